	.target	sm_103a

	.elftype	@"ET_EXEC"


//--------------------- .note.nv.tkinfo           --------------------------
	.section	.note.nv.tkinfo,"",@"SHT_NOTE"
	.sectionflags	@"SHF_NOTE_NV_TKINFO"
	.tkinfo
        /*0018*/ 	.word	0x00000002
        /*0030*/ 	.string	""
        /*0030*/ 	.string	"ptxas"
        /*0030*/ 	.string	"Cuda compilation tools, release 13.0, V13.0.88"
        /*0030*/ 	.string	"Build cuda_13.0.r13.0/compiler.36424714_0"
        /*0030*/ 	.string	"-arch sm_103a -m 64 "



//--------------------- .note.nv.cuinfo           --------------------------
	.section	.note.nv.cuinfo,"",@"SHT_NOTE"
	.sectionflags	@"SHF_NOTE_NV_CUINFO"
        /*0018*/ 	.short	0x0002
        /*001a*/ 	.short	0x0067
        /*001c*/ 	.short	0x0082
	.zero		2


//--------------------- .nv.info                  --------------------------
	.section	.nv.info,"",@"SHT_CUDA_INFO"
	.align	4


	//----- nvinfo : EIATTR_REGCOUNT
	.align		4
        /*0000*/ 	.byte	0x04, 0x2f
        /*0002*/ 	.short	(.L_12 - .L_11)
	.align		4
.L_11:
        /*0004*/ 	.word	index@(_ZN5flash24flash_fwd_splitkv_kernelI23Flash_fwd_kernel_traitsILi64ELi64ELi128ELi4ELb0ELb0EN7cutlass10bfloat16_tE19Flash_kernel_traitsILi64ELi64ELi128ELi4ES3_EELb0ELb1ELb1ELb0ELb0ELb1ELb1ELb1EEEvNS_16Flash_fwd_paramsE)
        /*0008*/ 	.word	0x000000ff


	//----- nvinfo : EIATTR_FRAME_SIZE
	.align		4
.L_12:
        /*000c*/ 	.byte	0x04, 0x11
        /*000e*/ 	.short	(.L_14 - .L_13)
	.align		4
.L_13:
        /*0010*/ 	.word	index@($_ZN5flash24flash_fwd_splitkv_kernelI23Flash_fwd_kernel_traitsILi64ELi64ELi128ELi4ELb0ELb0EN7cutlass10bfloat16_tE19Flash_kernel_traitsILi64ELi64ELi128ELi4ES3_EELb0ELb1ELb1ELb0ELb0ELb1ELb1ELb1EEEvNS_16Flash_fwd_paramsE$_ZN5flash30compute_attn_1rowblock_splitkvI23Flash_fwd_kernel_traitsILi64ELi64ELi128ELi4ELb0ELb0EN7cutlass10bfloat16_tE19Flash_kernel_traitsILi64ELi64ELi128ELi4ES3_EELb0ELb1ELb1ELb0ELb0ELb1ELb1ELb1ENS_16Flash_fwd_paramsEEEvRKT8_iiiii)
        /*0014*/ 	.word	0x00000000


	//----- nvinfo : EIATTR_FRAME_SIZE
	.align		4
.L_14:
        /*0018*/ 	.byte	0x04, 0x11
        /*001a*/ 	.short	(.L_16 - .L_15)
	.align		4
.L_15:
        /*001c*/ 	.word	index@(_ZN5flash24flash_fwd_splitkv_kernelI23Flash_fwd_kernel_traitsILi64ELi64ELi128ELi4ELb0ELb0EN7cutlass10bfloat16_tE19Flash_kernel_traitsILi64ELi64ELi128ELi4ES3_EELb0ELb1ELb1ELb0ELb0ELb1ELb1ELb1EEEvNS_16Flash_fwd_paramsE)
        /*0020*/ 	.word	0x00000000


	//----- nvinfo : EIATTR_REGCOUNT
	.align		4
.L_16:
        /*0024*/ 	.byte	0x04, 0x2f
        /*0026*/ 	.short	(.L_18 - .L_17)
	.align		4
.L_17:
        /*0028*/ 	.word	index@(_ZN5flash24flash_fwd_splitkv_kernelI23Flash_fwd_kernel_traitsILi64ELi64ELi128ELi4ELb0ELb0EN7cutlass10bfloat16_tE19Flash_kernel_traitsILi64ELi64ELi128ELi4ES3_EELb0ELb1ELb1ELb0ELb0ELb0ELb1ELb1EEEvNS_16Flash_fwd_paramsE)
        /*002c*/ 	.word	0x000000f6


	//----- nvinfo : EIATTR_FRAME_SIZE
	.align		4
.L_18:
        /*0030*/ 	.byte	0x04, 0x11
        /*0032*/ 	.short	(.L_20 - .L_19)
	.align		4
.L_19:
        /*0034*/ 	.word	index@($_ZN5flash24flash_fwd_splitkv_kernelI23Flash_fwd_kernel_traitsILi64ELi64ELi128ELi4ELb0ELb0EN7cutlass10bfloat16_tE19Flash_kernel_traitsILi64ELi64ELi128ELi4ES3_EELb0ELb1ELb1ELb0ELb0ELb0ELb1ELb1EEEvNS_16Flash_fwd_paramsE$_ZN5flash30compute_attn_1rowblock_splitkvI23Flash_fwd_kernel_traitsILi64ELi64ELi128ELi4ELb0ELb0EN7cutlass10bfloat16_tE19Flash_kernel_traitsILi64ELi64ELi128ELi4ES3_EELb0ELb1ELb1ELb0ELb0ELb0ELb1ELb1ENS_16Flash_fwd_paramsEEEvRKT8_iiiii)
        /*0038*/ 	.word	0x00000000


	//----- nvinfo : EIATTR_FRAME_SIZE
	.align		4
.L_20:
        /*003c*/ 	.byte	0x04, 0x11
        /*003e*/ 	.short	(.L_22 - .L_21)
	.align		4
.L_21:
        /*0040*/ 	.word	index@(_ZN5flash24flash_fwd_splitkv_kernelI23Flash_fwd_kernel_traitsILi64ELi64ELi128ELi4ELb0ELb0EN7cutlass10bfloat16_tE19Flash_kernel_traitsILi64ELi64ELi128ELi4ES3_EELb0ELb1ELb1ELb0ELb0ELb0ELb1ELb1EEEvNS_16Flash_fwd_paramsE)
        /*0044*/ 	.word	0x00000000


	//----- nvinfo : EIATTR_REGCOUNT
	.align		4
.L_22:
        /*0048*/ 	.byte	0x04, 0x2f
        /*004a*/ 	.short	(.L_24 - .L_23)
	.align		4
.L_23:
        /*004c*/ 	.word	index@(_ZN5flash24flash_fwd_splitkv_kernelI23Flash_fwd_kernel_traitsILi64ELi64ELi128ELi4ELb0ELb0EN7cutlass10bfloat16_tE19Flash_kernel_traitsILi64ELi64ELi128ELi4ES3_EELb0ELb1ELb0ELb0ELb1ELb1ELb1ELb1EEEvNS_16Flash_fwd_paramsE)
        /*0050*/ 	.word	0x000000ed


	//----- nvinfo : EIATTR_FRAME_SIZE
	.align		4
.L_24:
        /*0054*/ 	.byte	0x04, 0x11
        /*0056*/ 	.short	(.L_26 - .L_25)
	.align		4
.L_25:
        /*0058*/ 	.word	index@($_ZN5flash24flash_fwd_splitkv_kernelI23Flash_fwd_kernel_traitsILi64ELi64ELi128ELi4ELb0ELb0EN7cutlass10bfloat16_tE19Flash_kernel_traitsILi64ELi64ELi128ELi4ES3_EELb0ELb1ELb0ELb0ELb1ELb1ELb1ELb1EEEvNS_16Flash_fwd_paramsE$_ZN5flash30compute_attn_1rowblock_splitkvI23Flash_fwd_kernel_traitsILi64ELi64ELi128ELi4ELb0ELb0EN7cutlass10bfloat16_tE19Flash_kernel_traitsILi64ELi64ELi128ELi4ES3_EELb0ELb1ELb0ELb0ELb1ELb1ELb1ELb1ENS_16Flash_fwd_paramsEEEvRKT8_iiiii)
        /*005c*/ 	.word	0x00000000


	//----- nvinfo : EIATTR_FRAME_SIZE
	.align		4
.L_26:
        /*0060*/ 	.byte	0x04, 0x11
        /*0062*/ 	.short	(.L_28 - .L_27)
	.align		4
.L_27:
        /*0064*/ 	.word	index@(_ZN5flash24flash_fwd_splitkv_kernelI23Flash_fwd_kernel_traitsILi64ELi64ELi128ELi4ELb0ELb0EN7cutlass10bfloat16_tE19Flash_kernel_traitsILi64ELi64ELi128ELi4ES3_EELb0ELb1ELb0ELb0ELb1ELb1ELb1ELb1EEEvNS_16Flash_fwd_paramsE)
        /*0068*/ 	.word	0x00000000


	//----- nvinfo : EIATTR_REGCOUNT
	.align		4
.L_28:
        /*006c*/ 	.byte	0x04, 0x2f
        /*006e*/ 	.short	(.L_30 - .L_29)
	.align		4
.L_29:
        /*0070*/ 	.word	index@(_ZN5flash24flash_fwd_splitkv_kernelI23Flash_fwd_kernel_traitsILi64ELi64ELi128ELi4ELb0ELb0EN7cutlass10bfloat16_tE19Flash_kernel_traitsILi64ELi64ELi128ELi4ES3_EELb0ELb1ELb0ELb0ELb1ELb0ELb1ELb1EEEvNS_16Flash_fwd_paramsE)
        /*0074*/ 	.word	0x000000f0


	//----- nvinfo : EIATTR_FRAME_SIZE
	.align		4
.L_30:
        /*0078*/ 	.byte	0x04, 0x11
        /*007a*/ 	.short	(.L_32 - .L_31)
	.align		4
.L_31:
        /*007c*/ 	.word	index@($_ZN5flash24flash_fwd_splitkv_kernelI23Flash_fwd_kernel_traitsILi64ELi64ELi128ELi4ELb0ELb0EN7cutlass10bfloat16_tE19Flash_kernel_traitsILi64ELi64ELi128ELi4ES3_EELb0ELb1ELb0ELb0ELb1ELb0ELb1ELb1EEEvNS_16Flash_fwd_paramsE$_ZN5flash30compute_attn_1rowblock_splitkvI23Flash_fwd_kernel_traitsILi64ELi64ELi128ELi4ELb0ELb0EN7cutlass10bfloat16_tE19Flash_kernel_traitsILi64ELi64ELi128ELi4ES3_EELb0ELb1ELb0ELb0ELb1ELb0ELb1ELb1ENS_16Flash_fwd_paramsEEEvRKT8_iiiii)
        /*0080*/ 	.word	0x00000000


	//----- nvinfo : EIATTR_FRAME_SIZE
	.align		4
.L_32:
        /*0084*/ 	.byte	0x04, 0x11
        /*0086*/ 	.short	(.L_34 - .L_33)
	.align		4
.L_33:
        /*0088*/ 	.word	index@(_ZN5flash24flash_fwd_splitkv_kernelI23Flash_fwd_kernel_traitsILi64ELi64ELi128ELi4ELb0ELb0EN7cutlass10bfloat16_tE19Flash_kernel_traitsILi64ELi64ELi128ELi4ES3_EELb0ELb1ELb0ELb0ELb1ELb0ELb1ELb1EEEvNS_16Flash_fwd_paramsE)
        /*008c*/ 	.word	0x00000000


	//----- nvinfo : EIATTR_REGCOUNT
	.align		4
.L_34:
        /*0090*/ 	.byte	0x04, 0x2f
        /*0092*/ 	.short	(.L_36 - .L_35)
	.align		4
.L_35:
        /*0094*/ 	.word	index@(_ZN5flash24flash_fwd_splitkv_kernelI23Flash_fwd_kernel_traitsILi64ELi64ELi128ELi4ELb0ELb0EN7cutlass10bfloat16_tE19Flash_kernel_traitsILi64ELi64ELi128ELi4ES3_EELb0ELb1ELb1ELb0ELb0ELb1ELb1ELb0EEEvNS_16Flash_fwd_paramsE)
        /*0098*/ 	.word	0x000000ff


	//----- nvinfo : EIATTR_FRAME_SIZE
	.align		4
.L_36:
        /*009c*/ 	.byte	0x04, 0x11
        /*009e*/ 	.short	(.L_38 - .L_37)
	.align		4
.L_37:
        /*00a0*/ 	.word	index@($_ZN5flash24flash_fwd_splitkv_kernelI23Flash_fwd_kernel_traitsILi64ELi64ELi128ELi4ELb0ELb0EN7cutlass10bfloat16_tE19Flash_kernel_traitsILi64ELi64ELi128ELi4ES3_EELb0ELb1ELb1ELb0ELb0ELb1ELb1ELb0EEEvNS_16Flash_fwd_paramsE$_ZN5flash30compute_attn_1rowblock_splitkvI23Flash_fwd_kernel_traitsILi64ELi64ELi128ELi4ELb0ELb0EN7cutlass10bfloat16_tE19Flash_kernel_traitsILi64ELi64ELi128ELi4ES3_EELb0ELb1ELb1ELb0ELb0ELb1ELb1ELb0ENS_16Flash_fwd_paramsEEEvRKT8_iiiii)
        /*00a4*/ 	.word	0x00000000


	//----- nvinfo : EIATTR_FRAME_SIZE
	.align		4
.L_38:
        /*00a8*/ 	.byte	0x04, 0x11
        /*00aa*/ 	.short	(.L_40 - .L_39)
	.align		4
.L_39:
        /*00ac*/ 	.word	index@(_ZN5flash24flash_fwd_splitkv_kernelI23Flash_fwd_kernel_traitsILi64ELi64ELi128ELi4ELb0ELb0EN7cutlass10bfloat16_tE19Flash_kernel_traitsILi64ELi64ELi128ELi4ES3_EELb0ELb1ELb1ELb0ELb0ELb1ELb1ELb0EEEvNS_16Flash_fwd_paramsE)
        /*00b0*/ 	.word	0x00000000


	//----- nvinfo : EIATTR_REGCOUNT
	.align		4
.L_40:
        /*00b4*/ 	.byte	0x04, 0x2f
        /*00b6*/ 	.short	(.L_42 - .L_41)
	.align		4
.L_41:
        /*00b8*/ 	.word	index@(_ZN5flash24flash_fwd_splitkv_kernelI23Flash_fwd_kernel_traitsILi64ELi64ELi128ELi4ELb0ELb0EN7cutlass10bfloat16_tE19Flash_kernel_traitsILi64ELi64ELi128ELi4ES3_EELb0ELb1ELb1ELb0ELb0ELb0ELb1ELb0EEEvNS_16Flash_fwd_paramsE)
        /*00bc*/ 	.word	0x000000ea


	//----- nvinfo : EIATTR_FRAME_SIZE
	.align		4
.L_42:
        /*00c0*/ 	.byte	0x04, 0x11
        /*00c2*/ 	.short	(.L_44 - .L_43)
	.align		4
.L_43:
        /*00c4*/ 	.word	index@($_ZN5flash24flash_fwd_splitkv_kernelI23Flash_fwd_kernel_traitsILi64ELi64ELi128ELi4ELb0ELb0EN7cutlass10bfloat16_tE19Flash_kernel_traitsILi64ELi64ELi128ELi4ES3_EELb0ELb1ELb1ELb0ELb0ELb0ELb1ELb0EEEvNS_16Flash_fwd_paramsE$_ZN5flash30compute_attn_1rowblock_splitkvI23Flash_fwd_kernel_traitsILi64ELi64ELi128ELi4ELb0ELb0EN7cutlass10bfloat16_tE19Flash_kernel_traitsILi64ELi64ELi128ELi4ES3_EELb0ELb1ELb1ELb0ELb0ELb0ELb1ELb0ENS_16Flash_fwd_paramsEEEvRKT8_iiiii)
        /*00c8*/ 	.word	0x00000000


	//----- nvinfo : EIATTR_FRAME_SIZE
	.align		4
.L_44:
        /*00cc*/ 	.byte	0x04, 0x11
        /*00ce*/ 	.short	(.L_46 - .L_45)
	.align		4
.L_45:
        /*00d0*/ 	.word	index@(_ZN5flash24flash_fwd_splitkv_kernelI23Flash_fwd_kernel_traitsILi64ELi64ELi128ELi4ELb0ELb0EN7cutlass10bfloat16_tE19Flash_kernel_traitsILi64ELi64ELi128ELi4ES3_EELb0ELb1ELb1ELb0ELb0ELb0ELb1ELb0EEEvNS_16Flash_fwd_paramsE)
        /*00d4*/ 	.word	0x00000000


	//----- nvinfo : EIATTR_REGCOUNT
	.align		4
.L_46:
        /*00d8*/ 	.byte	0x04, 0x2f
        /*00da*/ 	.short	(.L_48 - .L_47)
	.align		4
.L_47:
        /*00dc*/ 	.word	index@(_ZN5flash24flash_fwd_splitkv_kernelI23Flash_fwd_kernel_traitsILi64ELi64ELi128ELi4ELb0ELb0EN7cutlass10bfloat16_tE19Flash_kernel_traitsILi64ELi64ELi128ELi4ES3_EELb0ELb1ELb0ELb0ELb1ELb1ELb1ELb0EEEvNS_16Flash_fwd_paramsE)
        /*00e0*/ 	.word	0x000000fd


	//----- nvinfo : EIATTR_FRAME_SIZE
	.align		4
.L_48:
        /*00e4*/ 	.byte	0x04, 0x11
        /*00e6*/ 	.short	(.L_50 - .L_49)
	.align		4
.L_49:
        /*00e8*/ 	.word	index@($_ZN5flash24flash_fwd_splitkv_kernelI23Flash_fwd_kernel_traitsILi64ELi64ELi128ELi4ELb0ELb0EN7cutlass10bfloat16_tE19Flash_kernel_traitsILi64ELi64ELi128ELi4ES3_EELb0ELb1ELb0ELb0ELb1ELb1ELb1ELb0EEEvNS_16Flash_fwd_paramsE$_ZN5flash30compute_attn_1rowblock_splitkvI23Flash_fwd_kernel_traitsILi64ELi64ELi128ELi4ELb0ELb0EN7cutlass10bfloat16_tE19Flash_kernel_traitsILi64ELi64ELi128ELi4ES3_EELb0ELb1ELb0ELb0ELb1ELb1ELb1ELb0ENS_16Flash_fwd_paramsEEEvRKT8_iiiii)
        /*00ec*/ 	.word	0x00000000


	//----- nvinfo : EIATTR_FRAME_SIZE
	.align		4
.L_50:
        /*00f0*/ 	.byte	0x04, 0x11
        /*00f2*/ 	.short	(.L_52 - .L_51)
	.align		4
.L_51:
        /*00f4*/ 	.word	index@(_ZN5flash24flash_fwd_splitkv_kernelI23Flash_fwd_kernel_traitsILi64ELi64ELi128ELi4ELb0ELb0EN7cutlass10bfloat16_tE19Flash_kernel_traitsILi64ELi64ELi128ELi4ES3_EELb0ELb1ELb0ELb0ELb1ELb1ELb1ELb0EEEvNS_16Flash_fwd_paramsE)
        /*00f8*/ 	.word	0x00000000


	//----- nvinfo : EIATTR_REGCOUNT
	.align		4
.L_52:
        /*00fc*/ 	.byte	0x04, 0x2f
        /*00fe*/ 	.short	(.L_54 - .L_53)
	.align		4
.L_53:
        /*0100*/ 	.word	index@(_ZN5flash24flash_fwd_splitkv_kernelI23Flash_fwd_kernel_traitsILi64ELi64ELi128ELi4ELb0ELb0EN7cutlass10bfloat16_tE19Flash_kernel_traitsILi64ELi64ELi128ELi4ES3_EELb0ELb1ELb0ELb0ELb1ELb0ELb1ELb0EEEvNS_16Flash_fwd_paramsE)
        /*0104*/ 	.word	0x000000f0


	//----- nvinfo : EIATTR_FRAME_SIZE
	.align		4
.L_54:
        /*0108*/ 	.byte	0x04, 0x11
        /*010a*/ 	.short	(.L_56 - .L_55)
	.align		4
.L_55:
        /*010c*/ 	.word	index@($_ZN5flash24flash_fwd_splitkv_kernelI23Flash_fwd_kernel_traitsILi64ELi64ELi128ELi4ELb0ELb0EN7cutlass10bfloat16_tE19Flash_kernel_traitsILi64ELi64ELi128ELi4ES3_EELb0ELb1ELb0ELb0ELb1ELb0ELb1ELb0EEEvNS_16Flash_fwd_paramsE$_ZN5flash30compute_attn_1rowblock_splitkvI23Flash_fwd_kernel_traitsILi64ELi64ELi128ELi4ELb0ELb0EN7cutlass10bfloat16_tE19Flash_kernel_traitsILi64ELi64ELi128ELi4ES3_EELb0ELb1ELb0ELb0ELb1ELb0ELb1ELb0ENS_16Flash_fwd_paramsEEEvRKT8_iiiii)
        /*0110*/ 	.word	0x00000000


	//----- nvinfo : EIATTR_FRAME_SIZE
	.align		4
.L_56:
        /*0114*/ 	.byte	0x04, 0x11
        /*0116*/ 	.short	(.L_58 - .L_57)
	.align		4
.L_57:
        /*0118*/ 	.word	index@(_ZN5flash24flash_fwd_splitkv_kernelI23Flash_fwd_kernel_traitsILi64ELi64ELi128ELi4ELb0ELb0EN7cutlass10bfloat16_tE19Flash_kernel_traitsILi64ELi64ELi128ELi4ES3_EELb0ELb1ELb0ELb0ELb1ELb0ELb1ELb0EEEvNS_16Flash_fwd_paramsE)
        /*011c*/ 	.word	0x00000000


	//----- nvinfo : EIATTR_REGCOUNT
	.align		4
.L_58:
        /*0120*/ 	.byte	0x04, 0x2f
        /*0122*/ 	.short	(.L_60 - .L_59)
	.align		4
.L_59:
        /*0124*/ 	.word	index@(_ZN5flash24flash_fwd_splitkv_kernelI23Flash_fwd_kernel_traitsILi64ELi64ELi128ELi4ELb0ELb0EN7cutlass10bfloat16_tE19Flash_kernel_traitsILi64ELi64ELi128ELi4ES3_EELb0ELb1ELb1ELb0ELb0ELb1ELb0ELb1EEEvNS_16Flash_fwd_paramsE)
        /*0128*/ 	.word	0x000000fe


	//----- nvinfo : EIATTR_FRAME_SIZE
	.align		4
.L_60:
        /*012c*/ 	.byte	0x04, 0x11
        /*012e*/ 	.short	(.L_62 - .L_61)
	.align		4
.L_61:
        /*0130*/ 	.word	index@($_ZN5flash24flash_fwd_splitkv_kernelI23Flash_fwd_kernel_traitsILi64ELi64ELi128ELi4ELb0ELb0EN7cutlass10bfloat16_tE19Flash_kernel_traitsILi64ELi64ELi128ELi4ES3_EELb0ELb1ELb1ELb0ELb0ELb1ELb0ELb1EEEvNS_16Flash_fwd_paramsE$_ZN5flash30compute_attn_1rowblock_splitkvI23Flash_fwd_kernel_traitsILi64ELi64ELi128ELi4ELb0ELb0EN7cutlass10bfloat16_tE19Flash_kernel_traitsILi64ELi64ELi128ELi4ES3_EELb0ELb1ELb1ELb0ELb0ELb1ELb0ELb1ENS_16Flash_fwd_paramsEEEvRKT8_iiiii)
        /*0134*/ 	.word	0x00000000


	//----- nvinfo : EIATTR_FRAME_SIZE
	.align		4
.L_62:
        /*0138*/ 	.byte	0x04, 0x11
        /*013a*/ 	.short	(.L_64 - .L_63)
	.align		4
.L_63:
        /*013c*/ 	.word	index@(_ZN5flash24flash_fwd_splitkv_kernelI23Flash_fwd_kernel_traitsILi64ELi64ELi128ELi4ELb0ELb0EN7cutlass10bfloat16_tE19Flash_kernel_traitsILi64ELi64ELi128ELi4ES3_EELb0ELb1ELb1ELb0ELb0ELb1ELb0ELb1EEEvNS_16Flash_fwd_paramsE)
        /*0140*/ 	.word	0x00000000


	//----- nvinfo : EIATTR_REGCOUNT
	.align		4
.L_64:
        /*0144*/ 	.byte	0x04, 0x2f
        /*0146*/ 	.short	(.L_66 - .L_65)
	.align		4
.L_65:
        /*0148*/ 	.word	index@(_ZN5flash24flash_fwd_splitkv_kernelI23Flash_fwd_kernel_traitsILi64ELi64ELi128ELi4ELb0ELb0EN7cutlass10bfloat16_tE19Flash_kernel_traitsILi64ELi64ELi128ELi4ES3_EELb0ELb1ELb1ELb0ELb0ELb0ELb0ELb1EEEvNS_16Flash_fwd_paramsE)
        /*014c*/ 	.word	0x000000fb


	//----- nvinfo : EIATTR_FRAME_SIZE
	.align		4
.L_66:
        /*0150*/ 	.byte	0x04, 0x11
        /*0152*/ 	.short	(.L_68 - .L_67)
	.align		4
.L_67:
        /*0154*/ 	.word	index@($_ZN5flash24flash_fwd_splitkv_kernelI23Flash_fwd_kernel_traitsILi64ELi64ELi128ELi4ELb0ELb0EN7cutlass10bfloat16_tE19Flash_kernel_traitsILi64ELi64ELi128ELi4ES3_EELb0ELb1ELb1ELb0ELb0ELb0ELb0ELb1EEEvNS_16Flash_fwd_paramsE$_ZN5flash30compute_attn_1rowblock_splitkvI23Flash_fwd_kernel_traitsILi64ELi64ELi128ELi4ELb0ELb0EN7cutlass10bfloat16_tE19Flash_kernel_traitsILi64ELi64ELi128ELi4ES3_EELb0ELb1ELb1ELb0ELb0ELb0ELb0ELb1ENS_16Flash_fwd_paramsEEEvRKT8_iiiii)
        /*0158*/ 	.word	0x00000000


	//----- nvinfo : EIATTR_FRAME_SIZE
	.align		4
.L_68:
        /*015c*/ 	.byte	0x04, 0x11
        /*015e*/ 	.short	(.L_70 - .L_69)
	.align		4
.L_69:
        /*0160*/ 	.word	index@(_ZN5flash24flash_fwd_splitkv_kernelI23Flash_fwd_kernel_traitsILi64ELi64ELi128ELi4ELb0ELb0EN7cutlass10bfloat16_tE19Flash_kernel_traitsILi64ELi64ELi128ELi4ES3_EELb0ELb1ELb1ELb0ELb0ELb0ELb0ELb1EEEvNS_16Flash_fwd_paramsE)
        /*0164*/ 	.word	0x00000000


	//----- nvinfo : EIATTR_REGCOUNT
	.align		4
.L_70:
        /*0168*/ 	.byte	0x04, 0x2f
        /*016a*/ 	.short	(.L_72 - .L_71)
	.align		4
.L_71:
        /*016c*/ 	.word	index@(_ZN5flash24flash_fwd_splitkv_kernelI23Flash_fwd_kernel_traitsILi64ELi64ELi128ELi4ELb0ELb0EN7cutlass10bfloat16_tE19Flash_kernel_traitsILi64ELi64ELi128ELi4ES3_EELb0ELb1ELb0ELb0ELb1ELb1ELb0ELb1EEEvNS_16Flash_fwd_paramsE)
        /*0170*/ 	.word	0x000000f0


	//----- nvinfo : EIATTR_FRAME_SIZE
	.align		4
.L_72:
        /*0174*/ 	.byte	0x04, 0x11
        /*0176*/ 	.short	(.L_74 - .L_73)
	.align		4
.L_73:
        /*0178*/ 	.word	index@($_ZN5flash24flash_fwd_splitkv_kernelI23Flash_fwd_kernel_traitsILi64ELi64ELi128ELi4ELb0ELb0EN7cutlass10bfloat16_tE19Flash_kernel_traitsILi64ELi64ELi128ELi4ES3_EELb0ELb1ELb0ELb0ELb1ELb1ELb0ELb1EEEvNS_16Flash_fwd_paramsE$_ZN5flash30compute_attn_1rowblock_splitkvI23Flash_fwd_kernel_traitsILi64ELi64ELi128ELi4ELb0ELb0EN7cutlass10bfloat16_tE19Flash_kernel_traitsILi64ELi64ELi128ELi4ES3_EELb0ELb1ELb0ELb0ELb1ELb1ELb0ELb1ENS_16Flash_fwd_paramsEEEvRKT8_iiiii)
        /*017c*/ 	.word	0x00000000


	//----- nvinfo : EIATTR_FRAME_SIZE
	.align		4
.L_74:
        /*0180*/ 	.byte	0x04, 0x11
        /*0182*/ 	.short	(.L_76 - .L_75)
	.align		4
.L_75:
        /*0184*/ 	.word	index@(_ZN5flash24flash_fwd_splitkv_kernelI23Flash_fwd_kernel_traitsILi64ELi64ELi128ELi4ELb0ELb0EN7cutlass10bfloat16_tE19Flash_kernel_traitsILi64ELi64ELi128ELi4ES3_EELb0ELb1ELb0ELb0ELb1ELb1ELb0ELb1EEEvNS_16Flash_fwd_paramsE)
        /*0188*/ 	.word	0x00000000


	//----- nvinfo : EIATTR_REGCOUNT
	.align		4
.L_76:
        /*018c*/ 	.byte	0x04, 0x2f
        /*018e*/ 	.short	(.L_78 - .L_77)
	.align		4
.L_77:
        /*0190*/ 	.word	index@(_ZN5flash24flash_fwd_splitkv_kernelI23Flash_fwd_kernel_traitsILi64ELi64ELi128ELi4ELb0ELb0EN7cutlass10bfloat16_tE19Flash_kernel_traitsILi64ELi64ELi128ELi4ES3_EELb0ELb1ELb0ELb0ELb1ELb0ELb0ELb1EEEvNS_16Flash_fwd_paramsE)
        /*0194*/ 	.word	0x000000ee


	//----- nvinfo : EIATTR_FRAME_SIZE
	.align		4
.L_78:
        /*0198*/ 	.byte	0x04, 0x11
        /*019a*/ 	.short	(.L_80 - .L_79)
	.align		4
.L_79:
        /*019c*/ 	.word	index@($_ZN5flash24flash_fwd_splitkv_kernelI23Flash_fwd_kernel_traitsILi64ELi64ELi128ELi4ELb0ELb0EN7cutlass10bfloat16_tE19Flash_kernel_traitsILi64ELi64ELi128ELi4ES3_EELb0ELb1ELb0ELb0ELb1ELb0ELb0ELb1EEEvNS_16Flash_fwd_paramsE$_ZN5flash30compute_attn_1rowblock_splitkvI23Flash_fwd_kernel_traitsILi64ELi64ELi128ELi4ELb0ELb0EN7cutlass10bfloat16_tE19Flash_kernel_traitsILi64ELi64ELi128ELi4ES3_EELb0ELb1ELb0ELb0ELb1ELb0ELb0ELb1ENS_16Flash_fwd_paramsEEEvRKT8_iiiii)
        /*01a0*/ 	.word	0x00000000


	//----- nvinfo : EIATTR_FRAME_SIZE
	.align		4
.L_80:
        /*01a4*/ 	.byte	0x04, 0x11
        /*01a6*/ 	.short	(.L_82 - .L_81)
	.align		4
.L_81:
        /*01a8*/ 	.word	index@(_ZN5flash24flash_fwd_splitkv_kernelI23Flash_fwd_kernel_traitsILi64ELi64ELi128ELi4ELb0ELb0EN7cutlass10bfloat16_tE19Flash_kernel_traitsILi64ELi64ELi128ELi4ES3_EELb0ELb1ELb0ELb0ELb1ELb0ELb0ELb1EEEvNS_16Flash_fwd_paramsE)
        /*01ac*/ 	.word	0x00000000


	//----- nvinfo : EIATTR_REGCOUNT
	.align		4
.L_82:
        /*01b0*/ 	.byte	0x04, 0x2f
        /*01b2*/ 	.short	(.L_84 - .L_83)
	.align		4
.L_83:
        /*01b4*/ 	.word	index@(_ZN5flash24flash_fwd_splitkv_kernelI23Flash_fwd_kernel_traitsILi64ELi64ELi128ELi4ELb0ELb0EN7cutlass10bfloat16_tE19Flash_kernel_traitsILi64ELi64ELi128ELi4ES3_EELb0ELb1ELb1ELb0ELb0ELb1ELb0ELb0EEEvNS_16Flash_fwd_paramsE)
        /*01b8*/ 	.word	0x000000ff


	//----- nvinfo : EIATTR_FRAME_SIZE
	.align		4
.L_84:
        /*01bc*/ 	.byte	0x04, 0x11
        /*01be*/ 	.short	(.L_86 - .L_85)
	.align		4
.L_85:
        /*01c0*/ 	.word	index@($_ZN5flash24flash_fwd_splitkv_kernelI23Flash_fwd_kernel_traitsILi64ELi64ELi128ELi4ELb0ELb0EN7cutlass10bfloat16_tE19Flash_kernel_traitsILi64ELi64ELi128ELi4ES3_EELb0ELb1ELb1ELb0ELb0ELb1ELb0ELb0EEEvNS_16Flash_fwd_paramsE$_ZN5flash30compute_attn_1rowblock_splitkvI23Flash_fwd_kernel_traitsILi64ELi64ELi128ELi4ELb0ELb0EN7cutlass10bfloat16_tE19Flash_kernel_traitsILi64ELi64ELi128ELi4ES3_EELb0ELb1ELb1ELb0ELb0ELb1ELb0ELb0ENS_16Flash_fwd_paramsEEEvRKT8_iiiii)
        /*01c4*/ 	.word	0x00000000


	//----- nvinfo : EIATTR_FRAME_SIZE
	.align		4
.L_86:
        /*01c8*/ 	.byte	0x04, 0x11
        /*01ca*/ 	.short	(.L_88 - .L_87)
	.align		4
.L_87:
        /*01cc*/ 	.word	index@(_ZN5flash24flash_fwd_splitkv_kernelI23Flash_fwd_kernel_traitsILi64ELi64ELi128ELi4ELb0ELb0EN7cutlass10bfloat16_tE19Flash_kernel_traitsILi64ELi64ELi128ELi4ES3_EELb0ELb1ELb1ELb0ELb0ELb1ELb0ELb0EEEvNS_16Flash_fwd_paramsE)
        /*01d0*/ 	.word	0x00000000


	//----- nvinfo : EIATTR_REGCOUNT
	.align		4
.L_88:
        /*01d4*/ 	.byte	0x04, 0x2f
        /*01d6*/ 	.short	(.L_90 - .L_89)
	.align		4
.L_89:
        /*01d8*/ 	.word	index@(_ZN5flash24flash_fwd_splitkv_kernelI23Flash_fwd_kernel_traitsILi64ELi64ELi128ELi4ELb0ELb0EN7cutlass10bfloat16_tE19Flash_kernel_traitsILi64ELi64ELi128ELi4ES3_EELb0ELb1ELb1ELb0ELb0ELb0ELb0ELb0EEEvNS_16Flash_fwd_paramsE)
        /*01dc*/ 	.word	0x000000ff


	//----- nvinfo : EIATTR_FRAME_SIZE
	.align		4
.L_90:
        /*01e0*/ 	.byte	0x04, 0x11
        /*01e2*/ 	.short	(.L_92 - .L_91)
	.align		4
.L_91:
        /*01e4*/ 	.word	index@($_ZN5flash24flash_fwd_splitkv_kernelI23Flash_fwd_kernel_traitsILi64ELi64ELi128ELi4ELb0ELb0EN7cutlass10bfloat16_tE19Flash_kernel_traitsILi64ELi64ELi128ELi4ES3_EELb0ELb1ELb1ELb0ELb0ELb0ELb0ELb0EEEvNS_16Flash_fwd_paramsE$_ZN5flash30compute_attn_1rowblock_splitkvI23Flash_fwd_kernel_traitsILi64ELi64ELi128ELi4ELb0ELb0EN7cutlass10bfloat16_tE19Flash_kernel_traitsILi64ELi64ELi128ELi4ES3_EELb0ELb1ELb1ELb0ELb0ELb0ELb0ELb0ENS_16Flash_fwd_paramsEEEvRKT8_iiiii)
        /*01e8*/ 	.word	0x00000000


	//----- nvinfo : EIATTR_FRAME_SIZE
	.align		4
.L_92:
        /*01ec*/ 	.byte	0x04, 0x11
        /*01ee*/ 	.short	(.L_94 - .L_93)
	.align		4
.L_93:
        /*01f0*/ 	.word	index@(_ZN5flash24flash_fwd_splitkv_kernelI23Flash_fwd_kernel_traitsILi64ELi64ELi128ELi4ELb0ELb0EN7cutlass10bfloat16_tE19Flash_kernel_traitsILi64ELi64ELi128ELi4ES3_EELb0ELb1ELb1ELb0ELb0ELb0ELb0ELb0EEEvNS_16Flash_fwd_paramsE)
        /*01f4*/ 	.word	0x00000000


	//----- nvinfo : EIATTR_REGCOUNT
	.align		4
.L_94:
        /*01f8*/ 	.byte	0x04, 0x2f
        /*01fa*/ 	.short	(.L_96 - .L_95)
	.align		4
.L_95:
        /*01fc*/ 	.word	index@(_ZN5flash24flash_fwd_splitkv_kernelI23Flash_fwd_kernel_traitsILi64ELi64ELi128ELi4ELb0ELb0EN7cutlass10bfloat16_tE19Flash_kernel_traitsILi64ELi64ELi128ELi4ES3_EELb0ELb1ELb0ELb0ELb1ELb1ELb0ELb0EEEvNS_16Flash_fwd_paramsE)
        /*0200*/ 	.word	0x000000ff


	//----- nvinfo : EIATTR_FRAME_SIZE
	.align		4
.L_96:
        /*0204*/ 	.byte	0x04, 0x11
        /*0206*/ 	.short	(.L_98 - .L_97)
	.align		4
.L_97:
        /*0208*/ 	.word	index@($_ZN5flash24flash_fwd_splitkv_kernelI23Flash_fwd_kernel_traitsILi64ELi64ELi128ELi4ELb0ELb0EN7cutlass10bfloat16_tE19Flash_kernel_traitsILi64ELi64ELi128ELi4ES3_EELb0ELb1ELb0ELb0ELb1ELb1ELb0ELb0EEEvNS_16Flash_fwd_paramsE$_ZN5flash30compute_attn_1rowblock_splitkvI23Flash_fwd_kernel_traitsILi64ELi64ELi128ELi4ELb0ELb0EN7cutlass10bfloat16_tE19Flash_kernel_traitsILi64ELi64ELi128ELi4ES3_EELb0ELb1ELb0ELb0ELb1ELb1ELb0ELb0ENS_16Flash_fwd_paramsEEEvRKT8_iiiii)
        /*020c*/ 	.word	0x00000000


	//----- nvinfo : EIATTR_FRAME_SIZE
	.align		4
.L_98:
        /*0210*/ 	.byte	0x04, 0x11
        /*0212*/ 	.short	(.L_100 - .L_99)
	.align		4
.L_99:
        /*0214*/ 	.word	index@(_ZN5flash24flash_fwd_splitkv_kernelI23Flash_fwd_kernel_traitsILi64ELi64ELi128ELi4ELb0ELb0EN7cutlass10bfloat16_tE19Flash_kernel_traitsILi64ELi64ELi128ELi4ES3_EELb0ELb1ELb0ELb0ELb1ELb1ELb0ELb0EEEvNS_16Flash_fwd_paramsE)
        /*0218*/ 	.word	0x00000000


	//----- nvinfo : EIATTR_REGCOUNT
	.align		4
.L_100:
        /*021c*/ 	.byte	0x04, 0x2f
        /*021e*/ 	.short	(.L_102 - .L_101)
	.align		4
.L_101:
        /*0220*/ 	.word	index@(_ZN5flash24flash_fwd_splitkv_kernelI23Flash_fwd_kernel_traitsILi64ELi64ELi128ELi4ELb0ELb0EN7cutlass10bfloat16_tE19Flash_kernel_traitsILi64ELi64ELi128ELi4ES3_EELb0ELb1ELb0ELb0ELb1ELb0ELb0ELb0EEEvNS_16Flash_fwd_paramsE)
        /*0224*/ 	.word	0x000000e2


	//----- nvinfo : EIATTR_FRAME_SIZE
	.align		4
.L_102:
        /*0228*/ 	.byte	0x04, 0x11
        /*022a*/ 	.short	(.L_104 - .L_103)
	.align		4
.L_103:
        /*022c*/ 	.word	index@($_ZN5flash24flash_fwd_splitkv_kernelI23Flash_fwd_kernel_traitsILi64ELi64ELi128ELi4ELb0ELb0EN7cutlass10bfloat16_tE19Flash_kernel_traitsILi64ELi64ELi128ELi4ES3_EELb0ELb1ELb0ELb0ELb1ELb0ELb0ELb0EEEvNS_16Flash_fwd_paramsE$_ZN5flash30compute_attn_1rowblock_splitkvI23Flash_fwd_kernel_traitsILi64ELi64ELi128ELi4ELb0ELb0EN7cutlass10bfloat16_tE19Flash_kernel_traitsILi64ELi64ELi128ELi4ES3_EELb0ELb1ELb0ELb0ELb1ELb0ELb0ELb0ENS_16Flash_fwd_paramsEEEvRKT8_iiiii)
        /*0230*/ 	.word	0x00000000


	//----- nvinfo : EIATTR_FRAME_SIZE
	.align		4
.L_104:
        /*0234*/ 	.byte	0x04, 0x11
        /*0236*/ 	.short	(.L_106 - .L_105)
	.align		4
.L_105:
        /*0238*/ 	.word	index@(_ZN5flash24flash_fwd_splitkv_kernelI23Flash_fwd_kernel_traitsILi64ELi64ELi128ELi4ELb0ELb0EN7cutlass10bfloat16_tE19Flash_kernel_traitsILi64ELi64ELi128ELi4ES3_EELb0ELb1ELb0ELb0ELb1ELb0ELb0ELb0EEEvNS_16Flash_fwd_paramsE)
        /*023c*/ 	.word	0x00000000


	//----- nvinfo : EIATTR_REGCOUNT
	.align		4
.L_106:
        /*0240*/ 	.byte	0x04, 0x2f
        /*0242*/ 	.short	(.L_108 - .L_107)
	.align		4
.L_107:
        /*0244*/ 	.word	index@(_ZN5flash24flash_fwd_splitkv_kernelI23Flash_fwd_kernel_traitsILi64ELi64ELi128ELi4ELb0ELb0EN7cutlass10bfloat16_tE19Flash_kernel_traitsILi64ELi64ELi128ELi4ES3_EELb0ELb0ELb1ELb0ELb0ELb1ELb1ELb1EEEvNS_16Flash_fwd_paramsE)
        /*0248*/ 	.word	0x000000e3


	//----- nvinfo : EIATTR_FRAME_SIZE
	.align		4
.L_108:
        /*024c*/ 	.byte	0x04, 0x11
        /*024e*/ 	.short	(.L_110 - .L_109)
	.align		4
.L_109:
        /*0250*/ 	.word	index@($_ZN5flash24flash_fwd_splitkv_kernelI23Flash_fwd_kernel_traitsILi64ELi64ELi128ELi4ELb0ELb0EN7cutlass10bfloat16_tE19Flash_kernel_traitsILi64ELi64ELi128ELi4ES3_EELb0ELb0ELb1ELb0ELb0ELb1ELb1ELb1EEEvNS_16Flash_fwd_paramsE$_ZN5flash30compute_attn_1rowblock_splitkvI23Flash_fwd_kernel_traitsILi64ELi64ELi128ELi4ELb0ELb0EN7cutlass10bfloat16_tE19Flash_kernel_traitsILi64ELi64ELi128ELi4ES3_EELb0ELb0ELb1ELb0ELb0ELb1ELb1ELb1ENS_16Flash_fwd_paramsEEEvRKT8_iiiii)
        /*0254*/ 	.word	0x00000000


	//----- nvinfo : EIATTR_FRAME_SIZE
	.align		4
.L_110:
        /*0258*/ 	.byte	0x04, 0x11
        /*025a*/ 	.short	(.L_112 - .L_111)
	.align		4
.L_111:
        /*025c*/ 	.word	index@(_ZN5flash24flash_fwd_splitkv_kernelI23Flash_fwd_kernel_traitsILi64ELi64ELi128ELi4ELb0ELb0EN7cutlass10bfloat16_tE19Flash_kernel_traitsILi64ELi64ELi128ELi4ES3_EELb0ELb0ELb1ELb0ELb0ELb1ELb1ELb1EEEvNS_16Flash_fwd_paramsE)
        /*0260*/ 	.word	0x00000000


	//----- nvinfo : EIATTR_REGCOUNT
	.align		4
.L_112:
        /*0264*/ 	.byte	0x04, 0x2f
        /*0266*/ 	.short	(.L_114 - .L_113)
	.align		4
.L_113:
        /*0268*/ 	.word	index@(_ZN5flash24flash_fwd_splitkv_kernelI23Flash_fwd_kernel_traitsILi64ELi64ELi128ELi4ELb0ELb0EN7cutlass10bfloat16_tE19Flash_kernel_traitsILi64ELi64ELi128ELi4ES3_EELb0ELb0ELb1ELb0ELb0ELb0ELb1ELb1EEEvNS_16Flash_fwd_paramsE)
        /*026c*/ 	.word	0x000000d5


	//----- nvinfo : EIATTR_FRAME_SIZE
	.align		4
.L_114:
        /*0270*/ 	.byte	0x04, 0x11
        /*0272*/ 	.short	(.L_116 - .L_115)
	.align		4
.L_115:
        /*0274*/ 	.word	index@($_ZN5flash24flash_fwd_splitkv_kernelI23Flash_fwd_kernel_traitsILi64ELi64ELi128ELi4ELb0ELb0EN7cutlass10bfloat16_tE19Flash_kernel_traitsILi64ELi64ELi128ELi4ES3_EELb0ELb0ELb1ELb0ELb0ELb0ELb1ELb1EEEvNS_16Flash_fwd_paramsE$_ZN5flash30compute_attn_1rowblock_splitkvI23Flash_fwd_kernel_traitsILi64ELi64ELi128ELi4ELb0ELb0EN7cutlass10bfloat16_tE19Flash_kernel_traitsILi64ELi64ELi128ELi4ES3_EELb0ELb0ELb1ELb0ELb0ELb0ELb1ELb1ENS_16Flash_fwd_paramsEEEvRKT8_iiiii)
        /*0278*/ 	.word	0x00000000


	//----- nvinfo : EIATTR_FRAME_SIZE
	.align		4
.L_116:
        /*027c*/ 	.byte	0x04, 0x11
        /*027e*/ 	.short	(.L_118 - .L_117)
	.align		4
.L_117:
        /*0280*/ 	.word	index@(_ZN5flash24flash_fwd_splitkv_kernelI23Flash_fwd_kernel_traitsILi64ELi64ELi128ELi4ELb0ELb0EN7cutlass10bfloat16_tE19Flash_kernel_traitsILi64ELi64ELi128ELi4ES3_EELb0ELb0ELb1ELb0ELb0ELb0ELb1ELb1EEEvNS_16Flash_fwd_paramsE)
        /*0284*/ 	.word	0x00000000


	//----- nvinfo : EIATTR_REGCOUNT
	.align		4
.L_118:
        /*0288*/ 	.byte	0x04, 0x2f
        /*028a*/ 	.short	(.L_120 - .L_119)
	.align		4
.L_119:
        /*028c*/ 	.word	index@(_ZN5flash24flash_fwd_splitkv_kernelI23Flash_fwd_kernel_traitsILi64ELi64ELi128ELi4ELb0ELb0EN7cutlass10bfloat16_tE19Flash_kernel_traitsILi64ELi64ELi128ELi4ES3_EELb0ELb0ELb0ELb0ELb1ELb1ELb1ELb1EEEvNS_16Flash_fwd_paramsE)
        /*0290*/ 	.word	0x000000fe


	//----- nvinfo : EIATTR_FRAME_SIZE
	.align		4
.L_120:
        /*0294*/ 	.byte	0x04, 0x11
        /*0296*/ 	.short	(.L_122 - .L_121)
	.align		4
.L_121:
        /*0298*/ 	.word	index@($_ZN5flash24flash_fwd_splitkv_kernelI23Flash_fwd_kernel_traitsILi64ELi64ELi128ELi4ELb0ELb0EN7cutlass10bfloat16_tE19Flash_kernel_traitsILi64ELi64ELi128ELi4ES3_EELb0ELb0ELb0ELb0ELb1ELb1ELb1ELb1EEEvNS_16Flash_fwd_paramsE$_ZN5flash30compute_attn_1rowblock_splitkvI23Flash_fwd_kernel_traitsILi64ELi64ELi128ELi4ELb0ELb0EN7cutlass10bfloat16_tE19Flash_kernel_traitsILi64ELi64ELi128ELi4ES3_EELb0ELb0ELb0ELb0ELb1ELb1ELb1ELb1ENS_16Flash_fwd_paramsEEEvRKT8_iiiii)
        /*029c*/ 	.word	0x00000000


	//----- nvinfo : EIATTR_FRAME_SIZE
	.align		4
.L_122:
        /*02a0*/ 	.byte	0x04, 0x11
        /*02a2*/ 	.short	(.L_124 - .L_123)
	.align		4
.L_123:
        /*02a4*/ 	.word	index@(_ZN5flash24flash_fwd_splitkv_kernelI23Flash_fwd_kernel_traitsILi64ELi64ELi128ELi4ELb0ELb0EN7cutlass10bfloat16_tE19Flash_kernel_traitsILi64ELi64ELi128ELi4ES3_EELb0ELb0ELb0ELb0ELb1ELb1ELb1ELb1EEEvNS_16Flash_fwd_paramsE)
        /*02a8*/ 	.word	0x00000000


	//----- nvinfo : EIATTR_REGCOUNT
	.align		4
.L_124:
        /*02ac*/ 	.byte	0x04, 0x2f
        /*02ae*/ 	.short	(.L_126 - .L_125)
	.align		4
.L_125:
        /*02b0*/ 	.word	index@(_ZN5flash24flash_fwd_splitkv_kernelI23Flash_fwd_kernel_traitsILi64ELi64ELi128ELi4ELb0ELb0EN7cutlass10bfloat16_tE19Flash_kernel_traitsILi64ELi64ELi128ELi4ES3_EELb0ELb0ELb0ELb0ELb1ELb0ELb1ELb1EEEvNS_16Flash_fwd_paramsE)
        /*02b4*/ 	.word	0x000000d5


	//----- nvinfo : EIATTR_FRAME_SIZE
	.align		4
.L_126:
        /*02b8*/ 	.byte	0x04, 0x11
        /*02ba*/ 	.short	(.L_128 - .L_127)
	.align		4
.L_127:
        /*02bc*/ 	.word	index@($_ZN5flash24flash_fwd_splitkv_kernelI23Flash_fwd_kernel_traitsILi64ELi64ELi128ELi4ELb0ELb0EN7cutlass10bfloat16_tE19Flash_kernel_traitsILi64ELi64ELi128ELi4ES3_EELb0ELb0ELb0ELb0ELb1ELb0ELb1ELb1EEEvNS_16Flash_fwd_paramsE$_ZN5flash30compute_attn_1rowblock_splitkvI23Flash_fwd_kernel_traitsILi64ELi64ELi128ELi4ELb0ELb0EN7cutlass10bfloat16_tE19Flash_kernel_traitsILi64ELi64ELi128ELi4ES3_EELb0ELb0ELb0ELb0ELb1ELb0ELb1ELb1ENS_16Flash_fwd_paramsEEEvRKT8_iiiii)
        /*02c0*/ 	.word	0x00000000


	//----- nvinfo : EIATTR_FRAME_SIZE
	.align		4
.L_128:
        /*02c4*/ 	.byte	0x04, 0x11
        /*02c6*/ 	.short	(.L_130 - .L_129)
	.align		4
.L_129:
        /*02c8*/ 	.word	index@(_ZN5flash24flash_fwd_splitkv_kernelI23Flash_fwd_kernel_traitsILi64ELi64ELi128ELi4ELb0ELb0EN7cutlass10bfloat16_tE19Flash_kernel_traitsILi64ELi64ELi128ELi4ES3_EELb0ELb0ELb0ELb0ELb1ELb0ELb1ELb1EEEvNS_16Flash_fwd_paramsE)
        /*02cc*/ 	.word	0x00000000


	//----- nvinfo : EIATTR_REGCOUNT
	.align		4
.L_130:
        /*02d0*/ 	.byte	0x04, 0x2f
        /*02d2*/ 	.short	(.L_132 - .L_131)
	.align		4
.L_131:
        /*02d4*/ 	.word	index@(_ZN5flash24flash_fwd_splitkv_kernelI23Flash_fwd_kernel_traitsILi64ELi64ELi128ELi4ELb0ELb0EN7cutlass10bfloat16_tE19Flash_kernel_traitsILi64ELi64ELi128ELi4ES3_EELb0ELb0ELb1ELb0ELb0ELb1ELb1ELb0EEEvNS_16Flash_fwd_paramsE)
        /*02d8*/ 	.word	0x000000eb


	//----- nvinfo : EIATTR_FRAME_SIZE
	.align		4
.L_132:
        /*02dc*/ 	.byte	0x04, 0x11
        /*02de*/ 	.short	(.L_134 - .L_133)
	.align		4
.L_133:
        /*02e0*/ 	.word	index@($_ZN5flash24flash_fwd_splitkv_kernelI23Flash_fwd_kernel_traitsILi64ELi64ELi128ELi4ELb0ELb0EN7cutlass10bfloat16_tE19Flash_kernel_traitsILi64ELi64ELi128ELi4ES3_EELb0ELb0ELb1ELb0ELb0ELb1ELb1ELb0EEEvNS_16Flash_fwd_paramsE$_ZN5flash30compute_attn_1rowblock_splitkvI23Flash_fwd_kernel_traitsILi64ELi64ELi128ELi4ELb0ELb0EN7cutlass10bfloat16_tE19Flash_kernel_traitsILi64ELi64ELi128ELi4ES3_EELb0ELb0ELb1ELb0ELb0ELb1ELb1ELb0ENS_16Flash_fwd_paramsEEEvRKT8_iiiii)
        /*02e4*/ 	.word	0x00000000


	//----- nvinfo : EIATTR_FRAME_SIZE
	.align		4
.L_134:
        /*02e8*/ 	.byte	0x04, 0x11
        /*02ea*/ 	.short	(.L_136 - .L_135)
	.align		4
.L_135:
        /*02ec*/ 	.word	index@(_ZN5flash24flash_fwd_splitkv_kernelI23Flash_fwd_kernel_traitsILi64ELi64ELi128ELi4ELb0ELb0EN7cutlass10bfloat16_tE19Flash_kernel_traitsILi64ELi64ELi128ELi4ES3_EELb0ELb0ELb1ELb0ELb0ELb1ELb1ELb0EEEvNS_16Flash_fwd_paramsE)
        /*02f0*/ 	.word	0x00000000


	//----- nvinfo : EIATTR_REGCOUNT
	.align		4
.L_136:
        /*02f4*/ 	.byte	0x04, 0x2f
        /*02f6*/ 	.short	(.L_138 - .L_137)
	.align		4
.L_137:
        /*02f8*/ 	.word	index@(_ZN5flash24flash_fwd_splitkv_kernelI23Flash_fwd_kernel_traitsILi64ELi64ELi128ELi4ELb0ELb0EN7cutlass10bfloat16_tE19Flash_kernel_traitsILi64ELi64ELi128ELi4ES3_EELb0ELb0ELb1ELb0ELb0ELb0ELb1ELb0EEEvNS_16Flash_fwd_paramsE)
        /*02fc*/ 	.word	0x000000d3


	//----- nvinfo : EIATTR_FRAME_SIZE
	.align		4
.L_138:
        /*0300*/ 	.byte	0x04, 0x11
        /*0302*/ 	.short	(.L_140 - .L_139)
	.align		4
.L_139:
        /*0304*/ 	.word	index@($_ZN5flash24flash_fwd_splitkv_kernelI23Flash_fwd_kernel_traitsILi64ELi64ELi128ELi4ELb0ELb0EN7cutlass10bfloat16_tE19Flash_kernel_traitsILi64ELi64ELi128ELi4ES3_EELb0ELb0ELb1ELb0ELb0ELb0ELb1ELb0EEEvNS_16Flash_fwd_paramsE$_ZN5flash30compute_attn_1rowblock_splitkvI23Flash_fwd_kernel_traitsILi64ELi64ELi128ELi4ELb0ELb0EN7cutlass10bfloat16_tE19Flash_kernel_traitsILi64ELi64ELi128ELi4ES3_EELb0ELb0ELb1ELb0ELb0ELb0ELb1ELb0ENS_16Flash_fwd_paramsEEEvRKT8_iiiii)
        /*0308*/ 	.word	0x00000000


	//----- nvinfo : EIATTR_FRAME_SIZE
	.align		4
.L_140:
        /*030c*/ 	.byte	0x04, 0x11
        /*030e*/ 	.short	(.L_142 - .L_141)
	.align		4
.L_141:
        /*0310*/ 	.word	index@(_ZN5flash24flash_fwd_splitkv_kernelI23Flash_fwd_kernel_traitsILi64ELi64ELi128ELi4ELb0ELb0EN7cutlass10bfloat16_tE19Flash_kernel_traitsILi64ELi64ELi128ELi4ES3_EELb0ELb0ELb1ELb0ELb0ELb0ELb1ELb0EEEvNS_16Flash_fwd_paramsE)
        /*0314*/ 	.word	0x00000000


	//----- nvinfo : EIATTR_REGCOUNT
	.align		4
.L_142:
        /*0318*/ 	.byte	0x04, 0x2f
        /*031a*/ 	.short	(.L_144 - .L_143)
	.align		4
.L_143:
        /*031c*/ 	.word	index@(_ZN5flash24flash_fwd_splitkv_kernelI23Flash_fwd_kernel_traitsILi64ELi64ELi128ELi4ELb0ELb0EN7cutlass10bfloat16_tE19Flash_kernel_traitsILi64ELi64ELi128ELi4ES3_EELb0ELb0ELb0ELb1ELb1ELb1ELb1ELb0EEEvNS_16Flash_fwd_paramsE)
        /*0320*/ 	.word	0x000000fe


	//----- nvinfo : EIATTR_FRAME_SIZE
	.align		4
.L_144:
        /*0324*/ 	.byte	0x04, 0x11
        /*0326*/ 	.short	(.L_146 - .L_145)
	.align		4
.L_145:
        /*0328*/ 	.word	index@($_ZN5flash24flash_fwd_splitkv_kernelI23Flash_fwd_kernel_traitsILi64ELi64ELi128ELi4ELb0ELb0EN7cutlass10bfloat16_tE19Flash_kernel_traitsILi64ELi64ELi128ELi4ES3_EELb0ELb0ELb0ELb1ELb1ELb1ELb1ELb0EEEvNS_16Flash_fwd_paramsE$_ZN5flash30compute_attn_1rowblock_splitkvI23Flash_fwd_kernel_traitsILi64ELi64ELi128ELi4ELb0ELb0EN7cutlass10bfloat16_tE19Flash_kernel_traitsILi64ELi64ELi128ELi4ES3_EELb0ELb0ELb0ELb1ELb1ELb1ELb1ELb0ENS_16Flash_fwd_paramsEEEvRKT8_iiiii)
        /*032c*/ 	.word	0x00000000


	//----- nvinfo : EIATTR_FRAME_SIZE
	.align		4
.L_146:
        /*0330*/ 	.byte	0x04, 0x11
        /*0332*/ 	.short	(.L_148 - .L_147)
	.align		4
.L_147:
        /*0334*/ 	.word	index@(_ZN5flash24flash_fwd_splitkv_kernelI23Flash_fwd_kernel_traitsILi64ELi64ELi128ELi4ELb0ELb0EN7cutlass10bfloat16_tE19Flash_kernel_traitsILi64ELi64ELi128ELi4ES3_EELb0ELb0ELb0ELb1ELb1ELb1ELb1ELb0EEEvNS_16Flash_fwd_paramsE)
        /*0338*/ 	.word	0x00000000


	//----- nvinfo : EIATTR_REGCOUNT
	.align		4
.L_148:
        /*033c*/ 	.byte	0x04, 0x2f
        /*033e*/ 	.short	(.L_150 - .L_149)
	.align		4
.L_149:
        /*0340*/ 	.word	index@(_ZN5flash24flash_fwd_splitkv_kernelI23Flash_fwd_kernel_traitsILi64ELi64ELi128ELi4ELb0ELb0EN7cutlass10bfloat16_tE19Flash_kernel_traitsILi64ELi64ELi128ELi4ES3_EELb0ELb0ELb0ELb1ELb1ELb0ELb1ELb0EEEvNS_16Flash_fwd_paramsE)
        /*0344*/ 	.word	0x000000ca


	//----- nvinfo : EIATTR_FRAME_SIZE
	.align		4
.L_150:
        /*0348*/ 	.byte	0x04, 0x11
        /*034a*/ 	.short	(.L_152 - .L_151)
	.align		4
.L_151:
        /*034c*/ 	.word	index@($_ZN5flash24flash_fwd_splitkv_kernelI23Flash_fwd_kernel_traitsILi64ELi64ELi128ELi4ELb0ELb0EN7cutlass10bfloat16_tE19Flash_kernel_traitsILi64ELi64ELi128ELi4ES3_EELb0ELb0ELb0ELb1ELb1ELb0ELb1ELb0EEEvNS_16Flash_fwd_paramsE$_ZN5flash30compute_attn_1rowblock_splitkvI23Flash_fwd_kernel_traitsILi64ELi64ELi128ELi4ELb0ELb0EN7cutlass10bfloat16_tE19Flash_kernel_traitsILi64ELi64ELi128ELi4ES3_EELb0ELb0ELb0ELb1ELb1ELb0ELb1ELb0ENS_16Flash_fwd_paramsEEEvRKT8_iiiii)
        /*0350*/ 	.word	0x00000000


	//----- nvinfo : EIATTR_FRAME_SIZE
	.align		4
.L_152:
        /*0354*/ 	.byte	0x04, 0x11
        /*0356*/ 	.short	(.L_154 - .L_153)
	.align		4
.L_153:
        /*0358*/ 	.word	index@(_ZN5flash24flash_fwd_splitkv_kernelI23Flash_fwd_kernel_traitsILi64ELi64ELi128ELi4ELb0ELb0EN7cutlass10bfloat16_tE19Flash_kernel_traitsILi64ELi64ELi128ELi4ES3_EELb0ELb0ELb0ELb1ELb1ELb0ELb1ELb0EEEvNS_16Flash_fwd_paramsE)
        /*035c*/ 	.word	0x00000000


	//----- nvinfo : EIATTR_REGCOUNT
	.align		4
.L_154:
        /*0360*/ 	.byte	0x04, 0x2f
        /*0362*/ 	.short	(.L_156 - .L_155)
	.align		4
.L_155:
        /*0364*/ 	.word	index@(_ZN5flash24flash_fwd_splitkv_kernelI23Flash_fwd_kernel_traitsILi64ELi64ELi128ELi4ELb0ELb0EN7cutlass10bfloat16_tE19Flash_kernel_traitsILi64ELi64ELi128ELi4ES3_EELb0ELb0ELb1ELb0ELb0ELb1ELb0ELb1EEEvNS_16Flash_fwd_paramsE)
        /*0368*/ 	.word	0x000000e7


	//----- nvinfo : EIATTR_FRAME_SIZE
	.align		4
.L_156:
        /*036c*/ 	.byte	0x04, 0x11
        /*036e*/ 	.short	(.L_158 - .L_157)
	.align		4
.L_157:
        /*0370*/ 	.word	index@($_ZN5flash24flash_fwd_splitkv_kernelI23Flash_fwd_kernel_traitsILi64ELi64ELi128ELi4ELb0ELb0EN7cutlass10bfloat16_tE19Flash_kernel_traitsILi64ELi64ELi128ELi4ES3_EELb0ELb0ELb1ELb0ELb0ELb1ELb0ELb1EEEvNS_16Flash_fwd_paramsE$_ZN5flash30compute_attn_1rowblock_splitkvI23Flash_fwd_kernel_traitsILi64ELi64ELi128ELi4ELb0ELb0EN7cutlass10bfloat16_tE19Flash_kernel_traitsILi64ELi64ELi128ELi4ES3_EELb0ELb0ELb1ELb0ELb0ELb1ELb0ELb1ENS_16Flash_fwd_paramsEEEvRKT8_iiiii)
        /*0374*/ 	.word	0x00000000


	//----- nvinfo : EIATTR_FRAME_SIZE
	.align		4
.L_158:
        /*0378*/ 	.byte	0x04, 0x11
        /*037a*/ 	.short	(.L_160 - .L_159)
	.align		4
.L_159:
        /*037c*/ 	.word	index@(_ZN5flash24flash_fwd_splitkv_kernelI23Flash_fwd_kernel_traitsILi64ELi64ELi128ELi4ELb0ELb0EN7cutlass10bfloat16_tE19Flash_kernel_traitsILi64ELi64ELi128ELi4ES3_EELb0ELb0ELb1ELb0ELb0ELb1ELb0ELb1EEEvNS_16Flash_fwd_paramsE)
        /*0380*/ 	.word	0x00000000


	//----- nvinfo : EIATTR_REGCOUNT
	.align		4
.L_160:
        /*0384*/ 	.byte	0x04, 0x2f
        /*0386*/ 	.short	(.L_162 - .L_161)
	.align		4
.L_161:
        /*0388*/ 	.word	index@(_ZN5flash24flash_fwd_splitkv_kernelI23Flash_fwd_kernel_traitsILi64ELi64ELi128ELi4ELb0ELb0EN7cutlass10bfloat16_tE19Flash_kernel_traitsILi64ELi64ELi128ELi4ES3_EELb0ELb0ELb1ELb0ELb0ELb0ELb0ELb1EEEvNS_16Flash_fwd_paramsE)
        /*038c*/ 	.word	0x000000d1


	//----- nvinfo : EIATTR_FRAME_SIZE
	.align		4
.L_162:
        /*0390*/ 	.byte	0x04, 0x11
        /*0392*/ 	.short	(.L_164 - .L_163)
	.align		4
.L_163:
        /*0394*/ 	.word	index@($_ZN5flash24flash_fwd_splitkv_kernelI23Flash_fwd_kernel_traitsILi64ELi64ELi128ELi4ELb0ELb0EN7cutlass10bfloat16_tE19Flash_kernel_traitsILi64ELi64ELi128ELi4ES3_EELb0ELb0ELb1ELb0ELb0ELb0ELb0ELb1EEEvNS_16Flash_fwd_paramsE$_ZN5flash30compute_attn_1rowblock_splitkvI23Flash_fwd_kernel_traitsILi64ELi64ELi128ELi4ELb0ELb0EN7cutlass10bfloat16_tE19Flash_kernel_traitsILi64ELi64ELi128ELi4ES3_EELb0ELb0ELb1ELb0ELb0ELb0ELb0ELb1ENS_16Flash_fwd_paramsEEEvRKT8_iiiii)
        /*0398*/ 	.word	0x00000000


	//----- nvinfo : EIATTR_FRAME_SIZE
	.align		4
.L_164:
        /*039c*/ 	.byte	0x04, 0x11
        /*039e*/ 	.short	(.L_166 - .L_165)
	.align		4
.L_165:
        /*03a0*/ 	.word	index@(_ZN5flash24flash_fwd_splitkv_kernelI23Flash_fwd_kernel_traitsILi64ELi64ELi128ELi4ELb0ELb0EN7cutlass10bfloat16_tE19Flash_kernel_traitsILi64ELi64ELi128ELi4ES3_EELb0ELb0ELb1ELb0ELb0ELb0ELb0ELb1EEEvNS_16Flash_fwd_paramsE)
        /*03a4*/ 	.word	0x00000000


	//----- nvinfo : EIATTR_REGCOUNT
	.align		4
.L_166:
        /*03a8*/ 	.byte	0x04, 0x2f
        /*03aa*/ 	.short	(.L_168 - .L_167)
	.align		4
.L_167:
        /*03ac*/ 	.word	index@(_ZN5flash24flash_fwd_splitkv_kernelI23Flash_fwd_kernel_traitsILi64ELi64ELi128ELi4ELb0ELb0EN7cutlass10bfloat16_tE19Flash_kernel_traitsILi64ELi64ELi128ELi4ES3_EELb0ELb0ELb0ELb0ELb1ELb1ELb0ELb1EEEvNS_16Flash_fwd_paramsE)
        /*03b0*/ 	.word	0x000000fe


	//----- nvinfo : EIATTR_FRAME_SIZE
	.align		4
.L_168:
        /*03b4*/ 	.byte	0x04, 0x11
        /*03b6*/ 	.short	(.L_170 - .L_169)
	.align		4
.L_169:
        /*03b8*/ 	.word	index@($_ZN5flash24flash_fwd_splitkv_kernelI23Flash_fwd_kernel_traitsILi64ELi64ELi128ELi4ELb0ELb0EN7cutlass10bfloat16_tE19Flash_kernel_traitsILi64ELi64ELi128ELi4ES3_EELb0ELb0ELb0ELb0ELb1ELb1ELb0ELb1EEEvNS_16Flash_fwd_paramsE$_ZN5flash30compute_attn_1rowblock_splitkvI23Flash_fwd_kernel_traitsILi64ELi64ELi128ELi4ELb0ELb0EN7cutlass10bfloat16_tE19Flash_kernel_traitsILi64ELi64ELi128ELi4ES3_EELb0ELb0ELb0ELb0ELb1ELb1ELb0ELb1ENS_16Flash_fwd_paramsEEEvRKT8_iiiii)
        /*03bc*/ 	.word	0x00000000


	//----- nvinfo : EIATTR_FRAME_SIZE
	.align		4
.L_170:
        /*03c0*/ 	.byte	0x04, 0x11
        /*03c2*/ 	.short	(.L_172 - .L_171)
	.align		4
.L_171:
        /*03c4*/ 	.word	index@(_ZN5flash24flash_fwd_splitkv_kernelI23Flash_fwd_kernel_traitsILi64ELi64ELi128ELi4ELb0ELb0EN7cutlass10bfloat16_tE19Flash_kernel_traitsILi64ELi64ELi128ELi4ES3_EELb0ELb0ELb0ELb0ELb1ELb1ELb0ELb1EEEvNS_16Flash_fwd_paramsE)
        /*03c8*/ 	.word	0x00000000


	//----- nvinfo : EIATTR_REGCOUNT
	.align		4
.L_172:
        /*03cc*/ 	.byte	0x04, 0x2f
        /*03ce*/ 	.short	(.L_174 - .L_173)
	.align		4
.L_173:
        /*03d0*/ 	.word	index@(_ZN5flash24flash_fwd_splitkv_kernelI23Flash_fwd_kernel_traitsILi64ELi64ELi128ELi4ELb0ELb0EN7cutlass10bfloat16_tE19Flash_kernel_traitsILi64ELi64ELi128ELi4ES3_EELb0ELb0ELb0ELb0ELb1ELb0ELb0ELb1EEEvNS_16Flash_fwd_paramsE)
        /*03d4*/ 	.word	0x000000d8


	//----- nvinfo : EIATTR_FRAME_SIZE
	.align		4
.L_174:
        /*03d8*/ 	.byte	0x04, 0x11
        /*03da*/ 	.short	(.L_176 - .L_175)
	.align		4
.L_175:
        /*03dc*/ 	.word	index@($_ZN5flash24flash_fwd_splitkv_kernelI23Flash_fwd_kernel_traitsILi64ELi64ELi128ELi4ELb0ELb0EN7cutlass10bfloat16_tE19Flash_kernel_traitsILi64ELi64ELi128ELi4ES3_EELb0ELb0ELb0ELb0ELb1ELb0ELb0ELb1EEEvNS_16Flash_fwd_paramsE$_ZN5flash30compute_attn_1rowblock_splitkvI23Flash_fwd_kernel_traitsILi64ELi64ELi128ELi4ELb0ELb0EN7cutlass10bfloat16_tE19Flash_kernel_traitsILi64ELi64ELi128ELi4ES3_EELb0ELb0ELb0ELb0ELb1ELb0ELb0ELb1ENS_16Flash_fwd_paramsEEEvRKT8_iiiii)
        /*03e0*/ 	.word	0x00000000


	//----- nvinfo : EIATTR_FRAME_SIZE
	.align		4
.L_176:
        /*03e4*/ 	.byte	0x04, 0x11
        /*03e6*/ 	.short	(.L_178 - .L_177)
	.align		4
.L_177:
        /*03e8*/ 	.word	index@(_ZN5flash24flash_fwd_splitkv_kernelI23Flash_fwd_kernel_traitsILi64ELi64ELi128ELi4ELb0ELb0EN7cutlass10bfloat16_tE19Flash_kernel_traitsILi64ELi64ELi128ELi4ES3_EELb0ELb0ELb0ELb0ELb1ELb0ELb0ELb1EEEvNS_16Flash_fwd_paramsE)
        /*03ec*/ 	.word	0x00000000


	//----- nvinfo : EIATTR_REGCOUNT
	.align		4
.L_178:
        /*03f0*/ 	.byte	0x04, 0x2f
        /*03f2*/ 	.short	(.L_180 - .L_179)
	.align		4
.L_179:
        /*03f4*/ 	.word	index@(_ZN5flash24flash_fwd_splitkv_kernelI23Flash_fwd_kernel_traitsILi64ELi64ELi128ELi4ELb0ELb0EN7cutlass10bfloat16_tE19Flash_kernel_traitsILi64ELi64ELi128ELi4ES3_EELb0ELb0ELb1ELb0ELb0ELb1ELb0ELb0EEEvNS_16Flash_fwd_paramsE)
        /*03f8*/ 	.word	0x000000ed


	//----- nvinfo : EIATTR_FRAME_SIZE
	.align		4
.L_180:
        /*03fc*/ 	.byte	0x04, 0x11
        /*03fe*/ 	.short	(.L_182 - .L_181)
	.align		4
.L_181:
        /*0400*/ 	.word	index@($_ZN5flash24flash_fwd_splitkv_kernelI23Flash_fwd_kernel_traitsILi64ELi64ELi128ELi4ELb0ELb0EN7cutlass10bfloat16_tE19Flash_kernel_traitsILi64ELi64ELi128ELi4ES3_EELb0ELb0ELb1ELb0ELb0ELb1ELb0ELb0EEEvNS_16Flash_fwd_paramsE$_ZN5flash30compute_attn_1rowblock_splitkvI23Flash_fwd_kernel_traitsILi64ELi64ELi128ELi4ELb0ELb0EN7cutlass10bfloat16_tE19Flash_kernel_traitsILi64ELi64ELi128ELi4ES3_EELb0ELb0ELb1ELb0ELb0ELb1ELb0ELb0ENS_16Flash_fwd_paramsEEEvRKT8_iiiii)
        /*0404*/ 	.word	0x00000000


	//----- nvinfo : EIATTR_FRAME_SIZE
	.align		4
.L_182:
        /*0408*/ 	.byte	0x04, 0x11
        /*040a*/ 	.short	(.L_184 - .L_183)
	.align		4
.L_183:
        /*040c*/ 	.word	index@(_ZN5flash24flash_fwd_splitkv_kernelI23Flash_fwd_kernel_traitsILi64ELi64ELi128ELi4ELb0ELb0EN7cutlass10bfloat16_tE19Flash_kernel_traitsILi64ELi64ELi128ELi4ES3_EELb0ELb0ELb1ELb0ELb0ELb1ELb0ELb0EEEvNS_16Flash_fwd_paramsE)
        /*0410*/ 	.word	0x00000000


	//----- nvinfo : EIATTR_REGCOUNT
	.align		4
.L_184:
        /*0414*/ 	.byte	0x04, 0x2f
        /*0416*/ 	.short	(.L_186 - .L_185)
	.align		4
.L_185:
        /*0418*/ 	.word	index@(_ZN5flash24flash_fwd_splitkv_kernelI23Flash_fwd_kernel_traitsILi64ELi64ELi128ELi4ELb0ELb0EN7cutlass10bfloat16_tE19Flash_kernel_traitsILi64ELi64ELi128ELi4ES3_EELb0ELb0ELb1ELb0ELb0ELb0ELb0ELb0EEEvNS_16Flash_fwd_paramsE)
        /*041c*/ 	.word	0x000000d8


	//----- nvinfo : EIATTR_FRAME_SIZE
	.align		4
.L_186:
        /*0420*/ 	.byte	0x04, 0x11
        /*0422*/ 	.short	(.L_188 - .L_187)
	.align		4
.L_187:
        /*0424*/ 	.word	index@($_ZN5flash24flash_fwd_splitkv_kernelI23Flash_fwd_kernel_traitsILi64ELi64ELi128ELi4ELb0ELb0EN7cutlass10bfloat16_tE19Flash_kernel_traitsILi64ELi64ELi128ELi4ES3_EELb0ELb0ELb1ELb0ELb0ELb0ELb0ELb0EEEvNS_16Flash_fwd_paramsE$_ZN5flash30compute_attn_1rowblock_splitkvI23Flash_fwd_kernel_traitsILi64ELi64ELi128ELi4ELb0ELb0EN7cutlass10bfloat16_tE19Flash_kernel_traitsILi64ELi64ELi128ELi4ES3_EELb0ELb0ELb1ELb0ELb0ELb0ELb0ELb0ENS_16Flash_fwd_paramsEEEvRKT8_iiiii)
        /*0428*/ 	.word	0x00000000


	//----- nvinfo : EIATTR_FRAME_SIZE
	.align		4
.L_188:
        /*042c*/ 	.byte	0x04, 0x11
        /*042e*/ 	.short	(.L_190 - .L_189)
	.align		4
.L_189:
        /*0430*/ 	.word	index@(_ZN5flash24flash_fwd_splitkv_kernelI23Flash_fwd_kernel_traitsILi64ELi64ELi128ELi4ELb0ELb0EN7cutlass10bfloat16_tE19Flash_kernel_traitsILi64ELi64ELi128ELi4ES3_EELb0ELb0ELb1ELb0ELb0ELb0ELb0ELb0EEEvNS_16Flash_fwd_paramsE)
        /*0434*/ 	.word	0x00000000


	//----- nvinfo : EIATTR_REGCOUNT
	.align		4
.L_190:
        /*0438*/ 	.byte	0x04, 0x2f
        /*043a*/ 	.short	(.L_192 - .L_191)
	.align		4
.L_191:
        /*043c*/ 	.word	index@(_ZN5flash24flash_fwd_splitkv_kernelI23Flash_fwd_kernel_traitsILi64ELi64ELi128ELi4ELb0ELb0EN7cutlass10bfloat16_tE19Flash_kernel_traitsILi64ELi64ELi128ELi4ES3_EELb0ELb0ELb0ELb1ELb1ELb1ELb0ELb0EEEvNS_16Flash_fwd_paramsE)
        /*0440*/ 	.word	0x000000fe


	//----- nvinfo : EIATTR_FRAME_SIZE
	.align		4
.L_192:
        /*0444*/ 	.byte	0x04, 0x11
        /*0446*/ 	.short	(.L_194 - .L_193)
	.align		4
.L_193:
        /*0448*/ 	.word	index@($_ZN5flash24flash_fwd_splitkv_kernelI23Flash_fwd_kernel_traitsILi64ELi64ELi128ELi4ELb0ELb0EN7cutlass10bfloat16_tE19Flash_kernel_traitsILi64ELi64ELi128ELi4ES3_EELb0ELb0ELb0ELb1ELb1ELb1ELb0ELb0EEEvNS_16Flash_fwd_paramsE$_ZN5flash30compute_attn_1rowblock_splitkvI23Flash_fwd_kernel_traitsILi64ELi64ELi128ELi4ELb0ELb0EN7cutlass10bfloat16_tE19Flash_kernel_traitsILi64ELi64ELi128ELi4ES3_EELb0ELb0ELb0ELb1ELb1ELb1ELb0ELb0ENS_16Flash_fwd_paramsEEEvRKT8_iiiii)
        /*044c*/ 	.word	0x00000000


	//----- nvinfo : EIATTR_FRAME_SIZE
	.align		4
.L_194:
        /*0450*/ 	.byte	0x04, 0x11
        /*0452*/ 	.short	(.L_196 - .L_195)
	.align		4
.L_195:
        /*0454*/ 	.word	index@(_ZN5flash24flash_fwd_splitkv_kernelI23Flash_fwd_kernel_traitsILi64ELi64ELi128ELi4ELb0ELb0EN7cutlass10bfloat16_tE19Flash_kernel_traitsILi64ELi64ELi128ELi4ES3_EELb0ELb0ELb0ELb1ELb1ELb1ELb0ELb0EEEvNS_16Flash_fwd_paramsE)
        /*0458*/ 	.word	0x00000000


	//----- nvinfo : EIATTR_REGCOUNT
	.align		4
.L_196:
        /*045c*/ 	.byte	0x04, 0x2f
        /*045e*/ 	.short	(.L_198 - .L_197)
	.align		4
.L_197:
        /*0460*/ 	.word	index@(_ZN5flash24flash_fwd_splitkv_kernelI23Flash_fwd_kernel_traitsILi64ELi64ELi128ELi4ELb0ELb0EN7cutlass10bfloat16_tE19Flash_kernel_traitsILi64ELi64ELi128ELi4ES3_EELb0ELb0ELb0ELb1ELb1ELb0ELb0ELb0EEEvNS_16Flash_fwd_paramsE)
        /*0464*/ 	.word	0x000000ca


	//----- nvinfo : EIATTR_FRAME_SIZE
	.align		4
.L_198:
        /*0468*/ 	.byte	0x04, 0x11
        /*046a*/ 	.short	(.L_200 - .L_199)
	.align		4
.L_199:
        /*046c*/ 	.word	index@($_ZN5flash24flash_fwd_splitkv_kernelI23Flash_fwd_kernel_traitsILi64ELi64ELi128ELi4ELb0ELb0EN7cutlass10bfloat16_tE19Flash_kernel_traitsILi64ELi64ELi128ELi4ES3_EELb0ELb0ELb0ELb1ELb1ELb0ELb0ELb0EEEvNS_16Flash_fwd_paramsE$_ZN5flash30compute_attn_1rowblock_splitkvI23Flash_fwd_kernel_traitsILi64ELi64ELi128ELi4ELb0ELb0EN7cutlass10bfloat16_tE19Flash_kernel_traitsILi64ELi64ELi128ELi4ES3_EELb0ELb0ELb0ELb1ELb1ELb0ELb0ELb0ENS_16Flash_fwd_paramsEEEvRKT8_iiiii)
        /*0470*/ 	.word	0x00000000


	//----- nvinfo : EIATTR_FRAME_SIZE
	.align		4
.L_200:
        /*0474*/ 	.byte	0x04, 0x11
        /*0476*/ 	.short	(.L_202 - .L_201)
	.align		4
.L_201:
        /*0478*/ 	.word	index@(_ZN5flash24flash_fwd_splitkv_kernelI23Flash_fwd_kernel_traitsILi64ELi64ELi128ELi4ELb0ELb0EN7cutlass10bfloat16_tE19Flash_kernel_traitsILi64ELi64ELi128ELi4ES3_EELb0ELb0ELb0ELb1ELb1ELb0ELb0ELb0EEEvNS_16Flash_fwd_paramsE)
        /*047c*/ 	.word	0x00000000


	//----- nvinfo : EIATTR_REGCOUNT
	.align		4
.L_202:
        /*0480*/ 	.byte	0x04, 0x2f
        /*0482*/ 	.short	(.L_204 - .L_203)
	.align		4
.L_203:
        /*0484*/ 	.word	index@(_ZN5flash24flash_fwd_splitkv_kernelI23Flash_fwd_kernel_traitsILi64ELi64ELi128ELi4ELb0ELb0EN7cutlass10bfloat16_tE19Flash_kernel_traitsILi64ELi64ELi128ELi4ES3_EELb0ELb1ELb0ELb0ELb0ELb1ELb1ELb1EEEvNS_16Flash_fwd_paramsE)
        /*0488*/ 	.word	0x000000e6


	//----- nvinfo : EIATTR_FRAME_SIZE
	.align		4
.L_204:
        /*048c*/ 	.byte	0x04, 0x11
        /*048e*/ 	.short	(.L_206 - .L_205)
	.align		4
.L_205:
        /*0490*/ 	.word	index@($_ZN5flash24flash_fwd_splitkv_kernelI23Flash_fwd_kernel_traitsILi64ELi64ELi128ELi4ELb0ELb0EN7cutlass10bfloat16_tE19Flash_kernel_traitsILi64ELi64ELi128ELi4ES3_EELb0ELb1ELb0ELb0ELb0ELb1ELb1ELb1EEEvNS_16Flash_fwd_paramsE$_ZN5flash30compute_attn_1rowblock_splitkvI23Flash_fwd_kernel_traitsILi64ELi64ELi128ELi4ELb0ELb0EN7cutlass10bfloat16_tE19Flash_kernel_traitsILi64ELi64ELi128ELi4ES3_EELb0ELb1ELb0ELb0ELb0ELb1ELb1ELb1ENS_16Flash_fwd_paramsEEEvRKT8_iiiii)
        /*0494*/ 	.word	0x00000000


	//----- nvinfo : EIATTR_FRAME_SIZE
	.align		4
.L_206:
        /*0498*/ 	.byte	0x04, 0x11
        /*049a*/ 	.short	(.L_208 - .L_207)
	.align		4
.L_207:
        /*049c*/ 	.word	index@(_ZN5flash24flash_fwd_splitkv_kernelI23Flash_fwd_kernel_traitsILi64ELi64ELi128ELi4ELb0ELb0EN7cutlass10bfloat16_tE19Flash_kernel_traitsILi64ELi64ELi128ELi4ES3_EELb0ELb1ELb0ELb0ELb0ELb1ELb1ELb1EEEvNS_16Flash_fwd_paramsE)
        /*04a0*/ 	.word	0x00000000


	//----- nvinfo : EIATTR_REGCOUNT
	.align		4
.L_208:
        /*04a4*/ 	.byte	0x04, 0x2f
        /*04a6*/ 	.short	(.L_210 - .L_209)
	.align		4
.L_209:
        /*04a8*/ 	.word	index@(_ZN5flash24flash_fwd_splitkv_kernelI23Flash_fwd_kernel_traitsILi64ELi64ELi128ELi4ELb0ELb0EN7cutlass10bfloat16_tE19Flash_kernel_traitsILi64ELi64ELi128ELi4ES3_EELb0ELb1ELb0ELb0ELb0ELb0ELb1ELb1EEEvNS_16Flash_fwd_paramsE)
        /*04ac*/ 	.word	0x000000ee


	//----- nvinfo : EIATTR_FRAME_SIZE
	.align		4
.L_210:
        /*04b0*/ 	.byte	0x04, 0x11
        /*04b2*/ 	.short	(.L_212 - .L_211)
	.align		4
.L_211:
        /*04b4*/ 	.word	index@($_ZN5flash24flash_fwd_splitkv_kernelI23Flash_fwd_kernel_traitsILi64ELi64ELi128ELi4ELb0ELb0EN7cutlass10bfloat16_tE19Flash_kernel_traitsILi64ELi64ELi128ELi4ES3_EELb0ELb1ELb0ELb0ELb0ELb0ELb1ELb1EEEvNS_16Flash_fwd_paramsE$_ZN5flash30compute_attn_1rowblock_splitkvI23Flash_fwd_kernel_traitsILi64ELi64ELi128ELi4ELb0ELb0EN7cutlass10bfloat16_tE19Flash_kernel_traitsILi64ELi64ELi128ELi4ES3_EELb0ELb1ELb0ELb0ELb0ELb0ELb1ELb1ENS_16Flash_fwd_paramsEEEvRKT8_iiiii)
        /*04b8*/ 	.word	0x00000000


	//----- nvinfo : EIATTR_FRAME_SIZE
	.align		4
.L_212:
        /*04bc*/ 	.byte	0x04, 0x11
        /*04be*/ 	.short	(.L_214 - .L_213)
	.align		4
.L_213:
        /*04c0*/ 	.word	index@(_ZN5flash24flash_fwd_splitkv_kernelI23Flash_fwd_kernel_traitsILi64ELi64ELi128ELi4ELb0ELb0EN7cutlass10bfloat16_tE19Flash_kernel_traitsILi64ELi64ELi128ELi4ES3_EELb0ELb1ELb0ELb0ELb0ELb0ELb1ELb1EEEvNS_16Flash_fwd_paramsE)
        /*04c4*/ 	.word	0x00000000


	//----- nvinfo : EIATTR_REGCOUNT
	.align		4
.L_214:
        /*04c8*/ 	.byte	0x04, 0x2f
        /*04ca*/ 	.short	(.L_216 - .L_215)
	.align		4
.L_215:
        /*04cc*/ 	.word	index@(_ZN5flash24flash_fwd_splitkv_kernelI23Flash_fwd_kernel_traitsILi64ELi64ELi128ELi4ELb0ELb0EN7cutlass10bfloat16_tE19Flash_kernel_traitsILi64ELi64ELi128ELi4ES3_EELb0ELb1ELb0ELb0ELb0ELb1ELb1ELb0EEEvNS_16Flash_fwd_paramsE)
        /*04d0*/ 	.word	0x000000ff


	//----- nvinfo : EIATTR_FRAME_SIZE
	.align		4
.L_216:
        /*04d4*/ 	.byte	0x04, 0x11
        /*04d6*/ 	.short	(.L_218 - .L_217)
	.align		4
.L_217:
        /*04d8*/ 	.word	index@($_ZN5flash24flash_fwd_splitkv_kernelI23Flash_fwd_kernel_traitsILi64ELi64ELi128ELi4ELb0ELb0EN7cutlass10bfloat16_tE19Flash_kernel_traitsILi64ELi64ELi128ELi4ES3_EELb0ELb1ELb0ELb0ELb0ELb1ELb1ELb0EEEvNS_16Flash_fwd_paramsE$_ZN5flash30compute_attn_1rowblock_splitkvI23Flash_fwd_kernel_traitsILi64ELi64ELi128ELi4ELb0ELb0EN7cutlass10bfloat16_tE19Flash_kernel_traitsILi64ELi64ELi128ELi4ES3_EELb0ELb1ELb0ELb0ELb0ELb1ELb1ELb0ENS_16Flash_fwd_paramsEEEvRKT8_iiiii)
        /*04dc*/ 	.word	0x00000000


	//----- nvinfo : EIATTR_FRAME_SIZE
	.align		4
.L_218:
        /*04e0*/ 	.byte	0x04, 0x11
        /*04e2*/ 	.short	(.L_220 - .L_219)
	.align		4
.L_219:
        /*04e4*/ 	.word	index@(_ZN5flash24flash_fwd_splitkv_kernelI23Flash_fwd_kernel_traitsILi64ELi64ELi128ELi4ELb0ELb0EN7cutlass10bfloat16_tE19Flash_kernel_traitsILi64ELi64ELi128ELi4ES3_EELb0ELb1ELb0ELb0ELb0ELb1ELb1ELb0EEEvNS_16Flash_fwd_paramsE)
        /*04e8*/ 	.word	0x00000000


	//----- nvinfo : EIATTR_REGCOUNT
	.align		4
.L_220:
        /*04ec*/ 	.byte	0x04, 0x2f
        /*04ee*/ 	.short	(.L_222 - .L_221)
	.align		4
.L_221:
        /*04f0*/ 	.word	index@(_ZN5flash24flash_fwd_splitkv_kernelI23Flash_fwd_kernel_traitsILi64ELi64ELi128ELi4ELb0ELb0EN7cutlass10bfloat16_tE19Flash_kernel_traitsILi64ELi64ELi128ELi4ES3_EELb0ELb1ELb0ELb0ELb0ELb0ELb1ELb0EEEvNS_16Flash_fwd_paramsE)
        /*04f4*/ 	.word	0x000000f8


	//----- nvinfo : EIATTR_FRAME_SIZE
	.align		4
.L_222:
        /*04f8*/ 	.byte	0x04, 0x11
        /*04fa*/ 	.short	(.L_224 - .L_223)
	.align		4
.L_223:
        /*04fc*/ 	.word	index@($_ZN5flash24flash_fwd_splitkv_kernelI23Flash_fwd_kernel_traitsILi64ELi64ELi128ELi4ELb0ELb0EN7cutlass10bfloat16_tE19Flash_kernel_traitsILi64ELi64ELi128ELi4ES3_EELb0ELb1ELb0ELb0ELb0ELb0ELb1ELb0EEEvNS_16Flash_fwd_paramsE$_ZN5flash30compute_attn_1rowblock_splitkvI23Flash_fwd_kernel_traitsILi64ELi64ELi128ELi4ELb0ELb0EN7cutlass10bfloat16_tE19Flash_kernel_traitsILi64ELi64ELi128ELi4ES3_EELb0ELb1ELb0ELb0ELb0ELb0ELb1ELb0ENS_16Flash_fwd_paramsEEEvRKT8_iiiii)
        /*0500*/ 	.word	0x00000000


	//----- nvinfo : EIATTR_FRAME_SIZE
	.align		4
.L_224:
        /*0504*/ 	.byte	0x04, 0x11
        /*0506*/ 	.short	(.L_226 - .L_225)
	.align		4
.L_225:
        /*0508*/ 	.word	index@(_ZN5flash24flash_fwd_splitkv_kernelI23Flash_fwd_kernel_traitsILi64ELi64ELi128ELi4ELb0ELb0EN7cutlass10bfloat16_tE19Flash_kernel_traitsILi64ELi64ELi128ELi4ES3_EELb0ELb1ELb0ELb0ELb0ELb0ELb1ELb0EEEvNS_16Flash_fwd_paramsE)
        /*050c*/ 	.word	0x00000000


	//----- nvinfo : EIATTR_REGCOUNT
	.align		4
.L_226:
        /*0510*/ 	.byte	0x04, 0x2f
        /*0512*/ 	.short	(.L_228 - .L_227)
	.align		4
.L_227:
        /*0514*/ 	.word	index@(_ZN5flash24flash_fwd_splitkv_kernelI23Flash_fwd_kernel_traitsILi64ELi64ELi128ELi4ELb0ELb0EN7cutlass10bfloat16_tE19Flash_kernel_traitsILi64ELi64ELi128ELi4ES3_EELb0ELb1ELb0ELb0ELb0ELb1ELb0ELb1EEEvNS_16Flash_fwd_paramsE)
        /*0518*/ 	.word	0x000000f0


	//----- nvinfo : EIATTR_FRAME_SIZE
	.align		4
.L_228:
        /*051c*/ 	.byte	0x04, 0x11
        /*051e*/ 	.short	(.L_230 - .L_229)
	.align		4
.L_229:
        /*0520*/ 	.word	index@($_ZN5flash24flash_fwd_splitkv_kernelI23Flash_fwd_kernel_traitsILi64ELi64ELi128ELi4ELb0ELb0EN7cutlass10bfloat16_tE19Flash_kernel_traitsILi64ELi64ELi128ELi4ES3_EELb0ELb1ELb0ELb0ELb0ELb1ELb0ELb1EEEvNS_16Flash_fwd_paramsE$_ZN5flash30compute_attn_1rowblock_splitkvI23Flash_fwd_kernel_traitsILi64ELi64ELi128ELi4ELb0ELb0EN7cutlass10bfloat16_tE19Flash_kernel_traitsILi64ELi64ELi128ELi4ES3_EELb0ELb1ELb0ELb0ELb0ELb1ELb0ELb1ENS_16Flash_fwd_paramsEEEvRKT8_iiiii)
        /*0524*/ 	.word	0x00000000


	//----- nvinfo : EIATTR_FRAME_SIZE
	.align		4
.L_230:
        /*0528*/ 	.byte	0x04, 0x11
        /*052a*/ 	.short	(.L_232 - .L_231)
	.align		4
.L_231:
        /*052c*/ 	.word	index@(_ZN5flash24flash_fwd_splitkv_kernelI23Flash_fwd_kernel_traitsILi64ELi64ELi128ELi4ELb0ELb0EN7cutlass10bfloat16_tE19Flash_kernel_traitsILi64ELi64ELi128ELi4ES3_EELb0ELb1ELb0ELb0ELb0ELb1ELb0ELb1EEEvNS_16Flash_fwd_paramsE)
        /*0530*/ 	.word	0x00000000


	//----- nvinfo : EIATTR_REGCOUNT
	.align		4
.L_232:
        /*0534*/ 	.byte	0x04, 0x2f
        /*0536*/ 	.short	(.L_234 - .L_233)
	.align		4
.L_233:
        /*0538*/ 	.word	index@(_ZN5flash24flash_fwd_splitkv_kernelI23Flash_fwd_kernel_traitsILi64ELi64ELi128ELi4ELb0ELb0EN7cutlass10bfloat16_tE19Flash_kernel_traitsILi64ELi64ELi128ELi4ES3_EELb0ELb1ELb0ELb0ELb0ELb0ELb0ELb1EEEvNS_16Flash_fwd_paramsE)
        /*053c*/ 	.word	0x000000ed


	//----- nvinfo : EIATTR_FRAME_SIZE
	.align		4
.L_234:
        /*0540*/ 	.byte	0x04, 0x11
        /*0542*/ 	.short	(.L_236 - .L_235)
	.align		4
.L_235:
        /*0544*/ 	.word	index@($_ZN5flash24flash_fwd_splitkv_kernelI23Flash_fwd_kernel_traitsILi64ELi64ELi128ELi4ELb0ELb0EN7cutlass10bfloat16_tE19Flash_kernel_traitsILi64ELi64ELi128ELi4ES3_EELb0ELb1ELb0ELb0ELb0ELb0ELb0ELb1EEEvNS_16Flash_fwd_paramsE$_ZN5flash30compute_attn_1rowblock_splitkvI23Flash_fwd_kernel_traitsILi64ELi64ELi128ELi4ELb0ELb0EN7cutlass10bfloat16_tE19Flash_kernel_traitsILi64ELi64ELi128ELi4ES3_EELb0ELb1ELb0ELb0ELb0ELb0ELb0ELb1ENS_16Flash_fwd_paramsEEEvRKT8_iiiii)
        /*0548*/ 	.word	0x00000000


	//----- nvinfo : EIATTR_FRAME_SIZE
	.align		4
.L_236:
        /*054c*/ 	.byte	0x04, 0x11
        /*054e*/ 	.short	(.L_238 - .L_237)
	.align		4
.L_237:
        /*0550*/ 	.word	index@(_ZN5flash24flash_fwd_splitkv_kernelI23Flash_fwd_kernel_traitsILi64ELi64ELi128ELi4ELb0ELb0EN7cutlass10bfloat16_tE19Flash_kernel_traitsILi64ELi64ELi128ELi4ES3_EELb0ELb1ELb0ELb0ELb0ELb0ELb0ELb1EEEvNS_16Flash_fwd_paramsE)
        /*0554*/ 	.word	0x00000000


	//----- nvinfo : EIATTR_REGCOUNT
	.align		4
.L_238:
        /*0558*/ 	.byte	0x04, 0x2f
        /*055a*/ 	.short	(.L_240 - .L_239)
	.align		4
.L_239:
        /*055c*/ 	.word	index@(_ZN5flash24flash_fwd_splitkv_kernelI23Flash_fwd_kernel_traitsILi64ELi64ELi128ELi4ELb0ELb0EN7cutlass10bfloat16_tE19Flash_kernel_traitsILi64ELi64ELi128ELi4ES3_EELb0ELb1ELb0ELb0ELb0ELb1ELb0ELb0EEEvNS_16Flash_fwd_paramsE)
        /*0560*/ 	.word	0x000000fe


	//----- nvinfo : EIATTR_FRAME_SIZE
	.align		4
.L_240:
        /*0564*/ 	.byte	0x04, 0x11
        /*0566*/ 	.short	(.L_242 - .L_241)
	.align		4
.L_241:
        /*0568*/ 	.word	index@($_ZN5flash24flash_fwd_splitkv_kernelI23Flash_fwd_kernel_traitsILi64ELi64ELi128ELi4ELb0ELb0EN7cutlass10bfloat16_tE19Flash_kernel_traitsILi64ELi64ELi128ELi4ES3_EELb0ELb1ELb0ELb0ELb0ELb1ELb0ELb0EEEvNS_16Flash_fwd_paramsE$_ZN5flash30compute_attn_1rowblock_splitkvI23Flash_fwd_kernel_traitsILi64ELi64ELi128ELi4ELb0ELb0EN7cutlass10bfloat16_tE19Flash_kernel_traitsILi64ELi64ELi128ELi4ES3_EELb0ELb1ELb0ELb0ELb0ELb1ELb0ELb0ENS_16Flash_fwd_paramsEEEvRKT8_iiiii)
        /*056c*/ 	.word	0x00000000


	//----- nvinfo : EIATTR_FRAME_SIZE
	.align		4
.L_242:
        /*0570*/ 	.byte	0x04, 0x11
        /*0572*/ 	.short	(.L_244 - .L_243)
	.align		4
.L_243:
        /*0574*/ 	.word	index@(_ZN5flash24flash_fwd_splitkv_kernelI23Flash_fwd_kernel_traitsILi64ELi64ELi128ELi4ELb0ELb0EN7cutlass10bfloat16_tE19Flash_kernel_traitsILi64ELi64ELi128ELi4ES3_EELb0ELb1ELb0ELb0ELb0ELb1ELb0ELb0EEEvNS_16Flash_fwd_paramsE)
        /*0578*/ 	.word	0x00000000


	//----- nvinfo : EIATTR_REGCOUNT
	.align		4
.L_244:
        /*057c*/ 	.byte	0x04, 0x2f
        /*057e*/ 	.short	(.L_246 - .L_245)
	.align		4
.L_245:
        /*0580*/ 	.word	index@(_ZN5flash24flash_fwd_splitkv_kernelI23Flash_fwd_kernel_traitsILi64ELi64ELi128ELi4ELb0ELb0EN7cutlass10bfloat16_tE19Flash_kernel_traitsILi64ELi64ELi128ELi4ES3_EELb0ELb1ELb0ELb0ELb0ELb0ELb0ELb0EEEvNS_16Flash_fwd_paramsE)
        /*0584*/ 	.word	0x000000fc


	//----- nvinfo : EIATTR_FRAME_SIZE
	.align		4
.L_246:
        /*0588*/ 	.byte	0x04, 0x11
        /*058a*/ 	.short	(.L_248 - .L_247)
	.align		4
.L_247:
        /*058c*/ 	.word	index@($_ZN5flash24flash_fwd_splitkv_kernelI23Flash_fwd_kernel_traitsILi64ELi64ELi128ELi4ELb0ELb0EN7cutlass10bfloat16_tE19Flash_kernel_traitsILi64ELi64ELi128ELi4ES3_EELb0ELb1ELb0ELb0ELb0ELb0ELb0ELb0EEEvNS_16Flash_fwd_paramsE$_ZN5flash30compute_attn_1rowblock_splitkvI23Flash_fwd_kernel_traitsILi64ELi64ELi128ELi4ELb0ELb0EN7cutlass10bfloat16_tE19Flash_kernel_traitsILi64ELi64ELi128ELi4ES3_EELb0ELb1ELb0ELb0ELb0ELb0ELb0ELb0ENS_16Flash_fwd_paramsEEEvRKT8_iiiii)
        /*0590*/ 	.word	0x00000000


	//----- nvinfo : EIATTR_FRAME_SIZE
	.align		4
.L_248:
        /*0594*/ 	.byte	0x04, 0x11
        /*0596*/ 	.short	(.L_250 - .L_249)
	.align		4
.L_249:
        /*0598*/ 	.word	index@(_ZN5flash24flash_fwd_splitkv_kernelI23Flash_fwd_kernel_traitsILi64ELi64ELi128ELi4ELb0ELb0EN7cutlass10bfloat16_tE19Flash_kernel_traitsILi64ELi64ELi128ELi4ES3_EELb0ELb1ELb0ELb0ELb0ELb0ELb0ELb0EEEvNS_16Flash_fwd_paramsE)
        /*059c*/ 	.word	0x00000000


	//----- nvinfo : EIATTR_REGCOUNT
	.align		4
.L_250:
        /*05a0*/ 	.byte	0x04, 0x2f
        /*05a2*/ 	.short	(.L_252 - .L_251)
	.align		4
.L_251:
        /*05a4*/ 	.word	index@(_ZN5flash24flash_fwd_splitkv_kernelI23Flash_fwd_kernel_traitsILi64ELi64ELi128ELi4ELb0ELb0EN7cutlass10bfloat16_tE19Flash_kernel_traitsILi64ELi64ELi128ELi4ES3_EELb0ELb0ELb0ELb0ELb0ELb1ELb1ELb1EEEvNS_16Flash_fwd_paramsE)
        /*05a8*/ 	.word	0x000000fe


	//----- nvinfo : EIATTR_FRAME_SIZE
	.align		4
.L_252:
        /*05ac*/ 	.byte	0x04, 0x11
        /*05ae*/ 	.short	(.L_254 - .L_253)
	.align		4
.L_253:
        /*05b0*/ 	.word	index@($_ZN5flash24flash_fwd_splitkv_kernelI23Flash_fwd_kernel_traitsILi64ELi64ELi128ELi4ELb0ELb0EN7cutlass10bfloat16_tE19Flash_kernel_traitsILi64ELi64ELi128ELi4ES3_EELb0ELb0ELb0ELb0ELb0ELb1ELb1ELb1EEEvNS_16Flash_fwd_paramsE$_ZN5flash30compute_attn_1rowblock_splitkvI23Flash_fwd_kernel_traitsILi64ELi64ELi128ELi4ELb0ELb0EN7cutlass10bfloat16_tE19Flash_kernel_traitsILi64ELi64ELi128ELi4ES3_EELb0ELb0ELb0ELb0ELb0ELb1ELb1ELb1ENS_16Flash_fwd_paramsEEEvRKT8_iiiii)
        /*05b4*/ 	.word	0x00000000


	//----- nvinfo : EIATTR_FRAME_SIZE
	.align		4
.L_254:
        /*05b8*/ 	.byte	0x04, 0x11
        /*05ba*/ 	.short	(.L_256 - .L_255)
	.align		4
.L_255:
        /*05bc*/ 	.word	index@(_ZN5flash24flash_fwd_splitkv_kernelI23Flash_fwd_kernel_traitsILi64ELi64ELi128ELi4ELb0ELb0EN7cutlass10bfloat16_tE19Flash_kernel_traitsILi64ELi64ELi128ELi4ES3_EELb0ELb0ELb0ELb0ELb0ELb1ELb1ELb1EEEvNS_16Flash_fwd_paramsE)
        /*05c0*/ 	.word	0x00000000


	//----- nvinfo : EIATTR_REGCOUNT
	.align		4
.L_256:
        /*05c4*/ 	.byte	0x04, 0x2f
        /*05c6*/ 	.short	(.L_258 - .L_257)
	.align		4
.L_257:
        /*05c8*/ 	.word	index@(_ZN5flash24flash_fwd_splitkv_kernelI23Flash_fwd_kernel_traitsILi64ELi64ELi128ELi4ELb0ELb0EN7cutlass10bfloat16_tE19Flash_kernel_traitsILi64ELi64ELi128ELi4ES3_EELb0ELb0ELb0ELb0ELb0ELb0ELb1ELb1EEEvNS_16Flash_fwd_paramsE)
        /*05cc*/ 	.word	0x000000d5


	//----- nvinfo : EIATTR_FRAME_SIZE
	.align		4
.L_258:
        /*05d0*/ 	.byte	0x04, 0x11
        /*05d2*/ 	.short	(.L_260 - .L_259)
	.align		4
.L_259:
        /*05d4*/ 	.word	index@($_ZN5flash24flash_fwd_splitkv_kernelI23Flash_fwd_kernel_traitsILi64ELi64ELi128ELi4ELb0ELb0EN7cutlass10bfloat16_tE19Flash_kernel_traitsILi64ELi64ELi128ELi4ES3_EELb0ELb0ELb0ELb0ELb0ELb0ELb1ELb1EEEvNS_16Flash_fwd_paramsE$_ZN5flash30compute_attn_1rowblock_splitkvI23Flash_fwd_kernel_traitsILi64ELi64ELi128ELi4ELb0ELb0EN7cutlass10bfloat16_tE19Flash_kernel_traitsILi64ELi64ELi128ELi4ES3_EELb0ELb0ELb0ELb0ELb0ELb0ELb1ELb1ENS_16Flash_fwd_paramsEEEvRKT8_iiiii)
        /*05d8*/ 	.word	0x00000000


	//----- nvinfo : EIATTR_FRAME_SIZE
	.align		4
.L_260:
        /*05dc*/ 	.byte	0x04, 0x11
        /*05de*/ 	.short	(.L_262 - .L_261)
	.align		4
.L_261:
        /*05e0*/ 	.word	index@(_ZN5flash24flash_fwd_splitkv_kernelI23Flash_fwd_kernel_traitsILi64ELi64ELi128ELi4ELb0ELb0EN7cutlass10bfloat16_tE19Flash_kernel_traitsILi64ELi64ELi128ELi4ES3_EELb0ELb0ELb0ELb0ELb0ELb0ELb1ELb1EEEvNS_16Flash_fwd_paramsE)
        /*05e4*/ 	.word	0x00000000


	//----- nvinfo : EIATTR_REGCOUNT
	.align		4
.L_262:
        /*05e8*/ 	.byte	0x04, 0x2f
        /*05ea*/ 	.short	(.L_264 - .L_263)
	.align		4
.L_263:
        /*05ec*/ 	.word	index@(_ZN5flash24flash_fwd_splitkv_kernelI23Flash_fwd_kernel_traitsILi64ELi64ELi128ELi4ELb0ELb0EN7cutlass10bfloat16_tE19Flash_kernel_traitsILi64ELi64ELi128ELi4ES3_EELb0ELb0ELb0ELb0ELb0ELb1ELb1ELb0EEEvNS_16Flash_fwd_paramsE)
        /*05f0*/ 	.word	0x000000fe


	//----- nvinfo : EIATTR_FRAME_SIZE
	.align		4
.L_264:
        /*05f4*/ 	.byte	0x04, 0x11
        /*05f6*/ 	.short	(.L_266 - .L_265)
	.align		4
.L_265:
        /*05f8*/ 	.word	index@($_ZN5flash24flash_fwd_splitkv_kernelI23Flash_fwd_kernel_traitsILi64ELi64ELi128ELi4ELb0ELb0EN7cutlass10bfloat16_tE19Flash_kernel_traitsILi64ELi64ELi128ELi4ES3_EELb0ELb0ELb0ELb0ELb0ELb1ELb1ELb0EEEvNS_16Flash_fwd_paramsE$_ZN5flash30compute_attn_1rowblock_splitkvI23Flash_fwd_kernel_traitsILi64ELi64ELi128ELi4ELb0ELb0EN7cutlass10bfloat16_tE19Flash_kernel_traitsILi64ELi64ELi128ELi4ES3_EELb0ELb0ELb0ELb0ELb0ELb1ELb1ELb0ENS_16Flash_fwd_paramsEEEvRKT8_iiiii)
        /*05fc*/ 	.word	0x00000000


	//----- nvinfo : EIATTR_FRAME_SIZE
	.align		4
.L_266:
        /*0600*/ 	.byte	0x04, 0x11
        /*0602*/ 	.short	(.L_268 - .L_267)
	.align		4
.L_267:
        /*0604*/ 	.word	index@(_ZN5flash24flash_fwd_splitkv_kernelI23Flash_fwd_kernel_traitsILi64ELi64ELi128ELi4ELb0ELb0EN7cutlass10bfloat16_tE19Flash_kernel_traitsILi64ELi64ELi128ELi4ES3_EELb0ELb0ELb0ELb0ELb0ELb1ELb1ELb0EEEvNS_16Flash_fwd_paramsE)
        /*0608*/ 	.word	0x00000000


	//----- nvinfo : EIATTR_REGCOUNT
	.align		4
.L_268:
        /*060c*/ 	.byte	0x04, 0x2f
        /*060e*/ 	.short	(.L_270 - .L_269)
	.align		4
.L_269:
        /*0610*/ 	.word	index@(_ZN5flash24flash_fwd_splitkv_kernelI23Flash_fwd_kernel_traitsILi64ELi64ELi128ELi4ELb0ELb0EN7cutlass10bfloat16_tE19Flash_kernel_traitsILi64ELi64ELi128ELi4ES3_EELb0ELb0ELb0ELb0ELb0ELb0ELb1ELb0EEEvNS_16Flash_fwd_paramsE)
        /*0614*/ 	.word	0x000000d8


	//----- nvinfo : EIATTR_FRAME_SIZE
	.align		4
.L_270:
        /*0618*/ 	.byte	0x04, 0x11
        /*061a*/ 	.short	(.L_272 - .L_271)
	.align		4
.L_271:
        /*061c*/ 	.word	index@($_ZN5flash24flash_fwd_splitkv_kernelI23Flash_fwd_kernel_traitsILi64ELi64ELi128ELi4ELb0ELb0EN7cutlass10bfloat16_tE19Flash_kernel_traitsILi64ELi64ELi128ELi4ES3_EELb0ELb0ELb0ELb0ELb0ELb0ELb1ELb0EEEvNS_16Flash_fwd_paramsE$_ZN5flash30compute_attn_1rowblock_splitkvI23Flash_fwd_kernel_traitsILi64ELi64ELi128ELi4ELb0ELb0EN7cutlass10bfloat16_tE19Flash_kernel_traitsILi64ELi64ELi128ELi4ES3_EELb0ELb0ELb0ELb0ELb0ELb0ELb1ELb0ENS_16Flash_fwd_paramsEEEvRKT8_iiiii)
        /*0620*/ 	.word	0x00000000


	//----- nvinfo : EIATTR_FRAME_SIZE
	.align		4
.L_272:
        /*0624*/ 	.byte	0x04, 0x11
        /*0626*/ 	.short	(.L_274 - .L_273)
	.align		4
.L_273:
        /*0628*/ 	.word	index@(_ZN5flash24flash_fwd_splitkv_kernelI23Flash_fwd_kernel_traitsILi64ELi64ELi128ELi4ELb0ELb0EN7cutlass10bfloat16_tE19Flash_kernel_traitsILi64ELi64ELi128ELi4ES3_EELb0ELb0ELb0ELb0ELb0ELb0ELb1ELb0EEEvNS_16Flash_fwd_paramsE)
        /*062c*/ 	.word	0x00000000


	//----- nvinfo : EIATTR_REGCOUNT
	.align		4
.L_274:
        /*0630*/ 	.byte	0x04, 0x2f
        /*0632*/ 	.short	(.L_276 - .L_275)
	.align		4
.L_275:
        /*0634*/ 	.word	index@(_ZN5flash24flash_fwd_splitkv_kernelI23Flash_fwd_kernel_traitsILi64ELi64ELi128ELi4ELb0ELb0EN7cutlass10bfloat16_tE19Flash_kernel_traitsILi64ELi64ELi128ELi4ES3_EELb0ELb0ELb0ELb0ELb0ELb1ELb0ELb1EEEvNS_16Flash_fwd_paramsE)
        /*0638*/ 	.word	0x000000fe


	//----- nvinfo : EIATTR_FRAME_SIZE
	.align		4
.L_276:
        /*063c*/ 	.byte	0x04, 0x11
        /*063e*/ 	.short	(.L_278 - .L_277)
	.align		4
.L_277:
        /*0640*/ 	.word	index@($_ZN5flash24flash_fwd_splitkv_kernelI23Flash_fwd_kernel_traitsILi64ELi64ELi128ELi4ELb0ELb0EN7cutlass10bfloat16_tE19Flash_kernel_traitsILi64ELi64ELi128ELi4ES3_EELb0ELb0ELb0ELb0ELb0ELb1ELb0ELb1EEEvNS_16Flash_fwd_paramsE$_ZN5flash30compute_attn_1rowblock_splitkvI23Flash_fwd_kernel_traitsILi64ELi64ELi128ELi4ELb0ELb0EN7cutlass10bfloat16_tE19Flash_kernel_traitsILi64ELi64ELi128ELi4ES3_EELb0ELb0ELb0ELb0ELb0ELb1ELb0ELb1ENS_16Flash_fwd_paramsEEEvRKT8_iiiii)
        /*0644*/ 	.word	0x00000000


	//----- nvinfo : EIATTR_FRAME_SIZE
	.align		4
.L_278:
        /*0648*/ 	.byte	0x04, 0x11
        /*064a*/ 	.short	(.L_280 - .L_279)
	.align		4
.L_279:
        /*064c*/ 	.word	index@(_ZN5flash24flash_fwd_splitkv_kernelI23Flash_fwd_kernel_traitsILi64ELi64ELi128ELi4ELb0ELb0EN7cutlass10bfloat16_tE19Flash_kernel_traitsILi64ELi64ELi128ELi4ES3_EELb0ELb0ELb0ELb0ELb0ELb1ELb0ELb1EEEvNS_16Flash_fwd_paramsE)
        /*0650*/ 	.word	0x00000000


	//----- nvinfo : EIATTR_REGCOUNT
	.align		4
.L_280:
        /*0654*/ 	.byte	0x04, 0x2f
        /*0656*/ 	.short	(.L_282 - .L_281)
	.align		4
.L_281:
        /*0658*/ 	.word	index@(_ZN5flash24flash_fwd_splitkv_kernelI23Flash_fwd_kernel_traitsILi64ELi64ELi128ELi4ELb0ELb0EN7cutlass10bfloat16_tE19Flash_kernel_traitsILi64ELi64ELi128ELi4ES3_EELb0ELb0ELb0ELb0ELb0ELb0ELb0ELb1EEEvNS_16Flash_fwd_paramsE)
        /*065c*/ 	.word	0x000000d8


	//----- nvinfo : EIATTR_FRAME_SIZE
	.align		4
.L_282:
        /*0660*/ 	.byte	0x04, 0x11
        /*0662*/ 	.short	(.L_284 - .L_283)
	.align		4
.L_283:
        /*0664*/ 	.word	index@($_ZN5flash24flash_fwd_splitkv_kernelI23Flash_fwd_kernel_traitsILi64ELi64ELi128ELi4ELb0ELb0EN7cutlass10bfloat16_tE19Flash_kernel_traitsILi64ELi64ELi128ELi4ES3_EELb0ELb0ELb0ELb0ELb0ELb0ELb0ELb1EEEvNS_16Flash_fwd_paramsE$_ZN5flash30compute_attn_1rowblock_splitkvI23Flash_fwd_kernel_traitsILi64ELi64ELi128ELi4ELb0ELb0EN7cutlass10bfloat16_tE19Flash_kernel_traitsILi64ELi64ELi128ELi4ES3_EELb0ELb0ELb0ELb0ELb0ELb0ELb0ELb1ENS_16Flash_fwd_paramsEEEvRKT8_iiiii)
        /*0668*/ 	.word	0x00000000


	//----- nvinfo : EIATTR_FRAME_SIZE
	.align		4
.L_284:
        /*066c*/ 	.byte	0x04, 0x11
        /*066e*/ 	.short	(.L_286 - .L_285)
	.align		4
.L_285:
        /*0670*/ 	.word	index@(_ZN5flash24flash_fwd_splitkv_kernelI23Flash_fwd_kernel_traitsILi64ELi64ELi128ELi4ELb0ELb0EN7cutlass10bfloat16_tE19Flash_kernel_traitsILi64ELi64ELi128ELi4ES3_EELb0ELb0ELb0ELb0ELb0ELb0ELb0ELb1EEEvNS_16Flash_fwd_paramsE)
        /*0674*/ 	.word	0x00000000


	//----- nvinfo : EIATTR_REGCOUNT
	.align		4
.L_286:
        /*0678*/ 	.byte	0x04, 0x2f
        /*067a*/ 	.short	(.L_288 - .L_287)
	.align		4
.L_287:
        /*067c*/ 	.word	index@(_ZN5flash24flash_fwd_splitkv_kernelI23Flash_fwd_kernel_traitsILi64ELi64ELi128ELi4ELb0ELb0EN7cutlass10bfloat16_tE19Flash_kernel_traitsILi64ELi64ELi128ELi4ES3_EELb0ELb0ELb0ELb0ELb0ELb1ELb0ELb0EEEvNS_16Flash_fwd_paramsE)
        /*0680*/ 	.word	0x000000fe


	//----- nvinfo : EIATTR_FRAME_SIZE
	.align		4
.L_288:
        /*0684*/ 	.byte	0x04, 0x11
        /*0686*/ 	.short	(.L_290 - .L_289)
	.align		4
.L_289:
        /*0688*/ 	.word	index@($_ZN5flash24flash_fwd_splitkv_kernelI23Flash_fwd_kernel_traitsILi64ELi64ELi128ELi4ELb0ELb0EN7cutlass10bfloat16_tE19Flash_kernel_traitsILi64ELi64ELi128ELi4ES3_EELb0ELb0ELb0ELb0ELb0ELb1ELb0ELb0EEEvNS_16Flash_fwd_paramsE$_ZN5flash30compute_attn_1rowblock_splitkvI23Flash_fwd_kernel_traitsILi64ELi64ELi128ELi4ELb0ELb0EN7cutlass10bfloat16_tE19Flash_kernel_traitsILi64ELi64ELi128ELi4ES3_EELb0ELb0ELb0ELb0ELb0ELb1ELb0ELb0ENS_16Flash_fwd_paramsEEEvRKT8_iiiii)
        /*068c*/ 	.word	0x00000000


	//----- nvinfo : EIATTR_FRAME_SIZE
	.align		4
.L_290:
        /*0690*/ 	.byte	0x04, 0x11
        /*0692*/ 	.short	(.L_292 - .L_291)
	.align		4
.L_291:
        /*0694*/ 	.word	index@(_ZN5flash24flash_fwd_splitkv_kernelI23Flash_fwd_kernel_traitsILi64ELi64ELi128ELi4ELb0ELb0EN7cutlass10bfloat16_tE19Flash_kernel_traitsILi64ELi64ELi128ELi4ES3_EELb0ELb0ELb0ELb0ELb0ELb1ELb0ELb0EEEvNS_16Flash_fwd_paramsE)
        /*0698*/ 	.word	0x00000000


	//----- nvinfo : EIATTR_REGCOUNT
	.align		4
.L_292:
        /*069c*/ 	.byte	0x04, 0x2f
        /*069e*/ 	.short	(.L_294 - .L_293)
	.align		4
.L_293:
        /*06a0*/ 	.word	index@(_ZN5flash24flash_fwd_splitkv_kernelI23Flash_fwd_kernel_traitsILi64ELi64ELi128ELi4ELb0ELb0EN7cutlass10bfloat16_tE19Flash_kernel_traitsILi64ELi64ELi128ELi4ES3_EELb0ELb0ELb0ELb0ELb0ELb0ELb0ELb0EEEvNS_16Flash_fwd_paramsE)
        /*06a4*/ 	.word	0x000000d5


	//----- nvinfo : EIATTR_FRAME_SIZE
	.align		4
.L_294:
        /*06a8*/ 	.byte	0x04, 0x11
        /*06aa*/ 	.short	(.L_296 - .L_295)
	.align		4
.L_295:
        /*06ac*/ 	.word	index@($_ZN5flash24flash_fwd_splitkv_kernelI23Flash_fwd_kernel_traitsILi64ELi64ELi128ELi4ELb0ELb0EN7cutlass10bfloat16_tE19Flash_kernel_traitsILi64ELi64ELi128ELi4ES3_EELb0ELb0ELb0ELb0ELb0ELb0ELb0ELb0EEEvNS_16Flash_fwd_paramsE$_ZN5flash30compute_attn_1rowblock_splitkvI23Flash_fwd_kernel_traitsILi64ELi64ELi128ELi4ELb0ELb0EN7cutlass10bfloat16_tE19Flash_kernel_traitsILi64ELi64ELi128ELi4ES3_EELb0ELb0ELb0ELb0ELb0ELb0ELb0ELb0ENS_16Flash_fwd_paramsEEEvRKT8_iiiii)
        /*06b0*/ 	.word	0x00000000


	//----- nvinfo : EIATTR_FRAME_SIZE
	.align		4
.L_296:
        /*06b4*/ 	.byte	0x04, 0x11
        /*06b6*/ 	.short	(.L_298 - .L_297)
	.align		4
.L_297:
        /*06b8*/ 	.word	index@(_ZN5flash24flash_fwd_splitkv_kernelI23Flash_fwd_kernel_traitsILi64ELi64ELi128ELi4ELb0ELb0EN7cutlass10bfloat16_tE19Flash_kernel_traitsILi64ELi64ELi128ELi4ES3_EELb0ELb0ELb0ELb0ELb0ELb0ELb0ELb0EEEvNS_16Flash_fwd_paramsE)
        /*06bc*/ 	.word	0x00000000


	//----- nvinfo : EIATTR_REGCOUNT
	.align		4
.L_298:
        /*06c0*/ 	.byte	0x04, 0x2f
        /*06c2*/ 	.short	(.L_300 - .L_299)
	.align		4
.L_299:
        /*06c4*/ 	.word	index@(_ZN5flash24flash_fwd_splitkv_kernelI23Flash_fwd_kernel_traitsILi64ELi64ELi128ELi4ELb0ELb0EN7cutlass10bfloat16_tE19Flash_kernel_traitsILi64ELi64ELi128ELi4ES3_EELb0ELb0ELb0ELb0ELb1ELb1ELb1ELb0EEEvNS_16Flash_fwd_paramsE)
        /*06c8*/ 	.word	0x000000fe


	//----- nvinfo : EIATTR_FRAME_SIZE
	.align		4
.L_300:
        /*06cc*/ 	.byte	0x04, 0x11
        /*06ce*/ 	.short	(.L_302 - .L_301)
	.align		4
.L_301:
        /*06d0*/ 	.word	index@($_ZN5flash24flash_fwd_splitkv_kernelI23Flash_fwd_kernel_traitsILi64ELi64ELi128ELi4ELb0ELb0EN7cutlass10bfloat16_tE19Flash_kernel_traitsILi64ELi64ELi128ELi4ES3_EELb0ELb0ELb0ELb0ELb1ELb1ELb1ELb0EEEvNS_16Flash_fwd_paramsE$_ZN5flash30compute_attn_1rowblock_splitkvI23Flash_fwd_kernel_traitsILi64ELi64ELi128ELi4ELb0ELb0EN7cutlass10bfloat16_tE19Flash_kernel_traitsILi64ELi64ELi128ELi4ES3_EELb0ELb0ELb0ELb0ELb1ELb1ELb1ELb0ENS_16Flash_fwd_paramsEEEvRKT8_iiiii)
        /*06d4*/ 	.word	0x00000000


	//----- nvinfo : EIATTR_FRAME_SIZE
	.align		4
.L_302:
        /*06d8*/ 	.byte	0x04, 0x11
        /*06da*/ 	.short	(.L_304 - .L_303)
	.align		4
.L_303:
        /*06dc*/ 	.word	index@(_ZN5flash24flash_fwd_splitkv_kernelI23Flash_fwd_kernel_traitsILi64ELi64ELi128ELi4ELb0ELb0EN7cutlass10bfloat16_tE19Flash_kernel_traitsILi64ELi64ELi128ELi4ES3_EELb0ELb0ELb0ELb0ELb1ELb1ELb1ELb0EEEvNS_16Flash_fwd_paramsE)
        /*06e0*/ 	.word	0x00000000


	//----- nvinfo : EIATTR_REGCOUNT
	.align		4
.L_304:
        /*06e4*/ 	.byte	0x04, 0x2f
        /*06e6*/ 	.short	(.L_306 - .L_305)
	.align		4
.L_305:
        /*06e8*/ 	.word	index@(_ZN5flash24flash_fwd_splitkv_kernelI23Flash_fwd_kernel_traitsILi64ELi64ELi128ELi4ELb0ELb0EN7cutlass10bfloat16_tE19Flash_kernel_traitsILi64ELi64ELi128ELi4ES3_EELb0ELb0ELb0ELb0ELb1ELb0ELb1ELb0EEEvNS_16Flash_fwd_paramsE)
        /*06ec*/ 	.word	0x000000d8


	//----- nvinfo : EIATTR_FRAME_SIZE
	.align		4
.L_306:
        /*06f0*/ 	.byte	0x04, 0x11
        /*06f2*/ 	.short	(.L_308 - .L_307)
	.align		4
.L_307:
        /*06f4*/ 	.word	index@($_ZN5flash24flash_fwd_splitkv_kernelI23Flash_fwd_kernel_traitsILi64ELi64ELi128ELi4ELb0ELb0EN7cutlass10bfloat16_tE19Flash_kernel_traitsILi64ELi64ELi128ELi4ES3_EELb0ELb0ELb0ELb0ELb1ELb0ELb1ELb0EEEvNS_16Flash_fwd_paramsE$_ZN5flash30compute_attn_1rowblock_splitkvI23Flash_fwd_kernel_traitsILi64ELi64ELi128ELi4ELb0ELb0EN7cutlass10bfloat16_tE19Flash_kernel_traitsILi64ELi64ELi128ELi4ES3_EELb0ELb0ELb0ELb0ELb1ELb0ELb1ELb0ENS_16Flash_fwd_paramsEEEvRKT8_iiiii)
        /*06f8*/ 	.word	0x00000000


	//----- nvinfo : EIATTR_FRAME_SIZE
	.align		4
.L_308:
        /*06fc*/ 	.byte	0x04, 0x11
        /*06fe*/ 	.short	(.L_310 - .L_309)
	.align		4
.L_309:
        /*0700*/ 	.word	index@(_ZN5flash24flash_fwd_splitkv_kernelI23Flash_fwd_kernel_traitsILi64ELi64ELi128ELi4ELb0ELb0EN7cutlass10bfloat16_tE19Flash_kernel_traitsILi64ELi64ELi128ELi4ES3_EELb0ELb0ELb0ELb0ELb1ELb0ELb1ELb0EEEvNS_16Flash_fwd_paramsE)
        /*0704*/ 	.word	0x00000000


	//----- nvinfo : EIATTR_REGCOUNT
	.align		4
.L_310:
        /*0708*/ 	.byte	0x04, 0x2f
        /*070a*/ 	.short	(.L_312 - .L_311)
	.align		4
.L_311:
        /*070c*/ 	.word	index@(_ZN5flash24flash_fwd_splitkv_kernelI23Flash_fwd_kernel_traitsILi64ELi64ELi128ELi4ELb0ELb0EN7cutlass10bfloat16_tE19Flash_kernel_traitsILi64ELi64ELi128ELi4ES3_EELb0ELb0ELb0ELb0ELb1ELb1ELb0ELb0EEEvNS_16Flash_fwd_paramsE)
        /*0710*/ 	.word	0x000000fe


	//----- nvinfo : EIATTR_FRAME_SIZE
	.align		4
.L_312:
        /*0714*/ 	.byte	0x04, 0x11
        /*0716*/ 	.short	(.L_314 - .L_313)
	.align		4
.L_313:
        /*0718*/ 	.word	index@($_ZN5flash24flash_fwd_splitkv_kernelI23Flash_fwd_kernel_traitsILi64ELi64ELi128ELi4ELb0ELb0EN7cutlass10bfloat16_tE19Flash_kernel_traitsILi64ELi64ELi128ELi4ES3_EELb0ELb0ELb0ELb0ELb1ELb1ELb0ELb0EEEvNS_16Flash_fwd_paramsE$_ZN5flash30compute_attn_1rowblock_splitkvI23Flash_fwd_kernel_traitsILi64ELi64ELi128ELi4ELb0ELb0EN7cutlass10bfloat16_tE19Flash_kernel_traitsILi64ELi64ELi128ELi4ES3_EELb0ELb0ELb0ELb0ELb1ELb1ELb0ELb0ENS_16Flash_fwd_paramsEEEvRKT8_iiiii)
        /*071c*/ 	.word	0x00000000


	//----- nvinfo : EIATTR_FRAME_SIZE
	.align		4
.L_314:
        /*0720*/ 	.byte	0x04, 0x11
        /*0722*/ 	.short	(.L_316 - .L_315)
	.align		4
.L_315:
        /*0724*/ 	.word	index@(_ZN5flash24flash_fwd_splitkv_kernelI23Flash_fwd_kernel_traitsILi64ELi64ELi128ELi4ELb0ELb0EN7cutlass10bfloat16_tE19Flash_kernel_traitsILi64ELi64ELi128ELi4ES3_EELb0ELb0ELb0ELb0ELb1ELb1ELb0ELb0EEEvNS_16Flash_fwd_paramsE)
        /*0728*/ 	.word	0x00000000


	//----- nvinfo : EIATTR_REGCOUNT
	.align		4
.L_316:
        /*072c*/ 	.byte	0x04, 0x2f
        /*072e*/ 	.short	(.L_318 - .L_317)
	.align		4
.L_317:
        /*0730*/ 	.word	index@(_ZN5flash24flash_fwd_splitkv_kernelI23Flash_fwd_kernel_traitsILi64ELi64ELi128ELi4ELb0ELb0EN7cutlass10bfloat16_tE19Flash_kernel_traitsILi64ELi64ELi128ELi4ES3_EELb0ELb0ELb0ELb0ELb1ELb0ELb0ELb0EEEvNS_16Flash_fwd_paramsE)
        /*0734*/ 	.word	0x000000d3


	//----- nvinfo : EIATTR_FRAME_SIZE
	.align		4
.L_318:
        /*0738*/ 	.byte	0x04, 0x11
        /*073a*/ 	.short	(.L_320 - .L_319)
	.align		4
.L_319:
        /*073c*/ 	.word	index@($_ZN5flash24flash_fwd_splitkv_kernelI23Flash_fwd_kernel_traitsILi64ELi64ELi128ELi4ELb0ELb0EN7cutlass10bfloat16_tE19Flash_kernel_traitsILi64ELi64ELi128ELi4ES3_EELb0ELb0ELb0ELb0ELb1ELb0ELb0ELb0EEEvNS_16Flash_fwd_paramsE$_ZN5flash30compute_attn_1rowblock_splitkvI23Flash_fwd_kernel_traitsILi64ELi64ELi128ELi4ELb0ELb0EN7cutlass10bfloat16_tE19Flash_kernel_traitsILi64ELi64ELi128ELi4ES3_EELb0ELb0ELb0ELb0ELb1ELb0ELb0ELb0ENS_16Flash_fwd_paramsEEEvRKT8_iiiii)
        /*0740*/ 	.word	0x00000000


	//----- nvinfo : EIATTR_FRAME_SIZE
	.align		4
.L_320:
        /*0744*/ 	.byte	0x04, 0x11
        /*0746*/ 	.short	(.L_322 - .L_321)
	.align		4
.L_321:
        /*0748*/ 	.word	index@(_ZN5flash24flash_fwd_splitkv_kernelI23Flash_fwd_kernel_traitsILi64ELi64ELi128ELi4ELb0ELb0EN7cutlass10bfloat16_tE19Flash_kernel_traitsILi64ELi64ELi128ELi4ES3_EELb0ELb0ELb0ELb0ELb1ELb0ELb0ELb0EEEvNS_16Flash_fwd_paramsE)
        /*074c*/ 	.word	0x00000000


	//----- nvinfo : EIATTR_REGCOUNT
	.align		4
.L_322:
        /*0750*/ 	.byte	0x04, 0x2f
        /*0752*/ 	.short	(.L_324 - .L_323)
	.align		4
.L_323:
        /*0754*/ 	.word	index@(_ZN5flash32flash_fwd_splitkv_combine_kernelI23Flash_fwd_kernel_traitsILi64ELi64ELi128ELi4ELb0ELb0EN7cutlass10bfloat16_tE19Flash_kernel_traitsILi64ELi64ELi128ELi4ES3_EELi8ELi1ELb1EEEvNS_16Flash_fwd_paramsE)
        /*0758*/ 	.word	0x00000026


	//----- nvinfo : EIATTR_FRAME_SIZE
	.align		4
.L_324:
        /*075c*/ 	.byte	0x04, 0x11
        /*075e*/ 	.short	(.L_326 - .L_325)
	.align		4
.L_325:
        /*0760*/ 	.word	index@($__internal_27_$__cuda_sm20_div_s64)
        /*0764*/ 	.word	0x00000000


	//----- nvinfo : EIATTR_FRAME_SIZE
	.align		4
.L_326:
        /*0768*/ 	.byte	0x04, 0x11
        /*076a*/ 	.short	(.L_328 - .L_327)
	.align		4
.L_327:
        /*076c*/ 	.word	index@(_ZN5flash32flash_fwd_splitkv_combine_kernelI23Flash_fwd_kernel_traitsILi64ELi64ELi128ELi4ELb0ELb0EN7cutlass10bfloat16_tE19Flash_kernel_traitsILi64ELi64ELi128ELi4ES3_EELi8ELi1ELb1EEEvNS_16Flash_fwd_paramsE)
        /*0770*/ 	.word	0x00000000


	//----- nvinfo : EIATTR_REGCOUNT
	.align		4
.L_328:
        /*0774*/ 	.byte	0x04, 0x2f
        /*0776*/ 	.short	(.L_330 - .L_329)
	.align		4
.L_329:
        /*0778*/ 	.word	index@(_ZN5flash32flash_fwd_splitkv_combine_kernelI23Flash_fwd_kernel_traitsILi64ELi64ELi128ELi4ELb0ELb0EN7cutlass10bfloat16_tE19Flash_kernel_traitsILi64ELi64ELi128ELi4ES3_EELi8ELi2ELb1EEEvNS_16Flash_fwd_paramsE)
        /*077c*/ 	.word	0x00000026


	//----- nvinfo : EIATTR_FRAME_SIZE
	.align		4
.L_330:
        /*0780*/ 	.byte	0x04, 0x11
        /*0782*/ 	.short	(.L_332 - .L_331)
	.align		4
.L_331:
        /*0784*/ 	.word	index@($__internal_26_$__cuda_sm20_div_s64)
        /*0788*/ 	.word	0x00000000


	//----- nvinfo : EIATTR_FRAME_SIZE
	.align		4
.L_332:
        /*078c*/ 	.byte	0x04, 0x11
        /*078e*/ 	.short	(.L_334 - .L_333)
	.align		4
.L_333:
        /*0790*/ 	.word	index@(_ZN5flash32flash_fwd_splitkv_combine_kernelI23Flash_fwd_kernel_traitsILi64ELi64ELi128ELi4ELb0ELb0EN7cutlass10bfloat16_tE19Flash_kernel_traitsILi64ELi64ELi128ELi4ES3_EELi8ELi2ELb1EEEvNS_16Flash_fwd_paramsE)
        /*0794*/ 	.word	0x00000000


	//----- nvinfo : EIATTR_REGCOUNT
	.align		4
.L_334:
        /*0798*/ 	.byte	0x04, 0x2f
        /*079a*/ 	.short	(.L_336 - .L_335)
	.align		4
.L_335:
        /*079c*/ 	.word	index@(_ZN5flash32flash_fwd_splitkv_combine_kernelI23Flash_fwd_kernel_traitsILi64ELi64ELi128ELi4ELb0ELb0EN7cutlass10bfloat16_tE19Flash_kernel_traitsILi64ELi64ELi128ELi4ES3_EELi8ELi3ELb1EEEvNS_16Flash_fwd_paramsE)
        /*07a0*/ 	.word	0x00000024


	//----- nvinfo : EIATTR_FRAME_SIZE
	.align		4
.L_336:
        /*07a4*/ 	.byte	0x04, 0x11
        /*07a6*/ 	.short	(.L_338 - .L_337)
	.align		4
.L_337:
        /*07a8*/ 	.word	index@($__internal_25_$__cuda_sm20_div_s64)
        /*07ac*/ 	.word	0x00000000


	//----- nvinfo : EIATTR_FRAME_SIZE
	.align		4
.L_338:
        /*07b0*/ 	.byte	0x04, 0x11
        /*07b2*/ 	.short	(.L_340 - .L_339)
	.align		4
.L_339:
        /*07b4*/ 	.word	index@(_ZN5flash32flash_fwd_splitkv_combine_kernelI23Flash_fwd_kernel_traitsILi64ELi64ELi128ELi4ELb0ELb0EN7cutlass10bfloat16_tE19Flash_kernel_traitsILi64ELi64ELi128ELi4ES3_EELi8ELi3ELb1EEEvNS_16Flash_fwd_paramsE)
        /*07b8*/ 	.word	0x00000000


	//----- nvinfo : EIATTR_REGCOUNT
	.align		4
.L_340:
        /*07bc*/ 	.byte	0x04, 0x2f
        /*07be*/ 	.short	(.L_342 - .L_341)
	.align		4
.L_341:
        /*07c0*/ 	.word	index@(_ZN5flash32flash_fwd_splitkv_combine_kernelI23Flash_fwd_kernel_traitsILi64ELi64ELi128ELi4ELb0ELb0EN7cutlass10bfloat16_tE19Flash_kernel_traitsILi64ELi64ELi128ELi4ES3_EELi8ELi4ELb1EEEvNS_16Flash_fwd_paramsE)
        /*07c4*/ 	.word	0x00000026


	//----- nvinfo : EIATTR_FRAME_SIZE
	.align		4
.L_342:
        /*07c8*/ 	.byte	0x04, 0x11
        /*07ca*/ 	.short	(.L_344 - .L_343)
	.align		4
.L_343:
        /*07cc*/ 	.word	index@($__internal_24_$__cuda_sm20_div_s64)
        /*07d0*/ 	.word	0x00000000


	//----- nvinfo : EIATTR_FRAME_SIZE
	.align		4
.L_344:
        /*07d4*/ 	.byte	0x04, 0x11
        /*07d6*/ 	.short	(.L_346 - .L_345)
	.align		4
.L_345:
        /*07d8*/ 	.word	index@(_ZN5flash32flash_fwd_splitkv_combine_kernelI23Flash_fwd_kernel_traitsILi64ELi64ELi128ELi4ELb0ELb0EN7cutlass10bfloat16_tE19Flash_kernel_traitsILi64ELi64ELi128ELi4ES3_EELi8ELi4ELb1EEEvNS_16Flash_fwd_paramsE)
        /*07dc*/ 	.word	0x00000000


	//----- nvinfo : EIATTR_REGCOUNT
	.align		4
.L_346:
        /*07e0*/ 	.byte	0x04, 0x2f
        /*07e2*/ 	.short	(.L_348 - .L_347)
	.align		4
.L_347:
        /*07e4*/ 	.word	index@(_ZN5flash32flash_fwd_splitkv_combine_kernelI23Flash_fwd_kernel_traitsILi64ELi64ELi128ELi4ELb0ELb0EN7cutlass10bfloat16_tE19Flash_kernel_traitsILi64ELi64ELi128ELi4ES3_EELi8ELi5ELb1EEEvNS_16Flash_fwd_paramsE)
        /*07e8*/ 	.word	0x00000026


	//----- nvinfo : EIATTR_FRAME_SIZE
	.align		4
.L_348:
        /*07ec*/ 	.byte	0x04, 0x11
        /*07ee*/ 	.short	(.L_350 - .L_349)
	.align		4
.L_349:
        /*07f0*/ 	.word	index@($__internal_23_$__cuda_sm20_div_s64)
        /*07f4*/ 	.word	0x00000000


	//----- nvinfo : EIATTR_FRAME_SIZE
	.align		4
.L_350:
        /*07f8*/ 	.byte	0x04, 0x11
        /*07fa*/ 	.short	(.L_352 - .L_351)
	.align		4
.L_351:
        /*07fc*/ 	.word	index@(_ZN5flash32flash_fwd_splitkv_combine_kernelI23Flash_fwd_kernel_traitsILi64ELi64ELi128ELi4ELb0ELb0EN7cutlass10bfloat16_tE19Flash_kernel_traitsILi64ELi64ELi128ELi4ES3_EELi8ELi5ELb1EEEvNS_16Flash_fwd_paramsE)
        /*0800*/ 	.word	0x00000000


	//----- nvinfo : EIATTR_REGCOUNT
	.align		4
.L_352:
        /*0804*/ 	.byte	0x04, 0x2f
        /*0806*/ 	.short	(.L_354 - .L_353)
	.align		4
.L_353:
        /*0808*/ 	.word	index@(_ZN5flash32flash_fwd_splitkv_combine_kernelI23Flash_fwd_kernel_traitsILi64ELi64ELi128ELi4ELb0ELb0EN7cutlass10bfloat16_tE19Flash_kernel_traitsILi64ELi64ELi128ELi4ES3_EELi8ELi6ELb1EEEvNS_16Flash_fwd_paramsE)
        /*080c*/ 	.word	0x0000002c


	//----- nvinfo : EIATTR_FRAME_SIZE
	.align		4
.L_354:
        /*0810*/ 	.byte	0x04, 0x11
        /*0812*/ 	.short	(.L_356 - .L_355)
	.align		4
.L_355:
        /*0814*/ 	.word	index@($__internal_22_$__cuda_sm20_div_s64)
        /*0818*/ 	.word	0x00000000


	//----- nvinfo : EIATTR_FRAME_SIZE
	.align		4
.L_356:
        /*081c*/ 	.byte	0x04, 0x11
        /*081e*/ 	.short	(.L_358 - .L_357)
	.align		4
.L_357:
        /*0820*/ 	.word	index@(_ZN5flash32flash_fwd_splitkv_combine_kernelI23Flash_fwd_kernel_traitsILi64ELi64ELi128ELi4ELb0ELb0EN7cutlass10bfloat16_tE19Flash_kernel_traitsILi64ELi64ELi128ELi4ES3_EELi8ELi6ELb1EEEvNS_16Flash_fwd_paramsE)
        /*0824*/ 	.word	0x00000000


	//----- nvinfo : EIATTR_REGCOUNT
	.align		4
.L_358:
        /*0828*/ 	.byte	0x04, 0x2f
        /*082a*/ 	.short	(.L_360 - .L_359)
	.align		4
.L_359:
        /*082c*/ 	.word	index@(_ZN5flash32flash_fwd_splitkv_combine_kernelI23Flash_fwd_kernel_traitsILi64ELi64ELi128ELi4ELb0ELb0EN7cutlass10bfloat16_tE19Flash_kernel_traitsILi64ELi64ELi128ELi4ES3_EELi8ELi7ELb1EEEvNS_16Flash_fwd_paramsE)
        /*0830*/ 	.word	0x0000002e


	//----- nvinfo : EIATTR_FRAME_SIZE
	.align		4
.L_360:
        /*0834*/ 	.byte	0x04, 0x11
        /*0836*/ 	.short	(.L_362 - .L_361)
	.align		4
.L_361:
        /*0838*/ 	.word	index@($__internal_21_$__cuda_sm20_div_s64)
        /*083c*/ 	.word	0x00000000


	//----- nvinfo : EIATTR_FRAME_SIZE
	.align		4
.L_362:
        /*0840*/ 	.byte	0x04, 0x11
        /*0842*/ 	.short	(.L_364 - .L_363)
	.align		4
.L_363:
        /*0844*/ 	.word	index@(_ZN5flash32flash_fwd_splitkv_combine_kernelI23Flash_fwd_kernel_traitsILi64ELi64ELi128ELi4ELb0ELb0EN7cutlass10bfloat16_tE19Flash_kernel_traitsILi64ELi64ELi128ELi4ES3_EELi8ELi7ELb1EEEvNS_16Flash_fwd_paramsE)
        /*0848*/ 	.word	0x00000000


	//----- nvinfo : EIATTR_REGCOUNT
	.align		4
.L_364:
        /*084c*/ 	.byte	0x04, 0x2f
        /*084e*/ 	.short	(.L_366 - .L_365)
	.align		4
.L_365:
        /*0850*/ 	.word	index@(_ZN5flash32flash_fwd_splitkv_combine_kernelI23Flash_fwd_kernel_traitsILi64ELi64ELi128ELi4ELb0ELb0EN7cutlass10bfloat16_tE19Flash_kernel_traitsILi64ELi64ELi128ELi4ES3_EELi8ELi1ELb0EEEvNS_16Flash_fwd_paramsE)
        /*0854*/ 	.word	0x00000028


	//----- nvinfo : EIATTR_FRAME_SIZE
	.align		4
.L_366:
        /*0858*/ 	.byte	0x04, 0x11
        /*085a*/ 	.short	(.L_368 - .L_367)
	.align		4
.L_367:
        /*085c*/ 	.word	index@($__internal_20_$__cuda_sm20_div_s64)
        /*0860*/ 	.word	0x00000000


	//----- nvinfo : EIATTR_FRAME_SIZE
	.align		4
.L_368:
        /*0864*/ 	.byte	0x04, 0x11
        /*0866*/ 	.short	(.L_370 - .L_369)
	.align		4
.L_369:
        /*0868*/ 	.word	index@(_ZN5flash32flash_fwd_splitkv_combine_kernelI23Flash_fwd_kernel_traitsILi64ELi64ELi128ELi4ELb0ELb0EN7cutlass10bfloat16_tE19Flash_kernel_traitsILi64ELi64ELi128ELi4ES3_EELi8ELi1ELb0EEEvNS_16Flash_fwd_paramsE)
        /*086c*/ 	.word	0x00000000


	//----- nvinfo : EIATTR_REGCOUNT
	.align		4
.L_370:
        /*0870*/ 	.byte	0x04, 0x2f
        /*0872*/ 	.short	(.L_372 - .L_371)
	.align		4
.L_371:
        /*0874*/ 	.word	index@(_ZN5flash32flash_fwd_splitkv_combine_kernelI23Flash_fwd_kernel_traitsILi64ELi64ELi128ELi4ELb0ELb0EN7cutlass10bfloat16_tE19Flash_kernel_traitsILi64ELi64ELi128ELi4ES3_EELi8ELi2ELb0EEEvNS_16Flash_fwd_paramsE)
        /*0878*/ 	.word	0x00000028


	//----- nvinfo : EIATTR_FRAME_SIZE
	.align		4
.L_372:
        /*087c*/ 	.byte	0x04, 0x11
        /*087e*/ 	.short	(.L_374 - .L_373)
	.align		4
.L_373:
        /*0880*/ 	.word	index@($__internal_19_$__cuda_sm20_div_s64)
        /*0884*/ 	.word	0x00000000


	//----- nvinfo : EIATTR_FRAME_SIZE
	.align		4
.L_374:
        /*0888*/ 	.byte	0x04, 0x11
        /*088a*/ 	.short	(.L_376 - .L_375)
	.align		4
.L_375:
        /*088c*/ 	.word	index@(_ZN5flash32flash_fwd_splitkv_combine_kernelI23Flash_fwd_kernel_traitsILi64ELi64ELi128ELi4ELb0ELb0EN7cutlass10bfloat16_tE19Flash_kernel_traitsILi64ELi64ELi128ELi4ES3_EELi8ELi2ELb0EEEvNS_16Flash_fwd_paramsE)
        /*0890*/ 	.word	0x00000000


	//----- nvinfo : EIATTR_REGCOUNT
	.align		4
.L_376:
        /*0894*/ 	.byte	0x04, 0x2f
        /*0896*/ 	.short	(.L_378 - .L_377)
	.align		4
.L_377:
        /*0898*/ 	.word	index@(_ZN5flash32flash_fwd_splitkv_combine_kernelI23Flash_fwd_kernel_traitsILi64ELi64ELi128ELi4ELb0ELb0EN7cutlass10bfloat16_tE19Flash_kernel_traitsILi64ELi64ELi128ELi4ES3_EELi8ELi3ELb0EEEvNS_16Flash_fwd_paramsE)
        /*089c*/ 	.word	0x00000026


	//----- nvinfo : EIATTR_FRAME_SIZE
	.align		4
.L_378:
        /*08a0*/ 	.byte	0x04, 0x11
        /*08a2*/ 	.short	(.L_380 - .L_379)
	.align		4
.L_379:
        /*08a4*/ 	.word	index@($__internal_18_$__cuda_sm20_div_s64)
        /*08a8*/ 	.word	0x00000000


	//----- nvinfo : EIATTR_FRAME_SIZE
	.align		4
.L_380:
        /*08ac*/ 	.byte	0x04, 0x11
        /*08ae*/ 	.short	(.L_382 - .L_381)
	.align		4
.L_381:
        /*08b0*/ 	.word	index@(_ZN5flash32flash_fwd_splitkv_combine_kernelI23Flash_fwd_kernel_traitsILi64ELi64ELi128ELi4ELb0ELb0EN7cutlass10bfloat16_tE19Flash_kernel_traitsILi64ELi64ELi128ELi4ES3_EELi8ELi3ELb0EEEvNS_16Flash_fwd_paramsE)
        /*08b4*/ 	.word	0x00000000


	//----- nvinfo : EIATTR_REGCOUNT
	.align		4
.L_382:
        /*08b8*/ 	.byte	0x04, 0x2f
        /*08ba*/ 	.short	(.L_384 - .L_383)
	.align		4
.L_383:
        /*08bc*/ 	.word	index@(_ZN5flash32flash_fwd_splitkv_combine_kernelI23Flash_fwd_kernel_traitsILi64ELi64ELi128ELi4ELb0ELb0EN7cutlass10bfloat16_tE19Flash_kernel_traitsILi64ELi64ELi128ELi4ES3_EELi8ELi4ELb0EEEvNS_16Flash_fwd_paramsE)
        /*08c0*/ 	.word	0x00000028


	//----- nvinfo : EIATTR_FRAME_SIZE
	.align		4
.L_384:
        /*08c4*/ 	.byte	0x04, 0x11
        /*08c6*/ 	.short	(.L_386 - .L_385)
	.align		4
.L_385:
        /*08c8*/ 	.word	index@($__internal_17_$__cuda_sm20_div_s64)
        /*08cc*/ 	.word	0x00000000


	//----- nvinfo : EIATTR_FRAME_SIZE
	.align		4
.L_386:
        /*08d0*/ 	.byte	0x04, 0x11
        /*08d2*/ 	.short	(.L_388 - .L_387)
	.align		4
.L_387:
        /*08d4*/ 	.word	index@(_ZN5flash32flash_fwd_splitkv_combine_kernelI23Flash_fwd_kernel_traitsILi64ELi64ELi128ELi4ELb0ELb0EN7cutlass10bfloat16_tE19Flash_kernel_traitsILi64ELi64ELi128ELi4ES3_EELi8ELi4ELb0EEEvNS_16Flash_fwd_paramsE)
        /*08d8*/ 	.word	0x00000000


	//----- nvinfo : EIATTR_REGCOUNT
	.align		4
.L_388:
        /*08dc*/ 	.byte	0x04, 0x2f
        /*08de*/ 	.short	(.L_390 - .L_389)
	.align		4
.L_389:
        /*08e0*/ 	.word	index@(_ZN5flash32flash_fwd_splitkv_combine_kernelI23Flash_fwd_kernel_traitsILi64ELi64ELi128ELi4ELb0ELb0EN7cutlass10bfloat16_tE19Flash_kernel_traitsILi64ELi64ELi128ELi4ES3_EELi8ELi5ELb0EEEvNS_16Flash_fwd_paramsE)
        /*08e4*/ 	.word	0x00000028


	//----- nvinfo : EIATTR_FRAME_SIZE
	.align		4
.L_390:
        /*08e8*/ 	.byte	0x04, 0x11
        /*08ea*/ 	.short	(.L_392 - .L_391)
	.align		4
.L_391:
        /*08ec*/ 	.word	index@($__internal_16_$__cuda_sm20_div_s64)
        /*08f0*/ 	.word	0x00000000


	//----- nvinfo : EIATTR_FRAME_SIZE
	.align		4
.L_392:
        /*08f4*/ 	.byte	0x04, 0x11
        /*08f6*/ 	.short	(.L_394 - .L_393)
	.align		4
.L_393:
        /*08f8*/ 	.word	index@(_ZN5flash32flash_fwd_splitkv_combine_kernelI23Flash_fwd_kernel_traitsILi64ELi64ELi128ELi4ELb0ELb0EN7cutlass10bfloat16_tE19Flash_kernel_traitsILi64ELi64ELi128ELi4ES3_EELi8ELi5ELb0EEEvNS_16Flash_fwd_paramsE)
        /*08fc*/ 	.word	0x00000000


	//----- nvinfo : EIATTR_REGCOUNT
	.align		4
.L_394:
        /*0900*/ 	.byte	0x04, 0x2f
        /*0902*/ 	.short	(.L_396 - .L_395)
	.align		4
.L_395:
        /*0904*/ 	.word	index@(_ZN5flash32flash_fwd_splitkv_combine_kernelI23Flash_fwd_kernel_traitsILi64ELi64ELi128ELi4ELb0ELb0EN7cutlass10bfloat16_tE19Flash_kernel_traitsILi64ELi64ELi128ELi4ES3_EELi8ELi6ELb0EEEvNS_16Flash_fwd_paramsE)
        /*0908*/ 	.word	0x0000002a


	//----- nvinfo : EIATTR_FRAME_SIZE
	.align		4
.L_396:
        /*090c*/ 	.byte	0x04, 0x11
        /*090e*/ 	.short	(.L_398 - .L_397)
	.align		4
.L_397:
        /*0910*/ 	.word	index@($__internal_15_$__cuda_sm20_div_s64)
        /*0914*/ 	.word	0x00000000


	//----- nvinfo : EIATTR_FRAME_SIZE
	.align		4
.L_398:
        /*0918*/ 	.byte	0x04, 0x11
        /*091a*/ 	.short	(.L_400 - .L_399)
	.align		4
.L_399:
        /*091c*/ 	.word	index@(_ZN5flash32flash_fwd_splitkv_combine_kernelI23Flash_fwd_kernel_traitsILi64ELi64ELi128ELi4ELb0ELb0EN7cutlass10bfloat16_tE19Flash_kernel_traitsILi64ELi64ELi128ELi4ES3_EELi8ELi6ELb0EEEvNS_16Flash_fwd_paramsE)
        /*0920*/ 	.word	0x00000000


	//----- nvinfo : EIATTR_REGCOUNT
	.align		4
.L_400:
        /*0924*/ 	.byte	0x04, 0x2f
        /*0926*/ 	.short	(.L_402 - .L_401)
	.align		4
.L_401:
        /*0928*/ 	.word	index@(_ZN5flash32flash_fwd_splitkv_combine_kernelI23Flash_fwd_kernel_traitsILi64ELi64ELi128ELi4ELb0ELb0EN7cutlass10bfloat16_tE19Flash_kernel_traitsILi64ELi64ELi128ELi4ES3_EELi8ELi7ELb0EEEvNS_16Flash_fwd_paramsE)
        /*092c*/ 	.word	0x00000030


	//----- nvinfo : EIATTR_FRAME_SIZE
	.align		4
.L_402:
        /*0930*/ 	.byte	0x04, 0x11
        /*0932*/ 	.short	(.L_404 - .L_403)
	.align		4
.L_403:
        /*0934*/ 	.word	index@($__internal_14_$__cuda_sm20_div_s64)
        /*0938*/ 	.word	0x00000000


	//----- nvinfo : EIATTR_FRAME_SIZE
	.align		4
.L_404:
        /*093c*/ 	.byte	0x04, 0x11
        /*093e*/ 	.short	(.L_406 - .L_405)
	.align		4
.L_405:
        /*0940*/ 	.word	index@(_ZN5flash32flash_fwd_splitkv_combine_kernelI23Flash_fwd_kernel_traitsILi64ELi64ELi128ELi4ELb0ELb0EN7cutlass10bfloat16_tE19Flash_kernel_traitsILi64ELi64ELi128ELi4ES3_EELi8ELi7ELb0EEEvNS_16Flash_fwd_paramsE)
        /*0944*/ 	.word	0x00000000


	//----- nvinfo : EIATTR_REGCOUNT
	.align		4
.L_406:
        /*0948*/ 	.byte	0x04, 0x2f
        /*094a*/ 	.short	(.L_408 - .L_407)
	.align		4
.L_407:
        /*094c*/ 	.word	index@(_ZN5flash24flash_fwd_splitkv_kernelI23Flash_fwd_kernel_traitsILi64ELi64ELi256ELi4ELb0ELb0EN7cutlass10bfloat16_tE19Flash_kernel_traitsILi64ELi64ELi256ELi4ES3_EELb0ELb1ELb1ELb0ELb0ELb1ELb1ELb1EEEvNS_16Flash_fwd_paramsE)
        /*0950*/ 	.word	0x000000ff


	//----- nvinfo : EIATTR_FRAME_SIZE
	.align		4
.L_408:
        /*0954*/ 	.byte	0x04, 0x11
        /*0956*/ 	.short	(.L_410 - .L_409)
	.align		4
.L_409:
        /*0958*/ 	.word	index@($_ZN5flash24flash_fwd_splitkv_kernelI23Flash_fwd_kernel_traitsILi64ELi64ELi256ELi4ELb0ELb0EN7cutlass10bfloat16_tE19Flash_kernel_traitsILi64ELi64ELi256ELi4ES3_EELb0ELb1ELb1ELb0ELb0ELb1ELb1ELb1EEEvNS_16Flash_fwd_paramsE$_ZN5flash30compute_attn_1rowblock_splitkvI23Flash_fwd_kernel_traitsILi64ELi64ELi256ELi4ELb0ELb0EN7cutlass10bfloat16_tE19Flash_kernel_traitsILi64ELi64ELi256ELi4ES3_EELb0ELb1ELb1ELb0ELb0ELb1ELb1ELb1ENS_16Flash_fwd_paramsEEEvRKT8_iiiii)
        /*095c*/ 	.word	0x00000008


	//----- nvinfo : EIATTR_FRAME_SIZE
	.align		4
.L_410:
        /*0960*/ 	.byte	0x04, 0x11
        /*0962*/ 	.short	(.L_412 - .L_411)
	.align		4
.L_411:
        /*0964*/ 	.word	index@(_ZN5flash24flash_fwd_splitkv_kernelI23Flash_fwd_kernel_traitsILi64ELi64ELi256ELi4ELb0ELb0EN7cutlass10bfloat16_tE19Flash_kernel_traitsILi64ELi64ELi256ELi4ES3_EELb0ELb1ELb1ELb0ELb0ELb1ELb1ELb1EEEvNS_16Flash_fwd_paramsE)
        /*0968*/ 	.word	0x00000008


	//----- nvinfo : EIATTR_REGCOUNT
	.align		4
.L_412:
        /*096c*/ 	.byte	0x04, 0x2f
        /*096e*/ 	.short	(.L_414 - .L_413)
	.align		4
.L_413:
        /*0970*/ 	.word	index@(_ZN5flash24flash_fwd_splitkv_kernelI23Flash_fwd_kernel_traitsILi64ELi64ELi256ELi4ELb0ELb0EN7cutlass10bfloat16_tE19Flash_kernel_traitsILi64ELi64ELi256ELi4ES3_EELb0ELb1ELb1ELb0ELb0ELb0ELb1ELb1EEEvNS_16Flash_fwd_paramsE)
        /*0974*/ 	.word	0x000000ff


	//----- nvinfo : EIATTR_FRAME_SIZE
	.align		4
.L_414:
        /*0978*/ 	.byte	0x04, 0x11
        /*097a*/ 	.short	(.L_416 - .L_415)
	.align		4
.L_415:
        /*097c*/ 	.word	index@($_ZN5flash24flash_fwd_splitkv_kernelI23Flash_fwd_kernel_traitsILi64ELi64ELi256ELi4ELb0ELb0EN7cutlass10bfloat16_tE19Flash_kernel_traitsILi64ELi64ELi256ELi4ES3_EELb0ELb1ELb1ELb0ELb0ELb0ELb1ELb1EEEvNS_16Flash_fwd_paramsE$_ZN5flash30compute_attn_1rowblock_splitkvI23Flash_fwd_kernel_traitsILi64ELi64ELi256ELi4ELb0ELb0EN7cutlass10bfloat16_tE19Flash_kernel_traitsILi64ELi64ELi256ELi4ES3_EELb0ELb1ELb1ELb0ELb0ELb0ELb1ELb1ENS_16Flash_fwd_paramsEEEvRKT8_iiiii)
        /*0980*/ 	.word	0x00000038


	//----- nvinfo : EIATTR_FRAME_SIZE
	.align		4
.L_416:
        /*0984*/ 	.byte	0x04, 0x11
        /*0986*/ 	.short	(.L_418 - .L_417)
	.align		4
.L_417:
        /*0988*/ 	.word	index@(_ZN5flash24flash_fwd_splitkv_kernelI23Flash_fwd_kernel_traitsILi64ELi64ELi256ELi4ELb0ELb0EN7cutlass10bfloat16_tE19Flash_kernel_traitsILi64ELi64ELi256ELi4ES3_EELb0ELb1ELb1ELb0ELb0ELb0ELb1ELb1EEEvNS_16Flash_fwd_paramsE)
        /*098c*/ 	.word	0x00000038


	//----- nvinfo : EIATTR_REGCOUNT
	.align		4
.L_418:
        /*0990*/ 	.byte	0x04, 0x2f
        /*0992*/ 	.short	(.L_420 - .L_419)
	.align		4
.L_419:
        /*0994*/ 	.word	index@(_ZN5flash24flash_fwd_splitkv_kernelI23Flash_fwd_kernel_traitsILi64ELi64ELi256ELi4ELb0ELb0EN7cutlass10bfloat16_tE19Flash_kernel_traitsILi64ELi64ELi256ELi4ES3_EELb0ELb1ELb0ELb0ELb1ELb1ELb1ELb1EEEvNS_16Flash_fwd_paramsE)
        /*0998*/ 	.word	0x000000ff


	//----- nvinfo : EIATTR_FRAME_SIZE
	.align		4
.L_420:
        /*099c*/ 	.byte	0x04, 0x11
        /*099e*/ 	.short	(.L_422 - .L_421)
	.align		4
.L_421:
        /*09a0*/ 	.word	index@($_ZN5flash24flash_fwd_splitkv_kernelI23Flash_fwd_kernel_traitsILi64ELi64ELi256ELi4ELb0ELb0EN7cutlass10bfloat16_tE19Flash_kernel_traitsILi64ELi64ELi256ELi4ES3_EELb0ELb1ELb0ELb0ELb1ELb1ELb1ELb1EEEvNS_16Flash_fwd_paramsE$_ZN5flash30compute_attn_1rowblock_splitkvI23Flash_fwd_kernel_traitsILi64ELi64ELi256ELi4ELb0ELb0EN7cutlass10bfloat16_tE19Flash_kernel_traitsILi64ELi64ELi256ELi4ES3_EELb0ELb1ELb0ELb0ELb1ELb1ELb1ELb1ENS_16Flash_fwd_paramsEEEvRKT8_iiiii)
        /*09a4*/ 	.word	0x000000a8


	//----- nvinfo : EIATTR_FRAME_SIZE
	.align		4
.L_422:
        /*09a8*/ 	.byte	0x04, 0x11
        /*09aa*/ 	.short	(.L_424 - .L_423)
	.align		4
.L_423:
        /*09ac*/ 	.word	index@(_ZN5flash24flash_fwd_splitkv_kernelI23Flash_fwd_kernel_traitsILi64ELi64ELi256ELi4ELb0ELb0EN7cutlass10bfloat16_tE19Flash_kernel_traitsILi64ELi64ELi256ELi4ES3_EELb0ELb1ELb0ELb0ELb1ELb1ELb1ELb1EEEvNS_16Flash_fwd_paramsE)
        /*09b0*/ 	.word	0x000000a8


	//----- nvinfo : EIATTR_REGCOUNT
	.align		4
.L_424:
        /*09b4*/ 	.byte	0x04, 0x2f
        /*09b6*/ 	.short	(.L_426 - .L_425)
	.align		4
.L_425:
        /*09b8*/ 	.word	index@(_ZN5flash24flash_fwd_splitkv_kernelI23Flash_fwd_kernel_traitsILi64ELi64ELi256ELi4ELb0ELb0EN7cutlass10bfloat16_tE19Flash_kernel_traitsILi64ELi64ELi256ELi4ES3_EELb0ELb1ELb0ELb0ELb1ELb0ELb1ELb1EEEvNS_16Flash_fwd_paramsE)
        /*09bc*/ 	.word	0x000000ff


	//----- nvinfo : EIATTR_FRAME_SIZE
	.align		4
.L_426:
        /*09c0*/ 	.byte	0x04, 0x11
        /*09c2*/ 	.short	(.L_428 - .L_427)
	.align		4
.L_427:
        /*09c4*/ 	.word	index@($_ZN5flash24flash_fwd_splitkv_kernelI23Flash_fwd_kernel_traitsILi64ELi64ELi256ELi4ELb0ELb0EN7cutlass10bfloat16_tE19Flash_kernel_traitsILi64ELi64ELi256ELi4ES3_EELb0ELb1ELb0ELb0ELb1ELb0ELb1ELb1EEEvNS_16Flash_fwd_paramsE$_ZN5flash30compute_attn_1rowblock_splitkvI23Flash_fwd_kernel_traitsILi64ELi64ELi256ELi4ELb0ELb0EN7cutlass10bfloat16_tE19Flash_kernel_traitsILi64ELi64ELi256ELi4ES3_EELb0ELb1ELb0ELb0ELb1ELb0ELb1ELb1ENS_16Flash_fwd_paramsEEEvRKT8_iiiii)
        /*09c8*/ 	.word	0x00000088


	//----- nvinfo : EIATTR_FRAME_SIZE
	.align		4
.L_428:
        /*09cc*/ 	.byte	0x04, 0x11
        /*09ce*/ 	.short	(.L_430 - .L_429)
	.align		4
.L_429:
        /*09d0*/ 	.word	index@(_ZN5flash24flash_fwd_splitkv_kernelI23Flash_fwd_kernel_traitsILi64ELi64ELi256ELi4ELb0ELb0EN7cutlass10bfloat16_tE19Flash_kernel_traitsILi64ELi64ELi256ELi4ES3_EELb0ELb1ELb0ELb0ELb1ELb0ELb1ELb1EEEvNS_16Flash_fwd_paramsE)
        /*09d4*/ 	.word	0x00000088


	//----- nvinfo : EIATTR_REGCOUNT
	.align		4
.L_430:
        /*09d8*/ 	.byte	0x04, 0x2f
        /*09da*/ 	.short	(.L_432 - .L_431)
	.align		4
.L_431:
        /*09dc*/ 	.word	index@(_ZN5flash24flash_fwd_splitkv_kernelI23Flash_fwd_kernel_traitsILi64ELi64ELi256ELi4ELb0ELb0EN7cutlass10bfloat16_tE19Flash_kernel_traitsILi64ELi64ELi256ELi4ES3_EELb0ELb1ELb1ELb0ELb0ELb1ELb1ELb0EEEvNS_16Flash_fwd_paramsE)
        /*09e0*/ 	.word	0x000000ff


	//----- nvinfo : EIATTR_FRAME_SIZE
	.align		4
.L_432:
        /*09e4*/ 	.byte	0x04, 0x11
        /*09e6*/ 	.short	(.L_434 - .L_433)
	.align		4
.L_433:
        /*09e8*/ 	.word	index@($_ZN5flash24flash_fwd_splitkv_kernelI23Flash_fwd_kernel_traitsILi64ELi64ELi256ELi4ELb0ELb0EN7cutlass10bfloat16_tE19Flash_kernel_traitsILi64ELi64ELi256ELi4ES3_EELb0ELb1ELb1ELb0ELb0ELb1ELb1ELb0EEEvNS_16Flash_fwd_paramsE$_ZN5flash30compute_attn_1rowblock_splitkvI23Flash_fwd_kernel_traitsILi64ELi64ELi256ELi4ELb0ELb0EN7cutlass10bfloat16_tE19Flash_kernel_traitsILi64ELi64ELi256ELi4ES3_EELb0ELb1ELb1ELb0ELb0ELb1ELb1ELb0ENS_16Flash_fwd_paramsEEEvRKT8_iiiii)
        /*09ec*/ 	.word	0x00000000


	//----- nvinfo : EIATTR_FRAME_SIZE
	.align		4
.L_434:
        /*09f0*/ 	.byte	0x04, 0x11
        /*09f2*/ 	.short	(.L_436 - .L_435)
	.align		4
.L_435:
        /*09f4*/ 	.word	index@(_ZN5flash24flash_fwd_splitkv_kernelI23Flash_fwd_kernel_traitsILi64ELi64ELi256ELi4ELb0ELb0EN7cutlass10bfloat16_tE19Flash_kernel_traitsILi64ELi64ELi256ELi4ES3_EELb0ELb1ELb1ELb0ELb0ELb1ELb1ELb0EEEvNS_16Flash_fwd_paramsE)
        /*09f8*/ 	.word	0x00000000


	//----- nvinfo : EIATTR_REGCOUNT
	.align		4
.L_436:
        /*09fc*/ 	.byte	0x04, 0x2f
        /*09fe*/ 	.short	(.L_438 - .L_437)
	.align		4
.L_437:
        /*0a00*/ 	.word	index@(_ZN5flash24flash_fwd_splitkv_kernelI23Flash_fwd_kernel_traitsILi64ELi64ELi256ELi4ELb0ELb0EN7cutlass10bfloat16_tE19Flash_kernel_traitsILi64ELi64ELi256ELi4ES3_EELb0ELb1ELb1ELb0ELb0ELb0ELb1ELb0EEEvNS_16Flash_fwd_paramsE)
        /*0a04*/ 	.word	0x000000ff


	//----- nvinfo : EIATTR_FRAME_SIZE
	.align		4
.L_438:
        /*0a08*/ 	.byte	0x04, 0x11
        /*0a0a*/ 	.short	(.L_440 - .L_439)
	.align		4
.L_439:
        /*0a0c*/ 	.word	index@($_ZN5flash24flash_fwd_splitkv_kernelI23Flash_fwd_kernel_traitsILi64ELi64ELi256ELi4ELb0ELb0EN7cutlass10bfloat16_tE19Flash_kernel_traitsILi64ELi64ELi256ELi4ES3_EELb0ELb1ELb1ELb0ELb0ELb0ELb1ELb0EEEvNS_16Flash_fwd_paramsE$_ZN5flash30compute_attn_1rowblock_splitkvI23Flash_fwd_kernel_traitsILi64ELi64ELi256ELi4ELb0ELb0EN7cutlass10bfloat16_tE19Flash_kernel_traitsILi64ELi64ELi256ELi4ES3_EELb0ELb1ELb1ELb0ELb0ELb0ELb1ELb0ENS_16Flash_fwd_paramsEEEvRKT8_iiiii)
        /*0a10*/ 	.word	0x00000030


	//----- nvinfo : EIATTR_FRAME_SIZE
	.align		4
.L_440:
        /*0a14*/ 	.byte	0x04, 0x11
        /*0a16*/ 	.short	(.L_442 - .L_441)
	.align		4
.L_441:
        /*0a18*/ 	.word	index@(_ZN5flash24flash_fwd_splitkv_kernelI23Flash_fwd_kernel_traitsILi64ELi64ELi256ELi4ELb0ELb0EN7cutlass10bfloat16_tE19Flash_kernel_traitsILi64ELi64ELi256ELi4ES3_EELb0ELb1ELb1ELb0ELb0ELb0ELb1ELb0EEEvNS_16Flash_fwd_paramsE)
        /*0a1c*/ 	.word	0x00000030


	//----- nvinfo : EIATTR_REGCOUNT
	.align		4
.L_442:
        /*0a20*/ 	.byte	0x04, 0x2f
        /*0a22*/ 	.short	(.L_444 - .L_443)
	.align		4
.L_443:
        /*0a24*/ 	.word	index@(_ZN5flash24flash_fwd_splitkv_kernelI23Flash_fwd_kernel_traitsILi64ELi64ELi256ELi4ELb0ELb0EN7cutlass10bfloat16_tE19Flash_kernel_traitsILi64ELi64ELi256ELi4ES3_EELb0ELb1ELb0ELb0ELb1ELb1ELb1ELb0EEEvNS_16Flash_fwd_paramsE)
        /*0a28*/ 	.word	0x000000ff


	//----- nvinfo : EIATTR_FRAME_SIZE
	.align		4
.L_444:
        /*0a2c*/ 	.byte	0x04, 0x11
        /*0a2e*/ 	.short	(.L_446 - .L_445)
	.align		4
.L_445:
        /*0a30*/ 	.word	index@($_ZN5flash24flash_fwd_splitkv_kernelI23Flash_fwd_kernel_traitsILi64ELi64ELi256ELi4ELb0ELb0EN7cutlass10bfloat16_tE19Flash_kernel_traitsILi64ELi64ELi256ELi4ES3_EELb0ELb1ELb0ELb0ELb1ELb1ELb1ELb0EEEvNS_16Flash_fwd_paramsE$_ZN5flash30compute_attn_1rowblock_splitkvI23Flash_fwd_kernel_traitsILi64ELi64ELi256ELi4ELb0ELb0EN7cutlass10bfloat16_tE19Flash_kernel_traitsILi64ELi64ELi256ELi4ES3_EELb0ELb1ELb0ELb0ELb1ELb1ELb1ELb0ENS_16Flash_fwd_paramsEEEvRKT8_iiiii)
        /*0a34*/ 	.word	0x00000028


	//----- nvinfo : EIATTR_FRAME_SIZE
	.align		4
.L_446:
        /*0a38*/ 	.byte	0x04, 0x11
        /*0a3a*/ 	.short	(.L_448 - .L_447)
	.align		4
.L_447:
        /*0a3c*/ 	.word	index@(_ZN5flash24flash_fwd_splitkv_kernelI23Flash_fwd_kernel_traitsILi64ELi64ELi256ELi4ELb0ELb0EN7cutlass10bfloat16_tE19Flash_kernel_traitsILi64ELi64ELi256ELi4ES3_EELb0ELb1ELb0ELb0ELb1ELb1ELb1ELb0EEEvNS_16Flash_fwd_paramsE)
        /*0a40*/ 	.word	0x00000028


	//----- nvinfo : EIATTR_REGCOUNT
	.align		4
.L_448:
        /*0a44*/ 	.byte	0x04, 0x2f
        /*0a46*/ 	.short	(.L_450 - .L_449)
	.align		4
.L_449:
        /*0a48*/ 	.word	index@(_ZN5flash24flash_fwd_splitkv_kernelI23Flash_fwd_kernel_traitsILi64ELi64ELi256ELi4ELb0ELb0EN7cutlass10bfloat16_tE19Flash_kernel_traitsILi64ELi64ELi256ELi4ES3_EELb0ELb1ELb0ELb0ELb1ELb0ELb1ELb0EEEvNS_16Flash_fwd_paramsE)
        /*0a4c*/ 	.word	0x000000ff


	//----- nvinfo : EIATTR_FRAME_SIZE
	.align		4
.L_450:
        /*0a50*/ 	.byte	0x04, 0x11
        /*0a52*/ 	.short	(.L_452 - .L_451)
	.align		4
.L_451:
        /*0a54*/ 	.word	index@($_ZN5flash24flash_fwd_splitkv_kernelI23Flash_fwd_kernel_traitsILi64ELi64ELi256ELi4ELb0ELb0EN7cutlass10bfloat16_tE19Flash_kernel_traitsILi64ELi64ELi256ELi4ES3_EELb0ELb1ELb0ELb0ELb1ELb0ELb1ELb0EEEvNS_16Flash_fwd_paramsE$_ZN5flash30compute_attn_1rowblock_splitkvI23Flash_fwd_kernel_traitsILi64ELi64ELi256ELi4ELb0ELb0EN7cutlass10bfloat16_tE19Flash_kernel_traitsILi64ELi64ELi256ELi4ES3_EELb0ELb1ELb0ELb0ELb1ELb0ELb1ELb0ENS_16Flash_fwd_paramsEEEvRKT8_iiiii)
        /*0a58*/ 	.word	0x00000060


	//----- nvinfo : EIATTR_FRAME_SIZE
	.align		4
.L_452:
        /*0a5c*/ 	.byte	0x04, 0x11
        /*0a5e*/ 	.short	(.L_454 - .L_453)
	.align		4
.L_453:
        /*0a60*/ 	.word	index@(_ZN5flash24flash_fwd_splitkv_kernelI23Flash_fwd_kernel_traitsILi64ELi64ELi256ELi4ELb0ELb0EN7cutlass10bfloat16_tE19Flash_kernel_traitsILi64ELi64ELi256ELi4ES3_EELb0ELb1ELb0ELb0ELb1ELb0ELb1ELb0EEEvNS_16Flash_fwd_paramsE)
        /*0a64*/ 	.word	0x00000060


	//----- nvinfo : EIATTR_REGCOUNT
	.align		4
.L_454:
        /*0a68*/ 	.byte	0x04, 0x2f
        /*0a6a*/ 	.short	(.L_456 - .L_455)
	.align		4
.L_455:
        /*0a6c*/ 	.word	index@(_ZN5flash24flash_fwd_splitkv_kernelI23Flash_fwd_kernel_traitsILi64ELi64ELi256ELi4ELb0ELb0EN7cutlass10bfloat16_tE19Flash_kernel_traitsILi64ELi64ELi256ELi4ES3_EELb0ELb1ELb1ELb0ELb0ELb1ELb0ELb1EEEvNS_16Flash_fwd_paramsE)
        /*0a70*/ 	.word	0x000000ff


	//----- nvinfo : EIATTR_FRAME_SIZE
	.align		4
.L_456:
        /*0a74*/ 	.byte	0x04, 0x11
        /*0a76*/ 	.short	(.L_458 - .L_457)
	.align		4
.L_457:
        /*0a78*/ 	.word	index@($_ZN5flash24flash_fwd_splitkv_kernelI23Flash_fwd_kernel_traitsILi64ELi64ELi256ELi4ELb0ELb0EN7cutlass10bfloat16_tE19Flash_kernel_traitsILi64ELi64ELi256ELi4ES3_EELb0ELb1ELb1ELb0ELb0ELb1ELb0ELb1EEEvNS_16Flash_fwd_paramsE$_ZN5flash30compute_attn_1rowblock_splitkvI23Flash_fwd_kernel_traitsILi64ELi64ELi256ELi4ELb0ELb0EN7cutlass10bfloat16_tE19Flash_kernel_traitsILi64ELi64ELi256ELi4ES3_EELb0ELb1ELb1ELb0ELb0ELb1ELb0ELb1ENS_16Flash_fwd_paramsEEEvRKT8_iiiii)
        /*0a7c*/ 	.word	0x00000008


	//----- nvinfo : EIATTR_FRAME_SIZE
	.align		4
.L_458:
        /*0a80*/ 	.byte	0x04, 0x11
        /*0a82*/ 	.short	(.L_460 - .L_459)
	.align		4
.L_459:
        /*0a84*/ 	.word	index@(_ZN5flash24flash_fwd_splitkv_kernelI23Flash_fwd_kernel_traitsILi64ELi64ELi256ELi4ELb0ELb0EN7cutlass10bfloat16_tE19Flash_kernel_traitsILi64ELi64ELi256ELi4ES3_EELb0ELb1ELb1ELb0ELb0ELb1ELb0ELb1EEEvNS_16Flash_fwd_paramsE)
        /*0a88*/ 	.word	0x00000008


	//----- nvinfo : EIATTR_REGCOUNT
	.align		4
.L_460:
        /*0a8c*/ 	.byte	0x04, 0x2f
        /*0a8e*/ 	.short	(.L_462 - .L_461)
	.align		4
.L_461:
        /*0a90*/ 	.word	index@(_ZN5flash24flash_fwd_splitkv_kernelI23Flash_fwd_kernel_traitsILi64ELi64ELi256ELi4ELb0ELb0EN7cutlass10bfloat16_tE19Flash_kernel_traitsILi64ELi64ELi256ELi4ES3_EELb0ELb1ELb1ELb0ELb0ELb0ELb0ELb1EEEvNS_16Flash_fwd_paramsE)
        /*0a94*/ 	.word	0x000000ff


	//----- nvinfo : EIATTR_FRAME_SIZE
	.align		4
.L_462:
        /*0a98*/ 	.byte	0x04, 0x11
        /*0a9a*/ 	.short	(.L_464 - .L_463)
	.align		4
.L_463:
        /*0a9c*/ 	.word	index@($_ZN5flash24flash_fwd_splitkv_kernelI23Flash_fwd_kernel_traitsILi64ELi64ELi256ELi4ELb0ELb0EN7cutlass10bfloat16_tE19Flash_kernel_traitsILi64ELi64ELi256ELi4ES3_EELb0ELb1ELb1ELb0ELb0ELb0ELb0ELb1EEEvNS_16Flash_fwd_paramsE$_ZN5flash30compute_attn_1rowblock_splitkvI23Flash_fwd_kernel_traitsILi64ELi64ELi256ELi4ELb0ELb0EN7cutlass10bfloat16_tE19Flash_kernel_traitsILi64ELi64ELi256ELi4ES3_EELb0ELb1ELb1ELb0ELb0ELb0ELb0ELb1ENS_16Flash_fwd_paramsEEEvRKT8_iiiii)
        /*0aa0*/ 	.word	0x00000078


	//----- nvinfo : EIATTR_FRAME_SIZE
	.align		4
.L_464:
        /*0aa4*/ 	.byte	0x04, 0x11
        /*0aa6*/ 	.short	(.L_466 - .L_465)
	.align		4
.L_465:
        /*0aa8*/ 	.word	index@(_ZN5flash24flash_fwd_splitkv_kernelI23Flash_fwd_kernel_traitsILi64ELi64ELi256ELi4ELb0ELb0EN7cutlass10bfloat16_tE19Flash_kernel_traitsILi64ELi64ELi256ELi4ES3_EELb0ELb1ELb1ELb0ELb0ELb0ELb0ELb1EEEvNS_16Flash_fwd_paramsE)
        /*0aac*/ 	.word	0x00000078


	//----- nvinfo : EIATTR_REGCOUNT
	.align		4
.L_466:
        /*0ab0*/ 	.byte	0x04, 0x2f
        /*0ab2*/ 	.short	(.L_468 - .L_467)
	.align		4
.L_467:
        /*0ab4*/ 	.word	index@(_ZN5flash24flash_fwd_splitkv_kernelI23Flash_fwd_kernel_traitsILi64ELi64ELi256ELi4ELb0ELb0EN7cutlass10bfloat16_tE19Flash_kernel_traitsILi64ELi64ELi256ELi4ES3_EELb0ELb1ELb0ELb0ELb1ELb1ELb0ELb1EEEvNS_16Flash_fwd_paramsE)
        /*0ab8*/ 	.word	0x000000ff


	//----- nvinfo : EIATTR_FRAME_SIZE
	.align		4
.L_468:
        /*0abc*/ 	.byte	0x04, 0x11
        /*0abe*/ 	.short	(.L_470 - .L_469)
	.align		4
.L_469:
        /*0ac0*/ 	.word	index@($_ZN5flash24flash_fwd_splitkv_kernelI23Flash_fwd_kernel_traitsILi64ELi64ELi256ELi4ELb0ELb0EN7cutlass10bfloat16_tE19Flash_kernel_traitsILi64ELi64ELi256ELi4ES3_EELb0ELb1ELb0ELb0ELb1ELb1ELb0ELb1EEEvNS_16Flash_fwd_paramsE$_ZN5flash30compute_attn_1rowblock_splitkvI23Flash_fwd_kernel_traitsILi64ELi64ELi256ELi4ELb0ELb0EN7cutlass10bfloat16_tE19Flash_kernel_traitsILi64ELi64ELi256ELi4ES3_EELb0ELb1ELb0ELb0ELb1ELb1ELb0ELb1ENS_16Flash_fwd_paramsEEEvRKT8_iiiii)
        /*0ac4*/ 	.word	0x00000050


	//----- nvinfo : EIATTR_FRAME_SIZE
	.align		4
.L_470:
        /*0ac8*/ 	.byte	0x04, 0x11
        /*0aca*/ 	.short	(.L_472 - .L_471)
	.align		4
.L_471:
        /*0acc*/ 	.word	index@(_ZN5flash24flash_fwd_splitkv_kernelI23Flash_fwd_kernel_traitsILi64ELi64ELi256ELi4ELb0ELb0EN7cutlass10bfloat16_tE19Flash_kernel_traitsILi64ELi64ELi256ELi4ES3_EELb0ELb1ELb0ELb0ELb1ELb1ELb0ELb1EEEvNS_16Flash_fwd_paramsE)
        /*0ad0*/ 	.word	0x00000050


	//----- nvinfo : EIATTR_REGCOUNT
	.align		4
.L_472:
        /*0ad4*/ 	.byte	0x04, 0x2f
        /*0ad6*/ 	.short	(.L_474 - .L_473)
	.align		4
.L_473:
        /*0ad8*/ 	.word	index@(_ZN5flash24flash_fwd_splitkv_kernelI23Flash_fwd_kernel_traitsILi64ELi64ELi256ELi4ELb0ELb0EN7cutlass10bfloat16_tE19Flash_kernel_traitsILi64ELi64ELi256ELi4ES3_EELb0ELb1ELb0ELb0ELb1ELb0ELb0ELb1EEEvNS_16Flash_fwd_paramsE)
        /*0adc*/ 	.word	0x000000ff


	//----- nvinfo : EIATTR_FRAME_SIZE
	.align		4
.L_474:
        /*0ae0*/ 	.byte	0x04, 0x11
        /*0ae2*/ 	.short	(.L_476 - .L_475)
	.align		4
.L_475:
        /*0ae4*/ 	.word	index@($_ZN5flash24flash_fwd_splitkv_kernelI23Flash_fwd_kernel_traitsILi64ELi64ELi256ELi4ELb0ELb0EN7cutlass10bfloat16_tE19Flash_kernel_traitsILi64ELi64ELi256ELi4ES3_EELb0ELb1ELb0ELb0ELb1ELb0ELb0ELb1EEEvNS_16Flash_fwd_paramsE$_ZN5flash30compute_attn_1rowblock_splitkvI23Flash_fwd_kernel_traitsILi64ELi64ELi256ELi4ELb0ELb0EN7cutlass10bfloat16_tE19Flash_kernel_traitsILi64ELi64ELi256ELi4ES3_EELb0ELb1ELb0ELb0ELb1ELb0ELb0ELb1ENS_16Flash_fwd_paramsEEEvRKT8_iiiii)
        /*0ae8*/ 	.word	0x00000160


	//----- nvinfo : EIATTR_FRAME_SIZE
	.align		4
.L_476:
        /*0aec*/ 	.byte	0x04, 0x11
        /*0aee*/ 	.short	(.L_478 - .L_477)
	.align		4
.L_477:
        /*0af0*/ 	.word	index@(_ZN5flash24flash_fwd_splitkv_kernelI23Flash_fwd_kernel_traitsILi64ELi64ELi256ELi4ELb0ELb0EN7cutlass10bfloat16_tE19Flash_kernel_traitsILi64ELi64ELi256ELi4ES3_EELb0ELb1ELb0ELb0ELb1ELb0ELb0ELb1EEEvNS_16Flash_fwd_paramsE)
        /*0af4*/ 	.word	0x00000160


	//----- nvinfo : EIATTR_REGCOUNT
	.align		4
.L_478:
        /*0af8*/ 	.byte	0x04, 0x2f
        /*0afa*/ 	.short	(.L_480 - .L_479)
	.align		4
.L_479:
        /*0afc*/ 	.word	index@(_ZN5flash24flash_fwd_splitkv_kernelI23Flash_fwd_kernel_traitsILi64ELi64ELi256ELi4ELb0ELb0EN7cutlass10bfloat16_tE19Flash_kernel_traitsILi64ELi64ELi256ELi4ES3_EELb0ELb1ELb1ELb0ELb0ELb1ELb0ELb0EEEvNS_16Flash_fwd_paramsE)
        /*0b00*/ 	.word	0x000000ff


	//----- nvinfo : EIATTR_FRAME_SIZE
	.align		4
.L_480:
        /*0b04*/ 	.byte	0x04, 0x11
        /*0b06*/ 	.short	(.L_482 - .L_481)
	.align		4
.L_481:
        /*0b08*/ 	.word	index@($_ZN5flash24flash_fwd_splitkv_kernelI23Flash_fwd_kernel_traitsILi64ELi64ELi256ELi4ELb0ELb0EN7cutlass10bfloat16_tE19Flash_kernel_traitsILi64ELi64ELi256ELi4ES3_EELb0ELb1ELb1ELb0ELb0ELb1ELb0ELb0EEEvNS_16Flash_fwd_paramsE$_ZN5flash30compute_attn_1rowblock_splitkvI23Flash_fwd_kernel_traitsILi64ELi64ELi256ELi4ELb0ELb0EN7cutlass10bfloat16_tE19Flash_kernel_traitsILi64ELi64ELi256ELi4ES3_EELb0ELb1ELb1ELb0ELb0ELb1ELb0ELb0ENS_16Flash_fwd_paramsEEEvRKT8_iiiii)
        /*0b0c*/ 	.word	0x00000078


	//----- nvinfo : EIATTR_FRAME_SIZE
	.align		4
.L_482:
        /*0b10*/ 	.byte	0x04, 0x11
        /*0b12*/ 	.short	(.L_484 - .L_483)
	.align		4
.L_483:
        /*0b14*/ 	.word	index@(_ZN5flash24flash_fwd_splitkv_kernelI23Flash_fwd_kernel_traitsILi64ELi64ELi256ELi4ELb0ELb0EN7cutlass10bfloat16_tE19Flash_kernel_traitsILi64ELi64ELi256ELi4ES3_EELb0ELb1ELb1ELb0ELb0ELb1ELb0ELb0EEEvNS_16Flash_fwd_paramsE)
        /*0b18*/ 	.word	0x00000078


	//----- nvinfo : EIATTR_REGCOUNT
	.align		4
.L_484:
        /*0b1c*/ 	.byte	0x04, 0x2f
        /*0b1e*/ 	.short	(.L_486 - .L_485)
	.align		4
.L_485:
        /*0b20*/ 	.word	index@(_ZN5flash24flash_fwd_splitkv_kernelI23Flash_fwd_kernel_traitsILi64ELi64ELi256ELi4ELb0ELb0EN7cutlass10bfloat16_tE19Flash_kernel_traitsILi64ELi64ELi256ELi4ES3_EELb0ELb1ELb1ELb0ELb0ELb0ELb0ELb0EEEvNS_16Flash_fwd_paramsE)
        /*0b24*/ 	.word	0x000000ff


	//----- nvinfo : EIATTR_FRAME_SIZE
	.align		4
.L_486:
        /*0b28*/ 	.byte	0x04, 0x11
        /*0b2a*/ 	.short	(.L_488 - .L_487)
	.align		4
.L_487:
        /*0b2c*/ 	.word	index@($_ZN5flash24flash_fwd_splitkv_kernelI23Flash_fwd_kernel_traitsILi64ELi64ELi256ELi4ELb0ELb0EN7cutlass10bfloat16_tE19Flash_kernel_traitsILi64ELi64ELi256ELi4ES3_EELb0ELb1ELb1ELb0ELb0ELb0ELb0ELb0EEEvNS_16Flash_fwd_paramsE$_ZN5flash30compute_attn_1rowblock_splitkvI23Flash_fwd_kernel_traitsILi64ELi64ELi256ELi4ELb0ELb0EN7cutlass10bfloat16_tE19Flash_kernel_traitsILi64ELi64ELi256ELi4ES3_EELb0ELb1ELb1ELb0ELb0ELb0ELb0ELb0ENS_16Flash_fwd_paramsEEEvRKT8_iiiii)
        /*0b30*/ 	.word	0x00000088


	//----- nvinfo : EIATTR_FRAME_SIZE
	.align		4
.L_488:
        /*0b34*/ 	.byte	0x04, 0x11
        /*0b36*/ 	.short	(.L_490 - .L_489)
	.align		4
.L_489:
        /*0b38*/ 	.word	index@(_ZN5flash24flash_fwd_splitkv_kernelI23Flash_fwd_kernel_traitsILi64ELi64ELi256ELi4ELb0ELb0EN7cutlass10bfloat16_tE19Flash_kernel_traitsILi64ELi64ELi256ELi4ES3_EELb0ELb1ELb1ELb0ELb0ELb0ELb0ELb0EEEvNS_16Flash_fwd_paramsE)
        /*0b3c*/ 	.word	0x00000088


	//----- nvinfo : EIATTR_REGCOUNT
	.align		4
.L_490:
        /*0b40*/ 	.byte	0x04, 0x2f
        /*0b42*/ 	.short	(.L_492 - .L_491)
	.align		4
.L_491:
        /*0b44*/ 	.word	index@(_ZN5flash24flash_fwd_splitkv_kernelI23Flash_fwd_kernel_traitsILi64ELi64ELi256ELi4ELb0ELb0EN7cutlass10bfloat16_tE19Flash_kernel_traitsILi64ELi64ELi256ELi4ES3_EELb0ELb1ELb0ELb0ELb1ELb1ELb0ELb0EEEvNS_16Flash_fwd_paramsE)
        /*0b48*/ 	.word	0x000000ff


	//----- nvinfo : EIATTR_FRAME_SIZE
	.align		4
.L_492:
        /*0b4c*/ 	.byte	0x04, 0x11
        /*0b4e*/ 	.short	(.L_494 - .L_493)
	.align		4
.L_493:
        /*0b50*/ 	.word	index@($_ZN5flash24flash_fwd_splitkv_kernelI23Flash_fwd_kernel_traitsILi64ELi64ELi256ELi4ELb0ELb0EN7cutlass10bfloat16_tE19Flash_kernel_traitsILi64ELi64ELi256ELi4ES3_EELb0ELb1ELb0ELb0ELb1ELb1ELb0ELb0EEEvNS_16Flash_fwd_paramsE$_ZN5flash30compute_attn_1rowblock_splitkvI23Flash_fwd_kernel_traitsILi64ELi64ELi256ELi4ELb0ELb0EN7cutlass10bfloat16_tE19Flash_kernel_traitsILi64ELi64ELi256ELi4ES3_EELb0ELb1ELb0ELb0ELb1ELb1ELb0ELb0ENS_16Flash_fwd_paramsEEEvRKT8_iiiii)
        /*0b54*/ 	.word	0x00000048


	//----- nvinfo : EIATTR_FRAME_SIZE
	.align		4
.L_494:
        /*0b58*/ 	.byte	0x04, 0x11
        /*0b5a*/ 	.short	(.L_496 - .L_495)
	.align		4
.L_495:
        /*0b5c*/ 	.word	index@(_ZN5flash24flash_fwd_splitkv_kernelI23Flash_fwd_kernel_traitsILi64ELi64ELi256ELi4ELb0ELb0EN7cutlass10bfloat16_tE19Flash_kernel_traitsILi64ELi64ELi256ELi4ES3_EELb0ELb1ELb0ELb0ELb1ELb1ELb0ELb0EEEvNS_16Flash_fwd_paramsE)
        /*0b60*/ 	.word	0x00000048


	//----- nvinfo : EIATTR_REGCOUNT
	.align		4
.L_496:
        /*0b64*/ 	.byte	0x04, 0x2f
        /*0b66*/ 	.short	(.L_498 - .L_497)
	.align		4
.L_497:
        /*0b68*/ 	.word	index@(_ZN5flash24flash_fwd_splitkv_kernelI23Flash_fwd_kernel_traitsILi64ELi64ELi256ELi4ELb0ELb0EN7cutlass10bfloat16_tE19Flash_kernel_traitsILi64ELi64ELi256ELi4ES3_EELb0ELb1ELb0ELb0ELb1ELb0ELb0ELb0EEEvNS_16Flash_fwd_paramsE)
        /*0b6c*/ 	.word	0x000000ff


	//----- nvinfo : EIATTR_FRAME_SIZE
	.align		4
.L_498:
        /*0b70*/ 	.byte	0x04, 0x11
        /*0b72*/ 	.short	(.L_500 - .L_499)
	.align		4
.L_499:
        /*0b74*/ 	.word	index@($_ZN5flash24flash_fwd_splitkv_kernelI23Flash_fwd_kernel_traitsILi64ELi64ELi256ELi4ELb0ELb0EN7cutlass10bfloat16_tE19Flash_kernel_traitsILi64ELi64ELi256ELi4ES3_EELb0ELb1ELb0ELb0ELb1ELb0ELb0ELb0EEEvNS_16Flash_fwd_paramsE$_ZN5flash30compute_attn_1rowblock_splitkvI23Flash_fwd_kernel_traitsILi64ELi64ELi256ELi4ELb0ELb0EN7cutlass10bfloat16_tE19Flash_kernel_traitsILi64ELi64ELi256ELi4ES3_EELb0ELb1ELb0ELb0ELb1ELb0ELb0ELb0ENS_16Flash_fwd_paramsEEEvRKT8_iiiii)
        /*0b78*/ 	.word	0x00000060


	//----- nvinfo : EIATTR_FRAME_SIZE
	.align		4
.L_500:
        /*0b7c*/ 	.byte	0x04, 0x11
        /*0b7e*/ 	.short	(.L_502 - .L_501)
	.align		4
.L_501:
        /*0b80*/ 	.word	index@(_ZN5flash24flash_fwd_splitkv_kernelI23Flash_fwd_kernel_traitsILi64ELi64ELi256ELi4ELb0ELb0EN7cutlass10bfloat16_tE19Flash_kernel_traitsILi64ELi64ELi256ELi4ES3_EELb0ELb1ELb0ELb0ELb1ELb0ELb0ELb0EEEvNS_16Flash_fwd_paramsE)
        /*0b84*/ 	.word	0x00000060


	//----- nvinfo : EIATTR_REGCOUNT
	.align		4
.L_502:
        /*0b88*/ 	.byte	0x04, 0x2f
        /*0b8a*/ 	.short	(.L_504 - .L_503)
	.align		4
.L_503:
        /*0b8c*/ 	.word	index@(_ZN5flash24flash_fwd_splitkv_kernelI23Flash_fwd_kernel_traitsILi64ELi64ELi256ELi4ELb0ELb0EN7cutlass10bfloat16_tE19Flash_kernel_traitsILi64ELi64ELi256ELi4ES3_EELb0ELb0ELb1ELb0ELb0ELb1ELb1ELb1EEEvNS_16Flash_fwd_paramsE)
        /*0b90*/ 	.word	0x000000ff


	//----- nvinfo : EIATTR_FRAME_SIZE
	.align		4
.L_504:
        /*0b94*/ 	.byte	0x04, 0x11
        /*0b96*/ 	.short	(.L_506 - .L_505)
	.align		4
.L_505:
        /*0b98*/ 	.word	index@($_ZN5flash24flash_fwd_splitkv_kernelI23Flash_fwd_kernel_traitsILi64ELi64ELi256ELi4ELb0ELb0EN7cutlass10bfloat16_tE19Flash_kernel_traitsILi64ELi64ELi256ELi4ES3_EELb0ELb0ELb1ELb0ELb0ELb1ELb1ELb1EEEvNS_16Flash_fwd_paramsE$_ZN5flash30compute_attn_1rowblock_splitkvI23Flash_fwd_kernel_traitsILi64ELi64ELi256ELi4ELb0ELb0EN7cutlass10bfloat16_tE19Flash_kernel_traitsILi64ELi64ELi256ELi4ES3_EELb0ELb0ELb1ELb0ELb0ELb1ELb1ELb1ENS_16Flash_fwd_paramsEEEvRKT8_iiiii)
        /*0b9c*/ 	.word	0x00000020


	//----- nvinfo : EIATTR_FRAME_SIZE
	.align		4
.L_506:
        /*0ba0*/ 	.byte	0x04, 0x11
        /*0ba2*/ 	.short	(.L_508 - .L_507)
	.align		4
.L_507:
        /*0ba4*/ 	.word	index@(_ZN5flash24flash_fwd_splitkv_kernelI23Flash_fwd_kernel_traitsILi64ELi64ELi256ELi4ELb0ELb0EN7cutlass10bfloat16_tE19Flash_kernel_traitsILi64ELi64ELi256ELi4ES3_EELb0ELb0ELb1ELb0ELb0ELb1ELb1ELb1EEEvNS_16Flash_fwd_paramsE)
        /*0ba8*/ 	.word	0x00000020


	//----- nvinfo : EIATTR_REGCOUNT
	.align		4
.L_508:
        /*0bac*/ 	.byte	0x04, 0x2f
        /*0bae*/ 	.short	(.L_510 - .L_509)
	.align		4
.L_509:
        /*0bb0*/ 	.word	index@(_ZN5flash24flash_fwd_splitkv_kernelI23Flash_fwd_kernel_traitsILi64ELi64ELi256ELi4ELb0ELb0EN7cutlass10bfloat16_tE19Flash_kernel_traitsILi64ELi64ELi256ELi4ES3_EELb0ELb0ELb1ELb0ELb0ELb0ELb1ELb1EEEvNS_16Flash_fwd_paramsE)
        /*0bb4*/ 	.word	0x000000ff


	//----- nvinfo : EIATTR_FRAME_SIZE
	.align		4
.L_510:
        /*0bb8*/ 	.byte	0x04, 0x11
        /*0bba*/ 	.short	(.L_512 - .L_511)
	.align		4
.L_511:
        /*0bbc*/ 	.word	index@($_ZN5flash24flash_fwd_splitkv_kernelI23Flash_fwd_kernel_traitsILi64ELi64ELi256ELi4ELb0ELb0EN7cutlass10bfloat16_tE19Flash_kernel_traitsILi64ELi64ELi256ELi4ES3_EELb0ELb0ELb1ELb0ELb0ELb0ELb1ELb1EEEvNS_16Flash_fwd_paramsE$_ZN5flash30compute_attn_1rowblock_splitkvI23Flash_fwd_kernel_traitsILi64ELi64ELi256ELi4ELb0ELb0EN7cutlass10bfloat16_tE19Flash_kernel_traitsILi64ELi64ELi256ELi4ES3_EELb0ELb0ELb1ELb0ELb0ELb0ELb1ELb1ENS_16Flash_fwd_paramsEEEvRKT8_iiiii)
        /*0bc0*/ 	.word	0x00000110


	//----- nvinfo : EIATTR_FRAME_SIZE
	.align		4
.L_512:
        /*0bc4*/ 	.byte	0x04, 0x11
        /*0bc6*/ 	.short	(.L_514 - .L_513)
	.align		4
.L_513:
        /*0bc8*/ 	.word	index@(_ZN5flash24flash_fwd_splitkv_kernelI23Flash_fwd_kernel_traitsILi64ELi64ELi256ELi4ELb0ELb0EN7cutlass10bfloat16_tE19Flash_kernel_traitsILi64ELi64ELi256ELi4ES3_EELb0ELb0ELb1ELb0ELb0ELb0ELb1ELb1EEEvNS_16Flash_fwd_paramsE)
        /*0bcc*/ 	.word	0x00000110


	//----- nvinfo : EIATTR_REGCOUNT
	.align		4
.L_514:
        /*0bd0*/ 	.byte	0x04, 0x2f
        /*0bd2*/ 	.short	(.L_516 - .L_515)
	.align		4
.L_515:
        /*0bd4*/ 	.word	index@(_ZN5flash24flash_fwd_splitkv_kernelI23Flash_fwd_kernel_traitsILi64ELi64ELi256ELi4ELb0ELb0EN7cutlass10bfloat16_tE19Flash_kernel_traitsILi64ELi64ELi256ELi4ES3_EELb0ELb0ELb0ELb0ELb1ELb1ELb1ELb1EEEvNS_16Flash_fwd_paramsE)
        /*0bd8*/ 	.word	0x000000ff


	//----- nvinfo : EIATTR_FRAME_SIZE
	.align		4
.L_516:
        /*0bdc*/ 	.byte	0x04, 0x11
        /*0bde*/ 	.short	(.L_518 - .L_517)
	.align		4
.L_517:
        /*0be0*/ 	.word	index@($_ZN5flash24flash_fwd_splitkv_kernelI23Flash_fwd_kernel_traitsILi64ELi64ELi256ELi4ELb0ELb0EN7cutlass10bfloat16_tE19Flash_kernel_traitsILi64ELi64ELi256ELi4ES3_EELb0ELb0ELb0ELb0ELb1ELb1ELb1ELb1EEEvNS_16Flash_fwd_paramsE$_ZN5flash30compute_attn_1rowblock_splitkvI23Flash_fwd_kernel_traitsILi64ELi64ELi256ELi4ELb0ELb0EN7cutlass10bfloat16_tE19Flash_kernel_traitsILi64ELi64ELi256ELi4ES3_EELb0ELb0ELb0ELb0ELb1ELb1ELb1ELb1ENS_16Flash_fwd_paramsEEEvRKT8_iiiii)
        /*0be4*/ 	.word	0x00000040


	//----- nvinfo : EIATTR_FRAME_SIZE
	.align		4
.L_518:
        /*0be8*/ 	.byte	0x04, 0x11
        /*0bea*/ 	.short	(.L_520 - .L_519)
	.align		4
.L_519:
        /*0bec*/ 	.word	index@(_ZN5flash24flash_fwd_splitkv_kernelI23Flash_fwd_kernel_traitsILi64ELi64ELi256ELi4ELb0ELb0EN7cutlass10bfloat16_tE19Flash_kernel_traitsILi64ELi64ELi256ELi4ES3_EELb0ELb0ELb0ELb0ELb1ELb1ELb1ELb1EEEvNS_16Flash_fwd_paramsE)
        /*0bf0*/ 	.word	0x00000040


	//----- nvinfo : EIATTR_REGCOUNT
	.align		4
.L_520:
        /*0bf4*/ 	.byte	0x04, 0x2f
        /*0bf6*/ 	.short	(.L_522 - .L_521)
	.align		4
.L_521:
        /*0bf8*/ 	.word	index@(_ZN5flash24flash_fwd_splitkv_kernelI23Flash_fwd_kernel_traitsILi64ELi64ELi256ELi4ELb0ELb0EN7cutlass10bfloat16_tE19Flash_kernel_traitsILi64ELi64ELi256ELi4ES3_EELb0ELb0ELb0ELb0ELb1ELb0ELb1ELb1EEEvNS_16Flash_fwd_paramsE)
        /*0bfc*/ 	.word	0x000000fd


	//----- nvinfo : EIATTR_FRAME_SIZE
	.align		4
.L_522:
        /*0c00*/ 	.byte	0x04, 0x11
        /*0c02*/ 	.short	(.L_524 - .L_523)
	.align		4
.L_523:
        /*0c04*/ 	.word	index@($_ZN5flash24flash_fwd_splitkv_kernelI23Flash_fwd_kernel_traitsILi64ELi64ELi256ELi4ELb0ELb0EN7cutlass10bfloat16_tE19Flash_kernel_traitsILi64ELi64ELi256ELi4ES3_EELb0ELb0ELb0ELb0ELb1ELb0ELb1ELb1EEEvNS_16Flash_fwd_paramsE$_ZN5flash30compute_attn_1rowblock_splitkvI23Flash_fwd_kernel_traitsILi64ELi64ELi256ELi4ELb0ELb0EN7cutlass10bfloat16_tE19Flash_kernel_traitsILi64ELi64ELi256ELi4ES3_EELb0ELb0ELb0ELb0ELb1ELb0ELb1ELb1ENS_16Flash_fwd_paramsEEEvRKT8_iiiii)
        /*0c08*/ 	.word	0x00000000


	//----- nvinfo : EIATTR_FRAME_SIZE
	.align		4
.L_524:
        /*0c0c*/ 	.byte	0x04, 0x11
        /*0c0e*/ 	.short	(.L_526 - .L_525)
	.align		4
.L_525:
        /*0c10*/ 	.word	index@(_ZN5flash24flash_fwd_splitkv_kernelI23Flash_fwd_kernel_traitsILi64ELi64ELi256ELi4ELb0ELb0EN7cutlass10bfloat16_tE19Flash_kernel_traitsILi64ELi64ELi256ELi4ES3_EELb0ELb0ELb0ELb0ELb1ELb0ELb1ELb1EEEvNS_16Flash_fwd_paramsE)
        /*0c14*/ 	.word	0x00000000


	//----- nvinfo : EIATTR_REGCOUNT
	.align		4
.L_526:
        /*0c18*/ 	.byte	0x04, 0x2f
        /*0c1a*/ 	.short	(.L_528 - .L_527)
	.align		4
.L_527:
        /*0c1c*/ 	.word	index@(_ZN5flash24flash_fwd_splitkv_kernelI23Flash_fwd_kernel_traitsILi64ELi64ELi256ELi4ELb0ELb0EN7cutlass10bfloat16_tE19Flash_kernel_traitsILi64ELi64ELi256ELi4ES3_EELb0ELb0ELb1ELb0ELb0ELb1ELb1ELb0EEEvNS_16Flash_fwd_paramsE)
        /*0c20*/ 	.word	0x000000ff


	//----- nvinfo : EIATTR_FRAME_SIZE
	.align		4
.L_528:
        /*0c24*/ 	.byte	0x04, 0x11
        /*0c26*/ 	.short	(.L_530 - .L_529)
	.align		4
.L_529:
        /*0c28*/ 	.word	index@($_ZN5flash24flash_fwd_splitkv_kernelI23Flash_fwd_kernel_traitsILi64ELi64ELi256ELi4ELb0ELb0EN7cutlass10bfloat16_tE19Flash_kernel_traitsILi64ELi64ELi256ELi4ES3_EELb0ELb0ELb1ELb0ELb0ELb1ELb1ELb0EEEvNS_16Flash_fwd_paramsE$_ZN5flash30compute_attn_1rowblock_splitkvI23Flash_fwd_kernel_traitsILi64ELi64ELi256ELi4ELb0ELb0EN7cutlass10bfloat16_tE19Flash_kernel_traitsILi64ELi64ELi256ELi4ES3_EELb0ELb0ELb1ELb0ELb0ELb1ELb1ELb0ENS_16Flash_fwd_paramsEEEvRKT8_iiiii)
        /*0c2c*/ 	.word	0x00000028


	//----- nvinfo : EIATTR_FRAME_SIZE
	.align		4
.L_530:
        /*0c30*/ 	.byte	0x04, 0x11
        /*0c32*/ 	.short	(.L_532 - .L_531)
	.align		4
.L_531:
        /*0c34*/ 	.word	index@(_ZN5flash24flash_fwd_splitkv_kernelI23Flash_fwd_kernel_traitsILi64ELi64ELi256ELi4ELb0ELb0EN7cutlass10bfloat16_tE19Flash_kernel_traitsILi64ELi64ELi256ELi4ES3_EELb0ELb0ELb1ELb0ELb0ELb1ELb1ELb0EEEvNS_16Flash_fwd_paramsE)
        /*0c38*/ 	.word	0x00000028


	//----- nvinfo : EIATTR_REGCOUNT
	.align		4
.L_532:
        /*0c3c*/ 	.byte	0x04, 0x2f
        /*0c3e*/ 	.short	(.L_534 - .L_533)
	.align		4
.L_533:
        /*0c40*/ 	.word	index@(_ZN5flash24flash_fwd_splitkv_kernelI23Flash_fwd_kernel_traitsILi64ELi64ELi256ELi4ELb0ELb0EN7cutlass10bfloat16_tE19Flash_kernel_traitsILi64ELi64ELi256ELi4ES3_EELb0ELb0ELb1ELb0ELb0ELb0ELb1ELb0EEEvNS_16Flash_fwd_paramsE)
        /*0c44*/ 	.word	0x000000ff


	//----- nvinfo : EIATTR_FRAME_SIZE
	.align		4
.L_534:
        /*0c48*/ 	.byte	0x04, 0x11
        /*0c4a*/ 	.short	(.L_536 - .L_535)
	.align		4
.L_535:
        /*0c4c*/ 	.word	index@($_ZN5flash24flash_fwd_splitkv_kernelI23Flash_fwd_kernel_traitsILi64ELi64ELi256ELi4ELb0ELb0EN7cutlass10bfloat16_tE19Flash_kernel_traitsILi64ELi64ELi256ELi4ES3_EELb0ELb0ELb1ELb0ELb0ELb0ELb1ELb0EEEvNS_16Flash_fwd_paramsE$_ZN5flash30compute_attn_1rowblock_splitkvI23Flash_fwd_kernel_traitsILi64ELi64ELi256ELi4ELb0ELb0EN7cutlass10bfloat16_tE19Flash_kernel_traitsILi64ELi64ELi256ELi4ES3_EELb0ELb0ELb1ELb0ELb0ELb0ELb1ELb0ENS_16Flash_fwd_paramsEEEvRKT8_iiiii)
        /*0c50*/ 	.word	0x00000010


	//----- nvinfo : EIATTR_FRAME_SIZE
	.align		4
.L_536:
        /*0c54*/ 	.byte	0x04, 0x11
        /*0c56*/ 	.short	(.L_538 - .L_537)
	.align		4
.L_537:
        /*0c58*/ 	.word	index@(_ZN5flash24flash_fwd_splitkv_kernelI23Flash_fwd_kernel_traitsILi64ELi64ELi256ELi4ELb0ELb0EN7cutlass10bfloat16_tE19Flash_kernel_traitsILi64ELi64ELi256ELi4ES3_EELb0ELb0ELb1ELb0ELb0ELb0ELb1ELb0EEEvNS_16Flash_fwd_paramsE)
        /*0c5c*/ 	.word	0x00000010


	//----- nvinfo : EIATTR_REGCOUNT
	.align		4
.L_538:
        /*0c60*/ 	.byte	0x04, 0x2f
        /*0c62*/ 	.short	(.L_540 - .L_539)
	.align		4
.L_539:
        /*0c64*/ 	.word	index@(_ZN5flash24flash_fwd_splitkv_kernelI23Flash_fwd_kernel_traitsILi64ELi64ELi256ELi4ELb0ELb0EN7cutlass10bfloat16_tE19Flash_kernel_traitsILi64ELi64ELi256ELi4ES3_EELb0ELb0ELb0ELb1ELb1ELb1ELb1ELb0EEEvNS_16Flash_fwd_paramsE)
        /*0c68*/ 	.word	0x000000ff


	//----- nvinfo : EIATTR_FRAME_SIZE
	.align		4
.L_540:
        /*0c6c*/ 	.byte	0x04, 0x11
        /*0c6e*/ 	.short	(.L_542 - .L_541)
	.align		4
.L_541:
        /*0c70*/ 	.word	index@($_ZN5flash24flash_fwd_splitkv_kernelI23Flash_fwd_kernel_traitsILi64ELi64ELi256ELi4ELb0ELb0EN7cutlass10bfloat16_tE19Flash_kernel_traitsILi64ELi64ELi256ELi4ES3_EELb0ELb0ELb0ELb1ELb1ELb1ELb1ELb0EEEvNS_16Flash_fwd_paramsE$_ZN5flash30compute_attn_1rowblock_splitkvI23Flash_fwd_kernel_traitsILi64ELi64ELi256ELi4ELb0ELb0EN7cutlass10bfloat16_tE19Flash_kernel_traitsILi64ELi64ELi256ELi4ES3_EELb0ELb0ELb0ELb1ELb1ELb1ELb1ELb0ENS_16Flash_fwd_paramsEEEvRKT8_iiiii)
        /*0c74*/ 	.word	0x00000050


	//----- nvinfo : EIATTR_FRAME_SIZE
	.align		4
.L_542:
        /*0c78*/ 	.byte	0x04, 0x11
        /*0c7a*/ 	.short	(.L_544 - .L_543)
	.align		4
.L_543:
        /*0c7c*/ 	.word	index@(_ZN5flash24flash_fwd_splitkv_kernelI23Flash_fwd_kernel_traitsILi64ELi64ELi256ELi4ELb0ELb0EN7cutlass10bfloat16_tE19Flash_kernel_traitsILi64ELi64ELi256ELi4ES3_EELb0ELb0ELb0ELb1ELb1ELb1ELb1ELb0EEEvNS_16Flash_fwd_paramsE)
        /*0c80*/ 	.word	0x00000050


	//----- nvinfo : EIATTR_REGCOUNT
	.align		4
.L_544:
        /*0c84*/ 	.byte	0x04, 0x2f
        /*0c86*/ 	.short	(.L_546 - .L_545)
	.align		4
.L_545:
        /*0c88*/ 	.word	index@(_ZN5flash24flash_fwd_splitkv_kernelI23Flash_fwd_kernel_traitsILi64ELi64ELi256ELi4ELb0ELb0EN7cutlass10bfloat16_tE19Flash_kernel_traitsILi64ELi64ELi256ELi4ES3_EELb0ELb0ELb0ELb1ELb1ELb0ELb1ELb0EEEvNS_16Flash_fwd_paramsE)
        /*0c8c*/ 	.word	0x000000ff


	//----- nvinfo : EIATTR_FRAME_SIZE
	.align		4
.L_546:
        /*0c90*/ 	.byte	0x04, 0x11
        /*0c92*/ 	.short	(.L_548 - .L_547)
	.align		4
.L_547:
        /*0c94*/ 	.word	index@($_ZN5flash24flash_fwd_splitkv_kernelI23Flash_fwd_kernel_traitsILi64ELi64ELi256ELi4ELb0ELb0EN7cutlass10bfloat16_tE19Flash_kernel_traitsILi64ELi64ELi256ELi4ES3_EELb0ELb0ELb0ELb1ELb1ELb0ELb1ELb0EEEvNS_16Flash_fwd_paramsE$_ZN5flash30compute_attn_1rowblock_splitkvI23Flash_fwd_kernel_traitsILi64ELi64ELi256ELi4ELb0ELb0EN7cutlass10bfloat16_tE19Flash_kernel_traitsILi64ELi64ELi256ELi4ES3_EELb0ELb0ELb0ELb1ELb1ELb0ELb1ELb0ENS_16Flash_fwd_paramsEEEvRKT8_iiiii)
        /*0c98*/ 	.word	0x00000008


	//----- nvinfo : EIATTR_FRAME_SIZE
	.align		4
.L_548:
        /*0c9c*/ 	.byte	0x04, 0x11
        /*0c9e*/ 	.short	(.L_550 - .L_549)
	.align		4
.L_549:
        /*0ca0*/ 	.word	index@(_ZN5flash24flash_fwd_splitkv_kernelI23Flash_fwd_kernel_traitsILi64ELi64ELi256ELi4ELb0ELb0EN7cutlass10bfloat16_tE19Flash_kernel_traitsILi64ELi64ELi256ELi4ES3_EELb0ELb0ELb0ELb1ELb1ELb0ELb1ELb0EEEvNS_16Flash_fwd_paramsE)
        /*0ca4*/ 	.word	0x00000008


	//----- nvinfo : EIATTR_REGCOUNT
	.align		4
.L_550:
        /*0ca8*/ 	.byte	0x04, 0x2f
        /*0caa*/ 	.short	(.L_552 - .L_551)
	.align		4
.L_551:
        /*0cac*/ 	.word	index@(_ZN5flash24flash_fwd_splitkv_kernelI23Flash_fwd_kernel_traitsILi64ELi64ELi256ELi4ELb0ELb0EN7cutlass10bfloat16_tE19Flash_kernel_traitsILi64ELi64ELi256ELi4ES3_EELb0ELb0ELb1ELb0ELb0ELb1ELb0ELb1EEEvNS_16Flash_fwd_paramsE)
        /*0cb0*/ 	.word	0x000000ff


	//----- nvinfo : EIATTR_FRAME_SIZE
	.align		4
.L_552:
        /*0cb4*/ 	.byte	0x04, 0x11
        /*0cb6*/ 	.short	(.L_554 - .L_553)
	.align		4
.L_553:
        /*0cb8*/ 	.word	index@($_ZN5flash24flash_fwd_splitkv_kernelI23Flash_fwd_kernel_traitsILi64ELi64ELi256ELi4ELb0ELb0EN7cutlass10bfloat16_tE19Flash_kernel_traitsILi64ELi64ELi256ELi4ES3_EELb0ELb0ELb1ELb0ELb0ELb1ELb0ELb1EEEvNS_16Flash_fwd_paramsE$_ZN5flash30compute_attn_1rowblock_splitkvI23Flash_fwd_kernel_traitsILi64ELi64ELi256ELi4ELb0ELb0EN7cutlass10bfloat16_tE19Flash_kernel_traitsILi64ELi64ELi256ELi4ES3_EELb0ELb0ELb1ELb0ELb0ELb1ELb0ELb1ENS_16Flash_fwd_paramsEEEvRKT8_iiiii)
        /*0cbc*/ 	.word	0x00000020


	//----- nvinfo : EIATTR_FRAME_SIZE
	.align		4
.L_554:
        /*0cc0*/ 	.byte	0x04, 0x11
        /*0cc2*/ 	.short	(.L_556 - .L_555)
	.align		4
.L_555:
        /*0cc4*/ 	.word	index@(_ZN5flash24flash_fwd_splitkv_kernelI23Flash_fwd_kernel_traitsILi64ELi64ELi256ELi4ELb0ELb0EN7cutlass10bfloat16_tE19Flash_kernel_traitsILi64ELi64ELi256ELi4ES3_EELb0ELb0ELb1ELb0ELb0ELb1ELb0ELb1EEEvNS_16Flash_fwd_paramsE)
        /*0cc8*/ 	.word	0x00000020


	//----- nvinfo : EIATTR_REGCOUNT
	.align		4
.L_556:
        /*0ccc*/ 	.byte	0x04, 0x2f
        /*0cce*/ 	.short	(.L_558 - .L_557)
	.align		4
.L_557:
        /*0cd0*/ 	.word	index@(_ZN5flash24flash_fwd_splitkv_kernelI23Flash_fwd_kernel_traitsILi64ELi64ELi256ELi4ELb0ELb0EN7cutlass10bfloat16_tE19Flash_kernel_traitsILi64ELi64ELi256ELi4ES3_EELb0ELb0ELb1ELb0ELb0ELb0ELb0ELb1EEEvNS_16Flash_fwd_paramsE)
        /*0cd4*/ 	.word	0x000000ff


	//----- nvinfo : EIATTR_FRAME_SIZE
	.align		4
.L_558:
        /*0cd8*/ 	.byte	0x04, 0x11
        /*0cda*/ 	.short	(.L_560 - .L_559)
	.align		4
.L_559:
        /*0cdc*/ 	.word	index@($_ZN5flash24flash_fwd_splitkv_kernelI23Flash_fwd_kernel_traitsILi64ELi64ELi256ELi4ELb0ELb0EN7cutlass10bfloat16_tE19Flash_kernel_traitsILi64ELi64ELi256ELi4ES3_EELb0ELb0ELb1ELb0ELb0ELb0ELb0ELb1EEEvNS_16Flash_fwd_paramsE$_ZN5flash30compute_attn_1rowblock_splitkvI23Flash_fwd_kernel_traitsILi64ELi64ELi256ELi4ELb0ELb0EN7cutlass10bfloat16_tE19Flash_kernel_traitsILi64ELi64ELi256ELi4ES3_EELb0ELb0ELb1ELb0ELb0ELb0ELb0ELb1ENS_16Flash_fwd_paramsEEEvRKT8_iiiii)
        /*0ce0*/ 	.word	0x00000100


	//----- nvinfo : EIATTR_FRAME_SIZE
	.align		4
.L_560:
        /*0ce4*/ 	.byte	0x04, 0x11
        /*0ce6*/ 	.short	(.L_562 - .L_561)
	.align		4
.L_561:
        /*0ce8*/ 	.word	index@(_ZN5flash24flash_fwd_splitkv_kernelI23Flash_fwd_kernel_traitsILi64ELi64ELi256ELi4ELb0ELb0EN7cutlass10bfloat16_tE19Flash_kernel_traitsILi64ELi64ELi256ELi4ES3_EELb0ELb0ELb1ELb0ELb0ELb0ELb0ELb1EEEvNS_16Flash_fwd_paramsE)
        /*0cec*/ 	.word	0x00000100


	//----- nvinfo : EIATTR_REGCOUNT
	.align		4
.L_562:
        /*0cf0*/ 	.byte	0x04, 0x2f
        /*0cf2*/ 	.short	(.L_564 - .L_563)
	.align		4
.L_563:
        /*0cf4*/ 	.word	index@(_ZN5flash24flash_fwd_splitkv_kernelI23Flash_fwd_kernel_traitsILi64ELi64ELi256ELi4ELb0ELb0EN7cutlass10bfloat16_tE19Flash_kernel_traitsILi64ELi64ELi256ELi4ES3_EELb0ELb0ELb0ELb0ELb1ELb1ELb0ELb1EEEvNS_16Flash_fwd_paramsE)
        /*0cf8*/ 	.word	0x000000ff


	//----- nvinfo : EIATTR_FRAME_SIZE
	.align		4
.L_564:
        /*0cfc*/ 	.byte	0x04, 0x11
        /*0cfe*/ 	.short	(.L_566 - .L_565)
	.align		4
.L_565:
        /*0d00*/ 	.word	index@($_ZN5flash24flash_fwd_splitkv_kernelI23Flash_fwd_kernel_traitsILi64ELi64ELi256ELi4ELb0ELb0EN7cutlass10bfloat16_tE19Flash_kernel_traitsILi64ELi64ELi256ELi4ES3_EELb0ELb0ELb0ELb0ELb1ELb1ELb0ELb1EEEvNS_16Flash_fwd_paramsE$_ZN5flash30compute_attn_1rowblock_splitkvI23Flash_fwd_kernel_traitsILi64ELi64ELi256ELi4ELb0ELb0EN7cutlass10bfloat16_tE19Flash_kernel_traitsILi64ELi64ELi256ELi4ES3_EELb0ELb0ELb0ELb0ELb1ELb1ELb0ELb1ENS_16Flash_fwd_paramsEEEvRKT8_iiiii)
        /*0d04*/ 	.word	0x00000040


	//----- nvinfo : EIATTR_FRAME_SIZE
	.align		4
.L_566:
        /*0d08*/ 	.byte	0x04, 0x11
        /*0d0a*/ 	.short	(.L_568 - .L_567)
	.align		4
.L_567:
        /*0d0c*/ 	.word	index@(_ZN5flash24flash_fwd_splitkv_kernelI23Flash_fwd_kernel_traitsILi64ELi64ELi256ELi4ELb0ELb0EN7cutlass10bfloat16_tE19Flash_kernel_traitsILi64ELi64ELi256ELi4ES3_EELb0ELb0ELb0ELb0ELb1ELb1ELb0ELb1EEEvNS_16Flash_fwd_paramsE)
        /*0d10*/ 	.word	0x00000040


	//----- nvinfo : EIATTR_REGCOUNT
	.align		4
.L_568:
        /*0d14*/ 	.byte	0x04, 0x2f
        /*0d16*/ 	.short	(.L_570 - .L_569)
	.align		4
.L_569:
        /*0d18*/ 	.word	index@(_ZN5flash24flash_fwd_splitkv_kernelI23Flash_fwd_kernel_traitsILi64ELi64ELi256ELi4ELb0ELb0EN7cutlass10bfloat16_tE19Flash_kernel_traitsILi64ELi64ELi256ELi4ES3_EELb0ELb0ELb0ELb0ELb1ELb0ELb0ELb1EEEvNS_16Flash_fwd_paramsE)
        /*0d1c*/ 	.word	0x000000ff


	//----- nvinfo : EIATTR_FRAME_SIZE
	.align		4
.L_570:
        /*0d20*/ 	.byte	0x04, 0x11
        /*0d22*/ 	.short	(.L_572 - .L_571)
	.align		4
.L_571:
        /*0d24*/ 	.word	index@($_ZN5flash24flash_fwd_splitkv_kernelI23Flash_fwd_kernel_traitsILi64ELi64ELi256ELi4ELb0ELb0EN7cutlass10bfloat16_tE19Flash_kernel_traitsILi64ELi64ELi256ELi4ES3_EELb0ELb0ELb0ELb0ELb1ELb0ELb0ELb1EEEvNS_16Flash_fwd_paramsE$_ZN5flash30compute_attn_1rowblock_splitkvI23Flash_fwd_kernel_traitsILi64ELi64ELi256ELi4ELb0ELb0EN7cutlass10bfloat16_tE19Flash_kernel_traitsILi64ELi64ELi256ELi4ES3_EELb0ELb0ELb0ELb0ELb1ELb0ELb0ELb1ENS_16Flash_fwd_paramsEEEvRKT8_iiiii)
        /*0d28*/ 	.word	0x00000008


	//----- nvinfo : EIATTR_FRAME_SIZE
	.align		4
.L_572:
        /*0d2c*/ 	.byte	0x04, 0x11
        /*0d2e*/ 	.short	(.L_574 - .L_573)
	.align		4
.L_573:
        /*0d30*/ 	.word	index@(_ZN5flash24flash_fwd_splitkv_kernelI23Flash_fwd_kernel_traitsILi64ELi64ELi256ELi4ELb0ELb0EN7cutlass10bfloat16_tE19Flash_kernel_traitsILi64ELi64ELi256ELi4ES3_EELb0ELb0ELb0ELb0ELb1ELb0ELb0ELb1EEEvNS_16Flash_fwd_paramsE)
        /*0d34*/ 	.word	0x00000008


	//----- nvinfo : EIATTR_REGCOUNT
	.align		4
.L_574:
        /*0d38*/ 	.byte	0x04, 0x2f
        /*0d3a*/ 	.short	(.L_576 - .L_575)
	.align		4
.L_575:
        /*0d3c*/ 	.word	index@(_ZN5flash24flash_fwd_splitkv_kernelI23Flash_fwd_kernel_traitsILi64ELi64ELi256ELi4ELb0ELb0EN7cutlass10bfloat16_tE19Flash_kernel_traitsILi64ELi64ELi256ELi4ES3_EELb0ELb0ELb1ELb0ELb0ELb1ELb0ELb0EEEvNS_16Flash_fwd_paramsE)
        /*0d40*/ 	.word	0x000000ff


	//----- nvinfo : EIATTR_FRAME_SIZE
	.align		4
.L_576:
        /*0d44*/ 	.byte	0x04, 0x11
        /*0d46*/ 	.short	(.L_578 - .L_577)
	.align		4
.L_577:
        /*0d48*/ 	.word	index@($_ZN5flash24flash_fwd_splitkv_kernelI23Flash_fwd_kernel_traitsILi64ELi64ELi256ELi4ELb0ELb0EN7cutlass10bfloat16_tE19Flash_kernel_traitsILi64ELi64ELi256ELi4ES3_EELb0ELb0ELb1ELb0ELb0ELb1ELb0ELb0EEEvNS_16Flash_fwd_paramsE$_ZN5flash30compute_attn_1rowblock_splitkvI23Flash_fwd_kernel_traitsILi64ELi64ELi256ELi4ELb0ELb0EN7cutlass10bfloat16_tE19Flash_kernel_traitsILi64ELi64ELi256ELi4ES3_EELb0ELb0ELb1ELb0ELb0ELb1ELb0ELb0ENS_16Flash_fwd_paramsEEEvRKT8_iiiii)
        /*0d4c*/ 	.word	0x00000058


	//----- nvinfo : EIATTR_FRAME_SIZE
	.align		4
.L_578:
        /*0d50*/ 	.byte	0x04, 0x11
        /*0d52*/ 	.short	(.L_580 - .L_579)
	.align		4
.L_579:
        /*0d54*/ 	.word	index@(_ZN5flash24flash_fwd_splitkv_kernelI23Flash_fwd_kernel_traitsILi64ELi64ELi256ELi4ELb0ELb0EN7cutlass10bfloat16_tE19Flash_kernel_traitsILi64ELi64ELi256ELi4ES3_EELb0ELb0ELb1ELb0ELb0ELb1ELb0ELb0EEEvNS_16Flash_fwd_paramsE)
        /*0d58*/ 	.word	0x00000058


	//----- nvinfo : EIATTR_REGCOUNT
	.align		4
.L_580:
        /*0d5c*/ 	.byte	0x04, 0x2f
        /*0d5e*/ 	.short	(.L_582 - .L_581)
	.align		4
.L_581:
        /*0d60*/ 	.word	index@(_ZN5flash24flash_fwd_splitkv_kernelI23Flash_fwd_kernel_traitsILi64ELi64ELi256ELi4ELb0ELb0EN7cutlass10bfloat16_tE19Flash_kernel_traitsILi64ELi64ELi256ELi4ES3_EELb0ELb0ELb1ELb0ELb0ELb0ELb0ELb0EEEvNS_16Flash_fwd_paramsE)
        /*0d64*/ 	.word	0x000000ff


	//----- nvinfo : EIATTR_FRAME_SIZE
	.align		4
.L_582:
        /*0d68*/ 	.byte	0x04, 0x11
        /*0d6a*/ 	.short	(.L_584 - .L_583)
	.align		4
.L_583:
        /*0d6c*/ 	.word	index@($_ZN5flash24flash_fwd_splitkv_kernelI23Flash_fwd_kernel_traitsILi64ELi64ELi256ELi4ELb0ELb0EN7cutlass10bfloat16_tE19Flash_kernel_traitsILi64ELi64ELi256ELi4ES3_EELb0ELb0ELb1ELb0ELb0ELb0ELb0ELb0EEEvNS_16Flash_fwd_paramsE$_ZN5flash30compute_attn_1rowblock_splitkvI23Flash_fwd_kernel_traitsILi64ELi64ELi256ELi4ELb0ELb0EN7cutlass10bfloat16_tE19Flash_kernel_traitsILi64ELi64ELi256ELi4ES3_EELb0ELb0ELb1ELb0ELb0ELb0ELb0ELb0ENS_16Flash_fwd_paramsEEEvRKT8_iiiii)
        /*0d70*/ 	.word	0x00000008


	//----- nvinfo : EIATTR_FRAME_SIZE
	.align		4
.L_584:
        /*0d74*/ 	.byte	0x04, 0x11
        /*0d76*/ 	.short	(.L_586 - .L_585)
	.align		4
.L_585:
        /*0d78*/ 	.word	index@(_ZN5flash24flash_fwd_splitkv_kernelI23Flash_fwd_kernel_traitsILi64ELi64ELi256ELi4ELb0ELb0EN7cutlass10bfloat16_tE19Flash_kernel_traitsILi64ELi64ELi256ELi4ES3_EELb0ELb0ELb1ELb0ELb0ELb0ELb0ELb0EEEvNS_16Flash_fwd_paramsE)
        /*0d7c*/ 	.word	0x00000008


	//----- nvinfo : EIATTR_REGCOUNT
	.align		4
.L_586:
        /*0d80*/ 	.byte	0x04, 0x2f
        /*0d82*/ 	.short	(.L_588 - .L_587)
	.align		4
.L_587:
        /*0d84*/ 	.word	index@(_ZN5flash24flash_fwd_splitkv_kernelI23Flash_fwd_kernel_traitsILi64ELi64ELi256ELi4ELb0ELb0EN7cutlass10bfloat16_tE19Flash_kernel_traitsILi64ELi64ELi256ELi4ES3_EELb0ELb0ELb0ELb1ELb1ELb1ELb0ELb0EEEvNS_16Flash_fwd_paramsE)
        /*0d88*/ 	.word	0x000000ff


	//----- nvinfo : EIATTR_FRAME_SIZE
	.align		4
.L_588:
        /*0d8c*/ 	.byte	0x04, 0x11
        /*0d8e*/ 	.short	(.L_590 - .L_589)
	.align		4
.L_589:
        /*0d90*/ 	.word	index@($_ZN5flash24flash_fwd_splitkv_kernelI23Flash_fwd_kernel_traitsILi64ELi64ELi256ELi4ELb0ELb0EN7cutlass10bfloat16_tE19Flash_kernel_traitsILi64ELi64ELi256ELi4ES3_EELb0ELb0ELb0ELb1ELb1ELb1ELb0ELb0EEEvNS_16Flash_fwd_paramsE$_ZN5flash30compute_attn_1rowblock_splitkvI23Flash_fwd_kernel_traitsILi64ELi64ELi256ELi4ELb0ELb0EN7cutlass10bfloat16_tE19Flash_kernel_traitsILi64ELi64ELi256ELi4ES3_EELb0ELb0ELb0ELb1ELb1ELb1ELb0ELb0ENS_16Flash_fwd_paramsEEEvRKT8_iiiii)
        /*0d94*/ 	.word	0x00000048


	//----- nvinfo : EIATTR_FRAME_SIZE
	.align		4
.L_590:
        /*0d98*/ 	.byte	0x04, 0x11
        /*0d9a*/ 	.short	(.L_592 - .L_591)
	.align		4
.L_591:
        /*0d9c*/ 	.word	index@(_ZN5flash24flash_fwd_splitkv_kernelI23Flash_fwd_kernel_traitsILi64ELi64ELi256ELi4ELb0ELb0EN7cutlass10bfloat16_tE19Flash_kernel_traitsILi64ELi64ELi256ELi4ES3_EELb0ELb0ELb0ELb1ELb1ELb1ELb0ELb0EEEvNS_16Flash_fwd_paramsE)
        /*0da0*/ 	.word	0x00000048


	//----- nvinfo : EIATTR_REGCOUNT
	.align		4
.L_592:
        /*0da4*/ 	.byte	0x04, 0x2f
        /*0da6*/ 	.short	(.L_594 - .L_593)
	.align		4
.L_593:
        /*0da8*/ 	.word	index@(_ZN5flash24flash_fwd_splitkv_kernelI23Flash_fwd_kernel_traitsILi64ELi64ELi256ELi4ELb0ELb0EN7cutlass10bfloat16_tE19Flash_kernel_traitsILi64ELi64ELi256ELi4ES3_EELb0ELb0ELb0ELb1ELb1ELb0ELb0ELb0EEEvNS_16Flash_fwd_paramsE)
        /*0dac*/ 	.word	0x000000ff


	//----- nvinfo : EIATTR_FRAME_SIZE
	.align		4
.L_594:
        /*0db0*/ 	.byte	0x04, 0x11
        /*0db2*/ 	.short	(.L_596 - .L_595)
	.align		4
.L_595:
        /*0db4*/ 	.word	index@($_ZN5flash24flash_fwd_splitkv_kernelI23Flash_fwd_kernel_traitsILi64ELi64ELi256ELi4ELb0ELb0EN7cutlass10bfloat16_tE19Flash_kernel_traitsILi64ELi64ELi256ELi4ES3_EELb0ELb0ELb0ELb1ELb1ELb0ELb0ELb0EEEvNS_16Flash_fwd_paramsE$_ZN5flash30compute_attn_1rowblock_splitkvI23Flash_fwd_kernel_traitsILi64ELi64ELi256ELi4ELb0ELb0EN7cutlass10bfloat16_tE19Flash_kernel_traitsILi64ELi64ELi256ELi4ES3_EELb0ELb0ELb0ELb1ELb1ELb0ELb0ELb0ENS_16Flash_fwd_paramsEEEvRKT8_iiiii)
        /*0db8*/ 	.word	0x00000008


	//----- nvinfo : EIATTR_FRAME_SIZE
	.align		4
.L_596:
        /*0dbc*/ 	.byte	0x04, 0x11
        /*0dbe*/ 	.short	(.L_598 - .L_597)
	.align		4
.L_597:
        /*0dc0*/ 	.word	index@(_ZN5flash24flash_fwd_splitkv_kernelI23Flash_fwd_kernel_traitsILi64ELi64ELi256ELi4ELb0ELb0EN7cutlass10bfloat16_tE19Flash_kernel_traitsILi64ELi64ELi256ELi4ES3_EELb0ELb0ELb0ELb1ELb1ELb0ELb0ELb0EEEvNS_16Flash_fwd_paramsE)
        /*0dc4*/ 	.word	0x00000008


	//----- nvinfo : EIATTR_REGCOUNT
	.align		4
.L_598:
        /*0dc8*/ 	.byte	0x04, 0x2f
        /*0dca*/ 	.short	(.L_600 - .L_599)
	.align		4
.L_599:
        /*0dcc*/ 	.word	index@(_ZN5flash24flash_fwd_splitkv_kernelI23Flash_fwd_kernel_traitsILi64ELi64ELi256ELi4ELb0ELb0EN7cutlass10bfloat16_tE19Flash_kernel_traitsILi64ELi64ELi256ELi4ES3_EELb0ELb1ELb0ELb0ELb0ELb1ELb1ELb1EEEvNS_16Flash_fwd_paramsE)
        /*0dd0*/ 	.word	0x000000ff


	//----- nvinfo : EIATTR_FRAME_SIZE
	.align		4
.L_600:
        /*0dd4*/ 	.byte	0x04, 0x11
        /*0dd6*/ 	.short	(.L_602 - .L_601)
	.align		4
.L_601:
        /*0dd8*/ 	.word	index@($_ZN5flash24flash_fwd_splitkv_kernelI23Flash_fwd_kernel_traitsILi64ELi64ELi256ELi4ELb0ELb0EN7cutlass10bfloat16_tE19Flash_kernel_traitsILi64ELi64ELi256ELi4ES3_EELb0ELb1ELb0ELb0ELb0ELb1ELb1ELb1EEEvNS_16Flash_fwd_paramsE$_ZN5flash30compute_attn_1rowblock_splitkvI23Flash_fwd_kernel_traitsILi64ELi64ELi256ELi4ELb0ELb0EN7cutlass10bfloat16_tE19Flash_kernel_traitsILi64ELi64ELi256ELi4ES3_EELb0ELb1ELb0ELb0ELb0ELb1ELb1ELb1ENS_16Flash_fwd_paramsEEEvRKT8_iiiii)
        /*0ddc*/ 	.word	0x00000048


	//----- nvinfo : EIATTR_FRAME_SIZE
	.align		4
.L_602:
        /*0de0*/ 	.byte	0x04, 0x11
        /*0de2*/ 	.short	(.L_604 - .L_603)
	.align		4
.L_603:
        /*0de4*/ 	.word	index@(_ZN5flash24flash_fwd_splitkv_kernelI23Flash_fwd_kernel_traitsILi64ELi64ELi256ELi4ELb0ELb0EN7cutlass10bfloat16_tE19Flash_kernel_traitsILi64ELi64ELi256ELi4ES3_EELb0ELb1ELb0ELb0ELb0ELb1ELb1ELb1EEEvNS_16Flash_fwd_paramsE)
        /*0de8*/ 	.word	0x00000048


	//----- nvinfo : EIATTR_REGCOUNT
	.align		4
.L_604:
        /*0dec*/ 	.byte	0x04, 0x2f
        /*0dee*/ 	.short	(.L_606 - .L_605)
	.align		4
.L_605:
        /*0df0*/ 	.word	index@(_ZN5flash24flash_fwd_splitkv_kernelI23Flash_fwd_kernel_traitsILi64ELi64ELi256ELi4ELb0ELb0EN7cutlass10bfloat16_tE19Flash_kernel_traitsILi64ELi64ELi256ELi4ES3_EELb0ELb1ELb0ELb0ELb0ELb0ELb1ELb1EEEvNS_16Flash_fwd_paramsE)
        /*0df4*/ 	.word	0x000000ff


	//----- nvinfo : EIATTR_FRAME_SIZE
	.align		4
.L_606:
        /*0df8*/ 	.byte	0x04, 0x11
        /*0dfa*/ 	.short	(.L_608 - .L_607)
	.align		4
.L_607:
        /*0dfc*/ 	.word	index@($_ZN5flash24flash_fwd_splitkv_kernelI23Flash_fwd_kernel_traitsILi64ELi64ELi256ELi4ELb0ELb0EN7cutlass10bfloat16_tE19Flash_kernel_traitsILi64ELi64ELi256ELi4ES3_EELb0ELb1ELb0ELb0ELb0ELb0ELb1ELb1EEEvNS_16Flash_fwd_paramsE$_ZN5flash30compute_attn_1rowblock_splitkvI23Flash_fwd_kernel_traitsILi64ELi64ELi256ELi4ELb0ELb0EN7cutlass10bfloat16_tE19Flash_kernel_traitsILi64ELi64ELi256ELi4ES3_EELb0ELb1ELb0ELb0ELb0ELb0ELb1ELb1ENS_16Flash_fwd_paramsEEEvRKT8_iiiii)
        /*0e00*/ 	.word	0x00000068


	//----- nvinfo : EIATTR_FRAME_SIZE
	.align		4
.L_608:
        /*0e04*/ 	.byte	0x04, 0x11
        /*0e06*/ 	.short	(.L_610 - .L_609)
	.align		4
.L_609:
        /*0e08*/ 	.word	index@(_ZN5flash24flash_fwd_splitkv_kernelI23Flash_fwd_kernel_traitsILi64ELi64ELi256ELi4ELb0ELb0EN7cutlass10bfloat16_tE19Flash_kernel_traitsILi64ELi64ELi256ELi4ES3_EELb0ELb1ELb0ELb0ELb0ELb0ELb1ELb1EEEvNS_16Flash_fwd_paramsE)
        /*0e0c*/ 	.word	0x00000068


	//----- nvinfo : EIATTR_REGCOUNT
	.align		4
.L_610:
        /*0e10*/ 	.byte	0x04, 0x2f
        /*0e12*/ 	.short	(.L_612 - .L_611)
	.align		4
.L_611:
        /*0e14*/ 	.word	index@(_ZN5flash24flash_fwd_splitkv_kernelI23Flash_fwd_kernel_traitsILi64ELi64ELi256ELi4ELb0ELb0EN7cutlass10bfloat16_tE19Flash_kernel_traitsILi64ELi64ELi256ELi4ES3_EELb0ELb1ELb0ELb0ELb0ELb1ELb1ELb0EEEvNS_16Flash_fwd_paramsE)
        /*0e18*/ 	.word	0x000000ff


	//----- nvinfo : EIATTR_FRAME_SIZE
	.align		4
.L_612:
        /*0e1c*/ 	.byte	0x04, 0x11
        /*0e1e*/ 	.short	(.L_614 - .L_613)
	.align		4
.L_613:
        /*0e20*/ 	.word	index@($_ZN5flash24flash_fwd_splitkv_kernelI23Flash_fwd_kernel_traitsILi64ELi64ELi256ELi4ELb0ELb0EN7cutlass10bfloat16_tE19Flash_kernel_traitsILi64ELi64ELi256ELi4ES3_EELb0ELb1ELb0ELb0ELb0ELb1ELb1ELb0EEEvNS_16Flash_fwd_paramsE$_ZN5flash30compute_attn_1rowblock_splitkvI23Flash_fwd_kernel_traitsILi64ELi64ELi256ELi4ELb0ELb0EN7cutlass10bfloat16_tE19Flash_kernel_traitsILi64ELi64ELi256ELi4ES3_EELb0ELb1ELb0ELb0ELb0ELb1ELb1ELb0ENS_16Flash_fwd_paramsEEEvRKT8_iiiii)
        /*0e24*/ 	.word	0x00000040


	//----- nvinfo : EIATTR_FRAME_SIZE
	.align		4
.L_614:
        /*0e28*/ 	.byte	0x04, 0x11
        /*0e2a*/ 	.short	(.L_616 - .L_615)
	.align		4
.L_615:
        /*0e2c*/ 	.word	index@(_ZN5flash24flash_fwd_splitkv_kernelI23Flash_fwd_kernel_traitsILi64ELi64ELi256ELi4ELb0ELb0EN7cutlass10bfloat16_tE19Flash_kernel_traitsILi64ELi64ELi256ELi4ES3_EELb0ELb1ELb0ELb0ELb0ELb1ELb1ELb0EEEvNS_16Flash_fwd_paramsE)
        /*0e30*/ 	.word	0x00000040


	//----- nvinfo : EIATTR_REGCOUNT
	.align		4
.L_616:
        /*0e34*/ 	.byte	0x04, 0x2f
        /*0e36*/ 	.short	(.L_618 - .L_617)
	.align		4
.L_617:
        /*0e38*/ 	.word	index@(_ZN5flash24flash_fwd_splitkv_kernelI23Flash_fwd_kernel_traitsILi64ELi64ELi256ELi4ELb0ELb0EN7cutlass10bfloat16_tE19Flash_kernel_traitsILi64ELi64ELi256ELi4ES3_EELb0ELb1ELb0ELb0ELb0ELb0ELb1ELb0EEEvNS_16Flash_fwd_paramsE)
        /*0e3c*/ 	.word	0x000000ff


	//----- nvinfo : EIATTR_FRAME_SIZE
	.align		4
.L_618:
        /*0e40*/ 	.byte	0x04, 0x11
        /*0e42*/ 	.short	(.L_620 - .L_619)
	.align		4
.L_619:
        /*0e44*/ 	.word	index@($_ZN5flash24flash_fwd_splitkv_kernelI23Flash_fwd_kernel_traitsILi64ELi64ELi256ELi4ELb0ELb0EN7cutlass10bfloat16_tE19Flash_kernel_traitsILi64ELi64ELi256ELi4ES3_EELb0ELb1ELb0ELb0ELb0ELb0ELb1ELb0EEEvNS_16Flash_fwd_paramsE$_ZN5flash30compute_attn_1rowblock_splitkvI23Flash_fwd_kernel_traitsILi64ELi64ELi256ELi4ELb0ELb0EN7cutlass10bfloat16_tE19Flash_kernel_traitsILi64ELi64ELi256ELi4ES3_EELb0ELb1ELb0ELb0ELb0ELb0ELb1ELb0ENS_16Flash_fwd_paramsEEEvRKT8_iiiii)
        /*0e48*/ 	.word	0x000000a8


	//----- nvinfo : EIATTR_FRAME_SIZE
	.align		4
.L_620:
        /*0e4c*/ 	.byte	0x04, 0x11
        /*0e4e*/ 	.short	(.L_622 - .L_621)
	.align		4
.L_621:
        /*0e50*/ 	.word	index@(_ZN5flash24flash_fwd_splitkv_kernelI23Flash_fwd_kernel_traitsILi64ELi64ELi256ELi4ELb0ELb0EN7cutlass10bfloat16_tE19Flash_kernel_traitsILi64ELi64ELi256ELi4ES3_EELb0ELb1ELb0ELb0ELb0ELb0ELb1ELb0EEEvNS_16Flash_fwd_paramsE)
        /*0e54*/ 	.word	0x000000a8


	//----- nvinfo : EIATTR_REGCOUNT
	.align		4
.L_622:
        /*0e58*/ 	.byte	0x04, 0x2f
        /*0e5a*/ 	.short	(.L_624 - .L_623)
	.align		4
.L_623:
        /*0e5c*/ 	.word	index@(_ZN5flash24flash_fwd_splitkv_kernelI23Flash_fwd_kernel_traitsILi64ELi64ELi256ELi4ELb0ELb0EN7cutlass10bfloat16_tE19Flash_kernel_traitsILi64ELi64ELi256ELi4ES3_EELb0ELb1ELb0ELb0ELb0ELb1ELb0ELb1EEEvNS_16Flash_fwd_paramsE)
        /*0e60*/ 	.word	0x000000ff


	//----- nvinfo : EIATTR_FRAME_SIZE
	.align		4
.L_624:
        /*0e64*/ 	.byte	0x04, 0x11
        /*0e66*/ 	.short	(.L_626 - .L_625)
	.align		4
.L_625:
        /*0e68*/ 	.word	index@($_ZN5flash24flash_fwd_splitkv_kernelI23Flash_fwd_kernel_traitsILi64ELi64ELi256ELi4ELb0ELb0EN7cutlass10bfloat16_tE19Flash_kernel_traitsILi64ELi64ELi256ELi4ES3_EELb0ELb1ELb0ELb0ELb0ELb1ELb0ELb1EEEvNS_16Flash_fwd_paramsE$_ZN5flash30compute_attn_1rowblock_splitkvI23Flash_fwd_kernel_traitsILi64ELi64ELi256ELi4ELb0ELb0EN7cutlass10bfloat16_tE19Flash_kernel_traitsILi64ELi64ELi256ELi4ES3_EELb0ELb1ELb0ELb0ELb0ELb1ELb0ELb1ENS_16Flash_fwd_paramsEEEvRKT8_iiiii)
        /*0e6c*/ 	.word	0x00000060


	//----- nvinfo : EIATTR_FRAME_SIZE
	.align		4
.L_626:
        /*0e70*/ 	.byte	0x04, 0x11
        /*0e72*/ 	.short	(.L_628 - .L_627)
	.align		4
.L_627:
        /*0e74*/ 	.word	index@(_ZN5flash24flash_fwd_splitkv_kernelI23Flash_fwd_kernel_traitsILi64ELi64ELi256ELi4ELb0ELb0EN7cutlass10bfloat16_tE19Flash_kernel_traitsILi64ELi64ELi256ELi4ES3_EELb0ELb1ELb0ELb0ELb0ELb1ELb0ELb1EEEvNS_16Flash_fwd_paramsE)
        /*0e78*/ 	.word	0x00000060


	//----- nvinfo : EIATTR_REGCOUNT
	.align		4
.L_628:
        /*0e7c*/ 	.byte	0x04, 0x2f
        /*0e7e*/ 	.short	(.L_630 - .L_629)
	.align		4
.L_629:
        /*0e80*/ 	.word	index@(_ZN5flash24flash_fwd_splitkv_kernelI23Flash_fwd_kernel_traitsILi64ELi64ELi256ELi4ELb0ELb0EN7cutlass10bfloat16_tE19Flash_kernel_traitsILi64ELi64ELi256ELi4ES3_EELb0ELb1ELb0ELb0ELb0ELb0ELb0ELb1EEEvNS_16Flash_fwd_paramsE)
        /*0e84*/ 	.word	0x000000ff


	//----- nvinfo : EIATTR_FRAME_SIZE
	.align		4
.L_630:
        /*0e88*/ 	.byte	0x04, 0x11
        /*0e8a*/ 	.short	(.L_632 - .L_631)
	.align		4
.L_631:
        /*0e8c*/ 	.word	index@($_ZN5flash24flash_fwd_splitkv_kernelI23Flash_fwd_kernel_traitsILi64ELi64ELi256ELi4ELb0ELb0EN7cutlass10bfloat16_tE19Flash_kernel_traitsILi64ELi64ELi256ELi4ES3_EELb0ELb1ELb0ELb0ELb0ELb0ELb0ELb1EEEvNS_16Flash_fwd_paramsE$_ZN5flash30compute_attn_1rowblock_splitkvI23Flash_fwd_kernel_traitsILi64ELi64ELi256ELi4ELb0ELb0EN7cutlass10bfloat16_tE19Flash_kernel_traitsILi64ELi64ELi256ELi4ES3_EELb0ELb1ELb0ELb0ELb0ELb0ELb0ELb1ENS_16Flash_fwd_paramsEEEvRKT8_iiiii)
        /*0e90*/ 	.word	0x00000160


	//----- nvinfo : EIATTR_FRAME_SIZE
	.align		4
.L_632:
        /*0e94*/ 	.byte	0x04, 0x11
        /*0e96*/ 	.short	(.L_634 - .L_633)
	.align		4
.L_633:
        /*0e98*/ 	.word	index@(_ZN5flash24flash_fwd_splitkv_kernelI23Flash_fwd_kernel_traitsILi64ELi64ELi256ELi4ELb0ELb0EN7cutlass10bfloat16_tE19Flash_kernel_traitsILi64ELi64ELi256ELi4ES3_EELb0ELb1ELb0ELb0ELb0ELb0ELb0ELb1EEEvNS_16Flash_fwd_paramsE)
        /*0e9c*/ 	.word	0x00000160


	//----- nvinfo : EIATTR_REGCOUNT
	.align		4
.L_634:
        /*0ea0*/ 	.byte	0x04, 0x2f
        /*0ea2*/ 	.short	(.L_636 - .L_635)
	.align		4
.L_635:
        /*0ea4*/ 	.word	index@(_ZN5flash24flash_fwd_splitkv_kernelI23Flash_fwd_kernel_traitsILi64ELi64ELi256ELi4ELb0ELb0EN7cutlass10bfloat16_tE19Flash_kernel_traitsILi64ELi64ELi256ELi4ES3_EELb0ELb1ELb0ELb0ELb0ELb1ELb0ELb0EEEvNS_16Flash_fwd_paramsE)
        /*0ea8*/ 	.word	0x000000ff


	//----- nvinfo : EIATTR_FRAME_SIZE
	.align		4
.L_636:
        /*0eac*/ 	.byte	0x04, 0x11
        /*0eae*/ 	.short	(.L_638 - .L_637)
	.align		4
.L_637:
        /*0eb0*/ 	.word	index@($_ZN5flash24flash_fwd_splitkv_kernelI23Flash_fwd_kernel_traitsILi64ELi64ELi256ELi4ELb0ELb0EN7cutlass10bfloat16_tE19Flash_kernel_traitsILi64ELi64ELi256ELi4ES3_EELb0ELb1ELb0ELb0ELb0ELb1ELb0ELb0EEEvNS_16Flash_fwd_paramsE$_ZN5flash30compute_attn_1rowblock_splitkvI23Flash_fwd_kernel_traitsILi64ELi64ELi256ELi4ELb0ELb0EN7cutlass10bfloat16_tE19Flash_kernel_traitsILi64ELi64ELi256ELi4ES3_EELb0ELb1ELb0ELb0ELb0ELb1ELb0ELb0ENS_16Flash_fwd_paramsEEEvRKT8_iiiii)
        /*0eb4*/ 	.word	0x00000068


	//----- nvinfo : EIATTR_FRAME_SIZE
	.align		4
.L_638:
        /*0eb8*/ 	.byte	0x04, 0x11
        /*0eba*/ 	.short	(.L_640 - .L_639)
	.align		4
.L_639:
        /*0ebc*/ 	.word	index@(_ZN5flash24flash_fwd_splitkv_kernelI23Flash_fwd_kernel_traitsILi64ELi64ELi256ELi4ELb0ELb0EN7cutlass10bfloat16_tE19Flash_kernel_traitsILi64ELi64ELi256ELi4ES3_EELb0ELb1ELb0ELb0ELb0ELb1ELb0ELb0EEEvNS_16Flash_fwd_paramsE)
        /*0ec0*/ 	.word	0x00000068


	//----- nvinfo : EIATTR_REGCOUNT
	.align		4
.L_640:
        /*0ec4*/ 	.byte	0x04, 0x2f
        /*0ec6*/ 	.short	(.L_642 - .L_641)
	.align		4
.L_641:
        /*0ec8*/ 	.word	index@(_ZN5flash24flash_fwd_splitkv_kernelI23Flash_fwd_kernel_traitsILi64ELi64ELi256ELi4ELb0ELb0EN7cutlass10bfloat16_tE19Flash_kernel_traitsILi64ELi64ELi256ELi4ES3_EELb0ELb1ELb0ELb0ELb0ELb0ELb0ELb0EEEvNS_16Flash_fwd_paramsE)
        /*0ecc*/ 	.word	0x000000ff


	//----- nvinfo : EIATTR_FRAME_SIZE
	.align		4
.L_642:
        /*0ed0*/ 	.byte	0x04, 0x11
        /*0ed2*/ 	.short	(.L_644 - .L_643)
	.align		4
.L_643:
        /*0ed4*/ 	.word	index@($_ZN5flash24flash_fwd_splitkv_kernelI23Flash_fwd_kernel_traitsILi64ELi64ELi256ELi4ELb0ELb0EN7cutlass10bfloat16_tE19Flash_kernel_traitsILi64ELi64ELi256ELi4ES3_EELb0ELb1ELb0ELb0ELb0ELb0ELb0ELb0EEEvNS_16Flash_fwd_paramsE$_ZN5flash30compute_attn_1rowblock_splitkvI23Flash_fwd_kernel_traitsILi64ELi64ELi256ELi4ELb0ELb0EN7cutlass10bfloat16_tE19Flash_kernel_traitsILi64ELi64ELi256ELi4ES3_EELb0ELb1ELb0ELb0ELb0ELb0ELb0ELb0ENS_16Flash_fwd_paramsEEEvRKT8_iiiii)
        /*0ed8*/ 	.word	0x00000168


	//----- nvinfo : EIATTR_FRAME_SIZE
	.align		4
.L_644:
        /*0edc*/ 	.byte	0x04, 0x11
        /*0ede*/ 	.short	(.L_646 - .L_645)
	.align		4
.L_645:
        /*0ee0*/ 	.word	index@(_ZN5flash24flash_fwd_splitkv_kernelI23Flash_fwd_kernel_traitsILi64ELi64ELi256ELi4ELb0ELb0EN7cutlass10bfloat16_tE19Flash_kernel_traitsILi64ELi64ELi256ELi4ES3_EELb0ELb1ELb0ELb0ELb0ELb0ELb0ELb0EEEvNS_16Flash_fwd_paramsE)
        /*0ee4*/ 	.word	0x00000168


	//----- nvinfo : EIATTR_REGCOUNT
	.align		4
.L_646:
        /*0ee8*/ 	.byte	0x04, 0x2f
        /*0eea*/ 	.short	(.L_648 - .L_647)
	.align		4
.L_647:
        /*0eec*/ 	.word	index@(_ZN5flash24flash_fwd_splitkv_kernelI23Flash_fwd_kernel_traitsILi64ELi64ELi256ELi4ELb0ELb0EN7cutlass10bfloat16_tE19Flash_kernel_traitsILi64ELi64ELi256ELi4ES3_EELb0ELb0ELb0ELb0ELb0ELb1ELb1ELb1EEEvNS_16Flash_fwd_paramsE)
        /*0ef0*/ 	.word	0x000000ff


	//----- nvinfo : EIATTR_FRAME_SIZE
	.align		4
.L_648:
        /*0ef4*/ 	.byte	0x04, 0x11
        /*0ef6*/ 	.short	(.L_650 - .L_649)
	.align		4
.L_649:
        /*0ef8*/ 	.word	index@($_ZN5flash24flash_fwd_splitkv_kernelI23Flash_fwd_kernel_traitsILi64ELi64ELi256ELi4ELb0ELb0EN7cutlass10bfloat16_tE19Flash_kernel_traitsILi64ELi64ELi256ELi4ES3_EELb0ELb0ELb0ELb0ELb0ELb1ELb1ELb1EEEvNS_16Flash_fwd_paramsE$_ZN5flash30compute_attn_1rowblock_splitkvI23Flash_fwd_kernel_traitsILi64ELi64ELi256ELi4ELb0ELb0EN7cutlass10bfloat16_tE19Flash_kernel_traitsILi64ELi64ELi256ELi4ES3_EELb0ELb0ELb0ELb0ELb0ELb1ELb1ELb1ENS_16Flash_fwd_paramsEEEvRKT8_iiiii)
        /*0efc*/ 	.word	0x00000048


	//----- nvinfo : EIATTR_FRAME_SIZE
	.align		4
.L_650:
        /*0f00*/ 	.byte	0x04, 0x11
        /*0f02*/ 	.short	(.L_652 - .L_651)
	.align		4
.L_651:
        /*0f04*/ 	.word	index@(_ZN5flash24flash_fwd_splitkv_kernelI23Flash_fwd_kernel_traitsILi64ELi64ELi256ELi4ELb0ELb0EN7cutlass10bfloat16_tE19Flash_kernel_traitsILi64ELi64ELi256ELi4ES3_EELb0ELb0ELb0ELb0ELb0ELb1ELb1ELb1EEEvNS_16Flash_fwd_paramsE)
        /*0f08*/ 	.word	0x00000048


	//----- nvinfo : EIATTR_REGCOUNT
	.align		4
.L_652:
        /*0f0c*/ 	.byte	0x04, 0x2f
        /*0f0e*/ 	.short	(.L_654 - .L_653)
	.align		4
.L_653:
        /*0f10*/ 	.word	index@(_ZN5flash24flash_fwd_splitkv_kernelI23Flash_fwd_kernel_traitsILi64ELi64ELi256ELi4ELb0ELb0EN7cutlass10bfloat16_tE19Flash_kernel_traitsILi64ELi64ELi256ELi4ES3_EELb0ELb0ELb0ELb0ELb0ELb0ELb1ELb1EEEvNS_16Flash_fwd_paramsE)
        /*0f14*/ 	.word	0x000000ff


	//----- nvinfo : EIATTR_FRAME_SIZE
	.align		4
.L_654:
        /*0f18*/ 	.byte	0x04, 0x11
        /*0f1a*/ 	.short	(.L_656 - .L_655)
	.align		4
.L_655:
        /*0f1c*/ 	.word	index@($_ZN5flash24flash_fwd_splitkv_kernelI23Flash_fwd_kernel_traitsILi64ELi64ELi256ELi4ELb0ELb0EN7cutlass10bfloat16_tE19Flash_kernel_traitsILi64ELi64ELi256ELi4ES3_EELb0ELb0ELb0ELb0ELb0ELb0ELb1ELb1EEEvNS_16Flash_fwd_paramsE$_ZN5flash30compute_attn_1rowblock_splitkvI23Flash_fwd_kernel_traitsILi64ELi64ELi256ELi4ELb0ELb0EN7cutlass10bfloat16_tE19Flash_kernel_traitsILi64ELi64ELi256ELi4ES3_EELb0ELb0ELb0ELb0ELb0ELb0ELb1ELb1ENS_16Flash_fwd_paramsEEEvRKT8_iiiii)
        /*0f20*/ 	.word	0x00000008


	//----- nvinfo : EIATTR_FRAME_SIZE
	.align		4
.L_656:
        /*0f24*/ 	.byte	0x04, 0x11
        /*0f26*/ 	.short	(.L_658 - .L_657)
	.align		4
.L_657:
        /*0f28*/ 	.word	index@(_ZN5flash24flash_fwd_splitkv_kernelI23Flash_fwd_kernel_traitsILi64ELi64ELi256ELi4ELb0ELb0EN7cutlass10bfloat16_tE19Flash_kernel_traitsILi64ELi64ELi256ELi4ES3_EELb0ELb0ELb0ELb0ELb0ELb0ELb1ELb1EEEvNS_16Flash_fwd_paramsE)
        /*0f2c*/ 	.word	0x00000008


	//----- nvinfo : EIATTR_REGCOUNT
	.align		4
.L_658:
        /*0f30*/ 	.byte	0x04, 0x2f
        /*0f32*/ 	.short	(.L_660 - .L_659)
	.align		4
.L_659:
        /*0f34*/ 	.word	index@(_ZN5flash24flash_fwd_splitkv_kernelI23Flash_fwd_kernel_traitsILi64ELi64ELi256ELi4ELb0ELb0EN7cutlass10bfloat16_tE19Flash_kernel_traitsILi64ELi64ELi256ELi4ES3_EELb0ELb0ELb0ELb0ELb0ELb1ELb1ELb0EEEvNS_16Flash_fwd_paramsE)
        /*0f38*/ 	.word	0x000000ff


	//----- nvinfo : EIATTR_FRAME_SIZE
	.align		4
.L_660:
        /*0f3c*/ 	.byte	0x04, 0x11
        /*0f3e*/ 	.short	(.L_662 - .L_661)
	.align		4
.L_661:
        /*0f40*/ 	.word	index@($_ZN5flash24flash_fwd_splitkv_kernelI23Flash_fwd_kernel_traitsILi64ELi64ELi256ELi4ELb0ELb0EN7cutlass10bfloat16_tE19Flash_kernel_traitsILi64ELi64ELi256ELi4ES3_EELb0ELb0ELb0ELb0ELb0ELb1ELb1ELb0EEEvNS_16Flash_fwd_paramsE$_ZN5flash30compute_attn_1rowblock_splitkvI23Flash_fwd_kernel_traitsILi64ELi64ELi256ELi4ELb0ELb0EN7cutlass10bfloat16_tE19Flash_kernel_traitsILi64ELi64ELi256ELi4ES3_EELb0ELb0ELb0ELb0ELb0ELb1ELb1ELb0ENS_16Flash_fwd_paramsEEEvRKT8_iiiii)
        /*0f44*/ 	.word	0x00000040


	//----- nvinfo : EIATTR_FRAME_SIZE
	.align		4
.L_662:
        /*0f48*/ 	.byte	0x04, 0x11
        /*0f4a*/ 	.short	(.L_664 - .L_663)
	.align		4
.L_663:
        /*0f4c*/ 	.word	index@(_ZN5flash24flash_fwd_splitkv_kernelI23Flash_fwd_kernel_traitsILi64ELi64ELi256ELi4ELb0ELb0EN7cutlass10bfloat16_tE19Flash_kernel_traitsILi64ELi64ELi256ELi4ES3_EELb0ELb0ELb0ELb0ELb0ELb1ELb1ELb0EEEvNS_16Flash_fwd_paramsE)
        /*0f50*/ 	.word	0x00000040


	//----- nvinfo : EIATTR_REGCOUNT
	.align		4
.L_664:
        /*0f54*/ 	.byte	0x04, 0x2f
        /*0f56*/ 	.short	(.L_666 - .L_665)
	.align		4
.L_665:
        /*0f58*/ 	.word	index@(_ZN5flash24flash_fwd_splitkv_kernelI23Flash_fwd_kernel_traitsILi64ELi64ELi256ELi4ELb0ELb0EN7cutlass10bfloat16_tE19Flash_kernel_traitsILi64ELi64ELi256ELi4ES3_EELb0ELb0ELb0ELb0ELb0ELb0ELb1ELb0EEEvNS_16Flash_fwd_paramsE)
        /*0f5c*/ 	.word	0x000000ff


	//----- nvinfo : EIATTR_FRAME_SIZE
	.align		4
.L_666:
        /*0f60*/ 	.byte	0x04, 0x11
        /*0f62*/ 	.short	(.L_668 - .L_667)
	.align		4
.L_667:
        /*0f64*/ 	.word	index@($_ZN5flash24flash_fwd_splitkv_kernelI23Flash_fwd_kernel_traitsILi64ELi64ELi256ELi4ELb0ELb0EN7cutlass10bfloat16_tE19Flash_kernel_traitsILi64ELi64ELi256ELi4ES3_EELb0ELb0ELb0ELb0ELb0ELb0ELb1ELb0EEEvNS_16Flash_fwd_paramsE$_ZN5flash30compute_attn_1rowblock_splitkvI23Flash_fwd_kernel_traitsILi64ELi64ELi256ELi4ELb0ELb0EN7cutlass10bfloat16_tE19Flash_kernel_traitsILi64ELi64ELi256ELi4ES3_EELb0ELb0ELb0ELb0ELb0ELb0ELb1ELb0ENS_16Flash_fwd_paramsEEEvRKT8_iiiii)
        /*0f68*/ 	.word	0x00000008


	//----- nvinfo : EIATTR_FRAME_SIZE
	.align		4
.L_668:
        /*0f6c*/ 	.byte	0x04, 0x11
        /*0f6e*/ 	.short	(.L_670 - .L_669)
	.align		4
.L_669:
        /*0f70*/ 	.word	index@(_ZN5flash24flash_fwd_splitkv_kernelI23Flash_fwd_kernel_traitsILi64ELi64ELi256ELi4ELb0ELb0EN7cutlass10bfloat16_tE19Flash_kernel_traitsILi64ELi64ELi256ELi4ES3_EELb0ELb0ELb0ELb0ELb0ELb0ELb1ELb0EEEvNS_16Flash_fwd_paramsE)
        /*0f74*/ 	.word	0x00000008


	//----- nvinfo : EIATTR_REGCOUNT
	.align		4
.L_670:
        /*0f78*/ 	.byte	0x04, 0x2f
        /*0f7a*/ 	.short	(.L_672 - .L_671)
	.align		4
.L_671:
        /*0f7c*/ 	.word	index@(_ZN5flash24flash_fwd_splitkv_kernelI23Flash_fwd_kernel_traitsILi64ELi64ELi256ELi4ELb0ELb0EN7cutlass10bfloat16_tE19Flash_kernel_traitsILi64ELi64ELi256ELi4ES3_EELb0ELb0ELb0ELb0ELb0ELb1ELb0ELb1EEEvNS_16Flash_fwd_paramsE)
        /*0f80*/ 	.word	0x000000ff


	//----- nvinfo : EIATTR_FRAME_SIZE
	.align		4
.L_672:
        /*0f84*/ 	.byte	0x04, 0x11
        /*0f86*/ 	.short	(.L_674 - .L_673)
	.align		4
.L_673:
        /*0f88*/ 	.word	index@($_ZN5flash24flash_fwd_splitkv_kernelI23Flash_fwd_kernel_traitsILi64ELi64ELi256ELi4ELb0ELb0EN7cutlass10bfloat16_tE19Flash_kernel_traitsILi64ELi64ELi256ELi4ES3_EELb0ELb0ELb0ELb0ELb0ELb1ELb0ELb1EEEvNS_16Flash_fwd_paramsE$_ZN5flash30compute_attn_1rowblock_splitkvI23Flash_fwd_kernel_traitsILi64ELi64ELi256ELi4ELb0ELb0EN7cutlass10bfloat16_tE19Flash_kernel_traitsILi64ELi64ELi256ELi4ES3_EELb0ELb0ELb0ELb0ELb0ELb1ELb0ELb1ENS_16Flash_fwd_paramsEEEvRKT8_iiiii)
        /*0f8c*/ 	.word	0x00000070


	//----- nvinfo : EIATTR_FRAME_SIZE
	.align		4
.L_674:
        /*0f90*/ 	.byte	0x04, 0x11
        /*0f92*/ 	.short	(.L_676 - .L_675)
	.align		4
.L_675:
        /*0f94*/ 	.word	index@(_ZN5flash24flash_fwd_splitkv_kernelI23Flash_fwd_kernel_traitsILi64ELi64ELi256ELi4ELb0ELb0EN7cutlass10bfloat16_tE19Flash_kernel_traitsILi64ELi64ELi256ELi4ES3_EELb0ELb0ELb0ELb0ELb0ELb1ELb0ELb1EEEvNS_16Flash_fwd_paramsE)
        /*0f98*/ 	.word	0x00000070


	//----- nvinfo : EIATTR_REGCOUNT
	.align		4
.L_676:
        /*0f9c*/ 	.byte	0x04, 0x2f
        /*0f9e*/ 	.short	(.L_678 - .L_677)
	.align		4
.L_677:
        /*0fa0*/ 	.word	index@(_ZN5flash24flash_fwd_splitkv_kernelI23Flash_fwd_kernel_traitsILi64ELi64ELi256ELi4ELb0ELb0EN7cutlass10bfloat16_tE19Flash_kernel_traitsILi64ELi64ELi256ELi4ES3_EELb0ELb0ELb0ELb0ELb0ELb0ELb0ELb1EEEvNS_16Flash_fwd_paramsE)
        /*0fa4*/ 	.word	0x000000ff


	//----- nvinfo : EIATTR_FRAME_SIZE
	.align		4
.L_678:
        /*0fa8*/ 	.byte	0x04, 0x11
        /*0faa*/ 	.short	(.L_680 - .L_679)
	.align		4
.L_679:
        /*0fac*/ 	.word	index@($_ZN5flash24flash_fwd_splitkv_kernelI23Flash_fwd_kernel_traitsILi64ELi64ELi256ELi4ELb0ELb0EN7cutlass10bfloat16_tE19Flash_kernel_traitsILi64ELi64ELi256ELi4ES3_EELb0ELb0ELb0ELb0ELb0ELb0ELb0ELb1EEEvNS_16Flash_fwd_paramsE$_ZN5flash30compute_attn_1rowblock_splitkvI23Flash_fwd_kernel_traitsILi64ELi64ELi256ELi4ELb0ELb0EN7cutlass10bfloat16_tE19Flash_kernel_traitsILi64ELi64ELi256ELi4ES3_EELb0ELb0ELb0ELb0ELb0ELb0ELb0ELb1ENS_16Flash_fwd_paramsEEEvRKT8_iiiii)
        /*0fb0*/ 	.word	0x00000008


	//----- nvinfo : EIATTR_FRAME_SIZE
	.align		4
.L_680:
        /*0fb4*/ 	.byte	0x04, 0x11
        /*0fb6*/ 	.short	(.L_682 - .L_681)
	.align		4
.L_681:
        /*0fb8*/ 	.word	index@(_ZN5flash24flash_fwd_splitkv_kernelI23Flash_fwd_kernel_traitsILi64ELi64ELi256ELi4ELb0ELb0EN7cutlass10bfloat16_tE19Flash_kernel_traitsILi64ELi64ELi256ELi4ES3_EELb0ELb0ELb0ELb0ELb0ELb0ELb0ELb1EEEvNS_16Flash_fwd_paramsE)
        /*0fbc*/ 	.word	0x00000008


	//----- nvinfo : EIATTR_REGCOUNT
	.align		4
.L_682:
        /*0fc0*/ 	.byte	0x04, 0x2f
        /*0fc2*/ 	.short	(.L_684 - .L_683)
	.align		4
.L_683:
        /*0fc4*/ 	.word	index@(_ZN5flash24flash_fwd_splitkv_kernelI23Flash_fwd_kernel_traitsILi64ELi64ELi256ELi4ELb0ELb0EN7cutlass10bfloat16_tE19Flash_kernel_traitsILi64ELi64ELi256ELi4ES3_EELb0ELb0ELb0ELb0ELb0ELb1ELb0ELb0EEEvNS_16Flash_fwd_paramsE)
        /*0fc8*/ 	.word	0x000000ff


	//----- nvinfo : EIATTR_FRAME_SIZE
	.align		4
.L_684:
        /*0fcc*/ 	.byte	0x04, 0x11
        /*0fce*/ 	.short	(.L_686 - .L_685)
	.align		4
.L_685:
        /*0fd0*/ 	.word	index@($_ZN5flash24flash_fwd_splitkv_kernelI23Flash_fwd_kernel_traitsILi64ELi64ELi256ELi4ELb0ELb0EN7cutlass10bfloat16_tE19Flash_kernel_traitsILi64ELi64ELi256ELi4ES3_EELb0ELb0ELb0ELb0ELb0ELb1ELb0ELb0EEEvNS_16Flash_fwd_paramsE$_ZN5flash30compute_attn_1rowblock_splitkvI23Flash_fwd_kernel_traitsILi64ELi64ELi256ELi4ELb0ELb0EN7cutlass10bfloat16_tE19Flash_kernel_traitsILi64ELi64ELi256ELi4ES3_EELb0ELb0ELb0ELb0ELb0ELb1ELb0ELb0ENS_16Flash_fwd_paramsEEEvRKT8_iiiii)
        /*0fd4*/ 	.word	0x00000048


	//----- nvinfo : EIATTR_FRAME_SIZE
	.align		4
.L_686:
        /*0fd8*/ 	.byte	0x04, 0x11
        /*0fda*/ 	.short	(.L_688 - .L_687)
	.align		4
.L_687:
        /*0fdc*/ 	.word	index@(_ZN5flash24flash_fwd_splitkv_kernelI23Flash_fwd_kernel_traitsILi64ELi64ELi256ELi4ELb0ELb0EN7cutlass10bfloat16_tE19Flash_kernel_traitsILi64ELi64ELi256ELi4ES3_EELb0ELb0ELb0ELb0ELb0ELb1ELb0ELb0EEEvNS_16Flash_fwd_paramsE)
        /*0fe0*/ 	.word	0x00000048


	//----- nvinfo : EIATTR_REGCOUNT
	.align		4
.L_688:
        /*0fe4*/ 	.byte	0x04, 0x2f
        /*0fe6*/ 	.short	(.L_690 - .L_689)
	.align		4
.L_689:
        /*0fe8*/ 	.word	index@(_ZN5flash24flash_fwd_splitkv_kernelI23Flash_fwd_kernel_traitsILi64ELi64ELi256ELi4ELb0ELb0EN7cutlass10bfloat16_tE19Flash_kernel_traitsILi64ELi64ELi256ELi4ES3_EELb0ELb0ELb0ELb0ELb0ELb0ELb0ELb0EEEvNS_16Flash_fwd_paramsE)
        /*0fec*/ 	.word	0x000000ff


	//----- nvinfo : EIATTR_FRAME_SIZE
	.align		4
.L_690:
        /*0ff0*/ 	.byte	0x04, 0x11
        /*0ff2*/ 	.short	(.L_692 - .L_691)
	.align		4
.L_691:
        /*0ff4*/ 	.word	index@($_ZN5flash24flash_fwd_splitkv_kernelI23Flash_fwd_kernel_traitsILi64ELi64ELi256ELi4ELb0ELb0EN7cutlass10bfloat16_tE19Flash_kernel_traitsILi64ELi64ELi256ELi4ES3_EELb0ELb0ELb0ELb0ELb0ELb0ELb0ELb0EEEvNS_16Flash_fwd_paramsE$_ZN5flash30compute_attn_1rowblock_splitkvI23Flash_fwd_kernel_traitsILi64ELi64ELi256ELi4ELb0ELb0EN7cutlass10bfloat16_tE19Flash_kernel_traitsILi64ELi64ELi256ELi4ES3_EELb0ELb0ELb0ELb0ELb0ELb0ELb0ELb0ENS_16Flash_fwd_paramsEEEvRKT8_iiiii)
        /*0ff8*/ 	.word	0x00000008


	//----- nvinfo : EIATTR_FRAME_SIZE
	.align		4
.L_692:
        /*0ffc*/ 	.byte	0x04, 0x11
        /*0ffe*/ 	.short	(.L_694 - .L_693)
	.align		4
.L_693:
        /*1000*/ 	.word	index@(_ZN5flash24flash_fwd_splitkv_kernelI23Flash_fwd_kernel_traitsILi64ELi64ELi256ELi4ELb0ELb0EN7cutlass10bfloat16_tE19Flash_kernel_traitsILi64ELi64ELi256ELi4ES3_EELb0ELb0ELb0ELb0ELb0ELb0ELb0ELb0EEEvNS_16Flash_fwd_paramsE)
        /*1004*/ 	.word	0x00000008


	//----- nvinfo : EIATTR_REGCOUNT
	.align		4
.L_694:
        /*1008*/ 	.byte	0x04, 0x2f
        /*100a*/ 	.short	(.L_696 - .L_695)
	.align		4
.L_695:
        /*100c*/ 	.word	index@(_ZN5flash24flash_fwd_splitkv_kernelI23Flash_fwd_kernel_traitsILi64ELi64ELi256ELi4ELb0ELb0EN7cutlass10bfloat16_tE19Flash_kernel_traitsILi64ELi64ELi256ELi4ES3_EELb0ELb0ELb0ELb0ELb1ELb1ELb1ELb0EEEvNS_16Flash_fwd_paramsE)
        /*1010*/ 	.word	0x000000ff


	//----- nvinfo : EIATTR_FRAME_SIZE
	.align		4
.L_696:
        /*1014*/ 	.byte	0x04, 0x11
        /*1016*/ 	.short	(.L_698 - .L_697)
	.align		4
.L_697:
        /*1018*/ 	.word	index@($_ZN5flash24flash_fwd_splitkv_kernelI23Flash_fwd_kernel_traitsILi64ELi64ELi256ELi4ELb0ELb0EN7cutlass10bfloat16_tE19Flash_kernel_traitsILi64ELi64ELi256ELi4ES3_EELb0ELb0ELb0ELb0ELb1ELb1ELb1ELb0EEEvNS_16Flash_fwd_paramsE$_ZN5flash30compute_attn_1rowblock_splitkvI23Flash_fwd_kernel_traitsILi64ELi64ELi256ELi4ELb0ELb0EN7cutlass10bfloat16_tE19Flash_kernel_traitsILi64ELi64ELi256ELi4ES3_EELb0ELb0ELb0ELb0ELb1ELb1ELb1ELb0ENS_16Flash_fwd_paramsEEEvRKT8_iiiii)
        /*101c*/ 	.word	0x00000048


	//----- nvinfo : EIATTR_FRAME_SIZE
	.align		4
.L_698:
        /*1020*/ 	.byte	0x04, 0x11
        /*1022*/ 	.short	(.L_700 - .L_699)
	.align		4
.L_699:
        /*1024*/ 	.word	index@(_ZN5flash24flash_fwd_splitkv_kernelI23Flash_fwd_kernel_traitsILi64ELi64ELi256ELi4ELb0ELb0EN7cutlass10bfloat16_tE19Flash_kernel_traitsILi64ELi64ELi256ELi4ES3_EELb0ELb0ELb0ELb0ELb1ELb1ELb1ELb0EEEvNS_16Flash_fwd_paramsE)
        /*1028*/ 	.word	0x00000048


	//----- nvinfo : EIATTR_REGCOUNT
	.align		4
.L_700:
        /*102c*/ 	.byte	0x04, 0x2f
        /*102e*/ 	.short	(.L_702 - .L_701)
	.align		4
.L_701:
        /*1030*/ 	.word	index@(_ZN5flash24flash_fwd_splitkv_kernelI23Flash_fwd_kernel_traitsILi64ELi64ELi256ELi4ELb0ELb0EN7cutlass10bfloat16_tE19Flash_kernel_traitsILi64ELi64ELi256ELi4ES3_EELb0ELb0ELb0ELb0ELb1ELb0ELb1ELb0EEEvNS_16Flash_fwd_paramsE)
        /*1034*/ 	.word	0x000000fe


	//----- nvinfo : EIATTR_FRAME_SIZE
	.align		4
.L_702:
        /*1038*/ 	.byte	0x04, 0x11
        /*103a*/ 	.short	(.L_704 - .L_703)
	.align		4
.L_703:
        /*103c*/ 	.word	index@($_ZN5flash24flash_fwd_splitkv_kernelI23Flash_fwd_kernel_traitsILi64ELi64ELi256ELi4ELb0ELb0EN7cutlass10bfloat16_tE19Flash_kernel_traitsILi64ELi64ELi256ELi4ES3_EELb0ELb0ELb0ELb0ELb1ELb0ELb1ELb0EEEvNS_16Flash_fwd_paramsE$_ZN5flash30compute_attn_1rowblock_splitkvI23Flash_fwd_kernel_traitsILi64ELi64ELi256ELi4ELb0ELb0EN7cutlass10bfloat16_tE19Flash_kernel_traitsILi64ELi64ELi256ELi4ES3_EELb0ELb0ELb0ELb0ELb1ELb0ELb1ELb0ENS_16Flash_fwd_paramsEEEvRKT8_iiiii)
        /*1040*/ 	.word	0x00000000


	//----- nvinfo : EIATTR_FRAME_SIZE
	.align		4
.L_704:
        /*1044*/ 	.byte	0x04, 0x11
        /*1046*/ 	.short	(.L_706 - .L_705)
	.align		4
.L_705:
        /*1048*/ 	.word	index@(_ZN5flash24flash_fwd_splitkv_kernelI23Flash_fwd_kernel_traitsILi64ELi64ELi256ELi4ELb0ELb0EN7cutlass10bfloat16_tE19Flash_kernel_traitsILi64ELi64ELi256ELi4ES3_EELb0ELb0ELb0ELb0ELb1ELb0ELb1ELb0EEEvNS_16Flash_fwd_paramsE)
        /*104c*/ 	.word	0x00000000


	//----- nvinfo : EIATTR_REGCOUNT
	.align		4
.L_706:
        /*1050*/ 	.byte	0x04, 0x2f
        /*1052*/ 	.short	(.L_708 - .L_707)
	.align		4
.L_707:
        /*1054*/ 	.word	index@(_ZN5flash24flash_fwd_splitkv_kernelI23Flash_fwd_kernel_traitsILi64ELi64ELi256ELi4ELb0ELb0EN7cutlass10bfloat16_tE19Flash_kernel_traitsILi64ELi64ELi256ELi4ES3_EELb0ELb0ELb0ELb0ELb1ELb1ELb0ELb0EEEvNS_16Flash_fwd_paramsE)
        /*1058*/ 	.word	0x000000ff


	//----- nvinfo : EIATTR_FRAME_SIZE
	.align		4
.L_708:
        /*105c*/ 	.byte	0x04, 0x11
        /*105e*/ 	.short	(.L_710 - .L_709)
	.align		4
.L_709:
        /*1060*/ 	.word	index@($_ZN5flash24flash_fwd_splitkv_kernelI23Flash_fwd_kernel_traitsILi64ELi64ELi256ELi4ELb0ELb0EN7cutlass10bfloat16_tE19Flash_kernel_traitsILi64ELi64ELi256ELi4ES3_EELb0ELb0ELb0ELb0ELb1ELb1ELb0ELb0EEEvNS_16Flash_fwd_paramsE$_ZN5flash30compute_attn_1rowblock_splitkvI23Flash_fwd_kernel_traitsILi64ELi64ELi256ELi4ELb0ELb0EN7cutlass10bfloat16_tE19Flash_kernel_traitsILi64ELi64ELi256ELi4ES3_EELb0ELb0ELb0ELb0ELb1ELb1ELb0ELb0ENS_16Flash_fwd_paramsEEEvRKT8_iiiii)
        /*1064*/ 	.word	0x00000048


	//----- nvinfo : EIATTR_FRAME_SIZE
	.align		4
.L_710:
        /*1068*/ 	.byte	0x04, 0x11
        /*106a*/ 	.short	(.L_712 - .L_711)
	.align		4
.L_711:
        /*106c*/ 	.word	index@(_ZN5flash24flash_fwd_splitkv_kernelI23Flash_fwd_kernel_traitsILi64ELi64ELi256ELi4ELb0ELb0EN7cutlass10bfloat16_tE19Flash_kernel_traitsILi64ELi64ELi256ELi4ES3_EELb0ELb0ELb0ELb0ELb1ELb1ELb0ELb0EEEvNS_16Flash_fwd_paramsE)
        /*1070*/ 	.word	0x00000048


	//----- nvinfo : EIATTR_REGCOUNT
	.align		4
.L_712:
        /*1074*/ 	.byte	0x04, 0x2f
        /*1076*/ 	.short	(.L_714 - .L_713)
	.align		4
.L_713:
        /*1078*/ 	.word	index@(_ZN5flash24flash_fwd_splitkv_kernelI23Flash_fwd_kernel_traitsILi64ELi64ELi256ELi4ELb0ELb0EN7cutlass10bfloat16_tE19Flash_kernel_traitsILi64ELi64ELi256ELi4ES3_EELb0ELb0ELb0ELb0ELb1ELb0ELb0ELb0EEEvNS_16Flash_fwd_paramsE)
        /*107c*/ 	.word	0x000000ff


	//----- nvinfo : EIATTR_FRAME_SIZE
	.align		4
.L_714:
        /*1080*/ 	.byte	0x04, 0x11
        /*1082*/ 	.short	(.L_716 - .L_715)
	.align		4
.L_715:
        /*1084*/ 	.word	index@($_ZN5flash24flash_fwd_splitkv_kernelI23Flash_fwd_kernel_traitsILi64ELi64ELi256ELi4ELb0ELb0EN7cutlass10bfloat16_tE19Flash_kernel_traitsILi64ELi64ELi256ELi4ES3_EELb0ELb0ELb0ELb0ELb1ELb0ELb0ELb0EEEvNS_16Flash_fwd_paramsE$_ZN5flash30compute_attn_1rowblock_splitkvI23Flash_fwd_kernel_traitsILi64ELi64ELi256ELi4ELb0ELb0EN7cutlass10bfloat16_tE19Flash_kernel_traitsILi64ELi64ELi256ELi4ES3_EELb0ELb0ELb0ELb0ELb1ELb0ELb0ELb0ENS_16Flash_fwd_paramsEEEvRKT8_iiiii)
        /*1088*/ 	.word	0x00000008


	//----- nvinfo : EIATTR_FRAME_SIZE
	.align		4
.L_716:
        /*108c*/ 	.byte	0x04, 0x11
        /*108e*/ 	.short	(.L_718 - .L_717)
	.align		4
.L_717:
        /*1090*/ 	.word	index@(_ZN5flash24flash_fwd_splitkv_kernelI23Flash_fwd_kernel_traitsILi64ELi64ELi256ELi4ELb0ELb0EN7cutlass10bfloat16_tE19Flash_kernel_traitsILi64ELi64ELi256ELi4ES3_EELb0ELb0ELb0ELb0ELb1ELb0ELb0ELb0EEEvNS_16Flash_fwd_paramsE)
        /*1094*/ 	.word	0x00000008


	//----- nvinfo : EIATTR_REGCOUNT
	.align		4
.L_718:
        /*1098*/ 	.byte	0x04, 0x2f
        /*109a*/ 	.short	(.L_720 - .L_719)
	.align		4
.L_719:
        /*109c*/ 	.word	index@(_ZN5flash32flash_fwd_splitkv_combine_kernelI23Flash_fwd_kernel_traitsILi64ELi64ELi256ELi4ELb0ELb0EN7cutlass10bfloat16_tE19Flash_kernel_traitsILi64ELi64ELi256ELi4ES3_EELi8ELi1ELb1EEEvNS_16Flash_fwd_paramsE)
        /*10a0*/ 	.word	0x00000026


	//----- nvinfo : EIATTR_FRAME_SIZE
	.align		4
.L_720:
        /*10a4*/ 	.byte	0x04, 0x11
        /*10a6*/ 	.short	(.L_722 - .L_721)
	.align		4
.L_721:
        /*10a8*/ 	.word	index@($__internal_13_$__cuda_sm20_div_s64)
        /*10ac*/ 	.word	0x00000000


	//----- nvinfo : EIATTR_FRAME_SIZE
	.align		4
.L_722:
        /*10b0*/ 	.byte	0x04, 0x11
        /*10b2*/ 	.short	(.L_724 - .L_723)
	.align		4
.L_723:
        /*10b4*/ 	.word	index@(_ZN5flash32flash_fwd_splitkv_combine_kernelI23Flash_fwd_kernel_traitsILi64ELi64ELi256ELi4ELb0ELb0EN7cutlass10bfloat16_tE19Flash_kernel_traitsILi64ELi64ELi256ELi4ES3_EELi8ELi1ELb1EEEvNS_16Flash_fwd_paramsE)
        /*10b8*/ 	.word	0x00000000


	//----- nvinfo : EIATTR_REGCOUNT
	.align		4
.L_724:
        /*10bc*/ 	.byte	0x04, 0x2f
        /*10be*/ 	.short	(.L_726 - .L_725)
	.align		4
.L_725:
        /*10c0*/ 	.word	index@(_ZN5flash32flash_fwd_splitkv_combine_kernelI23Flash_fwd_kernel_traitsILi64ELi64ELi256ELi4ELb0ELb0EN7cutlass10bfloat16_tE19Flash_kernel_traitsILi64ELi64ELi256ELi4ES3_EELi8ELi2ELb1EEEvNS_16Flash_fwd_paramsE)
        /*10c4*/ 	.word	0x00000026


	//----- nvinfo : EIATTR_FRAME_SIZE
	.align		4
.L_726:
        /*10c8*/ 	.byte	0x04, 0x11
        /*10ca*/ 	.short	(.L_728 - .L_727)
	.align		4
.L_727:
        /*10cc*/ 	.word	index@($__internal_12_$__cuda_sm20_div_s64)
        /*10d0*/ 	.word	0x00000000


	//----- nvinfo : EIATTR_FRAME_SIZE
	.align		4
.L_728:
        /*10d4*/ 	.byte	0x04, 0x11
        /*10d6*/ 	.short	(.L_730 - .L_729)
	.align		4
.L_729:
        /*10d8*/ 	.word	index@(_ZN5flash32flash_fwd_splitkv_combine_kernelI23Flash_fwd_kernel_traitsILi64ELi64ELi256ELi4ELb0ELb0EN7cutlass10bfloat16_tE19Flash_kernel_traitsILi64ELi64ELi256ELi4ES3_EELi8ELi2ELb1EEEvNS_16Flash_fwd_paramsE)
        /*10dc*/ 	.word	0x00000000


	//----- nvinfo : EIATTR_REGCOUNT
	.align		4
.L_730:
        /*10e0*/ 	.byte	0x04, 0x2f
        /*10e2*/ 	.short	(.L_732 - .L_731)
	.align		4
.L_731:
        /*10e4*/ 	.word	index@(_ZN5flash32flash_fwd_splitkv_combine_kernelI23Flash_fwd_kernel_traitsILi64ELi64ELi256ELi4ELb0ELb0EN7cutlass10bfloat16_tE19Flash_kernel_traitsILi64ELi64ELi256ELi4ES3_EELi8ELi3ELb1EEEvNS_16Flash_fwd_paramsE)
        /*10e8*/ 	.word	0x00000024


	//----- nvinfo : EIATTR_FRAME_SIZE
	.align		4
.L_732:
        /*10ec*/ 	.byte	0x04, 0x11
        /*10ee*/ 	.short	(.L_734 - .L_733)
	.align		4
.L_733:
        /*10f0*/ 	.word	index@($__internal_11_$__cuda_sm20_div_s64)
        /*10f4*/ 	.word	0x00000000


	//----- nvinfo : EIATTR_FRAME_SIZE
	.align		4
.L_734:
        /*10f8*/ 	.byte	0x04, 0x11
        /*10fa*/ 	.short	(.L_736 - .L_735)
	.align		4
.L_735:
        /*10fc*/ 	.word	index@(_ZN5flash32flash_fwd_splitkv_combine_kernelI23Flash_fwd_kernel_traitsILi64ELi64ELi256ELi4ELb0ELb0EN7cutlass10bfloat16_tE19Flash_kernel_traitsILi64ELi64ELi256ELi4ES3_EELi8ELi3ELb1EEEvNS_16Flash_fwd_paramsE)
        /*1100*/ 	.word	0x00000000


	//----- nvinfo : EIATTR_REGCOUNT
	.align		4
.L_736:
        /*1104*/ 	.byte	0x04, 0x2f
        /*1106*/ 	.short	(.L_738 - .L_737)
	.align		4
.L_737:
        /*1108*/ 	.word	index@(_ZN5flash32flash_fwd_splitkv_combine_kernelI23Flash_fwd_kernel_traitsILi64ELi64ELi256ELi4ELb0ELb0EN7cutlass10bfloat16_tE19Flash_kernel_traitsILi64ELi64ELi256ELi4ES3_EELi8ELi4ELb1EEEvNS_16Flash_fwd_paramsE)
        /*110c*/ 	.word	0x00000026


	//----- nvinfo : EIATTR_FRAME_SIZE
	.align		4
.L_738:
        /*1110*/ 	.byte	0x04, 0x11
        /*1112*/ 	.short	(.L_740 - .L_739)
	.align		4
.L_739:
        /*1114*/ 	.word	index@($__internal_10_$__cuda_sm20_div_s64)
        /*1118*/ 	.word	0x00000000


	//----- nvinfo : EIATTR_FRAME_SIZE
	.align		4
.L_740:
        /*111c*/ 	.byte	0x04, 0x11
        /*111e*/ 	.short	(.L_742 - .L_741)
	.align		4
.L_741:
        /*1120*/ 	.word	index@(_ZN5flash32flash_fwd_splitkv_combine_kernelI23Flash_fwd_kernel_traitsILi64ELi64ELi256ELi4ELb0ELb0EN7cutlass10bfloat16_tE19Flash_kernel_traitsILi64ELi64ELi256ELi4ES3_EELi8ELi4ELb1EEEvNS_16Flash_fwd_paramsE)
        /*1124*/ 	.word	0x00000000


	//----- nvinfo : EIATTR_REGCOUNT
	.align		4
.L_742:
        /*1128*/ 	.byte	0x04, 0x2f
        /*112a*/ 	.short	(.L_744 - .L_743)
	.align		4
.L_743:
        /*112c*/ 	.word	index@(_ZN5flash32flash_fwd_splitkv_combine_kernelI23Flash_fwd_kernel_traitsILi64ELi64ELi256ELi4ELb0ELb0EN7cutlass10bfloat16_tE19Flash_kernel_traitsILi64ELi64ELi256ELi4ES3_EELi8ELi5ELb1EEEvNS_16Flash_fwd_paramsE)
        /*1130*/ 	.word	0x00000026


	//----- nvinfo : EIATTR_FRAME_SIZE
	.align		4
.L_744:
        /*1134*/ 	.byte	0x04, 0x11
        /*1136*/ 	.short	(.L_746 - .L_745)
	.align		4
.L_745:
        /*1138*/ 	.word	index@($__internal_9_$__cuda_sm20_div_s64)
        /*113c*/ 	.word	0x00000000


	//----- nvinfo : EIATTR_FRAME_SIZE
	.align		4
.L_746:
        /*1140*/ 	.byte	0x04, 0x11
        /*1142*/ 	.short	(.L_748 - .L_747)
	.align		4
.L_747:
        /*1144*/ 	.word	index@(_ZN5flash32flash_fwd_splitkv_combine_kernelI23Flash_fwd_kernel_traitsILi64ELi64ELi256ELi4ELb0ELb0EN7cutlass10bfloat16_tE19Flash_kernel_traitsILi64ELi64ELi256ELi4ES3_EELi8ELi5ELb1EEEvNS_16Flash_fwd_paramsE)
        /*1148*/ 	.word	0x00000000


	//----- nvinfo : EIATTR_REGCOUNT
	.align		4
.L_748:
        /*114c*/ 	.byte	0x04, 0x2f
        /*114e*/ 	.short	(.L_750 - .L_749)
	.align		4
.L_749:
        /*1150*/ 	.word	index@(_ZN5flash32flash_fwd_splitkv_combine_kernelI23Flash_fwd_kernel_traitsILi64ELi64ELi256ELi4ELb0ELb0EN7cutlass10bfloat16_tE19Flash_kernel_traitsILi64ELi64ELi256ELi4ES3_EELi8ELi6ELb1EEEvNS_16Flash_fwd_paramsE)
        /*1154*/ 	.word	0x0000002c


	//----- nvinfo : EIATTR_FRAME_SIZE
	.align		4
.L_750:
        /*1158*/ 	.byte	0x04, 0x11
        /*115a*/ 	.short	(.L_752 - .L_751)
	.align		4
.L_751:
        /*115c*/ 	.word	index@($__internal_8_$__cuda_sm20_div_s64)
        /*1160*/ 	.word	0x00000000


	//----- nvinfo : EIATTR_FRAME_SIZE
	.align		4
.L_752:
        /*1164*/ 	.byte	0x04, 0x11
        /*1166*/ 	.short	(.L_754 - .L_753)
	.align		4
.L_753:
        /*1168*/ 	.word	index@(_ZN5flash32flash_fwd_splitkv_combine_kernelI23Flash_fwd_kernel_traitsILi64ELi64ELi256ELi4ELb0ELb0EN7cutlass10bfloat16_tE19Flash_kernel_traitsILi64ELi64ELi256ELi4ES3_EELi8ELi6ELb1EEEvNS_16Flash_fwd_paramsE)
        /*116c*/ 	.word	0x00000000


	//----- nvinfo : EIATTR_REGCOUNT
	.align		4
.L_754:
        /*1170*/ 	.byte	0x04, 0x2f
        /*1172*/ 	.short	(.L_756 - .L_755)
	.align		4
.L_755:
        /*1174*/ 	.word	index@(_ZN5flash32flash_fwd_splitkv_combine_kernelI23Flash_fwd_kernel_traitsILi64ELi64ELi256ELi4ELb0ELb0EN7cutlass10bfloat16_tE19Flash_kernel_traitsILi64ELi64ELi256ELi4ES3_EELi8ELi7ELb1EEEvNS_16Flash_fwd_paramsE)
        /*1178*/ 	.word	0x0000002e


	//----- nvinfo : EIATTR_FRAME_SIZE
	.align		4
.L_756:
        /*117c*/ 	.byte	0x04, 0x11
        /*117e*/ 	.short	(.L_758 - .L_757)
	.align		4
.L_757:
        /*1180*/ 	.word	index@($__internal_7_$__cuda_sm20_div_s64)
        /*1184*/ 	.word	0x00000000


	//----- nvinfo : EIATTR_FRAME_SIZE
	.align		4
.L_758:
        /*1188*/ 	.byte	0x04, 0x11
        /*118a*/ 	.short	(.L_760 - .L_759)
	.align		4
.L_759:
        /*118c*/ 	.word	index@(_ZN5flash32flash_fwd_splitkv_combine_kernelI23Flash_fwd_kernel_traitsILi64ELi64ELi256ELi4ELb0ELb0EN7cutlass10bfloat16_tE19Flash_kernel_traitsILi64ELi64ELi256ELi4ES3_EELi8ELi7ELb1EEEvNS_16Flash_fwd_paramsE)
        /*1190*/ 	.word	0x00000000


	//----- nvinfo : EIATTR_REGCOUNT
	.align		4
.L_760:
        /*1194*/ 	.byte	0x04, 0x2f
        /*1196*/ 	.short	(.L_762 - .L_761)
	.align		4
.L_761:
        /*1198*/ 	.word	index@(_ZN5flash32flash_fwd_splitkv_combine_kernelI23Flash_fwd_kernel_traitsILi64ELi64ELi256ELi4ELb0ELb0EN7cutlass10bfloat16_tE19Flash_kernel_traitsILi64ELi64ELi256ELi4ES3_EELi8ELi1ELb0EEEvNS_16Flash_fwd_paramsE)
        /*119c*/ 	.word	0x00000028


	//----- nvinfo : EIATTR_FRAME_SIZE
	.align		4
.L_762:
        /*11a0*/ 	.byte	0x04, 0x11
        /*11a2*/ 	.short	(.L_764 - .L_763)
	.align		4
.L_763:
        /*11a4*/ 	.word	index@($__internal_6_$__cuda_sm20_div_s64)
        /*11a8*/ 	.word	0x00000000


	//----- nvinfo : EIATTR_FRAME_SIZE
	.align		4
.L_764:
        /*11ac*/ 	.byte	0x04, 0x11
        /*11ae*/ 	.short	(.L_766 - .L_765)
	.align		4
.L_765:
        /*11b0*/ 	.word	index@(_ZN5flash32flash_fwd_splitkv_combine_kernelI23Flash_fwd_kernel_traitsILi64ELi64ELi256ELi4ELb0ELb0EN7cutlass10bfloat16_tE19Flash_kernel_traitsILi64ELi64ELi256ELi4ES3_EELi8ELi1ELb0EEEvNS_16Flash_fwd_paramsE)
        /*11b4*/ 	.word	0x00000000


	//----- nvinfo : EIATTR_REGCOUNT
	.align		4
.L_766:
        /*11b8*/ 	.byte	0x04, 0x2f
        /*11ba*/ 	.short	(.L_768 - .L_767)
	.align		4
.L_767:
        /*11bc*/ 	.word	index@(_ZN5flash32flash_fwd_splitkv_combine_kernelI23Flash_fwd_kernel_traitsILi64ELi64ELi256ELi4ELb0ELb0EN7cutlass10bfloat16_tE19Flash_kernel_traitsILi64ELi64ELi256ELi4ES3_EELi8ELi2ELb0EEEvNS_16Flash_fwd_paramsE)
        /*11c0*/ 	.word	0x00000028


	//----- nvinfo : EIATTR_FRAME_SIZE
	.align		4
.L_768:
        /*11c4*/ 	.byte	0x04, 0x11
        /*11c6*/ 	.short	(.L_770 - .L_769)
	.align		4
.L_769:
        /*11c8*/ 	.word	index@($__internal_5_$__cuda_sm20_div_s64)
        /*11cc*/ 	.word	0x00000000


	//----- nvinfo : EIATTR_FRAME_SIZE
	.align		4
.L_770:
        /*11d0*/ 	.byte	0x04, 0x11
        /*11d2*/ 	.short	(.L_772 - .L_771)
	.align		4
.L_771:
        /*11d4*/ 	.word	index@(_ZN5flash32flash_fwd_splitkv_combine_kernelI23Flash_fwd_kernel_traitsILi64ELi64ELi256ELi4ELb0ELb0EN7cutlass10bfloat16_tE19Flash_kernel_traitsILi64ELi64ELi256ELi4ES3_EELi8ELi2ELb0EEEvNS_16Flash_fwd_paramsE)
        /*11d8*/ 	.word	0x00000000


	//----- nvinfo : EIATTR_REGCOUNT
	.align		4
.L_772:
        /*11dc*/ 	.byte	0x04, 0x2f
        /*11de*/ 	.short	(.L_774 - .L_773)
	.align		4
.L_773:
        /*11e0*/ 	.word	index@(_ZN5flash32flash_fwd_splitkv_combine_kernelI23Flash_fwd_kernel_traitsILi64ELi64ELi256ELi4ELb0ELb0EN7cutlass10bfloat16_tE19Flash_kernel_traitsILi64ELi64ELi256ELi4ES3_EELi8ELi3ELb0EEEvNS_16Flash_fwd_paramsE)
        /*11e4*/ 	.word	0x00000026


	//----- nvinfo : EIATTR_FRAME_SIZE
	.align		4
.L_774:
        /*11e8*/ 	.byte	0x04, 0x11
        /*11ea*/ 	.short	(.L_776 - .L_775)
	.align		4
.L_775:
        /*11ec*/ 	.word	index@($__internal_4_$__cuda_sm20_div_s64)
        /*11f0*/ 	.word	0x00000000


	//----- nvinfo : EIATTR_FRAME_SIZE
	.align		4
.L_776:
        /*11f4*/ 	.byte	0x04, 0x11
        /*11f6*/ 	.short	(.L_778 - .L_777)
	.align		4
.L_777:
        /*11f8*/ 	.word	index@(_ZN5flash32flash_fwd_splitkv_combine_kernelI23Flash_fwd_kernel_traitsILi64ELi64ELi256ELi4ELb0ELb0EN7cutlass10bfloat16_tE19Flash_kernel_traitsILi64ELi64ELi256ELi4ES3_EELi8ELi3ELb0EEEvNS_16Flash_fwd_paramsE)
        /*11fc*/ 	.word	0x00000000


	//----- nvinfo : EIATTR_REGCOUNT
	.align		4
.L_778:
        /*1200*/ 	.byte	0x04, 0x2f
        /*1202*/ 	.short	(.L_780 - .L_779)
	.align		4
.L_779:
        /*1204*/ 	.word	index@(_ZN5flash32flash_fwd_splitkv_combine_kernelI23Flash_fwd_kernel_traitsILi64ELi64ELi256ELi4ELb0ELb0EN7cutlass10bfloat16_tE19Flash_kernel_traitsILi64ELi64ELi256ELi4ES3_EELi8ELi4ELb0EEEvNS_16Flash_fwd_paramsE)
        /*1208*/ 	.word	0x00000028


	//----- nvinfo : EIATTR_FRAME_SIZE
	.align		4
.L_780:
        /*120c*/ 	.byte	0x04, 0x11
        /*120e*/ 	.short	(.L_782 - .L_781)
	.align		4
.L_781:
        /*1210*/ 	.word	index@($__internal_3_$__cuda_sm20_div_s64)
        /*1214*/ 	.word	0x00000000


	//----- nvinfo : EIATTR_FRAME_SIZE
	.align		4
.L_782:
        /*1218*/ 	.byte	0x04, 0x11
        /*121a*/ 	.short	(.L_784 - .L_783)
	.align		4
.L_783:
        /*121c*/ 	.word	index@(_ZN5flash32flash_fwd_splitkv_combine_kernelI23Flash_fwd_kernel_traitsILi64ELi64ELi256ELi4ELb0ELb0EN7cutlass10bfloat16_tE19Flash_kernel_traitsILi64ELi64ELi256ELi4ES3_EELi8ELi4ELb0EEEvNS_16Flash_fwd_paramsE)
        /*1220*/ 	.word	0x00000000


	//----- nvinfo : EIATTR_REGCOUNT
	.align		4
.L_784:
        /*1224*/ 	.byte	0x04, 0x2f
        /*1226*/ 	.short	(.L_786 - .L_785)
	.align		4
.L_785:
        /*1228*/ 	.word	index@(_ZN5flash32flash_fwd_splitkv_combine_kernelI23Flash_fwd_kernel_traitsILi64ELi64ELi256ELi4ELb0ELb0EN7cutlass10bfloat16_tE19Flash_kernel_traitsILi64ELi64ELi256ELi4ES3_EELi8ELi5ELb0EEEvNS_16Flash_fwd_paramsE)
        /*122c*/ 	.word	0x00000028


	//----- nvinfo : EIATTR_FRAME_SIZE
	.align		4
.L_786:
        /*1230*/ 	.byte	0x04, 0x11
        /*1232*/ 	.short	(.L_788 - .L_787)
	.align		4
.L_787:
        /*1234*/ 	.word	index@($__internal_2_$__cuda_sm20_div_s64)
        /*1238*/ 	.word	0x00000000


	//----- nvinfo : EIATTR_FRAME_SIZE
	.align		4
.L_788:
        /*123c*/ 	.byte	0x04, 0x11
        /*123e*/ 	.short	(.L_790 - .L_789)
	.align		4
.L_789:
        /*1240*/ 	.word	index@(_ZN5flash32flash_fwd_splitkv_combine_kernelI23Flash_fwd_kernel_traitsILi64ELi64ELi256ELi4ELb0ELb0EN7cutlass10bfloat16_tE19Flash_kernel_traitsILi64ELi64ELi256ELi4ES3_EELi8ELi5ELb0EEEvNS_16Flash_fwd_paramsE)
        /*1244*/ 	.word	0x00000000


	//----- nvinfo : EIATTR_REGCOUNT
	.align		4
.L_790:
        /*1248*/ 	.byte	0x04, 0x2f
        /*124a*/ 	.short	(.L_792 - .L_791)
	.align		4
.L_791:
        /*124c*/ 	.word	index@(_ZN5flash32flash_fwd_splitkv_combine_kernelI23Flash_fwd_kernel_traitsILi64ELi64ELi256ELi4ELb0ELb0EN7cutlass10bfloat16_tE19Flash_kernel_traitsILi64ELi64ELi256ELi4ES3_EELi8ELi6ELb0EEEvNS_16Flash_fwd_paramsE)
        /*1250*/ 	.word	0x0000002a


	//----- nvinfo : EIATTR_FRAME_SIZE
	.align		4
.L_792:
        /*1254*/ 	.byte	0x04, 0x11
        /*1256*/ 	.short	(.L_794 - .L_793)
	.align		4
.L_793:
        /*1258*/ 	.word	index@($__internal_1_$__cuda_sm20_div_s64)
        /*125c*/ 	.word	0x00000000


	//----- nvinfo : EIATTR_FRAME_SIZE
	.align		4
.L_794:
        /*1260*/ 	.byte	0x04, 0x11
        /*1262*/ 	.short	(.L_796 - .L_795)
	.align		4
.L_795:
        /*1264*/ 	.word	index@(_ZN5flash32flash_fwd_splitkv_combine_kernelI23Flash_fwd_kernel_traitsILi64ELi64ELi256ELi4ELb0ELb0EN7cutlass10bfloat16_tE19Flash_kernel_traitsILi64ELi64ELi256ELi4ES3_EELi8ELi6ELb0EEEvNS_16Flash_fwd_paramsE)
        /*1268*/ 	.word	0x00000000


	//----- nvinfo : EIATTR_REGCOUNT
	.align		4
.L_796:
        /*126c*/ 	.byte	0x04, 0x2f
        /*126e*/ 	.short	(.L_798 - .L_797)
	.align		4
.L_797:
        /*1270*/ 	.word	index@(_ZN5flash32flash_fwd_splitkv_combine_kernelI23Flash_fwd_kernel_traitsILi64ELi64ELi256ELi4ELb0ELb0EN7cutlass10bfloat16_tE19Flash_kernel_traitsILi64ELi64ELi256ELi4ES3_EELi8ELi7ELb0EEEvNS_16Flash_fwd_paramsE)
        /*1274*/ 	.word	0x00000030


	//----- nvinfo : EIATTR_FRAME_SIZE
	.align		4
.L_798:
        /*1278*/ 	.byte	0x04, 0x11
        /*127a*/ 	.short	(.L_800 - .L_799)
	.align		4
.L_799:
        /*127c*/ 	.word	index@($__internal_0_$__cuda_sm20_div_s64)
        /*1280*/ 	.word	0x00000000


	//----- nvinfo : EIATTR_FRAME_SIZE
	.align		4
.L_800:
        /*1284*/ 	.byte	0x04, 0x11
        /*1286*/ 	.short	(.L_802 - .L_801)
	.align		4
.L_801:
        /*1288*/ 	.word	index@(_ZN5flash32flash_fwd_splitkv_combine_kernelI23Flash_fwd_kernel_traitsILi64ELi64ELi256ELi4ELb0ELb0EN7cutlass10bfloat16_tE19Flash_kernel_traitsILi64ELi64ELi256ELi4ES3_EELi8ELi7ELb0EEEvNS_16Flash_fwd_paramsE)
        /*128c*/ 	.word	0x00000000


	//----- nvinfo : EIATTR_MIN_STACK_SIZE
	.align		4
.L_802:
        /*1290*/ 	.byte	0x04, 0x12
        /*1292*/ 	.short	(.L_804 - .L_803)
	.align		4
.L_803:
        /*1294*/ 	.word	index@(_ZN5flash32flash_fwd_splitkv_combine_kernelI23Flash_fwd_kernel_traitsILi64ELi64ELi256ELi4ELb0ELb0EN7cutlass10bfloat16_tE19Flash_kernel_traitsILi64ELi64ELi256ELi4ES3_EELi8ELi7ELb0EEEvNS_16Flash_fwd_paramsE)
        /*1298*/ 	.word	0x00000000


	//----- nvinfo : EIATTR_MIN_STACK_SIZE
	.align		4
.L_804:
        /*129c*/ 	.byte	0x04, 0x12
        /*129e*/ 	.short	(.L_806 - .L_805)
	.align		4
.L_805:
        /*12a0*/ 	.word	index@(_ZN5flash32flash_fwd_splitkv_combine_kernelI23Flash_fwd_kernel_traitsILi64ELi64ELi256ELi4ELb0ELb0EN7cutlass10bfloat16_tE19Flash_kernel_traitsILi64ELi64ELi256ELi4ES3_EELi8ELi6ELb0EEEvNS_16Flash_fwd_paramsE)
        /*12a4*/ 	.word	0x00000000


	//----- nvinfo : EIATTR_MIN_STACK_SIZE
	.align		4
.L_806:
        /*12a8*/ 	.byte	0x04, 0x12
        /*12aa*/ 	.short	(.L_808 - .L_807)
	.align		4
.L_807:
        /*12ac*/ 	.word	index@(_ZN5flash32flash_fwd_splitkv_combine_kernelI23Flash_fwd_kernel_traitsILi64ELi64ELi256ELi4ELb0ELb0EN7cutlass10bfloat16_tE19Flash_kernel_traitsILi64ELi64ELi256ELi4ES3_EELi8ELi5ELb0EEEvNS_16Flash_fwd_paramsE)
        /*12b0*/ 	.word	0x00000000


	//----- nvinfo : EIATTR_MIN_STACK_SIZE
	.align		4
.L_808:
        /*12b4*/ 	.byte	0x04, 0x12
        /*12b6*/ 	.short	(.L_810 - .L_809)
	.align		4
.L_809:
        /*12b8*/ 	.word	index@(_ZN5flash32flash_fwd_splitkv_combine_kernelI23Flash_fwd_kernel_traitsILi64ELi64ELi256ELi4ELb0ELb0EN7cutlass10bfloat16_tE19Flash_kernel_traitsILi64ELi64ELi256ELi4ES3_EELi8ELi4ELb0EEEvNS_16Flash_fwd_paramsE)
        /*12bc*/ 	.word	0x00000000


	//----- nvinfo : EIATTR_MIN_STACK_SIZE
	.align		4
.L_810:
        /*12c0*/ 	.byte	0x04, 0x12
        /*12c2*/ 	.short	(.L_812 - .L_811)
	.align		4
.L_811:
        /*12c4*/ 	.word	index@(_ZN5flash32flash_fwd_splitkv_combine_kernelI23Flash_fwd_kernel_traitsILi64ELi64ELi256ELi4ELb0ELb0EN7cutlass10bfloat16_tE19Flash_kernel_traitsILi64ELi64ELi256ELi4ES3_EELi8ELi3ELb0EEEvNS_16Flash_fwd_paramsE)
        /*12c8*/ 	.word	0x00000000


	//----- nvinfo : EIATTR_MIN_STACK_SIZE
	.align		4
.L_812:
        /*12cc*/ 	.byte	0x04, 0x12
        /*12ce*/ 	.short	(.L_814 - .L_813)
	.align		4
.L_813:
        /*12d0*/ 	.word	index@(_ZN5flash32flash_fwd_splitkv_combine_kernelI23Flash_fwd_kernel_traitsILi64ELi64ELi256ELi4ELb0ELb0EN7cutlass10bfloat16_tE19Flash_kernel_traitsILi64ELi64ELi256ELi4ES3_EELi8ELi2ELb0EEEvNS_16Flash_fwd_paramsE)
        /*12d4*/ 	.word	0x00000000


	//----- nvinfo : EIATTR_MIN_STACK_SIZE
	.align		4
.L_814:
        /*12d8*/ 	.byte	0x04, 0x12
        /*12da*/ 	.short	(.L_816 - .L_815)
	.align		4
.L_815:
        /*12dc*/ 	.word	index@(_ZN5flash32flash_fwd_splitkv_combine_kernelI23Flash_fwd_kernel_traitsILi64ELi64ELi256ELi4ELb0ELb0EN7cutlass10bfloat16_tE19Flash_kernel_traitsILi64ELi64ELi256ELi4ES3_EELi8ELi1ELb0EEEvNS_16Flash_fwd_paramsE)
        /*12e0*/ 	.word	0x00000000


	//----- nvinfo : EIATTR_MIN_STACK_SIZE
	.align		4
.L_816:
        /*12e4*/ 	.byte	0x04, 0x12
        /*12e6*/ 	.short	(.L_818 - .L_817)
	.align		4
.L_817:
        /*12e8*/ 	.word	index@(_ZN5flash32flash_fwd_splitkv_combine_kernelI23Flash_fwd_kernel_traitsILi64ELi64ELi256ELi4ELb0ELb0EN7cutlass10bfloat16_tE19Flash_kernel_traitsILi64ELi64ELi256ELi4ES3_EELi8ELi7ELb1EEEvNS_16Flash_fwd_paramsE)
        /*12ec*/ 	.word	0x00000000


	//----- nvinfo : EIATTR_MIN_STACK_SIZE
	.align		4
.L_818:
        /*12f0*/ 	.byte	0x04, 0x12
        /*12f2*/ 	.short	(.L_820 - .L_819)
	.align		4
.L_819:
        /*12f4*/ 	.word	index@(_ZN5flash32flash_fwd_splitkv_combine_kernelI23Flash_fwd_kernel_traitsILi64ELi64ELi256ELi4ELb0ELb0EN7cutlass10bfloat16_tE19Flash_kernel_traitsILi64ELi64ELi256ELi4ES3_EELi8ELi6ELb1EEEvNS_16Flash_fwd_paramsE)
        /*12f8*/ 	.word	0x00000000


	//----- nvinfo : EIATTR_MIN_STACK_SIZE
	.align		4
.L_820:
        /*12fc*/ 	.byte	0x04, 0x12
        /*12fe*/ 	.short	(.L_822 - .L_821)
	.align		4
.L_821:
        /*1300*/ 	.word	index@(_ZN5flash32flash_fwd_splitkv_combine_kernelI23Flash_fwd_kernel_traitsILi64ELi64ELi256ELi4ELb0ELb0EN7cutlass10bfloat16_tE19Flash_kernel_traitsILi64ELi64ELi256ELi4ES3_EELi8ELi5ELb1EEEvNS_16Flash_fwd_paramsE)
        /*1304*/ 	.word	0x00000000


	//----- nvinfo : EIATTR_MIN_STACK_SIZE
	.align		4
.L_822:
        /*1308*/ 	.byte	0x04, 0x12
        /*130a*/ 	.short	(.L_824 - .L_823)
	.align		4
.L_823:
        /*130c*/ 	.word	index@(_ZN5flash32flash_fwd_splitkv_combine_kernelI23Flash_fwd_kernel_traitsILi64ELi64ELi256ELi4ELb0ELb0EN7cutlass10bfloat16_tE19Flash_kernel_traitsILi64ELi64ELi256ELi4ES3_EELi8ELi4ELb1EEEvNS_16Flash_fwd_paramsE)
        /*1310*/ 	.word	0x00000000


	//----- nvinfo : EIATTR_MIN_STACK_SIZE
	.align		4
.L_824:
        /*1314*/ 	.byte	0x04, 0x12
        /*1316*/ 	.short	(.L_826 - .L_825)
	.align		4
.L_825:
        /*1318*/ 	.word	index@(_ZN5flash32flash_fwd_splitkv_combine_kernelI23Flash_fwd_kernel_traitsILi64ELi64ELi256ELi4ELb0ELb0EN7cutlass10bfloat16_tE19Flash_kernel_traitsILi64ELi64ELi256ELi4ES3_EELi8ELi3ELb1EEEvNS_16Flash_fwd_paramsE)
        /*131c*/ 	.word	0x00000000


	//----- nvinfo : EIATTR_MIN_STACK_SIZE
	.align		4
.L_826:
        /*1320*/ 	.byte	0x04, 0x12
        /*1322*/ 	.short	(.L_828 - .L_827)
	.align		4
.L_827:
        /*1324*/ 	.word	index@(_ZN5flash32flash_fwd_splitkv_combine_kernelI23Flash_fwd_kernel_traitsILi64ELi64ELi256ELi4ELb0ELb0EN7cutlass10bfloat16_tE19Flash_kernel_traitsILi64ELi64ELi256ELi4ES3_EELi8ELi2ELb1EEEvNS_16Flash_fwd_paramsE)
        /*1328*/ 	.word	0x00000000


	//----- nvinfo : EIATTR_MIN_STACK_SIZE
	.align		4
.L_828:
        /*132c*/ 	.byte	0x04, 0x12
        /*132e*/ 	.short	(.L_830 - .L_829)
	.align		4
.L_829:
        /*1330*/ 	.word	index@(_ZN5flash32flash_fwd_splitkv_combine_kernelI23Flash_fwd_kernel_traitsILi64ELi64ELi256ELi4ELb0ELb0EN7cutlass10bfloat16_tE19Flash_kernel_traitsILi64ELi64ELi256ELi4ES3_EELi8ELi1ELb1EEEvNS_16Flash_fwd_paramsE)
        /*1334*/ 	.word	0x00000000


	//----- nvinfo : EIATTR_MIN_STACK_SIZE
	.align		4
.L_830:
        /*1338*/ 	.byte	0x04, 0x12
        /*133a*/ 	.short	(.L_832 - .L_831)
	.align		4
.L_831:
        /*133c*/ 	.word	index@(_ZN5flash24flash_fwd_splitkv_kernelI23Flash_fwd_kernel_traitsILi64ELi64ELi256ELi4ELb0ELb0EN7cutlass10bfloat16_tE19Flash_kernel_traitsILi64ELi64ELi256ELi4ES3_EELb0ELb0ELb0ELb0ELb1ELb0ELb0ELb0EEEvNS_16Flash_fwd_paramsE)
        /*1340*/ 	.word	0x00000008


	//----- nvinfo : EIATTR_MIN_STACK_SIZE
	.align		4
.L_832:
        /*1344*/ 	.byte	0x04, 0x12
        /*1346*/ 	.short	(.L_834 - .L_833)
	.align		4
.L_833:
        /*1348*/ 	.word	index@(_ZN5flash24flash_fwd_splitkv_kernelI23Flash_fwd_kernel_traitsILi64ELi64ELi256ELi4ELb0ELb0EN7cutlass10bfloat16_tE19Flash_kernel_traitsILi64ELi64ELi256ELi4ES3_EELb0ELb0ELb0ELb0ELb1ELb1ELb0ELb0EEEvNS_16Flash_fwd_paramsE)
        /*134c*/ 	.word	0x00000048


	//----- nvinfo : EIATTR_MIN_STACK_SIZE
	.align		4
.L_834:
        /*1350*/ 	.byte	0x04, 0x12
        /*1352*/ 	.short	(.L_836 - .L_835)
	.align		4
.L_835:
        /*1354*/ 	.word	index@(_ZN5flash24flash_fwd_splitkv_kernelI23Flash_fwd_kernel_traitsILi64ELi64ELi256ELi4ELb0ELb0EN7cutlass10bfloat16_tE19Flash_kernel_traitsILi64ELi64ELi256ELi4ES3_EELb0ELb0ELb0ELb0ELb1ELb0ELb1ELb0EEEvNS_16Flash_fwd_paramsE)
        /*1358*/ 	.word	0x00000000


	//----- nvinfo : EIATTR_MIN_STACK_SIZE
	.align		4
.L_836:
        /*135c*/ 	.byte	0x04, 0x12
        /*135e*/ 	.short	(.L_838 - .L_837)
	.align		4
.L_837:
        /*1360*/ 	.word	index@(_ZN5flash24flash_fwd_splitkv_kernelI23Flash_fwd_kernel_traitsILi64ELi64ELi256ELi4ELb0ELb0EN7cutlass10bfloat16_tE19Flash_kernel_traitsILi64ELi64ELi256ELi4ES3_EELb0ELb0ELb0ELb0ELb1ELb1ELb1ELb0EEEvNS_16Flash_fwd_paramsE)
        /*1364*/ 	.word	0x00000048


	//----- nvinfo : EIATTR_MIN_STACK_SIZE
	.align		4
.L_838:
        /*1368*/ 	.byte	0x04, 0x12
        /*136a*/ 	.short	(.L_840 - .L_839)
	.align		4
.L_839:
        /*136c*/ 	.word	index@(_ZN5flash24flash_fwd_splitkv_kernelI23Flash_fwd_kernel_traitsILi64ELi64ELi256ELi4ELb0ELb0EN7cutlass10bfloat16_tE19Flash_kernel_traitsILi64ELi64ELi256ELi4ES3_EELb0ELb0ELb0ELb0ELb0ELb0ELb0ELb0EEEvNS_16Flash_fwd_paramsE)
        /*1370*/ 	.word	0x00000008


	//----- nvinfo : EIATTR_MIN_STACK_SIZE
	.align		4
.L_840:
        /*1374*/ 	.byte	0x04, 0x12
        /*1376*/ 	.short	(.L_842 - .L_841)
	.align		4
.L_841:
        /*1378*/ 	.word	index@(_ZN5flash24flash_fwd_splitkv_kernelI23Flash_fwd_kernel_traitsILi64ELi64ELi256ELi4ELb0ELb0EN7cutlass10bfloat16_tE19Flash_kernel_traitsILi64ELi64ELi256ELi4ES3_EELb0ELb0ELb0ELb0ELb0ELb1ELb0ELb0EEEvNS_16Flash_fwd_paramsE)
        /*137c*/ 	.word	0x00000048


	//----- nvinfo : EIATTR_MIN_STACK_SIZE
	.align		4
.L_842:
        /*1380*/ 	.byte	0x04, 0x12
        /*1382*/ 	.short	(.L_844 - .L_843)
	.align		4
.L_843:
        /*1384*/ 	.word	index@(_ZN5flash24flash_fwd_splitkv_kernelI23Flash_fwd_kernel_traitsILi64ELi64ELi256ELi4ELb0ELb0EN7cutlass10bfloat16_tE19Flash_kernel_traitsILi64ELi64ELi256ELi4ES3_EELb0ELb0ELb0ELb0ELb0ELb0ELb0ELb1EEEvNS_16Flash_fwd_paramsE)
        /*1388*/ 	.word	0x00000008


	//----- nvinfo : EIATTR_MIN_STACK_SIZE
	.align		4
.L_844:
        /*138c*/ 	.byte	0x04, 0x12
        /*138e*/ 	.short	(.L_846 - .L_845)
	.align		4
.L_845:
        /*1390*/ 	.word	index@(_ZN5flash24flash_fwd_splitkv_kernelI23Flash_fwd_kernel_traitsILi64ELi64ELi256ELi4ELb0ELb0EN7cutlass10bfloat16_tE19Flash_kernel_traitsILi64ELi64ELi256ELi4ES3_EELb0ELb0ELb0ELb0ELb0ELb1ELb0ELb1EEEvNS_16Flash_fwd_paramsE)
        /*1394*/ 	.word	0x00000070


	//----- nvinfo : EIATTR_MIN_STACK_SIZE
	.align		4
.L_846:
        /*1398*/ 	.byte	0x04, 0x12
        /*139a*/ 	.short	(.L_848 - .L_847)
	.align		4
.L_847:
        /*139c*/ 	.word	index@(_ZN5flash24flash_fwd_splitkv_kernelI23Flash_fwd_kernel_traitsILi64ELi64ELi256ELi4ELb0ELb0EN7cutlass10bfloat16_tE19Flash_kernel_traitsILi64ELi64ELi256ELi4ES3_EELb0ELb0ELb0ELb0ELb0ELb0ELb1ELb0EEEvNS_16Flash_fwd_paramsE)
        /*13a0*/ 	.word	0x00000008


	//----- nvinfo : EIATTR_MIN_STACK_SIZE
	.align		4
.L_848:
        /*13a4*/ 	.byte	0x04, 0x12
        /*13a6*/ 	.short	(.L_850 - .L_849)
	.align		4
.L_849:
        /*13a8*/ 	.word	index@(_ZN5flash24flash_fwd_splitkv_kernelI23Flash_fwd_kernel_traitsILi64ELi64ELi256ELi4ELb0ELb0EN7cutlass10bfloat16_tE19Flash_kernel_traitsILi64ELi64ELi256ELi4ES3_EELb0ELb0ELb0ELb0ELb0ELb1ELb1ELb0EEEvNS_16Flash_fwd_paramsE)
        /*13ac*/ 	.word	0x00000040


	//----- nvinfo : EIATTR_MIN_STACK_SIZE
	.align		4
.L_850:
        /*13b0*/ 	.byte	0x04, 0x12
        /*13b2*/ 	.short	(.L_852 - .L_851)
	.align		4
.L_851:
        /*13b4*/ 	.word	index@(_ZN5flash24flash_fwd_splitkv_kernelI23Flash_fwd_kernel_traitsILi64ELi64ELi256ELi4ELb0ELb0EN7cutlass10bfloat16_tE19Flash_kernel_traitsILi64ELi64ELi256ELi4ES3_EELb0ELb0ELb0ELb0ELb0ELb0ELb1ELb1EEEvNS_16Flash_fwd_paramsE)
        /*13b8*/ 	.word	0x00000008


	//----- nvinfo : EIATTR_MIN_STACK_SIZE
	.align		4
.L_852:
        /*13bc*/ 	.byte	0x04, 0x12
        /*13be*/ 	.short	(.L_854 - .L_853)
	.align		4
.L_853:
        /*13c0*/ 	.word	index@(_ZN5flash24flash_fwd_splitkv_kernelI23Flash_fwd_kernel_traitsILi64ELi64ELi256ELi4ELb0ELb0EN7cutlass10bfloat16_tE19Flash_kernel_traitsILi64ELi64ELi256ELi4ES3_EELb0ELb0ELb0ELb0ELb0ELb1ELb1ELb1EEEvNS_16Flash_fwd_paramsE)
        /*13c4*/ 	.word	0x00000048


	//----- nvinfo : EIATTR_MIN_STACK_SIZE
	.align		4
.L_854:
        /*13c8*/ 	.byte	0x04, 0x12
        /*13ca*/ 	.short	(.L_856 - .L_855)
	.align		4
.L_855:
        /*13cc*/ 	.word	index@(_ZN5flash24flash_fwd_splitkv_kernelI23Flash_fwd_kernel_traitsILi64ELi64ELi256ELi4ELb0ELb0EN7cutlass10bfloat16_tE19Flash_kernel_traitsILi64ELi64ELi256ELi4ES3_EELb0ELb1ELb0ELb0ELb0ELb0ELb0ELb0EEEvNS_16Flash_fwd_paramsE)
        /*13d0*/ 	.word	0x00000168


	//----- nvinfo : EIATTR_MIN_STACK_SIZE
	.align		4
.L_856:
        /*13d4*/ 	.byte	0x04, 0x12
        /*13d6*/ 	.short	(.L_858 - .L_857)
	.align		4
.L_857:
        /*13d8*/ 	.word	index@(_ZN5flash24flash_fwd_splitkv_kernelI23Flash_fwd_kernel_traitsILi64ELi64ELi256ELi4ELb0ELb0EN7cutlass10bfloat16_tE19Flash_kernel_traitsILi64ELi64ELi256ELi4ES3_EELb0ELb1ELb0ELb0ELb0ELb1ELb0ELb0EEEvNS_16Flash_fwd_paramsE)
        /*13dc*/ 	.word	0x00000068


	//----- nvinfo : EIATTR_MIN_STACK_SIZE
	.align		4
.L_858:
        /*13e0*/ 	.byte	0x04, 0x12
        /*13e2*/ 	.short	(.L_860 - .L_859)
	.align		4
.L_859:
        /*13e4*/ 	.word	index@(_ZN5flash24flash_fwd_splitkv_kernelI23Flash_fwd_kernel_traitsILi64ELi64ELi256ELi4ELb0ELb0EN7cutlass10bfloat16_tE19Flash_kernel_traitsILi64ELi64ELi256ELi4ES3_EELb0ELb1ELb0ELb0ELb0ELb0ELb0ELb1EEEvNS_16Flash_fwd_paramsE)
        /*13e8*/ 	.word	0x00000160


	//----- nvinfo : EIATTR_MIN_STACK_SIZE
	.align		4
.L_860:
        /*13ec*/ 	.byte	0x04, 0x12
        /*13ee*/ 	.short	(.L_862 - .L_861)
	.align		4
.L_861:
        /*13f0*/ 	.word	index@(_ZN5flash24flash_fwd_splitkv_kernelI23Flash_fwd_kernel_traitsILi64ELi64ELi256ELi4ELb0ELb0EN7cutlass10bfloat16_tE19Flash_kernel_traitsILi64ELi64ELi256ELi4ES3_EELb0ELb1ELb0ELb0ELb0ELb1ELb0ELb1EEEvNS_16Flash_fwd_paramsE)
        /*13f4*/ 	.word	0x00000060


	//----- nvinfo : EIATTR_MIN_STACK_SIZE
	.align		4
.L_862:
        /*13f8*/ 	.byte	0x04, 0x12
        /*13fa*/ 	.short	(.L_864 - .L_863)
	.align		4
.L_863:
        /*13fc*/ 	.word	index@(_ZN5flash24flash_fwd_splitkv_kernelI23Flash_fwd_kernel_traitsILi64ELi64ELi256ELi4ELb0ELb0EN7cutlass10bfloat16_tE19Flash_kernel_traitsILi64ELi64ELi256ELi4ES3_EELb0ELb1ELb0ELb0ELb0ELb0ELb1ELb0EEEvNS_16Flash_fwd_paramsE)
        /*1400*/ 	.word	0x000000a8


	//----- nvinfo : EIATTR_MIN_STACK_SIZE
	.align		4
.L_864:
        /*1404*/ 	.byte	0x04, 0x12
        /*1406*/ 	.short	(.L_866 - .L_865)
	.align		4
.L_865:
        /*1408*/ 	.word	index@(_ZN5flash24flash_fwd_splitkv_kernelI23Flash_fwd_kernel_traitsILi64ELi64ELi256ELi4ELb0ELb0EN7cutlass10bfloat16_tE19Flash_kernel_traitsILi64ELi64ELi256ELi4ES3_EELb0ELb1ELb0ELb0ELb0ELb1ELb1ELb0EEEvNS_16Flash_fwd_paramsE)
        /*140c*/ 	.word	0x00000040


	//----- nvinfo : EIATTR_MIN_STACK_SIZE
	.align		4
.L_866:
        /*1410*/ 	.byte	0x04, 0x12
        /*1412*/ 	.short	(.L_868 - .L_867)
	.align		4
.L_867:
        /*1414*/ 	.word	index@(_ZN5flash24flash_fwd_splitkv_kernelI23Flash_fwd_kernel_traitsILi64ELi64ELi256ELi4ELb0ELb0EN7cutlass10bfloat16_tE19Flash_kernel_traitsILi64ELi64ELi256ELi4ES3_EELb0ELb1ELb0ELb0ELb0ELb0ELb1ELb1EEEvNS_16Flash_fwd_paramsE)
        /*1418*/ 	.word	0x00000068


	//----- nvinfo : EIATTR_MIN_STACK_SIZE
	.align		4
.L_868:
        /*141c*/ 	.byte	0x04, 0x12
        /*141e*/ 	.short	(.L_870 - .L_869)
	.align		4
.L_869:
        /*1420*/ 	.word	index@(_ZN5flash24flash_fwd_splitkv_kernelI23Flash_fwd_kernel_traitsILi64ELi64ELi256ELi4ELb0ELb0EN7cutlass10bfloat16_tE19Flash_kernel_traitsILi64ELi64ELi256ELi4ES3_EELb0ELb1ELb0ELb0ELb0ELb1ELb1ELb1EEEvNS_16Flash_fwd_paramsE)
        /*1424*/ 	.word	0x00000048


	//----- nvinfo : EIATTR_MIN_STACK_SIZE
	.align		4
.L_870:
        /*1428*/ 	.byte	0x04, 0x12
        /*142a*/ 	.short	(.L_872 - .L_871)
	.align		4
.L_871:
        /*142c*/ 	.word	index@(_ZN5flash24flash_fwd_splitkv_kernelI23Flash_fwd_kernel_traitsILi64ELi64ELi256ELi4ELb0ELb0EN7cutlass10bfloat16_tE19Flash_kernel_traitsILi64ELi64ELi256ELi4ES3_EELb0ELb0ELb0ELb1ELb1ELb0ELb0ELb0EEEvNS_16Flash_fwd_paramsE)
        /*1430*/ 	.word	0x00000008


	//----- nvinfo : EIATTR_MIN_STACK_SIZE
	.align		4
.L_872:
        /*1434*/ 	.byte	0x04, 0x12
        /*1436*/ 	.short	(.L_874 - .L_873)
	.align		4
.L_873:
        /*1438*/ 	.word	index@(_ZN5flash24flash_fwd_splitkv_kernelI23Flash_fwd_kernel_traitsILi64ELi64ELi256ELi4ELb0ELb0EN7cutlass10bfloat16_tE19Flash_kernel_traitsILi64ELi64ELi256ELi4ES3_EELb0ELb0ELb0ELb1ELb1ELb1ELb0ELb0EEEvNS_16Flash_fwd_paramsE)
        /*143c*/ 	.word	0x00000048


	//----- nvinfo : EIATTR_MIN_STACK_SIZE
	.align		4
.L_874:
        /*1440*/ 	.byte	0x04, 0x12
        /*1442*/ 	.short	(.L_876 - .L_875)
	.align		4
.L_875:
        /*1444*/ 	.word	index@(_ZN5flash24flash_fwd_splitkv_kernelI23Flash_fwd_kernel_traitsILi64ELi64ELi256ELi4ELb0ELb0EN7cutlass10bfloat16_tE19Flash_kernel_traitsILi64ELi64ELi256ELi4ES3_EELb0ELb0ELb1ELb0ELb0ELb0ELb0ELb0EEEvNS_16Flash_fwd_paramsE)
        /*1448*/ 	.word	0x00000008


	//----- nvinfo : EIATTR_MIN_STACK_SIZE
	.align		4
.L_876:
        /*144c*/ 	.byte	0x04, 0x12
        /*144e*/ 	.short	(.L_878 - .L_877)
	.align		4
.L_877:
        /*1450*/ 	.word	index@(_ZN5flash24flash_fwd_splitkv_kernelI23Flash_fwd_kernel_traitsILi64ELi64ELi256ELi4ELb0ELb0EN7cutlass10bfloat16_tE19Flash_kernel_traitsILi64ELi64ELi256ELi4ES3_EELb0ELb0ELb1ELb0ELb0ELb1ELb0ELb0EEEvNS_16Flash_fwd_paramsE)
        /*1454*/ 	.word	0x00000058


	//----- nvinfo : EIATTR_MIN_STACK_SIZE
	.align		4
.L_878:
        /*1458*/ 	.byte	0x04, 0x12
        /*145a*/ 	.short	(.L_880 - .L_879)
	.align		4
.L_879:
        /*145c*/ 	.word	index@(_ZN5flash24flash_fwd_splitkv_kernelI23Flash_fwd_kernel_traitsILi64ELi64ELi256ELi4ELb0ELb0EN7cutlass10bfloat16_tE19Flash_kernel_traitsILi64ELi64ELi256ELi4ES3_EELb0ELb0ELb0ELb0ELb1ELb0ELb0ELb1EEEvNS_16Flash_fwd_paramsE)
        /*1460*/ 	.word	0x00000008


	//----- nvinfo : EIATTR_MIN_STACK_SIZE
	.align		4
.L_880:
        /*1464*/ 	.byte	0x04, 0x12
        /*1466*/ 	.short	(.L_882 - .L_881)
	.align		4
.L_881:
        /*1468*/ 	.word	index@(_ZN5flash24flash_fwd_splitkv_kernelI23Flash_fwd_kernel_traitsILi64ELi64ELi256ELi4ELb0ELb0EN7cutlass10bfloat16_tE19Flash_kernel_traitsILi64ELi64ELi256ELi4ES3_EELb0ELb0ELb0ELb0ELb1ELb1ELb0ELb1EEEvNS_16Flash_fwd_paramsE)
        /*146c*/ 	.word	0x00000040


	//----- nvinfo : EIATTR_MIN_STACK_SIZE
	.align		4
.L_882:
        /*1470*/ 	.byte	0x04, 0x12
        /*1472*/ 	.short	(.L_884 - .L_883)
	.align		4
.L_883:
        /*1474*/ 	.word	index@(_ZN5flash24flash_fwd_splitkv_kernelI23Flash_fwd_kernel_traitsILi64ELi64ELi256ELi4ELb0ELb0EN7cutlass10bfloat16_tE19Flash_kernel_traitsILi64ELi64ELi256ELi4ES3_EELb0ELb0ELb1ELb0ELb0ELb0ELb0ELb1EEEvNS_16Flash_fwd_paramsE)
        /*1478*/ 	.word	0x00000100


	//----- nvinfo : EIATTR_MIN_STACK_SIZE
	.align		4
.L_884:
        /*147c*/ 	.byte	0x04, 0x12
        /*147e*/ 	.short	(.L_886 - .L_885)
	.align		4
.L_885:
        /*1480*/ 	.word	index@(_ZN5flash24flash_fwd_splitkv_kernelI23Flash_fwd_kernel_traitsILi64ELi64ELi256ELi4ELb0ELb0EN7cutlass10bfloat16_tE19Flash_kernel_traitsILi64ELi64ELi256ELi4ES3_EELb0ELb0ELb1ELb0ELb0ELb1ELb0ELb1EEEvNS_16Flash_fwd_paramsE)
        /*1484*/ 	.word	0x00000020


	//----- nvinfo : EIATTR_MIN_STACK_SIZE
	.align		4
.L_886:
        /*1488*/ 	.byte	0x04, 0x12
        /*148a*/ 	.short	(.L_888 - .L_887)
	.align		4
.L_887:
        /*148c*/ 	.word	index@(_ZN5flash24flash_fwd_splitkv_kernelI23Flash_fwd_kernel_traitsILi64ELi64ELi256ELi4ELb0ELb0EN7cutlass10bfloat16_tE19Flash_kernel_traitsILi64ELi64ELi256ELi4ES3_EELb0ELb0ELb0ELb1ELb1ELb0ELb1ELb0EEEvNS_16Flash_fwd_paramsE)
        /*1490*/ 	.word	0x00000008


	//----- nvinfo : EIATTR_MIN_STACK_SIZE
	.align		4
.L_888:
        /*1494*/ 	.byte	0x04, 0x12
        /*1496*/ 	.short	(.L_890 - .L_889)
	.align		4
.L_889:
        /*1498*/ 	.word	index@(_ZN5flash24flash_fwd_splitkv_kernelI23Flash_fwd_kernel_traitsILi64ELi64ELi256ELi4ELb0ELb0EN7cutlass10bfloat16_tE19Flash_kernel_traitsILi64ELi64ELi256ELi4ES3_EELb0ELb0ELb0ELb1ELb1ELb1ELb1ELb0EEEvNS_16Flash_fwd_paramsE)
        /*149c*/ 	.word	0x00000050


	//----- nvinfo : EIATTR_MIN_STACK_SIZE
	.align		4
.L_890:
        /*14a0*/ 	.byte	0x04, 0x12
        /*14a2*/ 	.short	(.L_892 - .L_891)
	.align		4
.L_891:
        /*14a4*/ 	.word	index@(_ZN5flash24flash_fwd_splitkv_kernelI23Flash_fwd_kernel_traitsILi64ELi64ELi256ELi4ELb0ELb0EN7cutlass10bfloat16_tE19Flash_kernel_traitsILi64ELi64ELi256ELi4ES3_EELb0ELb0ELb1ELb0ELb0ELb0ELb1ELb0EEEvNS_16Flash_fwd_paramsE)
        /*14a8*/ 	.word	0x00000010


	//----- nvinfo : EIATTR_MIN_STACK_SIZE
	.align		4
.L_892:
        /*14ac*/ 	.byte	0x04, 0x12
        /*14ae*/ 	.short	(.L_894 - .L_893)
	.align		4
.L_893:
        /*14b0*/ 	.word	index@(_ZN5flash24flash_fwd_splitkv_kernelI23Flash_fwd_kernel_traitsILi64ELi64ELi256ELi4ELb0ELb0EN7cutlass10bfloat16_tE19Flash_kernel_traitsILi64ELi64ELi256ELi4ES3_EELb0ELb0ELb1ELb0ELb0ELb1ELb1ELb0EEEvNS_16Flash_fwd_paramsE)
        /*14b4*/ 	.word	0x00000028


	//----- nvinfo : EIATTR_MIN_STACK_SIZE
	.align		4
.L_894:
        /*14b8*/ 	.byte	0x04, 0x12
        /*14ba*/ 	.short	(.L_896 - .L_895)
	.align		4
.L_895:
        /*14bc*/ 	.word	index@(_ZN5flash24flash_fwd_splitkv_kernelI23Flash_fwd_kernel_traitsILi64ELi64ELi256ELi4ELb0ELb0EN7cutlass10bfloat16_tE19Flash_kernel_traitsILi64ELi64ELi256ELi4ES3_EELb0ELb0ELb0ELb0ELb1ELb0ELb1ELb1EEEvNS_16Flash_fwd_paramsE)
        /*14c0*/ 	.word	0x00000000


	//----- nvinfo : EIATTR_MIN_STACK_SIZE
	.align		4
.L_896:
        /*14c4*/ 	.byte	0x04, 0x12
        /*14c6*/ 	.short	(.L_898 - .L_897)
	.align		4
.L_897:
        /*14c8*/ 	.word	index@(_ZN5flash24flash_fwd_splitkv_kernelI23Flash_fwd_kernel_traitsILi64ELi64ELi256ELi4ELb0ELb0EN7cutlass10bfloat16_tE19Flash_kernel_traitsILi64ELi64ELi256ELi4ES3_EELb0ELb0ELb0ELb0ELb1ELb1ELb1ELb1EEEvNS_16Flash_fwd_paramsE)
        /*14cc*/ 	.word	0x00000040


	//----- nvinfo : EIATTR_MIN_STACK_SIZE
	.align		4
.L_898:
        /*14d0*/ 	.byte	0x04, 0x12
        /*14d2*/ 	.short	(.L_900 - .L_899)
	.align		4
.L_899:
        /*14d4*/ 	.word	index@(_ZN5flash24flash_fwd_splitkv_kernelI23Flash_fwd_kernel_traitsILi64ELi64ELi256ELi4ELb0ELb0EN7cutlass10bfloat16_tE19Flash_kernel_traitsILi64ELi64ELi256ELi4ES3_EELb0ELb0ELb1ELb0ELb0ELb0ELb1ELb1EEEvNS_16Flash_fwd_paramsE)
        /*14d8*/ 	.word	0x00000110


	//----- nvinfo : EIATTR_MIN_STACK_SIZE
	.align		4
.L_900:
        /*14dc*/ 	.byte	0x04, 0x12
        /*14de*/ 	.short	(.L_902 - .L_901)
	.align		4
.L_901:
        /*14e0*/ 	.word	index@(_ZN5flash24flash_fwd_splitkv_kernelI23Flash_fwd_kernel_traitsILi64ELi64ELi256ELi4ELb0ELb0EN7cutlass10bfloat16_tE19Flash_kernel_traitsILi64ELi64ELi256ELi4ES3_EELb0ELb0ELb1ELb0ELb0ELb1ELb1ELb1EEEvNS_16Flash_fwd_paramsE)
        /*14e4*/ 	.word	0x00000020


	//----- nvinfo : EIATTR_MIN_STACK_SIZE
	.align		4
.L_902:
        /*14e8*/ 	.byte	0x04, 0x12
        /*14ea*/ 	.short	(.L_904 - .L_903)
	.align		4
.L_903:
        /*14ec*/ 	.word	index@(_ZN5flash24flash_fwd_splitkv_kernelI23Flash_fwd_kernel_traitsILi64ELi64ELi256ELi4ELb0ELb0EN7cutlass10bfloat16_tE19Flash_kernel_traitsILi64ELi64ELi256ELi4ES3_EELb0ELb1ELb0ELb0ELb1ELb0ELb0ELb0EEEvNS_16Flash_fwd_paramsE)
        /*14f0*/ 	.word	0x00000060


	//----- nvinfo : EIATTR_MIN_STACK_SIZE
	.align		4
.L_904:
        /*14f4*/ 	.byte	0x04, 0x12
        /*14f6*/ 	.short	(.L_906 - .L_905)
	.align		4
.L_905:
        /*14f8*/ 	.word	index@(_ZN5flash24flash_fwd_splitkv_kernelI23Flash_fwd_kernel_traitsILi64ELi64ELi256ELi4ELb0ELb0EN7cutlass10bfloat16_tE19Flash_kernel_traitsILi64ELi64ELi256ELi4ES3_EELb0ELb1ELb0ELb0ELb1ELb1ELb0ELb0EEEvNS_16Flash_fwd_paramsE)
        /*14fc*/ 	.word	0x00000048


	//----- nvinfo : EIATTR_MIN_STACK_SIZE
	.align		4
.L_906:
        /*1500*/ 	.byte	0x04, 0x12
        /*1502*/ 	.short	(.L_908 - .L_907)
	.align		4
.L_907:
        /*1504*/ 	.word	index@(_ZN5flash24flash_fwd_splitkv_kernelI23Flash_fwd_kernel_traitsILi64ELi64ELi256ELi4ELb0ELb0EN7cutlass10bfloat16_tE19Flash_kernel_traitsILi64ELi64ELi256ELi4ES3_EELb0ELb1ELb1ELb0ELb0ELb0ELb0ELb0EEEvNS_16Flash_fwd_paramsE)
        /*1508*/ 	.word	0x00000088


	//----- nvinfo : EIATTR_MIN_STACK_SIZE
	.align		4
.L_908:
        /*150c*/ 	.byte	0x04, 0x12
        /*150e*/ 	.short	(.L_910 - .L_909)
	.align		4
.L_909:
        /*1510*/ 	.word	index@(_ZN5flash24flash_fwd_splitkv_kernelI23Flash_fwd_kernel_traitsILi64ELi64ELi256ELi4ELb0ELb0EN7cutlass10bfloat16_tE19Flash_kernel_traitsILi64ELi64ELi256ELi4ES3_EELb0ELb1ELb1ELb0ELb0ELb1ELb0ELb0EEEvNS_16Flash_fwd_paramsE)
        /*1514*/ 	.word	0x00000078


	//----- nvinfo : EIATTR_MIN_STACK_SIZE
	.align		4
.L_910:
        /*1518*/ 	.byte	0x04, 0x12
        /*151a*/ 	.short	(.L_912 - .L_911)
	.align		4
.L_911:
        /*151c*/ 	.word	index@(_ZN5flash24flash_fwd_splitkv_kernelI23Flash_fwd_kernel_traitsILi64ELi64ELi256ELi4ELb0ELb0EN7cutlass10bfloat16_tE19Flash_kernel_traitsILi64ELi64ELi256ELi4ES3_EELb0ELb1ELb0ELb0ELb1ELb0ELb0ELb1EEEvNS_16Flash_fwd_paramsE)
        /*1520*/ 	.word	0x00000160


	//----- nvinfo : EIATTR_MIN_STACK_SIZE
	.align		4
.L_912:
        /*1524*/ 	.byte	0x04, 0x12
        /*1526*/ 	.short	(.L_914 - .L_913)
	.align		4
.L_913:
        /*1528*/ 	.word	index@(_ZN5flash24flash_fwd_splitkv_kernelI23Flash_fwd_kernel_traitsILi64ELi64ELi256ELi4ELb0ELb0EN7cutlass10bfloat16_tE19Flash_kernel_traitsILi64ELi64ELi256ELi4ES3_EELb0ELb1ELb0ELb0ELb1ELb1ELb0ELb1EEEvNS_16Flash_fwd_paramsE)
        /*152c*/ 	.word	0x00000050


	//----- nvinfo : EIATTR_MIN_STACK_SIZE
	.align		4
.L_914:
        /*1530*/ 	.byte	0x04, 0x12
        /*1532*/ 	.short	(.L_916 - .L_915)
	.align		4
.L_915:
        /*1534*/ 	.word	index@(_ZN5flash24flash_fwd_splitkv_kernelI23Flash_fwd_kernel_traitsILi64ELi64ELi256ELi4ELb0ELb0EN7cutlass10bfloat16_tE19Flash_kernel_traitsILi64ELi64ELi256ELi4ES3_EELb0ELb1ELb1ELb0ELb0ELb0ELb0ELb1EEEvNS_16Flash_fwd_paramsE)
        /*1538*/ 	.word	0x00000078


	//----- nvinfo : EIATTR_MIN_STACK_SIZE
	.align		4
.L_916:
        /*153c*/ 	.byte	0x04, 0x12
        /*153e*/ 	.short	(.L_918 - .L_917)
	.align		4
.L_917:
        /*1540*/ 	.word	index@(_ZN5flash24flash_fwd_splitkv_kernelI23Flash_fwd_kernel_traitsILi64ELi64ELi256ELi4ELb0ELb0EN7cutlass10bfloat16_tE19Flash_kernel_traitsILi64ELi64ELi256ELi4ES3_EELb0ELb1ELb1ELb0ELb0ELb1ELb0ELb1EEEvNS_16Flash_fwd_paramsE)
        /*1544*/ 	.word	0x00000008


	//----- nvinfo : EIATTR_MIN_STACK_SIZE
	.align		4
.L_918:
        /*1548*/ 	.byte	0x04, 0x12
        /*154a*/ 	.short	(.L_920 - .L_919)
	.align		4
.L_919:
        /*154c*/ 	.word	index@(_ZN5flash24flash_fwd_splitkv_kernelI23Flash_fwd_kernel_traitsILi64ELi64ELi256ELi4ELb0ELb0EN7cutlass10bfloat16_tE19Flash_kernel_traitsILi64ELi64ELi256ELi4ES3_EELb0ELb1ELb0ELb0ELb1ELb0ELb1ELb0EEEvNS_16Flash_fwd_paramsE)
        /*1550*/ 	.word	0x00000060


	//----- nvinfo : EIATTR_MIN_STACK_SIZE
	.align		4
.L_920:
        /*1554*/ 	.byte	0x04, 0x12
        /*1556*/ 	.short	(.L_922 - .L_921)
	.align		4
.L_921:
        /*1558*/ 	.word	index@(_ZN5flash24flash_fwd_splitkv_kernelI23Flash_fwd_kernel_traitsILi64ELi64ELi256ELi4ELb0ELb0EN7cutlass10bfloat16_tE19Flash_kernel_traitsILi64ELi64ELi256ELi4ES3_EELb0ELb1ELb0ELb0ELb1ELb1ELb1ELb0EEEvNS_16Flash_fwd_paramsE)
        /*155c*/ 	.word	0x00000028


	//----- nvinfo : EIATTR_MIN_STACK_SIZE
	.align		4
.L_922:
        /*1560*/ 	.byte	0x04, 0x12
        /*1562*/ 	.short	(.L_924 - .L_923)
	.align		4
.L_923:
        /*1564*/ 	.word	index@(_ZN5flash24flash_fwd_splitkv_kernelI23Flash_fwd_kernel_traitsILi64ELi64ELi256ELi4ELb0ELb0EN7cutlass10bfloat16_tE19Flash_kernel_traitsILi64ELi64ELi256ELi4ES3_EELb0ELb1ELb1ELb0ELb0ELb0ELb1ELb0EEEvNS_16Flash_fwd_paramsE)
        /*1568*/ 	.word	0x00000030


	//----- nvinfo : EIATTR_MIN_STACK_SIZE
	.align		4
.L_924:
        /*156c*/ 	.byte	0x04, 0x12
        /*156e*/ 	.short	(.L_926 - .L_925)
	.align		4
.L_925:
        /*1570*/ 	.word	index@(_ZN5flash24flash_fwd_splitkv_kernelI23Flash_fwd_kernel_traitsILi64ELi64ELi256ELi4ELb0ELb0EN7cutlass10bfloat16_tE19Flash_kernel_traitsILi64ELi64ELi256ELi4ES3_EELb0ELb1ELb1ELb0ELb0ELb1ELb1ELb0EEEvNS_16Flash_fwd_paramsE)
        /*1574*/ 	.word	0x00000000


	//----- nvinfo : EIATTR_MIN_STACK_SIZE
	.align		4
.L_926:
        /*1578*/ 	.byte	0x04, 0x12
        /*157a*/ 	.short	(.L_928 - .L_927)
	.align		4
.L_927:
        /*157c*/ 	.word	index@(_ZN5flash24flash_fwd_splitkv_kernelI23Flash_fwd_kernel_traitsILi64ELi64ELi256ELi4ELb0ELb0EN7cutlass10bfloat16_tE19Flash_kernel_traitsILi64ELi64ELi256ELi4ES3_EELb0ELb1ELb0ELb0ELb1ELb0ELb1ELb1EEEvNS_16Flash_fwd_paramsE)
        /*1580*/ 	.word	0x00000088


	//----- nvinfo : EIATTR_MIN_STACK_SIZE
	.align		4
.L_928:
        /*1584*/ 	.byte	0x04, 0x12
        /*1586*/ 	.short	(.L_930 - .L_929)
	.align		4
.L_929:
        /*1588*/ 	.word	index@(_ZN5flash24flash_fwd_splitkv_kernelI23Flash_fwd_kernel_traitsILi64ELi64ELi256ELi4ELb0ELb0EN7cutlass10bfloat16_tE19Flash_kernel_traitsILi64ELi64ELi256ELi4ES3_EELb0ELb1ELb0ELb0ELb1ELb1ELb1ELb1EEEvNS_16Flash_fwd_paramsE)
        /*158c*/ 	.word	0x000000a8


	//----- nvinfo : EIATTR_MIN_STACK_SIZE
	.align		4
.L_930:
        /*1590*/ 	.byte	0x04, 0x12
        /*1592*/ 	.short	(.L_932 - .L_931)
	.align		4
.L_931:
        /*1594*/ 	.word	index@(_ZN5flash24flash_fwd_splitkv_kernelI23Flash_fwd_kernel_traitsILi64ELi64ELi256ELi4ELb0ELb0EN7cutlass10bfloat16_tE19Flash_kernel_traitsILi64ELi64ELi256ELi4ES3_EELb0ELb1ELb1ELb0ELb0ELb0ELb1ELb1EEEvNS_16Flash_fwd_paramsE)
        /*1598*/ 	.word	0x00000038


	//----- nvinfo : EIATTR_MIN_STACK_SIZE
	.align		4
.L_932:
        /*159c*/ 	.byte	0x04, 0x12
        /*159e*/ 	.short	(.L_934 - .L_933)
	.align		4
.L_933:
        /*15a0*/ 	.word	index@(_ZN5flash24flash_fwd_splitkv_kernelI23Flash_fwd_kernel_traitsILi64ELi64ELi256ELi4ELb0ELb0EN7cutlass10bfloat16_tE19Flash_kernel_traitsILi64ELi64ELi256ELi4ES3_EELb0ELb1ELb1ELb0ELb0ELb1ELb1ELb1EEEvNS_16Flash_fwd_paramsE)
        /*15a4*/ 	.word	0x00000008


	//----- nvinfo : EIATTR_MIN_STACK_SIZE
	.align		4
.L_934:
        /*15a8*/ 	.byte	0x04, 0x12
        /*15aa*/ 	.short	(.L_936 - .L_935)
	.align		4
.L_935:
        /*15ac*/ 	.word	index@(_ZN5flash32flash_fwd_splitkv_combine_kernelI23Flash_fwd_kernel_traitsILi64ELi64ELi128ELi4ELb0ELb0EN7cutlass10bfloat16_tE19Flash_kernel_traitsILi64ELi64ELi128ELi4ES3_EELi8ELi7ELb0EEEvNS_16Flash_fwd_paramsE)
        /*15b0*/ 	.word	0x00000000


	//----- nvinfo : EIATTR_MIN_STACK_SIZE
	.align		4
.L_936:
        /*15b4*/ 	.byte	0x04, 0x12
        /*15b6*/ 	.short	(.L_938 - .L_937)
	.align		4
.L_937:
        /*15b8*/ 	.word	index@(_ZN5flash32flash_fwd_splitkv_combine_kernelI23Flash_fwd_kernel_traitsILi64ELi64ELi128ELi4ELb0ELb0EN7cutlass10bfloat16_tE19Flash_kernel_traitsILi64ELi64ELi128ELi4ES3_EELi8ELi6ELb0EEEvNS_16Flash_fwd_paramsE)
        /*15bc*/ 	.word	0x00000000


	//----- nvinfo : EIATTR_MIN_STACK_SIZE
	.align		4
.L_938:
        /*15c0*/ 	.byte	0x04, 0x12
        /*15c2*/ 	.short	(.L_940 - .L_939)
	.align		4
.L_939:
        /*15c4*/ 	.word	index@(_ZN5flash32flash_fwd_splitkv_combine_kernelI23Flash_fwd_kernel_traitsILi64ELi64ELi128ELi4ELb0ELb0EN7cutlass10bfloat16_tE19Flash_kernel_traitsILi64ELi64ELi128ELi4ES3_EELi8ELi5ELb0EEEvNS_16Flash_fwd_paramsE)
        /*15c8*/ 	.word	0x00000000


	//----- nvinfo : EIATTR_MIN_STACK_SIZE
	.align		4
.L_940:
        /*15cc*/ 	.byte	0x04, 0x12
        /*15ce*/ 	.short	(.L_942 - .L_941)
	.align		4
.L_941:
        /*15d0*/ 	.word	index@(_ZN5flash32flash_fwd_splitkv_combine_kernelI23Flash_fwd_kernel_traitsILi64ELi64ELi128ELi4ELb0ELb0EN7cutlass10bfloat16_tE19Flash_kernel_traitsILi64ELi64ELi128ELi4ES3_EELi8ELi4ELb0EEEvNS_16Flash_fwd_paramsE)
        /*15d4*/ 	.word	0x00000000


	//----- nvinfo : EIATTR_MIN_STACK_SIZE
	.align		4
.L_942:
        /*15d8*/ 	.byte	0x04, 0x12
        /*15da*/ 	.short	(.L_944 - .L_943)
	.align		4
.L_943:
        /*15dc*/ 	.word	index@(_ZN5flash32flash_fwd_splitkv_combine_kernelI23Flash_fwd_kernel_traitsILi64ELi64ELi128ELi4ELb0ELb0EN7cutlass10bfloat16_tE19Flash_kernel_traitsILi64ELi64ELi128ELi4ES3_EELi8ELi3ELb0EEEvNS_16Flash_fwd_paramsE)
        /*15e0*/ 	.word	0x00000000


	//----- nvinfo : EIATTR_MIN_STACK_SIZE
	.align		4
.L_944:
        /*15e4*/ 	.byte	0x04, 0x12
        /*15e6*/ 	.short	(.L_946 - .L_945)
	.align		4
.L_945:
        /*15e8*/ 	.word	index@(_ZN5flash32flash_fwd_splitkv_combine_kernelI23Flash_fwd_kernel_traitsILi64ELi64ELi128ELi4ELb0ELb0EN7cutlass10bfloat16_tE19Flash_kernel_traitsILi64ELi64ELi128ELi4ES3_EELi8ELi2ELb0EEEvNS_16Flash_fwd_paramsE)
        /*15ec*/ 	.word	0x00000000


	//----- nvinfo : EIATTR_MIN_STACK_SIZE
	.align		4
.L_946:
        /*15f0*/ 	.byte	0x04, 0x12
        /*15f2*/ 	.short	(.L_948 - .L_947)
	.align		4
.L_947:
        /*15f4*/ 	.word	index@(_ZN5flash32flash_fwd_splitkv_combine_kernelI23Flash_fwd_kernel_traitsILi64ELi64ELi128ELi4ELb0ELb0EN7cutlass10bfloat16_tE19Flash_kernel_traitsILi64ELi64ELi128ELi4ES3_EELi8ELi1ELb0EEEvNS_16Flash_fwd_paramsE)
        /*15f8*/ 	.word	0x00000000


	//----- nvinfo : EIATTR_MIN_STACK_SIZE
	.align		4
.L_948:
        /*15fc*/ 	.byte	0x04, 0x12
        /*15fe*/ 	.short	(.L_950 - .L_949)
	.align		4
.L_949:
        /*1600*/ 	.word	index@(_ZN5flash32flash_fwd_splitkv_combine_kernelI23Flash_fwd_kernel_traitsILi64ELi64ELi128ELi4ELb0ELb0EN7cutlass10bfloat16_tE19Flash_kernel_traitsILi64ELi64ELi128ELi4ES3_EELi8ELi7ELb1EEEvNS_16Flash_fwd_paramsE)
        /*1604*/ 	.word	0x00000000


	//----- nvinfo : EIATTR_MIN_STACK_SIZE
	.align		4
.L_950:
        /*1608*/ 	.byte	0x04, 0x12
        /*160a*/ 	.short	(.L_952 - .L_951)
	.align		4
.L_951:
        /*160c*/ 	.word	index@(_ZN5flash32flash_fwd_splitkv_combine_kernelI23Flash_fwd_kernel_traitsILi64ELi64ELi128ELi4ELb0ELb0EN7cutlass10bfloat16_tE19Flash_kernel_traitsILi64ELi64ELi128ELi4ES3_EELi8ELi6ELb1EEEvNS_16Flash_fwd_paramsE)
        /*1610*/ 	.word	0x00000000


	//----- nvinfo : EIATTR_MIN_STACK_SIZE
	.align		4
.L_952:
        /*1614*/ 	.byte	0x04, 0x12
        /*1616*/ 	.short	(.L_954 - .L_953)
	.align		4
.L_953:
        /*1618*/ 	.word	index@(_ZN5flash32flash_fwd_splitkv_combine_kernelI23Flash_fwd_kernel_traitsILi64ELi64ELi128ELi4ELb0ELb0EN7cutlass10bfloat16_tE19Flash_kernel_traitsILi64ELi64ELi128ELi4ES3_EELi8ELi5ELb1EEEvNS_16Flash_fwd_paramsE)
        /*161c*/ 	.word	0x00000000


	//----- nvinfo : EIATTR_MIN_STACK_SIZE
	.align		4
.L_954:
        /*1620*/ 	.byte	0x04, 0x12
        /*1622*/ 	.short	(.L_956 - .L_955)
	.align		4
.L_955:
        /*1624*/ 	.word	index@(_ZN5flash32flash_fwd_splitkv_combine_kernelI23Flash_fwd_kernel_traitsILi64ELi64ELi128ELi4ELb0ELb0EN7cutlass10bfloat16_tE19Flash_kernel_traitsILi64ELi64ELi128ELi4ES3_EELi8ELi4ELb1EEEvNS_16Flash_fwd_paramsE)
        /*1628*/ 	.word	0x00000000


	//----- nvinfo : EIATTR_MIN_STACK_SIZE
	.align		4
.L_956:
        /*162c*/ 	.byte	0x04, 0x12
        /*162e*/ 	.short	(.L_958 - .L_957)
	.align		4
.L_957:
        /*1630*/ 	.word	index@(_ZN5flash32flash_fwd_splitkv_combine_kernelI23Flash_fwd_kernel_traitsILi64ELi64ELi128ELi4ELb0ELb0EN7cutlass10bfloat16_tE19Flash_kernel_traitsILi64ELi64ELi128ELi4ES3_EELi8ELi3ELb1EEEvNS_16Flash_fwd_paramsE)
        /*1634*/ 	.word	0x00000000


	//----- nvinfo : EIATTR_MIN_STACK_SIZE
	.align		4
.L_958:
        /*1638*/ 	.byte	0x04, 0x12
        /*163a*/ 	.short	(.L_960 - .L_959)
	.align		4
.L_959:
        /*163c*/ 	.word	index@(_ZN5flash32flash_fwd_splitkv_combine_kernelI23Flash_fwd_kernel_traitsILi64ELi64ELi128ELi4ELb0ELb0EN7cutlass10bfloat16_tE19Flash_kernel_traitsILi64ELi64ELi128ELi4ES3_EELi8ELi2ELb1EEEvNS_16Flash_fwd_paramsE)
        /*1640*/ 	.word	0x00000000


	//----- nvinfo : EIATTR_MIN_STACK_SIZE
	.align		4
.L_960:
        /*1644*/ 	.byte	0x04, 0x12
        /*1646*/ 	.short	(.L_962 - .L_961)
	.align		4
.L_961:
        /*1648*/ 	.word	index@(_ZN5flash32flash_fwd_splitkv_combine_kernelI23Flash_fwd_kernel_traitsILi64ELi64ELi128ELi4ELb0ELb0EN7cutlass10bfloat16_tE19Flash_kernel_traitsILi64ELi64ELi128ELi4ES3_EELi8ELi1ELb1EEEvNS_16Flash_fwd_paramsE)
        /*164c*/ 	.word	0x00000000


	//----- nvinfo : EIATTR_MIN_STACK_SIZE
	.align		4
.L_962:
        /*1650*/ 	.byte	0x04, 0x12
        /*1652*/ 	.short	(.L_964 - .L_963)
	.align		4
.L_963:
        /*1654*/ 	.word	index@(_ZN5flash24flash_fwd_splitkv_kernelI23Flash_fwd_kernel_traitsILi64ELi64ELi128ELi4ELb0ELb0EN7cutlass10bfloat16_tE19Flash_kernel_traitsILi64ELi64ELi128ELi4ES3_EELb0ELb0ELb0ELb0ELb1ELb0ELb0ELb0EEEvNS_16Flash_fwd_paramsE)
        /*1658*/ 	.word	0x00000000


	//----- nvinfo : EIATTR_MIN_STACK_SIZE
	.align		4
.L_964:
        /*165c*/ 	.byte	0x04, 0x12
        /*165e*/ 	.short	(.L_966 - .L_965)
	.align		4
.L_965:
        /*1660*/ 	.word	index@(_ZN5flash24flash_fwd_splitkv_kernelI23Flash_fwd_kernel_traitsILi64ELi64ELi128ELi4ELb0ELb0EN7cutlass10bfloat16_tE19Flash_kernel_traitsILi64ELi64ELi128ELi4ES3_EELb0ELb0ELb0ELb0ELb1ELb1ELb0ELb0EEEvNS_16Flash_fwd_paramsE)
        /*1664*/ 	.word	0x00000000


	//----- nvinfo : EIATTR_MIN_STACK_SIZE
	.align		4
.L_966:
        /*1668*/ 	.byte	0x04, 0x12
        /*166a*/ 	.short	(.L_968 - .L_967)
	.align		4
.L_967:
        /*166c*/ 	.word	index@(_ZN5flash24flash_fwd_splitkv_kernelI23Flash_fwd_kernel_traitsILi64ELi64ELi128ELi4ELb0ELb0EN7cutlass10bfloat16_tE19Flash_kernel_traitsILi64ELi64ELi128ELi4ES3_EELb0ELb0ELb0ELb0ELb1ELb0ELb1ELb0EEEvNS_16Flash_fwd_paramsE)
        /*1670*/ 	.word	0x00000000


	//----- nvinfo : EIATTR_MIN_STACK_SIZE
	.align		4
.L_968:
        /*1674*/ 	.byte	0x04, 0x12
        /*1676*/ 	.short	(.L_970 - .L_969)
	.align		4
.L_969:
        /*1678*/ 	.word	index@(_ZN5flash24flash_fwd_splitkv_kernelI23Flash_fwd_kernel_traitsILi64ELi64ELi128ELi4ELb0ELb0EN7cutlass10bfloat16_tE19Flash_kernel_traitsILi64ELi64ELi128ELi4ES3_EELb0ELb0ELb0ELb0ELb1ELb1ELb1ELb0EEEvNS_16Flash_fwd_paramsE)
        /*167c*/ 	.word	0x00000000


	//----- nvinfo : EIATTR_MIN_STACK_SIZE
	.align		4
.L_970:
        /*1680*/ 	.byte	0x04, 0x12
        /*1682*/ 	.short	(.L_972 - .L_971)
	.align		4
.L_971:
        /*1684*/ 	.word	index@(_ZN5flash24flash_fwd_splitkv_kernelI23Flash_fwd_kernel_traitsILi64ELi64ELi128ELi4ELb0ELb0EN7cutlass10bfloat16_tE19Flash_kernel_traitsILi64ELi64ELi128ELi4ES3_EELb0ELb0ELb0ELb0ELb0ELb0ELb0ELb0EEEvNS_16Flash_fwd_paramsE)
        /*1688*/ 	.word	0x00000000


	//----- nvinfo : EIATTR_MIN_STACK_SIZE
	.align		4
.L_972:
        /*168c*/ 	.byte	0x04, 0x12
        /*168e*/ 	.short	(.L_974 - .L_973)
	.align		4
.L_973:
        /*1690*/ 	.word	index@(_ZN5flash24flash_fwd_splitkv_kernelI23Flash_fwd_kernel_traitsILi64ELi64ELi128ELi4ELb0ELb0EN7cutlass10bfloat16_tE19Flash_kernel_traitsILi64ELi64ELi128ELi4ES3_EELb0ELb0ELb0ELb0ELb0ELb1ELb0ELb0EEEvNS_16Flash_fwd_paramsE)
        /*1694*/ 	.word	0x00000000


	//----- nvinfo : EIATTR_MIN_STACK_SIZE
	.align		4
.L_974:
        /*1698*/ 	.byte	0x04, 0x12
        /*169a*/ 	.short	(.L_976 - .L_975)
	.align		4
.L_975:
        /*169c*/ 	.word	index@(_ZN5flash24flash_fwd_splitkv_kernelI23Flash_fwd_kernel_traitsILi64ELi64ELi128ELi4ELb0ELb0EN7cutlass10bfloat16_tE19Flash_kernel_traitsILi64ELi64ELi128ELi4ES3_EELb0ELb0ELb0ELb0ELb0ELb0ELb0ELb1EEEvNS_16Flash_fwd_paramsE)
        /*16a0*/ 	.word	0x00000000


	//----- nvinfo : EIATTR_MIN_STACK_SIZE
	.align		4
.L_976:
        /*16a4*/ 	.byte	0x04, 0x12
        /*16a6*/ 	.short	(.L_978 - .L_977)
	.align		4
.L_977:
        /*16a8*/ 	.word	index@(_ZN5flash24flash_fwd_splitkv_kernelI23Flash_fwd_kernel_traitsILi64ELi64ELi128ELi4ELb0ELb0EN7cutlass10bfloat16_tE19Flash_kernel_traitsILi64ELi64ELi128ELi4ES3_EELb0ELb0ELb0ELb0ELb0ELb1ELb0ELb1EEEvNS_16Flash_fwd_paramsE)
        /*16ac*/ 	.word	0x00000000


	//----- nvinfo : EIATTR_MIN_STACK_SIZE
	.align		4
.L_978:
        /*16b0*/ 	.byte	0x04, 0x12
        /*16b2*/ 	.short	(.L_980 - .L_979)
	.align		4
.L_979:
        /*16b4*/ 	.word	index@(_ZN5flash24flash_fwd_splitkv_kernelI23Flash_fwd_kernel_traitsILi64ELi64ELi128ELi4ELb0ELb0EN7cutlass10bfloat16_tE19Flash_kernel_traitsILi64ELi64ELi128ELi4ES3_EELb0ELb0ELb0ELb0ELb0ELb0ELb1ELb0EEEvNS_16Flash_fwd_paramsE)
        /*16b8*/ 	.word	0x00000000


	//----- nvinfo : EIATTR_MIN_STACK_SIZE
	.align		4
.L_980:
        /*16bc*/ 	.byte	0x04, 0x12
        /*16be*/ 	.short	(.L_982 - .L_981)
	.align		4
.L_981:
        /*16c0*/ 	.word	index@(_ZN5flash24flash_fwd_splitkv_kernelI23Flash_fwd_kernel_traitsILi64ELi64ELi128ELi4ELb0ELb0EN7cutlass10bfloat16_tE19Flash_kernel_traitsILi64ELi64ELi128ELi4ES3_EELb0ELb0ELb0ELb0ELb0ELb1ELb1ELb0EEEvNS_16Flash_fwd_paramsE)
        /*16c4*/ 	.word	0x00000000


	//----- nvinfo : EIATTR_MIN_STACK_SIZE
	.align		4
.L_982:
        /*16c8*/ 	.byte	0x04, 0x12
        /*16ca*/ 	.short	(.L_984 - .L_983)
	.align		4
.L_983:
        /*16cc*/ 	.word	index@(_ZN5flash24flash_fwd_splitkv_kernelI23Flash_fwd_kernel_traitsILi64ELi64ELi128ELi4ELb0ELb0EN7cutlass10bfloat16_tE19Flash_kernel_traitsILi64ELi64ELi128ELi4ES3_EELb0ELb0ELb0ELb0ELb0ELb0ELb1ELb1EEEvNS_16Flash_fwd_paramsE)
        /*16d0*/ 	.word	0x00000000


	//----- nvinfo : EIATTR_MIN_STACK_SIZE
	.align		4
.L_984:
        /*16d4*/ 	.byte	0x04, 0x12
        /*16d6*/ 	.short	(.L_986 - .L_985)
	.align		4
.L_985:
        /*16d8*/ 	.word	index@(_ZN5flash24flash_fwd_splitkv_kernelI23Flash_fwd_kernel_traitsILi64ELi64ELi128ELi4ELb0ELb0EN7cutlass10bfloat16_tE19Flash_kernel_traitsILi64ELi64ELi128ELi4ES3_EELb0ELb0ELb0ELb0ELb0ELb1ELb1ELb1EEEvNS_16Flash_fwd_paramsE)
        /*16dc*/ 	.word	0x00000000


	//----- nvinfo : EIATTR_MIN_STACK_SIZE
	.align		4
.L_986:
        /*16e0*/ 	.byte	0x04, 0x12
        /*16e2*/ 	.short	(.L_988 - .L_987)
	.align		4
.L_987:
        /*16e4*/ 	.word	index@(_ZN5flash24flash_fwd_splitkv_kernelI23Flash_fwd_kernel_traitsILi64ELi64ELi128ELi4ELb0ELb0EN7cutlass10bfloat16_tE19Flash_kernel_traitsILi64ELi64ELi128ELi4ES3_EELb0ELb1ELb0ELb0ELb0ELb0ELb0ELb0EEEvNS_16Flash_fwd_paramsE)
        /*16e8*/ 	.word	0x00000000


	//----- nvinfo : EIATTR_MIN_STACK_SIZE
	.align		4
.L_988:
        /*16ec*/ 	.byte	0x04, 0x12
        /*16ee*/ 	.short	(.L_990 - .L_989)
	.align		4
.L_989:
        /*16f0*/ 	.word	index@(_ZN5flash24flash_fwd_splitkv_kernelI23Flash_fwd_kernel_traitsILi64ELi64ELi128ELi4ELb0ELb0EN7cutlass10bfloat16_tE19Flash_kernel_traitsILi64ELi64ELi128ELi4ES3_EELb0ELb1ELb0ELb0ELb0ELb1ELb0ELb0EEEvNS_16Flash_fwd_paramsE)
        /*16f4*/ 	.word	0x00000000


	//----- nvinfo : EIATTR_MIN_STACK_SIZE
	.align		4
.L_990:
        /*16f8*/ 	.byte	0x04, 0x12
        /*16fa*/ 	.short	(.L_992 - .L_991)
	.align		4
.L_991:
        /*16fc*/ 	.word	index@(_ZN5flash24flash_fwd_splitkv_kernelI23Flash_fwd_kernel_traitsILi64ELi64ELi128ELi4ELb0ELb0EN7cutlass10bfloat16_tE19Flash_kernel_traitsILi64ELi64ELi128ELi4ES3_EELb0ELb1ELb0ELb0ELb0ELb0ELb0ELb1EEEvNS_16Flash_fwd_paramsE)
        /*1700*/ 	.word	0x00000000


	//----- nvinfo : EIATTR_MIN_STACK_SIZE
	.align		4
.L_992:
        /*1704*/ 	.byte	0x04, 0x12
        /*1706*/ 	.short	(.L_994 - .L_993)
	.align		4
.L_993:
        /*1708*/ 	.word	index@(_ZN5flash24flash_fwd_splitkv_kernelI23Flash_fwd_kernel_traitsILi64ELi64ELi128ELi4ELb0ELb0EN7cutlass10bfloat16_tE19Flash_kernel_traitsILi64ELi64ELi128ELi4ES3_EELb0ELb1ELb0ELb0ELb0ELb1ELb0ELb1EEEvNS_16Flash_fwd_paramsE)
        /*170c*/ 	.word	0x00000000


	//----- nvinfo : EIATTR_MIN_STACK_SIZE
	.align		4
.L_994:
        /*1710*/ 	.byte	0x04, 0x12
        /*1712*/ 	.short	(.L_996 - .L_995)
	.align		4
.L_995:
        /*1714*/ 	.word	index@(_ZN5flash24flash_fwd_splitkv_kernelI23Flash_fwd_kernel_traitsILi64ELi64ELi128ELi4ELb0ELb0EN7cutlass10bfloat16_tE19Flash_kernel_traitsILi64ELi64ELi128ELi4ES3_EELb0ELb1ELb0ELb0ELb0ELb0ELb1ELb0EEEvNS_16Flash_fwd_paramsE)
        /*1718*/ 	.word	0x00000000


	//----- nvinfo : EIATTR_MIN_STACK_SIZE
	.align		4
.L_996:
        /*171c*/ 	.byte	0x04, 0x12
        /*171e*/ 	.short	(.L_998 - .L_997)
	.align		4
.L_997:
        /*1720*/ 	.word	index@(_ZN5flash24flash_fwd_splitkv_kernelI23Flash_fwd_kernel_traitsILi64ELi64ELi128ELi4ELb0ELb0EN7cutlass10bfloat16_tE19Flash_kernel_traitsILi64ELi64ELi128ELi4ES3_EELb0ELb1ELb0ELb0ELb0ELb1ELb1ELb0EEEvNS_16Flash_fwd_paramsE)
        /*1724*/ 	.word	0x00000000


	//----- nvinfo : EIATTR_MIN_STACK_SIZE
	.align		4
.L_998:
        /*1728*/ 	.byte	0x04, 0x12
        /*172a*/ 	.short	(.L_1000 - .L_999)
	.align		4
.L_999:
        /*172c*/ 	.word	index@(_ZN5flash24flash_fwd_splitkv_kernelI23Flash_fwd_kernel_traitsILi64ELi64ELi128ELi4ELb0ELb0EN7cutlass10bfloat16_tE19Flash_kernel_traitsILi64ELi64ELi128ELi4ES3_EELb0ELb1ELb0ELb0ELb0ELb0ELb1ELb1EEEvNS_16Flash_fwd_paramsE)
        /*1730*/ 	.word	0x00000000


	//----- nvinfo : EIATTR_MIN_STACK_SIZE
	.align		4
.L_1000:
        /*1734*/ 	.byte	0x04, 0x12
        /*1736*/ 	.short	(.L_1002 - .L_1001)
	.align		4
.L_1001:
        /*1738*/ 	.word	index@(_ZN5flash24flash_fwd_splitkv_kernelI23Flash_fwd_kernel_traitsILi64ELi64ELi128ELi4ELb0ELb0EN7cutlass10bfloat16_tE19Flash_kernel_traitsILi64ELi64ELi128ELi4ES3_EELb0ELb1ELb0ELb0ELb0ELb1ELb1ELb1EEEvNS_16Flash_fwd_paramsE)
        /*173c*/ 	.word	0x00000000


	//----- nvinfo : EIATTR_MIN_STACK_SIZE
	.align		4
.L_1002:
        /*1740*/ 	.byte	0x04, 0x12
        /*1742*/ 	.short	(.L_1004 - .L_1003)
	.align		4
.L_1003:
        /*1744*/ 	.word	index@(_ZN5flash24flash_fwd_splitkv_kernelI23Flash_fwd_kernel_traitsILi64ELi64ELi128ELi4ELb0ELb0EN7cutlass10bfloat16_tE19Flash_kernel_traitsILi64ELi64ELi128ELi4ES3_EELb0ELb0ELb0ELb1ELb1ELb0ELb0ELb0EEEvNS_16Flash_fwd_paramsE)
        /*1748*/ 	.word	0x00000000


	//----- nvinfo : EIATTR_MIN_STACK_SIZE
	.align		4
.L_1004:
        /*174c*/ 	.byte	0x04, 0x12
        /*174e*/ 	.short	(.L_1006 - .L_1005)
	.align		4
.L_1005:
        /*1750*/ 	.word	index@(_ZN5flash24flash_fwd_splitkv_kernelI23Flash_fwd_kernel_traitsILi64ELi64ELi128ELi4ELb0ELb0EN7cutlass10bfloat16_tE19Flash_kernel_traitsILi64ELi64ELi128ELi4ES3_EELb0ELb0ELb0ELb1ELb1ELb1ELb0ELb0EEEvNS_16Flash_fwd_paramsE)
        /*1754*/ 	.word	0x00000000


	//----- nvinfo : EIATTR_MIN_STACK_SIZE
	.align		4
.L_1006:
        /*1758*/ 	.byte	0x04, 0x12
        /*175a*/ 	.short	(.L_1008 - .L_1007)
	.align		4
.L_1007:
        /*175c*/ 	.word	index@(_ZN5flash24flash_fwd_splitkv_kernelI23Flash_fwd_kernel_traitsILi64ELi64ELi128ELi4ELb0ELb0EN7cutlass10bfloat16_tE19Flash_kernel_traitsILi64ELi64ELi128ELi4ES3_EELb0ELb0ELb1ELb0ELb0ELb0ELb0ELb0EEEvNS_16Flash_fwd_paramsE)
        /*1760*/ 	.word	0x00000000


	//----- nvinfo : EIATTR_MIN_STACK_SIZE
	.align		4
.L_1008:
        /*1764*/ 	.byte	0x04, 0x12
        /*1766*/ 	.short	(.L_1010 - .L_1009)
	.align		4
.L_1009:
        /*1768*/ 	.word	index@(_ZN5flash24flash_fwd_splitkv_kernelI23Flash_fwd_kernel_traitsILi64ELi64ELi128ELi4ELb0ELb0EN7cutlass10bfloat16_tE19Flash_kernel_traitsILi64ELi64ELi128ELi4ES3_EELb0ELb0ELb1ELb0ELb0ELb1ELb0ELb0EEEvNS_16Flash_fwd_paramsE)
        /*176c*/ 	.word	0x00000000


	//----- nvinfo : EIATTR_MIN_STACK_SIZE
	.align		4
.L_1010:
        /*1770*/ 	.byte	0x04, 0x12
        /*1772*/ 	.short	(.L_1012 - .L_1011)
	.align		4
.L_1011:
        /*1774*/ 	.word	index@(_ZN5flash24flash_fwd_splitkv_kernelI23Flash_fwd_kernel_traitsILi64ELi64ELi128ELi4ELb0ELb0EN7cutlass10bfloat16_tE19Flash_kernel_traitsILi64ELi64ELi128ELi4ES3_EELb0ELb0ELb0ELb0ELb1ELb0ELb0ELb1EEEvNS_16Flash_fwd_paramsE)
        /*1778*/ 	.word	0x00000000


	//----- nvinfo : EIATTR_MIN_STACK_SIZE
	.align		4
.L_1012:
        /*177c*/ 	.byte	0x04, 0x12
        /*177e*/ 	.short	(.L_1014 - .L_1013)
	.align		4
.L_1013:
        /*1780*/ 	.word	index@(_ZN5flash24flash_fwd_splitkv_kernelI23Flash_fwd_kernel_traitsILi64ELi64ELi128ELi4ELb0ELb0EN7cutlass10bfloat16_tE19Flash_kernel_traitsILi64ELi64ELi128ELi4ES3_EELb0ELb0ELb0ELb0ELb1ELb1ELb0ELb1EEEvNS_16Flash_fwd_paramsE)
        /*1784*/ 	.word	0x00000000


	//----- nvinfo : EIATTR_MIN_STACK_SIZE
	.align		4
.L_1014:
        /*1788*/ 	.byte	0x04, 0x12
        /*178a*/ 	.short	(.L_1016 - .L_1015)
	.align		4
.L_1015:
        /*178c*/ 	.word	index@(_ZN5flash24flash_fwd_splitkv_kernelI23Flash_fwd_kernel_traitsILi64ELi64ELi128ELi4ELb0ELb0EN7cutlass10bfloat16_tE19Flash_kernel_traitsILi64ELi64ELi128ELi4ES3_EELb0ELb0ELb1ELb0ELb0ELb0ELb0ELb1EEEvNS_16Flash_fwd_paramsE)
        /*1790*/ 	.word	0x00000000


	//----- nvinfo : EIATTR_MIN_STACK_SIZE
	.align		4
.L_1016:
        /*1794*/ 	.byte	0x04, 0x12
        /*1796*/ 	.short	(.L_1018 - .L_1017)
	.align		4
.L_1017:
        /*1798*/ 	.word	index@(_ZN5flash24flash_fwd_splitkv_kernelI23Flash_fwd_kernel_traitsILi64ELi64ELi128ELi4ELb0ELb0EN7cutlass10bfloat16_tE19Flash_kernel_traitsILi64ELi64ELi128ELi4ES3_EELb0ELb0ELb1ELb0ELb0ELb1ELb0ELb1EEEvNS_16Flash_fwd_paramsE)
        /*179c*/ 	.word	0x00000000


	//----- nvinfo : EIATTR_MIN_STACK_SIZE
	.align		4
.L_1018:
        /*17a0*/ 	.byte	0x04, 0x12
        /*17a2*/ 	.short	(.L_1020 - .L_1019)
	.align		4
.L_1019:
        /*17a4*/ 	.word	index@(_ZN5flash24flash_fwd_splitkv_kernelI23Flash_fwd_kernel_traitsILi64ELi64ELi128ELi4ELb0ELb0EN7cutlass10bfloat16_tE19Flash_kernel_traitsILi64ELi64ELi128ELi4ES3_EELb0ELb0ELb0ELb1ELb1ELb0ELb1ELb0EEEvNS_16Flash_fwd_paramsE)
        /*17a8*/ 	.word	0x00000000


	//----- nvinfo : EIATTR_MIN_STACK_SIZE
	.align		4
.L_1020:
        /*17ac*/ 	.byte	0x04, 0x12
        /*17ae*/ 	.short	(.L_1022 - .L_1021)
	.align		4
.L_1021:
        /*17b0*/ 	.word	index@(_ZN5flash24flash_fwd_splitkv_kernelI23Flash_fwd_kernel_traitsILi64ELi64ELi128ELi4ELb0ELb0EN7cutlass10bfloat16_tE19Flash_kernel_traitsILi64ELi64ELi128ELi4ES3_EELb0ELb0ELb0ELb1ELb1ELb1ELb1ELb0EEEvNS_16Flash_fwd_paramsE)
        /*17b4*/ 	.word	0x00000000


	//----- nvinfo : EIATTR_MIN_STACK_SIZE
	.align		4
.L_1022:
        /*17b8*/ 	.byte	0x04, 0x12
        /*17ba*/ 	.short	(.L_1024 - .L_1023)
	.align		4
.L_1023:
        /*17bc*/ 	.word	index@(_ZN5flash24flash_fwd_splitkv_kernelI23Flash_fwd_kernel_traitsILi64ELi64ELi128ELi4ELb0ELb0EN7cutlass10bfloat16_tE19Flash_kernel_traitsILi64ELi64ELi128ELi4ES3_EELb0ELb0ELb1ELb0ELb0ELb0ELb1ELb0EEEvNS_16Flash_fwd_paramsE)
        /*17c0*/ 	.word	0x00000000


	//----- nvinfo : EIATTR_MIN_STACK_SIZE
	.align		4
.L_1024:
        /*17c4*/ 	.byte	0x04, 0x12
        /*17c6*/ 	.short	(.L_1026 - .L_1025)
	.align		4
.L_1025:
        /*17c8*/ 	.word	index@(_ZN5flash24flash_fwd_splitkv_kernelI23Flash_fwd_kernel_traitsILi64ELi64ELi128ELi4ELb0ELb0EN7cutlass10bfloat16_tE19Flash_kernel_traitsILi64ELi64ELi128ELi4ES3_EELb0ELb0ELb1ELb0ELb0ELb1ELb1ELb0EEEvNS_16Flash_fwd_paramsE)
        /*17cc*/ 	.word	0x00000000


	//----- nvinfo : EIATTR_MIN_STACK_SIZE
	.align		4
.L_1026:
        /*17d0*/ 	.byte	0x04, 0x12
        /*17d2*/ 	.short	(.L_1028 - .L_1027)
	.align		4
.L_1027:
        /*17d4*/ 	.word	index@(_ZN5flash24flash_fwd_splitkv_kernelI23Flash_fwd_kernel_traitsILi64ELi64ELi128ELi4ELb0ELb0EN7cutlass10bfloat16_tE19Flash_kernel_traitsILi64ELi64ELi128ELi4ES3_EELb0ELb0ELb0ELb0ELb1ELb0ELb1ELb1EEEvNS_16Flash_fwd_paramsE)
        /*17d8*/ 	.word	0x00000000


	//----- nvinfo : EIATTR_MIN_STACK_SIZE
	.align		4
.L_1028:
        /*17dc*/ 	.byte	0x04, 0x12
        /*17de*/ 	.short	(.L_1030 - .L_1029)
	.align		4
.L_1029:
        /*17e0*/ 	.word	index@(_ZN5flash24flash_fwd_splitkv_kernelI23Flash_fwd_kernel_traitsILi64ELi64ELi128ELi4ELb0ELb0EN7cutlass10bfloat16_tE19Flash_kernel_traitsILi64ELi64ELi128ELi4ES3_EELb0ELb0ELb0ELb0ELb1ELb1ELb1ELb1EEEvNS_16Flash_fwd_paramsE)
        /*17e4*/ 	.word	0x00000000


	//----- nvinfo : EIATTR_MIN_STACK_SIZE
	.align		4
.L_1030:
        /*17e8*/ 	.byte	0x04, 0x12
        /*17ea*/ 	.short	(.L_1032 - .L_1031)
	.align		4
.L_1031:
        /*17ec*/ 	.word	index@(_ZN5flash24flash_fwd_splitkv_kernelI23Flash_fwd_kernel_traitsILi64ELi64ELi128ELi4ELb0ELb0EN7cutlass10bfloat16_tE19Flash_kernel_traitsILi64ELi64ELi128ELi4ES3_EELb0ELb0ELb1ELb0ELb0ELb0ELb1ELb1EEEvNS_16Flash_fwd_paramsE)
        /*17f0*/ 	.word	0x00000000


	//----- nvinfo : EIATTR_MIN_STACK_SIZE
	.align		4
.L_1032:
        /*17f4*/ 	.byte	0x04, 0x12
        /*17f6*/ 	.short	(.L_1034 - .L_1033)
	.align		4
.L_1033:
        /*17f8*/ 	.word	index@(_ZN5flash24flash_fwd_splitkv_kernelI23Flash_fwd_kernel_traitsILi64ELi64ELi128ELi4ELb0ELb0EN7cutlass10bfloat16_tE19Flash_kernel_traitsILi64ELi64ELi128ELi4ES3_EELb0ELb0ELb1ELb0ELb0ELb1ELb1ELb1EEEvNS_16Flash_fwd_paramsE)
        /*17fc*/ 	.word	0x00000000


	//----- nvinfo : EIATTR_MIN_STACK_SIZE
	.align		4
.L_1034:
        /*1800*/ 	.byte	0x04, 0x12
        /*1802*/ 	.short	(.L_1036 - .L_1035)
	.align		4
.L_1035:
        /*1804*/ 	.word	index@(_ZN5flash24flash_fwd_splitkv_kernelI23Flash_fwd_kernel_traitsILi64ELi64ELi128ELi4ELb0ELb0EN7cutlass10bfloat16_tE19Flash_kernel_traitsILi64ELi64ELi128ELi4ES3_EELb0ELb1ELb0ELb0ELb1ELb0ELb0ELb0EEEvNS_16Flash_fwd_paramsE)
        /*1808*/ 	.word	0x00000000


	//----- nvinfo : EIATTR_MIN_STACK_SIZE
	.align		4
.L_1036:
        /*180c*/ 	.byte	0x04, 0x12
        /*180e*/ 	.short	(.L_1038 - .L_1037)
	.align		4
.L_1037:
        /*1810*/ 	.word	index@(_ZN5flash24flash_fwd_splitkv_kernelI23Flash_fwd_kernel_traitsILi64ELi64ELi128ELi4ELb0ELb0EN7cutlass10bfloat16_tE19Flash_kernel_traitsILi64ELi64ELi128ELi4ES3_EELb0ELb1ELb0ELb0ELb1ELb1ELb0ELb0EEEvNS_16Flash_fwd_paramsE)
        /*1814*/ 	.word	0x00000000


	//----- nvinfo : EIATTR_MIN_STACK_SIZE
	.align		4
.L_1038:
        /*1818*/ 	.byte	0x04, 0x12
        /*181a*/ 	.short	(.L_1040 - .L_1039)
	.align		4
.L_1039:
        /*181c*/ 	.word	index@(_ZN5flash24flash_fwd_splitkv_kernelI23Flash_fwd_kernel_traitsILi64ELi64ELi128ELi4ELb0ELb0EN7cutlass10bfloat16_tE19Flash_kernel_traitsILi64ELi64ELi128ELi4ES3_EELb0ELb1ELb1ELb0ELb0ELb0ELb0ELb0EEEvNS_16Flash_fwd_paramsE)
        /*1820*/ 	.word	0x00000000


	//----- nvinfo : EIATTR_MIN_STACK_SIZE
	.align		4
.L_1040:
        /*1824*/ 	.byte	0x04, 0x12
        /*1826*/ 	.short	(.L_1042 - .L_1041)
	.align		4
.L_1041:
        /*1828*/ 	.word	index@(_ZN5flash24flash_fwd_splitkv_kernelI23Flash_fwd_kernel_traitsILi64ELi64ELi128ELi4ELb0ELb0EN7cutlass10bfloat16_tE19Flash_kernel_traitsILi64ELi64ELi128ELi4ES3_EELb0ELb1ELb1ELb0ELb0ELb1ELb0ELb0EEEvNS_16Flash_fwd_paramsE)
        /*182c*/ 	.word	0x00000000


	//----- nvinfo : EIATTR_MIN_STACK_SIZE
	.align		4
.L_1042:
        /*1830*/ 	.byte	0x04, 0x12
        /*1832*/ 	.short	(.L_1044 - .L_1043)
	.align		4
.L_1043:
        /*1834*/ 	.word	index@(_ZN5flash24flash_fwd_splitkv_kernelI23Flash_fwd_kernel_traitsILi64ELi64ELi128ELi4ELb0ELb0EN7cutlass10bfloat16_tE19Flash_kernel_traitsILi64ELi64ELi128ELi4ES3_EELb0ELb1ELb0ELb0ELb1ELb0ELb0ELb1EEEvNS_16Flash_fwd_paramsE)
        /*1838*/ 	.word	0x00000000


	//----- nvinfo : EIATTR_MIN_STACK_SIZE
	.align		4
.L_1044:
        /*183c*/ 	.byte	0x04, 0x12
        /*183e*/ 	.short	(.L_1046 - .L_1045)
	.align		4
.L_1045:
        /*1840*/ 	.word	index@(_ZN5flash24flash_fwd_splitkv_kernelI23Flash_fwd_kernel_traitsILi64ELi64ELi128ELi4ELb0ELb0EN7cutlass10bfloat16_tE19Flash_kernel_traitsILi64ELi64ELi128ELi4ES3_EELb0ELb1ELb0ELb0ELb1ELb1ELb0ELb1EEEvNS_16Flash_fwd_paramsE)
        /*1844*/ 	.word	0x00000000


	//----- nvinfo : EIATTR_MIN_STACK_SIZE
	.align		4
.L_1046:
        /*1848*/ 	.byte	0x04, 0x12
        /*184a*/ 	.short	(.L_1048 - .L_1047)
	.align		4
.L_1047:
        /*184c*/ 	.word	index@(_ZN5flash24flash_fwd_splitkv_kernelI23Flash_fwd_kernel_traitsILi64ELi64ELi128ELi4ELb0ELb0EN7cutlass10bfloat16_tE19Flash_kernel_traitsILi64ELi64ELi128ELi4ES3_EELb0ELb1ELb1ELb0ELb0ELb0ELb0ELb1EEEvNS_16Flash_fwd_paramsE)
        /*1850*/ 	.word	0x00000000


	//----- nvinfo : EIATTR_MIN_STACK_SIZE
	.align		4
.L_1048:
        /*1854*/ 	.byte	0x04, 0x12
        /*1856*/ 	.short	(.L_1050 - .L_1049)
	.align		4
.L_1049:
        /*1858*/ 	.word	index@(_ZN5flash24flash_fwd_splitkv_kernelI23Flash_fwd_kernel_traitsILi64ELi64ELi128ELi4ELb0ELb0EN7cutlass10bfloat16_tE19Flash_kernel_traitsILi64ELi64ELi128ELi4ES3_EELb0ELb1ELb1ELb0ELb0ELb1ELb0ELb1EEEvNS_16Flash_fwd_paramsE)
        /*185c*/ 	.word	0x00000000


	//----- nvinfo : EIATTR_MIN_STACK_SIZE
	.align		4
.L_1050:
        /*1860*/ 	.byte	0x04, 0x12
        /*1862*/ 	.short	(.L_1052 - .L_1051)
	.align		4
.L_1051:
        /*1864*/ 	.word	index@(_ZN5flash24flash_fwd_splitkv_kernelI23Flash_fwd_kernel_traitsILi64ELi64ELi128ELi4ELb0ELb0EN7cutlass10bfloat16_tE19Flash_kernel_traitsILi64ELi64ELi128ELi4ES3_EELb0ELb1ELb0ELb0ELb1ELb0ELb1ELb0EEEvNS_16Flash_fwd_paramsE)
        /*1868*/ 	.word	0x00000000


	//----- nvinfo : EIATTR_MIN_STACK_SIZE
	.align		4
.L_1052:
        /*186c*/ 	.byte	0x04, 0x12
        /*186e*/ 	.short	(.L_1054 - .L_1053)
	.align		4
.L_1053:
        /*1870*/ 	.word	index@(_ZN5flash24flash_fwd_splitkv_kernelI23Flash_fwd_kernel_traitsILi64ELi64ELi128ELi4ELb0ELb0EN7cutlass10bfloat16_tE19Flash_kernel_traitsILi64ELi64ELi128ELi4ES3_EELb0ELb1ELb0ELb0ELb1ELb1ELb1ELb0EEEvNS_16Flash_fwd_paramsE)
        /*1874*/ 	.word	0x00000000


	//----- nvinfo : EIATTR_MIN_STACK_SIZE
	.align		4
.L_1054:
        /*1878*/ 	.byte	0x04, 0x12
        /*187a*/ 	.short	(.L_1056 - .L_1055)
	.align		4
.L_1055:
        /*187c*/ 	.word	index@(_ZN5flash24flash_fwd_splitkv_kernelI23Flash_fwd_kernel_traitsILi64ELi64ELi128ELi4ELb0ELb0EN7cutlass10bfloat16_tE19Flash_kernel_traitsILi64ELi64ELi128ELi4ES3_EELb0ELb1ELb1ELb0ELb0ELb0ELb1ELb0EEEvNS_16Flash_fwd_paramsE)
        /*1880*/ 	.word	0x00000000


	//----- nvinfo : EIATTR_MIN_STACK_SIZE
	.align		4
.L_1056:
        /*1884*/ 	.byte	0x04, 0x12
        /*1886*/ 	.short	(.L_1058 - .L_1057)
	.align		4
.L_1057:
        /*1888*/ 	.word	index@(_ZN5flash24flash_fwd_splitkv_kernelI23Flash_fwd_kernel_traitsILi64ELi64ELi128ELi4ELb0ELb0EN7cutlass10bfloat16_tE19Flash_kernel_traitsILi64ELi64ELi128ELi4ES3_EELb0ELb1ELb1ELb0ELb0ELb1ELb1ELb0EEEvNS_16Flash_fwd_paramsE)
        /*188c*/ 	.word	0x00000000


	//----- nvinfo : EIATTR_MIN_STACK_SIZE
	.align		4
.L_1058:
        /*1890*/ 	.byte	0x04, 0x12
        /*1892*/ 	.short	(.L_1060 - .L_1059)
	.align		4
.L_1059:
        /*1894*/ 	.word	index@(_ZN5flash24flash_fwd_splitkv_kernelI23Flash_fwd_kernel_traitsILi64ELi64ELi128ELi4ELb0ELb0EN7cutlass10bfloat16_tE19Flash_kernel_traitsILi64ELi64ELi128ELi4ES3_EELb0ELb1ELb0ELb0ELb1ELb0ELb1ELb1EEEvNS_16Flash_fwd_paramsE)
        /*1898*/ 	.word	0x00000000


	//----- nvinfo : EIATTR_MIN_STACK_SIZE
	.align		4
.L_1060:
        /*189c*/ 	.byte	0x04, 0x12
        /*189e*/ 	.short	(.L_1062 - .L_1061)
	.align		4
.L_1061:
        /*18a0*/ 	.word	index@(_ZN5flash24flash_fwd_splitkv_kernelI23Flash_fwd_kernel_traitsILi64ELi64ELi128ELi4ELb0ELb0EN7cutlass10bfloat16_tE19Flash_kernel_traitsILi64ELi64ELi128ELi4ES3_EELb0ELb1ELb0ELb0ELb1ELb1ELb1ELb1EEEvNS_16Flash_fwd_paramsE)
        /*18a4*/ 	.word	0x00000000


	//----- nvinfo : EIATTR_MIN_STACK_SIZE
	.align		4
.L_1062:
        /*18a8*/ 	.byte	0x04, 0x12
        /*18aa*/ 	.short	(.L_1064 - .L_1063)
	.align		4
.L_1063:
        /*18ac*/ 	.word	index@(_ZN5flash24flash_fwd_splitkv_kernelI23Flash_fwd_kernel_traitsILi64ELi64ELi128ELi4ELb0ELb0EN7cutlass10bfloat16_tE19Flash_kernel_traitsILi64ELi64ELi128ELi4ES3_EELb0ELb1ELb1ELb0ELb0ELb0ELb1ELb1EEEvNS_16Flash_fwd_paramsE)
        /*18b0*/ 	.word	0x00000000


	//----- nvinfo : EIATTR_MIN_STACK_SIZE
	.align		4
.L_1064:
        /*18b4*/ 	.byte	0x04, 0x12
        /*18b6*/ 	.short	(.L_1066 - .L_1065)
	.align		4
.L_1065:
        /*18b8*/ 	.word	index@(_ZN5flash24flash_fwd_splitkv_kernelI23Flash_fwd_kernel_traitsILi64ELi64ELi128ELi4ELb0ELb0EN7cutlass10bfloat16_tE19Flash_kernel_traitsILi64ELi64ELi128ELi4ES3_EELb0ELb1ELb1ELb0ELb0ELb1ELb1ELb1EEEvNS_16Flash_fwd_paramsE)
        /*18bc*/ 	.word	0x00000000
.L_1066:


//--------------------- .nv.compat                --------------------------
	.section	.nv.compat,"",@"SHT_CUDA_COMPAT_INFO"
	.align	4
        /*0000*/ 	.byte	0x02, 0x09, 0x01, 0x00, 0x02, 0x02, 0x01, 0x00, 0x02, 0x05, 0x05, 0x00, 0x03, 0x07, 0x01, 0x01
        /*0010*/ 	.byte	0x02, 0x03, 0x00, 0x00, 0x02, 0x06, 0x01, 0x00, 0x04, 0x0b, 0x08, 0x00, 0x00, 0x00, 0x00, 0x00
        /*0020*/ 	.byte	0x00, 0x00, 0x00, 0x00


//--------------------- .nv.info._ZN5flash32flash_fwd_splitkv_combine_kernelI23Flash_fwd_kernel_traitsILi64ELi64ELi256ELi4ELb0ELb0EN7cutlass10bfloat16_tE19Flash_kernel_traitsILi64ELi64ELi256ELi4ES3_EELi8ELi7ELb0EEEvNS_16Flash_fwd_paramsE --------------------------
	.section	.nv.info._ZN5flash32flash_fwd_splitkv_combine_kernelI23Flash_fwd_kernel_traitsILi64ELi64ELi256ELi4ELb0ELb0EN7cutlass10bfloat16_tE19Flash_kernel_traitsILi64ELi64ELi256ELi4ES3_EELi8ELi7ELb0EEEvNS_16Flash_fwd_paramsE,"",@"SHT_CUDA_INFO"
	.sectionflags	@""
	.align	4


	//----- nvinfo : EIATTR_CUDA_API_VERSION
	.align		4
        /*0000*/ 	.byte	0x04, 0x37
        /*0002*/ 	.short	(.L_1068 - .L_1067)
.L_1067:
        /*0004*/ 	.word	0x00000082


	//----- nvinfo : EIATTR_KPARAM_INFO
	.align		4
.L_1068:
        /*0008*/ 	.byte	0x04, 0x17
        /*000a*/ 	.short	(.L_1070 - .L_1069)
.L_1069:
        /*000c*/ 	.word	0x00000000
        /*0010*/ 	.short	0x0000
        /*0012*/ 	.short	0x0000
        /*0014*/ 	.byte	0x00, 0xf0, 0x41, 0x07


	//----- nvinfo : EIATTR_SPARSE_MMA_MASK
	.align		4
.L_1070:
        /*0018*/ 	.byte	0x03, 0x50
        /*001a*/ 	.short	0x0000


	//----- nvinfo : EIATTR_MAXREG_COUNT
	.align		4
        /*001c*/ 	.byte	0x03, 0x1b
        /*001e*/ 	.short	0x00ff


	//----- nvinfo : EIATTR_NUM_BARRIERS
	.align		4
        /*0020*/ 	.byte	0x02, 0x4c
        /*0022*/ 	.byte	0x01
	.zero		1


	//----- nvinfo : EIATTR_MERCURY_ISA_VERSION
	.align		4
        /*0024*/ 	.byte	0x03, 0x5f
        /*0026*/ 	.short	0x0101


	//----- nvinfo : EIATTR_COOP_GROUP_MASK_REGIDS
	.align		4
        /*0028*/ 	.byte	0x04, 0x29
        /*002a*/ 	.short	(.L_1072 - .L_1071)


	//   ....[0]....
.L_1071:
        /*002c*/ 	.word	0xffffffff


	//   ....[1]....
        /*0030*/ 	.word	0xffffffff


	//   ....[2]....
        /*0034*/ 	.word	0xffffffff


	//   ....[3]....
        /*0038*/ 	.word	0xffffffff


	//   ....[4]....
        /*003c*/ 	.word	0xffffffff


	//   ....[5]....
        /*0040*/ 	.word	0xffffffff


	//   ....[6]....
        /*0044*/ 	.word	0xffffffff


	//   ....[7]....
        /*0048*/ 	.word	0xffffffff


	//----- nvinfo : EIATTR_COOP_GROUP_INSTR_OFFSETS
	.align		4
.L_1072:
        /*004c*/ 	.byte	0x04, 0x28
        /*004e*/ 	.short	(.L_1074 - .L_1073)


	//   ....[0]....
.L_1073:
        /*0050*/ 	.word	0x00001ea0


	//   ....[1]....
        /*0054*/ 	.word	0x00001ed0


	//   ....[2]....
        /*0058*/ 	.word	0x00001f10


	//   ....[3]....
        /*005c*/ 	.word	0x00001f50


	//   ....[4]....
        /*0060*/ 	.word	0x000022e0


	//   ....[5]....
        /*0064*/ 	.word	0x00002360


	//   ....[6]....
        /*0068*/ 	.word	0x000023d0


	//   ....[7]....
        /*006c*/ 	.word	0x000024e0


	//----- nvinfo : EIATTR_VRC_CTA_INIT_COUNT
	.align		4
.L_1074:
        /*0070*/ 	.byte	0x02, 0x4a
	.zero		1
	.zero		1


	//----- nvinfo : EIATTR_EXIT_INSTR_OFFSETS
	.align		4
        /*0074*/ 	.byte	0x04, 0x1c
        /*0076*/ 	.short	(.L_1076 - .L_1075)


	//   ....[0]....
.L_1075:
        /*0078*/ 	.word	0x00004590


	//   ....[1]....
        /*007c*/ 	.word	0x00004870


	//   ....[2]....
        /*0080*/ 	.word	0x00004a90


	//----- nvinfo : EIATTR_CRS_STACK_SIZE
	.align		4
.L_1076:
        /*0084*/ 	.byte	0x04, 0x1e
        /*0086*/ 	.short	(.L_1078 - .L_1077)
.L_1077:
        /*0088*/ 	.word	0x00000000


	//----- nvinfo : EIATTR_CBANK_PARAM_SIZE
	.align		4
.L_1078:
        /*008c*/ 	.byte	0x03, 0x19
        /*008e*/ 	.short	0x01d0


	//----- nvinfo : EIATTR_PARAM_CBANK
	.align		4
        /*0090*/ 	.byte	0x04, 0x0a
        /*0092*/ 	.short	(.L_1080 - .L_1079)
	.align		4
.L_1079:
        /*0094*/ 	.word	index@(.nv.constant0._ZN5flash32flash_fwd_splitkv_combine_kernelI23Flash_fwd_kernel_traitsILi64ELi64ELi256ELi4ELb0ELb0EN7cutlass10bfloat16_tE19Flash_kernel_traitsILi64ELi64ELi256ELi4ES3_EELi8ELi7ELb0EEEvNS_16Flash_fwd_paramsE)
        /*0098*/ 	.short	0x0380
        /*009a*/ 	.short	0x01d0


	//----- nvinfo : EIATTR_SW_WAR
	.align		4
.L_1080:
        /*009c*/ 	.byte	0x04, 0x36
        /*009e*/ 	.short	(.L_1082 - .L_1081)
.L_1081:
        /*00a0*/ 	.word	0x00000008
.L_1082:


//--------------------- .nv.info._ZN5flash32flash_fwd_splitkv_combine_kernelI23Flash_fwd_kernel_traitsILi64ELi64ELi256ELi4ELb0ELb0EN7cutlass10bfloat16_tE19Flash_kernel_traitsILi64ELi64ELi256ELi4ES3_EELi8ELi6ELb0EEEvNS_16Flash_fwd_paramsE --------------------------
	.section	.nv.info._ZN5flash32flash_fwd_splitkv_combine_kernelI23Flash_fwd_kernel_traitsILi64ELi64ELi256ELi4ELb0ELb0EN7cutlass10bfloat16_tE19Flash_kernel_traitsILi64ELi64ELi256ELi4ES3_EELi8ELi6ELb0EEEvNS_16Flash_fwd_paramsE,"",@"SHT_CUDA_INFO"
	.sectionflags	@""
	.align	4


	//----- nvinfo : EIATTR_CUDA_API_VERSION
	.align		4
        /*0000*/ 	.byte	0x04, 0x37
        /*0002*/ 	.short	(.L_1084 - .L_1083)
.L_1083:
        /*0004*/ 	.word	0x00000082


	//----- nvinfo : EIATTR_KPARAM_INFO
	.align		4
.L_1084:
        /*0008*/ 	.byte	0x04, 0x17
        /*000a*/ 	.short	(.L_1086 - .L_1085)
.L_1085:
        /*000c*/ 	.word	0x00000000
        /*0010*/ 	.short	0x0000
        /*0012*/ 	.short	0x0000
        /*0014*/ 	.byte	0x00, 0xf0, 0x41, 0x07


	//----- nvinfo : EIATTR_SPARSE_MMA_MASK
	.align		4
.L_1086:
        /*0018*/ 	.byte	0x03, 0x50
        /*001a*/ 	.short	0x0000


	//----- nvinfo : EIATTR_MAXREG_COUNT
	.align		4
        /*001c*/ 	.byte	0x03, 0x1b
        /*001e*/ 	.short	0x00ff


	//----- nvinfo : EIATTR_NUM_BARRIERS
	.align		4
        /*0020*/ 	.byte	0x02, 0x4c
        /*0022*/ 	.byte	0x01
	.zero		1


	//----- nvinfo : EIATTR_MERCURY_ISA_VERSION
	.align		4
        /*0024*/ 	.byte	0x03, 0x5f
        /*0026*/ 	.short	0x0101


	//----- nvinfo : EIATTR_COOP_GROUP_MASK_REGIDS
	.align		4
        /*0028*/ 	.byte	0x04, 0x29
        /*002a*/ 	.short	(.L_1088 - .L_1087)


	//   ....[0]....
.L_1087:
        /*002c*/ 	.word	0xffffffff


	//   ....[1]....
        /*0030*/ 	.word	0xffffffff


	//   ....[2]....
        /*0034*/ 	.word	0xffffffff


	//   ....[3]....
        /*0038*/ 	.word	0xffffffff


	//   ....[4]....
        /*003c*/ 	.word	0xffffffff


	//   ....[5]....
        /*0040*/ 	.word	0xffffffff


	//   ....[6]....
        /*0044*/ 	.word	0xffffffff


	//   ....[7]....
        /*0048*/ 	.word	0xffffffff


	//----- nvinfo : EIATTR_COOP_GROUP_INSTR_OFFSETS
	.align		4
.L_1088:
        /*004c*/ 	.byte	0x04, 0x28
        /*004e*/ 	.short	(.L_1090 - .L_1089)


	//   ....[0]....
.L_1089:
        /*0050*/ 	.word	0x00001cd0


	//   ....[1]....
        /*0054*/ 	.word	0x00001d40


	//   ....[2]....
        /*0058*/ 	.word	0x00001d80


	//   ....[3]....
        /*005c*/ 	.word	0x00001e10


	//   ....[4]....
        /*0060*/ 	.word	0x00001fe0


	//   ....[5]....
        /*0064*/ 	.word	0x00002050


	//   ....[6]....
        /*0068*/ 	.word	0x000020f0


	//   ....[7]....
        /*006c*/ 	.word	0x00002200


	//----- nvinfo : EIATTR_VRC_CTA_INIT_COUNT
	.align		4
.L_1090:
        /*0070*/ 	.byte	0x02, 0x4a
	.zero		1
	.zero		1


	//----- nvinfo : EIATTR_EXIT_INSTR_OFFSETS
	.align		4
        /*0074*/ 	.byte	0x04, 0x1c
        /*0076*/ 	.short	(.L_1092 - .L_1091)


	//   ....[0]....
.L_1091:
        /*0078*/ 	.word	0x000040b0


	//   ....[1]....
        /*007c*/ 	.word	0x00004390


	//   ....[2]....
        /*0080*/ 	.word	0x000045b0


	//----- nvinfo : EIATTR_CRS_STACK_SIZE
	.align		4
.L_1092:
        /*0084*/ 	.byte	0x04, 0x1e
        /*0086*/ 	.short	(.L_1094 - .L_1093)
.L_1093:
        /*0088*/ 	.word	0x00000000


	//----- nvinfo : EIATTR_CBANK_PARAM_SIZE
	.align		4
.L_1094:
        /*008c*/ 	.byte	0x03, 0x19
        /*008e*/ 	.short	0x01d0


	//----- nvinfo : EIATTR_PARAM_CBANK
	.align		4
        /*0090*/ 	.byte	0x04, 0x0a
        /*0092*/ 	.short	(.L_1096 - .L_1095)
	.align		4
.L_1095:
        /*0094*/ 	.word	index@(.nv.constant0._ZN5flash32flash_fwd_splitkv_combine_kernelI23Flash_fwd_kernel_traitsILi64ELi64ELi256ELi4ELb0ELb0EN7cutlass10bfloat16_tE19Flash_kernel_traitsILi64ELi64ELi256ELi4ES3_EELi8ELi6ELb0EEEvNS_16Flash_fwd_paramsE)
        /*0098*/ 	.short	0x0380
        /*009a*/ 	.short	0x01d0


	//----- nvinfo : EIATTR_SW_WAR
	.align		4
.L_1096:
        /*009c*/ 	.byte	0x04, 0x36
        /*009e*/ 	.short	(.L_1098 - .L_1097)
.L_1097:
        /*00a0*/ 	.word	0x00000008
.L_1098:


//--------------------- .nv.info._ZN5flash32flash_fwd_splitkv_combine_kernelI23Flash_fwd_kernel_traitsILi64ELi64ELi256ELi4ELb0ELb0EN7cutlass10bfloat16_tE19Flash_kernel_traitsILi64ELi64ELi256ELi4ES3_EELi8ELi5ELb0EEEvNS_16Flash_fwd_paramsE --------------------------
	.section	.nv.info._ZN5flash32flash_fwd_splitkv_combine_kernelI23Flash_fwd_kernel_traitsILi64ELi64ELi256ELi4ELb0ELb0EN7cutlass10bfloat16_tE19Flash_kernel_traitsILi64ELi64ELi256ELi4ES3_EELi8ELi5ELb0EEEvNS_16Flash_fwd_paramsE,"",@"SHT_CUDA_INFO"
	.sectionflags	@""
	.align	4


	//----- nvinfo : EIATTR_CUDA_API_VERSION
	.align		4
        /*0000*/ 	.byte	0x04, 0x37
        /*0002*/ 	.short	(.L_1100 - .L_1099)
.L_1099:
        /*0004*/ 	.word	0x00000082


	//----- nvinfo : EIATTR_KPARAM_INFO
	.align		4
.L_1100:
        /*0008*/ 	.byte	0x04, 0x17
        /*000a*/ 	.short	(.L_1102 - .L_1101)
.L_1101:
        /*000c*/ 	.word	0x00000000
        /*0010*/ 	.short	0x0000
        /*0012*/ 	.short	0x0000
        /*0014*/ 	.byte	0x00, 0xf0, 0x41, 0x07


	//----- nvinfo : EIATTR_SPARSE_MMA_MASK
	.align		4
.L_1102:
        /*0018*/ 	.byte	0x03, 0x50
        /*001a*/ 	.short	0x0000


	//----- nvinfo : EIATTR_MAXREG_COUNT
	.align		4
        /*001c*/ 	.byte	0x03, 0x1b
        /*001e*/ 	.short	0x00ff


	//----- nvinfo : EIATTR_NUM_BARRIERS
	.align		4
        /*0020*/ 	.byte	0x02, 0x4c
        /*0022*/ 	.byte	0x01
	.zero		1


	//----- nvinfo : EIATTR_MERCURY_ISA_VERSION
	.align		4
        /*0024*/ 	.byte	0x03, 0x5f
        /*0026*/ 	.short	0x0101


	//----- nvinfo : EIATTR_COOP_GROUP_MASK_REGIDS
	.align		4
        /*0028*/ 	.byte	0x04, 0x29
        /*002a*/ 	.short	(.L_1104 - .L_1103)


	//   ....[0]....
.L_1103:
        /*002c*/ 	.word	0xffffffff


	//   ....[1]....
        /*0030*/ 	.word	0xffffffff


	//   ....[2]....
        /*0034*/ 	.word	0xffffffff


	//   ....[3]....
        /*0038*/ 	.word	0xffffffff


	//   ....[4]....
        /*003c*/ 	.word	0xffffffff


	//   ....[5]....
        /*0040*/ 	.word	0xffffffff


	//   ....[6]....
        /*0044*/ 	.word	0xffffffff


	//   ....[7]....
        /*0048*/ 	.word	0xffffffff


	//----- nvinfo : EIATTR_COOP_GROUP_INSTR_OFFSETS
	.align		4
.L_1104:
        /*004c*/ 	.byte	0x04, 0x28
        /*004e*/ 	.short	(.L_1106 - .L_1105)


	//   ....[0]....
.L_1105:
        /*0050*/ 	.word	0x000019b0


	//   ....[1]....
        /*0054*/ 	.word	0x000019f0


	//   ....[2]....
        /*0058*/ 	.word	0x00001a60


	//   ....[3]....
        /*005c*/ 	.word	0x00001ac0


	//   ....[4]....
        /*0060*/ 	.word	0x00001c70


	//   ....[5]....
        /*0064*/ 	.word	0x00001ce0


	//   ....[6]....
        /*0068*/ 	.word	0x00001d50


	//   ....[7]....
        /*006c*/ 	.word	0x00001e70


	//----- nvinfo : EIATTR_VRC_CTA_INIT_COUNT
	.align		4
.L_1106:
        /*0070*/ 	.byte	0x02, 0x4a
	.zero		1
	.zero		1


	//----- nvinfo : EIATTR_EXIT_INSTR_OFFSETS
	.align		4
        /*0074*/ 	.byte	0x04, 0x1c
        /*0076*/ 	.short	(.L_1108 - .L_1107)


	//   ....[0]....
.L_1107:
        /*0078*/ 	.word	0x00003c80


	//   ....[1]....
        /*007c*/ 	.word	0x00003f60


	//   ....[2]....
        /*0080*/ 	.word	0x00004180


	//----- nvinfo : EIATTR_CRS_STACK_SIZE
	.align		4
.L_1108:
        /*0084*/ 	.byte	0x04, 0x1e
        /*0086*/ 	.short	(.L_1110 - .L_1109)
.L_1109:
        /*0088*/ 	.word	0x00000000


	//----- nvinfo : EIATTR_CBANK_PARAM_SIZE
	.align		4
.L_1110:
        /*008c*/ 	.byte	0x03, 0x19
        /*008e*/ 	.short	0x01d0


	//----- nvinfo : EIATTR_PARAM_CBANK
	.align		4
        /*0090*/ 	.byte	0x04, 0x0a
        /*0092*/ 	.short	(.L_1112 - .L_1111)
	.align		4
.L_1111:
        /*0094*/ 	.word	index@(.nv.constant0._ZN5flash32flash_fwd_splitkv_combine_kernelI23Flash_fwd_kernel_traitsILi64ELi64ELi256ELi4ELb0ELb0EN7cutlass10bfloat16_tE19Flash_kernel_traitsILi64ELi64ELi256ELi4ES3_EELi8ELi5ELb0EEEvNS_16Flash_fwd_paramsE)
        /*0098*/ 	.short	0x0380
        /*009a*/ 	.short	0x01d0


	//----- nvinfo : EIATTR_SW_WAR
	.align		4
.L_1112:
        /*009c*/ 	.byte	0x04, 0x36
        /*009e*/ 	.short	(.L_1114 - .L_1113)
.L_1113:
        /*00a0*/ 	.word	0x00000008
.L_1114:


//--------------------- .nv.info._ZN5flash32flash_fwd_splitkv_combine_kernelI23Flash_fwd_kernel_traitsILi64ELi64ELi256ELi4ELb0ELb0EN7cutlass10bfloat16_tE19Flash_kernel_traitsILi64ELi64ELi256ELi4ES3_EELi8ELi4ELb0EEEvNS_16Flash_fwd_paramsE --------------------------
	.section	.nv.info._ZN5flash32flash_fwd_splitkv_combine_kernelI23Flash_fwd_kernel_traitsILi64ELi64ELi256ELi4ELb0ELb0EN7cutlass10bfloat16_tE19Flash_kernel_traitsILi64ELi64ELi256ELi4ES3_EELi8ELi4ELb0EEEvNS_16Flash_fwd_paramsE,"",@"SHT_CUDA_INFO"
	.sectionflags	@""
	.align	4


	//----- nvinfo : EIATTR_CUDA_API_VERSION
	.align		4
        /*0000*/ 	.byte	0x04, 0x37
        /*0002*/ 	.short	(.L_1116 - .L_1115)
.L_1115:
        /*0004*/ 	.word	0x00000082


	//----- nvinfo : EIATTR_KPARAM_INFO
	.align		4
.L_1116:
        /*0008*/ 	.byte	0x04, 0x17
        /*000a*/ 	.short	(.L_1118 - .L_1117)
.L_1117:
        /*000c*/ 	.word	0x00000000
        /*0010*/ 	.short	0x0000
        /*0012*/ 	.short	0x0000
        /*0014*/ 	.byte	0x00, 0xf0, 0x41, 0x07


	//----- nvinfo : EIATTR_SPARSE_MMA_MASK
	.align		4
.L_1118:
        /*0018*/ 	.byte	0x03, 0x50
        /*001a*/ 	.short	0x0000


	//----- nvinfo : EIATTR_MAXREG_COUNT
	.align		4
        /*001c*/ 	.byte	0x03, 0x1b
        /*001e*/ 	.short	0x00ff


	//----- nvinfo : EIATTR_NUM_BARRIERS
	.align		4
        /*0020*/ 	.byte	0x02, 0x4c
        /*0022*/ 	.byte	0x01
	.zero		1


	//----- nvinfo : EIATTR_MERCURY_ISA_VERSION
	.align		4
        /*0024*/ 	.byte	0x03, 0x5f
        /*0026*/ 	.short	0x0101


	//----- nvinfo : EIATTR_COOP_GROUP_MASK_REGIDS
	.align		4
        /*0028*/ 	.byte	0x04, 0x29
        /*002a*/ 	.short	(.L_1120 - .L_1119)


	//   ....[0]....
.L_1119:
        /*002c*/ 	.word	0xffffffff


	//   ....[1]....
        /*0030*/ 	.word	0xffffffff


	//   ....[2]....
        /*0034*/ 	.word	0xffffffff


	//   ....[3]....
        /*0038*/ 	.word	0xffffffff


	//   ....[4]....
        /*003c*/ 	.word	0xffffffff


	//   ....[5]....
        /*0040*/ 	.word	0xffffffff


	//   ....[6]....
        /*0044*/ 	.word	0xffffffff


	//   ....[7]....
        /*0048*/ 	.word	0xffffffff


	//----- nvinfo : EIATTR_COOP_GROUP_INSTR_OFFSETS
	.align		4
.L_1120:
        /*004c*/ 	.byte	0x04, 0x28
        /*004e*/ 	.short	(.L_1122 - .L_1121)


	//   ....[0]....
.L_1121:
        /*0050*/ 	.word	0x00001ad0


	//   ....[1]....
        /*0054*/ 	.word	0x00001b10


	//   ....[2]....
        /*0058*/ 	.word	0x00001b30


	//   ....[3]....
        /*005c*/ 	.word	0x00001b60


	//   ....[4]....
        /*0060*/ 	.word	0x00001c80


	//   ....[5]....
        /*0064*/ 	.word	0x00001cb0


	//   ....[6]....
        /*0068*/ 	.word	0x00001cf0


	//   ....[7]....
        /*006c*/ 	.word	0x00001df0


	//----- nvinfo : EIATTR_VRC_CTA_INIT_COUNT
	.align		4
.L_1122:
        /*0070*/ 	.byte	0x02, 0x4a
	.zero		1
	.zero		1


	//----- nvinfo : EIATTR_EXIT_INSTR_OFFSETS
	.align		4
        /*0074*/ 	.byte	0x04, 0x1c
        /*0076*/ 	.short	(.L_1124 - .L_1123)


	//   ....[0]....
.L_1123:
        /*0078*/ 	.word	0x00003b40


	//   ....[1]....
        /*007c*/ 	.word	0x00003e20


	//   ....[2]....
        /*0080*/ 	.word	0x00004040


	//----- nvinfo : EIATTR_CRS_STACK_SIZE
	.align		4
.L_1124:
        /*0084*/ 	.byte	0x04, 0x1e
        /*0086*/ 	.short	(.L_1126 - .L_1125)
.L_1125:
        /*0088*/ 	.word	0x00000000


	//----- nvinfo : EIATTR_CBANK_PARAM_SIZE
	.align		4
.L_1126:
        /*008c*/ 	.byte	0x03, 0x19
        /*008e*/ 	.short	0x01d0


	//----- nvinfo : EIATTR_PARAM_CBANK
	.align		4
        /*0090*/ 	.byte	0x04, 0x0a
        /*0092*/ 	.short	(.L_1128 - .L_1127)
	.align		4
.L_1127:
        /*0094*/ 	.word	index@(.nv.constant0._ZN5flash32flash_fwd_splitkv_combine_kernelI23Flash_fwd_kernel_traitsILi64ELi64ELi256ELi4ELb0ELb0EN7cutlass10bfloat16_tE19Flash_kernel_traitsILi64ELi64ELi256ELi4ES3_EELi8ELi4ELb0EEEvNS_16Flash_fwd_paramsE)
        /*0098*/ 	.short	0x0380
        /*009a*/ 	.short	0x01d0


	//----- nvinfo : EIATTR_SW_WAR
	.align		4
.L_1128:
        /*009c*/ 	.byte	0x04, 0x36
        /*009e*/ 	.short	(.L_1130 - .L_1129)
.L_1129:
        /*00a0*/ 	.word	0x00000008
.L_1130:


//--------------------- .nv.info._ZN5flash32flash_fwd_splitkv_combine_kernelI23Flash_fwd_kernel_traitsILi64ELi64ELi256ELi4ELb0ELb0EN7cutlass10bfloat16_tE19Flash_kernel_traitsILi64ELi64ELi256ELi4ES3_EELi8ELi3ELb0EEEvNS_16Flash_fwd_paramsE --------------------------
	.section	.nv.info._ZN5flash32flash_fwd_splitkv_combine_kernelI23Flash_fwd_kernel_traitsILi64ELi64ELi256ELi4ELb0ELb0EN7cutlass10bfloat16_tE19Flash_kernel_traitsILi64ELi64ELi256ELi4ES3_EELi8ELi3ELb0EEEvNS_16Flash_fwd_paramsE,"",@"SHT_CUDA_INFO"
	.sectionflags	@""
	.align	4


	//----- nvinfo : EIATTR_CUDA_API_VERSION
	.align		4
        /*0000*/ 	.byte	0x04, 0x37
        /*0002*/ 	.short	(.L_1132 - .L_1131)
.L_1131:
        /*0004*/ 	.word	0x00000082


	//----- nvinfo : EIATTR_KPARAM_INFO
	.align		4
.L_1132:
        /*0008*/ 	.byte	0x04, 0x17
        /*000a*/ 	.short	(.L_1134 - .L_1133)
.L_1133:
        /*000c*/ 	.word	0x00000000
        /*0010*/ 	.short	0x0000
        /*0012*/ 	.short	0x0000
        /*0014*/ 	.byte	0x00, 0xf0, 0x41, 0x07


	//----- nvinfo : EIATTR_SPARSE_MMA_MASK
	.align		4
.L_1134:
        /*0018*/ 	.byte	0x03, 0x50
        /*001a*/ 	.short	0x0000


	//----- nvinfo : EIATTR_MAXREG_COUNT
	.align		4
        /*001c*/ 	.byte	0x03, 0x1b
        /*001e*/ 	.short	0x00ff


	//----- nvinfo : EIATTR_NUM_BARRIERS
	.align		4
        /*0020*/ 	.byte	0x02, 0x4c
        /*0022*/ 	.byte	0x01
	.zero		1


	//----- nvinfo : EIATTR_MERCURY_ISA_VERSION
	.align		4
        /*0024*/ 	.byte	0x03, 0x5f
        /*0026*/ 	.short	0x0101


	//----- nvinfo : EIATTR_COOP_GROUP_MASK_REGIDS
	.align		4
        /*0028*/ 	.byte	0x04, 0x29
        /*002a*/ 	.short	(.L_1136 - .L_1135)


	//   ....[0]....
.L_1135:
        /*002c*/ 	.word	0xffffffff


	//   ....[1]....
        /*0030*/ 	.word	0xffffffff


	//   ....[2]....
        /*0034*/ 	.word	0xffffffff


	//   ....[3]....
        /*0038*/ 	.word	0xffffffff


	//   ....[4]....
        /*003c*/ 	.word	0xffffffff


	//   ....[5]....
        /*0040*/ 	.word	0xffffffff


	//----- nvinfo : EIATTR_COOP_GROUP_INSTR_OFFSETS
	.align		4
.L_1136:
        /*0044*/ 	.byte	0x04, 0x28
        /*0046*/ 	.short	(.L_1138 - .L_1137)


	//   ....[0]....
.L_1137:
        /*0048*/ 	.word	0x00001c20


	//   ....[1]....
        /*004c*/ 	.word	0x00001c40


	//   ....[2]....
        /*0050*/ 	.word	0x00001c60


	//   ....[3]....
        /*0054*/ 	.word	0x00001d50


	//   ....[4]....
        /*0058*/ 	.word	0x00001e20


	//   ....[5]....
        /*005c*/ 	.word	0x00001e80


	//----- nvinfo : EIATTR_VRC_CTA_INIT_COUNT
	.align		4
.L_1138:
        /*0060*/ 	.byte	0x02, 0x4a
	.zero		1
	.zero		1


	//----- nvinfo : EIATTR_EXIT_INSTR_OFFSETS
	.align		4
        /*0064*/ 	.byte	0x04, 0x1c
        /*0066*/ 	.short	(.L_1140 - .L_1139)


	//   ....[0]....
.L_1139:
        /*0068*/ 	.word	0x00003b10


	//   ....[1]....
        /*006c*/ 	.word	0x00003df0


	//   ....[2]....
        /*0070*/ 	.word	0x00004010


	//----- nvinfo : EIATTR_CRS_STACK_SIZE
	.align		4
.L_1140:
        /*0074*/ 	.byte	0x04, 0x1e
        /*0076*/ 	.short	(.L_1142 - .L_1141)
.L_1141:
        /*0078*/ 	.word	0x00000000


	//----- nvinfo : EIATTR_CBANK_PARAM_SIZE
	.align		4
.L_1142:
        /*007c*/ 	.byte	0x03, 0x19
        /*007e*/ 	.short	0x01d0


	//----- nvinfo : EIATTR_PARAM_CBANK
	.align		4
        /*0080*/ 	.byte	0x04, 0x0a
        /*0082*/ 	.short	(.L_1144 - .L_1143)
	.align		4
.L_1143:
        /*0084*/ 	.word	index@(.nv.constant0._ZN5flash32flash_fwd_splitkv_combine_kernelI23Flash_fwd_kernel_traitsILi64ELi64ELi256ELi4ELb0ELb0EN7cutlass10bfloat16_tE19Flash_kernel_traitsILi64ELi64ELi256ELi4ES3_EELi8ELi3ELb0EEEvNS_16Flash_fwd_paramsE)
        /*0088*/ 	.short	0x0380
        /*008a*/ 	.short	0x01d0


	//----- nvinfo : EIATTR_SW_WAR
	.align		4
.L_1144:
        /*008c*/ 	.byte	0x04, 0x36
        /*008e*/ 	.short	(.L_1146 - .L_1145)
.L_1145:
        /*0090*/ 	.word	0x00000008
.L_1146:


//--------------------- .nv.info._ZN5flash32flash_fwd_splitkv_combine_kernelI23Flash_fwd_kernel_traitsILi64ELi64ELi256ELi4ELb0ELb0EN7cutlass10bfloat16_tE19Flash_kernel_traitsILi64ELi64ELi256ELi4ES3_EELi8ELi2ELb0EEEvNS_16Flash_fwd_paramsE --------------------------
	.section	.nv.info._ZN5flash32flash_fwd_splitkv_combine_kernelI23Flash_fwd_kernel_traitsILi64ELi64ELi256ELi4ELb0ELb0EN7cutlass10bfloat16_tE19Flash_kernel_traitsILi64ELi64ELi256ELi4ES3_EELi8ELi2ELb0EEEvNS_16Flash_fwd_paramsE,"",@"SHT_CUDA_INFO"
	.sectionflags	@""
	.align	4


	//----- nvinfo : EIATTR_CUDA_API_VERSION
	.align		4
        /*0000*/ 	.byte	0x04, 0x37
        /*0002*/ 	.short	(.L_1148 - .L_1147)
.L_1147:
        /*0004*/ 	.word	0x00000082


	//----- nvinfo : EIATTR_KPARAM_INFO
	.align		4
.L_1148:
        /*0008*/ 	.byte	0x04, 0x17
        /*000a*/ 	.short	(.L_1150 - .L_1149)
.L_1149:
        /*000c*/ 	.word	0x00000000
        /*0010*/ 	.short	0x0000
        /*0012*/ 	.short	0x0000
        /*0014*/ 	.byte	0x00, 0xf0, 0x41, 0x07


	//----- nvinfo : EIATTR_SPARSE_MMA_MASK
	.align		4
.L_1150:
        /*0018*/ 	.byte	0x03, 0x50
        /*001a*/ 	.short	0x0000


	//----- nvinfo : EIATTR_MAXREG_COUNT
	.align		4
        /*001c*/ 	.byte	0x03, 0x1b
        /*001e*/ 	.short	0x00ff


	//----- nvinfo : EIATTR_NUM_BARRIERS
	.align		4
        /*0020*/ 	.byte	0x02, 0x4c
        /*0022*/ 	.byte	0x01
	.zero		1


	//----- nvinfo : EIATTR_MERCURY_ISA_VERSION
	.align		4
        /*0024*/ 	.byte	0x03, 0x5f
        /*0026*/ 	.short	0x0101


	//----- nvinfo : EIATTR_COOP_GROUP_MASK_REGIDS
	.align		4
        /*0028*/ 	.byte	0x04, 0x29
        /*002a*/ 	.short	(.L_1152 - .L_1151)


	//   ....[0]....
.L_1151:
        /*002c*/ 	.word	0xffffffff


	//   ....[1]....
        /*0030*/ 	.word	0xffffffff


	//   ....[2]....
        /*0034*/ 	.word	0xffffffff


	//   ....[3]....
        /*0038*/ 	.word	0xffffffff


	//----- nvinfo : EIATTR_COOP_GROUP_INSTR_OFFSETS
	.align		4
.L_1152:
        /*003c*/ 	.byte	0x04, 0x28
        /*003e*/ 	.short	(.L_1154 - .L_1153)


	//   ....[0]....
.L_1153:
        /*0040*/ 	.word	0x00001ad0


	//   ....[1]....
        /*0044*/ 	.word	0x00001b00


	//   ....[2]....
        /*0048*/ 	.word	0x00001bf0


	//   ....[3]....
        /*004c*/ 	.word	0x00001cb0


	//----- nvinfo : EIATTR_VRC_CTA_INIT_COUNT
	.align		4
.L_1154:
        /*0050*/ 	.byte	0x02, 0x4a
	.zero		1
	.zero		1


	//----- nvinfo : EIATTR_EXIT_INSTR_OFFSETS
	.align		4
        /*0054*/ 	.byte	0x04, 0x1c
        /*0056*/ 	.short	(.L_1156 - .L_1155)


	//   ....[0]....
.L_1155:
        /*0058*/ 	.word	0x00003aa0


	//   ....[1]....
        /*005c*/ 	.word	0x00003d80


	//   ....[2]....
        /*0060*/ 	.word	0x00003fa0


	//----- nvinfo : EIATTR_CRS_STACK_SIZE
	.align		4
.L_1156:
        /*0064*/ 	.byte	0x04, 0x1e
        /*0066*/ 	.short	(.L_1158 - .L_1157)
.L_1157:
        /*0068*/ 	.word	0x00000000


	//----- nvinfo : EIATTR_CBANK_PARAM_SIZE
	.align		4
.L_1158:
        /*006c*/ 	.byte	0x03, 0x19
        /*006e*/ 	.short	0x01d0


	//----- nvinfo : EIATTR_PARAM_CBANK
	.align		4
        /*0070*/ 	.byte	0x04, 0x0a
        /*0072*/ 	.short	(.L_1160 - .L_1159)
	.align		4
.L_1159:
        /*0074*/ 	.word	index@(.nv.constant0._ZN5flash32flash_fwd_splitkv_combine_kernelI23Flash_fwd_kernel_traitsILi64ELi64ELi256ELi4ELb0ELb0EN7cutlass10bfloat16_tE19Flash_kernel_traitsILi64ELi64ELi256ELi4ES3_EELi8ELi2ELb0EEEvNS_16Flash_fwd_paramsE)
        /*0078*/ 	.short	0x0380
        /*007a*/ 	.short	0x01d0


	//----- nvinfo : EIATTR_SW_WAR
	.align		4
.L_1160:
        /*007c*/ 	.byte	0x04, 0x36
        /*007e*/ 	.short	(.L_1162 - .L_1161)
.L_1161:
        /*0080*/ 	.word	0x00000008
.L_1162:


//--------------------- .nv.info._ZN5flash32flash_fwd_splitkv_combine_kernelI23Flash_fwd_kernel_traitsILi64ELi64ELi256ELi4ELb0ELb0EN7cutlass10bfloat16_tE19Flash_kernel_traitsILi64ELi64ELi256ELi4ES3_EELi8ELi1ELb0EEEvNS_16Flash_fwd_paramsE --------------------------
	.section	.nv.info._ZN5flash32flash_fwd_splitkv_combine_kernelI23Flash_fwd_kernel_traitsILi64ELi64ELi256ELi4ELb0ELb0EN7cutlass10bfloat16_tE19Flash_kernel_traitsILi64ELi64ELi256ELi4ES3_EELi8ELi1ELb0EEEvNS_16Flash_fwd_paramsE,"",@"SHT_CUDA_INFO"
	.sectionflags	@""
	.align	4


	//----- nvinfo : EIATTR_CUDA_API_VERSION
	.align		4
        /*0000*/ 	.byte	0x04, 0x37
        /*0002*/ 	.short	(.L_1164 - .L_1163)
.L_1163:
        /*0004*/ 	.word	0x00000082


	//----- nvinfo : EIATTR_KPARAM_INFO
	.align		4
.L_1164:
        /*0008*/ 	.byte	0x04, 0x17
        /*000a*/ 	.short	(.L_1166 - .L_1165)
.L_1165:
        /*000c*/ 	.word	0x00000000
        /*0010*/ 	.short	0x0000
        /*0012*/ 	.short	0x0000
        /*0014*/ 	.byte	0x00, 0xf0, 0x41, 0x07


	//----- nvinfo : EIATTR_SPARSE_MMA_MASK
	.align		4
.L_1166:
        /*0018*/ 	.byte	0x03, 0x50
        /*001a*/ 	.short	0x0000


	//----- nvinfo : EIATTR_MAXREG_COUNT
	.align		4
        /*001c*/ 	.byte	0x03, 0x1b
        /*001e*/ 	.short	0x00ff


	//----- nvinfo : EIATTR_NUM_BARRIERS
	.align		4
        /*0020*/ 	.byte	0x02, 0x4c
        /*0022*/ 	.byte	0x01
	.zero		1


	//----- nvinfo : EIATTR_MERCURY_ISA_VERSION
	.align		4
        /*0024*/ 	.byte	0x03, 0x5f
        /*0026*/ 	.short	0x0101


	//----- nvinfo : EIATTR_COOP_GROUP_MASK_REGIDS
	.align		4
        /*0028*/ 	.byte	0x04, 0x29
        /*002a*/ 	.short	(.L_1168 - .L_1167)


	//   ....[0]....
.L_1167:
        /*002c*/ 	.word	0xffffffff


	//   ....[1]....
        /*0030*/ 	.word	0xffffffff


	//----- nvinfo : EIATTR_COOP_GROUP_INSTR_OFFSETS
	.align		4
.L_1168:
        /*0034*/ 	.byte	0x04, 0x28
        /*0036*/ 	.short	(.L_1170 - .L_1169)


	//   ....[0]....
.L_1169:
        /*0038*/ 	.word	0x00001b60


	//   ....[1]....
        /*003c*/ 	.word	0x00001d50


	//----- nvinfo : EIATTR_VRC_CTA_INIT_COUNT
	.align		4
.L_1170:
        /*0040*/ 	.byte	0x02, 0x4a
	.zero		1
	.zero		1


	//----- nvinfo : EIATTR_EXIT_INSTR_OFFSETS
	.align		4
        /*0044*/ 	.byte	0x04, 0x1c
        /*0046*/ 	.short	(.L_1172 - .L_1171)


	//   ....[0]....
.L_1171:
        /*0048*/ 	.word	0x00003a70


	//   ....[1]....
        /*004c*/ 	.word	0x00003d50


	//   ....[2]....
        /*0050*/ 	.word	0x00003f70


	//----- nvinfo : EIATTR_CRS_STACK_SIZE
	.align		4
.L_1172:
        /*0054*/ 	.byte	0x04, 0x1e
        /*0056*/ 	.short	(.L_1174 - .L_1173)
.L_1173:
        /*0058*/ 	.word	0x00000000


	//----- nvinfo : EIATTR_CBANK_PARAM_SIZE
	.align		4
.L_1174:
        /*005c*/ 	.byte	0x03, 0x19
        /*005e*/ 	.short	0x01d0


	//----- nvinfo : EIATTR_PARAM_CBANK
	.align		4
        /*0060*/ 	.byte	0x04, 0x0a
        /*0062*/ 	.short	(.L_1176 - .L_1175)
	.align		4
.L_1175:
        /*0064*/ 	.word	index@(.nv.constant0._ZN5flash32flash_fwd_splitkv_combine_kernelI23Flash_fwd_kernel_traitsILi64ELi64ELi256ELi4ELb0ELb0EN7cutlass10bfloat16_tE19Flash_kernel_traitsILi64ELi64ELi256ELi4ES3_EELi8ELi1ELb0EEEvNS_16Flash_fwd_paramsE)
        /*0068*/ 	.short	0x0380
        /*006a*/ 	.short	0x01d0


	//----- nvinfo : EIATTR_SW_WAR
	.align		4
.L_1176:
        /*006c*/ 	.byte	0x04, 0x36
        /*006e*/ 	.short	(.L_1178 - .L_1177)
.L_1177:
        /*0070*/ 	.word	0x00000008
.L_1178:


//--------------------- .nv.info._ZN5flash32flash_fwd_splitkv_combine_kernelI23Flash_fwd_kernel_traitsILi64ELi64ELi256ELi4ELb0ELb0EN7cutlass10bfloat16_tE19Flash_kernel_traitsILi64ELi64ELi256ELi4ES3_EELi8ELi7ELb1EEEvNS_16Flash_fwd_paramsE --------------------------
	.section	.nv.info._ZN5flash32flash_fwd_splitkv_combine_kernelI23Flash_fwd_kernel_traitsILi64ELi64ELi256ELi4ELb0ELb0EN7cutlass10bfloat16_tE19Flash_kernel_traitsILi64ELi64ELi256ELi4ES3_EELi8ELi7ELb1EEEvNS_16Flash_fwd_paramsE,"",@"SHT_CUDA_INFO"
	.sectionflags	@""
	.align	4


	//----- nvinfo : EIATTR_CUDA_API_VERSION
	.align		4
        /*0000*/ 	.byte	0x04, 0x37
        /*0002*/ 	.short	(.L_1180 - .L_1179)
.L_1179:
        /*0004*/ 	.word	0x00000082


	//----- nvinfo : EIATTR_KPARAM_INFO
	.align		4
.L_1180:
        /*0008*/ 	.byte	0x04, 0x17
        /*000a*/ 	.short	(.L_1182 - .L_1181)
.L_1181:
        /*000c*/ 	.word	0x00000000
        /*0010*/ 	.short	0x0000
        /*0012*/ 	.short	0x0000
        /*0014*/ 	.byte	0x00, 0xf0, 0x41, 0x07


	//----- nvinfo : EIATTR_SPARSE_MMA_MASK
	.align		4
.L_1182:
        /*0018*/ 	.byte	0x03, 0x50
        /*001a*/ 	.short	0x0000


	//----- nvinfo : EIATTR_MAXREG_COUNT
	.align		4
        /*001c*/ 	.byte	0x03, 0x1b
        /*001e*/ 	.short	0x00ff


	//----- nvinfo : EIATTR_NUM_BARRIERS
	.align		4
        /*0020*/ 	.byte	0x02, 0x4c
        /*0022*/ 	.byte	0x01
	.zero		1


	//----- nvinfo : EIATTR_MERCURY_ISA_VERSION
	.align		4
        /*0024*/ 	.byte	0x03, 0x5f
        /*0026*/ 	.short	0x0101


	//----- nvinfo : EIATTR_COOP_GROUP_MASK_REGIDS
	.align		4
        /*0028*/ 	.byte	0x04, 0x29
        /*002a*/ 	.short	(.L_1184 - .L_1183)


	//   ....[0]....
.L_1183:
        /*002c*/ 	.word	0xffffffff


	//   ....[1]....
        /*0030*/ 	.word	0xffffffff


	//   ....[2]....
        /*0034*/ 	.word	0xffffffff


	//   ....[3]....
        /*0038*/ 	.word	0xffffffff


	//   ....[4]....
        /*003c*/ 	.word	0xffffffff


	//   ....[5]....
        /*0040*/ 	.word	0xffffffff


	//   ....[6]....
        /*0044*/ 	.word	0xffffffff


	//   ....[7]....
        /*0048*/ 	.word	0xffffffff


	//----- nvinfo : EIATTR_COOP_GROUP_INSTR_OFFSETS
	.align		4
.L_1184:
        /*004c*/ 	.byte	0x04, 0x28
        /*004e*/ 	.short	(.L_1186 - .L_1185)


	//   ....[0]....
.L_1185:
        /*0050*/ 	.word	0x00001e90


	//   ....[1]....
        /*0054*/ 	.word	0x00001ec0


	//   ....[2]....
        /*0058*/ 	.word	0x00001f00


	//   ....[3]....
        /*005c*/ 	.word	0x00001f40


	//   ....[4]....
        /*0060*/ 	.word	0x000022d0


	//   ....[5]....
        /*0064*/ 	.word	0x00002350


	//   ....[6]....
        /*0068*/ 	.word	0x000023c0


	//   ....[7]....
        /*006c*/ 	.word	0x000024d0


	//----- nvinfo : EIATTR_VRC_CTA_INIT_COUNT
	.align		4
.L_1186:
        /*0070*/ 	.byte	0x02, 0x4a
	.zero		1
	.zero		1


	//----- nvinfo : EIATTR_EXIT_INSTR_OFFSETS
	.align		4
        /*0074*/ 	.byte	0x04, 0x1c
        /*0076*/ 	.short	(.L_1188 - .L_1187)


	//   ....[0]....
.L_1187:
        /*0078*/ 	.word	0x000051e0


	//   ....[1]....
        /*007c*/ 	.word	0x000056c0


	//----- nvinfo : EIATTR_CRS_STACK_SIZE
	.align		4
.L_1188:
        /*0080*/ 	.byte	0x04, 0x1e
        /*0082*/ 	.short	(.L_1190 - .L_1189)
.L_1189:
        /*0084*/ 	.word	0x00000000


	//----- nvinfo : EIATTR_CBANK_PARAM_SIZE
	.align		4
.L_1190:
        /*0088*/ 	.byte	0x03, 0x19
        /*008a*/ 	.short	0x01d0


	//----- nvinfo : EIATTR_PARAM_CBANK
	.align		4
        /*008c*/ 	.byte	0x04, 0x0a
        /*008e*/ 	.short	(.L_1192 - .L_1191)
	.align		4
.L_1191:
        /*0090*/ 	.word	index@(.nv.constant0._ZN5flash32flash_fwd_splitkv_combine_kernelI23Flash_fwd_kernel_traitsILi64ELi64ELi256ELi4ELb0ELb0EN7cutlass10bfloat16_tE19Flash_kernel_traitsILi64ELi64ELi256ELi4ES3_EELi8ELi7ELb1EEEvNS_16Flash_fwd_paramsE)
        /*0094*/ 	.short	0x0380
        /*0096*/ 	.short	0x01d0


	//----- nvinfo : EIATTR_SW_WAR
	.align		4
.L_1192:
        /*0098*/ 	.byte	0x04, 0x36
        /*009a*/ 	.short	(.L_1194 - .L_1193)
.L_1193:
        /*009c*/ 	.word	0x00000008
.L_1194:


//--------------------- .nv.info._ZN5flash32flash_fwd_splitkv_combine_kernelI23Flash_fwd_kernel_traitsILi64ELi64ELi256ELi4ELb0ELb0EN7cutlass10bfloat16_tE19Flash_kernel_traitsILi64ELi64ELi256ELi4ES3_EELi8ELi6ELb1EEEvNS_16Flash_fwd_paramsE --------------------------
	.section	.nv.info._ZN5flash32flash_fwd_splitkv_combine_kernelI23Flash_fwd_kernel_traitsILi64ELi64ELi256ELi4ELb0ELb0EN7cutlass10bfloat16_tE19Flash_kernel_traitsILi64ELi64ELi256ELi4ES3_EELi8ELi6ELb1EEEvNS_16Flash_fwd_paramsE,"",@"SHT_CUDA_INFO"
	.sectionflags	@""
	.align	4


	//----- nvinfo : EIATTR_CUDA_API_VERSION
	.align		4
        /*0000*/ 	.byte	0x04, 0x37
        /*0002*/ 	.short	(.L_1196 - .L_1195)
.L_1195:
        /*0004*/ 	.word	0x00000082


	//----- nvinfo : EIATTR_KPARAM_INFO
	.align		4
.L_1196:
        /*0008*/ 	.byte	0x04, 0x17
        /*000a*/ 	.short	(.L_1198 - .L_1197)
.L_1197:
        /*000c*/ 	.word	0x00000000
        /*0010*/ 	.short	0x0000
        /*0012*/ 	.short	0x0000
        /*0014*/ 	.byte	0x00, 0xf0, 0x41, 0x07


	//----- nvinfo : EIATTR_SPARSE_MMA_MASK
	.align		4
.L_1198:
        /*0018*/ 	.byte	0x03, 0x50
        /*001a*/ 	.short	0x0000


	//----- nvinfo : EIATTR_MAXREG_COUNT
	.align		4
        /*001c*/ 	.byte	0x03, 0x1b
        /*001e*/ 	.short	0x00ff


	//----- nvinfo : EIATTR_NUM_BARRIERS
	.align		4
        /*0020*/ 	.byte	0x02, 0x4c
        /*0022*/ 	.byte	0x01
	.zero		1


	//----- nvinfo : EIATTR_MERCURY_ISA_VERSION
	.align		4
        /*0024*/ 	.byte	0x03, 0x5f
        /*0026*/ 	.short	0x0101


	//----- nvinfo : EIATTR_COOP_GROUP_MASK_REGIDS
	.align		4
        /*0028*/ 	.byte	0x04, 0x29
        /*002a*/ 	.short	(.L_1200 - .L_1199)


	//   ....[0]....
.L_1199:
        /*002c*/ 	.word	0xffffffff


	//   ....[1]....
        /*0030*/ 	.word	0xffffffff


	//   ....[2]....
        /*0034*/ 	.word	0xffffffff


	//   ....[3]....
        /*0038*/ 	.word	0xffffffff


	//   ....[4]....
        /*003c*/ 	.word	0xffffffff


	//   ....[5]....
        /*0040*/ 	.word	0xffffffff


	//   ....[6]....
        /*0044*/ 	.word	0xffffffff


	//   ....[7]....
        /*0048*/ 	.word	0xffffffff


	//----- nvinfo : EIATTR_COOP_GROUP_INSTR_OFFSETS
	.align		4
.L_1200:
        /*004c*/ 	.byte	0x04, 0x28
        /*004e*/ 	.short	(.L_1202 - .L_1201)


	//   ....[0]....
.L_1201:
        /*0050*/ 	.word	0x00001b90


	//   ....[1]....
        /*0054*/ 	.word	0x00001bc0


	//   ....[2]....
        /*0058*/ 	.word	0x00001c20


	//   ....[3]....
        /*005c*/ 	.word	0x00001cb0


	//   ....[4]....
        /*0060*/ 	.word	0x00001ec0


	//   ....[5]....
        /*0064*/ 	.word	0x00001f50


	//   ....[6]....
        /*0068*/ 	.word	0x00001fc0


	//   ....[7]....
        /*006c*/ 	.word	0x000020e0


	//----- nvinfo : EIATTR_VRC_CTA_INIT_COUNT
	.align		4
.L_1202:
        /*0070*/ 	.byte	0x02, 0x4a
	.zero		1
	.zero		1


	//----- nvinfo : EIATTR_EXIT_INSTR_OFFSETS
	.align		4
        /*0074*/ 	.byte	0x04, 0x1c
        /*0076*/ 	.short	(.L_1204 - .L_1203)


	//   ....[0]....
.L_1203:
        /*0078*/ 	.word	0x00004b90


	//   ....[1]....
        /*007c*/ 	.word	0x00005070


	//----- nvinfo : EIATTR_CRS_STACK_SIZE
	.align		4
.L_1204:
        /*0080*/ 	.byte	0x04, 0x1e
        /*0082*/ 	.short	(.L_1206 - .L_1205)
.L_1205:
        /*0084*/ 	.word	0x00000000


	//----- nvinfo : EIATTR_CBANK_PARAM_SIZE
	.align		4
.L_1206:
        /*0088*/ 	.byte	0x03, 0x19
        /*008a*/ 	.short	0x01d0


	//----- nvinfo : EIATTR_PARAM_CBANK
	.align		4
        /*008c*/ 	.byte	0x04, 0x0a
        /*008e*/ 	.short	(.L_1208 - .L_1207)
	.align		4
.L_1207:
        /*0090*/ 	.word	index@(.nv.constant0._ZN5flash32flash_fwd_splitkv_combine_kernelI23Flash_fwd_kernel_traitsILi64ELi64ELi256ELi4ELb0ELb0EN7cutlass10bfloat16_tE19Flash_kernel_traitsILi64ELi64ELi256ELi4ES3_EELi8ELi6ELb1EEEvNS_16Flash_fwd_paramsE)
        /*0094*/ 	.short	0x0380
        /*0096*/ 	.short	0x01d0


	//----- nvinfo : EIATTR_SW_WAR
	.align		4
.L_1208:
        /*0098*/ 	.byte	0x04, 0x36
        /*009a*/ 	.short	(.L_1210 - .L_1209)
.L_1209:
        /*009c*/ 	.word	0x00000008
.L_1210:


//--------------------- .nv.info._ZN5flash32flash_fwd_splitkv_combine_kernelI23Flash_fwd_kernel_traitsILi64ELi64ELi256ELi4ELb0ELb0EN7cutlass10bfloat16_tE19Flash_kernel_traitsILi64ELi64ELi256ELi4ES3_EELi8ELi5ELb1EEEvNS_16Flash_fwd_paramsE --------------------------
	.section	.nv.info._ZN5flash32flash_fwd_splitkv_combine_kernelI23Flash_fwd_kernel_traitsILi64ELi64ELi256ELi4ELb0ELb0EN7cutlass10bfloat16_tE19Flash_kernel_traitsILi64ELi64ELi256ELi4ES3_EELi8ELi5ELb1EEEvNS_16Flash_fwd_paramsE,"",@"SHT_CUDA_INFO"
	.sectionflags	@""
	.align	4


	//----- nvinfo : EIATTR_CUDA_API_VERSION
	.align		4
        /*0000*/ 	.byte	0x04, 0x37
        /*0002*/ 	.short	(.L_1212 - .L_1211)
.L_1211:
        /*0004*/ 	.word	0x00000082


	//----- nvinfo : EIATTR_KPARAM_INFO
	.align		4
.L_1212:
        /*0008*/ 	.byte	0x04, 0x17
        /*000a*/ 	.short	(.L_1214 - .L_1213)
.L_1213:
        /*000c*/ 	.word	0x00000000
        /*0010*/ 	.short	0x0000
        /*0012*/ 	.short	0x0000
        /*0014*/ 	.byte	0x00, 0xf0, 0x41, 0x07


	//----- nvinfo : EIATTR_SPARSE_MMA_MASK
	.align		4
.L_1214:
        /*0018*/ 	.byte	0x03, 0x50
        /*001a*/ 	.short	0x0000


	//----- nvinfo : EIATTR_MAXREG_COUNT
	.align		4
        /*001c*/ 	.byte	0x03, 0x1b
        /*001e*/ 	.short	0x00ff


	//----- nvinfo : EIATTR_NUM_BARRIERS
	.align		4
        /*0020*/ 	.byte	0x02, 0x4c
        /*0022*/ 	.byte	0x01
	.zero		1


	//----- nvinfo : EIATTR_MERCURY_ISA_VERSION
	.align		4
        /*0024*/ 	.byte	0x03, 0x5f
        /*0026*/ 	.short	0x0101


	//----- nvinfo : EIATTR_COOP_GROUP_MASK_REGIDS
	.align		4
        /*0028*/ 	.byte	0x04, 0x29
        /*002a*/ 	.short	(.L_1216 - .L_1215)


	//   ....[0]....
.L_1215:
        /*002c*/ 	.word	0xffffffff


	//   ....[1]....
        /*0030*/ 	.word	0xffffffff


	//   ....[2]....
        /*0034*/ 	.word	0xffffffff


	//   ....[3]....
        /*0038*/ 	.word	0xffffffff


	//   ....[4]....
        /*003c*/ 	.word	0xffffffff


	//   ....[5]....
        /*0040*/ 	.word	0xffffffff


	//   ....[6]....
        /*0044*/ 	.word	0xffffffff


	//   ....[7]....
        /*0048*/ 	.word	0xffffffff


	//----- nvinfo : EIATTR_COOP_GROUP_INSTR_OFFSETS
	.align		4
.L_1216:
        /*004c*/ 	.byte	0x04, 0x28
        /*004e*/ 	.short	(.L_1218 - .L_1217)


	//   ....[0]....
.L_1217:
        /*0050*/ 	.word	0x00001990


	//   ....[1]....
        /*0054*/ 	.word	0x000019d0


	//   ....[2]....
        /*0058*/ 	.word	0x00001a40


	//   ....[3]....
        /*005c*/ 	.word	0x00001aa0


	//   ....[4]....
        /*0060*/ 	.word	0x00001c50


	//   ....[5]....
        /*0064*/ 	.word	0x00001cc0


	//   ....[6]....
        /*0068*/ 	.word	0x00001d30


	//   ....[7]....
        /*006c*/ 	.word	0x00001e50


	//----- nvinfo : EIATTR_VRC_CTA_INIT_COUNT
	.align		4
.L_1218:
        /*0070*/ 	.byte	0x02, 0x4a
	.zero		1
	.zero		1


	//----- nvinfo : EIATTR_EXIT_INSTR_OFFSETS
	.align		4
        /*0074*/ 	.byte	0x04, 0x1c
        /*0076*/ 	.short	(.L_1220 - .L_1219)


	//   ....[0]....
.L_1219:
        /*0078*/ 	.word	0x000047f0


	//   ....[1]....
        /*007c*/ 	.word	0x00004cd0


	//----- nvinfo : EIATTR_CRS_STACK_SIZE
	.align		4
.L_1220:
        /*0080*/ 	.byte	0x04, 0x1e
        /*0082*/ 	.short	(.L_1222 - .L_1221)
.L_1221:
        /*0084*/ 	.word	0x00000000


	//----- nvinfo : EIATTR_CBANK_PARAM_SIZE
	.align		4
.L_1222:
        /*0088*/ 	.byte	0x03, 0x19
        /*008a*/ 	.short	0x01d0


	//----- nvinfo : EIATTR_PARAM_CBANK
	.align		4
        /*008c*/ 	.byte	0x04, 0x0a
        /*008e*/ 	.short	(.L_1224 - .L_1223)
	.align		4
.L_1223:
        /*0090*/ 	.word	index@(.nv.constant0._ZN5flash32flash_fwd_splitkv_combine_kernelI23Flash_fwd_kernel_traitsILi64ELi64ELi256ELi4ELb0ELb0EN7cutlass10bfloat16_tE19Flash_kernel_traitsILi64ELi64ELi256ELi4ES3_EELi8ELi5ELb1EEEvNS_16Flash_fwd_paramsE)
        /*0094*/ 	.short	0x0380
        /*0096*/ 	.short	0x01d0


	//----- nvinfo : EIATTR_SW_WAR
	.align		4
.L_1224:
        /*0098*/ 	.byte	0x04, 0x36
        /*009a*/ 	.short	(.L_1226 - .L_1225)
.L_1225:
        /*009c*/ 	.word	0x00000008
.L_1226:


//--------------------- .nv.info._ZN5flash32flash_fwd_splitkv_combine_kernelI23Flash_fwd_kernel_traitsILi64ELi64ELi256ELi4ELb0ELb0EN7cutlass10bfloat16_tE19Flash_kernel_traitsILi64ELi64ELi256ELi4ES3_EELi8ELi4ELb1EEEvNS_16Flash_fwd_paramsE --------------------------
	.section	.nv.info._ZN5flash32flash_fwd_splitkv_combine_kernelI23Flash_fwd_kernel_traitsILi64ELi64ELi256ELi4ELb0ELb0EN7cutlass10bfloat16_tE19Flash_kernel_traitsILi64ELi64ELi256ELi4ES3_EELi8ELi4ELb1EEEvNS_16Flash_fwd_paramsE,"",@"SHT_CUDA_INFO"
	.sectionflags	@""
	.align	4


	//----- nvinfo : EIATTR_CUDA_API_VERSION
	.align		4
        /*0000*/ 	.byte	0x04, 0x37
        /*0002*/ 	.short	(.L_1228 - .L_1227)
.L_1227:
        /*0004*/ 	.word	0x00000082


	//----- nvinfo : EIATTR_KPARAM_INFO
	.align		4
.L_1228:
        /*0008*/ 	.byte	0x04, 0x17
        /*000a*/ 	.short	(.L_1230 - .L_1229)
.L_1229:
        /*000c*/ 	.word	0x00000000
        /*0010*/ 	.short	0x0000
        /*0012*/ 	.short	0x0000
        /*0014*/ 	.byte	0x00, 0xf0, 0x41, 0x07


	//----- nvinfo : EIATTR_SPARSE_MMA_MASK
	.align		4
.L_1230:
        /*0018*/ 	.byte	0x03, 0x50
        /*001a*/ 	.short	0x0000


	//----- nvinfo : EIATTR_MAXREG_COUNT
	.align		4
        /*001c*/ 	.byte	0x03, 0x1b
        /*001e*/ 	.short	0x00ff


	//----- nvinfo : EIATTR_NUM_BARRIERS
	.align		4
        /*0020*/ 	.byte	0x02, 0x4c
        /*0022*/ 	.byte	0x01
	.zero		1


	//----- nvinfo : EIATTR_MERCURY_ISA_VERSION
	.align		4
        /*0024*/ 	.byte	0x03, 0x5f
        /*0026*/ 	.short	0x0101


	//----- nvinfo : EIATTR_COOP_GROUP_MASK_REGIDS
	.align		4
        /*0028*/ 	.byte	0x04, 0x29
        /*002a*/ 	.short	(.L_1232 - .L_1231)


	//   ....[0]....
.L_1231:
        /*002c*/ 	.word	0xffffffff


	//   ....[1]....
        /*0030*/ 	.word	0xffffffff


	//   ....[2]....
        /*0034*/ 	.word	0xffffffff


	//   ....[3]....
        /*0038*/ 	.word	0xffffffff


	//   ....[4]....
        /*003c*/ 	.word	0xffffffff


	//   ....[5]....
        /*0040*/ 	.word	0xffffffff


	//   ....[6]....
        /*0044*/ 	.word	0xffffffff


	//   ....[7]....
        /*0048*/ 	.word	0xffffffff


	//----- nvinfo : EIATTR_COOP_GROUP_INSTR_OFFSETS
	.align		4
.L_1232:
        /*004c*/ 	.byte	0x04, 0x28
        /*004e*/ 	.short	(.L_1234 - .L_1233)


	//   ....[0]....
.L_1233:
        /*0050*/ 	.word	0x00001a80


	//   ....[1]....
        /*0054*/ 	.word	0x00001ad0


	//   ....[2]....
        /*0058*/ 	.word	0x00001b00


	//   ....[3]....
        /*005c*/ 	.word	0x00001b30


	//   ....[4]....
        /*0060*/ 	.word	0x00001c40


	//   ....[5]....
        /*0064*/ 	.word	0x00001c70


	//   ....[6]....
        /*0068*/ 	.word	0x00001cb0


	//   ....[7]....
        /*006c*/ 	.word	0x00001d70


	//----- nvinfo : EIATTR_VRC_CTA_INIT_COUNT
	.align		4
.L_1234:
        /*0070*/ 	.byte	0x02, 0x4a
	.zero		1
	.zero		1


	//----- nvinfo : EIATTR_EXIT_INSTR_OFFSETS
	.align		4
        /*0074*/ 	.byte	0x04, 0x1c
        /*0076*/ 	.short	(.L_1236 - .L_1235)


	//   ....[0]....
.L_1235:
        /*0078*/ 	.word	0x00004690


	//   ....[1]....
        /*007c*/ 	.word	0x00004b70


	//----- nvinfo : EIATTR_CRS_STACK_SIZE
	.align		4
.L_1236:
        /*0080*/ 	.byte	0x04, 0x1e
        /*0082*/ 	.short	(.L_1238 - .L_1237)
.L_1237:
        /*0084*/ 	.word	0x00000000


	//----- nvinfo : EIATTR_CBANK_PARAM_SIZE
	.align		4
.L_1238:
        /*0088*/ 	.byte	0x03, 0x19
        /*008a*/ 	.short	0x01d0


	//----- nvinfo : EIATTR_PARAM_CBANK
	.align		4
        /*008c*/ 	.byte	0x04, 0x0a
        /*008e*/ 	.short	(.L_1240 - .L_1239)
	.align		4
.L_1239:
        /*0090*/ 	.word	index@(.nv.constant0._ZN5flash32flash_fwd_splitkv_combine_kernelI23Flash_fwd_kernel_traitsILi64ELi64ELi256ELi4ELb0ELb0EN7cutlass10bfloat16_tE19Flash_kernel_traitsILi64ELi64ELi256ELi4ES3_EELi8ELi4ELb1EEEvNS_16Flash_fwd_paramsE)
        /*0094*/ 	.short	0x0380
        /*0096*/ 	.short	0x01d0


	//----- nvinfo : EIATTR_SW_WAR
	.align		4
.L_1240:
        /*0098*/ 	.byte	0x04, 0x36
        /*009a*/ 	.short	(.L_1242 - .L_1241)
.L_1241:
        /*009c*/ 	.word	0x00000008
.L_1242:


//--------------------- .nv.info._ZN5flash32flash_fwd_splitkv_combine_kernelI23Flash_fwd_kernel_traitsILi64ELi64ELi256ELi4ELb0ELb0EN7cutlass10bfloat16_tE19Flash_kernel_traitsILi64ELi64ELi256ELi4ES3_EELi8ELi3ELb1EEEvNS_16Flash_fwd_paramsE --------------------------
	.section	.nv.info._ZN5flash32flash_fwd_splitkv_combine_kernelI23Flash_fwd_kernel_traitsILi64ELi64ELi256ELi4ELb0ELb0EN7cutlass10bfloat16_tE19Flash_kernel_traitsILi64ELi64ELi256ELi4ES3_EELi8ELi3ELb1EEEvNS_16Flash_fwd_paramsE,"",@"SHT_CUDA_INFO"
	.sectionflags	@""
	.align	4


	//----- nvinfo : EIATTR_CUDA_API_VERSION
	.align		4
        /*0000*/ 	.byte	0x04, 0x37
        /*0002*/ 	.short	(.L_1244 - .L_1243)
.L_1243:
        /*0004*/ 	.word	0x00000082


	//----- nvinfo : EIATTR_KPARAM_INFO
	.align		4
.L_1244:
        /*0008*/ 	.byte	0x04, 0x17
        /*000a*/ 	.short	(.L_1246 - .L_1245)
.L_1245:
        /*000c*/ 	.word	0x00000000
        /*0010*/ 	.short	0x0000
        /*0012*/ 	.short	0x0000
        /*0014*/ 	.byte	0x00, 0xf0, 0x41, 0x07


	//----- nvinfo : EIATTR_SPARSE_MMA_MASK
	.align		4
.L_1246:
        /*0018*/ 	.byte	0x03, 0x50
        /*001a*/ 	.short	0x0000


	//----- nvinfo : EIATTR_MAXREG_COUNT
	.align		4
        /*001c*/ 	.byte	0x03, 0x1b
        /*001e*/ 	.short	0x00ff


	//----- nvinfo : EIATTR_NUM_BARRIERS
	.align		4
        /*0020*/ 	.byte	0x02, 0x4c
        /*0022*/ 	.byte	0x01
	.zero		1


	//----- nvinfo : EIATTR_MERCURY_ISA_VERSION
	.align		4
        /*0024*/ 	.byte	0x03, 0x5f
        /*0026*/ 	.short	0x0101


	//----- nvinfo : EIATTR_COOP_GROUP_MASK_REGIDS
	.align		4
        /*0028*/ 	.byte	0x04, 0x29
        /*002a*/ 	.short	(.L_1248 - .L_1247)


	//   ....[0]....
.L_1247:
        /*002c*/ 	.word	0xffffffff


	//   ....[1]....
        /*0030*/ 	.word	0xffffffff


	//   ....[2]....
        /*0034*/ 	.word	0xffffffff


	//   ....[3]....
        /*0038*/ 	.word	0xffffffff


	//   ....[4]....
        /*003c*/ 	.word	0xffffffff


	//   ....[5]....
        /*0040*/ 	.word	0xffffffff


	//----- nvinfo : EIATTR_COOP_GROUP_INSTR_OFFSETS
	.align		4
.L_1248:
        /*0044*/ 	.byte	0x04, 0x28
        /*0046*/ 	.short	(.L_1250 - .L_1249)


	//   ....[0]....
.L_1249:
        /*0048*/ 	.word	0x00001c10


	//   ....[1]....
        /*004c*/ 	.word	0x00001c30


	//   ....[2]....
        /*0050*/ 	.word	0x00001c50


	//   ....[3]....
        /*0054*/ 	.word	0x00001d40


	//   ....[4]....
        /*0058*/ 	.word	0x00001e50


	//   ....[5]....
        /*005c*/ 	.word	0x00001eb0


	//----- nvinfo : EIATTR_VRC_CTA_INIT_COUNT
	.align		4
.L_1250:
        /*0060*/ 	.byte	0x02, 0x4a
	.zero		1
	.zero		1


	//----- nvinfo : EIATTR_EXIT_INSTR_OFFSETS
	.align		4
        /*0064*/ 	.byte	0x04, 0x1c
        /*0066*/ 	.short	(.L_1252 - .L_1251)


	//   ....[0]....
.L_1251:
        /*0068*/ 	.word	0x00004680


	//   ....[1]....
        /*006c*/ 	.word	0x00004b60


	//----- nvinfo : EIATTR_CRS_STACK_SIZE
	.align		4
.L_1252:
        /*0070*/ 	.byte	0x04, 0x1e
        /*0072*/ 	.short	(.L_1254 - .L_1253)
.L_1253:
        /*0074*/ 	.word	0x00000000


	//----- nvinfo : EIATTR_CBANK_PARAM_SIZE
	.align		4
.L_1254:
        /*0078*/ 	.byte	0x03, 0x19
        /*007a*/ 	.short	0x01d0


	//----- nvinfo : EIATTR_PARAM_CBANK
	.align		4
        /*007c*/ 	.byte	0x04, 0x0a
        /*007e*/ 	.short	(.L_1256 - .L_1255)
	.align		4
.L_1255:
        /*0080*/ 	.word	index@(.nv.constant0._ZN5flash32flash_fwd_splitkv_combine_kernelI23Flash_fwd_kernel_traitsILi64ELi64ELi256ELi4ELb0ELb0EN7cutlass10bfloat16_tE19Flash_kernel_traitsILi64ELi64ELi256ELi4ES3_EELi8ELi3ELb1EEEvNS_16Flash_fwd_paramsE)
        /*0084*/ 	.short	0x0380
        /*0086*/ 	.short	0x01d0


	//----- nvinfo : EIATTR_SW_WAR
	.align		4
.L_1256:
        /*0088*/ 	.byte	0x04, 0x36
        /*008a*/ 	.short	(.L_1258 - .L_1257)
.L_1257:
        /*008c*/ 	.word	0x00000008
.L_1258:


//--------------------- .nv.info._ZN5flash32flash_fwd_splitkv_combine_kernelI23Flash_fwd_kernel_traitsILi64ELi64ELi256ELi4ELb0ELb0EN7cutlass10bfloat16_tE19Flash_kernel_traitsILi64ELi64ELi256ELi4ES3_EELi8ELi2ELb1EEEvNS_16Flash_fwd_paramsE --------------------------
	.section	.nv.info._ZN5flash32flash_fwd_splitkv_combine_kernelI23Flash_fwd_kernel_traitsILi64ELi64ELi256ELi4ELb0ELb0EN7cutlass10bfloat16_tE19Flash_kernel_traitsILi64ELi64ELi256ELi4ES3_EELi8ELi2ELb1EEEvNS_16Flash_fwd_paramsE,"",@"SHT_CUDA_INFO"
	.sectionflags	@""
	.align	4


	//----- nvinfo : EIATTR_CUDA_API_VERSION
	.align		4
        /*0000*/ 	.byte	0x04, 0x37
        /*0002*/ 	.short	(.L_1260 - .L_1259)
.L_1259:
        /*0004*/ 	.word	0x00000082


	//----- nvinfo : EIATTR_KPARAM_INFO
	.align		4
.L_1260:
        /*0008*/ 	.byte	0x04, 0x17
        /*000a*/ 	.short	(.L_1262 - .L_1261)
.L_1261:
        /*000c*/ 	.word	0x00000000
        /*0010*/ 	.short	0x0000
        /*0012*/ 	.short	0x0000
        /*0014*/ 	.byte	0x00, 0xf0, 0x41, 0x07


	//----- nvinfo : EIATTR_SPARSE_MMA_MASK
	.align		4
.L_1262:
        /*0018*/ 	.byte	0x03, 0x50
        /*001a*/ 	.short	0x0000


	//----- nvinfo : EIATTR_MAXREG_COUNT
	.align		4
        /*001c*/ 	.byte	0x03, 0x1b
        /*001e*/ 	.short	0x00ff


	//----- nvinfo : EIATTR_NUM_BARRIERS
	.align		4
        /*0020*/ 	.byte	0x02, 0x4c
        /*0022*/ 	.byte	0x01
	.zero		1


	//----- nvinfo : EIATTR_MERCURY_ISA_VERSION
	.align		4
        /*0024*/ 	.byte	0x03, 0x5f
        /*0026*/ 	.short	0x0101


	//----- nvinfo : EIATTR_COOP_GROUP_MASK_REGIDS
	.align		4
        /*0028*/ 	.byte	0x04, 0x29
        /*002a*/ 	.short	(.L_1264 - .L_1263)


	//   ....[0]....
.L_1263:
        /*002c*/ 	.word	0xffffffff


	//   ....[1]....
        /*0030*/ 	.word	0xffffffff


	//   ....[2]....
        /*0034*/ 	.word	0xffffffff


	//   ....[3]....
        /*0038*/ 	.word	0xffffffff


	//----- nvinfo : EIATTR_COOP_GROUP_INSTR_OFFSETS
	.align		4
.L_1264:
        /*003c*/ 	.byte	0x04, 0x28
        /*003e*/ 	.short	(.L_1266 - .L_1265)


	//   ....[0]....
.L_1265:
        /*0040*/ 	.word	0x00001ac0


	//   ....[1]....
        /*0044*/ 	.word	0x00001b20


	//   ....[2]....
        /*0048*/ 	.word	0x00001be0


	//   ....[3]....
        /*004c*/ 	.word	0x00001ca0


	//----- nvinfo : EIATTR_VRC_CTA_INIT_COUNT
	.align		4
.L_1266:
        /*0050*/ 	.byte	0x02, 0x4a
	.zero		1
	.zero		1


	//----- nvinfo : EIATTR_EXIT_INSTR_OFFSETS
	.align		4
        /*0054*/ 	.byte	0x04, 0x1c
        /*0056*/ 	.short	(.L_1268 - .L_1267)


	//   ....[0]....
.L_1267:
        /*0058*/ 	.word	0x00004640


	//   ....[1]....
        /*005c*/ 	.word	0x00004b20


	//----- nvinfo : EIATTR_CRS_STACK_SIZE
	.align		4
.L_1268:
        /*0060*/ 	.byte	0x04, 0x1e
        /*0062*/ 	.short	(.L_1270 - .L_1269)
.L_1269:
        /*0064*/ 	.word	0x00000000


	//----- nvinfo : EIATTR_CBANK_PARAM_SIZE
	.align		4
.L_1270:
        /*0068*/ 	.byte	0x03, 0x19
        /*006a*/ 	.short	0x01d0


	//----- nvinfo : EIATTR_PARAM_CBANK
	.align		4
        /*006c*/ 	.byte	0x04, 0x0a
        /*006e*/ 	.short	(.L_1272 - .L_1271)
	.align		4
.L_1271:
        /*0070*/ 	.word	index@(.nv.constant0._ZN5flash32flash_fwd_splitkv_combine_kernelI23Flash_fwd_kernel_traitsILi64ELi64ELi256ELi4ELb0ELb0EN7cutlass10bfloat16_tE19Flash_kernel_traitsILi64ELi64ELi256ELi4ES3_EELi8ELi2ELb1EEEvNS_16Flash_fwd_paramsE)
        /*0074*/ 	.short	0x0380
        /*0076*/ 	.short	0x01d0


	//----- nvinfo : EIATTR_SW_WAR
	.align		4
.L_1272:
        /*0078*/ 	.byte	0x04, 0x36
        /*007a*/ 	.short	(.L_1274 - .L_1273)
.L_1273:
        /*007c*/ 	.word	0x00000008
.L_1274:


//--------------------- .nv.info._ZN5flash32flash_fwd_splitkv_combine_kernelI23Flash_fwd_kernel_traitsILi64ELi64ELi256ELi4ELb0ELb0EN7cutlass10bfloat16_tE19Flash_kernel_traitsILi64ELi64ELi256ELi4ES3_EELi8ELi1ELb1EEEvNS_16Flash_fwd_paramsE --------------------------
	.section	.nv.info._ZN5flash32flash_fwd_splitkv_combine_kernelI23Flash_fwd_kernel_traitsILi64ELi64ELi256ELi4ELb0ELb0EN7cutlass10bfloat16_tE19Flash_kernel_traitsILi64ELi64ELi256ELi4ES3_EELi8ELi1ELb1EEEvNS_16Flash_fwd_paramsE,"",@"SHT_CUDA_INFO"
	.sectionflags	@""
	.align	4


	//----- nvinfo : EIATTR_CUDA_API_VERSION
	.align		4
        /*0000*/ 	.byte	0x04, 0x37
        /*0002*/ 	.short	(.L_1276 - .L_1275)
.L_1275:
        /*0004*/ 	.word	0x00000082


	//----- nvinfo : EIATTR_KPARAM_INFO
	.align		4
.L_1276:
        /*0008*/ 	.byte	0x04, 0x17
        /*000a*/ 	.short	(.L_1278 - .L_1277)
.L_1277:
        /*000c*/ 	.word	0x00000000
        /*0010*/ 	.short	0x0000
        /*0012*/ 	.short	0x0000
        /*0014*/ 	.byte	0x00, 0xf0, 0x41, 0x07


	//----- nvinfo : EIATTR_SPARSE_MMA_MASK
	.align		4
.L_1278:
        /*0018*/ 	.byte	0x03, 0x50
        /*001a*/ 	.short	0x0000


	//----- nvinfo : EIATTR_MAXREG_COUNT
	.align		4
        /*001c*/ 	.byte	0x03, 0x1b
        /*001e*/ 	.short	0x00ff


	//----- nvinfo : EIATTR_NUM_BARRIERS
	.align		4
        /*0020*/ 	.byte	0x02, 0x4c
        /*0022*/ 	.byte	0x01
	.zero		1


	//----- nvinfo : EIATTR_MERCURY_ISA_VERSION
	.align		4
        /*0024*/ 	.byte	0x03, 0x5f
        /*0026*/ 	.short	0x0101


	//----- nvinfo : EIATTR_COOP_GROUP_MASK_REGIDS
	.align		4
        /*0028*/ 	.byte	0x04, 0x29
        /*002a*/ 	.short	(.L_1280 - .L_1279)


	//   ....[0]....
.L_1279:
        /*002c*/ 	.word	0xffffffff


	//   ....[1]....
        /*0030*/ 	.word	0xffffffff


	//----- nvinfo : EIATTR_COOP_GROUP_INSTR_OFFSETS
	.align		4
.L_1280:
        /*0034*/ 	.byte	0x04, 0x28
        /*0036*/ 	.short	(.L_1282 - .L_1281)


	//   ....[0]....
.L_1281:
        /*0038*/ 	.word	0x00001b50


	//   ....[1]....
        /*003c*/ 	.word	0x00001d60


	//----- nvinfo : EIATTR_VRC_CTA_INIT_COUNT
	.align		4
.L_1282:
        /*0040*/ 	.byte	0x02, 0x4a
	.zero		1
	.zero		1


	//----- nvinfo : EIATTR_EXIT_INSTR_OFFSETS
	.align		4
        /*0044*/ 	.byte	0x04, 0x1c
        /*0046*/ 	.short	(.L_1284 - .L_1283)


	//   ....[0]....
.L_1283:
        /*0048*/ 	.word	0x000045f0


	//   ....[1]....
        /*004c*/ 	.word	0x00004ad0


	//----- nvinfo : EIATTR_CRS_STACK_SIZE
	.align		4
.L_1284:
        /*0050*/ 	.byte	0x04, 0x1e
        /*0052*/ 	.short	(.L_1286 - .L_1285)
.L_1285:
        /*0054*/ 	.word	0x00000000


	//----- nvinfo : EIATTR_CBANK_PARAM_SIZE
	.align		4
.L_1286:
        /*0058*/ 	.byte	0x03, 0x19
        /*005a*/ 	.short	0x01d0


	//----- nvinfo : EIATTR_PARAM_CBANK
	.align		4
        /*005c*/ 	.byte	0x04, 0x0a
        /*005e*/ 	.short	(.L_1288 - .L_1287)
	.align		4
.L_1287:
        /*0060*/ 	.word	index@(.nv.constant0._ZN5flash32flash_fwd_splitkv_combine_kernelI23Flash_fwd_kernel_traitsILi64ELi64ELi256ELi4ELb0ELb0EN7cutlass10bfloat16_tE19Flash_kernel_traitsILi64ELi64ELi256ELi4ES3_EELi8ELi1ELb1EEEvNS_16Flash_fwd_paramsE)
        /*0064*/ 	.short	0x0380
        /*0066*/ 	.short	0x01d0


	//----- nvinfo : EIATTR_SW_WAR
	.align		4
.L_1288:
        /*0068*/ 	.byte	0x04, 0x36
        /*006a*/ 	.short	(.L_1290 - .L_1289)
.L_1289:
        /*006c*/ 	.word	0x00000008
.L_1290:


//--------------------- .nv.info._ZN5flash24flash_fwd_splitkv_kernelI23Flash_fwd_kernel_traitsILi64ELi64ELi256ELi4ELb0ELb0EN7cutlass10bfloat16_tE19Flash_kernel_traitsILi64ELi64ELi256ELi4ES3_EELb0ELb0ELb0ELb0ELb1ELb0ELb0ELb0EEEvNS_16Flash_fwd_paramsE --------------------------
	.section	.nv.info._ZN5flash24flash_fwd_splitkv_kernelI23Flash_fwd_kernel_traitsILi64ELi64ELi256ELi4ELb0ELb0EN7cutlass10bfloat16_tE19Flash_kernel_traitsILi64ELi64ELi256ELi4ES3_EELb0ELb0ELb0ELb0ELb1ELb0ELb0ELb0EEEvNS_16Flash_fwd_paramsE,"",@"SHT_CUDA_INFO"
	.sectionflags	@""
	.align	4


	//----- nvinfo : EIATTR_CUDA_API_VERSION
	.align		4
        /*0000*/ 	.byte	0x04, 0x37
        /*0002*/ 	.short	(.L_1292 - .L_1291)
.L_1291:
        /*0004*/ 	.word	0x00000082


	//----- nvinfo : EIATTR_KPARAM_INFO
	.align		4
.L_1292:
        /*0008*/ 	.byte	0x04, 0x17
        /*000a*/ 	.short	(.L_1294 - .L_1293)
.L_1293:
        /*000c*/ 	.word	0x00000000
        /*0010*/ 	.short	0x0000
        /*0012*/ 	.short	0x0000
        /*0014*/ 	.byte	0x00, 0xf0, 0x41, 0x07


	//----- nvinfo : EIATTR_SPARSE_MMA_MASK
	.align		4
.L_1294:
        /*0018*/ 	.byte	0x03, 0x50
        /*001a*/ 	.short	0x0000


	//----- nvinfo : EIATTR_MAXREG_COUNT
	.align		4
        /*001c*/ 	.byte	0x03, 0x1b
        /*001e*/ 	.short	0x00ff


	//----- nvinfo : EIATTR_NUM_BARRIERS
	.align		4
        /*0020*/ 	.byte	0x02, 0x4c
        /*0022*/ 	.byte	0x01
	.zero		1


	//----- nvinfo : EIATTR_ANNOTATIONS
	.align		4
        /*0024*/ 	.byte	0x04, 0x55
        /*0026*/ 	.short	(.L_1296 - .L_1295)


	//   ....[0]....
.L_1295:
        /*0028*/ 	.word	0x00000001
        /*002c*/ 	.byte	0x60, 0x1b, 0x00, 0x00, 0x01, 0x00, 0x00, 0x00, 0x10, 0xdc, 0x00, 0x00


	//----- nvinfo : EIATTR_MERCURY_ISA_VERSION
	.align		4
.L_1296:
        /*0038*/ 	.byte	0x03, 0x5f
        /*003a*/ 	.short	0x0101


	//----- nvinfo : EIATTR_COOP_GROUP_MASK_REGIDS
	.align		4
        /*003c*/ 	.byte	0x04, 0x29
        /*003e*/ 	.short	(.L_1298 - .L_1297)


	//   ....[0]....
.L_1297:
        /*0040*/ 	.word	0xffffffff


	//   ....[1]....
        /*0044*/ 	.word	0xffffffff


	//   ....[2]....
        /*0048*/ 	.word	0xffffffff


	//   ....[3]....
        /*004c*/ 	.word	0xffffffff


	//   ....[4]....
        /*0050*/ 	.word	0xffffffff


	//   ....[5]....
        /*0054*/ 	.word	0xffffffff


	//   ....[6]....
        /*0058*/ 	.word	0xffffffff


	//   ....[7]....
        /*005c*/ 	.word	0xffffffff


	//   ....[8]....
        /*0060*/ 	.word	0xffffffff


	//   ....[9]....
        /*0064*/ 	.word	0xffffffff


	//   ....[10]....
        /*0068*/ 	.word	0xffffffff


	//   ....[11]....
        /*006c*/ 	.word	0xffffffff


	//   ....[12]....
        /*0070*/ 	.word	0x05000004


	//   ....[13]....
        /*0074*/ 	.word	0x05000004


	//   ....[14]....
        /*0078*/ 	.word	0x05000004


	//   ....[15]....
        /*007c*/ 	.word	0x05000004


	//----- nvinfo : EIATTR_COOP_GROUP_INSTR_OFFSETS
	.align		4
.L_1298:
        /*0080*/ 	.byte	0x04, 0x28
        /*0082*/ 	.short	(.L_1300 - .L_1299)


	//   ....[0]....
.L_1299:
        /*0084*/ 	.word	0x00006010


	//   ....[1]....
        /*0088*/ 	.word	0x00006020


	//   ....[2]....
        /*008c*/ 	.word	0x00006050


	//   ....[3]....
        /*0090*/ 	.word	0x00006060


	//   ....[4]....
        /*0094*/ 	.word	0x0000aea0


	//   ....[5]....
        /*0098*/ 	.word	0x0000aed0


	//   ....[6]....
        /*009c*/ 	.word	0x0000af10


	//   ....[7]....
        /*00a0*/ 	.word	0x0000af30


	//   ....[8]....
        /*00a4*/ 	.word	0x0000db50


	//   ....[9]....
        /*00a8*/ 	.word	0x0000db60


	//   ....[10]....
        /*00ac*/ 	.word	0x0000db90


	//   ....[11]....
        /*00b0*/ 	.word	0x0000dba0


	//   ....[12]....
        /*00b4*/ 	.word	0x0000ea10


	//   ....[13]....
        /*00b8*/ 	.word	0x0000ea80


	//   ....[14]....
        /*00bc*/ 	.word	0x0000eaf0


	//   ....[15]....
        /*00c0*/ 	.word	0x0000eb50


	//----- nvinfo : EIATTR_VRC_CTA_INIT_COUNT
	.align		4
.L_1300:
        /*00c4*/ 	.byte	0x02, 0x4a
	.zero		1
	.zero		1


	//----- nvinfo : EIATTR_EXIT_INSTR_OFFSETS
	.align		4
        /*00c8*/ 	.byte	0x04, 0x1c
        /*00ca*/ 	.short	(.L_1302 - .L_1301)


	//   ....[0]....
.L_1301:
        /*00cc*/ 	.word	0x00000060


	//----- nvinfo : EIATTR_CRS_STACK_SIZE
	.align		4
.L_1302:
        /*00d0*/ 	.byte	0x04, 0x1e
        /*00d2*/ 	.short	(.L_1304 - .L_1303)
.L_1303:
        /*00d4*/ 	.word	0x00000000


	//----- nvinfo : EIATTR_CBANK_PARAM_SIZE
	.align		4
.L_1304:
        /*00d8*/ 	.byte	0x03, 0x19
        /*00da*/ 	.short	0x01d0


	//----- nvinfo : EIATTR_PARAM_CBANK
	.align		4
        /*00dc*/ 	.byte	0x04, 0x0a
        /*00de*/ 	.short	(.L_1306 - .L_1305)
	.align		4
.L_1305:
        /*00e0*/ 	.word	index@(.nv.constant0._ZN5flash24flash_fwd_splitkv_kernelI23Flash_fwd_kernel_traitsILi64ELi64ELi256ELi4ELb0ELb0EN7cutlass10bfloat16_tE19Flash_kernel_traitsILi64ELi64ELi256ELi4ES3_EELb0ELb0ELb0ELb0ELb1ELb0ELb0ELb0EEEvNS_16Flash_fwd_paramsE)
        /*00e4*/ 	.short	0x0380
        /*00e6*/ 	.short	0x01d0


	//----- nvinfo : EIATTR_SW_WAR
	.align		4
.L_1306:
        /*00e8*/ 	.byte	0x04, 0x36
        /*00ea*/ 	.short	(.L_1308 - .L_1307)
.L_1307:
        /*00ec*/ 	.word	0x00000008
.L_1308:


//--------------------- .nv.info._ZN5flash24flash_fwd_splitkv_kernelI23Flash_fwd_kernel_traitsILi64ELi64ELi256ELi4ELb0ELb0EN7cutlass10bfloat16_tE19Flash_kernel_traitsILi64ELi64ELi256ELi4ES3_EELb0ELb0ELb0ELb0ELb1ELb1ELb0ELb0EEEvNS_16Flash_fwd_paramsE --------------------------
	.section	.nv.info._ZN5flash24flash_fwd_splitkv_kernelI23Flash_fwd_kernel_traitsILi64ELi64ELi256ELi4ELb0ELb0EN7cutlass10bfloat16_tE19Flash_kernel_traitsILi64ELi64ELi256ELi4ES3_EELb0ELb0ELb0ELb0ELb1ELb1ELb0ELb0EEEvNS_16Flash_fwd_paramsE,"",@"SHT_CUDA_INFO"
	.sectionflags	@""
	.align	4


	//----- nvinfo : EIATTR_CUDA_API_VERSION
	.align		4
        /*0000*/ 	.byte	0x04, 0x37
        /*0002*/ 	.short	(.L_1310 - .L_1309)
.L_1309:
        /*0004*/ 	.word	0x00000082


	//----- nvinfo : EIATTR_KPARAM_INFO
	.align		4
.L_1310:
        /*0008*/ 	.byte	0x04, 0x17
        /*000a*/ 	.short	(.L_1312 - .L_1311)
.L_1311:
        /*000c*/ 	.word	0x00000000
        /*0010*/ 	.short	0x0000
        /*0012*/ 	.short	0x0000
        /*0014*/ 	.byte	0x00, 0xf0, 0x41, 0x07


	//----- nvinfo : EIATTR_SPARSE_MMA_MASK
	.align		4
.L_1312:
        /*0018*/ 	.byte	0x03, 0x50
        /*001a*/ 	.short	0x0000


	//----- nvinfo : EIATTR_MAXREG_COUNT
	.align		4
        /*001c*/ 	.byte	0x03, 0x1b
        /*001e*/ 	.short	0x00ff


	//----- nvinfo : EIATTR_NUM_BARRIERS
	.align		4
        /*0020*/ 	.byte	0x02, 0x4c
        /*0022*/ 	.byte	0x01
	.zero		1


	//----- nvinfo : EIATTR_ANNOTATIONS
	.align		4
        /*0024*/ 	.byte	0x04, 0x55
        /*0026*/ 	.short	(.L_1314 - .L_1313)


	//   ....[0]....
.L_1313:
        /*0028*/ 	.word	0x00000001
        /*002c*/ 	.byte	0x90, 0x02, 0x00, 0x00, 0x01, 0x00, 0x00, 0x00, 0x30, 0x0d, 0x00, 0x00, 0x01, 0x00, 0x00, 0x00
        /* <DEDUP_REMOVED lines=27> */
        /*01ec*/ 	.byte	0x00, 0x00, 0x01, 0x00, 0x01, 0x00, 0x00, 0x00, 0x70, 0x07, 0x01, 0x00


	//----- nvinfo : EIATTR_MERCURY_ISA_VERSION
	.align		4
.L_1314:
        /*01f8*/ 	.byte	0x03, 0x5f
        /*01fa*/ 	.short	0x0101


	//----- nvinfo : EIATTR_COOP_GROUP_MASK_REGIDS
	.align		4
        /*01fc*/ 	.byte	0x04, 0x29
        /*01fe*/ 	.short	(.L_1316 - .L_1315)


	//   ....[0]....
.L_1315:
        /*0200*/ 	.word	0xffffffff


	//   ....[1]....
        /*0204*/ 	.word	0xffffffff


	//   ....[2]....
        /*0208*/ 	.word	0xffffffff


	//   ....[3]....
        /*020c*/ 	.word	0xffffffff


	//   ....[4]....
        /*0210*/ 	.word	0xffffffff


	//   ....[5]....
        /*0214*/ 	.word	0xffffffff


	//   ....[6]....
        /*0218*/ 	.word	0xffffffff


	//   ....[7]....
        /*021c*/ 	.word	0xffffffff


	//   ....[8]....
        /*0220*/ 	.word	0xffffffff


	//   ....[9]....
        /*0224*/ 	.word	0xffffffff


	//   ....[10]....
        /*0228*/ 	.word	0xffffffff


	//   ....[11]....
        /*022c*/ 	.word	0xffffffff


	//   ....[12]....
        /*0230*/ 	.word	0x05000004


	//   ....[13]....
        /*0234*/ 	.word	0x05000004


	//   ....[14]....
        /*0238*/ 	.word	0x05000004


	//   ....[15]....
        /*023c*/ 	.word	0x05000004


	//----- nvinfo : EIATTR_COOP_GROUP_INSTR_OFFSETS
	.align		4
.L_1316:
        /*0240*/ 	.byte	0x04, 0x28
        /*0242*/ 	.short	(.L_1318 - .L_1317)


	//   ....[0]....
.L_1317:
        /*0244*/ 	.word	0x00006f40


	//   ....[1]....
        /*0248*/ 	.word	0x00006f50


	//   ....[2]....
        /*024c*/ 	.word	0x00006f80


	//   ....[3]....
        /*0250*/ 	.word	0x00006f90


	//   ....[4]....
        /*0254*/ 	.word	0x0000d000


	//   ....[5]....
        /*0258*/ 	.word	0x0000d030


	//   ....[6]....
        /*025c*/ 	.word	0x0000d060


	//   ....[7]....
        /*0260*/ 	.word	0x0000d090


	//   ....[8]....
        /*0264*/ 	.word	0x0000ff30


	//   ....[9]....
        /*0268*/ 	.word	0x0000ff40


	//   ....[10]....
        /*026c*/ 	.word	0x0000ff70


	//   ....[11]....
        /*0270*/ 	.word	0x0000ff80


	//   ....[12]....
        /*0274*/ 	.word	0x00010e00


	//   ....[13]....
        /*0278*/ 	.word	0x00010e70


	//   ....[14]....
        /*027c*/ 	.word	0x00010ee0


	//   ....[15]....
        /*0280*/ 	.word	0x00010f40


	//----- nvinfo : EIATTR_VRC_CTA_INIT_COUNT
	.align		4
.L_1318:
        /*0284*/ 	.byte	0x02, 0x4a
	.zero		1
	.zero		1


	//----- nvinfo : EIATTR_EXIT_INSTR_OFFSETS
	.align		4
        /*0288*/ 	.byte	0x04, 0x1c
        /*028a*/ 	.short	(.L_1320 - .L_1319)


	//   ....[0]....
.L_1319:
        /*028c*/ 	.word	0x00000060


	//----- nvinfo : EIATTR_CRS_STACK_SIZE
	.align		4
.L_1320:
        /*0290*/ 	.byte	0x04, 0x1e
        /*0292*/ 	.short	(.L_1322 - .L_1321)
.L_1321:
        /*0294*/ 	.word	0x00000000


	//----- nvinfo : EIATTR_CBANK_PARAM_SIZE
	.align		4
.L_1322:
        /*0298*/ 	.byte	0x03, 0x19
        /*029a*/ 	.short	0x01d0


	//----- nvinfo : EIATTR_PARAM_CBANK
	.align		4
        /*029c*/ 	.byte	0x04, 0x0a
        /*029e*/ 	.short	(.L_1324 - .L_1323)
	.align		4
.L_1323:
        /*02a0*/ 	.word	index@(.nv.constant0._ZN5flash24flash_fwd_splitkv_kernelI23Flash_fwd_kernel_traitsILi64ELi64ELi256ELi4ELb0ELb0EN7cutlass10bfloat16_tE19Flash_kernel_traitsILi64ELi64ELi256ELi4ES3_EELb0ELb0ELb0ELb0ELb1ELb1ELb0ELb0EEEvNS_16Flash_fwd_paramsE)
        /*02a4*/ 	.short	0x0380
        /*02a6*/ 	.short	0x01d0


	//----- nvinfo : EIATTR_SW_WAR
	.align		4
.L_1324:
        /*02a8*/ 	.byte	0x04, 0x36
        /*02aa*/ 	.short	(.L_1326 - .L_1325)
.L_1325:
        /*02ac*/ 	.word	0x00000008
.L_1326:


//--------------------- .nv.info._ZN5flash24flash_fwd_splitkv_kernelI23Flash_fwd_kernel_traitsILi64ELi64ELi256ELi4ELb0ELb0EN7cutlass10bfloat16_tE19Flash_kernel_traitsILi64ELi64ELi256ELi4ES3_EELb0ELb0ELb0ELb0ELb1ELb0ELb1ELb0EEEvNS_16Flash_fwd_paramsE --------------------------
	.section	.nv.info._ZN5flash24flash_fwd_splitkv_kernelI23Flash_fwd_kernel_traitsILi64ELi64ELi256ELi4ELb0ELb0EN7cutlass10bfloat16_tE19Flash_kernel_traitsILi64ELi64ELi256ELi4ES3_EELb0ELb0ELb0ELb0ELb1ELb0ELb1ELb0EEEvNS_16Flash_fwd_paramsE,"",@"SHT_CUDA_INFO"
	.sectionflags	@""
	.align	4


	//----- nvinfo : EIATTR_CUDA_API_VERSION
	.align		4
        /*0000*/ 	.byte	0x04, 0x37
        /*0002*/ 	.short	(.L_1328 - .L_1327)
.L_1327:
        /*0004*/ 	.word	0x00000082


	//----- nvinfo : EIATTR_KPARAM_INFO
	.align		4
.L_1328:
        /*0008*/ 	.byte	0x04, 0x17
        /*000a*/ 	.short	(.L_1330 - .L_1329)
.L_1329:
        /*000c*/ 	.word	0x00000000
        /*0010*/ 	.short	0x0000
        /*0012*/ 	.short	0x0000
        /*0014*/ 	.byte	0x00, 0xf0, 0x41, 0x07


	//----- nvinfo : EIATTR_SPARSE_MMA_MASK
	.align		4
.L_1330:
        /*0018*/ 	.byte	0x03, 0x50
        /*001a*/ 	.short	0x0000


	//----- nvinfo : EIATTR_MAXREG_COUNT
	.align		4
        /*001c*/ 	.byte	0x03, 0x1b
        /*001e*/ 	.short	0x00ff


	//----- nvinfo : EIATTR_NUM_BARRIERS
	.align		4
        /*0020*/ 	.byte	0x02, 0x4c
        /*0022*/ 	.byte	0x01
	.zero		1


	//----- nvinfo : EIATTR_MERCURY_ISA_VERSION
	.align		4
        /*0024*/ 	.byte	0x03, 0x5f
        /*0026*/ 	.short	0x0101


	//----- nvinfo : EIATTR_COOP_GROUP_MASK_REGIDS
	.align		4
        /*0028*/ 	.byte	0x04, 0x29
        /*002a*/ 	.short	(.L_1332 - .L_1331)


	//   ....[0]....
.L_1331:
        /*002c*/ 	.word	0xffffffff


	//   ....[1]....
        /*0030*/ 	.word	0xffffffff


	//   ....[2]....
        /*0034*/ 	.word	0xffffffff


	//   ....[3]....
        /*0038*/ 	.word	0xffffffff


	//   ....[4]....
        /*003c*/ 	.word	0xffffffff


	//   ....[5]....
        /*0040*/ 	.word	0xffffffff


	//   ....[6]....
        /*0044*/ 	.word	0xffffffff


	//   ....[7]....
        /*0048*/ 	.word	0xffffffff


	//   ....[8]....
        /*004c*/ 	.word	0xffffffff


	//   ....[9]....
        /*0050*/ 	.word	0xffffffff


	//   ....[10]....
        /*0054*/ 	.word	0xffffffff


	//   ....[11]....
        /*0058*/ 	.word	0xffffffff


	//   ....[12]....
        /*005c*/ 	.word	0x05000008


	//   ....[13]....
        /*0060*/ 	.word	0x05000008


	//   ....[14]....
        /*0064*/ 	.word	0x05000008


	//   ....[15]....
        /*0068*/ 	.word	0x05000008


	//----- nvinfo : EIATTR_COOP_GROUP_INSTR_OFFSETS
	.align		4
.L_1332:
        /*006c*/ 	.byte	0x04, 0x28
        /*006e*/ 	.short	(.L_1334 - .L_1333)


	//   ....[0]....
.L_1333:
        /*0070*/ 	.word	0x00005e60


	//   ....[1]....
        /*0074*/ 	.word	0x00005e90


	//   ....[2]....
        /*0078*/ 	.word	0x00005f40


	//   ....[3]....
        /*007c*/ 	.word	0x00005f50


	//   ....[4]....
        /*0080*/ 	.word	0x0000aab0


	//   ....[5]....
        /*0084*/ 	.word	0x0000aae0


	//   ....[6]....
        /*0088*/ 	.word	0x0000ab10


	//   ....[7]....
        /*008c*/ 	.word	0x0000ab30


	//   ....[8]....
        /*0090*/ 	.word	0x0000d760


	//   ....[9]....
        /*0094*/ 	.word	0x0000d770


	//   ....[10]....
        /*0098*/ 	.word	0x0000d7a0


	//   ....[11]....
        /*009c*/ 	.word	0x0000d7b0


	//   ....[12]....
        /*00a0*/ 	.word	0x0000e220


	//   ....[13]....
        /*00a4*/ 	.word	0x0000e2a0


	//   ....[14]....
        /*00a8*/ 	.word	0x0000e310


	//   ....[15]....
        /*00ac*/ 	.word	0x0000e380


	//----- nvinfo : EIATTR_VRC_CTA_INIT_COUNT
	.align		4
.L_1334:
        /*00b0*/ 	.byte	0x02, 0x4a
	.zero		1
	.zero		1


	//----- nvinfo : EIATTR_EXIT_INSTR_OFFSETS
	.align		4
        /*00b4*/ 	.byte	0x04, 0x1c
        /*00b6*/ 	.short	(.L_1336 - .L_1335)


	//   ....[0]....
.L_1335:
        /*00b8*/ 	.word	0x000001f0


	//----- nvinfo : EIATTR_CRS_STACK_SIZE
	.align		4
.L_1336:
        /*00bc*/ 	.byte	0x04, 0x1e
        /*00be*/ 	.short	(.L_1338 - .L_1337)
.L_1337:
        /*00c0*/ 	.word	0x00000000


	//----- nvinfo : EIATTR_CBANK_PARAM_SIZE
	.align		4
.L_1338:
        /*00c4*/ 	.byte	0x03, 0x19
        /*00c6*/ 	.short	0x01d0


	//----- nvinfo : EIATTR_PARAM_CBANK
	.align		4
        /*00c8*/ 	.byte	0x04, 0x0a
        /*00ca*/ 	.short	(.L_1340 - .L_1339)
	.align		4
.L_1339:
        /*00cc*/ 	.word	index@(.nv.constant0._ZN5flash24flash_fwd_splitkv_kernelI23Flash_fwd_kernel_traitsILi64ELi64ELi256ELi4ELb0ELb0EN7cutlass10bfloat16_tE19Flash_kernel_traitsILi64ELi64ELi256ELi4ES3_EELb0ELb0ELb0ELb0ELb1ELb0ELb1ELb0EEEvNS_16Flash_fwd_paramsE)
        /*00d0*/ 	.short	0x0380
        /*00d2*/ 	.short	0x01d0


	//----- nvinfo : EIATTR_SW_WAR
	.align		4
.L_1340:
        /*00d4*/ 	.byte	0x04, 0x36
        /*00d6*/ 	.short	(.L_1342 - .L_1341)
.L_1341:
        /*00d8*/ 	.word	0x00000008
.L_1342:


//--------------------- .nv.info._ZN5flash24flash_fwd_splitkv_kernelI23Flash_fwd_kernel_traitsILi64ELi64ELi256ELi4ELb0ELb0EN7cutlass10bfloat16_tE19Flash_kernel_traitsILi64ELi64ELi256ELi4ES3_EELb0ELb0ELb0ELb0ELb1ELb1ELb1ELb0EEEvNS_16Flash_fwd_paramsE --------------------------
	.section	.nv.info._ZN5flash24flash_fwd_splitkv_kernelI23Flash_fwd_kernel_traitsILi64ELi64ELi256ELi4ELb0ELb0EN7cutlass10bfloat16_tE19Flash_kernel_traitsILi64ELi64ELi256ELi4ES3_EELb0ELb0ELb0ELb0ELb1ELb1ELb1ELb0EEEvNS_16Flash_fwd_paramsE,"",@"SHT_CUDA_INFO"
	.sectionflags	@""
	.align	4


	//----- nvinfo : EIATTR_CUDA_API_VERSION
	.align		4
        /*0000*/ 	.byte	0x04, 0x37
        /*0002*/ 	.short	(.L_1344 - .L_1343)
.L_1343:
        /*0004*/ 	.word	0x00000082


	//----- nvinfo : EIATTR_KPARAM_INFO
	.align		4
.L_1344:
        /*0008*/ 	.byte	0x04, 0x17
        /*000a*/ 	.short	(.L_1346 - .L_1345)
.L_1345:
        /*000c*/ 	.word	0x00000000
        /*0010*/ 	.short	0x0000
        /*0012*/ 	.short	0x0000
        /*0014*/ 	.byte	0x00, 0xf0, 0x41, 0x07


	//----- nvinfo : EIATTR_SPARSE_MMA_MASK
	.align		4
.L_1346:
        /*0018*/ 	.byte	0x03, 0x50
        /*001a*/ 	.short	0x0000


	//----- nvinfo : EIATTR_MAXREG_COUNT
	.align		4
        /*001c*/ 	.byte	0x03, 0x1b
        /*001e*/ 	.short	0x00ff


	//----- nvinfo : EIATTR_NUM_BARRIERS
	.align		4
        /*0020*/ 	.byte	0x02, 0x4c
        /*0022*/ 	.byte	0x01
	.zero		1


	//----- nvinfo : EIATTR_ANNOTATIONS
	.align		4
        /*0024*/ 	.byte	0x04, 0x55
        /*0026*/ 	.short	(.L_1348 - .L_1347)


	//   ....[0]....
.L_1347:
        /* <DEDUP_REMOVED lines=30> */


	//----- nvinfo : EIATTR_MERCURY_ISA_VERSION
	.align		4
.L_1348:
        /*01f8*/ 	.byte	0x03, 0x5f
        /*01fa*/ 	.short	0x0101


	//----- nvinfo : EIATTR_COOP_GROUP_MASK_REGIDS
	.align		4
        /*01fc*/ 	.byte	0x04, 0x29
        /*01fe*/ 	.short	(.L_1350 - .L_1349)


	//   ....[0]....
.L_1349:
        /*0200*/ 	.word	0xffffffff


	//   ....[1]....
        /*0204*/ 	.word	0xffffffff


	//   ....[2]....
        /*0208*/ 	.word	0xffffffff


	//   ....[3]....
        /*020c*/ 	.word	0xffffffff


	//   ....[4]....
        /*0210*/ 	.word	0xffffffff


	//   ....[5]....
        /*0214*/ 	.word	0xffffffff


	//   ....[6]....
        /*0218*/ 	.word	0xffffffff


	//   ....[7]....
        /*021c*/ 	.word	0xffffffff


	//   ....[8]....
        /*0220*/ 	.word	0xffffffff


	//   ....[9]....
        /*0224*/ 	.word	0xffffffff


	//   ....[10]....
        /*0228*/ 	.word	0xffffffff


	//   ....[11]....
        /*022c*/ 	.word	0xffffffff


	//   ....[12]....
        /*0230*/ 	.word	0x05000004


	//   ....[13]....
        /*0234*/ 	.word	0x05000004


	//   ....[14]....
        /*0238*/ 	.word	0x05000004


	//   ....[15]....
        /*023c*/ 	.word	0x05000004


	//----- nvinfo : EIATTR_COOP_GROUP_INSTR_OFFSETS
	.align		4
.L_1350:
        /*0240*/ 	.byte	0x04, 0x28
        /*0242*/ 	.short	(.L_1352 - .L_1351)


	//   ....[0]....
.L_1351:
        /*0244*/ 	.word	0x00007130


	//   ....[1]....
        /*0248*/ 	.word	0x00007140


	//   ....[2]....
        /*024c*/ 	.word	0x00007170


	//   ....[3]....
        /*0250*/ 	.word	0x00007180


	//   ....[4]....
        /*0254*/ 	.word	0x0000d1a0


	//   ....[5]....
        /*0258*/ 	.word	0x0000d210


	//   ....[6]....
        /*025c*/ 	.word	0x0000d240


	//   ....[7]....
        /*0260*/ 	.word	0x0000d2a0


	//   ....[8]....
        /*0264*/ 	.word	0x000100c0


	//   ....[9]....
        /*0268*/ 	.word	0x000100d0


	//   ....[10]....
        /*026c*/ 	.word	0x00010100


	//   ....[11]....
        /*0270*/ 	.word	0x00010110


	//   ....[12]....
        /*0274*/ 	.word	0x00010be0


	//   ....[13]....
        /*0278*/ 	.word	0x00010c50


	//   ....[14]....
        /*027c*/ 	.word	0x00010cc0


	//   ....[15]....
        /*0280*/ 	.word	0x00010d20


	//----- nvinfo : EIATTR_VRC_CTA_INIT_COUNT
	.align		4
.L_1352:
        /*0284*/ 	.byte	0x02, 0x4a
	.zero		1
	.zero		1


	//----- nvinfo : EIATTR_EXIT_INSTR_OFFSETS
	.align		4
        /*0288*/ 	.byte	0x04, 0x1c
        /*028a*/ 	.short	(.L_1354 - .L_1353)


	//   ....[0]....
.L_1353:
        /*028c*/ 	.word	0x00000200


	//----- nvinfo : EIATTR_CRS_STACK_SIZE
	.align		4
.L_1354:
        /*0290*/ 	.byte	0x04, 0x1e
        /*0292*/ 	.short	(.L_1356 - .L_1355)
.L_1355:
        /*0294*/ 	.word	0x00000000


	//----- nvinfo : EIATTR_CBANK_PARAM_SIZE
	.align		4
.L_1356:
        /*0298*/ 	.byte	0x03, 0x19
        /*029a*/ 	.short	0x01d0


	//----- nvinfo : EIATTR_PARAM_CBANK
	.align		4
        /*029c*/ 	.byte	0x04, 0x0a
        /*029e*/ 	.short	(.L_1358 - .L_1357)
	.align		4
.L_1357:
        /*02a0*/ 	.word	index@(.nv.constant0._ZN5flash24flash_fwd_splitkv_kernelI23Flash_fwd_kernel_traitsILi64ELi64ELi256ELi4ELb0ELb0EN7cutlass10bfloat16_tE19Flash_kernel_traitsILi64ELi64ELi256ELi4ES3_EELb0ELb0ELb0ELb0ELb1ELb1ELb1ELb0EEEvNS_16Flash_fwd_paramsE)
        /*02a4*/ 	.short	0x0380
        /*02a6*/ 	.short	0x01d0


	//----- nvinfo : EIATTR_SW_WAR
	.align		4
.L_1358:
        /*02a8*/ 	.byte	0x04, 0x36
        /*02aa*/ 	.short	(.L_1360 - .L_1359)
.L_1359:
        /*02ac*/ 	.word	0x00000008
.L_1360:


//--------------------- .nv.info._ZN5flash24flash_fwd_splitkv_kernelI23Flash_fwd_kernel_traitsILi64ELi64ELi256ELi4ELb0ELb0EN7cutlass10bfloat16_tE19Flash_kernel_traitsILi64ELi64ELi256ELi4ES3_EELb0ELb0ELb0ELb0ELb0ELb0ELb0ELb0EEEvNS_16Flash_fwd_paramsE --------------------------
	.section	.nv.info._ZN5flash24flash_fwd_splitkv_kernelI23Flash_fwd_kernel_traitsILi64ELi64ELi256ELi4ELb0ELb0EN7cutlass10bfloat16_tE19Flash_kernel_traitsILi64ELi64ELi256ELi4ES3_EELb0ELb0ELb0ELb0ELb0ELb0ELb0ELb0EEEvNS_16Flash_fwd_paramsE,"",@"SHT_CUDA_INFO"
	.sectionflags	@""
	.align	4


	//----- nvinfo : EIATTR_CUDA_API_VERSION
	.align		4
        /*0000*/ 	.byte	0x04, 0x37
        /*0002*/ 	.short	(.L_1362 - .L_1361)
.L_1361:
        /*0004*/ 	.word	0x00000082


	//----- nvinfo : EIATTR_KPARAM_INFO
	.align		4
.L_1362:
        /*0008*/ 	.byte	0x04, 0x17
        /*000a*/ 	.short	(.L_1364 - .L_1363)
.L_1363:
        /*000c*/ 	.word	0x00000000
        /*0010*/ 	.short	0x0000
        /*0012*/ 	.short	0x0000
        /*0014*/ 	.byte	0x00, 0xf0, 0x41, 0x07


	//----- nvinfo : EIATTR_SPARSE_MMA_MASK
	.align		4
.L_1364:
        /*0018*/ 	.byte	0x03, 0x50
        /*001a*/ 	.short	0x0000


	//----- nvinfo : EIATTR_MAXREG_COUNT
	.align		4
        /*001c*/ 	.byte	0x03, 0x1b
        /*001e*/ 	.short	0x00ff


	//----- nvinfo : EIATTR_NUM_BARRIERS
	.align		4
        /*0020*/ 	.byte	0x02, 0x4c
        /*0022*/ 	.byte	0x01
	.zero		1


	//----- nvinfo : EIATTR_ANNOTATIONS
	.align		4
        /*0024*/ 	.byte	0x04, 0x55
        /*0026*/ 	.short	(.L_1366 - .L_1365)


	//   ....[0]....
.L_1365:
        /*0028*/ 	.word	0x00000001
        /*002c*/ 	.byte	0x80, 0x1c, 0x00, 0x00, 0x01, 0x00, 0x00, 0x00, 0xc0, 0x05, 0x01, 0x00


	//----- nvinfo : EIATTR_MERCURY_ISA_VERSION
	.align		4
.L_1366:
        /*0038*/ 	.byte	0x03, 0x5f
        /*003a*/ 	.short	0x0101


	//----- nvinfo : EIATTR_COOP_GROUP_MASK_REGIDS
	.align		4
        /*003c*/ 	.byte	0x04, 0x29
        /*003e*/ 	.short	(.L_1368 - .L_1367)


	//   ....[0]....
.L_1367:
        /*0040*/ 	.word	0xffffffff


	//   ....[1]....
        /*0044*/ 	.word	0xffffffff


	//   ....[2]....
        /*0048*/ 	.word	0xffffffff


	//   ....[3]....
        /*004c*/ 	.word	0xffffffff


	//   ....[4]....
        /*0050*/ 	.word	0xffffffff


	//   ....[5]....
        /*0054*/ 	.word	0xffffffff


	//   ....[6]....
        /*0058*/ 	.word	0xffffffff


	//   ....[7]....
        /*005c*/ 	.word	0xffffffff


	//   ....[8]....
        /*0060*/ 	.word	0xffffffff


	//   ....[9]....
        /*0064*/ 	.word	0xffffffff


	//   ....[10]....
        /*0068*/ 	.word	0xffffffff


	//   ....[11]....
        /*006c*/ 	.word	0xffffffff


	//   ....[12]....
        /*0070*/ 	.word	0x05000004


	//   ....[13]....
        /*0074*/ 	.word	0x05000004


	//   ....[14]....
        /*0078*/ 	.word	0x05000004


	//   ....[15]....
        /*007c*/ 	.word	0x05000004


	//----- nvinfo : EIATTR_COOP_GROUP_INSTR_OFFSETS
	.align		4
.L_1368:
        /*0080*/ 	.byte	0x04, 0x28
        /*0082*/ 	.short	(.L_1370 - .L_1369)


	//   ....[0]....
.L_1369:
        /*0084*/ 	.word	0x000077e0


	//   ....[1]....
        /*0088*/ 	.word	0x000077f0


	//   ....[2]....
        /*008c*/ 	.word	0x00007820


	//   ....[3]....
        /*0090*/ 	.word	0x00007830


	//   ....[4]....
        /*0094*/ 	.word	0x0000d160


	//   ....[5]....
        /*0098*/ 	.word	0x0000d190


	//   ....[6]....
        /*009c*/ 	.word	0x0000d1c0


	//   ....[7]....
        /*00a0*/ 	.word	0x0000d1d0


	//   ....[8]....
        /*00a4*/ 	.word	0x0000fdc0


	//   ....[9]....
        /*00a8*/ 	.word	0x0000fdd0


	//   ....[10]....
        /*00ac*/ 	.word	0x0000fe00


	//   ....[11]....
        /*00b0*/ 	.word	0x0000fe10


	//   ....[12]....
        /*00b4*/ 	.word	0x00010ca0


	//   ....[13]....
        /*00b8*/ 	.word	0x00010d10


	//   ....[14]....
        /*00bc*/ 	.word	0x00010d80


	//   ....[15]....
        /*00c0*/ 	.word	0x00010de0


	//----- nvinfo : EIATTR_VRC_CTA_INIT_COUNT
	.align		4
.L_1370:
        /*00c4*/ 	.byte	0x02, 0x4a
	.zero		1
	.zero		1


	//----- nvinfo : EIATTR_EXIT_INSTR_OFFSETS
	.align		4
        /*00c8*/ 	.byte	0x04, 0x1c
        /*00ca*/ 	.short	(.L_1372 - .L_1371)


	//   ....[0]....
.L_1371:
        /*00cc*/ 	.word	0x00000060


	//----- nvinfo : EIATTR_CRS_STACK_SIZE
	.align		4
.L_1372:
        /*00d0*/ 	.byte	0x04, 0x1e
        /*00d2*/ 	.short	(.L_1374 - .L_1373)
.L_1373:
        /*00d4*/ 	.word	0x00000000


	//----- nvinfo : EIATTR_CBANK_PARAM_SIZE
	.align		4
.L_1374:
        /*00d8*/ 	.byte	0x03, 0x19
        /*00da*/ 	.short	0x01d0


	//----- nvinfo : EIATTR_PARAM_CBANK
	.align		4
        /*00dc*/ 	.byte	0x04, 0x0a
        /*00de*/ 	.short	(.L_1376 - .L_1375)
	.align		4
.L_1375:
        /*00e0*/ 	.word	index@(.nv.constant0._ZN5flash24flash_fwd_splitkv_kernelI23Flash_fwd_kernel_traitsILi64ELi64ELi256ELi4ELb0ELb0EN7cutlass10bfloat16_tE19Flash_kernel_traitsILi64ELi64ELi256ELi4ES3_EELb0ELb0ELb0ELb0ELb0ELb0ELb0ELb0EEEvNS_16Flash_fwd_paramsE)
        /*00e4*/ 	.short	0x0380
        /*00e6*/ 	.short	0x01d0


	//----- nvinfo : EIATTR_SW_WAR
	.align		4
.L_1376:
        /*00e8*/ 	.byte	0x04, 0x36
        /*00ea*/ 	.short	(.L_1378 - .L_1377)
.L_1377:
        /*00ec*/ 	.word	0x00000008
.L_1378:


//--------------------- .nv.info._ZN5flash24flash_fwd_splitkv_kernelI23Flash_fwd_kernel_traitsILi64ELi64ELi256ELi4ELb0ELb0EN7cutlass10bfloat16_tE19Flash_kernel_traitsILi64ELi64ELi256ELi4ES3_EELb0ELb0ELb0ELb0ELb0ELb1ELb0ELb0EEEvNS_16Flash_fwd_paramsE --------------------------
	.section	.nv.info._ZN5flash24flash_fwd_splitkv_kernelI23Flash_fwd_kernel_traitsILi64ELi64ELi256ELi4ELb0ELb0EN7cutlass10bfloat16_tE19Flash_kernel_traitsILi64ELi64ELi256ELi4ES3_EELb0ELb0ELb0ELb0ELb0ELb1ELb0ELb0EEEvNS_16Flash_fwd_paramsE,"",@"SHT_CUDA_INFO"
	.sectionflags	@""
	.align	4


	//----- nvinfo : EIATTR_CUDA_API_VERSION
	.align		4
        /*0000*/ 	.byte	0x04, 0x37
        /*0002*/ 	.short	(.L_1380 - .L_1379)
.L_1379:
        /*0004*/ 	.word	0x00000082


	//----- nvinfo : EIATTR_KPARAM_INFO
	.align		4
.L_1380:
        /*0008*/ 	.byte	0x04, 0x17
        /*000a*/ 	.short	(.L_1382 - .L_1381)
.L_1381:
        /*000c*/ 	.word	0x00000000
        /*0010*/ 	.short	0x0000
        /*0012*/ 	.short	0x0000
        /*0014*/ 	.byte	0x00, 0xf0, 0x41, 0x07


	//----- nvinfo : EIATTR_SPARSE_MMA_MASK
	.align		4
.L_1382:
        /*0018*/ 	.byte	0x03, 0x50
        /*001a*/ 	.short	0x0000


	//----- nvinfo : EIATTR_MAXREG_COUNT
	.align		4
        /*001c*/ 	.byte	0x03, 0x1b
        /*001e*/ 	.short	0x00ff


	//----- nvinfo : EIATTR_NUM_BARRIERS
	.align		4
        /*0020*/ 	.byte	0x02, 0x4c
        /*0022*/ 	.byte	0x01
	.zero		1


	//----- nvinfo : EIATTR_ANNOTATIONS
	.align		4
        /*0024*/ 	.byte	0x04, 0x55
        /*0026*/ 	.short	(.L_1384 - .L_1383)


	//   ....[0]....
.L_1383:
        /* <DEDUP_REMOVED lines=26> */
        /*01bc*/ 	.byte	0x80, 0x29, 0x01, 0x00


	//----- nvinfo : EIATTR_MERCURY_ISA_VERSION
	.align		4
.L_1384:
        /*01c0*/ 	.byte	0x03, 0x5f
        /*01c2*/ 	.short	0x0101


	//----- nvinfo : EIATTR_COOP_GROUP_MASK_REGIDS
	.align		4
        /*01c4*/ 	.byte	0x04, 0x29
        /*01c6*/ 	.short	(.L_1386 - .L_1385)


	//   ....[0]....
.L_1385:
        /*01c8*/ 	.word	0xffffffff


	//   ....[1]....
        /*01cc*/ 	.word	0xffffffff


	//   ....[2]....
        /*01d0*/ 	.word	0xffffffff


	//   ....[3]....
        /*01d4*/ 	.word	0xffffffff


	//   ....[4]....
        /*01d8*/ 	.word	0xffffffff


	//   ....[5]....
        /*01dc*/ 	.word	0xffffffff


	//   ....[6]....
        /*01e0*/ 	.word	0xffffffff


	//   ....[7]....
        /*01e4*/ 	.word	0xffffffff


	//   ....[8]....
        /*01e8*/ 	.word	0xffffffff


	//   ....[9]....
        /*01ec*/ 	.word	0xffffffff


	//   ....[10]....
        /*01f0*/ 	.word	0xffffffff


	//   ....[11]....
        /*01f4*/ 	.word	0xffffffff


	//   ....[12]....
        /*01f8*/ 	.word	0x05000004


	//   ....[13]....
        /*01fc*/ 	.word	0x05000004


	//   ....[14]....
        /*0200*/ 	.word	0x05000004


	//   ....[15]....
        /*0204*/ 	.word	0x05000004


	//----- nvinfo : EIATTR_COOP_GROUP_INSTR_OFFSETS
	.align		4
.L_1386:
        /*0208*/ 	.byte	0x04, 0x28
        /*020a*/ 	.short	(.L_1388 - .L_1387)


	//   ....[0]....
.L_1387:
        /*020c*/ 	.word	0x00008660


	//   ....[1]....
        /*0210*/ 	.word	0x00008670


	//   ....[2]....
        /*0214*/ 	.word	0x000086a0


	//   ....[3]....
        /*0218*/ 	.word	0x000086b0


	//   ....[4]....
        /*021c*/ 	.word	0x0000f190


	//   ....[5]....
        /*0220*/ 	.word	0x0000f1f0


	//   ....[6]....
        /*0224*/ 	.word	0x0000f210


	//   ....[7]....
        /*0228*/ 	.word	0x0000f230


	//   ....[8]....
        /*022c*/ 	.word	0x00012160


	//   ....[9]....
        /*0230*/ 	.word	0x00012170


	//   ....[10]....
        /*0234*/ 	.word	0x000121a0


	//   ....[11]....
        /*0238*/ 	.word	0x000121b0


	//   ....[12]....
        /*023c*/ 	.word	0x00013060


	//   ....[13]....
        /*0240*/ 	.word	0x000130d0


	//   ....[14]....
        /*0244*/ 	.word	0x00013140


	//   ....[15]....
        /*0248*/ 	.word	0x000131a0


	//----- nvinfo : EIATTR_VRC_CTA_INIT_COUNT
	.align		4
.L_1388:
        /*024c*/ 	.byte	0x02, 0x4a
	.zero		1
	.zero		1


	//----- nvinfo : EIATTR_EXIT_INSTR_OFFSETS
	.align		4
        /*0250*/ 	.byte	0x04, 0x1c
        /*0252*/ 	.short	(.L_1390 - .L_1389)


	//   ....[0]....
.L_1389:
        /*0254*/ 	.word	0x00000060


	//----- nvinfo : EIATTR_CRS_STACK_SIZE
	.align		4
.L_1390:
        /*0258*/ 	.byte	0x04, 0x1e
        /*025a*/ 	.short	(.L_1392 - .L_1391)
.L_1391:
        /*025c*/ 	.word	0x00000000


	//----- nvinfo : EIATTR_CBANK_PARAM_SIZE
	.align		4
.L_1392:
        /*0260*/ 	.byte	0x03, 0x19
        /*0262*/ 	.short	0x01d0


	//----- nvinfo : EIATTR_PARAM_CBANK
	.align		4
        /*0264*/ 	.byte	0x04, 0x0a
        /*0266*/ 	.short	(.L_1394 - .L_1393)
	.align		4
.L_1393:
        /*0268*/ 	.word	index@(.nv.constant0._ZN5flash24flash_fwd_splitkv_kernelI23Flash_fwd_kernel_traitsILi64ELi64ELi256ELi4ELb0ELb0EN7cutlass10bfloat16_tE19Flash_kernel_traitsILi64ELi64ELi256ELi4ES3_EELb0ELb0ELb0ELb0ELb0ELb1ELb0ELb0EEEvNS_16Flash_fwd_paramsE)
        /*026c*/ 	.short	0x0380
        /*026e*/ 	.short	0x01d0


	//----- nvinfo : EIATTR_SW_WAR
	.align		4
.L_1394:
        /*0270*/ 	.byte	0x04, 0x36
        /*0272*/ 	.short	(.L_1396 - .L_1395)
.L_1395:
        /*0274*/ 	.word	0x00000008
.L_1396:


//--------------------- .nv.info._ZN5flash24flash_fwd_splitkv_kernelI23Flash_fwd_kernel_traitsILi64ELi64ELi256ELi4ELb0ELb0EN7cutlass10bfloat16_tE19Flash_kernel_traitsILi64ELi64ELi256ELi4ES3_EELb0ELb0ELb0ELb0ELb0ELb0ELb0ELb1EEEvNS_16Flash_fwd_paramsE --------------------------
	.section	.nv.info._ZN5flash24flash_fwd_splitkv_kernelI23Flash_fwd_kernel_traitsILi64ELi64ELi256ELi4ELb0ELb0EN7cutlass10bfloat16_tE19Flash_kernel_traitsILi64ELi64ELi256ELi4ES3_EELb0ELb0ELb0ELb0ELb0ELb0ELb0ELb1EEEvNS_16Flash_fwd_paramsE,"",@"SHT_CUDA_INFO"
	.sectionflags	@""
	.align	4


	//----- nvinfo : EIATTR_CUDA_API_VERSION
	.align		4
        /*0000*/ 	.byte	0x04, 0x37
        /*0002*/ 	.short	(.L_1398 - .L_1397)
.L_1397:
        /*0004*/ 	.word	0x00000082


	//----- nvinfo : EIATTR_KPARAM_INFO
	.align		4
.L_1398:
        /*0008*/ 	.byte	0x04, 0x17
        /*000a*/ 	.short	(.L_1400 - .L_1399)
.L_1399:
        /*000c*/ 	.word	0x00000000
        /*0010*/ 	.short	0x0000
        /*0012*/ 	.short	0x0000
        /*0014*/ 	.byte	0x00, 0xf0, 0x41, 0x07


	//----- nvinfo : EIATTR_SPARSE_MMA_MASK
	.align		4
.L_1400:
        /*0018*/ 	.byte	0x03, 0x50
        /*001a*/ 	.short	0x0000


	//----- nvinfo : EIATTR_MAXREG_COUNT
	.align		4
        /*001c*/ 	.byte	0x03, 0x1b
        /*001e*/ 	.short	0x00ff


	//----- nvinfo : EIATTR_NUM_BARRIERS
	.align		4
        /*0020*/ 	.byte	0x02, 0x4c
        /*0022*/ 	.byte	0x01
	.zero		1


	//----- nvinfo : EIATTR_ANNOTATIONS
	.align		4
        /*0024*/ 	.byte	0x04, 0x55
        /*0026*/ 	.short	(.L_1402 - .L_1401)


	//   ....[0]....
.L_1401:
        /*0028*/ 	.word	0x00000001
        /*002c*/ 	.byte	0x90, 0x02, 0x00, 0x00, 0x01, 0x00, 0x00, 0x00, 0xc0, 0x03, 0x00, 0x00, 0x01, 0x00, 0x00, 0x00
        /*003c*/ 	.byte	0x10, 0xe3, 0x00, 0x00, 0x01, 0x00, 0x00, 0x00, 0xf0, 0xe7, 0x00, 0x00, 0x01, 0x00, 0x00, 0x00
        /*004c*/ 	.byte	0x70, 0xf7, 0x00, 0x00, 0x01, 0x00, 0x00, 0x00, 0x10, 0xf6, 0x01, 0x00


	//----- nvinfo : EIATTR_MERCURY_ISA_VERSION
	.align		4
.L_1402:
        /*0058*/ 	.byte	0x03, 0x5f
        /*005a*/ 	.short	0x0101


	//----- nvinfo : EIATTR_COOP_GROUP_MASK_REGIDS
	.align		4
        /*005c*/ 	.byte	0x04, 0x29
        /*005e*/ 	.short	(.L_1404 - .L_1403)


	//   ....[0]....
.L_1403:
        /*0060*/ 	.word	0xffffffff


	//   ....[1]....
        /*0064*/ 	.word	0xffffffff


	//   ....[2]....
        /*0068*/ 	.word	0xffffffff


	//   ....[3]....
        /*006c*/ 	.word	0xffffffff


	//   ....[4]....
        /*0070*/ 	.word	0xffffffff


	//   ....[5]....
        /*0074*/ 	.word	0xffffffff


	//   ....[6]....
        /*0078*/ 	.word	0xffffffff


	//   ....[7]....
        /*007c*/ 	.word	0xffffffff


	//   ....[8]....
        /*0080*/ 	.word	0xffffffff


	//   ....[9]....
        /*0084*/ 	.word	0xffffffff


	//   ....[10]....
        /*0088*/ 	.word	0xffffffff


	//   ....[11]....
        /*008c*/ 	.word	0xffffffff


	//   ....[12]....
        /*0090*/ 	.word	0x05000004


	//   ....[13]....
        /*0094*/ 	.word	0x05000004


	//   ....[14]....
        /*0098*/ 	.word	0x05000004


	//   ....[15]....
        /*009c*/ 	.word	0x05000004


	//----- nvinfo : EIATTR_COOP_GROUP_INSTR_OFFSETS
	.align		4
.L_1404:
        /*00a0*/ 	.byte	0x04, 0x28
        /*00a2*/ 	.short	(.L_1406 - .L_1405)


	//   ....[0]....
.L_1405:
        /*00a4*/ 	.word	0x000166b0


	//   ....[1]....
        /*00a8*/ 	.word	0x000166c0


	//   ....[2]....
        /*00ac*/ 	.word	0x000166f0


	//   ....[3]....
        /*00b0*/ 	.word	0x00016700


	//   ....[4]....
        /*00b4*/ 	.word	0x0001c0f0


	//   ....[5]....
        /*00b8*/ 	.word	0x0001c120


	//   ....[6]....
        /*00bc*/ 	.word	0x0001c150


	//   ....[7]....
        /*00c0*/ 	.word	0x0001c160


	//   ....[8]....
        /*00c4*/ 	.word	0x0001ed80


	//   ....[9]....
        /*00c8*/ 	.word	0x0001ed90


	//   ....[10]....
        /*00cc*/ 	.word	0x0001edc0


	//   ....[11]....
        /*00d0*/ 	.word	0x0001edd0


	//   ....[12]....
        /*00d4*/ 	.word	0x0001fef0


	//   ....[13]....
        /*00d8*/ 	.word	0x0001ff60


	//   ....[14]....
        /*00dc*/ 	.word	0x0001ffd0


	//   ....[15]....
        /*00e0*/ 	.word	0x00020030


	//----- nvinfo : EIATTR_VRC_CTA_INIT_COUNT
	.align		4
.L_1406:
        /*00e4*/ 	.byte	0x02, 0x4a
	.zero		1
	.zero		1


	//----- nvinfo : EIATTR_EXIT_INSTR_OFFSETS
	.align		4
        /*00e8*/ 	.byte	0x04, 0x1c
        /*00ea*/ 	.short	(.L_1408 - .L_1407)


	//   ....[0]....
.L_1407:
        /*00ec*/ 	.word	0x00000060


	//----- nvinfo : EIATTR_CRS_STACK_SIZE
	.align		4
.L_1408:
        /*00f0*/ 	.byte	0x04, 0x1e
        /*00f2*/ 	.short	(.L_1410 - .L_1409)
.L_1409:
        /*00f4*/ 	.word	0x00000000


	//----- nvinfo : EIATTR_CBANK_PARAM_SIZE
	.align		4
.L_1410:
        /*00f8*/ 	.byte	0x03, 0x19
        /*00fa*/ 	.short	0x01d0


	//----- nvinfo : EIATTR_PARAM_CBANK
	.align		4
        /*00fc*/ 	.byte	0x04, 0x0a
        /*00fe*/ 	.short	(.L_1412 - .L_1411)
	.align		4
.L_1411:
        /*0100*/ 	.word	index@(.nv.constant0._ZN5flash24flash_fwd_splitkv_kernelI23Flash_fwd_kernel_traitsILi64ELi64ELi256ELi4ELb0ELb0EN7cutlass10bfloat16_tE19Flash_kernel_traitsILi64ELi64ELi256ELi4ES3_EELb0ELb0ELb0ELb0ELb0ELb0ELb0ELb1EEEvNS_16Flash_fwd_paramsE)
        /*0104*/ 	.short	0x0380
        /*0106*/ 	.short	0x01d0


	//----- nvinfo : EIATTR_SW_WAR
	.align		4
.L_1412:
        /*0108*/ 	.byte	0x04, 0x36
        /*010a*/ 	.short	(.L_1414 - .L_1413)
.L_1413:
        /*010c*/ 	.word	0x00000008
.L_1414:


//--------------------- .nv.info._ZN5flash24flash_fwd_splitkv_kernelI23Flash_fwd_kernel_traitsILi64ELi64ELi256ELi4ELb0ELb0EN7cutlass10bfloat16_tE19Flash_kernel_traitsILi64ELi64ELi256ELi4ES3_EELb0ELb0ELb0ELb0ELb0ELb1ELb0ELb1EEEvNS_16Flash_fwd_paramsE --------------------------
	.section	.nv.info._ZN5flash24flash_fwd_splitkv_kernelI23Flash_fwd_kernel_traitsILi64ELi64ELi256ELi4ELb0ELb0EN7cutlass10bfloat16_tE19Flash_kernel_traitsILi64ELi64ELi256ELi4ES3_EELb0ELb0ELb0ELb0ELb0ELb1ELb0ELb1EEEvNS_16Flash_fwd_paramsE,"",@"SHT_CUDA_INFO"
	.sectionflags	@""
	.align	4


	//----- nvinfo : EIATTR_CUDA_API_VERSION
	.align		4
        /*0000*/ 	.byte	0x04, 0x37
        /*0002*/ 	.short	(.L_1416 - .L_1415)
.L_1415:
        /*0004*/ 	.word	0x00000082


	//----- nvinfo : EIATTR_KPARAM_INFO
	.align		4
.L_1416:
        /*0008*/ 	.byte	0x04, 0x17
        /*000a*/ 	.short	(.L_1418 - .L_1417)
.L_1417:
        /*000c*/ 	.word	0x00000000
        /*0010*/ 	.short	0x0000
        /*0012*/ 	.short	0x0000
        /*0014*/ 	.byte	0x00, 0xf0, 0x41, 0x07


	//----- nvinfo : EIATTR_SPARSE_MMA_MASK
	.align		4
.L_1418:
        /*0018*/ 	.byte	0x03, 0x50
        /*001a*/ 	.short	0x0000


	//----- nvinfo : EIATTR_MAXREG_COUNT
	.align		4
        /*001c*/ 	.byte	0x03, 0x1b
        /*001e*/ 	.short	0x00ff


	//----- nvinfo : EIATTR_NUM_BARRIERS
	.align		4
        /*0020*/ 	.byte	0x02, 0x4c
        /*0022*/ 	.byte	0x01
	.zero		1


	//----- nvinfo : EIATTR_ANNOTATIONS
	.align		4
        /*0024*/ 	.byte	0x04, 0x55
        /*0026*/ 	.short	(.L_1420 - .L_1419)


	//   ....[0]....
.L_1419:
        /* <DEDUP_REMOVED lines=29> */


	//----- nvinfo : EIATTR_MERCURY_ISA_VERSION
	.align		4
.L_1420:
        /*01e8*/ 	.byte	0x03, 0x5f
        /*01ea*/ 	.short	0x0101


	//----- nvinfo : EIATTR_COOP_GROUP_MASK_REGIDS
	.align		4
        /*01ec*/ 	.byte	0x04, 0x29
        /*01ee*/ 	.short	(.L_1422 - .L_1421)


	//   ....[0]....
.L_1421:
        /*01f0*/ 	.word	0xffffffff


	//   ....[1]....
        /*01f4*/ 	.word	0xffffffff


	//   ....[2]....
        /*01f8*/ 	.word	0xffffffff


	//   ....[3]....
        /*01fc*/ 	.word	0xffffffff


	//   ....[4]....
        /*0200*/ 	.word	0xffffffff


	//   ....[5]....
        /*0204*/ 	.word	0xffffffff


	//   ....[6]....
        /*0208*/ 	.word	0xffffffff


	//   ....[7]....
        /*020c*/ 	.word	0xffffffff


	//   ....[8]....
        /*0210*/ 	.word	0xffffffff


	//   ....[9]....
        /*0214*/ 	.word	0xffffffff


	//   ....[10]....
        /*0218*/ 	.word	0xffffffff


	//   ....[11]....
        /*021c*/ 	.word	0xffffffff


	//   ....[12]....
        /*0220*/ 	.word	0x05000005


	//   ....[13]....
        /*0224*/ 	.word	0x05000005


	//   ....[14]....
        /*0228*/ 	.word	0x05000005


	//   ....[15]....
        /*022c*/ 	.word	0x05000005


	//----- nvinfo : EIATTR_COOP_GROUP_INSTR_OFFSETS
	.align		4
.L_1422:
        /*0230*/ 	.byte	0x04, 0x28
        /*0232*/ 	.short	(.L_1424 - .L_1423)


	//   ....[0]....
.L_1423:
        /*0234*/ 	.word	0x00016a40


	//   ....[1]....
        /*0238*/ 	.word	0x00016a60


	//   ....[2]....
        /*023c*/ 	.word	0x00016ab0


	//   ....[3]....
        /*0240*/ 	.word	0x00016ac0


	//   ....[4]....
        /*0244*/ 	.word	0x0001d720


	//   ....[5]....
        /*0248*/ 	.word	0x0001d7b0


	//   ....[6]....
        /*024c*/ 	.word	0x0001d7c0


	//   ....[7]....
        /*0250*/ 	.word	0x0001d820


	//   ....[8]....
        /*0254*/ 	.word	0x00020460


	//   ....[9]....
        /*0258*/ 	.word	0x00020470


	//   ....[10]....
        /*025c*/ 	.word	0x000204a0


	//   ....[11]....
        /*0260*/ 	.word	0x000204b0


	//   ....[12]....
        /*0264*/ 	.word	0x00021570


	//   ....[13]....
        /*0268*/ 	.word	0x000215f0


	//   ....[14]....
        /*026c*/ 	.word	0x00021670


	//   ....[15]....
        /*0270*/ 	.word	0x000216e0


	//----- nvinfo : EIATTR_VRC_CTA_INIT_COUNT
	.align		4
.L_1424:
        /*0274*/ 	.byte	0x02, 0x4a
	.zero		1
	.zero		1


	//----- nvinfo : EIATTR_EXIT_INSTR_OFFSETS
	.align		4
        /*0278*/ 	.byte	0x04, 0x1c
        /*027a*/ 	.short	(.L_1426 - .L_1425)


	//   ....[0]....
.L_1425:
        /*027c*/ 	.word	0x000000a0


	//----- nvinfo : EIATTR_CRS_STACK_SIZE
	.align		4
.L_1426:
        /*0280*/ 	.byte	0x04, 0x1e
        /*0282*/ 	.short	(.L_1428 - .L_1427)
.L_1427:
        /*0284*/ 	.word	0x00000000


	//----- nvinfo : EIATTR_CBANK_PARAM_SIZE
	.align		4
.L_1428:
        /*0288*/ 	.byte	0x03, 0x19
        /*028a*/ 	.short	0x01d0


	//----- nvinfo : EIATTR_PARAM_CBANK
	.align		4
        /*028c*/ 	.byte	0x04, 0x0a
        /*028e*/ 	.short	(.L_1430 - .L_1429)
	.align		4
.L_1429:
        /*0290*/ 	.word	index@(.nv.constant0._ZN5flash24flash_fwd_splitkv_kernelI23Flash_fwd_kernel_traitsILi64ELi64ELi256ELi4ELb0ELb0EN7cutlass10bfloat16_tE19Flash_kernel_traitsILi64ELi64ELi256ELi4ES3_EELb0ELb0ELb0ELb0ELb0ELb1ELb0ELb1EEEvNS_16Flash_fwd_paramsE)
        /*0294*/ 	.short	0x0380
        /*0296*/ 	.short	0x01d0


	//----- nvinfo : EIATTR_SW_WAR
	.align		4
.L_1430:
        /*0298*/ 	.byte	0x04, 0x36
        /*029a*/ 	.short	(.L_1432 - .L_1431)
.L_1431:
        /*029c*/ 	.word	0x00000008
.L_1432:


//--------------------- .nv.info._ZN5flash24flash_fwd_splitkv_kernelI23Flash_fwd_kernel_traitsILi64ELi64ELi256ELi4ELb0ELb0EN7cutlass10bfloat16_tE19Flash_kernel_traitsILi64ELi64ELi256ELi4ES3_EELb0ELb0ELb0ELb0ELb0ELb0ELb1ELb0EEEvNS_16Flash_fwd_paramsE --------------------------
	.section	.nv.info._ZN5flash24flash_fwd_splitkv_kernelI23Flash_fwd_kernel_traitsILi64ELi64ELi256ELi4ELb0ELb0EN7cutlass10bfloat16_tE19Flash_kernel_traitsILi64ELi64ELi256ELi4ES3_EELb0ELb0ELb0ELb0ELb0ELb0ELb1ELb0EEEvNS_16Flash_fwd_paramsE,"",@"SHT_CUDA_INFO"
	.sectionflags	@""
	.align	4


	//----- nvinfo : EIATTR_CUDA_API_VERSION
	.align		4
        /*0000*/ 	.byte	0x04, 0x37
        /*0002*/ 	.short	(.L_1434 - .L_1433)
.L_1433:
        /*0004*/ 	.word	0x00000082


	//----- nvinfo : EIATTR_KPARAM_INFO
	.align		4
.L_1434:
        /*0008*/ 	.byte	0x04, 0x17
        /*000a*/ 	.short	(.L_1436 - .L_1435)
.L_1435:
        /*000c*/ 	.word	0x00000000
        /*0010*/ 	.short	0x0000
        /*0012*/ 	.short	0x0000
        /*0014*/ 	.byte	0x00, 0xf0, 0x41, 0x07


	//----- nvinfo : EIATTR_SPARSE_MMA_MASK
	.align		4
.L_1436:
        /*0018*/ 	.byte	0x03, 0x50
        /*001a*/ 	.short	0x0000


	//----- nvinfo : EIATTR_MAXREG_COUNT
	.align		4
        /*001c*/ 	.byte	0x03, 0x1b
        /*001e*/ 	.short	0x00ff


	//----- nvinfo : EIATTR_NUM_BARRIERS
	.align		4
        /*0020*/ 	.byte	0x02, 0x4c
        /*0022*/ 	.byte	0x01
	.zero		1


	//----- nvinfo : EIATTR_ANNOTATIONS
	.align		4
        /*0024*/ 	.byte	0x04, 0x55
        /*0026*/ 	.short	(.L_1438 - .L_1437)


	//   ....[0]....
.L_1437:
        /*0028*/ 	.word	0x00000001
        /*002c*/ 	.byte	0xc0, 0x01, 0x00, 0x00, 0x01, 0x00, 0x00, 0x00, 0x20, 0x09, 0x00, 0x00, 0x01, 0x00, 0x00, 0x00
        /*003c*/ 	.byte	0x30, 0x0e, 0x00, 0x00, 0x01, 0x00, 0x00, 0x00, 0xc0, 0x02, 0x01, 0x00


	//----- nvinfo : EIATTR_MERCURY_ISA_VERSION
	.align		4
.L_1438:
        /*0048*/ 	.byte	0x03, 0x5f
        /*004a*/ 	.short	0x0101


	//----- nvinfo : EIATTR_COOP_GROUP_MASK_REGIDS
	.align		4
        /*004c*/ 	.byte	0x04, 0x29
        /*004e*/ 	.short	(.L_1440 - .L_1439)


	//   ....[0]....
.L_1439:
        /*0050*/ 	.word	0xffffffff


	//   ....[1]....
        /*0054*/ 	.word	0xffffffff


	//   ....[2]....
        /*0058*/ 	.word	0xffffffff


	//   ....[3]....
        /*005c*/ 	.word	0xffffffff


	//   ....[4]....
        /*0060*/ 	.word	0xffffffff


	//   ....[5]....
        /*0064*/ 	.word	0xffffffff


	//   ....[6]....
        /*0068*/ 	.word	0xffffffff


	//   ....[7]....
        /*006c*/ 	.word	0xffffffff


	//   ....[8]....
        /*0070*/ 	.word	0xffffffff


	//   ....[9]....
        /*0074*/ 	.word	0xffffffff


	//   ....[10]....
        /*0078*/ 	.word	0xffffffff


	//   ....[11]....
        /*007c*/ 	.word	0xffffffff


	//   ....[12]....
        /*0080*/ 	.word	0x05000004


	//   ....[13]....
        /*0084*/ 	.word	0x05000004


	//   ....[14]....
        /*0088*/ 	.word	0x05000004


	//   ....[15]....
        /*008c*/ 	.word	0x05000004


	//----- nvinfo : EIATTR_COOP_GROUP_INSTR_OFFSETS
	.align		4
.L_1440:
        /*0090*/ 	.byte	0x04, 0x28
        /*0092*/ 	.short	(.L_1442 - .L_1441)


	//   ....[0]....
.L_1441:
        /*0094*/ 	.word	0x000078a0


	//   ....[1]....
        /*0098*/ 	.word	0x000078b0


	//   ....[2]....
        /*009c*/ 	.word	0x000078e0


	//   ....[3]....
        /*00a0*/ 	.word	0x000078f0


	//   ....[4]....
        /*00a4*/ 	.word	0x0000d550


	//   ....[5]....
        /*00a8*/ 	.word	0x0000d580


	//   ....[6]....
        /*00ac*/ 	.word	0x0000d5b0


	//   ....[7]....
        /*00b0*/ 	.word	0x0000d5c0


	//   ....[8]....
        /*00b4*/ 	.word	0x000101b0


	//   ....[9]....
        /*00b8*/ 	.word	0x000101c0


	//   ....[10]....
        /*00bc*/ 	.word	0x000101f0


	//   ....[11]....
        /*00c0*/ 	.word	0x00010200


	//   ....[12]....
        /*00c4*/ 	.word	0x00010cd0


	//   ....[13]....
        /*00c8*/ 	.word	0x00010d40


	//   ....[14]....
        /*00cc*/ 	.word	0x00010db0


	//   ....[15]....
        /*00d0*/ 	.word	0x00010e10


	//----- nvinfo : EIATTR_VRC_CTA_INIT_COUNT
	.align		4
.L_1442:
        /*00d4*/ 	.byte	0x02, 0x4a
	.zero		1
	.zero		1


	//----- nvinfo : EIATTR_EXIT_INSTR_OFFSETS
	.align		4
        /*00d8*/ 	.byte	0x04, 0x1c
        /*00da*/ 	.short	(.L_1444 - .L_1443)


	//   ....[0]....
.L_1443:
        /*00dc*/ 	.word	0x000001f0


	//----- nvinfo : EIATTR_CRS_STACK_SIZE
	.align		4
.L_1444:
        /*00e0*/ 	.byte	0x04, 0x1e
        /*00e2*/ 	.short	(.L_1446 - .L_1445)
.L_1445:
        /*00e4*/ 	.word	0x00000000


	//----- nvinfo : EIATTR_CBANK_PARAM_SIZE
	.align		4
.L_1446:
        /*00e8*/ 	.byte	0x03, 0x19
        /*00ea*/ 	.short	0x01d0


	//----- nvinfo : EIATTR_PARAM_CBANK
	.align		4
        /*00ec*/ 	.byte	0x04, 0x0a
        /*00ee*/ 	.short	(.L_1448 - .L_1447)
	.align		4
.L_1447:
        /*00f0*/ 	.word	index@(.nv.constant0._ZN5flash24flash_fwd_splitkv_kernelI23Flash_fwd_kernel_traitsILi64ELi64ELi256ELi4ELb0ELb0EN7cutlass10bfloat16_tE19Flash_kernel_traitsILi64ELi64ELi256ELi4ES3_EELb0ELb0ELb0ELb0ELb0ELb0ELb1ELb0EEEvNS_16Flash_fwd_paramsE)
        /*00f4*/ 	.short	0x0380
        /*00f6*/ 	.short	0x01d0


	//----- nvinfo : EIATTR_SW_WAR
	.align		4
.L_1448:
        /*00f8*/ 	.byte	0x04, 0x36
        /*00fa*/ 	.short	(.L_1450 - .L_1449)
.L_1449:
        /*00fc*/ 	.word	0x00000008
.L_1450:


//--------------------- .nv.info._ZN5flash24flash_fwd_splitkv_kernelI23Flash_fwd_kernel_traitsILi64ELi64ELi256ELi4ELb0ELb0EN7cutlass10bfloat16_tE19Flash_kernel_traitsILi64ELi64ELi256ELi4ES3_EELb0ELb0ELb0ELb0ELb0ELb1ELb1ELb0EEEvNS_16Flash_fwd_paramsE --------------------------
	.section	.nv.info._ZN5flash24flash_fwd_splitkv_kernelI23Flash_fwd_kernel_traitsILi64ELi64ELi256ELi4ELb0ELb0EN7cutlass10bfloat16_tE19Flash_kernel_traitsILi64ELi64ELi256ELi4ES3_EELb0ELb0ELb0ELb0ELb0ELb1ELb1ELb0EEEvNS_16Flash_fwd_paramsE,"",@"SHT_CUDA_INFO"
	.sectionflags	@""
	.align	4


	//----- nvinfo : EIATTR_CUDA_API_VERSION
	.align		4
        /*0000*/ 	.byte	0x04, 0x37
        /*0002*/ 	.short	(.L_1452 - .L_1451)
.L_1451:
        /*0004*/ 	.word	0x00000082


	//----- nvinfo : EIATTR_KPARAM_INFO
	.align		4
.L_1452:
        /*0008*/ 	.byte	0x04, 0x17
        /*000a*/ 	.short	(.L_1454 - .L_1453)
.L_1453:
        /*000c*/ 	.word	0x00000000
        /*0010*/ 	.short	0x0000
        /*0012*/ 	.short	0x0000
        /*0014*/ 	.byte	0x00, 0xf0, 0x41, 0x07


	//----- nvinfo : EIATTR_SPARSE_MMA_MASK
	.align		4
.L_1454:
        /*0018*/ 	.byte	0x03, 0x50
        /*001a*/ 	.short	0x0000


	//----- nvinfo : EIATTR_MAXREG_COUNT
	.align		4
        /*001c*/ 	.byte	0x03, 0x1b
        /*001e*/ 	.short	0x00ff


	//----- nvinfo : EIATTR_NUM_BARRIERS
	.align		4
        /*0020*/ 	.byte	0x02, 0x4c
        /*0022*/ 	.byte	0x01
	.zero		1


	//----- nvinfo : EIATTR_ANNOTATIONS
	.align		4
        /*0024*/ 	.byte	0x04, 0x55
        /*0026*/ 	.short	(.L_1456 - .L_1455)


	//   ....[0]....
.L_1455:
        /* <DEDUP_REMOVED lines=28> */


	//----- nvinfo : EIATTR_MERCURY_ISA_VERSION
	.align		4
.L_1456:
        /*01d8*/ 	.byte	0x03, 0x5f
        /*01da*/ 	.short	0x0101


	//----- nvinfo : EIATTR_COOP_GROUP_MASK_REGIDS
	.align		4
        /*01dc*/ 	.byte	0x04, 0x29
        /*01de*/ 	.short	(.L_1458 - .L_1457)


	//   ....[0]....
.L_1457:
        /*01e0*/ 	.word	0xffffffff


	//   ....[1]....
        /*01e4*/ 	.word	0xffffffff


	//   ....[2]....
        /*01e8*/ 	.word	0xffffffff


	//   ....[3]....
        /*01ec*/ 	.word	0xffffffff


	//   ....[4]....
        /*01f0*/ 	.word	0xffffffff


	//   ....[5]....
        /*01f4*/ 	.word	0xffffffff


	//   ....[6]....
        /*01f8*/ 	.word	0xffffffff


	//   ....[7]....
        /*01fc*/ 	.word	0xffffffff


	//   ....[8]....
        /*0200*/ 	.word	0xffffffff


	//   ....[9]....
        /*0204*/ 	.word	0xffffffff


	//   ....[10]....
        /*0208*/ 	.word	0xffffffff


	//   ....[11]....
        /*020c*/ 	.word	0xffffffff


	//   ....[12]....
        /*0210*/ 	.word	0x05000004


	//   ....[13]....
        /*0214*/ 	.word	0x05000004


	//   ....[14]....
        /*0218*/ 	.word	0x05000004


	//   ....[15]....
        /*021c*/ 	.word	0x05000004


	//----- nvinfo : EIATTR_COOP_GROUP_INSTR_OFFSETS
	.align		4
.L_1458:
        /*0220*/ 	.byte	0x04, 0x28
        /*0222*/ 	.short	(.L_1460 - .L_1459)


	//   ....[0]....
.L_1459:
        /*0224*/ 	.word	0x00008840


	//   ....[1]....
        /*0228*/ 	.word	0x00008850


	//   ....[2]....
        /*022c*/ 	.word	0x00008880


	//   ....[3]....
        /*0230*/ 	.word	0x00008890


	//   ....[4]....
        /*0234*/ 	.word	0x0000f3c0


	//   ....[5]....
        /*0238*/ 	.word	0x0000f410


	//   ....[6]....
        /*023c*/ 	.word	0x0000f430


	//   ....[7]....
        /*0240*/ 	.word	0x0000f450


	//   ....[8]....
        /*0244*/ 	.word	0x000122d0


	//   ....[9]....
        /*0248*/ 	.word	0x000122e0


	//   ....[10]....
        /*024c*/ 	.word	0x00012310


	//   ....[11]....
        /*0250*/ 	.word	0x00012320


	//   ....[12]....
        /*0254*/ 	.word	0x00012e10


	//   ....[13]....
        /*0258*/ 	.word	0x00012e80


	//   ....[14]....
        /*025c*/ 	.word	0x00012ef0


	//   ....[15]....
        /*0260*/ 	.word	0x00012f50


	//----- nvinfo : EIATTR_VRC_CTA_INIT_COUNT
	.align		4
.L_1460:
        /*0264*/ 	.byte	0x02, 0x4a
	.zero		1
	.zero		1


	//----- nvinfo : EIATTR_EXIT_INSTR_OFFSETS
	.align		4
        /*0268*/ 	.byte	0x04, 0x1c
        /*026a*/ 	.short	(.L_1462 - .L_1461)


	//   ....[0]....
.L_1461:
        /*026c*/ 	.word	0x00000200


	//----- nvinfo : EIATTR_CRS_STACK_SIZE
	.align		4
.L_1462:
        /*0270*/ 	.byte	0x04, 0x1e
        /*0272*/ 	.short	(.L_1464 - .L_1463)
.L_1463:
        /*0274*/ 	.word	0x00000000


	//----- nvinfo : EIATTR_CBANK_PARAM_SIZE
	.align		4
.L_1464:
        /*0278*/ 	.byte	0x03, 0x19
        /*027a*/ 	.short	0x01d0


	//----- nvinfo : EIATTR_PARAM_CBANK
	.align		4
        /*027c*/ 	.byte	0x04, 0x0a
        /*027e*/ 	.short	(.L_1466 - .L_1465)
	.align		4
.L_1465:
        /*0280*/ 	.word	index@(.nv.constant0._ZN5flash24flash_fwd_splitkv_kernelI23Flash_fwd_kernel_traitsILi64ELi64ELi256ELi4ELb0ELb0EN7cutlass10bfloat16_tE19Flash_kernel_traitsILi64ELi64ELi256ELi4ES3_EELb0ELb0ELb0ELb0ELb0ELb1ELb1ELb0EEEvNS_16Flash_fwd_paramsE)
        /*0284*/ 	.short	0x0380
        /*0286*/ 	.short	0x01d0


	//----- nvinfo : EIATTR_SW_WAR
	.align		4
.L_1466:
        /*0288*/ 	.byte	0x04, 0x36
        /*028a*/ 	.short	(.L_1468 - .L_1467)
.L_1467:
        /*028c*/ 	.word	0x00000008
.L_1468:


//--------------------- .nv.info._ZN5flash24flash_fwd_splitkv_kernelI23Flash_fwd_kernel_traitsILi64ELi64ELi256ELi4ELb0ELb0EN7cutlass10bfloat16_tE19Flash_kernel_traitsILi64ELi64ELi256ELi4ES3_EELb0ELb0ELb0ELb0ELb0ELb0ELb1ELb1EEEvNS_16Flash_fwd_paramsE --------------------------
	.section	.nv.info._ZN5flash24flash_fwd_splitkv_kernelI23Flash_fwd_kernel_traitsILi64ELi64ELi256ELi4ELb0ELb0EN7cutlass10bfloat16_tE19Flash_kernel_traitsILi64ELi64ELi256ELi4ES3_EELb0ELb0ELb0ELb0ELb0ELb0ELb1ELb1EEEvNS_16Flash_fwd_paramsE,"",@"SHT_CUDA_INFO"
	.sectionflags	@""
	.align	4


	//----- nvinfo : EIATTR_CUDA_API_VERSION
	.align		4
        /*0000*/ 	.byte	0x04, 0x37
        /*0002*/ 	.short	(.L_1470 - .L_1469)
.L_1469:
        /*0004*/ 	.word	0x00000082


	//----- nvinfo : EIATTR_KPARAM_INFO
	.align		4
.L_1470:
        /*0008*/ 	.byte	0x04, 0x17
        /*000a*/ 	.short	(.L_1472 - .L_1471)
.L_1471:
        /*000c*/ 	.word	0x00000000
        /*0010*/ 	.short	0x0000
        /*0012*/ 	.short	0x0000
        /*0014*/ 	.byte	0x00, 0xf0, 0x41, 0x07


	//----- nvinfo : EIATTR_SPARSE_MMA_MASK
	.align		4
.L_1472:
        /*0018*/ 	.byte	0x03, 0x50
        /*001a*/ 	.short	0x0000


	//----- nvinfo : EIATTR_MAXREG_COUNT
	.align		4
        /*001c*/ 	.byte	0x03, 0x1b
        /*001e*/ 	.short	0x00ff


	//----- nvinfo : EIATTR_NUM_BARRIERS
	.align		4
        /*0020*/ 	.byte	0x02, 0x4c
        /*0022*/ 	.byte	0x01
	.zero		1


	//----- nvinfo : EIATTR_ANNOTATIONS
	.align		4
        /*0024*/ 	.byte	0x04, 0x55
        /*0026*/ 	.short	(.L_1474 - .L_1473)


	//   ....[0]....
.L_1473:
        /*0028*/ 	.word	0x00000001
        /*002c*/ 	.byte	0x00, 0x04, 0x00, 0x00, 0x01, 0x00, 0x00, 0x00, 0x20, 0x05, 0x00, 0x00, 0x01, 0x00, 0x00, 0x00
        /*003c*/ 	.byte	0x80, 0xe4, 0x00, 0x00, 0x01, 0x00, 0x00, 0x00, 0x50, 0xe9, 0x00, 0x00, 0x01, 0x00, 0x00, 0x00
        /*004c*/ 	.byte	0xd0, 0xf8, 0x00, 0x00, 0x01, 0x00, 0x00, 0x00, 0xe0, 0xee, 0x01, 0x00


	//----- nvinfo : EIATTR_MERCURY_ISA_VERSION
	.align		4
.L_1474:
        /*0058*/ 	.byte	0x03, 0x5f
        /*005a*/ 	.short	0x0101


	//----- nvinfo : EIATTR_COOP_GROUP_MASK_REGIDS
	.align		4
        /*005c*/ 	.byte	0x04, 0x29
        /*005e*/ 	.short	(.L_1476 - .L_1475)


	//   ....[0]....
.L_1475:
        /*0060*/ 	.word	0xffffffff


	//   ....[1]....
        /*0064*/ 	.word	0xffffffff


	//   ....[2]....
        /*0068*/ 	.word	0xffffffff


	//   ....[3]....
        /*006c*/ 	.word	0xffffffff


	//   ....[4]....
        /*0070*/ 	.word	0xffffffff


	//   ....[5]....
        /*0074*/ 	.word	0xffffffff


	//   ....[6]....
        /*0078*/ 	.word	0xffffffff


	//   ....[7]....
        /*007c*/ 	.word	0xffffffff


	//   ....[8]....
        /*0080*/ 	.word	0xffffffff


	//   ....[9]....
        /*0084*/ 	.word	0xffffffff


	//   ....[10]....
        /*0088*/ 	.word	0xffffffff


	//   ....[11]....
        /*008c*/ 	.word	0xffffffff


	//   ....[12]....
        /*0090*/ 	.word	0x05000004


	//   ....[13]....
        /*0094*/ 	.word	0x05000004


	//   ....[14]....
        /*0098*/ 	.word	0x05000004


	//   ....[15]....
        /*009c*/ 	.word	0x05000004


	//----- nvinfo : EIATTR_COOP_GROUP_INSTR_OFFSETS
	.align		4
.L_1476:
        /*00a0*/ 	.byte	0x04, 0x28
        /*00a2*/ 	.short	(.L_1478 - .L_1477)


	//   ....[0]....
.L_1477:
        /*00a4*/ 	.word	0x00016420


	//   ....[1]....
        /*00a8*/ 	.word	0x00016430


	//   ....[2]....
        /*00ac*/ 	.word	0x00016460


	//   ....[3]....
        /*00b0*/ 	.word	0x00016470


	//   ....[4]....
        /*00b4*/ 	.word	0x0001be40


	//   ....[5]....
        /*00b8*/ 	.word	0x0001be70


	//   ....[6]....
        /*00bc*/ 	.word	0x0001bea0


	//   ....[7]....
        /*00c0*/ 	.word	0x0001beb0


	//   ....[8]....
        /*00c4*/ 	.word	0x0001eac0


	//   ....[9]....
        /*00c8*/ 	.word	0x0001ead0


	//   ....[10]....
        /*00cc*/ 	.word	0x0001eb00


	//   ....[11]....
        /*00d0*/ 	.word	0x0001eb10


	//   ....[12]....
        /*00d4*/ 	.word	0x0001f7c0


	//   ....[13]....
        /*00d8*/ 	.word	0x0001f830


	//   ....[14]....
        /*00dc*/ 	.word	0x0001f890


	//   ....[15]....
        /*00e0*/ 	.word	0x0001f8f0


	//----- nvinfo : EIATTR_VRC_CTA_INIT_COUNT
	.align		4
.L_1478:
        /*00e4*/ 	.byte	0x02, 0x4a
	.zero		1
	.zero		1


	//----- nvinfo : EIATTR_EXIT_INSTR_OFFSETS
	.align		4
        /*00e8*/ 	.byte	0x04, 0x1c
        /*00ea*/ 	.short	(.L_1480 - .L_1479)


	//   ....[0]....
.L_1479:
        /*00ec*/ 	.word	0x000001e0


	//----- nvinfo : EIATTR_CRS_STACK_SIZE
	.align		4
.L_1480:
        /*00f0*/ 	.byte	0x04, 0x1e
        /*00f2*/ 	.short	(.L_1482 - .L_1481)
.L_1481:
        /*00f4*/ 	.word	0x00000000


	//----- nvinfo : EIATTR_CBANK_PARAM_SIZE
	.align		4
.L_1482:
        /*00f8*/ 	.byte	0x03, 0x19
        /*00fa*/ 	.short	0x01d0


	//----- nvinfo : EIATTR_PARAM_CBANK
	.align		4
        /*00fc*/ 	.byte	0x04, 0x0a
        /*00fe*/ 	.short	(.L_1484 - .L_1483)
	.align		4
.L_1483:
        /*0100*/ 	.word	index@(.nv.constant0._ZN5flash24flash_fwd_splitkv_kernelI23Flash_fwd_kernel_traitsILi64ELi64ELi256ELi4ELb0ELb0EN7cutlass10bfloat16_tE19Flash_kernel_traitsILi64ELi64ELi256ELi4ES3_EELb0ELb0ELb0ELb0ELb0ELb0ELb1ELb1EEEvNS_16Flash_fwd_paramsE)
        /*0104*/ 	.short	0x0380
        /*0106*/ 	.short	0x01d0


	//----- nvinfo : EIATTR_SW_WAR
	.align		4
.L_1484:
        /*0108*/ 	.byte	0x04, 0x36
        /*010a*/ 	.short	(.L_1486 - .L_1485)
.L_1485:
        /*010c*/ 	.word	0x00000008
.L_1486:


//--------------------- .nv.info._ZN5flash24flash_fwd_splitkv_kernelI23Flash_fwd_kernel_traitsILi64ELi64ELi256ELi4ELb0ELb0EN7cutlass10bfloat16_tE19Flash_kernel_traitsILi64ELi64ELi256ELi4ES3_EELb0ELb0ELb0ELb0ELb0ELb1ELb1ELb1EEEvNS_16Flash_fwd_paramsE --------------------------
	.section	.nv.info._ZN5flash24flash_fwd_splitkv_kernelI23Flash_fwd_kernel_traitsILi64ELi64ELi256ELi4ELb0ELb0EN7cutlass10bfloat16_tE19Flash_kernel_traitsILi64ELi64ELi256ELi4ES3_EELb0ELb0ELb0ELb0ELb0ELb1ELb1ELb1EEEvNS_16Flash_fwd_paramsE,"",@"SHT_CUDA_INFO"
	.sectionflags	@""
	.align	4


	//----- nvinfo : EIATTR_CUDA_API_VERSION
	.align		4
        /*0000*/ 	.byte	0x04, 0x37
        /*0002*/ 	.short	(.L_1488 - .L_1487)
.L_1487:
        /*0004*/ 	.word	0x00000082


	//----- nvinfo : EIATTR_KPARAM_INFO
	.align		4
.L_1488:
        /*0008*/ 	.byte	0x04, 0x17
        /*000a*/ 	.short	(.L_1490 - .L_1489)
.L_1489:
        /*000c*/ 	.word	0x00000000
        /*0010*/ 	.short	0x0000
        /*0012*/ 	.short	0x0000
        /*0014*/ 	.byte	0x00, 0xf0, 0x41, 0x07


	//----- nvinfo : EIATTR_SPARSE_MMA_MASK
	.align		4
.L_1490:
        /*0018*/ 	.byte	0x03, 0x50
        /*001a*/ 	.short	0x0000


	//----- nvinfo : EIATTR_MAXREG_COUNT
	.align		4
        /*001c*/ 	.byte	0x03, 0x1b
        /*001e*/ 	.short	0x00ff


	//----- nvinfo : EIATTR_NUM_BARRIERS
	.align		4
        /*0020*/ 	.byte	0x02, 0x4c
        /*0022*/ 	.byte	0x01
	.zero		1


	//----- nvinfo : EIATTR_ANNOTATIONS
	.align		4
        /*0024*/ 	.byte	0x04, 0x55
        /*0026*/ 	.short	(.L_1492 - .L_1491)


	//   ....[0]....
.L_1491:
        /* <DEDUP_REMOVED lines=57> */


	//----- nvinfo : EIATTR_MERCURY_ISA_VERSION
	.align		4
.L_1492:
        /*03a0*/ 	.byte	0x03, 0x5f
        /*03a2*/ 	.short	0x0101


	//----- nvinfo : EIATTR_COOP_GROUP_MASK_REGIDS
	.align		4
        /*03a4*/ 	.byte	0x04, 0x29
        /*03a6*/ 	.short	(.L_1494 - .L_1493)


	//   ....[0]....
.L_1493:
        /*03a8*/ 	.word	0xffffffff


	//   ....[1]....
        /*03ac*/ 	.word	0xffffffff


	//   ....[2]....
        /*03b0*/ 	.word	0xffffffff


	//   ....[3]....
        /*03b4*/ 	.word	0xffffffff


	//   ....[4]....
        /*03b8*/ 	.word	0xffffffff


	//   ....[5]....
        /*03bc*/ 	.word	0xffffffff


	//   ....[6]....
        /*03c0*/ 	.word	0xffffffff


	//   ....[7]....
        /*03c4*/ 	.word	0xffffffff


	//   ....[8]....
        /*03c8*/ 	.word	0xffffffff


	//   ....[9]....
        /*03cc*/ 	.word	0xffffffff


	//   ....[10]....
        /*03d0*/ 	.word	0xffffffff


	//   ....[11]....
        /*03d4*/ 	.word	0xffffffff


	//   ....[12]....
        /*03d8*/ 	.word	0x05000004


	//   ....[13]....
        /*03dc*/ 	.word	0x05000004


	//   ....[14]....
        /*03e0*/ 	.word	0x05000004


	//   ....[15]....
        /*03e4*/ 	.word	0x05000004


	//----- nvinfo : EIATTR_COOP_GROUP_INSTR_OFFSETS
	.align		4
.L_1494:
        /*03e8*/ 	.byte	0x04, 0x28
        /*03ea*/ 	.short	(.L_1496 - .L_1495)


	//   ....[0]....
.L_1495:
        /*03ec*/ 	.word	0x00017720


	//   ....[1]....
        /*03f0*/ 	.word	0x00017730


	//   ....[2]....
        /*03f4*/ 	.word	0x00017760


	//   ....[3]....
        /*03f8*/ 	.word	0x00017770


	//   ....[4]....
        /*03fc*/ 	.word	0x0001e400


	//   ....[5]....
        /*0400*/ 	.word	0x0001e440


	//   ....[6]....
        /*0404*/ 	.word	0x0001e460


	//   ....[7]....
        /*0408*/ 	.word	0x0001e480


	//   ....[8]....
        /*040c*/ 	.word	0x00021320


	//   ....[9]....
        /*0410*/ 	.word	0x00021330


	//   ....[10]....
        /*0414*/ 	.word	0x00021360


	//   ....[11]....
        /*0418*/ 	.word	0x00021370


	//   ....[12]....
        /*041c*/ 	.word	0x00022040


	//   ....[13]....
        /*0420*/ 	.word	0x000220b0


	//   ....[14]....
        /*0424*/ 	.word	0x00022110


	//   ....[15]....
        /*0428*/ 	.word	0x00022170


	//----- nvinfo : EIATTR_VRC_CTA_INIT_COUNT
	.align		4
.L_1496:
        /*042c*/ 	.byte	0x02, 0x4a
	.zero		1
	.zero		1


	//----- nvinfo : EIATTR_EXIT_INSTR_OFFSETS
	.align		4
        /*0430*/ 	.byte	0x04, 0x1c
        /*0432*/ 	.short	(.L_1498 - .L_1497)


	//   ....[0]....
.L_1497:
        /*0434*/ 	.word	0x00000200


	//----- nvinfo : EIATTR_CRS_STACK_SIZE
	.align		4
.L_1498:
        /*0438*/ 	.byte	0x04, 0x1e
        /*043a*/ 	.short	(.L_1500 - .L_1499)
.L_1499:
        /*043c*/ 	.word	0x00000000


	//----- nvinfo : EIATTR_CBANK_PARAM_SIZE
	.align		4
.L_1500:
        /*0440*/ 	.byte	0x03, 0x19
        /*0442*/ 	.short	0x01d0


	//----- nvinfo : EIATTR_PARAM_CBANK
	.align		4
        /*0444*/ 	.byte	0x04, 0x0a
        /*0446*/ 	.short	(.L_1502 - .L_1501)
	.align		4
.L_1501:
        /*0448*/ 	.word	index@(.nv.constant0._ZN5flash24flash_fwd_splitkv_kernelI23Flash_fwd_kernel_traitsILi64ELi64ELi256ELi4ELb0ELb0EN7cutlass10bfloat16_tE19Flash_kernel_traitsILi64ELi64ELi256ELi4ES3_EELb0ELb0ELb0ELb0ELb0ELb1ELb1ELb1EEEvNS_16Flash_fwd_paramsE)
        /*044c*/ 	.short	0x0380
        /*044e*/ 	.short	0x01d0


	//----- nvinfo : EIATTR_SW_WAR
	.align		4
.L_1502:
        /*0450*/ 	.byte	0x04, 0x36
        /*0452*/ 	.short	(.L_1504 - .L_1503)
.L_1503:
        /*0454*/ 	.word	0x00000008
.L_1504:


//--------------------- .nv.info._ZN5flash24flash_fwd_splitkv_kernelI23Flash_fwd_kernel_traitsILi64ELi64ELi256ELi4ELb0ELb0EN7cutlass10bfloat16_tE19Flash_kernel_traitsILi64ELi64ELi256ELi4ES3_EELb0ELb1ELb0ELb0ELb0ELb0ELb0ELb0EEEvNS_16Flash_fwd_paramsE --------------------------
	.section	.nv.info._ZN5flash24flash_fwd_splitkv_kernelI23Flash_fwd_kernel_traitsILi64ELi64ELi256ELi4ELb0ELb0EN7cutlass10bfloat16_tE19Flash_kernel_traitsILi64ELi64ELi256ELi4ES3_EELb0ELb1ELb0ELb0ELb0ELb0ELb0ELb0EEEvNS_16Flash_fwd_paramsE,"",@"SHT_CUDA_INFO"
	.sectionflags	@""
	.align	4


	//----- nvinfo : EIATTR_CUDA_API_VERSION
	.align		4
        /*0000*/ 	.byte	0x04, 0x37
        /*0002*/ 	.short	(.L_1506 - .L_1505)
.L_1505:
        /*0004*/ 	.word	0x00000082


	//----- nvinfo : EIATTR_KPARAM_INFO
	.align		4
.L_1506:
        /*0008*/ 	.byte	0x04, 0x17
        /*000a*/ 	.short	(.L_1508 - .L_1507)
.L_1507:
        /*000c*/ 	.word	0x00000000
        /*0010*/ 	.short	0x0000
        /*0012*/ 	.short	0x0000
        /*0014*/ 	.byte	0x00, 0xf0, 0x41, 0x07


	//----- nvinfo : EIATTR_SPARSE_MMA_MASK
	.align		4
.L_1508:
        /*0018*/ 	.byte	0x03, 0x50
        /*001a*/ 	.short	0x0000


	//----- nvinfo : EIATTR_MAXREG_COUNT
	.align		4
        /*001c*/ 	.byte	0x03, 0x1b
        /*001e*/ 	.short	0x00ff


	//----- nvinfo : EIATTR_NUM_BARRIERS
	.align		4
        /*0020*/ 	.byte	0x02, 0x4c
        /*0022*/ 	.byte	0x01
	.zero		1


	//----- nvinfo : EIATTR_ANNOTATIONS
	.align		4
        /*0024*/ 	.byte	0x04, 0x55
        /*0026*/ 	.short	(.L_1510 - .L_1509)


	//   ....[0]....
.L_1509:
        /* <DEDUP_REMOVED lines=106> */


	//----- nvinfo : EIATTR_MERCURY_ISA_VERSION
	.align		4
.L_1510:
        /*06b0*/ 	.byte	0x03, 0x5f
        /*06b2*/ 	.short	0x0101


	//----- nvinfo : EIATTR_COOP_GROUP_MASK_REGIDS
	.align		4
        /*06b4*/ 	.byte	0x04, 0x29
        /*06b6*/ 	.short	(.L_1512 - .L_1511)


	//   ....[0]....
.L_1511:
        /*06b8*/ 	.word	0xffffffff


	//   ....[1]....
        /*06bc*/ 	.word	0xffffffff


	//   ....[2]....
        /*06c0*/ 	.word	0xffffffff


	//   ....[3]....
        /*06c4*/ 	.word	0xffffffff


	//   ....[4]....
        /*06c8*/ 	.word	0xffffffff


	//   ....[5]....
        /*06cc*/ 	.word	0xffffffff


	//   ....[6]....
        /*06d0*/ 	.word	0xffffffff


	//   ....[7]....
        /*06d4*/ 	.word	0xffffffff


	//   ....[8]....
        /*06d8*/ 	.word	0xffffffff


	//   ....[9]....
        /*06dc*/ 	.word	0xffffffff


	//   ....[10]....
        /*06e0*/ 	.word	0xffffffff


	//   ....[11]....
        /*06e4*/ 	.word	0xffffffff


	//   ....[12]....
        /*06e8*/ 	.word	0xffffffff


	//   ....[13]....
        /*06ec*/ 	.word	0xffffffff


	//   ....[14]....
        /*06f0*/ 	.word	0xffffffff


	//   ....[15]....
        /*06f4*/ 	.word	0xffffffff


	//   ....[16]....
        /*06f8*/ 	.word	0x05000004


	//   ....[17]....
        /*06fc*/ 	.word	0x05000004


	//   ....[18]....
        /*0700*/ 	.word	0x05000004


	//   ....[19]....
        /*0704*/ 	.word	0x05000004


	//----- nvinfo : EIATTR_COOP_GROUP_INSTR_OFFSETS
	.align		4
.L_1512:
        /*0708*/ 	.byte	0x04, 0x28
        /*070a*/ 	.short	(.L_1514 - .L_1513)


	//   ....[0]....
.L_1513:
        /*070c*/ 	.word	0x00008cc0


	//   ....[1]....
        /*0710*/ 	.word	0x00008d00


	//   ....[2]....
        /*0714*/ 	.word	0x00008d30


	//   ....[3]....
        /*0718*/ 	.word	0x00008d50


	//   ....[4]....
        /*071c*/ 	.word	0x000110e0


	//   ....[5]....
        /*0720*/ 	.word	0x00011100


	//   ....[6]....
        /*0724*/ 	.word	0x000132d0


	//   ....[7]....
        /*0728*/ 	.word	0x000132f0


	//   ....[8]....
        /*072c*/ 	.word	0x0001a1a0


	//   ....[9]....
        /*0730*/ 	.word	0x0001a2b0


	//   ....[10]....
        /*0734*/ 	.word	0x0001b590


	//   ....[11]....
        /*0738*/ 	.word	0x0001b760


	//   ....[12]....
        /*073c*/ 	.word	0x0001e1c0


	//   ....[13]....
        /*0740*/ 	.word	0x0001e1d0


	//   ....[14]....
        /*0744*/ 	.word	0x0001e200


	//   ....[15]....
        /*0748*/ 	.word	0x0001e210


	//   ....[16]....
        /*074c*/ 	.word	0x0001f170


	//   ....[17]....
        /*0750*/ 	.word	0x0001f1e0


	//   ....[18]....
        /*0754*/ 	.word	0x0001f250


	//   ....[19]....
        /*0758*/ 	.word	0x0001f2b0


	//----- nvinfo : EIATTR_VRC_CTA_INIT_COUNT
	.align		4
.L_1514:
        /*075c*/ 	.byte	0x02, 0x4a
	.zero		1
	.zero		1


	//----- nvinfo : EIATTR_EXIT_INSTR_OFFSETS
	.align		4
        /*0760*/ 	.byte	0x04, 0x1c
        /*0762*/ 	.short	(.L_1516 - .L_1515)


	//   ....[0]....
.L_1515:
        /*0764*/ 	.word	0x00000060


	//----- nvinfo : EIATTR_CRS_STACK_SIZE
	.align		4
.L_1516:
        /*0768*/ 	.byte	0x04, 0x1e
        /*076a*/ 	.short	(.L_1518 - .L_1517)
.L_1517:
        /*076c*/ 	.word	0x00000000


	//----- nvinfo : EIATTR_CBANK_PARAM_SIZE
	.align		4
.L_1518:
        /*0770*/ 	.byte	0x03, 0x19
        /*0772*/ 	.short	0x01d0


	//----- nvinfo : EIATTR_PARAM_CBANK
	.align		4
        /*0774*/ 	.byte	0x04, 0x0a
        /*0776*/ 	.short	(.L_1520 - .L_1519)
	.align		4
.L_1519:
        /*0778*/ 	.word	index@(.nv.constant0._ZN5flash24flash_fwd_splitkv_kernelI23Flash_fwd_kernel_traitsILi64ELi64ELi256ELi4ELb0ELb0EN7cutlass10bfloat16_tE19Flash_kernel_traitsILi64ELi64ELi256ELi4ES3_EELb0ELb1ELb0ELb0ELb0ELb0ELb0ELb0EEEvNS_16Flash_fwd_paramsE)
        /*077c*/ 	.short	0x0380
        /*077e*/ 	.short	0x01d0


	//----- nvinfo : EIATTR_SW_WAR
	.align		4
.L_1520:
        /*0780*/ 	.byte	0x04, 0x36
        /*0782*/ 	.short	(.L_1522 - .L_1521)
.L_1521:
        /*0784*/ 	.word	0x00000008
.L_1522:


//--------------------- .nv.info._ZN5flash24flash_fwd_splitkv_kernelI23Flash_fwd_kernel_traitsILi64ELi64ELi256ELi4ELb0ELb0EN7cutlass10bfloat16_tE19Flash_kernel_traitsILi64ELi64ELi256ELi4ES3_EELb0ELb1ELb0ELb0ELb0ELb1ELb0ELb0EEEvNS_16Flash_fwd_paramsE --------------------------
	.section	.nv.info._ZN5flash24flash_fwd_splitkv_kernelI23Flash_fwd_kernel_traitsILi64ELi64ELi256ELi4ELb0ELb0EN7cutlass10bfloat16_tE19Flash_kernel_traitsILi64ELi64ELi256ELi4ES3_EELb0ELb1ELb0ELb0ELb0ELb1ELb0ELb0EEEvNS_16Flash_fwd_paramsE,"",@"SHT_CUDA_INFO"
	.sectionflags	@""
	.align	4


	//----- nvinfo : EIATTR_CUDA_API_VERSION
	.align		4
        /*0000*/ 	.byte	0x04, 0x37
        /*0002*/ 	.short	(.L_1524 - .L_1523)
.L_1523:
        /*0004*/ 	.word	0x00000082


	//----- nvinfo : EIATTR_KPARAM_INFO
	.align		4
.L_1524:
        /*0008*/ 	.byte	0x04, 0x17
        /*000a*/ 	.short	(.L_1526 - .L_1525)
.L_1525:
        /*000c*/ 	.word	0x00000000
        /*0010*/ 	.short	0x0000
        /*0012*/ 	.short	0x0000
        /*0014*/ 	.byte	0x00, 0xf0, 0x41, 0x07


	//----- nvinfo : EIATTR_SPARSE_MMA_MASK
	.align		4
.L_1526:
        /*0018*/ 	.byte	0x03, 0x50
        /*001a*/ 	.short	0x0000


	//----- nvinfo : EIATTR_MAXREG_COUNT
	.align		4
        /*001c*/ 	.byte	0x03, 0x1b
        /*001e*/ 	.short	0x00ff


	//----- nvinfo : EIATTR_NUM_BARRIERS
	.align		4
        /*0020*/ 	.byte	0x02, 0x4c
        /*0022*/ 	.byte	0x01
	.zero		1


	//----- nvinfo : EIATTR_ANNOTATIONS
	.align		4
        /*0024*/ 	.byte	0x04, 0x55
        /*0026*/ 	.short	(.L_1528 - .L_1527)


	//   ....[0]....
.L_1527:
        /* <DEDUP_REMOVED lines=37> */


	//----- nvinfo : EIATTR_MERCURY_ISA_VERSION
	.align		4
.L_1528:
        /*0268*/ 	.byte	0x03, 0x5f
        /*026a*/ 	.short	0x0101


	//----- nvinfo : EIATTR_COOP_GROUP_MASK_REGIDS
	.align		4
        /*026c*/ 	.byte	0x04, 0x29
        /*026e*/ 	.short	(.L_1530 - .L_1529)


	//   ....[0]....
.L_1529:
        /*0270*/ 	.word	0xffffffff


	//   ....[1]....
        /*0274*/ 	.word	0xffffffff


	//   ....[2]....
        /*0278*/ 	.word	0xffffffff


	//   ....[3]....
        /*027c*/ 	.word	0xffffffff


	//   ....[4]....
        /*0280*/ 	.word	0xffffffff


	//   ....[5]....
        /*0284*/ 	.word	0xffffffff


	//   ....[6]....
        /*0288*/ 	.word	0xffffffff


	//   ....[7]....
        /*028c*/ 	.word	0xffffffff


	//   ....[8]....
        /*0290*/ 	.word	0xffffffff


	//   ....[9]....
        /*0294*/ 	.word	0xffffffff


	//   ....[10]....
        /*0298*/ 	.word	0xffffffff


	//   ....[11]....
        /*029c*/ 	.word	0xffffffff


	//   ....[12]....
        /*02a0*/ 	.word	0xffffffff


	//   ....[13]....
        /*02a4*/ 	.word	0xffffffff


	//   ....[14]....
        /*02a8*/ 	.word	0xffffffff


	//   ....[15]....
        /*02ac*/ 	.word	0xffffffff


	//   ....[16]....
        /*02b0*/ 	.word	0x05000008


	//   ....[17]....
        /*02b4*/ 	.word	0x05000008


	//   ....[18]....
        /*02b8*/ 	.word	0x05000008


	//   ....[19]....
        /*02bc*/ 	.word	0x05000008


	//----- nvinfo : EIATTR_COOP_GROUP_INSTR_OFFSETS
	.align		4
.L_1530:
        /*02c0*/ 	.byte	0x04, 0x28
        /*02c2*/ 	.short	(.L_1532 - .L_1531)


	//   ....[0]....
.L_1531:
        /*02c4*/ 	.word	0x00009a90


	//   ....[1]....
        /*02c8*/ 	.word	0x00009ab0


	//   ....[2]....
        /*02cc*/ 	.word	0x00009b60


	//   ....[3]....
        /*02d0*/ 	.word	0x00009b70


	//   ....[4]....
        /*02d4*/ 	.word	0x000114b0


	//   ....[5]....
        /*02d8*/ 	.word	0x000114d0


	//   ....[6]....
        /*02dc*/ 	.word	0x00013390


	//   ....[7]....
        /*02e0*/ 	.word	0x000133b0


	//   ....[8]....
        /*02e4*/ 	.word	0x0001af60


	//   ....[9]....
        /*02e8*/ 	.word	0x0001b3b0


	//   ....[10]....
        /*02ec*/ 	.word	0x0001c2e0


	//   ....[11]....
        /*02f0*/ 	.word	0x0001c4b0


	//   ....[12]....
        /*02f4*/ 	.word	0x0001ef50


	//   ....[13]....
        /*02f8*/ 	.word	0x0001ef60


	//   ....[14]....
        /*02fc*/ 	.word	0x0001ef90


	//   ....[15]....
        /*0300*/ 	.word	0x0001efa0


	//   ....[16]....
        /*0304*/ 	.word	0x0001fe50


	//   ....[17]....
        /*0308*/ 	.word	0x0001fed0


	//   ....[18]....
        /*030c*/ 	.word	0x0001ff50


	//   ....[19]....
        /*0310*/ 	.word	0x0001ffc0


	//----- nvinfo : EIATTR_VRC_CTA_INIT_COUNT
	.align		4
.L_1532:
        /*0314*/ 	.byte	0x02, 0x4a
	.zero		1
	.zero		1


	//----- nvinfo : EIATTR_EXIT_INSTR_OFFSETS
	.align		4
        /*0318*/ 	.byte	0x04, 0x1c
        /*031a*/ 	.short	(.L_1534 - .L_1533)


	//   ....[0]....
.L_1533:
        /*031c*/ 	.word	0x000000a0


	//----- nvinfo : EIATTR_CRS_STACK_SIZE
	.align		4
.L_1534:
        /*0320*/ 	.byte	0x04, 0x1e
        /*0322*/ 	.short	(.L_1536 - .L_1535)
.L_1535:
        /*0324*/ 	.word	0x00000000


	//----- nvinfo : EIATTR_CBANK_PARAM_SIZE
	.align		4
.L_1536:
        /*0328*/ 	.byte	0x03, 0x19
        /*032a*/ 	.short	0x01d0


	//----- nvinfo : EIATTR_PARAM_CBANK
	.align		4
        /*032c*/ 	.byte	0x04, 0x0a
        /*032e*/ 	.short	(.L_1538 - .L_1537)
	.align		4
.L_1537:
        /*0330*/ 	.word	index@(.nv.constant0._ZN5flash24flash_fwd_splitkv_kernelI23Flash_fwd_kernel_traitsILi64ELi64ELi256ELi4ELb0ELb0EN7cutlass10bfloat16_tE19Flash_kernel_traitsILi64ELi64ELi256ELi4ES3_EELb0ELb1ELb0ELb0ELb0ELb1ELb0ELb0EEEvNS_16Flash_fwd_paramsE)
        /*0334*/ 	.short	0x0380
        /*0336*/ 	.short	0x01d0


	//----- nvinfo : EIATTR_SW_WAR
	.align		4
.L_1538:
        /*0338*/ 	.byte	0x04, 0x36
        /*033a*/ 	.short	(.L_1540 - .L_1539)
.L_1539:
        /*033c*/ 	.word	0x00000008
.L_1540:


//--------------------- .nv.info._ZN5flash24flash_fwd_splitkv_kernelI23Flash_fwd_kernel_traitsILi64ELi64ELi256ELi4ELb0ELb0EN7cutlass10bfloat16_tE19Flash_kernel_traitsILi64ELi64ELi256ELi4ES3_EELb0ELb1ELb0ELb0ELb0ELb0ELb0ELb1EEEvNS_16Flash_fwd_paramsE --------------------------
	.section	.nv.info._ZN5flash24flash_fwd_splitkv_kernelI23Flash_fwd_kernel_traitsILi64ELi64ELi256ELi4ELb0ELb0EN7cutlass10bfloat16_tE19Flash_kernel_traitsILi64ELi64ELi256ELi4ES3_EELb0ELb1ELb0ELb0ELb0ELb0ELb0ELb1EEEvNS_16Flash_fwd_paramsE,"",@"SHT_CUDA_INFO"
	.sectionflags	@""
	.align	4


	//----- nvinfo : EIATTR_CUDA_API_VERSION
	.align		4
        /*0000*/ 	.byte	0x04, 0x37
        /*0002*/ 	.short	(.L_1542 - .L_1541)
.L_1541:
        /*0004*/ 	.word	0x00000082


	//----- nvinfo : EIATTR_KPARAM_INFO
	.align		4
.L_1542:
        /*0008*/ 	.byte	0x04, 0x17
        /*000a*/ 	.short	(.L_1544 - .L_1543)
.L_1543:
        /*000c*/ 	.word	0x00000000
        /*0010*/ 	.short	0x0000
        /*0012*/ 	.short	0x0000
        /*0014*/ 	.byte	0x00, 0xf0, 0x41, 0x07


	//----- nvinfo : EIATTR_SPARSE_MMA_MASK
	.align		4
.L_1544:
        /*0018*/ 	.byte	0x03, 0x50
        /*001a*/ 	.short	0x0000


	//----- nvinfo : EIATTR_MAXREG_COUNT
	.align		4
        /*001c*/ 	.byte	0x03, 0x1b
        /*001e*/ 	.short	0x00ff


	//----- nvinfo : EIATTR_NUM_BARRIERS
	.align		4
        /*0020*/ 	.byte	0x02, 0x4c
        /*0022*/ 	.byte	0x01
	.zero		1


	//----- nvinfo : EIATTR_ANNOTATIONS
	.align		4
        /*0024*/ 	.byte	0x04, 0x55
        /*0026*/ 	.short	(.L_1546 - .L_1545)


	//   ....[0]....
.L_1545:
        /* <DEDUP_REMOVED lines=142> */


	//----- nvinfo : EIATTR_MERCURY_ISA_VERSION
	.align		4
.L_1546:
        /*08f0*/ 	.byte	0x03, 0x5f
        /*08f2*/ 	.short	0x0101


	//----- nvinfo : EIATTR_COOP_GROUP_MASK_REGIDS
	.align		4
        /*08f4*/ 	.byte	0x04, 0x29
        /*08f6*/ 	.short	(.L_1548 - .L_1547)


	//   ....[0]....
.L_1547:
        /*08f8*/ 	.word	0xffffffff


	//   ....[1]....
        /*08fc*/ 	.word	0xffffffff


	//   ....[2]....
        /*0900*/ 	.word	0xffffffff


	//   ....[3]....
        /*0904*/ 	.word	0xffffffff


	//   ....[4]....
        /*0908*/ 	.word	0xffffffff


	//   ....[5]....
        /*090c*/ 	.word	0xffffffff


	//   ....[6]....
        /*0910*/ 	.word	0xffffffff


	//   ....[7]....
        /*0914*/ 	.word	0xffffffff


	//   ....[8]....
        /*0918*/ 	.word	0xffffffff


	//   ....[9]....
        /*091c*/ 	.word	0xffffffff


	//   ....[10]....
        /*0920*/ 	.word	0xffffffff


	//   ....[11]....
        /*0924*/ 	.word	0xffffffff


	//   ....[12]....
        /*0928*/ 	.word	0xffffffff


	//   ....[13]....
        /*092c*/ 	.word	0xffffffff


	//   ....[14]....
        /*0930*/ 	.word	0xffffffff


	//   ....[15]....
        /*0934*/ 	.word	0xffffffff


	//   ....[16]....
        /*0938*/ 	.word	0x05000004


	//   ....[17]....
        /*093c*/ 	.word	0x05000004


	//   ....[18]....
        /*0940*/ 	.word	0x05000004


	//   ....[19]....
        /*0944*/ 	.word	0x05000004


	//----- nvinfo : EIATTR_COOP_GROUP_INSTR_OFFSETS
	.align		4
.L_1548:
        /*0948*/ 	.byte	0x04, 0x28
        /*094a*/ 	.short	(.L_1550 - .L_1549)


	//   ....[0]....
.L_1549:
        /*094c*/ 	.word	0x00017fd0


	//   ....[1]....
        /*0950*/ 	.word	0x00017ff0


	//   ....[2]....
        /*0954*/ 	.word	0x00018020


	//   ....[3]....
        /*0958*/ 	.word	0x00018040


	//   ....[4]....
        /*095c*/ 	.word	0x0001fdd0


	//   ....[5]....
        /*0960*/ 	.word	0x0001fdf0


	//   ....[6]....
        /*0964*/ 	.word	0x00021cb0


	//   ....[7]....
        /*0968*/ 	.word	0x00021cf0


	//   ....[8]....
        /*096c*/ 	.word	0x00029120


	//   ....[9]....
        /*0970*/ 	.word	0x000292f0


	//   ....[10]....
        /*0974*/ 	.word	0x0002a3b0


	//   ....[11]....
        /*0978*/ 	.word	0x0002a580


	//   ....[12]....
        /*097c*/ 	.word	0x0002d000


	//   ....[13]....
        /*0980*/ 	.word	0x0002d010


	//   ....[14]....
        /*0984*/ 	.word	0x0002d040


	//   ....[15]....
        /*0988*/ 	.word	0x0002d050


	//   ....[16]....
        /*098c*/ 	.word	0x0002e1c0


	//   ....[17]....
        /*0990*/ 	.word	0x0002e230


	//   ....[18]....
        /*0994*/ 	.word	0x0002e2a0


	//   ....[19]....
        /*0998*/ 	.word	0x0002e300


	//----- nvinfo : EIATTR_VRC_CTA_INIT_COUNT
	.align		4
.L_1550:
        /*099c*/ 	.byte	0x02, 0x4a
	.zero		1
	.zero		1


	//----- nvinfo : EIATTR_EXIT_INSTR_OFFSETS
	.align		4
        /*09a0*/ 	.byte	0x04, 0x1c
        /*09a2*/ 	.short	(.L_1552 - .L_1551)


	//   ....[0]....
.L_1551:
        /*09a4*/ 	.word	0x00000060


	//----- nvinfo : EIATTR_CRS_STACK_SIZE
	.align		4
.L_1552:
        /*09a8*/ 	.byte	0x04, 0x1e
        /*09aa*/ 	.short	(.L_1554 - .L_1553)
.L_1553:
        /*09ac*/ 	.word	0x00000000


	//----- nvinfo : EIATTR_CBANK_PARAM_SIZE
	.align		4
.L_1554:
        /*09b0*/ 	.byte	0x03, 0x19
        /*09b2*/ 	.short	0x01d0


	//----- nvinfo : EIATTR_PARAM_CBANK
	.align		4
        /*09b4*/ 	.byte	0x04, 0x0a
        /*09b6*/ 	.short	(.L_1556 - .L_1555)
	.align		4
.L_1555:
        /*09b8*/ 	.word	index@(.nv.constant0._ZN5flash24flash_fwd_splitkv_kernelI23Flash_fwd_kernel_traitsILi64ELi64ELi256ELi4ELb0ELb0EN7cutlass10bfloat16_tE19Flash_kernel_traitsILi64ELi64ELi256ELi4ES3_EELb0ELb1ELb0ELb0ELb0ELb0ELb0ELb1EEEvNS_16Flash_fwd_paramsE)
        /*09bc*/ 	.short	0x0380
        /*09be*/ 	.short	0x01d0


	//----- nvinfo : EIATTR_SW_WAR
	.align		4
.L_1556:
        /*09c0*/ 	.byte	0x04, 0x36
        /*09c2*/ 	.short	(.L_1558 - .L_1557)
.L_1557:
        /*09c4*/ 	.word	0x00000008
.L_1558:


//--------------------- .nv.info._ZN5flash24flash_fwd_splitkv_kernelI23Flash_fwd_kernel_traitsILi64ELi64ELi256ELi4ELb0ELb0EN7cutlass10bfloat16_tE19Flash_kernel_traitsILi64ELi64ELi256ELi4ES3_EELb0ELb1ELb0ELb0ELb0ELb1ELb0ELb1EEEvNS_16Flash_fwd_paramsE --------------------------
	.section	.nv.info._ZN5flash24flash_fwd_splitkv_kernelI23Flash_fwd_kernel_traitsILi64ELi64ELi256ELi4ELb0ELb0EN7cutlass10bfloat16_tE19Flash_kernel_traitsILi64ELi64ELi256ELi4ES3_EELb0ELb1ELb0ELb0ELb0ELb1ELb0ELb1EEEvNS_16Flash_fwd_paramsE,"",@"SHT_CUDA_INFO"
	.sectionflags	@""
	.align	4


	//----- nvinfo : EIATTR_CUDA_API_VERSION
	.align		4
        /*0000*/ 	.byte	0x04, 0x37
        /*0002*/ 	.short	(.L_1560 - .L_1559)
.L_1559:
        /*0004*/ 	.word	0x00000082


	//----- nvinfo : EIATTR_KPARAM_INFO
	.align		4
.L_1560:
        /*0008*/ 	.byte	0x04, 0x17
        /*000a*/ 	.short	(.L_1562 - .L_1561)
.L_1561:
        /*000c*/ 	.word	0x00000000
        /*0010*/ 	.short	0x0000
        /*0012*/ 	.short	0x0000
        /*0014*/ 	.byte	0x00, 0xf0, 0x41, 0x07


	//----- nvinfo : EIATTR_SPARSE_MMA_MASK
	.align		4
.L_1562:
        /*0018*/ 	.byte	0x03, 0x50
        /*001a*/ 	.short	0x0000


	//----- nvinfo : EIATTR_MAXREG_COUNT
	.align		4
        /*001c*/ 	.byte	0x03, 0x1b
        /*001e*/ 	.short	0x00ff


	//----- nvinfo : EIATTR_NUM_BARRIERS
	.align		4
        /*0020*/ 	.byte	0x02, 0x4c
        /*0022*/ 	.byte	0x01
	.zero		1


	//----- nvinfo : EIATTR_ANNOTATIONS
	.align		4
        /*0024*/ 	.byte	0x04, 0x55
        /*0026*/ 	.short	(.L_1564 - .L_1563)


	//   ....[0]....
.L_1563:
        /* <DEDUP_REMOVED lines=31> */


	//----- nvinfo : EIATTR_MERCURY_ISA_VERSION
	.align		4
.L_1564:
        /*0208*/ 	.byte	0x03, 0x5f
        /*020a*/ 	.short	0x0101


	//----- nvinfo : EIATTR_COOP_GROUP_MASK_REGIDS
	.align		4
        /*020c*/ 	.byte	0x04, 0x29
        /*020e*/ 	.short	(.L_1566 - .L_1565)


	//   ....[0]....
.L_1565:
        /*0210*/ 	.word	0xffffffff


	//   ....[1]....
        /*0214*/ 	.word	0xffffffff


	//   ....[2]....
        /*0218*/ 	.word	0xffffffff


	//   ....[3]....
        /*021c*/ 	.word	0xffffffff


	//   ....[4]....
        /*0220*/ 	.word	0xffffffff


	//   ....[5]....
        /*0224*/ 	.word	0xffffffff


	//   ....[6]....
        /*0228*/ 	.word	0xffffffff


	//   ....[7]....
        /*022c*/ 	.word	0xffffffff


	//   ....[8]....
        /*0230*/ 	.word	0xffffffff


	//   ....[9]....
        /*0234*/ 	.word	0xffffffff


	//   ....[10]....
        /*0238*/ 	.word	0xffffffff


	//   ....[11]....
        /*023c*/ 	.word	0xffffffff


	//   ....[12]....
        /*0240*/ 	.word	0xffffffff


	//   ....[13]....
        /*0244*/ 	.word	0xffffffff


	//   ....[14]....
        /*0248*/ 	.word	0xffffffff


	//   ....[15]....
        /*024c*/ 	.word	0xffffffff


	//   ....[16]....
        /*0250*/ 	.word	0x05000005


	//   ....[17]....
        /*0254*/ 	.word	0x05000005


	//   ....[18]....
        /*0258*/ 	.word	0x05000005


	//   ....[19]....
        /*025c*/ 	.word	0x05000005


	//----- nvinfo : EIATTR_COOP_GROUP_INSTR_OFFSETS
	.align		4
.L_1566:
        /*0260*/ 	.byte	0x04, 0x28
        /*0262*/ 	.short	(.L_1568 - .L_1567)


	//   ....[0]....
.L_1567:
        /*0264*/ 	.word	0x00017c60


	//   ....[1]....
        /*0268*/ 	.word	0x00017c80


	//   ....[2]....
        /*026c*/ 	.word	0x00017eb0


	//   ....[3]....
        /*0270*/ 	.word	0x00017ed0


	//   ....[4]....
        /*0274*/ 	.word	0x0001f3f0


	//   ....[5]....
        /*0278*/ 	.word	0x0001f410


	//   ....[6]....
        /*027c*/ 	.word	0x00021110


	//   ....[7]....
        /*0280*/ 	.word	0x00021140


	//   ....[8]....
        /*0284*/ 	.word	0x000288a0


	//   ....[9]....
        /*0288*/ 	.word	0x000289a0


	//   ....[10]....
        /*028c*/ 	.word	0x00029f50


	//   ....[11]....
        /*0290*/ 	.word	0x0002a120


	//   ....[12]....
        /*0294*/ 	.word	0x0002cb80


	//   ....[13]....
        /*0298*/ 	.word	0x0002cb90


	//   ....[14]....
        /*029c*/ 	.word	0x0002cbc0


	//   ....[15]....
        /*02a0*/ 	.word	0x0002cbd0


	//   ....[16]....
        /*02a4*/ 	.word	0x0002da80


	//   ....[17]....
        /*02a8*/ 	.word	0x0002daf0


	//   ....[18]....
        /*02ac*/ 	.word	0x0002db50


	//   ....[19]....
        /*02b0*/ 	.word	0x0002dbc0


	//----- nvinfo : EIATTR_VRC_CTA_INIT_COUNT
	.align		4
.L_1568:
        /*02b4*/ 	.byte	0x02, 0x4a
	.zero		1
	.zero		1


	//----- nvinfo : EIATTR_EXIT_INSTR_OFFSETS
	.align		4
        /*02b8*/ 	.byte	0x04, 0x1c
        /*02ba*/ 	.short	(.L_1570 - .L_1569)


	//   ....[0]....
.L_1569:
        /*02bc*/ 	.word	0x000000a0


	//----- nvinfo : EIATTR_CRS_STACK_SIZE
	.align		4
.L_1570:
        /*02c0*/ 	.byte	0x04, 0x1e
        /*02c2*/ 	.short	(.L_1572 - .L_1571)
.L_1571:
        /*02c4*/ 	.word	0x00000000


	//----- nvinfo : EIATTR_CBANK_PARAM_SIZE
	.align		4
.L_1572:
        /*02c8*/ 	.byte	0x03, 0x19
        /*02ca*/ 	.short	0x01d0


	//----- nvinfo : EIATTR_PARAM_CBANK
	.align		4
        /*02cc*/ 	.byte	0x04, 0x0a
        /*02ce*/ 	.short	(.L_1574 - .L_1573)
	.align		4
.L_1573:
        /*02d0*/ 	.word	index@(.nv.constant0._ZN5flash24flash_fwd_splitkv_kernelI23Flash_fwd_kernel_traitsILi64ELi64ELi256ELi4ELb0ELb0EN7cutlass10bfloat16_tE19Flash_kernel_traitsILi64ELi64ELi256ELi4ES3_EELb0ELb1ELb0ELb0ELb0ELb1ELb0ELb1EEEvNS_16Flash_fwd_paramsE)
        /*02d4*/ 	.short	0x0380
        /*02d6*/ 	.short	0x01d0


	//----- nvinfo : EIATTR_SW_WAR
	.align		4
.L_1574:
        /*02d8*/ 	.byte	0x04, 0x36
        /*02da*/ 	.short	(.L_1576 - .L_1575)
.L_1575:
        /*02dc*/ 	.word	0x00000008
.L_1576:


//--------------------- .nv.info._ZN5flash24flash_fwd_splitkv_kernelI23Flash_fwd_kernel_traitsILi64ELi64ELi256ELi4ELb0ELb0EN7cutlass10bfloat16_tE19Flash_kernel_traitsILi64ELi64ELi256ELi4ES3_EELb0ELb1ELb0ELb0ELb0ELb0ELb1ELb0EEEvNS_16Flash_fwd_paramsE --------------------------
	.section	.nv.info._ZN5flash24flash_fwd_splitkv_kernelI23Flash_fwd_kernel_traitsILi64ELi64ELi256ELi4ELb0ELb0EN7cutlass10bfloat16_tE19Flash_kernel_traitsILi64ELi64ELi256ELi4ES3_EELb0ELb1ELb0ELb0ELb0ELb0ELb1ELb0EEEvNS_16Flash_fwd_paramsE,"",@"SHT_CUDA_INFO"
	.sectionflags	@""
	.align	4


	//----- nvinfo : EIATTR_CUDA_API_VERSION
	.align		4
        /*0000*/ 	.byte	0x04, 0x37
        /*0002*/ 	.short	(.L_1578 - .L_1577)
.L_1577:
        /*0004*/ 	.word	0x00000082


	//----- nvinfo : EIATTR_KPARAM_INFO
	.align		4
.L_1578:
        /*0008*/ 	.byte	0x04, 0x17
        /*000a*/ 	.short	(.L_1580 - .L_1579)
.L_1579:
        /*000c*/ 	.word	0x00000000
        /*0010*/ 	.short	0x0000
        /*0012*/ 	.short	0x0000
        /*0014*/ 	.byte	0x00, 0xf0, 0x41, 0x07


	//----- nvinfo : EIATTR_SPARSE_MMA_MASK
	.align		4
.L_1580:
        /*0018*/ 	.byte	0x03, 0x50
        /*001a*/ 	.short	0x0000


	//----- nvinfo : EIATTR_MAXREG_COUNT
	.align		4
        /*001c*/ 	.byte	0x03, 0x1b
        /*001e*/ 	.short	0x00ff


	//----- nvinfo : EIATTR_NUM_BARRIERS
	.align		4
        /*0020*/ 	.byte	0x02, 0x4c
        /*0022*/ 	.byte	0x01
	.zero		1


	//----- nvinfo : EIATTR_ANNOTATIONS
	.align		4
        /*0024*/ 	.byte	0x04, 0x55
        /*0026*/ 	.short	(.L_1582 - .L_1581)


	//   ....[0]....
.L_1581:
        /* <DEDUP_REMOVED lines=63> */


	//----- nvinfo : EIATTR_MERCURY_ISA_VERSION
	.align		4
.L_1582:
        /*0408*/ 	.byte	0x03, 0x5f
        /*040a*/ 	.short	0x0101


	//----- nvinfo : EIATTR_COOP_GROUP_MASK_REGIDS
	.align		4
        /*040c*/ 	.byte	0x04, 0x29
        /*040e*/ 	.short	(.L_1584 - .L_1583)


	//   ....[0]....
.L_1583:
        /*0410*/ 	.word	0xffffffff


	//   ....[1]....
        /*0414*/ 	.word	0xffffffff


	//   ....[2]....
        /*0418*/ 	.word	0xffffffff


	//   ....[3]....
        /*041c*/ 	.word	0xffffffff


	//   ....[4]....
        /*0420*/ 	.word	0xffffffff


	//   ....[5]....
        /*0424*/ 	.word	0xffffffff


	//   ....[6]....
        /*0428*/ 	.word	0xffffffff


	//   ....[7]....
        /*042c*/ 	.word	0xffffffff


	//   ....[8]....
        /*0430*/ 	.word	0xffffffff


	//   ....[9]....
        /*0434*/ 	.word	0xffffffff


	//   ....[10]....
        /*0438*/ 	.word	0xffffffff


	//   ....[11]....
        /*043c*/ 	.word	0xffffffff


	//   ....[12]....
        /*0440*/ 	.word	0xffffffff


	//   ....[13]....
        /*0444*/ 	.word	0xffffffff


	//   ....[14]....
        /*0448*/ 	.word	0xffffffff


	//   ....[15]....
        /*044c*/ 	.word	0xffffffff


	//   ....[16]....
        /*0450*/ 	.word	0x05000004


	//   ....[17]....
        /*0454*/ 	.word	0x05000004


	//   ....[18]....
        /*0458*/ 	.word	0x05000004


	//   ....[19]....
        /*045c*/ 	.word	0x05000004


	//----- nvinfo : EIATTR_COOP_GROUP_INSTR_OFFSETS
	.align		4
.L_1584:
        /*0460*/ 	.byte	0x04, 0x28
        /*0462*/ 	.short	(.L_1586 - .L_1585)


	//   ....[0]....
.L_1585:
        /*0464*/ 	.word	0x00009220


	//   ....[1]....
        /*0468*/ 	.word	0x00009260


	//   ....[2]....
        /*046c*/ 	.word	0x00009280


	//   ....[3]....
        /*0470*/ 	.word	0x000092a0


	//   ....[4]....
        /*0474*/ 	.word	0x00011960


	//   ....[5]....
        /*0478*/ 	.word	0x000119f0


	//   ....[6]....
        /*047c*/ 	.word	0x00011a10


	//   ....[7]....
        /*0480*/ 	.word	0x00011a30


	//   ....[8]....
        /*0484*/ 	.word	0x00018f10


	//   ....[9]....
        /*0488*/ 	.word	0x00019150


	//   ....[10]....
        /*048c*/ 	.word	0x0001a140


	//   ....[11]....
        /*0490*/ 	.word	0x0001a310


	//   ....[12]....
        /*0494*/ 	.word	0x0001cd70


	//   ....[13]....
        /*0498*/ 	.word	0x0001cd80


	//   ....[14]....
        /*049c*/ 	.word	0x0001cdb0


	//   ....[15]....
        /*04a0*/ 	.word	0x0001cdc0


	//   ....[16]....
        /*04a4*/ 	.word	0x0001d8a0


	//   ....[17]....
        /*04a8*/ 	.word	0x0001d910


	//   ....[18]....
        /*04ac*/ 	.word	0x0001d980


	//   ....[19]....
        /*04b0*/ 	.word	0x0001d9e0


	//----- nvinfo : EIATTR_VRC_CTA_INIT_COUNT
	.align		4
.L_1586:
        /*04b4*/ 	.byte	0x02, 0x4a
	.zero		1
	.zero		1


	//----- nvinfo : EIATTR_EXIT_INSTR_OFFSETS
	.align		4
        /*04b8*/ 	.byte	0x04, 0x1c
        /*04ba*/ 	.short	(.L_1588 - .L_1587)


	//   ....[0]....
.L_1587:
        /*04bc*/ 	.word	0x00000200


	//----- nvinfo : EIATTR_CRS_STACK_SIZE
	.align		4
.L_1588:
        /*04c0*/ 	.byte	0x04, 0x1e
        /*04c2*/ 	.short	(.L_1590 - .L_1589)
.L_1589:
        /*04c4*/ 	.word	0x00000000


	//----- nvinfo : EIATTR_CBANK_PARAM_SIZE
	.align		4
.L_1590:
        /*04c8*/ 	.byte	0x03, 0x19
        /*04ca*/ 	.short	0x01d0


	//----- nvinfo : EIATTR_PARAM_CBANK
	.align		4
        /*04cc*/ 	.byte	0x04, 0x0a
        /*04ce*/ 	.short	(.L_1592 - .L_1591)
	.align		4
.L_1591:
        /*04d0*/ 	.word	index@(.nv.constant0._ZN5flash24flash_fwd_splitkv_kernelI23Flash_fwd_kernel_traitsILi64ELi64ELi256ELi4ELb0ELb0EN7cutlass10bfloat16_tE19Flash_kernel_traitsILi64ELi64ELi256ELi4ES3_EELb0ELb1ELb0ELb0ELb0ELb0ELb1ELb0EEEvNS_16Flash_fwd_paramsE)
        /*04d4*/ 	.short	0x0380
        /*04d6*/ 	.short	0x01d0


	//----- nvinfo : EIATTR_SW_WAR
	.align		4
.L_1592:
        /*04d8*/ 	.byte	0x04, 0x36
        /*04da*/ 	.short	(.L_1594 - .L_1593)
.L_1593:
        /*04dc*/ 	.word	0x00000008
.L_1594:


//--------------------- .nv.info._ZN5flash24flash_fwd_splitkv_kernelI23Flash_fwd_kernel_traitsILi64ELi64ELi256ELi4ELb0ELb0EN7cutlass10bfloat16_tE19Flash_kernel_traitsILi64ELi64ELi256ELi4ES3_EELb0ELb1ELb0ELb0ELb0ELb1ELb1ELb0EEEvNS_16Flash_fwd_paramsE --------------------------
	.section	.nv.info._ZN5flash24flash_fwd_splitkv_kernelI23Flash_fwd_kernel_traitsILi64ELi64ELi256ELi4ELb0ELb0EN7cutlass10bfloat16_tE19Flash_kernel_traitsILi64ELi64ELi256ELi4ES3_EELb0ELb1ELb0ELb0ELb0ELb1ELb1ELb0EEEvNS_16Flash_fwd_paramsE,"",@"SHT_CUDA_INFO"
	.sectionflags	@""
	.align	4


	//----- nvinfo : EIATTR_CUDA_API_VERSION
	.align		4
        /*0000*/ 	.byte	0x04, 0x37
        /*0002*/ 	.short	(.L_1596 - .L_1595)
.L_1595:
        /*0004*/ 	.word	0x00000082


	//----- nvinfo : EIATTR_KPARAM_INFO
	.align		4
.L_1596:
        /*0008*/ 	.byte	0x04, 0x17
        /*000a*/ 	.short	(.L_1598 - .L_1597)
.L_1597:
        /*000c*/ 	.word	0x00000000
        /*0010*/ 	.short	0x0000
        /*0012*/ 	.short	0x0000
        /*0014*/ 	.byte	0x00, 0xf0, 0x41, 0x07


	//----- nvinfo : EIATTR_SPARSE_MMA_MASK
	.align		4
.L_1598:
        /*0018*/ 	.byte	0x03, 0x50
        /*001a*/ 	.short	0x0000


	//----- nvinfo : EIATTR_MAXREG_COUNT
	.align		4
        /*001c*/ 	.byte	0x03, 0x1b
        /*001e*/ 	.short	0x00ff


	//----- nvinfo : EIATTR_NUM_BARRIERS
	.align		4
        /*0020*/ 	.byte	0x02, 0x4c
        /*0022*/ 	.byte	0x01
	.zero		1


	//----- nvinfo : EIATTR_ANNOTATIONS
	.align		4
        /*0024*/ 	.byte	0x04, 0x55
        /*0026*/ 	.short	(.L_1600 - .L_1599)


	//   ....[0]....
.L_1599:
        /* <DEDUP_REMOVED lines=17> */


	//----- nvinfo : EIATTR_MERCURY_ISA_VERSION
	.align		4
.L_1600:
        /*0128*/ 	.byte	0x03, 0x5f
        /*012a*/ 	.short	0x0101


	//----- nvinfo : EIATTR_COOP_GROUP_MASK_REGIDS
	.align		4
        /*012c*/ 	.byte	0x04, 0x29
        /*012e*/ 	.short	(.L_1602 - .L_1601)


	//   ....[0]....
.L_1601:
        /*0130*/ 	.word	0xffffffff


	//   ....[1]....
        /*0134*/ 	.word	0xffffffff


	//   ....[2]....
        /*0138*/ 	.word	0xffffffff


	//   ....[3]....
        /*013c*/ 	.word	0xffffffff


	//   ....[4]....
        /*0140*/ 	.word	0xffffffff


	//   ....[5]....
        /*0144*/ 	.word	0xffffffff


	//   ....[6]....
        /*0148*/ 	.word	0xffffffff


	//   ....[7]....
        /*014c*/ 	.word	0xffffffff


	//   ....[8]....
        /*0150*/ 	.word	0xffffffff


	//   ....[9]....
        /*0154*/ 	.word	0xffffffff


	//   ....[10]....
        /*0158*/ 	.word	0xffffffff


	//   ....[11]....
        /*015c*/ 	.word	0xffffffff


	//   ....[12]....
        /*0160*/ 	.word	0xffffffff


	//   ....[13]....
        /*0164*/ 	.word	0xffffffff


	//   ....[14]....
        /*0168*/ 	.word	0xffffffff


	//   ....[15]....
        /*016c*/ 	.word	0xffffffff


	//   ....[16]....
        /*0170*/ 	.word	0x05000009


	//   ....[17]....
        /*0174*/ 	.word	0x05000009


	//   ....[18]....
        /*0178*/ 	.word	0x05000009


	//   ....[19]....
        /*017c*/ 	.word	0x05000009


	//----- nvinfo : EIATTR_COOP_GROUP_INSTR_OFFSETS
	.align		4
.L_1602:
        /*0180*/ 	.byte	0x04, 0x28
        /*0182*/ 	.short	(.L_1604 - .L_1603)


	//   ....[0]....
.L_1603:
        /*0184*/ 	.word	0x00009d10


	//   ....[1]....
        /*0188*/ 	.word	0x00009d30


	//   ....[2]....
        /*018c*/ 	.word	0x00009d50


	//   ....[3]....
        /*0190*/ 	.word	0x00009d70


	//   ....[4]....
        /*0194*/ 	.word	0x00012a10


	//   ....[5]....
        /*0198*/ 	.word	0x00012a20


	//   ....[6]....
        /*019c*/ 	.word	0x00012a50


	//   ....[7]....
        /*01a0*/ 	.word	0x00012a60


	//   ....[8]....
        /*01a4*/ 	.word	0x0001aec0


	//   ....[9]....
        /*01a8*/ 	.word	0x0001b1b0


	//   ....[10]....
        /*01ac*/ 	.word	0x0001c1e0


	//   ....[11]....
        /*01b0*/ 	.word	0x0001c3b0


	//   ....[12]....
        /*01b4*/ 	.word	0x0001ee40


	//   ....[13]....
        /*01b8*/ 	.word	0x0001ee50


	//   ....[14]....
        /*01bc*/ 	.word	0x0001ee80


	//   ....[15]....
        /*01c0*/ 	.word	0x0001ee90


	//   ....[16]....
        /*01c4*/ 	.word	0x0001f8f0


	//   ....[17]....
        /*01c8*/ 	.word	0x0001f970


	//   ....[18]....
        /*01cc*/ 	.word	0x0001f9e0


	//   ....[19]....
        /*01d0*/ 	.word	0x0001fa50


	//----- nvinfo : EIATTR_VRC_CTA_INIT_COUNT
	.align		4
.L_1604:
        /*01d4*/ 	.byte	0x02, 0x4a
	.zero		1
	.zero		1


	//----- nvinfo : EIATTR_EXIT_INSTR_OFFSETS
	.align		4
        /*01d8*/ 	.byte	0x04, 0x1c
        /*01da*/ 	.short	(.L_1606 - .L_1605)


	//   ....[0]....
.L_1605:
        /*01dc*/ 	.word	0x00000200


	//----- nvinfo : EIATTR_CRS_STACK_SIZE
	.align		4
.L_1606:
        /*01e0*/ 	.byte	0x04, 0x1e
        /*01e2*/ 	.short	(.L_1608 - .L_1607)
.L_1607:
        /*01e4*/ 	.word	0x00000000


	//----- nvinfo : EIATTR_CBANK_PARAM_SIZE
	.align		4
.L_1608:
        /*01e8*/ 	.byte	0x03, 0x19
        /*01ea*/ 	.short	0x01d0


	//----- nvinfo : EIATTR_PARAM_CBANK
	.align		4
        /*01ec*/ 	.byte	0x04, 0x0a
        /*01ee*/ 	.short	(.L_1610 - .L_1609)
	.align		4
.L_1609:
        /*01f0*/ 	.word	index@(.nv.constant0._ZN5flash24flash_fwd_splitkv_kernelI23Flash_fwd_kernel_traitsILi64ELi64ELi256ELi4ELb0ELb0EN7cutlass10bfloat16_tE19Flash_kernel_traitsILi64ELi64ELi256ELi4ES3_EELb0ELb1ELb0ELb0ELb0ELb1ELb1ELb0EEEvNS_16Flash_fwd_paramsE)
        /*01f4*/ 	.short	0x0380
        /*01f6*/ 	.short	0x01d0


	//----- nvinfo : EIATTR_SW_WAR
	.align		4
.L_1610:
        /*01f8*/ 	.byte	0x04, 0x36
        /*01fa*/ 	.short	(.L_1612 - .L_1611)
.L_1611:
        /*01fc*/ 	.word	0x00000008
.L_1612:


//--------------------- .nv.info._ZN5flash24flash_fwd_splitkv_kernelI23Flash_fwd_kernel_traitsILi64ELi64ELi256ELi4ELb0ELb0EN7cutlass10bfloat16_tE19Flash_kernel_traitsILi64ELi64ELi256ELi4ES3_EELb0ELb1ELb0ELb0ELb0ELb0ELb1ELb1EEEvNS_16Flash_fwd_paramsE --------------------------
	.section	.nv.info._ZN5flash24flash_fwd_splitkv_kernelI23Flash_fwd_kernel_traitsILi64ELi64ELi256ELi4ELb0ELb0EN7cutlass10bfloat16_tE19Flash_kernel_traitsILi64ELi64ELi256ELi4ES3_EELb0ELb1ELb0ELb0ELb0ELb0ELb1ELb1EEEvNS_16Flash_fwd_paramsE,"",@"SHT_CUDA_INFO"
	.sectionflags	@""
	.align	4


	//----- nvinfo : EIATTR_CUDA_API_VERSION
	.align		4
        /*0000*/ 	.byte	0x04, 0x37
        /*0002*/ 	.short	(.L_1614 - .L_1613)
.L_1613:
        /*0004*/ 	.word	0x00000082


	//----- nvinfo : EIATTR_KPARAM_INFO
	.align		4
.L_1614:
        /*0008*/ 	.byte	0x04, 0x17
        /*000a*/ 	.short	(.L_1616 - .L_1615)
.L_1615:
        /*000c*/ 	.word	0x00000000
        /*0010*/ 	.short	0x0000
        /*0012*/ 	.short	0x0000
        /*0014*/ 	.byte	0x00, 0xf0, 0x41, 0x07


	//----- nvinfo : EIATTR_SPARSE_MMA_MASK
	.align		4
.L_1616:
        /*0018*/ 	.byte	0x03, 0x50
        /*001a*/ 	.short	0x0000


	//----- nvinfo : EIATTR_MAXREG_COUNT
	.align		4
        /*001c*/ 	.byte	0x03, 0x1b
        /*001e*/ 	.short	0x00ff


	//----- nvinfo : EIATTR_NUM_BARRIERS
	.align		4
        /*0020*/ 	.byte	0x02, 0x4c
        /*0022*/ 	.byte	0x01
	.zero		1


	//----- nvinfo : EIATTR_ANNOTATIONS
	.align		4
        /*0024*/ 	.byte	0x04, 0x55
        /*0026*/ 	.short	(.L_1618 - .L_1617)


	//   ....[0]....
.L_1617:
        /* <DEDUP_REMOVED lines=27> */


	//----- nvinfo : EIATTR_MERCURY_ISA_VERSION
	.align		4
.L_1618:
        /*01c8*/ 	.byte	0x03, 0x5f
        /*01ca*/ 	.short	0x0101


	//----- nvinfo : EIATTR_COOP_GROUP_MASK_REGIDS
	.align		4
        /*01cc*/ 	.byte	0x04, 0x29
        /*01ce*/ 	.short	(.L_1620 - .L_1619)


	//   ....[0]....
.L_1619:
        /*01d0*/ 	.word	0xffffffff


	//   ....[1]....
        /*01d4*/ 	.word	0xffffffff


	//   ....[2]....
        /*01d8*/ 	.word	0xffffffff


	//   ....[3]....
        /*01dc*/ 	.word	0xffffffff


	//   ....[4]....
        /*01e0*/ 	.word	0xffffffff


	//   ....[5]....
        /*01e4*/ 	.word	0xffffffff


	//   ....[6]....
        /*01e8*/ 	.word	0xffffffff


	//   ....[7]....
        /*01ec*/ 	.word	0xffffffff


	//   ....[8]....
        /*01f0*/ 	.word	0xffffffff


	//   ....[9]....
        /*01f4*/ 	.word	0xffffffff


	//   ....[10]....
        /*01f8*/ 	.word	0xffffffff


	//   ....[11]....
        /*01fc*/ 	.word	0xffffffff


	//   ....[12]....
        /*0200*/ 	.word	0xffffffff


	//   ....[13]....
        /*0204*/ 	.word	0xffffffff


	//   ....[14]....
        /*0208*/ 	.word	0xffffffff


	//   ....[15]....
        /*020c*/ 	.word	0xffffffff


	//   ....[16]....
        /*0210*/ 	.word	0x05000009


	//   ....[17]....
        /*0214*/ 	.word	0x05000009


	//   ....[18]....
        /*0218*/ 	.word	0x05000009


	//   ....[19]....
        /*021c*/ 	.word	0x05000009


	//----- nvinfo : EIATTR_COOP_GROUP_INSTR_OFFSETS
	.align		4
.L_1620:
        /*0220*/ 	.byte	0x04, 0x28
        /*0222*/ 	.short	(.L_1622 - .L_1621)


	//   ....[0]....
.L_1621:
        /*0224*/ 	.word	0x00016df0


	//   ....[1]....
        /*0228*/ 	.word	0x00016e10


	//   ....[2]....
        /*022c*/ 	.word	0x00016e30


	//   ....[3]....
        /*0230*/ 	.word	0x00016e50


	//   ....[4]....
        /*0234*/ 	.word	0x0001e4f0


	//   ....[5]....
        /*0238*/ 	.word	0x0001e500


	//   ....[6]....
        /*023c*/ 	.word	0x0001e540


	//   ....[7]....
        /*0240*/ 	.word	0x0001e550


	//   ....[8]....
        /*0244*/ 	.word	0x000257f0


	//   ....[9]....
        /*0248*/ 	.word	0x00025920


	//   ....[10]....
        /*024c*/ 	.word	0x00026e10


	//   ....[11]....
        /*0250*/ 	.word	0x00026fe0


	//   ....[12]....
        /*0254*/ 	.word	0x00029af0


	//   ....[13]....
        /*0258*/ 	.word	0x00029b00


	//   ....[14]....
        /*025c*/ 	.word	0x00029b30


	//   ....[15]....
        /*0260*/ 	.word	0x00029b40


	//   ....[16]....
        /*0264*/ 	.word	0x0002a790


	//   ....[17]....
        /*0268*/ 	.word	0x0002a800


	//   ....[18]....
        /*026c*/ 	.word	0x0002a860


	//   ....[19]....
        /*0270*/ 	.word	0x0002a8d0


	//----- nvinfo : EIATTR_VRC_CTA_INIT_COUNT
	.align		4
.L_1622:
        /*0274*/ 	.byte	0x02, 0x4a
	.zero		1
	.zero		1


	//----- nvinfo : EIATTR_EXIT_INSTR_OFFSETS
	.align		4
        /*0278*/ 	.byte	0x04, 0x1c
        /*027a*/ 	.short	(.L_1624 - .L_1623)


	//   ....[0]....
.L_1623:
        /*027c*/ 	.word	0x00000200


	//----- nvinfo : EIATTR_CRS_STACK_SIZE
	.align		4
.L_1624:
        /*0280*/ 	.byte	0x04, 0x1e
        /*0282*/ 	.short	(.L_1626 - .L_1625)
.L_1625:
        /*0284*/ 	.word	0x00000000


	//----- nvinfo : EIATTR_CBANK_PARAM_SIZE
	.align		4
.L_1626:
        /*0288*/ 	.byte	0x03, 0x19
        /*028a*/ 	.short	0x01d0


	//----- nvinfo : EIATTR_PARAM_CBANK
	.align		4
        /*028c*/ 	.byte	0x04, 0x0a
        /*028e*/ 	.short	(.L_1628 - .L_1627)
	.align		4
.L_1627:
        /*0290*/ 	.word	index@(.nv.constant0._ZN5flash24flash_fwd_splitkv_kernelI23Flash_fwd_kernel_traitsILi64ELi64ELi256ELi4ELb0ELb0EN7cutlass10bfloat16_tE19Flash_kernel_traitsILi64ELi64ELi256ELi4ES3_EELb0ELb1ELb0ELb0ELb0ELb0ELb1ELb1EEEvNS_16Flash_fwd_paramsE)
        /*0294*/ 	.short	0x0380
        /*0296*/ 	.short	0x01d0


	//----- nvinfo : EIATTR_SW_WAR
	.align		4
.L_1628:
        /*0298*/ 	.byte	0x04, 0x36
        /*029a*/ 	.short	(.L_1630 - .L_1629)
.L_1629:
        /*029c*/ 	.word	0x00000008
.L_1630:


//--------------------- .nv.info._ZN5flash24flash_fwd_splitkv_kernelI23Flash_fwd_kernel_traitsILi64ELi64ELi256ELi4ELb0ELb0EN7cutlass10bfloat16_tE19Flash_kernel_traitsILi64ELi64ELi256ELi4ES3_EELb0ELb1ELb0ELb0ELb0ELb1ELb1ELb1EEEvNS_16Flash_fwd_paramsE --------------------------
	.section	.nv.info._ZN5flash24flash_fwd_splitkv_kernelI23Flash_fwd_kernel_traitsILi64ELi64ELi256ELi4ELb0ELb0EN7cutlass10bfloat16_tE19Flash_kernel_traitsILi64ELi64ELi256ELi4ES3_EELb0ELb1ELb0ELb0ELb0ELb1ELb1ELb1EEEvNS_16Flash_fwd_paramsE,"",@"SHT_CUDA_INFO"
	.sectionflags	@""
	.align	4


	//----- nvinfo : EIATTR_CUDA_API_VERSION
	.align		4
        /*0000*/ 	.byte	0x04, 0x37
        /*0002*/ 	.short	(.L_1632 - .L_1631)
.L_1631:
        /*0004*/ 	.word	0x00000082


	//----- nvinfo : EIATTR_KPARAM_INFO
	.align		4
.L_1632:
        /*0008*/ 	.byte	0x04, 0x17
        /*000a*/ 	.short	(.L_1634 - .L_1633)
.L_1633:
        /*000c*/ 	.word	0x00000000
        /*0010*/ 	.short	0x0000
        /*0012*/ 	.short	0x0000
        /*0014*/ 	.byte	0x00, 0xf0, 0x41, 0x07


	//----- nvinfo : EIATTR_SPARSE_MMA_MASK
	.align		4
.L_1634:
        /*0018*/ 	.byte	0x03, 0x50
        /*001a*/ 	.short	0x0000


	//----- nvinfo : EIATTR_MAXREG_COUNT
	.align		4
        /*001c*/ 	.byte	0x03, 0x1b
        /*001e*/ 	.short	0x00ff


	//----- nvinfo : EIATTR_NUM_BARRIERS
	.align		4
        /*0020*/ 	.byte	0x02, 0x4c
        /*0022*/ 	.byte	0x01
	.zero		1


	//----- nvinfo : EIATTR_ANNOTATIONS
	.align		4
        /*0024*/ 	.byte	0x04, 0x55
        /*0026*/ 	.short	(.L_1636 - .L_1635)


	//   ....[0]....
.L_1635:
        /* <DEDUP_REMOVED lines=18> */


	//----- nvinfo : EIATTR_MERCURY_ISA_VERSION
	.align		4
.L_1636:
        /*0138*/ 	.byte	0x03, 0x5f
        /*013a*/ 	.short	0x0101


	//----- nvinfo : EIATTR_COOP_GROUP_MASK_REGIDS
	.align		4
        /*013c*/ 	.byte	0x04, 0x29
        /*013e*/ 	.short	(.L_1638 - .L_1637)


	//   ....[0]....
.L_1637:
        /*0140*/ 	.word	0xffffffff


	//   ....[1]....
        /*0144*/ 	.word	0xffffffff


	//   ....[2]....
        /*0148*/ 	.word	0xffffffff


	//   ....[3]....
        /*014c*/ 	.word	0xffffffff


	//   ....[4]....
        /*0150*/ 	.word	0xffffffff


	//   ....[5]....
        /*0154*/ 	.word	0xffffffff


	//   ....[6]....
        /*0158*/ 	.word	0xffffffff


	//   ....[7]....
        /*015c*/ 	.word	0xffffffff


	//   ....[8]....
        /*0160*/ 	.word	0xffffffff


	//   ....[9]....
        /*0164*/ 	.word	0xffffffff


	//   ....[10]....
        /*0168*/ 	.word	0xffffffff


	//   ....[11]....
        /*016c*/ 	.word	0xffffffff


	//   ....[12]....
        /*0170*/ 	.word	0xffffffff


	//   ....[13]....
        /*0174*/ 	.word	0xffffffff


	//   ....[14]....
        /*0178*/ 	.word	0xffffffff


	//   ....[15]....
        /*017c*/ 	.word	0xffffffff


	//   ....[16]....
        /*0180*/ 	.word	0x05000008


	//   ....[17]....
        /*0184*/ 	.word	0x05000008


	//   ....[18]....
        /*0188*/ 	.word	0x05000008


	//   ....[19]....
        /*018c*/ 	.word	0x05000008


	//----- nvinfo : EIATTR_COOP_GROUP_INSTR_OFFSETS
	.align		4
.L_1638:
        /*0190*/ 	.byte	0x04, 0x28
        /*0192*/ 	.short	(.L_1640 - .L_1639)


	//   ....[0]....
.L_1639:
        /*0194*/ 	.word	0x000183e0


	//   ....[1]....
        /*0198*/ 	.word	0x00018470


	//   ....[2]....
        /*019c*/ 	.word	0x00018490


	//   ....[3]....
        /*01a0*/ 	.word	0x000184b0


	//   ....[4]....
        /*01a4*/ 	.word	0x00020db0


	//   ....[5]....
        /*01a8*/ 	.word	0x00020dc0


	//   ....[6]....
        /*01ac*/ 	.word	0x00020df0


	//   ....[7]....
        /*01b0*/ 	.word	0x00020e00


	//   ....[8]....
        /*01b4*/ 	.word	0x00028c40


	//   ....[9]....
        /*01b8*/ 	.word	0x00028ce0


	//   ....[10]....
        /*01bc*/ 	.word	0x0002a2b0


	//   ....[11]....
        /*01c0*/ 	.word	0x0002a480


	//   ....[12]....
        /*01c4*/ 	.word	0x0002cf10


	//   ....[13]....
        /*01c8*/ 	.word	0x0002cf20


	//   ....[14]....
        /*01cc*/ 	.word	0x0002cf50


	//   ....[15]....
        /*01d0*/ 	.word	0x0002cf60


	//   ....[16]....
        /*01d4*/ 	.word	0x0002da10


	//   ....[17]....
        /*01d8*/ 	.word	0x0002da90


	//   ....[18]....
        /*01dc*/ 	.word	0x0002db00


	//   ....[19]....
        /*01e0*/ 	.word	0x0002db70


	//----- nvinfo : EIATTR_VRC_CTA_INIT_COUNT
	.align		4
.L_1640:
        /*01e4*/ 	.byte	0x02, 0x4a
	.zero		1
	.zero		1


	//----- nvinfo : EIATTR_EXIT_INSTR_OFFSETS
	.align		4
        /*01e8*/ 	.byte	0x04, 0x1c
        /*01ea*/ 	.short	(.L_1642 - .L_1641)


	//   ....[0]....
.L_1641:
        /*01ec*/ 	.word	0x00000200


	//----- nvinfo : EIATTR_CRS_STACK_SIZE
	.align		4
.L_1642:
        /*01f0*/ 	.byte	0x04, 0x1e
        /*01f2*/ 	.short	(.L_1644 - .L_1643)
.L_1643:
        /*01f4*/ 	.word	0x00000000


	//----- nvinfo : EIATTR_CBANK_PARAM_SIZE
	.align		4
.L_1644:
        /*01f8*/ 	.byte	0x03, 0x19
        /*01fa*/ 	.short	0x01d0


	//----- nvinfo : EIATTR_PARAM_CBANK
	.align		4
        /*01fc*/ 	.byte	0x04, 0x0a
        /*01fe*/ 	.short	(.L_1646 - .L_1645)
	.align		4
.L_1645:
        /*0200*/ 	.word	index@(.nv.constant0._ZN5flash24flash_fwd_splitkv_kernelI23Flash_fwd_kernel_traitsILi64ELi64ELi256ELi4ELb0ELb0EN7cutlass10bfloat16_tE19Flash_kernel_traitsILi64ELi64ELi256ELi4ES3_EELb0ELb1ELb0ELb0ELb0ELb1ELb1ELb1EEEvNS_16Flash_fwd_paramsE)
        /*0204*/ 	.short	0x0380
        /*0206*/ 	.short	0x01d0


	//----- nvinfo : EIATTR_SW_WAR
	.align		4
.L_1646:
        /*0208*/ 	.byte	0x04, 0x36
        /*020a*/ 	.short	(.L_1648 - .L_1647)
.L_1647:
        /*020c*/ 	.word	0x00000008
.L_1648:


//--------------------- .nv.info._ZN5flash24flash_fwd_splitkv_kernelI23Flash_fwd_kernel_traitsILi64ELi64ELi256ELi4ELb0ELb0EN7cutlass10bfloat16_tE19Flash_kernel_traitsILi64ELi64ELi256ELi4ES3_EELb0ELb0ELb0ELb1ELb1ELb0ELb0ELb0EEEvNS_16Flash_fwd_paramsE --------------------------
	.section	.nv.info._ZN5flash24flash_fwd_splitkv_kernelI23Flash_fwd_kernel_traitsILi64ELi64ELi256ELi4ELb0ELb0EN7cutlass10bfloat16_tE19Flash_kernel_traitsILi64ELi64ELi256ELi4ES3_EELb0ELb0ELb0ELb1ELb1ELb0ELb0ELb0EEEvNS_16Flash_fwd_paramsE,"",@"SHT_CUDA_INFO"
	.sectionflags	@""
	.align	4


	//----- nvinfo : EIATTR_CUDA_API_VERSION
	.align		4
        /*0000*/ 	.byte	0x04, 0x37
        /*0002*/ 	.short	(.L_1650 - .L_1649)
.L_1649:
        /*0004*/ 	.word	0x00000082


	//----- nvinfo : EIATTR_KPARAM_INFO
	.align		4
.L_1650:
        /*0008*/ 	.byte	0x04, 0x17
        /*000a*/ 	.short	(.L_1652 - .L_1651)
.L_1651:
        /*000c*/ 	.word	0x00000000
        /*0010*/ 	.short	0x0000
        /*0012*/ 	.short	0x0000
        /*0014*/ 	.byte	0x00, 0xf0, 0x41, 0x07


	//----- nvinfo : EIATTR_SPARSE_MMA_MASK
	.align		4
.L_1652:
        /*0018*/ 	.byte	0x03, 0x50
        /*001a*/ 	.short	0x0000


	//----- nvinfo : EIATTR_MAXREG_COUNT
	.align		4
        /*001c*/ 	.byte	0x03, 0x1b
        /*001e*/ 	.short	0x00ff


	//----- nvinfo : EIATTR_NUM_BARRIERS
	.align		4
        /*0020*/ 	.byte	0x02, 0x4c
        /*0022*/ 	.byte	0x01
	.zero		1


	//----- nvinfo : EIATTR_ANNOTATIONS
	.align		4
        /*0024*/ 	.byte	0x04, 0x55
        /*0026*/ 	.short	(.L_1654 - .L_1653)


	//   ....[0]....
.L_1653:
        /*0028*/ 	.word	0x00000001
        /*002c*/ 	.byte	0x00, 0x08, 0x00, 0x00, 0x01, 0x00, 0x00, 0x00, 0xc0, 0x7b, 0x00, 0x00


	//----- nvinfo : EIATTR_MERCURY_ISA_VERSION
	.align		4
.L_1654:
        /*0038*/ 	.byte	0x03, 0x5f
        /*003a*/ 	.short	0x0101


	//----- nvinfo : EIATTR_COOP_GROUP_MASK_REGIDS
	.align		4
        /*003c*/ 	.byte	0x04, 0x29
        /*003e*/ 	.short	(.L_1656 - .L_1655)


	//   ....[0]....
.L_1655:
        /*0040*/ 	.word	0xffffffff


	//   ....[1]....
        /*0044*/ 	.word	0xffffffff


	//   ....[2]....
        /*0048*/ 	.word	0xffffffff


	//   ....[3]....
        /*004c*/ 	.word	0xffffffff


	//   ....[4]....
        /*0050*/ 	.word	0xffffffff


	//   ....[5]....
        /*0054*/ 	.word	0xffffffff


	//   ....[6]....
        /*0058*/ 	.word	0xffffffff


	//   ....[7]....
        /*005c*/ 	.word	0xffffffff


	//   ....[8]....
        /*0060*/ 	.word	0xffffffff


	//   ....[9]....
        /*0064*/ 	.word	0xffffffff


	//   ....[10]....
        /*0068*/ 	.word	0xffffffff


	//   ....[11]....
        /*006c*/ 	.word	0xffffffff


	//   ....[12]....
        /*0070*/ 	.word	0x05000006


	//   ....[13]....
        /*0074*/ 	.word	0x05000006


	//   ....[14]....
        /*0078*/ 	.word	0x05000006


	//   ....[15]....
        /*007c*/ 	.word	0x05000006


	//----- nvinfo : EIATTR_COOP_GROUP_INSTR_OFFSETS
	.align		4
.L_1656:
        /*0080*/ 	.byte	0x04, 0x28
        /*0082*/ 	.short	(.L_1658 - .L_1657)


	//   ....[0]....
.L_1657:
        /*0084*/ 	.word	0x00003ac0


	//   ....[1]....
        /*0088*/ 	.word	0x00003ae0


	//   ....[2]....
        /*008c*/ 	.word	0x00003b90


	//   ....[3]....
        /*0090*/ 	.word	0x00003ba0


	//   ....[4]....
        /*0094*/ 	.word	0x00008810


	//   ....[5]....
        /*0098*/ 	.word	0x00008840


	//   ....[6]....
        /*009c*/ 	.word	0x000088b0


	//   ....[7]....
        /*00a0*/ 	.word	0x000088c0


	//   ....[8]....
        /*00a4*/ 	.word	0x0000b470


	//   ....[9]....
        /*00a8*/ 	.word	0x0000b480


	//   ....[10]....
        /*00ac*/ 	.word	0x0000b4b0


	//   ....[11]....
        /*00b0*/ 	.word	0x0000b4c0


	//   ....[12]....
        /*00b4*/ 	.word	0x0000bfe0


	//   ....[13]....
        /*00b8*/ 	.word	0x0000c060


	//   ....[14]....
        /*00bc*/ 	.word	0x0000c0e0


	//   ....[15]....
        /*00c0*/ 	.word	0x0000c150


	//----- nvinfo : EIATTR_VRC_CTA_INIT_COUNT
	.align		4
.L_1658:
        /*00c4*/ 	.byte	0x02, 0x4a
	.zero		1
	.zero		1


	//----- nvinfo : EIATTR_EXIT_INSTR_OFFSETS
	.align		4
        /*00c8*/ 	.byte	0x04, 0x1c
        /*00ca*/ 	.short	(.L_1660 - .L_1659)


	//   ....[0]....
.L_1659:
        /*00cc*/ 	.word	0x000000a0


	//----- nvinfo : EIATTR_CRS_STACK_SIZE
	.align		4
.L_1660:
        /*00d0*/ 	.byte	0x04, 0x1e
        /*00d2*/ 	.short	(.L_1662 - .L_1661)
.L_1661:
        /*00d4*/ 	.word	0x00000000


	//----- nvinfo : EIATTR_CBANK_PARAM_SIZE
	.align		4
.L_1662:
        /*00d8*/ 	.byte	0x03, 0x19
        /*00da*/ 	.short	0x01d0


	//----- nvinfo : EIATTR_PARAM_CBANK
	.align		4
        /*00dc*/ 	.byte	0x04, 0x0a
        /*00de*/ 	.short	(.L_1664 - .L_1663)
	.align		4
.L_1663:
        /*00e0*/ 	.word	index@(.nv.constant0._ZN5flash24flash_fwd_splitkv_kernelI23Flash_fwd_kernel_traitsILi64ELi64ELi256ELi4ELb0ELb0EN7cutlass10bfloat16_tE19Flash_kernel_traitsILi64ELi64ELi256ELi4ES3_EELb0ELb0ELb0ELb1ELb1ELb0ELb0ELb0EEEvNS_16Flash_fwd_paramsE)
        /*00e4*/ 	.short	0x0380
        /*00e6*/ 	.short	0x01d0


	//----- nvinfo : EIATTR_SW_WAR
	.align		4
.L_1664:
        /*00e8*/ 	.byte	0x04, 0x36
        /*00ea*/ 	.short	(.L_1666 - .L_1665)
.L_1665:
        /*00ec*/ 	.word	0x00000008
.L_1666:


//--------------------- .nv.info._ZN5flash24flash_fwd_splitkv_kernelI23Flash_fwd_kernel_traitsILi64ELi64ELi256ELi4ELb0ELb0EN7cutlass10bfloat16_tE19Flash_kernel_traitsILi64ELi64ELi256ELi4ES3_EELb0ELb0ELb0ELb1ELb1ELb1ELb0ELb0EEEvNS_16Flash_fwd_paramsE --------------------------
	.section	.nv.info._ZN5flash24flash_fwd_splitkv_kernelI23Flash_fwd_kernel_traitsILi64ELi64ELi256ELi4ELb0ELb0EN7cutlass10bfloat16_tE19Flash_kernel_traitsILi64ELi64ELi256ELi4ES3_EELb0ELb0ELb0ELb1ELb1ELb1ELb0ELb0EEEvNS_16Flash_fwd_paramsE,"",@"SHT_CUDA_INFO"
	.sectionflags	@""
	.align	4


	//----- nvinfo : EIATTR_CUDA_API_VERSION
	.align		4
        /*0000*/ 	.byte	0x04, 0x37
        /*0002*/ 	.short	(.L_1668 - .L_1667)
.L_1667:
        /*0004*/ 	.word	0x00000082


	//----- nvinfo : EIATTR_KPARAM_INFO
	.align		4
.L_1668:
        /*0008*/ 	.byte	0x04, 0x17
        /*000a*/ 	.short	(.L_1670 - .L_1669)
.L_1669:
        /*000c*/ 	.word	0x00000000
        /*0010*/ 	.short	0x0000
        /*0012*/ 	.short	0x0000
        /*0014*/ 	.byte	0x00, 0xf0, 0x41, 0x07


	//----- nvinfo : EIATTR_SPARSE_MMA_MASK
	.align		4
.L_1670:
        /*0018*/ 	.byte	0x03, 0x50
        /*001a*/ 	.short	0x0000


	//----- nvinfo : EIATTR_MAXREG_COUNT
	.align		4
        /*001c*/ 	.byte	0x03, 0x1b
        /*001e*/ 	.short	0x00ff


	//----- nvinfo : EIATTR_NUM_BARRIERS
	.align		4
        /*0020*/ 	.byte	0x02, 0x4c
        /*0022*/ 	.byte	0x01
	.zero		1


	//----- nvinfo : EIATTR_ANNOTATIONS
	.align		4
        /*0024*/ 	.byte	0x04, 0x55
        /*0026*/ 	.short	(.L_1672 - .L_1671)


	//   ....[0]....
.L_1671:
        /* <DEDUP_REMOVED lines=28> */


	//----- nvinfo : EIATTR_MERCURY_ISA_VERSION
	.align		4
.L_1672:
        /*01d8*/ 	.byte	0x03, 0x5f
        /*01da*/ 	.short	0x0101


	//----- nvinfo : EIATTR_COOP_GROUP_MASK_REGIDS
	.align		4
        /*01dc*/ 	.byte	0x04, 0x29
        /*01de*/ 	.short	(.L_1674 - .L_1673)


	//   ....[0]....
.L_1673:
        /*01e0*/ 	.word	0xffffffff


	//   ....[1]....
        /*01e4*/ 	.word	0xffffffff


	//   ....[2]....
        /*01e8*/ 	.word	0xffffffff


	//   ....[3]....
        /*01ec*/ 	.word	0xffffffff


	//   ....[4]....
        /*01f0*/ 	.word	0xffffffff


	//   ....[5]....
        /*01f4*/ 	.word	0xffffffff


	//   ....[6]....
        /*01f8*/ 	.word	0xffffffff


	//   ....[7]....
        /*01fc*/ 	.word	0xffffffff


	//   ....[8]....
        /*0200*/ 	.word	0xffffffff


	//   ....[9]....
        /*0204*/ 	.word	0xffffffff


	//   ....[10]....
        /*0208*/ 	.word	0xffffffff


	//   ....[11]....
        /*020c*/ 	.word	0xffffffff


	//   ....[12]....
        /*0210*/ 	.word	0x05000004


	//   ....[13]....
        /*0214*/ 	.word	0x05000004


	//   ....[14]....
        /*0218*/ 	.word	0x05000004


	//   ....[15]....
        /*021c*/ 	.word	0x05000004


	//----- nvinfo : EIATTR_COOP_GROUP_INSTR_OFFSETS
	.align		4
.L_1674:
        /*0220*/ 	.byte	0x04, 0x28
        /*0222*/ 	.short	(.L_1676 - .L_1675)


	//   ....[0]....
.L_1675:
        /*0224*/ 	.word	0x00004ca0


	//   ....[1]....
        /*0228*/ 	.word	0x00004cb0


	//   ....[2]....
        /*022c*/ 	.word	0x00004ce0


	//   ....[3]....
        /*0230*/ 	.word	0x00004cf0


	//   ....[4]....
        /*0234*/ 	.word	0x0000ada0


	//   ....[5]....
        /*0238*/ 	.word	0x0000adf0


	//   ....[6]....
        /*023c*/ 	.word	0x0000ae10


	//   ....[7]....
        /*0240*/ 	.word	0x0000ae30


	//   ....[8]....
        /*0244*/ 	.word	0x0000dc80


	//   ....[9]....
        /*0248*/ 	.word	0x0000dc90


	//   ....[10]....
        /*024c*/ 	.word	0x0000dcc0


	//   ....[11]....
        /*0250*/ 	.word	0x0000dcd0


	//   ....[12]....
        /*0254*/ 	.word	0x0000e850


	//   ....[13]....
        /*0258*/ 	.word	0x0000e8c0


	//   ....[14]....
        /*025c*/ 	.word	0x0000e930


	//   ....[15]....
        /*0260*/ 	.word	0x0000e990


	//----- nvinfo : EIATTR_VRC_CTA_INIT_COUNT
	.align		4
.L_1676:
        /*0264*/ 	.byte	0x02, 0x4a
	.zero		1
	.zero		1


	//----- nvinfo : EIATTR_EXIT_INSTR_OFFSETS
	.align		4
        /*0268*/ 	.byte	0x04, 0x1c
        /*026a*/ 	.short	(.L_1678 - .L_1677)


	//   ....[0]....
.L_1677:
        /*026c*/ 	.word	0x00000060


	//----- nvinfo : EIATTR_CRS_STACK_SIZE
	.align		4
.L_1678:
        /*0270*/ 	.byte	0x04, 0x1e
        /*0272*/ 	.short	(.L_1680 - .L_1679)
.L_1679:
        /*0274*/ 	.word	0x00000000


	//----- nvinfo : EIATTR_CBANK_PARAM_SIZE
	.align		4
.L_1680:
        /*0278*/ 	.byte	0x03, 0x19
        /*027a*/ 	.short	0x01d0


	//----- nvinfo : EIATTR_PARAM_CBANK
	.align		4
        /*027c*/ 	.byte	0x04, 0x0a
        /*027e*/ 	.short	(.L_1682 - .L_1681)
	.align		4
.L_1681:
        /*0280*/ 	.word	index@(.nv.constant0._ZN5flash24flash_fwd_splitkv_kernelI23Flash_fwd_kernel_traitsILi64ELi64ELi256ELi4ELb0ELb0EN7cutlass10bfloat16_tE19Flash_kernel_traitsILi64ELi64ELi256ELi4ES3_EELb0ELb0ELb0ELb1ELb1ELb1ELb0ELb0EEEvNS_16Flash_fwd_paramsE)
        /*0284*/ 	.short	0x0380
        /*0286*/ 	.short	0x01d0


	//----- nvinfo : EIATTR_SW_WAR
	.align		4
.L_1682:
        /*0288*/ 	.byte	0x04, 0x36
        /*028a*/ 	.short	(.L_1684 - .L_1683)
.L_1683:
        /*028c*/ 	.word	0x00000008
.L_1684:


//--------------------- .nv.info._ZN5flash24flash_fwd_splitkv_kernelI23Flash_fwd_kernel_traitsILi64ELi64ELi256ELi4ELb0ELb0EN7cutlass10bfloat16_tE19Flash_kernel_traitsILi64ELi64ELi256ELi4ES3_EELb0ELb0ELb1ELb0ELb0ELb0ELb0ELb0EEEvNS_16Flash_fwd_paramsE --------------------------
	.section	.nv.info._ZN5flash24flash_fwd_splitkv_kernelI23Flash_fwd_kernel_traitsILi64ELi64ELi256ELi4ELb0ELb0EN7cutlass10bfloat16_tE19Flash_kernel_traitsILi64ELi64ELi256ELi4ES3_EELb0ELb0ELb1ELb0ELb0ELb0ELb0ELb0EEEvNS_16Flash_fwd_paramsE,"",@"SHT_CUDA_INFO"
	.sectionflags	@""
	.align	4


	//----- nvinfo : EIATTR_CUDA_API_VERSION
	.align		4
        /*0000*/ 	.byte	0x04, 0x37
        /*0002*/ 	.short	(.L_1686 - .L_1685)
.L_1685:
        /*0004*/ 	.word	0x00000082


	//----- nvinfo : EIATTR_KPARAM_INFO
	.align		4
.L_1686:
        /*0008*/ 	.byte	0x04, 0x17
        /*000a*/ 	.short	(.L_1688 - .L_1687)
.L_1687:
        /*000c*/ 	.word	0x00000000
        /*0010*/ 	.short	0x0000
        /*0012*/ 	.short	0x0000
        /*0014*/ 	.byte	0x00, 0xf0, 0x41, 0x07


	//----- nvinfo : EIATTR_SPARSE_MMA_MASK
	.align		4
.L_1688:
        /*0018*/ 	.byte	0x03, 0x50
        /*001a*/ 	.short	0x0000


	//----- nvinfo : EIATTR_MAXREG_COUNT
	.align		4
        /*001c*/ 	.byte	0x03, 0x1b
        /*001e*/ 	.short	0x00ff


	//----- nvinfo : EIATTR_NUM_BARRIERS
	.align		4
        /*0020*/ 	.byte	0x02, 0x4c
        /*0022*/ 	.byte	0x01
	.zero		1


	//----- nvinfo : EIATTR_ANNOTATIONS
	.align		4
        /*0024*/ 	.byte	0x04, 0x55
        /*0026*/ 	.short	(.L_1690 - .L_1689)


	//   ....[0]....
.L_1689:
        /*0028*/ 	.word	0x00000001
        /*002c*/ 	.byte	0x30, 0xbe, 0x00, 0x00, 0x01, 0x00, 0x00, 0x00, 0x30, 0xea, 0x00, 0x00, 0x01, 0x00, 0x00, 0x00
        /*003c*/ 	.byte	0xa0, 0x2e, 0x01, 0x00, 0x01, 0x00, 0x00, 0x00, 0xd0, 0x2e, 0x01, 0x00


	//----- nvinfo : EIATTR_MERCURY_ISA_VERSION
	.align		4
.L_1690:
        /*0048*/ 	.byte	0x03, 0x5f
        /*004a*/ 	.short	0x0101


	//----- nvinfo : EIATTR_COOP_GROUP_MASK_REGIDS
	.align		4
        /*004c*/ 	.byte	0x04, 0x29
        /*004e*/ 	.short	(.L_1692 - .L_1691)


	//   ....[0]....
.L_1691:
        /*0050*/ 	.word	0xffffffff


	//   ....[1]....
        /*0054*/ 	.word	0xffffffff


	//   ....[2]....
        /*0058*/ 	.word	0xffffffff


	//   ....[3]....
        /*005c*/ 	.word	0xffffffff


	//   ....[4]....
        /*0060*/ 	.word	0xffffffff


	//   ....[5]....
        /*0064*/ 	.word	0xffffffff


	//   ....[6]....
        /*0068*/ 	.word	0xffffffff


	//   ....[7]....
        /*006c*/ 	.word	0xffffffff


	//   ....[8]....
        /*0070*/ 	.word	0xffffffff


	//   ....[9]....
        /*0074*/ 	.word	0xffffffff


	//   ....[10]....
        /*0078*/ 	.word	0xffffffff


	//   ....[11]....
        /*007c*/ 	.word	0xffffffff


	//   ....[12]....
        /*0080*/ 	.word	0x05000005


	//   ....[13]....
        /*0084*/ 	.word	0x05000005


	//   ....[14]....
        /*0088*/ 	.word	0x05000005


	//   ....[15]....
        /*008c*/ 	.word	0x05000005


	//----- nvinfo : EIATTR_COOP_GROUP_INSTR_OFFSETS
	.align		4
.L_1692:
        /*0090*/ 	.byte	0x04, 0x28
        /*0092*/ 	.short	(.L_1694 - .L_1693)


	//   ....[0]....
.L_1693:
        /*0094*/ 	.word	0x00009580


	//   ....[1]....
        /*0098*/ 	.word	0x000095c0


	//   ....[2]....
        /*009c*/ 	.word	0x000095e0


	//   ....[3]....
        /*00a0*/ 	.word	0x00009600


	//   ....[4]....
        /*00a4*/ 	.word	0x000102a0


	//   ....[5]....
        /*00a8*/ 	.word	0x000102d0


	//   ....[6]....
        /*00ac*/ 	.word	0x00010340


	//   ....[7]....
        /*00b0*/ 	.word	0x00010350


	//   ....[8]....
        /*00b4*/ 	.word	0x00012f20


	//   ....[9]....
        /*00b8*/ 	.word	0x00012f30


	//   ....[10]....
        /*00bc*/ 	.word	0x00012f60


	//   ....[11]....
        /*00c0*/ 	.word	0x00012f70


	//   ....[12]....
        /*00c4*/ 	.word	0x00013da0


	//   ....[13]....
        /*00c8*/ 	.word	0x00013e10


	//   ....[14]....
        /*00cc*/ 	.word	0x00013e90


	//   ....[15]....
        /*00d0*/ 	.word	0x00013f00


	//----- nvinfo : EIATTR_VRC_CTA_INIT_COUNT
	.align		4
.L_1694:
        /*00d4*/ 	.byte	0x02, 0x4a
	.zero		1
	.zero		1


	//----- nvinfo : EIATTR_EXIT_INSTR_OFFSETS
	.align		4
        /*00d8*/ 	.byte	0x04, 0x1c
        /*00da*/ 	.short	(.L_1696 - .L_1695)


	//   ....[0]....
.L_1695:
        /*00dc*/ 	.word	0x000000a0


	//----- nvinfo : EIATTR_CRS_STACK_SIZE
	.align		4
.L_1696:
        /*00e0*/ 	.byte	0x04, 0x1e
        /*00e2*/ 	.short	(.L_1698 - .L_1697)
.L_1697:
        /*00e4*/ 	.word	0x00000000


	//----- nvinfo : EIATTR_CBANK_PARAM_SIZE
	.align		4
.L_1698:
        /*00e8*/ 	.byte	0x03, 0x19
        /*00ea*/ 	.short	0x01d0


	//----- nvinfo : EIATTR_PARAM_CBANK
	.align		4
        /*00ec*/ 	.byte	0x04, 0x0a
        /*00ee*/ 	.short	(.L_1700 - .L_1699)
	.align		4
.L_1699:
        /*00f0*/ 	.word	index@(.nv.constant0._ZN5flash24flash_fwd_splitkv_kernelI23Flash_fwd_kernel_traitsILi64ELi64ELi256ELi4ELb0ELb0EN7cutlass10bfloat16_tE19Flash_kernel_traitsILi64ELi64ELi256ELi4ES3_EELb0ELb0ELb1ELb0ELb0ELb0ELb0ELb0EEEvNS_16Flash_fwd_paramsE)
        /*00f4*/ 	.short	0x0380
        /*00f6*/ 	.short	0x01d0


	//----- nvinfo : EIATTR_SW_WAR
	.align		4
.L_1700:
        /*00f8*/ 	.byte	0x04, 0x36
        /*00fa*/ 	.short	(.L_1702 - .L_1701)
.L_1701:
        /*00fc*/ 	.word	0x00000008
.L_1702:


//--------------------- .nv.info._ZN5flash24flash_fwd_splitkv_kernelI23Flash_fwd_kernel_traitsILi64ELi64ELi256ELi4ELb0ELb0EN7cutlass10bfloat16_tE19Flash_kernel_traitsILi64ELi64ELi256ELi4ES3_EELb0ELb0ELb1ELb0ELb0ELb1ELb0ELb0EEEvNS_16Flash_fwd_paramsE --------------------------
	.section	.nv.info._ZN5flash24flash_fwd_splitkv_kernelI23Flash_fwd_kernel_traitsILi64ELi64ELi256ELi4ELb0ELb0EN7cutlass10bfloat16_tE19Flash_kernel_traitsILi64ELi64ELi256ELi4ES3_EELb0ELb0ELb1ELb0ELb0ELb1ELb0ELb0EEEvNS_16Flash_fwd_paramsE,"",@"SHT_CUDA_INFO"
	.sectionflags	@""
	.align	4


	//----- nvinfo : EIATTR_CUDA_API_VERSION
	.align		4
        /*0000*/ 	.byte	0x04, 0x37
        /*0002*/ 	.short	(.L_1704 - .L_1703)
.L_1703:
        /*0004*/ 	.word	0x00000082


	//----- nvinfo : EIATTR_KPARAM_INFO
	.align		4
.L_1704:
        /*0008*/ 	.byte	0x04, 0x17
        /*000a*/ 	.short	(.L_1706 - .L_1705)
.L_1705:
        /*000c*/ 	.word	0x00000000
        /*0010*/ 	.short	0x0000
        /*0012*/ 	.short	0x0000
        /*0014*/ 	.byte	0x00, 0xf0, 0x41, 0x07


	//----- nvinfo : EIATTR_SPARSE_MMA_MASK
	.align		4
.L_1706:
        /*0018*/ 	.byte	0x03, 0x50
        /*001a*/ 	.short	0x0000


	//----- nvinfo : EIATTR_MAXREG_COUNT
	.align		4
        /*001c*/ 	.byte	0x03, 0x1b
        /*001e*/ 	.short	0x00ff


	//----- nvinfo : EIATTR_NUM_BARRIERS
	.align		4
        /*0020*/ 	.byte	0x02, 0x4c
        /*0022*/ 	.byte	0x01
	.zero		1


	//----- nvinfo : EIATTR_ANNOTATIONS
	.align		4
        /*0024*/ 	.byte	0x04, 0x55
        /*0026*/ 	.short	(.L_1708 - .L_1707)


	//   ....[0]....
.L_1707:
        /* <DEDUP_REMOVED lines=19> */


	//----- nvinfo : EIATTR_MERCURY_ISA_VERSION
	.align		4
.L_1708:
        /*0148*/ 	.byte	0x03, 0x5f
        /*014a*/ 	.short	0x0101


	//----- nvinfo : EIATTR_COOP_GROUP_MASK_REGIDS
	.align		4
        /*014c*/ 	.byte	0x04, 0x29
        /*014e*/ 	.short	(.L_1710 - .L_1709)


	//   ....[0]....
.L_1709:
        /*0150*/ 	.word	0xffffffff


	//   ....[1]....
        /*0154*/ 	.word	0xffffffff


	//   ....[2]....
        /*0158*/ 	.word	0xffffffff


	//   ....[3]....
        /*015c*/ 	.word	0xffffffff


	//   ....[4]....
        /*0160*/ 	.word	0xffffffff


	//   ....[5]....
        /*0164*/ 	.word	0xffffffff


	//   ....[6]....
        /*0168*/ 	.word	0xffffffff


	//   ....[7]....
        /*016c*/ 	.word	0xffffffff


	//   ....[8]....
        /*0170*/ 	.word	0xffffffff


	//   ....[9]....
        /*0174*/ 	.word	0xffffffff


	//   ....[10]....
        /*0178*/ 	.word	0xffffffff


	//   ....[11]....
        /*017c*/ 	.word	0xffffffff


	//   ....[12]....
        /*0180*/ 	.word	0x05000004


	//   ....[13]....
        /*0184*/ 	.word	0x05000004


	//   ....[14]....
        /*0188*/ 	.word	0x05000004


	//   ....[15]....
        /*018c*/ 	.word	0x05000004


	//----- nvinfo : EIATTR_COOP_GROUP_INSTR_OFFSETS
	.align		4
.L_1710:
        /*0190*/ 	.byte	0x04, 0x28
        /*0192*/ 	.short	(.L_1712 - .L_1711)


	//   ....[0]....
.L_1711:
        /*0194*/ 	.word	0x0000a590


	//   ....[1]....
        /*0198*/ 	.word	0x0000a5a0


	//   ....[2]....
        /*019c*/ 	.word	0x0000a5d0


	//   ....[3]....
        /*01a0*/ 	.word	0x0000a5e0


	//   ....[4]....
        /*01a4*/ 	.word	0x00012400


	//   ....[5]....
        /*01a8*/ 	.word	0x00012440


	//   ....[6]....
        /*01ac*/ 	.word	0x000124a0


	//   ....[7]....
        /*01b0*/ 	.word	0x000124c0


	//   ....[8]....
        /*01b4*/ 	.word	0x000150a0


	//   ....[9]....
        /*01b8*/ 	.word	0x000150b0


	//   ....[10]....
        /*01bc*/ 	.word	0x000150e0


	//   ....[11]....
        /*01c0*/ 	.word	0x000150f0


	//   ....[12]....
        /*01c4*/ 	.word	0x00015ef0


	//   ....[13]....
        /*01c8*/ 	.word	0x00015f60


	//   ....[14]....
        /*01cc*/ 	.word	0x00015fc0


	//   ....[15]....
        /*01d0*/ 	.word	0x00016030


	//----- nvinfo : EIATTR_VRC_CTA_INIT_COUNT
	.align		4
.L_1712:
        /*01d4*/ 	.byte	0x02, 0x4a
	.zero		1
	.zero		1


	//----- nvinfo : EIATTR_EXIT_INSTR_OFFSETS
	.align		4
        /*01d8*/ 	.byte	0x04, 0x1c
        /*01da*/ 	.short	(.L_1714 - .L_1713)


	//   ....[0]....
.L_1713:
        /*01dc*/ 	.word	0x000000a0


	//----- nvinfo : EIATTR_CRS_STACK_SIZE
	.align		4
.L_1714:
        /*01e0*/ 	.byte	0x04, 0x1e
        /*01e2*/ 	.short	(.L_1716 - .L_1715)
.L_1715:
        /*01e4*/ 	.word	0x00000000


	//----- nvinfo : EIATTR_CBANK_PARAM_SIZE
	.align		4
.L_1716:
        /*01e8*/ 	.byte	0x03, 0x19
        /*01ea*/ 	.short	0x01d0


	//----- nvinfo : EIATTR_PARAM_CBANK
	.align		4
        /*01ec*/ 	.byte	0x04, 0x0a
        /*01ee*/ 	.short	(.L_1718 - .L_1717)
	.align		4
.L_1717:
        /*01f0*/ 	.word	index@(.nv.constant0._ZN5flash24flash_fwd_splitkv_kernelI23Flash_fwd_kernel_traitsILi64ELi64ELi256ELi4ELb0ELb0EN7cutlass10bfloat16_tE19Flash_kernel_traitsILi64ELi64ELi256ELi4ES3_EELb0ELb0ELb1ELb0ELb0ELb1ELb0ELb0EEEvNS_16Flash_fwd_paramsE)
        /*01f4*/ 	.short	0x0380
        /*01f6*/ 	.short	0x01d0


	//----- nvinfo : EIATTR_SW_WAR
	.align		4
.L_1718:
        /*01f8*/ 	.byte	0x04, 0x36
        /*01fa*/ 	.short	(.L_1720 - .L_1719)
.L_1719:
        /*01fc*/ 	.word	0x00000008
.L_1720:


//--------------------- .nv.info._ZN5flash24flash_fwd_splitkv_kernelI23Flash_fwd_kernel_traitsILi64ELi64ELi256ELi4ELb0ELb0EN7cutlass10bfloat16_tE19Flash_kernel_traitsILi64ELi64ELi256ELi4ES3_EELb0ELb0ELb0ELb0ELb1ELb0ELb0ELb1EEEvNS_16Flash_fwd_paramsE --------------------------
	.section	.nv.info._ZN5flash24flash_fwd_splitkv_kernelI23Flash_fwd_kernel_traitsILi64ELi64ELi256ELi4ELb0ELb0EN7cutlass10bfloat16_tE19Flash_kernel_traitsILi64ELi64ELi256ELi4ES3_EELb0ELb0ELb0ELb0ELb1ELb0ELb0ELb1EEEvNS_16Flash_fwd_paramsE,"",@"SHT_CUDA_INFO"
	.sectionflags	@""
	.align	4


	//----- nvinfo : EIATTR_CUDA_API_VERSION
	.align		4
        /*0000*/ 	.byte	0x04, 0x37
        /*0002*/ 	.short	(.L_1722 - .L_1721)
.L_1721:
        /*0004*/ 	.word	0x00000082


	//----- nvinfo : EIATTR_KPARAM_INFO
	.align		4
.L_1722:
        /*0008*/ 	.byte	0x04, 0x17
        /*000a*/ 	.short	(.L_1724 - .L_1723)
.L_1723:
        /*000c*/ 	.word	0x00000000
        /*0010*/ 	.short	0x0000
        /*0012*/ 	.short	0x0000
        /*0014*/ 	.byte	0x00, 0xf0, 0x41, 0x07


	//----- nvinfo : EIATTR_SPARSE_MMA_MASK
	.align		4
.L_1724:
        /*0018*/ 	.byte	0x03, 0x50
        /*001a*/ 	.short	0x0000


	//----- nvinfo : EIATTR_MAXREG_COUNT
	.align		4
        /*001c*/ 	.byte	0x03, 0x1b
        /*001e*/ 	.short	0x00ff


	//----- nvinfo : EIATTR_NUM_BARRIERS
	.align		4
        /*0020*/ 	.byte	0x02, 0x4c
        /*0022*/ 	.byte	0x01
	.zero		1


	//----- nvinfo : EIATTR_ANNOTATIONS
	.align		4
        /*0024*/ 	.byte	0x04, 0x55
        /*0026*/ 	.short	(.L_1726 - .L_1725)


	//   ....[0]....
.L_1725:
        /*0028*/ 	.word	0x00000001
        /*002c*/ 	.byte	0x90, 0x02, 0x00, 0x00, 0x01, 0x00, 0x00, 0x00, 0xb0, 0x03, 0x00, 0x00, 0x01, 0x00, 0x00, 0x00
        /*003c*/ 	.byte	0x70, 0x1c, 0x00, 0x00, 0x01, 0x00, 0x00, 0x00, 0x90, 0xdf, 0x00, 0x00, 0x01, 0x00, 0x00, 0x00
        /*004c*/ 	.byte	0x10, 0xe3, 0x00, 0x00, 0x01, 0x00, 0x00, 0x00, 0xb0, 0xf1, 0x00, 0x00, 0x01, 0x00, 0x00, 0x00
        /*005c*/ 	.byte	0x30, 0x3c, 0x01, 0x00, 0x01, 0x00, 0x00, 0x00, 0x00, 0x73, 0x01, 0x00, 0x01, 0x00, 0x00, 0x00
        /*006c*/ 	.byte	0x00, 0xcf, 0x01, 0x00


	//----- nvinfo : EIATTR_MERCURY_ISA_VERSION
	.align		4
.L_1726:
        /*0070*/ 	.byte	0x03, 0x5f
        /*0072*/ 	.short	0x0101


	//----- nvinfo : EIATTR_COOP_GROUP_MASK_REGIDS
	.align		4
        /*0074*/ 	.byte	0x04, 0x29
        /*0076*/ 	.short	(.L_1728 - .L_1727)


	//   ....[0]....
.L_1727:
        /*0078*/ 	.word	0xffffffff


	//   ....[1]....
        /*007c*/ 	.word	0xffffffff


	//   ....[2]....
        /*0080*/ 	.word	0xffffffff


	//   ....[3]....
        /*0084*/ 	.word	0xffffffff


	//   ....[4]....
        /*0088*/ 	.word	0xffffffff


	//   ....[5]....
        /*008c*/ 	.word	0xffffffff


	//   ....[6]....
        /*0090*/ 	.word	0xffffffff


	//   ....[7]....
        /*0094*/ 	.word	0xffffffff


	//   ....[8]....
        /*0098*/ 	.word	0xffffffff


	//   ....[9]....
        /*009c*/ 	.word	0xffffffff


	//   ....[10]....
        /*00a0*/ 	.word	0xffffffff


	//   ....[11]....
        /*00a4*/ 	.word	0xffffffff


	//   ....[12]....
        /*00a8*/ 	.word	0x05000004


	//   ....[13]....
        /*00ac*/ 	.word	0x05000004


	//   ....[14]....
        /*00b0*/ 	.word	0x05000004


	//   ....[15]....
        /*00b4*/ 	.word	0x05000004


	//----- nvinfo : EIATTR_COOP_GROUP_INSTR_OFFSETS
	.align		4
.L_1728:
        /*00b8*/ 	.byte	0x04, 0x28
        /*00ba*/ 	.short	(.L_1730 - .L_1729)


	//   ....[0]....
.L_1729:
        /*00bc*/ 	.word	0x000147f0


	//   ....[1]....
        /*00c0*/ 	.word	0x00014800


	//   ....[2]....
        /*00c4*/ 	.word	0x00014830


	//   ....[3]....
        /*00c8*/ 	.word	0x00014840


	//   ....[4]....
        /*00cc*/ 	.word	0x00019a00


	//   ....[5]....
        /*00d0*/ 	.word	0x00019a30


	//   ....[6]....
        /*00d4*/ 	.word	0x00019a60


	//   ....[7]....
        /*00d8*/ 	.word	0x00019a70


	//   ....[8]....
        /*00dc*/ 	.word	0x0001c690


	//   ....[9]....
        /*00e0*/ 	.word	0x0001c6a0


	//   ....[10]....
        /*00e4*/ 	.word	0x0001c6d0


	//   ....[11]....
        /*00e8*/ 	.word	0x0001c6e0


	//   ....[12]....
        /*00ec*/ 	.word	0x0001d7a0


	//   ....[13]....
        /*00f0*/ 	.word	0x0001d810


	//   ....[14]....
        /*00f4*/ 	.word	0x0001d880


	//   ....[15]....
        /*00f8*/ 	.word	0x0001d8e0


	//----- nvinfo : EIATTR_VRC_CTA_INIT_COUNT
	.align		4
.L_1730:
        /*00fc*/ 	.byte	0x02, 0x4a
	.zero		1
	.zero		1


	//----- nvinfo : EIATTR_EXIT_INSTR_OFFSETS
	.align		4
        /*0100*/ 	.byte	0x04, 0x1c
        /*0102*/ 	.short	(.L_1732 - .L_1731)


	//   ....[0]....
.L_1731:
        /*0104*/ 	.word	0x00000060


	//----- nvinfo : EIATTR_CRS_STACK_SIZE
	.align		4
.L_1732:
        /*0108*/ 	.byte	0x04, 0x1e
        /*010a*/ 	.short	(.L_1734 - .L_1733)
.L_1733:
        /*010c*/ 	.word	0x00000000


	//----- nvinfo : EIATTR_CBANK_PARAM_SIZE
	.align		4
.L_1734:
        /*0110*/ 	.byte	0x03, 0x19
        /*0112*/ 	.short	0x01d0


	//----- nvinfo : EIATTR_PARAM_CBANK
	.align		4
        /*0114*/ 	.byte	0x04, 0x0a
        /*0116*/ 	.short	(.L_1736 - .L_1735)
	.align		4
.L_1735:
        /*0118*/ 	.word	index@(.nv.constant0._ZN5flash24flash_fwd_splitkv_kernelI23Flash_fwd_kernel_traitsILi64ELi64ELi256ELi4ELb0ELb0EN7cutlass10bfloat16_tE19Flash_kernel_traitsILi64ELi64ELi256ELi4ES3_EELb0ELb0ELb0ELb0ELb1ELb0ELb0ELb1EEEvNS_16Flash_fwd_paramsE)
        /*011c*/ 	.short	0x0380
        /*011e*/ 	.short	0x01d0


	//----- nvinfo : EIATTR_SW_WAR
	.align		4
.L_1736:
        /*0120*/ 	.byte	0x04, 0x36
        /*0122*/ 	.short	(.L_1738 - .L_1737)
.L_1737:
        /*0124*/ 	.word	0x00000008
.L_1738:


//--------------------- .nv.info._ZN5flash24flash_fwd_splitkv_kernelI23Flash_fwd_kernel_traitsILi64ELi64ELi256ELi4ELb0ELb0EN7cutlass10bfloat16_tE19Flash_kernel_traitsILi64ELi64ELi256ELi4ES3_EELb0ELb0ELb0ELb0ELb1ELb1ELb0ELb1EEEvNS_16Flash_fwd_paramsE --------------------------
	.section	.nv.info._ZN5flash24flash_fwd_splitkv_kernelI23Flash_fwd_kernel_traitsILi64ELi64ELi256ELi4ELb0ELb0EN7cutlass10bfloat16_tE19Flash_kernel_traitsILi64ELi64ELi256ELi4ES3_EELb0ELb0ELb0ELb0ELb1ELb1ELb0ELb1EEEvNS_16Flash_fwd_paramsE,"",@"SHT_CUDA_INFO"
	.sectionflags	@""
	.align	4


	//----- nvinfo : EIATTR_CUDA_API_VERSION
	.align		4
        /*0000*/ 	.byte	0x04, 0x37
        /*0002*/ 	.short	(.L_1740 - .L_1739)
.L_1739:
        /*0004*/ 	.word	0x00000082


	//----- nvinfo : EIATTR_KPARAM_INFO
	.align		4
.L_1740:
        /*0008*/ 	.byte	0x04, 0x17
        /*000a*/ 	.short	(.L_1742 - .L_1741)
.L_1741:
        /*000c*/ 	.word	0x00000000
        /*0010*/ 	.short	0x0000
        /*0012*/ 	.short	0x0000
        /*0014*/ 	.byte	0x00, 0xf0, 0x41, 0x07


	//----- nvinfo : EIATTR_SPARSE_MMA_MASK
	.align		4
.L_1742:
        /*0018*/ 	.byte	0x03, 0x50
        /*001a*/ 	.short	0x0000


	//----- nvinfo : EIATTR_MAXREG_COUNT
	.align		4
        /*001c*/ 	.byte	0x03, 0x1b
        /*001e*/ 	.short	0x00ff


	//----- nvinfo : EIATTR_NUM_BARRIERS
	.align		4
        /*0020*/ 	.byte	0x02, 0x4c
        /*0022*/ 	.byte	0x01
	.zero		1


	//----- nvinfo : EIATTR_ANNOTATIONS
	.align		4
        /*0024*/ 	.byte	0x04, 0x55
        /*0026*/ 	.short	(.L_1744 - .L_1743)


	//   ....[0]....
.L_1743:
        /* <DEDUP_REMOVED lines=33> */


	//----- nvinfo : EIATTR_MERCURY_ISA_VERSION
	.align		4
.L_1744:
        /*0228*/ 	.byte	0x03, 0x5f
        /*022a*/ 	.short	0x0101


	//----- nvinfo : EIATTR_COOP_GROUP_MASK_REGIDS
	.align		4
        /*022c*/ 	.byte	0x04, 0x29
        /*022e*/ 	.short	(.L_1746 - .L_1745)


	//   ....[0]....
.L_1745:
        /*0230*/ 	.word	0xffffffff


	//   ....[1]....
        /*0234*/ 	.word	0xffffffff


	//   ....[2]....
        /*0238*/ 	.word	0xffffffff


	//   ....[3]....
        /*023c*/ 	.word	0xffffffff


	//   ....[4]....
        /*0240*/ 	.word	0xffffffff


	//   ....[5]....
        /*0244*/ 	.word	0xffffffff


	//   ....[6]....
        /*0248*/ 	.word	0xffffffff


	//   ....[7]....
        /*024c*/ 	.word	0xffffffff


	//   ....[8]....
        /*0250*/ 	.word	0xffffffff


	//   ....[9]....
        /*0254*/ 	.word	0xffffffff


	//   ....[10]....
        /*0258*/ 	.word	0xffffffff


	//   ....[11]....
        /*025c*/ 	.word	0xffffffff


	//   ....[12]....
        /*0260*/ 	.word	0x05000004


	//   ....[13]....
        /*0264*/ 	.word	0x05000004


	//   ....[14]....
        /*0268*/ 	.word	0x05000004


	//   ....[15]....
        /*026c*/ 	.word	0x05000004


	//----- nvinfo : EIATTR_COOP_GROUP_INSTR_OFFSETS
	.align		4
.L_1746:
        /*0270*/ 	.byte	0x04, 0x28
        /*0272*/ 	.short	(.L_1748 - .L_1747)


	//   ....[0]....
.L_1747:
        /*0274*/ 	.word	0x00015790


	//   ....[1]....
        /*0278*/ 	.word	0x000157a0


	//   ....[2]....
        /*027c*/ 	.word	0x000157d0


	//   ....[3]....
        /*0280*/ 	.word	0x000157e0


	//   ....[4]....
        /*0284*/ 	.word	0x0001bb40


	//   ....[5]....
        /*0288*/ 	.word	0x0001bba0


	//   ....[6]....
        /*028c*/ 	.word	0x0001bbc0


	//   ....[7]....
        /*0290*/ 	.word	0x0001bbe0


	//   ....[8]....
        /*0294*/ 	.word	0x0001ea80


	//   ....[9]....
        /*0298*/ 	.word	0x0001ea90


	//   ....[10]....
        /*029c*/ 	.word	0x0001eac0


	//   ....[11]....
        /*02a0*/ 	.word	0x0001ead0


	//   ....[12]....
        /*02a4*/ 	.word	0x0001fbc0


	//   ....[13]....
        /*02a8*/ 	.word	0x0001fc30


	//   ....[14]....
        /*02ac*/ 	.word	0x0001fca0


	//   ....[15]....
        /*02b0*/ 	.word	0x0001fd00


	//----- nvinfo : EIATTR_VRC_CTA_INIT_COUNT
	.align		4
.L_1748:
        /*02b4*/ 	.byte	0x02, 0x4a
	.zero		1
	.zero		1


	//----- nvinfo : EIATTR_EXIT_INSTR_OFFSETS
	.align		4
        /*02b8*/ 	.byte	0x04, 0x1c
        /*02ba*/ 	.short	(.L_1750 - .L_1749)


	//   ....[0]....
.L_1749:
        /*02bc*/ 	.word	0x00000060


	//----- nvinfo : EIATTR_CRS_STACK_SIZE
	.align		4
.L_1750:
        /*02c0*/ 	.byte	0x04, 0x1e
        /*02c2*/ 	.short	(.L_1752 - .L_1751)
.L_1751:
        /*02c4*/ 	.word	0x00000000


	//----- nvinfo : EIATTR_CBANK_PARAM_SIZE
	.align		4
.L_1752:
        /*02c8*/ 	.byte	0x03, 0x19
        /*02ca*/ 	.short	0x01d0


	//----- nvinfo : EIATTR_PARAM_CBANK
	.align		4
        /*02cc*/ 	.byte	0x04, 0x0a
        /*02ce*/ 	.short	(.L_1754 - .L_1753)
	.align		4
.L_1753:
        /*02d0*/ 	.word	index@(.nv.constant0._ZN5flash24flash_fwd_splitkv_kernelI23Flash_fwd_kernel_traitsILi64ELi64ELi256ELi4ELb0ELb0EN7cutlass10bfloat16_tE19Flash_kernel_traitsILi64ELi64ELi256ELi4ES3_EELb0ELb0ELb0ELb0ELb1ELb1ELb0ELb1EEEvNS_16Flash_fwd_paramsE)
        /*02d4*/ 	.short	0x0380
        /*02d6*/ 	.short	0x01d0


	//----- nvinfo : EIATTR_SW_WAR
	.align		4
.L_1754:
        /*02d8*/ 	.byte	0x04, 0x36
        /*02da*/ 	.short	(.L_1756 - .L_1755)
.L_1755:
        /*02dc*/ 	.word	0x00000008
.L_1756:


//--------------------- .nv.info._ZN5flash24flash_fwd_splitkv_kernelI23Flash_fwd_kernel_traitsILi64ELi64ELi256ELi4ELb0ELb0EN7cutlass10bfloat16_tE19Flash_kernel_traitsILi64ELi64ELi256ELi4ES3_EELb0ELb0ELb1ELb0ELb0ELb0ELb0ELb1EEEvNS_16Flash_fwd_paramsE --------------------------
	.section	.nv.info._ZN5flash24flash_fwd_splitkv_kernelI23Flash_fwd_kernel_traitsILi64ELi64ELi256ELi4ELb0ELb0EN7cutlass10bfloat16_tE19Flash_kernel_traitsILi64ELi64ELi256ELi4ES3_EELb0ELb0ELb1ELb0ELb0ELb0ELb0ELb1EEEvNS_16Flash_fwd_paramsE,"",@"SHT_CUDA_INFO"
	.sectionflags	@""
	.align	4


	//----- nvinfo : EIATTR_CUDA_API_VERSION
	.align		4
        /*0000*/ 	.byte	0x04, 0x37
        /*0002*/ 	.short	(.L_1758 - .L_1757)
.L_1757:
        /*0004*/ 	.word	0x00000082


	//----- nvinfo : EIATTR_KPARAM_INFO
	.align		4
.L_1758:
        /*0008*/ 	.byte	0x04, 0x17
        /*000a*/ 	.short	(.L_1760 - .L_1759)
.L_1759:
        /*000c*/ 	.word	0x00000000
        /*0010*/ 	.short	0x0000
        /*0012*/ 	.short	0x0000
        /*0014*/ 	.byte	0x00, 0xf0, 0x41, 0x07


	//----- nvinfo : EIATTR_SPARSE_MMA_MASK
	.align		4
.L_1760:
        /*0018*/ 	.byte	0x03, 0x50
        /*001a*/ 	.short	0x0000


	//----- nvinfo : EIATTR_MAXREG_COUNT
	.align		4
        /*001c*/ 	.byte	0x03, 0x1b
        /*001e*/ 	.short	0x00ff


	//----- nvinfo : EIATTR_NUM_BARRIERS
	.align		4
        /*0020*/ 	.byte	0x02, 0x4c
        /*0022*/ 	.byte	0x01
	.zero		1


	//----- nvinfo : EIATTR_ANNOTATIONS
	.align		4
        /*0024*/ 	.byte	0x04, 0x55
        /*0026*/ 	.short	(.L_1762 - .L_1761)


	//   ....[0]....
.L_1761:
        /* <DEDUP_REMOVED lines=53> */


	//----- nvinfo : EIATTR_MERCURY_ISA_VERSION
	.align		4
.L_1762:
        /*0360*/ 	.byte	0x03, 0x5f
        /*0362*/ 	.short	0x0101


	//----- nvinfo : EIATTR_COOP_GROUP_MASK_REGIDS
	.align		4
        /*0364*/ 	.byte	0x04, 0x29
        /*0366*/ 	.short	(.L_1764 - .L_1763)


	//   ....[0]....
.L_1763:
        /*0368*/ 	.word	0xffffffff


	//   ....[1]....
        /*036c*/ 	.word	0xffffffff


	//   ....[2]....
        /*0370*/ 	.word	0xffffffff


	//   ....[3]....
        /*0374*/ 	.word	0xffffffff


	//   ....[4]....
        /*0378*/ 	.word	0xffffffff


	//   ....[5]....
        /*037c*/ 	.word	0xffffffff


	//   ....[6]....
        /*0380*/ 	.word	0xffffffff


	//   ....[7]....
        /*0384*/ 	.word	0xffffffff


	//   ....[8]....
        /*0388*/ 	.word	0xffffffff


	//   ....[9]....
        /*038c*/ 	.word	0xffffffff


	//   ....[10]....
        /*0390*/ 	.word	0xffffffff


	//   ....[11]....
        /*0394*/ 	.word	0xffffffff


	//   ....[12]....
        /*0398*/ 	.word	0x05000004


	//   ....[13]....
        /*039c*/ 	.word	0x05000004


	//   ....[14]....
        /*03a0*/ 	.word	0x05000004


	//   ....[15]....
        /*03a4*/ 	.word	0x05000004


	//----- nvinfo : EIATTR_COOP_GROUP_INSTR_OFFSETS
	.align		4
.L_1764:
        /*03a8*/ 	.byte	0x04, 0x28
        /*03aa*/ 	.short	(.L_1766 - .L_1765)


	//   ....[0]....
.L_1765:
        /*03ac*/ 	.word	0x0001a030


	//   ....[1]....
        /*03b0*/ 	.word	0x0001a090


	//   ....[2]....
        /*03b4*/ 	.word	0x0001a0c0


	//   ....[3]....
        /*03b8*/ 	.word	0x0001a100


	//   ....[4]....
        /*03bc*/ 	.word	0x00021780


	//   ....[5]....
        /*03c0*/ 	.word	0x000217a0


	//   ....[6]....
        /*03c4*/ 	.word	0x000217d0


	//   ....[7]....
        /*03c8*/ 	.word	0x000217e0


	//   ....[8]....
        /*03cc*/ 	.word	0x00024450


	//   ....[9]....
        /*03d0*/ 	.word	0x00024460


	//   ....[10]....
        /*03d4*/ 	.word	0x00024490


	//   ....[11]....
        /*03d8*/ 	.word	0x000244a0


	//   ....[12]....
        /*03dc*/ 	.word	0x000255d0


	//   ....[13]....
        /*03e0*/ 	.word	0x00025640


	//   ....[14]....
        /*03e4*/ 	.word	0x000256b0


	//   ....[15]....
        /*03e8*/ 	.word	0x00025710


	//----- nvinfo : EIATTR_VRC_CTA_INIT_COUNT
	.align		4
.L_1766:
        /*03ec*/ 	.byte	0x02, 0x4a
	.zero		1
	.zero		1


	//----- nvinfo : EIATTR_EXIT_INSTR_OFFSETS
	.align		4
        /*03f0*/ 	.byte	0x04, 0x1c
        /*03f2*/ 	.short	(.L_1768 - .L_1767)


	//   ....[0]....
.L_1767:
        /*03f4*/ 	.word	0x00000060


	//----- nvinfo : EIATTR_CRS_STACK_SIZE
	.align		4
.L_1768:
        /*03f8*/ 	.byte	0x04, 0x1e
        /*03fa*/ 	.short	(.L_1770 - .L_1769)
.L_1769:
        /*03fc*/ 	.word	0x00000000


	//----- nvinfo : EIATTR_CBANK_PARAM_SIZE
	.align		4
.L_1770:
        /*0400*/ 	.byte	0x03, 0x19
        /*0402*/ 	.short	0x01d0


	//----- nvinfo : EIATTR_PARAM_CBANK
	.align		4
        /*0404*/ 	.byte	0x04, 0x0a
        /*0406*/ 	.short	(.L_1772 - .L_1771)
	.align		4
.L_1771:
        /*0408*/ 	.word	index@(.nv.constant0._ZN5flash24flash_fwd_splitkv_kernelI23Flash_fwd_kernel_traitsILi64ELi64ELi256ELi4ELb0ELb0EN7cutlass10bfloat16_tE19Flash_kernel_traitsILi64ELi64ELi256ELi4ES3_EELb0ELb0ELb1ELb0ELb0ELb0ELb0ELb1EEEvNS_16Flash_fwd_paramsE)
        /*040c*/ 	.short	0x0380
        /*040e*/ 	.short	0x01d0


	//----- nvinfo : EIATTR_SW_WAR
	.align		4
.L_1772:
        /*0410*/ 	.byte	0x04, 0x36
        /*0412*/ 	.short	(.L_1774 - .L_1773)
.L_1773:
        /*0414*/ 	.word	0x00000008
.L_1774:


//--------------------- .nv.info._ZN5flash24flash_fwd_splitkv_kernelI23Flash_fwd_kernel_traitsILi64ELi64ELi256ELi4ELb0ELb0EN7cutlass10bfloat16_tE19Flash_kernel_traitsILi64ELi64ELi256ELi4ES3_EELb0ELb0ELb1ELb0ELb0ELb1ELb0ELb1EEEvNS_16Flash_fwd_paramsE --------------------------
	.section	.nv.info._ZN5flash24flash_fwd_splitkv_kernelI23Flash_fwd_kernel_traitsILi64ELi64ELi256ELi4ELb0ELb0EN7cutlass10bfloat16_tE19Flash_kernel_traitsILi64ELi64ELi256ELi4ES3_EELb0ELb0ELb1ELb0ELb0ELb1ELb0ELb1EEEvNS_16Flash_fwd_paramsE,"",@"SHT_CUDA_INFO"
	.sectionflags	@""
	.align	4


	//----- nvinfo : EIATTR_CUDA_API_VERSION
	.align		4
        /*0000*/ 	.byte	0x04, 0x37
        /*0002*/ 	.short	(.L_1776 - .L_1775)
.L_1775:
        /*0004*/ 	.word	0x00000082


	//----- nvinfo : EIATTR_KPARAM_INFO
	.align		4
.L_1776:
        /*0008*/ 	.byte	0x04, 0x17
        /*000a*/ 	.short	(.L_1778 - .L_1777)
.L_1777:
        /*000c*/ 	.word	0x00000000
        /*0010*/ 	.short	0x0000
        /*0012*/ 	.short	0x0000
        /*0014*/ 	.byte	0x00, 0xf0, 0x41, 0x07


	//----- nvinfo : EIATTR_SPARSE_MMA_MASK
	.align		4
.L_1778:
        /*0018*/ 	.byte	0x03, 0x50
        /*001a*/ 	.short	0x0000


	//----- nvinfo : EIATTR_MAXREG_COUNT
	.align		4
        /*001c*/ 	.byte	0x03, 0x1b
        /*001e*/ 	.short	0x00ff


	//----- nvinfo : EIATTR_NUM_BARRIERS
	.align		4
        /*0020*/ 	.byte	0x02, 0x4c
        /*0022*/ 	.byte	0x01
	.zero		1


	//----- nvinfo : EIATTR_ANNOTATIONS
	.align		4
        /*0024*/ 	.byte	0x04, 0x55
        /*0026*/ 	.short	(.L_1780 - .L_1779)


	//   ....[0]....
.L_1779:
        /* <DEDUP_REMOVED lines=9> */


	//----- nvinfo : EIATTR_MERCURY_ISA_VERSION
	.align		4
.L_1780:
        /*00a8*/ 	.byte	0x03, 0x5f
        /*00aa*/ 	.short	0x0101


	//----- nvinfo : EIATTR_COOP_GROUP_MASK_REGIDS
	.align		4
        /*00ac*/ 	.byte	0x04, 0x29
        /*00ae*/ 	.short	(.L_1782 - .L_1781)


	//   ....[0]....
.L_1781:
        /*00b0*/ 	.word	0xffffffff


	//   ....[1]....
        /*00b4*/ 	.word	0xffffffff


	//   ....[2]....
        /*00b8*/ 	.word	0xffffffff


	//   ....[3]....
        /*00bc*/ 	.word	0xffffffff


	//   ....[4]....
        /*00c0*/ 	.word	0xffffffff


	//   ....[5]....
        /*00c4*/ 	.word	0xffffffff


	//   ....[6]....
        /*00c8*/ 	.word	0xffffffff


	//   ....[7]....
        /*00cc*/ 	.word	0xffffffff


	//   ....[8]....
        /*00d0*/ 	.word	0xffffffff


	//   ....[9]....
        /*00d4*/ 	.word	0xffffffff


	//   ....[10]....
        /*00d8*/ 	.word	0xffffffff


	//   ....[11]....
        /*00dc*/ 	.word	0xffffffff


	//   ....[12]....
        /*00e0*/ 	.word	0x05000004


	//   ....[13]....
        /*00e4*/ 	.word	0x05000004


	//   ....[14]....
        /*00e8*/ 	.word	0x05000004


	//   ....[15]....
        /*00ec*/ 	.word	0x05000004


	//----- nvinfo : EIATTR_COOP_GROUP_INSTR_OFFSETS
	.align		4
.L_1782:
        /*00f0*/ 	.byte	0x04, 0x28
        /*00f2*/ 	.short	(.L_1784 - .L_1783)


	//   ....[0]....
.L_1783:
        /*00f4*/ 	.word	0x000186a0


	//   ....[1]....
        /*00f8*/ 	.word	0x000186c0


	//   ....[2]....
        /*00fc*/ 	.word	0x000186f0


	//   ....[3]....
        /*0100*/ 	.word	0x00018710


	//   ....[4]....
        /*0104*/ 	.word	0x000204f0


	//   ....[5]....
        /*0108*/ 	.word	0x00020510


	//   ....[6]....
        /*010c*/ 	.word	0x00020540


	//   ....[7]....
        /*0110*/ 	.word	0x00020580


	//   ....[8]....
        /*0114*/ 	.word	0x000231d0


	//   ....[9]....
        /*0118*/ 	.word	0x000231e0


	//   ....[10]....
        /*011c*/ 	.word	0x00023210


	//   ....[11]....
        /*0120*/ 	.word	0x00023220


	//   ....[12]....
        /*0124*/ 	.word	0x000242b0


	//   ....[13]....
        /*0128*/ 	.word	0x00024320


	//   ....[14]....
        /*012c*/ 	.word	0x00024380


	//   ....[15]....
        /*0130*/ 	.word	0x000243f0


	//----- nvinfo : EIATTR_VRC_CTA_INIT_COUNT
	.align		4
.L_1784:
        /*0134*/ 	.byte	0x02, 0x4a
	.zero		1
	.zero		1


	//----- nvinfo : EIATTR_EXIT_INSTR_OFFSETS
	.align		4
        /*0138*/ 	.byte	0x04, 0x1c
        /*013a*/ 	.short	(.L_1786 - .L_1785)


	//   ....[0]....
.L_1785:
        /*013c*/ 	.word	0x000000a0


	//----- nvinfo : EIATTR_CRS_STACK_SIZE
	.align		4
.L_1786:
        /*0140*/ 	.byte	0x04, 0x1e
        /*0142*/ 	.short	(.L_1788 - .L_1787)
.L_1787:
        /*0144*/ 	.word	0x00000000


	//----- nvinfo : EIATTR_CBANK_PARAM_SIZE
	.align		4
.L_1788:
        /*0148*/ 	.byte	0x03, 0x19
        /*014a*/ 	.short	0x01d0


	//----- nvinfo : EIATTR_PARAM_CBANK
	.align		4
        /*014c*/ 	.byte	0x04, 0x0a
        /*014e*/ 	.short	(.L_1790 - .L_1789)
	.align		4
.L_1789:
        /*0150*/ 	.word	index@(.nv.constant0._ZN5flash24flash_fwd_splitkv_kernelI23Flash_fwd_kernel_traitsILi64ELi64ELi256ELi4ELb0ELb0EN7cutlass10bfloat16_tE19Flash_kernel_traitsILi64ELi64ELi256ELi4ES3_EELb0ELb0ELb1ELb0ELb0ELb1ELb0ELb1EEEvNS_16Flash_fwd_paramsE)
        /*0154*/ 	.short	0x0380
        /*0156*/ 	.short	0x01d0


	//----- nvinfo : EIATTR_SW_WAR
	.align		4
.L_1790:
        /*0158*/ 	.byte	0x04, 0x36
        /*015a*/ 	.short	(.L_1792 - .L_1791)
.L_1791:
        /*015c*/ 	.word	0x00000008
.L_1792:


//--------------------- .nv.info._ZN5flash24flash_fwd_splitkv_kernelI23Flash_fwd_kernel_traitsILi64ELi64ELi256ELi4ELb0ELb0EN7cutlass10bfloat16_tE19Flash_kernel_traitsILi64ELi64ELi256ELi4ES3_EELb0ELb0ELb0ELb1ELb1ELb0ELb1ELb0EEEvNS_16Flash_fwd_paramsE --------------------------
	.section	.nv.info._ZN5flash24flash_fwd_splitkv_kernelI23Flash_fwd_kernel_traitsILi64ELi64ELi256ELi4ELb0ELb0EN7cutlass10bfloat16_tE19Flash_kernel_traitsILi64ELi64ELi256ELi4ES3_EELb0ELb0ELb0ELb1ELb1ELb0ELb1ELb0EEEvNS_16Flash_fwd_paramsE,"",@"SHT_CUDA_INFO"
	.sectionflags	@""
	.align	4


	//----- nvinfo : EIATTR_CUDA_API_VERSION
	.align		4
        /*0000*/ 	.byte	0x04, 0x37
        /*0002*/ 	.short	(.L_1794 - .L_1793)
.L_1793:
        /*0004*/ 	.word	0x00000082


	//----- nvinfo : EIATTR_KPARAM_INFO
	.align		4
.L_1794:
        /*0008*/ 	.byte	0x04, 0x17
        /*000a*/ 	.short	(.L_1796 - .L_1795)
.L_1795:
        /*000c*/ 	.word	0x00000000
        /*0010*/ 	.short	0x0000
        /*0012*/ 	.short	0x0000
        /*0014*/ 	.byte	0x00, 0xf0, 0x41, 0x07


	//----- nvinfo : EIATTR_SPARSE_MMA_MASK
	.align		4
.L_1796:
        /*0018*/ 	.byte	0x03, 0x50
        /*001a*/ 	.short	0x0000


	//----- nvinfo : EIATTR_MAXREG_COUNT
	.align		4
        /*001c*/ 	.byte	0x03, 0x1b
        /*001e*/ 	.short	0x00ff


	//----- nvinfo : EIATTR_NUM_BARRIERS
	.align		4
        /*0020*/ 	.byte	0x02, 0x4c
        /*0022*/ 	.byte	0x01
	.zero		1


	//----- nvinfo : EIATTR_ANNOTATIONS
	.align		4
        /*0024*/ 	.byte	0x04, 0x55
        /*0026*/ 	.short	(.L_1798 - .L_1797)


	//   ....[0]....
.L_1797:
        /*0028*/ 	.word	0x00000001
        /*002c*/ 	.byte	0xc0, 0x01, 0x00, 0x00, 0x01, 0x00, 0x00, 0x00, 0xe0, 0x02, 0x00, 0x00, 0x01, 0x00, 0x00, 0x00
        /*003c*/ 	.byte	0xc0, 0x06, 0x00, 0x00, 0x01, 0x00, 0x00, 0x00, 0x60, 0x0b, 0x00, 0x00, 0x01, 0x00, 0x00, 0x00
        /*004c*/ 	.byte	0xc0, 0xc0, 0x00, 0x00, 0x01, 0x00, 0x00, 0x00, 0x90, 0xc4, 0x00, 0x00


	//----- nvinfo : EIATTR_MERCURY_ISA_VERSION
	.align		4
.L_1798:
        /*0058*/ 	.byte	0x03, 0x5f
        /*005a*/ 	.short	0x0101


	//----- nvinfo : EIATTR_COOP_GROUP_MASK_REGIDS
	.align		4
        /*005c*/ 	.byte	0x04, 0x29
        /*005e*/ 	.short	(.L_1800 - .L_1799)


	//   ....[0]....
.L_1799:
        /*0060*/ 	.word	0xffffffff


	//   ....[1]....
        /*0064*/ 	.word	0xffffffff


	//   ....[2]....
        /*0068*/ 	.word	0xffffffff


	//   ....[3]....
        /*006c*/ 	.word	0xffffffff


	//   ....[4]....
        /*0070*/ 	.word	0xffffffff


	//   ....[5]....
        /*0074*/ 	.word	0xffffffff


	//   ....[6]....
        /*0078*/ 	.word	0xffffffff


	//   ....[7]....
        /*007c*/ 	.word	0xffffffff


	//   ....[8]....
        /*0080*/ 	.word	0xffffffff


	//   ....[9]....
        /*0084*/ 	.word	0xffffffff


	//   ....[10]....
        /*0088*/ 	.word	0xffffffff


	//   ....[11]....
        /*008c*/ 	.word	0xffffffff


	//   ....[12]....
        /*0090*/ 	.word	0x05000004


	//   ....[13]....
        /*0094*/ 	.word	0x05000004


	//   ....[14]....
        /*0098*/ 	.word	0x05000004


	//   ....[15]....
        /*009c*/ 	.word	0x05000004


	//----- nvinfo : EIATTR_COOP_GROUP_INSTR_OFFSETS
	.align		4
.L_1800:
        /*00a0*/ 	.byte	0x04, 0x28
        /*00a2*/ 	.short	(.L_1802 - .L_1801)


	//   ....[0]....
.L_1801:
        /*00a4*/ 	.word	0x00004180


	//   ....[1]....
        /*00a8*/ 	.word	0x00004190


	//   ....[2]....
        /*00ac*/ 	.word	0x000041c0


	//   ....[3]....
        /*00b0*/ 	.word	0x000041d0


	//   ....[4]....
        /*00b4*/ 	.word	0x00009030


	//   ....[5]....
        /*00b8*/ 	.word	0x00009060


	//   ....[6]....
        /*00bc*/ 	.word	0x00009090


	//   ....[7]....
        /*00c0*/ 	.word	0x000090a0


	//   ....[8]....
        /*00c4*/ 	.word	0x0000bc90


	//   ....[9]....
        /*00c8*/ 	.word	0x0000bca0


	//   ....[10]....
        /*00cc*/ 	.word	0x0000bcd0


	//   ....[11]....
        /*00d0*/ 	.word	0x0000bce0


	//   ....[12]....
        /*00d4*/ 	.word	0x0000c660


	//   ....[13]....
        /*00d8*/ 	.word	0x0000c6d0


	//   ....[14]....
        /*00dc*/ 	.word	0x0000c730


	//   ....[15]....
        /*00e0*/ 	.word	0x0000c790


	//----- nvinfo : EIATTR_VRC_CTA_INIT_COUNT
	.align		4
.L_1802:
        /*00e4*/ 	.byte	0x02, 0x4a
	.zero		1
	.zero		1


	//----- nvinfo : EIATTR_EXIT_INSTR_OFFSETS
	.align		4
        /*00e8*/ 	.byte	0x04, 0x1c
        /*00ea*/ 	.short	(.L_1804 - .L_1803)


	//   ....[0]....
.L_1803:
        /*00ec*/ 	.word	0x000001f0


	//----- nvinfo : EIATTR_CRS_STACK_SIZE
	.align		4
.L_1804:
        /*00f0*/ 	.byte	0x04, 0x1e
        /*00f2*/ 	.short	(.L_1806 - .L_1805)
.L_1805:
        /*00f4*/ 	.word	0x00000000


	//----- nvinfo : EIATTR_CBANK_PARAM_SIZE
	.align		4
.L_1806:
        /*00f8*/ 	.byte	0x03, 0x19
        /*00fa*/ 	.short	0x01d0


	//----- nvinfo : EIATTR_PARAM_CBANK
	.align		4
        /*00fc*/ 	.byte	0x04, 0x0a
        /*00fe*/ 	.short	(.L_1808 - .L_1807)
	.align		4
.L_1807:
        /*0100*/ 	.word	index@(.nv.constant0._ZN5flash24flash_fwd_splitkv_kernelI23Flash_fwd_kernel_traitsILi64ELi64ELi256ELi4ELb0ELb0EN7cutlass10bfloat16_tE19Flash_kernel_traitsILi64ELi64ELi256ELi4ES3_EELb0ELb0ELb0ELb1ELb1ELb0ELb1ELb0EEEvNS_16Flash_fwd_paramsE)
        /*0104*/ 	.short	0x0380
        /*0106*/ 	.short	0x01d0


	//----- nvinfo : EIATTR_SW_WAR
	.align		4
.L_1808:
        /*0108*/ 	.byte	0x04, 0x36
        /*010a*/ 	.short	(.L_1810 - .L_1809)
.L_1809:
        /*010c*/ 	.word	0x00000008
.L_1810:


//--------------------- .nv.info._ZN5flash24flash_fwd_splitkv_kernelI23Flash_fwd_kernel_traitsILi64ELi64ELi256ELi4ELb0ELb0EN7cutlass10bfloat16_tE19Flash_kernel_traitsILi64ELi64ELi256ELi4ES3_EELb0ELb0ELb0ELb1ELb1ELb1ELb1ELb0EEEvNS_16Flash_fwd_paramsE --------------------------
	.section	.nv.info._ZN5flash24flash_fwd_splitkv_kernelI23Flash_fwd_kernel_traitsILi64ELi64ELi256ELi4ELb0ELb0EN7cutlass10bfloat16_tE19Flash_kernel_traitsILi64ELi64ELi256ELi4ES3_EELb0ELb0ELb0ELb1ELb1ELb1ELb1ELb0EEEvNS_16Flash_fwd_paramsE,"",@"SHT_CUDA_INFO"
	.sectionflags	@""
	.align	4


	//----- nvinfo : EIATTR_CUDA_API_VERSION
	.align		4
        /*0000*/ 	.byte	0x04, 0x37
        /*0002*/ 	.short	(.L_1812 - .L_1811)
.L_1811:
        /*0004*/ 	.word	0x00000082


	//----- nvinfo : EIATTR_KPARAM_INFO
	.align		4
.L_1812:
        /*0008*/ 	.byte	0x04, 0x17
        /*000a*/ 	.short	(.L_1814 - .L_1813)
.L_1813:
        /*000c*/ 	.word	0x00000000
        /*0010*/ 	.short	0x0000
        /*0012*/ 	.short	0x0000
        /*0014*/ 	.byte	0x00, 0xf0, 0x41, 0x07


	//----- nvinfo : EIATTR_SPARSE_MMA_MASK
	.align		4
.L_1814:
        /*0018*/ 	.byte	0x03, 0x50
        /*001a*/ 	.short	0x0000


	//----- nvinfo : EIATTR_MAXREG_COUNT
	.align		4
        /*001c*/ 	.byte	0x03, 0x1b
        /*001e*/ 	.short	0x00ff


	//----- nvinfo : EIATTR_NUM_BARRIERS
	.align		4
        /*0020*/ 	.byte	0x02, 0x4c
        /*0022*/ 	.byte	0x01
	.zero		1


	//----- nvinfo : EIATTR_ANNOTATIONS
	.align		4
        /*0024*/ 	.byte	0x04, 0x55
        /*0026*/ 	.short	(.L_1816 - .L_1815)


	//   ....[0]....
.L_1815:
        /* <DEDUP_REMOVED lines=31> */


	//----- nvinfo : EIATTR_MERCURY_ISA_VERSION
	.align		4
.L_1816:
        /*0208*/ 	.byte	0x03, 0x5f
        /*020a*/ 	.short	0x0101


	//----- nvinfo : EIATTR_COOP_GROUP_MASK_REGIDS
	.align		4
        /*020c*/ 	.byte	0x04, 0x29
        /*020e*/ 	.short	(.L_1818 - .L_1817)


	//   ....[0]....
.L_1817:
        /*0210*/ 	.word	0xffffffff


	//   ....[1]....
        /*0214*/ 	.word	0xffffffff


	//   ....[2]....
        /*0218*/ 	.word	0xffffffff


	//   ....[3]....
        /*021c*/ 	.word	0xffffffff


	//   ....[4]....
        /*0220*/ 	.word	0xffffffff


	//   ....[5]....
        /*0224*/ 	.word	0xffffffff


	//   ....[6]....
        /*0228*/ 	.word	0xffffffff


	//   ....[7]....
        /*022c*/ 	.word	0xffffffff


	//   ....[8]....
        /*0230*/ 	.word	0xffffffff


	//   ....[9]....
        /*0234*/ 	.word	0xffffffff


	//   ....[10]....
        /*0238*/ 	.word	0xffffffff


	//   ....[11]....
        /*023c*/ 	.word	0xffffffff


	//   ....[12]....
        /*0240*/ 	.word	0x05000004


	//   ....[13]....
        /*0244*/ 	.word	0x05000004


	//   ....[14]....
        /*0248*/ 	.word	0x05000004


	//   ....[15]....
        /*024c*/ 	.word	0x05000004


	//----- nvinfo : EIATTR_COOP_GROUP_INSTR_OFFSETS
	.align		4
.L_1818:
        /*0250*/ 	.byte	0x04, 0x28
        /*0252*/ 	.short	(.L_1820 - .L_1819)


	//   ....[0]....
.L_1819:
        /*0254*/ 	.word	0x000050d0


	//   ....[1]....
        /*0258*/ 	.word	0x000050e0


	//   ....[2]....
        /*025c*/ 	.word	0x00005110


	//   ....[3]....
        /*0260*/ 	.word	0x00005120


	//   ....[4]....
        /*0264*/ 	.word	0x0000b1a0


	//   ....[5]....
        /*0268*/ 	.word	0x0000b1f0


	//   ....[6]....
        /*026c*/ 	.word	0x0000b210


	//   ....[7]....
        /*0270*/ 	.word	0x0000b230


	//   ....[8]....
        /*0274*/ 	.word	0x0000e060


	//   ....[9]....
        /*0278*/ 	.word	0x0000e070


	//   ....[10]....
        /*027c*/ 	.word	0x0000e0a0


	//   ....[11]....
        /*0280*/ 	.word	0x0000e0b0


	//   ....[12]....
        /*0284*/ 	.word	0x0000ea40


	//   ....[13]....
        /*0288*/ 	.word	0x0000eab0


	//   ....[14]....
        /*028c*/ 	.word	0x0000eb10


	//   ....[15]....
        /*0290*/ 	.word	0x0000eb70


	//----- nvinfo : EIATTR_VRC_CTA_INIT_COUNT
	.align		4
.L_1820:
        /*0294*/ 	.byte	0x02, 0x4a
	.zero		1
	.zero		1


	//----- nvinfo : EIATTR_EXIT_INSTR_OFFSETS
	.align		4
        /*0298*/ 	.byte	0x04, 0x1c
        /*029a*/ 	.short	(.L_1822 - .L_1821)


	//   ....[0]....
.L_1821:
        /*029c*/ 	.word	0x00000200


	//----- nvinfo : EIATTR_CRS_STACK_SIZE
	.align		4
.L_1822:
        /*02a0*/ 	.byte	0x04, 0x1e
        /*02a2*/ 	.short	(.L_1824 - .L_1823)
.L_1823:
        /*02a4*/ 	.word	0x00000000


	//----- nvinfo : EIATTR_CBANK_PARAM_SIZE
	.align		4
.L_1824:
        /*02a8*/ 	.byte	0x03, 0x19
        /*02aa*/ 	.short	0x01d0


	//----- nvinfo : EIATTR_PARAM_CBANK
	.align		4
        /*02ac*/ 	.byte	0x04, 0x0a
        /*02ae*/ 	.short	(.L_1826 - .L_1825)
	.align		4
.L_1825:
        /*02b0*/ 	.word	index@(.nv.constant0._ZN5flash24flash_fwd_splitkv_kernelI23Flash_fwd_kernel_traitsILi64ELi64ELi256ELi4ELb0ELb0EN7cutlass10bfloat16_tE19Flash_kernel_traitsILi64ELi64ELi256ELi4ES3_EELb0ELb0ELb0ELb1ELb1ELb1ELb1ELb0EEEvNS_16Flash_fwd_paramsE)
        /*02b4*/ 	.short	0x0380
        /*02b6*/ 	.short	0x01d0


	//----- nvinfo : EIATTR_SW_WAR
	.align		4
.L_1826:
        /*02b8*/ 	.byte	0x04, 0x36
        /*02ba*/ 	.short	(.L_1828 - .L_1827)
.L_1827:
        /*02bc*/ 	.word	0x00000008
.L_1828:


//--------------------- .nv.info._ZN5flash24flash_fwd_splitkv_kernelI23Flash_fwd_kernel_traitsILi64ELi64ELi256ELi4ELb0ELb0EN7cutlass10bfloat16_tE19Flash_kernel_traitsILi64ELi64ELi256ELi4ES3_EELb0ELb0ELb1ELb0ELb0ELb0ELb1ELb0EEEvNS_16Flash_fwd_paramsE --------------------------
	.section	.nv.info._ZN5flash24flash_fwd_splitkv_kernelI23Flash_fwd_kernel_traitsILi64ELi64ELi256ELi4ELb0ELb0EN7cutlass10bfloat16_tE19Flash_kernel_traitsILi64ELi64ELi256ELi4ES3_EELb0ELb0ELb1ELb0ELb0ELb0ELb1ELb0EEEvNS_16Flash_fwd_paramsE,"",@"SHT_CUDA_INFO"
	.sectionflags	@""
	.align	4


	//----- nvinfo : EIATTR_CUDA_API_VERSION
	.align		4
        /*0000*/ 	.byte	0x04, 0x37
        /*0002*/ 	.short	(.L_1830 - .L_1829)
.L_1829:
        /*0004*/ 	.word	0x00000082


	//----- nvinfo : EIATTR_KPARAM_INFO
	.align		4
.L_1830:
        /*0008*/ 	.byte	0x04, 0x17
        /*000a*/ 	.short	(.L_1832 - .L_1831)
.L_1831:
        /*000c*/ 	.word	0x00000000
        /*0010*/ 	.short	0x0000
        /*0012*/ 	.short	0x0000
        /*0014*/ 	.byte	0x00, 0xf0, 0x41, 0x07


	//----- nvinfo : EIATTR_SPARSE_MMA_MASK
	.align		4
.L_1832:
        /*0018*/ 	.byte	0x03, 0x50
        /*001a*/ 	.short	0x0000


	//----- nvinfo : EIATTR_MAXREG_COUNT
	.align		4
        /*001c*/ 	.byte	0x03, 0x1b
        /*001e*/ 	.short	0x00ff


	//----- nvinfo : EIATTR_NUM_BARRIERS
	.align		4
        /*0020*/ 	.byte	0x02, 0x4c
        /*0022*/ 	.byte	0x01
	.zero		1


	//----- nvinfo : EIATTR_ANNOTATIONS
	.align		4
        /*0024*/ 	.byte	0x04, 0x55
        /*0026*/ 	.short	(.L_1834 - .L_1833)


	//   ....[0]....
.L_1833:
        /*0028*/ 	.word	0x00000001
        /*002c*/ 	.byte	0x30, 0x0e, 0x00, 0x00, 0x01, 0x00, 0x00, 0x00, 0xf0, 0xbd, 0x00, 0x00, 0x01, 0x00, 0x00, 0x00
        /*003c*/ 	.byte	0xb0, 0xbe, 0x00, 0x00, 0x01, 0x00, 0x00, 0x00, 0x40, 0xdc, 0x00, 0x00, 0x01, 0x00, 0x00, 0x00
        /*004c*/ 	.byte	0xc0, 0xe9, 0x00, 0x00, 0x01, 0x00, 0x00, 0x00, 0xf0, 0x2d, 0x01, 0x00, 0x01, 0x00, 0x00, 0x00
        /*005c*/ 	.byte	0x40, 0x2e, 0x01, 0x00


	//----- nvinfo : EIATTR_MERCURY_ISA_VERSION
	.align		4
.L_1834:
        /*0060*/ 	.byte	0x03, 0x5f
        /*0062*/ 	.short	0x0101


	//----- nvinfo : EIATTR_COOP_GROUP_MASK_REGIDS
	.align		4
        /*0064*/ 	.byte	0x04, 0x29
        /*0066*/ 	.short	(.L_1836 - .L_1835)


	//   ....[0]....
.L_1835:
        /*0068*/ 	.word	0xffffffff


	//   ....[1]....
        /*006c*/ 	.word	0xffffffff


	//   ....[2]....
        /*0070*/ 	.word	0xffffffff


	//   ....[3]....
        /*0074*/ 	.word	0xffffffff


	//   ....[4]....
        /*0078*/ 	.word	0xffffffff


	//   ....[5]....
        /*007c*/ 	.word	0xffffffff


	//   ....[6]....
        /*0080*/ 	.word	0xffffffff


	//   ....[7]....
        /*0084*/ 	.word	0xffffffff


	//   ....[8]....
        /*0088*/ 	.word	0xffffffff


	//   ....[9]....
        /*008c*/ 	.word	0xffffffff


	//   ....[10]....
        /*0090*/ 	.word	0xffffffff


	//   ....[11]....
        /*0094*/ 	.word	0xffffffff


	//   ....[12]....
        /*0098*/ 	.word	0x05000008


	//   ....[13]....
        /*009c*/ 	.word	0x05000008


	//   ....[14]....
        /*00a0*/ 	.word	0x05000008


	//   ....[15]....
        /*00a4*/ 	.word	0x05000008


	//----- nvinfo : EIATTR_COOP_GROUP_INSTR_OFFSETS
	.align		4
.L_1836:
        /*00a8*/ 	.byte	0x04, 0x28
        /*00aa*/ 	.short	(.L_1838 - .L_1837)


	//   ....[0]....
.L_1837:
        /*00ac*/ 	.word	0x00009540


	//   ....[1]....
        /*00b0*/ 	.word	0x00009560


	//   ....[2]....
        /*00b4*/ 	.word	0x00009580


	//   ....[3]....
        /*00b8*/ 	.word	0x000095a0


	//   ....[4]....
        /*00bc*/ 	.word	0x00010210


	//   ....[5]....
        /*00c0*/ 	.word	0x00010260


	//   ....[6]....
        /*00c4*/ 	.word	0x00010290


	//   ....[7]....
        /*00c8*/ 	.word	0x000102a0


	//   ....[8]....
        /*00cc*/ 	.word	0x00012ea0


	//   ....[9]....
        /*00d0*/ 	.word	0x00012eb0


	//   ....[10]....
        /*00d4*/ 	.word	0x00012ee0


	//   ....[11]....
        /*00d8*/ 	.word	0x00012ef0


	//   ....[12]....
        /*00dc*/ 	.word	0x00013970


	//   ....[13]....
        /*00e0*/ 	.word	0x000139e0


	//   ....[14]....
        /*00e4*/ 	.word	0x00013a40


	//   ....[15]....
        /*00e8*/ 	.word	0x00013ab0


	//----- nvinfo : EIATTR_VRC_CTA_INIT_COUNT
	.align		4
.L_1838:
        /*00ec*/ 	.byte	0x02, 0x4a
	.zero		1
	.zero		1


	//----- nvinfo : EIATTR_EXIT_INSTR_OFFSETS
	.align		4
        /*00f0*/ 	.byte	0x04, 0x1c
        /*00f2*/ 	.short	(.L_1840 - .L_1839)


	//   ....[0]....
.L_1839:
        /*00f4*/ 	.word	0x00000200


	//----- nvinfo : EIATTR_CRS_STACK_SIZE
	.align		4
.L_1840:
        /*00f8*/ 	.byte	0x04, 0x1e
        /*00fa*/ 	.short	(.L_1842 - .L_1841)
.L_1841:
        /*00fc*/ 	.word	0x00000000


	//----- nvinfo : EIATTR_CBANK_PARAM_SIZE
	.align		4
.L_1842:
        /*0100*/ 	.byte	0x03, 0x19
        /*0102*/ 	.short	0x01d0


	//----- nvinfo : EIATTR_PARAM_CBANK
	.align		4
        /*0104*/ 	.byte	0x04, 0x0a
        /*0106*/ 	.short	(.L_1844 - .L_1843)
	.align		4
.L_1843:
        /*0108*/ 	.word	index@(.nv.constant0._ZN5flash24flash_fwd_splitkv_kernelI23Flash_fwd_kernel_traitsILi64ELi64ELi256ELi4ELb0ELb0EN7cutlass10bfloat16_tE19Flash_kernel_traitsILi64ELi64ELi256ELi4ES3_EELb0ELb0ELb1ELb0ELb0ELb0ELb1ELb0EEEvNS_16Flash_fwd_paramsE)
        /*010c*/ 	.short	0x0380
        /*010e*/ 	.short	0x01d0


	//----- nvinfo : EIATTR_SW_WAR
	.align		4
.L_1844:
        /*0110*/ 	.byte	0x04, 0x36
        /*0112*/ 	.short	(.L_1846 - .L_1845)
.L_1845:
        /*0114*/ 	.word	0x00000008
.L_1846:


//--------------------- .nv.info._ZN5flash24flash_fwd_splitkv_kernelI23Flash_fwd_kernel_traitsILi64ELi64ELi256ELi4ELb0ELb0EN7cutlass10bfloat16_tE19Flash_kernel_traitsILi64ELi64ELi256ELi4ES3_EELb0ELb0ELb1ELb0ELb0ELb1ELb1ELb0EEEvNS_16Flash_fwd_paramsE --------------------------
	.section	.nv.info._ZN5flash24flash_fwd_splitkv_kernelI23Flash_fwd_kernel_traitsILi64ELi64ELi256ELi4ELb0ELb0EN7cutlass10bfloat16_tE19Flash_kernel_traitsILi64ELi64ELi256ELi4ES3_EELb0ELb0ELb1ELb0ELb0ELb1ELb1ELb0EEEvNS_16Flash_fwd_paramsE,"",@"SHT_CUDA_INFO"
	.sectionflags	@""
	.align	4


	//----- nvinfo : EIATTR_CUDA_API_VERSION
	.align		4
        /*0000*/ 	.byte	0x04, 0x37
        /*0002*/ 	.short	(.L_1848 - .L_1847)
.L_1847:
        /*0004*/ 	.word	0x00000082


	//----- nvinfo : EIATTR_KPARAM_INFO
	.align		4
.L_1848:
        /*0008*/ 	.byte	0x04, 0x17
        /*000a*/ 	.short	(.L_1850 - .L_1849)
.L_1849:
        /*000c*/ 	.word	0x00000000
        /*0010*/ 	.short	0x0000
        /*0012*/ 	.short	0x0000
        /*0014*/ 	.byte	0x00, 0xf0, 0x41, 0x07


	//----- nvinfo : EIATTR_SPARSE_MMA_MASK
	.align		4
.L_1850:
        /*0018*/ 	.byte	0x03, 0x50
        /*001a*/ 	.short	0x0000


	//----- nvinfo : EIATTR_MAXREG_COUNT
	.align		4
        /*001c*/ 	.byte	0x03, 0x1b
        /*001e*/ 	.short	0x00ff


	//----- nvinfo : EIATTR_NUM_BARRIERS
	.align		4
        /*0020*/ 	.byte	0x02, 0x4c
        /*0022*/ 	.byte	0x01
	.zero		1


	//----- nvinfo : EIATTR_ANNOTATIONS
	.align		4
        /*0024*/ 	.byte	0x04, 0x55
        /*0026*/ 	.short	(.L_1852 - .L_1851)


	//   ....[0]....
.L_1851:
        /* <DEDUP_REMOVED lines=10> */


	//----- nvinfo : EIATTR_MERCURY_ISA_VERSION
	.align		4
.L_1852:
        /*00b8*/ 	.byte	0x03, 0x5f
        /*00ba*/ 	.short	0x0101


	//----- nvinfo : EIATTR_COOP_GROUP_MASK_REGIDS
	.align		4
        /*00bc*/ 	.byte	0x04, 0x29
        /*00be*/ 	.short	(.L_1854 - .L_1853)


	//   ....[0]....
.L_1853:
        /*00c0*/ 	.word	0xffffffff


	//   ....[1]....
        /*00c4*/ 	.word	0xffffffff


	//   ....[2]....
        /*00c8*/ 	.word	0xffffffff


	//   ....[3]....
        /*00cc*/ 	.word	0xffffffff


	//   ....[4]....
        /*00d0*/ 	.word	0xffffffff


	//   ....[5]....
        /*00d4*/ 	.word	0xffffffff


	//   ....[6]....
        /*00d8*/ 	.word	0xffffffff


	//   ....[7]....
        /*00dc*/ 	.word	0xffffffff


	//   ....[8]....
        /*00e0*/ 	.word	0xffffffff


	//   ....[9]....
        /*00e4*/ 	.word	0xffffffff


	//   ....[10]....
        /*00e8*/ 	.word	0xffffffff


	//   ....[11]....
        /*00ec*/ 	.word	0xffffffff


	//   ....[12]....
        /*00f0*/ 	.word	0x05000008


	//   ....[13]....
        /*00f4*/ 	.word	0x05000008


	//   ....[14]....
        /*00f8*/ 	.word	0x05000008


	//   ....[15]....
        /*00fc*/ 	.word	0x05000008


	//----- nvinfo : EIATTR_COOP_GROUP_INSTR_OFFSETS
	.align		4
.L_1854:
        /*0100*/ 	.byte	0x04, 0x28
        /*0102*/ 	.short	(.L_1856 - .L_1855)


	//   ....[0]....
.L_1855:
        /*0104*/ 	.word	0x0000a670


	//   ....[1]....
        /*0108*/ 	.word	0x0000a690


	//   ....[2]....
        /*010c*/ 	.word	0x0000a6b0


	//   ....[3]....
        /*0110*/ 	.word	0x0000a6d0


	//   ....[4]....
        /*0114*/ 	.word	0x00012500


	//   ....[5]....
        /*0118*/ 	.word	0x00012520


	//   ....[6]....
        /*011c*/ 	.word	0x00012550


	//   ....[7]....
        /*0120*/ 	.word	0x00012560


	//   ....[8]....
        /*0124*/ 	.word	0x00015180


	//   ....[9]....
        /*0128*/ 	.word	0x00015190


	//   ....[10]....
        /*012c*/ 	.word	0x000151c0


	//   ....[11]....
        /*0130*/ 	.word	0x000151d0


	//   ....[12]....
        /*0134*/ 	.word	0x00015c60


	//   ....[13]....
        /*0138*/ 	.word	0x00015ce0


	//   ....[14]....
        /*013c*/ 	.word	0x00015d50


	//   ....[15]....
        /*0140*/ 	.word	0x00015dc0


	//----- nvinfo : EIATTR_VRC_CTA_INIT_COUNT
	.align		4
.L_1856:
        /*0144*/ 	.byte	0x02, 0x4a
	.zero		1
	.zero		1


	//----- nvinfo : EIATTR_EXIT_INSTR_OFFSETS
	.align		4
        /*0148*/ 	.byte	0x04, 0x1c
        /*014a*/ 	.short	(.L_1858 - .L_1857)


	//   ....[0]....
.L_1857:
        /*014c*/ 	.word	0x00000200


	//----- nvinfo : EIATTR_CRS_STACK_SIZE
	.align		4
.L_1858:
        /*0150*/ 	.byte	0x04, 0x1e
        /*0152*/ 	.short	(.L_1860 - .L_1859)
.L_1859:
        /*0154*/ 	.word	0x00000000


	//----- nvinfo : EIATTR_CBANK_PARAM_SIZE
	.align		4
.L_1860:
        /*0158*/ 	.byte	0x03, 0x19
        /*015a*/ 	.short	0x01d0


	//----- nvinfo : EIATTR_PARAM_CBANK
	.align		4
        /*015c*/ 	.byte	0x04, 0x0a
        /*015e*/ 	.short	(.L_1862 - .L_1861)
	.align		4
.L_1861:
        /*0160*/ 	.word	index@(.nv.constant0._ZN5flash24flash_fwd_splitkv_kernelI23Flash_fwd_kernel_traitsILi64ELi64ELi256ELi4ELb0ELb0EN7cutlass10bfloat16_tE19Flash_kernel_traitsILi64ELi64ELi256ELi4ES3_EELb0ELb0ELb1ELb0ELb0ELb1ELb1ELb0EEEvNS_16Flash_fwd_paramsE)
        /*0164*/ 	.short	0x0380
        /*0166*/ 	.short	0x01d0


	//----- nvinfo : EIATTR_SW_WAR
	.align		4
.L_1862:
        /*0168*/ 	.byte	0x04, 0x36
        /*016a*/ 	.short	(.L_1864 - .L_1863)
.L_1863:
        /*016c*/ 	.word	0x00000008
.L_1864:


//--------------------- .nv.info._ZN5flash24flash_fwd_splitkv_kernelI23Flash_fwd_kernel_traitsILi64ELi64ELi256ELi4ELb0ELb0EN7cutlass10bfloat16_tE19Flash_kernel_traitsILi64ELi64ELi256ELi4ES3_EELb0ELb0ELb0ELb0ELb1ELb0ELb1ELb1EEEvNS_16Flash_fwd_paramsE --------------------------
	.section	.nv.info._ZN5flash24flash_fwd_splitkv_kernelI23Flash_fwd_kernel_traitsILi64ELi64ELi256ELi4ELb0ELb0EN7cutlass10bfloat16_tE19Flash_kernel_traitsILi64ELi64ELi256ELi4ES3_EELb0ELb0ELb0ELb0ELb1ELb0ELb1ELb1EEEvNS_16Flash_fwd_paramsE,"",@"SHT_CUDA_INFO"
	.sectionflags	@""
	.align	4


	//----- nvinfo : EIATTR_CUDA_API_VERSION
	.align		4
        /*0000*/ 	.byte	0x04, 0x37
        /*0002*/ 	.short	(.L_1866 - .L_1865)
.L_1865:
        /*0004*/ 	.word	0x00000082


	//----- nvinfo : EIATTR_KPARAM_INFO
	.align		4
.L_1866:
        /*0008*/ 	.byte	0x04, 0x17
        /*000a*/ 	.short	(.L_1868 - .L_1867)
.L_1867:
        /*000c*/ 	.word	0x00000000
        /*0010*/ 	.short	0x0000
        /*0012*/ 	.short	0x0000
        /*0014*/ 	.byte	0x00, 0xf0, 0x41, 0x07


	//----- nvinfo : EIATTR_SPARSE_MMA_MASK
	.align		4
.L_1868:
        /*0018*/ 	.byte	0x03, 0x50
        /*001a*/ 	.short	0x0000


	//----- nvinfo : EIATTR_MAXREG_COUNT
	.align		4
        /*001c*/ 	.byte	0x03, 0x1b
        /*001e*/ 	.short	0x00ff


	//----- nvinfo : EIATTR_NUM_BARRIERS
	.align		4
        /*0020*/ 	.byte	0x02, 0x4c
        /*0022*/ 	.byte	0x01
	.zero		1


	//----- nvinfo : EIATTR_MERCURY_ISA_VERSION
	.align		4
        /*0024*/ 	.byte	0x03, 0x5f
        /*0026*/ 	.short	0x0101


	//----- nvinfo : EIATTR_COOP_GROUP_MASK_REGIDS
	.align		4
        /*0028*/ 	.byte	0x04, 0x29
        /*002a*/ 	.short	(.L_1870 - .L_1869)


	//   ....[0]....
.L_1869:
        /*002c*/ 	.word	0xffffffff


	//   ....[1]....
        /*0030*/ 	.word	0xffffffff


	//   ....[2]....
        /*0034*/ 	.word	0xffffffff


	//   ....[3]....
        /*0038*/ 	.word	0xffffffff


	//   ....[4]....
        /*003c*/ 	.word	0xffffffff


	//   ....[5]....
        /*0040*/ 	.word	0xffffffff


	//   ....[6]....
        /*0044*/ 	.word	0xffffffff


	//   ....[7]....
        /*0048*/ 	.word	0xffffffff


	//   ....[8]....
        /*004c*/ 	.word	0xffffffff


	//   ....[9]....
        /*0050*/ 	.word	0xffffffff


	//   ....[10]....
        /*0054*/ 	.word	0xffffffff


	//   ....[11]....
        /*0058*/ 	.word	0xffffffff


	//   ....[12]....
        /*005c*/ 	.word	0x05000008


	//   ....[13]....
        /*0060*/ 	.word	0x05000008


	//   ....[14]....
        /*0064*/ 	.word	0x05000008


	//   ....[15]....
        /*0068*/ 	.word	0x05000008


	//----- nvinfo : EIATTR_COOP_GROUP_INSTR_OFFSETS
	.align		4
.L_1870:
        /*006c*/ 	.byte	0x04, 0x28
        /*006e*/ 	.short	(.L_1872 - .L_1871)


	//   ....[0]....
.L_1871:
        /*0070*/ 	.word	0x00014140


	//   ....[1]....
        /*0074*/ 	.word	0x00014170


	//   ....[2]....
        /*0078*/ 	.word	0x00014220


	//   ....[3]....
        /*007c*/ 	.word	0x00014230


	//   ....[4]....
        /*0080*/ 	.word	0x00019050


	//   ....[5]....
        /*0084*/ 	.word	0x00019080


	//   ....[6]....
        /*0088*/ 	.word	0x000190b0


	//   ....[7]....
        /*008c*/ 	.word	0x000190d0


	//   ....[8]....
        /*0090*/ 	.word	0x0001bd20


	//   ....[9]....
        /*0094*/ 	.word	0x0001bd30


	//   ....[10]....
        /*0098*/ 	.word	0x0001bd60


	//   ....[11]....
        /*009c*/ 	.word	0x0001bd70


	//   ....[12]....
        /*00a0*/ 	.word	0x0001c990


	//   ....[13]....
        /*00a4*/ 	.word	0x0001ca10


	//   ....[14]....
        /*00a8*/ 	.word	0x0001ca90


	//   ....[15]....
        /*00ac*/ 	.word	0x0001cb00


	//----- nvinfo : EIATTR_VRC_CTA_INIT_COUNT
	.align		4
.L_1872:
        /*00b0*/ 	.byte	0x02, 0x4a
	.zero		1
	.zero		1


	//----- nvinfo : EIATTR_EXIT_INSTR_OFFSETS
	.align		4
        /*00b4*/ 	.byte	0x04, 0x1c
        /*00b6*/ 	.short	(.L_1874 - .L_1873)


	//   ....[0]....
.L_1873:
        /*00b8*/ 	.word	0x000001f0


	//----- nvinfo : EIATTR_CRS_STACK_SIZE
	.align		4
.L_1874:
        /*00bc*/ 	.byte	0x04, 0x1e
        /*00be*/ 	.short	(.L_1876 - .L_1875)
.L_1875:
        /*00c0*/ 	.word	0x00000000


	//----- nvinfo : EIATTR_CBANK_PARAM_SIZE
	.align		4
.L_1876:
        /*00c4*/ 	.byte	0x03, 0x19
        /*00c6*/ 	.short	0x01d0


	//----- nvinfo : EIATTR_PARAM_CBANK
	.align		4
        /*00c8*/ 	.byte	0x04, 0x0a
        /*00ca*/ 	.short	(.L_1878 - .L_1877)
	.align		4
.L_1877:
        /*00cc*/ 	.word	index@(.nv.constant0._ZN5flash24flash_fwd_splitkv_kernelI23Flash_fwd_kernel_traitsILi64ELi64ELi256ELi4ELb0ELb0EN7cutlass10bfloat16_tE19Flash_kernel_traitsILi64ELi64ELi256ELi4ES3_EELb0ELb0ELb0ELb0ELb1ELb0ELb1ELb1EEEvNS_16Flash_fwd_paramsE)
        /*00d0*/ 	.short	0x0380
        /*00d2*/ 	.short	0x01d0


	//----- nvinfo : EIATTR_SW_WAR
	.align		4
.L_1878:
        /*00d4*/ 	.byte	0x04, 0x36
        /*00d6*/ 	.short	(.L_1880 - .L_1879)
.L_1879:
        /*00d8*/ 	.word	0x00000008
.L_1880:


//--------------------- .nv.info._ZN5flash24flash_fwd_splitkv_kernelI23Flash_fwd_kernel_traitsILi64ELi64ELi256ELi4ELb0ELb0EN7cutlass10bfloat16_tE19Flash_kernel_traitsILi64ELi64ELi256ELi4ES3_EELb0ELb0ELb0ELb0ELb1ELb1ELb1ELb1EEEvNS_16Flash_fwd_paramsE --------------------------
	.section	.nv.info._ZN5flash24flash_fwd_splitkv_kernelI23Flash_fwd_kernel_traitsILi64ELi64ELi256ELi4ELb0ELb0EN7cutlass10bfloat16_tE19Flash_kernel_traitsILi64ELi64ELi256ELi4ES3_EELb0ELb0ELb0ELb0ELb1ELb1ELb1ELb1EEEvNS_16Flash_fwd_paramsE,"",@"SHT_CUDA_INFO"
	.sectionflags	@""
	.align	4


	//----- nvinfo : EIATTR_CUDA_API_VERSION
	.align		4
        /*0000*/ 	.byte	0x04, 0x37
        /*0002*/ 	.short	(.L_1882 - .L_1881)
.L_1881:
        /*0004*/ 	.word	0x00000082


	//----- nvinfo : EIATTR_KPARAM_INFO
	.align		4
.L_1882:
        /*0008*/ 	.byte	0x04, 0x17
        /*000a*/ 	.short	(.L_1884 - .L_1883)
.L_1883:
        /*000c*/ 	.word	0x00000000
        /*0010*/ 	.short	0x0000
        /*0012*/ 	.short	0x0000
        /*0014*/ 	.byte	0x00, 0xf0, 0x41, 0x07


	//----- nvinfo : EIATTR_SPARSE_MMA_MASK
	.align		4
.L_1884:
        /*0018*/ 	.byte	0x03, 0x50
        /*001a*/ 	.short	0x0000


	//----- nvinfo : EIATTR_MAXREG_COUNT
	.align		4
        /*001c*/ 	.byte	0x03, 0x1b
        /*001e*/ 	.short	0x00ff


	//----- nvinfo : EIATTR_NUM_BARRIERS
	.align		4
        /*0020*/ 	.byte	0x02, 0x4c
        /*0022*/ 	.byte	0x01
	.zero		1


	//----- nvinfo : EIATTR_ANNOTATIONS
	.align		4
        /*0024*/ 	.byte	0x04, 0x55
        /*0026*/ 	.short	(.L_1886 - .L_1885)


	//   ....[0]....
.L_1885:
        /* <DEDUP_REMOVED lines=36> */


	//----- nvinfo : EIATTR_MERCURY_ISA_VERSION
	.align		4
.L_1886:
        /*0258*/ 	.byte	0x03, 0x5f
        /*025a*/ 	.short	0x0101


	//----- nvinfo : EIATTR_COOP_GROUP_MASK_REGIDS
	.align		4
        /*025c*/ 	.byte	0x04, 0x29
        /*025e*/ 	.short	(.L_1888 - .L_1887)


	//   ....[0]....
.L_1887:
        /*0260*/ 	.word	0xffffffff


	//   ....[1]....
        /*0264*/ 	.word	0xffffffff


	//   ....[2]....
        /*0268*/ 	.word	0xffffffff


	//   ....[3]....
        /*026c*/ 	.word	0xffffffff


	//   ....[4]....
        /*0270*/ 	.word	0xffffffff


	//   ....[5]....
        /*0274*/ 	.word	0xffffffff


	//   ....[6]....
        /*0278*/ 	.word	0xffffffff


	//   ....[7]....
        /*027c*/ 	.word	0xffffffff


	//   ....[8]....
        /*0280*/ 	.word	0xffffffff


	//   ....[9]....
        /*0284*/ 	.word	0xffffffff


	//   ....[10]....
        /*0288*/ 	.word	0xffffffff


	//   ....[11]....
        /*028c*/ 	.word	0xffffffff


	//   ....[12]....
        /*0290*/ 	.word	0x05000004


	//   ....[13]....
        /*0294*/ 	.word	0x05000004


	//   ....[14]....
        /*0298*/ 	.word	0x05000004


	//   ....[15]....
        /*029c*/ 	.word	0x05000004


	//----- nvinfo : EIATTR_COOP_GROUP_INSTR_OFFSETS
	.align		4
.L_1888:
        /*02a0*/ 	.byte	0x04, 0x28
        /*02a2*/ 	.short	(.L_1890 - .L_1889)


	//   ....[0]....
.L_1889:
        /*02a4*/ 	.word	0x00015940


	//   ....[1]....
        /*02a8*/ 	.word	0x00015950


	//   ....[2]....
        /*02ac*/ 	.word	0x00015980


	//   ....[3]....
        /*02b0*/ 	.word	0x00015990


	//   ....[4]....
        /*02b4*/ 	.word	0x0001bba0


	//   ....[5]....
        /*02b8*/ 	.word	0x0001bbf0


	//   ....[6]....
        /*02bc*/ 	.word	0x0001bc20


	//   ....[7]....
        /*02c0*/ 	.word	0x0001bc70


	//   ....[8]....
        /*02c4*/ 	.word	0x0001eb20


	//   ....[9]....
        /*02c8*/ 	.word	0x0001eb30


	//   ....[10]....
        /*02cc*/ 	.word	0x0001eb60


	//   ....[11]....
        /*02d0*/ 	.word	0x0001eb70


	//   ....[12]....
        /*02d4*/ 	.word	0x0001f7f0


	//   ....[13]....
        /*02d8*/ 	.word	0x0001f860


	//   ....[14]....
        /*02dc*/ 	.word	0x0001f8c0


	//   ....[15]....
        /*02e0*/ 	.word	0x0001f920


	//----- nvinfo : EIATTR_VRC_CTA_INIT_COUNT
	.align		4
.L_1890:
        /*02e4*/ 	.byte	0x02, 0x4a
	.zero		1
	.zero		1


	//----- nvinfo : EIATTR_EXIT_INSTR_OFFSETS
	.align		4
        /*02e8*/ 	.byte	0x04, 0x1c
        /*02ea*/ 	.short	(.L_1892 - .L_1891)


	//   ....[0]....
.L_1891:
        /*02ec*/ 	.word	0x00000200


	//----- nvinfo : EIATTR_CRS_STACK_SIZE
	.align		4
.L_1892:
        /*02f0*/ 	.byte	0x04, 0x1e
        /*02f2*/ 	.short	(.L_1894 - .L_1893)
.L_1893:
        /*02f4*/ 	.word	0x00000000


	//----- nvinfo : EIATTR_CBANK_PARAM_SIZE
	.align		4
.L_1894:
        /*02f8*/ 	.byte	0x03, 0x19
        /*02fa*/ 	.short	0x01d0


	//----- nvinfo : EIATTR_PARAM_CBANK
	.align		4
        /*02fc*/ 	.byte	0x04, 0x0a
        /*02fe*/ 	.short	(.L_1896 - .L_1895)
	.align		4
.L_1895:
        /*0300*/ 	.word	index@(.nv.constant0._ZN5flash24flash_fwd_splitkv_kernelI23Flash_fwd_kernel_traitsILi64ELi64ELi256ELi4ELb0ELb0EN7cutlass10bfloat16_tE19Flash_kernel_traitsILi64ELi64ELi256ELi4ES3_EELb0ELb0ELb0ELb0ELb1ELb1ELb1ELb1EEEvNS_16Flash_fwd_paramsE)
        /*0304*/ 	.short	0x0380
        /*0306*/ 	.short	0x01d0


	//----- nvinfo : EIATTR_SW_WAR
	.align		4
.L_1896:
        /*0308*/ 	.byte	0x04, 0x36
        /*030a*/ 	.short	(.L_1898 - .L_1897)
.L_1897:
        /*030c*/ 	.word	0x00000008
.L_1898:


//--------------------- .nv.info._ZN5flash24flash_fwd_splitkv_kernelI23Flash_fwd_kernel_traitsILi64ELi64ELi256ELi4ELb0ELb0EN7cutlass10bfloat16_tE19Flash_kernel_traitsILi64ELi64ELi256ELi4ES3_EELb0ELb0ELb1ELb0ELb0ELb0ELb1ELb1EEEvNS_16Flash_fwd_paramsE --------------------------
	.section	.nv.info._ZN5flash24flash_fwd_splitkv_kernelI23Flash_fwd_kernel_traitsILi64ELi64ELi256ELi4ELb0ELb0EN7cutlass10bfloat16_tE19Flash_kernel_traitsILi64ELi64ELi256ELi4ES3_EELb0ELb0ELb1ELb0ELb0ELb0ELb1ELb1EEEvNS_16Flash_fwd_paramsE,"",@"SHT_CUDA_INFO"
	.sectionflags	@""
	.align	4


	//----- nvinfo : EIATTR_CUDA_API_VERSION
	.align		4
        /*0000*/ 	.byte	0x04, 0x37
        /*0002*/ 	.short	(.L_1900 - .L_1899)
.L_1899:
        /*0004*/ 	.word	0x00000082


	//----- nvinfo : EIATTR_KPARAM_INFO
	.align		4
.L_1900:
        /*0008*/ 	.byte	0x04, 0x17
        /*000a*/ 	.short	(.L_1902 - .L_1901)
.L_1901:
        /*000c*/ 	.word	0x00000000
        /*0010*/ 	.short	0x0000
        /*0012*/ 	.short	0x0000
        /*0014*/ 	.byte	0x00, 0xf0, 0x41, 0x07


	//----- nvinfo : EIATTR_SPARSE_MMA_MASK
	.align		4
.L_1902:
        /*0018*/ 	.byte	0x03, 0x50
        /*001a*/ 	.short	0x0000


	//----- nvinfo : EIATTR_MAXREG_COUNT
	.align		4
        /*001c*/ 	.byte	0x03, 0x1b
        /*001e*/ 	.short	0x00ff


	//----- nvinfo : EIATTR_NUM_BARRIERS
	.align		4
        /*0020*/ 	.byte	0x02, 0x4c
        /*0022*/ 	.byte	0x01
	.zero		1


	//----- nvinfo : EIATTR_ANNOTATIONS
	.align		4
        /*0024*/ 	.byte	0x04, 0x55
        /*0026*/ 	.short	(.L_1904 - .L_1903)


	//   ....[0]....
.L_1903:
        /* <DEDUP_REMOVED lines=57> */


	//----- nvinfo : EIATTR_MERCURY_ISA_VERSION
	.align		4
.L_1904:
        /*03a0*/ 	.byte	0x03, 0x5f
        /*03a2*/ 	.short	0x0101


	//----- nvinfo : EIATTR_COOP_GROUP_MASK_REGIDS
	.align		4
        /*03a4*/ 	.byte	0x04, 0x29
        /*03a6*/ 	.short	(.L_1906 - .L_1905)


	//   ....[0]....
.L_1905:
        /*03a8*/ 	.word	0xffffffff


	//   ....[1]....
        /*03ac*/ 	.word	0xffffffff


	//   ....[2]....
        /*03b0*/ 	.word	0xffffffff


	//   ....[3]....
        /*03b4*/ 	.word	0xffffffff


	//   ....[4]....
        /*03b8*/ 	.word	0xffffffff


	//   ....[5]....
        /*03bc*/ 	.word	0xffffffff


	//   ....[6]....
        /*03c0*/ 	.word	0xffffffff


	//   ....[7]....
        /*03c4*/ 	.word	0xffffffff


	//   ....[8]....
        /*03c8*/ 	.word	0xffffffff


	//   ....[9]....
        /*03cc*/ 	.word	0xffffffff


	//   ....[10]....
        /*03d0*/ 	.word	0xffffffff


	//   ....[11]....
        /*03d4*/ 	.word	0xffffffff


	//   ....[12]....
        /*03d8*/ 	.word	0x05000004


	//   ....[13]....
        /*03dc*/ 	.word	0x05000004


	//   ....[14]....
        /*03e0*/ 	.word	0x05000004


	//   ....[15]....
        /*03e4*/ 	.word	0x05000004


	//----- nvinfo : EIATTR_COOP_GROUP_INSTR_OFFSETS
	.align		4
.L_1906:
        /*03e8*/ 	.byte	0x04, 0x28
        /*03ea*/ 	.short	(.L_1908 - .L_1907)


	//   ....[0]....
.L_1907:
        /*03ec*/ 	.word	0x00019f60


	//   ....[1]....
        /*03f0*/ 	.word	0x00019fa0


	//   ....[2]....
        /*03f4*/ 	.word	0x0001a000


	//   ....[3]....
        /*03f8*/ 	.word	0x0001a020


	//   ....[4]....
        /*03fc*/ 	.word	0x00021a10


	//   ....[5]....
        /*0400*/ 	.word	0x00021a30


	//   ....[6]....
        /*0404*/ 	.word	0x00021a60


	//   ....[7]....
        /*0408*/ 	.word	0x00021a70


	//   ....[8]....
        /*040c*/ 	.word	0x000246d0


	//   ....[9]....
        /*0410*/ 	.word	0x000246e0


	//   ....[10]....
        /*0414*/ 	.word	0x00024710


	//   ....[11]....
        /*0418*/ 	.word	0x00024720


	//   ....[12]....
        /*041c*/ 	.word	0x00025400


	//   ....[13]....
        /*0420*/ 	.word	0x00025470


	//   ....[14]....
        /*0424*/ 	.word	0x000254d0


	//   ....[15]....
        /*0428*/ 	.word	0x00025530


	//----- nvinfo : EIATTR_VRC_CTA_INIT_COUNT
	.align		4
.L_1908:
        /*042c*/ 	.byte	0x02, 0x4a
	.zero		1
	.zero		1


	//----- nvinfo : EIATTR_EXIT_INSTR_OFFSETS
	.align		4
        /*0430*/ 	.byte	0x04, 0x1c
        /*0432*/ 	.short	(.L_1910 - .L_1909)


	//   ....[0]....
.L_1909:
        /*0434*/ 	.word	0x00000200


	//----- nvinfo : EIATTR_CRS_STACK_SIZE
	.align		4
.L_1910:
        /*0438*/ 	.byte	0x04, 0x1e
        /*043a*/ 	.short	(.L_1912 - .L_1911)
.L_1911:
        /*043c*/ 	.word	0x00000000


	//----- nvinfo : EIATTR_CBANK_PARAM_SIZE
	.align		4
.L_1912:
        /*0440*/ 	.byte	0x03, 0x19
        /*0442*/ 	.short	0x01d0


	//----- nvinfo : EIATTR_PARAM_CBANK
	.align		4
        /*0444*/ 	.byte	0x04, 0x0a
        /*0446*/ 	.short	(.L_1914 - .L_1913)
	.align		4
.L_1913:
        /*0448*/ 	.word	index@(.nv.constant0._ZN5flash24flash_fwd_splitkv_kernelI23Flash_fwd_kernel_traitsILi64ELi64ELi256ELi4ELb0ELb0EN7cutlass10bfloat16_tE19Flash_kernel_traitsILi64ELi64ELi256ELi4ES3_EELb0ELb0ELb1ELb0ELb0ELb0ELb1ELb1EEEvNS_16Flash_fwd_paramsE)
        /*044c*/ 	.short	0x0380
        /*044e*/ 	.short	0x01d0


	//----- nvinfo : EIATTR_SW_WAR
	.align		4
.L_1914:
        /*0450*/ 	.byte	0x04, 0x36
        /*0452*/ 	.short	(.L_1916 - .L_1915)
.L_1915:
        /*0454*/ 	.word	0x00000008
.L_1916:


//--------------------- .nv.info._ZN5flash24flash_fwd_splitkv_kernelI23Flash_fwd_kernel_traitsILi64ELi64ELi256ELi4ELb0ELb0EN7cutlass10bfloat16_tE19Flash_kernel_traitsILi64ELi64ELi256ELi4ES3_EELb0ELb0ELb1ELb0ELb0ELb1ELb1ELb1EEEvNS_16Flash_fwd_paramsE --------------------------
	.section	.nv.info._ZN5flash24flash_fwd_splitkv_kernelI23Flash_fwd_kernel_traitsILi64ELi64ELi256ELi4ELb0ELb0EN7cutlass10bfloat16_tE19Flash_kernel_traitsILi64ELi64ELi256ELi4ES3_EELb0ELb0ELb1ELb0ELb0ELb1ELb1ELb1EEEvNS_16Flash_fwd_paramsE,"",@"SHT_CUDA_INFO"
	.sectionflags	@""
	.align	4


	//----- nvinfo : EIATTR_CUDA_API_VERSION
	.align		4
        /*0000*/ 	.byte	0x04, 0x37
        /*0002*/ 	.short	(.L_1918 - .L_1917)
.L_1917:
        /*0004*/ 	.word	0x00000082


	//----- nvinfo : EIATTR_KPARAM_INFO
	.align		4
.L_1918:
        /*0008*/ 	.byte	0x04, 0x17
        /*000a*/ 	.short	(.L_1920 - .L_1919)
.L_1919:
        /*000c*/ 	.word	0x00000000
        /*0010*/ 	.short	0x0000
        /*0012*/ 	.short	0x0000
        /*0014*/ 	.byte	0x00, 0xf0, 0x41, 0x07


	//----- nvinfo : EIATTR_SPARSE_MMA_MASK
	.align		4
.L_1920:
        /*0018*/ 	.byte	0x03, 0x50
        /*001a*/ 	.short	0x0000


	//----- nvinfo : EIATTR_MAXREG_COUNT
	.align		4
        /*001c*/ 	.byte	0x03, 0x1b
        /*001e*/ 	.short	0x00ff


	//----- nvinfo : EIATTR_NUM_BARRIERS
	.align		4
        /*0020*/ 	.byte	0x02, 0x4c
        /*0022*/ 	.byte	0x01
	.zero		1


	//----- nvinfo : EIATTR_ANNOTATIONS
	.align		4
        /*0024*/ 	.byte	0x04, 0x55
        /*0026*/ 	.short	(.L_1922 - .L_1921)


	//   ....[0]....
.L_1921:
        /*0028*/ 	.word	0x00000001
        /*002c*/ 	.byte	0x40, 0x4c, 0x01, 0x00, 0x01, 0x00, 0x00, 0x00, 0x40, 0x50, 0x01, 0x00, 0x01, 0x00, 0x00, 0x00
        /*003c*/ 	.byte	0x20, 0xce, 0x01, 0x00, 0x01, 0x00, 0x00, 0x00, 0xa0, 0xce, 0x01, 0x00, 0x01, 0x00, 0x00, 0x00
        /*004c*/ 	.byte	0x50, 0xcf, 0x01, 0x00, 0x01, 0x00, 0x00, 0x00, 0xb0, 0xcf, 0x01, 0x00, 0x01, 0x00, 0x00, 0x00
        /*005c*/ 	.byte	0x40, 0xd0, 0x01, 0x00, 0x01, 0x00, 0x00, 0x00, 0x80, 0xd3, 0x01, 0x00, 0x01, 0x00, 0x00, 0x00
        /*006c*/ 	.byte	0xb0, 0xec, 0x01, 0x00, 0x01, 0x00, 0x00, 0x00, 0xe0, 0xec, 0x01, 0x00, 0x01, 0x00, 0x00, 0x00
        /*007c*/ 	.byte	0x10, 0xed, 0x01, 0x00, 0x01, 0x00, 0x00, 0x00, 0x40, 0xed, 0x01, 0x00, 0x01, 0x00, 0x00, 0x00
        /*008c*/ 	.byte	0x80, 0xed, 0x01, 0x00, 0x01, 0x00, 0x00, 0x00, 0xc0, 0xed, 0x01, 0x00


	//----- nvinfo : EIATTR_MERCURY_ISA_VERSION
	.align		4
.L_1922:
        /*0098*/ 	.byte	0x03, 0x5f
        /*009a*/ 	.short	0x0101


	//----- nvinfo : EIATTR_COOP_GROUP_MASK_REGIDS
	.align		4
        /*009c*/ 	.byte	0x04, 0x29
        /*009e*/ 	.short	(.L_1924 - .L_1923)


	//   ....[0]....
.L_1923:
        /*00a0*/ 	.word	0xffffffff


	//   ....[1]....
        /*00a4*/ 	.word	0xffffffff


	//   ....[2]....
        /*00a8*/ 	.word	0xffffffff


	//   ....[3]....
        /*00ac*/ 	.word	0xffffffff


	//   ....[4]....
        /*00b0*/ 	.word	0xffffffff


	//   ....[5]....
        /*00b4*/ 	.word	0xffffffff


	//   ....[6]....
        /*00b8*/ 	.word	0xffffffff


	//   ....[7]....
        /*00bc*/ 	.word	0xffffffff


	//   ....[8]....
        /*00c0*/ 	.word	0xffffffff


	//   ....[9]....
        /*00c4*/ 	.word	0xffffffff


	//   ....[10]....
        /*00c8*/ 	.word	0xffffffff


	//   ....[11]....
        /*00cc*/ 	.word	0xffffffff


	//   ....[12]....
        /*00d0*/ 	.word	0x05000008


	//   ....[13]....
        /*00d4*/ 	.word	0x05000008


	//   ....[14]....
        /*00d8*/ 	.word	0x05000008


	//   ....[15]....
        /*00dc*/ 	.word	0x05000008


	//----- nvinfo : EIATTR_COOP_GROUP_INSTR_OFFSETS
	.align		4
.L_1924:
        /*00e0*/ 	.byte	0x04, 0x28
        /*00e2*/ 	.short	(.L_1926 - .L_1925)


	//   ....[0]....
.L_1925:
        /*00e4*/ 	.word	0x000187c0


	//   ....[1]....
        /*00e8*/ 	.word	0x000187e0


	//   ....[2]....
        /*00ec*/ 	.word	0x00018810


	//   ....[3]....
        /*00f0*/ 	.word	0x00018830


	//   ....[4]....
        /*00f4*/ 	.word	0x000205e0


	//   ....[5]....
        /*00f8*/ 	.word	0x00020600


	//   ....[6]....
        /*00fc*/ 	.word	0x00020630


	//   ....[7]....
        /*0100*/ 	.word	0x00020660


	//   ....[8]....
        /*0104*/ 	.word	0x000232a0


	//   ....[9]....
        /*0108*/ 	.word	0x000232b0


	//   ....[10]....
        /*010c*/ 	.word	0x000232e0


	//   ....[11]....
        /*0110*/ 	.word	0x000232f0


	//   ....[12]....
        /*0114*/ 	.word	0x00023f50


	//   ....[13]....
        /*0118*/ 	.word	0x00023fc0


	//   ....[14]....
        /*011c*/ 	.word	0x00024020


	//   ....[15]....
        /*0120*/ 	.word	0x00024090


	//----- nvinfo : EIATTR_VRC_CTA_INIT_COUNT
	.align		4
.L_1926:
        /*0124*/ 	.byte	0x02, 0x4a
	.zero		1
	.zero		1


	//----- nvinfo : EIATTR_EXIT_INSTR_OFFSETS
	.align		4
        /*0128*/ 	.byte	0x04, 0x1c
        /*012a*/ 	.short	(.L_1928 - .L_1927)


	//   ....[0]....
.L_1927:
        /*012c*/ 	.word	0x00000200


	//----- nvinfo : EIATTR_CRS_STACK_SIZE
	.align		4
.L_1928:
        /*0130*/ 	.byte	0x04, 0x1e
        /*0132*/ 	.short	(.L_1930 - .L_1929)
.L_1929:
        /*0134*/ 	.word	0x00000000


	//----- nvinfo : EIATTR_CBANK_PARAM_SIZE
	.align		4
.L_1930:
        /*0138*/ 	.byte	0x03, 0x19
        /*013a*/ 	.short	0x01d0


	//----- nvinfo : EIATTR_PARAM_CBANK
	.align		4
        /*013c*/ 	.byte	0x04, 0x0a
        /*013e*/ 	.short	(.L_1932 - .L_1931)
	.align		4
.L_1931:
        /*0140*/ 	.word	index@(.nv.constant0._ZN5flash24flash_fwd_splitkv_kernelI23Flash_fwd_kernel_traitsILi64ELi64ELi256ELi4ELb0ELb0EN7cutlass10bfloat16_tE19Flash_kernel_traitsILi64ELi64ELi256ELi4ES3_EELb0ELb0ELb1ELb0ELb0ELb1ELb1ELb1EEEvNS_16Flash_fwd_paramsE)
        /*0144*/ 	.short	0x0380
        /*0146*/ 	.short	0x01d0


	//----- nvinfo : EIATTR_SW_WAR
	.align		4
.L_1932:
        /*0148*/ 	.byte	0x04, 0x36
        /*014a*/ 	.short	(.L_1934 - .L_1933)
.L_1933:
        /*014c*/ 	.word	0x00000008
.L_1934:


//--------------------- .nv.info._ZN5flash24flash_fwd_splitkv_kernelI23Flash_fwd_kernel_traitsILi64ELi64ELi256ELi4ELb0ELb0EN7cutlass10bfloat16_tE19Flash_kernel_traitsILi64ELi64ELi256ELi4ES3_EELb0ELb1ELb0ELb0ELb1ELb0ELb0ELb0EEEvNS_16Flash_fwd_paramsE --------------------------
	.section	.nv.info._ZN5flash24flash_fwd_splitkv_kernelI23Flash_fwd_kernel_traitsILi64ELi64ELi256ELi4ELb0ELb0EN7cutlass10bfloat16_tE19Flash_kernel_traitsILi64ELi64ELi256ELi4ES3_EELb0ELb1ELb0ELb0ELb1ELb0ELb0ELb0EEEvNS_16Flash_fwd_paramsE,"",@"SHT_CUDA_INFO"
	.sectionflags	@""
	.align	4


	//----- nvinfo : EIATTR_CUDA_API_VERSION
	.align		4
        /*0000*/ 	.byte	0x04, 0x37
        /*0002*/ 	.short	(.L_1936 - .L_1935)
.L_1935:
        /*0004*/ 	.word	0x00000082


	//----- nvinfo : EIATTR_KPARAM_INFO
	.align		4
.L_1936:
        /*0008*/ 	.byte	0x04, 0x17
        /*000a*/ 	.short	(.L_1938 - .L_1937)
.L_1937:
        /*000c*/ 	.word	0x00000000
        /*0010*/ 	.short	0x0000
        /*0012*/ 	.short	0x0000
        /*0014*/ 	.byte	0x00, 0xf0, 0x41, 0x07


	//----- nvinfo : EIATTR_SPARSE_MMA_MASK
	.align		4
.L_1938:
        /*0018*/ 	.byte	0x03, 0x50
        /*001a*/ 	.short	0x0000


	//----- nvinfo : EIATTR_MAXREG_COUNT
	.align		4
        /*001c*/ 	.byte	0x03, 0x1b
        /*001e*/ 	.short	0x00ff


	//----- nvinfo : EIATTR_NUM_BARRIERS
	.align		4
        /*0020*/ 	.byte	0x02, 0x4c
        /*0022*/ 	.byte	0x01
	.zero		1


	//----- nvinfo : EIATTR_ANNOTATIONS
	.align		4
        /*0024*/ 	.byte	0x04, 0x55
        /*0026*/ 	.short	(.L_1940 - .L_1939)


	//   ....[0]....
.L_1939:
        /* <DEDUP_REMOVED lines=51> */


	//----- nvinfo : EIATTR_MERCURY_ISA_VERSION
	.align		4
.L_1940:
        /*0348*/ 	.byte	0x03, 0x5f
        /*034a*/ 	.short	0x0101


	//----- nvinfo : EIATTR_COOP_GROUP_MASK_REGIDS
	.align		4
        /*034c*/ 	.byte	0x04, 0x29
        /*034e*/ 	.short	(.L_1942 - .L_1941)


	//   ....[0]....
.L_1941:
        /*0350*/ 	.word	0xffffffff


	//   ....[1]....
        /*0354*/ 	.word	0xffffffff


	//   ....[2]....
        /*0358*/ 	.word	0xffffffff


	//   ....[3]....
        /*035c*/ 	.word	0xffffffff


	//   ....[4]....
        /*0360*/ 	.word	0xffffffff


	//   ....[5]....
        /*0364*/ 	.word	0xffffffff


	//   ....[6]....
        /*0368*/ 	.word	0xffffffff


	//   ....[7]....
        /*036c*/ 	.word	0xffffffff


	//   ....[8]....
        /*0370*/ 	.word	0xffffffff


	//   ....[9]....
        /*0374*/ 	.word	0xffffffff


	//   ....[10]....
        /*0378*/ 	.word	0xffffffff


	//   ....[11]....
        /*037c*/ 	.word	0xffffffff


	//   ....[12]....
        /*0380*/ 	.word	0xffffffff


	//   ....[13]....
        /*0384*/ 	.word	0xffffffff


	//   ....[14]....
        /*0388*/ 	.word	0xffffffff


	//   ....[15]....
        /*038c*/ 	.word	0xffffffff


	//   ....[16]....
        /*0390*/ 	.word	0x05000004


	//   ....[17]....
        /*0394*/ 	.word	0x05000004


	//   ....[18]....
        /*0398*/ 	.word	0x05000004


	//   ....[19]....
        /*039c*/ 	.word	0x05000004


	//----- nvinfo : EIATTR_COOP_GROUP_INSTR_OFFSETS
	.align		4
.L_1942:
        /*03a0*/ 	.byte	0x04, 0x28
        /*03a2*/ 	.short	(.L_1944 - .L_1943)


	//   ....[0]....
.L_1943:
        /*03a4*/ 	.word	0x000076e0


	//   ....[1]....
        /*03a8*/ 	.word	0x000076f0


	//   ....[2]....
        /*03ac*/ 	.word	0x00007720


	//   ....[3]....
        /*03b0*/ 	.word	0x00007730


	//   ....[4]....
        /*03b4*/ 	.word	0x0000f1c0


	//   ....[5]....
        /*03b8*/ 	.word	0x0000f200


	//   ....[6]....
        /*03bc*/ 	.word	0x0000f220


	//   ....[7]....
        /*03c0*/ 	.word	0x0000f240


	//   ....[8]....
        /*03c4*/ 	.word	0x00015970


	//   ....[9]....
        /*03c8*/ 	.word	0x00015b80


	//   ....[10]....
        /*03cc*/ 	.word	0x00016b80


	//   ....[11]....
        /*03d0*/ 	.word	0x00016d30


	//   ....[12]....
        /*03d4*/ 	.word	0x000197f0


	//   ....[13]....
        /*03d8*/ 	.word	0x00019800


	//   ....[14]....
        /*03dc*/ 	.word	0x00019830


	//   ....[15]....
        /*03e0*/ 	.word	0x00019840


	//   ....[16]....
        /*03e4*/ 	.word	0x0001a6d0


	//   ....[17]....
        /*03e8*/ 	.word	0x0001a740


	//   ....[18]....
        /*03ec*/ 	.word	0x0001a7b0


	//   ....[19]....
        /*03f0*/ 	.word	0x0001a810


	//----- nvinfo : EIATTR_VRC_CTA_INIT_COUNT
	.align		4
.L_1944:
        /*03f4*/ 	.byte	0x02, 0x4a
	.zero		1
	.zero		1


	//----- nvinfo : EIATTR_EXIT_INSTR_OFFSETS
	.align		4
        /*03f8*/ 	.byte	0x04, 0x1c
        /*03fa*/ 	.short	(.L_1946 - .L_1945)


	//   ....[0]....
.L_1945:
        /*03fc*/ 	.word	0x00000060


	//----- nvinfo : EIATTR_CRS_STACK_SIZE
	.align		4
.L_1946:
        /*0400*/ 	.byte	0x04, 0x1e
        /*0402*/ 	.short	(.L_1948 - .L_1947)
.L_1947:
        /*0404*/ 	.word	0x00000000


	//----- nvinfo : EIATTR_CBANK_PARAM_SIZE
	.align		4
.L_1948:
        /*0408*/ 	.byte	0x03, 0x19
        /*040a*/ 	.short	0x01d0


	//----- nvinfo : EIATTR_PARAM_CBANK
	.align		4
        /*040c*/ 	.byte	0x04, 0x0a
        /*040e*/ 	.short	(.L_1950 - .L_1949)
	.align		4
.L_1949:
        /*0410*/ 	.word	index@(.nv.constant0._ZN5flash24flash_fwd_splitkv_kernelI23Flash_fwd_kernel_traitsILi64ELi64ELi256ELi4ELb0ELb0EN7cutlass10bfloat16_tE19Flash_kernel_traitsILi64ELi64ELi256ELi4ES3_EELb0ELb1ELb0ELb0ELb1ELb0ELb0ELb0EEEvNS_16Flash_fwd_paramsE)
        /*0414*/ 	.short	0x0380
        /*0416*/ 	.short	0x01d0


	//----- nvinfo : EIATTR_SW_WAR
	.align		4
.L_1950:
        /*0418*/ 	.byte	0x04, 0x36
        /*041a*/ 	.short	(.L_1952 - .L_1951)
.L_1951:
        /*041c*/ 	.word	0x00000008
.L_1952:


//--------------------- .nv.info._ZN5flash24flash_fwd_splitkv_kernelI23Flash_fwd_kernel_traitsILi64ELi64ELi256ELi4ELb0ELb0EN7cutlass10bfloat16_tE19Flash_kernel_traitsILi64ELi64ELi256ELi4ES3_EELb0ELb1ELb0ELb0ELb1ELb1ELb0ELb0EEEvNS_16Flash_fwd_paramsE --------------------------
	.section	.nv.info._ZN5flash24flash_fwd_splitkv_kernelI23Flash_fwd_kernel_traitsILi64ELi64ELi256ELi4ELb0ELb0EN7cutlass10bfloat16_tE19Flash_kernel_traitsILi64ELi64ELi256ELi4ES3_EELb0ELb1ELb0ELb0ELb1ELb1ELb0ELb0EEEvNS_16Flash_fwd_paramsE,"",@"SHT_CUDA_INFO"
	.sectionflags	@""
	.align	4


	//----- nvinfo : EIATTR_CUDA_API_VERSION
	.align		4
        /*0000*/ 	.byte	0x04, 0x37
        /*0002*/ 	.short	(.L_1954 - .L_1953)
.L_1953:
        /*0004*/ 	.word	0x00000082


	//----- nvinfo : EIATTR_KPARAM_INFO
	.align		4
.L_1954:
        /*0008*/ 	.byte	0x04, 0x17
        /*000a*/ 	.short	(.L_1956 - .L_1955)
.L_1955:
        /*000c*/ 	.word	0x00000000
        /*0010*/ 	.short	0x0000
        /*0012*/ 	.short	0x0000
        /*0014*/ 	.byte	0x00, 0xf0, 0x41, 0x07


	//----- nvinfo : EIATTR_SPARSE_MMA_MASK
	.align		4
.L_1956:
        /*0018*/ 	.byte	0x03, 0x50
        /*001a*/ 	.short	0x0000


	//----- nvinfo : EIATTR_MAXREG_COUNT
	.align		4
        /*001c*/ 	.byte	0x03, 0x1b
        /*001e*/ 	.short	0x00ff


	//----- nvinfo : EIATTR_NUM_BARRIERS
	.align		4
        /*0020*/ 	.byte	0x02, 0x4c
        /*0022*/ 	.byte	0x01
	.zero		1


	//----- nvinfo : EIATTR_ANNOTATIONS
	.align		4
        /*0024*/ 	.byte	0x04, 0x55
        /*0026*/ 	.short	(.L_1958 - .L_1957)


	//   ....[0]....
.L_1957:
        /* <DEDUP_REMOVED lines=20> */


	//----- nvinfo : EIATTR_MERCURY_ISA_VERSION
	.align		4
.L_1958:
        /*0158*/ 	.byte	0x03, 0x5f
        /*015a*/ 	.short	0x0101


	//----- nvinfo : EIATTR_COOP_GROUP_MASK_REGIDS
	.align		4
        /*015c*/ 	.byte	0x04, 0x29
        /*015e*/ 	.short	(.L_1960 - .L_1959)


	//   ....[0]....
.L_1959:
        /*0160*/ 	.word	0xffffffff


	//   ....[1]....
        /*0164*/ 	.word	0xffffffff


	//   ....[2]....
        /*0168*/ 	.word	0xffffffff


	//   ....[3]....
        /*016c*/ 	.word	0xffffffff


	//   ....[4]....
        /*0170*/ 	.word	0xffffffff


	//   ....[5]....
        /*0174*/ 	.word	0xffffffff


	//   ....[6]....
        /*0178*/ 	.word	0xffffffff


	//   ....[7]....
        /*017c*/ 	.word	0xffffffff


	//   ....[8]....
        /*0180*/ 	.word	0xffffffff


	//   ....[9]....
        /*0184*/ 	.word	0xffffffff


	//   ....[10]....
        /*0188*/ 	.word	0xffffffff


	//   ....[11]....
        /*018c*/ 	.word	0xffffffff


	//   ....[12]....
        /*0190*/ 	.word	0xffffffff


	//   ....[13]....
        /*0194*/ 	.word	0xffffffff


	//   ....[14]....
        /*0198*/ 	.word	0xffffffff


	//   ....[15]....
        /*019c*/ 	.word	0xffffffff


	//   ....[16]....
        /*01a0*/ 	.word	0x05000006


	//   ....[17]....
        /*01a4*/ 	.word	0x05000006


	//   ....[18]....
        /*01a8*/ 	.word	0x05000006


	//   ....[19]....
        /*01ac*/ 	.word	0x05000006


	//----- nvinfo : EIATTR_COOP_GROUP_INSTR_OFFSETS
	.align		4
.L_1960:
        /*01b0*/ 	.byte	0x04, 0x28
        /*01b2*/ 	.short	(.L_1962 - .L_1961)


	//   ....[0]....
.L_1961:
        /*01b4*/ 	.word	0x00008460


	//   ....[1]....
        /*01b8*/ 	.word	0x00008480


	//   ....[2]....
        /*01bc*/ 	.word	0x000084a0


	//   ....[3]....
        /*01c0*/ 	.word	0x000084c0


	//   ....[4]....
        /*01c4*/ 	.word	0x00010420


	//   ....[5]....
        /*01c8*/ 	.word	0x00010440


	//   ....[6]....
        /*01cc*/ 	.word	0x00010470


	//   ....[7]....
        /*01d0*/ 	.word	0x00010490


	//   ....[8]....
        /*01d4*/ 	.word	0x00017dc0


	//   ....[9]....
        /*01d8*/ 	.word	0x000182d0


	//   ....[10]....
        /*01dc*/ 	.word	0x00019170


	//   ....[11]....
        /*01e0*/ 	.word	0x00019330


	//   ....[12]....
        /*01e4*/ 	.word	0x0001be10


	//   ....[13]....
        /*01e8*/ 	.word	0x0001be20


	//   ....[14]....
        /*01ec*/ 	.word	0x0001be50


	//   ....[15]....
        /*01f0*/ 	.word	0x0001be60


	//   ....[16]....
        /*01f4*/ 	.word	0x0001cc50


	//   ....[17]....
        /*01f8*/ 	.word	0x0001ccd0


	//   ....[18]....
        /*01fc*/ 	.word	0x0001cd50


	//   ....[19]....
        /*0200*/ 	.word	0x0001cdc0


	//----- nvinfo : EIATTR_VRC_CTA_INIT_COUNT
	.align		4
.L_1962:
        /*0204*/ 	.byte	0x02, 0x4a
	.zero		1
	.zero		1


	//----- nvinfo : EIATTR_EXIT_INSTR_OFFSETS
	.align		4
        /*0208*/ 	.byte	0x04, 0x1c
        /*020a*/ 	.short	(.L_1964 - .L_1963)


	//   ....[0]....
.L_1963:
        /*020c*/ 	.word	0x000000a0


	//----- nvinfo : EIATTR_CRS_STACK_SIZE
	.align		4
.L_1964:
        /*0210*/ 	.byte	0x04, 0x1e
        /*0212*/ 	.short	(.L_1966 - .L_1965)
.L_1965:
        /*0214*/ 	.word	0x00000000


	//----- nvinfo : EIATTR_CBANK_PARAM_SIZE
	.align		4
.L_1966:
        /*0218*/ 	.byte	0x03, 0x19
        /*021a*/ 	.short	0x01d0


	//----- nvinfo : EIATTR_PARAM_CBANK
	.align		4
        /*021c*/ 	.byte	0x04, 0x0a
        /*021e*/ 	.short	(.L_1968 - .L_1967)
	.align		4
.L_1967:
        /*0220*/ 	.word	index@(.nv.constant0._ZN5flash24flash_fwd_splitkv_kernelI23Flash_fwd_kernel_traitsILi64ELi64ELi256ELi4ELb0ELb0EN7cutlass10bfloat16_tE19Flash_kernel_traitsILi64ELi64ELi256ELi4ES3_EELb0ELb1ELb0ELb0ELb1ELb1ELb0ELb0EEEvNS_16Flash_fwd_paramsE)
        /*0224*/ 	.short	0x0380
        /*0226*/ 	.short	0x01d0


	//----- nvinfo : EIATTR_SW_WAR
	.align		4
.L_1968:
        /*0228*/ 	.byte	0x04, 0x36
        /*022a*/ 	.short	(.L_1970 - .L_1969)
.L_1969:
        /*022c*/ 	.word	0x00000008
.L_1970:


//--------------------- .nv.info._ZN5flash24flash_fwd_splitkv_kernelI23Flash_fwd_kernel_traitsILi64ELi64ELi256ELi4ELb0ELb0EN7cutlass10bfloat16_tE19Flash_kernel_traitsILi64ELi64ELi256ELi4ES3_EELb0ELb1ELb1ELb0ELb0ELb0ELb0ELb0EEEvNS_16Flash_fwd_paramsE --------------------------
	.section	.nv.info._ZN5flash24flash_fwd_splitkv_kernelI23Flash_fwd_kernel_traitsILi64ELi64ELi256ELi4ELb0ELb0EN7cutlass10bfloat16_tE19Flash_kernel_traitsILi64ELi64ELi256ELi4ES3_EELb0ELb1ELb1ELb0ELb0ELb0ELb0ELb0EEEvNS_16Flash_fwd_paramsE,"",@"SHT_CUDA_INFO"
	.sectionflags	@""
	.align	4


	//----- nvinfo : EIATTR_CUDA_API_VERSION
	.align		4
        /*0000*/ 	.byte	0x04, 0x37
        /*0002*/ 	.short	(.L_1972 - .L_1971)
.L_1971:
        /*0004*/ 	.word	0x00000082


	//----- nvinfo : EIATTR_KPARAM_INFO
	.align		4
.L_1972:
        /*0008*/ 	.byte	0x04, 0x17
        /*000a*/ 	.short	(.L_1974 - .L_1973)
.L_1973:
        /*000c*/ 	.word	0x00000000
        /*0010*/ 	.short	0x0000
        /*0012*/ 	.short	0x0000
        /*0014*/ 	.byte	0x00, 0xf0, 0x41, 0x07


	//----- nvinfo : EIATTR_SPARSE_MMA_MASK
	.align		4
.L_1974:
        /*0018*/ 	.byte	0x03, 0x50
        /*001a*/ 	.short	0x0000


	//----- nvinfo : EIATTR_MAXREG_COUNT
	.align		4
        /*001c*/ 	.byte	0x03, 0x1b
        /*001e*/ 	.short	0x00ff


	//----- nvinfo : EIATTR_NUM_BARRIERS
	.align		4
        /*0020*/ 	.byte	0x02, 0x4c
        /*0022*/ 	.byte	0x01
	.zero		1


	//----- nvinfo : EIATTR_ANNOTATIONS
	.align		4
        /*0024*/ 	.byte	0x04, 0x55
        /*0026*/ 	.short	(.L_1976 - .L_1975)


	//   ....[0]....
.L_1975:
        /* <DEDUP_REMOVED lines=36> */


	//----- nvinfo : EIATTR_MERCURY_ISA_VERSION
	.align		4
.L_1976:
        /*0250*/ 	.byte	0x03, 0x5f
        /*0252*/ 	.short	0x0101


	//----- nvinfo : EIATTR_COOP_GROUP_MASK_REGIDS
	.align		4
        /*0254*/ 	.byte	0x04, 0x29
        /*0256*/ 	.short	(.L_1978 - .L_1977)


	//   ....[0]....
.L_1977:
        /*0258*/ 	.word	0xffffffff


	//   ....[1]....
        /*025c*/ 	.word	0xffffffff


	//   ....[2]....
        /*0260*/ 	.word	0xffffffff


	//   ....[3]....
        /*0264*/ 	.word	0xffffffff


	//   ....[4]....
        /*0268*/ 	.word	0xffffffff


	//   ....[5]....
        /*026c*/ 	.word	0xffffffff


	//   ....[6]....
        /*0270*/ 	.word	0xffffffff


	//   ....[7]....
        /*0274*/ 	.word	0xffffffff


	//   ....[8]....
        /*0278*/ 	.word	0xffffffff


	//   ....[9]....
        /*027c*/ 	.word	0xffffffff


	//   ....[10]....
        /*0280*/ 	.word	0xffffffff


	//   ....[11]....
        /*0284*/ 	.word	0xffffffff


	//   ....[12]....
        /*0288*/ 	.word	0xffffffff


	//   ....[13]....
        /*028c*/ 	.word	0xffffffff


	//   ....[14]....
        /*0290*/ 	.word	0xffffffff


	//   ....[15]....
        /*0294*/ 	.word	0xffffffff


	//   ....[16]....
        /*0298*/ 	.word	0x05000006


	//   ....[17]....
        /*029c*/ 	.word	0x05000006


	//   ....[18]....
        /*02a0*/ 	.word	0x05000006


	//   ....[19]....
        /*02a4*/ 	.word	0x05000006


	//----- nvinfo : EIATTR_COOP_GROUP_INSTR_OFFSETS
	.align		4
.L_1978:
        /*02a8*/ 	.byte	0x04, 0x28
        /*02aa*/ 	.short	(.L_1980 - .L_1979)


	//   ....[0]....
.L_1979:
        /*02ac*/ 	.word	0x0000aa00


	//   ....[1]....
        /*02b0*/ 	.word	0x0000aa20


	//   ....[2]....
        /*02b4*/ 	.word	0x0000aad0


	//   ....[3]....
        /*02b8*/ 	.word	0x0000aae0


	//   ....[4]....
        /*02bc*/ 	.word	0x00014890


	//   ....[5]....
        /*02c0*/ 	.word	0x000148a0


	//   ....[6]....
        /*02c4*/ 	.word	0x000148d0


	//   ....[7]....
        /*02c8*/ 	.word	0x000148e0


	//   ....[8]....
        /*02cc*/ 	.word	0x0001ffd0


	//   ....[9]....
        /*02d0*/ 	.word	0x00020060


	//   ....[10]....
        /*02d4*/ 	.word	0x000200e0


	//   ....[11]....
        /*02d8*/ 	.word	0x00020100


	//   ....[12]....
        /*02dc*/ 	.word	0x00022d70


	//   ....[13]....
        /*02e0*/ 	.word	0x00022d80


	//   ....[14]....
        /*02e4*/ 	.word	0x00022db0


	//   ....[15]....
        /*02e8*/ 	.word	0x00022dc0


	//   ....[16]....
        /*02ec*/ 	.word	0x00023c00


	//   ....[17]....
        /*02f0*/ 	.word	0x00023c70


	//   ....[18]....
        /*02f4*/ 	.word	0x00023cd0


	//   ....[19]....
        /*02f8*/ 	.word	0x00023d40


	//----- nvinfo : EIATTR_VRC_CTA_INIT_COUNT
	.align		4
.L_1980:
        /*02fc*/ 	.byte	0x02, 0x4a
	.zero		1
	.zero		1


	//----- nvinfo : EIATTR_EXIT_INSTR_OFFSETS
	.align		4
        /*0300*/ 	.byte	0x04, 0x1c
        /*0302*/ 	.short	(.L_1982 - .L_1981)


	//   ....[0]....
.L_1981:
        /*0304*/ 	.word	0x000000a0


	//----- nvinfo : EIATTR_CRS_STACK_SIZE
	.align		4
.L_1982:
        /*0308*/ 	.byte	0x04, 0x1e
        /*030a*/ 	.short	(.L_1984 - .L_1983)
.L_1983:
        /*030c*/ 	.word	0x00000000


	//----- nvinfo : EIATTR_CBANK_PARAM_SIZE
	.align		4
.L_1984:
        /*0310*/ 	.byte	0x03, 0x19
        /*0312*/ 	.short	0x01d0


	//----- nvinfo : EIATTR_PARAM_CBANK
	.align		4
        /*0314*/ 	.byte	0x04, 0x0a
        /*0316*/ 	.short	(.L_1986 - .L_1985)
	.align		4
.L_1985:
        /*0318*/ 	.word	index@(.nv.constant0._ZN5flash24flash_fwd_splitkv_kernelI23Flash_fwd_kernel_traitsILi64ELi64ELi256ELi4ELb0ELb0EN7cutlass10bfloat16_tE19Flash_kernel_traitsILi64ELi64ELi256ELi4ES3_EELb0ELb1ELb1ELb0ELb0ELb0ELb0ELb0EEEvNS_16Flash_fwd_paramsE)
        /*031c*/ 	.short	0x0380
        /*031e*/ 	.short	0x01d0


	//----- nvinfo : EIATTR_SW_WAR
	.align		4
.L_1986:
        /*0320*/ 	.byte	0x04, 0x36
        /*0322*/ 	.short	(.L_1988 - .L_1987)
.L_1987:
        /*0324*/ 	.word	0x00000008
.L_1988:


//--------------------- .nv.info._ZN5flash24flash_fwd_splitkv_kernelI23Flash_fwd_kernel_traitsILi64ELi64ELi256ELi4ELb0ELb0EN7cutlass10bfloat16_tE19Flash_kernel_traitsILi64ELi64ELi256ELi4ES3_EELb0ELb1ELb1ELb0ELb0ELb1ELb0ELb0EEEvNS_16Flash_fwd_paramsE --------------------------
	.section	.nv.info._ZN5flash24flash_fwd_splitkv_kernelI23Flash_fwd_kernel_traitsILi64ELi64ELi256ELi4ELb0ELb0EN7cutlass10bfloat16_tE19Flash_kernel_traitsILi64ELi64ELi256ELi4ES3_EELb0ELb1ELb1ELb0ELb0ELb1ELb0ELb0EEEvNS_16Flash_fwd_paramsE,"",@"SHT_CUDA_INFO"
	.sectionflags	@""
	.align	4


	//----- nvinfo : EIATTR_CUDA_API_VERSION
	.align		4
        /*0000*/ 	.byte	0x04, 0x37
        /*0002*/ 	.short	(.L_1990 - .L_1989)
.L_1989:
        /*0004*/ 	.word	0x00000082


	//----- nvinfo : EIATTR_KPARAM_INFO
	.align		4
.L_1990:
        /*0008*/ 	.byte	0x04, 0x17
        /*000a*/ 	.short	(.L_1992 - .L_1991)
.L_1991:
        /*000c*/ 	.word	0x00000000
        /*0010*/ 	.short	0x0000
        /*0012*/ 	.short	0x0000
        /*0014*/ 	.byte	0x00, 0xf0, 0x41, 0x07


	//----- nvinfo : EIATTR_SPARSE_MMA_MASK
	.align		4
.L_1992:
        /*0018*/ 	.byte	0x03, 0x50
        /*001a*/ 	.short	0x0000


	//----- nvinfo : EIATTR_MAXREG_COUNT
	.align		4
        /*001c*/ 	.byte	0x03, 0x1b
        /*001e*/ 	.short	0x00ff


	//----- nvinfo : EIATTR_NUM_BARRIERS
	.align		4
        /*0020*/ 	.byte	0x02, 0x4c
        /*0022*/ 	.byte	0x01
	.zero		1


	//----- nvinfo : EIATTR_ANNOTATIONS
	.align		4
        /*0024*/ 	.byte	0x04, 0x55
        /*0026*/ 	.short	(.L_1994 - .L_1993)


	//   ....[0]....
.L_1993:
        /* <DEDUP_REMOVED lines=62> */


	//----- nvinfo : EIATTR_MERCURY_ISA_VERSION
	.align		4
.L_1994:
        /*03f0*/ 	.byte	0x03, 0x5f
        /*03f2*/ 	.short	0x0101


	//----- nvinfo : EIATTR_COOP_GROUP_MASK_REGIDS
	.align		4
        /*03f4*/ 	.byte	0x04, 0x29
        /*03f6*/ 	.short	(.L_1996 - .L_1995)


	//   ....[0]....
.L_1995:
        /*03f8*/ 	.word	0xffffffff


	//   ....[1]....
        /*03fc*/ 	.word	0xffffffff


	//   ....[2]....
        /*0400*/ 	.word	0xffffffff


	//   ....[3]....
        /*0404*/ 	.word	0xffffffff


	//   ....[4]....
        /*0408*/ 	.word	0xffffffff


	//   ....[5]....
        /*040c*/ 	.word	0xffffffff


	//   ....[6]....
        /*0410*/ 	.word	0xffffffff


	//   ....[7]....
        /*0414*/ 	.word	0xffffffff


	//   ....[8]....
        /*0418*/ 	.word	0xffffffff


	//   ....[9]....
        /*041c*/ 	.word	0xffffffff


	//   ....[10]....
        /*0420*/ 	.word	0xffffffff


	//   ....[11]....
        /*0424*/ 	.word	0xffffffff


	//   ....[12]....
        /*0428*/ 	.word	0xffffffff


	//   ....[13]....
        /*042c*/ 	.word	0xffffffff


	//   ....[14]....
        /*0430*/ 	.word	0xffffffff


	//   ....[15]....
        /*0434*/ 	.word	0xffffffff


	//   ....[16]....
        /*0438*/ 	.word	0x05000004


	//   ....[17]....
        /*043c*/ 	.word	0x05000004


	//   ....[18]....
        /*0440*/ 	.word	0x05000004


	//   ....[19]....
        /*0444*/ 	.word	0x05000004


	//----- nvinfo : EIATTR_COOP_GROUP_INSTR_OFFSETS
	.align		4
.L_1996:
        /*0448*/ 	.byte	0x04, 0x28
        /*044a*/ 	.short	(.L_1998 - .L_1997)


	//   ....[0]....
.L_1997:
        /*044c*/ 	.word	0x0000c6b0


	//   ....[1]....
        /*0450*/ 	.word	0x0000c6d0


	//   ....[2]....
        /*0454*/ 	.word	0x0000c6f0


	//   ....[3]....
        /*0458*/ 	.word	0x0000c710


	//   ....[4]....
        /*045c*/ 	.word	0x00017f10


	//   ....[5]....
        /*0460*/ 	.word	0x00017f50


	//   ....[6]....
        /*0464*/ 	.word	0x00017f70


	//   ....[7]....
        /*0468*/ 	.word	0x00017f90


	//   ....[8]....
        /*046c*/ 	.word	0x000240f0


	//   ....[9]....
        /*0470*/ 	.word	0x00024220


	//   ....[10]....
        /*0474*/ 	.word	0x00024230


	//   ....[11]....
        /*0478*/ 	.word	0x00024260


	//   ....[12]....
        /*047c*/ 	.word	0x00027290


	//   ....[13]....
        /*0480*/ 	.word	0x000272a0


	//   ....[14]....
        /*0484*/ 	.word	0x000272d0


	//   ....[15]....
        /*0488*/ 	.word	0x000272e0


	//   ....[16]....
        /*048c*/ 	.word	0x00028200


	//   ....[17]....
        /*0490*/ 	.word	0x00028270


	//   ....[18]....
        /*0494*/ 	.word	0x000282e0


	//   ....[19]....
        /*0498*/ 	.word	0x00028340


	//----- nvinfo : EIATTR_VRC_CTA_INIT_COUNT
	.align		4
.L_1998:
        /*049c*/ 	.byte	0x02, 0x4a
	.zero		1
	.zero		1


	//----- nvinfo : EIATTR_EXIT_INSTR_OFFSETS
	.align		4
        /*04a0*/ 	.byte	0x04, 0x1c
        /*04a2*/ 	.short	(.L_2000 - .L_1999)


	//   ....[0]....
.L_1999:
        /*04a4*/ 	.word	0x00000060


	//----- nvinfo : EIATTR_CRS_STACK_SIZE
	.align		4
.L_2000:
        /*04a8*/ 	.byte	0x04, 0x1e
        /*04aa*/ 	.short	(.L_2002 - .L_2001)
.L_2001:
        /*04ac*/ 	.word	0x00000000


	//----- nvinfo : EIATTR_CBANK_PARAM_SIZE
	.align		4
.L_2002:
        /*04b0*/ 	.byte	0x03, 0x19
        /*04b2*/ 	.short	0x01d0


	//----- nvinfo : EIATTR_PARAM_CBANK
	.align		4
        /*04b4*/ 	.byte	0x04, 0x0a
        /*04b6*/ 	.short	(.L_2004 - .L_2003)
	.align		4
.L_2003:
        /*04b8*/ 	.word	index@(.nv.constant0._ZN5flash24flash_fwd_splitkv_kernelI23Flash_fwd_kernel_traitsILi64ELi64ELi256ELi4ELb0ELb0EN7cutlass10bfloat16_tE19Flash_kernel_traitsILi64ELi64ELi256ELi4ES3_EELb0ELb1ELb1ELb0ELb0ELb1ELb0ELb0EEEvNS_16Flash_fwd_paramsE)
        /*04bc*/ 	.short	0x0380
        /*04be*/ 	.short	0x01d0


	//----- nvinfo : EIATTR_SW_WAR
	.align		4
.L_2004:
        /*04c0*/ 	.byte	0x04, 0x36
        /*04c2*/ 	.short	(.L_2006 - .L_2005)
.L_2005:
        /*04c4*/ 	.word	0x00000008
.L_2006:


//--------------------- .nv.info._ZN5flash24flash_fwd_splitkv_kernelI23Flash_fwd_kernel_traitsILi64ELi64ELi256ELi4ELb0ELb0EN7cutlass10bfloat16_tE19Flash_kernel_traitsILi64ELi64ELi256ELi4ES3_EELb0ELb1ELb0ELb0ELb1ELb0ELb0ELb1EEEvNS_16Flash_fwd_paramsE --------------------------
	.section	.nv.info._ZN5flash24flash_fwd_splitkv_kernelI23Flash_fwd_kernel_traitsILi64ELi64ELi256ELi4ELb0ELb0EN7cutlass10bfloat16_tE19Flash_kernel_traitsILi64ELi64ELi256ELi4ES3_EELb0ELb1ELb0ELb0ELb1ELb0ELb0ELb1EEEvNS_16Flash_fwd_paramsE,"",@"SHT_CUDA_INFO"
	.sectionflags	@""
	.align	4


	//----- nvinfo : EIATTR_CUDA_API_VERSION
	.align		4
        /*0000*/ 	.byte	0x04, 0x37
        /*0002*/ 	.short	(.L_2008 - .L_2007)
.L_2007:
        /*0004*/ 	.word	0x00000082


	//----- nvinfo : EIATTR_KPARAM_INFO
	.align		4
.L_2008:
        /*0008*/ 	.byte	0x04, 0x17
        /*000a*/ 	.short	(.L_2010 - .L_2009)
.L_2009:
        /*000c*/ 	.word	0x00000000
        /*0010*/ 	.short	0x0000
        /*0012*/ 	.short	0x0000
        /*0014*/ 	.byte	0x00, 0xf0, 0x41, 0x07


	//----- nvinfo : EIATTR_SPARSE_MMA_MASK
	.align		4
.L_2010:
        /*0018*/ 	.byte	0x03, 0x50
        /*001a*/ 	.short	0x0000


	//----- nvinfo : EIATTR_MAXREG_COUNT
	.align		4
        /*001c*/ 	.byte	0x03, 0x1b
        /*001e*/ 	.short	0x00ff


	//----- nvinfo : EIATTR_NUM_BARRIERS
	.align		4
        /*0020*/ 	.byte	0x02, 0x4c
        /*0022*/ 	.byte	0x01
	.zero		1


	//----- nvinfo : EIATTR_ANNOTATIONS
	.align		4
        /*0024*/ 	.byte	0x04, 0x55
        /*0026*/ 	.short	(.L_2012 - .L_2011)


	//   ....[0]....
.L_2011:
        /* <DEDUP_REMOVED lines=110> */


	//----- nvinfo : EIATTR_MERCURY_ISA_VERSION
	.align		4
.L_2012:
        /*06f0*/ 	.byte	0x03, 0x5f
        /*06f2*/ 	.short	0x0101


	//----- nvinfo : EIATTR_COOP_GROUP_MASK_REGIDS
	.align		4
        /*06f4*/ 	.byte	0x04, 0x29
        /*06f6*/ 	.short	(.L_2014 - .L_2013)


	//   ....[0]....
.L_2013:
        /*06f8*/ 	.word	0xffffffff


	//   ....[1]....
        /*06fc*/ 	.word	0xffffffff


	//   ....[2]....
        /*0700*/ 	.word	0xffffffff


	//   ....[3]....
        /*0704*/ 	.word	0xffffffff


	//   ....[4]....
        /*0708*/ 	.word	0xffffffff


	//   ....[5]....
        /*070c*/ 	.word	0xffffffff


	//   ....[6]....
        /*0710*/ 	.word	0xffffffff


	//   ....[7]....
        /*0714*/ 	.word	0xffffffff


	//   ....[8]....
        /*0718*/ 	.word	0xffffffff


	//   ....[9]....
        /*071c*/ 	.word	0xffffffff


	//   ....[10]....
        /*0720*/ 	.word	0xffffffff


	//   ....[11]....
        /*0724*/ 	.word	0xffffffff


	//   ....[12]....
        /*0728*/ 	.word	0xffffffff


	//   ....[13]....
        /*072c*/ 	.word	0xffffffff


	//   ....[14]....
        /*0730*/ 	.word	0xffffffff


	//   ....[15]....
        /*0734*/ 	.word	0xffffffff


	//   ....[16]....
        /*0738*/ 	.word	0x05000004


	//   ....[17]....
        /*073c*/ 	.word	0x05000004


	//   ....[18]....
        /*0740*/ 	.word	0x05000004


	//   ....[19]....
        /*0744*/ 	.word	0x05000004


	//----- nvinfo : EIATTR_COOP_GROUP_INSTR_OFFSETS
	.align		4
.L_2014:
        /*0748*/ 	.byte	0x04, 0x28
        /*074a*/ 	.short	(.L_2016 - .L_2015)


	//   ....[0]....
.L_2015:
        /*074c*/ 	.word	0x00016600


	//   ....[1]....
        /*0750*/ 	.word	0x00016620


	//   ....[2]....
        /*0754*/ 	.word	0x00016670


	//   ....[3]....
        /*0758*/ 	.word	0x00016760


	//   ....[4]....
        /*075c*/ 	.word	0x0001db10


	//   ....[5]....
        /*0760*/ 	.word	0x0001db30


	//   ....[6]....
        /*0764*/ 	.word	0x0001fc80


	//   ....[7]....
        /*0768*/ 	.word	0x0001fcb0


	//   ....[8]....
        /*076c*/ 	.word	0x000263b0


	//   ....[9]....
        /*0770*/ 	.word	0x000265b0


	//   ....[10]....
        /*0774*/ 	.word	0x00027540


	//   ....[11]....
        /*0778*/ 	.word	0x00027710


	//   ....[12]....
        /*077c*/ 	.word	0x0002a130


	//   ....[13]....
        /*0780*/ 	.word	0x0002a140


	//   ....[14]....
        /*0784*/ 	.word	0x0002a170


	//   ....[15]....
        /*0788*/ 	.word	0x0002a180


	//   ....[16]....
        /*078c*/ 	.word	0x0002b080


	//   ....[17]....
        /*0790*/ 	.word	0x0002b0f0


	//   ....[18]....
        /*0794*/ 	.word	0x0002b160


	//   ....[19]....
        /*0798*/ 	.word	0x0002b1c0


	//----- nvinfo : EIATTR_VRC_CTA_INIT_COUNT
	.align		4
.L_2016:
        /*079c*/ 	.byte	0x02, 0x4a
	.zero		1
	.zero		1


	//----- nvinfo : EIATTR_EXIT_INSTR_OFFSETS
	.align		4
        /*07a0*/ 	.byte	0x04, 0x1c
        /*07a2*/ 	.short	(.L_2018 - .L_2017)


	//   ....[0]....
.L_2017:
        /*07a4*/ 	.word	0x00000060


	//----- nvinfo : EIATTR_CRS_STACK_SIZE
	.align		4
.L_2018:
        /*07a8*/ 	.byte	0x04, 0x1e
        /*07aa*/ 	.short	(.L_2020 - .L_2019)
.L_2019:
        /*07ac*/ 	.word	0x00000000


	//----- nvinfo : EIATTR_CBANK_PARAM_SIZE
	.align		4
.L_2020:
        /*07b0*/ 	.byte	0x03, 0x19
        /*07b2*/ 	.short	0x01d0


	//----- nvinfo : EIATTR_PARAM_CBANK
	.align		4
        /*07b4*/ 	.byte	0x04, 0x0a
        /*07b6*/ 	.short	(.L_2022 - .L_2021)
	.align		4
.L_2021:
        /*07b8*/ 	.word	index@(.nv.constant0._ZN5flash24flash_fwd_splitkv_kernelI23Flash_fwd_kernel_traitsILi64ELi64ELi256ELi4ELb0ELb0EN7cutlass10bfloat16_tE19Flash_kernel_traitsILi64ELi64ELi256ELi4ES3_EELb0ELb1ELb0ELb0ELb1ELb0ELb0ELb1EEEvNS_16Flash_fwd_paramsE)
        /*07bc*/ 	.short	0x0380
        /*07be*/ 	.short	0x01d0


	//----- nvinfo : EIATTR_SW_WAR
	.align		4
.L_2022:
        /*07c0*/ 	.byte	0x04, 0x36
        /*07c2*/ 	.short	(.L_2024 - .L_2023)
.L_2023:
        /*07c4*/ 	.word	0x00000008
.L_2024:


//--------------------- .nv.info._ZN5flash24flash_fwd_splitkv_kernelI23Flash_fwd_kernel_traitsILi64ELi64ELi256ELi4ELb0ELb0EN7cutlass10bfloat16_tE19Flash_kernel_traitsILi64ELi64ELi256ELi4ES3_EELb0ELb1ELb0ELb0ELb1ELb1ELb0ELb1EEEvNS_16Flash_fwd_paramsE --------------------------
	.section	.nv.info._ZN5flash24flash_fwd_splitkv_kernelI23Flash_fwd_kernel_traitsILi64ELi64ELi256ELi4ELb0ELb0EN7cutlass10bfloat16_tE19Flash_kernel_traitsILi64ELi64ELi256ELi4ES3_EELb0ELb1ELb0ELb0ELb1ELb1ELb0ELb1EEEvNS_16Flash_fwd_paramsE,"",@"SHT_CUDA_INFO"
	.sectionflags	@""
	.align	4


	//----- nvinfo : EIATTR_CUDA_API_VERSION
	.align		4
        /*0000*/ 	.byte	0x04, 0x37
        /*0002*/ 	.short	(.L_2026 - .L_2025)
.L_2025:
        /*0004*/ 	.word	0x00000082


	//----- nvinfo : EIATTR_KPARAM_INFO
	.align		4
.L_2026:
        /*0008*/ 	.byte	0x04, 0x17
        /*000a*/ 	.short	(.L_2028 - .L_2027)
.L_2027:
        /*000c*/ 	.word	0x00000000
        /*0010*/ 	.short	0x0000
        /*0012*/ 	.short	0x0000
        /*0014*/ 	.byte	0x00, 0xf0, 0x41, 0x07


	//----- nvinfo : EIATTR_SPARSE_MMA_MASK
	.align		4
.L_2028:
        /*0018*/ 	.byte	0x03, 0x50
        /*001a*/ 	.short	0x0000


	//----- nvinfo : EIATTR_MAXREG_COUNT
	.align		4
        /*001c*/ 	.byte	0x03, 0x1b
        /*001e*/ 	.short	0x00ff


	//----- nvinfo : EIATTR_NUM_BARRIERS
	.align		4
        /*0020*/ 	.byte	0x02, 0x4c
        /*0022*/ 	.byte	0x01
	.zero		1


	//----- nvinfo : EIATTR_ANNOTATIONS
	.align		4
        /*0024*/ 	.byte	0x04, 0x55
        /*0026*/ 	.short	(.L_2030 - .L_2029)


	//   ....[0]....
.L_2029:
        /* <DEDUP_REMOVED lines=31> */


	//----- nvinfo : EIATTR_MERCURY_ISA_VERSION
	.align		4
.L_2030:
        /*0208*/ 	.byte	0x03, 0x5f
        /*020a*/ 	.short	0x0101


	//----- nvinfo : EIATTR_COOP_GROUP_MASK_REGIDS
	.align		4
        /*020c*/ 	.byte	0x04, 0x29
        /*020e*/ 	.short	(.L_2032 - .L_2031)


	//   ....[0]....
.L_2031:
        /*0210*/ 	.word	0xffffffff


	//   ....[1]....
        /*0214*/ 	.word	0xffffffff


	//   ....[2]....
        /*0218*/ 	.word	0xffffffff


	//   ....[3]....
        /*021c*/ 	.word	0xffffffff


	//   ....[4]....
        /*0220*/ 	.word	0xffffffff


	//   ....[5]....
        /*0224*/ 	.word	0xffffffff


	//   ....[6]....
        /*0228*/ 	.word	0xffffffff


	//   ....[7]....
        /*022c*/ 	.word	0xffffffff


	//   ....[8]....
        /*0230*/ 	.word	0xffffffff


	//   ....[9]....
        /*0234*/ 	.word	0xffffffff


	//   ....[10]....
        /*0238*/ 	.word	0xffffffff


	//   ....[11]....
        /*023c*/ 	.word	0xffffffff


	//   ....[12]....
        /*0240*/ 	.word	0xffffffff


	//   ....[13]....
        /*0244*/ 	.word	0xffffffff


	//   ....[14]....
        /*0248*/ 	.word	0xffffffff


	//   ....[15]....
        /*024c*/ 	.word	0xffffffff


	//   ....[16]....
        /*0250*/ 	.word	0x05000005


	//   ....[17]....
        /*0254*/ 	.word	0x05000005


	//   ....[18]....
        /*0258*/ 	.word	0x05000005


	//   ....[19]....
        /*025c*/ 	.word	0x05000005


	//----- nvinfo : EIATTR_COOP_GROUP_INSTR_OFFSETS
	.align		4
.L_2032:
        /*0260*/ 	.byte	0x04, 0x28
        /*0262*/ 	.short	(.L_2034 - .L_2033)


	//   ....[0]....
.L_2033:
        /*0264*/ 	.word	0x00016760


	//   ....[1]....
        /*0268*/ 	.word	0x000167f0


	//   ....[2]....
        /*026c*/ 	.word	0x000168e0


	//   ....[3]....
        /*0270*/ 	.word	0x00016900


	//   ....[4]....
        /*0274*/ 	.word	0x0001d580


	//   ....[5]....
        /*0278*/ 	.word	0x0001d5a0


	//   ....[6]....
        /*027c*/ 	.word	0x0001f180


	//   ....[7]....
        /*0280*/ 	.word	0x0001f1b0


	//   ....[8]....
        /*0284*/ 	.word	0x000261f0


	//   ....[9]....
        /*0288*/ 	.word	0x00026340


	//   ....[10]....
        /*028c*/ 	.word	0x00027900


	//   ....[11]....
        /*0290*/ 	.word	0x00027b30


	//   ....[12]....
        /*0294*/ 	.word	0x0002a4c0


	//   ....[13]....
        /*0298*/ 	.word	0x0002a4d0


	//   ....[14]....
        /*029c*/ 	.word	0x0002a500


	//   ....[15]....
        /*02a0*/ 	.word	0x0002a510


	//   ....[16]....
        /*02a4*/ 	.word	0x0002b350


	//   ....[17]....
        /*02a8*/ 	.word	0x0002b3c0


	//   ....[18]....
        /*02ac*/ 	.word	0x0002b420


	//   ....[19]....
        /*02b0*/ 	.word	0x0002b490


	//----- nvinfo : EIATTR_VRC_CTA_INIT_COUNT
	.align		4
.L_2034:
        /*02b4*/ 	.byte	0x02, 0x4a
	.zero		1
	.zero		1


	//----- nvinfo : EIATTR_EXIT_INSTR_OFFSETS
	.align		4
        /*02b8*/ 	.byte	0x04, 0x1c
        /*02ba*/ 	.short	(.L_2036 - .L_2035)


	//   ....[0]....
.L_2035:
        /*02bc*/ 	.word	0x000000a0


	//----- nvinfo : EIATTR_CRS_STACK_SIZE
	.align		4
.L_2036:
        /*02c0*/ 	.byte	0x04, 0x1e
        /*02c2*/ 	.short	(.L_2038 - .L_2037)
.L_2037:
        /*02c4*/ 	.word	0x00000000


	//----- nvinfo : EIATTR_CBANK_PARAM_SIZE
	.align		4
.L_2038:
        /*02c8*/ 	.byte	0x03, 0x19
        /*02ca*/ 	.short	0x01d0


	//----- nvinfo : EIATTR_PARAM_CBANK
	.align		4
        /*02cc*/ 	.byte	0x04, 0x0a
        /*02ce*/ 	.short	(.L_2040 - .L_2039)
	.align		4
.L_2039:
        /*02d0*/ 	.word	index@(.nv.constant0._ZN5flash24flash_fwd_splitkv_kernelI23Flash_fwd_kernel_traitsILi64ELi64ELi256ELi4ELb0ELb0EN7cutlass10bfloat16_tE19Flash_kernel_traitsILi64ELi64ELi256ELi4ES3_EELb0ELb1ELb0ELb0ELb1ELb1ELb0ELb1EEEvNS_16Flash_fwd_paramsE)
        /*02d4*/ 	.short	0x0380
        /*02d6*/ 	.short	0x01d0


	//----- nvinfo : EIATTR_SW_WAR
	.align		4
.L_2040:
        /*02d8*/ 	.byte	0x04, 0x36
        /*02da*/ 	.short	(.L_2042 - .L_2041)
.L_2041:
        /*02dc*/ 	.word	0x00000008
.L_2042:


//--------------------- .nv.info._ZN5flash24flash_fwd_splitkv_kernelI23Flash_fwd_kernel_traitsILi64ELi64ELi256ELi4ELb0ELb0EN7cutlass10bfloat16_tE19Flash_kernel_traitsILi64ELi64ELi256ELi4ES3_EELb0ELb1ELb1ELb0ELb0ELb0ELb0ELb1EEEvNS_16Flash_fwd_paramsE --------------------------
	.section	.nv.info._ZN5flash24flash_fwd_splitkv_kernelI23Flash_fwd_kernel_traitsILi64ELi64ELi256ELi4ELb0ELb0EN7cutlass10bfloat16_tE19Flash_kernel_traitsILi64ELi64ELi256ELi4ES3_EELb0ELb1ELb1ELb0ELb0ELb0ELb0ELb1EEEvNS_16Flash_fwd_paramsE,"",@"SHT_CUDA_INFO"
	.sectionflags	@""
	.align	4


	//----- nvinfo : EIATTR_CUDA_API_VERSION
	.align		4
        /*0000*/ 	.byte	0x04, 0x37
        /*0002*/ 	.short	(.L_2044 - .L_2043)
.L_2043:
        /*0004*/ 	.word	0x00000082


	//----- nvinfo : EIATTR_KPARAM_INFO
	.align		4
.L_2044:
        /*0008*/ 	.byte	0x04, 0x17
        /*000a*/ 	.short	(.L_2046 - .L_2045)
.L_2045:
        /*000c*/ 	.word	0x00000000
        /*0010*/ 	.short	0x0000
        /*0012*/ 	.short	0x0000
        /*0014*/ 	.byte	0x00, 0xf0, 0x41, 0x07


	//----- nvinfo : EIATTR_SPARSE_MMA_MASK
	.align		4
.L_2046:
        /*0018*/ 	.byte	0x03, 0x50
        /*001a*/ 	.short	0x0000


	//----- nvinfo : EIATTR_MAXREG_COUNT
	.align		4
        /*001c*/ 	.byte	0x03, 0x1b
        /*001e*/ 	.short	0x00ff


	//----- nvinfo : EIATTR_NUM_BARRIERS
	.align		4
        /*0020*/ 	.byte	0x02, 0x4c
        /*0022*/ 	.byte	0x01
	.zero		1


	//----- nvinfo : EIATTR_ANNOTATIONS
	.align		4
        /*0024*/ 	.byte	0x04, 0x55
        /*0026*/ 	.short	(.L_2048 - .L_2047)


	//   ....[0]....
.L_2047:
        /* <DEDUP_REMOVED lines=99> */


	//----- nvinfo : EIATTR_MERCURY_ISA_VERSION
	.align		4
.L_2048:
        /*0640*/ 	.byte	0x03, 0x5f
        /*0642*/ 	.short	0x0101


	//----- nvinfo : EIATTR_COOP_GROUP_MASK_REGIDS
	.align		4
        /*0644*/ 	.byte	0x04, 0x29
        /*0646*/ 	.short	(.L_2050 - .L_2049)


	//   ....[0]....
.L_2049:
        /*0648*/ 	.word	0xffffffff


	//   ....[1]....
        /*064c*/ 	.word	0xffffffff


	//   ....[2]....
        /*0650*/ 	.word	0xffffffff


	//   ....[3]....
        /*0654*/ 	.word	0xffffffff


	//   ....[4]....
        /*0658*/ 	.word	0xffffffff


	//   ....[5]....
        /*065c*/ 	.word	0xffffffff


	//   ....[6]....
        /*0660*/ 	.word	0xffffffff


	//   ....[7]....
        /*0664*/ 	.word	0xffffffff


	//   ....[8]....
        /*0668*/ 	.word	0xffffffff


	//   ....[9]....
        /*066c*/ 	.word	0xffffffff


	//   ....[10]....
        /*0670*/ 	.word	0xffffffff


	//   ....[11]....
        /*0674*/ 	.word	0xffffffff


	//   ....[12]....
        /*0678*/ 	.word	0xffffffff


	//   ....[13]....
        /*067c*/ 	.word	0xffffffff


	//   ....[14]....
        /*0680*/ 	.word	0xffffffff


	//   ....[15]....
        /*0684*/ 	.word	0xffffffff


	//   ....[16]....
        /*0688*/ 	.word	0x05000004


	//   ....[17]....
        /*068c*/ 	.word	0x05000004


	//   ....[18]....
        /*0690*/ 	.word	0x05000004


	//   ....[19]....
        /*0694*/ 	.word	0x05000004


	//----- nvinfo : EIATTR_COOP_GROUP_INSTR_OFFSETS
	.align		4
.L_2050:
        /*0698*/ 	.byte	0x04, 0x28
        /*069a*/ 	.short	(.L_2052 - .L_2051)


	//   ....[0]....
.L_2051:
        /*069c*/ 	.word	0x0001a250


	//   ....[1]....
        /*06a0*/ 	.word	0x0001a270


	//   ....[2]....
        /*06a4*/ 	.word	0x0001a290


	//   ....[3]....
        /*06a8*/ 	.word	0x0001a2b0


	//   ....[4]....
        /*06ac*/ 	.word	0x000243d0


	//   ....[5]....
        /*06b0*/ 	.word	0x00024400


	//   ....[6]....
        /*06b4*/ 	.word	0x00024480


	//   ....[7]....
        /*06b8*/ 	.word	0x000244a0


	//   ....[8]....
        /*06bc*/ 	.word	0x0002eca0


	//   ....[9]....
        /*06c0*/ 	.word	0x0002eda0


	//   ....[10]....
        /*06c4*/ 	.word	0x0002edb0


	//   ....[11]....
        /*06c8*/ 	.word	0x0002ede0


	//   ....[12]....
        /*06cc*/ 	.word	0x00032090


	//   ....[13]....
        /*06d0*/ 	.word	0x000320a0


	//   ....[14]....
        /*06d4*/ 	.word	0x000320d0


	//   ....[15]....
        /*06d8*/ 	.word	0x000320e0


	//   ....[16]....
        /*06dc*/ 	.word	0x00033040


	//   ....[17]....
        /*06e0*/ 	.word	0x000330b0


	//   ....[18]....
        /*06e4*/ 	.word	0x00033120


	//   ....[19]....
        /*06e8*/ 	.word	0x00033180


	//----- nvinfo : EIATTR_VRC_CTA_INIT_COUNT
	.align		4
.L_2052:
        /*06ec*/ 	.byte	0x02, 0x4a
	.zero		1
	.zero		1


	//----- nvinfo : EIATTR_EXIT_INSTR_OFFSETS
	.align		4
        /*06f0*/ 	.byte	0x04, 0x1c
        /*06f2*/ 	.short	(.L_2054 - .L_2053)


	//   ....[0]....
.L_2053:
        /*06f4*/ 	.word	0x00000060


	//----- nvinfo : EIATTR_CRS_STACK_SIZE
	.align		4
.L_2054:
        /*06f8*/ 	.byte	0x04, 0x1e
        /*06fa*/ 	.short	(.L_2056 - .L_2055)
.L_2055:
        /*06fc*/ 	.word	0x00000000


	//----- nvinfo : EIATTR_CBANK_PARAM_SIZE
	.align		4
.L_2056:
        /*0700*/ 	.byte	0x03, 0x19
        /*0702*/ 	.short	0x01d0


	//----- nvinfo : EIATTR_PARAM_CBANK
	.align		4
        /*0704*/ 	.byte	0x04, 0x0a
        /*0706*/ 	.short	(.L_2058 - .L_2057)
	.align		4
.L_2057:
        /*0708*/ 	.word	index@(.nv.constant0._ZN5flash24flash_fwd_splitkv_kernelI23Flash_fwd_kernel_traitsILi64ELi64ELi256ELi4ELb0ELb0EN7cutlass10bfloat16_tE19Flash_kernel_traitsILi64ELi64ELi256ELi4ES3_EELb0ELb1ELb1ELb0ELb0ELb0ELb0ELb1EEEvNS_16Flash_fwd_paramsE)
        /*070c*/ 	.short	0x0380
        /*070e*/ 	.short	0x01d0


	//----- nvinfo : EIATTR_SW_WAR
	.align		4
.L_2058:
        /*0710*/ 	.byte	0x04, 0x36
        /*0712*/ 	.short	(.L_2060 - .L_2059)
.L_2059:
        /*0714*/ 	.word	0x00000008
.L_2060:


//--------------------- .nv.info._ZN5flash24flash_fwd_splitkv_kernelI23Flash_fwd_kernel_traitsILi64ELi64ELi256ELi4ELb0ELb0EN7cutlass10bfloat16_tE19Flash_kernel_traitsILi64ELi64ELi256ELi4ES3_EELb0ELb1ELb1ELb0ELb0ELb1ELb0ELb1EEEvNS_16Flash_fwd_paramsE --------------------------
	.section	.nv.info._ZN5flash24flash_fwd_splitkv_kernelI23Flash_fwd_kernel_traitsILi64ELi64ELi256ELi4ELb0ELb0EN7cutlass10bfloat16_tE19Flash_kernel_traitsILi64ELi64ELi256ELi4ES3_EELb0ELb1ELb1ELb0ELb0ELb1ELb0ELb1EEEvNS_16Flash_fwd_paramsE,"",@"SHT_CUDA_INFO"
	.sectionflags	@""
	.align	4


	//----- nvinfo : EIATTR_CUDA_API_VERSION
	.align		4
        /*0000*/ 	.byte	0x04, 0x37
        /*0002*/ 	.short	(.L_2062 - .L_2061)
.L_2061:
        /*0004*/ 	.word	0x00000082


	//----- nvinfo : EIATTR_KPARAM_INFO
	.align		4
.L_2062:
        /*0008*/ 	.byte	0x04, 0x17
        /*000a*/ 	.short	(.L_2064 - .L_2063)
.L_2063:
        /*000c*/ 	.word	0x00000000
        /*0010*/ 	.short	0x0000
        /*0012*/ 	.short	0x0000
        /*0014*/ 	.byte	0x00, 0xf0, 0x41, 0x07


	//----- nvinfo : EIATTR_SPARSE_MMA_MASK
	.align		4
.L_2064:
        /*0018*/ 	.byte	0x03, 0x50
        /*001a*/ 	.short	0x0000


	//----- nvinfo : EIATTR_MAXREG_COUNT
	.align		4
        /*001c*/ 	.byte	0x03, 0x1b
        /*001e*/ 	.short	0x00ff


	//----- nvinfo : EIATTR_NUM_BARRIERS
	.align		4
        /*0020*/ 	.byte	0x02, 0x4c
        /*0022*/ 	.byte	0x01
	.zero		1


	//----- nvinfo : EIATTR_ANNOTATIONS
	.align		4
        /*0024*/ 	.byte	0x04, 0x55
        /*0026*/ 	.short	(.L_2066 - .L_2065)


	//   ....[0]....
.L_2065:
        /*0028*/ 	.word	0x00000001
        /*002c*/ 	.byte	0xa0, 0xc8, 0x01, 0x00, 0x01, 0x00, 0x00, 0x00, 0xb0, 0xc8, 0x01, 0x00, 0x01, 0x00, 0x00, 0x00
        /*003c*/ 	.byte	0x90, 0x73, 0x02, 0x00, 0x01, 0x00, 0x00, 0x00, 0xa0, 0x73, 0x02, 0x00, 0x01, 0x00, 0x00, 0x00
        /*004c*/ 	.byte	0x00, 0x0b, 0x03, 0x00, 0x01, 0x00, 0x00, 0x00, 0x40, 0x0e, 0x03, 0x00, 0x01, 0x00, 0x00, 0x00
        /*005c*/ 	.byte	0x10, 0x32, 0x03, 0x00, 0x01, 0x00, 0x00, 0x00, 0x20, 0x32, 0x03, 0x00, 0x01, 0x00, 0x00, 0x00
        /*006c*/ 	.byte	0x40, 0x32, 0x03, 0x00, 0x01, 0x00, 0x00, 0x00, 0x50, 0x32, 0x03, 0x00


	//----- nvinfo : EIATTR_MERCURY_ISA_VERSION
	.align		4
.L_2066:
        /*0078*/ 	.byte	0x03, 0x5f
        /*007a*/ 	.short	0x0101


	//----- nvinfo : EIATTR_COOP_GROUP_MASK_REGIDS
	.align		4
        /*007c*/ 	.byte	0x04, 0x29
        /*007e*/ 	.short	(.L_2068 - .L_2067)


	//   ....[0]....
.L_2067:
        /*0080*/ 	.word	0xffffffff


	//   ....[1]....
        /*0084*/ 	.word	0xffffffff


	//   ....[2]....
        /*0088*/ 	.word	0xffffffff


	//   ....[3]....
        /*008c*/ 	.word	0xffffffff


	//   ....[4]....
        /*0090*/ 	.word	0xffffffff


	//   ....[5]....
        /*0094*/ 	.word	0xffffffff


	//   ....[6]....
        /*0098*/ 	.word	0xffffffff


	//   ....[7]....
        /*009c*/ 	.word	0xffffffff


	//   ....[8]....
        /*00a0*/ 	.word	0xffffffff


	//   ....[9]....
        /*00a4*/ 	.word	0xffffffff


	//   ....[10]....
        /*00a8*/ 	.word	0xffffffff


	//   ....[11]....
        /*00ac*/ 	.word	0xffffffff


	//   ....[12]....
        /*00b0*/ 	.word	0xffffffff


	//   ....[13]....
        /*00b4*/ 	.word	0xffffffff


	//   ....[14]....
        /*00b8*/ 	.word	0xffffffff


	//   ....[15]....
        /*00bc*/ 	.word	0xffffffff


	//   ....[16]....
        /*00c0*/ 	.word	0x05000005


	//   ....[17]....
        /*00c4*/ 	.word	0x05000005


	//   ....[18]....
        /*00c8*/ 	.word	0x05000005


	//   ....[19]....
        /*00cc*/ 	.word	0x05000005


	//----- nvinfo : EIATTR_COOP_GROUP_INSTR_OFFSETS
	.align		4
.L_2068:
        /*00d0*/ 	.byte	0x04, 0x28
        /*00d2*/ 	.short	(.L_2070 - .L_2069)


	//   ....[0]....
.L_2069:
        /*00d4*/ 	.word	0x00019f90


	//   ....[1]....
        /*00d8*/ 	.word	0x00019fb0


	//   ....[2]....
        /*00dc*/ 	.word	0x0001a030


	//   ....[3]....
        /*00e0*/ 	.word	0x0001a040


	//   ....[4]....
        /*00e4*/ 	.word	0x00024750


	//   ....[5]....
        /*00e8*/ 	.word	0x00024770


	//   ....[6]....
        /*00ec*/ 	.word	0x000247a0


	//   ....[7]....
        /*00f0*/ 	.word	0x000247b0


	//   ....[8]....
        /*00f4*/ 	.word	0x00030480


	//   ....[9]....
        /*00f8*/ 	.word	0x00030540


	//   ....[10]....
        /*00fc*/ 	.word	0x00030570


	//   ....[11]....
        /*0100*/ 	.word	0x000305f0


	//   ....[12]....
        /*0104*/ 	.word	0x000332a0


	//   ....[13]....
        /*0108*/ 	.word	0x000332b0


	//   ....[14]....
        /*010c*/ 	.word	0x000332e0


	//   ....[15]....
        /*0110*/ 	.word	0x000332f0


	//   ....[16]....
        /*0114*/ 	.word	0x000341b0


	//   ....[17]....
        /*0118*/ 	.word	0x00034220


	//   ....[18]....
        /*011c*/ 	.word	0x00034280


	//   ....[19]....
        /*0120*/ 	.word	0x000342f0


	//----- nvinfo : EIATTR_VRC_CTA_INIT_COUNT
	.align		4
.L_2070:
        /*0124*/ 	.byte	0x02, 0x4a
	.zero		1
	.zero		1


	//----- nvinfo : EIATTR_EXIT_INSTR_OFFSETS
	.align		4
        /*0128*/ 	.byte	0x04, 0x1c
        /*012a*/ 	.short	(.L_2072 - .L_2071)


	//   ....[0]....
.L_2071:
        /*012c*/ 	.word	0x000000a0


	//----- nvinfo : EIATTR_CRS_STACK_SIZE
	.align		4
.L_2072:
        /*0130*/ 	.byte	0x04, 0x1e
        /*0132*/ 	.short	(.L_2074 - .L_2073)
.L_2073:
        /*0134*/ 	.word	0x00000000


	//----- nvinfo : EIATTR_CBANK_PARAM_SIZE
	.align		4
.L_2074:
        /*0138*/ 	.byte	0x03, 0x19
        /*013a*/ 	.short	0x01d0


	//----- nvinfo : EIATTR_PARAM_CBANK
	.align		4
        /*013c*/ 	.byte	0x04, 0x0a
        /*013e*/ 	.short	(.L_2076 - .L_2075)
	.align		4
.L_2075:
        /*0140*/ 	.word	index@(.nv.constant0._ZN5flash24flash_fwd_splitkv_kernelI23Flash_fwd_kernel_traitsILi64ELi64ELi256ELi4ELb0ELb0EN7cutlass10bfloat16_tE19Flash_kernel_traitsILi64ELi64ELi256ELi4ES3_EELb0ELb1ELb1ELb0ELb0ELb1ELb0ELb1EEEvNS_16Flash_fwd_paramsE)
        /*0144*/ 	.short	0x0380
        /*0146*/ 	.short	0x01d0


	//----- nvinfo : EIATTR_SW_WAR
	.align		4
.L_2076:
        /*0148*/ 	.byte	0x04, 0x36
        /*014a*/ 	.short	(.L_2078 - .L_2077)
.L_2077:
        /*014c*/ 	.word	0x00000008
.L_2078:


//--------------------- .nv.info._ZN5flash24flash_fwd_splitkv_kernelI23Flash_fwd_kernel_traitsILi64ELi64ELi256ELi4ELb0ELb0EN7cutlass10bfloat16_tE19Flash_kernel_traitsILi64ELi64ELi256ELi4ES3_EELb0ELb1ELb0ELb0ELb1ELb0ELb1ELb0EEEvNS_16Flash_fwd_paramsE --------------------------
	.section	.nv.info._ZN5flash24flash_fwd_splitkv_kernelI23Flash_fwd_kernel_traitsILi64ELi64ELi256ELi4ELb0ELb0EN7cutlass10bfloat16_tE19Flash_kernel_traitsILi64ELi64ELi256ELi4ES3_EELb0ELb1ELb0ELb0ELb1ELb0ELb1ELb0EEEvNS_16Flash_fwd_paramsE,"",@"SHT_CUDA_INFO"
	.sectionflags	@""
	.align	4


	//----- nvinfo : EIATTR_CUDA_API_VERSION
	.align		4
        /*0000*/ 	.byte	0x04, 0x37
        /*0002*/ 	.short	(.L_2080 - .L_2079)
.L_2079:
        /*0004*/ 	.word	0x00000082


	//----- nvinfo : EIATTR_KPARAM_INFO
	.align		4
.L_2080:
        /*0008*/ 	.byte	0x04, 0x17
        /*000a*/ 	.short	(.L_2082 - .L_2081)
.L_2081:
        /*000c*/ 	.word	0x00000000
        /*0010*/ 	.short	0x0000
        /*0012*/ 	.short	0x0000
        /*0014*/ 	.byte	0x00, 0xf0, 0x41, 0x07


	//----- nvinfo : EIATTR_SPARSE_MMA_MASK
	.align		4
.L_2082:
        /*0018*/ 	.byte	0x03, 0x50
        /*001a*/ 	.short	0x0000


	//----- nvinfo : EIATTR_MAXREG_COUNT
	.align		4
        /*001c*/ 	.byte	0x03, 0x1b
        /*001e*/ 	.short	0x00ff


	//----- nvinfo : EIATTR_NUM_BARRIERS
	.align		4
        /*0020*/ 	.byte	0x02, 0x4c
        /*0022*/ 	.byte	0x01
	.zero		1


	//----- nvinfo : EIATTR_ANNOTATIONS
	.align		4
        /*0024*/ 	.byte	0x04, 0x55
        /*0026*/ 	.short	(.L_2084 - .L_2083)


	//   ....[0]....
.L_2083:
        /* <DEDUP_REMOVED lines=54> */


	//----- nvinfo : EIATTR_MERCURY_ISA_VERSION
	.align		4
.L_2084:
        /*0378*/ 	.byte	0x03, 0x5f
        /*037a*/ 	.short	0x0101


	//----- nvinfo : EIATTR_COOP_GROUP_MASK_REGIDS
	.align		4
        /*037c*/ 	.byte	0x04, 0x29
        /*037e*/ 	.short	(.L_2086 - .L_2085)


	//   ....[0]....
.L_2085:
        /*0380*/ 	.word	0xffffffff


	//   ....[1]....
        /*0384*/ 	.word	0xffffffff


	//   ....[2]....
        /*0388*/ 	.word	0xffffffff


	//   ....[3]....
        /*038c*/ 	.word	0xffffffff


	//   ....[4]....
        /*0390*/ 	.word	0xffffffff


	//   ....[5]....
        /*0394*/ 	.word	0xffffffff


	//   ....[6]....
        /*0398*/ 	.word	0xffffffff


	//   ....[7]....
        /*039c*/ 	.word	0xffffffff


	//   ....[8]....
        /*03a0*/ 	.word	0xffffffff


	//   ....[9]....
        /*03a4*/ 	.word	0xffffffff


	//   ....[10]....
        /*03a8*/ 	.word	0xffffffff


	//   ....[11]....
        /*03ac*/ 	.word	0xffffffff


	//   ....[12]....
        /*03b0*/ 	.word	0xffffffff


	//   ....[13]....
        /*03b4*/ 	.word	0xffffffff


	//   ....[14]....
        /*03b8*/ 	.word	0xffffffff


	//   ....[15]....
        /*03bc*/ 	.word	0xffffffff


	//   ....[16]....
        /*03c0*/ 	.word	0x05000004


	//   ....[17]....
        /*03c4*/ 	.word	0x05000004


	//   ....[18]....
        /*03c8*/ 	.word	0x05000004


	//   ....[19]....
        /*03cc*/ 	.word	0x05000004


	//----- nvinfo : EIATTR_COOP_GROUP_INSTR_OFFSETS
	.align		4
.L_2086:
        /*03d0*/ 	.byte	0x04, 0x28
        /*03d2*/ 	.short	(.L_2088 - .L_2087)


	//   ....[0]....
.L_2087:
        /*03d4*/ 	.word	0x00007820


	//   ....[1]....
        /*03d8*/ 	.word	0x00007860


	//   ....[2]....
        /*03dc*/ 	.word	0x00007880


	//   ....[3]....
        /*03e0*/ 	.word	0x000078a0


	//   ....[4]....
        /*03e4*/ 	.word	0x0000f400


	//   ....[5]....
        /*03e8*/ 	.word	0x0000f4a0


	//   ....[6]....
        /*03ec*/ 	.word	0x0000f4c0


	//   ....[7]....
        /*03f0*/ 	.word	0x0000f4e0


	//   ....[8]....
        /*03f4*/ 	.word	0x00015cb0


	//   ....[9]....
        /*03f8*/ 	.word	0x00015ea0


	//   ....[10]....
        /*03fc*/ 	.word	0x00016f20


	//   ....[11]....
        /*0400*/ 	.word	0x000170d0


	//   ....[12]....
        /*0404*/ 	.word	0x00019ba0


	//   ....[13]....
        /*0408*/ 	.word	0x00019bb0


	//   ....[14]....
        /*040c*/ 	.word	0x00019be0


	//   ....[15]....
        /*0410*/ 	.word	0x00019bf0


	//   ....[16]....
        /*0414*/ 	.word	0x0001a6b0


	//   ....[17]....
        /*0418*/ 	.word	0x0001a720


	//   ....[18]....
        /*041c*/ 	.word	0x0001a790


	//   ....[19]....
        /*0420*/ 	.word	0x0001a7f0


	//----- nvinfo : EIATTR_VRC_CTA_INIT_COUNT
	.align		4
.L_2088:
        /*0424*/ 	.byte	0x02, 0x4a
	.zero		1
	.zero		1


	//----- nvinfo : EIATTR_EXIT_INSTR_OFFSETS
	.align		4
        /*0428*/ 	.byte	0x04, 0x1c
        /*042a*/ 	.short	(.L_2090 - .L_2089)


	//   ....[0]....
.L_2089:
        /*042c*/ 	.word	0x00000200


	//----- nvinfo : EIATTR_CRS_STACK_SIZE
	.align		4
.L_2090:
        /*0430*/ 	.byte	0x04, 0x1e
        /*0432*/ 	.short	(.L_2092 - .L_2091)
.L_2091:
        /*0434*/ 	.word	0x00000000


	//----- nvinfo : EIATTR_CBANK_PARAM_SIZE
	.align		4
.L_2092:
        /*0438*/ 	.byte	0x03, 0x19
        /*043a*/ 	.short	0x01d0


	//----- nvinfo : EIATTR_PARAM_CBANK
	.align		4
        /*043c*/ 	.byte	0x04, 0x0a
        /*043e*/ 	.short	(.L_2094 - .L_2093)
	.align		4
.L_2093:
        /*0440*/ 	.word	index@(.nv.constant0._ZN5flash24flash_fwd_splitkv_kernelI23Flash_fwd_kernel_traitsILi64ELi64ELi256ELi4ELb0ELb0EN7cutlass10bfloat16_tE19Flash_kernel_traitsILi64ELi64ELi256ELi4ES3_EELb0ELb1ELb0ELb0ELb1ELb0ELb1ELb0EEEvNS_16Flash_fwd_paramsE)
        /*0444*/ 	.short	0x0380
        /*0446*/ 	.short	0x01d0


	//----- nvinfo : EIATTR_SW_WAR
	.align		4
.L_2094:
        /*0448*/ 	.byte	0x04, 0x36
        /*044a*/ 	.short	(.L_2096 - .L_2095)
.L_2095:
        /*044c*/ 	.word	0x00000008
.L_2096:


//--------------------- .nv.info._ZN5flash24flash_fwd_splitkv_kernelI23Flash_fwd_kernel_traitsILi64ELi64ELi256ELi4ELb0ELb0EN7cutlass10bfloat16_tE19Flash_kernel_traitsILi64ELi64ELi256ELi4ES3_EELb0ELb1ELb0ELb0ELb1ELb1ELb1ELb0EEEvNS_16Flash_fwd_paramsE --------------------------
	.section	.nv.info._ZN5flash24flash_fwd_splitkv_kernelI23Flash_fwd_kernel_traitsILi64ELi64ELi256ELi4ELb0ELb0EN7cutlass10bfloat16_tE19Flash_kernel_traitsILi64ELi64ELi256ELi4ES3_EELb0ELb1ELb0ELb0ELb1ELb1ELb1ELb0EEEvNS_16Flash_fwd_paramsE,"",@"SHT_CUDA_INFO"
	.sectionflags	@""
	.align	4


	//----- nvinfo : EIATTR_CUDA_API_VERSION
	.align		4
        /*0000*/ 	.byte	0x04, 0x37
        /*0002*/ 	.short	(.L_2098 - .L_2097)
.L_2097:
        /*0004*/ 	.word	0x00000082


	//----- nvinfo : EIATTR_KPARAM_INFO
	.align		4
.L_2098:
        /*0008*/ 	.byte	0x04, 0x17
        /*000a*/ 	.short	(.L_2100 - .L_2099)
.L_2099:
        /*000c*/ 	.word	0x00000000
        /*0010*/ 	.short	0x0000
        /*0012*/ 	.short	0x0000
        /*0014*/ 	.byte	0x00, 0xf0, 0x41, 0x07


	//----- nvinfo : EIATTR_SPARSE_MMA_MASK
	.align		4
.L_2100:
        /*0018*/ 	.byte	0x03, 0x50
        /*001a*/ 	.short	0x0000


	//----- nvinfo : EIATTR_MAXREG_COUNT
	.align		4
        /*001c*/ 	.byte	0x03, 0x1b
        /*001e*/ 	.short	0x00ff


	//----- nvinfo : EIATTR_NUM_BARRIERS
	.align		4
        /*0020*/ 	.byte	0x02, 0x4c
        /*0022*/ 	.byte	0x01
	.zero		1


	//----- nvinfo : EIATTR_ANNOTATIONS
	.align		4
        /*0024*/ 	.byte	0x04, 0x55
        /*0026*/ 	.short	(.L_2102 - .L_2101)


	//   ....[0]....
.L_2101:
        /* <DEDUP_REMOVED lines=11> */


	//----- nvinfo : EIATTR_MERCURY_ISA_VERSION
	.align		4
.L_2102:
        /*00c8*/ 	.byte	0x03, 0x5f
        /*00ca*/ 	.short	0x0101


	//----- nvinfo : EIATTR_COOP_GROUP_MASK_REGIDS
	.align		4
        /*00cc*/ 	.byte	0x04, 0x29
        /*00ce*/ 	.short	(.L_2104 - .L_2103)


	//   ....[0]....
.L_2103:
        /*00d0*/ 	.word	0xffffffff


	//   ....[1]....
        /*00d4*/ 	.word	0xffffffff


	//   ....[2]....
        /*00d8*/ 	.word	0xffffffff


	//   ....[3]....
        /*00dc*/ 	.word	0xffffffff


	//   ....[4]....
        /*00e0*/ 	.word	0xffffffff


	//   ....[5]....
        /*00e4*/ 	.word	0xffffffff


	//   ....[6]....
        /*00e8*/ 	.word	0xffffffff


	//   ....[7]....
        /*00ec*/ 	.word	0xffffffff


	//   ....[8]....
        /*00f0*/ 	.word	0xffffffff


	//   ....[9]....
        /*00f4*/ 	.word	0xffffffff


	//   ....[10]....
        /*00f8*/ 	.word	0xffffffff


	//   ....[11]....
        /*00fc*/ 	.word	0xffffffff


	//   ....[12]....
        /*0100*/ 	.word	0xffffffff


	//   ....[13]....
        /*0104*/ 	.word	0xffffffff


	//   ....[14]....
        /*0108*/ 	.word	0xffffffff


	//   ....[15]....
        /*010c*/ 	.word	0xffffffff


	//   ....[16]....
        /*0110*/ 	.word	0x05000008


	//   ....[17]....
        /*0114*/ 	.word	0x05000008


	//   ....[18]....
        /*0118*/ 	.word	0x05000008


	//   ....[19]....
        /*011c*/ 	.word	0x05000008


	//----- nvinfo : EIATTR_COOP_GROUP_INSTR_OFFSETS
	.align		4
.L_2104:
        /*0120*/ 	.byte	0x04, 0x28
        /*0122*/ 	.short	(.L_2106 - .L_2105)


	//   ....[0]....
.L_2105:
        /*0124*/ 	.word	0x000085b0


	//   ....[1]....
        /*0128*/ 	.word	0x000085d0


	//   ....[2]....
        /*012c*/ 	.word	0x000085f0


	//   ....[3]....
        /*0130*/ 	.word	0x00008610


	//   ....[4]....
        /*0134*/ 	.word	0x000106e0


	//   ....[5]....
        /*0138*/ 	.word	0x000106f0


	//   ....[6]....
        /*013c*/ 	.word	0x00010720


	//   ....[7]....
        /*0140*/ 	.word	0x00010730


	//   ....[8]....
        /*0144*/ 	.word	0x00018060


	//   ....[9]....
        /*0148*/ 	.word	0x00018500


	//   ....[10]....
        /*014c*/ 	.word	0x000193a0


	//   ....[11]....
        /*0150*/ 	.word	0x00019550


	//   ....[12]....
        /*0154*/ 	.word	0x0001c040


	//   ....[13]....
        /*0158*/ 	.word	0x0001c050


	//   ....[14]....
        /*015c*/ 	.word	0x0001c080


	//   ....[15]....
        /*0160*/ 	.word	0x0001c090


	//   ....[16]....
        /*0164*/ 	.word	0x0001cad0


	//   ....[17]....
        /*0168*/ 	.word	0x0001cb50


	//   ....[18]....
        /*016c*/ 	.word	0x0001cbc0


	//   ....[19]....
        /*0170*/ 	.word	0x0001cc30


	//----- nvinfo : EIATTR_VRC_CTA_INIT_COUNT
	.align		4
.L_2106:
        /*0174*/ 	.byte	0x02, 0x4a
	.zero		1
	.zero		1


	//----- nvinfo : EIATTR_EXIT_INSTR_OFFSETS
	.align		4
        /*0178*/ 	.byte	0x04, 0x1c
        /*017a*/ 	.short	(.L_2108 - .L_2107)


	//   ....[0]....
.L_2107:
        /*017c*/ 	.word	0x00000200


	//----- nvinfo : EIATTR_CRS_STACK_SIZE
	.align		4
.L_2108:
        /*0180*/ 	.byte	0x04, 0x1e
        /*0182*/ 	.short	(.L_2110 - .L_2109)
.L_2109:
        /*0184*/ 	.word	0x00000000


	//----- nvinfo : EIATTR_CBANK_PARAM_SIZE
	.align		4
.L_2110:
        /*0188*/ 	.byte	0x03, 0x19
        /*018a*/ 	.short	0x01d0


	//----- nvinfo : EIATTR_PARAM_CBANK
	.align		4
        /*018c*/ 	.byte	0x04, 0x0a
        /*018e*/ 	.short	(.L_2112 - .L_2111)
	.align		4
.L_2111:
        /*0190*/ 	.word	index@(.nv.constant0._ZN5flash24flash_fwd_splitkv_kernelI23Flash_fwd_kernel_traitsILi64ELi64ELi256ELi4ELb0ELb0EN7cutlass10bfloat16_tE19Flash_kernel_traitsILi64ELi64ELi256ELi4ES3_EELb0ELb1ELb0ELb0ELb1ELb1ELb1ELb0EEEvNS_16Flash_fwd_paramsE)
        /*0194*/ 	.short	0x0380
        /*0196*/ 	.short	0x01d0


	//----- nvinfo : EIATTR_SW_WAR
	.align		4
.L_2112:
        /*0198*/ 	.byte	0x04, 0x36
        /*019a*/ 	.short	(.L_2114 - .L_2113)
.L_2113:
        /*019c*/ 	.word	0x00000008
.L_2114:


//--------------------- .nv.info._ZN5flash24flash_fwd_splitkv_kernelI23Flash_fwd_kernel_traitsILi64ELi64ELi256ELi4ELb0ELb0EN7cutlass10bfloat16_tE19Flash_kernel_traitsILi64ELi64ELi256ELi4ES3_EELb0ELb1ELb1ELb0ELb0ELb0ELb1ELb0EEEvNS_16Flash_fwd_paramsE --------------------------
	.section	.nv.info._ZN5flash24flash_fwd_splitkv_kernelI23Flash_fwd_kernel_traitsILi64ELi64ELi256ELi4ELb0ELb0EN7cutlass10bfloat16_tE19Flash_kernel_traitsILi64ELi64ELi256ELi4ES3_EELb0ELb1ELb1ELb0ELb0ELb0ELb1ELb0EEEvNS_16Flash_fwd_paramsE,"",@"SHT_CUDA_INFO"
	.sectionflags	@""
	.align	4


	//----- nvinfo : EIATTR_CUDA_API_VERSION
	.align		4
        /*0000*/ 	.byte	0x04, 0x37
        /*0002*/ 	.short	(.L_2116 - .L_2115)
.L_2115:
        /*0004*/ 	.word	0x00000082


	//----- nvinfo : EIATTR_KPARAM_INFO
	.align		4
.L_2116:
        /*0008*/ 	.byte	0x04, 0x17
        /*000a*/ 	.short	(.L_2118 - .L_2117)
.L_2117:
        /*000c*/ 	.word	0x00000000
        /*0010*/ 	.short	0x0000
        /*0012*/ 	.short	0x0000
        /*0014*/ 	.byte	0x00, 0xf0, 0x41, 0x07


	//----- nvinfo : EIATTR_SPARSE_MMA_MASK
	.align		4
.L_2118:
        /*0018*/ 	.byte	0x03, 0x50
        /*001a*/ 	.short	0x0000


	//----- nvinfo : EIATTR_MAXREG_COUNT
	.align		4
        /*001c*/ 	.byte	0x03, 0x1b
        /*001e*/ 	.short	0x00ff


	//----- nvinfo : EIATTR_NUM_BARRIERS
	.align		4
        /*0020*/ 	.byte	0x02, 0x4c
        /*0022*/ 	.byte	0x01
	.zero		1


	//----- nvinfo : EIATTR_ANNOTATIONS
	.align		4
        /*0024*/ 	.byte	0x04, 0x55
        /*0026*/ 	.short	(.L_2120 - .L_2119)


	//   ....[0]....
.L_2119:
        /* <DEDUP_REMOVED lines=12> */


	//----- nvinfo : EIATTR_MERCURY_ISA_VERSION
	.align		4
.L_2120:
        /*00d0*/ 	.byte	0x03, 0x5f
        /*00d2*/ 	.short	0x0101


	//----- nvinfo : EIATTR_COOP_GROUP_MASK_REGIDS
	.align		4
        /*00d4*/ 	.byte	0x04, 0x29
        /*00d6*/ 	.short	(.L_2122 - .L_2121)


	//   ....[0]....
.L_2121:
        /*00d8*/ 	.word	0xffffffff


	//   ....[1]....
        /*00dc*/ 	.word	0xffffffff


	//   ....[2]....
        /*00e0*/ 	.word	0xffffffff


	//   ....[3]....
        /*00e4*/ 	.word	0xffffffff


	//   ....[4]....
        /*00e8*/ 	.word	0xffffffff


	//   ....[5]....
        /*00ec*/ 	.word	0xffffffff


	//   ....[6]....
        /*00f0*/ 	.word	0xffffffff


	//   ....[7]....
        /*00f4*/ 	.word	0xffffffff


	//   ....[8]....
        /*00f8*/ 	.word	0xffffffff


	//   ....[9]....
        /*00fc*/ 	.word	0xffffffff


	//   ....[10]....
        /*0100*/ 	.word	0xffffffff


	//   ....[11]....
        /*0104*/ 	.word	0xffffffff


	//   ....[12]....
        /*0108*/ 	.word	0xffffffff


	//   ....[13]....
        /*010c*/ 	.word	0xffffffff


	//   ....[14]....
        /*0110*/ 	.word	0xffffffff


	//   ....[15]....
        /*0114*/ 	.word	0xffffffff


	//   ....[16]....
        /*0118*/ 	.word	0x0500000a


	//   ....[17]....
        /*011c*/ 	.word	0x0500000a


	//   ....[18]....
        /*0120*/ 	.word	0x0500000a


	//   ....[19]....
        /*0124*/ 	.word	0x0500000a


	//----- nvinfo : EIATTR_COOP_GROUP_INSTR_OFFSETS
	.align		4
.L_2122:
        /*0128*/ 	.byte	0x04, 0x28
        /*012a*/ 	.short	(.L_2124 - .L_2123)


	//   ....[0]....
.L_2123:
        /*012c*/ 	.word	0x0000ab30


	//   ....[1]....
        /*0130*/ 	.word	0x0000ab50


	//   ....[2]....
        /*0134*/ 	.word	0x0000ab70


	//   ....[3]....
        /*0138*/ 	.word	0x0000ab90


	//   ....[4]....
        /*013c*/ 	.word	0x000147b0


	//   ....[5]....
        /*0140*/ 	.word	0x000147c0


	//   ....[6]....
        /*0144*/ 	.word	0x000147f0


	//   ....[7]....
        /*0148*/ 	.word	0x00014800


	//   ....[8]....
        /*014c*/ 	.word	0x0001fe90


	//   ....[9]....
        /*0150*/ 	.word	0x0001ff20


	//   ....[10]....
        /*0154*/ 	.word	0x0001ffa0


	//   ....[11]....
        /*0158*/ 	.word	0x0001ffc0


	//   ....[12]....
        /*015c*/ 	.word	0x00022c00


	//   ....[13]....
        /*0160*/ 	.word	0x00022c10


	//   ....[14]....
        /*0164*/ 	.word	0x00022c40


	//   ....[15]....
        /*0168*/ 	.word	0x00022c50


	//   ....[16]....
        /*016c*/ 	.word	0x000236a0


	//   ....[17]....
        /*0170*/ 	.word	0x00023710


	//   ....[18]....
        /*0174*/ 	.word	0x00023770


	//   ....[19]....
        /*0178*/ 	.word	0x000237e0


	//----- nvinfo : EIATTR_VRC_CTA_INIT_COUNT
	.align		4
.L_2124:
        /*017c*/ 	.byte	0x02, 0x4a
	.zero		1
	.zero		1


	//----- nvinfo : EIATTR_EXIT_INSTR_OFFSETS
	.align		4
        /*0180*/ 	.byte	0x04, 0x1c
        /*0182*/ 	.short	(.L_2126 - .L_2125)


	//   ....[0]....
.L_2125:
        /*0184*/ 	.word	0x00000200


	//----- nvinfo : EIATTR_CRS_STACK_SIZE
	.align		4
.L_2126:
        /*0188*/ 	.byte	0x04, 0x1e
        /*018a*/ 	.short	(.L_2128 - .L_2127)
.L_2127:
        /*018c*/ 	.word	0x00000000


	//----- nvinfo : EIATTR_CBANK_PARAM_SIZE
	.align		4
.L_2128:
        /*0190*/ 	.byte	0x03, 0x19
        /*0192*/ 	.short	0x01d0


	//----- nvinfo : EIATTR_PARAM_CBANK
	.align		4
        /*0194*/ 	.byte	0x04, 0x0a
        /*0196*/ 	.short	(.L_2130 - .L_2129)
	.align		4
.L_2129:
        /*0198*/ 	.word	index@(.nv.constant0._ZN5flash24flash_fwd_splitkv_kernelI23Flash_fwd_kernel_traitsILi64ELi64ELi256ELi4ELb0ELb0EN7cutlass10bfloat16_tE19Flash_kernel_traitsILi64ELi64ELi256ELi4ES3_EELb0ELb1ELb1ELb0ELb0ELb0ELb1ELb0EEEvNS_16Flash_fwd_paramsE)
        /*019c*/ 	.short	0x0380
        /*019e*/ 	.short	0x01d0


	//----- nvinfo : EIATTR_SW_WAR
	.align		4
.L_2130:
        /*01a0*/ 	.byte	0x04, 0x36
        /*01a2*/ 	.short	(.L_2132 - .L_2131)
.L_2131:
        /*01a4*/ 	.word	0x00000008
.L_2132:


//--------------------- .nv.info._ZN5flash24flash_fwd_splitkv_kernelI23Flash_fwd_kernel_traitsILi64ELi64ELi256ELi4ELb0ELb0EN7cutlass10bfloat16_tE19Flash_kernel_traitsILi64ELi64ELi256ELi4ES3_EELb0ELb1ELb1ELb0ELb0ELb1ELb1ELb0EEEvNS_16Flash_fwd_paramsE --------------------------
	.section	.nv.info._ZN5flash24flash_fwd_splitkv_kernelI23Flash_fwd_kernel_traitsILi64ELi64ELi256ELi4ELb0ELb0EN7cutlass10bfloat16_tE19Flash_kernel_traitsILi64ELi64ELi256ELi4ES3_EELb0ELb1ELb1ELb0ELb0ELb1ELb1ELb0EEEvNS_16Flash_fwd_paramsE,"",@"SHT_CUDA_INFO"
	.sectionflags	@""
	.align	4


	//----- nvinfo : EIATTR_CUDA_API_VERSION
	.align		4
        /*0000*/ 	.byte	0x04, 0x37
        /*0002*/ 	.short	(.L_2134 - .L_2133)
.L_2133:
        /*0004*/ 	.word	0x00000082


	//----- nvinfo : EIATTR_KPARAM_INFO
	.align		4
.L_2134:
        /*0008*/ 	.byte	0x04, 0x17
        /*000a*/ 	.short	(.L_2136 - .L_2135)
.L_2135:
        /*000c*/ 	.word	0x00000000
        /*0010*/ 	.short	0x0000
        /*0012*/ 	.short	0x0000
        /*0014*/ 	.byte	0x00, 0xf0, 0x41, 0x07


	//----- nvinfo : EIATTR_SPARSE_MMA_MASK
	.align		4
.L_2136:
        /*0018*/ 	.byte	0x03, 0x50
        /*001a*/ 	.short	0x0000


	//----- nvinfo : EIATTR_MAXREG_COUNT
	.align		4
        /*001c*/ 	.byte	0x03, 0x1b
        /*001e*/ 	.short	0x00ff


	//----- nvinfo : EIATTR_NUM_BARRIERS
	.align		4
        /*0020*/ 	.byte	0x02, 0x4c
        /*0022*/ 	.byte	0x01
	.zero		1


	//----- nvinfo : EIATTR_MERCURY_ISA_VERSION
	.align		4
        /*0024*/ 	.byte	0x03, 0x5f
        /*0026*/ 	.short	0x0101


	//----- nvinfo : EIATTR_COOP_GROUP_MASK_REGIDS
	.align		4
        /*0028*/ 	.byte	0x04, 0x29
        /*002a*/ 	.short	(.L_2138 - .L_2137)


	//   ....[0]....
.L_2137:
        /*002c*/ 	.word	0xffffffff


	//   ....[1]....
        /*0030*/ 	.word	0xffffffff


	//   ....[2]....
        /*0034*/ 	.word	0xffffffff


	//   ....[3]....
        /*0038*/ 	.word	0xffffffff


	//   ....[4]....
        /*003c*/ 	.word	0xffffffff


	//   ....[5]....
        /*0040*/ 	.word	0xffffffff


	//   ....[6]....
        /*0044*/ 	.word	0xffffffff


	//   ....[7]....
        /*0048*/ 	.word	0xffffffff


	//   ....[8]....
        /*004c*/ 	.word	0xffffffff


	//   ....[9]....
        /*0050*/ 	.word	0xffffffff


	//   ....[10]....
        /*0054*/ 	.word	0xffffffff


	//   ....[11]....
        /*0058*/ 	.word	0xffffffff


	//   ....[12]....
        /*005c*/ 	.word	0xffffffff


	//   ....[13]....
        /*0060*/ 	.word	0xffffffff


	//   ....[14]....
        /*0064*/ 	.word	0xffffffff


	//   ....[15]....
        /*0068*/ 	.word	0xffffffff


	//   ....[16]....
        /*006c*/ 	.word	0x05000009


	//   ....[17]....
        /*0070*/ 	.word	0x05000009


	//   ....[18]....
        /*0074*/ 	.word	0x05000009


	//   ....[19]....
        /*0078*/ 	.word	0x05000009


	//----- nvinfo : EIATTR_COOP_GROUP_INSTR_OFFSETS
	.align		4
.L_2138:
        /*007c*/ 	.byte	0x04, 0x28
        /*007e*/ 	.short	(.L_2140 - .L_2139)


	//   ....[0]....
.L_2139:
        /*0080*/ 	.word	0x0000bd70


	//   ....[1]....
        /*0084*/ 	.word	0x0000bd90


	//   ....[2]....
        /*0088*/ 	.word	0x0000bdb0


	//   ....[3]....
        /*008c*/ 	.word	0x0000bdd0


	//   ....[4]....
        /*0090*/ 	.word	0x00016ca0


	//   ....[5]....
        /*0094*/ 	.word	0x00016cb0


	//   ....[6]....
        /*0098*/ 	.word	0x00016ce0


	//   ....[7]....
        /*009c*/ 	.word	0x00016cf0


	//   ....[8]....
        /*00a0*/ 	.word	0x00022d10


	//   ....[9]....
        /*00a4*/ 	.word	0x00022d70


	//   ....[10]....
        /*00a8*/ 	.word	0x00022dd0


	//   ....[11]....
        /*00ac*/ 	.word	0x00022df0


	//   ....[12]....
        /*00b0*/ 	.word	0x00025ad0


	//   ....[13]....
        /*00b4*/ 	.word	0x00025ae0


	//   ....[14]....
        /*00b8*/ 	.word	0x00025b10


	//   ....[15]....
        /*00bc*/ 	.word	0x00025b20


	//   ....[16]....
        /*00c0*/ 	.word	0x00026590


	//   ....[17]....
        /*00c4*/ 	.word	0x00026610


	//   ....[18]....
        /*00c8*/ 	.word	0x00026680


	//   ....[19]....
        /*00cc*/ 	.word	0x000266f0


	//----- nvinfo : EIATTR_VRC_CTA_INIT_COUNT
	.align		4
.L_2140:
        /*00d0*/ 	.byte	0x02, 0x4a
	.zero		1
	.zero		1


	//----- nvinfo : EIATTR_EXIT_INSTR_OFFSETS
	.align		4
        /*00d4*/ 	.byte	0x04, 0x1c
        /*00d6*/ 	.short	(.L_2142 - .L_2141)


	//   ....[0]....
.L_2141:
        /*00d8*/ 	.word	0x000001f0


	//----- nvinfo : EIATTR_CRS_STACK_SIZE
	.align		4
.L_2142:
        /*00dc*/ 	.byte	0x04, 0x1e
        /*00de*/ 	.short	(.L_2144 - .L_2143)
.L_2143:
        /*00e0*/ 	.word	0x00000000


	//----- nvinfo : EIATTR_CBANK_PARAM_SIZE
	.align		4
.L_2144:
        /*00e4*/ 	.byte	0x03, 0x19
        /*00e6*/ 	.short	0x01d0


	//----- nvinfo : EIATTR_PARAM_CBANK
	.align		4
        /*00e8*/ 	.byte	0x04, 0x0a
        /*00ea*/ 	.short	(.L_2146 - .L_2145)
	.align		4
.L_2145:
        /*00ec*/ 	.word	index@(.nv.constant0._ZN5flash24flash_fwd_splitkv_kernelI23Flash_fwd_kernel_traitsILi64ELi64ELi256ELi4ELb0ELb0EN7cutlass10bfloat16_tE19Flash_kernel_traitsILi64ELi64ELi256ELi4ES3_EELb0ELb1ELb1ELb0ELb0ELb1ELb1ELb0EEEvNS_16Flash_fwd_paramsE)
        /*00f0*/ 	.short	0x0380
        /*00f2*/ 	.short	0x01d0


	//----- nvinfo : EIATTR_SW_WAR
	.align		4
.L_2146:
        /*00f4*/ 	.byte	0x04, 0x36
        /*00f6*/ 	.short	(.L_2148 - .L_2147)
.L_2147:
        /*00f8*/ 	.word	0x00000008
.L_2148:


//--------------------- .nv.info._ZN5flash24flash_fwd_splitkv_kernelI23Flash_fwd_kernel_traitsILi64ELi64ELi256ELi4ELb0ELb0EN7cutlass10bfloat16_tE19Flash_kernel_traitsILi64ELi64ELi256ELi4ES3_EELb0ELb1ELb0ELb0ELb1ELb0ELb1ELb1EEEvNS_16Flash_fwd_paramsE --------------------------
	.section	.nv.info._ZN5flash24flash_fwd_splitkv_kernelI23Flash_fwd_kernel_traitsILi64ELi64ELi256ELi4ELb0ELb0EN7cutlass10bfloat16_tE19Flash_kernel_traitsILi64ELi64ELi256ELi4ES3_EELb0ELb1ELb0ELb0ELb1ELb0ELb1ELb1EEEvNS_16Flash_fwd_paramsE,"",@"SHT_CUDA_INFO"
	.sectionflags	@""
	.align	4


	//----- nvinfo : EIATTR_CUDA_API_VERSION
	.align		4
        /*0000*/ 	.byte	0x04, 0x37
        /*0002*/ 	.short	(.L_2150 - .L_2149)
.L_2149:
        /*0004*/ 	.word	0x00000082


	//----- nvinfo : EIATTR_KPARAM_INFO
	.align		4
.L_2150:
        /*0008*/ 	.byte	0x04, 0x17
        /*000a*/ 	.short	(.L_2152 - .L_2151)
.L_2151:
        /*000c*/ 	.word	0x00000000
        /*0010*/ 	.short	0x0000
        /*0012*/ 	.short	0x0000
        /*0014*/ 	.byte	0x00, 0xf0, 0x41, 0x07


	//----- nvinfo : EIATTR_SPARSE_MMA_MASK
	.align		4
.L_2152:
        /*0018*/ 	.byte	0x03, 0x50
        /*001a*/ 	.short	0x0000


	//----- nvinfo : EIATTR_MAXREG_COUNT
	.align		4
        /*001c*/ 	.byte	0x03, 0x1b
        /*001e*/ 	.short	0x00ff


	//----- nvinfo : EIATTR_NUM_BARRIERS
	.align		4
        /*0020*/ 	.byte	0x02, 0x4c
        /*0022*/ 	.byte	0x01
	.zero		1


	//----- nvinfo : EIATTR_ANNOTATIONS
	.align		4
        /*0024*/ 	.byte	0x04, 0x55
        /*0026*/ 	.short	(.L_2154 - .L_2153)


	//   ....[0]....
.L_2153:
        /* <DEDUP_REMOVED lines=65> */


	//----- nvinfo : EIATTR_MERCURY_ISA_VERSION
	.align		4
.L_2154:
        /*0420*/ 	.byte	0x03, 0x5f
        /*0422*/ 	.short	0x0101


	//----- nvinfo : EIATTR_COOP_GROUP_MASK_REGIDS
	.align		4
        /*0424*/ 	.byte	0x04, 0x29
        /*0426*/ 	.short	(.L_2156 - .L_2155)


	//   ....[0]....
.L_2155:
        /*0428*/ 	.word	0xffffffff


	//   ....[1]....
        /*042c*/ 	.word	0xffffffff


	//   ....[2]....
        /*0430*/ 	.word	0xffffffff


	//   ....[3]....
        /*0434*/ 	.word	0xffffffff


	//   ....[4]....
        /*0438*/ 	.word	0xffffffff


	//   ....[5]....
        /*043c*/ 	.word	0xffffffff


	//   ....[6]....
        /*0440*/ 	.word	0xffffffff


	//   ....[7]....
        /*0444*/ 	.word	0xffffffff


	//   ....[8]....
        /*0448*/ 	.word	0xffffffff


	//   ....[9]....
        /*044c*/ 	.word	0xffffffff


	//   ....[10]....
        /*0450*/ 	.word	0xffffffff


	//   ....[11]....
        /*0454*/ 	.word	0xffffffff


	//   ....[12]....
        /*0458*/ 	.word	0xffffffff


	//   ....[13]....
        /*045c*/ 	.word	0xffffffff


	//   ....[14]....
        /*0460*/ 	.word	0xffffffff


	//   ....[15]....
        /*0464*/ 	.word	0xffffffff


	//   ....[16]....
        /*0468*/ 	.word	0x05000004


	//   ....[17]....
        /*046c*/ 	.word	0x05000004


	//   ....[18]....
        /*0470*/ 	.word	0x05000004


	//   ....[19]....
        /*0474*/ 	.word	0x05000004


	//----- nvinfo : EIATTR_COOP_GROUP_INSTR_OFFSETS
	.align		4
.L_2156:
        /*0478*/ 	.byte	0x04, 0x28
        /*047a*/ 	.short	(.L_2158 - .L_2157)


	//   ....[0]....
.L_2157:
        /*047c*/ 	.word	0x00016650


	//   ....[1]....
        /*0480*/ 	.word	0x00016690


	//   ....[2]....
        /*0484*/ 	.word	0x000166b0


	//   ....[3]....
        /*0488*/ 	.word	0x000166d0


	//   ....[4]....
        /*048c*/ 	.word	0x0001e8d0


	//   ....[5]....
        /*0490*/ 	.word	0x0001e970


	//   ....[6]....
        /*0494*/ 	.word	0x0001e990


	//   ....[7]....
        /*0498*/ 	.word	0x0001e9c0


	//   ....[8]....
        /*049c*/ 	.word	0x000257a0


	//   ....[9]....
        /*04a0*/ 	.word	0x00025ac0


	//   ....[10]....
        /*04a4*/ 	.word	0x00026850


	//   ....[11]....
        /*04a8*/ 	.word	0x00026880


	//   ....[12]....
        /*04ac*/ 	.word	0x000294a0


	//   ....[13]....
        /*04b0*/ 	.word	0x000294b0


	//   ....[14]....
        /*04b4*/ 	.word	0x000294e0


	//   ....[15]....
        /*04b8*/ 	.word	0x000294f0


	//   ....[16]....
        /*04bc*/ 	.word	0x0002a000


	//   ....[17]....
        /*04c0*/ 	.word	0x0002a070


	//   ....[18]....
        /*04c4*/ 	.word	0x0002a0e0


	//   ....[19]....
        /*04c8*/ 	.word	0x0002a140


	//----- nvinfo : EIATTR_VRC_CTA_INIT_COUNT
	.align		4
.L_2158:
        /*04cc*/ 	.byte	0x02, 0x4a
	.zero		1
	.zero		1


	//----- nvinfo : EIATTR_EXIT_INSTR_OFFSETS
	.align		4
        /*04d0*/ 	.byte	0x04, 0x1c
        /*04d2*/ 	.short	(.L_2160 - .L_2159)


	//   ....[0]....
.L_2159:
        /*04d4*/ 	.word	0x00000200


	//----- nvinfo : EIATTR_CRS_STACK_SIZE
	.align		4
.L_2160:
        /*04d8*/ 	.byte	0x04, 0x1e
        /*04da*/ 	.short	(.L_2162 - .L_2161)
.L_2161:
        /*04dc*/ 	.word	0x00000000


	//----- nvinfo : EIATTR_CBANK_PARAM_SIZE
	.align		4
.L_2162:
        /*04e0*/ 	.byte	0x03, 0x19
        /*04e2*/ 	.short	0x01d0


	//----- nvinfo : EIATTR_PARAM_CBANK
	.align		4
        /*04e4*/ 	.byte	0x04, 0x0a
        /*04e6*/ 	.short	(.L_2164 - .L_2163)
	.align		4
.L_2163:
        /*04e8*/ 	.word	index@(.nv.constant0._ZN5flash24flash_fwd_splitkv_kernelI23Flash_fwd_kernel_traitsILi64ELi64ELi256ELi4ELb0ELb0EN7cutlass10bfloat16_tE19Flash_kernel_traitsILi64ELi64ELi256ELi4ES3_EELb0ELb1ELb0ELb0ELb1ELb0ELb1ELb1EEEvNS_16Flash_fwd_paramsE)
        /*04ec*/ 	.short	0x0380
        /*04ee*/ 	.short	0x01d0


	//----- nvinfo : EIATTR_SW_WAR
	.align		4
.L_2164:
        /*04f0*/ 	.byte	0x04, 0x36
        /*04f2*/ 	.short	(.L_2166 - .L_2165)
.L_2165:
        /*04f4*/ 	.word	0x00000008
.L_2166:


//--------------------- .nv.info._ZN5flash24flash_fwd_splitkv_kernelI23Flash_fwd_kernel_traitsILi64ELi64ELi256ELi4ELb0ELb0EN7cutlass10bfloat16_tE19Flash_kernel_traitsILi64ELi64ELi256ELi4ES3_EELb0ELb1ELb0ELb0ELb1ELb1ELb1ELb1EEEvNS_16Flash_fwd_paramsE --------------------------
	.section	.nv.info._ZN5flash24flash_fwd_splitkv_kernelI23Flash_fwd_kernel_traitsILi64ELi64ELi256ELi4ELb0ELb0EN7cutlass10bfloat16_tE19Flash_kernel_traitsILi64ELi64ELi256ELi4ES3_EELb0ELb1ELb0ELb0ELb1ELb1ELb1ELb1EEEvNS_16Flash_fwd_paramsE,"",@"SHT_CUDA_INFO"
	.sectionflags	@""
	.align	4


	//----- nvinfo : EIATTR_CUDA_API_VERSION
	.align		4
        /*0000*/ 	.byte	0x04, 0x37
        /*0002*/ 	.short	(.L_2168 - .L_2167)
.L_2167:
        /*0004*/ 	.word	0x00000082


	//----- nvinfo : EIATTR_KPARAM_INFO
	.align		4
.L_2168:
        /*0008*/ 	.byte	0x04, 0x17
        /*000a*/ 	.short	(.L_2170 - .L_2169)
.L_2169:
        /*000c*/ 	.word	0x00000000
        /*0010*/ 	.short	0x0000
        /*0012*/ 	.short	0x0000
        /*0014*/ 	.byte	0x00, 0xf0, 0x41, 0x07


	//----- nvinfo : EIATTR_SPARSE_MMA_MASK
	.align		4
.L_2170:
        /*0018*/ 	.byte	0x03, 0x50
        /*001a*/ 	.short	0x0000


	//----- nvinfo : EIATTR_MAXREG_COUNT
	.align		4
        /*001c*/ 	.byte	0x03, 0x1b
        /*001e*/ 	.short	0x00ff


	//----- nvinfo : EIATTR_NUM_BARRIERS
	.align		4
        /*0020*/ 	.byte	0x02, 0x4c
        /*0022*/ 	.byte	0x01
	.zero		1


	//----- nvinfo : EIATTR_ANNOTATIONS
	.align		4
        /*0024*/ 	.byte	0x04, 0x55
        /*0026*/ 	.short	(.L_2172 - .L_2171)


	//   ....[0]....
.L_2171:
        /* <DEDUP_REMOVED lines=77> */


	//----- nvinfo : EIATTR_MERCURY_ISA_VERSION
	.align		4
.L_2172:
        /*04e8*/ 	.byte	0x03, 0x5f
        /*04ea*/ 	.short	0x0101


	//----- nvinfo : EIATTR_COOP_GROUP_MASK_REGIDS
	.align		4
        /*04ec*/ 	.byte	0x04, 0x29
        /*04ee*/ 	.short	(.L_2174 - .L_2173)


	//   ....[0]....
.L_2173:
        /*04f0*/ 	.word	0xffffffff


	//   ....[1]....
        /*04f4*/ 	.word	0xffffffff


	//   ....[2]....
        /*04f8*/ 	.word	0xffffffff


	//   ....[3]....
        /*04fc*/ 	.word	0xffffffff


	//   ....[4]....
        /*0500*/ 	.word	0xffffffff


	//   ....[5]....
        /*0504*/ 	.word	0xffffffff


	//   ....[6]....
        /*0508*/ 	.word	0xffffffff


	//   ....[7]....
        /*050c*/ 	.word	0xffffffff


	//   ....[8]....
        /*0510*/ 	.word	0xffffffff


	//   ....[9]....
        /*0514*/ 	.word	0xffffffff


	//   ....[10]....
        /*0518*/ 	.word	0xffffffff


	//   ....[11]....
        /*051c*/ 	.word	0xffffffff


	//   ....[12]....
        /*0520*/ 	.word	0xffffffff


	//   ....[13]....
        /*0524*/ 	.word	0xffffffff


	//   ....[14]....
        /*0528*/ 	.word	0xffffffff


	//   ....[15]....
        /*052c*/ 	.word	0xffffffff


	//   ....[16]....
        /*0530*/ 	.word	0x05000004


	//   ....[17]....
        /*0534*/ 	.word	0x05000004


	//   ....[18]....
        /*0538*/ 	.word	0x05000004


	//   ....[19]....
        /*053c*/ 	.word	0x05000004


	//----- nvinfo : EIATTR_COOP_GROUP_INSTR_OFFSETS
	.align		4
.L_2174:
        /*0540*/ 	.byte	0x04, 0x28
        /*0542*/ 	.short	(.L_2176 - .L_2175)


	//   ....[0]....
.L_2175:
        /*0544*/ 	.word	0x00017430


	//   ....[1]....
        /*0548*/ 	.word	0x00017470


	//   ....[2]....
        /*054c*/ 	.word	0x00017490


	//   ....[3]....
        /*0550*/ 	.word	0x000174b0


	//   ....[4]....
        /*0554*/ 	.word	0x0001fbd0


	//   ....[5]....
        /*0558*/ 	.word	0x0001fc70


	//   ....[6]....
        /*055c*/ 	.word	0x0001fc90


	//   ....[7]....
        /*0560*/ 	.word	0x0001fcc0


	//   ....[8]....
        /*0564*/ 	.word	0x00028400


	//   ....[9]....
        /*0568*/ 	.word	0x00028500


	//   ....[10]....
        /*056c*/ 	.word	0x00029960


	//   ....[11]....
        /*0570*/ 	.word	0x00029b30


	//   ....[12]....
        /*0574*/ 	.word	0x0002c5e0


	//   ....[13]....
        /*0578*/ 	.word	0x0002c5f0


	//   ....[14]....
        /*057c*/ 	.word	0x0002c620


	//   ....[15]....
        /*0580*/ 	.word	0x0002c630


	//   ....[16]....
        /*0584*/ 	.word	0x0002d140


	//   ....[17]....
        /*0588*/ 	.word	0x0002d1b0


	//   ....[18]....
        /*058c*/ 	.word	0x0002d220


	//   ....[19]....
        /*0590*/ 	.word	0x0002d280


	//----- nvinfo : EIATTR_VRC_CTA_INIT_COUNT
	.align		4
.L_2176:
        /*0594*/ 	.byte	0x02, 0x4a
	.zero		1
	.zero		1


	//----- nvinfo : EIATTR_EXIT_INSTR_OFFSETS
	.align		4
        /*0598*/ 	.byte	0x04, 0x1c
        /*059a*/ 	.short	(.L_2178 - .L_2177)


	//   ....[0]....
.L_2177:
        /*059c*/ 	.word	0x00000200


	//----- nvinfo : EIATTR_CRS_STACK_SIZE
	.align		4
.L_2178:
        /*05a0*/ 	.byte	0x04, 0x1e
        /*05a2*/ 	.short	(.L_2180 - .L_2179)
.L_2179:
        /*05a4*/ 	.word	0x00000000


	//----- nvinfo : EIATTR_CBANK_PARAM_SIZE
	.align		4
.L_2180:
        /*05a8*/ 	.byte	0x03, 0x19
        /*05aa*/ 	.short	0x01d0


	//----- nvinfo : EIATTR_PARAM_CBANK
	.align		4
        /*05ac*/ 	.byte	0x04, 0x0a
        /*05ae*/ 	.short	(.L_2182 - .L_2181)
	.align		4
.L_2181:
        /*05b0*/ 	.word	index@(.nv.constant0._ZN5flash24flash_fwd_splitkv_kernelI23Flash_fwd_kernel_traitsILi64ELi64ELi256ELi4ELb0ELb0EN7cutlass10bfloat16_tE19Flash_kernel_traitsILi64ELi64ELi256ELi4ES3_EELb0ELb1ELb0ELb0ELb1ELb1ELb1ELb1EEEvNS_16Flash_fwd_paramsE)
        /*05b4*/ 	.short	0x0380
        /*05b6*/ 	.short	0x01d0


	//----- nvinfo : EIATTR_SW_WAR
	.align		4
.L_2182:
        /*05b8*/ 	.byte	0x04, 0x36
        /*05ba*/ 	.short	(.L_2184 - .L_2183)
.L_2183:
        /*05bc*/ 	.word	0x00000008
.L_2184:


//--------------------- .nv.info._ZN5flash24flash_fwd_splitkv_kernelI23Flash_fwd_kernel_traitsILi64ELi64ELi256ELi4ELb0ELb0EN7cutlass10bfloat16_tE19Flash_kernel_traitsILi64ELi64ELi256ELi4ES3_EELb0ELb1ELb1ELb0ELb0ELb0ELb1ELb1EEEvNS_16Flash_fwd_paramsE --------------------------
	.section	.nv.info._ZN5flash24flash_fwd_splitkv_kernelI23Flash_fwd_kernel_traitsILi64ELi64ELi256ELi4ELb0ELb0EN7cutlass10bfloat16_tE19Flash_kernel_traitsILi64ELi64ELi256ELi4ES3_EELb0ELb1ELb1ELb0ELb0ELb0ELb1ELb1EEEvNS_16Flash_fwd_paramsE,"",@"SHT_CUDA_INFO"
	.sectionflags	@""
	.align	4


	//----- nvinfo : EIATTR_CUDA_API_VERSION
	.align		4
        /*0000*/ 	.byte	0x04, 0x37
        /*0002*/ 	.short	(.L_2186 - .L_2185)
.L_2185:
        /*0004*/ 	.word	0x00000082


	//----- nvinfo : EIATTR_KPARAM_INFO
	.align		4
.L_2186:
        /*0008*/ 	.byte	0x04, 0x17
        /*000a*/ 	.short	(.L_2188 - .L_2187)
.L_2187:
        /*000c*/ 	.word	0x00000000
        /*0010*/ 	.short	0x0000
        /*0012*/ 	.short	0x0000
        /*0014*/ 	.byte	0x00, 0xf0, 0x41, 0x07


	//----- nvinfo : EIATTR_SPARSE_MMA_MASK
	.align		4
.L_2188:
        /*0018*/ 	.byte	0x03, 0x50
        /*001a*/ 	.short	0x0000


	//----- nvinfo : EIATTR_MAXREG_COUNT
	.align		4
        /*001c*/ 	.byte	0x03, 0x1b
        /*001e*/ 	.short	0x00ff


	//----- nvinfo : EIATTR_NUM_BARRIERS
	.align		4
        /*0020*/ 	.byte	0x02, 0x4c
        /*0022*/ 	.byte	0x01
	.zero		1


	//----- nvinfo : EIATTR_ANNOTATIONS
	.align		4
        /*0024*/ 	.byte	0x04, 0x55
        /*0026*/ 	.short	(.L_2190 - .L_2189)


	//   ....[0]....
.L_2189:
        /* <DEDUP_REMOVED lines=18> */


	//----- nvinfo : EIATTR_MERCURY_ISA_VERSION
	.align		4
.L_2190:
        /*0138*/ 	.byte	0x03, 0x5f
        /*013a*/ 	.short	0x0101


	//----- nvinfo : EIATTR_COOP_GROUP_MASK_REGIDS
	.align		4
        /*013c*/ 	.byte	0x04, 0x29
        /*013e*/ 	.short	(.L_2192 - .L_2191)


	//   ....[0]....
.L_2191:
        /*0140*/ 	.word	0xffffffff


	//   ....[1]....
        /*0144*/ 	.word	0xffffffff


	//   ....[2]....
        /*0148*/ 	.word	0xffffffff


	//   ....[3]....
        /*014c*/ 	.word	0xffffffff


	//   ....[4]....
        /*0150*/ 	.word	0xffffffff


	//   ....[5]....
        /*0154*/ 	.word	0xffffffff


	//   ....[6]....
        /*0158*/ 	.word	0xffffffff


	//   ....[7]....
        /*015c*/ 	.word	0xffffffff


	//   ....[8]....
        /*0160*/ 	.word	0xffffffff


	//   ....[9]....
        /*0164*/ 	.word	0xffffffff


	//   ....[10]....
        /*0168*/ 	.word	0xffffffff


	//   ....[11]....
        /*016c*/ 	.word	0xffffffff


	//   ....[12]....
        /*0170*/ 	.word	0xffffffff


	//   ....[13]....
        /*0174*/ 	.word	0xffffffff


	//   ....[14]....
        /*0178*/ 	.word	0xffffffff


	//   ....[15]....
        /*017c*/ 	.word	0xffffffff


	//   ....[16]....
        /*0180*/ 	.word	0x05000008


	//   ....[17]....
        /*0184*/ 	.word	0x05000008


	//   ....[18]....
        /*0188*/ 	.word	0x05000008


	//   ....[19]....
        /*018c*/ 	.word	0x05000008


	//----- nvinfo : EIATTR_COOP_GROUP_INSTR_OFFSETS
	.align		4
.L_2192:
        /*0190*/ 	.byte	0x04, 0x28
        /*0192*/ 	.short	(.L_2194 - .L_2193)


	//   ....[0]....
.L_2193:
        /*0194*/ 	.word	0x00019340


	//   ....[1]....
        /*0198*/ 	.word	0x00019360


	//   ....[2]....
        /*019c*/ 	.word	0x00019390


	//   ....[3]....
        /*01a0*/ 	.word	0x000193b0


	//   ....[4]....
        /*01a4*/ 	.word	0x00022d80


	//   ....[5]....
        /*01a8*/ 	.word	0x00022db0


	//   ....[6]....
        /*01ac*/ 	.word	0x00022df0


	//   ....[7]....
        /*01b0*/ 	.word	0x00022e00


	//   ....[8]....
        /*01b4*/ 	.word	0x0002e160


	//   ....[9]....
        /*01b8*/ 	.word	0x0002e1c0


	//   ....[10]....
        /*01bc*/ 	.word	0x0002e220


	//   ....[11]....
        /*01c0*/ 	.word	0x0002e240


	//   ....[12]....
        /*01c4*/ 	.word	0x00030f40


	//   ....[13]....
        /*01c8*/ 	.word	0x00030f50


	//   ....[14]....
        /*01cc*/ 	.word	0x00030f80


	//   ....[15]....
        /*01d0*/ 	.word	0x00030f90


	//   ....[16]....
        /*01d4*/ 	.word	0x00031a10


	//   ....[17]....
        /*01d8*/ 	.word	0x00031a90


	//   ....[18]....
        /*01dc*/ 	.word	0x00031b10


	//   ....[19]....
        /*01e0*/ 	.word	0x00031b80


	//----- nvinfo : EIATTR_VRC_CTA_INIT_COUNT
	.align		4
.L_2194:
        /*01e4*/ 	.byte	0x02, 0x4a
	.zero		1
	.zero		1


	//----- nvinfo : EIATTR_EXIT_INSTR_OFFSETS
	.align		4
        /*01e8*/ 	.byte	0x04, 0x1c
        /*01ea*/ 	.short	(.L_2196 - .L_2195)


	//   ....[0]....
.L_2195:
        /*01ec*/ 	.word	0x00000200


	//----- nvinfo : EIATTR_CRS_STACK_SIZE
	.align		4
.L_2196:
        /*01f0*/ 	.byte	0x04, 0x1e
        /*01f2*/ 	.short	(.L_2198 - .L_2197)
.L_2197:
        /*01f4*/ 	.word	0x00000000


	//----- nvinfo : EIATTR_CBANK_PARAM_SIZE
	.align		4
.L_2198:
        /*01f8*/ 	.byte	0x03, 0x19
        /*01fa*/ 	.short	0x01d0


	//----- nvinfo : EIATTR_PARAM_CBANK
	.align		4
        /*01fc*/ 	.byte	0x04, 0x0a
        /*01fe*/ 	.short	(.L_2200 - .L_2199)
	.align		4
.L_2199:
        /*0200*/ 	.word	index@(.nv.constant0._ZN5flash24flash_fwd_splitkv_kernelI23Flash_fwd_kernel_traitsILi64ELi64ELi256ELi4ELb0ELb0EN7cutlass10bfloat16_tE19Flash_kernel_traitsILi64ELi64ELi256ELi4ES3_EELb0ELb1ELb1ELb0ELb0ELb0ELb1ELb1EEEvNS_16Flash_fwd_paramsE)
        /*0204*/ 	.short	0x0380
        /*0206*/ 	.short	0x01d0


	//----- nvinfo : EIATTR_SW_WAR
	.align		4
.L_2200:
        /*0208*/ 	.byte	0x04, 0x36
        /*020a*/ 	.short	(.L_2202 - .L_2201)
.L_2201:
        /*020c*/ 	.word	0x00000008
.L_2202:


//--------------------- .nv.info._ZN5flash24flash_fwd_splitkv_kernelI23Flash_fwd_kernel_traitsILi64ELi64ELi256ELi4ELb0ELb0EN7cutlass10bfloat16_tE19Flash_kernel_traitsILi64ELi64ELi256ELi4ES3_EELb0ELb1ELb1ELb0ELb0ELb1ELb1ELb1EEEvNS_16Flash_fwd_paramsE --------------------------
	.section	.nv.info._ZN5flash24flash_fwd_splitkv_kernelI23Flash_fwd_kernel_traitsILi64ELi64ELi256ELi4ELb0ELb0EN7cutlass10bfloat16_tE19Flash_kernel_traitsILi64ELi64ELi256ELi4ES3_EELb0ELb1ELb1ELb0ELb0ELb1ELb1ELb1EEEvNS_16Flash_fwd_paramsE,"",@"SHT_CUDA_INFO"
	.sectionflags	@""
	.align	4


	//----- nvinfo : EIATTR_CUDA_API_VERSION
	.align		4
        /*0000*/ 	.byte	0x04, 0x37
        /*0002*/ 	.short	(.L_2204 - .L_2203)
.L_2203:
        /*0004*/ 	.word	0x00000082


	//----- nvinfo : EIATTR_KPARAM_INFO
	.align		4
.L_2204:
        /*0008*/ 	.byte	0x04, 0x17
        /*000a*/ 	.short	(.L_2206 - .L_2205)
.L_2205:
        /*000c*/ 	.word	0x00000000
        /*0010*/ 	.short	0x0000
        /*0012*/ 	.short	0x0000
        /*0014*/ 	.byte	0x00, 0xf0, 0x41, 0x07


	//----- nvinfo : EIATTR_SPARSE_MMA_MASK
	.align		4
.L_2206:
        /*0018*/ 	.byte	0x03, 0x50
        /*001a*/ 	.short	0x0000


	//----- nvinfo : EIATTR_MAXREG_COUNT
	.align		4
        /*001c*/ 	.byte	0x03, 0x1b
        /*001e*/ 	.short	0x00ff


	//----- nvinfo : EIATTR_NUM_BARRIERS
	.align		4
        /*0020*/ 	.byte	0x02, 0x4c
        /*0022*/ 	.byte	0x01
	.zero		1


	//----- nvinfo : EIATTR_ANNOTATIONS
	.align		4
        /*0024*/ 	.byte	0x04, 0x55
        /*0026*/ 	.short	(.L_2208 - .L_2207)


	//   ....[0]....
.L_2207:
        /*0028*/ 	.word	0x00000001
        /*002c*/ 	.byte	0xa0, 0xcd, 0x01, 0x00, 0x01, 0x00, 0x00, 0x00, 0xb0, 0xcd, 0x01, 0x00, 0x01, 0x00, 0x00, 0x00
        /*003c*/ 	.byte	0x80, 0x7b, 0x02, 0x00, 0x01, 0x00, 0x00, 0x00, 0xf0, 0x7b, 0x02, 0x00, 0x01, 0x00, 0x00, 0x00
        /*004c*/ 	.byte	0x30, 0x17, 0x03, 0x00, 0x01, 0x00, 0x00, 0x00, 0x70, 0x17, 0x03, 0x00, 0x01, 0x00, 0x00, 0x00
        /*005c*/ 	.byte	0x10, 0x3c, 0x03, 0x00, 0x01, 0x00, 0x00, 0x00, 0x20, 0x3c, 0x03, 0x00, 0x01, 0x00, 0x00, 0x00
        /*006c*/ 	.byte	0x50, 0x3c, 0x03, 0x00, 0x01, 0x00, 0x00, 0x00, 0x60, 0x3c, 0x03, 0x00


	//----- nvinfo : EIATTR_MERCURY_ISA_VERSION
	.align		4
.L_2208:
        /*0078*/ 	.byte	0x03, 0x5f
        /*007a*/ 	.short	0x0101


	//----- nvinfo : EIATTR_COOP_GROUP_MASK_REGIDS
	.align		4
        /*007c*/ 	.byte	0x04, 0x29
        /*007e*/ 	.short	(.L_2210 - .L_2209)


	//   ....[0]....
.L_2209:
        /*0080*/ 	.word	0xffffffff


	//   ....[1]....
        /*0084*/ 	.word	0xffffffff


	//   ....[2]....
        /*0088*/ 	.word	0xffffffff


	//   ....[3]....
        /*008c*/ 	.word	0xffffffff


	//   ....[4]....
        /*0090*/ 	.word	0xffffffff


	//   ....[5]....
        /*0094*/ 	.word	0xffffffff


	//   ....[6]....
        /*0098*/ 	.word	0xffffffff


	//   ....[7]....
        /*009c*/ 	.word	0xffffffff


	//   ....[8]....
        /*00a0*/ 	.word	0xffffffff


	//   ....[9]....
        /*00a4*/ 	.word	0xffffffff


	//   ....[10]....
        /*00a8*/ 	.word	0xffffffff


	//   ....[11]....
        /*00ac*/ 	.word	0xffffffff


	//   ....[12]....
        /*00b0*/ 	.word	0xffffffff


	//   ....[13]....
        /*00b4*/ 	.word	0xffffffff


	//   ....[14]....
        /*00b8*/ 	.word	0xffffffff


	//   ....[15]....
        /*00bc*/ 	.word	0xffffffff


	//   ....[16]....
        /*00c0*/ 	.word	0x05000008


	//   ....[17]....
        /*00c4*/ 	.word	0x05000008


	//   ....[18]....
        /*00c8*/ 	.word	0x05000008


	//   ....[19]....
        /*00cc*/ 	.word	0x05000008


	//----- nvinfo : EIATTR_COOP_GROUP_INSTR_OFFSETS
	.align		4
.L_2210:
        /*00d0*/ 	.byte	0x04, 0x28
        /*00d2*/ 	.short	(.L_2212 - .L_2211)


	//   ....[0]....
.L_2211:
        /*00d4*/ 	.word	0x0001a4c0


	//   ....[1]....
        /*00d8*/ 	.word	0x0001a4e0


	//   ....[2]....
        /*00dc*/ 	.word	0x0001a510


	//   ....[3]....
        /*00e0*/ 	.word	0x0001a530


	//   ....[4]....
        /*00e4*/ 	.word	0x00025010


	//   ....[5]....
        /*00e8*/ 	.word	0x00025040


	//   ....[6]....
        /*00ec*/ 	.word	0x00025080


	//   ....[7]....
        /*00f0*/ 	.word	0x00025090


	//   ....[8]....
        /*00f4*/ 	.word	0x00030ee0


	//   ....[9]....
        /*00f8*/ 	.word	0x00030f40


	//   ....[10]....
        /*00fc*/ 	.word	0x00030fa0


	//   ....[11]....
        /*0100*/ 	.word	0x00030fc0


	//   ....[12]....
        /*0104*/ 	.word	0x00033cc0


	//   ....[13]....
        /*0108*/ 	.word	0x00033cd0


	//   ....[14]....
        /*010c*/ 	.word	0x00033d00


	//   ....[15]....
        /*0110*/ 	.word	0x00033d10


	//   ....[16]....
        /*0114*/ 	.word	0x00034790


	//   ....[17]....
        /*0118*/ 	.word	0x00034810


	//   ....[18]....
        /*011c*/ 	.word	0x00034890


	//   ....[19]....
        /*0120*/ 	.word	0x00034900


	//----- nvinfo : EIATTR_VRC_CTA_INIT_COUNT
	.align		4
.L_2212:
        /*0124*/ 	.byte	0x02, 0x4a
	.zero		1
	.zero		1


	//----- nvinfo : EIATTR_EXIT_INSTR_OFFSETS
	.align		4
        /*0128*/ 	.byte	0x04, 0x1c
        /*012a*/ 	.short	(.L_2214 - .L_2213)


	//   ....[0]....
.L_2213:
        /*012c*/ 	.word	0x00000200


	//----- nvinfo : EIATTR_CRS_STACK_SIZE
	.align		4
.L_2214:
        /*0130*/ 	.byte	0x04, 0x1e
        /*0132*/ 	.short	(.L_2216 - .L_2215)
.L_2215:
        /*0134*/ 	.word	0x00000000


	//----- nvinfo : EIATTR_CBANK_PARAM_SIZE
	.align		4
.L_2216:
        /*0138*/ 	.byte	0x03, 0x19
        /*013a*/ 	.short	0x01d0


	//----- nvinfo : EIATTR_PARAM_CBANK
	.align		4
        /*013c*/ 	.byte	0x04, 0x0a
        /*013e*/ 	.short	(.L_2218 - .L_2217)
	.align		4
.L_2217:
        /*0140*/ 	.word	index@(.nv.constant0._ZN5flash24flash_fwd_splitkv_kernelI23Flash_fwd_kernel_traitsILi64ELi64ELi256ELi4ELb0ELb0EN7cutlass10bfloat16_tE19Flash_kernel_traitsILi64ELi64ELi256ELi4ES3_EELb0ELb1ELb1ELb0ELb0ELb1ELb1ELb1EEEvNS_16Flash_fwd_paramsE)
        /*0144*/ 	.short	0x0380
        /*0146*/ 	.short	0x01d0


	//----- nvinfo : EIATTR_SW_WAR
	.align		4
.L_2218:
        /*0148*/ 	.byte	0x04, 0x36
        /*014a*/ 	.short	(.L_2220 - .L_2219)
.L_2219:
        /*014c*/ 	.word	0x00000008
.L_2220:


//--------------------- .nv.info._ZN5flash32flash_fwd_splitkv_combine_kernelI23Flash_fwd_kernel_traitsILi64ELi64ELi128ELi4ELb0ELb0EN7cutlass10bfloat16_tE19Flash_kernel_traitsILi64ELi64ELi128ELi4ES3_EELi8ELi7ELb0EEEvNS_16Flash_fwd_paramsE --------------------------
	.section	.nv.info._ZN5flash32flash_fwd_splitkv_combine_kernelI23Flash_fwd_kernel_traitsILi64ELi64ELi128ELi4ELb0ELb0EN7cutlass10bfloat16_tE19Flash_kernel_traitsILi64ELi64ELi128ELi4ES3_EELi8ELi7ELb0EEEvNS_16Flash_fwd_paramsE,"",@"SHT_CUDA_INFO"
	.sectionflags	@""
	.align	4


	//----- nvinfo : EIATTR_CUDA_API_VERSION
	.align		4
        /*0000*/ 	.byte	0x04, 0x37
        /*0002*/ 	.short	(.L_2222 - .L_2221)
.L_2221:
        /*0004*/ 	.word	0x00000082


	//----- nvinfo : EIATTR_KPARAM_INFO
	.align		4
.L_2222:
        /*0008*/ 	.byte	0x04, 0x17
        /*000a*/ 	.short	(.L_2224 - .L_2223)
.L_2223:
        /*000c*/ 	.word	0x00000000
        /*0010*/ 	.short	0x0000
        /*0012*/ 	.short	0x0000
        /*0014*/ 	.byte	0x00, 0xf0, 0x41, 0x07


	//----- nvinfo : EIATTR_SPARSE_MMA_MASK
	.align		4
.L_2224:
        /*0018*/ 	.byte	0x03, 0x50
        /*001a*/ 	.short	0x0000


	//----- nvinfo : EIATTR_MAXREG_COUNT
	.align		4
        /*001c*/ 	.byte	0x03, 0x1b
        /*001e*/ 	.short	0x00ff


	//----- nvinfo : EIATTR_NUM_BARRIERS
	.align		4
        /*0020*/ 	.byte	0x02, 0x4c
        /*0022*/ 	.byte	0x01
	.zero		1


	//----- nvinfo : EIATTR_MERCURY_ISA_VERSION
	.align		4
        /*0024*/ 	.byte	0x03, 0x5f
        /*0026*/ 	.short	0x0101


	//----- nvinfo : EIATTR_COOP_GROUP_MASK_REGIDS
	.align		4
        /*0028*/ 	.byte	0x04, 0x29
        /*002a*/ 	.short	(.L_2226 - .L_2225)


	//   ....[0]....
.L_2225:
        /*002c*/ 	.word	0xffffffff


	//   ....[1]....
        /*0030*/ 	.word	0xffffffff


	//   ....[2]....
        /*0034*/ 	.word	0xffffffff


	//   ....[3]....
        /*0038*/ 	.word	0xffffffff


	//   ....[4]....
        /*003c*/ 	.word	0xffffffff


	//   ....[5]....
        /*0040*/ 	.word	0xffffffff


	//   ....[6]....
        /*0044*/ 	.word	0xffffffff


	//   ....[7]....
        /*0048*/ 	.word	0xffffffff


	//----- nvinfo : EIATTR_COOP_GROUP_INSTR_OFFSETS
	.align		4
.L_2226:
        /*004c*/ 	.byte	0x04, 0x28
        /*004e*/ 	.short	(.L_2228 - .L_2227)


	//   ....[0]....
.L_2227:
        /*0050*/ 	.word	0x00001ea0


	//   ....[1]....
        /*0054*/ 	.word	0x00001ed0


	//   ....[2]....
        /*0058*/ 	.word	0x00001f10


	//   ....[3]....
        /*005c*/ 	.word	0x00001f50


	//   ....[4]....
        /*0060*/ 	.word	0x000022e0


	//   ....[5]....
        /*0064*/ 	.word	0x00002360


	//   ....[6]....
        /*0068*/ 	.word	0x000023d0


	//   ....[7]....
        /*006c*/ 	.word	0x000024e0


	//----- nvinfo : EIATTR_VRC_CTA_INIT_COUNT
	.align		4
.L_2228:
        /*0070*/ 	.byte	0x02, 0x4a
	.zero		1
	.zero		1


	//----- nvinfo : EIATTR_EXIT_INSTR_OFFSETS
	.align		4
        /*0074*/ 	.byte	0x04, 0x1c
        /*0076*/ 	.short	(.L_2230 - .L_2229)


	//   ....[0]....
.L_2229:
        /*0078*/ 	.word	0x00004590


	//   ....[1]....
        /*007c*/ 	.word	0x00004870


	//   ....[2]....
        /*0080*/ 	.word	0x00004a90


	//----- nvinfo : EIATTR_CRS_STACK_SIZE
	.align		4
.L_2230:
        /*0084*/ 	.byte	0x04, 0x1e
        /*0086*/ 	.short	(.L_2232 - .L_2231)
.L_2231:
        /*0088*/ 	.word	0x00000000


	//----- nvinfo : EIATTR_CBANK_PARAM_SIZE
	.align		4
.L_2232:
        /*008c*/ 	.byte	0x03, 0x19
        /*008e*/ 	.short	0x01d0


	//----- nvinfo : EIATTR_PARAM_CBANK
	.align		4
        /*0090*/ 	.byte	0x04, 0x0a
        /*0092*/ 	.short	(.L_2234 - .L_2233)
	.align		4
.L_2233:
        /*0094*/ 	.word	index@(.nv.constant0._ZN5flash32flash_fwd_splitkv_combine_kernelI23Flash_fwd_kernel_traitsILi64ELi64ELi128ELi4ELb0ELb0EN7cutlass10bfloat16_tE19Flash_kernel_traitsILi64ELi64ELi128ELi4ES3_EELi8ELi7ELb0EEEvNS_16Flash_fwd_paramsE)
        /*0098*/ 	.short	0x0380
        /*009a*/ 	.short	0x01d0


	//----- nvinfo : EIATTR_SW_WAR
	.align		4
.L_2234:
        /*009c*/ 	.byte	0x04, 0x36
        /*009e*/ 	.short	(.L_2236 - .L_2235)
.L_2235:
        /*00a0*/ 	.word	0x00000008
.L_2236:


//--------------------- .nv.info._ZN5flash32flash_fwd_splitkv_combine_kernelI23Flash_fwd_kernel_traitsILi64ELi64ELi128ELi4ELb0ELb0EN7cutlass10bfloat16_tE19Flash_kernel_traitsILi64ELi64ELi128ELi4ES3_EELi8ELi6ELb0EEEvNS_16Flash_fwd_paramsE --------------------------
	.section	.nv.info._ZN5flash32flash_fwd_splitkv_combine_kernelI23Flash_fwd_kernel_traitsILi64ELi64ELi128ELi4ELb0ELb0EN7cutlass10bfloat16_tE19Flash_kernel_traitsILi64ELi64ELi128ELi4ES3_EELi8ELi6ELb0EEEvNS_16Flash_fwd_paramsE,"",@"SHT_CUDA_INFO"
	.sectionflags	@""
	.align	4


	//----- nvinfo : EIATTR_CUDA_API_VERSION
	.align		4
        /*0000*/ 	.byte	0x04, 0x37
        /*0002*/ 	.short	(.L_2238 - .L_2237)
.L_2237:
        /*0004*/ 	.word	0x00000082


	//----- nvinfo : EIATTR_KPARAM_INFO
	.align		4
.L_2238:
        /*0008*/ 	.byte	0x04, 0x17
        /*000a*/ 	.short	(.L_2240 - .L_2239)
.L_2239:
        /*000c*/ 	.word	0x00000000
        /*0010*/ 	.short	0x0000
        /*0012*/ 	.short	0x0000
        /*0014*/ 	.byte	0x00, 0xf0, 0x41, 0x07


	//----- nvinfo : EIATTR_SPARSE_MMA_MASK
	.align		4
.L_2240:
        /*0018*/ 	.byte	0x03, 0x50
        /*001a*/ 	.short	0x0000


	//----- nvinfo : EIATTR_MAXREG_COUNT
	.align		4
        /*001c*/ 	.byte	0x03, 0x1b
        /*001e*/ 	.short	0x00ff


	//----- nvinfo : EIATTR_NUM_BARRIERS
	.align		4
        /*0020*/ 	.byte	0x02, 0x4c
        /*0022*/ 	.byte	0x01
	.zero		1


	//----- nvinfo : EIATTR_MERCURY_ISA_VERSION
	.align		4
        /*0024*/ 	.byte	0x03, 0x5f
        /*0026*/ 	.short	0x0101


	//----- nvinfo : EIATTR_COOP_GROUP_MASK_REGIDS
	.align		4
        /*0028*/ 	.byte	0x04, 0x29
        /*002a*/ 	.short	(.L_2242 - .L_2241)


	//   ....[0]....
.L_2241:
        /*002c*/ 	.word	0xffffffff


	//   ....[1]....
        /*0030*/ 	.word	0xffffffff


	//   ....[2]....
        /*0034*/ 	.word	0xffffffff


	//   ....[3]....
        /*0038*/ 	.word	0xffffffff


	//   ....[4]....
        /*003c*/ 	.word	0xffffffff


	//   ....[5]....
        /*0040*/ 	.word	0xffffffff


	//   ....[6]....
        /*0044*/ 	.word	0xffffffff


	//   ....[7]....
        /*0048*/ 	.word	0xffffffff


	//----- nvinfo : EIATTR_COOP_GROUP_INSTR_OFFSETS
	.align		4
.L_2242:
        /*004c*/ 	.byte	0x04, 0x28
        /*004e*/ 	.short	(.L_2244 - .L_2243)


	//   ....[0]....
.L_2243:
        /*0050*/ 	.word	0x00001cd0


	//   ....[1]....
        /*0054*/ 	.word	0x00001d40


	//   ....[2]....
        /*0058*/ 	.word	0x00001d80


	//   ....[3]....
        /*005c*/ 	.word	0x00001e10


	//   ....[4]....
        /*0060*/ 	.word	0x00001fe0


	//   ....[5]....
        /*0064*/ 	.word	0x00002050


	//   ....[6]....
        /*0068*/ 	.word	0x000020f0


	//   ....[7]....
        /*006c*/ 	.word	0x00002200


	//----- nvinfo : EIATTR_VRC_CTA_INIT_COUNT
	.align		4
.L_2244:
        /*0070*/ 	.byte	0x02, 0x4a
	.zero		1
	.zero		1


	//----- nvinfo : EIATTR_EXIT_INSTR_OFFSETS
	.align		4
        /*0074*/ 	.byte	0x04, 0x1c
        /*0076*/ 	.short	(.L_2246 - .L_2245)


	//   ....[0]....
.L_2245:
        /*0078*/ 	.word	0x000040b0


	//   ....[1]....
        /*007c*/ 	.word	0x00004390


	//   ....[2]....
        /*0080*/ 	.word	0x000045b0


	//----- nvinfo : EIATTR_CRS_STACK_SIZE
	.align		4
.L_2246:
        /*0084*/ 	.byte	0x04, 0x1e
        /*0086*/ 	.short	(.L_2248 - .L_2247)
.L_2247:
        /*0088*/ 	.word	0x00000000


	//----- nvinfo : EIATTR_CBANK_PARAM_SIZE
	.align		4
.L_2248:
        /*008c*/ 	.byte	0x03, 0x19
        /*008e*/ 	.short	0x01d0


	//----- nvinfo : EIATTR_PARAM_CBANK
	.align		4
        /*0090*/ 	.byte	0x04, 0x0a
        /*0092*/ 	.short	(.L_2250 - .L_2249)
	.align		4
.L_2249:
        /*0094*/ 	.word	index@(.nv.constant0._ZN5flash32flash_fwd_splitkv_combine_kernelI23Flash_fwd_kernel_traitsILi64ELi64ELi128ELi4ELb0ELb0EN7cutlass10bfloat16_tE19Flash_kernel_traitsILi64ELi64ELi128ELi4ES3_EELi8ELi6ELb0EEEvNS_16Flash_fwd_paramsE)
        /*0098*/ 	.short	0x0380
        /*009a*/ 	.short	0x01d0


	//----- nvinfo : EIATTR_SW_WAR
	.align		4
.L_2250:
        /*009c*/ 	.byte	0x04, 0x36
        /*009e*/ 	.short	(.L_2252 - .L_2251)
.L_2251:
        /*00a0*/ 	.word	0x00000008
.L_2252:


//--------------------- .nv.info._ZN5flash32flash_fwd_splitkv_combine_kernelI23Flash_fwd_kernel_traitsILi64ELi64ELi128ELi4ELb0ELb0EN7cutlass10bfloat16_tE19Flash_kernel_traitsILi64ELi64ELi128ELi4ES3_EELi8ELi5ELb0EEEvNS_16Flash_fwd_paramsE --------------------------
	.section	.nv.info._ZN5flash32flash_fwd_splitkv_combine_kernelI23Flash_fwd_kernel_traitsILi64ELi64ELi128ELi4ELb0ELb0EN7cutlass10bfloat16_tE19Flash_kernel_traitsILi64ELi64ELi128ELi4ES3_EELi8ELi5ELb0EEEvNS_16Flash_fwd_paramsE,"",@"SHT_CUDA_INFO"
	.sectionflags	@""
	.align	4


	//----- nvinfo : EIATTR_CUDA_API_VERSION
	.align		4
        /*0000*/ 	.byte	0x04, 0x37
        /*0002*/ 	.short	(.L_2254 - .L_2253)
.L_2253:
        /*0004*/ 	.word	0x00000082


	//----- nvinfo : EIATTR_KPARAM_INFO
	.align		4
.L_2254:
        /*0008*/ 	.byte	0x04, 0x17
        /*000a*/ 	.short	(.L_2256 - .L_2255)
.L_2255:
        /*000c*/ 	.word	0x00000000
        /*0010*/ 	.short	0x0000
        /*0012*/ 	.short	0x0000
        /*0014*/ 	.byte	0x00, 0xf0, 0x41, 0x07


	//----- nvinfo : EIATTR_SPARSE_MMA_MASK
	.align		4
.L_2256:
        /*0018*/ 	.byte	0x03, 0x50
        /*001a*/ 	.short	0x0000


	//----- nvinfo : EIATTR_MAXREG_COUNT
	.align		4
        /*001c*/ 	.byte	0x03, 0x1b
        /*001e*/ 	.short	0x00ff


	//----- nvinfo : EIATTR_NUM_BARRIERS
	.align		4
        /*0020*/ 	.byte	0x02, 0x4c
        /*0022*/ 	.byte	0x01
	.zero		1


	//----- nvinfo : EIATTR_MERCURY_ISA_VERSION
	.align		4
        /*0024*/ 	.byte	0x03, 0x5f
        /*0026*/ 	.short	0x0101


	//----- nvinfo : EIATTR_COOP_GROUP_MASK_REGIDS
	.align		4
        /*0028*/ 	.byte	0x04, 0x29
        /*002a*/ 	.short	(.L_2258 - .L_2257)


	//   ....[0]....
.L_2257:
        /*002c*/ 	.word	0xffffffff


	//   ....[1]....
        /*0030*/ 	.word	0xffffffff


	//   ....[2]....
        /*0034*/ 	.word	0xffffffff


	//   ....[3]....
        /*0038*/ 	.word	0xffffffff


	//   ....[4]....
        /*003c*/ 	.word	0xffffffff


	//   ....[5]....
        /*0040*/ 	.word	0xffffffff


	//   ....[6]....
        /*0044*/ 	.word	0xffffffff


	//   ....[7]....
        /*0048*/ 	.word	0xffffffff


	//----- nvinfo : EIATTR_COOP_GROUP_INSTR_OFFSETS
	.align		4
.L_2258:
        /*004c*/ 	.byte	0x04, 0x28
        /*004e*/ 	.short	(.L_2260 - .L_2259)


	//   ....[0]....
.L_2259:
        /*0050*/ 	.word	0x000019b0


	//   ....[1]....
        /*0054*/ 	.word	0x000019f0


	//   ....[2]....
        /*0058*/ 	.word	0x00001a60


	//   ....[3]....
        /*005c*/ 	.word	0x00001ac0


	//   ....[4]....
        /*0060*/ 	.word	0x00001c70


	//   ....[5]....
        /*0064*/ 	.word	0x00001ce0


	//   ....[6]....
        /*0068*/ 	.word	0x00001d50


	//   ....[7]....
        /*006c*/ 	.word	0x00001e70


	//----- nvinfo : EIATTR_VRC_CTA_INIT_COUNT
	.align		4
.L_2260:
        /*0070*/ 	.byte	0x02, 0x4a
	.zero		1
	.zero		1


	//----- nvinfo : EIATTR_EXIT_INSTR_OFFSETS
	.align		4
        /*0074*/ 	.byte	0x04, 0x1c
        /*0076*/ 	.short	(.L_2262 - .L_2261)


	//   ....[0]....
.L_2261:
        /*0078*/ 	.word	0x00003c80


	//   ....[1]....
        /*007c*/ 	.word	0x00003f60


	//   ....[2]....
        /*0080*/ 	.word	0x00004180


	//----- nvinfo : EIATTR_CRS_STACK_SIZE
	.align		4
.L_2262:
        /*0084*/ 	.byte	0x04, 0x1e
        /*0086*/ 	.short	(.L_2264 - .L_2263)
.L_2263:
        /*0088*/ 	.word	0x00000000


	//----- nvinfo : EIATTR_CBANK_PARAM_SIZE
	.align		4
.L_2264:
        /*008c*/ 	.byte	0x03, 0x19
        /*008e*/ 	.short	0x01d0


	//----- nvinfo : EIATTR_PARAM_CBANK
	.align		4
        /*0090*/ 	.byte	0x04, 0x0a
        /*0092*/ 	.short	(.L_2266 - .L_2265)
	.align		4
.L_2265:
        /*0094*/ 	.word	index@(.nv.constant0._ZN5flash32flash_fwd_splitkv_combine_kernelI23Flash_fwd_kernel_traitsILi64ELi64ELi128ELi4ELb0ELb0EN7cutlass10bfloat16_tE19Flash_kernel_traitsILi64ELi64ELi128ELi4ES3_EELi8ELi5ELb0EEEvNS_16Flash_fwd_paramsE)
        /*0098*/ 	.short	0x0380
        /*009a*/ 	.short	0x01d0


	//----- nvinfo : EIATTR_SW_WAR
	.align		4
.L_2266:
        /*009c*/ 	.byte	0x04, 0x36
        /*009e*/ 	.short	(.L_2268 - .L_2267)
.L_2267:
        /*00a0*/ 	.word	0x00000008
.L_2268:


//--------------------- .nv.info._ZN5flash32flash_fwd_splitkv_combine_kernelI23Flash_fwd_kernel_traitsILi64ELi64ELi128ELi4ELb0ELb0EN7cutlass10bfloat16_tE19Flash_kernel_traitsILi64ELi64ELi128ELi4ES3_EELi8ELi4ELb0EEEvNS_16Flash_fwd_paramsE --------------------------
	.section	.nv.info._ZN5flash32flash_fwd_splitkv_combine_kernelI23Flash_fwd_kernel_traitsILi64ELi64ELi128ELi4ELb0ELb0EN7cutlass10bfloat16_tE19Flash_kernel_traitsILi64ELi64ELi128ELi4ES3_EELi8ELi4ELb0EEEvNS_16Flash_fwd_paramsE,"",@"SHT_CUDA_INFO"
	.sectionflags	@""
	.align	4


	//----- nvinfo : EIATTR_CUDA_API_VERSION
	.align		4
        /*0000*/ 	.byte	0x04, 0x37
        /*0002*/ 	.short	(.L_2270 - .L_2269)
.L_2269:
        /*0004*/ 	.word	0x00000082


	//----- nvinfo : EIATTR_KPARAM_INFO
	.align		4
.L_2270:
        /*0008*/ 	.byte	0x04, 0x17
        /*000a*/ 	.short	(.L_2272 - .L_2271)
.L_2271:
        /*000c*/ 	.word	0x00000000
        /*0010*/ 	.short	0x0000
        /*0012*/ 	.short	0x0000
        /*0014*/ 	.byte	0x00, 0xf0, 0x41, 0x07


	//----- nvinfo : EIATTR_SPARSE_MMA_MASK
	.align		4
.L_2272:
        /*0018*/ 	.byte	0x03, 0x50
        /*001a*/ 	.short	0x0000


	//----- nvinfo : EIATTR_MAXREG_COUNT
	.align		4
        /*001c*/ 	.byte	0x03, 0x1b
        /*001e*/ 	.short	0x00ff


	//----- nvinfo : EIATTR_NUM_BARRIERS
	.align		4
        /*0020*/ 	.byte	0x02, 0x4c
        /*0022*/ 	.byte	0x01
	.zero		1


	//----- nvinfo : EIATTR_MERCURY_ISA_VERSION
	.align		4
        /*0024*/ 	.byte	0x03, 0x5f
        /*0026*/ 	.short	0x0101


	//----- nvinfo : EIATTR_COOP_GROUP_MASK_REGIDS
	.align		4
        /*0028*/ 	.byte	0x04, 0x29
        /*002a*/ 	.short	(.L_2274 - .L_2273)


	//   ....[0]....
.L_2273:
        /*002c*/ 	.word	0xffffffff


	//   ....[1]....
        /*0030*/ 	.word	0xffffffff


	//   ....[2]....
        /*0034*/ 	.word	0xffffffff


	//   ....[3]....
        /*0038*/ 	.word	0xffffffff


	//   ....[4]....
        /*003c*/ 	.word	0xffffffff


	//   ....[5]....
        /*0040*/ 	.word	0xffffffff


	//   ....[6]....
        /*0044*/ 	.word	0xffffffff


	//   ....[7]....
        /*0048*/ 	.word	0xffffffff


	//----- nvinfo : EIATTR_COOP_GROUP_INSTR_OFFSETS
	.align		4
.L_2274:
        /*004c*/ 	.byte	0x04, 0x28
        /*004e*/ 	.short	(.L_2276 - .L_2275)


	//   ....[0]....
.L_2275:
        /*0050*/ 	.word	0x00001ad0


	//   ....[1]....
        /*0054*/ 	.word	0x00001b10


	//   ....[2]....
        /*0058*/ 	.word	0x00001b30


	//   ....[3]....
        /*005c*/ 	.word	0x00001b60


	//   ....[4]....
        /*0060*/ 	.word	0x00001c80


	//   ....[5]....
        /*0064*/ 	.word	0x00001cb0


	//   ....[6]....
        /*0068*/ 	.word	0x00001cf0


	//   ....[7]....
        /*006c*/ 	.word	0x00001df0


	//----- nvinfo : EIATTR_VRC_CTA_INIT_COUNT
	.align		4
.L_2276:
        /*0070*/ 	.byte	0x02, 0x4a
	.zero		1
	.zero		1


	//----- nvinfo : EIATTR_EXIT_INSTR_OFFSETS
	.align		4
        /*0074*/ 	.byte	0x04, 0x1c
        /*0076*/ 	.short	(.L_2278 - .L_2277)


	//   ....[0]....
.L_2277:
        /*0078*/ 	.word	0x00003b40


	//   ....[1]....
        /*007c*/ 	.word	0x00003e20


	//   ....[2]....
        /*0080*/ 	.word	0x00004040


	//----- nvinfo : EIATTR_CRS_STACK_SIZE
	.align		4
.L_2278:
        /*0084*/ 	.byte	0x04, 0x1e
        /*0086*/ 	.short	(.L_2280 - .L_2279)
.L_2279:
        /*0088*/ 	.word	0x00000000


	//----- nvinfo : EIATTR_CBANK_PARAM_SIZE
	.align		4
.L_2280:
        /*008c*/ 	.byte	0x03, 0x19
        /*008e*/ 	.short	0x01d0


	//----- nvinfo : EIATTR_PARAM_CBANK
	.align		4
        /*0090*/ 	.byte	0x04, 0x0a
        /*0092*/ 	.short	(.L_2282 - .L_2281)
	.align		4
.L_2281:
        /*0094*/ 	.word	index@(.nv.constant0._ZN5flash32flash_fwd_splitkv_combine_kernelI23Flash_fwd_kernel_traitsILi64ELi64ELi128ELi4ELb0ELb0EN7cutlass10bfloat16_tE19Flash_kernel_traitsILi64ELi64ELi128ELi4ES3_EELi8ELi4ELb0EEEvNS_16Flash_fwd_paramsE)
        /*0098*/ 	.short	0x0380
        /*009a*/ 	.short	0x01d0


	//----- nvinfo : EIATTR_SW_WAR
	.align		4
.L_2282:
        /*009c*/ 	.byte	0x04, 0x36
        /*009e*/ 	.short	(.L_2284 - .L_2283)
.L_2283:
        /*00a0*/ 	.word	0x00000008
.L_2284:


//--------------------- .nv.info._ZN5flash32flash_fwd_splitkv_combine_kernelI23Flash_fwd_kernel_traitsILi64ELi64ELi128ELi4ELb0ELb0EN7cutlass10bfloat16_tE19Flash_kernel_traitsILi64ELi64ELi128ELi4ES3_EELi8ELi3ELb0EEEvNS_16Flash_fwd_paramsE --------------------------
	.section	.nv.info._ZN5flash32flash_fwd_splitkv_combine_kernelI23Flash_fwd_kernel_traitsILi64ELi64ELi128ELi4ELb0ELb0EN7cutlass10bfloat16_tE19Flash_kernel_traitsILi64ELi64ELi128ELi4ES3_EELi8ELi3ELb0EEEvNS_16Flash_fwd_paramsE,"",@"SHT_CUDA_INFO"
	.sectionflags	@""
	.align	4


	//----- nvinfo : EIATTR_CUDA_API_VERSION
	.align		4
        /*0000*/ 	.byte	0x04, 0x37
        /*0002*/ 	.short	(.L_2286 - .L_2285)
.L_2285:
        /*0004*/ 	.word	0x00000082


	//----- nvinfo : EIATTR_KPARAM_INFO
	.align		4
.L_2286:
        /*0008*/ 	.byte	0x04, 0x17
        /*000a*/ 	.short	(.L_2288 - .L_2287)
.L_2287:
        /*000c*/ 	.word	0x00000000
        /*0010*/ 	.short	0x0000
        /*0012*/ 	.short	0x0000
        /*0014*/ 	.byte	0x00, 0xf0, 0x41, 0x07


	//----- nvinfo : EIATTR_SPARSE_MMA_MASK
	.align		4
.L_2288:
        /*0018*/ 	.byte	0x03, 0x50
        /*001a*/ 	.short	0x0000


	//----- nvinfo : EIATTR_MAXREG_COUNT
	.align		4
        /*001c*/ 	.byte	0x03, 0x1b
        /*001e*/ 	.short	0x00ff


	//----- nvinfo : EIATTR_NUM_BARRIERS
	.align		4
        /*0020*/ 	.byte	0x02, 0x4c
        /*0022*/ 	.byte	0x01
	.zero		1


	//----- nvinfo : EIATTR_MERCURY_ISA_VERSION
	.align		4
        /*0024*/ 	.byte	0x03, 0x5f
        /*0026*/ 	.short	0x0101


	//----- nvinfo : EIATTR_COOP_GROUP_MASK_REGIDS
	.align		4
        /*0028*/ 	.byte	0x04, 0x29
        /*002a*/ 	.short	(.L_2290 - .L_2289)


	//   ....[0]....
.L_2289:
        /*002c*/ 	.word	0xffffffff


	//   ....[1]....
        /*0030*/ 	.word	0xffffffff


	//   ....[2]....
        /*0034*/ 	.word	0xffffffff


	//   ....[3]....
        /*0038*/ 	.word	0xffffffff


	//   ....[4]....
        /*003c*/ 	.word	0xffffffff


	//   ....[5]....
        /*0040*/ 	.word	0xffffffff


	//----- nvinfo : EIATTR_COOP_GROUP_INSTR_OFFSETS
	.align		4
.L_2290:
        /*0044*/ 	.byte	0x04, 0x28
        /*0046*/ 	.short	(.L_2292 - .L_2291)


	//   ....[0]....
.L_2291:
        /*0048*/ 	.word	0x00001c20


	//   ....[1]....
        /*004c*/ 	.word	0x00001c40


	//   ....[2]....
        /*0050*/ 	.word	0x00001c60


	//   ....[3]....
        /*0054*/ 	.word	0x00001d50


	//   ....[4]....
        /*0058*/ 	.word	0x00001e20


	//   ....[5]....
        /*005c*/ 	.word	0x00001e80


	//----- nvinfo : EIATTR_VRC_CTA_INIT_COUNT
	.align		4
.L_2292:
        /*0060*/ 	.byte	0x02, 0x4a
	.zero		1
	.zero		1


	//----- nvinfo : EIATTR_EXIT_INSTR_OFFSETS
	.align		4
        /*0064*/ 	.byte	0x04, 0x1c
        /*0066*/ 	.short	(.L_2294 - .L_2293)


	//   ....[0]....
.L_2293:
        /*0068*/ 	.word	0x00003b10


	//   ....[1]....
        /*006c*/ 	.word	0x00003df0


	//   ....[2]....
        /*0070*/ 	.word	0x00004010


	//----- nvinfo : EIATTR_CRS_STACK_SIZE
	.align		4
.L_2294:
        /*0074*/ 	.byte	0x04, 0x1e
        /*0076*/ 	.short	(.L_2296 - .L_2295)
.L_2295:
        /*0078*/ 	.word	0x00000000


	//----- nvinfo : EIATTR_CBANK_PARAM_SIZE
	.align		4
.L_2296:
        /*007c*/ 	.byte	0x03, 0x19
        /*007e*/ 	.short	0x01d0


	//----- nvinfo : EIATTR_PARAM_CBANK
	.align		4
        /*0080*/ 	.byte	0x04, 0x0a
        /*0082*/ 	.short	(.L_2298 - .L_2297)
	.align		4
.L_2297:
        /*0084*/ 	.word	index@(.nv.constant0._ZN5flash32flash_fwd_splitkv_combine_kernelI23Flash_fwd_kernel_traitsILi64ELi64ELi128ELi4ELb0ELb0EN7cutlass10bfloat16_tE19Flash_kernel_traitsILi64ELi64ELi128ELi4ES3_EELi8ELi3ELb0EEEvNS_16Flash_fwd_paramsE)
        /*0088*/ 	.short	0x0380
        /*008a*/ 	.short	0x01d0


	//----- nvinfo : EIATTR_SW_WAR
	.align		4
.L_2298:
        /*008c*/ 	.byte	0x04, 0x36
        /*008e*/ 	.short	(.L_2300 - .L_2299)
.L_2299:
        /*0090*/ 	.word	0x00000008
.L_2300:


//--------------------- .nv.info._ZN5flash32flash_fwd_splitkv_combine_kernelI23Flash_fwd_kernel_traitsILi64ELi64ELi128ELi4ELb0ELb0EN7cutlass10bfloat16_tE19Flash_kernel_traitsILi64ELi64ELi128ELi4ES3_EELi8ELi2ELb0EEEvNS_16Flash_fwd_paramsE --------------------------
	.section	.nv.info._ZN5flash32flash_fwd_splitkv_combine_kernelI23Flash_fwd_kernel_traitsILi64ELi64ELi128ELi4ELb0ELb0EN7cutlass10bfloat16_tE19Flash_kernel_traitsILi64ELi64ELi128ELi4ES3_EELi8ELi2ELb0EEEvNS_16Flash_fwd_paramsE,"",@"SHT_CUDA_INFO"
	.sectionflags	@""
	.align	4


	//----- nvinfo : EIATTR_CUDA_API_VERSION
	.align		4
        /*0000*/ 	.byte	0x04, 0x37
        /*0002*/ 	.short	(.L_2302 - .L_2301)
.L_2301:
        /*0004*/ 	.word	0x00000082


	//----- nvinfo : EIATTR_KPARAM_INFO
	.align		4
.L_2302:
        /*0008*/ 	.byte	0x04, 0x17
        /*000a*/ 	.short	(.L_2304 - .L_2303)
.L_2303:
        /*000c*/ 	.word	0x00000000
        /*0010*/ 	.short	0x0000
        /*0012*/ 	.short	0x0000
        /*0014*/ 	.byte	0x00, 0xf0, 0x41, 0x07


	//----- nvinfo : EIATTR_SPARSE_MMA_MASK
	.align		4
.L_2304:
        /*0018*/ 	.byte	0x03, 0x50
        /*001a*/ 	.short	0x0000


	//----- nvinfo : EIATTR_MAXREG_COUNT
	.align		4
        /*001c*/ 	.byte	0x03, 0x1b
        /*001e*/ 	.short	0x00ff


	//----- nvinfo : EIATTR_NUM_BARRIERS
	.align		4
        /*0020*/ 	.byte	0x02, 0x4c
        /*0022*/ 	.byte	0x01
	.zero		1


	//----- nvinfo : EIATTR_MERCURY_ISA_VERSION
	.align		4
        /*0024*/ 	.byte	0x03, 0x5f
        /*0026*/ 	.short	0x0101


	//----- nvinfo : EIATTR_COOP_GROUP_MASK_REGIDS
	.align		4
        /*0028*/ 	.byte	0x04, 0x29
        /*002a*/ 	.short	(.L_2306 - .L_2305)


	//   ....[0]....
.L_2305:
        /*002c*/ 	.word	0xffffffff


	//   ....[1]....
        /*0030*/ 	.word	0xffffffff


	//   ....[2]....
        /*0034*/ 	.word	0xffffffff


	//   ....[3]....
        /*0038*/ 	.word	0xffffffff


	//----- nvinfo : EIATTR_COOP_GROUP_INSTR_OFFSETS
	.align		4
.L_2306:
        /*003c*/ 	.byte	0x04, 0x28
        /*003e*/ 	.short	(.L_2308 - .L_2307)


	//   ....[0]....
.L_2307:
        /*0040*/ 	.word	0x00001ad0


	//   ....[1]....
        /*0044*/ 	.word	0x00001b00


	//   ....[2]....
        /*0048*/ 	.word	0x00001bf0


	//   ....[3]....
        /*004c*/ 	.word	0x00001cb0


	//----- nvinfo : EIATTR_VRC_CTA_INIT_COUNT
	.align		4
.L_2308:
        /*0050*/ 	.byte	0x02, 0x4a
	.zero		1
	.zero		1


	//----- nvinfo : EIATTR_EXIT_INSTR_OFFSETS
	.align		4
        /*0054*/ 	.byte	0x04, 0x1c
        /*0056*/ 	.short	(.L_2310 - .L_2309)


	//   ....[0]....
.L_2309:
        /*0058*/ 	.word	0x00003aa0


	//   ....[1]....
        /*005c*/ 	.word	0x00003d80


	//   ....[2]....
        /*0060*/ 	.word	0x00003fa0


	//----- nvinfo : EIATTR_CRS_STACK_SIZE
	.align		4
.L_2310:
        /*0064*/ 	.byte	0x04, 0x1e
        /*0066*/ 	.short	(.L_2312 - .L_2311)
.L_2311:
        /*0068*/ 	.word	0x00000000


	//----- nvinfo : EIATTR_CBANK_PARAM_SIZE
	.align		4
.L_2312:
        /*006c*/ 	.byte	0x03, 0x19
        /*006e*/ 	.short	0x01d0


	//----- nvinfo : EIATTR_PARAM_CBANK
	.align		4
        /*0070*/ 	.byte	0x04, 0x0a
        /*0072*/ 	.short	(.L_2314 - .L_2313)
	.align		4
.L_2313:
        /*0074*/ 	.word	index@(.nv.constant0._ZN5flash32flash_fwd_splitkv_combine_kernelI23Flash_fwd_kernel_traitsILi64ELi64ELi128ELi4ELb0ELb0EN7cutlass10bfloat16_tE19Flash_kernel_traitsILi64ELi64ELi128ELi4ES3_EELi8ELi2ELb0EEEvNS_16Flash_fwd_paramsE)
        /*0078*/ 	.short	0x0380
        /*007a*/ 	.short	0x01d0


	//----- nvinfo : EIATTR_SW_WAR
	.align		4
.L_2314:
        /*007c*/ 	.byte	0x04, 0x36
        /*007e*/ 	.short	(.L_2316 - .L_2315)
.L_2315:
        /*0080*/ 	.word	0x00000008
.L_2316:


//--------------------- .nv.info._ZN5flash32flash_fwd_splitkv_combine_kernelI23Flash_fwd_kernel_traitsILi64ELi64ELi128ELi4ELb0ELb0EN7cutlass10bfloat16_tE19Flash_kernel_traitsILi64ELi64ELi128ELi4ES3_EELi8ELi1ELb0EEEvNS_16Flash_fwd_paramsE --------------------------
	.section	.nv.info._ZN5flash32flash_fwd_splitkv_combine_kernelI23Flash_fwd_kernel_traitsILi64ELi64ELi128ELi4ELb0ELb0EN7cutlass10bfloat16_tE19Flash_kernel_traitsILi64ELi64ELi128ELi4ES3_EELi8ELi1ELb0EEEvNS_16Flash_fwd_paramsE,"",@"SHT_CUDA_INFO"
	.sectionflags	@""
	.align	4


	//----- nvinfo : EIATTR_CUDA_API_VERSION
	.align		4
        /*0000*/ 	.byte	0x04, 0x37
        /*0002*/ 	.short	(.L_2318 - .L_2317)
.L_2317:
        /*0004*/ 	.word	0x00000082


	//----- nvinfo : EIATTR_KPARAM_INFO
	.align		4
.L_2318:
        /*0008*/ 	.byte	0x04, 0x17
        /*000a*/ 	.short	(.L_2320 - .L_2319)
.L_2319:
        /*000c*/ 	.word	0x00000000
        /*0010*/ 	.short	0x0000
        /*0012*/ 	.short	0x0000
        /*0014*/ 	.byte	0x00, 0xf0, 0x41, 0x07


	//----- nvinfo : EIATTR_SPARSE_MMA_MASK
	.align		4
.L_2320:
        /*0018*/ 	.byte	0x03, 0x50
        /*001a*/ 	.short	0x0000


	//----- nvinfo : EIATTR_MAXREG_COUNT
	.align		4
        /*001c*/ 	.byte	0x03, 0x1b
        /*001e*/ 	.short	0x00ff


	//----- nvinfo : EIATTR_NUM_BARRIERS
	.align		4
        /*0020*/ 	.byte	0x02, 0x4c
        /*0022*/ 	.byte	0x01
	.zero		1


	//----- nvinfo : EIATTR_MERCURY_ISA_VERSION
	.align		4
        /*0024*/ 	.byte	0x03, 0x5f
        /*0026*/ 	.short	0x0101


	//----- nvinfo : EIATTR_COOP_GROUP_MASK_REGIDS
	.align		4
        /*0028*/ 	.byte	0x04, 0x29
        /*002a*/ 	.short	(.L_2322 - .L_2321)


	//   ....[0]....
.L_2321:
        /*002c*/ 	.word	0xffffffff


	//   ....[1]....
        /*0030*/ 	.word	0xffffffff


	//----- nvinfo : EIATTR_COOP_GROUP_INSTR_OFFSETS
	.align		4
.L_2322:
        /*0034*/ 	.byte	0x04, 0x28
        /*0036*/ 	.short	(.L_2324 - .L_2323)


	//   ....[0]....
.L_2323:
        /*0038*/ 	.word	0x00001b60


	//   ....[1]....
        /*003c*/ 	.word	0x00001d50


	//----- nvinfo : EIATTR_VRC_CTA_INIT_COUNT
	.align		4
.L_2324:
        /*0040*/ 	.byte	0x02, 0x4a
	.zero		1
	.zero		1


	//----- nvinfo : EIATTR_EXIT_INSTR_OFFSETS
	.align		4
        /*0044*/ 	.byte	0x04, 0x1c
        /*0046*/ 	.short	(.L_2326 - .L_2325)


	//   ....[0]....
.L_2325:
        /*0048*/ 	.word	0x00003a70


	//   ....[1]....
        /*004c*/ 	.word	0x00003d50


	//   ....[2]....
        /*0050*/ 	.word	0x00003f70


	//----- nvinfo : EIATTR_CRS_STACK_SIZE
	.align		4
.L_2326:
        /*0054*/ 	.byte	0x04, 0x1e
        /*0056*/ 	.short	(.L_2328 - .L_2327)
.L_2327:
        /*0058*/ 	.word	0x00000000


	//----- nvinfo : EIATTR_CBANK_PARAM_SIZE
	.align		4
.L_2328:
        /*005c*/ 	.byte	0x03, 0x19
        /*005e*/ 	.short	0x01d0


	//----- nvinfo : EIATTR_PARAM_CBANK
	.align		4
        /*0060*/ 	.byte	0x04, 0x0a
        /*0062*/ 	.short	(.L_2330 - .L_2329)
	.align		4
.L_2329:
        /*0064*/ 	.word	index@(.nv.constant0._ZN5flash32flash_fwd_splitkv_combine_kernelI23Flash_fwd_kernel_traitsILi64ELi64ELi128ELi4ELb0ELb0EN7cutlass10bfloat16_tE19Flash_kernel_traitsILi64ELi64ELi128ELi4ES3_EELi8ELi1ELb0EEEvNS_16Flash_fwd_paramsE)
        /*0068*/ 	.short	0x0380
        /*006a*/ 	.short	0x01d0


	//----- nvinfo : EIATTR_SW_WAR
	.align		4
.L_2330:
        /*006c*/ 	.byte	0x04, 0x36
        /*006e*/ 	.short	(.L_2332 - .L_2331)
.L_2331:
        /*0070*/ 	.word	0x00000008
.L_2332:


//--------------------- .nv.info._ZN5flash32flash_fwd_splitkv_combine_kernelI23Flash_fwd_kernel_traitsILi64ELi64ELi128ELi4ELb0ELb0EN7cutlass10bfloat16_tE19Flash_kernel_traitsILi64ELi64ELi128ELi4ES3_EELi8ELi7ELb1EEEvNS_16Flash_fwd_paramsE --------------------------
	.section	.nv.info._ZN5flash32flash_fwd_splitkv_combine_kernelI23Flash_fwd_kernel_traitsILi64ELi64ELi128ELi4ELb0ELb0EN7cutlass10bfloat16_tE19Flash_kernel_traitsILi64ELi64ELi128ELi4ES3_EELi8ELi7ELb1EEEvNS_16Flash_fwd_paramsE,"",@"SHT_CUDA_INFO"
	.sectionflags	@""
	.align	4


	//----- nvinfo : EIATTR_CUDA_API_VERSION
	.align		4
        /*0000*/ 	.byte	0x04, 0x37
        /*0002*/ 	.short	(.L_2334 - .L_2333)
.L_2333:
        /*0004*/ 	.word	0x00000082


	//----- nvinfo : EIATTR_KPARAM_INFO
	.align		4
.L_2334:
        /*0008*/ 	.byte	0x04, 0x17
        /*000a*/ 	.short	(.L_2336 - .L_2335)
.L_2335:
        /*000c*/ 	.word	0x00000000
        /*0010*/ 	.short	0x0000
        /*0012*/ 	.short	0x0000
        /*0014*/ 	.byte	0x00, 0xf0, 0x41, 0x07


	//----- nvinfo : EIATTR_SPARSE_MMA_MASK
	.align		4
.L_2336:
        /*0018*/ 	.byte	0x03, 0x50
        /*001a*/ 	.short	0x0000


	//----- nvinfo : EIATTR_MAXREG_COUNT
	.align		4
        /*001c*/ 	.byte	0x03, 0x1b
        /*001e*/ 	.short	0x00ff


	//----- nvinfo : EIATTR_NUM_BARRIERS
	.align		4
        /*0020*/ 	.byte	0x02, 0x4c
        /*0022*/ 	.byte	0x01
	.zero		1


	//----- nvinfo : EIATTR_MERCURY_ISA_VERSION
	.align		4
        /*0024*/ 	.byte	0x03, 0x5f
        /*0026*/ 	.short	0x0101


	//----- nvinfo : EIATTR_COOP_GROUP_MASK_REGIDS
	.align		4
        /*0028*/ 	.byte	0x04, 0x29
        /*002a*/ 	.short	(.L_2338 - .L_2337)


	//   ....[0]....
.L_2337:
        /*002c*/ 	.word	0xffffffff


	//   ....[1]....
        /*0030*/ 	.word	0xffffffff


	//   ....[2]....
        /*0034*/ 	.word	0xffffffff


	//   ....[3]....
        /*0038*/ 	.word	0xffffffff


	//   ....[4]....
        /*003c*/ 	.word	0xffffffff


	//   ....[5]....
        /*0040*/ 	.word	0xffffffff


	//   ....[6]....
        /*0044*/ 	.word	0xffffffff


	//   ....[7]....
        /*0048*/ 	.word	0xffffffff


	//----- nvinfo : EIATTR_COOP_GROUP_INSTR_OFFSETS
	.align		4
.L_2338:
        /*004c*/ 	.byte	0x04, 0x28
        /*004e*/ 	.short	(.L_2340 - .L_2339)


	//   ....[0]....
.L_2339:
        /*0050*/ 	.word	0x00001e90


	//   ....[1]....
        /*0054*/ 	.word	0x00001ec0


	//   ....[2]....
        /*0058*/ 	.word	0x00001f00


	//   ....[3]....
        /*005c*/ 	.word	0x00001f40


	//   ....[4]....
        /*0060*/ 	.word	0x000022d0


	//   ....[5]....
        /*0064*/ 	.word	0x00002350


	//   ....[6]....
        /*0068*/ 	.word	0x000023c0


	//   ....[7]....
        /*006c*/ 	.word	0x000024d0


	//----- nvinfo : EIATTR_VRC_CTA_INIT_COUNT
	.align		4
.L_2340:
        /*0070*/ 	.byte	0x02, 0x4a
	.zero		1
	.zero		1


	//----- nvinfo : EIATTR_EXIT_INSTR_OFFSETS
	.align		4
        /*0074*/ 	.byte	0x04, 0x1c
        /*0076*/ 	.short	(.L_2342 - .L_2341)


	//   ....[0]....
.L_2341:
        /*0078*/ 	.word	0x000051e0


	//   ....[1]....
        /*007c*/ 	.word	0x000056c0


	//----- nvinfo : EIATTR_CRS_STACK_SIZE
	.align		4
.L_2342:
        /*0080*/ 	.byte	0x04, 0x1e
        /*0082*/ 	.short	(.L_2344 - .L_2343)
.L_2343:
        /*0084*/ 	.word	0x00000000


	//----- nvinfo : EIATTR_CBANK_PARAM_SIZE
	.align		4
.L_2344:
        /*0088*/ 	.byte	0x03, 0x19
        /*008a*/ 	.short	0x01d0


	//----- nvinfo : EIATTR_PARAM_CBANK
	.align		4
        /*008c*/ 	.byte	0x04, 0x0a
        /*008e*/ 	.short	(.L_2346 - .L_2345)
	.align		4
.L_2345:
        /*0090*/ 	.word	index@(.nv.constant0._ZN5flash32flash_fwd_splitkv_combine_kernelI23Flash_fwd_kernel_traitsILi64ELi64ELi128ELi4ELb0ELb0EN7cutlass10bfloat16_tE19Flash_kernel_traitsILi64ELi64ELi128ELi4ES3_EELi8ELi7ELb1EEEvNS_16Flash_fwd_paramsE)
        /*0094*/ 	.short	0x0380
        /*0096*/ 	.short	0x01d0


	//----- nvinfo : EIATTR_SW_WAR
	.align		4
.L_2346:
        /*0098*/ 	.byte	0x04, 0x36
        /*009a*/ 	.short	(.L_2348 - .L_2347)
.L_2347:
        /*009c*/ 	.word	0x00000008
.L_2348:


//--------------------- .nv.info._ZN5flash32flash_fwd_splitkv_combine_kernelI23Flash_fwd_kernel_traitsILi64ELi64ELi128ELi4ELb0ELb0EN7cutlass10bfloat16_tE19Flash_kernel_traitsILi64ELi64ELi128ELi4ES3_EELi8ELi6ELb1EEEvNS_16Flash_fwd_paramsE --------------------------
	.section	.nv.info._ZN5flash32flash_fwd_splitkv_combine_kernelI23Flash_fwd_kernel_traitsILi64ELi64ELi128ELi4ELb0ELb0EN7cutlass10bfloat16_tE19Flash_kernel_traitsILi64ELi64ELi128ELi4ES3_EELi8ELi6ELb1EEEvNS_16Flash_fwd_paramsE,"",@"SHT_CUDA_INFO"
	.sectionflags	@""
	.align	4


	//----- nvinfo : EIATTR_CUDA_API_VERSION
	.align		4
        /*0000*/ 	.byte	0x04, 0x37
        /*0002*/ 	.short	(.L_2350 - .L_2349)
.L_2349:
        /*0004*/ 	.word	0x00000082


	//----- nvinfo : EIATTR_KPARAM_INFO
	.align		4
.L_2350:
        /*0008*/ 	.byte	0x04, 0x17
        /*000a*/ 	.short	(.L_2352 - .L_2351)
.L_2351:
        /*000c*/ 	.word	0x00000000
        /*0010*/ 	.short	0x0000
        /*0012*/ 	.short	0x0000
        /*0014*/ 	.byte	0x00, 0xf0, 0x41, 0x07


	//----- nvinfo : EIATTR_SPARSE_MMA_MASK
	.align		4
.L_2352:
        /*0018*/ 	.byte	0x03, 0x50
        /*001a*/ 	.short	0x0000


	//----- nvinfo : EIATTR_MAXREG_COUNT
	.align		4
        /*001c*/ 	.byte	0x03, 0x1b
        /*001e*/ 	.short	0x00ff


	//----- nvinfo : EIATTR_NUM_BARRIERS
	.align		4
        /*0020*/ 	.byte	0x02, 0x4c
        /*0022*/ 	.byte	0x01
	.zero		1


	//----- nvinfo : EIATTR_MERCURY_ISA_VERSION
	.align		4
        /*0024*/ 	.byte	0x03, 0x5f
        /*0026*/ 	.short	0x0101


	//----- nvinfo : EIATTR_COOP_GROUP_MASK_REGIDS
	.align		4
        /*0028*/ 	.byte	0x04, 0x29
        /*002a*/ 	.short	(.L_2354 - .L_2353)


	//   ....[0]....
.L_2353:
        /*002c*/ 	.word	0xffffffff


	//   ....[1]....
        /*0030*/ 	.word	0xffffffff


	//   ....[2]....
        /*0034*/ 	.word	0xffffffff


	//   ....[3]....
        /*0038*/ 	.word	0xffffffff


	//   ....[4]....
        /*003c*/ 	.word	0xffffffff


	//   ....[5]....
        /*0040*/ 	.word	0xffffffff


	//   ....[6]....
        /*0044*/ 	.word	0xffffffff


	//   ....[7]....
        /*0048*/ 	.word	0xffffffff


	//----- nvinfo : EIATTR_COOP_GROUP_INSTR_OFFSETS
	.align		4
.L_2354:
        /*004c*/ 	.byte	0x04, 0x28
        /*004e*/ 	.short	(.L_2356 - .L_2355)


	//   ....[0]....
.L_2355:
        /*0050*/ 	.word	0x00001b90


	//   ....[1]....
        /*0054*/ 	.word	0x00001bc0


	//   ....[2]....
        /*0058*/ 	.word	0x00001c20


	//   ....[3]....
        /*005c*/ 	.word	0x00001cb0


	//   ....[4]....
        /*0060*/ 	.word	0x00001ec0


	//   ....[5]....
        /*0064*/ 	.word	0x00001f50


	//   ....[6]....
        /*0068*/ 	.word	0x00001fc0


	//   ....[7]....
        /*006c*/ 	.word	0x000020e0


	//----- nvinfo : EIATTR_VRC_CTA_INIT_COUNT
	.align		4
.L_2356:
        /*0070*/ 	.byte	0x02, 0x4a
	.zero		1
	.zero		1


	//----- nvinfo : EIATTR_EXIT_INSTR_OFFSETS
	.align		4
        /*0074*/ 	.byte	0x04, 0x1c
        /*0076*/ 	.short	(.L_2358 - .L_2357)


	//   ....[0]....
.L_2357:
        /*0078*/ 	.word	0x00004b90


	//   ....[1]....
        /*007c*/ 	.word	0x00005070


	//----- nvinfo : EIATTR_CRS_STACK_SIZE
	.align		4
.L_2358:
        /*0080*/ 	.byte	0x04, 0x1e
        /*0082*/ 	.short	(.L_2360 - .L_2359)
.L_2359:
        /*0084*/ 	.word	0x00000000


	//----- nvinfo : EIATTR_CBANK_PARAM_SIZE
	.align		4
.L_2360:
        /*0088*/ 	.byte	0x03, 0x19
        /*008a*/ 	.short	0x01d0


	//----- nvinfo : EIATTR_PARAM_CBANK
	.align		4
        /*008c*/ 	.byte	0x04, 0x0a
        /*008e*/ 	.short	(.L_2362 - .L_2361)
	.align		4
.L_2361:
        /*0090*/ 	.word	index@(.nv.constant0._ZN5flash32flash_fwd_splitkv_combine_kernelI23Flash_fwd_kernel_traitsILi64ELi64ELi128ELi4ELb0ELb0EN7cutlass10bfloat16_tE19Flash_kernel_traitsILi64ELi64ELi128ELi4ES3_EELi8ELi6ELb1EEEvNS_16Flash_fwd_paramsE)
        /*0094*/ 	.short	0x0380
        /*0096*/ 	.short	0x01d0


	//----- nvinfo : EIATTR_SW_WAR
	.align		4
.L_2362:
        /*0098*/ 	.byte	0x04, 0x36
        /*009a*/ 	.short	(.L_2364 - .L_2363)
.L_2363:
        /*009c*/ 	.word	0x00000008
.L_2364:


//--------------------- .nv.info._ZN5flash32flash_fwd_splitkv_combine_kernelI23Flash_fwd_kernel_traitsILi64ELi64ELi128ELi4ELb0ELb0EN7cutlass10bfloat16_tE19Flash_kernel_traitsILi64ELi64ELi128ELi4ES3_EELi8ELi5ELb1EEEvNS_16Flash_fwd_paramsE --------------------------
	.section	.nv.info._ZN5flash32flash_fwd_splitkv_combine_kernelI23Flash_fwd_kernel_traitsILi64ELi64ELi128ELi4ELb0ELb0EN7cutlass10bfloat16_tE19Flash_kernel_traitsILi64ELi64ELi128ELi4ES3_EELi8ELi5ELb1EEEvNS_16Flash_fwd_paramsE,"",@"SHT_CUDA_INFO"
	.sectionflags	@""
	.align	4


	//----- nvinfo : EIATTR_CUDA_API_VERSION
	.align		4
        /*0000*/ 	.byte	0x04, 0x37
        /*0002*/ 	.short	(.L_2366 - .L_2365)
.L_2365:
        /*0004*/ 	.word	0x00000082


	//----- nvinfo : EIATTR_KPARAM_INFO
	.align		4
.L_2366:
        /*0008*/ 	.byte	0x04, 0x17
        /*000a*/ 	.short	(.L_2368 - .L_2367)
.L_2367:
        /*000c*/ 	.word	0x00000000
        /*0010*/ 	.short	0x0000
        /*0012*/ 	.short	0x0000
        /*0014*/ 	.byte	0x00, 0xf0, 0x41, 0x07


	//----- nvinfo : EIATTR_SPARSE_MMA_MASK
	.align		4
.L_2368:
        /*0018*/ 	.byte	0x03, 0x50
        /*001a*/ 	.short	0x0000


	//----- nvinfo : EIATTR_MAXREG_COUNT
	.align		4
        /*001c*/ 	.byte	0x03, 0x1b
        /*001e*/ 	.short	0x00ff


	//----- nvinfo : EIATTR_NUM_BARRIERS
	.align		4
        /*0020*/ 	.byte	0x02, 0x4c
        /*0022*/ 	.byte	0x01
	.zero		1


	//----- nvinfo : EIATTR_MERCURY_ISA_VERSION
	.align		4
        /*0024*/ 	.byte	0x03, 0x5f
        /*0026*/ 	.short	0x0101


	//----- nvinfo : EIATTR_COOP_GROUP_MASK_REGIDS
	.align		4
        /*0028*/ 	.byte	0x04, 0x29
        /*002a*/ 	.short	(.L_2370 - .L_2369)


	//   ....[0]....
.L_2369:
        /*002c*/ 	.word	0xffffffff


	//   ....[1]....
        /*0030*/ 	.word	0xffffffff


	//   ....[2]....
        /*0034*/ 	.word	0xffffffff


	//   ....[3]....
        /*0038*/ 	.word	0xffffffff


	//   ....[4]....
        /*003c*/ 	.word	0xffffffff


	//   ....[5]....
        /*0040*/ 	.word	0xffffffff


	//   ....[6]....
        /*0044*/ 	.word	0xffffffff


	//   ....[7]....
        /*0048*/ 	.word	0xffffffff


	//----- nvinfo : EIATTR_COOP_GROUP_INSTR_OFFSETS
	.align		4
.L_2370:
        /*004c*/ 	.byte	0x04, 0x28
        /*004e*/ 	.short	(.L_2372 - .L_2371)


	//   ....[0]....
.L_2371:
        /*0050*/ 	.word	0x00001990


	//   ....[1]....
        /*0054*/ 	.word	0x000019d0


	//   ....[2]....
        /*0058*/ 	.word	0x00001a40


	//   ....[3]....
        /*005c*/ 	.word	0x00001aa0


	//   ....[4]....
        /*0060*/ 	.word	0x00001c50


	//   ....[5]....
        /*0064*/ 	.word	0x00001cc0


	//   ....[6]....
        /*0068*/ 	.word	0x00001d30


	//   ....[7]....
        /*006c*/ 	.word	0x00001e50


	//----- nvinfo : EIATTR_VRC_CTA_INIT_COUNT
	.align		4
.L_2372:
        /*0070*/ 	.byte	0x02, 0x4a
	.zero		1
	.zero		1


	//----- nvinfo : EIATTR_EXIT_INSTR_OFFSETS
	.align		4
        /*0074*/ 	.byte	0x04, 0x1c
        /*0076*/ 	.short	(.L_2374 - .L_2373)


	//   ....[0]....
.L_2373:
        /*0078*/ 	.word	0x000047f0


	//   ....[1]....
        /*007c*/ 	.word	0x00004cd0


	//----- nvinfo : EIATTR_CRS_STACK_SIZE
	.align		4
.L_2374:
        /*0080*/ 	.byte	0x04, 0x1e
        /*0082*/ 	.short	(.L_2376 - .L_2375)
.L_2375:
        /*0084*/ 	.word	0x00000000


	//----- nvinfo : EIATTR_CBANK_PARAM_SIZE
	.align		4
.L_2376:
        /*0088*/ 	.byte	0x03, 0x19
        /*008a*/ 	.short	0x01d0


	//----- nvinfo : EIATTR_PARAM_CBANK
	.align		4
        /*008c*/ 	.byte	0x04, 0x0a
        /*008e*/ 	.short	(.L_2378 - .L_2377)
	.align		4
.L_2377:
        /*0090*/ 	.word	index@(.nv.constant0._ZN5flash32flash_fwd_splitkv_combine_kernelI23Flash_fwd_kernel_traitsILi64ELi64ELi128ELi4ELb0ELb0EN7cutlass10bfloat16_tE19Flash_kernel_traitsILi64ELi64ELi128ELi4ES3_EELi8ELi5ELb1EEEvNS_16Flash_fwd_paramsE)
        /*0094*/ 	.short	0x0380
        /*0096*/ 	.short	0x01d0


	//----- nvinfo : EIATTR_SW_WAR
	.align		4
.L_2378:
        /*0098*/ 	.byte	0x04, 0x36
        /*009a*/ 	.short	(.L_2380 - .L_2379)
.L_2379:
        /*009c*/ 	.word	0x00000008
.L_2380:


//--------------------- .nv.info._ZN5flash32flash_fwd_splitkv_combine_kernelI23Flash_fwd_kernel_traitsILi64ELi64ELi128ELi4ELb0ELb0EN7cutlass10bfloat16_tE19Flash_kernel_traitsILi64ELi64ELi128ELi4ES3_EELi8ELi4ELb1EEEvNS_16Flash_fwd_paramsE --------------------------
	.section	.nv.info._ZN5flash32flash_fwd_splitkv_combine_kernelI23Flash_fwd_kernel_traitsILi64ELi64ELi128ELi4ELb0ELb0EN7cutlass10bfloat16_tE19Flash_kernel_traitsILi64ELi64ELi128ELi4ES3_EELi8ELi4ELb1EEEvNS_16Flash_fwd_paramsE,"",@"SHT_CUDA_INFO"
	.sectionflags	@""
	.align	4


	//----- nvinfo : EIATTR_CUDA_API_VERSION
	.align		4
        /*0000*/ 	.byte	0x04, 0x37
        /*0002*/ 	.short	(.L_2382 - .L_2381)
.L_2381:
        /*0004*/ 	.word	0x00000082


	//----- nvinfo : EIATTR_KPARAM_INFO
	.align		4
.L_2382:
        /*0008*/ 	.byte	0x04, 0x17
        /*000a*/ 	.short	(.L_2384 - .L_2383)
.L_2383:
        /*000c*/ 	.word	0x00000000
        /*0010*/ 	.short	0x0000
        /*0012*/ 	.short	0x0000
        /*0014*/ 	.byte	0x00, 0xf0, 0x41, 0x07


	//----- nvinfo : EIATTR_SPARSE_MMA_MASK
	.align		4
.L_2384:
        /*0018*/ 	.byte	0x03, 0x50
        /*001a*/ 	.short	0x0000


	//----- nvinfo : EIATTR_MAXREG_COUNT
	.align		4
        /*001c*/ 	.byte	0x03, 0x1b
        /*001e*/ 	.short	0x00ff


	//----- nvinfo : EIATTR_NUM_BARRIERS
	.align		4
        /*0020*/ 	.byte	0x02, 0x4c
        /*0022*/ 	.byte	0x01
	.zero		1


	//----- nvinfo : EIATTR_MERCURY_ISA_VERSION
	.align		4
        /*0024*/ 	.byte	0x03, 0x5f
        /*0026*/ 	.short	0x0101


	//----- nvinfo : EIATTR_COOP_GROUP_MASK_REGIDS
	.align		4
        /*0028*/ 	.byte	0x04, 0x29
        /*002a*/ 	.short	(.L_2386 - .L_2385)


	//   ....[0]....
.L_2385:
        /*002c*/ 	.word	0xffffffff


	//   ....[1]....
        /*0030*/ 	.word	0xffffffff


	//   ....[2]....
        /*0034*/ 	.word	0xffffffff


	//   ....[3]....
        /*0038*/ 	.word	0xffffffff


	//   ....[4]....
        /*003c*/ 	.word	0xffffffff


	//   ....[5]....
        /*0040*/ 	.word	0xffffffff


	//   ....[6]....
        /*0044*/ 	.word	0xffffffff


	//   ....[7]....
        /*0048*/ 	.word	0xffffffff


	//----- nvinfo : EIATTR_COOP_GROUP_INSTR_OFFSETS
	.align		4
.L_2386:
        /*004c*/ 	.byte	0x04, 0x28
        /*004e*/ 	.short	(.L_2388 - .L_2387)


	//   ....[0]....
.L_2387:
        /*0050*/ 	.word	0x00001a80


	//   ....[1]....
        /*0054*/ 	.word	0x00001ad0


	//   ....[2]....
        /*0058*/ 	.word	0x00001b00


	//   ....[3]....
        /*005c*/ 	.word	0x00001b30


	//   ....[4]....
        /*0060*/ 	.word	0x00001c40


	//   ....[5]....
        /*0064*/ 	.word	0x00001c70


	//   ....[6]....
        /*0068*/ 	.word	0x00001cb0


	//   ....[7]....
        /*006c*/ 	.word	0x00001d70


	//----- nvinfo : EIATTR_VRC_CTA_INIT_COUNT
	.align		4
.L_2388:
        /*0070*/ 	.byte	0x02, 0x4a
	.zero		1
	.zero		1


	//----- nvinfo : EIATTR_EXIT_INSTR_OFFSETS
	.align		4
        /*0074*/ 	.byte	0x04, 0x1c
        /*0076*/ 	.short	(.L_2390 - .L_2389)


	//   ....[0]....
.L_2389:
        /*0078*/ 	.word	0x00004690


	//   ....[1]....
        /*007c*/ 	.word	0x00004b70


	//----- nvinfo : EIATTR_CRS_STACK_SIZE
	.align		4
.L_2390:
        /*0080*/ 	.byte	0x04, 0x1e
        /*0082*/ 	.short	(.L_2392 - .L_2391)
.L_2391:
        /*0084*/ 	.word	0x00000000


	//----- nvinfo : EIATTR_CBANK_PARAM_SIZE
	.align		4
.L_2392:
        /*0088*/ 	.byte	0x03, 0x19
        /*008a*/ 	.short	0x01d0


	//----- nvinfo : EIATTR_PARAM_CBANK
	.align		4
        /*008c*/ 	.byte	0x04, 0x0a
        /*008e*/ 	.short	(.L_2394 - .L_2393)
	.align		4
.L_2393:
        /*0090*/ 	.word	index@(.nv.constant0._ZN5flash32flash_fwd_splitkv_combine_kernelI23Flash_fwd_kernel_traitsILi64ELi64ELi128ELi4ELb0ELb0EN7cutlass10bfloat16_tE19Flash_kernel_traitsILi64ELi64ELi128ELi4ES3_EELi8ELi4ELb1EEEvNS_16Flash_fwd_paramsE)
        /*0094*/ 	.short	0x0380
        /*0096*/ 	.short	0x01d0


	//----- nvinfo : EIATTR_SW_WAR
	.align		4
.L_2394:
        /*0098*/ 	.byte	0x04, 0x36
        /*009a*/ 	.short	(.L_2396 - .L_2395)
.L_2395:
        /*009c*/ 	.word	0x00000008
.L_2396:


//--------------------- .nv.info._ZN5flash32flash_fwd_splitkv_combine_kernelI23Flash_fwd_kernel_traitsILi64ELi64ELi128ELi4ELb0ELb0EN7cutlass10bfloat16_tE19Flash_kernel_traitsILi64ELi64ELi128ELi4ES3_EELi8ELi3ELb1EEEvNS_16Flash_fwd_paramsE --------------------------
	.section	.nv.info._ZN5flash32flash_fwd_splitkv_combine_kernelI23Flash_fwd_kernel_traitsILi64ELi64ELi128ELi4ELb0ELb0EN7cutlass10bfloat16_tE19Flash_kernel_traitsILi64ELi64ELi128ELi4ES3_EELi8ELi3ELb1EEEvNS_16Flash_fwd_paramsE,"",@"SHT_CUDA_INFO"
	.sectionflags	@""
	.align	4


	//----- nvinfo : EIATTR_CUDA_API_VERSION
	.align		4
        /*0000*/ 	.byte	0x04, 0x37
        /*0002*/ 	.short	(.L_2398 - .L_2397)
.L_2397:
        /*0004*/ 	.word	0x00000082


	//----- nvinfo : EIATTR_KPARAM_INFO
	.align		4
.L_2398:
        /*0008*/ 	.byte	0x04, 0x17
        /*000a*/ 	.short	(.L_2400 - .L_2399)
.L_2399:
        /*000c*/ 	.word	0x00000000
        /*0010*/ 	.short	0x0000
        /*0012*/ 	.short	0x0000
        /*0014*/ 	.byte	0x00, 0xf0, 0x41, 0x07


	//----- nvinfo : EIATTR_SPARSE_MMA_MASK
	.align		4
.L_2400:
        /*0018*/ 	.byte	0x03, 0x50
        /*001a*/ 	.short	0x0000


	//----- nvinfo : EIATTR_MAXREG_COUNT
	.align		4
        /*001c*/ 	.byte	0x03, 0x1b
        /*001e*/ 	.short	0x00ff


	//----- nvinfo : EIATTR_NUM_BARRIERS
	.align		4
        /*0020*/ 	.byte	0x02, 0x4c
        /*0022*/ 	.byte	0x01
	.zero		1


	//----- nvinfo : EIATTR_MERCURY_ISA_VERSION
	.align		4
        /*0024*/ 	.byte	0x03, 0x5f
        /*0026*/ 	.short	0x0101


	//----- nvinfo : EIATTR_COOP_GROUP_MASK_REGIDS
	.align		4
        /*0028*/ 	.byte	0x04, 0x29
        /*002a*/ 	.short	(.L_2402 - .L_2401)


	//   ....[0]....
.L_2401:
        /*002c*/ 	.word	0xffffffff


	//   ....[1]....
        /*0030*/ 	.word	0xffffffff


	//   ....[2]....
        /*0034*/ 	.word	0xffffffff


	//   ....[3]....
        /*0038*/ 	.word	0xffffffff


	//   ....[4]....
        /*003c*/ 	.word	0xffffffff


	//   ....[5]....
        /*0040*/ 	.word	0xffffffff


	//----- nvinfo : EIATTR_COOP_GROUP_INSTR_OFFSETS
	.align		4
.L_2402:
        /*0044*/ 	.byte	0x04, 0x28
        /*0046*/ 	.short	(.L_2404 - .L_2403)


	//   ....[0]....
.L_2403:
        /*0048*/ 	.word	0x00001c10


	//   ....[1]....
        /*004c*/ 	.word	0x00001c30


	//   ....[2]....
        /*0050*/ 	.word	0x00001c50


	//   ....[3]....
        /*0054*/ 	.word	0x00001d40


	//   ....[4]....
        /*0058*/ 	.word	0x00001e50


	//   ....[5]....
        /*005c*/ 	.word	0x00001eb0


	//----- nvinfo : EIATTR_VRC_CTA_INIT_COUNT
	.align		4
.L_2404:
        /*0060*/ 	.byte	0x02, 0x4a
	.zero		1
	.zero		1


	//----- nvinfo : EIATTR_EXIT_INSTR_OFFSETS
	.align		4
        /*0064*/ 	.byte	0x04, 0x1c
        /*0066*/ 	.short	(.L_2406 - .L_2405)


	//   ....[0]....
.L_2405:
        /*0068*/ 	.word	0x00004680


	//   ....[1]....
        /*006c*/ 	.word	0x00004b60


	//----- nvinfo : EIATTR_CRS_STACK_SIZE
	.align		4
.L_2406:
        /*0070*/ 	.byte	0x04, 0x1e
        /*0072*/ 	.short	(.L_2408 - .L_2407)
.L_2407:
        /*0074*/ 	.word	0x00000000


	//----- nvinfo : EIATTR_CBANK_PARAM_SIZE
	.align		4
.L_2408:
        /*0078*/ 	.byte	0x03, 0x19
        /*007a*/ 	.short	0x01d0


	//----- nvinfo : EIATTR_PARAM_CBANK
	.align		4
        /*007c*/ 	.byte	0x04, 0x0a
        /*007e*/ 	.short	(.L_2410 - .L_2409)
	.align		4
.L_2409:
        /*0080*/ 	.word	index@(.nv.constant0._ZN5flash32flash_fwd_splitkv_combine_kernelI23Flash_fwd_kernel_traitsILi64ELi64ELi128ELi4ELb0ELb0EN7cutlass10bfloat16_tE19Flash_kernel_traitsILi64ELi64ELi128ELi4ES3_EELi8ELi3ELb1EEEvNS_16Flash_fwd_paramsE)
        /*0084*/ 	.short	0x0380
        /*0086*/ 	.short	0x01d0


	//----- nvinfo : EIATTR_SW_WAR
	.align		4
.L_2410:
        /*0088*/ 	.byte	0x04, 0x36
        /*008a*/ 	.short	(.L_2412 - .L_2411)
.L_2411:
        /*008c*/ 	.word	0x00000008
.L_2412:


//--------------------- .nv.info._ZN5flash32flash_fwd_splitkv_combine_kernelI23Flash_fwd_kernel_traitsILi64ELi64ELi128ELi4ELb0ELb0EN7cutlass10bfloat16_tE19Flash_kernel_traitsILi64ELi64ELi128ELi4ES3_EELi8ELi2ELb1EEEvNS_16Flash_fwd_paramsE --------------------------
	.section	.nv.info._ZN5flash32flash_fwd_splitkv_combine_kernelI23Flash_fwd_kernel_traitsILi64ELi64ELi128ELi4ELb0ELb0EN7cutlass10bfloat16_tE19Flash_kernel_traitsILi64ELi64ELi128ELi4ES3_EELi8ELi2ELb1EEEvNS_16Flash_fwd_paramsE,"",@"SHT_CUDA_INFO"
	.sectionflags	@""
	.align	4


	//----- nvinfo : EIATTR_CUDA_API_VERSION
	.align		4
        /*0000*/ 	.byte	0x04, 0x37
        /*0002*/ 	.short	(.L_2414 - .L_2413)
.L_2413:
        /*0004*/ 	.word	0x00000082


	//----- nvinfo : EIATTR_KPARAM_INFO
	.align		4
.L_2414:
        /*0008*/ 	.byte	0x04, 0x17
        /*000a*/ 	.short	(.L_2416 - .L_2415)
.L_2415:
        /*000c*/ 	.word	0x00000000
        /*0010*/ 	.short	0x0000
        /*0012*/ 	.short	0x0000
        /*0014*/ 	.byte	0x00, 0xf0, 0x41, 0x07


	//----- nvinfo : EIATTR_SPARSE_MMA_MASK
	.align		4
.L_2416:
        /*0018*/ 	.byte	0x03, 0x50
        /*001a*/ 	.short	0x0000


	//----- nvinfo : EIATTR_MAXREG_COUNT
	.align		4
        /*001c*/ 	.byte	0x03, 0x1b
        /*001e*/ 	.short	0x00ff


	//----- nvinfo : EIATTR_NUM_BARRIERS
	.align		4
        /*0020*/ 	.byte	0x02, 0x4c
        /*0022*/ 	.byte	0x01
	.zero		1


	//----- nvinfo : EIATTR_MERCURY_ISA_VERSION
	.align		4
        /*0024*/ 	.byte	0x03, 0x5f
        /*0026*/ 	.short	0x0101


	//----- nvinfo : EIATTR_COOP_GROUP_MASK_REGIDS
	.align		4
        /*0028*/ 	.byte	0x04, 0x29
        /*002a*/ 	.short	(.L_2418 - .L_2417)


	//   ....[0]....
.L_2417:
        /*002c*/ 	.word	0xffffffff


	//   ....[1]....
        /*0030*/ 	.word	0xffffffff


	//   ....[2]....
        /*0034*/ 	.word	0xffffffff


	//   ....[3]....
        /*0038*/ 	.word	0xffffffff


	//----- nvinfo : EIATTR_COOP_GROUP_INSTR_OFFSETS
	.align		4
.L_2418:
        /*003c*/ 	.byte	0x04, 0x28
        /*003e*/ 	.short	(.L_2420 - .L_2419)


	//   ....[0]....
.L_2419:
        /*0040*/ 	.word	0x00001ac0


	//   ....[1]....
        /*0044*/ 	.word	0x00001b20


	//   ....[2]....
        /*0048*/ 	.word	0x00001be0


	//   ....[3]....
        /*004c*/ 	.word	0x00001ca0


	//----- nvinfo : EIATTR_VRC_CTA_INIT_COUNT
	.align		4
.L_2420:
        /*0050*/ 	.byte	0x02, 0x4a
	.zero		1
	.zero		1


	//----- nvinfo : EIATTR_EXIT_INSTR_OFFSETS
	.align		4
        /*0054*/ 	.byte	0x04, 0x1c
        /*0056*/ 	.short	(.L_2422 - .L_2421)


	//   ....[0]....
.L_2421:
        /*0058*/ 	.word	0x00004640


	//   ....[1]....
        /*005c*/ 	.word	0x00004b20


	//----- nvinfo : EIATTR_CRS_STACK_SIZE
	.align		4
.L_2422:
        /*0060*/ 	.byte	0x04, 0x1e
        /*0062*/ 	.short	(.L_2424 - .L_2423)
.L_2423:
        /*0064*/ 	.word	0x00000000


	//----- nvinfo : EIATTR_CBANK_PARAM_SIZE
	.align		4
.L_2424:
        /*0068*/ 	.byte	0x03, 0x19
        /*006a*/ 	.short	0x01d0


	//----- nvinfo : EIATTR_PARAM_CBANK
	.align		4
        /*006c*/ 	.byte	0x04, 0x0a
        /*006e*/ 	.short	(.L_2426 - .L_2425)
	.align		4
.L_2425:
        /*0070*/ 	.word	index@(.nv.constant0._ZN5flash32flash_fwd_splitkv_combine_kernelI23Flash_fwd_kernel_traitsILi64ELi64ELi128ELi4ELb0ELb0EN7cutlass10bfloat16_tE19Flash_kernel_traitsILi64ELi64ELi128ELi4ES3_EELi8ELi2ELb1EEEvNS_16Flash_fwd_paramsE)
        /*0074*/ 	.short	0x0380
        /*0076*/ 	.short	0x01d0


	//----- nvinfo : EIATTR_SW_WAR
	.align		4
.L_2426:
        /*0078*/ 	.byte	0x04, 0x36
        /*007a*/ 	.short	(.L_2428 - .L_2427)
.L_2427:
        /*007c*/ 	.word	0x00000008
.L_2428:


//--------------------- .nv.info._ZN5flash32flash_fwd_splitkv_combine_kernelI23Flash_fwd_kernel_traitsILi64ELi64ELi128ELi4ELb0ELb0EN7cutlass10bfloat16_tE19Flash_kernel_traitsILi64ELi64ELi128ELi4ES3_EELi8ELi1ELb1EEEvNS_16Flash_fwd_paramsE --------------------------
	.section	.nv.info._ZN5flash32flash_fwd_splitkv_combine_kernelI23Flash_fwd_kernel_traitsILi64ELi64ELi128ELi4ELb0ELb0EN7cutlass10bfloat16_tE19Flash_kernel_traitsILi64ELi64ELi128ELi4ES3_EELi8ELi1ELb1EEEvNS_16Flash_fwd_paramsE,"",@"SHT_CUDA_INFO"
	.sectionflags	@""
	.align	4


	//----- nvinfo : EIATTR_CUDA_API_VERSION
	.align		4
        /*0000*/ 	.byte	0x04, 0x37
        /*0002*/ 	.short	(.L_2430 - .L_2429)
.L_2429:
        /*0004*/ 	.word	0x00000082


	//----- nvinfo : EIATTR_KPARAM_INFO
	.align		4
.L_2430:
        /*0008*/ 	.byte	0x04, 0x17
        /*000a*/ 	.short	(.L_2432 - .L_2431)
.L_2431:
        /*000c*/ 	.word	0x00000000
        /*0010*/ 	.short	0x0000
        /*0012*/ 	.short	0x0000
        /*0014*/ 	.byte	0x00, 0xf0, 0x41, 0x07


	//----- nvinfo : EIATTR_SPARSE_MMA_MASK
	.align		4
.L_2432:
        /*0018*/ 	.byte	0x03, 0x50
        /*001a*/ 	.short	0x0000


	//----- nvinfo : EIATTR_MAXREG_COUNT
	.align		4
        /*001c*/ 	.byte	0x03, 0x1b
        /*001e*/ 	.short	0x00ff


	//----- nvinfo : EIATTR_NUM_BARRIERS
	.align		4
        /*0020*/ 	.byte	0x02, 0x4c
        /*0022*/ 	.byte	0x01
	.zero		1


	//----- nvinfo : EIATTR_MERCURY_ISA_VERSION
	.align		4
        /*0024*/ 	.byte	0x03, 0x5f
        /*0026*/ 	.short	0x0101


	//----- nvinfo : EIATTR_COOP_GROUP_MASK_REGIDS
	.align		4
        /*0028*/ 	.byte	0x04, 0x29
        /*002a*/ 	.short	(.L_2434 - .L_2433)


	//   ....[0]....
.L_2433:
        /*002c*/ 	.word	0xffffffff


	//   ....[1]....
        /*0030*/ 	.word	0xffffffff


	//----- nvinfo : EIATTR_COOP_GROUP_INSTR_OFFSETS
	.align		4
.L_2434:
        /*0034*/ 	.byte	0x04, 0x28
        /*0036*/ 	.short	(.L_2436 - .L_2435)


	//   ....[0]....
.L_2435:
        /*0038*/ 	.word	0x00001b50


	//   ....[1]....
        /*003c*/ 	.word	0x00001d60


	//----- nvinfo : EIATTR_VRC_CTA_INIT_COUNT
	.align		4
.L_2436:
        /*0040*/ 	.byte	0x02, 0x4a
	.zero		1
	.zero		1


	//----- nvinfo : EIATTR_EXIT_INSTR_OFFSETS
	.align		4
        /*0044*/ 	.byte	0x04, 0x1c
        /*0046*/ 	.short	(.L_2438 - .L_2437)


	//   ....[0]....
.L_2437:
        /*0048*/ 	.word	0x000045f0


	//   ....[1]....
        /*004c*/ 	.word	0x00004ad0


	//----- nvinfo : EIATTR_CRS_STACK_SIZE
	.align		4
.L_2438:
        /*0050*/ 	.byte	0x04, 0x1e
        /*0052*/ 	.short	(.L_2440 - .L_2439)
.L_2439:
        /*0054*/ 	.word	0x00000000


	//----- nvinfo : EIATTR_CBANK_PARAM_SIZE
	.align		4
.L_2440:
        /*0058*/ 	.byte	0x03, 0x19
        /*005a*/ 	.short	0x01d0


	//----- nvinfo : EIATTR_PARAM_CBANK
	.align		4
        /*005c*/ 	.byte	0x04, 0x0a
        /*005e*/ 	.short	(.L_2442 - .L_2441)
	.align		4
.L_2441:
        /*0060*/ 	.word	index@(.nv.constant0._ZN5flash32flash_fwd_splitkv_combine_kernelI23Flash_fwd_kernel_traitsILi64ELi64ELi128ELi4ELb0ELb0EN7cutlass10bfloat16_tE19Flash_kernel_traitsILi64ELi64ELi128ELi4ES3_EELi8ELi1ELb1EEEvNS_16Flash_fwd_paramsE)
        /*0064*/ 	.short	0x0380
        /*0066*/ 	.short	0x01d0


	//----- nvinfo : EIATTR_SW_WAR
	.align		4
.L_2442:
        /*0068*/ 	.byte	0x04, 0x36
        /*006a*/ 	.short	(.L_2444 - .L_2443)
.L_2443:
        /*006c*/ 	.word	0x00000008
.L_2444:


//--------------------- .nv.info._ZN5flash24flash_fwd_splitkv_kernelI23Flash_fwd_kernel_traitsILi64ELi64ELi128ELi4ELb0ELb0EN7cutlass10bfloat16_tE19Flash_kernel_traitsILi64ELi64ELi128ELi4ES3_EELb0ELb0ELb0ELb0ELb1ELb0ELb0ELb0EEEvNS_16Flash_fwd_paramsE --------------------------
	.section	.nv.info._ZN5flash24flash_fwd_splitkv_kernelI23Flash_fwd_kernel_traitsILi64ELi64ELi128ELi4ELb0ELb0EN7cutlass10bfloat16_tE19Flash_kernel_traitsILi64ELi64ELi128ELi4ES3_EELb0ELb0ELb0ELb0ELb1ELb0ELb0ELb0EEEvNS_16Flash_fwd_paramsE,"",@"SHT_CUDA_INFO"
	.sectionflags	@""
	.align	4


	//----- nvinfo : EIATTR_CUDA_API_VERSION
	.align		4
        /*0000*/ 	.byte	0x04, 0x37
        /*0002*/ 	.short	(.L_2446 - .L_2445)
.L_2445:
        /*0004*/ 	.word	0x00000082


	//----- nvinfo : EIATTR_KPARAM_INFO
	.align		4
.L_2446:
        /*0008*/ 	.byte	0x04, 0x17
        /*000a*/ 	.short	(.L_2448 - .L_2447)
.L_2447:
        /*000c*/ 	.word	0x00000000
        /*0010*/ 	.short	0x0000
        /*0012*/ 	.short	0x0000
        /*0014*/ 	.byte	0x00, 0xf0, 0x41, 0x07


	//----- nvinfo : EIATTR_SPARSE_MMA_MASK
	.align		4
.L_2448:
        /*0018*/ 	.byte	0x03, 0x50
        /*001a*/ 	.short	0x0000


	//----- nvinfo : EIATTR_MAXREG_COUNT
	.align		4
        /*001c*/ 	.byte	0x03, 0x1b
        /*001e*/ 	.short	0x00ff


	//----- nvinfo : EIATTR_NUM_BARRIERS
	.align		4
        /*0020*/ 	.byte	0x02, 0x4c
        /*0022*/ 	.byte	0x01
	.zero		1


	//----- nvinfo : EIATTR_MERCURY_ISA_VERSION
	.align		4
        /*0024*/ 	.byte	0x03, 0x5f
        /*0026*/ 	.short	0x0101


	//----- nvinfo : EIATTR_COOP_GROUP_MASK_REGIDS
	.align		4
        /*0028*/ 	.byte	0x04, 0x29
        /*002a*/ 	.short	(.L_2450 - .L_2449)


	//   ....[0]....
.L_2449:
        /*002c*/ 	.word	0xffffffff


	//   ....[1]....
        /*0030*/ 	.word	0xffffffff


	//   ....[2]....
        /*0034*/ 	.word	0xffffffff


	//   ....[3]....
        /*0038*/ 	.word	0xffffffff


	//   ....[4]....
        /*003c*/ 	.word	0xffffffff


	//   ....[5]....
        /*0040*/ 	.word	0xffffffff


	//   ....[6]....
        /*0044*/ 	.word	0xffffffff


	//   ....[7]....
        /*0048*/ 	.word	0xffffffff


	//   ....[8]....
        /*004c*/ 	.word	0xffffffff


	//   ....[9]....
        /*0050*/ 	.word	0xffffffff


	//   ....[10]....
        /*0054*/ 	.word	0xffffffff


	//   ....[11]....
        /*0058*/ 	.word	0xffffffff


	//   ....[12]....
        /*005c*/ 	.word	0x05000006


	//   ....[13]....
        /*0060*/ 	.word	0x05000006


	//   ....[14]....
        /*0064*/ 	.word	0x05000006


	//   ....[15]....
        /*0068*/ 	.word	0x05000006


	//----- nvinfo : EIATTR_COOP_GROUP_INSTR_OFFSETS
	.align		4
.L_2450:
        /*006c*/ 	.byte	0x04, 0x28
        /*006e*/ 	.short	(.L_2452 - .L_2451)


	//   ....[0]....
.L_2451:
        /*0070*/ 	.word	0x00004110


	//   ....[1]....
        /*0074*/ 	.word	0x00004130


	//   ....[2]....
        /*0078*/ 	.word	0x000041a0


	//   ....[3]....
        /*007c*/ 	.word	0x000041b0


	//   ....[4]....
        /*0080*/ 	.word	0x00006c80


	//   ....[5]....
        /*0084*/ 	.word	0x00006ca0


	//   ....[6]....
        /*0088*/ 	.word	0x00006cd0


	//   ....[7]....
        /*008c*/ 	.word	0x00006ce0


	//   ....[8]....
        /*0090*/ 	.word	0x00008440


	//   ....[9]....
        /*0094*/ 	.word	0x00008450


	//   ....[10]....
        /*0098*/ 	.word	0x00008480


	//   ....[11]....
        /*009c*/ 	.word	0x00008490


	//   ....[12]....
        /*00a0*/ 	.word	0x00009300


	//   ....[13]....
        /*00a4*/ 	.word	0x00009370


	//   ....[14]....
        /*00a8*/ 	.word	0x000093d0


	//   ....[15]....
        /*00ac*/ 	.word	0x00009440


	//----- nvinfo : EIATTR_VRC_CTA_INIT_COUNT
	.align		4
.L_2452:
        /*00b0*/ 	.byte	0x02, 0x4a
	.zero		1
	.zero		1


	//----- nvinfo : EIATTR_EXIT_INSTR_OFFSETS
	.align		4
        /*00b4*/ 	.byte	0x04, 0x1c
        /*00b6*/ 	.short	(.L_2454 - .L_2453)


	//   ....[0]....
.L_2453:
        /*00b8*/ 	.word	0x00000090


	//----- nvinfo : EIATTR_CRS_STACK_SIZE
	.align		4
.L_2454:
        /*00bc*/ 	.byte	0x04, 0x1e
        /*00be*/ 	.short	(.L_2456 - .L_2455)
.L_2455:
        /*00c0*/ 	.word	0x00000000


	//----- nvinfo : EIATTR_CBANK_PARAM_SIZE
	.align		4
.L_2456:
        /*00c4*/ 	.byte	0x03, 0x19
        /*00c6*/ 	.short	0x01d0


	//----- nvinfo : EIATTR_PARAM_CBANK
	.align		4
        /*00c8*/ 	.byte	0x04, 0x0a
        /*00ca*/ 	.short	(.L_2458 - .L_2457)
	.align		4
.L_2457:
        /*00cc*/ 	.word	index@(.nv.constant0._ZN5flash24flash_fwd_splitkv_kernelI23Flash_fwd_kernel_traitsILi64ELi64ELi128ELi4ELb0ELb0EN7cutlass10bfloat16_tE19Flash_kernel_traitsILi64ELi64ELi128ELi4ES3_EELb0ELb0ELb0ELb0ELb1ELb0ELb0ELb0EEEvNS_16Flash_fwd_paramsE)
        /*00d0*/ 	.short	0x0380
        /*00d2*/ 	.short	0x01d0


	//----- nvinfo : EIATTR_SW_WAR
	.align		4
.L_2458:
        /*00d4*/ 	.byte	0x04, 0x36
        /*00d6*/ 	.short	(.L_2460 - .L_2459)
.L_2459:
        /*00d8*/ 	.word	0x00000008
.L_2460:


//--------------------- .nv.info._ZN5flash24flash_fwd_splitkv_kernelI23Flash_fwd_kernel_traitsILi64ELi64ELi128ELi4ELb0ELb0EN7cutlass10bfloat16_tE19Flash_kernel_traitsILi64ELi64ELi128ELi4ES3_EELb0ELb0ELb0ELb0ELb1ELb1ELb0ELb0EEEvNS_16Flash_fwd_paramsE --------------------------
	.section	.nv.info._ZN5flash24flash_fwd_splitkv_kernelI23Flash_fwd_kernel_traitsILi64ELi64ELi128ELi4ELb0ELb0EN7cutlass10bfloat16_tE19Flash_kernel_traitsILi64ELi64ELi128ELi4ES3_EELb0ELb0ELb0ELb0ELb1ELb1ELb0ELb0EEEvNS_16Flash_fwd_paramsE,"",@"SHT_CUDA_INFO"
	.sectionflags	@""
	.align	4


	//----- nvinfo : EIATTR_CUDA_API_VERSION
	.align		4
        /*0000*/ 	.byte	0x04, 0x37
        /*0002*/ 	.short	(.L_2462 - .L_2461)
.L_2461:
        /*0004*/ 	.word	0x00000082


	//----- nvinfo : EIATTR_KPARAM_INFO
	.align		4
.L_2462:
        /*0008*/ 	.byte	0x04, 0x17
        /*000a*/ 	.short	(.L_2464 - .L_2463)
.L_2463:
        /*000c*/ 	.word	0x00000000
        /*0010*/ 	.short	0x0000
        /*0012*/ 	.short	0x0000
        /*0014*/ 	.byte	0x00, 0xf0, 0x41, 0x07


	//----- nvinfo : EIATTR_SPARSE_MMA_MASK
	.align		4
.L_2464:
        /*0018*/ 	.byte	0x03, 0x50
        /*001a*/ 	.short	0x0000


	//----- nvinfo : EIATTR_MAXREG_COUNT
	.align		4
        /*001c*/ 	.byte	0x03, 0x1b
        /*001e*/ 	.short	0x00ff


	//----- nvinfo : EIATTR_NUM_BARRIERS
	.align		4
        /*0020*/ 	.byte	0x02, 0x4c
        /*0022*/ 	.byte	0x01
	.zero		1


	//----- nvinfo : EIATTR_MERCURY_ISA_VERSION
	.align		4
        /*0024*/ 	.byte	0x03, 0x5f
        /*0026*/ 	.short	0x0101


	//----- nvinfo : EIATTR_COOP_GROUP_MASK_REGIDS
	.align		4
        /*0028*/ 	.byte	0x04, 0x29
        /*002a*/ 	.short	(.L_2466 - .L_2465)


	//   ....[0]....
.L_2465:
        /*002c*/ 	.word	0xffffffff


	//   ....[1]....
        /*0030*/ 	.word	0xffffffff


	//   ....[2]....
        /*0034*/ 	.word	0xffffffff


	//   ....[3]....
        /*0038*/ 	.word	0xffffffff


	//   ....[4]....
        /*003c*/ 	.word	0xffffffff


	//   ....[5]....
        /*0040*/ 	.word	0xffffffff


	//   ....[6]....
        /*0044*/ 	.word	0xffffffff


	//   ....[7]....
        /*0048*/ 	.word	0xffffffff


	//   ....[8]....
        /*004c*/ 	.word	0xffffffff


	//   ....[9]....
        /*0050*/ 	.word	0xffffffff


	//   ....[10]....
        /*0054*/ 	.word	0xffffffff


	//   ....[11]....
        /*0058*/ 	.word	0xffffffff


	//   ....[12]....
        /*005c*/ 	.word	0x05000006


	//   ....[13]....
        /*0060*/ 	.word	0x05000006


	//   ....[14]....
        /*0064*/ 	.word	0x05000006


	//   ....[15]....
        /*0068*/ 	.word	0x05000006


	//----- nvinfo : EIATTR_COOP_GROUP_INSTR_OFFSETS
	.align		4
.L_2466:
        /*006c*/ 	.byte	0x04, 0x28
        /*006e*/ 	.short	(.L_2468 - .L_2467)


	//   ....[0]....
.L_2467:
        /*0070*/ 	.word	0x00004920


	//   ....[1]....
        /*0074*/ 	.word	0x00004940


	//   ....[2]....
        /*0078*/ 	.word	0x000049d0


	//   ....[3]....
        /*007c*/ 	.word	0x000049e0


	//   ....[4]....
        /*0080*/ 	.word	0x00007d10


	//   ....[5]....
        /*0084*/ 	.word	0x00007d20


	//   ....[6]....
        /*0088*/ 	.word	0x00007d50


	//   ....[7]....
        /*008c*/ 	.word	0x00007d60


	//   ....[8]....
        /*0090*/ 	.word	0x00009440


	//   ....[9]....
        /*0094*/ 	.word	0x00009450


	//   ....[10]....
        /*0098*/ 	.word	0x00009480


	//   ....[11]....
        /*009c*/ 	.word	0x00009490


	//   ....[12]....
        /*00a0*/ 	.word	0x0000a300


	//   ....[13]....
        /*00a4*/ 	.word	0x0000a370


	//   ....[14]....
        /*00a8*/ 	.word	0x0000a3d0


	//   ....[15]....
        /*00ac*/ 	.word	0x0000a440


	//----- nvinfo : EIATTR_VRC_CTA_INIT_COUNT
	.align		4
.L_2468:
        /*00b0*/ 	.byte	0x02, 0x4a
	.zero		1
	.zero		1


	//----- nvinfo : EIATTR_EXIT_INSTR_OFFSETS
	.align		4
        /*00b4*/ 	.byte	0x04, 0x1c
        /*00b6*/ 	.short	(.L_2470 - .L_2469)


	//   ....[0]....
.L_2469:
        /*00b8*/ 	.word	0x00000090


	//----- nvinfo : EIATTR_CRS_STACK_SIZE
	.align		4
.L_2470:
        /*00bc*/ 	.byte	0x04, 0x1e
        /*00be*/ 	.short	(.L_2472 - .L_2471)
.L_2471:
        /*00c0*/ 	.word	0x00000000


	//----- nvinfo : EIATTR_CBANK_PARAM_SIZE
	.align		4
.L_2472:
        /*00c4*/ 	.byte	0x03, 0x19
        /*00c6*/ 	.short	0x01d0


	//----- nvinfo : EIATTR_PARAM_CBANK
	.align		4
        /*00c8*/ 	.byte	0x04, 0x0a
        /*00ca*/ 	.short	(.L_2474 - .L_2473)
	.align		4
.L_2473:
        /*00cc*/ 	.word	index@(.nv.constant0._ZN5flash24flash_fwd_splitkv_kernelI23Flash_fwd_kernel_traitsILi64ELi64ELi128ELi4ELb0ELb0EN7cutlass10bfloat16_tE19Flash_kernel_traitsILi64ELi64ELi128ELi4ES3_EELb0ELb0ELb0ELb0ELb1ELb1ELb0ELb0EEEvNS_16Flash_fwd_paramsE)
        /*00d0*/ 	.short	0x0380
        /*00d2*/ 	.short	0x01d0


	//----- nvinfo : EIATTR_SW_WAR
	.align		4
.L_2474:
        /*00d4*/ 	.byte	0x04, 0x36
        /*00d6*/ 	.short	(.L_2476 - .L_2475)
.L_2475:
        /*00d8*/ 	.word	0x00000008
.L_2476:


//--------------------- .nv.info._ZN5flash24flash_fwd_splitkv_kernelI23Flash_fwd_kernel_traitsILi64ELi64ELi128ELi4ELb0ELb0EN7cutlass10bfloat16_tE19Flash_kernel_traitsILi64ELi64ELi128ELi4ES3_EELb0ELb0ELb0ELb0ELb1ELb0ELb1ELb0EEEvNS_16Flash_fwd_paramsE --------------------------
	.section	.nv.info._ZN5flash24flash_fwd_splitkv_kernelI23Flash_fwd_kernel_traitsILi64ELi64ELi128ELi4ELb0ELb0EN7cutlass10bfloat16_tE19Flash_kernel_traitsILi64ELi64ELi128ELi4ES3_EELb0ELb0ELb0ELb0ELb1ELb0ELb1ELb0EEEvNS_16Flash_fwd_paramsE,"",@"SHT_CUDA_INFO"
	.sectionflags	@""
	.align	4


	//----- nvinfo : EIATTR_CUDA_API_VERSION
	.align		4
        /*0000*/ 	.byte	0x04, 0x37
        /*0002*/ 	.short	(.L_2478 - .L_2477)
.L_2477:
        /*0004*/ 	.word	0x00000082


	//----- nvinfo : EIATTR_KPARAM_INFO
	.align		4
.L_2478:
        /*0008*/ 	.byte	0x04, 0x17
        /*000a*/ 	.short	(.L_2480 - .L_2479)
.L_2479:
        /*000c*/ 	.word	0x00000000
        /*0010*/ 	.short	0x0000
        /*0012*/ 	.short	0x0000
        /*0014*/ 	.byte	0x00, 0xf0, 0x41, 0x07


	//----- nvinfo : EIATTR_SPARSE_MMA_MASK
	.align		4
.L_2480:
        /*0018*/ 	.byte	0x03, 0x50
        /*001a*/ 	.short	0x0000


	//----- nvinfo : EIATTR_MAXREG_COUNT
	.align		4
        /*001c*/ 	.byte	0x03, 0x1b
        /*001e*/ 	.short	0x00ff


	//----- nvinfo : EIATTR_NUM_BARRIERS
	.align		4
        /*0020*/ 	.byte	0x02, 0x4c
        /*0022*/ 	.byte	0x01
	.zero		1


	//----- nvinfo : EIATTR_MERCURY_ISA_VERSION
	.align		4
        /*0024*/ 	.byte	0x03, 0x5f
        /*0026*/ 	.short	0x0101


	//----- nvinfo : EIATTR_COOP_GROUP_MASK_REGIDS
	.align		4
        /*0028*/ 	.byte	0x04, 0x29
        /*002a*/ 	.short	(.L_2482 - .L_2481)


	//   ....[0]....
.L_2481:
        /*002c*/ 	.word	0xffffffff


	//   ....[1]....
        /*0030*/ 	.word	0xffffffff


	//   ....[2]....
        /*0034*/ 	.word	0xffffffff


	//   ....[3]....
        /*0038*/ 	.word	0xffffffff


	//   ....[4]....
        /*003c*/ 	.word	0xffffffff


	//   ....[5]....
        /*0040*/ 	.word	0xffffffff


	//   ....[6]....
        /*0044*/ 	.word	0xffffffff


	//   ....[7]....
        /*0048*/ 	.word	0xffffffff


	//   ....[8]....
        /*004c*/ 	.word	0xffffffff


	//   ....[9]....
        /*0050*/ 	.word	0xffffffff


	//   ....[10]....
        /*0054*/ 	.word	0xffffffff


	//   ....[11]....
        /*0058*/ 	.word	0xffffffff


	//   ....[12]....
        /*005c*/ 	.word	0x05000006


	//   ....[13]....
        /*0060*/ 	.word	0x05000006


	//   ....[14]....
        /*0064*/ 	.word	0x05000006


	//   ....[15]....
        /*0068*/ 	.word	0x05000006


	//----- nvinfo : EIATTR_COOP_GROUP_INSTR_OFFSETS
	.align		4
.L_2482:
        /*006c*/ 	.byte	0x04, 0x28
        /*006e*/ 	.short	(.L_2484 - .L_2483)


	//   ....[0]....
.L_2483:
        /*0070*/ 	.word	0x00004260


	//   ....[1]....
        /*0074*/ 	.word	0x00004290


	//   ....[2]....
        /*0078*/ 	.word	0x00004330


	//   ....[3]....
        /*007c*/ 	.word	0x00004340


	//   ....[4]....
        /*0080*/ 	.word	0x00006e70


	//   ....[5]....
        /*0084*/ 	.word	0x00006e80


	//   ....[6]....
        /*0088*/ 	.word	0x00006eb0


	//   ....[7]....
        /*008c*/ 	.word	0x00006ec0


	//   ....[8]....
        /*0090*/ 	.word	0x00008620


	//   ....[9]....
        /*0094*/ 	.word	0x00008630


	//   ....[10]....
        /*0098*/ 	.word	0x00008660


	//   ....[11]....
        /*009c*/ 	.word	0x00008670


	//   ....[12]....
        /*00a0*/ 	.word	0x000090a0


	//   ....[13]....
        /*00a4*/ 	.word	0x00009110


	//   ....[14]....
        /*00a8*/ 	.word	0x00009170


	//   ....[15]....
        /*00ac*/ 	.word	0x000091e0


	//----- nvinfo : EIATTR_VRC_CTA_INIT_COUNT
	.align		4
.L_2484:
        /*00b0*/ 	.byte	0x02, 0x4a
	.zero		1
	.zero		1


	//----- nvinfo : EIATTR_EXIT_INSTR_OFFSETS
	.align		4
        /*00b4*/ 	.byte	0x04, 0x1c
        /*00b6*/ 	.short	(.L_2486 - .L_2485)


	//   ....[0]....
.L_2485:
        /*00b8*/ 	.word	0x000001f0


	//----- nvinfo : EIATTR_CRS_STACK_SIZE
	.align		4
.L_2486:
        /*00bc*/ 	.byte	0x04, 0x1e
        /*00be*/ 	.short	(.L_2488 - .L_2487)
.L_2487:
        /*00c0*/ 	.word	0x00000000


	//----- nvinfo : EIATTR_CBANK_PARAM_SIZE
	.align		4
.L_2488:
        /*00c4*/ 	.byte	0x03, 0x19
        /*00c6*/ 	.short	0x01d0


	//----- nvinfo : EIATTR_PARAM_CBANK
	.align		4
        /*00c8*/ 	.byte	0x04, 0x0a
        /*00ca*/ 	.short	(.L_2490 - .L_2489)
	.align		4
.L_2489:
        /*00cc*/ 	.word	index@(.nv.constant0._ZN5flash24flash_fwd_splitkv_kernelI23Flash_fwd_kernel_traitsILi64ELi64ELi128ELi4ELb0ELb0EN7cutlass10bfloat16_tE19Flash_kernel_traitsILi64ELi64ELi128ELi4ES3_EELb0ELb0ELb0ELb0ELb1ELb0ELb1ELb0EEEvNS_16Flash_fwd_paramsE)
        /*00d0*/ 	.short	0x0380
        /*00d2*/ 	.short	0x01d0


	//----- nvinfo : EIATTR_SW_WAR
	.align		4
.L_2490:
        /*00d4*/ 	.byte	0x04, 0x36
        /*00d6*/ 	.short	(.L_2492 - .L_2491)
.L_2491:
        /*00d8*/ 	.word	0x00000008
.L_2492:


//--------------------- .nv.info._ZN5flash24flash_fwd_splitkv_kernelI23Flash_fwd_kernel_traitsILi64ELi64ELi128ELi4ELb0ELb0EN7cutlass10bfloat16_tE19Flash_kernel_traitsILi64ELi64ELi128ELi4ES3_EELb0ELb0ELb0ELb0ELb1ELb1ELb1ELb0EEEvNS_16Flash_fwd_paramsE --------------------------
	.section	.nv.info._ZN5flash24flash_fwd_splitkv_kernelI23Flash_fwd_kernel_traitsILi64ELi64ELi128ELi4ELb0ELb0EN7cutlass10bfloat16_tE19Flash_kernel_traitsILi64ELi64ELi128ELi4ES3_EELb0ELb0ELb0ELb0ELb1ELb1ELb1ELb0EEEvNS_16Flash_fwd_paramsE,"",@"SHT_CUDA_INFO"
	.sectionflags	@""
	.align	4


	//----- nvinfo : EIATTR_CUDA_API_VERSION
	.align		4
        /*0000*/ 	.byte	0x04, 0x37
        /*0002*/ 	.short	(.L_2494 - .L_2493)
.L_2493:
        /*0004*/ 	.word	0x00000082


	//----- nvinfo : EIATTR_KPARAM_INFO
	.align		4
.L_2494:
        /*0008*/ 	.byte	0x04, 0x17
        /*000a*/ 	.short	(.L_2496 - .L_2495)
.L_2495:
        /*000c*/ 	.word	0x00000000
        /*0010*/ 	.short	0x0000
        /*0012*/ 	.short	0x0000
        /*0014*/ 	.byte	0x00, 0xf0, 0x41, 0x07


	//----- nvinfo : EIATTR_SPARSE_MMA_MASK
	.align		4
.L_2496:
        /*0018*/ 	.byte	0x03, 0x50
        /*001a*/ 	.short	0x0000


	//----- nvinfo : EIATTR_MAXREG_COUNT
	.align		4
        /*001c*/ 	.byte	0x03, 0x1b
        /*001e*/ 	.short	0x00ff


	//----- nvinfo : EIATTR_NUM_BARRIERS
	.align		4
        /*0020*/ 	.byte	0x02, 0x4c
        /*0022*/ 	.byte	0x01
	.zero		1


	//----- nvinfo : EIATTR_MERCURY_ISA_VERSION
	.align		4
        /*0024*/ 	.byte	0x03, 0x5f
        /*0026*/ 	.short	0x0101


	//----- nvinfo : EIATTR_COOP_GROUP_MASK_REGIDS
	.align		4
        /*0028*/ 	.byte	0x04, 0x29
        /*002a*/ 	.short	(.L_2498 - .L_2497)


	//   ....[0]....
.L_2497:
        /*002c*/ 	.word	0xffffffff


	//   ....[1]....
        /*0030*/ 	.word	0xffffffff


	//   ....[2]....
        /*0034*/ 	.word	0xffffffff


	//   ....[3]....
        /*0038*/ 	.word	0xffffffff


	//   ....[4]....
        /*003c*/ 	.word	0xffffffff


	//   ....[5]....
        /*0040*/ 	.word	0xffffffff


	//   ....[6]....
        /*0044*/ 	.word	0xffffffff


	//   ....[7]....
        /*0048*/ 	.word	0xffffffff


	//   ....[8]....
        /*004c*/ 	.word	0xffffffff


	//   ....[9]....
        /*0050*/ 	.word	0xffffffff


	//   ....[10]....
        /*0054*/ 	.word	0xffffffff


	//   ....[11]....
        /*0058*/ 	.word	0xffffffff


	//   ....[12]....
        /*005c*/ 	.word	0x05000006


	//   ....[13]....
        /*0060*/ 	.word	0x05000006


	//   ....[14]....
        /*0064*/ 	.word	0x05000006


	//   ....[15]....
        /*0068*/ 	.word	0x05000006


	//----- nvinfo : EIATTR_COOP_GROUP_INSTR_OFFSETS
	.align		4
.L_2498:
        /*006c*/ 	.byte	0x04, 0x28
        /*006e*/ 	.short	(.L_2500 - .L_2499)


	//   ....[0]....
.L_2499:
        /*0070*/ 	.word	0x00004a60


	//   ....[1]....
        /*0074*/ 	.word	0x00004a90


	//   ....[2]....
        /*0078*/ 	.word	0x00004b30


	//   ....[3]....
        /*007c*/ 	.word	0x00004b40


	//   ....[4]....
        /*0080*/ 	.word	0x00007ed0


	//   ....[5]....
        /*0084*/ 	.word	0x00007ee0


	//   ....[6]....
        /*0088*/ 	.word	0x00007f10


	//   ....[7]....
        /*008c*/ 	.word	0x00007f20


	//   ....[8]....
        /*0090*/ 	.word	0x00009610


	//   ....[9]....
        /*0094*/ 	.word	0x00009620


	//   ....[10]....
        /*0098*/ 	.word	0x00009650


	//   ....[11]....
        /*009c*/ 	.word	0x00009660


	//   ....[12]....
        /*00a0*/ 	.word	0x0000a090


	//   ....[13]....
        /*00a4*/ 	.word	0x0000a100


	//   ....[14]....
        /*00a8*/ 	.word	0x0000a160


	//   ....[15]....
        /*00ac*/ 	.word	0x0000a1d0


	//----- nvinfo : EIATTR_VRC_CTA_INIT_COUNT
	.align		4
.L_2500:
        /*00b0*/ 	.byte	0x02, 0x4a
	.zero		1
	.zero		1


	//----- nvinfo : EIATTR_EXIT_INSTR_OFFSETS
	.align		4
        /*00b4*/ 	.byte	0x04, 0x1c
        /*00b6*/ 	.short	(.L_2502 - .L_2501)


	//   ....[0]....
.L_2501:
        /*00b8*/ 	.word	0x000001f0


	//----- nvinfo : EIATTR_CRS_STACK_SIZE
	.align		4
.L_2502:
        /*00bc*/ 	.byte	0x04, 0x1e
        /*00be*/ 	.short	(.L_2504 - .L_2503)
.L_2503:
        /*00c0*/ 	.word	0x00000000


	//----- nvinfo : EIATTR_CBANK_PARAM_SIZE
	.align		4
.L_2504:
        /*00c4*/ 	.byte	0x03, 0x19
        /*00c6*/ 	.short	0x01d0


	//----- nvinfo : EIATTR_PARAM_CBANK
	.align		4
        /*00c8*/ 	.byte	0x04, 0x0a
        /*00ca*/ 	.short	(.L_2506 - .L_2505)
	.align		4
.L_2505:
        /*00cc*/ 	.word	index@(.nv.constant0._ZN5flash24flash_fwd_splitkv_kernelI23Flash_fwd_kernel_traitsILi64ELi64ELi128ELi4ELb0ELb0EN7cutlass10bfloat16_tE19Flash_kernel_traitsILi64ELi64ELi128ELi4ES3_EELb0ELb0ELb0ELb0ELb1ELb1ELb1ELb0EEEvNS_16Flash_fwd_paramsE)
        /*00d0*/ 	.short	0x0380
        /*00d2*/ 	.short	0x01d0


	//----- nvinfo : EIATTR_SW_WAR
	.align		4
.L_2506:
        /*00d4*/ 	.byte	0x04, 0x36
        /*00d6*/ 	.short	(.L_2508 - .L_2507)
.L_2507:
        /*00d8*/ 	.word	0x00000008
.L_2508:


//--------------------- .nv.info._ZN5flash24flash_fwd_splitkv_kernelI23Flash_fwd_kernel_traitsILi64ELi64ELi128ELi4ELb0ELb0EN7cutlass10bfloat16_tE19Flash_kernel_traitsILi64ELi64ELi128ELi4ES3_EELb0ELb0ELb0ELb0ELb0ELb0ELb0ELb0EEEvNS_16Flash_fwd_paramsE --------------------------
	.section	.nv.info._ZN5flash24flash_fwd_splitkv_kernelI23Flash_fwd_kernel_traitsILi64ELi64ELi128ELi4ELb0ELb0EN7cutlass10bfloat16_tE19Flash_kernel_traitsILi64ELi64ELi128ELi4ES3_EELb0ELb0ELb0ELb0ELb0ELb0ELb0ELb0EEEvNS_16Flash_fwd_paramsE,"",@"SHT_CUDA_INFO"
	.sectionflags	@""
	.align	4


	//----- nvinfo : EIATTR_CUDA_API_VERSION
	.align		4
        /*0000*/ 	.byte	0x04, 0x37
        /*0002*/ 	.short	(.L_2510 - .L_2509)
.L_2509:
        /*0004*/ 	.word	0x00000082


	//----- nvinfo : EIATTR_KPARAM_INFO
	.align		4
.L_2510:
        /*0008*/ 	.byte	0x04, 0x17
        /*000a*/ 	.short	(.L_2512 - .L_2511)
.L_2511:
        /*000c*/ 	.word	0x00000000
        /*0010*/ 	.short	0x0000
        /*0012*/ 	.short	0x0000
        /*0014*/ 	.byte	0x00, 0xf0, 0x41, 0x07


	//----- nvinfo : EIATTR_SPARSE_MMA_MASK
	.align		4
.L_2512:
        /*0018*/ 	.byte	0x03, 0x50
        /*001a*/ 	.short	0x0000


	//----- nvinfo : EIATTR_MAXREG_COUNT
	.align		4
        /*001c*/ 	.byte	0x03, 0x1b
        /*001e*/ 	.short	0x00ff


	//----- nvinfo : EIATTR_NUM_BARRIERS
	.align		4
        /*0020*/ 	.byte	0x02, 0x4c
        /*0022*/ 	.byte	0x01
	.zero		1


	//----- nvinfo : EIATTR_MERCURY_ISA_VERSION
	.align		4
        /*0024*/ 	.byte	0x03, 0x5f
        /*0026*/ 	.short	0x0101


	//----- nvinfo : EIATTR_COOP_GROUP_MASK_REGIDS
	.align		4
        /*0028*/ 	.byte	0x04, 0x29
        /*002a*/ 	.short	(.L_2514 - .L_2513)


	//   ....[0]....
.L_2513:
        /*002c*/ 	.word	0xffffffff


	//   ....[1]....
        /*0030*/ 	.word	0xffffffff


	//   ....[2]....
        /*0034*/ 	.word	0xffffffff


	//   ....[3]....
        /*0038*/ 	.word	0xffffffff


	//   ....[4]....
        /*003c*/ 	.word	0xffffffff


	//   ....[5]....
        /*0040*/ 	.word	0xffffffff


	//   ....[6]....
        /*0044*/ 	.word	0xffffffff


	//   ....[7]....
        /*0048*/ 	.word	0xffffffff


	//   ....[8]....
        /*004c*/ 	.word	0xffffffff


	//   ....[9]....
        /*0050*/ 	.word	0xffffffff


	//   ....[10]....
        /*0054*/ 	.word	0xffffffff


	//   ....[11]....
        /*0058*/ 	.word	0xffffffff


	//   ....[12]....
        /*005c*/ 	.word	0x05000006


	//   ....[13]....
        /*0060*/ 	.word	0x05000006


	//   ....[14]....
        /*0064*/ 	.word	0x05000006


	//   ....[15]....
        /*0068*/ 	.word	0x05000006


	//----- nvinfo : EIATTR_COOP_GROUP_INSTR_OFFSETS
	.align		4
.L_2514:
        /*006c*/ 	.byte	0x04, 0x28
        /*006e*/ 	.short	(.L_2516 - .L_2515)


	//   ....[0]....
.L_2515:
        /*0070*/ 	.word	0x00004d00


	//   ....[1]....
        /*0074*/ 	.word	0x00004d20


	//   ....[2]....
        /*0078*/ 	.word	0x00004d90


	//   ....[3]....
        /*007c*/ 	.word	0x00004da0


	//   ....[4]....
        /*0080*/ 	.word	0x00007d00


	//   ....[5]....
        /*0084*/ 	.word	0x00007d20


	//   ....[6]....
        /*0088*/ 	.word	0x00007d50


	//   ....[7]....
        /*008c*/ 	.word	0x00007d60


	//   ....[8]....
        /*0090*/ 	.word	0x000094c0


	//   ....[9]....
        /*0094*/ 	.word	0x000094d0


	//   ....[10]....
        /*0098*/ 	.word	0x00009500


	//   ....[11]....
        /*009c*/ 	.word	0x00009510


	//   ....[12]....
        /*00a0*/ 	.word	0x0000a390


	//   ....[13]....
        /*00a4*/ 	.word	0x0000a400


	//   ....[14]....
        /*00a8*/ 	.word	0x0000a460


	//   ....[15]....
        /*00ac*/ 	.word	0x0000a4d0


	//----- nvinfo : EIATTR_VRC_CTA_INIT_COUNT
	.align		4
.L_2516:
        /*00b0*/ 	.byte	0x02, 0x4a
	.zero		1
	.zero		1


	//----- nvinfo : EIATTR_EXIT_INSTR_OFFSETS
	.align		4
        /*00b4*/ 	.byte	0x04, 0x1c
        /*00b6*/ 	.short	(.L_2518 - .L_2517)


	//   ....[0]....
.L_2517:
        /*00b8*/ 	.word	0x00000090


	//----- nvinfo : EIATTR_CRS_STACK_SIZE
	.align		4
.L_2518:
        /*00bc*/ 	.byte	0x04, 0x1e
        /*00be*/ 	.short	(.L_2520 - .L_2519)
.L_2519:
        /*00c0*/ 	.word	0x00000000


	//----- nvinfo : EIATTR_CBANK_PARAM_SIZE
	.align		4
.L_2520:
        /*00c4*/ 	.byte	0x03, 0x19
        /*00c6*/ 	.short	0x01d0


	//----- nvinfo : EIATTR_PARAM_CBANK
	.align		4
        /*00c8*/ 	.byte	0x04, 0x0a
        /*00ca*/ 	.short	(.L_2522 - .L_2521)
	.align		4
.L_2521:
        /*00cc*/ 	.word	index@(.nv.constant0._ZN5flash24flash_fwd_splitkv_kernelI23Flash_fwd_kernel_traitsILi64ELi64ELi128ELi4ELb0ELb0EN7cutlass10bfloat16_tE19Flash_kernel_traitsILi64ELi64ELi128ELi4ES3_EELb0ELb0ELb0ELb0ELb0ELb0ELb0ELb0EEEvNS_16Flash_fwd_paramsE)
        /*00d0*/ 	.short	0x0380
        /*00d2*/ 	.short	0x01d0


	//----- nvinfo : EIATTR_SW_WAR
	.align		4
.L_2522:
        /*00d4*/ 	.byte	0x04, 0x36
        /*00d6*/ 	.short	(.L_2524 - .L_2523)
.L_2523:
        /*00d8*/ 	.word	0x00000008
.L_2524:


//--------------------- .nv.info._ZN5flash24flash_fwd_splitkv_kernelI23Flash_fwd_kernel_traitsILi64ELi64ELi128ELi4ELb0ELb0EN7cutlass10bfloat16_tE19Flash_kernel_traitsILi64ELi64ELi128ELi4ES3_EELb0ELb0ELb0ELb0ELb0ELb1ELb0ELb0EEEvNS_16Flash_fwd_paramsE --------------------------
	.section	.nv.info._ZN5flash24flash_fwd_splitkv_kernelI23Flash_fwd_kernel_traitsILi64ELi64ELi128ELi4ELb0ELb0EN7cutlass10bfloat16_tE19Flash_kernel_traitsILi64ELi64ELi128ELi4ES3_EELb0ELb0ELb0ELb0ELb0ELb1ELb0ELb0EEEvNS_16Flash_fwd_paramsE,"",@"SHT_CUDA_INFO"
	.sectionflags	@""
	.align	4


	//----- nvinfo : EIATTR_CUDA_API_VERSION
	.align		4
        /*0000*/ 	.byte	0x04, 0x37
        /*0002*/ 	.short	(.L_2526 - .L_2525)
.L_2525:
        /*0004*/ 	.word	0x00000082


	//----- nvinfo : EIATTR_KPARAM_INFO
	.align		4
.L_2526:
        /*0008*/ 	.byte	0x04, 0x17
        /*000a*/ 	.short	(.L_2528 - .L_2527)
.L_2527:
        /*000c*/ 	.word	0x00000000
        /*0010*/ 	.short	0x0000
        /*0012*/ 	.short	0x0000
        /*0014*/ 	.byte	0x00, 0xf0, 0x41, 0x07


	//----- nvinfo : EIATTR_SPARSE_MMA_MASK
	.align		4
.L_2528:
        /*0018*/ 	.byte	0x03, 0x50
        /*001a*/ 	.short	0x0000


	//----- nvinfo : EIATTR_MAXREG_COUNT
	.align		4
        /*001c*/ 	.byte	0x03, 0x1b
        /*001e*/ 	.short	0x00ff


	//----- nvinfo : EIATTR_NUM_BARRIERS
	.align		4
        /*0020*/ 	.byte	0x02, 0x4c
        /*0022*/ 	.byte	0x01
	.zero		1


	//----- nvinfo : EIATTR_MERCURY_ISA_VERSION
	.align		4
        /*0024*/ 	.byte	0x03, 0x5f
        /*0026*/ 	.short	0x0101


	//----- nvinfo : EIATTR_COOP_GROUP_MASK_REGIDS
	.align		4
        /*0028*/ 	.byte	0x04, 0x29
        /*002a*/ 	.short	(.L_2530 - .L_2529)


	//   ....[0]....
.L_2529:
        /*002c*/ 	.word	0xffffffff


	//   ....[1]....
        /*0030*/ 	.word	0xffffffff


	//   ....[2]....
        /*0034*/ 	.word	0xffffffff


	//   ....[3]....
        /*0038*/ 	.word	0xffffffff


	//   ....[4]....
        /*003c*/ 	.word	0xffffffff


	//   ....[5]....
        /*0040*/ 	.word	0xffffffff


	//   ....[6]....
        /*0044*/ 	.word	0xffffffff


	//   ....[7]....
        /*0048*/ 	.word	0xffffffff


	//   ....[8]....
        /*004c*/ 	.word	0xffffffff


	//   ....[9]....
        /*0050*/ 	.word	0xffffffff


	//   ....[10]....
        /*0054*/ 	.word	0xffffffff


	//   ....[11]....
        /*0058*/ 	.word	0xffffffff


	//   ....[12]....
        /*005c*/ 	.word	0x05000006


	//   ....[13]....
        /*0060*/ 	.word	0x05000006


	//   ....[14]....
        /*0064*/ 	.word	0x05000006


	//   ....[15]....
        /*0068*/ 	.word	0x05000006


	//----- nvinfo : EIATTR_COOP_GROUP_INSTR_OFFSETS
	.align		4
.L_2530:
        /*006c*/ 	.byte	0x04, 0x28
        /*006e*/ 	.short	(.L_2532 - .L_2531)


	//   ....[0]....
.L_2531:
        /*0070*/ 	.word	0x00005520


	//   ....[1]....
        /*0074*/ 	.word	0x00005540


	//   ....[2]....
        /*0078*/ 	.word	0x000055d0


	//   ....[3]....
        /*007c*/ 	.word	0x000055e0


	//   ....[4]....
        /*0080*/ 	.word	0x00008da0


	//   ....[5]....
        /*0084*/ 	.word	0x00008dc0


	//   ....[6]....
        /*0088*/ 	.word	0x00008df0


	//   ....[7]....
        /*008c*/ 	.word	0x00008e00


	//   ....[8]....
        /*0090*/ 	.word	0x0000a4f0


	//   ....[9]....
        /*0094*/ 	.word	0x0000a500


	//   ....[10]....
        /*0098*/ 	.word	0x0000a530


	//   ....[11]....
        /*009c*/ 	.word	0x0000a540


	//   ....[12]....
        /*00a0*/ 	.word	0x0000b3c0


	//   ....[13]....
        /*00a4*/ 	.word	0x0000b430


	//   ....[14]....
        /*00a8*/ 	.word	0x0000b490


	//   ....[15]....
        /*00ac*/ 	.word	0x0000b500


	//----- nvinfo : EIATTR_VRC_CTA_INIT_COUNT
	.align		4
.L_2532:
        /*00b0*/ 	.byte	0x02, 0x4a
	.zero		1
	.zero		1


	//----- nvinfo : EIATTR_EXIT_INSTR_OFFSETS
	.align		4
        /*00b4*/ 	.byte	0x04, 0x1c
        /*00b6*/ 	.short	(.L_2534 - .L_2533)


	//   ....[0]....
.L_2533:
        /*00b8*/ 	.word	0x00000090


	//----- nvinfo : EIATTR_CRS_STACK_SIZE
	.align		4
.L_2534:
        /*00bc*/ 	.byte	0x04, 0x1e
        /*00be*/ 	.short	(.L_2536 - .L_2535)
.L_2535:
        /*00c0*/ 	.word	0x00000000


	//----- nvinfo : EIATTR_CBANK_PARAM_SIZE
	.align		4
.L_2536:
        /*00c4*/ 	.byte	0x03, 0x19
        /*00c6*/ 	.short	0x01d0


	//----- nvinfo : EIATTR_PARAM_CBANK
	.align		4
        /*00c8*/ 	.byte	0x04, 0x0a
        /*00ca*/ 	.short	(.L_2538 - .L_2537)
	.align		4
.L_2537:
        /*00cc*/ 	.word	index@(.nv.constant0._ZN5flash24flash_fwd_splitkv_kernelI23Flash_fwd_kernel_traitsILi64ELi64ELi128ELi4ELb0ELb0EN7cutlass10bfloat16_tE19Flash_kernel_traitsILi64ELi64ELi128ELi4ES3_EELb0ELb0ELb0ELb0ELb0ELb1ELb0ELb0EEEvNS_16Flash_fwd_paramsE)
        /*00d0*/ 	.short	0x0380
        /*00d2*/ 	.short	0x01d0


	//----- nvinfo : EIATTR_SW_WAR
	.align		4
.L_2538:
        /*00d4*/ 	.byte	0x04, 0x36
        /*00d6*/ 	.short	(.L_2540 - .L_2539)
.L_2539:
        /*00d8*/ 	.word	0x00000008
.L_2540:


//--------------------- .nv.info._ZN5flash24flash_fwd_splitkv_kernelI23Flash_fwd_kernel_traitsILi64ELi64ELi128ELi4ELb0ELb0EN7cutlass10bfloat16_tE19Flash_kernel_traitsILi64ELi64ELi128ELi4ES3_EELb0ELb0ELb0ELb0ELb0ELb0ELb0ELb1EEEvNS_16Flash_fwd_paramsE --------------------------
	.section	.nv.info._ZN5flash24flash_fwd_splitkv_kernelI23Flash_fwd_kernel_traitsILi64ELi64ELi128ELi4ELb0ELb0EN7cutlass10bfloat16_tE19Flash_kernel_traitsILi64ELi64ELi128ELi4ES3_EELb0ELb0ELb0ELb0ELb0ELb0ELb0ELb1EEEvNS_16Flash_fwd_paramsE,"",@"SHT_CUDA_INFO"
	.sectionflags	@""
	.align	4


	//----- nvinfo : EIATTR_CUDA_API_VERSION
	.align		4
        /*0000*/ 	.byte	0x04, 0x37
        /*0002*/ 	.short	(.L_2542 - .L_2541)
.L_2541:
        /*0004*/ 	.word	0x00000082


	//----- nvinfo : EIATTR_KPARAM_INFO
	.align		4
.L_2542:
        /*0008*/ 	.byte	0x04, 0x17
        /*000a*/ 	.short	(.L_2544 - .L_2543)
.L_2543:
        /*000c*/ 	.word	0x00000000
        /*0010*/ 	.short	0x0000
        /*0012*/ 	.short	0x0000
        /*0014*/ 	.byte	0x00, 0xf0, 0x41, 0x07


	//----- nvinfo : EIATTR_SPARSE_MMA_MASK
	.align		4
.L_2544:
        /*0018*/ 	.byte	0x03, 0x50
        /*001a*/ 	.short	0x0000


	//----- nvinfo : EIATTR_MAXREG_COUNT
	.align		4
        /*001c*/ 	.byte	0x03, 0x1b
        /*001e*/ 	.short	0x00ff


	//----- nvinfo : EIATTR_NUM_BARRIERS
	.align		4
        /*0020*/ 	.byte	0x02, 0x4c
        /*0022*/ 	.byte	0x01
	.zero		1


	//----- nvinfo : EIATTR_MERCURY_ISA_VERSION
	.align		4
        /*0024*/ 	.byte	0x03, 0x5f
        /*0026*/ 	.short	0x0101


	//----- nvinfo : EIATTR_COOP_GROUP_MASK_REGIDS
	.align		4
        /*0028*/ 	.byte	0x04, 0x29
        /*002a*/ 	.short	(.L_2546 - .L_2545)


	//   ....[0]....
.L_2545:
        /*002c*/ 	.word	0xffffffff


	//   ....[1]....
        /*0030*/ 	.word	0xffffffff


	//   ....[2]....
        /*0034*/ 	.word	0xffffffff


	//   ....[3]....
        /*0038*/ 	.word	0xffffffff


	//   ....[4]....
        /*003c*/ 	.word	0xffffffff


	//   ....[5]....
        /*0040*/ 	.word	0xffffffff


	//   ....[6]....
        /*0044*/ 	.word	0xffffffff


	//   ....[7]....
        /*0048*/ 	.word	0xffffffff


	//   ....[8]....
        /*004c*/ 	.word	0xffffffff


	//   ....[9]....
        /*0050*/ 	.word	0xffffffff


	//   ....[10]....
        /*0054*/ 	.word	0xffffffff


	//   ....[11]....
        /*0058*/ 	.word	0xffffffff


	//   ....[12]....
        /*005c*/ 	.word	0x05000006


	//   ....[13]....
        /*0060*/ 	.word	0x05000006


	//   ....[14]....
        /*0064*/ 	.word	0x05000006


	//   ....[15]....
        /*0068*/ 	.word	0x05000006


	//----- nvinfo : EIATTR_COOP_GROUP_INSTR_OFFSETS
	.align		4
.L_2546:
        /*006c*/ 	.byte	0x04, 0x28
        /*006e*/ 	.short	(.L_2548 - .L_2547)


	//   ....[0]....
.L_2547:
        /*0070*/ 	.word	0x0000d810


	//   ....[1]....
        /*0074*/ 	.word	0x0000d840


	//   ....[2]....
        /*0078*/ 	.word	0x0000d870


	//   ....[3]....
        /*007c*/ 	.word	0x0000d890


	//   ....[4]....
        /*0080*/ 	.word	0x000106e0


	//   ....[5]....
        /*0084*/ 	.word	0x000106f0


	//   ....[6]....
        /*0088*/ 	.word	0x00010720


	//   ....[7]....
        /*008c*/ 	.word	0x00010730


	//   ....[8]....
        /*0090*/ 	.word	0x00011ea0


	//   ....[9]....
        /*0094*/ 	.word	0x00011eb0


	//   ....[10]....
        /*0098*/ 	.word	0x00011ee0


	//   ....[11]....
        /*009c*/ 	.word	0x00011ef0


	//   ....[12]....
        /*00a0*/ 	.word	0x00012d50


	//   ....[13]....
        /*00a4*/ 	.word	0x00012dc0


	//   ....[14]....
        /*00a8*/ 	.word	0x00012e20


	//   ....[15]....
        /*00ac*/ 	.word	0x00012e90


	//----- nvinfo : EIATTR_VRC_CTA_INIT_COUNT
	.align		4
.L_2548:
        /*00b0*/ 	.byte	0x02, 0x4a
	.zero		1
	.zero		1


	//----- nvinfo : EIATTR_EXIT_INSTR_OFFSETS
	.align		4
        /*00b4*/ 	.byte	0x04, 0x1c
        /*00b6*/ 	.short	(.L_2550 - .L_2549)


	//   ....[0]....
.L_2549:
        /*00b8*/ 	.word	0x00000090


	//----- nvinfo : EIATTR_CRS_STACK_SIZE
	.align		4
.L_2550:
        /*00bc*/ 	.byte	0x04, 0x1e
        /*00be*/ 	.short	(.L_2552 - .L_2551)
.L_2551:
        /*00c0*/ 	.word	0x00000000


	//----- nvinfo : EIATTR_CBANK_PARAM_SIZE
	.align		4
.L_2552:
        /*00c4*/ 	.byte	0x03, 0x19
        /*00c6*/ 	.short	0x01d0


	//----- nvinfo : EIATTR_PARAM_CBANK
	.align		4
        /*00c8*/ 	.byte	0x04, 0x0a
        /*00ca*/ 	.short	(.L_2554 - .L_2553)
	.align		4
.L_2553:
        /*00cc*/ 	.word	index@(.nv.constant0._ZN5flash24flash_fwd_splitkv_kernelI23Flash_fwd_kernel_traitsILi64ELi64ELi128ELi4ELb0ELb0EN7cutlass10bfloat16_tE19Flash_kernel_traitsILi64ELi64ELi128ELi4ES3_EELb0ELb0ELb0ELb0ELb0ELb0ELb0ELb1EEEvNS_16Flash_fwd_paramsE)
        /*00d0*/ 	.short	0x0380
        /*00d2*/ 	.short	0x01d0


	//----- nvinfo : EIATTR_SW_WAR
	.align		4
.L_2554:
        /*00d4*/ 	.byte	0x04, 0x36
        /*00d6*/ 	.short	(.L_2556 - .L_2555)
.L_2555:
        /*00d8*/ 	.word	0x00000008
.L_2556:


//--------------------- .nv.info._ZN5flash24flash_fwd_splitkv_kernelI23Flash_fwd_kernel_traitsILi64ELi64ELi128ELi4ELb0ELb0EN7cutlass10bfloat16_tE19Flash_kernel_traitsILi64ELi64ELi128ELi4ES3_EELb0ELb0ELb0ELb0ELb0ELb1ELb0ELb1EEEvNS_16Flash_fwd_paramsE --------------------------
	.section	.nv.info._ZN5flash24flash_fwd_splitkv_kernelI23Flash_fwd_kernel_traitsILi64ELi64ELi128ELi4ELb0ELb0EN7cutlass10bfloat16_tE19Flash_kernel_traitsILi64ELi64ELi128ELi4ES3_EELb0ELb0ELb0ELb0ELb0ELb1ELb0ELb1EEEvNS_16Flash_fwd_paramsE,"",@"SHT_CUDA_INFO"
	.sectionflags	@""
	.align	4


	//----- nvinfo : EIATTR_CUDA_API_VERSION
	.align		4
        /*0000*/ 	.byte	0x04, 0x37
        /*0002*/ 	.short	(.L_2558 - .L_2557)
.L_2557:
        /*0004*/ 	.word	0x00000082


	//----- nvinfo : EIATTR_KPARAM_INFO
	.align		4
.L_2558:
        /*0008*/ 	.byte	0x04, 0x17
        /*000a*/ 	.short	(.L_2560 - .L_2559)
.L_2559:
        /*000c*/ 	.word	0x00000000
        /*0010*/ 	.short	0x0000
        /*0012*/ 	.short	0x0000
        /*0014*/ 	.byte	0x00, 0xf0, 0x41, 0x07


	//----- nvinfo : EIATTR_SPARSE_MMA_MASK
	.align		4
.L_2560:
        /*0018*/ 	.byte	0x03, 0x50
        /*001a*/ 	.short	0x0000


	//----- nvinfo : EIATTR_MAXREG_COUNT
	.align		4
        /*001c*/ 	.byte	0x03, 0x1b
        /*001e*/ 	.short	0x00ff


	//----- nvinfo : EIATTR_NUM_BARRIERS
	.align		4
        /*0020*/ 	.byte	0x02, 0x4c
        /*0022*/ 	.byte	0x01
	.zero		1


	//----- nvinfo : EIATTR_MERCURY_ISA_VERSION
	.align		4
        /*0024*/ 	.byte	0x03, 0x5f
        /*0026*/ 	.short	0x0101


	//----- nvinfo : EIATTR_COOP_GROUP_MASK_REGIDS
	.align		4
        /*0028*/ 	.byte	0x04, 0x29
        /*002a*/ 	.short	(.L_2562 - .L_2561)


	//   ....[0]....
.L_2561:
        /*002c*/ 	.word	0xffffffff


	//   ....[1]....
        /*0030*/ 	.word	0xffffffff


	//   ....[2]....
        /*0034*/ 	.word	0xffffffff


	//   ....[3]....
        /*0038*/ 	.word	0xffffffff


	//   ....[4]....
        /*003c*/ 	.word	0xffffffff


	//   ....[5]....
        /*0040*/ 	.word	0xffffffff


	//   ....[6]....
        /*0044*/ 	.word	0xffffffff


	//   ....[7]....
        /*0048*/ 	.word	0xffffffff


	//   ....[8]....
        /*004c*/ 	.word	0xffffffff


	//   ....[9]....
        /*0050*/ 	.word	0xffffffff


	//   ....[10]....
        /*0054*/ 	.word	0xffffffff


	//   ....[11]....
        /*0058*/ 	.word	0xffffffff


	//   ....[12]....
        /*005c*/ 	.word	0x05000006


	//   ....[13]....
        /*0060*/ 	.word	0x05000006


	//   ....[14]....
        /*0064*/ 	.word	0x05000006


	//   ....[15]....
        /*0068*/ 	.word	0x05000006


	//----- nvinfo : EIATTR_COOP_GROUP_INSTR_OFFSETS
	.align		4
.L_2562:
        /*006c*/ 	.byte	0x04, 0x28
        /*006e*/ 	.short	(.L_2564 - .L_2563)


	//   ....[0]....
.L_2563:
        /*0070*/ 	.word	0x0000e020


	//   ....[1]....
        /*0074*/ 	.word	0x0000e070


	//   ....[2]....
        /*0078*/ 	.word	0x0000e0a0


	//   ....[3]....
        /*007c*/ 	.word	0x0000e0c0


	//   ....[4]....
        /*0080*/ 	.word	0x00011750


	//   ....[5]....
        /*0084*/ 	.word	0x00011760


	//   ....[6]....
        /*0088*/ 	.word	0x00011790


	//   ....[7]....
        /*008c*/ 	.word	0x000117a0


	//   ....[8]....
        /*0090*/ 	.word	0x00012eb0


	//   ....[9]....
        /*0094*/ 	.word	0x00012ec0


	//   ....[10]....
        /*0098*/ 	.word	0x00012ef0


	//   ....[11]....
        /*009c*/ 	.word	0x00012f00


	//   ....[12]....
        /*00a0*/ 	.word	0x00013d60


	//   ....[13]....
        /*00a4*/ 	.word	0x00013dd0


	//   ....[14]....
        /*00a8*/ 	.word	0x00013e30


	//   ....[15]....
        /*00ac*/ 	.word	0x00013ea0


	//----- nvinfo : EIATTR_VRC_CTA_INIT_COUNT
	.align		4
.L_2564:
        /*00b0*/ 	.byte	0x02, 0x4a
	.zero		1
	.zero		1


	//----- nvinfo : EIATTR_EXIT_INSTR_OFFSETS
	.align		4
        /*00b4*/ 	.byte	0x04, 0x1c
        /*00b6*/ 	.short	(.L_2566 - .L_2565)


	//   ....[0]....
.L_2565:
        /*00b8*/ 	.word	0x00000090


	//----- nvinfo : EIATTR_CRS_STACK_SIZE
	.align		4
.L_2566:
        /*00bc*/ 	.byte	0x04, 0x1e
        /*00be*/ 	.short	(.L_2568 - .L_2567)
.L_2567:
        /*00c0*/ 	.word	0x00000000


	//----- nvinfo : EIATTR_CBANK_PARAM_SIZE
	.align		4
.L_2568:
        /*00c4*/ 	.byte	0x03, 0x19
        /*00c6*/ 	.short	0x01d0


	//----- nvinfo : EIATTR_PARAM_CBANK
	.align		4
        /*00c8*/ 	.byte	0x04, 0x0a
        /*00ca*/ 	.short	(.L_2570 - .L_2569)
	.align		4
.L_2569:
        /*00cc*/ 	.word	index@(.nv.constant0._ZN5flash24flash_fwd_splitkv_kernelI23Flash_fwd_kernel_traitsILi64ELi64ELi128ELi4ELb0ELb0EN7cutlass10bfloat16_tE19Flash_kernel_traitsILi64ELi64ELi128ELi4ES3_EELb0ELb0ELb0ELb0ELb0ELb1ELb0ELb1EEEvNS_16Flash_fwd_paramsE)
        /*00d0*/ 	.short	0x0380
        /*00d2*/ 	.short	0x01d0


	//----- nvinfo : EIATTR_SW_WAR
	.align		4
.L_2570:
        /*00d4*/ 	.byte	0x04, 0x36
        /*00d6*/ 	.short	(.L_2572 - .L_2571)
.L_2571:
        /*00d8*/ 	.word	0x00000008
.L_2572:


//--------------------- .nv.info._ZN5flash24flash_fwd_splitkv_kernelI23Flash_fwd_kernel_traitsILi64ELi64ELi128ELi4ELb0ELb0EN7cutlass10bfloat16_tE19Flash_kernel_traitsILi64ELi64ELi128ELi4ES3_EELb0ELb0ELb0ELb0ELb0ELb0ELb1ELb0EEEvNS_16Flash_fwd_paramsE --------------------------
	.section	.nv.info._ZN5flash24flash_fwd_splitkv_kernelI23Flash_fwd_kernel_traitsILi64ELi64ELi128ELi4ELb0ELb0EN7cutlass10bfloat16_tE19Flash_kernel_traitsILi64ELi64ELi128ELi4ES3_EELb0ELb0ELb0ELb0ELb0ELb0ELb1ELb0EEEvNS_16Flash_fwd_paramsE,"",@"SHT_CUDA_INFO"
	.sectionflags	@""
	.align	4


	//----- nvinfo : EIATTR_CUDA_API_VERSION
	.align		4
        /*0000*/ 	.byte	0x04, 0x37
        /*0002*/ 	.short	(.L_2574 - .L_2573)
.L_2573:
        /*0004*/ 	.word	0x00000082


	//----- nvinfo : EIATTR_KPARAM_INFO
	.align		4
.L_2574:
        /*0008*/ 	.byte	0x04, 0x17
        /*000a*/ 	.short	(.L_2576 - .L_2575)
.L_2575:
        /*000c*/ 	.word	0x00000000
        /*0010*/ 	.short	0x0000
        /*0012*/ 	.short	0x0000
        /*0014*/ 	.byte	0x00, 0xf0, 0x41, 0x07


	//----- nvinfo : EIATTR_SPARSE_MMA_MASK
	.align		4
.L_2576:
        /*0018*/ 	.byte	0x03, 0x50
        /*001a*/ 	.short	0x0000


	//----- nvinfo : EIATTR_MAXREG_COUNT
	.align		4
        /*001c*/ 	.byte	0x03, 0x1b
        /*001e*/ 	.short	0x00ff


	//----- nvinfo : EIATTR_NUM_BARRIERS
	.align		4
        /*0020*/ 	.byte	0x02, 0x4c
        /*0022*/ 	.byte	0x01
	.zero		1


	//----- nvinfo : EIATTR_MERCURY_ISA_VERSION
	.align		4
        /*0024*/ 	.byte	0x03, 0x5f
        /*0026*/ 	.short	0x0101


	//----- nvinfo : EIATTR_COOP_GROUP_MASK_REGIDS
	.align		4
        /*0028*/ 	.byte	0x04, 0x29
        /*002a*/ 	.short	(.L_2578 - .L_2577)


	//   ....[0]....
.L_2577:
        /*002c*/ 	.word	0xffffffff


	//   ....[1]....
        /*0030*/ 	.word	0xffffffff


	//   ....[2]....
        /*0034*/ 	.word	0xffffffff


	//   ....[3]....
        /*0038*/ 	.word	0xffffffff


	//   ....[4]....
        /*003c*/ 	.word	0xffffffff


	//   ....[5]....
        /*0040*/ 	.word	0xffffffff


	//   ....[6]....
        /*0044*/ 	.word	0xffffffff


	//   ....[7]....
        /*0048*/ 	.word	0xffffffff


	//   ....[8]....
        /*004c*/ 	.word	0xffffffff


	//   ....[9]....
        /*0050*/ 	.word	0xffffffff


	//   ....[10]....
        /*0054*/ 	.word	0xffffffff


	//   ....[11]....
        /*0058*/ 	.word	0xffffffff


	//   ....[12]....
        /*005c*/ 	.word	0x05000006


	//   ....[13]....
        /*0060*/ 	.word	0x05000006


	//   ....[14]....
        /*0064*/ 	.word	0x05000006


	//   ....[15]....
        /*0068*/ 	.word	0x05000006


	//----- nvinfo : EIATTR_COOP_GROUP_INSTR_OFFSETS
	.align		4
.L_2578:
        /*006c*/ 	.byte	0x04, 0x28
        /*006e*/ 	.short	(.L_2580 - .L_2579)


	//   ....[0]....
.L_2579:
        /*0070*/ 	.word	0x00004e70


	//   ....[1]....
        /*0074*/ 	.word	0x00004ea0


	//   ....[2]....
        /*0078*/ 	.word	0x00004f10


	//   ....[3]....
        /*007c*/ 	.word	0x00004f20


	//   ....[4]....
        /*0080*/ 	.word	0x00007e70


	//   ....[5]....
        /*0084*/ 	.word	0x00007e80


	//   ....[6]....
        /*0088*/ 	.word	0x00007eb0


	//   ....[7]....
        /*008c*/ 	.word	0x00007ec0


	//   ....[8]....
        /*0090*/ 	.word	0x00009620


	//   ....[9]....
        /*0094*/ 	.word	0x00009630


	//   ....[10]....
        /*0098*/ 	.word	0x00009660


	//   ....[11]....
        /*009c*/ 	.word	0x00009670


	//   ....[12]....
        /*00a0*/ 	.word	0x0000a150


	//   ....[13]....
        /*00a4*/ 	.word	0x0000a1c0


	//   ....[14]....
        /*00a8*/ 	.word	0x0000a220


	//   ....[15]....
        /*00ac*/ 	.word	0x0000a290


	//----- nvinfo : EIATTR_VRC_CTA_INIT_COUNT
	.align		4
.L_2580:
        /*00b0*/ 	.byte	0x02, 0x4a
	.zero		1
	.zero		1


	//----- nvinfo : EIATTR_EXIT_INSTR_OFFSETS
	.align		4
        /*00b4*/ 	.byte	0x04, 0x1c
        /*00b6*/ 	.short	(.L_2582 - .L_2581)


	//   ....[0]....
.L_2581:
        /*00b8*/ 	.word	0x000001f0


	//----- nvinfo : EIATTR_CRS_STACK_SIZE
	.align		4
.L_2582:
        /*00bc*/ 	.byte	0x04, 0x1e
        /*00be*/ 	.short	(.L_2584 - .L_2583)
.L_2583:
        /*00c0*/ 	.word	0x00000000


	//----- nvinfo : EIATTR_CBANK_PARAM_SIZE
	.align		4
.L_2584:
        /*00c4*/ 	.byte	0x03, 0x19
        /*00c6*/ 	.short	0x01d0


	//----- nvinfo : EIATTR_PARAM_CBANK
	.align		4
        /*00c8*/ 	.byte	0x04, 0x0a
        /*00ca*/ 	.short	(.L_2586 - .L_2585)
	.align		4
.L_2585:
        /*00cc*/ 	.word	index@(.nv.constant0._ZN5flash24flash_fwd_splitkv_kernelI23Flash_fwd_kernel_traitsILi64ELi64ELi128ELi4ELb0ELb0EN7cutlass10bfloat16_tE19Flash_kernel_traitsILi64ELi64ELi128ELi4ES3_EELb0ELb0ELb0ELb0ELb0ELb0ELb1ELb0EEEvNS_16Flash_fwd_paramsE)
        /*00d0*/ 	.short	0x0380
        /*00d2*/ 	.short	0x01d0


	//----- nvinfo : EIATTR_SW_WAR
	.align		4
.L_2586:
        /*00d4*/ 	.byte	0x04, 0x36
        /*00d6*/ 	.short	(.L_2588 - .L_2587)
.L_2587:
        /*00d8*/ 	.word	0x00000008
.L_2588:


//--------------------- .nv.info._ZN5flash24flash_fwd_splitkv_kernelI23Flash_fwd_kernel_traitsILi64ELi64ELi128ELi4ELb0ELb0EN7cutlass10bfloat16_tE19Flash_kernel_traitsILi64ELi64ELi128ELi4ES3_EELb0ELb0ELb0ELb0ELb0ELb1ELb1ELb0EEEvNS_16Flash_fwd_paramsE --------------------------
	.section	.nv.info._ZN5flash24flash_fwd_splitkv_kernelI23Flash_fwd_kernel_traitsILi64ELi64ELi128ELi4ELb0ELb0EN7cutlass10bfloat16_tE19Flash_kernel_traitsILi64ELi64ELi128ELi4ES3_EELb0ELb0ELb0ELb0ELb0ELb1ELb1ELb0EEEvNS_16Flash_fwd_paramsE,"",@"SHT_CUDA_INFO"
	.sectionflags	@""
	.align	4


	//----- nvinfo : EIATTR_CUDA_API_VERSION
	.align		4
        /*0000*/ 	.byte	0x04, 0x37
        /*0002*/ 	.short	(.L_2590 - .L_2589)
.L_2589:
        /*0004*/ 	.word	0x00000082


	//----- nvinfo : EIATTR_KPARAM_INFO
	.align		4
.L_2590:
        /*0008*/ 	.byte	0x04, 0x17
        /*000a*/ 	.short	(.L_2592 - .L_2591)
.L_2591:
        /*000c*/ 	.word	0x00000000
        /*0010*/ 	.short	0x0000
        /*0012*/ 	.short	0x0000
        /*0014*/ 	.byte	0x00, 0xf0, 0x41, 0x07


	//----- nvinfo : EIATTR_SPARSE_MMA_MASK
	.align		4
.L_2592:
        /*0018*/ 	.byte	0x03, 0x50
        /*001a*/ 	.short	0x0000


	//----- nvinfo : EIATTR_MAXREG_COUNT
	.align		4
        /*001c*/ 	.byte	0x03, 0x1b
        /*001e*/ 	.short	0x00ff


	//----- nvinfo : EIATTR_NUM_BARRIERS
	.align		4
        /*0020*/ 	.byte	0x02, 0x4c
        /*0022*/ 	.byte	0x01
	.zero		1


	//----- nvinfo : EIATTR_MERCURY_ISA_VERSION
	.align		4
        /*0024*/ 	.byte	0x03, 0x5f
        /*0026*/ 	.short	0x0101


	//----- nvinfo : EIATTR_COOP_GROUP_MASK_REGIDS
	.align		4
        /*0028*/ 	.byte	0x04, 0x29
        /*002a*/ 	.short	(.L_2594 - .L_2593)


	//   ....[0]....
.L_2593:
        /*002c*/ 	.word	0xffffffff


	//   ....[1]....
        /*0030*/ 	.word	0xffffffff


	//   ....[2]....
        /*0034*/ 	.word	0xffffffff


	//   ....[3]....
        /*0038*/ 	.word	0xffffffff


	//   ....[4]....
        /*003c*/ 	.word	0xffffffff


	//   ....[5]....
        /*0040*/ 	.word	0xffffffff


	//   ....[6]....
        /*0044*/ 	.word	0xffffffff


	//   ....[7]....
        /*0048*/ 	.word	0xffffffff


	//   ....[8]....
        /*004c*/ 	.word	0xffffffff


	//   ....[9]....
        /*0050*/ 	.word	0xffffffff


	//   ....[10]....
        /*0054*/ 	.word	0xffffffff


	//   ....[11]....
        /*0058*/ 	.word	0xffffffff


	//   ....[12]....
        /*005c*/ 	.word	0x05000006


	//   ....[13]....
        /*0060*/ 	.word	0x05000006


	//   ....[14]....
        /*0064*/ 	.word	0x05000006


	//   ....[15]....
        /*0068*/ 	.word	0x05000006


	//----- nvinfo : EIATTR_COOP_GROUP_INSTR_OFFSETS
	.align		4
.L_2594:
        /*006c*/ 	.byte	0x04, 0x28
        /*006e*/ 	.short	(.L_2596 - .L_2595)


	//   ....[0]....
.L_2595:
        /*0070*/ 	.word	0x00005660


	//   ....[1]....
        /*0074*/ 	.word	0x00005690


	//   ....[2]....
        /*0078*/ 	.word	0x00005730


	//   ....[3]....
        /*007c*/ 	.word	0x00005740


	//   ....[4]....
        /*0080*/ 	.word	0x00008ed0


	//   ....[5]....
        /*0084*/ 	.word	0x00008ee0


	//   ....[6]....
        /*0088*/ 	.word	0x00008f10


	//   ....[7]....
        /*008c*/ 	.word	0x00008f20


	//   ....[8]....
        /*0090*/ 	.word	0x0000a610


	//   ....[9]....
        /*0094*/ 	.word	0x0000a620


	//   ....[10]....
        /*0098*/ 	.word	0x0000a650


	//   ....[11]....
        /*009c*/ 	.word	0x0000a660


	//   ....[12]....
        /*00a0*/ 	.word	0x0000b140


	//   ....[13]....
        /*00a4*/ 	.word	0x0000b1b0


	//   ....[14]....
        /*00a8*/ 	.word	0x0000b210


	//   ....[15]....
        /*00ac*/ 	.word	0x0000b280


	//----- nvinfo : EIATTR_VRC_CTA_INIT_COUNT
	.align		4
.L_2596:
        /*00b0*/ 	.byte	0x02, 0x4a
	.zero		1
	.zero		1


	//----- nvinfo : EIATTR_EXIT_INSTR_OFFSETS
	.align		4
        /*00b4*/ 	.byte	0x04, 0x1c
        /*00b6*/ 	.short	(.L_2598 - .L_2597)


	//   ....[0]....
.L_2597:
        /*00b8*/ 	.word	0x000001f0


	//----- nvinfo : EIATTR_CRS_STACK_SIZE
	.align		4
.L_2598:
        /*00bc*/ 	.byte	0x04, 0x1e
        /*00be*/ 	.short	(.L_2600 - .L_2599)
.L_2599:
        /*00c0*/ 	.word	0x00000000


	//----- nvinfo : EIATTR_CBANK_PARAM_SIZE
	.align		4
.L_2600:
        /*00c4*/ 	.byte	0x03, 0x19
        /*00c6*/ 	.short	0x01d0


	//----- nvinfo : EIATTR_PARAM_CBANK
	.align		4
        /*00c8*/ 	.byte	0x04, 0x0a
        /*00ca*/ 	.short	(.L_2602 - .L_2601)
	.align		4
.L_2601:
        /*00cc*/ 	.word	index@(.nv.constant0._ZN5flash24flash_fwd_splitkv_kernelI23Flash_fwd_kernel_traitsILi64ELi64ELi128ELi4ELb0ELb0EN7cutlass10bfloat16_tE19Flash_kernel_traitsILi64ELi64ELi128ELi4ES3_EELb0ELb0ELb0ELb0ELb0ELb1ELb1ELb0EEEvNS_16Flash_fwd_paramsE)
        /*00d0*/ 	.short	0x0380
        /*00d2*/ 	.short	0x01d0


	//----- nvinfo : EIATTR_SW_WAR
	.align		4
.L_2602:
        /*00d4*/ 	.byte	0x04, 0x36
        /*00d6*/ 	.short	(.L_2604 - .L_2603)
.L_2603:
        /*00d8*/ 	.word	0x00000008
.L_2604:


//--------------------- .nv.info._ZN5flash24flash_fwd_splitkv_kernelI23Flash_fwd_kernel_traitsILi64ELi64ELi128ELi4ELb0ELb0EN7cutlass10bfloat16_tE19Flash_kernel_traitsILi64ELi64ELi128ELi4ES3_EELb0ELb0ELb0ELb0ELb0ELb0ELb1ELb1EEEvNS_16Flash_fwd_paramsE --------------------------
	.section	.nv.info._ZN5flash24flash_fwd_splitkv_kernelI23Flash_fwd_kernel_traitsILi64ELi64ELi128ELi4ELb0ELb0EN7cutlass10bfloat16_tE19Flash_kernel_traitsILi64ELi64ELi128ELi4ES3_EELb0ELb0ELb0ELb0ELb0ELb0ELb1ELb1EEEvNS_16Flash_fwd_paramsE,"",@"SHT_CUDA_INFO"
	.sectionflags	@""
	.align	4


	//----- nvinfo : EIATTR_CUDA_API_VERSION
	.align		4
        /*0000*/ 	.byte	0x04, 0x37
        /*0002*/ 	.short	(.L_2606 - .L_2605)
.L_2605:
        /*0004*/ 	.word	0x00000082


	//----- nvinfo : EIATTR_KPARAM_INFO
	.align		4
.L_2606:
        /*0008*/ 	.byte	0x04, 0x17
        /*000a*/ 	.short	(.L_2608 - .L_2607)
.L_2607:
        /*000c*/ 	.word	0x00000000
        /*0010*/ 	.short	0x0000
        /*0012*/ 	.short	0x0000
        /*0014*/ 	.byte	0x00, 0xf0, 0x41, 0x07


	//----- nvinfo : EIATTR_SPARSE_MMA_MASK
	.align		4
.L_2608:
        /*0018*/ 	.byte	0x03, 0x50
        /*001a*/ 	.short	0x0000


	//----- nvinfo : EIATTR_MAXREG_COUNT
	.align		4
        /*001c*/ 	.byte	0x03, 0x1b
        /*001e*/ 	.short	0x00ff


	//----- nvinfo : EIATTR_NUM_BARRIERS
	.align		4
        /*0020*/ 	.byte	0x02, 0x4c
        /*0022*/ 	.byte	0x01
	.zero		1


	//----- nvinfo : EIATTR_MERCURY_ISA_VERSION
	.align		4
        /*0024*/ 	.byte	0x03, 0x5f
        /*0026*/ 	.short	0x0101


	//----- nvinfo : EIATTR_COOP_GROUP_MASK_REGIDS
	.align		4
        /*0028*/ 	.byte	0x04, 0x29
        /*002a*/ 	.short	(.L_2610 - .L_2609)


	//   ....[0]....
.L_2609:
        /*002c*/ 	.word	0xffffffff


	//   ....[1]....
        /*0030*/ 	.word	0xffffffff


	//   ....[2]....
        /*0034*/ 	.word	0xffffffff


	//   ....[3]....
        /*0038*/ 	.word	0xffffffff


	//   ....[4]....
        /*003c*/ 	.word	0xffffffff


	//   ....[5]....
        /*0040*/ 	.word	0xffffffff


	//   ....[6]....
        /*0044*/ 	.word	0xffffffff


	//   ....[7]....
        /*0048*/ 	.word	0xffffffff


	//   ....[8]....
        /*004c*/ 	.word	0xffffffff


	//   ....[9]....
        /*0050*/ 	.word	0xffffffff


	//   ....[10]....
        /*0054*/ 	.word	0xffffffff


	//   ....[11]....
        /*0058*/ 	.word	0xffffffff


	//   ....[12]....
        /*005c*/ 	.word	0x05000007


	//   ....[13]....
        /*0060*/ 	.word	0x05000007


	//   ....[14]....
        /*0064*/ 	.word	0x05000007


	//   ....[15]....
        /*0068*/ 	.word	0x05000007


	//----- nvinfo : EIATTR_COOP_GROUP_INSTR_OFFSETS
	.align		4
.L_2610:
        /*006c*/ 	.byte	0x04, 0x28
        /*006e*/ 	.short	(.L_2612 - .L_2611)


	//   ....[0]....
.L_2611:
        /*0070*/ 	.word	0x0000d9b0


	//   ....[1]....
        /*0074*/ 	.word	0x0000d9e0


	//   ....[2]....
        /*0078*/ 	.word	0x0000da50


	//   ....[3]....
        /*007c*/ 	.word	0x0000da60


	//   ....[4]....
        /*0080*/ 	.word	0x00010970


	//   ....[5]....
        /*0084*/ 	.word	0x00010980


	//   ....[6]....
        /*0088*/ 	.word	0x000109b0


	//   ....[7]....
        /*008c*/ 	.word	0x000109c0


	//   ....[8]....
        /*0090*/ 	.word	0x00012120


	//   ....[9]....
        /*0094*/ 	.word	0x00012130


	//   ....[10]....
        /*0098*/ 	.word	0x00012160


	//   ....[11]....
        /*009c*/ 	.word	0x00012170


	//   ....[12]....
        /*00a0*/ 	.word	0x00012c40


	//   ....[13]....
        /*00a4*/ 	.word	0x00012cb0


	//   ....[14]....
        /*00a8*/ 	.word	0x00012d10


	//   ....[15]....
        /*00ac*/ 	.word	0x00012d80


	//----- nvinfo : EIATTR_VRC_CTA_INIT_COUNT
	.align		4
.L_2612:
        /*00b0*/ 	.byte	0x02, 0x4a
	.zero		1
	.zero		1


	//----- nvinfo : EIATTR_EXIT_INSTR_OFFSETS
	.align		4
        /*00b4*/ 	.byte	0x04, 0x1c
        /*00b6*/ 	.short	(.L_2614 - .L_2613)


	//   ....[0]....
.L_2613:
        /*00b8*/ 	.word	0x000001f0


	//----- nvinfo : EIATTR_CRS_STACK_SIZE
	.align		4
.L_2614:
        /*00bc*/ 	.byte	0x04, 0x1e
        /*00be*/ 	.short	(.L_2616 - .L_2615)
.L_2615:
        /*00c0*/ 	.word	0x00000000


	//----- nvinfo : EIATTR_CBANK_PARAM_SIZE
	.align		4
.L_2616:
        /*00c4*/ 	.byte	0x03, 0x19
        /*00c6*/ 	.short	0x01d0


	//----- nvinfo : EIATTR_PARAM_CBANK
	.align		4
        /*00c8*/ 	.byte	0x04, 0x0a
        /*00ca*/ 	.short	(.L_2618 - .L_2617)
	.align		4
.L_2617:
        /*00cc*/ 	.word	index@(.nv.constant0._ZN5flash24flash_fwd_splitkv_kernelI23Flash_fwd_kernel_traitsILi64ELi64ELi128ELi4ELb0ELb0EN7cutlass10bfloat16_tE19Flash_kernel_traitsILi64ELi64ELi128ELi4ES3_EELb0ELb0ELb0ELb0ELb0ELb0ELb1ELb1EEEvNS_16Flash_fwd_paramsE)
        /*00d0*/ 	.short	0x0380
        /*00d2*/ 	.short	0x01d0


	//----- nvinfo : EIATTR_SW_WAR
	.align		4
.L_2618:
        /*00d4*/ 	.byte	0x04, 0x36
        /*00d6*/ 	.short	(.L_2620 - .L_2619)
.L_2619:
        /*00d8*/ 	.word	0x00000008
.L_2620:


//--------------------- .nv.info._ZN5flash24flash_fwd_splitkv_kernelI23Flash_fwd_kernel_traitsILi64ELi64ELi128ELi4ELb0ELb0EN7cutlass10bfloat16_tE19Flash_kernel_traitsILi64ELi64ELi128ELi4ES3_EELb0ELb0ELb0ELb0ELb0ELb1ELb1ELb1EEEvNS_16Flash_fwd_paramsE --------------------------
	.section	.nv.info._ZN5flash24flash_fwd_splitkv_kernelI23Flash_fwd_kernel_traitsILi64ELi64ELi128ELi4ELb0ELb0EN7cutlass10bfloat16_tE19Flash_kernel_traitsILi64ELi64ELi128ELi4ES3_EELb0ELb0ELb0ELb0ELb0ELb1ELb1ELb1EEEvNS_16Flash_fwd_paramsE,"",@"SHT_CUDA_INFO"
	.sectionflags	@""
	.align	4


	//----- nvinfo : EIATTR_CUDA_API_VERSION
	.align		4
        /*0000*/ 	.byte	0x04, 0x37
        /*0002*/ 	.short	(.L_2622 - .L_2621)
.L_2621:
        /*0004*/ 	.word	0x00000082


	//----- nvinfo : EIATTR_KPARAM_INFO
	.align		4
.L_2622:
        /*0008*/ 	.byte	0x04, 0x17
        /*000a*/ 	.short	(.L_2624 - .L_2623)
.L_2623:
        /*000c*/ 	.word	0x00000000
        /*0010*/ 	.short	0x0000
        /*0012*/ 	.short	0x0000
        /*0014*/ 	.byte	0x00, 0xf0, 0x41, 0x07


	//----- nvinfo : EIATTR_SPARSE_MMA_MASK
	.align		4
.L_2624:
        /*0018*/ 	.byte	0x03, 0x50
        /*001a*/ 	.short	0x0000


	//----- nvinfo : EIATTR_MAXREG_COUNT
	.align		4
        /*001c*/ 	.byte	0x03, 0x1b
        /*001e*/ 	.short	0x00ff


	//----- nvinfo : EIATTR_NUM_BARRIERS
	.align		4
        /*0020*/ 	.byte	0x02, 0x4c
        /*0022*/ 	.byte	0x01
	.zero		1


	//----- nvinfo : EIATTR_MERCURY_ISA_VERSION
	.align		4
        /*0024*/ 	.byte	0x03, 0x5f
        /*0026*/ 	.short	0x0101


	//----- nvinfo : EIATTR_COOP_GROUP_MASK_REGIDS
	.align		4
        /*0028*/ 	.byte	0x04, 0x29
        /*002a*/ 	.short	(.L_2626 - .L_2625)


	//   ....[0]....
.L_2625:
        /*002c*/ 	.word	0xffffffff


	//   ....[1]....
        /*0030*/ 	.word	0xffffffff


	//   ....[2]....
        /*0034*/ 	.word	0xffffffff


	//   ....[3]....
        /*0038*/ 	.word	0xffffffff


	//   ....[4]....
        /*003c*/ 	.word	0xffffffff


	//   ....[5]....
        /*0040*/ 	.word	0xffffffff


	//   ....[6]....
        /*0044*/ 	.word	0xffffffff


	//   ....[7]....
        /*0048*/ 	.word	0xffffffff


	//   ....[8]....
        /*004c*/ 	.word	0xffffffff


	//   ....[9]....
        /*0050*/ 	.word	0xffffffff


	//   ....[10]....
        /*0054*/ 	.word	0xffffffff


	//   ....[11]....
        /*0058*/ 	.word	0xffffffff


	//   ....[12]....
        /*005c*/ 	.word	0x05000007


	//   ....[13]....
        /*0060*/ 	.word	0x05000007


	//   ....[14]....
        /*0064*/ 	.word	0x05000007


	//   ....[15]....
        /*0068*/ 	.word	0x05000007


	//----- nvinfo : EIATTR_COOP_GROUP_INSTR_OFFSETS
	.align		4
.L_2626:
        /*006c*/ 	.byte	0x04, 0x28
        /*006e*/ 	.short	(.L_2628 - .L_2627)


	//   ....[0]....
.L_2627:
        /*0070*/ 	.word	0x0000e1e0


	//   ....[1]....
        /*0074*/ 	.word	0x0000e210


	//   ....[2]....
        /*0078*/ 	.word	0x0000e270


	//   ....[3]....
        /*007c*/ 	.word	0x0000e280


	//   ....[4]....
        /*0080*/ 	.word	0x00011a20


	//   ....[5]....
        /*0084*/ 	.word	0x00011a30


	//   ....[6]....
        /*0088*/ 	.word	0x00011a60


	//   ....[7]....
        /*008c*/ 	.word	0x00011a70


	//   ....[8]....
        /*0090*/ 	.word	0x00013150


	//   ....[9]....
        /*0094*/ 	.word	0x00013160


	//   ....[10]....
        /*0098*/ 	.word	0x00013190


	//   ....[11]....
        /*009c*/ 	.word	0x000131a0


	//   ....[12]....
        /*00a0*/ 	.word	0x00013c70


	//   ....[13]....
        /*00a4*/ 	.word	0x00013ce0


	//   ....[14]....
        /*00a8*/ 	.word	0x00013d40


	//   ....[15]....
        /*00ac*/ 	.word	0x00013db0


	//----- nvinfo : EIATTR_VRC_CTA_INIT_COUNT
	.align		4
.L_2628:
        /*00b0*/ 	.byte	0x02, 0x4a
	.zero		1
	.zero		1


	//----- nvinfo : EIATTR_EXIT_INSTR_OFFSETS
	.align		4
        /*00b4*/ 	.byte	0x04, 0x1c
        /*00b6*/ 	.short	(.L_2630 - .L_2629)


	//   ....[0]....
.L_2629:
        /*00b8*/ 	.word	0x000001f0


	//----- nvinfo : EIATTR_CRS_STACK_SIZE
	.align		4
.L_2630:
        /*00bc*/ 	.byte	0x04, 0x1e
        /*00be*/ 	.short	(.L_2632 - .L_2631)
.L_2631:
        /*00c0*/ 	.word	0x00000000


	//----- nvinfo : EIATTR_CBANK_PARAM_SIZE
	.align		4
.L_2632:
        /*00c4*/ 	.byte	0x03, 0x19
        /*00c6*/ 	.short	0x01d0


	//----- nvinfo : EIATTR_PARAM_CBANK
	.align		4
        /*00c8*/ 	.byte	0x04, 0x0a
        /*00ca*/ 	.short	(.L_2634 - .L_2633)
	.align		4
.L_2633:
        /*00cc*/ 	.word	index@(.nv.constant0._ZN5flash24flash_fwd_splitkv_kernelI23Flash_fwd_kernel_traitsILi64ELi64ELi128ELi4ELb0ELb0EN7cutlass10bfloat16_tE19Flash_kernel_traitsILi64ELi64ELi128ELi4ES3_EELb0ELb0ELb0ELb0ELb0ELb1ELb1ELb1EEEvNS_16Flash_fwd_paramsE)
        /*00d0*/ 	.short	0x0380
        /*00d2*/ 	.short	0x01d0


	//----- nvinfo : EIATTR_SW_WAR
	.align		4
.L_2634:
        /*00d4*/ 	.byte	0x04, 0x36
        /*00d6*/ 	.short	(.L_2636 - .L_2635)
.L_2635:
        /*00d8*/ 	.word	0x00000008
.L_2636:


//--------------------- .nv.info._ZN5flash24flash_fwd_splitkv_kernelI23Flash_fwd_kernel_traitsILi64ELi64ELi128ELi4ELb0ELb0EN7cutlass10bfloat16_tE19Flash_kernel_traitsILi64ELi64ELi128ELi4ES3_EELb0ELb1ELb0ELb0ELb0ELb0ELb0ELb0EEEvNS_16Flash_fwd_paramsE --------------------------
	.section	.nv.info._ZN5flash24flash_fwd_splitkv_kernelI23Flash_fwd_kernel_traitsILi64ELi64ELi128ELi4ELb0ELb0EN7cutlass10bfloat16_tE19Flash_kernel_traitsILi64ELi64ELi128ELi4ES3_EELb0ELb1ELb0ELb0ELb0ELb0ELb0ELb0EEEvNS_16Flash_fwd_paramsE,"",@"SHT_CUDA_INFO"
	.sectionflags	@""
	.align	4


	//----- nvinfo : EIATTR_CUDA_API_VERSION
	.align		4
        /*0000*/ 	.byte	0x04, 0x37
        /*0002*/ 	.short	(.L_2638 - .L_2637)
.L_2637:
        /*0004*/ 	.word	0x00000082


	//----- nvinfo : EIATTR_KPARAM_INFO
	.align		4
.L_2638:
        /*0008*/ 	.byte	0x04, 0x17
        /*000a*/ 	.short	(.L_2640 - .L_2639)
.L_2639:
        /*000c*/ 	.word	0x00000000
        /*0010*/ 	.short	0x0000
        /*0012*/ 	.short	0x0000
        /*0014*/ 	.byte	0x00, 0xf0, 0x41, 0x07


	//----- nvinfo : EIATTR_SPARSE_MMA_MASK
	.align		4
.L_2640:
        /*0018*/ 	.byte	0x03, 0x50
        /*001a*/ 	.short	0x0000


	//----- nvinfo : EIATTR_MAXREG_COUNT
	.align		4
        /*001c*/ 	.byte	0x03, 0x1b
        /*001e*/ 	.short	0x00ff


	//----- nvinfo : EIATTR_NUM_BARRIERS
	.align		4
        /*0020*/ 	.byte	0x02, 0x4c
        /*0022*/ 	.byte	0x01
	.zero		1


	//----- nvinfo : EIATTR_MERCURY_ISA_VERSION
	.align		4
        /*0024*/ 	.byte	0x03, 0x5f
        /*0026*/ 	.short	0x0101


	//----- nvinfo : EIATTR_COOP_GROUP_MASK_REGIDS
	.align		4
        /*0028*/ 	.byte	0x04, 0x29
        /*002a*/ 	.short	(.L_2642 - .L_2641)


	//   ....[0]....
.L_2641:
        /*002c*/ 	.word	0xffffffff


	//   ....[1]....
        /*0030*/ 	.word	0xffffffff


	//   ....[2]....
        /*0034*/ 	.word	0xffffffff


	//   ....[3]....
        /*0038*/ 	.word	0xffffffff


	//   ....[4]....
        /*003c*/ 	.word	0xffffffff


	//   ....[5]....
        /*0040*/ 	.word	0xffffffff


	//   ....[6]....
        /*0044*/ 	.word	0xffffffff


	//   ....[7]....
        /*0048*/ 	.word	0xffffffff


	//   ....[8]....
        /*004c*/ 	.word	0xffffffff


	//   ....[9]....
        /*0050*/ 	.word	0xffffffff


	//   ....[10]....
        /*0054*/ 	.word	0xffffffff


	//   ....[11]....
        /*0058*/ 	.word	0xffffffff


	//   ....[12]....
        /*005c*/ 	.word	0xffffffff


	//   ....[13]....
        /*0060*/ 	.word	0xffffffff


	//   ....[14]....
        /*0064*/ 	.word	0xffffffff


	//   ....[15]....
        /*0068*/ 	.word	0xffffffff


	//   ....[16]....
        /*006c*/ 	.word	0x05000006


	//   ....[17]....
        /*0070*/ 	.word	0x05000006


	//   ....[18]....
        /*0074*/ 	.word	0x05000006


	//   ....[19]....
        /*0078*/ 	.word	0x05000006


	//----- nvinfo : EIATTR_COOP_GROUP_INSTR_OFFSETS
	.align		4
.L_2642:
        /*007c*/ 	.byte	0x04, 0x28
        /*007e*/ 	.short	(.L_2644 - .L_2643)


	//   ....[0]....
.L_2643:
        /*0080*/ 	.word	0x00005870


	//   ....[1]....
        /*0084*/ 	.word	0x000058b0


	//   ....[2]....
        /*0088*/ 	.word	0x000058d0


	//   ....[3]....
        /*008c*/ 	.word	0x000058f0


	//   ....[4]....
        /*0090*/ 	.word	0x00009ac0


	//   ....[5]....
        /*0094*/ 	.word	0x00009ad0


	//   ....[6]....
        /*0098*/ 	.word	0x00009b00


	//   ....[7]....
        /*009c*/ 	.word	0x00009b10


	//   ....[8]....
        /*00a0*/ 	.word	0x0000e390


	//   ....[9]....
        /*00a4*/ 	.word	0x0000e3c0


	//   ....[10]....
        /*00a8*/ 	.word	0x0000e3e0


	//   ....[11]....
        /*00ac*/ 	.word	0x0000e400


	//   ....[12]....
        /*00b0*/ 	.word	0x0000fb60


	//   ....[13]....
        /*00b4*/ 	.word	0x0000fb70


	//   ....[14]....
        /*00b8*/ 	.word	0x0000fba0


	//   ....[15]....
        /*00bc*/ 	.word	0x0000fbb0


	//   ....[16]....
        /*00c0*/ 	.word	0x00010a30


	//   ....[17]....
        /*00c4*/ 	.word	0x00010aa0


	//   ....[18]....
        /*00c8*/ 	.word	0x00010b00


	//   ....[19]....
        /*00cc*/ 	.word	0x00010b70


	//----- nvinfo : EIATTR_VRC_CTA_INIT_COUNT
	.align		4
.L_2644:
        /*00d0*/ 	.byte	0x02, 0x4a
	.zero		1
	.zero		1


	//----- nvinfo : EIATTR_EXIT_INSTR_OFFSETS
	.align		4
        /*00d4*/ 	.byte	0x04, 0x1c
        /*00d6*/ 	.short	(.L_2646 - .L_2645)


	//   ....[0]....
.L_2645:
        /*00d8*/ 	.word	0x00000090


	//----- nvinfo : EIATTR_CRS_STACK_SIZE
	.align		4
.L_2646:
        /*00dc*/ 	.byte	0x04, 0x1e
        /*00de*/ 	.short	(.L_2648 - .L_2647)
.L_2647:
        /*00e0*/ 	.word	0x00000000


	//----- nvinfo : EIATTR_CBANK_PARAM_SIZE
	.align		4
.L_2648:
        /*00e4*/ 	.byte	0x03, 0x19
        /*00e6*/ 	.short	0x01d0


	//----- nvinfo : EIATTR_PARAM_CBANK
	.align		4
        /*00e8*/ 	.byte	0x04, 0x0a
        /*00ea*/ 	.short	(.L_2650 - .L_2649)
	.align		4
.L_2649:
        /*00ec*/ 	.word	index@(.nv.constant0._ZN5flash24flash_fwd_splitkv_kernelI23Flash_fwd_kernel_traitsILi64ELi64ELi128ELi4ELb0ELb0EN7cutlass10bfloat16_tE19Flash_kernel_traitsILi64ELi64ELi128ELi4ES3_EELb0ELb1ELb0ELb0ELb0ELb0ELb0ELb0EEEvNS_16Flash_fwd_paramsE)
        /*00f0*/ 	.short	0x0380
        /*00f2*/ 	.short	0x01d0


	//----- nvinfo : EIATTR_SW_WAR
	.align		4
.L_2650:
        /*00f4*/ 	.byte	0x04, 0x36
        /*00f6*/ 	.short	(.L_2652 - .L_2651)
.L_2651:
        /*00f8*/ 	.word	0x00000008
.L_2652:


//--------------------- .nv.info._ZN5flash24flash_fwd_splitkv_kernelI23Flash_fwd_kernel_traitsILi64ELi64ELi128ELi4ELb0ELb0EN7cutlass10bfloat16_tE19Flash_kernel_traitsILi64ELi64ELi128ELi4ES3_EELb0ELb1ELb0ELb0ELb0ELb1ELb0ELb0EEEvNS_16Flash_fwd_paramsE --------------------------
	.section	.nv.info._ZN5flash24flash_fwd_splitkv_kernelI23Flash_fwd_kernel_traitsILi64ELi64ELi128ELi4ELb0ELb0EN7cutlass10bfloat16_tE19Flash_kernel_traitsILi64ELi64ELi128ELi4ES3_EELb0ELb1ELb0ELb0ELb0ELb1ELb0ELb0EEEvNS_16Flash_fwd_paramsE,"",@"SHT_CUDA_INFO"
	.sectionflags	@""
	.align	4


	//----- nvinfo : EIATTR_CUDA_API_VERSION
	.align		4
        /*0000*/ 	.byte	0x04, 0x37
        /*0002*/ 	.short	(.L_2654 - .L_2653)
.L_2653:
        /*0004*/ 	.word	0x00000082


	//----- nvinfo : EIATTR_KPARAM_INFO
	.align		4
.L_2654:
        /*0008*/ 	.byte	0x04, 0x17
        /*000a*/ 	.short	(.L_2656 - .L_2655)
.L_2655:
        /*000c*/ 	.word	0x00000000
        /*0010*/ 	.short	0x0000
        /*0012*/ 	.short	0x0000
        /*0014*/ 	.byte	0x00, 0xf0, 0x41, 0x07


	//----- nvinfo : EIATTR_SPARSE_MMA_MASK
	.align		4
.L_2656:
        /*0018*/ 	.byte	0x03, 0x50
        /*001a*/ 	.short	0x0000


	//----- nvinfo : EIATTR_MAXREG_COUNT
	.align		4
        /*001c*/ 	.byte	0x03, 0x1b
        /*001e*/ 	.short	0x00ff


	//----- nvinfo : EIATTR_NUM_BARRIERS
	.align		4
        /*0020*/ 	.byte	0x02, 0x4c
        /*0022*/ 	.byte	0x01
	.zero		1


	//----- nvinfo : EIATTR_MERCURY_ISA_VERSION
	.align		4
        /*0024*/ 	.byte	0x03, 0x5f
        /*0026*/ 	.short	0x0101


	//----- nvinfo : EIATTR_COOP_GROUP_MASK_REGIDS
	.align		4
        /*0028*/ 	.byte	0x04, 0x29
        /*002a*/ 	.short	(.L_2658 - .L_2657)


	//   ....[0]....
.L_2657:
        /*002c*/ 	.word	0xffffffff


	//   ....[1]....
        /*0030*/ 	.word	0xffffffff


	//   ....[2]....
        /*0034*/ 	.word	0xffffffff


	//   ....[3]....
        /*0038*/ 	.word	0xffffffff


	//   ....[4]....
        /*003c*/ 	.word	0xffffffff


	//   ....[5]....
        /*0040*/ 	.word	0xffffffff


	//   ....[6]....
        /*0044*/ 	.word	0xffffffff


	//   ....[7]....
        /*0048*/ 	.word	0xffffffff


	//   ....[8]....
        /*004c*/ 	.word	0xffffffff


	//   ....[9]....
        /*0050*/ 	.word	0xffffffff


	//   ....[10]....
        /*0054*/ 	.word	0xffffffff


	//   ....[11]....
        /*0058*/ 	.word	0xffffffff


	//   ....[12]....
        /*005c*/ 	.word	0xffffffff


	//   ....[13]....
        /*0060*/ 	.word	0xffffffff


	//   ....[14]....
        /*0064*/ 	.word	0xffffffff


	//   ....[15]....
        /*0068*/ 	.word	0xffffffff


	//   ....[16]....
        /*006c*/ 	.word	0x05000006


	//   ....[17]....
        /*0070*/ 	.word	0x05000006


	//   ....[18]....
        /*0074*/ 	.word	0x05000006


	//   ....[19]....
        /*0078*/ 	.word	0x05000006


	//----- nvinfo : EIATTR_COOP_GROUP_INSTR_OFFSETS
	.align		4
.L_2658:
        /*007c*/ 	.byte	0x04, 0x28
        /*007e*/ 	.short	(.L_2660 - .L_2659)


	//   ....[0]....
.L_2659:
        /*0080*/ 	.word	0x000060b0


	//   ....[1]....
        /*0084*/ 	.word	0x000060d0


	//   ....[2]....
        /*0088*/ 	.word	0x000060f0


	//   ....[3]....
        /*008c*/ 	.word	0x00006110


	//   ....[4]....
        /*0090*/ 	.word	0x0000aad0


	//   ....[5]....
        /*0094*/ 	.word	0x0000aae0


	//   ....[6]....
        /*0098*/ 	.word	0x0000ab10


	//   ....[7]....
        /*009c*/ 	.word	0x0000ab20


	//   ....[8]....
        /*00a0*/ 	.word	0x0000fb30


	//   ....[9]....
        /*00a4*/ 	.word	0x0000fbf0


	//   ....[10]....
        /*00a8*/ 	.word	0x0000fc20


	//   ....[11]....
        /*00ac*/ 	.word	0x0000fc30


	//   ....[12]....
        /*00b0*/ 	.word	0x00011390


	//   ....[13]....
        /*00b4*/ 	.word	0x000113a0


	//   ....[14]....
        /*00b8*/ 	.word	0x000113d0


	//   ....[15]....
        /*00bc*/ 	.word	0x000113e0


	//   ....[16]....
        /*00c0*/ 	.word	0x00012260


	//   ....[17]....
        /*00c4*/ 	.word	0x000122d0


	//   ....[18]....
        /*00c8*/ 	.word	0x00012330


	//   ....[19]....
        /*00cc*/ 	.word	0x000123a0


	//----- nvinfo : EIATTR_VRC_CTA_INIT_COUNT
	.align		4
.L_2660:
        /*00d0*/ 	.byte	0x02, 0x4a
	.zero		1
	.zero		1


	//----- nvinfo : EIATTR_EXIT_INSTR_OFFSETS
	.align		4
        /*00d4*/ 	.byte	0x04, 0x1c
        /*00d6*/ 	.short	(.L_2662 - .L_2661)


	//   ....[0]....
.L_2661:
        /*00d8*/ 	.word	0x00000090


	//----- nvinfo : EIATTR_CRS_STACK_SIZE
	.align		4
.L_2662:
        /*00dc*/ 	.byte	0x04, 0x1e
        /*00de*/ 	.short	(.L_2664 - .L_2663)
.L_2663:
        /*00e0*/ 	.word	0x00000000


	//----- nvinfo : EIATTR_CBANK_PARAM_SIZE
	.align		4
.L_2664:
        /*00e4*/ 	.byte	0x03, 0x19
        /*00e6*/ 	.short	0x01d0


	//----- nvinfo : EIATTR_PARAM_CBANK
	.align		4
        /*00e8*/ 	.byte	0x04, 0x0a
        /*00ea*/ 	.short	(.L_2666 - .L_2665)
	.align		4
.L_2665:
        /*00ec*/ 	.word	index@(.nv.constant0._ZN5flash24flash_fwd_splitkv_kernelI23Flash_fwd_kernel_traitsILi64ELi64ELi128ELi4ELb0ELb0EN7cutlass10bfloat16_tE19Flash_kernel_traitsILi64ELi64ELi128ELi4ES3_EELb0ELb1ELb0ELb0ELb0ELb1ELb0ELb0EEEvNS_16Flash_fwd_paramsE)
        /*00f0*/ 	.short	0x0380
        /*00f2*/ 	.short	0x01d0


	//----- nvinfo : EIATTR_SW_WAR
	.align		4
.L_2666:
        /*00f4*/ 	.byte	0x04, 0x36
        /*00f6*/ 	.short	(.L_2668 - .L_2667)
.L_2667:
        /*00f8*/ 	.word	0x00000008
.L_2668:


//--------------------- .nv.info._ZN5flash24flash_fwd_splitkv_kernelI23Flash_fwd_kernel_traitsILi64ELi64ELi128ELi4ELb0ELb0EN7cutlass10bfloat16_tE19Flash_kernel_traitsILi64ELi64ELi128ELi4ES3_EELb0ELb1ELb0ELb0ELb0ELb0ELb0ELb1EEEvNS_16Flash_fwd_paramsE --------------------------
	.section	.nv.info._ZN5flash24flash_fwd_splitkv_kernelI23Flash_fwd_kernel_traitsILi64ELi64ELi128ELi4ELb0ELb0EN7cutlass10bfloat16_tE19Flash_kernel_traitsILi64ELi64ELi128ELi4ES3_EELb0ELb1ELb0ELb0ELb0ELb0ELb0ELb1EEEvNS_16Flash_fwd_paramsE,"",@"SHT_CUDA_INFO"
	.sectionflags	@""
	.align	4


	//----- nvinfo : EIATTR_CUDA_API_VERSION
	.align		4
        /*0000*/ 	.byte	0x04, 0x37
        /*0002*/ 	.short	(.L_2670 - .L_2669)
.L_2669:
        /*0004*/ 	.word	0x00000082


	//----- nvinfo : EIATTR_KPARAM_INFO
	.align		4
.L_2670:
        /*0008*/ 	.byte	0x04, 0x17
        /*000a*/ 	.short	(.L_2672 - .L_2671)
.L_2671:
        /*000c*/ 	.word	0x00000000
        /*0010*/ 	.short	0x0000
        /*0012*/ 	.short	0x0000
        /*0014*/ 	.byte	0x00, 0xf0, 0x41, 0x07


	//----- nvinfo : EIATTR_SPARSE_MMA_MASK
	.align		4
.L_2672:
        /*0018*/ 	.byte	0x03, 0x50
        /*001a*/ 	.short	0x0000


	//----- nvinfo : EIATTR_MAXREG_COUNT
	.align		4
        /*001c*/ 	.byte	0x03, 0x1b
        /*001e*/ 	.short	0x00ff


	//----- nvinfo : EIATTR_NUM_BARRIERS
	.align		4
        /*0020*/ 	.byte	0x02, 0x4c
        /*0022*/ 	.byte	0x01
	.zero		1


	//----- nvinfo : EIATTR_MERCURY_ISA_VERSION
	.align		4
        /*0024*/ 	.byte	0x03, 0x5f
        /*0026*/ 	.short	0x0101


	//----- nvinfo : EIATTR_COOP_GROUP_MASK_REGIDS
	.align		4
        /*0028*/ 	.byte	0x04, 0x29
        /*002a*/ 	.short	(.L_2674 - .L_2673)


	//   ....[0]....
.L_2673:
        /*002c*/ 	.word	0xffffffff


	//   ....[1]....
        /*0030*/ 	.word	0xffffffff


	//   ....[2]....
        /*0034*/ 	.word	0xffffffff


	//   ....[3]....
        /*0038*/ 	.word	0xffffffff


	//   ....[4]....
        /*003c*/ 	.word	0xffffffff


	//   ....[5]....
        /*0040*/ 	.word	0xffffffff


	//   ....[6]....
        /*0044*/ 	.word	0xffffffff


	//   ....[7]....
        /*0048*/ 	.word	0xffffffff


	//   ....[8]....
        /*004c*/ 	.word	0xffffffff


	//   ....[9]....
        /*0050*/ 	.word	0xffffffff


	//   ....[10]....
        /*0054*/ 	.word	0xffffffff


	//   ....[11]....
        /*0058*/ 	.word	0xffffffff


	//   ....[12]....
        /*005c*/ 	.word	0xffffffff


	//   ....[13]....
        /*0060*/ 	.word	0xffffffff


	//   ....[14]....
        /*0064*/ 	.word	0xffffffff


	//   ....[15]....
        /*0068*/ 	.word	0xffffffff


	//   ....[16]....
        /*006c*/ 	.word	0x05000005


	//   ....[17]....
        /*0070*/ 	.word	0x05000005


	//   ....[18]....
        /*0074*/ 	.word	0x05000005


	//   ....[19]....
        /*0078*/ 	.word	0x05000005


	//----- nvinfo : EIATTR_COOP_GROUP_INSTR_OFFSETS
	.align		4
.L_2674:
        /*007c*/ 	.byte	0x04, 0x28
        /*007e*/ 	.short	(.L_2676 - .L_2675)


	//   ....[0]....
.L_2675:
        /*0080*/ 	.word	0x0000ea70


	//   ....[1]....
        /*0084*/ 	.word	0x0000ea90


	//   ....[2]....
        /*0088*/ 	.word	0x0000eb00


	//   ....[3]....
        /*008c*/ 	.word	0x0000eb10


	//   ....[4]....
        /*0090*/ 	.word	0x00012e40


	//   ....[5]....
        /*0094*/ 	.word	0x00012e60


	//   ....[6]....
        /*0098*/ 	.word	0x00012e80


	//   ....[7]....
        /*009c*/ 	.word	0x00012ea0


	//   ....[8]....
        /*00a0*/ 	.word	0x00017980


	//   ....[9]....
        /*00a4*/ 	.word	0x000179b0


	//   ....[10]....
        /*00a8*/ 	.word	0x000179e0


	//   ....[11]....
        /*00ac*/ 	.word	0x000179f0


	//   ....[12]....
        /*00b0*/ 	.word	0x00019150


	//   ....[13]....
        /*00b4*/ 	.word	0x00019160


	//   ....[14]....
        /*00b8*/ 	.word	0x00019190


	//   ....[15]....
        /*00bc*/ 	.word	0x000191a0


	//   ....[16]....
        /*00c0*/ 	.word	0x0001a020


	//   ....[17]....
        /*00c4*/ 	.word	0x0001a090


	//   ....[18]....
        /*00c8*/ 	.word	0x0001a0f0


	//   ....[19]....
        /*00cc*/ 	.word	0x0001a160


	//----- nvinfo : EIATTR_VRC_CTA_INIT_COUNT
	.align		4
.L_2676:
        /*00d0*/ 	.byte	0x02, 0x4a
	.zero		1
	.zero		1


	//----- nvinfo : EIATTR_EXIT_INSTR_OFFSETS
	.align		4
        /*00d4*/ 	.byte	0x04, 0x1c
        /*00d6*/ 	.short	(.L_2678 - .L_2677)


	//   ....[0]....
.L_2677:
        /*00d8*/ 	.word	0x00000090


	//----- nvinfo : EIATTR_CRS_STACK_SIZE
	.align		4
.L_2678:
        /*00dc*/ 	.byte	0x04, 0x1e
        /*00de*/ 	.short	(.L_2680 - .L_2679)
.L_2679:
        /*00e0*/ 	.word	0x00000000


	//----- nvinfo : EIATTR_CBANK_PARAM_SIZE
	.align		4
.L_2680:
        /*00e4*/ 	.byte	0x03, 0x19
        /*00e6*/ 	.short	0x01d0


	//----- nvinfo : EIATTR_PARAM_CBANK
	.align		4
        /*00e8*/ 	.byte	0x04, 0x0a
        /*00ea*/ 	.short	(.L_2682 - .L_2681)
	.align		4
.L_2681:
        /*00ec*/ 	.word	index@(.nv.constant0._ZN5flash24flash_fwd_splitkv_kernelI23Flash_fwd_kernel_traitsILi64ELi64ELi128ELi4ELb0ELb0EN7cutlass10bfloat16_tE19Flash_kernel_traitsILi64ELi64ELi128ELi4ES3_EELb0ELb1ELb0ELb0ELb0ELb0ELb0ELb1EEEvNS_16Flash_fwd_paramsE)
        /*00f0*/ 	.short	0x0380
        /*00f2*/ 	.short	0x01d0


	//----- nvinfo : EIATTR_SW_WAR
	.align		4
.L_2682:
        /*00f4*/ 	.byte	0x04, 0x36
        /*00f6*/ 	.short	(.L_2684 - .L_2683)
.L_2683:
        /*00f8*/ 	.word	0x00000008
.L_2684:


//--------------------- .nv.info._ZN5flash24flash_fwd_splitkv_kernelI23Flash_fwd_kernel_traitsILi64ELi64ELi128ELi4ELb0ELb0EN7cutlass10bfloat16_tE19Flash_kernel_traitsILi64ELi64ELi128ELi4ES3_EELb0ELb1ELb0ELb0ELb0ELb1ELb0ELb1EEEvNS_16Flash_fwd_paramsE --------------------------
	.section	.nv.info._ZN5flash24flash_fwd_splitkv_kernelI23Flash_fwd_kernel_traitsILi64ELi64ELi128ELi4ELb0ELb0EN7cutlass10bfloat16_tE19Flash_kernel_traitsILi64ELi64ELi128ELi4ES3_EELb0ELb1ELb0ELb0ELb0ELb1ELb0ELb1EEEvNS_16Flash_fwd_paramsE,"",@"SHT_CUDA_INFO"
	.sectionflags	@""
	.align	4


	//----- nvinfo : EIATTR_CUDA_API_VERSION
	.align		4
        /*0000*/ 	.byte	0x04, 0x37
        /*0002*/ 	.short	(.L_2686 - .L_2685)
.L_2685:
        /*0004*/ 	.word	0x00000082


	//----- nvinfo : EIATTR_KPARAM_INFO
	.align		4
.L_2686:
        /*0008*/ 	.byte	0x04, 0x17
        /*000a*/ 	.short	(.L_2688 - .L_2687)
.L_2687:
        /*000c*/ 	.word	0x00000000
        /*0010*/ 	.short	0x0000
        /*0012*/ 	.short	0x0000
        /*0014*/ 	.byte	0x00, 0xf0, 0x41, 0x07


	//----- nvinfo : EIATTR_SPARSE_MMA_MASK
	.align		4
.L_2688:
        /*0018*/ 	.byte	0x03, 0x50
        /*001a*/ 	.short	0x0000


	//----- nvinfo : EIATTR_MAXREG_COUNT
	.align		4
        /*001c*/ 	.byte	0x03, 0x1b
        /*001e*/ 	.short	0x00ff


	//----- nvinfo : EIATTR_NUM_BARRIERS
	.align		4
        /*0020*/ 	.byte	0x02, 0x4c
        /*0022*/ 	.byte	0x01
	.zero		1


	//----- nvinfo : EIATTR_MERCURY_ISA_VERSION
	.align		4
        /*0024*/ 	.byte	0x03, 0x5f
        /*0026*/ 	.short	0x0101


	//----- nvinfo : EIATTR_COOP_GROUP_MASK_REGIDS
	.align		4
        /*0028*/ 	.byte	0x04, 0x29
        /*002a*/ 	.short	(.L_2690 - .L_2689)


	//   ....[0]....
.L_2689:
        /*002c*/ 	.word	0xffffffff


	//   ....[1]....
        /*0030*/ 	.word	0xffffffff


	//   ....[2]....
        /*0034*/ 	.word	0xffffffff


	//   ....[3]....
        /*0038*/ 	.word	0xffffffff


	//   ....[4]....
        /*003c*/ 	.word	0xffffffff


	//   ....[5]....
        /*0040*/ 	.word	0xffffffff


	//   ....[6]....
        /*0044*/ 	.word	0xffffffff


	//   ....[7]....
        /*0048*/ 	.word	0xffffffff


	//   ....[8]....
        /*004c*/ 	.word	0xffffffff


	//   ....[9]....
        /*0050*/ 	.word	0xffffffff


	//   ....[10]....
        /*0054*/ 	.word	0xffffffff


	//   ....[11]....
        /*0058*/ 	.word	0xffffffff


	//   ....[12]....
        /*005c*/ 	.word	0xffffffff


	//   ....[13]....
        /*0060*/ 	.word	0xffffffff


	//   ....[14]....
        /*0064*/ 	.word	0xffffffff


	//   ....[15]....
        /*0068*/ 	.word	0xffffffff


	//   ....[16]....
        /*006c*/ 	.word	0x05000005


	//   ....[17]....
        /*0070*/ 	.word	0x05000005


	//   ....[18]....
        /*0074*/ 	.word	0x05000005


	//   ....[19]....
        /*0078*/ 	.word	0x05000005


	//----- nvinfo : EIATTR_COOP_GROUP_INSTR_OFFSETS
	.align		4
.L_2690:
        /*007c*/ 	.byte	0x04, 0x28
        /*007e*/ 	.short	(.L_2692 - .L_2691)


	//   ....[0]....
.L_2691:
        /*0080*/ 	.word	0x0000f1a0


	//   ....[1]....
        /*0084*/ 	.word	0x0000f1c0


	//   ....[2]....
        /*0088*/ 	.word	0x0000f240


	//   ....[3]....
        /*008c*/ 	.word	0x0000f250


	//   ....[4]....
        /*0090*/ 	.word	0x00013d40


	//   ....[5]....
        /*0094*/ 	.word	0x00013d90


	//   ....[6]....
        /*0098*/ 	.word	0x00013db0


	//   ....[7]....
        /*009c*/ 	.word	0x00013de0


	//   ....[8]....
        /*00a0*/ 	.word	0x000190c0


	//   ....[9]....
        /*00a4*/ 	.word	0x000190f0


	//   ....[10]....
        /*00a8*/ 	.word	0x00019120


	//   ....[11]....
        /*00ac*/ 	.word	0x00019130


	//   ....[12]....
        /*00b0*/ 	.word	0x0001a890


	//   ....[13]....
        /*00b4*/ 	.word	0x0001a8a0


	//   ....[14]....
        /*00b8*/ 	.word	0x0001a8d0


	//   ....[15]....
        /*00bc*/ 	.word	0x0001a8e0


	//   ....[16]....
        /*00c0*/ 	.word	0x0001b760


	//   ....[17]....
        /*00c4*/ 	.word	0x0001b7d0


	//   ....[18]....
        /*00c8*/ 	.word	0x0001b830


	//   ....[19]....
        /*00cc*/ 	.word	0x0001b8a0


	//----- nvinfo : EIATTR_VRC_CTA_INIT_COUNT
	.align		4
.L_2692:
        /*00d0*/ 	.byte	0x02, 0x4a
	.zero		1
	.zero		1


	//----- nvinfo : EIATTR_EXIT_INSTR_OFFSETS
	.align		4
        /*00d4*/ 	.byte	0x04, 0x1c
        /*00d6*/ 	.short	(.L_2694 - .L_2693)


	//   ....[0]....
.L_2693:
        /*00d8*/ 	.word	0x00000090


	//----- nvinfo : EIATTR_CRS_STACK_SIZE
	.align		4
.L_2694:
        /*00dc*/ 	.byte	0x04, 0x1e
        /*00de*/ 	.short	(.L_2696 - .L_2695)
.L_2695:
        /*00e0*/ 	.word	0x00000000


	//----- nvinfo : EIATTR_CBANK_PARAM_SIZE
	.align		4
.L_2696:
        /*00e4*/ 	.byte	0x03, 0x19
        /*00e6*/ 	.short	0x01d0


	//----- nvinfo : EIATTR_PARAM_CBANK
	.align		4
        /*00e8*/ 	.byte	0x04, 0x0a
        /*00ea*/ 	.short	(.L_2698 - .L_2697)
	.align		4
.L_2697:
        /*00ec*/ 	.word	index@(.nv.constant0._ZN5flash24flash_fwd_splitkv_kernelI23Flash_fwd_kernel_traitsILi64ELi64ELi128ELi4ELb0ELb0EN7cutlass10bfloat16_tE19Flash_kernel_traitsILi64ELi64ELi128ELi4ES3_EELb0ELb1ELb0ELb0ELb0ELb1ELb0ELb1EEEvNS_16Flash_fwd_paramsE)
        /*00f0*/ 	.short	0x0380
        /*00f2*/ 	.short	0x01d0


	//----- nvinfo : EIATTR_SW_WAR
	.align		4
.L_2698:
        /*00f4*/ 	.byte	0x04, 0x36
        /*00f6*/ 	.short	(.L_2700 - .L_2699)
.L_2699:
        /*00f8*/ 	.word	0x00000008
.L_2700:


//--------------------- .nv.info._ZN5flash24flash_fwd_splitkv_kernelI23Flash_fwd_kernel_traitsILi64ELi64ELi128ELi4ELb0ELb0EN7cutlass10bfloat16_tE19Flash_kernel_traitsILi64ELi64ELi128ELi4ES3_EELb0ELb1ELb0ELb0ELb0ELb0ELb1ELb0EEEvNS_16Flash_fwd_paramsE --------------------------
	.section	.nv.info._ZN5flash24flash_fwd_splitkv_kernelI23Flash_fwd_kernel_traitsILi64ELi64ELi128ELi4ELb0ELb0EN7cutlass10bfloat16_tE19Flash_kernel_traitsILi64ELi64ELi128ELi4ES3_EELb0ELb1ELb0ELb0ELb0ELb0ELb1ELb0EEEvNS_16Flash_fwd_paramsE,"",@"SHT_CUDA_INFO"
	.sectionflags	@""
	.align	4


	//----- nvinfo : EIATTR_CUDA_API_VERSION
	.align		4
        /*0000*/ 	.byte	0x04, 0x37
        /*0002*/ 	.short	(.L_2702 - .L_2701)
.L_2701:
        /*0004*/ 	.word	0x00000082


	//----- nvinfo : EIATTR_KPARAM_INFO
	.align		4
.L_2702:
        /*0008*/ 	.byte	0x04, 0x17
        /*000a*/ 	.short	(.L_2704 - .L_2703)
.L_2703:
        /*000c*/ 	.word	0x00000000
        /*0010*/ 	.short	0x0000
        /*0012*/ 	.short	0x0000
        /*0014*/ 	.byte	0x00, 0xf0, 0x41, 0x07


	//----- nvinfo : EIATTR_SPARSE_MMA_MASK
	.align		4
.L_2704:
        /*0018*/ 	.byte	0x03, 0x50
        /*001a*/ 	.short	0x0000


	//----- nvinfo : EIATTR_MAXREG_COUNT
	.align		4
        /*001c*/ 	.byte	0x03, 0x1b
        /*001e*/ 	.short	0x00ff


	//----- nvinfo : EIATTR_NUM_BARRIERS
	.align		4
        /*0020*/ 	.byte	0x02, 0x4c
        /*0022*/ 	.byte	0x01
	.zero		1


	//----- nvinfo : EIATTR_MERCURY_ISA_VERSION
	.align		4
        /*0024*/ 	.byte	0x03, 0x5f
        /*0026*/ 	.short	0x0101


	//----- nvinfo : EIATTR_COOP_GROUP_MASK_REGIDS
	.align		4
        /*0028*/ 	.byte	0x04, 0x29
        /*002a*/ 	.short	(.L_2706 - .L_2705)


	//   ....[0]....
.L_2705:
        /*002c*/ 	.word	0xffffffff


	//   ....[1]....
        /*0030*/ 	.word	0xffffffff


	//   ....[2]....
        /*0034*/ 	.word	0xffffffff


	//   ....[3]....
        /*0038*/ 	.word	0xffffffff


	//   ....[4]....
        /*003c*/ 	.word	0xffffffff


	//   ....[5]....
        /*0040*/ 	.word	0xffffffff


	//   ....[6]....
        /*0044*/ 	.word	0xffffffff


	//   ....[7]....
        /*0048*/ 	.word	0xffffffff


	//   ....[8]....
        /*004c*/ 	.word	0xffffffff


	//   ....[9]....
        /*0050*/ 	.word	0xffffffff


	//   ....[10]....
        /*0054*/ 	.word	0xffffffff


	//   ....[11]....
        /*0058*/ 	.word	0xffffffff


	//   ....[12]....
        /*005c*/ 	.word	0xffffffff


	//   ....[13]....
        /*0060*/ 	.word	0xffffffff


	//   ....[14]....
        /*0064*/ 	.word	0xffffffff


	//   ....[15]....
        /*0068*/ 	.word	0xffffffff


	//   ....[16]....
        /*006c*/ 	.word	0x05000006


	//   ....[17]....
        /*0070*/ 	.word	0x05000006


	//   ....[18]....
        /*0074*/ 	.word	0x05000006


	//   ....[19]....
        /*0078*/ 	.word	0x05000006


	//----- nvinfo : EIATTR_COOP_GROUP_INSTR_OFFSETS
	.align		4
.L_2706:
        /*007c*/ 	.byte	0x04, 0x28
        /*007e*/ 	.short	(.L_2708 - .L_2707)


	//   ....[0]....
.L_2707:
        /*0080*/ 	.word	0x00005a00


	//   ....[1]....
        /*0084*/ 	.word	0x00005a40


	//   ....[2]....
        /*0088*/ 	.word	0x00005a60


	//   ....[3]....
        /*008c*/ 	.word	0x00005a80


	//   ....[4]....
        /*0090*/ 	.word	0x00009bb0


	//   ....[5]....
        /*0094*/ 	.word	0x00009c60


	//   ....[6]....
        /*0098*/ 	.word	0x00009c80


	//   ....[7]....
        /*009c*/ 	.word	0x00009ca0


	//   ....[8]....
        /*00a0*/ 	.word	0x0000e470


	//   ....[9]....
        /*00a4*/ 	.word	0x0000e4a0


	//   ....[10]....
        /*00a8*/ 	.word	0x0000e4d0


	//   ....[11]....
        /*00ac*/ 	.word	0x0000e4f0


	//   ....[12]....
        /*00b0*/ 	.word	0x0000fc50


	//   ....[13]....
        /*00b4*/ 	.word	0x0000fc60


	//   ....[14]....
        /*00b8*/ 	.word	0x0000fc90


	//   ....[15]....
        /*00bc*/ 	.word	0x0000fca0


	//   ....[16]....
        /*00c0*/ 	.word	0x00010780


	//   ....[17]....
        /*00c4*/ 	.word	0x000107f0


	//   ....[18]....
        /*00c8*/ 	.word	0x00010850


	//   ....[19]....
        /*00cc*/ 	.word	0x000108c0


	//----- nvinfo : EIATTR_VRC_CTA_INIT_COUNT
	.align		4
.L_2708:
        /*00d0*/ 	.byte	0x02, 0x4a
	.zero		1
	.zero		1


	//----- nvinfo : EIATTR_EXIT_INSTR_OFFSETS
	.align		4
        /*00d4*/ 	.byte	0x04, 0x1c
        /*00d6*/ 	.short	(.L_2710 - .L_2709)


	//   ....[0]....
.L_2709:
        /*00d8*/ 	.word	0x000001f0


	//----- nvinfo : EIATTR_CRS_STACK_SIZE
	.align		4
.L_2710:
        /*00dc*/ 	.byte	0x04, 0x1e
        /*00de*/ 	.short	(.L_2712 - .L_2711)
.L_2711:
        /*00e0*/ 	.word	0x00000000


	//----- nvinfo : EIATTR_CBANK_PARAM_SIZE
	.align		4
.L_2712:
        /*00e4*/ 	.byte	0x03, 0x19
        /*00e6*/ 	.short	0x01d0


	//----- nvinfo : EIATTR_PARAM_CBANK
	.align		4
        /*00e8*/ 	.byte	0x04, 0x0a
        /*00ea*/ 	.short	(.L_2714 - .L_2713)
	.align		4
.L_2713:
        /*00ec*/ 	.word	index@(.nv.constant0._ZN5flash24flash_fwd_splitkv_kernelI23Flash_fwd_kernel_traitsILi64ELi64ELi128ELi4ELb0ELb0EN7cutlass10bfloat16_tE19Flash_kernel_traitsILi64ELi64ELi128ELi4ES3_EELb0ELb1ELb0ELb0ELb0ELb0ELb1ELb0EEEvNS_16Flash_fwd_paramsE)
        /*00f0*/ 	.short	0x0380
        /*00f2*/ 	.short	0x01d0


	//----- nvinfo : EIATTR_SW_WAR
	.align		4
.L_2714:
        /*00f4*/ 	.byte	0x04, 0x36
        /*00f6*/ 	.short	(.L_2716 - .L_2715)
.L_2715:
        /*00f8*/ 	.word	0x00000008
.L_2716:


//--------------------- .nv.info._ZN5flash24flash_fwd_splitkv_kernelI23Flash_fwd_kernel_traitsILi64ELi64ELi128ELi4ELb0ELb0EN7cutlass10bfloat16_tE19Flash_kernel_traitsILi64ELi64ELi128ELi4ES3_EELb0ELb1ELb0ELb0ELb0ELb1ELb1ELb0EEEvNS_16Flash_fwd_paramsE --------------------------
	.section	.nv.info._ZN5flash24flash_fwd_splitkv_kernelI23Flash_fwd_kernel_traitsILi64ELi64ELi128ELi4ELb0ELb0EN7cutlass10bfloat16_tE19Flash_kernel_traitsILi64ELi64ELi128ELi4ES3_EELb0ELb1ELb0ELb0ELb0ELb1ELb1ELb0EEEvNS_16Flash_fwd_paramsE,"",@"SHT_CUDA_INFO"
	.sectionflags	@""
	.align	4


	//----- nvinfo : EIATTR_CUDA_API_VERSION
	.align		4
        /*0000*/ 	.byte	0x04, 0x37
        /*0002*/ 	.short	(.L_2718 - .L_2717)
.L_2717:
        /*0004*/ 	.word	0x00000082


	//----- nvinfo : EIATTR_KPARAM_INFO
	.align		4
.L_2718:
        /*0008*/ 	.byte	0x04, 0x17
        /*000a*/ 	.short	(.L_2720 - .L_2719)
.L_2719:
        /*000c*/ 	.word	0x00000000
        /*0010*/ 	.short	0x0000
        /*0012*/ 	.short	0x0000
        /*0014*/ 	.byte	0x00, 0xf0, 0x41, 0x07


	//----- nvinfo : EIATTR_SPARSE_MMA_MASK
	.align		4
.L_2720:
        /*0018*/ 	.byte	0x03, 0x50
        /*001a*/ 	.short	0x0000


	//----- nvinfo : EIATTR_MAXREG_COUNT
	.align		4
        /*001c*/ 	.byte	0x03, 0x1b
        /*001e*/ 	.short	0x00ff


	//----- nvinfo : EIATTR_NUM_BARRIERS
	.align		4
        /*0020*/ 	.byte	0x02, 0x4c
        /*0022*/ 	.byte	0x01
	.zero		1


	//----- nvinfo : EIATTR_MERCURY_ISA_VERSION
	.align		4
        /*0024*/ 	.byte	0x03, 0x5f
        /*0026*/ 	.short	0x0101


	//----- nvinfo : EIATTR_COOP_GROUP_MASK_REGIDS
	.align		4
        /*0028*/ 	.byte	0x04, 0x29
        /*002a*/ 	.short	(.L_2722 - .L_2721)


	//   ....[0]....
.L_2721:
        /*002c*/ 	.word	0xffffffff


	//   ....[1]....
        /*0030*/ 	.word	0xffffffff


	//   ....[2]....
        /*0034*/ 	.word	0xffffffff


	//   ....[3]....
        /*0038*/ 	.word	0xffffffff


	//   ....[4]....
        /*003c*/ 	.word	0xffffffff


	//   ....[5]....
        /*0040*/ 	.word	0xffffffff


	//   ....[6]....
        /*0044*/ 	.word	0xffffffff


	//   ....[7]....
        /*0048*/ 	.word	0xffffffff


	//   ....[8]....
        /*004c*/ 	.word	0xffffffff


	//   ....[9]....
        /*0050*/ 	.word	0xffffffff


	//   ....[10]....
        /*0054*/ 	.word	0xffffffff


	//   ....[11]....
        /*0058*/ 	.word	0xffffffff


	//   ....[12]....
        /*005c*/ 	.word	0xffffffff


	//   ....[13]....
        /*0060*/ 	.word	0xffffffff


	//   ....[14]....
        /*0064*/ 	.word	0xffffffff


	//   ....[15]....
        /*0068*/ 	.word	0xffffffff


	//   ....[16]....
        /*006c*/ 	.word	0x05000006


	//   ....[17]....
        /*0070*/ 	.word	0x05000006


	//   ....[18]....
        /*0074*/ 	.word	0x05000006


	//   ....[19]....
        /*0078*/ 	.word	0x05000006


	//----- nvinfo : EIATTR_COOP_GROUP_INSTR_OFFSETS
	.align		4
.L_2722:
        /*007c*/ 	.byte	0x04, 0x28
        /*007e*/ 	.short	(.L_2724 - .L_2723)


	//   ....[0]....
.L_2723:
        /*0080*/ 	.word	0x00006230


	//   ....[1]....
        /*0084*/ 	.word	0x00006250


	//   ....[2]....
        /*0088*/ 	.word	0x00006270


	//   ....[3]....
        /*008c*/ 	.word	0x00006290


	//   ....[4]....
        /*0090*/ 	.word	0x0000ac20


	//   ....[5]....
        /*0094*/ 	.word	0x0000ac30


	//   ....[6]....
        /*0098*/ 	.word	0x0000ac60


	//   ....[7]....
        /*009c*/ 	.word	0x0000ac70


	//   ....[8]....
        /*00a0*/ 	.word	0x0000fc90


	//   ....[9]....
        /*00a4*/ 	.word	0x0000fcc0


	//   ....[10]....
        /*00a8*/ 	.word	0x0000fd00


	//   ....[11]....
        /*00ac*/ 	.word	0x0000fd10


	//   ....[12]....
        /*00b0*/ 	.word	0x00011470


	//   ....[13]....
        /*00b4*/ 	.word	0x00011480


	//   ....[14]....
        /*00b8*/ 	.word	0x000114b0


	//   ....[15]....
        /*00bc*/ 	.word	0x000114c0


	//   ....[16]....
        /*00c0*/ 	.word	0x00011fa0


	//   ....[17]....
        /*00c4*/ 	.word	0x00012010


	//   ....[18]....
        /*00c8*/ 	.word	0x00012070


	//   ....[19]....
        /*00cc*/ 	.word	0x000120e0


	//----- nvinfo : EIATTR_VRC_CTA_INIT_COUNT
	.align		4
.L_2724:
        /*00d0*/ 	.byte	0x02, 0x4a
	.zero		1
	.zero		1


	//----- nvinfo : EIATTR_EXIT_INSTR_OFFSETS
	.align		4
        /*00d4*/ 	.byte	0x04, 0x1c
        /*00d6*/ 	.short	(.L_2726 - .L_2725)


	//   ....[0]....
.L_2725:
        /*00d8*/ 	.word	0x000001f0


	//----- nvinfo : EIATTR_CRS_STACK_SIZE
	.align		4
.L_2726:
        /*00dc*/ 	.byte	0x04, 0x1e
        /*00de*/ 	.short	(.L_2728 - .L_2727)
.L_2727:
        /*00e0*/ 	.word	0x00000000


	//----- nvinfo : EIATTR_CBANK_PARAM_SIZE
	.align		4
.L_2728:
        /*00e4*/ 	.byte	0x03, 0x19
        /*00e6*/ 	.short	0x01d0


	//----- nvinfo : EIATTR_PARAM_CBANK
	.align		4
        /*00e8*/ 	.byte	0x04, 0x0a
        /*00ea*/ 	.short	(.L_2730 - .L_2729)
	.align		4
.L_2729:
        /*00ec*/ 	.word	index@(.nv.constant0._ZN5flash24flash_fwd_splitkv_kernelI23Flash_fwd_kernel_traitsILi64ELi64ELi128ELi4ELb0ELb0EN7cutlass10bfloat16_tE19Flash_kernel_traitsILi64ELi64ELi128ELi4ES3_EELb0ELb1ELb0ELb0ELb0ELb1ELb1ELb0EEEvNS_16Flash_fwd_paramsE)
        /*00f0*/ 	.short	0x0380
        /*00f2*/ 	.short	0x01d0


	//----- nvinfo : EIATTR_SW_WAR
	.align		4
.L_2730:
        /*00f4*/ 	.byte	0x04, 0x36
        /*00f6*/ 	.short	(.L_2732 - .L_2731)
.L_2731:
        /*00f8*/ 	.word	0x00000008
.L_2732:


//--------------------- .nv.info._ZN5flash24flash_fwd_splitkv_kernelI23Flash_fwd_kernel_traitsILi64ELi64ELi128ELi4ELb0ELb0EN7cutlass10bfloat16_tE19Flash_kernel_traitsILi64ELi64ELi128ELi4ES3_EELb0ELb1ELb0ELb0ELb0ELb0ELb1ELb1EEEvNS_16Flash_fwd_paramsE --------------------------
	.section	.nv.info._ZN5flash24flash_fwd_splitkv_kernelI23Flash_fwd_kernel_traitsILi64ELi64ELi128ELi4ELb0ELb0EN7cutlass10bfloat16_tE19Flash_kernel_traitsILi64ELi64ELi128ELi4ES3_EELb0ELb1ELb0ELb0ELb0ELb0ELb1ELb1EEEvNS_16Flash_fwd_paramsE,"",@"SHT_CUDA_INFO"
	.sectionflags	@""
	.align	4


	//----- nvinfo : EIATTR_CUDA_API_VERSION
	.align		4
        /*0000*/ 	.byte	0x04, 0x37
        /*0002*/ 	.short	(.L_2734 - .L_2733)
.L_2733:
        /*0004*/ 	.word	0x00000082


	//----- nvinfo : EIATTR_KPARAM_INFO
	.align		4
.L_2734:
        /*0008*/ 	.byte	0x04, 0x17
        /*000a*/ 	.short	(.L_2736 - .L_2735)
.L_2735:
        /*000c*/ 	.word	0x00000000
        /*0010*/ 	.short	0x0000
        /*0012*/ 	.short	0x0000
        /*0014*/ 	.byte	0x00, 0xf0, 0x41, 0x07


	//----- nvinfo : EIATTR_SPARSE_MMA_MASK
	.align		4
.L_2736:
        /*0018*/ 	.byte	0x03, 0x50
        /*001a*/ 	.short	0x0000


	//----- nvinfo : EIATTR_MAXREG_COUNT
	.align		4
        /*001c*/ 	.byte	0x03, 0x1b
        /*001e*/ 	.short	0x00ff


	//----- nvinfo : EIATTR_NUM_BARRIERS
	.align		4
        /*0020*/ 	.byte	0x02, 0x4c
        /*0022*/ 	.byte	0x01
	.zero		1


	//----- nvinfo : EIATTR_MERCURY_ISA_VERSION
	.align		4
        /*0024*/ 	.byte	0x03, 0x5f
        /*0026*/ 	.short	0x0101


	//----- nvinfo : EIATTR_COOP_GROUP_MASK_REGIDS
	.align		4
        /*0028*/ 	.byte	0x04, 0x29
        /*002a*/ 	.short	(.L_2738 - .L_2737)


	//   ....[0]....
.L_2737:
        /*002c*/ 	.word	0xffffffff


	//   ....[1]....
        /*0030*/ 	.word	0xffffffff


	//   ....[2]....
        /*0034*/ 	.word	0xffffffff


	//   ....[3]....
        /*0038*/ 	.word	0xffffffff


	//   ....[4]....
        /*003c*/ 	.word	0xffffffff


	//   ....[5]....
        /*0040*/ 	.word	0xffffffff


	//   ....[6]....
        /*0044*/ 	.word	0xffffffff


	//   ....[7]....
        /*0048*/ 	.word	0xffffffff


	//   ....[8]....
        /*004c*/ 	.word	0xffffffff


	//   ....[9]....
        /*0050*/ 	.word	0xffffffff


	//   ....[10]....
        /*0054*/ 	.word	0xffffffff


	//   ....[11]....
        /*0058*/ 	.word	0xffffffff


	//   ....[12]....
        /*005c*/ 	.word	0xffffffff


	//   ....[13]....
        /*0060*/ 	.word	0xffffffff


	//   ....[14]....
        /*0064*/ 	.word	0xffffffff


	//   ....[15]....
        /*0068*/ 	.word	0xffffffff


	//   ....[16]....
        /*006c*/ 	.word	0x05000007


	//   ....[17]....
        /*0070*/ 	.word	0x05000007


	//   ....[18]....
        /*0074*/ 	.word	0x05000007


	//   ....[19]....
        /*0078*/ 	.word	0x05000007


	//----- nvinfo : EIATTR_COOP_GROUP_INSTR_OFFSETS
	.align		4
.L_2738:
        /*007c*/ 	.byte	0x04, 0x28
        /*007e*/ 	.short	(.L_2740 - .L_2739)


	//   ....[0]....
.L_2739:
        /*0080*/ 	.word	0x0000ea90


	//   ....[1]....
        /*0084*/ 	.word	0x0000ead0


	//   ....[2]....
        /*0088*/ 	.word	0x0000eaf0


	//   ....[3]....
        /*008c*/ 	.word	0x0000eb10


	//   ....[4]....
        /*0090*/ 	.word	0x00012ea0


	//   ....[5]....
        /*0094*/ 	.word	0x00012ec0


	//   ....[6]....
        /*0098*/ 	.word	0x00012ee0


	//   ....[7]....
        /*009c*/ 	.word	0x00012f00


	//   ....[8]....
        /*00a0*/ 	.word	0x00017700


	//   ....[9]....
        /*00a4*/ 	.word	0x00017730


	//   ....[10]....
        /*00a8*/ 	.word	0x00017770


	//   ....[11]....
        /*00ac*/ 	.word	0x00017780


	//   ....[12]....
        /*00b0*/ 	.word	0x00018ed0


	//   ....[13]....
        /*00b4*/ 	.word	0x00018ee0


	//   ....[14]....
        /*00b8*/ 	.word	0x00018f10


	//   ....[15]....
        /*00bc*/ 	.word	0x00018f20


	//   ....[16]....
        /*00c0*/ 	.word	0x000199f0


	//   ....[17]....
        /*00c4*/ 	.word	0x00019a60


	//   ....[18]....
        /*00c8*/ 	.word	0x00019ac0


	//   ....[19]....
        /*00cc*/ 	.word	0x00019b30


	//----- nvinfo : EIATTR_VRC_CTA_INIT_COUNT
	.align		4
.L_2740:
        /*00d0*/ 	.byte	0x02, 0x4a
	.zero		1
	.zero		1


	//----- nvinfo : EIATTR_EXIT_INSTR_OFFSETS
	.align		4
        /*00d4*/ 	.byte	0x04, 0x1c
        /*00d6*/ 	.short	(.L_2742 - .L_2741)


	//   ....[0]....
.L_2741:
        /*00d8*/ 	.word	0x000001f0


	//----- nvinfo : EIATTR_CRS_STACK_SIZE
	.align		4
.L_2742:
        /*00dc*/ 	.byte	0x04, 0x1e
        /*00de*/ 	.short	(.L_2744 - .L_2743)
.L_2743:
        /*00e0*/ 	.word	0x00000000


	//----- nvinfo : EIATTR_CBANK_PARAM_SIZE
	.align		4
.L_2744:
        /*00e4*/ 	.byte	0x03, 0x19
        /*00e6*/ 	.short	0x01d0


	//----- nvinfo : EIATTR_PARAM_CBANK
	.align		4
        /*00e8*/ 	.byte	0x04, 0x0a
        /*00ea*/ 	.short	(.L_2746 - .L_2745)
	.align		4
.L_2745:
        /*00ec*/ 	.word	index@(.nv.constant0._ZN5flash24flash_fwd_splitkv_kernelI23Flash_fwd_kernel_traitsILi64ELi64ELi128ELi4ELb0ELb0EN7cutlass10bfloat16_tE19Flash_kernel_traitsILi64ELi64ELi128ELi4ES3_EELb0ELb1ELb0ELb0ELb0ELb0ELb1ELb1EEEvNS_16Flash_fwd_paramsE)
        /*00f0*/ 	.short	0x0380
        /*00f2*/ 	.short	0x01d0


	//----- nvinfo : EIATTR_SW_WAR
	.align		4
.L_2746:
        /*00f4*/ 	.byte	0x04, 0x36
        /*00f6*/ 	.short	(.L_2748 - .L_2747)
.L_2747:
        /*00f8*/ 	.word	0x00000008
.L_2748:


//--------------------- .nv.info._ZN5flash24flash_fwd_splitkv_kernelI23Flash_fwd_kernel_traitsILi64ELi64ELi128ELi4ELb0ELb0EN7cutlass10bfloat16_tE19Flash_kernel_traitsILi64ELi64ELi128ELi4ES3_EELb0ELb1ELb0ELb0ELb0ELb1ELb1ELb1EEEvNS_16Flash_fwd_paramsE --------------------------
	.section	.nv.info._ZN5flash24flash_fwd_splitkv_kernelI23Flash_fwd_kernel_traitsILi64ELi64ELi128ELi4ELb0ELb0EN7cutlass10bfloat16_tE19Flash_kernel_traitsILi64ELi64ELi128ELi4ES3_EELb0ELb1ELb0ELb0ELb0ELb1ELb1ELb1EEEvNS_16Flash_fwd_paramsE,"",@"SHT_CUDA_INFO"
	.sectionflags	@""
	.align	4


	//----- nvinfo : EIATTR_CUDA_API_VERSION
	.align		4
        /*0000*/ 	.byte	0x04, 0x37
        /*0002*/ 	.short	(.L_2750 - .L_2749)
.L_2749:
        /*0004*/ 	.word	0x00000082


	//----- nvinfo : EIATTR_KPARAM_INFO
	.align		4
.L_2750:
        /*0008*/ 	.byte	0x04, 0x17
        /*000a*/ 	.short	(.L_2752 - .L_2751)
.L_2751:
        /*000c*/ 	.word	0x00000000
        /*0010*/ 	.short	0x0000
        /*0012*/ 	.short	0x0000
        /*0014*/ 	.byte	0x00, 0xf0, 0x41, 0x07


	//----- nvinfo : EIATTR_SPARSE_MMA_MASK
	.align		4
.L_2752:
        /*0018*/ 	.byte	0x03, 0x50
        /*001a*/ 	.short	0x0000


	//----- nvinfo : EIATTR_MAXREG_COUNT
	.align		4
        /*001c*/ 	.byte	0x03, 0x1b
        /*001e*/ 	.short	0x00ff


	//----- nvinfo : EIATTR_NUM_BARRIERS
	.align		4
        /*0020*/ 	.byte	0x02, 0x4c
        /*0022*/ 	.byte	0x01
	.zero		1


	//----- nvinfo : EIATTR_MERCURY_ISA_VERSION
	.align		4
        /*0024*/ 	.byte	0x03, 0x5f
        /*0026*/ 	.short	0x0101


	//----- nvinfo : EIATTR_COOP_GROUP_MASK_REGIDS
	.align		4
        /*0028*/ 	.byte	0x04, 0x29
        /*002a*/ 	.short	(.L_2754 - .L_2753)


	//   ....[0]....
.L_2753:
        /*002c*/ 	.word	0xffffffff


	//   ....[1]....
        /*0030*/ 	.word	0xffffffff


	//   ....[2]....
        /*0034*/ 	.word	0xffffffff


	//   ....[3]....
        /*0038*/ 	.word	0xffffffff


	//   ....[4]....
        /*003c*/ 	.word	0xffffffff


	//   ....[5]....
        /*0040*/ 	.word	0xffffffff


	//   ....[6]....
        /*0044*/ 	.word	0xffffffff


	//   ....[7]....
        /*0048*/ 	.word	0xffffffff


	//   ....[8]....
        /*004c*/ 	.word	0xffffffff


	//   ....[9]....
        /*0050*/ 	.word	0xffffffff


	//   ....[10]....
        /*0054*/ 	.word	0xffffffff


	//   ....[11]....
        /*0058*/ 	.word	0xffffffff


	//   ....[12]....
        /*005c*/ 	.word	0xffffffff


	//   ....[13]....
        /*0060*/ 	.word	0xffffffff


	//   ....[14]....
        /*0064*/ 	.word	0xffffffff


	//   ....[15]....
        /*0068*/ 	.word	0xffffffff


	//   ....[16]....
        /*006c*/ 	.word	0x05000007


	//   ....[17]....
        /*0070*/ 	.word	0x05000007


	//   ....[18]....
        /*0074*/ 	.word	0x05000007


	//   ....[19]....
        /*0078*/ 	.word	0x05000007


	//----- nvinfo : EIATTR_COOP_GROUP_INSTR_OFFSETS
	.align		4
.L_2754:
        /*007c*/ 	.byte	0x04, 0x28
        /*007e*/ 	.short	(.L_2756 - .L_2755)


	//   ....[0]....
.L_2755:
        /*0080*/ 	.word	0x0000f290


	//   ....[1]....
        /*0084*/ 	.word	0x0000f2d0


	//   ....[2]....
        /*0088*/ 	.word	0x0000f2f0


	//   ....[3]....
        /*008c*/ 	.word	0x0000f310


	//   ....[4]....
        /*0090*/ 	.word	0x00013e70


	//   ....[5]....
        /*0094*/ 	.word	0x00013ec0


	//   ....[6]....
        /*0098*/ 	.word	0x00013ee0


	//   ....[7]....
        /*009c*/ 	.word	0x00013f00


	//   ....[8]....
        /*00a0*/ 	.word	0x00018f40


	//   ....[9]....
        /*00a4*/ 	.word	0x00018f70


	//   ....[10]....
        /*00a8*/ 	.word	0x00018fb0


	//   ....[11]....
        /*00ac*/ 	.word	0x00018fc0


	//   ....[12]....
        /*00b0*/ 	.word	0x0001a710


	//   ....[13]....
        /*00b4*/ 	.word	0x0001a720


	//   ....[14]....
        /*00b8*/ 	.word	0x0001a750


	//   ....[15]....
        /*00bc*/ 	.word	0x0001a760


	//   ....[16]....
        /*00c0*/ 	.word	0x0001b230


	//   ....[17]....
        /*00c4*/ 	.word	0x0001b2a0


	//   ....[18]....
        /*00c8*/ 	.word	0x0001b300


	//   ....[19]....
        /*00cc*/ 	.word	0x0001b370


	//----- nvinfo : EIATTR_VRC_CTA_INIT_COUNT
	.align		4
.L_2756:
        /*00d0*/ 	.byte	0x02, 0x4a
	.zero		1
	.zero		1


	//----- nvinfo : EIATTR_EXIT_INSTR_OFFSETS
	.align		4
        /*00d4*/ 	.byte	0x04, 0x1c
        /*00d6*/ 	.short	(.L_2758 - .L_2757)


	//   ....[0]....
.L_2757:
        /*00d8*/ 	.word	0x000001f0


	//----- nvinfo : EIATTR_CRS_STACK_SIZE
	.align		4
.L_2758:
        /*00dc*/ 	.byte	0x04, 0x1e
        /*00de*/ 	.short	(.L_2760 - .L_2759)
.L_2759:
        /*00e0*/ 	.word	0x00000000


	//----- nvinfo : EIATTR_CBANK_PARAM_SIZE
	.align		4
.L_2760:
        /*00e4*/ 	.byte	0x03, 0x19
        /*00e6*/ 	.short	0x01d0


	//----- nvinfo : EIATTR_PARAM_CBANK
	.align		4
        /*00e8*/ 	.byte	0x04, 0x0a
        /*00ea*/ 	.short	(.L_2762 - .L_2761)
	.align		4
.L_2761:
        /*00ec*/ 	.word	index@(.nv.constant0._ZN5flash24flash_fwd_splitkv_kernelI23Flash_fwd_kernel_traitsILi64ELi64ELi128ELi4ELb0ELb0EN7cutlass10bfloat16_tE19Flash_kernel_traitsILi64ELi64ELi128ELi4ES3_EELb0ELb1ELb0ELb0ELb0ELb1ELb1ELb1EEEvNS_16Flash_fwd_paramsE)
        /*00f0*/ 	.short	0x0380
        /*00f2*/ 	.short	0x01d0


	//----- nvinfo : EIATTR_SW_WAR
	.align		4
.L_2762:
        /*00f4*/ 	.byte	0x04, 0x36
        /*00f6*/ 	.short	(.L_2764 - .L_2763)
.L_2763:
        /*00f8*/ 	.word	0x00000008
.L_2764:


//--------------------- .nv.info._ZN5flash24flash_fwd_splitkv_kernelI23Flash_fwd_kernel_traitsILi64ELi64ELi128ELi4ELb0ELb0EN7cutlass10bfloat16_tE19Flash_kernel_traitsILi64ELi64ELi128ELi4ES3_EELb0ELb0ELb0ELb1ELb1ELb0ELb0ELb0EEEvNS_16Flash_fwd_paramsE --------------------------
	.section	.nv.info._ZN5flash24flash_fwd_splitkv_kernelI23Flash_fwd_kernel_traitsILi64ELi64ELi128ELi4ELb0ELb0EN7cutlass10bfloat16_tE19Flash_kernel_traitsILi64ELi64ELi128ELi4ES3_EELb0ELb0ELb0ELb1ELb1ELb0ELb0ELb0EEEvNS_16Flash_fwd_paramsE,"",@"SHT_CUDA_INFO"
	.sectionflags	@""
	.align	4


	//----- nvinfo : EIATTR_CUDA_API_VERSION
	.align		4
        /*0000*/ 	.byte	0x04, 0x37
        /*0002*/ 	.short	(.L_2766 - .L_2765)
.L_2765:
        /*0004*/ 	.word	0x00000082


	//----- nvinfo : EIATTR_KPARAM_INFO
	.align		4
.L_2766:
        /*0008*/ 	.byte	0x04, 0x17
        /*000a*/ 	.short	(.L_2768 - .L_2767)
.L_2767:
        /*000c*/ 	.word	0x00000000
        /*0010*/ 	.short	0x0000
        /*0012*/ 	.short	0x0000
        /*0014*/ 	.byte	0x00, 0xf0, 0x41, 0x07


	//----- nvinfo : EIATTR_SPARSE_MMA_MASK
	.align		4
.L_2768:
        /*0018*/ 	.byte	0x03, 0x50
        /*001a*/ 	.short	0x0000


	//----- nvinfo : EIATTR_MAXREG_COUNT
	.align		4
        /*001c*/ 	.byte	0x03, 0x1b
        /*001e*/ 	.short	0x00ff


	//----- nvinfo : EIATTR_NUM_BARRIERS
	.align		4
        /*0020*/ 	.byte	0x02, 0x4c
        /*0022*/ 	.byte	0x01
	.zero		1


	//----- nvinfo : EIATTR_MERCURY_ISA_VERSION
	.align		4
        /*0024*/ 	.byte	0x03, 0x5f
        /*0026*/ 	.short	0x0101


	//----- nvinfo : EIATTR_COOP_GROUP_MASK_REGIDS
	.align		4
        /*0028*/ 	.byte	0x04, 0x29
        /*002a*/ 	.short	(.L_2770 - .L_2769)


	//   ....[0]....
.L_2769:
        /*002c*/ 	.word	0xffffffff


	//   ....[1]....
        /*0030*/ 	.word	0xffffffff


	//   ....[2]....
        /*0034*/ 	.word	0xffffffff


	//   ....[3]....
        /*0038*/ 	.word	0xffffffff


	//   ....[4]....
        /*003c*/ 	.word	0xffffffff


	//   ....[5]....
        /*0040*/ 	.word	0xffffffff


	//   ....[6]....
        /*0044*/ 	.word	0xffffffff


	//   ....[7]....
        /*0048*/ 	.word	0xffffffff


	//   ....[8]....
        /*004c*/ 	.word	0xffffffff


	//   ....[9]....
        /*0050*/ 	.word	0xffffffff


	//   ....[10]....
        /*0054*/ 	.word	0xffffffff


	//   ....[11]....
        /*0058*/ 	.word	0xffffffff


	//   ....[12]....
        /*005c*/ 	.word	0x05000006


	//   ....[13]....
        /*0060*/ 	.word	0x05000006


	//   ....[14]....
        /*0064*/ 	.word	0x05000006


	//   ....[15]....
        /*0068*/ 	.word	0x05000006


	//----- nvinfo : EIATTR_COOP_GROUP_INSTR_OFFSETS
	.align		4
.L_2770:
        /*006c*/ 	.byte	0x04, 0x28
        /*006e*/ 	.short	(.L_2772 - .L_2771)


	//   ....[0]....
.L_2771:
        /*0070*/ 	.word	0x00002d50


	//   ....[1]....
        /*0074*/ 	.word	0x00002d70


	//   ....[2]....
        /*0078*/ 	.word	0x00002e00


	//   ....[3]....
        /*007c*/ 	.word	0x00002e10


	//   ....[4]....
        /*0080*/ 	.word	0x00005870


	//   ....[5]....
        /*0084*/ 	.word	0x00005890


	//   ....[6]....
        /*0088*/ 	.word	0x000058c0


	//   ....[7]....
        /*008c*/ 	.word	0x000058d0


	//   ....[8]....
        /*0090*/ 	.word	0x00007040


	//   ....[9]....
        /*0094*/ 	.word	0x00007050


	//   ....[10]....
        /*0098*/ 	.word	0x00007080


	//   ....[11]....
        /*009c*/ 	.word	0x00007090


	//   ....[12]....
        /*00a0*/ 	.word	0x00007c30


	//   ....[13]....
        /*00a4*/ 	.word	0x00007ca0


	//   ....[14]....
        /*00a8*/ 	.word	0x00007d00


	//   ....[15]....
        /*00ac*/ 	.word	0x00007d70


	//----- nvinfo : EIATTR_VRC_CTA_INIT_COUNT
	.align		4
.L_2772:
        /*00b0*/ 	.byte	0x02, 0x4a
	.zero		1
	.zero		1


	//----- nvinfo : EIATTR_EXIT_INSTR_OFFSETS
	.align		4
        /*00b4*/ 	.byte	0x04, 0x1c
        /*00b6*/ 	.short	(.L_2774 - .L_2773)


	//   ....[0]....
.L_2773:
        /*00b8*/ 	.word	0x00000090


	//----- nvinfo : EIATTR_CRS_STACK_SIZE
	.align		4
.L_2774:
        /*00bc*/ 	.byte	0x04, 0x1e
        /*00be*/ 	.short	(.L_2776 - .L_2775)
.L_2775:
        /*00c0*/ 	.word	0x00000000


	//----- nvinfo : EIATTR_CBANK_PARAM_SIZE
	.align		4
.L_2776:
        /*00c4*/ 	.byte	0x03, 0x19
        /*00c6*/ 	.short	0x01d0


	//----- nvinfo : EIATTR_PARAM_CBANK
	.align		4
        /*00c8*/ 	.byte	0x04, 0x0a
        /*00ca*/ 	.short	(.L_2778 - .L_2777)
	.align		4
.L_2777:
        /*00cc*/ 	.word	index@(.nv.constant0._ZN5flash24flash_fwd_splitkv_kernelI23Flash_fwd_kernel_traitsILi64ELi64ELi128ELi4ELb0ELb0EN7cutlass10bfloat16_tE19Flash_kernel_traitsILi64ELi64ELi128ELi4ES3_EELb0ELb0ELb0ELb1ELb1ELb0ELb0ELb0EEEvNS_16Flash_fwd_paramsE)
        /*00d0*/ 	.short	0x0380
        /*00d2*/ 	.short	0x01d0


	//----- nvinfo : EIATTR_SW_WAR
	.align		4
.L_2778:
        /*00d4*/ 	.byte	0x04, 0x36
        /*00d6*/ 	.short	(.L_2780 - .L_2779)
.L_2779:
        /*00d8*/ 	.word	0x00000008
.L_2780:


//--------------------- .nv.info._ZN5flash24flash_fwd_splitkv_kernelI23Flash_fwd_kernel_traitsILi64ELi64ELi128ELi4ELb0ELb0EN7cutlass10bfloat16_tE19Flash_kernel_traitsILi64ELi64ELi128ELi4ES3_EELb0ELb0ELb0ELb1ELb1ELb1ELb0ELb0EEEvNS_16Flash_fwd_paramsE --------------------------
	.section	.nv.info._ZN5flash24flash_fwd_splitkv_kernelI23Flash_fwd_kernel_traitsILi64ELi64ELi128ELi4ELb0ELb0EN7cutlass10bfloat16_tE19Flash_kernel_traitsILi64ELi64ELi128ELi4ES3_EELb0ELb0ELb0ELb1ELb1ELb1ELb0ELb0EEEvNS_16Flash_fwd_paramsE,"",@"SHT_CUDA_INFO"
	.sectionflags	@""
	.align	4


	//----- nvinfo : EIATTR_CUDA_API_VERSION
	.align		4
        /*0000*/ 	.byte	0x04, 0x37
        /*0002*/ 	.short	(.L_2782 - .L_2781)
.L_2781:
        /*0004*/ 	.word	0x00000082


	//----- nvinfo : EIATTR_KPARAM_INFO
	.align		4
.L_2782:
        /*0008*/ 	.byte	0x04, 0x17
        /*000a*/ 	.short	(.L_2784 - .L_2783)
.L_2783:
        /*000c*/ 	.word	0x00000000
        /*0010*/ 	.short	0x0000
        /*0012*/ 	.short	0x0000
        /*0014*/ 	.byte	0x00, 0xf0, 0x41, 0x07


	//----- nvinfo : EIATTR_SPARSE_MMA_MASK
	.align		4
.L_2784:
        /*0018*/ 	.byte	0x03, 0x50
        /*001a*/ 	.short	0x0000


	//----- nvinfo : EIATTR_MAXREG_COUNT
	.align		4
        /*001c*/ 	.byte	0x03, 0x1b
        /*001e*/ 	.short	0x00ff


	//----- nvinfo : EIATTR_NUM_BARRIERS
	.align		4
        /*0020*/ 	.byte	0x02, 0x4c
        /*0022*/ 	.byte	0x01
	.zero		1


	//----- nvinfo : EIATTR_MERCURY_ISA_VERSION
	.align		4
        /*0024*/ 	.byte	0x03, 0x5f
        /*0026*/ 	.short	0x0101


	//----- nvinfo : EIATTR_COOP_GROUP_MASK_REGIDS
	.align		4
        /*0028*/ 	.byte	0x04, 0x29
        /*002a*/ 	.short	(.L_2786 - .L_2785)


	//   ....[0]....
.L_2785:
        /*002c*/ 	.word	0xffffffff


	//   ....[1]....
        /*0030*/ 	.word	0xffffffff


	//   ....[2]....
        /*0034*/ 	.word	0xffffffff


	//   ....[3]....
        /*0038*/ 	.word	0xffffffff


	//   ....[4]....
        /*003c*/ 	.word	0xffffffff


	//   ....[5]....
        /*0040*/ 	.word	0xffffffff


	//   ....[6]....
        /*0044*/ 	.word	0xffffffff


	//   ....[7]....
        /*0048*/ 	.word	0xffffffff


	//   ....[8]....
        /*004c*/ 	.word	0xffffffff


	//   ....[9]....
        /*0050*/ 	.word	0xffffffff


	//   ....[10]....
        /*0054*/ 	.word	0xffffffff


	//   ....[11]....
        /*0058*/ 	.word	0xffffffff


	//   ....[12]....
        /*005c*/ 	.word	0x05000006


	//   ....[13]....
        /*0060*/ 	.word	0x05000006


	//   ....[14]....
        /*0064*/ 	.word	0x05000006


	//   ....[15]....
        /*0068*/ 	.word	0x05000006


	//----- nvinfo : EIATTR_COOP_GROUP_INSTR_OFFSETS
	.align		4
.L_2786:
        /*006c*/ 	.byte	0x04, 0x28
        /*006e*/ 	.short	(.L_2788 - .L_2787)


	//   ....[0]....
.L_2787:
        /*0070*/ 	.word	0x00003540


	//   ....[1]....
        /*0074*/ 	.word	0x00003550


	//   ....[2]....
        /*0078*/ 	.word	0x000035a0


	//   ....[3]....
        /*007c*/ 	.word	0x000035b0


	//   ....[4]....
        /*0080*/ 	.word	0x000068d0


	//   ....[5]....
        /*0084*/ 	.word	0x000068f0


	//   ....[6]....
        /*0088*/ 	.word	0x00006920


	//   ....[7]....
        /*008c*/ 	.word	0x00006930


	//   ....[8]....
        /*0090*/ 	.word	0x00008020


	//   ....[9]....
        /*0094*/ 	.word	0x00008030


	//   ....[10]....
        /*0098*/ 	.word	0x00008060


	//   ....[11]....
        /*009c*/ 	.word	0x00008070


	//   ....[12]....
        /*00a0*/ 	.word	0x00008c10


	//   ....[13]....
        /*00a4*/ 	.word	0x00008c80


	//   ....[14]....
        /*00a8*/ 	.word	0x00008ce0


	//   ....[15]....
        /*00ac*/ 	.word	0x00008d50


	//----- nvinfo : EIATTR_VRC_CTA_INIT_COUNT
	.align		4
.L_2788:
        /*00b0*/ 	.byte	0x02, 0x4a
	.zero		1
	.zero		1


	//----- nvinfo : EIATTR_EXIT_INSTR_OFFSETS
	.align		4
        /*00b4*/ 	.byte	0x04, 0x1c
        /*00b6*/ 	.short	(.L_2790 - .L_2789)


	//   ....[0]....
.L_2789:
        /*00b8*/ 	.word	0x00000090


	//----- nvinfo : EIATTR_CRS_STACK_SIZE
	.align		4
.L_2790:
        /*00bc*/ 	.byte	0x04, 0x1e
        /*00be*/ 	.short	(.L_2792 - .L_2791)
.L_2791:
        /*00c0*/ 	.word	0x00000000


	//----- nvinfo : EIATTR_CBANK_PARAM_SIZE
	.align		4
.L_2792:
        /*00c4*/ 	.byte	0x03, 0x19
        /*00c6*/ 	.short	0x01d0


	//----- nvinfo : EIATTR_PARAM_CBANK
	.align		4
        /*00c8*/ 	.byte	0x04, 0x0a
        /*00ca*/ 	.short	(.L_2794 - .L_2793)
	.align		4
.L_2793:
        /*00cc*/ 	.word	index@(.nv.constant0._ZN5flash24flash_fwd_splitkv_kernelI23Flash_fwd_kernel_traitsILi64ELi64ELi128ELi4ELb0ELb0EN7cutlass10bfloat16_tE19Flash_kernel_traitsILi64ELi64ELi128ELi4ES3_EELb0ELb0ELb0ELb1ELb1ELb1ELb0ELb0EEEvNS_16Flash_fwd_paramsE)
        /*00d0*/ 	.short	0x0380
        /*00d2*/ 	.short	0x01d0


	//----- nvinfo : EIATTR_SW_WAR
	.align		4
.L_2794:
        /*00d4*/ 	.byte	0x04, 0x36
        /*00d6*/ 	.short	(.L_2796 - .L_2795)
.L_2795:
        /*00d8*/ 	.word	0x00000008
.L_2796:


//--------------------- .nv.info._ZN5flash24flash_fwd_splitkv_kernelI23Flash_fwd_kernel_traitsILi64ELi64ELi128ELi4ELb0ELb0EN7cutlass10bfloat16_tE19Flash_kernel_traitsILi64ELi64ELi128ELi4ES3_EELb0ELb0ELb1ELb0ELb0ELb0ELb0ELb0EEEvNS_16Flash_fwd_paramsE --------------------------
	.section	.nv.info._ZN5flash24flash_fwd_splitkv_kernelI23Flash_fwd_kernel_traitsILi64ELi64ELi128ELi4ELb0ELb0EN7cutlass10bfloat16_tE19Flash_kernel_traitsILi64ELi64ELi128ELi4ES3_EELb0ELb0ELb1ELb0ELb0ELb0ELb0ELb0EEEvNS_16Flash_fwd_paramsE,"",@"SHT_CUDA_INFO"
	.sectionflags	@""
	.align	4


	//----- nvinfo : EIATTR_CUDA_API_VERSION
	.align		4
        /*0000*/ 	.byte	0x04, 0x37
        /*0002*/ 	.short	(.L_2798 - .L_2797)
.L_2797:
        /*0004*/ 	.word	0x00000082


	//----- nvinfo : EIATTR_KPARAM_INFO
	.align		4
.L_2798:
        /*0008*/ 	.byte	0x04, 0x17
        /*000a*/ 	.short	(.L_2800 - .L_2799)
.L_2799:
        /*000c*/ 	.word	0x00000000
        /*0010*/ 	.short	0x0000
        /*0012*/ 	.short	0x0000
        /*0014*/ 	.byte	0x00, 0xf0, 0x41, 0x07


	//----- nvinfo : EIATTR_SPARSE_MMA_MASK
	.align		4
.L_2800:
        /*0018*/ 	.byte	0x03, 0x50
        /*001a*/ 	.short	0x0000


	//----- nvinfo : EIATTR_MAXREG_COUNT
	.align		4
        /*001c*/ 	.byte	0x03, 0x1b
        /*001e*/ 	.short	0x00ff


	//----- nvinfo : EIATTR_NUM_BARRIERS
	.align		4
        /*0020*/ 	.byte	0x02, 0x4c
        /*0022*/ 	.byte	0x01
	.zero		1


	//----- nvinfo : EIATTR_MERCURY_ISA_VERSION
	.align		4
        /*0024*/ 	.byte	0x03, 0x5f
        /*0026*/ 	.short	0x0101


	//----- nvinfo : EIATTR_COOP_GROUP_MASK_REGIDS
	.align		4
        /*0028*/ 	.byte	0x04, 0x29
        /*002a*/ 	.short	(.L_2802 - .L_2801)


	//   ....[0]....
.L_2801:
        /*002c*/ 	.word	0xffffffff


	//   ....[1]....
        /*0030*/ 	.word	0xffffffff


	//   ....[2]....
        /*0034*/ 	.word	0xffffffff


	//   ....[3]....
        /*0038*/ 	.word	0xffffffff


	//   ....[4]....
        /*003c*/ 	.word	0xffffffff


	//   ....[5]....
        /*0040*/ 	.word	0xffffffff


	//   ....[6]....
        /*0044*/ 	.word	0xffffffff


	//   ....[7]....
        /*0048*/ 	.word	0xffffffff


	//   ....[8]....
        /*004c*/ 	.word	0xffffffff


	//   ....[9]....
        /*0050*/ 	.word	0xffffffff


	//   ....[10]....
        /*0054*/ 	.word	0xffffffff


	//   ....[11]....
        /*0058*/ 	.word	0xffffffff


	//   ....[12]....
        /*005c*/ 	.word	0x05000004


	//   ....[13]....
        /*0060*/ 	.word	0x05000004


	//   ....[14]....
        /*0064*/ 	.word	0x05000004


	//   ....[15]....
        /*0068*/ 	.word	0x05000004


	//----- nvinfo : EIATTR_COOP_GROUP_INSTR_OFFSETS
	.align		4
.L_2802:
        /*006c*/ 	.byte	0x04, 0x28
        /*006e*/ 	.short	(.L_2804 - .L_2803)


	//   ....[0]....
.L_2803:
        /*0070*/ 	.word	0x00005de0


	//   ....[1]....
        /*0074*/ 	.word	0x00005e00


	//   ....[2]....
        /*0078*/ 	.word	0x00005e20


	//   ....[3]....
        /*007c*/ 	.word	0x00005e40


	//   ....[4]....
        /*0080*/ 	.word	0x000098d0


	//   ....[5]....
        /*0084*/ 	.word	0x00009900


	//   ....[6]....
        /*0088*/ 	.word	0x00009930


	//   ....[7]....
        /*008c*/ 	.word	0x00009940


	//   ....[8]....
        /*0090*/ 	.word	0x0000b0b0


	//   ....[9]....
        /*0094*/ 	.word	0x0000b0c0


	//   ....[10]....
        /*0098*/ 	.word	0x0000b0f0


	//   ....[11]....
        /*009c*/ 	.word	0x0000b100


	//   ....[12]....
        /*00a0*/ 	.word	0x0000bf60


	//   ....[13]....
        /*00a4*/ 	.word	0x0000bfd0


	//   ....[14]....
        /*00a8*/ 	.word	0x0000c030


	//   ....[15]....
        /*00ac*/ 	.word	0x0000c0a0


	//----- nvinfo : EIATTR_VRC_CTA_INIT_COUNT
	.align		4
.L_2804:
        /*00b0*/ 	.byte	0x02, 0x4a
	.zero		1
	.zero		1


	//----- nvinfo : EIATTR_EXIT_INSTR_OFFSETS
	.align		4
        /*00b4*/ 	.byte	0x04, 0x1c
        /*00b6*/ 	.short	(.L_2806 - .L_2805)


	//   ....[0]....
.L_2805:
        /*00b8*/ 	.word	0x00000090


	//----- nvinfo : EIATTR_CRS_STACK_SIZE
	.align		4
.L_2806:
        /*00bc*/ 	.byte	0x04, 0x1e
        /*00be*/ 	.short	(.L_2808 - .L_2807)
.L_2807:
        /*00c0*/ 	.word	0x00000000


	//----- nvinfo : EIATTR_CBANK_PARAM_SIZE
	.align		4
.L_2808:
        /*00c4*/ 	.byte	0x03, 0x19
        /*00c6*/ 	.short	0x01d0


	//----- nvinfo : EIATTR_PARAM_CBANK
	.align		4
        /*00c8*/ 	.byte	0x04, 0x0a
        /*00ca*/ 	.short	(.L_2810 - .L_2809)
	.align		4
.L_2809:
        /*00cc*/ 	.word	index@(.nv.constant0._ZN5flash24flash_fwd_splitkv_kernelI23Flash_fwd_kernel_traitsILi64ELi64ELi128ELi4ELb0ELb0EN7cutlass10bfloat16_tE19Flash_kernel_traitsILi64ELi64ELi128ELi4ES3_EELb0ELb0ELb1ELb0ELb0ELb0ELb0ELb0EEEvNS_16Flash_fwd_paramsE)
        /*00d0*/ 	.short	0x0380
        /*00d2*/ 	.short	0x01d0


	//----- nvinfo : EIATTR_SW_WAR
	.align		4
.L_2810:
        /*00d4*/ 	.byte	0x04, 0x36
        /*00d6*/ 	.short	(.L_2812 - .L_2811)
.L_2811:
        /*00d8*/ 	.word	0x00000008
.L_2812:


//--------------------- .nv.info._ZN5flash24flash_fwd_splitkv_kernelI23Flash_fwd_kernel_traitsILi64ELi64ELi128ELi4ELb0ELb0EN7cutlass10bfloat16_tE19Flash_kernel_traitsILi64ELi64ELi128ELi4ES3_EELb0ELb0ELb1ELb0ELb0ELb1ELb0ELb0EEEvNS_16Flash_fwd_paramsE --------------------------
	.section	.nv.info._ZN5flash24flash_fwd_splitkv_kernelI23Flash_fwd_kernel_traitsILi64ELi64ELi128ELi4ELb0ELb0EN7cutlass10bfloat16_tE19Flash_kernel_traitsILi64ELi64ELi128ELi4ES3_EELb0ELb0ELb1ELb0ELb0ELb1ELb0ELb0EEEvNS_16Flash_fwd_paramsE,"",@"SHT_CUDA_INFO"
	.sectionflags	@""
	.align	4


	//----- nvinfo : EIATTR_CUDA_API_VERSION
	.align		4
        /*0000*/ 	.byte	0x04, 0x37
        /*0002*/ 	.short	(.L_2814 - .L_2813)
.L_2813:
        /*0004*/ 	.word	0x00000082


	//----- nvinfo : EIATTR_KPARAM_INFO
	.align		4
.L_2814:
        /*0008*/ 	.byte	0x04, 0x17
        /*000a*/ 	.short	(.L_2816 - .L_2815)
.L_2815:
        /*000c*/ 	.word	0x00000000
        /*0010*/ 	.short	0x0000
        /*0012*/ 	.short	0x0000
        /*0014*/ 	.byte	0x00, 0xf0, 0x41, 0x07


	//----- nvinfo : EIATTR_SPARSE_MMA_MASK
	.align		4
.L_2816:
        /*0018*/ 	.byte	0x03, 0x50
        /*001a*/ 	.short	0x0000


	//----- nvinfo : EIATTR_MAXREG_COUNT
	.align		4
        /*001c*/ 	.byte	0x03, 0x1b
        /*001e*/ 	.short	0x00ff


	//----- nvinfo : EIATTR_NUM_BARRIERS
	.align		4
        /*0020*/ 	.byte	0x02, 0x4c
        /*0022*/ 	.byte	0x01
	.zero		1


	//----- nvinfo : EIATTR_MERCURY_ISA_VERSION
	.align		4
        /*0024*/ 	.byte	0x03, 0x5f
        /*0026*/ 	.short	0x0101


	//----- nvinfo : EIATTR_COOP_GROUP_MASK_REGIDS
	.align		4
        /*0028*/ 	.byte	0x04, 0x29
        /*002a*/ 	.short	(.L_2818 - .L_2817)


	//   ....[0]....
.L_2817:
        /*002c*/ 	.word	0xffffffff


	//   ....[1]....
        /*0030*/ 	.word	0xffffffff


	//   ....[2]....
        /*0034*/ 	.word	0xffffffff


	//   ....[3]....
        /*0038*/ 	.word	0xffffffff


	//   ....[4]....
        /*003c*/ 	.word	0xffffffff


	//   ....[5]....
        /*0040*/ 	.word	0xffffffff


	//   ....[6]....
        /*0044*/ 	.word	0xffffffff


	//   ....[7]....
        /*0048*/ 	.word	0xffffffff


	//   ....[8]....
        /*004c*/ 	.word	0xffffffff


	//   ....[9]....
        /*0050*/ 	.word	0xffffffff


	//   ....[10]....
        /*0054*/ 	.word	0xffffffff


	//   ....[11]....
        /*0058*/ 	.word	0xffffffff


	//   ....[12]....
        /*005c*/ 	.word	0x05000004


	//   ....[13]....
        /*0060*/ 	.word	0x05000004


	//   ....[14]....
        /*0064*/ 	.word	0x05000004


	//   ....[15]....
        /*0068*/ 	.word	0x05000004


	//----- nvinfo : EIATTR_COOP_GROUP_INSTR_OFFSETS
	.align		4
.L_2818:
        /*006c*/ 	.byte	0x04, 0x28
        /*006e*/ 	.short	(.L_2820 - .L_2819)


	//   ....[0]....
.L_2819:
        /*0070*/ 	.word	0x000065f0


	//   ....[1]....
        /*0074*/ 	.word	0x00006610


	//   ....[2]....
        /*0078*/ 	.word	0x00006630


	//   ....[3]....
        /*007c*/ 	.word	0x00006650


	//   ....[4]....
        /*0080*/ 	.word	0x0000a8f0


	//   ....[5]....
        /*0084*/ 	.word	0x0000a930


	//   ....[6]....
        /*0088*/ 	.word	0x0000a960


	//   ....[7]....
        /*008c*/ 	.word	0x0000a970


	//   ....[8]....
        /*0090*/ 	.word	0x0000c090


	//   ....[9]....
        /*0094*/ 	.word	0x0000c0a0


	//   ....[10]....
        /*0098*/ 	.word	0x0000c0d0


	//   ....[11]....
        /*009c*/ 	.word	0x0000c0e0


	//   ....[12]....
        /*00a0*/ 	.word	0x0000cf60


	//   ....[13]....
        /*00a4*/ 	.word	0x0000cfd0


	//   ....[14]....
        /*00a8*/ 	.word	0x0000d030


	//   ....[15]....
        /*00ac*/ 	.word	0x0000d0a0


	//----- nvinfo : EIATTR_VRC_CTA_INIT_COUNT
	.align		4
.L_2820:
        /*00b0*/ 	.byte	0x02, 0x4a
	.zero		1
	.zero		1


	//----- nvinfo : EIATTR_EXIT_INSTR_OFFSETS
	.align		4
        /*00b4*/ 	.byte	0x04, 0x1c
        /*00b6*/ 	.short	(.L_2822 - .L_2821)


	//   ....[0]....
.L_2821:
        /*00b8*/ 	.word	0x00000090


	//----- nvinfo : EIATTR_CRS_STACK_SIZE
	.align		4
.L_2822:
        /*00bc*/ 	.byte	0x04, 0x1e
        /*00be*/ 	.short	(.L_2824 - .L_2823)
.L_2823:
        /*00c0*/ 	.word	0x00000000


	//----- nvinfo : EIATTR_CBANK_PARAM_SIZE
	.align		4
.L_2824:
        /*00c4*/ 	.byte	0x03, 0x19
        /*00c6*/ 	.short	0x01d0


	//----- nvinfo : EIATTR_PARAM_CBANK
	.align		4
        /*00c8*/ 	.byte	0x04, 0x0a
        /*00ca*/ 	.short	(.L_2826 - .L_2825)
	.align		4
.L_2825:
        /*00cc*/ 	.word	index@(.nv.constant0._ZN5flash24flash_fwd_splitkv_kernelI23Flash_fwd_kernel_traitsILi64ELi64ELi128ELi4ELb0ELb0EN7cutlass10bfloat16_tE19Flash_kernel_traitsILi64ELi64ELi128ELi4ES3_EELb0ELb0ELb1ELb0ELb0ELb1ELb0ELb0EEEvNS_16Flash_fwd_paramsE)
        /*00d0*/ 	.short	0x0380
        /*00d2*/ 	.short	0x01d0


	//----- nvinfo : EIATTR_SW_WAR
	.align		4
.L_2826:
        /*00d4*/ 	.byte	0x04, 0x36
        /*00d6*/ 	.short	(.L_2828 - .L_2827)
.L_2827:
        /*00d8*/ 	.word	0x00000008
.L_2828:


//--------------------- .nv.info._ZN5flash24flash_fwd_splitkv_kernelI23Flash_fwd_kernel_traitsILi64ELi64ELi128ELi4ELb0ELb0EN7cutlass10bfloat16_tE19Flash_kernel_traitsILi64ELi64ELi128ELi4ES3_EELb0ELb0ELb0ELb0ELb1ELb0ELb0ELb1EEEvNS_16Flash_fwd_paramsE --------------------------
	.section	.nv.info._ZN5flash24flash_fwd_splitkv_kernelI23Flash_fwd_kernel_traitsILi64ELi64ELi128ELi4ELb0ELb0EN7cutlass10bfloat16_tE19Flash_kernel_traitsILi64ELi64ELi128ELi4ES3_EELb0ELb0ELb0ELb0ELb1ELb0ELb0ELb1EEEvNS_16Flash_fwd_paramsE,"",@"SHT_CUDA_INFO"
	.sectionflags	@""
	.align	4


	//----- nvinfo : EIATTR_CUDA_API_VERSION
	.align		4
        /*0000*/ 	.byte	0x04, 0x37
        /*0002*/ 	.short	(.L_2830 - .L_2829)
.L_2829:
        /*0004*/ 	.word	0x00000082


	//----- nvinfo : EIATTR_KPARAM_INFO
	.align		4
.L_2830:
        /*0008*/ 	.byte	0x04, 0x17
        /*000a*/ 	.short	(.L_2832 - .L_2831)
.L_2831:
        /*000c*/ 	.word	0x00000000
        /*0010*/ 	.short	0x0000
        /*0012*/ 	.short	0x0000
        /*0014*/ 	.byte	0x00, 0xf0, 0x41, 0x07


	//----- nvinfo : EIATTR_SPARSE_MMA_MASK
	.align		4
.L_2832:
        /*0018*/ 	.byte	0x03, 0x50
        /*001a*/ 	.short	0x0000


	//----- nvinfo : EIATTR_MAXREG_COUNT
	.align		4
        /*001c*/ 	.byte	0x03, 0x1b
        /*001e*/ 	.short	0x00ff


	//----- nvinfo : EIATTR_NUM_BARRIERS
	.align		4
        /*0020*/ 	.byte	0x02, 0x4c
        /*0022*/ 	.byte	0x01
	.zero		1


	//----- nvinfo : EIATTR_MERCURY_ISA_VERSION
	.align		4
        /*0024*/ 	.byte	0x03, 0x5f
        /*0026*/ 	.short	0x0101


	//----- nvinfo : EIATTR_COOP_GROUP_MASK_REGIDS
	.align		4
        /*0028*/ 	.byte	0x04, 0x29
        /*002a*/ 	.short	(.L_2834 - .L_2833)


	//   ....[0]....
.L_2833:
        /*002c*/ 	.word	0xffffffff


	//   ....[1]....
        /*0030*/ 	.word	0xffffffff


	//   ....[2]....
        /*0034*/ 	.word	0xffffffff


	//   ....[3]....
        /*0038*/ 	.word	0xffffffff


	//   ....[4]....
        /*003c*/ 	.word	0xffffffff


	//   ....[5]....
        /*0040*/ 	.word	0xffffffff


	//   ....[6]....
        /*0044*/ 	.word	0xffffffff


	//   ....[7]....
        /*0048*/ 	.word	0xffffffff


	//   ....[8]....
        /*004c*/ 	.word	0xffffffff


	//   ....[9]....
        /*0050*/ 	.word	0xffffffff


	//   ....[10]....
        /*0054*/ 	.word	0xffffffff


	//   ....[11]....
        /*0058*/ 	.word	0xffffffff


	//   ....[12]....
        /*005c*/ 	.word	0x05000005


	//   ....[13]....
        /*0060*/ 	.word	0x05000005


	//   ....[14]....
        /*0064*/ 	.word	0x05000005


	//   ....[15]....
        /*0068*/ 	.word	0x05000005


	//----- nvinfo : EIATTR_COOP_GROUP_INSTR_OFFSETS
	.align		4
.L_2834:
        /*006c*/ 	.byte	0x04, 0x28
        /*006e*/ 	.short	(.L_2836 - .L_2835)


	//   ....[0]....
.L_2835:
        /*0070*/ 	.word	0x0000c8c0


	//   ....[1]....
        /*0074*/ 	.word	0x0000c8e0


	//   ....[2]....
        /*0078*/ 	.word	0x0000c960


	//   ....[3]....
        /*007c*/ 	.word	0x0000c970


	//   ....[4]....
        /*0080*/ 	.word	0x0000f410


	//   ....[5]....
        /*0084*/ 	.word	0x0000f420


	//   ....[6]....
        /*0088*/ 	.word	0x0000f450


	//   ....[7]....
        /*008c*/ 	.word	0x0000f460


	//   ....[8]....
        /*0090*/ 	.word	0x00010c00


	//   ....[9]....
        /*0094*/ 	.word	0x00010c10


	//   ....[10]....
        /*0098*/ 	.word	0x00010c40


	//   ....[11]....
        /*009c*/ 	.word	0x00010c50


	//   ....[12]....
        /*00a0*/ 	.word	0x00011a80


	//   ....[13]....
        /*00a4*/ 	.word	0x00011af0


	//   ....[14]....
        /*00a8*/ 	.word	0x00011b50


	//   ....[15]....
        /*00ac*/ 	.word	0x00011bc0


	//----- nvinfo : EIATTR_VRC_CTA_INIT_COUNT
	.align		4
.L_2836:
        /*00b0*/ 	.byte	0x02, 0x4a
	.zero		1
	.zero		1


	//----- nvinfo : EIATTR_EXIT_INSTR_OFFSETS
	.align		4
        /*00b4*/ 	.byte	0x04, 0x1c
        /*00b6*/ 	.short	(.L_2838 - .L_2837)


	//   ....[0]....
.L_2837:
        /*00b8*/ 	.word	0x00000090


	//----- nvinfo : EIATTR_CRS_STACK_SIZE
	.align		4
.L_2838:
        /*00bc*/ 	.byte	0x04, 0x1e
        /*00be*/ 	.short	(.L_2840 - .L_2839)
.L_2839:
        /*00c0*/ 	.word	0x00000000


	//----- nvinfo : EIATTR_CBANK_PARAM_SIZE
	.align		4
.L_2840:
        /*00c4*/ 	.byte	0x03, 0x19
        /*00c6*/ 	.short	0x01d0


	//----- nvinfo : EIATTR_PARAM_CBANK
	.align		4
        /*00c8*/ 	.byte	0x04, 0x0a
        /*00ca*/ 	.short	(.L_2842 - .L_2841)
	.align		4
.L_2841:
        /*00cc*/ 	.word	index@(.nv.constant0._ZN5flash24flash_fwd_splitkv_kernelI23Flash_fwd_kernel_traitsILi64ELi64ELi128ELi4ELb0ELb0EN7cutlass10bfloat16_tE19Flash_kernel_traitsILi64ELi64ELi128ELi4ES3_EELb0ELb0ELb0ELb0ELb1ELb0ELb0ELb1EEEvNS_16Flash_fwd_paramsE)
        /*00d0*/ 	.short	0x0380
        /*00d2*/ 	.short	0x01d0


	//----- nvinfo : EIATTR_SW_WAR
	.align		4
.L_2842:
        /*00d4*/ 	.byte	0x04, 0x36
        /*00d6*/ 	.short	(.L_2844 - .L_2843)
.L_2843:
        /*00d8*/ 	.word	0x00000008
.L_2844:


//--------------------- .nv.info._ZN5flash24flash_fwd_splitkv_kernelI23Flash_fwd_kernel_traitsILi64ELi64ELi128ELi4ELb0ELb0EN7cutlass10bfloat16_tE19Flash_kernel_traitsILi64ELi64ELi128ELi4ES3_EELb0ELb0ELb0ELb0ELb1ELb1ELb0ELb1EEEvNS_16Flash_fwd_paramsE --------------------------
	.section	.nv.info._ZN5flash24flash_fwd_splitkv_kernelI23Flash_fwd_kernel_traitsILi64ELi64ELi128ELi4ELb0ELb0EN7cutlass10bfloat16_tE19Flash_kernel_traitsILi64ELi64ELi128ELi4ES3_EELb0ELb0ELb0ELb0ELb1ELb1ELb0ELb1EEEvNS_16Flash_fwd_paramsE,"",@"SHT_CUDA_INFO"
	.sectionflags	@""
	.align	4


	//----- nvinfo : EIATTR_CUDA_API_VERSION
	.align		4
        /*0000*/ 	.byte	0x04, 0x37
        /*0002*/ 	.short	(.L_2846 - .L_2845)
.L_2845:
        /*0004*/ 	.word	0x00000082


	//----- nvinfo : EIATTR_KPARAM_INFO
	.align		4
.L_2846:
        /*0008*/ 	.byte	0x04, 0x17
        /*000a*/ 	.short	(.L_2848 - .L_2847)
.L_2847:
        /*000c*/ 	.word	0x00000000
        /*0010*/ 	.short	0x0000
        /*0012*/ 	.short	0x0000
        /*0014*/ 	.byte	0x00, 0xf0, 0x41, 0x07


	//----- nvinfo : EIATTR_SPARSE_MMA_MASK
	.align		4
.L_2848:
        /*0018*/ 	.byte	0x03, 0x50
        /*001a*/ 	.short	0x0000


	//----- nvinfo : EIATTR_MAXREG_COUNT
	.align		4
        /*001c*/ 	.byte	0x03, 0x1b
        /*001e*/ 	.short	0x00ff


	//----- nvinfo : EIATTR_NUM_BARRIERS
	.align		4
        /*0020*/ 	.byte	0x02, 0x4c
        /*0022*/ 	.byte	0x01
	.zero		1


	//----- nvinfo : EIATTR_MERCURY_ISA_VERSION
	.align		4
        /*0024*/ 	.byte	0x03, 0x5f
        /*0026*/ 	.short	0x0101


	//----- nvinfo : EIATTR_COOP_GROUP_MASK_REGIDS
	.align		4
        /*0028*/ 	.byte	0x04, 0x29
        /*002a*/ 	.short	(.L_2850 - .L_2849)


	//   ....[0]....
.L_2849:
        /*002c*/ 	.word	0xffffffff


	//   ....[1]....
        /*0030*/ 	.word	0xffffffff


	//   ....[2]....
        /*0034*/ 	.word	0xffffffff


	//   ....[3]....
        /*0038*/ 	.word	0xffffffff


	//   ....[4]....
        /*003c*/ 	.word	0xffffffff


	//   ....[5]....
        /*0040*/ 	.word	0xffffffff


	//   ....[6]....
        /*0044*/ 	.word	0xffffffff


	//   ....[7]....
        /*0048*/ 	.word	0xffffffff


	//   ....[8]....
        /*004c*/ 	.word	0xffffffff


	//   ....[9]....
        /*0050*/ 	.word	0xffffffff


	//   ....[10]....
        /*0054*/ 	.word	0xffffffff


	//   ....[11]....
        /*0058*/ 	.word	0xffffffff


	//   ....[12]....
        /*005c*/ 	.word	0x05000006


	//   ....[13]....
        /*0060*/ 	.word	0x05000006


	//   ....[14]....
        /*0064*/ 	.word	0x05000006


	//   ....[15]....
        /*0068*/ 	.word	0x05000006


	//----- nvinfo : EIATTR_COOP_GROUP_INSTR_OFFSETS
	.align		4
.L_2850:
        /*006c*/ 	.byte	0x04, 0x28
        /*006e*/ 	.short	(.L_2852 - .L_2851)


	//   ....[0]....
.L_2851:
        /*0070*/ 	.word	0x0000d090


	//   ....[1]....
        /*0074*/ 	.word	0x0000d0b0


	//   ....[2]....
        /*0078*/ 	.word	0x0000d140


	//   ....[3]....
        /*007c*/ 	.word	0x0000d150


	//   ....[4]....
        /*0080*/ 	.word	0x00010430


	//   ....[5]....
        /*0084*/ 	.word	0x00010440


	//   ....[6]....
        /*0088*/ 	.word	0x00010470


	//   ....[7]....
        /*008c*/ 	.word	0x00010480


	//   ....[8]....
        /*0090*/ 	.word	0x00011b90


	//   ....[9]....
        /*0094*/ 	.word	0x00011ba0


	//   ....[10]....
        /*0098*/ 	.word	0x00011bd0


	//   ....[11]....
        /*009c*/ 	.word	0x00011be0


	//   ....[12]....
        /*00a0*/ 	.word	0x00012a30


	//   ....[13]....
        /*00a4*/ 	.word	0x00012aa0


	//   ....[14]....
        /*00a8*/ 	.word	0x00012b00


	//   ....[15]....
        /*00ac*/ 	.word	0x00012b70


	//----- nvinfo : EIATTR_VRC_CTA_INIT_COUNT
	.align		4
.L_2852:
        /*00b0*/ 	.byte	0x02, 0x4a
	.zero		1
	.zero		1


	//----- nvinfo : EIATTR_EXIT_INSTR_OFFSETS
	.align		4
        /*00b4*/ 	.byte	0x04, 0x1c
        /*00b6*/ 	.short	(.L_2854 - .L_2853)


	//   ....[0]....
.L_2853:
        /*00b8*/ 	.word	0x00000090


	//----- nvinfo : EIATTR_CRS_STACK_SIZE
	.align		4
.L_2854:
        /*00bc*/ 	.byte	0x04, 0x1e
        /*00be*/ 	.short	(.L_2856 - .L_2855)
.L_2855:
        /*00c0*/ 	.word	0x00000000


	//----- nvinfo : EIATTR_CBANK_PARAM_SIZE
	.align		4
.L_2856:
        /*00c4*/ 	.byte	0x03, 0x19
        /*00c6*/ 	.short	0x01d0


	//----- nvinfo : EIATTR_PARAM_CBANK
	.align		4
        /*00c8*/ 	.byte	0x04, 0x0a
        /*00ca*/ 	.short	(.L_2858 - .L_2857)
	.align		4
.L_2857:
        /*00cc*/ 	.word	index@(.nv.constant0._ZN5flash24flash_fwd_splitkv_kernelI23Flash_fwd_kernel_traitsILi64ELi64ELi128ELi4ELb0ELb0EN7cutlass10bfloat16_tE19Flash_kernel_traitsILi64ELi64ELi128ELi4ES3_EELb0ELb0ELb0ELb0ELb1ELb1ELb0ELb1EEEvNS_16Flash_fwd_paramsE)
        /*00d0*/ 	.short	0x0380
        /*00d2*/ 	.short	0x01d0


	//----- nvinfo : EIATTR_SW_WAR
	.align		4
.L_2858:
        /*00d4*/ 	.byte	0x04, 0x36
        /*00d6*/ 	.short	(.L_2860 - .L_2859)
.L_2859:
        /*00d8*/ 	.word	0x00000008
.L_2860:


//--------------------- .nv.info._ZN5flash24flash_fwd_splitkv_kernelI23Flash_fwd_kernel_traitsILi64ELi64ELi128ELi4ELb0ELb0EN7cutlass10bfloat16_tE19Flash_kernel_traitsILi64ELi64ELi128ELi4ES3_EELb0ELb0ELb1ELb0ELb0ELb0ELb0ELb1EEEvNS_16Flash_fwd_paramsE --------------------------
	.section	.nv.info._ZN5flash24flash_fwd_splitkv_kernelI23Flash_fwd_kernel_traitsILi64ELi64ELi128ELi4ELb0ELb0EN7cutlass10bfloat16_tE19Flash_kernel_traitsILi64ELi64ELi128ELi4ES3_EELb0ELb0ELb1ELb0ELb0ELb0ELb0ELb1EEEvNS_16Flash_fwd_paramsE,"",@"SHT_CUDA_INFO"
	.sectionflags	@""
	.align	4


	//----- nvinfo : EIATTR_CUDA_API_VERSION
	.align		4
        /*0000*/ 	.byte	0x04, 0x37
        /*0002*/ 	.short	(.L_2862 - .L_2861)
.L_2861:
        /*0004*/ 	.word	0x00000082


	//----- nvinfo : EIATTR_KPARAM_INFO
	.align		4
.L_2862:
        /*0008*/ 	.byte	0x04, 0x17
        /*000a*/ 	.short	(.L_2864 - .L_2863)
.L_2863:
        /*000c*/ 	.word	0x00000000
        /*0010*/ 	.short	0x0000
        /*0012*/ 	.short	0x0000
        /*0014*/ 	.byte	0x00, 0xf0, 0x41, 0x07


	//----- nvinfo : EIATTR_SPARSE_MMA_MASK
	.align		4
.L_2864:
        /*0018*/ 	.byte	0x03, 0x50
        /*001a*/ 	.short	0x0000


	//----- nvinfo : EIATTR_MAXREG_COUNT
	.align		4
        /*001c*/ 	.byte	0x03, 0x1b
        /*001e*/ 	.short	0x00ff


	//----- nvinfo : EIATTR_NUM_BARRIERS
	.align		4
        /*0020*/ 	.byte	0x02, 0x4c
        /*0022*/ 	.byte	0x01
	.zero		1


	//----- nvinfo : EIATTR_MERCURY_ISA_VERSION
	.align		4
        /*0024*/ 	.byte	0x03, 0x5f
        /*0026*/ 	.short	0x0101


	//----- nvinfo : EIATTR_COOP_GROUP_MASK_REGIDS
	.align		4
        /*0028*/ 	.byte	0x04, 0x29
        /*002a*/ 	.short	(.L_2866 - .L_2865)


	//   ....[0]....
.L_2865:
        /*002c*/ 	.word	0xffffffff


	//   ....[1]....
        /*0030*/ 	.word	0xffffffff


	//   ....[2]....
        /*0034*/ 	.word	0xffffffff


	//   ....[3]....
        /*0038*/ 	.word	0xffffffff


	//   ....[4]....
        /*003c*/ 	.word	0xffffffff


	//   ....[5]....
        /*0040*/ 	.word	0xffffffff


	//   ....[6]....
        /*0044*/ 	.word	0xffffffff


	//   ....[7]....
        /*0048*/ 	.word	0xffffffff


	//   ....[8]....
        /*004c*/ 	.word	0xffffffff


	//   ....[9]....
        /*0050*/ 	.word	0xffffffff


	//   ....[10]....
        /*0054*/ 	.word	0xffffffff


	//   ....[11]....
        /*0058*/ 	.word	0xffffffff


	//   ....[12]....
        /*005c*/ 	.word	0x05000007


	//   ....[13]....
        /*0060*/ 	.word	0x05000007


	//   ....[14]....
        /*0064*/ 	.word	0x05000007


	//   ....[15]....
        /*0068*/ 	.word	0x05000007


	//----- nvinfo : EIATTR_COOP_GROUP_INSTR_OFFSETS
	.align		4
.L_2866:
        /*006c*/ 	.byte	0x04, 0x28
        /*006e*/ 	.short	(.L_2868 - .L_2867)


	//   ....[0]....
.L_2867:
        /*0070*/ 	.word	0x0000e8f0


	//   ....[1]....
        /*0074*/ 	.word	0x0000e910


	//   ....[2]....
        /*0078*/ 	.word	0x0000e930


	//   ....[3]....
        /*007c*/ 	.word	0x0000e950


	//   ....[4]....
        /*0080*/ 	.word	0x000122c0


	//   ....[5]....
        /*0084*/ 	.word	0x000122e0


	//   ....[6]....
        /*0088*/ 	.word	0x00012310


	//   ....[7]....
        /*008c*/ 	.word	0x00012320


	//   ....[8]....
        /*0090*/ 	.word	0x00013a90


	//   ....[9]....
        /*0094*/ 	.word	0x00013aa0


	//   ....[10]....
        /*0098*/ 	.word	0x00013ad0


	//   ....[11]....
        /*009c*/ 	.word	0x00013ae0


	//   ....[12]....
        /*00a0*/ 	.word	0x00014940


	//   ....[13]....
        /*00a4*/ 	.word	0x000149b0


	//   ....[14]....
        /*00a8*/ 	.word	0x00014a10


	//   ....[15]....
        /*00ac*/ 	.word	0x00014a80


	//----- nvinfo : EIATTR_VRC_CTA_INIT_COUNT
	.align		4
.L_2868:
        /*00b0*/ 	.byte	0x02, 0x4a
	.zero		1
	.zero		1


	//----- nvinfo : EIATTR_EXIT_INSTR_OFFSETS
	.align		4
        /*00b4*/ 	.byte	0x04, 0x1c
        /*00b6*/ 	.short	(.L_2870 - .L_2869)


	//   ....[0]....
.L_2869:
        /*00b8*/ 	.word	0x00000090


	//----- nvinfo : EIATTR_CRS_STACK_SIZE
	.align		4
.L_2870:
        /*00bc*/ 	.byte	0x04, 0x1e
        /*00be*/ 	.short	(.L_2872 - .L_2871)
.L_2871:
        /*00c0*/ 	.word	0x00000000


	//----- nvinfo : EIATTR_CBANK_PARAM_SIZE
	.align		4
.L_2872:
        /*00c4*/ 	.byte	0x03, 0x19
        /*00c6*/ 	.short	0x01d0


	//----- nvinfo : EIATTR_PARAM_CBANK
	.align		4
        /*00c8*/ 	.byte	0x04, 0x0a
        /*00ca*/ 	.short	(.L_2874 - .L_2873)
	.align		4
.L_2873:
        /*00cc*/ 	.word	index@(.nv.constant0._ZN5flash24flash_fwd_splitkv_kernelI23Flash_fwd_kernel_traitsILi64ELi64ELi128ELi4ELb0ELb0EN7cutlass10bfloat16_tE19Flash_kernel_traitsILi64ELi64ELi128ELi4ES3_EELb0ELb0ELb1ELb0ELb0ELb0ELb0ELb1EEEvNS_16Flash_fwd_paramsE)
        /*00d0*/ 	.short	0x0380
        /*00d2*/ 	.short	0x01d0


	//----- nvinfo : EIATTR_SW_WAR
	.align		4
.L_2874:
        /*00d4*/ 	.byte	0x04, 0x36
        /*00d6*/ 	.short	(.L_2876 - .L_2875)
.L_2875:
        /*00d8*/ 	.word	0x00000008
.L_2876:


//--------------------- .nv.info._ZN5flash24flash_fwd_splitkv_kernelI23Flash_fwd_kernel_traitsILi64ELi64ELi128ELi4ELb0ELb0EN7cutlass10bfloat16_tE19Flash_kernel_traitsILi64ELi64ELi128ELi4ES3_EELb0ELb0ELb1ELb0ELb0ELb1ELb0ELb1EEEvNS_16Flash_fwd_paramsE --------------------------
	.section	.nv.info._ZN5flash24flash_fwd_splitkv_kernelI23Flash_fwd_kernel_traitsILi64ELi64ELi128ELi4ELb0ELb0EN7cutlass10bfloat16_tE19Flash_kernel_traitsILi64ELi64ELi128ELi4ES3_EELb0ELb0ELb1ELb0ELb0ELb1ELb0ELb1EEEvNS_16Flash_fwd_paramsE,"",@"SHT_CUDA_INFO"
	.sectionflags	@""
	.align	4


	//----- nvinfo : EIATTR_CUDA_API_VERSION
	.align		4
        /*0000*/ 	.byte	0x04, 0x37
        /*0002*/ 	.short	(.L_2878 - .L_2877)
.L_2877:
        /*0004*/ 	.word	0x00000082


	//----- nvinfo : EIATTR_KPARAM_INFO
	.align		4
.L_2878:
        /*0008*/ 	.byte	0x04, 0x17
        /*000a*/ 	.short	(.L_2880 - .L_2879)
.L_2879:
        /*000c*/ 	.word	0x00000000
        /*0010*/ 	.short	0x0000
        /*0012*/ 	.short	0x0000
        /*0014*/ 	.byte	0x00, 0xf0, 0x41, 0x07


	//----- nvinfo : EIATTR_SPARSE_MMA_MASK
	.align		4
.L_2880:
        /*0018*/ 	.byte	0x03, 0x50
        /*001a*/ 	.short	0x0000


	//----- nvinfo : EIATTR_MAXREG_COUNT
	.align		4
        /*001c*/ 	.byte	0x03, 0x1b
        /*001e*/ 	.short	0x00ff


	//----- nvinfo : EIATTR_NUM_BARRIERS
	.align		4
        /*0020*/ 	.byte	0x02, 0x4c
        /*0022*/ 	.byte	0x01
	.zero		1


	//----- nvinfo : EIATTR_MERCURY_ISA_VERSION
	.align		4
        /*0024*/ 	.byte	0x03, 0x5f
        /*0026*/ 	.short	0x0101


	//----- nvinfo : EIATTR_COOP_GROUP_MASK_REGIDS
	.align		4
        /*0028*/ 	.byte	0x04, 0x29
        /*002a*/ 	.short	(.L_2882 - .L_2881)


	//   ....[0]....
.L_2881:
        /*002c*/ 	.word	0xffffffff


	//   ....[1]....
        /*0030*/ 	.word	0xffffffff


	//   ....[2]....
        /*0034*/ 	.word	0xffffffff


	//   ....[3]....
        /*0038*/ 	.word	0xffffffff


	//   ....[4]....
        /*003c*/ 	.word	0xffffffff


	//   ....[5]....
        /*0040*/ 	.word	0xffffffff


	//   ....[6]....
        /*0044*/ 	.word	0xffffffff


	//   ....[7]....
        /*0048*/ 	.word	0xffffffff


	//   ....[8]....
        /*004c*/ 	.word	0xffffffff


	//   ....[9]....
        /*0050*/ 	.word	0xffffffff


	//   ....[10]....
        /*0054*/ 	.word	0xffffffff


	//   ....[11]....
        /*0058*/ 	.word	0xffffffff


	//   ....[12]....
        /*005c*/ 	.word	0x05000007


	//   ....[13]....
        /*0060*/ 	.word	0x05000007


	//   ....[14]....
        /*0064*/ 	.word	0x05000007


	//   ....[15]....
        /*0068*/ 	.word	0x05000007


	//----- nvinfo : EIATTR_COOP_GROUP_INSTR_OFFSETS
	.align		4
.L_2882:
        /*006c*/ 	.byte	0x04, 0x28
        /*006e*/ 	.short	(.L_2884 - .L_2883)


	//   ....[0]....
.L_2883:
        /*0070*/ 	.word	0x0000f0f0


	//   ....[1]....
        /*0074*/ 	.word	0x0000f110


	//   ....[2]....
        /*0078*/ 	.word	0x0000f130


	//   ....[3]....
        /*007c*/ 	.word	0x0000f150


	//   ....[4]....
        /*0080*/ 	.word	0x000132d0


	//   ....[5]....
        /*0084*/ 	.word	0x00013300


	//   ....[6]....
        /*0088*/ 	.word	0x00013330


	//   ....[7]....
        /*008c*/ 	.word	0x00013340


	//   ....[8]....
        /*0090*/ 	.word	0x00014a80


	//   ....[9]....
        /*0094*/ 	.word	0x00014a90


	//   ....[10]....
        /*0098*/ 	.word	0x00014ac0


	//   ....[11]....
        /*009c*/ 	.word	0x00014ad0


	//   ....[12]....
        /*00a0*/ 	.word	0x00015930


	//   ....[13]....
        /*00a4*/ 	.word	0x000159a0


	//   ....[14]....
        /*00a8*/ 	.word	0x00015a00


	//   ....[15]....
        /*00ac*/ 	.word	0x00015a70


	//----- nvinfo : EIATTR_VRC_CTA_INIT_COUNT
	.align		4
.L_2884:
        /*00b0*/ 	.byte	0x02, 0x4a
	.zero		1
	.zero		1


	//----- nvinfo : EIATTR_EXIT_INSTR_OFFSETS
	.align		4
        /*00b4*/ 	.byte	0x04, 0x1c
        /*00b6*/ 	.short	(.L_2886 - .L_2885)


	//   ....[0]....
.L_2885:
        /*00b8*/ 	.word	0x00000090


	//----- nvinfo : EIATTR_CRS_STACK_SIZE
	.align		4
.L_2886:
        /*00bc*/ 	.byte	0x04, 0x1e
        /*00be*/ 	.short	(.L_2888 - .L_2887)
.L_2887:
        /*00c0*/ 	.word	0x00000000


	//----- nvinfo : EIATTR_CBANK_PARAM_SIZE
	.align		4
.L_2888:
        /*00c4*/ 	.byte	0x03, 0x19
        /*00c6*/ 	.short	0x01d0


	//----- nvinfo : EIATTR_PARAM_CBANK
	.align		4
        /*00c8*/ 	.byte	0x04, 0x0a
        /*00ca*/ 	.short	(.L_2890 - .L_2889)
	.align		4
.L_2889:
        /*00cc*/ 	.word	index@(.nv.constant0._ZN5flash24flash_fwd_splitkv_kernelI23Flash_fwd_kernel_traitsILi64ELi64ELi128ELi4ELb0ELb0EN7cutlass10bfloat16_tE19Flash_kernel_traitsILi64ELi64ELi128ELi4ES3_EELb0ELb0ELb1ELb0ELb0ELb1ELb0ELb1EEEvNS_16Flash_fwd_paramsE)
        /*00d0*/ 	.short	0x0380
        /*00d2*/ 	.short	0x01d0


	//----- nvinfo : EIATTR_SW_WAR
	.align		4
.L_2890:
        /*00d4*/ 	.byte	0x04, 0x36
        /*00d6*/ 	.short	(.L_2892 - .L_2891)
.L_2891:
        /*00d8*/ 	.word	0x00000008
.L_2892:


//--------------------- .nv.info._ZN5flash24flash_fwd_splitkv_kernelI23Flash_fwd_kernel_traitsILi64ELi64ELi128ELi4ELb0ELb0EN7cutlass10bfloat16_tE19Flash_kernel_traitsILi64ELi64ELi128ELi4ES3_EELb0ELb0ELb0ELb1ELb1ELb0ELb1ELb0EEEvNS_16Flash_fwd_paramsE --------------------------
	.section	.nv.info._ZN5flash24flash_fwd_splitkv_kernelI23Flash_fwd_kernel_traitsILi64ELi64ELi128ELi4ELb0ELb0EN7cutlass10bfloat16_tE19Flash_kernel_traitsILi64ELi64ELi128ELi4ES3_EELb0ELb0ELb0ELb1ELb1ELb0ELb1ELb0EEEvNS_16Flash_fwd_paramsE,"",@"SHT_CUDA_INFO"
	.sectionflags	@""
	.align	4


	//----- nvinfo : EIATTR_CUDA_API_VERSION
	.align		4
        /*0000*/ 	.byte	0x04, 0x37
        /*0002*/ 	.short	(.L_2894 - .L_2893)
.L_2893:
        /*0004*/ 	.word	0x00000082


	//----- nvinfo : EIATTR_KPARAM_INFO
	.align		4
.L_2894:
        /*0008*/ 	.byte	0x04, 0x17
        /*000a*/ 	.short	(.L_2896 - .L_2895)
.L_2895:
        /*000c*/ 	.word	0x00000000
        /*0010*/ 	.short	0x0000
        /*0012*/ 	.short	0x0000
        /*0014*/ 	.byte	0x00, 0xf0, 0x41, 0x07


	//----- nvinfo : EIATTR_SPARSE_MMA_MASK
	.align		4
.L_2896:
        /*0018*/ 	.byte	0x03, 0x50
        /*001a*/ 	.short	0x0000


	//----- nvinfo : EIATTR_MAXREG_COUNT
	.align		4
        /*001c*/ 	.byte	0x03, 0x1b
        /*001e*/ 	.short	0x00ff


	//----- nvinfo : EIATTR_NUM_BARRIERS
	.align		4
        /*0020*/ 	.byte	0x02, 0x4c
        /*0022*/ 	.byte	0x01
	.zero		1


	//----- nvinfo : EIATTR_MERCURY_ISA_VERSION
	.align		4
        /*0024*/ 	.byte	0x03, 0x5f
        /*0026*/ 	.short	0x0101


	//----- nvinfo : EIATTR_COOP_GROUP_MASK_REGIDS
	.align		4
        /*0028*/ 	.byte	0x04, 0x29
        /*002a*/ 	.short	(.L_2898 - .L_2897)


	//   ....[0]....
.L_2897:
        /*002c*/ 	.word	0xffffffff


	//   ....[1]....
        /*0030*/ 	.word	0xffffffff


	//   ....[2]....
        /*0034*/ 	.word	0xffffffff


	//   ....[3]....
        /*0038*/ 	.word	0xffffffff


	//   ....[4]....
        /*003c*/ 	.word	0xffffffff


	//   ....[5]....
        /*0040*/ 	.word	0xffffffff


	//   ....[6]....
        /*0044*/ 	.word	0xffffffff


	//   ....[7]....
        /*0048*/ 	.word	0xffffffff


	//   ....[8]....
        /*004c*/ 	.word	0xffffffff


	//   ....[9]....
        /*0050*/ 	.word	0xffffffff


	//   ....[10]....
        /*0054*/ 	.word	0xffffffff


	//   ....[11]....
        /*0058*/ 	.word	0xffffffff


	//   ....[12]....
        /*005c*/ 	.word	0x05000006


	//   ....[13]....
        /*0060*/ 	.word	0x05000006


	//   ....[14]....
        /*0064*/ 	.word	0x05000006


	//   ....[15]....
        /*0068*/ 	.word	0x05000006


	//----- nvinfo : EIATTR_COOP_GROUP_INSTR_OFFSETS
	.align		4
.L_2898:
        /*006c*/ 	.byte	0x04, 0x28
        /*006e*/ 	.short	(.L_2900 - .L_2899)


	//   ....[0]....
.L_2899:
        /*0070*/ 	.word	0x00003090


	//   ....[1]....
        /*0074*/ 	.word	0x000030c0


	//   ....[2]....
        /*0078*/ 	.word	0x00003130


	//   ....[3]....
        /*007c*/ 	.word	0x00003140


	//   ....[4]....
        /*0080*/ 	.word	0x00005bd0


	//   ....[5]....
        /*0084*/ 	.word	0x00005be0


	//   ....[6]....
        /*0088*/ 	.word	0x00005c10


	//   ....[7]....
        /*008c*/ 	.word	0x00005c20


	//   ....[8]....
        /*0090*/ 	.word	0x00007390


	//   ....[9]....
        /*0094*/ 	.word	0x000073a0


	//   ....[10]....
        /*0098*/ 	.word	0x000073d0


	//   ....[11]....
        /*009c*/ 	.word	0x000073e0


	//   ....[12]....
        /*00a0*/ 	.word	0x00007d60


	//   ....[13]....
        /*00a4*/ 	.word	0x00007dd0


	//   ....[14]....
        /*00a8*/ 	.word	0x00007e30


	//   ....[15]....
        /*00ac*/ 	.word	0x00007ea0


	//----- nvinfo : EIATTR_VRC_CTA_INIT_COUNT
	.align		4
.L_2900:
        /*00b0*/ 	.byte	0x02, 0x4a
	.zero		1
	.zero		1


	//----- nvinfo : EIATTR_EXIT_INSTR_OFFSETS
	.align		4
        /*00b4*/ 	.byte	0x04, 0x1c
        /*00b6*/ 	.short	(.L_2902 - .L_2901)


	//   ....[0]....
.L_2901:
        /*00b8*/ 	.word	0x000001f0


	//----- nvinfo : EIATTR_CRS_STACK_SIZE
	.align		4
.L_2902:
        /*00bc*/ 	.byte	0x04, 0x1e
        /*00be*/ 	.short	(.L_2904 - .L_2903)
.L_2903:
        /*00c0*/ 	.word	0x00000000


	//----- nvinfo : EIATTR_CBANK_PARAM_SIZE
	.align		4
.L_2904:
        /*00c4*/ 	.byte	0x03, 0x19
        /*00c6*/ 	.short	0x01d0


	//----- nvinfo : EIATTR_PARAM_CBANK
	.align		4
        /*00c8*/ 	.byte	0x04, 0x0a
        /*00ca*/ 	.short	(.L_2906 - .L_2905)
	.align		4
.L_2905:
        /*00cc*/ 	.word	index@(.nv.constant0._ZN5flash24flash_fwd_splitkv_kernelI23Flash_fwd_kernel_traitsILi64ELi64ELi128ELi4ELb0ELb0EN7cutlass10bfloat16_tE19Flash_kernel_traitsILi64ELi64ELi128ELi4ES3_EELb0ELb0ELb0ELb1ELb1ELb0ELb1ELb0EEEvNS_16Flash_fwd_paramsE)
        /*00d0*/ 	.short	0x0380
        /*00d2*/ 	.short	0x01d0


	//----- nvinfo : EIATTR_SW_WAR
	.align		4
.L_2906:
        /*00d4*/ 	.byte	0x04, 0x36
        /*00d6*/ 	.short	(.L_2908 - .L_2907)
.L_2907:
        /*00d8*/ 	.word	0x00000008
.L_2908:


//--------------------- .nv.info._ZN5flash24flash_fwd_splitkv_kernelI23Flash_fwd_kernel_traitsILi64ELi64ELi128ELi4ELb0ELb0EN7cutlass10bfloat16_tE19Flash_kernel_traitsILi64ELi64ELi128ELi4ES3_EELb0ELb0ELb0ELb1ELb1ELb1ELb1ELb0EEEvNS_16Flash_fwd_paramsE --------------------------
	.section	.nv.info._ZN5flash24flash_fwd_splitkv_kernelI23Flash_fwd_kernel_traitsILi64ELi64ELi128ELi4ELb0ELb0EN7cutlass10bfloat16_tE19Flash_kernel_traitsILi64ELi64ELi128ELi4ES3_EELb0ELb0ELb0ELb1ELb1ELb1ELb1ELb0EEEvNS_16Flash_fwd_paramsE,"",@"SHT_CUDA_INFO"
	.sectionflags	@""
	.align	4


	//----- nvinfo : EIATTR_CUDA_API_VERSION
	.align		4
        /*0000*/ 	.byte	0x04, 0x37
        /*0002*/ 	.short	(.L_2910 - .L_2909)
.L_2909:
        /*0004*/ 	.word	0x00000082


	//----- nvinfo : EIATTR_KPARAM_INFO
	.align		4
.L_2910:
        /*0008*/ 	.byte	0x04, 0x17
        /*000a*/ 	.short	(.L_2912 - .L_2911)
.L_2911:
        /*000c*/ 	.word	0x00000000
        /*0010*/ 	.short	0x0000
        /*0012*/ 	.short	0x0000
        /*0014*/ 	.byte	0x00, 0xf0, 0x41, 0x07


	//----- nvinfo : EIATTR_SPARSE_MMA_MASK
	.align		4
.L_2912:
        /*0018*/ 	.byte	0x03, 0x50
        /*001a*/ 	.short	0x0000


	//----- nvinfo : EIATTR_MAXREG_COUNT
	.align		4
        /*001c*/ 	.byte	0x03, 0x1b
        /*001e*/ 	.short	0x00ff


	//----- nvinfo : EIATTR_NUM_BARRIERS
	.align		4
        /*0020*/ 	.byte	0x02, 0x4c
        /*0022*/ 	.byte	0x01
	.zero		1


	//----- nvinfo : EIATTR_MERCURY_ISA_VERSION
	.align		4
        /*0024*/ 	.byte	0x03, 0x5f
        /*0026*/ 	.short	0x0101


	//----- nvinfo : EIATTR_COOP_GROUP_MASK_REGIDS
	.align		4
        /*0028*/ 	.byte	0x04, 0x29
        /*002a*/ 	.short	(.L_2914 - .L_2913)


	//   ....[0]....
.L_2913:
        /*002c*/ 	.word	0xffffffff


	//   ....[1]....
        /*0030*/ 	.word	0xffffffff


	//   ....[2]....
        /*0034*/ 	.word	0xffffffff


	//   ....[3]....
        /*0038*/ 	.word	0xffffffff


	//   ....[4]....
        /*003c*/ 	.word	0xffffffff


	//   ....[5]....
        /*0040*/ 	.word	0xffffffff


	//   ....[6]....
        /*0044*/ 	.word	0xffffffff


	//   ....[7]....
        /*0048*/ 	.word	0xffffffff


	//   ....[8]....
        /*004c*/ 	.word	0xffffffff


	//   ....[9]....
        /*0050*/ 	.word	0xffffffff


	//   ....[10]....
        /*0054*/ 	.word	0xffffffff


	//   ....[11]....
        /*0058*/ 	.word	0xffffffff


	//   ....[12]....
        /*005c*/ 	.word	0x05000006


	//   ....[13]....
        /*0060*/ 	.word	0x05000006


	//   ....[14]....
        /*0064*/ 	.word	0x05000006


	//   ....[15]....
        /*0068*/ 	.word	0x05000006


	//----- nvinfo : EIATTR_COOP_GROUP_INSTR_OFFSETS
	.align		4
.L_2914:
        /*006c*/ 	.byte	0x04, 0x28
        /*006e*/ 	.short	(.L_2916 - .L_2915)


	//   ....[0]....
.L_2915:
        /*0070*/ 	.word	0x000038a0


	//   ....[1]....
        /*0074*/ 	.word	0x000038d0


	//   ....[2]....
        /*0078*/ 	.word	0x00003940


	//   ....[3]....
        /*007c*/ 	.word	0x00003950


	//   ....[4]....
        /*0080*/ 	.word	0x00006c40


	//   ....[5]....
        /*0084*/ 	.word	0x00006c50


	//   ....[6]....
        /*0088*/ 	.word	0x00006c80


	//   ....[7]....
        /*008c*/ 	.word	0x00006c90


	//   ....[8]....
        /*0090*/ 	.word	0x00008380


	//   ....[9]....
        /*0094*/ 	.word	0x00008390


	//   ....[10]....
        /*0098*/ 	.word	0x000083c0


	//   ....[11]....
        /*009c*/ 	.word	0x000083d0


	//   ....[12]....
        /*00a0*/ 	.word	0x00008d50


	//   ....[13]....
        /*00a4*/ 	.word	0x00008dc0


	//   ....[14]....
        /*00a8*/ 	.word	0x00008e20


	//   ....[15]....
        /*00ac*/ 	.word	0x00008e90


	//----- nvinfo : EIATTR_VRC_CTA_INIT_COUNT
	.align		4
.L_2916:
        /*00b0*/ 	.byte	0x02, 0x4a
	.zero		1
	.zero		1


	//----- nvinfo : EIATTR_EXIT_INSTR_OFFSETS
	.align		4
        /*00b4*/ 	.byte	0x04, 0x1c
        /*00b6*/ 	.short	(.L_2918 - .L_2917)


	//   ....[0]....
.L_2917:
        /*00b8*/ 	.word	0x000001f0


	//----- nvinfo : EIATTR_CRS_STACK_SIZE
	.align		4
.L_2918:
        /*00bc*/ 	.byte	0x04, 0x1e
        /*00be*/ 	.short	(.L_2920 - .L_2919)
.L_2919:
        /*00c0*/ 	.word	0x00000000


	//----- nvinfo : EIATTR_CBANK_PARAM_SIZE
	.align		4
.L_2920:
        /*00c4*/ 	.byte	0x03, 0x19
        /*00c6*/ 	.short	0x01d0


	//----- nvinfo : EIATTR_PARAM_CBANK
	.align		4
        /*00c8*/ 	.byte	0x04, 0x0a
        /*00ca*/ 	.short	(.L_2922 - .L_2921)
	.align		4
.L_2921:
        /*00cc*/ 	.word	index@(.nv.constant0._ZN5flash24flash_fwd_splitkv_kernelI23Flash_fwd_kernel_traitsILi64ELi64ELi128ELi4ELb0ELb0EN7cutlass10bfloat16_tE19Flash_kernel_traitsILi64ELi64ELi128ELi4ES3_EELb0ELb0ELb0ELb1ELb1ELb1ELb1ELb0EEEvNS_16Flash_fwd_paramsE)
        /*00d0*/ 	.short	0x0380
        /*00d2*/ 	.short	0x01d0


	//----- nvinfo : EIATTR_SW_WAR
	.align		4
.L_2922:
        /*00d4*/ 	.byte	0x04, 0x36
        /*00d6*/ 	.short	(.L_2924 - .L_2923)
.L_2923:
        /*00d8*/ 	.word	0x00000008
.L_2924:


//--------------------- .nv.info._ZN5flash24flash_fwd_splitkv_kernelI23Flash_fwd_kernel_traitsILi64ELi64ELi128ELi4ELb0ELb0EN7cutlass10bfloat16_tE19Flash_kernel_traitsILi64ELi64ELi128ELi4ES3_EELb0ELb0ELb1ELb0ELb0ELb0ELb1ELb0EEEvNS_16Flash_fwd_paramsE --------------------------
	.section	.nv.info._ZN5flash24flash_fwd_splitkv_kernelI23Flash_fwd_kernel_traitsILi64ELi64ELi128ELi4ELb0ELb0EN7cutlass10bfloat16_tE19Flash_kernel_traitsILi64ELi64ELi128ELi4ES3_EELb0ELb0ELb1ELb0ELb0ELb0ELb1ELb0EEEvNS_16Flash_fwd_paramsE,"",@"SHT_CUDA_INFO"
	.sectionflags	@""
	.align	4


	//----- nvinfo : EIATTR_CUDA_API_VERSION
	.align		4
        /*0000*/ 	.byte	0x04, 0x37
        /*0002*/ 	.short	(.L_2926 - .L_2925)
.L_2925:
        /*0004*/ 	.word	0x00000082


	//----- nvinfo : EIATTR_KPARAM_INFO
	.align		4
.L_2926:
        /*0008*/ 	.byte	0x04, 0x17
        /*000a*/ 	.short	(.L_2928 - .L_2927)
.L_2927:
        /*000c*/ 	.word	0x00000000
        /*0010*/ 	.short	0x0000
        /*0012*/ 	.short	0x0000
        /*0014*/ 	.byte	0x00, 0xf0, 0x41, 0x07


	//----- nvinfo : EIATTR_SPARSE_MMA_MASK
	.align		4
.L_2928:
        /*0018*/ 	.byte	0x03, 0x50
        /*001a*/ 	.short	0x0000


	//----- nvinfo : EIATTR_MAXREG_COUNT
	.align		4
        /*001c*/ 	.byte	0x03, 0x1b
        /*001e*/ 	.short	0x00ff


	//----- nvinfo : EIATTR_NUM_BARRIERS
	.align		4
        /*0020*/ 	.byte	0x02, 0x4c
        /*0022*/ 	.byte	0x01
	.zero		1


	//----- nvinfo : EIATTR_MERCURY_ISA_VERSION
	.align		4
        /*0024*/ 	.byte	0x03, 0x5f
        /*0026*/ 	.short	0x0101


	//----- nvinfo : EIATTR_COOP_GROUP_MASK_REGIDS
	.align		4
        /*0028*/ 	.byte	0x04, 0x29
        /*002a*/ 	.short	(.L_2930 - .L_2929)


	//   ....[0]....
.L_2929:
        /*002c*/ 	.word	0xffffffff


	//   ....[1]....
        /*0030*/ 	.word	0xffffffff


	//   ....[2]....
        /*0034*/ 	.word	0xffffffff


	//   ....[3]....
        /*0038*/ 	.word	0xffffffff


	//   ....[4]....
        /*003c*/ 	.word	0xffffffff


	//   ....[5]....
        /*0040*/ 	.word	0xffffffff


	//   ....[6]....
        /*0044*/ 	.word	0xffffffff


	//   ....[7]....
        /*0048*/ 	.word	0xffffffff


	//   ....[8]....
        /*004c*/ 	.word	0xffffffff


	//   ....[9]....
        /*0050*/ 	.word	0xffffffff


	//   ....[10]....
        /*0054*/ 	.word	0xffffffff


	//   ....[11]....
        /*0058*/ 	.word	0xffffffff


	//   ....[12]....
        /*005c*/ 	.word	0x05000009


	//   ....[13]....
        /*0060*/ 	.word	0x05000009


	//   ....[14]....
        /*0064*/ 	.word	0x05000009


	//   ....[15]....
        /*0068*/ 	.word	0x05000009


	//----- nvinfo : EIATTR_COOP_GROUP_INSTR_OFFSETS
	.align		4
.L_2930:
        /*006c*/ 	.byte	0x04, 0x28
        /*006e*/ 	.short	(.L_2932 - .L_2931)


	//   ....[0]....
.L_2931:
        /*0070*/ 	.word	0x00005f10


	//   ....[1]....
        /*0074*/ 	.word	0x00005f30


	//   ....[2]....
        /*0078*/ 	.word	0x00005f50


	//   ....[3]....
        /*007c*/ 	.word	0x00005f70


	//   ....[4]....
        /*0080*/ 	.word	0x000099e0


	//   ....[5]....
        /*0084*/ 	.word	0x00009a00


	//   ....[6]....
        /*0088*/ 	.word	0x00009a30


	//   ....[7]....
        /*008c*/ 	.word	0x00009a40


	//   ....[8]....
        /*0090*/ 	.word	0x0000b1c0


	//   ....[9]....
        /*0094*/ 	.word	0x0000b1d0


	//   ....[10]....
        /*0098*/ 	.word	0x0000b200


	//   ....[11]....
        /*009c*/ 	.word	0x0000b210


	//   ....[12]....
        /*00a0*/ 	.word	0x0000bcc0


	//   ....[13]....
        /*00a4*/ 	.word	0x0000bd30


	//   ....[14]....
        /*00a8*/ 	.word	0x0000bd90


	//   ....[15]....
        /*00ac*/ 	.word	0x0000be00


	//----- nvinfo : EIATTR_VRC_CTA_INIT_COUNT
	.align		4
.L_2932:
        /*00b0*/ 	.byte	0x02, 0x4a
	.zero		1
	.zero		1


	//----- nvinfo : EIATTR_EXIT_INSTR_OFFSETS
	.align		4
        /*00b4*/ 	.byte	0x04, 0x1c
        /*00b6*/ 	.short	(.L_2934 - .L_2933)


	//   ....[0]....
.L_2933:
        /*00b8*/ 	.word	0x000001f0


	//----- nvinfo : EIATTR_CRS_STACK_SIZE
	.align		4
.L_2934:
        /*00bc*/ 	.byte	0x04, 0x1e
        /*00be*/ 	.short	(.L_2936 - .L_2935)
.L_2935:
        /*00c0*/ 	.word	0x00000000


	//----- nvinfo : EIATTR_CBANK_PARAM_SIZE
	.align		4
.L_2936:
        /*00c4*/ 	.byte	0x03, 0x19
        /*00c6*/ 	.short	0x01d0


	//----- nvinfo : EIATTR_PARAM_CBANK
	.align		4
        /*00c8*/ 	.byte	0x04, 0x0a
        /*00ca*/ 	.short	(.L_2938 - .L_2937)
	.align		4
.L_2937:
        /*00cc*/ 	.word	index@(.nv.constant0._ZN5flash24flash_fwd_splitkv_kernelI23Flash_fwd_kernel_traitsILi64ELi64ELi128ELi4ELb0ELb0EN7cutlass10bfloat16_tE19Flash_kernel_traitsILi64ELi64ELi128ELi4ES3_EELb0ELb0ELb1ELb0ELb0ELb0ELb1ELb0EEEvNS_16Flash_fwd_paramsE)
        /*00d0*/ 	.short	0x0380
        /*00d2*/ 	.short	0x01d0


	//----- nvinfo : EIATTR_SW_WAR
	.align		4
.L_2938:
        /*00d4*/ 	.byte	0x04, 0x36
        /*00d6*/ 	.short	(.L_2940 - .L_2939)
.L_2939:
        /*00d8*/ 	.word	0x00000008
.L_2940:


//--------------------- .nv.info._ZN5flash24flash_fwd_splitkv_kernelI23Flash_fwd_kernel_traitsILi64ELi64ELi128ELi4ELb0ELb0EN7cutlass10bfloat16_tE19Flash_kernel_traitsILi64ELi64ELi128ELi4ES3_EELb0ELb0ELb1ELb0ELb0ELb1ELb1ELb0EEEvNS_16Flash_fwd_paramsE --------------------------
	.section	.nv.info._ZN5flash24flash_fwd_splitkv_kernelI23Flash_fwd_kernel_traitsILi64ELi64ELi128ELi4ELb0ELb0EN7cutlass10bfloat16_tE19Flash_kernel_traitsILi64ELi64ELi128ELi4ES3_EELb0ELb0ELb1ELb0ELb0ELb1ELb1ELb0EEEvNS_16Flash_fwd_paramsE,"",@"SHT_CUDA_INFO"
	.sectionflags	@""
	.align	4


	//----- nvinfo : EIATTR_CUDA_API_VERSION
	.align		4
        /*0000*/ 	.byte	0x04, 0x37
        /*0002*/ 	.short	(.L_2942 - .L_2941)
.L_2941:
        /*0004*/ 	.word	0x00000082


	//----- nvinfo : EIATTR_KPARAM_INFO
	.align		4
.L_2942:
        /*0008*/ 	.byte	0x04, 0x17
        /*000a*/ 	.short	(.L_2944 - .L_2943)
.L_2943:
        /*000c*/ 	.word	0x00000000
        /*0010*/ 	.short	0x0000
        /*0012*/ 	.short	0x0000
        /*0014*/ 	.byte	0x00, 0xf0, 0x41, 0x07


	//----- nvinfo : EIATTR_SPARSE_MMA_MASK
	.align		4
.L_2944:
        /*0018*/ 	.byte	0x03, 0x50
        /*001a*/ 	.short	0x0000


	//----- nvinfo : EIATTR_MAXREG_COUNT
	.align		4
        /*001c*/ 	.byte	0x03, 0x1b
        /*001e*/ 	.short	0x00ff


	//----- nvinfo : EIATTR_NUM_BARRIERS
	.align		4
        /*0020*/ 	.byte	0x02, 0x4c
        /*0022*/ 	.byte	0x01
	.zero		1


	//----- nvinfo : EIATTR_MERCURY_ISA_VERSION
	.align		4
        /*0024*/ 	.byte	0x03, 0x5f
        /*0026*/ 	.short	0x0101


	//----- nvinfo : EIATTR_COOP_GROUP_MASK_REGIDS
	.align		4
        /*0028*/ 	.byte	0x04, 0x29
        /*002a*/ 	.short	(.L_2946 - .L_2945)


	//   ....[0]....
.L_2945:
        /*002c*/ 	.word	0xffffffff


	//   ....[1]....
        /*0030*/ 	.word	0xffffffff


	//   ....[2]....
        /*0034*/ 	.word	0xffffffff


	//   ....[3]....
        /*0038*/ 	.word	0xffffffff


	//   ....[4]....
        /*003c*/ 	.word	0xffffffff


	//   ....[5]....
        /*0040*/ 	.word	0xffffffff


	//   ....[6]....
        /*0044*/ 	.word	0xffffffff


	//   ....[7]....
        /*0048*/ 	.word	0xffffffff


	//   ....[8]....
        /*004c*/ 	.word	0xffffffff


	//   ....[9]....
        /*0050*/ 	.word	0xffffffff


	//   ....[10]....
        /*0054*/ 	.word	0xffffffff


	//   ....[11]....
        /*0058*/ 	.word	0xffffffff


	//   ....[12]....
        /*005c*/ 	.word	0x05000009


	//   ....[13]....
        /*0060*/ 	.word	0x05000009


	//   ....[14]....
        /*0064*/ 	.word	0x05000009


	//   ....[15]....
        /*0068*/ 	.word	0x05000009


	//----- nvinfo : EIATTR_COOP_GROUP_INSTR_OFFSETS
	.align		4
.L_2946:
        /*006c*/ 	.byte	0x04, 0x28
        /*006e*/ 	.short	(.L_2948 - .L_2947)


	//   ....[0]....
.L_2947:
        /*0070*/ 	.word	0x00006720


	//   ....[1]....
        /*0074*/ 	.word	0x00006740


	//   ....[2]....
        /*0078*/ 	.word	0x00006760


	//   ....[3]....
        /*007c*/ 	.word	0x00006780


	//   ....[4]....
        /*0080*/ 	.word	0x0000aa00


	//   ....[5]....
        /*0084*/ 	.word	0x0000aa30


	//   ....[6]....
        /*0088*/ 	.word	0x0000aa60


	//   ....[7]....
        /*008c*/ 	.word	0x0000aa70


	//   ....[8]....
        /*0090*/ 	.word	0x0000c1d0


	//   ....[9]....
        /*0094*/ 	.word	0x0000c1e0


	//   ....[10]....
        /*0098*/ 	.word	0x0000c210


	//   ....[11]....
        /*009c*/ 	.word	0x0000c220


	//   ....[12]....
        /*00a0*/ 	.word	0x0000ccd0


	//   ....[13]....
        /*00a4*/ 	.word	0x0000cd40


	//   ....[14]....
        /*00a8*/ 	.word	0x0000cda0


	//   ....[15]....
        /*00ac*/ 	.word	0x0000ce10


	//----- nvinfo : EIATTR_VRC_CTA_INIT_COUNT
	.align		4
.L_2948:
        /*00b0*/ 	.byte	0x02, 0x4a
	.zero		1
	.zero		1


	//----- nvinfo : EIATTR_EXIT_INSTR_OFFSETS
	.align		4
        /*00b4*/ 	.byte	0x04, 0x1c
        /*00b6*/ 	.short	(.L_2950 - .L_2949)


	//   ....[0]....
.L_2949:
        /*00b8*/ 	.word	0x000001f0


	//----- nvinfo : EIATTR_CRS_STACK_SIZE
	.align		4
.L_2950:
        /*00bc*/ 	.byte	0x04, 0x1e
        /*00be*/ 	.short	(.L_2952 - .L_2951)
.L_2951:
        /*00c0*/ 	.word	0x00000000


	//----- nvinfo : EIATTR_CBANK_PARAM_SIZE
	.align		4
.L_2952:
        /*00c4*/ 	.byte	0x03, 0x19
        /*00c6*/ 	.short	0x01d0


	//----- nvinfo : EIATTR_PARAM_CBANK
	.align		4
        /*00c8*/ 	.byte	0x04, 0x0a
        /*00ca*/ 	.short	(.L_2954 - .L_2953)
	.align		4
.L_2953:
        /*00cc*/ 	.word	index@(.nv.constant0._ZN5flash24flash_fwd_splitkv_kernelI23Flash_fwd_kernel_traitsILi64ELi64ELi128ELi4ELb0ELb0EN7cutlass10bfloat16_tE19Flash_kernel_traitsILi64ELi64ELi128ELi4ES3_EELb0ELb0ELb1ELb0ELb0ELb1ELb1ELb0EEEvNS_16Flash_fwd_paramsE)
        /*00d0*/ 	.short	0x0380
        /*00d2*/ 	.short	0x01d0


	//----- nvinfo : EIATTR_SW_WAR
	.align		4
.L_2954:
        /*00d4*/ 	.byte	0x04, 0x36
        /*00d6*/ 	.short	(.L_2956 - .L_2955)
.L_2955:
        /*00d8*/ 	.word	0x00000008
.L_2956:


//--------------------- .nv.info._ZN5flash24flash_fwd_splitkv_kernelI23Flash_fwd_kernel_traitsILi64ELi64ELi128ELi4ELb0ELb0EN7cutlass10bfloat16_tE19Flash_kernel_traitsILi64ELi64ELi128ELi4ES3_EELb0ELb0ELb0ELb0ELb1ELb0ELb1ELb1EEEvNS_16Flash_fwd_paramsE --------------------------
	.section	.nv.info._ZN5flash24flash_fwd_splitkv_kernelI23Flash_fwd_kernel_traitsILi64ELi64ELi128ELi4ELb0ELb0EN7cutlass10bfloat16_tE19Flash_kernel_traitsILi64ELi64ELi128ELi4ES3_EELb0ELb0ELb0ELb0ELb1ELb0ELb1ELb1EEEvNS_16Flash_fwd_paramsE,"",@"SHT_CUDA_INFO"
	.sectionflags	@""
	.align	4


	//----- nvinfo : EIATTR_CUDA_API_VERSION
	.align		4
        /*0000*/ 	.byte	0x04, 0x37
        /*0002*/ 	.short	(.L_2958 - .L_2957)
.L_2957:
        /*0004*/ 	.word	0x00000082


	//----- nvinfo : EIATTR_KPARAM_INFO
	.align		4
.L_2958:
        /*0008*/ 	.byte	0x04, 0x17
        /*000a*/ 	.short	(.L_2960 - .L_2959)
.L_2959:
        /*000c*/ 	.word	0x00000000
        /*0010*/ 	.short	0x0000
        /*0012*/ 	.short	0x0000
        /*0014*/ 	.byte	0x00, 0xf0, 0x41, 0x07


	//----- nvinfo : EIATTR_SPARSE_MMA_MASK
	.align		4
.L_2960:
        /*0018*/ 	.byte	0x03, 0x50
        /*001a*/ 	.short	0x0000


	//----- nvinfo : EIATTR_MAXREG_COUNT
	.align		4
        /*001c*/ 	.byte	0x03, 0x1b
        /*001e*/ 	.short	0x00ff


	//----- nvinfo : EIATTR_NUM_BARRIERS
	.align		4
        /*0020*/ 	.byte	0x02, 0x4c
        /*0022*/ 	.byte	0x01
	.zero		1


	//----- nvinfo : EIATTR_MERCURY_ISA_VERSION
	.align		4
        /*0024*/ 	.byte	0x03, 0x5f
        /*0026*/ 	.short	0x0101


	//----- nvinfo : EIATTR_COOP_GROUP_MASK_REGIDS
	.align		4
        /*0028*/ 	.byte	0x04, 0x29
        /*002a*/ 	.short	(.L_2962 - .L_2961)


	//   ....[0]....
.L_2961:
        /*002c*/ 	.word	0xffffffff


	//   ....[1]....
        /*0030*/ 	.word	0xffffffff


	//   ....[2]....
        /*0034*/ 	.word	0xffffffff


	//   ....[3]....
        /*0038*/ 	.word	0xffffffff


	//   ....[4]....
        /*003c*/ 	.word	0xffffffff


	//   ....[5]....
        /*0040*/ 	.word	0xffffffff


	//   ....[6]....
        /*0044*/ 	.word	0xffffffff


	//   ....[7]....
        /*0048*/ 	.word	0xffffffff


	//   ....[8]....
        /*004c*/ 	.word	0xffffffff


	//   ....[9]....
        /*0050*/ 	.word	0xffffffff


	//   ....[10]....
        /*0054*/ 	.word	0xffffffff


	//   ....[11]....
        /*0058*/ 	.word	0xffffffff


	//   ....[12]....
        /*005c*/ 	.word	0x05000005


	//   ....[13]....
        /*0060*/ 	.word	0x05000005


	//   ....[14]....
        /*0064*/ 	.word	0x05000005


	//   ....[15]....
        /*0068*/ 	.word	0x05000005


	//----- nvinfo : EIATTR_COOP_GROUP_INSTR_OFFSETS
	.align		4
.L_2962:
        /*006c*/ 	.byte	0x04, 0x28
        /*006e*/ 	.short	(.L_2964 - .L_2963)


	//   ....[0]....
.L_2963:
        /*0070*/ 	.word	0x0000ca30


	//   ....[1]....
        /*0074*/ 	.word	0x0000ca60


	//   ....[2]....
        /*0078*/ 	.word	0x0000cb10


	//   ....[3]....
        /*007c*/ 	.word	0x0000cb20


	//   ....[4]....
        /*0080*/ 	.word	0x0000f630


	//   ....[5]....
        /*0084*/ 	.word	0x0000f640


	//   ....[6]....
        /*0088*/ 	.word	0x0000f670


	//   ....[7]....
        /*008c*/ 	.word	0x0000f680


	//   ....[8]....
        /*0090*/ 	.word	0x00010e10


	//   ....[9]....
        /*0094*/ 	.word	0x00010e20


	//   ....[10]....
        /*0098*/ 	.word	0x00010e50


	//   ....[11]....
        /*009c*/ 	.word	0x00010e60


	//   ....[12]....
        /*00a0*/ 	.word	0x000118e0


	//   ....[13]....
        /*00a4*/ 	.word	0x00011950


	//   ....[14]....
        /*00a8*/ 	.word	0x000119b0


	//   ....[15]....
        /*00ac*/ 	.word	0x00011a20


	//----- nvinfo : EIATTR_VRC_CTA_INIT_COUNT
	.align		4
.L_2964:
        /*00b0*/ 	.byte	0x02, 0x4a
	.zero		1
	.zero		1


	//----- nvinfo : EIATTR_EXIT_INSTR_OFFSETS
	.align		4
        /*00b4*/ 	.byte	0x04, 0x1c
        /*00b6*/ 	.short	(.L_2966 - .L_2965)


	//   ....[0]....
.L_2965:
        /*00b8*/ 	.word	0x000001f0


	//----- nvinfo : EIATTR_CRS_STACK_SIZE
	.align		4
.L_2966:
        /*00bc*/ 	.byte	0x04, 0x1e
        /*00be*/ 	.short	(.L_2968 - .L_2967)
.L_2967:
        /*00c0*/ 	.word	0x00000000


	//----- nvinfo : EIATTR_CBANK_PARAM_SIZE
	.align		4
.L_2968:
        /*00c4*/ 	.byte	0x03, 0x19
        /*00c6*/ 	.short	0x01d0


	//----- nvinfo : EIATTR_PARAM_CBANK
	.align		4
        /*00c8*/ 	.byte	0x04, 0x0a
        /*00ca*/ 	.short	(.L_2970 - .L_2969)
	.align		4
.L_2969:
        /*00cc*/ 	.word	index@(.nv.constant0._ZN5flash24flash_fwd_splitkv_kernelI23Flash_fwd_kernel_traitsILi64ELi64ELi128ELi4ELb0ELb0EN7cutlass10bfloat16_tE19Flash_kernel_traitsILi64ELi64ELi128ELi4ES3_EELb0ELb0ELb0ELb0ELb1ELb0ELb1ELb1EEEvNS_16Flash_fwd_paramsE)
        /*00d0*/ 	.short	0x0380
        /*00d2*/ 	.short	0x01d0


	//----- nvinfo : EIATTR_SW_WAR
	.align		4
.L_2970:
        /*00d4*/ 	.byte	0x04, 0x36
        /*00d6*/ 	.short	(.L_2972 - .L_2971)
.L_2971:
        /*00d8*/ 	.word	0x00000008
.L_2972:


//--------------------- .nv.info._ZN5flash24flash_fwd_splitkv_kernelI23Flash_fwd_kernel_traitsILi64ELi64ELi128ELi4ELb0ELb0EN7cutlass10bfloat16_tE19Flash_kernel_traitsILi64ELi64ELi128ELi4ES3_EELb0ELb0ELb0ELb0ELb1ELb1ELb1ELb1EEEvNS_16Flash_fwd_paramsE --------------------------
	.section	.nv.info._ZN5flash24flash_fwd_splitkv_kernelI23Flash_fwd_kernel_traitsILi64ELi64ELi128ELi4ELb0ELb0EN7cutlass10bfloat16_tE19Flash_kernel_traitsILi64ELi64ELi128ELi4ES3_EELb0ELb0ELb0ELb0ELb1ELb1ELb1ELb1EEEvNS_16Flash_fwd_paramsE,"",@"SHT_CUDA_INFO"
	.sectionflags	@""
	.align	4


	//----- nvinfo : EIATTR_CUDA_API_VERSION
	.align		4
        /*0000*/ 	.byte	0x04, 0x37
        /*0002*/ 	.short	(.L_2974 - .L_2973)
.L_2973:
        /*0004*/ 	.word	0x00000082


	//----- nvinfo : EIATTR_KPARAM_INFO
	.align		4
.L_2974:
        /*0008*/ 	.byte	0x04, 0x17
        /*000a*/ 	.short	(.L_2976 - .L_2975)
.L_2975:
        /*000c*/ 	.word	0x00000000
        /*0010*/ 	.short	0x0000
        /*0012*/ 	.short	0x0000
        /*0014*/ 	.byte	0x00, 0xf0, 0x41, 0x07


	//----- nvinfo : EIATTR_SPARSE_MMA_MASK
	.align		4
.L_2976:
        /*0018*/ 	.byte	0x03, 0x50
        /*001a*/ 	.short	0x0000


	//----- nvinfo : EIATTR_MAXREG_COUNT
	.align		4
        /*001c*/ 	.byte	0x03, 0x1b
        /*001e*/ 	.short	0x00ff


	//----- nvinfo : EIATTR_NUM_BARRIERS
	.align		4
        /*0020*/ 	.byte	0x02, 0x4c
        /*0022*/ 	.byte	0x01
	.zero		1


	//----- nvinfo : EIATTR_MERCURY_ISA_VERSION
	.align		4
        /*0024*/ 	.byte	0x03, 0x5f
        /*0026*/ 	.short	0x0101


	//----- nvinfo : EIATTR_COOP_GROUP_MASK_REGIDS
	.align		4
        /*0028*/ 	.byte	0x04, 0x29
        /*002a*/ 	.short	(.L_2978 - .L_2977)


	//   ....[0]....
.L_2977:
        /*002c*/ 	.word	0xffffffff


	//   ....[1]....
        /*0030*/ 	.word	0xffffffff


	//   ....[2]....
        /*0034*/ 	.word	0xffffffff


	//   ....[3]....
        /*0038*/ 	.word	0xffffffff


	//   ....[4]....
        /*003c*/ 	.word	0xffffffff


	//   ....[5]....
        /*0040*/ 	.word	0xffffffff


	//   ....[6]....
        /*0044*/ 	.word	0xffffffff


	//   ....[7]....
        /*0048*/ 	.word	0xffffffff


	//   ....[8]....
        /*004c*/ 	.word	0xffffffff


	//   ....[9]....
        /*0050*/ 	.word	0xffffffff


	//   ....[10]....
        /*0054*/ 	.word	0xffffffff


	//   ....[11]....
        /*0058*/ 	.word	0xffffffff


	//   ....[12]....
        /*005c*/ 	.word	0x05000005


	//   ....[13]....
        /*0060*/ 	.word	0x05000005


	//   ....[14]....
        /*0064*/ 	.word	0x05000005


	//   ....[15]....
        /*0068*/ 	.word	0x05000005


	//----- nvinfo : EIATTR_COOP_GROUP_INSTR_OFFSETS
	.align		4
.L_2978:
        /*006c*/ 	.byte	0x04, 0x28
        /*006e*/ 	.short	(.L_2980 - .L_2979)


	//   ....[0]....
.L_2979:
        /*0070*/ 	.word	0x0000d250


	//   ....[1]....
        /*0074*/ 	.word	0x0000d280


	//   ....[2]....
        /*0078*/ 	.word	0x0000d330


	//   ....[3]....
        /*007c*/ 	.word	0x0000d340


	//   ....[4]....
        /*0080*/ 	.word	0x000106d0


	//   ....[5]....
        /*0084*/ 	.word	0x000106e0


	//   ....[6]....
        /*0088*/ 	.word	0x00010710


	//   ....[7]....
        /*008c*/ 	.word	0x00010720


	//   ....[8]....
        /*0090*/ 	.word	0x00011e30


	//   ....[9]....
        /*0094*/ 	.word	0x00011e40


	//   ....[10]....
        /*0098*/ 	.word	0x00011e70


	//   ....[11]....
        /*009c*/ 	.word	0x00011e80


	//   ....[12]....
        /*00a0*/ 	.word	0x00012900


	//   ....[13]....
        /*00a4*/ 	.word	0x00012970


	//   ....[14]....
        /*00a8*/ 	.word	0x000129d0


	//   ....[15]....
        /*00ac*/ 	.word	0x00012a40


	//----- nvinfo : EIATTR_VRC_CTA_INIT_COUNT
	.align		4
.L_2980:
        /*00b0*/ 	.byte	0x02, 0x4a
	.zero		1
	.zero		1


	//----- nvinfo : EIATTR_EXIT_INSTR_OFFSETS
	.align		4
        /*00b4*/ 	.byte	0x04, 0x1c
        /*00b6*/ 	.short	(.L_2982 - .L_2981)


	//   ....[0]....
.L_2981:
        /*00b8*/ 	.word	0x000001f0


	//----- nvinfo : EIATTR_CRS_STACK_SIZE
	.align		4
.L_2982:
        /*00bc*/ 	.byte	0x04, 0x1e
        /*00be*/ 	.short	(.L_2984 - .L_2983)
.L_2983:
        /*00c0*/ 	.word	0x00000000


	//----- nvinfo : EIATTR_CBANK_PARAM_SIZE
	.align		4
.L_2984:
        /*00c4*/ 	.byte	0x03, 0x19
        /*00c6*/ 	.short	0x01d0


	//----- nvinfo : EIATTR_PARAM_CBANK
	.align		4
        /*00c8*/ 	.byte	0x04, 0x0a
        /*00ca*/ 	.short	(.L_2986 - .L_2985)
	.align		4
.L_2985:
        /*00cc*/ 	.word	index@(.nv.constant0._ZN5flash24flash_fwd_splitkv_kernelI23Flash_fwd_kernel_traitsILi64ELi64ELi128ELi4ELb0ELb0EN7cutlass10bfloat16_tE19Flash_kernel_traitsILi64ELi64ELi128ELi4ES3_EELb0ELb0ELb0ELb0ELb1ELb1ELb1ELb1EEEvNS_16Flash_fwd_paramsE)
        /*00d0*/ 	.short	0x0380
        /*00d2*/ 	.short	0x01d0


	//----- nvinfo : EIATTR_SW_WAR
	.align		4
.L_2986:
        /*00d4*/ 	.byte	0x04, 0x36
        /*00d6*/ 	.short	(.L_2988 - .L_2987)
.L_2987:
        /*00d8*/ 	.word	0x00000008
.L_2988:


//--------------------- .nv.info._ZN5flash24flash_fwd_splitkv_kernelI23Flash_fwd_kernel_traitsILi64ELi64ELi128ELi4ELb0ELb0EN7cutlass10bfloat16_tE19Flash_kernel_traitsILi64ELi64ELi128ELi4ES3_EELb0ELb0ELb1ELb0ELb0ELb0ELb1ELb1EEEvNS_16Flash_fwd_paramsE --------------------------
	.section	.nv.info._ZN5flash24flash_fwd_splitkv_kernelI23Flash_fwd_kernel_traitsILi64ELi64ELi128ELi4ELb0ELb0EN7cutlass10bfloat16_tE19Flash_kernel_traitsILi64ELi64ELi128ELi4ES3_EELb0ELb0ELb1ELb0ELb0ELb0ELb1ELb1EEEvNS_16Flash_fwd_paramsE,"",@"SHT_CUDA_INFO"
	.sectionflags	@""
	.align	4


	//----- nvinfo : EIATTR_CUDA_API_VERSION
	.align		4
        /*0000*/ 	.byte	0x04, 0x37
        /*0002*/ 	.short	(.L_2990 - .L_2989)
.L_2989:
        /*0004*/ 	.word	0x00000082


	//----- nvinfo : EIATTR_KPARAM_INFO
	.align		4
.L_2990:
        /*0008*/ 	.byte	0x04, 0x17
        /*000a*/ 	.short	(.L_2992 - .L_2991)
.L_2991:
        /*000c*/ 	.word	0x00000000
        /*0010*/ 	.short	0x0000
        /*0012*/ 	.short	0x0000
        /*0014*/ 	.byte	0x00, 0xf0, 0x41, 0x07


	//----- nvinfo : EIATTR_SPARSE_MMA_MASK
	.align		4
.L_2992:
        /*0018*/ 	.byte	0x03, 0x50
        /*001a*/ 	.short	0x0000


	//----- nvinfo : EIATTR_MAXREG_COUNT
	.align		4
        /*001c*/ 	.byte	0x03, 0x1b
        /*001e*/ 	.short	0x00ff


	//----- nvinfo : EIATTR_NUM_BARRIERS
	.align		4
        /*0020*/ 	.byte	0x02, 0x4c
        /*0022*/ 	.byte	0x01
	.zero		1


	//----- nvinfo : EIATTR_MERCURY_ISA_VERSION
	.align		4
        /*0024*/ 	.byte	0x03, 0x5f
        /*0026*/ 	.short	0x0101


	//----- nvinfo : EIATTR_COOP_GROUP_MASK_REGIDS
	.align		4
        /*0028*/ 	.byte	0x04, 0x29
        /*002a*/ 	.short	(.L_2994 - .L_2993)


	//   ....[0]....
.L_2993:
        /*002c*/ 	.word	0xffffffff


	//   ....[1]....
        /*0030*/ 	.word	0xffffffff


	//   ....[2]....
        /*0034*/ 	.word	0xffffffff


	//   ....[3]....
        /*0038*/ 	.word	0xffffffff


	//   ....[4]....
        /*003c*/ 	.word	0xffffffff


	//   ....[5]....
        /*0040*/ 	.word	0xffffffff


	//   ....[6]....
        /*0044*/ 	.word	0xffffffff


	//   ....[7]....
        /*0048*/ 	.word	0xffffffff


	//   ....[8]....
        /*004c*/ 	.word	0xffffffff


	//   ....[9]....
        /*0050*/ 	.word	0xffffffff


	//   ....[10]....
        /*0054*/ 	.word	0xffffffff


	//   ....[11]....
        /*0058*/ 	.word	0xffffffff


	//   ....[12]....
        /*005c*/ 	.word	0x05000007


	//   ....[13]....
        /*0060*/ 	.word	0x05000007


	//   ....[14]....
        /*0064*/ 	.word	0x05000007


	//   ....[15]....
        /*0068*/ 	.word	0x05000007


	//----- nvinfo : EIATTR_COOP_GROUP_INSTR_OFFSETS
	.align		4
.L_2994:
        /*006c*/ 	.byte	0x04, 0x28
        /*006e*/ 	.short	(.L_2996 - .L_2995)


	//   ....[0]....
.L_2995:
        /*0070*/ 	.word	0x0000ea90


	//   ....[1]....
        /*0074*/ 	.word	0x0000eab0


	//   ....[2]....
        /*0078*/ 	.word	0x0000ead0


	//   ....[3]....
        /*007c*/ 	.word	0x0000eaf0


	//   ....[4]....
        /*0080*/ 	.word	0x00012510


	//   ....[5]....
        /*0084*/ 	.word	0x00012540


	//   ....[6]....
        /*0088*/ 	.word	0x00012570


	//   ....[7]....
        /*008c*/ 	.word	0x00012580


	//   ....[8]....
        /*0090*/ 	.word	0x00013cd0


	//   ....[9]....
        /*0094*/ 	.word	0x00013ce0


	//   ....[10]....
        /*0098*/ 	.word	0x00013d10


	//   ....[11]....
        /*009c*/ 	.word	0x00013d20


	//   ....[12]....
        /*00a0*/ 	.word	0x000147e0


	//   ....[13]....
        /*00a4*/ 	.word	0x00014850


	//   ....[14]....
        /*00a8*/ 	.word	0x000148c0


	//   ....[15]....
        /*00ac*/ 	.word	0x00014920


	//----- nvinfo : EIATTR_VRC_CTA_INIT_COUNT
	.align		4
.L_2996:
        /*00b0*/ 	.byte	0x02, 0x4a
	.zero		1
	.zero		1


	//----- nvinfo : EIATTR_EXIT_INSTR_OFFSETS
	.align		4
        /*00b4*/ 	.byte	0x04, 0x1c
        /*00b6*/ 	.short	(.L_2998 - .L_2997)


	//   ....[0]....
.L_2997:
        /*00b8*/ 	.word	0x000001f0


	//----- nvinfo : EIATTR_CRS_STACK_SIZE
	.align		4
.L_2998:
        /*00bc*/ 	.byte	0x04, 0x1e
        /*00be*/ 	.short	(.L_3000 - .L_2999)
.L_2999:
        /*00c0*/ 	.word	0x00000000


	//----- nvinfo : EIATTR_CBANK_PARAM_SIZE
	.align		4
.L_3000:
        /*00c4*/ 	.byte	0x03, 0x19
        /*00c6*/ 	.short	0x01d0


	//----- nvinfo : EIATTR_PARAM_CBANK
	.align		4
        /*00c8*/ 	.byte	0x04, 0x0a
        /*00ca*/ 	.short	(.L_3002 - .L_3001)
	.align		4
.L_3001:
        /*00cc*/ 	.word	index@(.nv.constant0._ZN5flash24flash_fwd_splitkv_kernelI23Flash_fwd_kernel_traitsILi64ELi64ELi128ELi4ELb0ELb0EN7cutlass10bfloat16_tE19Flash_kernel_traitsILi64ELi64ELi128ELi4ES3_EELb0ELb0ELb1ELb0ELb0ELb0ELb1ELb1EEEvNS_16Flash_fwd_paramsE)
        /*00d0*/ 	.short	0x0380
        /*00d2*/ 	.short	0x01d0


	//----- nvinfo : EIATTR_SW_WAR
	.align		4
.L_3002:
        /*00d4*/ 	.byte	0x04, 0x36
        /*00d6*/ 	.short	(.L_3004 - .L_3003)
.L_3003:
        /*00d8*/ 	.word	0x00000008
.L_3004:


//--------------------- .nv.info._ZN5flash24flash_fwd_splitkv_kernelI23Flash_fwd_kernel_traitsILi64ELi64ELi128ELi4ELb0ELb0EN7cutlass10bfloat16_tE19Flash_kernel_traitsILi64ELi64ELi128ELi4ES3_EELb0ELb0ELb1ELb0ELb0ELb1ELb1ELb1EEEvNS_16Flash_fwd_paramsE --------------------------
	.section	.nv.info._ZN5flash24flash_fwd_splitkv_kernelI23Flash_fwd_kernel_traitsILi64ELi64ELi128ELi4ELb0ELb0EN7cutlass10bfloat16_tE19Flash_kernel_traitsILi64ELi64ELi128ELi4ES3_EELb0ELb0ELb1ELb0ELb0ELb1ELb1ELb1EEEvNS_16Flash_fwd_paramsE,"",@"SHT_CUDA_INFO"
	.sectionflags	@""
	.align	4


	//----- nvinfo : EIATTR_CUDA_API_VERSION
	.align		4
        /*0000*/ 	.byte	0x04, 0x37
        /*0002*/ 	.short	(.L_3006 - .L_3005)
.L_3005:
        /*0004*/ 	.word	0x00000082


	//----- nvinfo : EIATTR_KPARAM_INFO
	.align		4
.L_3006:
        /*0008*/ 	.byte	0x04, 0x17
        /*000a*/ 	.short	(.L_3008 - .L_3007)
.L_3007:
        /*000c*/ 	.word	0x00000000
        /*0010*/ 	.short	0x0000
        /*0012*/ 	.short	0x0000
        /*0014*/ 	.byte	0x00, 0xf0, 0x41, 0x07


	//----- nvinfo : EIATTR_SPARSE_MMA_MASK
	.align		4
.L_3008:
        /*0018*/ 	.byte	0x03, 0x50
        /*001a*/ 	.short	0x0000


	//----- nvinfo : EIATTR_MAXREG_COUNT
	.align		4
        /*001c*/ 	.byte	0x03, 0x1b
        /*001e*/ 	.short	0x00ff


	//----- nvinfo : EIATTR_NUM_BARRIERS
	.align		4
        /*0020*/ 	.byte	0x02, 0x4c
        /*0022*/ 	.byte	0x01
	.zero		1


	//----- nvinfo : EIATTR_MERCURY_ISA_VERSION
	.align		4
        /*0024*/ 	.byte	0x03, 0x5f
        /*0026*/ 	.short	0x0101


	//----- nvinfo : EIATTR_COOP_GROUP_MASK_REGIDS
	.align		4
        /*0028*/ 	.byte	0x04, 0x29
        /*002a*/ 	.short	(.L_3010 - .L_3009)


	//   ....[0]....
.L_3009:
        /*002c*/ 	.word	0xffffffff


	//   ....[1]....
        /*0030*/ 	.word	0xffffffff


	//   ....[2]....
        /*0034*/ 	.word	0xffffffff


	//   ....[3]....
        /*0038*/ 	.word	0xffffffff


	//   ....[4]....
        /*003c*/ 	.word	0xffffffff


	//   ....[5]....
        /*0040*/ 	.word	0xffffffff


	//   ....[6]....
        /*0044*/ 	.word	0xffffffff


	//   ....[7]....
        /*0048*/ 	.word	0xffffffff


	//   ....[8]....
        /*004c*/ 	.word	0xffffffff


	//   ....[9]....
        /*0050*/ 	.word	0xffffffff


	//   ....[10]....
        /*0054*/ 	.word	0xffffffff


	//   ....[11]....
        /*0058*/ 	.word	0xffffffff


	//   ....[12]....
        /*005c*/ 	.word	0x05000007


	//   ....[13]....
        /*0060*/ 	.word	0x05000007


	//   ....[14]....
        /*0064*/ 	.word	0x05000007


	//   ....[15]....
        /*0068*/ 	.word	0x05000007


	//----- nvinfo : EIATTR_COOP_GROUP_INSTR_OFFSETS
	.align		4
.L_3010:
        /*006c*/ 	.byte	0x04, 0x28
        /*006e*/ 	.short	(.L_3012 - .L_3011)


	//   ....[0]....
.L_3011:
        /*0070*/ 	.word	0x0000f2a0


	//   ....[1]....
        /*0074*/ 	.word	0x0000f2c0


	//   ....[2]....
        /*0078*/ 	.word	0x0000f2e0


	//   ....[3]....
        /*007c*/ 	.word	0x0000f300


	//   ....[4]....
        /*0080*/ 	.word	0x00013540


	//   ....[5]....
        /*0084*/ 	.word	0x00013570


	//   ....[6]....
        /*0088*/ 	.word	0x000135a0


	//   ....[7]....
        /*008c*/ 	.word	0x000135b0


	//   ....[8]....
        /*0090*/ 	.word	0x00014ce0


	//   ....[9]....
        /*0094*/ 	.word	0x00014cf0


	//   ....[10]....
        /*0098*/ 	.word	0x00014d20


	//   ....[11]....
        /*009c*/ 	.word	0x00014d30


	//   ....[12]....
        /*00a0*/ 	.word	0x000157f0


	//   ....[13]....
        /*00a4*/ 	.word	0x00015860


	//   ....[14]....
        /*00a8*/ 	.word	0x000158d0


	//   ....[15]....
        /*00ac*/ 	.word	0x00015930


	//----- nvinfo : EIATTR_VRC_CTA_INIT_COUNT
	.align		4
.L_3012:
        /*00b0*/ 	.byte	0x02, 0x4a
	.zero		1
	.zero		1


	//----- nvinfo : EIATTR_EXIT_INSTR_OFFSETS
	.align		4
        /*00b4*/ 	.byte	0x04, 0x1c
        /*00b6*/ 	.short	(.L_3014 - .L_3013)


	//   ....[0]....
.L_3013:
        /*00b8*/ 	.word	0x000001f0


	//----- nvinfo : EIATTR_CRS_STACK_SIZE
	.align		4
.L_3014:
        /*00bc*/ 	.byte	0x04, 0x1e
        /*00be*/ 	.short	(.L_3016 - .L_3015)
.L_3015:
        /*00c0*/ 	.word	0x00000000


	//----- nvinfo : EIATTR_CBANK_PARAM_SIZE
	.align		4
.L_3016:
        /*00c4*/ 	.byte	0x03, 0x19
        /*00c6*/ 	.short	0x01d0


	//----- nvinfo : EIATTR_PARAM_CBANK
	.align		4
        /*00c8*/ 	.byte	0x04, 0x0a
        /*00ca*/ 	.short	(.L_3018 - .L_3017)
	.align		4
.L_3017:
        /*00cc*/ 	.word	index@(.nv.constant0._ZN5flash24flash_fwd_splitkv_kernelI23Flash_fwd_kernel_traitsILi64ELi64ELi128ELi4ELb0ELb0EN7cutlass10bfloat16_tE19Flash_kernel_traitsILi64ELi64ELi128ELi4ES3_EELb0ELb0ELb1ELb0ELb0ELb1ELb1ELb1EEEvNS_16Flash_fwd_paramsE)
        /*00d0*/ 	.short	0x0380
        /*00d2*/ 	.short	0x01d0


	//----- nvinfo : EIATTR_SW_WAR
	.align		4
.L_3018:
        /*00d4*/ 	.byte	0x04, 0x36
        /*00d6*/ 	.short	(.L_3020 - .L_3019)
.L_3019:
        /*00d8*/ 	.word	0x00000008
.L_3020:


//--------------------- .nv.info._ZN5flash24flash_fwd_splitkv_kernelI23Flash_fwd_kernel_traitsILi64ELi64ELi128ELi4ELb0ELb0EN7cutlass10bfloat16_tE19Flash_kernel_traitsILi64ELi64ELi128ELi4ES3_EELb0ELb1ELb0ELb0ELb1ELb0ELb0ELb0EEEvNS_16Flash_fwd_paramsE --------------------------
	.section	.nv.info._ZN5flash24flash_fwd_splitkv_kernelI23Flash_fwd_kernel_traitsILi64ELi64ELi128ELi4ELb0ELb0EN7cutlass10bfloat16_tE19Flash_kernel_traitsILi64ELi64ELi128ELi4ES3_EELb0ELb1ELb0ELb0ELb1ELb0ELb0ELb0EEEvNS_16Flash_fwd_paramsE,"",@"SHT_CUDA_INFO"
	.sectionflags	@""
	.align	4


	//----- nvinfo : EIATTR_CUDA_API_VERSION
	.align		4
        /*0000*/ 	.byte	0x04, 0x37
        /*0002*/ 	.short	(.L_3022 - .L_3021)
.L_3021:
        /*0004*/ 	.word	0x00000082


	//----- nvinfo : EIATTR_KPARAM_INFO
	.align		4
.L_3022:
        /*0008*/ 	.byte	0x04, 0x17
        /*000a*/ 	.short	(.L_3024 - .L_3023)
.L_3023:
        /*000c*/ 	.word	0x00000000
        /*0010*/ 	.short	0x0000
        /*0012*/ 	.short	0x0000
        /*0014*/ 	.byte	0x00, 0xf0, 0x41, 0x07


	//----- nvinfo : EIATTR_SPARSE_MMA_MASK
	.align		4
.L_3024:
        /*0018*/ 	.byte	0x03, 0x50
        /*001a*/ 	.short	0x0000


	//----- nvinfo : EIATTR_MAXREG_COUNT
	.align		4
        /*001c*/ 	.byte	0x03, 0x1b
        /*001e*/ 	.short	0x00ff


	//----- nvinfo : EIATTR_NUM_BARRIERS
	.align		4
        /*0020*/ 	.byte	0x02, 0x4c
        /*0022*/ 	.byte	0x01
	.zero		1


	//----- nvinfo : EIATTR_MERCURY_ISA_VERSION
	.align		4
        /*0024*/ 	.byte	0x03, 0x5f
        /*0026*/ 	.short	0x0101


	//----- nvinfo : EIATTR_COOP_GROUP_MASK_REGIDS
	.align		4
        /*0028*/ 	.byte	0x04, 0x29
        /*002a*/ 	.short	(.L_3026 - .L_3025)


	//   ....[0]....
.L_3025:
        /*002c*/ 	.word	0xffffffff


	//   ....[1]....
        /*0030*/ 	.word	0xffffffff


	//   ....[2]....
        /*0034*/ 	.word	0xffffffff


	//   ....[3]....
        /*0038*/ 	.word	0xffffffff


	//   ....[4]....
        /*003c*/ 	.word	0xffffffff


	//   ....[5]....
        /*0040*/ 	.word	0xffffffff


	//   ....[6]....
        /*0044*/ 	.word	0xffffffff


	//   ....[7]....
        /*0048*/ 	.word	0xffffffff


	//   ....[8]....
        /*004c*/ 	.word	0xffffffff


	//   ....[9]....
        /*0050*/ 	.word	0xffffffff


	//   ....[10]....
        /*0054*/ 	.word	0xffffffff


	//   ....[11]....
        /*0058*/ 	.word	0xffffffff


	//   ....[12]....
        /*005c*/ 	.word	0xffffffff


	//   ....[13]....
        /*0060*/ 	.word	0xffffffff


	//   ....[14]....
        /*0064*/ 	.word	0xffffffff


	//   ....[15]....
        /*0068*/ 	.word	0xffffffff


	//   ....[16]....
        /*006c*/ 	.word	0x05000006


	//   ....[17]....
        /*0070*/ 	.word	0x05000006


	//   ....[18]....
        /*0074*/ 	.word	0x05000006


	//   ....[19]....
        /*0078*/ 	.word	0x05000006


	//----- nvinfo : EIATTR_COOP_GROUP_INSTR_OFFSETS
	.align		4
.L_3026:
        /*007c*/ 	.byte	0x04, 0x28
        /*007e*/ 	.short	(.L_3028 - .L_3027)


	//   ....[0]....
.L_3027:
        /*0080*/ 	.word	0x00004c50


	//   ....[1]....
        /*0084*/ 	.word	0x00004c70


	//   ....[2]....
        /*0088*/ 	.word	0x00004c90


	//   ....[3]....
        /*008c*/ 	.word	0x00004cb0


	//   ....[4]....
        /*0090*/ 	.word	0x000089b0


	//   ....[5]....
        /*0094*/ 	.word	0x000089c0


	//   ....[6]....
        /*0098*/ 	.word	0x000089f0


	//   ....[7]....
        /*009c*/ 	.word	0x00008a00


	//   ....[8]....
        /*00a0*/ 	.word	0x0000cd00


	//   ....[9]....
        /*00a4*/ 	.word	0x0000cd30


	//   ....[10]....
        /*00a8*/ 	.word	0x0000cd60


	//   ....[11]....
        /*00ac*/ 	.word	0x0000cd80


	//   ....[12]....
        /*00b0*/ 	.word	0x0000e4e0


	//   ....[13]....
        /*00b4*/ 	.word	0x0000e4f0


	//   ....[14]....
        /*00b8*/ 	.word	0x0000e520


	//   ....[15]....
        /*00bc*/ 	.word	0x0000e530


	//   ....[16]....
        /*00c0*/ 	.word	0x0000f3a0


	//   ....[17]....
        /*00c4*/ 	.word	0x0000f410


	//   ....[18]....
        /*00c8*/ 	.word	0x0000f470


	//   ....[19]....
        /*00cc*/ 	.word	0x0000f4e0


	//----- nvinfo : EIATTR_VRC_CTA_INIT_COUNT
	.align		4
.L_3028:
        /*00d0*/ 	.byte	0x02, 0x4a
	.zero		1
	.zero		1


	//----- nvinfo : EIATTR_EXIT_INSTR_OFFSETS
	.align		4
        /*00d4*/ 	.byte	0x04, 0x1c
        /*00d6*/ 	.short	(.L_3030 - .L_3029)


	//   ....[0]....
.L_3029:
        /*00d8*/ 	.word	0x00000090


	//----- nvinfo : EIATTR_CRS_STACK_SIZE
	.align		4
.L_3030:
        /*00dc*/ 	.byte	0x04, 0x1e
        /*00de*/ 	.short	(.L_3032 - .L_3031)
.L_3031:
        /*00e0*/ 	.word	0x00000000


	//----- nvinfo : EIATTR_CBANK_PARAM_SIZE
	.align		4
.L_3032:
        /*00e4*/ 	.byte	0x03, 0x19
        /*00e6*/ 	.short	0x01d0


	//----- nvinfo : EIATTR_PARAM_CBANK
	.align		4
        /*00e8*/ 	.byte	0x04, 0x0a
        /*00ea*/ 	.short	(.L_3034 - .L_3033)
	.align		4
.L_3033:
        /*00ec*/ 	.word	index@(.nv.constant0._ZN5flash24flash_fwd_splitkv_kernelI23Flash_fwd_kernel_traitsILi64ELi64ELi128ELi4ELb0ELb0EN7cutlass10bfloat16_tE19Flash_kernel_traitsILi64ELi64ELi128ELi4ES3_EELb0ELb1ELb0ELb0ELb1ELb0ELb0ELb0EEEvNS_16Flash_fwd_paramsE)
        /*00f0*/ 	.short	0x0380
        /*00f2*/ 	.short	0x01d0


	//----- nvinfo : EIATTR_SW_WAR
	.align		4
.L_3034:
        /*00f4*/ 	.byte	0x04, 0x36
        /*00f6*/ 	.short	(.L_3036 - .L_3035)
.L_3035:
        /*00f8*/ 	.word	0x00000008
.L_3036:


//--------------------- .nv.info._ZN5flash24flash_fwd_splitkv_kernelI23Flash_fwd_kernel_traitsILi64ELi64ELi128ELi4ELb0ELb0EN7cutlass10bfloat16_tE19Flash_kernel_traitsILi64ELi64ELi128ELi4ES3_EELb0ELb1ELb0ELb0ELb1ELb1ELb0ELb0EEEvNS_16Flash_fwd_paramsE --------------------------
	.section	.nv.info._ZN5flash24flash_fwd_splitkv_kernelI23Flash_fwd_kernel_traitsILi64ELi64ELi128ELi4ELb0ELb0EN7cutlass10bfloat16_tE19Flash_kernel_traitsILi64ELi64ELi128ELi4ES3_EELb0ELb1ELb0ELb0ELb1ELb1ELb0ELb0EEEvNS_16Flash_fwd_paramsE,"",@"SHT_CUDA_INFO"
	.sectionflags	@""
	.align	4


	//----- nvinfo : EIATTR_CUDA_API_VERSION
	.align		4
        /*0000*/ 	.byte	0x04, 0x37
        /*0002*/ 	.short	(.L_3038 - .L_3037)
.L_3037:
        /*0004*/ 	.word	0x00000082


	//----- nvinfo : EIATTR_KPARAM_INFO
	.align		4
.L_3038:
        /*0008*/ 	.byte	0x04, 0x17
        /*000a*/ 	.short	(.L_3040 - .L_3039)
.L_3039:
        /*000c*/ 	.word	0x00000000
        /*0010*/ 	.short	0x0000
        /*0012*/ 	.short	0x0000
        /*0014*/ 	.byte	0x00, 0xf0, 0x41, 0x07


	//----- nvinfo : EIATTR_SPARSE_MMA_MASK
	.align		4
.L_3040:
        /*0018*/ 	.byte	0x03, 0x50
        /*001a*/ 	.short	0x0000


	//----- nvinfo : EIATTR_MAXREG_COUNT
	.align		4
        /*001c*/ 	.byte	0x03, 0x1b
        /*001e*/ 	.short	0x00ff


	//----- nvinfo : EIATTR_NUM_BARRIERS
	.align		4
        /*0020*/ 	.byte	0x02, 0x4c
        /*0022*/ 	.byte	0x01
	.zero		1


	//----- nvinfo : EIATTR_MERCURY_ISA_VERSION
	.align		4
        /*0024*/ 	.byte	0x03, 0x5f
        /*0026*/ 	.short	0x0101


	//----- nvinfo : EIATTR_COOP_GROUP_MASK_REGIDS
	.align		4
        /*0028*/ 	.byte	0x04, 0x29
        /*002a*/ 	.short	(.L_3042 - .L_3041)


	//   ....[0]....
.L_3041:
        /*002c*/ 	.word	0xffffffff


	//   ....[1]....
        /*0030*/ 	.word	0xffffffff


	//   ....[2]....
        /*0034*/ 	.word	0xffffffff


	//   ....[3]....
        /*0038*/ 	.word	0xffffffff


	//   ....[4]....
        /*003c*/ 	.word	0xffffffff


	//   ....[5]....
        /*0040*/ 	.word	0xffffffff


	//   ....[6]....
        /*0044*/ 	.word	0xffffffff


	//   ....[7]....
        /*0048*/ 	.word	0xffffffff


	//   ....[8]....
        /*004c*/ 	.word	0xffffffff


	//   ....[9]....
        /*0050*/ 	.word	0xffffffff


	//   ....[10]....
        /*0054*/ 	.word	0xffffffff


	//   ....[11]....
        /*0058*/ 	.word	0xffffffff


	//   ....[12]....
        /*005c*/ 	.word	0xffffffff


	//   ....[13]....
        /*0060*/ 	.word	0xffffffff


	//   ....[14]....
        /*0064*/ 	.word	0xffffffff


	//   ....[15]....
        /*0068*/ 	.word	0xffffffff


	//   ....[16]....
        /*006c*/ 	.word	0x05000006


	//   ....[17]....
        /*0070*/ 	.word	0x05000006


	//   ....[18]....
        /*0074*/ 	.word	0x05000006


	//   ....[19]....
        /*0078*/ 	.word	0x05000006


	//----- nvinfo : EIATTR_COOP_GROUP_INSTR_OFFSETS
	.align		4
.L_3042:
        /*007c*/ 	.byte	0x04, 0x28
        /*007e*/ 	.short	(.L_3044 - .L_3043)


	//   ....[0]....
.L_3043:
        /*0080*/ 	.word	0x00005460


	//   ....[1]....
        /*0084*/ 	.word	0x00005480


	//   ....[2]....
        /*0088*/ 	.word	0x000054a0


	//   ....[3]....
        /*008c*/ 	.word	0x000054c0


	//   ....[4]....
        /*0090*/ 	.word	0x000099b0


	//   ....[5]....
        /*0094*/ 	.word	0x000099c0


	//   ....[6]....
        /*0098*/ 	.word	0x000099f0


	//   ....[7]....
        /*009c*/ 	.word	0x00009a00


	//   ....[8]....
        /*00a0*/ 	.word	0x0000e540


	//   ....[9]....
        /*00a4*/ 	.word	0x0000e550


	//   ....[10]....
        /*00a8*/ 	.word	0x0000e580


	//   ....[11]....
        /*00ac*/ 	.word	0x0000e590


	//   ....[12]....
        /*00b0*/ 	.word	0x0000fd00


	//   ....[13]....
        /*00b4*/ 	.word	0x0000fd10


	//   ....[14]....
        /*00b8*/ 	.word	0x0000fd40


	//   ....[15]....
        /*00bc*/ 	.word	0x0000fd50


	//   ....[16]....
        /*00c0*/ 	.word	0x00010bc0


	//   ....[17]....
        /*00c4*/ 	.word	0x00010c30


	//   ....[18]....
        /*00c8*/ 	.word	0x00010c90


	//   ....[19]....
        /*00cc*/ 	.word	0x00010d00


	//----- nvinfo : EIATTR_VRC_CTA_INIT_COUNT
	.align		4
.L_3044:
        /*00d0*/ 	.byte	0x02, 0x4a
	.zero		1
	.zero		1


	//----- nvinfo : EIATTR_EXIT_INSTR_OFFSETS
	.align		4
        /*00d4*/ 	.byte	0x04, 0x1c
        /*00d6*/ 	.short	(.L_3046 - .L_3045)


	//   ....[0]....
.L_3045:
        /*00d8*/ 	.word	0x00000090


	//----- nvinfo : EIATTR_CRS_STACK_SIZE
	.align		4
.L_3046:
        /*00dc*/ 	.byte	0x04, 0x1e
        /*00de*/ 	.short	(.L_3048 - .L_3047)
.L_3047:
        /*00e0*/ 	.word	0x00000000


	//----- nvinfo : EIATTR_CBANK_PARAM_SIZE
	.align		4
.L_3048:
        /*00e4*/ 	.byte	0x03, 0x19
        /*00e6*/ 	.short	0x01d0


	//----- nvinfo : EIATTR_PARAM_CBANK
	.align		4
        /*00e8*/ 	.byte	0x04, 0x0a
        /*00ea*/ 	.short	(.L_3050 - .L_3049)
	.align		4
.L_3049:
        /*00ec*/ 	.word	index@(.nv.constant0._ZN5flash24flash_fwd_splitkv_kernelI23Flash_fwd_kernel_traitsILi64ELi64ELi128ELi4ELb0ELb0EN7cutlass10bfloat16_tE19Flash_kernel_traitsILi64ELi64ELi128ELi4ES3_EELb0ELb1ELb0ELb0ELb1ELb1ELb0ELb0EEEvNS_16Flash_fwd_paramsE)
        /*00f0*/ 	.short	0x0380
        /*00f2*/ 	.short	0x01d0


	//----- nvinfo : EIATTR_SW_WAR
	.align		4
.L_3050:
        /*00f4*/ 	.byte	0x04, 0x36
        /*00f6*/ 	.short	(.L_3052 - .L_3051)
.L_3051:
        /*00f8*/ 	.word	0x00000008
.L_3052:


//--------------------- .nv.info._ZN5flash24flash_fwd_splitkv_kernelI23Flash_fwd_kernel_traitsILi64ELi64ELi128ELi4ELb0ELb0EN7cutlass10bfloat16_tE19Flash_kernel_traitsILi64ELi64ELi128ELi4ES3_EELb0ELb1ELb1ELb0ELb0ELb0ELb0ELb0EEEvNS_16Flash_fwd_paramsE --------------------------
	.section	.nv.info._ZN5flash24flash_fwd_splitkv_kernelI23Flash_fwd_kernel_traitsILi64ELi64ELi128ELi4ELb0ELb0EN7cutlass10bfloat16_tE19Flash_kernel_traitsILi64ELi64ELi128ELi4ES3_EELb0ELb1ELb1ELb0ELb0ELb0ELb0ELb0EEEvNS_16Flash_fwd_paramsE,"",@"SHT_CUDA_INFO"
	.sectionflags	@""
	.align	4


	//----- nvinfo : EIATTR_CUDA_API_VERSION
	.align		4
        /*0000*/ 	.byte	0x04, 0x37
        /*0002*/ 	.short	(.L_3054 - .L_3053)
.L_3053:
        /*0004*/ 	.word	0x00000082


	//----- nvinfo : EIATTR_KPARAM_INFO
	.align		4
.L_3054:
        /*0008*/ 	.byte	0x04, 0x17
        /*000a*/ 	.short	(.L_3056 - .L_3055)
.L_3055:
        /*000c*/ 	.word	0x00000000
        /*0010*/ 	.short	0x0000
        /*0012*/ 	.short	0x0000
        /*0014*/ 	.byte	0x00, 0xf0, 0x41, 0x07


	//----- nvinfo : EIATTR_SPARSE_MMA_MASK
	.align		4
.L_3056:
        /*0018*/ 	.byte	0x03, 0x50
        /*001a*/ 	.short	0x0000


	//----- nvinfo : EIATTR_MAXREG_COUNT
	.align		4
        /*001c*/ 	.byte	0x03, 0x1b
        /*001e*/ 	.short	0x00ff


	//----- nvinfo : EIATTR_NUM_BARRIERS
	.align		4
        /*0020*/ 	.byte	0x02, 0x4c
        /*0022*/ 	.byte	0x01
	.zero		1


	//----- nvinfo : EIATTR_MERCURY_ISA_VERSION
	.align		4
        /*0024*/ 	.byte	0x03, 0x5f
        /*0026*/ 	.short	0x0101


	//----- nvinfo : EIATTR_COOP_GROUP_MASK_REGIDS
	.align		4
        /*0028*/ 	.byte	0x04, 0x29
        /*002a*/ 	.short	(.L_3058 - .L_3057)


	//   ....[0]....
.L_3057:
        /*002c*/ 	.word	0xffffffff


	//   ....[1]....
        /*0030*/ 	.word	0xffffffff


	//   ....[2]....
        /*0034*/ 	.word	0xffffffff


	//   ....[3]....
        /*0038*/ 	.word	0xffffffff


	//   ....[4]....
        /*003c*/ 	.word	0xffffffff


	//   ....[5]....
        /*0040*/ 	.word	0xffffffff


	//   ....[6]....
        /*0044*/ 	.word	0xffffffff


	//   ....[7]....
        /*0048*/ 	.word	0xffffffff


	//   ....[8]....
        /*004c*/ 	.word	0xffffffff


	//   ....[9]....
        /*0050*/ 	.word	0xffffffff


	//   ....[10]....
        /*0054*/ 	.word	0xffffffff


	//   ....[11]....
        /*0058*/ 	.word	0xffffffff


	//   ....[12]....
        /*005c*/ 	.word	0xffffffff


	//   ....[13]....
        /*0060*/ 	.word	0xffffffff


	//   ....[14]....
        /*0064*/ 	.word	0xffffffff


	//   ....[15]....
        /*0068*/ 	.word	0xffffffff


	//   ....[16]....
        /*006c*/ 	.word	0x05000006


	//   ....[17]....
        /*0070*/ 	.word	0x05000006


	//   ....[18]....
        /*0074*/ 	.word	0x05000006


	//   ....[19]....
        /*0078*/ 	.word	0x05000006


	//----- nvinfo : EIATTR_COOP_GROUP_INSTR_OFFSETS
	.align		4
.L_3058:
        /*007c*/ 	.byte	0x04, 0x28
        /*007e*/ 	.short	(.L_3060 - .L_3059)


	//   ....[0]....
.L_3059:
        /*0080*/ 	.word	0x000069a0


	//   ....[1]....
        /*0084*/ 	.word	0x000069c0


	//   ....[2]....
        /*0088*/ 	.word	0x000069e0


	//   ....[3]....
        /*008c*/ 	.word	0x00006a00


	//   ....[4]....
        /*0090*/ 	.word	0x0000bcd0


	//   ....[5]....
        /*0094*/ 	.word	0x0000bce0


	//   ....[6]....
        /*0098*/ 	.word	0x0000bd10


	//   ....[7]....
        /*009c*/ 	.word	0x0000bd20


	//   ....[8]....
        /*00a0*/ 	.word	0x00010ca0


	//   ....[9]....
        /*00a4*/ 	.word	0x00010cc0


	//   ....[10]....
        /*00a8*/ 	.word	0x00010d00


	//   ....[11]....
        /*00ac*/ 	.word	0x00010d10


	//   ....[12]....
        /*00b0*/ 	.word	0x00012460


	//   ....[13]....
        /*00b4*/ 	.word	0x00012470


	//   ....[14]....
        /*00b8*/ 	.word	0x000124a0


	//   ....[15]....
        /*00bc*/ 	.word	0x000124b0


	//   ....[16]....
        /*00c0*/ 	.word	0x000132e0


	//   ....[17]....
        /*00c4*/ 	.word	0x00013350


	//   ....[18]....
        /*00c8*/ 	.word	0x000133b0


	//   ....[19]....
        /*00cc*/ 	.word	0x00013420


	//----- nvinfo : EIATTR_VRC_CTA_INIT_COUNT
	.align		4
.L_3060:
        /*00d0*/ 	.byte	0x02, 0x4a
	.zero		1
	.zero		1


	//----- nvinfo : EIATTR_EXIT_INSTR_OFFSETS
	.align		4
        /*00d4*/ 	.byte	0x04, 0x1c
        /*00d6*/ 	.short	(.L_3062 - .L_3061)


	//   ....[0]....
.L_3061:
        /*00d8*/ 	.word	0x00000090


	//----- nvinfo : EIATTR_CRS_STACK_SIZE
	.align		4
.L_3062:
        /*00dc*/ 	.byte	0x04, 0x1e
        /*00de*/ 	.short	(.L_3064 - .L_3063)
.L_3063:
        /*00e0*/ 	.word	0x00000000


	//----- nvinfo : EIATTR_CBANK_PARAM_SIZE
	.align		4
.L_3064:
        /*00e4*/ 	.byte	0x03, 0x19
        /*00e6*/ 	.short	0x01d0


	//----- nvinfo : EIATTR_PARAM_CBANK
	.align		4
        /*00e8*/ 	.byte	0x04, 0x0a
        /*00ea*/ 	.short	(.L_3066 - .L_3065)
	.align		4
.L_3065:
        /*00ec*/ 	.word	index@(.nv.constant0._ZN5flash24flash_fwd_splitkv_kernelI23Flash_fwd_kernel_traitsILi64ELi64ELi128ELi4ELb0ELb0EN7cutlass10bfloat16_tE19Flash_kernel_traitsILi64ELi64ELi128ELi4ES3_EELb0ELb1ELb1ELb0ELb0ELb0ELb0ELb0EEEvNS_16Flash_fwd_paramsE)
        /*00f0*/ 	.short	0x0380
        /*00f2*/ 	.short	0x01d0


	//----- nvinfo : EIATTR_SW_WAR
	.align		4
.L_3066:
        /*00f4*/ 	.byte	0x04, 0x36
        /*00f6*/ 	.short	(.L_3068 - .L_3067)
.L_3067:
        /*00f8*/ 	.word	0x00000008
.L_3068:


//--------------------- .nv.info._ZN5flash24flash_fwd_splitkv_kernelI23Flash_fwd_kernel_traitsILi64ELi64ELi128ELi4ELb0ELb0EN7cutlass10bfloat16_tE19Flash_kernel_traitsILi64ELi64ELi128ELi4ES3_EELb0ELb1ELb1ELb0ELb0ELb1ELb0ELb0EEEvNS_16Flash_fwd_paramsE --------------------------
	.section	.nv.info._ZN5flash24flash_fwd_splitkv_kernelI23Flash_fwd_kernel_traitsILi64ELi64ELi128ELi4ELb0ELb0EN7cutlass10bfloat16_tE19Flash_kernel_traitsILi64ELi64ELi128ELi4ES3_EELb0ELb1ELb1ELb0ELb0ELb1ELb0ELb0EEEvNS_16Flash_fwd_paramsE,"",@"SHT_CUDA_INFO"
	.sectionflags	@""
	.align	4


	//----- nvinfo : EIATTR_CUDA_API_VERSION
	.align		4
        /*0000*/ 	.byte	0x04, 0x37
        /*0002*/ 	.short	(.L_3070 - .L_3069)
.L_3069:
        /*0004*/ 	.word	0x00000082


	//----- nvinfo : EIATTR_KPARAM_INFO
	.align		4
.L_3070:
        /*0008*/ 	.byte	0x04, 0x17
        /*000a*/ 	.short	(.L_3072 - .L_3071)
.L_3071:
        /*000c*/ 	.word	0x00000000
        /*0010*/ 	.short	0x0000
        /*0012*/ 	.short	0x0000
        /*0014*/ 	.byte	0x00, 0xf0, 0x41, 0x07


	//----- nvinfo : EIATTR_SPARSE_MMA_MASK
	.align		4
.L_3072:
        /*0018*/ 	.byte	0x03, 0x50
        /*001a*/ 	.short	0x0000


	//----- nvinfo : EIATTR_MAXREG_COUNT
	.align		4
        /*001c*/ 	.byte	0x03, 0x1b
        /*001e*/ 	.short	0x00ff


	//----- nvinfo : EIATTR_NUM_BARRIERS
	.align		4
        /*0020*/ 	.byte	0x02, 0x4c
        /*0022*/ 	.byte	0x01
	.zero		1


	//----- nvinfo : EIATTR_MERCURY_ISA_VERSION
	.align		4
        /*0024*/ 	.byte	0x03, 0x5f
        /*0026*/ 	.short	0x0101


	//----- nvinfo : EIATTR_COOP_GROUP_MASK_REGIDS
	.align		4
        /*0028*/ 	.byte	0x04, 0x29
        /*002a*/ 	.short	(.L_3074 - .L_3073)


	//   ....[0]....
.L_3073:
        /*002c*/ 	.word	0xffffffff


	//   ....[1]....
        /*0030*/ 	.word	0xffffffff


	//   ....[2]....
        /*0034*/ 	.word	0xffffffff


	//   ....[3]....
        /*0038*/ 	.word	0xffffffff


	//   ....[4]....
        /*003c*/ 	.word	0xffffffff


	//   ....[5]....
        /*0040*/ 	.word	0xffffffff


	//   ....[6]....
        /*0044*/ 	.word	0xffffffff


	//   ....[7]....
        /*0048*/ 	.word	0xffffffff


	//   ....[8]....
        /*004c*/ 	.word	0xffffffff


	//   ....[9]....
        /*0050*/ 	.word	0xffffffff


	//   ....[10]....
        /*0054*/ 	.word	0xffffffff


	//   ....[11]....
        /*0058*/ 	.word	0xffffffff


	//   ....[12]....
        /*005c*/ 	.word	0xffffffff


	//   ....[13]....
        /*0060*/ 	.word	0xffffffff


	//   ....[14]....
        /*0064*/ 	.word	0xffffffff


	//   ....[15]....
        /*0068*/ 	.word	0xffffffff


	//   ....[16]....
        /*006c*/ 	.word	0x05000006


	//   ....[17]....
        /*0070*/ 	.word	0x05000006


	//   ....[18]....
        /*0074*/ 	.word	0x05000006


	//   ....[19]....
        /*0078*/ 	.word	0x05000006


	//----- nvinfo : EIATTR_COOP_GROUP_INSTR_OFFSETS
	.align		4
.L_3074:
        /*007c*/ 	.byte	0x04, 0x28
        /*007e*/ 	.short	(.L_3076 - .L_3075)


	//   ....[0]....
.L_3075:
        /*0080*/ 	.word	0x000071a0


	//   ....[1]....
        /*0084*/ 	.word	0x000071c0


	//   ....[2]....
        /*0088*/ 	.word	0x000071e0


	//   ....[3]....
        /*008c*/ 	.word	0x00007200


	//   ....[4]....
        /*0090*/ 	.word	0x0000cc70


	//   ....[5]....
        /*0094*/ 	.word	0x0000cc80


	//   ....[6]....
        /*0098*/ 	.word	0x0000ccb0


	//   ....[7]....
        /*009c*/ 	.word	0x0000ccc0


	//   ....[8]....
        /*00a0*/ 	.word	0x00012460


	//   ....[9]....
        /*00a4*/ 	.word	0x00012490


	//   ....[10]....
        /*00a8*/ 	.word	0x000124d0


	//   ....[11]....
        /*00ac*/ 	.word	0x000124e0


	//   ....[12]....
        /*00b0*/ 	.word	0x00013c30


	//   ....[13]....
        /*00b4*/ 	.word	0x00013c40


	//   ....[14]....
        /*00b8*/ 	.word	0x00013c70


	//   ....[15]....
        /*00bc*/ 	.word	0x00013c80


	//   ....[16]....
        /*00c0*/ 	.word	0x00014ab0


	//   ....[17]....
        /*00c4*/ 	.word	0x00014b20


	//   ....[18]....
        /*00c8*/ 	.word	0x00014b80


	//   ....[19]....
        /*00cc*/ 	.word	0x00014bf0


	//----- nvinfo : EIATTR_VRC_CTA_INIT_COUNT
	.align		4
.L_3076:
        /*00d0*/ 	.byte	0x02, 0x4a
	.zero		1
	.zero		1


	//----- nvinfo : EIATTR_EXIT_INSTR_OFFSETS
	.align		4
        /*00d4*/ 	.byte	0x04, 0x1c
        /*00d6*/ 	.short	(.L_3078 - .L_3077)


	//   ....[0]....
.L_3077:
        /*00d8*/ 	.word	0x00000090


	//----- nvinfo : EIATTR_CRS_STACK_SIZE
	.align		4
.L_3078:
        /*00dc*/ 	.byte	0x04, 0x1e
        /*00de*/ 	.short	(.L_3080 - .L_3079)
.L_3079:
        /*00e0*/ 	.word	0x00000000


	//----- nvinfo : EIATTR_CBANK_PARAM_SIZE
	.align		4
.L_3080:
        /*00e4*/ 	.byte	0x03, 0x19
        /*00e6*/ 	.short	0x01d0


	//----- nvinfo : EIATTR_PARAM_CBANK
	.align		4
        /*00e8*/ 	.byte	0x04, 0x0a
        /*00ea*/ 	.short	(.L_3082 - .L_3081)
	.align		4
.L_3081:
        /*00ec*/ 	.word	index@(.nv.constant0._ZN5flash24flash_fwd_splitkv_kernelI23Flash_fwd_kernel_traitsILi64ELi64ELi128ELi4ELb0ELb0EN7cutlass10bfloat16_tE19Flash_kernel_traitsILi64ELi64ELi128ELi4ES3_EELb0ELb1ELb1ELb0ELb0ELb1ELb0ELb0EEEvNS_16Flash_fwd_paramsE)
        /*00f0*/ 	.short	0x0380
        /*00f2*/ 	.short	0x01d0


	//----- nvinfo : EIATTR_SW_WAR
	.align		4
.L_3082:
        /*00f4*/ 	.byte	0x04, 0x36
        /*00f6*/ 	.short	(.L_3084 - .L_3083)
.L_3083:
        /*00f8*/ 	.word	0x00000008
.L_3084:


//--------------------- .nv.info._ZN5flash24flash_fwd_splitkv_kernelI23Flash_fwd_kernel_traitsILi64ELi64ELi128ELi4ELb0ELb0EN7cutlass10bfloat16_tE19Flash_kernel_traitsILi64ELi64ELi128ELi4ES3_EELb0ELb1ELb0ELb0ELb1ELb0ELb0ELb1EEEvNS_16Flash_fwd_paramsE --------------------------
	.section	.nv.info._ZN5flash24flash_fwd_splitkv_kernelI23Flash_fwd_kernel_traitsILi64ELi64ELi128ELi4ELb0ELb0EN7cutlass10bfloat16_tE19Flash_kernel_traitsILi64ELi64ELi128ELi4ES3_EELb0ELb1ELb0ELb0ELb1ELb0ELb0ELb1EEEvNS_16Flash_fwd_paramsE,"",@"SHT_CUDA_INFO"
	.sectionflags	@""
	.align	4


	//----- nvinfo : EIATTR_CUDA_API_VERSION
	.align		4
        /*0000*/ 	.byte	0x04, 0x37
        /*0002*/ 	.short	(.L_3086 - .L_3085)
.L_3085:
        /*0004*/ 	.word	0x00000082


	//----- nvinfo : EIATTR_KPARAM_INFO
	.align		4
.L_3086:
        /*0008*/ 	.byte	0x04, 0x17
        /*000a*/ 	.short	(.L_3088 - .L_3087)
.L_3087:
        /*000c*/ 	.word	0x00000000
        /*0010*/ 	.short	0x0000
        /*0012*/ 	.short	0x0000
        /*0014*/ 	.byte	0x00, 0xf0, 0x41, 0x07


	//----- nvinfo : EIATTR_SPARSE_MMA_MASK
	.align		4
.L_3088:
        /*0018*/ 	.byte	0x03, 0x50
        /*001a*/ 	.short	0x0000


	//----- nvinfo : EIATTR_MAXREG_COUNT
	.align		4
        /*001c*/ 	.byte	0x03, 0x1b
        /*001e*/ 	.short	0x00ff


	//----- nvinfo : EIATTR_NUM_BARRIERS
	.align		4
        /*0020*/ 	.byte	0x02, 0x4c
        /*0022*/ 	.byte	0x01
	.zero		1


	//----- nvinfo : EIATTR_MERCURY_ISA_VERSION
	.align		4
        /*0024*/ 	.byte	0x03, 0x5f
        /*0026*/ 	.short	0x0101


	//----- nvinfo : EIATTR_COOP_GROUP_MASK_REGIDS
	.align		4
        /*0028*/ 	.byte	0x04, 0x29
        /*002a*/ 	.short	(.L_3090 - .L_3089)


	//   ....[0]....
.L_3089:
        /*002c*/ 	.word	0xffffffff


	//   ....[1]....
        /*0030*/ 	.word	0xffffffff


	//   ....[2]....
        /*0034*/ 	.word	0xffffffff


	//   ....[3]....
        /*0038*/ 	.word	0xffffffff


	//   ....[4]....
        /*003c*/ 	.word	0xffffffff


	//   ....[5]....
        /*0040*/ 	.word	0xffffffff


	//   ....[6]....
        /*0044*/ 	.word	0xffffffff


	//   ....[7]....
        /*0048*/ 	.word	0xffffffff


	//   ....[8]....
        /*004c*/ 	.word	0xffffffff


	//   ....[9]....
        /*0050*/ 	.word	0xffffffff


	//   ....[10]....
        /*0054*/ 	.word	0xffffffff


	//   ....[11]....
        /*0058*/ 	.word	0xffffffff


	//   ....[12]....
        /*005c*/ 	.word	0xffffffff


	//   ....[13]....
        /*0060*/ 	.word	0xffffffff


	//   ....[14]....
        /*0064*/ 	.word	0xffffffff


	//   ....[15]....
        /*0068*/ 	.word	0xffffffff


	//   ....[16]....
        /*006c*/ 	.word	0x05000006


	//   ....[17]....
        /*0070*/ 	.word	0x05000006


	//   ....[18]....
        /*0074*/ 	.word	0x05000006


	//   ....[19]....
        /*0078*/ 	.word	0x05000006


	//----- nvinfo : EIATTR_COOP_GROUP_INSTR_OFFSETS
	.align		4
.L_3090:
        /*007c*/ 	.byte	0x04, 0x28
        /*007e*/ 	.short	(.L_3092 - .L_3091)


	//   ....[0]....
.L_3091:
        /*0080*/ 	.word	0x0000d900


	//   ....[1]....
        /*0084*/ 	.word	0x0000d920


	//   ....[2]....
        /*0088*/ 	.word	0x0000d9a0


	//   ....[3]....
        /*008c*/ 	.word	0x0000d9b0


	//   ....[4]....
        /*0090*/ 	.word	0x000118f0


	//   ....[5]....
        /*0094*/ 	.word	0x00011940


	//   ....[6]....
        /*0098*/ 	.word	0x00011960


	//   ....[7]....
        /*009c*/ 	.word	0x00011980


	//   ....[8]....
        /*00a0*/ 	.word	0x00016030


	//   ....[9]....
        /*00a4*/ 	.word	0x00016060


	//   ....[10]....
        /*00a8*/ 	.word	0x00016090


	//   ....[11]....
        /*00ac*/ 	.word	0x000160a0


	//   ....[12]....
        /*00b0*/ 	.word	0x000177f0


	//   ....[13]....
        /*00b4*/ 	.word	0x00017800


	//   ....[14]....
        /*00b8*/ 	.word	0x00017830


	//   ....[15]....
        /*00bc*/ 	.word	0x00017840


	//   ....[16]....
        /*00c0*/ 	.word	0x000186b0


	//   ....[17]....
        /*00c4*/ 	.word	0x00018720


	//   ....[18]....
        /*00c8*/ 	.word	0x00018780


	//   ....[19]....
        /*00cc*/ 	.word	0x000187f0


	//----- nvinfo : EIATTR_VRC_CTA_INIT_COUNT
	.align		4
.L_3092:
        /*00d0*/ 	.byte	0x02, 0x4a
	.zero		1
	.zero		1


	//----- nvinfo : EIATTR_EXIT_INSTR_OFFSETS
	.align		4
        /*00d4*/ 	.byte	0x04, 0x1c
        /*00d6*/ 	.short	(.L_3094 - .L_3093)


	//   ....[0]....
.L_3093:
        /*00d8*/ 	.word	0x00000090


	//----- nvinfo : EIATTR_CRS_STACK_SIZE
	.align		4
.L_3094:
        /*00dc*/ 	.byte	0x04, 0x1e
        /*00de*/ 	.short	(.L_3096 - .L_3095)
.L_3095:
        /*00e0*/ 	.word	0x00000000


	//----- nvinfo : EIATTR_CBANK_PARAM_SIZE
	.align		4
.L_3096:
        /*00e4*/ 	.byte	0x03, 0x19
        /*00e6*/ 	.short	0x01d0


	//----- nvinfo : EIATTR_PARAM_CBANK
	.align		4
        /*00e8*/ 	.byte	0x04, 0x0a
        /*00ea*/ 	.short	(.L_3098 - .L_3097)
	.align		4
.L_3097:
        /*00ec*/ 	.word	index@(.nv.constant0._ZN5flash24flash_fwd_splitkv_kernelI23Flash_fwd_kernel_traitsILi64ELi64ELi128ELi4ELb0ELb0EN7cutlass10bfloat16_tE19Flash_kernel_traitsILi64ELi64ELi128ELi4ES3_EELb0ELb1ELb0ELb0ELb1ELb0ELb0ELb1EEEvNS_16Flash_fwd_paramsE)
        /*00f0*/ 	.short	0x0380
        /*00f2*/ 	.short	0x01d0


	//----- nvinfo : EIATTR_SW_WAR
	.align		4
.L_3098:
        /*00f4*/ 	.byte	0x04, 0x36
        /*00f6*/ 	.short	(.L_3100 - .L_3099)
.L_3099:
        /*00f8*/ 	.word	0x00000008
.L_3100:


//--------------------- .nv.info._ZN5flash24flash_fwd_splitkv_kernelI23Flash_fwd_kernel_traitsILi64ELi64ELi128ELi4ELb0ELb0EN7cutlass10bfloat16_tE19Flash_kernel_traitsILi64ELi64ELi128ELi4ES3_EELb0ELb1ELb0ELb0ELb1ELb1ELb0ELb1EEEvNS_16Flash_fwd_paramsE --------------------------
	.section	.nv.info._ZN5flash24flash_fwd_splitkv_kernelI23Flash_fwd_kernel_traitsILi64ELi64ELi128ELi4ELb0ELb0EN7cutlass10bfloat16_tE19Flash_kernel_traitsILi64ELi64ELi128ELi4ES3_EELb0ELb1ELb0ELb0ELb1ELb1ELb0ELb1EEEvNS_16Flash_fwd_paramsE,"",@"SHT_CUDA_INFO"
	.sectionflags	@""
	.align	4


	//----- nvinfo : EIATTR_CUDA_API_VERSION
	.align		4
        /*0000*/ 	.byte	0x04, 0x37
        /*0002*/ 	.short	(.L_3102 - .L_3101)
.L_3101:
        /*0004*/ 	.word	0x00000082


	//----- nvinfo : EIATTR_KPARAM_INFO
	.align		4
.L_3102:
        /*0008*/ 	.byte	0x04, 0x17
        /*000a*/ 	.short	(.L_3104 - .L_3103)
.L_3103:
        /*000c*/ 	.word	0x00000000
        /*0010*/ 	.short	0x0000
        /*0012*/ 	.short	0x0000
        /*0014*/ 	.byte	0x00, 0xf0, 0x41, 0x07


	//----- nvinfo : EIATTR_SPARSE_MMA_MASK
	.align		4
.L_3104:
        /*0018*/ 	.byte	0x03, 0x50
        /*001a*/ 	.short	0x0000


	//----- nvinfo : EIATTR_MAXREG_COUNT
	.align		4
        /*001c*/ 	.byte	0x03, 0x1b
        /*001e*/ 	.short	0x00ff


	//----- nvinfo : EIATTR_NUM_BARRIERS
	.align		4
        /*0020*/ 	.byte	0x02, 0x4c
        /*0022*/ 	.byte	0x01
	.zero		1


	//----- nvinfo : EIATTR_MERCURY_ISA_VERSION
	.align		4
        /*0024*/ 	.byte	0x03, 0x5f
        /*0026*/ 	.short	0x0101


	//----- nvinfo : EIATTR_COOP_GROUP_MASK_REGIDS
	.align		4
        /*0028*/ 	.byte	0x04, 0x29
        /*002a*/ 	.short	(.L_3106 - .L_3105)


	//   ....[0]....
.L_3105:
        /*002c*/ 	.word	0xffffffff


	//   ....[1]....
        /*0030*/ 	.word	0xffffffff


	//   ....[2]....
        /*0034*/ 	.word	0xffffffff


	//   ....[3]....
        /*0038*/ 	.word	0xffffffff


	//   ....[4]....
        /*003c*/ 	.word	0xffffffff


	//   ....[5]....
        /*0040*/ 	.word	0xffffffff


	//   ....[6]....
        /*0044*/ 	.word	0xffffffff


	//   ....[7]....
        /*0048*/ 	.word	0xffffffff


	//   ....[8]....
        /*004c*/ 	.word	0xffffffff


	//   ....[9]....
        /*0050*/ 	.word	0xffffffff


	//   ....[10]....
        /*0054*/ 	.word	0xffffffff


	//   ....[11]....
        /*0058*/ 	.word	0xffffffff


	//   ....[12]....
        /*005c*/ 	.word	0xffffffff


	//   ....[13]....
        /*0060*/ 	.word	0xffffffff


	//   ....[14]....
        /*0064*/ 	.word	0xffffffff


	//   ....[15]....
        /*0068*/ 	.word	0xffffffff


	//   ....[16]....
        /*006c*/ 	.word	0x05000006


	//   ....[17]....
        /*0070*/ 	.word	0x05000006


	//   ....[18]....
        /*0074*/ 	.word	0x05000006


	//   ....[19]....
        /*0078*/ 	.word	0x05000006


	//----- nvinfo : EIATTR_COOP_GROUP_INSTR_OFFSETS
	.align		4
.L_3106:
        /*007c*/ 	.byte	0x04, 0x28
        /*007e*/ 	.short	(.L_3108 - .L_3107)


	//   ....[0]....
.L_3107:
        /*0080*/ 	.word	0x0000e1f0


	//   ....[1]....
        /*0084*/ 	.word	0x0000e210


	//   ....[2]....
        /*0088*/ 	.word	0x0000e2a0


	//   ....[3]....
        /*008c*/ 	.word	0x0000e2b0


	//   ....[4]....
        /*0090*/ 	.word	0x00012980


	//   ....[5]....
        /*0094*/ 	.word	0x000129a0


	//   ....[6]....
        /*0098*/ 	.word	0x000129c0


	//   ....[7]....
        /*009c*/ 	.word	0x000129e0


	//   ....[8]....
        /*00a0*/ 	.word	0x00017880


	//   ....[9]....
        /*00a4*/ 	.word	0x000178f0


	//   ....[10]....
        /*00a8*/ 	.word	0x00017920


	//   ....[11]....
        /*00ac*/ 	.word	0x00017930


	//   ....[12]....
        /*00b0*/ 	.word	0x00019080


	//   ....[13]....
        /*00b4*/ 	.word	0x00019090


	//   ....[14]....
        /*00b8*/ 	.word	0x000190c0


	//   ....[15]....
        /*00bc*/ 	.word	0x000190d0


	//   ....[16]....
        /*00c0*/ 	.word	0x00019f40


	//   ....[17]....
        /*00c4*/ 	.word	0x00019fb0


	//   ....[18]....
        /*00c8*/ 	.word	0x0001a010


	//   ....[19]....
        /*00cc*/ 	.word	0x0001a080


	//----- nvinfo : EIATTR_VRC_CTA_INIT_COUNT
	.align		4
.L_3108:
        /*00d0*/ 	.byte	0x02, 0x4a
	.zero		1
	.zero		1


	//----- nvinfo : EIATTR_EXIT_INSTR_OFFSETS
	.align		4
        /*00d4*/ 	.byte	0x04, 0x1c
        /*00d6*/ 	.short	(.L_3110 - .L_3109)


	//   ....[0]....
.L_3109:
        /*00d8*/ 	.word	0x00000090


	//----- nvinfo : EIATTR_CRS_STACK_SIZE
	.align		4
.L_3110:
        /*00dc*/ 	.byte	0x04, 0x1e
        /*00de*/ 	.short	(.L_3112 - .L_3111)
.L_3111:
        /*00e0*/ 	.word	0x00000000


	//----- nvinfo : EIATTR_CBANK_PARAM_SIZE
	.align		4
.L_3112:
        /*00e4*/ 	.byte	0x03, 0x19
        /*00e6*/ 	.short	0x01d0


	//----- nvinfo : EIATTR_PARAM_CBANK
	.align		4
        /*00e8*/ 	.byte	0x04, 0x0a
        /*00ea*/ 	.short	(.L_3114 - .L_3113)
	.align		4
.L_3113:
        /*00ec*/ 	.word	index@(.nv.constant0._ZN5flash24flash_fwd_splitkv_kernelI23Flash_fwd_kernel_traitsILi64ELi64ELi128ELi4ELb0ELb0EN7cutlass10bfloat16_tE19Flash_kernel_traitsILi64ELi64ELi128ELi4ES3_EELb0ELb1ELb0ELb0ELb1ELb1ELb0ELb1EEEvNS_16Flash_fwd_paramsE)
        /*00f0*/ 	.short	0x0380
        /*00f2*/ 	.short	0x01d0


	//----- nvinfo : EIATTR_SW_WAR
	.align		4
.L_3114:
        /*00f4*/ 	.byte	0x04, 0x36
        /*00f6*/ 	.short	(.L_3116 - .L_3115)
.L_3115:
        /*00f8*/ 	.word	0x00000008
.L_3116:


//--------------------- .nv.info._ZN5flash24flash_fwd_splitkv_kernelI23Flash_fwd_kernel_traitsILi64ELi64ELi128ELi4ELb0ELb0EN7cutlass10bfloat16_tE19Flash_kernel_traitsILi64ELi64ELi128ELi4ES3_EELb0ELb1ELb1ELb0ELb0ELb0ELb0ELb1EEEvNS_16Flash_fwd_paramsE --------------------------
	.section	.nv.info._ZN5flash24flash_fwd_splitkv_kernelI23Flash_fwd_kernel_traitsILi64ELi64ELi128ELi4ELb0ELb0EN7cutlass10bfloat16_tE19Flash_kernel_traitsILi64ELi64ELi128ELi4ES3_EELb0ELb1ELb1ELb0ELb0ELb0ELb0ELb1EEEvNS_16Flash_fwd_paramsE,"",@"SHT_CUDA_INFO"
	.sectionflags	@""
	.align	4


	//----- nvinfo : EIATTR_CUDA_API_VERSION
	.align		4
        /*0000*/ 	.byte	0x04, 0x37
        /*0002*/ 	.short	(.L_3118 - .L_3117)
.L_3117:
        /*0004*/ 	.word	0x00000082


	//----- nvinfo : EIATTR_KPARAM_INFO
	.align		4
.L_3118:
        /*0008*/ 	.byte	0x04, 0x17
        /*000a*/ 	.short	(.L_3120 - .L_3119)
.L_3119:
        /*000c*/ 	.word	0x00000000
        /*0010*/ 	.short	0x0000
        /*0012*/ 	.short	0x0000
        /*0014*/ 	.byte	0x00, 0xf0, 0x41, 0x07


	//----- nvinfo : EIATTR_SPARSE_MMA_MASK
	.align		4
.L_3120:
        /*0018*/ 	.byte	0x03, 0x50
        /*001a*/ 	.short	0x0000


	//----- nvinfo : EIATTR_MAXREG_COUNT
	.align		4
        /*001c*/ 	.byte	0x03, 0x1b
        /*001e*/ 	.short	0x00ff


	//----- nvinfo : EIATTR_NUM_BARRIERS
	.align		4
        /*0020*/ 	.byte	0x02, 0x4c
        /*0022*/ 	.byte	0x01
	.zero		1


	//----- nvinfo : EIATTR_MERCURY_ISA_VERSION
	.align		4
        /*0024*/ 	.byte	0x03, 0x5f
        /*0026*/ 	.short	0x0101


	//----- nvinfo : EIATTR_COOP_GROUP_MASK_REGIDS
	.align		4
        /*0028*/ 	.byte	0x04, 0x29
        /*002a*/ 	.short	(.L_3122 - .L_3121)


	//   ....[0]....
.L_3121:
        /*002c*/ 	.word	0xffffffff


	//   ....[1]....
        /*0030*/ 	.word	0xffffffff


	//   ....[2]....
        /*0034*/ 	.word	0xffffffff


	//   ....[3]....
        /*0038*/ 	.word	0xffffffff


	//   ....[4]....
        /*003c*/ 	.word	0xffffffff


	//   ....[5]....
        /*0040*/ 	.word	0xffffffff


	//   ....[6]....
        /*0044*/ 	.word	0xffffffff


	//   ....[7]....
        /*0048*/ 	.word	0xffffffff


	//   ....[8]....
        /*004c*/ 	.word	0xffffffff


	//   ....[9]....
        /*0050*/ 	.word	0xffffffff


	//   ....[10]....
        /*0054*/ 	.word	0xffffffff


	//   ....[11]....
        /*0058*/ 	.word	0xffffffff


	//   ....[12]....
        /*005c*/ 	.word	0xffffffff


	//   ....[13]....
        /*0060*/ 	.word	0xffffffff


	//   ....[14]....
        /*0064*/ 	.word	0xffffffff


	//   ....[15]....
        /*0068*/ 	.word	0xffffffff


	//   ....[16]....
        /*006c*/ 	.word	0x05000005


	//   ....[17]....
        /*0070*/ 	.word	0x05000005


	//   ....[18]....
        /*0074*/ 	.word	0x05000005


	//   ....[19]....
        /*0078*/ 	.word	0x05000005


	//----- nvinfo : EIATTR_COOP_GROUP_INSTR_OFFSETS
	.align		4
.L_3122:
        /*007c*/ 	.byte	0x04, 0x28
        /*007e*/ 	.short	(.L_3124 - .L_3123)


	//   ....[0]....
.L_3123:
        /*0080*/ 	.word	0x0000fae0


	//   ....[1]....
        /*0084*/ 	.word	0x0000fb00


	//   ....[2]....
        /*0088*/ 	.word	0x0000fb80


	//   ....[3]....
        /*008c*/ 	.word	0x0000fb90


	//   ....[4]....
        /*0090*/ 	.word	0x00014e10


	//   ....[5]....
        /*0094*/ 	.word	0x00014e20


	//   ....[6]....
        /*0098*/ 	.word	0x00014e50


	//   ....[7]....
        /*009c*/ 	.word	0x00014e60


	//   ....[8]....
        /*00a0*/ 	.word	0x0001a630


	//   ....[9]....
        /*00a4*/ 	.word	0x0001a660


	//   ....[10]....
        /*00a8*/ 	.word	0x0001a680


	//   ....[11]....
        /*00ac*/ 	.word	0x0001a6a0


	//   ....[12]....
        /*00b0*/ 	.word	0x0001be00


	//   ....[13]....
        /*00b4*/ 	.word	0x0001be10


	//   ....[14]....
        /*00b8*/ 	.word	0x0001be40


	//   ....[15]....
        /*00bc*/ 	.word	0x0001be50


	//   ....[16]....
        /*00c0*/ 	.word	0x0001ccd0


	//   ....[17]....
        /*00c4*/ 	.word	0x0001cd40


	//   ....[18]....
        /*00c8*/ 	.word	0x0001cda0


	//   ....[19]....
        /*00cc*/ 	.word	0x0001ce10


	//----- nvinfo : EIATTR_VRC_CTA_INIT_COUNT
	.align		4
.L_3124:
        /*00d0*/ 	.byte	0x02, 0x4a
	.zero		1
	.zero		1


	//----- nvinfo : EIATTR_EXIT_INSTR_OFFSETS
	.align		4
        /*00d4*/ 	.byte	0x04, 0x1c
        /*00d6*/ 	.short	(.L_3126 - .L_3125)


	//   ....[0]....
.L_3125:
        /*00d8*/ 	.word	0x00000090


	//----- nvinfo : EIATTR_CRS_STACK_SIZE
	.align		4
.L_3126:
        /*00dc*/ 	.byte	0x04, 0x1e
        /*00de*/ 	.short	(.L_3128 - .L_3127)
.L_3127:
        /*00e0*/ 	.word	0x00000000


	//----- nvinfo : EIATTR_CBANK_PARAM_SIZE
	.align		4
.L_3128:
        /*00e4*/ 	.byte	0x03, 0x19
        /*00e6*/ 	.short	0x01d0


	//----- nvinfo : EIATTR_PARAM_CBANK
	.align		4
        /*00e8*/ 	.byte	0x04, 0x0a
        /*00ea*/ 	.short	(.L_3130 - .L_3129)
	.align		4
.L_3129:
        /*00ec*/ 	.word	index@(.nv.constant0._ZN5flash24flash_fwd_splitkv_kernelI23Flash_fwd_kernel_traitsILi64ELi64ELi128ELi4ELb0ELb0EN7cutlass10bfloat16_tE19Flash_kernel_traitsILi64ELi64ELi128ELi4ES3_EELb0ELb1ELb1ELb0ELb0ELb0ELb0ELb1EEEvNS_16Flash_fwd_paramsE)
        /*00f0*/ 	.short	0x0380
        /*00f2*/ 	.short	0x01d0


	//----- nvinfo : EIATTR_SW_WAR
	.align		4
.L_3130:
        /*00f4*/ 	.byte	0x04, 0x36
        /*00f6*/ 	.short	(.L_3132 - .L_3131)
.L_3131:
        /*00f8*/ 	.word	0x00000008
.L_3132:


//--------------------- .nv.info._ZN5flash24flash_fwd_splitkv_kernelI23Flash_fwd_kernel_traitsILi64ELi64ELi128ELi4ELb0ELb0EN7cutlass10bfloat16_tE19Flash_kernel_traitsILi64ELi64ELi128ELi4ES3_EELb0ELb1ELb1ELb0ELb0ELb1ELb0ELb1EEEvNS_16Flash_fwd_paramsE --------------------------
	.section	.nv.info._ZN5flash24flash_fwd_splitkv_kernelI23Flash_fwd_kernel_traitsILi64ELi64ELi128ELi4ELb0ELb0EN7cutlass10bfloat16_tE19Flash_kernel_traitsILi64ELi64ELi128ELi4ES3_EELb0ELb1ELb1ELb0ELb0ELb1ELb0ELb1EEEvNS_16Flash_fwd_paramsE,"",@"SHT_CUDA_INFO"
	.sectionflags	@""
	.align	4


	//----- nvinfo : EIATTR_CUDA_API_VERSION
	.align		4
        /*0000*/ 	.byte	0x04, 0x37
        /*0002*/ 	.short	(.L_3134 - .L_3133)
.L_3133:
        /*0004*/ 	.word	0x00000082


	//----- nvinfo : EIATTR_KPARAM_INFO
	.align		4
.L_3134:
        /*0008*/ 	.byte	0x04, 0x17
        /*000a*/ 	.short	(.L_3136 - .L_3135)
.L_3135:
        /*000c*/ 	.word	0x00000000
        /*0010*/ 	.short	0x0000
        /*0012*/ 	.short	0x0000
        /*0014*/ 	.byte	0x00, 0xf0, 0x41, 0x07


	//----- nvinfo : EIATTR_SPARSE_MMA_MASK
	.align		4
.L_3136:
        /*0018*/ 	.byte	0x03, 0x50
        /*001a*/ 	.short	0x0000


	//----- nvinfo : EIATTR_MAXREG_COUNT
	.align		4
        /*001c*/ 	.byte	0x03, 0x1b
        /*001e*/ 	.short	0x00ff


	//----- nvinfo : EIATTR_NUM_BARRIERS
	.align		4
        /*0020*/ 	.byte	0x02, 0x4c
        /*0022*/ 	.byte	0x01
	.zero		1


	//----- nvinfo : EIATTR_MERCURY_ISA_VERSION
	.align		4
        /*0024*/ 	.byte	0x03, 0x5f
        /*0026*/ 	.short	0x0101


	//----- nvinfo : EIATTR_COOP_GROUP_MASK_REGIDS
	.align		4
        /*0028*/ 	.byte	0x04, 0x29
        /*002a*/ 	.short	(.L_3138 - .L_3137)


	//   ....[0]....
.L_3137:
        /*002c*/ 	.word	0xffffffff


	//   ....[1]....
        /*0030*/ 	.word	0xffffffff


	//   ....[2]....
        /*0034*/ 	.word	0xffffffff


	//   ....[3]....
        /*0038*/ 	.word	0xffffffff


	//   ....[4]....
        /*003c*/ 	.word	0xffffffff


	//   ....[5]....
        /*0040*/ 	.word	0xffffffff


	//   ....[6]....
        /*0044*/ 	.word	0xffffffff


	//   ....[7]....
        /*0048*/ 	.word	0xffffffff


	//   ....[8]....
        /*004c*/ 	.word	0xffffffff


	//   ....[9]....
        /*0050*/ 	.word	0xffffffff


	//   ....[10]....
        /*0054*/ 	.word	0xffffffff


	//   ....[11]....
        /*0058*/ 	.word	0xffffffff


	//   ....[12]....
        /*005c*/ 	.word	0xffffffff


	//   ....[13]....
        /*0060*/ 	.word	0xffffffff


	//   ....[14]....
        /*0064*/ 	.word	0xffffffff


	//   ....[15]....
        /*0068*/ 	.word	0xffffffff


	//   ....[16]....
        /*006c*/ 	.word	0x05000005


	//   ....[17]....
        /*0070*/ 	.word	0x05000005


	//   ....[18]....
        /*0074*/ 	.word	0x05000005


	//   ....[19]....
        /*0078*/ 	.word	0x05000005


	//----- nvinfo : EIATTR_COOP_GROUP_INSTR_OFFSETS
	.align		4
.L_3138:
        /*007c*/ 	.byte	0x04, 0x28
        /*007e*/ 	.short	(.L_3140 - .L_3139)


	//   ....[0]....
.L_3139:
        /*0080*/ 	.word	0x000102d0


	//   ....[1]....
        /*0084*/ 	.word	0x000102f0


	//   ....[2]....
        /*0088*/ 	.word	0x00010370


	//   ....[3]....
        /*008c*/ 	.word	0x00010380


	//   ....[4]....
        /*0090*/ 	.word	0x00015c80


	//   ....[5]....
        /*0094*/ 	.word	0x00015c90


	//   ....[6]....
        /*0098*/ 	.word	0x00015cc0


	//   ....[7]....
        /*009c*/ 	.word	0x00015cd0


	//   ....[8]....
        /*00a0*/ 	.word	0x0001bc80


	//   ....[9]....
        /*00a4*/ 	.word	0x0001bcb0


	//   ....[10]....
        /*00a8*/ 	.word	0x0001bce0


	//   ....[11]....
        /*00ac*/ 	.word	0x0001bcf0


	//   ....[12]....
        /*00b0*/ 	.word	0x0001d450


	//   ....[13]....
        /*00b4*/ 	.word	0x0001d460


	//   ....[14]....
        /*00b8*/ 	.word	0x0001d490


	//   ....[15]....
        /*00bc*/ 	.word	0x0001d4a0


	//   ....[16]....
        /*00c0*/ 	.word	0x0001e320


	//   ....[17]....
        /*00c4*/ 	.word	0x0001e390


	//   ....[18]....
        /*00c8*/ 	.word	0x0001e3f0


	//   ....[19]....
        /*00cc*/ 	.word	0x0001e460


	//----- nvinfo : EIATTR_VRC_CTA_INIT_COUNT
	.align		4
.L_3140:
        /*00d0*/ 	.byte	0x02, 0x4a
	.zero		1
	.zero		1


	//----- nvinfo : EIATTR_EXIT_INSTR_OFFSETS
	.align		4
        /*00d4*/ 	.byte	0x04, 0x1c
        /*00d6*/ 	.short	(.L_3142 - .L_3141)


	//   ....[0]....
.L_3141:
        /*00d8*/ 	.word	0x00000090


	//----- nvinfo : EIATTR_CRS_STACK_SIZE
	.align		4
.L_3142:
        /*00dc*/ 	.byte	0x04, 0x1e
        /*00de*/ 	.short	(.L_3144 - .L_3143)
.L_3143:
        /*00e0*/ 	.word	0x00000000


	//----- nvinfo : EIATTR_CBANK_PARAM_SIZE
	.align		4
.L_3144:
        /*00e4*/ 	.byte	0x03, 0x19
        /*00e6*/ 	.short	0x01d0


	//----- nvinfo : EIATTR_PARAM_CBANK
	.align		4
        /*00e8*/ 	.byte	0x04, 0x0a
        /*00ea*/ 	.short	(.L_3146 - .L_3145)
	.align		4
.L_3145:
        /*00ec*/ 	.word	index@(.nv.constant0._ZN5flash24flash_fwd_splitkv_kernelI23Flash_fwd_kernel_traitsILi64ELi64ELi128ELi4ELb0ELb0EN7cutlass10bfloat16_tE19Flash_kernel_traitsILi64ELi64ELi128ELi4ES3_EELb0ELb1ELb1ELb0ELb0ELb1ELb0ELb1EEEvNS_16Flash_fwd_paramsE)
        /*00f0*/ 	.short	0x0380
        /*00f2*/ 	.short	0x01d0


	//----- nvinfo : EIATTR_SW_WAR
	.align		4
.L_3146:
        /*00f4*/ 	.byte	0x04, 0x36
        /*00f6*/ 	.short	(.L_3148 - .L_3147)
.L_3147:
        /*00f8*/ 	.word	0x00000008
.L_3148:


//--------------------- .nv.info._ZN5flash24flash_fwd_splitkv_kernelI23Flash_fwd_kernel_traitsILi64ELi64ELi128ELi4ELb0ELb0EN7cutlass10bfloat16_tE19Flash_kernel_traitsILi64ELi64ELi128ELi4ES3_EELb0ELb1ELb0ELb0ELb1ELb0ELb1ELb0EEEvNS_16Flash_fwd_paramsE --------------------------
	.section	.nv.info._ZN5flash24flash_fwd_splitkv_kernelI23Flash_fwd_kernel_traitsILi64ELi64ELi128ELi4ELb0ELb0EN7cutlass10bfloat16_tE19Flash_kernel_traitsILi64ELi64ELi128ELi4ES3_EELb0ELb1ELb0ELb0ELb1ELb0ELb1ELb0EEEvNS_16Flash_fwd_paramsE,"",@"SHT_CUDA_INFO"
	.sectionflags	@""
	.align	4


	//----- nvinfo : EIATTR_CUDA_API_VERSION
	.align		4
        /*0000*/ 	.byte	0x04, 0x37
        /*0002*/ 	.short	(.L_3150 - .L_3149)
.L_3149:
        /*0004*/ 	.word	0x00000082


	//----- nvinfo : EIATTR_KPARAM_INFO
	.align		4
.L_3150:
        /*0008*/ 	.byte	0x04, 0x17
        /*000a*/ 	.short	(.L_3152 - .L_3151)
.L_3151:
        /*000c*/ 	.word	0x00000000
        /*0010*/ 	.short	0x0000
        /*0012*/ 	.short	0x0000
        /*0014*/ 	.byte	0x00, 0xf0, 0x41, 0x07


	//----- nvinfo : EIATTR_SPARSE_MMA_MASK
	.align		4
.L_3152:
        /*0018*/ 	.byte	0x03, 0x50
        /*001a*/ 	.short	0x0000


	//----- nvinfo : EIATTR_MAXREG_COUNT
	.align		4
        /*001c*/ 	.byte	0x03, 0x1b
        /*001e*/ 	.short	0x00ff


	//----- nvinfo : EIATTR_NUM_BARRIERS
	.align		4
        /*0020*/ 	.byte	0x02, 0x4c
        /*0022*/ 	.byte	0x01
	.zero		1


	//----- nvinfo : EIATTR_MERCURY_ISA_VERSION
	.align		4
        /*0024*/ 	.byte	0x03, 0x5f
        /*0026*/ 	.short	0x0101


	//----- nvinfo : EIATTR_COOP_GROUP_MASK_REGIDS
	.align		4
        /*0028*/ 	.byte	0x04, 0x29
        /*002a*/ 	.short	(.L_3154 - .L_3153)


	//   ....[0]....
.L_3153:
        /*002c*/ 	.word	0xffffffff


	//   ....[1]....
        /*0030*/ 	.word	0xffffffff


	//   ....[2]....
        /*0034*/ 	.word	0xffffffff


	//   ....[3]....
        /*0038*/ 	.word	0xffffffff


	//   ....[4]....
        /*003c*/ 	.word	0xffffffff


	//   ....[5]....
        /*0040*/ 	.word	0xffffffff


	//   ....[6]....
        /*0044*/ 	.word	0xffffffff


	//   ....[7]....
        /*0048*/ 	.word	0xffffffff


	//   ....[8]....
        /*004c*/ 	.word	0xffffffff


	//   ....[9]....
        /*0050*/ 	.word	0xffffffff


	//   ....[10]....
        /*0054*/ 	.word	0xffffffff


	//   ....[11]....
        /*0058*/ 	.word	0xffffffff


	//   ....[12]....
        /*005c*/ 	.word	0xffffffff


	//   ....[13]....
        /*0060*/ 	.word	0xffffffff


	//   ....[14]....
        /*0064*/ 	.word	0xffffffff


	//   ....[15]....
        /*0068*/ 	.word	0xffffffff


	//   ....[16]....
        /*006c*/ 	.word	0x05000006


	//   ....[17]....
        /*0070*/ 	.word	0x05000006


	//   ....[18]....
        /*0074*/ 	.word	0x05000006


	//   ....[19]....
        /*0078*/ 	.word	0x05000006


	//----- nvinfo : EIATTR_COOP_GROUP_INSTR_OFFSETS
	.align		4
.L_3154:
        /*007c*/ 	.byte	0x04, 0x28
        /*007e*/ 	.short	(.L_3156 - .L_3155)


	//   ....[0]....
.L_3155:
        /*0080*/ 	.word	0x00004da0


	//   ....[1]....
        /*0084*/ 	.word	0x00004de0


	//   ....[2]....
        /*0088*/ 	.word	0x00004e00


	//   ....[3]....
        /*008c*/ 	.word	0x00004e20


	//   ....[4]....
        /*0090*/ 	.word	0x00008b40


	//   ....[5]....
        /*0094*/ 	.word	0x00008b50


	//   ....[6]....
        /*0098*/ 	.word	0x00008b80


	//   ....[7]....
        /*009c*/ 	.word	0x00008b90


	//   ....[8]....
        /*00a0*/ 	.word	0x0000cf80


	//   ....[9]....
        /*00a4*/ 	.word	0x0000cfb0


	//   ....[10]....
        /*00a8*/ 	.word	0x0000cfe0


	//   ....[11]....
        /*00ac*/ 	.word	0x0000d000


	//   ....[12]....
        /*00b0*/ 	.word	0x0000e760


	//   ....[13]....
        /*00b4*/ 	.word	0x0000e770


	//   ....[14]....
        /*00b8*/ 	.word	0x0000e7a0


	//   ....[15]....
        /*00bc*/ 	.word	0x0000e7b0


	//   ....[16]....
        /*00c0*/ 	.word	0x0000f200


	//   ....[17]....
        /*00c4*/ 	.word	0x0000f270


	//   ....[18]....
        /*00c8*/ 	.word	0x0000f2d0


	//   ....[19]....
        /*00cc*/ 	.word	0x0000f340


	//----- nvinfo : EIATTR_VRC_CTA_INIT_COUNT
	.align		4
.L_3156:
        /*00d0*/ 	.byte	0x02, 0x4a
	.zero		1
	.zero		1


	//----- nvinfo : EIATTR_EXIT_INSTR_OFFSETS
	.align		4
        /*00d4*/ 	.byte	0x04, 0x1c
        /*00d6*/ 	.short	(.L_3158 - .L_3157)


	//   ....[0]....
.L_3157:
        /*00d8*/ 	.word	0x000001f0


	//----- nvinfo : EIATTR_CRS_STACK_SIZE
	.align		4
.L_3158:
        /*00dc*/ 	.byte	0x04, 0x1e
        /*00de*/ 	.short	(.L_3160 - .L_3159)
.L_3159:
        /*00e0*/ 	.word	0x00000000


	//----- nvinfo : EIATTR_CBANK_PARAM_SIZE
	.align		4
.L_3160:
        /*00e4*/ 	.byte	0x03, 0x19
        /*00e6*/ 	.short	0x01d0


	//----- nvinfo : EIATTR_PARAM_CBANK
	.align		4
        /*00e8*/ 	.byte	0x04, 0x0a
        /*00ea*/ 	.short	(.L_3162 - .L_3161)
	.align		4
.L_3161:
        /*00ec*/ 	.word	index@(.nv.constant0._ZN5flash24flash_fwd_splitkv_kernelI23Flash_fwd_kernel_traitsILi64ELi64ELi128ELi4ELb0ELb0EN7cutlass10bfloat16_tE19Flash_kernel_traitsILi64ELi64ELi128ELi4ES3_EELb0ELb1ELb0ELb0ELb1ELb0ELb1ELb0EEEvNS_16Flash_fwd_paramsE)
        /*00f0*/ 	.short	0x0380
        /*00f2*/ 	.short	0x01d0


	//----- nvinfo : EIATTR_SW_WAR
	.align		4
.L_3162:
        /*00f4*/ 	.byte	0x04, 0x36
        /*00f6*/ 	.short	(.L_3164 - .L_3163)
.L_3163:
        /*00f8*/ 	.word	0x00000008
.L_3164:


//--------------------- .nv.info._ZN5flash24flash_fwd_splitkv_kernelI23Flash_fwd_kernel_traitsILi64ELi64ELi128ELi4ELb0ELb0EN7cutlass10bfloat16_tE19Flash_kernel_traitsILi64ELi64ELi128ELi4ES3_EELb0ELb1ELb0ELb0ELb1ELb1ELb1ELb0EEEvNS_16Flash_fwd_paramsE --------------------------
	.section	.nv.info._ZN5flash24flash_fwd_splitkv_kernelI23Flash_fwd_kernel_traitsILi64ELi64ELi128ELi4ELb0ELb0EN7cutlass10bfloat16_tE19Flash_kernel_traitsILi64ELi64ELi128ELi4ES3_EELb0ELb1ELb0ELb0ELb1ELb1ELb1ELb0EEEvNS_16Flash_fwd_paramsE,"",@"SHT_CUDA_INFO"
	.sectionflags	@""
	.align	4


	//----- nvinfo : EIATTR_CUDA_API_VERSION
	.align		4
        /*0000*/ 	.byte	0x04, 0x37
        /*0002*/ 	.short	(.L_3166 - .L_3165)
.L_3165:
        /*0004*/ 	.word	0x00000082


	//----- nvinfo : EIATTR_KPARAM_INFO
	.align		4
.L_3166:
        /*0008*/ 	.byte	0x04, 0x17
        /*000a*/ 	.short	(.L_3168 - .L_3167)
.L_3167:
        /*000c*/ 	.word	0x00000000
        /*0010*/ 	.short	0x0000
        /*0012*/ 	.short	0x0000
        /*0014*/ 	.byte	0x00, 0xf0, 0x41, 0x07


	//----- nvinfo : EIATTR_SPARSE_MMA_MASK
	.align		4
.L_3168:
        /*0018*/ 	.byte	0x03, 0x50
        /*001a*/ 	.short	0x0000


	//----- nvinfo : EIATTR_MAXREG_COUNT
	.align		4
        /*001c*/ 	.byte	0x03, 0x1b
        /*001e*/ 	.short	0x00ff


	//----- nvinfo : EIATTR_NUM_BARRIERS
	.align		4
        /*0020*/ 	.byte	0x02, 0x4c
        /*0022*/ 	.byte	0x01
	.zero		1


	//----- nvinfo : EIATTR_MERCURY_ISA_VERSION
	.align		4
        /*0024*/ 	.byte	0x03, 0x5f
        /*0026*/ 	.short	0x0101


	//----- nvinfo : EIATTR_COOP_GROUP_MASK_REGIDS
	.align		4
        /*0028*/ 	.byte	0x04, 0x29
        /*002a*/ 	.short	(.L_3170 - .L_3169)


	//   ....[0]....
.L_3169:
        /*002c*/ 	.word	0xffffffff


	//   ....[1]....
        /*0030*/ 	.word	0xffffffff


	//   ....[2]....
        /*0034*/ 	.word	0xffffffff


	//   ....[3]....
        /*0038*/ 	.word	0xffffffff


	//   ....[4]....
        /*003c*/ 	.word	0xffffffff


	//   ....[5]....
        /*0040*/ 	.word	0xffffffff


	//   ....[6]....
        /*0044*/ 	.word	0xffffffff


	//   ....[7]....
        /*0048*/ 	.word	0xffffffff


	//   ....[8]....
        /*004c*/ 	.word	0xffffffff


	//   ....[9]....
        /*0050*/ 	.word	0xffffffff


	//   ....[10]....
        /*0054*/ 	.word	0xffffffff


	//   ....[11]....
        /*0058*/ 	.word	0xffffffff


	//   ....[12]....
        /*005c*/ 	.word	0xffffffff


	//   ....[13]....
        /*0060*/ 	.word	0xffffffff


	//   ....[14]....
        /*0064*/ 	.word	0xffffffff


	//   ....[15]....
        /*0068*/ 	.word	0xffffffff


	//   ....[16]....
        /*006c*/ 	.word	0x05000006


	//   ....[17]....
        /*0070*/ 	.word	0x05000006


	//   ....[18]....
        /*0074*/ 	.word	0x05000006


	//   ....[19]....
        /*0078*/ 	.word	0x05000006


	//----- nvinfo : EIATTR_COOP_GROUP_INSTR_OFFSETS
	.align		4
.L_3170:
        /*007c*/ 	.byte	0x04, 0x28
        /*007e*/ 	.short	(.L_3172 - .L_3171)


	//   ....[0]....
.L_3171:
        /*0080*/ 	.word	0x000055e0


	//   ....[1]....
        /*0084*/ 	.word	0x00005600


	//   ....[2]....
        /*0088*/ 	.word	0x00005620


	//   ....[3]....
        /*008c*/ 	.word	0x00005640


	//   ....[4]....
        /*0090*/ 	.word	0x00009b20


	//   ....[5]....
        /*0094*/ 	.word	0x00009b30


	//   ....[6]....
        /*0098*/ 	.word	0x00009b60


	//   ....[7]....
        /*009c*/ 	.word	0x00009b70


	//   ....[8]....
        /*00a0*/ 	.word	0x0000e7a0


	//   ....[9]....
        /*00a4*/ 	.word	0x0000e7d0


	//   ....[10]....
        /*00a8*/ 	.word	0x0000e810


	//   ....[11]....
        /*00ac*/ 	.word	0x0000e820


	//   ....[12]....
        /*00b0*/ 	.word	0x0000ff80


	//   ....[13]....
        /*00b4*/ 	.word	0x0000ff90


	//   ....[14]....
        /*00b8*/ 	.word	0x0000ffc0


	//   ....[15]....
        /*00bc*/ 	.word	0x0000ffd0


	//   ....[16]....
        /*00c0*/ 	.word	0x00010a20


	//   ....[17]....
        /*00c4*/ 	.word	0x00010a90


	//   ....[18]....
        /*00c8*/ 	.word	0x00010af0


	//   ....[19]....
        /*00cc*/ 	.word	0x00010b60


	//----- nvinfo : EIATTR_VRC_CTA_INIT_COUNT
	.align		4
.L_3172:
        /*00d0*/ 	.byte	0x02, 0x4a
	.zero		1
	.zero		1


	//----- nvinfo : EIATTR_EXIT_INSTR_OFFSETS
	.align		4
        /*00d4*/ 	.byte	0x04, 0x1c
        /*00d6*/ 	.short	(.L_3174 - .L_3173)


	//   ....[0]....
.L_3173:
        /*00d8*/ 	.word	0x000001f0


	//----- nvinfo : EIATTR_CRS_STACK_SIZE
	.align		4
.L_3174:
        /*00dc*/ 	.byte	0x04, 0x1e
        /*00de*/ 	.short	(.L_3176 - .L_3175)
.L_3175:
        /*00e0*/ 	.word	0x00000000


	//----- nvinfo : EIATTR_CBANK_PARAM_SIZE
	.align		4
.L_3176:
        /*00e4*/ 	.byte	0x03, 0x19
        /*00e6*/ 	.short	0x01d0


	//----- nvinfo : EIATTR_PARAM_CBANK
	.align		4
        /*00e8*/ 	.byte	0x04, 0x0a
        /*00ea*/ 	.short	(.L_3178 - .L_3177)
	.align		4
.L_3177:
        /*00ec*/ 	.word	index@(.nv.constant0._ZN5flash24flash_fwd_splitkv_kernelI23Flash_fwd_kernel_traitsILi64ELi64ELi128ELi4ELb0ELb0EN7cutlass10bfloat16_tE19Flash_kernel_traitsILi64ELi64ELi128ELi4ES3_EELb0ELb1ELb0ELb0ELb1ELb1ELb1ELb0EEEvNS_16Flash_fwd_paramsE)
        /*00f0*/ 	.short	0x0380
        /*00f2*/ 	.short	0x01d0


	//----- nvinfo : EIATTR_SW_WAR
	.align		4
.L_3178:
        /*00f4*/ 	.byte	0x04, 0x36
        /*00f6*/ 	.short	(.L_3180 - .L_3179)
.L_3179:
        /*00f8*/ 	.word	0x00000008
.L_3180:


//--------------------- .nv.info._ZN5flash24flash_fwd_splitkv_kernelI23Flash_fwd_kernel_traitsILi64ELi64ELi128ELi4ELb0ELb0EN7cutlass10bfloat16_tE19Flash_kernel_traitsILi64ELi64ELi128ELi4ES3_EELb0ELb1ELb1ELb0ELb0ELb0ELb1ELb0EEEvNS_16Flash_fwd_paramsE --------------------------
	.section	.nv.info._ZN5flash24flash_fwd_splitkv_kernelI23Flash_fwd_kernel_traitsILi64ELi64ELi128ELi4ELb0ELb0EN7cutlass10bfloat16_tE19Flash_kernel_traitsILi64ELi64ELi128ELi4ES3_EELb0ELb1ELb1ELb0ELb0ELb0ELb1ELb0EEEvNS_16Flash_fwd_paramsE,"",@"SHT_CUDA_INFO"
	.sectionflags	@""
	.align	4


	//----- nvinfo : EIATTR_CUDA_API_VERSION
	.align		4
        /*0000*/ 	.byte	0x04, 0x37
        /*0002*/ 	.short	(.L_3182 - .L_3181)
.L_3181:
        /*0004*/ 	.word	0x00000082


	//----- nvinfo : EIATTR_KPARAM_INFO
	.align		4
.L_3182:
        /*0008*/ 	.byte	0x04, 0x17
        /*000a*/ 	.short	(.L_3184 - .L_3183)
.L_3183:
        /*000c*/ 	.word	0x00000000
        /*0010*/ 	.short	0x0000
        /*0012*/ 	.short	0x0000
        /*0014*/ 	.byte	0x00, 0xf0, 0x41, 0x07


	//----- nvinfo : EIATTR_SPARSE_MMA_MASK
	.align		4
.L_3184:
        /*0018*/ 	.byte	0x03, 0x50
        /*001a*/ 	.short	0x0000


	//----- nvinfo : EIATTR_MAXREG_COUNT
	.align		4
        /*001c*/ 	.byte	0x03, 0x1b
        /*001e*/ 	.short	0x00ff


	//----- nvinfo : EIATTR_NUM_BARRIERS
	.align		4
        /*0020*/ 	.byte	0x02, 0x4c
        /*0022*/ 	.byte	0x01
	.zero		1


	//----- nvinfo : EIATTR_MERCURY_ISA_VERSION
	.align		4
        /*0024*/ 	.byte	0x03, 0x5f
        /*0026*/ 	.short	0x0101


	//----- nvinfo : EIATTR_COOP_GROUP_MASK_REGIDS
	.align		4
        /*0028*/ 	.byte	0x04, 0x29
        /*002a*/ 	.short	(.L_3186 - .L_3185)


	//   ....[0]....
.L_3185:
        /*002c*/ 	.word	0xffffffff


	//   ....[1]....
        /*0030*/ 	.word	0xffffffff


	//   ....[2]....
        /*0034*/ 	.word	0xffffffff


	//   ....[3]....
        /*0038*/ 	.word	0xffffffff


	//   ....[4]....
        /*003c*/ 	.word	0xffffffff


	//   ....[5]....
        /*0040*/ 	.word	0xffffffff


	//   ....[6]....
        /*0044*/ 	.word	0xffffffff


	//   ....[7]....
        /*0048*/ 	.word	0xffffffff


	//   ....[8]....
        /*004c*/ 	.word	0xffffffff


	//   ....[9]....
        /*0050*/ 	.word	0xffffffff


	//   ....[10]....
        /*0054*/ 	.word	0xffffffff


	//   ....[11]....
        /*0058*/ 	.word	0xffffffff


	//   ....[12]....
        /*005c*/ 	.word	0xffffffff


	//   ....[13]....
        /*0060*/ 	.word	0xffffffff


	//   ....[14]....
        /*0064*/ 	.word	0xffffffff


	//   ....[15]....
        /*0068*/ 	.word	0xffffffff


	//   ....[16]....
        /*006c*/ 	.word	0x05000006


	//   ....[17]....
        /*0070*/ 	.word	0x05000006


	//   ....[18]....
        /*0074*/ 	.word	0x05000006


	//   ....[19]....
        /*0078*/ 	.word	0x05000006


	//----- nvinfo : EIATTR_COOP_GROUP_INSTR_OFFSETS
	.align		4
.L_3186:
        /*007c*/ 	.byte	0x04, 0x28
        /*007e*/ 	.short	(.L_3188 - .L_3187)


	//   ....[0]....
.L_3187:
        /*0080*/ 	.word	0x00006af0


	//   ....[1]....
        /*0084*/ 	.word	0x00006b10


	//   ....[2]....
        /*0088*/ 	.word	0x00006b30


	//   ....[3]....
        /*008c*/ 	.word	0x00006b50


	//   ....[4]....
        /*0090*/ 	.word	0x0000bd50


	//   ....[5]....
        /*0094*/ 	.word	0x0000bd60


	//   ....[6]....
        /*0098*/ 	.word	0x0000bd90


	//   ....[7]....
        /*009c*/ 	.word	0x0000bda0


	//   ....[8]....
        /*00a0*/ 	.word	0x000113e0


	//   ....[9]....
        /*00a4*/ 	.word	0x00011410


	//   ....[10]....
        /*00a8*/ 	.word	0x00011440


	//   ....[11]....
        /*00ac*/ 	.word	0x00011450


	//   ....[12]....
        /*00b0*/ 	.word	0x00012bb0


	//   ....[13]....
        /*00b4*/ 	.word	0x00012bc0


	//   ....[14]....
        /*00b8*/ 	.word	0x00012bf0


	//   ....[15]....
        /*00bc*/ 	.word	0x00012c00


	//   ....[16]....
        /*00c0*/ 	.word	0x000136e0


	//   ....[17]....
        /*00c4*/ 	.word	0x00013750


	//   ....[18]....
        /*00c8*/ 	.word	0x000137b0


	//   ....[19]....
        /*00cc*/ 	.word	0x00013820


	//----- nvinfo : EIATTR_VRC_CTA_INIT_COUNT
	.align		4
.L_3188:
        /*00d0*/ 	.byte	0x02, 0x4a
	.zero		1
	.zero		1


	//----- nvinfo : EIATTR_EXIT_INSTR_OFFSETS
	.align		4
        /*00d4*/ 	.byte	0x04, 0x1c
        /*00d6*/ 	.short	(.L_3190 - .L_3189)


	//   ....[0]....
.L_3189:
        /*00d8*/ 	.word	0x000001f0


	//----- nvinfo : EIATTR_CRS_STACK_SIZE
	.align		4
.L_3190:
        /*00dc*/ 	.byte	0x04, 0x1e
        /*00de*/ 	.short	(.L_3192 - .L_3191)
.L_3191:
        /*00e0*/ 	.word	0x00000000


	//----- nvinfo : EIATTR_CBANK_PARAM_SIZE
	.align		4
.L_3192:
        /*00e4*/ 	.byte	0x03, 0x19
        /*00e6*/ 	.short	0x01d0


	//----- nvinfo : EIATTR_PARAM_CBANK
	.align		4
        /*00e8*/ 	.byte	0x04, 0x0a
        /*00ea*/ 	.short	(.L_3194 - .L_3193)
	.align		4
.L_3193:
        /*00ec*/ 	.word	index@(.nv.constant0._ZN5flash24flash_fwd_splitkv_kernelI23Flash_fwd_kernel_traitsILi64ELi64ELi128ELi4ELb0ELb0EN7cutlass10bfloat16_tE19Flash_kernel_traitsILi64ELi64ELi128ELi4ES3_EELb0ELb1ELb1ELb0ELb0ELb0ELb1ELb0EEEvNS_16Flash_fwd_paramsE)
        /*00f0*/ 	.short	0x0380
        /*00f2*/ 	.short	0x01d0


	//----- nvinfo : EIATTR_SW_WAR
	.align		4
.L_3194:
        /*00f4*/ 	.byte	0x04, 0x36
        /*00f6*/ 	.short	(.L_3196 - .L_3195)
.L_3195:
        /*00f8*/ 	.word	0x00000008
.L_3196:


//--------------------- .nv.info._ZN5flash24flash_fwd_splitkv_kernelI23Flash_fwd_kernel_traitsILi64ELi64ELi128ELi4ELb0ELb0EN7cutlass10bfloat16_tE19Flash_kernel_traitsILi64ELi64ELi128ELi4ES3_EELb0ELb1ELb1ELb0ELb0ELb1ELb1ELb0EEEvNS_16Flash_fwd_paramsE --------------------------
	.section	.nv.info._ZN5flash24flash_fwd_splitkv_kernelI23Flash_fwd_kernel_traitsILi64ELi64ELi128ELi4ELb0ELb0EN7cutlass10bfloat16_tE19Flash_kernel_traitsILi64ELi64ELi128ELi4ES3_EELb0ELb1ELb1ELb0ELb0ELb1ELb1ELb0EEEvNS_16Flash_fwd_paramsE,"",@"SHT_CUDA_INFO"
	.sectionflags	@""
	.align	4


	//----- nvinfo : EIATTR_CUDA_API_VERSION
	.align		4
        /*0000*/ 	.byte	0x04, 0x37
        /*0002*/ 	.short	(.L_3198 - .L_3197)
.L_3197:
        /*0004*/ 	.word	0x00000082


	//----- nvinfo : EIATTR_KPARAM_INFO
	.align		4
.L_3198:
        /*0008*/ 	.byte	0x04, 0x17
        /*000a*/ 	.short	(.L_3200 - .L_3199)
.L_3199:
        /*000c*/ 	.word	0x00000000
        /*0010*/ 	.short	0x0000
        /*0012*/ 	.short	0x0000
        /*0014*/ 	.byte	0x00, 0xf0, 0x41, 0x07


	//----- nvinfo : EIATTR_SPARSE_MMA_MASK
	.align		4
.L_3200:
        /*0018*/ 	.byte	0x03, 0x50
        /*001a*/ 	.short	0x0000


	//----- nvinfo : EIATTR_MAXREG_COUNT
	.align		4
        /*001c*/ 	.byte	0x03, 0x1b
        /*001e*/ 	.short	0x00ff


	//----- nvinfo : EIATTR_NUM_BARRIERS
	.align		4
        /*0020*/ 	.byte	0x02, 0x4c
        /*0022*/ 	.byte	0x01
	.zero		1


	//----- nvinfo : EIATTR_MERCURY_ISA_VERSION
	.align		4
        /*0024*/ 	.byte	0x03, 0x5f
        /*0026*/ 	.short	0x0101


	//----- nvinfo : EIATTR_COOP_GROUP_MASK_REGIDS
	.align		4
        /*0028*/ 	.byte	0x04, 0x29
        /*002a*/ 	.short	(.L_3202 - .L_3201)


	//   ....[0]....
.L_3201:
        /*002c*/ 	.word	0xffffffff


	//   ....[1]....
        /*0030*/ 	.word	0xffffffff


	//   ....[2]....
        /*0034*/ 	.word	0xffffffff


	//   ....[3]....
        /*0038*/ 	.word	0xffffffff


	//   ....[4]....
        /*003c*/ 	.word	0xffffffff


	//   ....[5]....
        /*0040*/ 	.word	0xffffffff


	//   ....[6]....
        /*0044*/ 	.word	0xffffffff


	//   ....[7]....
        /*0048*/ 	.word	0xffffffff


	//   ....[8]....
        /*004c*/ 	.word	0xffffffff


	//   ....[9]....
        /*0050*/ 	.word	0xffffffff


	//   ....[10]....
        /*0054*/ 	.word	0xffffffff


	//   ....[11]....
        /*0058*/ 	.word	0xffffffff


	//   ....[12]....
        /*005c*/ 	.word	0xffffffff


	//   ....[13]....
        /*0060*/ 	.word	0xffffffff


	//   ....[14]....
        /*0064*/ 	.word	0xffffffff


	//   ....[15]....
        /*0068*/ 	.word	0xffffffff


	//   ....[16]....
        /*006c*/ 	.word	0x05000006


	//   ....[17]....
        /*0070*/ 	.word	0x05000006


	//   ....[18]....
        /*0074*/ 	.word	0x05000006


	//   ....[19]....
        /*0078*/ 	.word	0x05000006


	//----- nvinfo : EIATTR_COOP_GROUP_INSTR_OFFSETS
	.align		4
.L_3202:
        /*007c*/ 	.byte	0x04, 0x28
        /*007e*/ 	.short	(.L_3204 - .L_3203)


	//   ....[0]....
.L_3203:
        /*0080*/ 	.word	0x00007320


	//   ....[1]....
        /*0084*/ 	.word	0x00007340


	//   ....[2]....
        /*0088*/ 	.word	0x00007360


	//   ....[3]....
        /*008c*/ 	.word	0x00007380


	//   ....[4]....
        /*0090*/ 	.word	0x0000cdb0


	//   ....[5]....
        /*0094*/ 	.word	0x0000cdd0


	//   ....[6]....
        /*0098*/ 	.word	0x0000cdf0


	//   ....[7]....
        /*009c*/ 	.word	0x0000ce10


	//   ....[8]....
        /*00a0*/ 	.word	0x00012580


	//   ....[9]....
        /*00a4*/ 	.word	0x000125b0


	//   ....[10]....
        /*00a8*/ 	.word	0x000125f0


	//   ....[11]....
        /*00ac*/ 	.word	0x00012600


	//   ....[12]....
        /*00b0*/ 	.word	0x00013d50


	//   ....[13]....
        /*00b4*/ 	.word	0x00013d60


	//   ....[14]....
        /*00b8*/ 	.word	0x00013d90


	//   ....[15]....
        /*00bc*/ 	.word	0x00013da0


	//   ....[16]....
        /*00c0*/ 	.word	0x00014860


	//   ....[17]....
        /*00c4*/ 	.word	0x000148d0


	//   ....[18]....
        /*00c8*/ 	.word	0x00014930


	//   ....[19]....
        /*00cc*/ 	.word	0x000149a0


	//----- nvinfo : EIATTR_VRC_CTA_INIT_COUNT
	.align		4
.L_3204:
        /*00d0*/ 	.byte	0x02, 0x4a
	.zero		1
	.zero		1


	//----- nvinfo : EIATTR_EXIT_INSTR_OFFSETS
	.align		4
        /*00d4*/ 	.byte	0x04, 0x1c
        /*00d6*/ 	.short	(.L_3206 - .L_3205)


	//   ....[0]....
.L_3205:
        /*00d8*/ 	.word	0x000001f0


	//----- nvinfo : EIATTR_CRS_STACK_SIZE
	.align		4
.L_3206:
        /*00dc*/ 	.byte	0x04, 0x1e
        /*00de*/ 	.short	(.L_3208 - .L_3207)
.L_3207:
        /*00e0*/ 	.word	0x00000000


	//----- nvinfo : EIATTR_CBANK_PARAM_SIZE
	.align		4
.L_3208:
        /*00e4*/ 	.byte	0x03, 0x19
        /*00e6*/ 	.short	0x01d0


	//----- nvinfo : EIATTR_PARAM_CBANK
	.align		4
        /*00e8*/ 	.byte	0x04, 0x0a
        /*00ea*/ 	.short	(.L_3210 - .L_3209)
	.align		4
.L_3209:
        /*00ec*/ 	.word	index@(.nv.constant0._ZN5flash24flash_fwd_splitkv_kernelI23Flash_fwd_kernel_traitsILi64ELi64ELi128ELi4ELb0ELb0EN7cutlass10bfloat16_tE19Flash_kernel_traitsILi64ELi64ELi128ELi4ES3_EELb0ELb1ELb1ELb0ELb0ELb1ELb1ELb0EEEvNS_16Flash_fwd_paramsE)
        /*00f0*/ 	.short	0x0380
        /*00f2*/ 	.short	0x01d0


	//----- nvinfo : EIATTR_SW_WAR
	.align		4
.L_3210:
        /*00f4*/ 	.byte	0x04, 0x36
        /*00f6*/ 	.short	(.L_3212 - .L_3211)
.L_3211:
        /*00f8*/ 	.word	0x00000008
.L_3212:


//--------------------- .nv.info._ZN5flash24flash_fwd_splitkv_kernelI23Flash_fwd_kernel_traitsILi64ELi64ELi128ELi4ELb0ELb0EN7cutlass10bfloat16_tE19Flash_kernel_traitsILi64ELi64ELi128ELi4ES3_EELb0ELb1ELb0ELb0ELb1ELb0ELb1ELb1EEEvNS_16Flash_fwd_paramsE --------------------------
	.section	.nv.info._ZN5flash24flash_fwd_splitkv_kernelI23Flash_fwd_kernel_traitsILi64ELi64ELi128ELi4ELb0ELb0EN7cutlass10bfloat16_tE19Flash_kernel_traitsILi64ELi64ELi128ELi4ES3_EELb0ELb1ELb0ELb0ELb1ELb0ELb1ELb1EEEvNS_16Flash_fwd_paramsE,"",@"SHT_CUDA_INFO"
	.sectionflags	@""
	.align	4


	//----- nvinfo : EIATTR_CUDA_API_VERSION
	.align		4
        /*0000*/ 	.byte	0x04, 0x37
        /*0002*/ 	.short	(.L_3214 - .L_3213)
.L_3213:
        /*0004*/ 	.word	0x00000082


	//----- nvinfo : EIATTR_KPARAM_INFO
	.align		4
.L_3214:
        /*0008*/ 	.byte	0x04, 0x17
        /*000a*/ 	.short	(.L_3216 - .L_3215)
.L_3215:
        /*000c*/ 	.word	0x00000000
        /*0010*/ 	.short	0x0000
        /*0012*/ 	.short	0x0000
        /*0014*/ 	.byte	0x00, 0xf0, 0x41, 0x07


	//----- nvinfo : EIATTR_SPARSE_MMA_MASK
	.align		4
.L_3216:
        /*0018*/ 	.byte	0x03, 0x50
        /*001a*/ 	.short	0x0000


	//----- nvinfo : EIATTR_MAXREG_COUNT
	.align		4
        /*001c*/ 	.byte	0x03, 0x1b
        /*001e*/ 	.short	0x00ff


	//----- nvinfo : EIATTR_NUM_BARRIERS
	.align		4
        /*0020*/ 	.byte	0x02, 0x4c
        /*0022*/ 	.byte	0x01
	.zero		1


	//----- nvinfo : EIATTR_MERCURY_ISA_VERSION
	.align		4
        /*0024*/ 	.byte	0x03, 0x5f
        /*0026*/ 	.short	0x0101


	//----- nvinfo : EIATTR_COOP_GROUP_MASK_REGIDS
	.align		4
        /*0028*/ 	.byte	0x04, 0x29
        /*002a*/ 	.short	(.L_3218 - .L_3217)


	//   ....[0]....
.L_3217:
        /*002c*/ 	.word	0xffffffff


	//   ....[1]....
        /*0030*/ 	.word	0xffffffff


	//   ....[2]....
        /*0034*/ 	.word	0xffffffff


	//   ....[3]....
        /*0038*/ 	.word	0xffffffff


	//   ....[4]....
        /*003c*/ 	.word	0xffffffff


	//   ....[5]....
        /*0040*/ 	.word	0xffffffff


	//   ....[6]....
        /*0044*/ 	.word	0xffffffff


	//   ....[7]....
        /*0048*/ 	.word	0xffffffff


	//   ....[8]....
        /*004c*/ 	.word	0xffffffff


	//   ....[9]....
        /*0050*/ 	.word	0xffffffff


	//   ....[10]....
        /*0054*/ 	.word	0xffffffff


	//   ....[11]....
        /*0058*/ 	.word	0xffffffff


	//   ....[12]....
        /*005c*/ 	.word	0xffffffff


	//   ....[13]....
        /*0060*/ 	.word	0xffffffff


	//   ....[14]....
        /*0064*/ 	.word	0xffffffff


	//   ....[15]....
        /*0068*/ 	.word	0xffffffff


	//   ....[16]....
        /*006c*/ 	.word	0x05000006


	//   ....[17]....
        /*0070*/ 	.word	0x05000006


	//   ....[18]....
        /*0074*/ 	.word	0x05000006


	//   ....[19]....
        /*0078*/ 	.word	0x05000006


	//----- nvinfo : EIATTR_COOP_GROUP_INSTR_OFFSETS
	.align		4
.L_3218:
        /*007c*/ 	.byte	0x04, 0x28
        /*007e*/ 	.short	(.L_3220 - .L_3219)


	//   ....[0]....
.L_3219:
        /*0080*/ 	.word	0x0000db00


	//   ....[1]....
        /*0084*/ 	.word	0x0000db20


	//   ....[2]....
        /*0088*/ 	.word	0x0000db40


	//   ....[3]....
        /*008c*/ 	.word	0x0000db60


	//   ....[4]....
        /*0090*/ 	.word	0x00011b30


	//   ....[5]....
        /*0094*/ 	.word	0x00011b40


	//   ....[6]....
        /*0098*/ 	.word	0x00011b70


	//   ....[7]....
        /*009c*/ 	.word	0x00011b80


	//   ....[8]....
        /*00a0*/ 	.word	0x00015f60


	//   ....[9]....
        /*00a4*/ 	.word	0x00015f90


	//   ....[10]....
        /*00a8*/ 	.word	0x00015fd0


	//   ....[11]....
        /*00ac*/ 	.word	0x00015fe0


	//   ....[12]....
        /*00b0*/ 	.word	0x00017730


	//   ....[13]....
        /*00b4*/ 	.word	0x00017740


	//   ....[14]....
        /*00b8*/ 	.word	0x00017770


	//   ....[15]....
        /*00bc*/ 	.word	0x00017780


	//   ....[16]....
        /*00c0*/ 	.word	0x00018230


	//   ....[17]....
        /*00c4*/ 	.word	0x000182a0


	//   ....[18]....
        /*00c8*/ 	.word	0x00018300


	//   ....[19]....
        /*00cc*/ 	.word	0x00018370


	//----- nvinfo : EIATTR_VRC_CTA_INIT_COUNT
	.align		4
.L_3220:
        /*00d0*/ 	.byte	0x02, 0x4a
	.zero		1
	.zero		1


	//----- nvinfo : EIATTR_EXIT_INSTR_OFFSETS
	.align		4
        /*00d4*/ 	.byte	0x04, 0x1c
        /*00d6*/ 	.short	(.L_3222 - .L_3221)


	//   ....[0]....
.L_3221:
        /*00d8*/ 	.word	0x000001f0


	//----- nvinfo : EIATTR_CRS_STACK_SIZE
	.align		4
.L_3222:
        /*00dc*/ 	.byte	0x04, 0x1e
        /*00de*/ 	.short	(.L_3224 - .L_3223)
.L_3223:
        /*00e0*/ 	.word	0x00000000


	//----- nvinfo : EIATTR_CBANK_PARAM_SIZE
	.align		4
.L_3224:
        /*00e4*/ 	.byte	0x03, 0x19
        /*00e6*/ 	.short	0x01d0


	//----- nvinfo : EIATTR_PARAM_CBANK
	.align		4
        /*00e8*/ 	.byte	0x04, 0x0a
        /*00ea*/ 	.short	(.L_3226 - .L_3225)
	.align		4
.L_3225:
        /*00ec*/ 	.word	index@(.nv.constant0._ZN5flash24flash_fwd_splitkv_kernelI23Flash_fwd_kernel_traitsILi64ELi64ELi128ELi4ELb0ELb0EN7cutlass10bfloat16_tE19Flash_kernel_traitsILi64ELi64ELi128ELi4ES3_EELb0ELb1ELb0ELb0ELb1ELb0ELb1ELb1EEEvNS_16Flash_fwd_paramsE)
        /*00f0*/ 	.short	0x0380
        /*00f2*/ 	.short	0x01d0


	//----- nvinfo : EIATTR_SW_WAR
	.align		4
.L_3226:
        /*00f4*/ 	.byte	0x04, 0x36
        /*00f6*/ 	.short	(.L_3228 - .L_3227)
.L_3227:
        /*00f8*/ 	.word	0x00000008
.L_3228:


//--------------------- .nv.info._ZN5flash24flash_fwd_splitkv_kernelI23Flash_fwd_kernel_traitsILi64ELi64ELi128ELi4ELb0ELb0EN7cutlass10bfloat16_tE19Flash_kernel_traitsILi64ELi64ELi128ELi4ES3_EELb0ELb1ELb0ELb0ELb1ELb1ELb1ELb1EEEvNS_16Flash_fwd_paramsE --------------------------
	.section	.nv.info._ZN5flash24flash_fwd_splitkv_kernelI23Flash_fwd_kernel_traitsILi64ELi64ELi128ELi4ELb0ELb0EN7cutlass10bfloat16_tE19Flash_kernel_traitsILi64ELi64ELi128ELi4ES3_EELb0ELb1ELb0ELb0ELb1ELb1ELb1ELb1EEEvNS_16Flash_fwd_paramsE,"",@"SHT_CUDA_INFO"
	.sectionflags	@""
	.align	4


	//----- nvinfo : EIATTR_CUDA_API_VERSION
	.align		4
        /*0000*/ 	.byte	0x04, 0x37
        /*0002*/ 	.short	(.L_3230 - .L_3229)
.L_3229:
        /*0004*/ 	.word	0x00000082


	//----- nvinfo : EIATTR_KPARAM_INFO
	.align		4
.L_3230:
        /*0008*/ 	.byte	0x04, 0x17
        /*000a*/ 	.short	(.L_3232 - .L_3231)
.L_3231:
        /*000c*/ 	.word	0x00000000
        /*0010*/ 	.short	0x0000
        /*0012*/ 	.short	0x0000
        /*0014*/ 	.byte	0x00, 0xf0, 0x41, 0x07


	//----- nvinfo : EIATTR_SPARSE_MMA_MASK
	.align		4
.L_3232:
        /*0018*/ 	.byte	0x03, 0x50
        /*001a*/ 	.short	0x0000


	//----- nvinfo : EIATTR_MAXREG_COUNT
	.align		4
        /*001c*/ 	.byte	0x03, 0x1b
        /*001e*/ 	.short	0x00ff


	//----- nvinfo : EIATTR_NUM_BARRIERS
	.align		4
        /*0020*/ 	.byte	0x02, 0x4c
        /*0022*/ 	.byte	0x01
	.zero		1


	//----- nvinfo : EIATTR_MERCURY_ISA_VERSION
	.align		4
        /*0024*/ 	.byte	0x03, 0x5f
        /*0026*/ 	.short	0x0101


	//----- nvinfo : EIATTR_COOP_GROUP_MASK_REGIDS
	.align		4
        /*0028*/ 	.byte	0x04, 0x29
        /*002a*/ 	.short	(.L_3234 - .L_3233)


	//   ....[0]....
.L_3233:
        /*002c*/ 	.word	0xffffffff


	//   ....[1]....
        /*0030*/ 	.word	0xffffffff


	//   ....[2]....
        /*0034*/ 	.word	0xffffffff


	//   ....[3]....
        /*0038*/ 	.word	0xffffffff


	//   ....[4]....
        /*003c*/ 	.word	0xffffffff


	//   ....[5]....
        /*0040*/ 	.word	0xffffffff


	//   ....[6]....
        /*0044*/ 	.word	0xffffffff


	//   ....[7]....
        /*0048*/ 	.word	0xffffffff


	//   ....[8]....
        /*004c*/ 	.word	0xffffffff


	//   ....[9]....
        /*0050*/ 	.word	0xffffffff


	//   ....[10]....
        /*0054*/ 	.word	0xffffffff


	//   ....[11]....
        /*0058*/ 	.word	0xffffffff


	//   ....[12]....
        /*005c*/ 	.word	0xffffffff


	//   ....[13]....
        /*0060*/ 	.word	0xffffffff


	//   ....[14]....
        /*0064*/ 	.word	0xffffffff


	//   ....[15]....
        /*0068*/ 	.word	0xffffffff


	//   ....[16]....
        /*006c*/ 	.word	0x05000006


	//   ....[17]....
        /*0070*/ 	.word	0x05000006


	//   ....[18]....
        /*0074*/ 	.word	0x05000006


	//   ....[19]....
        /*0078*/ 	.word	0x05000006


	//----- nvinfo : EIATTR_COOP_GROUP_INSTR_OFFSETS
	.align		4
.L_3234:
        /*007c*/ 	.byte	0x04, 0x28
        /*007e*/ 	.short	(.L_3236 - .L_3235)


	//   ....[0]....
.L_3235:
        /*0080*/ 	.word	0x0000e310


	//   ....[1]....
        /*0084*/ 	.word	0x0000e330


	//   ....[2]....
        /*0088*/ 	.word	0x0000e350


	//   ....[3]....
        /*008c*/ 	.word	0x0000e370


	//   ....[4]....
        /*0090*/ 	.word	0x00012ae0


	//   ....[5]....
        /*0094*/ 	.word	0x00012b70


	//   ....[6]....
        /*0098*/ 	.word	0x00012b90


	//   ....[7]....
        /*009c*/ 	.word	0x00012bb0


	//   ....[8]....
        /*00a0*/ 	.word	0x000177b0


	//   ....[9]....
        /*00a4*/ 	.word	0x000177e0


	//   ....[10]....
        /*00a8*/ 	.word	0x00017820


	//   ....[11]....
        /*00ac*/ 	.word	0x00017830


	//   ....[12]....
        /*00b0*/ 	.word	0x00018f80


	//   ....[13]....
        /*00b4*/ 	.word	0x00018f90


	//   ....[14]....
        /*00b8*/ 	.word	0x00018fc0


	//   ....[15]....
        /*00bc*/ 	.word	0x00018fd0


	//   ....[16]....
        /*00c0*/ 	.word	0x00019a80


	//   ....[17]....
        /*00c4*/ 	.word	0x00019af0


	//   ....[18]....
        /*00c8*/ 	.word	0x00019b50


	//   ....[19]....
        /*00cc*/ 	.word	0x00019bc0


	//----- nvinfo : EIATTR_VRC_CTA_INIT_COUNT
	.align		4
.L_3236:
        /*00d0*/ 	.byte	0x02, 0x4a
	.zero		1
	.zero		1


	//----- nvinfo : EIATTR_EXIT_INSTR_OFFSETS
	.align		4
        /*00d4*/ 	.byte	0x04, 0x1c
        /*00d6*/ 	.short	(.L_3238 - .L_3237)


	//   ....[0]....
.L_3237:
        /*00d8*/ 	.word	0x000001f0


	//----- nvinfo : EIATTR_CRS_STACK_SIZE
	.align		4
.L_3238:
        /*00dc*/ 	.byte	0x04, 0x1e
        /*00de*/ 	.short	(.L_3240 - .L_3239)
.L_3239:
        /*00e0*/ 	.word	0x00000000


	//----- nvinfo : EIATTR_CBANK_PARAM_SIZE
	.align		4
.L_3240:
        /*00e4*/ 	.byte	0x03, 0x19
        /*00e6*/ 	.short	0x01d0


	//----- nvinfo : EIATTR_PARAM_CBANK
	.align		4
        /*00e8*/ 	.byte	0x04, 0x0a
        /*00ea*/ 	.short	(.L_3242 - .L_3241)
	.align		4
.L_3241:
        /*00ec*/ 	.word	index@(.nv.constant0._ZN5flash24flash_fwd_splitkv_kernelI23Flash_fwd_kernel_traitsILi64ELi64ELi128ELi4ELb0ELb0EN7cutlass10bfloat16_tE19Flash_kernel_traitsILi64ELi64ELi128ELi4ES3_EELb0ELb1ELb0ELb0ELb1ELb1ELb1ELb1EEEvNS_16Flash_fwd_paramsE)
        /*00f0*/ 	.short	0x0380
        /*00f2*/ 	.short	0x01d0


	//----- nvinfo : EIATTR_SW_WAR
	.align		4
.L_3242:
        /*00f4*/ 	.byte	0x04, 0x36
        /*00f6*/ 	.short	(.L_3244 - .L_3243)
.L_3243:
        /*00f8*/ 	.word	0x00000008
.L_3244:


//--------------------- .nv.info._ZN5flash24flash_fwd_splitkv_kernelI23Flash_fwd_kernel_traitsILi64ELi64ELi128ELi4ELb0ELb0EN7cutlass10bfloat16_tE19Flash_kernel_traitsILi64ELi64ELi128ELi4ES3_EELb0ELb1ELb1ELb0ELb0ELb0ELb1ELb1EEEvNS_16Flash_fwd_paramsE --------------------------
	.section	.nv.info._ZN5flash24flash_fwd_splitkv_kernelI23Flash_fwd_kernel_traitsILi64ELi64ELi128ELi4ELb0ELb0EN7cutlass10bfloat16_tE19Flash_kernel_traitsILi64ELi64ELi128ELi4ES3_EELb0ELb1ELb1ELb0ELb0ELb0ELb1ELb1EEEvNS_16Flash_fwd_paramsE,"",@"SHT_CUDA_INFO"
	.sectionflags	@""
	.align	4


	//----- nvinfo : EIATTR_CUDA_API_VERSION
	.align		4
        /*0000*/ 	.byte	0x04, 0x37
        /*0002*/ 	.short	(.L_3246 - .L_3245)
.L_3245:
        /*0004*/ 	.word	0x00000082


	//----- nvinfo : EIATTR_KPARAM_INFO
	.align		4
.L_3246:
        /*0008*/ 	.byte	0x04, 0x17
        /*000a*/ 	.short	(.L_3248 - .L_3247)
.L_3247:
        /*000c*/ 	.word	0x00000000
        /*0010*/ 	.short	0x0000
        /*0012*/ 	.short	0x0000
        /*0014*/ 	.byte	0x00, 0xf0, 0x41, 0x07


	//----- nvinfo : EIATTR_SPARSE_MMA_MASK
	.align		4
.L_3248:
        /*0018*/ 	.byte	0x03, 0x50
        /*001a*/ 	.short	0x0000


	//----- nvinfo : EIATTR_MAXREG_COUNT
	.align		4
        /*001c*/ 	.byte	0x03, 0x1b
        /*001e*/ 	.short	0x00ff


	//----- nvinfo : EIATTR_NUM_BARRIERS
	.align		4
        /*0020*/ 	.byte	0x02, 0x4c
        /*0022*/ 	.byte	0x01
	.zero		1


	//----- nvinfo : EIATTR_MERCURY_ISA_VERSION
	.align		4
        /*0024*/ 	.byte	0x03, 0x5f
        /*0026*/ 	.short	0x0101


	//----- nvinfo : EIATTR_COOP_GROUP_MASK_REGIDS
	.align		4
        /*0028*/ 	.byte	0x04, 0x29
        /*002a*/ 	.short	(.L_3250 - .L_3249)


	//   ....[0]....
.L_3249:
        /*002c*/ 	.word	0xffffffff


	//   ....[1]....
        /*0030*/ 	.word	0xffffffff


	//   ....[2]....
        /*0034*/ 	.word	0xffffffff


	//   ....[3]....
        /*0038*/ 	.word	0xffffffff


	//   ....[4]....
        /*003c*/ 	.word	0xffffffff


	//   ....[5]....
        /*0040*/ 	.word	0xffffffff


	//   ....[6]....
        /*0044*/ 	.word	0xffffffff


	//   ....[7]....
        /*0048*/ 	.word	0xffffffff


	//   ....[8]....
        /*004c*/ 	.word	0xffffffff


	//   ....[9]....
        /*0050*/ 	.word	0xffffffff


	//   ....[10]....
        /*0054*/ 	.word	0xffffffff


	//   ....[11]....
        /*0058*/ 	.word	0xffffffff


	//   ....[12]....
        /*005c*/ 	.word	0xffffffff


	//   ....[13]....
        /*0060*/ 	.word	0xffffffff


	//   ....[14]....
        /*0064*/ 	.word	0xffffffff


	//   ....[15]....
        /*0068*/ 	.word	0xffffffff


	//   ....[16]....
        /*006c*/ 	.word	0x05000007


	//   ....[17]....
        /*0070*/ 	.word	0x05000007


	//   ....[18]....
        /*0074*/ 	.word	0x05000007


	//   ....[19]....
        /*0078*/ 	.word	0x05000007


	//----- nvinfo : EIATTR_COOP_GROUP_INSTR_OFFSETS
	.align		4
.L_3250:
        /*007c*/ 	.byte	0x04, 0x28
        /*007e*/ 	.short	(.L_3252 - .L_3251)


	//   ....[0]....
.L_3251:
        /*0080*/ 	.word	0x0000fa40


	//   ....[1]....
        /*0084*/ 	.word	0x0000fad0


	//   ....[2]....
        /*0088*/ 	.word	0x0000faf0


	//   ....[3]....
        /*008c*/ 	.word	0x0000fb10


	//   ....[4]....
        /*0090*/ 	.word	0x00014d60


	//   ....[5]....
        /*0094*/ 	.word	0x00014d80


	//   ....[6]....
        /*0098*/ 	.word	0x00014da0


	//   ....[7]....
        /*009c*/ 	.word	0x00014dc0


	//   ....[8]....
        /*00a0*/ 	.word	0x0001a320


	//   ....[9]....
        /*00a4*/ 	.word	0x0001a350


	//   ....[10]....
        /*00a8*/ 	.word	0x0001a370


	//   ....[11]....
        /*00ac*/ 	.word	0x0001a390


	//   ....[12]....
        /*00b0*/ 	.word	0x0001baf0


	//   ....[13]....
        /*00b4*/ 	.word	0x0001bb00


	//   ....[14]....
        /*00b8*/ 	.word	0x0001bb30


	//   ....[15]....
        /*00bc*/ 	.word	0x0001bb40


	//   ....[16]....
        /*00c0*/ 	.word	0x0001c610


	//   ....[17]....
        /*00c4*/ 	.word	0x0001c680


	//   ....[18]....
        /*00c8*/ 	.word	0x0001c6e0


	//   ....[19]....
        /*00cc*/ 	.word	0x0001c750


	//----- nvinfo : EIATTR_VRC_CTA_INIT_COUNT
	.align		4
.L_3252:
        /*00d0*/ 	.byte	0x02, 0x4a
	.zero		1
	.zero		1


	//----- nvinfo : EIATTR_EXIT_INSTR_OFFSETS
	.align		4
        /*00d4*/ 	.byte	0x04, 0x1c
        /*00d6*/ 	.short	(.L_3254 - .L_3253)


	//   ....[0]....
.L_3253:
        /*00d8*/ 	.word	0x000001f0


	//----- nvinfo : EIATTR_CRS_STACK_SIZE
	.align		4
.L_3254:
        /*00dc*/ 	.byte	0x04, 0x1e
        /*00de*/ 	.short	(.L_3256 - .L_3255)
.L_3255:
        /*00e0*/ 	.word	0x00000000


	//----- nvinfo : EIATTR_CBANK_PARAM_SIZE
	.align		4
.L_3256:
        /*00e4*/ 	.byte	0x03, 0x19
        /*00e6*/ 	.short	0x01d0


	//----- nvinfo : EIATTR_PARAM_CBANK
	.align		4
        /*00e8*/ 	.byte	0x04, 0x0a
        /*00ea*/ 	.short	(.L_3258 - .L_3257)
	.align		4
.L_3257:
        /*00ec*/ 	.word	index@(.nv.constant0._ZN5flash24flash_fwd_splitkv_kernelI23Flash_fwd_kernel_traitsILi64ELi64ELi128ELi4ELb0ELb0EN7cutlass10bfloat16_tE19Flash_kernel_traitsILi64ELi64ELi128ELi4ES3_EELb0ELb1ELb1ELb0ELb0ELb0ELb1ELb1EEEvNS_16Flash_fwd_paramsE)
        /*00f0*/ 	.short	0x0380
        /*00f2*/ 	.short	0x01d0


	//----- nvinfo : EIATTR_SW_WAR
	.align		4
.L_3258:
        /*00f4*/ 	.byte	0x04, 0x36
        /*00f6*/ 	.short	(.L_3260 - .L_3259)
.L_3259:
        /*00f8*/ 	.word	0x00000008
.L_3260:


//--------------------- .nv.info._ZN5flash24flash_fwd_splitkv_kernelI23Flash_fwd_kernel_traitsILi64ELi64ELi128ELi4ELb0ELb0EN7cutlass10bfloat16_tE19Flash_kernel_traitsILi64ELi64ELi128ELi4ES3_EELb0ELb1ELb1ELb0ELb0ELb1ELb1ELb1EEEvNS_16Flash_fwd_paramsE --------------------------
	.section	.nv.info._ZN5flash24flash_fwd_splitkv_kernelI23Flash_fwd_kernel_traitsILi64ELi64ELi128ELi4ELb0ELb0EN7cutlass10bfloat16_tE19Flash_kernel_traitsILi64ELi64ELi128ELi4ES3_EELb0ELb1ELb1ELb0ELb0ELb1ELb1ELb1EEEvNS_16Flash_fwd_paramsE,"",@"SHT_CUDA_INFO"
	.sectionflags	@""
	.align	4


	//----- nvinfo : EIATTR_CUDA_API_VERSION
	.align		4
        /*0000*/ 	.byte	0x04, 0x37
        /*0002*/ 	.short	(.L_3262 - .L_3261)
.L_3261:
        /*0004*/ 	.word	0x00000082


	//----- nvinfo : EIATTR_KPARAM_INFO
	.align		4
.L_3262:
        /*0008*/ 	.byte	0x04, 0x17
        /*000a*/ 	.short	(.L_3264 - .L_3263)
.L_3263:
        /*000c*/ 	.word	0x00000000
        /*0010*/ 	.short	0x0000
        /*0012*/ 	.short	0x0000
        /*0014*/ 	.byte	0x00, 0xf0, 0x41, 0x07


	//----- nvinfo : EIATTR_SPARSE_MMA_MASK
	.align		4
.L_3264:
        /*0018*/ 	.byte	0x03, 0x50
        /*001a*/ 	.short	0x0000


	//----- nvinfo : EIATTR_MAXREG_COUNT
	.align		4
        /*001c*/ 	.byte	0x03, 0x1b
        /*001e*/ 	.short	0x00ff


	//----- nvinfo : EIATTR_NUM_BARRIERS
	.align		4
        /*0020*/ 	.byte	0x02, 0x4c
        /*0022*/ 	.byte	0x01
	.zero		1


	//----- nvinfo : EIATTR_MERCURY_ISA_VERSION
	.align		4
        /*0024*/ 	.byte	0x03, 0x5f
        /*0026*/ 	.short	0x0101


	//----- nvinfo : EIATTR_COOP_GROUP_MASK_REGIDS
	.align		4
        /*0028*/ 	.byte	0x04, 0x29
        /*002a*/ 	.short	(.L_3266 - .L_3265)


	//   ....[0]....
.L_3265:
        /*002c*/ 	.word	0xffffffff


	//   ....[1]....
        /*0030*/ 	.word	0xffffffff


	//   ....[2]....
        /*0034*/ 	.word	0xffffffff


	//   ....[3]....
        /*0038*/ 	.word	0xffffffff


	//   ....[4]....
        /*003c*/ 	.word	0xffffffff


	//   ....[5]....
        /*0040*/ 	.word	0xffffffff


	//   ....[6]....
        /*0044*/ 	.word	0xffffffff


	//   ....[7]....
        /*0048*/ 	.word	0xffffffff


	//   ....[8]....
        /*004c*/ 	.word	0xffffffff


	//   ....[9]....
        /*0050*/ 	.word	0xffffffff


	//   ....[10]....
        /*0054*/ 	.word	0xffffffff


	//   ....[11]....
        /*0058*/ 	.word	0xffffffff


	//   ....[12]....
        /*005c*/ 	.word	0xffffffff


	//   ....[13]....
        /*0060*/ 	.word	0xffffffff


	//   ....[14]....
        /*0064*/ 	.word	0xffffffff


	//   ....[15]....
        /*0068*/ 	.word	0xffffffff


	//   ....[16]....
        /*006c*/ 	.word	0x05000007


	//   ....[17]....
        /*0070*/ 	.word	0x05000007


	//   ....[18]....
        /*0074*/ 	.word	0x05000007


	//   ....[19]....
        /*0078*/ 	.word	0x05000007


	//----- nvinfo : EIATTR_COOP_GROUP_INSTR_OFFSETS
	.align		4
.L_3266:
        /*007c*/ 	.byte	0x04, 0x28
        /*007e*/ 	.short	(.L_3268 - .L_3267)


	//   ....[0]....
.L_3267:
        /*0080*/ 	.word	0x000102c0


	//   ....[1]....
        /*0084*/ 	.word	0x000102e0


	//   ....[2]....
        /*0088*/ 	.word	0x00010300


	//   ....[3]....
        /*008c*/ 	.word	0x00010320


	//   ....[4]....
        /*0090*/ 	.word	0x00015cc0


	//   ....[5]....
        /*0094*/ 	.word	0x00015cd0


	//   ....[6]....
        /*0098*/ 	.word	0x00015d00


	//   ....[7]....
        /*009c*/ 	.word	0x00015d10


	//   ....[8]....
        /*00a0*/ 	.word	0x0001ba70


	//   ....[9]....
        /*00a4*/ 	.word	0x0001baa0


	//   ....[10]....
        /*00a8*/ 	.word	0x0001bac0


	//   ....[11]....
        /*00ac*/ 	.word	0x0001bae0


	//   ....[12]....
        /*00b0*/ 	.word	0x0001d240


	//   ....[13]....
        /*00b4*/ 	.word	0x0001d250


	//   ....[14]....
        /*00b8*/ 	.word	0x0001d280


	//   ....[15]....
        /*00bc*/ 	.word	0x0001d290


	//   ....[16]....
        /*00c0*/ 	.word	0x0001dd60


	//   ....[17]....
        /*00c4*/ 	.word	0x0001ddd0


	//   ....[18]....
        /*00c8*/ 	.word	0x0001de30


	//   ....[19]....
        /*00cc*/ 	.word	0x0001dea0


	//----- nvinfo : EIATTR_VRC_CTA_INIT_COUNT
	.align		4
.L_3268:
        /*00d0*/ 	.byte	0x02, 0x4a
	.zero		1
	.zero		1


	//----- nvinfo : EIATTR_EXIT_INSTR_OFFSETS
	.align		4
        /*00d4*/ 	.byte	0x04, 0x1c
        /*00d6*/ 	.short	(.L_3270 - .L_3269)


	//   ....[0]....
.L_3269:
        /*00d8*/ 	.word	0x000001f0


	//----- nvinfo : EIATTR_CRS_STACK_SIZE
	.align		4
.L_3270:
        /*00dc*/ 	.byte	0x04, 0x1e
        /*00de*/ 	.short	(.L_3272 - .L_3271)
.L_3271:
        /*00e0*/ 	.word	0x00000000


	//----- nvinfo : EIATTR_CBANK_PARAM_SIZE
	.align		4
.L_3272:
        /*00e4*/ 	.byte	0x03, 0x19
        /*00e6*/ 	.short	0x01d0


	//----- nvinfo : EIATTR_PARAM_CBANK
	.align		4
        /*00e8*/ 	.byte	0x04, 0x0a
        /*00ea*/ 	.short	(.L_3274 - .L_3273)
	.align		4
.L_3273:
        /*00ec*/ 	.word	index@(.nv.constant0._ZN5flash24flash_fwd_splitkv_kernelI23Flash_fwd_kernel_traitsILi64ELi64ELi128ELi4ELb0ELb0EN7cutlass10bfloat16_tE19Flash_kernel_traitsILi64ELi64ELi128ELi4ES3_EELb0ELb1ELb1ELb0ELb0ELb1ELb1ELb1EEEvNS_16Flash_fwd_paramsE)
        /*00f0*/ 	.short	0x0380
        /*00f2*/ 	.short	0x01d0


	//----- nvinfo : EIATTR_SW_WAR
	.align		4
.L_3274:
        /*00f4*/ 	.byte	0x04, 0x36
        /*00f6*/ 	.short	(.L_3276 - .L_3275)
.L_3275:
        /*00f8*/ 	.word	0x00000008
.L_3276:


//--------------------- .nv.callgraph             --------------------------
	.section	.nv.callgraph,"",@"SHT_CUDA_CALLGRAPH"
	.align	4
	.sectionentsize	8
	.align		4
        /*0000*/ 	.word	0x00000000
	.align		4
        /*0004*/ 	.word	0xffffffff
	.align		4
        /*0008*/ 	.word	0x00000000
	.align		4
        /*000c*/ 	.word	0xfffffffe
	.align		4
        /*0010*/ 	.word	0x00000000
	.align		4
        /*0014*/ 	.word	0xfffffffd
	.align		4
        /*0018*/ 	.word	0x00000000
	.align		4
        /*001c*/ 	.word	0xfffffffc


//--------------------- .nv.constant4             --------------------------
	.section	.nv.constant4,"a",@progbits
	.align	8
	.align		8
.nv.constant4:
        /*0000*/ 	.dword	_ZN71_INTERNAL_9bc4a103_35_flash_fwd_split_hdim64_bf16_sm80_cu_6987f922_37354cuda3std3__45__cpo5beginE
	.align		8
        /*0008*/ 	.dword	_ZN71_INTERNAL_9bc4a103_35_flash_fwd_split_hdim64_bf16_sm80_cu_6987f922_37354cuda3std3__45__cpo3endE
	.align		8
        /*0010*/ 	.dword	_ZN71_INTERNAL_9bc4a103_35_flash_fwd_split_hdim64_bf16_sm80_cu_6987f922_37354cuda3std3__45__cpo6cbeginE
	.align		8
        /*0018*/ 	.dword	_ZN71_INTERNAL_9bc4a103_35_flash_fwd_split_hdim64_bf16_sm80_cu_6987f922_37354cuda3std3__45__cpo4cendE
	.align		8
        /*0020*/ 	.dword	_ZN71_INTERNAL_9bc4a103_35_flash_fwd_split_hdim64_bf16_sm80_cu_6987f922_37354cuda3std3__473_GLOBAL__N__9bc4a103_35_flash_fwd_split_hdim64_bf16_sm80_cu_6987f922_37356ignoreE
	.align		8
        /*0028*/ 	.dword	_ZN71_INTERNAL_9bc4a103_35_flash_fwd_split_hdim64_bf16_sm80_cu_6987f922_37354cuda3std3__419piecewise_constructE
	.align		8
        /*0030*/ 	.dword	_ZN71_INTERNAL_9bc4a103_35_flash_fwd_split_hdim64_bf16_sm80_cu_6987f922_37354cuda3std3__48in_placeE
	.align		8
        /*0038*/ 	.dword	_ZN71_INTERNAL_9bc4a103_35_flash_fwd_split_hdim64_bf16_sm80_cu_6987f922_37354cuda3std6ranges3__45__cpo4swapE
	.align		8
        /*0040*/ 	.dword	_ZN71_INTERNAL_9bc4a103_35_flash_fwd_split_hdim64_bf16_sm80_cu_6987f922_37354cuda3std6ranges3__45__cpo9iter_moveE
	.align		8
        /*0048*/ 	.dword	_ZN71_INTERNAL_9bc4a103_35_flash_fwd_split_hdim64_bf16_sm80_cu_6987f922_37354cute7productE
	.align		8
        /*0050*/ 	.dword	_ZN71_INTERNAL_9bc4a103_35_flash_fwd_split_hdim64_bf16_sm80_cu_6987f922_37354cute1_E


//--------------------- .text._ZN5flash32flash_fwd_splitkv_combine_kernelI23Flash_fwd_kernel_traitsILi64ELi64ELi256ELi4ELb0ELb0EN7cutlass10bfloat16_tE19Flash_kernel_traitsILi64ELi64ELi256ELi4ES3_EELi8ELi7ELb0EEEvNS_16Flash_fwd_paramsE --------------------------
	.section	.text._ZN5flash32flash_fwd_splitkv_combine_kernelI23Flash_fwd_kernel_traitsILi64ELi64ELi256ELi4ELb0ELb0EN7cutlass10bfloat16_tE19Flash_kernel_traitsILi64ELi64ELi256ELi4ES3_EELi8ELi7ELb0EEEvNS_16Flash_fwd_paramsE,"ax",@progbits
	.align	128
        .global         _ZN5flash32flash_fwd_splitkv_combine_kernelI23Flash_fwd_kernel_traitsILi64ELi64ELi256ELi4ELb0ELb0EN7cutlass10bfloat16_tE19Flash_kernel_traitsILi64ELi64ELi256ELi4ES3_EELi8ELi7ELb0EEEvNS_16Flash_fwd_paramsE
        .type           _ZN5flash32flash_fwd_splitkv_combine_kernelI23Flash_fwd_kernel_traitsILi64ELi64ELi256ELi4ELb0ELb0EN7cutlass10bfloat16_tE19Flash_kernel_traitsILi64ELi64ELi256ELi4ES3_EELi8ELi7ELb0EEEvNS_16Flash_fwd_paramsE,@function
        .size           _ZN5flash32flash_fwd_splitkv_combine_kernelI23Flash_fwd_kernel_traitsILi64ELi64ELi256ELi4ELb0ELb0EN7cutlass10bfloat16_tE19Flash_kernel_traitsILi64ELi64ELi256ELi4ES3_EELi8ELi7ELb0EEEvNS_16Flash_fwd_paramsE,(.L_x_14706 - _ZN5flash32flash_fwd_splitkv_combine_kernelI23Flash_fwd_kernel_traitsILi64ELi64ELi256ELi4ELb0ELb0EN7cutlass10bfloat16_tE19Flash_kernel_traitsILi64ELi64ELi256ELi4ES3_EELi8ELi7ELb0EEEvNS_16Flash_fwd_paramsE)
        .other          _ZN5flash32flash_fwd_splitkv_combine_kernelI23Flash_fwd_kernel_traitsILi64ELi64ELi256ELi4ELb0ELb0EN7cutlass10bfloat16_tE19Flash_kernel_traitsILi64ELi64ELi256ELi4ES3_EELi8ELi7ELb0EEEvNS_16Flash_fwd_paramsE,@"STO_CUDA_ENTRY STV_DEFAULT"
_ZN5flash32flash_fwd_splitkv_combine_kernelI23Flash_fwd_kernel_traitsILi64ELi64ELi256ELi4ELb0ELb0EN7cutlass10bfloat16_tE19Flash_kernel_traitsILi64ELi64ELi256ELi4ES3_EELi8ELi7ELb0EEEvNS_16Flash_fwd_paramsE:
.text._ZN5flash32flash_fwd_splitkv_combine_kernelI23Flash_fwd_kernel_traitsILi64ELi64ELi256ELi4ELb0ELb0EN7cutlass10bfloat16_tE19Flash_kernel_traitsILi64ELi64ELi256ELi4ES3_EELi8ELi7ELb0EEEvNS_16Flash_fwd_paramsE:
[----:B------:R-:W-:Y:S01]  /*0000*/  LDC R1, c[0x0][0x37c] ;  /* 0x0000df00ff017b82 */ /* 0x000fe20000000800 */
[----:B------:R-:W0:Y:S07]  /*0010*/  LDCU UR22, c[0x0][0x3e0] ;  /* 0x00007c00ff1677ac */ /* 0x000e2e0008000800 */
[----:B------:R-:W1:Y:S01]  /*0020*/  S2UR UR20, SR_CTAID.X ;  /* 0x00000000001479c3 */ /* 0x000e620000002500 */
[----:B------:R-:W0:Y:S02]  /*0030*/  LDCU.64 UR18, c[0x0][0x430] ;  /* 0x00008600ff1277ac */ /* 0x000e240008000a00 */
[----:B0-----:R-:W-:-:S02]  /*0040*/  UIMAD UR22, UR22, UR19, URZ ;  /* 0x00000013161672a4 */ /* 0x001fc4000f8e02ff */
[----:B-1----:R-:W-:Y:S02]  /*0050*/  USHF.L.U32 UR20, UR20, 0x3, URZ ;  /* 0x0000000314147899 */ /* 0x002fe400080006ff */
[----:B------:R-:W-:-:S04]  /*0060*/  UIMAD UR21, UR22, UR18, URZ ;  /* 0x00000012161572a4 */ /* 0x000fc8000f8e02ff */
[----:B------:R-:W-:Y:S02]  /*0070*/  UISETP.LT.AND UP0, UPT, UR21, UR19, UPT ;  /* 0x000000131500728c */ /* 0x000fe4000bf01270 */
[----:B------:R-:W-:Y:S02]  /*0080*/  USHF.R.S32.HI UR15, URZ, 0x1f, UR21 ;  /* 0x0000001fff0f7899 */ /* 0x000fe40008011415 */
[----:B------:R-:W-:-:S04]  /*0090*/  USEL UR19, UR21, UR19, UP0 ;  /* 0x0000001315137287 */ /* 0x000fc80008000000 */
[----:B------:R-:W-:-:S04]  /*00a0*/  USHF.R.S32.HI UR14, URZ, 0x1f, UR19 ;  /* 0x0000001fff0e7899 */ /* 0x000fc80008011413 */
[----:B------:R-:W-:-:S04]  /*00b0*/  ULOP3.LUT UR4, UR15, UR14, URZ, 0xfc, !UPT ;  /* 0x0000000e0f047292 */ /* 0x000fc8000f8efcff */
[----:B------:R-:W-:-:S09]  /*00c0*/  UISETP.NE.U32.AND UP0, UPT, UR4, URZ, UPT ;  /* 0x000000ff0400728c */ /* 0x000fd2000bf05070 */
[----:B------:R-:W-:Y:S05]  /*00d0*/  BRA.U UP0, `(.L_x_0) ;  /* 0x0000000100607547 */ /* 0x000fea000b800000 */
[----:B------:R-:W0:Y:S01]  /*00e0*/  I2F.U32.RP R2, UR19 ;  /* 0x0000001300027d06 */ /* 0x000e220008209000 */
[----:B------:R-:W-:Y:S02]  /*00f0*/  UIADD3 UR4, UPT, UPT, URZ, -UR19, URZ ;  /* 0x80000013ff047290 */ /* 0x000fe4000fffe0ff */
[----:B------:R-:W-:-:S05]  /*0100*/  UISETP.NE.U32.AND UP0, UPT, UR19, URZ, UPT ;  /* 0x000000ff1300728c */ /* 0x000fca000bf05070 */
[----:B0-----:R-:W0:Y:S02]  /*0110*/  MUFU.RCP R0, R2 ;  /* 0x0000000200007308 */ /* 0x001e240000001000 */
[----:B0-----:R-:W-:-:S06]  /*0120*/  VIADD R0, R0, 0xffffffe ;  /* 0x0ffffffe00007836 */ /* 0x001fcc0000000000 */
[----:B------:R-:W0:Y:S02]  /*0130*/  F2I.FTZ.U32.TRUNC.NTZ R0, R0 ;  /* 0x0000000000007305 */ /* 0x000e24000021f000 */
[----:B0-----:R-:W-:-:S13]  /*0140*/  R2UR UR5, R0 ;  /* 0x00000000000572ca */ /* 0x001fda00000e0000 */
[----:B------:R-:W-:-:S03]  /*0150*/  UIMAD UR6, UR4, UR5, URZ ;  /* 0x00000005040672a4 */ /* 0x000fc6000f8e02ff */
[----:B------:R-:W-:Y:S02]  /*0160*/  UMOV UR4, URZ ;  /* 0x000000ff00047c82 */ /* 0x000fe40008000000 */
[----:B------:R-:W-:-:S04]  /*0170*/  UIMAD.WIDE.U32 UR6, UR5, UR6, UR4 ;  /* 0x00000006050672a5 */ /* 0x000fc8000f8e0004 */
[----:B------:R-:W-:-:S04]  /*0180*/  UIMAD.WIDE.U32 UR4, UR7, UR21, URZ ;  /* 0x00000015070472a5 */ /* 0x000fc8000f8e00ff */
[----:B------:R-:W-:-:S04]  /*0190*/  UIADD3 UR4, UPT, UPT, -UR5, URZ, URZ ;  /* 0x000000ff05047290 */ /* 0x000fc8000fffe1ff */
[----:B------:R-:W-:-:S04]  /*01a0*/  UIMAD UR4, UR19, UR4, UR21 ;  /* 0x00000004130472a4 */ /* 0x000fc8000f8e0215 */
[----:B------:R-:W-:-:S11]  /*01b0*/  UISETP.GE.U32.AND UP2, UPT, UR4, UR19, UPT ;  /* 0x000000130400728c */ /* 0x000fd6000bf46070 */
[----:B------:R-:W-:Y:S02]  /*01c0*/  @UP2 UIADD3 UR4, UPT, UPT, -UR19, UR4, URZ ;  /* 0x0000000413042290 */ /* 0x000fe4000fffe1ff */
[----:B------:R-:W-:Y:S02]  /*01d0*/  @UP2 UIADD3 UR5, UPT, UPT, UR5, 0x1, URZ ;  /* 0x0000000105052890 */ /* 0x000fe4000fffe0ff */
[----:B------:R-:W-:-:S11]  /*01e0*/  UISETP.GE.U32.AND UP1, UPT, UR4, UR19, UPT ;  /* 0x000000130400728c */ /* 0x000fd6000bf26070 */
[----:B------:R-:W-:Y:S02]  /*01f0*/  @UP1 UIADD3 UR5, UPT, UPT, UR5, 0x1, URZ ;  /* 0x0000000105051890 */ /* 0x000fe4000fffe0ff */
[----:B------:R-:W-:-:S07]  /*0200*/  @!UP0 ULOP3.LUT UR5, URZ, UR19, URZ, 0x33, !UPT ;  /* 0x00000013ff058292 */ /* 0x000fce000f8e33ff */
[----:B------:R-:W-:Y:S01]  /*0210*/  UMOV UR4, UR5 ;  /* 0x0000000500047c82 */ /* 0x000fe20008000000 */
[----:B------:R-:W-:Y:S01]  /*0220*/  UMOV UR5, URZ ;  /* 0x000000ff00057c82 */ /* 0x000fe20008000000 */
[----:B------:R-:W-:Y:S01]  /*0230*/  MOV R12, UR4 ;  /* 0x00000004000c7c02 */ /* 0x000fe20008000f00 */
[----:B------:R-:W-:Y:S01]  /*0240*/  IMAD.U32 R13, RZ, RZ, UR5 ;  /* 0x00000005ff0d7e24 */ /* 0x000fe2000f8e00ff */
[----:B------:R-:W-:Y:S06]  /*0250*/  BRA `(.L_x_1) ;  /* 0x00000000001c7947 */ /* 0x000fec0003800000 */
.L_x_0:
[----:B------:R-:W-:Y:S01]  /*0260*/  IMAD.U32 R22, RZ, RZ, UR21 ;  /* 0x00000015ff167e24 */ /* 0x000fe2000f8e00ff */
[----:B------:R-:W-:Y:S01]  /*0270*/  MOV R20, UR19 ;  /* 0x0000001300147c02 */ /* 0x000fe20008000f00 */
[----:B------:R-:W-:Y:S01]  /*0280*/  IMAD.U32 R21, RZ, RZ, UR15 ;  /* 0x0000000fff157e24 */ /* 0x000fe2000f8e00ff */
[----:B------:R-:W-:Y:S02]  /*0290*/  MOV R19, UR14 ;  /* 0x0000000e00137c02 */ /* 0x000fe40008000f00 */
[----:B------:R-:W-:Y:S02]  /*02a0*/  MOV R18, 0x2c0 ;  /* 0x000002c000127802 */ /* 0x000fe40000000f00 */
[----:B------:R-:W-:Y:S05]  /*02b0*/  CALL.REL.NOINC `($__internal_0_$__cuda_sm20_div_s64) ;  /* 0x0000004400f87944 */ /* 0x000fea0003c00000 */
[----:B------:R-:W-:-:S07]  /*02c0*/  MOV R13, R11 ;  /* 0x0000000b000d7202 */ /* 0x000fce0000000f00 */
.L_x_1:
[----:B------:R-:W0:Y:S01]  /*02d0*/  LDCU UR4, c[0x0][0x3e0] ;  /* 0x00007c00ff0477ac */ /* 0x000e220008000800 */
[----:B------:R-:W-:Y:S01]  /*02e0*/  BSSY.RECONVERGENT B0, `(.L_x_2) ;  /* 0x0000023000007945 */ /* 0x000fe20003800200 */
[----:B0-----:R-:W-:Y:S01]  /*02f0*/  USHF.R.S32.HI UR5, URZ, 0x1f, UR4 ;  /* 0x0000001fff057899 */ /* 0x001fe20008011404 */
[----:B------:R-:W-:-:S05]  /*0300*/  ISETP.LT.U32.AND P0, PT, R12, UR4, PT ;  /* 0x000000040c007c0c */ /* 0x000fca000bf01070 */
[----:B------:R-:W-:-:S04]  /*0310*/  ISETP.LT.AND.EX P0, PT, R13, UR5, PT, P0 ;  /* 0x000000050d007c0c */ /* 0x000fc8000bf01300 */
[C---:B------:R-:W-:Y:S02]  /*0320*/  SEL R19, R13.reuse, UR5, P0 ;  /* 0x000000050d137c07 */ /* 0x040fe40008000000 */
[----:B------:R-:W-:Y:S02]  /*0330*/  SEL R20, R12, UR4, P0 ;  /* 0x000000040c147c07 */ /* 0x000fe40008000000 */
[----:B------:R-:W-:-:S04]  /*0340*/  LOP3.LUT R0, R13, R19, RZ, 0xfc, !PT ;  /* 0x000000130d007212 */ /* 0x000fc800078efcff */
[----:B------:R-:W-:-:S13]  /*0350*/  ISETP.NE.U32.AND P1, PT, R0, RZ, PT ;  /* 0x000000ff0000720c */ /* 0x000fda0003f25070 */
[----:B------:R-:W-:Y:S05]  /*0360*/  @P1 BRA `(.L_x_3) ;  /* 0x0000000000501947 */ /* 0x000fea0003800000 */
[----:B------:R-:W0:Y:S01]  /*0370*/  I2F.U32.RP R6, R20 ;  /* 0x0000001400067306 */ /* 0x000e220000209000 */
[----:B------:R-:W-:-:S07]  /*0380*/  ISETP.NE.U32.AND P0, PT, R20, RZ, PT ;  /* 0x000000ff1400720c */ /* 0x000fce0003f05070 */
[----:B0-----:R-:W0:Y:S02]  /*0390*/  MUFU.RCP R2, R6 ;  /* 0x0000000600027308 */ /* 0x001e240000001000 */
[----:B0-----:R-:W-:-:S06]  /*03a0*/  VIADD R2, R2, 0xffffffe ;  /* 0x0ffffffe02027836 */ /* 0x001fcc0000000000 */
[----:B------:R-:W0:Y:S02]  /*03b0*/  F2I.FTZ.U32.TRUNC.NTZ R3, R2 ;  /* 0x0000000200037305 */ /* 0x000e24000021f000 */
[----:B0-----:R-:W-:Y:S02]  /*03c0*/  IMAD.MOV R0, RZ, RZ, -R3 ;  /* 0x000000ffff007224 */ /* 0x001fe400078e0a03 */
[----:B------:R-:W-:Y:S02]  /*03d0*/  HFMA2 R2, -RZ, RZ, 0, 0 ;  /* 0x00000000ff027431 */ /* 0x000fe400000001ff */
[----:B------:R-:W-:-:S04]  /*03e0*/  IMAD R5, R0, R20, RZ ;  /* 0x0000001400057224 */ /* 0x000fc800078e02ff */
[----:B------:R-:W-:-:S06]  /*03f0*/  IMAD.HI.U32 R5, R3, R5, R2 ;  /* 0x0000000503057227 */ /* 0x000fcc00078e0002 */
[----:B------:R-:W-:Y:S01]  /*0400*/  IMAD.HI.U32 R4, R5, R12, RZ ;  /* 0x0000000c05047227 */ /* 0x000fe200078e00ff */
[----:B------:R-:W-:-:S03]  /*0410*/  MOV R5, RZ ;  /* 0x000000ff00057202 */ /* 0x000fc60000000f00 */
[----:B------:R-:W-:-:S04]  /*0420*/  IMAD.MOV R3, RZ, RZ, -R4 ;  /* 0x000000ffff037224 */ /* 0x000fc800078e0a04 */
[----:B------:R-:W-:-:S05]  /*0430*/  IMAD R3, R20, R3, R12 ;  /* 0x0000000314037224 */ /* 0x000fca00078e020c */
[----:B------:R-:W-:-:S13]  /*0440*/  ISETP.GE.U32.AND P2, PT, R3, R20, PT ;  /* 0x000000140300720c */ /* 0x000fda0003f46070 */
[----:B------:R-:W-:Y:S01]  /*0450*/  @P2 IADD3 R3, PT, PT, R3, -R20, RZ ;  /* 0x8000001403032210 */ /* 0x000fe20007ffe0ff */
[----:B------:R-:W-:-:S03]  /*0460*/  @P2 VIADD R4, R4, 0x1 ;  /* 0x0000000104042836 */ /* 0x000fc60000000000 */
[----:B------:R-:W-:-:S13]  /*0470*/  ISETP.GE.U32.AND P1, PT, R3, R20, PT ;  /* 0x000000140300720c */ /* 0x000fda0003f26070 */
[----:B------:R-:W-:Y:S02]  /*0480*/  @P1 IADD3 R4, PT, PT, R4, 0x1, RZ ;  /* 0x0000000104041810 */ /* 0x000fe40007ffe0ff */
[----:B------:R-:W-:Y:S01]  /*0490*/  @!P0 LOP3.LUT R4, RZ, R20, RZ, 0x33, !PT ;  /* 0x00000014ff048212 */ /* 0x000fe200078e33ff */
[----:B------:R-:W-:Y:S05]  /*04a0*/  BRA `(.L_x_4) ;  /* 0x0000000000187947 */ /* 0x000fea0003800000 */
.L_x_3:
[----:B------:R-:W-:Y:S01]  /*04b0*/  IMAD.MOV.U32 R22, RZ, RZ, R12 ;  /* 0x000000ffff167224 */ /* 0x000fe200078e000c */
[----:B------:R-:W-:Y:S02]  /*04c0*/  MOV R21, R13 ;  /* 0x0000000d00157202 */ /* 0x000fe40000000f00 */
[----:B------:R-:W-:Y:S02]  /*04d0*/  MOV R18, 0x4f0 ;  /* 0x000004f000127802 */ /* 0x000fe40000000f00 */
[----:B------:R-:W-:Y:S05]  /*04e0*/  CALL.REL.NOINC `($__internal_0_$__cuda_sm20_div_s64) ;  /* 0x00000044006c7944 */ /* 0x000fea0003c00000 */
[----:B------:R-:W-:Y:S02]  /*04f0*/  MOV R4, R12 ;  /* 0x0000000c00047202 */ /* 0x000fe40000000f00 */
[----:B------:R-:W-:Y:S02]  /*0500*/  MOV R5, R11 ;  /* 0x0000000b00057202 */ /* 0x000fe40000000f00 */
.L_x_4:
[----:B------:R-:W-:Y:S05]  /*0510*/  BSYNC.RECONVERGENT B0 ;  /* 0x0000000000007941 */ /* 0x000fea0003800200 */
.L_x_2:
[----:B------:R-:W0:Y:S01]  /*0520*/  LDCU UR4, c[0x0][0x434] ;  /* 0x00008680ff0477ac */ /* 0x000e220008000800 */
[----:B------:R-:W-:Y:S01]  /*0530*/  BSSY.RECONVERGENT B0, `(.L_x_5) ;  /* 0x0000040000007945 */ /* 0x000fe20003800200 */
[----:B0-----:R-:W-:-:S05]  /*0540*/  IMAD.U32 R0, RZ, RZ, UR4 ;  /* 0x00000004ff007e24 */ /* 0x001fca000f8e00ff */
[----:B------:R-:W-:-:S04]  /*0550*/  IABS R0, R0 ;  /* 0x0000000000007213 */ /* 0x000fc80000000000 */
[----:B------:R-:W-:-:S13]  /*0560*/  R2UR UR5, R0 ;  /* 0x00000000000572ca */ /* 0x000fda00000e0000 */
[----:B------:R-:W0:Y:S01]  /*0570*/  I2F.RP R8, UR5 ;  /* 0x0000000500087d06 */ /* 0x000e220008209400 */
[----:B------:R-:W-:-:S04]  /*0580*/  UIADD3 UR8, UPT, UPT, UR4, -0x1, UR5 ;  /* 0xffffffff04087890 */ /* 0x000fc8000fffe005 */
[----:B------:R-:W-:-:S06]  /*0590*/  ULOP3.LUT UR6, UR8, UR5, URZ, 0x3c, !UPT ;  /* 0x0000000508067292 */ /* 0x000fcc000f8e3cff */
[----:B------:R-:W-:Y:S01]  /*05a0*/  ISETP.LE.AND P0, PT, RZ, UR6, PT ;  /* 0x00000006ff007c0c */ /* 0x000fe2000bf03270 */
[----:B0-----:R-:W0:Y:S02]  /*05b0*/  MUFU.RCP R6, R8 ;  /* 0x0000000800067308 */ /* 0x001e240000001000 */
[----:B0-----:R-:W-:-:S06]  /*05c0*/  VIADD R6, R6, 0xffffffe ;  /* 0x0ffffffe06067836 */ /* 0x001fcc0000000000 */
[----:B------:R-:W0:Y:S02]  /*05d0*/  F2I.FTZ.U32.TRUNC.NTZ R7, R6 ;  /* 0x0000000600077305 */ /* 0x000e24000021f000 */
[----:B0-----:R-:W-:Y:S02]  /*05e0*/  IMAD.MOV R0, RZ, RZ, -R7 ;  /* 0x000000ffff007224 */ /* 0x001fe400078e0a07 */
[----:B------:R-:W-:Y:S02]  /*05f0*/  IMAD.MOV.U32 R6, RZ, RZ, RZ ;  /* 0x000000ffff067224 */ /* 0x000fe400078e00ff */
[----:B------:R-:W-:Y:S01]  /*0600*/  IMAD R2, R0, UR5, RZ ;  /* 0x0000000500027c24 */ /* 0x000fe2000f8e02ff */
[----:B------:R-:W-:-:S03]  /*0610*/  IABS R0, UR8 ;  /* 0x0000000800007c13 */ /* 0x000fc60008000000 */
[----:B------:R-:W-:-:S04]  /*0620*/  IMAD.HI.U32 R2, R7, R2, R6 ;  /* 0x0000000207027227 */ /* 0x000fc800078e0006 */
[----:B------:R-:W-:-:S04]  /*0630*/  IMAD.MOV.U32 R3, RZ, RZ, R0 ;  /* 0x000000ffff037224 */ /* 0x000fc800078e0000 */
[----:B------:R-:W-:-:S04]  /*0640*/  IMAD.HI.U32 R2, R2, R3, RZ ;  /* 0x0000000302027227 */ /* 0x000fc800078e00ff */
[----:B------:R-:W-:-:S04]  /*0650*/  IMAD.MOV R0, RZ, RZ, -R2 ;  /* 0x000000ffff007224 */ /* 0x000fc800078e0a02 */
[----:B------:R-:W-:-:S05]  /*0660*/  IMAD R0, R0, UR5, R3 ;  /* 0x0000000500007c24 */ /* 0x000fca000f8e0203 */
[----:B------:R-:W-:-:S13]  /*0670*/  ISETP.LT.U32.AND P1, PT, R0, UR5, PT ;  /* 0x0000000500007c0c */ /* 0x000fda000bf21070 */
[----:B------:R-:W-:Y:S02]  /*0680*/  @!P1 VIADD R0, R0, -UR5 ;  /* 0x8000000500009c36 */ /* 0x000fe40008000000 */
[----:B------:R-:W-:Y:S01]  /*0690*/  @!P1 VIADD R2, R2, 0x1 ;  /* 0x0000000102029836 */ /* 0x000fe20000000000 */
[----:B------:R-:W-:Y:S02]  /*06a0*/  ISETP.NE.AND P1, PT, RZ, UR4, PT ;  /* 0x00000004ff007c0c */ /* 0x000fe4000bf25270 */
[----:B------:R-:W-:-:S13]  /*06b0*/  ISETP.GE.U32.AND P2, PT, R0, UR5, PT ;  /* 0x0000000500007c0c */ /* 0x000fda000bf46070 */
[----:B------:R-:W-:-:S04]  /*06c0*/  @P2 VIADD R2, R2, 0x1 ;  /* 0x0000000102022836 */ /* 0x000fc80000000000 */
[----:B------:R-:W-:-:S04]  /*06d0*/  IMAD.MOV.U32 R3, RZ, RZ, R2 ;  /* 0x000000ffff037224 */ /* 0x000fc800078e0002 */
[----:B------:R-:W-:Y:S01]  /*06e0*/  @!P0 IMAD.MOV R3, RZ, RZ, -R3 ;  /* 0x000000ffff038224 */ /* 0x000fe200078e0a03 */
[----:B------:R-:W-:-:S04]  /*06f0*/  @!P1 LOP3.LUT R3, RZ, UR5, RZ, 0x33, !PT ;  /* 0x00000005ff039c12 */ /* 0x000fc8000f8e33ff */
[----:B------:R-:W-:Y:S02]  /*0700*/  ISETP.LT.U32.AND P0, PT, R20, R3, PT ;  /* 0x000000031400720c */ /* 0x000fe40003f01070 */
[----:B------:R-:W-:-:S04]  /*0710*/  SHF.R.S32.HI R0, RZ, 0x1f, R3 ;  /* 0x0000001fff007819 */ /* 0x000fc80000011403 */
[----:B------:R-:W-:-:S04]  /*0720*/  ISETP.LT.AND.EX P0, PT, R19, R0, PT, P0 ;  /* 0x000000001300720c */ /* 0x000fc80003f01300 */
[C---:B------:R-:W-:Y:S02]  /*0730*/  SEL R0, R19.reuse, R0, P0 ;  /* 0x0000000013007207 */ /* 0x040fe40000000000 */
[----:B------:R-:W-:Y:S02]  /*0740*/  SEL R10, R20, R3, P0 ;  /* 0x00000003140a7207 */ /* 0x000fe40000000000 */
[----:B------:R-:W-:-:S04]  /*0750*/  LOP3.LUT R2, R19, R0, RZ, 0xfc, !PT ;  /* 0x0000000013027212 */ /* 0x000fc800078efcff */
[----:B------:R-:W-:-:S13]  /*0760*/  ISETP.NE.U32.AND P1, PT, R2, RZ, PT ;  /* 0x000000ff0200720c */ /* 0x000fda0003f25070 */
[----:B------:R-:W-:Y:S05]  /*0770*/  @P1 BRA `(.L_x_6) ;  /* 0x0000000000501947 */ /* 0x000fea0003800000 */
[----:B------:R-:W0:Y:S01]  /*0780*/  I2F.U32.RP R8, R10 ;  /* 0x0000000a00087306 */ /* 0x000e220000209000 */
[----:B------:R-:W-:Y:S02]  /*0790*/  ISETP.NE.U32.AND P0, PT, R10, RZ, PT ;  /* 0x000000ff0a00720c */ /* 0x000fe40003f05070 */
[----:B------:R-:W-:-:S05]  /*07a0*/  MOV R13, RZ ;  /* 0x000000ff000d7202 */ /* 0x000fca0000000f00 */
[----:B0-----:R-:W0:Y:S02]  /*07b0*/  MUFU.RCP R6, R8 ;  /* 0x0000000800067308 */ /* 0x001e240000001000 */
[----:B0-----:R-:W-:-:S06]  /*07c0*/  VIADD R6, R6, 0xffffffe ;  /* 0x0ffffffe06067836 */ /* 0x001fcc0000000000 */
[----:B------:R-:W0:Y:S02]  /*07d0*/  F2I.FTZ.U32.TRUNC.NTZ R3, R6 ;  /* 0x0000000600037305 */ /* 0x000e24000021f000 */
[----:B0-----:R-:W-:-:S04]  /*07e0*/  IMAD.MOV R2, RZ, RZ, -R3 ;  /* 0x000000ffff027224 */ /* 0x001fc800078e0a03 */
[----:B------:R-:W-:Y:S02]  /*07f0*/  IMAD R7, R2, R10, RZ ;  /* 0x0000000a02077224 */ /* 0x000fe400078e02ff */
[----:B------:R-:W-:-:S05]  /*0800*/  HFMA2 R2, -RZ, RZ, 0, 0 ;  /* 0x00000000ff027431 */ /* 0x000fca00000001ff */
[----:B------:R-:W-:-:S06]  /*0810*/  IMAD.HI.U32 R7, R3, R7, R2 ;  /* 0x0000000703077227 */ /* 0x000fcc00078e0002 */
[----:B------:R-:W-:-:S04]  /*0820*/  IMAD.HI.U32 R12, R7, R20, RZ ;  /* 0x00000014070c7227 */ /* 0x000fc800078e00ff */
        /* <DEDUP_REMOVED lines=9> */
.L_x_6:
[----:B------:R-:W-:Y:S01]  /*08c0*/  IMAD.MOV.U32 R22, RZ, RZ, R20 ;  /* 0x000000ffff167224 */ /* 0x000fe200078e0014 */
[----:B------:R-:W-:Y:S01]  /*08d0*/  MOV R20, R10 ;  /* 0x0000000a00147202 */ /* 0x000fe20000000f00 */
[----:B------:R-:W-:Y:S01]  /*08e0*/  IMAD.MOV.U32 R21, RZ, RZ, R19 ;  /* 0x000000ffff157224 */ /* 0x000fe200078e0013 */
[----:B------:R-:W-:Y:S02]  /*08f0*/  MOV R19, R0 ;  /* 0x0000000000137202 */ /* 0x000fe40000000f00 */
[----:B------:R-:W-:Y:S02]  /*0900*/  MOV R18, 0x920 ;  /* 0x0000092000127802 */ /* 0x000fe40000000f00 */
[----:B------:R-:W-:Y:S05]  /*0910*/  CALL.REL.NOINC `($__internal_0_$__cuda_sm20_div_s64) ;  /* 0x0000004000607944 */ /* 0x000fea0003c00000 */
[----:B------:R-:W-:Y:S02]  /*0920*/  MOV R13, R11 ;  /* 0x0000000b000d7202 */ /* 0x000fe40000000f00 */
.L_x_7:
[----:B------:R-:W-:Y:S05]  /*0930*/  BSYNC.RECONVERGENT B0 ;  /* 0x0000000000007941 */ /* 0x000fea0003800200 */
.L_x_5:
[----:B------:R-:W0:Y:S01]  /*0940*/  LDCU UR5, c[0x0][0x434] ;  /* 0x00008680ff0577ac */ /* 0x000e220008000800 */
[----:B------:R-:W-:Y:S01]  /*0950*/  BSSY.RECONVERGENT B0, `(.L_x_8) ;  /* 0x0000083000007945 */ /* 0x000fe20003800200 */
[----:B------:R-:W-:Y:S01]  /*0960*/  UMOV UR10, URZ ;  /* 0x000000ff000a7c82 */ /* 0x000fe20008000000 */
[----:B------:R-:W-:Y:S01]  /*0970*/  UMOV UR16, URZ ;  /* 0x000000ff00107c82 */ /* 0x000fe20008000000 */
[----:B0-----:R-:W-:-:S05]  /*0980*/  IMAD.U32 R2, RZ, RZ, UR5 ;  /* 0x00000005ff027e24 */ /* 0x001fca000f8e00ff */
[----:B------:R-:W-:-:S04]  /*0990*/  IABS R2, R2 ;  /* 0x0000000200027213 */ /* 0x000fc80000000000 */
[----:B------:R-:W-:-:S13]  /*09a0*/  R2UR UR7, R2 ;  /* 0x00000000020772ca */ /* 0x000fda00000e0000 */
[----:B------:R-:W0:Y:S08]  /*09b0*/  I2F.RP R6, UR7 ;  /* 0x0000000700067d06 */ /* 0x000e300008209400 */
[----:B0-----:R-:W0:Y:S02]  /*09c0*/  MUFU.RCP R3, R6 ;  /* 0x0000000600037308 */ /* 0x001e240000001000 */
[----:B0-----:R-:W-:-:S06]  /*09d0*/  VIADD R3, R3, 0xffffffe ;  /* 0x0ffffffe03037836 */ /* 0x001fcc0000000000 */
[----:B------:R-:W0:Y:S02]  /*09e0*/  F2I.FTZ.U32.TRUNC.NTZ R2, R3 ;  /* 0x0000000300027305 */ /* 0x000e24000021f000 */
[----:B0-----:R-:W-:Y:S02]  /*09f0*/  R2UR UR11, R2 ;  /* 0x00000000020b72ca */ /* 0x001fe400000e0000 */
[----:B------:R-:W-:Y:S01]  /*0a00*/  IABS R2, UR8 ;  /* 0x0000000800027c13 */ /* 0x000fe20008000000 */
[----:B------:R-:W-:-:S03]  /*0a10*/  ULOP3.LUT UR8, UR8, UR5, URZ, 0x3c, !UPT ;  /* 0x0000000508087292 */ /* 0x000fc6000f8e3cff */
[----:B------:R-:W-:-:S07]  /*0a20*/  R2UR UR6, R2 ;  /* 0x00000000020672ca */ /* 0x000fce00000e0000 */
[----:B------:R-:W-:-:S04]  /*0a30*/  UIADD3 UR4, UPT, UPT, URZ, -UR11, URZ ;  /* 0x8000000bff047290 */ /* 0x000fc8000fffe0ff */
[----:B------:R-:W-:-:S04]  /*0a40*/  UIMAD UR4, UR4, UR7, URZ ;  /* 0x00000007040472a4 */ /* 0x000fc8000f8e02ff */
[----:B------:R-:W-:-:S04]  /*0a50*/  UIMAD.WIDE.U32 UR10, UR11, UR4, UR10 ;  /* 0x000000040b0a72a5 */ /* 0x000fc8000f8e000a */
[----:B------:R-:W-:-:S07]  /*0a60*/  UIMAD.WIDE.U32 UR10, UR11, UR6, URZ ;  /* 0x000000060b0a72a5 */ /* 0x000fce000f8e00ff */
[----:B------:R-:W-:Y:S02]  /*0a70*/  UMOV UR9, UR11 ;  /* 0x0000000b00097c82 */ /* 0x000fe40008000000 */
[----:B------:R-:W-:-:S04]  /*0a80*/  UIADD3 UR4, UPT, UPT, -UR9, URZ, URZ ;  /* 0x000000ff09047290 */ /* 0x000fc8000fffe1ff */
[----:B------:R-:W-:Y:S02]  /*0a90*/  UIMAD UR4, UR7, UR4, UR6 ;  /* 0x00000004070472a4 */ /* 0x000fe4000f8e0206 */
[----:B------:R-:W-:Y:S02]  /*0aa0*/  USHF.R.S32.HI UR6, URZ, 0x1f, UR5 ;  /* 0x0000001fff067899 */ /* 0x000fe40008011405 */
[----:B------:R-:W-:Y:S02]  /*0ab0*/  UISETP.GT.U32.AND UP1, UPT, UR7, UR4, UPT ;  /* 0x000000040700728c */ /* 0x000fe4000bf24070 */
[----:B------:R-:W-:-:S09]  /*0ac0*/  ULOP3.LUT UR6, UR6, 0x1, URZ, 0xfc, !UPT ;  /* 0x0000000106067892 */ /* 0x000fd2000f8efcff */
[----:B------:R-:W-:Y:S02]  /*0ad0*/  @!UP1 UIADD3 UR4, UPT, UPT, UR4, -UR7, URZ ;  /* 0x8000000704049290 */ /* 0x000fe4000fffe0ff */
[----:B------:R-:W-:Y:S02]  /*0ae0*/  @!UP1 UIADD3 UR9, UPT, UPT, UR9, 0x1, URZ ;  /* 0x0000000109099890 */ /* 0x000fe4000fffe0ff */
[----:B------:R-:W-:Y:S02]  /*0af0*/  UISETP.GE.U32.AND UP0, UPT, UR4, UR7, UPT ;  /* 0x000000070400728c */ /* 0x000fe4000bf06070 */
[----:B------:R-:W-:-:S05]  /*0b00*/  UISETP.GE.AND UP1, UPT, UR8, URZ, UPT ;  /* 0x000000ff0800728c */ /* 0x000fca000bf26270 */
[----:B------:R-:W0:Y:S04]  /*0b10*/  LDCU UR4, c[0x0][0x3e0] ;  /* 0x00007c00ff0477ac */ /* 0x000e280008000800 */
[----:B------:R-:W-:Y:S02]  /*0b20*/  @UP0 UIADD3 UR9, UPT, UPT, UR9, 0x1, URZ ;  /* 0x0000000109090890 */ /* 0x000fe4000fffe0ff */
[----:B------:R-:W-:-:S05]  /*0b30*/  UISETP.NE.AND UP0, UPT, UR5, URZ, UPT ;  /* 0x000000ff0500728c */ /* 0x000fca000bf05270 */
[----:B------:R-:W-:Y:S02]  /*0b40*/  UMOV UR8, UR9 ;  /* 0x0000000900087c82 */ /* 0x000fe40008000000 */
[----:B------:R-:W-:-:S04]  /*0b50*/  @!UP1 UIADD3 UR8, UPT, UPT, -UR8, URZ, URZ ;  /* 0x000000ff08089290 */ /* 0x000fc8000fffe1ff */
[----:B------:R-:W-:Y:S01]  /*0b60*/  @!UP0 ULOP3.LUT UR8, URZ, UR5, URZ, 0x33, !UPT ;  /* 0x00000005ff088292 */ /* 0x000fe2000f8e33ff */
[----:B0-----:R-:W-:Y:S01]  /*0b70*/  IMAD.U32 R2, RZ, RZ, UR4 ;  /* 0x00000004ff027e24 */ /* 0x001fe2000f8e00ff */
[----:B------:R-:W-:Y:S02]  /*0b80*/  UIADD3 UR18, UPT, UPT, UR4, -0x1, URZ ;  /* 0xffffffff04127890 */ /* 0x000fe4000fffe0ff */
[----:B------:R-:W-:Y:S02]  /*0b90*/  UIMAD UR7, UR8, UR6, URZ ;  /* 0x00000006080772a4 */ /* 0x000fe4000f8e02ff */
[----:B------:R-:W-:Y:S01]  /*0ba0*/  IABS R2, R2 ;  /* 0x0000000200027213 */ /* 0x000fe20000000000 */
[----:B------:R-:W-:-:S03]  /*0bb0*/  UISETP.NE.AND UP2, UPT, UR4, URZ, UPT ;  /* 0x000000ff0400728c */ /* 0x000fc6000bf45270 */
[----:B------:R-:W-:Y:S02]  /*0bc0*/  IABS R3, UR7 ;  /* 0x0000000700037c13 */ /* 0x000fe40008000000 */
[----:B------:R-:W-:Y:S02]  /*0bd0*/  R2UR UR11, R2 ;  /* 0x00000000020b72ca */ /* 0x000fe400000e0000 */
[----:B------:R-:W-:-:S11]  /*0be0*/  R2UR UR13, R3 ;  /* 0x00000000030d72ca */ /* 0x000fd600000e0000 */
[----:B------:R-:W0:Y:S02]  /*0bf0*/  I2F.RP R9, UR11 ;  /* 0x0000000b00097d06 */ /* 0x000e240008209400 */
[----:B------:R-:W-:-:S06]  /*0c00*/  UIADD3 UR6, UPT, UPT, UR18, UR13, URZ ;  /* 0x0000000d12067290 */ /* 0x000fcc000fffe0ff */
[----:B------:R-:W1:Y:S01]  /*0c10*/  I2F.RP R11, UR13 ;  /* 0x0000000d000b7d06 */ /* 0x000e620008209400 */
[----:B------:R-:W-:-:S05]  /*0c20*/  IMAD.U32 R3, RZ, RZ, UR6 ;  /* 0x00000006ff037e24 */ /* 0x000fca000f8e00ff */
[----:B------:R-:W-:Y:S02]  /*0c30*/  IABS R3, R3 ;  /* 0x0000000300037213 */ /* 0x000fe40000000000 */
[----:B0-----:R-:W0:Y:S02]  /*0c40*/  MUFU.RCP R8, R9 ;  /* 0x0000000900087308 */ /* 0x001e240000001000 */
[----:B------:R-:W-:-:S06]  /*0c50*/  R2UR UR12, R3 ;  /* 0x00000000030c72ca */ /* 0x000fcc00000e0000 */
[----:B-1----:R-:W1:Y:S01]  /*0c60*/  MUFU.RCP R2, R11 ;  /* 0x0000000b00027308 */ /* 0x002e620000001000 */
[----:B0-----:R-:W-:Y:S02]  /*0c70*/  VIADD R8, R8, 0xffffffe ;  /* 0x0ffffffe08087836 */ /* 0x001fe40000000000 */
[----:B-1----:R-:W-:-:S05]  /*0c80*/  VIADD R7, R2, 0xffffffe ;  /* 0x0ffffffe02077836 */ /* 0x002fca0000000000 */
[----:B------:R-:W0:Y:S08]  /*0c90*/  F2I.FTZ.U32.TRUNC.NTZ R2, R8 ;  /* 0x0000000800027305 */ /* 0x000e30000021f000 */
[----:B------:R-:W1:Y:S01]  /*0ca0*/  F2I.FTZ.U32.TRUNC.NTZ R7, R7 ;  /* 0x0000000700077305 */ /* 0x000e62000021f000 */
[----:B0-----:R-:W-:Y:S02]  /*0cb0*/  R2UR UR17, R2 ;  /* 0x00000000021172ca */ /* 0x001fe400000e0000 */
[----:B------:R-:W-:-:S05]  /*0cc0*/  IABS R2, UR7 ;  /* 0x0000000700027c13 */ /* 0x000fca0008000000 */
[----:B------:R-:W-:Y:S02]  /*0cd0*/  IMAD.MOV R2, RZ, RZ, -R2 ;  /* 0x000000ffff027224 */ /* 0x000fe400078e0a02 */
[----:B-1----:R-:W-:-:S04]  /*0ce0*/  IMAD.MOV R6, RZ, RZ, -R7 ;  /* 0x000000ffff067224 */ /* 0x002fc800078e0a07 */
[----:B------:R-:W-:Y:S01]  /*0cf0*/  IMAD R3, R6, UR13, RZ ;  /* 0x0000000d06037c24 */ /* 0x000fe2000f8e02ff */
[----:B------:R-:W-:Y:S01]  /*0d00*/  UIADD3 UR9, UPT, UPT, URZ, -UR17, URZ ;  /* 0x80000011ff097290 */ /* 0x000fe2000fffe0ff */
[----:B------:R-:W-:-:S03]  /*0d10*/  IMAD.MOV.U32 R6, RZ, RZ, RZ ;  /* 0x000000ffff067224 */ /* 0x000fc600078e00ff */
[----:B------:R-:W-:Y:S01]  /*0d20*/  UIMAD UR9, UR9, UR11, URZ ;  /* 0x0000000b090972a4 */ /* 0x000fe2000f8e02ff */
[----:B------:R-:W-:-:S03]  /*0d30*/  IMAD.HI.U32 R3, R7, R3, R6 ;  /* 0x0000000307037227 */ /* 0x000fc600078e0006 */
[----:B------:R-:W-:-:S03]  /*0d40*/  UIMAD.WIDE.U32 UR16, UR17, UR9, UR16 ;  /* 0x00000009111072a5 */ /* 0x000fc6000f8e0010 */
[----:B------:R-:W-:Y:S01]  /*0d50*/  IMAD.HI.U32 R9, R3, UR12, RZ ;  /* 0x0000000c03097c27 */ /* 0x000fe2000f8e00ff */
[----:B------:R-:W-:Y:S02]  /*0d60*/  UIMAD.WIDE.U32 UR16, UR17, UR12, URZ ;  /* 0x0000000c111072a5 */ /* 0x000fe4000f8e00ff */
[----:B------:R-:W-:Y:S01]  /*0d70*/  ULOP3.LUT UR16, UR6, UR13, URZ, 0x3c, !UPT ;  /* 0x0000000d06107292 */ /* 0x000fe2000f8e3cff */
[----:B------:R-:W-:Y:S01]  /*0d80*/  IMAD R2, R9, R2, UR12 ;  /* 0x0000000c09027e24 */ /* 0x000fe2000f8e0202 */
[----:B------:R-:W-:Y:S01]  /*0d90*/  UIADD3 UR10, UPT, UPT, -UR17, URZ, URZ ;  /* 0x000000ff110a7290 */ /* 0x000fe2000fffe1ff */
[----:B------:R-:W0:Y:S03]  /*0da0*/  LDCU.U8 UR9, c[0x0][0x549] ;  /* 0x0000a920ff0977ac */ /* 0x000e260008000000 */
[----:B------:R-:W-:Y:S02]  /*0db0*/  ISETP.LT.U32.AND P1, PT, R2, UR13, PT ;  /* 0x0000000d02007c0c */ /* 0x000fe4000bf21070 */
[----:B------:R-:W-:Y:S01]  /*0dc0*/  ISETP.LE.AND P0, PT, RZ, UR16, PT ;  /* 0x00000010ff007c0c */ /* 0x000fe2000bf03270 */
[----:B------:R-:W-:-:S02]  /*0dd0*/  UIMAD UR10, UR11, UR10, UR12 ;  /* 0x0000000a0b0a72a4 */ /* 0x000fc4000f8e020c */
[----:B------:R-:W-:Y:S02]  /*0de0*/  ULOP3.LUT UR6, UR6, UR4, URZ, 0x3c, !UPT ;  /* 0x0000000406067292 */ /* 0x000fe4000f8e3cff */
[----:B------:R-:W-:-:S06]  /*0df0*/  UISETP.GT.U32.AND UP1, UPT, UR11, UR10, UPT ;  /* 0x0000000a0b00728c */ /* 0x000fcc000bf24070 */
[----:B------:R-:W-:Y:S02]  /*0e00*/  @!P1 VIADD R2, R2, -UR13 ;  /* 0x8000000d02029c36 */ /* 0x000fe40008000000 */
[----:B------:R-:W-:Y:S01]  /*0e10*/  @!P1 VIADD R9, R9, 0x1 ;  /* 0x0000000109099836 */ /* 0x000fe20000000000 */
[----:B------:R-:W-:Y:S01]  /*0e20*/  ISETP.NE.AND P1, PT, RZ, UR7, PT ;  /* 0x00000007ff007c0c */ /* 0x000fe2000bf25270 */
[----:B0-----:R-:W-:Y:S01]  /*0e30*/  UISETP.NE.AND UP0, UPT, UR9, URZ, UPT ;  /* 0x000000ff0900728c */ /* 0x001fe2000bf05270 */
[----:B------:R-:W-:Y:S01]  /*0e40*/  ISETP.GE.U32.AND P2, PT, R2, UR13, PT ;  /* 0x0000000d02007c0c */ /* 0x000fe2000bf46070 */
[----:B------:R-:W-:Y:S02]  /*0e50*/  @!UP1 UIADD3 UR10, UPT, UPT, UR10, -UR11, URZ ;  /* 0x8000000b0a0a9290 */ /* 0x000fe4000fffe0ff */
[----:B------:R-:W-:Y:S02]  /*0e60*/  USEL UR9, UR5, 0x1, !UP0 ;  /* 0x0000000105097887 */ /* 0x000fe4000c000000 */
[----:B------:R-:W-:-:S02]  /*0e70*/  UISETP.GE.U32.AND UP3, UPT, UR10, UR11, UPT ;  /* 0x0000000b0a00728c */ /* 0x000fc4000bf66070 */
[----:B------:R-:W-:Y:S02]  /*0e80*/  UISETP.GE.AND UP0, UPT, UR6, URZ, UPT ;  /* 0x000000ff0600728c */ /* 0x000fe4000bf06270 */
[----:B------:R-:W-:Y:S02]  /*0e90*/  @!UP1 UIADD3 UR17, UPT, UPT, UR17, 0x1, URZ ;  /* 0x0000000111119890 */ /* 0x000fe4000fffe0ff */
[----:B------:R-:W-:Y:S02]  /*0ea0*/  UISETP.NE.AND UP1, UPT, UR8, URZ, UPT ;  /* 0x000000ff0800728c */ /* 0x000fe4000bf25270 */
[----:B------:R-:W-:Y:S01]  /*0eb0*/  @P2 VIADD R9, R9, 0x1 ;  /* 0x0000000109092836 */ /* 0x000fe20000000000 */
[----:B------:R-:W-:Y:S02]  /*0ec0*/  USHF.R.S32.HI UR6, URZ, 0x1f, UR7 ;  /* 0x0000001fff067899 */ /* 0x000fe40008011407 */
[----:B------:R-:W-:Y:S01]  /*0ed0*/  @UP3 UIADD3 UR17, UPT, UPT, UR17, 0x1, URZ ;  /* 0x0000000111113890 */ /* 0x000fe2000fffe0ff */
[----:B------:R-:W-:Y:S01]  /*0ee0*/  @!P0 IMAD.MOV R9, RZ, RZ, -R9 ;  /* 0x000000ffff098224 */ /* 0x000fe200078e0a09 */
[----:B------:R-:W-:Y:S01]  /*0ef0*/  @!P1 LOP3.LUT R9, RZ, UR13, RZ, 0x33, !PT ;  /* 0x0000000dff099c12 */ /* 0x000fe2000f8e33ff */
[----:B------:R-:W-:-:S02]  /*0f00*/  USEL UR5, URZ, 0x1, !UP1 ;  /* 0x00000001ff057887 */ /* 0x000fc4000c800000 */
[----:B------:R-:W-:Y:S01]  /*0f10*/  @!UP0 UIADD3 UR17, UPT, UPT, -UR17, URZ, URZ ;  /* 0x000000ff11118290 */ /* 0x000fe2000fffe1ff */
[----:B------:R-:W-:Y:S01]  /*0f20*/  ISETP.LT.U32.AND P0, PT, R12, R9, PT ;  /* 0x000000090c00720c */ /* 0x000fe20003f01070 */
[----:B------:R-:W-:Y:S01]  /*0f30*/  ULOP3.LUT UR6, UR6, UR5, URZ, 0xfc, !UPT ;  /* 0x0000000506067292 */ /* 0x000fe2000f8efcff */
[----:B------:R-:W-:Y:S01]  /*0f40*/  SHF.R.S32.HI R37, RZ, 0x1f, R9 ;  /* 0x0000001fff257819 */ /* 0x000fe20000011409 */
[----:B------:R-:W-:-:S03]  /*0f50*/  @!UP2 ULOP3.LUT UR17, URZ, UR4, URZ, 0x33, !UPT ;  /* 0x00000004ff11a292 */ /* 0x000fc6000f8e33ff */
        /* <DEDUP_REMOVED lines=12> */
[----:B0-----:R-:W-:Y:S02]  /*1020*/  IMAD.MOV R2, RZ, RZ, -R7 ;  /* 0x000000ffff027224 */ /* 0x001fe400078e0a07 */
[----:B------:R-:W-:Y:S02]  /*1030*/  HFMA2 R6, -RZ, RZ, 0, 0 ;  /* 0x00000000ff067431 */ /* 0x000fe400000001ff */
[----:B------:R-:W-:-:S04]  /*1040*/  IMAD R2, R2, R9, RZ ;  /* 0x0000000902027224 */ /* 0x000fc800078e02ff */
        /* <DEDUP_REMOVED lines=11> */
.L_x_9:
[----:B------:R-:W-:Y:S01]  /*1100*/  IMAD.MOV.U32 R22, RZ, RZ, R12 ;  /* 0x000000ffff167224 */ /* 0x000fe200078e000c */
[----:B------:R-:W-:Y:S01]  /*1110*/  MOV R20, R9 ;  /* 0x0000000900147202 */ /* 0x000fe20000000f00 */
[----:B------:R-:W-:Y:S01]  /*1120*/  IMAD.MOV.U32 R21, RZ, RZ, R13 ;  /* 0x000000ffff157224 */ /* 0x000fe200078e000d */
[----:B------:R-:W-:Y:S02]  /*1130*/  MOV R19, R37 ;  /* 0x0000002500137202 */ /* 0x000fe40000000f00 */
[----:B------:R-:W-:Y:S02]  /*1140*/  MOV R18, 0x1160 ;  /* 0x0000116000127802 */ /* 0x000fe40000000f00 */
[----:B------:R-:W-:Y:S05]  /*1150*/  CALL.REL.NOINC `($__internal_0_$__cuda_sm20_div_s64) ;  /* 0x0000003800507944 */ /* 0x000fea0003c00000 */
[----:B------:R-:W-:Y:S02]  /*1160*/  MOV R42, R12 ;  /* 0x0000000c002a7202 */ /* 0x000fe40000000f00 */
[----:B------:R-:W-:Y:S02]  /*1170*/  MOV R43, R11 ;  /* 0x0000000b002b7202 */ /* 0x000fe40000000f00 */
.L_x_10:
[----:B------:R-:W-:Y:S05]  /*1180*/  BSYNC.RECONVERGENT B0 ;  /* 0x0000000000007941 */ /* 0x000fea0003800200 */
.L_x_8:
[----:B------:R-:W-:Y:S01]  /*1190*/  IABS R11, UR22 ;  /* 0x00000016000b7c13 */ /* 0x000fe20008000000 */
[----:B------:R-:W0:Y:S01]  /*11a0*/  LDC R2, c[0x0][0x434] ;  /* 0x00010d00ff027b82 */ /* 0x000e220000000800 */
[----:B------:R-:W-:Y:S01]  /*11b0*/  IABS R3, UR22 ;  /* 0x0000001600037c13 */ /* 0x000fe20008000000 */
[----:B------:R-:W-:Y:S01]  /*11c0*/  UIMAD UR17, UR17, UR9, URZ ;  /* 0x00000009111172a4 */ /* 0x000fe2000f8e02ff */
[----:B------:R-:W1:Y:S01]  /*11d0*/  I2F.RP R8, R11 ;  /* 0x0000000b00087306 */ /* 0x000e620000209400 */
[----:B------:R-:W-:Y:S02]  /*11e0*/  BSSY.RECONVERGENT B0, `(.L_x_11) ;  /* 0x000003b000007945 */ /* 0x000fe40003800200 */
[----:B------:R-:W-:Y:S01]  /*11f0*/  IMAD.MOV R3, RZ, RZ, -R3 ;  /* 0x000000ffff037224 */ /* 0x000fe200078e0a03 */
[----:B------:R-:W-:-:S04]  /*1200*/  UIMAD UR6, UR6, UR17, URZ ;  /* 0x00000011060672a4 */ /* 0x000fc8000f8e02ff */
[----:B-1----:R-:W1:Y:S01]  /*1210*/  MUFU.RCP R12, R8 ;  /* 0x00000008000c7308 */ /* 0x002e620000001000 */
[----:B0-----:R-:W-:Y:S01]  /*1220*/  IADD3 R2, PT, PT, R2, -0x1, R11 ;  /* 0xffffffff02027810 */ /* 0x001fe20007ffe00b */
[----:B-1----:R-:W-:-:S06]  /*1230*/  VIADD R12, R12, 0xffffffe ;  /* 0x0ffffffe0c0c7836 */ /* 0x002fcc0000000000 */
[----:B------:R-:W0:Y:S02]  /*1240*/  F2I.FTZ.U32.TRUNC.NTZ R13, R12 ;  /* 0x0000000c000d7305 */ /* 0x000e24000021f000 */
[----:B0-----:R-:W-:Y:S02]  /*1250*/  IMAD.MOV R6, RZ, RZ, -R13 ;  /* 0x000000ffff067224 */ /* 0x001fe400078e0a0d */
[----:B------:R-:W-:Y:S02]  /*1260*/  IMAD.MOV.U32 R12, RZ, RZ, RZ ;  /* 0x000000ffff0c7224 */ /* 0x000fe400078e00ff */
[----:B------:R-:W-:Y:S01]  /*1270*/  IMAD R7, R6, R11, RZ ;  /* 0x0000000b06077224 */ /* 0x000fe200078e02ff */
[----:B------:R-:W-:-:S03]  /*1280*/  IABS R6, R2 ;  /* 0x0000000200067213 */ /* 0x000fc60000000000 */
[----:B------:R-:W-:-:S06]  /*1290*/  IMAD.HI.U32 R7, R13, R7, R12 ;  /* 0x000000070d077227 */ /* 0x000fcc00078e000c */
[----:B------:R-:W-:-:S04]  /*12a0*/  IMAD.HI.U32 R7, R7, R6, RZ ;  /* 0x0000000607077227 */ /* 0x000fc800078e00ff */
[----:B------:R-:W-:Y:S01]  /*12b0*/  IMAD R6, R7, R3, R6 ;  /* 0x0000000307067224 */ /* 0x000fe200078e0206 */
[----:B------:R-:W-:-:S04]  /*12c0*/  LOP3.LUT R3, R2, R11, RZ, 0x3c, !PT ;  /* 0x0000000b02037212 */ /* 0x000fc800078e3cff */
[----:B------:R-:W-:Y:S02]  /*12d0*/  ISETP.GT.U32.AND P1, PT, R11, R6, PT ;  /* 0x000000060b00720c */ /* 0x000fe40003f24070 */
[----:B------:R-:W-:-:S11]  /*12e0*/  ISETP.GE.AND P0, PT, R3, RZ, PT ;  /* 0x000000ff0300720c */ /* 0x000fd60003f06270 */
[----:B------:R-:W-:Y:S02]  /*12f0*/  @!P1 IMAD.IADD R6, R6, 0x1, -R11 ;  /* 0x0000000106069824 */ /* 0x000fe400078e0a0b */
[----:B------:R-:W-:Y:S01]  /*1300*/  @!P1 VIADD R7, R7, 0x1 ;  /* 0x0000000107079836 */ /* 0x000fe20000000000 */
[----:B------:R-:W-:Y:S02]  /*1310*/  ISETP.NE.AND P1, PT, RZ, UR22, PT ;  /* 0x00000016ff007c0c */ /* 0x000fe4000bf25270 */
[----:B------:R-:W-:-:S13]  /*1320*/  ISETP.GE.U32.AND P2, PT, R6, R11, PT ;  /* 0x0000000b0600720c */ /* 0x000fda0003f46070 */
[----:B------:R-:W-:-:S04]  /*1330*/  @P2 VIADD R7, R7, 0x1 ;  /* 0x0000000107072836 */ /* 0x000fc80000000000 */
[----:B------:R-:W-:Y:S01]  /*1340*/  @!P0 IMAD.MOV R7, RZ, RZ, -R7 ;  /* 0x000000ffff078224 */ /* 0x000fe200078e0a07 */
[----:B------:R-:W-:-:S04]  /*1350*/  @!P1 LOP3.LUT R7, RZ, R11, RZ, 0x33, !PT ;  /* 0x0000000bff079212 */ /* 0x000fc800078e33ff */
        /* <DEDUP_REMOVED lines=28> */
.L_x_12:
[----:B------:R-:W-:Y:S01]  /*1520*/  IMAD.MOV.U32 R22, RZ, RZ, R4 ;  /* 0x000000ffff167224 */ /* 0x000fe200078e0004 */
[----:B------:R-:W-:Y:S01]  /*1530*/  MOV R21, R5 ;  /* 0x0000000500157202 */ /* 0x000fe20000000f00 */
[----:B------:R-:W-:Y:S01]  /*1540*/  IMAD.MOV.U32 R20, RZ, RZ, R8 ;  /* 0x000000ffff147224 */ /* 0x000fe200078e0008 */
[----:B------:R-:W-:Y:S02]  /*1550*/  MOV R18, 0x1570 ;  /* 0x0000157000127802 */ /* 0x000fe40000000f00 */
[----:B------:R-:W-:Y:S05]  /*1560*/  CALL.REL.NOINC `($__internal_0_$__cuda_sm20_div_s64) ;  /* 0x00000034004c7944 */ /* 0x000fea0003c00000 */
[----:B------:R-:W-:Y:S02]  /*1570*/  MOV R18, R12 ;  /* 0x0000000c00127202 */ /* 0x000fe40000000f00 */
[----:B------:R-:W-:Y:S02]  /*1580*/  MOV R19, R11 ;  /* 0x0000000b00137202 */ /* 0x000fe40000000f00 */
.L_x_13:
[----:B------:R-:W-:Y:S05]  /*1590*/  BSYNC.RECONVERGENT B0 ;  /* 0x0000000000007941 */ /* 0x000fea0003800200 */
.L_x_11:
[----:B------:R-:W0:Y:S01]  /*15a0*/  S2R R4, SR_TID.X ;  /* 0x0000000000047919 */ /* 0x000e220000002100 */
[----:B------:R-:W-:Y:S01]  /*15b0*/  UIADD3 UR8, UP0, UPT, UR21, -UR20, URZ ;  /* 0x8000001415087290 */ /* 0x000fe2000ff1e0ff */
[----:B------:R-:W-:Y:S01]  /*15c0*/  IMAD.MOV.U32 R26, RZ, RZ, -0x800000 ;  /* 0xff800000ff1a7424 */ /* 0x000fe200078e00ff */
[----:B------:R-:W1:Y:S02]  /*15d0*/  LDCU UR4, c[0x0][0x534] ;  /* 0x0000a680ff0477ac */ /* 0x000e640008000800 */
[----:B------:R-:W-:Y:S01]  /*15e0*/  UIADD3.X UR5, UPT, UPT, UR15, -0x1, URZ, UP0, !UPT ;  /* 0xffffffff0f057890 */ /* 0x000fe200087fe4ff */
[----:B------:R-:W2:Y:S05]  /*15f0*/  LDCU.64 UR10, c[0x0][0x358] ;  /* 0x00006b00ff0a77ac */ /* 0x000eaa0008000a00 */
[----:B------:R-:W-:Y:S01]  /*1600*/  IMAD.U32 R6, RZ, RZ, UR5 ;  /* 0x00000005ff067e24 */ /* 0x000fe2000f8e00ff */
[----:B0-----:R-:W-:-:S02]  /*1610*/  LOP3.LUT R3, R4, 0x7, RZ, 0xc0, !PT ;  /* 0x0000000704037812 */ /* 0x001fc400078ec0ff */
[----:B------:R-:W-:Y:S02]  /*1620*/  SHF.R.U32.HI R5, RZ, 0x3, R4 ;  /* 0x00000003ff057819 */ /* 0x000fe40000011604 */
[----:B------:R-:W-:Y:S02]  /*1630*/  ISETP.LT.U32.AND P1, PT, R3, UR8, PT ;  /* 0x0000000803007c0c */ /* 0x000fe4000bf21070 */
[C---:B------:R-:W-:Y:S01]  /*1640*/  IADD3 R28, PT, PT, R5.reuse, 0x20, RZ ;  /* 0x00000020051c7810 */ /* 0x040fe20007ffe0ff */
[C---:B------:R-:W-:Y:S01]  /*1650*/  VIADD R17, R5.reuse, 0x10 ;  /* 0x0000001005117836 */ /* 0x040fe20000000000 */
[----:B------:R-:W-:Y:S01]  /*1660*/  ISETP.GT.AND.EX P1, PT, R6, RZ, PT, P1 ;  /* 0x000000ff0600720c */ /* 0x000fe20003f24310 */
[----:B------:R-:W-:Y:S01]  /*1670*/  VIADD R27, R5, 0x30 ;  /* 0x00000030051b7836 */ /* 0x000fe20000000000 */
[----:B------:R-:W-:Y:S01]  /*1680*/  IADD3 R20, P0, PT, R3, UR20, RZ ;  /* 0x0000001403147c10 */ /* 0x000fe2000ff1e0ff */
[C---:B------:R-:W-:Y:S01]  /*1690*/  VIADD R11, R5.reuse, 0x40 ;  /* 0x00000040050b7836 */ /* 0x040fe20000000000 */
[----:B-1----:R-:W-:-:S02]  /*16a0*/  ISETP.GE.OR P3, PT, R5, UR4, !P1 ;  /* 0x0000000405007c0c */ /* 0x002fc4000cf66670 */
[----:B------:R-:W-:Y:S01]  /*16b0*/  ISETP.GE.OR P2, PT, R17, UR4, !P1 ;  /* 0x0000000411007c0c */ /* 0x000fe2000cf46670 */
[----:B------:R-:W-:Y:S01]  /*16c0*/  IMAD.X R21, RZ, RZ, RZ, P0 ;  /* 0x000000ffff157224 */ /* 0x000fe200000e06ff */
[----:B------:R-:W-:Y:S02]  /*16d0*/  ISETP.GE.OR P6, PT, R28, UR4, !P1 ;  /* 0x000000041c007c0c */ /* 0x000fe4000cfc6670 */
[----:B------:R-:W-:Y:S02]  /*16e0*/  ISETP.GE.OR P5, PT, R27, UR4, !P1 ;  /* 0x000000041b007c0c */ /* 0x000fe4000cfa6670 */
[----:B------:R-:W-:-:S05]  /*16f0*/  ISETP.GE.OR P4, PT, R11, UR4, !P1 ;  /* 0x000000040b007c0c */ /* 0x000fca000cf86670 */
[----:B------:R-:W0:Y:S01]  /*1700*/  @!P3 LDC.64 R6, c[0x0][0x428] ;  /* 0x00010a00ff06bb82 */ /* 0x000e220000000a00 */
[----:B------:R-:W-:Y:S01]  /*1710*/  @!P3 IMAD.WIDE.U32 R22, R5, UR21, R20 ;  /* 0x000000150516bc25 */ /* 0x000fe2000f8e0014 */
[----:B------:R-:W-:-:S03]  /*1720*/  @!P2 MOV R24, R20 ;  /* 0x000000140018a202 */ /* 0x000fc60000000f00 */
[----:B------:R-:W-:Y:S02]  /*1730*/  @!P3 IMAD R16, R5, UR15, R23 ;  /* 0x0000000f0510bc24 */ /* 0x000fe4000f8e0217 */
[----:B------:R-:W-:Y:S01]  /*1740*/  @!P2 IMAD.MOV.U32 R25, RZ, RZ, R21 ;  /* 0x000000ffff19a224 */ /* 0x000fe200078e0015 */
[----:B------:R-:W1:Y:S01]  /*1750*/  @!P2 LDC.64 R14, c[0x0][0x428] ;  /* 0x00010a00ff0eab82 */ /* 0x000e620000000a00 */
[----:B------:R-:W-:-:S07]  /*1760*/  @!P2 IMAD.WIDE.U32 R24, R17, UR21, R24 ;  /* 0x000000151118ac25 */ /* 0x000fce000f8e0018 */
[----:B------:R-:W3:Y:S01]  /*1770*/  @!P6 LDC.64 R12, c[0x0][0x428] ;  /* 0x00010a00ff0ceb82 */ /* 0x000ee20000000a00 */
[----:B0-----:R-:W-:-:S04]  /*1780*/  @!P3 LEA R30, P0, R22, R6, 0x2 ;  /* 0x00000006161eb211 */ /* 0x001fc800078010ff */
[----:B------:R-:W-:Y:S01]  /*1790*/  @!P3 LEA.HI.X R31, R22, R7, R16, 0x2, P0 ;  /* 0x00000007161fb211 */ /* 0x000fe200000f1410 */
[----:B------:R-:W-:Y:S02]  /*17a0*/  @!P2 IMAD R16, R17, UR15, R25 ;  /* 0x0000000f1110ac24 */ /* 0x000fe4000f8e0219 */
[----:B------:R-:W0:Y:S01]  /*17b0*/  @!P5 LDC.64 R6, c[0x0][0x428] ;  /* 0x00010a00ff06db82 */ /* 0x000e220000000a00 */
[----:B------:R-:W-:Y:S02]  /*17c0*/  MOV R22, 0xff800000 ;  /* 0xff80000000167802 */ /* 0x000fe40000000f00 */
[C---:B-1----:R-:W-:Y:S01]  /*17d0*/  @!P2 LEA R34, P0, R24.reuse, R14, 0x2 ;  /* 0x0000000e1822a211 */ /* 0x042fe200078010ff */
[C---:B------:R-:W-:Y:S01]  /*17e0*/  VIADD R25, R5.reuse, 0x50 ;  /* 0x0000005005197836 */ /* 0x040fe20000000000 */
[----:B------:R-:W-:Y:S01]  /*17f0*/  @!P6 MOV R33, R21 ;  /* 0x000000150021e202 */ /* 0x000fe20000000f00 */
[----:B------:R-:W-:Y:S01]  /*1800*/  @!P6 IMAD.MOV.U32 R32, RZ, RZ, R20 ;  /* 0x000000ffff20e224 */ /* 0x000fe200078e0014 */
[----:B------:R-:W-:Y:S01]  /*1810*/  @!P2 LEA.HI.X R35, R24, R15, R16, 0x2, P0 ;  /* 0x0000000f1823a211 */ /* 0x000fe200000f1410 */
[C---:B------:R-:W-:Y:S01]  /*1820*/  VIADD R23, R5.reuse, 0x70 ;  /* 0x0000007005177836 */ /* 0x040fe20000000000 */
[----:B------:R-:W-:Y:S01]  /*1830*/  IADD3 R24, PT, PT, R5, 0x60, RZ ;  /* 0x0000006005187810 */ /* 0x000fe20007ffe0ff */
[----:B--2---:R1:W2:Y:S01]  /*1840*/  @!P3 LDG.E R22, desc[UR10][R30.64] ;  /* 0x0000000a1e16b981 */ /* 0x0042a2000c1e1900 */
[----:B------:R-:W4:Y:S01]  /*1850*/  @!P4 LDC.64 R16, c[0x0][0x428] ;  /* 0x00010a00ff10cb82 */ /* 0x000f220000000a00 */
[----:B------:R-:W-:Y:S01]  /*1860*/  @!P6 IMAD.WIDE.U32 R32, R28, UR21, R32 ;  /* 0x000000151c20ec25 */ /* 0x000fe2000f8e0020 */
[----:B------:R-:W-:Y:S01]  /*1870*/  ISETP.GE.OR P3, PT, R25, UR4, !P1 ;  /* 0x0000000419007c0c */ /* 0x000fe2000cf66670 */
[----:B------:R4:W5:Y:S01]  /*1880*/  @!P2 LDG.E R26, desc[UR10][R34.64] ;  /* 0x0000000a221aa981 */ /* 0x000962000c1e1900 */
[----:B------:R-:W-:Y:S01]  /*1890*/  ISETP.GE.OR P2, PT, R24, UR4, !P1 ;  /* 0x0000000418007c0c */ /* 0x000fe2000cf46670 */
[----:B------:R-:W-:Y:S01]  /*18a0*/  @!P6 IMAD R14, R28, UR15, R33 ;  /* 0x0000000f1c0eec24 */ /* 0x000fe2000f8e0221 */
[----:B------:R-:W-:Y:S01]  /*18b0*/  ISETP.GE.OR P1, PT, R23, UR4, !P1 ;  /* 0x0000000417007c0c */ /* 0x000fe2000cf26670 */
[----:B------:R-:W-:Y:S01]  /*18c0*/  @!P4 IMAD.MOV.U32 R39, RZ, RZ, R21 ;  /* 0x000000ffff27c224 */ /* 0x000fe200078e0015 */
[----:B---3--:R-:W-:-:S02]  /*18d0*/  @!P6 LEA R28, P0, R32, R12, 0x2 ;  /* 0x0000000c201ce211 */ /* 0x008fc400078010ff */
[----:B------:R-:W-:Y:S02]  /*18e0*/  @!P4 MOV R38, R20 ;  /* 0x000000140026c202 */ /* 0x000fe40000000f00 */
[----:B------:R-:W-:-:S03]  /*18f0*/  @!P6 LEA.HI.X R29, R32, R13, R14, 0x2, P0 ;  /* 0x0000000d201de211 */ /* 0x000fc600000f140e */
[----:B------:R-:W3:Y:S01]  /*1900*/  @!P3 LDC.64 R14, c[0x0][0x428] ;  /* 0x00010a00ff0ebb82 */ /* 0x000ee20000000a00 */
[----:B------:R-:W-:-:S04]  /*1910*/  @!P4 IMAD.WIDE.U32 R38, R11, UR21, R38 ;  /* 0x000000150b26cc25 */ /* 0x000fc8000f8e0026 */
[----:B-1----:R-:W-:Y:S02]  /*1920*/  @!P5 IMAD.MOV.U32 R30, RZ, RZ, R20 ;  /* 0x000000ffff1ed224 */ /* 0x002fe400078e0014 */
[----:B------:R-:W-:Y:S02]  /*1930*/  @!P5 IMAD.MOV.U32 R31, RZ, RZ, R21 ;  /* 0x000000ffff1fd224 */ /* 0x000fe400078e0015 */
[----:B------:R-:W-:-:S04]  /*1940*/  @!P5 IMAD.WIDE.U32 R30, R27, UR21, R30 ;  /* 0x000000151b1edc25 */ /* 0x000fc8000f8e001e */
[----:B------:R-:W-:Y:S01]  /*1950*/  @!P5 IMAD R12, R27, UR15, R31 ;  /* 0x0000000f1b0cdc24 */ /* 0x000fe2000f8e021f */
[----:B0-----:R-:W-:-:S04]  /*1960*/  @!P5 LEA R32, P0, R30, R6, 0x2 ;  /* 0x000000061e20d211 */ /* 0x001fc800078010ff */
[----:B------:R-:W-:Y:S01]  /*1970*/  @!P5 LEA.HI.X R33, R30, R7, R12, 0x2, P0 ;  /* 0x000000071e21d211 */ /* 0x000fe200000f140c */
[----:B------:R-:W-:Y:S01]  /*1980*/  @!P4 IMAD R30, R11, UR15, R39 ;  /* 0x0000000f0b1ecc24 */ /* 0x000fe2000f8e0227 */
[----:B------:R-:W0:Y:S01]  /*1990*/  @!P2 LDC.64 R12, c[0x0][0x428] ;  /* 0x00010a00ff0cab82 */ /* 0x000e220000000a00 */
[----:B----4-:R-:W-:Y:S01]  /*19a0*/  @!P4 LEA R34, P0, R38, R16, 0x2 ;  /* 0x000000102622c211 */ /* 0x010fe200078010ff */
[----:B------:R-:W-:-:S06]  /*19b0*/  @!P2 IMAD.MOV.U32 R31, RZ, RZ, R21 ;  /* 0x000000ffff1fa224 */ /* 0x000fcc00078e0015 */
[----:B------:R-:W1:Y:S01]  /*19c0*/  @!P1 LDC.64 R6, c[0x0][0x428] ;  /* 0x00010a00ff069b82 */ /* 0x000e620000000a00 */
[----:B------:R-:W-:Y:S01]  /*19d0*/  @!P4 LEA.HI.X R35, R38, R17, R30, 0x2, P0 ;  /* 0x000000112623c211 */ /* 0x000fe200000f141e */
[--C-:B------:R-:W-:Y:S01]  /*19e0*/  @!P3 IMAD.MOV.U32 R38, RZ, RZ, R20.reuse ;  /* 0x000000ffff26b224 */ /* 0x100fe200078e0014 */
[----:B------:R-:W-:Y:S01]  /*19f0*/  @!P3 MOV R39, R21 ;  /* 0x000000150027b202 */ /* 0x000fe20000000f00 */
[----:B------:R-:W-:Y:S01]  /*1a00*/  @!P2 IMAD.MOV.U32 R30, RZ, RZ, R20 ;  /* 0x000000ffff1ea224 */ /* 0x000fe200078e0014 */
[----:B------:R-:W-:Y:S01]  /*1a10*/  @!P1 MOV R40, R20 ;  /* 0x0000001400289202 */ /* 0x000fe20000000f00 */
[----:B------:R-:W-:Y:S01]  /*1a20*/  @!P1 IMAD.MOV.U32 R41, RZ, RZ, R21 ;  /* 0x000000ffff299224 */ /* 0x000fe200078e0015 */
[----:B------:R-:W-:Y:S01]  /*1a30*/  MOV R17, 0xff800000 ;  /* 0xff80000000117802 */ /* 0x000fe20000000f00 */
[----:B------:R-:W-:Y:S02]  /*1a40*/  IMAD.MOV.U32 R11, RZ, RZ, -0x800000 ;  /* 0xff800000ff0b7424 */ /* 0x000fe400078e00ff */
[----:B------:R-:W-:-:S02]  /*1a50*/  IMAD.MOV.U32 R16, RZ, RZ, -0x800000 ;  /* 0xff800000ff107424 */ /* 0x000fc400078e00ff */
[----:B------:R-:W-:Y:S01]  /*1a60*/  @!P3 IMAD.WIDE.U32 R38, R25, UR21, R38 ;  /* 0x000000151926bc25 */ /* 0x000fe2000f8e0026 */
[----:B------:R-:W4:Y:S03]  /*1a70*/  @!P5 LDG.E R17, desc[UR10][R32.64] ;  /* 0x0000000a2011d981 */ /* 0x000f26000c1e1900 */
[----:B------:R-:W-:Y:S01]  /*1a80*/  @!P2 IMAD.WIDE.U32 R30, R24, UR21, R30 ;  /* 0x00000015181eac25 */ /* 0x000fe2000f8e001e */
[----:B---3--:R-:W-:Y:S01]  /*1a90*/  @!P3 LEA R14, P5, R38, R14, 0x2 ;  /* 0x0000000e260eb211 */ /* 0x008fe200078a10ff */
[----:B------:R1:W3:Y:S02]  /*1aa0*/  @!P6 LDG.E R11, desc[UR10][R28.64] ;  /* 0x0000000a1c0be981 */ /* 0x0002e4000c1e1900 */
[----:B------:R-:W-:Y:S02]  /*1ab0*/  @!P1 IMAD.WIDE.U32 R40, R23, UR21, R40 ;  /* 0x0000001517289c25 */ /* 0x000fe4000f8e0028 */
[----:B------:R-:W3:Y:S02]  /*1ac0*/  @!P4 LDG.E R16, desc[UR10][R34.64] ;  /* 0x0000000a2210c981 */ /* 0x000ee4000c1e1900 */
[----:B------:R-:W-:Y:S01]  /*1ad0*/  @!P3 IMAD R20, R25, UR15, R39 ;  /* 0x0000000f1914bc24 */ /* 0x000fe2000f8e0227 */
[----:B0-----:R-:W-:Y:S01]  /*1ae0*/  @!P2 LEA R12, P4, R30, R12, 0x2 ;  /* 0x0000000c1e0ca211 */ /* 0x001fe200078810ff */
[----:B------:R-:W-:-:S02]  /*1af0*/  @!P2 IMAD R24, R24, UR15, R31 ;  /* 0x0000000f1818ac24 */ /* 0x000fc4000f8e021f */
[----:B------:R-:W-:Y:S01]  /*1b00*/  @!P1 IMAD R23, R23, UR15, R41 ;  /* 0x0000000f17179c24 */ /* 0x000fe2000f8e0229 */
[----:B------:R-:W-:Y:S01]  /*1b10*/  @!P3 LEA.HI.X R15, R38, R15, R20, 0x2, P5 ;  /* 0x0000000f260fb211 */ /* 0x000fe200028f1414 */
[----:B------:R-:W-:Y:S01]  /*1b20*/  IMAD.MOV.U32 R20, RZ, RZ, -0x800000 ;  /* 0xff800000ff147424 */ /* 0x000fe200078e00ff */
[----:B------:R-:W-:Y:S02]  /*1b30*/  MOV R21, 0xff800000 ;  /* 0xff80000000157802 */ /* 0x000fe40000000f00 */
[----:B------:R-:W-:-:S05]  /*1b40*/  @!P2 LEA.HI.X R13, R30, R13, R24, 0x2, P4 ;  /* 0x0000000d1e0da211 */ /* 0x000fca00020f1418 */
[----:B------:R0:W3:Y:S01]  /*1b50*/  @!P2 LDG.E R21, desc[UR10][R12.64] ;  /* 0x0000000a0c15a981 */ /* 0x0000e2000c1e1900 */
[----:B-1----:R-:W-:Y:S01]  /*1b60*/  @!P1 LEA R28, P0, R40, R6, 0x2 ;  /* 0x00000006281c9211 */ /* 0x002fe200078010ff */
[----:B------:R-:W-:-:S03]  /*1b70*/  IMAD.MOV.U32 R6, RZ, RZ, -0x800000 ;  /* 0xff800000ff067424 */ /* 0x000fc600078e00ff */
[----:B------:R-:W-:-:S03]  /*1b80*/  @!P1 LEA.HI.X R29, R40, R7, R23, 0x2, P0 ;  /* 0x00000007281d9211 */ /* 0x000fc600000f1417 */
[----:B------:R-:W3:Y:S04]  /*1b90*/  @!P3 LDG.E R6, desc[UR10][R14.64] ;  /* 0x0000000a0e06b981 */ /* 0x000ee8000c1e1900 */
[----:B------:R1:W3:Y:S01]  /*1ba0*/  @!P1 LDG.E R20, desc[UR10][R28.64] ;  /* 0x0000000a1c149981 */ /* 0x0002e2000c1e1900 */
[----:B------:R-:W0:Y:S01]  /*1bb0*/  S2UR UR4, SR_CgaCtaId ;  /* 0x00000000000479c3 */ /* 0x000e220000008800 */
[----:B------:R-:W-:Y:S01]  /*1bc0*/  UMOV UR5, 0x400 ;  /* 0x0000040000057882 */ /* 0x000fe20000000000 */
[C---:B------:R-:W-:Y:S02]  /*1bd0*/  ISETP.GT.U32.AND P0, PT, R4.reuse, 0x37f, PT ;  /* 0x0000037f0400780c */ /* 0x040fe40003f04070 */
[C---:B------:R-:W-:Y:S02]  /*1be0*/  ISETP.GT.U32.AND P5, PT, R4.reuse, 0x2ff, PT ;  /* 0x000002ff0400780c */ /* 0x040fe40003fa4070 */
[----:B------:R-:W-:Y:S01]  /*1bf0*/  ISETP.GT.U32.AND P4, PT, R4, 0x27f, PT ;  /* 0x0000027f0400780c */ /* 0x000fe20003f84070 */
[----:B0-----:R-:W-:-:S06]  /*1c00*/  ULEA UR4, UR4, UR5, 0x18 ;  /* 0x0000000504047291 */ /* 0x001fcc000f8ec0ff */
[----:B------:R-:W-:Y:S02]  /*1c10*/  LEA R24, R3, UR4, 0x2 ;  /* 0x0000000403187c11 */ /* 0x000fe4000f8e10ff */
[C---:B------:R-:W-:Y:S02]  /*1c20*/  ISETP.GT.U32.AND P3, PT, R4.reuse, 0x1ff, PT ;  /* 0x000001ff0400780c */ /* 0x040fe40003f64070 */
[C---:B------:R-:W-:Y:S01]  /*1c30*/  ISETP.GT.U32.AND P2, PT, R4.reuse, 0x17f, PT ;  /* 0x0000017f0400780c */ /* 0x040fe20003f44070 */
[----:B------:R-:W-:Y:S01]  /*1c40*/  IMAD R5, R5, 0x24, R24 ;  /* 0x0000002405057824 */ /* 0x000fe200078e0218 */
[C---:B------:R-:W-:Y:S02]  /*1c50*/  ISETP.GT.U32.AND P1, PT, R4.reuse, 0xff, PT ;  /* 0x000000ff0400780c */ /* 0x040fe40003f24070 */
[----:B------:R-:W-:Y:S02]  /*1c60*/  SHF.R.U32.HI R13, RZ, 0x4, R4 ;  /* 0x00000004ff0d7819 */ /* 0x000fe40000011604 */
[----:B------:R-:W-:Y:S01]  /*1c70*/  LOP3.LUT R7, R4, 0xf, RZ, 0xc0, !PT ;  /* 0x0000000f04077812 */ /* 0x000fe200078ec0ff */
[----:B------:R-:W-:Y:S01]  /*1c80*/  IMAD.MOV.U32 R33, RZ, RZ, -0x800000 ;  /* 0xff800000ff217424 */ /* 0x000fe200078e00ff */
[----:B------:R-:W-:Y:S01]  /*1c90*/  LEA R32, R13, UR4, 0x2 ;  /* 0x000000040d207c11 */ /* 0x000fe2000f8e10ff */
[----:B------:R-:W-:Y:S01]  /*1ca0*/  IMAD.MOV.U32 R31, RZ, RZ, -0x800000 ;  /* 0xff800000ff1f7424 */ /* 0x000fe200078e00ff */
[----:B------:R-:W-:Y:S01]  /*1cb0*/  MOV R30, 0xff800000 ;  /* 0xff800000001e7802 */ /* 0x000fe20000000f00 */
[----:B-1----:R-:W-:Y:S01]  /*1cc0*/  IMAD.MOV.U32 R28, RZ, RZ, -0x800000 ;  /* 0xff800000ff1c7424 */ /* 0x002fe200078e00ff */
[----:B------:R-:W-:Y:S01]  /*1cd0*/  MOV R29, 0xff800000 ;  /* 0xff800000001d7802 */ /* 0x000fe20000000f00 */
[----:B------:R-:W-:-:S02]  /*1ce0*/  IMAD R32, R7, 0x24, R32 ;  /* 0x0000002407207824 */ /* 0x000fc400078e0220 */
[----:B------:R-:W-:Y:S01]  /*1cf0*/  IMAD.MOV.U32 R27, RZ, RZ, -0x800000 ;  /* 0xff800000ff1b7424 */ /* 0x000fe200078e00ff */
[----:B------:R-:W-:Y:S01]  /*1d00*/  MOV R25, 0xff800000 ;  /* 0xff80000000197802 */ /* 0x000fe20000000f00 */
[----:B------:R-:W0:Y:S01]  /*1d10*/  LDC R3, c[0x0][0x434] ;  /* 0x00010d00ff037b82 */ /* 0x000e220000000800 */
[----:B-----5:R1:W-:Y:S01]  /*1d20*/  @!P0 STS [R5+0x240], R26 ;  /* 0x0002401a05008388 */ /* 0x0203e20000000800 */
[----:B------:R-:W-:-:S03]  /*1d30*/  ISETP.GT.U32.AND P0, PT, R4, 0x7f, PT ;  /* 0x0000007f0400780c */ /* 0x000fc60003f04070 */
[----:B--2---:R-:W-:Y:S01]  /*1d40*/  STS [R5], R22 ;  /* 0x0000001605007388 */ /* 0x004fe20000000800 */
[----:B-1----:R-:W-:-:S03]  /*1d50*/  IMAD.MOV.U32 R26, RZ, RZ, -0x800000 ;  /* 0xff800000ff1a7424 */ /* 0x002fc600078e00ff */
[----:B----4-:R-:W-:Y:S04]  /*1d60*/  @!P4 STS [R5+0x6c0], R17 ;  /* 0x0006c0110500c388 */ /* 0x010fe80000000800 */
[----:B---3--:R-:W-:Y:S04]  /*1d70*/  @!P5 STS [R5+0x480], R11 ;  /* 0x0004800b0500d388 */ /* 0x008fe80000000800 */
[----:B------:R-:W-:Y:S01]  /*1d80*/  @!P3 STS [R5+0x900], R16 ;  /* 0x000900100500b388 */ /* 0x000fe20000000800 */
[----:B------:R-:W-:-:S03]  /*1d90*/  LOP3.LUT P3, RZ, R4, 0x380, RZ, 0xc0, !PT ;  /* 0x0000038004ff7812 */ /* 0x000fc6000786c0ff */
[----:B------:R-:W-:Y:S04]  /*1da0*/  @!P1 STS [R5+0xd80], R21 ;  /* 0x000d801505009388 */ /* 0x000fe80000000800 */
[----:B------:R-:W-:Y:S04]  /*1db0*/  @!P2 STS [R5+0xb40], R6 ;  /* 0x000b40060500a388 */ /* 0x000fe80000000800 */
[----:B------:R-:W-:Y:S01]  /*1dc0*/  @!P0 STS [R5+0xfc0], R20 ;  /* 0x000fc01405008388 */ /* 0x000fe20000000800 */
[----:B------:R-:W-:Y:S06]  /*1dd0*/  BAR.SYNC.DEFER_BLOCKING 0x0 ;  /* 0x0000000000007b1d */ /* 0x000fec0000010000 */
[----:B------:R-:W-:Y:S04]  /*1de0*/  @!P3 LDS R33, [R32] ;  /* 0x000000002021b984 */ /* 0x000fe80000000800 */
[----:B------:R-:W-:Y:S04]  /*1df0*/  @!P3 LDS R30, [R32+0x240] ;  /* 0x00024000201eb984 */ /* 0x000fe80000000800 */
[----:B------:R-:W1:Y:S04]  /*1e00*/  @!P3 LDS R31, [R32+0x480] ;  /* 0x00048000201fb984 */ /* 0x000e680000000800 */
[----:B------:R-:W-:Y:S04]  /*1e10*/  @!P3 LDS R28, [R32+0x6c0] ;  /* 0x0006c000201cb984 */ /* 0x000fe80000000800 */
[----:B------:R-:W2:Y:S04]  /*1e20*/  @!P3 LDS R29, [R32+0x900] ;  /* 0x00090000201db984 */ /* 0x000ea80000000800 */
[----:B------:R-:W-:Y:S04]  /*1e30*/  @!P3 LDS R26, [R32+0xb40] ;  /* 0x000b4000201ab984 */ /* 0x000fe80000000800 */
[----:B------:R-:W3:Y:S04]  /*1e40*/  @!P3 LDS R27, [R32+0xd80] ;  /* 0x000d8000201bb984 */ /* 0x000ee80000000800 */
[----:B------:R-:W4:Y:S01]  /*1e50*/  @!P3 LDS R25, [R32+0xfc0] ;  /* 0x000fc0002019b984 */ /* 0x000f220000000800 */
[----:B-1----:R-:W-:-:S04]  /*1e60*/  FMNMX3.FTZ R6, R33, R30, R31, !PT ;  /* 0x0000001e21067276 */ /* 0x002fc8000781001f */
[----:B--2---:R-:W-:-:S04]  /*1e70*/  FMNMX3.FTZ R6, R6, R28, R29, !PT ;  /* 0x0000001c06067276 */ /* 0x004fc8000781001d */
[----:B---3--:R-:W-:-:S04]  /*1e80*/  FMNMX3.FTZ R6, R6, R26, R27, !PT ;  /* 0x0000001a06067276 */ /* 0x008fc8000781001b */
[----:B----4-:R-:W-:-:S05]  /*1e90*/  FMNMX.FTZ R6, R6, R25, !PT ;  /* 0x0000001906067209 */ /* 0x010fca0007810000 */
[----:B------:R-:W1:Y:S01]  /*1ea0*/  SHFL.BFLY PT, R11, R6, 0x8, 0x1f ;  /* 0x0d001f00060b7f89 */ /* 0x000e6200000e0000 */
[----:B0-----:R-:W-:Y:S02]  /*1eb0*/  IABS R5, R3 ;  /* 0x0000000300057213 */ /* 0x001fe40000000000 */
[----:B-1----:R-:W-:-:S05]  /*1ec0*/  FMNMX.FTZ R11, R6, R11, !PT ;  /* 0x0000000b060b7209 */ /* 0x002fca0007810000 */
[----:B------:R-:W0:Y:S01]  /*1ed0*/  SHFL.BFLY PT, R14, R11, 0x4, 0x1f ;  /* 0x0c801f000b0e7f89 */ /* 0x000e2200000e0000 */
[----:B------:R-:W1:Y:S01]  /*1ee0*/  I2F.RP R20, R5 ;  /* 0x0000000500147306 */ /* 0x000e620000209400 */
[----:B0-----:R-:W-:-:S07]  /*1ef0*/  FMNMX.FTZ R14, R11, R14, !PT ;  /* 0x0000000e0b0e7209 */ /* 0x001fce0007810000 */
[----:B-1----:R-:W0:Y:S01]  /*1f00*/  MUFU.RCP R16, R20 ;  /* 0x0000001400107308 */ /* 0x002e220000001000 */
[----:B------:R-:W1:Y:S01]  /*1f10*/  SHFL.BFLY PT, R15, R14, 0x2, 0x1f ;  /* 0x0c401f000e0f7f89 */ /* 0x000e6200000e0000 */
[----:B0-----:R-:W-:-:S06]  /*1f20*/  VIADD R16, R16, 0xffffffe ;  /* 0x0ffffffe10107836 */ /* 0x001fcc0000000000 */
[----:B------:R-:W0:Y:S01]  /*1f30*/  F2I.FTZ.U32.TRUNC.NTZ R17, R16 ;  /* 0x0000001000117305 */ /* 0x000e22000021f000 */
[----:B-1----:R-:W-:-:S05]  /*1f40*/  FMNMX.FTZ R15, R14, R15, !PT ;  /* 0x0000000f0e0f7209 */ /* 0x002fca0007810000 */
[----:B------:R-:W1:Y:S01]  /*1f50*/  SHFL.BFLY PT, R12, R15, 0x1, 0x1f ;  /* 0x0c201f000f0c7f89 */ /* 0x000e6200000e0000 */
[----:B0-----:R-:W-:Y:S02]  /*1f60*/  IMAD.MOV R6, RZ, RZ, -R17 ;  /* 0x000000ffff067224 */ /* 0x001fe400078e0a11 */
[----:B------:R-:W-:Y:S02]  /*1f70*/  HFMA2 R16, -RZ, RZ, 0, 0 ;  /* 0x00000000ff107431 */ /* 0x000fe400000001ff */
[----:B------:R-:W-:Y:S01]  /*1f80*/  IMAD R11, R6, R5, RZ ;  /* 0x00000005060b7224 */ /* 0x000fe200078e02ff */
[----:B------:R-:W-:-:S03]  /*1f90*/  IABS R6, R2 ;  /* 0x0000000200067213 */ /* 0x000fc60000000000 */
[----:B------:R-:W-:Y:S01]  /*1fa0*/  IMAD.HI.U32 R11, R17, R11, R16 ;  /* 0x0000000b110b7227 */ /* 0x000fe200078e0010 */
[----:B-1----:R-:W-:-:S05]  /*1fb0*/  FMNMX.FTZ R12, R15, R12, !PT ;  /* 0x0000000c0f0c7209 */ /* 0x002fca0007810000 */
[----:B------:R-:W-:Y:S01]  /*1fc0*/  IMAD.HI.U32 R11, R11, R6, RZ ;  /* 0x000000060b0b7227 */ /* 0x000fe200078e00ff */
[----:B------:R-:W-:Y:S01]  /*1fd0*/  LOP3.LUT R2, R2, R3, RZ, 0x3c, !PT ;  /* 0x0000000302027212 */ /* 0x000fe200078e3cff */
[----:B------:R-:W0:Y:S01]  /*1fe0*/  LDC R17, c[0x0][0x3e0] ;  /* 0x0000f800ff117b82 */ /* 0x000e220000000800 */
[----:B------:R-:W-:Y:S01]  /*1ff0*/  FSETP.NEU.FTZ.AND P0, PT, R12, -INF , PT ;  /* 0xff8000000c00780b */ /* 0x000fe20003f1d000 */
[----:B------:R-:W-:-:S03]  /*2000*/  IMAD.MOV R16, RZ, RZ, -R11 ;  /* 0x000000ffff107224 */ /* 0x000fc600078e0a0b */
[----:B------:R-:W-:Y:S01]  /*2010*/  FSEL R12, R12, RZ, P0 ;  /* 0x000000ff0c0c7208 */ /* 0x000fe20000000000 */
[----:B------:R-:W-:-:S04]  /*2020*/  IMAD R16, R5, R16, R6 ;  /* 0x0000001005107224 */ /* 0x000fc800078e0206 */
[C---:B------:R-:W-:Y:S01]  /*2030*/  FADD.FTZ R15, -R12.reuse, R33 ;  /* 0x000000210c0f7221 */ /* 0x040fe20000010100 */
[C---:B------:R-:W-:Y:S01]  /*2040*/  FADD.FTZ R14, -R12.reuse, R30 ;  /* 0x0000001e0c0e7221 */ /* 0x040fe20000010100 */
[----:B------:R-:W-:Y:S01]  /*2050*/  ISETP.GT.U32.AND P0, PT, R5, R16, PT ;  /* 0x000000100500720c */ /* 0x000fe20003f04070 */
[----:B------:R-:W-:Y:S01]  /*2060*/  FADD.FTZ R6, -R12, R31 ;  /* 0x0000001f0c067221 */ /* 0x000fe20000010100 */
[----:B------:R-:W-:Y:S01]  /*2070*/  FMUL.FTZ R15, R15, 1.4426950216293334961 ;  /* 0x3fb8aa3b0f0f7820 */ /* 0x000fe20000410000 */
[----:B------:R-:W-:Y:S02]  /*2080*/  FMUL.FTZ R14, R14, 1.4426950216293334961 ;  /* 0x3fb8aa3b0e0e7820 */ /* 0x000fe40000410000 */
[----:B------:R-:W-:-:S03]  /*2090*/  FMUL.FTZ R6, R6, 1.4426950216293334961 ;  /* 0x3fb8aa3b06067820 */ /* 0x000fc60000410000 */
[----:B------:R-:W-:Y:S04]  /*20a0*/  MUFU.EX2 R15, R15 ;  /* 0x0000000f000f7308 */ /* 0x000fe80000000800 */
[----:B------:R-:W1:Y:S01]  /*20b0*/  MUFU.EX2 R14, R14 ;  /* 0x0000000e000e7308 */ /* 0x000e620000000800 */
[----:B------:R-:W-:-:S03]  /*20c0*/  @!P0 IMAD.IADD R16, R16, 0x1, -R5 ;  /* 0x0000000110108824 */ /* 0x000fc600078e0a05 */
[----:B------:R-:W2:Y:S02]  /*20d0*/  MUFU.EX2 R6, R6 ;  /* 0x0000000600067308 */ /* 0x000ea40000000800 */
[----:B------:R-:W-:Y:S01]  /*20e0*/  ISETP.GE.U32.AND P2, PT, R16, R5, PT ;  /* 0x000000051000720c */ /* 0x000fe20003f46070 */
[----:B------:R-:W-:-:S04]  /*20f0*/  FADD.FTZ R16, -R12, R28 ;  /* 0x0000001c0c107221 */ /* 0x000fc80000010100 */
[----:B------:R-:W-:Y:S01]  /*2100*/  FMUL.FTZ R16, R16, 1.4426950216293334961 ;  /* 0x3fb8aa3b10107820 */ /* 0x000fe20000410000 */
[----:B-1----:R-:W-:Y:S01]  /*2110*/  FADD.FTZ R5, R15, R14 ;  /* 0x0000000e0f057221 */ /* 0x002fe20000010000 */
[----:B------:R-:W-:-:S03]  /*2120*/  FADD.FTZ R15, -R12, R29 ;  /* 0x0000001d0c0f7221 */ /* 0x000fc60000010100 */
[----:B--2---:R-:W-:Y:S01]  /*2130*/  FADD.FTZ R5, R5, R6 ;  /* 0x0000000605057221 */ /* 0x004fe20000010000 */
[----:B------:R-:W-:Y:S01]  /*2140*/  FADD.FTZ R6, -R12, R26 ;  /* 0x0000001a0c067221 */ /* 0x000fe20000010100 */
[----:B------:R-:W-:Y:S01]  /*2150*/  FMUL.FTZ R15, R15, 1.4426950216293334961 ;  /* 0x3fb8aa3b0f0f7820 */ /* 0x000fe20000410000 */
[----:B------:R-:W1:Y:S02]  /*2160*/  MUFU.EX2 R16, R16 ;  /* 0x0000001000107308 */ /* 0x000e640000000800 */
[----:B------:R-:W-:Y:S01]  /*2170*/  FMUL.FTZ R6, R6, 1.4426950216293334961 ;  /* 0x3fb8aa3b06067820 */ /* 0x000fe20000410000 */
[C---:B------:R-:W-:Y:S02]  /*2180*/  FADD.FTZ R23, -R12.reuse, R27 ;  /* 0x0000001b0c177221 */ /* 0x040fe40000010100 */
[----:B------:R-:W2:Y:S01]  /*2190*/  MUFU.EX2 R15, R15 ;  /* 0x0000000f000f7308 */ /* 0x000ea20000000800 */
[----:B------:R-:W-:Y:S01]  /*21a0*/  FADD.FTZ R20, -R12, R25 ;  /* 0x000000190c147221 */ /* 0x000fe20000010100 */
[----:B------:R-:W-:-:S02]  /*21b0*/  FMUL.FTZ R23, R23, 1.4426950216293334961 ;  /* 0x3fb8aa3b17177820 */ /* 0x000fc40000410000 */
[----:B------:R-:W3:Y:S01]  /*21c0*/  MUFU.EX2 R6, R6 ;  /* 0x0000000600067308 */ /* 0x000ee20000000800 */
[----:B------:R-:W-:Y:S01]  /*21d0*/  ISETP.GE.AND P1, PT, R2, RZ, PT ;  /* 0x000000ff0200720c */ /* 0x000fe20003f26270 */
[----:B------:R-:W-:Y:S02]  /*21e0*/  FMUL.FTZ R20, R20, 1.4426950216293334961 ;  /* 0x3fb8aa3b14147820 */ /* 0x000fe40000410000 */
[----:B------:R-:W4:Y:S01]  /*21f0*/  MUFU.EX2 R2, R23 ;  /* 0x0000001700027308 */ /* 0x000f220000000800 */
[----:B-1----:R-:W-:Y:S01]  /*2200*/  FADD.FTZ R16, R5, R16 ;  /* 0x0000001005107221 */ /* 0x002fe20000010000 */
[----:B------:R-:W-:Y:S02]  /*2210*/  @!P0 IADD3 R11, PT, PT, R11, 0x1, RZ ;  /* 0x000000010b0b8810 */ /* 0x000fe40007ffe0ff */
[----:B------:R-:W1:Y:S01]  /*2220*/  MUFU.EX2 R14, R20 ;  /* 0x00000014000e7308 */ /* 0x000e620000000800 */
[----:B------:R-:W-:Y:S01]  /*2230*/  ISETP.NE.AND P0, PT, R3, RZ, PT ;  /* 0x000000ff0300720c */ /* 0x000fe20003f05270 */
[----:B--2---:R-:W-:Y:S01]  /*2240*/  FADD.FTZ R15, R16, R15 ;  /* 0x0000000f100f7221 */ /* 0x004fe20000010000 */
[----:B------:R-:W-:-:S03]  /*2250*/  USHF.R.S32.HI UR4, URZ, 0x1f, UR22 ;  /* 0x0000001fff047899 */ /* 0x000fc60008011416 */
[----:B---3--:R-:W-:Y:S01]  /*2260*/  FADD.FTZ R15, R15, R6 ;  /* 0x000000060f0f7221 */ /* 0x008fe20000010000 */
[----:B------:R-:W-:-:S03]  /*2270*/  @P2 VIADD R11, R11, 0x1 ;  /* 0x000000010b0b2836 */ /* 0x000fc60000000000 */
[----:B----4-:R-:W-:Y:S01]  /*2280*/  FADD.FTZ R15, R15, R2 ;  /* 0x000000020f0f7221 */ /* 0x010fe20000010000 */
[----:B------:R-:W-:Y:S01]  /*2290*/  @!P1 IMAD.MOV R11, RZ, RZ, -R11 ;  /* 0x000000ffff0b9224 */ /* 0x000fe200078e0a0b */
[----:B------:R-:W-:Y:S02]  /*22a0*/  ULOP3.LUT UR4, UR4, 0x1, URZ, 0xfc, !UPT ;  /* 0x0000000104047892 */ /* 0x000fe4000f8efcff */
[----:B------:R-:W-:Y:S01]  /*22b0*/  @!P0 LOP3.LUT R11, RZ, R3, RZ, 0x33, !PT ;  /* 0x00000003ff0b8212 */ /* 0x000fe200078e33ff */
[----:B-1----:R-:W-:-:S04]  /*22c0*/  FADD.FTZ R14, R15, R14 ;  /* 0x0000000e0f0e7221 */ /* 0x002fc80000010000 */
[----:B------:R-:W-:Y:S01]  /*22d0*/  IMAD R5, R11, UR4, RZ ;  /* 0x000000040b057c24 */ /* 0x000fe2000f8e02ff */
[----:B------:R-:W1:Y:S01]  /*22e0*/  SHFL.BFLY PT, R35, R14, 0x8, 0x1f ;  /* 0x0d001f000e237f89 */ /* 0x000e6200000e0000 */
[----:B0-----:R-:W-:Y:S02]  /*22f0*/  IABS R2, R17 ;  /* 0x0000001100027213 */ /* 0x001fe40000000000 */
[----:B------:R-:W0:Y:S01]  /*2300*/  LDCU UR4, c[0x0][0x430] ;  /* 0x00008600ff0477ac */ /* 0x000e220008000800 */
[----:B------:R-:W-:-:S04]  /*2310*/  IABS R21, R5 ;  /* 0x0000000500157213 */ /* 0x000fc80000000000 */
[----:B------:R-:W2:Y:S08]  /*2320*/  I2F.RP R22, R21 ;  /* 0x0000001500167306 */ /* 0x000eb00000209400 */
[----:B------:R-:W3:Y:S08]  /*2330*/  I2F.RP R20, R2 ;  /* 0x0000000200147306 */ /* 0x000ef00000209400 */
[----:B--2---:R-:W2:Y:S01]  /*2340*/  MUFU.RCP R6, R22 ;  /* 0x0000001600067308 */ /* 0x004ea20000001000 */
[----:B-1----:R-:W-:-:S05]  /*2350*/  FADD.FTZ R35, R14, R35 ;  /* 0x000000230e237221 */ /* 0x002fca0000010000 */
[----:B------:R-:W1:Y:S02]  /*2360*/  SHFL.BFLY PT, R16, R35, 0x4, 0x1f ;  /* 0x0c801f0023107f89 */ /* 0x000e6400000e0000 */
[----:B---3--:R-:W3:Y:S01]  /*2370*/  MUFU.RCP R38, R20 ;  /* 0x0000001400267308 */ /* 0x008ee20000001000 */
[----:B--2---:R-:W-:-:S07]  /*2380*/  IADD3 R40, PT, PT, R6, 0xffffffe, RZ ;  /* 0x0ffffffe06287810 */ /* 0x004fce0007ffe0ff */
[----:B------:R-:W2:Y:S01]  /*2390*/  F2I.FTZ.U32.TRUNC.NTZ R41, R40 ;  /* 0x0000002800297305 */ /* 0x000ea2000021f000 */
[----:B---3--:R-:W-:-:S07]  /*23a0*/  VIADD R38, R38, 0xffffffe ;  /* 0x0ffffffe26267836 */ /* 0x008fce0000000000 */
[----:B------:R-:W3:Y:S01]  /*23b0*/  F2I.FTZ.U32.TRUNC.NTZ R39, R38 ;  /* 0x0000002600277305 */ /* 0x000ee2000021f000 */
[----:B-1----:R-:W-:-:S05]  /*23c0*/  FADD.FTZ R16, R35, R16 ;  /* 0x0000001023107221 */ /* 0x002fca0000010000 */
[----:B------:R-:W1:Y:S01]  /*23d0*/  SHFL.BFLY PT, R23, R16, 0x2, 0x1f ;  /* 0x0c401f0010177f89 */ /* 0x000e6200000e0000 */
[--C-:B--2---:R-:W-:Y:S02]  /*23e0*/  IMAD.MOV R6, RZ, RZ, -R41.reuse ;  /* 0x000000ffff067224 */ /* 0x104fe400078e0a29 */
[----:B------:R-:W-:Y:S02]  /*23f0*/  IMAD.MOV.U32 R40, RZ, RZ, RZ ;  /* 0x000000ffff287224 */ /* 0x000fe400078e00ff */
[----:B------:R-:W-:Y:S02]  /*2400*/  IMAD R35, R6, R21, RZ ;  /* 0x0000001506237224 */ /* 0x000fe400078e02ff */
[----:B------:R-:W-:Y:S01]  /*2410*/  VIADD R6, R21, UR18 ;  /* 0x0000001215067c36 */ /* 0x000fe20008000000 */
[----:B---3--:R-:W-:Y:S01]  /*2420*/  IADD3 R15, PT, PT, RZ, -R39, RZ ;  /* 0x80000027ff0f7210 */ /* 0x008fe20007ffe0ff */
[----:B------:R-:W-:Y:S01]  /*2430*/  IMAD.HI.U32 R35, R41, R35, R40 ;  /* 0x0000002329237227 */ /* 0x000fe200078e0028 */
[----:B------:R-:W-:-:S02]  /*2440*/  MOV R38, RZ ;  /* 0x000000ff00267202 */ /* 0x000fc40000000f00 */
[----:B------:R-:W-:Y:S01]  /*2450*/  IABS R22, R5 ;  /* 0x0000000500167213 */ /* 0x000fe20000000000 */
[----:B------:R-:W-:Y:S01]  /*2460*/  IMAD R15, R15, R2, RZ ;  /* 0x000000020f0f7224 */ /* 0x000fe200078e02ff */
[----:B------:R-:W-:-:S03]  /*2470*/  IABS R14, R6 ;  /* 0x00000006000e7213 */ /* 0x000fc60000000000 */
[----:B------:R-:W-:-:S04]  /*2480*/  IMAD.HI.U32 R15, R39, R15, R38 ;  /* 0x0000000f270f7227 */ /* 0x000fc800078e0026 */
[----:B------:R-:W-:Y:S02]  /*2490*/  IMAD.MOV R22, RZ, RZ, -R22 ;  /* 0x000000ffff167224 */ /* 0x000fe400078e0a16 */
[----:B------:R-:W-:-:S04]  /*24a0*/  IMAD.HI.U32 R35, R35, R14, RZ ;  /* 0x0000000e23237227 */ /* 0x000fc800078e00ff */
[----:B-1----:R-:W-:Y:S01]  /*24b0*/  FADD.FTZ R23, R16, R23 ;  /* 0x0000001710177221 */ /* 0x002fe20000010000 */
[----:B------:R-:W-:Y:S02]  /*24c0*/  IMAD R22, R35, R22, R14 ;  /* 0x0000001623167224 */ /* 0x000fe400078e020e */
[----:B------:R-:W-:Y:S02]  /*24d0*/  IMAD.HI.U32 R20, R15, R14, RZ ;  /* 0x0000000e0f147227 */ /* 0x000fe400078e00ff */
[----:B------:R-:W1:Y:S01]  /*24e0*/  SHFL.BFLY PT, R16, R23, 0x1, 0x1f ;  /* 0x0c201f0017107f89 */ /* 0x000e6200000e0000 */
[----:B------:R-:W-:Y:S01]  /*24f0*/  ISETP.GT.U32.AND P2, PT, R21, R22, PT ;  /* 0x000000161500720c */ /* 0x000fe20003f44070 */
[----:B------:R-:W-:-:S04]  /*2500*/  IMAD.MOV R15, RZ, RZ, -R20 ;  /* 0x000000ffff0f7224 */ /* 0x000fc800078e0a14 */
[----:B------:R-:W-:-:S05]  /*2510*/  IMAD R15, R2, R15, R14 ;  /* 0x0000000f020f7224 */ /* 0x000fca00078e020e */
[----:B------:R-:W-:-:S03]  /*2520*/  ISETP.GT.U32.AND P0, PT, R2, R15, PT ;  /* 0x0000000f0200720c */ /* 0x000fc60003f04070 */
[----:B------:R-:W-:-:S04]  /*2530*/  @!P2 IADD3 R22, PT, PT, R22, -R21, RZ ;  /* 0x800000151616a210 */ /* 0x000fc80007ffe0ff */
[-C--:B------:R-:W-:Y:S02]  /*2540*/  ISETP.GE.U32.AND P1, PT, R22, R21.reuse, PT ;  /* 0x000000151600720c */ /* 0x080fe40003f26070 */
[----:B------:R-:W-:-:S04]  /*2550*/  LOP3.LUT R14, R6, R21, RZ, 0x3c, !PT ;  /* 0x00000015060e7212 */ /* 0x000fc800078e3cff */
[----:B------:R-:W-:Y:S01]  /*2560*/  @!P0 IMAD.IADD R15, R15, 0x1, -R2 ;  /* 0x000000010f0f8824 */ /* 0x000fe200078e0a02 */
[----:B------:R-:W-:Y:S01]  /*2570*/  @!P2 IADD3 R35, PT, PT, R35, 0x1, RZ ;  /* 0x000000012323a810 */ /* 0x000fe20007ffe0ff */
[----:B-1----:R-:W-:Y:S01]  /*2580*/  FADD.FTZ R16, R23, R16 ;  /* 0x0000001017107221 */ /* 0x002fe20000010000 */
[----:B------:R-:W-:Y:S02]  /*2590*/  LOP3.LUT R6, R6, R17, RZ, 0x3c, !PT ;  /* 0x0000001106067212 */ /* 0x000fe400078e3cff */
[----:B------:R-:W-:Y:S02]  /*25a0*/  ISETP.GE.U32.AND P4, PT, R15, R2, PT ;  /* 0x000000020f00720c */ /* 0x000fe40003f86070 */
[----:B------:R-:W-:Y:S01]  /*25b0*/  ISETP.GE.AND P3, PT, R14, RZ, PT ;  /* 0x000000ff0e00720c */ /* 0x000fe20003f66270 */
[----:B------:R-:W-:Y:S01]  /*25c0*/  @P1 VIADD R35, R35, 0x1 ;  /* 0x0000000123231836 */ /* 0x000fe20000000000 */
[----:B------:R-:W-:Y:S02]  /*25d0*/  FSETP.NE.FTZ.AND P1, PT, R16, RZ, PT ;  /* 0x000000ff1000720b */ /* 0x000fe40003f35000 */
[----:B------:R-:W-:-:S02]  /*25e0*/  ISETP.GE.AND P2, PT, R6, RZ, PT ;  /* 0x000000ff0600720c */ /* 0x000fc40003f46270 */
[----:B------:R-:W-:Y:S02]  /*25f0*/  @!P0 IADD3 R20, PT, PT, R20, 0x1, RZ ;  /* 0x0000000114148810 */ /* 0x000fe40007ffe0ff */
[----:B------:R-:W-:Y:S02]  /*2600*/  ISETP.NE.AND P0, PT, R17, RZ, PT ;  /* 0x000000ff1100720c */ /* 0x000fe40003f05270 */
[----:B------:R-:W-:Y:S02]  /*2610*/  ISETP.NE.AND P5, PT, R5, RZ, PT ;  /* 0x000000ff0500720c */ /* 0x000fe40003fa5270 */
[----:B------:R-:W-:Y:S01]  /*2620*/  @P4 IADD3 R20, PT, PT, R20, 0x1, RZ ;  /* 0x0000000114144810 */ /* 0x000fe20007ffe0ff */
[----:B------:R-:W-:Y:S01]  /*2630*/  @!P3 IMAD.MOV R35, RZ, RZ, -R35 ;  /* 0x000000ffff23b224 */ /* 0x000fe200078e0a23 */
[----:B------:R-:W-:Y:S02]  /*2640*/  ISETP.NE.AND P3, PT, R11, RZ, PT ;  /* 0x000000ff0b00720c */ /* 0x000fe40003f65270 */
[----:B------:R-:W1:Y:S01]  /*2650*/  @P1 MUFU.LG2 R11, R16 ;  /* 0x00000010000b1308 */ /* 0x000e620000000c00 */
[----:B------:R-:W-:-:S04]  /*2660*/  @!P2 IMAD.MOV R20, RZ, RZ, -R20 ;  /* 0x000000ffff14a224 */ /* 0x000fc800078e0a14 */
[----:B------:R-:W-:Y:S02]  /*2670*/  @!P0 LOP3.LUT R20, RZ, R17, RZ, 0x33, !PT ;  /* 0x00000011ff148212 */ /* 0x000fe400078e33ff */
[----:B------:R-:W-:Y:S02]  /*2680*/  LOP3.LUT P0, RZ, R4, 0x38f, RZ, 0xc0, !PT ;  /* 0x0000038f04ff7812 */ /* 0x000fe4000780c0ff */
[----:B------:R-:W-:Y:S02]  /*2690*/  @!P5 LOP3.LUT R35, RZ, R21, RZ, 0x33, !PT ;  /* 0x00000015ff23d212 */ /* 0x000fe400078e33ff */
[----:B------:R-:W-:Y:S02]  /*26a0*/  SEL R2, RZ, 0x1, !P3 ;  /* 0x00000001ff027807 */ /* 0x000fe40005800000 */
[----:B------:R-:W-:Y:S02]  /*26b0*/  SHF.R.S32.HI R21, RZ, 0x1f, R5 ;  /* 0x0000001fff157819 */ /* 0x000fe40000011405 */
[----:B------:R-:W-:-:S02]  /*26c0*/  ISETP.LT.U32.AND P2, PT, R18, R35, PT ;  /* 0x000000231200720c */ /* 0x000fc40003f41070 */
[----:B------:R-:W-:Y:S01]  /*26d0*/  SHF.R.S32.HI R15, RZ, 0x1f, R35 ;  /* 0x0000001fff0f7819 */ /* 0x000fe20000011423 */
[----:B0-----:R-:W-:Y:S01]  /*26e0*/  IMAD R6, R3, UR4, RZ ;  /* 0x0000000403067c24 */ /* 0x001fe2000f8e02ff */
[----:B------:R-:W-:Y:S01]  /*26f0*/  LOP3.LUT R2, R21, R2, RZ, 0xfc, !PT ;  /* 0x0000000215027212 */ /* 0x000fe200078efcff */
[----:B------:R-:W-:Y:S01]  /*2700*/  IMAD R3, R20, UR9, RZ ;  /* 0x0000000914037c24 */ /* 0x000fe2000f8e02ff */
[----:B------:R-:W-:Y:S01]  /*2710*/  ISETP.LT.AND.EX P2, PT, R19, R15, PT, P2 ;  /* 0x0000000f1300720c */ /* 0x000fe20003f41320 */
[----:B------:R-:W-:Y:S01]  /*2720*/  BSSY.RECONVERGENT B1, `(.L_x_14) ;  /* 0x0000129000017945 */ /* 0x000fe20003800200 */
[----:B------:R-:W-:Y:S01]  /*2730*/  MOV R24, 0x7f800000 ;  /* 0x7f80000000187802 */ /* 0x000fe20000000f00 */
[----:B------:R-:W-:Y:S01]  /*2740*/  IMAD R5, R5, R6, RZ ;  /* 0x0000000605057224 */ /* 0x000fe200078e02ff */
[----:B------:R-:W-:Y:S01]  /*2750*/  SEL R6, R18, R35, P2 ;  /* 0x0000002312067207 */ /* 0x000fe20001000000 */
[----:B------:R-:W-:Y:S02]  /*2760*/  IMAD R3, R2, R3, RZ ;  /* 0x0000000302037224 */ /* 0x000fe400078e02ff */
[----:B-1----:R-:W-:Y:S01]  /*2770*/  @P1 FFMA.FTZ R24, R11, 0.69314718246459960938, R12 ;  /* 0x3f3172180b181823 */ /* 0x002fe2000001000c */
[----:B------:R-:W-:Y:S06]  /*2780*/  @P0 BRA `(.L_x_15) ;  /* 0x0000001000880947 */ /* 0x000fec0003800000 */
[----:B------:R-:W0:Y:S02]  /*2790*/  LDCU.U8 UR4, c[0x0][0x548] ;  /* 0x0000a900ff0477ac */ /* 0x000e240008000000 */
[----:B0-----:R-:W-:-:S09]  /*27a0*/  UISETP.NE.AND UP0, UPT, UR4, URZ, UPT ;  /* 0x000000ff0400728c */ /* 0x001fd2000bf05270 */
[----:B------:R-:W-:Y:S05]  /*27b0*/  BRA.U !UP0, `(.L_x_16) ;  /* 0x00000011086c7547 */ /* 0x000fea000b800000 */
[----:B------:R-:W-:Y:S01]  /*27c0*/  VIADD R2, R13, UR20 ;  /* 0x000000140d027c36 */ /* 0x000fe20008000000 */
[----:B------:R-:W-:Y:S02]  /*27d0*/  ISETP.LT.U32.AND P0, PT, R17, 0x1, PT ;  /* 0x000000011100780c */ /* 0x000fe40003f01070 */
[----:B------:R-:W-:Y:S02]  /*27e0*/  SHF.R.S32.HI R12, RZ, 0x1f, R17 ;  /* 0x0000001fff0c7819 */ /* 0x000fe40000011411 */
[----:B------:R-:W-:Y:S02]  /*27f0*/  ISETP.GE.AND P1, PT, R2, UR21, PT ;  /* 0x0000001502007c0c */ /* 0x000fe4000bf26270 */
[----:B------:R-:W-:-:S04]  /*2800*/  ISETP.LT.AND.EX P0, PT, R12, RZ, PT, P0 ;  /* 0x000000ff0c00720c */ /* 0x000fc80003f01300 */
[----:B------:R-:W-:Y:S02]  /*2810*/  SEL R17, R17, 0x1, P0 ;  /* 0x0000000111117807 */ /* 0x000fe40000000000 */
[----:B------:R-:W-:-:S05]  /*2820*/  SEL R12, R12, RZ, P0 ;  /* 0x000000ff0c0c7207 */ /* 0x000fca0000000000 */
[----:B------:R-:W-:Y:S05]  /*2830*/  @P1 BRA `(.L_x_15) ;  /* 0x00000010005c1947 */ /* 0x000fea0003800000 */
[C---:B------:R-:W-:Y:S01]  /*2840*/  IADD3 R11, P1, PT, R17.reuse, 0x1, RZ ;  /* 0x00000001110b7810 */ /* 0x040fe20007f3e0ff */
[----:B------:R-:W-:Y:S02]  /*2850*/  IMAD R18, R12, UR19, RZ ;  /* 0x000000130c127c24 */ /* 0x000fe4000f8e02ff */
[----:B------:R-:W-:Y:S01]  /*2860*/  IMAD.WIDE.U32 R14, R17, UR19, RZ ;  /* 0x00000013110e7c25 */ /* 0x000fe2000f8e00ff */
[----:B------:R-:W-:Y:S02]  /*2870*/  ISETP.GE.U32.AND P0, PT, R11, 0x3, PT ;  /* 0x000000030b00780c */ /* 0x000fe40003f06070 */
[----:B------:R-:W-:Y:S01]  /*2880*/  IADD3.X R16, PT, PT, RZ, R12, RZ, P1, !PT ;  /* 0x0000000cff107210 */ /* 0x000fe20000ffe4ff */
[----:B------:R-:W-:-:S03]  /*2890*/  IMAD R11, R17, UR14, R18 ;  /* 0x0000000e110b7c24 */ /* 0x000fc6000f8e0212 */
[----:B------:R-:W-:Y:S02]  /*28a0*/  ISETP.GE.U32.AND.EX P0, PT, R16, RZ, PT, P0 ;  /* 0x000000ff1000720c */ /* 0x000fe40003f06100 */
[----:B------:R-:W-:Y:S02]  /*28b0*/  IADD3 R11, PT, PT, R15, R11, RZ ;  /* 0x0000000b0f0b7210 */ /* 0x000fe40007ffe0ff */
[----:B------:R-:W-:Y:S02]  /*28c0*/  SEL R40, R17, RZ, !P0 ;  /* 0x000000ff11287207 */ /* 0x000fe40004000000 */
[----:B------:R-:W-:-:S03]  /*28d0*/  SEL R12, R12, RZ, !P0 ;  /* 0x000000ff0c0c7207 */ /* 0x000fc60004000000 */
[-C--:B------:R-:W-:Y:S02]  /*28e0*/  IMAD R11, R11, R40.reuse, RZ ;  /* 0x000000280b0b7224 */ /* 0x080fe400078e02ff */
[----:B------:R-:W-:-:S04]  /*28f0*/  IMAD.WIDE.U32 R40, R14, R40, RZ ;  /* 0x000000280e287225 */ /* 0x000fc800078e00ff */
[----:B------:R-:W-:-:S05]  /*2900*/  IMAD R11, R12, R14, R11 ;  /* 0x0000000e0c0b7224 */ /* 0x000fca00078e020b */
[----:B------:R-:W-:-:S04]  /*2910*/  IADD3 R19, PT, PT, R41, R11, RZ ;  /* 0x0000000b29137210 */ /* 0x000fc80007ffe0ff */
[----:B------:R-:W-:-:S13]  /*2920*/  ISETP.NE.U32.AND P0, PT, R19, RZ, PT ;  /* 0x000000ff1300720c */ /* 0x000fda0003f05070 */
[----:B------:R-:W-:Y:S05]  /*2930*/  @P0 BRA `(.L_x_17) ;  /* 0x00000000005c0947 */ /* 0x000fea0003800000 */
[----:B------:R-:W0:Y:S01]  /*2940*/  I2F.U32.RP R12, R40 ;  /* 0x00000028000c7306 */ /* 0x000e220000209000 */
[----:B------:R-:W-:Y:S01]  /*2950*/  ISETP.NE.U32.AND P0, PT, R40, RZ, PT ;  /* 0x000000ff2800720c */ /* 0x000fe20003f05070 */
[----:B------:R-:W-:-:S06]  /*2960*/  HFMA2 R41, -RZ, RZ, 0, 0 ;  /* 0x00000000ff297431 */ /* 0x000fcc00000001ff */
[----:B0-----:R-:W0:Y:S02]  /*2970*/  MUFU.RCP R14, R12 ;  /* 0x0000000c000e7308 */ /* 0x001e240000001000 */
[----:B0-----:R-:W-:-:S06]  /*2980*/  IADD3 R14, PT, PT, R14, 0xffffffe, RZ ;  /* 0x0ffffffe0e0e7810 */ /* 0x001fcc0007ffe0ff */
        /* <DEDUP_REMOVED lines=13> */
[----:B------:R-:W-:-:S05]  /*2a60*/  @!P0 LOP3.LUT R11, RZ, R40, RZ, 0x33, !PT ;  /* 0x00000028ff0b8212 */ /* 0x000fca00078e33ff */
[----:B------:R-:W-:-:S04]  /*2a70*/  IMAD.MOV R15, RZ, RZ, -R11 ;  /* 0x000000ffff0f7224 */ /* 0x000fc800078e0a0b */
[----:B------:R-:W-:Y:S01]  /*2a80*/  IMAD R14, R40, R15, R2 ;  /* 0x0000000f280e7224 */ /* 0x000fe200078e0202 */
[----:B------:R-:W-:Y:S01]  /*2a90*/  MOV R40, R11 ;  /* 0x0000000b00287202 */ /* 0x000fe20000000f00 */
[----:B------:R-:W-:Y:S06]  /*2aa0*/  BRA `(.L_x_18) ;  /* 0x0000000000247947 */ /* 0x000fec0003800000 */
.L_x_17:
[----:B------:R-:W-:Y:S01]  /*2ab0*/  IMAD.MOV.U32 R22, RZ, RZ, R2 ;  /* 0x000000ffff167224 */ /* 0x000fe200078e0002 */
[----:B------:R-:W-:Y:S01]  /*2ac0*/  MOV R21, RZ ;  /* 0x000000ff00157202 */ /* 0x000fe20000000f00 */
[----:B------:R-:W-:Y:S01]  /*2ad0*/  IMAD.MOV.U32 R20, RZ, RZ, R40 ;  /* 0x000000ffff147224 */ /* 0x000fe200078e0028 */
[----:B------:R-:W-:Y:S02]  /*2ae0*/  MOV R18, 0x2b00 ;  /* 0x00002b0000127802 */ /* 0x000fe40000000f00 */
[----:B------:R-:W-:Y:S05]  /*2af0*/  CALL.REL.NOINC `($__internal_0_$__cuda_sm20_div_s64) ;  /* 0x0000001c00e87944 */ /* 0x000fea0003c00000 */
[----:B------:R-:W-:Y:S02]  /*2b00*/  IADD3 R15, PT, PT, -R12, RZ, RZ ;  /* 0x000000ff0c0f7210 */ /* 0x000fe40007ffe1ff */
[----:B------:R-:W-:-:S03]  /*2b10*/  MOV R41, R11 ;  /* 0x0000000b00297202 */ /* 0x000fc60000000f00 */
[----:B------:R-:W-:Y:S01]  /*2b20*/  IMAD R14, R40, R15, R2 ;  /* 0x0000000f280e7224 */ /* 0x000fe200078e0202 */
[----:B------:R-:W-:-:S07]  /*2b30*/  MOV R40, R12 ;  /* 0x0000000c00287202 */ /* 0x000fce0000000f00 */
.L_x_18:
[----:B------:R-:W-:Y:S01]  /*2b40*/  IABS R15, UR19 ;  /* 0x00000013000f7c13 */ /* 0x000fe20008000000 */
[----:B------:R-:W-:Y:S01]  /*2b50*/  IMAD.MOV.U32 R18, RZ, RZ, RZ ;  /* 0x000000ffff127224 */ /* 0x000fe200078e00ff */
[----:B------:R-:W-:Y:S01]  /*2b60*/  IABS R11, R14 ;  /* 0x0000000e000b7213 */ /* 0x000fe20000000000 */
[----:B------:R-:W-:Y:S01]  /*2b70*/  IMAD R37, R37, R10, RZ ;  /* 0x0000000a25257224 */ /* 0x000fe200078e02ff */
[----:B------:R-:W0:Y:S01]  /*2b80*/  I2F.U32.RP R16, R15 ;  /* 0x0000000f00107306 */ /* 0x000e220000209000 */
[----:B------:R-:W-:Y:S01]  /*2b90*/  IABS R2, UR19 ;  /* 0x0000001300027c13 */ /* 0x000fe20008000000 */
[----:B------:R-:W-:Y:S01]  /*2ba0*/  BSSY.RECONVERGENT B0, `(.L_x_19) ;  /* 0x000003c000007945 */ /* 0x000fe20003800200 */
[----:B------:R-:W-:Y:S01]  /*2bb0*/  IMAD R37, R9, R0, R37 ;  /* 0x0000000009257224 */ /* 0x000fe200078e0225 */
[----:B------:R-:W-:-:S04]  /*2bc0*/  LOP3.LUT R0, R14, UR19, RZ, 0x3c, !PT ;  /* 0x000000130e007c12 */ /* 0x000fc8000f8e3cff */
[----:B------:R-:W-:Y:S01]  /*2bd0*/  ISETP.GE.AND P0, PT, R0, RZ, PT ;  /* 0x000000ff0000720c */ /* 0x000fe20003f06270 */
[----:B0-----:R-:W0:Y:S02]  /*2be0*/  MUFU.RCP R19, R16 ;  /* 0x0000001000137308 */ /* 0x001e240000001000 */
[----:B0-----:R-:W-:-:S06]  /*2bf0*/  IADD3 R19, PT, PT, R19, 0xffffffe, RZ ;  /* 0x0ffffffe13137810 */ /* 0x001fcc0007ffe0ff */
[----:B------:R-:W0:Y:S02]  /*2c00*/  F2I.FTZ.U32.TRUNC.NTZ R19, R19 ;  /* 0x0000001300137305 */ /* 0x000e24000021f000 */
[----:B0-----:R-:W-:-:S05]  /*2c10*/  IADD3 R12, PT, PT, RZ, -R19, RZ ;  /* 0x80000013ff0c7210 */ /* 0x001fca0007ffe0ff */
[----:B------:R-:W-:-:S04]  /*2c20*/  IMAD R12, R12, R15, RZ ;  /* 0x0000000f0c0c7224 */ /* 0x000fc800078e02ff */
[----:B------:R-:W-:Y:S01]  /*2c30*/  IMAD.HI.U32 R18, R19, R12, R18 ;  /* 0x0000000c13127227 */ /* 0x000fe200078e0012 */
[----:B------:R-:W-:-:S05]  /*2c40*/  IADD3 R12, PT, PT, RZ, -R2, RZ ;  /* 0x80000002ff0c7210 */ /* 0x000fca0007ffe0ff */
[----:B------:R-:W-:-:S04]  /*2c50*/  IMAD.HI.U32 R2, R18, R11, RZ ;  /* 0x0000000b12027227 */ /* 0x000fc800078e00ff */
[----:B------:R-:W-:Y:S02]  /*2c60*/  IMAD R12, R2, R12, R11 ;  /* 0x0000000c020c7224 */ /* 0x000fe400078e020b */
[----:B------:R-:W-:-:S03]  /*2c70*/  IMAD.WIDE.U32 R18, R9, R10, RZ ;  /* 0x0000000a09127225 */ /* 0x000fc600078e00ff */
[----:B------:R-:W-:Y:S02]  /*2c80*/  ISETP.GT.U32.AND P1, PT, R15, R12, PT ;  /* 0x0000000c0f00720c */ /* 0x000fe40003f24070 */
[----:B------:R-:W-:Y:S01]  /*2c90*/  IADD3 R11, PT, PT, R19, R37, RZ ;  /* 0x00000025130b7210 */ /* 0x000fe20007ffe0ff */
[----:B------:R-:W-:-:S04]  /*2ca0*/  IMAD.WIDE.U32 R36, R18, R42, RZ ;  /* 0x0000002a12247225 */ /* 0x000fc800078e00ff */
[----:B------:R-:W-:-:S04]  /*2cb0*/  IMAD R11, R11, R42, RZ ;  /* 0x0000002a0b0b7224 */ /* 0x000fc800078e02ff */
[----:B------:R-:W-:Y:S02]  /*2cc0*/  IMAD R19, R43, R18, R11 ;  /* 0x000000122b137224 */ /* 0x000fe400078e020b */
[----:B------:R-:W-:Y:S02]  /*2cd0*/  @!P1 IMAD.IADD R12, R12, 0x1, -R15 ;  /* 0x000000010c0c9824 */ /* 0x000fe400078e0a0f */
[----:B------:R-:W-:Y:S01]  /*2ce0*/  @!P1 VIADD R2, R2, 0x1 ;  /* 0x0000000102029836 */ /* 0x000fe20000000000 */
[----:B------:R-:W-:Y:S01]  /*2cf0*/  ISETP.NE.AND P1, PT, RZ, UR19, PT ;  /* 0x00000013ff007c0c */ /* 0x000fe2000bf25270 */
[----:B------:R-:W-:Y:S01]  /*2d00*/  IMAD.IADD R19, R37, 0x1, R19 ;  /* 0x0000000125137824 */ /* 0x000fe200078e0213 */
[----:B------:R-:W-:-:S04]  /*2d10*/  ISETP.GE.U32.AND P2, PT, R12, R15, PT ;  /* 0x0000000f0c00720c */ /* 0x000fc80003f46070 */
[----:B------:R-:W-:-:S09]  /*2d20*/  LOP3.LUT R0, R41, R19, RZ, 0xfc, !PT ;  /* 0x0000001329007212 */ /* 0x000fd200078efcff */
[----:B------:R-:W-:-:S04]  /*2d30*/  @P2 IADD3 R2, PT, PT, R2, 0x1, RZ ;  /* 0x0000000102022810 */ /* 0x000fc80007ffe0ff */
[----:B------:R-:W-:Y:S02]  /*2d40*/  @!P0 IADD3 R2, PT, PT, -R2, RZ, RZ ;  /* 0x000000ff02028210 */ /* 0x000fe40007ffe1ff */
[----:B------:R-:W-:Y:S02]  /*2d50*/  ISETP.NE.U32.AND P0, PT, R0, RZ, PT ;  /* 0x000000ff0000720c */ /* 0x000fe40003f05070 */
[----:B------:R-:W-:-:S05]  /*2d60*/  @!P1 LOP3.LUT R2, RZ, UR19, RZ, 0x33, !PT ;  /* 0x00000013ff029c12 */ /* 0x000fca000f8e33ff */
[----:B------:R-:W-:-:S04]  /*2d70*/  IMAD.MOV R11, RZ, RZ, -R2 ;  /* 0x000000ffff0b7224 */ /* 0x000fc800078e0a02 */
[----:B------:R-:W-:Y:S02]  /*2d80*/  IMAD R0, R11, UR19, R14 ;  /* 0x000000130b007c24 */ /* 0x000fe4000f8e020e */
[----:B------:R-:W-:Y:S05]  /*2d90*/  @P0 BRA `(.L_x_20) ;  /* 0x0000000000540947 */ /* 0x000fea0003800000 */
[----:B------:R-:W0:Y:S01]  /*2da0*/  I2F.U32.RP R16, R36 ;  /* 0x0000002400107306 */ /* 0x000e220000209000 */
[----:B------:R-:W-:-:S07]  /*2db0*/  ISETP.NE.U32.AND P0, PT, R36, RZ, PT ;  /* 0x000000ff2400720c */ /* 0x000fce0003f05070 */
        /* <DEDUP_REMOVED lines=15> */
[----:B------:R-:W-:-:S04]  /*2eb0*/  @!P0 LOP3.LUT R12, RZ, R36, RZ, 0x33, !PT ;  /* 0x00000024ff0c8212 */ /* 0x000fc800078e33ff */
[----:B------:R-:W-:-:S05]  /*2ec0*/  IADD3 R37, PT, PT, -R12, RZ, RZ ;  /* 0x000000ff0c257210 */ /* 0x000fca0007ffe1ff */
[----:B------:R-:W-:Y:S01]  /*2ed0*/  IMAD R37, R36, R37, R40 ;  /* 0x0000002524257224 */ /* 0x000fe200078e0228 */
[----:B------:R-:W-:Y:S05]  /*2ee0*/  BRA `(.L_x_21) ;  /* 0x00000000001c7947 */ /* 0x000fea0003800000 */
.L_x_20:
[----:B------:R-:W-:Y:S01]  /*2ef0*/  IMAD.MOV.U32 R22, RZ, RZ, R40 ;  /* 0x000000ffff167224 */ /* 0x000fe200078e0028 */
[----:B------:R-:W-:Y:S01]  /*2f00*/  MOV R21, R41 ;  /* 0x0000002900157202 */ /* 0x000fe20000000f00 */
[----:B------:R-:W-:Y:S01]  /*2f10*/  IMAD.MOV.U32 R20, RZ, RZ, R36 ;  /* 0x000000ffff147224 */ /* 0x000fe200078e0024 */
[----:B------:R-:W-:Y:S02]  /*2f20*/  MOV R18, 0x2f40 ;  /* 0x00002f4000127802 */ /* 0x000fe40000000f00 */
[----:B------:R-:W-:Y:S05]  /*2f30*/  CALL.REL.NOINC `($__internal_0_$__cuda_sm20_div_s64) ;  /* 0x0000001800d87944 */ /* 0x000fea0003c00000 */
[----:B------:R-:W-:-:S05]  /*2f40*/  IADD3 R37, PT, PT, -R12, RZ, RZ ;  /* 0x000000ff0c257210 */ /* 0x000fca0007ffe1ff */
[----:B------:R-:W-:Y:S02]  /*2f50*/  IMAD R37, R37, R36, R40 ;  /* 0x0000002425257224 */ /* 0x000fe400078e0228 */
.L_x_21:
[----:B------:R-:W-:Y:S05]  /*2f60*/  BSYNC.RECONVERGENT B0 ;  /* 0x0000000000007941 */ /* 0x000fea0003800200 */
.L_x_19:
[----:B------:R-:W-:Y:S01]  /*2f70*/  IABS R20, R10 ;  /* 0x0000000a00147213 */ /* 0x000fe20000000000 */
[----:B------:R-:W0:Y:S01]  /*2f80*/  LDCU.U8 UR8, c[0x0][0x549] ;  /* 0x0000a920ff0877ac */ /* 0x000e220008000000 */
[----:B------:R-:W-:Y:S02]  /*2f90*/  IABS R18, R8 ;  /* 0x0000000800127213 */ /* 0x000fe40000000000 */
[----:B------:R-:W1:Y:S01]  /*2fa0*/  I2F.U32.RP R11, R20 ;  /* 0x00000014000b7306 */ /* 0x000e620000209000 */
[----:B------:R-:W-:Y:S01]  /*2fb0*/  IABS R15, R17 ;  /* 0x00000011000f7213 */ /* 0x000fe20000000000 */
[----:B------:R-:W2:Y:S01]  /*2fc0*/  LDCU.64 UR4, c[0x0][0x430] ;  /* 0x00008600ff0477ac */ /* 0x000ea20008000a00 */
[----:B------:R-:W-:Y:S02]  /*2fd0*/  IABS R16, R6 ;  /* 0x0000000600107213 */ /* 0x000fe40000000000 */
[----:B------:R-:W-:Y:S02]  /*2fe0*/  IABS R19, R9 ;  /* 0x0000000900137213 */ /* 0x000fe40000000000 */
[----:B------:R-:W-:Y:S01]  /*2ff0*/  IABS R34, R37 ;  /* 0x0000002500227213 */ /* 0x000fe20000000000 */
[----:B------:R-:W3:Y:S01]  /*3000*/  I2F.U32.RP R21, R18 ;  /* 0x0000001200157306 */ /* 0x000ee20000209000 */
[----:B------:R-:W-:-:S02]  /*3010*/  IABS R35, R10 ;  /* 0x0000000a00237213 */ /* 0x000fc40000000000 */
[----:B------:R-:W-:-:S03]  /*3020*/  ISETP.NE.AND P5, PT, R10, RZ, PT ;  /* 0x000000ff0a00720c */ /* 0x000fc60003fa5270 */
[----:B------:R-:W-:Y:S01]  /*3030*/  IMAD.MOV R35, RZ, RZ, -R35 ;  /* 0x000000ffff237224 */ /* 0x000fe200078e0a23 */
[----:B0-----:R-:W-:Y:S01]  /*3040*/  UISETP.NE.AND UP0, UPT, UR8, URZ, UPT ;  /* 0x000000ff0800728c */ /* 0x001fe2000bf05270 */
[----:B-1----:R-:W0:Y:S03]  /*3050*/  MUFU.RCP R11, R11 ;  /* 0x0000000b000b7308 */ /* 0x002e260000001000 */
[----:B--2---:R-:W-:Y:S02]  /*3060*/  USEL UR8, UR4, 0x1, UP0 ;  /* 0x0000000104087887 */ /* 0x004fe40008000000 */
[----:B------:R-:W-:-:S03]  /*3070*/  UIMAD UR4, UR5, UR4, URZ ;  /* 0x00000004050472a4 */ /* 0x000fc6000f8e02ff */
[----:B---3--:R-:W1:Y:S01]  /*3080*/  MUFU.RCP R42, R21 ;  /* 0x00000015002a7308 */ /* 0x008e620000001000 */
[----:B------:R-:W-:Y:S02]  /*3090*/  USHF.R.S32.HI UR12, URZ, 0x1f, UR8 ;  /* 0x0000001fff0c7899 */ /* 0x000fe40008011408 */
[----:B------:R-:W-:-:S05]  /*30a0*/  UIMAD UR5, UR8, UR5, URZ ;  /* 0x00000005080572a4 */ /* 0x000fca000f8e02ff */
[----:B------:R-:W-:Y:S01]  /*30b0*/  I2F.U32.RP R14, R15 ;  /* 0x0000000f000e7306 */ /* 0x000fe20000209000 */
[----:B0-----:R-:W-:-:S07]  /*30c0*/  VIADD R22, R11, 0xffffffe ;  /* 0x0ffffffe0b167836 */ /* 0x001fce0000000000 */
[----:B------:R-:W0:Y:S01]  /*30d0*/  F2I.FTZ.U32.TRUNC.NTZ R23, R22 ;  /* 0x0000001600177305 */ /* 0x000e22000021f000 */
[----:B-1----:R-:W-:-:S07]  /*30e0*/  VIADD R42, R42, 0xffffffe ;  /* 0x0ffffffe2a2a7836 */ /* 0x002fce0000000000 */
[----:B------:R-:W1:Y:S01]  /*30f0*/  F2I.FTZ.U32.TRUNC.NTZ R43, R42 ;  /* 0x0000002a002b7305 */ /* 0x000e62000021f000 */
[----:B0-----:R-:W-:-:S07]  /*3100*/  IMAD.MOV R41, RZ, RZ, -R23 ;  /* 0x000000ffff297224 */ /* 0x001fce00078e0a17 */
[----:B------:R-:W0:Y:S01]  /*3110*/  MUFU.RCP R38, R14 ;  /* 0x0000000e00267308 */ /* 0x000e220000001000 */
[----:B------:R-:W-:Y:S02]  /*3120*/  IMAD.MOV.U32 R22, RZ, RZ, RZ ;  /* 0x000000ffff167224 */ /* 0x000fe400078e00ff */
[----:B------:R-:W-:Y:S02]  /*3130*/  IMAD R41, R41, R20, RZ ;  /* 0x0000001429297224 */ /* 0x000fe400078e02ff */
[----:B-1----:R-:W-:-:S03]  /*3140*/  IMAD.MOV R21, RZ, RZ, -R43 ;  /* 0x000000ffff157224 */ /* 0x002fc600078e0a2b */
[----:B------:R-:W1:Y:S01]  /*3150*/  I2F.U32.RP R11, R16 ;  /* 0x00000010000b7306 */ /* 0x000e620000209000 */
[----:B------:R-:W-:-:S04]  /*3160*/  IMAD.HI.U32 R41, R23, R41, R22 ;  /* 0x0000002917297227 */ /* 0x000fc800078e0016 */
[----:B------:R-:W-:Y:S01]  /*3170*/  HFMA2 R42, -RZ, RZ, 0, 0 ;  /* 0x00000000ff2a7431 */ /* 0x000fe200000001ff */
[----:B------:R-:W-:Y:S01]  /*3180*/  IABS R23, R8 ;  /* 0x0000000800177213 */ /* 0x000fe20000000000 */
[----:B------:R-:W-:Y:S01]  /*3190*/  IMAD R22, R21, R18, RZ ;  /* 0x0000001215167224 */ /* 0x000fe200078e02ff */
[----:B------:R-:W-:Y:S01]  /*31a0*/  IABS R21, R12 ;  /* 0x0000000c00157213 */ /* 0x000fe20000000000 */
[----:B------:R-:W-:Y:S01]  /*31b0*/  IMAD.HI.U32 R36, R41, R34, RZ ;  /* 0x0000002229247227 */ /* 0x000fe200078e00ff */
[----:B------:R-:W2:Y:S01]  /*31c0*/  I2F.U32.RP R40, R19 ;  /* 0x0000001300287306 */ /* 0x000ea20000209000 */
[----:B0-----:R-:W-:Y:S02]  /*31d0*/  IADD3 R38, PT, PT, R38, 0xffffffe, RZ ;  /* 0x0ffffffe26267810 */ /* 0x001fe40007ffe0ff */
[----:B------:R-:W-:-:S04]  /*31e0*/  IMAD.HI.U32 R22, R43, R22, R42 ;  /* 0x000000162b167227 */ /* 0x000fc800078e002a */
[----:B------:R-:W-:Y:S01]  /*31f0*/  IMAD.MOV R23, RZ, RZ, -R23 ;  /* 0x000000ffff177224 */ /* 0x000fe200078e0a17 */
[----:B------:R0:W3:Y:S01]  /*3200*/  F2I.FTZ.U32.TRUNC.NTZ R39, R38 ;  /* 0x0000002600277305 */ /* 0x0000e2000021f000 */
[----:B------:R-:W-:-:S04]  /*3210*/  IMAD.HI.U32 R22, R22, R21, RZ ;  /* 0x0000001516167227 */ /* 0x000fc800078e00ff */
[----:B------:R-:W-:Y:S01]  /*3220*/  IMAD R35, R36, R35, R34 ;  /* 0x0000002324237224 */ /* 0x000fe200078e0222 */
[----:B------:R-:W-:Y:S01]  /*3230*/  LOP3.LUT R34, R37, R10, RZ, 0x3c, !PT ;  /* 0x0000000a25227212 */ /* 0x000fe200078e3cff */
[----:B------:R-:W-:Y:S01]  /*3240*/  IMAD R23, R22, R23, R21 ;  /* 0x0000001716177224 */ /* 0x000fe200078e0215 */
[----:B-1----:R-:W1:Y:S02]  /*3250*/  MUFU.RCP R11, R11 ;  /* 0x0000000b000b7308 */ /* 0x002e640000001000 */
[----:B------:R-:W-:Y:S02]  /*3260*/  ISETP.GT.U32.AND P3, PT, R20, R35, PT ;  /* 0x000000231400720c */ /* 0x000fe40003f64070 */
[----:B------:R-:W-:Y:S02]  /*3270*/  ISETP.GT.U32.AND P1, PT, R18, R23, PT ;  /* 0x000000171200720c */ /* 0x000fe40003f24070 */
[----:B------:R-:W-:Y:S01]  /*3280*/  ISETP.GE.AND P2, PT, R34, RZ, PT ;  /* 0x000000ff2200720c */ /* 0x000fe20003f46270 */
[----:B0-----:R-:W-:Y:S01]  /*3290*/  IMAD.MOV.U32 R38, RZ, RZ, RZ ;  /* 0x000000ffff267224 */ /* 0x001fe200078e00ff */
[----:B--2---:R-:W0:Y:S01]  /*32a0*/  MUFU.RCP R40, R40 ;  /* 0x0000002800287308 */ /* 0x004e220000001000 */
[----:B---3--:R-:W-:-:S05]  /*32b0*/  IADD3 R14, PT, PT, RZ, -R39, RZ ;  /* 0x80000027ff0e7210 */ /* 0x008fca0007ffe0ff */
[----:B------:R-:W-:Y:S01]  /*32c0*/  IMAD R21, R14, R15, RZ ;  /* 0x0000000f0e157224 */ /* 0x000fe200078e02ff */
[----:B------:R-:W-:Y:S01]  /*32d0*/  IABS R14, R2 ;  /* 0x00000002000e7213 */ /* 0x000fe20000000000 */
[----:B------:R-:W-:Y:S01]  /*32e0*/  @!P3 IMAD.IADD R35, R35, 0x1, -R20 ;  /* 0x000000012323b824 */ /* 0x000fe200078e0a14 */
[----:B------:R-:W-:Y:S01]  /*32f0*/  @!P1 IADD3 R23, PT, PT, R23, -R18, RZ ;  /* 0x8000001217179210 */ /* 0x000fe20007ffe0ff */
[----:B------:R-:W-:Y:S01]  /*3300*/  IMAD.HI.U32 R21, R39, R21, R38 ;  /* 0x0000001527157227 */ /* 0x000fe200078e0026 */
[----:B-1----:R-:W-:Y:S02]  /*3310*/  IADD3 R38, PT, PT, R11, 0xffffffe, RZ ;  /* 0x0ffffffe0b267810 */ /* 0x002fe40007ffe0ff */
[----:B------:R-:W-:Y:S01]  /*3320*/  ISETP.GE.U32.AND P6, PT, R35, R20, PT ;  /* 0x000000142300720c */ /* 0x000fe20003fc6070 */
[----:B------:R-:W-:Y:S01]  /*3330*/  @!P1 VIADD R22, R22, 0x1 ;  /* 0x0000000116169836 */ /* 0x000fe20000000000 */
[----:B------:R1:W2:Y:S01]  /*3340*/  F2I.FTZ.U32.TRUNC.NTZ R39, R38 ;  /* 0x0000002600277305 */ /* 0x0002a2000021f000 */
[----:B------:R-:W-:Y:S01]  /*3350*/  LOP3.LUT R20, R12, R8, RZ, 0x3c, !PT ;  /* 0x000000080c147212 */ /* 0x000fe200078e3cff */
[----:B------:R-:W-:Y:S01]  /*3360*/  IMAD.HI.U32 R21, R21, R14, RZ ;  /* 0x0000000e15157227 */ /* 0x000fe200078e00ff */
[----:B------:R-:W-:-:S02]  /*3370*/  ISETP.GE.U32.AND P4, PT, R23, R18, PT ;  /* 0x000000121700720c */ /* 0x000fc40003f86070 */
[----:B------:R-:W-:Y:S01]  /*3380*/  IABS R11, R17 ;  /* 0x00000011000b7213 */ /* 0x000fe20000000000 */
[----:B0-----:R-:W-:Y:S01]  /*3390*/  VIADD R40, R40, 0xffffffe ;  /* 0x0ffffffe28287836 */ /* 0x001fe20000000000 */
[----:B------:R-:W-:Y:S02]  /*33a0*/  ISETP.GE.AND P0, PT, R20, RZ, PT ;  /* 0x000000ff1400720c */ /* 0x000fe40003f06270 */
[----:B------:R-:W-:Y:S01]  /*33b0*/  @!P3 IADD3 R36, PT, PT, R36, 0x1, RZ ;  /* 0x000000012424b810 */ /* 0x000fe20007ffe0ff */
[----:B------:R0:W3:Y:S01]  /*33c0*/  F2I.FTZ.U32.TRUNC.NTZ R41, R40 ;  /* 0x0000002800297305 */ /* 0x0000e2000021f000 */
[----:B------:R-:W-:Y:S01]  /*33d0*/  ISETP.NE.AND P3, PT, R8, RZ, PT ;  /* 0x000000ff0800720c */ /* 0x000fe20003f65270 */
[----:B------:R-:W-:Y:S01]  /*33e0*/  IMAD.MOV R11, RZ, RZ, -R11 ;  /* 0x000000ffff0b7224 */ /* 0x000fe200078e0a0b */
[----:B------:R-:W-:Y:S01]  /*33f0*/  IABS R20, R9 ;  /* 0x0000000900147213 */ /* 0x000fe20000000000 */
[----:B------:R-:W-:Y:S02]  /*3400*/  @P6 VIADD R36, R36, 0x1 ;  /* 0x0000000124246836 */ /* 0x000fe40000000000 */
[----:B-1----:R-:W-:-:S02]  /*3410*/  HFMA2 R38, -RZ, RZ, 0, 0 ;  /* 0x00000000ff267431 */ /* 0x002fc400000001ff */
[----:B------:R-:W-:Y:S02]  /*3420*/  IMAD R14, R21, R11, R14 ;  /* 0x0000000b150e7224 */ /* 0x000fe400078e020e */
[----:B--2---:R-:W-:Y:S02]  /*3430*/  IMAD.MOV R11, RZ, RZ, -R39 ;  /* 0x000000ffff0b7224 */ /* 0x004fe400078e0a27 */
[----:B------:R-:W-:Y:S01]  /*3440*/  @P4 VIADD R22, R22, 0x1 ;  /* 0x0000000116164836 */ /* 0x000fe20000000000 */
[----:B------:R-:W-:Y:S01]  /*3450*/  ISETP.GT.U32.AND P1, PT, R15, R14, PT ;  /* 0x0000000e0f00720c */ /* 0x000fe20003f24070 */
[----:B------:R-:W-:Y:S02]  /*3460*/  IMAD R11, R11, R16, RZ ;  /* 0x000000100b0b7224 */ /* 0x000fe400078e02ff */
[----:B------:R-:W-:Y:S01]  /*3470*/  @!P0 IMAD.MOV R22, RZ, RZ, -R22 ;  /* 0x000000ffff168224 */ /* 0x000fe200078e0a16 */
[----:B0-----:R-:W-:Y:S01]  /*3480*/  MOV R40, RZ ;  /* 0x000000ff00287202 */ /* 0x001fe20000000f00 */
[----:B---3--:R-:W-:Y:S01]  /*3490*/  IMAD.MOV R18, RZ, RZ, -R41 ;  /* 0x000000ffff127224 */ /* 0x008fe200078e0a29 */
[----:B------:R-:W-:Y:S01]  /*34a0*/  @!P3 LOP3.LUT R22, RZ, R8, RZ, 0x33, !PT ;  /* 0x00000008ff16b212 */ /* 0x000fe200078e33ff */
[----:B------:R-:W-:Y:S01]  /*34b0*/  @!P2 IMAD.MOV R36, RZ, RZ, -R36 ;  /* 0x000000ffff24a224 */ /* 0x000fe200078e0a24 */
[----:B------:R-:W-:Y:S01]  /*34c0*/  @!P5 LOP3.LUT R36, RZ, R10, RZ, 0x33, !PT ;  /* 0x0000000aff24d212 */ /* 0x000fe200078e33ff */
[----:B------:R-:W-:Y:S01]  /*34d0*/  IMAD R23, R18, R19, RZ ;  /* 0x0000001312177224 */ /* 0x000fe200078e02ff */
[----:B------:R-:W-:Y:S01]  /*34e0*/  IABS R18, R22 ;  /* 0x0000001600127213 */ /* 0x000fe20000000000 */
[----:B------:R-:W-:Y:S01]  /*34f0*/  IMAD.HI.U32 R38, R39, R11, R38 ;  /* 0x0000000b27267227 */ /* 0x000fe200078e0026 */
[----:B------:R-:W-:-:S02]  /*3500*/  IABS R11, R6 ;  /* 0x00000006000b7213 */ /* 0x000fc40000000000 */
[----:B------:R-:W-:Y:S01]  /*3510*/  IABS R34, R36 ;  /* 0x0000002400227213 */ /* 0x000fe20000000000 */
[----:B------:R-:W-:Y:S01]  /*3520*/  IMAD.HI.U32 R23, R41, R23, R40 ;  /* 0x0000001729177227 */ /* 0x000fe200078e0028 */
[----:B------:R-:W-:Y:S02]  /*3530*/  IADD3 R11, PT, PT, RZ, -R11, RZ ;  /* 0x8000000bff0b7210 */ /* 0x000fe40007ffe0ff */
[----:B------:R-:W-:Y:S01]  /*3540*/  ISETP.NE.AND P2, PT, R17, RZ, PT ;  /* 0x000000ff1100720c */ /* 0x000fe20003f45270 */
[----:B------:R-:W-:Y:S01]  /*3550*/  IMAD.HI.U32 R38, R38, R18, RZ ;  /* 0x0000001226267227 */ /* 0x000fe200078e00ff */
[----:B------:R-:W-:-:S03]  /*3560*/  ISETP.NE.AND P5, PT, R9, RZ, PT ;  /* 0x000000ff0900720c */ /* 0x000fc60003fa5270 */
[----:B------:R-:W-:Y:S02]  /*3570*/  IMAD.MOV R20, RZ, RZ, -R20 ;  /* 0x000000ffff147224 */ /* 0x000fe400078e0a14 */
[----:B------:R-:W-:-:S04]  /*3580*/  IMAD.HI.U32 R23, R23, R34, RZ ;  /* 0x0000002217177227 */ /* 0x000fc800078e00ff */
[----:B------:R-:W-:Y:S02]  /*3590*/  IMAD R11, R38, R11, R18 ;  /* 0x0000000b260b7224 */ /* 0x000fe400078e0212 */
[----:B------:R-:W-:Y:S02]  /*35a0*/  IMAD R20, R23, R20, R34 ;  /* 0x0000001417147224 */ /* 0x000fe400078e0222 */
[----:B------:R-:W-:Y:S02]  /*35b0*/  @!P1 IMAD.IADD R14, R14, 0x1, -R15 ;  /* 0x000000010e0e9824 */ /* 0x000fe400078e0a0f */
[----:B------:R-:W-:Y:S01]  /*35c0*/  @!P1 VIADD R21, R21, 0x1 ;  /* 0x0000000115159836 */ /* 0x000fe20000000000 */
[----:B------:R-:W-:Y:S02]  /*35d0*/  ISETP.GT.U32.AND P1, PT, R16, R11, PT ;  /* 0x0000000b1000720c */ /* 0x000fe40003f24070 */
[----:B------:R-:W-:Y:S02]  /*35e0*/  ISETP.GT.U32.AND P3, PT, R19, R20, PT ;  /* 0x000000141300720c */ /* 0x000fe40003f64070 */
[----:B------:R-:W-:-:S02]  /*35f0*/  ISETP.GE.U32.AND P4, PT, R14, R15, PT ;  /* 0x0000000f0e00720c */ /* 0x000fc40003f86070 */
[----:B------:R-:W-:Y:S02]  /*3600*/  LOP3.LUT R14, R2, R17, RZ, 0x3c, !PT ;  /* 0x00000011020e7212 */ /* 0x000fe400078e3cff */
[----:B------:R-:W-:Y:S02]  /*3610*/  IADD3 R15, PT, PT, -R22, RZ, RZ ;  /* 0x000000ff160f7210 */ /* 0x000fe40007ffe1ff */
[----:B------:R-:W-:Y:S01]  /*3620*/  ISETP.GE.AND P0, PT, R14, RZ, PT ;  /* 0x000000ff0e00720c */ /* 0x000fe20003f06270 */
[----:B------:R-:W-:Y:S02]  /*3630*/  IMAD.MOV R14, RZ, RZ, -R36 ;  /* 0x000000ffff0e7224 */ /* 0x000fe400078e0a24 */
[----:B------:R-:W-:Y:S02]  /*3640*/  @!P1 IMAD.IADD R11, R11, 0x1, -R16 ;  /* 0x000000010b0b9824 */ /* 0x000fe400078e0a10 */
[----:B------:R-:W-:Y:S01]  /*3650*/  @!P3 IMAD.IADD R20, R20, 0x1, -R19 ;  /* 0x000000011414b824 */ /* 0x000fe200078e0a13 */
[----:B------:R-:W-:Y:S01]  /*3660*/  @!P3 IADD3 R23, PT, PT, R23, 0x1, RZ ;  /* 0x000000011717b810 */ /* 0x000fe20007ffe0ff */
[----:B------:R-:W-:Y:S01]  /*3670*/  IMAD R14, R10, R14, R37 ;  /* 0x0000000e0a0e7224 */ /* 0x000fe200078e0225 */
[----:B------:R-:W-:Y:S01]  /*3680*/  @P4 IADD3 R21, PT, PT, R21, 0x1, RZ ;  /* 0x0000000115154810 */ /* 0x000fe20007ffe0ff */
[----:B------:R-:W-:Y:S01]  /*3690*/  @!P1 VIADD R38, R38, 0x1 ;  /* 0x0000000126269836 */ /* 0x000fe20000000000 */
[----:B------:R-:W-:Y:S01]  /*36a0*/  ISETP.GE.U32.AND P4, PT, R11, R16, PT ;  /* 0x000000100b00720c */ /* 0x000fe20003f86070 */
[----:B------:R-:W-:Y:S01]  /*36b0*/  IMAD R15, R8, R15, R12 ;  /* 0x0000000f080f7224 */ /* 0x000fe200078e020c */
[----:B------:R-:W-:-:S02]  /*36c0*/  ISETP.GE.U32.AND P6, PT, R20, R19, PT ;  /* 0x000000131400720c */ /* 0x000fc40003fc6070 */
[----:B------:R-:W-:Y:S02]  /*36d0*/  LOP3.LUT R11, R36, R9, RZ, 0x3c, !PT ;  /* 0x00000009240b7212 */ /* 0x000fe400078e3cff */
[----:B------:R-:W-:Y:S02]  /*36e0*/  @!P0 IADD3 R21, PT, PT, -R21, RZ, RZ ;  /* 0x000000ff15158210 */ /* 0x000fe40007ffe1ff */
[----:B------:R-:W-:Y:S02]  /*36f0*/  @!P2 LOP3.LUT R21, RZ, R17, RZ, 0x33, !PT ;  /* 0x00000011ff15a212 */ /* 0x000fe400078e33ff */
[----:B------:R-:W-:Y:S02]  /*3700*/  LOP3.LUT R10, R22, R6, RZ, 0x3c, !PT ;  /* 0x00000006160a7212 */ /* 0x000fe400078e3cff */
[----:B------:R-:W-:Y:S01]  /*3710*/  ISETP.GE.AND P2, PT, R11, RZ, PT ;  /* 0x000000ff0b00720c */ /* 0x000fe20003f46270 */
[----:B------:R-:W-:Y:S01]  /*3720*/  IMAD.WIDE R18, R21, UR9, RZ ;  /* 0x0000000915127c25 */ /* 0x000fe2000f8e02ff */
[----:B------:R-:W-:-:S02]  /*3730*/  ISETP.GE.AND P0, PT, R10, RZ, PT ;  /* 0x000000ff0a00720c */ /* 0x000fc40003f06270 */
[----:B------:R-:W-:Y:S01]  /*3740*/  ISETP.NE.AND P1, PT, R6, RZ, PT ;  /* 0x000000ff0600720c */ /* 0x000fe20003f25270 */
[----:B------:R-:W-:Y:S01]  /*3750*/  @P6 VIADD R23, R23, 0x1 ;  /* 0x0000000117176836 */ /* 0x000fe20000000000 */
[----:B------:R-:W-:Y:S01]  /*3760*/  @P4 IADD3 R38, PT, PT, R38, 0x1, RZ ;  /* 0x0000000126264810 */ /* 0x000fe20007ffe0ff */
[----:B------:R-:W-:Y:S02]  /*3770*/  IMAD.MOV R21, RZ, RZ, -R21 ;  /* 0x000000ffff157224 */ /* 0x000fe400078e0a15 */
[----:B------:R-:W-:Y:S01]  /*3780*/  IMAD.WIDE.U32 R18, R0, UR8, R18 ;  /* 0x0000000800127c25 */ /* 0x000fe2000f8e0012 */
[----:B------:R-:W-:-:S03]  /*3790*/  UIMAD UR8, UR22, UR8, URZ ;  /* 0x00000008160872a4 */ /* 0x000fc6000f8e02ff */
[----:B------:R-:W-:Y:S01]  /*37a0*/  @!P2 IMAD.MOV R23, RZ, RZ, -R23 ;  /* 0x000000ffff17a224 */ /* 0x000fe200078e0a17 */
[----:B------:R-:W-:Y:S01]  /*37b0*/  @!P5 LOP3.LUT R23, RZ, R9, RZ, 0x33, !PT ;  /* 0x00000009ff17d212 */ /* 0x000fe200078e33ff */
[----:B------:R-:W-:Y:S02]  /*37c0*/  @!P0 IMAD.MOV R38, RZ, RZ, -R38 ;  /* 0x000000ffff268224 */ /* 0x000fe400078e0a26 */
[----:B------:R-:W-:Y:S01]  /*37d0*/  IMAD R19, R0, UR12, R19 ;  /* 0x0000000c00137c24 */ /* 0x000fe2000f8e0213 */
[----:B------:R-:W-:Y:S01]  /*37e0*/  @!P1 LOP3.LUT R38, RZ, R6, RZ, 0x33, !PT ;  /* 0x00000006ff269212 */ /* 0x000fe200078e33ff */
[----:B------:R-:W-:Y:S01]  /*37f0*/  IMAD R21, R17, R21, R2 ;  /* 0x0000001511157224 */ /* 0x000fe200078e0202 */
[----:B------:R-:W-:Y:S01]  /*3800*/  UIMAD UR12, UR7, UR4, URZ ;  /* 0x00000004070c72a4 */ /* 0x000fe2000f8e02ff */
[----:B------:R-:W-:Y:S01]  /*3810*/  IMAD.MOV R0, RZ, RZ, -R23 ;  /* 0x000000ffff007224 */ /* 0x000fe200078e0a17 */
[----:B------:R-:W-:Y:S01]  /*3820*/  IADD3 R11, PT, PT, -R38, RZ, RZ ;  /* 0x000000ff260b7210 */ /* 0x000fe20007ffe1ff */
[----:B------:R-:W-:-:S04]  /*3830*/  IMAD.WIDE R18, R21, UR4, R18 ;  /* 0x0000000415127c25 */ /* 0x000fc8000f8e0212 */
[----:B------:R-:W-:Y:S01]  /*3840*/  IMAD.WIDE R16, R14, UR5, RZ ;  /* 0x000000050e107c25 */ /* 0x000fe2000f8e02ff */
[----:B------:R-:W0:Y:S03]  /*3850*/  LDCU.64 UR4, c[0x0][0x420] ;  /* 0x00008400ff0477ac */ /* 0x000e260008000a00 */
[----:B------:R-:W-:-:S04]  /*3860*/  IMAD.WIDE R20, R23, UR6, RZ ;  /* 0x0000000617147c25 */ /* 0x000fc8000f8e02ff */
[----:B------:R-:W-:Y:S01]  /*3870*/  IMAD R0, R9, R0, R36 ;  /* 0x0000000009007224 */ /* 0x000fe200078e0224 */
[----:B------:R-:W-:Y:S01]  /*3880*/  IADD3 R2, P1, P0, R20, R18, R16 ;  /* 0x0000001214027210 */ /* 0x000fe2000783e010 */
[----:B------:R-:W-:Y:S02]  /*3890*/  IMAD R6, R6, R11, R22 ;  /* 0x0000000b06067224 */ /* 0x000fe400078e0216 */
[----:B------:R-:W-:Y:S01]  /*38a0*/  IMAD.WIDE R8, R15, UR8, RZ ;  /* 0x000000080f087c25 */ /* 0x000fe2000f8e02ff */
[----:B------:R-:W-:-:S03]  /*38b0*/  IADD3.X R17, PT, PT, R21, R19, R17, P1, P0 ;  /* 0x0000001315117210 */ /* 0x000fc60000fe0411 */
[----:B------:R-:W-:-:S04]  /*38c0*/  IMAD.WIDE R10, R0, UR12, RZ ;  /* 0x0000000c000a7c25 */ /* 0x000fc8000f8e02ff */
[----:B------:R-:W-:Y:S01]  /*38d0*/  IMAD.WIDE R38, R38, R3, RZ ;  /* 0x0000000326267225 */ /* 0x000fe200078e02ff */
[----:B------:R-:W-:-:S03]  /*38e0*/  IADD3 R3, P1, P0, R8, R2, R10 ;  /* 0x0000000208037210 */ /* 0x000fc6000783e00a */
[----:B------:R-:W-:Y:S01]  /*38f0*/  IMAD.WIDE R14, R6, R5, RZ ;  /* 0x00000005060e7225 */ /* 0x000fe200078e02ff */
[----:B------:R-:W-:Y:S02]  /*3900*/  IADD3.X R17, PT, PT, R9, R17, R11, P1, P0 ;  /* 0x0000001109117210 */ /* 0x000fe40000fe040b */
[----:B------:R-:W-:-:S04]  /*3910*/  IADD3 R3, P1, P0, R14, R3, R38 ;  /* 0x000000030e037210 */ /* 0x000fc8000783e026 */
[----:B------:R-:W-:Y:S02]  /*3920*/  IADD3.X R14, PT, PT, R15, R17, R39, P1, P0 ;  /* 0x000000110f0e7210 */ /* 0x000fe40000fe0427 */
[----:B0-----:R-:W-:-:S04]  /*3930*/  LEA R2, P0, R3, UR4, 0x2 ;  /* 0x0000000403027c11 */ /* 0x001fc8000f8010ff */
[----:B------:R-:W-:-:S05]  /*3940*/  LEA.HI.X R3, R3, UR5, R14, 0x2, P0 ;  /* 0x0000000503037c11 */ /* 0x000fca00080f140e */
[----:B------:R0:W-:Y:S01]  /*3950*/  STG.E desc[UR10][R2.64], R24 ;  /* 0x0000001802007986 */ /* 0x0001e2000c10190a */
[----:B------:R-:W-:Y:S05]  /*3960*/  BRA `(.L_x_15) ;  /* 0x0000000000107947 */ /* 0x000fea0003800000 */
.L_x_16:
[----:B------:R-:W0:Y:S01]  /*3970*/  LDC.64 R2, c[0x0][0x420] ;  /* 0x00010800ff027b82 */ /* 0x000e220000000a00 */
[----:B------:R-:W-:-:S05]  /*3980*/  IADD3 R0, PT, PT, R13, UR20, RZ ;  /* 0x000000140d007c10 */ /* 0x000fca000fffe0ff */
[----:B0-----:R-:W-:-:S05]  /*3990*/  IMAD.WIDE.U32 R2, R0, 0x4, R2 ;  /* 0x0000000400027825 */ /* 0x001fca00078e0002 */
[----:B------:R1:W-:Y:S02]  /*39a0*/  STG.E desc[UR10][R2.64], R24 ;  /* 0x0000001802007986 */ /* 0x0003e4000c10190a */
.L_x_15:
[----:B------:R-:W-:Y:S05]  /*39b0*/  BSYNC.RECONVERGENT B1 ;  /* 0x0000000000017941 */ /* 0x000fea0003800200 */
.L_x_14:
[----:B------:R-:W2:Y:S01]  /*39c0*/  LDCU UR6, c[0x0][0x534] ;  /* 0x0000a680ff0677ac */ /* 0x000ea20008000800 */
[C---:B------:R-:W-:Y:S01]  /*39d0*/  LOP3.LUT R0, R7.reuse, 0x30, RZ, 0xfc, !PT ;  /* 0x0000003007007812 */ /* 0x040fe200078efcff */
[----:B------:R-:W-:Y:S01]  /*39e0*/  IMAD.SHL.U32 R14, R4, 0x4, RZ ;  /* 0x00000004040e7824 */ /* 0x000fe200078e00ff */
[C---:B01----:R-:W-:Y:S02]  /*39f0*/  LOP3.LUT R3, R7.reuse, 0x10, RZ, 0xfc, !PT ;  /* 0x0000001007037812 */ /* 0x043fe400078efcff */
[C---:B------:R-:W-:Y:S02]  /*3a00*/  LOP3.LUT R2, R7.reuse, 0x20, RZ, 0xfc, !PT ;  /* 0x0000002007027812 */ /* 0x040fe400078efcff */
[----:B------:R-:W-:Y:S02]  /*3a10*/  LOP3.LUT R14, R14, 0x3c, RZ, 0xc0, !PT ;  /* 0x0000003c0e0e7812 */ /* 0x000fe400078ec0ff */
[----:B--2---:R-:W-:Y:S01]  /*3a20*/  ISETP.GE.AND P0, PT, R7, UR6, PT ;  /* 0x0000000607007c0c */ /* 0x004fe2000bf06270 */
[----:B------:R-:W-:Y:S01]  /*3a30*/  UISETP.GE.AND UP0, UPT, UR6, 0x1, UPT ;  /* 0x000000010600788c */ /* 0x000fe2000bf06270 */
[----:B------:R-:W-:-:S02]  /*3a40*/  ISETP.GE.AND P4, PT, R0, UR6, PT ;  /* 0x0000000600007c0c */ /* 0x000fc4000bf86270 */
[----:B------:R-:W-:Y:S02]  /*3a50*/  ISETP.GT.U32.OR P0, PT, R4, 0x7f, P0 ;  /* 0x0000007f0400780c */ /* 0x000fe40000704470 */
[----:B------:R-:W-:Y:S02]  /*3a60*/  LOP3.LUT R0, R7, 0x60, RZ, 0xfc, !PT ;  /* 0x0000006007007812 */ /* 0x000fe400078efcff */
[----:B------:R-:W-:Y:S02]  /*3a70*/  ISETP.GE.AND P6, PT, R3, UR6, PT ;  /* 0x0000000603007c0c */ /* 0x000fe4000bfc6270 */
[----:B------:R-:W-:Y:S02]  /*3a80*/  ISETP.GE.AND P5, PT, R2, UR6, PT ;  /* 0x0000000602007c0c */ /* 0x000fe4000bfa6270 */
[C---:B------:R-:W-:Y:S02]  /*3a90*/  LOP3.LUT R3, R7.reuse, 0x40, RZ, 0xfc, !PT ;  /* 0x0000004007037812 */ /* 0x040fe400078efcff */
[----:B------:R-:W-:-:S02]  /*3aa0*/  LOP3.LUT R2, R7, 0x50, RZ, 0xfc, !PT ;  /* 0x0000005007027812 */ /* 0x000fc400078efcff */
[----:B------:R-:W-:Y:S01]  /*3ab0*/  ISETP.GE.AND P1, PT, R0, UR6, PT ;  /* 0x0000000600007c0c */ /* 0x000fe2000bf26270 */
[----:B------:R-:W-:Y:S01]  /*3ac0*/  @!P0 FADD.FTZ R5, -R24, R33 ;  /* 0x0000002118058221 */ /* 0x000fe20000010100 */
[----:B------:R-:W-:Y:S02]  /*3ad0*/  LOP3.LUT R0, R7, 0x70, RZ, 0xfc, !PT ;  /* 0x0000007007007812 */ /* 0x000fe400078efcff */
[----:B------:R-:W-:Y:S01]  /*3ae0*/  ISETP.GE.AND P3, PT, R3, UR6, PT ;  /* 0x0000000603007c0c */ /* 0x000fe2000bf66270 */
[----:B------:R-:W-:Y:S01]  /*3af0*/  @!P0 FMUL.FTZ R5, R5, 1.4426950216293334961 ;  /* 0x3fb8aa3b05058820 */ /* 0x000fe20000410000 */
[----:B------:R-:W-:Y:S02]  /*3b00*/  ISETP.GE.AND P2, PT, R2, UR6, PT ;  /* 0x0000000602007c0c */ /* 0x000fe4000bf46270 */
[C---:B------:R-:W-:Y:S02]  /*3b10*/  ISETP.GT.U32.OR P5, PT, R4.reuse, 0x7f, P5 ;  /* 0x0000007f0400780c */ /* 0x040fe40002fa4470 */
[C---:B------:R-:W-:Y:S01]  /*3b20*/  ISETP.GT.U32.OR P3, PT, R4.reuse, 0x7f, P3 ;  /* 0x0000007f0400780c */ /* 0x040fe20001f64470 */
[----:B------:R-:W0:Y:S01]  /*3b30*/  @!P0 MUFU.EX2 R5, R5 ;  /* 0x0000000500058308 */ /* 0x000e220000000800 */
[----:B------:R-:W-:-:S02]  /*3b40*/  ISETP.GT.U32.OR P1, PT, R4, 0x7f, P1 ;  /* 0x0000007f0400780c */ /* 0x000fc40000f24470 */
[C---:B------:R-:W-:Y:S02]  /*3b50*/  ISETP.GT.U32.OR P6, PT, R4.reuse, 0x7f, P6 ;  /* 0x0000007f0400780c */ /* 0x040fe400037c4470 */
[C---:B------:R-:W-:Y:S02]  /*3b60*/  ISETP.GT.U32.OR P4, PT, R4.reuse, 0x7f, P4 ;  /* 0x0000007f0400780c */ /* 0x040fe40002784470 */
[----:B------:R-:W-:-:S03]  /*3b70*/  ISETP.GT.U32.OR P2, PT, R4, 0x7f, P2 ;  /* 0x0000007f0400780c */ /* 0x000fc60001744470 */
[C---:B------:R-:W-:Y:S02]  /*3b80*/  @!P5 FADD.FTZ R31, -R24.reuse, R31 ;  /* 0x0000001f181fd221 */ /* 0x040fe40000010100 */
[----:B------:R-:W-:Y:S01]  /*3b90*/  @!P3 FADD.FTZ R29, -R24, R29 ;  /* 0x0000001d181db221 */ /* 0x000fe20000010100 */
[----:B0-----:R0:W-:Y:S01]  /*3ba0*/  @!P0 STS [R32], R5 ;  /* 0x0000000520008388 */ /* 0x0011e20000000800 */
[----:B------:R-:W-:Y:S01]  /*3bb0*/  ISETP.GE.AND P0, PT, R0, UR6, PT ;  /* 0x0000000600007c0c */ /* 0x000fe2000bf06270 */
[C---:B------:R-:W-:Y:S01]  /*3bc0*/  @!P1 FADD.FTZ R27, -R24.reuse, R27 ;  /* 0x0000001b181b9221 */ /* 0x040fe20000010100 */
[C---:B------:R-:W-:Y:S02]  /*3bd0*/  @!P6 FADD.FTZ R30, -R24.reuse, R30 ;  /* 0x0000001e181ee221 */ /* 0x040fe40000010100 */
[----:B------:R-:W-:Y:S01]  /*3be0*/  @!P4 FADD.FTZ R28, -R24, R28 ;  /* 0x0000001c181cc221 */ /* 0x000fe20000010100 */
[----:B------:R-:W-:Y:S01]  /*3bf0*/  ISETP.GT.U32.OR P0, PT, R4, 0x7f, P0 ;  /* 0x0000007f0400780c */ /* 0x000fe20000704470 */
[----:B------:R-:W-:Y:S01]  /*3c00*/  @!P2 FADD.FTZ R26, -R24, R26 ;  /* 0x0000001a181aa221 */ /* 0x000fe20000010100 */
[----:B------:R-:W-:Y:S01]  /*3c10*/  @!P5 FMUL.FTZ R31, R31, 1.4426950216293334961 ;  /* 0x3fb8aa3b1f1fd820 */ /* 0x000fe20000410000 */
[----:B------:R-:W-:Y:S01]  /*3c20*/  @!P3 FMUL.FTZ R29, R29, 1.4426950216293334961 ;  /* 0x3fb8aa3b1d1db820 */ /* 0x000fe20000410000 */
[----:B------:R-:W-:Y:S01]  /*3c30*/  @!P1 FMUL.FTZ R27, R27, 1.4426950216293334961 ;  /* 0x3fb8aa3b1b1b9820 */ /* 0x000fe20000410000 */
[----:B------:R-:W-:Y:S01]  /*3c40*/  @!P6 FMUL.FTZ R30, R30, 1.4426950216293334961 ;  /* 0x3fb8aa3b1e1ee820 */ /* 0x000fe20000410000 */
[----:B------:R-:W-:Y:S01]  /*3c50*/  @!P4 FMUL.FTZ R28, R28, 1.4426950216293334961 ;  /* 0x3fb8aa3b1c1cc820 */ /* 0x000fe20000410000 */
[----:B------:R-:W-:Y:S01]  /*3c60*/  @!P2 FMUL.FTZ R26, R26, 1.4426950216293334961 ;  /* 0x3fb8aa3b1a1aa820 */ /* 0x000fe20000410000 */
[----:B------:R-:W1:Y:S01]  /*3c70*/  @!P5 MUFU.EX2 R31, R31 ;  /* 0x0000001f001fd308 */ /* 0x000e620000000800 */
[----:B------:R-:W-:-:S03]  /*3c80*/  IMAD.MOV.U32 R0, RZ, RZ, RZ ;  /* 0x000000ffff007224 */ /* 0x000fc600078e00ff */
[----:B------:R-:W2:Y:S01]  /*3c90*/  @!P6 MUFU.EX2 R3, R30 ;  /* 0x0000001e0003e308 */ /* 0x000ea20000000800 */
[----:B------:R-:W-:-:S03]  /*3ca0*/  @!P0 FADD.FTZ R24, -R24, R25 ;  /* 0x0000001918188221 */ /* 0x000fc60000010100 */
[----:B------:R-:W3:Y:S01]  /*3cb0*/  @!P3 MUFU.EX2 R29, R29 ;  /* 0x0000001d001db308 */ /* 0x000ee20000000800 */
[----:B------:R-:W-:-:S03]  /*3cc0*/  @!P0 FMUL.FTZ R24, R24, 1.4426950216293334961 ;  /* 0x3fb8aa3b18188820 */ /* 0x000fc60000410000 */
[----:B0-----:R-:W0:Y:S01]  /*3cd0*/  @!P4 MUFU.EX2 R5, R28 ;  /* 0x0000001c0005c308 */ /* 0x001e220000000800 */
[----:B-1----:R-:W-:Y:S03]  /*3ce0*/  @!P5 STS [R32+0x480], R31 ;  /* 0x0004801f2000d388 */ /* 0x002fe60000000800 */
[----:B------:R-:W1:Y:S01]  /*3cf0*/  @!P2 MUFU.EX2 R9, R26 ;  /* 0x0000001a0009a308 */ /* 0x000e620000000800 */
[----:B--2---:R2:W-:Y:S03]  /*3d00*/  @!P6 STS [R32+0x240], R3 ;  /* 0x000240032000e388 */ /* 0x0045e60000000800 */
[----:B------:R-:W4:Y:S01]  /*3d10*/  @!P1 MUFU.EX2 R27, R27 ;  /* 0x0000001b001b9308 */ /* 0x000f220000000800 */
[----:B---3--:R-:W-:Y:S03]  /*3d20*/  @!P3 STS [R32+0x900], R29 ;  /* 0x0009001d2000b388 */ /* 0x008fe60000000800 */
[----:B------:R-:W3:Y:S01]  /*3d30*/  @!P0 MUFU.EX2 R11, R24 ;  /* 0x00000018000b8308 */ /* 0x000ee20000000800 */
[----:B0-----:R0:W-:Y:S04]  /*3d40*/  @!P4 STS [R32+0x6c0], R5 ;  /* 0x0006c0052000c388 */ /* 0x0011e80000000800 */
[----:B-1----:R1:W-:Y:S04]  /*3d50*/  @!P2 STS [R32+0xb40], R9 ;  /* 0x000b40092000a388 */ /* 0x0023e80000000800 */
[----:B----4-:R1:W-:Y:S04]  /*3d60*/  @!P1 STS [R32+0xd80], R27 ;  /* 0x000d801b20009388 */ /* 0x0103e80000000800 */
[----:B---3--:R1:W-:Y:S01]  /*3d70*/  @!P0 STS [R32+0xfc0], R11 ;  /* 0x000fc00b20008388 */ /* 0x0083e20000000800 */
[----:B--2---:R-:W-:Y:S01]  /*3d80*/  CS2R R2, SRZ ;  /* 0x0000000000027805 */ /* 0x004fe2000001ff00 */
[----:B0-----:R-:W-:Y:S01]  /*3d90*/  IMAD.MOV.U32 R5, RZ, RZ, RZ ;  /* 0x000000ffff057224 */ /* 0x001fe200078e00ff */
[----:B------:R-:W-:Y:S06]  /*3da0*/  BAR.SYNC.DEFER_BLOCKING 0x0 ;  /* 0x0000000000007b1d */ /* 0x000fec0000010000 */
[----:B------:R-:W-:Y:S05]  /*3db0*/  BRA.U !UP0, `(.L_x_22) ;  /* 0x0000000508ec7547 */ /* 0x000fea000b800000 */
[----:B------:R-:W0:Y:S01]  /*3dc0*/  LDC R19, c[0x0][0x44c] ;  /* 0x00011300ff137b82 */ /* 0x000e220000000800 */
[----:B------:R-:W2:Y:S01]  /*3dd0*/  LDCU.64 UR4, c[0x0][0x3f8] ;  /* 0x00007f00ff0477ac */ /* 0x000ea20008000a00 */
[----:B------:R-:W-:Y:S01]  /*3de0*/  LOP3.LUT R17, R7, 0x3f0, R4, 0xf8, !PT ;  /* 0x000003f007117812 */ /* 0x000fe200078ef804 */
[----:B------:R-:W-:Y:S01]  /*3df0*/  IMAD.MOV.U32 R18, RZ, RZ, RZ ;  /* 0x000000ffff127224 */ /* 0x000fe200078e00ff */
[----:B-1----:R-:W-:Y:S01]  /*3e00*/  CS2R R10, SRZ ;  /* 0x00000000000a7805 */ /* 0x002fe2000001ff00 */
[----:B------:R-:W-:Y:S01]  /*3e10*/  UISETP.GE.U32.AND UP0, UPT, UR6, 0x4, UPT ;  /* 0x000000040600788c */ /* 0x000fe2000bf06070 */
[----:B------:R-:W-:Y:S01]  /*3e20*/  CS2R R8, SRZ ;  /* 0x0000000000087805 */ /* 0x000fe2000001ff00 */
[----:B------:R-:W-:Y:S01]  /*3e30*/  UIADD3 UR7, UPT, UPT, UR21, -UR20, URZ ;  /* 0x8000001415077290 */ /* 0x000fe2000fffe0ff */
[C---:B0-----:R-:W-:Y:S02]  /*3e40*/  IMAD R0, R19.reuse, UR20, RZ ;  /* 0x0000001413007c24 */ /* 0x041fe4000f8e02ff */
[----:B------:R-:W-:-:S03]  /*3e50*/  IMAD R19, R19, UR21, RZ ;  /* 0x0000001513137c24 */ /* 0x000fc6000f8e02ff */
[----:B------:R-:W-:-:S04]  /*3e60*/  LEA R17, P0, R17, R0, 0x2 ;  /* 0x0000000011117211 */ /* 0x000fc800078010ff */
[----:B------:R-:W-:Y:S02]  /*3e70*/  LEA.HI.X.SX32 R0, R0, RZ, 0x1, P0 ;  /* 0x000000ff00007211 */ /* 0x000fe400000f0eff */
[----:B--2---:R-:W-:Y:S01]  /*3e80*/  LEA R16, P0, R17, UR4, 0x2 ;  /* 0x0000000411107c11 */ /* 0x004fe2000f8010ff */
[----:B------:R-:W-:-:S03]  /*3e90*/  ULOP3.LUT UR4, UR6, 0x3, URZ, 0xc0, !UPT ;  /* 0x0000000306047892 */ /* 0x000fc6000f8ec0ff */
[----:B------:R-:W-:Y:S01]  /*3ea0*/  LEA.HI.X R17, R17, UR5, R0, 0x2, P0 ;  /* 0x0000000511117c11 */ /* 0x000fe200080f1400 */
[----:B------:R-:W-:Y:S01]  /*3eb0*/  IMAD.MOV.U32 R0, RZ, RZ, RZ ;  /* 0x000000ffff007224 */ /* 0x000fe200078e00ff */
[----:B------:R-:W-:Y:S07]  /*3ec0*/  BRA.U !UP0, `(.L_x_23) ;  /* 0x0000000508347547 */ /* 0x000fee000b800000 */
[----:B------:R-:W0:Y:S01]  /*3ed0*/  S2UR UR5, SR_CgaCtaId ;  /* 0x00000000000579c3 */ /* 0x000e220000008800 */
[----:B------:R-:W-:Y:S01]  /*3ee0*/  ULOP3.LUT UR9, UR6, 0x7ffffffc, URZ, 0xc0, !UPT ;  /* 0x7ffffffc06097892 */ /* 0x000fe2000f8ec0ff */
[----:B------:R-:W-:Y:S01]  /*3ef0*/  HFMA2 R0, -RZ, RZ, 0, 0 ;  /* 0x00000000ff007431 */ /* 0x000fe200000001ff */
[----:B------:R-:W-:Y:S01]  /*3f00*/  ISETP.GE.AND P2, PT, R13, UR7, PT ;  /* 0x000000070d007c0c */ /* 0x000fe2000bf46270 */
[----:B------:R-:W-:Y:S01]  /*3f10*/  UMOV UR6, 0x400 ;  /* 0x0000040000067882 */ /* 0x000fe20000000000 */
[----:B------:R-:W-:Y:S02]  /*3f20*/  CS2R R2, SRZ ;  /* 0x0000000000027805 */ /* 0x000fe4000001ff00 */
[----:B------:R-:W-:Y:S01]  /*3f30*/  MOV R5, RZ ;  /* 0x000000ff00057202 */ /* 0x000fe20000000f00 */
[C---:B------:R-:W-:Y:S01]  /*3f40*/  IMAD.WIDE R26, R19.reuse, 0x10, RZ ;  /* 0x00000010131a7825 */ /* 0x040fe200078e02ff */
[----:B------:R-:W-:Y:S01]  /*3f50*/  MOV R18, UR9 ;  /* 0x0000000900127c02 */ /* 0x000fe20008000f00 */
[----:B------:R-:W1:Y:S02]  /*3f60*/  LDCU UR8, c[0x0][0x440] ;  /* 0x00008800ff0877ac */ /* 0x000e640008000800 */
[----:B------:R-:W-:-:S04]  /*3f70*/  IMAD.WIDE R24, R19, 0xc, RZ ;  /* 0x0000000c13187825 */ /* 0x000fc800078e02ff */
[----:B------:R-:W-:-:S04]  /*3f80*/  IMAD.WIDE R22, R19, 0x8, RZ ;  /* 0x0000000813167825 */ /* 0x000fc800078e02ff */
[----:B------:R-:W-:Y:S01]  /*3f90*/  IMAD.WIDE R20, R19, 0x4, RZ ;  /* 0x0000000413147825 */ /* 0x000fe200078e02ff */
[----:B0-----:R-:W-:Y:S02]  /*3fa0*/  ULEA UR5, UR5, UR6, 0x18 ;  /* 0x0000000605057291 */ /* 0x001fe4000f8ec0ff */
[----:B------:R-:W-:-:S04]  /*3fb0*/  UIADD3 UR6, UPT, UPT, -UR9, URZ, URZ ;  /* 0x000000ff09067290 */ /* 0x000fc8000fffe1ff */
[----:B------:R-:W-:-:S04]  /*3fc0*/  LEA R7, R13, UR5, 0x2 ;  /* 0x000000050d077c11 */ /* 0x000fc8000f8e10ff */
[----:B-1----:R-:W-:-:S07]  /*3fd0*/  IADD3 R7, PT, PT, R7, 0x48, RZ ;  /* 0x0000004807077810 */ /* 0x002fce0007ffe0ff */
.L_x_32:
[----:B-1----:R0:W1:Y:S01]  /*3fe0*/  LDS R4, [R7+-0x48] ;  /* 0xffffb80007047984 */ /* 0x0020620000000800 */
[----:B------:R-:W-:Y:S03]  /*3ff0*/  BSSY.RECONVERGENT B0, `(.L_x_24) ;  /* 0x0000008000007945 */ /* 0x000fe60003800200 */
[----:B--2---:R0:W2:Y:S04]  /*4000*/  LDS R6, [R7+-0x24] ;  /* 0xffffdc0007067984 */ /* 0x0040a80000000800 */
[----:B---3--:R0:W3:Y:S01]  /*4010*/  LDS R12, [R7] ;  /* 0x00000000070c7984 */ /* 0x0080e20000000800 */
[----:B------:R-:W-:Y:S05]  /*4020*/  @P2 BRA `(.L_x_25) ;  /* 0x0000000000102947 */ /* 0x000fea0003800000 */
[----:B------:R-:W-:Y:S02]  /*4030*/  ISETP.GE.AND P0, PT, R14, UR8, PT ;  /* 0x000000080e007c0c */ /* 0x000fe4000bf06270 */
[----:B------:R-:W-:Y:S02]  /*4040*/  CS2R R10, SRZ ;  /* 0x00000000000a7805 */ /* 0x000fe4000001ff00 */
[----:B------:R-:W-:Y:S09]  /*4050*/  CS2R R8, SRZ ;  /* 0x0000000000087805 */ /* 0x000ff2000001ff00 */
[----:B------:R4:W5:Y:S02]  /*4060*/  @!P0 LDG.E.128 R8, desc[UR10][R16.64] ;  /* 0x0000000a10088981 */ /* 0x000964000c1e1d00 */
.L_x_25:
[----:B------:R-:W-:Y:S05]  /*4070*/  BSYNC.RECONVERGENT B0 ;  /* 0x0000000000007941 */ /* 0x000fea0003800200 */
.L_x_24:
[C---:B-1---5:R-:W-:Y:S01]  /*4080*/  FFMA.FTZ R5, R4.reuse, R8, R5 ;  /* 0x0000000804057223 */ /* 0x062fe20000010005 */
[C---:B------:R-:W-:Y:S01]  /*4090*/  FFMA.FTZ R2, R4.reuse, R9, R2 ;  /* 0x0000000904027223 */ /* 0x040fe20000010002 */
[----:B------:R-:W-:Y:S01]  /*40a0*/  BSSY.RECONVERGENT B0, `(.L_x_26) ;  /* 0x000000a000007945 */ /* 0x000fe20003800200 */
[C---:B------:R-:W-:Y:S01]  /*40b0*/  FFMA.FTZ R3, R4.reuse, R10, R3 ;  /* 0x0000000a04037223 */ /* 0x040fe20000010003 */
[----:B------:R-:W-:Y:S02]  /*40c0*/  FFMA.FTZ R0, R4, R11, R0 ;  /* 0x0000000b04007223 */ /* 0x000fe40000010000 */
[----:B------:R-:W-:Y:S05]  /*40d0*/  @P2 BRA `(.L_x_27) ;  /* 0x0000000000182947 */ /* 0x000fea0003800000 */
[----:B------:R-:W-:Y:S02]  /*40e0*/  ISETP.GE.AND P0, PT, R14, UR8, PT ;  /* 0x000000080e007c0c */ /* 0x000fe4000bf06270 */
[----:B------:R-:W-:Y:S02]  /*40f0*/  CS2R R10, SRZ ;  /* 0x00000000000a7805 */ /* 0x000fe4000001ff00 */
[----:B------:R-:W-:Y:S09]  /*4100*/  CS2R R8, SRZ ;  /* 0x0000000000087805 */ /* 0x000ff2000001ff00 */
[----:B------:R-:W-:Y:S05]  /*4110*/  @!P0 IADD3 R28, P1, PT, R20, R16, RZ ;  /* 0x00000010141c8210 */ /* 0x000fea0007f3e0ff */
[----:B------:R-:W-:Y:S05]  /*4120*/  @!P0 IMAD.X R29, R21, 0x1, R17, P1 ;  /* 0x00000001151d8824 */ /* 0x000fea00008e0611 */
[----:B------:R1:W5:Y:S03]  /*4130*/  @!P0 LDG.E.128 R8, desc[UR10][R28.64] ;  /* 0x0000000a1c088981 */ /* 0x000366000c1e1d00 */
.L_x_27:
[----:B------:R-:W-:Y:S05]  /*4140*/  BSYNC.RECONVERGENT B0 ;  /* 0x0000000000007941 */ /* 0x000fea0003800200 */
.L_x_26:
[C---:B--2--5:R-:W-:Y:S01]  /*4150*/  FFMA.FTZ R5, R6.reuse, R8, R5 ;  /* 0x0000000806057223 */ /* 0x064fe20000010005 */
        /* <DEDUP_REMOVED lines=8> */
[----:B-1----:R-:W-:Y:S05]  /*41e0*/  @!P0 IADD3 R28, P1, PT, R22, R16, RZ ;  /* 0x00000010161c8210 */ /* 0x002fea0007f3e0ff */
[----:B------:R-:W-:Y:S05]  /*41f0*/  @!P0 IMAD.X R29, R23, 0x1, R17, P1 ;  /* 0x00000001171d8824 */ /* 0x000fea00008e0611 */
[----:B------:R2:W5:Y:S03]  /*4200*/  @!P0 LDG.E.128 R8, desc[UR10][R28.64] ;  /* 0x0000000a1c088981 */ /* 0x000566000c1e1d00 */
.L_x_29:
[----:B------:R-:W-:Y:S05]  /*4210*/  BSYNC.RECONVERGENT B0 ;  /* 0x0000000000007941 */ /* 0x000fea0003800200 */
.L_x_28:
[C---:B---3-5:R-:W-:Y:S01]  /*4220*/  FFMA.FTZ R5, R12.reuse, R8, R5 ;  /* 0x000000080c057223 */ /* 0x068fe20000010005 */
        /* <DEDUP_REMOVED lines=8> */
[----:B-12---:R-:W-:Y:S05]  /*42b0*/  @!P0 IADD3 R28, P1, PT, R24, R16, RZ ;  /* 0x00000010181c8210 */ /* 0x006fea0007f3e0ff */
[----:B------:R-:W-:Y:S05]  /*42c0*/  @!P0 IMAD.X R29, R25, 0x1, R17, P1 ;  /* 0x00000001191d8824 */ /* 0x000fea00008e0611 */
[----:B------:R3:W5:Y:S03]  /*42d0*/  @!P0 LDG.E.128 R8, desc[UR10][R28.64] ;  /* 0x0000000a1c088981 */ /* 0x000766000c1e1d00 */
.L_x_31:
[----:B------:R-:W-:Y:S05]  /*42e0*/  BSYNC.RECONVERGENT B0 ;  /* 0x0000000000007941 */ /* 0x000fea0003800200 */
.L_x_30:
[----:B----4-:R-:W-:Y:S01]  /*42f0*/  IADD3 R16, P0, PT, R26, R16, RZ ;  /* 0x000000101a107210 */ /* 0x010fe20007f1e0ff */
[----:B------:R0:W4:Y:S01]  /*4300*/  LDS R4, [R7+0x24] ;  /* 0x0000240007047984 */ /* 0x0001220000000800 */
[----:B------:R-:W-:Y:S02]  /*4310*/  UIADD3 UR6, UPT, UPT, UR6, 0x4, URZ ;  /* 0x0000000406067890 */ /* 0x000fe4000fffe0ff */
[----:B------:R-:W-:Y:S02]  /*4320*/  IADD3.X R17, PT, PT, R27, R17, RZ, P0, !PT ;  /* 0x000000111b117210 */ /* 0x000fe400007fe4ff */
[----:B------:R-:W-:Y:S01]  /*4330*/  UISETP.NE.AND UP0, UPT, UR6, URZ, UPT ;  /* 0x000000ff0600728c */ /* 0x000fe2000bf05270 */
[----:B0-----:R-:W-:Y:S01]  /*4340*/  IADD3 R7, PT, PT, R7, 0x90, RZ ;  /* 0x0000009007077810 */ /* 0x001fe20007ffe0ff */
[C---:B----45:R-:W-:Y:S01]  /*4350*/  FFMA.FTZ R5, R4.reuse, R8, R5 ;  /* 0x0000000804057223 */ /* 0x070fe20000010005 */
[C---:B------:R-:W-:Y:S01]  /*4360*/  FFMA.FTZ R2, R4.reuse, R9, R2 ;  /* 0x0000000904027223 */ /* 0x040fe20000010002 */
[C---:B------:R-:W-:Y:S01]  /*4370*/  FFMA.FTZ R3, R4.reuse, R10, R3 ;  /* 0x0000000a04037223 */ /* 0x040fe20000010003 */
[----:B------:R-:W-:Y:S04]  /*4380*/  FFMA.FTZ R0, R4, R11, R0 ;  /* 0x0000000b04007223 */ /* 0x000fe80000010000 */
[----:B------:R-:W-:Y:S05]  /*4390*/  BRA.U UP0, `(.L_x_32) ;  /* 0xfffffffd00107547 */ /* 0x000fea000b83ffff */
.L_x_23:
[----:B------:R-:W-:-:S09]  /*43a0*/  UISETP.NE.AND UP0, UPT, UR4, URZ, UPT ;  /* 0x000000ff0400728c */ /* 0x000fd2000bf05270 */
[----:B------:R-:W-:Y:S05]  /*43b0*/  BRA.U !UP0, `(.L_x_22) ;  /* 0x00000001086c7547 */ /* 0x000fea000b800000 */
[----:B------:R-:W0:Y:S01]  /*43c0*/  S2UR UR6, SR_CgaCtaId ;  /* 0x00000000000679c3 */ /* 0x000e220000008800 */
[----:B------:R-:W-:Y:S01]  /*43d0*/  UMOV UR8, 0x400 ;  /* 0x0000040000087882 */ /* 0x000fe20000000000 */
[----:B------:R-:W-:Y:S01]  /*43e0*/  IMAD R18, R18, 0x9, R13 ;  /* 0x0000000912127824 */ /* 0x000fe200078e020d */
[----:B------:R-:W-:Y:S01]  /*43f0*/  ISETP.GE.AND P1, PT, R13, UR7, PT ;  /* 0x000000070d007c0c */ /* 0x000fe2000bf26270 */
[----:B------:R-:W-:Y:S01]  /*4400*/  IMAD.WIDE R20, R19, 0x4, RZ ;  /* 0x0000000413147825 */ /* 0x000fe200078e02ff */
[----:B------:R-:W4:Y:S01]  /*4410*/  LDCU UR5, c[0x0][0x440] ;  /* 0x00008800ff0577ac */ /* 0x000f220008000800 */
[----:B0-----:R-:W-:Y:S02]  /*4420*/  ULEA UR6, UR6, UR8, 0x18 ;  /* 0x0000000806067291 */ /* 0x001fe4000f8ec0ff */
[----:B------:R-:W-:-:S04]  /*4430*/  UIADD3 UR8, UPT, UPT, -UR4, URZ, URZ ;  /* 0x000000ff04087290 */ /* 0x000fc8000fffe1ff */
[----:B----4-:R-:W-:-:S08]  /*4440*/  LEA R6, R18, UR6, 0x2 ;  /* 0x0000000612067c11 */ /* 0x010fd0000f8e10ff */
.L_x_35:
[----:B------:R0:W4:Y:S01]  /*4450*/  LDS R4, [R6] ;  /* 0x0000000006047984 */ /* 0x0001220000000800 */
[----:B------:R-:W-:Y:S01]  /*4460*/  UIADD3 UR8, UPT, UPT, UR8, 0x1, URZ ;  /* 0x0000000108087890 */ /* 0x000fe2000fffe0ff */
[----:B------:R-:W-:Y:S04]  /*4470*/  BSSY.RECONVERGENT B0, `(.L_x_33) ;  /* 0x0000006000007945 */ /* 0x000fe80003800200 */
[----:B------:R-:W-:Y:S05]  /*4480*/  @P1 BRA `(.L_x_34) ;  /* 0x0000000000101947 */ /* 0x000fea0003800000 */
[----:B------:R-:W-:Y:S02]  /*4490*/  ISETP.GE.AND P0, PT, R14, UR5, PT ;  /* 0x000000050e007c0c */ /* 0x000fe4000bf06270 */
[----:B------:R-:W-:Y:S02]  /*44a0*/  CS2R R10, SRZ ;  /* 0x00000000000a7805 */ /* 0x000fe4000001ff00 */
[----:B------:R-:W-:Y:S09]  /*44b0*/  CS2R R8, SRZ ;  /* 0x0000000000087805 */ /* 0x000ff2000001ff00 */
[----:B------:R0:W5:Y:S02]  /*44c0*/  @!P0 LDG.E.128 R8, desc[UR10][R16.64] ;  /* 0x0000000a10088981 */ /* 0x000164000c1e1d00 */
.L_x_34:
[----:B------:R-:W-:Y:S05]  /*44d0*/  BSYNC.RECONVERGENT B0 ;  /* 0x0000000000007941 */ /* 0x000fea0003800200 */
.L_x_33:
[----:B0-----:R-:W-:Y:S01]  /*44e0*/  IADD3 R16, P0, PT, R20, R16, RZ ;  /* 0x0000001014107210 */ /* 0x001fe20007f1e0ff */
[----:B------:R-:W-:Y:S01]  /*44f0*/  UISETP.NE.AND UP0, UPT, UR8, URZ, UPT ;  /* 0x000000ff0800728c */ /* 0x000fe2000bf05270 */
[----:B----45:R-:W-:Y:S01]  /*4500*/  FFMA.FTZ R5, R4, R8, R5 ;  /* 0x0000000804057223 */ /* 0x030fe20000010005 */
[----:B------:R-:W-:Y:S01]  /*4510*/  IADD3 R6, PT, PT, R6, 0x24, RZ ;  /* 0x0000002406067810 */ /* 0x000fe20007ffe0ff */
[C---:B------:R-:W-:Y:S01]  /*4520*/  FFMA.FTZ R2, R4.reuse, R9, R2 ;  /* 0x0000000904027223 */ /* 0x040fe20000010002 */
[C---:B------:R-:W-:Y:S01]  /*4530*/  FFMA.FTZ R3, R4.reuse, R10, R3 ;  /* 0x0000000a04037223 */ /* 0x040fe20000010003 */
[----:B------:R-:W-:Y:S01]  /*4540*/  IADD3.X R17, PT, PT, R21, R17, RZ, P0, !PT ;  /* 0x0000001115117210 */ /* 0x000fe200007fe4ff */
[----:B------:R-:W-:Y:S03]  /*4550*/  FFMA.FTZ R0, R4, R11, R0 ;  /* 0x0000000b04007223 */ /* 0x000fe60000010000 */
[----:B------:R-:W-:Y:S05]  /*4560*/  BRA.U UP0, `(.L_x_35) ;  /* 0xfffffffd00b87547 */ /* 0x000fea000b83ffff */
.L_x_22:
[----:B------:R-:W-:-:S04]  /*4570*/  IADD3 R13, PT, PT, R13, UR20, RZ ;  /* 0x000000140d0d7c10 */ /* 0x000fc8000fffe0ff */
[----:B------:R-:W-:-:S13]  /*4580*/  ISETP.GE.AND P0, PT, R13, UR21, PT ;  /* 0x000000150d007c0c */ /* 0x000fda000bf06270 */
[----:B------:R-:W-:Y:S05]  /*4590*/  @P0 EXIT ;  /* 0x000000000000094d */ /* 0x000fea0003800000 */
[----:B-1----:R-:W-:Y:S01]  /*45a0*/  IABS R9, UR22 ;  /* 0x0000001600097c13 */ /* 0x002fe20008000000 */
[----:B------:R-:W0:Y:S01]  /*45b0*/  LDC R8, c[0x0][0x434] ;  /* 0x00010d00ff087b82 */ /* 0x000e220000000800 */
[----:B------:R-:W-:Y:S01]  /*45c0*/  IABS R10, R13 ;  /* 0x0000000d000a7213 */ /* 0x000fe20000000000 */
[----:B------:R-:W1:Y:S01]  /*45d0*/  LDCU UR4, c[0x0][0x440] ;  /* 0x00008800ff0477ac */ /* 0x000e620008000800 */
[----:B------:R-:W4:Y:S01]  /*45e0*/  I2F.RP R7, R9 ;  /* 0x0000000900077306 */ /* 0x000f220000209400 */
[----:B------:R-:W-:-:S05]  /*45f0*/  IABS R6, UR22 ;  /* 0x0000001600067c13 */ /* 0x000fca0008000000 */
[----:B------:R-:W-:Y:S02]  /*4600*/  IMAD.MOV R6, RZ, RZ, -R6 ;  /* 0x000000ffff067224 */ /* 0x000fe400078e0a06 */
[----:B----4-:R-:W4:Y:S02]  /*4610*/  MUFU.RCP R16, R7 ;  /* 0x0000000700107308 */ /* 0x010f240000001000 */
[----:B----4-:R-:W-:Y:S01]  /*4620*/  VIADD R16, R16, 0xffffffe ;  /* 0x0ffffffe10107836 */ /* 0x010fe20000000000 */
[----:B0-----:R-:W-:-:S05]  /*4630*/  IABS R7, R8 ;  /* 0x0000000800077213 */ /* 0x001fca0000000000 */
[----:B------:R-:W0:Y:S02]  /*4640*/  F2I.FTZ.U32.TRUNC.NTZ R17, R16 ;  /* 0x0000001000117305 */ /* 0x000e24000021f000 */
[--C-:B0-----:R-:W-:Y:S02]  /*4650*/  IMAD.MOV R4, RZ, RZ, -R17.reuse ;  /* 0x000000ffff047224 */ /* 0x101fe400078e0a11 */
[----:B------:R-:W-:Y:S02]  /*4660*/  HFMA2 R16, -RZ, RZ, 0, 0 ;  /* 0x00000000ff107431 */ /* 0x000fe400000001ff */
[----:B------:R-:W-:Y:S02]  /*4670*/  IMAD R11, R4, R9, RZ ;  /* 0x00000009040b7224 */ /* 0x000fe400078e02ff */
[----:B------:R-:W0:Y:S02]  /*4680*/  I2F.RP R4, R7 ;  /* 0x0000000700047306 */ /* 0x000e240000209400 */
[----:B------:R-:W-:-:S06]  /*4690*/  IMAD.HI.U32 R11, R17, R11, R16 ;  /* 0x0000000b110b7227 */ /* 0x000fcc00078e0010 */
[----:B------:R-:W-:-:S04]  /*46a0*/  IMAD.HI.U32 R11, R11, R10, RZ ;  /* 0x0000000a0b0b7227 */ /* 0x000fc800078e00ff */
[----:B------:R-:W-:Y:S01]  /*46b0*/  IMAD R6, R11, R6, R10 ;  /* 0x000000060b067224 */ /* 0x000fe200078e020a */
[----:B0-----:R-:W0:Y:S04]  /*46c0*/  MUFU.RCP R4, R4 ;  /* 0x0000000400047308 */ /* 0x001e280000001000 */
[----:B------:R-:W-:-:S13]  /*46d0*/  ISETP.GT.U32.AND P1, PT, R9, R6, PT ;  /* 0x000000060900720c */ /* 0x000fda0003f24070 */
[----:B------:R-:W-:Y:S01]  /*46e0*/  @!P1 IMAD.IADD R6, R6, 0x1, -R9 ;  /* 0x0000000106069824 */ /* 0x000fe200078e0a09 */
[----:B------:R-:W-:Y:S01]  /*46f0*/  @!P1 IADD3 R11, PT, PT, R11, 0x1, RZ ;  /* 0x000000010b0b9810 */ /* 0x000fe20007ffe0ff */
[----:B0-----:R-:W-:Y:S01]  /*4700*/  VIADD R18, R4, 0xffffffe ;  /* 0x0ffffffe04127836 */ /* 0x001fe20000000000 */
[----:B------:R-:W-:Y:S02]  /*4710*/  ISETP.NE.AND P1, PT, RZ, UR22, PT ;  /* 0x00000016ff007c0c */ /* 0x000fe4000bf25270 */
[----:B------:R-:W-:Y:S01]  /*4720*/  ISETP.GE.U32.AND P2, PT, R6, R9, PT ;  /* 0x000000090600720c */ /* 0x000fe20003f46070 */
[----:B------:R-:W0:Y:S01]  /*4730*/  F2I.FTZ.U32.TRUNC.NTZ R19, R18 ;  /* 0x0000001200137305 */ /* 0x000e22000021f000 */
[----:B------:R-:W-:-:S04]  /*4740*/  LOP3.LUT R6, R13, UR22, RZ, 0x3c, !PT ;  /* 0x000000160d067c12 */ /* 0x000fc8000f8e3cff */
[----:B------:R-:W-:-:S07]  /*4750*/  ISETP.GE.AND P0, PT, R6, RZ, PT ;  /* 0x000000ff0600720c */ /* 0x000fce0003f06270 */
[----:B------:R-:W-:Y:S02]  /*4760*/  @P2 IADD3 R11, PT, PT, R11, 0x1, RZ ;  /* 0x000000010b0b2810 */ /* 0x000fe40007ffe0ff */
[----:B0-----:R-:W-:Y:S02]  /*4770*/  IADD3 R6, PT, PT, RZ, -R19, RZ ;  /* 0x80000013ff067210 */ /* 0x001fe40007ffe0ff */
[----:B------:R-:W-:Y:S02]  /*4780*/  MOV R18, RZ ;  /* 0x000000ff00127202 */ /* 0x000fe40000000f00 */
[----:B------:R-:W-:Y:S01]  /*4790*/  @!P0 IMAD.MOV R11, RZ, RZ, -R11 ;  /* 0x000000ffff0b8224 */ /* 0x000fe200078e0a0b */
[----:B------:R-:W-:Y:S01]  /*47a0*/  @!P1 LOP3.LUT R11, RZ, UR22, RZ, 0x33, !PT ;  /* 0x00000016ff0b9c12 */ /* 0x000fe2000f8e33ff */
[----:B------:R-:W-:Y:S01]  /*47b0*/  IMAD R6, R6, R7, RZ ;  /* 0x0000000706067224 */ /* 0x000fe200078e02ff */
[----:B-1----:R-:W-:-:S03]  /*47c0*/  ISETP.GE.AND P1, PT, R14, UR4, PT ;  /* 0x000000040e007c0c */ /* 0x002fc6000bf26270 */
[----:B------:R-:W-:Y:S02]  /*47d0*/  IMAD R9, R11, UR22, RZ ;  /* 0x000000160b097c24 */ /* 0x000fe4000f8e02ff */
[----:B------:R-:W-:-:S04]  /*47e0*/  IMAD.HI.U32 R6, R19, R6, R18 ;  /* 0x0000000613067227 */ /* 0x000fc800078e0012 */
[----:B------:R-:W-:-:S05]  /*47f0*/  IMAD.IADD R17, R13, 0x1, -R9 ;  /* 0x000000010d117824 */ /* 0x000fca00078e0a09 */
[----:B------:R-:W-:-:S05]  /*4800*/  IABS R4, R17 ;  /* 0x0000001100047213 */ /* 0x000fca0000000000 */
[----:B------:R-:W-:-:S04]  /*4810*/  IMAD.HI.U32 R10, R6, R4, RZ ;  /* 0x00000004060a7227 */ /* 0x000fc800078e00ff */
[----:B------:R-:W-:-:S04]  /*4820*/  IMAD.MOV R6, RZ, RZ, -R10 ;  /* 0x000000ffff067224 */ /* 0x000fc800078e0a0a */
[----:B------:R-:W-:-:S05]  /*4830*/  IMAD R4, R7, R6, R4 ;  /* 0x0000000607047224 */ /* 0x000fca00078e0204 */
[----:B------:R-:W-:-:S13]  /*4840*/  ISETP.GT.U32.AND P0, PT, R7, R4, PT ;  /* 0x000000040700720c */ /* 0x000fda0003f04070 */
[----:B------:R-:W-:-:S04]  /*4850*/  @!P0 IADD3 R4, PT, PT, R4, -R7, RZ ;  /* 0x8000000704048210 */ /* 0x000fc80007ffe0ff */
[----:B------:R-:W-:Y:S01]  /*4860*/  ISETP.GE.U32.AND P2, PT, R4, R7, PT ;  /* 0x000000070400720c */ /* 0x000fe20003f46070 */
[----:B------:R-:W-:-:S12]  /*4870*/  @P1 EXIT ;  /* 0x000000000000194d */ /* 0x000fd80003800000 */
[----:B------:R-:W0:Y:S01]  /*4880*/  LDCU.128 UR4, c[0x0][0x400] ;  /* 0x00008000ff0477ac */ /* 0x000e220008000c00 */
[----:B------:R-:W-:Y:S01]  /*4890*/  LOP3.LUT R17, R17, R8, RZ, 0x3c, !PT ;  /* 0x0000000811117212 */ /* 0x000fe200078e3cff */
[----:B------:R-:W-:Y:S01]  /*48a0*/  @!P0 VIADD R10, R10, 0x1 ;  /* 0x000000010a0a8836 */ /* 0x000fe20000000000 */
[----:B------:R-:W-:Y:S01]  /*48b0*/  ISETP.NE.AND P0, PT, R8, RZ, PT ;  /* 0x000000ff0800720c */ /* 0x000fe20003f05270 */
[----:B------:R-:W1:Y:S01]  /*48c0*/  LDCU.64 UR8, c[0x0][0x410] ;  /* 0x00008200ff0877ac */ /* 0x000e620008000a00 */
[----:B------:R-:W-:Y:S01]  /*48d0*/  ISETP.GE.AND P1, PT, R17, RZ, PT ;  /* 0x000000ff1100720c */ /* 0x000fe20003f26270 */
[----:B------:R-:W-:Y:S01]  /*48e0*/  @P2 VIADD R10, R10, 0x1 ;  /* 0x000000010a0a2836 */ /* 0x000fe20000000000 */
[----:B------:R-:W-:Y:S01]  /*48f0*/  SHF.R.S32.HI R4, RZ, 0x1f, R11 ;  /* 0x0000001fff047819 */ /* 0x000fe2000001140b */
[----:B------:R-:W-:Y:S01]  /*4900*/  IMAD.MOV.U32 R15, RZ, RZ, RZ ;  /* 0x000000ffff0f7224 */ /* 0x000fe200078e00ff */
[----:B------:R-:W-:Y:S02]  /*4910*/  F2FP.BF16.F32.PACK_AB R2, R2, R5 ;  /* 0x000000050202723e */ /* 0x000fe400000010ff */
[----:B------:R-:W-:Y:S01]  /*4920*/  F2FP.BF16.F32.PACK_AB R3, R0, R3 ;  /* 0x000000030003723e */ /* 0x000fe200000010ff */
[----:B0-----:R-:W-:-:S06]  /*4930*/  IMAD R4, R4, UR4, RZ ;  /* 0x0000000404047c24 */ /* 0x001fcc000f8e02ff */
[----:B------:R-:W-:Y:S01]  /*4940*/  @!P1 IADD3 R10, PT, PT, -R10, RZ, RZ ;  /* 0x000000ff0a0a9210 */ /* 0x000fe20007ffe1ff */
[----:B------:R-:W-:Y:S01]  /*4950*/  IMAD.WIDE.U32 R14, R11, UR4, R14 ;  /* 0x000000040b0e7c25 */ /* 0x000fe2000f8e000e */
[----:B------:R-:W-:-:S03]  /*4960*/  @!P0 LOP3.LUT R10, RZ, R8, RZ, 0x33, !PT ;  /* 0x00000008ff0a8212 */ /* 0x000fc600078e33ff */
[----:B------:R-:W-:Y:S01]  /*4970*/  IMAD R11, R11, UR5, R4 ;  /* 0x000000050b0b7c24 */ /* 0x000fe2000f8e0204 */
[----:B------:R-:W-:Y:S01]  /*4980*/  SHF.R.S32.HI R4, RZ, 0x1f, R10 ;  /* 0x0000001fff047819 */ /* 0x000fe2000001140a */
[----:B------:R-:W-:Y:S01]  /*4990*/  IMAD R8, R10, R8, R9 ;  /* 0x000000080a087224 */ /* 0x000fe200078e0209 */
[----:B------:R-:W0:Y:S02]  /*49a0*/  LDCU.64 UR4, c[0x0][0x3f0] ;  /* 0x00007e00ff0477ac */ /* 0x000e240008000a00 */
[----:B------:R-:W-:Y:S01]  /*49b0*/  IADD3 R15, PT, PT, R15, R11, RZ ;  /* 0x0000000b0f0f7210 */ /* 0x000fe20007ffe0ff */
[----:B-1----:R-:W-:Y:S02]  /*49c0*/  IMAD R7, R4, UR8, RZ ;  /* 0x0000000804077c24 */ /* 0x002fe4000f8e02ff */
[----:B------:R-:W-:Y:S02]  /*49d0*/  IMAD.IADD R8, R13, 0x1, -R8 ;  /* 0x000000010d087824 */ /* 0x000fe400078e0a08 */
[----:B------:R-:W-:-:S02]  /*49e0*/  IMAD R9, R10, UR9, R7 ;  /* 0x000000090a097c24 */ /* 0x000fc4000f8e0207 */
[----:B------:R-:W-:Y:S01]  /*49f0*/  IMAD.WIDE.U32 R14, R10, UR8, R14 ;  /* 0x000000080a0e7c25 */ /* 0x000fe2000f8e000e */
[----:B------:R-:W-:-:S04]  /*4a00*/  SHF.R.S32.HI R7, RZ, 0x1f, R8 ;  /* 0x0000001fff077819 */ /* 0x000fc80000011408 */
[----:B------:R-:W-:Y:S01]  /*4a10*/  IADD3 R15, PT, PT, R15, R9, RZ ;  /* 0x000000090f0f7210 */ /* 0x000fe20007ffe0ff */
[----:B------:R-:W-:-:S04]  /*4a20*/  IMAD R7, R7, UR6, RZ ;  /* 0x0000000607077c24 */ /* 0x000fc8000f8e02ff */
[C---:B------:R-:W-:Y:S02]  /*4a30*/  IMAD R7, R8.reuse, UR7, R7 ;  /* 0x0000000708077c24 */ /* 0x040fe4000f8e0207 */
[----:B------:R-:W-:-:S05]  /*4a40*/  IMAD.WIDE.U32 R8, R8, UR6, R14 ;  /* 0x0000000608087c25 */ /* 0x000fca000f8e000e */
[----:B------:R-:W-:Y:S02]  /*4a50*/  IADD3 R7, PT, PT, R9, R7, RZ ;  /* 0x0000000709077210 */ /* 0x000fe40007ffe0ff */
[----:B0-----:R-:W-:-:S04]  /*4a60*/  LEA R4, P0, R8, UR4, 0x1 ;  /* 0x0000000408047c11 */ /* 0x001fc8000f8008ff */
[----:B------:R-:W-:-:S05]  /*4a70*/  LEA.HI.X R5, R8, UR5, R7, 0x1, P0 ;  /* 0x0000000508057c11 */ /* 0x000fca00080f0c07 */
[----:B------:R-:W-:Y:S01]  /*4a80*/  STG.E.64 desc[UR10][R4.64], R2 ;  /* 0x0000000204007986 */ /* 0x000fe2000c101b0a */
[----:B------:R-:W-:Y:S05]  /*4a90*/  EXIT ;  /* 0x000000000000794d */ /* 0x000fea0003800000 */
        .weak           $__internal_0_$__cuda_sm20_div_s64
        .type           $__internal_0_$__cuda_sm20_div_s64,@function
        .size           $__internal_0_$__cuda_sm20_div_s64,(.L_x_14706 - $__internal_0_$__cuda_sm20_div_s64)
$__internal_0_$__cuda_sm20_div_s64:
[----:B------:R-:W-:Y:S01]  /*4aa0*/  IADD3 R35, P0, PT, RZ, -R20, RZ ;  /* 0x80000014ff237210 */ /* 0x000fe20007f1e0ff */
[----:B------:R-:W-:Y:S01]  /*4ab0*/  IMAD.MOV.U32 R23, RZ, RZ, RZ ;  /* 0x000000ffff177224 */ /* 0x000fe200078e00ff */
[----:B------:R-:W-:-:S03]  /*4ac0*/  ISETP.GE.AND P1, PT, R19, RZ, PT ;  /* 0x000000ff1300720c */ /* 0x000fc60003f26270 */
[----:B------:R-:W-:Y:S01]  /*4ad0*/  IMAD.X R12, RZ, RZ, ~R19, P0 ;  /* 0x000000ffff0c7224 */ /* 0x000fe200000e0e13 */
[----:B------:R-:W-:-:S04]  /*4ae0*/  SEL R34, R35, R20, !P1 ;  /* 0x0000001423227207 */ /* 0x000fc80004800000 */
[----:B------:R-:W-:-:S04]  /*4af0*/  SEL R35, R12, R19, !P1 ;  /* 0x000000130c237207 */ /* 0x000fc80004800000 */
[----:B------:R-:W0:Y:S02]  /*4b00*/  I2F.U64.RP R15, R34 ;  /* 0x00000022000f7312 */ /* 0x000e240000309000 */
[----:B0-----:R-:W0:Y:S02]  /*4b10*/  MUFU.RCP R44, R15 ;  /* 0x0000000f002c7308 */ /* 0x001e240000001000 */
[----:B0-----:R-:W-:-:S15]  /*4b20*/  VIADD R44, R44, 0x1ffffffe ;  /* 0x1ffffffe2c2c7836 */ /* 0x001fde0000000000 */
[----:B------:R-:W-:-:S15]  /*4b30*/  NOP ;  /* 0x0000000000007918 */ /* 0x000fde0000000000 */
[----:B------:R-:W-:-:S15]  /*4b40*/  NOP ;  /* 0x0000000000007918 */ /* 0x000fde0000000000 */
[----:B------:R-:W-:-:S15]  /*4b50*/  NOP ;  /* 0x0000000000007918 */ /* 0x000fde0000000000 */
[----:B------:R-:W0:Y:S02]  /*4b60*/  F2I.U64.TRUNC R44, R44 ;  /* 0x0000002c002c7311 */ /* 0x000e24000020d800 */
[----:B0-----:R-:W-:-:S04]  /*4b70*/  IMAD.WIDE.U32 R38, R44, R34, RZ ;  /* 0x000000222c267225 */ /* 0x001fc800078e00ff */
[C---:B------:R-:W-:Y:S01]  /*4b80*/  IMAD R11, R44.reuse, R35, R39 ;  /* 0x000000232c0b7224 */ /* 0x040fe200078e0227 */
[----:B------:R-:W-:Y:S01]  /*4b90*/  IADD3 R14, P0, PT, RZ, -R38, RZ ;  /* 0x80000026ff0e7210 */ /* 0x000fe20007f1e0ff */
[----:B------:R-:W-:Y:S02]  /*4ba0*/  IMAD.MOV.U32 R39, RZ, RZ, R44 ;  /* 0x000000ffff277224 */ /* 0x000fe400078e002c */
[----:B------:R-:W-:Y:S02]  /*4bb0*/  IMAD R12, R45, R34, R11 ;  /* 0x000000222d0c7224 */ /* 0x000fe400078e020b */
[----:B------:R-:W-:-:S04]  /*4bc0*/  IMAD.HI.U32 R38, R44, R14, RZ ;  /* 0x0000000e2c267227 */ /* 0x000fc800078e00ff */
[----:B------:R-:W-:-:S04]  /*4bd0*/  IMAD.X R12, RZ, RZ, ~R12, P0 ;  /* 0x000000ffff0c7224 */ /* 0x000fc800000e0e0c */
[----:B------:R-:W-:-:S04]  /*4be0*/  IMAD.WIDE.U32 R38, P2, R44, R12, R38 ;  /* 0x0000000c2c267225 */ /* 0x000fc80007840026 */
[C---:B------:R-:W-:Y:S02]  /*4bf0*/  IMAD R11, R45.reuse, R12, RZ ;  /* 0x0000000c2d0b7224 */ /* 0x040fe400078e02ff */
[----:B------:R-:W-:-:S04]  /*4c00*/  IMAD.HI.U32 R14, P1, R45, R14, R38 ;  /* 0x0000000e2d0e7227 */ /* 0x000fc80007820026 */
[----:B------:R-:W-:Y:S01]  /*4c10*/  IMAD.HI.U32 R12, R45, R12, RZ ;  /* 0x0000000c2d0c7227 */ /* 0x000fe200078e00ff */
[----:B------:R-:W-:-:S03]  /*4c20*/  IADD3 R39, P0, PT, R11, R14, RZ ;  /* 0x0000000e0b277210 */ /* 0x000fc60007f1e0ff */
[----:B------:R-:W-:Y:S02]  /*4c30*/  IMAD.X R12, R12, 0x1, R45, P2 ;  /* 0x000000010c0c7824 */ /* 0x000fe400010e062d */
[----:B------:R-:W-:-:S03]  /*4c40*/  IMAD.WIDE.U32 R44, R39, R34, RZ ;  /* 0x00000022272c7225 */ /* 0x000fc600078e00ff */
[----:B------:R-:W-:Y:S01]  /*4c50*/  IADD3.X R14, PT, PT, RZ, RZ, R12, P0, P1 ;  /* 0x000000ffff0e7210 */ /* 0x000fe200007e240c */
[----:B------:R-:W-:Y:S01]  /*4c60*/  IMAD R11, R39, R35, R45 ;  /* 0x00000023270b7224 */ /* 0x000fe200078e022d */
[----:B------:R-:W-:Y:S02]  /*4c70*/  IADD3 R15, P0, PT, RZ, -R44, RZ ;  /* 0x8000002cff0f7210 */ /* 0x000fe40007f1e0ff */
[----:B------:R-:W-:Y:S01]  /*4c80*/  ISETP.GE.AND P1, PT, R21, RZ, PT ;  /* 0x000000ff1500720c */ /* 0x000fe20003f26270 */
[----:B------:R-:W-:Y:S02]  /*4c90*/  IMAD R11, R14, R34, R11 ;  /* 0x000000220e0b7224 */ /* 0x000fe400078e020b */
[----:B------:R-:W-:-:S04]  /*4ca0*/  IMAD.HI.U32 R38, R39, R15, RZ ;  /* 0x0000000f27267227 */ /* 0x000fc800078e00ff */
[----:B------:R-:W-:Y:S01]  /*4cb0*/  IMAD.X R11, RZ, RZ, ~R11, P0 ;  /* 0x000000ffff0b7224 */ /* 0x000fe200000e0e0b */
[----:B------:R-:W-:-:S03]  /*4cc0*/  IADD3 R12, P0, PT, RZ, -R22, RZ ;  /* 0x80000016ff0c7210 */ /* 0x000fc60007f1e0ff */
[----:B------:R-:W-:Y:S01]  /*4cd0*/  IMAD.WIDE.U32 R38, P4, R39, R11, R38 ;  /* 0x0000000b27267225 */ /* 0x000fe20007880026 */
[----:B------:R-:W-:-:S03]  /*4ce0*/  SEL R12, R12, R22, !P1 ;  /* 0x000000160c0c7207 */ /* 0x000fc60004800000 */
[----:B------:R-:W-:-:S04]  /*4cf0*/  IMAD.HI.U32 R16, P3, R14, R15, R38 ;  /* 0x0000000f0e107227 */ /* 0x000fc80007860026 */
[CC--:B------:R-:W-:Y:S02]  /*4d00*/  IMAD R15, R14.reuse, R11.reuse, RZ ;  /* 0x0000000b0e0f7224 */ /* 0x0c0fe400078e02ff */
[----:B------:R-:W-:-:S03]  /*4d10*/  IMAD.HI.U32 R11, R14, R11, RZ ;  /* 0x0000000b0e0b7227 */ /* 0x000fc600078e00ff */
[----:B------:R-:W-:Y:S01]  /*4d20*/  IADD3 R15, P2, PT, R15, R16, RZ ;  /* 0x000000100f0f7210 */ /* 0x000fe20007f5e0ff */
[----:B------:R-:W-:Y:S01]  /*4d30*/  IMAD.X R14, R11, 0x1, R14, P4 ;  /* 0x000000010b0e7824 */ /* 0x000fe200020e060e */
[----:B------:R-:W-:-:S03]  /*4d40*/  IADD3.X R16, PT, PT, RZ, ~R21, RZ, P0, !PT ;  /* 0x80000015ff107210 */ /* 0x000fc600007fe4ff */
[----:B------:R-:W-:Y:S01]  /*4d50*/  IMAD.HI.U32 R22, R15, R12, RZ ;  /* 0x0000000c0f167227 */ /* 0x000fe200078e00ff */
[----:B------:R-:W-:Y:S02]  /*4d60*/  SEL R11, R16, R21, !P1 ;  /* 0x00000015100b7207 */ /* 0x000fe40004800000 */
[----:B------:R-:W-:-:S03]  /*4d70*/  IADD3.X R14, PT, PT, RZ, RZ, R14, P2, P3 ;  /* 0x000000ffff0e7210 */ /* 0x000fc600017e640e */
[----:B------:R-:W-:-:S04]  /*4d80*/  IMAD.WIDE.U32 R38, R15, R11, R22 ;  /* 0x0000000b0f267225 */ /* 0x000fc800078e0016 */
[C---:B------:R-:W-:Y:S02]  /*4d90*/  IMAD R23, R14.reuse, R11, RZ ;  /* 0x0000000b0e177224 */ /* 0x040fe400078e02ff */
[----:B------:R-:W-:-:S04]  /*4da0*/  IMAD.HI.U32 R16, P1, R14, R12, R38 ;  /* 0x0000000c0e107227 */ /* 0x000fc80007820026 */
[----:B------:R-:W-:Y:S01]  /*4db0*/  IMAD.HI.U32 R14, R14, R11, RZ ;  /* 0x0000000b0e0e7227 */ /* 0x000fe200078e00ff */
[----:B------:R-:W-:-:S03]  /*4dc0*/  IADD3 R23, P0, PT, R23, R16, RZ ;  /* 0x0000001017177210 */ /* 0x000fc60007f1e0ff */
[----:B------:R-:W-:Y:S02]  /*4dd0*/  IMAD.X R14, RZ, RZ, R14, P1 ;  /* 0x000000ffff0e7224 */ /* 0x000fe400008e060e */
[----:B------:R-:W-:-:S04]  /*4de0*/  IMAD.WIDE.U32 R38, R23, R34, RZ ;  /* 0x0000002217267225 */ /* 0x000fc800078e00ff */
[----:B------:R-:W-:Y:S01]  /*4df0*/  IMAD.X R22, RZ, RZ, R14, P0 ;  /* 0x000000ffff167224 */ /* 0x000fe200000e060e */
[----:B------:R-:W-:Y:S01]  /*4e00*/  IADD3 R12, P0, PT, -R38, R12, RZ ;  /* 0x0000000c260c7210 */ /* 0x000fe20007f1e1ff */
[----:B------:R-:W-:-:S03]  /*4e10*/  IMAD R15, R23, R35, R39 ;  /* 0x00000023170f7224 */ /* 0x000fc600078e0227 */
[-C--:B------:R-:W-:Y:S01]  /*4e20*/  ISETP.GE.U32.AND P2, PT, R12, R34.reuse, PT ;  /* 0x000000220c00720c */ /* 0x080fe20003f46070 */
[-C--:B------:R-:W-:Y:S01]  /*4e30*/  IMAD R14, R22, R34.reuse, R15 ;  /* 0x00000022160e7224 */ /* 0x080fe200078e020f */
[----:B------:R-:W-:-:S04]  /*4e40*/  IADD3 R15, P1, PT, R12, -R34, RZ ;  /* 0x800000220c0f7210 */ /* 0x000fc80007f3e0ff */
[----:B------:R-:W-:Y:S02]  /*4e50*/  IADD3.X R11, PT, PT, ~R14, R11, RZ, P0, !PT ;  /* 0x0000000b0e0b7210 */ /* 0x000fe400007fe5ff */
[----:B------:R-:W-:Y:S02]  /*4e60*/  IADD3 R16, P0, PT, R23, 0x1, RZ ;  /* 0x0000000117107810 */ /* 0x000fe40007f1e0ff */
[C---:B------:R-:W-:Y:S01]  /*4e70*/  ISETP.GE.U32.AND.EX P2, PT, R11.reuse, R35, PT, P2 ;  /* 0x000000230b00720c */ /* 0x040fe20003f46120 */
[----:B------:R-:W-:Y:S02]  /*4e80*/  IMAD.X R14, R11, 0x1, ~R35, P1 ;  /* 0x000000010b0e7824 */ /* 0x000fe400008e0e23 */
[----:B------:R-:W-:Y:S01]  /*4e90*/  IMAD.X R39, RZ, RZ, R22, P0 ;  /* 0x000000ffff277224 */ /* 0x000fe200000e0616 */
[----:B------:R-:W-:Y:S02]  /*4ea0*/  SEL R15, R15, R12, P2 ;  /* 0x0000000c0f0f7207 */ /* 0x000fe40001000000 */
[----:B------:R-:W-:-:S02]  /*4eb0*/  SEL R16, R16, R23, P2 ;  /* 0x0000001710107207 */ /* 0x000fc40001000000 */
[----:B------:R-:W-:Y:S02]  /*4ec0*/  SEL R11, R14, R11, P2 ;  /* 0x0000000b0e0b7207 */ /* 0x000fe40001000000 */
[----:B------:R-:W-:Y:S02]  /*4ed0*/  ISETP.GE.U32.AND P0, PT, R15, R34, PT ;  /* 0x000000220f00720c */ /* 0x000fe40003f06070 */
[----:B------:R-:W-:Y:S02]  /*4ee0*/  SEL R39, R39, R22, P2 ;  /* 0x0000001627277207 */ /* 0x000fe40001000000 */
[----:B------:R-:W-:Y:S02]  /*4ef0*/  IADD3 R15, P1, PT, R16, 0x1, RZ ;  /* 0x00000001100f7810 */ /* 0x000fe40007f3e0ff */
[----:B------:R-:W-:Y:S02]  /*4f00*/  ISETP.GE.U32.AND.EX P0, PT, R11, R35, PT, P0 ;  /* 0x000000230b00720c */ /* 0x000fe40003f06100 */
[----:B------:R-:W-:Y:S01]  /*4f10*/  LOP3.LUT R11, R19, R21, RZ, 0x3c, !PT ;  /* 0x00000015130b7212 */ /* 0x000fe200078e3cff */
[----:B------:R-:W-:Y:S01]  /*4f20*/  IMAD.X R12, RZ, RZ, R39, P1 ;  /* 0x000000ffff0c7224 */ /* 0x000fe200008e0627 */
[----:B------:R-:W-:-:S02]  /*4f30*/  SEL R15, R15, R16, P0 ;  /* 0x000000100f0f7207 */ /* 0x000fc40000000000 */
[----:B------:R-:W-:Y:S02]  /*4f40*/  ISETP.GE.AND P2, PT, R11, RZ, PT ;  /* 0x000000ff0b00720c */ /* 0x000fe40003f46270 */
[----:B------:R-:W-:Y:S02]  /*4f50*/  SEL R39, R12, R39, P0 ;  /* 0x000000270c277207 */ /* 0x000fe40000000000 */
[----:B------:R-:W-:Y:S02]  /*4f60*/  IADD3 R12, P1, PT, RZ, -R15, RZ ;  /* 0x8000000fff0c7210 */ /* 0x000fe40007f3e0ff */
[----:B------:R-:W-:Y:S02]  /*4f70*/  ISETP.NE.U32.AND P0, PT, R20, RZ, PT ;  /* 0x000000ff1400720c */ /* 0x000fe40003f05070 */
[----:B------:R-:W-:Y:S02]  /*4f80*/  IADD3.X R14, PT, PT, RZ, ~R39, RZ, P1, !PT ;  /* 0x80000027ff0e7210 */ /* 0x000fe40000ffe4ff */
[----:B------:R-:W-:-:S02]  /*4f90*/  ISETP.NE.AND.EX P0, PT, R19, RZ, PT, P0 ;  /* 0x000000ff1300720c */ /* 0x000fc40003f05300 */
[----:B------:R-:W-:Y:S02]  /*4fa0*/  SEL R14, R14, R39, !P2 ;  /* 0x000000270e0e7207 */ /* 0x000fe40005000000 */
[----:B------:R-:W-:Y:S01]  /*4fb0*/  SEL R12, R12, R15, !P2 ;  /* 0x0000000f0c0c7207 */ /* 0x000fe20005000000 */
[----:B------:R-:W-:Y:S01]  /*4fc0*/  IMAD.MOV.U32 R15, RZ, RZ, 0x0 ;  /* 0x00000000ff0f7424 */ /* 0x000fe200078e00ff */
[----:B------:R-:W-:Y:S01]  /*4fd0*/  SEL R11, R14, 0xffffffff, P0 ;  /* 0xffffffff0e0b7807 */ /* 0x000fe20000000000 */
[----:B------:R-:W-:Y:S01]  /*4fe0*/  IMAD.MOV.U32 R14, RZ, RZ, R18 ;  /* 0x000000ffff0e7224 */ /* 0x000fe200078e0012 */
[----:B------:R-:W-:-:S03]  /*4ff0*/  SEL R12, R12, 0xffffffff, P0 ;  /* 0xffffffff0c0c7807 */ /* 0x000fc60000000000 */
[----:B------:R-:W-:Y:S05]  /*5000*/  RET.REL.NODEC R14 `(_ZN5flash32flash_fwd_splitkv_combine_kernelI23Flash_fwd_kernel_traitsILi64ELi64ELi256ELi4ELb0ELb0EN7cutlass10bfloat16_tE19Flash_kernel_traitsILi64ELi64ELi256ELi4ES3_EELi8ELi7ELb0EEEvNS_16Flash_fwd_paramsE) ;  /* 0xffffffac0efc7950 */ /* 0x000fea0003c3ffff */
.L_x_36:
[----:B------:R-:W-:-:S00]  /*5010*/  BRA `(.L_x_36) ;  /* 0xfffffffc00fc7947 */ /* 0x000fc0000383ffff */
[----:B------:R-:W-:-:S00]  /*5020*/  NOP ;  /* 0x0000000000007918 */ /* 0x000fc00000000000 */
        /* <DEDUP_REMOVED lines=13> */
.L_x_14706:


//--------------------- .text._ZN5flash32flash_fwd_splitkv_combine_kernelI23Flash_fwd_kernel_traitsILi64ELi64ELi256ELi4ELb0ELb0EN7cutlass10bfloat16_tE19Flash_kernel_traitsILi64ELi64ELi256ELi4ES3_EELi8ELi6ELb0EEEvNS_16Flash_fwd_paramsE --------------------------
	.section	.text._ZN5flash32flash_fwd_splitkv_combine_kernelI23Flash_fwd_kernel_traitsILi64ELi64ELi256ELi4ELb0ELb0EN7cutlass10bfloat16_tE19Flash_kernel_traitsILi64ELi64ELi256ELi4ES3_EELi8ELi6ELb0EEEvNS_16Flash_fwd_paramsE,"ax",@progbits
	.align	128
        .global         _ZN5flash32flash_fwd_splitkv_combine_kernelI23Flash_fwd_kernel_traitsILi64ELi64ELi256ELi4ELb0ELb0EN7cutlass10bfloat16_tE19Flash_kernel_traitsILi64ELi64ELi256ELi4ES3_EELi8ELi6ELb0EEEvNS_16Flash_fwd_paramsE
        .type           _ZN5flash32flash_fwd_splitkv_combine_kernelI23Flash_fwd_kernel_traitsILi64ELi64ELi256ELi4ELb0ELb0EN7cutlass10bfloat16_tE19Flash_kernel_traitsILi64ELi64ELi256ELi4ES3_EELi8ELi6ELb0EEEvNS_16Flash_fwd_paramsE,@function
        .size           _ZN5flash32flash_fwd_splitkv_combine_kernelI23Flash_fwd_kernel_traitsILi64ELi64ELi256ELi4ELb0ELb0EN7cutlass10bfloat16_tE19Flash_kernel_traitsILi64ELi64ELi256ELi4ES3_EELi8ELi6ELb0EEEvNS_16Flash_fwd_paramsE,(.L_x_14707 - _ZN5flash32flash_fwd_splitkv_combine_kernelI23Flash_fwd_kernel_traitsILi64ELi64ELi256ELi4ELb0ELb0EN7cutlass10bfloat16_tE19Flash_kernel_traitsILi64ELi64ELi256ELi4ES3_EELi8ELi6ELb0EEEvNS_16Flash_fwd_paramsE)
        .other          _ZN5flash32flash_fwd_splitkv_combine_kernelI23Flash_fwd_kernel_traitsILi64ELi64ELi256ELi4ELb0ELb0EN7cutlass10bfloat16_tE19Flash_kernel_traitsILi64ELi64ELi256ELi4ES3_EELi8ELi6ELb0EEEvNS_16Flash_fwd_paramsE,@"STO_CUDA_ENTRY STV_DEFAULT"
_ZN5flash32flash_fwd_splitkv_combine_kernelI23Flash_fwd_kernel_traitsILi64ELi64ELi256ELi4ELb0ELb0EN7cutlass10bfloat16_tE19Flash_kernel_traitsILi64ELi64ELi256ELi4ES3_EELi8ELi6ELb0EEEvNS_16Flash_fwd_paramsE:
.text._ZN5flash32flash_fwd_splitkv_combine_kernelI23Flash_fwd_kernel_traitsILi64ELi64ELi256ELi4ELb0ELb0EN7cutlass10bfloat16_tE19Flash_kernel_traitsILi64ELi64ELi256ELi4ES3_EELi8ELi6ELb0EEEvNS_16Flash_fwd_paramsE:
        /* <DEDUP_REMOVED lines=38> */
.L_x_37:
[----:B------:R-:W-:Y:S01]  /*0260*/  IMAD.U32 R26, RZ, RZ, UR21 ;  /* 0x00000015ff1a7e24 */ /* 0x000fe2000f8e00ff */
[----:B------:R-:W-:Y:S01]  /*0270*/  MOV R18, UR19 ;  /* 0x0000001300127c02 */ /* 0x000fe20008000f00 */
[----:B------:R-:W-:Y:S01]  /*0280*/  IMAD.U32 R19, RZ, RZ, UR15 ;  /* 0x0000000fff137e24 */ /* 0x000fe2000f8e00ff */
[----:B------:R-:W-:Y:S02]  /*0290*/  MOV R16, UR14 ;  /* 0x0000000e00107c02 */ /* 0x000fe40008000f00 */
[----:B------:R-:W-:Y:S02]  /*02a0*/  MOV R14, 0x2c0 ;  /* 0x000002c0000e7802 */ /* 0x000fe40000000f00 */
[----:B------:R-:W-:Y:S05]  /*02b0*/  CALL.REL.NOINC `($__internal_1_$__cuda_sm20_div_s64) ;  /* 0x0000004000c07944 */ /* 0x000fea0003c00000 */
[----:B------:R-:W-:-:S07]  /*02c0*/  MOV R13, R11 ;  /* 0x0000000b000d7202 */ /* 0x000fce0000000f00 */
.L_x_38:
        /* <DEDUP_REMOVED lines=30> */
.L_x_40:
[----:B------:R-:W-:Y:S01]  /*04b0*/  IMAD.MOV.U32 R26, RZ, RZ, R12 ;  /* 0x000000ffff1a7224 */ /* 0x000fe200078e000c */
[----:B------:R-:W-:Y:S02]  /*04c0*/  MOV R19, R13 ;  /* 0x0000000d00137202 */ /* 0x000fe40000000f00 */
[----:B------:R-:W-:Y:S02]  /*04d0*/  MOV R14, 0x4f0 ;  /* 0x000004f0000e7802 */ /* 0x000fe40000000f00 */
[----:B------:R-:W-:Y:S05]  /*04e0*/  CALL.REL.NOINC `($__internal_1_$__cuda_sm20_div_s64) ;  /* 0x0000004000347944 */ /* 0x000fea0003c00000 */
[----:B------:R-:W-:Y:S02]  /*04f0*/  MOV R4, R12 ;  /* 0x0000000c00047202 */ /* 0x000fe40000000f00 */
[----:B------:R-:W-:Y:S02]  /*0500*/  MOV R5, R11 ;  /* 0x0000000b00057202 */ /* 0x000fe40000000f00 */
.L_x_41:
[----:B------:R-:W-:Y:S05]  /*0510*/  BSYNC.RECONVERGENT B0 ;  /* 0x0000000000007941 */ /* 0x000fea0003800200 */
.L_x_39:
        /* <DEDUP_REMOVED lines=33> */
[----:B------:R-:W-:Y:S02]  /*0730*/  SEL R0, R16, R7, P0 ;  /* 0x0000000710007207 */ /* 0x000fe40000000000 */
        /* <DEDUP_REMOVED lines=24> */
.L_x_43:
[----:B------:R-:W-:Y:S01]  /*08c0*/  IMAD.MOV.U32 R26, RZ, RZ, R18 ;  /* 0x000000ffff1a7224 */ /* 0x000fe200078e0012 */
[----:B------:R-:W-:Y:S01]  /*08d0*/  MOV R18, R10 ;  /* 0x0000000a00127202 */ /* 0x000fe20000000f00 */
[----:B------:R-:W-:Y:S01]  /*08e0*/  IMAD.MOV.U32 R19, RZ, RZ, R16 ;  /* 0x000000ffff137224 */ /* 0x000fe200078e0010 */
[----:B------:R-:W-:Y:S02]  /*08f0*/  MOV R16, R0 ;  /* 0x0000000000107202 */ /* 0x000fe40000000f00 */
[----:B------:R-:W-:Y:S02]  /*0900*/  MOV R14, 0x920 ;  /* 0x00000920000e7802 */ /* 0x000fe40000000f00 */
[----:B------:R-:W-:Y:S05]  /*0910*/  CALL.REL.NOINC `($__internal_1_$__cuda_sm20_div_s64) ;  /* 0x0000003c00287944 */ /* 0x000fea0003c00000 */
[----:B------:R-:W-:Y:S02]  /*0920*/  MOV R13, R11 ;  /* 0x0000000b000d7202 */ /* 0x000fe40000000f00 */
.L_x_44:
[----:B------:R-:W-:Y:S05]  /*0930*/  BSYNC.RECONVERGENT B0 ;  /* 0x0000000000007941 */ /* 0x000fea0003800200 */
.L_x_42:
        /* <DEDUP_REMOVED lines=124> */
.L_x_46:
[----:B------:R-:W-:Y:S01]  /*1100*/  IMAD.MOV.U32 R26, RZ, RZ, R12 ;  /* 0x000000ffff1a7224 */ /* 0x000fe200078e000c */
[----:B------:R-:W-:Y:S01]  /*1110*/  MOV R18, R9 ;  /* 0x0000000900127202 */ /* 0x000fe20000000f00 */
[----:B------:R-:W-:Y:S01]  /*1120*/  IMAD.MOV.U32 R19, RZ, RZ, R13 ;  /* 0x000000ffff137224 */ /* 0x000fe200078e000d */
[----:B------:R-:W-:Y:S02]  /*1130*/  MOV R16, R31 ;  /* 0x0000001f00107202 */ /* 0x000fe40000000f00 */
[----:B------:R-:W-:Y:S02]  /*1140*/  MOV R14, 0x1160 ;  /* 0x00001160000e7802 */ /* 0x000fe40000000f00 */
[----:B------:R-:W-:Y:S05]  /*1150*/  CALL.REL.NOINC `($__internal_1_$__cuda_sm20_div_s64) ;  /* 0x0000003400187944 */ /* 0x000fea0003c00000 */
[----:B------:R-:W-:Y:S02]  /*1160*/  MOV R34, R12 ;  /* 0x0000000c00227202 */ /* 0x000fe40000000f00 */
[----:B------:R-:W-:Y:S02]  /*1170*/  MOV R35, R11 ;  /* 0x0000000b00237202 */ /* 0x000fe40000000f00 */
.L_x_47:
[----:B------:R-:W-:Y:S05]  /*1180*/  BSYNC.RECONVERGENT B0 ;  /* 0x0000000000007941 */ /* 0x000fea0003800200 */
.L_x_45:
        /* <DEDUP_REMOVED lines=57> */
.L_x_49:
[----:B------:R-:W-:Y:S01]  /*1520*/  IMAD.MOV.U32 R26, RZ, RZ, R4 ;  /* 0x000000ffff1a7224 */ /* 0x000fe200078e0004 */
[----:B------:R-:W-:Y:S01]  /*1530*/  MOV R19, R5 ;  /* 0x0000000500137202 */ /* 0x000fe20000000f00 */
[----:B------:R-:W-:Y:S01]  /*1540*/  IMAD.MOV.U32 R18, RZ, RZ, R8 ;  /* 0x000000ffff127224 */ /* 0x000fe200078e0008 */
[----:B------:R-:W-:Y:S02]  /*1550*/  MOV R14, 0x1570 ;  /* 0x00001570000e7802 */ /* 0x000fe40000000f00 */
[----:B------:R-:W-:Y:S05]  /*1560*/  CALL.REL.NOINC `($__internal_1_$__cuda_sm20_div_s64) ;  /* 0x0000003000147944 */ /* 0x000fea0003c00000 */
[----:B------:R-:W-:Y:S02]  /*1570*/  MOV R18, R12 ;  /* 0x0000000c00127202 */ /* 0x000fe40000000f00 */
[----:B------:R-:W-:Y:S02]  /*1580*/  MOV R19, R11 ;  /* 0x0000000b00137202 */ /* 0x000fe40000000f00 */
.L_x_50:
[----:B------:R-:W-:Y:S05]  /*1590*/  BSYNC.RECONVERGENT B0 ;  /* 0x0000000000007941 */ /* 0x000fea0003800200 */
.L_x_48:
[----:B------:R-:W0:Y:S01]  /*15a0*/  S2R R4, SR_TID.X ;  /* 0x0000000000047919 */ /* 0x000e220000002100 */
[----:B------:R-:W-:Y:S01]  /*15b0*/  UIADD3 UR8, UP0, UPT, UR21, -UR20, URZ ;  /* 0x8000001415087290 */ /* 0x000fe2000ff1e0ff */
[----:B------:R-:W1:Y:S03]  /*15c0*/  LDCU UR4, c[0x0][0x534] ;  /* 0x0000a680ff0477ac */ /* 0x000e660008000800 */
[----:B------:R-:W-:-:S06]  /*15d0*/  UIADD3.X UR5, UPT, UPT, UR15, -0x1, URZ, UP0, !UPT ;  /* 0xffffffff0f057890 */ /* 0x000fcc00087fe4ff */
[----:B------:R-:W-:Y:S01]  /*15e0*/  IMAD.U32 R5, RZ, RZ, UR5 ;  /* 0x00000005ff057e24 */ /* 0x000fe2000f8e00ff */
[----:B0-----:R-:W-:Y:S02]  /*15f0*/  LOP3.LUT R22, R4, 0x7, RZ, 0xc0, !PT ;  /* 0x0000000704167812 */ /* 0x001fe400078ec0ff */
[----:B------:R-:W-:Y:S02]  /*1600*/  SHF.R.U32.HI R3, RZ, 0x3, R4 ;  /* 0x00000003ff037819 */ /* 0x000fe40000011604 */
[----:B------:R-:W-:Y:S01]  /*1610*/  ISETP.LT.U32.AND P3, PT, R22, UR8, PT ;  /* 0x0000000816007c0c */ /* 0x000fe2000bf61070 */
[----:B------:R-:W0:Y:S02]  /*1620*/  LDCU.64 UR8, c[0x0][0x358] ;  /* 0x00006b00ff0877ac */ /* 0x000e240008000a00 */
[----:B------:R-:W-:Y:S01]  /*1630*/  VIADD R11, R3, 0x20 ;  /* 0x00000020030b7836 */ /* 0x000fe20000000000 */
[----:B------:R-:W-:Y:S01]  /*1640*/  ISETP.GT.AND.EX P3, PT, R5, RZ, PT, P3 ;  /* 0x000000ff0500720c */ /* 0x000fe20003f64330 */
[----:B------:R-:W-:-:S02]  /*1650*/  VIADD R21, R3, 0x10 ;  /* 0x0000001003157836 */ /* 0x000fc40000000000 */
[C---:B------:R-:W-:Y:S01]  /*1660*/  VIADD R5, R3.reuse, 0x30 ;  /* 0x0000003003057836 */ /* 0x040fe20000000000 */
[----:B-1----:R-:W-:Y:S02]  /*1670*/  ISETP.GE.OR P6, PT, R3, UR4, !P3 ;  /* 0x0000000403007c0c */ /* 0x002fe4000dfc6670 */
[----:B------:R-:W-:Y:S02]  /*1680*/  ISETP.GE.OR P4, PT, R11, UR4, !P3 ;  /* 0x000000040b007c0c */ /* 0x000fe4000df86670 */
[----:B------:R-:W-:Y:S02]  /*1690*/  ISETP.GE.OR P5, PT, R21, UR4, !P3 ;  /* 0x0000000415007c0c */ /* 0x000fe4000dfa6670 */
[----:B------:R-:W-:-:S07]  /*16a0*/  ISETP.GE.OR P3, PT, R5, UR4, !P3 ;  /* 0x0000000405007c0c */ /* 0x000fce000df66670 */
[----:B------:R-:W1:Y:S01]  /*16b0*/  @!P6 LDC.64 R16, c[0x0][0x428] ;  /* 0x00010a00ff10eb82 */ /* 0x000e620000000a00 */
[----:B------:R-:W-:-:S03]  /*16c0*/  @!P6 IADD3 R32, P0, PT, R22, UR20, RZ ;  /* 0x000000141620ec10 */ /* 0x000fc6000ff1e0ff */
[C---:B------:R-:W-:Y:S02]  /*16d0*/  @!P5 IADD3 R26, P1, PT, R22.reuse, UR20, RZ ;  /* 0x00000014161adc10 */ /* 0x040fe4000ff3e0ff */
[----:B------:R-:W-:Y:S01]  /*16e0*/  @!P6 IMAD.X R33, RZ, RZ, RZ, P0 ;  /* 0x000000ffff21e224 */ /* 0x000fe200000e06ff */
[----:B------:R-:W-:Y:S01]  /*16f0*/  @!P4 IADD3 R24, P0, PT, R22, UR20, RZ ;  /* 0x000000141618cc10 */ /* 0x000fe2000ff1e0ff */
[----:B------:R-:W2:Y:S01]  /*1700*/  @!P4 LDC.64 R12, c[0x0][0x428] ;  /* 0x00010a00ff0ccb82 */ /* 0x000ea20000000a00 */
[----:B------:R-:W-:Y:S01]  /*1710*/  @!P5 IADD3.X R27, PT, PT, RZ, RZ, RZ, P1, !PT ;  /* 0x000000ffff1bd210 */ /* 0x000fe20000ffe4ff */
[----:B------:R-:W-:-:S04]  /*1720*/  @!P6 IMAD.WIDE.U32 R32, R3, UR21, R32 ;  /* 0x000000150320ec25 */ /* 0x000fc8000f8e0020 */
[----:B------:R-:W-:Y:S02]  /*1730*/  @!P6 IMAD R20, R3, UR15, R33 ;  /* 0x0000000f0314ec24 */ /* 0x000fe4000f8e0221 */
[----:B------:R-:W3:Y:S01]  /*1740*/  @!P5 LDC.64 R14, c[0x0][0x428] ;  /* 0x00010a00ff0edb82 */ /* 0x000ee20000000a00 */
[----:B------:R-:W-:Y:S01]  /*1750*/  @!P4 IMAD.X R25, RZ, RZ, RZ, P0 ;  /* 0x000000ffff19c224 */ /* 0x000fe200000e06ff */
[----:B------:R-:W-:Y:S01]  /*1760*/  @!P3 IADD3 R22, P0, PT, R22, UR20, RZ ;  /* 0x000000141616bc10 */ /* 0x000fe2000ff1e0ff */
[----:B------:R-:W-:-:S05]  /*1770*/  @!P5 IMAD.WIDE.U32 R26, R21, UR21, R26 ;  /* 0x00000015151adc25 */ /* 0x000fca000f8e001a */
[----:B------:R-:W4:Y:S01]  /*1780*/  @!P3 LDC.64 R6, c[0x0][0x428] ;  /* 0x00010a00ff06bb82 */ /* 0x000f220000000a00 */
[C---:B-1----:R-:W-:Y:S01]  /*1790*/  @!P6 LEA R28, P2, R32.reuse, R16, 0x2 ;  /* 0x00000010201ce211 */ /* 0x042fe200078410ff */
[----:B------:R-:W-:Y:S02]  /*17a0*/  @!P3 IMAD.X R23, RZ, RZ, RZ, P0 ;  /* 0x000000ffff17b224 */ /* 0x000fe400000e06ff */
[----:B------:R-:W-:Y:S01]  /*17b0*/  IMAD.MOV.U32 R16, RZ, RZ, -0x800000 ;  /* 0xff800000ff107424 */ /* 0x000fe200078e00ff */
[----:B------:R-:W-:Y:S01]  /*17c0*/  @!P6 LEA.HI.X R29, R32, R17, R20, 0x2, P2 ;  /* 0x00000011201de211 */ /* 0x000fe200010f1414 */
[----:B------:R-:W-:-:S04]  /*17d0*/  @!P4 IMAD.WIDE.U32 R32, R11, UR21, R24 ;  /* 0x000000150b20cc25 */ /* 0x000fc8000f8e0018 */
[----:B------:R-:W-:Y:S01]  /*17e0*/  @!P4 IMAD R24, R11, UR15, R33 ;  /* 0x0000000f0b18cc24 */ /* 0x000fe2000f8e0221 */
[C---:B--2---:R-:W-:Y:S01]  /*17f0*/  @!P4 LEA R12, P0, R32.reuse, R12, 0x2 ;  /* 0x0000000c200cc211 */ /* 0x044fe200078010ff */
[----:B------:R-:W-:Y:S01]  /*1800*/  @!P3 IMAD.WIDE.U32 R22, R5, UR21, R22 ;  /* 0x000000150516bc25 */ /* 0x000fe2000f8e0016 */
[----:B0-----:R-:W2:Y:S02]  /*1810*/  @!P6 LDG.E R16, desc[UR8][R28.64] ;  /* 0x000000081c10e981 */ /* 0x001ea4000c1e1900 */
[----:B------:R-:W-:Y:S01]  /*1820*/  @!P4 LEA.HI.X R13, R32, R13, R24, 0x2, P0 ;  /* 0x0000000d200dc211 */ /* 0x000fe200000f1418 */
[----:B------:R-:W-:Y:S01]  /*1830*/  @!P5 IMAD R20, R21, UR15, R27 ;  /* 0x0000000f1514dc24 */ /* 0x000fe2000f8e021b */
[C---:B---3--:R-:W-:Y:S01]  /*1840*/  @!P5 LEA R14, P1, R26.reuse, R14, 0x2 ;  /* 0x0000000e1a0ed211 */ /* 0x048fe200078210ff */
[----:B------:R-:W-:Y:S02]  /*1850*/  @!P3 IMAD R17, R5, UR15, R23 ;  /* 0x0000000f0511bc24 */ /* 0x000fe4000f8e0217 */
[----:B------:R-:W-:Y:S01]  /*1860*/  IMAD.MOV.U32 R11, RZ, RZ, -0x800000 ;  /* 0xff800000ff0b7424 */ /* 0x000fe200078e00ff */
[----:B------:R-:W-:Y:S01]  /*1870*/  @!P5 LEA.HI.X R15, R26, R15, R20, 0x2, P1 ;  /* 0x0000000f1a0fd211 */ /* 0x000fe200008f1414 */
[----:B------:R-:W-:Y:S01]  /*1880*/  IMAD.MOV.U32 R5, RZ, RZ, -0x800000 ;  /* 0xff800000ff057424 */ /* 0x000fe200078e00ff */
[----:B----4-:R-:W-:-:S02]  /*1890*/  @!P3 LEA R24, P0, R22, R6, 0x2 ;  /* 0x000000061618b211 */ /* 0x010fc400078010ff */
[----:B------:R-:W-:Y:S01]  /*18a0*/  MOV R6, 0xff800000 ;  /* 0xff80000000067802 */ /* 0x000fe20000000f00 */
[----:B------:R0:W3:Y:S01]  /*18b0*/  @!P5 LDG.E R11, desc[UR8][R14.64] ;  /* 0x000000080e0bd981 */ /* 0x0000e2000c1e1900 */
[----:B------:R-:W-:-:S03]  /*18c0*/  @!P3 LEA.HI.X R25, R22, R7, R17, 0x2, P0 ;  /* 0x000000071619b211 */ /* 0x000fc600000f1411 */
[----:B------:R1:W4:Y:S04]  /*18d0*/  @!P4 LDG.E R5, desc[UR8][R12.64] ;  /* 0x000000080c05c981 */ /* 0x000328000c1e1900 */
[----:B------:R5:W4:Y:S01]  /*18e0*/  @!P3 LDG.E R6, desc[UR8][R24.64] ;  /* 0x000000081806b981 */ /* 0x000b22000c1e1900 */
[C---:B------:R-:W-:Y:S01]  /*18f0*/  ISETP.GT.U32.AND P0, PT, R4.reuse, 0x7f, PT ;  /* 0x0000007f0400780c */ /* 0x040fe20003f04070 */
[----:B------:R-:W5:Y:S01]  /*1900*/  S2UR UR4, SR_CgaCtaId ;  /* 0x00000000000479c3 */ /* 0x000f620000008800 */
[C---:B------:R-:W-:Y:S01]  /*1910*/  ISETP.GT.U32.AND P2, PT, R4.reuse, 0x17f, PT ;  /* 0x0000017f0400780c */ /* 0x040fe20003f44070 */
[----:B------:R-:W-:Y:S01]  /*1920*/  UMOV UR5, 0x400 ;  /* 0x0000040000057882 */ /* 0x000fe20000000000 */
[C---:B------:R-:W-:Y:S01]  /*1930*/  ISETP.GT.U32.AND P1, PT, R4.reuse, 0xff, PT ;  /* 0x000000ff0400780c */ /* 0x040fe20003f24070 */
[----:B------:R-:W-:Y:S01]  /*1940*/  IMAD.MOV.U32 R27, RZ, RZ, -0x800000 ;  /* 0xff800000ff1b7424 */ /* 0x000fe200078e00ff */
[C---:B------:R-:W-:Y:S01]  /*1950*/  ISETP.GT.U32.AND P3, PT, R4.reuse, 0x1ff, PT ;  /* 0x000001ff0400780c */ /* 0x040fe20003f64070 */
[----:B------:R-:W-:Y:S01]  /*1960*/  IMAD.MOV.U32 R23, RZ, RZ, -0x800000 ;  /* 0xff800000ff177424 */ /* 0x000fe200078e00ff */
[----:B------:R-:W-:Y:S05]  /*1970*/  BSSY.RECONVERGENT B1, `(.L_x_51) ;  /* 0x00001d1000017945 */ /* 0x000fea0003800200 */
[----:B------:R-:W5:Y:S02]  /*1980*/  @!P0 S2R R7, SR_CgaCtaId ;  /* 0x0000000000078919 */ /* 0x000f640000008800 */
[----:B------:R-:W-:Y:S01]  /*1990*/  @!P2 IMAD.SHL.U32 R22, R4, 0x4, RZ ;  /* 0x000000040416a824 */ /* 0x000fe200078e00ff */
[----:B0-----:R-:W-:Y:S01]  /*19a0*/  @!P2 MOV R15, 0x400 ;  /* 0x00000400000fa802 */ /* 0x001fe20000000f00 */
[----:B------:R-:W0:Y:S01]  /*19b0*/  @!P2 S2R R20, SR_CgaCtaId ;  /* 0x000000000014a919 */ /* 0x000e220000008800 */
[----:B------:R-:W-:-:S02]  /*19c0*/  @!P1 MOV R14, 0x400 ;  /* 0x00000400000e9802 */ /* 0x000fc40000000f00 */
[----:B-1----:R-:W-:Y:S01]  /*19d0*/  @!P0 MOV R12, 0x400 ;  /* 0x00000400000c8802 */ /* 0x002fe20000000f00 */
[----:B------:R-:W1:Y:S01]  /*19e0*/  @!P1 S2R R17, SR_CgaCtaId ;  /* 0x0000000000119919 */ /* 0x000e620000008800 */
[----:B------:R-:W-:Y:S02]  /*19f0*/  @!P2 LOP3.LUT R22, R22, 0x1c, RZ, 0xc0, !PT ;  /* 0x0000001c1616a812 */ /* 0x000fe400078ec0ff */
[----:B-----5:R-:W-:Y:S01]  /*1a00*/  MOV R24, 0xff800000 ;  /* 0xff80000000187802 */ /* 0x020fe20000000f00 */
[----:B------:R-:W-:Y:S01]  /*1a10*/  ULEA UR4, UR4, UR5, 0x18 ;  /* 0x0000000504047291 */ /* 0x000fe2000f8ec0ff */
[----:B------:R-:W-:Y:S01]  /*1a20*/  IMAD.MOV.U32 R25, RZ, RZ, -0x800000 ;  /* 0xff800000ff197424 */ /* 0x000fe200078e00ff */
[----:B------:R-:W-:Y:S01]  /*1a30*/  @!P0 LEA R7, R7, R12, 0x18 ;  /* 0x0000000c07078211 */ /* 0x000fe200078ec0ff */
[----:B------:R-:W-:Y:S01]  /*1a40*/  @!P3 IMAD.SHL.U32 R12, R4, 0x4, RZ ;  /* 0x00000004040cb824 */ /* 0x000fe200078e00ff */
[----:B0-----:R-:W-:Y:S01]  /*1a50*/  @!P2 LEA R15, R20, R15, 0x18 ;  /* 0x0000000f140fa211 */ /* 0x001fe200078ec0ff */
[----:B------:R-:W-:-:S03]  /*1a60*/  @!P1 IMAD.SHL.U32 R20, R4, 0x4, RZ ;  /* 0x0000000404149824 */ /* 0x000fc600078e00ff */
[----:B------:R-:W-:Y:S02]  /*1a70*/  @!P3 LOP3.LUT R12, R12, 0x1c, RZ, 0xc0, !PT ;  /* 0x0000001c0c0cb812 */ /* 0x000fe400078ec0ff */
[----:B-1----:R-:W-:Y:S01]  /*1a80*/  @!P1 LEA R13, R17, R14, 0x18 ;  /* 0x0000000e110d9211 */ /* 0x002fe200078ec0ff */
[----:B------:R-:W-:Y:S01]  /*1a90*/  @!P0 IMAD.SHL.U32 R14, R4, 0x4, RZ ;  /* 0x00000004040e8824 */ /* 0x000fe200078e00ff */
[----:B------:R-:W-:Y:S01]  /*1aa0*/  @!P1 LOP3.LUT R20, R20, 0x1c, RZ, 0xc0, !PT ;  /* 0x0000001c14149812 */ /* 0x000fe200078ec0ff */
[----:B------:R-:W-:Y:S01]  /*1ab0*/  @!P2 IMAD.IADD R22, R22, 0x1, R15 ;  /* 0x000000011616a824 */ /* 0x000fe200078e020f */
[----:B------:R-:W-:Y:S02]  /*1ac0*/  @!P3 IADD3 R12, PT, PT, R12, UR4, RZ ;  /* 0x000000040c0cbc10 */ /* 0x000fe4000fffe0ff */
[----:B------:R-:W-:Y:S01]  /*1ad0*/  @!P0 LOP3.LUT R14, R14, 0x1c, RZ, 0xc0, !PT ;  /* 0x0000001c0e0e8812 */ /* 0x000fe200078ec0ff */
[----:B------:R-:W-:Y:S01]  /*1ae0*/  @!P1 IMAD.IADD R20, R20, 0x1, R13 ;  /* 0x0000000114149824 */ /* 0x000fe200078e020d */
[----:B------:R-:W-:Y:S01]  /*1af0*/  SHF.R.U32.HI R13, RZ, 0x4, R4 ;  /* 0x00000004ff0d7819 */ /* 0x000fe20000011604 */
[----:B------:R-:W-:-:S02]  /*1b00*/  @!P3 IMAD R15, R3, 0x24, R12 ;  /* 0x00000024030fb824 */ /* 0x000fc400078e020c */
[----:B------:R-:W-:Y:S01]  /*1b10*/  @!P0 IMAD.IADD R14, R14, 0x1, R7 ;  /* 0x000000010e0e8824 */ /* 0x000fe200078e0207 */
[----:B------:R-:W-:Y:S01]  /*1b20*/  LOP3.LUT R7, R4, 0xf, RZ, 0xc0, !PT ;  /* 0x0000000f04077812 */ /* 0x000fe200078ec0ff */
[----:B------:R-:W-:Y:S01]  /*1b30*/  @!P2 IMAD R22, R3, 0x24, R22 ;  /* 0x000000240316a824 */ /* 0x000fe200078e0216 */
[----:B------:R-:W-:Y:S01]  /*1b40*/  LEA R12, R13, UR4, 0x2 ;  /* 0x000000040d0c7c11 */ /* 0x000fe2000f8e10ff */
[C---:B------:R-:W-:Y:S01]  /*1b50*/  @!P1 IMAD R20, R3.reuse, 0x24, R20 ;  /* 0x0000002403149824 */ /* 0x040fe200078e0214 */
[----:B------:R-:W-:Y:S01]  /*1b60*/  USHF.R.S32.HI UR4, URZ, 0x1f, UR22 ;  /* 0x0000001fff047899 */ /* 0x000fe20008011416 */
[----:B------:R-:W-:Y:S02]  /*1b70*/  @!P0 IMAD R17, R3, 0x24, R14 ;  /* 0x0000002403118824 */ /* 0x000fe400078e020e */
[----:B------:R-:W-:Y:S01]  /*1b80*/  IMAD R12, R7, 0x24, R12 ;  /* 0x00000024070c7824 */ /* 0x000fe200078e020c */
[----:B------:R-:W0:Y:S01]  /*1b90*/  LDC R3, c[0x0][0x434] ;  /* 0x00010d00ff037b82 */ /* 0x000e220000000800 */
[----:B------:R-:W-:Y:S01]  /*1ba0*/  ULOP3.LUT UR4, UR4, 0x1, URZ, 0xfc, !UPT ;  /* 0x0000000104047892 */ /* 0x000fe2000f8efcff */
[----:B--2---:R-:W-:Y:S04]  /*1bb0*/  @!P3 STS [R15], R16 ;  /* 0x000000100f00b388 */ /* 0x004fe80000000800 */
[----:B---3--:R0:W-:Y:S04]  /*1bc0*/  @!P2 STS [R22+0x240], R11 ;  /* 0x0002400b1600a388 */ /* 0x0081e80000000800 */
[----:B----4-:R1:W-:Y:S04]  /*1bd0*/  @!P1 STS [R20+0x480], R5 ;  /* 0x0004800514009388 */ /* 0x0103e80000000800 */
[----:B------:R2:W-:Y:S01]  /*1be0*/  @!P0 STS [R17+0x6c0], R6 ;  /* 0x0006c00611008388 */ /* 0x0005e20000000800 */
[----:B------:R-:W-:Y:S01]  /*1bf0*/  BAR.SYNC.DEFER_BLOCKING 0x0 ;  /* 0x0000000000007b1d */ /* 0x000fe20000010000 */
[----:B0-----:R-:W-:-:S05]  /*1c00*/  IABS R11, R3 ;  /* 0x00000003000b7213 */ /* 0x001fca0000000000 */
[----:B-1----:R-:W0:Y:S01]  /*1c10*/  I2F.RP R20, R11 ;  /* 0x0000000b00147306 */ /* 0x002e220000209400 */
[----:B------:R-:W-:Y:S04]  /*1c20*/  @!P0 LDS R27, [R12] ;  /* 0x000000000c1b8984 */ /* 0x000fe80000000800 */
[----:B------:R-:W-:Y:S04]  /*1c30*/  @!P0 LDS R24, [R12+0x240] ;  /* 0x000240000c188984 */ /* 0x000fe80000000800 */
[----:B------:R-:W1:Y:S01]  /*1c40*/  @!P0 LDS R25, [R12+0x480] ;  /* 0x000480000c198984 */ /* 0x000e620000000800 */
[----:B0-----:R-:W0:Y:S03]  /*1c50*/  MUFU.RCP R16, R20 ;  /* 0x0000001400107308 */ /* 0x001e260000001000 */
[----:B------:R-:W3:Y:S01]  /*1c60*/  @!P0 LDS R23, [R12+0x6c0] ;  /* 0x0006c0000c178984 */ /* 0x000ee20000000800 */
[----:B0-----:R-:W-:-:S04]  /*1c70*/  VIADD R16, R16, 0xffffffe ;  /* 0x0ffffffe10107836 */ /* 0x001fc80000000000 */
[----:B--2---:R0:W2:Y:S02]  /*1c80*/  F2I.FTZ.U32.TRUNC.NTZ R17, R16 ;  /* 0x0000001000117305 */ /* 0x0040a4000021f000 */
[----:B0-----:R-:W-:Y:S01]  /*1c90*/  HFMA2 R16, -RZ, RZ, 0, 0 ;  /* 0x00000000ff107431 */ /* 0x001fe200000001ff */
[----:B-1----:R-:W-:-:S04]  /*1ca0*/  FMNMX3.FTZ R6, R27, R24, R25, !PT ;  /* 0x000000181b067276 */ /* 0x002fc80007810019 */
[----:B---3--:R-:W-:Y:S01]  /*1cb0*/  FMNMX.FTZ R5, R6, R23, !PT ;  /* 0x0000001706057209 */ /* 0x008fe20007810000 */
[----:B--2---:R-:W-:-:S04]  /*1cc0*/  IMAD.MOV R6, RZ, RZ, -R17 ;  /* 0x000000ffff067224 */ /* 0x004fc800078e0a11 */
[----:B------:R-:W0:Y:S01]  /*1cd0*/  SHFL.BFLY PT, R14, R5, 0x8, 0x1f ;  /* 0x0d001f00050e7f89 */ /* 0x000e2200000e0000 */
[----:B------:R-:W-:-:S04]  /*1ce0*/  IMAD R6, R6, R11, RZ ;  /* 0x0000000b06067224 */ /* 0x000fc800078e02ff */
[----:B------:R-:W-:Y:S02]  /*1cf0*/  IMAD.HI.U32 R6, R17, R6, R16 ;  /* 0x0000000611067227 */ /* 0x000fe400078e0010 */
[----:B------:R-:W1:Y:S01]  /*1d00*/  LDC R17, c[0x0][0x3e0] ;  /* 0x0000f800ff117b82 */ /* 0x000e620000000800 */
[----:B0-----:R-:W-:Y:S02]  /*1d10*/  FMNMX.FTZ R14, R5, R14, !PT ;  /* 0x0000000e050e7209 */ /* 0x001fe40007810000 */
[----:B------:R-:W-:Y:S02]  /*1d20*/  IABS R5, R2 ;  /* 0x0000000200057213 */ /* 0x000fe40000000000 */
[----:B------:R-:W-:Y:S01]  /*1d30*/  LOP3.LUT R2, R2, R3, RZ, 0x3c, !PT ;  /* 0x0000000302027212 */ /* 0x000fe200078e3cff */
[----:B------:R-:W0:Y:S03]  /*1d40*/  SHFL.BFLY PT, R15, R14, 0x4, 0x1f ;  /* 0x0c801f000e0f7f89 */ /* 0x000e2600000e0000 */
[----:B------:R-:W-:-:S02]  /*1d50*/  ISETP.GE.AND P2, PT, R2, RZ, PT ;  /* 0x000000ff0200720c */ /* 0x000fc40003f46270 */
[----:B0-----:R-:W-:Y:S01]  /*1d60*/  FMNMX.FTZ R15, R14, R15, !PT ;  /* 0x0000000f0e0f7209 */ /* 0x001fe20007810000 */
[----:B------:R-:W-:-:S04]  /*1d70*/  IMAD.HI.U32 R14, R6, R5, RZ ;  /* 0x00000005060e7227 */ /* 0x000fc800078e00ff */
[----:B------:R-:W0:Y:S01]  /*1d80*/  SHFL.BFLY PT, R12, R15, 0x2, 0x1f ;  /* 0x0c401f000f0c7f89 */ /* 0x000e2200000e0000 */
[----:B------:R-:W-:-:S04]  /*1d90*/  IMAD.MOV R6, RZ, RZ, -R14 ;  /* 0x000000ffff067224 */ /* 0x000fc800078e0a0e */
[----:B------:R-:W-:-:S05]  /*1da0*/  IMAD R6, R11, R6, R5 ;  /* 0x000000060b067224 */ /* 0x000fca00078e0205 */
[----:B------:R-:W-:-:S13]  /*1db0*/  ISETP.GT.U32.AND P0, PT, R11, R6, PT ;  /* 0x000000060b00720c */ /* 0x000fda0003f04070 */
[----:B------:R-:W-:Y:S01]  /*1dc0*/  @!P0 IMAD.IADD R6, R6, 0x1, -R11 ;  /* 0x0000000106068824 */ /* 0x000fe200078e0a0b */
[----:B0-----:R-:W-:Y:S01]  /*1dd0*/  FMNMX.FTZ R12, R15, R12, !PT ;  /* 0x0000000c0f0c7209 */ /* 0x001fe20007810000 */
[----:B------:R-:W-:Y:S01]  /*1de0*/  @!P0 VIADD R14, R14, 0x1 ;  /* 0x000000010e0e8836 */ /* 0x000fe20000000000 */
[----:B------:R-:W-:Y:S02]  /*1df0*/  ISETP.NE.AND P0, PT, R3, RZ, PT ;  /* 0x000000ff0300720c */ /* 0x000fe40003f05270 */
[----:B------:R-:W-:Y:S01]  /*1e00*/  ISETP.GE.U32.AND P1, PT, R6, R11, PT ;  /* 0x0000000b0600720c */ /* 0x000fe20003f26070 */
[----:B------:R-:W0:-:S12]  /*1e10*/  SHFL.BFLY PT, R5, R12, 0x1, 0x1f ;  /* 0x0c201f000c057f89 */ /* 0x000e1800000e0000 */
[----:B------:R-:W-:-:S05]  /*1e20*/  @P1 VIADD R14, R14, 0x1 ;  /* 0x000000010e0e1836 */ /* 0x000fca0000000000 */
[----:B------:R-:W-:Y:S02]  /*1e30*/  @!P2 IADD3 R14, PT, PT, -R14, RZ, RZ ;  /* 0x000000ff0e0ea210 */ /* 0x000fe40007ffe1ff */
[----:B------:R-:W-:Y:S02]  /*1e40*/  @!P0 LOP3.LUT R14, RZ, R3, RZ, 0x33, !PT ;  /* 0x00000003ff0e8212 */ /* 0x000fe400078e33ff */
[----:B0-----:R-:W-:Y:S02]  /*1e50*/  FMNMX.FTZ R5, R12, R5, !PT ;  /* 0x000000050c057209 */ /* 0x001fe40007810000 */
[----:B-1----:R-:W-:Y:S02]  /*1e60*/  IABS R12, R17 ;  /* 0x00000011000c7213 */ /* 0x002fe40000000000 */
[----:B------:R-:W-:-:S04]  /*1e70*/  FSETP.NEU.FTZ.AND P1, PT, R5, -INF , PT ;  /* 0xff8000000500780b */ /* 0x000fc80003f3d000 */
[----:B------:R-:W-:Y:S01]  /*1e80*/  FSEL R2, R5, RZ, P1 ;  /* 0x000000ff05027208 */ /* 0x000fe20000800000 */
[----:B------:R-:W-:Y:S01]  /*1e90*/  IMAD R5, R14, UR4, RZ ;  /* 0x000000040e057c24 */ /* 0x000fe2000f8e02ff */
[----:B------:R-:W0:Y:S03]  /*1ea0*/  LDCU UR4, c[0x0][0x430] ;  /* 0x00008600ff0477ac */ /* 0x000e260008000800 */
[C---:B------:R-:W-:Y:S01]  /*1eb0*/  FADD.FTZ R20, -R2.reuse, R27 ;  /* 0x0000001b02147221 */ /* 0x040fe20000010100 */
[C---:B------:R-:W-:Y:S01]  /*1ec0*/  FADD.FTZ R22, -R2.reuse, R24 ;  /* 0x0000001802167221 */ /* 0x040fe20000010100 */
[C---:B------:R-:W-:Y:S01]  /*1ed0*/  FADD.FTZ R21, -R2.reuse, R25 ;  /* 0x0000001902157221 */ /* 0x040fe20000010100 */
[----:B------:R-:W-:Y:S01]  /*1ee0*/  FADD.FTZ R15, -R2, R23 ;  /* 0x00000017020f7221 */ /* 0x000fe20000010100 */
[----:B------:R-:W-:Y:S01]  /*1ef0*/  FMUL.FTZ R20, R20, 1.4426950216293334961 ;  /* 0x3fb8aa3b14147820 */ /* 0x000fe20000410000 */
[----:B------:R-:W-:Y:S01]  /*1f00*/  FMUL.FTZ R22, R22, 1.4426950216293334961 ;  /* 0x3fb8aa3b16167820 */ /* 0x000fe20000410000 */
[----:B------:R-:W-:Y:S01]  /*1f10*/  FMUL.FTZ R21, R21, 1.4426950216293334961 ;  /* 0x3fb8aa3b15157820 */ /* 0x000fe20000410000 */
[----:B------:R-:W-:Y:S01]  /*1f20*/  FMUL.FTZ R15, R15, 1.4426950216293334961 ;  /* 0x3fb8aa3b0f0f7820 */ /* 0x000fe20000410000 */
[----:B------:R-:W-:Y:S01]  /*1f30*/  IABS R16, R5 ;  /* 0x0000000500107213 */ /* 0x000fe20000000000 */
[----:B------:R1:W-:Y:S01]  /*1f40*/  MUFU.EX2 R11, R22 ;  /* 0x00000016000b7308 */ /* 0x0003e20000000800 */
[----:B------:R-:W-:-:S03]  /*1f50*/  ISETP.NE.AND P5, PT, R5, RZ, PT ;  /* 0x000000ff0500720c */ /* 0x000fc60003fa5270 */
[----:B------:R-:W2:Y:S04]  /*1f60*/  MUFU.EX2 R20, R20 ;  /* 0x0000001400147308 */ /* 0x000ea80000000800 */
[----:B------:R-:W3:Y:S04]  /*1f70*/  MUFU.EX2 R6, R21 ;  /* 0x0000001500067308 */ /* 0x000ee80000000800 */
[----:B------:R-:W4:Y:S04]  /*1f80*/  MUFU.EX2 R33, R15 ;  /* 0x0000000f00217308 */ /* 0x000f280000000800 */
[----:B-1----:R-:W1:Y:S01]  /*1f90*/  I2F.RP R22, R12 ;  /* 0x0000000c00167306 */ /* 0x002e620000209400 */
[----:B--2---:R-:W-:-:S04]  /*1fa0*/  FADD.FTZ R11, R20, R11 ;  /* 0x0000000b140b7221 */ /* 0x004fc80000010000 */
[----:B---3--:R-:W-:-:S03]  /*1fb0*/  FADD.FTZ R6, R11, R6 ;  /* 0x000000060b067221 */ /* 0x008fc60000010000 */
[----:B------:R-:W2:Y:S01]  /*1fc0*/  I2F.RP R26, R16 ;  /* 0x00000010001a7306 */ /* 0x000ea20000209400 */
[----:B----4-:R-:W-:-:S05]  /*1fd0*/  FADD.FTZ R33, R6, R33 ;  /* 0x0000002106217221 */ /* 0x010fca0000010000 */
[----:B------:R-:W3:Y:S02]  /*1fe0*/  SHFL.BFLY PT, R20, R33, 0x8, 0x1f ;  /* 0x0d001f0021147f89 */ /* 0x000ee400000e0000 */
[----:B-1----:R-:W1:Y:S08]  /*1ff0*/  MUFU.RCP R28, R22 ;  /* 0x00000016001c7308 */ /* 0x002e700000001000 */
[----:B--2---:R-:W2:Y:S01]  /*2000*/  MUFU.RCP R21, R26 ;  /* 0x0000001a00157308 */ /* 0x004ea20000001000 */
[----:B-1----:R-:W-:-:S07]  /*2010*/  VIADD R28, R28, 0xffffffe ;  /* 0x0ffffffe1c1c7836 */ /* 0x002fce0000000000 */
[----:B------:R-:W1:Y:S01]  /*2020*/  F2I.FTZ.U32.TRUNC.NTZ R29, R28 ;  /* 0x0000001c001d7305 */ /* 0x000e62000021f000 */
[----:B---3--:R-:W-:Y:S01]  /*2030*/  FADD.FTZ R20, R33, R20 ;  /* 0x0000001421147221 */ /* 0x008fe20000010000 */
[----:B--2---:R-:W-:-:S04]  /*2040*/  VIADD R21, R21, 0xffffffe ;  /* 0x0ffffffe15157836 */ /* 0x004fc80000000000 */
[----:B------:R-:W2:Y:S02]  /*2050*/  SHFL.BFLY PT, R15, R20, 0x4, 0x1f ;  /* 0x0c801f00140f7f89 */ /* 0x000ea400000e0000 */
[----:B------:R-:W3:Y:S01]  /*2060*/  F2I.FTZ.U32.TRUNC.NTZ R21, R21 ;  /* 0x0000001500157305 */ /* 0x000ee2000021f000 */
[----:B-1----:R-:W-:Y:S02]  /*2070*/  IMAD.MOV R6, RZ, RZ, -R29 ;  /* 0x000000ffff067224 */ /* 0x002fe400078e0a1d */
[----:B------:R-:W-:Y:S02]  /*2080*/  IMAD.MOV.U32 R28, RZ, RZ, RZ ;  /* 0x000000ffff1c7224 */ /* 0x000fe400078e00ff */
[----:B------:R-:W-:-:S04]  /*2090*/  IMAD R33, R6, R12, RZ ;  /* 0x0000000c06217224 */ /* 0x000fc800078e02ff */
[----:B------:R-:W-:-:S04]  /*20a0*/  IMAD.HI.U32 R22, R29, R33, R28 ;  /* 0x000000211d167227 */ /* 0x000fc800078e001c */
[----:B---3--:R-:W-:Y:S02]  /*20b0*/  IMAD.MOV R11, RZ, RZ, -R21 ;  /* 0x000000ffff0b7224 */ /* 0x008fe400078e0a15 */
[----:B--2---:R-:W-:Y:S01]  /*20c0*/  FADD.FTZ R15, R20, R15 ;  /* 0x0000000f140f7221 */ /* 0x004fe20000010000 */
[----:B------:R-:W-:Y:S01]  /*20d0*/  MOV R20, RZ ;  /* 0x000000ff00147202 */ /* 0x000fe20000000f00 */
[----:B------:R-:W-:-:S03]  /*20e0*/  IMAD R11, R11, R16, RZ ;  /* 0x000000100b0b7224 */ /* 0x000fc600078e02ff */
[----:B------:R-:W1:Y:S01]  /*20f0*/  SHFL.BFLY PT, R6, R15, 0x2, 0x1f ;  /* 0x0c401f000f067f89 */ /* 0x000e6200000e0000 */
[----:B------:R-:W-:Y:S01]  /*2100*/  IMAD.HI.U32 R20, R21, R11, R20 ;  /* 0x0000000b15147227 */ /* 0x000fe200078e0014 */
[----:B------:R-:W-:-:S03]  /*2110*/  IABS R21, R5 ;  /* 0x0000000500157213 */ /* 0x000fc60000000000 */
[----:B------:R-:W-:Y:S02]  /*2120*/  VIADD R11, R16, UR18 ;  /* 0x00000012100b7c36 */ /* 0x000fe40008000000 */
[----:B------:R-:W-:-:S03]  /*2130*/  IMAD.MOV R21, RZ, RZ, -R21 ;  /* 0x000000ffff157224 */ /* 0x000fc600078e0a15 */
[----:B------:R-:W-:Y:S02]  /*2140*/  IABS R29, R11 ;  /* 0x0000000b001d7213 */ /* 0x000fe40000000000 */
[C---:B------:R-:W-:Y:S02]  /*2150*/  LOP3.LUT R26, R11.reuse, R16, RZ, 0x3c, !PT ;  /* 0x000000100b1a7212 */ /* 0x040fe400078e3cff */
[----:B------:R-:W-:Y:S01]  /*2160*/  LOP3.LUT R11, R11, R17, RZ, 0x3c, !PT ;  /* 0x000000110b0b7212 */ /* 0x000fe200078e3cff */
[----:B------:R-:W-:Y:S01]  /*2170*/  IMAD.HI.U32 R20, R20, R29, RZ ;  /* 0x0000001d14147227 */ /* 0x000fe200078e00ff */
[----:B------:R-:W-:-:S03]  /*2180*/  ISETP.GE.AND P0, PT, R26, RZ, PT ;  /* 0x000000ff1a00720c */ /* 0x000fc60003f06270 */
[----:B------:R-:W-:-:S04]  /*2190*/  IMAD.HI.U32 R22, R22, R29, RZ ;  /* 0x0000001d16167227 */ /* 0x000fc800078e00ff */
[--C-:B------:R-:W-:Y:S02]  /*21a0*/  IMAD R33, R20, R21, R29.reuse ;  /* 0x0000001514217224 */ /* 0x100fe400078e021d */
[----:B-1----:R-:W-:Y:S01]  /*21b0*/  FADD.FTZ R6, R15, R6 ;  /* 0x000000060f067221 */ /* 0x002fe20000010000 */
[----:B------:R-:W-:Y:S01]  /*21c0*/  IMAD.MOV R21, RZ, RZ, -R22 ;  /* 0x000000ffff157224 */ /* 0x000fe200078e0a16 */
[----:B------:R-:W1:Y:S01]  /*21d0*/  LDC.U8 R15, c[0x0][0x549] ;  /* 0x00015240ff0f7b82 */ /* 0x000e620000000000 */
[----:B------:R-:W-:Y:S02]  /*21e0*/  ISETP.GT.U32.AND P3, PT, R16, R33, PT ;  /* 0x000000211000720c */ /* 0x000fe40003f64070 */
[C---:B------:R-:W-:Y:S02]  /*21f0*/  IMAD R29, R12.reuse, R21, R29 ;  /* 0x000000150c1d7224 */ /* 0x040fe400078e021d */
[----:B------:R-:W2:Y:S03]  /*2200*/  SHFL.BFLY PT, R21, R6, 0x1, 0x1f ;  /* 0x0c201f0006157f89 */ /* 0x000ea600000e0000 */
[----:B------:R-:W-:-:S06]  /*2210*/  ISETP.GT.U32.AND P1, PT, R12, R29, PT ;  /* 0x0000001d0c00720c */ /* 0x000fcc0003f24070 */
[-C--:B------:R-:W-:Y:S01]  /*2220*/  @!P3 IADD3 R33, PT, PT, R33, -R16.reuse, RZ ;  /* 0x800000102121b210 */ /* 0x080fe20007ffe0ff */
[----:B------:R-:W-:Y:S01]  /*2230*/  @!P3 VIADD R20, R20, 0x1 ;  /* 0x000000011414b836 */ /* 0x000fe20000000000 */
[----:B------:R-:W-:Y:S02]  /*2240*/  ISETP.GE.AND P3, PT, R11, RZ, PT ;  /* 0x000000ff0b00720c */ /* 0x000fe40003f66270 */
[----:B------:R-:W-:-:S03]  /*2250*/  ISETP.GE.U32.AND P2, PT, R33, R16, PT ;  /* 0x000000102100720c */ /* 0x000fc60003f46070 */
[----:B------:R-:W-:Y:S02]  /*2260*/  @!P1 IMAD.IADD R29, R29, 0x1, -R12 ;  /* 0x000000011d1d9824 */ /* 0x000fe400078e0a0c */
[----:B------:R-:W-:Y:S01]  /*2270*/  @!P1 VIADD R22, R22, 0x1 ;  /* 0x0000000116169836 */ /* 0x000fe20000000000 */
[----:B------:R-:W-:Y:S02]  /*2280*/  ISETP.NE.AND P1, PT, R17, RZ, PT ;  /* 0x000000ff1100720c */ /* 0x000fe40003f25270 */
[----:B------:R-:W-:Y:S02]  /*2290*/  ISETP.GE.U32.AND P4, PT, R29, R12, PT ;  /* 0x0000000c1d00720c */ /* 0x000fe40003f86070 */
[----:B------:R-:W-:Y:S01]  /*22a0*/  SHF.R.S32.HI R29, RZ, 0x1f, R5 ;  /* 0x0000001fff1d7819 */ /* 0x000fe20000011405 */
[----:B--2---:R-:W-:Y:S01]  /*22b0*/  FADD.FTZ R21, R6, R21 ;  /* 0x0000001506157221 */ /* 0x004fe20000010000 */
[----:B0-----:R-:W-:Y:S02]  /*22c0*/  IMAD R6, R3, UR4, RZ ;  /* 0x0000000403067c24 */ /* 0x001fe4000f8e02ff */
[----:B------:R-:W-:-:S02]  /*22d0*/  @P2 VIADD R20, R20, 0x1 ;  /* 0x0000000114142836 */ /* 0x000fc40000000000 */
[----:B------:R-:W-:Y:S01]  /*22e0*/  FSETP.NE.FTZ.AND P2, PT, R21, RZ, PT ;  /* 0x000000ff1500720b */ /* 0x000fe20003f55000 */
[----:B------:R-:W-:Y:S02]  /*22f0*/  IMAD R5, R5, R6, RZ ;  /* 0x0000000605057224 */ /* 0x000fe400078e02ff */
[----:B------:R-:W-:Y:S01]  /*2300*/  @!P0 IMAD.MOV R20, RZ, RZ, -R20 ;  /* 0x000000ffff148224 */ /* 0x000fe200078e0a14 */
[----:B-1----:R-:W-:Y:S02]  /*2310*/  ISETP.NE.AND P0, PT, R15, RZ, PT ;  /* 0x000000ff0f00720c */ /* 0x002fe40003f05270 */
[----:B------:R-:W-:Y:S02]  /*2320*/  @P4 IADD3 R22, PT, PT, R22, 0x1, RZ ;  /* 0x0000000116164810 */ /* 0x000fe40007ffe0ff */
[----:B------:R-:W-:Y:S02]  /*2330*/  ISETP.NE.AND P4, PT, R14, RZ, PT ;  /* 0x000000ff0e00720c */ /* 0x000fe40003f85270 */
[----:B------:R-:W-:Y:S01]  /*2340*/  @!P5 LOP3.LUT R20, RZ, R16, RZ, 0x33, !PT ;  /* 0x00000010ff14d212 */ /* 0x000fe200078e33ff */
[----:B------:R-:W-:Y:S01]  /*2350*/  @!P3 IMAD.MOV R22, RZ, RZ, -R22 ;  /* 0x000000ffff16b224 */ /* 0x000fe200078e0a16 */
[----:B------:R-:W-:Y:S01]  /*2360*/  @!P1 LOP3.LUT R22, RZ, R17, RZ, 0x33, !PT ;  /* 0x00000011ff169212 */ /* 0x000fe200078e33ff */
[----:B------:R-:W0:Y:S01]  /*2370*/  @P2 MUFU.LG2 R21, R21 ;  /* 0x0000001500152308 */ /* 0x000e220000000c00 */
[----:B------:R-:W-:-:S02]  /*2380*/  LOP3.LUT P1, RZ, R4, 0x38f, RZ, 0xc0, !PT ;  /* 0x0000038f04ff7812 */ /* 0x000fc4000782c0ff */
[----:B------:R-:W-:Y:S02]  /*2390*/  SEL R11, R3, 0x1, !P0 ;  /* 0x00000001030b7807 */ /* 0x000fe40004000000 */
[----:B------:R-:W-:Y:S02]  /*23a0*/  SEL R12, RZ, 0x1, !P4 ;  /* 0x00000001ff0c7807 */ /* 0x000fe40006000000 */
[----:B------:R-:W-:Y:S01]  /*23b0*/  ISETP.LT.U32.AND P0, PT, R18, R20, PT ;  /* 0x000000141200720c */ /* 0x000fe20003f01070 */
[----:B------:R-:W-:Y:S01]  /*23c0*/  IMAD R11, R22, R11, RZ ;  /* 0x0000000b160b7224 */ /* 0x000fe200078e02ff */
[----:B------:R-:W-:Y:S01]  /*23d0*/  SHF.R.S32.HI R15, RZ, 0x1f, R20 ;  /* 0x0000001fff0f7819 */ /* 0x000fe20000011414 */
[----:B------:R-:W-:Y:S01]  /*23e0*/  IMAD.MOV.U32 R22, RZ, RZ, 0x7f800000 ;  /* 0x7f800000ff167424 */ /* 0x000fe200078e00ff */
[----:B------:R-:W-:Y:S02]  /*23f0*/  LOP3.LUT R12, R29, R12, RZ, 0xfc, !PT ;  /* 0x0000000c1d0c7212 */ /* 0x000fe400078efcff */
[----:B------:R-:W-:-:S03]  /*2400*/  ISETP.LT.AND.EX P0, PT, R19, R15, PT, P0 ;  /* 0x0000000f1300720c */ /* 0x000fc60003f01300 */
[----:B------:R-:W-:Y:S01]  /*2410*/  IMAD R3, R12, R11, RZ ;  /* 0x0000000b0c037224 */ /* 0x000fe200078e02ff */
[----:B------:R-:W-:Y:S01]  /*2420*/  SEL R6, R18, R20, P0 ;  /* 0x0000001412067207 */ /* 0x000fe20000000000 */
[----:B0-----:R-:W-:Y:S01]  /*2430*/  @P2 FFMA.FTZ R22, R21, 0.69314718246459960938, R2 ;  /* 0x3f31721815162823 */ /* 0x001fe20000010002 */
[----:B------:R-:W-:Y:S07]  /*2440*/  @P1 BRA `(.L_x_52) ;  /* 0x00000010008c1947 */ /* 0x000fee0003800000 */
        /* <DEDUP_REMOVED lines=50> */
.L_x_54:
[----:B------:R-:W-:Y:S01]  /*2770*/  IMAD.MOV.U32 R26, RZ, RZ, R2 ;  /* 0x000000ffff1a7224 */ /* 0x000fe200078e0002 */
[----:B------:R-:W-:Y:S01]  /*2780*/  MOV R19, RZ ;  /* 0x000000ff00137202 */ /* 0x000fe20000000f00 */
[----:B------:R-:W-:Y:S01]  /*2790*/  IMAD.MOV.U32 R18, RZ, RZ, R32 ;  /* 0x000000ffff127224 */ /* 0x000fe200078e0020 */
[----:B------:R-:W-:Y:S02]  /*27a0*/  MOV R14, 0x27c0 ;  /* 0x000027c0000e7802 */ /* 0x000fe40000000f00 */
[----:B------:R-:W-:Y:S05]  /*27b0*/  CALL.REL.NOINC `($__internal_1_$__cuda_sm20_div_s64) ;  /* 0x0000001c00807944 */ /* 0x000fea0003c00000 */
[----:B------:R-:W-:Y:S02]  /*27c0*/  IADD3 R15, PT, PT, -R12, RZ, RZ ;  /* 0x000000ff0c0f7210 */ /* 0x000fe40007ffe1ff */
[----:B------:R-:W-:-:S03]  /*27d0*/  MOV R33, R11 ;  /* 0x0000000b00217202 */ /* 0x000fc60000000f00 */
[----:B------:R-:W-:Y:S01]  /*27e0*/  IMAD R14, R32, R15, R2 ;  /* 0x0000000f200e7224 */ /* 0x000fe200078e0202 */
[----:B------:R-:W-:-:S07]  /*27f0*/  MOV R32, R12 ;  /* 0x0000000c00207202 */ /* 0x000fce0000000f00 */
.L_x_55:
        /* <DEDUP_REMOVED lines=59> */
.L_x_57:
[----:B------:R-:W-:Y:S01]  /*2bb0*/  IMAD.MOV.U32 R26, RZ, RZ, R32 ;  /* 0x000000ffff1a7224 */ /* 0x000fe200078e0020 */
[----:B------:R-:W-:Y:S01]  /*2bc0*/  MOV R19, R33 ;  /* 0x0000002100137202 */ /* 0x000fe20000000f00 */
[----:B------:R-:W-:Y:S01]  /*2bd0*/  IMAD.MOV.U32 R18, RZ, RZ, R30 ;  /* 0x000000ffff127224 */ /* 0x000fe200078e001e */
[----:B------:R-:W-:Y:S02]  /*2be0*/  MOV R14, 0x2c00 ;  /* 0x00002c00000e7802 */ /* 0x000fe40000000f00 */
[----:B------:R-:W-:Y:S05]  /*2bf0*/  CALL.REL.NOINC `($__internal_1_$__cuda_sm20_div_s64) ;  /* 0x0000001800707944 */ /* 0x000fea0003c00000 */
[----:B------:R-:W-:-:S05]  /*2c00*/  IADD3 R31, PT, PT, -R12, RZ, RZ ;  /* 0x000000ff0c1f7210 */ /* 0x000fca0007ffe1ff */
[----:B------:R-:W-:Y:S02]  /*2c10*/  IMAD R31, R31, R30, R32 ;  /* 0x0000001e1f1f7224 */ /* 0x000fe400078e0220 */
.L_x_58:
[----:B------:R-:W-:Y:S05]  /*2c20*/  BSYNC.RECONVERGENT B0 ;  /* 0x0000000000007941 */ /* 0x000fea0003800200 */
.L_x_56:
[----:B------:R-:W-:Y:S01]  /*2c30*/  IABS R18, R8 ;  /* 0x0000000800127213 */ /* 0x000fe20000000000 */
[----:B------:R-:W0:Y:S01]  /*2c40*/  LDCU.U8 UR10, c[0x0][0x549] ;  /* 0x0000a920ff0a77ac */ /* 0x000e220008000000 */
[----:B------:R-:W-:Y:S02]  /*2c50*/  IABS R26, R10 ;  /* 0x0000000a001a7213 */ /* 0x000fe40000000000 */
[----:B------:R-:W1:Y:S01]  /*2c60*/  I2F.U32.RP R16, R18 ;  /* 0x0000001200107306 */ /* 0x000e620000209000 */
[----:B------:R-:W-:Y:S01]  /*2c70*/  IABS R11, R17 ;  /* 0x00000011000b7213 */ /* 0x000fe20000000000 */
[----:B------:R-:W2:Y:S06]  /*2c80*/  LDCU.64 UR4, c[0x0][0x430] ;  /* 0x00008600ff0477ac */ /* 0x000eac0008000a00 */
[----:B------:R-:W3:Y:S01]  /*2c90*/  I2F.U32.RP R28, R26 ;  /* 0x0000001a001c7306 */ /* 0x000ee20000209000 */
[----:B0-----:R-:W-:-:S07]  /*2ca0*/  UISETP.NE.AND UP0, UPT, UR10, URZ, UPT ;  /* 0x000000ff0a00728c */ /* 0x001fce000bf05270 */
[----:B-1----:R-:W0:Y:S01]  /*2cb0*/  MUFU.RCP R15, R16 ;  /* 0x00000010000f7308 */ /* 0x002e220000001000 */
[----:B--2---:R-:W-:Y:S02]  /*2cc0*/  USEL UR10, UR5, 0x1, !UP0 ;  /* 0x00000001050a7887 */ /* 0x004fe4000c000000 */
[----:B------:R-:W-:-:S05]  /*2cd0*/  USEL UR11, UR4, 0x1, UP0 ;  /* 0x00000001040b7887 */ /* 0x000fca0008000000 */
[----:B---3--:R-:W1:Y:S01]  /*2ce0*/  MUFU.RCP R20, R28 ;  /* 0x0000001c00147308 */ /* 0x008e620000001000 */
[----:B------:R-:W-:Y:S02]  /*2cf0*/  UIMAD UR4, UR5, UR4, URZ ;  /* 0x00000004050472a4 */ /* 0x000fe4000f8e02ff */
[----:B------:R-:W-:-:S05]  /*2d00*/  UIMAD UR5, UR11, UR5, URZ ;  /* 0x000000050b0572a4 */ /* 0x000fca000f8e02ff */
[----:B------:R-:W-:Y:S01]  /*2d10*/  I2F.U32.RP R14, R11 ;  /* 0x0000000b000e7306 */ /* 0x000fe20000209000 */
[----:B0-----:R-:W-:Y:S01]  /*2d20*/  VIADD R15, R15, 0xffffffe ;  /* 0x0ffffffe0f0f7836 */ /* 0x001fe20000000000 */
[----:B------:R-:W-:-:S06]  /*2d30*/  IABS R16, R12 ;  /* 0x0000000c00107213 */ /* 0x000fcc0000000000 */
[----:B------:R-:W0:Y:S01]  /*2d40*/  F2I.FTZ.U32.TRUNC.NTZ R15, R15 ;  /* 0x0000000f000f7305 */ /* 0x000e22000021f000 */
[----:B-1----:R-:W-:-:S07]  /*2d50*/  VIADD R20, R20, 0xffffffe ;  /* 0x0ffffffe14147836 */ /* 0x002fce0000000000 */
[----:B------:R-:W1:Y:S01]  /*2d60*/  F2I.FTZ.U32.TRUNC.NTZ R21, R20 ;  /* 0x0000001400157305 */ /* 0x000e62000021f000 */
[----:B0-----:R-:W-:-:S07]  /*2d70*/  IADD3 R29, PT, PT, RZ, -R15, RZ ;  /* 0x8000000fff1d7210 */ /* 0x001fce0007ffe0ff */
[----:B------:R0:W2:Y:S01]  /*2d80*/  MUFU.RCP R34, R14 ;  /* 0x0000000e00227308 */ /* 0x0000a20000001000 */
[----:B------:R-:W-:Y:S02]  /*2d90*/  IMAD R29, R29, R18, RZ ;  /* 0x000000121d1d7224 */ /* 0x000fe400078e02ff */
[----:B-1----:R-:W-:Y:S02]  /*2da0*/  IMAD.MOV R19, RZ, RZ, -R21 ;  /* 0x000000ffff137224 */ /* 0x002fe400078e0a15 */
[----:B------:R-:W-:Y:S02]  /*2db0*/  IMAD.MOV.U32 R20, RZ, RZ, RZ ;  /* 0x000000ffff147224 */ /* 0x000fe400078e00ff */
[----:B------:R-:W-:Y:S01]  /*2dc0*/  IMAD R32, R19, R26, RZ ;  /* 0x0000001a13207224 */ /* 0x000fe200078e02ff */
[----:B------:R-:W-:-:S03]  /*2dd0*/  IABS R19, R9 ;  /* 0x0000000900137213 */ /* 0x000fc60000000000 */
[----:B------:R-:W-:Y:S01]  /*2de0*/  IMAD.HI.U32 R32, R21, R32, R20 ;  /* 0x0000002015207227 */ /* 0x000fe200078e0014 */
[----:B------:R-:W1:Y:S01]  /*2df0*/  I2F.U32.RP R30, R19 ;  /* 0x00000013001e7306 */ /* 0x000e620000209000 */
[----:B------:R-:W-:Y:S02]  /*2e00*/  IABS R21, R31 ;  /* 0x0000001f00157213 */ /* 0x000fe40000000000 */
[----:B0-----:R-:W-:Y:S02]  /*2e10*/  HFMA2 R14, -RZ, RZ, 0, 0 ;  /* 0x00000000ff0e7431 */ /* 0x001fe400000001ff */
[----:B--2---:R-:W-:Y:S01]  /*2e20*/  VIADD R34, R34, 0xffffffe ;  /* 0x0ffffffe22227836 */ /* 0x004fe20000000000 */
[----:B------:R-:W-:Y:S01]  /*2e30*/  IABS R20, R10 ;  /* 0x0000000a00147213 */ /* 0x000fe20000000000 */
[----:B------:R-:W-:Y:S02]  /*2e40*/  IMAD.HI.U32 R32, R32, R21, RZ ;  /* 0x0000001520207227 */ /* 0x000fe400078e00ff */
[----:B------:R0:W2:Y:S02]  /*2e50*/  F2I.FTZ.U32.TRUNC.NTZ R35, R34 ;  /* 0x0000002200237305 */ /* 0x0000a4000021f000 */
[----:B------:R-:W-:Y:S01]  /*2e60*/  IMAD.HI.U32 R29, R15, R29, R14 ;  /* 0x0000001d0f1d7227 */ /* 0x000fe200078e000e */
[----:B------:R-:W-:-:S02]  /*2e70*/  IABS R14, R6 ;  /* 0x00000006000e7213 */ /* 0x000fc40000000000 */
[----:B------:R-:W-:Y:S01]  /*2e80*/  IABS R15, R8 ;  /* 0x00000008000f7213 */ /* 0x000fe20000000000 */
[----:B------:R-:W-:Y:S02]  /*2e90*/  IMAD.MOV R20, RZ, RZ, -R20 ;  /* 0x000000ffff147224 */ /* 0x000fe400078e0a14 */
[----:B------:R-:W3:Y:S01]  /*2ea0*/  I2F.U32.RP R28, R14 ;  /* 0x0000000e001c7306 */ /* 0x000ee20000209000 */
[----:B------:R-:W-:-:S04]  /*2eb0*/  IMAD.HI.U32 R29, R29, R16, RZ ;  /* 0x000000101d1d7227 */ /* 0x000fc800078e00ff */
[----:B------:R-:W-:Y:S02]  /*2ec0*/  IMAD R21, R32, R20, R21 ;  /* 0x0000001420157224 */ /* 0x000fe400078e0215 */
[----:B------:R-:W-:Y:S01]  /*2ed0*/  IMAD.MOV R15, RZ, RZ, -R15 ;  /* 0x000000ffff0f7224 */ /* 0x000fe200078e0a0f */
[----:B-1----:R-:W1:Y:S01]  /*2ee0*/  MUFU.RCP R30, R30 ;  /* 0x0000001e001e7308 */ /* 0x002e620000001000 */
[----:B0-----:R-:W-:Y:S01]  /*2ef0*/  IMAD.MOV.U32 R34, RZ, RZ, RZ ;  /* 0x000000ffff227224 */ /* 0x001fe200078e00ff */
[----:B------:R-:W-:Y:S01]  /*2f00*/  ISETP.GT.U32.AND P4, PT, R26, R21, PT ;  /* 0x000000151a00720c */ /* 0x000fe20003f84070 */
[----:B------:R-:W-:Y:S01]  /*2f10*/  IMAD R33, R29, R15, R16 ;  /* 0x0000000f1d217224 */ /* 0x000fe200078e0210 */
[----:B--2---:R-:W-:Y:S02]  /*2f20*/  IADD3 R15, PT, PT, RZ, -R35, RZ ;  /* 0x80000023ff0f7210 */ /* 0x004fe40007ffe0ff */
[----:B------:R-:W-:Y:S02]  /*2f30*/  IABS R16, R17 ;  /* 0x0000001100107213 */ /* 0x000fe40000000000 */
[----:B---3--:R-:W0:Y:S01]  /*2f40*/  MUFU.RCP R28, R28 ;  /* 0x0000001c001c7308 */ /* 0x008e220000001000 */
[----:B------:R-:W-:Y:S01]  /*2f50*/  ISETP.GT.U32.AND P2, PT, R18, R33, PT ;  /* 0x000000211200720c */ /* 0x000fe20003f44070 */
[----:B------:R-:W-:-:S02]  /*2f60*/  IMAD R15, R15, R11, RZ ;  /* 0x0000000b0f0f7224 */ /* 0x000fc400078e02ff */
[----:B------:R-:W-:Y:S02]  /*2f70*/  IMAD.MOV R16, RZ, RZ, -R16 ;  /* 0x000000ffff107224 */ /* 0x000fe400078e0a10 */
[----:B------:R-:W-:Y:S01]  /*2f80*/  IMAD.HI.U32 R34, R35, R15, R34 ;  /* 0x0000000f23227227 */ /* 0x000fe200078e0022 */
[----:B------:R-:W-:Y:S02]  /*2f90*/  @!P4 IADD3 R21, PT, PT, R21, -R26, RZ ;  /* 0x8000001a1515c210 */ /* 0x000fe40007ffe0ff */
[----:B------:R-:W-:Y:S01]  /*2fa0*/  IABS R15, R2 ;  /* 0x00000002000f7213 */ /* 0x000fe20000000000 */
[----:B-1----:R-:W-:Y:S01]  /*2fb0*/  VIADD R35, R30, 0xffffffe ;  /* 0x0ffffffe1e237836 */ /* 0x002fe20000000000 */
[----:B------:R-:W-:Y:S02]  /*2fc0*/  ISETP.GE.U32.AND P6, PT, R21, R26, PT ;  /* 0x0000001a1500720c */ /* 0x000fe40003fc6070 */
[----:B------:R-:W-:Y:S01]  /*2fd0*/  @!P4 IADD3 R32, PT, PT, R32, 0x1, RZ ;  /* 0x000000012020c810 */ /* 0x000fe20007ffe0ff */
[----:B------:R-:W-:Y:S01]  /*2fe0*/  IMAD.HI.U32 R21, R34, R15, RZ ;  /* 0x0000000f22157227 */ /* 0x000fe200078e00ff */
[----:B------:R-:W-:Y:S01]  /*2ff0*/  ISETP.NE.AND P4, PT, R10, RZ, PT ;  /* 0x000000ff0a00720c */ /* 0x000fe20003f85270 */
[----:B------:R-:W1:Y:S02]  /*3000*/  F2I.FTZ.U32.TRUNC.NTZ R35, R35 ;  /* 0x0000002300237305 */ /* 0x000e64000021f000 */
[----:B0-----:R-:W-:-:S02]  /*3010*/  VIADD R36, R28, 0xffffffe ;  /* 0x0ffffffe1c247836 */ /* 0x001fc40000000000 */
[----:B------:R-:W-:Y:S02]  /*3020*/  @!P2 IMAD.IADD R33, R33, 0x1, -R18 ;  /* 0x000000012121a824 */ /* 0x000fe400078e0a12 */
[----:B------:R-:W-:Y:S01]  /*3030*/  IMAD R16, R21, R16, R15 ;  /* 0x0000001015107224 */ /* 0x000fe200078e020f */
[----:B------:R-:W-:Y:S01]  /*3040*/  LOP3.LUT R15, R12, R8, RZ, 0x3c, !PT ;  /* 0x000000080c0f7212 */ /* 0x000fe200078e3cff */
[----:B------:R-:W0:Y:S01]  /*3050*/  F2I.FTZ.U32.TRUNC.NTZ R37, R36 ;  /* 0x0000002400257305 */ /* 0x000e22000021f000 */
[----:B------:R-:W-:Y:S01]  /*3060*/  ISETP.GE.U32.AND P5, PT, R33, R18, PT ;  /* 0x000000122100720c */ /* 0x000fe20003fa6070 */
[----:B------:R-:W-:Y:S01]  /*3070*/  @!P2 VIADD R29, R29, 0x1 ;  /* 0x000000011d1da836 */ /* 0x000fe20000000000 */
[----:B------:R-:W-:Y:S01]  /*3080*/  LOP3.LUT R18, R31, R10, RZ, 0x3c, !PT ;  /* 0x0000000a1f127212 */ /* 0x000fe200078e3cff */
[----:B------:R-:W-:Y:S01]  /*3090*/  IMAD.MOV.U32 R34, RZ, RZ, RZ ;  /* 0x000000ffff227224 */ /* 0x000fe200078e00ff */
[----:B------:R-:W-:Y:S02]  /*30a0*/  ISETP.GT.U32.AND P0, PT, R11, R16, PT ;  /* 0x000000100b00720c */ /* 0x000fe40003f04070 */
[----:B------:R-:W-:-:S02]  /*30b0*/  ISETP.GE.AND P1, PT, R15, RZ, PT ;  /* 0x000000ff0f00720c */ /* 0x000fc40003f26270 */
[----:B------:R-:W-:Y:S02]  /*30c0*/  ISETP.GE.AND P3, PT, R18, RZ, PT ;  /* 0x000000ff1200720c */ /* 0x000fe40003f66270 */
[----:B------:R-:W-:Y:S02]  /*30d0*/  ISETP.NE.AND P2, PT, R8, RZ, PT ;  /* 0x000000ff0800720c */ /* 0x000fe40003f45270 */
[----:B-1----:R-:W-:Y:S01]  /*30e0*/  IADD3 R20, PT, PT, RZ, -R35, RZ ;  /* 0x80000023ff147210 */ /* 0x002fe20007ffe0ff */
[----:B------:R-:W-:Y:S01]  /*30f0*/  @P5 VIADD R29, R29, 0x1 ;  /* 0x000000011d1d5836 */ /* 0x000fe20000000000 */
[----:B------:R-:W-:Y:S01]  /*3100*/  @P6 IADD3 R32, PT, PT, R32, 0x1, RZ ;  /* 0x0000000120206810 */ /* 0x000fe20007ffe0ff */
[----:B0-----:R-:W-:Y:S01]  /*3110*/  IMAD.MOV R15, RZ, RZ, -R37 ;  /* 0x000000ffff0f7224 */ /* 0x001fe200078e0a25 */
[----:B------:R-:W-:Y:S01]  /*3120*/  IABS R18, R9 ;  /* 0x0000000900127213 */ /* 0x000fe20000000000 */
[----:B------:R-:W-:Y:S01]  /*3130*/  @!P0 IMAD.IADD R16, R16, 0x1, -R11 ;  /* 0x0000000110108824 */ /* 0x000fe200078e0a0b */
[----:B------:R-:W-:Y:S01]  /*3140*/  ISETP.NE.AND P5, PT, R9, RZ, PT ;  /* 0x000000ff0900720c */ /* 0x000fe20003fa5270 */
[----:B------:R-:W-:Y:S01]  /*3150*/  IMAD.MOV.U32 R36, RZ, RZ, RZ ;  /* 0x000000ffff247224 */ /* 0x000fe200078e00ff */
[----:B------:R-:W-:Y:S01]  /*3160*/  IADD3 R18, PT, PT, RZ, -R18, RZ ;  /* 0x80000012ff127210 */ /* 0x000fe20007ffe0ff */
[----:B------:R-:W-:Y:S01]  /*3170*/  IMAD R15, R15, R14, RZ ;  /* 0x0000000e0f0f7224 */ /* 0x000fe200078e02ff */
[----:B------:R-:W-:Y:S01]  /*3180*/  @!P3 IADD3 R32, PT, PT, -R32, RZ, RZ ;  /* 0x000000ff2020b210 */ /* 0x000fe20007ffe1ff */
[----:B------:R-:W-:Y:S01]  /*3190*/  @!P1 IMAD.MOV R29, RZ, RZ, -R29 ;  /* 0x000000ffff1d9224 */ /* 0x000fe200078e0a1d */
[----:B------:R-:W-:Y:S01]  /*31a0*/  @!P2 LOP3.LUT R29, RZ, R8, RZ, 0x33, !PT ;  /* 0x00000008ff1da212 */ /* 0x000fe200078e33ff */
[----:B------:R-:W-:Y:S01]  /*31b0*/  IMAD R33, R20, R19, RZ ;  /* 0x0000001314217224 */ /* 0x000fe200078e02ff */
[----:B------:R-:W-:Y:S01]  /*31c0*/  @!P4 LOP3.LUT R32, RZ, R10, RZ, 0x33, !PT ;  /* 0x0000000aff20c212 */ /* 0x000fe200078e33ff */
[----:B------:R-:W-:Y:S01]  /*31d0*/  IMAD.HI.U32 R15, R37, R15, R36 ;  /* 0x0000000f250f7227 */ /* 0x000fe200078e0024 */
[----:B------:R-:W-:-:S02]  /*31e0*/  ISETP.GE.U32.AND P4, PT, R16, R11, PT ;  /* 0x0000000b1000720c */ /* 0x000fc40003f86070 */
[----:B------:R-:W-:Y:S01]  /*31f0*/  IABS R11, R6 ;  /* 0x00000006000b7213 */ /* 0x000fe20000000000 */
[----:B------:R-:W-:Y:S01]  /*3200*/  IMAD.HI.U32 R33, R35, R33, R34 ;  /* 0x0000002123217227 */ /* 0x000fe200078e0022 */
[----:B------:R-:W-:Y:S02]  /*3210*/  IABS R16, R29 ;  /* 0x0000001d00107213 */ /* 0x000fe40000000000 */
[----:B------:R-:W-:Y:S01]  /*3220*/  IABS R20, R32 ;  /* 0x0000002000147213 */ /* 0x000fe20000000000 */
[----:B------:R-:W-:Y:S02]  /*3230*/  IMAD.MOV R11, RZ, RZ, -R11 ;  /* 0x000000ffff0b7224 */ /* 0x000fe400078e0a0b */
[----:B------:R-:W-:-:S04]  /*3240*/  IMAD.HI.U32 R15, R15, R16, RZ ;  /* 0x000000100f0f7227 */ /* 0x000fc800078e00ff */
[----:B------:R-:W-:-:S04]  /*3250*/  IMAD.HI.U32 R33, R33, R20, RZ ;  /* 0x0000001421217227 */ /* 0x000fc800078e00ff */
[----:B------:R-:W-:Y:S02]  /*3260*/  IMAD R11, R15, R11, R16 ;  /* 0x0000000b0f0b7224 */ /* 0x000fe400078e0210 */
[----:B------:R-:W-:Y:S01]  /*3270*/  IMAD R20, R33, R18, R20 ;  /* 0x0000001221147224 */ /* 0x000fe200078e0214 */
[----:B------:R-:W-:Y:S01]  /*3280*/  LOP3.LUT R18, R2, R17, RZ, 0x3c, !PT ;  /* 0x0000001102127212 */ /* 0x000fe200078e3cff */
[----:B------:R-:W-:Y:S01]  /*3290*/  @!P0 VIADD R21, R21, 0x1 ;  /* 0x0000000115158836 */ /* 0x000fe20000000000 */
[----:B------:R-:W-:Y:S01]  /*32a0*/  ISETP.GT.U32.AND P1, PT, R14, R11, PT ;  /* 0x0000000b0e00720c */ /* 0x000fe20003f24070 */
[----:B------:R-:W-:Y:S01]  /*32b0*/  IMAD.MOV R16, RZ, RZ, -R32 ;  /* 0x000000ffff107224 */ /* 0x000fe200078e0a20 */
[----:B------:R-:W-:Y:S02]  /*32c0*/  ISETP.GT.U32.AND P3, PT, R19, R20, PT ;  /* 0x000000141300720c */ /* 0x000fe40003f64070 */
[----:B------:R-:W-:Y:S01]  /*32d0*/  ISETP.GE.AND P2, PT, R18, RZ, PT ;  /* 0x000000ff1200720c */ /* 0x000fe20003f46270 */
[----:B------:R-:W-:Y:S01]  /*32e0*/  IMAD R16, R10, R16, R31 ;  /* 0x000000100a107224 */ /* 0x000fe200078e021f */
[----:B------:R-:W-:-:S02]  /*32f0*/  ISETP.NE.AND P0, PT, R17, RZ, PT ;  /* 0x000000ff1100720c */ /* 0x000fc40003f05270 */
[----:B------:R-:W-:Y:S02]  /*3300*/  @P4 IADD3 R21, PT, PT, R21, 0x1, RZ ;  /* 0x0000000115154810 */ /* 0x000fe40007ffe0ff */
[----:B------:R-:W-:-:S03]  /*3310*/  LOP3.LUT R10, R29, R6, RZ, 0x3c, !PT ;  /* 0x000000061d0a7212 */ /* 0x000fc600078e3cff */
[----:B------:R-:W-:Y:S02]  /*3320*/  @!P1 IMAD.IADD R11, R11, 0x1, -R14 ;  /* 0x000000010b0b9824 */ /* 0x000fe400078e0a0e */
[----:B------:R-:W-:Y:S01]  /*3330*/  @!P3 IMAD.IADD R20, R20, 0x1, -R19 ;  /* 0x000000011414b824 */ /* 0x000fe200078e0a13 */
[----:B------:R-:W-:Y:S01]  /*3340*/  @!P3 IADD3 R33, PT, PT, R33, 0x1, RZ ;  /* 0x000000012121b810 */ /* 0x000fe20007ffe0ff */
[----:B------:R-:W-:Y:S01]  /*3350*/  @!P1 VIADD R15, R15, 0x1 ;  /* 0x000000010f0f9836 */ /* 0x000fe20000000000 */
[----:B------:R-:W-:Y:S02]  /*3360*/  ISETP.GE.U32.AND P4, PT, R11, R14, PT ;  /* 0x0000000e0b00720c */ /* 0x000fe40003f86070 */
[----:B------:R-:W-:Y:S02]  /*3370*/  ISETP.GE.U32.AND P6, PT, R20, R19, PT ;  /* 0x000000131400720c */ /* 0x000fe40003fc6070 */
[----:B------:R-:W-:Y:S02]  /*3380*/  LOP3.LUT R11, R32, R9, RZ, 0x3c, !PT ;  /* 0x00000009200b7212 */ /* 0x000fe400078e3cff */
[----:B------:R-:W-:-:S02]  /*3390*/  @!P2 IADD3 R21, PT, PT, -R21, RZ, RZ ;  /* 0x000000ff1515a210 */ /* 0x000fc40007ffe1ff */
[----:B------:R-:W-:Y:S02]  /*33a0*/  ISETP.GE.AND P2, PT, R11, RZ, PT ;  /* 0x000000ff0b00720c */ /* 0x000fe40003f46270 */
[----:B------:R-:W-:Y:S02]  /*33b0*/  @!P0 LOP3.LUT R21, RZ, R17, RZ, 0x33, !PT ;  /* 0x00000011ff158212 */ /* 0x000fe400078e33ff */
[----:B------:R-:W-:Y:S02]  /*33c0*/  ISETP.GE.AND P0, PT, R10, RZ, PT ;  /* 0x000000ff0a00720c */ /* 0x000fe40003f06270 */
[----:B------:R-:W-:Y:S01]  /*33d0*/  ISETP.NE.AND P1, PT, R6, RZ, PT ;  /* 0x000000ff0600720c */ /* 0x000fe20003f25270 */
[----:B------:R-:W-:Y:S01]  /*33e0*/  IMAD.WIDE R18, R21, UR10, RZ ;  /* 0x0000000a15127c25 */ /* 0x000fe2000f8e02ff */
[----:B------:R-:W-:Y:S01]  /*33f0*/  USHF.R.S32.HI UR10, URZ, 0x1f, UR11 ;  /* 0x0000001fff0a7899 */ /* 0x000fe2000801140b */
[----:B------:R-:W-:Y:S02]  /*3400*/  @P4 IADD3 R15, PT, PT, R15, 0x1, RZ ;  /* 0x000000010f0f4810 */ /* 0x000fe40007ffe0ff */
[----:B------:R-:W-:Y:S01]  /*3410*/  @P6 VIADD R33, R33, 0x1 ;  /* 0x0000000121216836 */ /* 0x000fe20000000000 */
[----:B------:R-:W-:Y:S01]  /*3420*/  IADD3 R11, PT, PT, -R29, RZ, RZ ;  /* 0x000000ff1d0b7210 */ /* 0x000fe20007ffe1ff */
[----:B------:R-:W-:-:S02]  /*3430*/  IMAD.MOV R21, RZ, RZ, -R21 ;  /* 0x000000ffff157224 */ /* 0x000fc400078e0a15 */
[----:B------:R-:W-:Y:S01]  /*3440*/  IMAD.WIDE.U32 R18, R0, UR11, R18 ;  /* 0x0000000b00127c25 */ /* 0x000fe2000f8e0012 */
[----:B------:R-:W-:-:S03]  /*3450*/  UIMAD UR11, UR22, UR11, URZ ;  /* 0x0000000b160b72a4 */ /* 0x000fc6000f8e02ff */
[----:B------:R-:W-:Y:S01]  /*3460*/  @!P2 IMAD.MOV R33, RZ, RZ, -R33 ;  /* 0x000000ffff21a224 */ /* 0x000fe200078e0a21 */
[----:B------:R-:W-:Y:S01]  /*3470*/  @!P5 LOP3.LUT R33, RZ, R9, RZ, 0x33, !PT ;  /* 0x00000009ff21d212 */ /* 0x000fe200078e33ff */
[----:B------:R-:W-:Y:S01]  /*3480*/  @!P0 IMAD.MOV R15, RZ, RZ, -R15 ;  /* 0x000000ffff0f8224 */ /* 0x000fe200078e0a0f */
[----:B------:R-:W-:Y:S01]  /*3490*/  @!P1 LOP3.LUT R15, RZ, R6, RZ, 0x33, !PT ;  /* 0x00000006ff0f9212 */ /* 0x000fe200078e33ff */
[----:B------:R-:W-:Y:S01]  /*34a0*/  IMAD R19, R0, UR10, R19 ;  /* 0x0000000a00137c24 */ /* 0x000fe2000f8e0213 */
[----:B------:R-:W-:Y:S01]  /*34b0*/  UIMAD UR10, UR7, UR4, URZ ;  /* 0x00000004070a72a4 */ /* 0x000fe2000f8e02ff */
[----:B------:R-:W-:Y:S01]  /*34c0*/  IMAD R21, R17, R21, R2 ;  /* 0x0000001511157224 */ /* 0x000fe200078e0202 */
[----:B------:R-:W-:Y:S01]  /*34d0*/  IADD3 R0, PT, PT, -R15, RZ, RZ ;  /* 0x000000ff0f007210 */ /* 0x000fe20007ffe1ff */
[----:B------:R-:W-:Y:S02]  /*34e0*/  IMAD.MOV R2, RZ, RZ, -R33 ;  /* 0x000000ffff027224 */ /* 0x000fe400078e0a21 */
[----:B------:R-:W-:-:S04]  /*34f0*/  IMAD.WIDE R18, R21, UR4, R18 ;  /* 0x0000000415127c25 */ /* 0x000fc8000f8e0212 */
[----:B------:R-:W-:Y:S01]  /*3500*/  IMAD.WIDE R16, R16, UR5, RZ ;  /* 0x0000000510107c25 */ /* 0x000fe2000f8e02ff */
[----:B------:R-:W0:Y:S03]  /*3510*/  LDCU.64 UR4, c[0x0][0x420] ;  /* 0x00008400ff0477ac */ /* 0x000e260008000a00 */
[----:B------:R-:W-:-:S04]  /*3520*/  IMAD.WIDE R20, R33, UR6, RZ ;  /* 0x0000000621147c25 */ /* 0x000fc8000f8e02ff */
[----:B------:R-:W-:Y:S02]  /*3530*/  IMAD R11, R8, R11, R12 ;  /* 0x0000000b080b7224 */ /* 0x000fe400078e020c */
[----:B------:R-:W-:Y:S02]  /*3540*/  IMAD R2, R9, R2, R32 ;  /* 0x0000000209027224 */ /* 0x000fe400078e0220 */
[----:B------:R-:W-:Y:S01]  /*3550*/  IMAD R6, R6, R0, R29 ;  /* 0x0000000006067224 */ /* 0x000fe200078e021d */
[----:B------:R-:W-:Y:S01]  /*3560*/  IADD3 R0, P1, P0, R20, R18, R16 ;  /* 0x0000001214007210 */ /* 0x000fe2000783e010 */
[----:B------:R-:W-:-:S03]  /*3570*/  IMAD.WIDE R8, R11, UR11, RZ ;  /* 0x0000000b0b087c25 */ /* 0x000fc6000f8e02ff */
[----:B------:R-:W-:Y:S01]  /*3580*/  IADD3.X R17, PT, PT, R21, R19, R17, P1, P0 ;  /* 0x0000001315117210 */ /* 0x000fe20000fe0411 */
[----:B------:R-:W-:-:S04]  /*3590*/  IMAD.WIDE R10, R2, UR10, RZ ;  /* 0x0000000a020a7c25 */ /* 0x000fc8000f8e02ff */
[----:B------:R-:W-:-:S04]  /*35a0*/  IMAD.WIDE R2, R15, R3, RZ ;  /* 0x000000030f027225 */ /* 0x000fc800078e02ff */
[----:B------:R-:W-:Y:S01]  /*35b0*/  IMAD.WIDE R14, R6, R5, RZ ;  /* 0x00000005060e7225 */ /* 0x000fe200078e02ff */
[----:B------:R-:W-:-:S04]  /*35c0*/  IADD3 R5, P1, P0, R8, R0, R10 ;  /* 0x0000000008057210 */ /* 0x000fc8000783e00a */
[----:B------:R-:W-:Y:S02]  /*35d0*/  IADD3.X R17, PT, PT, R9, R17, R11, P1, P0 ;  /* 0x0000001109117210 */ /* 0x000fe40000fe040b */
[----:B------:R-:W-:-:S04]  /*35e0*/  IADD3 R5, P1, P0, R14, R5, R2 ;  /* 0x000000050e057210 */ /* 0x000fc8000783e002 */
[----:B------:R-:W-:Y:S02]  /*35f0*/  IADD3.X R2, PT, PT, R15, R17, R3, P1, P0 ;  /* 0x000000110f027210 */ /* 0x000fe40000fe0403 */
[----:B0-----:R-:W-:-:S04]  /*3600*/  LEA R8, P0, R5, UR4, 0x2 ;  /* 0x0000000405087c11 */ /* 0x001fc8000f8010ff */
[----:B------:R-:W-:-:S05]  /*3610*/  LEA.HI.X R9, R5, UR5, R2, 0x2, P0 ;  /* 0x0000000505097c11 */ /* 0x000fca00080f1402 */
[----:B------:R0:W-:Y:S01]  /*3620*/  STG.E desc[UR8][R8.64], R22 ;  /* 0x0000001608007986 */ /* 0x0001e2000c101908 */
[----:B------:R-:W-:Y:S05]  /*3630*/  BRA `(.L_x_52) ;  /* 0x0000000000107947 */ /* 0x000fea0003800000 */
.L_x_53:
[----:B------:R-:W0:Y:S01]  /*3640*/  LDC.64 R2, c[0x0][0x420] ;  /* 0x00010800ff027b82 */ /* 0x000e220000000a00 */
[----:B------:R-:W-:-:S05]  /*3650*/  IADD3 R0, PT, PT, R13, UR20, RZ ;  /* 0x000000140d007c10 */ /* 0x000fca000fffe0ff */
[----:B0-----:R-:W-:-:S05]  /*3660*/  IMAD.WIDE.U32 R2, R0, 0x4, R2 ;  /* 0x0000000400027825 */ /* 0x001fca00078e0002 */
[----:B------:R1:W-:Y:S02]  /*3670*/  STG.E desc[UR8][R2.64], R22 ;  /* 0x0000001602007986 */ /* 0x0003e4000c101908 */
.L_x_52:
[----:B------:R-:W-:Y:S05]  /*3680*/  BSYNC.RECONVERGENT B1 ;  /* 0x0000000000017941 */ /* 0x000fea0003800200 */
.L_x_51:
[----:B------:R-:W2:Y:S01]  /*3690*/  LDCU UR11, c[0x0][0x534] ;  /* 0x0000a680ff0b77ac */ /* 0x000ea20008000800 */
[C---:B------:R-:W-:Y:S01]  /*36a0*/  LOP3.LUT R0, R7.reuse, 0x20, RZ, 0xfc, !PT ;  /* 0x0000002007007812 */ /* 0x040fe200078efcff */
[----:B------:R-:W3:Y:S01]  /*36b0*/  S2UR UR6, SR_CgaCtaId ;  /* 0x00000000000679c3 */ /* 0x000ee20000008800 */
[----:B-1----:R-:W-:Y:S01]  /*36c0*/  LOP3.LUT R2, R7, 0x10, RZ, 0xfc, !PT ;  /* 0x0000001007027812 */ /* 0x002fe200078efcff */
[----:B------:R-:W-:Y:S01]  /*36d0*/  UMOV UR4, 0x400 ;  /* 0x0000040000047882 */ /* 0x000fe20000000000 */
[----:B------:R-:W-:Y:S01]  /*36e0*/  IMAD.SHL.U32 R15, R13, 0x4, RZ ;  /* 0x000000040d0f7824 */ /* 0x000fe200078e00ff */
[----:B------:R-:W-:Y:S01]  /*36f0*/  SHF.L.U32 R14, R4, 0x2, RZ ;  /* 0x00000002040e7819 */ /* 0x000fe200000006ff */
[----:B------:R-:W-:-:S03]  /*3700*/  HFMA2 R5, -RZ, RZ, 0, 0 ;  /* 0x00000000ff057431 */ /* 0x000fc600000001ff */
[----:B------:R-:W-:Y:S02]  /*3710*/  LOP3.LUT R14, R14, 0x3c, RZ, 0xc0, !PT ;  /* 0x0000003c0e0e7812 */ /* 0x000fe400078ec0ff */
[----:B--2---:R-:W-:Y:S01]  /*3720*/  ISETP.GE.AND P1, PT, R0, UR11, PT ;  /* 0x0000000b00007c0c */ /* 0x004fe2000bf26270 */
[----:B------:R-:W-:Y:S01]  /*3730*/  UISETP.GE.AND UP0, UPT, UR11, 0x1, UPT ;  /* 0x000000010b00788c */ /* 0x000fe2000bf06270 */
[C---:B------:R-:W-:Y:S02]  /*3740*/  LOP3.LUT R0, R7.reuse, 0x30, RZ, 0xfc, !PT ;  /* 0x0000003007007812 */ /* 0x040fe400078efcff */
[----:B------:R-:W-:Y:S02]  /*3750*/  ISETP.GE.AND P3, PT, R7, UR11, PT ;  /* 0x0000000b07007c0c */ /* 0x000fe4000bf66270 */
[----:B------:R-:W-:Y:S02]  /*3760*/  ISETP.GE.AND P2, PT, R2, UR11, PT ;  /* 0x0000000b02007c0c */ /* 0x000fe4000bf46270 */
[----:B------:R-:W-:Y:S01]  /*3770*/  ISETP.GE.AND P0, PT, R0, UR11, PT ;  /* 0x0000000b00007c0c */ /* 0x000fe2000bf06270 */
[----:B---3--:R-:W-:Y:S01]  /*3780*/  ULEA UR6, UR6, UR4, 0x18 ;  /* 0x0000000406067291 */ /* 0x008fe2000f8ec0ff */
[----:B------:R-:W-:-:S02]  /*3790*/  ISETP.GT.U32.OR P3, PT, R4, 0x7f, P3 ;  /* 0x0000007f0400780c */ /* 0x000fc40001f64470 */
[C---:B------:R-:W-:Y:S02]  /*37a0*/  ISETP.GT.U32.OR P2, PT, R4.reuse, 0x7f, P2 ;  /* 0x0000007f0400780c */ /* 0x040fe40001744470 */
[C---:B------:R-:W-:Y:S01]  /*37b0*/  ISETP.GT.U32.OR P1, PT, R4.reuse, 0x7f, P1 ;  /* 0x0000007f0400780c */ /* 0x040fe20000f24470 */
[----:B------:R-:W-:Y:S01]  /*37c0*/  VIADD R2, R15, UR6 ;  /* 0x000000060f027c36 */ /* 0x000fe20008000000 */
[----:B------:R-:W-:-:S03]  /*37d0*/  ISETP.GT.U32.OR P0, PT, R4, 0x7f, P0 ;  /* 0x0000007f0400780c */ /* 0x000fc60000704470 */
[----:B0-----:R-:W-:Y:S01]  /*37e0*/  IMAD R9, R7, 0x24, R2 ;  /* 0x0000002407097824 */ /* 0x001fe200078e0202 */
[----:B------:R-:W-:-:S03]  /*37f0*/  CS2R R2, SRZ ;  /* 0x0000000000027805 */ /* 0x000fc6000001ff00 */
[C---:B------:R-:W-:Y:S02]  /*3800*/  @!P3 FADD.FTZ R0, -R22.reuse, R27 ;  /* 0x0000001b1600b221 */ /* 0x040fe40000010100 */
[C---:B------:R-:W-:Y:S02]  /*3810*/  @!P2 FADD.FTZ R24, -R22.reuse, R24 ;  /* 0x000000181618a221 */ /* 0x040fe40000010100 */
[----:B------:R-:W-:Y:S01]  /*3820*/  @!P1 FADD.FTZ R25, -R22, R25 ;  /* 0x0000001916199221 */ /* 0x000fe20000010100 */
[----:B------:R-:W-:Y:S01]  /*3830*/  @!P3 FMUL.FTZ R0, R0, 1.4426950216293334961 ;  /* 0x3fb8aa3b0000b820 */ /* 0x000fe20000410000 */
[----:B------:R-:W-:Y:S01]  /*3840*/  @!P0 FADD.FTZ R22, -R22, R23 ;  /* 0x0000001716168221 */ /* 0x000fe20000010100 */
[----:B------:R-:W-:Y:S01]  /*3850*/  @!P2 FMUL.FTZ R24, R24, 1.4426950216293334961 ;  /* 0x3fb8aa3b1818a820 */ /* 0x000fe20000410000 */
[----:B------:R-:W-:Y:S01]  /*3860*/  @!P1 FMUL.FTZ R25, R25, 1.4426950216293334961 ;  /* 0x3fb8aa3b19199820 */ /* 0x000fe20000410000 */
[----:B------:R-:W0:Y:S01]  /*3870*/  @!P3 MUFU.EX2 R6, R0 ;  /* 0x000000000006b308 */ /* 0x000e220000000800 */
[----:B------:R-:W-:-:S03]  /*3880*/  @!P0 FMUL.FTZ R22, R22, 1.4426950216293334961 ;  /* 0x3fb8aa3b16168820 */ /* 0x000fc60000410000 */
[----:B------:R-:W1:Y:S04]  /*3890*/  @!P2 MUFU.EX2 R24, R24 ;  /* 0x000000180018a308 */ /* 0x000e680000000800 */
[----:B------:R-:W2:Y:S04]  /*38a0*/  @!P1 MUFU.EX2 R25, R25 ;  /* 0x0000001900199308 */ /* 0x000ea80000000800 */
[----:B------:R-:W3:Y:S01]  /*38b0*/  @!P0 MUFU.EX2 R22, R22 ;  /* 0x0000001600168308 */ /* 0x000ee20000000800 */
[----:B0-----:R0:W-:Y:S01]  /*38c0*/  @!P3 STS [R9], R6 ;  /* 0x000000060900b388 */ /* 0x0011e20000000800 */
[----:B------:R-:W-:-:S03]  /*38d0*/  IMAD.MOV.U32 R0, RZ, RZ, RZ ;  /* 0x000000ffff007224 */ /* 0x000fc600078e00ff */
[----:B-1----:R0:W-:Y:S04]  /*38e0*/  @!P2 STS [R9+0x240], R24 ;  /* 0x000240180900a388 */ /* 0x0021e80000000800 */
[----:B--2---:R0:W-:Y:S04]  /*38f0*/  @!P1 STS [R9+0x480], R25 ;  /* 0x0004801909009388 */ /* 0x0041e80000000800 */
[----:B---3--:R0:W-:Y:S01]  /*3900*/  @!P0 STS [R9+0x6c0], R22 ;  /* 0x0006c01609008388 */ /* 0x0081e20000000800 */
[----:B------:R-:W-:Y:S06]  /*3910*/  BAR.SYNC.DEFER_BLOCKING 0x0 ;  /* 0x0000000000007b1d */ /* 0x000fec0000010000 */
[----:B------:R-:W-:Y:S05]  /*3920*/  BRA.U !UP0, `(.L_x_59) ;  /* 0x0000000508d87547 */ /* 0x000fea000b800000 */
[----:B------:R-:W1:Y:S01]  /*3930*/  LDCU UR12, c[0x0][0x44c] ;  /* 0x00008980ff0c77ac */ /* 0x000e620008000800 */
[----:B------:R-:W-:Y:S01]  /*3940*/  LOP3.LUT R0, R7, 0x3f0, R4, 0xf8, !PT ;  /* 0x000003f007007812 */ /* 0x000fe200078ef804 */
[----:B------:R-:W-:Y:S01]  /*3950*/  IMAD.MOV.U32 R18, RZ, RZ, RZ ;  /* 0x000000ffff127224 */ /* 0x000fe200078e00ff */
[----:B------:R-:W-:Y:S01]  /*3960*/  CS2R R10, SRZ ;  /* 0x00000000000a7805 */ /* 0x000fe2000001ff00 */
[----:B------:R-:W2:Y:S01]  /*3970*/  LDCU.64 UR4, c[0x0][0x3f8] ;  /* 0x00007f00ff0477ac */ /* 0x000ea20008000a00 */
[----:B0-----:R-:W-:Y:S01]  /*3980*/  CS2R R8, SRZ ;  /* 0x0000000000087805 */ /* 0x001fe2000001ff00 */
[----:B------:R-:W-:Y:S02]  /*3990*/  UISETP.GE.U32.AND UP0, UPT, UR11, 0x4, UPT ;  /* 0x000000040b00788c */ /* 0x000fe4000bf06070 */
[----:B-1----:R-:W-:Y:S02]  /*39a0*/  UIMAD UR7, UR20, UR12, URZ ;  /* 0x0000000c140772a4 */ /* 0x002fe4000f8e02ff */
[----:B------:R-:W-:-:S04]  /*39b0*/  UIMAD UR12, UR21, UR12, URZ ;  /* 0x0000000c150c72a4 */ /* 0x000fc8000f8e02ff */
[----:B------:R-:W-:Y:S01]  /*39c0*/  IMAD.U32 R17, RZ, RZ, UR7 ;  /* 0x00000007ff117e24 */ /* 0x000fe2000f8e00ff */
[----:B------:R-:W-:Y:S01]  /*39d0*/  LEA R0, P0, R0, UR7, 0x2 ;  /* 0x0000000700007c11 */ /* 0x000fe2000f8010ff */
[----:B------:R-:W-:-:S03]  /*39e0*/  UIADD3 UR7, UPT, UPT, UR21, -UR20, URZ ;  /* 0x8000001415077290 */ /* 0x000fc6000fffe0ff */
[----:B------:R-:W-:Y:S02]  /*39f0*/  LEA.HI.X.SX32 R17, R17, RZ, 0x1, P0 ;  /* 0x000000ff11117211 */ /* 0x000fe400000f0eff */
[----:B--2---:R-:W-:Y:S01]  /*3a00*/  LEA R16, P0, R0, UR4, 0x2 ;  /* 0x0000000400107c11 */ /* 0x004fe2000f8010ff */
[----:B------:R-:W-:-:S03]  /*3a10*/  ULOP3.LUT UR4, UR11, 0x3, URZ, 0xc0, !UPT ;  /* 0x000000030b047892 */ /* 0x000fc6000f8ec0ff */
[----:B------:R-:W-:Y:S01]  /*3a20*/  LEA.HI.X R17, R0, UR5, R17, 0x2, P0 ;  /* 0x0000000500117c11 */ /* 0x000fe200080f1411 */
[----:B------:R-:W-:Y:S01]  /*3a30*/  IMAD.MOV.U32 R0, RZ, RZ, RZ ;  /* 0x000000ffff007224 */ /* 0x000fe200078e00ff */
[----:B------:R-:W-:Y:S07]  /*3a40*/  BRA.U !UP0, `(.L_x_60) ;  /* 0x0000000508287547 */ /* 0x000fee000b800000 */
[----:B------:R-:W-:Y:S01]  /*3a50*/  ULOP3.LUT UR11, UR11, 0x7ffffffc, URZ, 0xc0, !UPT ;  /* 0x7ffffffc0b0b7892 */ /* 0x000fe2000f8ec0ff */
[----:B------:R-:W-:Y:S01]  /*3a60*/  IMAD.U32 R4, RZ, RZ, UR6 ;  /* 0x00000006ff047e24 */ /* 0x000fe2000f8e00ff */
[----:B------:R-:W-:Y:S01]  /*3a70*/  ISETP.GE.AND P2, PT, R13, UR7, PT ;  /* 0x000000070d007c0c */ /* 0x000fe2000bf46270 */
[----:B------:R-:W-:Y:S01]  /*3a80*/  IMAD.MOV.U32 R0, RZ, RZ, RZ ;  /* 0x000000ffff007224 */ /* 0x000fe200078e00ff */
[----:B------:R-:W-:Y:S02]  /*3a90*/  CS2R R2, SRZ ;  /* 0x0000000000027805 */ /* 0x000fe4000001ff00 */
[----:B------:R-:W-:Y:S01]  /*3aa0*/  MOV R5, RZ ;  /* 0x000000ff00057202 */ /* 0x000fe20000000f00 */
[----:B------:R-:W-:Y:S01]  /*3ab0*/  IMAD.U32 R18, RZ, RZ, UR11 ;  /* 0x0000000bff127e24 */ /* 0x000fe2000f8e00ff */
[----:B------:R-:W-:Y:S01]  /*3ac0*/  IADD3 R7, PT, PT, R15, 0x48, R4 ;  /* 0x000000480f077810 */ /* 0x000fe20007ffe004 */
[----:B------:R-:W-:Y:S02]  /*3ad0*/  UIMAD.WIDE UR24, UR12, 0x10, URZ ;  /* 0x000000100c1878a5 */ /* 0x000fe4000f8e02ff */
[----:B------:R-:W-:-:S02]  /*3ae0*/  UIMAD.WIDE UR18, UR12, 0xc, URZ ;  /* 0x0000000c0c1278a5 */ /* 0x000fc4000f8e02ff */
[----:B------:R-:W-:Y:S01]  /*3af0*/  UIMAD.WIDE UR16, UR12, 0x8, URZ ;  /* 0x000000080c1078a5 */ /* 0x000fe2000f8e02ff */
[----:B------:R-:W0:Y:S01]  /*3b00*/  LDCU UR5, c[0x0][0x440] ;  /* 0x00008800ff0577ac */ /* 0x000e220008000800 */
[----:B------:R-:W-:Y:S02]  /*3b10*/  UIMAD.WIDE UR14, UR12, 0x4, URZ ;  /* 0x000000040c0e78a5 */ /* 0x000fe4000f8e02ff */
[----:B------:R-:W-:-:S12]  /*3b20*/  UIADD3 UR10, UPT, UPT, -UR11, URZ, URZ ;  /* 0x000000ff0b0a7290 */ /* 0x000fd8000fffe1ff */
.L_x_69:
[----:B--2---:R1:W2:Y:S01]  /*3b30*/  LDS R4, [R7+-0x48] ;  /* 0xffffb80007047984 */ /* 0x0042a20000000800 */
[----:B------:R-:W-:Y:S03]  /*3b40*/  BSSY.RECONVERGENT B0, `(.L_x_61) ;  /* 0x0000008000007945 */ /* 0x000fe60003800200 */
[----:B---3--:R1:W3:Y:S04]  /*3b50*/  LDS R6, [R7+-0x24] ;  /* 0xffffdc0007067984 */ /* 0x0082e80000000800 */
[----:B------:R1:W4:Y:S01]  /*3b60*/  LDS R12, [R7] ;  /* 0x00000000070c7984 */ /* 0x0003220000000800 */
[----:B0-----:R-:W-:Y:S05]  /*3b70*/  @P2 BRA `(.L_x_62) ;  /* 0x0000000000102947 */ /* 0x001fea0003800000 */
[----:B0-----:R-:W-:Y:S02]  /*3b80*/  ISETP.GE.AND P0, PT, R14, UR5, PT ;  /* 0x000000050e007c0c */ /* 0x001fe4000bf06270 */
[----:B------:R-:W-:Y:S02]  /*3b90*/  CS2R R10, SRZ ;  /* 0x00000000000a7805 */ /* 0x000fe4000001ff00 */
[----:B------:R-:W-:Y:S09]  /*3ba0*/  CS2R R8, SRZ ;  /* 0x0000000000087805 */ /* 0x000ff2000001ff00 */
[----:B------:R0:W5:Y:S02]  /*3bb0*/  @!P0 LDG.E.128 R8, desc[UR8][R16.64] ;  /* 0x0000000810088981 */ /* 0x000164000c1e1d00 */
.L_x_62:
[----:B0-----:R-:W-:Y:S05]  /*3bc0*/  BSYNC.RECONVERGENT B0 ;  /* 0x0000000000007941 */ /* 0x001fea0003800200 */
.L_x_61:
        /* <DEDUP_REMOVED lines=9> */
[----:B------:R-:W-:Y:S04]  /*3c60*/  @!P0 IADD3 R20, P1, PT, R16, UR14, RZ ;  /* 0x0000000e10148c10 */ /* 0x000fe8000ff3e0ff */
[----:B------:R-:W-:Y:S05]  /*3c70*/  @!P0 IADD3.X R21, PT, PT, R17, UR15, RZ, P1, !PT ;  /* 0x0000000f11158c10 */ /* 0x000fea0008ffe4ff */
[----:B------:R0:W5:Y:S04]  /*3c80*/  @!P0 LDG.E.128 R8, desc[UR8][R20.64] ;  /* 0x0000000814088981 */ /* 0x000168000c1e1d00 */
.L_x_64:
[----:B------:R-:W-:Y:S05]  /*3c90*/  BSYNC.RECONVERGENT B0 ;  /* 0x0000000000007941 */ /* 0x000fea0003800200 */
.L_x_63:
        /* <DEDUP_REMOVED lines=9> */
[----:B0-----:R-:W-:Y:S04]  /*3d30*/  @!P0 IADD3 R20, P1, PT, R16, UR16, RZ ;  /* 0x0000001010148c10 */ /* 0x001fe8000ff3e0ff */
[----:B------:R-:W-:Y:S05]  /*3d40*/  @!P0 IADD3.X R21, PT, PT, R17, UR17, RZ, P1, !PT ;  /* 0x0000001111158c10 */ /* 0x000fea0008ffe4ff */
[----:B------:R2:W5:Y:S04]  /*3d50*/  @!P0 LDG.E.128 R8, desc[UR8][R20.64] ;  /* 0x0000000814088981 */ /* 0x000568000c1e1d00 */
.L_x_66:
[----:B------:R-:W-:Y:S05]  /*3d60*/  BSYNC.RECONVERGENT B0 ;  /* 0x0000000000007941 */ /* 0x000fea0003800200 */
.L_x_65:
[C---:B----45:R-:W-:Y:S01]  /*3d70*/  FFMA.FTZ R5, R12.reuse, R8, R5 ;  /* 0x000000080c057223 */ /* 0x070fe20000010005 */
        /* <DEDUP_REMOVED lines=8> */
[----:B0-2---:R-:W-:Y:S04]  /*3e00*/  @!P0 IADD3 R20, P1, PT, R16, UR18, RZ ;  /* 0x0000001210148c10 */ /* 0x005fe8000ff3e0ff */
[----:B------:R-:W-:Y:S05]  /*3e10*/  @!P0 IADD3.X R21, PT, PT, R17, UR19, RZ, P1, !PT ;  /* 0x0000001311158c10 */ /* 0x000fea0008ffe4ff */
[----:B------:R3:W5:Y:S04]  /*3e20*/  @!P0 LDG.E.128 R8, desc[UR8][R20.64] ;  /* 0x0000000814088981 */ /* 0x000768000c1e1d00 */
.L_x_68:
[----:B------:R-:W-:Y:S05]  /*3e30*/  BSYNC.RECONVERGENT B0 ;  /* 0x0000000000007941 */ /* 0x000fea0003800200 */
.L_x_67:
[----:B------:R-:W-:Y:S01]  /*3e40*/  IADD3 R16, P0, PT, R16, UR24, RZ ;  /* 0x0000001810107c10 */ /* 0x000fe2000ff1e0ff */
[----:B------:R1:W4:Y:S01]  /*3e50*/  LDS R4, [R7+0x24] ;  /* 0x0000240007047984 */ /* 0x0003220000000800 */
[----:B------:R-:W-:Y:S02]  /*3e60*/  UIADD3 UR10, UPT, UPT, UR10, 0x4, URZ ;  /* 0x000000040a0a7890 */ /* 0x000fe4000fffe0ff */
[----:B------:R-:W-:Y:S02]  /*3e70*/  IADD3.X R17, PT, PT, R17, UR25, RZ, P0, !PT ;  /* 0x0000001911117c10 */ /* 0x000fe400087fe4ff */
[----:B------:R-:W-:Y:S01]  /*3e80*/  UISETP.NE.AND UP0, UPT, UR10, URZ, UPT ;  /* 0x000000ff0a00728c */ /* 0x000fe2000bf05270 */
[----:B-1----:R-:W-:Y:S01]  /*3e90*/  IADD3 R7, PT, PT, R7, 0x90, RZ ;  /* 0x0000009007077810 */ /* 0x002fe20007ffe0ff */
[C---:B----45:R-:W-:Y:S01]  /*3ea0*/  FFMA.FTZ R5, R4.reuse, R8, R5 ;  /* 0x0000000804057223 */ /* 0x070fe20000010005 */
[C---:B------:R-:W-:Y:S01]  /*3eb0*/  FFMA.FTZ R2, R4.reuse, R9, R2 ;  /* 0x0000000904027223 */ /* 0x040fe20000010002 */
[C---:B------:R-:W-:Y:S01]  /*3ec0*/  FFMA.FTZ R3, R4.reuse, R10, R3 ;  /* 0x0000000a04037223 */ /* 0x040fe20000010003 */
[----:B------:R-:W-:Y:S04]  /*3ed0*/  FFMA.FTZ R0, R4, R11, R0 ;  /* 0x0000000b04007223 */ /* 0x000fe80000010000 */
[----:B------:R-:W-:Y:S05]  /*3ee0*/  BRA.U UP0, `(.L_x_69) ;  /* 0xfffffffd00107547 */ /* 0x000fea000b83ffff */
.L_x_60:
[----:B------:R-:W-:-:S09]  /*3ef0*/  UISETP.NE.AND UP0, UPT, UR4, URZ, UPT ;  /* 0x000000ff0400728c */ /* 0x000fd2000bf05270 */
[----:B------:R-:W-:Y:S05]  /*3f00*/  BRA.U !UP0, `(.L_x_59) ;  /* 0x0000000108607547 */ /* 0x000fea000b800000 */
[----:B------:R-:W-:Y:S01]  /*3f10*/  IMAD R18, R18, 0x24, R15 ;  /* 0x0000002412127824 */ /* 0x000fe200078e020f */
[----:B------:R-:W-:Y:S01]  /*3f20*/  ISETP.GE.AND P1, PT, R13, UR7, PT ;  /* 0x000000070d007c0c */ /* 0x000fe2000bf26270 */
[----:B------:R-:W1:Y:S03]  /*3f30*/  LDCU UR5, c[0x0][0x440] ;  /* 0x00008800ff0577ac */ /* 0x000e660008000800 */
[----:B------:R-:W-:Y:S01]  /*3f40*/  IADD3 R6, PT, PT, R18, UR6, RZ ;  /* 0x0000000612067c10 */ /* 0x000fe2000fffe0ff */
[----:B------:R-:W-:Y:S02]  /*3f50*/  UIMAD.WIDE UR14, UR12, 0x4, URZ ;  /* 0x000000040c0e78a5 */ /* 0x000fe4000f8e02ff */
[----:B------:R-:W-:-:S12]  /*3f60*/  UIADD3 UR10, UPT, UPT, -UR4, URZ, URZ ;  /* 0x000000ff040a7290 */ /* 0x000fd8000fffe1ff */
.L_x_72:
[----:B------:R4:W0:Y:S01]  /*3f70*/  LDS R4, [R6] ;  /* 0x0000000006047984 */ /* 0x0008220000000800 */
[----:B------:R-:W-:Y:S01]  /*3f80*/  UIADD3 UR10, UPT, UPT, UR10, 0x1, URZ ;  /* 0x000000010a0a7890 */ /* 0x000fe2000fffe0ff */
[----:B------:R-:W-:Y:S04]  /*3f90*/  BSSY.RECONVERGENT B0, `(.L_x_70) ;  /* 0x0000006000007945 */ /* 0x000fe80003800200 */
[----:B------:R-:W-:Y:S05]  /*3fa0*/  @P1 BRA `(.L_x_71) ;  /* 0x0000000000101947 */ /* 0x000fea0003800000 */
[----:B-1----:R-:W-:Y:S02]  /*3fb0*/  ISETP.GE.AND P0, PT, R14, UR5, PT ;  /* 0x000000050e007c0c */ /* 0x002fe4000bf06270 */
[----:B------:R-:W-:Y:S02]  /*3fc0*/  CS2R R10, SRZ ;  /* 0x00000000000a7805 */ /* 0x000fe4000001ff00 */
[----:B------:R-:W-:Y:S09]  /*3fd0*/  CS2R R8, SRZ ;  /* 0x0000000000087805 */ /* 0x000ff2000001ff00 */
[----:B------:R1:W5:Y:S02]  /*3fe0*/  @!P0 LDG.E.128 R8, desc[UR8][R16.64] ;  /* 0x0000000810088981 */ /* 0x000364000c1e1d00 */
.L_x_71:
[----:B-1----:R-:W-:Y:S05]  /*3ff0*/  BSYNC.RECONVERGENT B0 ;  /* 0x0000000000007941 */ /* 0x002fea0003800200 */
.L_x_70:
[----:B------:R-:W-:Y:S01]  /*4000*/  IADD3 R16, P0, PT, R16, UR14, RZ ;  /* 0x0000000e10107c10 */ /* 0x000fe2000ff1e0ff */
[----:B------:R-:W-:Y:S01]  /*4010*/  UISETP.NE.AND UP0, UPT, UR10, URZ, UPT ;  /* 0x000000ff0a00728c */ /* 0x000fe2000bf05270 */
[----:B0----5:R-:W-:Y:S01]  /*4020*/  FFMA.FTZ R5, R4, R8, R5 ;  /* 0x0000000804057223 */ /* 0x021fe20000010005 */
[----:B----4-:R-:W-:Y:S01]  /*4030*/  IADD3 R6, PT, PT, R6, 0x24, RZ ;  /* 0x0000002406067810 */ /* 0x010fe20007ffe0ff */
[C---:B------:R-:W-:Y:S01]  /*4040*/  FFMA.FTZ R2, R4.reuse, R9, R2 ;  /* 0x0000000904027223 */ /* 0x040fe20000010002 */
[C---:B------:R-:W-:Y:S01]  /*4050*/  FFMA.FTZ R3, R4.reuse, R10, R3 ;  /* 0x0000000a04037223 */ /* 0x040fe20000010003 */
[----:B------:R-:W-:Y:S01]  /*4060*/  IADD3.X R17, PT, PT, R17, UR15, RZ, P0, !PT ;  /* 0x0000000f11117c10 */ /* 0x000fe200087fe4ff */
[----:B------:R-:W-:Y:S03]  /*4070*/  FFMA.FTZ R0, R4, R11, R0 ;  /* 0x0000000b04007223 */ /* 0x000fe60000010000 */
[----:B------:R-:W-:Y:S05]  /*4080*/  BRA.U UP0, `(.L_x_72) ;  /* 0xfffffffd00b87547 */ /* 0x000fea000b83ffff */
.L_x_59:
[----:B------:R-:W-:-:S04]  /*4090*/  IADD3 R13, PT, PT, R13, UR20, RZ ;  /* 0x000000140d0d7c10 */ /* 0x000fc8000fffe0ff */
[----:B------:R-:W-:-:S13]  /*40a0*/  ISETP.GE.AND P0, PT, R13, UR21, PT ;  /* 0x000000150d007c0c */ /* 0x000fda000bf06270 */
[----:B------:R-:W-:Y:S05]  /*40b0*/  @P0 EXIT ;  /* 0x000000000000094d */ /* 0x000fea0003800000 */
[----:B0-----:R-:W-:Y:S01]  /*40c0*/  IABS R9, UR22 ;  /* 0x0000001600097c13 */ /* 0x001fe20008000000 */
        /* <DEDUP_REMOVED lines=79> */
        .weak           $__internal_1_$__cuda_sm20_div_s64
        .type           $__internal_1_$__cuda_sm20_div_s64,@function
        .size           $__internal_1_$__cuda_sm20_div_s64,(.L_x_14707 - $__internal_1_$__cuda_sm20_div_s64)
$__internal_1_$__cuda_sm20_div_s64:
[----:B------:R-:W-:Y:S02]  /*45c0*/  IADD3 R29, P0, PT, RZ, -R18, RZ ;  /* 0x80000012ff1d7210 */ /* 0x000fe40007f1e0ff */
        /* <DEDUP_REMOVED lines=30> */
[----:B------:R-:W-:-:S03]  /*47b0*/  IMAD.HI.U32 R36, R37, R12, RZ ;  /* 0x0000000c25247227 */ /* 0x000fc600078e00ff */
[----:B------:R-:W-:-:S05]  /*47c0*/  IADD3.X R20, PT, PT, RZ, ~R20, RZ, P0, !PT ;  /* 0x80000014ff147210 */ /* 0x000fca00007fe4ff */
[----:B------:R-:W-:-:S04]  /*47d0*/  IMAD.WIDE.U32 R36, P4, R37, R20, R36 ;  /* 0x0000001425247225 */ /* 0x000fc80007880024 */
[C---:B------:R-:W-:Y:S02]  /*47e0*/  IMAD R15, R21.reuse, R20, RZ ;  /* 0x00000014150f7224 */ /* 0x040fe400078e02ff */
[----:B------:R-:W-:-:S04]  /*47f0*/  IMAD.HI.U32 R12, P3, R21, R12, R36 ;  /* 0x0000000c150c7227 */ /* 0x000fc80007860024 */
[----:B------:R-:W-:Y:S01]  /*4800*/  IMAD.HI.U32 R11, R21, R20, RZ ;  /* 0x00000014150b7227 */ /* 0x000fe200078e00ff */
[----:B------:R-:W-:Y:S02]  /*4810*/  IADD3 R15, P2, PT, R15, R12, RZ ;  /* 0x0000000c0f0f7210 */ /* 0x000fe40007f5e0ff */
[-C--:B------:R-:W-:Y:S01]  /*4820*/  IADD3 R12, P0, PT, RZ, -R26.reuse, RZ ;  /* 0x8000001aff0c7210 */ /* 0x080fe20007f1e0ff */
[----:B------:R-:W-:Y:S02]  /*4830*/  IMAD.X R21, R11, 0x1, R21, P4 ;  /* 0x000000010b157824 */ /* 0x000fe400020e0615 */
[----:B------:R-:W-:Y:S01]  /*4840*/  IMAD.MOV.U32 R37, RZ, RZ, RZ ;  /* 0x000000ffff257224 */ /* 0x000fe200078e00ff */
[----:B------:R-:W-:Y:S01]  /*4850*/  SEL R12, R12, R26, !P1 ;  /* 0x0000001a0c0c7207 */ /* 0x000fe20004800000 */
[----:B------:R-:W-:-:S04]  /*4860*/  IMAD.X R20, RZ, RZ, ~R19, P0 ;  /* 0x000000ffff147224 */ /* 0x000fc800000e0e13 */
        /* <DEDUP_REMOVED lines=9> */
[----:B------:R-:W-:-:S03]  /*4900*/  IMAD.WIDE.U32 R36, R21, R28, RZ ;  /* 0x0000001c15247225 */ /* 0x000fc600078e00ff */
[----:B------:R-:W-:Y:S01]  /*4910*/  IADD3.X R20, PT, PT, RZ, R20, RZ, P1, !PT ;  /* 0x00000014ff147210 */ /* 0x000fe20000ffe4ff */
[----:B------:R-:W-:Y:S01]  /*4920*/  IMAD R15, R21, R29, R37 ;  /* 0x0000001d150f7224 */ /* 0x000fe200078e0225 */
[----:B------:R-:W-:-:S03]  /*4930*/  IADD3 R12, P0, PT, -R36, R12, RZ ;  /* 0x0000000c240c7210 */ /* 0x000fc60007f1e1ff */
[-C--:B------:R-:W-:Y:S01]  /*4940*/  IMAD R26, R20, R28.reuse, R15 ;  /* 0x0000001c141a7224 */ /* 0x080fe200078e020f */
[CC--:B------:R-:W-:Y:S02]  /*4950*/  ISETP.GE.U32.AND P3, PT, R12.reuse, R28.reuse, PT ;  /* 0x0000001c0c00720c */ /* 0x0c0fe40003f66070 */
[----:B------:R-:W-:Y:S01]  /*4960*/  IADD3 R15, P2, PT, R12, -R28, RZ ;  /* 0x8000001c0c0f7210 */ /* 0x000fe20007f5e0ff */
[----:B------:R-:W-:Y:S01]  /*4970*/  IMAD.X R11, R11, 0x1, ~R26, P0 ;  /* 0x000000010b0b7824 */ /* 0x000fe200000e0e1a */
[----:B------:R-:W-:-:S04]  /*4980*/  IADD3 R26, P1, PT, R21, 0x1, RZ ;  /* 0x00000001151a7810 */ /* 0x000fc80007f3e0ff */
[----:B------:R-:W-:-:S04]  /*4990*/  ISETP.GE.U32.AND.EX P3, PT, R11, R29, PT, P3 ;  /* 0x0000001d0b00720c */ /* 0x000fc80003f66130 */
[----:B------:R-:W-:Y:S01]  /*49a0*/  SEL R15, R15, R12, P3 ;  /* 0x0000000c0f0f7207 */ /* 0x000fe20001800000 */
[----:B------:R-:W-:Y:S01]  /*49b0*/  IMAD.X R12, R11, 0x1, ~R29, P2 ;  /* 0x000000010b0c7824 */ /* 0x000fe200010e0e1d */
[----:B------:R-:W-:Y:S02]  /*49c0*/  SEL R26, R26, R21, P3 ;  /* 0x000000151a1a7207 */ /* 0x000fe40001800000 */
[----:B------:R-:W-:Y:S01]  /*49d0*/  ISETP.GE.U32.AND P0, PT, R15, R28, PT ;  /* 0x0000001c0f00720c */ /* 0x000fe20003f06070 */
[----:B------:R-:W-:Y:S01]  /*49e0*/  IMAD.X R15, RZ, RZ, R20, P1 ;  /* 0x000000ffff0f7224 */ /* 0x000fe200008e0614 */
[----:B------:R-:W-:Y:S02]  /*49f0*/  SEL R11, R12, R11, P3 ;  /* 0x0000000b0c0b7207 */ /* 0x000fe40001800000 */
[----:B------:R-:W-:Y:S02]  /*4a00*/  IADD3 R21, P1, PT, R26, 0x1, RZ ;  /* 0x000000011a157810 */ /* 0x000fe40007f3e0ff */
[----:B------:R-:W-:-:S02]  /*4a10*/  SEL R15, R15, R20, P3 ;  /* 0x000000140f0f7207 */ /* 0x000fc40001800000 */
[----:B------:R-:W-:Y:S02]  /*4a20*/  ISETP.GE.U32.AND.EX P0, PT, R11, R29, PT, P0 ;  /* 0x0000001d0b00720c */ /* 0x000fe40003f06100 */
[-C--:B------:R-:W-:Y:S02]  /*4a30*/  IADD3.X R12, PT, PT, RZ, R15.reuse, RZ, P1, !PT ;  /* 0x0000000fff0c7210 */ /* 0x080fe40000ffe4ff */
[----:B------:R-:W-:Y:S02]  /*4a40*/  SEL R21, R21, R26, P0 ;  /* 0x0000001a15157207 */ /* 0x000fe40000000000 */
[----:B------:R-:W-:Y:S02]  /*4a50*/  SEL R15, R12, R15, P0 ;  /* 0x0000000f0c0f7207 */ /* 0x000fe40000000000 */
[----:B------:R-:W-:Y:S02]  /*4a60*/  IADD3 R12, P1, PT, RZ, -R21, RZ ;  /* 0x80000015ff0c7210 */ /* 0x000fe40007f3e0ff */
[----:B------:R-:W-:-:S02]  /*4a70*/  LOP3.LUT R11, R16, R19, RZ, 0x3c, !PT ;  /* 0x00000013100b7212 */ /* 0x000fc400078e3cff */
[----:B------:R-:W-:Y:S01]  /*4a80*/  ISETP.NE.U32.AND P0, PT, R18, RZ, PT ;  /* 0x000000ff1200720c */ /* 0x000fe20003f05070 */
[----:B------:R-:W-:Y:S01]  /*4a90*/  IMAD.X R20, RZ, RZ, ~R15, P1 ;  /* 0x000000ffff147224 */ /* 0x000fe200008e0e0f */
[----:B------:R-:W-:Y:S02]  /*4aa0*/  ISETP.GE.AND P2, PT, R11, RZ, PT ;  /* 0x000000ff0b00720c */ /* 0x000fe40003f46270 */
[----:B------:R-:W-:Y:S02]  /*4ab0*/  ISETP.NE.AND.EX P0, PT, R16, RZ, PT, P0 ;  /* 0x000000ff1000720c */ /* 0x000fe40003f05300 */
[----:B------:R-:W-:Y:S01]  /*4ac0*/  SEL R20, R20, R15, !P2 ;  /* 0x0000000f14147207 */ /* 0x000fe20005000000 */
[----:B------:R-:W-:Y:S01]  /*4ad0*/  IMAD.MOV.U32 R15, RZ, RZ, 0x0 ;  /* 0x00000000ff0f7424 */ /* 0x000fe200078e00ff */
[----:B------:R-:W-:Y:S02]  /*4ae0*/  SEL R12, R12, R21, !P2 ;  /* 0x000000150c0c7207 */ /* 0x000fe40005000000 */
[----:B------:R-:W-:-:S02]  /*4af0*/  SEL R11, R20, 0xffffffff, P0 ;  /* 0xffffffff140b7807 */ /* 0x000fc40000000000 */
[----:B------:R-:W-:Y:S01]  /*4b00*/  SEL R12, R12, 0xffffffff, P0 ;  /* 0xffffffff0c0c7807 */ /* 0x000fe20000000000 */
[----:B------:R-:W-:Y:S06]  /*4b10*/  RET.REL.NODEC R14 `(_ZN5flash32flash_fwd_splitkv_combine_kernelI23Flash_fwd_kernel_traitsILi64ELi64ELi256ELi4ELb0ELb0EN7cutlass10bfloat16_tE19Flash_kernel_traitsILi64ELi64ELi256ELi4ES3_EELi8ELi6ELb0EEEvNS_16Flash_fwd_paramsE) ;  /* 0xffffffb40e387950 */ /* 0x000fec0003c3ffff */
.L_x_73:
        /* <DEDUP_REMOVED lines=14> */
.L_x_14707:


//--------------------- .text._ZN5flash32flash_fwd_splitkv_combine_kernelI23Flash_fwd_kernel_traitsILi64ELi64ELi256ELi4ELb0ELb0EN7cutlass10bfloat16_tE19Flash_kernel_traitsILi64ELi64ELi256ELi4ES3_EELi8ELi5ELb0EEEvNS_16Flash_fwd_paramsE --------------------------
	.section	.text._ZN5flash32flash_fwd_splitkv_combine_kernelI23Flash_fwd_kernel_traitsILi64ELi64ELi256ELi4ELb0ELb0EN7cutlass10bfloat16_tE19Flash_kernel_traitsILi64ELi64ELi256ELi4ES3_EELi8ELi5ELb0EEEvNS_16Flash_fwd_paramsE,"ax",@progbits
	.align	128
        .global         _ZN5flash32flash_fwd_splitkv_combine_kernelI23Flash_fwd_kernel_traitsILi64ELi64ELi256ELi4ELb0ELb0EN7cutlass10bfloat16_tE19Flash_kernel_traitsILi64ELi64ELi256ELi4ES3_EELi8ELi5ELb0EEEvNS_16Flash_fwd_paramsE
        .type           _ZN5flash32flash_fwd_splitkv_combine_kernelI23Flash_fwd_kernel_traitsILi64ELi64ELi256ELi4ELb0ELb0EN7cutlass10bfloat16_tE19Flash_kernel_traitsILi64ELi64ELi256ELi4ES3_EELi8ELi5ELb0EEEvNS_16Flash_fwd_paramsE,@function
        .size           _ZN5flash32flash_fwd_splitkv_combine_kernelI23Flash_fwd_kernel_traitsILi64ELi64ELi256ELi4ELb0ELb0EN7cutlass10bfloat16_tE19Flash_kernel_traitsILi64ELi64ELi256ELi4ES3_EELi8ELi5ELb0EEEvNS_16Flash_fwd_paramsE,(.L_x_14708 - _ZN5flash32flash_fwd_splitkv_combine_kernelI23Flash_fwd_kernel_traitsILi64ELi64ELi256ELi4ELb0ELb0EN7cutlass10bfloat16_tE19Flash_kernel_traitsILi64ELi64ELi256ELi4ES3_EELi8ELi5ELb0EEEvNS_16Flash_fwd_paramsE)
        .other          _ZN5flash32flash_fwd_splitkv_combine_kernelI23Flash_fwd_kernel_traitsILi64ELi64ELi256ELi4ELb0ELb0EN7cutlass10bfloat16_tE19Flash_kernel_traitsILi64ELi64ELi256ELi4ES3_EELi8ELi5ELb0EEEvNS_16Flash_fwd_paramsE,@"STO_CUDA_ENTRY STV_DEFAULT"
_ZN5flash32flash_fwd_splitkv_combine_kernelI23Flash_fwd_kernel_traitsILi64ELi64ELi256ELi4ELb0ELb0EN7cutlass10bfloat16_tE19Flash_kernel_traitsILi64ELi64ELi256ELi4ES3_EELi8ELi5ELb0EEEvNS_16Flash_fwd_paramsE:
.text._ZN5flash32flash_fwd_splitkv_combine_kernelI23Flash_fwd_kernel_traitsILi64ELi64ELi256ELi4ELb0ELb0EN7cutlass10bfloat16_tE19Flash_kernel_traitsILi64ELi64ELi256ELi4ES3_EELi8ELi5ELb0EEEvNS_16Flash_fwd_paramsE:
        /* <DEDUP_REMOVED lines=38> */
.L_x_74:
[----:B------:R-:W-:Y:S01]  /*0260*/  IMAD.U32 R14, RZ, RZ, UR21 ;  /* 0x00000015ff0e7e24 */ /* 0x000fe2000f8e00ff */
[----:B------:R-:W-:Y:S01]  /*0270*/  MOV R20, UR19 ;  /* 0x0000001300147c02 */ /* 0x000fe20008000f00 */
[----:B------:R-:W-:Y:S01]  /*0280*/  IMAD.U32 R19, RZ, RZ, UR15 ;  /* 0x0000000fff137e24 */ /* 0x000fe2000f8e00ff */
[----:B------:R-:W-:Y:S02]  /*0290*/  MOV R18, UR14 ;  /* 0x0000000e00127c02 */ /* 0x000fe40008000f00 */
[----:B------:R-:W-:Y:S02]  /*02a0*/  MOV R16, 0x2c0 ;  /* 0x000002c000107802 */ /* 0x000fe40000000f00 */
[----:B------:R-:W-:Y:S05]  /*02b0*/  CALL.REL.NOINC `($__internal_2_$__cuda_sm20_div_s64) ;  /* 0x0000003c00b47944 */ /* 0x000fea0003c00000 */
[----:B------:R-:W-:-:S07]  /*02c0*/  MOV R13, R11 ;  /* 0x0000000b000d7202 */ /* 0x000fce0000000f00 */
.L_x_75:
        /* <DEDUP_REMOVED lines=30> */
.L_x_77:
[----:B------:R-:W-:Y:S01]  /*04b0*/  IMAD.MOV.U32 R14, RZ, RZ, R12 ;  /* 0x000000ffff0e7224 */ /* 0x000fe200078e000c */
[----:B------:R-:W-:Y:S02]  /*04c0*/  MOV R19, R13 ;  /* 0x0000000d00137202 */ /* 0x000fe40000000f00 */
[----:B------:R-:W-:Y:S02]  /*04d0*/  MOV R16, 0x4f0 ;  /* 0x000004f000107802 */ /* 0x000fe40000000f00 */
[----:B------:R-:W-:Y:S05]  /*04e0*/  CALL.REL.NOINC `($__internal_2_$__cuda_sm20_div_s64) ;  /* 0x0000003c00287944 */ /* 0x000fea0003c00000 */
[----:B------:R-:W-:Y:S02]  /*04f0*/  MOV R4, R12 ;  /* 0x0000000c00047202 */ /* 0x000fe40000000f00 */
[----:B------:R-:W-:Y:S02]  /*0500*/  MOV R5, R11 ;  /* 0x0000000b00057202 */ /* 0x000fe40000000f00 */
.L_x_78:
[----:B------:R-:W-:Y:S05]  /*0510*/  BSYNC.RECONVERGENT B0 ;  /* 0x0000000000007941 */ /* 0x000fea0003800200 */
.L_x_76:
        /* <DEDUP_REMOVED lines=57> */
.L_x_80:
[----:B------:R-:W-:Y:S01]  /*08b0*/  IMAD.MOV.U32 R14, RZ, RZ, R20 ;  /* 0x000000ffff0e7224 */ /* 0x000fe200078e0014 */
[----:B------:R-:W-:Y:S01]  /*08c0*/  MOV R20, R9 ;  /* 0x0000000900147202 */ /* 0x000fe20000000f00 */
[----:B------:R-:W-:Y:S01]  /*08d0*/  IMAD.MOV.U32 R19, RZ, RZ, R18 ;  /* 0x000000ffff137224 */ /* 0x000fe200078e0012 */
[----:B------:R-:W-:Y:S02]  /*08e0*/  MOV R18, R29 ;  /* 0x0000001d00127202 */ /* 0x000fe40000000f00 */
[----:B------:R-:W-:Y:S02]  /*08f0*/  MOV R16, 0x910 ;  /* 0x0000091000107802 */ /* 0x000fe40000000f00 */
[----:B------:R-:W-:Y:S05]  /*0900*/  CALL.REL.NOINC `($__internal_2_$__cuda_sm20_div_s64) ;  /* 0x0000003800207944 */ /* 0x000fea0003c00000 */
[----:B------:R-:W-:Y:S02]  /*0910*/  MOV R10, R12 ;  /* 0x0000000c000a7202 */ /* 0x000fe40000000f00 */
.L_x_81:
[----:B------:R-:W-:Y:S05]  /*0920*/  BSYNC.RECONVERGENT B0 ;  /* 0x0000000000007941 */ /* 0x000fea0003800200 */
.L_x_79:
        /* <DEDUP_REMOVED lines=53> */
[----:B------:R0:W1:Y:S08]  /*0c80*/  F2I.FTZ.U32.TRUNC.NTZ R0, R6 ;  /* 0x0000000600007305 */ /* 0x000070000021f000 */
[----:B------:R-:W2:Y:S01]  /*0c90*/  F2I.FTZ.U32.TRUNC.NTZ R7, R7 ;  /* 0x0000000700077305 */ /* 0x000ea2000021f000 */
[----:B0-----:R-:W-:Y:S01]  /*0ca0*/  IMAD.MOV.U32 R6, RZ, RZ, RZ ;  /* 0x000000ffff067224 */ /* 0x001fe200078e00ff */
[----:B-1----:R-:W-:-:S02]  /*0cb0*/  R2UR UR17, R0 ;  /* 0x00000000001172ca */ /* 0x002fc400000e0000 */
[----:B------:R-:W-:Y:S01]  /*0cc0*/  IABS R0, UR7 ;  /* 0x0000000700007c13 */ /* 0x000fe20008000000 */
[----:B--2---:R-:W-:-:S04]  /*0cd0*/  IMAD.MOV R3, RZ, RZ, -R7 ;  /* 0x000000ffff037224 */ /* 0x004fc800078e0a07 */
[----:B------:R-:W-:Y:S02]  /*0ce0*/  IMAD.MOV R0, RZ, RZ, -R0 ;  /* 0x000000ffff007224 */ /* 0x000fe400078e0a00 */
[----:B------:R-:W-:-:S04]  /*0cf0*/  IMAD R3, R3, UR13, RZ ;  /* 0x0000000d03037c24 */ /* 0x000fc8000f8e02ff */
[----:B------:R-:W-:Y:S01]  /*0d00*/  UIADD3 UR9, UPT, UPT, URZ, -UR17, URZ ;  /* 0x80000011ff097290 */ /* 0x000fe2000fffe0ff */
[----:B------:R-:W-:-:S03]  /*0d10*/  IMAD.HI.U32 R3, R7, R3, R6 ;  /* 0x0000000307037227 */ /* 0x000fc600078e0006 */
[----:B------:R-:W-:-:S03]  /*0d20*/  UIMAD UR9, UR9, UR11, URZ ;  /* 0x0000000b090972a4 */ /* 0x000fc6000f8e02ff */
[----:B------:R-:W-:Y:S01]  /*0d30*/  IMAD.HI.U32 R3, R3, UR12, RZ ;  /* 0x0000000c03037c27 */ /* 0x000fe2000f8e00ff */
[----:B------:R-:W-:-:S03]  /*0d40*/  UIMAD.WIDE.U32 UR16, UR17, UR9, UR16 ;  /* 0x00000009111072a5 */ /* 0x000fc6000f8e0010 */
[----:B------:R-:W-:Y:S01]  /*0d50*/  IMAD R0, R3, R0, UR12 ;  /* 0x0000000c03007e24 */ /* 0x000fe2000f8e0200 */
[----:B------:R-:W-:Y:S02]  /*0d60*/  UIMAD.WIDE.U32 UR16, UR17, UR12, URZ ;  /* 0x0000000c111072a5 */ /* 0x000fe4000f8e00ff */
[----:B------:R-:W-:Y:S02]  /*0d70*/  ULOP3.LUT UR16, UR6, UR13, URZ, 0x3c, !UPT ;  /* 0x0000000d06107292 */ /* 0x000fe4000f8e3cff */
[----:B------:R-:W-:Y:S01]  /*0d80*/  ISETP.LT.U32.AND P1, PT, R0, UR13, PT ;  /* 0x0000000d00007c0c */ /* 0x000fe2000bf21070 */
[----:B------:R-:W-:Y:S01]  /*0d90*/  UIADD3 UR10, UPT, UPT, -UR17, URZ, URZ ;  /* 0x000000ff110a7290 */ /* 0x000fe2000fffe1ff */
[----:B------:R-:W0:Y:S02]  /*0da0*/  LDCU.U8 UR9, c[0x0][0x549] ;  /* 0x0000a920ff0977ac */ /* 0x000e240008000000 */
[----:B------:R-:W-:Y:S01]  /*0db0*/  ISETP.LE.AND P0, PT, RZ, UR16, PT ;  /* 0x00000010ff007c0c */ /* 0x000fe2000bf03270 */
[----:B------:R-:W-:-:S02]  /*0dc0*/  UIMAD UR10, UR11, UR10, UR12 ;  /* 0x0000000a0b0a72a4 */ /* 0x000fc4000f8e020c */
[----:B------:R-:W-:Y:S02]  /*0dd0*/  ULOP3.LUT UR6, UR6, UR4, URZ, 0x3c, !UPT ;  /* 0x0000000406067292 */ /* 0x000fe4000f8e3cff */
[----:B------:R-:W-:-:S04]  /*0de0*/  UISETP.GT.U32.AND UP1, UPT, UR11, UR10, UPT ;  /* 0x0000000a0b00728c */ /* 0x000fc8000bf24070 */
[----:B------:R-:W-:Y:S02]  /*0df0*/  @!P1 VIADD R0, R0, -UR13 ;  /* 0x8000000d00009c36 */ /* 0x000fe40008000000 */
[----:B------:R-:W-:Y:S01]  /*0e00*/  @!P1 VIADD R3, R3, 0x1 ;  /* 0x0000000103039836 */ /* 0x000fe20000000000 */
[----:B------:R-:W-:Y:S02]  /*0e10*/  ISETP.NE.AND P1, PT, RZ, UR7, PT ;  /* 0x00000007ff007c0c */ /* 0x000fe4000bf25270 */
[----:B------:R-:W-:Y:S01]  /*0e20*/  ISETP.GE.U32.AND P2, PT, R0, UR13, PT ;  /* 0x0000000d00007c0c */ /* 0x000fe2000bf46070 */
[----:B0-----:R-:W-:Y:S02]  /*0e30*/  UISETP.NE.AND UP0, UPT, UR9, URZ, UPT ;  /* 0x000000ff0900728c */ /* 0x001fe4000bf05270 */
[----:B------:R-:W-:Y:S02]  /*0e40*/  @!UP1 UIADD3 UR10, UPT, UPT, UR10, -UR11, URZ ;  /* 0x8000000b0a0a9290 */ /* 0x000fe4000fffe0ff */
[----:B------:R-:W-:-:S02]  /*0e50*/  USEL UR9, UR5, 0x1, !UP0 ;  /* 0x0000000105097887 */ /* 0x000fc4000c000000 */
[----:B------:R-:W-:Y:S02]  /*0e60*/  UISETP.GE.U32.AND UP3, UPT, UR10, UR11, UPT ;  /* 0x0000000b0a00728c */ /* 0x000fe4000bf66070 */
[----:B------:R-:W-:-:S04]  /*0e70*/  UISETP.GE.AND UP0, UPT, UR6, URZ, UPT ;  /* 0x000000ff0600728c */ /* 0x000fc8000bf06270 */
[----:B------:R-:W-:Y:S01]  /*0e80*/  @P2 VIADD R3, R3, 0x1 ;  /* 0x0000000103032836 */ /* 0x000fe20000000000 */
[----:B------:R-:W-:Y:S02]  /*0e90*/  @!UP1 UIADD3 UR17, UPT, UPT, UR17, 0x1, URZ ;  /* 0x0000000111119890 */ /* 0x000fe4000fffe0ff */
[----:B------:R-:W-:Y:S01]  /*0ea0*/  UISETP.NE.AND UP1, UPT, UR8, URZ, UPT ;  /* 0x000000ff0800728c */ /* 0x000fe2000bf25270 */
[----:B------:R-:W-:Y:S01]  /*0eb0*/  @!P0 IMAD.MOV R3, RZ, RZ, -R3 ;  /* 0x000000ffff038224 */ /* 0x000fe200078e0a03 */
[----:B------:R-:W-:Y:S01]  /*0ec0*/  @!P1 LOP3.LUT R3, RZ, UR13, RZ, 0x33, !PT ;  /* 0x0000000dff039c12 */ /* 0x000fe2000f8e33ff */
[----:B------:R-:W-:Y:S02]  /*0ed0*/  USHF.R.S32.HI UR6, URZ, 0x1f, UR7 ;  /* 0x0000001fff067899 */ /* 0x000fe40008011407 */
[----:B------:R-:W-:Y:S01]  /*0ee0*/  @UP3 UIADD3 UR17, UPT, UPT, UR17, 0x1, URZ ;  /* 0x0000000111113890 */ /* 0x000fe2000fffe0ff */
[----:B------:R-:W-:Y:S01]  /*0ef0*/  ISETP.LT.U32.AND P0, PT, R10, R3, PT ;  /* 0x000000030a00720c */ /* 0x000fe20003f01070 */
[----:B------:R-:W-:Y:S01]  /*0f00*/  USEL UR5, URZ, 0x1, !UP1 ;  /* 0x00000001ff057887 */ /* 0x000fe2000c800000 */
[----:B------:R-:W-:Y:S01]  /*0f10*/  SHF.R.S32.HI R7, RZ, 0x1f, R3 ;  /* 0x0000001fff077819 */ /* 0x000fe20000011403 */
[----:B------:R-:W-:-:S02]  /*0f20*/  @!UP0 UIADD3 UR17, UPT, UPT, -UR17, URZ, URZ ;  /* 0x000000ff11118290 */ /* 0x000fc4000fffe1ff */
[----:B------:R-:W-:Y:S01]  /*0f30*/  ULOP3.LUT UR6, UR6, UR5, URZ, 0xfc, !UPT ;  /* 0x0000000506067292 */ /* 0x000fe2000f8efcff */
[----:B------:R-:W-:Y:S01]  /*0f40*/  ISETP.LT.AND.EX P0, PT, R11, R7, PT, P0 ;  /* 0x000000070b00720c */ /* 0x000fe20003f01300 */
[----:B------:R-:W-:-:S03]  /*0f50*/  @!UP2 ULOP3.LUT UR17, URZ, UR4, URZ, 0x33, !UPT ;  /* 0x00000004ff11a292 */ /* 0x000fc6000f8e33ff */
        /* <DEDUP_REMOVED lines=25> */
.L_x_83:
[----:B------:R-:W-:Y:S01]  /*10f0*/  IMAD.MOV.U32 R14, RZ, RZ, R10 ;  /* 0x000000ffff0e7224 */ /* 0x000fe200078e000a */
[----:B------:R-:W-:Y:S01]  /*1100*/  MOV R20, R8 ;  /* 0x0000000800147202 */ /* 0x000fe20000000f00 */
[----:B------:R-:W-:Y:S01]  /*1110*/  IMAD.MOV.U32 R19, RZ, RZ, R11 ;  /* 0x000000ffff137224 */ /* 0x000fe200078e000b */
[----:B------:R-:W-:Y:S02]  /*1120*/  MOV R18, R0 ;  /* 0x0000000000127202 */ /* 0x000fe40000000f00 */
[----:B------:R-:W-:Y:S02]  /*1130*/  MOV R16, 0x1150 ;  /* 0x0000115000107802 */ /* 0x000fe40000000f00 */
[----:B------:R-:W-:Y:S05]  /*1140*/  CALL.REL.NOINC `($__internal_2_$__cuda_sm20_div_s64) ;  /* 0x0000003000107944 */ /* 0x000fea0003c00000 */
[----:B------:R-:W-:Y:S02]  /*1150*/  MOV R32, R12 ;  /* 0x0000000c00207202 */ /* 0x000fe40000000f00 */
[----:B------:R-:W-:Y:S02]  /*1160*/  MOV R33, R11 ;  /* 0x0000000b00217202 */ /* 0x000fe40000000f00 */
.L_x_84:
[----:B------:R-:W-:Y:S05]  /*1170*/  BSYNC.RECONVERGENT B0 ;  /* 0x0000000000007941 */ /* 0x000fea0003800200 */
.L_x_82:
        /* <DEDUP_REMOVED lines=57> */
.L_x_86:
[----:B------:R-:W-:Y:S01]  /*1510*/  IMAD.MOV.U32 R14, RZ, RZ, R4 ;  /* 0x000000ffff0e7224 */ /* 0x000fe200078e0004 */
[----:B------:R-:W-:Y:S01]  /*1520*/  MOV R19, R5 ;  /* 0x0000000500137202 */ /* 0x000fe20000000f00 */
[----:B------:R-:W-:Y:S01]  /*1530*/  IMAD.MOV.U32 R20, RZ, RZ, R7 ;  /* 0x000000ffff147224 */ /* 0x000fe200078e0007 */
[----:B------:R-:W-:Y:S02]  /*1540*/  MOV R16, 0x1560 ;  /* 0x0000156000107802 */ /* 0x000fe40000000f00 */
[----:B------:R-:W-:Y:S05]  /*1550*/  CALL.REL.NOINC `($__internal_2_$__cuda_sm20_div_s64) ;  /* 0x0000002c000c7944 */ /* 0x000fea0003c00000 */
[----:B------:R-:W-:Y:S02]  /*1560*/  MOV R14, R12 ;  /* 0x0000000c000e7202 */ /* 0x000fe40000000f00 */
[----:B------:R-:W-:Y:S02]  /*1570*/  MOV R15, R11 ;  /* 0x0000000b000f7202 */ /* 0x000fe40000000f00 */
.L_x_87:
[----:B------:R-:W-:Y:S05]  /*1580*/  BSYNC.RECONVERGENT B0 ;  /* 0x0000000000007941 */ /* 0x000fea0003800200 */
.L_x_85:
[----:B------:R-:W0:Y:S01]  /*1590*/  S2R R4, SR_TID.X ;  /* 0x0000000000047919 */ /* 0x000e220000002100 */
[----:B------:R-:W-:Y:S01]  /*15a0*/  UIADD3 UR8, UP0, UPT, UR21, -UR20, URZ ;  /* 0x8000001415087290 */ /* 0x000fe2000ff1e0ff */
[----:B------:R-:W1:Y:S03]  /*15b0*/  LDCU UR4, c[0x0][0x534] ;  /* 0x0000a680ff0477ac */ /* 0x000e660008000800 */
[----:B------:R-:W-:Y:S01]  /*15c0*/  UIADD3.X UR5, UPT, UPT, UR15, -0x1, URZ, UP0, !UPT ;  /* 0xffffffff0f057890 */ /* 0x000fe200087fe4ff */
[----:B------:R-:W2:Y:S05]  /*15d0*/  LDCU.64 UR10, c[0x0][0x358] ;  /* 0x00006b00ff0a77ac */ /* 0x000eaa0008000a00 */
[----:B------:R-:W-:Y:S01]  /*15e0*/  IMAD.U32 R5, RZ, RZ, UR5 ;  /* 0x00000005ff057e24 */ /* 0x000fe2000f8e00ff */
[----:B0-----:R-:W-:-:S02]  /*15f0*/  LOP3.LUT R6, R4, 0x7, RZ, 0xc0, !PT ;  /* 0x0000000704067812 */ /* 0x001fc400078ec0ff */
[----:B------:R-:W-:Y:S02]  /*1600*/  SHF.R.U32.HI R3, RZ, 0x3, R4 ;  /* 0x00000003ff037819 */ /* 0x000fe40000011604 */
[----:B------:R-:W-:-:S04]  /*1610*/  ISETP.LT.U32.AND P2, PT, R6, UR8, PT ;  /* 0x0000000806007c0c */ /* 0x000fc8000bf41070 */
[----:B------:R-:W-:Y:S01]  /*1620*/  ISETP.GT.AND.EX P2, PT, R5, RZ, PT, P2 ;  /* 0x000000ff0500720c */ /* 0x000fe20003f44320 */
[----:B------:R-:W-:-:S03]  /*1630*/  VIADD R5, R3, 0x10 ;  /* 0x0000001003057836 */ /* 0x000fc60000000000 */
[----:B-1----:R-:W-:Y:S02]  /*1640*/  ISETP.GE.OR P3, PT, R3, UR4, !P2 ;  /* 0x0000000403007c0c */ /* 0x002fe4000d766670 */
[----:B------:R-:W-:-:S11]  /*1650*/  ISETP.GE.OR P2, PT, R5, UR4, !P2 ;  /* 0x0000000405007c0c */ /* 0x000fd6000d746670 */
[----:B------:R-:W0:Y:S01]  /*1660*/  @!P3 LDC.64 R12, c[0x0][0x428] ;  /* 0x00010a00ff0cbb82 */ /* 0x000e220000000a00 */
[C---:B------:R-:W-:Y:S02]  /*1670*/  @!P3 IADD3 R22, P1, PT, R6.reuse, UR20, RZ ;  /* 0x000000140616bc10 */ /* 0x040fe4000ff3e0ff */
[----:B------:R-:W-:-:S03]  /*1680*/  @!P2 IADD3 R18, P0, PT, R6, UR20, RZ ;  /* 0x000000140612ac10 */ /* 0x000fc6000ff1e0ff */
[----:B------:R-:W-:Y:S02]  /*1690*/  @!P3 IMAD.X R23, RZ, RZ, RZ, P1 ;  /* 0x000000ffff17b224 */ /* 0x000fe400008e06ff */
[----:B------:R-:W1:Y:S01]  /*16a0*/  @!P2 LDC.64 R10, c[0x0][0x428] ;  /* 0x00010a00ff0aab82 */ /* 0x000e620000000a00 */
[----:B------:R-:W-:Y:S02]  /*16b0*/  @!P2 IMAD.X R19, RZ, RZ, RZ, P0 ;  /* 0x000000ffff13a224 */ /* 0x000fe400000e06ff */
[----:B------:R-:W-:-:S04]  /*16c0*/  @!P3 IMAD.WIDE.U32 R22, R3, UR21, R22 ;  /* 0x000000150316bc25 */ /* 0x000fc8000f8e0016 */
[----:B------:R-:W-:-:S04]  /*16d0*/  @!P2 IMAD.WIDE.U32 R18, R5, UR21, R18 ;  /* 0x000000150512ac25 */ /* 0x000fc8000f8e0012 */
[----:B------:R-:W-:Y:S02]  /*16e0*/  @!P3 IMAD R6, R3, UR15, R23 ;  /* 0x0000000f0306bc24 */ /* 0x000fe4000f8e0217 */
[----:B------:R-:W-:Y:S02]  /*16f0*/  @!P2 IMAD R16, R5, UR15, R19 ;  /* 0x0000000f0510ac24 */ /* 0x000fe4000f8e0213 */
[----:B------:R-:W-:Y:S01]  /*1700*/  IMAD.MOV.U32 R5, RZ, RZ, -0x800000 ;  /* 0xff800000ff057424 */ /* 0x000fe200078e00ff */
[----:B0-----:R-:W-:-:S04]  /*1710*/  @!P3 LEA R20, P1, R22, R12, 0x2 ;  /* 0x0000000c1614b211 */ /* 0x001fc800078210ff */
[----:B------:R-:W-:Y:S01]  /*1720*/  @!P3 LEA.HI.X R21, R22, R13, R6, 0x2, P1 ;  /* 0x0000000d1615b211 */ /* 0x000fe200008f1406 */
[----:B------:R-:W-:Y:S01]  /*1730*/  IMAD.MOV.U32 R6, RZ, RZ, -0x800000 ;  /* 0xff800000ff067424 */ /* 0x000fe200078e00ff */
[----:B-1----:R-:W-:-:S05]  /*1740*/  @!P2 LEA R24, P0, R18, R10, 0x2 ;  /* 0x0000000a1218a211 */ /* 0x002fca00078010ff */
[----:B--2---:R-:W2:Y:S01]  /*1750*/  @!P3 LDG.E R6, desc[UR10][R20.64] ;  /* 0x0000000a1406b981 */ /* 0x004ea2000c1e1900 */
[----:B------:R-:W-:-:S05]  /*1760*/  @!P2 LEA.HI.X R25, R18, R11, R16, 0x2, P0 ;  /* 0x0000000b1219a211 */ /* 0x000fca00000f1410 */
[----:B------:R0:W3:Y:S01]  /*1770*/  @!P2 LDG.E R5, desc[UR10][R24.64] ;  /* 0x0000000a1805a981 */ /* 0x0000e2000c1e1900 */
[C---:B------:R-:W-:Y:S02]  /*1780*/  ISETP.GT.U32.AND P1, PT, R4.reuse, 0xff, PT ;  /* 0x000000ff0400780c */ /* 0x040fe40003f24070 */
[----:B------:R-:W-:-:S11]  /*1790*/  ISETP.GT.U32.AND P0, PT, R4, 0x7f, PT ;  /* 0x0000007f0400780c */ /* 0x000fd60003f04070 */
[----:B------:R-:W1:Y:S02]  /*17a0*/  @!P1 S2R R11, SR_CgaCtaId ;  /* 0x00000000000b9919 */ /* 0x000e640000008800 */
[----:B------:R-:W4:Y:S01]  /*17b0*/  @!P0 S2R R10, SR_CgaCtaId ;  /* 0x00000000000a8919 */ /* 0x000f220000008800 */
[----:B------:R-:W-:Y:S01]  /*17c0*/  @!P1 MOV R16, 0x400 ;  /* 0x0000040000109802 */ /* 0x000fe20000000f00 */
[----:B------:R-:W5:Y:S01]  /*17d0*/  @!P0 S2R R12, SR_CgaCtaId ;  /* 0x00000000000c8919 */ /* 0x000f620000008800 */
[C---:B------:R-:W-:Y:S02]  /*17e0*/  @!P1 SHF.L.U32 R17, R4.reuse, 0x2, RZ ;  /* 0x0000000204119819 */ /* 0x040fe400000006ff */
[----:B------:R-:W-:Y:S02]  /*17f0*/  @!P0 MOV R19, 0x400 ;  /* 0x0000040000138802 */ /* 0x000fe40000000f00 */
[----:B------:R-:W-:Y:S02]  /*1800*/  @!P1 LOP3.LUT R18, R17, 0x1c, RZ, 0xc0, !PT ;  /* 0x0000001c11129812 */ /* 0x000fe400078ec0ff */
[----:B-1----:R-:W-:Y:S01]  /*1810*/  @!P1 LEA R11, R11, R16, 0x18 ;  /* 0x000000100b0b9211 */ /* 0x002fe200078ec0ff */
[----:B------:R-:W-:Y:S01]  /*1820*/  @!P0 IMAD.SHL.U32 R16, R4, 0x4, RZ ;  /* 0x0000000404108824 */ /* 0x000fe200078e00ff */
[----:B----4-:R-:W-:-:S04]  /*1830*/  @!P0 LEA R10, R10, R19, 0x18 ;  /* 0x000000130a0a8211 */ /* 0x010fc800078ec0ff */
[----:B------:R-:W-:Y:S01]  /*1840*/  @!P0 LOP3.LUT R17, R16, 0x1c, RZ, 0xc0, !PT ;  /* 0x0000001c10118812 */ /* 0x000fe200078ec0ff */
[----:B------:R-:W-:-:S04]  /*1850*/  @!P1 IMAD.IADD R18, R18, 0x1, R11 ;  /* 0x0000000112129824 */ /* 0x000fc800078e020b */
[----:B------:R-:W-:Y:S02]  /*1860*/  @!P0 IMAD.IADD R10, R17, 0x1, R10 ;  /* 0x00000001110a8824 */ /* 0x000fe400078e020a */
[C---:B------:R-:W-:Y:S02]  /*1870*/  @!P1 IMAD R17, R3.reuse, 0x24, R18 ;  /* 0x0000002403119824 */ /* 0x040fe400078e0212 */
[----:B------:R-:W-:Y:S01]  /*1880*/  @!P0 IMAD R16, R3, 0x24, R10 ;  /* 0x0000002403108824 */ /* 0x000fe200078e020a */
[----:B------:R-:W-:Y:S01]  /*1890*/  @!P0 MOV R13, 0x400 ;  /* 0x00000400000d8802 */ /* 0x000fe20000000f00 */
[----:B0-----:R-:W-:Y:S01]  /*18a0*/  IMAD.MOV.U32 R24, RZ, RZ, -0x800000 ;  /* 0xff800000ff187424 */ /* 0x001fe200078e00ff */
[----:B------:R-:W-:Y:S01]  /*18b0*/  @!P0 LOP3.LUT R11, R4, 0xf, RZ, 0xc0, !PT ;  /* 0x0000000f040b8812 */ /* 0x000fe200078ec0ff */
[----:B------:R-:W0:Y:S01]  /*18c0*/  LDC R3, c[0x0][0x434] ;  /* 0x00010d00ff037b82 */ /* 0x000e220000000800 */
[----:B-----5:R-:W-:Y:S02]  /*18d0*/  @!P0 LEA R12, R12, R13, 0x18 ;  /* 0x0000000d0c0c8211 */ /* 0x020fe400078ec0ff */
[----:B------:R-:W-:-:S02]  /*18e0*/  SHF.R.U32.HI R13, RZ, 0x4, R4 ;  /* 0x00000004ff0d7819 */ /* 0x000fc40000011604 */
[----:B------:R-:W-:-:S03]  /*18f0*/  MOV R25, 0xff800000 ;  /* 0xff80000000197802 */ /* 0x000fc60000000f00 */
[----:B------:R-:W-:-:S04]  /*1900*/  @!P0 IMAD R12, R13, 0x4, R12 ;  /* 0x000000040d0c8824 */ /* 0x000fc800078e020c */
[----:B------:R-:W-:Y:S01]  /*1910*/  @!P0 IMAD R11, R11, 0x24, R12 ;  /* 0x000000240b0b8824 */ /* 0x000fe200078e020c */
[----:B0-----:R-:W-:-:S04]  /*1920*/  IABS R10, R3 ;  /* 0x00000003000a7213 */ /* 0x001fc80000000000 */
[----:B------:R-:W0:Y:S01]  /*1930*/  I2F.RP R20, R10 ;  /* 0x0000000a00147306 */ /* 0x000e220000209400 */
[----:B--2---:R0:W-:Y:S04]  /*1940*/  @!P1 STS [R17], R6 ;  /* 0x0000000611009388 */ /* 0x0041e80000000800 */
[----:B---3--:R-:W-:Y:S01]  /*1950*/  @!P0 STS [R16+0x240], R5 ;  /* 0x0002400510008388 */ /* 0x008fe20000000800 */
[----:B------:R-:W-:Y:S06]  /*1960*/  BAR.SYNC.DEFER_BLOCKING 0x0 ;  /* 0x0000000000007b1d */ /* 0x000fec0000010000 */
[----:B------:R-:W-:Y:S04]  /*1970*/  @!P0 LDS R24, [R11] ;  /* 0x000000000b188984 */ /* 0x000fe80000000800 */
[----:B------:R-:W1:Y:S01]  /*1980*/  @!P0 LDS R25, [R11+0x240] ;  /* 0x000240000b198984 */ /* 0x000e620000000800 */
[----:B0-----:R-:W0:Y:S01]  /*1990*/  MUFU.RCP R17, R20 ;  /* 0x0000001400117308 */ /* 0x001e220000001000 */
[----:B-1----:R-:W-:-:S05]  /*19a0*/  FMNMX.FTZ R18, R25, R24, !PT ;  /* 0x0000001819127209 */ /* 0x002fca0007810000 */
[----:B------:R-:W1:Y:S01]  /*19b0*/  SHFL.BFLY PT, R19, R18, 0x8, 0x1f ;  /* 0x0d001f0012137f89 */ /* 0x000e6200000e0000 */
[----:B0-----:R-:W-:-:S06]  /*19c0*/  VIADD R17, R17, 0xffffffe ;  /* 0x0ffffffe11117836 */ /* 0x001fcc0000000000 */
[----:B------:R-:W0:Y:S01]  /*19d0*/  F2I.FTZ.U32.TRUNC.NTZ R17, R17 ;  /* 0x0000001100117305 */ /* 0x000e22000021f000 */
[----:B-1----:R-:W-:-:S05]  /*19e0*/  FMNMX.FTZ R19, R18, R19, !PT ;  /* 0x0000001312137209 */ /* 0x002fca0007810000 */
[----:B------:R-:W1:Y:S01]  /*19f0*/  SHFL.BFLY PT, R12, R19, 0x4, 0x1f ;  /* 0x0c801f00130c7f89 */ /* 0x000e6200000e0000 */
[----:B0-----:R-:W-:Y:S02]  /*1a00*/  IMAD.MOV R5, RZ, RZ, -R17 ;  /* 0x000000ffff057224 */ /* 0x001fe400078e0a11 */
[----:B------:R-:W-:Y:S02]  /*1a10*/  IMAD.MOV.U32 R16, RZ, RZ, RZ ;  /* 0x000000ffff107224 */ /* 0x000fe400078e00ff */
[----:B------:R-:W-:Y:S01]  /*1a20*/  IMAD R6, R5, R10, RZ ;  /* 0x0000000a05067224 */ /* 0x000fe200078e02ff */
[----:B------:R-:W-:-:S03]  /*1a30*/  IABS R5, R2 ;  /* 0x0000000200057213 */ /* 0x000fc60000000000 */
[----:B------:R-:W-:Y:S01]  /*1a40*/  IMAD.HI.U32 R6, R17, R6, R16 ;  /* 0x0000000611067227 */ /* 0x000fe200078e0010 */
[----:B-1----:R-:W-:-:S05]  /*1a50*/  FMNMX.FTZ R12, R19, R12, !PT ;  /* 0x0000000c130c7209 */ /* 0x002fca0007810000 */
[----:B------:R-:W0:Y:S01]  /*1a60*/  SHFL.BFLY PT, R11, R12, 0x2, 0x1f ;  /* 0x0c401f000c0b7f89 */ /* 0x000e2200000e0000 */
[----:B------:R-:W-:-:S04]  /*1a70*/  IMAD.HI.U32 R16, R6, R5, RZ ;  /* 0x0000000506107227 */ /* 0x000fc800078e00ff */
[----:B------:R-:W-:-:S04]  /*1a80*/  IMAD.MOV R6, RZ, RZ, -R16 ;  /* 0x000000ffff067224 */ /* 0x000fc800078e0a10 */
[----:B------:R-:W-:-:S05]  /*1a90*/  IMAD R5, R10, R6, R5 ;  /* 0x000000060a057224 */ /* 0x000fca00078e0205 */
[----:B------:R-:W-:Y:S02]  /*1aa0*/  ISETP.GT.U32.AND P0, PT, R10, R5, PT ;  /* 0x000000050a00720c */ /* 0x000fe40003f04070 */
[----:B0-----:R-:W-:-:S05]  /*1ab0*/  FMNMX.FTZ R17, R12, R11, !PT ;  /* 0x0000000b0c117209 */ /* 0x001fca0007810000 */
[----:B------:R-:W0:Y:S06]  /*1ac0*/  SHFL.BFLY PT, R6, R17, 0x1, 0x1f ;  /* 0x0c201f0011067f89 */ /* 0x000e2c00000e0000 */
[----:B------:R-:W-:-:S05]  /*1ad0*/  @!P0 IMAD.IADD R5, R5, 0x1, -R10 ;  /* 0x0000000105058824 */ /* 0x000fca00078e0a0a */
[----:B------:R-:W-:Y:S02]  /*1ae0*/  ISETP.GE.U32.AND P1, PT, R5, R10, PT ;  /* 0x0000000a0500720c */ /* 0x000fe40003f26070 */
[----:B------:R-:W-:Y:S02]  /*1af0*/  @!P0 IADD3 R16, PT, PT, R16, 0x1, RZ ;  /* 0x0000000110108810 */ /* 0x000fe40007ffe0ff */
[----:B------:R-:W-:-:S04]  /*1b00*/  LOP3.LUT R2, R2, R3, RZ, 0x3c, !PT ;  /* 0x0000000302027212 */ /* 0x000fc800078e3cff */
[----:B------:R-:W-:-:S05]  /*1b10*/  ISETP.GE.AND P2, PT, R2, RZ, PT ;  /* 0x000000ff0200720c */ /* 0x000fca0003f46270 */
[----:B------:R-:W-:Y:S01]  /*1b20*/  @P1 VIADD R16, R16, 0x1 ;  /* 0x0000000110101836 */ /* 0x000fe20000000000 */
[----:B0-----:R-:W-:-:S03]  /*1b30*/  FMNMX.FTZ R6, R17, R6, !PT ;  /* 0x0000000611067209 */ /* 0x001fc60007810000 */
[----:B------:R-:W-:Y:S01]  /*1b40*/  IMAD.MOV.U32 R11, RZ, RZ, R16 ;  /* 0x000000ffff0b7224 */ /* 0x000fe200078e0010 */
[----:B------:R-:W-:Y:S01]  /*1b50*/  ISETP.NE.AND P0, PT, R3, RZ, PT ;  /* 0x000000ff0300720c */ /* 0x000fe20003f05270 */
[----:B------:R-:W0:Y:S01]  /*1b60*/  LDC R17, c[0x0][0x3e0] ;  /* 0x0000f800ff117b82 */ /* 0x000e220000000800 */
[----:B------:R-:W-:-:S04]  /*1b70*/  FSETP.NEU.FTZ.AND P1, PT, R6, -INF , PT ;  /* 0xff8000000600780b */ /* 0x000fc80003f3d000 */
[----:B------:R-:W-:-:S05]  /*1b80*/  FSEL R2, R6, RZ, P1 ;  /* 0x000000ff06027208 */ /* 0x000fca0000800000 */
[C---:B------:R-:W-:Y:S01]  /*1b90*/  FADD.FTZ R19, -R2.reuse, R24 ;  /* 0x0000001802137221 */ /* 0x040fe20000010100 */
[----:B------:R-:W-:-:S03]  /*1ba0*/  FADD.FTZ R16, -R2, R25 ;  /* 0x0000001902107221 */ /* 0x000fc60000010100 */
[----:B------:R-:W-:Y:S01]  /*1bb0*/  FMUL.FTZ R19, R19, 1.4426950216293334961 ;  /* 0x3fb8aa3b13137820 */ /* 0x000fe20000410000 */
[----:B------:R-:W-:-:S04]  /*1bc0*/  FMUL.FTZ R16, R16, 1.4426950216293334961 ;  /* 0x3fb8aa3b10107820 */ /* 0x000fc80000410000 */
[----:B------:R-:W-:Y:S04]  /*1bd0*/  MUFU.EX2 R12, R16 ;  /* 0x00000010000c7308 */ /* 0x000fe80000000800 */
[----:B------:R-:W1:Y:S01]  /*1be0*/  MUFU.EX2 R19, R19 ;  /* 0x0000001300137308 */ /* 0x000e620000000800 */
[----:B------:R-:W-:Y:S01]  /*1bf0*/  USHF.R.S32.HI UR4, URZ, 0x1f, UR22 ;  /* 0x0000001fff047899 */ /* 0x000fe20008011416 */
[----:B------:R-:W-:Y:S01]  /*1c00*/  @!P2 IMAD.MOV R11, RZ, RZ, -R11 ;  /* 0x000000ffff0ba224 */ /* 0x000fe200078e0a0b */
[----:B------:R-:W-:Y:S02]  /*1c10*/  @!P0 LOP3.LUT R11, RZ, R3, RZ, 0x33, !PT ;  /* 0x00000003ff0b8212 */ /* 0x000fe400078e33ff */
[----:B------:R-:W-:-:S06]  /*1c20*/  ULOP3.LUT UR4, UR4, 0x1, URZ, 0xfc, !UPT ;  /* 0x0000000104047892 */ /* 0x000fcc000f8efcff */
[----:B------:R-:W-:Y:S02]  /*1c30*/  IMAD R5, R11, UR4, RZ ;  /* 0x000000040b057c24 */ /* 0x000fe4000f8e02ff */
[----:B-1----:R-:W-:-:S03]  /*1c40*/  FADD.FTZ R12, R19, R12 ;  /* 0x0000000c130c7221 */ /* 0x002fc60000010000 */
[----:B------:R-:W-:Y:S01]  /*1c50*/  IABS R21, R5 ;  /* 0x0000000500157213 */ /* 0x000fe20000000000 */
[----:B------:R-:W1:Y:S01]  /*1c60*/  LDCU UR4, c[0x0][0x430] ;  /* 0x00008600ff0477ac */ /* 0x000e620008000800 */
[----:B------:R-:W2:Y:S02]  /*1c70*/  SHFL.BFLY PT, R27, R12, 0x8, 0x1f ;  /* 0x0d001f000c1b7f89 */ /* 0x000ea400000e0000 */
[----:B------:R-:W3:Y:S01]  /*1c80*/  I2F.RP R20, R21 ;  /* 0x0000001500147306 */ /* 0x000ee20000209400 */
[----:B0-----:R-:W-:-:S07]  /*1c90*/  IABS R6, R17 ;  /* 0x0000001100067213 */ /* 0x001fce0000000000 */
[----:B------:R-:W0:Y:S08]  /*1ca0*/  I2F.RP R18, R6 ;  /* 0x0000000600127306 */ /* 0x000e300000209400 */
[----:B---3--:R-:W3:Y:S01]  /*1cb0*/  MUFU.RCP R10, R20 ;  /* 0x00000014000a7308 */ /* 0x008ee20000001000 */
[----:B--2---:R-:W-:-:S07]  /*1cc0*/  FADD.FTZ R27, R12, R27 ;  /* 0x0000001b0c1b7221 */ /* 0x004fce0000010000 */
[----:B0-----:R-:W0:Y:S01]  /*1cd0*/  MUFU.RCP R30, R18 ;  /* 0x00000012001e7308 */ /* 0x001e220000001000 */
[----:B------:R-:W2:Y:S01]  /*1ce0*/  SHFL.BFLY PT, R16, R27, 0x4, 0x1f ;  /* 0x0c801f001b107f89 */ /* 0x000ea200000e0000 */
[----:B---3--:R-:W-:-:S06]  /*1cf0*/  VIADD R34, R10, 0xffffffe ;  /* 0x0ffffffe0a227836 */ /* 0x008fcc0000000000 */
[----:B------:R-:W3:Y:S01]  /*1d00*/  F2I.FTZ.U32.TRUNC.NTZ R35, R34 ;  /* 0x0000002200237305 */ /* 0x000ee2000021f000 */
[----:B0-----:R-:W-:-:S07]  /*1d10*/  VIADD R30, R30, 0xffffffe ;  /* 0x0ffffffe1e1e7836 */ /* 0x001fce0000000000 */
[----:B------:R-:W0:Y:S01]  /*1d20*/  F2I.FTZ.U32.TRUNC.NTZ R31, R30 ;  /* 0x0000001e001f7305 */ /* 0x000e22000021f000 */
[----:B--2---:R-:W-:Y:S01]  /*1d30*/  FADD.FTZ R16, R27, R16 ;  /* 0x000000101b107221 */ /* 0x004fe20000010000 */
[----:B---3--:R-:W-:-:S04]  /*1d40*/  IADD3 R10, PT, PT, RZ, -R35, RZ ;  /* 0x80000023ff0a7210 */ /* 0x008fc80007ffe0ff */
[----:B------:R-:W2:Y:S01]  /*1d50*/  SHFL.BFLY PT, R23, R16, 0x2, 0x1f ;  /* 0x0c401f0010177f89 */ /* 0x000ea200000e0000 */
[----:B------:R-:W-:Y:S02]  /*1d60*/  IMAD R27, R10, R21, RZ ;  /* 0x000000150a1b7224 */ /* 0x000fe400078e02ff */
[----:B------:R-:W-:Y:S02]  /*1d70*/  VIADD R10, R21, UR18 ;  /* 0x00000012150a7c36 */ /* 0x000fe40008000000 */
[----:B------:R-:W-:Y:S02]  /*1d80*/  IMAD.MOV.U32 R34, RZ, RZ, RZ ;  /* 0x000000ffff227224 */ /* 0x000fe400078e00ff */
[----:B0-----:R-:W-:Y:S01]  /*1d90*/  IMAD.MOV R19, RZ, RZ, -R31 ;  /* 0x000000ffff137224 */ /* 0x001fe200078e0a1f */
[----:B------:R-:W-:Y:S01]  /*1da0*/  IABS R20, R5 ;  /* 0x0000000500147213 */ /* 0x000fe20000000000 */
[----:B------:R-:W-:Y:S01]  /*1db0*/  IMAD.HI.U32 R27, R35, R27, R34 ;  /* 0x0000001b231b7227 */ /* 0x000fe200078e0022 */
[----:B------:R-:W-:-:S03]  /*1dc0*/  IABS R12, R10 ;  /* 0x0000000a000c7213 */ /* 0x000fc60000000000 */
[----:B------:R-:W-:Y:S02]  /*1dd0*/  IMAD R19, R19, R6, RZ ;  /* 0x0000000613137224 */ /* 0x000fe400078e02ff */
[----:B------:R-:W-:Y:S02]  /*1de0*/  IMAD.MOV.U32 R30, RZ, RZ, RZ ;  /* 0x000000ffff1e7224 */ /* 0x000fe400078e00ff */
[----:B------:R-:W-:Y:S02]  /*1df0*/  IMAD.MOV R20, RZ, RZ, -R20 ;  /* 0x000000ffff147224 */ /* 0x000fe400078e0a14 */
[----:B------:R-:W-:-:S04]  /*1e00*/  IMAD.HI.U32 R19, R31, R19, R30 ;  /* 0x000000131f137227 */ /* 0x000fc800078e001e */
[----:B------:R-:W-:-:S04]  /*1e10*/  IMAD.HI.U32 R27, R27, R12, RZ ;  /* 0x0000000c1b1b7227 */ /* 0x000fc800078e00ff */
[----:B--2---:R-:W-:Y:S01]  /*1e20*/  FADD.FTZ R23, R16, R23 ;  /* 0x0000001710177221 */ /* 0x004fe20000010000 */
[----:B------:R-:W-:Y:S02]  /*1e30*/  IMAD R20, R27, R20, R12 ;  /* 0x000000141b147224 */ /* 0x000fe400078e020c */
[----:B------:R-:W-:-:S03]  /*1e40*/  IMAD.HI.U32 R18, R19, R12, RZ ;  /* 0x0000000c13127227 */ /* 0x000fc600078e00ff */
[----:B------:R-:W-:Y:S02]  /*1e50*/  ISETP.GT.U32.AND P2, PT, R21, R20, PT ;  /* 0x000000141500720c */ /* 0x000fe40003f44070 */
[----:B------:R-:W-:Y:S01]  /*1e60*/  IADD3 R19, PT, PT, -R18, RZ, RZ ;  /* 0x000000ff12137210 */ /* 0x000fe20007ffe1ff */
[----:B------:R-:W0:Y:S04]  /*1e70*/  SHFL.BFLY PT, R16, R23, 0x1, 0x1f ;  /* 0x0c201f0017107f89 */ /* 0x000e2800000e0000 */
[----:B------:R-:W-:-:S05]  /*1e80*/  IMAD R19, R6, R19, R12 ;  /* 0x0000001306137224 */ /* 0x000fca00078e020c */
[----:B------:R-:W-:Y:S01]  /*1e90*/  ISETP.GT.U32.AND P0, PT, R6, R19, PT ;  /* 0x000000130600720c */ /* 0x000fe20003f04070 */
[----:B------:R-:W-:-:S05]  /*1ea0*/  @!P2 IMAD.IADD R20, R20, 0x1, -R21 ;  /* 0x000000011414a824 */ /* 0x000fca00078e0a15 */
[-C--:B------:R-:W-:Y:S01]  /*1eb0*/  ISETP.GE.U32.AND P1, PT, R20, R21.reuse, PT ;  /* 0x000000151400720c */ /* 0x080fe20003f26070 */
[----:B------:R-:W-:Y:S01]  /*1ec0*/  @!P2 VIADD R27, R27, 0x1 ;  /* 0x000000011b1ba836 */ /* 0x000fe20000000000 */
[----:B------:R-:W-:-:S05]  /*1ed0*/  LOP3.LUT R12, R10, R21, RZ, 0x3c, !PT ;  /* 0x000000150a0c7212 */ /* 0x000fca00078e3cff */
[----:B------:R-:W-:Y:S02]  /*1ee0*/  @!P0 IMAD.IADD R19, R19, 0x1, -R6 ;  /* 0x0000000113138824 */ /* 0x000fe400078e0a06 */
[----:B0-----:R-:W-:Y:S01]  /*1ef0*/  FADD.FTZ R16, R23, R16 ;  /* 0x0000001017107221 */ /* 0x001fe20000010000 */
[----:B------:R-:W-:Y:S02]  /*1f00*/  LOP3.LUT R10, R10, R17, RZ, 0x3c, !PT ;  /* 0x000000110a0a7212 */ /* 0x000fe400078e3cff */
[----:B------:R-:W-:Y:S01]  /*1f10*/  ISETP.GE.U32.AND P4, PT, R19, R6, PT ;  /* 0x000000061300720c */ /* 0x000fe20003f86070 */
[----:B------:R-:W-:Y:S01]  /*1f20*/  @P1 VIADD R27, R27, 0x1 ;  /* 0x000000011b1b1836 */ /* 0x000fe20000000000 */
[----:B------:R-:W-:Y:S01]  /*1f30*/  ISETP.GE.AND P3, PT, R12, RZ, PT ;  /* 0x000000ff0c00720c */ /* 0x000fe20003f66270 */
[----:B------:R-:W-:Y:S01]  /*1f40*/  @!P0 VIADD R18, R18, 0x1 ;  /* 0x0000000112128836 */ /* 0x000fe20000000000 */
[----:B------:R-:W-:Y:S02]  /*1f50*/  FSETP.NE.FTZ.AND P1, PT, R16, RZ, PT ;  /* 0x000000ff1000720b */ /* 0x000fe40003f35000 */
[----:B------:R-:W-:-:S02]  /*1f60*/  ISETP.GE.AND P2, PT, R10, RZ, PT ;  /* 0x000000ff0a00720c */ /* 0x000fc40003f46270 */
[----:B------:R-:W-:Y:S02]  /*1f70*/  ISETP.NE.AND P0, PT, R17, RZ, PT ;  /* 0x000000ff1100720c */ /* 0x000fe40003f05270 */
[----:B------:R-:W-:-:S03]  /*1f80*/  ISETP.NE.AND P5, PT, R5, RZ, PT ;  /* 0x000000ff0500720c */ /* 0x000fc60003fa5270 */
[----:B------:R-:W-:Y:S02]  /*1f90*/  @P4 VIADD R18, R18, 0x1 ;  /* 0x0000000112124836 */ /* 0x000fe40000000000 */
[----:B------:R-:W-:Y:S02]  /*1fa0*/  @!P3 IADD3 R27, PT, PT, -R27, RZ, RZ ;  /* 0x000000ff1b1bb210 */ /* 0x000fe40007ffe1ff */
[----:B------:R-:W-:Y:S02]  /*1fb0*/  ISETP.NE.AND P3, PT, R11, RZ, PT ;  /* 0x000000ff0b00720c */ /* 0x000fe40003f65270 */
[----:B------:R-:W0:Y:S01]  /*1fc0*/  @P1 MUFU.LG2 R11, R16 ;  /* 0x00000010000b1308 */ /* 0x000e220000000c00 */
[----:B------:R-:W-:Y:S01]  /*1fd0*/  @!P2 IMAD.MOV R18, RZ, RZ, -R18 ;  /* 0x000000ffff12a224 */ /* 0x000fe200078e0a12 */
[----:B------:R-:W-:Y:S02]  /*1fe0*/  @!P0 LOP3.LUT R18, RZ, R17, RZ, 0x33, !PT ;  /* 0x00000011ff128212 */ /* 0x000fe400078e33ff */
[----:B------:R-:W-:-:S02]  /*1ff0*/  LOP3.LUT P0, RZ, R4, 0x38f, RZ, 0xc0, !PT ;  /* 0x0000038f04ff7812 */ /* 0x000fc4000780c0ff */
[----:B------:R-:W-:Y:S02]  /*2000*/  @!P5 LOP3.LUT R27, RZ, R21, RZ, 0x33, !PT ;  /* 0x00000015ff1bd212 */ /* 0x000fe400078e33ff */
[----:B------:R-:W-:Y:S02]  /*2010*/  SEL R10, RZ, 0x1, !P3 ;  /* 0x00000001ff0a7807 */ /* 0x000fe40005800000 */
[----:B------:R-:W-:Y:S02]  /*2020*/  SHF.R.S32.HI R21, RZ, 0x1f, R5 ;  /* 0x0000001fff157819 */ /* 0x000fe40000011405 */
[----:B------:R-:W-:Y:S02]  /*2030*/  ISETP.LT.U32.AND P2, PT, R14, R27, PT ;  /* 0x0000001b0e00720c */ /* 0x000fe40003f41070 */
[----:B------:R-:W-:Y:S01]  /*2040*/  SHF.R.S32.HI R19, RZ, 0x1f, R27 ;  /* 0x0000001fff137819 */ /* 0x000fe2000001141b */
[----:B-1----:R-:W-:Y:S01]  /*2050*/  IMAD R6, R3, UR4, RZ ;  /* 0x0000000403067c24 */ /* 0x002fe2000f8e02ff */
[----:B------:R-:W-:Y:S01]  /*2060*/  LOP3.LUT R10, R21, R10, RZ, 0xfc, !PT ;  /* 0x0000000a150a7212 */ /* 0x000fe200078efcff */
[----:B------:R-:W-:Y:S01]  /*2070*/  IMAD R3, R18, UR9, RZ ;  /* 0x0000000912037c24 */ /* 0x000fe2000f8e02ff */
[----:B------:R-:W-:Y:S01]  /*2080*/  ISETP.LT.AND.EX P2, PT, R15, R19, PT, P2 ;  /* 0x000000130f00720c */ /* 0x000fe20003f41320 */
[----:B------:R-:W-:Y:S01]  /*2090*/  BSSY.RECONVERGENT B1, `(.L_x_88) ;  /* 0x0000129000017945 */ /* 0x000fe20003800200 */
[----:B------:R-:W-:-:S02]  /*20a0*/  IMAD.MOV.U32 R22, RZ, RZ, 0x7f800000 ;  /* 0x7f800000ff167424 */ /* 0x000fc400078e00ff */
[----:B0-----:R-:W-:Y:S01]  /*20b0*/  @P1 FFMA.FTZ R22, R11, 0.69314718246459960938, R2 ;  /* 0x3f3172180b161823 */ /* 0x001fe20000010002 */
[----:B------:R-:W-:Y:S01]  /*20c0*/  IMAD R5, R5, R6, RZ ;  /* 0x0000000605057224 */ /* 0x000fe200078e02ff */
[----:B------:R-:W-:Y:S01]  /*20d0*/  SEL R6, R14, R27, P2 ;  /* 0x0000001b0e067207 */ /* 0x000fe20001000000 */
[----:B------:R-:W-:Y:S01]  /*20e0*/  IMAD R3, R10, R3, RZ ;  /* 0x000000030a037224 */ /* 0x000fe200078e02ff */
        /* <DEDUP_REMOVED lines=12> */
[----:B------:R-:W-:Y:S01]  /*21b0*/  IADD3 R10, P1, PT, R17, 0x1, RZ ;  /* 0x00000001110a7810 */ /* 0x000fe20007f3e0ff */
[----:B------:R-:W-:Y:S02]  /*21c0*/  IMAD R12, R11, UR19, RZ ;  /* 0x000000130b0c7c24 */ /* 0x000fe4000f8e02ff */
[C---:B------:R-:W-:Y:S01]  /*21d0*/  IMAD.WIDE.U32 R14, R17.reuse, UR19, RZ ;  /* 0x00000013110e7c25 */ /* 0x040fe2000f8e00ff */
        /* <DEDUP_REMOVED lines=36> */
.L_x_91:
[----:B------:R-:W-:Y:S01]  /*2420*/  IMAD.MOV.U32 R14, RZ, RZ, R2 ;  /* 0x000000ffff0e7224 */ /* 0x000fe200078e0002 */
[----:B------:R-:W-:Y:S01]  /*2430*/  MOV R19, RZ ;  /* 0x000000ff00137202 */ /* 0x000fe20000000f00 */
[----:B------:R-:W-:Y:S01]  /*2440*/  IMAD.MOV.U32 R20, RZ, RZ, R30 ;  /* 0x000000ffff147224 */ /* 0x000fe200078e001e */
[----:B------:R-:W-:Y:S02]  /*2450*/  MOV R16, 0x2470 ;  /* 0x0000247000107802 */ /* 0x000fe40000000f00 */
[----:B------:R-:W-:Y:S05]  /*2460*/  CALL.REL.NOINC `($__internal_2_$__cuda_sm20_div_s64) ;  /* 0x0000001c00487944 */ /* 0x000fea0003c00000 */
[----:B------:R-:W-:Y:S02]  /*2470*/  IADD3 R15, PT, PT, -R12, RZ, RZ ;  /* 0x000000ff0c0f7210 */ /* 0x000fe40007ffe1ff */
[----:B------:R-:W-:-:S03]  /*2480*/  MOV R31, R11 ;  /* 0x0000000b001f7202 */ /* 0x000fc60000000f00 */
[----:B------:R-:W-:Y:S01]  /*2490*/  IMAD R10, R30, R15, R2 ;  /* 0x0000000f1e0a7224 */ /* 0x000fe200078e0202 */
[----:B------:R-:W-:-:S07]  /*24a0*/  MOV R30, R12 ;  /* 0x0000000c001e7202 */ /* 0x000fce0000000f00 */
.L_x_92:
        /* <DEDUP_REMOVED lines=20> */
[----:B------:R-:W-:-:S13]  /*25f0*/  ISETP.GT.U32.AND P1, PT, R14, R11, PT ;  /* 0x0000000b0e00720c */ /* 0x000fda0003f24070 */
[----:B------:R-:W-:Y:S02]  /*2600*/  @!P1 IMAD.IADD R11, R11, 0x1, -R14 ;  /* 0x000000010b0b9824 */ /* 0x000fe400078e0a0e */
[----:B------:R-:W-:Y:S01]  /*2610*/  @!P1 VIADD R2, R2, 0x1 ;  /* 0x0000000102029836 */ /* 0x000fe20000000000 */
[----:B------:R-:W-:Y:S02]  /*2620*/  ISETP.NE.AND P1, PT, RZ, UR19, PT ;  /* 0x00000013ff007c0c */ /* 0x000fe4000bf25270 */
[----:B------:R-:W-:Y:S02]  /*2630*/  ISETP.GE.U32.AND P2, PT, R11, R14, PT ;  /* 0x0000000e0b00720c */ /* 0x000fe40003f46070 */
[----:B------:R-:W-:Y:S01]  /*2640*/  IADD3 R11, PT, PT, R19, R29, RZ ;  /* 0x0000001d130b7210 */ /* 0x000fe20007ffe0ff */
[----:B------:R-:W-:-:S04]  /*2650*/  IMAD.WIDE.U32 R28, R18, R32, RZ ;  /* 0x00000020121c7225 */ /* 0x000fc800078e00ff */
[----:B------:R-:W-:-:S04]  /*2660*/  IMAD R11, R11, R32, RZ ;  /* 0x000000200b0b7224 */ /* 0x000fc800078e02ff */
[----:B------:R-:W-:Y:S02]  /*2670*/  IMAD R11, R33, R18, R11 ;  /* 0x00000012210b7224 */ /* 0x000fe400078e020b */
[----:B------:R-:W-:Y:S02]  /*2680*/  @P2 IADD3 R2, PT, PT, R2, 0x1, RZ ;  /* 0x0000000102022810 */ /* 0x000fe40007ffe0ff */
[----:B------:R-:W-:Y:S02]  /*2690*/  IMAD.IADD R18, R29, 0x1, R11 ;  /* 0x000000011d127824 */ /* 0x000fe400078e020b */
[----:B------:R-:W-:Y:S02]  /*26a0*/  @!P0 IADD3 R2, PT, PT, -R2, RZ, RZ ;  /* 0x000000ff02028210 */ /* 0x000fe40007ffe1ff */
[----:B------:R-:W-:Y:S02]  /*26b0*/  @!P1 LOP3.LUT R2, RZ, UR19, RZ, 0x33, !PT ;  /* 0x00000013ff029c12 */ /* 0x000fe4000f8e33ff */
[----:B------:R-:W-:-:S03]  /*26c0*/  LOP3.LUT R0, R31, R18, RZ, 0xfc, !PT ;  /* 0x000000121f007212 */ /* 0x000fc600078efcff */
[----:B------:R-:W-:Y:S01]  /*26d0*/  IMAD.MOV R11, RZ, RZ, -R2 ;  /* 0x000000ffff0b7224 */ /* 0x000fe200078e0a02 */
[----:B------:R-:W-:-:S03]  /*26e0*/  ISETP.NE.U32.AND P0, PT, R0, RZ, PT ;  /* 0x000000ff0000720c */ /* 0x000fc60003f05070 */
[----:B------:R-:W-:-:S10]  /*26f0*/  IMAD R0, R11, UR19, R10 ;  /* 0x000000130b007c24 */ /* 0x000fd4000f8e020a */
        /* <DEDUP_REMOVED lines=22> */
.L_x_94:
[----:B------:R-:W-:Y:S01]  /*2860*/  IMAD.MOV.U32 R14, RZ, RZ, R30 ;  /* 0x000000ffff0e7224 */ /* 0x000fe200078e001e */
[----:B------:R-:W-:Y:S01]  /*2870*/  MOV R19, R31 ;  /* 0x0000001f00137202 */ /* 0x000fe20000000f00 */
[----:B------:R-:W-:Y:S01]  /*2880*/  IMAD.MOV.U32 R20, RZ, RZ, R28 ;  /* 0x000000ffff147224 */ /* 0x000fe200078e001c */
[----:B------:R-:W-:Y:S02]  /*2890*/  MOV R16, 0x28b0 ;  /* 0x000028b000107802 */ /* 0x000fe40000000f00 */
[----:B------:R-:W-:Y:S05]  /*28a0*/  CALL.REL.NOINC `($__internal_2_$__cuda_sm20_div_s64) ;  /* 0x0000001800387944 */ /* 0x000fea0003c00000 */
[----:B------:R-:W-:-:S05]  /*28b0*/  IADD3 R11, PT, PT, -R12, RZ, RZ ;  /* 0x000000ff0c0b7210 */ /* 0x000fca0007ffe1ff */
[----:B------:R-:W-:Y:S02]  /*28c0*/  IMAD R28, R11, R28, R30 ;  /* 0x0000001c0b1c7224 */ /* 0x000fe400078e021e */
.L_x_95:
[----:B------:R-:W-:Y:S05]  /*28d0*/  BSYNC.RECONVERGENT B0 ;  /* 0x0000000000007941 */ /* 0x000fea0003800200 */
.L_x_93:
        /* <DEDUP_REMOVED lines=10> */
[----:B------:R-:W-:-:S03]  /*2980*/  ISETP.NE.AND P5, PT, R9, RZ, PT ;  /* 0x000000ff0900720c */ /* 0x000fc60003fa5270 */
[----:B------:R-:W-:Y:S01]  /*2990*/  IMAD.MOV R30, RZ, RZ, -R30 ;  /* 0x000000ffff1e7224 */ /* 0x000fe200078e0a1e */
[----:B0-----:R-:W-:-:S03]  /*29a0*/  UISETP.NE.AND UP0, UPT, UR8, URZ, UPT ;  /* 0x000000ff0800728c */ /* 0x001fc6000bf05270 */
[----:B-1----:R-:W0:Y:S01]  /*29b0*/  MUFU.RCP R10, R10 ;  /* 0x0000000a000a7308 */ /* 0x002e220000001000 */
[----:B--2---:R-:W-:Y:S02]  /*29c0*/  USEL UR8, UR4, 0x1, UP0 ;  /* 0x0000000104087887 */ /* 0x004fe40008000000 */
[----:B------:R-:W-:-:S05]  /*29d0*/  UIMAD UR4, UR5, UR4, URZ ;  /* 0x00000004050472a4 */ /* 0x000fca000f8e02ff */
[----:B---3--:R-:W1:Y:S01]  /*29e0*/  MUFU.RCP R20, R23 ;  /* 0x0000001700147308 */ /* 0x008e620000001000 */
[----:B------:R-:W-:Y:S02]  /*29f0*/  USHF.R.S32.HI UR12, URZ, 0x1f, UR8 ;  /* 0x0000001fff0c7899 */ /* 0x000fe40008011408 */
[----:B------:R-:W-:-:S05]  /*2a00*/  UIMAD UR5, UR8, UR5, URZ ;  /* 0x00000005080572a4 */ /* 0x000fca000f8e02ff */
[----:B------:R-:W2:Y:S01]  /*2a10*/  I2F.U32.RP R11, R14 ;  /* 0x0000000e000b7306 */ /* 0x000ea20000209000 */
[----:B0-----:R-:W-:-:S07]  /*2a20*/  VIADD R26, R10, 0xffffffe ;  /* 0x0ffffffe0a1a7836 */ /* 0x001fce0000000000 */
[----:B------:R-:W0:Y:S01]  /*2a30*/  F2I.FTZ.U32.TRUNC.NTZ R27, R26 ;  /* 0x0000001a001b7305 */ /* 0x000e22000021f000 */
[----:B-1----:R-:W-:Y:S01]  /*2a40*/  VIADD R20, R20, 0xffffffe ;  /* 0x0ffffffe14147836 */ /* 0x002fe20000000000 */
[----:B------:R-:W-:-:S06]  /*2a50*/  IABS R23, R28 ;  /* 0x0000001c00177213 */ /* 0x000fcc0000000000 */
[----:B--2---:R-:W1:Y:S01]  /*2a60*/  MUFU.RCP R35, R11 ;  /* 0x0000000b00237308 */ /* 0x004e620000001000 */
[----:B0-----:R-:W-:-:S07]  /*2a70*/  IMAD.MOV R34, RZ, RZ, -R27 ;  /* 0x000000ffff227224 */ /* 0x001fce00078e0a1b */
[----:B------:R0:W2:Y:S01]  /*2a80*/  F2I.FTZ.U32.TRUNC.NTZ R21, R20 ;  /* 0x0000001400157305 */ /* 0x0000a2000021f000 */
[----:B------:R-:W-:Y:S02]  /*2a90*/  IMAD.MOV.U32 R26, RZ, RZ, RZ ;  /* 0x000000ffff1a7224 */ /* 0x000fe400078e00ff */
[----:B------:R-:W-:-:S04]  /*2aa0*/  IMAD R34, R34, R19, RZ ;  /* 0x0000001322227224 */ /* 0x000fc800078e02ff */
[----:B------:R-:W-:Y:S01]  /*2ab0*/  IMAD.HI.U32 R34, R27, R34, R26 ;  /* 0x000000221b227227 */ /* 0x000fe200078e001a */
[----:B------:R-:W3:Y:S01]  /*2ac0*/  I2F.U32.RP R10, R15 ;  /* 0x0000000f000a7306 */ /* 0x000ee20000209000 */
[----:B-1----:R-:W-:-:S04]  /*2ad0*/  IADD3 R35, PT, PT, R35, 0xffffffe, RZ ;  /* 0x0ffffffe23237810 */ /* 0x002fc80007ffe0ff */
[----:B------:R-:W-:-:S04]  /*2ae0*/  IMAD.HI.U32 R27, R34, R23, RZ ;  /* 0x00000017221b7227 */ /* 0x000fc800078e00ff */
[----:B0-----:R-:W-:Y:S01]  /*2af0*/  HFMA2 R20, -RZ, RZ, 0, 0 ;  /* 0x00000000ff147431 */ /* 0x001fe200000001ff */
[----:B------:R-:W0:Y:S01]  /*2b00*/  I2F.U32.RP R32, R18 ;  /* 0x0000001200207306 */ /* 0x000e220000209000 */
[----:B--2---:R-:W-:Y:S02]  /*2b10*/  IMAD.MOV R11, RZ, RZ, -R21 ;  /* 0x000000ffff0b7224 */ /* 0x004fe400078e0a15 */
[----:B------:R-:W-:Y:S02]  /*2b20*/  IMAD R30, R27, R30, R23 ;  /* 0x0000001e1b1e7224 */ /* 0x000fe400078e0217 */
[----:B------:R-:W-:Y:S02]  /*2b30*/  IMAD R26, R11, R16, RZ ;  /* 0x000000100b1a7224 */ /* 0x000fe400078e02ff */
[----:B------:R-:W-:Y:S01]  /*2b40*/  IMAD.MOV.U32 R34, RZ, RZ, RZ ;  /* 0x000000ffff227224 */ /* 0x000fe200078e00ff */
[----:B------:R-:W1:Y:S01]  /*2b50*/  F2I.FTZ.U32.TRUNC.NTZ R35, R35 ;  /* 0x0000002300237305 */ /* 0x000e62000021f000 */
[----:B------:R-:W-:Y:S01]  /*2b60*/  IMAD.HI.U32 R26, R21, R26, R20 ;  /* 0x0000001a151a7227 */ /* 0x000fe200078e0014 */
[----:B------:R-:W-:-:S02]  /*2b70*/  IABS R21, R12 ;  /* 0x0000000c00157213 */ /* 0x000fc40000000000 */
[----:B------:R-:W-:Y:S02]  /*2b80*/  IABS R20, R7 ;  /* 0x0000000700147213 */ /* 0x000fe40000000000 */
[----:B------:R-:W-:Y:S01]  /*2b90*/  ISETP.GT.U32.AND P3, PT, R19, R30, PT ;  /* 0x0000001e1300720c */ /* 0x000fe20003f64070 */
[----:B------:R-:W-:Y:S01]  /*2ba0*/  IMAD.HI.U32 R23, R26, R21, RZ ;  /* 0x000000151a177227 */ /* 0x000fe200078e00ff */
[----:B---3--:R-:W2:Y:S01]  /*2bb0*/  MUFU.RCP R10, R10 ;  /* 0x0000000a000a7308 */ /* 0x008ea20000001000 */
[----:B------:R-:W-:Y:S02]  /*2bc0*/  LOP3.LUT R26, R28, R9, RZ, 0x3c, !PT ;  /* 0x000000091c1a7212 */ /* 0x000fe400078e3cff */
[----:B------:R-:W-:Y:S02]  /*2bd0*/  IMAD.MOV R20, RZ, RZ, -R20 ;  /* 0x000000ffff147224 */ /* 0x000fe400078e0a14 */
[----:B------:R-:W-:Y:S02]  /*2be0*/  ISETP.GE.AND P2, PT, R26, RZ, PT ;  /* 0x000000ff1a00720c */ /* 0x000fe40003f46270 */
[----:B------:R-:W-:Y:S01]  /*2bf0*/  IMAD R21, R23, R20, R21 ;  /* 0x0000001417157224 */ /* 0x000fe200078e0215 */
[----:B0-----:R-:W0:Y:S01]  /*2c00*/  MUFU.RCP R32, R32 ;  /* 0x0000002000207308 */ /* 0x001e220000001000 */
[----:B-1----:R-:W-:-:S02]  /*2c10*/  IADD3 R11, PT, PT, RZ, -R35, RZ ;  /* 0x80000023ff0b7210 */ /* 0x002fc40007ffe0ff */
[----:B------:R-:W-:Y:S01]  /*2c20*/  @!P3 IMAD.IADD R30, R30, 0x1, -R19 ;  /* 0x000000011e1eb824 */ /* 0x000fe200078e0a13 */
[----:B------:R-:W-:Y:S02]  /*2c30*/  ISETP.GT.U32.AND P1, PT, R16, R21, PT ;  /* 0x000000151000720c */ /* 0x000fe40003f24070 */
[----:B------:R-:W-:Y:S01]  /*2c40*/  IMAD R20, R11, R14, RZ ;  /* 0x0000000e0b147224 */ /* 0x000fe200078e02ff */
[----:B------:R-:W-:Y:S02]  /*2c50*/  IABS R11, R2 ;  /* 0x00000002000b7213 */ /* 0x000fe40000000000 */
[----:B------:R-:W-:Y:S01]  /*2c60*/  ISETP.GE.U32.AND P6, PT, R30, R19, PT ;  /* 0x000000131e00720c */ /* 0x000fe20003fc6070 */
[----:B------:R-:W-:Y:S01]  /*2c70*/  IMAD.HI.U32 R20, R35, R20, R34 ;  /* 0x0000001423147227 */ /* 0x000fe200078e0022 */
[----:B--2---:R-:W-:-:S03]  /*2c80*/  IADD3 R31, PT, PT, R10, 0xffffffe, RZ ;  /* 0x0ffffffe0a1f7810 */ /* 0x004fc60007ffe0ff */
[----:B------:R-:W-:Y:S01]  /*2c90*/  HFMA2 R30, -RZ, RZ, 0, 0 ;  /* 0x00000000ff1e7431 */ /* 0x000fe200000001ff */
[----:B------:R-:W-:Y:S02]  /*2ca0*/  IABS R10, R17 ;  /* 0x00000011000a7213 */ /* 0x000fe40000000000 */
[----:B------:R-:W-:Y:S01]  /*2cb0*/  LOP3.LUT R19, R12, R7, RZ, 0x3c, !PT ;  /* 0x000000070c137212 */ /* 0x000fe200078e3cff */
[----:B------:R-:W-:Y:S01]  /*2cc0*/  IMAD.HI.U32 R20, R20, R11, RZ ;  /* 0x0000000b14147227 */ /* 0x000fe200078e00ff */
[-C--:B------:R-:W-:Y:S01]  /*2cd0*/  @!P1 IADD3 R21, PT, PT, R21, -R16.reuse, RZ ;  /* 0x8000001015159210 */ /* 0x080fe20007ffe0ff */
[----:B------:R-:W1:Y:S01]  /*2ce0*/  F2I.FTZ.U32.TRUNC.NTZ R31, R31 ;  /* 0x0000001f001f7305 */ /* 0x000e62000021f000 */
[----:B------:R-:W-:Y:S01]  /*2cf0*/  ISETP.GE.AND P0, PT, R19, RZ, PT ;  /* 0x000000ff1300720c */ /* 0x000fe20003f06270 */
[----:B0-----:R-:W-:Y:S01]  /*2d00*/  VIADD R32, R32, 0xffffffe ;  /* 0x0ffffffe20207836 */ /* 0x001fe20000000000 */
[----:B------:R-:W-:Y:S01]  /*2d10*/  ISETP.GE.U32.AND P4, PT, R21, R16, PT ;  /* 0x000000101500720c */ /* 0x000fe20003f86070 */
[----:B------:R-:W-:Y:S01]  /*2d20*/  IMAD.MOV R10, RZ, RZ, -R10 ;  /* 0x000000ffff0a7224 */ /* 0x000fe200078e0a0a */
[----:B------:R-:W-:Y:S01]  /*2d30*/  @!P3 IADD3 R27, PT, PT, R27, 0x1, RZ ;  /* 0x000000011b1bb810 */ /* 0x000fe20007ffe0ff */
[----:B------:R-:W-:Y:S01]  /*2d40*/  @!P1 VIADD R23, R23, 0x1 ;  /* 0x0000000117179836 */ /* 0x000fe20000000000 */
[----:B------:R-:W-:Y:S01]  /*2d50*/  ISETP.NE.AND P3, PT, R7, RZ, PT ;  /* 0x000000ff0700720c */ /* 0x000fe20003f65270 */
[----:B------:R-:W0:Y:S01]  /*2d60*/  F2I.FTZ.U32.TRUNC.NTZ R33, R32 ;  /* 0x0000002000217305 */ /* 0x000e22000021f000 */
[----:B------:R-:W-:-:S02]  /*2d70*/  IMAD R11, R20, R10, R11 ;  /* 0x0000000a140b7224 */ /* 0x000fc400078e020b */
[----:B------:R-:W-:-:S03]  /*2d80*/  @P6 VIADD R27, R27, 0x1 ;  /* 0x000000011b1b6836 */ /* 0x000fc60000000000 */
[----:B------:R-:W-:Y:S01]  /*2d90*/  ISETP.GT.U32.AND P1, PT, R14, R11, PT ;  /* 0x0000000b0e00720c */ /* 0x000fe20003f24070 */
[----:B-1----:R-:W-:Y:S02]  /*2da0*/  IMAD.MOV R10, RZ, RZ, -R31 ;  /* 0x000000ffff0a7224 */ /* 0x002fe400078e0a1f */
[----:B------:R-:W-:Y:S02]  /*2db0*/  @P4 VIADD R23, R23, 0x1 ;  /* 0x0000000117174836 */ /* 0x000fe40000000000 */
[----:B------:R-:W-:Y:S01]  /*2dc0*/  IMAD R21, R10, R15, RZ ;  /* 0x0000000f0a157224 */ /* 0x000fe200078e02ff */
[----:B------:R-:W-:Y:S01]  /*2dd0*/  IABS R10, R6 ;  /* 0x00000006000a7213 */ /* 0x000fe20000000000 */
[----:B------:R-:W-:Y:S01]  /*2de0*/  @!P0 IMAD.MOV R23, RZ, RZ, -R23 ;  /* 0x000000ffff178224 */ /* 0x000fe200078e0a17 */
[----:B------:R-:W-:Y:S01]  /*2df0*/  @!P3 LOP3.LUT R23, RZ, R7, RZ, 0x33, !PT ;  /* 0x00000007ff17b212 */ /* 0x000fe200078e33ff */
[----:B0-----:R-:W-:Y:S01]  /*2e00*/  IMAD.MOV R16, RZ, RZ, -R33 ;  /* 0x000000ffff107224 */ /* 0x001fe200078e0a21 */
[----:B------:R-:W-:Y:S01]  /*2e10*/  MOV R32, RZ ;  /* 0x000000ff00207202 */ /* 0x000fe20000000f00 */
[----:B------:R-:W-:Y:S01]  /*2e20*/  @!P2 IMAD.MOV R27, RZ, RZ, -R27 ;  /* 0x000000ffff1ba224 */ /* 0x000fe200078e0a1b */
[----:B------:R-:W-:Y:S01]  /*2e30*/  @!P5 LOP3.LUT R27, RZ, R9, RZ, 0x33, !PT ;  /* 0x00000009ff1bd212 */ /* 0x000fe200078e33ff */
[----:B------:R-:W-:Y:S01]  /*2e40*/  IMAD R19, R16, R18, RZ ;  /* 0x0000001210137224 */ /* 0x000fe200078e02ff */
[----:B------:R-:W-:Y:S01]  /*2e50*/  IABS R16, R23 ;  /* 0x0000001700107213 */ /* 0x000fe20000000000 */
[----:B------:R-:W-:Y:S01]  /*2e60*/  IMAD.HI.U32 R30, R31, R21, R30 ;  /* 0x000000151f1e7227 */ /* 0x000fe200078e001e */
[----:B------:R-:W-:-:S02]  /*2e70*/  IABS R21, R8 ;  /* 0x0000000800157213 */ /* 0x000fc40000000000 */
[----:B------:R-:W-:Y:S01]  /*2e80*/  IABS R26, R27 ;  /* 0x0000001b001a7213 */ /* 0x000fe20000000000 */
[----:B------:R-:W-:Y:S01]  /*2e90*/  @!P1 IMAD.IADD R11, R11, 0x1, -R14 ;  /* 0x000000010b0b9824 */ /* 0x000fe200078e0a0e */
[----:B------:R-:W-:Y:S01]  /*2ea0*/  IADD3 R10, PT, PT, RZ, -R10, RZ ;  /* 0x8000000aff0a7210 */ /* 0x000fe20007ffe0ff */
[----:B------:R-:W-:Y:S01]  /*2eb0*/  IMAD.HI.U32 R19, R33, R19, R32 ;  /* 0x0000001321137227 */ /* 0x000fe200078e0020 */
[----:B------:R-:W-:Y:S02]  /*2ec0*/  ISETP.NE.AND P2, PT, R17, RZ, PT ;  /* 0x000000ff1100720c */ /* 0x000fe40003f45270 */
[----:B------:R-:W-:Y:S01]  /*2ed0*/  ISETP.GE.U32.AND P4, PT, R11, R14, PT ;  /* 0x0000000e0b00720c */ /* 0x000fe20003f86070 */
[----:B------:R-:W-:Y:S01]  /*2ee0*/  IMAD.HI.U32 R11, R30, R16, RZ ;  /* 0x000000101e0b7227 */ /* 0x000fe200078e00ff */
[----:B------:R-:W-:Y:S02]  /*2ef0*/  LOP3.LUT R14, R2, R17, RZ, 0x3c, !PT ;  /* 0x00000011020e7212 */ /* 0x000fe400078e3cff */
[----:B------:R-:W-:Y:S01]  /*2f00*/  ISETP.NE.AND P5, PT, R8, RZ, PT ;  /* 0x000000ff0800720c */ /* 0x000fe20003fa5270 */
[----:B------:R-:W-:Y:S01]  /*2f10*/  IMAD.MOV R21, RZ, RZ, -R21 ;  /* 0x000000ffff157224 */ /* 0x000fe200078e0a15 */
[----:B------:R-:W-:Y:S01]  /*2f20*/  ISETP.GE.AND P0, PT, R14, RZ, PT ;  /* 0x000000ff0e00720c */ /* 0x000fe20003f06270 */
[----:B------:R-:W-:-:S04]  /*2f30*/  IMAD.HI.U32 R19, R19, R26, RZ ;  /* 0x0000001a13137227 */ /* 0x000fc800078e00ff */
[----:B------:R-:W-:Y:S02]  /*2f40*/  IMAD R10, R11, R10, R16 ;  /* 0x0000000a0b0a7224 */ /* 0x000fe400078e0210 */
[----:B------:R-:W-:Y:S02]  /*2f50*/  IMAD R21, R19, R21, R26 ;  /* 0x0000001513157224 */ /* 0x000fe400078e021a */
[----:B------:R-:W-:Y:S01]  /*2f60*/  @!P1 VIADD R20, R20, 0x1 ;  /* 0x0000000114149836 */ /* 0x000fe20000000000 */
[----:B------:R-:W-:Y:S01]  /*2f70*/  ISETP.GT.U32.AND P1, PT, R15, R10, PT ;  /* 0x0000000a0f00720c */ /* 0x000fe20003f24070 */
[----:B------:R-:W-:Y:S01]  /*2f80*/  IMAD.MOV R14, RZ, RZ, -R27 ;  /* 0x000000ffff0e7224 */ /* 0x000fe200078e0a1b */
[----:B------:R-:W-:Y:S02]  /*2f90*/  ISETP.GT.U32.AND P3, PT, R18, R21, PT ;  /* 0x000000151200720c */ /* 0x000fe40003f64070 */
[----:B------:R-:W-:Y:S01]  /*2fa0*/  @P4 IADD3 R20, PT, PT, R20, 0x1, RZ ;  /* 0x0000000114144810 */ /* 0x000fe20007ffe0ff */
[----:B------:R-:W-:Y:S01]  /*2fb0*/  IMAD R14, R9, R14, R28 ;  /* 0x0000000e090e7224 */ /* 0x000fe200078e021c */
[----:B------:R-:W-:-:S02]  /*2fc0*/  LOP3.LUT R9, R23, R6, RZ, 0x3c, !PT ;  /* 0x0000000617097212 */ /* 0x000fc400078e3cff */
[----:B------:R-:W-:Y:S02]  /*2fd0*/  @!P0 IADD3 R20, PT, PT, -R20, RZ, RZ ;  /* 0x000000ff14148210 */ /* 0x000fe40007ffe1ff */
[----:B------:R-:W-:Y:S02]  /*2fe0*/  @!P2 LOP3.LUT R20, RZ, R17, RZ, 0x33, !PT ;  /* 0x00000011ff14a212 */ /* 0x000fe400078e33ff */
[----:B------:R-:W-:Y:S01]  /*2ff0*/  ISETP.GE.AND P0, PT, R9, RZ, PT ;  /* 0x000000ff0900720c */ /* 0x000fe20003f06270 */
[----:B------:R-:W-:Y:S02]  /*3000*/  @!P1 IMAD.IADD R10, R10, 0x1, -R15 ;  /* 0x000000010a0a9824 */ /* 0x000fe400078e0a0f */
[----:B------:R-:W-:Y:S01]  /*3010*/  @!P3 IMAD.IADD R21, R21, 0x1, -R18 ;  /* 0x000000011515b824 */ /* 0x000fe200078e0a12 */
[----:B------:R-:W-:Y:S01]  /*3020*/  @!P3 IADD3 R19, PT, PT, R19, 0x1, RZ ;  /* 0x000000011313b810 */ /* 0x000fe20007ffe0ff */
[----:B------:R-:W-:Y:S01]  /*3030*/  @!P1 VIADD R11, R11, 0x1 ;  /* 0x000000010b0b9836 */ /* 0x000fe20000000000 */
[----:B------:R-:W-:Y:S01]  /*3040*/  ISETP.GE.U32.AND P4, PT, R10, R15, PT ;  /* 0x0000000f0a00720c */ /* 0x000fe20003f86070 */
[----:B------:R-:W-:Y:S01]  /*3050*/  IMAD.WIDE R28, R20, UR9, RZ ;  /* 0x00000009141c7c25 */ /* 0x000fe2000f8e02ff */
[----:B------:R-:W-:-:S02]  /*3060*/  ISETP.GE.U32.AND P6, PT, R21, R18, PT ;  /* 0x000000121500720c */ /* 0x000fc40003fc6070 */
[----:B------:R-:W-:Y:S01]  /*3070*/  LOP3.LUT R10, R27, R8, RZ, 0x3c, !PT ;  /* 0x000000081b0a7212 */ /* 0x000fe200078e3cff */
[----:B------:R-:W-:Y:S01]  /*3080*/  IMAD.MOV R20, RZ, RZ, -R20 ;  /* 0x000000ffff147224 */ /* 0x000fe200078e0a14 */
[----:B------:R-:W-:Y:S01]  /*3090*/  ISETP.NE.AND P1, PT, R6, RZ, PT ;  /* 0x000000ff0600720c */ /* 0x000fe20003f25270 */
[----:B------:R-:W-:Y:S01]  /*30a0*/  IMAD.WIDE.U32 R28, R0, UR8, R28 ;  /* 0x00000008001c7c25 */ /* 0x000fe2000f8e001c */
[----:B------:R-:W-:Y:S01]  /*30b0*/  ISETP.GE.AND P2, PT, R10, RZ, PT ;  /* 0x000000ff0a00720c */ /* 0x000fe20003f46270 */
[----:B------:R-:W-:Y:S02]  /*30c0*/  UIMAD UR8, UR22, UR8, URZ ;  /* 0x00000008160872a4 */ /* 0x000fe4000f8e02ff */
[----:B------:R-:W-:Y:S01]  /*30d0*/  IMAD R29, R0, UR12, R29 ;  /* 0x0000000c001d7c24 */ /* 0x000fe2000f8e021d */
[----:B------:R-:W-:Y:S01]  /*30e0*/  UIMAD UR12, UR7, UR4, URZ ;  /* 0x00000004070c72a4 */ /* 0x000fe2000f8e02ff */
[----:B------:R-:W-:Y:S01]  /*30f0*/  @P4 IADD3 R11, PT, PT, R11, 0x1, RZ ;  /* 0x000000010b0b4810 */ /* 0x000fe20007ffe0ff */
[----:B------:R-:W-:Y:S01]  /*3100*/  IMAD R17, R17, R20, R2 ;  /* 0x0000001411117224 */ /* 0x000fe200078e0202 */
[----:B------:R-:W-:Y:S01]  /*3110*/  IADD3 R2, PT, PT, -R23, RZ, RZ ;  /* 0x000000ff17027210 */ /* 0x000fe20007ffe1ff */
[----:B------:R-:W-:-:S02]  /*3120*/  @P6 VIADD R19, R19, 0x1 ;  /* 0x0000000113136836 */ /* 0x000fc40000000000 */
[----:B------:R-:W-:Y:S01]  /*3130*/  @!P0 IMAD.MOV R11, RZ, RZ, -R11 ;  /* 0x000000ffff0b8224 */ /* 0x000fe200078e0a0b */
[----:B------:R-:W-:Y:S01]  /*3140*/  @!P1 LOP3.LUT R11, RZ, R6, RZ, 0x33, !PT ;  /* 0x00000006ff0b9212 */ /* 0x000fe200078e33ff */
[----:B------:R-:W-:-:S03]  /*3150*/  IMAD.WIDE R28, R17, UR4, R28 ;  /* 0x00000004111c7c25 */ /* 0x000fc6000f8e021c */
[----:B------:R-:W-:Y:S01]  /*3160*/  IADD3 R0, PT, PT, -R11, RZ, RZ ;  /* 0x000000ff0b007210 */ /* 0x000fe20007ffe1ff */
[----:B------:R-:W-:Y:S01]  /*3170*/  @!P2 IMAD.MOV R19, RZ, RZ, -R19 ;  /* 0x000000ffff13a224 */ /* 0x000fe200078e0a13 */
[----:B------:R-:W-:Y:S01]  /*3180*/  @!P5 LOP3.LUT R19, RZ, R8, RZ, 0x33, !PT ;  /* 0x00000008ff13d212 */ /* 0x000fe200078e33ff */
[----:B------:R-:W-:Y:S01]  /*3190*/  IMAD.WIDE R14, R14, UR5, RZ ;  /* 0x000000050e0e7c25 */ /* 0x000fe2000f8e02ff */
[----:B------:R-:W0:Y:S03]  /*31a0*/  LDCU.64 UR4, c[0x0][0x420] ;  /* 0x00008400ff0477ac */ /* 0x000e260008000a00 */
[----:B------:R-:W-:Y:S02]  /*31b0*/  IMAD.MOV R9, RZ, RZ, -R19 ;  /* 0x000000ffff097224 */ /* 0x000fe400078e0a13 */
        /* <DEDUP_REMOVED lines=18> */
.L_x_90:
[----:B------:R-:W0:Y:S01]  /*32e0*/  LDC.64 R2, c[0x0][0x420] ;  /* 0x00010800ff027b82 */ /* 0x000e220000000a00 */
[----:B------:R-:W-:-:S05]  /*32f0*/  IADD3 R0, PT, PT, R13, UR20, RZ ;  /* 0x000000140d007c10 */ /* 0x000fca000fffe0ff */
[----:B0-----:R-:W-:-:S05]  /*3300*/  IMAD.WIDE.U32 R2, R0, 0x4, R2 ;  /* 0x0000000400027825 */ /* 0x001fca00078e0002 */
[----:B------:R1:W-:Y:S02]  /*3310*/  STG.E desc[UR10][R2.64], R22 ;  /* 0x0000001602007986 */ /* 0x0003e4000c10190a */
.L_x_89:
[----:B------:R-:W-:Y:S05]  /*3320*/  BSYNC.RECONVERGENT B1 ;  /* 0x0000000000017941 */ /* 0x000fea0003800200 */
.L_x_88:
[----:B------:R-:W2:Y:S01]  /*3330*/  LDCU UR9, c[0x0][0x534] ;  /* 0x0000a680ff0977ac */ /* 0x000ea20008000800 */
[----:B0-----:R-:W-:Y:S01]  /*3340*/  LOP3.LUT R6, R4, 0xf, RZ, 0xc0, !PT ;  /* 0x0000000f04067812 */ /* 0x001fe200078ec0ff */
[----:B------:R-:W0:Y:S01]  /*3350*/  S2UR UR6, SR_CgaCtaId ;  /* 0x00000000000679c3 */ /* 0x000e220000008800 */
[----:B------:R-:W-:Y:S01]  /*3360*/  IMAD.SHL.U32 R15, R13, 0x4, RZ ;  /* 0x000000040d0f7824 */ /* 0x000fe200078e00ff */
[----:B------:R-:W-:Y:S01]  /*3370*/  UMOV UR4, 0x400 ;  /* 0x0000040000047882 */ /* 0x000fe20000000000 */
[----:B------:R-:W-:Y:S01]  /*3380*/  LOP3.LUT R0, R6, 0x10, RZ, 0xfc, !PT ;  /* 0x0000001006007812 */ /* 0x000fe200078efcff */
[----:B------:R-:W-:Y:S01]  /*3390*/  IMAD.SHL.U32 R14, R4, 0x4, RZ ;  /* 0x00000004040e7824 */ /* 0x000fe200078e00ff */
[----:B-1----:R-:W-:Y:S01]  /*33a0*/  CS2R R2, SRZ ;  /* 0x0000000000027805 */ /* 0x002fe2000001ff00 */
[----:B------:R-:W-:-:S03]  /*33b0*/  IMAD.MOV.U32 R5, RZ, RZ, RZ ;  /* 0x000000ffff057224 */ /* 0x000fc600078e00ff */
[----:B------:R-:W-:Y:S02]  /*33c0*/  LOP3.LUT R14, R14, 0x3c, RZ, 0xc0, !PT ;  /* 0x0000003c0e0e7812 */ /* 0x000fe400078ec0ff */
[----:B--2---:R-:W-:Y:S01]  /*33d0*/  ISETP.GE.AND P1, PT, R6, UR9, PT ;  /* 0x0000000906007c0c */ /* 0x004fe2000bf26270 */
[----:B------:R-:W-:Y:S01]  /*33e0*/  UISETP.GE.AND UP0, UPT, UR9, 0x1, UPT ;  /* 0x000000010900788c */ /* 0x000fe2000bf06270 */
[----:B------:R-:W-:Y:S01]  /*33f0*/  ISETP.GE.AND P0, PT, R0, UR9, PT ;  /* 0x0000000900007c0c */ /* 0x000fe2000bf06270 */
[----:B------:R-:W-:Y:S01]  /*3400*/  HFMA2 R0, -RZ, RZ, 0, 0 ;  /* 0x00000000ff007431 */ /* 0x000fe200000001ff */
[C---:B------:R-:W-:Y:S02]  /*3410*/  ISETP.GT.U32.OR P1, PT, R4.reuse, 0x7f, P1 ;  /* 0x0000007f0400780c */ /* 0x040fe40000f24470 */
[----:B------:R-:W-:Y:S01]  /*3420*/  ISETP.GT.U32.OR P0, PT, R4, 0x7f, P0 ;  /* 0x0000007f0400780c */ /* 0x000fe20000704470 */
[----:B0-----:R-:W-:-:S06]  /*3430*/  ULEA UR6, UR6, UR4, 0x18 ;  /* 0x0000000406067291 */ /* 0x001fcc000f8ec0ff */
[----:B------:R-:W-:-:S04]  /*3440*/  IADD3 R7, PT, PT, R15, UR6, RZ ;  /* 0x000000060f077c10 */ /* 0x000fc8000fffe0ff */
[C---:B------:R-:W-:Y:S02]  /*3450*/  @!P1 FADD.FTZ R11, -R22.reuse, R24 ;  /* 0x00000018160b9221 */ /* 0x040fe40000010100 */
[----:B------:R-:W-:Y:S01]  /*3460*/  @!P0 FADD.FTZ R9, -R22, R25 ;  /* 0x0000001916098221 */ /* 0x000fe20000010100 */
[C-C-:B------:R-:W-:Y:S02]  /*3470*/  @!P1 IMAD R10, R6.reuse, 0x24, R7.reuse ;  /* 0x00000024060a9824 */ /* 0x140fe400078e0207 */
[----:B------:R-:W-:Y:S01]  /*3480*/  @!P1 FMUL.FTZ R11, R11, 1.4426950216293334961 ;  /* 0x3fb8aa3b0b0b9820 */ /* 0x000fe20000410000 */
[----:B------:R-:W-:Y:S02]  /*3490*/  @!P0 IMAD R8, R6, 0x24, R7 ;  /* 0x0000002406088824 */ /* 0x000fe400078e0207 */
[----:B------:R-:W-:-:S03]  /*34a0*/  @!P0 FMUL.FTZ R9, R9, 1.4426950216293334961 ;  /* 0x3fb8aa3b09098820 */ /* 0x000fc60000410000 */
[----:B------:R-:W0:Y:S04]  /*34b0*/  @!P1 MUFU.EX2 R11, R11 ;  /* 0x0000000b000b9308 */ /* 0x000e280000000800 */
[----:B------:R-:W1:Y:S01]  /*34c0*/  @!P0 MUFU.EX2 R9, R9 ;  /* 0x0000000900098308 */ /* 0x000e620000000800 */
[----:B0-----:R0:W-:Y:S04]  /*34d0*/  @!P1 STS [R10], R11 ;  /* 0x0000000b0a009388 */ /* 0x0011e80000000800 */
[----:B-1----:R0:W-:Y:S01]  /*34e0*/  @!P0 STS [R8+0x240], R9 ;  /* 0x0002400908008388 */ /* 0x0021e20000000800 */
[----:B------:R-:W-:Y:S06]  /*34f0*/  BAR.SYNC.DEFER_BLOCKING 0x0 ;  /* 0x0000000000007b1d */ /* 0x000fec0000010000 */
[----:B------:R-:W-:Y:S05]  /*3500*/  BRA.U !UP0, `(.L_x_96) ;  /* 0x0000000508d47547 */ /* 0x000fea000b800000 */
[----:B------:R-:W1:Y:S01]  /*3510*/  LDCU UR12, c[0x0][0x44c] ;  /* 0x00008980ff0c77ac */ /* 0x000e620008000800 */
[----:B------:R-:W-:Y:S01]  /*3520*/  LOP3.LUT R0, R6, 0x3f0, R4, 0xf8, !PT ;  /* 0x000003f006007812 */ /* 0x000fe200078ef804 */
[----:B------:R-:W-:Y:S01]  /*3530*/  IMAD.MOV.U32 R18, RZ, RZ, RZ ;  /* 0x000000ffff127224 */ /* 0x000fe200078e00ff */
[----:B0-----:R-:W-:Y:S01]  /*3540*/  CS2R R10, SRZ ;  /* 0x00000000000a7805 */ /* 0x001fe2000001ff00 */
[----:B------:R-:W0:Y:S01]  /*3550*/  LDCU.64 UR4, c[0x0][0x3f8] ;  /* 0x00007f00ff0477ac */ /* 0x000e220008000a00 */
[----:B------:R-:W-:Y:S01]  /*3560*/  CS2R R8, SRZ ;  /* 0x0000000000087805 */ /* 0x000fe2000001ff00 */
[----:B------:R-:W-:Y:S02]  /*3570*/  UISETP.GE.U32.AND UP0, UPT, UR9, 0x4, UPT ;  /* 0x000000040900788c */ /* 0x000fe4000bf06070 */
[----:B-1----:R-:W-:Y:S02]  /*3580*/  UIMAD UR7, UR20, UR12, URZ ;  /* 0x0000000c140772a4 */ /* 0x002fe4000f8e02ff */
[----:B------:R-:W-:-:S04]  /*3590*/  UIMAD UR12, UR21, UR12, URZ ;  /* 0x0000000c150c72a4 */ /* 0x000fc8000f8e02ff */
[----:B------:R-:W-:Y:S01]  /*35a0*/  IMAD.U32 R17, RZ, RZ, UR7 ;  /* 0x00000007ff117e24 */ /* 0x000fe2000f8e00ff */
[----:B------:R-:W-:Y:S01]  /*35b0*/  LEA R0, P0, R0, UR7, 0x2 ;  /* 0x0000000700007c11 */ /* 0x000fe2000f8010ff */
[----:B------:R-:W-:-:S03]  /*35c0*/  UIADD3 UR7, UPT, UPT, UR21, -UR20, URZ ;  /* 0x8000001415077290 */ /* 0x000fc6000fffe0ff */
[----:B------:R-:W-:Y:S02]  /*35d0*/  LEA.HI.X.SX32 R17, R17, RZ, 0x1, P0 ;  /* 0x000000ff11117211 */ /* 0x000fe400000f0eff */
[----:B0-----:R-:W-:Y:S01]  /*35e0*/  LEA R16, P0, R0, UR4, 0x2 ;  /* 0x0000000400107c11 */ /* 0x001fe2000f8010ff */
[----:B------:R-:W-:-:S03]  /*35f0*/  ULOP3.LUT UR4, UR9, 0x3, URZ, 0xc0, !UPT ;  /* 0x0000000309047892 */ /* 0x000fc6000f8ec0ff */
[----:B------:R-:W-:Y:S01]  /*3600*/  LEA.HI.X R17, R0, UR5, R17, 0x2, P0 ;  /* 0x0000000500117c11 */ /* 0x000fe200080f1411 */
[----:B------:R-:W-:Y:S01]  /*3610*/  IMAD.MOV.U32 R0, RZ, RZ, RZ ;  /* 0x000000ffff007224 */ /* 0x000fe200078e00ff */
[----:B------:R-:W-:Y:S07]  /*3620*/  BRA.U !UP0, `(.L_x_97) ;  /* 0x0000000508247547 */ /* 0x000fee000b800000 */
[----:B------:R-:W-:Y:S01]  /*3630*/  ULOP3.LUT UR9, UR9, 0x7ffffffc, URZ, 0xc0, !UPT ;  /* 0x7ffffffc09097892 */ /* 0x000fe2000f8ec0ff */
[----:B------:R-:W-:Y:S01]  /*3640*/  VIADD R7, R7, 0x48 ;  /* 0x0000004807077836 */ /* 0x000fe20000000000 */
[----:B------:R-:W-:Y:S01]  /*3650*/  ISETP.GE.AND P2, PT, R13, UR7, PT ;  /* 0x000000070d007c0c */ /* 0x000fe2000bf46270 */
[----:B------:R-:W-:Y:S01]  /*3660*/  IMAD.MOV.U32 R0, RZ, RZ, RZ ;  /* 0x000000ffff007224 */ /* 0x000fe200078e00ff */
[----:B------:R-:W-:Y:S02]  /*3670*/  CS2R R2, SRZ ;  /* 0x0000000000027805 */ /* 0x000fe4000001ff00 */
[----:B------:R-:W-:Y:S01]  /*3680*/  MOV R5, RZ ;  /* 0x000000ff00057202 */ /* 0x000fe20000000f00 */
[----:B------:R-:W-:Y:S01]  /*3690*/  IMAD.U32 R18, RZ, RZ, UR9 ;  /* 0x00000009ff127e24 */ /* 0x000fe2000f8e00ff */
[----:B------:R-:W-:Y:S02]  /*36a0*/  UIMAD.WIDE UR24, UR12, 0x10, URZ ;  /* 0x000000100c1878a5 */ /* 0x000fe4000f8e02ff */
[----:B------:R-:W-:Y:S01]  /*36b0*/  UIMAD.WIDE UR18, UR12, 0xc, URZ ;  /* 0x0000000c0c1278a5 */ /* 0x000fe2000f8e02ff */
[----:B------:R-:W0:Y:S01]  /*36c0*/  LDCU UR5, c[0x0][0x440] ;  /* 0x00008800ff0577ac */ /* 0x000e220008000800 */
[----:B------:R-:W-:-:S02]  /*36d0*/  UIMAD.WIDE UR16, UR12, 0x8, URZ ;  /* 0x000000080c1078a5 */ /* 0x000fc4000f8e02ff */
[----:B------:R-:W-:Y:S02]  /*36e0*/  UIMAD.WIDE UR14, UR12, 0x4, URZ ;  /* 0x000000040c0e78a5 */ /* 0x000fe4000f8e02ff */
[----:B------:R-:W-:-:S12]  /*36f0*/  UIADD3 UR8, UPT, UPT, -UR9, URZ, URZ ;  /* 0x000000ff09087290 */ /* 0x000fd8000fffe1ff */
.L_x_106:
        /* <DEDUP_REMOVED lines=9> */
.L_x_99:
[----:B0-----:R-:W-:Y:S05]  /*3790*/  BSYNC.RECONVERGENT B0 ;  /* 0x0000000000007941 */ /* 0x001fea0003800200 */
.L_x_98:
        /* <DEDUP_REMOVED lines=12> */
.L_x_101:
[----:B------:R-:W-:Y:S05]  /*3860*/  BSYNC.RECONVERGENT B0 ;  /* 0x0000000000007941 */ /* 0x000fea0003800200 */
.L_x_100:
        /* <DEDUP_REMOVED lines=12> */
.L_x_103:
[----:B------:R-:W-:Y:S05]  /*3930*/  BSYNC.RECONVERGENT B0 ;  /* 0x0000000000007941 */ /* 0x000fea0003800200 */
.L_x_102:
        /* <DEDUP_REMOVED lines=12> */
.L_x_105:
[----:B------:R-:W-:Y:S05]  /*3a00*/  BSYNC.RECONVERGENT B0 ;  /* 0x0000000000007941 */ /* 0x000fea0003800200 */
.L_x_104:
        /* <DEDUP_REMOVED lines=11> */
.L_x_97:
        /* <DEDUP_REMOVED lines=8> */
.L_x_109:
        /* <DEDUP_REMOVED lines=8> */
.L_x_108:
[----:B-1----:R-:W-:Y:S05]  /*3bc0*/  BSYNC.RECONVERGENT B0 ;  /* 0x0000000000007941 */ /* 0x002fea0003800200 */
.L_x_107:
        /* <DEDUP_REMOVED lines=9> */
.L_x_96:
        /* <DEDUP_REMOVED lines=83> */
        .weak           $__internal_2_$__cuda_sm20_div_s64
        .type           $__internal_2_$__cuda_sm20_div_s64,@function
        .size           $__internal_2_$__cuda_sm20_div_s64,(.L_x_14708 - $__internal_2_$__cuda_sm20_div_s64)
$__internal_2_$__cuda_sm20_div_s64:
        /* <DEDUP_REMOVED lines=35> */
[----:B------:R-:W-:Y:S02]  /*43c0*/  SEL R11, R11, R14, !P1 ;  /* 0x0000000e0b0b7207 */ /* 0x000fe40004800000 */
[----:B------:R-:W-:Y:S01]  /*43d0*/  IADD3.X R14, PT, PT, RZ, ~R19, RZ, P0, !PT ;  /* 0x80000013ff0e7210 */ /* 0x000fe200007fe4ff */
[----:B------:R-:W-:-:S04]  /*43e0*/  IMAD.HI.U32 R21, P3, R15, R12, R34 ;  /* 0x0000000c0f157227 */ /* 0x000fc80007860022 */
[CC--:B------:R-:W-:Y:S02]  /*43f0*/  IMAD R12, R15.reuse, R10.reuse, RZ ;  /* 0x0000000a0f0c7224 */ /* 0x0c0fe400078e02ff */
[----:B------:R-:W-:-:S03]  /*4400*/  IMAD.HI.U32 R10, R15, R10, RZ ;  /* 0x0000000a0f0a7227 */ /* 0x000fc600078e00ff */
[----:B------:R-:W-:Y:S01]  /*4410*/  IADD3 R12, P2, PT, R12, R21, RZ ;  /* 0x000000150c0c7210 */ /* 0x000fe20007f5e0ff */
[----:B------:R-:W-:Y:S01]  /*4420*/  IMAD.X R15, R10, 0x1, R15, P4 ;  /* 0x000000010a0f7824 */ /* 0x000fe200020e060f */
[----:B------:R-:W-:Y:S01]  /*4430*/  SEL R10, R14, R19, !P1 ;  /* 0x000000130e0a7207 */ /* 0x000fe20004800000 */
[----:B------:R-:W-:Y:S02]  /*4440*/  IMAD.MOV.U32 R35, RZ, RZ, RZ ;  /* 0x000000ffff237224 */ /* 0x000fe400078e00ff */
[----:B------:R-:W-:Y:S01]  /*4450*/  IMAD.HI.U32 R34, R12, R11, RZ ;  /* 0x0000000b0c227227 */ /* 0x000fe200078e00ff */
        /* <DEDUP_REMOVED lines=17> */
[----:B------:R-:W-:-:S03]  /*4570*/  IMAD.X R15, R10, 0x1, ~R27, P1 ;  /* 0x000000010a0f7824 */ /* 0x000fc600008e0e1b */
[----:B------:R-:W-:Y:S01]  /*4580*/  SEL R11, R12, R11, P2 ;  /* 0x0000000b0c0b7207 */ /* 0x000fe20001000000 */
[----:B------:R-:W-:Y:S01]  /*4590*/  IMAD.X R12, RZ, RZ, R21, P0 ;  /* 0x000000ffff0c7224 */ /* 0x000fe200000e0615 */
[----:B------:R-:W-:Y:S02]  /*45a0*/  SEL R14, R14, R23, P2 ;  /* 0x000000170e0e7207 */ /* 0x000fe40001000000 */
[----:B------:R-:W-:Y:S02]  /*45b0*/  SEL R15, R15, R10, P2 ;  /* 0x0000000a0f0f7207 */ /* 0x000fe40001000000 */
[----:B------:R-:W-:Y:S02]  /*45c0*/  ISETP.GE.U32.AND P0, PT, R11, R26, PT ;  /* 0x0000001a0b00720c */ /* 0x000fe40003f06070 */
[----:B------:R-:W-:Y:S02]  /*45d0*/  SEL R12, R12, R21, P2 ;  /* 0x000000150c0c7207 */ /* 0x000fe40001000000 */
[----:B------:R-:W-:-:S02]  /*45e0*/  IADD3 R11, P1, PT, R14, 0x1, RZ ;  /* 0x000000010e0b7810 */ /* 0x000fc40007f3e0ff */
[----:B------:R-:W-:Y:S02]  /*45f0*/  ISETP.GE.U32.AND.EX P0, PT, R15, R27, PT, P0 ;  /* 0x0000001b0f00720c */ /* 0x000fe40003f06100 */
[----:B------:R-:W-:Y:S01]  /*4600*/  LOP3.LUT R10, R18, R19, RZ, 0x3c, !PT ;  /* 0x00000013120a7212 */ /* 0x000fe200078e3cff */
[----:B------:R-:W-:Y:S01]  /*4610*/  IMAD.X R15, RZ, RZ, R12, P1 ;  /* 0x000000ffff0f7224 */ /* 0x000fe200008e060c */
[----:B------:R-:W-:Y:S01]  /*4620*/  SEL R11, R11, R14, P0 ;  /* 0x0000000e0b0b7207 */ /* 0x000fe20000000000 */
[----:B------:R-:W-:Y:S01]  /*4630*/  IMAD.MOV.U32 R14, RZ, RZ, R16 ;  /* 0x000000ffff0e7224 */ /* 0x000fe200078e0010 */
[----:B------:R-:W-:Y:S02]  /*4640*/  ISETP.GE.AND P2, PT, R10, RZ, PT ;  /* 0x000000ff0a00720c */ /* 0x000fe40003f46270 */
[----:B------:R-:W-:Y:S02]  /*4650*/  SEL R15, R15, R12, P0 ;  /* 0x0000000c0f0f7207 */ /* 0x000fe40000000000 */
[----:B------:R-:W-:-:S02]  /*4660*/  IADD3 R12, P1, PT, RZ, -R11, RZ ;  /* 0x8000000bff0c7210 */ /* 0x000fc40007f3e0ff */
[----:B------:R-:W-:Y:S02]  /*4670*/  ISETP.NE.U32.AND P0, PT, R20, RZ, PT ;  /* 0x000000ff1400720c */ /* 0x000fe40003f05070 */
[-C--:B------:R-:W-:Y:S02]  /*4680*/  IADD3.X R10, PT, PT, RZ, ~R15.reuse, RZ, P1, !PT ;  /* 0x8000000fff0a7210 */ /* 0x080fe40000ffe4ff */
[----:B------:R-:W-:Y:S02]  /*4690*/  ISETP.NE.AND.EX P0, PT, R18, RZ, PT, P0 ;  /* 0x000000ff1200720c */ /* 0x000fe40003f05300 */
[----:B------:R-:W-:Y:S01]  /*46a0*/  SEL R10, R10, R15, !P2 ;  /* 0x0000000f0a0a7207 */ /* 0x000fe20005000000 */
[----:B------:R-:W-:Y:S01]  /*46b0*/  IMAD.MOV.U32 R15, RZ, RZ, 0x0 ;  /* 0x00000000ff0f7424 */ /* 0x000fe200078e00ff */
[----:B------:R-:W-:Y:S02]  /*46c0*/  SEL R12, R12, R11, !P2 ;  /* 0x0000000b0c0c7207 */ /* 0x000fe40005000000 */
[----:B------:R-:W-:-:S02]  /*46d0*/  SEL R11, R10, 0xffffffff, P0 ;  /* 0xffffffff0a0b7807 */ /* 0x000fc40000000000 */
[----:B------:R-:W-:Y:S01]  /*46e0*/  SEL R12, R12, 0xffffffff, P0 ;  /* 0xffffffff0c0c7807 */ /* 0x000fe20000000000 */
[----:B------:R-:W-:Y:S06]  /*46f0*/  RET.REL.NODEC R14 `(_ZN5flash32flash_fwd_splitkv_combine_kernelI23Flash_fwd_kernel_traitsILi64ELi64ELi256ELi4ELb0ELb0EN7cutlass10bfloat16_tE19Flash_kernel_traitsILi64ELi64ELi256ELi4ES3_EELi8ELi5ELb0EEEvNS_16Flash_fwd_paramsE) ;  /* 0xffffffb80e407950 */ /* 0x000fec0003c3ffff */
.L_x_110:
        /* <DEDUP_REMOVED lines=16> */
.L_x_14708:


//--------------------- .text._ZN5flash32flash_fwd_splitkv_combine_kernelI23Flash_fwd_kernel_traitsILi64ELi64ELi256ELi4ELb0ELb0EN7cutlass10bfloat16_tE19Flash_kernel_traitsILi64ELi64ELi256ELi4ES3_EELi8ELi4ELb0EEEvNS_16Flash_fwd_paramsE --------------------------
	.section	.text._ZN5flash32flash_fwd_splitkv_combine_kernelI23Flash_fwd_kernel_traitsILi64ELi64ELi256ELi4ELb0ELb0EN7cutlass10bfloat16_tE19Flash_kernel_traitsILi64ELi64ELi256ELi4ES3_EELi8ELi4ELb0EEEvNS_16Flash_fwd_paramsE,"ax",@progbits
	.align	128
        .global         _ZN5flash32flash_fwd_splitkv_combine_kernelI23Flash_fwd_kernel_traitsILi64ELi64ELi256ELi4ELb0ELb0EN7cutlass10bfloat16_tE19Flash_kernel_traitsILi64ELi64ELi256ELi4ES3_EELi8ELi4ELb0EEEvNS_16Flash_fwd_paramsE
        .type           _ZN5flash32flash_fwd_splitkv_combine_kernelI23Flash_fwd_kernel_traitsILi64ELi64ELi256ELi4ELb0ELb0EN7cutlass10bfloat16_tE19Flash_kernel_traitsILi64ELi64ELi256ELi4ES3_EELi8ELi4ELb0EEEvNS_16Flash_fwd_paramsE,@function
        .size           _ZN5flash32flash_fwd_splitkv_combine_kernelI23Flash_fwd_kernel_traitsILi64ELi64ELi256ELi4ELb0ELb0EN7cutlass10bfloat16_tE19Flash_kernel_traitsILi64ELi64ELi256ELi4ES3_EELi8ELi4ELb0EEEvNS_16Flash_fwd_paramsE,(.L_x_14709 - _ZN5flash32flash_fwd_splitkv_combine_kernelI23Flash_fwd_kernel_traitsILi64ELi64ELi256ELi4ELb0ELb0EN7cutlass10bfloat16_tE19Flash_kernel_traitsILi64ELi64ELi256ELi4ES3_EELi8ELi4ELb0EEEvNS_16Flash_fwd_paramsE)
        .other          _ZN5flash32flash_fwd_splitkv_combine_kernelI23Flash_fwd_kernel_traitsILi64ELi64ELi256ELi4ELb0ELb0EN7cutlass10bfloat16_tE19Flash_kernel_traitsILi64ELi64ELi256ELi4ES3_EELi8ELi4ELb0EEEvNS_16Flash_fwd_paramsE,@"STO_CUDA_ENTRY STV_DEFAULT"
_ZN5flash32flash_fwd_splitkv_combine_kernelI23Flash_fwd_kernel_traitsILi64ELi64ELi256ELi4ELb0ELb0EN7cutlass10bfloat16_tE19Flash_kernel_traitsILi64ELi64ELi256ELi4ES3_EELi8ELi4ELb0EEEvNS_16Flash_fwd_paramsE:
.text._ZN5flash32flash_fwd_splitkv_combine_kernelI23Flash_fwd_kernel_traitsILi64ELi64ELi256ELi4ELb0ELb0EN7cutlass10bfloat16_tE19Flash_kernel_traitsILi64ELi64ELi256ELi4ES3_EELi8ELi4ELb0EEEvNS_16Flash_fwd_paramsE:
        /* <DEDUP_REMOVED lines=38> */
.L_x_111:
[----:B------:R-:W-:Y:S01]  /*0260*/  IMAD.U32 R22, RZ, RZ, UR13 ;  /* 0x0000000dff167e24 */ /* 0x000fe2000f8e00ff */
[----:B------:R-:W-:Y:S01]  /*0270*/  MOV R20, UR11 ;  /* 0x0000000b00147c02 */ /* 0x000fe20008000f00 */
[----:B------:R-:W-:Y:S01]  /*0280*/  IMAD.U32 R21, RZ, RZ, UR15 ;  /* 0x0000000fff157e24 */ /* 0x000fe2000f8e00ff */
[----:B------:R-:W-:Y:S02]  /*0290*/  MOV R19, UR7 ;  /* 0x0000000700137c02 */ /* 0x000fe40008000f00 */
[----:B------:R-:W-:Y:S02]  /*02a0*/  MOV R18, 0x2c0 ;  /* 0x000002c000127802 */ /* 0x000fe40000000f00 */
[----:B------:R-:W-:Y:S05]  /*02b0*/  CALL.REL.NOINC `($__internal_3_$__cuda_sm20_div_s64) ;  /* 0x0000003c00647944 */ /* 0x000fea0003c00000 */
[----:B------:R-:W-:-:S07]  /*02c0*/  MOV R13, R11 ;  /* 0x0000000b000d7202 */ /* 0x000fce0000000f00 */
.L_x_112:
        /* <DEDUP_REMOVED lines=30> */
.L_x_114:
[----:B------:R-:W-:Y:S01]  /*04b0*/  IMAD.MOV.U32 R22, RZ, RZ, R12 ;  /* 0x000000ffff167224 */ /* 0x000fe200078e000c */
[----:B------:R-:W-:Y:S02]  /*04c0*/  MOV R21, R13 ;  /* 0x0000000d00157202 */ /* 0x000fe40000000f00 */
[----:B------:R-:W-:Y:S02]  /*04d0*/  MOV R18, 0x4f0 ;  /* 0x000004f000127802 */ /* 0x000fe40000000f00 */
[----:B------:R-:W-:Y:S05]  /*04e0*/  CALL.REL.NOINC `($__internal_3_$__cuda_sm20_div_s64) ;  /* 0x0000003800d87944 */ /* 0x000fea0003c00000 */
[----:B------:R-:W-:Y:S02]  /*04f0*/  MOV R4, R12 ;  /* 0x0000000c00047202 */ /* 0x000fe40000000f00 */
[----:B------:R-:W-:Y:S02]  /*0500*/  MOV R5, R11 ;  /* 0x0000000b00057202 */ /* 0x000fe40000000f00 */
.L_x_115:
[----:B------:R-:W-:Y:S05]  /*0510*/  BSYNC.RECONVERGENT B0 ;  /* 0x0000000000007941 */ /* 0x000fea0003800200 */
.L_x_113:
        /* <DEDUP_REMOVED lines=58> */
.L_x_117:
[----:B------:R-:W-:Y:S01]  /*08c0*/  IMAD.MOV.U32 R22, RZ, RZ, R20 ;  /* 0x000000ffff167224 */ /* 0x000fe200078e0014 */
[----:B------:R-:W-:Y:S01]  /*08d0*/  MOV R20, R10 ;  /* 0x0000000a00147202 */ /* 0x000fe20000000f00 */
[----:B------:R-:W-:Y:S01]  /*08e0*/  IMAD.MOV.U32 R21, RZ, RZ, R19 ;  /* 0x000000ffff157224 */ /* 0x000fe200078e0013 */
[----:B------:R-:W-:Y:S02]  /*08f0*/  MOV R19, R0 ;  /* 0x0000000000137202 */ /* 0x000fe40000000f00 */
[----:B------:R-:W-:Y:S02]  /*0900*/  MOV R18, 0x920 ;  /* 0x0000092000127802 */ /* 0x000fe40000000f00 */
[----:B------:R-:W-:Y:S05]  /*0910*/  CALL.REL.NOINC `($__internal_3_$__cuda_sm20_div_s64) ;  /* 0x0000003400cc7944 */ /* 0x000fea0003c00000 */
[----:B------:R-:W-:Y:S02]  /*0920*/  MOV R13, R11 ;  /* 0x0000000b000d7202 */ /* 0x000fe40000000f00 */
.L_x_118:
[----:B------:R-:W-:Y:S05]  /*0930*/  BSYNC.RECONVERGENT B0 ;  /* 0x0000000000007941 */ /* 0x000fea0003800200 */
.L_x_116:
        /* <DEDUP_REMOVED lines=21> */
[----:B------:R-:W-:Y:S01]  /*0a90*/  UIMAD UR4, UR6, UR4, UR5 ;  /* 0x00000004060472a4 */ /* 0x000fe2000f8e0205 */
[----:B------:R-:W0:Y:S03]  /*0aa0*/  LDCU UR5, c[0x0][0x3e0] ;  /* 0x00007c00ff0577ac */ /* 0x000e260008000800 */
[----:B------:R-:W-:-:S11]  /*0ab0*/  UISETP.GT.U32.AND UP1, UPT, UR6, UR4, UPT ;  /* 0x000000040600728c */ /* 0x000fd6000bf24070 */
[----:B------:R-:W-:Y:S02]  /*0ac0*/  @!UP1 UIADD3 UR4, UPT, UPT, UR4, -UR6, URZ ;  /* 0x8000000604049290 */ /* 0x000fe4000fffe0ff */
[----:B------:R-:W-:Y:S01]  /*0ad0*/  @!UP1 UIADD3 UR9, UPT, UPT, UR9, 0x1, URZ ;  /* 0x0000000109099890 */ /* 0x000fe2000fffe0ff */
[----:B0-----:R-:W-:Y:S01]  /*0ae0*/  IMAD.U32 R2, RZ, RZ, UR5 ;  /* 0x00000005ff027e24 */ /* 0x001fe2000f8e00ff */
[----:B------:R-:W-:Y:S02]  /*0af0*/  UISETP.GE.U32.AND UP0, UPT, UR4, UR6, UPT ;  /* 0x000000060400728c */ /* 0x000fe4000bf06070 */
[----:B------:R-:W-:Y:S02]  /*0b00*/  UISETP.GE.AND UP1, UPT, UR8, URZ, UPT ;  /* 0x000000ff0800728c */ /* 0x000fe4000bf26270 */
[----:B------:R-:W-:Y:S01]  /*0b10*/  USHF.R.S32.HI UR4, URZ, 0x1f, UR10 ;  /* 0x0000001fff047899 */ /* 0x000fe2000801140a */
[----:B------:R-:W-:Y:S01]  /*0b20*/  IABS R2, R2 ;  /* 0x0000000200027213 */ /* 0x000fe20000000000 */
[----:B------:R-:W-:-:S02]  /*0b30*/  UISETP.NE.AND UP2, UPT, UR5, URZ, UPT ;  /* 0x000000ff0500728c */ /* 0x000fc4000bf45270 */
[----:B------:R-:W-:Y:S01]  /*0b40*/  ULOP3.LUT UR4, UR4, 0x1, URZ, 0xfc, !UPT ;  /* 0x0000000104047892 */ /* 0x000fe2000f8efcff */
[----:B------:R-:W-:Y:S02]  /*0b50*/  R2UR UR20, R2 ;  /* 0x00000000021472ca */ /* 0x000fe400000e0000 */
[----:B------:R-:W-:Y:S02]  /*0b60*/  @UP0 UIADD3 UR9, UPT, UPT, UR9, 0x1, URZ ;  /* 0x0000000109090890 */ /* 0x000fe4000fffe0ff */
[----:B------:R-:W-:Y:S02]  /*0b70*/  UISETP.NE.AND UP0, UPT, UR10, URZ, UPT ;  /* 0x000000ff0a00728c */ /* 0x000fe4000bf05270 */
[----:B------:R-:W-:-:S07]  /*0b80*/  @!UP1 UIADD3 UR9, UPT, UPT, -UR9, URZ, URZ ;  /* 0x000000ff09099290 */ /* 0x000fce000fffe1ff */
[----:B------:R-:W0:Y:S02]  /*0b90*/  I2F.RP R9, UR20 ;  /* 0x0000001400097d06 */ /* 0x000e240008209400 */
[----:B------:R-:W-:-:S04]  /*0ba0*/  @!UP0 ULOP3.LUT UR9, URZ, UR10, URZ, 0x33, !UPT ;  /* 0x0000000aff098292 */ /* 0x000fc8000f8e33ff */
[----:B------:R-:W-:Y:S02]  /*0bb0*/  UIMAD UR6, UR9, UR4, URZ ;  /* 0x00000004090672a4 */ /* 0x000fe4000f8e02ff */
[----:B------:R-:W-:-:S04]  /*0bc0*/  UIADD3 UR4, UPT, UPT, UR5, -0x1, URZ ;  /* 0xffffffff05047890 */ /* 0x000fc8000fffe0ff */
[----:B------:R-:W-:Y:S01]  /*0bd0*/  IABS R3, UR6 ;  /* 0x0000000600037c13 */ /* 0x000fe20008000000 */
[----:B0-----:R-:W0:Y:S03]  /*0be0*/  MUFU.RCP R8, R9 ;  /* 0x0000000900087308 */ /* 0x001e260000001000 */
[----:B------:R-:W-:-:S13]  /*0bf0*/  R2UR UR16, R3 ;  /* 0x00000000031072ca */ /* 0x000fda00000e0000 */
[----:B------:R-:W1:Y:S01]  /*0c00*/  I2F.RP R11, UR16 ;  /* 0x00000010000b7d06 */ /* 0x000e620008209400 */
[----:B------:R-:W-:Y:S01]  /*0c10*/  UIADD3 UR8, UPT, UPT, UR4, UR16, URZ ;  /* 0x0000001004087290 */ /* 0x000fe2000fffe0ff */
[----:B0-----:R-:W-:-:S05]  /*0c20*/  VIADD R8, R8, 0xffffffe ;  /* 0x0ffffffe08087836 */ /* 0x001fca0000000000 */
[----:B------:R-:W-:-:S05]  /*0c30*/  IMAD.U32 R3, RZ, RZ, UR8 ;  /* 0x00000008ff037e24 */ /* 0x000fca000f8e00ff */
[----:B------:R-:W-:Y:S01]  /*0c40*/  IABS R3, R3 ;  /* 0x0000000300037213 */ /* 0x000fe20000000000 */
[----:B-1----:R-:W0:Y:S03]  /*0c50*/  MUFU.RCP R2, R11 ;  /* 0x0000000b00027308 */ /* 0x002e260000001000 */
[----:B------:R-:W-:Y:S01]  /*0c60*/  R2UR UR21, R3 ;  /* 0x00000000031572ca */ /* 0x000fe200000e0000 */
[----:B0-----:R-:W-:-:S04]  /*0c70*/  VIADD R7, R2, 0xffffffe ;  /* 0x0ffffffe02077836 */ /* 0x001fc80000000000 */
        /* <DEDUP_REMOVED lines=16> */
[----:B------:R-:W-:-:S03]  /*0d80*/  ULOP3.LUT UR8, UR8, UR5, URZ, 0x3c, !UPT ;  /* 0x0000000508087292 */ /* 0x000fc6000f8e3cff */
[----:B------:R-:W-:Y:S01]  /*0d90*/  UMOV UR17, UR23 ;  /* 0x0000001700117c82 */ /* 0x000fe20008000000 */
[----:B------:R-:W-:Y:S01]  /*0da0*/  ISETP.LT.U32.AND P1, PT, R2, UR16, PT ;  /* 0x0000001002007c0c */ /* 0x000fe2000bf21070 */
[----:B------:R-:W-:Y:S01]  /*0db0*/  UIADD3 UR19, UPT, UPT, -UR17, URZ, URZ ;  /* 0x000000ff11137290 */ /* 0x000fe2000fffe1ff */
[----:B------:R-:W-:Y:S01]  /*0dc0*/  ISETP.LE.AND P0, PT, RZ, UR22, PT ;  /* 0x00000016ff007c0c */ /* 0x000fe2000bf03270 */
[----:B------:R-:W0:Y:S02]  /*0dd0*/  LDCU.U8 UR18, c[0x0][0x549] ;  /* 0x0000a920ff1277ac */ /* 0x000e240008000000 */
[----:B------:R-:W-:-:S04]  /*0de0*/  UIMAD UR19, UR20, UR19, UR21 ;  /* 0x00000013141372a4 */ /* 0x000fc8000f8e0215 */
        /* <DEDUP_REMOVED lines=49> */
.L_x_120:
[----:B------:R-:W-:Y:S01]  /*1100*/  IMAD.MOV.U32 R22, RZ, RZ, R12 ;  /* 0x000000ffff167224 */ /* 0x000fe200078e000c */
[----:B------:R-:W-:Y:S01]  /*1110*/  MOV R20, R9 ;  /* 0x0000000900147202 */ /* 0x000fe20000000f00 */
[----:B------:R-:W-:Y:S01]  /*1120*/  IMAD.MOV.U32 R21, RZ, RZ, R13 ;  /* 0x000000ffff157224 */ /* 0x000fe200078e000d */
[----:B------:R-:W-:Y:S02]  /*1130*/  MOV R19, R29 ;  /* 0x0000001d00137202 */ /* 0x000fe40000000f00 */
[----:B------:R-:W-:Y:S02]  /*1140*/  MOV R18, 0x1160 ;  /* 0x0000116000127802 */ /* 0x000fe40000000f00 */
[----:B------:R-:W-:Y:S05]  /*1150*/  CALL.REL.NOINC `($__internal_3_$__cuda_sm20_div_s64) ;  /* 0x0000002c00bc7944 */ /* 0x000fea0003c00000 */
[----:B------:R-:W-:Y:S02]  /*1160*/  MOV R34, R12 ;  /* 0x0000000c00227202 */ /* 0x000fe40000000f00 */
[----:B------:R-:W-:Y:S02]  /*1170*/  MOV R35, R11 ;  /* 0x0000000b00237202 */ /* 0x000fe40000000f00 */
.L_x_121:
[----:B------:R-:W-:Y:S05]  /*1180*/  BSYNC.RECONVERGENT B0 ;  /* 0x0000000000007941 */ /* 0x000fea0003800200 */
.L_x_119:
        /* <DEDUP_REMOVED lines=57> */
.L_x_123:
[----:B------:R-:W-:Y:S01]  /*1520*/  IMAD.MOV.U32 R22, RZ, RZ, R4 ;  /* 0x000000ffff167224 */ /* 0x000fe200078e0004 */
[----:B------:R-:W-:Y:S01]  /*1530*/  MOV R21, R5 ;  /* 0x0000000500157202 */ /* 0x000fe20000000f00 */
[----:B------:R-:W-:Y:S01]  /*1540*/  IMAD.MOV.U32 R20, RZ, RZ, R8 ;  /* 0x000000ffff147224 */ /* 0x000fe200078e0008 */
[----:B------:R-:W-:Y:S02]  /*1550*/  MOV R18, 0x1570 ;  /* 0x0000157000127802 */ /* 0x000fe40000000f00 */
[----:B------:R-:W-:Y:S05]  /*1560*/  CALL.REL.NOINC `($__internal_3_$__cuda_sm20_div_s64) ;  /* 0x0000002800b87944 */ /* 0x000fea0003c00000 */
[----:B------:R-:W-:Y:S02]  /*1570*/  MOV R14, R12 ;  /* 0x0000000c000e7202 */ /* 0x000fe40000000f00 */
[----:B------:R-:W-:Y:S02]  /*1580*/  MOV R15, R11 ;  /* 0x0000000b000f7202 */ /* 0x000fe40000000f00 */
.L_x_124:
[----:B------:R-:W-:Y:S05]  /*1590*/  BSYNC.RECONVERGENT B0 ;  /* 0x0000000000007941 */ /* 0x000fea0003800200 */
.L_x_122:
[----:B------:R-:W0:Y:S01]  /*15a0*/  LDC R3, c[0x0][0x434] ;  /* 0x00010d00ff037b82 */ /* 0x000e220000000800 */
[----:B------:R-:W1:Y:S01]  /*15b0*/  S2R R4, SR_TID.X ;  /* 0x0000000000047919 */ /* 0x000e620000002100 */
[----:B------:R-:W2:Y:S01]  /*15c0*/  LDCU UR17, c[0x0][0x534] ;  /* 0x0000a680ff1177ac */ /* 0x000ea20008000800 */
[----:B------:R-:W-:Y:S01]  /*15d0*/  BSSY.RECONVERGENT B0, `(.L_x_125) ;  /* 0x0000044000007945 */ /* 0x000fe20003800200 */
[----:B------:R-:W-:Y:S01]  /*15e0*/  IMAD.MOV.U32 R16, RZ, RZ, -0x800000 ;  /* 0xff800000ff107424 */ /* 0x000fe200078e00ff */
[----:B------:R-:W3:Y:S01]  /*15f0*/  LDCU UR5, c[0x0][0x430] ;  /* 0x00008600ff0577ac */ /* 0x000ee20008000800 */
[----:B------:R-:W-:Y:S01]  /*1600*/  IMAD.MOV.U32 R25, RZ, RZ, -0x800000 ;  /* 0xff800000ff197424 */ /* 0x000fe200078e00ff */
[----:B------:R-:W-:-:S04]  /*1610*/  USHF.R.S32.HI UR8, URZ, 0x1f, UR14 ;  /* 0x0000001fff087899 */ /* 0x000fc8000801140e */
[----:B------:R-:W-:Y:S01]  /*1620*/  ULOP3.LUT UR8, UR8, 0x1, URZ, 0xfc, !UPT ;  /* 0x0000000108087892 */ /* 0x000fe2000f8efcff */
[----:B0-----:R-:W-:-:S04]  /*1630*/  IABS R7, R3 ;  /* 0x0000000300077213 */ /* 0x001fc80000000000 */
[----:B------:R-:W0:Y:S01]  /*1640*/  I2F.RP R11, R7 ;  /* 0x00000007000b7306 */ /* 0x000e220000209400 */
[----:B-1----:R-:W-:Y:S02]  /*1650*/  ISETP.GT.U32.AND P1, PT, R4, 0x7f, PT ;  /* 0x0000007f0400780c */ /* 0x002fe40003f24070 */
[----:B------:R-:W-:-:S05]  /*1660*/  SHF.R.U32.HI R17, RZ, 0x3, R4 ;  /* 0x00000003ff117819 */ /* 0x000fca0000011604 */
[----:B0-----:R-:W0:Y:S02]  /*1670*/  MUFU.RCP R12, R11 ;  /* 0x0000000b000c7308 */ /* 0x001e240000001000 */
[----:B0-----:R-:W-:-:S04]  /*1680*/  VIADD R12, R12, 0xffffffe ;  /* 0x0ffffffe0c0c7836 */ /* 0x001fc80000000000 */
[----:B------:R-:W-:Y:S02]  /*1690*/  @!P1 SHF.L.U32 R11, R4, 0x2, RZ ;  /* 0x00000002040b9819 */ /* 0x000fe400000006ff */
[----:B------:R-:W0:Y:S02]  /*16a0*/  F2I.FTZ.U32.TRUNC.NTZ R13, R12 ;  /* 0x0000000c000d7305 */ /* 0x000e24000021f000 */
[----:B------:R-:W-:Y:S01]  /*16b0*/  @!P1 LOP3.LUT R11, R11, 0x1c, RZ, 0xc0, !PT ;  /* 0x0000001c0b0b9812 */ /* 0x000fe200078ec0ff */
[----:B0-----:R-:W-:Y:S02]  /*16c0*/  IMAD.MOV R5, RZ, RZ, -R13 ;  /* 0x000000ffff057224 */ /* 0x001fe400078e0a0d */
[----:B------:R-:W-:Y:S02]  /*16d0*/  IMAD.MOV.U32 R12, RZ, RZ, RZ ;  /* 0x000000ffff0c7224 */ /* 0x000fe400078e00ff */
[----:B------:R-:W-:Y:S01]  /*16e0*/  IMAD R6, R5, R7, RZ ;  /* 0x0000000705067224 */ /* 0x000fe200078e02ff */
[----:B------:R-:W-:-:S02]  /*16f0*/  IABS R5, R2 ;  /* 0x0000000200057213 */ /* 0x000fc40000000000 */
[----:B------:R-:W-:Y:S01]  /*1700*/  LOP3.LUT R2, R2, R3, RZ, 0x3c, !PT ;  /* 0x0000000302027212 */ /* 0x000fe200078e3cff */
[----:B------:R-:W-:Y:S01]  /*1710*/  IMAD.HI.U32 R6, R13, R6, R12 ;  /* 0x000000060d067227 */ /* 0x000fe200078e000c */
[----:B------:R-:W-:Y:S02]  /*1720*/  SHF.R.U32.HI R13, RZ, 0x4, R4 ;  /* 0x00000004ff0d7819 */ /* 0x000fe40000011604 */
[----:B------:R-:W-:Y:S02]  /*1730*/  ISETP.GE.AND P2, PT, R2, RZ, PT ;  /* 0x000000ff0200720c */ /* 0x000fe40003f46270 */
[----:B------:R-:W-:Y:S01]  /*1740*/  @!P1 MOV R2, 0x400 ;  /* 0x0000040000029802 */ /* 0x000fe20000000f00 */
[----:B------:R-:W-:Y:S02]  /*1750*/  IMAD.HI.U32 R19, R6, R5, RZ ;  /* 0x0000000506137227 */ /* 0x000fe400078e00ff */
[----:B------:R-:W0:Y:S02]  /*1760*/  @!P1 S2R R6, SR_CgaCtaId ;  /* 0x0000000000069919 */ /* 0x000e240000008800 */
[----:B------:R-:W-:-:S04]  /*1770*/  IMAD.MOV R12, RZ, RZ, -R19 ;  /* 0x000000ffff0c7224 */ /* 0x000fc800078e0a13 */
[C---:B------:R-:W-:Y:S02]  /*1780*/  IMAD R12, R7.reuse, R12, R5 ;  /* 0x0000000c070c7224 */ /* 0x040fe400078e0205 */
[----:B------:R-:W1:Y:S03]  /*1790*/  @!P1 S2R R5, SR_CgaCtaId ;  /* 0x0000000000059919 */ /* 0x000e660000008800 */
[----:B------:R-:W-:-:S13]  /*17a0*/  ISETP.GT.U32.AND P0, PT, R7, R12, PT ;  /* 0x0000000c0700720c */ /* 0x000fda0003f04070 */
[-C--:B------:R-:W-:Y:S01]  /*17b0*/  @!P0 IADD3 R12, PT, PT, R12, -R7.reuse, RZ ;  /* 0x800000070c0c8210 */ /* 0x080fe20007ffe0ff */
[----:B------:R-:W-:Y:S01]  /*17c0*/  @!P0 VIADD R19, R19, 0x1 ;  /* 0x0000000113138836 */ /* 0x000fe20000000000 */
[----:B------:R-:W-:Y:S02]  /*17d0*/  ISETP.NE.AND P0, PT, R3, RZ, PT ;  /* 0x000000ff0300720c */ /* 0x000fe40003f05270 */
[----:B------:R-:W-:Y:S02]  /*17e0*/  ISETP.GE.U32.AND P3, PT, R12, R7, PT ;  /* 0x000000070c00720c */ /* 0x000fe40003f66070 */
[----:B------:R-:W-:-:S04]  /*17f0*/  @!P1 MOV R7, 0x400 ;  /* 0x0000040000079802 */ /* 0x000fc80000000f00 */
[----:B0-----:R-:W-:Y:S02]  /*1800*/  @!P1 LEA R6, R6, R7, 0x18 ;  /* 0x0000000706069211 */ /* 0x001fe400078ec0ff */
[----:B------:R-:W-:-:S03]  /*1810*/  LOP3.LUT R7, R4, 0xf, RZ, 0xc0, !PT ;  /* 0x0000000f04077812 */ /* 0x000fc600078ec0ff */
[----:B------:R-:W-:Y:S01]  /*1820*/  @!P1 IMAD R6, R17, 0x24, R6 ;  /* 0x0000002411069824 */ /* 0x000fe200078e0206 */
[----:B-1----:R-:W-:Y:S01]  /*1830*/  @!P1 LEA R2, R5, R2, 0x18 ;  /* 0x0000000205029211 */ /* 0x002fe200078ec0ff */
[----:B------:R-:W-:Y:S02]  /*1840*/  @P3 VIADD R19, R19, 0x1 ;  /* 0x0000000113133836 */ /* 0x000fe40000000000 */
[----:B------:R-:W-:Y:S02]  /*1850*/  @!P1 IMAD.IADD R11, R6, 0x1, R11 ;  /* 0x00000001060b9824 */ /* 0x000fe400078e020b */
[----:B------:R-:W-:Y:S01]  /*1860*/  @!P2 IMAD.MOV R19, RZ, RZ, -R19 ;  /* 0x000000ffff13a224 */ /* 0x000fe200078e0a13 */
[----:B------:R-:W-:Y:S01]  /*1870*/  @!P0 LOP3.LUT R19, RZ, R3, RZ, 0x33, !PT ;  /* 0x00000003ff138212 */ /* 0x000fe200078e33ff */
[----:B------:R-:W-:Y:S01]  /*1880*/  @!P1 IMAD R2, R7, 0x24, R2 ;  /* 0x0000002407029824 */ /* 0x000fe200078e0202 */
[----:B--2---:R-:W-:Y:S01]  /*1890*/  ISETP.GE.AND P0, PT, R17, UR17, PT ;  /* 0x0000001111007c0c */ /* 0x004fe2000bf06270 */
[----:B---3--:R-:W-:-:S02]  /*18a0*/  IMAD R6, R3, UR5, RZ ;  /* 0x0000000503067c24 */ /* 0x008fc4000f8e02ff */
[----:B------:R-:W-:Y:S01]  /*18b0*/  IMAD R5, R19, UR8, RZ ;  /* 0x0000000813057c24 */ /* 0x000fe2000f8e02ff */
[----:B------:R-:W0:Y:S01]  /*18c0*/  LDCU.64 UR8, c[0x0][0x358] ;  /* 0x00006b00ff0877ac */ /* 0x000e220008000a00 */
[----:B------:R-:W-:-:S03]  /*18d0*/  @!P1 LEA R3, R13, R2, 0x2 ;  /* 0x000000020d039211 */ /* 0x000fc600078e10ff */
[----:B------:R-:W-:-:S05]  /*18e0*/  IABS R21, R5 ;  /* 0x0000000500157213 */ /* 0x000fca0000000000 */
[----:B------:R-:W-:Y:S01]  /*18f0*/  VIADD R18, R21, UR4 ;  /* 0x0000000415127c36 */ /* 0x000fe20008000000 */
[----:B------:R-:W-:Y:S06]  /*1900*/  @P0 BRA `(.L_x_126) ;  /* 0x0000000000400947 */ /* 0x000fec0003800000 */
[----:B------:R-:W-:Y:S01]  /*1910*/  UIADD3 UR5, UP0, UPT, UR13, -UR12, URZ ;  /* 0x8000000c0d057290 */ /* 0x000fe2000ff1e0ff */
[----:B------:R-:W-:-:S03]  /*1920*/  LOP3.LUT R12, R4, 0x7, RZ, 0xc0, !PT ;  /* 0x00000007040c7812 */ /* 0x000fc600078ec0ff */
[----:B------:R-:W-:Y:S02]  /*1930*/  UIADD3.X UR4, UPT, UPT, UR15, -0x1, URZ, UP0, !UPT ;  /* 0xffffffff0f047890 */ /* 0x000fe400087fe4ff */
[----:B------:R-:W-:-:S04]  /*1940*/  ISETP.LT.U32.AND P0, PT, R12, UR5, PT ;  /* 0x000000050c007c0c */ /* 0x000fc8000bf01070 */
[----:B------:R-:W-:-:S05]  /*1950*/  IMAD.U32 R2, RZ, RZ, UR4 ;  /* 0x00000004ff027e24 */ /* 0x000fca000f8e00ff */
[----:B------:R-:W-:-:S13]  /*1960*/  ISETP.GT.AND.EX P0, PT, R2, RZ, PT, P0 ;  /* 0x000000ff0200720c */ /* 0x000fda0003f04300 */
[----:B------:R-:W-:Y:S05]  /*1970*/  @!P0 BRA `(.L_x_126) ;  /* 0x0000000000248947 */ /* 0x000fea0003800000 */
[----:B------:R-:W1:Y:S01]  /*1980*/  LDCU.64 UR4, c[0x0][0x428] ;  /* 0x00008500ff0477ac */ /* 0x000e620008000a00 */
[----:B------:R-:W-:Y:S01]  /*1990*/  IADD3 R22, P0, PT, R12, UR12, RZ ;  /* 0x0000000c0c167c10 */ /* 0x000fe2000ff1e0ff */
[----:B------:R-:W-:-:S04]  /*19a0*/  IMAD R2, R17, UR15, RZ ;  /* 0x0000000f11027c24 */ /* 0x000fc8000f8e02ff */
[----:B------:R-:W-:Y:S02]  /*19b0*/  IMAD.X R23, RZ, RZ, RZ, P0 ;  /* 0x000000ffff177224 */ /* 0x000fe400000e06ff */
[----:B------:R-:W-:-:S05]  /*19c0*/  IMAD.WIDE.U32 R16, R17, UR13, R22 ;  /* 0x0000000d11107c25 */ /* 0x000fca000f8e0016 */
[----:B------:R-:W-:Y:S02]  /*19d0*/  IADD3 R2, PT, PT, R17, R2, RZ ;  /* 0x0000000211027210 */ /* 0x000fe40007ffe0ff */
[----:B-1----:R-:W-:-:S04]  /*19e0*/  LEA R22, P0, R16, UR4, 0x2 ;  /* 0x0000000410167c11 */ /* 0x002fc8000f8010ff */
[----:B------:R-:W-:-:S05]  /*19f0*/  LEA.HI.X R23, R16, UR5, R2, 0x2, P0 ;  /* 0x0000000510177c11 */ /* 0x000fca00080f1402 */
[----:B0-----:R1:W5:Y:S04]  /*1a00*/  LDG.E R16, desc[UR8][R22.64] ;  /* 0x0000000816107981 */ /* 0x001368000c1e1900 */
.L_x_126:
[----:B0-----:R-:W-:Y:S05]  /*1a10*/  BSYNC.RECONVERGENT B0 ;  /* 0x0000000000007941 */ /* 0x001fea0003800200 */
.L_x_125:
[----:B-----5:R0:W-:Y:S01]  /*1a20*/  @!P1 STS [R11], R16 ;  /* 0x000000100b009388 */ /* 0x0201e20000000800 */
[----:B------:R-:W0:Y:S08]  /*1a30*/  LDC R17, c[0x0][0x3e0] ;  /* 0x0000f800ff117b82 */ /* 0x000e300000000800 */
[----:B------:R-:W-:Y:S01]  /*1a40*/  BAR.SYNC.DEFER_BLOCKING 0x0 ;  /* 0x0000000000007b1d */ /* 0x000fe20000010000 */
[----:B------:R-:W-:-:S05]  /*1a50*/  ISETP.NE.AND P5, PT, R5, RZ, PT ;  /* 0x000000ff0500720c */ /* 0x000fca0003fa5270 */
[----:B------:R-:W-:Y:S01]  /*1a60*/  BSSY.RECONVERGENT B1, `(.L_x_127) ;  /* 0x0000178000017945 */ /* 0x000fe20003800200 */
[----:B0-----:R-:W-:Y:S01]  /*1a70*/  IABS R16, R17 ;  /* 0x0000001100107213 */ /* 0x001fe20000000000 */
[----:B------:R-:W0:Y:S03]  /*1a80*/  @!P1 LDS R25, [R3] ;  /* 0x0000000003199984 */ /* 0x000e260000000800 */
[----:B------:R-:W2:Y:S08]  /*1a90*/  I2F.RP R20, R16 ;  /* 0x0000001000147306 */ /* 0x000eb00000209400 */
[----:B--2---:R-:W2:Y:S02]  /*1aa0*/  MUFU.RCP R30, R20 ;  /* 0x00000014001e7308 */ /* 0x004ea40000001000 */
[----:B--2---:R-:W-:-:S06]  /*1ab0*/  VIADD R30, R30, 0xffffffe ;  /* 0x0ffffffe1e1e7836 */ /* 0x004fcc0000000000 */
[----:B------:R-:W2:Y:S01]  /*1ac0*/  F2I.FTZ.U32.TRUNC.NTZ R31, R30 ;  /* 0x0000001e001f7305 */ /* 0x000ea2000021f000 */
[----:B0-----:R-:W0:Y:S01]  /*1ad0*/  SHFL.BFLY PT, R2, R25, 0x8, 0x1f ;  /* 0x0d001f0019027f89 */ /* 0x001e2200000e0000 */
[----:B--2---:R-:W-:Y:S02]  /*1ae0*/  IMAD.MOV R3, RZ, RZ, -R31 ;  /* 0x000000ffff037224 */ /* 0x004fe400078e0a1f */
[----:B------:R-:W-:Y:S01]  /*1af0*/  HFMA2 R30, -RZ, RZ, 0, 0 ;  /* 0x00000000ff1e7431 */ /* 0x000fe200000001ff */
[----:B0-----:R-:W-:-:S05]  /*1b00*/  FMNMX.FTZ R27, R2, R25, !PT ;  /* 0x00000019021b7209 */ /* 0x001fca0007810000 */
[----:B------:R-:W0:Y:S02]  /*1b10*/  SHFL.BFLY PT, R12, R27, 0x4, 0x1f ;  /* 0x0c801f001b0c7f89 */ /* 0x000e2400000e0000 */
[----:B0-----:R-:W-:-:S05]  /*1b20*/  FMNMX.FTZ R12, R27, R12, !PT ;  /* 0x0000000c1b0c7209 */ /* 0x001fca0007810000 */
[----:B-1----:R-:W0:Y:S02]  /*1b30*/  SHFL.BFLY PT, R23, R12, 0x2, 0x1f ;  /* 0x0c401f000c177f89 */ /* 0x002e2400000e0000 */
[----:B0-----:R-:W-:Y:S02]  /*1b40*/  FMNMX.FTZ R23, R12, R23, !PT ;  /* 0x000000170c177209 */ /* 0x001fe40007810000 */
[----:B------:R-:W0:Y:S03]  /*1b50*/  I2F.RP R12, R21 ;  /* 0x00000015000c7306 */ /* 0x000e260000209400 */
[----:B------:R-:W1:Y:S05]  /*1b60*/  SHFL.BFLY PT, R2, R23, 0x1, 0x1f ;  /* 0x0c201f0017027f89 */ /* 0x000e6a00000e0000 */
[----:B0-----:R-:W0:Y:S01]  /*1b70*/  MUFU.RCP R26, R12 ;  /* 0x0000000c001a7308 */ /* 0x001e220000001000 */
[----:B-1----:R-:W-:-:S04]  /*1b80*/  FMNMX.FTZ R2, R23, R2, !PT ;  /* 0x0000000217027209 */ /* 0x002fc80007810000 */
[----:B------:R-:W-:Y:S01]  /*1b90*/  FSETP.NEU.FTZ.AND P0, PT, R2, -INF , PT ;  /* 0xff8000000200780b */ /* 0x000fe20003f1d000 */
[----:B0-----:R-:W-:-:S03]  /*1ba0*/  VIADD R26, R26, 0xffffffe ;  /* 0x0ffffffe1a1a7836 */ /* 0x001fc60000000000 */
[----:B------:R-:W-:Y:S01]  /*1bb0*/  FSEL R2, R2, RZ, P0 ;  /* 0x000000ff02027208 */ /* 0x000fe20000000000 */
[----:B------:R-:W-:Y:S01]  /*1bc0*/  IMAD R12, R3, R16, RZ ;  /* 0x00000010030c7224 */ /* 0x000fe200078e02ff */
[----:B------:R-:W0:Y:S01]  /*1bd0*/  F2I.FTZ.U32.TRUNC.NTZ R27, R26 ;  /* 0x0000001a001b7305 */ /* 0x000e22000021f000 */
[----:B------:R-:W-:Y:S02]  /*1be0*/  IABS R3, R5 ;  /* 0x0000000500037213 */ /* 0x000fe40000000000 */
[----:B------:R-:W-:Y:S01]  /*1bf0*/  FADD.FTZ R11, -R2, R25 ;  /* 0x00000019020b7221 */ /* 0x000fe20000010100 */
[----:B------:R-:W-:-:S04]  /*1c00*/  IMAD.HI.U32 R12, R31, R12, R30 ;  /* 0x0000000c1f0c7227 */ /* 0x000fc800078e001e */
[----:B------:R-:W-:Y:S01]  /*1c10*/  FMUL.FTZ R11, R11, 1.4426950216293334961 ;  /* 0x3fb8aa3b0b0b7820 */ /* 0x000fe20000410000 */
[----:B------:R-:W-:-:S05]  /*1c20*/  IMAD.MOV R3, RZ, RZ, -R3 ;  /* 0x000000ffff037224 */ /* 0x000fca00078e0a03 */
[----:B------:R-:W1:Y:S01]  /*1c30*/  MUFU.EX2 R11, R11 ;  /* 0x0000000b000b7308 */ /* 0x000e620000000800 */
[----:B0-----:R-:W-:Y:S02]  /*1c40*/  IMAD.MOV R20, RZ, RZ, -R27 ;  /* 0x000000ffff147224 */ /* 0x001fe400078e0a1b */
[----:B------:R-:W-:Y:S02]  /*1c50*/  IMAD.MOV.U32 R26, RZ, RZ, RZ ;  /* 0x000000ffff1a7224 */ /* 0x000fe400078e00ff */
[----:B------:R-:W-:-:S04]  /*1c60*/  IMAD R20, R20, R21, RZ ;  /* 0x0000001514147224 */ /* 0x000fc800078e02ff */
[----:B------:R-:W-:Y:S01]  /*1c70*/  IMAD.HI.U32 R20, R27, R20, R26 ;  /* 0x000000141b147227 */ /* 0x000fe200078e001a */
[----:B-1----:R-:W0:Y:S03]  /*1c80*/  SHFL.BFLY PT, R24, R11, 0x8, 0x1f ;  /* 0x0d001f000b187f89 */ /* 0x002e2600000e0000 */
[----:B0-----:R-:W-:Y:S01]  /*1c90*/  FADD.FTZ R24, R11, R24 ;  /* 0x000000180b187221 */ /* 0x001fe20000010000 */
[----:B------:R-:W-:-:S04]  /*1ca0*/  IABS R11, R18 ;  /* 0x00000012000b7213 */ /* 0x000fc80000000000 */
[----:B------:R-:W0:Y:S01]  /*1cb0*/  SHFL.BFLY PT, R23, R24, 0x4, 0x1f ;  /* 0x0c801f0018177f89 */ /* 0x000e2200000e0000 */
[----:B------:R-:W-:-:S04]  /*1cc0*/  IMAD.HI.U32 R12, R12, R11, RZ ;  /* 0x0000000b0c0c7227 */ /* 0x000fc800078e00ff */
[----:B0-----:R-:W-:Y:S01]  /*1cd0*/  FADD.FTZ R23, R24, R23 ;  /* 0x0000001718177221 */ /* 0x001fe20000010000 */
[----:B------:R-:W-:-:S04]  /*1ce0*/  IMAD.HI.U32 R24, R20, R11, RZ ;  /* 0x0000000b14187227 */ /* 0x000fc800078e00ff */
[----:B------:R-:W0:Y:S01]  /*1cf0*/  SHFL.BFLY PT, R22, R23, 0x2, 0x1f ;  /* 0x0c401f0017167f89 */ /* 0x000e2200000e0000 */
[----:B------:R-:W-:Y:S02]  /*1d00*/  IMAD.MOV R20, RZ, RZ, -R12 ;  /* 0x000000ffff147224 */ /* 0x000fe400078e0a0c */
[--C-:B------:R-:W-:Y:S02]  /*1d10*/  IMAD R26, R24, R3, R11.reuse ;  /* 0x00000003181a7224 */ /* 0x100fe400078e020b */
[----:B------:R-:W-:Y:S01]  /*1d20*/  IMAD R11, R16, R20, R11 ;  /* 0x00000014100b7224 */ /* 0x000fe200078e020b */
[----:B------:R-:W-:Y:S02]  /*1d30*/  LOP3.LUT R20, R18, R21, RZ, 0x3c, !PT ;  /* 0x0000001512147212 */ /* 0x000fe400078e3cff */
[----:B------:R-:W-:Y:S02]  /*1d40*/  ISETP.GT.U32.AND P1, PT, R21, R26, PT ;  /* 0x0000001a1500720c */ /* 0x000fe40003f24070 */
[----:B------:R-:W-:-:S02]  /*1d50*/  ISETP.GT.U32.AND P0, PT, R16, R11, PT ;  /* 0x0000000b1000720c */ /* 0x000fc40003f04070 */
[----:B------:R-:W-:Y:S02]  /*1d60*/  LOP3.LUT R18, R18, R17, RZ, 0x3c, !PT ;  /* 0x0000001112127212 */ /* 0x000fe400078e3cff */
[----:B------:R-:W-:-:S07]  /*1d70*/  ISETP.GE.AND P3, PT, R20, RZ, PT ;  /* 0x000000ff1400720c */ /* 0x000fce0003f66270 */
[-C--:B------:R-:W-:Y:S01]  /*1d80*/  @!P1 IADD3 R26, PT, PT, R26, -R21.reuse, RZ ;  /* 0x800000151a1a9210 */ /* 0x080fe20007ffe0ff */
[----:B------:R-:W-:Y:S01]  /*1d90*/  @!P1 VIADD R24, R24, 0x1 ;  /* 0x0000000118189836 */ /* 0x000fe20000000000 */
[----:B------:R-:W-:Y:S01]  /*1da0*/  @!P0 IADD3 R12, PT, PT, R12, 0x1, RZ ;  /* 0x000000010c0c8810 */ /* 0x000fe20007ffe0ff */
[----:B0-----:R-:W-:Y:S01]  /*1db0*/  FADD.FTZ R22, R23, R22 ;  /* 0x0000001617167221 */ /* 0x001fe20000010000 */
[----:B------:R-:W-:Y:S01]  /*1dc0*/  @!P0 IMAD.IADD R11, R11, 0x1, -R16 ;  /* 0x000000010b0b8824 */ /* 0x000fe200078e0a10 */
[----:B------:R-:W-:Y:S02]  /*1dd0*/  ISETP.GE.U32.AND P2, PT, R26, R21, PT ;  /* 0x000000151a00720c */ /* 0x000fe40003f46070 */
[----:B------:R-:W-:Y:S01]  /*1de0*/  ISETP.NE.AND P0, PT, R17, RZ, PT ;  /* 0x000000ff1100720c */ /* 0x000fe20003f05270 */
[----:B------:R-:W0:Y:S01]  /*1df0*/  SHFL.BFLY PT, R3, R22, 0x1, 0x1f ;  /* 0x0c201f0016037f89 */ /* 0x000e2200000e0000 */
[----:B------:R-:W-:Y:S02]  /*1e00*/  ISETP.GE.U32.AND P4, PT, R11, R16, PT ;  /* 0x000000100b00720c */ /* 0x000fe40003f86070 */
[----:B------:R-:W-:Y:S01]  /*1e10*/  SHF.R.S32.HI R23, RZ, 0x1f, R5 ;  /* 0x0000001fff177819 */ /* 0x000fe20000011405 */
[----:B------:R-:W-:-:S06]  /*1e20*/  IMAD R5, R5, R6, RZ ;  /* 0x0000000605057224 */ /* 0x000fcc00078e02ff */
[----:B------:R-:W-:Y:S01]  /*1e30*/  @P2 VIADD R24, R24, 0x1 ;  /* 0x0000000118182836 */ /* 0x000fe20000000000 */
[----:B------:R-:W-:-:S03]  /*1e40*/  ISETP.GE.AND P2, PT, R18, RZ, PT ;  /* 0x000000ff1200720c */ /* 0x000fc60003f46270 */
[----:B------:R-:W-:Y:S02]  /*1e50*/  @P4 VIADD R12, R12, 0x1 ;  /* 0x000000010c0c4836 */ /* 0x000fe40000000000 */
[----:B------:R-:W-:Y:S02]  /*1e60*/  IMAD.MOV.U32 R11, RZ, RZ, R24 ;  /* 0x000000ffff0b7224 */ /* 0x000fe400078e0018 */
[----:B------:R-:W-:Y:S01]  /*1e70*/  IMAD.MOV.U32 R24, RZ, RZ, 0x7f800000 ;  /* 0x7f800000ff187424 */ /* 0x000fe200078e00ff */
[----:B------:R-:W-:Y:S01]  /*1e80*/  MOV R16, R12 ;  /* 0x0000000c00107202 */ /* 0x000fe20000000f00 */
[----:B------:R-:W-:Y:S01]  /*1e90*/  @!P3 IMAD.MOV R11, RZ, RZ, -R11 ;  /* 0x000000ffff0bb224 */ /* 0x000fe200078e0a0b */
[----:B------:R-:W-:Y:S02]  /*1ea0*/  ISETP.NE.AND P3, PT, R19, RZ, PT ;  /* 0x000000ff1300720c */ /* 0x000fe40003f65270 */
[----:B------:R-:W-:Y:S01]  /*1eb0*/  @!P5 LOP3.LUT R11, RZ, R21, RZ, 0x33, !PT ;  /* 0x00000015ff0bd212 */ /* 0x000fe200078e33ff */
[----:B0-----:R-:W-:Y:S01]  /*1ec0*/  FADD.FTZ R3, R22, R3 ;  /* 0x0000000316037221 */ /* 0x001fe20000010000 */
[----:B------:R-:W-:Y:S01]  /*1ed0*/  @!P2 IMAD.MOV R16, RZ, RZ, -R16 ;  /* 0x000000ffff10a224 */ /* 0x000fe200078e0a10 */
[----:B------:R-:W-:-:S02]  /*1ee0*/  @!P0 LOP3.LUT R16, RZ, R17, RZ, 0x33, !PT ;  /* 0x00000011ff108212 */ /* 0x000fc400078e33ff */
[----:B------:R-:W-:Y:S02]  /*1ef0*/  LOP3.LUT P0, RZ, R4, 0x38f, RZ, 0xc0, !PT ;  /* 0x0000038f04ff7812 */ /* 0x000fe4000780c0ff */
[----:B------:R-:W-:Y:S02]  /*1f00*/  FSETP.NE.FTZ.AND P1, PT, R3, RZ, PT ;  /* 0x000000ff0300720b */ /* 0x000fe40003f35000 */
[----:B------:R-:W-:Y:S02]  /*1f10*/  SEL R12, RZ, 0x1, !P3 ;  /* 0x00000001ff0c7807 */ /* 0x000fe40005800000 */
[----:B------:R-:W-:Y:S02]  /*1f20*/  ISETP.LT.U32.AND P2, PT, R14, R11, PT ;  /* 0x0000000b0e00720c */ /* 0x000fe40003f41070 */
[----:B------:R-:W-:Y:S02]  /*1f30*/  SHF.R.S32.HI R21, RZ, 0x1f, R11 ;  /* 0x0000001fff157819 */ /* 0x000fe4000001140b */
[----:B------:R-:W-:-:S02]  /*1f40*/  LOP3.LUT R12, R23, R12, RZ, 0xfc, !PT ;  /* 0x0000000c170c7212 */ /* 0x000fc400078efcff */
[----:B------:R-:W-:-:S03]  /*1f50*/  ISETP.LT.AND.EX P2, PT, R15, R21, PT, P2 ;  /* 0x000000150f00720c */ /* 0x000fc60003f41320 */
[----:B------:R0:W1:Y:S01]  /*1f60*/  @P1 MUFU.LG2 R19, R3 ;  /* 0x0000000300131308 */ /* 0x0000620000000c00 */
[----:B------:R-:W-:Y:S01]  /*1f70*/  SEL R6, R14, R11, P2 ;  /* 0x0000000b0e067207 */ /* 0x000fe20001000000 */
[----:B0-----:R-:W-:Y:S02]  /*1f80*/  IMAD R3, R16, UR10, RZ ;  /* 0x0000000a10037c24 */ /* 0x001fe4000f8e02ff */
[----:B-1----:R-:W-:Y:S02]  /*1f90*/  @P1 FFMA.FTZ R24, R19, 0.69314718246459960938, R2 ;  /* 0x3f31721813181823 */ /* 0x002fe40000010002 */
[----:B------:R-:W-:Y:S01]  /*1fa0*/  IMAD R3, R12, R3, RZ ;  /* 0x000000030c037224 */ /* 0x000fe200078e02ff */
[----:B------:R-:W-:Y:S05]  /*1fb0*/  @P0 BRA `(.L_x_128) ;  /* 0x0000001000880947 */ /* 0x000fea0003800000 */
        /* <DEDUP_REMOVED lines=50> */
.L_x_130:
[----:B------:R-:W-:Y:S01]  /*22e0*/  IMAD.MOV.U32 R22, RZ, RZ, R2 ;  /* 0x000000ffff167224 */ /* 0x000fe200078e0002 */
[----:B------:R-:W-:Y:S01]  /*22f0*/  MOV R21, RZ ;  /* 0x000000ff00157202 */ /* 0x000fe20000000f00 */
[----:B------:R-:W-:Y:S01]  /*2300*/  IMAD.MOV.U32 R20, RZ, RZ, R32 ;  /* 0x000000ffff147224 */ /* 0x000fe200078e0020 */
[----:B------:R-:W-:Y:S02]  /*2310*/  MOV R18, 0x2330 ;  /* 0x0000233000127802 */ /* 0x000fe40000000f00 */
[----:B------:R-:W-:Y:S05]  /*2320*/  CALL.REL.NOINC `($__internal_3_$__cuda_sm20_div_s64) ;  /* 0x0000001c00487944 */ /* 0x000fea0003c00000 */
[----:B------:R-:W-:Y:S02]  /*2330*/  IADD3 R15, PT, PT, -R12, RZ, RZ ;  /* 0x000000ff0c0f7210 */ /* 0x000fe40007ffe1ff */
[----:B------:R-:W-:-:S03]  /*2340*/  MOV R33, R11 ;  /* 0x0000000b00217202 */ /* 0x000fc60000000f00 */
[----:B------:R-:W-:Y:S01]  /*2350*/  IMAD R14, R32, R15, R2 ;  /* 0x0000000f200e7224 */ /* 0x000fe200078e0202 */
[----:B------:R-:W-:-:S07]  /*2360*/  MOV R32, R12 ;  /* 0x0000000c00207202 */ /* 0x000fce0000000f00 */
.L_x_131:
        /* <DEDUP_REMOVED lines=59> */
.L_x_133:
[----:B------:R-:W-:Y:S01]  /*2720*/  IMAD.MOV.U32 R22, RZ, RZ, R32 ;  /* 0x000000ffff167224 */ /* 0x000fe200078e0020 */
[----:B------:R-:W-:Y:S01]  /*2730*/  MOV R21, R33 ;  /* 0x0000002100157202 */ /* 0x000fe20000000f00 */
[----:B------:R-:W-:Y:S01]  /*2740*/  IMAD.MOV.U32 R20, RZ, RZ, R28 ;  /* 0x000000ffff147224 */ /* 0x000fe200078e001c */
[----:B------:R-:W-:Y:S02]  /*2750*/  MOV R18, 0x2770 ;  /* 0x0000277000127802 */ /* 0x000fe40000000f00 */
[----:B------:R-:W-:Y:S05]  /*2760*/  CALL.REL.NOINC `($__internal_3_$__cuda_sm20_div_s64) ;  /* 0x0000001800387944 */ /* 0x000fea0003c00000 */
[----:B------:R-:W-:-:S05]  /*2770*/  IADD3 R29, PT, PT, -R12, RZ, RZ ;  /* 0x000000ff0c1d7210 */ /* 0x000fca0007ffe1ff */
[----:B------:R-:W-:Y:S02]  /*2780*/  IMAD R29, R29, R28, R32 ;  /* 0x0000001c1d1d7224 */ /* 0x000fe400078e0220 */
.L_x_134:
[----:B------:R-:W-:Y:S05]  /*2790*/  BSYNC.RECONVERGENT B0 ;  /* 0x0000000000007941 */ /* 0x000fea0003800200 */
.L_x_132:
        /* <DEDUP_REMOVED lines=160> */
.L_x_129:
[----:B------:R-:W0:Y:S01]  /*31a0*/  LDC.64 R2, c[0x0][0x420] ;  /* 0x00010800ff027b82 */ /* 0x000e220000000a00 */
[----:B------:R-:W-:-:S05]  /*31b0*/  IADD3 R0, PT, PT, R13, UR12, RZ ;  /* 0x0000000c0d007c10 */ /* 0x000fca000fffe0ff */
[----:B0-----:R-:W-:-:S05]  /*31c0*/  IMAD.WIDE.U32 R2, R0, 0x4, R2 ;  /* 0x0000000400027825 */ /* 0x001fca00078e0002 */
[----:B------:R1:W-:Y:S02]  /*31d0*/  STG.E desc[UR8][R2.64], R24 ;  /* 0x0000001802007986 */ /* 0x0003e4000c101908 */
.L_x_128:
[----:B------:R-:W-:Y:S05]  /*31e0*/  BSYNC.RECONVERGENT B1 ;  /* 0x0000000000017941 */ /* 0x000fea0003800200 */
.L_x_127:
[----:B------:R-:W2:Y:S01]  /*31f0*/  LDCU UR6, c[0x0][0x534] ;  /* 0x0000a680ff0677ac */ /* 0x000ea20008000800 */
[----:B------:R-:W-:Y:S01]  /*3200*/  BSSY.RECONVERGENT B0, `(.L_x_135) ;  /* 0x000000d000007945 */ /* 0x000fe20003800200 */
[----:B--2---:R-:W-:-:S04]  /*3210*/  ISETP.GE.AND P0, PT, R7, UR6, PT ;  /* 0x0000000607007c0c */ /* 0x004fc8000bf06270 */
[----:B------:R-:W-:-:S13]  /*3220*/  ISETP.GT.U32.OR P0, PT, R4, 0x7f, P0 ;  /* 0x0000007f0400780c */ /* 0x000fda0000704470 */
[----:B------:R-:W-:Y:S05]  /*3230*/  @P0 BRA `(.L_x_136) ;  /* 0x0000000000240947 */ /* 0x000fea0003800000 */
[----:B------:R-:W2:Y:S01]  /*3240*/  S2R R0, SR_CgaCtaId ;  /* 0x0000000000007919 */ /* 0x000ea20000008800 */
[----:B01----:R-:W-:Y:S01]  /*3250*/  FADD.FTZ R2, -R24, R25 ;  /* 0x0000001918027221 */ /* 0x003fe20000010100 */
[----:B------:R-:W-:-:S03]  /*3260*/  MOV R3, 0x400 ;  /* 0x0000040000037802 */ /* 0x000fc60000000f00 */
[----:B------:R-:W-:-:S06]  /*3270*/  FMUL.FTZ R2, R2, 1.4426950216293334961 ;  /* 0x3fb8aa3b02027820 */ /* 0x000fcc0000410000 */
[----:B------:R-:W0:Y:S01]  /*3280*/  MUFU.EX2 R2, R2 ;  /* 0x0000000200027308 */ /* 0x000e220000000800 */
[----:B--2---:R-:W-:-:S05]  /*3290*/  LEA R0, R0, R3, 0x18 ;  /* 0x0000000300007211 */ /* 0x004fca00078ec0ff */
[----:B------:R-:W-:-:S05]  /*32a0*/  IMAD R0, R7, 0x24, R0 ;  /* 0x0000002407007824 */ /* 0x000fca00078e0200 */
[----:B------:R-:W-:-:S05]  /*32b0*/  LEA R3, R13, R0, 0x2 ;  /* 0x000000000d037211 */ /* 0x000fca00078e10ff */
[----:B0-----:R2:W-:Y:S02]  /*32c0*/  STS [R3], R2 ;  /* 0x0000000203007388 */ /* 0x0015e40000000800 */
.L_x_136:
[----:B------:R-:W-:Y:S05]  /*32d0*/  BSYNC.RECONVERGENT B0 ;  /* 0x0000000000007941 */ /* 0x000fea0003800200 */
.L_x_135:
[----:B------:R-:W-:Y:S01]  /*32e0*/  BAR.SYNC.DEFER_BLOCKING 0x0 ;  /* 0x0000000000007b1d */ /* 0x000fe20000010000 */
[----:B------:R-:W-:Y:S01]  /*32f0*/  UISETP.GE.AND UP0, UPT, UR6, 0x1, UPT ;  /* 0x000000010600788c */ /* 0x000fe2000bf06270 */
[----:B------:R-:W-:Y:S02]  /*3300*/  IMAD.SHL.U32 R14, R4, 0x4, RZ ;  /* 0x00000004040e7824 */ /* 0x000fe400078e00ff */
[----:B------:R-:W-:Y:S01]  /*3310*/  HFMA2 R0, -RZ, RZ, 0, 0 ;  /* 0x00000000ff007431 */ /* 0x000fe200000001ff */
[----:B012---:R-:W-:Y:S01]  /*3320*/  CS2R R2, SRZ ;  /* 0x0000000000027805 */ /* 0x007fe2000001ff00 */
[----:B------:R-:W-:Y:S01]  /*3330*/  IMAD.MOV.U32 R5, RZ, RZ, RZ ;  /* 0x000000ffff057224 */ /* 0x000fe200078e00ff */
[----:B------:R-:W-:-:S03]  /*3340*/  LOP3.LUT R14, R14, 0x3c, RZ, 0xc0, !PT ;  /* 0x0000003c0e0e7812 */ /* 0x000fc600078ec0ff */
[----:B------:R-:W-:Y:S05]  /*3350*/  BRA.U !UP0, `(.L_x_137) ;  /* 0x0000000508f07547 */ /* 0x000fea000b800000 */
[----:B------:R-:W0:Y:S01]  /*3360*/  LDCU UR16, c[0x0][0x44c] ;  /* 0x00008980ff1077ac */ /* 0x000e220008000800 */
[----:B------:R-:W-:Y:S01]  /*3370*/  LOP3.LUT R0, R7, 0x3f0, R4, 0xf8, !PT ;  /* 0x000003f007007812 */ /* 0x000fe200078ef804 */
[----:B------:R-:W-:Y:S01]  /*3380*/  IMAD.MOV.U32 R18, RZ, RZ, RZ ;  /* 0x000000ffff127224 */ /* 0x000fe200078e00ff */
[----:B------:R-:W-:Y:S01]  /*3390*/  CS2R R10, SRZ ;  /* 0x00000000000a7805 */ /* 0x000fe2000001ff00 */
[----:B------:R-:W1:Y:S01]  /*33a0*/  LDCU.64 UR4, c[0x0][0x3f8] ;  /* 0x00007f00ff0477ac */ /* 0x000e620008000a00 */
[----:B------:R-:W-:Y:S01]  /*33b0*/  CS2R R8, SRZ ;  /* 0x0000000000087805 */ /* 0x000fe2000001ff00 */
[----:B------:R-:W-:Y:S02]  /*33c0*/  UISETP.GE.U32.AND UP0, UPT, UR6, 0x4, UPT ;  /* 0x000000040600788c */ /* 0x000fe4000bf06070 */
[----:B0-----:R-:W-:Y:S02]  /*33d0*/  UIMAD UR7, UR12, UR16, URZ ;  /* 0x000000100c0772a4 */ /* 0x001fe4000f8e02ff */
[----:B------:R-:W-:-:S04]  /*33e0*/  UIMAD UR16, UR13, UR16, URZ ;  /* 0x000000100d1072a4 */ /* 0x000fc8000f8e02ff */
[----:B------:R-:W-:Y:S01]  /*33f0*/  IMAD.U32 R17, RZ, RZ, UR7 ;  /* 0x00000007ff117e24 */ /* 0x000fe2000f8e00ff */
[----:B------:R-:W-:Y:S01]  /*3400*/  LEA R0, P0, R0, UR7, 0x2 ;  /* 0x0000000700007c11 */ /* 0x000fe2000f8010ff */
[----:B------:R-:W-:-:S03]  /*3410*/  UIADD3 UR7, UPT, UPT, UR13, -UR12, URZ ;  /* 0x8000000c0d077290 */ /* 0x000fc6000fffe0ff */
[----:B------:R-:W-:Y:S02]  /*3420*/  LEA.HI.X.SX32 R17, R17, RZ, 0x1, P0 ;  /* 0x000000ff11117211 */ /* 0x000fe400000f0eff */
[----:B-1----:R-:W-:Y:S01]  /*3430*/  LEA R16, P0, R0, UR4, 0x2 ;  /* 0x0000000400107c11 */ /* 0x002fe2000f8010ff */
[----:B------:R-:W-:-:S03]  /*3440*/  ULOP3.LUT UR4, UR6, 0x3, URZ, 0xc0, !UPT ;  /* 0x0000000306047892 */ /* 0x000fc6000f8ec0ff */
[----:B------:R-:W-:Y:S01]  /*3450*/  LEA.HI.X R17, R0, UR5, R17, 0x2, P0 ;  /* 0x0000000500117c11 */ /* 0x000fe200080f1411 */
[----:B------:R-:W-:Y:S01]  /*3460*/  IMAD.MOV.U32 R0, RZ, RZ, RZ ;  /* 0x000000ffff007224 */ /* 0x000fe200078e00ff */
[----:B------:R-:W-:Y:S07]  /*3470*/  BRA.U !UP0, `(.L_x_138) ;  /* 0x0000000508347547 */ /* 0x000fee000b800000 */
[----:B------:R-:W0:Y:S01]  /*3480*/  S2UR UR5, SR_CgaCtaId ;  /* 0x00000000000579c3 */ /* 0x000e220000008800 */
[----:B------:R-:W-:Y:S01]  /*3490*/  UMOV UR10, 0x400 ;  /* 0x00000400000a7882 */ /* 0x000fe20000000000 */
[----:B------:R-:W-:Y:S01]  /*34a0*/  ULOP3.LUT UR15, UR6, 0x7ffffffc, URZ, 0xc0, !UPT ;  /* 0x7ffffffc060f7892 */ /* 0x000fe2000f8ec0ff */
[----:B------:R-:W-:Y:S01]  /*34b0*/  ISETP.GE.AND P2, PT, R13, UR7, PT ;  /* 0x000000070d007c0c */ /* 0x000fe2000bf46270 */
[----:B------:R-:W-:Y:S01]  /*34c0*/  IMAD.MOV.U32 R0, RZ, RZ, RZ ;  /* 0x000000ffff007224 */ /* 0x000fe200078e00ff */
[----:B------:R-:W-:Y:S01]  /*34d0*/  CS2R R2, SRZ ;  /* 0x0000000000027805 */ /* 0x000fe2000001ff00 */
[----:B------:R-:W-:Y:S01]  /*34e0*/  IMAD.MOV.U32 R5, RZ, RZ, RZ ;  /* 0x000000ffff057224 */ /* 0x000fe200078e00ff */
[----:B------:R-:W-:Y:S01]  /*34f0*/  UIMAD.WIDE UR22, UR16, 0x10, URZ ;  /* 0x00000010101678a5 */ /* 0x000fe2000f8e02ff */
[----:B------:R-:W-:Y:S01]  /*3500*/  MOV R18, UR15 ;  /* 0x0000000f00127c02 */ /* 0x000fe20008000f00 */
[----:B------:R-:W-:Y:S02]  /*3510*/  UIMAD.WIDE UR20, UR16, 0xc, URZ ;  /* 0x0000000c101478a5 */ /* 0x000fe4000f8e02ff */
[----:B------:R-:W-:Y:S01]  /*3520*/  UIMAD.WIDE UR18, UR16, 0x8, URZ ;  /* 0x00000008101278a5 */ /* 0x000fe2000f8e02ff */
[----:B------:R-:W1:Y:S01]  /*3530*/  LDCU UR11, c[0x0][0x440] ;  /* 0x00008800ff0b77ac */ /* 0x000e620008000800 */
[----:B------:R-:W-:-:S02]  /*3540*/  UIMAD.WIDE UR24, UR16, 0x4, URZ ;  /* 0x00000004101878a5 */ /* 0x000fc4000f8e02ff */
[----:B0-----:R-:W-:Y:S02]  /*3550*/  ULEA UR5, UR5, UR10, 0x18 ;  /* 0x0000000a05057291 */ /* 0x001fe4000f8ec0ff */
[----:B------:R-:W-:-:S04]  /*3560*/  UIADD3 UR10, UPT, UPT, -UR15, URZ, URZ ;  /* 0x000000ff0f0a7290 */ /* 0x000fc8000fffe1ff */
[----:B------:R-:W-:-:S05]  /*3570*/  LEA R7, R13, UR5, 0x2 ;  /* 0x000000050d077c11 */ /* 0x000fca000f8e10ff */
[----:B-1----:R-:W-:-:S07]  /*3580*/  VIADD R7, R7, 0x48 ;  /* 0x0000004807077836 */ /* 0x002fce0000000000 */
.L_x_147:
        /* <DEDUP_REMOVED lines=9> */
.L_x_140:
[----:B------:R-:W-:Y:S05]  /*3620*/  BSYNC.RECONVERGENT B0 ;  /* 0x0000000000007941 */ /* 0x000fea0003800200 */
.L_x_139:
        /* <DEDUP_REMOVED lines=12> */
.L_x_142:
[----:B------:R-:W-:Y:S05]  /*36f0*/  BSYNC.RECONVERGENT B0 ;  /* 0x0000000000007941 */ /* 0x000fea0003800200 */
.L_x_141:
        /* <DEDUP_REMOVED lines=9> */
[----:B-1----:R-:W-:Y:S04]  /*3790*/  @!P0 IADD3 R20, P1, PT, R16, UR18, RZ ;  /* 0x0000001210148c10 */ /* 0x002fe8000ff3e0ff */
[----:B------:R-:W-:Y:S05]  /*37a0*/  @!P0 IADD3.X R21, PT, PT, R17, UR19, RZ, P1, !PT ;  /* 0x0000001311158c10 */ /* 0x000fea0008ffe4ff */
[----:B------:R2:W5:Y:S04]  /*37b0*/  @!P0 LDG.E.128 R8, desc[UR8][R20.64] ;  /* 0x0000000814088981 */ /* 0x000568000c1e1d00 */
.L_x_144:
[----:B------:R-:W-:Y:S05]  /*37c0*/  BSYNC.RECONVERGENT B0 ;  /* 0x0000000000007941 */ /* 0x000fea0003800200 */
.L_x_143:
        /* <DEDUP_REMOVED lines=9> */
[----:B-12---:R-:W-:Y:S04]  /*3860*/  @!P0 IADD3 R20, P1, PT, R16, UR20, RZ ;  /* 0x0000001410148c10 */ /* 0x006fe8000ff3e0ff */
[----:B------:R-:W-:Y:S05]  /*3870*/  @!P0 IADD3.X R21, PT, PT, R17, UR21, RZ, P1, !PT ;  /* 0x0000001511158c10 */ /* 0x000fea0008ffe4ff */
[----:B------:R3:W5:Y:S04]  /*3880*/  @!P0 LDG.E.128 R8, desc[UR8][R20.64] ;  /* 0x0000000814088981 */ /* 0x000768000c1e1d00 */
.L_x_146:
[----:B------:R-:W-:Y:S05]  /*3890*/  BSYNC.RECONVERGENT B0 ;  /* 0x0000000000007941 */ /* 0x000fea0003800200 */
.L_x_145:
[----:B----4-:R-:W-:Y:S01]  /*38a0*/  IADD3 R16, P0, PT, R16, UR22, RZ ;  /* 0x0000001610107c10 */ /* 0x010fe2000ff1e0ff */
[----:B------:R0:W4:Y:S01]  /*38b0*/  LDS R4, [R7+0x24] ;  /* 0x0000240007047984 */ /* 0x0001220000000800 */
[----:B------:R-:W-:Y:S02]  /*38c0*/  UIADD3 UR10, UPT, UPT, UR10, 0x4, URZ ;  /* 0x000000040a0a7890 */ /* 0x000fe4000fffe0ff */
[----:B------:R-:W-:Y:S02]  /*38d0*/  IADD3.X R17, PT, PT, R17, UR23, RZ, P0, !PT ;  /* 0x0000001711117c10 */ /* 0x000fe400087fe4ff */
[----:B------:R-:W-:Y:S01]  /*38e0*/  UISETP.NE.AND UP0, UPT, UR10, URZ, UPT ;  /* 0x000000ff0a00728c */ /* 0x000fe2000bf05270 */
[----:B0-----:R-:W-:Y:S01]  /*38f0*/  IADD3 R7, PT, PT, R7, 0x90, RZ ;  /* 0x0000009007077810 */ /* 0x001fe20007ffe0ff */
[C---:B----45:R-:W-:Y:S01]  /*3900*/  FFMA.FTZ R5, R4.reuse, R8, R5 ;  /* 0x0000000804057223 */ /* 0x070fe20000010005 */
[C---:B------:R-:W-:Y:S01]  /*3910*/  FFMA.FTZ R2, R4.reuse, R9, R2 ;  /* 0x0000000904027223 */ /* 0x040fe20000010002 */
[C---:B------:R-:W-:Y:S01]  /*3920*/  FFMA.FTZ R3, R4.reuse, R10, R3 ;  /* 0x0000000a04037223 */ /* 0x040fe20000010003 */
[----:B------:R-:W-:Y:S04]  /*3930*/  FFMA.FTZ R0, R4, R11, R0 ;  /* 0x0000000b04007223 */ /* 0x000fe80000010000 */
[----:B------:R-:W-:Y:S05]  /*3940*/  BRA.U UP0, `(.L_x_147) ;  /* 0xfffffffd00107547 */ /* 0x000fea000b83ffff */
.L_x_138:
[----:B------:R-:W-:-:S09]  /*3950*/  UISETP.NE.AND UP0, UPT, UR4, URZ, UPT ;  /* 0x000000ff0400728c */ /* 0x000fd2000bf05270 */
[----:B------:R-:W-:Y:S05]  /*3960*/  BRA.U !UP0, `(.L_x_137) ;  /* 0x00000001086c7547 */ /* 0x000fea000b800000 */
[----:B------:R-:W0:Y:S01]  /*3970*/  S2UR UR10, SR_CgaCtaId ;  /* 0x00000000000a79c3 */ /* 0x000e220000008800 */
[----:B------:R-:W-:Y:S01]  /*3980*/  UMOV UR11, 0x400 ;  /* 0x00000400000b7882 */ /* 0x000fe20000000000 */
[----:B------:R-:W-:Y:S01]  /*3990*/  IMAD R18, R18, 0x9, R13 ;  /* 0x0000000912127824 */ /* 0x000fe200078e020d */
[----:B------:R-:W-:Y:S01]  /*39a0*/  ISETP.GE.AND P1, PT, R13, UR7, PT ;  /* 0x000000070d007c0c */ /* 0x000fe2000bf26270 */
[----:B------:R-:W4:Y:S01]  /*39b0*/  LDCU UR5, c[0x0][0x440] ;  /* 0x00008800ff0577ac */ /* 0x000f220008000800 */
[----:B------:R-:W-:Y:S02]  /*39c0*/  UIMAD.WIDE UR18, UR16, 0x4, URZ ;  /* 0x00000004101278a5 */ /* 0x000fe4000f8e02ff */
[----:B0-----:R-:W-:Y:S02]  /*39d0*/  ULEA UR10, UR10, UR11, 0x18 ;  /* 0x0000000b0a0a7291 */ /* 0x001fe4000f8ec0ff */
[----:B------:R-:W-:-:S04]  /*39e0*/  UIADD3 UR11, UPT, UPT, -UR4, URZ, URZ ;  /* 0x000000ff040b7290 */ /* 0x000fc8000fffe1ff */
[----:B----4-:R-:W-:-:S08]  /*39f0*/  LEA R6, R18, UR10, 0x2 ;  /* 0x0000000a12067c11 */ /* 0x010fd0000f8e10ff */
.L_x_150:
        /* <DEDUP_REMOVED lines=8> */
.L_x_149:
[----:B------:R-:W-:Y:S05]  /*3a80*/  BSYNC.RECONVERGENT B0 ;  /* 0x0000000000007941 */ /* 0x000fea0003800200 */
.L_x_148:
[----:B0-----:R-:W-:Y:S01]  /*3a90*/  IADD3 R16, P0, PT, R16, UR18, RZ ;  /* 0x0000001210107c10 */ /* 0x001fe2000ff1e0ff */
[----:B------:R-:W-:Y:S01]  /*3aa0*/  UISETP.NE.AND UP0, UPT, UR11, URZ, UPT ;  /* 0x000000ff0b00728c */ /* 0x000fe2000bf05270 */
[----:B----45:R-:W-:Y:S01]  /*3ab0*/  FFMA.FTZ R5, R4, R8, R5 ;  /* 0x0000000804057223 */ /* 0x030fe20000010005 */
[----:B------:R-:W-:Y:S01]  /*3ac0*/  IADD3 R6, PT, PT, R6, 0x24, RZ ;  /* 0x0000002406067810 */ /* 0x000fe20007ffe0ff */
[C---:B------:R-:W-:Y:S01]  /*3ad0*/  FFMA.FTZ R2, R4.reuse, R9, R2 ;  /* 0x0000000904027223 */ /* 0x040fe20000010002 */
[C---:B------:R-:W-:Y:S01]  /*3ae0*/  FFMA.FTZ R3, R4.reuse, R10, R3 ;  /* 0x0000000a04037223 */ /* 0x040fe20000010003 */
[----:B------:R-:W-:Y:S01]  /*3af0*/  IADD3.X R17, PT, PT, R17, UR19, RZ, P0, !PT ;  /* 0x0000001311117c10 */ /* 0x000fe200087fe4ff */
[----:B------:R-:W-:Y:S03]  /*3b00*/  FFMA.FTZ R0, R4, R11, R0 ;  /* 0x0000000b04007223 */ /* 0x000fe60000010000 */
[----:B------:R-:W-:Y:S05]  /*3b10*/  BRA.U UP0, `(.L_x_150) ;  /* 0xfffffffd00b87547 */ /* 0x000fea000b83ffff */
.L_x_137:
[----:B------:R-:W-:-:S04]  /*3b20*/  IADD3 R13, PT, PT, R13, UR12, RZ ;  /* 0x0000000c0d0d7c10 */ /* 0x000fc8000fffe0ff */
[----:B------:R-:W-:-:S13]  /*3b30*/  ISETP.GE.AND P0, PT, R13, UR13, PT ;  /* 0x0000000d0d007c0c */ /* 0x000fda000bf06270 */
[----:B------:R-:W-:Y:S05]  /*3b40*/  @P0 EXIT ;  /* 0x000000000000094d */ /* 0x000fea0003800000 */
[----:B------:R-:W-:Y:S01]  /*3b50*/  IABS R9, UR14 ;  /* 0x0000000e00097c13 */ /* 0x000fe20008000000 */
[----:B------:R-:W0:Y:S01]  /*3b60*/  LDC R8, c[0x0][0x434] ;  /* 0x00010d00ff087b82 */ /* 0x000e220000000800 */
[----:B------:R-:W-:Y:S01]  /*3b70*/  IABS R10, R13 ;  /* 0x0000000d000a7213 */ /* 0x000fe20000000000 */
[----:B------:R-:W4:Y:S01]  /*3b80*/  LDCU UR4, c[0x0][0x440] ;  /* 0x00008800ff0477ac */ /* 0x000f220008000800 */
[----:B------:R-:W5:Y:S01]  /*3b90*/  I2F.RP R7, R9 ;  /* 0x0000000900077306 */ /* 0x000f620000209400 */
[----:B------:R-:W-:-:S05]  /*3ba0*/  IABS R6, UR14 ;  /* 0x0000000e00067c13 */ /* 0x000fca0008000000 */
[----:B------:R-:W-:Y:S02]  /*3bb0*/  IMAD.MOV R6, RZ, RZ, -R6 ;  /* 0x000000ffff067224 */ /* 0x000fe400078e0a06 */
[----:B-----5:R-:W5:Y:S02]  /*3bc0*/  MUFU.RCP R16, R7 ;  /* 0x0000000700107308 */ /* 0x020f640000001000 */
[----:B-----5:R-:W-:Y:S01]  /*3bd0*/  VIADD R16, R16, 0xffffffe ;  /* 0x0ffffffe10107836 */ /* 0x020fe20000000000 */
[----:B0-----:R-:W-:-:S05]  /*3be0*/  IABS R7, R8 ;  /* 0x0000000800077213 */ /* 0x001fca0000000000 */
[----:B------:R-:W0:Y:S02]  /*3bf0*/  F2I.FTZ.U32.TRUNC.NTZ R17, R16 ;  /* 0x0000001000117305 */ /* 0x000e24000021f000 */
[----:B0-----:R-:W-:Y:S01]  /*3c00*/  IMAD.MOV R4, RZ, RZ, -R17 ;  /* 0x000000ffff047224 */ /* 0x001fe200078e0a11 */
[----:B------:R-:W-:-:S03]  /*3c10*/  MOV R16, RZ ;  /* 0x000000ff00107202 */ /* 0x000fc60000000f00 */
        /* <DEDUP_REMOVED lines=16> */
[----:B0-----:R-:W-:Y:S01]  /*3d20*/  IADD3 R6, PT, PT, RZ, -R19, RZ ;  /* 0x80000013ff067210 */ /* 0x001fe20007ffe0ff */
[----:B------:R-:W-:-:S03]  /*3d30*/  HFMA2 R18, -RZ, RZ, 0, 0 ;  /* 0x00000000ff127431 */ /* 0x000fc600000001ff */
[----:B------:R-:W-:Y:S01]  /*3d40*/  @!P0 IMAD.MOV R11, RZ, RZ, -R11 ;  /* 0x000000ffff0b8224 */ /* 0x000fe200078e0a0b */
[----:B------:R-:W-:Y:S01]  /*3d50*/  @!P1 LOP3.LUT R11, RZ, UR14, RZ, 0x33, !PT ;  /* 0x0000000eff0b9c12 */ /* 0x000fe2000f8e33ff */
[----:B------:R-:W-:Y:S01]  /*3d60*/  IMAD R6, R6, R7, RZ ;  /* 0x0000000706067224 */ /* 0x000fe200078e02ff */
[----:B----4-:R-:W-:-:S03]  /*3d70*/  ISETP.GE.AND P1, PT, R14, UR4, PT ;  /* 0x000000040e007c0c */ /* 0x010fc6000bf26270 */
        /* <DEDUP_REMOVED lines=15> */
[----:B------:R-:W4:Y:S01]  /*3e70*/  LDCU.64 UR10, c[0x0][0x410] ;  /* 0x00008200ff0a77ac */ /* 0x000f220008000a00 */
        /* <DEDUP_REMOVED lines=15> */
[----:B----4-:R-:W-:Y:S02]  /*3f70*/  IMAD R7, R4, UR10, RZ ;  /* 0x0000000a04077c24 */ /* 0x010fe4000f8e02ff */
        /* <DEDUP_REMOVED lines=13> */
        .weak           $__internal_3_$__cuda_sm20_div_s64
        .type           $__internal_3_$__cuda_sm20_div_s64,@function
        .size           $__internal_3_$__cuda_sm20_div_s64,(.L_x_14709 - $__internal_3_$__cuda_sm20_div_s64)
$__internal_3_$__cuda_sm20_div_s64:
        /* <DEDUP_REMOVED lines=86> */
[----:B------:R-:W-:Y:S05]  /*45b0*/  RET.REL.NODEC R14 `(_ZN5flash32flash_fwd_splitkv_combine_kernelI23Flash_fwd_kernel_traitsILi64ELi64ELi256ELi4ELb0ELb0EN7cutlass10bfloat16_tE19Flash_kernel_traitsILi64ELi64ELi256ELi4ES3_EELi8ELi4ELb0EEEvNS_16Flash_fwd_paramsE) ;  /* 0xffffffb80e907950 */ /* 0x000fea0003c3ffff */
.L_x_151:
        /* <DEDUP_REMOVED lines=12> */
.L_x_14709:


//--------------------- .text._ZN5flash32flash_fwd_splitkv_combine_kernelI23Flash_fwd_kernel_traitsILi64ELi64ELi256ELi4ELb0ELb0EN7cutlass10bfloat16_tE19Flash_kernel_traitsILi64ELi64ELi256ELi4ES3_EELi8ELi3ELb0EEEvNS_16Flash_fwd_paramsE --------------------------
	.section	.text._ZN5flash32flash_fwd_splitkv_combine_kernelI23Flash_fwd_kernel_traitsILi64ELi64ELi256ELi4ELb0ELb0EN7cutlass10bfloat16_tE19Flash_kernel_traitsILi64ELi64ELi256ELi4ES3_EELi8ELi3ELb0EEEvNS_16Flash_fwd_paramsE,"ax",@progbits
	.align	128
        .global         _ZN5flash32flash_fwd_splitkv_combine_kernelI23Flash_fwd_kernel_traitsILi64ELi64ELi256ELi4ELb0ELb0EN7cutlass10bfloat16_tE19Flash_kernel_traitsILi64ELi64ELi256ELi4ES3_EELi8ELi3ELb0EEEvNS_16Flash_fwd_paramsE
        .type           _ZN5flash32flash_fwd_splitkv_combine_kernelI23Flash_fwd_kernel_traitsILi64ELi64ELi256ELi4ELb0ELb0EN7cutlass10bfloat16_tE19Flash_kernel_traitsILi64ELi64ELi256ELi4ES3_EELi8ELi3ELb0EEEvNS_16Flash_fwd_paramsE,@function
        .size           _ZN5flash32flash_fwd_splitkv_combine_kernelI23Flash_fwd_kernel_traitsILi64ELi64ELi256ELi4ELb0ELb0EN7cutlass10bfloat16_tE19Flash_kernel_traitsILi64ELi64ELi256ELi4ES3_EELi8ELi3ELb0EEEvNS_16Flash_fwd_paramsE,(.L_x_14710 - _ZN5flash32flash_fwd_splitkv_combine_kernelI23Flash_fwd_kernel_traitsILi64ELi64ELi256ELi4ELb0ELb0EN7cutlass10bfloat16_tE19Flash_kernel_traitsILi64ELi64ELi256ELi4ES3_EELi8ELi3ELb0EEEvNS_16Flash_fwd_paramsE)
        .other          _ZN5flash32flash_fwd_splitkv_combine_kernelI23Flash_fwd_kernel_traitsILi64ELi64ELi256ELi4ELb0ELb0EN7cutlass10bfloat16_tE19Flash_kernel_traitsILi64ELi64ELi256ELi4ES3_EELi8ELi3ELb0EEEvNS_16Flash_fwd_paramsE,@"STO_CUDA_ENTRY STV_DEFAULT"
_ZN5flash32flash_fwd_splitkv_combine_kernelI23Flash_fwd_kernel_traitsILi64ELi64ELi256ELi4ELb0ELb0EN7cutlass10bfloat16_tE19Flash_kernel_traitsILi64ELi64ELi256ELi4ES3_EELi8ELi3ELb0EEEvNS_16Flash_fwd_paramsE:
.text._ZN5flash32flash_fwd_splitkv_combine_kernelI23Flash_fwd_kernel_traitsILi64ELi64ELi256ELi4ELb0ELb0EN7cutlass10bfloat16_tE19Flash_kernel_traitsILi64ELi64ELi256ELi4ES3_EELi8ELi3ELb0EEEvNS_16Flash_fwd_paramsE:
        /* <DEDUP_REMOVED lines=38> */
.L_x_152:
[----:B------:R-:W-:Y:S01]  /*0260*/  IMAD.U32 R24, RZ, RZ, UR21 ;  /* 0x00000015ff187e24 */ /* 0x000fe2000f8e00ff */
[----:B------:R-:W-:Y:S01]  /*0270*/  MOV R16, UR19 ;  /* 0x0000001300107c02 */ /* 0x000fe20008000f00 */
[----:B------:R-:W-:Y:S01]  /*0280*/  IMAD.U32 R15, RZ, RZ, UR15 ;  /* 0x0000000fff0f7e24 */ /* 0x000fe2000f8e00ff */
[----:B------:R-:W-:Y:S02]  /*0290*/  MOV R13, UR14 ;  /* 0x0000000e000d7c02 */ /* 0x000fe40008000f00 */
[----:B------:R-:W-:Y:S02]  /*02a0*/  MOV R14, 0x2c0 ;  /* 0x000002c0000e7802 */ /* 0x000fe40000000f00 */
[----:B------:R-:W-:Y:S05]  /*02b0*/  CALL.REL.NOINC `($__internal_4_$__cuda_sm20_div_s64) ;  /* 0x0000003c00587944 */ /* 0x000fea0003c00000 */
[----:B------:R-:W-:-:S07]  /*02c0*/  MOV R10, R0 ;  /* 0x00000000000a7202 */ /* 0x000fce0000000f00 */
.L_x_153:
        /* <DEDUP_REMOVED lines=30> */
.L_x_155:
[----:B------:R-:W-:Y:S01]  /*04b0*/  IMAD.MOV.U32 R24, RZ, RZ, R10 ;  /* 0x000000ffff187224 */ /* 0x000fe200078e000a */
[----:B------:R-:W-:Y:S02]  /*04c0*/  MOV R15, R11 ;  /* 0x0000000b000f7202 */ /* 0x000fe40000000f00 */
[----:B------:R-:W-:Y:S02]  /*04d0*/  MOV R14, 0x4f0 ;  /* 0x000004f0000e7802 */ /* 0x000fe40000000f00 */
[----:B------:R-:W-:Y:S05]  /*04e0*/  CALL.REL.NOINC `($__internal_4_$__cuda_sm20_div_s64) ;  /* 0x0000003800cc7944 */ /* 0x000fea0003c00000 */
[----:B------:R-:W-:Y:S02]  /*04f0*/  MOV R6, R0 ;  /* 0x0000000000067202 */ /* 0x000fe40000000f00 */
[----:B------:R-:W-:Y:S02]  /*0500*/  MOV R7, R11 ;  /* 0x0000000b00077202 */ /* 0x000fe40000000f00 */
.L_x_156:
[----:B------:R-:W-:Y:S05]  /*0510*/  BSYNC.RECONVERGENT B0 ;  /* 0x0000000000007941 */ /* 0x000fea0003800200 */
.L_x_154:
        /* <DEDUP_REMOVED lines=58> */
.L_x_158:
[----:B------:R-:W-:Y:S01]  /*08c0*/  IMAD.MOV.U32 R24, RZ, RZ, R16 ;  /* 0x000000ffff187224 */ /* 0x000fe200078e0010 */
[----:B------:R-:W-:Y:S01]  /*08d0*/  MOV R16, R10 ;  /* 0x0000000a00107202 */ /* 0x000fe20000000f00 */
[----:B------:R-:W-:Y:S01]  /*08e0*/  IMAD.MOV.U32 R15, RZ, RZ, R13 ;  /* 0x000000ffff0f7224 */ /* 0x000fe200078e000d */
[----:B------:R-:W-:Y:S02]  /*08f0*/  MOV R13, R4 ;  /* 0x00000004000d7202 */ /* 0x000fe40000000f00 */
[----:B------:R-:W-:Y:S02]  /*0900*/  MOV R14, 0x920 ;  /* 0x00000920000e7802 */ /* 0x000fe40000000f00 */
[----:B------:R-:W-:Y:S05]  /*0910*/  CALL.REL.NOINC `($__internal_4_$__cuda_sm20_div_s64) ;  /* 0x0000003400c07944 */ /* 0x000fea0003c00000 */
[----:B------:R-:W-:Y:S02]  /*0920*/  MOV R14, R0 ;  /* 0x00000000000e7202 */ /* 0x000fe40000000f00 */
[----:B------:R-:W-:Y:S02]  /*0930*/  MOV R15, R11 ;  /* 0x0000000b000f7202 */ /* 0x000fe40000000f00 */
.L_x_159:
[----:B------:R-:W-:Y:S05]  /*0940*/  BSYNC.RECONVERGENT B0 ;  /* 0x0000000000007941 */ /* 0x000fea0003800200 */
.L_x_157:
        /* <DEDUP_REMOVED lines=58> */
[----:B-1----:R-:W-:Y:S02]  /*0cf0*/  IMAD.MOV R3, RZ, RZ, -R9 ;  /* 0x000000ffff037224 */ /* 0x002fe400078e0a09 */
[----:B------:R-:W-:Y:S02]  /*0d00*/  IMAD.MOV.U32 R8, RZ, RZ, RZ ;  /* 0x000000ffff087224 */ /* 0x000fe400078e00ff */
[----:B------:R-:W-:Y:S01]  /*0d10*/  IMAD R3, R3, UR13, RZ ;  /* 0x0000000d03037c24 */ /* 0x000fe2000f8e02ff */
[----:B------:R-:W-:-:S03]  /*0d20*/  UIADD3 UR9, UPT, UPT, URZ, -UR17, URZ ;  /* 0x80000011ff097290 */ /* 0x000fc6000fffe0ff */
[----:B------:R-:W-:Y:S01]  /*0d30*/  IMAD.HI.U32 R3, R9, R3, R8 ;  /* 0x0000000309037227 */ /* 0x000fe200078e0008 */
[----:B------:R-:W-:-:S04]  /*0d40*/  UIMAD UR9, UR9, UR11, URZ ;  /* 0x0000000b090972a4 */ /* 0x000fc8000f8e02ff */
[----:B------:R-:W-:Y:S01]  /*0d50*/  UIMAD.WIDE.U32 UR16, UR17, UR9, UR16 ;  /* 0x00000009111072a5 */ /* 0x000fe2000f8e0010 */
[----:B------:R-:W-:-:S03]  /*0d60*/  IMAD.HI.U32 R9, R3, UR12, RZ ;  /* 0x0000000c03097c27 */ /* 0x000fc6000f8e00ff */
[----:B------:R-:W-:Y:S01]  /*0d70*/  UIMAD.WIDE.U32 UR16, UR17, UR12, URZ ;  /* 0x0000000c111072a5 */ /* 0x000fe2000f8e00ff */
[----:B------:R-:W-:Y:S01]  /*0d80*/  IMAD R0, R9, R0, UR12 ;  /* 0x0000000c09007e24 */ /* 0x000fe2000f8e0200 */
[----:B------:R-:W-:Y:S02]  /*0d90*/  ULOP3.LUT UR16, UR6, UR13, URZ, 0x3c, !UPT ;  /* 0x0000000d06107292 */ /* 0x000fe4000f8e3cff */
[----:B------:R-:W-:Y:S02]  /*0da0*/  UIADD3 UR10, UPT, UPT, -UR17, URZ, URZ ;  /* 0x000000ff110a7290 */ /* 0x000fe4000fffe1ff */
[----:B------:R-:W-:Y:S01]  /*0db0*/  ISETP.LT.U32.AND P1, PT, R0, UR13, PT ;  /* 0x0000000d00007c0c */ /* 0x000fe2000bf21070 */
[----:B------:R-:W0:Y:S01]  /*0dc0*/  LDCU.U8 UR9, c[0x0][0x549] ;  /* 0x0000a920ff0977ac */ /* 0x000e220008000000 */
[----:B------:R-:W-:Y:S01]  /*0dd0*/  ISETP.LE.AND P0, PT, RZ, UR16, PT ;  /* 0x00000010ff007c0c */ /* 0x000fe2000bf03270 */
[----:B------:R-:W-:Y:S02]  /*0de0*/  UIMAD UR10, UR11, UR10, UR12 ;  /* 0x0000000a0b0a72a4 */ /* 0x000fe4000f8e020c */
[----:B------:R-:W-:-:S02]  /*0df0*/  ULOP3.LUT UR6, UR6, UR4, URZ, 0x3c, !UPT ;  /* 0x0000000406067292 */ /* 0x000fc4000f8e3cff */
[----:B------:R-:W-:-:S06]  /*0e00*/  UISETP.GT.U32.AND UP1, UPT, UR11, UR10, UPT ;  /* 0x0000000a0b00728c */ /* 0x000fcc000bf24070 */
[----:B------:R-:W-:Y:S02]  /*0e10*/  @!P1 VIADD R0, R0, -UR13 ;  /* 0x8000000d00009c36 */ /* 0x000fe40008000000 */
[----:B------:R-:W-:Y:S01]  /*0e20*/  @!P1 VIADD R9, R9, 0x1 ;  /* 0x0000000109099836 */ /* 0x000fe20000000000 */
[----:B------:R-:W-:Y:S02]  /*0e30*/  ISETP.NE.AND P1, PT, RZ, UR7, PT ;  /* 0x00000007ff007c0c */ /* 0x000fe4000bf25270 */
[----:B------:R-:W-:Y:S01]  /*0e40*/  ISETP.GE.U32.AND P2, PT, R0, UR13, PT ;  /* 0x0000000d00007c0c */ /* 0x000fe2000bf46070 */
[----:B0-----:R-:W-:Y:S02]  /*0e50*/  UISETP.NE.AND UP0, UPT, UR9, URZ, UPT ;  /* 0x000000ff0900728c */ /* 0x001fe4000bf05270 */
[----:B------:R-:W-:Y:S02]  /*0e60*/  @!UP1 UIADD3 UR10, UPT, UPT, UR10, -UR11, URZ ;  /* 0x8000000b0a0a9290 */ /* 0x000fe4000fffe0ff */
[----:B------:R-:W-:-:S02]  /*0e70*/  @!UP1 UIADD3 UR17, UPT, UPT, UR17, 0x1, URZ ;  /* 0x0000000111119890 */ /* 0x000fc4000fffe0ff */
[----:B------:R-:W-:Y:S02]  /*0e80*/  UISETP.GE.U32.AND UP3, UPT, UR10, UR11, UPT ;  /* 0x0000000b0a00728c */ /* 0x000fe4000bf66070 */
[----:B------:R-:W-:Y:S02]  /*0e90*/  UISETP.GE.AND UP1, UPT, UR6, URZ, UPT ;  /* 0x000000ff0600728c */ /* 0x000fe4000bf26270 */
[----:B------:R-:W-:Y:S02]  /*0ea0*/  USEL UR9, UR5, 0x1, !UP0 ;  /* 0x0000000105097887 */ /* 0x000fe4000c000000 */
[----:B------:R-:W-:Y:S01]  /*0eb0*/  @P2 VIADD R9, R9, 0x1 ;  /* 0x0000000109092836 */ /* 0x000fe20000000000 */
[----:B------:R-:W-:-:S03]  /*0ec0*/  USHF.R.S32.HI UR6, URZ, 0x1f, UR7 ;  /* 0x0000001fff067899 */ /* 0x000fc60008011407 */
[----:B------:R-:W-:Y:S01]  /*0ed0*/  @!P0 IMAD.MOV R9, RZ, RZ, -R9 ;  /* 0x000000ffff098224 */ /* 0x000fe200078e0a09 */
[----:B------:R-:W-:Y:S01]  /*0ee0*/  @!P1 LOP3.LUT R9, RZ, UR13, RZ, 0x33, !PT ;  /* 0x0000000dff099c12 */ /* 0x000fe2000f8e33ff */
[----:B------:R-:W-:Y:S02]  /*0ef0*/  @UP3 UIADD3 UR17, UPT, UPT, UR17, 0x1, URZ ;  /* 0x0000000111113890 */ /* 0x000fe4000fffe0ff */
[----:B------:R-:W-:Y:S01]  /*0f00*/  UISETP.NE.AND UP3, UPT, UR8, URZ, UPT ;  /* 0x000000ff0800728c */ /* 0x000fe2000bf65270 */
[----:B------:R-:W-:Y:S01]  /*0f10*/  ISETP.LT.U32.AND P0, PT, R14, R9, PT ;  /* 0x000000090e00720c */ /* 0x000fe20003f01070 */
[----:B------:R-:W-:Y:S01]  /*0f20*/  @!UP1 UIADD3 UR17, UPT, UPT, -UR17, URZ, URZ ;  /* 0x000000ff11119290 */ /* 0x000fe2000fffe1ff */
[----:B------:R-:W-:Y:S01]  /*0f30*/  SHF.R.S32.HI R3, RZ, 0x1f, R9 ;  /* 0x0000001fff037819 */ /* 0x000fe20000011409 */
[----:B------:R-:W-:Y:S02]  /*0f40*/  USEL UR5, URZ, 0x1, !UP3 ;  /* 0x00000001ff057887 */ /* 0x000fe4000d800000 */
[----:B------:R-:W-:Y:S01]  /*0f50*/  @!UP2 ULOP3.LUT UR17, URZ, UR4, URZ, 0x33, !UPT ;  /* 0x00000004ff11a292 */ /* 0x000fe2000f8e33ff */
[----:B------:R-:W-:Y:S01]  /*0f60*/  ISETP.LT.AND.EX P0, PT, R15, R3, PT, P0 ;  /* 0x000000030f00720c */ /* 0x000fe20003f01300 */
[----:B------:R-:W-:-:S03]  /*0f70*/  ULOP3.LUT UR6, UR6, UR5, URZ, 0xfc, !UPT ;  /* 0x0000000506067292 */ /* 0x000fc6000f8efcff */
        /* <DEDUP_REMOVED lines=25> */
.L_x_161:
[----:B------:R-:W-:Y:S01]  /*1110*/  IMAD.MOV.U32 R24, RZ, RZ, R14 ;  /* 0x000000ffff187224 */ /* 0x000fe200078e000e */
[----:B------:R-:W-:Y:S01]  /*1120*/  MOV R16, R9 ;  /* 0x0000000900107202 */ /* 0x000fe20000000f00 */
[----:B------:R-:W-:Y:S01]  /*1130*/  IMAD.MOV.U32 R13, RZ, RZ, R3 ;  /* 0x000000ffff0d7224 */ /* 0x000fe200078e0003 */
[----:B------:R-:W-:Y:S02]  /*1140*/  MOV R14, 0x1160 ;  /* 0x00001160000e7802 */ /* 0x000fe40000000f00 */
[----:B------:R-:W-:Y:S05]  /*1150*/  CALL.REL.NOINC `($__internal_4_$__cuda_sm20_div_s64) ;  /* 0x0000002c00b07944 */ /* 0x000fea0003c00000 */
[----:B------:R-:W-:Y:S02]  /*1160*/  MOV R30, R0 ;  /* 0x00000000001e7202 */ /* 0x000fe40000000f00 */
[----:B------:R-:W-:Y:S02]  /*1170*/  MOV R31, R11 ;  /* 0x0000000b001f7202 */ /* 0x000fe40000000f00 */
.L_x_162:
[----:B------:R-:W-:Y:S05]  /*1180*/  BSYNC.RECONVERGENT B0 ;  /* 0x0000000000007941 */ /* 0x000fea0003800200 */
.L_x_160:
        /* <DEDUP_REMOVED lines=9> */
[----:B0-----:R-:W-:-:S04]  /*1220*/  IADD3 R2, PT, PT, R2, -0x1, R11 ;  /* 0xffffffff02027810 */ /* 0x001fc80007ffe00b */
[----:B------:R-:W-:Y:S01]  /*1230*/  IABS R5, R2 ;  /* 0x0000000200057213 */ /* 0x000fe20000000000 */
[----:B-1----:R-:W-:-:S04]  /*1240*/  VIADD R12, R12, 0xffffffe ;  /* 0x0ffffffe0c0c7836 */ /* 0x002fc80000000000 */
[----:B------:R-:W0:Y:S02]  /*1250*/  F2I.FTZ.U32.TRUNC.NTZ R13, R12 ;  /* 0x0000000c000d7305 */ /* 0x000e24000021f000 */
[----:B0-----:R-:W-:Y:S02]  /*1260*/  IMAD.MOV R8, RZ, RZ, -R13 ;  /* 0x000000ffff087224 */ /* 0x001fe400078e0a0d */
[----:B------:R-:W-:Y:S02]  /*1270*/  IMAD.MOV.U32 R12, RZ, RZ, RZ ;  /* 0x000000ffff0c7224 */ /* 0x000fe400078e00ff */
[----:B------:R-:W-:-:S04]  /*1280*/  IMAD R8, R8, R11, RZ ;  /* 0x0000000b08087224 */ /* 0x000fc800078e02ff */
[----:B------:R-:W-:-:S06]  /*1290*/  IMAD.HI.U32 R8, R13, R8, R12 ;  /* 0x000000080d087227 */ /* 0x000fcc00078e000c */
[----:B------:R-:W-:-:S04]  /*12a0*/  IMAD.HI.U32 R8, R8, R5, RZ ;  /* 0x0000000508087227 */ /* 0x000fc800078e00ff */
[----:B------:R-:W-:-:S05]  /*12b0*/  IMAD R0, R8, R0, R5 ;  /* 0x0000000008007224 */ /* 0x000fca00078e0205 */
[----:B------:R-:W-:-:S13]  /*12c0*/  ISETP.GT.U32.AND P1, PT, R11, R0, PT ;  /* 0x000000000b00720c */ /* 0x000fda0003f24070 */
[----:B------:R-:W-:Y:S02]  /*12d0*/  @!P1 IMAD.IADD R0, R0, 0x1, -R11 ;  /* 0x0000000100009824 */ /* 0x000fe400078e0a0b */
[----:B------:R-:W-:Y:S01]  /*12e0*/  @!P1 VIADD R8, R8, 0x1 ;  /* 0x0000000108089836 */ /* 0x000fe20000000000 */
[----:B------:R-:W-:Y:S02]  /*12f0*/  ISETP.NE.AND P1, PT, RZ, UR22, PT ;  /* 0x00000016ff007c0c */ /* 0x000fe4000bf25270 */
[-C--:B------:R-:W-:Y:S02]  /*1300*/  ISETP.GE.U32.AND P2, PT, R0, R11.reuse, PT ;  /* 0x0000000b0000720c */ /* 0x080fe40003f46070 */
[----:B------:R-:W-:-:S04]  /*1310*/  LOP3.LUT R0, R2, R11, RZ, 0x3c, !PT ;  /* 0x0000000b02007212 */ /* 0x000fc800078e3cff */
[----:B------:R-:W-:-:S07]  /*1320*/  ISETP.GE.AND P0, PT, R0, RZ, PT ;  /* 0x000000ff0000720c */ /* 0x000fce0003f06270 */
[----:B------:R-:W-:-:S06]  /*1330*/  @P2 VIADD R8, R8, 0x1 ;  /* 0x0000000108082836 */ /* 0x000fcc0000000000 */
        /* <DEDUP_REMOVED lines=30> */
.L_x_164:
[----:B------:R-:W-:Y:S01]  /*1520*/  IMAD.MOV.U32 R24, RZ, RZ, R6 ;  /* 0x000000ffff187224 */ /* 0x000fe200078e0006 */
[----:B------:R-:W-:Y:S01]  /*1530*/  MOV R15, R7 ;  /* 0x00000007000f7202 */ /* 0x000fe20000000f00 */
[----:B------:R-:W-:Y:S01]  /*1540*/  IMAD.MOV.U32 R16, RZ, RZ, R8 ;  /* 0x000000ffff107224 */ /* 0x000fe200078e0008 */
[----:B------:R-:W-:Y:S02]  /*1550*/  MOV R14, 0x1570 ;  /* 0x00001570000e7802 */ /* 0x000fe40000000f00 */
[----:B------:R-:W-:Y:S05]  /*1560*/  CALL.REL.NOINC `($__internal_4_$__cuda_sm20_div_s64) ;  /* 0x0000002800ac7944 */ /* 0x000fea0003c00000 */
[----:B------:R-:W-:Y:S02]  /*1570*/  MOV R18, R0 ;  /* 0x0000000000127202 */ /* 0x000fe40000000f00 */
[----:B------:R-:W-:Y:S02]  /*1580*/  MOV R19, R11 ;  /* 0x0000000b00137202 */ /* 0x000fe40000000f00 */
.L_x_165:
[----:B------:R-:W-:Y:S05]  /*1590*/  BSYNC.RECONVERGENT B0 ;  /* 0x0000000000007941 */ /* 0x000fea0003800200 */
.L_x_163:
[----:B------:R-:W0:Y:S01]  /*15a0*/  LDCU UR8, c[0x0][0x434] ;  /* 0x00008680ff0877ac */ /* 0x000e220008000800 */
[----:B------:R-:W-:Y:S01]  /*15b0*/  HFMA2 R12, -RZ, RZ, 0, 0 ;  /* 0x00000000ff0c7431 */ /* 0x000fe200000001ff */
[----:B------:R-:W1:Y:S01]  /*15c0*/  S2R R17, SR_TID.X ;  /* 0x0000000000117919 */ /* 0x000e620000002100 */
[----:B------:R-:W-:Y:S01]  /*15d0*/  BSSY.RECONVERGENT B0, `(.L_x_166) ;  /* 0x000004e000007945 */ /* 0x000fe20003800200 */
[----:B------:R-:W-:Y:S01]  /*15e0*/  USHF.R.S32.HI UR4, URZ, 0x1f, UR22 ;  /* 0x0000001fff047899 */ /* 0x000fe20008011416 */
[----:B------:R-:W2:Y:S03]  /*15f0*/  LDCU UR5, c[0x0][0x534] ;  /* 0x0000a680ff0577ac */ /* 0x000ea60008000800 */
[----:B------:R-:W-:Y:S01]  /*1600*/  ULOP3.LUT UR4, UR4, 0x1, URZ, 0xfc, !UPT ;  /* 0x0000000104047892 */ /* 0x000fe2000f8efcff */
[----:B------:R-:W3:Y:S01]  /*1610*/  LDCU.64 UR10, c[0x0][0x358] ;  /* 0x00006b00ff0a77ac */ /* 0x000ee20008000a00 */
[----:B0-----:R-:W-:-:S04]  /*1620*/  IABS R6, UR8 ;  /* 0x0000000800067c13 */ /* 0x001fc80008000000 */
[----:B------:R-:W0:Y:S01]  /*1630*/  I2F.RP R7, R6 ;  /* 0x0000000600077306 */ /* 0x000e220000209400 */
[----:B-1----:R-:W-:-:S07]  /*1640*/  SHF.R.U32.HI R11, RZ, 0x3, R17 ;  /* 0x00000003ff0b7819 */ /* 0x002fce0000011611 */
[----:B0-----:R-:W0:Y:S02]  /*1650*/  MUFU.RCP R13, R7 ;  /* 0x00000007000d7308 */ /* 0x001e240000001000 */
[----:B0-----:R-:W-:-:S06]  /*1660*/  VIADD R13, R13, 0xffffffe ;  /* 0x0ffffffe0d0d7836 */ /* 0x001fcc0000000000 */
[----:B------:R-:W0:Y:S02]  /*1670*/  F2I.FTZ.U32.TRUNC.NTZ R13, R13 ;  /* 0x0000000d000d7305 */ /* 0x000e24000021f000 */
[----:B0-----:R-:W-:-:S04]  /*1680*/  IMAD.MOV R0, RZ, RZ, -R13 ;  /* 0x000000ffff007224 */ /* 0x001fc800078e0a0d */
[----:B------:R-:W-:Y:S01]  /*1690*/  IMAD R5, R0, R6, RZ ;  /* 0x0000000600057224 */ /* 0x000fe200078e02ff */
[----:B------:R-:W-:Y:S02]  /*16a0*/  IABS R0, R2 ;  /* 0x0000000200007213 */ /* 0x000fe40000000000 */
[----:B------:R-:W-:Y:S01]  /*16b0*/  LOP3.LUT R2, R2, UR8, RZ, 0x3c, !PT ;  /* 0x0000000802027c12 */ /* 0x000fe2000f8e3cff */
[----:B------:R-:W-:-:S03]  /*16c0*/  IMAD.HI.U32 R5, R13, R5, R12 ;  /* 0x000000050d057227 */ /* 0x000fc600078e000c */
[----:B------:R-:W-:-:S03]  /*16d0*/  ISETP.GE.AND P1, PT, R2, RZ, PT ;  /* 0x000000ff0200720c */ /* 0x000fc60003f26270 */
[----:B------:R-:W-:-:S04]  /*16e0*/  IMAD.HI.U32 R12, R5, R0, RZ ;  /* 0x00000000050c7227 */ /* 0x000fc800078e00ff */
[----:B------:R-:W-:-:S04]  /*16f0*/  IMAD.MOV R5, RZ, RZ, -R12 ;  /* 0x000000ffff057224 */ /* 0x000fc800078e0a0c */
[C---:B------:R-:W-:Y:S02]  /*1700*/  IMAD R5, R6.reuse, R5, R0 ;  /* 0x0000000506057224 */ /* 0x040fe400078e0200 */
[----:B------:R-:W0:Y:S03]  /*1710*/  LDC R0, c[0x0][0x3e0] ;  /* 0x0000f800ff007b82 */ /* 0x000e260000000800 */
[----:B------:R-:W-:-:S13]  /*1720*/  ISETP.GT.U32.AND P0, PT, R6, R5, PT ;  /* 0x000000050600720c */ /* 0x000fda0003f04070 */
[----:B------:R-:W-:Y:S01]  /*1730*/  @!P0 IMAD.IADD R5, R5, 0x1, -R6 ;  /* 0x0000000105058824 */ /* 0x000fe200078e0a06 */
[----:B------:R-:W-:Y:S02]  /*1740*/  @!P0 IADD3 R12, PT, PT, R12, 0x1, RZ ;  /* 0x000000010c0c8810 */ /* 0x000fe40007ffe0ff */
[----:B------:R-:W-:Y:S02]  /*1750*/  ISETP.NE.AND P0, PT, RZ, UR8, PT ;  /* 0x00000008ff007c0c */ /* 0x000fe4000bf05270 */
[----:B------:R-:W-:Y:S02]  /*1760*/  ISETP.GE.U32.AND P2, PT, R5, R6, PT ;  /* 0x000000060500720c */ /* 0x000fe40003f46070 */
[----:B0-----:R-:W-:-:S04]  /*1770*/  IABS R7, R0 ;  /* 0x0000000000077213 */ /* 0x001fc80000000000 */
[----:B------:R-:W0:Y:S07]  /*1780*/  I2F.RP R20, R7 ;  /* 0x0000000700147306 */ /* 0x000e2e0000209400 */
[----:B------:R-:W-:-:S05]  /*1790*/  @P2 VIADD R12, R12, 0x1 ;  /* 0x000000010c0c2836 */ /* 0x000fca0000000000 */
[----:B------:R-:W-:Y:S02]  /*17a0*/  @!P1 IADD3 R12, PT, PT, -R12, RZ, RZ ;  /* 0x000000ff0c0c9210 */ /* 0x000fe40007ffe1ff */
[----:B------:R-:W-:Y:S01]  /*17b0*/  @!P0 LOP3.LUT R12, RZ, UR8, RZ, 0x33, !PT ;  /* 0x00000008ff0c8c12 */ /* 0x000fe2000f8e33ff */
[----:B0-----:R-:W0:Y:S01]  /*17c0*/  MUFU.RCP R20, R20 ;  /* 0x0000001400147308 */ /* 0x001e220000001000 */
[----:B--2---:R-:W-:-:S03]  /*17d0*/  ISETP.GE.AND P0, PT, R11, UR5, PT ;  /* 0x000000050b007c0c */ /* 0x004fc6000bf06270 */
[----:B------:R-:W-:Y:S01]  /*17e0*/  IMAD R6, R12, UR4, RZ ;  /* 0x000000040c067c24 */ /* 0x000fe2000f8e02ff */
[----:B------:R-:W1:Y:S04]  /*17f0*/  LDCU UR4, c[0x0][0x430] ;  /* 0x00008600ff0477ac */ /* 0x000e680008000800 */
[-C--:B------:R-:W-:Y:S02]  /*1800*/  IABS R16, R6.reuse ;  /* 0x0000000600107213 */ /* 0x080fe40000000000 */
[----:B------:R-:W-:Y:S02]  /*1810*/  IABS R5, R6 ;  /* 0x0000000600057213 */ /* 0x000fe40000000000 */
[----:B------:R-:W2:Y:S01]  /*1820*/  I2F.RP R2, R16 ;  /* 0x0000001000027306 */ /* 0x000ea20000209400 */
[----:B------:R-:W-:-:S02]  /*1830*/  VIADD R13, R16, UR18 ;  /* 0x00000012100d7c36 */ /* 0x000fc40008000000 */
[----:B------:R-:W-:-:S03]  /*1840*/  IMAD.MOV R5, RZ, RZ, -R5 ;  /* 0x000000ffff057224 */ /* 0x000fc600078e0a05 */
[----:B------:R-:W-:Y:S02]  /*1850*/  IABS R14, R13 ;  /* 0x0000000d000e7213 */ /* 0x000fe40000000000 */
[----:B0-----:R-:W-:Y:S01]  /*1860*/  IADD3 R20, PT, PT, R20, 0xffffffe, RZ ;  /* 0x0ffffffe14147810 */ /* 0x001fe20007ffe0ff */
[----:B-1----:R-:W-:-:S03]  /*1870*/  UIMAD UR8, UR8, UR4, URZ ;  /* 0x00000004080872a4 */ /* 0x002fc6000f8e02ff */
[----:B------:R0:W-:Y:S08]  /*1880*/  F2I.FTZ.U32.TRUNC.NTZ R21, R20 ;  /* 0x0000001400157305 */ /* 0x0001f0000021f000 */
[----:B--2---:R-:W1:Y:S01]  /*1890*/  MUFU.RCP R22, R2 ;  /* 0x0000000200167308 */ /* 0x004e620000001000 */
[----:B0-----:R-:W-:Y:S02]  /*18a0*/  IMAD.MOV.U32 R20, RZ, RZ, RZ ;  /* 0x000000ffff147224 */ /* 0x001fe400078e00ff */
[----:B-1----:R-:W-:-:S02]  /*18b0*/  VIADD R22, R22, 0xffffffe ;  /* 0x0ffffffe16167836 */ /* 0x002fc40000000000 */
[----:B------:R-:W-:-:S03]  /*18c0*/  IMAD.MOV R2, RZ, RZ, -R21 ;  /* 0x000000ffff027224 */ /* 0x000fc600078e0a15 */
[----:B------:R-:W0:Y:S02]  /*18d0*/  F2I.FTZ.U32.TRUNC.NTZ R23, R22 ;  /* 0x0000001600177305 */ /* 0x000e24000021f000 */
[----:B0-----:R-:W-:Y:S02]  /*18e0*/  IADD3 R15, PT, PT, RZ, -R23, RZ ;  /* 0x80000017ff0f7210 */ /* 0x001fe40007ffe0ff */
[----:B------:R-:W-:-:S03]  /*18f0*/  MOV R22, RZ ;  /* 0x000000ff00167202 */ /* 0x000fc60000000f00 */
[----:B------:R-:W-:-:S04]  /*1900*/  IMAD R15, R15, R16, RZ ;  /* 0x000000100f0f7224 */ /* 0x000fc800078e02ff */
[----:B------:R-:W-:-:S06]  /*1910*/  IMAD.HI.U32 R15, R23, R15, R22 ;  /* 0x0000000f170f7227 */ /* 0x000fcc00078e0016 */
[----:B------:R-:W-:-:S04]  /*1920*/  IMAD.HI.U32 R15, R15, R14, RZ ;  /* 0x0000000e0f0f7227 */ /* 0x000fc800078e00ff */
[----:B------:R-:W-:-:S05]  /*1930*/  IMAD R5, R15, R5, R14 ;  /* 0x000000050f057224 */ /* 0x000fca00078e020e */
[----:B------:R-:W-:-:S13]  /*1940*/  ISETP.GT.U32.AND P1, PT, R16, R5, PT ;  /* 0x000000051000720c */ /* 0x000fda0003f24070 */
[----:B------:R-:W-:-:S04]  /*1950*/  @!P1 IADD3 R5, PT, PT, R5, -R16, RZ ;  /* 0x8000001005059210 */ /* 0x000fc80007ffe0ff */
[----:B------:R-:W-:Y:S01]  /*1960*/  ISETP.GE.U32.AND P2, PT, R5, R16, PT ;  /* 0x000000100500720c */ /* 0x000fe20003f46070 */
[----:B------:R-:W-:-:S04]  /*1970*/  IMAD R5, R2, R7, RZ ;  /* 0x0000000702057224 */ /* 0x000fc800078e02ff */
[----:B------:R-:W-:Y:S01]  /*1980*/  IMAD.HI.U32 R5, R21, R5, R20 ;  /* 0x0000000515057227 */ /* 0x000fe200078e0014 */
[----:B------:R-:W-:Y:S01]  /*1990*/  MOV R20, 0xff800000 ;  /* 0xff80000000147802 */ /* 0x000fe20000000f00 */
[----:B---3--:R-:W-:Y:S06]  /*19a0*/  @P0 BRA `(.L_x_167) ;  /* 0x0000000000400947 */ /* 0x008fec0003800000 */
[----:B------:R-:W-:Y:S01]  /*19b0*/  UIADD3 UR5, UP1, UPT, UR21, -UR20, URZ ;  /* 0x8000001415057290 */ /* 0x000fe2000ff3e0ff */
[----:B------:R-:W-:-:S03]  /*19c0*/  LOP3.LUT R21, R17, 0x7, RZ, 0xc0, !PT ;  /* 0x0000000711157812 */ /* 0x000fc600078ec0ff */
[----:B------:R-:W-:Y:S02]  /*19d0*/  UIADD3.X UR4, UPT, UPT, UR15, -0x1, URZ, UP1, !UPT ;  /* 0xffffffff0f047890 */ /* 0x000fe40008ffe4ff */
[----:B------:R-:W-:-:S04]  /*19e0*/  ISETP.LT.U32.AND P0, PT, R21, UR5, PT ;  /* 0x0000000515007c0c */ /* 0x000fc8000bf01070 */
[----:B------:R-:W-:-:S05]  /*19f0*/  IMAD.U32 R2, RZ, RZ, UR4 ;  /* 0x00000004ff027e24 */ /* 0x000fca000f8e00ff */
[----:B------:R-:W-:-:S13]  /*1a00*/  ISETP.GT.AND.EX P0, PT, R2, RZ, PT, P0 ;  /* 0x000000ff0200720c */ /* 0x000fda0003f04300 */
[----:B------:R-:W-:Y:S05]  /*1a10*/  @!P0 BRA `(.L_x_167) ;  /* 0x0000000000248947 */ /* 0x000fea0003800000 */
[----:B------:R-:W0:Y:S01]  /*1a20*/  LDCU.64 UR4, c[0x0][0x428] ;  /* 0x00008500ff0477ac */ /* 0x000e220008000a00 */
[----:B------:R-:W-:Y:S01]  /*1a30*/  IADD3 R20, P0, PT, R21, UR20, RZ ;  /* 0x0000001415147c10 */ /* 0x000fe2000ff1e0ff */
[----:B------:R-:W-:-:S04]  /*1a40*/  IMAD R2, R11, UR15, RZ ;  /* 0x0000000f0b027c24 */ /* 0x000fc8000f8e02ff */
[----:B------:R-:W-:Y:S02]  /*1a50*/  IMAD.X R21, RZ, RZ, RZ, P0 ;  /* 0x000000ffff157224 */ /* 0x000fe400000e06ff */
[----:B------:R-:W-:-:S05]  /*1a60*/  IMAD.WIDE.U32 R20, R11, UR21, R20 ;  /* 0x000000150b147c25 */ /* 0x000fca000f8e0014 */
[----:B------:R-:W-:Y:S02]  /*1a70*/  IADD3 R2, PT, PT, R21, R2, RZ ;  /* 0x0000000215027210 */ /* 0x000fe40007ffe0ff */
[----:B0-----:R-:W-:-:S04]  /*1a80*/  LEA R22, P0, R20, UR4, 0x2 ;  /* 0x0000000414167c11 */ /* 0x001fc8000f8010ff */
[----:B------:R-:W-:-:S05]  /*1a90*/  LEA.HI.X R23, R20, UR5, R2, 0x2, P0 ;  /* 0x0000000514177c11 */ /* 0x000fca00080f1402 */
[----:B------:R0:W5:Y:S04]  /*1aa0*/  LDG.E R20, desc[UR10][R22.64] ;  /* 0x0000000a16147981 */ /* 0x000168000c1e1900 */
.L_x_167:
[----:B------:R-:W-:Y:S05]  /*1ab0*/  BSYNC.RECONVERGENT B0 ;  /* 0x0000000000007941 */ /* 0x000fea0003800200 */
.L_x_166:
[----:B0-----:R-:W0:Y:S01]  /*1ac0*/  S2R R23, SR_CgaCtaId ;  /* 0x0000000000177919 */ /* 0x001e220000008800 */
[----:B------:R-:W-:Y:S01]  /*1ad0*/  ISETP.GT.U32.AND P0, PT, R17, 0x3f, PT ;  /* 0x0000003f1100780c */ /* 0x000fe20003f04070 */
[----:B------:R-:W-:Y:S01]  /*1ae0*/  @!P1 VIADD R15, R15, 0x1 ;  /* 0x000000010f0f9836 */ /* 0x000fe20000000000 */
[----:B------:R-:W-:Y:S01]  /*1af0*/  MOV R2, 0x400 ;  /* 0x0000040000027802 */ /* 0x000fe20000000f00 */
[----:B------:R-:W-:Y:S01]  /*1b00*/  BSSY.RECONVERGENT B1, `(.L_x_168) ;  /* 0x0000168000017945 */ /* 0x000fe20003800200 */
[----:B------:R-:W-:Y:S01]  /*1b10*/  ISETP.NE.AND P5, PT, R6, RZ, PT ;  /* 0x000000ff0600720c */ /* 0x000fe20003fa5270 */
[----:B------:R-:W-:-:S08]  /*1b20*/  @P2 VIADD R15, R15, 0x1 ;  /* 0x000000010f0f2836 */ /* 0x000fd00000000000 */
[----:B------:R-:W-:-:S05]  /*1b30*/  @!P0 IMAD.SHL.U32 R21, R17, 0x4, RZ ;  /* 0x0000000411158824 */ /* 0x000fca00078e00ff */
[----:B------:R-:W-:Y:S02]  /*1b40*/  @!P0 LOP3.LUT R21, R21, 0x1c, RZ, 0xc0, !PT ;  /* 0x0000001c15158812 */ /* 0x000fe400078ec0ff */
[----:B0-----:R-:W-:Y:S02]  /*1b50*/  LEA R23, R23, R2, 0x18 ;  /* 0x0000000217177211 */ /* 0x001fe400078ec0ff */
[----:B------:R-:W-:-:S03]  /*1b60*/  LOP3.LUT R2, R17, 0x7, RZ, 0xc0, !PT ;  /* 0x0000000711027812 */ /* 0x000fc600078ec0ff */
[C-C-:B------:R-:W-:Y:S02]  /*1b70*/  @!P0 IMAD R22, R11.reuse, 0x24, R23.reuse ;  /* 0x000000240b168824 */ /* 0x140fe400078e0217 */
[----:B------:R-:W-:Y:S02]  /*1b80*/  IMAD R2, R2, 0x24, R23 ;  /* 0x0000002402027824 */ /* 0x000fe400078e0217 */
[----:B------:R-:W-:Y:S02]  /*1b90*/  @!P0 IMAD.IADD R23, R22, 0x1, R21 ;  /* 0x0000000116178824 */ /* 0x000fe400078e0215 */
[----:B------:R-:W-:Y:S02]  /*1ba0*/  IMAD.MOV.U32 R21, RZ, RZ, -0x800000 ;  /* 0xff800000ff157424 */ /* 0x000fe400078e00ff */
[----:B------:R-:W-:Y:S01]  /*1bb0*/  IMAD R22, R11, 0x4, R2 ;  /* 0x000000040b167824 */ /* 0x000fe200078e0202 */
[----:B-----5:R-:W-:Y:S01]  /*1bc0*/  @!P0 STS [R23], R20 ;  /* 0x0000001417008388 */ /* 0x020fe20000000800 */
[----:B------:R-:W-:Y:S06]  /*1bd0*/  BAR.SYNC.DEFER_BLOCKING 0x0 ;  /* 0x0000000000007b1d */ /* 0x000fec0000010000 */
[----:B------:R0:W1:Y:S02]  /*1be0*/  @!P0 LDS R21, [R22] ;  /* 0x0000000016158984 */ /* 0x0000640000000800 */
[----:B0-----:R-:W-:-:S04]  /*1bf0*/  IMAD.HI.U32 R22, R5, R14, RZ ;  /* 0x0000000e05167227 */ /* 0x001fc800078e00ff */
[----:B------:R-:W-:-:S04]  /*1c00*/  IMAD.MOV R5, RZ, RZ, -R22 ;  /* 0x000000ffff057224 */ /* 0x000fc800078e0a16 */
[----:B------:R-:W-:Y:S01]  /*1c10*/  IMAD R14, R7, R5, R14 ;  /* 0x00000005070e7224 */ /* 0x000fe200078e020e */
[----:B-1----:R-:W0:Y:S02]  /*1c20*/  SHFL.BFLY PT, R26, R21, 0x4, 0x1f ;  /* 0x0c801f00151a7f89 */ /* 0x002e2400000e0000 */
[----:B0-----:R-:W-:-:S05]  /*1c30*/  FMNMX.FTZ R26, R26, R21, !PT ;  /* 0x000000151a1a7209 */ /* 0x001fca0007810000 */
[----:B------:R-:W0:Y:S02]  /*1c40*/  SHFL.BFLY PT, R25, R26, 0x2, 0x1f ;  /* 0x0c401f001a197f89 */ /* 0x000e2400000e0000 */
[----:B0-----:R-:W-:-:S05]  /*1c50*/  FMNMX.FTZ R25, R26, R25, !PT ;  /* 0x000000191a197209 */ /* 0x001fca0007810000 */
[----:B------:R-:W0:Y:S02]  /*1c60*/  SHFL.BFLY PT, R2, R25, 0x1, 0x1f ;  /* 0x0c201f0019027f89 */ /* 0x000e2400000e0000 */
[----:B0-----:R-:W-:-:S04]  /*1c70*/  FMNMX.FTZ R2, R25, R2, !PT ;  /* 0x0000000219027209 */ /* 0x001fc80007810000 */
[----:B------:R-:W-:-:S04]  /*1c80*/  FSETP.NEU.FTZ.AND P0, PT, R2, -INF , PT ;  /* 0xff8000000200780b */ /* 0x000fc80003f1d000 */
[----:B------:R-:W-:Y:S02]  /*1c90*/  FSEL R2, R2, RZ, P0 ;  /* 0x000000ff02027208 */ /* 0x000fe40000000000 */
[----:B------:R-:W-:-:S03]  /*1ca0*/  ISETP.GT.U32.AND P0, PT, R7, R14, PT ;  /* 0x0000000e0700720c */ /* 0x000fc60003f04070 */
[----:B------:R-:W-:-:S04]  /*1cb0*/  FADD.FTZ R24, -R2, R21 ;  /* 0x0000001502187221 */ /* 0x000fc80000010100 */
[----:B------:R-:W-:-:S06]  /*1cc0*/  FMUL.FTZ R24, R24, 1.4426950216293334961 ;  /* 0x3fb8aa3b18187820 */ /* 0x000fcc0000410000 */
[----:B------:R-:W0:Y:S01]  /*1cd0*/  MUFU.EX2 R24, R24 ;  /* 0x0000001800187308 */ /* 0x000e220000000800 */
[----:B------:R-:W-:Y:S02]  /*1ce0*/  @!P0 IMAD.IADD R14, R14, 0x1, -R7 ;  /* 0x000000010e0e8824 */ /* 0x000fe400078e0a07 */
[----:B------:R-:W-:Y:S01]  /*1cf0*/  @!P0 VIADD R22, R22, 0x1 ;  /* 0x0000000116168836 */ /* 0x000fe20000000000 */
[----:B------:R-:W-:Y:S02]  /*1d00*/  ISETP.NE.AND P0, PT, R0, RZ, PT ;  /* 0x000000ff0000720c */ /* 0x000fe40003f05270 */
[----:B------:R-:W-:Y:S02]  /*1d10*/  ISETP.GE.U32.AND P4, PT, R14, R7, PT ;  /* 0x000000070e00720c */ /* 0x000fe40003f86070 */
[C---:B------:R-:W-:Y:S02]  /*1d20*/  LOP3.LUT R7, R13.reuse, R16, RZ, 0x3c, !PT ;  /* 0x000000100d077212 */ /* 0x040fe400078e3cff */
[----:B------:R-:W-:-:S02]  /*1d30*/  LOP3.LUT R13, R13, R0, RZ, 0x3c, !PT ;  /* 0x000000000d0d7212 */ /* 0x000fc400078e3cff */
[----:B------:R-:W-:Y:S01]  /*1d40*/  ISETP.GE.AND P3, PT, R7, RZ, PT ;  /* 0x000000ff0700720c */ /* 0x000fe20003f66270 */
[----:B0-----:R-:W0:Y:S01]  /*1d50*/  SHFL.BFLY PT, R23, R24, 0x4, 0x1f ;  /* 0x0c801f0018177f89 */ /* 0x001e2200000e0000 */
[----:B------:R-:W-:-:S05]  /*1d60*/  ISETP.GE.AND P2, PT, R13, RZ, PT ;  /* 0x000000ff0d00720c */ /* 0x000fca0003f46270 */
[----:B------:R-:W-:-:S06]  /*1d70*/  @P4 VIADD R22, R22, 0x1 ;  /* 0x0000000116164836 */ /* 0x000fcc0000000000 */
[----:B------:R-:W-:Y:S01]  /*1d80*/  @!P3 IMAD.MOV R15, RZ, RZ, -R15 ;  /* 0x000000ffff0fb224 */ /* 0x000fe200078e0a0f */
[----:B------:R-:W-:Y:S01]  /*1d90*/  ISETP.NE.AND P3, PT, R12, RZ, PT ;  /* 0x000000ff0c00720c */ /* 0x000fe20003f65270 */
[----:B------:R-:W-:Y:S01]  /*1da0*/  @!P2 IMAD.MOV R22, RZ, RZ, -R22 ;  /* 0x000000ffff16a224 */ /* 0x000fe200078e0a16 */
[----:B------:R-:W-:Y:S02]  /*1db0*/  @!P0 LOP3.LUT R22, RZ, R0, RZ, 0x33, !PT ;  /* 0x00000000ff168212 */ /* 0x000fe400078e33ff */
[----:B------:R-:W-:Y:S02]  /*1dc0*/  LOP3.LUT P0, RZ, R17, 0x3c7, RZ, 0xc0, !PT ;  /* 0x000003c711ff7812 */ /* 0x000fe4000780c0ff */
[----:B------:R-:W-:Y:S02]  /*1dd0*/  @!P5 LOP3.LUT R15, RZ, R16, RZ, 0x33, !PT ;  /* 0x00000010ff0fd212 */ /* 0x000fe400078e33ff */
[----:B------:R-:W-:Y:S02]  /*1de0*/  SEL R12, RZ, 0x1, !P3 ;  /* 0x00000001ff0c7807 */ /* 0x000fe40005800000 */
[----:B------:R-:W-:Y:S01]  /*1df0*/  ISETP.LT.U32.AND P2, PT, R18, R15, PT ;  /* 0x0000000f1200720c */ /* 0x000fe20003f41070 */
[----:B0-----:R-:W-:Y:S01]  /*1e00*/  FADD.FTZ R23, R24, R23 ;  /* 0x0000001718177221 */ /* 0x001fe20000010000 */
[----:B------:R-:W-:-:S04]  /*1e10*/  SHF.R.S32.HI R7, RZ, 0x1f, R15 ;  /* 0x0000001fff077819 */ /* 0x000fc8000001140f */
[----:B------:R-:W0:Y:S01]  /*1e20*/  SHFL.BFLY PT, R20, R23, 0x2, 0x1f ;  /* 0x0c401f0017147f89 */ /* 0x000e2200000e0000 */
[----:B------:R-:W-:-:S04]  /*1e30*/  ISETP.LT.AND.EX P2, PT, R19, R7, PT, P2 ;  /* 0x000000071300720c */ /* 0x000fc80003f41320 */
[----:B------:R-:W-:Y:S01]  /*1e40*/  SEL R7, R18, R15, P2 ;  /* 0x0000000f12077207 */ /* 0x000fe20001000000 */
[----:B0-----:R-:W-:Y:S01]  /*1e50*/  FADD.FTZ R20, R23, R20 ;  /* 0x0000001417147221 */ /* 0x001fe20000010000 */
[----:B------:R-:W-:Y:S01]  /*1e60*/  SHF.R.S32.HI R23, RZ, 0x1f, R6 ;  /* 0x0000001fff177819 */ /* 0x000fe20000011406 */
[----:B------:R-:W-:-:S03]  /*1e70*/  IMAD R6, R6, UR8, RZ ;  /* 0x0000000806067c24 */ /* 0x000fc6000f8e02ff */
[----:B------:R-:W0:Y:S01]  /*1e80*/  SHFL.BFLY PT, R5, R20, 0x1, 0x1f ;  /* 0x0c201f0014057f89 */ /* 0x000e2200000e0000 */
[----:B------:R-:W-:Y:S01]  /*1e90*/  LOP3.LUT R12, R23, R12, RZ, 0xfc, !PT ;  /* 0x0000000c170c7212 */ /* 0x000fe200078efcff */
[----:B0-----:R-:W-:Y:S01]  /*1ea0*/  FADD.FTZ R5, R20, R5 ;  /* 0x0000000514057221 */ /* 0x001fe20000010000 */
[----:B------:R-:W-:-:S04]  /*1eb0*/  IMAD.MOV.U32 R20, RZ, RZ, 0x7f800000 ;  /* 0x7f800000ff147424 */ /* 0x000fc800078e00ff */
[----:B------:R-:W-:-:S13]  /*1ec0*/  FSETP.NE.FTZ.AND P1, PT, R5, RZ, PT ;  /* 0x000000ff0500720b */ /* 0x000fda0003f35000 */
[----:B------:R0:W1:Y:S02]  /*1ed0*/  @P1 MUFU.LG2 R13, R5 ;  /* 0x00000005000d1308 */ /* 0x0000640000000c00 */
        /* <DEDUP_REMOVED lines=16> */
[----:B------:R-:W-:-:S03]  /*1fe0*/  IMAD R15, R11, UR19, RZ ;  /* 0x000000130b0f7c24 */ /* 0x000fc6000f8e02ff */
[----:B------:R-:W-:Y:S01]  /*1ff0*/  ISETP.GE.U32.AND P0, PT, R12, 0x3, PT ;  /* 0x000000030c00780c */ /* 0x000fe20003f06070 */
[----:B------:R-:W-:Y:S01]  /*2000*/  IMAD.WIDE.U32 R12, R0, UR19, RZ ;  /* 0x00000013000c7c25 */ /* 0x000fe2000f8e00ff */
[----:B------:R-:W-:-:S03]  /*2010*/  IADD3.X R14, PT, PT, RZ, R11, RZ, P1, !PT ;  /* 0x0000000bff0e7210 */ /* 0x000fc60000ffe4ff */
[----:B------:R-:W-:Y:S01]  /*2020*/  IMAD R15, R0, UR14, R15 ;  /* 0x0000000e000f7c24 */ /* 0x000fe2000f8e020f */
[----:B------:R-:W-:-:S04]  /*2030*/  ISETP.GE.U32.AND.EX P0, PT, R14, RZ, PT, P0 ;  /* 0x000000ff0e00720c */ /* 0x000fc80003f06100 */
        /* <DEDUP_REMOVED lines=13> */
[----:B0-----:R-:W-:-:S06]  /*2110*/  VIADD R12, R12, 0xffffffe ;  /* 0x0ffffffe0c0c7836 */ /* 0x001fcc0000000000 */
[----:B------:R-:W0:Y:S02]  /*2120*/  F2I.FTZ.U32.TRUNC.NTZ R13, R12 ;  /* 0x0000000c000d7305 */ /* 0x000e24000021f000 */
[----:B0-----:R-:W-:Y:S02]  /*2130*/  IMAD.MOV R0, RZ, RZ, -R13 ;  /* 0x000000ffff007224 */ /* 0x001fe400078e0a0d */
[----:B------:R-:W-:Y:S02]  /*2140*/  HFMA2 R12, -RZ, RZ, 0, 0 ;  /* 0x00000000ff0c7431 */ /* 0x000fe400000001ff */
[----:B------:R-:W-:-:S04]  /*2150*/  IMAD R0, R0, R26, RZ ;  /* 0x0000001a00007224 */ /* 0x000fc800078e02ff */
[----:B------:R-:W-:Y:S01]  /*2160*/  IMAD.HI.U32 R0, R13, R0, R12 ;  /* 0x000000000d007227 */ /* 0x000fe200078e000c */
[----:B------:R-:W-:-:S05]  /*2170*/  LEA.HI R13, R17, UR20, RZ, 0x1d ;  /* 0x00000014110d7c11 */ /* 0x000fca000f8fe8ff */
        /* <DEDUP_REMOVED lines=13> */
.L_x_171:
[----:B------:R-:W-:Y:S01]  /*2250*/  LEA.HI R24, R17, UR20, RZ, 0x1d ;  /* 0x0000001411187c11 */ /* 0x000fe2000f8fe8ff */
[----:B------:R-:W-:Y:S01]  /*2260*/  IMAD.MOV.U32 R15, RZ, RZ, RZ ;  /* 0x000000ffff0f7224 */ /* 0x000fe200078e00ff */
[----:B------:R-:W-:Y:S01]  /*2270*/  MOV R14, 0x22a0 ;  /* 0x000022a0000e7802 */ /* 0x000fe20000000f00 */
[----:B------:R-:W-:Y:S02]  /*2280*/  IMAD.MOV.U32 R16, RZ, RZ, R26 ;  /* 0x000000ffff107224 */ /* 0x000fe400078e001a */
[----:B------:R-:W-:Y:S05]  /*2290*/  CALL.REL.NOINC `($__internal_4_$__cuda_sm20_div_s64) ;  /* 0x0000001c00607944 */ /* 0x000fea0003c00000 */
[----:B------:R-:W-:Y:S02]  /*22a0*/  IADD3 R13, PT, PT, -R0, RZ, RZ ;  /* 0x000000ff000d7210 */ /* 0x000fe40007ffe1ff */
[----:B------:R-:W-:-:S03]  /*22b0*/  MOV R27, R11 ;  /* 0x0000000b001b7202 */ /* 0x000fc60000000f00 */
[----:B------:R-:W-:Y:S01]  /*22c0*/  IMAD R24, R26, R13, R24 ;  /* 0x0000000d1a187224 */ /* 0x000fe200078e0218 */
[----:B------:R-:W-:-:S07]  /*22d0*/  MOV R26, R0 ;  /* 0x00000000001a7202 */ /* 0x000fce0000000f00 */
.L_x_172:
[----:B------:R-:W-:Y:S01]  /*22e0*/  IABS R13, UR19 ;  /* 0x00000013000d7c13 */ /* 0x000fe20008000000 */
[----:B------:R-:W-:Y:S01]  /*22f0*/  IMAD R3, R3, R10, RZ ;  /* 0x0000000a03037224 */ /* 0x000fe200078e02ff */
[----:B------:R-:W-:Y:S01]  /*2300*/  MOV R14, RZ ;  /* 0x000000ff000e7202 */ /* 0x000fe20000000f00 */
[----:B------:R-:W-:Y:S01]  /*2310*/  BSSY.RECONVERGENT B0, `(.L_x_173) ;  /* 0x0000040000007945 */ /* 0x000fe20003800200 */
[----:B------:R-:W0:Y:S01]  /*2320*/  I2F.U32.RP R16, R13 ;  /* 0x0000000d00107306 */ /* 0x000e220000209000 */
[----:B------:R-:W-:Y:S01]  /*2330*/  IABS R0, UR19 ;  /* 0x0000001300007c13 */ /* 0x000fe20008000000 */
[----:B------:R-:W-:Y:S01]  /*2340*/  IMAD R3, R9, R4, R3 ;  /* 0x0000000409037224 */ /* 0x000fe200078e0203 */
[----:B------:R-:W-:Y:S02]  /*2350*/  IABS R11, R24 ;  /* 0x00000018000b7213 */ /* 0x000fe40000000000 */
[----:B------:R-:W-:-:S04]  /*2360*/  LOP3.LUT R4, R24, UR19, RZ, 0x3c, !PT ;  /* 0x0000001318047c12 */ /* 0x000fc8000f8e3cff */
[----:B------:R-:W-:Y:S01]  /*2370*/  ISETP.GE.AND P0, PT, R4, RZ, PT ;  /* 0x000000ff0400720c */ /* 0x000fe20003f06270 */
[----:B0-----:R-:W0:Y:S02]  /*2380*/  MUFU.RCP R15, R16 ;  /* 0x00000010000f7308 */ /* 0x001e240000001000 */
[----:B0-----:R-:W-:-:S06]  /*2390*/  VIADD R15, R15, 0xffffffe ;  /* 0x0ffffffe0f0f7836 */ /* 0x001fcc0000000000 */
[----:B------:R-:W0:Y:S02]  /*23a0*/  F2I.FTZ.U32.TRUNC.NTZ R15, R15 ;  /* 0x0000000f000f7305 */ /* 0x000e24000021f000 */
[----:B0-----:R-:W-:-:S04]  /*23b0*/  IMAD.MOV R12, RZ, RZ, -R15 ;  /* 0x000000ffff0c7224 */ /* 0x001fc800078e0a0f */
[----:B------:R-:W-:-:S04]  /*23c0*/  IMAD R12, R12, R13, RZ ;  /* 0x0000000d0c0c7224 */ /* 0x000fc800078e02ff */
[----:B------:R-:W-:-:S04]  /*23d0*/  IMAD.HI.U32 R14, R15, R12, R14 ;  /* 0x0000000c0f0e7227 */ /* 0x000fc800078e000e */
[----:B------:R-:W-:Y:S02]  /*23e0*/  IMAD.MOV R12, RZ, RZ, -R0 ;  /* 0x000000ffff0c7224 */ /* 0x000fe400078e0a00 */
[----:B------:R-:W-:-:S04]  /*23f0*/  IMAD.HI.U32 R0, R14, R11, RZ ;  /* 0x0000000b0e007227 */ /* 0x000fc800078e00ff */
[----:B------:R-:W-:Y:S02]  /*2400*/  IMAD R12, R0, R12, R11 ;  /* 0x0000000c000c7224 */ /* 0x000fe400078e020b */
[----:B------:R-:W-:-:S03]  /*2410*/  IMAD.WIDE.U32 R14, R9, R10, RZ ;  /* 0x0000000a090e7225 */ /* 0x000fc600078e00ff */
[----:B------:R-:W-:Y:S01]  /*2420*/  ISETP.GT.U32.AND P1, PT, R13, R12, PT ;  /* 0x0000000c0d00720c */ /* 0x000fe20003f24070 */
[----:B------:R-:W-:Y:S02]  /*2430*/  IMAD.IADD R3, R15, 0x1, R3 ;  /* 0x000000010f037824 */ /* 0x000fe400078e0203 */
[----:B------:R-:W-:-:S04]  /*2440*/  IMAD.WIDE.U32 R32, R14, R30, RZ ;  /* 0x0000001e0e207225 */ /* 0x000fc800078e00ff */
[----:B------:R-:W-:-:S04]  /*2450*/  IMAD R3, R3, R30, RZ ;  /* 0x0000001e03037224 */ /* 0x000fc800078e02ff */
[----:B------:R-:W-:Y:S02]  /*2460*/  IMAD R3, R31, R14, R3 ;  /* 0x0000000e1f037224 */ /* 0x000fe400078e0203 */
[-C--:B------:R-:W-:Y:S02]  /*2470*/  @!P1 IADD3 R12, PT, PT, R12, -R13.reuse, RZ ;  /* 0x8000000d0c0c9210 */ /* 0x080fe40007ffe0ff */
[----:B------:R-:W-:Y:S02]  /*2480*/  @!P1 IADD3 R0, PT, PT, R0, 0x1, RZ ;  /* 0x0000000100009810 */ /* 0x000fe40007ffe0ff */
[----:B------:R-:W-:Y:S01]  /*2490*/  ISETP.GE.U32.AND P2, PT, R12, R13, PT ;  /* 0x0000000d0c00720c */ /* 0x000fe20003f46070 */
[----:B------:R-:W-:Y:S01]  /*24a0*/  IMAD.IADD R13, R33, 0x1, R3 ;  /* 0x00000001210d7824 */ /* 0x000fe200078e0203 */
[----:B------:R-:W-:-:S11]  /*24b0*/  ISETP.NE.AND P1, PT, RZ, UR19, PT ;  /* 0x00000013ff007c0c */ /* 0x000fd6000bf25270 */
[----:B------:R-:W-:-:S05]  /*24c0*/  @P2 VIADD R0, R0, 0x1 ;  /* 0x0000000100002836 */ /* 0x000fca0000000000 */
[----:B------:R-:W-:Y:S02]  /*24d0*/  MOV R4, R0 ;  /* 0x0000000000047202 */ /* 0x000fe40000000f00 */
[----:B------:R-:W-:Y:S02]  /*24e0*/  LOP3.LUT R0, R27, R13, RZ, 0xfc, !PT ;  /* 0x0000000d1b007212 */ /* 0x000fe400078efcff */
[----:B------:R-:W-:Y:S02]  /*24f0*/  @!P0 IADD3 R4, PT, PT, -R4, RZ, RZ ;  /* 0x000000ff04048210 */ /* 0x000fe40007ffe1ff */
[----:B------:R-:W-:Y:S02]  /*2500*/  ISETP.NE.U32.AND P0, PT, R0, RZ, PT ;  /* 0x000000ff0000720c */ /* 0x000fe40003f05070 */
[----:B------:R-:W-:-:S04]  /*2510*/  @!P1 LOP3.LUT R4, RZ, UR19, RZ, 0x33, !PT ;  /* 0x00000013ff049c12 */ /* 0x000fc8000f8e33ff */
[----:B------:R-:W-:-:S05]  /*2520*/  IADD3 R3, PT, PT, -R4, RZ, RZ ;  /* 0x000000ff04037210 */ /* 0x000fca0007ffe1ff */
        /* <DEDUP_REMOVED lines=23> */
.L_x_174:
[----:B------:R-:W-:Y:S01]  /*26a0*/  IMAD.MOV.U32 R24, RZ, RZ, R26 ;  /* 0x000000ffff187224 */ /* 0x000fe200078e001a */
[----:B------:R-:W-:Y:S01]  /*26b0*/  MOV R15, R27 ;  /* 0x0000001b000f7202 */ /* 0x000fe20000000f00 */
[----:B------:R-:W-:Y:S01]  /*26c0*/  IMAD.MOV.U32 R16, RZ, RZ, R32 ;  /* 0x000000ffff107224 */ /* 0x000fe200078e0020 */
[----:B------:R-:W-:Y:S02]  /*26d0*/  MOV R14, 0x26f0 ;  /* 0x000026f0000e7802 */ /* 0x000fe40000000f00 */
[----:B------:R-:W-:Y:S05]  /*26e0*/  CALL.REL.NOINC `($__internal_4_$__cuda_sm20_div_s64) ;  /* 0x00000018004c7944 */ /* 0x000fea0003c00000 */
[----:B------:R-:W-:-:S05]  /*26f0*/  IADD3 R27, PT, PT, -R0, RZ, RZ ;  /* 0x000000ff001b7210 */ /* 0x000fca0007ffe1ff */
[----:B------:R-:W-:Y:S02]  /*2700*/  IMAD R27, R27, R32, R26 ;  /* 0x000000201b1b7224 */ /* 0x000fe400078e021a */
.L_x_175:
[----:B------:R-:W-:Y:S05]  /*2710*/  BSYNC.RECONVERGENT B0 ;  /* 0x0000000000007941 */ /* 0x000fea0003800200 */
.L_x_173:
[----:B------:R-:W-:Y:S01]  /*2720*/  IABS R24, R10 ;  /* 0x0000000a00187213 */ /* 0x000fe20000000000 */
[----:B------:R-:W0:Y:S01]  /*2730*/  LDCU UR12, c[0x0][0x430] ;  /* 0x00008600ff0c77ac */ /* 0x000e220008000800 */
[----:B------:R-:W-:Y:S02]  /*2740*/  IABS R12, R9 ;  /* 0x00000009000c7213 */ /* 0x000fe40000000000 */
[----:B------:R-:W1:Y:S01]  /*2750*/  I2F.U32.RP R14, R24 ;  /* 0x00000018000e7306 */ /* 0x000e620000209000 */
[----:B------:R-:W-:Y:S01]  /*2760*/  IABS R19, R8 ;  /* 0x0000000800137213 */ /* 0x000fe20000000000 */
[----:B------:R-:W2:Y:S01]  /*2770*/  LDCU UR4, c[0x0][0x434] ;  /* 0x00008680ff0477ac */ /* 0x000ea20008000800 */
[----:B------:R-:W-:Y:S02]  /*2780*/  IABS R11, R7 ;  /* 0x00000007000b7213 */ /* 0x000fe40000000000 */
[----:B------:R-:W-:Y:S01]  /*2790*/  IABS R25, R10 ;  /* 0x0000000a00197213 */ /* 0x000fe20000000000 */
[----:B------:R-:W-:Y:S01]  /*27a0*/  UIMAD UR13, UR7, UR8, URZ ;  /* 0x00000008070d72a4 */ /* 0x000fe2000f8e02ff */
[----:B------:R-:W-:Y:S01]  /*27b0*/  ISETP.NE.AND P5, PT, R9, RZ, PT ;  /* 0x000000ff0900720c */ /* 0x000fe20003fa5270 */
[----:B------:R-:W3:Y:S01]  /*27c0*/  I2F.U32.RP R18, R12 ;  /* 0x0000000c00127306 */ /* 0x000ee20000209000 */
[----:B------:R-:W-:Y:S01]  /*27d0*/  IADD3 R25, PT, PT, RZ, -R25, RZ ;  /* 0x80000019ff197210 */ /* 0x000fe20007ffe0ff */
[----:B0-----:R-:W-:-:S06]  /*27e0*/  USEL UR12, UR12, 0x1, UP0 ;  /* 0x000000010c0c7887 */ /* 0x001fcc0008000000 */
[----:B-1----:R-:W0:Y:S01]  /*27f0*/  MUFU.RCP R14, R14 ;  /* 0x0000000e000e7308 */ /* 0x002e220000001000 */
[----:B------:R-:W-:Y:S02]  /*2800*/  USHF.R.S32.HI UR5, URZ, 0x1f, UR12 ;  /* 0x0000001fff057899 */ /* 0x000fe4000801140c */
[----:B--2---:R-:W-:-:S05]  /*2810*/  UIMAD UR4, UR12, UR4, URZ ;  /* 0x000000040c0472a4 */ /* 0x004fca000f8e02ff */
[----:B---3--:R-:W1:Y:S08]  /*2820*/  MUFU.RCP R13, R18 ;  /* 0x00000012000d7308 */ /* 0x008e700000001000 */
[----:B------:R-:W-:Y:S01]  /*2830*/  I2F.U32.RP R16, R19 ;  /* 0x0000001300107306 */ /* 0x000fe20000209000 */
[----:B0-----:R-:W-:-:S07]  /*2840*/  VIADD R30, R14, 0xffffffe ;  /* 0x0ffffffe0e1e7836 */ /* 0x001fce0000000000 */
[----:B------:R-:W0:Y:S01]  /*2850*/  F2I.FTZ.U32.TRUNC.NTZ R31, R30 ;  /* 0x0000001e001f7305 */ /* 0x000e22000021f000 */
[----:B-1----:R-:W-:-:S07]  /*2860*/  VIADD R14, R13, 0xffffffe ;  /* 0x0ffffffe0d0e7836 */ /* 0x002fce0000000000 */
[----:B------:R1:W-:Y:S01]  /*2870*/  F2I.FTZ.U32.TRUNC.NTZ R15, R14 ;  /* 0x0000000e000f7305 */ /* 0x0003e2000021f000 */
[----:B0-----:R-:W-:Y:S01]  /*2880*/  IADD3 R13, PT, PT, RZ, -R31, RZ ;  /* 0x8000001fff0d7210 */ /* 0x001fe20007ffe0ff */
[----:B------:R-:W-:-:S06]  /*2890*/  IMAD.MOV.U32 R30, RZ, RZ, RZ ;  /* 0x000000ffff1e7224 */ /* 0x000fcc00078e00ff */
[----:B------:R-:W0:Y:S01]  /*28a0*/  I2F.U32.RP R28, R11 ;  /* 0x0000000b001c7306 */ /* 0x000e220000209000 */
[----:B------:R-:W-:Y:S02]  /*28b0*/  IMAD R13, R13, R24, RZ ;  /* 0x000000180d0d7224 */ /* 0x000fe400078e02ff */
[----:B-1----:R-:W-:-:S05]  /*28c0*/  IMAD.MOV.U32 R14, RZ, RZ, RZ ;  /* 0x000000ffff0e7224 */ /* 0x002fca00078e00ff */
[----:B------:R1:W2:Y:S08]  /*28d0*/  MUFU.RCP R22, R16 ;  /* 0x0000001000167308 */ /* 0x0002b00000001000 */
[----:B0-----:R-:W0:Y:S01]  /*28e0*/  MUFU.RCP R28, R28 ;  /* 0x0000001c001c7308 */ /* 0x001e220000001000 */
[----:B-1----:R-:W-:-:S04]  /*28f0*/  IMAD.HI.U32 R16, R31, R13, R30 ;  /* 0x0000000d1f107227 */ /* 0x002fc800078e001e */
[--C-:B------:R-:W-:Y:S02]  /*2900*/  IMAD.MOV R13, RZ, RZ, -R15.reuse ;  /* 0x000000ffff0d7224 */ /* 0x100fe400078e0a0f */
[----:B--2---:R-:W-:Y:S02]  /*2910*/  VIADD R22, R22, 0xffffffe ;  /* 0x0ffffffe16167836 */ /* 0x004fe40000000000 */
[----:B------:R-:W-:Y:S02]  /*2920*/  IMAD R13, R13, R12, RZ ;  /* 0x0000000c0d0d7224 */ /* 0x000fe400078e02ff */
[----:B------:R-:W1:Y:S01]  /*2930*/  F2I.FTZ.U32.TRUNC.NTZ R23, R22 ;  /* 0x0000001600177305 */ /* 0x000e62000021f000 */
[----:B0-----:R-:W-:Y:S02]  /*2940*/  VIADD R28, R28, 0xffffffe ;  /* 0x0ffffffe1c1c7836 */ /* 0x001fe40000000000 */
[----:B------:R-:W-:Y:S01]  /*2950*/  IMAD.HI.U32 R14, R15, R13, R14 ;  /* 0x0000000d0f0e7227 */ /* 0x000fe200078e000e */
[----:B------:R-:W-:-:S04]  /*2960*/  IABS R15, R27 ;  /* 0x0000001b000f7213 */ /* 0x000fc80000000000 */
[----:B------:R-:W0:Y:S01]  /*2970*/  F2I.FTZ.U32.TRUNC.NTZ R29, R28 ;  /* 0x0000001c001d7305 */ /* 0x000e22000021f000 */
[----:B------:R-:W-:-:S04]  /*2980*/  IMAD.HI.U32 R16, R16, R15, RZ ;  /* 0x0000000f10107227 */ /* 0x000fc800078e00ff */
[----:B------:R-:W-:Y:S02]  /*2990*/  IMAD R25, R16, R25, R15 ;  /* 0x0000001910197224 */ /* 0x000fe400078e020f */
[----:B------:R-:W2:Y:S01]  /*29a0*/  LDC R15, c[0x0][0x3e0] ;  /* 0x0000f800ff0f7b82 */ /* 0x000ea20000000800 */
[----:B-1----:R-:W-:Y:S01]  /*29b0*/  IADD3 R18, PT, PT, RZ, -R23, RZ ;  /* 0x80000017ff127210 */ /* 0x002fe20007ffe0ff */
[----:B------:R-:W-:Y:S01]  /*29c0*/  IMAD.MOV.U32 R22, RZ, RZ, RZ ;  /* 0x000000ffff167224 */ /* 0x000fe200078e00ff */
[----:B------:R-:W-:-:S03]  /*29d0*/  ISETP.GT.U32.AND P1, PT, R24, R25, PT ;  /* 0x000000191800720c */ /* 0x000fc60003f24070 */
[----:B------:R-:W-:Y:S02]  /*29e0*/  IMAD R13, R18, R19, RZ ;  /* 0x00000013120d7224 */ /* 0x000fe400078e02ff */
[----:B0-----:R-:W-:Y:S02]  /*29f0*/  IMAD.MOV R18, RZ, RZ, -R29 ;  /* 0x000000ffff127224 */ /* 0x001fe400078e0a1d */
[----:B------:R-:W-:-:S04]  /*2a00*/  IMAD.HI.U32 R23, R23, R13, R22 ;  /* 0x0000000d17177227 */ /* 0x000fc800078e0016 */
[----:B------:R-:W-:Y:S02]  /*2a10*/  IMAD R13, R18, R11, RZ ;  /* 0x0000000b120d7224 */ /* 0x000fe400078e02ff */
[----:B------:R-:W-:Y:S01]  /*2a20*/  @!P1 IMAD.IADD R25, R25, 0x1, -R24 ;  /* 0x0000000119199824 */ /* 0x000fe200078e0a18 */
[----:B------:R-:W-:Y:S01]  /*2a30*/  @!P1 IADD3 R16, PT, PT, R16, 0x1, RZ ;  /* 0x0000000110109810 */ /* 0x000fe20007ffe0ff */
[----:B------:R-:W-:Y:S01]  /*2a40*/  IMAD.MOV.U32 R28, RZ, RZ, RZ ;  /* 0x000000ffff1c7224 */ /* 0x000fe200078e00ff */
[----:B------:R-:W-:Y:S02]  /*2a50*/  ISETP.NE.AND P1, PT, R10, RZ, PT ;  /* 0x000000ff0a00720c */ /* 0x000fe40003f25270 */
[----:B------:R-:W-:Y:S01]  /*2a60*/  ISETP.GE.U32.AND P3, PT, R25, R24, PT ;  /* 0x000000181900720c */ /* 0x000fe20003f66070 */
[----:B------:R-:W-:Y:S01]  /*2a70*/  IMAD.HI.U32 R13, R29, R13, R28 ;  /* 0x0000000d1d0d7227 */ /* 0x000fe200078e001c */
[----:B------:R-:W-:Y:S02]  /*2a80*/  IABS R24, R0 ;  /* 0x0000000000187213 */ /* 0x000fe40000000000 */
[----:B--2---:R-:W-:-:S03]  /*2a90*/  ISETP.LT.U32.AND P0, PT, R15, 0x1, PT ;  /* 0x000000010f00780c */ /* 0x004fc60003f01070 */
[----:B------:R-:W-:Y:S01]  /*2aa0*/  IMAD.HI.U32 R23, R23, R24, RZ ;  /* 0x0000001817177227 */ /* 0x000fe200078e00ff */
[----:B------:R-:W-:Y:S02]  /*2ab0*/  ISETP.LT.AND.EX P0, PT, R2, RZ, PT, P0 ;  /* 0x000000ff0200720c */ /* 0x000fe40003f01300 */
[----:B------:R-:W-:Y:S02]  /*2ac0*/  IABS R2, R8 ;  /* 0x0000000800027213 */ /* 0x000fe40000000000 */
[----:B------:R-:W-:Y:S01]  /*2ad0*/  SEL R15, R15, 0x1, P0 ;  /* 0x000000010f0f7807 */ /* 0x000fe20000000000 */
[----:B------:R-:W-:Y:S02]  /*2ae0*/  @P3 VIADD R16, R16, 0x1 ;  /* 0x0000000110103836 */ /* 0x000fe40000000000 */
[----:B------:R-:W-:Y:S01]  /*2af0*/  IMAD.MOV R2, RZ, RZ, -R2 ;  /* 0x000000ffff027224 */ /* 0x000fe200078e0a02 */
[----:B------:R-:W-:-:S03]  /*2b00*/  IABS R18, R15 ;  /* 0x0000000f00127213 */ /* 0x000fc60000000000 */
[----:B------:R-:W-:Y:S01]  /*2b10*/  IMAD R2, R23, R2, R24 ;  /* 0x0000000217027224 */ /* 0x000fe200078e0218 */
[----:B------:R-:W0:Y:S01]  /*2b20*/  I2F.U32.RP R22, R18 ;  /* 0x0000001200167306 */ /* 0x000e220000209000 */
[----:B------:R-:W-:-:S03]  /*2b30*/  LOP3.LUT R24, R27, R10, RZ, 0x3c, !PT ;  /* 0x0000000a1b187212 */ /* 0x000fc600078e3cff */
[----:B------:R-:W-:Y:S02]  /*2b40*/  ISETP.GT.U32.AND P2, PT, R19, R2, PT ;  /* 0x000000021300720c */ /* 0x000fe40003f44070 */
[----:B------:R-:W-:Y:S02]  /*2b50*/  ISETP.GE.AND P0, PT, R24, RZ, PT ;  /* 0x000000ff1800720c */ /* 0x000fe40003f06270 */
[----:B0-----:R-:W0:Y:S09]  /*2b60*/  MUFU.RCP R22, R22 ;  /* 0x0000001600167308 */ /* 0x001e320000001000 */
[----:B------:R-:W-:Y:S01]  /*2b70*/  @!P2 IADD3 R2, PT, PT, R2, -R19, RZ ;  /* 0x800000130202a210 */ /* 0x000fe20007ffe0ff */
[----:B------:R-:W-:Y:S01]  /*2b80*/  @!P2 VIADD R23, R23, 0x1 ;  /* 0x000000011717a836 */ /* 0x000fe20000000000 */
[----:B------:R-:W-:Y:S01]  /*2b90*/  ISETP.NE.AND P2, PT, R8, RZ, PT ;  /* 0x000000ff0800720c */ /* 0x000fe20003f45270 */
[----:B------:R-:W-:Y:S01]  /*2ba0*/  @!P0 IMAD.MOV R16, RZ, RZ, -R16 ;  /* 0x000000ffff108224 */ /* 0x000fe200078e0a10 */
[----:B------:R-:W-:-:S02]  /*2bb0*/  @!P1 LOP3.LUT R16, RZ, R10, RZ, 0x33, !PT ;  /* 0x0000000aff109212 */ /* 0x000fc400078e33ff */
[----:B------:R-:W-:Y:S02]  /*2bc0*/  ISETP.GE.U32.AND P0, PT, R2, R19, PT ;  /* 0x000000130200720c */ /* 0x000fe40003f06070 */
[----:B------:R-:W-:-:S05]  /*2bd0*/  IABS R19, R9 ;  /* 0x0000000900137213 */ /* 0x000fca0000000000 */
[----:B------:R-:W-:Y:S02]  /*2be0*/  IMAD.MOV R19, RZ, RZ, -R19 ;  /* 0x000000ffff137224 */ /* 0x000fe400078e0a13 */
[----:B0-----:R-:W-:Y:S01]  /*2bf0*/  VIADD R24, R22, 0xffffffe ;  /* 0x0ffffffe16187836 */ /* 0x001fe20000000000 */
[----:B------:R-:W-:-:S03]  /*2c00*/  IABS R22, R16 ;  /* 0x0000001000167213 */ /* 0x000fc60000000000 */
[----:B------:R-:W-:Y:S01]  /*2c10*/  @P0 IADD3 R23, PT, PT, R23, 0x1, RZ ;  /* 0x0000000117170810 */ /* 0x000fe20007ffe0ff */
[----:B------:R-:W0:Y:S01]  /*2c20*/  F2I.FTZ.U32.TRUNC.NTZ R25, R24 ;  /* 0x0000001800197305 */ /* 0x000e22000021f000 */
[----:B------:R-:W-:-:S04]  /*2c30*/  IMAD.HI.U32 R14, R14, R22, RZ ;  /* 0x000000160e0e7227 */ /* 0x000fc800078e00ff */
[----:B------:R-:W-:Y:S01]  /*2c40*/  IMAD R29, R14, R19, R22 ;  /* 0x000000130e1d7224 */ /* 0x000fe200078e0216 */
[----:B------:R-:W-:-:S04]  /*2c50*/  LOP3.LUT R19, R0, R8, RZ, 0x3c, !PT ;  /* 0x0000000800137212 */ /* 0x000fc800078e3cff */
[----:B------:R-:W-:Y:S02]  /*2c60*/  ISETP.GE.AND P1, PT, R19, RZ, PT ;  /* 0x000000ff1300720c */ /* 0x000fe40003f26270 */
[----:B------:R-:W-:Y:S01]  /*2c70*/  IABS R19, R4 ;  /* 0x0000000400137213 */ /* 0x000fe20000000000 */
[----:B0-----:R-:W-:Y:S02]  /*2c80*/  IMAD.MOV R2, RZ, RZ, -R25 ;  /* 0x000000ffff027224 */ /* 0x001fe400078e0a19 */
[----:B------:R-:W-:Y:S01]  /*2c90*/  HFMA2 R24, -RZ, RZ, 0, 0 ;  /* 0x00000000ff187431 */ /* 0x000fe200000001ff */
[----:B------:R-:W-:Y:S01]  /*2ca0*/  ISETP.GT.U32.AND P3, PT, R12, R29, PT ;  /* 0x0000001d0c00720c */ /* 0x000fe20003f64070 */
[----:B------:R-:W-:Y:S01]  /*2cb0*/  IMAD R31, R2, R18, RZ ;  /* 0x00000012021f7224 */ /* 0x000fe200078e02ff */
[----:B------:R-:W-:-:S03]  /*2cc0*/  IABS R2, R15 ;  /* 0x0000000f00027213 */ /* 0x000fc60000000000 */
[----:B------:R-:W-:-:S04]  /*2cd0*/  IMAD.HI.U32 R24, R25, R31, R24 ;  /* 0x0000001f19187227 */ /* 0x000fc800078e0018 */
[----:B------:R-:W-:Y:S02]  /*2ce0*/  IMAD.MOV R2, RZ, RZ, -R2 ;  /* 0x000000ffff027224 */ /* 0x000fe400078e0a02 */
[----:B------:R-:W-:Y:S02]  /*2cf0*/  IMAD.HI.U32 R24, R24, R19, RZ ;  /* 0x0000001318187227 */ /* 0x000fe400078e00ff */
[----:B------:R-:W-:Y:S02]  /*2d00*/  @!P3 IADD3 R14, PT, PT, R14, 0x1, RZ ;  /* 0x000000010e0eb810 */ /* 0x000fe40007ffe0ff */
[----:B------:R-:W-:Y:S01]  /*2d10*/  IMAD R19, R24, R2, R19 ;  /* 0x0000000218137224 */ /* 0x000fe200078e0213 */
[----:B------:R-:W-:Y:S01]  /*2d20*/  IABS R2, R7 ;  /* 0x0000000700027213 */ /* 0x000fe20000000000 */
[----:B------:R-:W-:Y:S01]  /*2d30*/  @!P3 IMAD.IADD R29, R29, 0x1, -R12 ;  /* 0x000000011d1db824 */ /* 0x000fe200078e0a0c */
[----:B------:R-:W-:Y:S01]  /*2d40*/  ISETP.NE.AND P3, PT, R7, RZ, PT ;  /* 0x000000ff0700720c */ /* 0x000fe20003f65270 */
[----:B------:R-:W-:Y:S01]  /*2d50*/  @!P1 IMAD.MOV R23, RZ, RZ, -R23 ;  /* 0x000000ffff179224 */ /* 0x000fe200078e0a17 */
[----:B------:R-:W-:Y:S01]  /*2d60*/  ISETP.GT.U32.AND P0, PT, R18, R19, PT ;  /* 0x000000131200720c */ /* 0x000fe20003f04070 */
[----:B------:R-:W-:Y:S01]  /*2d70*/  IMAD.MOV R2, RZ, RZ, -R2 ;  /* 0x000000ffff027224 */ /* 0x000fe200078e0a02 */
[----:B------:R-:W-:-:S02]  /*2d80*/  @!P2 LOP3.LUT R23, RZ, R8, RZ, 0x33, !PT ;  /* 0x00000008ff17a212 */ /* 0x000fc400078e33ff */
[----:B------:R-:W-:Y:S02]  /*2d90*/  ISETP.GE.U32.AND P6, PT, R29, R12, PT ;  /* 0x0000000c1d00720c */ /* 0x000fe40003fc6070 */
[----:B------:R-:W-:-:S07]  /*2da0*/  IABS R12, R23 ;  /* 0x00000017000c7213 */ /* 0x000fce0000000000 */
[-C--:B------:R-:W-:Y:S01]  /*2db0*/  @!P0 IADD3 R19, PT, PT, R19, -R18.reuse, RZ ;  /* 0x8000001213138210 */ /* 0x080fe20007ffe0ff */
[----:B------:R-:W-:Y:S01]  /*2dc0*/  @!P0 VIADD R24, R24, 0x1 ;  /* 0x0000000118188836 */ /* 0x000fe20000000000 */
[----:B------:R-:W-:Y:S02]  /*2dd0*/  ISETP.NE.AND P0, PT, R15, RZ, PT ;  /* 0x000000ff0f00720c */ /* 0x000fe40003f05270 */
[----:B------:R-:W-:Y:S01]  /*2de0*/  ISETP.GE.U32.AND P1, PT, R19, R18, PT ;  /* 0x000000121300720c */ /* 0x000fe20003f26070 */
[----:B------:R-:W-:Y:S01]  /*2df0*/  IMAD.HI.U32 R19, R13, R12, RZ ;  /* 0x0000000c0d137227 */ /* 0x000fe200078e00ff */
[----:B------:R-:W-:-:S03]  /*2e00*/  LOP3.LUT R13, R4, R15, RZ, 0x3c, !PT ;  /* 0x0000000f040d7212 */ /* 0x000fc600078e3cff */
[----:B------:R-:W-:Y:S01]  /*2e10*/  IMAD R2, R19, R2, R12 ;  /* 0x0000000213027224 */ /* 0x000fe200078e020c */
[----:B------:R-:W-:Y:S01]  /*2e20*/  ISETP.GE.AND P2, PT, R13, RZ, PT ;  /* 0x000000ff0d00720c */ /* 0x000fe20003f46270 */
[----:B------:R-:W-:Y:S01]  /*2e30*/  @P6 VIADD R14, R14, 0x1 ;  /* 0x000000010e0e6836 */ /* 0x000fe20000000000 */
[----:B------:R-:W-:-:S05]  /*2e40*/  LOP3.LUT R12, R16, R9, RZ, 0x3c, !PT ;  /* 0x00000009100c7212 */ /* 0x000fca00078e3cff */
[----:B------:R-:W-:Y:S02]  /*2e50*/  @P1 IADD3 R24, PT, PT, R24, 0x1, RZ ;  /* 0x0000000118181810 */ /* 0x000fe40007ffe0ff */
[----:B------:R-:W-:-:S04]  /*2e60*/  ISETP.GT.U32.AND P1, PT, R11, R2, PT ;  /* 0x000000020b00720c */ /* 0x000fc80003f24070 */
[----:B------:R-:W-:Y:S01]  /*2e70*/  @!P2 IMAD.MOV R24, RZ, RZ, -R24 ;  /* 0x000000ffff18a224 */ /* 0x000fe200078e0a18 */
[----:B------:R-:W-:Y:S02]  /*2e80*/  ISETP.GE.AND P2, PT, R12, RZ, PT ;  /* 0x000000ff0c00720c */ /* 0x000fe40003f46270 */
[----:B------:R-:W-:Y:S02]  /*2e90*/  LOP3.LUT R12, R23, R7, RZ, 0x3c, !PT ;  /* 0x00000007170c7212 */ /* 0x000fe400078e3cff */
[----:B------:R-:W-:Y:S02]  /*2ea0*/  @!P0 LOP3.LUT R24, RZ, R15, RZ, 0x33, !PT ;  /* 0x0000000fff188212 */ /* 0x000fe400078e33ff */
[----:B------:R-:W-:Y:S02]  /*2eb0*/  ISETP.GE.AND P0, PT, R12, RZ, PT ;  /* 0x000000ff0c00720c */ /* 0x000fe40003f06270 */
[----:B------:R-:W-:Y:S02]  /*2ec0*/  @!P1 IMAD.IADD R2, R2, 0x1, -R11 ;  /* 0x0000000102029824 */ /* 0x000fe400078e0a0b */
[C---:B------:R-:W-:Y:S01]  /*2ed0*/  IMAD.WIDE R12, R24.reuse, UR9, RZ ;  /* 0x00000009180c7c25 */ /* 0x040fe2000f8e02ff */
[----:B------:R-:W-:-:S02]  /*2ee0*/  IADD3 R24, PT, PT, -R24, RZ, RZ ;  /* 0x000000ff18187210 */ /* 0x000fc40007ffe1ff */
[----:B------:R-:W-:Y:S01]  /*2ef0*/  ISETP.GE.U32.AND P4, PT, R2, R11, PT ;  /* 0x0000000b0200720c */ /* 0x000fe20003f86070 */
[----:B------:R-:W-:Y:S01]  /*2f00*/  @!P1 VIADD R19, R19, 0x1 ;  /* 0x0000000113139836 */ /* 0x000fe20000000000 */
[----:B------:R-:W-:Y:S01]  /*2f10*/  @!P2 IADD3 R14, PT, PT, -R14, RZ, RZ ;  /* 0x000000ff0e0ea210 */ /* 0x000fe20007ffe1ff */
[C---:B------:R-:W-:Y:S01]  /*2f20*/  IMAD.WIDE.U32 R12, R3.reuse, UR12, R12 ;  /* 0x0000000c030c7c25 */ /* 0x040fe2000f8e000c */
[----:B------:R-:W-:Y:S01]  /*2f30*/  @!P5 LOP3.LUT R14, RZ, R9, RZ, 0x33, !PT ;  /* 0x00000009ff0ed212 */ /* 0x000fe200078e33ff */
[----:B------:R-:W-:Y:S02]  /*2f40*/  UIMAD UR12, UR22, UR12, URZ ;  /* 0x0000000c160c72a4 */ /* 0x000fe4000f8e02ff */
[----:B------:R-:W-:Y:S02]  /*2f50*/  IMAD.MOV R2, RZ, RZ, -R16 ;  /* 0x000000ffff027224 */ /* 0x000fe400078e0a10 */
[----:B------:R-:W-:Y:S02]  /*2f60*/  IMAD R13, R3, UR5, R13 ;  /* 0x00000005030d7c24 */ /* 0x000fe4000f8e020d */
[----:B------:R-:W-:Y:S01]  /*2f70*/  IMAD R2, R10, R2, R27 ;  /* 0x000000020a027224 */ /* 0x000fe200078e021b */
[----:B------:R-:W-:Y:S01]  /*2f80*/  IADD3 R10, PT, PT, -R14, RZ, RZ ;  /* 0x000000ff0e0a7210 */ /* 0x000fe20007ffe1ff */
[----:B------:R-:W-:-:S02]  /*2f90*/  @P4 VIADD R19, R19, 0x1 ;  /* 0x0000000113134836 */ /* 0x000fc40000000000 */
[----:B------:R-:W-:Y:S02]  /*2fa0*/  IMAD R15, R15, R24, R4 ;  /* 0x000000180f0f7224 */ /* 0x000fe400078e0204 */
[----:B------:R-:W-:Y:S01]  /*2fb0*/  @!P0 IMAD.MOV R19, RZ, RZ, -R19 ;  /* 0x000000ffff138224 */ /* 0x000fe200078e0a13 */
[----:B------:R-:W-:Y:S01]  /*2fc0*/  @!P3 LOP3.LUT R19, RZ, R7, RZ, 0x33, !PT ;  /* 0x00000007ff13b212 */ /* 0x000fe200078e33ff */
[----:B------:R-:W-:Y:S02]  /*2fd0*/  IMAD.MOV R3, RZ, RZ, -R23 ;  /* 0x000000ffff037224 */ /* 0x000fe400078e0a17 */
[----:B------:R-:W-:-:S04]  /*2fe0*/  IMAD.WIDE R12, R15, UR8, R12 ;  /* 0x000000080f0c7c25 */ /* 0x000fc8000f8e020c */
[----:B------:R-:W-:Y:S01]  /*2ff0*/  IMAD.WIDE R24, R2, UR4, RZ ;  /* 0x0000000402187c25 */ /* 0x000fe2000f8e02ff */
[----:B------:R-:W0:Y:S03]  /*3000*/  LDCU.64 UR4, c[0x0][0x420] ;  /* 0x00008400ff0477ac */ /* 0x000e260008000a00 */
[----:B------:R-:W-:-:S04]  /*3010*/  IMAD.WIDE R14, R14, UR6, RZ ;  /* 0x000000060e0e7c25 */ /* 0x000fc8000f8e02ff */
[----:B------:R-:W-:Y:S02]  /*3020*/  IMAD.MOV R4, RZ, RZ, -R19 ;  /* 0x000000ffff047224 */ /* 0x000fe400078e0a13 */
[----:B------:R-:W-:Y:S01]  /*3030*/  IMAD R3, R8, R3, R0 ;  /* 0x0000000308037224 */ /* 0x000fe200078e0200 */
[----:B------:R-:W-:Y:S01]  /*3040*/  IADD3 R0, P1, P0, R14, R12, R24 ;  /* 0x0000000c0e007210 */ /* 0x000fe2000783e018 */
[----:B------:R-:W-:Y:S02]  /*3050*/  IMAD R10, R9, R10, R16 ;  /* 0x0000000a090a7224 */ /* 0x000fe400078e0210 */
[----:B------:R-:W-:Y:S01]  /*3060*/  IMAD R7, R7, R4, R23 ;  /* 0x0000000407077224 */ /* 0x000fe200078e0217 */
[----:B------:R-:W-:Y:S01]  /*3070*/  IADD3.X R13, PT, PT, R15, R13, R25, P1, P0 ;  /* 0x0000000d0f0d7210 */ /* 0x000fe20000fe0419 */
[----:B------:R-:W-:-:S04]  /*3080*/  IMAD.WIDE R2, R3, UR12, RZ ;  /* 0x0000000c03027c25 */ /* 0x000fc8000f8e02ff */
        /* <DEDUP_REMOVED lines=11> */
.L_x_170:
[----:B------:R-:W0:Y:S01]  /*3140*/  LDC.64 R2, c[0x0][0x420] ;  /* 0x00010800ff027b82 */ /* 0x000e220000000a00 */
[----:B------:R-:W-:-:S05]  /*3150*/  IADD3 R11, PT, PT, R11, UR20, RZ ;  /* 0x000000140b0b7c10 */ /* 0x000fca000fffe0ff */
[----:B0-----:R-:W-:-:S05]  /*3160*/  IMAD.WIDE.U32 R2, R11, 0x4, R2 ;  /* 0x000000040b027825 */ /* 0x001fca00078e0002 */
[----:B------:R1:W-:Y:S02]  /*3170*/  STG.E desc[UR10][R2.64], R20 ;  /* 0x0000001402007986 */ /* 0x0003e4000c10190a */
.L_x_169:
[----:B------:R-:W-:Y:S05]  /*3180*/  BSYNC.RECONVERGENT B1 ;  /* 0x0000000000017941 */ /* 0x000fea0003800200 */
.L_x_168:
[----:B------:R-:W2:Y:S01]  /*3190*/  LDCU UR6, c[0x0][0x534] ;  /* 0x0000a680ff0677ac */ /* 0x000ea20008000800 */
[----:B01----:R-:W-:Y:S01]  /*31a0*/  LOP3.LUT R2, R17, 0x7, RZ, 0xc0, !PT ;  /* 0x0000000711027812 */ /* 0x003fe200078ec0ff */
[----:B------:R-:W-:Y:S03]  /*31b0*/  BSSY.RECONVERGENT B0, `(.L_x_176) ;  /* 0x000000f000007945 */ /* 0x000fe60003800200 */
[----:B--2---:R-:W-:-:S04]  /*31c0*/  ISETP.GE.AND P0, PT, R2, UR6, PT ;  /* 0x0000000602007c0c */ /* 0x004fc8000bf06270 */
[----:B------:R-:W-:-:S13]  /*31d0*/  ISETP.GT.U32.OR P0, PT, R17, 0x3f, P0 ;  /* 0x0000003f1100780c */ /* 0x000fda0000704470 */
[----:B------:R-:W-:Y:S05]  /*31e0*/  @P0 BRA `(.L_x_177) ;  /* 0x00000000002c0947 */ /* 0x000fea0003800000 */
[----:B------:R-:W0:Y:S01]  /*31f0*/  S2R R0, SR_CgaCtaId ;  /* 0x0000000000007919 */ /* 0x000e220000008800 */
[----:B------:R-:W-:Y:S01]  /*3200*/  FADD.FTZ R4, -R20, R21 ;  /* 0x0000001514047221 */ /* 0x000fe20000010100 */
[----:B------:R-:W-:-:S03]  /*3210*/  MOV R3, 0x400 ;  /* 0x0000040000037802 */ /* 0x000fc60000000f00 */
[----:B------:R-:W-:-:S06]  /*3220*/  FMUL.FTZ R4, R4, 1.4426950216293334961 ;  /* 0x3fb8aa3b04047820 */ /* 0x000fcc0000410000 */
[----:B------:R-:W1:Y:S01]  /*3230*/  MUFU.EX2 R4, R4 ;  /* 0x0000000400047308 */ /* 0x000e620000000800 */
[----:B0-----:R-:W-:Y:S02]  /*3240*/  LEA R3, R0, R3, 0x18 ;  /* 0x0000000300037211 */ /* 0x001fe400078ec0ff */
[----:B------:R-:W-:-:S03]  /*3250*/  SHF.R.U32.HI R0, RZ, 0x1, R17 ;  /* 0x00000001ff007819 */ /* 0x000fc60000011611 */
[----:B------:R-:W-:Y:S01]  /*3260*/  IMAD R3, R2, 0x24, R3 ;  /* 0x0000002402037824 */ /* 0x000fe200078e0203 */
[----:B------:R-:W-:-:S04]  /*3270*/  LOP3.LUT R0, R0, 0x1fc, RZ, 0xc0, !PT ;  /* 0x000001fc00007812 */ /* 0x000fc800078ec0ff */
[----:B------:R-:W-:-:S05]  /*3280*/  IADD3 R3, PT, PT, R3, R0, RZ ;  /* 0x0000000003037210 */ /* 0x000fca0007ffe0ff */
[----:B-1----:R0:W-:Y:S02]  /*3290*/  STS [R3], R4 ;  /* 0x0000000403007388 */ /* 0x0021e40000000800 */
.L_x_177:
[----:B------:R-:W-:Y:S05]  /*32a0*/  BSYNC.RECONVERGENT B0 ;  /* 0x0000000000007941 */ /* 0x000fea0003800200 */
.L_x_176:
[----:B------:R-:W-:Y:S01]  /*32b0*/  BAR.SYNC.DEFER_BLOCKING 0x0 ;  /* 0x0000000000007b1d */ /* 0x000fe20000010000 */
[----:B------:R-:W-:Y:S01]  /*32c0*/  UISETP.GE.AND UP0, UPT, UR6, 0x1, UPT ;  /* 0x000000010600788c */ /* 0x000fe2000bf06270 */
[----:B------:R-:W-:Y:S01]  /*32d0*/  SHF.R.U32.HI R13, RZ, 0x4, R17 ;  /* 0x00000004ff0d7819 */ /* 0x000fe20000011611 */
[----:B------:R-:W-:Y:S01]  /*32e0*/  IMAD.SHL.U32 R17, R17, 0x4, RZ ;  /* 0x0000000411117824 */ /* 0x000fe200078e00ff */
[----:B0-----:R-:W-:Y:S01]  /*32f0*/  CS2R R2, SRZ ;  /* 0x0000000000027805 */ /* 0x001fe2000001ff00 */
[----:B------:R-:W-:Y:S02]  /*3300*/  IMAD.MOV.U32 R0, RZ, RZ, RZ ;  /* 0x000000ffff007224 */ /* 0x000fe400078e00ff */
[----:B------:R-:W-:Y:S01]  /*3310*/  IMAD.MOV.U32 R5, RZ, RZ, RZ ;  /* 0x000000ffff057224 */ /* 0x000fe200078e00ff */
[----:B------:R-:W-:Y:S02]  /*3320*/  LOP3.LUT R16, R17, 0x3c, RZ, 0xc0, !PT ;  /* 0x0000003c11107812 */ /* 0x000fe400078ec0ff */
[----:B------:R-:W-:Y:S05]  /*3330*/  BRA.U !UP0, `(.L_x_178) ;  /* 0x0000000508ec7547 */ /* 0x000fea000b800000 */
[----:B------:R-:W0:Y:S01]  /*3340*/  LDCU UR13, c[0x0][0x44c] ;  /* 0x00008980ff0d77ac */ /* 0x000e220008000800 */
[----:B------:R-:W-:Y:S01]  /*3350*/  IMAD.MOV.U32 R18, RZ, RZ, RZ ;  /* 0x000000ffff127224 */ /* 0x000fe200078e00ff */
[----:B------:R-:W-:Y:S02]  /*3360*/  CS2R R10, SRZ ;  /* 0x00000000000a7805 */ /* 0x000fe4000001ff00 */
[----:B------:R-:W-:Y:S01]  /*3370*/  CS2R R8, SRZ ;  /* 0x0000000000087805 */ /* 0x000fe2000001ff00 */
[----:B------:R-:W1:Y:S01]  /*3380*/  LDCU.64 UR4, c[0x0][0x3f8] ;  /* 0x00007f00ff0477ac */ /* 0x000e620008000a00 */
[----:B------:R-:W-:Y:S02]  /*3390*/  UISETP.GE.U32.AND UP0, UPT, UR6, 0x4, UPT ;  /* 0x000000040600788c */ /* 0x000fe4000bf06070 */
[----:B0-----:R-:W-:Y:S02]  /*33a0*/  UIMAD UR7, UR20, UR13, URZ ;  /* 0x0000000d140772a4 */ /* 0x001fe4000f8e02ff */
[----:B------:R-:W-:-:S04]  /*33b0*/  UIMAD UR13, UR21, UR13, URZ ;  /* 0x0000000d150d72a4 */ /* 0x000fc8000f8e02ff */
[----:B------:R-:W-:Y:S01]  /*33c0*/  IMAD.U32 R15, RZ, RZ, UR7 ;  /* 0x00000007ff0f7e24 */ /* 0x000fe2000f8e00ff */
[----:B------:R-:W-:Y:S01]  /*33d0*/  IADD3 R0, P0, PT, R17, UR7, RZ ;  /* 0x0000000711007c10 */ /* 0x000fe2000ff1e0ff */
        /* <DEDUP_REMOVED lines=24> */
.L_x_188:
        /* <DEDUP_REMOVED lines=9> */
.L_x_181:
[----:B------:R-:W-:Y:S05]  /*35f0*/  BSYNC.RECONVERGENT B0 ;  /* 0x0000000000007941 */ /* 0x000fea0003800200 */
.L_x_180:
        /* <DEDUP_REMOVED lines=12> */
.L_x_183:
[----:B------:R-:W-:Y:S05]  /*36c0*/  BSYNC.RECONVERGENT B0 ;  /* 0x0000000000007941 */ /* 0x000fea0003800200 */
.L_x_182:
        /* <DEDUP_REMOVED lines=12> */
.L_x_185:
[----:B------:R-:W-:Y:S05]  /*3790*/  BSYNC.RECONVERGENT B0 ;  /* 0x0000000000007941 */ /* 0x000fea0003800200 */
.L_x_184:
        /* <DEDUP_REMOVED lines=12> */
.L_x_187:
[----:B------:R-:W-:Y:S05]  /*3860*/  BSYNC.RECONVERGENT B0 ;  /* 0x0000000000007941 */ /* 0x000fea0003800200 */
.L_x_186:
        /* <DEDUP_REMOVED lines=11> */
.L_x_179:
        /* <DEDUP_REMOVED lines=11> */
.L_x_191:
        /* <DEDUP_REMOVED lines=8> */
.L_x_190:
[----:B------:R-:W-:Y:S05]  /*3a50*/  BSYNC.RECONVERGENT B0 ;  /* 0x0000000000007941 */ /* 0x000fea0003800200 */
.L_x_189:
        /* <DEDUP_REMOVED lines=9> */
.L_x_178:
        /* <DEDUP_REMOVED lines=71> */
[----:B------:R-:W-:-:S03]  /*3f60*/  IMAD.WIDE.U32 R16, R12, UR8, R16 ;  /* 0x000000080c107c25 */ /* 0x000fc6000f8e0010 */
[----:B------:R-:W-:Y:S01]  /*3f70*/  SHF.R.S32.HI R4, RZ, 0x1f, R9 ;  /* 0x0000001fff047819 */ /* 0x000fe20000011409 */
[----:B------:R-:W-:-:S04]  /*3f80*/  IMAD R7, R12, UR9, R7 ;  /* 0x000000090c077c24 */ /* 0x000fc8000f8e0207 */
[----:B------:R-:W-:Y:S01]  /*3f90*/  IMAD R4, R4, UR6, RZ ;  /* 0x0000000604047c24 */ /* 0x000fe2000f8e02ff */
[----:B------:R-:W-:-:S03]  /*3fa0*/  IADD3 R17, PT, PT, R17, R7, RZ ;  /* 0x0000000711117210 */ /* 0x000fc60007ffe0ff */
[C---:B------:R-:W-:Y:S02]  /*3fb0*/  IMAD R4, R9.reuse, UR7, R4 ;  /* 0x0000000709047c24 */ /* 0x040fe4000f8e0204 */
[----:B------:R-:W-:-:S05]  /*3fc0*/  IMAD.WIDE.U32 R16, R9, UR6, R16 ;  /* 0x0000000609107c25 */ /* 0x000fca000f8e0010 */
[----:B------:R-:W-:Y:S02]  /*3fd0*/  IADD3 R6, PT, PT, R17, R4, RZ ;  /* 0x0000000411067210 */ /* 0x000fe40007ffe0ff */
[----:B0-----:R-:W-:-:S04]  /*3fe0*/  LEA R4, P0, R16, UR4, 0x1 ;  /* 0x0000000410047c11 */ /* 0x001fc8000f8008ff */
[----:B------:R-:W-:-:S05]  /*3ff0*/  LEA.HI.X R5, R16, UR5, R6, 0x1, P0 ;  /* 0x0000000510057c11 */ /* 0x000fca00080f0c06 */
[----:B------:R-:W-:Y:S01]  /*4000*/  STG.E.64 desc[UR10][R4.64], R2 ;  /* 0x0000000204007986 */ /* 0x000fe2000c101b0a */
[----:B------:R-:W-:Y:S05]  /*4010*/  EXIT ;  /* 0x000000000000794d */ /* 0x000fea0003800000 */
        .weak           $__internal_4_$__cuda_sm20_div_s64
        .type           $__internal_4_$__cuda_sm20_div_s64,@function
        .size           $__internal_4_$__cuda_sm20_div_s64,(.L_x_14710 - $__internal_4_$__cuda_sm20_div_s64)
$__internal_4_$__cuda_sm20_div_s64:
        /* <DEDUP_REMOVED lines=13> */
[----:B------:R-:W-:Y:S01]  /*40f0*/  IMAD R19, R28, R23, R19 ;  /* 0x000000171c137224 */ /* 0x000fe200078e0213 */
[----:B------:R-:W-:-:S03]  /*4100*/  IADD3 R11, P0, PT, RZ, -R18, RZ ;  /* 0x80000012ff0b7210 */ /* 0x000fc60007f1e0ff */
[----:B------:R-:W-:Y:S02]  /*4110*/  IMAD R0, R29, R22, R19 ;  /* 0x000000161d007224 */ /* 0x000fe400078e0213 */
[----:B------:R-:W-:-:S04]  /*4120*/  IMAD.HI.U32 R18, R28, R11, RZ ;  /* 0x0000000b1c127227 */ /* 0x000fc800078e00ff */
[----:B------:R-:W-:Y:S02]  /*4130*/  IMAD.X R0, RZ, RZ, ~R0, P0 ;  /* 0x000000ffff007224 */ /* 0x000fe400000e0e00 */
[----:B------:R-:W-:Y:S02]  /*4140*/  IMAD.MOV.U32 R19, RZ, RZ, R28 ;  /* 0x000000ffff137224 */ /* 0x000fe400078e001c */
[----:B------:R-:W-:-:S04]  /*4150*/  IMAD.WIDE.U32 R18, P0, R28, R0, R18 ;  /* 0x000000001c127225 */ /* 0x000fc80007800012 */
[----:B------:R-:W-:-:S04]  /*4160*/  IMAD.HI.U32 R11, P1, R29, R11, R18 ;  /* 0x0000000b1d0b7227 */ /* 0x000fc80007820012 */
[----:B------:R-:W-:-:S04]  /*4170*/  IMAD.HI.U32 R18, R29, R0, RZ ;  /* 0x000000001d127227 */ /* 0x000fc800078e00ff */
[----:B------:R-:W-:Y:S02]  /*4180*/  IMAD R0, R29, R0, RZ ;  /* 0x000000001d007224 */ /* 0x000fe400078e02ff */
[----:B------:R-:W-:-:S03]  /*4190*/  IMAD.X R18, R18, 0x1, R29, P0 ;  /* 0x0000000112127824 */ /* 0x000fc600000e061d */
[----:B------:R-:W-:-:S04]  /*41a0*/  IADD3 R29, P0, PT, R0, R11, RZ ;  /* 0x0000000b001d7210 */ /* 0x000fc80007f1e0ff */
[----:B------:R-:W-:Y:S01]  /*41b0*/  IADD3.X R18, PT, PT, RZ, RZ, R18, P0, P1 ;  /* 0x000000ffff127210 */ /* 0x000fe200007e2412 */
[----:B------:R-:W-:Y:S01]  /*41c0*/  IMAD.WIDE.U32 R34, R29, R22, RZ ;  /* 0x000000161d227225 */ /* 0x000fe200078e00ff */
[----:B------:R-:W-:-:S03]  /*41d0*/  ISETP.GE.AND P1, PT, R15, RZ, PT ;  /* 0x000000ff0f00720c */ /* 0x000fc60003f26270 */
[----:B------:R-:W-:Y:S01]  /*41e0*/  IMAD R11, R29, R23, R35 ;  /* 0x000000171d0b7224 */ /* 0x000fe200078e0223 */
[----:B------:R-:W-:-:S03]  /*41f0*/  IADD3 R19, P0, PT, RZ, -R34, RZ ;  /* 0x80000022ff137210 */ /* 0x000fc60007f1e0ff */
[----:B------:R-:W-:Y:S02]  /*4200*/  IMAD R11, R18, R22, R11 ;  /* 0x00000016120b7224 */ /* 0x000fe400078e020b */
[----:B------:R-:W-:-:S03]  /*4210*/  IMAD.HI.U32 R28, R29, R19, RZ ;  /* 0x000000131d1c7227 */ /* 0x000fc600078e00ff */
[----:B------:R-:W-:-:S05]  /*4220*/  IADD3.X R11, PT, PT, RZ, ~R11, RZ, P0, !PT ;  /* 0x8000000bff0b7210 */ /* 0x000fca00007fe4ff */
[----:B------:R-:W-:-:S04]  /*4230*/  IMAD.WIDE.U32 R28, P0, R29, R11, R28 ;  /* 0x0000000b1d1c7225 */ /* 0x000fc8000780001c */
[----:B------:R-:W-:-:S04]  /*4240*/  IMAD.HI.U32 R12, P3, R18, R19, R28 ;  /* 0x00000013120c7227 */ /* 0x000fc8000786001c */
[----:B------:R-:W-:-:S04]  /*4250*/  IMAD.HI.U32 R19, R18, R11, RZ ;  /* 0x0000000b12137227 */ /* 0x000fc800078e00ff */
[----:B------:R-:W-:Y:S01]  /*4260*/  IMAD.X R0, R19, 0x1, R18, P0 ;  /* 0x0000000113007824 */ /* 0x000fe200000e0612 */
[-C--:B------:R-:W-:Y:S01]  /*4270*/  IADD3 R25, P0, PT, RZ, -R24.reuse, RZ ;  /* 0x80000018ff197210 */ /* 0x080fe20007f1e0ff */
[----:B------:R-:W-:Y:S02]  /*4280*/  IMAD R11, R18, R11, RZ ;  /* 0x0000000b120b7224 */ /* 0x000fe400078e02ff */
[----:B------:R-:W-:Y:S01]  /*4290*/  IMAD.MOV.U32 R19, RZ, RZ, RZ ;  /* 0x000000ffff137224 */ /* 0x000fe200078e00ff */
[----:B------:R-:W-:Y:S01]  /*42a0*/  SEL R25, R25, R24, !P1 ;  /* 0x0000001819197207 */ /* 0x000fe20004800000 */
[----:B------:R-:W-:Y:S01]  /*42b0*/  IMAD.X R18, RZ, RZ, ~R15, P0 ;  /* 0x000000ffff127224 */ /* 0x000fe200000e0e0f */
[----:B------:R-:W-:-:S04]  /*42c0*/  IADD3 R12, P2, PT, R11, R12, RZ ;  /* 0x0000000c0b0c7210 */ /* 0x000fc80007f5e0ff */
[----:B------:R-:W-:Y:S01]  /*42d0*/  SEL R11, R18, R15, !P1 ;  /* 0x0000000f120b7207 */ /* 0x000fe20004800000 */
[----:B------:R-:W-:Y:S01]  /*42e0*/  IMAD.HI.U32 R18, R12, R25, RZ ;  /* 0x000000190c127227 */ /* 0x000fe200078e00ff */
[----:B------:R-:W-:-:S03]  /*42f0*/  IADD3.X R0, PT, PT, RZ, RZ, R0, P2, P3 ;  /* 0x000000ffff007210 */ /* 0x000fc600017e6400 */
[----:B------:R-:W-:-:S04]  /*4300*/  IMAD.WIDE.U32 R18, R12, R11, R18 ;  /* 0x0000000b0c127225 */ /* 0x000fc800078e0012 */
[----:B------:R-:W-:-:S04]  /*4310*/  IMAD.HI.U32 R12, P2, R0, R25, R18 ;  /* 0x00000019000c7227 */ /* 0x000fc80007840012 */
[CC--:B------:R-:W-:Y:S02]  /*4320*/  IMAD R19, R0.reuse, R11.reuse, RZ ;  /* 0x0000000b00137224 */ /* 0x0c0fe400078e02ff */
[----:B------:R-:W-:-:S03]  /*4330*/  IMAD.HI.U32 R0, R0, R11, RZ ;  /* 0x0000000b00007227 */ /* 0x000fc600078e00ff */
[----:B------:R-:W-:Y:S01]  /*4340*/  IADD3 R19, P1, PT, R19, R12, RZ ;  /* 0x0000000c13137210 */ /* 0x000fe20007f3e0ff */
[----:B------:R-:W-:-:S04]  /*4350*/  IMAD.X R0, RZ, RZ, R0, P2 ;  /* 0x000000ffff007224 */ /* 0x000fc800010e0600 */
[----:B------:R-:W-:-:S04]  /*4360*/  IMAD.WIDE.U32 R28, R19, R22, RZ ;  /* 0x00000016131c7225 */ /* 0x000fc800078e00ff */
[----:B------:R-:W-:Y:S01]  /*4370*/  IMAD R18, R19, R23, R29 ;  /* 0x0000001713127224 */ /* 0x000fe200078e021d */
[----:B------:R-:W-:Y:S02]  /*4380*/  IADD3 R12, P0, PT, -R28, R25, RZ ;  /* 0x000000191c0c7210 */ /* 0x000fe40007f1e1ff */
[----:B------:R-:W-:Y:S02]  /*4390*/  IADD3.X R25, PT, PT, RZ, R0, RZ, P1, !PT ;  /* 0x00000000ff197210 */ /* 0x000fe40000ffe4ff */
[CC--:B------:R-:W-:Y:S02]  /*43a0*/  ISETP.GE.U32.AND P2, PT, R12.reuse, R22.reuse, PT ;  /* 0x000000160c00720c */ /* 0x0c0fe40003f46070 */
[-C--:B------:R-:W-:Y:S01]  /*43b0*/  IADD3 R29, P1, PT, R12, -R22.reuse, RZ ;  /* 0x800000160c1d7210 */ /* 0x080fe20007f3e0ff */
[----:B------:R-:W-:-:S04]  /*43c0*/  IMAD R18, R25, R22, R18 ;  /* 0x0000001619127224 */ /* 0x000fc800078e0212 */
[----:B------:R-:W-:-:S04]  /*43d0*/  IMAD.X R11, R11, 0x1, ~R18, P0 ;  /* 0x000000010b0b7824 */ /* 0x000fc800000e0e12 */
[C---:B------:R-:W-:Y:S01]  /*43e0*/  IMAD.X R0, R11.reuse, 0x1, ~R23, P1 ;  /* 0x000000010b007824 */ /* 0x040fe200008e0e17 */
[----:B------:R-:W-:-:S04]  /*43f0*/  ISETP.GE.U32.AND.EX P2, PT, R11, R23, PT, P2 ;  /* 0x000000170b00720c */ /* 0x000fc80003f46120 */
[----:B------:R-:W-:Y:S02]  /*4400*/  SEL R29, R29, R12, P2 ;  /* 0x0000000c1d1d7207 */ /* 0x000fe40001000000 */
[----:B------:R-:W-:Y:S02]  /*4410*/  IADD3 R12, P1, PT, R19, 0x1, RZ ;  /* 0x00000001130c7810 */ /* 0x000fe40007f3e0ff */
[----:B------:R-:W-:Y:S02]  /*4420*/  SEL R11, R0, R11, P2 ;  /* 0x0000000b000b7207 */ /* 0x000fe40001000000 */
[----:B------:R-:W-:Y:S01]  /*4430*/  ISETP.GE.U32.AND P0, PT, R29, R22, PT ;  /* 0x000000161d00720c */ /* 0x000fe20003f06070 */
[----:B------:R-:W-:Y:S01]  /*4440*/  IMAD.X R0, RZ, RZ, R25, P1 ;  /* 0x000000ffff007224 */ /* 0x000fe200008e0619 */
[----:B------:R-:W-:Y:S02]  /*4450*/  SEL R12, R12, R19, P2 ;  /* 0x000000130c0c7207 */ /* 0x000fe40001000000 */
[----:B------:R-:W-:-:S02]  /*4460*/  ISETP.GE.U32.AND.EX P1, PT, R11, R23, PT, P0 ;  /* 0x000000170b00720c */ /* 0x000fc40003f26100 */
[----:B------:R-:W-:Y:S02]  /*4470*/  SEL R0, R0, R25, P2 ;  /* 0x0000001900007207 */ /* 0x000fe40001000000 */
[----:B------:R-:W-:-:S04]  /*4480*/  IADD3 R19, P0, PT, R12, 0x1, RZ ;  /* 0x000000010c137810 */ /* 0x000fc80007f1e0ff */
[----:B------:R-:W-:Y:S02]  /*4490*/  IADD3.X R11, PT, PT, RZ, R0, RZ, P0, !PT ;  /* 0x00000000ff0b7210 */ /* 0x000fe400007fe4ff */
[----:B------:R-:W-:Y:S02]  /*44a0*/  SEL R19, R19, R12, P1 ;  /* 0x0000000c13137207 */ /* 0x000fe40000800000 */
[----:B------:R-:W-:Y:S02]  /*44b0*/  SEL R11, R11, R0, P1 ;  /* 0x000000000b0b7207 */ /* 0x000fe40000800000 */
[----:B------:R-:W-:Y:S01]  /*44c0*/  LOP3.LUT R12, R13, R15, RZ, 0x3c, !PT ;  /* 0x0000000f0d0c7212 */ /* 0x000fe200078e3cff */
[----:B------:R-:W-:Y:S01]  /*44d0*/  IMAD.MOV.U32 R15, RZ, RZ, 0x0 ;  /* 0x00000000ff0f7424 */ /* 0x000fe200078e00ff */
[----:B------:R-:W-:Y:S02]  /*44e0*/  IADD3 R0, P1, PT, RZ, -R19, RZ ;  /* 0x80000013ff007210 */ /* 0x000fe40007f3e0ff */
[----:B------:R-:W-:-:S02]  /*44f0*/  ISETP.GE.AND P2, PT, R12, RZ, PT ;  /* 0x000000ff0c00720c */ /* 0x000fc40003f46270 */
[----:B------:R-:W-:Y:S01]  /*4500*/  ISETP.NE.U32.AND P0, PT, R16, RZ, PT ;  /* 0x000000ff1000720c */ /* 0x000fe20003f05070 */
[----:B------:R-:W-:Y:S01]  /*4510*/  IMAD.X R12, RZ, RZ, ~R11, P1 ;  /* 0x000000ffff0c7224 */ /* 0x000fe200008e0e0b */
[----:B------:R-:W-:Y:S02]  /*4520*/  SEL R0, R0, R19, !P2 ;  /* 0x0000001300007207 */ /* 0x000fe40005000000 */
[----:B------:R-:W-:Y:S02]  /*4530*/  ISETP.NE.AND.EX P0, PT, R13, RZ, PT, P0 ;  /* 0x000000ff0d00720c */ /* 0x000fe40003f05300 */
[----:B------:R-:W-:Y:S02]  /*4540*/  SEL R12, R12, R11, !P2 ;  /* 0x0000000b0c0c7207 */ /* 0x000fe40005000000 */
[----:B------:R-:W-:Y:S02]  /*4550*/  SEL R0, R0, 0xffffffff, P0 ;  /* 0xffffffff00007807 */ /* 0x000fe40000000000 */
[----:B------:R-:W-:Y:S01]  /*4560*/  SEL R11, R12, 0xffffffff, P0 ;  /* 0xffffffff0c0b7807 */ /* 0x000fe20000000000 */
[----:B------:R-:W-:Y:S06]  /*4570*/  RET.REL.NODEC R14 `(_ZN5flash32flash_fwd_splitkv_combine_kernelI23Flash_fwd_kernel_traitsILi64ELi64ELi256ELi4ELb0ELb0EN7cutlass10bfloat16_tE19Flash_kernel_traitsILi64ELi64ELi256ELi4ES3_EELi8ELi3ELb0EEEvNS_16Flash_fwd_paramsE) ;  /* 0xffffffb80ea07950 */ /* 0x000fec0003c3ffff */
.L_x_192:
        /* <DEDUP_REMOVED lines=16> */
.L_x_14710:


//--------------------- .text._ZN5flash32flash_fwd_splitkv_combine_kernelI23Flash_fwd_kernel_traitsILi64ELi64ELi256ELi4ELb0ELb0EN7cutlass10bfloat16_tE19Flash_kernel_traitsILi64ELi64ELi256ELi4ES3_EELi8ELi2ELb0EEEvNS_16Flash_fwd_paramsE --------------------------
	.section	.text._ZN5flash32flash_fwd_splitkv_combine_kernelI23Flash_fwd_kernel_traitsILi64ELi64ELi256ELi4ELb0ELb0EN7cutlass10bfloat16_tE19Flash_kernel_traitsILi64ELi64ELi256ELi4ES3_EELi8ELi2ELb0EEEvNS_16Flash_fwd_paramsE,"ax",@progbits
	.align	128
        .global         _ZN5flash32flash_fwd_splitkv_combine_kernelI23Flash_fwd_kernel_traitsILi64ELi64ELi256ELi4ELb0ELb0EN7cutlass10bfloat16_tE19Flash_kernel_traitsILi64ELi64ELi256ELi4ES3_EELi8ELi2ELb0EEEvNS_16Flash_fwd_paramsE
        .type           _ZN5flash32flash_fwd_splitkv_combine_kernelI23Flash_fwd_kernel_traitsILi64ELi64ELi256ELi4ELb0ELb0EN7cutlass10bfloat16_tE19Flash_kernel_traitsILi64ELi64ELi256ELi4ES3_EELi8ELi2ELb0EEEvNS_16Flash_fwd_paramsE,@function
        .size           _ZN5flash32flash_fwd_splitkv_combine_kernelI23Flash_fwd_kernel_traitsILi64ELi64ELi256ELi4ELb0ELb0EN7cutlass10bfloat16_tE19Flash_kernel_traitsILi64ELi64ELi256ELi4ES3_EELi8ELi2ELb0EEEvNS_16Flash_fwd_paramsE,(.L_x_14711 - _ZN5flash32flash_fwd_splitkv_combine_kernelI23Flash_fwd_kernel_traitsILi64ELi64ELi256ELi4ELb0ELb0EN7cutlass10bfloat16_tE19Flash_kernel_traitsILi64ELi64ELi256ELi4ES3_EELi8ELi2ELb0EEEvNS_16Flash_fwd_paramsE)
        .other          _ZN5flash32flash_fwd_splitkv_combine_kernelI23Flash_fwd_kernel_traitsILi64ELi64ELi256ELi4ELb0ELb0EN7cutlass10bfloat16_tE19Flash_kernel_traitsILi64ELi64ELi256ELi4ES3_EELi8ELi2ELb0EEEvNS_16Flash_fwd_paramsE,@"STO_CUDA_ENTRY STV_DEFAULT"
_ZN5flash32flash_fwd_splitkv_combine_kernelI23Flash_fwd_kernel_traitsILi64ELi64ELi256ELi4ELb0ELb0EN7cutlass10bfloat16_tE19Flash_kernel_traitsILi64ELi64ELi256ELi4ES3_EELi8ELi2ELb0EEEvNS_16Flash_fwd_paramsE:
.text._ZN5flash32flash_fwd_splitkv_combine_kernelI23Flash_fwd_kernel_traitsILi64ELi64ELi256ELi4ELb0ELb0EN7cutlass10bfloat16_tE19Flash_kernel_traitsILi64ELi64ELi256ELi4ES3_EELi8ELi2ELb0EEEvNS_16Flash_fwd_paramsE:
        /* <DEDUP_REMOVED lines=38> */
.L_x_193:
[----:B------:R-:W-:Y:S01]  /*0260*/  IMAD.U32 R22, RZ, RZ, UR15 ;  /* 0x0000000fff167e24 */ /* 0x000fe2000f8e00ff */
[----:B------:R-:W-:Y:S01]  /*0270*/  MOV R18, UR13 ;  /* 0x0000000d00127c02 */ /* 0x000fe20008000f00 */
[----:B------:R-:W-:Y:S01]  /*0280*/  IMAD.U32 R17, RZ, RZ, UR17 ;  /* 0x00000011ff117e24 */ /* 0x000fe2000f8e00ff */
[----:B------:R-:W-:Y:S02]  /*0290*/  MOV R16, UR10 ;  /* 0x0000000a00107c02 */ /* 0x000fe40008000f00 */
[----:B------:R-:W-:Y:S02]  /*02a0*/  MOV R14, 0x2c0 ;  /* 0x000002c0000e7802 */ /* 0x000fe40000000f00 */
[----:B------:R-:W-:Y:S05]  /*02b0*/  CALL.REL.NOINC `($__internal_5_$__cuda_sm20_div_s64) ;  /* 0x0000003c003c7944 */ /* 0x000fea0003c00000 */
.L_x_194:
        /* <DEDUP_REMOVED lines=30> */
.L_x_196:
[----:B------:R-:W-:Y:S01]  /*04a0*/  IMAD.MOV.U32 R22, RZ, RZ, R10 ;  /* 0x000000ffff167224 */ /* 0x000fe200078e000a */
[----:B------:R-:W-:Y:S02]  /*04b0*/  MOV R17, R11 ;  /* 0x0000000b00117202 */ /* 0x000fe40000000f00 */
[----:B------:R-:W-:Y:S02]  /*04c0*/  MOV R14, 0x4e0 ;  /* 0x000004e0000e7802 */ /* 0x000fe40000000f00 */
[----:B------:R-:W-:Y:S05]  /*04d0*/  CALL.REL.NOINC `($__internal_5_$__cuda_sm20_div_s64) ;  /* 0x0000003800b47944 */ /* 0x000fea0003c00000 */
[----:B------:R-:W-:Y:S02]  /*04e0*/  MOV R4, R10 ;  /* 0x0000000a00047202 */ /* 0x000fe40000000f00 */
[----:B------:R-:W-:Y:S02]  /*04f0*/  MOV R5, R11 ;  /* 0x0000000b00057202 */ /* 0x000fe40000000f00 */
.L_x_197:
[----:B------:R-:W-:Y:S05]  /*0500*/  BSYNC.RECONVERGENT B0 ;  /* 0x0000000000007941 */ /* 0x000fea0003800200 */
.L_x_195:
        /* <DEDUP_REMOVED lines=58> */
.L_x_199:
[----:B------:R-:W-:Y:S01]  /*08b0*/  IMAD.MOV.U32 R22, RZ, RZ, R18 ;  /* 0x000000ffff167224 */ /* 0x000fe200078e0012 */
[----:B------:R-:W-:Y:S01]  /*08c0*/  MOV R18, R8 ;  /* 0x0000000800127202 */ /* 0x000fe20000000f00 */
[----:B------:R-:W-:Y:S01]  /*08d0*/  IMAD.MOV.U32 R17, RZ, RZ, R16 ;  /* 0x000000ffff117224 */ /* 0x000fe200078e0010 */
[----:B------:R-:W-:Y:S02]  /*08e0*/  MOV R16, R0 ;  /* 0x0000000000107202 */ /* 0x000fe40000000f00 */
[----:B------:R-:W-:Y:S02]  /*08f0*/  MOV R14, 0x910 ;  /* 0x00000910000e7802 */ /* 0x000fe40000000f00 */
[----:B------:R-:W-:Y:S05]  /*0900*/  CALL.REL.NOINC `($__internal_5_$__cuda_sm20_div_s64) ;  /* 0x0000003400a87944 */ /* 0x000fea0003c00000 */
.L_x_200:
[----:B------:R-:W-:Y:S05]  /*0910*/  BSYNC.RECONVERGENT B0 ;  /* 0x0000000000007941 */ /* 0x000fea0003800200 */
.L_x_198:
        /* <DEDUP_REMOVED lines=124> */
.L_x_202:
[----:B------:R-:W-:Y:S01]  /*10e0*/  IMAD.MOV.U32 R22, RZ, RZ, R10 ;  /* 0x000000ffff167224 */ /* 0x000fe200078e000a */
[----:B------:R-:W-:Y:S01]  /*10f0*/  MOV R18, R7 ;  /* 0x0000000700127202 */ /* 0x000fe20000000f00 */
[----:B------:R-:W-:Y:S01]  /*1100*/  IMAD.MOV.U32 R17, RZ, RZ, R11 ;  /* 0x000000ffff117224 */ /* 0x000fe200078e000b */
[----:B------:R-:W-:Y:S02]  /*1110*/  MOV R16, R25 ;  /* 0x0000001900107202 */ /* 0x000fe40000000f00 */
[----:B------:R-:W-:Y:S02]  /*1120*/  MOV R14, 0x1140 ;  /* 0x00001140000e7802 */ /* 0x000fe40000000f00 */
[----:B------:R-:W-:Y:S05]  /*1130*/  CALL.REL.NOINC `($__internal_5_$__cuda_sm20_div_s64) ;  /* 0x0000002c009c7944 */ /* 0x000fea0003c00000 */
[----:B------:R-:W-:Y:S02]  /*1140*/  MOV R32, R10 ;  /* 0x0000000a00207202 */ /* 0x000fe40000000f00 */
[----:B------:R-:W-:Y:S02]  /*1150*/  MOV R33, R11 ;  /* 0x0000000b00217202 */ /* 0x000fe40000000f00 */
.L_x_203:
[----:B------:R-:W-:Y:S05]  /*1160*/  BSYNC.RECONVERGENT B0 ;  /* 0x0000000000007941 */ /* 0x000fea0003800200 */
.L_x_201:
        /* <DEDUP_REMOVED lines=57> */
.L_x_205:
[----:B------:R-:W-:Y:S01]  /*1500*/  IMAD.MOV.U32 R22, RZ, RZ, R4 ;  /* 0x000000ffff167224 */ /* 0x000fe200078e0004 */
[----:B------:R-:W-:Y:S01]  /*1510*/  MOV R17, R5 ;  /* 0x0000000500117202 */ /* 0x000fe20000000f00 */
[----:B------:R-:W-:Y:S01]  /*1520*/  IMAD.MOV.U32 R18, RZ, RZ, R6 ;  /* 0x000000ffff127224 */ /* 0x000fe200078e0006 */
[----:B------:R-:W-:Y:S02]  /*1530*/  MOV R14, 0x1550 ;  /* 0x00001550000e7802 */ /* 0x000fe40000000f00 */
[----:B------:R-:W-:Y:S05]  /*1540*/  CALL.REL.NOINC `($__internal_5_$__cuda_sm20_div_s64) ;  /* 0x0000002800987944 */ /* 0x000fea0003c00000 */
[----:B------:R-:W-:Y:S02]  /*1550*/  MOV R26, R10 ;  /* 0x0000000a001a7202 */ /* 0x000fe40000000f00 */
[----:B------:R-:W-:Y:S02]  /*1560*/  MOV R27, R11 ;  /* 0x0000000b001b7202 */ /* 0x000fe40000000f00 */
.L_x_206:
[----:B------:R-:W-:Y:S05]  /*1570*/  BSYNC.RECONVERGENT B0 ;  /* 0x0000000000007941 */ /* 0x000fea0003800200 */
.L_x_204:
[----:B------:R-:W0:Y:S01]  /*1580*/  LDCU UR5, c[0x0][0x434] ;  /* 0x00008680ff0577ac */ /* 0x000e220008000800 */
[----:B------:R-:W1:Y:S01]  /*1590*/  S2R R19, SR_TID.X ;  /* 0x0000000000137919 */ /* 0x000e620000002100 */
[----:B------:R-:W-:Y:S01]  /*15a0*/  IMAD.MOV.U32 R10, RZ, RZ, RZ ;  /* 0x000000ffff0a7224 */ /* 0x000fe200078e00ff */
[----:B------:R-:W-:Y:S01]  /*15b0*/  BSSY.RECONVERGENT B0, `(.L_x_207) ;  /* 0x0000044000007945 */ /* 0x000fe20003800200 */
[----:B------:R-:W2:Y:S01]  /*15c0*/  LDCU UR18, c[0x0][0x534] ;  /* 0x0000a680ff1277ac */ /* 0x000ea20008000800 */
[----:B------:R-:W-:Y:S02]  /*15d0*/  IMAD.MOV.U32 R18, RZ, RZ, -0x800000 ;  /* 0xff800000ff127424 */ /* 0x000fe400078e00ff */
[----:B------:R-:W-:Y:S01]  /*15e0*/  IMAD.MOV.U32 R24, RZ, RZ, -0x800000 ;  /* 0xff800000ff187424 */ /* 0x000fe200078e00ff */
[----:B------:R-:W3:Y:S01]  /*15f0*/  LDCU UR11, c[0x0][0x430] ;  /* 0x00008600ff0b77ac */ /* 0x000ee20008000800 */
[----:B------:R-:W-:-:S04]  /*1600*/  USHF.R.S32.HI UR8, URZ, 0x1f, UR16 ;  /* 0x0000001fff087899 */ /* 0x000fc80008011410 */
[----:B------:R-:W-:Y:S01]  /*1610*/  ULOP3.LUT UR8, UR8, 0x1, URZ, 0xfc, !UPT ;  /* 0x0000000108087892 */ /* 0x000fe2000f8efcff */
[----:B0-----:R-:W-:-:S05]  /*1620*/  IMAD.U32 R4, RZ, RZ, UR5 ;  /* 0x00000005ff047e24 */ /* 0x001fca000f8e00ff */
[----:B------:R-:W-:Y:S01]  /*1630*/  IABS R4, R4 ;  /* 0x0000000400047213 */ /* 0x000fe20000000000 */
[----:B---3--:R-:W-:-:S03]  /*1640*/  UIMAD UR11, UR5, UR11, URZ ;  /* 0x0000000b050b72a4 */ /* 0x008fc6000f8e02ff */
[----:B------:R-:W0:Y:S01]  /*1650*/  I2F.RP R9, R4 ;  /* 0x0000000400097306 */ /* 0x000e220000209400 */
[C---:B-1----:R-:W-:Y:S02]  /*1660*/  ISETP.GT.U32.AND P1, PT, R19.reuse, 0x1f, PT ;  /* 0x0000001f1300780c */ /* 0x042fe40003f24070 */
[----:B------:R-:W-:-:S05]  /*1670*/  LOP3.LUT R23, R19, 0x3, RZ, 0xc0, !PT ;  /* 0x0000000313177812 */ /* 0x000fca00078ec0ff */
[----:B0-----:R-:W0:Y:S02]  /*1680*/  MUFU.RCP R11, R9 ;  /* 0x00000009000b7308 */ /* 0x001e240000001000 */
[----:B0-----:R-:W-:-:S06]  /*1690*/  VIADD R11, R11, 0xffffffe ;  /* 0x0ffffffe0b0b7836 */ /* 0x001fcc0000000000 */
[----:B------:R-:W0:Y:S02]  /*16a0*/  F2I.FTZ.U32.TRUNC.NTZ R11, R11 ;  /* 0x0000000b000b7305 */ /* 0x000e24000021f000 */
[----:B0-----:R-:W-:-:S04]  /*16b0*/  IMAD.MOV R3, RZ, RZ, -R11 ;  /* 0x000000ffff037224 */ /* 0x001fc800078e0a0b */
[----:B------:R-:W-:Y:S01]  /*16c0*/  IMAD R5, R3, R4, RZ ;  /* 0x0000000403057224 */ /* 0x000fe200078e02ff */
[----:B------:R-:W-:Y:S02]  /*16d0*/  IABS R3, R2 ;  /* 0x0000000200037213 */ /* 0x000fe40000000000 */
[----:B------:R-:W-:Y:S01]  /*16e0*/  LOP3.LUT R2, R2, UR5, RZ, 0x3c, !PT ;  /* 0x0000000502027c12 */ /* 0x000fe2000f8e3cff */
[----:B------:R-:W-:Y:S02]  /*16f0*/  IMAD.HI.U32 R10, R11, R5, R10 ;  /* 0x000000050b0a7227 */ /* 0x000fe400078e000a */
[----:B------:R-:W0:Y:S01]  /*1700*/  @!P1 S2R R5, SR_CgaCtaId ;  /* 0x0000000000059919 */ /* 0x000e220000008800 */
[----:B------:R-:W-:Y:S02]  /*1710*/  ISETP.GE.AND P2, PT, R2, RZ, PT ;  /* 0x000000ff0200720c */ /* 0x000fe40003f46270 */
[----:B------:R-:W-:Y:S01]  /*1720*/  @!P1 MOV R2, 0x400 ;  /* 0x0000040000029802 */ /* 0x000fe20000000f00 */
[----:B------:R-:W-:Y:S01]  /*1730*/  IMAD.HI.U32 R13, R10, R3, RZ ;  /* 0x000000030a0d7227 */ /* 0x000fe200078e00ff */
[----:B------:R-:W-:-:S03]  /*1740*/  SHF.R.U32.HI R10, RZ, 0x3, R19 ;  /* 0x00000003ff0a7819 */ /* 0x000fc60000011613 */
[----:B------:R-:W-:-:S04]  /*1750*/  IMAD.MOV R9, RZ, RZ, -R13 ;  /* 0x000000ffff097224 */ /* 0x000fc800078e0a0d */
[C---:B------:R-:W-:Y:S02]  /*1760*/  IMAD R9, R4.reuse, R9, R3 ;  /* 0x0000000904097224 */ /* 0x040fe400078e0203 */
[----:B------:R-:W1:Y:S03]  /*1770*/  @!P1 S2R R3, SR_CgaCtaId ;  /* 0x0000000000039919 */ /* 0x000e660000008800 */
[----:B------:R-:W-:-:S13]  /*1780*/  ISETP.GT.U32.AND P0, PT, R4, R9, PT ;  /* 0x000000090400720c */ /* 0x000fda0003f04070 */
[-C--:B------:R-:W-:Y:S01]  /*1790*/  @!P0 IADD3 R9, PT, PT, R9, -R4.reuse, RZ ;  /* 0x8000000409098210 */ /* 0x080fe20007ffe0ff */
[----:B------:R-:W-:Y:S01]  /*17a0*/  @!P0 VIADD R13, R13, 0x1 ;  /* 0x000000010d0d8836 */ /* 0x000fe20000000000 */
[----:B------:R-:W-:Y:S02]  /*17b0*/  ISETP.NE.AND P0, PT, RZ, UR5, PT ;  /* 0x00000005ff007c0c */ /* 0x000fe4000bf05270 */
[----:B------:R-:W-:Y:S02]  /*17c0*/  ISETP.GE.U32.AND P3, PT, R9, R4, PT ;  /* 0x000000040900720c */ /* 0x000fe40003f66070 */
[----:B0-----:R-:W-:Y:S02]  /*17d0*/  @!P1 LEA R5, R5, R2, 0x18 ;  /* 0x0000000205059211 */ /* 0x001fe400078ec0ff */
[----:B------:R-:W-:-:S03]  /*17e0*/  @!P1 SHF.L.U32 R9, R19, 0x2, RZ ;  /* 0x0000000213099819 */ /* 0x000fc600000006ff */
[----:B------:R-:W-:Y:S01]  /*17f0*/  @!P1 IMAD R12, R10, 0x24, R5 ;  /* 0x000000240a0c9824 */ /* 0x000fe200078e0205 */
[----:B------:R-:W-:Y:S02]  /*1800*/  @!P1 LOP3.LUT R9, R9, 0x1c, RZ, 0xc0, !PT ;  /* 0x0000001c09099812 */ /* 0x000fe400078ec0ff */
[----:B-1----:R-:W-:-:S03]  /*1810*/  @!P1 LEA R2, R3, R2, 0x18 ;  /* 0x0000000203029211 */ /* 0x002fc600078ec0ff */
[----:B------:R-:W-:Y:S02]  /*1820*/  @P3 VIADD R13, R13, 0x1 ;  /* 0x000000010d0d3836 */ /* 0x000fe40000000000 */
[----:B------:R-:W-:Y:S02]  /*1830*/  @!P1 IMAD.IADD R9, R12, 0x1, R9 ;  /* 0x000000010c099824 */ /* 0x000fe400078e0209 */
[----:B------:R-:W-:Y:S01]  /*1840*/  @!P2 IMAD.MOV R13, RZ, RZ, -R13 ;  /* 0x000000ffff0da224 */ /* 0x000fe200078e0a0d */
[----:B------:R-:W-:Y:S01]  /*1850*/  @!P0 LOP3.LUT R13, RZ, UR5, RZ, 0x33, !PT ;  /* 0x00000005ff0d8c12 */ /* 0x000fe2000f8e33ff */
[----:B------:R-:W-:Y:S01]  /*1860*/  @!P1 IMAD R3, R23, 0x24, R2 ;  /* 0x0000002417039824 */ /* 0x000fe200078e0202 */
[----:B--2---:R-:W-:Y:S02]  /*1870*/  ISETP.GE.AND P0, PT, R10, UR18, PT ;  /* 0x000000120a007c0c */ /* 0x004fe4000bf06270 */
[----:B------:R-:W-:Y:S01]  /*1880*/  SHF.R.U32.HI R2, RZ, 0x2, R19 ;  /* 0x00000002ff027819 */ /* 0x000fe20000011613 */
[----:B------:R-:W-:Y:S01]  /*1890*/  IMAD R4, R13, UR8, RZ ;  /* 0x000000080d047c24 */ /* 0x000fe2000f8e02ff */
[----:B------:R-:W0:Y:S02]  /*18a0*/  LDCU.64 UR8, c[0x0][0x358] ;  /* 0x00006b00ff0877ac */ /* 0x000e240008000a00 */
[----:B------:R-:W-:-:S02]  /*18b0*/  @!P1 LEA R16, R2, R3, 0x2 ;  /* 0x0000000302109211 */ /* 0x000fc400078e10ff */
        /* <DEDUP_REMOVED lines=19> */
.L_x_208:
[----:B0-----:R-:W-:Y:S05]  /*19f0*/  BSYNC.RECONVERGENT B0 ;  /* 0x0000000000007941 */ /* 0x001fea0003800200 */
.L_x_207:
[----:B-----5:R-:W-:Y:S01]  /*1a00*/  @!P1 STS [R9], R18 ;  /* 0x0000001209009388 */ /* 0x020fe20000000800 */
[----:B-1----:R-:W0:Y:S01]  /*1a10*/  LDC R15, c[0x0][0x3e0] ;  /* 0x0000f800ff0f7b82 */ /* 0x002e220000000800 */
[----:B------:R-:W-:Y:S01]  /*1a20*/  I2F.RP R5, R17 ;  /* 0x0000001100057306 */ /* 0x000fe20000209400 */
[----:B------:R-:W-:-:S06]  /*1a30*/  IMAD.MOV.U32 R28, RZ, RZ, RZ ;  /* 0x000000ffff1c7224 */ /* 0x000fcc00078e00ff */
[----:B------:R-:W-:Y:S01]  /*1a40*/  BAR.SYNC.DEFER_BLOCKING 0x0 ;  /* 0x0000000000007b1d */ /* 0x000fe20000010000 */
[----:B------:R-:W-:-:S05]  /*1a50*/  ISETP.NE.AND P5, PT, R4, RZ, PT ;  /* 0x000000ff0400720c */ /* 0x000fca0003fa5270 */
[----:B------:R-:W-:Y:S01]  /*1a60*/  BSSY.RECONVERGENT B1, `(.L_x_209) ;  /* 0x000016c000017945 */ /* 0x000fe20003800200 */
[----:B0-----:R-:W-:Y:S01]  /*1a70*/  IABS R11, R15 ;  /* 0x0000000f000b7213 */ /* 0x001fe20000000000 */
[----:B------:R-:W0:Y:S03]  /*1a80*/  @!P1 LDS R24, [R16] ;  /* 0x0000000010189984 */ /* 0x000e260000000800 */
[----:B------:R-:W1:Y:S08]  /*1a90*/  I2F.RP R14, R11 ;  /* 0x0000000b000e7306 */ /* 0x000e700000209400 */
[----:B-1----:R-:W1:Y:S02]  /*1aa0*/  MUFU.RCP R30, R14 ;  /* 0x0000000e001e7308 */ /* 0x002e640000001000 */
[----:B-1----:R-:W-:-:S06]  /*1ab0*/  VIADD R30, R30, 0xffffffe ;  /* 0x0ffffffe1e1e7836 */ /* 0x002fcc0000000000 */
[----:B------:R1:W2:Y:S01]  /*1ac0*/  F2I.FTZ.U32.TRUNC.NTZ R31, R30 ;  /* 0x0000001e001f7305 */ /* 0x0002a2000021f000 */
[----:B0-----:R-:W0:Y:S01]  /*1ad0*/  SHFL.BFLY PT, R3, R24, 0x2, 0x1f ;  /* 0x0c401f0018037f89 */ /* 0x001e2200000e0000 */
[----:B-1----:R-:W-:Y:S01]  /*1ae0*/  HFMA2 R30, -RZ, RZ, 0, 0 ;  /* 0x00000000ff1e7431 */ /* 0x002fe200000001ff */
[----:B0-----:R-:W-:-:S05]  /*1af0*/  FMNMX.FTZ R10, R3, R24, !PT ;  /* 0x00000018030a7209 */ /* 0x001fca0007810000 */
[----:B------:R-:W0:Y:S02]  /*1b00*/  SHFL.BFLY PT, R3, R10, 0x1, 0x1f ;  /* 0x0c201f000a037f89 */ /* 0x000e2400000e0000 */
[----:B0-----:R-:W-:Y:S01]  /*1b10*/  FMNMX.FTZ R9, R10, R3, !PT ;  /* 0x000000030a097209 */ /* 0x001fe20007810000 */
[----:B--2---:R-:W-:Y:S01]  /*1b20*/  IMAD.MOV R10, RZ, RZ, -R31 ;  /* 0x000000ffff0a7224 */ /* 0x004fe200078e0a1f */
[----:B------:R-:W0:Y:S02]  /*1b30*/  MUFU.RCP R3, R5 ;  /* 0x0000000500037308 */ /* 0x000e240000001000 */
[----:B------:R-:W-:Y:S01]  /*1b40*/  FSETP.NEU.FTZ.AND P0, PT, R9, -INF , PT ;  /* 0xff8000000900780b */ /* 0x000fe20003f1d000 */
[----:B------:R-:W-:-:S03]  /*1b50*/  IMAD R10, R10, R11, RZ ;  /* 0x0000000b0a0a7224 */ /* 0x000fc600078e02ff */
[----:B------:R-:W-:Y:S01]  /*1b60*/  FSEL R9, R9, RZ, P0 ;  /* 0x000000ff09097208 */ /* 0x000fe20000000000 */
[----:B------:R-:W-:-:S04]  /*1b70*/  IMAD.HI.U32 R10, R31, R10, R30 ;  /* 0x0000000a1f0a7227 */ /* 0x000fc800078e001e */
[----:B------:R-:W-:-:S04]  /*1b80*/  FADD.FTZ R21, -R9, R24 ;  /* 0x0000001809157221 */ /* 0x000fc80000010100 */
[----:B------:R-:W-:Y:S01]  /*1b90*/  FMUL.FTZ R21, R21, 1.4426950216293334961 ;  /* 0x3fb8aa3b15157820 */ /* 0x000fe20000410000 */
[----:B0-----:R-:W-:Y:S01]  /*1ba0*/  VIADD R3, R3, 0xffffffe ;  /* 0x0ffffffe03037836 */ /* 0x001fe20000000000 */
[----:B------:R-:W-:-:S04]  /*1bb0*/  IABS R5, R12 ;  /* 0x0000000c00057213 */ /* 0x000fc80000000000 */
[----:B------:R-:W0:Y:S01]  /*1bc0*/  MUFU.EX2 R21, R21 ;  /* 0x0000001500157308 */ /* 0x000e220000000800 */
[----:B------:R-:W-:-:S03]  /*1bd0*/  IMAD.HI.U32 R10, R10, R5, RZ ;  /* 0x000000050a0a7227 */ /* 0x000fc600078e00ff */
[----:B------:R-:W1:Y:S01]  /*1be0*/  F2I.FTZ.U32.TRUNC.NTZ R29, R3 ;  /* 0x00000003001d7305 */ /* 0x000e62000021f000 */
[----:B0-----:R-:W0:Y:S01]  /*1bf0*/  SHFL.BFLY PT, R16, R21, 0x2, 0x1f ;  /* 0x0c401f0015107f89 */ /* 0x001e2200000e0000 */
[----:B-1----:R-:W-:Y:S01]  /*1c00*/  IMAD.MOV R14, RZ, RZ, -R29 ;  /* 0x000000ffff0e7224 */ /* 0x002fe200078e0a1d */
[----:B------:R-:W-:-:S03]  /*1c10*/  IABS R3, R4 ;  /* 0x0000000400037213 */ /* 0x000fc60000000000 */
[----:B------:R-:W-:Y:S02]  /*1c20*/  IMAD R14, R14, R17, RZ ;  /* 0x000000110e0e7224 */ /* 0x000fe400078e02ff */
[----:B------:R-:W-:Y:S02]  /*1c30*/  IMAD.MOV R3, RZ, RZ, -R3 ;  /* 0x000000ffff037224 */ /* 0x000fe400078e0a03 */
[----:B------:R-:W-:-:S06]  /*1c40*/  IMAD.HI.U32 R14, R29, R14, R28 ;  /* 0x0000000e1d0e7227 */ /* 0x000fcc00078e001c */
[----:B------:R-:W-:-:S04]  /*1c50*/  IMAD.HI.U32 R18, R14, R5, RZ ;  /* 0x000000050e127227 */ /* 0x000fc800078e00ff */
[----:B------:R-:W-:Y:S02]  /*1c60*/  IMAD.MOV R14, RZ, RZ, -R10 ;  /* 0x000000ffff0e7224 */ /* 0x000fe400078e0a0a */
[----:B0-----:R-:W-:Y:S01]  /*1c70*/  FADD.FTZ R16, R21, R16 ;  /* 0x0000001015107221 */ /* 0x001fe20000010000 */
[--C-:B------:R-:W-:Y:S02]  /*1c80*/  IMAD R20, R18, R3, R5.reuse ;  /* 0x0000000312147224 */ /* 0x100fe400078e0205 */
[----:B------:R-:W-:Y:S01]  /*1c90*/  IMAD R14, R11, R14, R5 ;  /* 0x0000000e0b0e7224 */ /* 0x000fe200078e0205 */
[----:B------:R-:W-:Y:S01]  /*1ca0*/  LOP3.LUT R5, R12, R17, RZ, 0x3c, !PT ;  /* 0x000000110c057212 */ /* 0x000fe200078e3cff */
[----:B------:R-:W0:Y:S01]  /*1cb0*/  SHFL.BFLY PT, R3, R16, 0x1, 0x1f ;  /* 0x0c201f0010037f89 */ /* 0x000e2200000e0000 */
[----:B------:R-:W-:Y:S01]  /*1cc0*/  ISETP.GT.U32.AND P1, PT, R17, R20, PT ;  /* 0x000000141100720c */ /* 0x000fe20003f24070 */
[----:B------:R-:W-:Y:S01]  /*1cd0*/  IMAD.MOV.U32 R21, RZ, RZ, 0x7f800000 ;  /* 0x7f800000ff157424 */ /* 0x000fe200078e00ff */
[----:B------:R-:W-:-:S02]  /*1ce0*/  ISETP.GT.U32.AND P0, PT, R11, R14, PT ;  /* 0x0000000e0b00720c */ /* 0x000fc40003f04070 */
[----:B------:R-:W-:Y:S02]  /*1cf0*/  LOP3.LUT R12, R12, R15, RZ, 0x3c, !PT ;  /* 0x0000000f0c0c7212 */ /* 0x000fe400078e3cff */
[----:B------:R-:W-:-:S07]  /*1d00*/  ISETP.GE.AND P3, PT, R5, RZ, PT ;  /* 0x000000ff0500720c */ /* 0x000fce0003f66270 */
[-C--:B------:R-:W-:Y:S01]  /*1d10*/  @!P1 IADD3 R20, PT, PT, R20, -R17.reuse, RZ ;  /* 0x8000001114149210 */ /* 0x080fe20007ffe0ff */
[----:B------:R-:W-:Y:S01]  /*1d20*/  @!P1 VIADD R18, R18, 0x1 ;  /* 0x0000000112129836 */ /* 0x000fe20000000000 */
[----:B------:R-:W-:Y:S01]  /*1d30*/  @!P0 IADD3 R10, PT, PT, R10, 0x1, RZ ;  /* 0x000000010a0a8810 */ /* 0x000fe20007ffe0ff */
[----:B------:R-:W-:Y:S01]  /*1d40*/  @!P0 IMAD.IADD R14, R14, 0x1, -R11 ;  /* 0x000000010e0e8824 */ /* 0x000fe200078e0a0b */
[----:B------:R-:W-:Y:S02]  /*1d50*/  ISETP.GE.U32.AND P2, PT, R20, R17, PT ;  /* 0x000000111400720c */ /* 0x000fe40003f46070 */
[----:B------:R-:W-:Y:S02]  /*1d60*/  ISETP.NE.AND P0, PT, R15, RZ, PT ;  /* 0x000000ff0f00720c */ /* 0x000fe40003f05270 */
[----:B------:R-:W-:Y:S01]  /*1d70*/  ISETP.GE.U32.AND P4, PT, R14, R11, PT ;  /* 0x0000000b0e00720c */ /* 0x000fe20003f86070 */
[----:B0-----:R-:W-:-:S05]  /*1d80*/  FADD.FTZ R3, R16, R3 ;  /* 0x0000000310037221 */ /* 0x001fca0000010000 */
[----:B------:R-:W-:-:S03]  /*1d90*/  FSETP.NE.FTZ.AND P1, PT, R3, RZ, PT ;  /* 0x000000ff0300720b */ /* 0x000fc60003f35000 */
[----:B------:R-:W-:Y:S01]  /*1da0*/  @P2 VIADD R18, R18, 0x1 ;  /* 0x0000000112122836 */ /* 0x000fe20000000000 */
[----:B------:R-:W-:Y:S02]  /*1db0*/  ISETP.GE.AND P2, PT, R12, RZ, PT ;  /* 0x000000ff0c00720c */ /* 0x000fe40003f46270 */
[----:B------:R-:W-:Y:S01]  /*1dc0*/  SHF.R.S32.HI R12, RZ, 0x1f, R4 ;  /* 0x0000001fff0c7819 */ /* 0x000fe20000011404 */
[----:B------:R-:W-:Y:S02]  /*1dd0*/  @P4 VIADD R10, R10, 0x1 ;  /* 0x000000010a0a4836 */ /* 0x000fe40000000000 */
[----:B------:R-:W-:Y:S01]  /*1de0*/  @!P3 IMAD.MOV R18, RZ, RZ, -R18 ;  /* 0x000000ffff12b224 */ /* 0x000fe200078e0a12 */
[----:B------:R-:W-:Y:S01]  /*1df0*/  ISETP.NE.AND P3, PT, R13, RZ, PT ;  /* 0x000000ff0d00720c */ /* 0x000fe20003f65270 */
[----:B------:R-:W-:Y:S01]  /*1e00*/  IMAD.MOV.U32 R5, RZ, RZ, R10 ;  /* 0x000000ffff057224 */ /* 0x000fe200078e000a */
[----:B------:R-:W-:Y:S01]  /*1e10*/  @!P5 LOP3.LUT R18, RZ, R17, RZ, 0x33, !PT ;  /* 0x00000011ff12d212 */ /* 0x000fe200078e33ff */
[----:B------:R-:W-:Y:S01]  /*1e20*/  IMAD R4, R4, UR11, RZ ;  /* 0x0000000b04047c24 */ /* 0x000fe2000f8e02ff */
[----:B------:R0:W1:Y:S01]  /*1e30*/  @P1 MUFU.LG2 R10, R3 ;  /* 0x00000003000a1308 */ /* 0x0000620000000c00 */
[----:B------:R-:W-:-:S02]  /*1e40*/  SEL R11, RZ, 0x1, !P3 ;  /* 0x00000001ff0b7807 */ /* 0x000fc40005800000 */
[----:B------:R-:W-:Y:S02]  /*1e50*/  @!P2 IADD3 R5, PT, PT, -R5, RZ, RZ ;  /* 0x000000ff0505a210 */ /* 0x000fe40007ffe1ff */
[----:B------:R-:W-:Y:S02]  /*1e60*/  @!P0 LOP3.LUT R5, RZ, R15, RZ, 0x33, !PT ;  /* 0x0000000fff058212 */ /* 0x000fe400078e33ff */
[----:B------:R-:W-:Y:S02]  /*1e70*/  LOP3.LUT P0, RZ, R19, 0x3e3, RZ, 0xc0, !PT ;  /* 0x000003e313ff7812 */ /* 0x000fe4000780c0ff */
[----:B------:R-:W-:Y:S02]  /*1e80*/  ISETP.LT.U32.AND P2, PT, R26, R18, PT ;  /* 0x000000121a00720c */ /* 0x000fe40003f41070 */
[----:B------:R-:W-:Y:S02]  /*1e90*/  SHF.R.S32.HI R13, RZ, 0x1f, R18 ;  /* 0x0000001fff0d7819 */ /* 0x000fe40000011412 */
[----:B------:R-:W-:Y:S01]  /*1ea0*/  LOP3.LUT R11, R12, R11, RZ, 0xfc, !PT ;  /* 0x0000000b0c0b7212 */ /* 0x000fe200078efcff */
[----:B------:R-:W-:Y:S01]  /*1eb0*/  IMAD R12, R5, UR12, RZ ;  /* 0x0000000c050c7c24 */ /* 0x000fe2000f8e02ff */
[----:B------:R-:W-:-:S03]  /*1ec0*/  ISETP.LT.AND.EX P2, PT, R27, R13, PT, P2 ;  /* 0x0000000d1b00720c */ /* 0x000fc60003f41320 */
[----:B0-----:R-:W-:Y:S01]  /*1ed0*/  IMAD R3, R11, R12, RZ ;  /* 0x0000000c0b037224 */ /* 0x001fe200078e02ff */
[----:B------:R-:W-:Y:S01]  /*1ee0*/  SEL R5, R26, R18, P2 ;  /* 0x000000121a057207 */ /* 0x000fe20001000000 */
[----:B-1----:R-:W-:Y:S01]  /*1ef0*/  @P1 FFMA.FTZ R21, R10, 0.69314718246459960938, R9 ;  /* 0x3f3172180a151823 */ /* 0x002fe20000010009 */
        /* <DEDUP_REMOVED lines=34> */
[----:B0-----:R-:W-:Y:S01]  /*2120*/  IMAD.MOV R2, RZ, RZ, -R11 ;  /* 0x000000ffff027224 */ /* 0x001fe200078e0a0b */
[----:B------:R-:W-:-:S03]  /*2130*/  MOV R10, RZ ;  /* 0x000000ff000a7202 */ /* 0x000fc60000000f00 */
        /* <DEDUP_REMOVED lines=16> */
.L_x_212:
[----:B------:R-:W-:Y:S01]  /*2240*/  LEA.HI R2, R19, UR14, RZ, 0x1e ;  /* 0x0000000e13027c11 */ /* 0x000fe2000f8ff0ff */
[----:B------:R-:W-:Y:S01]  /*2250*/  IMAD.MOV.U32 R17, RZ, RZ, RZ ;  /* 0x000000ffff117224 */ /* 0x000fe200078e00ff */
[----:B------:R-:W-:Y:S02]  /*2260*/  MOV R18, R30 ;  /* 0x0000001e00127202 */ /* 0x000fe40000000f00 */
[----:B------:R-:W-:Y:S01]  /*2270*/  MOV R14, 0x22a0 ;  /* 0x000022a0000e7802 */ /* 0x000fe20000000f00 */
[----:B------:R-:W-:Y:S02]  /*2280*/  IMAD.MOV.U32 R22, RZ, RZ, R2 ;  /* 0x000000ffff167224 */ /* 0x000fe400078e0002 */
[----:B------:R-:W-:Y:S05]  /*2290*/  CALL.REL.NOINC `($__internal_5_$__cuda_sm20_div_s64) ;  /* 0x0000001c00447944 */ /* 0x000fea0003c00000 */
[----:B------:R-:W-:Y:S02]  /*22a0*/  IADD3 R9, PT, PT, -R10, RZ, RZ ;  /* 0x000000ff0a097210 */ /* 0x000fe40007ffe1ff */
[----:B------:R-:W-:-:S03]  /*22b0*/  MOV R31, R11 ;  /* 0x0000000b001f7202 */ /* 0x000fc60000000f00 */
[----:B------:R-:W-:Y:S01]  /*22c0*/  IMAD R9, R30, R9, R2 ;  /* 0x000000091e097224 */ /* 0x000fe200078e0202 */
[----:B------:R-:W-:-:S07]  /*22d0*/  MOV R30, R10 ;  /* 0x0000000a001e7202 */ /* 0x000fce0000000f00 */
.L_x_213:
[----:B------:R-:W-:Y:S01]  /*22e0*/  IABS R12, UR13 ;  /* 0x0000000d000c7c13 */ /* 0x000fe20008000000 */
[----:B------:R-:W-:Y:S01]  /*22f0*/  IMAD R25, R25, R8, RZ ;  /* 0x0000000819197224 */ /* 0x000fe200078e02ff */
[----:B------:R-:W-:Y:S01]  /*2300*/  IABS R10, R9 ;  /* 0x00000009000a7213 */ /* 0x000fe20000000000 */
[----:B------:R-:W-:Y:S01]  /*2310*/  BSSY.RECONVERGENT B0, `(.L_x_214) ;  /* 0x000003f000007945 */ /* 0x000fe20003800200 */
[----:B------:R-:W0:Y:S01]  /*2320*/  I2F.U32.RP R13, R12 ;  /* 0x0000000c000d7306 */ /* 0x000e220000209000 */
[----:B------:R-:W-:Y:S01]  /*2330*/  IABS R2, UR13 ;  /* 0x0000000d00027c13 */ /* 0x000fe20008000000 */
[----:B------:R-:W-:Y:S01]  /*2340*/  IMAD R25, R7, R0, R25 ;  /* 0x0000000007197224 */ /* 0x000fe200078e0219 */
[----:B------:R-:W-:-:S04]  /*2350*/  LOP3.LUT R0, R9, UR13, RZ, 0x3c, !PT ;  /* 0x0000000d09007c12 */ /* 0x000fc8000f8e3cff */
[----:B------:R-:W-:Y:S01]  /*2360*/  ISETP.GE.AND P0, PT, R0, RZ, PT ;  /* 0x000000ff0000720c */ /* 0x000fe20003f06270 */
[----:B0-----:R-:W0:Y:S02]  /*2370*/  MUFU.RCP R16, R13 ;  /* 0x0000000d00107308 */ /* 0x001e240000001000 */
[----:B0-----:R-:W-:-:S06]  /*2380*/  IADD3 R16, PT, PT, R16, 0xffffffe, RZ ;  /* 0x0ffffffe10107810 */ /* 0x001fcc0007ffe0ff */
[----:B------:R-:W0:Y:S02]  /*2390*/  F2I.FTZ.U32.TRUNC.NTZ R17, R16 ;  /* 0x0000001000117305 */ /* 0x000e24000021f000 */
[----:B0-----:R-:W-:Y:S01]  /*23a0*/  IADD3 R11, PT, PT, RZ, -R17, RZ ;  /* 0x80000011ff0b7210 */ /* 0x001fe20007ffe0ff */
[----:B------:R-:W-:-:S04]  /*23b0*/  IMAD.MOV.U32 R16, RZ, RZ, RZ ;  /* 0x000000ffff107224 */ /* 0x000fc800078e00ff */
[----:B------:R-:W-:-:S04]  /*23c0*/  IMAD R11, R11, R12, RZ ;  /* 0x0000000c0b0b7224 */ /* 0x000fc800078e02ff */
[----:B------:R-:W-:Y:S01]  /*23d0*/  IMAD.HI.U32 R17, R17, R11, R16 ;  /* 0x0000000b11117227 */ /* 0x000fe200078e0010 */
[----:B------:R-:W-:-:S05]  /*23e0*/  IADD3 R11, PT, PT, RZ, -R2, RZ ;  /* 0x80000002ff0b7210 */ /* 0x000fca0007ffe0ff */
[----:B------:R-:W-:-:S04]  /*23f0*/  IMAD.HI.U32 R2, R17, R10, RZ ;  /* 0x0000000a11027227 */ /* 0x000fc800078e00ff */
[----:B------:R-:W-:Y:S02]  /*2400*/  IMAD R11, R2, R11, R10 ;  /* 0x0000000b020b7224 */ /* 0x000fe400078e020a */
[----:B------:R-:W-:-:S03]  /*2410*/  IMAD.WIDE.U32 R16, R7, R8, RZ ;  /* 0x0000000807107225 */ /* 0x000fc600078e00ff */
[----:B------:R-:W-:Y:S01]  /*2420*/  ISETP.GT.U32.AND P1, PT, R12, R11, PT ;  /* 0x0000000b0c00720c */ /* 0x000fe20003f24070 */
[----:B------:R-:W-:-:S12]  /*2430*/  IMAD.WIDE.U32 R34, R16, R32, RZ ;  /* 0x0000002010227225 */ /* 0x000fd800078e00ff */
[----:B------:R-:W-:Y:S02]  /*2440*/  @!P1 IMAD.IADD R11, R11, 0x1, -R12 ;  /* 0x000000010b0b9824 */ /* 0x000fe400078e0a0c */
[----:B------:R-:W-:Y:S01]  /*2450*/  @!P1 VIADD R2, R2, 0x1 ;  /* 0x0000000102029836 */ /* 0x000fe20000000000 */
[----:B------:R-:W-:Y:S02]  /*2460*/  ISETP.NE.AND P1, PT, RZ, UR13, PT ;  /* 0x0000000dff007c0c */ /* 0x000fe4000bf25270 */
[----:B------:R-:W-:Y:S02]  /*2470*/  ISETP.GE.U32.AND P2, PT, R11, R12, PT ;  /* 0x0000000c0b00720c */ /* 0x000fe40003f46070 */
[----:B------:R-:W-:-:S05]  /*2480*/  IADD3 R11, PT, PT, R17, R25, RZ ;  /* 0x00000019110b7210 */ /* 0x000fca0007ffe0ff */
[----:B------:R-:W-:-:S04]  /*2490*/  IMAD R11, R11, R32, RZ ;  /* 0x000000200b0b7224 */ /* 0x000fc800078e02ff */
[----:B------:R-:W-:Y:S02]  /*24a0*/  IMAD R11, R33, R16, R11 ;  /* 0x00000010210b7224 */ /* 0x000fe400078e020b */
[----:B------:R-:W-:Y:S02]  /*24b0*/  @P2 IADD3 R2, PT, PT, R2, 0x1, RZ ;  /* 0x0000000102022810 */ /* 0x000fe40007ffe0ff */
[----:B------:R-:W-:Y:S02]  /*24c0*/  IMAD.IADD R16, R35, 0x1, R11 ;  /* 0x0000000123107824 */ /* 0x000fe400078e020b */
[----:B------:R-:W-:Y:S02]  /*24d0*/  @!P0 IADD3 R2, PT, PT, -R2, RZ, RZ ;  /* 0x000000ff02028210 */ /* 0x000fe40007ffe1ff */
[----:B------:R-:W-:Y:S02]  /*24e0*/  @!P1 LOP3.LUT R2, RZ, UR13, RZ, 0x33, !PT ;  /* 0x0000000dff029c12 */ /* 0x000fe4000f8e33ff */
[----:B------:R-:W-:-:S04]  /*24f0*/  LOP3.LUT R0, R31, R16, RZ, 0xfc, !PT ;  /* 0x000000101f007212 */ /* 0x000fc800078efcff */
[----:B------:R-:W-:Y:S01]  /*2500*/  ISETP.NE.U32.AND P0, PT, R0, RZ, PT ;  /* 0x000000ff0000720c */ /* 0x000fe20003f05070 */
[----:B------:R-:W-:-:S04]  /*2510*/  IMAD.MOV R0, RZ, RZ, -R2 ;  /* 0x000000ffff007224 */ /* 0x000fc800078e0a02 */
[----:B------:R-:W-:-:S08]  /*2520*/  IMAD R0, R0, UR13, R9 ;  /* 0x0000000d00007c24 */ /* 0x000fd0000f8e0209 */
[----:B------:R-:W-:Y:S05]  /*2530*/  @P0 BRA `(.L_x_215) ;  /* 0x0000000000540947 */ /* 0x000fea0003800000 */
[----:B------:R-:W0:Y:S01]  /*2540*/  I2F.U32.RP R12, R34 ;  /* 0x00000022000c7306 */ /* 0x000e220000209000 */
[----:B------:R-:W-:Y:S01]  /*2550*/  HFMA2 R10, -RZ, RZ, 0, 0 ;  /* 0x00000000ff0a7431 */ /* 0x000fe200000001ff */
[----:B------:R-:W-:-:S06]  /*2560*/  ISETP.NE.U32.AND P0, PT, R34, RZ, PT ;  /* 0x000000ff2200720c */ /* 0x000fcc0003f05070 */
[----:B0-----:R-:W0:Y:S02]  /*2570*/  MUFU.RCP R11, R12 ;  /* 0x0000000c000b7308 */ /* 0x001e240000001000 */
[----:B0-----:R-:W-:-:S06]  /*2580*/  IADD3 R11, PT, PT, R11, 0xffffffe, RZ ;  /* 0x0ffffffe0b0b7810 */ /* 0x001fcc0007ffe0ff */
[----:B------:R-:W0:Y:S02]  /*2590*/  F2I.FTZ.U32.TRUNC.NTZ R11, R11 ;  /* 0x0000000b000b7305 */ /* 0x000e24000021f000 */
[----:B0-----:R-:W-:-:S04]  /*25a0*/  IMAD.MOV R9, RZ, RZ, -R11 ;  /* 0x000000ffff097224 */ /* 0x001fc800078e0a0b */
        /* <DEDUP_REMOVED lines=14> */
.L_x_215:
[----:B------:R-:W-:Y:S01]  /*2690*/  IMAD.MOV.U32 R22, RZ, RZ, R30 ;  /* 0x000000ffff167224 */ /* 0x000fe200078e001e */
[----:B------:R-:W-:Y:S01]  /*26a0*/  MOV R17, R31 ;  /* 0x0000001f00117202 */ /* 0x000fe20000000f00 */
[----:B------:R-:W-:Y:S01]  /*26b0*/  IMAD.MOV.U32 R18, RZ, RZ, R34 ;  /* 0x000000ffff127224 */ /* 0x000fe200078e0022 */
[----:B------:R-:W-:Y:S02]  /*26c0*/  MOV R14, 0x26e0 ;  /* 0x000026e0000e7802 */ /* 0x000fe40000000f00 */
[----:B------:R-:W-:Y:S05]  /*26d0*/  CALL.REL.NOINC `($__internal_5_$__cuda_sm20_div_s64) ;  /* 0x0000001800347944 */ /* 0x000fea0003c00000 */
[----:B------:R-:W-:-:S05]  /*26e0*/  IADD3 R31, PT, PT, -R10, RZ, RZ ;  /* 0x000000ff0a1f7210 */ /* 0x000fca0007ffe1ff */
[----:B------:R-:W-:Y:S02]  /*26f0*/  IMAD R31, R31, R34, R30 ;  /* 0x000000221f1f7224 */ /* 0x000fe400078e021e */
.L_x_216:
[----:B------:R-:W-:Y:S05]  /*2700*/  BSYNC.RECONVERGENT B0 ;  /* 0x0000000000007941 */ /* 0x000fea0003800200 */
.L_x_214:
[----:B------:R-:W-:Y:S01]  /*2710*/  IABS R20, R8 ;  /* 0x0000000800147213 */ /* 0x000fe20000000000 */
[----:B------:R-:W-:Y:S01]  /*2720*/  IMAD.MOV.U32 R34, RZ, RZ, RZ ;  /* 0x000000ffff227224 */ /* 0x000fe200078e00ff */
[----:B------:R-:W-:Y:S01]  /*2730*/  IABS R14, R6 ;  /* 0x00000006000e7213 */ /* 0x000fe20000000000 */
[----:B------:R-:W0:Y:S01]  /*2740*/  LDCU.U8 UR17, c[0x0][0x549] ;  /* 0x0000a920ff1177ac */ /* 0x000e220008000000 */
[----:B------:R-:W1:Y:S01]  /*2750*/  I2F.U32.RP R17, R20 ;  /* 0x0000001400117306 */ /* 0x000e620000209000 */
[----:B------:R-:W-:Y:S02]  /*2760*/  IABS R12, R15 ;  /* 0x0000000f000c7213 */ /* 0x000fe40000000000 */
[----:B------:R-:W-:Y:S01]  /*2770*/  IABS R16, R7 ;  /* 0x0000000700107213 */ /* 0x000fe20000000000 */
[----:B------:R-:W2:Y:S01]  /*2780*/  LDCU.64 UR4, c[0x0][0x430] ;  /* 0x00008600ff0477ac */ /* 0x000ea20008000a00 */
[----:B------:R-:W-:Y:S02]  /*2790*/  IABS R13, R5 ;  /* 0x00000005000d7213 */ /* 0x000fe40000000000 */
[----:B------:R-:W-:Y:S01]  /*27a0*/  IABS R18, R31 ;  /* 0x0000001f00127213 */ /* 0x000fe20000000000 */
[----:B------:R-:W3:Y:S01]  /*27b0*/  I2F.U32.RP R11, R14 ;  /* 0x0000000e000b7306 */ /* 0x000ee20000209000 */
[----:B------:R-:W-:Y:S01]  /*27c0*/  ISETP.NE.AND P5, PT, R8, RZ, PT ;  /* 0x000000ff0800720c */ /* 0x000fe20003fa5270 */
[----:B------:R-:W-:-:S06]  /*27d0*/  UIMAD UR18, UR7, UR11, URZ ;  /* 0x0000000b071272a4 */ /* 0x000fcc000f8e02ff */
[----:B-1----:R-:W1:Y:S01]  /*27e0*/  MUFU.RCP R9, R17 ;  /* 0x0000001100097308 */ /* 0x002e620000001000 */
[----:B0-----:R-:W-:-:S04]  /*27f0*/  UISETP.NE.AND UP0, UPT, UR17, URZ, UPT ;  /* 0x000000ff1100728c */ /* 0x001fc8000bf05270 */
[----:B--2---:R-:W-:-:S03]  /*2800*/  USEL UR4, UR4, 0x1, UP0 ;  /* 0x0000000104047887 */ /* 0x004fc60008000000 */
[----:B---3--:R0:W2:Y:S01]  /*2810*/  MUFU.RCP R32, R11 ;  /* 0x0000000b00207308 */ /* 0x0080a20000001000 */
[----:B------:R-:W-:Y:S02]  /*2820*/  USHF.R.S32.HI UR17, URZ, 0x1f, UR4 ;  /* 0x0000001fff117899 */ /* 0x000fe40008011404 */
[----:B------:R-:W-:-:S05]  /*2830*/  UIMAD UR5, UR4, UR5, URZ ;  /* 0x00000005040572a4 */ /* 0x000fca000f8e02ff */
[----:B------:R-:W-:Y:S01]  /*2840*/  I2F.U32.RP R28, R12 ;  /* 0x0000000c001c7306 */ /* 0x000fe20000209000 */
[----:B-1----:R-:W-:Y:S01]  /*2850*/  VIADD R9, R9, 0xffffffe ;  /* 0x0ffffffe09097836 */ /* 0x002fe20000000000 */
[----:B------:R-:W-:-:S06]  /*2860*/  IABS R17, R8 ;  /* 0x0000000800117213 */ /* 0x000fcc0000000000 */
[----:B------:R-:W1:Y:S01]  /*2870*/  F2I.FTZ.U32.TRUNC.NTZ R35, R9 ;  /* 0x0000000900237305 */ /* 0x000e62000021f000 */
[----:B------:R-:W-:Y:S01]  /*2880*/  IMAD.MOV R17, RZ, RZ, -R17 ;  /* 0x000000ffff117224 */ /* 0x000fe200078e0a11 */
[----:B0-----:R-:W-:Y:S01]  /*2890*/  IABS R11, R10 ;  /* 0x0000000a000b7213 */ /* 0x001fe20000000000 */
[----:B--2---:R-:W-:-:S05]  /*28a0*/  VIADD R32, R32, 0xffffffe ;  /* 0x0ffffffe20207836 */ /* 0x004fca0000000000 */
[----:B------:R-:W0:Y:S01]  /*28b0*/  F2I.FTZ.U32.TRUNC.NTZ R33, R32 ;  /* 0x0000002000217305 */ /* 0x000e22000021f000 */
[----:B-1----:R-:W-:-:S07]  /*28c0*/  IMAD.MOV R27, RZ, RZ, -R35 ;  /* 0x000000ffff1b7224 */ /* 0x002fce00078e0a23 */
[----:B------:R-:W1:Y:S01]  /*28d0*/  MUFU.RCP R28, R28 ;  /* 0x0000001c001c7308 */ /* 0x000e620000001000 */
[----:B------:R-:W-:Y:S01]  /*28e0*/  IABS R9, R6 ;  /* 0x0000000600097213 */ /* 0x000fe20000000000 */
[----:B------:R-:W-:-:S04]  /*28f0*/  IMAD R27, R27, R20, RZ ;  /* 0x000000141b1b7224 */ /* 0x000fc800078e02ff */
[----:B------:R-:W-:Y:S01]  /*2900*/  IMAD.MOV R9, RZ, RZ, -R9 ;  /* 0x000000ffff097224 */ /* 0x000fe200078e0a09 */
[----:B0-----:R-:W-:Y:S01]  /*2910*/  IADD3 R25, PT, PT, RZ, -R33, RZ ;  /* 0x80000021ff197210 */ /* 0x001fe20007ffe0ff */
[----:B------:R-:W0:Y:S01]  /*2920*/  I2F.U32.RP R26, R16 ;  /* 0x00000010001a7306 */ /* 0x000e220000209000 */
[----:B------:R-:W-:Y:S02]  /*2930*/  HFMA2 R32, -RZ, RZ, 0, 0 ;  /* 0x00000000ff207431 */ /* 0x000fe400000001ff */
[----:B------:R-:W-:-:S04]  /*2940*/  IMAD.HI.U32 R27, R35, R27, R34 ;  /* 0x0000001b231b7227 */ /* 0x000fc800078e0022 */
[----:B------:R-:W-:Y:S01]  /*2950*/  IMAD R25, R25, R14, RZ ;  /* 0x0000000e19197224 */ /* 0x000fe200078e02ff */
[----:B------:R-:W2:Y:S01]  /*2960*/  I2F.U32.RP R22, R13 ;  /* 0x0000000d00167306 */ /* 0x000ea20000209000 */
[----:B------:R-:W-:-:S04]  /*2970*/  IMAD.HI.U32 R27, R27, R18, RZ ;  /* 0x000000121b1b7227 */ /* 0x000fc800078e00ff */
[----:B-1----:R-:W-:Y:S02]  /*2980*/  VIADD R28, R28, 0xffffffe ;  /* 0x0ffffffe1c1c7836 */ /* 0x002fe40000000000 */
[----:B------:R-:W-:Y:S01]  /*2990*/  IMAD.HI.U32 R25, R33, R25, R32 ;  /* 0x0000001921197227 */ /* 0x000fe200078e0020 */
[----:B0-----:R-:W0:Y:S03]  /*29a0*/  MUFU.RCP R26, R26 ;  /* 0x0000001a001a7308 */ /* 0x001e260000001000 */
[----:B------:R-:W-:Y:S02]  /*29b0*/  IMAD R17, R27, R17, R18 ;  /* 0x000000111b117224 */ /* 0x000fe400078e0212 */
[----:B------:R-:W-:-:S03]  /*29c0*/  IMAD.HI.U32 R30, R25, R11, RZ ;  /* 0x0000000b191e7227 */ /* 0x000fc600078e00ff */
[----:B------:R-:W1:Y:S01]  /*29d0*/  F2I.FTZ.U32.TRUNC.NTZ R29, R28 ;  /* 0x0000001c001d7305 */ /* 0x000e62000021f000 */
[----:B------:R-:W-:Y:S01]  /*29e0*/  IMAD R9, R30, R9, R11 ;  /* 0x000000091e097224 */ /* 0x000fe200078e020b */
[----:B------:R-:W-:Y:S02]  /*29f0*/  ISETP.GT.U32.AND P3, PT, R20, R17, PT ;  /* 0x000000111400720c */ /* 0x000fe40003f64070 */
[----:B------:R-:W-:Y:S02]  /*2a00*/  LOP3.LUT R11, R31, R8, RZ, 0x3c, !PT ;  /* 0x000000081f0b7212 */ /* 0x000fe400078e3cff */
[----:B------:R-:W-:Y:S02]  /*2a10*/  ISETP.GT.U32.AND P1, PT, R14, R9, PT ;  /* 0x000000090e00720c */ /* 0x000fe40003f24070 */
[----:B--2---:R-:W2:Y:S01]  /*2a20*/  MUFU.RCP R22, R22 ;  /* 0x0000001600167308 */ /* 0x004ea20000001000 */
[----:B------:R-:W-:Y:S01]  /*2a30*/  ISETP.GE.AND P2, PT, R11, RZ, PT ;  /* 0x000000ff0b00720c */ /* 0x000fe20003f46270 */
[----:B0-----:R-:W-:Y:S01]  /*2a40*/  VIADD R26, R26, 0xffffffe ;  /* 0x0ffffffe1a1a7836 */ /* 0x001fe20000000000 */
[----:B------:R-:W-:-:S02]  /*2a50*/  IABS R11, R2 ;  /* 0x00000002000b7213 */ /* 0x000fc40000000000 */
[----:B-1----:R-:W-:Y:S01]  /*2a60*/  IADD3 R18, PT, PT, RZ, -R29, RZ ;  /* 0x8000001dff127210 */ /* 0x002fe20007ffe0ff */
[----:B------:R-:W-:Y:S02]  /*2a70*/  IMAD.MOV.U32 R28, RZ, RZ, RZ ;  /* 0x000000ffff1c7224 */ /* 0x000fe400078e00ff */
[----:B------:R-:W0:Y:S01]  /*2a80*/  F2I.FTZ.U32.TRUNC.NTZ R33, R26 ;  /* 0x0000001a00217305 */ /* 0x000e22000021f000 */
[----:B------:R-:W-:Y:S02]  /*2a90*/  @!P3 IMAD.IADD R17, R17, 0x1, -R20 ;  /* 0x000000011111b824 */ /* 0x000fe400078e0a14 */
[----:B------:R-:W-:Y:S01]  /*2aa0*/  @!P1 IADD3 R9, PT, PT, R9, -R14, RZ ;  /* 0x8000000e09099210 */ /* 0x000fe20007ffe0ff */
[----:B------:R-:W-:Y:S01]  /*2ab0*/  IMAD R25, R18, R12, RZ ;  /* 0x0000000c12197224 */ /* 0x000fe200078e02ff */
[----:B------:R-:W-:Y:S01]  /*2ac0*/  IABS R18, R15 ;  /* 0x0000000f00127213 */ /* 0x000fe20000000000 */
[----:B------:R-:W-:Y:S01]  /*2ad0*/  @!P3 VIADD R27, R27, 0x1 ;  /* 0x000000011b1bb836 */ /* 0x000fe20000000000 */
[----:B------:R-:W-:Y:S01]  /*2ae0*/  ISETP.GE.U32.AND P6, PT, R17, R20, PT ;  /* 0x000000141100720c */ /* 0x000fe20003fc6070 */
[----:B------:R-:W-:Y:S01]  /*2af0*/  IMAD.HI.U32 R25, R29, R25, R28 ;  /* 0x000000191d197227 */ /* 0x000fe200078e001c */
[----:B------:R-:W-:-:S02]  /*2b00*/  ISETP.GE.U32.AND P4, PT, R9, R14, PT ;  /* 0x0000000e0900720c */ /* 0x000fc40003f86070 */
[----:B--2---:R-:W-:Y:S01]  /*2b10*/  IADD3 R22, PT, PT, R22, 0xffffffe, RZ ;  /* 0x0ffffffe16167810 */ /* 0x004fe20007ffe0ff */
[----:B------:R-:W-:Y:S01]  /*2b20*/  IMAD.MOV R18, RZ, RZ, -R18 ;  /* 0x000000ffff127224 */ /* 0x000fe200078e0a12 */
[----:B------:R-:W-:Y:S01]  /*2b30*/  LOP3.LUT R17, R10, R6, RZ, 0x3c, !PT ;  /* 0x000000060a117212 */ /* 0x000fe200078e3cff */
[----:B------:R-:W-:Y:S01]  /*2b40*/  IMAD.HI.U32 R25, R25, R11, RZ ;  /* 0x0000000b19197227 */ /* 0x000fe200078e00ff */
[----:B------:R-:W1:Y:S01]  /*2b50*/  F2I.FTZ.U32.TRUNC.NTZ R29, R22 ;  /* 0x00000016001d7305 */ /* 0x000e62000021f000 */
[----:B------:R-:W-:Y:S02]  /*2b60*/  ISETP.NE.AND P3, PT, R6, RZ, PT ;  /* 0x000000ff0600720c */ /* 0x000fe40003f65270 */
[----:B------:R-:W-:Y:S01]  /*2b70*/  ISETP.GE.AND P0, PT, R17, RZ, PT ;  /* 0x000000ff1100720c */ /* 0x000fe20003f06270 */
[----:B0-----:R-:W-:Y:S01]  /*2b80*/  IMAD.MOV R9, RZ, RZ, -R33 ;  /* 0x000000ffff097224 */ /* 0x001fe200078e0a21 */
[----:B------:R-:W-:Y:S01]  /*2b90*/  IABS R17, R7 ;  /* 0x0000000700117213 */ /* 0x000fe20000000000 */
[----:B------:R-:W-:-:S02]  /*2ba0*/  @!P1 VIADD R30, R30, 0x1 ;  /* 0x000000011e1e9836 */ /* 0x000fc40000000000 */
[----:B------:R-:W-:Y:S01]  /*2bb0*/  IMAD R9, R9, R16, RZ ;  /* 0x0000001009097224 */ /* 0x000fe200078e02ff */
[----:B------:R-:W-:Y:S01]  /*2bc0*/  IADD3 R17, PT, PT, RZ, -R17, RZ ;  /* 0x80000011ff117210 */ /* 0x000fe20007ffe0ff */
[----:B------:R-:W-:Y:S01]  /*2bd0*/  IMAD R11, R25, R18, R11 ;  /* 0x00000012190b7224 */ /* 0x000fe200078e020b */
[----:B------:R-:W-:Y:S01]  /*2be0*/  @P4 IADD3 R30, PT, PT, R30, 0x1, RZ ;  /* 0x000000011e1e4810 */ /* 0x000fe20007ffe0ff */
[----:B------:R-:W-:Y:S01]  /*2bf0*/  @P6 VIADD R27, R27, 0x1 ;  /* 0x000000011b1b6836 */ /* 0x000fe20000000000 */
[----:B------:R-:W-:Y:S01]  /*2c00*/  ISETP.NE.AND P4, PT, R15, RZ, PT ;  /* 0x000000ff0f00720c */ /* 0x000fe20003f85270 */
[----:B------:R-:W-:Y:S01]  /*2c10*/  IMAD.HI.U32 R32, R33, R9, R32 ;  /* 0x0000000921207227 */ /* 0x000fe200078e0020 */
[----:B-1----:R-:W-:Y:S02]  /*2c20*/  IADD3 R14, PT, PT, RZ, -R29, RZ ;  /* 0x8000001dff0e7210 */ /* 0x002fe40007ffe0ff */
[----:B------:R-:W-:Y:S01]  /*2c30*/  ISETP.GT.U32.AND P1, PT, R12, R11, PT ;  /* 0x0000000b0c00720c */ /* 0x000fe20003f24070 */
[----:B------:R-:W-:Y:S01]  /*2c40*/  @!P2 IMAD.MOV R27, RZ, RZ, -R27 ;  /* 0x000000ffff1ba224 */ /* 0x000fe200078e0a1b */
[----:B------:R-:W-:Y:S01]  /*2c50*/  @!P5 LOP3.LUT R27, RZ, R8, RZ, 0x33, !PT ;  /* 0x00000008ff1bd212 */ /* 0x000fe200078e33ff */
[----:B------:R-:W-:Y:S01]  /*2c60*/  IMAD R9, R14, R13, RZ ;  /* 0x0000000d0e097224 */ /* 0x000fe200078e02ff */
[----:B------:R-:W-:Y:S01]  /*2c70*/  ISETP.NE.AND P5, PT, R7, RZ, PT ;  /* 0x000000ff0700720c */ /* 0x000fe20003fa5270 */
[----:B------:R-:W-:Y:S01]  /*2c80*/  @!P0 IMAD.MOV R30, RZ, RZ, -R30 ;  /* 0x000000ffff1e8224 */ /* 0x000fe200078e0a1e */
[----:B------:R-:W-:Y:S01]  /*2c90*/  @!P3 LOP3.LUT R30, RZ, R6, RZ, 0x33, !PT ;  /* 0x00000006ff1eb212 */ /* 0x000fe200078e33ff */
[----:B------:R-:W-:Y:S01]  /*2ca0*/  IMAD.HI.U32 R28, R29, R9, R28 ;  /* 0x000000091d1c7227 */ /* 0x000fe200078e001c */
[----:B------:R-:W-:-:S02]  /*2cb0*/  IABS R29, R27 ;  /* 0x0000001b001d7213 */ /* 0x000fc40000000000 */
[----:B------:R-:W-:Y:S02]  /*2cc0*/  IABS R9, R5 ;  /* 0x0000000500097213 */ /* 0x000fe40000000000 */
[----:B------:R-:W-:Y:S01]  /*2cd0*/  IABS R14, R30 ;  /* 0x0000001e000e7213 */ /* 0x000fe20000000000 */
[----:B------:R-:W-:Y:S01]  /*2ce0*/  IMAD.HI.U32 R32, R32, R29, RZ ;  /* 0x0000001d20207227 */ /* 0x000fe200078e00ff */
[----:B------:R-:W-:-:S03]  /*2cf0*/  @!P1 IADD3 R25, PT, PT, R25, 0x1, RZ ;  /* 0x0000000119199810 */ /* 0x000fc60007ffe0ff */
[----:B------:R-:W-:Y:S02]  /*2d00*/  IMAD.MOV R9, RZ, RZ, -R9 ;  /* 0x000000ffff097224 */ /* 0x000fe400078e0a09 */
[----:B------:R-:W-:-:S04]  /*2d10*/  IMAD.HI.U32 R28, R28, R14, RZ ;  /* 0x0000000e1c1c7227 */ /* 0x000fc800078e00ff */
[----:B------:R-:W-:Y:S02]  /*2d20*/  @!P1 IMAD.IADD R11, R11, 0x1, -R12 ;  /* 0x000000010b0b9824 */ /* 0x000fe400078e0a0c */
[----:B------:R-:W-:Y:S02]  /*2d30*/  IMAD R17, R32, R17, R29 ;  /* 0x0000001120117224 */ /* 0x000fe400078e021d */
[----:B------:R-:W-:Y:S01]  /*2d40*/  IMAD R14, R28, R9, R14 ;  /* 0x000000091c0e7224 */ /* 0x000fe200078e020e */
[----:B------:R-:W-:Y:S02]  /*2d50*/  ISETP.GE.U32.AND P2, PT, R11, R12, PT ;  /* 0x0000000c0b00720c */ /* 0x000fe40003f46070 */
[----:B------:R-:W-:Y:S02]  /*2d60*/  ISETP.GT.U32.AND P3, PT, R16, R17, PT ;  /* 0x000000111000720c */ /* 0x000fe40003f64070 */
[----:B------:R-:W-:Y:S02]  /*2d70*/  LOP3.LUT R11, R2, R15, RZ, 0x3c, !PT ;  /* 0x0000000f020b7212 */ /* 0x000fe400078e3cff */
[----:B------:R-:W-:-:S02]  /*2d80*/  ISETP.GT.U32.AND P1, PT, R13, R14, PT ;  /* 0x0000000e0d00720c */ /* 0x000fc40003f24070 */
[----:B------:R-:W-:Y:S01]  /*2d90*/  ISETP.GE.AND P0, PT, R11, RZ, PT ;  /* 0x000000ff0b00720c */ /* 0x000fe20003f06270 */
[----:B------:R-:W-:Y:S01]  /*2da0*/  IMAD.MOV R11, RZ, RZ, -R30 ;  /* 0x000000ffff0b7224 */ /* 0x000fe200078e0a1e */
[----:B------:R-:W-:-:S03]  /*2db0*/  LOP3.LUT R9, R27, R7, RZ, 0x3c, !PT ;  /* 0x000000071b097212 */ /* 0x000fc600078e3cff */
[----:B------:R-:W-:Y:S01]  /*2dc0*/  @P2 VIADD R25, R25, 0x1 ;  /* 0x0000000119192836 */ /* 0x000fe20000000000 */
[----:B------:R-:W-:Y:S01]  /*2dd0*/  ISETP.GE.AND P2, PT, R9, RZ, PT ;  /* 0x000000ff0900720c */ /* 0x000fe20003f46270 */
[----:B------:R-:W-:Y:S01]  /*2de0*/  @!P3 VIADD R32, R32, 0x1 ;  /* 0x000000012020b836 */ /* 0x000fe20000000000 */
[-C--:B------:R-:W-:Y:S01]  /*2df0*/  @!P3 IADD3 R17, PT, PT, R17, -R16.reuse, RZ ;  /* 0x800000101111b210 */ /* 0x080fe20007ffe0ff */
[----:B------:R-:W-:Y:S01]  /*2e00*/  IMAD R11, R6, R11, R10 ;  /* 0x0000000b060b7224 */ /* 0x000fe200078e020a */
[----:B------:R-:W-:Y:S01]  /*2e10*/  LOP3.LUT R9, R30, R5, RZ, 0x3c, !PT ;  /* 0x000000051e097212 */ /* 0x000fe200078e3cff */
[----:B------:R-:W-:Y:S01]  /*2e20*/  @!P1 IMAD.IADD R14, R14, 0x1, -R13 ;  /* 0x000000010e0e9824 */ /* 0x000fe200078e0a0d */
[----:B------:R-:W-:Y:S01]  /*2e30*/  ISETP.GE.U32.AND P6, PT, R17, R16, PT ;  /* 0x000000101100720c */ /* 0x000fe20003fc6070 */
[----:B------:R-:W-:Y:S01]  /*2e40*/  @!P0 IMAD.MOV R25, RZ, RZ, -R25 ;  /* 0x000000ffff198224 */ /* 0x000fe200078e0a19 */
[----:B------:R-:W-:Y:S01]  /*2e50*/  @!P4 LOP3.LUT R25, RZ, R15, RZ, 0x33, !PT ;  /* 0x0000000fff19c212 */ /* 0x000fe200078e33ff */
[----:B------:R-:W-:Y:S01]  /*2e60*/  @!P1 VIADD R28, R28, 0x1 ;  /* 0x000000011c1c9836 */ /* 0x000fe20000000000 */
[----:B------:R-:W-:-:S02]  /*2e70*/  ISETP.GE.U32.AND P4, PT, R14, R13, PT ;  /* 0x0000000d0e00720c */ /* 0x000fc40003f86070 */
[----:B------:R-:W-:Y:S01]  /*2e80*/  ISETP.GE.AND P0, PT, R9, RZ, PT ;  /* 0x000000ff0900720c */ /* 0x000fe20003f06270 */
[----:B------:R-:W-:Y:S01]  /*2e90*/  IMAD.WIDE R12, R25, UR12, RZ ;  /* 0x0000000c190c7c25 */ /* 0x000fe2000f8e02ff */
[----:B------:R-:W-:Y:S02]  /*2ea0*/  ISETP.NE.AND P3, PT, R5, RZ, PT ;  /* 0x000000ff0500720c */ /* 0x000fe40003f65270 */
[----:B------:R-:W-:Y:S01]  /*2eb0*/  IADD3 R9, PT, PT, -R27, RZ, RZ ;  /* 0x000000ff1b097210 */ /* 0x000fe20007ffe1ff */
[----:B------:R-:W-:Y:S02]  /*2ec0*/  IMAD.MOV R25, RZ, RZ, -R25 ;  /* 0x000000ffff197224 */ /* 0x000fe400078e0a19 */
[----:B------:R-:W-:Y:S01]  /*2ed0*/  @P6 IADD3 R32, PT, PT, R32, 0x1, RZ ;  /* 0x0000000120206810 */ /* 0x000fe20007ffe0ff */
[----:B------:R-:W-:-:S04]  /*2ee0*/  IMAD.WIDE.U32 R12, R0, UR4, R12 ;  /* 0x00000004000c7c25 */ /* 0x000fc8000f8e000c */
[----:B------:R-:W-:Y:S02]  /*2ef0*/  @P4 VIADD R28, R28, 0x1 ;  /* 0x000000011c1c4836 */ /* 0x000fe40000000000 */
[----:B------:R-:W-:Y:S01]  /*2f00*/  @!P2 IMAD.MOV R32, RZ, RZ, -R32 ;  /* 0x000000ffff20a224 */ /* 0x000fe200078e0a20 */
[----:B------:R-:W-:Y:S01]  /*2f10*/  @!P5 LOP3.LUT R32, RZ, R7, RZ, 0x33, !PT ;  /* 0x00000007ff20d212 */ /* 0x000fe200078e33ff */
[----:B------:R-:W-:Y:S01]  /*2f20*/  IMAD R13, R0, UR17, R13 ;  /* 0x00000011000d7c24 */ /* 0x000fe2000f8e020d */
[----:B------:R-:W-:Y:S01]  /*2f30*/  @!P0 IADD3 R28, PT, PT, -R28, RZ, RZ ;  /* 0x000000ff1c1c8210 */ /* 0x000fe20007ffe1ff */
[----:B------:R-:W-:Y:S01]  /*2f40*/  IMAD R9, R8, R9, R31 ;  /* 0x0000000908097224 */ /* 0x000fe200078e021f */
        /* <DEDUP_REMOVED lines=25> */
.L_x_211:
[----:B------:R-:W0:Y:S01]  /*30e0*/  LDC.64 R4, c[0x0][0x420] ;  /* 0x00010800ff047b82 */ /* 0x000e220000000a00 */
[----:B------:R-:W-:-:S05]  /*30f0*/  IADD3 R2, PT, PT, R2, UR14, RZ ;  /* 0x0000000e02027c10 */ /* 0x000fca000fffe0ff */
[----:B0-----:R-:W-:-:S05]  /*3100*/  IMAD.WIDE.U32 R2, R2, 0x4, R4 ;  /* 0x0000000402027825 */ /* 0x001fca00078e0004 */
[----:B------:R1:W-:Y:S02]  /*3110*/  STG.E desc[UR8][R2.64], R21 ;  /* 0x0000001502007986 */ /* 0x0003e4000c101908 */
.L_x_210:
[----:B------:R-:W-:Y:S05]  /*3120*/  BSYNC.RECONVERGENT B1 ;  /* 0x0000000000017941 */ /* 0x000fea0003800200 */
.L_x_209:
[----:B------:R-:W2:Y:S01]  /*3130*/  LDCU UR6, c[0x0][0x534] ;  /* 0x0000a680ff0677ac */ /* 0x000ea20008000800 */
[----:B------:R-:W-:Y:S01]  /*3140*/  BSSY.RECONVERGENT B0, `(.L_x_217) ;  /* 0x000000f000007945 */ /* 0x000fe20003800200 */
[----:B--2---:R-:W-:-:S04]  /*3150*/  ISETP.GE.AND P0, PT, R23, UR6, PT ;  /* 0x0000000617007c0c */ /* 0x004fc8000bf06270 */
[----:B------:R-:W-:-:S13]  /*3160*/  ISETP.GT.U32.OR P0, PT, R19, 0x1f, P0 ;  /* 0x0000001f1300780c */ /* 0x000fda0000704470 */
[----:B------:R-:W-:Y:S05]  /*3170*/  @P0 BRA `(.L_x_218) ;  /* 0x00000000002c0947 */ /* 0x000fea0003800000 */
[----:B------:R-:W2:Y:S01]  /*3180*/  S2R R0, SR_CgaCtaId ;  /* 0x0000000000007919 */ /* 0x000ea20000008800 */
[----:B------:R-:W-:Y:S01]  /*3190*/  FADD.FTZ R4, -R21, R24 ;  /* 0x0000001815047221 */ /* 0x000fe20000010100 */
[----:B01----:R-:W-:Y:S02]  /*31a0*/  MOV R3, 0x400 ;  /* 0x0000040000037802 */ /* 0x003fe40000000f00 */
[----:B------:R-:W-:Y:S01]  /*31b0*/  LOP3.LUT R2, R19, 0x3, RZ, 0xc0, !PT ;  /* 0x0000000313027812 */ /* 0x000fe200078ec0ff */
[----:B------:R-:W-:-:S06]  /*31c0*/  FMUL.FTZ R4, R4, 1.4426950216293334961 ;  /* 0x3fb8aa3b04047820 */ /* 0x000fcc0000410000 */
[----:B------:R-:W0:Y:S01]  /*31d0*/  MUFU.EX2 R4, R4 ;  /* 0x0000000400047308 */ /* 0x000e220000000800 */
[----:B--2---:R-:W-:-:S05]  /*31e0*/  LEA R3, R0, R3, 0x18 ;  /* 0x0000000300037211 */ /* 0x004fca00078ec0ff */
[----:B------:R-:W-:Y:S01]  /*31f0*/  IMAD R2, R2, 0x24, R3 ;  /* 0x0000002402027824 */ /* 0x000fe200078e0203 */
[----:B------:R-:W-:-:S04]  /*3200*/  LOP3.LUT R3, R19, 0x3fc, RZ, 0xc0, !PT ;  /* 0x000003fc13037812 */ /* 0x000fc800078ec0ff */
[----:B------:R-:W-:-:S05]  /*3210*/  IADD3 R3, PT, PT, R2, R3, RZ ;  /* 0x0000000302037210 */ /* 0x000fca0007ffe0ff */
[----:B0-----:R2:W-:Y:S02]  /*3220*/  STS [R3], R4 ;  /* 0x0000000403007388 */ /* 0x0015e40000000800 */
.L_x_218:
[----:B------:R-:W-:Y:S05]  /*3230*/  BSYNC.RECONVERGENT B0 ;  /* 0x0000000000007941 */ /* 0x000fea0003800200 */
.L_x_217:
[----:B------:R-:W-:Y:S01]  /*3240*/  BAR.SYNC.DEFER_BLOCKING 0x0 ;  /* 0x0000000000007b1d */ /* 0x000fe20000010000 */
[----:B------:R-:W-:Y:S01]  /*3250*/  UISETP.GE.AND UP0, UPT, UR6, 0x1, UPT ;  /* 0x000000010600788c */ /* 0x000fe2000bf06270 */
[----:B------:R-:W-:Y:S01]  /*3260*/  SHF.R.U32.HI R13, RZ, 0x4, R19 ;  /* 0x00000004ff0d7819 */ /* 0x000fe20000011613 */
[----:B------:R-:W-:Y:S01]  /*3270*/  IMAD.SHL.U32 R19, R19, 0x4, RZ ;  /* 0x0000000413137824 */ /* 0x000fe200078e00ff */
[----:B012---:R-:W-:Y:S01]  /*3280*/  CS2R R2, SRZ ;  /* 0x0000000000027805 */ /* 0x007fe2000001ff00 */
        /* <DEDUP_REMOVED lines=38> */
.L_x_229:
        /* <DEDUP_REMOVED lines=9> */
.L_x_222:
[----:B------:R-:W-:Y:S05]  /*3580*/  BSYNC.RECONVERGENT B0 ;  /* 0x0000000000007941 */ /* 0x000fea0003800200 */
.L_x_221:
        /* <DEDUP_REMOVED lines=12> */
.L_x_224:
[----:B------:R-:W-:Y:S05]  /*3650*/  BSYNC.RECONVERGENT B0 ;  /* 0x0000000000007941 */ /* 0x000fea0003800200 */
.L_x_223:
        /* <DEDUP_REMOVED lines=12> */
.L_x_226:
[----:B------:R-:W-:Y:S05]  /*3720*/  BSYNC.RECONVERGENT B0 ;  /* 0x0000000000007941 */ /* 0x000fea0003800200 */
.L_x_225:
        /* <DEDUP_REMOVED lines=12> */
.L_x_228:
[----:B------:R-:W-:Y:S05]  /*37f0*/  BSYNC.RECONVERGENT B0 ;  /* 0x0000000000007941 */ /* 0x000fea0003800200 */
.L_x_227:
        /* <DEDUP_REMOVED lines=11> */
.L_x_220:
        /* <DEDUP_REMOVED lines=11> */
.L_x_232:
        /* <DEDUP_REMOVED lines=8> */
.L_x_231:
[----:B------:R-:W-:Y:S05]  /*39e0*/  BSYNC.RECONVERGENT B0 ;  /* 0x0000000000007941 */ /* 0x000fea0003800200 */
.L_x_230:
        /* <DEDUP_REMOVED lines=9> */
.L_x_219:
        /* <DEDUP_REMOVED lines=83> */
        .weak           $__internal_5_$__cuda_sm20_div_s64
        .type           $__internal_5_$__cuda_sm20_div_s64,@function
        .size           $__internal_5_$__cuda_sm20_div_s64,(.L_x_14711 - $__internal_5_$__cuda_sm20_div_s64)
$__internal_5_$__cuda_sm20_div_s64:
        /* <DEDUP_REMOVED lines=41> */
[-C--:B------:R-:W-:Y:S01]  /*4240*/  IADD3.X R20, PT, PT, RZ, ~R17.reuse, RZ, P0, !PT ;  /* 0x80000011ff147210 */ /* 0x080fe200007fe4ff */
[----:B------:R-:W-:Y:S02]  /*4250*/  IMAD.MOV.U32 R29, RZ, RZ, RZ ;  /* 0x000000ffff1d7224 */ /* 0x000fe400078e00ff */
        /* <DEDUP_REMOVED lines=30> */
[----:B------:R-:W-:Y:S01]  /*4440*/  SEL R10, R10, R13, P0 ;  /* 0x0000000d0a0a7207 */ /* 0x000fe20000000000 */
[----:B------:R-:W-:Y:S01]  /*4450*/  IMAD.MOV.U32 R13, RZ, RZ, 0x0 ;  /* 0x00000000ff0d7424 */ /* 0x000fe200078e00ff */
[----:B------:R-:W-:-:S02]  /*4460*/  ISETP.GE.AND P2, PT, R9, RZ, PT ;  /* 0x000000ff0900720c */ /* 0x000fc40003f46270 */
[----:B------:R-:W-:Y:S02]  /*4470*/  SEL R12, R12, R29, P0 ;  /* 0x0000001d0c0c7207 */ /* 0x000fe40000000000 */
[----:B------:R-:W-:Y:S02]  /*4480*/  IADD3 R11, P1, PT, RZ, -R10, RZ ;  /* 0x8000000aff0b7210 */ /* 0x000fe40007f3e0ff */
[----:B------:R-:W-:Y:S02]  /*4490*/  ISETP.NE.U32.AND P0, PT, R18, RZ, PT ;  /* 0x000000ff1200720c */ /* 0x000fe40003f05070 */
[-C--:B------:R-:W-:Y:S02]  /*44a0*/  IADD3.X R9, PT, PT, RZ, ~R12.reuse, RZ, P1, !PT ;  /* 0x8000000cff097210 */ /* 0x080fe40000ffe4ff */
[----:B------:R-:W-:Y:S02]  /*44b0*/  ISETP.NE.AND.EX P0, PT, R16, RZ, PT, P0 ;  /* 0x000000ff1000720c */ /* 0x000fe40003f05300 */
[----:B------:R-:W-:Y:S01]  /*44c0*/  SEL R9, R9, R12, !P2 ;  /* 0x0000000c09097207 */ /* 0x000fe20005000000 */
[----:B------:R-:W-:Y:S01]  /*44d0*/  IMAD.MOV.U32 R12, RZ, RZ, R14 ;  /* 0x000000ffff0c7224 */ /* 0x000fe200078e000e */
[----:B------:R-:W-:-:S04]  /*44e0*/  SEL R11, R11, R10, !P2 ;  /* 0x0000000a0b0b7207 */ /* 0x000fc80005000000 */
[----:B------:R-:W-:Y:S02]  /*44f0*/  SEL R10, R11, 0xffffffff, P0 ;  /* 0xffffffff0b0a7807 */ /* 0x000fe40000000000 */
[----:B------:R-:W-:Y:S01]  /*4500*/  SEL R11, R9, 0xffffffff, P0 ;  /* 0xffffffff090b7807 */ /* 0x000fe20000000000 */
[----:B------:R-:W-:Y:S06]  /*4510*/  RET.REL.NODEC R12 `(_ZN5flash32flash_fwd_splitkv_combine_kernelI23Flash_fwd_kernel_traitsILi64ELi64ELi256ELi4ELb0ELb0EN7cutlass10bfloat16_tE19Flash_kernel_traitsILi64ELi64ELi256ELi4ES3_EELi8ELi2ELb0EEEvNS_16Flash_fwd_paramsE) ;  /* 0xffffffb80cb87950 */ /* 0x000fec0003c3ffff */
.L_x_233:
        /* <DEDUP_REMOVED lines=14> */
.L_x_14711:


//--------------------- .text._ZN5flash32flash_fwd_splitkv_combine_kernelI23Flash_fwd_kernel_traitsILi64ELi64ELi256ELi4ELb0ELb0EN7cutlass10bfloat16_tE19Flash_kernel_traitsILi64ELi64ELi256ELi4ES3_EELi8ELi1ELb0EEEvNS_16Flash_fwd_paramsE --------------------------
	.section	.text._ZN5flash32flash_fwd_splitkv_combine_kernelI23Flash_fwd_kernel_traitsILi64ELi64ELi256ELi4ELb0ELb0EN7cutlass10bfloat16_tE19Flash_kernel_traitsILi64ELi64ELi256ELi4ES3_EELi8ELi1ELb0EEEvNS_16Flash_fwd_paramsE,"ax",@progbits
	.align	128
        .global         _ZN5flash32flash_fwd_splitkv_combine_kernelI23Flash_fwd_kernel_traitsILi64ELi64ELi256ELi4ELb0ELb0EN7cutlass10bfloat16_tE19Flash_kernel_traitsILi64ELi64ELi256ELi4ES3_EELi8ELi1ELb0EEEvNS_16Flash_fwd_paramsE
        .type           _ZN5flash32flash_fwd_splitkv_combine_kernelI23Flash_fwd_kernel_traitsILi64ELi64ELi256ELi4ELb0ELb0EN7cutlass10bfloat16_tE19Flash_kernel_traitsILi64ELi64ELi256ELi4ES3_EELi8ELi1ELb0EEEvNS_16Flash_fwd_paramsE,@function
        .size           _ZN5flash32flash_fwd_splitkv_combine_kernelI23Flash_fwd_kernel_traitsILi64ELi64ELi256ELi4ELb0ELb0EN7cutlass10bfloat16_tE19Flash_kernel_traitsILi64ELi64ELi256ELi4ES3_EELi8ELi1ELb0EEEvNS_16Flash_fwd_paramsE,(.L_x_14712 - _ZN5flash32flash_fwd_splitkv_combine_kernelI23Flash_fwd_kernel_traitsILi64ELi64ELi256ELi4ELb0ELb0EN7cutlass10bfloat16_tE19Flash_kernel_traitsILi64ELi64ELi256ELi4ES3_EELi8ELi1ELb0EEEvNS_16Flash_fwd_paramsE)
        .other          _ZN5flash32flash_fwd_splitkv_combine_kernelI23Flash_fwd_kernel_traitsILi64ELi64ELi256ELi4ELb0ELb0EN7cutlass10bfloat16_tE19Flash_kernel_traitsILi64ELi64ELi256ELi4ES3_EELi8ELi1ELb0EEEvNS_16Flash_fwd_paramsE,@"STO_CUDA_ENTRY STV_DEFAULT"
_ZN5flash32flash_fwd_splitkv_combine_kernelI23Flash_fwd_kernel_traitsILi64ELi64ELi256ELi4ELb0ELb0EN7cutlass10bfloat16_tE19Flash_kernel_traitsILi64ELi64ELi256ELi4ES3_EELi8ELi1ELb0EEEvNS_16Flash_fwd_paramsE:
.text._ZN5flash32flash_fwd_splitkv_combine_kernelI23Flash_fwd_kernel_traitsILi64ELi64ELi256ELi4ELb0ELb0EN7cutlass10bfloat16_tE19Flash_kernel_traitsILi64ELi64ELi256ELi4ES3_EELi8ELi1ELb0EEEvNS_16Flash_fwd_paramsE:
        /* <DEDUP_REMOVED lines=38> */
.L_x_234:
[----:B------:R-:W-:Y:S01]  /*0260*/  IMAD.U32 R22, RZ, RZ, UR15 ;  /* 0x0000000fff167e24 */ /* 0x000fe2000f8e00ff */
[----:B------:R-:W-:Y:S01]  /*0270*/  MOV R18, UR13 ;  /* 0x0000000d00127c02 */ /* 0x000fe20008000f00 */
[----:B------:R-:W-:Y:S01]  /*0280*/  IMAD.U32 R17, RZ, RZ, UR17 ;  /* 0x00000011ff117e24 */ /* 0x000fe2000f8e00ff */
[----:B------:R-:W-:Y:S02]  /*0290*/  MOV R16, UR10 ;  /* 0x0000000a00107c02 */ /* 0x000fe40008000f00 */
[----:B------:R-:W-:Y:S02]  /*02a0*/  MOV R14, 0x2c0 ;  /* 0x000002c0000e7802 */ /* 0x000fe40000000f00 */
[----:B------:R-:W-:Y:S05]  /*02b0*/  CALL.REL.NOINC `($__internal_6_$__cuda_sm20_div_s64) ;  /* 0x0000003c00307944 */ /* 0x000fea0003c00000 */
.L_x_235:
        /* <DEDUP_REMOVED lines=30> */
.L_x_237:
[----:B------:R-:W-:Y:S01]  /*04a0*/  IMAD.MOV.U32 R22, RZ, RZ, R10 ;  /* 0x000000ffff167224 */ /* 0x000fe200078e000a */
[----:B------:R-:W-:Y:S02]  /*04b0*/  MOV R17, R11 ;  /* 0x0000000b00117202 */ /* 0x000fe40000000f00 */
[----:B------:R-:W-:Y:S02]  /*04c0*/  MOV R14, 0x4e0 ;  /* 0x000004e0000e7802 */ /* 0x000fe40000000f00 */
[----:B------:R-:W-:Y:S05]  /*04d0*/  CALL.REL.NOINC `($__internal_6_$__cuda_sm20_div_s64) ;  /* 0x0000003800a87944 */ /* 0x000fea0003c00000 */
[----:B------:R-:W-:Y:S02]  /*04e0*/  MOV R4, R10 ;  /* 0x0000000a00047202 */ /* 0x000fe40000000f00 */
[----:B------:R-:W-:Y:S02]  /*04f0*/  MOV R5, R11 ;  /* 0x0000000b00057202 */ /* 0x000fe40000000f00 */
.L_x_238:
[----:B------:R-:W-:Y:S05]  /*0500*/  BSYNC.RECONVERGENT B0 ;  /* 0x0000000000007941 */ /* 0x000fea0003800200 */
.L_x_236:
        /* <DEDUP_REMOVED lines=58> */
.L_x_240:
[----:B------:R-:W-:Y:S01]  /*08b0*/  IMAD.MOV.U32 R22, RZ, RZ, R18 ;  /* 0x000000ffff167224 */ /* 0x000fe200078e0012 */
[----:B------:R-:W-:Y:S01]  /*08c0*/  MOV R18, R8 ;  /* 0x0000000800127202 */ /* 0x000fe20000000f00 */
[----:B------:R-:W-:Y:S01]  /*08d0*/  IMAD.MOV.U32 R17, RZ, RZ, R16 ;  /* 0x000000ffff117224 */ /* 0x000fe200078e0010 */
[----:B------:R-:W-:Y:S02]  /*08e0*/  MOV R16, R0 ;  /* 0x0000000000107202 */ /* 0x000fe40000000f00 */
[----:B------:R-:W-:Y:S02]  /*08f0*/  MOV R14, 0x910 ;  /* 0x00000910000e7802 */ /* 0x000fe40000000f00 */
[----:B------:R-:W-:Y:S05]  /*0900*/  CALL.REL.NOINC `($__internal_6_$__cuda_sm20_div_s64) ;  /* 0x00000034009c7944 */ /* 0x000fea0003c00000 */
.L_x_241:
[----:B------:R-:W-:Y:S05]  /*0910*/  BSYNC.RECONVERGENT B0 ;  /* 0x0000000000007941 */ /* 0x000fea0003800200 */
.L_x_239:
        /* <DEDUP_REMOVED lines=124> */
.L_x_243:
[----:B------:R-:W-:Y:S01]  /*10e0*/  IMAD.MOV.U32 R22, RZ, RZ, R10 ;  /* 0x000000ffff167224 */ /* 0x000fe200078e000a */
[----:B------:R-:W-:Y:S01]  /*10f0*/  MOV R18, R7 ;  /* 0x0000000700127202 */ /* 0x000fe20000000f00 */
[----:B------:R-:W-:Y:S01]  /*1100*/  IMAD.MOV.U32 R17, RZ, RZ, R11 ;  /* 0x000000ffff117224 */ /* 0x000fe200078e000b */
[----:B------:R-:W-:Y:S02]  /*1110*/  MOV R16, R25 ;  /* 0x0000001900107202 */ /* 0x000fe40000000f00 */
[----:B------:R-:W-:Y:S02]  /*1120*/  MOV R14, 0x1140 ;  /* 0x00001140000e7802 */ /* 0x000fe40000000f00 */
[----:B------:R-:W-:Y:S05]  /*1130*/  CALL.REL.NOINC `($__internal_6_$__cuda_sm20_div_s64) ;  /* 0x0000002c00907944 */ /* 0x000fea0003c00000 */
[----:B------:R-:W-:Y:S02]  /*1140*/  MOV R32, R10 ;  /* 0x0000000a00207202 */ /* 0x000fe40000000f00 */
[----:B------:R-:W-:Y:S02]  /*1150*/  MOV R33, R11 ;  /* 0x0000000b00217202 */ /* 0x000fe40000000f00 */
.L_x_244:
[----:B------:R-:W-:Y:S05]  /*1160*/  BSYNC.RECONVERGENT B0 ;  /* 0x0000000000007941 */ /* 0x000fea0003800200 */
.L_x_242:
        /* <DEDUP_REMOVED lines=57> */
.L_x_246:
[----:B------:R-:W-:Y:S01]  /*1500*/  IMAD.MOV.U32 R22, RZ, RZ, R4 ;  /* 0x000000ffff167224 */ /* 0x000fe200078e0004 */
[----:B------:R-:W-:Y:S01]  /*1510*/  MOV R17, R5 ;  /* 0x0000000500117202 */ /* 0x000fe20000000f00 */
[----:B------:R-:W-:Y:S01]  /*1520*/  IMAD.MOV.U32 R18, RZ, RZ, R6 ;  /* 0x000000ffff127224 */ /* 0x000fe200078e0006 */
[----:B------:R-:W-:Y:S02]  /*1530*/  MOV R14, 0x1550 ;  /* 0x00001550000e7802 */ /* 0x000fe40000000f00 */
[----:B------:R-:W-:Y:S05]  /*1540*/  CALL.REL.NOINC `($__internal_6_$__cuda_sm20_div_s64) ;  /* 0x00000028008c7944 */ /* 0x000fea0003c00000 */
[----:B------:R-:W-:Y:S02]  /*1550*/  MOV R20, R10 ;  /* 0x0000000a00147202 */ /* 0x000fe40000000f00 */
[----:B------:R-:W-:Y:S02]  /*1560*/  MOV R21, R11 ;  /* 0x0000000b00157202 */ /* 0x000fe40000000f00 */
.L_x_247:
[----:B------:R-:W-:Y:S05]  /*1570*/  BSYNC.RECONVERGENT B0 ;  /* 0x0000000000007941 */ /* 0x000fea0003800200 */
.L_x_245:
[----:B------:R-:W0:Y:S01]  /*1580*/  LDCU UR5, c[0x0][0x434] ;  /* 0x00008680ff0577ac */ /* 0x000e220008000800 */
[----:B------:R-:W1:Y:S01]  /*1590*/  S2R R19, SR_TID.X ;  /* 0x0000000000137919 */ /* 0x000e620000002100 */
[----:B------:R-:W2:Y:S01]  /*15a0*/  LDC R15, c[0x0][0x3e0] ;  /* 0x0000f800ff0f7b82 */ /* 0x000ea20000000800 */
[----:B------:R-:W-:Y:S01]  /*15b0*/  BSSY.RECONVERGENT B0, `(.L_x_248) ;  /* 0x0000046000007945 */ /* 0x000fe20003800200 */
[----:B------:R-:W3:Y:S01]  /*15c0*/  LDCU UR18, c[0x0][0x534] ;  /* 0x0000a680ff1277ac */ /* 0x000ee20008000800 */
[----:B------:R-:W-:Y:S01]  /*15d0*/  IMAD.MOV.U32 R24, RZ, RZ, -0x800000 ;  /* 0xff800000ff187424 */ /* 0x000fe200078e00ff */
[----:B------:R-:W4:Y:S01]  /*15e0*/  LDCU UR11, c[0x0][0x430] ;  /* 0x00008600ff0b77ac */ /* 0x000f220008000800 */
[----:B------:R-:W-:-:S04]  /*15f0*/  USHF.R.S32.HI UR8, URZ, 0x1f, UR16 ;  /* 0x0000001fff087899 */ /* 0x000fc80008011410 */
[----:B------:R-:W-:Y:S01]  /*1600*/  ULOP3.LUT UR8, UR8, 0x1, URZ, 0xfc, !UPT ;  /* 0x0000000108087892 */ /* 0x000fe2000f8efcff */
[----:B0-----:R-:W-:-:S05]  /*1610*/  IMAD.U32 R3, RZ, RZ, UR5 ;  /* 0x00000005ff037e24 */ /* 0x001fca000f8e00ff */
[----:B------:R-:W-:Y:S01]  /*1620*/  IABS R3, R3 ;  /* 0x0000000300037213 */ /* 0x000fe20000000000 */
[----:B----4-:R-:W-:-:S03]  /*1630*/  UIMAD UR11, UR5, UR11, URZ ;  /* 0x0000000b050b72a4 */ /* 0x010fc6000f8e02ff */
[----:B------:R-:W0:Y:S01]  /*1640*/  I2F.RP R9, R3 ;  /* 0x0000000300097306 */ /* 0x000e220000209400 */
[C---:B-1----:R-:W-:Y:S02]  /*1650*/  ISETP.GT.U32.AND P1, PT, R19.reuse, 0xf, PT ;  /* 0x0000000f1300780c */ /* 0x042fe40003f24070 */
[----:B------:R-:W-:Y:S02]  /*1660*/  SHF.R.U32.HI R12, RZ, 0x3, R19 ;  /* 0x00000003ff0c7819 */ /* 0x000fe40000011613 */
[----:B------:R-:W-:-:S03]  /*1670*/  LOP3.LUT R23, R19, 0x1, RZ, 0xc0, !PT ;  /* 0x0000000113177812 */ /* 0x000fc600078ec0ff */
[----:B0-----:R-:W0:Y:S02]  /*1680*/  MUFU.RCP R10, R9 ;  /* 0x00000009000a7308 */ /* 0x001e240000001000 */
[----:B0-----:R-:W-:-:S06]  /*1690*/  VIADD R10, R10, 0xffffffe ;  /* 0x0ffffffe0a0a7836 */ /* 0x001fcc0000000000 */
[----:B------:R-:W0:Y:S02]  /*16a0*/  F2I.FTZ.U32.TRUNC.NTZ R11, R10 ;  /* 0x0000000a000b7305 */ /* 0x000e24000021f000 */
[--C-:B0-----:R-:W-:Y:S02]  /*16b0*/  IMAD.MOV R4, RZ, RZ, -R11.reuse ;  /* 0x000000ffff047224 */ /* 0x101fe400078e0a0b */
[----:B------:R-:W-:Y:S02]  /*16c0*/  IMAD.MOV.U32 R10, RZ, RZ, RZ ;  /* 0x000000ffff0a7224 */ /* 0x000fe400078e00ff */
[----:B------:R-:W-:Y:S01]  /*16d0*/  IMAD R5, R4, R3, RZ ;  /* 0x0000000304057224 */ /* 0x000fe200078e02ff */
[----:B------:R-:W-:Y:S02]  /*16e0*/  IABS R4, R2 ;  /* 0x0000000200047213 */ /* 0x000fe40000000000 */
[----:B------:R-:W-:Y:S01]  /*16f0*/  LOP3.LUT R2, R2, UR5, RZ, 0x3c, !PT ;  /* 0x0000000502027c12 */ /* 0x000fe2000f8e3cff */
[----:B------:R-:W-:-:S03]  /*1700*/  IMAD.HI.U32 R5, R11, R5, R10 ;  /* 0x000000050b057227 */ /* 0x000fc600078e000a */
[----:B------:R-:W-:Y:S01]  /*1710*/  ISETP.GE.AND P2, PT, R2, RZ, PT ;  /* 0x000000ff0200720c */ /* 0x000fe20003f46270 */
[----:B------:R-:W-:Y:S01]  /*1720*/  IMAD.MOV.U32 R11, RZ, RZ, -0x800000 ;  /* 0xff800000ff0b7424 */ /* 0x000fe200078e00ff */
        /* <DEDUP_REMOVED lines=11> */
[----:B------:R-:W-:Y:S02]  /*17e0*/  @!P1 SHF.L.U32 R10, R19, 0x2, RZ ;  /* 0x00000002130a9819 */ /* 0x000fe400000006ff */
[----:B0-----:R-:W-:Y:S02]  /*17f0*/  @!P1 LEA R3, R5, R2, 0x18 ;  /* 0x0000000205039211 */ /* 0x001fe400078ec0ff */
[----:B------:R-:W-:-:S02]  /*1800*/  @!P1 MOV R5, 0x400 ;  /* 0x0000040000059802 */ /* 0x000fc40000000f00 */
[----:B------:R-:W-:Y:S01]  /*1810*/  @!P1 LOP3.LUT R10, R10, 0x1c, RZ, 0xc0, !PT ;  /* 0x0000001c0a0a9812 */ /* 0x000fe200078ec0ff */
[----:B------:R-:W-:Y:S01]  /*1820*/  @!P1 IMAD R3, R12, 0x24, R3 ;  /* 0x000000240c039824 */ /* 0x000fe200078e0203 */
[----:B-1----:R-:W-:-:S03]  /*1830*/  @!P1 LEA R2, R4, R5, 0x18 ;  /* 0x0000000504029211 */ /* 0x002fc600078ec0ff */
[----:B------:R-:W-:Y:S02]  /*1840*/  @P3 VIADD R13, R13, 0x1 ;  /* 0x000000010d0d3836 */ /* 0x000fe40000000000 */
[----:B------:R-:W-:Y:S02]  /*1850*/  @!P1 IMAD.IADD R10, R3, 0x1, R10 ;  /* 0x00000001030a9824 */ /* 0x000fe400078e020a */
[----:B------:R-:W-:Y:S01]  /*1860*/  @!P2 IMAD.MOV R13, RZ, RZ, -R13 ;  /* 0x000000ffff0da224 */ /* 0x000fe200078e0a0d */
[----:B------:R-:W-:Y:S01]  /*1870*/  @!P0 LOP3.LUT R13, RZ, UR5, RZ, 0x33, !PT ;  /* 0x00000005ff0d8c12 */ /* 0x000fe2000f8e33ff */
[----:B------:R-:W-:Y:S01]  /*1880*/  @!P1 IMAD R5, R23, 0x24, R2 ;  /* 0x0000002417059824 */ /* 0x000fe200078e0202 */
[----:B---3--:R-:W-:Y:S02]  /*1890*/  ISETP.GE.AND P0, PT, R12, UR18, PT ;  /* 0x000000120c007c0c */ /* 0x008fe4000bf06270 */
[----:B------:R-:W-:Y:S01]  /*18a0*/  SHF.R.U32.HI R2, RZ, 0x1, R19 ;  /* 0x00000001ff027819 */ /* 0x000fe20000011613 */
[----:B------:R-:W-:Y:S01]  /*18b0*/  IMAD R4, R13, UR8, RZ ;  /* 0x000000080d047c24 */ /* 0x000fe2000f8e02ff */
[----:B------:R-:W0:Y:S02]  /*18c0*/  LDCU.64 UR8, c[0x0][0x358] ;  /* 0x00006b00ff0877ac */ /* 0x000e240008000a00 */
[----:B------:R-:W-:-:S02]  /*18d0*/  @!P1 LEA R5, R2, R5, 0x2 ;  /* 0x0000000502059211 */ /* 0x000fc400078e10ff */
[----:B------:R-:W-:-:S05]  /*18e0*/  IABS R17, R4 ;  /* 0x0000000400117213 */ /* 0x000fca0000000000 */
[----:B------:R-:W-:Y:S01]  /*18f0*/  VIADD R14, R17, UR4 ;  /* 0x00000004110e7c36 */ /* 0x000fe20008000000 */
[----:B--2---:R-:W-:Y:S06]  /*1900*/  @P0 BRA `(.L_x_249) ;  /* 0x0000000000400947 */ /* 0x004fec0003800000 */
        /* <DEDUP_REMOVED lines=16> */
.L_x_249:
[----:B0-----:R-:W-:Y:S05]  /*1a10*/  BSYNC.RECONVERGENT B0 ;  /* 0x0000000000007941 */ /* 0x001fea0003800200 */
.L_x_248:
[----:B-----5:R-:W-:Y:S01]  /*1a20*/  @!P1 STS [R10], R11 ;  /* 0x0000000b0a009388 */ /* 0x020fe20000000800 */
[----:B------:R-:W-:Y:S01]  /*1a30*/  IABS R12, R15 ;  /* 0x0000000f000c7213 */ /* 0x000fe20000000000 */
[----:B------:R-:W0:Y:S01]  /*1a40*/  I2F.RP R16, R17 ;  /* 0x0000001100107306 */ /* 0x000e220000209400 */
[----:B------:R-:W-:Y:S01]  /*1a50*/  BAR.SYNC.DEFER_BLOCKING 0x0 ;  /* 0x0000000000007b1d */ /* 0x000fe20000010000 */
[----:B------:R-:W-:-:S06]  /*1a60*/  ISETP.NE.AND P5, PT, R4, RZ, PT ;  /* 0x000000ff0400720c */ /* 0x000fcc0003fa5270 */
[----:B------:R-:W1:Y:S01]  /*1a70*/  I2F.RP R18, R12 ;  /* 0x0000000c00127306 */ /* 0x000e620000209400 */
[----:B------:R-:W-:Y:S07]  /*1a80*/  BSSY.RECONVERGENT B1, `(.L_x_250) ;  /* 0x0000166000017945 */ /* 0x000fee0003800200 */
[----:B0-----:R-:W0:Y:S08]  /*1a90*/  MUFU.RCP R26, R16 ;  /* 0x00000010001a7308 */ /* 0x001e300000001000 */
[----:B-1----:R-:W1:Y:S01]  /*1aa0*/  MUFU.RCP R28, R18 ;  /* 0x00000012001c7308 */ /* 0x002e620000001000 */
[----:B------:R2:W3:Y:S01]  /*1ab0*/  @!P1 LDS R24, [R5] ;  /* 0x0000000005189984 */ /* 0x0004e20000000800 */
[----:B0-----:R-:W-:-:S06]  /*1ac0*/  VIADD R26, R26, 0xffffffe ;  /* 0x0ffffffe1a1a7836 */ /* 0x001fcc0000000000 */
[----:B------:R-:W0:Y:S01]  /*1ad0*/  F2I.FTZ.U32.TRUNC.NTZ R27, R26 ;  /* 0x0000001a001b7305 */ /* 0x000e22000021f000 */
[----:B-1----:R-:W-:-:S07]  /*1ae0*/  VIADD R28, R28, 0xffffffe ;  /* 0x0ffffffe1c1c7836 */ /* 0x002fce0000000000 */
[----:B------:R-:W1:Y:S01]  /*1af0*/  F2I.FTZ.U32.TRUNC.NTZ R29, R28 ;  /* 0x0000001c001d7305 */ /* 0x000e62000021f000 */
[----:B--2---:R-:W-:Y:S01]  /*1b00*/  IABS R5, R14 ;  /* 0x0000000e00057213 */ /* 0x004fe20000000000 */
[----:B0-----:R-:W-:Y:S02]  /*1b10*/  IMAD.MOV R10, RZ, RZ, -R27 ;  /* 0x000000ffff0a7224 */ /* 0x001fe400078e0a1b */
[----:B------:R-:W-:Y:S02]  /*1b20*/  HFMA2 R26, -RZ, RZ, 0, 0 ;  /* 0x00000000ff1a7431 */ /* 0x000fe400000001ff */
[----:B------:R-:W-:Y:S02]  /*1b30*/  IMAD R10, R10, R17, RZ ;  /* 0x000000110a0a7224 */ /* 0x000fe400078e02ff */
[----:B-1----:R-:W-:Y:S02]  /*1b40*/  IMAD.MOV R3, RZ, RZ, -R29 ;  /* 0x000000ffff037224 */ /* 0x002fe400078e0a1d */
[----:B------:R-:W-:Y:S01]  /*1b50*/  IMAD.HI.U32 R10, R27, R10, R26 ;  /* 0x0000000a1b0a7227 */ /* 0x000fe200078e001a */
[----:B---3--:R-:W0:Y:S03]  /*1b60*/  SHFL.BFLY PT, R9, R24, 0x1, 0x1f ;  /* 0x0c201f0018097f89 */ /* 0x008e2600000e0000 */
[----:B------:R-:W-:Y:S01]  /*1b70*/  IMAD R11, R3, R12, RZ ;  /* 0x0000000c030b7224 */ /* 0x000fe200078e02ff */
[----:B------:R-:W-:Y:S01]  /*1b80*/  IABS R3, R4 ;  /* 0x0000000400037213 */ /* 0x000fe20000000000 */
[----:B------:R-:W-:-:S02]  /*1b90*/  IMAD.MOV.U32 R28, RZ, RZ, RZ ;  /* 0x000000ffff1c7224 */ /* 0x000fc400078e00ff */
[----:B------:R-:W-:-:S04]  /*1ba0*/  IMAD.HI.U32 R18, R10, R5, RZ ;  /* 0x000000050a127227 */ /* 0x000fc800078e00ff */
[----:B------:R-:W-:-:S04]  /*1bb0*/  IMAD.HI.U32 R11, R29, R11, R28 ;  /* 0x0000000b1d0b7227 */ /* 0x000fc800078e001c */
[----:B------:R-:W-:Y:S02]  /*1bc0*/  IMAD.MOV R3, RZ, RZ, -R3 ;  /* 0x000000ffff037224 */ /* 0x000fe400078e0a03 */
[----:B------:R-:W-:-:S04]  /*1bd0*/  IMAD.HI.U32 R11, R11, R5, RZ ;  /* 0x000000050b0b7227 */ /* 0x000fc800078e00ff */
[----:B------:R-:W-:Y:S02]  /*1be0*/  IMAD R22, R18, R3, R5 ;  /* 0x0000000312167224 */ /* 0x000fe400078e0205 */
[----:B------:R-:W-:Y:S01]  /*1bf0*/  IMAD.MOV R10, RZ, RZ, -R11 ;  /* 0x000000ffff0a7224 */ /* 0x000fe200078e0a0b */
[----:B0-----:R-:W-:-:S03]  /*1c00*/  FMNMX.FTZ R9, R9, R24, !PT ;  /* 0x0000001809097209 */ /* 0x001fc60007810000 */
[----:B------:R-:W-:Y:S01]  /*1c10*/  IMAD R5, R12, R10, R5 ;  /* 0x0000000a0c057224 */ /* 0x000fe200078e0205 */
[----:B------:R-:W-:Y:S02]  /*1c20*/  ISETP.GT.U32.AND P1, PT, R17, R22, PT ;  /* 0x000000161100720c */ /* 0x000fe40003f24070 */
[C---:B------:R-:W-:Y:S02]  /*1c30*/  FSETP.NEU.FTZ.AND P0, PT, R9.reuse, -INF , PT ;  /* 0xff8000000900780b */ /* 0x040fe40003f1d000 */
[----:B------:R-:W-:Y:S02]  /*1c40*/  LOP3.LUT R10, R14, R17, RZ, 0x3c, !PT ;  /* 0x000000110e0a7212 */ /* 0x000fe400078e3cff */
[----:B------:R-:W-:Y:S02]  /*1c50*/  FSEL R9, R9, RZ, P0 ;  /* 0x000000ff09097208 */ /* 0x000fe40000000000 */
[----:B------:R-:W-:Y:S02]  /*1c60*/  ISETP.GT.U32.AND P0, PT, R12, R5, PT ;  /* 0x000000050c00720c */ /* 0x000fe40003f04070 */
[----:B------:R-:W-:Y:S01]  /*1c70*/  LOP3.LUT R14, R14, R15, RZ, 0x3c, !PT ;  /* 0x0000000f0e0e7212 */ /* 0x000fe200078e3cff */
[----:B------:R-:W-:Y:S01]  /*1c80*/  FADD.FTZ R16, -R9, R24 ;  /* 0x0000001809107221 */ /* 0x000fe20000010100 */
[----:B------:R-:W-:Y:S01]  /*1c90*/  ISETP.GE.AND P3, PT, R10, RZ, PT ;  /* 0x000000ff0a00720c */ /* 0x000fe20003f66270 */
[----:B------:R-:W-:Y:S01]  /*1ca0*/  @!P1 IMAD.IADD R22, R22, 0x1, -R17 ;  /* 0x0000000116169824 */ /* 0x000fe200078e0a11 */
[----:B------:R-:W-:Y:S01]  /*1cb0*/  @!P1 IADD3 R18, PT, PT, R18, 0x1, RZ ;  /* 0x0000000112129810 */ /* 0x000fe20007ffe0ff */
[----:B------:R-:W-:-:S03]  /*1cc0*/  FMUL.FTZ R16, R16, 1.4426950216293334961 ;  /* 0x3fb8aa3b10107820 */ /* 0x000fc60000410000 */
[----:B------:R-:W-:-:S03]  /*1cd0*/  ISETP.GE.U32.AND P2, PT, R22, R17, PT ;  /* 0x000000111600720c */ /* 0x000fc60003f46070 */
[----:B------:R-:W0:Y:S01]  /*1ce0*/  MUFU.EX2 R16, R16 ;  /* 0x0000001000107308 */ /* 0x000e220000000800 */
[----:B------:R-:W-:Y:S02]  /*1cf0*/  @!P0 IMAD.IADD R5, R5, 0x1, -R12 ;  /* 0x0000000105058824 */ /* 0x000fe400078e0a0c */
[----:B------:R-:W-:Y:S01]  /*1d00*/  @!P0 VIADD R11, R11, 0x1 ;  /* 0x000000010b0b8836 */ /* 0x000fe20000000000 */
[----:B------:R-:W-:Y:S02]  /*1d10*/  ISETP.NE.AND P0, PT, R15, RZ, PT ;  /* 0x000000ff0f00720c */ /* 0x000fe40003f05270 */
[----:B------:R-:W-:-:S04]  /*1d20*/  ISETP.GE.U32.AND P4, PT, R5, R12, PT ;  /* 0x0000000c0500720c */ /* 0x000fc80003f86070 */
[----:B------:R-:W-:Y:S01]  /*1d30*/  @P2 VIADD R18, R18, 0x1 ;  /* 0x0000000112122836 */ /* 0x000fe20000000000 */
[----:B------:R-:W-:Y:S01]  /*1d40*/  ISETP.GE.AND P2, PT, R14, RZ, PT ;  /* 0x000000ff0e00720c */ /* 0x000fe20003f46270 */
[----:B0-----:R-:W0:Y:S03]  /*1d50*/  SHFL.BFLY PT, R3, R16, 0x1, 0x1f ;  /* 0x0c201f0010037f89 */ /* 0x001e2600000e0000 */
[----:B------:R-:W-:Y:S02]  /*1d60*/  @!P3 IADD3 R18, PT, PT, -R18, RZ, RZ ;  /* 0x000000ff1212b210 */ /* 0x000fe40007ffe1ff */
[----:B------:R-:W-:Y:S02]  /*1d70*/  ISETP.NE.AND P3, PT, R13, RZ, PT ;  /* 0x000000ff0d00720c */ /* 0x000fe40003f65270 */
[----:B------:R-:W-:Y:S01]  /*1d80*/  @P4 VIADD R11, R11, 0x1 ;  /* 0x000000010b0b4836 */ /* 0x000fe20000000000 */
[----:B------:R-:W-:-:S02]  /*1d90*/  @!P5 LOP3.LUT R18, RZ, R17, RZ, 0x33, !PT ;  /* 0x00000011ff12d212 */ /* 0x000fc400078e33ff */
[----:B------:R-:W-:Y:S02]  /*1da0*/  SEL R12, RZ, 0x1, !P3 ;  /* 0x00000001ff0c7807 */ /* 0x000fe40005800000 */
[----:B------:R-:W-:Y:S01]  /*1db0*/  @!P2 IMAD.MOV R11, RZ, RZ, -R11 ;  /* 0x000000ffff0ba224 */ /* 0x000fe200078e0a0b */
[----:B------:R-:W-:Y:S02]  /*1dc0*/  @!P0 LOP3.LUT R11, RZ, R15, RZ, 0x33, !PT ;  /* 0x0000000fff0b8212 */ /* 0x000fe400078e33ff */
[----:B------:R-:W-:Y:S02]  /*1dd0*/  LOP3.LUT P0, RZ, R19, 0x3f1, RZ, 0xc0, !PT ;  /* 0x000003f113ff7812 */ /* 0x000fe4000780c0ff */
[----:B------:R-:W-:Y:S01]  /*1de0*/  SHF.R.S32.HI R13, RZ, 0x1f, R4 ;  /* 0x0000001fff0d7819 */ /* 0x000fe20000011404 */
[----:B------:R-:W-:Y:S01]  /*1df0*/  IMAD R4, R4, UR11, RZ ;  /* 0x0000000b04047c24 */ /* 0x000fe2000f8e02ff */
[----:B------:R-:W-:Y:S02]  /*1e00*/  ISETP.LT.U32.AND P2, PT, R20, R18, PT ;  /* 0x000000121400720c */ /* 0x000fe40003f41070 */
[----:B------:R-:W-:-:S02]  /*1e10*/  SHF.R.S32.HI R5, RZ, 0x1f, R18 ;  /* 0x0000001fff057819 */ /* 0x000fc40000011412 */
[----:B------:R-:W-:Y:S02]  /*1e20*/  LOP3.LUT R12, R13, R12, RZ, 0xfc, !PT ;  /* 0x0000000c0d0c7212 */ /* 0x000fe400078efcff */
[----:B------:R-:W-:Y:S01]  /*1e30*/  ISETP.LT.AND.EX P2, PT, R21, R5, PT, P2 ;  /* 0x000000051500720c */ /* 0x000fe20003f41320 */
[----:B0-----:R-:W-:Y:S01]  /*1e40*/  FADD.FTZ R3, R16, R3 ;  /* 0x0000000310037221 */ /* 0x001fe20000010000 */
[----:B------:R-:W-:Y:S02]  /*1e50*/  IMAD.MOV.U32 R21, RZ, RZ, 0x7f800000 ;  /* 0x7f800000ff157424 */ /* 0x000fe400078e00ff */
[----:B------:R-:W-:Y:S02]  /*1e60*/  SEL R5, R20, R18, P2 ;  /* 0x0000001214057207 */ /* 0x000fe40001000000 */
        /* <DEDUP_REMOVED lines=57> */
.L_x_253:
[----:B------:R-:W-:Y:S01]  /*2200*/  LEA.HI R2, R19, UR14, RZ, 0x1f ;  /* 0x0000000e13027c11 */ /* 0x000fe2000f8ff8ff */
[----:B------:R-:W-:Y:S01]  /*2210*/  IMAD.MOV.U32 R17, RZ, RZ, RZ ;  /* 0x000000ffff117224 */ /* 0x000fe200078e00ff */
[----:B------:R-:W-:Y:S02]  /*2220*/  MOV R18, R30 ;  /* 0x0000001e00127202 */ /* 0x000fe40000000f00 */
[----:B------:R-:W-:Y:S01]  /*2230*/  MOV R14, 0x2260 ;  /* 0x00002260000e7802 */ /* 0x000fe20000000f00 */
[----:B------:R-:W-:Y:S02]  /*2240*/  IMAD.MOV.U32 R22, RZ, RZ, R2 ;  /* 0x000000ffff167224 */ /* 0x000fe400078e0002 */
[----:B------:R-:W-:Y:S05]  /*2250*/  CALL.REL.NOINC `($__internal_6_$__cuda_sm20_div_s64) ;  /* 0x0000001c00487944 */ /* 0x000fea0003c00000 */
[----:B------:R-:W-:Y:S02]  /*2260*/  IADD3 R9, PT, PT, -R10, RZ, RZ ;  /* 0x000000ff0a097210 */ /* 0x000fe40007ffe1ff */
[----:B------:R-:W-:-:S03]  /*2270*/  MOV R31, R11 ;  /* 0x0000000b001f7202 */ /* 0x000fc60000000f00 */
[----:B------:R-:W-:Y:S01]  /*2280*/  IMAD R9, R30, R9, R2 ;  /* 0x000000091e097224 */ /* 0x000fe200078e0202 */
[----:B------:R-:W-:-:S07]  /*2290*/  MOV R30, R10 ;  /* 0x0000000a001e7202 */ /* 0x000fce0000000f00 */
.L_x_254:
        /* <DEDUP_REMOVED lines=59> */
.L_x_256:
[----:B------:R-:W-:Y:S01]  /*2650*/  IMAD.MOV.U32 R22, RZ, RZ, R30 ;  /* 0x000000ffff167224 */ /* 0x000fe200078e001e */
[----:B------:R-:W-:Y:S01]  /*2660*/  MOV R17, R31 ;  /* 0x0000001f00117202 */ /* 0x000fe20000000f00 */
[----:B------:R-:W-:Y:S01]  /*2670*/  IMAD.MOV.U32 R18, RZ, RZ, R34 ;  /* 0x000000ffff127224 */ /* 0x000fe200078e0022 */
[----:B------:R-:W-:Y:S02]  /*2680*/  MOV R14, 0x26a0 ;  /* 0x000026a0000e7802 */ /* 0x000fe40000000f00 */
[----:B------:R-:W-:Y:S05]  /*2690*/  CALL.REL.NOINC `($__internal_6_$__cuda_sm20_div_s64) ;  /* 0x0000001800387944 */ /* 0x000fea0003c00000 */
[----:B------:R-:W-:-:S05]  /*26a0*/  IADD3 R31, PT, PT, -R10, RZ, RZ ;  /* 0x000000ff0a1f7210 */ /* 0x000fca0007ffe1ff */
[----:B------:R-:W-:Y:S02]  /*26b0*/  IMAD R31, R31, R34, R30 ;  /* 0x000000221f1f7224 */ /* 0x000fe400078e021e */
.L_x_257:
[----:B------:R-:W-:Y:S05]  /*26c0*/  BSYNC.RECONVERGENT B0 ;  /* 0x0000000000007941 */ /* 0x000fea0003800200 */
.L_x_255:
        /* <DEDUP_REMOVED lines=157> */
.L_x_252:
[----:B------:R-:W0:Y:S01]  /*30a0*/  LDC.64 R4, c[0x0][0x420] ;  /* 0x00010800ff047b82 */ /* 0x000e220000000a00 */
[----:B------:R-:W-:-:S05]  /*30b0*/  IADD3 R2, PT, PT, R2, UR14, RZ ;  /* 0x0000000e02027c10 */ /* 0x000fca000fffe0ff */
[----:B0-----:R-:W-:-:S05]  /*30c0*/  IMAD.WIDE.U32 R2, R2, 0x4, R4 ;  /* 0x0000000402027825 */ /* 0x001fca00078e0004 */
[----:B------:R1:W-:Y:S02]  /*30d0*/  STG.E desc[UR8][R2.64], R21 ;  /* 0x0000001502007986 */ /* 0x0003e4000c101908 */
.L_x_251:
[----:B------:R-:W-:Y:S05]  /*30e0*/  BSYNC.RECONVERGENT B1 ;  /* 0x0000000000017941 */ /* 0x000fea0003800200 */
.L_x_250:
        /* <DEDUP_REMOVED lines=11> */
[----:B--2---:R-:W-:Y:S01]  /*31a0*/  LEA R3, R0, R3, 0x18 ;  /* 0x0000000300037211 */ /* 0x004fe200078ec0ff */
[----:B------:R-:W-:-:S04]  /*31b0*/  IMAD.SHL.U32 R0, R19, 0x2, RZ ;  /* 0x0000000213007824 */ /* 0x000fc800078e00ff */
[----:B------:R-:W-:Y:S01]  /*31c0*/  IMAD R2, R2, 0x24, R3 ;  /* 0x0000002402027824 */ /* 0x000fe200078e0203 */
[----:B------:R-:W-:-:S04]  /*31d0*/  LOP3.LUT R3, R0, 0x7fc, RZ, 0xc0, !PT ;  /* 0x000007fc00037812 */ /* 0x000fc800078ec0ff */
[----:B------:R-:W-:-:S05]  /*31e0*/  IADD3 R3, PT, PT, R2, R3, RZ ;  /* 0x0000000302037210 */ /* 0x000fca0007ffe0ff */
[----:B0-----:R2:W-:Y:S02]  /*31f0*/  STS [R3], R4 ;  /* 0x0000000403007388 */ /* 0x0015e40000000800 */
.L_x_259:
[----:B------:R-:W-:Y:S05]  /*3200*/  BSYNC.RECONVERGENT B0 ;  /* 0x0000000000007941 */ /* 0x000fea0003800200 */
.L_x_258:
        /* <DEDUP_REMOVED lines=43> */
.L_x_270:
        /* <DEDUP_REMOVED lines=9> */
.L_x_263:
[----:B------:R-:W-:Y:S05]  /*3550*/  BSYNC.RECONVERGENT B0 ;  /* 0x0000000000007941 */ /* 0x000fea0003800200 */
.L_x_262:
        /* <DEDUP_REMOVED lines=12> */
.L_x_265:
[----:B------:R-:W-:Y:S05]  /*3620*/  BSYNC.RECONVERGENT B0 ;  /* 0x0000000000007941 */ /* 0x000fea0003800200 */
.L_x_264:
        /* <DEDUP_REMOVED lines=12> */
.L_x_267:
[----:B------:R-:W-:Y:S05]  /*36f0*/  BSYNC.RECONVERGENT B0 ;  /* 0x0000000000007941 */ /* 0x000fea0003800200 */
.L_x_266:
        /* <DEDUP_REMOVED lines=12> */
.L_x_269:
[----:B------:R-:W-:Y:S05]  /*37c0*/  BSYNC.RECONVERGENT B0 ;  /* 0x0000000000007941 */ /* 0x000fea0003800200 */
.L_x_268:
        /* <DEDUP_REMOVED lines=11> */
.L_x_261:
        /* <DEDUP_REMOVED lines=11> */
.L_x_273:
        /* <DEDUP_REMOVED lines=8> */
.L_x_272:
[----:B------:R-:W-:Y:S05]  /*39b0*/  BSYNC.RECONVERGENT B0 ;  /* 0x0000000000007941 */ /* 0x000fea0003800200 */
.L_x_271:
        /* <DEDUP_REMOVED lines=9> */
.L_x_260:
        /* <DEDUP_REMOVED lines=83> */
        .weak           $__internal_6_$__cuda_sm20_div_s64
        .type           $__internal_6_$__cuda_sm20_div_s64,@function
        .size           $__internal_6_$__cuda_sm20_div_s64,(.L_x_14712 - $__internal_6_$__cuda_sm20_div_s64)
$__internal_6_$__cuda_sm20_div_s64:
        /* <DEDUP_REMOVED lines=86> */
[----:B------:R-:W-:Y:S06]  /*44e0*/  RET.REL.NODEC R12 `(_ZN5flash32flash_fwd_splitkv_combine_kernelI23Flash_fwd_kernel_traitsILi64ELi64ELi256ELi4ELb0ELb0EN7cutlass10bfloat16_tE19Flash_kernel_traitsILi64ELi64ELi256ELi4ES3_EELi8ELi1ELb0EEEvNS_16Flash_fwd_paramsE) ;  /* 0xffffffb80cc47950 */ /* 0x000fec0003c3ffff */
.L_x_274:
        /* <DEDUP_REMOVED lines=9> */
.L_x_14712:


//--------------------- .text._ZN5flash32flash_fwd_splitkv_combine_kernelI23Flash_fwd_kernel_traitsILi64ELi64ELi256ELi4ELb0ELb0EN7cutlass10bfloat16_tE19Flash_kernel_traitsILi64ELi64ELi256ELi4ES3_EELi8ELi7ELb1EEEvNS_16Flash_fwd_paramsE --------------------------
	.section	.text._ZN5flash32flash_fwd_splitkv_combine_kernelI23Flash_fwd_kernel_traitsILi64ELi64ELi256ELi4ELb0ELb0EN7cutlass10bfloat16_tE19Flash_kernel_traitsILi64ELi64ELi256ELi4ES3_EELi8ELi7ELb1EEEvNS_16Flash_fwd_paramsE,"ax",@progbits
	.align	128
        .global         _ZN5flash32flash_fwd_splitkv_combine_kernelI23Flash_fwd_kernel_traitsILi64ELi64ELi256ELi4ELb0ELb0EN7cutlass10bfloat16_tE19Flash_kernel_traitsILi64ELi64ELi256ELi4ES3_EELi8ELi7ELb1EEEvNS_16Flash_fwd_paramsE
        .type           _ZN5flash32flash_fwd_splitkv_combine_kernelI23Flash_fwd_kernel_traitsILi64ELi64ELi256ELi4ELb0ELb0EN7cutlass10bfloat16_tE19Flash_kernel_traitsILi64ELi64ELi256ELi4ES3_EELi8ELi7ELb1EEEvNS_16Flash_fwd_paramsE,@function
        .size           _ZN5flash32flash_fwd_splitkv_combine_kernelI23Flash_fwd_kernel_traitsILi64ELi64ELi256ELi4ELb0ELb0EN7cutlass10bfloat16_tE19Flash_kernel_traitsILi64ELi64ELi256ELi4ES3_EELi8ELi7ELb1EEEvNS_16Flash_fwd_paramsE,(.L_x_14713 - _ZN5flash32flash_fwd_splitkv_combine_kernelI23Flash_fwd_kernel_traitsILi64ELi64ELi256ELi4ELb0ELb0EN7cutlass10bfloat16_tE19Flash_kernel_traitsILi64ELi64ELi256ELi4ES3_EELi8ELi7ELb1EEEvNS_16Flash_fwd_paramsE)
        .other          _ZN5flash32flash_fwd_splitkv_combine_kernelI23Flash_fwd_kernel_traitsILi64ELi64ELi256ELi4ELb0ELb0EN7cutlass10bfloat16_tE19Flash_kernel_traitsILi64ELi64ELi256ELi4ES3_EELi8ELi7ELb1EEEvNS_16Flash_fwd_paramsE,@"STO_CUDA_ENTRY STV_DEFAULT"
_ZN5flash32flash_fwd_splitkv_combine_kernelI23Flash_fwd_kernel_traitsILi64ELi64ELi256ELi4ELb0ELb0EN7cutlass10bfloat16_tE19Flash_kernel_traitsILi64ELi64ELi256ELi4ES3_EELi8ELi7ELb1EEEvNS_16Flash_fwd_paramsE:
.text._ZN5flash32flash_fwd_splitkv_combine_kernelI23Flash_fwd_kernel_traitsILi64ELi64ELi256ELi4ELb0ELb0EN7cutlass10bfloat16_tE19Flash_kernel_traitsILi64ELi64ELi256ELi4ES3_EELi8ELi7ELb1EEEvNS_16Flash_fwd_paramsE:
        /* <DEDUP_REMOVED lines=38> */
.L_x_275:
[----:B------:R-:W-:Y:S01]  /*0260*/  IMAD.U32 R16, RZ, RZ, UR21 ;  /* 0x00000015ff107e24 */ /* 0x000fe2000f8e00ff */
[----:B------:R-:W-:Y:S01]  /*0270*/  MOV R20, UR19 ;  /* 0x0000001300147c02 */ /* 0x000fe20008000f00 */
[----:B------:R-:W-:Y:S01]  /*0280*/  IMAD.U32 R21, RZ, RZ, UR15 ;  /* 0x0000000fff157e24 */ /* 0x000fe2000f8e00ff */
[----:B------:R-:W-:Y:S02]  /*0290*/  MOV R19, UR14 ;  /* 0x0000000e00137c02 */ /* 0x000fe40008000f00 */
[----:B------:R-:W-:Y:S02]  /*02a0*/  MOV R18, 0x2c0 ;  /* 0x000002c000127802 */ /* 0x000fe40000000f00 */
[----:B------:R-:W-:Y:S05]  /*02b0*/  CALL.REL.NOINC `($__internal_7_$__cuda_sm20_div_s64) ;  /* 0x0000005400047944 */ /* 0x000fea0003c00000 */
[----:B------:R-:W-:-:S07]  /*02c0*/  MOV R11, R13 ;  /* 0x0000000d000b7202 */ /* 0x000fce0000000f00 */
.L_x_276:
        /* <DEDUP_REMOVED lines=30> */
.L_x_278:
[----:B------:R-:W-:Y:S01]  /*04b0*/  IMAD.MOV.U32 R16, RZ, RZ, R10 ;  /* 0x000000ffff107224 */ /* 0x000fe200078e000a */
[----:B------:R-:W-:Y:S02]  /*04c0*/  MOV R21, R11 ;  /* 0x0000000b00157202 */ /* 0x000fe40000000f00 */
[----:B------:R-:W-:Y:S02]  /*04d0*/  MOV R18, 0x4f0 ;  /* 0x000004f000127802 */ /* 0x000fe40000000f00 */
[----:B------:R-:W-:Y:S05]  /*04e0*/  CALL.REL.NOINC `($__internal_7_$__cuda_sm20_div_s64) ;  /* 0x0000005000787944 */ /* 0x000fea0003c00000 */
[----:B------:R-:W-:Y:S02]  /*04f0*/  MOV R4, R10 ;  /* 0x0000000a00047202 */ /* 0x000fe40000000f00 */
[----:B------:R-:W-:Y:S02]  /*0500*/  MOV R5, R13 ;  /* 0x0000000d00057202 */ /* 0x000fe40000000f00 */
.L_x_279:
[----:B------:R-:W-:Y:S05]  /*0510*/  BSYNC.RECONVERGENT B0 ;  /* 0x0000000000007941 */ /* 0x000fea0003800200 */
.L_x_277:
        /* <DEDUP_REMOVED lines=57> */
.L_x_281:
[----:B------:R-:W-:Y:S01]  /*08b0*/  IMAD.MOV.U32 R16, RZ, RZ, R20 ;  /* 0x000000ffff107224 */ /* 0x000fe200078e0014 */
[----:B------:R-:W-:Y:S01]  /*08c0*/  MOV R20, R11 ;  /* 0x0000000b00147202 */ /* 0x000fe20000000f00 */
[----:B------:R-:W-:Y:S01]  /*08d0*/  IMAD.MOV.U32 R21, RZ, RZ, R19 ;  /* 0x000000ffff157224 */ /* 0x000fe200078e0013 */
[----:B------:R-:W-:Y:S02]  /*08e0*/  MOV R19, R37 ;  /* 0x0000002500137202 */ /* 0x000fe40000000f00 */
[----:B------:R-:W-:Y:S02]  /*08f0*/  MOV R18, 0x910 ;  /* 0x0000091000127802 */ /* 0x000fe40000000f00 */
[----:B------:R-:W-:Y:S05]  /*0900*/  CALL.REL.NOINC `($__internal_7_$__cuda_sm20_div_s64) ;  /* 0x0000004c00707944 */ /* 0x000fea0003c00000 */
[----:B------:R-:W-:Y:S02]  /*0910*/  MOV R12, R10 ;  /* 0x0000000a000c7202 */ /* 0x000fe40000000f00 */
.L_x_282:
[----:B------:R-:W-:Y:S05]  /*0920*/  BSYNC.RECONVERGENT B0 ;  /* 0x0000000000007941 */ /* 0x000fea0003800200 */
.L_x_280:
        /* <DEDUP_REMOVED lines=124> */
.L_x_284:
[----:B------:R-:W-:Y:S01]  /*10f0*/  IMAD.MOV.U32 R16, RZ, RZ, R12 ;  /* 0x000000ffff107224 */ /* 0x000fe200078e000c */
[----:B------:R-:W-:Y:S01]  /*1100*/  MOV R20, R8 ;  /* 0x0000000800147202 */ /* 0x000fe20000000f00 */
[----:B------:R-:W-:Y:S01]  /*1110*/  IMAD.MOV.U32 R21, RZ, RZ, R13 ;  /* 0x000000ffff157224 */ /* 0x000fe200078e000d */
[----:B------:R-:W-:Y:S02]  /*1120*/  MOV R19, R0 ;  /* 0x0000000000137202 */ /* 0x000fe40000000f00 */
[----:B------:R-:W-:Y:S02]  /*1130*/  MOV R18, 0x1150 ;  /* 0x0000115000127802 */ /* 0x000fe40000000f00 */
[----:B------:R-:W-:Y:S05]  /*1140*/  CALL.REL.NOINC `($__internal_7_$__cuda_sm20_div_s64) ;  /* 0x0000004400607944 */ /* 0x000fea0003c00000 */
[----:B------:R-:W-:Y:S02]  /*1150*/  MOV R42, R10 ;  /* 0x0000000a002a7202 */ /* 0x000fe40000000f00 */
[----:B------:R-:W-:Y:S02]  /*1160*/  MOV R43, R13 ;  /* 0x0000000d002b7202 */ /* 0x000fe40000000f00 */
.L_x_285:
[----:B------:R-:W-:Y:S05]  /*1170*/  BSYNC.RECONVERGENT B0 ;  /* 0x0000000000007941 */ /* 0x000fea0003800200 */
.L_x_283:
        /* <DEDUP_REMOVED lines=57> */
.L_x_287:
[----:B------:R-:W-:Y:S01]  /*1510*/  IMAD.MOV.U32 R16, RZ, RZ, R4 ;  /* 0x000000ffff107224 */ /* 0x000fe200078e0004 */
[----:B------:R-:W-:Y:S01]  /*1520*/  MOV R21, R5 ;  /* 0x0000000500157202 */ /* 0x000fe20000000f00 */
[----:B------:R-:W-:Y:S01]  /*1530*/  IMAD.MOV.U32 R20, RZ, RZ, R7 ;  /* 0x000000ffff147224 */ /* 0x000fe200078e0007 */
[----:B------:R-:W-:Y:S02]  /*1540*/  MOV R18, 0x1560 ;  /* 0x0000156000127802 */ /* 0x000fe40000000f00 */
[----:B------:R-:W-:Y:S05]  /*1550*/  CALL.REL.NOINC `($__internal_7_$__cuda_sm20_div_s64) ;  /* 0x00000040005c7944 */ /* 0x000fea0003c00000 */
[----:B------:R-:W-:Y:S02]  /*1560*/  MOV R20, R10 ;  /* 0x0000000a00147202 */ /* 0x000fe40000000f00 */
[----:B------:R-:W-:Y:S02]  /*1570*/  MOV R21, R13 ;  /* 0x0000000d00157202 */ /* 0x000fe40000000f00 */
.L_x_288:
[----:B------:R-:W-:Y:S05]  /*1580*/  BSYNC.RECONVERGENT B0 ;  /* 0x0000000000007941 */ /* 0x000fea0003800200 */
.L_x_286:
        /* <DEDUP_REMOVED lines=28> */
[----:B------:R-:W-:-:S04]  /*1750*/  @!P2 IMAD.WIDE.U32 R24, R18, UR21, R24 ;  /* 0x000000151218ac25 */ /* 0x000fc8000f8e0018 */
[----:B------:R-:W-:-:S03]  /*1760*/  @!P2 IMAD R18, R18, UR15, R25 ;  /* 0x0000000f1212ac24 */ /* 0x000fc6000f8e0219 */
[----:B------:R-:W3:Y:S01]  /*1770*/  @!P6 LDC.64 R14, c[0x0][0x428] ;  /* 0x00010a00ff0eeb82 */ /* 0x000ee20000000a00 */
[----:B0-----:R-:W-:-:S04]  /*1780*/  @!P3 LEA R32, P0, R30, R12, 0x2 ;  /* 0x0000000c1e20b211 */ /* 0x001fc800078010ff */
[----:B------:R-:W-:-:S03]  /*1790*/  @!P3 LEA.HI.X R33, R30, R13, R10, 0x2, P0 ;  /* 0x0000000d1e21b211 */ /* 0x000fc600000f140a */
[----:B------:R-:W0:Y:S01]  /*17a0*/  @!P5 LDC.64 R12, c[0x0][0x428] ;  /* 0x00010a00ff0cdb82 */ /* 0x000e220000000a00 */
[----:B------:R-:W-:Y:S02]  /*17b0*/  MOV R10, 0xff800000 ;  /* 0xff800000000a7802 */ /* 0x000fe40000000f00 */
[C---:B-1----:R-:W-:Y:S01]  /*17c0*/  @!P2 LEA R34, P0, R24.reuse, R16, 0x2 ;  /* 0x000000101822a211 */ /* 0x042fe200078010ff */
[----:B------:R-:W-:Y:S01]  /*17d0*/  @!P6 IMAD.MOV.U32 R30, RZ, RZ, R22 ;  /* 0x000000ffff1ee224 */ /* 0x000fe200078e0016 */
[----:B------:R-:W-:Y:S01]  /*17e0*/  @!P6 MOV R31, R23 ;  /* 0x00000017001fe202 */ /* 0x000fe20000000f00 */
[C---:B------:R-:W-:Y:S01]  /*17f0*/  VIADD R25, R5.reuse, 0x50 ;  /* 0x0000005005197836 */ /* 0x040fe20000000000 */
[----:B------:R-:W-:Y:S01]  /*1800*/  @!P2 LEA.HI.X R35, R24, R17, R18, 0x2, P0 ;  /* 0x000000111823a211 */ /* 0x000fe200000f1412 */
[C---:B------:R-:W-:Y:S01]  /*1810*/  VIADD R9, R5.reuse, 0x70 ;  /* 0x0000007005097836 */ /* 0x040fe20000000000 */
[----:B------:R-:W-:Y:S01]  /*1820*/  IADD3 R24, PT, PT, R5, 0x60, RZ ;  /* 0x0000006005187810 */ /* 0x000fe20007ffe0ff */
[----:B--2---:R1:W2:Y:S01]  /*1830*/  @!P3 LDG.E R10, desc[UR10][R32.64] ;  /* 0x0000000a200ab981 */ /* 0x0042a2000c1e1900 */
[----:B------:R-:W-:Y:S01]  /*1840*/  @!P6 IMAD.WIDE.U32 R30, R28, UR21, R30 ;  /* 0x000000151c1eec25 */ /* 0x000fe2000f8e001e */
[----:B------:R-:W4:Y:S01]  /*1850*/  @!P4 LDC.64 R18, c[0x0][0x428] ;  /* 0x00010a00ff12cb82 */ /* 0x000f220000000a00 */
[----:B------:R-:W-:Y:S01]  /*1860*/  ISETP.GE.OR P3, PT, R25, UR4, !P1 ;  /* 0x0000000419007c0c */ /* 0x000fe2000cf66670 */
[----:B------:R5:W2:Y:S01]  /*1870*/  @!P2 LDG.E R26, desc[UR10][R34.64] ;  /* 0x0000000a221aa981 */ /* 0x000aa2000c1e1900 */
[----:B------:R-:W-:Y:S01]  /*1880*/  ISETP.GE.OR P2, PT, R24, UR4, !P1 ;  /* 0x0000000418007c0c */ /* 0x000fe2000cf46670 */
[----:B------:R-:W-:Y:S01]  /*1890*/  @!P6 IMAD R16, R28, UR15, R31 ;  /* 0x0000000f1c10ec24 */ /* 0x000fe2000f8e021f */
[----:B------:R-:W-:-:S02]  /*18a0*/  ISETP.GE.OR P1, PT, R9, UR4, !P1 ;  /* 0x0000000409007c0c */ /* 0x000fc4000cf26670 */
[----:B---3--:R-:W-:-:S04]  /*18b0*/  @!P6 LEA R28, P0, R30, R14, 0x2 ;  /* 0x0000000e1e1ce211 */ /* 0x008fc800078010ff */
[----:B------:R-:W-:-:S03]  /*18c0*/  @!P6 LEA.HI.X R29, R30, R15, R16, 0x2, P0 ;  /* 0x0000000f1e1de211 */ /* 0x000fc600000f1410 */
[----:B------:R-:W3:Y:S01]  /*18d0*/  @!P3 LDC.64 R16, c[0x0][0x428] ;  /* 0x00010a00ff10bb82 */ /* 0x000ee20000000a00 */
[----:B-1----:R-:W-:Y:S02]  /*18e0*/  @!P5 IMAD.MOV.U32 R32, RZ, RZ, R22 ;  /* 0x000000ffff20d224 */ /* 0x002fe400078e0016 */
[--C-:B------:R-:W-:Y:S01]  /*18f0*/  @!P5 IMAD.MOV.U32 R33, RZ, RZ, R23.reuse ;  /* 0x000000ffff21d224 */ /* 0x100fe200078e0017 */
[----:B-----5:R-:W-:Y:S01]  /*1900*/  @!P4 MOV R34, R22 ;  /* 0x000000160022c202 */ /* 0x020fe20000000f00 */
[----:B------:R-:W-:Y:S02]  /*1910*/  @!P4 IMAD.MOV.U32 R35, RZ, RZ, R23 ;  /* 0x000000ffff23c224 */ /* 0x000fe400078e0017 */
[----:B------:R-:W-:-:S04]  /*1920*/  @!P5 IMAD.WIDE.U32 R32, R27, UR21, R32 ;  /* 0x000000151b20dc25 */ /* 0x000fc8000f8e0020 */
[----:B------:R-:W-:Y:S01]  /*1930*/  @!P5 IMAD R14, R27, UR15, R33 ;  /* 0x0000000f1b0edc24 */ /* 0x000fe2000f8e0221 */
[----:B0-----:R-:W-:Y:S01]  /*1940*/  @!P5 LEA R30, P0, R32, R12, 0x2 ;  /* 0x0000000c201ed211 */ /* 0x001fe200078010ff */
[----:B------:R-:W-:-:S03]  /*1950*/  @!P4 IMAD.WIDE.U32 R34, R6, UR21, R34 ;  /* 0x000000150622cc25 */ /* 0x000fc6000f8e0022 */
[----:B------:R-:W-:Y:S01]  /*1960*/  @!P5 LEA.HI.X R31, R32, R13, R14, 0x2, P0 ;  /* 0x0000000d201fd211 */ /* 0x000fe200000f140e */
[----:B------:R-:W-:Y:S01]  /*1970*/  @!P4 IMAD R6, R6, UR15, R35 ;  /* 0x0000000f0606cc24 */ /* 0x000fe2000f8e0223 */
[----:B------:R-:W0:Y:S01]  /*1980*/  @!P2 LDC.64 R14, c[0x0][0x428] ;  /* 0x00010a00ff0eab82 */ /* 0x000e220000000a00 */
[----:B----4-:R-:W-:-:S07]  /*1990*/  @!P4 LEA R32, P0, R34, R18, 0x2 ;  /* 0x000000122220c211 */ /* 0x010fce00078010ff */
[----:B------:R-:W1:Y:S01]  /*19a0*/  @!P1 LDC.64 R12, c[0x0][0x428] ;  /* 0x00010a00ff0c9b82 */ /* 0x000e620000000a00 */
[----:B------:R-:W-:Y:S01]  /*19b0*/  @!P4 LEA.HI.X R33, R34, R19, R6, 0x2, P0 ;  /* 0x000000132221c211 */ /* 0x000fe200000f1406 */
[--C-:B------:R-:W-:Y:S01]  /*19c0*/  @!P3 IMAD.MOV.U32 R38, RZ, RZ, R22.reuse ;  /* 0x000000ffff26b224 */ /* 0x100fe200078e0016 */
[----:B------:R-:W-:Y:S01]  /*19d0*/  @!P3 MOV R39, R23 ;  /* 0x000000170027b202 */ /* 0x000fe20000000f00 */
[----:B------:R-:W-:Y:S01]  /*19e0*/  @!P2 IMAD.MOV.U32 R34, RZ, RZ, R22 ;  /* 0x000000ffff22a224 */ /* 0x000fe200078e0016 */
[----:B------:R-:W-:Y:S01]  /*19f0*/  @!P1 MOV R40, R22 ;  /* 0x0000001600289202 */ /* 0x000fe20000000f00 */
[--C-:B------:R-:W-:Y:S01]  /*1a00*/  @!P2 IMAD.MOV.U32 R35, RZ, RZ, R23.reuse ;  /* 0x000000ffff23a224 */ /* 0x100fe200078e0017 */
[----:B------:R-:W-:Y:S01]  /*1a10*/  MOV R19, 0xff800000 ;  /* 0xff80000000137802 */ /* 0x000fe20000000f00 */
[----:B------:R-:W-:Y:S02]  /*1a20*/  IMAD.MOV.U32 R6, RZ, RZ, -0x800000 ;  /* 0xff800000ff067424 */ /* 0x000fe400078e00ff */
[----:B------:R-:W-:-:S02]  /*1a30*/  @!P1 IMAD.MOV.U32 R41, RZ, RZ, R23 ;  /* 0x000000ffff299224 */ /* 0x000fc400078e0017 */
[----:B------:R-:W-:Y:S01]  /*1a40*/  @!P3 IMAD.WIDE.U32 R38, R25, UR21, R38 ;  /* 0x000000151926bc25 */ /* 0x000fe2000f8e0026 */
[----:B------:R-:W4:Y:S03]  /*1a50*/  @!P5 LDG.E R19, desc[UR10][R30.64] ;  /* 0x0000000a1e13d981 */ /* 0x000f26000c1e1900 */
[----:B------:R-:W-:Y:S01]  /*1a60*/  @!P2 IMAD.WIDE.U32 R34, R24, UR21, R34 ;  /* 0x000000151822ac25 */ /* 0x000fe2000f8e0022 */
[----:B------:R-:W5:Y:S03]  /*1a70*/  @!P4 LDG.E R6, desc[UR10][R32.64] ;  /* 0x0000000a2006c981 */ /* 0x000f66000c1e1900 */
[----:B------:R-:W-:Y:S01]  /*1a80*/  @!P1 IMAD.WIDE.U32 R40, R9, UR21, R40 ;  /* 0x0000001509289c25 */ /* 0x000fe2000f8e0028 */
[----:B---3--:R-:W-:Y:S02]  /*1a90*/  @!P3 LEA R16, P5, R38, R16, 0x2 ;  /* 0x000000102610b211 */ /* 0x008fe400078a10ff */
[----:B0-----:R-:W-:Y:S01]  /*1aa0*/  @!P2 LEA R14, P4, R34, R14, 0x2 ;  /* 0x0000000e220ea211 */ /* 0x001fe200078810ff */
[----:B------:R-:W-:-:S02]  /*1ab0*/  @!P3 IMAD R22, R25, UR15, R39 ;  /* 0x0000000f1916bc24 */ /* 0x000fc4000f8e0227 */
[----:B------:R-:W-:Y:S01]  /*1ac0*/  @!P2 IMAD R24, R24, UR15, R35 ;  /* 0x0000000f1818ac24 */ /* 0x000fe2000f8e0223 */
[----:B-1----:R-:W-:Y:S01]  /*1ad0*/  @!P1 LEA R12, P0, R40, R12, 0x2 ;  /* 0x0000000c280c9211 */ /* 0x002fe200078010ff */
[----:B------:R-:W-:Y:S01]  /*1ae0*/  @!P1 IMAD R9, R9, UR15, R41 ;  /* 0x0000000f09099c24 */ /* 0x000fe2000f8e0229 */
[----:B------:R-:W-:Y:S01]  /*1af0*/  @!P3 LEA.HI.X R17, R38, R17, R22, 0x2, P5 ;  /* 0x000000112611b211 */ /* 0x000fe200028f1416 */
[----:B------:R-:W-:Y:S01]  /*1b00*/  IMAD.MOV.U32 R18, RZ, RZ, -0x800000 ;  /* 0xff800000ff127424 */ /* 0x000fe200078e00ff */
[----:B------:R-:W-:Y:S01]  /*1b10*/  @!P2 LEA.HI.X R15, R34, R15, R24, 0x2, P4 ;  /* 0x0000000f220fa211 */ /* 0x000fe200020f1418 */
[----:B------:R-:W-:Y:S01]  /*1b20*/  IMAD.MOV.U32 R22, RZ, RZ, -0x800000 ;  /* 0xff800000ff167424 */ /* 0x000fe200078e00ff */
[----:B------:R-:W-:Y:S01]  /*1b30*/  MOV R24, 0xff800000 ;  /* 0xff80000000187802 */ /* 0x000fe20000000f00 */
[----:B------:R-:W-:Y:S01]  /*1b40*/  IMAD.MOV.U32 R23, RZ, RZ, -0x800000 ;  /* 0xff800000ff177424 */ /* 0x000fe200078e00ff */
[----:B------:R-:W-:Y:S01]  /*1b50*/  @!P1 LEA.HI.X R13, R40, R13, R9, 0x2, P0 ;  /* 0x0000000d280d9211 */ /* 0x000fe200000f1409 */
[----:B------:R0:W3:Y:S04]  /*1b60*/  @!P6 LDG.E R18, desc[UR10][R28.64] ;  /* 0x0000000a1c12e981 */ /* 0x0000e8000c1e1900 */
[----:B------:R-:W3:Y:S04]  /*1b70*/  @!P3 LDG.E R22, desc[UR10][R16.64] ;  /* 0x0000000a1016b981 */ /* 0x000ee8000c1e1900 */
[----:B------:R-:W3:Y:S04]  /*1b80*/  @!P2 LDG.E R24, desc[UR10][R14.64] ;  /* 0x0000000a0e18a981 */ /* 0x000ee8000c1e1900 */
[----:B------:R1:W3:Y:S01]  /*1b90*/  @!P1 LDG.E R23, desc[UR10][R12.64] ;  /* 0x0000000a0c179981 */ /* 0x0002e2000c1e1900 */
[----:B------:R-:W0:Y:S01]  /*1ba0*/  S2UR UR4, SR_CgaCtaId ;  /* 0x00000000000479c3 */ /* 0x000e220000008800 */
[----:B------:R-:W-:Y:S01]  /*1bb0*/  UMOV UR5, 0x400 ;  /* 0x0000040000057882 */ /* 0x000fe20000000000 */
[----:B------:R-:W-:-:S02]  /*1bc0*/  ISETP.GT.U32.AND P0, PT, R4, 0x37f, PT ;  /* 0x0000037f0400780c */ /* 0x000fc40003f04070 */
[C---:B------:R-:W-:Y:S02]  /*1bd0*/  ISETP.GT.U32.AND P5, PT, R4.reuse, 0x2ff, PT ;  /* 0x000002ff0400780c */ /* 0x040fe40003fa4070 */
[----:B------:R-:W-:Y:S01]  /*1be0*/  ISETP.GT.U32.AND P4, PT, R4, 0x27f, PT ;  /* 0x0000027f0400780c */ /* 0x000fe20003f84070 */
[----:B0-----:R-:W-:-:S06]  /*1bf0*/  ULEA UR4, UR4, UR5, 0x18 ;  /* 0x0000000504047291 */ /* 0x001fcc000f8ec0ff */
[----:B------:R-:W-:Y:S02]  /*1c00*/  LEA R28, R3, UR4, 0x2 ;  /* 0x00000004031c7c11 */ /* 0x000fe4000f8e10ff */
[C---:B------:R-:W-:Y:S01]  /*1c10*/  ISETP.GT.U32.AND P3, PT, R4.reuse, 0x1ff, PT ;  /* 0x000001ff0400780c */ /* 0x040fe20003f64070 */
[----:B------:R-:W-:Y:S01]  /*1c20*/  IMAD.MOV.U32 R33, RZ, RZ, -0x800000 ;  /* 0xff800000ff217424 */ /* 0x000fe200078e00ff */
[C---:B------:R-:W-:Y:S01]  /*1c30*/  ISETP.GT.U32.AND P2, PT, R4.reuse, 0x17f, PT ;  /* 0x0000017f0400780c */ /* 0x040fe20003f44070 */
[----:B------:R-:W-:Y:S01]  /*1c40*/  IMAD R5, R5, 0x24, R28 ;  /* 0x0000002405057824 */ /* 0x000fe200078e021c */
[C---:B------:R-:W-:Y:S02]  /*1c50*/  ISETP.GT.U32.AND P1, PT, R4.reuse, 0xff, PT ;  /* 0x000000ff0400780c */ /* 0x040fe40003f24070 */
[----:B-1----:R-:W-:Y:S01]  /*1c60*/  SHF.R.U32.HI R12, RZ, 0x4, R4 ;  /* 0x00000004ff0c7819 */ /* 0x002fe20000011604 */
[----:B------:R-:W-:Y:S01]  /*1c70*/  IMAD.MOV.U32 R31, RZ, RZ, -0x800000 ;  /* 0xff800000ff1f7424 */ /* 0x000fe200078e00ff */
[----:B------:R-:W-:Y:S01]  /*1c80*/  LOP3.LUT R9, R4, 0xf, RZ, 0xc0, !PT ;  /* 0x0000000f04097812 */ /* 0x000fe200078ec0ff */
[----:B------:R-:W-:Y:S01]  /*1c90*/  IMAD.MOV.U32 R27, RZ, RZ, -0x800000 ;  /* 0xff800000ff1b7424 */ /* 0x000fe200078e00ff */
[----:B------:R-:W-:-:S02]  /*1ca0*/  LEA R32, R12, UR4, 0x2 ;  /* 0x000000040c207c11 */ /* 0x000fc4000f8e10ff */
[----:B------:R-:W-:Y:S01]  /*1cb0*/  MOV R30, 0xff800000 ;  /* 0xff800000001e7802 */ /* 0x000fe20000000f00 */
[----:B------:R-:W0:Y:S02]  /*1cc0*/  LDC R3, c[0x0][0x434] ;  /* 0x00010d00ff037b82 */ /* 0x000e240000000800 */
[----:B------:R-:W-:Y:S01]  /*1cd0*/  IMAD R32, R9, 0x24, R32 ;  /* 0x0000002409207824 */ /* 0x000fe200078e0220 */
[----:B------:R-:W-:Y:S01]  /*1ce0*/  MOV R29, 0xff800000 ;  /* 0xff800000001d7802 */ /* 0x000fe20000000f00 */
[----:B------:R-:W-:Y:S01]  /*1cf0*/  IMAD.MOV.U32 R28, RZ, RZ, -0x800000 ;  /* 0xff800000ff1c7424 */ /* 0x000fe200078e00ff */
[----:B------:R-:W-:Y:S01]  /*1d00*/  MOV R25, 0xff800000 ;  /* 0xff80000000197802 */ /* 0x000fe20000000f00 */
[----:B--2---:R1:W-:Y:S01]  /*1d10*/  @!P0 STS [R5+0x240], R26 ;  /* 0x0002401a05008388 */ /* 0x0043e20000000800 */
[----:B------:R-:W-:-:S03]  /*1d20*/  ISETP.GT.U32.AND P0, PT, R4, 0x7f, PT ;  /* 0x0000007f0400780c */ /* 0x000fc60003f04070 */
[----:B------:R-:W-:Y:S01]  /*1d30*/  STS [R5], R10 ;  /* 0x0000000a05007388 */ /* 0x000fe20000000800 */
[----:B-1----:R-:W-:-:S03]  /*1d40*/  IMAD.MOV.U32 R26, RZ, RZ, -0x800000 ;  /* 0xff800000ff1a7424 */ /* 0x002fc600078e00ff */
[----:B----4-:R-:W-:Y:S04]  /*1d50*/  @!P4 STS [R5+0x6c0], R19 ;  /* 0x0006c0130500c388 */ /* 0x010fe80000000800 */
[----:B-----5:R-:W-:Y:S01]  /*1d60*/  @!P3 STS [R5+0x900], R6 ;  /* 0x000900060500b388 */ /* 0x020fe20000000800 */
[----:B------:R-:W-:-:S03]  /*1d70*/  LOP3.LUT P3, RZ, R4, 0x380, RZ, 0xc0, !PT ;  /* 0x0000038004ff7812 */ /* 0x000fc6000786c0ff */
[----:B---3--:R-:W-:Y:S04]  /*1d80*/  @!P5 STS [R5+0x480], R18 ;  /* 0x000480120500d388 */ /* 0x008fe80000000800 */
        /* <DEDUP_REMOVED lines=209> */
.L_x_292:
[----:B------:R-:W-:Y:S01]  /*2aa0*/  IMAD.MOV.U32 R16, RZ, RZ, R2 ;  /* 0x000000ffff107224 */ /* 0x000fe200078e0002 */
[----:B------:R-:W-:Y:S01]  /*2ab0*/  MOV R21, RZ ;  /* 0x000000ff00157202 */ /* 0x000fe20000000f00 */
[----:B------:R-:W-:Y:S01]  /*2ac0*/  IMAD.MOV.U32 R20, RZ, RZ, R40 ;  /* 0x000000ffff147224 */ /* 0x000fe200078e0028 */
[----:B------:R-:W-:Y:S02]  /*2ad0*/  MOV R18, 0x2af0 ;  /* 0x00002af000127802 */ /* 0x000fe40000000f00 */
[----:B------:R-:W-:Y:S05]  /*2ae0*/  CALL.REL.NOINC `($__internal_7_$__cuda_sm20_div_s64) ;  /* 0x0000002800f87944 */ /* 0x000fea0003c00000 */
[----:B------:R-:W-:Y:S02]  /*2af0*/  IADD3 R15, PT, PT, -R10, RZ, RZ ;  /* 0x000000ff0a0f7210 */ /* 0x000fe40007ffe1ff */
[----:B------:R-:W-:-:S03]  /*2b00*/  MOV R41, R13 ;  /* 0x0000000d00297202 */ /* 0x000fc60000000f00 */
[----:B------:R-:W-:Y:S01]  /*2b10*/  IMAD R14, R40, R15, R2 ;  /* 0x0000000f280e7224 */ /* 0x000fe200078e0202 */
[----:B------:R-:W-:-:S07]  /*2b20*/  MOV R40, R10 ;  /* 0x0000000a00287202 */ /* 0x000fce0000000f00 */
.L_x_293:
[----:B------:R-:W-:Y:S01]  /*2b30*/  IABS R15, UR19 ;  /* 0x00000013000f7c13 */ /* 0x000fe20008000000 */
[----:B------:R-:W-:Y:S01]  /*2b40*/  IMAD R0, R0, R11, RZ ;  /* 0x0000000b00007224 */ /* 0x000fe200078e02ff */
[----:B------:R-:W-:Y:S01]  /*2b50*/  IABS R10, R14 ;  /* 0x0000000e000a7213 */ /* 0x000fe20000000000 */
[----:B------:R-:W-:Y:S01]  /*2b60*/  BSSY.RECONVERGENT B0, `(.L_x_294) ;  /* 0x000003f000007945 */ /* 0x000fe20003800200 */
[----:B------:R-:W0:Y:S01]  /*2b70*/  I2F.U32.RP R16, R15 ;  /* 0x0000000f00107306 */ /* 0x000e220000209000 */
[----:B------:R-:W-:Y:S01]  /*2b80*/  IMAD R37, R8, R37, R0 ;  /* 0x0000002508257224 */ /* 0x000fe200078e0200 */
[----:B------:R-:W-:-:S04]  /*2b90*/  LOP3.LUT R0, R14, UR19, RZ, 0x3c, !PT ;  /* 0x000000130e007c12 */ /* 0x000fc8000f8e3cff */
[----:B------:R-:W-:Y:S02]  /*2ba0*/  ISETP.GE.AND P0, PT, R0, RZ, PT ;  /* 0x000000ff0000720c */ /* 0x000fe40003f06270 */
[----:B0-----:R-:W0:Y:S02]  /*2bb0*/  MUFU.RCP R18, R16 ;  /* 0x0000001000127308 */ /* 0x001e240000001000 */
[----:B0-----:R-:W-:-:S06]  /*2bc0*/  IADD3 R18, PT, PT, R18, 0xffffffe, RZ ;  /* 0x0ffffffe12127810 */ /* 0x001fcc0007ffe0ff */
[----:B------:R-:W0:Y:S02]  /*2bd0*/  F2I.FTZ.U32.TRUNC.NTZ R19, R18 ;  /* 0x0000001200137305 */ /* 0x000e24000021f000 */
[----:B0-----:R-:W-:Y:S01]  /*2be0*/  IADD3 R2, PT, PT, RZ, -R19, RZ ;  /* 0x80000013ff027210 */ /* 0x001fe20007ffe0ff */
[----:B------:R-:W-:-:S04]  /*2bf0*/  IMAD.MOV.U32 R18, RZ, RZ, RZ ;  /* 0x000000ffff127224 */ /* 0x000fc800078e00ff */
[----:B------:R-:W-:Y:S01]  /*2c00*/  IMAD R13, R2, R15, RZ ;  /* 0x0000000f020d7224 */ /* 0x000fe200078e02ff */
[----:B------:R-:W-:-:S03]  /*2c10*/  IABS R2, UR19 ;  /* 0x0000001300027c13 */ /* 0x000fc60008000000 */
        /* <DEDUP_REMOVED lines=44> */
.L_x_295:
[----:B------:R-:W-:Y:S01]  /*2ee0*/  IMAD.MOV.U32 R16, RZ, RZ, R40 ;  /* 0x000000ffff107224 */ /* 0x000fe200078e0028 */
[----:B------:R-:W-:Y:S01]  /*2ef0*/  MOV R21, R41 ;  /* 0x0000002900157202 */ /* 0x000fe20000000f00 */
[----:B------:R-:W-:Y:S01]  /*2f00*/  IMAD.MOV.U32 R20, RZ, RZ, R36 ;  /* 0x000000ffff147224 */ /* 0x000fe200078e0024 */
[----:B------:R-:W-:Y:S02]  /*2f10*/  MOV R18, 0x2f30 ;  /* 0x00002f3000127802 */ /* 0x000fe40000000f00 */
[----:B------:R-:W-:Y:S05]  /*2f20*/  CALL.REL.NOINC `($__internal_7_$__cuda_sm20_div_s64) ;  /* 0x0000002400e87944 */ /* 0x000fea0003c00000 */
[----:B------:R-:W-:-:S05]  /*2f30*/  IADD3 R13, PT, PT, -R10, RZ, RZ ;  /* 0x000000ff0a0d7210 */ /* 0x000fca0007ffe1ff */
[----:B------:R-:W-:Y:S02]  /*2f40*/  IMAD R36, R13, R36, R40 ;  /* 0x000000240d247224 */ /* 0x000fe400078e0228 */
.L_x_296:
[----:B------:R-:W-:Y:S05]  /*2f50*/  BSYNC.RECONVERGENT B0 ;  /* 0x0000000000007941 */ /* 0x000fea0003800200 */
.L_x_294:
        /* <DEDUP_REMOVED lines=8> */
[----:B------:R-:W-:Y:S01]  /*2fe0*/  ISETP.NE.AND P5, PT, R11, RZ, PT ;  /* 0x000000ff0b00720c */ /* 0x000fe20003fa5270 */
[----:B------:R-:W3:Y:S01]  /*2ff0*/  I2F.U32.RP R21, R18 ;  /* 0x0000001200157306 */ /* 0x000ee20000209000 */
[----:B0-----:R-:W-:-:S07]  /*3000*/  UISETP.NE.AND UP0, UPT, UR8, URZ, UPT ;  /* 0x000000ff0800728c */ /* 0x001fce000bf05270 */
[----:B-1----:R-:W0:Y:S01]  /*3010*/  MUFU.RCP R13, R13 ;  /* 0x0000000d000d7308 */ /* 0x002e220000001000 */
[----:B--2---:R-:W-:Y:S02]  /*3020*/  USEL UR8, UR4, 0x1, UP0 ;  /* 0x0000000104087887 */ /* 0x004fe40008000000 */
[----:B------:R-:W-:-:S05]  /*3030*/  UIMAD UR4, UR5, UR4, URZ ;  /* 0x00000004050472a4 */ /* 0x000fca000f8e02ff */
        /* <DEDUP_REMOVED lines=11> */
[----:B-1----:R-:W-:-:S05]  /*30f0*/  IMAD.MOV R21, RZ, RZ, -R43 ;  /* 0x000000ffff157224 */ /* 0x002fca00078e0a2b */
[----:B------:R-:W1:Y:S01]  /*3100*/  I2F.U32.RP R13, R16 ;  /* 0x00000010000d7306 */ /* 0x000e620000209000 */
[----:B------:R-:W-:Y:S02]  /*3110*/  HFMA2 R42, -RZ, RZ, 0, 0 ;  /* 0x00000000ff2a7431 */ /* 0x000fe400000001ff */
[----:B------:R-:W-:Y:S01]  /*3120*/  IMAD R22, R21, R18, RZ ;  /* 0x0000001215167224 */ /* 0x000fe200078e02ff */
[----:B------:R-:W-:-:S03]  /*3130*/  IABS R21, R10 ;  /* 0x0000000a00157213 */ /* 0x000fc60000000000 */
[----:B------:R-:W-:Y:S01]  /*3140*/  IMAD.HI.U32 R22, R43, R22, R42 ;  /* 0x000000162b167227 */ /* 0x000fe200078e002a */
[----:B------:R-:W2:Y:S01]  /*3150*/  I2F.U32.RP R40, R19 ;  /* 0x0000001300287306 */ /* 0x000ea20000209000 */
[----:B0-----:R-:W-:Y:S02]  /*3160*/  IADD3 R38, PT, PT, R38, 0xffffffe, RZ ;  /* 0x0ffffffe26267810 */ /* 0x001fe40007ffe0ff */
[----:B------:R-:W-:Y:S01]  /*3170*/  IMAD R14, R23, R20, RZ ;  /* 0x00000014170e7224 */ /* 0x000fe200078e02ff */
[----:B------:R-:W-:Y:S01]  /*3180*/  IABS R23, R7 ;  /* 0x0000000700177213 */ /* 0x000fe20000000000 */
[----:B------:R-:W-:-:S03]  /*3190*/  IMAD.HI.U32 R22, R22, R21, RZ ;  /* 0x0000001516167227 */ /* 0x000fc600078e00ff */
[----:B------:R-:W0:Y:S01]  /*31a0*/  F2I.FTZ.U32.TRUNC.NTZ R39, R38 ;  /* 0x0000002600277305 */ /* 0x000e22000021f000 */
[----:B------:R-:W-:Y:S01]  /*31b0*/  IMAD.HI.U32 R14, R35, R14, R34 ;  /* 0x0000000e230e7227 */ /* 0x000fe200078e0022 */
[----:B------:R-:W-:Y:S02]  /*31c0*/  IABS R35, R36 ;  /* 0x0000002400237213 */ /* 0x000fe40000000000 */
[----:B------:R-:W-:Y:S01]  /*31d0*/  IABS R34, R11 ;  /* 0x0000000b00227213 */ /* 0x000fe20000000000 */
[----:B------:R-:W-:Y:S02]  /*31e0*/  IMAD.MOV R23, RZ, RZ, -R23 ;  /* 0x000000ffff177224 */ /* 0x000fe400078e0a17 */
[----:B------:R-:W-:Y:S01]  /*31f0*/  IMAD.HI.U32 R37, R14, R35, RZ ;  /* 0x000000230e257227 */ /* 0x000fe200078e00ff */
[----:B-1----:R-:W1:Y:S03]  /*3200*/  MUFU.RCP R13, R13 ;  /* 0x0000000d000d7308 */ /* 0x002e660000001000 */
[----:B------:R-:W-:-:S02]  /*3210*/  IMAD.MOV R34, RZ, RZ, -R34 ;  /* 0x000000ffff227224 */ /* 0x000fc400078e0a22 */
[----:B------:R-:W-:Y:S02]  /*3220*/  IMAD R23, R22, R23, R21 ;  /* 0x0000001716177224 */ /* 0x000fe400078e0215 */
[----:B------:R-:W-:Y:S01]  /*3230*/  IMAD R35, R37, R34, R35 ;  /* 0x0000002225237224 */ /* 0x000fe200078e0223 */
[----:B--2---:R-:W2:Y:S01]  /*3240*/  MUFU.RCP R40, R40 ;  /* 0x0000002800287308 */ /* 0x004ea20000001000 */
[----:B0-----:R-:W-:Y:S01]  /*3250*/  IADD3 R14, PT, PT, RZ, -R39, RZ ;  /* 0x80000027ff0e7210 */ /* 0x001fe20007ffe0ff */
[----:B------:R-:W-:Y:S01]  /*3260*/  IMAD.MOV.U32 R38, RZ, RZ, RZ ;  /* 0x000000ffff267224 */ /* 0x000fe200078e00ff */
[----:B------:R-:W-:Y:S02]  /*3270*/  ISETP.GT.U32.AND P1, PT, R18, R23, PT ;  /* 0x000000171200720c */ /* 0x000fe40003f24070 */
[----:B------:R-:W-:Y:S01]  /*3280*/  ISETP.GT.U32.AND P3, PT, R20, R35, PT ;  /* 0x000000231400720c */ /* 0x000fe20003f64070 */
[----:B------:R-:W-:Y:S01]  /*3290*/  IMAD R21, R14, R15, RZ ;  /* 0x0000000f0e157224 */ /* 0x000fe200078e02ff */
[----:B------:R-:W-:-:S02]  /*32a0*/  LOP3.LUT R34, R36, R11, RZ, 0x3c, !PT ;  /* 0x0000000b24227212 */ /* 0x000fc400078e3cff */
[----:B------:R-:W-:Y:S01]  /*32b0*/  IABS R14, R2 ;  /* 0x00000002000e7213 */ /* 0x000fe20000000000 */
[----:B------:R-:W-:Y:S01]  /*32c0*/  IMAD.HI.U32 R21, R39, R21, R38 ;  /* 0x0000001527157227 */ /* 0x000fe200078e0026 */
[----:B-1----:R-:W-:Y:S02]  /*32d0*/  IADD3 R38, PT, PT, R13, 0xffffffe, RZ ;  /* 0x0ffffffe0d267810 */ /* 0x002fe40007ffe0ff */
[----:B------:R-:W-:Y:S02]  /*32e0*/  IABS R13, R17 ;  /* 0x00000011000d7213 */ /* 0x000fe40000000000 */
[----:B------:R0:W1:Y:S01]  /*32f0*/  F2I.FTZ.U32.TRUNC.NTZ R39, R38 ;  /* 0x0000002600277305 */ /* 0x000062000021f000 */
[----:B------:R-:W-:Y:S01]  /*3300*/  @!P1 IADD3 R23, PT, PT, R23, -R18, RZ ;  /* 0x8000001217179210 */ /* 0x000fe20007ffe0ff */
[----:B------:R-:W-:Y:S01]  /*3310*/  IMAD.HI.U32 R21, R21, R14, RZ ;  /* 0x0000000e15157227 */ /* 0x000fe200078e00ff */
[----:B------:R-:W-:Y:S02]  /*3320*/  @!P3 IADD3 R37, PT, PT, R37, 0x1, RZ ;  /* 0x000000012525b810 */ /* 0x000fe40007ffe0ff */
[----:B------:R-:W-:Y:S01]  /*3330*/  ISETP.GE.U32.AND P4, PT, R23, R18, PT ;  /* 0x000000121700720c */ /* 0x000fe20003f86070 */
[----:B------:R-:W-:Y:S01]  /*3340*/  @!P3 IMAD.IADD R35, R35, 0x1, -R20 ;  /* 0x000000012323b824 */ /* 0x000fe200078e0a14 */
[----:B------:R-:W-:Y:S01]  /*3350*/  ISETP.GE.AND P2, PT, R34, RZ, PT ;  /* 0x000000ff2200720c */ /* 0x000fe20003f46270 */
[----:B--2---:R-:W-:Y:S01]  /*3360*/  VIADD R40, R40, 0xffffffe ;  /* 0x0ffffffe28287836 */ /* 0x004fe20000000000 */
[----:B------:R-:W-:Y:S01]  /*3370*/  ISETP.NE.AND P3, PT, R7, RZ, PT ;  /* 0x000000ff0700720c */ /* 0x000fe20003f65270 */
[----:B------:R-:W-:Y:S01]  /*3380*/  IMAD.MOV R13, RZ, RZ, -R13 ;  /* 0x000000ffff0d7224 */ /* 0x000fe200078e0a0d */
[----:B------:R-:W-:Y:S01]  /*3390*/  ISETP.GE.U32.AND P6, PT, R35, R20, PT ;  /* 0x000000142300720c */ /* 0x000fe20003fc6070 */
[----:B------:R2:W3:Y:S01]  /*33a0*/  F2I.FTZ.U32.TRUNC.NTZ R41, R40 ;  /* 0x0000002800297305 */ /* 0x0004e2000021f000 */
[----:B------:R-:W-:Y:S01]  /*33b0*/  LOP3.LUT R20, R10, R7, RZ, 0x3c, !PT ;  /* 0x000000070a147212 */ /* 0x000fe200078e3cff */
[----:B------:R-:W-:-:S02]  /*33c0*/  @!P1 VIADD R22, R22, 0x1 ;  /* 0x0000000116169836 */ /* 0x000fc40000000000 */
[----:B0-----:R-:W-:Y:S02]  /*33d0*/  HFMA2 R38, -RZ, RZ, 0, 0 ;  /* 0x00000000ff267431 */ /* 0x001fe400000001ff */
[----:B------:R-:W-:Y:S01]  /*33e0*/  IMAD R14, R21, R13, R14 ;  /* 0x0000000d150e7224 */ /* 0x000fe200078e020e */
[----:B------:R-:W-:Y:S01]  /*33f0*/  ISETP.GE.AND P0, PT, R20, RZ, PT ;  /* 0x000000ff1400720c */ /* 0x000fe20003f06270 */
[----:B-1----:R-:W-:Y:S01]  /*3400*/  IMAD.MOV R13, RZ, RZ, -R39 ;  /* 0x000000ffff0d7224 */ /* 0x002fe200078e0a27 */
[----:B------:R-:W-:Y:S01]  /*3410*/  IABS R20, R8 ;  /* 0x0000000800147213 */ /* 0x000fe20000000000 */
[----:B------:R-:W-:Y:S01]  /*3420*/  @P4 VIADD R22, R22, 0x1 ;  /* 0x0000000116164836 */ /* 0x000fe20000000000 */
[----:B------:R-:W-:Y:S01]  /*3430*/  ISETP.GT.U32.AND P1, PT, R15, R14, PT ;  /* 0x0000000e0f00720c */ /* 0x000fe20003f24070 */
[----:B------:R-:W-:Y:S02]  /*3440*/  IMAD R13, R13, R16, RZ ;  /* 0x000000100d0d7224 */ /* 0x000fe400078e02ff */
[----:B------:R-:W-:-:S02]  /*3450*/  @P6 VIADD R37, R37, 0x1 ;  /* 0x0000000125256836 */ /* 0x000fc40000000000 */
[----:B------:R-:W-:Y:S01]  /*3460*/  IMAD.HI.U32 R38, R39, R13, R38 ;  /* 0x0000000d27267227 */ /* 0x000fe200078e0026 */
[----:B--2---:R-:W-:Y:S02]  /*3470*/  MOV R40, RZ ;  /* 0x000000ff00287202 */ /* 0x004fe40000000f00 */
[----:B------:R-:W-:Y:S01]  /*3480*/  IABS R13, R6 ;  /* 0x00000006000d7213 */ /* 0x000fe20000000000 */
[----:B---3--:R-:W-:Y:S02]  /*3490*/  IMAD.MOV R18, RZ, RZ, -R41 ;  /* 0x000000ffff127224 */ /* 0x008fe400078e0a29 */
[----:B------:R-:W-:Y:S01]  /*34a0*/  @!P0 IMAD.MOV R22, RZ, RZ, -R22 ;  /* 0x000000ffff168224 */ /* 0x000fe200078e0a16 */
[----:B------:R-:W-:Y:S01]  /*34b0*/  @!P3 LOP3.LUT R22, RZ, R7, RZ, 0x33, !PT ;  /* 0x00000007ff16b212 */ /* 0x000fe200078e33ff */
[----:B------:R-:W-:Y:S01]  /*34c0*/  IMAD R23, R18, R19, RZ ;  /* 0x0000001312177224 */ /* 0x000fe200078e02ff */
[----:B------:R-:W-:Y:S01]  /*34d0*/  IADD3 R13, PT, PT, RZ, -R13, RZ ;  /* 0x8000000dff0d7210 */ /* 0x000fe20007ffe0ff */
[----:B------:R-:W-:Y:S01]  /*34e0*/  @!P2 IMAD.MOV R37, RZ, RZ, -R37 ;  /* 0x000000ffff25a224 */ /* 0x000fe200078e0a25 */
[----:B------:R-:W-:Y:S01]  /*34f0*/  @!P5 LOP3.LUT R37, RZ, R11, RZ, 0x33, !PT ;  /* 0x0000000bff25d212 */ /* 0x000fe200078e33ff */
[----:B------:R-:W-:Y:S01]  /*3500*/  IMAD.HI.U32 R23, R41, R23, R40 ;  /* 0x0000001729177227 */ /* 0x000fe200078e0028 */
[----:B------:R-:W-:-:S02]  /*3510*/  IABS R18, R22 ;  /* 0x0000001600127213 */ /* 0x000fc40000000000 */
[----:B------:R-:W-:Y:S01]  /*3520*/  IABS R34, R37 ;  /* 0x0000002500227213 */ /* 0x000fe20000000000 */
[----:B------:R-:W-:Y:S01]  /*3530*/  IMAD.MOV R20, RZ, RZ, -R20 ;  /* 0x000000ffff147224 */ /* 0x000fe200078e0a14 */
[----:B------:R-:W-:Y:S01]  /*3540*/  ISETP.NE.AND P2, PT, R17, RZ, PT ;  /* 0x000000ff1100720c */ /* 0x000fe20003f45270 */
[----:B------:R-:W-:Y:S01]  /*3550*/  IMAD.HI.U32 R38, R38, R18, RZ ;  /* 0x0000001226267227 */ /* 0x000fe200078e00ff */
[----:B------:R-:W-:-:S03]  /*3560*/  ISETP.NE.AND P5, PT, R8, RZ, PT ;  /* 0x000000ff0800720c */ /* 0x000fc60003fa5270 */
        /* <DEDUP_REMOVED lines=8> */
[----:B------:R-:W-:-:S04]  /*35f0*/  LOP3.LUT R14, R2, R17, RZ, 0x3c, !PT ;  /* 0x00000011020e7212 */ /* 0x000fc800078e3cff */
        /* <DEDUP_REMOVED lines=9> */
[----:B------:R-:W-:Y:S01]  /*3690*/  IMAD.WIDE R14, R14, UR5, RZ ;  /* 0x000000050e0e7c25 */ /* 0x000fe2000f8e02ff */
        /* <DEDUP_REMOVED lines=11> */
[----:B------:R-:W-:Y:S01]  /*3750*/  IMAD.WIDE.U32 R18, R0, UR8, R18 ;  /* 0x0000000800127c25 */ /* 0x000fe2000f8e0012 */
[----:B------:R-:W-:-:S03]  /*3760*/  UIMAD UR8, UR22, UR8, URZ ;  /* 0x00000008160872a4 */ /* 0x000fc6000f8e02ff */
[----:B------:R-:W-:Y:S02]  /*3770*/  IMAD.MOV R21, RZ, RZ, -R21 ;  /* 0x000000ffff157224 */ /* 0x000fe400078e0a15 */
[----:B------:R-:W-:Y:S01]  /*3780*/  @!P2 IMAD.MOV R23, RZ, RZ, -R23 ;  /* 0x000000ffff17a224 */ /* 0x000fe200078e0a17 */
[----:B------:R-:W-:Y:S01]  /*3790*/  @!P5 LOP3.LUT R23, RZ, R8, RZ, 0x33, !PT ;  /* 0x00000008ff17d212 */ /* 0x000fe200078e33ff */
[----:B------:R-:W-:Y:S02]  /*37a0*/  @!P0 IMAD.MOV R38, RZ, RZ, -R38 ;  /* 0x000000ffff268224 */ /* 0x000fe400078e0a26 */
[----:B------:R-:W-:Y:S01]  /*37b0*/  IMAD R19, R0, UR12, R19 ;  /* 0x0000000c00137c24 */ /* 0x000fe2000f8e0213 */
[----:B------:R-:W-:Y:S01]  /*37c0*/  @!P1 LOP3.LUT R38, RZ, R6, RZ, 0x33, !PT ;  /* 0x00000006ff269212 */ /* 0x000fe200078e33ff */
[----:B------:R-:W-:Y:S01]  /*37d0*/  IMAD R21, R17, R21, R2 ;  /* 0x0000001511157224 */ /* 0x000fe200078e0202 */
[----:B------:R-:W-:Y:S01]  /*37e0*/  IADD3 R0, PT, PT, -R22, RZ, RZ ;  /* 0x000000ff16007210 */ /* 0x000fe20007ffe1ff */
[----:B------:R-:W-:Y:S01]  /*37f0*/  IMAD.MOV R2, RZ, RZ, -R23 ;  /* 0x000000ffff027224 */ /* 0x000fe200078e0a17 */
[----:B------:R-:W-:Y:S01]  /*3800*/  UIMAD UR12, UR7, UR4, URZ ;  /* 0x00000004070c72a4 */ /* 0x000fe2000f8e02ff */
[----:B------:R-:W-:Y:S01]  /*3810*/  IADD3 R11, PT, PT, -R38, RZ, RZ ;  /* 0x000000ff260b7210 */ /* 0x000fe20007ffe1ff */
[----:B------:R-:W-:Y:S01]  /*3820*/  IMAD.WIDE R18, R21, UR4, R18 ;  /* 0x0000000415127c25 */ /* 0x000fe2000f8e0212 */
        /* <DEDUP_REMOVED lines=19> */
.L_x_291:
[----:B------:R-:W0:Y:S01]  /*3960*/  LDC.64 R2, c[0x0][0x420] ;  /* 0x00010800ff027b82 */ /* 0x000e220000000a00 */
[----:B------:R-:W-:-:S05]  /*3970*/  IADD3 R0, PT, PT, R12, UR20, RZ ;  /* 0x000000140c007c10 */ /* 0x000fca000fffe0ff */
[----:B0-----:R-:W-:-:S05]  /*3980*/  IMAD.WIDE.U32 R2, R0, 0x4, R2 ;  /* 0x0000000400027825 */ /* 0x001fca00078e0002 */
[----:B------:R1:W-:Y:S02]  /*3990*/  STG.E desc[UR10][R2.64], R24 ;  /* 0x0000001802007986 */ /* 0x0003e4000c10190a */
.L_x_290:
[----:B------:R-:W-:Y:S05]  /*39a0*/  BSYNC.RECONVERGENT B1 ;  /* 0x0000000000017941 */ /* 0x000fea0003800200 */
.L_x_289:
[----:B------:R-:W2:Y:S01]  /*39b0*/  LDCU UR6, c[0x0][0x534] ;  /* 0x0000a680ff0677ac */ /* 0x000ea20008000800 */
[C---:B------:R-:W-:Y:S01]  /*39c0*/  LOP3.LUT R0, R9.reuse, 0x30, RZ, 0xfc, !PT ;  /* 0x0000003009007812 */ /* 0x040fe200078efcff */
[----:B------:R-:W-:Y:S01]  /*39d0*/  IMAD.SHL.U32 R7, R4, 0x4, RZ ;  /* 0x0000000404077824 */ /* 0x000fe200078e00ff */
[C---:B01----:R-:W-:Y:S02]  /*39e0*/  LOP3.LUT R3, R9.reuse, 0x10, RZ, 0xfc, !PT ;  /* 0x0000001009037812 */ /* 0x043fe400078efcff */
[C---:B------:R-:W-:Y:S02]  /*39f0*/  LOP3.LUT R2, R9.reuse, 0x20, RZ, 0xfc, !PT ;  /* 0x0000002009027812 */ /* 0x040fe400078efcff */
[----:B--2---:R-:W-:Y:S01]  /*3a00*/  ISETP.GE.AND P0, PT, R9, UR6, PT ;  /* 0x0000000609007c0c */ /* 0x004fe2000bf06270 */
[----:B------:R-:W-:Y:S01]  /*3a10*/  UISETP.GE.AND UP0, UPT, UR6, 0x1, UPT ;  /* 0x000000010600788c */ /* 0x000fe2000bf06270 */
[----:B------:R-:W-:Y:S02]  /*3a20*/  ISETP.GE.AND P4, PT, R0, UR6, PT ;  /* 0x0000000600007c0c */ /* 0x000fe4000bf86270 */
[----:B------:R-:W-:-:S02]  /*3a30*/  ISETP.GT.U32.OR P0, PT, R4, 0x7f, P0 ;  /* 0x0000007f0400780c */ /* 0x000fc40000704470 */
[----:B------:R-:W-:Y:S02]  /*3a40*/  LOP3.LUT R0, R9, 0x60, RZ, 0xfc, !PT ;  /* 0x0000006009007812 */ /* 0x000fe400078efcff */
[----:B------:R-:W-:Y:S02]  /*3a50*/  ISETP.GE.AND P6, PT, R3, UR6, PT ;  /* 0x0000000603007c0c */ /* 0x000fe4000bfc6270 */
[----:B------:R-:W-:Y:S02]  /*3a60*/  ISETP.GE.AND P5, PT, R2, UR6, PT ;  /* 0x0000000602007c0c */ /* 0x000fe4000bfa6270 */
[C---:B------:R-:W-:Y:S02]  /*3a70*/  LOP3.LUT R3, R9.reuse, 0x40, RZ, 0xfc, !PT ;  /* 0x0000004009037812 */ /* 0x040fe400078efcff */
[C---:B------:R-:W-:Y:S02]  /*3a80*/  LOP3.LUT R2, R9.reuse, 0x50, RZ, 0xfc, !PT ;  /* 0x0000005009027812 */ /* 0x040fe400078efcff */
[----:B------:R-:W-:Y:S01]  /*3a90*/  ISETP.GE.AND P1, PT, R0, UR6, PT ;  /* 0x0000000600007c0c */ /* 0x000fe2000bf26270 */
[----:B------:R-:W-:Y:S01]  /*3aa0*/  @!P0 FADD.FTZ R5, -R24, R33 ;  /* 0x0000002118058221 */ /* 0x000fe20000010100 */
[----:B------:R-:W-:-:S02]  /*3ab0*/  LOP3.LUT R0, R9, 0x70, RZ, 0xfc, !PT ;  /* 0x0000007009007812 */ /* 0x000fc400078efcff */
[----:B------:R-:W-:Y:S01]  /*3ac0*/  ISETP.GE.AND P3, PT, R3, UR6, PT ;  /* 0x0000000603007c0c */ /* 0x000fe2000bf66270 */
[----:B------:R-:W-:Y:S01]  /*3ad0*/  @!P0 FMUL.FTZ R5, R5, 1.4426950216293334961 ;  /* 0x3fb8aa3b05058820 */ /* 0x000fe20000410000 */
[----:B------:R-:W-:Y:S02]  /*3ae0*/  ISETP.GE.AND P2, PT, R2, UR6, PT ;  /* 0x0000000602007c0c */ /* 0x000fe4000bf46270 */
[C---:B------:R-:W-:Y:S02]  /*3af0*/  ISETP.GT.U32.OR P5, PT, R4.reuse, 0x7f, P5 ;  /* 0x0000007f0400780c */ /* 0x040fe40002fa4470 */
[C---:B------:R-:W-:Y:S01]  /*3b00*/  ISETP.GT.U32.OR P3, PT, R4.reuse, 0x7f, P3 ;  /* 0x0000007f0400780c */ /* 0x040fe20001f64470 */
[----:B------:R-:W0:Y:S01]  /*3b10*/  @!P0 MUFU.EX2 R5, R5 ;  /* 0x0000000500058308 */ /* 0x000e220000000800 */
[C---:B------:R-:W-:Y:S02]  /*3b20*/  ISETP.GT.U32.OR P1, PT, R4.reuse, 0x7f, P1 ;  /* 0x0000007f0400780c */ /* 0x040fe40000f24470 */
[----:B------:R-:W-:-:S02]  /*3b30*/  ISETP.GT.U32.OR P6, PT, R4, 0x7f, P6 ;  /* 0x0000007f0400780c */ /* 0x000fc400037c4470 */
        /* <DEDUP_REMOVED lines=41> */
[----:B-1----:R-:W-:Y:S01]  /*3dd0*/  IMAD.MOV.U32 R13, RZ, RZ, RZ ;  /* 0x000000ffff0d7224 */ /* 0x002fe200078e00ff */
[----:B------:R-:W-:Y:S01]  /*3de0*/  CS2R R10, SRZ ;  /* 0x00000000000a7805 */ /* 0x000fe2000001ff00 */
        /* <DEDUP_REMOVED lines=15> */
[----:B------:R-:W-:Y:S01]  /*3ee0*/  CS2R R2, SRZ ;  /* 0x0000000000027805 */ /* 0x000fe2000001ff00 */
[----:B------:R-:W-:Y:S01]  /*3ef0*/  UMOV UR6, 0x400 ;  /* 0x0000040000067882 */ /* 0x000fe20000000000 */
[----:B------:R-:W-:Y:S01]  /*3f00*/  MOV R5, RZ ;  /* 0x000000ff00057202 */ /* 0x000fe20000000f00 */
[----:B------:R-:W-:Y:S01]  /*3f10*/  IMAD.WIDE R22, R14, 0x10, RZ ;  /* 0x000000100e167825 */ /* 0x000fe200078e02ff */
[----:B------:R-:W-:-:S03]  /*3f20*/  MOV R13, UR8 ;  /* 0x00000008000d7c02 */ /* 0x000fc60008000f00 */
[----:B------:R-:W-:-:S04]  /*3f30*/  IMAD.WIDE R20, R14, 0xc, RZ ;  /* 0x0000000c0e147825 */ /* 0x000fc800078e02ff */
[----:B------:R-:W-:-:S04]  /*3f40*/  IMAD.WIDE R18, R14, 0x8, RZ ;  /* 0x000000080e127825 */ /* 0x000fc800078e02ff */
[----:B------:R-:W-:Y:S01]  /*3f50*/  IMAD.WIDE R16, R14, 0x4, RZ ;  /* 0x000000040e107825 */ /* 0x000fe200078e02ff */
[----:B0-----:R-:W-:Y:S02]  /*3f60*/  ULEA UR5, UR5, UR6, 0x18 ;  /* 0x0000000605057291 */ /* 0x001fe4000f8ec0ff */
[----:B------:R-:W-:-:S04]  /*3f70*/  UIADD3 UR6, UPT, UPT, -UR8, URZ, URZ ;  /* 0x000000ff08067290 */ /* 0x000fc8000fffe1ff */
[----:B------:R-:W-:Y:S01]  /*3f80*/  UISETP.GE.AND UP0, UPT, UR6, URZ, UPT ;  /* 0x000000ff0600728c */ /* 0x000fe2000bf06270 */
[----:B------:R-:W-:-:S04]  /*3f90*/  LEA R6, R12, UR5, 0x2 ;  /* 0x000000050c067c11 */ /* 0x000fc8000f8e10ff */
[----:B------:R-:W-:-:S04]  /*3fa0*/  IADD3 R6, PT, PT, R6, 0x48, RZ ;  /* 0x0000004806067810 */ /* 0x000fc80007ffe0ff */
[----:B------:R-:W-:Y:S05]  /*3fb0*/  BRA.U UP0, `(.L_x_299) ;  /* 0x0000000d008c7547 */ /* 0x000fea000b800000 */
[----:B------:R-:W-:Y:S02]  /*3fc0*/  UIADD3 UR5, UPT, UPT, -UR6, URZ, URZ ;  /* 0x000000ff06057290 */ /* 0x000fe4000fffe1ff */
[----:B------:R-:W-:Y:S02]  /*3fd0*/  UPLOP3.LUT UP1, UPT, UPT, UPT, UPT, 0x80, 0x8 ;  /* 0x000000000008789c */ /* 0x000fe40003f2f070 */
[----:B------:R-:W-:-:S09]  /*3fe0*/  UISETP.GT.AND UP0, UPT, UR5, 0xc, UPT ;  /* 0x0000000c0500788c */ /* 0x000fd2000bf04270 */
[----:B------:R-:W-:Y:S05]  /*3ff0*/  BRA.U !UP0, `(.L_x_300) ;  /* 0x00000009084c7547 */ /* 0x000fea000b800000 */
[C---:B------:R-:W-:Y:S01]  /*4000*/  ISETP.GE.AND P2, PT, R12.reuse, UR7, PT ;  /* 0x000000070c007c0c */ /* 0x040fe2000bf46270 */
[----:B------:R-:W-:Y:S01]  /*4010*/  UPLOP3.LUT UP1, UPT, UPT, UPT, UPT, 0x40, 0x4 ;  /* 0x000000000004789c */ /* 0x000fe20003f2e870 */
[----:B------:R-:W-:-:S13]  /*4020*/  ISETP.GE.AND P0, PT, R12, UR7, PT ;  /* 0x000000070c007c0c */ /* 0x000fda000bf06270 */
.L_x_301:
[----:B------:R-:W0:Y:S01]  /*4030*/  LDS R4, [R6+-0x48] ;  /* 0xffffb80006047984 */ /* 0x000e220000000800 */
[-C--:B------:R-:W-:Y:S01]  /*4040*/  @!P2 MOV R24, R15.reuse ;  /* 0x0000000f0018a202 */ /* 0x080fe20000000f00 */
[----:B------:R-:W-:Y:S01]  /*4050*/  UIADD3 UR6, UPT, UPT, UR6, 0x10, URZ ;  /* 0x0000001006067890 */ /* 0x000fe2000fffe0ff */
[----:B------:R-:W-:Y:S03]  /*4060*/  @!P2 IADD3 R26, P1, PT, R16, R15, RZ ;  /* 0x0000000f101aa210 */ /* 0x000fe60007f3e0ff */
[----:B------:R-:W0:Y:S01]  /*4070*/  @!P2 LDG.E.128 R8, desc[UR10][R24.64] ;  /* 0x0000000a1808a981 */ /* 0x000e22000c1e1d00 */
[----:B------:R-:W-:Y:S01]  /*4080*/  @!P2 IADD3.X R27, PT, PT, R17, R25, RZ, P1, !PT ;  /* 0x00000019111ba210 */ /* 0x000fe20000ffe4ff */
[----:B------:R-:W-:Y:S01]  /*4090*/  UISETP.GE.AND UP0, UPT, UR6, -0xc, UPT ;  /* 0xfffffff40600788c */ /* 0x000fe2000bf06270 */
[----:B------:R-:W-:Y:S04]  /*40a0*/  @!P2 IADD3 R28, P1, PT, R18, R15, RZ ;  /* 0x0000000f121ca210 */ /* 0x000fe80007f3e0ff */
[----:B------:R-:W-:Y:S01]  /*40b0*/  @!P2 IADD3.X R29, PT, PT, R19, R25, RZ, P1, !PT ;  /* 0x00000019131da210 */ /* 0x000fe20000ffe4ff */
[C---:B0-----:R-:W-:Y:S01]  /*40c0*/  FFMA.FTZ R5, R4.reuse, R8, R5 ;  /* 0x0000000804057223 */ /* 0x041fe20000010005 */
[C---:B------:R-:W-:Y:S01]  /*40d0*/  FFMA.FTZ R2, R4.reuse, R9, R2 ;  /* 0x0000000904027223 */ /* 0x040fe20000010002 */
[C---:B------:R-:W-:Y:S01]  /*40e0*/  FFMA.FTZ R3, R4.reuse, R10, R3 ;  /* 0x0000000a04037223 */ /* 0x040fe20000010003 */
[----:B------:R-:W-:Y:S02]  /*40f0*/  FFMA.FTZ R0, R4, R11, R0 ;  /* 0x0000000b04007223 */ /* 0x000fe40000010000 */
[----:B------:R-:W0:Y:S04]  /*4100*/  LDS R4, [R6+-0x24] ;  /* 0xffffdc0006047984 */ /* 0x000e280000000800 */
[----:B------:R1:W0:Y:S02]  /*4110*/  @!P2 LDG.E.128 R8, desc[UR10][R26.64] ;  /* 0x0000000a1a08a981 */ /* 0x000224000c1e1d00 */
[----:B-1----:R-:W-:Y:S04]  /*4120*/  @!P2 IADD3 R26, P1, PT, R20, R15, RZ ;  /* 0x0000000f141aa210 */ /* 0x002fe80007f3e0ff */
[----:B------:R-:W-:Y:S02]  /*4130*/  @!P2 IADD3.X R27, PT, PT, R21, R25, RZ, P1, !PT ;  /* 0x00000019151ba210 */ /* 0x000fe40000ffe4ff */
[----:B------:R-:W-:Y:S04]  /*4140*/  IADD3 R24, P1, PT, R22, R15, RZ ;  /* 0x0000000f16187210 */ /* 0x000fe80007f3e0ff */
[----:B------:R-:W-:Y:S01]  /*4150*/  IADD3.X R25, PT, PT, R23, R25, RZ, P1, !PT ;  /* 0x0000001917197210 */ /* 0x000fe20000ffe4ff */
[C---:B0-----:R-:W-:Y:S01]  /*4160*/  FFMA.FTZ R5, R4.reuse, R8, R5 ;  /* 0x0000000804057223 */ /* 0x041fe20000010005 */
[C---:B------:R-:W-:Y:S01]  /*4170*/  FFMA.FTZ R2, R4.reuse, R9, R2 ;  /* 0x0000000904027223 */ /* 0x040fe20000010002 */
[C---:B------:R-:W-:Y:S01]  /*4180*/  FFMA.FTZ R3, R4.reuse, R10, R3 ;  /* 0x0000000a04037223 */ /* 0x040fe20000010003 */
[----:B------:R-:W-:Y:S02]  /*4190*/  FFMA.FTZ R0, R4, R11, R0 ;  /* 0x0000000b04007223 */ /* 0x000fe40000010000 */
[----:B------:R-:W0:Y:S04]  /*41a0*/  LDS R4, [R6] ;  /* 0x0000000006047984 */ /* 0x000e280000000800 */
[----:B------:R-:W0:Y:S02]  /*41b0*/  @!P2 LDG.E.128 R8, desc[UR10][R28.64] ;  /* 0x0000000a1c08a981 */ /* 0x000e24000c1e1d00 */
[C---:B0-----:R-:W-:Y:S01]  /*41c0*/  FFMA.FTZ R5, R4.reuse, R8, R5 ;  /* 0x0000000804057223 */ /* 0x041fe20000010005 */
[C---:B------:R-:W-:Y:S01]  /*41d0*/  FFMA.FTZ R2, R4.reuse, R9, R2 ;  /* 0x0000000904027223 */ /* 0x040fe20000010002 */
[C---:B------:R-:W-:Y:S01]  /*41e0*/  FFMA.FTZ R3, R4.reuse, R10, R3 ;  /* 0x0000000a04037223 */ /* 0x040fe20000010003 */
[----:B------:R-:W-:Y:S02]  /*41f0*/  FFMA.FTZ R0, R4, R11, R0 ;  /* 0x0000000b04007223 */ /* 0x000fe40000010000 */
[----:B------:R-:W0:Y:S04]  /*4200*/  LDS R4, [R6+0x24] ;  /* 0x0000240006047984 */ /* 0x000e280000000800 */
[----:B------:R1:W0:Y:S01]  /*4210*/  @!P2 LDG.E.128 R8, desc[UR10][R26.64] ;  /* 0x0000000a1a08a981 */ /* 0x000222000c1e1d00 */
[----:B------:R-:W-:Y:S11]  /*4220*/  PLOP3.LUT P2, PT, P0, PT, PT, 0x80, 0x8 ;  /* 0x000000000008781c */ /* 0x000ff6000074f070 */
[----:B------:R-:W-:Y:S02]  /*4230*/  @!UPT UIADD3 URZ, UPT, UPT, URZ, URZ, URZ ;  /* 0x000000fffffff290 */ /* 0x000fe4000fffe0ff */
[-C--:B-1----:R-:W-:Y:S04]  /*4240*/  @!P2 IADD3 R26, P1, PT, R16, R24.reuse, RZ ;  /* 0x00000018101aa210 */ /* 0x082fe80007f3e0ff */
[----:B------:R-:W-:Y:S02]  /*4250*/  @!P2 IADD3.X R15, PT, PT, R17, R25, RZ, P1, !PT ;  /* 0x00000019110fa210 */ /* 0x000fe40000ffe4ff */
[----:B------:R-:W-:Y:S02]  /*4260*/  @!P2 IADD3 R28, P1, PT, R18, R24, RZ ;  /* 0x00000018121ca210 */ /* 0x000fe40007f3e0ff */
[----:B------:R-:W-:Y:S02]  /*4270*/  @!P2 MOV R27, R15 ;  /* 0x0000000f001ba202 */ /* 0x000fe40000000f00 */
[----:B------:R-:W-:Y:S04]  /*4280*/  @!P2 IADD3.X R15, PT, PT, R19, R25, RZ, P1, !PT ;  /* 0x00000019130fa210 */ /* 0x000fe80000ffe4ff */
[----:B------:R-:W-:Y:S01]  /*4290*/  @!P2 MOV R29, R15 ;  /* 0x0000000f001da202 */ /* 0x000fe20000000f00 */
[C---:B0-----:R-:W-:Y:S01]  /*42a0*/  FFMA.FTZ R5, R4.reuse, R8, R5 ;  /* 0x0000000804057223 */ /* 0x041fe20000010005 */
[C---:B------:R-:W-:Y:S01]  /*42b0*/  FFMA.FTZ R2, R4.reuse, R9, R2 ;  /* 0x0000000904027223 */ /* 0x040fe20000010002 */
[C---:B------:R-:W-:Y:S01]  /*42c0*/  FFMA.FTZ R3, R4.reuse, R10, R3 ;  /* 0x0000000a04037223 */ /* 0x040fe20000010003 */
[----:B------:R-:W-:Y:S02]  /*42d0*/  FFMA.FTZ R0, R4, R11, R0 ;  /* 0x0000000b04007223 */ /* 0x000fe40000010000 */
[----:B------:R-:W0:Y:S04]  /*42e0*/  LDS R4, [R6+0x48] ;  /* 0x0000480006047984 */ /* 0x000e280000000800 */
[----:B------:R-:W0:Y:S02]  /*42f0*/  @!P2 LDG.E.128 R8, desc[UR10][R24.64] ;  /* 0x0000000a1808a981 */ /* 0x000e24000c1e1d00 */
[C---:B0-----:R-:W-:Y:S01]  /*4300*/  FFMA.FTZ R5, R4.reuse, R8, R5 ;  /* 0x0000000804057223 */ /* 0x041fe20000010005 */
[C---:B------:R-:W-:Y:S01]  /*4310*/  FFMA.FTZ R2, R4.reuse, R9, R2 ;  /* 0x0000000904027223 */ /* 0x040fe20000010002 */
[C---:B------:R-:W-:Y:S01]  /*4320*/  FFMA.FTZ R3, R4.reuse, R10, R3 ;  /* 0x0000000a04037223 */ /* 0x040fe20000010003 */
[----:B------:R-:W-:Y:S02]  /*4330*/  FFMA.FTZ R0, R4, R11, R0 ;  /* 0x0000000b04007223 */ /* 0x000fe40000010000 */
[----:B------:R-:W0:Y:S04]  /*4340*/  LDS R4, [R6+0x6c] ;  /* 0x00006c0006047984 */ /* 0x000e280000000800 */
[----:B------:R1:W0:Y:S02]  /*4350*/  @!P2 LDG.E.128 R8, desc[UR10][R26.64] ;  /* 0x0000000a1a08a981 */ /* 0x000224000c1e1d00 */
[-C--:B-1----:R-:W-:Y:S04]  /*4360*/  @!P2 IADD3 R26, P1, PT, R20, R24.reuse, RZ ;  /* 0x00000018141aa210 */ /* 0x082fe80007f3e0ff */
[----:B------:R-:W-:Y:S02]  /*4370*/  @!P2 IADD3.X R15, PT, PT, R21, R25, RZ, P1, !PT ;  /* 0x00000019150fa210 */ /* 0x000fe40000ffe4ff */
[----:B------:R-:W-:Y:S02]  /*4380*/  IADD3 R24, P1, PT, R22, R24, RZ ;  /* 0x0000001816187210 */ /* 0x000fe40007f3e0ff */
[----:B------:R-:W-:Y:S02]  /*4390*/  @!P2 MOV R27, R15 ;  /* 0x0000000f001ba202 */ /* 0x000fe40000000f00 */
[----:B------:R-:W-:Y:S01]  /*43a0*/  IADD3.X R25, PT, PT, R23, R25, RZ, P1, !PT ;  /* 0x0000001917197210 */ /* 0x000fe20000ffe4ff */
[C---:B0-----:R-:W-:Y:S01]  /*43b0*/  FFMA.FTZ R5, R4.reuse, R8, R5 ;  /* 0x0000000804057223 */ /* 0x041fe20000010005 */
[C---:B------:R-:W-:Y:S01]  /*43c0*/  FFMA.FTZ R2, R4.reuse, R9, R2 ;  /* 0x0000000904027223 */ /* 0x040fe20000010002 */
[C---:B------:R-:W-:Y:S01]  /*43d0*/  FFMA.FTZ R3, R4.reuse, R10, R3 ;  /* 0x0000000a04037223 */ /* 0x040fe20000010003 */
[----:B------:R-:W-:Y:S02]  /*43e0*/  FFMA.FTZ R0, R4, R11, R0 ;  /* 0x0000000b04007223 */ /* 0x000fe40000010000 */
[----:B------:R-:W0:Y:S04]  /*43f0*/  LDS R4, [R6+0x90] ;  /* 0x0000900006047984 */ /* 0x000e280000000800 */
[----:B------:R1:W0:Y:S02]  /*4400*/  @!P2 LDG.E.128 R8, desc[UR10][R28.64] ;  /* 0x0000000a1c08a981 */ /* 0x000224000c1e1d00 */
[----:B-1----:R-:W-:Y:S04]  /*4410*/  @!P2 IADD3 R28, P1, PT, R16, R24, RZ ;  /* 0x00000018101ca210 */ /* 0x002fe80007f3e0ff */
[----:B------:R-:W-:Y:S04]  /*4420*/  @!P2 IADD3.X R15, PT, PT, R17, R25, RZ, P1, !PT ;  /* 0x00000019110fa210 */ /* 0x000fe80000ffe4ff */
[----:B------:R-:W-:Y:S01]  /*4430*/  @!P2 MOV R29, R15 ;  /* 0x0000000f001da202 */ /* 0x000fe20000000f00 */
        /* <DEDUP_REMOVED lines=57> */
[----:B------:R-:W-:Y:S04]  /*47d0*/  @!P2 IADD3.X R15, PT, PT, R21, R25, RZ, P1, !PT ;  /* 0x00000019150fa210 */ /* 0x000fe80000ffe4ff */
[----:B------:R-:W-:Y:S02]  /*47e0*/  @!P2 MOV R27, R15 ;  /* 0x0000000f001ba202 */ /* 0x000fe40000000f00 */
[----:B------:R-:W-:Y:S04]  /*47f0*/  IADD3 R15, P1, PT, R22, R24, RZ ;  /* 0x00000018160f7210 */ /* 0x000fe80007f3e0ff */
[----:B------:R-:W-:Y:S01]  /*4800*/  IADD3.X R25, PT, PT, R23, R25, RZ, P1, !PT ;  /* 0x0000001917197210 */ /* 0x000fe20000ffe4ff */
        /* <DEDUP_REMOVED lines=10> */
[----:B------:R0:W1:Y:S04]  /*48b0*/  LDS R4, [R6+0x1d4] ;  /* 0x0001d40006047984 */ /* 0x0000680000000800 */
[----:B------:R-:W1:Y:S01]  /*48c0*/  @!P2 LDG.E.128 R8, desc[UR10][R26.64] ;  /* 0x0000000a1a08a981 */ /* 0x000e62000c1e1d00 */
[----:B0-----:R-:W-:Y:S01]  /*48d0*/  IADD3 R6, PT, PT, R6, 0x240, RZ ;  /* 0x0000024006067810 */ /* 0x001fe20007ffe0ff */
[C---:B-1----:R-:W-:Y:S01]  /*48e0*/  FFMA.FTZ R5, R4.reuse, R8, R5 ;  /* 0x0000000804057223 */ /* 0x042fe20000010005 */
[C---:B------:R-:W-:Y:S01]  /*48f0*/  FFMA.FTZ R2, R4.reuse, R9, R2 ;  /* 0x0000000904027223 */ /* 0x040fe20000010002 */
[C---:B------:R-:W-:Y:S01]  /*4900*/  FFMA.FTZ R3, R4.reuse, R10, R3 ;  /* 0x0000000a04037223 */ /* 0x040fe20000010003 */
[----:B------:R-:W-:Y:S01]  /*4910*/  FFMA.FTZ R0, R4, R11, R0 ;  /* 0x0000000b04007223 */ /* 0x000fe20000010000 */
[----:B------:R-:W-:Y:S09]  /*4920*/  BRA.U !UP0, `(.L_x_301) ;  /* 0xfffffff508c07547 */ /* 0x000ff2000b83ffff */
.L_x_300:
[----:B------:R-:W-:-:S04]  /*4930*/  UIADD3 UR5, UPT, UPT, -UR6, URZ, URZ ;  /* 0x000000ff06057290 */ /* 0x000fc8000fffe1ff */
[----:B------:R-:W-:-:S09]  /*4940*/  UISETP.GT.AND UP0, UPT, UR5, 0x4, UPT ;  /* 0x000000040500788c */ /* 0x000fd2000bf04270 */
[----:B------:R-:W-:Y:S05]  /*4950*/  BRA.U !UP0, `(.L_x_302) ;  /* 0x00000005081c7547 */ /* 0x000fea000b800000 */
[----:B------:R-:W-:Y:S01]  /*4960*/  ISETP.GE.AND P0, PT, R12, UR7, PT ;  /* 0x000000070c007c0c */ /* 0x000fe2000bf06270 */
[----:B------:R-:W0:Y:S04]  /*4970*/  LDS R4, [R6+-0x48] ;  /* 0xffffb80006047984 */ /* 0x000e280000000800 */
[----:B------:R-:W-:Y:S08]  /*4980*/  LDS R27, [R6] ;  /* 0x00000000061b7984 */ /* 0x000ff00000000800 */
[----:B------:R-:W-:-:S05]  /*4990*/  @!P0 MOV R24, R15 ;  /* 0x0000000f00188202 */ /* 0x000fca0000000f00 */
[----:B------:R-:W0:Y:S01]  /*49a0*/  @!P0 LDG.E.128 R8, desc[UR10][R24.64] ;  /* 0x0000000a18088981 */ /* 0x000e22000c1e1d00 */
[----:B------:R-:W-:-:S04]  /*49b0*/  @!P0 IADD3 R28, P1, PT, R16, R15, RZ ;  /* 0x0000000f101c8210 */ /* 0x000fc80007f3e0ff */
[----:B------:R-:W-:Y:S02]  /*49c0*/  @!P0 IADD3.X R29, PT, PT, R17, R25, RZ, P1, !PT ;  /* 0x00000019111d8210 */ /* 0x000fe40000ffe4ff */
[----:B------:R-:W-:Y:S01]  /*49d0*/  @!P0 IADD3 R32, P1, PT, R18, R15, RZ ;  /* 0x0000000f12208210 */ /* 0x000fe20007f3e0ff */
[-C--:B0-----:R-:W-:Y:S01]  /*49e0*/  FFMA.FTZ R5, R8, R4.reuse, R5 ;  /* 0x0000000408057223 */ /* 0x081fe20000010005 */
[-C--:B------:R-:W-:Y:S01]  /*49f0*/  FFMA.FTZ R2, R9, R4.reuse, R2 ;  /* 0x0000000409027223 */ /* 0x080fe20000010002 */
[-C--:B------:R-:W-:Y:S01]  /*4a00*/  FFMA.FTZ R3, R10, R4.reuse, R3 ;  /* 0x000000040a037223 */ /* 0x080fe20000010003 */
[----:B------:R-:W-:Y:S02]  /*4a10*/  FFMA.FTZ R0, R11, R4, R0 ;  /* 0x000000040b007223 */ /* 0x000fe40000010000 */
[----:B------:R0:W2:Y:S01]  /*4a20*/  @!P0 LDG.E.128 R8, desc[UR10][R28.64] ;  /* 0x0000000a1c088981 */ /* 0x0000a2000c1e1d00 */
[----:B------:R-:W-:-:S03]  /*4a30*/  @!P0 IADD3.X R33, PT, PT, R19, R25, RZ, P1, !PT ;  /* 0x0000001913218210 */ /* 0x000fc60000ffe4ff */
[----:B------:R-:W2:Y:S01]  /*4a40*/  LDS R4, [R6+-0x24] ;  /* 0xffffdc0006047984 */ /* 0x000ea20000000800 */
[----:B------:R-:W-:-:S03]  /*4a50*/  @!P0 IADD3 R30, P1, PT, R20, R15, RZ ;  /* 0x0000000f141e8210 */ /* 0x000fc60007f3e0ff */
[----:B0-----:R-:W0:Y:S01]  /*4a60*/  LDS R29, [R6+0x24] ;  /* 0x00002400061d7984 */ /* 0x001e220000000800 */
[-C--:B--2---:R-:W-:Y:S01]  /*4a70*/  FFMA.FTZ R5, R8, R4.reuse, R5 ;  /* 0x0000000408057223 */ /* 0x084fe20000010005 */
[-C--:B------:R-:W-:Y:S01]  /*4a80*/  FFMA.FTZ R2, R9, R4.reuse, R2 ;  /* 0x0000000409027223 */ /* 0x080fe20000010002 */
[-C--:B------:R-:W-:Y:S01]  /*4a90*/  FFMA.FTZ R3, R10, R4.reuse, R3 ;  /* 0x000000040a037223 */ /* 0x080fe20000010003 */
[----:B------:R-:W-:Y:S02]  /*4aa0*/  FFMA.FTZ R0, R11, R4, R0 ;  /* 0x000000040b007223 */ /* 0x000fe40000010000 */
[----:B------:R-:W2:Y:S01]  /*4ab0*/  @!P0 LDG.E.128 R8, desc[UR10][R32.64] ;  /* 0x0000000a20088981 */ /* 0x000ea2000c1e1d00 */
[----:B------:R-:W-:Y:S02]  /*4ac0*/  @!P0 IADD3.X R31, PT, PT, R21, R25, RZ, P1, !PT ;  /* 0x00000019151f8210 */ /* 0x000fe40000ffe4ff */
[----:B------:R-:W-:Y:S02]  /*4ad0*/  IADD3 R26, P1, PT, R22, R15, RZ ;  /* 0x0000000f161a7210 */ /* 0x000fe40007f3e0ff */
[----:B------:R-:W1:Y:S01]  /*4ae0*/  LDS R15, [R6+0x48] ;  /* 0x00004800060f7984 */ /* 0x000e620000000800 */
[-C--:B--2---:R-:W-:Y:S01]  /*4af0*/  FFMA.FTZ R5, R8, R27.reuse, R5 ;  /* 0x0000001b08057223 */ /* 0x084fe20000010005 */
[-C--:B------:R-:W-:Y:S01]  /*4b00*/  FFMA.FTZ R2, R9, R27.reuse, R2 ;  /* 0x0000001b09027223 */ /* 0x080fe20000010002 */
[-C--:B------:R-:W-:Y:S01]  /*4b10*/  FFMA.FTZ R3, R10, R27.reuse, R3 ;  /* 0x0000001b0a037223 */ /* 0x080fe20000010003 */
[----:B------:R-:W-:-:S02]  /*4b20*/  FFMA.FTZ R0, R11, R27, R0 ;  /* 0x0000001b0b007223 */ /* 0x000fc40000010000 */
[----:B------:R-:W0:Y:S01]  /*4b30*/  @!P0 LDG.E.128 R8, desc[UR10][R30.64] ;  /* 0x0000000a1e088981 */ /* 0x000e22000c1e1d00 */
[----:B------:R-:W-:Y:S02]  /*4b40*/  IADD3.X R27, PT, PT, R23, R25, RZ, P1, !PT ;  /* 0x00000019171b7210 */ /* 0x000fe40000ffe4ff */
[----:B------:R-:W-:Y:S01]  /*4b50*/  @!P0 IADD3 R24, P1, PT, R16, R26, RZ ;  /* 0x0000001a10188210 */ /* 0x000fe20007f3e0ff */
[-C--:B0-----:R-:W-:Y:S01]  /*4b60*/  FFMA.FTZ R5, R8, R29.reuse, R5 ;  /* 0x0000001d08057223 */ /* 0x081fe20000010005 */
[-C--:B------:R-:W-:Y:S01]  /*4b70*/  FFMA.FTZ R2, R9, R29.reuse, R2 ;  /* 0x0000001d09027223 */ /* 0x080fe20000010002 */
[-C--:B------:R-:W-:Y:S01]  /*4b80*/  FFMA.FTZ R3, R10, R29.reuse, R3 ;  /* 0x0000001d0a037223 */ /* 0x080fe20000010003 */
[----:B------:R-:W-:Y:S02]  /*4b90*/  FFMA.FTZ R0, R11, R29, R0 ;  /* 0x0000001d0b007223 */ /* 0x000fe40000010000 */
[----:B------:R-:W1:Y:S01]  /*4ba0*/  @!P0 LDG.E.128 R8, desc[UR10][R26.64] ;  /* 0x0000000a1a088981 */ /* 0x000e62000c1e1d00 */
[----:B------:R-:W-:-:S02]  /*4bb0*/  @!P0 IADD3.X R25, PT, PT, R17, R27, RZ, P1, !PT ;  /* 0x0000001b11198210 */ /* 0x000fc40000ffe4ff */
[----:B------:R-:W-:Y:S01]  /*4bc0*/  @!P0 IADD3 R30, P1, PT, R18, R26, RZ ;  /* 0x0000001a121e8210 */ /* 0x000fe20007f3e0ff */
[-C--:B-1----:R-:W-:Y:S01]  /*4bd0*/  FFMA.FTZ R5, R8, R15.reuse, R5 ;  /* 0x0000000f08057223 */ /* 0x082fe20000010005 */
[-C--:B------:R-:W-:Y:S01]  /*4be0*/  FFMA.FTZ R2, R9, R15.reuse, R2 ;  /* 0x0000000f09027223 */ /* 0x080fe20000010002 */
[-C--:B------:R-:W-:Y:S01]  /*4bf0*/  FFMA.FTZ R3, R10, R15.reuse, R3 ;  /* 0x0000000f0a037223 */ /* 0x080fe20000010003 */
[----:B------:R-:W-:Y:S02]  /*4c00*/  FFMA.FTZ R0, R11, R15, R0 ;  /* 0x0000000f0b007223 */ /* 0x000fe40000010000 */
[----:B------:R0:W2:Y:S01]  /*4c10*/  @!P0 LDG.E.128 R8, desc[UR10][R24.64] ;  /* 0x0000000a18088981 */ /* 0x0000a2000c1e1d00 */
[----:B------:R-:W-:-:S03]  /*4c20*/  @!P0 IADD3.X R31, PT, PT, R19, R27, RZ, P1, !PT ;  /* 0x0000001b131f8210 */ /* 0x000fc60000ffe4ff */
[----:B------:R-:W2:Y:S01]  /*4c30*/  LDS R15, [R6+0x6c] ;  /* 0x00006c00060f7984 */ /* 0x000ea20000000800 */
[----:B------:R-:W-:-:S03]  /*4c40*/  @!P0 IADD3 R28, P1, PT, R20, R26, RZ ;  /* 0x0000001a141c8210 */ /* 0x000fc60007f3e0ff */
[----:B0-----:R-:W-:Y:S01]  /*4c50*/  LDS R25, [R6+0xb4] ;  /* 0x0000b40006197984 */ /* 0x001fe20000000800 */
[-C--:B--2---:R-:W-:Y:S01]  /*4c60*/  FFMA.FTZ R5, R8, R15.reuse, R5 ;  /* 0x0000000f08057223 */ /* 0x084fe20000010005 */
[-C--:B------:R-:W-:Y:S01]  /*4c70*/  FFMA.FTZ R2, R9, R15.reuse, R2 ;  /* 0x0000000f09027223 */ /* 0x080fe20000010002 */
[-C--:B------:R-:W-:Y:S01]  /*4c80*/  FFMA.FTZ R3, R10, R15.reuse, R3 ;  /* 0x0000000f0a037223 */ /* 0x080fe20000010003 */
[----:B------:R-:W-:Y:S02]  /*4c90*/  FFMA.FTZ R0, R11, R15, R0 ;  /* 0x0000000f0b007223 */ /* 0x000fe40000010000 */
[----:B------:R-:W2:Y:S01]  /*4ca0*/  @!P0 LDG.E.128 R8, desc[UR10][R30.64] ;  /* 0x0000000a1e088981 */ /* 0x000ea2000c1e1d00 */
[----:B------:R-:W-:-:S03]  /*4cb0*/  @!P0 IADD3.X R29, PT, PT, R21, R27, RZ, P1, !PT ;  /* 0x0000001b151d8210 */ /* 0x000fc60000ffe4ff */
[----:B------:R-:W2:Y:S02]  /*4cc0*/  LDS R15, [R6+0x90] ;  /* 0x00009000060f7984 */ /* 0x000ea40000000800 */
[-C--:B--2---:R-:W-:Y:S01]  /*4cd0*/  FFMA.FTZ R5, R8, R15.reuse, R5 ;  /* 0x0000000f08057223 */ /* 0x084fe20000010005 */
[-C--:B------:R-:W-:Y:S01]  /*4ce0*/  FFMA.FTZ R2, R9, R15.reuse, R2 ;  /* 0x0000000f09027223 */ /* 0x080fe20000010002 */
[-C--:B------:R-:W-:Y:S01]  /*4cf0*/  FFMA.FTZ R3, R10, R15.reuse, R3 ;  /* 0x0000000f0a037223 */ /* 0x080fe20000010003 */
[----:B------:R-:W-:Y:S02]  /*4d00*/  FFMA.FTZ R0, R11, R15, R0 ;  /* 0x0000000f0b007223 */ /* 0x000fe40000010000 */
[----:B------:R-:W2:Y:S01]  /*4d10*/  @!P0 LDG.E.128 R8, desc[UR10][R28.64] ;  /* 0x0000000a1c088981 */ /* 0x000ea2000c1e1d00 */
[----:B------:R-:W-:Y:S01]  /*4d20*/  IADD3 R4, PT, PT, R6, 0x90, RZ ;  /* 0x0000009006047810 */ /* 0x000fe20007ffe0ff */
[----:B------:R-:W-:Y:S01]  /*4d30*/  UIADD3 UR6, UPT, UPT, UR6, 0x4, URZ ;  /* 0x0000000406067890 */ /* 0x000fe2000fffe0ff */
[----:B------:R-:W-:Y:S01]  /*4d40*/  IADD3 R15, P0, PT, R22, R26, RZ ;  /* 0x0000001a160f7210 */ /* 0x000fe20007f1e0ff */
[----:B------:R-:W-:Y:S01]  /*4d50*/  UPLOP3.LUT UP1, UPT, UPT, UPT, UPT, 0x40, 0x4 ;  /* 0x000000000004789c */ /* 0x000fe20003f2e870 */
[----:B------:R-:W-:Y:S01]  /*4d60*/  IADD3 R6, PT, PT, R4, 0x90, RZ ;  /* 0x0000009004067810 */ /* 0x000fe20007ffe0ff */
[----:B------:R-:W-:Y:S01]  /*4d70*/  UIADD3 UR6, UPT, UPT, UR6, 0x4, URZ ;  /* 0x0000000406067890 */ /* 0x000fe2000fffe0ff */
[-C--:B--2---:R-:W-:Y:S01]  /*4d80*/  FFMA.FTZ R5, R8, R25.reuse, R5 ;  /* 0x0000001908057223 */ /* 0x084fe20000010005 */
[-C--:B------:R-:W-:Y:S01]  /*4d90*/  FFMA.FTZ R2, R9, R25.reuse, R2 ;  /* 0x0000001909027223 */ /* 0x080fe20000010002 */
[-C--:B------:R-:W-:Y:S01]  /*4da0*/  FFMA.FTZ R3, R10, R25.reuse, R3 ;  /* 0x000000190a037223 */ /* 0x080fe20000010003 */
[----:B------:R-:W-:Y:S01]  /*4db0*/  FFMA.FTZ R0, R11, R25, R0 ;  /* 0x000000190b007223 */ /* 0x000fe20000010000 */
[----:B------:R-:W-:-:S07]  /*4dc0*/  IADD3.X R25, PT, PT, R23, R27, RZ, P0, !PT ;  /* 0x0000001b17197210 */ /* 0x000fce00007fe4ff */
.L_x_302:
[----:B------:R-:W-:-:S09]  /*4dd0*/  UISETP.NE.OR UP1, UPT, UR6, URZ, UP1 ;  /* 0x000000ff0600728c */ /* 0x000fd20008f25670 */
[----:B------:R-:W-:Y:S05]  /*4de0*/  BRA.U !UP1, `(.L_x_298) ;  /* 0x0000000109987547 */ /* 0x000fea000b800000 */
.L_x_299:
[----:B------:R-:W-:-:S13]  /*4df0*/  ISETP.GE.AND P0, PT, R12, UR7, PT ;  /* 0x000000070c007c0c */ /* 0x000fda000bf06270 */
.L_x_303:
[----:B------:R-:W0:Y:S01]  /*4e00*/  LDS R4, [R6+-0x48] ;  /* 0xffffb80006047984 */ /* 0x000e220000000800 */
[-C--:B------:R-:W-:Y:S01]  /*4e10*/  @!P0 MOV R24, R15.reuse ;  /* 0x0000000f00188202 */ /* 0x080fe20000000f00 */
[----:B------:R-:W-:Y:S01]  /*4e20*/  UIADD3 UR6, UPT, UPT, UR6, 0x4, URZ ;  /* 0x0000000406067890 */ /* 0x000fe2000fffe0ff */
[----:B------:R-:W-:Y:S03]  /*4e30*/  @!P0 IADD3 R30, P1, PT, R16, R15, RZ ;  /* 0x0000000f101e8210 */ /* 0x000fe60007f3e0ff */
[----:B------:R1:W0:Y:S01]  /*4e40*/  @!P0 LDG.E.128 R8, desc[UR10][R24.64] ;  /* 0x0000000a18088981 */ /* 0x000222000c1e1d00 */
[----:B------:R-:W-:Y:S01]  /*4e50*/  @!P0 IADD3.X R31, PT, PT, R17, R25, RZ, P1, !PT ;  /* 0x00000019111f8210 */ /* 0x000fe20000ffe4ff */
[----:B------:R-:W-:Y:S01]  /*4e60*/  UISETP.NE.AND UP0, UPT, UR6, URZ, UPT ;  /* 0x000000ff0600728c */ /* 0x000fe2000bf05270 */
[----:B------:R-:W-:Y:S04]  /*4e70*/  @!P0 IADD3 R28, P1, PT, R18, R15, RZ ;  /* 0x0000000f121c8210 */ /* 0x000fe80007f3e0ff */
[----:B------:R-:W-:Y:S02]  /*4e80*/  @!P0 IADD3.X R29, PT, PT, R19, R25, RZ, P1, !PT ;  /* 0x00000019131d8210 */ /* 0x000fe40000ffe4ff */
[----:B------:R-:W-:Y:S04]  /*4e90*/  @!P0 IADD3 R26, P1, PT, R20, R15, RZ ;  /* 0x0000000f141a8210 */ /* 0x000fe80007f3e0ff */
[----:B------:R-:W-:Y:S02]  /*4ea0*/  @!P0 IADD3.X R27, PT, PT, R21, R25, RZ, P1, !PT ;  /* 0x00000019151b8210 */ /* 0x000fe40000ffe4ff */
[----:B------:R-:W-:Y:S04]  /*4eb0*/  IADD3 R15, P1, PT, R22, R15, RZ ;  /* 0x0000000f160f7210 */ /* 0x000fe80007f3e0ff */
[----:B-1----:R-:W-:Y:S01]  /*4ec0*/  IADD3.X R25, PT, PT, R23, R25, RZ, P1, !PT ;  /* 0x0000001917197210 */ /* 0x002fe20000ffe4ff */
[C---:B0-----:R-:W-:Y:S01]  /*4ed0*/  FFMA.FTZ R5, R4.reuse, R8, R5 ;  /* 0x0000000804057223 */ /* 0x041fe20000010005 */
[C---:B------:R-:W-:Y:S01]  /*4ee0*/  FFMA.FTZ R2, R4.reuse, R9, R2 ;  /* 0x0000000904027223 */ /* 0x040fe20000010002 */
[C---:B------:R-:W-:Y:S01]  /*4ef0*/  FFMA.FTZ R3, R4.reuse, R10, R3 ;  /* 0x0000000a04037223 */ /* 0x040fe20000010003 */
[----:B------:R-:W-:Y:S02]  /*4f00*/  FFMA.FTZ R0, R4, R11, R0 ;  /* 0x0000000b04007223 */ /* 0x000fe40000010000 */
[----:B------:R-:W0:Y:S04]  /*4f10*/  LDS R4, [R6+-0x24] ;  /* 0xffffdc0006047984 */ /* 0x000e280000000800 */
[----:B------:R-:W0:Y:S02]  /*4f20*/  @!P0 LDG.E.128 R8, desc[UR10][R30.64] ;  /* 0x0000000a1e088981 */ /* 0x000e24000c1e1d00 */
        /* <DEDUP_REMOVED lines=17> */
[----:B------:R-:W-:Y:S09]  /*5040*/  BRA.U UP0, `(.L_x_303) ;  /* 0xfffffffd006c7547 */ /* 0x000ff2000b83ffff */
.L_x_298:
[----:B------:R-:W-:-:S09]  /*5050*/  UISETP.NE.AND UP0, UPT, UR4, URZ, UPT ;  /* 0x000000ff0400728c */ /* 0x000fd2000bf05270 */
[----:B------:R-:W-:Y:S05]  /*5060*/  BRA.U !UP0, `(.L_x_297) ;  /* 0x0000000108547547 */ /* 0x000fea000b800000 */
[----:B------:R-:W0:Y:S01]  /*5070*/  S2UR UR5, SR_CgaCtaId ;  /* 0x00000000000579c3 */ /* 0x000e220000008800 */
[----:B------:R-:W-:Y:S01]  /*5080*/  UMOV UR6, 0x400 ;  /* 0x0000040000067882 */ /* 0x000fe20000000000 */
[----:B------:R-:W-:Y:S01]  /*5090*/  IMAD R13, R13, 0x9, R12 ;  /* 0x000000090d0d7824 */ /* 0x000fe200078e020c */
[----:B------:R-:W-:Y:S01]  /*50a0*/  ISETP.GE.AND P0, PT, R12, UR7, PT ;  /* 0x000000070c007c0c */ /* 0x000fe2000bf06270 */
[----:B------:R-:W-:Y:S01]  /*50b0*/  IMAD.WIDE R16, R14, 0x4, RZ ;  /* 0x000000040e107825 */ /* 0x000fe200078e02ff */
[----:B------:R-:W-:Y:S02]  /*50c0*/  UIADD3 UR4, UPT, UPT, -UR4, URZ, URZ ;  /* 0x000000ff04047290 */ /* 0x000fe4000fffe1ff */
[----:B0-----:R-:W-:-:S06]  /*50d0*/  ULEA UR5, UR5, UR6, 0x18 ;  /* 0x0000000605057291 */ /* 0x001fcc000f8ec0ff */
[----:B------:R-:W-:-:S07]  /*50e0*/  LEA R6, R13, UR5, 0x2 ;  /* 0x000000050d067c11 */ /* 0x000fce000f8e10ff */
.L_x_304:
[----:B------:R0:W1:Y:S01]  /*50f0*/  LDS R4, [R6] ;  /* 0x0000000006047984 */ /* 0x0000620000000800 */
[-C--:B------:R-:W-:Y:S01]  /*5100*/  @!P0 MOV R24, R15.reuse ;  /* 0x0000000f00188202 */ /* 0x080fe20000000f00 */
[----:B------:R-:W-:Y:S01]  /*5110*/  UIADD3 UR4, UPT, UPT, UR4, 0x1, URZ ;  /* 0x0000000104047890 */ /* 0x000fe2000fffe0ff */
[----:B------:R-:W-:Y:S03]  /*5120*/  IADD3 R15, P1, PT, R16, R15, RZ ;  /* 0x0000000f100f7210 */ /* 0x000fe60007f3e0ff */
[----:B------:R2:W1:Y:S01]  /*5130*/  @!P0 LDG.E.128 R8, desc[UR10][R24.64] ;  /* 0x0000000a18088981 */ /* 0x000462000c1e1d00 */
[----:B------:R-:W-:Y:S01]  /*5140*/  UISETP.NE.AND UP0, UPT, UR4, URZ, UPT ;  /* 0x000000ff0400728c */ /* 0x000fe2000bf05270 */
[----:B0-----:R-:W-:Y:S02]  /*5150*/  IADD3 R6, PT, PT, R6, 0x24, RZ ;  /* 0x0000002406067810 */ /* 0x001fe40007ffe0ff */
[----:B--2---:R-:W-:Y:S01]  /*5160*/  IADD3.X R25, PT, PT, R17, R25, RZ, P1, !PT ;  /* 0x0000001911197210 */ /* 0x004fe20000ffe4ff */
[C---:B-1----:R-:W-:Y:S01]  /*5170*/  FFMA.FTZ R5, R4.reuse, R8, R5 ;  /* 0x0000000804057223 */ /* 0x042fe20000010005 */
[C---:B------:R-:W-:Y:S01]  /*5180*/  FFMA.FTZ R2, R4.reuse, R9, R2 ;  /* 0x0000000904027223 */ /* 0x040fe20000010002 */
[C---:B------:R-:W-:Y:S01]  /*5190*/  FFMA.FTZ R3, R4.reuse, R10, R3 ;  /* 0x0000000a04037223 */ /* 0x040fe20000010003 */
[----:B------:R-:W-:Y:S02]  /*51a0*/  FFMA.FTZ R0, R4, R11, R0 ;  /* 0x0000000b04007223 */ /* 0x000fe40000010000 */
[----:B------:R-:W-:Y:S08]  /*51b0*/  BRA.U UP0, `(.L_x_304) ;  /* 0xfffffffd00cc7547 */ /* 0x000ff0000b83ffff */
.L_x_297:
[----:B------:R-:W-:-:S04]  /*51c0*/  IADD3 R12, PT, PT, R12, UR20, RZ ;  /* 0x000000140c0c7c10 */ /* 0x000fc8000fffe0ff */
[----:B------:R-:W-:-:S13]  /*51d0*/  ISETP.GE.AND P0, PT, R12, UR21, PT ;  /* 0x000000150c007c0c */ /* 0x000fda000bf06270 */
[----:B------:R-:W-:Y:S05]  /*51e0*/  @P0 EXIT ;  /* 0x000000000000094d */ /* 0x000fea0003800000 */
[----:B------:R-:W-:Y:S01]  /*51f0*/  IABS R10, UR22 ;  /* 0x00000016000a7c13 */ /* 0x000fe20008000000 */
[----:B------:R-:W0:Y:S01]  /*5200*/  LDC R9, c[0x0][0x434] ;  /* 0x00010d00ff097b82 */ /* 0x000e220000000800 */
[----:B-1----:R-:W-:Y:S01]  /*5210*/  IABS R13, R12 ;  /* 0x0000000c000d7213 */ /* 0x002fe20000000000 */
[----:B------:R-:W1:Y:S01]  /*5220*/  LDCU.128 UR4, c[0x0][0x400] ;  /* 0x00008000ff0477ac */ /* 0x000e620008000c00 */
[----:B------:R-:W2:Y:S01]  /*5230*/  I2F.RP R8, R10 ;  /* 0x0000000a00087306 */ /* 0x000ea20000209400 */
[----:B------:R-:W-:Y:S01]  /*5240*/  IABS R6, UR22 ;  /* 0x0000001600067c13 */ /* 0x000fe20008000000 */
[----:B------:R-:W3:Y:S01]  /*5250*/  LDCU.64 UR8, c[0x0][0x410] ;  /* 0x00008200ff0877ac */ /* 0x000ee20008000a00 */
[----:B------:R-:W-:-:S03]  /*5260*/  F2FP.BF16.F32.PACK_AB R2, R2, R5 ;  /* 0x000000050202723e */ /* 0x000fc600000010ff */
[----:B------:R-:W-:Y:S01]  /*5270*/  IMAD.MOV R6, RZ, RZ, -R6 ;  /* 0x000000ffff067224 */ /* 0x000fe200078e0a06 */
[----:B------:R-:W-:Y:S01]  /*5280*/  F2FP.BF16.F32.PACK_AB R3, R0, R3 ;  /* 0x000000030003723e */ /* 0x000fe200000010ff */
[----:B--2---:R-:W2:Y:S02]  /*5290*/  MUFU.RCP R14, R8 ;  /* 0x00000008000e7308 */ /* 0x004ea40000001000 */
[----:B--2---:R-:W-:Y:S01]  /*52a0*/  VIADD R14, R14, 0xffffffe ;  /* 0x0ffffffe0e0e7836 */ /* 0x004fe20000000000 */
[----:B0-----:R-:W-:-:S05]  /*52b0*/  IABS R8, R9 ;  /* 0x0000000900087213 */ /* 0x001fca0000000000 */
[----:B------:R-:W0:Y:S02]  /*52c0*/  F2I.FTZ.U32.TRUNC.NTZ R15, R14 ;  /* 0x0000000e000f7305 */ /* 0x000e24000021f000 */
[----:B0-----:R-:W-:Y:S02]  /*52d0*/  IMAD.MOV R4, RZ, RZ, -R15 ;  /* 0x000000ffff047224 */ /* 0x001fe400078e0a0f */
[----:B------:R-:W-:Y:S02]  /*52e0*/  HFMA2 R14, -RZ, RZ, 0, 0 ;  /* 0x00000000ff0e7431 */ /* 0x000fe400000001ff */
[----:B------:R-:W-:-:S04]  /*52f0*/  IMAD R4, R4, R10, RZ ;  /* 0x0000000a04047224 */ /* 0x000fc800078e02ff */
[----:B------:R-:W-:-:S04]  /*5300*/  IMAD.HI.U32 R4, R15, R4, R14 ;  /* 0x000000040f047227 */ /* 0x000fc800078e000e */
[----:B------:R-:W-:Y:S02]  /*5310*/  HFMA2 R15, -RZ, RZ, 0, 0 ;  /* 0x00000000ff0f7431 */ /* 0x000fe400000001ff */
[----:B------:R-:W-:Y:S02]  /*5320*/  IMAD.HI.U32 R11, R4, R13, RZ ;  /* 0x0000000d040b7227 */ /* 0x000fe400078e00ff */
[----:B------:R-:W0:Y:S02]  /*5330*/  I2F.RP R4, R8 ;  /* 0x0000000800047306 */ /* 0x000e240000209400 */
[----:B------:R-:W-:Y:S01]  /*5340*/  IMAD R13, R11, R6, R13 ;  /* 0x000000060b0d7224 */ /* 0x000fe200078e020d */
[----:B------:R-:W-:-:S04]  /*5350*/  LOP3.LUT R6, R12, UR22, RZ, 0x3c, !PT ;  /* 0x000000160c067c12 */ /* 0x000fc8000f8e3cff */
[----:B------:R-:W-:Y:S02]  /*5360*/  ISETP.GT.U32.AND P1, PT, R10, R13, PT ;  /* 0x0000000d0a00720c */ /* 0x000fe40003f24070 */
[----:B------:R-:W-:Y:S01]  /*5370*/  ISETP.GE.AND P0, PT, R6, RZ, PT ;  /* 0x000000ff0600720c */ /* 0x000fe20003f06270 */
[----:B0-----:R-:W0:Y:S10]  /*5380*/  MUFU.RCP R4, R4 ;  /* 0x0000000400047308 */ /* 0x001e340000001000 */
[----:B------:R-:W-:Y:S01]  /*5390*/  @!P1 IMAD.IADD R13, R13, 0x1, -R10 ;  /* 0x000000010d0d9824 */ /* 0x000fe200078e0a0a */
[----:B------:R-:W-:-:S02]  /*53a0*/  @!P1 IADD3 R11, PT, PT, R11, 0x1, RZ ;  /* 0x000000010b0b9810 */ /* 0x000fc40007ffe0ff */
[----:B------:R-:W-:Y:S02]  /*53b0*/  ISETP.NE.AND P1, PT, RZ, UR22, PT ;  /* 0x00000016ff007c0c */ /* 0x000fe4000bf25270 */
[----:B------:R-:W-:Y:S01]  /*53c0*/  ISETP.GE.U32.AND P2, PT, R13, R10, PT ;  /* 0x0000000a0d00720c */ /* 0x000fe20003f46070 */
[----:B0-----:R-:W-:-:S04]  /*53d0*/  VIADD R16, R4, 0xffffffe ;  /* 0x0ffffffe04107836 */ /* 0x001fc80000000000 */
[----:B------:R-:W0:Y:S08]  /*53e0*/  F2I.FTZ.U32.TRUNC.NTZ R17, R16 ;  /* 0x0000001000117305 */ /* 0x000e30000021f000 */
[----:B------:R-:W-:-:S05]  /*53f0*/  @P2 VIADD R11, R11, 0x1 ;  /* 0x000000010b0b2836 */ /* 0x000fca0000000000 */
[----:B------:R-:W-:Y:S02]  /*5400*/  @!P0 IADD3 R11, PT, PT, -R11, RZ, RZ ;  /* 0x000000ff0b0b8210 */ /* 0x000fe40007ffe1ff */
[----:B------:R-:W-:-:S05]  /*5410*/  @!P1 LOP3.LUT R11, RZ, UR22, RZ, 0x33, !PT ;  /* 0x00000016ff0b9c12 */ /* 0x000fca000f8e33ff */
[----:B------:R-:W-:Y:S02]  /*5420*/  IMAD R10, R11, UR22, RZ ;  /* 0x000000160b0a7c24 */ /* 0x000fe4000f8e02ff */
[----:B0-----:R-:W-:Y:S01]  /*5430*/  IMAD.MOV R13, RZ, RZ, -R17 ;  /* 0x000000ffff0d7224 */ /* 0x001fe200078e0a11 */
[----:B------:R-:W-:Y:S01]  /*5440*/  MOV R16, RZ ;  /* 0x000000ff00107202 */ /* 0x000fe20000000f00 */
[----:B------:R-:W-:Y:S02]  /*5450*/  IMAD.IADD R14, R12, 0x1, -R10 ;  /* 0x000000010c0e7824 */ /* 0x000fe400078e0a0a */
[----:B------:R-:W-:-:S03]  /*5460*/  IMAD R6, R13, R8, RZ ;  /* 0x000000080d067224 */ /* 0x000fc600078e02ff */
[----:B------:R-:W-:Y:S01]  /*5470*/  IABS R4, R14 ;  /* 0x0000000e00047213 */ /* 0x000fe20000000000 */
[----:B------:R-:W-:Y:S01]  /*5480*/  IMAD.HI.U32 R6, R17, R6, R16 ;  /* 0x0000000611067227 */ /* 0x000fe200078e0010 */
[----:B------:R-:W-:-:S04]  /*5490*/  LOP3.LUT R14, R14, R9, RZ, 0x3c, !PT ;  /* 0x000000090e0e7212 */ /* 0x000fc800078e3cff */
[----:B------:R-:W-:Y:S01]  /*54a0*/  ISETP.GE.AND P1, PT, R14, RZ, PT ;  /* 0x000000ff0e00720c */ /* 0x000fe20003f26270 */
[----:B------:R-:W-:Y:S01]  /*54b0*/  IMAD.HI.U32 R6, R6, R4, RZ ;  /* 0x0000000406067227 */ /* 0x000fe200078e00ff */
[----:B------:R-:W-:-:S03]  /*54c0*/  LOP3.LUT R14, R7, 0x3c, RZ, 0xc0, !PT ;  /* 0x0000003c070e7812 */ /* 0x000fc600078ec0ff */
[----:B------:R-:W-:Y:S02]  /*54d0*/  IMAD.MOV R13, RZ, RZ, -R6 ;  /* 0x000000ffff0d7224 */ /* 0x000fe400078e0a06 */
[----:B-1----:R-:W-:-:S04]  /*54e0*/  IMAD.WIDE.U32 R14, R11, UR4, R14 ;  /* 0x000000040b0e7c25 */ /* 0x002fc8000f8e000e */
[----:B------:R-:W-:Y:S01]  /*54f0*/  IMAD R13, R8, R13, R4 ;  /* 0x0000000d080d7224 */ /* 0x000fe200078e0204 */
[----:B------:R-:W-:-:S04]  /*5500*/  SHF.R.S32.HI R4, RZ, 0x1f, R11 ;  /* 0x0000001fff047819 */ /* 0x000fc8000001140b */
[----:B------:R-:W-:Y:S01]  /*5510*/  ISETP.GT.U32.AND P0, PT, R8, R13, PT ;  /* 0x0000000d0800720c */ /* 0x000fe20003f04070 */
[----:B------:R-:W-:-:S04]  /*5520*/  IMAD R4, R4, UR4, RZ ;  /* 0x0000000404047c24 */ /* 0x000fc8000f8e02ff */
[----:B------:R-:W-:Y:S01]  /*5530*/  IMAD R11, R11, UR5, R4 ;  /* 0x000000050b0b7c24 */ /* 0x000fe2000f8e0204 */
[----:B------:R-:W0:Y:S03]  /*5540*/  LDCU.64 UR4, c[0x0][0x3f0] ;  /* 0x00007e00ff0477ac */ /* 0x000e260008000a00 */
[----:B------:R-:W-:-:S04]  /*5550*/  IMAD.IADD R15, R15, 0x1, R11 ;  /* 0x000000010f0f7824 */ /* 0x000fc800078e020b */
[-C--:B------:R-:W-:Y:S01]  /*5560*/  @!P0 IADD3 R13, PT, PT, R13, -R8.reuse, RZ ;  /* 0x800000080d0d8210 */ /* 0x080fe20007ffe0ff */
[----:B------:R-:W-:Y:S01]  /*5570*/  @!P0 VIADD R6, R6, 0x1 ;  /* 0x0000000106068836 */ /* 0x000fe20000000000 */
[----:B------:R-:W-:Y:S02]  /*5580*/  ISETP.NE.AND P0, PT, R9, RZ, PT ;  /* 0x000000ff0900720c */ /* 0x000fe40003f05270 */
[----:B------:R-:W-:-:S13]  /*5590*/  ISETP.GE.U32.AND P2, PT, R13, R8, PT ;  /* 0x000000080d00720c */ /* 0x000fda0003f46070 */
[----:B------:R-:W-:-:S05]  /*55a0*/  @P2 IADD3 R6, PT, PT, R6, 0x1, RZ ;  /* 0x0000000106062810 */ /* 0x000fca0007ffe0ff */
[----:B------:R-:W-:Y:S01]  /*55b0*/  @!P1 IMAD.MOV R6, RZ, RZ, -R6 ;  /* 0x000000ffff069224 */ /* 0x000fe200078e0a06 */
[----:B------:R-:W-:-:S04]  /*55c0*/  @!P0 LOP3.LUT R6, RZ, R9, RZ, 0x33, !PT ;  /* 0x00000009ff068212 */ /* 0x000fc800078e33ff */
[----:B------:R-:W-:Y:S01]  /*55d0*/  SHF.R.S32.HI R4, RZ, 0x1f, R6 ;  /* 0x0000001fff047819 */ /* 0x000fe20000011406 */
[C---:B------:R-:W-:Y:S02]  /*55e0*/  IMAD R9, R6.reuse, R9, R10 ;  /* 0x0000000906097224 */ /* 0x040fe400078e020a */
[----:B---3--:R-:W-:-:S03]  /*55f0*/  IMAD.WIDE.U32 R14, R6, UR8, R14 ;  /* 0x00000008060e7c25 */ /* 0x008fc6000f8e000e */
[----:B------:R-:W-:Y:S01]  /*5600*/  IADD3 R9, PT, PT, R12, -R9, RZ ;  /* 0x800000090c097210 */ /* 0x000fe20007ffe0ff */
[----:B------:R-:W-:-:S03]  /*5610*/  IMAD R7, R4, UR8, RZ ;  /* 0x0000000804077c24 */ /* 0x000fc6000f8e02ff */
[----:B------:R-:W-:Y:S01]  /*5620*/  SHF.R.S32.HI R4, RZ, 0x1f, R9 ;  /* 0x0000001fff047819 */ /* 0x000fe20000011409 */
[----:B------:R-:W-:-:S04]  /*5630*/  IMAD R7, R6, UR9, R7 ;  /* 0x0000000906077c24 */ /* 0x000fc8000f8e0207 */
[----:B------:R-:W-:Y:S02]  /*5640*/  IMAD.IADD R15, R15, 0x1, R7 ;  /* 0x000000010f0f7824 */ /* 0x000fe400078e0207 */
[----:B------:R-:W-:Y:S02]  /*5650*/  IMAD R4, R4, UR6, RZ ;  /* 0x0000000604047c24 */ /* 0x000fe4000f8e02ff */
[----:B------:R-:W-:-:S04]  /*5660*/  IMAD.WIDE.U32 R14, R9, UR6, R14 ;  /* 0x00000006090e7c25 */ /* 0x000fc8000f8e000e */
[----:B------:R-:W-:-:S05]  /*5670*/  IMAD R4, R9, UR7, R4 ;  /* 0x0000000709047c24 */ /* 0x000fca000f8e0204 */
[----:B------:R-:W-:Y:S02]  /*5680*/  IADD3 R6, PT, PT, R15, R4, RZ ;  /* 0x000000040f067210 */ /* 0x000fe40007ffe0ff */
[----:B0-----:R-:W-:-:S04]  /*5690*/  LEA R4, P0, R14, UR4, 0x1 ;  /* 0x000000040e047c11 */ /* 0x001fc8000f8008ff */
[----:B------:R-:W-:-:S05]  /*56a0*/  LEA.HI.X R5, R14, UR5, R6, 0x1, P0 ;  /* 0x000000050e057c11 */ /* 0x000fca00080f0c06 */
[----:B------:R-:W-:Y:S01]  /*56b0*/  STG.E.64 desc[UR10][R4.64], R2 ;  /* 0x0000000204007986 */ /* 0x000fe2000c101b0a */
[----:B------:R-:W-:Y:S05]  /*56c0*/  EXIT ;  /* 0x000000000000794d */ /* 0x000fea0003800000 */
        .weak           $__internal_7_$__cuda_sm20_div_s64
        .type           $__internal_7_$__cuda_sm20_div_s64,@function
        .size           $__internal_7_$__cuda_sm20_div_s64,(.L_x_14713 - $__internal_7_$__cuda_sm20_div_s64)
$__internal_7_$__cuda_sm20_div_s64:
        /* <DEDUP_REMOVED lines=56> */
[CC--:B------:R-:W-:Y:S01]  /*5a50*/  ISETP.GE.U32.AND P2, PT, R13.reuse, R34.reuse, PT ;  /* 0x000000220d00720c */ /* 0x0c0fe20003f46070 */
        /* <DEDUP_REMOVED lines=13> */
[----:B------:R-:W-:Y:S01]  /*5b30*/  ISETP.GE.U32.AND.EX P0, PT, R15, R35, PT, P0 ;  /* 0x000000230f00720c */ /* 0x000fe20003f06100 */
[----:B------:R-:W-:Y:S01]  /*5b40*/  IMAD.MOV.U32 R15, RZ, RZ, 0x0 ;  /* 0x00000000ff0f7424 */ /* 0x000fe200078e00ff */
        /* <DEDUP_REMOVED lines=10> */
[----:B------:R-:W-:Y:S02]  /*5bf0*/  SEL R10, R10, R13, !P2 ;  /* 0x0000000d0a0a7207 */ /* 0x000fe40005000000 */
[----:B------:R-:W-:Y:S01]  /*5c00*/  SEL R13, R14, 0xffffffff, P0 ;  /* 0xffffffff0e0d7807 */ /* 0x000fe20000000000 */
[----:B------:R-:W-:Y:S01]  /*5c10*/  IMAD.MOV.U32 R14, RZ, RZ, R18 ;  /* 0x000000ffff0e7224 */ /* 0x000fe200078e0012 */
[----:B------:R-:W-:-:S03]  /*5c20*/  SEL R10, R10, 0xffffffff, P0 ;  /* 0xffffffff0a0a7807 */ /* 0x000fc60000000000 */
[----:B------:R-:W-:Y:S05]  /*5c30*/  RET.REL.NODEC R14 `(_ZN5flash32flash_fwd_splitkv_combine_kernelI23Flash_fwd_kernel_traitsILi64ELi64ELi256ELi4ELb0ELb0EN7cutlass10bfloat16_tE19Flash_kernel_traitsILi64ELi64ELi256ELi4ES3_EELi8ELi7ELb1EEEvNS_16Flash_fwd_paramsE) ;  /* 0xffffffa00ef07950 */ /* 0x000fea0003c3ffff */
.L_x_305:
        /* <DEDUP_REMOVED lines=12> */
.L_x_14713:


//--------------------- .text._ZN5flash32flash_fwd_splitkv_combine_kernelI23Flash_fwd_kernel_traitsILi64ELi64ELi256ELi4ELb0ELb0EN7cutlass10bfloat16_tE19Flash_kernel_traitsILi64ELi64ELi256ELi4ES3_EELi8ELi6ELb1EEEvNS_16Flash_fwd_paramsE --------------------------
	.section	.text._ZN5flash32flash_fwd_splitkv_combine_kernelI23Flash_fwd_kernel_traitsILi64ELi64ELi256ELi4ELb0ELb0EN7cutlass10bfloat16_tE19Flash_kernel_traitsILi64ELi64ELi256ELi4ES3_EELi8ELi6ELb1EEEvNS_16Flash_fwd_paramsE,"ax",@progbits
	.align	128
        .global         _ZN5flash32flash_fwd_splitkv_combine_kernelI23Flash_fwd_kernel_traitsILi64ELi64ELi256ELi4ELb0ELb0EN7cutlass10bfloat16_tE19Flash_kernel_traitsILi64ELi64ELi256ELi4ES3_EELi8ELi6ELb1EEEvNS_16Flash_fwd_paramsE
        .type           _ZN5flash32flash_fwd_splitkv_combine_kernelI23Flash_fwd_kernel_traitsILi64ELi64ELi256ELi4ELb0ELb0EN7cutlass10bfloat16_tE19Flash_kernel_traitsILi64ELi64ELi256ELi4ES3_EELi8ELi6ELb1EEEvNS_16Flash_fwd_paramsE,@function
        .size           _ZN5flash32flash_fwd_splitkv_combine_kernelI23Flash_fwd_kernel_traitsILi64ELi64ELi256ELi4ELb0ELb0EN7cutlass10bfloat16_tE19Flash_kernel_traitsILi64ELi64ELi256ELi4ES3_EELi8ELi6ELb1EEEvNS_16Flash_fwd_paramsE,(.L_x_14714 - _ZN5flash32flash_fwd_splitkv_combine_kernelI23Flash_fwd_kernel_traitsILi64ELi64ELi256ELi4ELb0ELb0EN7cutlass10bfloat16_tE19Flash_kernel_traitsILi64ELi64ELi256ELi4ES3_EELi8ELi6ELb1EEEvNS_16Flash_fwd_paramsE)
        .other          _ZN5flash32flash_fwd_splitkv_combine_kernelI23Flash_fwd_kernel_traitsILi64ELi64ELi256ELi4ELb0ELb0EN7cutlass10bfloat16_tE19Flash_kernel_traitsILi64ELi64ELi256ELi4ES3_EELi8ELi6ELb1EEEvNS_16Flash_fwd_paramsE,@"STO_CUDA_ENTRY STV_DEFAULT"
_ZN5flash32flash_fwd_splitkv_combine_kernelI23Flash_fwd_kernel_traitsILi64ELi64ELi256ELi4ELb0ELb0EN7cutlass10bfloat16_tE19Flash_kernel_traitsILi64ELi64ELi256ELi4ES3_EELi8ELi6ELb1EEEvNS_16Flash_fwd_paramsE:
.text._ZN5flash32flash_fwd_splitkv_combine_kernelI23Flash_fwd_kernel_traitsILi64ELi64ELi256ELi4ELb0ELb0EN7cutlass10bfloat16_tE19Flash_kernel_traitsILi64ELi64ELi256ELi4ES3_EELi8ELi6ELb1EEEvNS_16Flash_fwd_paramsE:
        /* <DEDUP_REMOVED lines=38> */
.L_x_306:
[----:B------:R-:W-:Y:S01]  /*0260*/  IMAD.U32 R20, RZ, RZ, UR21 ;  /* 0x00000015ff147e24 */ /* 0x000fe2000f8e00ff */
[----:B------:R-:W-:Y:S01]  /*0270*/  MOV R18, UR19 ;  /* 0x0000001300127c02 */ /* 0x000fe20008000f00 */
[----:B------:R-:W-:Y:S01]  /*0280*/  IMAD.U32 R19, RZ, RZ, UR15 ;  /* 0x0000000fff137e24 */ /* 0x000fe2000f8e00ff */
[----:B------:R-:W-:Y:S02]  /*0290*/  MOV R17, UR14 ;  /* 0x0000000e00117c02 */ /* 0x000fe40008000f00 */
[----:B------:R-:W-:Y:S02]  /*02a0*/  MOV R16, 0x2c0 ;  /* 0x000002c000107802 */ /* 0x000fe40000000f00 */
[----:B------:R-:W-:Y:S05]  /*02b0*/  CALL.REL.NOINC `($__internal_8_$__cuda_sm20_div_s64) ;  /* 0x0000004c00707944 */ /* 0x000fea0003c00000 */
[----:B------:R-:W-:-:S07]  /*02c0*/  MOV R11, R13 ;  /* 0x0000000d000b7202 */ /* 0x000fce0000000f00 */
.L_x_307:
        /* <DEDUP_REMOVED lines=30> */
.L_x_309:
[----:B------:R-:W-:Y:S01]  /*04b0*/  IMAD.MOV.U32 R20, RZ, RZ, R10 ;  /* 0x000000ffff147224 */ /* 0x000fe200078e000a */
[----:B------:R-:W-:Y:S02]  /*04c0*/  MOV R19, R11 ;  /* 0x0000000b00137202 */ /* 0x000fe40000000f00 */
[----:B------:R-:W-:Y:S02]  /*04d0*/  MOV R16, 0x4f0 ;  /* 0x000004f000107802 */ /* 0x000fe40000000f00 */
[----:B------:R-:W-:Y:S05]  /*04e0*/  CALL.REL.NOINC `($__internal_8_$__cuda_sm20_div_s64) ;  /* 0x0000004800e47944 */ /* 0x000fea0003c00000 */
[----:B------:R-:W-:Y:S02]  /*04f0*/  MOV R4, R10 ;  /* 0x0000000a00047202 */ /* 0x000fe40000000f00 */
[----:B------:R-:W-:Y:S02]  /*0500*/  MOV R5, R13 ;  /* 0x0000000d00057202 */ /* 0x000fe40000000f00 */
.L_x_310:
[----:B------:R-:W-:Y:S05]  /*0510*/  BSYNC.RECONVERGENT B0 ;  /* 0x0000000000007941 */ /* 0x000fea0003800200 */
.L_x_308:
        /* <DEDUP_REMOVED lines=57> */
.L_x_312:
[----:B------:R-:W-:Y:S01]  /*08b0*/  IMAD.MOV.U32 R20, RZ, RZ, R18 ;  /* 0x000000ffff147224 */ /* 0x000fe200078e0012 */
[----:B------:R-:W-:Y:S01]  /*08c0*/  MOV R18, R11 ;  /* 0x0000000b00127202 */ /* 0x000fe20000000f00 */
[----:B------:R-:W-:Y:S01]  /*08d0*/  IMAD.MOV.U32 R19, RZ, RZ, R17 ;  /* 0x000000ffff137224 */ /* 0x000fe200078e0011 */
[----:B------:R-:W-:Y:S02]  /*08e0*/  MOV R17, R31 ;  /* 0x0000001f00117202 */ /* 0x000fe40000000f00 */
[----:B------:R-:W-:Y:S02]  /*08f0*/  MOV R16, 0x910 ;  /* 0x0000091000107802 */ /* 0x000fe40000000f00 */
[----:B------:R-:W-:Y:S05]  /*0900*/  CALL.REL.NOINC `($__internal_8_$__cuda_sm20_div_s64) ;  /* 0x0000004400dc7944 */ /* 0x000fea0003c00000 */
[----:B------:R-:W-:Y:S02]  /*0910*/  MOV R12, R10 ;  /* 0x0000000a000c7202 */ /* 0x000fe40000000f00 */
.L_x_313:
[----:B------:R-:W-:Y:S05]  /*0920*/  BSYNC.RECONVERGENT B0 ;  /* 0x0000000000007941 */ /* 0x000fea0003800200 */
.L_x_311:
        /* <DEDUP_REMOVED lines=124> */
.L_x_315:
[----:B------:R-:W-:Y:S01]  /*10f0*/  IMAD.MOV.U32 R20, RZ, RZ, R12 ;  /* 0x000000ffff147224 */ /* 0x000fe200078e000c */
[----:B------:R-:W-:Y:S01]  /*1100*/  MOV R18, R8 ;  /* 0x0000000800127202 */ /* 0x000fe20000000f00 */
[----:B------:R-:W-:Y:S01]  /*1110*/  IMAD.MOV.U32 R19, RZ, RZ, R13 ;  /* 0x000000ffff137224 */ /* 0x000fe200078e000d */
[----:B------:R-:W-:Y:S02]  /*1120*/  MOV R17, R0 ;  /* 0x0000000000117202 */ /* 0x000fe40000000f00 */
[----:B------:R-:W-:Y:S02]  /*1130*/  MOV R16, 0x1150 ;  /* 0x0000115000107802 */ /* 0x000fe40000000f00 */
[----:B------:R-:W-:Y:S05]  /*1140*/  CALL.REL.NOINC `($__internal_8_$__cuda_sm20_div_s64) ;  /* 0x0000003c00cc7944 */ /* 0x000fea0003c00000 */
[----:B------:R-:W-:Y:S02]  /*1150*/  MOV R34, R10 ;  /* 0x0000000a00227202 */ /* 0x000fe40000000f00 */
[----:B------:R-:W-:Y:S02]  /*1160*/  MOV R35, R13 ;  /* 0x0000000d00237202 */ /* 0x000fe40000000f00 */
.L_x_316:
[----:B------:R-:W-:Y:S05]  /*1170*/  BSYNC.RECONVERGENT B0 ;  /* 0x0000000000007941 */ /* 0x000fea0003800200 */
.L_x_314:
        /* <DEDUP_REMOVED lines=57> */
.L_x_318:
[----:B------:R-:W-:Y:S01]  /*1510*/  IMAD.MOV.U32 R20, RZ, RZ, R4 ;  /* 0x000000ffff147224 */ /* 0x000fe200078e0004 */
[----:B------:R-:W-:Y:S01]  /*1520*/  MOV R19, R5 ;  /* 0x0000000500137202 */ /* 0x000fe20000000f00 */
[----:B------:R-:W-:Y:S01]  /*1530*/  IMAD.MOV.U32 R18, RZ, RZ, R7 ;  /* 0x000000ffff127224 */ /* 0x000fe200078e0007 */
[----:B------:R-:W-:Y:S02]  /*1540*/  MOV R16, 0x1560 ;  /* 0x0000156000107802 */ /* 0x000fe40000000f00 */
[----:B------:R-:W-:Y:S05]  /*1550*/  CALL.REL.NOINC `($__internal_8_$__cuda_sm20_div_s64) ;  /* 0x0000003800c87944 */ /* 0x000fea0003c00000 */
[----:B------:R-:W-:Y:S02]  /*1560*/  MOV R20, R10 ;  /* 0x0000000a00147202 */ /* 0x000fe40000000f00 */
[----:B------:R-:W-:Y:S02]  /*1570*/  MOV R21, R13 ;  /* 0x0000000d00157202 */ /* 0x000fe40000000f00 */
.L_x_319:
[----:B------:R-:W-:Y:S05]  /*1580*/  BSYNC.RECONVERGENT B0 ;  /* 0x0000000000007941 */ /* 0x000fea0003800200 */
.L_x_317:
        /* <DEDUP_REMOVED lines=20> */
[----:B------:R-:W-:Y:S02]  /*16d0*/  @!P6 IADD3.X R29, PT, PT, RZ, RZ, RZ, P0, !PT ;  /* 0x000000ffff1de210 */ /* 0x000fe400007fe4ff */
[----:B------:R-:W2:Y:S01]  /*16e0*/  @!P4 LDC.64 R14, c[0x0][0x428] ;  /* 0x00010a00ff0ecb82 */ /* 0x000ea20000000a00 */
[----:B------:R-:W-:Y:S01]  /*16f0*/  @!P4 IADD3 R24, P0, PT, R22, UR20, RZ ;  /* 0x000000141618cc10 */ /* 0x000fe2000ff1e0ff */
[----:B------:R-:W-:Y:S02]  /*1700*/  @!P5 IMAD.X R27, RZ, RZ, RZ, P1 ;  /* 0x000000ffff1bd224 */ /* 0x000fe400008e06ff */
[----:B------:R-:W-:-:S04]  /*1710*/  @!P6 IMAD.WIDE.U32 R28, R3, UR21, R28 ;  /* 0x00000015031cec25 */ /* 0x000fc8000f8e001c */
[----:B------:R-:W3:Y:S01]  /*1720*/  @!P5 LDC.64 R16, c[0x0][0x428] ;  /* 0x00010a00ff10db82 */ /* 0x000ee20000000a00 */
[----:B------:R-:W-:Y:S02]  /*1730*/  @!P6 IMAD R6, R3, UR15, R29 ;  /* 0x0000000f0306ec24 */ /* 0x000fe4000f8e021d */
[----:B------:R-:W-:Y:S02]  /*1740*/  @!P4 IMAD.X R25, RZ, RZ, RZ, P0 ;  /* 0x000000ffff19c224 */ /* 0x000fe400000e06ff */
[----:B------:R-:W-:-:S03]  /*1750*/  @!P5 IMAD.WIDE.U32 R26, R10, UR21, R26 ;  /* 0x000000150a1adc25 */ /* 0x000fc6000f8e001a */
[----:B------:R-:W4:Y:S01]  /*1760*/  @!P3 LDC.64 R12, c[0x0][0x428] ;  /* 0x00010a00ff0cbb82 */ /* 0x000f220000000a00 */
[----:B-1----:R-:W-:Y:S01]  /*1770*/  @!P6 LEA R18, P2, R28, R18, 0x2 ;  /* 0x000000121c12e211 */ /* 0x002fe200078410ff */
[----:B------:R-:W-:-:S03]  /*1780*/  @!P4 IMAD.WIDE.U32 R32, R9, UR21, R24 ;  /* 0x000000150920cc25 */ /* 0x000fc6000f8e0018 */
[----:B------:R-:W-:Y:S01]  /*1790*/  @!P6 LEA.HI.X R19, R28, R19, R6, 0x2, P2 ;  /* 0x000000131c13e211 */ /* 0x000fe200010f1406 */
[----:B------:R-:W-:Y:S01]  /*17a0*/  IMAD.MOV.U32 R6, RZ, RZ, -0x800000 ;  /* 0xff800000ff067424 */ /* 0x000fe200078e00ff */
[----:B------:R-:W-:Y:S01]  /*17b0*/  @!P3 IADD3 R28, P0, PT, R22, UR20, RZ ;  /* 0x00000014161cbc10 */ /* 0x000fe2000ff1e0ff */
[----:B------:R-:W-:-:S04]  /*17c0*/  @!P4 IMAD R24, R9, UR15, R33 ;  /* 0x0000000f0918cc24 */ /* 0x000fc8000f8e0221 */
[----:B------:R-:W-:Y:S01]  /*17d0*/  @!P3 IMAD.X R29, RZ, RZ, RZ, P0 ;  /* 0x000000ffff1db224 */ /* 0x000fe200000e06ff */
[----:B--2---:R-:W-:Y:S01]  /*17e0*/  @!P4 LEA R14, P0, R32, R14, 0x2 ;  /* 0x0000000e200ec211 */ /* 0x004fe200078010ff */
[----:B------:R-:W-:Y:S01]  /*17f0*/  @!P5 IMAD R10, R10, UR15, R27 ;  /* 0x0000000f0a0adc24 */ /* 0x000fe2000f8e021b */
[----:B0-----:R4:W2:Y:S01]  /*1800*/  @!P6 LDG.E R6, desc[UR8][R18.64] ;  /* 0x000000081206e981 */ /* 0x0018a2000c1e1900 */
[C---:B------:R-:W-:Y:S01]  /*1810*/  @!P3 IMAD.WIDE.U32 R28, R5.reuse, UR21, R28 ;  /* 0x00000015051cbc25 */ /* 0x040fe2000f8e001c */
[----:B---3--:R-:W-:Y:S02]  /*1820*/  @!P5 LEA R16, P1, R26, R16, 0x2 ;  /* 0x000000101a10d211 */ /* 0x008fe400078210ff */
[----:B------:R-:W-:Y:S01]  /*1830*/  @!P4 LEA.HI.X R15, R32, R15, R24, 0x2, P0 ;  /* 0x0000000f200fc211 */ /* 0x000fe200000f1418 */
[----:B------:R-:W-:Y:S01]  /*1840*/  @!P3 IMAD R9, R5, UR15, R29 ;  /* 0x0000000f0509bc24 */ /* 0x000fe2000f8e021d */
[----:B------:R-:W-:Y:S01]  /*1850*/  @!P5 LEA.HI.X R17, R26, R17, R10, 0x2, P1 ;  /* 0x000000111a11d211 */ /* 0x000fe200008f140a */
[----:B------:R-:W-:Y:S01]  /*1860*/  IMAD.MOV.U32 R5, RZ, RZ, -0x800000 ;  /* 0xff800000ff057424 */ /* 0x000fe200078e00ff */
[----:B------:R-:W-:-:S05]  /*1870*/  MOV R10, 0xff800000 ;  /* 0xff800000000a7802 */ /* 0x000fca0000000f00 */
[----:B------:R-:W3:Y:S04]  /*1880*/  @!P4 LDG.E R5, desc[UR8][R14.64] ;  /* 0x000000080e05c981 */ /* 0x000ee8000c1e1900 */
[----:B------:R0:W5:Y:S01]  /*1890*/  @!P5 LDG.E R10, desc[UR8][R16.64] ;  /* 0x00000008100ad981 */ /* 0x000162000c1e1900 */
[----:B----4-:R-:W-:-:S04]  /*18a0*/  @!P3 LEA R18, P0, R28, R12, 0x2 ;  /* 0x0000000c1c12b211 */ /* 0x010fc800078010ff */
[----:B------:R-:W-:Y:S01]  /*18b0*/  @!P3 LEA.HI.X R19, R28, R13, R9, 0x2, P0 ;  /* 0x0000000d1c13b211 */ /* 0x000fe200000f1409 */
[----:B------:R-:W-:-:S06]  /*18c0*/  IMAD.MOV.U32 R13, RZ, RZ, -0x800000 ;  /* 0xff800000ff0d7424 */ /* 0x000fcc00078e00ff */
[----:B------:R1:W4:Y:S01]  /*18d0*/  @!P3 LDG.E R13, desc[UR8][R18.64] ;  /* 0x00000008120db981 */ /* 0x000322000c1e1900 */
[----:B------:R-:W1:Y:S01]  /*18e0*/  S2UR UR4, SR_CgaCtaId ;  /* 0x00000000000479c3 */ /* 0x000e620000008800 */
[C---:B------:R-:W-:Y:S02]  /*18f0*/  ISETP.GT.U32.AND P2, PT, R4.reuse, 0x17f, PT ;  /* 0x0000017f0400780c */ /* 0x040fe40003f44070 */
[C---:B------:R-:W-:Y:S02]  /*1900*/  ISETP.GT.U32.AND P1, PT, R4.reuse, 0xff, PT ;  /* 0x000000ff0400780c */ /* 0x040fe40003f24070 */
[C---:B------:R-:W-:Y:S01]  /*1910*/  ISETP.GT.U32.AND P0, PT, R4.reuse, 0x7f, PT ;  /* 0x0000007f0400780c */ /* 0x040fe20003f04070 */
[----:B------:R-:W-:Y:S01]  /*1920*/  UMOV UR5, 0x400 ;  /* 0x0000040000057882 */ /* 0x000fe20000000000 */
[----:B------:R-:W-:-:S07]  /*1930*/  ISETP.GT.U32.AND P3, PT, R4, 0x1ff, PT ;  /* 0x000001ff0400780c */ /* 0x000fce0003f64070 */
[C---:B------:R-:W-:Y:S02]  /*1940*/  @!P2 IMAD.SHL.U32 R12, R4.reuse, 0x4, RZ ;  /* 0x00000004040ca824 */ /* 0x040fe400078e00ff */
[C---:B0-----:R-:W-:Y:S02]  /*1950*/  @!P1 IMAD.SHL.U32 R16, R4.reuse, 0x4, RZ ;  /* 0x0000000404109824 */ /* 0x041fe400078e00ff */
[----:B------:R-:W-:Y:S01]  /*1960*/  @!P0 SHF.L.U32 R9, R4, 0x2, RZ ;  /* 0x0000000204098819 */ /* 0x000fe200000006ff */
[----:B-1----:R-:W-:Y:S01]  /*1970*/  ULEA UR4, UR4, UR5, 0x18 ;  /* 0x0000000504047291 */ /* 0x002fe2000f8ec0ff */
[----:B------:R-:W-:Y:S02]  /*1980*/  @!P2 LOP3.LUT R18, R12, 0x1c, RZ, 0xc0, !PT ;  /* 0x0000001c0c12a812 */ /* 0x000fe400078ec0ff */
[----:B------:R-:W-:Y:S02]  /*1990*/  @!P1 LOP3.LUT R16, R16, 0x1c, RZ, 0xc0, !PT ;  /* 0x0000001c10109812 */ /* 0x000fe400078ec0ff */
[----:B------:R-:W-:-:S02]  /*19a0*/  @!P0 LOP3.LUT R14, R9, 0x1c, RZ, 0xc0, !PT ;  /* 0x0000001c090e8812 */ /* 0x000fc400078ec0ff */
[----:B------:R-:W-:Y:S01]  /*19b0*/  LEA R22, R22, UR4, 0x2 ;  /* 0x0000000416167c11 */ /* 0x000fe2000f8e10ff */
[----:B------:R-:W-:Y:S02]  /*19c0*/  @!P2 VIADD R18, R18, UR4 ;  /* 0x000000041212ac36 */ /* 0x000fe40008000000 */
[----:B------:R-:W-:Y:S02]  /*19d0*/  @!P1 VIADD R16, R16, UR4 ;  /* 0x0000000410109c36 */ /* 0x000fe40008000000 */
[----:B------:R-:W-:Y:S02]  /*19e0*/  @!P0 VIADD R14, R14, UR4 ;  /* 0x000000040e0e8c36 */ /* 0x000fe40008000000 */
[C---:B------:R-:W-:Y:S02]  /*19f0*/  IMAD R17, R3.reuse, 0x24, R22 ;  /* 0x0000002403117824 */ /* 0x040fe400078e0216 */
[C---:B------:R-:W-:Y:S02]  /*1a00*/  @!P2 IMAD R15, R3.reuse, 0x24, R18 ;  /* 0x00000024030fa824 */ /* 0x040fe400078e0212 */
[----:B------:R-:W-:-:S02]  /*1a10*/  @!P1 IMAD R16, R3, 0x24, R16 ;  /* 0x0000002403109824 */ /* 0x000fc400078e0210 */
[----:B------:R-:W-:Y:S01]  /*1a20*/  @!P0 IMAD R14, R3, 0x24, R14 ;  /* 0x00000024030e8824 */ /* 0x000fe200078e020e */
[----:B------:R-:W-:Y:S01]  /*1a30*/  SHF.R.U32.HI R12, RZ, 0x4, R4 ;  /* 0x00000004ff0c7819 */ /* 0x000fe20000011604 */
[----:B------:R-:W-:Y:S01]  /*1a40*/  IMAD.MOV.U32 R24, RZ, RZ, -0x800000 ;  /* 0xff800000ff187424 */ /* 0x000fe200078e00ff */
[----:B------:R-:W-:Y:S01]  /*1a50*/  LOP3.LUT R9, R4, 0xf, RZ, 0xc0, !PT ;  /* 0x0000000f04097812 */ /* 0x000fe200078ec0ff */
[----:B------:R-:W-:Y:S01]  /*1a60*/  IMAD.MOV.U32 R25, RZ, RZ, -0x800000 ;  /* 0xff800000ff197424 */ /* 0x000fe200078e00ff */
[----:B------:R-:W-:Y:S01]  /*1a70*/  LEA R18, R12, UR4, 0x2 ;  /* 0x000000040c127c11 */ /* 0x000fe2000f8e10ff */
[----:B------:R-:W-:Y:S01]  /*1a80*/  IMAD.MOV.U32 R23, RZ, RZ, -0x800000 ;  /* 0xff800000ff177424 */ /* 0x000fe200078e00ff */
[----:B------:R-:W-:Y:S01]  /*1a90*/  MOV R27, 0xff800000 ;  /* 0xff800000001b7802 */ /* 0x000fe20000000f00 */
[----:B------:R-:W0:Y:S02]  /*1aa0*/  LDC R3, c[0x0][0x434] ;  /* 0x00010d00ff037b82 */ /* 0x000e240000000800 */
[----:B------:R-:W-:Y:S01]  /*1ab0*/  IMAD R22, R9, 0x24, R18 ;  /* 0x0000002409167824 */ /* 0x000fe200078e0212 */
[----:B--2---:R-:W-:Y:S04]  /*1ac0*/  @!P3 STS [R17], R6 ;  /* 0x000000061100b388 */ /* 0x004fe80000000800 */
[----:B-----5:R0:W-:Y:S04]  /*1ad0*/  @!P2 STS [R15+0x240], R10 ;  /* 0x0002400a0f00a388 */ /* 0x0201e80000000800 */
[----:B---3--:R-:W-:Y:S04]  /*1ae0*/  @!P1 STS [R16+0x480], R5 ;  /* 0x0004800510009388 */ /* 0x008fe80000000800 */
[----:B----4-:R-:W-:Y:S01]  /*1af0*/  @!P0 STS [R14+0x6c0], R13 ;  /* 0x0006c00d0e008388 */ /* 0x010fe20000000800 */
[----:B------:R-:W-:Y:S06]  /*1b00*/  BAR.SYNC.DEFER_BLOCKING 0x0 ;  /* 0x0000000000007b1d */ /* 0x000fec0000010000 */
[----:B------:R-:W-:Y:S04]  /*1b10*/  @!P0 LDS R27, [R22] ;  /* 0x00000000161b8984 */ /* 0x000fe80000000800 */
[----:B------:R-:W-:Y:S04]  /*1b20*/  @!P0 LDS R24, [R22+0x240] ;  /* 0x0002400016188984 */ /* 0x000fe80000000800 */
[----:B------:R-:W1:Y:S04]  /*1b30*/  @!P0 LDS R25, [R22+0x480] ;  /* 0x0004800016198984 */ /* 0x000e680000000800 */
[----:B------:R-:W2:Y:S01]  /*1b40*/  @!P0 LDS R23, [R22+0x6c0] ;  /* 0x0006c00016178984 */ /* 0x000ea20000000800 */
[----:B0-----:R-:W-:-:S04]  /*1b50*/  IABS R10, R3 ;  /* 0x00000003000a7213 */ /* 0x001fc80000000000 */
[----:B------:R-:W0:Y:S01]  /*1b60*/  I2F.RP R19, R10 ;  /* 0x0000000a00137306 */ /* 0x000e220000209400 */
[----:B-1----:R-:W-:-:S04]  /*1b70*/  FMNMX3.FTZ R18, R27, R24, R25, !PT ;  /* 0x000000181b127276 */ /* 0x002fc80007810019 */
[----:B--2---:R-:W-:-:S05]  /*1b80*/  FMNMX.FTZ R18, R18, R23, !PT ;  /* 0x0000001712127209 */ /* 0x004fca0007810000 */
[----:B------:R-:W1:Y:S01]  /*1b90*/  SHFL.BFLY PT, R15, R18, 0x8, 0x1f ;  /* 0x0d001f00120f7f89 */ /* 0x000e6200000e0000 */
[----:B0-----:R-:W0:Y:S01]  /*1ba0*/  MUFU.RCP R16, R19 ;  /* 0x0000001300107308 */ /* 0x001e220000001000 */
[----:B-1----:R-:W-:-:S05]  /*1bb0*/  FMNMX.FTZ R15, R18, R15, !PT ;  /* 0x0000000f120f7209 */ /* 0x002fca0007810000 */
[----:B------:R-:W1:Y:S01]  /*1bc0*/  SHFL.BFLY PT, R14, R15, 0x4, 0x1f ;  /* 0x0c801f000f0e7f89 */ /* 0x000e6200000e0000 */
[----:B0-----:R-:W-:-:S04]  /*1bd0*/  IADD3 R16, PT, PT, R16, 0xffffffe, RZ ;  /* 0x0ffffffe10107810 */ /* 0x001fc80007ffe0ff */
[----:B------:R-:W0:Y:S02]  /*1be0*/  F2I.FTZ.U32.TRUNC.NTZ R17, R16 ;  /* 0x0000001000117305 */ /* 0x000e24000021f000 */
[----:B0-----:R-:W-:Y:S01]  /*1bf0*/  IMAD.MOV R5, RZ, RZ, -R17 ;  /* 0x000000ffff057224 */ /* 0x001fe200078e0a11 */
[----:B-1----:R-:W-:-:S03]  /*1c00*/  FMNMX.FTZ R14, R15, R14, !PT ;  /* 0x0000000e0f0e7209 */ /* 0x002fc60007810000 */
[----:B------:R-:W-:Y:S02]  /*1c10*/  IMAD R6, R5, R10, RZ ;  /* 0x0000000a05067224 */ /* 0x000fe400078e02ff */
[----:B------:R-:W0:Y:S01]  /*1c20*/  SHFL.BFLY PT, R13, R14, 0x2, 0x1f ;  /* 0x0c401f000e0d7f89 */ /* 0x000e2200000e0000 */
[----:B------:R-:W-:Y:S01]  /*1c30*/  IMAD.MOV.U32 R16, RZ, RZ, RZ ;  /* 0x000000ffff107224 */ /* 0x000fe200078e00ff */
[----:B------:R-:W-:-:S03]  /*1c40*/  IABS R5, R2 ;  /* 0x0000000200057213 */ /* 0x000fc60000000000 */
[----:B------:R-:W-:-:S06]  /*1c50*/  IMAD.HI.U32 R6, R17, R6, R16 ;  /* 0x0000000611067227 */ /* 0x000fcc00078e0010 */
[----:B------:R-:W-:-:S04]  /*1c60*/  IMAD.HI.U32 R15, R6, R5, RZ ;  /* 0x00000005060f7227 */ /* 0x000fc800078e00ff */
[----:B------:R-:W-:-:S04]  /*1c70*/  IMAD.MOV R6, RZ, RZ, -R15 ;  /* 0x000000ffff067224 */ /* 0x000fc800078e0a0f */
[----:B------:R-:W-:Y:S01]  /*1c80*/  IMAD R5, R10, R6, R5 ;  /* 0x000000060a057224 */ /* 0x000fe200078e0205 */
[----:B0-----:R-:W-:-:S04]  /*1c90*/  FMNMX.FTZ R13, R14, R13, !PT ;  /* 0x0000000d0e0d7209 */ /* 0x001fc80007810000 */
[----:B------:R-:W-:Y:S01]  /*1ca0*/  ISETP.GT.U32.AND P0, PT, R10, R5, PT ;  /* 0x000000050a00720c */ /* 0x000fe20003f04070 */
[----:B------:R-:W0:-:S12]  /*1cb0*/  SHFL.BFLY PT, R6, R13, 0x1, 0x1f ;  /* 0x0c201f000d067f89 */ /* 0x000e1800000e0000 */
[----:B------:R-:W-:-:S04]  /*1cc0*/  @!P0 IADD3 R5, PT, PT, R5, -R10, RZ ;  /* 0x8000000a05058210 */ /* 0x000fc80007ffe0ff */
[----:B------:R-:W-:Y:S01]  /*1cd0*/  ISETP.GE.U32.AND P1, PT, R5, R10, PT ;  /* 0x0000000a0500720c */ /* 0x000fe20003f26070 */
[----:B------:R-:W-:Y:S01]  /*1ce0*/  @!P0 VIADD R15, R15, 0x1 ;  /* 0x000000010f0f8836 */ /* 0x000fe20000000000 */
[----:B------:R-:W-:Y:S02]  /*1cf0*/  LOP3.LUT R2, R2, R3, RZ, 0x3c, !PT ;  /* 0x0000000302027212 */ /* 0x000fe400078e3cff */
[----:B0-----:R-:W-:-:S09]  /*1d00*/  FMNMX.FTZ R6, R13, R6, !PT ;  /* 0x000000060d067209 */ /* 0x001fd20007810000 */
[----:B------:R-:W-:Y:S01]  /*1d10*/  @P1 VIADD R15, R15, 0x1 ;  /* 0x000000010f0f1836 */ /* 0x000fe20000000000 */
[----:B------:R-:W-:Y:S02]  /*1d20*/  FSETP.NEU.FTZ.AND P1, PT, R6, -INF , PT ;  /* 0xff8000000600780b */ /* 0x000fe40003f3d000 */
[----:B------:R-:W-:Y:S02]  /*1d30*/  ISETP.GE.AND P2, PT, R2, RZ, PT ;  /* 0x000000ff0200720c */ /* 0x000fe40003f46270 */
[----:B------:R-:W-:-:S05]  /*1d40*/  FSEL R2, R6, RZ, P1 ;  /* 0x000000ff06027208 */ /* 0x000fca0000800000 */
[C---:B------:R-:W-:Y:S01]  /*1d50*/  FADD.FTZ R10, -R2.reuse, R27 ;  /* 0x0000001b020a7221 */ /* 0x040fe20000010100 */
[C---:B------:R-:W-:Y:S01]  /*1d60*/  FADD.FTZ R22, -R2.reuse, R24 ;  /* 0x0000001802167221 */ /* 0x040fe20000010100 */
[----:B------:R-:W-:Y:S02]  /*1d70*/  FADD.FTZ R6, -R2, R25 ;  /* 0x0000001902067221 */ /* 0x000fe40000010100 */
[----:B------:R-:W-:Y:S01]  /*1d80*/  FMUL.FTZ R10, R10, 1.4426950216293334961 ;  /* 0x3fb8aa3b0a0a7820 */ /* 0x000fe20000410000 */
[----:B------:R-:W-:Y:S01]  /*1d90*/  FMUL.FTZ R22, R22, 1.4426950216293334961 ;  /* 0x3fb8aa3b16167820 */ /* 0x000fe20000410000 */
[----:B------:R-:W-:Y:S01]  /*1da0*/  FMUL.FTZ R6, R6, 1.4426950216293334961 ;  /* 0x3fb8aa3b06067820 */ /* 0x000fe20000410000 */
[----:B------:R-:W-:Y:S02]  /*1db0*/  FADD.FTZ R16, -R2, R23 ;  /* 0x0000001702107221 */ /* 0x000fe40000010100 */
[----:B------:R-:W-:Y:S04]  /*1dc0*/  MUFU.EX2 R19, R22 ;  /* 0x0000001600137308 */ /* 0x000fe80000000800 */
[----:B------:R-:W0:Y:S01]  /*1dd0*/  MUFU.EX2 R10, R10 ;  /* 0x0000000a000a7308 */ /* 0x000e220000000800 */
[----:B------:R-:W-:Y:S01]  /*1de0*/  FMUL.FTZ R16, R16, 1.4426950216293334961 ;  /* 0x3fb8aa3b10107820 */ /* 0x000fe20000410000 */
[----:B------:R-:W-:-:S02]  /*1df0*/  IMAD.MOV.U32 R14, RZ, RZ, R15 ;  /* 0x000000ffff0e7224 */ /* 0x000fc400078e000f */
[----:B------:R-:W1:Y:S01]  /*1e00*/  MUFU.EX2 R6, R6 ;  /* 0x0000000600067308 */ /* 0x000e620000000800 */
[----:B------:R-:W2:Y:S01]  /*1e10*/  LDC R15, c[0x0][0x3e0] ;  /* 0x0000f800ff0f7b82 */ /* 0x000ea20000000800 */
[----:B------:R-:W-:Y:S02]  /*1e20*/  ISETP.NE.AND P0, PT, R3, RZ, PT ;  /* 0x000000ff0300720c */ /* 0x000fe40003f05270 */
[----:B------:R-:W3:Y:S01]  /*1e30*/  MUFU.EX2 R18, R16 ;  /* 0x0000001000127308 */ /* 0x000ee20000000800 */
[----:B------:R-:W-:Y:S01]  /*1e40*/  USHF.R.S32.HI UR4, URZ, 0x1f, UR22 ;  /* 0x0000001fff047899 */ /* 0x000fe20008011416 */
[----:B0-----:R-:W-:Y:S01]  /*1e50*/  FADD.FTZ R19, R10, R19 ;  /* 0x000000130a137221 */ /* 0x001fe20000010000 */
[----:B------:R-:W-:-:S03]  /*1e60*/  @!P2 IADD3 R14, PT, PT, -R14, RZ, RZ ;  /* 0x000000ff0e0ea210 */ /* 0x000fc60007ffe1ff */
[----:B-1----:R-:W-:Y:S01]  /*1e70*/  FADD.FTZ R19, R19, R6 ;  /* 0x0000000613137221 */ /* 0x002fe20000010000 */
[----:B------:R-:W-:-:S04]  /*1e80*/  ULOP3.LUT UR4, UR4, 0x1, URZ, 0xfc, !UPT ;  /* 0x0000000104047892 */ /* 0x000fc8000f8efcff */
[----:B------:R-:W-:Y:S01]  /*1e90*/  @!P0 LOP3.LUT R14, RZ, R3, RZ, 0x33, !PT ;  /* 0x00000003ff0e8212 */ /* 0x000fe200078e33ff */
[----:B---3--:R-:W-:-:S04]  /*1ea0*/  FADD.FTZ R18, R19, R18 ;  /* 0x0000001213127221 */ /* 0x008fc80000010000 */
[----:B------:R-:W-:Y:S01]  /*1eb0*/  IMAD R5, R14, UR4, RZ ;  /* 0x000000040e057c24 */ /* 0x000fe2000f8e02ff */
[----:B------:R-:W0:Y:S01]  /*1ec0*/  SHFL.BFLY PT, R19, R18, 0x8, 0x1f ;  /* 0x0d001f0012137f89 */ /* 0x000e2200000e0000 */
[----:B--2---:R-:W-:Y:S01]  /*1ed0*/  IABS R13, R15 ;  /* 0x0000000f000d7213 */ /* 0x004fe20000000000 */
[----:B------:R-:W1:Y:S02]  /*1ee0*/  LDCU UR4, c[0x0][0x430] ;  /* 0x00008600ff0477ac */ /* 0x000e640008000800 */
[----:B------:R-:W-:Y:S01]  /*1ef0*/  IABS R17, R5 ;  /* 0x0000000500117213 */ /* 0x000fe20000000000 */
[----:B------:R-:W2:Y:S08]  /*1f00*/  I2F.RP R22, R13 ;  /* 0x0000000d00167306 */ /* 0x000eb00000209400 */
[----:B------:R-:W3:Y:S08]  /*1f10*/  I2F.RP R26, R17 ;  /* 0x00000011001a7306 */ /* 0x000ef00000209400 */
[----:B--2---:R-:W2:Y:S01]  /*1f20*/  MUFU.RCP R28, R22 ;  /* 0x00000016001c7308 */ /* 0x004ea20000001000 */
[----:B0-----:R-:W-:-:S07]  /*1f30*/  FADD.FTZ R19, R18, R19 ;  /* 0x0000001312137221 */ /* 0x001fce0000010000 */
[----:B---3--:R-:W0:Y:S01]  /*1f40*/  MUFU.RCP R26, R26 ;  /* 0x0000001a001a7308 */ /* 0x008e220000001000 */
[----:B------:R-:W3:Y:S01]  /*1f50*/  SHFL.BFLY PT, R16, R19, 0x4, 0x1f ;  /* 0x0c801f0013107f89 */ /* 0x000ee200000e0000 */
[----:B--2---:R-:W-:-:S06]  /*1f60*/  VIADD R28, R28, 0xffffffe ;  /* 0x0ffffffe1c1c7836 */ /* 0x004fcc0000000000 */
[----:B------:R-:W2:Y:S01]  /*1f70*/  F2I.FTZ.U32.TRUNC.NTZ R29, R28 ;  /* 0x0000001c001d7305 */ /* 0x000ea2000021f000 */
[----:B0-----:R-:W-:-:S07]  /*1f80*/  VIADD R32, R26, 0xffffffe ;  /* 0x0ffffffe1a207836 */ /* 0x001fce0000000000 */
[----:B------:R-:W0:Y:S01]  /*1f90*/  F2I.FTZ.U32.TRUNC.NTZ R33, R32 ;  /* 0x0000002000217305 */ /* 0x000e22000021f000 */
[----:B---3--:R-:W-:Y:S01]  /*1fa0*/  FADD.FTZ R16, R19, R16 ;  /* 0x0000001013107221 */ /* 0x008fe20000010000 */
[----:B--2---:R-:W-:-:S04]  /*1fb0*/  IADD3 R6, PT, PT, RZ, -R29, RZ ;  /* 0x8000001dff067210 */ /* 0x004fc80007ffe0ff */
[----:B------:R-:W2:Y:S01]  /*1fc0*/  SHFL.BFLY PT, R41, R16, 0x2, 0x1f ;  /* 0x0c401f0010297f89 */ /* 0x000ea200000e0000 */
[----:B------:R-:W-:Y:S02]  /*1fd0*/  IMAD R39, R6, R13, RZ ;  /* 0x0000000d06277224 */ /* 0x000fe400078e02ff */
[--C-:B0-----:R-:W-:Y:S02]  /*1fe0*/  IMAD.MOV R10, RZ, RZ, -R33.reuse ;  /* 0x000000ffff0a7224 */ /* 0x101fe400078e0a21 */
[----:B------:R-:W-:Y:S02]  /*1ff0*/  IMAD.MOV.U32 R32, RZ, RZ, RZ ;  /* 0x000000ffff207224 */ /* 0x000fe400078e00ff */
[----:B------:R-:W-:Y:S02]  /*2000*/  IMAD R37, R10, R17, RZ ;  /* 0x000000110a257224 */ /* 0x000fe400078e02ff */
[----:B------:R-:W-:Y:S01]  /*2010*/  VIADD R6, R17, UR18 ;  /* 0x0000001211067c36 */ /* 0x000fe20008000000 */
[----:B------:R-:W-:Y:S01]  /*2020*/  IABS R10, R5 ;  /* 0x00000005000a7213 */ /* 0x000fe20000000000 */
[----:B------:R-:W-:-:S03]  /*2030*/  IMAD.HI.U32 R37, R33, R37, R32 ;  /* 0x0000002521257227 */ /* 0x000fc600078e0020 */
[----:B------:R-:W-:Y:S01]  /*2040*/  IABS R18, R6 ;  /* 0x0000000600127213 */ /* 0x000fe20000000000 */
[----:B------:R-:W-:Y:S01]  /*2050*/  IMAD.MOV.U32 R28, RZ, RZ, RZ ;  /* 0x000000ffff1c7224 */ /* 0x000fe200078e00ff */
[----:B------:R-:W-:-:S03]  /*2060*/  IADD3 R10, PT, PT, RZ, -R10, RZ ;  /* 0x8000000aff0a7210 */ /* 0x000fc60007ffe0ff */
[----:B------:R-:W-:-:S04]  /*2070*/  IMAD.HI.U32 R37, R37, R18, RZ ;  /* 0x0000001225257227 */ /* 0x000fc800078e00ff */
[----:B------:R-:W-:-:S04]  /*2080*/  IMAD.HI.U32 R39, R29, R39, R28 ;  /* 0x000000271d277227 */ /* 0x000fc800078e001c */
[----:B--2---:R-:W-:Y:S01]  /*2090*/  FADD.FTZ R41, R16, R41 ;  /* 0x0000002910297221 */ /* 0x004fe20000010000 */
[----:B------:R-:W-:Y:S02]  /*20a0*/  IMAD R22, R37, R10, R18 ;  /* 0x0000000a25167224 */ /* 0x000fe400078e0212 */
[----:B------:R-:W-:-:S03]  /*20b0*/  IMAD.HI.U32 R19, R39, R18, RZ ;  /* 0x0000001227137227 */ /* 0x000fc600078e00ff */
[----:B------:R-:W-:Y:S01]  /*20c0*/  ISETP.GT.U32.AND P3, PT, R17, R22, PT ;  /* 0x000000161100720c */ /* 0x000fe20003f64070 */
[----:B------:R-:W-:Y:S01]  /*20d0*/  IMAD.MOV R10, RZ, RZ, -R19 ;  /* 0x000000ffff0a7224 */ /* 0x000fe200078e0a13 */
[----:B------:R-:W0:Y:S03]  /*20e0*/  SHFL.BFLY PT, R16, R41, 0x1, 0x1f ;  /* 0x0c201f0029107f89 */ /* 0x000e2600000e0000 */
[----:B------:R-:W-:-:S05]  /*20f0*/  IMAD R18, R13, R10, R18 ;  /* 0x0000000a0d127224 */ /* 0x000fca00078e0212 */
[----:B------:R-:W-:-:S03]  /*2100*/  ISETP.GT.U32.AND P1, PT, R13, R18, PT ;  /* 0x000000120d00720c */ /* 0x000fc60003f24070 */
[----:B------:R-:W-:-:S05]  /*2110*/  @!P3 IMAD.IADD R22, R22, 0x1, -R17 ;  /* 0x000000011616b824 */ /* 0x000fca00078e0a11 */
[----:B------:R-:W-:Y:S01]  /*2120*/  ISETP.GE.U32.AND P2, PT, R22, R17, PT ;  /* 0x000000111600720c */ /* 0x000fe20003f46070 */
[----:B------:R-:W2:Y:S01]  /*2130*/  LDC.U8 R10, c[0x0][0x549] ;  /* 0x00015240ff0a7b82 */ /* 0x000ea20000000000 */
[----:B------:R-:W-:-:S03]  /*2140*/  @!P3 IADD3 R37, PT, PT, R37, 0x1, RZ ;  /* 0x000000012525b810 */ /* 0x000fc60007ffe0ff */
[----:B------:R-:W-:Y:S01]  /*2150*/  @!P1 IMAD.IADD R18, R18, 0x1, -R13 ;  /* 0x0000000112129824 */ /* 0x000fe200078e0a0d */
[C---:B------:R-:W-:Y:S01]  /*2160*/  LOP3.LUT R22, R6.reuse, R17, RZ, 0x3c, !PT ;  /* 0x0000001106167212 */ /* 0x040fe200078e3cff */
[----:B0-----:R-:W-:Y:S01]  /*2170*/  FADD.FTZ R16, R41, R16 ;  /* 0x0000001029107221 */ /* 0x001fe20000010000 */
[----:B------:R-:W-:Y:S02]  /*2180*/  LOP3.LUT R6, R6, R15, RZ, 0x3c, !PT ;  /* 0x0000000f06067212 */ /* 0x000fe400078e3cff */
[----:B------:R-:W-:-:S03]  /*2190*/  ISETP.GE.U32.AND P4, PT, R18, R13, PT ;  /* 0x0000000d1200720c */ /* 0x000fc60003f86070 */
[----:B------:R-:W-:Y:S01]  /*21a0*/  @P2 VIADD R37, R37, 0x1 ;  /* 0x0000000125252836 */ /* 0x000fe20000000000 */
[----:B------:R-:W-:Y:S01]  /*21b0*/  FSETP.NE.FTZ.AND P2, PT, R16, RZ, PT ;  /* 0x000000ff1000720b */ /* 0x000fe20003f55000 */
[----:B------:R-:W-:Y:S01]  /*21c0*/  @!P1 VIADD R19, R19, 0x1 ;  /* 0x0000000113139836 */ /* 0x000fe20000000000 */
[----:B------:R-:W-:Y:S02]  /*21d0*/  ISETP.GE.AND P3, PT, R6, RZ, PT ;  /* 0x000000ff0600720c */ /* 0x000fe40003f66270 */
[----:B------:R-:W-:Y:S02]  /*21e0*/  ISETP.NE.AND P1, PT, R15, RZ, PT ;  /* 0x000000ff0f00720c */ /* 0x000fe40003f25270 */
[----:B------:R-:W-:Y:S02]  /*21f0*/  ISETP.GE.AND P0, PT, R22, RZ, PT ;  /* 0x000000ff1600720c */ /* 0x000fe40003f06270 */
[----:B------:R-:W-:Y:S01]  /*2200*/  ISETP.NE.AND P5, PT, R5, RZ, PT ;  /* 0x000000ff0500720c */ /* 0x000fe20003fa5270 */
[----:B------:R-:W-:-:S04]  /*2210*/  @P4 VIADD R19, R19, 0x1 ;  /* 0x0000000113134836 */ /* 0x000fc80000000000 */
[----:B------:R-:W0:Y:S02]  /*2220*/  @P2 MUFU.LG2 R13, R16 ;  /* 0x00000010000d2308 */ /* 0x000e240000000c00 */
[----:B------:R-:W-:Y:S02]  /*2230*/  @!P3 IMAD.MOV R19, RZ, RZ, -R19 ;  /* 0x000000ffff13b224 */ /* 0x000fe400078e0a13 */
[----:B------:R-:W-:Y:S02]  /*2240*/  @!P1 LOP3.LUT R19, RZ, R15, RZ, 0x33, !PT ;  /* 0x0000000fff139212 */ /* 0x000fe400078e33ff */
[----:B------:R-:W-:Y:S02]  /*2250*/  LOP3.LUT P1, RZ, R4, 0x38f, RZ, 0xc0, !PT ;  /* 0x0000038f04ff7812 */ /* 0x000fe4000782c0ff */
[----:B------:R-:W-:Y:S02]  /*2260*/  @!P0 IADD3 R37, PT, PT, -R37, RZ, RZ ;  /* 0x000000ff25258210 */ /* 0x000fe40007ffe1ff */
[----:B------:R-:W-:-:S02]  /*2270*/  ISETP.NE.AND P4, PT, R14, RZ, PT ;  /* 0x000000ff0e00720c */ /* 0x000fc40003f85270 */
[----:B--2---:R-:W-:Y:S02]  /*2280*/  ISETP.NE.AND P0, PT, R10, RZ, PT ;  /* 0x000000ff0a00720c */ /* 0x004fe40003f05270 */
[----:B------:R-:W-:Y:S02]  /*2290*/  @!P5 LOP3.LUT R37, RZ, R17, RZ, 0x33, !PT ;  /* 0x00000011ff25d212 */ /* 0x000fe400078e33ff */
[----:B------:R-:W-:Y:S02]  /*22a0*/  SEL R17, RZ, 0x1, !P4 ;  /* 0x00000001ff117807 */ /* 0x000fe40006000000 */
[----:B------:R-:W-:Y:S02]  /*22b0*/  SHF.R.S32.HI R6, RZ, 0x1f, R5 ;  /* 0x0000001fff067819 */ /* 0x000fe40000011405 */
[----:B------:R-:W-:Y:S02]  /*22c0*/  SEL R10, R3, 0x1, !P0 ;  /* 0x00000001030a7807 */ /* 0x000fe40004000000 */
[----:B------:R-:W-:-:S02]  /*22d0*/  ISETP.LT.U32.AND P0, PT, R20, R37, PT ;  /* 0x000000251400720c */ /* 0x000fc40003f01070 */
[----:B------:R-:W-:Y:S02]  /*22e0*/  SHF.R.S32.HI R29, RZ, 0x1f, R37 ;  /* 0x0000001fff1d7819 */ /* 0x000fe40000011425 */
[----:B------:R-:W-:Y:S01]  /*22f0*/  LOP3.LUT R17, R6, R17, RZ, 0xfc, !PT ;  /* 0x0000001106117212 */ /* 0x000fe200078efcff */
[----:B-1----:R-:W-:Y:S01]  /*2300*/  IMAD R6, R3, UR4, RZ ;  /* 0x0000000403067c24 */ /* 0x002fe2000f8e02ff */
[----:B------:R-:W-:Y:S01]  /*2310*/  ISETP.LT.AND.EX P0, PT, R21, R29, PT, P0 ;  /* 0x0000001d1500720c */ /* 0x000fe20003f01300 */
[----:B------:R-:W-:Y:S01]  /*2320*/  IMAD R10, R19, R10, RZ ;  /* 0x0000000a130a7224 */ /* 0x000fe200078e02ff */
[----:B------:R-:W-:Y:S01]  /*2330*/  BSSY.RECONVERGENT B1, `(.L_x_320) ;  /* 0x000012b000017945 */ /* 0x000fe20003800200 */
[----:B------:R-:W-:Y:S02]  /*2340*/  IMAD.MOV.U32 R22, RZ, RZ, 0x7f800000 ;  /* 0x7f800000ff167424 */ /* 0x000fe400078e00ff */
        /* <DEDUP_REMOVED lines=55> */
.L_x_323:
[----:B------:R-:W-:Y:S01]  /*26c0*/  IMAD.MOV.U32 R20, RZ, RZ, R2 ;  /* 0x000000ffff147224 */ /* 0x000fe200078e0002 */
[----:B------:R-:W-:Y:S01]  /*26d0*/  MOV R19, RZ ;  /* 0x000000ff00137202 */ /* 0x000fe20000000f00 */
[----:B------:R-:W-:Y:S01]  /*26e0*/  IMAD.MOV.U32 R18, RZ, RZ, R32 ;  /* 0x000000ffff127224 */ /* 0x000fe200078e0020 */
[----:B------:R-:W-:Y:S02]  /*26f0*/  MOV R16, 0x2710 ;  /* 0x0000271000107802 */ /* 0x000fe40000000f00 */
[----:B------:R-:W-:Y:S05]  /*2700*/  CALL.REL.NOINC `($__internal_8_$__cuda_sm20_div_s64) ;  /* 0x00000028005c7944 */ /* 0x000fea0003c00000 */
[----:B------:R-:W-:Y:S02]  /*2710*/  IADD3 R17, PT, PT, -R10, RZ, RZ ;  /* 0x000000ff0a117210 */ /* 0x000fe40007ffe1ff */
[----:B------:R-:W-:-:S03]  /*2720*/  MOV R33, R13 ;  /* 0x0000000d00217202 */ /* 0x000fc60000000f00 */
[----:B------:R-:W-:Y:S01]  /*2730*/  IMAD R14, R32, R17, R2 ;  /* 0x00000011200e7224 */ /* 0x000fe200078e0202 */
[----:B------:R-:W-:-:S07]  /*2740*/  MOV R32, R10 ;  /* 0x0000000a00207202 */ /* 0x000fce0000000f00 */
.L_x_324:
        /* <DEDUP_REMOVED lines=59> */
.L_x_326:
[----:B------:R-:W-:Y:S01]  /*2b00*/  IMAD.MOV.U32 R20, RZ, RZ, R32 ;  /* 0x000000ffff147224 */ /* 0x000fe200078e0020 */
[----:B------:R-:W-:Y:S01]  /*2b10*/  MOV R19, R33 ;  /* 0x0000002100137202 */ /* 0x000fe20000000f00 */
[----:B------:R-:W-:Y:S01]  /*2b20*/  IMAD.MOV.U32 R18, RZ, RZ, R30 ;  /* 0x000000ffff127224 */ /* 0x000fe200078e001e */
[----:B------:R-:W-:Y:S02]  /*2b30*/  MOV R16, 0x2b50 ;  /* 0x00002b5000107802 */ /* 0x000fe40000000f00 */
[----:B------:R-:W-:Y:S05]  /*2b40*/  CALL.REL.NOINC `($__internal_8_$__cuda_sm20_div_s64) ;  /* 0x00000024004c7944 */ /* 0x000fea0003c00000 */
[----:B------:R-:W-:-:S05]  /*2b50*/  IADD3 R13, PT, PT, -R10, RZ, RZ ;  /* 0x000000ff0a0d7210 */ /* 0x000fca0007ffe1ff */
[----:B------:R-:W-:Y:S02]  /*2b60*/  IMAD R30, R13, R30, R32 ;  /* 0x0000001e0d1e7224 */ /* 0x000fe400078e0220 */
.L_x_327:
[----:B------:R-:W-:Y:S05]  /*2b70*/  BSYNC.RECONVERGENT B0 ;  /* 0x0000000000007941 */ /* 0x000fea0003800200 */
.L_x_325:
        /* <DEDUP_REMOVED lines=15> */
[----:B0-----:R-:W-:-:S07]  /*2c70*/  VIADD R20, R20, 0xffffffe ;  /* 0x0ffffffe14147836 */ /* 0x001fce0000000000 */
[----:B------:R-:W0:Y:S01]  /*2c80*/  F2I.FTZ.U32.TRUNC.NTZ R21, R20 ;  /* 0x0000001400157305 */ /* 0x000e22000021f000 */
[----:B-1----:R-:W-:-:S07]  /*2c90*/  VIADD R16, R16, 0xffffffe ;  /* 0x0ffffffe10107836 */ /* 0x002fce0000000000 */
[----:B------:R-:W1:Y:S01]  /*2ca0*/  F2I.FTZ.U32.TRUNC.NTZ R17, R16 ;  /* 0x0000001000117305 */ /* 0x000e62000021f000 */
[----:B0-----:R-:W-:-:S07]  /*2cb0*/  IMAD.MOV R29, RZ, RZ, -R21 ;  /* 0x000000ffff1d7224 */ /* 0x001fce00078e0a15 */
[----:B------:R0:W2:Y:S01]  /*2cc0*/  MUFU.RCP R35, R14 ;  /* 0x0000000e00237308 */ /* 0x0000a20000001000 */
[----:B------:R-:W-:Y:S02]  /*2cd0*/  IMAD.MOV.U32 R20, RZ, RZ, RZ ;  /* 0x000000ffff147224 */ /* 0x000fe400078e00ff */
[----:B------:R-:W-:Y:S01]  /*2ce0*/  IMAD R32, R29, R26, RZ ;  /* 0x0000001a1d207224 */ /* 0x000fe200078e02ff */
[----:B-1----:R-:W-:-:S03]  /*2cf0*/  IADD3 R19, PT, PT, RZ, -R17, RZ ;  /* 0x80000011ff137210 */ /* 0x002fc60007ffe0ff */
[----:B------:R-:W-:Y:S01]  /*2d00*/  IMAD.HI.U32 R32, R21, R32, R20 ;  /* 0x0000002015207227 */ /* 0x000fe200078e0014 */
[----:B------:R-:W-:-:S03]  /*2d10*/  IABS R21, R30 ;  /* 0x0000001e00157213 */ /* 0x000fc60000000000 */
[----:B------:R-:W-:Y:S01]  /*2d20*/  HFMA2 R16, -RZ, RZ, 0, 0 ;  /* 0x00000000ff107431 */ /* 0x000fe200000001ff */
[----:B------:R-:W-:Y:S01]  /*2d30*/  IABS R20, R11 ;  /* 0x0000000b00147213 */ /* 0x000fe20000000000 */
[----:B------:R-:W-:Y:S01]  /*2d40*/  IMAD R34, R19, R18, RZ ;  /* 0x0000001213227224 */ /* 0x000fe200078e02ff */
[----:B------:R-:W-:Y:S01]  /*2d50*/  IABS R19, R8 ;  /* 0x0000000800137213 */ /* 0x000fe20000000000 */
[----:B------:R-:W-:-:S03]  /*2d60*/  IMAD.HI.U32 R32, R32, R21, RZ ;  /* 0x0000001520207227 */ /* 0x000fc600078e00ff */
[----:B------:R-:W1:Y:S01]  /*2d70*/  I2F.U32.RP R31, R19 ;  /* 0x00000013001f7306 */ /* 0x000e620000209000 */
[----:B0-----:R-:W-:Y:S01]  /*2d80*/  IABS R14, R6 ;  /* 0x00000006000e7213 */ /* 0x001fe20000000000 */
[----:B--2---:R-:W-:Y:S02]  /*2d90*/  VIADD R35, R35, 0xffffffe ;  /* 0x0ffffffe23237836 */ /* 0x004fe40000000000 */
[----:B------:R-:W-:Y:S02]  /*2da0*/  IMAD.MOV R20, RZ, RZ, -R20 ;  /* 0x000000ffff147224 */ /* 0x000fe400078e0a14 */
[----:B------:R-:W-:Y:S01]  /*2db0*/  IMAD.HI.U32 R34, R17, R34, R16 ;  /* 0x0000002211227227 */ /* 0x000fe200078e0010 */
[----:B------:R-:W-:Y:S01]  /*2dc0*/  IABS R17, R10 ;  /* 0x0000000a00117213 */ /* 0x000fe20000000000 */
[----:B------:R-:W0:Y:S01]  /*2dd0*/  I2F.U32.RP R28, R14 ;  /* 0x0000000e001c7306 */ /* 0x000e220000209000 */
[----:B------:R-:W-:Y:S01]  /*2de0*/  IABS R16, R7 ;  /* 0x0000000700107213 */ /* 0x000fe20000000000 */
[----:B------:R-:W-:-:S02]  /*2df0*/  IMAD R21, R32, R20, R21 ;  /* 0x0000001420157224 */ /* 0x000fc400078e0215 */
[----:B------:R-:W-:-:S03]  /*2e00*/  IMAD.HI.U32 R29, R34, R17, RZ ;  /* 0x00000011221d7227 */ /* 0x000fc600078e00ff */
[----:B------:R-:W-:Y:S01]  /*2e10*/  ISETP.GT.U32.AND P4, PT, R26, R21, PT ;  /* 0x000000151a00720c */ /* 0x000fe20003f84070 */
[----:B------:R-:W2:Y:S01]  /*2e20*/  F2I.FTZ.U32.TRUNC.NTZ R35, R35 ;  /* 0x0000002300237305 */ /* 0x000ea2000021f000 */
[----:B------:R-:W-:Y:S02]  /*2e30*/  IMAD.MOV R16, RZ, RZ, -R16 ;  /* 0x000000ffff107224 */ /* 0x000fe400078e0a10 */
[----:B------:R-:W-:Y:S02]  /*2e40*/  IMAD.MOV.U32 R34, RZ, RZ, RZ ;  /* 0x000000ffff227224 */ /* 0x000fe400078e00ff */
[----:B------:R-:W-:-:S03]  /*2e50*/  IMAD R17, R29, R16, R17 ;  /* 0x000000101d117224 */ /* 0x000fc600078e0211 */
[----:B-1----:R-:W1:Y:S02]  /*2e60*/  MUFU.RCP R31, R31 ;  /* 0x0000001f001f7308 */ /* 0x002e640000001000 */
[----:B------:R-:W-:Y:S02]  /*2e70*/  ISETP.GT.U32.AND P2, PT, R18, R17, PT ;  /* 0x000000111200720c */ /* 0x000fe40003f44070 */
[-C--:B------:R-:W-:Y:S02]  /*2e80*/  @!P4 IADD3 R21, PT, PT, R21, -R26.reuse, RZ ;  /* 0x8000001a1515c210 */ /* 0x080fe40007ffe0ff */
[----:B------:R-:W-:Y:S02]  /*2e90*/  @!P4 IADD3 R32, PT, PT, R32, 0x1, RZ ;  /* 0x000000012020c810 */ /* 0x000fe40007ffe0ff */
[----:B0-----:R-:W0:Y:S01]  /*2ea0*/  MUFU.RCP R28, R28 ;  /* 0x0000001c001c7308 */ /* 0x001e220000001000 */
[----:B--2---:R-:W-:Y:S02]  /*2eb0*/  IADD3 R16, PT, PT, RZ, -R35, RZ ;  /* 0x80000023ff107210 */ /* 0x004fe40007ffe0ff */
[----:B------:R-:W-:-:S02]  /*2ec0*/  ISETP.GE.U32.AND P6, PT, R21, R26, PT ;  /* 0x0000001a1500720c */ /* 0x000fc40003fc6070 */
[----:B------:R-:W-:Y:S01]  /*2ed0*/  IABS R21, R2 ;  /* 0x0000000200157213 */ /* 0x000fe20000000000 */
[----:B------:R-:W-:Y:S01]  /*2ee0*/  IMAD R33, R16, R13, RZ ;  /* 0x0000000d10217224 */ /* 0x000fe200078e02ff */
[----:B------:R-:W-:Y:S01]  /*2ef0*/  IABS R16, R15 ;  /* 0x0000000f00107213 */ /* 0x000fe20000000000 */
[----:B------:R-:W-:Y:S01]  /*2f00*/  @!P2 IMAD.IADD R17, R17, 0x1, -R18 ;  /* 0x000000011111a824 */ /* 0x000fe200078e0a12 */
[----:B------:R-:W-:Y:S01]  /*2f10*/  ISETP.NE.AND P4, PT, R11, RZ, PT ;  /* 0x000000ff0b00720c */ /* 0x000fe20003f85270 */
[----:B------:R-:W-:-:S03]  /*2f20*/  IMAD.HI.U32 R34, R35, R33, R34 ;  /* 0x0000002123227227 */ /* 0x000fc600078e0022 */
[----:B------:R-:W-:Y:S01]  /*2f30*/  ISETP.GE.U32.AND P5, PT, R17, R18, PT ;  /* 0x000000121100720c */ /* 0x000fe20003fa6070 */
[----:B-1----:R-:W-:Y:S01]  /*2f40*/  VIADD R35, R31, 0xffffffe ;  /* 0x0ffffffe1f237836 */ /* 0x002fe20000000000 */
[----:B------:R-:W-:Y:S01]  /*2f50*/  LOP3.LUT R17, R10, R7, RZ, 0x3c, !PT ;  /* 0x000000070a117212 */ /* 0x000fe200078e3cff */
[----:B------:R-:W-:Y:S01]  /*2f60*/  IMAD.MOV R16, RZ, RZ, -R16 ;  /* 0x000000ffff107224 */ /* 0x000fe200078e0a10 */
[----:B------:R-:W-:Y:S01]  /*2f70*/  LOP3.LUT R18, R30, R11, RZ, 0x3c, !PT ;  /* 0x0000000b1e127212 */ /* 0x000fe200078e3cff */
[----:B0-----:R-:W-:Y:S01]  /*2f80*/  VIADD R33, R28, 0xffffffe ;  /* 0x0ffffffe1c217836 */ /* 0x001fe20000000000 */
[----:B------:R-:W-:Y:S01]  /*2f90*/  ISETP.GE.AND P1, PT, R17, RZ, PT ;  /* 0x000000ff1100720c */ /* 0x000fe20003f26270 */
[----:B------:R-:W-:Y:S01]  /*2fa0*/  IMAD.HI.U32 R26, R34, R21, RZ ;  /* 0x00000015221a7227 */ /* 0x000fe200078e00ff */
[----:B------:R-:W0:Y:S01]  /*2fb0*/  F2I.FTZ.U32.TRUNC.NTZ R35, R35 ;  /* 0x0000002300237305 */ /* 0x000e22000021f000 */
[----:B------:R-:W-:Y:S02]  /*2fc0*/  ISETP.GE.AND P3, PT, R18, RZ, PT ;  /* 0x000000ff1200720c */ /* 0x000fe40003f66270 */
[----:B------:R-:W-:Y:S01]  /*2fd0*/  IMAD R16, R26, R16, R21 ;  /* 0x000000101a107224 */ /* 0x000fe200078e0215 */
[----:B------:R-:W-:Y:S01]  /*2fe0*/  @P6 IADD3 R32, PT, PT, R32, 0x1, RZ ;  /* 0x0000000120206810 */ /* 0x000fe20007ffe0ff */
[----:B------:R-:W-:Y:S01]  /*2ff0*/  @!P2 VIADD R29, R29, 0x1 ;  /* 0x000000011d1da836 */ /* 0x000fe20000000000 */
[----:B------:R-:W-:Y:S01]  /*3000*/  ISETP.NE.AND P2, PT, R7, RZ, PT ;  /* 0x000000ff0700720c */ /* 0x000fe20003f45270 */
[----:B------:R-:W-:Y:S01]  /*3010*/  IMAD.MOV.U32 R34, RZ, RZ, RZ ;  /* 0x000000ffff227224 */ /* 0x000fe200078e00ff */
[----:B------:R-:W1:Y:S01]  /*3020*/  F2I.FTZ.U32.TRUNC.NTZ R33, R33 ;  /* 0x0000002100217305 */ /* 0x000e62000021f000 */
[----:B------:R-:W-:Y:S01]  /*3030*/  ISETP.GT.U32.AND P0, PT, R13, R16, PT ;  /* 0x000000100d00720c */ /* 0x000fe20003f04070 */
[----:B------:R-:W-:Y:S01]  /*3040*/  @P5 VIADD R29, R29, 0x1 ;  /* 0x000000011d1d5836 */ /* 0x000fe20000000000 */
[----:B------:R-:W-:Y:S01]  /*3050*/  IABS R18, R8 ;  /* 0x0000000800127213 */ /* 0x000fe20000000000 */
[----:B------:R-:W-:Y:S01]  /*3060*/  IMAD.MOV.U32 R31, RZ, RZ, R32 ;  /* 0x000000ffff1f7224 */ /* 0x000fe200078e0020 */
[----:B------:R-:W-:-:S02]  /*3070*/  MOV R32, RZ ;  /* 0x000000ff00207202 */ /* 0x000fc40000000f00 */
[----:B0-----:R-:W-:Y:S01]  /*3080*/  IADD3 R20, PT, PT, RZ, -R35, RZ ;  /* 0x80000023ff147210 */ /* 0x001fe20007ffe0ff */
[----:B------:R-:W-:Y:S01]  /*3090*/  @!P3 IMAD.MOV R31, RZ, RZ, -R31 ;  /* 0x000000ffff1fb224 */ /* 0x000fe200078e0a1f */
[----:B------:R-:W-:Y:S01]  /*30a0*/  @!P1 IADD3 R29, PT, PT, -R29, RZ, RZ ;  /* 0x000000ff1d1d9210 */ /* 0x000fe20007ffe1ff */
[----:B------:R-:W-:Y:S01]  /*30b0*/  IMAD.MOV R18, RZ, RZ, -R18 ;  /* 0x000000ffff127224 */ /* 0x000fe200078e0a12 */
[----:B------:R-:W-:Y:S01]  /*30c0*/  @!P2 LOP3.LUT R29, RZ, R7, RZ, 0x33, !PT ;  /* 0x00000007ff1da212 */ /* 0x000fe200078e33ff */
[----:B------:R-:W-:Y:S01]  /*30d0*/  IMAD R21, R20, R19, RZ ;  /* 0x0000001314157224 */ /* 0x000fe200078e02ff */
[----:B------:R-:W-:Y:S01]  /*30e0*/  @!P4 LOP3.LUT R31, RZ, R11, RZ, 0x33, !PT ;  /* 0x0000000bff1fc212 */ /* 0x000fe200078e33ff */
[----:B------:R-:W-:Y:S01]  /*30f0*/  @!P0 IMAD.IADD R16, R16, 0x1, -R13 ;  /* 0x0000000110108824 */ /* 0x000fe200078e0a0d */
[----:B------:R-:W-:Y:S01]  /*3100*/  @!P0 IADD3 R26, PT, PT, R26, 0x1, RZ ;  /* 0x000000011a1a8810 */ /* 0x000fe20007ffe0ff */
[----:B-1----:R-:W-:Y:S01]  /*3110*/  IMAD.MOV R17, RZ, RZ, -R33 ;  /* 0x000000ffff117224 */ /* 0x002fe200078e0a21 */
[----:B------:R-:W-:Y:S01]  /*3120*/  IABS R20, R31 ;  /* 0x0000001f00147213 */ /* 0x000fe20000000000 */
[----:B------:R-:W-:Y:S01]  /*3130*/  IMAD.HI.U32 R21, R35, R21, R34 ;  /* 0x0000001523157227 */ /* 0x000fe200078e0022 */
[----:B------:R-:W-:-:S02]  /*3140*/  ISETP.GE.U32.AND P4, PT, R16, R13, PT ;  /* 0x0000000d1000720c */ /* 0x000fc40003f86070 */
[----:B------:R-:W-:Y:S01]  /*3150*/  IABS R13, R6 ;  /* 0x00000006000d7213 */ /* 0x000fe20000000000 */
[----:B------:R-:W-:Y:S01]  /*3160*/  IMAD R17, R17, R14, RZ ;  /* 0x0000000e11117224 */ /* 0x000fe200078e02ff */
[----:B------:R-:W-:Y:S01]  /*3170*/  IABS R16, R29 ;  /* 0x0000001d00107213 */ /* 0x000fe20000000000 */
[----:B------:R-:W-:Y:S01]  /*3180*/  IMAD.HI.U32 R21, R21, R20, RZ ;  /* 0x0000001415157227 */ /* 0x000fe200078e00ff */
[----:B------:R-:W-:Y:S02]  /*3190*/  ISETP.NE.AND P0, PT, R15, RZ, PT ;  /* 0x000000ff0f00720c */ /* 0x000fe40003f05270 */
[----:B------:R-:W-:Y:S01]  /*31a0*/  ISETP.NE.AND P5, PT, R8, RZ, PT ;  /* 0x000000ff0800720c */ /* 0x000fe20003fa5270 */
[----:B------:R-:W-:-:S04]  /*31b0*/  IMAD.HI.U32 R17, R33, R17, R32 ;  /* 0x0000001121117227 */ /* 0x000fc800078e0020 */
[----:B------:R-:W-:Y:S02]  /*31c0*/  IMAD.MOV R13, RZ, RZ, -R13 ;  /* 0x000000ffff0d7224 */ /* 0x000fe400078e0a0d */
[----:B------:R-:W-:-:S04]  /*31d0*/  IMAD.HI.U32 R17, R17, R16, RZ ;  /* 0x0000001011117227 */ /* 0x000fc800078e00ff */
[----:B------:R-:W-:Y:S02]  /*31e0*/  IMAD R13, R17, R13, R16 ;  /* 0x0000000d110d7224 */ /* 0x000fe400078e0210 */
[----:B------:R-:W-:Y:S01]  /*31f0*/  IMAD R20, R21, R18, R20 ;  /* 0x0000001215147224 */ /* 0x000fe200078e0214 */
[----:B------:R-:W-:Y:S01]  /*3200*/  LOP3.LUT R18, R2, R15, RZ, 0x3c, !PT ;  /* 0x0000000f02127212 */ /* 0x000fe200078e3cff */
[----:B------:R-:W-:Y:S01]  /*3210*/  @P4 VIADD R26, R26, 0x1 ;  /* 0x000000011a1a4836 */ /* 0x000fe20000000000 */
[----:B------:R-:W-:Y:S01]  /*3220*/  ISETP.GT.U32.AND P1, PT, R14, R13, PT ;  /* 0x0000000d0e00720c */ /* 0x000fe20003f24070 */
[----:B------:R-:W-:Y:S01]  /*3230*/  IMAD.MOV R16, RZ, RZ, -R31 ;  /* 0x000000ffff107224 */ /* 0x000fe200078e0a1f */
[----:B------:R-:W-:Y:S02]  /*3240*/  ISETP.GT.U32.AND P3, PT, R19, R20, PT ;  /* 0x000000141300720c */ /* 0x000fe40003f64070 */
[----:B------:R-:W-:Y:S01]  /*3250*/  ISETP.GE.AND P2, PT, R18, RZ, PT ;  /* 0x000000ff1200720c */ /* 0x000fe20003f46270 */
[----:B------:R-:W-:Y:S01]  /*3260*/  IMAD R16, R11, R16, R30 ;  /* 0x000000100b107224 */ /* 0x000fe200078e021e */
[----:B------:R-:W-:-:S07]  /*3270*/  LOP3.LUT R11, R29, R6, RZ, 0x3c, !PT ;  /* 0x000000061d0b7212 */ /* 0x000fce00078e3cff */
[----:B------:R-:W-:Y:S02]  /*3280*/  @!P1 IMAD.IADD R13, R13, 0x1, -R14 ;  /* 0x000000010d0d9824 */ /* 0x000fe400078e0a0e */
[-C--:B------:R-:W-:Y:S01]  /*3290*/  @!P3 IADD3 R20, PT, PT, R20, -R19.reuse, RZ ;  /* 0x800000131414b210 */ /* 0x080fe20007ffe0ff */
[----:B------:R-:W-:Y:S02]  /*32a0*/  @!P3 VIADD R21, R21, 0x1 ;  /* 0x000000011515b836 */ /* 0x000fe40000000000 */
[----:B------:R-:W-:Y:S01]  /*32b0*/  ISETP.GE.U32.AND P4, PT, R13, R14, PT ;  /* 0x0000000e0d00720c */ /* 0x000fe20003f86070 */
[----:B------:R-:W-:Y:S01]  /*32c0*/  @!P2 IMAD.MOV R26, RZ, RZ, -R26 ;  /* 0x000000ffff1aa224 */ /* 0x000fe200078e0a1a */
[----:B------:R-:W-:Y:S01]  /*32d0*/  ISETP.GE.U32.AND P6, PT, R20, R19, PT ;  /* 0x000000131400720c */ /* 0x000fe20003fc6070 */
[----:B------:R-:W-:Y:S01]  /*32e0*/  @!P1 VIADD R17, R17, 0x1 ;  /* 0x0000000111119836 */ /* 0x000fe20000000000 */
[----:B------:R-:W-:Y:S02]  /*32f0*/  LOP3.LUT R13, R31, R8, RZ, 0x3c, !PT ;  /* 0x000000081f0d7212 */ /* 0x000fe400078e3cff */
[----:B------:R-:W-:-:S02]  /*3300*/  @!P0 LOP3.LUT R26, RZ, R15, RZ, 0x33, !PT ;  /* 0x0000000fff1a8212 */ /* 0x000fc400078e33ff */
[----:B------:R-:W-:Y:S02]  /*3310*/  ISETP.GE.AND P2, PT, R13, RZ, PT ;  /* 0x000000ff0d00720c */ /* 0x000fe40003f46270 */
[----:B------:R-:W-:Y:S01]  /*3320*/  ISETP.GE.AND P0, PT, R11, RZ, PT ;  /* 0x000000ff0b00720c */ /* 0x000fe20003f06270 */
[----:B------:R-:W-:Y:S01]  /*3330*/  IMAD.WIDE R18, R26, UR10, RZ ;  /* 0x0000000a1a127c25 */ /* 0x000fe2000f8e02ff */
[----:B------:R-:W-:Y:S01]  /*3340*/  ISETP.NE.AND P1, PT, R6, RZ, PT ;  /* 0x000000ff0600720c */ /* 0x000fe20003f25270 */
[----:B------:R-:W-:Y:S01]  /*3350*/  USHF.R.S32.HI UR10, URZ, 0x1f, UR11 ;  /* 0x0000001fff0a7899 */ /* 0x000fe2000801140b */
[----:B------:R-:W-:Y:S01]  /*3360*/  IADD3 R26, PT, PT, -R26, RZ, RZ ;  /* 0x000000ff1a1a7210 */ /* 0x000fe20007ffe1ff */
[----:B------:R-:W-:Y:S01]  /*3370*/  @P4 VIADD R17, R17, 0x1 ;  /* 0x0000000111114836 */ /* 0x000fe20000000000 */
[----:B------:R-:W-:Y:S01]  /*3380*/  @P6 IADD3 R21, PT, PT, R21, 0x1, RZ ;  /* 0x0000000115156810 */ /* 0x000fe20007ffe0ff */
[----:B------:R-:W-:Y:S01]  /*3390*/  IMAD.WIDE.U32 R18, R0, UR11, R18 ;  /* 0x0000000b00127c25 */ /* 0x000fe2000f8e0012 */
[----:B------:R-:W-:-:S03]  /*33a0*/  UIMAD UR11, UR22, UR11, URZ ;  /* 0x0000000b160b72a4 */ /* 0x000fc6000f8e02ff */
[----:B------:R-:W-:Y:S01]  /*33b0*/  @!P2 IMAD.MOV R21, RZ, RZ, -R21 ;  /* 0x000000ffff15a224 */ /* 0x000fe200078e0a15 */
[----:B------:R-:W-:Y:S01]  /*33c0*/  @!P5 LOP3.LUT R21, RZ, R8, RZ, 0x33, !PT ;  /* 0x00000008ff15d212 */ /* 0x000fe200078e33ff */
[----:B------:R-:W-:Y:S01]  /*33d0*/  IMAD R19, R0, UR10, R19 ;  /* 0x0000000a00137c24 */ /* 0x000fe2000f8e0213 */
[----:B------:R-:W-:Y:S01]  /*33e0*/  @!P0 IADD3 R17, PT, PT, -R17, RZ, RZ ;  /* 0x000000ff11118210 */ /* 0x000fe20007ffe1ff */
[----:B------:R-:W-:Y:S01]  /*33f0*/  IMAD R15, R15, R26, R2 ;  /* 0x0000001a0f0f7224 */ /* 0x000fe200078e0202 */
[----:B------:R-:W-:Y:S01]  /*3400*/  @!P1 LOP3.LUT R17, RZ, R6, RZ, 0x33, !PT ;  /* 0x00000006ff119212 */ /* 0x000fe200078e33ff */
[----:B------:R-:W-:Y:S01]  /*3410*/  IMAD.MOV R2, RZ, RZ, -R29 ;  /* 0x000000ffff027224 */ /* 0x000fe200078e0a1d */
        /* <DEDUP_REMOVED lines=24> */
.L_x_322:
[----:B------:R-:W0:Y:S01]  /*35a0*/  LDC.64 R2, c[0x0][0x420] ;  /* 0x00010800ff027b82 */ /* 0x000e220000000a00 */
[----:B------:R-:W-:-:S05]  /*35b0*/  IADD3 R0, PT, PT, R12, UR20, RZ ;  /* 0x000000140c007c10 */ /* 0x000fca000fffe0ff */
[----:B0-----:R-:W-:-:S05]  /*35c0*/  IMAD.WIDE.U32 R2, R0, 0x4, R2 ;  /* 0x0000000400027825 */ /* 0x001fca00078e0002 */
[----:B------:R1:W-:Y:S02]  /*35d0*/  STG.E desc[UR8][R2.64], R22 ;  /* 0x0000001602007986 */ /* 0x0003e4000c101908 */
.L_x_321:
[----:B------:R-:W-:Y:S05]  /*35e0*/  BSYNC.RECONVERGENT B1 ;  /* 0x0000000000017941 */ /* 0x000fea0003800200 */
.L_x_320:
[----:B------:R-:W2:Y:S01]  /*35f0*/  LDCU UR10, c[0x0][0x534] ;  /* 0x0000a680ff0a77ac */ /* 0x000ea20008000800 */
[C---:B------:R-:W-:Y:S01]  /*3600*/  LOP3.LUT R0, R9.reuse, 0x20, RZ, 0xfc, !PT ;  /* 0x0000002009007812 */ /* 0x040fe200078efcff */
[----:B------:R-:W3:Y:S01]  /*3610*/  S2UR UR6, SR_CgaCtaId ;  /* 0x00000000000679c3 */ /* 0x000ee20000008800 */
[C---:B-1----:R-:W-:Y:S01]  /*3620*/  LOP3.LUT R2, R9.reuse, 0x10, RZ, 0xfc, !PT ;  /* 0x0000001009027812 */ /* 0x042fe200078efcff */
[----:B------:R-:W-:Y:S01]  /*3630*/  UMOV UR4, 0x400 ;  /* 0x0000040000047882 */ /* 0x000fe20000000000 */
[----:B------:R-:W-:Y:S02]  /*3640*/  IMAD.SHL.U32 R14, R12, 0x4, RZ ;  /* 0x000000040c0e7824 */ /* 0x000fe400078e00ff */
[----:B------:R-:W-:Y:S01]  /*3650*/  HFMA2 R5, -RZ, RZ, 0, 0 ;  /* 0x00000000ff057431 */ /* 0x000fe200000001ff */
[----:B0-----:R-:W-:Y:S02]  /*3660*/  SHF.L.U32 R7, R4, 0x2, RZ ;  /* 0x0000000204077819 */ /* 0x001fe400000006ff */
[----:B--2---:R-:W-:Y:S01]  /*3670*/  ISETP.GE.AND P1, PT, R0, UR10, PT ;  /* 0x0000000a00007c0c */ /* 0x004fe2000bf26270 */
[----:B------:R-:W-:Y:S01]  /*3680*/  UISETP.GE.AND UP0, UPT, UR10, 0x1, UPT ;  /* 0x000000010a00788c */ /* 0x000fe2000bf06270 */
[----:B------:R-:W-:-:S02]  /*3690*/  LOP3.LUT R0, R9, 0x30, RZ, 0xfc, !PT ;  /* 0x0000003009007812 */ /* 0x000fc400078efcff */
[----:B------:R-:W-:Y:S02]  /*36a0*/  ISETP.GE.AND P3, PT, R9, UR10, PT ;  /* 0x0000000a09007c0c */ /* 0x000fe4000bf66270 */
[----:B------:R-:W-:Y:S02]  /*36b0*/  ISETP.GE.AND P2, PT, R2, UR10, PT ;  /* 0x0000000a02007c0c */ /* 0x000fe4000bf46270 */
[----:B------:R-:W-:Y:S01]  /*36c0*/  ISETP.GE.AND P0, PT, R0, UR10, PT ;  /* 0x0000000a00007c0c */ /* 0x000fe2000bf06270 */
[----:B---3--:R-:W-:Y:S01]  /*36d0*/  ULEA UR6, UR6, UR4, 0x18 ;  /* 0x0000000406067291 */ /* 0x008fe2000f8ec0ff */
[C---:B------:R-:W-:Y:S02]  /*36e0*/  ISETP.GT.U32.OR P3, PT, R4.reuse, 0x7f, P3 ;  /* 0x0000007f0400780c */ /* 0x040fe40001f64470 */
[C---:B------:R-:W-:Y:S02]  /*36f0*/  ISETP.GT.U32.OR P2, PT, R4.reuse, 0x7f, P2 ;  /* 0x0000007f0400780c */ /* 0x040fe40001744470 */
[----:B------:R-:W-:Y:S01]  /*3700*/  ISETP.GT.U32.OR P1, PT, R4, 0x7f, P1 ;  /* 0x0000007f0400780c */ /* 0x000fe20000f24470 */
[----:B------:R-:W-:Y:S01]  /*3710*/  VIADD R2, R14, UR6 ;  /* 0x000000060e027c36 */ /* 0x000fe20008000000 */
[----:B------:R-:W-:-:S03]  /*3720*/  ISETP.GT.U32.OR P0, PT, R4, 0x7f, P0 ;  /* 0x0000007f0400780c */ /* 0x000fc60000704470 */
[----:B------:R-:W-:Y:S01]  /*3730*/  IMAD R11, R9, 0x24, R2 ;  /* 0x00000024090b7824 */ /* 0x000fe200078e0202 */
        /* <DEDUP_REMOVED lines=39> */
[----:B------:R-:W-:Y:S01]  /*39b0*/  IMAD.U32 R13, RZ, RZ, UR6 ;  /* 0x00000006ff0d7e24 */ /* 0x000fe2000f8e00ff */
[----:B------:R-:W-:Y:S01]  /*39c0*/  CS2R R2, SRZ ;  /* 0x0000000000027805 */ /* 0x000fe2000001ff00 */
[----:B------:R-:W-:Y:S01]  /*39d0*/  IMAD.MOV.U32 R0, RZ, RZ, RZ ;  /* 0x000000ffff007224 */ /* 0x000fe200078e00ff */
[----:B------:R-:W-:Y:S01]  /*39e0*/  UIADD3 UR10, UPT, UPT, -UR5, URZ, URZ ;  /* 0x000000ff050a7290 */ /* 0x000fe2000fffe1ff */
[----:B------:R-:W-:Y:S01]  /*39f0*/  MOV R5, RZ ;  /* 0x000000ff00057202 */ /* 0x000fe20000000f00 */
[----:B------:R-:W-:Y:S01]  /*3a00*/  UIMAD.WIDE UR18, UR11, 0x10, URZ ;  /* 0x000000100b1278a5 */ /* 0x000fe2000f8e02ff */
[----:B------:R-:W-:Y:S01]  /*3a10*/  IADD3 R6, PT, PT, R14, 0x48, R13 ;  /* 0x000000480e067810 */ /* 0x000fe20007ffe00d */
[----:B------:R-:W-:Y:S01]  /*3a20*/  UISETP.GE.AND UP0, UPT, UR10, URZ, UPT ;  /* 0x000000ff0a00728c */ /* 0x000fe2000bf06270 */
[----:B------:R-:W-:Y:S01]  /*3a30*/  IMAD.U32 R13, RZ, RZ, UR5 ;  /* 0x00000005ff0d7e24 */ /* 0x000fe2000f8e00ff */
[----:B------:R-:W-:-:S02]  /*3a40*/  UIMAD.WIDE UR16, UR11, 0xc, URZ ;  /* 0x0000000c0b1078a5 */ /* 0x000fc4000f8e02ff */
[----:B------:R-:W-:Y:S02]  /*3a50*/  UIMAD.WIDE UR14, UR11, 0x8, URZ ;  /* 0x000000080b0e78a5 */ /* 0x000fe4000f8e02ff */
[----:B------:R-:W-:-:S03]  /*3a60*/  UIMAD.WIDE UR12, UR11, 0x4, URZ ;  /* 0x000000040b0c78a5 */ /* 0x000fc6000f8e02ff */
[----:B------:R-:W-:Y:S09]  /*3a70*/  BRA.U UP0, `(.L_x_330) ;  /* 0x0000000d005c7547 */ /* 0x000ff2000b800000 */
[----:B------:R-:W-:Y:S02]  /*3a80*/  UIADD3 UR5, UPT, UPT, -UR10, URZ, URZ ;  /* 0x000000ff0a057290 */ /* 0x000fe4000fffe1ff */
[----:B------:R-:W-:Y:S02]  /*3a90*/  UPLOP3.LUT UP1, UPT, UPT, UPT, UPT, 0x80, 0x8 ;  /* 0x000000000008789c */ /* 0x000fe40003f2f070 */
[----:B------:R-:W-:-:S09]  /*3aa0*/  UISETP.GT.AND UP0, UPT, UR5, 0xc, UPT ;  /* 0x0000000c0500788c */ /* 0x000fd2000bf04270 */
[----:B------:R-:W-:Y:S05]  /*3ab0*/  BRA.U !UP0, `(.L_x_331) ;  /* 0x0000000908207547 */ /* 0x000fea000b800000 */
[C---:B------:R-:W-:Y:S01]  /*3ac0*/  ISETP.GE.AND P2, PT, R12.reuse, UR7, PT ;  /* 0x000000070c007c0c */ /* 0x040fe2000bf46270 */
[----:B------:R-:W-:Y:S01]  /*3ad0*/  UPLOP3.LUT UP1, UPT, UPT, UPT, UPT, 0x40, 0x4 ;  /* 0x000000000004789c */ /* 0x000fe20003f2e870 */
[----:B------:R-:W-:-:S13]  /*3ae0*/  ISETP.GE.AND P0, PT, R12, UR7, PT ;  /* 0x000000070c007c0c */ /* 0x000fda000bf06270 */
.L_x_332:
[----:B------:R-:W2:Y:S01]  /*3af0*/  @!P2 LDG.E.128 R8, desc[UR8][R16.64] ;  /* 0x000000081008a981 */ /* 0x000ea2000c1e1d00 */
[C---:B------:R-:W-:Y:S01]  /*3b00*/  @!P2 IADD3 R18, P1, PT, R16.reuse, UR12, RZ ;  /* 0x0000000c1012ac10 */ /* 0x040fe2000ff3e0ff */
[----:B------:R-:W-:Y:S02]  /*3b10*/  UIADD3 UR10, UPT, UPT, UR10, 0x10, URZ ;  /* 0x000000100a0a7890 */ /* 0x000fe4000fffe0ff */
[----:B------:R-:W2:Y:S01]  /*3b20*/  LDS R4, [R6+-0x48] ;  /* 0xffffb80006047984 */ /* 0x000ea20000000800 */
[C---:B------:R-:W-:Y:S01]  /*3b30*/  @!P2 IADD3.X R19, PT, PT, R17.reuse, UR13, RZ, P1, !PT ;  /* 0x0000000d1113ac10 */ /* 0x040fe20008ffe4ff */
[----:B------:R-:W-:Y:S01]  /*3b40*/  UISETP.GE.AND UP0, UPT, UR10, -0xc, UPT ;  /* 0xfffffff40a00788c */ /* 0x000fe2000bf06270 */
[----:B------:R-:W-:Y:S04]  /*3b50*/  @!P2 IADD3 R20, P1, PT, R16, UR14, RZ ;  /* 0x0000000e1014ac10 */ /* 0x000fe8000ff3e0ff */
[C---:B------:R-:W-:Y:S01]  /*3b60*/  @!P2 IADD3.X R21, PT, PT, R17.reuse, UR15, RZ, P1, !PT ;  /* 0x0000000f1115ac10 */ /* 0x040fe20008ffe4ff */
[C---:B--2---:R-:W-:Y:S01]  /*3b70*/  FFMA.FTZ R5, R4.reuse, R8, R5 ;  /* 0x0000000804057223 */ /* 0x044fe20000010005 */
[C---:B------:R-:W-:Y:S01]  /*3b80*/  FFMA.FTZ R2, R4.reuse, R9, R2 ;  /* 0x0000000904027223 */ /* 0x040fe20000010002 */
[C---:B------:R-:W-:Y:S01]  /*3b90*/  FFMA.FTZ R3, R4.reuse, R10, R3 ;  /* 0x0000000a04037223 */ /* 0x040fe20000010003 */
[----:B------:R-:W-:Y:S02]  /*3ba0*/  FFMA.FTZ R0, R4, R11, R0 ;  /* 0x0000000b04007223 */ /* 0x000fe40000010000 */
[----:B------:R0:W2:Y:S04]  /*3bb0*/  @!P2 LDG.E.128 R8, desc[UR8][R18.64] ;  /* 0x000000081208a981 */ /* 0x0000a8000c1e1d00 */
[----:B------:R-:W2:Y:S01]  /*3bc0*/  LDS R4, [R6+-0x24] ;  /* 0xffffdc0006047984 */ /* 0x000ea20000000800 */
[C---:B0-----:R-:W-:Y:S04]  /*3bd0*/  @!P2 IADD3 R18, P1, PT, R16.reuse, UR16, RZ ;  /* 0x000000101012ac10 */ /* 0x041fe8000ff3e0ff */
[C---:B------:R-:W-:Y:S02]  /*3be0*/  @!P2 IADD3.X R19, PT, PT, R17.reuse, UR17, RZ, P1, !PT ;  /* 0x000000111113ac10 */ /* 0x040fe40008ffe4ff */
[----:B------:R-:W-:Y:S04]  /*3bf0*/  IADD3 R16, P1, PT, R16, UR18, RZ ;  /* 0x0000001210107c10 */ /* 0x000fe8000ff3e0ff */
[----:B------:R-:W-:Y:S01]  /*3c00*/  IADD3.X R17, PT, PT, R17, UR19, RZ, P1, !PT ;  /* 0x0000001311117c10 */ /* 0x000fe20008ffe4ff */
[C---:B--2---:R-:W-:Y:S01]  /*3c10*/  FFMA.FTZ R5, R4.reuse, R8, R5 ;  /* 0x0000000804057223 */ /* 0x044fe20000010005 */
[C---:B------:R-:W-:Y:S01]  /*3c20*/  FFMA.FTZ R2, R4.reuse, R9, R2 ;  /* 0x0000000904027223 */ /* 0x040fe20000010002 */
[C---:B------:R-:W-:Y:S01]  /*3c30*/  FFMA.FTZ R3, R4.reuse, R10, R3 ;  /* 0x0000000a04037223 */ /* 0x040fe20000010003 */
[----:B------:R-:W-:Y:S02]  /*3c40*/  FFMA.FTZ R0, R4, R11, R0 ;  /* 0x0000000b04007223 */ /* 0x000fe40000010000 */
[----:B------:R-:W2:Y:S04]  /*3c50*/  @!P2 LDG.E.128 R8, desc[UR8][R20.64] ;  /* 0x000000081408a981 */ /* 0x000ea8000c1e1d00 */
[----:B------:R-:W2:Y:S02]  /*3c60*/  LDS R4, [R6] ;  /* 0x0000000006047984 */ /* 0x000ea40000000800 */
[C---:B--2---:R-:W-:Y:S01]  /*3c70*/  FFMA.FTZ R5, R4.reuse, R8, R5 ;  /* 0x0000000804057223 */ /* 0x044fe20000010005 */
[C---:B------:R-:W-:Y:S01]  /*3c80*/  FFMA.FTZ R2, R4.reuse, R9, R2 ;  /* 0x0000000904027223 */ /* 0x040fe20000010002 */
[C---:B------:R-:W-:Y:S01]  /*3c90*/  FFMA.FTZ R3, R4.reuse, R10, R3 ;  /* 0x0000000a04037223 */ /* 0x040fe20000010003 */
[----:B------:R-:W-:Y:S02]  /*3ca0*/  FFMA.FTZ R0, R4, R11, R0 ;  /* 0x0000000b04007223 */ /* 0x000fe40000010000 */
[----:B------:R0:W2:Y:S01]  /*3cb0*/  @!P2 LDG.E.128 R8, desc[UR8][R18.64] ;  /* 0x000000081208a981 */ /* 0x0000a2000c1e1d00 */
[----:B------:R-:W-:Y:S03]  /*3cc0*/  PLOP3.LUT P2, PT, P0, PT, PT, 0x80, 0x8 ;  /* 0x000000000008781c */ /* 0x000fe6000074f070 */
[----:B------:R-:W2:Y:S10]  /*3cd0*/  LDS R4, [R6+0x24] ;  /* 0x0000240006047984 */ /* 0x000eb40000000800 */
[C---:B0-----:R-:W-:Y:S04]  /*3ce0*/  @!P2 IADD3 R18, P1, PT, R16.reuse, UR12, RZ ;  /* 0x0000000c1012ac10 */ /* 0x041fe8000ff3e0ff */
[C---:B------:R-:W-:Y:S02]  /*3cf0*/  @!P2 IADD3.X R19, PT, PT, R17.reuse, UR13, RZ, P1, !PT ;  /* 0x0000000d1113ac10 */ /* 0x040fe40008ffe4ff */
[----:B------:R-:W-:Y:S04]  /*3d00*/  @!P2 IADD3 R20, P1, PT, R16, UR14, RZ ;  /* 0x0000000e1014ac10 */ /* 0x000fe8000ff3e0ff */
[C---:B------:R-:W-:Y:S01]  /*3d10*/  @!P2 IADD3.X R21, PT, PT, R17.reuse, UR15, RZ, P1, !PT ;  /* 0x0000000f1115ac10 */ /* 0x040fe20008ffe4ff */
[C---:B--2---:R-:W-:Y:S01]  /*3d20*/  FFMA.FTZ R5, R4.reuse, R8, R5 ;  /* 0x0000000804057223 */ /* 0x044fe20000010005 */
[C---:B------:R-:W-:Y:S01]  /*3d30*/  FFMA.FTZ R2, R4.reuse, R9, R2 ;  /* 0x0000000904027223 */ /* 0x040fe20000010002 */
[C---:B------:R-:W-:Y:S01]  /*3d40*/  FFMA.FTZ R3, R4.reuse, R10, R3 ;  /* 0x0000000a04037223 */ /* 0x040fe20000010003 */
[----:B------:R-:W-:Y:S02]  /*3d50*/  FFMA.FTZ R0, R4, R11, R0 ;  /* 0x0000000b04007223 */ /* 0x000fe40000010000 */
[----:B------:R-:W2:Y:S04]  /*3d60*/  @!P2 LDG.E.128 R8, desc[UR8][R16.64] ;  /* 0x000000081008a981 */ /* 0x000ea8000c1e1d00 */
[----:B------:R-:W2:Y:S02]  /*3d70*/  LDS R4, [R6+0x48] ;  /* 0x0000480006047984 */ /* 0x000ea40000000800 */
[C---:B--2---:R-:W-:Y:S01]  /*3d80*/  FFMA.FTZ R5, R4.reuse, R8, R5 ;  /* 0x0000000804057223 */ /* 0x044fe20000010005 */
[C---:B------:R-:W-:Y:S01]  /*3d90*/  FFMA.FTZ R2, R4.reuse, R9, R2 ;  /* 0x0000000904027223 */ /* 0x040fe20000010002 */
[C---:B------:R-:W-:Y:S01]  /*3da0*/  FFMA.FTZ R3, R4.reuse, R10, R3 ;  /* 0x0000000a04037223 */ /* 0x040fe20000010003 */
[----:B------:R-:W-:Y:S02]  /*3db0*/  FFMA.FTZ R0, R4, R11, R0 ;  /* 0x0000000b04007223 */ /* 0x000fe40000010000 */
[----:B------:R0:W2:Y:S04]  /*3dc0*/  @!P2 LDG.E.128 R8, desc[UR8][R18.64] ;  /* 0x000000081208a981 */ /* 0x0000a8000c1e1d00 */
[----:B------:R-:W2:Y:S01]  /*3dd0*/  LDS R4, [R6+0x6c] ;  /* 0x00006c0006047984 */ /* 0x000ea20000000800 */
        /* <DEDUP_REMOVED lines=8> */
[----:B------:R0:W2:Y:S04]  /*3e60*/  @!P2 LDG.E.128 R8, desc[UR8][R20.64] ;  /* 0x000000081408a981 */ /* 0x0000a8000c1e1d00 */
[----:B------:R-:W2:Y:S01]  /*3e70*/  LDS R4, [R6+0x90] ;  /* 0x0000900006047984 */ /* 0x000ea20000000800 */
[----:B0-----:R-:W-:Y:S04]  /*3e80*/  @!P2 IADD3 R20, P1, PT, R16, UR12, RZ ;  /* 0x0000000c1014ac10 */ /* 0x001fe8000ff3e0ff */
[C---:B------:R-:W-:Y:S01]  /*3e90*/  @!P2 IADD3.X R21, PT, PT, R17.reuse, UR13, RZ, P1, !PT ;  /* 0x0000000d1115ac10 */ /* 0x040fe20008ffe4ff */
        /* <DEDUP_REMOVED lines=66> */
[----:B------:R-:W2:Y:S04]  /*42c0*/  @!P2 LDG.E.128 R8, desc[UR8][R18.64] ;  /* 0x000000081208a981 */ /* 0x000ea8000c1e1d00 */
[----:B------:R0:W2:Y:S02]  /*42d0*/  LDS R4, [R6+0x1d4] ;  /* 0x0001d40006047984 */ /* 0x0000a40000000800 */
[----:B0-----:R-:W-:Y:S01]  /*42e0*/  IADD3 R6, PT, PT, R6, 0x240, RZ ;  /* 0x0000024006067810 */ /* 0x001fe20007ffe0ff */
[C---:B--2---:R-:W-:Y:S01]  /*42f0*/  FFMA.FTZ R5, R4.reuse, R8, R5 ;  /* 0x0000000804057223 */ /* 0x044fe20000010005 */
[C---:B------:R-:W-:Y:S01]  /*4300*/  FFMA.FTZ R2, R4.reuse, R9, R2 ;  /* 0x0000000904027223 */ /* 0x040fe20000010002 */
[C---:B------:R-:W-:Y:S01]  /*4310*/  FFMA.FTZ R3, R4.reuse, R10, R3 ;  /* 0x0000000a04037223 */ /* 0x040fe20000010003 */
[----:B------:R-:W-:Y:S01]  /*4320*/  FFMA.FTZ R0, R4, R11, R0 ;  /* 0x0000000b04007223 */ /* 0x000fe20000010000 */
[----:B------:R-:W-:Y:S09]  /*4330*/  BRA.U !UP0, `(.L_x_332) ;  /* 0xfffffff508ec7547 */ /* 0x000ff2000b83ffff */
.L_x_331:
[----:B------:R-:W-:-:S04]  /*4340*/  UIADD3 UR5, UPT, UPT, -UR10, URZ, URZ ;  /* 0x000000ff0a057290 */ /* 0x000fc8000fffe1ff */
[----:B------:R-:W-:-:S09]  /*4350*/  UISETP.GT.AND UP0, UPT, UR5, 0x4, UPT ;  /* 0x000000040500788c */ /* 0x000fd2000bf04270 */
[----:B------:R-:W-:Y:S05]  /*4360*/  BRA.U !UP0, `(.L_x_333) ;  /* 0x0000000508187547 */ /* 0x000fea000b800000 */
[----:B------:R-:W-:Y:S01]  /*4370*/  ISETP.GE.AND P0, PT, R12, UR7, PT ;  /* 0x000000070c007c0c */ /* 0x000fe2000bf06270 */
[----:B------:R-:W0:Y:S04]  /*4380*/  LDS R4, [R6+-0x48] ;  /* 0xffffb80006047984 */ /* 0x000e280000000800 */
[----:B------:R-:W-:Y:S08]  /*4390*/  LDS R15, [R6+0x6c] ;  /* 0x00006c00060f7984 */ /* 0x000ff00000000800 */
[----:B------:R-:W0:Y:S01]  /*43a0*/  @!P0 LDG.E.128 R8, desc[UR8][R16.64] ;  /* 0x0000000810088981 */ /* 0x000e22000c1e1d00 */
[----:B------:R-:W-:-:S04]  /*43b0*/  @!P0 IADD3 R18, P1, PT, R16, UR12, RZ ;  /* 0x0000000c10128c10 */ /* 0x000fc8000ff3e0ff */
[----:B------:R-:W-:Y:S02]  /*43c0*/  @!P0 IADD3.X R19, PT, PT, R17, UR13, RZ, P1, !PT ;  /* 0x0000000d11138c10 */ /* 0x000fe40008ffe4ff */
[----:B------:R-:W-:Y:S01]  /*43d0*/  @!P0 IADD3 R20, P1, PT, R16, UR14, RZ ;  /* 0x0000000e10148c10 */ /* 0x000fe2000ff3e0ff */
[-C--:B0-----:R-:W-:Y:S01]  /*43e0*/  FFMA.FTZ R5, R8, R4.reuse, R5 ;  /* 0x0000000408057223 */ /* 0x081fe20000010005 */
[-C--:B------:R-:W-:Y:S01]  /*43f0*/  FFMA.FTZ R2, R9, R4.reuse, R2 ;  /* 0x0000000409027223 */ /* 0x080fe20000010002 */
[-C--:B------:R-:W-:Y:S01]  /*4400*/  FFMA.FTZ R3, R10, R4.reuse, R3 ;  /* 0x000000040a037223 */ /* 0x080fe20000010003 */
[----:B------:R-:W-:Y:S02]  /*4410*/  FFMA.FTZ R0, R11, R4, R0 ;  /* 0x000000040b007223 */ /* 0x000fe40000010000 */
[----:B------:R-:W2:Y:S01]  /*4420*/  @!P0 LDG.E.128 R8, desc[UR8][R18.64] ;  /* 0x0000000812088981 */ /* 0x000ea2000c1e1d00 */
[----:B------:R-:W-:-:S03]  /*4430*/  @!P0 IADD3.X R21, PT, PT, R17, UR15, RZ, P1, !PT ;  /* 0x0000000f11158c10 */ /* 0x000fc60008ffe4ff */
[----:B------:R-:W2:Y:S01]  /*4440*/  LDS R4, [R6+-0x24] ;  /* 0xffffdc0006047984 */ /* 0x000ea20000000800 */
[----:B------:R-:W-:Y:S01]  /*4450*/  @!P0 IADD3 R22, P1, PT, R16, UR16, RZ ;  /* 0x0000001010168c10 */ /* 0x000fe2000ff3e0ff */
[-C--:B--2---:R-:W-:Y:S01]  /*4460*/  FFMA.FTZ R5, R8, R4.reuse, R5 ;  /* 0x0000000408057223 */ /* 0x084fe20000010005 */
[-C--:B------:R-:W-:Y:S01]  /*4470*/  FFMA.FTZ R2, R9, R4.reuse, R2 ;  /* 0x0000000409027223 */ /* 0x080fe20000010002 */
[-C--:B------:R-:W-:Y:S01]  /*4480*/  FFMA.FTZ R3, R10, R4.reuse, R3 ;  /* 0x000000040a037223 */ /* 0x080fe20000010003 */
[----:B------:R-:W-:Y:S02]  /*4490*/  FFMA.FTZ R0, R11, R4, R0 ;  /* 0x000000040b007223 */ /* 0x000fe40000010000 */
[----:B------:R-:W2:Y:S01]  /*44a0*/  @!P0 LDG.E.128 R8, desc[UR8][R20.64] ;  /* 0x0000000814088981 */ /* 0x000ea2000c1e1d00 */
[----:B------:R-:W-:-:S03]  /*44b0*/  @!P0 IADD3.X R23, PT, PT, R17, UR17, RZ, P1, !PT ;  /* 0x0000001111178c10 */ /* 0x000fc60008ffe4ff */
[----:B------:R-:W2:Y:S01]  /*44c0*/  LDS R4, [R6] ;  /* 0x0000000006047984 */ /* 0x000ea20000000800 */
[----:B------:R-:W-:Y:S01]  /*44d0*/  IADD3 R16, P1, PT, R16, UR18, RZ ;  /* 0x0000001210107c10 */ /* 0x000fe2000ff3e0ff */
[-C--:B--2---:R-:W-:Y:S01]  /*44e0*/  FFMA.FTZ R5, R8, R4.reuse, R5 ;  /* 0x0000000408057223 */ /* 0x084fe20000010005 */
[-C--:B------:R-:W-:Y:S01]  /*44f0*/  FFMA.FTZ R2, R9, R4.reuse, R2 ;  /* 0x0000000409027223 */ /* 0x080fe20000010002 */
[-C--:B------:R-:W-:Y:S01]  /*4500*/  FFMA.FTZ R3, R10, R4.reuse, R3 ;  /* 0x000000040a037223 */ /* 0x080fe20000010003 */
[----:B------:R-:W-:Y:S02]  /*4510*/  FFMA.FTZ R0, R11, R4, R0 ;  /* 0x000000040b007223 */ /* 0x000fe40000010000 */
[----:B------:R-:W2:Y:S01]  /*4520*/  @!P0 LDG.E.128 R8, desc[UR8][R22.64] ;  /* 0x0000000816088981 */ /* 0x000ea2000c1e1d00 */
[----:B------:R-:W-:-:S03]  /*4530*/  IADD3.X R17, PT, PT, R17, UR19, RZ, P1, !PT ;  /* 0x0000001311117c10 */ /* 0x000fc60008ffe4ff */
[----:B------:R-:W2:Y:S01]  /*4540*/  LDS R4, [R6+0x24] ;  /* 0x0000240006047984 */ /* 0x000ea20000000800 */
[----:B------:R-:W-:Y:S01]  /*4550*/  @!P0 IADD3 R24, P1, PT, R16, UR12, RZ ;  /* 0x0000000c10188c10 */ /* 0x000fe2000ff3e0ff */
[-C--:B--2---:R-:W-:Y:S01]  /*4560*/  FFMA.FTZ R5, R8, R4.reuse, R5 ;  /* 0x0000000408057223 */ /* 0x084fe20000010005 */
[-C--:B------:R-:W-:Y:S01]  /*4570*/  FFMA.FTZ R2, R9, R4.reuse, R2 ;  /* 0x0000000409027223 */ /* 0x080fe20000010002 */
[-C--:B------:R-:W-:Y:S01]  /*4580*/  FFMA.FTZ R3, R10, R4.reuse, R3 ;  /* 0x000000040a037223 */ /* 0x080fe20000010003 */
[----:B------:R-:W-:Y:S02]  /*4590*/  FFMA.FTZ R0, R11, R4, R0 ;  /* 0x000000040b007223 */ /* 0x000fe40000010000 */
[----:B------:R-:W2:Y:S01]  /*45a0*/  @!P0 LDG.E.128 R8, desc[UR8][R16.64] ;  /* 0x0000000810088981 */ /* 0x000ea2000c1e1d00 */
[----:B------:R-:W-:-:S03]  /*45b0*/  @!P0 IADD3.X R25, PT, PT, R17, UR13, RZ, P1, !PT ;  /* 0x0000000d11198c10 */ /* 0x000fc60008ffe4ff */
[----:B------:R-:W2:Y:S01]  /*45c0*/  LDS R4, [R6+0x48] ;  /* 0x0000480006047984 */ /* 0x000ea20000000800 */
[----:B------:R-:W-:Y:S01]  /*45d0*/  @!P0 IADD3 R20, P1, PT, R16, UR14, RZ ;  /* 0x0000000e10148c10 */ /* 0x000fe2000ff3e0ff */
[-C--:B--2---:R-:W-:Y:S01]  /*45e0*/  FFMA.FTZ R5, R8, R4.reuse, R5 ;  /* 0x0000000408057223 */ /* 0x084fe20000010005 */
[-C--:B------:R-:W-:Y:S01]  /*45f0*/  FFMA.FTZ R2, R9, R4.reuse, R2 ;  /* 0x0000000409027223 */ /* 0x080fe20000010002 */
[-C--:B------:R-:W-:Y:S01]  /*4600*/  FFMA.FTZ R3, R10, R4.reuse, R3 ;  /* 0x000000040a037223 */ /* 0x080fe20000010003 */
[----:B------:R-:W-:Y:S02]  /*4610*/  FFMA.FTZ R0, R11, R4, R0 ;  /* 0x000000040b007223 */ /* 0x000fe40000010000 */
[----:B------:R-:W2:Y:S01]  /*4620*/  @!P0 LDG.E.128 R8, desc[UR8][R24.64] ;  /* 0x0000000818088981 */ /* 0x000ea2000c1e1d00 */
[----:B------:R-:W-:Y:S02]  /*4630*/  @!P0 IADD3.X R21, PT, PT, R17, UR15, RZ, P1, !PT ;  /* 0x0000000f11158c10 */ /* 0x000fe40008ffe4ff */
[----:B------:R-:W-:Y:S01]  /*4640*/  @!P0 IADD3 R18, P1, PT, R16, UR16, RZ ;  /* 0x0000001010128c10 */ /* 0x000fe2000ff3e0ff */
[-C--:B--2---:R-:W-:Y:S01]  /*4650*/  FFMA.FTZ R5, R8, R15.reuse, R5 ;  /* 0x0000000f08057223 */ /* 0x084fe20000010005 */
[-C--:B------:R-:W-:Y:S01]  /*4660*/  FFMA.FTZ R2, R9, R15.reuse, R2 ;  /* 0x0000000f09027223 */ /* 0x080fe20000010002 */
[-C--:B------:R-:W-:Y:S01]  /*4670*/  FFMA.FTZ R3, R10, R15.reuse, R3 ;  /* 0x0000000f0a037223 */ /* 0x080fe20000010003 */
[----:B------:R-:W-:-:S02]  /*4680*/  FFMA.FTZ R0, R11, R15, R0 ;  /* 0x0000000f0b007223 */ /* 0x000fc40000010000 */
[----:B------:R-:W2:Y:S01]  /*4690*/  @!P0 LDG.E.128 R8, desc[UR8][R20.64] ;  /* 0x0000000814088981 */ /* 0x000ea2000c1e1d00 */
[----:B------:R-:W-:-:S03]  /*46a0*/  @!P0 IADD3.X R19, PT, PT, R17, UR17, RZ, P1, !PT ;  /* 0x0000001111138c10 */ /* 0x000fc60008ffe4ff */
        /* <DEDUP_REMOVED lines=8> */
[----:B------:R-:W-:Y:S01]  /*4730*/  IADD3 R16, P0, PT, R16, UR18, RZ ;  /* 0x0000001210107c10 */ /* 0x000fe2000ff1e0ff */
[----:B------:R0:W2:Y:S01]  /*4740*/  LDS R15, [R6+0xb4] ;  /* 0x0000b400060f7984 */ /* 0x0000a20000000800 */
[----:B------:R-:W-:-:S02]  /*4750*/  UPLOP3.LUT UP1, UPT, UPT, UPT, UPT, 0x40, 0x4 ;  /* 0x000000000004789c */ /* 0x000fc40003f2e870 */
[----:B------:R-:W-:Y:S01]  /*4760*/  IADD3.X R17, PT, PT, R17, UR19, RZ, P0, !PT ;  /* 0x0000001311117c10 */ /* 0x000fe200087fe4ff */
[----:B------:R-:W-:Y:S01]  /*4770*/  UIADD3 UR10, UPT, UPT, UR10, 0x4, URZ ;  /* 0x000000040a0a7890 */ /* 0x000fe2000fffe0ff */
[----:B0-----:R-:W-:Y:S01]  /*4780*/  IADD3 R6, PT, PT, R4, 0x90, RZ ;  /* 0x0000009004067810 */ /* 0x001fe20007ffe0ff */
[-C--:B--2---:R-:W-:Y:S01]  /*4790*/  FFMA.FTZ R5, R8, R15.reuse, R5 ;  /* 0x0000000f08057223 */ /* 0x084fe20000010005 */
[-C--:B------:R-:W-:Y:S01]  /*47a0*/  FFMA.FTZ R2, R9, R15.reuse, R2 ;  /* 0x0000000f09027223 */ /* 0x080fe20000010002 */
[-C--:B------:R-:W-:Y:S01]  /*47b0*/  FFMA.FTZ R3, R10, R15.reuse, R3 ;  /* 0x0000000f0a037223 */ /* 0x080fe20000010003 */
[----:B------:R-:W-:-:S07]  /*47c0*/  FFMA.FTZ R0, R11, R15, R0 ;  /* 0x0000000f0b007223 */ /* 0x000fce0000010000 */
.L_x_333:
[----:B------:R-:W-:-:S09]  /*47d0*/  UISETP.NE.OR UP1, UPT, UR10, URZ, UP1 ;  /* 0x000000ff0a00728c */ /* 0x000fd20008f25670 */
[----:B------:R-:W-:Y:S05]  /*47e0*/  BRA.U !UP1, `(.L_x_329) ;  /* 0x0000000109947547 */ /* 0x000fea000b800000 */
.L_x_330:
[----:B------:R-:W-:-:S13]  /*47f0*/  ISETP.GE.AND P0, PT, R12, UR7, PT ;  /* 0x000000070c007c0c */ /* 0x000fda000bf06270 */
.L_x_334:
[----:B------:R0:W2:Y:S01]  /*4800*/  @!P0 LDG.E.128 R8, desc[UR8][R16.64] ;  /* 0x0000000810088981 */ /* 0x0000a2000c1e1d00 */
[C---:B------:R-:W-:Y:S01]  /*4810*/  @!P0 IADD3 R22, P1, PT, R16.reuse, UR12, RZ ;  /* 0x0000000c10168c10 */ /* 0x040fe2000ff3e0ff */
[----:B------:R-:W-:Y:S02]  /*4820*/  UIADD3 UR10, UPT, UPT, UR10, 0x4, URZ ;  /* 0x000000040a0a7890 */ /* 0x000fe4000fffe0ff */
[----:B------:R-:W2:Y:S01]  /*4830*/  LDS R4, [R6+-0x48] ;  /* 0xffffb80006047984 */ /* 0x000ea20000000800 */
[C---:B------:R-:W-:Y:S01]  /*4840*/  @!P0 IADD3.X R23, PT, PT, R17.reuse, UR13, RZ, P1, !PT ;  /* 0x0000000d11178c10 */ /* 0x040fe20008ffe4ff */
[----:B------:R-:W-:Y:S01]  /*4850*/  UISETP.NE.AND UP0, UPT, UR10, URZ, UPT ;  /* 0x000000ff0a00728c */ /* 0x000fe2000bf05270 */
[C---:B------:R-:W-:Y:S04]  /*4860*/  @!P0 IADD3 R20, P1, PT, R16.reuse, UR14, RZ ;  /* 0x0000000e10148c10 */ /* 0x040fe8000ff3e0ff */
[C---:B------:R-:W-:Y:S02]  /*4870*/  @!P0 IADD3.X R21, PT, PT, R17.reuse, UR15, RZ, P1, !PT ;  /* 0x0000000f11158c10 */ /* 0x040fe40008ffe4ff */
[C---:B------:R-:W-:Y:S04]  /*4880*/  @!P0 IADD3 R18, P1, PT, R16.reuse, UR16, RZ ;  /* 0x0000001010128c10 */ /* 0x040fe8000ff3e0ff */
[C---:B------:R-:W-:Y:S02]  /*4890*/  @!P0 IADD3.X R19, PT, PT, R17.reuse, UR17, RZ, P1, !PT ;  /* 0x0000001111138c10 */ /* 0x040fe40008ffe4ff */
[----:B0-----:R-:W-:Y:S04]  /*48a0*/  IADD3 R16, P1, PT, R16, UR18, RZ ;  /* 0x0000001210107c10 */ /* 0x001fe8000ff3e0ff */
[----:B------:R-:W-:Y:S01]  /*48b0*/  IADD3.X R17, PT, PT, R17, UR19, RZ, P1, !PT ;  /* 0x0000001311117c10 */ /* 0x000fe20008ffe4ff */
[C---:B--2---:R-:W-:Y:S01]  /*48c0*/  FFMA.FTZ R5, R4.reuse, R8, R5 ;  /* 0x0000000804057223 */ /* 0x044fe20000010005 */
[C---:B------:R-:W-:Y:S01]  /*48d0*/  FFMA.FTZ R2, R4.reuse, R9, R2 ;  /* 0x0000000904027223 */ /* 0x040fe20000010002 */
[C---:B------:R-:W-:Y:S01]  /*48e0*/  FFMA.FTZ R3, R4.reuse, R10, R3 ;  /* 0x0000000a04037223 */ /* 0x040fe20000010003 */
[----:B------:R-:W-:Y:S02]  /*48f0*/  FFMA.FTZ R0, R4, R11, R0 ;  /* 0x0000000b04007223 */ /* 0x000fe40000010000 */
[----:B------:R-:W2:Y:S04]  /*4900*/  @!P0 LDG.E.128 R8, desc[UR8][R22.64] ;  /* 0x0000000816088981 */ /* 0x000ea8000c1e1d00 */
[----:B------:R-:W2:Y:S02]  /*4910*/  LDS R4, [R6+-0x24] ;  /* 0xffffdc0006047984 */ /* 0x000ea40000000800 */
        /* <DEDUP_REMOVED lines=17> */
[----:B------:R-:W-:Y:S09]  /*4a30*/  BRA.U UP0, `(.L_x_334) ;  /* 0xfffffffd00707547 */ /* 0x000ff2000b83ffff */
.L_x_329:
[----:B------:R-:W-:-:S09]  /*4a40*/  UISETP.NE.AND UP0, UPT, UR4, URZ, UPT ;  /* 0x000000ff0400728c */ /* 0x000fd2000bf05270 */
[----:B------:R-:W-:Y:S05]  /*4a50*/  BRA.U !UP0, `(.L_x_328) ;  /* 0x0000000108447547 */ /* 0x000fea000b800000 */
[----:B------:R-:W-:Y:S01]  /*4a60*/  IMAD R13, R13, 0x24, R14 ;  /* 0x000000240d0d7824 */ /* 0x000fe200078e020e */
[----:B------:R-:W-:Y:S01]  /*4a70*/  ISETP.GE.AND P0, PT, R12, UR7, PT ;  /* 0x000000070c007c0c */ /* 0x000fe2000bf06270 */
[----:B------:R-:W-:Y:S02]  /*4a80*/  UIMAD.WIDE UR10, UR11, 0x4, URZ ;  /* 0x000000040b0a78a5 */ /* 0x000fe4000f8e02ff */
[----:B------:R-:W-:Y:S01]  /*4a90*/  UIADD3 UR4, UPT, UPT, -UR4, URZ, URZ ;  /* 0x000000ff04047290 */ /* 0x000fe2000fffe1ff */
[----:B------:R-:W-:-:S11]  /*4aa0*/  IADD3 R6, PT, PT, R13, UR6, RZ ;  /* 0x000000060d067c10 */ /* 0x000fd6000fffe0ff */
.L_x_335:
[----:B------:R0:W2:Y:S01]  /*4ab0*/  @!P0 LDG.E.128 R8, desc[UR8][R16.64] ;  /* 0x0000000810088981 */ /* 0x0000a2000c1e1d00 */
[----:B------:R-:W-:Y:S03]  /*4ac0*/  UIADD3 UR4, UPT, UPT, UR4, 0x1, URZ ;  /* 0x0000000104047890 */ /* 0x000fe6000fffe0ff */
[----:B------:R1:W2:Y:S01]  /*4ad0*/  LDS R4, [R6] ;  /* 0x0000000006047984 */ /* 0x0002a20000000800 */
[----:B------:R-:W-:Y:S01]  /*4ae0*/  UISETP.NE.AND UP0, UPT, UR4, URZ, UPT ;  /* 0x000000ff0400728c */ /* 0x000fe2000bf05270 */
[----:B0-----:R-:W-:Y:S02]  /*4af0*/  IADD3 R16, P1, PT, R16, UR10, RZ ;  /* 0x0000000a10107c10 */ /* 0x001fe4000ff3e0ff */
[----:B-1----:R-:W-:Y:S02]  /*4b00*/  IADD3 R6, PT, PT, R6, 0x24, RZ ;  /* 0x0000002406067810 */ /* 0x002fe40007ffe0ff */
[----:B------:R-:W-:Y:S01]  /*4b10*/  IADD3.X R17, PT, PT, R17, UR11, RZ, P1, !PT ;  /* 0x0000000b11117c10 */ /* 0x000fe20008ffe4ff */
[C---:B--2---:R-:W-:Y:S01]  /*4b20*/  FFMA.FTZ R5, R4.reuse, R8, R5 ;  /* 0x0000000804057223 */ /* 0x044fe20000010005 */
[C---:B------:R-:W-:Y:S01]  /*4b30*/  FFMA.FTZ R2, R4.reuse, R9, R2 ;  /* 0x0000000904027223 */ /* 0x040fe20000010002 */
[C---:B------:R-:W-:Y:S01]  /*4b40*/  FFMA.FTZ R3, R4.reuse, R10, R3 ;  /* 0x0000000a04037223 */ /* 0x040fe20000010003 */
[----:B------:R-:W-:Y:S01]  /*4b50*/  FFMA.FTZ R0, R4, R11, R0 ;  /* 0x0000000b04007223 */ /* 0x000fe20000010000 */
[----:B------:R-:W-:Y:S09]  /*4b60*/  BRA.U UP0, `(.L_x_335) ;  /* 0xfffffffd00d07547 */ /* 0x000ff2000b83ffff */
.L_x_328:
[----:B------:R-:W-:-:S04]  /*4b70*/  IADD3 R12, PT, PT, R12, UR20, RZ ;  /* 0x000000140c0c7c10 */ /* 0x000fc8000fffe0ff */
[----:B------:R-:W-:-:S13]  /*4b80*/  ISETP.GE.AND P0, PT, R12, UR21, PT ;  /* 0x000000150c007c0c */ /* 0x000fda000bf06270 */
[----:B------:R-:W-:Y:S05]  /*4b90*/  @P0 EXIT ;  /* 0x000000000000094d */ /* 0x000fea0003800000 */
[----:B------:R-:W-:Y:S01]  /*4ba0*/  IABS R10, UR22 ;  /* 0x00000016000a7c13 */ /* 0x000fe20008000000 */
[----:B------:R-:W1:Y:S01]  /*4bb0*/  LDC R9, c[0x0][0x434] ;  /* 0x00010d00ff097b82 */ /* 0x000e620000000800 */
[----:B------:R-:W-:Y:S01]  /*4bc0*/  IABS R13, R12 ;  /* 0x0000000c000d7213 */ /* 0x000fe20000000000 */
[----:B------:R-:W2:Y:S01]  /*4bd0*/  LDCU.128 UR4, c[0x0][0x400] ;  /* 0x00008000ff0477ac */ /* 0x000ea20008000c00 */
[----:B------:R-:W3:Y:S01]  /*4be0*/  I2F.RP R8, R10 ;  /* 0x0000000a00087306 */ /* 0x000ee20000209400 */
[----:B0-----:R-:W-:Y:S01]  /*4bf0*/  IABS R6, UR22 ;  /* 0x0000001600067c13 */ /* 0x001fe20008000000 */
[----:B------:R-:W0:Y:S01]  /*4c00*/  LDCU.64 UR10, c[0x0][0x410] ;  /* 0x00008200ff0a77ac */ /* 0x000e220008000a00 */
[----:B------:R-:W-:-:S03]  /*4c10*/  F2FP.BF16.F32.PACK_AB R2, R2, R5 ;  /* 0x000000050202723e */ /* 0x000fc600000010ff */
[----:B------:R-:W-:Y:S01]  /*4c20*/  IMAD.MOV R6, RZ, RZ, -R6 ;  /* 0x000000ffff067224 */ /* 0x000fe200078e0a06 */
[----:B------:R-:W-:Y:S01]  /*4c30*/  F2FP.BF16.F32.PACK_AB R3, R0, R3 ;  /* 0x000000030003723e */ /* 0x000fe200000010ff */
[----:B---3--:R-:W3:Y:S02]  /*4c40*/  MUFU.RCP R14, R8 ;  /* 0x00000008000e7308 */ /* 0x008ee40000001000 */
[----:B---3--:R-:W-:Y:S01]  /*4c50*/  VIADD R14, R14, 0xffffffe ;  /* 0x0ffffffe0e0e7836 */ /* 0x008fe20000000000 */
[----:B-1----:R-:W-:-:S05]  /*4c60*/  IABS R8, R9 ;  /* 0x0000000900087213 */ /* 0x002fca0000000000 */
[----:B------:R-:W1:Y:S02]  /*4c70*/  F2I.FTZ.U32.TRUNC.NTZ R15, R14 ;  /* 0x0000000e000f7305 */ /* 0x000e64000021f000 */
[----:B-1----:R-:W-:Y:S02]  /*4c80*/  IMAD.MOV R4, RZ, RZ, -R15 ;  /* 0x000000ffff047224 */ /* 0x002fe400078e0a0f */
[----:B------:R-:W-:Y:S02]  /*4c90*/  HFMA2 R14, -RZ, RZ, 0, 0 ;  /* 0x00000000ff0e7431 */ /* 0x000fe400000001ff */
[----:B------:R-:W-:-:S04]  /*4ca0*/  IMAD R4, R4, R10, RZ ;  /* 0x0000000a04047224 */ /* 0x000fc800078e02ff */
[----:B------:R-:W-:-:S04]  /*4cb0*/  IMAD.HI.U32 R4, R15, R4, R14 ;  /* 0x000000040f047227 */ /* 0x000fc800078e000e */
[----:B------:R-:W-:Y:S02]  /*4cc0*/  HFMA2 R15, -RZ, RZ, 0, 0 ;  /* 0x00000000ff0f7431 */ /* 0x000fe400000001ff */
[----:B------:R-:W-:Y:S02]  /*4cd0*/  IMAD.HI.U32 R11, R4, R13, RZ ;  /* 0x0000000d040b7227 */ /* 0x000fe400078e00ff */
[----:B------:R-:W1:Y:S02]  /*4ce0*/  I2F.RP R4, R8 ;  /* 0x0000000800047306 */ /* 0x000e640000209400 */
[----:B------:R-:W-:Y:S01]  /*4cf0*/  IMAD R13, R11, R6, R13 ;  /* 0x000000060b0d7224 */ /* 0x000fe200078e020d */
[----:B------:R-:W-:-:S04]  /*4d00*/  LOP3.LUT R6, R12, UR22, RZ, 0x3c, !PT ;  /* 0x000000160c067c12 */ /* 0x000fc8000f8e3cff */
[----:B------:R-:W-:Y:S02]  /*4d10*/  ISETP.GT.U32.AND P1, PT, R10, R13, PT ;  /* 0x0000000d0a00720c */ /* 0x000fe40003f24070 */
[----:B------:R-:W-:Y:S01]  /*4d20*/  ISETP.GE.AND P0, PT, R6, RZ, PT ;  /* 0x000000ff0600720c */ /* 0x000fe20003f06270 */
[----:B-1----:R-:W1:Y:S10]  /*4d30*/  MUFU.RCP R4, R4 ;  /* 0x0000000400047308 */ /* 0x002e740000001000 */
[----:B------:R-:W-:Y:S01]  /*4d40*/  @!P1 IMAD.IADD R13, R13, 0x1, -R10 ;  /* 0x000000010d0d9824 */ /* 0x000fe200078e0a0a */
[----:B------:R-:W-:-:S02]  /*4d50*/  @!P1 IADD3 R11, PT, PT, R11, 0x1, RZ ;  /* 0x000000010b0b9810 */ /* 0x000fc40007ffe0ff */
[----:B------:R-:W-:Y:S02]  /*4d60*/  ISETP.NE.AND P1, PT, RZ, UR22, PT ;  /* 0x00000016ff007c0c */ /* 0x000fe4000bf25270 */
[----:B------:R-:W-:Y:S01]  /*4d70*/  ISETP.GE.U32.AND P2, PT, R13, R10, PT ;  /* 0x0000000a0d00720c */ /* 0x000fe20003f46070 */
[----:B-1----:R-:W-:-:S04]  /*4d80*/  VIADD R16, R4, 0xffffffe ;  /* 0x0ffffffe04107836 */ /* 0x002fc80000000000 */
[----:B------:R-:W1:Y:S08]  /*4d90*/  F2I.FTZ.U32.TRUNC.NTZ R17, R16 ;  /* 0x0000001000117305 */ /* 0x000e70000021f000 */
[----:B------:R-:W-:-:S05]  /*4da0*/  @P2 VIADD R11, R11, 0x1 ;  /* 0x000000010b0b2836 */ /* 0x000fca0000000000 */
[----:B------:R-:W-:Y:S02]  /*4db0*/  @!P0 IADD3 R11, PT, PT, -R11, RZ, RZ ;  /* 0x000000ff0b0b8210 */ /* 0x000fe40007ffe1ff */
[----:B------:R-:W-:-:S05]  /*4dc0*/  @!P1 LOP3.LUT R11, RZ, UR22, RZ, 0x33, !PT ;  /* 0x00000016ff0b9c12 */ /* 0x000fca000f8e33ff */
[----:B------:R-:W-:Y:S02]  /*4dd0*/  IMAD R10, R11, UR22, RZ ;  /* 0x000000160b0a7c24 */ /* 0x000fe4000f8e02ff */
[----:B-1----:R-:W-:Y:S01]  /*4de0*/  IMAD.MOV R13, RZ, RZ, -R17 ;  /* 0x000000ffff0d7224 */ /* 0x002fe200078e0a11 */
        /* <DEDUP_REMOVED lines=10> */
[----:B--2---:R-:W-:-:S04]  /*4e90*/  IMAD.WIDE.U32 R14, R11, UR4, R14 ;  /* 0x000000040b0e7c25 */ /* 0x004fc8000f8e000e */
[----:B------:R-:W-:Y:S01]  /*4ea0*/  IMAD R13, R8, R13, R4 ;  /* 0x0000000d080d7224 */ /* 0x000fe200078e0204 */
[----:B------:R-:W-:-:S04]  /*4eb0*/  SHF.R.S32.HI R4, RZ, 0x1f, R11 ;  /* 0x0000001fff047819 */ /* 0x000fc8000001140b */
[----:B------:R-:W-:Y:S01]  /*4ec0*/  ISETP.GT.U32.AND P0, PT, R8, R13, PT ;  /* 0x0000000d0800720c */ /* 0x000fe20003f04070 */
[----:B------:R-:W-:-:S04]  /*4ed0*/  IMAD R4, R4, UR4, RZ ;  /* 0x0000000404047c24 */ /* 0x000fc8000f8e02ff */
[----:B------:R-:W-:Y:S01]  /*4ee0*/  IMAD R11, R11, UR5, R4 ;  /* 0x000000050b0b7c24 */ /* 0x000fe2000f8e0204 */
[----:B------:R-:W1:Y:S03]  /*4ef0*/  LDCU.64 UR4, c[0x0][0x3f0] ;  /* 0x00007e00ff0477ac */ /* 0x000e660008000a00 */
        /* <DEDUP_REMOVED lines=10> */
[----:B0-----:R-:W-:-:S03]  /*4fa0*/  IMAD.WIDE.U32 R14, R6, UR10, R14 ;  /* 0x0000000a060e7c25 */ /* 0x001fc6000f8e000e */
        /* <DEDUP_REMOVED lines=9> */
[----:B-1----:R-:W-:-:S04]  /*5040*/  LEA R4, P0, R14, UR4, 0x1 ;  /* 0x000000040e047c11 */ /* 0x002fc8000f8008ff */
[----:B------:R-:W-:-:S05]  /*5050*/  LEA.HI.X R5, R14, UR5, R6, 0x1, P0 ;  /* 0x000000050e057c11 */ /* 0x000fca00080f0c06 */
[----:B------:R-:W-:Y:S01]  /*5060*/  STG.E.64 desc[UR8][R4.64], R2 ;  /* 0x0000000204007986 */ /* 0x000fe2000c101b08 */
[----:B------:R-:W-:Y:S05]  /*5070*/  EXIT ;  /* 0x000000000000794d */ /* 0x000fea0003800000 */
        .weak           $__internal_8_$__cuda_sm20_div_s64
        .type           $__internal_8_$__cuda_sm20_div_s64,@function
        .size           $__internal_8_$__cuda_sm20_div_s64,(.L_x_14714 - $__internal_8_$__cuda_sm20_div_s64)
$__internal_8_$__cuda_sm20_div_s64:
        /* <DEDUP_REMOVED lines=28> */
[----:B------:R-:W-:Y:S01]  /*5240*/  IADD3 R14, P0, PT, RZ, -R38, RZ ;  /* 0x80000026ff0e7210 */ /* 0x000fe20007f1e0ff */
[----:B------:R-:W-:Y:S01]  /*5250*/  IMAD.MOV.U32 R39, RZ, RZ, RZ ;  /* 0x000000ffff277224 */ /* 0x000fe200078e00ff */
[----:B------:R-:W-:Y:S01]  /*5260*/  ISETP.GE.AND P1, PT, R19, RZ, PT ;  /* 0x000000ff1300720c */ /* 0x000fe20003f26270 */
[----:B------:R-:W-:Y:S02]  /*5270*/  IMAD R10, R21, R28, R10 ;  /* 0x0000001c150a7224 */ /* 0x000fe400078e020a */
[----:B------:R-:W-:-:S04]  /*5280*/  IMAD.HI.U32 R36, R37, R14, RZ ;  /* 0x0000000e25247227 */ /* 0x000fc800078e00ff */
[----:B------:R-:W-:-:S04]  /*5290*/  IMAD.X R10, RZ, RZ, ~R10, P0 ;  /* 0x000000ffff0a7224 */ /* 0x000fc800000e0e0a */
[----:B------:R-:W-:-:S04]  /*52a0*/  IMAD.WIDE.U32 R36, P4, R37, R10, R36 ;  /* 0x0000000a25247225 */ /* 0x000fc80007880024 */
[----:B------:R-:W-:-:S04]  /*52b0*/  IMAD.HI.U32 R13, P3, R21, R14, R36 ;  /* 0x0000000e150d7227 */ /* 0x000fc80007860024 */
[CC--:B------:R-:W-:Y:S02]  /*52c0*/  IMAD R14, R21.reuse, R10.reuse, RZ ;  /* 0x0000000a150e7224 */ /* 0x0c0fe400078e02ff */
[----:B------:R-:W-:-:S03]  /*52d0*/  IMAD.HI.U32 R10, R21, R10, RZ ;  /* 0x0000000a150a7227 */ /* 0x000fc600078e00ff */
[----:B------:R-:W-:Y:S01]  /*52e0*/  IADD3 R14, P2, PT, R14, R13, RZ ;  /* 0x0000000d0e0e7210 */ /* 0x000fe20007f5e0ff */
[----:B------:R-:W-:Y:S01]  /*52f0*/  IMAD.X R37, R10, 0x1, R21, P4 ;  /* 0x000000010a257824 */ /* 0x000fe200020e0615 */
[----:B------:R-:W-:-:S04]  /*5300*/  IADD3 R13, P0, PT, RZ, -R20, RZ ;  /* 0x80000014ff0d7210 */ /* 0x000fc80007f1e0ff */
[----:B------:R-:W-:Y:S02]  /*5310*/  SEL R13, R13, R20, !P1 ;  /* 0x000000140d0d7207 */ /* 0x000fe40004800000 */
[----:B------:R-:W-:Y:S02]  /*5320*/  IADD3.X R20, PT, PT, RZ, ~R19, RZ, P0, !PT ;  /* 0x80000013ff147210 */ /* 0x000fe400007fe4ff */
[----:B------:R-:W-:Y:S01]  /*5330*/  IADD3.X R37, PT, PT, RZ, RZ, R37, P2, P3 ;  /* 0x000000ffff257210 */ /* 0x000fe200017e6425 */
[----:B------:R-:W-:Y:S01]  /*5340*/  IMAD.HI.U32 R38, R14, R13, RZ ;  /* 0x0000000d0e267227 */ /* 0x000fe200078e00ff */
[----:B------:R-:W-:-:S05]  /*5350*/  SEL R10, R20, R19, !P1 ;  /* 0x00000013140a7207 */ /* 0x000fca0004800000 */
[----:B------:R-:W-:-:S04]  /*5360*/  IMAD.WIDE.U32 R38, R14, R10, R38 ;  /* 0x0000000a0e267225 */ /* 0x000fc800078e0026 */
[C---:B------:R-:W-:Y:S02]  /*5370*/  IMAD R21, R37.reuse, R10, RZ ;  /* 0x0000000a25157224 */ /* 0x040fe400078e02ff */
[----:B------:R-:W-:-:S04]  /*5380*/  IMAD.HI.U32 R14, P0, R37, R13, R38 ;  /* 0x0000000d250e7227 */ /* 0x000fc80007800026 */
[----:B------:R-:W-:Y:S01]  /*5390*/  IMAD.HI.U32 R20, R37, R10, RZ ;  /* 0x0000000a25147227 */ /* 0x000fe200078e00ff */
[----:B------:R-:W-:-:S03]  /*53a0*/  IADD3 R21, P1, PT, R21, R14, RZ ;  /* 0x0000000e15157210 */ /* 0x000fc60007f3e0ff */
[----:B------:R-:W-:Y:S02]  /*53b0*/  IMAD.X R20, RZ, RZ, R20, P0 ;  /* 0x000000ffff147224 */ /* 0x000fe400000e0614 */
[----:B------:R-:W-:-:S04]  /*53c0*/  IMAD.WIDE.U32 R36, R21, R28, RZ ;  /* 0x0000001c15247225 */ /* 0x000fc800078e00ff */
[----:B------:R-:W-:Y:S01]  /*53d0*/  IMAD R37, R21, R29, R37 ;  /* 0x0000001d15257224 */ /* 0x000fe200078e0225 */
[----:B------:R-:W-:Y:S01]  /*53e0*/  IADD3 R13, P0, PT, -R36, R13, RZ ;  /* 0x0000000d240d7210 */ /* 0x000fe20007f1e1ff */
[----:B------:R-:W-:-:S03]  /*53f0*/  IMAD.X R20, RZ, RZ, R20, P1 ;  /* 0x000000ffff147224 */ /* 0x000fc600008e0614 */
[CC--:B------:R-:W-:Y:S01]  /*5400*/  ISETP.GE.U32.AND P3, PT, R13.reuse, R28.reuse, PT ;  /* 0x0000001c0d00720c */ /* 0x0c0fe20003f66070 */
[-C--:B------:R-:W-:Y:S01]  /*5410*/  IMAD R37, R20, R28.reuse, R37 ;  /* 0x0000001c14257224 */ /* 0x080fe200078e0225 */
[----:B------:R-:W-:-:S04]  /*5420*/  IADD3 R14, P2, PT, R13, -R28, RZ ;  /* 0x8000001c0d0e7210 */ /* 0x000fc80007f5e0ff */
[----:B------:R-:W-:-:S04]  /*5430*/  IADD3.X R10, PT, PT, ~R37, R10, RZ, P0, !PT ;  /* 0x0000000a250a7210 */ /* 0x000fc800007fe5ff */
[----:B------:R-:W-:-:S04]  /*5440*/  ISETP.GE.U32.AND.EX P3, PT, R10, R29, PT, P3 ;  /* 0x0000001d0a00720c */ /* 0x000fc80003f66130 */
[----:B------:R-:W-:Y:S02]  /*5450*/  SEL R13, R14, R13, P3 ;  /* 0x0000000d0e0d7207 */ /* 0x000fe40001800000 */
[----:B------:R-:W-:Y:S02]  /*5460*/  IADD3 R14, P1, PT, R21, 0x1, RZ ;  /* 0x00000001150e7810 */ /* 0x000fe40007f3e0ff */
[----:B------:R-:W-:Y:S01]  /*5470*/  ISETP.GE.U32.AND P0, PT, R13, R28, PT ;  /* 0x0000001c0d00720c */ /* 0x000fe20003f06070 */
[----:B------:R-:W-:Y:S01]  /*5480*/  IMAD.X R13, R10, 0x1, ~R29, P2 ;  /* 0x000000010a0d7824 */ /* 0x000fe200010e0e1d */
[----:B------:R-:W-:Y:S01]  /*5490*/  SEL R14, R14, R21, P3 ;  /* 0x000000150e0e7207 */ /* 0x000fe20001800000 */
[----:B------:R-:W-:-:S03]  /*54a0*/  IMAD.X R21, RZ, RZ, R20, P1 ;  /* 0x000000ffff157224 */ /* 0x000fc600008e0614 */
[----:B------:R-:W-:Y:S02]  /*54b0*/  SEL R13, R13, R10, P3 ;  /* 0x0000000a0d0d7207 */ /* 0x000fe40001800000 */
[----:B------:R-:W-:Y:S01]  /*54c0*/  SEL R21, R21, R20, P3 ;  /* 0x0000001415157207 */ /* 0x000fe20001800000 */
[----:B------:R-:W-:Y:S01]  /*54d0*/  IMAD.MOV.U32 R20, RZ, RZ, R16 ;  /* 0x000000ffff147224 */ /* 0x000fe200078e0010 */
        /* <DEDUP_REMOVED lines=11> */
[----:B------:R-:W-:Y:S01]  /*5590*/  SEL R14, R14, R21, !P2 ;  /* 0x000000150e0e7207 */ /* 0x000fe20005000000 */
[----:B------:R-:W-:Y:S01]  /*55a0*/  IMAD.MOV.U32 R21, RZ, RZ, 0x0 ;  /* 0x00000000ff157424 */ /* 0x000fe200078e00ff */
[----:B------:R-:W-:Y:S02]  /*55b0*/  SEL R10, R10, R37, !P2 ;  /* 0x000000250a0a7207 */ /* 0x000fe40005000000 */
[----:B------:R-:W-:Y:S02]  /*55c0*/  SEL R13, R14, 0xffffffff, P0 ;  /* 0xffffffff0e0d7807 */ /* 0x000fe40000000000 */
[----:B------:R-:W-:Y:S01]  /*55d0*/  SEL R10, R10, 0xffffffff, P0 ;  /* 0xffffffff0a0a7807 */ /* 0x000fe20000000000 */
[----:B------:R-:W-:Y:S06]  /*55e0*/  RET.REL.NODEC R20 `(_ZN5flash32flash_fwd_splitkv_combine_kernelI23Flash_fwd_kernel_traitsILi64ELi64ELi256ELi4ELb0ELb0EN7cutlass10bfloat16_tE19Flash_kernel_traitsILi64ELi64ELi256ELi4ES3_EELi8ELi6ELb1EEEvNS_16Flash_fwd_paramsE) ;  /* 0xffffffa814847950 */ /* 0x000fec0003c3ffff */
.L_x_336:
        /* <DEDUP_REMOVED lines=9> */
.L_x_14714:


//--------------------- .text._ZN5flash32flash_fwd_splitkv_combine_kernelI23Flash_fwd_kernel_traitsILi64ELi64ELi256ELi4ELb0ELb0EN7cutlass10bfloat16_tE19Flash_kernel_traitsILi64ELi64ELi256ELi4ES3_EELi8ELi5ELb1EEEvNS_16Flash_fwd_paramsE --------------------------
	.section	.text._ZN5flash32flash_fwd_splitkv_combine_kernelI23Flash_fwd_kernel_traitsILi64ELi64ELi256ELi4ELb0ELb0EN7cutlass10bfloat16_tE19Flash_kernel_traitsILi64ELi64ELi256ELi4ES3_EELi8ELi5ELb1EEEvNS_16Flash_fwd_paramsE,"ax",@progbits
	.align	128
        .global         _ZN5flash32flash_fwd_splitkv_combine_kernelI23Flash_fwd_kernel_traitsILi64ELi64ELi256ELi4ELb0ELb0EN7cutlass10bfloat16_tE19Flash_kernel_traitsILi64ELi64ELi256ELi4ES3_EELi8ELi5ELb1EEEvNS_16Flash_fwd_paramsE
        .type           _ZN5flash32flash_fwd_splitkv_combine_kernelI23Flash_fwd_kernel_traitsILi64ELi64ELi256ELi4ELb0ELb0EN7cutlass10bfloat16_tE19Flash_kernel_traitsILi64ELi64ELi256ELi4ES3_EELi8ELi5ELb1EEEvNS_16Flash_fwd_paramsE,@function
        .size           _ZN5flash32flash_fwd_splitkv_combine_kernelI23Flash_fwd_kernel_traitsILi64ELi64ELi256ELi4ELb0ELb0EN7cutlass10bfloat16_tE19Flash_kernel_traitsILi64ELi64ELi256ELi4ES3_EELi8ELi5ELb1EEEvNS_16Flash_fwd_paramsE,(.L_x_14715 - _ZN5flash32flash_fwd_splitkv_combine_kernelI23Flash_fwd_kernel_traitsILi64ELi64ELi256ELi4ELb0ELb0EN7cutlass10bfloat16_tE19Flash_kernel_traitsILi64ELi64ELi256ELi4ES3_EELi8ELi5ELb1EEEvNS_16Flash_fwd_paramsE)
        .other          _ZN5flash32flash_fwd_splitkv_combine_kernelI23Flash_fwd_kernel_traitsILi64ELi64ELi256ELi4ELb0ELb0EN7cutlass10bfloat16_tE19Flash_kernel_traitsILi64ELi64ELi256ELi4ES3_EELi8ELi5ELb1EEEvNS_16Flash_fwd_paramsE,@"STO_CUDA_ENTRY STV_DEFAULT"
_ZN5flash32flash_fwd_splitkv_combine_kernelI23Flash_fwd_kernel_traitsILi64ELi64ELi256ELi4ELb0ELb0EN7cutlass10bfloat16_tE19Flash_kernel_traitsILi64ELi64ELi256ELi4ES3_EELi8ELi5ELb1EEEvNS_16Flash_fwd_paramsE:
.text._ZN5flash32flash_fwd_splitkv_combine_kernelI23Flash_fwd_kernel_traitsILi64ELi64ELi256ELi4ELb0ELb0EN7cutlass10bfloat16_tE19Flash_kernel_traitsILi64ELi64ELi256ELi4ES3_EELi8ELi5ELb1EEEvNS_16Flash_fwd_paramsE:
        /* <DEDUP_REMOVED lines=38> */
.L_x_337:
[----:B------:R-:W-:Y:S01]  /*0260*/  IMAD.U32 R22, RZ, RZ, UR21 ;  /* 0x00000015ff167e24 */ /* 0x000fe2000f8e00ff */
[----:B------:R-:W-:Y:S01]  /*0270*/  MOV R20, UR19 ;  /* 0x0000001300147c02 */ /* 0x000fe20008000f00 */
[----:B------:R-:W-:Y:S01]  /*0280*/  IMAD.U32 R19, RZ, RZ, UR15 ;  /* 0x0000000fff137e24 */ /* 0x000fe2000f8e00ff */
[----:B------:R-:W-:Y:S02]  /*0290*/  MOV R18, UR14 ;  /* 0x0000000e00127c02 */ /* 0x000fe40008000f00 */
[----:B------:R-:W-:Y:S02]  /*02a0*/  MOV R16, 0x2c0 ;  /* 0x000002c000107802 */ /* 0x000fe40000000f00 */
[----:B------:R-:W-:Y:S05]  /*02b0*/  CALL.REL.NOINC `($__internal_9_$__cuda_sm20_div_s64) ;  /* 0x0000004800887944 */ /* 0x000fea0003c00000 */
.L_x_338:
        /* <DEDUP_REMOVED lines=30> */
.L_x_340:
[----:B------:R-:W-:Y:S01]  /*04a0*/  IMAD.MOV.U32 R22, RZ, RZ, R10 ;  /* 0x000000ffff167224 */ /* 0x000fe200078e000a */
[----:B------:R-:W-:Y:S02]  /*04b0*/  MOV R19, R11 ;  /* 0x0000000b00137202 */ /* 0x000fe40000000f00 */
[----:B------:R-:W-:Y:S02]  /*04c0*/  MOV R16, 0x4e0 ;  /* 0x000004e000107802 */ /* 0x000fe40000000f00 */
[----:B------:R-:W-:Y:S05]  /*04d0*/  CALL.REL.NOINC `($__internal_9_$__cuda_sm20_div_s64) ;  /* 0x0000004800007944 */ /* 0x000fea0003c00000 */
[----:B------:R-:W-:Y:S02]  /*04e0*/  MOV R4, R10 ;  /* 0x0000000a00047202 */ /* 0x000fe40000000f00 */
[----:B------:R-:W-:Y:S02]  /*04f0*/  MOV R5, R11 ;  /* 0x0000000b00057202 */ /* 0x000fe40000000f00 */
.L_x_341:
[----:B------:R-:W-:Y:S05]  /*0500*/  BSYNC.RECONVERGENT B0 ;  /* 0x0000000000007941 */ /* 0x000fea0003800200 */
.L_x_339:
        /* <DEDUP_REMOVED lines=57> */
.L_x_343:
[----:B------:R-:W-:Y:S01]  /*08a0*/  IMAD.MOV.U32 R22, RZ, RZ, R20 ;  /* 0x000000ffff167224 */ /* 0x000fe200078e0014 */
[----:B------:R-:W-:Y:S01]  /*08b0*/  MOV R20, R9 ;  /* 0x0000000900147202 */ /* 0x000fe20000000f00 */
[----:B------:R-:W-:Y:S01]  /*08c0*/  IMAD.MOV.U32 R19, RZ, RZ, R18 ;  /* 0x000000ffff137224 */ /* 0x000fe200078e0012 */
[----:B------:R-:W-:Y:S02]  /*08d0*/  MOV R18, R29 ;  /* 0x0000001d00127202 */ /* 0x000fe40000000f00 */
[----:B------:R-:W-:Y:S02]  /*08e0*/  MOV R16, 0x900 ;  /* 0x0000090000107802 */ /* 0x000fe40000000f00 */
[----:B------:R-:W-:Y:S05]  /*08f0*/  CALL.REL.NOINC `($__internal_9_$__cuda_sm20_div_s64) ;  /* 0x0000004000f87944 */ /* 0x000fea0003c00000 */
.L_x_344:
[----:B------:R-:W-:Y:S05]  /*0900*/  BSYNC.RECONVERGENT B0 ;  /* 0x0000000000007941 */ /* 0x000fea0003800200 */
.L_x_342:
        /* <DEDUP_REMOVED lines=124> */
.L_x_346:
[----:B------:R-:W-:Y:S01]  /*10d0*/  IMAD.MOV.U32 R22, RZ, RZ, R10 ;  /* 0x000000ffff167224 */ /* 0x000fe200078e000a */
[----:B------:R-:W-:Y:S01]  /*10e0*/  MOV R20, R8 ;  /* 0x0000000800147202 */ /* 0x000fe20000000f00 */
[----:B------:R-:W-:Y:S01]  /*10f0*/  IMAD.MOV.U32 R19, RZ, RZ, R11 ;  /* 0x000000ffff137224 */ /* 0x000fe200078e000b */
[----:B------:R-:W-:Y:S02]  /*1100*/  MOV R18, R0 ;  /* 0x0000000000127202 */ /* 0x000fe40000000f00 */
[----:B------:R-:W-:Y:S02]  /*1110*/  MOV R16, 0x1130 ;  /* 0x0000113000107802 */ /* 0x000fe40000000f00 */
[----:B------:R-:W-:Y:S05]  /*1120*/  CALL.REL.NOINC `($__internal_9_$__cuda_sm20_div_s64) ;  /* 0x0000003800ec7944 */ /* 0x000fea0003c00000 */
[----:B------:R-:W-:Y:S02]  /*1130*/  MOV R32, R10 ;  /* 0x0000000a00207202 */ /* 0x000fe40000000f00 */
[----:B------:R-:W-:Y:S02]  /*1140*/  MOV R33, R11 ;  /* 0x0000000b00217202 */ /* 0x000fe40000000f00 */
.L_x_347:
[----:B------:R-:W-:Y:S05]  /*1150*/  BSYNC.RECONVERGENT B0 ;  /* 0x0000000000007941 */ /* 0x000fea0003800200 */
.L_x_345:
        /* <DEDUP_REMOVED lines=57> */
.L_x_349:
[----:B------:R-:W-:Y:S01]  /*14f0*/  IMAD.MOV.U32 R22, RZ, RZ, R4 ;  /* 0x000000ffff167224 */ /* 0x000fe200078e0004 */
[----:B------:R-:W-:Y:S01]  /*1500*/  MOV R19, R5 ;  /* 0x0000000500137202 */ /* 0x000fe20000000f00 */
[----:B------:R-:W-:Y:S01]  /*1510*/  IMAD.MOV.U32 R20, RZ, RZ, R7 ;  /* 0x000000ffff147224 */ /* 0x000fe200078e0007 */
[----:B------:R-:W-:Y:S02]  /*1520*/  MOV R16, 0x1540 ;  /* 0x0000154000107802 */ /* 0x000fe40000000f00 */
[----:B------:R-:W-:Y:S05]  /*1530*/  CALL.REL.NOINC `($__internal_9_$__cuda_sm20_div_s64) ;  /* 0x0000003400e87944 */ /* 0x000fea0003c00000 */
[----:B------:R-:W-:Y:S02]  /*1540*/  MOV R14, R10 ;  /* 0x0000000a000e7202 */ /* 0x000fe40000000f00 */
[----:B------:R-:W-:Y:S02]  /*1550*/  MOV R15, R11 ;  /* 0x0000000b000f7202 */ /* 0x000fe40000000f00 */
.L_x_350:
[----:B------:R-:W-:Y:S05]  /*1560*/  BSYNC.RECONVERGENT B0 ;  /* 0x0000000000007941 */ /* 0x000fea0003800200 */
.L_x_348:
        /* <DEDUP_REMOVED lines=35> */
[----:B------:R-:W5:Y:S01]  /*17a0*/  @!P0 S2R R12, SR_CgaCtaId ;  /* 0x00000000000c8919 */ /* 0x000f620000008800 */
[----:B------:R-:W-:Y:S02]  /*17b0*/  @!P1 MOV R16, 0x400 ;  /* 0x0000040000109802 */ /* 0x000fe40000000f00 */
[----:B------:R-:W-:Y:S02]  /*17c0*/  @!P1 SHF.L.U32 R17, R4, 0x2, RZ ;  /* 0x0000000204119819 */ /* 0x000fe400000006ff */
[----:B------:R-:W-:Y:S02]  /*17d0*/  @!P0 MOV R19, 0x400 ;  /* 0x0000040000138802 */ /* 0x000fe40000000f00 */
[----:B------:R-:W-:-:S02]  /*17e0*/  @!P0 MOV R13, 0x400 ;  /* 0x00000400000d8802 */ /* 0x000fc40000000f00 */
[----:B------:R-:W-:Y:S02]  /*17f0*/  @!P1 LOP3.LUT R18, R17, 0x1c, RZ, 0xc0, !PT ;  /* 0x0000001c11129812 */ /* 0x000fe400078ec0ff */
[----:B-1----:R-:W-:Y:S01]  /*1800*/  @!P1 LEA R11, R11, R16, 0x18 ;  /* 0x000000100b0b9211 */ /* 0x002fe200078ec0ff */
[----:B------:R-:W-:Y:S01]  /*1810*/  @!P0 IMAD.SHL.U32 R16, R4, 0x4, RZ ;  /* 0x0000000404108824 */ /* 0x000fe200078e00ff */
[----:B----4-:R-:W-:-:S04]  /*1820*/  @!P0 LEA R10, R10, R19, 0x18 ;  /* 0x000000130a0a8211 */ /* 0x010fc800078ec0ff */
[----:B------:R-:W-:Y:S02]  /*1830*/  @!P0 LOP3.LUT R17, R16, 0x1c, RZ, 0xc0, !PT ;  /* 0x0000001c10118812 */ /* 0x000fe400078ec0ff */
[----:B-----5:R-:W-:Y:S02]  /*1840*/  @!P0 LEA R13, R12, R13, 0x18 ;  /* 0x0000000d0c0d8211 */ /* 0x020fe400078ec0ff */
[----:B------:R-:W-:Y:S01]  /*1850*/  SHF.R.U32.HI R12, RZ, 0x4, R4 ;  /* 0x00000004ff0c7819 */ /* 0x000fe20000011604 */
[----:B------:R-:W-:Y:S02]  /*1860*/  @!P1 IMAD.IADD R18, R18, 0x1, R11 ;  /* 0x0000000112129824 */ /* 0x000fe400078e020b */
[----:B------:R-:W-:Y:S02]  /*1870*/  @!P0 IMAD.IADD R10, R17, 0x1, R10 ;  /* 0x00000001110a8824 */ /* 0x000fe400078e020a */
[----:B------:R-:W-:Y:S02]  /*1880*/  @!P0 IMAD R16, R12, 0x4, R13 ;  /* 0x000000040c108824 */ /* 0x000fe400078e020d */
[----:B------:R-:W-:-:S02]  /*1890*/  @!P1 IMAD R13, R3, 0x24, R18 ;  /* 0x00000024030d9824 */ /* 0x000fc400078e0212 */
[----:B------:R-:W-:Y:S01]  /*18a0*/  @!P0 IMAD R18, R3, 0x24, R10 ;  /* 0x0000002403128824 */ /* 0x000fe200078e020a */
[----:B------:R-:W-:Y:S01]  /*18b0*/  @!P0 LOP3.LUT R11, R4, 0xf, RZ, 0xc0, !PT ;  /* 0x0000000f040b8812 */ /* 0x000fe200078ec0ff */
[----:B0-----:R-:W-:Y:S01]  /*18c0*/  IMAD.MOV.U32 R25, RZ, RZ, -0x800000 ;  /* 0xff800000ff197424 */ /* 0x001fe200078e00ff */
[----:B------:R-:W-:Y:S01]  /*18d0*/  MOV R24, 0xff800000 ;  /* 0xff80000000187802 */ /* 0x000fe20000000f00 */
[----:B------:R-:W0:Y:S02]  /*18e0*/  LDC R3, c[0x0][0x434] ;  /* 0x00010d00ff037b82 */ /* 0x000e240000000800 */
        /* <DEDUP_REMOVED lines=11> */
[----:B0-----:R-:W-:-:S04]  /*19a0*/  VIADD R18, R6, 0xffffffe ;  /* 0x0ffffffe06127836 */ /* 0x001fc80000000000 */
        /* <DEDUP_REMOVED lines=86> */
[----:B------:R-:W-:Y:S02]  /*1f10*/  ISETP.GE.AND P3, PT, R16, RZ, PT ;  /* 0x000000ff1000720c */ /* 0x000fe40003f66270 */
[----:B------:R-:W-:Y:S02]  /*1f20*/  FSETP.NE.FTZ.AND P1, PT, R18, RZ, PT ;  /* 0x000000ff1200720b */ /* 0x000fe40003f35000 */
[----:B------:R-:W-:-:S02]  /*1f30*/  ISETP.GE.AND P2, PT, R10, RZ, PT ;  /* 0x000000ff0a00720c */ /* 0x000fc40003f46270 */
[----:B------:R-:W-:Y:S02]  /*1f40*/  @!P0 IADD3 R20, PT, PT, R20, 0x1, RZ ;  /* 0x0000000114148810 */ /* 0x000fe40007ffe0ff */
[----:B------:R-:W-:Y:S01]  /*1f50*/  ISETP.NE.AND P0, PT, R17, RZ, PT ;  /* 0x000000ff1100720c */ /* 0x000fe20003f05270 */
[----:B------:R-:W-:Y:S01]  /*1f60*/  IMAD.MOV.U32 R13, RZ, RZ, R23 ;  /* 0x000000ffff0d7224 */ /* 0x000fe200078e0017 */
[----:B------:R-:W-:Y:S01]  /*1f70*/  ISETP.NE.AND P5, PT, R5, RZ, PT ;  /* 0x000000ff0500720c */ /* 0x000fe20003fa5270 */
[----:B------:R-:W-:Y:S02]  /*1f80*/  @P4 VIADD R20, R20, 0x1 ;  /* 0x0000000114144836 */ /* 0x000fe40000000000 */
[----:B------:R-:W-:Y:S01]  /*1f90*/  @!P3 IMAD.MOV R13, RZ, RZ, -R13 ;  /* 0x000000ffff0db224 */ /* 0x000fe200078e0a0d */
[----:B------:R-:W-:Y:S02]  /*1fa0*/  ISETP.NE.AND P3, PT, R11, RZ, PT ;  /* 0x000000ff0b00720c */ /* 0x000fe40003f65270 */
[----:B------:R-:W0:Y:S01]  /*1fb0*/  @P1 MUFU.LG2 R11, R18 ;  /* 0x00000012000b1308 */ /* 0x000e220000000c00 */
        /* <DEDUP_REMOVED lines=8> */
[----:B-1----:R-:W-:Y:S01]  /*2040*/  IMAD R6, R3, UR4, RZ ;  /* 0x0000000403067c24 */ /* 0x002fe2000f8e02ff */
[----:B------:R-:W-:Y:S01]  /*2050*/  LOP3.LUT R10, R21, R10, RZ, 0xfc, !PT ;  /* 0x0000000a150a7212 */ /* 0x000fe200078efcff */
[----:B------:R-:W-:Y:S01]  /*2060*/  IMAD R3, R20, UR9, RZ ;  /* 0x0000000914037c24 */ /* 0x000fe2000f8e02ff */
[----:B------:R-:W-:Y:S01]  /*2070*/  ISETP.LT.AND.EX P2, PT, R15, R19, PT, P2 ;  /* 0x000000130f00720c */ /* 0x000fe20003f41320 */
        /* <DEDUP_REMOVED lines=57> */
.L_x_354:
[----:B------:R-:W-:Y:S01]  /*2410*/  IMAD.MOV.U32 R22, RZ, RZ, R2 ;  /* 0x000000ffff167224 */ /* 0x000fe200078e0002 */
[----:B------:R-:W-:Y:S01]  /*2420*/  MOV R19, RZ ;  /* 0x000000ff00137202 */ /* 0x000fe20000000f00 */
[----:B------:R-:W-:Y:S01]  /*2430*/  IMAD.MOV.U32 R20, RZ, RZ, R30 ;  /* 0x000000ffff147224 */ /* 0x000fe200078e001e */
[----:B------:R-:W-:Y:S02]  /*2440*/  MOV R16, 0x2460 ;  /* 0x0000246000107802 */ /* 0x000fe40000000f00 */
[----:B------:R-:W-:Y:S05]  /*2450*/  CALL.REL.NOINC `($__internal_9_$__cuda_sm20_div_s64) ;  /* 0x0000002800207944 */ /* 0x000fea0003c00000 */
[----:B------:R-:W-:Y:S02]  /*2460*/  IADD3 R13, PT, PT, -R10, RZ, RZ ;  /* 0x000000ff0a0d7210 */ /* 0x000fe40007ffe1ff */
[----:B------:R-:W-:-:S03]  /*2470*/  MOV R31, R11 ;  /* 0x0000000b001f7202 */ /* 0x000fc60000000f00 */
[----:B------:R-:W-:Y:S01]  /*2480*/  IMAD R13, R30, R13, R2 ;  /* 0x0000000d1e0d7224 */ /* 0x000fe200078e0202 */
[----:B------:R-:W-:-:S07]  /*2490*/  MOV R30, R10 ;  /* 0x0000000a001e7202 */ /* 0x000fce0000000f00 */
.L_x_355:
        /* <DEDUP_REMOVED lines=59> */
.L_x_357:
[----:B------:R-:W-:Y:S01]  /*2850*/  IMAD.MOV.U32 R22, RZ, RZ, R30 ;  /* 0x000000ffff167224 */ /* 0x000fe200078e001e */
[----:B------:R-:W-:Y:S01]  /*2860*/  MOV R19, R31 ;  /* 0x0000001f00137202 */ /* 0x000fe20000000f00 */
[----:B------:R-:W-:Y:S01]  /*2870*/  IMAD.MOV.U32 R20, RZ, RZ, R28 ;  /* 0x000000ffff147224 */ /* 0x000fe200078e001c */
[----:B------:R-:W-:Y:S02]  /*2880*/  MOV R16, 0x28a0 ;  /* 0x000028a000107802 */ /* 0x000fe40000000f00 */
[----:B------:R-:W-:Y:S05]  /*2890*/  CALL.REL.NOINC `($__internal_9_$__cuda_sm20_div_s64) ;  /* 0x0000002400107944 */ /* 0x000fea0003c00000 */
[----:B------:R-:W-:-:S05]  /*28a0*/  IADD3 R11, PT, PT, -R10, RZ, RZ ;  /* 0x000000ff0a0b7210 */ /* 0x000fca0007ffe1ff */
[----:B------:R-:W-:Y:S02]  /*28b0*/  IMAD R28, R11, R28, R30 ;  /* 0x0000001c0b1c7224 */ /* 0x000fe400078e021e */
.L_x_358:
[----:B------:R-:W-:Y:S05]  /*28c0*/  BSYNC.RECONVERGENT B0 ;  /* 0x0000000000007941 */ /* 0x000fea0003800200 */
.L_x_356:
        /* <DEDUP_REMOVED lines=8> */
[----:B------:R-:W-:Y:S01]  /*2950*/  LOP3.LUT R26, R28, R9, RZ, 0x3c, !PT ;  /* 0x000000091c1a7212 */ /* 0x000fe200078e3cff */
[----:B------:R-:W3:Y:S01]  /*2960*/  I2F.U32.RP R22, R16 ;  /* 0x0000001000167306 */ /* 0x000ee20000209000 */
[----:B------:R-:W-:-:S02]  /*2970*/  ISETP.NE.AND P5, PT, R9, RZ, PT ;  /* 0x000000ff0900720c */ /* 0x000fc40003fa5270 */
[----:B------:R-:W-:Y:S01]  /*2980*/  ISETP.GE.AND P2, PT, R26, RZ, PT ;  /* 0x000000ff1a00720c */ /* 0x000fe20003f46270 */
[----:B0-----:R-:W-:-:S04]  /*2990*/  UISETP.NE.AND UP0, UPT, UR8, URZ, UPT ;  /* 0x000000ff0800728c */ /* 0x001fc8000bf05270 */
        /* <DEDUP_REMOVED lines=9> */
[----:B-1----:R-:W-:Y:S01]  /*2a30*/  VIADD R21, R21, 0xffffffe ;  /* 0x0ffffffe15157836 */ /* 0x002fe20000000000 */
[----:B------:R-:W-:-:S06]  /*2a40*/  IABS R22, R28 ;  /* 0x0000001c00167213 */ /* 0x000fcc0000000000 */
[----:B------:R-:W1:Y:S01]  /*2a50*/  F2I.FTZ.U32.TRUNC.NTZ R21, R21 ;  /* 0x0000001500157305 */ /* 0x000e62000021f000 */
[----:B0-----:R-:W-:-:S07]  /*2a60*/  IMAD.MOV R20, RZ, RZ, -R31 ;  /* 0x000000ffff147224 */ /* 0x001fce00078e0a1f */
[----:B------:R-:W0:Y:S01]  /*2a70*/  MUFU.RCP R34, R13 ;  /* 0x0000000d00227308 */ /* 0x000e220000001000 */
[----:B------:R-:W-:Y:S02]  /*2a80*/  IMAD.MOV.U32 R30, RZ, RZ, RZ ;  /* 0x000000ffff1e7224 */ /* 0x000fe400078e00ff */
[----:B------:R-:W-:Y:S02]  /*2a90*/  IMAD R27, R20, R19, RZ ;  /* 0x00000013141b7224 */ /* 0x000fe400078e02ff */
[----:B------:R-:W-:Y:S02]  /*2aa0*/  HFMA2 R20, -RZ, RZ, 0, 0 ;  /* 0x00000000ff147431 */ /* 0x000fe400000001ff */
[----:B-1----:R-:W-:Y:S01]  /*2ab0*/  IMAD.MOV R29, RZ, RZ, -R21 ;  /* 0x000000ffff1d7224 */ /* 0x002fe200078e0a15 */
[----:B------:R-:W1:Y:S01]  /*2ac0*/  I2F.U32.RP R32, R18 ;  /* 0x0000001200207306 */ /* 0x000e620000209000 */
[----:B------:R-:W-:Y:S01]  /*2ad0*/  IMAD.HI.U32 R27, R31, R27, R30 ;  /* 0x0000001b1f1b7227 */ /* 0x000fe200078e001e */
[----:B------:R-:W-:-:S03]  /*2ae0*/  IABS R30, R9 ;  /* 0x00000009001e7213 */ /* 0x000fc60000000000 */
[----:B------:R-:W-:Y:S02]  /*2af0*/  IMAD R29, R29, R16, RZ ;  /* 0x000000101d1d7224 */ /* 0x000fe400078e02ff */
[----:B------:R-:W-:Y:S01]  /*2b00*/  IMAD.MOV R30, RZ, RZ, -R30 ;  /* 0x000000ffff1e7224 */ /* 0x000fe200078e0a1e */
[----:B------:R-:W2:Y:S01]  /*2b10*/  I2F.U32.RP R11, R15 ;  /* 0x0000000f000b7306 */ /* 0x000ea20000209000 */
[----:B------:R-:W-:Y:S01]  /*2b20*/  IMAD.HI.U32 R29, R21, R29, R20 ;  /* 0x0000001d151d7227 */ /* 0x000fe200078e0014 */
[----:B------:R-:W-:Y:S02]  /*2b30*/  IABS R20, R10 ;  /* 0x0000000a00147213 */ /* 0x000fe40000000000 */
[----:B------:R-:W-:Y:S01]  /*2b40*/  IABS R21, R7 ;  /* 0x0000000700157213 */ /* 0x000fe20000000000 */
[----:B------:R-:W-:Y:S01]  /*2b50*/  IMAD.HI.U32 R27, R27, R22, RZ ;  /* 0x000000161b1b7227 */ /* 0x000fe200078e00ff */
[----:B0-----:R-:W-:Y:S02]  /*2b60*/  IADD3 R34, PT, PT, R34, 0xffffffe, RZ ;  /* 0x0ffffffe22227810 */ /* 0x001fe40007ffe0ff */
[----:B-1----:R-:W0:Y:S01]  /*2b70*/  MUFU.RCP R32, R32 ;  /* 0x0000002000207308 */ /* 0x002e220000001000 */
[----:B------:R-:W-:-:S02]  /*2b80*/  IMAD R30, R27, R30, R22 ;  /* 0x0000001e1b1e7224 */ /* 0x000fc400078e0216 */
[----:B------:R-:W-:Y:S02]  /*2b90*/  IMAD.MOV R21, RZ, RZ, -R21 ;  /* 0x000000ffff157224 */ /* 0x000fe400078e0a15 */
[----:B------:R-:W-:Y:S01]  /*2ba0*/  IMAD.HI.U32 R22, R29, R20, RZ ;  /* 0x000000141d167227 */ /* 0x000fe200078e00ff */
[----:B------:R-:W-:Y:S02]  /*2bb0*/  ISETP.GT.U32.AND P3, PT, R19, R30, PT ;  /* 0x0000001e1300720c */ /* 0x000fe40003f64070 */
[----:B--2---:R-:W1:Y:S01]  /*2bc0*/  MUFU.RCP R11, R11 ;  /* 0x0000000b000b7308 */ /* 0x004e620000001000 */
[----:B------:R-:W-:-:S05]  /*2bd0*/  IMAD R21, R22, R21, R20 ;  /* 0x0000001516157224 */ /* 0x000fca00078e0214 */
[----:B------:R-:W-:Y:S02]  /*2be0*/  ISETP.GT.U32.AND P1, PT, R16, R21, PT ;  /* 0x000000151000720c */ /* 0x000fe40003f24070 */
[----:B------:R-:W2:Y:S01]  /*2bf0*/  F2I.FTZ.U32.TRUNC.NTZ R35, R34 ;  /* 0x0000002200237305 */ /* 0x000ea2000021f000 */
[----:B0-----:R-:W-:Y:S02]  /*2c00*/  VIADD R32, R32, 0xffffffe ;  /* 0x0ffffffe20207836 */ /* 0x001fe40000000000 */
[----:B------:R-:W-:Y:S01]  /*2c10*/  @!P3 IADD3 R27, PT, PT, R27, 0x1, RZ ;  /* 0x000000011b1bb810 */ /* 0x000fe20007ffe0ff */
[----:B------:R-:W-:Y:S01]  /*2c20*/  @!P3 IMAD.IADD R30, R30, 0x1, -R19 ;  /* 0x000000011e1eb824 */ /* 0x000fe200078e0a13 */
[----:B------:R-:W-:-:S03]  /*2c30*/  ISETP.NE.AND P3, PT, R7, RZ, PT ;  /* 0x000000ff0700720c */ /* 0x000fc60003f65270 */
[----:B------:R-:W0:Y:S01]  /*2c40*/  F2I.FTZ.U32.TRUNC.NTZ R33, R32 ;  /* 0x0000002000217305 */ /* 0x000e22000021f000 */
[----:B------:R-:W-:Y:S01]  /*2c50*/  ISETP.GE.U32.AND P6, PT, R30, R19, PT ;  /* 0x000000131e00720c */ /* 0x000fe20003fc6070 */
[----:B------:R-:W-:Y:S01]  /*2c60*/  HFMA2 R30, -RZ, RZ, 0, 0 ;  /* 0x00000000ff1e7431 */ /* 0x000fe200000001ff */
[----:B-1----:R-:W-:Y:S01]  /*2c70*/  IADD3 R31, PT, PT, R11, 0xffffffe, RZ ;  /* 0x0ffffffe0b1f7810 */ /* 0x002fe20007ffe0ff */
[----:B------:R-:W-:Y:S01]  /*2c80*/  @!P1 VIADD R22, R22, 0x1 ;  /* 0x0000000116169836 */ /* 0x000fe20000000000 */
[----:B------:R-:W-:Y:S02]  /*2c90*/  @!P1 IADD3 R21, PT, PT, R21, -R16, RZ ;  /* 0x8000001015159210 */ /* 0x000fe40007ffe0ff */
[----:B--2---:R-:W-:Y:S01]  /*2ca0*/  IADD3 R13, PT, PT, RZ, -R35, RZ ;  /* 0x80000023ff0d7210 */ /* 0x004fe20007ffe0ff */
[----:B------:R-:W-:Y:S01]  /*2cb0*/  IMAD.MOV.U32 R34, RZ, RZ, RZ ;  /* 0x000000ffff227224 */ /* 0x000fe200078e00ff */
[----:B------:R-:W1:Y:S01]  /*2cc0*/  F2I.FTZ.U32.TRUNC.NTZ R31, R31 ;  /* 0x0000001f001f7305 */ /* 0x000e62000021f000 */
[----:B------:R-:W-:-:S02]  /*2cd0*/  LOP3.LUT R19, R10, R7, RZ, 0x3c, !PT ;  /* 0x000000070a137212 */ /* 0x000fc400078e3cff */
[----:B------:R-:W-:Y:S01]  /*2ce0*/  IMAD R20, R13, R14, RZ ;  /* 0x0000000e0d147224 */ /* 0x000fe200078e02ff */
[----:B------:R-:W-:Y:S01]  /*2cf0*/  ISETP.GE.U32.AND P4, PT, R21, R16, PT ;  /* 0x000000101500720c */ /* 0x000fe20003f86070 */
[----:B------:R-:W-:Y:S01]  /*2d00*/  @P6 VIADD R27, R27, 0x1 ;  /* 0x000000011b1b6836 */ /* 0x000fe20000000000 */
[----:B------:R-:W-:Y:S01]  /*2d10*/  IABS R13, R2 ;  /* 0x00000002000d7213 */ /* 0x000fe20000000000 */
[----:B------:R-:W-:Y:S01]  /*2d20*/  IMAD.HI.U32 R20, R35, R20, R34 ;  /* 0x0000001423147227 */ /* 0x000fe200078e0022 */
[----:B------:R-:W-:Y:S02]  /*2d30*/  IABS R11, R17 ;  /* 0x00000011000b7213 */ /* 0x000fe40000000000 */
[----:B------:R-:W-:Y:S01]  /*2d40*/  ISETP.GE.AND P0, PT, R19, RZ, PT ;  /* 0x000000ff1300720c */ /* 0x000fe20003f06270 */
[----:B0-----:R-:W-:Y:S01]  /*2d50*/  IMAD.MOV R16, RZ, RZ, -R33 ;  /* 0x000000ffff107224 */ /* 0x001fe200078e0a21 */
[----:B------:R-:W-:Y:S01]  /*2d60*/  MOV R32, RZ ;  /* 0x000000ff00207202 */ /* 0x000fe20000000f00 */
[----:B------:R-:W-:Y:S01]  /*2d70*/  IMAD.MOV R11, RZ, RZ, -R11 ;  /* 0x000000ffff0b7224 */ /* 0x000fe200078e0a0b */
[----:B------:R-:W-:Y:S01]  /*2d80*/  IABS R21, R8 ;  /* 0x0000000800157213 */ /* 0x000fe20000000000 */
[----:B------:R-:W-:-:S04]  /*2d90*/  IMAD.HI.U32 R20, R20, R13, RZ ;  /* 0x0000000d14147227 */ /* 0x000fc800078e00ff */
[----:B------:R-:W-:Y:S02]  /*2da0*/  IMAD R13, R20, R11, R13 ;  /* 0x0000000b140d7224 */ /* 0x000fe400078e020d */
[----:B-1----:R-:W-:Y:S02]  /*2db0*/  IMAD.MOV R11, RZ, RZ, -R31 ;  /* 0x000000ffff0b7224 */ /* 0x002fe400078e0a1f */
[----:B------:R-:W-:Y:S01]  /*2dc0*/  @P4 VIADD R22, R22, 0x1 ;  /* 0x0000000116164836 */ /* 0x000fe20000000000 */
[----:B------:R-:W-:Y:S01]  /*2dd0*/  ISETP.GT.U32.AND P1, PT, R14, R13, PT ;  /* 0x0000000d0e00720c */ /* 0x000fe20003f24070 */
[----:B------:R-:W-:Y:S02]  /*2de0*/  IMAD R19, R16, R18, RZ ;  /* 0x0000001210137224 */ /* 0x000fe400078e02ff */
        /* <DEDUP_REMOVED lines=8> */
[----:B------:R-:W-:Y:S01]  /*2e70*/  IABS R16, R22 ;  /* 0x0000001600107213 */ /* 0x000fe20000000000 */
[----:B------:R-:W-:Y:S01]  /*2e80*/  IMAD.HI.U32 R30, R31, R11, R30 ;  /* 0x0000000b1f1e7227 */ /* 0x000fe200078e001e */
[----:B------:R-:W-:Y:S02]  /*2e90*/  IABS R11, R6 ;  /* 0x00000006000b7213 */ /* 0x000fe40000000000 */
[----:B------:R-:W-:Y:S01]  /*2ea0*/  ISETP.NE.AND P5, PT, R8, RZ, PT ;  /* 0x000000ff0800720c */ /* 0x000fe20003fa5270 */
[----:B------:R-:W-:Y:S01]  /*2eb0*/  IMAD.MOV R21, RZ, RZ, -R21 ;  /* 0x000000ffff157224 */ /* 0x000fe200078e0a15 */
[----:B------:R-:W-:Y:S01]  /*2ec0*/  IADD3 R11, PT, PT, RZ, -R11, RZ ;  /* 0x8000000bff0b7210 */ /* 0x000fe20007ffe0ff */
[----:B------:R-:W-:-:S04]  /*2ed0*/  IMAD.HI.U32 R19, R19, R26, RZ ;  /* 0x0000001a13137227 */ /* 0x000fc800078e00ff */
[----:B------:R-:W-:-:S04]  /*2ee0*/  IMAD.HI.U32 R30, R30, R16, RZ ;  /* 0x000000101e1e7227 */ /* 0x000fc800078e00ff */
[----:B------:R-:W-:Y:S02]  /*2ef0*/  IMAD R21, R19, R21, R26 ;  /* 0x0000001513157224 */ /* 0x000fe400078e021a */
[----:B------:R-:W-:Y:S02]  /*2f00*/  @!P1 IMAD.IADD R13, R13, 0x1, -R14 ;  /* 0x000000010d0d9824 */ /* 0x000fe400078e0a0e */
[----:B------:R-:W-:Y:S01]  /*2f10*/  IMAD R16, R30, R11, R16 ;  /* 0x0000000b1e107224 */ /* 0x000fe200078e0210 */
[----:B------:R-:W-:Y:S01]  /*2f20*/  ISETP.GT.U32.AND P3, PT, R18, R21, PT ;  /* 0x000000151200720c */ /* 0x000fe20003f64070 */
[----:B------:R-:W-:Y:S01]  /*2f30*/  @!P1 VIADD R20, R20, 0x1 ;  /* 0x0000000114149836 */ /* 0x000fe20000000000 */
[----:B------:R-:W-:Y:S01]  /*2f40*/  ISETP.GE.U32.AND P4, PT, R13, R14, PT ;  /* 0x0000000e0d00720c */ /* 0x000fe20003f86070 */
[----:B------:R-:W-:Y:S01]  /*2f50*/  IMAD.MOV R11, RZ, RZ, -R27 ;  /* 0x000000ffff0b7224 */ /* 0x000fe200078e0a1b */
[----:B------:R-:W-:Y:S02]  /*2f60*/  ISETP.GT.U32.AND P1, PT, R15, R16, PT ;  /* 0x000000100f00720c */ /* 0x000fe40003f24070 */
[----:B------:R-:W-:Y:S01]  /*2f70*/  LOP3.LUT R13, R2, R17, RZ, 0x3c, !PT ;  /* 0x00000011020d7212 */ /* 0x000fe200078e3cff */
[----:B------:R-:W-:Y:S01]  /*2f80*/  IMAD R11, R9, R11, R28 ;  /* 0x0000000b090b7224 */ /* 0x000fe200078e021c */
[----:B------:R-:W-:-:S02]  /*2f90*/  LOP3.LUT R9, R22, R6, RZ, 0x3c, !PT ;  /* 0x0000000616097212 */ /* 0x000fc400078e3cff */
[----:B------:R-:W-:Y:S02]  /*2fa0*/  ISETP.GE.AND P0, PT, R13, RZ, PT ;  /* 0x000000ff0d00720c */ /* 0x000fe40003f06270 */
[----:B------:R-:W-:Y:S01]  /*2fb0*/  LOP3.LUT R13, R27, R8, RZ, 0x3c, !PT ;  /* 0x000000081b0d7212 */ /* 0x000fe200078e3cff */
[----:B------:R-:W-:Y:S01]  /*2fc0*/  @!P3 IMAD.IADD R21, R21, 0x1, -R18 ;  /* 0x000000011515b824 */ /* 0x000fe200078e0a12 */
[----:B------:R-:W-:Y:S02]  /*2fd0*/  @!P3 IADD3 R19, PT, PT, R19, 0x1, RZ ;  /* 0x000000011313b810 */ /* 0x000fe40007ffe0ff */
[----:B------:R-:W-:Y:S01]  /*2fe0*/  @P4 IADD3 R20, PT, PT, R20, 0x1, RZ ;  /* 0x0000000114144810 */ /* 0x000fe20007ffe0ff */
[----:B------:R-:W-:Y:S01]  /*2ff0*/  @!P1 IMAD.IADD R16, R16, 0x1, -R15 ;  /* 0x0000000110109824 */ /* 0x000fe200078e0a0f */
[----:B------:R-:W-:Y:S01]  /*3000*/  ISETP.GE.U32.AND P6, PT, R21, R18, PT ;  /* 0x000000121500720c */ /* 0x000fe20003fc6070 */
[----:B------:R-:W-:Y:S01]  /*3010*/  @!P1 VIADD R30, R30, 0x1 ;  /* 0x000000011e1e9836 */ /* 0x000fe20000000000 */
[----:B------:R-:W-:-:S02]  /*3020*/  ISETP.NE.AND P1, PT, R6, RZ, PT ;  /* 0x000000ff0600720c */ /* 0x000fc40003f25270 */
[----:B------:R-:W-:Y:S02]  /*3030*/  ISETP.GE.U32.AND P4, PT, R16, R15, PT ;  /* 0x0000000f1000720c */ /* 0x000fe40003f86070 */
[----:B------:R-:W-:Y:S02]  /*3040*/  @!P0 IADD3 R20, PT, PT, -R20, RZ, RZ ;  /* 0x000000ff14148210 */ /* 0x000fe40007ffe1ff */
[----:B------:R-:W-:Y:S02]  /*3050*/  @!P2 LOP3.LUT R20, RZ, R17, RZ, 0x33, !PT ;  /* 0x00000011ff14a212 */ /* 0x000fe400078e33ff */
[----:B------:R-:W-:Y:S02]  /*3060*/  ISETP.GE.AND P2, PT, R13, RZ, PT ;  /* 0x000000ff0d00720c */ /* 0x000fe40003f46270 */
[----:B------:R-:W-:Y:S01]  /*3070*/  ISETP.GE.AND P0, PT, R9, RZ, PT ;  /* 0x000000ff0900720c */ /* 0x000fe20003f06270 */
[----:B------:R-:W-:-:S04]  /*3080*/  IMAD.WIDE R14, R20, UR9, RZ ;  /* 0x00000009140e7c25 */ /* 0x000fc8000f8e02ff */
[----:B------:R-:W-:Y:S01]  /*3090*/  @P6 VIADD R19, R19, 0x1 ;  /* 0x0000000113136836 */ /* 0x000fe20000000000 */
[----:B------:R-:W-:Y:S01]  /*30a0*/  @P4 IADD3 R30, PT, PT, R30, 0x1, RZ ;  /* 0x000000011e1e4810 */ /* 0x000fe20007ffe0ff */
[----:B------:R-:W-:Y:S02]  /*30b0*/  IMAD.MOV R20, RZ, RZ, -R20 ;  /* 0x000000ffff147224 */ /* 0x000fe400078e0a14 */
[----:B------:R-:W-:Y:S01]  /*30c0*/  IMAD.WIDE.U32 R14, R0, UR8, R14 ;  /* 0x00000008000e7c25 */ /* 0x000fe2000f8e000e */
[----:B------:R-:W-:-:S03]  /*30d0*/  UIMAD UR8, UR22, UR8, URZ ;  /* 0x00000008160872a4 */ /* 0x000fc6000f8e02ff */
[----:B------:R-:W-:Y:S01]  /*30e0*/  @!P2 IMAD.MOV R19, RZ, RZ, -R19 ;  /* 0x000000ffff13a224 */ /* 0x000fe200078e0a13 */
[----:B------:R-:W-:Y:S01]  /*30f0*/  @!P5 LOP3.LUT R19, RZ, R8, RZ, 0x33, !PT ;  /* 0x00000008ff13d212 */ /* 0x000fe200078e33ff */
[----:B------:R-:W-:Y:S01]  /*3100*/  @!P0 IMAD.MOV R30, RZ, RZ, -R30 ;  /* 0x000000ffff1e8224 */ /* 0x000fe200078e0a1e */
[----:B------:R-:W-:Y:S01]  /*3110*/  @!P1 LOP3.LUT R30, RZ, R6, RZ, 0x33, !PT ;  /* 0x00000006ff1e9212 */ /* 0x000fe200078e33ff */
[----:B------:R-:W-:Y:S01]  /*3120*/  IMAD R15, R0, UR12, R15 ;  /* 0x0000000c000f7c24 */ /* 0x000fe2000f8e020f */
[----:B------:R-:W-:Y:S01]  /*3130*/  IADD3 R0, PT, PT, -R22, RZ, RZ ;  /* 0x000000ff16007210 */ /* 0x000fe20007ffe1ff */
        /* <DEDUP_REMOVED lines=25> */
.L_x_353:
[----:B------:R-:W0:Y:S01]  /*32d0*/  LDC.64 R2, c[0x0][0x420] ;  /* 0x00010800ff027b82 */ /* 0x000e220000000a00 */
[----:B------:R-:W-:-:S05]  /*32e0*/  IADD3 R0, PT, PT, R12, UR20, RZ ;  /* 0x000000140c007c10 */ /* 0x000fca000fffe0ff */
[----:B0-----:R-:W-:-:S05]  /*32f0*/  IMAD.WIDE.U32 R2, R0, 0x4, R2 ;  /* 0x0000000400027825 */ /* 0x001fca00078e0002 */
[----:B------:R0:W-:Y:S02]  /*3300*/  STG.E desc[UR10][R2.64], R23 ;  /* 0x0000001702007986 */ /* 0x0001e4000c10190a */
.L_x_352:
[----:B------:R-:W-:Y:S05]  /*3310*/  BSYNC.RECONVERGENT B1 ;  /* 0x0000000000017941 */ /* 0x000fea0003800200 */
.L_x_351:
[----:B------:R-:W2:Y:S01]  /*3320*/  LDCU UR8, c[0x0][0x534] ;  /* 0x0000a680ff0877ac */ /* 0x000ea20008000800 */
[----:B------:R-:W-:Y:S01]  /*3330*/  LOP3.LUT R9, R4, 0xf, RZ, 0xc0, !PT ;  /* 0x0000000f04097812 */ /* 0x000fe200078ec0ff */
[----:B------:R-:W3:Y:S01]  /*3340*/  S2UR UR6, SR_CgaCtaId ;  /* 0x00000000000679c3 */ /* 0x000ee20000008800 */
[----:B------:R-:W-:Y:S01]  /*3350*/  IMAD.SHL.U32 R14, R12, 0x4, RZ ;  /* 0x000000040c0e7824 */ /* 0x000fe200078e00ff */
[----:B------:R-:W-:Y:S01]  /*3360*/  UMOV UR4, 0x400 ;  /* 0x0000040000047882 */ /* 0x000fe20000000000 */
[C---:B------:R-:W-:Y:S01]  /*3370*/  LOP3.LUT R0, R9.reuse, 0x10, RZ, 0xfc, !PT ;  /* 0x0000001009007812 */ /* 0x040fe200078efcff */
[----:B------:R-:W-:Y:S01]  /*3380*/  IMAD.SHL.U32 R7, R4, 0x4, RZ ;  /* 0x0000000404077824 */ /* 0x000fe200078e00ff */
[----:B01----:R-:W-:Y:S01]  /*3390*/  CS2R R2, SRZ ;  /* 0x0000000000027805 */ /* 0x003fe2000001ff00 */
[----:B------:R-:W-:Y:S01]  /*33a0*/  IMAD.MOV.U32 R5, RZ, RZ, RZ ;  /* 0x000000ffff057224 */ /* 0x000fe200078e00ff */
[----:B--2---:R-:W-:Y:S01]  /*33b0*/  ISETP.GE.AND P1, PT, R9, UR8, PT ;  /* 0x0000000809007c0c */ /* 0x004fe2000bf26270 */
[----:B------:R-:W-:Y:S01]  /*33c0*/  UISETP.GE.AND UP0, UPT, UR8, 0x1, UPT ;  /* 0x000000010800788c */ /* 0x000fe2000bf06270 */
[----:B------:R-:W-:Y:S01]  /*33d0*/  ISETP.GE.AND P0, PT, R0, UR8, PT ;  /* 0x0000000800007c0c */ /* 0x000fe2000bf06270 */
[----:B------:R-:W-:Y:S01]  /*33e0*/  HFMA2 R0, -RZ, RZ, 0, 0 ;  /* 0x00000000ff007431 */ /* 0x000fe200000001ff */
[----:B------:R-:W-:-:S02]  /*33f0*/  ISETP.GT.U32.OR P1, PT, R4, 0x7f, P1 ;  /* 0x0000007f0400780c */ /* 0x000fc40000f24470 */
[----:B------:R-:W-:Y:S01]  /*3400*/  ISETP.GT.U32.OR P0, PT, R4, 0x7f, P0 ;  /* 0x0000007f0400780c */ /* 0x000fe20000704470 */
[----:B---3--:R-:W-:-:S06]  /*3410*/  ULEA UR6, UR6, UR4, 0x18 ;  /* 0x0000000406067291 */ /* 0x008fcc000f8ec0ff */
[----:B------:R-:W-:-:S04]  /*3420*/  IADD3 R6, PT, PT, R14, UR6, RZ ;  /* 0x000000060e067c10 */ /* 0x000fc8000fffe0ff */
[C---:B------:R-:W-:Y:S02]  /*3430*/  @!P1 FADD.FTZ R13, -R23.reuse, R25 ;  /* 0x00000019170d9221 */ /* 0x040fe40000010100 */
[----:B------:R-:W-:Y:S01]  /*3440*/  @!P0 FADD.FTZ R11, -R23, R24 ;  /* 0x00000018170b8221 */ /* 0x000fe20000010100 */
[--C-:B------:R-:W-:Y:S02]  /*3450*/  @!P1 IMAD R10, R9, 0x24, R6.reuse ;  /* 0x00000024090a9824 */ /* 0x100fe400078e0206 */
        /* <DEDUP_REMOVED lines=11> */
[----:B0-----:R-:W-:Y:S01]  /*3510*/  IMAD.MOV.U32 R13, RZ, RZ, RZ ;  /* 0x000000ffff0d7224 */ /* 0x001fe200078e00ff */
[----:B------:R-:W-:Y:S01]  /*3520*/  CS2R R10, SRZ ;  /* 0x00000000000a7805 */ /* 0x000fe2000001ff00 */
        /* <DEDUP_REMOVED lines=16> */
[----:B------:R-:W-:Y:S01]  /*3630*/  CS2R R2, SRZ ;  /* 0x0000000000027805 */ /* 0x000fe2000001ff00 */
[----:B------:R-:W-:Y:S01]  /*3640*/  IMAD.MOV.U32 R0, RZ, RZ, RZ ;  /* 0x000000ffff007224 */ /* 0x000fe200078e00ff */
[----:B------:R-:W-:Y:S01]  /*3650*/  UIADD3 UR8, UPT, UPT, -UR5, URZ, URZ ;  /* 0x000000ff05087290 */ /* 0x000fe2000fffe1ff */
[----:B------:R-:W-:Y:S01]  /*3660*/  MOV R5, RZ ;  /* 0x000000ff00057202 */ /* 0x000fe20000000f00 */
[----:B------:R-:W-:Y:S01]  /*3670*/  UIMAD.WIDE UR18, UR9, 0x10, URZ ;  /* 0x00000010091278a5 */ /* 0x000fe2000f8e02ff */
[----:B------:R-:W-:Y:S01]  /*3680*/  MOV R13, UR5 ;  /* 0x00000005000d7c02 */ /* 0x000fe20008000f00 */
[----:B------:R-:W-:Y:S02]  /*3690*/  UISETP.GE.AND UP0, UPT, UR8, URZ, UPT ;  /* 0x000000ff0800728c */ /* 0x000fe4000bf06270 */
        /* <DEDUP_REMOVED lines=11> */
.L_x_363:
        /* <DEDUP_REMOVED lines=133> */
.L_x_362:
        /* <DEDUP_REMOVED lines=73> */
.L_x_364:
[----:B------:R-:W-:-:S09]  /*4430*/  UISETP.NE.OR UP1, UPT, UR8, URZ, UP1 ;  /* 0x000000ff0800728c */ /* 0x000fd20008f25670 */
[----:B------:R-:W-:Y:S05]  /*4440*/  BRA.U !UP1, `(.L_x_360) ;  /* 0x0000000109947547 */ /* 0x000fea000b800000 */
.L_x_361:
[----:B------:R-:W-:-:S13]  /*4450*/  ISETP.GE.AND P0, PT, R12, UR7, PT ;  /* 0x000000070c007c0c */ /* 0x000fda000bf06270 */
.L_x_365:
        /* <DEDUP_REMOVED lines=36> */
.L_x_360:
[----:B------:R-:W-:-:S09]  /*46a0*/  UISETP.NE.AND UP0, UPT, UR4, URZ, UPT ;  /* 0x000000ff0400728c */ /* 0x000fd2000bf05270 */
[----:B------:R-:W-:Y:S05]  /*46b0*/  BRA.U !UP0, `(.L_x_359) ;  /* 0x0000000108447547 */ /* 0x000fea000b800000 */
[----:B------:R-:W-:Y:S01]  /*46c0*/  IMAD R13, R13, 0x24, R14 ;  /* 0x000000240d0d7824 */ /* 0x000fe200078e020e */
[----:B------:R-:W-:Y:S01]  /*46d0*/  ISETP.GE.AND P0, PT, R12, UR7, PT ;  /* 0x000000070c007c0c */ /* 0x000fe2000bf06270 */
[----:B------:R-:W-:Y:S02]  /*46e0*/  UIMAD.WIDE UR8, UR9, 0x4, URZ ;  /* 0x00000004090878a5 */ /* 0x000fe4000f8e02ff */
[----:B------:R-:W-:Y:S01]  /*46f0*/  UIADD3 UR4, UPT, UPT, -UR4, URZ, URZ ;  /* 0x000000ff04047290 */ /* 0x000fe2000fffe1ff */
[----:B------:R-:W-:-:S11]  /*4700*/  IADD3 R6, PT, PT, R13, UR6, RZ ;  /* 0x000000060d067c10 */ /* 0x000fd6000fffe0ff */
.L_x_366:
        /* <DEDUP_REMOVED lines=12> */
.L_x_359:
[----:B------:R-:W-:-:S04]  /*47d0*/  IADD3 R12, PT, PT, R12, UR20, RZ ;  /* 0x000000140c0c7c10 */ /* 0x000fc8000fffe0ff */
[----:B------:R-:W-:-:S13]  /*47e0*/  ISETP.GE.AND P0, PT, R12, UR21, PT ;  /* 0x000000150c007c0c */ /* 0x000fda000bf06270 */
[----:B------:R-:W-:Y:S05]  /*47f0*/  @P0 EXIT ;  /* 0x000000000000094d */ /* 0x000fea0003800000 */
[----:B0-----:R-:W-:Y:S01]  /*4800*/  IABS R10, UR22 ;  /* 0x00000016000a7c13 */ /* 0x001fe20008000000 */
[----:B------:R-:W0:Y:S01]  /*4810*/  LDC R9, c[0x0][0x434] ;  /* 0x00010d00ff097b82 */ /* 0x000e220000000800 */
[----:B------:R-:W-:Y:S01]  /*4820*/  IABS R13, R12 ;  /* 0x0000000c000d7213 */ /* 0x000fe20000000000 */
        /* <DEDUP_REMOVED lines=75> */
        .weak           $__internal_9_$__cuda_sm20_div_s64
        .type           $__internal_9_$__cuda_sm20_div_s64,@function
        .size           $__internal_9_$__cuda_sm20_div_s64,(.L_x_14715 - $__internal_9_$__cuda_sm20_div_s64)
$__internal_9_$__cuda_sm20_div_s64:
        /* <DEDUP_REMOVED lines=74> */
[----:B------:R-:W-:Y:S01]  /*5180*/  IMAD.MOV.U32 R15, RZ, RZ, 0x0 ;  /* 0x00000000ff0f7424 */ /* 0x000fe200078e00ff */
[----:B------:R-:W-:Y:S02]  /*5190*/  ISETP.GE.AND P2, PT, R13, RZ, PT ;  /* 0x000000ff0d00720c */ /* 0x000fe40003f46270 */
[----:B------:R-:W-:Y:S02]  /*51a0*/  SEL R14, R11, R14, P0 ;  /* 0x0000000e0b0e7207 */ /* 0x000fe40000000000 */
[----:B------:R-:W-:-:S02]  /*51b0*/  IADD3 R11, P1, PT, RZ, -R10, RZ ;  /* 0x8000000aff0b7210 */ /* 0x000fc40007f3e0ff */
        /* <DEDUP_REMOVED lines=8> */
[----:B------:R-:W-:Y:S06]  /*5240*/  RET.REL.NODEC R14 `(_ZN5flash32flash_fwd_splitkv_combine_kernelI23Flash_fwd_kernel_traitsILi64ELi64ELi256ELi4ELb0ELb0EN7cutlass10bfloat16_tE19Flash_kernel_traitsILi64ELi64ELi256ELi4ES3_EELi8ELi5ELb1EEEvNS_16Flash_fwd_paramsE) ;  /* 0xffffffac0e6c7950 */ /* 0x000fec0003c3ffff */
.L_x_367:
        /* <DEDUP_REMOVED lines=11> */
.L_x_14715:


//--------------------- .text._ZN5flash32flash_fwd_splitkv_combine_kernelI23Flash_fwd_kernel_traitsILi64ELi64ELi256ELi4ELb0ELb0EN7cutlass10bfloat16_tE19Flash_kernel_traitsILi64ELi64ELi256ELi4ES3_EELi8ELi4ELb1EEEvNS_16Flash_fwd_paramsE --------------------------
	.section	.text._ZN5flash32flash_fwd_splitkv_combine_kernelI23Flash_fwd_kernel_traitsILi64ELi64ELi256ELi4ELb0ELb0EN7cutlass10bfloat16_tE19Flash_kernel_traitsILi64ELi64ELi256ELi4ES3_EELi8ELi4ELb1EEEvNS_16Flash_fwd_paramsE,"ax",@progbits
	.align	128
        .global         _ZN5flash32flash_fwd_splitkv_combine_kernelI23Flash_fwd_kernel_traitsILi64ELi64ELi256ELi4ELb0ELb0EN7cutlass10bfloat16_tE19Flash_kernel_traitsILi64ELi64ELi256ELi4ES3_EELi8ELi4ELb1EEEvNS_16Flash_fwd_paramsE
        .type           _ZN5flash32flash_fwd_splitkv_combine_kernelI23Flash_fwd_kernel_traitsILi64ELi64ELi256ELi4ELb0ELb0EN7cutlass10bfloat16_tE19Flash_kernel_traitsILi64ELi64ELi256ELi4ES3_EELi8ELi4ELb1EEEvNS_16Flash_fwd_paramsE,@function
        .size           _ZN5flash32flash_fwd_splitkv_combine_kernelI23Flash_fwd_kernel_traitsILi64ELi64ELi256ELi4ELb0ELb0EN7cutlass10bfloat16_tE19Flash_kernel_traitsILi64ELi64ELi256ELi4ES3_EELi8ELi4ELb1EEEvNS_16Flash_fwd_paramsE,(.L_x_14716 - _ZN5flash32flash_fwd_splitkv_combine_kernelI23Flash_fwd_kernel_traitsILi64ELi64ELi256ELi4ELb0ELb0EN7cutlass10bfloat16_tE19Flash_kernel_traitsILi64ELi64ELi256ELi4ES3_EELi8ELi4ELb1EEEvNS_16Flash_fwd_paramsE)
        .other          _ZN5flash32flash_fwd_splitkv_combine_kernelI23Flash_fwd_kernel_traitsILi64ELi64ELi256ELi4ELb0ELb0EN7cutlass10bfloat16_tE19Flash_kernel_traitsILi64ELi64ELi256ELi4ES3_EELi8ELi4ELb1EEEvNS_16Flash_fwd_paramsE,@"STO_CUDA_ENTRY STV_DEFAULT"
_ZN5flash32flash_fwd_splitkv_combine_kernelI23Flash_fwd_kernel_traitsILi64ELi64ELi256ELi4ELb0ELb0EN7cutlass10bfloat16_tE19Flash_kernel_traitsILi64ELi64ELi256ELi4ES3_EELi8ELi4ELb1EEEvNS_16Flash_fwd_paramsE:
.text._ZN5flash32flash_fwd_splitkv_combine_kernelI23Flash_fwd_kernel_traitsILi64ELi64ELi256ELi4ELb0ELb0EN7cutlass10bfloat16_tE19Flash_kernel_traitsILi64ELi64ELi256ELi4ES3_EELi8ELi4ELb1EEEvNS_16Flash_fwd_paramsE:
[----:B------:R-:W-:Y:S01]  /*0000*/  LDC R1, c[0x0][0x37c] ;  /* 0x0000df00ff017b82 */ /* 0x000fe20000000800 */
[----:B------:R-:W0:Y:S07]  /*0010*/  LDCU UR8, c[0x0][0x3e0] ;  /* 0x00007c00ff0877ac */ /* 0x000e2e0008000800 */
[----:B------:R-:W1:Y:S01]  /*0020*/  S2UR UR13, SR_CTAID.X ;  /* 0x00000000000d79c3 */ /* 0x000e620000002500 */
[----:B------:R-:W0:Y:S02]  /*0030*/  LDCU.64 UR14, c[0x0][0x430] ;  /* 0x00008600ff0e77ac */ /* 0x000e240008000a00 */
[----:B0-----:R-:W-:-:S02]  /*0040*/  UIMAD UR8, UR8, UR15, URZ ;  /* 0x0000000f080872a4 */ /* 0x001fc4000f8e02ff */
[----:B-1----:R-:W-:Y:S02]  /*0050*/  USHF.L.U32 UR13, UR13, 0x3, URZ ;  /* 0x000000030d0d7899 */ /* 0x002fe400080006ff */
[----:B------:R-:W-:-:S04]  /*0060*/  UIMAD UR14, UR8, UR14, URZ ;  /* 0x0000000e080e72a4 */ /* 0x000fc8000f8e02ff */
[----:B------:R-:W-:-:S04]  /*0070*/  UISETP.LT.AND UP0, UPT, UR14, UR15, UPT ;  /* 0x0000000f0e00728c */ /* 0x000fc8000bf01270 */
[----:B------:R-:W-:Y:S02]  /*0080*/  USEL UR12, UR14, UR15, UP0 ;  /* 0x0000000f0e0c7287 */ /* 0x000fe40008000000 */
[----:B------:R-:W-:Y:S02]  /*0090*/  USHF.R.S32.HI UR15, URZ, 0x1f, UR14 ;  /* 0x0000001fff0f7899 */ /* 0x000fe4000801140e */
        /* <DEDUP_REMOVED lines=28> */
.L_x_368:
[----:B------:R-:W-:Y:S01]  /*0260*/  IMAD.U32 R16, RZ, RZ, UR14 ;  /* 0x0000000eff107e24 */ /* 0x000fe2000f8e00ff */
[----:B------:R-:W-:Y:S01]  /*0270*/  MOV R20, UR12 ;  /* 0x0000000c00147c02 */ /* 0x000fe20008000f00 */
[----:B------:R-:W-:Y:S01]  /*0280*/  IMAD.U32 R21, RZ, RZ, UR15 ;  /* 0x0000000fff157e24 */ /* 0x000fe2000f8e00ff */
[----:B------:R-:W-:Y:S02]  /*0290*/  MOV R19, UR7 ;  /* 0x0000000700137c02 */ /* 0x000fe40008000f00 */
[----:B------:R-:W-:Y:S02]  /*02a0*/  MOV R18, 0x2c0 ;  /* 0x000002c000127802 */ /* 0x000fe40000000f00 */
[----:B------:R-:W-:Y:S05]  /*02b0*/  CALL.REL.NOINC `($__internal_10_$__cuda_sm20_div_s64) ;  /* 0x0000004800307944 */ /* 0x000fea0003c00000 */
[----:B------:R-:W-:-:S07]  /*02c0*/  MOV R11, R13 ;  /* 0x0000000d000b7202 */ /* 0x000fce0000000f00 */
.L_x_369:
        /* <DEDUP_REMOVED lines=30> */
.L_x_371:
[----:B------:R-:W-:Y:S01]  /*04b0*/  IMAD.MOV.U32 R16, RZ, RZ, R10 ;  /* 0x000000ffff107224 */ /* 0x000fe200078e000a */
[----:B------:R-:W-:Y:S02]  /*04c0*/  MOV R21, R11 ;  /* 0x0000000b00157202 */ /* 0x000fe40000000f00 */
[----:B------:R-:W-:Y:S02]  /*04d0*/  MOV R18, 0x4f0 ;  /* 0x000004f000127802 */ /* 0x000fe40000000f00 */
[----:B------:R-:W-:Y:S05]  /*04e0*/  CALL.REL.NOINC `($__internal_10_$__cuda_sm20_div_s64) ;  /* 0x0000004400a47944 */ /* 0x000fea0003c00000 */
[----:B------:R-:W-:Y:S02]  /*04f0*/  MOV R4, R10 ;  /* 0x0000000a00047202 */ /* 0x000fe40000000f00 */
[----:B------:R-:W-:Y:S02]  /*0500*/  MOV R5, R13 ;  /* 0x0000000d00057202 */ /* 0x000fe40000000f00 */
.L_x_372:
[----:B------:R-:W-:Y:S05]  /*0510*/  BSYNC.RECONVERGENT B0 ;  /* 0x0000000000007941 */ /* 0x000fea0003800200 */
.L_x_370:
        /* <DEDUP_REMOVED lines=57> */
.L_x_374:
[----:B------:R-:W-:Y:S01]  /*08b0*/  IMAD.MOV.U32 R16, RZ, RZ, R20 ;  /* 0x000000ffff107224 */ /* 0x000fe200078e0014 */
[----:B------:R-:W-:Y:S01]  /*08c0*/  MOV R20, R11 ;  /* 0x0000000b00147202 */ /* 0x000fe20000000f00 */
[----:B------:R-:W-:Y:S01]  /*08d0*/  IMAD.MOV.U32 R21, RZ, RZ, R19 ;  /* 0x000000ffff157224 */ /* 0x000fe200078e0013 */
[----:B------:R-:W-:Y:S02]  /*08e0*/  MOV R19, R29 ;  /* 0x0000001d00137202 */ /* 0x000fe40000000f00 */
[----:B------:R-:W-:Y:S02]  /*08f0*/  MOV R18, 0x910 ;  /* 0x0000091000127802 */ /* 0x000fe40000000f00 */
[----:B------:R-:W-:Y:S05]  /*0900*/  CALL.REL.NOINC `($__internal_10_$__cuda_sm20_div_s64) ;  /* 0x00000040009c7944 */ /* 0x000fea0003c00000 */
[----:B------:R-:W-:Y:S02]  /*0910*/  MOV R12, R10 ;  /* 0x0000000a000c7202 */ /* 0x000fe40000000f00 */
.L_x_375:
[----:B------:R-:W-:Y:S05]  /*0920*/  BSYNC.RECONVERGENT B0 ;  /* 0x0000000000007941 */ /* 0x000fea0003800200 */
.L_x_373:
        /* <DEDUP_REMOVED lines=69> */
[----:B------:R-:W-:Y:S02]  /*0d80*/  ULOP3.LUT UR10, UR10, UR5, URZ, 0x3c, !UPT ;  /* 0x000000050a0a7292 */ /* 0x000fe4000f8e3cff */
[----:B------:R-:W-:Y:S01]  /*0d90*/  UMOV UR17, UR23 ;  /* 0x0000001700117c82 */ /* 0x000fe20008000000 */
[----:B------:R-:W-:Y:S01]  /*0da0*/  ISETP.LE.AND P0, PT, RZ, UR22, PT ;  /* 0x00000016ff007c0c */ /* 0x000fe2000bf03270 */
[----:B------:R-:W-:Y:S01]  /*0db0*/  UIADD3 UR19, UPT, UPT, -UR17, URZ, URZ ;  /* 0x000000ff11137290 */ /* 0x000fe2000fffe1ff */
[----:B------:R-:W0:Y:S03]  /*0dc0*/  LDCU.U8 UR18, c[0x0][0x549] ;  /* 0x0000a920ff1277ac */ /* 0x000e260008000000 */
[----:B------:R-:W-:-:S04]  /*0dd0*/  UIMAD UR19, UR20, UR19, UR21 ;  /* 0x00000013141372a4 */ /* 0x000fc8000f8e0215 */
[----:B------:R-:W-:Y:S02]  /*0de0*/  @!P1 VIADD R0, R0, -UR16 ;  /* 0x8000001000009c36 */ /* 0x000fe40008000000 */
[----:B------:R-:W-:Y:S01]  /*0df0*/  @!P1 VIADD R3, R3, 0x1 ;  /* 0x0000000103039836 */ /* 0x000fe20000000000 */
[----:B------:R-:W-:Y:S01]  /*0e00*/  ISETP.NE.AND P1, PT, RZ, UR6, PT ;  /* 0x00000006ff007c0c */ /* 0x000fe2000bf25270 */
[----:B------:R-:W-:Y:S01]  /*0e10*/  UISETP.GT.U32.AND UP1, UPT, UR20, UR19, UPT ;  /* 0x000000131400728c */ /* 0x000fe2000bf24070 */
[----:B------:R-:W-:Y:S01]  /*0e20*/  ISETP.GE.U32.AND P2, PT, R0, UR16, PT ;  /* 0x0000001000007c0c */ /* 0x000fe2000bf46070 */
[----:B0-----:R-:W-:-:S09]  /*0e30*/  UISETP.NE.AND UP0, UPT, UR18, URZ, UPT ;  /* 0x000000ff1200728c */ /* 0x001fd2000bf05270 */
[----:B------:R-:W-:Y:S02]  /*0e40*/  @!UP1 UIADD3 UR19, UPT, UPT, UR19, -UR20, URZ ;  /* 0x8000001413139290 */ /* 0x000fe4000fffe0ff */
[----:B------:R-:W-:Y:S01]  /*0e50*/  USEL UR9, UR9, 0x1, !UP0 ;  /* 0x0000000109097887 */ /* 0x000fe2000c000000 */
[----:B------:R-:W-:Y:S01]  /*0e60*/  @P2 VIADD R3, R3, 0x1 ;  /* 0x0000000103032836 */ /* 0x000fe20000000000 */
[----:B------:R-:W-:Y:S02]  /*0e70*/  UISETP.GE.U32.AND UP3, UPT, UR19, UR20, UPT ;  /* 0x000000141300728c */ /* 0x000fe4000bf66070 */
[----:B------:R-:W-:Y:S01]  /*0e80*/  UISETP.GE.AND UP0, UPT, UR10, URZ, UPT ;  /* 0x000000ff0a00728c */ /* 0x000fe2000bf06270 */
[----:B------:R-:W-:Y:S01]  /*0e90*/  @!P0 IMAD.MOV R3, RZ, RZ, -R3 ;  /* 0x000000ffff038224 */ /* 0x000fe200078e0a03 */
[----:B------:R-:W-:Y:S01]  /*0ea0*/  @!P1 LOP3.LUT R3, RZ, UR16, RZ, 0x33, !PT ;  /* 0x00000010ff039c12 */ /* 0x000fe2000f8e33ff */
[----:B------:R-:W-:Y:S02]  /*0eb0*/  @!UP1 UIADD3 UR17, UPT, UPT, UR17, 0x1, URZ ;  /* 0x0000000111119890 */ /* 0x000fe4000fffe0ff */
[----:B------:R-:W-:Y:S01]  /*0ec0*/  UISETP.NE.AND UP1, UPT, UR11, URZ, UPT ;  /* 0x000000ff0b00728c */ /* 0x000fe2000bf25270 */
[----:B------:R-:W-:Y:S01]  /*0ed0*/  ISETP.LT.U32.AND P0, PT, R12, R3, PT ;  /* 0x000000030c00720c */ /* 0x000fe20003f01070 */
[----:B------:R-:W-:Y:S01]  /*0ee0*/  USHF.R.S32.HI UR11, URZ, 0x1f, UR6 ;  /* 0x0000001fff0b7899 */ /* 0x000fe20008011406 */
[----:B------:R-:W-:Y:S01]  /*0ef0*/  SHF.R.S32.HI R7, RZ, 0x1f, R3 ;  /* 0x0000001fff077819 */ /* 0x000fe20000011403 */
[----:B------:R-:W-:-:S02]  /*0f00*/  @UP3 UIADD3 UR17, UPT, UPT, UR17, 0x1, URZ ;  /* 0x0000000111113890 */ /* 0x000fc4000fffe0ff */
[----:B------:R-:W-:Y:S01]  /*0f10*/  USEL UR10, URZ, 0x1, !UP1 ;  /* 0x00000001ff0a7887 */ /* 0x000fe2000c800000 */
[CC--:B------:R-:W-:Y:S01]  /*0f20*/  ISETP.LT.AND.EX P0, PT, R13.reuse, R7.reuse, PT, P0 ;  /* 0x000000070d00720c */ /* 0x0c0fe20003f01300 */
[----:B------:R-:W-:Y:S02]  /*0f30*/  @!UP0 UIADD3 UR17, UPT, UPT, -UR17, URZ, URZ ;  /* 0x000000ff11118290 */ /* 0x000fe4000fffe1ff */
[----:B------:R-:W-:Y:S01]  /*0f40*/  ULOP3.LUT UR10, UR11, UR10, URZ, 0xfc, !UPT ;  /* 0x0000000a0b0a7292 */ /* 0x000fe2000f8efcff */
[C---:B------:R-:W-:Y:S01]  /*0f50*/  SEL R0, R13.reuse, R7, P0 ;  /* 0x000000070d007207 */ /* 0x040fe20000000000 */
[----:B------:R-:W-:Y:S01]  /*0f60*/  @!UP2 ULOP3.LUT UR17, URZ, UR5, URZ, 0x33, !UPT ;  /* 0x00000005ff11a292 */ /* 0x000fe2000f8e33ff */
        /* <DEDUP_REMOVED lines=24> */
.L_x_377:
[----:B------:R-:W-:Y:S01]  /*10f0*/  IMAD.MOV.U32 R16, RZ, RZ, R12 ;  /* 0x000000ffff107224 */ /* 0x000fe200078e000c */
[----:B------:R-:W-:Y:S01]  /*1100*/  MOV R20, R8 ;  /* 0x0000000800147202 */ /* 0x000fe20000000f00 */
[----:B------:R-:W-:Y:S01]  /*1110*/  IMAD.MOV.U32 R21, RZ, RZ, R13 ;  /* 0x000000ffff157224 */ /* 0x000fe200078e000d */
[----:B------:R-:W-:Y:S02]  /*1120*/  MOV R19, R0 ;  /* 0x0000000000137202 */ /* 0x000fe40000000f00 */
[----:B------:R-:W-:Y:S02]  /*1130*/  MOV R18, 0x1150 ;  /* 0x0000115000127802 */ /* 0x000fe40000000f00 */
[----:B------:R-:W-:Y:S05]  /*1140*/  CALL.REL.NOINC `($__internal_10_$__cuda_sm20_div_s64) ;  /* 0x00000038008c7944 */ /* 0x000fea0003c00000 */
[----:B------:R-:W-:Y:S02]  /*1150*/  MOV R34, R10 ;  /* 0x0000000a00227202 */ /* 0x000fe40000000f00 */
[----:B------:R-:W-:Y:S02]  /*1160*/  MOV R35, R13 ;  /* 0x0000000d00237202 */ /* 0x000fe40000000f00 */
.L_x_378:
[----:B------:R-:W-:Y:S05]  /*1170*/  BSYNC.RECONVERGENT B0 ;  /* 0x0000000000007941 */ /* 0x000fea0003800200 */
.L_x_376:
        /* <DEDUP_REMOVED lines=57> */
.L_x_380:
[----:B------:R-:W-:Y:S01]  /*1510*/  IMAD.MOV.U32 R16, RZ, RZ, R4 ;  /* 0x000000ffff107224 */ /* 0x000fe200078e0004 */
[----:B------:R-:W-:Y:S01]  /*1520*/  MOV R21, R5 ;  /* 0x0000000500157202 */ /* 0x000fe20000000f00 */
[----:B------:R-:W-:Y:S01]  /*1530*/  IMAD.MOV.U32 R20, RZ, RZ, R7 ;  /* 0x000000ffff147224 */ /* 0x000fe200078e0007 */
[----:B------:R-:W-:Y:S02]  /*1540*/  MOV R18, 0x1560 ;  /* 0x0000156000127802 */ /* 0x000fe40000000f00 */
[----:B------:R-:W-:Y:S05]  /*1550*/  CALL.REL.NOINC `($__internal_10_$__cuda_sm20_div_s64) ;  /* 0x0000003400887944 */ /* 0x000fea0003c00000 */
[----:B------:R-:W-:Y:S02]  /*1560*/  MOV R14, R10 ;  /* 0x0000000a000e7202 */ /* 0x000fe40000000f00 */
[----:B------:R-:W-:Y:S02]  /*1570*/  MOV R15, R13 ;  /* 0x0000000d000f7202 */ /* 0x000fe40000000f00 */
.L_x_381:
[----:B------:R-:W-:Y:S05]  /*1580*/  BSYNC.RECONVERGENT B0 ;  /* 0x0000000000007941 */ /* 0x000fea0003800200 */
.L_x_379:
[----:B------:R-:W0:Y:S01]  /*1590*/  LDC R3, c[0x0][0x434] ;  /* 0x00010d00ff037b82 */ /* 0x000e220000000800 */
[----:B------:R-:W1:Y:S01]  /*15a0*/  S2R R4, SR_TID.X ;  /* 0x0000000000047919 */ /* 0x000e620000002100 */
[----:B------:R-:W-:Y:S01]  /*15b0*/  IMAD.MOV.U32 R12, RZ, RZ, RZ ;  /* 0x000000ffff0c7224 */ /* 0x000fe200078e00ff */
        /* <DEDUP_REMOVED lines=13> */
[----:B------:R-:W-:-:S04]  /*1690*/  @!P1 SHF.L.U32 R10, R4, 0x2, RZ ;  /* 0x00000002040a9819 */ /* 0x000fc800000006ff */
[----:B------:R-:W-:Y:S01]  /*16a0*/  @!P1 LOP3.LUT R10, R10, 0x1c, RZ, 0xc0, !PT ;  /* 0x0000001c0a0a9812 */ /* 0x000fe200078ec0ff */
[----:B------:R-:W0:Y:S02]  /*16b0*/  F2I.FTZ.U32.TRUNC.NTZ R13, R13 ;  /* 0x0000000d000d7305 */ /* 0x000e24000021f000 */
[----:B0-----:R-:W-:-:S04]  /*16c0*/  IMAD.MOV R5, RZ, RZ, -R13 ;  /* 0x000000ffff057224 */ /* 0x001fc800078e0a0d */
[----:B------:R-:W-:Y:S01]  /*16d0*/  IMAD R9, R5, R6, RZ ;  /* 0x0000000605097224 */ /* 0x000fe200078e02ff */
[----:B------:R-:W-:Y:S02]  /*16e0*/  IABS R5, R2 ;  /* 0x0000000200057213 */ /* 0x000fe40000000000 */
[----:B------:R-:W-:Y:S01]  /*16f0*/  LOP3.LUT R2, R2, R3, RZ, 0x3c, !PT ;  /* 0x0000000302027212 */ /* 0x000fe200078e3cff */
        /* <DEDUP_REMOVED lines=12> */
[----:B------:R-:W-:Y:S02]  /*17c0*/  ISETP.NE.AND P0, PT, R3, RZ, PT ;  /* 0x000000ff0300720c */ /* 0x000fe40003f05270 */
[----:B------:R-:W-:Y:S01]  /*17d0*/  ISETP.GE.U32.AND P3, PT, R13, R6, PT ;  /* 0x000000060d00720c */ /* 0x000fe20003f66070 */
[----:B---3--:R-:W-:Y:S01]  /*17e0*/  IMAD R6, R3, UR5, RZ ;  /* 0x0000000503067c24 */ /* 0x008fe2000f8e02ff */
[----:B0-----:R-:W-:-:S05]  /*17f0*/  @!P1 LEA R9, R9, R2, 0x18 ;  /* 0x0000000209099211 */ /* 0x001fca00078ec0ff */
[----:B------:R-:W-:-:S04]  /*1800*/  @!P1 IMAD R9, R16, 0x24, R9 ;  /* 0x0000002410099824 */ /* 0x000fc800078e0209 */
[----:B------:R-:W-:Y:S01]  /*1810*/  @!P1 IMAD.IADD R10, R9, 0x1, R10 ;  /* 0x00000001090a9824 */ /* 0x000fe200078e020a */
[----:B-1----:R-:W-:Y:S01]  /*1820*/  @!P1 LEA R2, R5, R2, 0x18 ;  /* 0x0000000205029211 */ /* 0x002fe200078ec0ff */
[----:B------:R-:W-:Y:S01]  /*1830*/  @P3 VIADD R19, R19, 0x1 ;  /* 0x0000000113133836 */ /* 0x000fe20000000000 */
[----:B------:R-:W-:-:S03]  /*1840*/  LOP3.LUT R9, R4, 0xf, RZ, 0xc0, !PT ;  /* 0x0000000f04097812 */ /* 0x000fc600078ec0ff */
[----:B------:R-:W-:Y:S01]  /*1850*/  @!P2 IMAD.MOV R19, RZ, RZ, -R19 ;  /* 0x000000ffff13a224 */ /* 0x000fe200078e0a13 */
[----:B------:R-:W-:Y:S01]  /*1860*/  @!P0 LOP3.LUT R19, RZ, R3, RZ, 0x33, !PT ;  /* 0x00000003ff138212 */ /* 0x000fe200078e33ff */
[----:B------:R-:W-:Y:S01]  /*1870*/  @!P1 IMAD R13, R9, 0x24, R2 ;  /* 0x00000024090d9824 */ /* 0x000fe200078e0202 */
[----:B--2---:R-:W-:-:S03]  /*1880*/  ISETP.GE.AND P0, PT, R16, UR17, PT ;  /* 0x0000001110007c0c */ /* 0x004fc6000bf06270 */
        /* <DEDUP_REMOVED lines=22> */
.L_x_383:
[----:B0-----:R-:W-:Y:S05]  /*19f0*/  BSYNC.RECONVERGENT B0 ;  /* 0x0000000000007941 */ /* 0x001fea0003800200 */
.L_x_382:
[----:B-----5:R0:W-:Y:S01]  /*1a00*/  @!P1 STS [R10], R17 ;  /* 0x000000110a009388 */ /* 0x0201e20000000800 */
[----:B------:R-:W-:Y:S01]  /*1a10*/  BAR.SYNC.DEFER_BLOCKING 0x0 ;  /* 0x0000000000007b1d */ /* 0x000fe20000010000 */
[----:B------:R-:W-:-:S05]  /*1a20*/  ISETP.NE.AND P5, PT, R5, RZ, PT ;  /* 0x000000ff0500720c */ /* 0x000fca0003fa5270 */
[----:B------:R-:W-:Y:S02]  /*1a30*/  BSSY.RECONVERGENT B1, `(.L_x_384) ;  /* 0x0000178000017945 */ /* 0x000fe40003800200 */
[----:B0-----:R-:W0:Y:S01]  /*1a40*/  LDC R17, c[0x0][0x3e0] ;  /* 0x0000f800ff117b82 */ /* 0x001e220000000800 */
[----:B------:R-:W2:Y:S01]  /*1a50*/  @!P1 LDS R25, [R3] ;  /* 0x0000000003199984 */ /* 0x000ea20000000800 */
[----:B0-----:R-:W-:-:S04]  /*1a60*/  IABS R16, R17 ;  /* 0x0000001100107213 */ /* 0x001fc80000000000 */
[----:B-1----:R-:W0:Y:S01]  /*1a70*/  I2F.RP R22, R16 ;  /* 0x0000001000167306 */ /* 0x002e220000209400 */
[----:B--2---:R-:W1:Y:S07]  /*1a80*/  SHFL.BFLY PT, R2, R25, 0x8, 0x1f ;  /* 0x0d001f0019027f89 */ /* 0x004e6e00000e0000 */
[----:B0-----:R-:W0:Y:S02]  /*1a90*/  MUFU.RCP R30, R22 ;  /* 0x00000016001e7308 */ /* 0x001e240000001000 */
[----:B0-----:R-:W-:-:S06]  /*1aa0*/  VIADD R30, R30, 0xffffffe ;  /* 0x0ffffffe1e1e7836 */ /* 0x001fcc0000000000 */
[----:B------:R0:W-:Y:S01]  /*1ab0*/  F2I.FTZ.U32.TRUNC.NTZ R31, R30 ;  /* 0x0000001e001f7305 */ /* 0x0001e2000021f000 */
[----:B-1----:R-:W-:-:S05]  /*1ac0*/  FMNMX.FTZ R23, R2, R25, !PT ;  /* 0x0000001902177209 */ /* 0x002fca0007810000 */
[----:B------:R-:W1:Y:S01]  /*1ad0*/  SHFL.BFLY PT, R20, R23, 0x4, 0x1f ;  /* 0x0c801f0017147f89 */ /* 0x000e6200000e0000 */
[----:B0-----:R-:W-:Y:S01]  /*1ae0*/  HFMA2 R30, -RZ, RZ, 0, 0 ;  /* 0x00000000ff1e7431 */ /* 0x001fe200000001ff */
[----:B-1----:R-:W-:-:S05]  /*1af0*/  FMNMX.FTZ R20, R23, R20, !PT ;  /* 0x0000001417147209 */ /* 0x002fca0007810000 */
[----:B------:R-:W0:Y:S02]  /*1b00*/  SHFL.BFLY PT, R13, R20, 0x2, 0x1f ;  /* 0x0c401f00140d7f89 */ /* 0x000e2400000e0000 */
[----:B0-----:R-:W-:Y:S02]  /*1b10*/  FMNMX.FTZ R13, R20, R13, !PT ;  /* 0x0000000d140d7209 */ /* 0x001fe40007810000 */
[----:B------:R-:W0:Y:S03]  /*1b20*/  I2F.RP R20, R21 ;  /* 0x0000001500147306 */ /* 0x000e260000209400 */
[----:B------:R-:W1:Y:S05]  /*1b30*/  SHFL.BFLY PT, R2, R13, 0x1, 0x1f ;  /* 0x0c201f000d027f89 */ /* 0x000e6a00000e0000 */
[----:B0-----:R-:W0:Y:S01]  /*1b40*/  MUFU.RCP R26, R20 ;  /* 0x00000014001a7308 */ /* 0x001e220000001000 */
[----:B-1----:R-:W-:Y:S01]  /*1b50*/  FMNMX.FTZ R2, R13, R2, !PT ;  /* 0x000000020d027209 */ /* 0x002fe20007810000 */
[----:B------:R-:W-:-:S03]  /*1b60*/  IMAD.MOV R13, RZ, RZ, -R31 ;  /* 0x000000ffff0d7224 */ /* 0x000fc600078e0a1f */
[----:B------:R-:W-:Y:S01]  /*1b70*/  FSETP.NEU.FTZ.AND P0, PT, R2, -INF , PT ;  /* 0xff8000000200780b */ /* 0x000fe20003f1d000 */
[----:B------:R-:W-:Y:S02]  /*1b80*/  IMAD R13, R13, R16, RZ ;  /* 0x000000100d0d7224 */ /* 0x000fe400078e02ff */
[----:B0-----:R-:W-:Y:S01]  /*1b90*/  VIADD R26, R26, 0xffffffe ;  /* 0x0ffffffe1a1a7836 */ /* 0x001fe20000000000 */
[----:B------:R-:W-:Y:S01]  /*1ba0*/  FSEL R2, R2, RZ, P0 ;  /* 0x000000ff02027208 */ /* 0x000fe20000000000 */
[----:B------:R-:W-:Y:S02]  /*1bb0*/  IMAD.HI.U32 R13, R31, R13, R30 ;  /* 0x0000000d1f0d7227 */ /* 0x000fe400078e001e */
[----:B------:R-:W0:Y:S02]  /*1bc0*/  F2I.FTZ.U32.TRUNC.NTZ R27, R26 ;  /* 0x0000001a001b7305 */ /* 0x000e24000021f000 */
[----:B------:R-:W-:-:S04]  /*1bd0*/  FADD.FTZ R3, -R2, R25 ;  /* 0x0000001902037221 */ /* 0x000fc80000010100 */
[----:B------:R-:W-:-:S06]  /*1be0*/  FMUL.FTZ R3, R3, 1.4426950216293334961 ;  /* 0x3fb8aa3b03037820 */ /* 0x000fcc0000410000 */
        /* <DEDUP_REMOVED lines=9> */
[----:B------:R-:W-:Y:S02]  /*1c80*/  IMAD.MOV R3, RZ, RZ, -R3 ;  /* 0x000000ffff037224 */ /* 0x000fe400078e0a03 */
[----:B0-----:R-:W-:Y:S01]  /*1c90*/  FADD.FTZ R23, R10, R23 ;  /* 0x000000170a177221 */ /* 0x001fe20000010000 */
[----:B------:R-:W-:-:S04]  /*1ca0*/  IABS R10, R18 ;  /* 0x00000012000a7213 */ /* 0x000fc80000000000 */
[----:B------:R-:W0:Y:S01]  /*1cb0*/  SHFL.BFLY PT, R22, R23, 0x2, 0x1f ;  /* 0x0c401f0017167f89 */ /* 0x000e2200000e0000 */
[----:B------:R-:W-:-:S04]  /*1cc0*/  IMAD.HI.U32 R13, R13, R10, RZ ;  /* 0x0000000a0d0d7227 */ /* 0x000fc800078e00ff */
[----:B------:R-:W-:-:S04]  /*1cd0*/  IMAD.HI.U32 R20, R27, R10, RZ ;  /* 0x0000000a1b147227 */ /* 0x000fc800078e00ff */
[----:B------:R-:W-:Y:S02]  /*1ce0*/  IMAD.MOV R27, RZ, RZ, -R13 ;  /* 0x000000ffff1b7224 */ /* 0x000fe400078e0a0d */
[--C-:B------:R-:W-:Y:S02]  /*1cf0*/  IMAD R24, R20, R3, R10.reuse ;  /* 0x0000000314187224 */ /* 0x100fe400078e020a */
[----:B------:R-:W-:Y:S01]  /*1d00*/  IMAD R27, R16, R27, R10 ;  /* 0x0000001b101b7224 */ /* 0x000fe200078e020a */
[----:B------:R-:W-:Y:S02]  /*1d10*/  LOP3.LUT R10, R18, R21, RZ, 0x3c, !PT ;  /* 0x00000015120a7212 */ /* 0x000fe400078e3cff */
[----:B------:R-:W-:Y:S02]  /*1d20*/  ISETP.GT.U32.AND P1, PT, R21, R24, PT ;  /* 0x000000181500720c */ /* 0x000fe40003f24070 */
[----:B------:R-:W-:Y:S02]  /*1d30*/  ISETP.GT.U32.AND P0, PT, R16, R27, PT ;  /* 0x0000001b1000720c */ /* 0x000fe40003f04070 */
[----:B------:R-:W-:-:S02]  /*1d40*/  LOP3.LUT R18, R18, R17, RZ, 0x3c, !PT ;  /* 0x0000001112127212 */ /* 0x000fc400078e3cff */
[----:B------:R-:W-:Y:S01]  /*1d50*/  ISETP.GE.AND P3, PT, R10, RZ, PT ;  /* 0x000000ff0a00720c */ /* 0x000fe20003f66270 */
[----:B0-----:R-:W-:-:S05]  /*1d60*/  FADD.FTZ R22, R23, R22 ;  /* 0x0000001617167221 */ /* 0x001fca0000010000 */
[----:B------:R-:W0:Y:S01]  /*1d70*/  SHFL.BFLY PT, R3, R22, 0x1, 0x1f ;  /* 0x0c201f0016037f89 */ /* 0x000e2200000e0000 */
[-C--:B------:R-:W-:Y:S02]  /*1d80*/  @!P1 IADD3 R24, PT, PT, R24, -R21.reuse, RZ ;  /* 0x8000001518189210 */ /* 0x080fe40007ffe0ff */
[----:B------:R-:W-:Y:S01]  /*1d90*/  @!P0 IMAD.IADD R27, R27, 0x1, -R16 ;  /* 0x000000011b1b8824 */ /* 0x000fe200078e0a10 */
[----:B------:R-:W-:Y:S01]  /*1da0*/  @!P0 IADD3 R13, PT, PT, R13, 0x1, RZ ;  /* 0x000000010d0d8810 */ /* 0x000fe20007ffe0ff */
[----:B------:R-:W-:Y:S01]  /*1db0*/  @!P1 VIADD R20, R20, 0x1 ;  /* 0x0000000114149836 */ /* 0x000fe20000000000 */
[----:B------:R-:W-:Y:S01]  /*1dc0*/  ISETP.GE.U32.AND P2, PT, R24, R21, PT ;  /* 0x000000151800720c */ /* 0x000fe20003f46070 */
[----:B------:R-:W-:Y:S01]  /*1dd0*/  IMAD.MOV.U32 R24, RZ, RZ, 0x7f800000 ;  /* 0x7f800000ff187424 */ /* 0x000fe200078e00ff */
[----:B------:R-:W-:Y:S02]  /*1de0*/  ISETP.GE.U32.AND P4, PT, R27, R16, PT ;  /* 0x000000101b00720c */ /* 0x000fe40003f86070 */
[----:B------:R-:W-:-:S09]  /*1df0*/  ISETP.NE.AND P0, PT, R17, RZ, PT ;  /* 0x000000ff1100720c */ /* 0x000fd20003f05270 */
[----:B------:R-:W-:Y:S01]  /*1e00*/  @P2 VIADD R20, R20, 0x1 ;  /* 0x0000000114142836 */ /* 0x000fe20000000000 */
[----:B------:R-:W-:Y:S01]  /*1e10*/  ISETP.GE.AND P2, PT, R18, RZ, PT ;  /* 0x000000ff1200720c */ /* 0x000fe20003f46270 */
[----:B------:R-:W-:Y:S02]  /*1e20*/  @P4 VIADD R13, R13, 0x1 ;  /* 0x000000010d0d4836 */ /* 0x000fe40000000000 */
[----:B------:R-:W-:Y:S01]  /*1e30*/  @!P3 IMAD.MOV R20, RZ, RZ, -R20 ;  /* 0x000000ffff14b224 */ /* 0x000fe200078e0a14 */
[----:B------:R-:W-:Y:S01]  /*1e40*/  ISETP.NE.AND P3, PT, R19, RZ, PT ;  /* 0x000000ff1300720c */ /* 0x000fe20003f65270 */
[----:B0-----:R-:W-:Y:S01]  /*1e50*/  FADD.FTZ R3, R22, R3 ;  /* 0x0000000316037221 */ /* 0x001fe20000010000 */
[----:B------:R-:W-:Y:S01]  /*1e60*/  IMAD.MOV.U32 R16, RZ, RZ, R13 ;  /* 0x000000ffff107224 */ /* 0x000fe200078e000d */
[----:B------:R-:W-:Y:S02]  /*1e70*/  @!P5 LOP3.LUT R20, RZ, R21, RZ, 0x33, !PT ;  /* 0x00000015ff14d212 */ /* 0x000fe400078e33ff */
[----:B------:R-:W-:-:S02]  /*1e80*/  SEL R10, RZ, 0x1, !P3 ;  /* 0x00000001ff0a7807 */ /* 0x000fc40005800000 */
[----:B------:R-:W-:Y:S02]  /*1e90*/  FSETP.NE.FTZ.AND P1, PT, R3, RZ, PT ;  /* 0x000000ff0300720b */ /* 0x000fe40003f35000 */
[----:B------:R-:W-:Y:S02]  /*1ea0*/  @!P2 IADD3 R16, PT, PT, -R16, RZ, RZ ;  /* 0x000000ff1010a210 */ /* 0x000fe40007ffe1ff */
[----:B------:R-:W-:Y:S02]  /*1eb0*/  @!P0 LOP3.LUT R16, RZ, R17, RZ, 0x33, !PT ;  /* 0x00000011ff108212 */ /* 0x000fe400078e33ff */
[----:B------:R-:W-:Y:S02]  /*1ec0*/  LOP3.LUT P0, RZ, R4, 0x38f, RZ, 0xc0, !PT ;  /* 0x0000038f04ff7812 */ /* 0x000fe4000780c0ff */
[----:B------:R-:W-:Y:S01]  /*1ed0*/  SHF.R.S32.HI R21, RZ, 0x1f, R5 ;  /* 0x0000001fff157819 */ /* 0x000fe20000011405 */
[----:B------:R-:W-:Y:S01]  /*1ee0*/  IMAD R5, R5, R6, RZ ;  /* 0x0000000605057224 */ /* 0x000fe200078e02ff */
[----:B------:R-:W-:-:S02]  /*1ef0*/  ISETP.LT.U32.AND P2, PT, R14, R20, PT ;  /* 0x000000140e00720c */ /* 0x000fc40003f41070 */
[----:B------:R-:W-:Y:S01]  /*1f00*/  SHF.R.S32.HI R19, RZ, 0x1f, R20 ;  /* 0x0000001fff137819 */ /* 0x000fe20000011414 */
[----:B------:R0:W1:Y:S01]  /*1f10*/  @P1 MUFU.LG2 R13, R3 ;  /* 0x00000003000d1308 */ /* 0x0000620000000c00 */
[----:B------:R-:W-:Y:S02]  /*1f20*/  LOP3.LUT R10, R21, R10, RZ, 0xfc, !PT ;  /* 0x0000000a150a7212 */ /* 0x000fe400078efcff */
[----:B------:R-:W-:-:S04]  /*1f30*/  ISETP.LT.AND.EX P2, PT, R15, R19, PT, P2 ;  /* 0x000000130f00720c */ /* 0x000fc80003f41320 */
        /* <DEDUP_REMOVED lines=38> */
[----:B0-----:R-:W-:Y:S01]  /*21a0*/  IMAD.MOV R10, RZ, RZ, -R15 ;  /* 0x000000ffff0a7224 */ /* 0x001fe200078e0a0f */
[----:B------:R-:W-:-:S03]  /*21b0*/  MOV R14, RZ ;  /* 0x000000ff000e7202 */ /* 0x000fc60000000f00 */
        /* <DEDUP_REMOVED lines=15> */
.L_x_387:
[----:B------:R-:W-:Y:S01]  /*22b0*/  IMAD.MOV.U32 R16, RZ, RZ, R2 ;  /* 0x000000ffff107224 */ /* 0x000fe200078e0002 */
[----:B------:R-:W-:Y:S01]  /*22c0*/  MOV R21, RZ ;  /* 0x000000ff00157202 */ /* 0x000fe20000000f00 */
[----:B------:R-:W-:Y:S01]  /*22d0*/  IMAD.MOV.U32 R20, RZ, RZ, R32 ;  /* 0x000000ffff147224 */ /* 0x000fe200078e0020 */
[----:B------:R-:W-:Y:S02]  /*22e0*/  MOV R18, 0x2300 ;  /* 0x0000230000127802 */ /* 0x000fe40000000f00 */
[----:B------:R-:W-:Y:S05]  /*22f0*/  CALL.REL.NOINC `($__internal_10_$__cuda_sm20_div_s64) ;  /* 0x0000002800207944 */ /* 0x000fea0003c00000 */
[----:B------:R-:W-:Y:S02]  /*2300*/  IADD3 R15, PT, PT, -R10, RZ, RZ ;  /* 0x000000ff0a0f7210 */ /* 0x000fe40007ffe1ff */
[----:B------:R-:W-:-:S03]  /*2310*/  MOV R33, R13 ;  /* 0x0000000d00217202 */ /* 0x000fc60000000f00 */
[----:B------:R-:W-:Y:S01]  /*2320*/  IMAD R14, R32, R15, R2 ;  /* 0x0000000f200e7224 */ /* 0x000fe200078e0202 */
[----:B------:R-:W-:-:S07]  /*2330*/  MOV R32, R10 ;  /* 0x0000000a00207202 */ /* 0x000fce0000000f00 */
.L_x_388:
        /* <DEDUP_REMOVED lines=59> */
.L_x_390:
[----:B------:R-:W-:Y:S01]  /*26f0*/  IMAD.MOV.U32 R16, RZ, RZ, R32 ;  /* 0x000000ffff107224 */ /* 0x000fe200078e0020 */
[----:B------:R-:W-:Y:S01]  /*2700*/  MOV R21, R33 ;  /* 0x0000002100157202 */ /* 0x000fe20000000f00 */
[----:B------:R-:W-:Y:S01]  /*2710*/  IMAD.MOV.U32 R20, RZ, RZ, R28 ;  /* 0x000000ffff147224 */ /* 0x000fe200078e001c */
[----:B------:R-:W-:Y:S02]  /*2720*/  MOV R18, 0x2740 ;  /* 0x0000274000127802 */ /* 0x000fe40000000f00 */
[----:B------:R-:W-:Y:S05]  /*2730*/  CALL.REL.NOINC `($__internal_10_$__cuda_sm20_div_s64) ;  /* 0x0000002400107944 */ /* 0x000fea0003c00000 */
[----:B------:R-:W-:-:S05]  /*2740*/  IADD3 R13, PT, PT, -R10, RZ, RZ ;  /* 0x000000ff0a0d7210 */ /* 0x000fca0007ffe1ff */
[----:B------:R-:W-:Y:S02]  /*2750*/  IMAD R28, R13, R28, R32 ;  /* 0x0000001c0d1c7224 */ /* 0x000fe400078e0220 */
.L_x_391:
[----:B------:R-:W-:Y:S05]  /*2760*/  BSYNC.RECONVERGENT B0 ;  /* 0x0000000000007941 */ /* 0x000fea0003800200 */
.L_x_389:
        /* <DEDUP_REMOVED lines=160> */
.L_x_386:
[----:B------:R-:W0:Y:S01]  /*3170*/  LDC.64 R2, c[0x0][0x420] ;  /* 0x00010800ff027b82 */ /* 0x000e220000000a00 */
[----:B------:R-:W-:-:S05]  /*3180*/  IADD3 R0, PT, PT, R12, UR13, RZ ;  /* 0x0000000d0c007c10 */ /* 0x000fca000fffe0ff */
[----:B0-----:R-:W-:-:S05]  /*3190*/  IMAD.WIDE.U32 R2, R0, 0x4, R2 ;  /* 0x0000000400027825 */ /* 0x001fca00078e0002 */
[----:B------:R1:W-:Y:S02]  /*31a0*/  STG.E desc[UR10][R2.64], R24 ;  /* 0x0000001802007986 */ /* 0x0003e4000c10190a */
.L_x_385:
[----:B------:R-:W-:Y:S05]  /*31b0*/  BSYNC.RECONVERGENT B1 ;  /* 0x0000000000017941 */ /* 0x000fea0003800200 */
.L_x_384:
        /* <DEDUP_REMOVED lines=14> */
.L_x_393:
[----:B------:R-:W-:Y:S05]  /*32a0*/  BSYNC.RECONVERGENT B0 ;  /* 0x0000000000007941 */ /* 0x000fea0003800200 */
.L_x_392:
[----:B------:R-:W-:Y:S01]  /*32b0*/  BAR.SYNC.DEFER_BLOCKING 0x0 ;  /* 0x0000000000007b1d */ /* 0x000fe20000010000 */
[----:B------:R-:W-:Y:S01]  /*32c0*/  UISETP.GE.AND UP0, UPT, UR6, 0x1, UPT ;  /* 0x000000010600788c */ /* 0x000fe2000bf06270 */
[----:B------:R-:W-:Y:S02]  /*32d0*/  HFMA2 R0, -RZ, RZ, 0, 0 ;  /* 0x00000000ff007431 */ /* 0x000fe400000001ff */
[----:B------:R-:W-:Y:S01]  /*32e0*/  IMAD.SHL.U32 R7, R4, 0x4, RZ ;  /* 0x0000000404077824 */ /* 0x000fe200078e00ff */
[----:B012---:R-:W-:Y:S01]  /*32f0*/  CS2R R2, SRZ ;  /* 0x0000000000027805 */ /* 0x007fe2000001ff00 */
[----:B------:R-:W-:-:S04]  /*3300*/  IMAD.MOV.U32 R5, RZ, RZ, RZ ;  /* 0x000000ffff057224 */ /* 0x000fc800078e00ff */
        /* <DEDUP_REMOVED lines=8> */
[----:B------:R-:W-:Y:S02]  /*3390*/  UIADD3 UR15, UPT, UPT, UR14, -UR13, URZ ;  /* 0x8000000d0e0f7290 */ /* 0x000fe4000fffe0ff */
[----:B------:R-:W-:-:S02]  /*33a0*/  ULOP3.LUT UR9, UR6, 0x3, URZ, 0xc0, !UPT ;  /* 0x0000000306097892 */ /* 0x000fc4000f8ec0ff */
[----:B0-----:R-:W-:Y:S02]  /*33b0*/  UIMAD UR7, UR13, UR12, URZ ;  /* 0x0000000c0d0772a4 */ /* 0x001fe4000f8e02ff */
[----:B------:R-:W-:-:S04]  /*33c0*/  UIMAD UR12, UR14, UR12, URZ ;  /* 0x0000000c0e0c72a4 */ /* 0x000fc8000f8e02ff */
[----:B------:R-:W-:Y:S01]  /*33d0*/  IMAD.U32 R15, RZ, RZ, UR7 ;  /* 0x00000007ff0f7e24 */ /* 0x000fe2000f8e00ff */
[----:B------:R-:W-:-:S04]  /*33e0*/  LEA R0, P0, R0, UR7, 0x2 ;  /* 0x0000000700007c11 */ /* 0x000fc8000f8010ff */
[----:B------:R-:W-:Y:S02]  /*33f0*/  LEA.HI.X.SX32 R15, R15, RZ, 0x1, P0 ;  /* 0x000000ff0f0f7211 */ /* 0x000fe400000f0eff */
[----:B-1----:R-:W-:-:S04]  /*3400*/  LEA R14, P0, R0, UR4, 0x2 ;  /* 0x00000004000e7c11 */ /* 0x002fc8000f8010ff */
[----:B------:R-:W-:Y:S01]  /*3410*/  LEA.HI.X R15, R0, UR5, R15, 0x2, P0 ;  /* 0x00000005000f7c11 */ /* 0x000fe200080f140f */
[----:B------:R-:W-:Y:S01]  /*3420*/  IMAD.MOV.U32 R0, RZ, RZ, RZ ;  /* 0x000000ffff007224 */ /* 0x000fe200078e00ff */
[----:B------:R-:W-:Y:S07]  /*3430*/  BRA.U !UP0, `(.L_x_395) ;  /* 0x0000001108347547 */ /* 0x000fee000b800000 */
[----:B------:R-:W0:Y:S01]  /*3440*/  S2UR UR4, SR_CgaCtaId ;  /* 0x00000000000479c3 */ /* 0x000e220000008800 */
[----:B------:R-:W-:Y:S01]  /*3450*/  ULOP3.LUT UR7, UR6, 0x7ffffffc, URZ, 0xc0, !UPT ;  /* 0x7ffffffc06077892 */ /* 0x000fe2000f8ec0ff */
[----:B------:R-:W-:Y:S01]  /*3460*/  IMAD.MOV.U32 R0, RZ, RZ, RZ ;  /* 0x000000ffff007224 */ /* 0x000fe200078e00ff */
[----:B------:R-:W-:Y:S01]  /*3470*/  UMOV UR5, 0x400 ;  /* 0x0000040000057882 */ /* 0x000fe20000000000 */
[----:B------:R-:W-:Y:S01]  /*3480*/  CS2R R2, SRZ ;  /* 0x0000000000027805 */ /* 0x000fe2000001ff00 */
[----:B------:R-:W-:Y:S01]  /*3490*/  IMAD.MOV.U32 R5, RZ, RZ, RZ ;  /* 0x000000ffff057224 */ /* 0x000fe200078e00ff */
[----:B------:R-:W-:Y:S01]  /*34a0*/  UIMAD.WIDE UR20, UR12, 0x10, URZ ;  /* 0x000000100c1478a5 */ /* 0x000fe2000f8e02ff */
[----:B------:R-:W-:Y:S01]  /*34b0*/  MOV R13, UR7 ;  /* 0x00000007000d7c02 */ /* 0x000fe20008000f00 */
[----:B------:R-:W-:Y:S02]  /*34c0*/  UIMAD.WIDE UR18, UR12, 0xc, URZ ;  /* 0x0000000c0c1278a5 */ /* 0x000fe4000f8e02ff */
[----:B------:R-:W-:-:S02]  /*34d0*/  UIMAD.WIDE UR16, UR12, 0x8, URZ ;  /* 0x000000080c1078a5 */ /* 0x000fc4000f8e02ff */
[----:B------:R-:W-:Y:S02]  /*34e0*/  UIMAD.WIDE UR22, UR12, 0x4, URZ ;  /* 0x000000040c1678a5 */ /* 0x000fe4000f8e02ff */
[----:B0-----:R-:W-:Y:S02]  /*34f0*/  ULEA UR4, UR4, UR5, 0x18 ;  /* 0x0000000504047291 */ /* 0x001fe4000f8ec0ff */
[----:B------:R-:W-:-:S04]  /*3500*/  UIADD3 UR5, UPT, UPT, -UR7, URZ, URZ ;  /* 0x000000ff07057290 */ /* 0x000fc8000fffe1ff */
[----:B------:R-:W-:Y:S01]  /*3510*/  UISETP.GE.AND UP0, UPT, UR5, URZ, UPT ;  /* 0x000000ff0500728c */ /* 0x000fe2000bf06270 */
[----:B------:R-:W-:-:S05]  /*3520*/  LEA R6, R12, UR4, 0x2 ;  /* 0x000000040c067c11 */ /* 0x000fca000f8e10ff */
[----:B------:R-:W-:-:S03]  /*3530*/  VIADD R6, R6, 0x48 ;  /* 0x0000004806067836 */ /* 0x000fc60000000000 */
        /* <DEDUP_REMOVED lines=8> */
.L_x_398:
        /* <DEDUP_REMOVED lines=133> */
.L_x_397:
[----:B------:R-:W-:-:S04]  /*3e10*/  UIADD3 UR4, UPT, UPT, -UR5, URZ, URZ ;  /* 0x000000ff05047290 */ /* 0x000fc8000fffe1ff */
[----:B------:R-:W-:-:S09]  /*3e20*/  UISETP.GT.AND UP0, UPT, UR4, 0x4, UPT ;  /* 0x000000040400788c */ /* 0x000fd2000bf04270 */
[----:B------:R-:W-:Y:S05]  /*3e30*/  BRA.U !UP0, `(.L_x_399) ;  /* 0x0000000508187547 */ /* 0x000fea000b800000 */
[----:B------:R-:W-:Y:S01]  /*3e40*/  ISETP.GE.AND P0, PT, R12, UR15, PT ;  /* 0x0000000f0c007c0c */ /* 0x000fe2000bf06270 */
[----:B------:R-:W0:-:S12]  /*3e50*/  LDS R4, [R6+-0x48] ;  /* 0xffffb80006047984 */ /* 0x000e180000000800 */
        /* <DEDUP_REMOVED lines=8> */
[----:B------:R0:W2:Y:S01]  /*3ee0*/  @!P0 LDG.E.128 R8, desc[UR10][R16.64] ;  /* 0x0000000a10088981 */ /* 0x0000a2000c1e1d00 */
[----:B------:R-:W-:-:S03]  /*3ef0*/  @!P0 IADD3.X R19, PT, PT, R15, UR17, RZ, P1, !PT ;  /* 0x000000110f138c10 */ /* 0x000fc60008ffe4ff */
[----:B------:R-:W2:Y:S01]  /*3f00*/  LDS R4, [R6+-0x24] ;  /* 0xffffdc0006047984 */ /* 0x000ea20000000800 */
[----:B------:R-:W-:-:S03]  /*3f10*/  @!P0 IADD3 R20, P1, PT, R14, UR18, RZ ;  /* 0x000000120e148c10 */ /* 0x000fc6000ff3e0ff */
[----:B0-----:R-:W-:Y:S01]  /*3f20*/  LDS R17, [R6+0x6c] ;  /* 0x00006c0006117984 */ /* 0x001fe20000000800 */
        /* <DEDUP_REMOVED lines=55> */
.L_x_399:
[----:B------:R-:W-:-:S09]  /*42a0*/  UISETP.NE.OR UP1, UPT, UR5, URZ, UP1 ;  /* 0x000000ff0500728c */ /* 0x000fd20008f25670 */
[----:B------:R-:W-:Y:S05]  /*42b0*/  BRA.U !UP1, `(.L_x_395) ;  /* 0x0000000109947547 */ /* 0x000fea000b800000 */
.L_x_396:
[----:B------:R-:W-:-:S13]  /*42c0*/  ISETP.GE.AND P0, PT, R12, UR15, PT ;  /* 0x0000000f0c007c0c */ /* 0x000fda000bf06270 */
.L_x_400:
        /* <DEDUP_REMOVED lines=36> */
.L_x_395:
[----:B------:R-:W-:-:S09]  /*4510*/  UISETP.NE.AND UP0, UPT, UR9, URZ, UPT ;  /* 0x000000ff0900728c */ /* 0x000fd2000bf05270 */
[----:B------:R-:W-:Y:S05]  /*4520*/  BRA.U !UP0, `(.L_x_394) ;  /* 0x0000000108507547 */ /* 0x000fea000b800000 */
[----:B------:R-:W0:Y:S01]  /*4530*/  S2UR UR4, SR_CgaCtaId ;  /* 0x00000000000479c3 */ /* 0x000e220000008800 */
[----:B------:R-:W-:Y:S01]  /*4540*/  UMOV UR5, 0x400 ;  /* 0x0000040000057882 */ /* 0x000fe20000000000 */
[----:B------:R-:W-:Y:S01]  /*4550*/  IMAD R13, R13, 0x9, R12 ;  /* 0x000000090d0d7824 */ /* 0x000fe200078e020c */
[----:B------:R-:W-:Y:S01]  /*4560*/  ISETP.GE.AND P0, PT, R12, UR15, PT ;  /* 0x0000000f0c007c0c */ /* 0x000fe2000bf06270 */
[----:B------:R-:W-:Y:S02]  /*4570*/  UIMAD.WIDE UR16, UR12, 0x4, URZ ;  /* 0x000000040c1078a5 */ /* 0x000fe4000f8e02ff */
[----:B------:R-:W-:Y:S02]  /*4580*/  UIADD3 UR9, UPT, UPT, -UR9, URZ, URZ ;  /* 0x000000ff09097290 */ /* 0x000fe4000fffe1ff */
[----:B0-----:R-:W-:-:S06]  /*4590*/  ULEA UR4, UR4, UR5, 0x18 ;  /* 0x0000000504047291 */ /* 0x001fcc000f8ec0ff */
[----:B------:R-:W-:-:S07]  /*45a0*/  LEA R6, R13, UR4, 0x2 ;  /* 0x000000040d067c11 */ /* 0x000fce000f8e10ff */
.L_x_401:
        /* <DEDUP_REMOVED lines=12> */
.L_x_394:
[----:B------:R-:W-:-:S04]  /*4670*/  IADD3 R12, PT, PT, R12, UR13, RZ ;  /* 0x0000000d0c0c7c10 */ /* 0x000fc8000fffe0ff */
[----:B------:R-:W-:-:S13]  /*4680*/  ISETP.GE.AND P0, PT, R12, UR14, PT ;  /* 0x0000000e0c007c0c */ /* 0x000fda000bf06270 */
[----:B------:R-:W-:Y:S05]  /*4690*/  @P0 EXIT ;  /* 0x000000000000094d */ /* 0x000fea0003800000 */
[----:B------:R-:W-:Y:S01]  /*46a0*/  IABS R10, UR8 ;  /* 0x00000008000a7c13 */ /* 0x000fe20008000000 */
        /* <DEDUP_REMOVED lines=77> */
        .weak           $__internal_10_$__cuda_sm20_div_s64
        .type           $__internal_10_$__cuda_sm20_div_s64,@function
        .size           $__internal_10_$__cuda_sm20_div_s64,(.L_x_14716 - $__internal_10_$__cuda_sm20_div_s64)
$__internal_10_$__cuda_sm20_div_s64:
        /* <DEDUP_REMOVED lines=86> */
[----:B------:R-:W-:Y:S05]  /*50e0*/  RET.REL.NODEC R14 `(_ZN5flash32flash_fwd_splitkv_combine_kernelI23Flash_fwd_kernel_traitsILi64ELi64ELi256ELi4ELb0ELb0EN7cutlass10bfloat16_tE19Flash_kernel_traitsILi64ELi64ELi256ELi4ES3_EELi8ELi4ELb1EEEvNS_16Flash_fwd_paramsE) ;  /* 0xffffffac0ec47950 */ /* 0x000fea0003c3ffff */
.L_x_402:
        /* <DEDUP_REMOVED lines=9> */
.L_x_14716:


//--------------------- .text._ZN5flash32flash_fwd_splitkv_combine_kernelI23Flash_fwd_kernel_traitsILi64ELi64ELi256ELi4ELb0ELb0EN7cutlass10bfloat16_tE19Flash_kernel_traitsILi64ELi64ELi256ELi4ES3_EELi8ELi3ELb1EEEvNS_16Flash_fwd_paramsE --------------------------
	.section	.text._ZN5flash32flash_fwd_splitkv_combine_kernelI23Flash_fwd_kernel_traitsILi64ELi64ELi256ELi4ELb0ELb0EN7cutlass10bfloat16_tE19Flash_kernel_traitsILi64ELi64ELi256ELi4ES3_EELi8ELi3ELb1EEEvNS_16Flash_fwd_paramsE,"ax",@progbits
	.align	128
        .global         _ZN5flash32flash_fwd_splitkv_combine_kernelI23Flash_fwd_kernel_traitsILi64ELi64ELi256ELi4ELb0ELb0EN7cutlass10bfloat16_tE19Flash_kernel_traitsILi64ELi64ELi256ELi4ES3_EELi8ELi3ELb1EEEvNS_16Flash_fwd_paramsE
        .type           _ZN5flash32flash_fwd_splitkv_combine_kernelI23Flash_fwd_kernel_traitsILi64ELi64ELi256ELi4ELb0ELb0EN7cutlass10bfloat16_tE19Flash_kernel_traitsILi64ELi64ELi256ELi4ES3_EELi8ELi3ELb1EEEvNS_16Flash_fwd_paramsE,@function
        .size           _ZN5flash32flash_fwd_splitkv_combine_kernelI23Flash_fwd_kernel_traitsILi64ELi64ELi256ELi4ELb0ELb0EN7cutlass10bfloat16_tE19Flash_kernel_traitsILi64ELi64ELi256ELi4ES3_EELi8ELi3ELb1EEEvNS_16Flash_fwd_paramsE,(.L_x_14717 - _ZN5flash32flash_fwd_splitkv_combine_kernelI23Flash_fwd_kernel_traitsILi64ELi64ELi256ELi4ELb0ELb0EN7cutlass10bfloat16_tE19Flash_kernel_traitsILi64ELi64ELi256ELi4ES3_EELi8ELi3ELb1EEEvNS_16Flash_fwd_paramsE)
        .other          _ZN5flash32flash_fwd_splitkv_combine_kernelI23Flash_fwd_kernel_traitsILi64ELi64ELi256ELi4ELb0ELb0EN7cutlass10bfloat16_tE19Flash_kernel_traitsILi64ELi64ELi256ELi4ES3_EELi8ELi3ELb1EEEvNS_16Flash_fwd_paramsE,@"STO_CUDA_ENTRY STV_DEFAULT"
_ZN5flash32flash_fwd_splitkv_combine_kernelI23Flash_fwd_kernel_traitsILi64ELi64ELi256ELi4ELb0ELb0EN7cutlass10bfloat16_tE19Flash_kernel_traitsILi64ELi64ELi256ELi4ES3_EELi8ELi3ELb1EEEvNS_16Flash_fwd_paramsE:
.text._ZN5flash32flash_fwd_splitkv_combine_kernelI23Flash_fwd_kernel_traitsILi64ELi64ELi256ELi4ELb0ELb0EN7cutlass10bfloat16_tE19Flash_kernel_traitsILi64ELi64ELi256ELi4ES3_EELi8ELi3ELb1EEEvNS_16Flash_fwd_paramsE:
        /* <DEDUP_REMOVED lines=38> */
.L_x_403:
[----:B------:R-:W-:Y:S01]  /*0260*/  IMAD.U32 R24, RZ, RZ, UR21 ;  /* 0x00000015ff187e24 */ /* 0x000fe2000f8e00ff */
[----:B------:R-:W-:Y:S01]  /*0270*/  MOV R16, UR19 ;  /* 0x0000001300107c02 */ /* 0x000fe20008000f00 */
[----:B------:R-:W-:Y:S01]  /*0280*/  IMAD.U32 R17, RZ, RZ, UR15 ;  /* 0x0000000fff117e24 */ /* 0x000fe2000f8e00ff */
[----:B------:R-:W-:Y:S02]  /*0290*/  MOV R15, UR14 ;  /* 0x0000000e000f7c02 */ /* 0x000fe40008000f00 */
[----:B------:R-:W-:Y:S02]  /*02a0*/  MOV R14, 0x2c0 ;  /* 0x000002c0000e7802 */ /* 0x000fe40000000f00 */
[----:B------:R-:W-:Y:S05]  /*02b0*/  CALL.REL.NOINC `($__internal_11_$__cuda_sm20_div_s64) ;  /* 0x00000048002c7944 */ /* 0x000fea0003c00000 */
[----:B------:R-:W-:-:S07]  /*02c0*/  MOV R12, R0 ;  /* 0x00000000000c7202 */ /* 0x000fce0000000f00 */
.L_x_404:
        /* <DEDUP_REMOVED lines=30> */
.L_x_406:
[----:B------:R-:W-:Y:S01]  /*04b0*/  IMAD.MOV.U32 R24, RZ, RZ, R12 ;  /* 0x000000ffff187224 */ /* 0x000fe200078e000c */
[----:B------:R-:W-:Y:S02]  /*04c0*/  MOV R17, R13 ;  /* 0x0000000d00117202 */ /* 0x000fe40000000f00 */
[----:B------:R-:W-:Y:S02]  /*04d0*/  MOV R14, 0x4f0 ;  /* 0x000004f0000e7802 */ /* 0x000fe40000000f00 */
[----:B------:R-:W-:Y:S05]  /*04e0*/  CALL.REL.NOINC `($__internal_11_$__cuda_sm20_div_s64) ;  /* 0x0000004400a07944 */ /* 0x000fea0003c00000 */
[----:B------:R-:W-:Y:S02]  /*04f0*/  MOV R6, R0 ;  /* 0x0000000000067202 */ /* 0x000fe40000000f00 */
[----:B------:R-:W-:Y:S02]  /*0500*/  MOV R7, R13 ;  /* 0x0000000d00077202 */ /* 0x000fe40000000f00 */
.L_x_407:
[----:B------:R-:W-:Y:S05]  /*0510*/  BSYNC.RECONVERGENT B0 ;  /* 0x0000000000007941 */ /* 0x000fea0003800200 */
.L_x_405:
        /* <DEDUP_REMOVED lines=57> */
.L_x_409:
[----:B------:R-:W-:Y:S01]  /*08b0*/  IMAD.MOV.U32 R24, RZ, RZ, R16 ;  /* 0x000000ffff187224 */ /* 0x000fe200078e0010 */
[----:B------:R-:W-:Y:S01]  /*08c0*/  MOV R16, R11 ;  /* 0x0000000b00107202 */ /* 0x000fe20000000f00 */
[----:B------:R-:W-:Y:S01]  /*08d0*/  IMAD.MOV.U32 R17, RZ, RZ, R15 ;  /* 0x000000ffff117224 */ /* 0x000fe200078e000f */
[----:B------:R-:W-:Y:S02]  /*08e0*/  MOV R15, R3 ;  /* 0x00000003000f7202 */ /* 0x000fe40000000f00 */
[----:B------:R-:W-:Y:S02]  /*08f0*/  MOV R14, 0x910 ;  /* 0x00000910000e7802 */ /* 0x000fe40000000f00 */
[----:B------:R-:W-:Y:S05]  /*0900*/  CALL.REL.NOINC `($__internal_11_$__cuda_sm20_div_s64) ;  /* 0x0000004000987944 */ /* 0x000fea0003c00000 */
[----:B------:R-:W-:Y:S02]  /*0910*/  MOV R12, R0 ;  /* 0x00000000000c7202 */ /* 0x000fe40000000f00 */
.L_x_410:
[----:B------:R-:W-:Y:S05]  /*0920*/  BSYNC.RECONVERGENT B0 ;  /* 0x0000000000007941 */ /* 0x000fea0003800200 */
.L_x_408:
        /* <DEDUP_REMOVED lines=82> */
[----:B------:R-:W-:Y:S02]  /*0e50*/  @!UP1 UIADD3 UR17, UPT, UPT, UR17, 0x1, URZ ;  /* 0x0000000111119890 */ /* 0x000fe4000fffe0ff */
[----:B------:R-:W-:-:S02]  /*0e60*/  UISETP.GE.U32.AND UP3, UPT, UR10, UR11, UPT ;  /* 0x0000000b0a00728c */ /* 0x000fc4000bf66070 */
[----:B------:R-:W-:Y:S02]  /*0e70*/  UISETP.GE.AND UP1, UPT, UR6, URZ, UPT ;  /* 0x000000ff0600728c */ /* 0x000fe4000bf26270 */
[----:B------:R-:W-:Y:S02]  /*0e80*/  USEL UR9, UR5, 0x1, !UP0 ;  /* 0x0000000105097887 */ /* 0x000fe4000c000000 */
[----:B------:R-:W-:Y:S02]  /*0e90*/  USHF.R.S32.HI UR6, URZ, 0x1f, UR7 ;  /* 0x0000001fff067899 */ /* 0x000fe40008011407 */
[----:B------:R-:W-:-:S03]  /*0ea0*/  @P2 VIADD R5, R5, 0x1 ;  /* 0x0000000105052836 */ /* 0x000fc60000000000 */
[----:B------:R-:W-:Y:S01]  /*0eb0*/  @UP3 UIADD3 UR17, UPT, UPT, UR17, 0x1, URZ ;  /* 0x0000000111113890 */ /* 0x000fe2000fffe0ff */
[----:B------:R-:W-:Y:S01]  /*0ec0*/  @!P0 IMAD.MOV R5, RZ, RZ, -R5 ;  /* 0x000000ffff058224 */ /* 0x000fe200078e0a05 */
[----:B------:R-:W-:Y:S01]  /*0ed0*/  @!P1 LOP3.LUT R5, RZ, UR13, RZ, 0x33, !PT ;  /* 0x0000000dff059c12 */ /* 0x000fe2000f8e33ff */
[----:B------:R-:W-:Y:S02]  /*0ee0*/  UISETP.NE.AND UP3, UPT, UR8, URZ, UPT ;  /* 0x000000ff0800728c */ /* 0x000fe4000bf65270 */
[----:B------:R-:W-:Y:S01]  /*0ef0*/  @!UP1 UIADD3 UR17, UPT, UPT, -UR17, URZ, URZ ;  /* 0x000000ff11119290 */ /* 0x000fe2000fffe1ff */
[----:B------:R-:W-:Y:S01]  /*0f00*/  ISETP.LT.U32.AND P0, PT, R12, R5, PT ;  /* 0x000000050c00720c */ /* 0x000fe20003f01070 */
[----:B------:R-:W-:Y:S01]  /*0f10*/  USEL UR5, URZ, 0x1, !UP3 ;  /* 0x00000001ff057887 */ /* 0x000fe2000d800000 */
[----:B------:R-:W-:Y:S01]  /*0f20*/  SHF.R.S32.HI R9, RZ, 0x1f, R5 ;  /* 0x0000001fff097819 */ /* 0x000fe20000011405 */
[----:B------:R-:W-:Y:S02]  /*0f30*/  @!UP2 ULOP3.LUT UR17, URZ, UR4, URZ, 0x33, !UPT ;  /* 0x00000004ff11a292 */ /* 0x000fe4000f8e33ff */
[----:B------:R-:W-:Y:S01]  /*0f40*/  ULOP3.LUT UR6, UR6, UR5, URZ, 0xfc, !UPT ;  /* 0x0000000506067292 */ /* 0x000fe2000f8efcff */
        /* <DEDUP_REMOVED lines=26> */
.L_x_412:
[----:B------:R-:W-:Y:S01]  /*10f0*/  IMAD.MOV.U32 R24, RZ, RZ, R12 ;  /* 0x000000ffff187224 */ /* 0x000fe200078e000c */
[----:B------:R-:W-:Y:S01]  /*1100*/  MOV R16, R10 ;  /* 0x0000000a00107202 */ /* 0x000fe20000000f00 */
[----:B------:R-:W-:Y:S01]  /*1110*/  IMAD.MOV.U32 R17, RZ, RZ, R13 ;  /* 0x000000ffff117224 */ /* 0x000fe200078e000d */
[----:B------:R-:W-:Y:S02]  /*1120*/  MOV R15, R4 ;  /* 0x00000004000f7202 */ /* 0x000fe40000000f00 */
[----:B------:R-:W-:Y:S02]  /*1130*/  MOV R14, 0x1150 ;  /* 0x00001150000e7802 */ /* 0x000fe40000000f00 */
[----:B------:R-:W-:Y:S05]  /*1140*/  CALL.REL.NOINC `($__internal_11_$__cuda_sm20_div_s64) ;  /* 0x0000003800887944 */ /* 0x000fea0003c00000 */
[----:B------:R-:W-:Y:S02]  /*1150*/  MOV R30, R0 ;  /* 0x00000000001e7202 */ /* 0x000fe40000000f00 */
[----:B------:R-:W-:Y:S02]  /*1160*/  MOV R31, R13 ;  /* 0x0000000d001f7202 */ /* 0x000fe40000000f00 */
.L_x_413:
[----:B------:R-:W-:Y:S05]  /*1170*/  BSYNC.RECONVERGENT B0 ;  /* 0x0000000000007941 */ /* 0x000fea0003800200 */
.L_x_411:
        /* <DEDUP_REMOVED lines=57> */
.L_x_415:
[----:B------:R-:W-:Y:S01]  /*1510*/  IMAD.MOV.U32 R24, RZ, RZ, R6 ;  /* 0x000000ffff187224 */ /* 0x000fe200078e0006 */
[----:B------:R-:W-:Y:S01]  /*1520*/  MOV R17, R7 ;  /* 0x0000000700117202 */ /* 0x000fe20000000f00 */
[----:B------:R-:W-:Y:S01]  /*1530*/  IMAD.MOV.U32 R16, RZ, RZ, R9 ;  /* 0x000000ffff107224 */ /* 0x000fe200078e0009 */
[----:B------:R-:W-:Y:S02]  /*1540*/  MOV R14, 0x1560 ;  /* 0x00001560000e7802 */ /* 0x000fe40000000f00 */
[----:B------:R-:W-:Y:S05]  /*1550*/  CALL.REL.NOINC `($__internal_11_$__cuda_sm20_div_s64) ;  /* 0x0000003400847944 */ /* 0x000fea0003c00000 */
[----:B------:R-:W-:Y:S02]  /*1560*/  MOV R22, R0 ;  /* 0x0000000000167202 */ /* 0x000fe40000000f00 */
[----:B------:R-:W-:Y:S02]  /*1570*/  MOV R23, R13 ;  /* 0x0000000d00177202 */ /* 0x000fe40000000f00 */
.L_x_416:
[----:B------:R-:W-:Y:S05]  /*1580*/  BSYNC.RECONVERGENT B0 ;  /* 0x0000000000007941 */ /* 0x000fea0003800200 */
.L_x_414:
[----:B------:R-:W0:Y:S01]  /*1590*/  LDCU UR8, c[0x0][0x434] ;  /* 0x00008680ff0877ac */ /* 0x000e220008000800 */
[----:B------:R-:W-:Y:S01]  /*15a0*/  BSSY.RECONVERGENT B0, `(.L_x_417) ;  /* 0x0000050000007945 */ /* 0x000fe20003800200 */
[----:B------:R-:W-:Y:S01]  /*15b0*/  MOV R19, 0xff800000 ;  /* 0xff80000000137802 */ /* 0x000fe20000000f00 */
[----:B------:R-:W-:Y:S01]  /*15c0*/  USHF.R.S32.HI UR4, URZ, 0x1f, UR22 ;  /* 0x0000001fff047899 */ /* 0x000fe20008011416 */
[----:B------:R-:W1:Y:S03]  /*15d0*/  LDCU UR5, c[0x0][0x534] ;  /* 0x0000a680ff0577ac */ /* 0x000e660008000800 */
[----:B------:R-:W-:Y:S01]  /*15e0*/  ULOP3.LUT UR4, UR4, 0x1, URZ, 0xfc, !UPT ;  /* 0x0000000104047892 */ /* 0x000fe2000f8efcff */
[----:B------:R-:W2:Y:S01]  /*15f0*/  LDCU.64 UR10, c[0x0][0x358] ;  /* 0x00006b00ff0a77ac */ /* 0x000ea20008000a00 */
[----:B0-----:R-:W-:-:S04]  /*1600*/  IABS R6, UR8 ;  /* 0x0000000800067c13 */ /* 0x001fc80008000000 */
[----:B------:R-:W0:Y:S08]  /*1610*/  I2F.RP R7, R6 ;  /* 0x0000000600077306 */ /* 0x000e300000209400 */
[----:B0-----:R-:W0:Y:S02]  /*1620*/  MUFU.RCP R12, R7 ;  /* 0x00000007000c7308 */ /* 0x001e240000001000 */
[----:B0-----:R-:W-:Y:S01]  /*1630*/  VIADD R12, R12, 0xffffffe ;  /* 0x0ffffffe0c0c7836 */ /* 0x001fe20000000000 */
[----:B------:R-:W0:Y:S05]  /*1640*/  S2R R7, SR_TID.X ;  /* 0x0000000000077919 */ /* 0x000e2a0000002100 */
[----:B------:R-:W3:Y:S02]  /*1650*/  F2I.FTZ.U32.TRUNC.NTZ R13, R12 ;  /* 0x0000000c000d7305 */ /* 0x000ee4000021f000 */
[----:B---3--:R-:W-:-:S02]  /*1660*/  IMAD.MOV R0, RZ, RZ, -R13 ;  /* 0x000000ffff007224 */ /* 0x008fc400078e0a0d */
[----:B------:R-:W-:Y:S02]  /*1670*/  HFMA2 R12, -RZ, RZ, 0, 0 ;  /* 0x00000000ff0c7431 */ /* 0x000fe400000001ff */
[----:B------:R-:W-:Y:S01]  /*1680*/  IMAD R5, R0, R6, RZ ;  /* 0x0000000600057224 */ /* 0x000fe200078e02ff */
[----:B------:R-:W-:Y:S02]  /*1690*/  IABS R0, R2 ;  /* 0x0000000200007213 */ /* 0x000fe40000000000 */
[----:B------:R-:W-:Y:S01]  /*16a0*/  LOP3.LUT R2, R2, UR8, RZ, 0x3c, !PT ;  /* 0x0000000802027c12 */ /* 0x000fe2000f8e3cff */
[----:B------:R-:W-:-:S03]  /*16b0*/  IMAD.HI.U32 R5, R13, R5, R12 ;  /* 0x000000050d057227 */ /* 0x000fc600078e000c */
[----:B------:R-:W-:-:S03]  /*16c0*/  ISETP.GE.AND P1, PT, R2, RZ, PT ;  /* 0x000000ff0200720c */ /* 0x000fc60003f26270 */
[----:B------:R-:W-:Y:S01]  /*16d0*/  IMAD.HI.U32 R14, R5, R0, RZ ;  /* 0x00000000050e7227 */ /* 0x000fe200078e00ff */
[----:B0-----:R-:W-:-:S03]  /*16e0*/  SHF.R.U32.HI R12, RZ, 0x3, R7 ;  /* 0x00000003ff0c7819 */ /* 0x001fc60000011607 */
        /* <DEDUP_REMOVED lines=14> */
[----:B-1----:R-:W-:-:S03]  /*17d0*/  ISETP.GE.AND P0, PT, R12, UR5, PT ;  /* 0x000000050c007c0c */ /* 0x002fc6000bf06270 */
[----:B------:R-:W-:Y:S01]  /*17e0*/  IMAD R6, R14, UR4, RZ ;  /* 0x000000040e067c24 */ /* 0x000fe2000f8e02ff */
[----:B------:R-:W1:Y:S04]  /*17f0*/  LDCU UR4, c[0x0][0x430] ;  /* 0x00008600ff0477ac */ /* 0x000e680008000800 */
[----:B------:R-:W-:-:S04]  /*1800*/  IABS R16, R6 ;  /* 0x0000000600107213 */ /* 0x000fc80000000000 */
[----:B------:R-:W3:Y:S01]  /*1810*/  I2F.RP R2, R16 ;  /* 0x0000001000027306 */ /* 0x000ee20000209400 */
[----:B------:R-:W-:-:S05]  /*1820*/  VIADD R13, R16, UR18 ;  /* 0x00000012100d7c36 */ /* 0x000fca0008000000 */
[----:B------:R-:W-:Y:S02]  /*1830*/  IABS R15, R13 ;  /* 0x0000000d000f7213 */ /* 0x000fe40000000000 */
[----:B0-----:R-:W-:Y:S01]  /*1840*/  IADD3 R20, PT, PT, R20, 0xffffffe, RZ ;  /* 0x0ffffffe14147810 */ /* 0x001fe20007ffe0ff */
[----:B-1----:R-:W-:-:S03]  /*1850*/  UIMAD UR8, UR8, UR4, URZ ;  /* 0x00000004080872a4 */ /* 0x002fc6000f8e02ff */
[----:B------:R0:W-:Y:S08]  /*1860*/  F2I.FTZ.U32.TRUNC.NTZ R21, R20 ;  /* 0x0000001400157305 */ /* 0x0001f0000021f000 */
[----:B---3--:R-:W1:Y:S01]  /*1870*/  MUFU.RCP R24, R2 ;  /* 0x0000000200187308 */ /* 0x008e620000001000 */
[----:B0-----:R-:W-:Y:S02]  /*1880*/  IMAD.MOV.U32 R20, RZ, RZ, RZ ;  /* 0x000000ffff147224 */ /* 0x001fe400078e00ff */
[----:B-1----:R-:W-:-:S02]  /*1890*/  VIADD R24, R24, 0xffffffe ;  /* 0x0ffffffe18187836 */ /* 0x002fc40000000000 */
[----:B------:R-:W-:-:S03]  /*18a0*/  IMAD.MOV R2, RZ, RZ, -R21 ;  /* 0x000000ffff027224 */ /* 0x000fc600078e0a15 */
[----:B------:R-:W0:Y:S02]  /*18b0*/  F2I.FTZ.U32.TRUNC.NTZ R25, R24 ;  /* 0x0000001800197305 */ /* 0x000e24000021f000 */
[----:B0-----:R-:W-:Y:S02]  /*18c0*/  IADD3 R5, PT, PT, RZ, -R25, RZ ;  /* 0x80000019ff057210 */ /* 0x001fe40007ffe0ff */
[----:B------:R-:W-:-:S03]  /*18d0*/  MOV R24, RZ ;  /* 0x000000ff00187202 */ /* 0x000fc60000000f00 */
[----:B------:R-:W-:Y:S01]  /*18e0*/  IMAD R18, R5, R16, RZ ;  /* 0x0000001005127224 */ /* 0x000fe200078e02ff */
[----:B------:R-:W-:-:S03]  /*18f0*/  IABS R5, R6 ;  /* 0x0000000600057213 */ /* 0x000fc60000000000 */
[----:B------:R-:W-:-:S04]  /*1900*/  IMAD.HI.U32 R18, R25, R18, R24 ;  /* 0x0000001219127227 */ /* 0x000fc800078e0018 */
[----:B------:R-:W-:Y:S02]  /*1910*/  IMAD.MOV R5, RZ, RZ, -R5 ;  /* 0x000000ffff057224 */ /* 0x000fe400078e0a05 */
[----:B------:R-:W-:-:S04]  /*1920*/  IMAD.HI.U32 R18, R18, R15, RZ ;  /* 0x0000000f12127227 */ /* 0x000fc800078e00ff */
[----:B------:R-:W-:-:S05]  /*1930*/  IMAD R5, R18, R5, R15 ;  /* 0x0000000512057224 */ /* 0x000fca00078e020f */
[----:B------:R-:W-:-:S13]  /*1940*/  ISETP.GT.U32.AND P1, PT, R16, R5, PT ;  /* 0x000000051000720c */ /* 0x000fda0003f24070 */
[----:B------:R-:W-:-:S04]  /*1950*/  @!P1 IADD3 R5, PT, PT, R5, -R16, RZ ;  /* 0x8000001005059210 */ /* 0x000fc80007ffe0ff */
[----:B------:R-:W-:Y:S01]  /*1960*/  ISETP.GE.U32.AND P2, PT, R5, R16, PT ;  /* 0x000000100500720c */ /* 0x000fe20003f46070 */
[----:B------:R-:W-:-:S04]  /*1970*/  IMAD R5, R2, R8, RZ ;  /* 0x0000000802057224 */ /* 0x000fc800078e02ff */
[----:B------:R-:W-:Y:S01]  /*1980*/  IMAD.HI.U32 R5, R21, R5, R20 ;  /* 0x0000000515057227 */ /* 0x000fe200078e0014 */
[----:B--2---:R-:W-:Y:S07]  /*1990*/  @P0 BRA `(.L_x_418) ;  /* 0x0000000000400947 */ /* 0x004fee0003800000 */
        /* <DEDUP_REMOVED lines=16> */
.L_x_418:
[----:B------:R-:W-:Y:S05]  /*1aa0*/  BSYNC.RECONVERGENT B0 ;  /* 0x0000000000007941 */ /* 0x000fea0003800200 */
.L_x_417:
[----:B------:R-:W1:Y:S01]  /*1ab0*/  S2R R20, SR_CgaCtaId ;  /* 0x0000000000147919 */ /* 0x000e620000008800 */
        /* <DEDUP_REMOVED lines=8> */
[----:B-1----:R-:W-:Y:S02]  /*1b40*/  LEA R20, R20, R17, 0x18 ;  /* 0x0000001114147211 */ /* 0x002fe400078ec0ff */
[----:B------:R-:W-:-:S03]  /*1b50*/  LOP3.LUT R17, R7, 0x7, RZ, 0xc0, !PT ;  /* 0x0000000707117812 */ /* 0x000fc600078ec0ff */
[C-C-:B------:R-:W-:Y:S02]  /*1b60*/  @!P0 IMAD R21, R12.reuse, 0x24, R20.reuse ;  /* 0x000000240c158824 */ /* 0x140fe400078e0214 */
[----:B------:R-:W-:Y:S02]  /*1b70*/  IMAD R17, R17, 0x24, R20 ;  /* 0x0000002411117824 */ /* 0x000fe400078e0214 */
[----:B------:R-:W-:Y:S02]  /*1b80*/  @!P0 IMAD.IADD R20, R21, 0x1, R2 ;  /* 0x0000000115148824 */ /* 0x000fe400078e0202 */
[----:B------:R-:W-:Y:S02]  /*1b90*/  IMAD.MOV.U32 R21, RZ, RZ, -0x800000 ;  /* 0xff800000ff157424 */ /* 0x000fe400078e00ff */
[----:B------:R-:W-:Y:S01]  /*1ba0*/  IMAD R17, R12, 0x4, R17 ;  /* 0x000000040c117824 */ /* 0x000fe200078e0211 */
[----:B-----5:R1:W-:Y:S01]  /*1bb0*/  @!P0 STS [R20], R19 ;  /* 0x0000001314008388 */ /* 0x0203e20000000800 */
[----:B------:R-:W-:Y:S01]  /*1bc0*/  BAR.SYNC.DEFER_BLOCKING 0x0 ;  /* 0x0000000000007b1d */ /* 0x000fe20000010000 */
[----:B-1----:R-:W-:-:S05]  /*1bd0*/  IMAD.HI.U32 R19, R5, R15, RZ ;  /* 0x0000000f05137227 */ /* 0x002fca00078e00ff */
[----:B------:R-:W0:Y:S01]  /*1be0*/  @!P0 LDS R21, [R17] ;  /* 0x0000000011158984 */ /* 0x000e220000000800 */
[----:B------:R-:W-:-:S04]  /*1bf0*/  IMAD.MOV R5, RZ, RZ, -R19 ;  /* 0x000000ffff057224 */ /* 0x000fc800078e0a13 */
[----:B------:R-:W-:Y:S01]  /*1c00*/  IMAD R5, R8, R5, R15 ;  /* 0x0000000508057224 */ /* 0x000fe200078e020f */
[----:B0-----:R-:W0:Y:S02]  /*1c10*/  SHFL.BFLY PT, R24, R21, 0x4, 0x1f ;  /* 0x0c801f0015187f89 */ /* 0x001e2400000e0000 */
        /* <DEDUP_REMOVED lines=19> */
[----:B------:R-:W-:Y:S02]  /*1d50*/  ISETP.GE.AND P2, PT, R13, RZ, PT ;  /* 0x000000ff0d00720c */ /* 0x000fe40003f46270 */
[----:B------:R-:W-:Y:S01]  /*1d60*/  SHF.R.S32.HI R8, RZ, 0x1f, R6 ;  /* 0x0000001fff087819 */ /* 0x000fe20000011406 */
[----:B------:R-:W-:Y:S02]  /*1d70*/  IMAD R6, R6, UR8, RZ ;  /* 0x0000000806067c24 */ /* 0x000fe4000f8e02ff */
[----:B------:R-:W-:-:S06]  /*1d80*/  @P4 VIADD R19, R19, 0x1 ;  /* 0x0000000113134836 */ /* 0x000fcc0000000000 */
[----:B------:R-:W-:Y:S01]  /*1d90*/  @!P3 IMAD.MOV R18, RZ, RZ, -R18 ;  /* 0x000000ffff12b224 */ /* 0x000fe200078e0a12 */
[----:B------:R-:W-:Y:S01]  /*1da0*/  ISETP.NE.AND P3, PT, R14, RZ, PT ;  /* 0x000000ff0e00720c */ /* 0x000fe20003f65270 */
[----:B------:R-:W-:Y:S01]  /*1db0*/  @!P2 IMAD.MOV R19, RZ, RZ, -R19 ;  /* 0x000000ffff13a224 */ /* 0x000fe200078e0a13 */
[----:B------:R-:W-:Y:S02]  /*1dc0*/  @!P0 LOP3.LUT R19, RZ, R0, RZ, 0x33, !PT ;  /* 0x00000000ff138212 */ /* 0x000fe400078e33ff */
[----:B------:R-:W-:Y:S02]  /*1dd0*/  LOP3.LUT P0, RZ, R7, 0x3c7, RZ, 0xc0, !PT ;  /* 0x000003c707ff7812 */ /* 0x000fe4000780c0ff */
[----:B------:R-:W-:Y:S01]  /*1de0*/  @!P5 LOP3.LUT R18, RZ, R16, RZ, 0x33, !PT ;  /* 0x00000010ff12d212 */ /* 0x000fe200078e33ff */
[----:B------:R-:W-:Y:S01]  /*1df0*/  IMAD R14, R19, UR9, RZ ;  /* 0x00000009130e7c24 */ /* 0x000fe2000f8e02ff */
[----:B------:R-:W-:Y:S02]  /*1e00*/  SEL R5, RZ, 0x1, !P3 ;  /* 0x00000001ff057807 */ /* 0x000fe40005800000 */
[----:B------:R-:W-:Y:S01]  /*1e10*/  ISETP.LT.U32.AND P2, PT, R22, R18, PT ;  /* 0x000000121600720c */ /* 0x000fe20003f41070 */
[----:B0-----:R-:W-:Y:S01]  /*1e20*/  FADD.FTZ R20, R25, R20 ;  /* 0x0000001419147221 */ /* 0x001fe20000010000 */
[----:B------:R-:W-:-:S02]  /*1e30*/  SHF.R.S32.HI R15, RZ, 0x1f, R18 ;  /* 0x0000001fff0f7819 */ /* 0x000fc40000011412 */
[----:B------:R-:W-:Y:S02]  /*1e40*/  LOP3.LUT R5, R8, R5, RZ, 0xfc, !PT ;  /* 0x0000000508057212 */ /* 0x000fe400078efcff */
[----:B------:R-:W0:Y:S01]  /*1e50*/  SHFL.BFLY PT, R17, R20, 0x2, 0x1f ;  /* 0x0c401f0014117f89 */ /* 0x000e2200000e0000 */
[----:B------:R-:W-:Y:S02]  /*1e60*/  ISETP.LT.AND.EX P2, PT, R23, R15, PT, P2 ;  /* 0x0000000f1700720c */ /* 0x000fe40003f41320 */
[----:B------:R-:W-:Y:S02]  /*1e70*/  IMAD R5, R5, R14, RZ ;  /* 0x0000000e05057224 */ /* 0x000fe400078e02ff */
[----:B------:R-:W-:Y:S01]  /*1e80*/  SEL R8, R22, R18, P2 ;  /* 0x0000001216087207 */ /* 0x000fe20001000000 */
[----:B0-----:R-:W-:Y:S01]  /*1e90*/  FADD.FTZ R17, R20, R17 ;  /* 0x0000001114117221 */ /* 0x001fe20000010000 */
[----:B------:R-:W-:-:S04]  /*1ea0*/  IMAD.MOV.U32 R20, RZ, RZ, 0x7f800000 ;  /* 0x7f800000ff147424 */ /* 0x000fc800078e00ff */
[----:B------:R-:W0:Y:S02]  /*1eb0*/  SHFL.BFLY PT, R24, R17, 0x1, 0x1f ;  /* 0x0c201f0011187f89 */ /* 0x000e2400000e0000 */
[----:B0-----:R-:W-:-:S05]  /*1ec0*/  FADD.FTZ R24, R17, R24 ;  /* 0x0000001811187221 */ /* 0x001fca0000010000 */
[----:B------:R-:W-:-:S13]  /*1ed0*/  FSETP.NE.FTZ.AND P1, PT, R24, RZ, PT ;  /* 0x000000ff1800720b */ /* 0x000fda0003f35000 */
[----:B------:R-:W0:Y:S02]  /*1ee0*/  @P1 MUFU.LG2 R13, R24 ;  /* 0x00000018000d1308 */ /* 0x000e240000000c00 */
[----:B0-----:R-:W-:Y:S01]  /*1ef0*/  @P1 FFMA.FTZ R20, R13, 0.69314718246459960938, R2 ;  /* 0x3f3172180d141823 */ /* 0x001fe20000010002 */
        /* <DEDUP_REMOVED lines=29> */
[----:B------:R-:W-:Y:S01]  /*20d0*/  HFMA2 R12, -RZ, RZ, 0, 0 ;  /* 0x00000000ff0c7431 */ /* 0x000fe200000001ff */
[----:B------:R-:W-:Y:S01]  /*20e0*/  LEA.HI R15, R7, UR20, RZ, 0x1d ;  /* 0x00000014070f7c11 */ /* 0x000fe2000f8fe8ff */
[----:B------:R-:W-:Y:S01]  /*20f0*/  HFMA2 R27, -RZ, RZ, 0, 0 ;  /* 0x00000000ff1b7431 */ /* 0x000fe200000001ff */
[----:B------:R-:W-:-:S04]  /*2100*/  ISETP.NE.U32.AND P0, PT, R26, RZ, PT ;  /* 0x000000ff1a00720c */ /* 0x000fc80003f05070 */
[----:B0-----:R-:W0:Y:S02]  /*2110*/  MUFU.RCP R14, R16 ;  /* 0x00000010000e7308 */ /* 0x001e240000001000 */
[----:B0-----:R-:W-:-:S06]  /*2120*/  VIADD R14, R14, 0xffffffe ;  /* 0x0ffffffe0e0e7836 */ /* 0x001fcc0000000000 */
        /* <DEDUP_REMOVED lines=17> */
.L_x_422:
[----:B------:R-:W-:Y:S01]  /*2240*/  LEA.HI R24, R7, UR20, RZ, 0x1d ;  /* 0x0000001407187c11 */ /* 0x000fe2000f8fe8ff */
[----:B------:R-:W-:Y:S01]  /*2250*/  IMAD.MOV.U32 R17, RZ, RZ, RZ ;  /* 0x000000ffff117224 */ /* 0x000fe200078e00ff */
[----:B------:R-:W-:Y:S01]  /*2260*/  MOV R14, 0x2290 ;  /* 0x00002290000e7802 */ /* 0x000fe20000000f00 */
[----:B------:R-:W-:Y:S02]  /*2270*/  IMAD.MOV.U32 R16, RZ, RZ, R26 ;  /* 0x000000ffff107224 */ /* 0x000fe400078e001a */
[----:B------:R-:W-:Y:S05]  /*2280*/  CALL.REL.NOINC `($__internal_11_$__cuda_sm20_div_s64) ;  /* 0x0000002800387944 */ /* 0x000fea0003c00000 */
[----:B------:R-:W-:Y:S02]  /*2290*/  IADD3 R15, PT, PT, -R0, RZ, RZ ;  /* 0x000000ff000f7210 */ /* 0x000fe40007ffe1ff */
[----:B------:R-:W-:-:S03]  /*22a0*/  MOV R27, R13 ;  /* 0x0000000d001b7202 */ /* 0x000fc60000000f00 */
[----:B------:R-:W-:Y:S01]  /*22b0*/  IMAD R24, R26, R15, R24 ;  /* 0x0000000f1a187224 */ /* 0x000fe200078e0218 */
[----:B------:R-:W-:-:S07]  /*22c0*/  MOV R26, R0 ;  /* 0x00000000001a7202 */ /* 0x000fce0000000f00 */
.L_x_423:
[----:B------:R-:W-:Y:S01]  /*22d0*/  IABS R14, UR19 ;  /* 0x00000013000e7c13 */ /* 0x000fe20008000000 */
[----:B------:R-:W-:Y:S01]  /*22e0*/  IMAD R4, R4, R11, RZ ;  /* 0x0000000b04047224 */ /* 0x000fe200078e02ff */
[----:B------:R-:W-:Y:S01]  /*22f0*/  IABS R12, R24 ;  /* 0x00000018000c7213 */ /* 0x000fe20000000000 */
[----:B------:R-:W-:Y:S01]  /*2300*/  BSSY.RECONVERGENT B0, `(.L_x_424) ;  /* 0x0000040000007945 */ /* 0x000fe20003800200 */
[----:B------:R-:W0:Y:S01]  /*2310*/  I2F.U32.RP R15, R14 ;  /* 0x0000000e000f7306 */ /* 0x000e220000209000 */
[----:B------:R-:W-:Y:S01]  /*2320*/  IABS R0, UR19 ;  /* 0x0000001300007c13 */ /* 0x000fe20008000000 */
[----:B------:R-:W-:-:S04]  /*2330*/  IMAD R3, R10, R3, R4 ;  /* 0x000000030a037224 */ /* 0x000fc800078e0204 */
[----:B------:R-:W-:Y:S02]  /*2340*/  IMAD.MOV R0, RZ, RZ, -R0 ;  /* 0x000000ffff007224 */ /* 0x000fe400078e0a00 */
[----:B0-----:R-:W0:Y:S02]  /*2350*/  MUFU.RCP R16, R15 ;  /* 0x0000000f00107308 */ /* 0x001e240000001000 */
[----:B0-----:R-:W-:-:S06]  /*2360*/  VIADD R16, R16, 0xffffffe ;  /* 0x0ffffffe10107836 */ /* 0x001fcc0000000000 */
[----:B------:R-:W0:Y:S02]  /*2370*/  F2I.FTZ.U32.TRUNC.NTZ R17, R16 ;  /* 0x0000001000117305 */ /* 0x000e24000021f000 */
[----:B0-----:R-:W-:Y:S01]  /*2380*/  IMAD.MOV R13, RZ, RZ, -R17 ;  /* 0x000000ffff0d7224 */ /* 0x001fe200078e0a11 */
[----:B------:R-:W-:-:S03]  /*2390*/  MOV R16, RZ ;  /* 0x000000ff00107202 */ /* 0x000fc60000000f00 */
[----:B------:R-:W-:-:S04]  /*23a0*/  IMAD R13, R13, R14, RZ ;  /* 0x0000000e0d0d7224 */ /* 0x000fc800078e02ff */
[----:B------:R-:W-:-:S04]  /*23b0*/  IMAD.HI.U32 R13, R17, R13, R16 ;  /* 0x0000000d110d7227 */ /* 0x000fc800078e0010 */
[----:B------:R-:W-:-:S04]  /*23c0*/  IMAD.WIDE.U32 R16, R10, R11, RZ ;  /* 0x0000000b0a107225 */ /* 0x000fc800078e00ff */
[----:B------:R-:W-:-:S04]  /*23d0*/  IMAD.HI.U32 R13, R13, R12, RZ ;  /* 0x0000000c0d0d7227 */ /* 0x000fc800078e00ff */
[----:B------:R-:W-:Y:S01]  /*23e0*/  IMAD R15, R13, R0, R12 ;  /* 0x000000000d0f7224 */ /* 0x000fe200078e020c */
[----:B------:R-:W-:Y:S01]  /*23f0*/  LOP3.LUT R0, R24, UR19, RZ, 0x3c, !PT ;  /* 0x0000001318007c12 */ /* 0x000fe2000f8e3cff */
[----:B------:R-:W-:Y:S02]  /*2400*/  IMAD.IADD R3, R17, 0x1, R3 ;  /* 0x0000000111037824 */ /* 0x000fe400078e0203 */
[-C--:B------:R-:W-:Y:S01]  /*2410*/  IMAD.WIDE.U32 R32, R16, R30.reuse, RZ ;  /* 0x0000001e10207225 */ /* 0x080fe200078e00ff */
[----:B------:R-:W-:Y:S02]  /*2420*/  ISETP.GT.U32.AND P1, PT, R14, R15, PT ;  /* 0x0000000f0e00720c */ /* 0x000fe40003f24070 */
[----:B------:R-:W-:Y:S01]  /*2430*/  ISETP.GE.AND P0, PT, R0, RZ, PT ;  /* 0x000000ff0000720c */ /* 0x000fe20003f06270 */
[----:B------:R-:W-:-:S04]  /*2440*/  IMAD R3, R3, R30, RZ ;  /* 0x0000001e03037224 */ /* 0x000fc800078e02ff */
[----:B------:R-:W-:-:S06]  /*2450*/  IMAD R3, R31, R16, R3 ;  /* 0x000000101f037224 */ /* 0x000fcc00078e0203 */
[-C--:B------:R-:W-:Y:S02]  /*2460*/  @!P1 IADD3 R15, PT, PT, R15, -R14.reuse, RZ ;  /* 0x8000000e0f0f9210 */ /* 0x080fe40007ffe0ff */
[----:B------:R-:W-:Y:S02]  /*2470*/  @!P1 IADD3 R13, PT, PT, R13, 0x1, RZ ;  /* 0x000000010d0d9810 */ /* 0x000fe40007ffe0ff */
[----:B------:R-:W-:Y:S01]  /*2480*/  ISETP.GE.U32.AND P2, PT, R15, R14, PT ;  /* 0x0000000e0f00720c */ /* 0x000fe20003f46070 */
[----:B------:R-:W-:Y:S01]  /*2490*/  IMAD.IADD R15, R33, 0x1, R3 ;  /* 0x00000001210f7824 */ /* 0x000fe200078e0203 */
[----:B------:R-:W-:-:S04]  /*24a0*/  ISETP.NE.AND P1, PT, RZ, UR19, PT ;  /* 0x00000013ff007c0c */ /* 0x000fc8000bf25270 */
[----:B------:R-:W-:-:S07]  /*24b0*/  LOP3.LUT R0, R27, R15, RZ, 0xfc, !PT ;  /* 0x0000000f1b007212 */ /* 0x000fce00078efcff */
[----:B------:R-:W-:-:S05]  /*24c0*/  @P2 VIADD R13, R13, 0x1 ;  /* 0x000000010d0d2836 */ /* 0x000fca0000000000 */
[----:B------:R-:W-:-:S04]  /*24d0*/  MOV R4, R13 ;  /* 0x0000000d00047202 */ /* 0x000fc80000000f00 */
        /* <DEDUP_REMOVED lines=27> */
.L_x_425:
[----:B------:R-:W-:Y:S01]  /*2690*/  IMAD.MOV.U32 R24, RZ, RZ, R26 ;  /* 0x000000ffff187224 */ /* 0x000fe200078e001a */
[----:B------:R-:W-:Y:S01]  /*26a0*/  MOV R17, R27 ;  /* 0x0000001b00117202 */ /* 0x000fe20000000f00 */
[----:B------:R-:W-:Y:S01]  /*26b0*/  IMAD.MOV.U32 R16, RZ, RZ, R32 ;  /* 0x000000ffff107224 */ /* 0x000fe200078e0020 */
[----:B------:R-:W-:Y:S02]  /*26c0*/  MOV R14, 0x26e0 ;  /* 0x000026e0000e7802 */ /* 0x000fe40000000f00 */
[----:B------:R-:W-:Y:S05]  /*26d0*/  CALL.REL.NOINC `($__internal_11_$__cuda_sm20_div_s64) ;  /* 0x0000002400247944 */ /* 0x000fea0003c00000 */
[----:B------:R-:W-:-:S05]  /*26e0*/  IADD3 R13, PT, PT, -R0, RZ, RZ ;  /* 0x000000ff000d7210 */ /* 0x000fca0007ffe1ff */
[----:B------:R-:W-:Y:S02]  /*26f0*/  IMAD R26, R13, R32, R26 ;  /* 0x000000200d1a7224 */ /* 0x000fe400078e021a */
.L_x_426:
[----:B------:R-:W-:Y:S05]  /*2700*/  BSYNC.RECONVERGENT B0 ;  /* 0x0000000000007941 */ /* 0x000fea0003800200 */
.L_x_424:
[----:B------:R-:W-:Y:S01]  /*2710*/  IABS R22, R11 ;  /* 0x0000000b00167213 */ /* 0x000fe20000000000 */
[----:B------:R-:W-:Y:S01]  /*2720*/  IMAD.MOV.U32 R30, RZ, RZ, RZ ;  /* 0x000000ffff1e7224 */ /* 0x000fe200078e00ff */
[----:B------:R-:W-:Y:S01]  /*2730*/  IABS R13, R10 ;  /* 0x0000000a000d7213 */ /* 0x000fe20000000000 */
[----:B------:R-:W0:Y:S01]  /*2740*/  LDCU UR12, c[0x0][0x430] ;  /* 0x00008600ff0c77ac */ /* 0x000e220008000800 */
[----:B------:R-:W1:Y:S01]  /*2750*/  I2F.U32.RP R23, R22 ;  /* 0x0000001600177306 */ /* 0x000e620000209000 */
[----:B------:R-:W-:Y:S02]  /*2760*/  IABS R18, R9 ;  /* 0x0000000900127213 */ /* 0x000fe40000000000 */
[----:B------:R-:W-:Y:S01]  /*2770*/  IABS R12, R8 ;  /* 0x00000008000c7213 */ /* 0x000fe20000000000 */
[----:B------:R-:W2:Y:S01]  /*2780*/  LDCU UR4, c[0x0][0x434] ;  /* 0x00008680ff0477ac */ /* 0x000ea20008000800 */
[----:B------:R-:W-:Y:S02]  /*2790*/  IABS R27, R0 ;  /* 0x00000000001b7213 */ /* 0x000fe40000000000 */
[----:B------:R-:W-:Y:S01]  /*27a0*/  ISETP.NE.AND P5, PT, R10, RZ, PT ;  /* 0x000000ff0a00720c */ /* 0x000fe20003fa5270 */
[----:B------:R-:W3:Y:S01]  /*27b0*/  I2F.U32.RP R19, R13 ;  /* 0x0000000d00137306 */ /* 0x000ee20000209000 */
[----:B------:R-:W-:-:S07]  /*27c0*/  UIMAD UR13, UR7, UR8, URZ ;  /* 0x00000008070d72a4 */ /* 0x000fce000f8e02ff */
[----:B------:R-:W4:Y:S01]  /*27d0*/  I2F.U32.RP R16, R18 ;  /* 0x0000001200107306 */ /* 0x000f220000209000 */
[----:B0-----:R-:W-:-:S04]  /*27e0*/  USEL UR12, UR12, 0x1, UP0 ;  /* 0x000000010c0c7887 */ /* 0x001fc80008000000 */
[----:B------:R-:W-:Y:S02]  /*27f0*/  USHF.R.S32.HI UR5, URZ, 0x1f, UR12 ;  /* 0x0000001fff057899 */ /* 0x000fe4000801140c */
[----:B--2---:R-:W-:Y:S01]  /*2800*/  UIMAD UR4, UR12, UR4, URZ ;  /* 0x000000040c0472a4 */ /* 0x004fe2000f8e02ff */
[----:B------:R-:W-:Y:S08]  /*2810*/  I2F.U32.RP R17, R12 ;  /* 0x0000000c00117306 */ /* 0x000ff00000209000 */
[----:B-1----:R-:W0:Y:S08]  /*2820*/  MUFU.RCP R15, R23 ;  /* 0x00000017000f7308 */ /* 0x002e300000001000 */
[----:B---3--:R-:W1:Y:S08]  /*2830*/  MUFU.RCP R14, R19 ;  /* 0x00000013000e7308 */ /* 0x008e700000001000 */
[----:B----4-:R-:W2:Y:S01]  /*2840*/  MUFU.RCP R24, R16 ;  /* 0x0000001000187308 */ /* 0x010ea20000001000 */
[----:B0-----:R-:W-:Y:S01]  /*2850*/  VIADD R15, R15, 0xffffffe ;  /* 0x0ffffffe0f0f7836 */ /* 0x001fe20000000000 */
[----:B------:R-:W-:-:S06]  /*2860*/  IABS R23, R26 ;  /* 0x0000001a00177213 */ /* 0x000fcc0000000000 */
[----:B------:R-:W0:Y:S01]  /*2870*/  MUFU.RCP R17, R17 ;  /* 0x0000001100117308 */ /* 0x000e220000001000 */
[----:B-1----:R-:W-:-:S07]  /*2880*/  VIADD R28, R14, 0xffffffe ;  /* 0x0ffffffe0e1c7836 */ /* 0x002fce0000000000 */
[----:B------:R-:W1:Y:S01]  /*2890*/  F2I.FTZ.U32.TRUNC.NTZ R31, R15 ;  /* 0x0000000f001f7305 */ /* 0x000e62000021f000 */
[----:B--2---:R-:W-:-:S07]  /*28a0*/  VIADD R24, R24, 0xffffffe ;  /* 0x0ffffffe18187836 */ /* 0x004fce0000000000 */
[----:B------:R-:W2:Y:S01]  /*28b0*/  F2I.FTZ.U32.TRUNC.NTZ R29, R28 ;  /* 0x0000001c001d7305 */ /* 0x000ea2000021f000 */
[----:B0-----:R-:W-:Y:S01]  /*28c0*/  VIADD R17, R17, 0xffffffe ;  /* 0x0ffffffe11117836 */ /* 0x001fe20000000000 */
[----:B-1----:R-:W-:-:S06]  /*28d0*/  IADD3 R14, PT, PT, RZ, -R31, RZ ;  /* 0x8000001fff0e7210 */ /* 0x002fcc0007ffe0ff */
[----:B------:R0:W1:Y:S01]  /*28e0*/  F2I.FTZ.U32.TRUNC.NTZ R25, R24 ;  /* 0x0000001800197305 */ /* 0x000062000021f000 */
[----:B------:R-:W-:Y:S02]  /*28f0*/  IMAD R14, R14, R22, RZ ;  /* 0x000000160e0e7224 */ /* 0x000fe400078e02ff */
[----:B--2---:R-:W-:-:S05]  /*2900*/  IMAD.MOV R16, RZ, RZ, -R29 ;  /* 0x000000ffff107224 */ /* 0x004fca00078e0a1d */
[----:B------:R-:W2:Y:S01]  /*2910*/  F2I.FTZ.U32.TRUNC.NTZ R17, R17 ;  /* 0x0000001100117305 */ /* 0x000ea2000021f000 */
[----:B------:R-:W-:-:S04]  /*2920*/  IMAD.HI.U32 R14, R31, R14, R30 ;  /* 0x0000000e1f0e7227 */ /* 0x000fc800078e001e */
[----:B------:R-:W-:Y:S01]  /*2930*/  IMAD R15, R16, R13, RZ ;  /* 0x0000000d100f7224 */ /* 0x000fe200078e02ff */
[----:B------:R-:W-:Y:S01]  /*2940*/  IABS R16, R11 ;  /* 0x0000000b00107213 */ /* 0x000fe20000000000 */
[----:B0-----:R-:W-:Y:S01]  /*2950*/  IMAD.MOV.U32 R24, RZ, RZ, RZ ;  /* 0x000000ffff187224 */ /* 0x001fe200078e00ff */
[----:B-1----:R-:W-:Y:S01]  /*2960*/  IADD3 R19, PT, PT, RZ, -R25, RZ ;  /* 0x80000019ff137210 */ /* 0x002fe20007ffe0ff */
[----:B------:R-:W-:Y:S01]  /*2970*/  IMAD.MOV.U32 R28, RZ, RZ, RZ ;  /* 0x000000ffff1c7224 */ /* 0x000fe200078e00ff */
[----:B------:R-:W-:-:S03]  /*2980*/  IADD3 R16, PT, PT, RZ, -R16, RZ ;  /* 0x80000010ff107210 */ /* 0x000fc60007ffe0ff */
[----:B------:R-:W-:Y:S02]  /*2990*/  IMAD R19, R19, R18, RZ ;  /* 0x0000001213137224 */ /* 0x000fe400078e02ff */
[----:B------:R-:W-:-:S04]  /*29a0*/  IMAD.HI.U32 R15, R29, R15, R28 ;  /* 0x0000000f1d0f7227 */ /* 0x000fc800078e001c */
[----:B------:R-:W-:-:S04]  /*29b0*/  IMAD.HI.U32 R24, R25, R19, R24 ;  /* 0x0000001319187227 */ /* 0x000fc800078e0018 */
[----:B------:R-:W-:-:S04]  /*29c0*/  IMAD.HI.U32 R19, R14, R23, RZ ;  /* 0x000000170e137227 */ /* 0x000fc800078e00ff */
[----:B--2---:R-:W-:Y:S02]  /*29d0*/  IMAD.MOV R25, RZ, RZ, -R17 ;  /* 0x000000ffff197224 */ /* 0x004fe400078e0a11 */
[----:B------:R-:W-:Y:S02]  /*29e0*/  IMAD R23, R19, R16, R23 ;  /* 0x0000001013177224 */ /* 0x000fe400078e0217 */
[----:B------:R-:W-:Y:S02]  /*29f0*/  IMAD R14, R25, R12, RZ ;  /* 0x0000000c190e7224 */ /* 0x000fe400078e02ff */
[----:B------:R-:W-:Y:S01]  /*2a00*/  IMAD.MOV.U32 R16, RZ, RZ, RZ ;  /* 0x000000ffff107224 */ /* 0x000fe200078e00ff */
[----:B------:R-:W-:-:S03]  /*2a10*/  ISETP.GT.U32.AND P1, PT, R22, R23, PT ;  /* 0x000000171600720c */ /* 0x000fc60003f24070 */
[----:B------:R-:W-:Y:S02]  /*2a20*/  IMAD.HI.U32 R14, R17, R14, R16 ;  /* 0x0000000e110e7227 */ /* 0x000fe400078e0010 */
[----:B------:R-:W0:Y:S08]  /*2a30*/  LDC R17, c[0x0][0x3e0] ;  /* 0x0000f800ff117b82 */ /* 0x000e300000000800 */
[----:B------:R-:W-:Y:S01]  /*2a40*/  @!P1 IMAD.IADD R23, R23, 0x1, -R22 ;  /* 0x0000000117179824 */ /* 0x000fe200078e0a16 */
[----:B------:R-:W-:-:S02]  /*2a50*/  @!P1 IADD3 R19, PT, PT, R19, 0x1, RZ ;  /* 0x0000000113139810 */ /* 0x000fc40007ffe0ff */
[----:B------:R-:W-:Y:S02]  /*2a60*/  ISETP.NE.AND P1, PT, R11, RZ, PT ;  /* 0x000000ff0b00720c */ /* 0x000fe40003f25270 */
[----:B------:R-:W-:Y:S01]  /*2a70*/  ISETP.GE.U32.AND P3, PT, R23, R22, PT ;  /* 0x000000161700720c */ /* 0x000fe20003f66070 */
[----:B------:R-:W-:Y:S01]  /*2a80*/  IMAD.HI.U32 R23, R24, R27, RZ ;  /* 0x0000001b18177227 */ /* 0x000fe200078e00ff */
[----:B------:R-:W-:-:S05]  /*2a90*/  IABS R22, R9 ;  /* 0x0000000900167213 */ /* 0x000fca0000000000 */
[----:B------:R-:W-:Y:S01]  /*2aa0*/  IMAD.MOV R22, RZ, RZ, -R22 ;  /* 0x000000ffff167224 */ /* 0x000fe200078e0a16 */
[----:B0-----:R-:W-:-:S03]  /*2ab0*/  ISETP.LT.U32.AND P0, PT, R17, 0x1, PT ;  /* 0x000000011100780c */ /* 0x001fc60003f01070 */
[----:B------:R-:W-:Y:S01]  /*2ac0*/  IMAD R27, R23, R22, R27 ;  /* 0x00000016171b7224 */ /* 0x000fe200078e021b */
[----:B------:R-:W-:Y:S01]  /*2ad0*/  LOP3.LUT R22, R26, R11, RZ, 0x3c, !PT ;  /* 0x0000000b1a167212 */ /* 0x000fe200078e3cff */
[----:B------:R-:W-:Y:S01]  /*2ae0*/  @P3 VIADD R19, R19, 0x1 ;  /* 0x0000000113133836 */ /* 0x000fe20000000000 */
[----:B------:R-:W-:Y:S02]  /*2af0*/  ISETP.LT.AND.EX P0, PT, R2, RZ, PT, P0 ;  /* 0x000000ff0200720c */ /* 0x000fe40003f01300 */
[----:B------:R-:W-:Y:S02]  /*2b00*/  ISETP.GT.U32.AND P2, PT, R18, R27, PT ;  /* 0x0000001b1200720c */ /* 0x000fe40003f44070 */
[----:B------:R-:W-:Y:S02]  /*2b10*/  SEL R17, R17, 0x1, P0 ;  /* 0x0000000111117807 */ /* 0x000fe40000000000 */
[----:B------:R-:W-:Y:S02]  /*2b20*/  ISETP.GE.AND P0, PT, R22, RZ, PT ;  /* 0x000000ff1600720c */ /* 0x000fe40003f06270 */
[----:B------:R-:W-:-:S04]  /*2b30*/  IABS R16, R17 ;  /* 0x0000001100107213 */ /* 0x000fc80000000000 */
[----:B------:R-:W0:Y:S03]  /*2b40*/  I2F.U32.RP R2, R16 ;  /* 0x0000001000027306 */ /* 0x000e260000209000 */
[-C--:B------:R-:W-:Y:S01]  /*2b50*/  @!P2 IADD3 R27, PT, PT, R27, -R18.reuse, RZ ;  /* 0x800000121b1ba210 */ /* 0x080fe20007ffe0ff */
[----:B------:R-:W-:Y:S01]  /*2b60*/  @!P2 VIADD R23, R23, 0x1 ;  /* 0x000000011717a836 */ /* 0x000fe20000000000 */
[----:B------:R-:W-:Y:S02]  /*2b70*/  ISETP.NE.AND P2, PT, R9, RZ, PT ;  /* 0x000000ff0900720c */ /* 0x000fe40003f45270 */
[----:B------:R-:W-:Y:S01]  /*2b80*/  @!P0 IMAD.MOV R19, RZ, RZ, -R19 ;  /* 0x000000ffff138224 */ /* 0x000fe200078e0a13 */
[----:B------:R-:W-:Y:S02]  /*2b90*/  @!P1 LOP3.LUT R19, RZ, R11, RZ, 0x33, !PT ;  /* 0x0000000bff139212 */ /* 0x000fe400078e33ff */
[----:B------:R-:W-:-:S02]  /*2ba0*/  ISETP.GE.U32.AND P0, PT, R27, R18, PT ;  /* 0x000000121b00720c */ /* 0x000fc40003f06070 */
[----:B------:R-:W-:Y:S02]  /*2bb0*/  IABS R18, R10 ;  /* 0x0000000a00127213 */ /* 0x000fe40000000000 */
[----:B------:R-:W-:Y:S01]  /*2bc0*/  IABS R22, R19 ;  /* 0x0000001300167213 */ /* 0x000fe20000000000 */
[----:B0-----:R-:W0:Y:S02]  /*2bd0*/  MUFU.RCP R2, R2 ;  /* 0x0000000200027308 */ /* 0x001e240000001000 */
[----:B------:R-:W-:Y:S02]  /*2be0*/  IMAD.MOV R18, RZ, RZ, -R18 ;  /* 0x000000ffff127224 */ /* 0x000fe400078e0a12 */
[----:B------:R-:W-:-:S04]  /*2bf0*/  IMAD.HI.U32 R15, R15, R22, RZ ;  /* 0x000000160f0f7227 */ /* 0x000fc800078e00ff */
[----:B------:R-:W-:Y:S01]  /*2c00*/  IMAD R22, R15, R18, R22 ;  /* 0x000000120f167224 */ /* 0x000fe200078e0216 */
[----:B------:R-:W-:Y:S02]  /*2c10*/  LOP3.LUT R18, R0, R9, RZ, 0x3c, !PT ;  /* 0x0000000900127212 */ /* 0x000fe400078e3cff */
[----:B------:R-:W-:Y:S02]  /*2c20*/  @P0 IADD3 R23, PT, PT, R23, 0x1, RZ ;  /* 0x0000000117170810 */ /* 0x000fe40007ffe0ff */
[----:B------:R-:W-:Y:S02]  /*2c30*/  ISETP.GE.AND P1, PT, R18, RZ, PT ;  /* 0x000000ff1200720c */ /* 0x000fe40003f26270 */
[----:B------:R-:W-:Y:S02]  /*2c40*/  IABS R18, R4 ;  /* 0x0000000400127213 */ /* 0x000fe40000000000 */
[----:B------:R-:W-:Y:S01]  /*2c50*/  ISETP.GT.U32.AND P3, PT, R13, R22, PT ;  /* 0x000000160d00720c */ /* 0x000fe20003f64070 */
[----:B0-----:R-:W-:-:S04]  /*2c60*/  VIADD R24, R2, 0xffffffe ;  /* 0x0ffffffe02187836 */ /* 0x001fc80000000000 */
[----:B------:R-:W0:Y:S04]  /*2c70*/  F2I.FTZ.U32.TRUNC.NTZ R25, R24 ;  /* 0x0000001800197305 */ /* 0x000e28000021f000 */
[----:B------:R-:W-:Y:S01]  /*2c80*/  @!P1 IMAD.MOV R23, RZ, RZ, -R23 ;  /* 0x000000ffff179224 */ /* 0x000fe200078e0a17 */
[----:B------:R-:W-:-:S03]  /*2c90*/  @!P2 LOP3.LUT R23, RZ, R9, RZ, 0x33, !PT ;  /* 0x00000009ff17a212 */ /* 0x000fc600078e33ff */
[----:B------:R-:W-:Y:S01]  /*2ca0*/  @!P3 IMAD.IADD R22, R22, 0x1, -R13 ;  /* 0x000000011616b824 */ /* 0x000fe200078e0a0d */
[----:B------:R-:W-:Y:S02]  /*2cb0*/  @!P3 IADD3 R15, PT, PT, R15, 0x1, RZ ;  /* 0x000000010f0fb810 */ /* 0x000fe40007ffe0ff */
[----:B------:R-:W-:Y:S02]  /*2cc0*/  ISETP.NE.AND P3, PT, R8, RZ, PT ;  /* 0x000000ff0800720c */ /* 0x000fe40003f65270 */
[----:B------:R-:W-:Y:S01]  /*2cd0*/  ISETP.GE.U32.AND P6, PT, R22, R13, PT ;  /* 0x0000000d1600720c */ /* 0x000fe20003fc6070 */
[----:B0-----:R-:W-:Y:S02]  /*2ce0*/  IMAD.MOV R2, RZ, RZ, -R25 ;  /* 0x000000ffff027224 */ /* 0x001fe400078e0a19 */
[----:B------:R-:W-:Y:S01]  /*2cf0*/  HFMA2 R24, -RZ, RZ, 0, 0 ;  /* 0x00000000ff187431 */ /* 0x000fe200000001ff */
[----:B------:R-:W-:Y:S01]  /*2d00*/  IABS R13, R23 ;  /* 0x00000017000d7213 */ /* 0x000fe20000000000 */
[----:B------:R-:W-:Y:S01]  /*2d10*/  IMAD R27, R2, R16, RZ ;  /* 0x00000010021b7224 */ /* 0x000fe200078e02ff */
[----:B------:R-:W-:-:S03]  /*2d20*/  IABS R2, R17 ;  /* 0x0000001100027213 */ /* 0x000fc60000000000 */
[----:B------:R-:W-:-:S04]  /*2d30*/  IMAD.HI.U32 R27, R25, R27, R24 ;  /* 0x0000001b191b7227 */ /* 0x000fc800078e0018 */
[----:B------:R-:W-:Y:S02]  /*2d40*/  IMAD.MOV R2, RZ, RZ, -R2 ;  /* 0x000000ffff027224 */ /* 0x000fe400078e0a02 */
[----:B------:R-:W-:-:S04]  /*2d50*/  IMAD.HI.U32 R27, R27, R18, RZ ;  /* 0x000000121b1b7227 */ /* 0x000fc800078e00ff */
[----:B------:R-:W-:Y:S01]  /*2d60*/  IMAD R25, R27, R2, R18 ;  /* 0x000000021b197224 */ /* 0x000fe200078e0212 */
[----:B------:R-:W-:Y:S01]  /*2d70*/  IABS R2, R8 ;  /* 0x0000000800027213 */ /* 0x000fe20000000000 */
[----:B------:R-:W-:-:S03]  /*2d80*/  @P6 VIADD R15, R15, 0x1 ;  /* 0x000000010f0f6836 */ /* 0x000fc60000000000 */
[----:B------:R-:W-:Y:S01]  /*2d90*/  ISETP.GT.U32.AND P0, PT, R16, R25, PT ;  /* 0x000000191000720c */ /* 0x000fe20003f04070 */
[----:B------:R-:W-:-:S12]  /*2da0*/  IMAD.MOV R2, RZ, RZ, -R2 ;  /* 0x000000ffff027224 */ /* 0x000fd800078e0a02 */
[-C--:B------:R-:W-:Y:S01]  /*2db0*/  @!P0 IADD3 R25, PT, PT, R25, -R16.reuse, RZ ;  /* 0x8000001019198210 */ /* 0x080fe20007ffe0ff */
[----:B------:R-:W-:Y:S01]  /*2dc0*/  @!P0 VIADD R27, R27, 0x1 ;  /* 0x000000011b1b8836 */ /* 0x000fe20000000000 */
[----:B------:R-:W-:Y:S02]  /*2dd0*/  ISETP.NE.AND P0, PT, R17, RZ, PT ;  /* 0x000000ff1100720c */ /* 0x000fe40003f05270 */
[----:B------:R-:W-:Y:S01]  /*2de0*/  ISETP.GE.U32.AND P1, PT, R25, R16, PT ;  /* 0x000000101900720c */ /* 0x000fe20003f26070 */
[----:B------:R-:W-:Y:S01]  /*2df0*/  IMAD.HI.U32 R16, R14, R13, RZ ;  /* 0x0000000d0e107227 */ /* 0x000fe200078e00ff */
[----:B------:R-:W-:-:S03]  /*2e00*/  LOP3.LUT R14, R4, R17, RZ, 0x3c, !PT ;  /* 0x00000011040e7212 */ /* 0x000fc600078e3cff */
[----:B------:R-:W-:Y:S01]  /*2e10*/  IMAD R13, R16, R2, R13 ;  /* 0x00000002100d7224 */ /* 0x000fe200078e020d */
[----:B------:R-:W-:Y:S02]  /*2e20*/  ISETP.GE.AND P2, PT, R14, RZ, PT ;  /* 0x000000ff0e00720c */ /* 0x000fe40003f46270 */
[----:B------:R-:W-:-:S05]  /*2e30*/  LOP3.LUT R2, R19, R10, RZ, 0x3c, !PT ;  /* 0x0000000a13027212 */ /* 0x000fca00078e3cff */
[----:B------:R-:W-:Y:S02]  /*2e40*/  @P1 IADD3 R27, PT, PT, R27, 0x1, RZ ;  /* 0x000000011b1b1810 */ /* 0x000fe40007ffe0ff */
[----:B------:R-:W-:-:S04]  /*2e50*/  ISETP.GT.U32.AND P1, PT, R12, R13, PT ;  /* 0x0000000d0c00720c */ /* 0x000fc80003f24070 */
[----:B------:R-:W-:Y:S01]  /*2e60*/  @!P2 IMAD.MOV R27, RZ, RZ, -R27 ;  /* 0x000000ffff1ba224 */ /* 0x000fe200078e0a1b */
[----:B------:R-:W-:Y:S02]  /*2e70*/  ISETP.GE.AND P2, PT, R2, RZ, PT ;  /* 0x000000ff0200720c */ /* 0x000fe40003f46270 */
[----:B------:R-:W-:Y:S02]  /*2e80*/  LOP3.LUT R2, R23, R8, RZ, 0x3c, !PT ;  /* 0x0000000817027212 */ /* 0x000fe400078e3cff */
[----:B------:R-:W-:Y:S02]  /*2e90*/  @!P0 LOP3.LUT R27, RZ, R17, RZ, 0x33, !PT ;  /* 0x00000011ff1b8212 */ /* 0x000fe400078e33ff */
[----:B------:R-:W-:Y:S01]  /*2ea0*/  ISETP.GE.AND P0, PT, R2, RZ, PT ;  /* 0x000000ff0200720c */ /* 0x000fe20003f06270 */
[----:B------:R-:W-:Y:S02]  /*2eb0*/  IMAD.MOV R2, RZ, RZ, -R19 ;  /* 0x000000ffff027224 */ /* 0x000fe400078e0a13 */
[----:B------:R-:W-:-:S02]  /*2ec0*/  @!P1 IMAD.IADD R13, R13, 0x1, -R12 ;  /* 0x000000010d0d9824 */ /* 0x000fc400078e0a0c */
[----:B------:R-:W-:Y:S02]  /*2ed0*/  @!P1 VIADD R16, R16, 0x1 ;  /* 0x0000000110109836 */ /* 0x000fe40000000000 */
[----:B------:R-:W-:Y:S01]  /*2ee0*/  @!P2 IADD3 R15, PT, PT, -R15, RZ, RZ ;  /* 0x000000ff0f0fa210 */ /* 0x000fe20007ffe1ff */
[----:B------:R-:W-:Y:S01]  /*2ef0*/  IMAD R2, R11, R2, R26 ;  /* 0x000000020b027224 */ /* 0x000fe200078e021a */
[----:B------:R-:W-:Y:S01]  /*2f00*/  ISETP.GE.U32.AND P4, PT, R13, R12, PT ;  /* 0x0000000c0d00720c */ /* 0x000fe20003f86070 */
[C---:B------:R-:W-:Y:S01]  /*2f10*/  IMAD.WIDE R12, R27.reuse, UR9, RZ ;  /* 0x000000091b0c7c25 */ /* 0x040fe2000f8e02ff */
[----:B------:R-:W-:Y:S02]  /*2f20*/  IADD3 R27, PT, PT, -R27, RZ, RZ ;  /* 0x000000ff1b1b7210 */ /* 0x000fe40007ffe1ff */
[----:B------:R-:W-:Y:S01]  /*2f30*/  @!P5 LOP3.LUT R15, RZ, R10, RZ, 0x33, !PT ;  /* 0x0000000aff0fd212 */ /* 0x000fe200078e33ff */
[----:B------:R-:W-:-:S03]  /*2f40*/  IMAD.WIDE R24, R2, UR4, RZ ;  /* 0x0000000402187c25 */ /* 0x000fc6000f8e02ff */
[----:B------:R-:W-:Y:S01]  /*2f50*/  IADD3 R11, PT, PT, -R15, RZ, RZ ;  /* 0x000000ff0f0b7210 */ /* 0x000fe20007ffe1ff */
[----:B------:R-:W-:Y:S01]  /*2f60*/  IMAD.WIDE.U32 R12, R3, UR12, R12 ;  /* 0x0000000c030c7c25 */ /* 0x000fe2000f8e000c */
[----:B------:R-:W-:-:S03]  /*2f70*/  UIMAD UR12, UR22, UR12, URZ ;  /* 0x0000000c160c72a4 */ /* 0x000fc6000f8e02ff */
[----:B------:R-:W-:Y:S02]  /*2f80*/  @P4 VIADD R16, R16, 0x1 ;  /* 0x0000000110104836 */ /* 0x000fe40000000000 */
[----:B------:R-:W-:Y:S01]  /*2f90*/  IMAD R13, R3, UR5, R13 ;  /* 0x00000005030d7c24 */ /* 0x000fe2000f8e020d */
[----:B------:R-:W0:Y:S01]  /*2fa0*/  LDCU.64 UR4, c[0x0][0x420] ;  /* 0x00008400ff0477ac */ /* 0x000e220008000a00 */
[----:B------:R-:W-:Y:S01]  /*2fb0*/  @!P0 IMAD.MOV R16, RZ, RZ, -R16 ;  /* 0x000000ffff108224 */ /* 0x000fe200078e0a10 */
[----:B------:R-:W-:Y:S01]  /*2fc0*/  @!P3 LOP3.LUT R16, RZ, R8, RZ, 0x33, !PT ;  /* 0x00000008ff10b212 */ /* 0x000fe200078e33ff */
[----:B------:R-:W-:Y:S02]  /*2fd0*/  IMAD R27, R17, R27, R4 ;  /* 0x0000001b111b7224 */ /* 0x000fe400078e0204 */
[----:B------:R-:W-:Y:S02]  /*2fe0*/  IMAD.MOV R4, RZ, RZ, -R23 ;  /* 0x000000ffff047224 */ /* 0x000fe400078e0a17 */
[----:B------:R-:W-:-:S04]  /*2ff0*/  IMAD.WIDE R12, R27, UR8, R12 ;  /* 0x000000081b0c7c25 */ /* 0x000fc8000f8e020c */
[----:B------:R-:W-:Y:S02]  /*3000*/  IMAD.MOV R3, RZ, RZ, -R16 ;  /* 0x000000ffff037224 */ /* 0x000fe400078e0a10 */
[----:B------:R-:W-:-:S04]  /*3010*/  IMAD.WIDE R14, R15, UR6, RZ ;  /* 0x000000060f0e7c25 */ /* 0x000fc8000f8e02ff */
[----:B------:R-:W-:Y:S01]  /*3020*/  IMAD R4, R9, R4, R0 ;  /* 0x0000000409047224 */ /* 0x000fe200078e0200 */
[----:B------:R-:W-:Y:S01]  /*3030*/  IADD3 R0, P1, P0, R14, R12, R24 ;  /* 0x0000000c0e007210 */ /* 0x000fe2000783e018 */
[----:B------:R-:W-:Y:S02]  /*3040*/  IMAD R11, R10, R11, R19 ;  /* 0x0000000b0a0b7224 */ /* 0x000fe400078e0213 */
[----:B------:R-:W-:Y:S01]  /*3050*/  IMAD R3, R8, R3, R23 ;  /* 0x0000000308037224 */ /* 0x000fe200078e0217 */
[----:B------:R-:W-:Y:S01]  /*3060*/  IADD3.X R13, PT, PT, R15, R13, R25, P1, P0 ;  /* 0x0000000d0f0d7210 */ /* 0x000fe20000fe0419 */
[----:B------:R-:W-:-:S04]  /*3070*/  IMAD.WIDE R8, R4, UR12, RZ ;  /* 0x0000000c04087c25 */ /* 0x000fc8000f8e02ff */
        /* <DEDUP_REMOVED lines=11> */
.L_x_421:
[----:B------:R-:W0:Y:S01]  /*3130*/  LDC.64 R2, c[0x0][0x420] ;  /* 0x00010800ff027b82 */ /* 0x000e220000000a00 */
[----:B------:R-:W-:-:S05]  /*3140*/  IADD3 R12, PT, PT, R12, UR20, RZ ;  /* 0x000000140c0c7c10 */ /* 0x000fca000fffe0ff */
[----:B0-----:R-:W-:-:S05]  /*3150*/  IMAD.WIDE.U32 R2, R12, 0x4, R2 ;  /* 0x000000040c027825 */ /* 0x001fca00078e0002 */
[----:B------:R1:W-:Y:S02]  /*3160*/  STG.E desc[UR10][R2.64], R20 ;  /* 0x0000001402007986 */ /* 0x0003e4000c10190a */
.L_x_420:
[----:B------:R-:W-:Y:S05]  /*3170*/  BSYNC.RECONVERGENT B1 ;  /* 0x0000000000017941 */ /* 0x000fea0003800200 */
.L_x_419:
        /* <DEDUP_REMOVED lines=17> */
.L_x_428:
[----:B------:R-:W-:Y:S05]  /*3290*/  BSYNC.RECONVERGENT B0 ;  /* 0x0000000000007941 */ /* 0x000fea0003800200 */
.L_x_427:
[----:B------:R-:W-:Y:S01]  /*32a0*/  BAR.SYNC.DEFER_BLOCKING 0x0 ;  /* 0x0000000000007b1d */ /* 0x000fe20000010000 */
[----:B------:R-:W-:Y:S01]  /*32b0*/  UISETP.GE.AND UP0, UPT, UR6, 0x1, UPT ;  /* 0x000000010600788c */ /* 0x000fe2000bf06270 */
[----:B------:R-:W-:Y:S01]  /*32c0*/  SHF.R.U32.HI R12, RZ, 0x4, R7 ;  /* 0x00000004ff0c7819 */ /* 0x000fe20000011607 */
[----:B------:R-:W-:Y:S01]  /*32d0*/  IMAD.SHL.U32 R7, R7, 0x4, RZ ;  /* 0x0000000407077824 */ /* 0x000fe200078e00ff */
[----:B------:R-:W-:Y:S02]  /*32e0*/  MOV R0, RZ ;  /* 0x000000ff00007202 */ /* 0x000fe40000000f00 */
[----:B0-----:R-:W-:Y:S01]  /*32f0*/  CS2R R2, SRZ ;  /* 0x0000000000027805 */ /* 0x001fe2000001ff00 */
[----:B------:R-:W-:-:S03]  /*3300*/  IMAD.MOV.U32 R5, RZ, RZ, RZ ;  /* 0x000000ffff057224 */ /* 0x000fc600078e00ff */
[----:B------:R-:W-:Y:S05]  /*3310*/  BRA.U !UP0, `(.L_x_429) ;  /* 0x0000001108d07547 */ /* 0x000fea000b800000 */
[----:B------:R-:W0:Y:S01]  /*3320*/  LDCU UR9, c[0x0][0x44c] ;  /* 0x00008980ff0977ac */ /* 0x000e220008000800 */
[----:B------:R-:W-:Y:S01]  /*3330*/  IMAD.MOV.U32 R13, RZ, RZ, RZ ;  /* 0x000000ffff0d7224 */ /* 0x000fe200078e00ff */
[----:B------:R-:W-:Y:S02]  /*3340*/  CS2R R10, SRZ ;  /* 0x00000000000a7805 */ /* 0x000fe4000001ff00 */
[----:B------:R-:W-:Y:S01]  /*3350*/  CS2R R8, SRZ ;  /* 0x0000000000087805 */ /* 0x000fe2000001ff00 */
[----:B------:R-:W1:Y:S01]  /*3360*/  LDCU.64 UR4, c[0x0][0x3f8] ;  /* 0x00007f00ff0477ac */ /* 0x000e620008000a00 */
[----:B------:R-:W-:Y:S02]  /*3370*/  UISETP.GE.U32.AND UP0, UPT, UR6, 0x4, UPT ;  /* 0x000000040600788c */ /* 0x000fe4000bf06070 */
[----:B------:R-:W-:Y:S02]  /*3380*/  UIADD3 UR12, UPT, UPT, UR21, -UR20, URZ ;  /* 0x80000014150c7290 */ /* 0x000fe4000fffe0ff */
[----:B------:R-:W-:-:S02]  /*3390*/  ULOP3.LUT UR8, UR6, 0x3, URZ, 0xc0, !UPT ;  /* 0x0000000306087892 */ /* 0x000fc4000f8ec0ff */
[----:B0-----:R-:W-:Y:S02]  /*33a0*/  UIMAD UR7, UR20, UR9, URZ ;  /* 0x00000009140772a4 */ /* 0x001fe4000f8e02ff */
[----:B------:R-:W-:-:S04]  /*33b0*/  UIMAD UR9, UR21, UR9, URZ ;  /* 0x00000009150972a4 */ /* 0x000fc8000f8e02ff */
[----:B------:R-:W-:Y:S01]  /*33c0*/  IMAD.U32 R15, RZ, RZ, UR7 ;  /* 0x00000007ff0f7e24 */ /* 0x000fe2000f8e00ff */
[----:B------:R-:W-:-:S04]  /*33d0*/  IADD3 R0, P0, PT, R7, UR7, RZ ;  /* 0x0000000707007c10 */ /* 0x000fc8000ff1e0ff */
        /* <DEDUP_REMOVED lines=29> */
.L_x_433:
        /* <DEDUP_REMOVED lines=133> */
.L_x_432:
        /* <DEDUP_REMOVED lines=73> */
.L_x_434:
[----:B------:R-:W-:-:S09]  /*4290*/  UISETP.NE.OR UP1, UPT, UR5, URZ, UP1 ;  /* 0x000000ff0500728c */ /* 0x000fd20008f25670 */
[----:B------:R-:W-:Y:S05]  /*42a0*/  BRA.U !UP1, `(.L_x_430) ;  /* 0x0000000109947547 */ /* 0x000fea000b800000 */
.L_x_431:
[----:B------:R-:W-:-:S13]  /*42b0*/  ISETP.GE.AND P0, PT, R12, UR12, PT ;  /* 0x0000000c0c007c0c */ /* 0x000fda000bf06270 */
.L_x_435:
        /* <DEDUP_REMOVED lines=36> */
.L_x_430:
        /* <DEDUP_REMOVED lines=10> */
.L_x_436:
        /* <DEDUP_REMOVED lines=12> */
.L_x_429:
        /* <DEDUP_REMOVED lines=24> */
[----:B------:R-:W-:Y:S01]  /*47e0*/  LOP3.LUT R6, R13, UR22, RZ, 0x3c, !PT ;  /* 0x000000160d067c12 */ /* 0x000fe2000f8e3cff */
[----:B0-----:R-:W0:Y:S03]  /*47f0*/  MUFU.RCP R4, R4 ;  /* 0x0000000400047308 */ /* 0x001e260000001000 */
[----:B------:R-:W-:Y:S02]  /*4800*/  ISETP.GT.U32.AND P1, PT, R10, R15, PT ;  /* 0x0000000f0a00720c */ /* 0x000fe40003f24070 */
[----:B------:R-:W-:-:S11]  /*4810*/  ISETP.GE.AND P0, PT, R6, RZ, PT ;  /* 0x000000ff0600720c */ /* 0x000fd60003f06270 */
[----:B------:R-:W-:Y:S01]  /*4820*/  @!P1 IMAD.IADD R15, R15, 0x1, -R10 ;  /* 0x000000010f0f9824 */ /* 0x000fe200078e0a0a */
[----:B------:R-:W-:Y:S01]  /*4830*/  @!P1 IADD3 R11, PT, PT, R11, 0x1, RZ ;  /* 0x000000010b0b9810 */ /* 0x000fe20007ffe0ff */
[----:B0-----:R-:W-:Y:S01]  /*4840*/  VIADD R14, R4, 0xffffffe ;  /* 0x0ffffffe040e7836 */ /* 0x001fe20000000000 */
[----:B------:R-:W-:Y:S02]  /*4850*/  ISETP.NE.AND P1, PT, RZ, UR22, PT ;  /* 0x00000016ff007c0c */ /* 0x000fe4000bf25270 */
[----:B------:R-:W-:Y:S02]  /*4860*/  ISETP.GE.U32.AND P2, PT, R15, R10, PT ;  /* 0x0000000a0f00720c */ /* 0x000fe40003f46070 */
[----:B------:R-:W0:Y:S11]  /*4870*/  F2I.FTZ.U32.TRUNC.NTZ R15, R14 ;  /* 0x0000000e000f7305 */ /* 0x000e36000021f000 */
[----:B------:R-:W-:-:S02]  /*4880*/  @P2 VIADD R11, R11, 0x1 ;  /* 0x000000010b0b2836 */ /* 0x000fc40000000000 */
[----:B0-----:R-:W-:-:S03]  /*4890*/  IMAD.MOV R17, RZ, RZ, -R15 ;  /* 0x000000ffff117224 */ /* 0x001fc600078e0a0f */
[----:B------:R-:W-:Y:S02]  /*48a0*/  @!P0 IADD3 R11, PT, PT, -R11, RZ, RZ ;  /* 0x000000ff0b0b8210 */ /* 0x000fe40007ffe1ff */
[----:B------:R-:W-:Y:S01]  /*48b0*/  @!P1 LOP3.LUT R11, RZ, UR22, RZ, 0x33, !PT ;  /* 0x00000016ff0b9c12 */ /* 0x000fe2000f8e33ff */
[----:B------:R-:W-:Y:S01]  /*48c0*/  IMAD R6, R17, R8, RZ ;  /* 0x0000000811067224 */ /* 0x000fe200078e02ff */
[----:B------:R-:W-:-:S03]  /*48d0*/  MOV R14, RZ ;  /* 0x000000ff000e7202 */ /* 0x000fc60000000f00 */
[----:B------:R-:W-:Y:S02]  /*48e0*/  IMAD R10, R11, UR22, RZ ;  /* 0x000000160b0a7c24 */ /* 0x000fe4000f8e02ff */
[----:B------:R-:W-:Y:S01]  /*48f0*/  IMAD.HI.U32 R6, R15, R6, R14 ;  /* 0x000000060f067227 */ /* 0x000fe200078e000e */
[----:B------:R-:W-:-:S03]  /*4900*/  LOP3.LUT R14, R7, 0x3c, RZ, 0xc0, !PT ;  /* 0x0000003c070e7812 */ /* 0x000fc600078ec0ff */
[----:B------:R-:W-:-:S05]  /*4910*/  IMAD.IADD R12, R13, 0x1, -R10 ;  /* 0x000000010d0c7824 */ /* 0x000fca00078e0a0a */
[----:B------:R-:W-:Y:S02]  /*4920*/  IABS R4, R12 ;  /* 0x0000000c00047213 */ /* 0x000fe40000000000 */
[----:B------:R-:W-:-:S03]  /*4930*/  LOP3.LUT R12, R12, R9, RZ, 0x3c, !PT ;  /* 0x000000090c0c7212 */ /* 0x000fc600078e3cff */
[----:B------:R-:W-:Y:S01]  /*4940*/  IMAD.HI.U32 R6, R6, R4, RZ ;  /* 0x0000000406067227 */ /* 0x000fe200078e00ff */
[----:B------:R-:W-:-:S03]  /*4950*/  ISETP.GE.AND P1, PT, R12, RZ, PT ;  /* 0x000000ff0c00720c */ /* 0x000fc60003f26270 */
[----:B------:R-:W-:-:S04]  /*4960*/  IMAD.MOV R15, RZ, RZ, -R6 ;  /* 0x000000ffff0f7224 */ /* 0x000fc800078e0a06 */
[----:B------:R-:W-:Y:S01]  /*4970*/  IMAD R15, R8, R15, R4 ;  /* 0x0000000f080f7224 */ /* 0x000fe200078e0204 */
[----:B------:R-:W-:-:S04]  /*4980*/  SHF.R.S32.HI R4, RZ, 0x1f, R11 ;  /* 0x0000001fff047819 */ /* 0x000fc8000001140b */
[----:B------:R-:W-:Y:S01]  /*4990*/  ISETP.GT.U32.AND P0, PT, R8, R15, PT ;  /* 0x0000000f0800720c */ /* 0x000fe20003f04070 */
[----:B-1----:R-:W-:-:S12]  /*49a0*/  IMAD R4, R4, UR4, RZ ;  /* 0x0000000404047c24 */ /* 0x002fd8000f8e02ff */
[-C--:B------:R-:W-:Y:S01]  /*49b0*/  @!P0 IADD3 R15, PT, PT, R15, -R8.reuse, RZ ;  /* 0x800000080f0f8210 */ /* 0x080fe20007ffe0ff */
[----:B------:R-:W-:Y:S01]  /*49c0*/  @!P0 VIADD R6, R6, 0x1 ;  /* 0x0000000106068836 */ /* 0x000fe20000000000 */
[----:B------:R-:W-:Y:S02]  /*49d0*/  ISETP.NE.AND P0, PT, R9, RZ, PT ;  /* 0x000000ff0900720c */ /* 0x000fe40003f05270 */
[----:B------:R-:W-:Y:S01]  /*49e0*/  ISETP.GE.U32.AND P2, PT, R15, R8, PT ;  /* 0x000000080f00720c */ /* 0x000fe20003f46070 */
[----:B------:R-:W-:-:S03]  /*49f0*/  HFMA2 R15, -RZ, RZ, 0, 0 ;  /* 0x00000000ff0f7431 */ /* 0x000fc600000001ff */
[----:B------:R-:W-:-:S04]  /*4a00*/  IMAD.WIDE.U32 R14, R11, UR4, R14 ;  /* 0x000000040b0e7c25 */ /* 0x000fc8000f8e000e */
[----:B------:R-:W-:Y:S01]  /*4a10*/  IMAD R11, R11, UR5, R4 ;  /* 0x000000050b0b7c24 */ /* 0x000fe2000f8e0204 */
[----:B------:R-:W0:Y:S04]  /*4a20*/  LDCU.64 UR4, c[0x0][0x3f0] ;  /* 0x00007e00ff0477ac */ /* 0x000e280008000a00 */
[----:B------:R-:W-:Y:S01]  /*4a30*/  @P2 IADD3 R6, PT, PT, R6, 0x1, RZ ;  /* 0x0000000106062810 */ /* 0x000fe20007ffe0ff */
[----:B------:R-:W-:-:S04]  /*4a40*/  IMAD.IADD R15, R15, 0x1, R11 ;  /* 0x000000010f0f7824 */ /* 0x000fc800078e020b */
[----:B------:R-:W-:Y:S01]  /*4a50*/  @!P1 IMAD.MOV R6, RZ, RZ, -R6 ;  /* 0x000000ffff069224 */ /* 0x000fe200078e0a06 */
[----:B------:R-:W-:-:S04]  /*4a60*/  @!P0 LOP3.LUT R6, RZ, R9, RZ, 0x33, !PT ;  /* 0x00000009ff068212 */ /* 0x000fc800078e33ff */
[----:B------:R-:W-:Y:S01]  /*4a70*/  SHF.R.S32.HI R4, RZ, 0x1f, R6 ;  /* 0x0000001fff047819 */ /* 0x000fe20000011406 */
[C---:B------:R-:W-:Y:S02]  /*4a80*/  IMAD R10, R6.reuse, R9, R10 ;  /* 0x00000009060a7224 */ /* 0x040fe400078e020a */
[----:B---3--:R-:W-:-:S03]  /*4a90*/  IMAD.WIDE.U32 R14, R6, UR8, R14 ;  /* 0x00000008060e7c25 */ /* 0x008fc6000f8e000e */
[----:B------:R-:W-:Y:S01]  /*4aa0*/  IADD3 R10, PT, PT, R13, -R10, RZ ;  /* 0x8000000a0d0a7210 */ /* 0x000fe20007ffe0ff */
[----:B------:R-:W-:-:S04]  /*4ab0*/  IMAD R7, R4, UR8, RZ ;  /* 0x0000000804077c24 */ /* 0x000fc8000f8e02ff */
[----:B------:R-:W-:Y:S01]  /*4ac0*/  IMAD R9, R6, UR9, R7 ;  /* 0x0000000906097c24 */ /* 0x000fe2000f8e0207 */
[----:B------:R-:W-:-:S03]  /*4ad0*/  SHF.R.S32.HI R7, RZ, 0x1f, R10 ;  /* 0x0000001fff077819 */ /* 0x000fc6000001140a */
[----:B------:R-:W-:Y:S02]  /*4ae0*/  IMAD.IADD R15, R15, 0x1, R9 ;  /* 0x000000010f0f7824 */ /* 0x000fe400078e0209 */
        /* <DEDUP_REMOVED lines=8> */
        .weak           $__internal_11_$__cuda_sm20_div_s64
        .type           $__internal_11_$__cuda_sm20_div_s64,@function
        .size           $__internal_11_$__cuda_sm20_div_s64,(.L_x_14717 - $__internal_11_$__cuda_sm20_div_s64)
$__internal_11_$__cuda_sm20_div_s64:
        /* <DEDUP_REMOVED lines=19> */
[----:B------:R-:W-:-:S04]  /*4ca0*/  IMAD.HI.U32 R12, R29, R0, RZ ;  /* 0x000000001d0c7227 */ /* 0x000fc800078e00ff */
[----:B------:R-:W-:-:S04]  /*4cb0*/  IMAD.WIDE.U32 R18, P0, R28, R0, R18 ;  /* 0x000000001c127225 */ /* 0x000fc80007800012 */
[C---:B------:R-:W-:Y:S02]  /*4cc0*/  IMAD R0, R29.reuse, R0, RZ ;  /* 0x000000001d007224 */ /* 0x040fe400078e02ff */
[----:B------:R-:W-:-:S04]  /*4cd0*/  IMAD.HI.U32 R13, P1, R29, R13, R18 ;  /* 0x0000000d1d0d7227 */ /* 0x000fc80007820012 */
[----:B------:R-:W-:Y:S01]  /*4ce0*/  IMAD.X R12, R12, 0x1, R29, P0 ;  /* 0x000000010c0c7824 */ /* 0x000fe200000e061d */
[----:B------:R-:W-:-:S04]  /*4cf0*/  IADD3 R19, P0, PT, R0, R13, RZ ;  /* 0x0000000d00137210 */ /* 0x000fc80007f1e0ff */
[----:B------:R-:W-:Y:S01]  /*4d00*/  IADD3.X R13, PT, PT, RZ, RZ, R12, P0, P1 ;  /* 0x000000ffff0d7210 */ /* 0x000fe200007e240c */
[----:B------:R-:W-:Y:S01]  /*4d10*/  IMAD.WIDE.U32 R28, R19, R22, RZ ;  /* 0x00000016131c7225 */ /* 0x000fe200078e00ff */
[----:B------:R-:W-:-:S03]  /*4d20*/  ISETP.GE.AND P1, PT, R17, RZ, PT ;  /* 0x000000ff1100720c */ /* 0x000fc60003f26270 */
[----:B------:R-:W-:Y:S01]  /*4d30*/  IMAD R0, R19, R23, R29 ;  /* 0x0000001713007224 */ /* 0x000fe200078e021d */
[----:B------:R-:W-:-:S03]  /*4d40*/  IADD3 R12, P0, PT, RZ, -R28, RZ ;  /* 0x8000001cff0c7210 */ /* 0x000fc60007f1e0ff */
[----:B------:R-:W-:Y:S02]  /*4d50*/  IMAD R0, R13, R22, R0 ;  /* 0x000000160d007224 */ /* 0x000fe400078e0200 */
[----:B------:R-:W-:-:S04]  /*4d60*/  IMAD.HI.U32 R18, R19, R12, RZ ;  /* 0x0000000c13127227 */ /* 0x000fc800078e00ff */
[----:B------:R-:W-:-:S04]  /*4d70*/  IMAD.X R0, RZ, RZ, ~R0, P0 ;  /* 0x000000ffff007224 */ /* 0x000fc800000e0e00 */
[----:B------:R-:W-:-:S04]  /*4d80*/  IMAD.WIDE.U32 R18, P0, R19, R0, R18 ;  /* 0x0000000013127225 */ /* 0x000fc80007800012 */
[----:B------:R-:W-:-:S04]  /*4d90*/  IMAD.HI.U32 R12, P3, R13, R12, R18 ;  /* 0x0000000c0d0c7227 */ /* 0x000fc80007860012 */
[----:B------:R-:W-:-:S05]  /*4da0*/  IMAD.HI.U32 R18, R13, R0, RZ ;  /* 0x000000000d127227 */ /* 0x000fca00078e00ff */
[----:B------:R-:W-:Y:S01]  /*4db0*/  IADD3.X R25, PT, PT, R18, R13, RZ, P0, !PT ;  /* 0x0000000d12197210 */ /* 0x000fe200007fe4ff */
[----:B------:R-:W-:Y:S01]  /*4dc0*/  IMAD R13, R13, R0, RZ ;  /* 0x000000000d0d7224 */ /* 0x000fe200078e02ff */
[----:B------:R-:W-:-:S04]  /*4dd0*/  IADD3 R19, P0, PT, RZ, -R24, RZ ;  /* 0x80000018ff137210 */ /* 0x000fc80007f1e0ff */
[----:B------:R-:W-:Y:S01]  /*4de0*/  IADD3 R13, P2, PT, R13, R12, RZ ;  /* 0x0000000c0d0d7210 */ /* 0x000fe20007f5e0ff */
[----:B------:R-:W-:Y:S01]  /*4df0*/  IMAD.X R12, RZ, RZ, ~R17, P0 ;  /* 0x000000ffff0c7224 */ /* 0x000fe200000e0e11 */
[----:B------:R-:W-:Y:S01]  /*4e00*/  SEL R0, R19, R24, !P1 ;  /* 0x0000001813007207 */ /* 0x000fe20004800000 */
[----:B------:R-:W-:Y:S01]  /*4e10*/  IMAD.MOV.U32 R19, RZ, RZ, RZ ;  /* 0x000000ffff137224 */ /* 0x000fe200078e00ff */
[----:B------:R-:W-:Y:S02]  /*4e20*/  IADD3.X R25, PT, PT, RZ, RZ, R25, P2, P3 ;  /* 0x000000ffff197210 */ /* 0x000fe400017e6419 */
[----:B------:R-:W-:Y:S01]  /*4e30*/  SEL R12, R12, R17, !P1 ;  /* 0x000000110c0c7207 */ /* 0x000fe20004800000 */
[----:B------:R-:W-:-:S04]  /*4e40*/  IMAD.HI.U32 R18, R13, R0, RZ ;  /* 0x000000000d127227 */ /* 0x000fc800078e00ff */
[----:B------:R-:W-:-:S04]  /*4e50*/  IMAD.WIDE.U32 R18, R13, R12, R18 ;  /* 0x0000000c0d127225 */ /* 0x000fc800078e0012 */
[----:B------:R-:W-:-:S04]  /*4e60*/  IMAD.HI.U32 R18, P2, R25, R0, R18 ;  /* 0x0000000019127227 */ /* 0x000fc80007840012 */
[----:B------:R-:W-:-:S05]  /*4e70*/  IMAD R19, R25, R12, RZ ;  /* 0x0000000c19137224 */ /* 0x000fca00078e02ff */
[----:B------:R-:W-:-:S05]  /*4e80*/  IADD3 R19, P1, PT, R19, R18, RZ ;  /* 0x0000001213137210 */ /* 0x000fca0007f3e0ff */
[----:B------:R-:W-:-:S04]  /*4e90*/  IMAD.WIDE.U32 R28, R19, R22, RZ ;  /* 0x00000016131c7225 */ /* 0x000fc800078e00ff */
[----:B------:R-:W-:Y:S01]  /*4ea0*/  IMAD R18, R19, R23, R29 ;  /* 0x0000001713127224 */ /* 0x000fe200078e021d */
[----:B------:R-:W-:Y:S01]  /*4eb0*/  IADD3 R13, P0, PT, -R28, R0, RZ ;  /* 0x000000001c0d7210 */ /* 0x000fe20007f1e1ff */
[----:B------:R-:W-:-:S04]  /*4ec0*/  IMAD.HI.U32 R0, R25, R12, RZ ;  /* 0x0000000c19007227 */ /* 0x000fc800078e00ff */
[----:B------:R-:W-:Y:S01]  /*4ed0*/  IMAD.X R0, RZ, RZ, R0, P2 ;  /* 0x000000ffff007224 */ /* 0x000fe200010e0600 */
[----:B------:R-:W-:-:S03]  /*4ee0*/  ISETP.GE.U32.AND P2, PT, R13, R22, PT ;  /* 0x000000160d00720c */ /* 0x000fc60003f46070 */
[----:B------:R-:W-:Y:S01]  /*4ef0*/  IMAD.X R25, RZ, RZ, R0, P1 ;  /* 0x000000ffff197224 */ /* 0x000fe200008e0600 */
[----:B------:R-:W-:-:S03]  /*4f00*/  IADD3 R0, P1, PT, R13, -R22, RZ ;  /* 0x800000160d007210 */ /* 0x000fc60007f3e0ff */
[----:B------:R-:W-:Y:S02]  /*4f10*/  IMAD R29, R25, R22, R18 ;  /* 0x00000016191d7224 */ /* 0x000fe400078e0212 */
[----:B------:R-:W-:-:S03]  /*4f20*/  IMAD.MOV.U32 R18, RZ, RZ, R14 ;  /* 0x000000ffff127224 */ /* 0x000fc600078e000e */
[----:B------:R-:W-:-:S04]  /*4f30*/  IADD3.X R29, PT, PT, ~R29, R12, RZ, P0, !PT ;  /* 0x0000000c1d1d7210 */ /* 0x000fc800007fe5ff */
[----:B------:R-:W-:-:S04]  /*4f40*/  ISETP.GE.U32.AND.EX P2, PT, R29, R23, PT, P2 ;  /* 0x000000171d00720c */ /* 0x000fc80003f46120 */
[----:B------:R-:W-:Y:S01]  /*4f50*/  SEL R13, R0, R13, P2 ;  /* 0x0000000d000d7207 */ /* 0x000fe20001000000 */
[----:B------:R-:W-:Y:S01]  /*4f60*/  IMAD.X R0, R29, 0x1, ~R23, P1 ;  /* 0x000000011d007824 */ /* 0x000fe200008e0e17 */
[----:B------:R-:W-:Y:S02]  /*4f70*/  IADD3 R12, P1, PT, R19, 0x1, RZ ;  /* 0x00000001130c7810 */ /* 0x000fe40007f3e0ff */
[----:B------:R-:W-:Y:S02]  /*4f80*/  ISETP.GE.U32.AND P0, PT, R13, R22, PT ;  /* 0x000000160d00720c */ /* 0x000fe40003f06070 */
[----:B------:R-:W-:Y:S01]  /*4f90*/  SEL R29, R0, R29, P2 ;  /* 0x0000001d001d7207 */ /* 0x000fe20001000000 */
[----:B------:R-:W-:Y:S01]  /*4fa0*/  IMAD.X R0, RZ, RZ, R25, P1 ;  /* 0x000000ffff007224 */ /* 0x000fe200008e0619 */
[----:B------:R-:W-:Y:S02]  /*4fb0*/  SEL R12, R12, R19, P2 ;  /* 0x000000130c0c7207 */ /* 0x000fe40001000000 */
[----:B------:R-:W-:-:S02]  /*4fc0*/  ISETP.GE.U32.AND.EX P1, PT, R29, R23, PT, P0 ;  /* 0x000000171d00720c */ /* 0x000fc40003f26100 */
[----:B------:R-:W-:Y:S02]  /*4fd0*/  SEL R0, R0, R25, P2 ;  /* 0x0000001900007207 */ /* 0x000fe40001000000 */
[----:B------:R-:W-:-:S04]  /*4fe0*/  IADD3 R19, P0, PT, R12, 0x1, RZ ;  /* 0x000000010c137810 */ /* 0x000fc80007f1e0ff */
[----:B------:R-:W-:Y:S01]  /*4ff0*/  SEL R19, R19, R12, P1 ;  /* 0x0000000c13137207 */ /* 0x000fe20000800000 */
[----:B------:R-:W-:Y:S01]  /*5000*/  IMAD.X R13, RZ, RZ, R0, P0 ;  /* 0x000000ffff0d7224 */ /* 0x000fe200000e0600 */
[----:B------:R-:W-:Y:S02]  /*5010*/  LOP3.LUT R12, R15, R17, RZ, 0x3c, !PT ;  /* 0x000000110f0c7212 */ /* 0x000fe400078e3cff */
[----:B------:R-:W-:Y:S02]  /*5020*/  ISETP.NE.U32.AND P0, PT, R16, RZ, PT ;  /* 0x000000ff1000720c */ /* 0x000fe40003f05070 */
[----:B------:R-:W-:Y:S02]  /*5030*/  SEL R13, R13, R0, P1 ;  /* 0x000000000d0d7207 */ /* 0x000fe40000800000 */
[----:B------:R-:W-:Y:S02]  /*5040*/  IADD3 R0, P1, PT, RZ, -R19, RZ ;  /* 0x80000013ff007210 */ /* 0x000fe40007f3e0ff */
[----:B------:R-:W-:-:S02]  /*5050*/  ISETP.GE.AND P2, PT, R12, RZ, PT ;  /* 0x000000ff0c00720c */ /* 0x000fc40003f46270 */
[----:B------:R-:W-:Y:S02]  /*5060*/  IADD3.X R12, PT, PT, RZ, ~R13, RZ, P1, !PT ;  /* 0x8000000dff0c7210 */ /* 0x000fe40000ffe4ff */
[----:B------:R-:W-:Y:S01]  /*5070*/  SEL R0, R0, R19, !P2 ;  /* 0x0000001300007207 */ /* 0x000fe20005000000 */
[----:B------:R-:W-:Y:S01]  /*5080*/  IMAD.MOV.U32 R19, RZ, RZ, 0x0 ;  /* 0x00000000ff137424 */ /* 0x000fe200078e00ff */
[----:B------:R-:W-:Y:S02]  /*5090*/  ISETP.NE.AND.EX P0, PT, R15, RZ, PT, P0 ;  /* 0x000000ff0f00720c */ /* 0x000fe40003f05300 */
[----:B------:R-:W-:Y:S02]  /*50a0*/  SEL R12, R12, R13, !P2 ;  /* 0x0000000d0c0c7207 */ /* 0x000fe40005000000 */
[----:B------:R-:W-:Y:S02]  /*50b0*/  SEL R0, R0, 0xffffffff, P0 ;  /* 0xffffffff00007807 */ /* 0x000fe40000000000 */
[----:B------:R-:W-:Y:S01]  /*50c0*/  SEL R13, R12, 0xffffffff, P0 ;  /* 0xffffffff0c0d7807 */ /* 0x000fe20000000000 */
[----:B------:R-:W-:Y:S06]  /*50d0*/  RET.REL.NODEC R18 `(_ZN5flash32flash_fwd_splitkv_combine_kernelI23Flash_fwd_kernel_traitsILi64ELi64ELi256ELi4ELb0ELb0EN7cutlass10bfloat16_tE19Flash_kernel_traitsILi64ELi64ELi256ELi4ES3_EELi8ELi3ELb1EEEvNS_16Flash_fwd_paramsE) ;  /* 0xffffffac12c87950 */ /* 0x000fec0003c3ffff */
.L_x_437:
        /* <DEDUP_REMOVED lines=10> */
.L_x_14717:


//--------------------- .text._ZN5flash32flash_fwd_splitkv_combine_kernelI23Flash_fwd_kernel_traitsILi64ELi64ELi256ELi4ELb0ELb0EN7cutlass10bfloat16_tE19Flash_kernel_traitsILi64ELi64ELi256ELi4ES3_EELi8ELi2ELb1EEEvNS_16Flash_fwd_paramsE --------------------------
	.section	.text._ZN5flash32flash_fwd_splitkv_combine_kernelI23Flash_fwd_kernel_traitsILi64ELi64ELi256ELi4ELb0ELb0EN7cutlass10bfloat16_tE19Flash_kernel_traitsILi64ELi64ELi256ELi4ES3_EELi8ELi2ELb1EEEvNS_16Flash_fwd_paramsE,"ax",@progbits
	.align	128
        .global         _ZN5flash32flash_fwd_splitkv_combine_kernelI23Flash_fwd_kernel_traitsILi64ELi64ELi256ELi4ELb0ELb0EN7cutlass10bfloat16_tE19Flash_kernel_traitsILi64ELi64ELi256ELi4ES3_EELi8ELi2ELb1EEEvNS_16Flash_fwd_paramsE
        .type           _ZN5flash32flash_fwd_splitkv_combine_kernelI23Flash_fwd_kernel_traitsILi64ELi64ELi256ELi4ELb0ELb0EN7cutlass10bfloat16_tE19Flash_kernel_traitsILi64ELi64ELi256ELi4ES3_EELi8ELi2ELb1EEEvNS_16Flash_fwd_paramsE,@function
        .size           _ZN5flash32flash_fwd_splitkv_combine_kernelI23Flash_fwd_kernel_traitsILi64ELi64ELi256ELi4ELb0ELb0EN7cutlass10bfloat16_tE19Flash_kernel_traitsILi64ELi64ELi256ELi4ES3_EELi8ELi2ELb1EEEvNS_16Flash_fwd_paramsE,(.L_x_14718 - _ZN5flash32flash_fwd_splitkv_combine_kernelI23Flash_fwd_kernel_traitsILi64ELi64ELi256ELi4ELb0ELb0EN7cutlass10bfloat16_tE19Flash_kernel_traitsILi64ELi64ELi256ELi4ES3_EELi8ELi2ELb1EEEvNS_16Flash_fwd_paramsE)
        .other          _ZN5flash32flash_fwd_splitkv_combine_kernelI23Flash_fwd_kernel_traitsILi64ELi64ELi256ELi4ELb0ELb0EN7cutlass10bfloat16_tE19Flash_kernel_traitsILi64ELi64ELi256ELi4ES3_EELi8ELi2ELb1EEEvNS_16Flash_fwd_paramsE,@"STO_CUDA_ENTRY STV_DEFAULT"
_ZN5flash32flash_fwd_splitkv_combine_kernelI23Flash_fwd_kernel_traitsILi64ELi64ELi256ELi4ELb0ELb0EN7cutlass10bfloat16_tE19Flash_kernel_traitsILi64ELi64ELi256ELi4ES3_EELi8ELi2ELb1EEEvNS_16Flash_fwd_paramsE:
.text._ZN5flash32flash_fwd_splitkv_combine_kernelI23Flash_fwd_kernel_traitsILi64ELi64ELi256ELi4ELb0ELb0EN7cutlass10bfloat16_tE19Flash_kernel_traitsILi64ELi64ELi256ELi4ES3_EELi8ELi2ELb1EEEvNS_16Flash_fwd_paramsE:
        /* <DEDUP_REMOVED lines=38> */
.L_x_438:
[----:B------:R-:W-:Y:S01]  /*0260*/  IMAD.U32 R14, RZ, RZ, UR16 ;  /* 0x00000010ff0e7e24 */ /* 0x000fe2000f8e00ff */
[----:B------:R-:W-:Y:S01]  /*0270*/  MOV R18, UR14 ;  /* 0x0000000e00127c02 */ /* 0x000fe20008000f00 */
[----:B------:R-:W-:Y:S01]  /*0280*/  IMAD.U32 R19, RZ, RZ, UR17 ;  /* 0x00000011ff137e24 */ /* 0x000fe2000f8e00ff */
[----:B------:R-:W-:Y:S02]  /*0290*/  MOV R17, UR9 ;  /* 0x0000000900117c02 */ /* 0x000fe40008000f00 */
[----:B------:R-:W-:Y:S02]  /*02a0*/  MOV R16, 0x2c0 ;  /* 0x000002c000107802 */ /* 0x000fe40000000f00 */
[----:B------:R-:W-:Y:S05]  /*02b0*/  CALL.REL.NOINC `($__internal_12_$__cuda_sm20_div_s64) ;  /* 0x00000048001c7944 */ /* 0x000fea0003c00000 */
.L_x_439:
        /* <DEDUP_REMOVED lines=30> */
.L_x_441:
[----:B------:R-:W-:Y:S01]  /*04a0*/  IMAD.MOV.U32 R14, RZ, RZ, R10 ;  /* 0x000000ffff0e7224 */ /* 0x000fe200078e000a */
[----:B------:R-:W-:Y:S02]  /*04b0*/  MOV R19, R11 ;  /* 0x0000000b00137202 */ /* 0x000fe40000000f00 */
[----:B------:R-:W-:Y:S02]  /*04c0*/  MOV R16, 0x4e0 ;  /* 0x000004e000107802 */ /* 0x000fe40000000f00 */
[----:B------:R-:W-:Y:S05]  /*04d0*/  CALL.REL.NOINC `($__internal_12_$__cuda_sm20_div_s64) ;  /* 0x0000004400947944 */ /* 0x000fea0003c00000 */
[----:B------:R-:W-:Y:S02]  /*04e0*/  MOV R4, R10 ;  /* 0x0000000a00047202 */ /* 0x000fe40000000f00 */
[----:B------:R-:W-:Y:S02]  /*04f0*/  MOV R5, R11 ;  /* 0x0000000b00057202 */ /* 0x000fe40000000f00 */
.L_x_442:
[----:B------:R-:W-:Y:S05]  /*0500*/  BSYNC.RECONVERGENT B0 ;  /* 0x0000000000007941 */ /* 0x000fea0003800200 */
.L_x_440:
        /* <DEDUP_REMOVED lines=57> */
.L_x_444:
[----:B------:R-:W-:Y:S01]  /*08a0*/  IMAD.MOV.U32 R14, RZ, RZ, R18 ;  /* 0x000000ffff0e7224 */ /* 0x000fe200078e0012 */
[----:B------:R-:W-:Y:S01]  /*08b0*/  MOV R18, R9 ;  /* 0x0000000900127202 */ /* 0x000fe20000000f00 */
[----:B------:R-:W-:Y:S01]  /*08c0*/  IMAD.MOV.U32 R19, RZ, RZ, R17 ;  /* 0x000000ffff137224 */ /* 0x000fe200078e0011 */
[----:B------:R-:W-:Y:S02]  /*08d0*/  MOV R17, R25 ;  /* 0x0000001900117202 */ /* 0x000fe40000000f00 */
[----:B------:R-:W-:Y:S02]  /*08e0*/  MOV R16, 0x900 ;  /* 0x0000090000107802 */ /* 0x000fe40000000f00 */
[----:B------:R-:W-:Y:S05]  /*08f0*/  CALL.REL.NOINC `($__internal_12_$__cuda_sm20_div_s64) ;  /* 0x00000040008c7944 */ /* 0x000fea0003c00000 */
.L_x_445:
[----:B------:R-:W-:Y:S05]  /*0900*/  BSYNC.RECONVERGENT B0 ;  /* 0x0000000000007941 */ /* 0x000fea0003800200 */
.L_x_443:
        /* <DEDUP_REMOVED lines=46> */
[----:B0-----:R-:W-:-:S03]  /*0bf0*/  VIADD R6, R6, 0xffffffe ;  /* 0x0ffffffe06067836 */ /* 0x001fc60000000000 */
[----:B------:R-:W-:Y:S02]  /*0c00*/  ULOP3.LUT UR22, UR6, UR11, URZ, 0x3c, !UPT ;  /* 0x0000000b06167292 */ /* 0x000fe4000f8e3cff */
[----:B------:R-:W-:Y:S01]  /*0c10*/  IMAD.U32 R2, RZ, RZ, UR6 ;  /* 0x00000006ff027e24 */ /* 0x000fe2000f8e00ff */
[----:B------:R-:W-:-:S03]  /*0c20*/  ULOP3.LUT UR6, UR6, UR5, URZ, 0x3c, !UPT ;  /* 0x0000000506067292 */ /* 0x000fc6000f8e3cff */
[----:B------:R-:W-:Y:S02]  /*0c30*/  ISETP.LE.AND P0, PT, RZ, UR22, PT ;  /* 0x00000016ff007c0c */ /* 0x000fe4000bf03270 */
        /* <DEDUP_REMOVED lines=18> */
[----:B------:R-:W-:-:S03]  /*0d60*/  UIMAD.WIDE.U32 UR18, UR19, UR21, URZ ;  /* 0x00000015131272a5 */ /* 0x000fc6000f8e00ff */
[----:B------:R-:W0:Y:S01]  /*0d70*/  LDCU.U8 UR12, c[0x0][0x549] ;  /* 0x0000a920ff0c77ac */ /* 0x000e220008000000 */
[----:B------:R-:W-:Y:S01]  /*0d80*/  ISETP.LT.U32.AND P1, PT, R0, UR11, PT ;  /* 0x0000000b00007c0c */ /* 0x000fe2000bf21070 */
[----:B------:R-:W-:-:S04]  /*0d90*/  UIADD3 UR18, UPT, UPT, -UR19, URZ, URZ ;  /* 0x000000ff13127290 */ /* 0x000fc8000fffe1ff */
[----:B------:R-:W-:-:S04]  /*0da0*/  UIMAD UR18, UR20, UR18, UR21 ;  /* 0x00000012141272a4 */ /* 0x000fc8000f8e0215 */
[----:B------:R-:W-:-:S04]  /*0db0*/  UISETP.GT.U32.AND UP1, UPT, UR20, UR18, UPT ;  /* 0x000000121400728c */ /* 0x000fc8000bf24070 */
[----:B------:R-:W-:Y:S02]  /*0dc0*/  @!P1 VIADD R0, R0, -UR11 ;  /* 0x8000000b00009c36 */ /* 0x000fe40008000000 */
[----:B------:R-:W-:Y:S01]  /*0dd0*/  @!P1 VIADD R3, R3, 0x1 ;  /* 0x0000000103039836 */ /* 0x000fe20000000000 */
[----:B------:R-:W-:Y:S01]  /*0de0*/  ISETP.NE.AND P1, PT, RZ, UR7, PT ;  /* 0x00000007ff007c0c */ /* 0x000fe2000bf25270 */
[----:B0-----:R-:W-:Y:S01]  /*0df0*/  UISETP.NE.AND UP0, UPT, UR12, URZ, UPT ;  /* 0x000000ff0c00728c */ /* 0x001fe2000bf05270 */
[----:B------:R-:W-:Y:S02]  /*0e00*/  ISETP.GE.U32.AND P2, PT, R0, UR11, PT ;  /* 0x0000000b00007c0c */ /* 0x000fe4000bf46070 */
[----:B------:R-:W-:Y:S02]  /*0e10*/  @!UP1 UIADD3 UR18, UPT, UPT, UR18, -UR20, URZ ;  /* 0x8000001412129290 */ /* 0x000fe4000fffe0ff */
[----:B------:R-:W-:Y:S02]  /*0e20*/  USEL UR13, UR13, 0x1, !UP0 ;  /* 0x000000010d0d7887 */ /* 0x000fe4000c000000 */
[----:B------:R-:W-:-:S02]  /*0e30*/  UISETP.GE.U32.AND UP3, UPT, UR18, UR20, UPT ;  /* 0x000000141200728c */ /* 0x000fc4000bf66070 */
[----:B------:R-:W-:Y:S02]  /*0e40*/  UISETP.GE.AND UP0, UPT, UR6, URZ, UPT ;  /* 0x000000ff0600728c */ /* 0x000fe4000bf06270 */
[----:B------:R-:W-:-:S03]  /*0e50*/  @!UP1 UIADD3 UR19, UPT, UPT, UR19, 0x1, URZ ;  /* 0x0000000113139890 */ /* 0x000fc6000fffe0ff */
[----:B------:R-:W-:Y:S01]  /*0e60*/  @P2 VIADD R3, R3, 0x1 ;  /* 0x0000000103032836 */ /* 0x000fe20000000000 */
[----:B------:R-:W-:Y:S02]  /*0e70*/  UISETP.NE.AND UP1, UPT, UR10, URZ, UPT ;  /* 0x000000ff0a00728c */ /* 0x000fe4000bf25270 */
[----:B------:R-:W-:Y:S01]  /*0e80*/  USHF.R.S32.HI UR10, URZ, 0x1f, UR7 ;  /* 0x0000001fff0a7899 */ /* 0x000fe20008011407 */
[----:B------:R-:W-:Y:S01]  /*0e90*/  @!P0 IMAD.MOV R3, RZ, RZ, -R3 ;  /* 0x000000ffff038224 */ /* 0x000fe200078e0a03 */
[----:B------:R-:W-:Y:S01]  /*0ea0*/  @!P1 LOP3.LUT R3, RZ, UR11, RZ, 0x33, !PT ;  /* 0x0000000bff039c12 */ /* 0x000fe2000f8e33ff */
[----:B------:R-:W-:Y:S02]  /*0eb0*/  @UP3 UIADD3 UR19, UPT, UPT, UR19, 0x1, URZ ;  /* 0x0000000113133890 */ /* 0x000fe4000fffe0ff */
[----:B------:R-:W-:Y:S01]  /*0ec0*/  USEL UR6, URZ, 0x1, !UP1 ;  /* 0x00000001ff067887 */ /* 0x000fe2000c800000 */
[----:B------:R-:W-:Y:S01]  /*0ed0*/  ISETP.LT.U32.AND P0, PT, R10, R3, PT ;  /* 0x000000030a00720c */ /* 0x000fe20003f01070 */
[----:B------:R-:W-:Y:S01]  /*0ee0*/  @!UP0 UIADD3 UR19, UPT, UPT, -UR19, URZ, URZ ;  /* 0x000000ff13138290 */ /* 0x000fe2000fffe1ff */
[----:B------:R-:W-:Y:S01]  /*0ef0*/  SHF.R.S32.HI R7, RZ, 0x1f, R3 ;  /* 0x0000001fff077819 */ /* 0x000fe20000011403 */
[----:B------:R-:W-:-:S02]  /*0f00*/  ULOP3.LUT UR6, UR10, UR6, URZ, 0xfc, !UPT ;  /* 0x000000060a067292 */ /* 0x000fc4000f8efcff */
[----:B------:R-:W-:Y:S01]  /*0f10*/  @!UP2 ULOP3.LUT UR19, URZ, UR5, URZ, 0x33, !UPT ;  /* 0x00000005ff13a292 */ /* 0x000fe2000f8e33ff */
        /* <DEDUP_REMOVED lines=26> */
.L_x_447:
[----:B------:R-:W-:Y:S01]  /*10c0*/  IMAD.MOV.U32 R14, RZ, RZ, R10 ;  /* 0x000000ffff0e7224 */ /* 0x000fe200078e000a */
[----:B------:R-:W-:Y:S01]  /*10d0*/  MOV R18, R8 ;  /* 0x0000000800127202 */ /* 0x000fe20000000f00 */
[----:B------:R-:W-:Y:S01]  /*10e0*/  IMAD.MOV.U32 R19, RZ, RZ, R11 ;  /* 0x000000ffff137224 */ /* 0x000fe200078e000b */
[----:B------:R-:W-:Y:S02]  /*10f0*/  MOV R17, R0 ;  /* 0x0000000000117202 */ /* 0x000fe40000000f00 */
[----:B------:R-:W-:Y:S02]  /*1100*/  MOV R16, 0x1120 ;  /* 0x0000112000107802 */ /* 0x000fe40000000f00 */
[----:B------:R-:W-:Y:S05]  /*1110*/  CALL.REL.NOINC `($__internal_12_$__cuda_sm20_div_s64) ;  /* 0x0000003800847944 */ /* 0x000fea0003c00000 */
[----:B------:R-:W-:Y:S02]  /*1120*/  MOV R32, R10 ;  /* 0x0000000a00207202 */ /* 0x000fe40000000f00 */
[----:B------:R-:W-:Y:S02]  /*1130*/  MOV R33, R11 ;  /* 0x0000000b00217202 */ /* 0x000fe40000000f00 */
.L_x_448:
[----:B------:R-:W-:Y:S05]  /*1140*/  BSYNC.RECONVERGENT B0 ;  /* 0x0000000000007941 */ /* 0x000fea0003800200 */
.L_x_446:
        /* <DEDUP_REMOVED lines=57> */
.L_x_450:
[----:B------:R-:W-:Y:S01]  /*14e0*/  IMAD.MOV.U32 R14, RZ, RZ, R4 ;  /* 0x000000ffff0e7224 */ /* 0x000fe200078e0004 */
[----:B------:R-:W-:Y:S01]  /*14f0*/  MOV R19, R5 ;  /* 0x0000000500137202 */ /* 0x000fe20000000f00 */
[----:B------:R-:W-:Y:S01]  /*1500*/  IMAD.MOV.U32 R18, RZ, RZ, R6 ;  /* 0x000000ffff127224 */ /* 0x000fe200078e0006 */
[----:B------:R-:W-:Y:S02]  /*1510*/  MOV R16, 0x1530 ;  /* 0x0000153000107802 */ /* 0x000fe40000000f00 */
[----:B------:R-:W-:Y:S05]  /*1520*/  CALL.REL.NOINC `($__internal_12_$__cuda_sm20_div_s64) ;  /* 0x0000003400807944 */ /* 0x000fea0003c00000 */
[----:B------:R-:W-:Y:S02]  /*1530*/  MOV R20, R10 ;  /* 0x0000000a00147202 */ /* 0x000fe40000000f00 */
[----:B------:R-:W-:Y:S02]  /*1540*/  MOV R21, R11 ;  /* 0x0000000b00157202 */ /* 0x000fe40000000f00 */
.L_x_451:
[----:B------:R-:W-:Y:S05]  /*1550*/  BSYNC.RECONVERGENT B0 ;  /* 0x0000000000007941 */ /* 0x000fea0003800200 */
.L_x_449:
        /* <DEDUP_REMOVED lines=23> */
[----:B------:R-:W-:Y:S01]  /*16d0*/  IMAD.HI.U32 R10, R11, R5, R10 ;  /* 0x000000050b0a7227 */ /* 0x000fe200078e000a */
[----:B------:R-:W-:Y:S02]  /*16e0*/  SHF.R.U32.HI R11, RZ, 0x3, R7 ;  /* 0x00000003ff0b7819 */ /* 0x000fe40000011607 */
[----:B------:R-:W-:Y:S02]  /*16f0*/  ISETP.GE.AND P2, PT, R2, RZ, PT ;  /* 0x000000ff0200720c */ /* 0x000fe40003f46270 */
[----:B------:R-:W-:Y:S01]  /*1700*/  @!P1 MOV R2, 0x400 ;  /* 0x0000040000029802 */ /* 0x000fe20000000f00 */
[----:B------:R-:W-:-:S02]  /*1710*/  IMAD.HI.U32 R13, R10, R3, RZ ;  /* 0x000000030a0d7227 */ /* 0x000fc400078e00ff */
        /* <DEDUP_REMOVED lines=9> */
[----:B------:R-:W-:Y:S02]  /*17b0*/  @!P1 MOV R5, 0x400 ;  /* 0x0000040000059802 */ /* 0x000fe40000000f00 */
[----:B------:R-:W-:Y:S02]  /*17c0*/  @!P1 SHF.L.U32 R4, R7, 0x2, RZ ;  /* 0x0000000207049819 */ /* 0x000fe400000006ff */
[----:B0-----:R-:W-:-:S02]  /*17d0*/  @!P1 LEA R10, R10, R5, 0x18 ;  /* 0x000000050a0a9211 */ /* 0x001fc400078ec0ff */
[----:B------:R-:W-:-:S03]  /*17e0*/  @!P1 LOP3.LUT R4, R4, 0x1c, RZ, 0xc0, !PT ;  /* 0x0000001c04049812 */ /* 0x000fc600078ec0ff */
[----:B------:R-:W-:Y:S01]  /*17f0*/  @!P1 IMAD R5, R11, 0x24, R10 ;  /* 0x000000240b059824 */ /* 0x000fe200078e020a */
[----:B-1----:R-:W-:Y:S01]  /*1800*/  @!P1 LEA R3, R3, R2, 0x18 ;  /* 0x0000000203039211 */ /* 0x002fe200078ec0ff */
[----:B------:R-:W-:Y:S01]  /*1810*/  @P3 VIADD R13, R13, 0x1 ;  /* 0x000000010d0d3836 */ /* 0x000fe20000000000 */
[----:B------:R-:W-:Y:S01]  /*1820*/  SHF.R.U32.HI R2, RZ, 0x2, R7 ;  /* 0x00000002ff027819 */ /* 0x000fe20000011607 */
[----:B------:R-:W-:Y:S02]  /*1830*/  @!P1 IMAD.IADD R4, R5, 0x1, R4 ;  /* 0x0000000105049824 */ /* 0x000fe400078e0204 */
[----:B------:R-:W-:Y:S01]  /*1840*/  @!P2 IMAD.MOV R13, RZ, RZ, -R13 ;  /* 0x000000ffff0da224 */ /* 0x000fe200078e0a0d */
[----:B------:R-:W-:Y:S01]  /*1850*/  @!P0 LOP3.LUT R13, RZ, UR5, RZ, 0x33, !PT ;  /* 0x00000005ff0d8c12 */ /* 0x000fe2000f8e33ff */
        /* <DEDUP_REMOVED lines=24> */
.L_x_453:
[----:B0-----:R-:W-:Y:S05]  /*19e0*/  BSYNC.RECONVERGENT B0 ;  /* 0x0000000000007941 */ /* 0x001fea0003800200 */
.L_x_452:
[----:B-----5:R-:W-:Y:S01]  /*19f0*/  @!P1 STS [R4], R19 ;  /* 0x0000001304009388 */ /* 0x020fe20000000800 */
[----:B------:R-:W0:Y:S01]  /*1a00*/  LDC R15, c[0x0][0x3e0] ;  /* 0x0000f800ff0f7b82 */ /* 0x000e220000000800 */
        /* <DEDUP_REMOVED lines=10> */
[----:B------:R-:W1:Y:S01]  /*1ab0*/  F2I.FTZ.U32.TRUNC.NTZ R29, R28 ;  /* 0x0000001c001d7305 */ /* 0x000e62000021f000 */
[----:B0-----:R-:W0:Y:S01]  /*1ac0*/  SHFL.BFLY PT, R16, R23, 0x2, 0x1f ;  /* 0x0c401f0017107f89 */ /* 0x001e2200000e0000 */
[----:B-1----:R-:W-:Y:S02]  /*1ad0*/  IMAD.MOV R11, RZ, RZ, -R29 ;  /* 0x000000ffff0b7224 */ /* 0x002fe400078e0a1d */
[----:B------:R-:W-:Y:S02]  /*1ae0*/  HFMA2 R28, -RZ, RZ, 0, 0 ;  /* 0x00000000ff1c7431 */ /* 0x000fe400000001ff */
[----:B------:R-:W-:-:S04]  /*1af0*/  IMAD R11, R11, R12, RZ ;  /* 0x0000000c0b0b7224 */ /* 0x000fc800078e02ff */
[----:B------:R-:W-:Y:S01]  /*1b00*/  IMAD.HI.U32 R11, R29, R11, R28 ;  /* 0x0000000b1d0b7227 */ /* 0x000fe200078e001c */
[----:B0-----:R-:W-:-:S05]  /*1b10*/  FMNMX.FTZ R16, R16, R23, !PT ;  /* 0x0000001710107209 */ /* 0x001fca0007810000 */
[----:B------:R-:W0:Y:S02]  /*1b20*/  SHFL.BFLY PT, R3, R16, 0x1, 0x1f ;  /* 0x0c201f0010037f89 */ /* 0x000e2400000e0000 */
[----:B0-----:R-:W-:Y:S02]  /*1b30*/  FMNMX.FTZ R4, R16, R3, !PT ;  /* 0x0000000310047209 */ /* 0x001fe40007810000 */
[----:B------:R-:W0:Y:S02]  /*1b40*/  MUFU.RCP R3, R5 ;  /* 0x0000000500037308 */ /* 0x000e240000001000 */
[----:B------:R-:W-:-:S04]  /*1b50*/  FSETP.NEU.FTZ.AND P0, PT, R4, -INF , PT ;  /* 0xff8000000400780b */ /* 0x000fc80003f1d000 */
[----:B------:R-:W-:-:S05]  /*1b60*/  FSEL R4, R4, RZ, P0 ;  /* 0x000000ff04047208 */ /* 0x000fca0000000000 */
        /* <DEDUP_REMOVED lines=20> */
[----:B------:R-:W-:Y:S02]  /*1cb0*/  ISETP.GT.U32.AND P1, PT, R17, R26, PT ;  /* 0x0000001a1100720c */ /* 0x000fe40003f24070 */
        /* <DEDUP_REMOVED lines=16> */
[----:B------:R-:W-:Y:S02]  /*1dc0*/  IMAD.MOV.U32 R5, RZ, RZ, R22 ;  /* 0x000000ffff057224 */ /* 0x000fe400078e0016 */
[----:B------:R-:W-:Y:S01]  /*1dd0*/  IMAD.MOV.U32 R22, RZ, RZ, 0x7f800000 ;  /* 0x7f800000ff167424 */ /* 0x000fe200078e00ff */
[----:B------:R-:W-:Y:S01]  /*1de0*/  MOV R12, R11 ;  /* 0x0000000b000c7202 */ /* 0x000fe20000000f00 */
[----:B------:R-:W-:Y:S01]  /*1df0*/  @!P3 IMAD.MOV R5, RZ, RZ, -R5 ;  /* 0x000000ffff05b224 */ /* 0x000fe200078e0a05 */
[----:B------:R-:W0:Y:S01]  /*1e00*/  @P1 MUFU.LG2 R11, R3 ;  /* 0x00000003000b1308 */ /* 0x000e220000000c00 */
[----:B------:R-:W-:-:S02]  /*1e10*/  ISETP.NE.AND P3, PT, R13, RZ, PT ;  /* 0x000000ff0d00720c */ /* 0x000fc40003f65270 */
[----:B------:R-:W-:Y:S01]  /*1e20*/  @!P2 IMAD.MOV R12, RZ, RZ, -R12 ;  /* 0x000000ffff0ca224 */ /* 0x000fe200078e0a0c */
[----:B------:R-:W-:Y:S02]  /*1e30*/  @!P0 LOP3.LUT R12, RZ, R15, RZ, 0x33, !PT ;  /* 0x0000000fff0c8212 */ /* 0x000fe400078e33ff */
[----:B------:R-:W-:Y:S02]  /*1e40*/  LOP3.LUT P0, RZ, R7, 0x3e3, RZ, 0xc0, !PT ;  /* 0x000003e307ff7812 */ /* 0x000fe4000780c0ff */
[----:B------:R-:W-:Y:S01]  /*1e50*/  @!P5 LOP3.LUT R5, RZ, R17, RZ, 0x33, !PT ;  /* 0x00000011ff05d212 */ /* 0x000fe200078e33ff */
[----:B------:R-:W-:Y:S01]  /*1e60*/  IMAD R12, R12, UR13, RZ ;  /* 0x0000000d0c0c7c24 */ /* 0x000fe2000f8e02ff */
[----:B------:R-:W-:Y:S02]  /*1e70*/  SEL R13, RZ, 0x1, !P3 ;  /* 0x00000001ff0d7807 */ /* 0x000fe40005800000 */
[----:B------:R-:W-:Y:S02]  /*1e80*/  ISETP.LT.U32.AND P2, PT, R20, R5, PT ;  /* 0x000000051400720c */ /* 0x000fe40003f41070 */
[----:B------:R-:W-:-:S02]  /*1e90*/  SHF.R.S32.HI R17, RZ, 0x1f, R5 ;  /* 0x0000001fff117819 */ /* 0x000fc40000011405 */
[----:B------:R-:W-:Y:S02]  /*1ea0*/  LOP3.LUT R13, R14, R13, RZ, 0xfc, !PT ;  /* 0x0000000d0e0d7212 */ /* 0x000fe400078efcff */
[----:B------:R-:W-:Y:S01]  /*1eb0*/  ISETP.LT.AND.EX P2, PT, R21, R17, PT, P2 ;  /* 0x000000111500720c */ /* 0x000fe20003f41320 */
[----:B0-----:R-:W-:Y:S01]  /*1ec0*/  @P1 FFMA.FTZ R22, R11, 0.69314718246459960938, R4 ;  /* 0x3f3172180b161823 */ /* 0x001fe20000010004 */
[----:B------:R-:W-:Y:S02]  /*1ed0*/  IMAD R4, R10, UR12, RZ ;  /* 0x0000000c0a047c24 */ /* 0x000fe4000f8e02ff */
[----:B------:R-:W-:Y:S01]  /*1ee0*/  SEL R5, R20, R5, P2 ;  /* 0x0000000514057207 */ /* 0x000fe20001000000 */
        /* <DEDUP_REMOVED lines=53> */
.L_x_457:
[----:B------:R-:W-:Y:S01]  /*2240*/  LEA.HI R2, R7, UR15, RZ, 0x1e ;  /* 0x0000000f07027c11 */ /* 0x000fe2000f8ff0ff */
[----:B------:R-:W-:Y:S01]  /*2250*/  IMAD.MOV.U32 R19, RZ, RZ, RZ ;  /* 0x000000ffff137224 */ /* 0x000fe200078e00ff */
[----:B------:R-:W-:Y:S02]  /*2260*/  MOV R18, R30 ;  /* 0x0000001e00127202 */ /* 0x000fe40000000f00 */
[----:B------:R-:W-:Y:S01]  /*2270*/  MOV R16, 0x22a0 ;  /* 0x000022a000107802 */ /* 0x000fe20000000f00 */
[----:B------:R-:W-:Y:S02]  /*2280*/  IMAD.MOV.U32 R14, RZ, RZ, R2 ;  /* 0x000000ffff0e7224 */ /* 0x000fe400078e0002 */
[----:B------:R-:W-:Y:S05]  /*2290*/  CALL.REL.NOINC `($__internal_12_$__cuda_sm20_div_s64) ;  /* 0x0000002800247944 */ /* 0x000fea0003c00000 */
[----:B------:R-:W-:Y:S02]  /*22a0*/  IADD3 R13, PT, PT, -R10, RZ, RZ ;  /* 0x000000ff0a0d7210 */ /* 0x000fe40007ffe1ff */
[----:B------:R-:W-:-:S03]  /*22b0*/  MOV R31, R11 ;  /* 0x0000000b001f7202 */ /* 0x000fc60000000f00 */
[----:B------:R-:W-:Y:S01]  /*22c0*/  IMAD R12, R30, R13, R2 ;  /* 0x0000000d1e0c7224 */ /* 0x000fe200078e0202 */
[----:B------:R-:W-:-:S07]  /*22d0*/  MOV R30, R10 ;  /* 0x0000000a001e7202 */ /* 0x000fce0000000f00 */
.L_x_458:
        /* <DEDUP_REMOVED lines=59> */
.L_x_460:
[----:B------:R-:W-:Y:S01]  /*2690*/  IMAD.MOV.U32 R14, RZ, RZ, R30 ;  /* 0x000000ffff0e7224 */ /* 0x000fe200078e001e */
[----:B------:R-:W-:Y:S01]  /*26a0*/  MOV R19, R31 ;  /* 0x0000001f00137202 */ /* 0x000fe20000000f00 */
[----:B------:R-:W-:Y:S01]  /*26b0*/  IMAD.MOV.U32 R18, RZ, RZ, R34 ;  /* 0x000000ffff127224 */ /* 0x000fe200078e0022 */
[----:B------:R-:W-:Y:S02]  /*26c0*/  MOV R16, 0x26e0 ;  /* 0x000026e000107802 */ /* 0x000fe40000000f00 */
[----:B------:R-:W-:Y:S05]  /*26d0*/  CALL.REL.NOINC `($__internal_12_$__cuda_sm20_div_s64) ;  /* 0x0000002400147944 */ /* 0x000fea0003c00000 */
[----:B------:R-:W-:-:S05]  /*26e0*/  IADD3 R11, PT, PT, -R10, RZ, RZ ;  /* 0x000000ff0a0b7210 */ /* 0x000fca0007ffe1ff */
[----:B------:R-:W-:Y:S02]  /*26f0*/  IMAD R30, R11, R34, R30 ;  /* 0x000000220b1e7224 */ /* 0x000fe400078e021e */
.L_x_461:
[----:B------:R-:W-:Y:S05]  /*2700*/  BSYNC.RECONVERGENT B0 ;  /* 0x0000000000007941 */ /* 0x000fea0003800200 */
.L_x_459:
[----:B------:R-:W-:Y:S01]  /*2710*/  IABS R20, R9 ;  /* 0x0000000900147213 */ /* 0x000fe20000000000 */
[----:B------:R-:W0:Y:S01]  /*2720*/  LDCU.U8 UR17, c[0x0][0x549] ;  /* 0x0000a920ff1177ac */ /* 0x000e220008000000 */
[----:B------:R-:W-:Y:S02]  /*2730*/  IABS R16, R6 ;  /* 0x0000000600107213 */ /* 0x000fe40000000000 */
[----:B------:R-:W1:Y:S01]  /*2740*/  I2F.U32.RP R11, R20 ;  /* 0x00000014000b7306 */ /* 0x000e620000209000 */
[----:B------:R-:W-:Y:S01]  /*2750*/  IABS R13, R15 ;  /* 0x0000000f000d7213 */ /* 0x000fe20000000000 */
[----:B------:R-:W2:Y:S01]  /*2760*/  LDCU.64 UR4, c[0x0][0x430] ;  /* 0x00008600ff0477ac */ /* 0x000ea20008000a00 */
[----:B------:R-:W-:Y:S02]  /*2770*/  IABS R17, R8 ;  /* 0x0000000800117213 */ /* 0x000fe40000000000 */
[----:B------:R-:W-:Y:S01]  /*2780*/  IABS R14, R5 ;  /* 0x00000005000e7213 */ /* 0x000fe20000000000 */
[----:B------:R-:W-:Y:S01]  /*2790*/  UIMAD UR18, UR7, UR12, URZ ;  /* 0x0000000c071272a4 */ /* 0x000fe2000f8e02ff */
[----:B------:R-:W-:Y:S01]  /*27a0*/  ISETP.NE.AND P5, PT, R9, RZ, PT ;  /* 0x000000ff0900720c */ /* 0x000fe20003fa5270 */
[----:B------:R-:W3:Y:S01]  /*27b0*/  I2F.U32.RP R12, R16 ;  /* 0x00000010000c7306 */ /* 0x000ee20000209000 */
[----:B0-----:R-:W-:-:S07]  /*27c0*/  UISETP.NE.AND UP0, UPT, UR17, URZ, UPT ;  /* 0x000000ff1100728c */ /* 0x001fce000bf05270 */
[----:B-1----:R-:W0:Y:S01]  /*27d0*/  MUFU.RCP R11, R11 ;  /* 0x0000000b000b7308 */ /* 0x002e220000001000 */
[----:B--2---:R-:W-:-:S07]  /*27e0*/  USEL UR4, UR4, 0x1, UP0 ;  /* 0x0000000104047887 */ /* 0x004fce0008000000 */
        /* <DEDUP_REMOVED lines=10> */
[----:B------:R-:W-:Y:S01]  /*2890*/  MUFU.RCP R29, R29 ;  /* 0x0000001d001d7308 */ /* 0x000fe20000001000 */
[----:B------:R-:W-:Y:S02]  /*28a0*/  IMAD.MOV.U32 R18, RZ, RZ, RZ ;  /* 0x000000ffff127224 */ /* 0x000fe400078e00ff */
[----:B------:R-:W-:Y:S01]  /*28b0*/  IMAD R28, R11, R20, RZ ;  /* 0x000000140b1c7224 */ /* 0x000fe200078e02ff */
[----:B------:R-:W-:Y:S02]  /*28c0*/  IABS R11, R6 ;  /* 0x00000006000b7213 */ /* 0x000fe40000000000 */
[----:B-1----:R-:W-:Y:S02]  /*28d0*/  IADD3 R25, PT, PT, RZ, -R33, RZ ;  /* 0x80000021ff197210 */ /* 0x002fe40007ffe0ff */
[----:B------:R-:W0:Y:S01]  /*28e0*/  I2F.U32.RP R26, R17 ;  /* 0x00000011001a7306 */ /* 0x000e220000209000 */
[----:B------:R-:W-:-:S04]  /*28f0*/  IMAD.HI.U32 R28, R19, R28, R18 ;  /* 0x0000001c131c7227 */ /* 0x000fc800078e0012 */
[----:B------:R-:W-:Y:S01]  /*2900*/  HFMA2 R32, -RZ, RZ, 0, 0 ;  /* 0x00000000ff207431 */ /* 0x000fe200000001ff */
[----:B------:R-:W-:Y:S01]  /*2910*/  IABS R19, R30 ;  /* 0x0000001e00137213 */ /* 0x000fe20000000000 */
[----:B------:R-:W-:Y:S01]  /*2920*/  IMAD R25, R25, R16, RZ ;  /* 0x0000001019197224 */ /* 0x000fe200078e02ff */
[----:B------:R-:W-:Y:S01]  /*2930*/  IABS R18, R9 ;  /* 0x0000000900127213 */ /* 0x000fe20000000000 */
[----:B------:R-:W-:Y:S01]  /*2940*/  IMAD.MOV R11, RZ, RZ, -R11 ;  /* 0x000000ffff0b7224 */ /* 0x000fe200078e0a0b */
[----:B------:R-:W1:Y:S01]  /*2950*/  I2F.U32.RP R21, R14 ;  /* 0x0000000e00157306 */ /* 0x000e620000209000 */
[----:B------:R-:W-:-:S04]  /*2960*/  IMAD.HI.U32 R25, R33, R25, R32 ;  /* 0x0000001921197227 */ /* 0x000fc800078e0020 */
[----:B------:R-:W-:Y:S02]  /*2970*/  IMAD.MOV R18, RZ, RZ, -R18 ;  /* 0x000000ffff127224 */ /* 0x000fe400078e0a12 */
[----:B------:R-:W-:Y:S01]  /*2980*/  IMAD.HI.U32 R27, R28, R19, RZ ;  /* 0x000000131c1b7227 */ /* 0x000fe200078e00ff */
[----:B0-----:R-:W0:Y:S03]  /*2990*/  MUFU.RCP R26, R26 ;  /* 0x0000001a001a7308 */ /* 0x001e260000001000 */
[----:B------:R-:W-:Y:S02]  /*29a0*/  VIADD R29, R29, 0xffffffe ;  /* 0x0ffffffe1d1d7836 */ /* 0x000fe40000000000 */
[----:B------:R-:W-:Y:S02]  /*29b0*/  IMAD R19, R27, R18, R19 ;  /* 0x000000121b137224 */ /* 0x000fe400078e0213 */
[----:B------:R-:W-:Y:S01]  /*29c0*/  IMAD.HI.U32 R25, R25, R12, RZ ;  /* 0x0000000c19197227 */ /* 0x000fe200078e00ff */
[----:B-1----:R-:W1:Y:S02]  /*29d0*/  MUFU.RCP R21, R21 ;  /* 0x0000001500157308 */ /* 0x002e640000001000 */
[----:B------:R-:W-:Y:S01]  /*29e0*/  ISETP.GT.U32.AND P3, PT, R20, R19, PT ;  /* 0x000000131400720c */ /* 0x000fe20003f64070 */
[----:B------:R-:W-:Y:S01]  /*29f0*/  IMAD R11, R25, R11, R12 ;  /* 0x0000000b190b7224 */ /* 0x000fe200078e020c */
[----:B------:R-:W-:Y:S01]  /*2a00*/  LOP3.LUT R12, R30, R9, RZ, 0x3c, !PT ;  /* 0x000000091e0c7212 */ /* 0x000fe200078e3cff */
[----:B------:R-:W-:-:S03]  /*2a10*/  IMAD.MOV.U32 R28, RZ, RZ, RZ ;  /* 0x000000ffff1c7224 */ /* 0x000fc600078e00ff */
[----:B------:R-:W2:Y:S01]  /*2a20*/  F2I.FTZ.U32.TRUNC.NTZ R29, R29 ;  /* 0x0000001d001d7305 */ /* 0x000ea2000021f000 */
[----:B------:R-:W-:Y:S01]  /*2a30*/  ISETP.GT.U32.AND P1, PT, R16, R11, PT ;  /* 0x0000000b1000720c */ /* 0x000fe20003f24070 */
[----:B0-----:R-:W-:Y:S01]  /*2a40*/  VIADD R26, R26, 0xffffffe ;  /* 0x0ffffffe1a1a7836 */ /* 0x001fe20000000000 */
[----:B------:R-:W-:Y:S02]  /*2a50*/  ISETP.GE.AND P2, PT, R12, RZ, PT ;  /* 0x000000ff0c00720c */ /* 0x000fe40003f46270 */
[----:B------:R-:W-:Y:S02]  /*2a60*/  IABS R12, R2 ;  /* 0x00000002000c7213 */ /* 0x000fe40000000000 */
[----:B------:R-:W-:Y:S01]  /*2a70*/  @!P3 IMAD.IADD R19, R19, 0x1, -R20 ;  /* 0x000000011313b824 */ /* 0x000fe200078e0a14 */
[----:B------:R-:W0:Y:S01]  /*2a80*/  F2I.FTZ.U32.TRUNC.NTZ R33, R26 ;  /* 0x0000001a00217305 */ /* 0x000e22000021f000 */
[----:B------:R-:W-:Y:S02]  /*2a90*/  @!P3 IADD3 R27, PT, PT, R27, 0x1, RZ ;  /* 0x000000011b1bb810 */ /* 0x000fe40007ffe0ff */
[----:B-1----:R-:W-:-:S02]  /*2aa0*/  IADD3 R21, PT, PT, R21, 0xffffffe, RZ ;  /* 0x0ffffffe15157810 */ /* 0x002fc40007ffe0ff */
[----:B------:R-:W-:Y:S01]  /*2ab0*/  ISETP.GE.U32.AND P6, PT, R19, R20, PT ;  /* 0x000000141300720c */ /* 0x000fe20003fc6070 */
[----:B------:R-:W-:Y:S01]  /*2ac0*/  @!P1 VIADD R25, R25, 0x1 ;  /* 0x0000000119199836 */ /* 0x000fe20000000000 */
[----:B--2---:R-:W-:Y:S02]  /*2ad0*/  IADD3 R18, PT, PT, RZ, -R29, RZ ;  /* 0x8000001dff127210 */ /* 0x004fe40007ffe0ff */
[----:B------:R-:W-:Y:S01]  /*2ae0*/  @!P1 IADD3 R11, PT, PT, R11, -R16, RZ ;  /* 0x800000100b0b9210 */ /* 0x000fe20007ffe0ff */
[----:B------:R-:W1:Y:S01]  /*2af0*/  F2I.FTZ.U32.TRUNC.NTZ R21, R21 ;  /* 0x0000001500157305 */ /* 0x000e62000021f000 */
[----:B------:R-:W-:Y:S01]  /*2b00*/  LOP3.LUT R19, R10, R6, RZ, 0x3c, !PT ;  /* 0x000000060a137212 */ /* 0x000fe200078e3cff */
[----:B------:R-:W-:Y:S01]  /*2b10*/  IMAD R31, R18, R13, RZ ;  /* 0x0000000d121f7224 */ /* 0x000fe200078e02ff */
[----:B------:R-:W-:Y:S02]  /*2b20*/  ISETP.GE.U32.AND P4, PT, R11, R16, PT ;  /* 0x000000100b00720c */ /* 0x000fe40003f86070 */
[----:B------:R-:W-:Y:S01]  /*2b30*/  IABS R18, R15 ;  /* 0x0000000f00127213 */ /* 0x000fe20000000000 */
[----:B------:R-:W-:Y:S01]  /*2b40*/  IMAD.HI.U32 R31, R29, R31, R28 ;  /* 0x0000001f1d1f7227 */ /* 0x000fe200078e001c */
[----:B------:R-:W-:-:S02]  /*2b50*/  ISETP.GE.AND P0, PT, R19, RZ, PT ;  /* 0x000000ff1300720c */ /* 0x000fc40003f06270 */
[----:B------:R-:W-:Y:S01]  /*2b60*/  ISETP.NE.AND P3, PT, R6, RZ, PT ;  /* 0x000000ff0600720c */ /* 0x000fe20003f65270 */
[----:B0-----:R-:W-:Y:S01]  /*2b70*/  IMAD.MOV R11, RZ, RZ, -R33 ;  /* 0x000000ffff0b7224 */ /* 0x001fe200078e0a21 */
[----:B------:R-:W-:Y:S01]  /*2b80*/  @P6 IADD3 R27, PT, PT, R27, 0x1, RZ ;  /* 0x000000011b1b6810 */ /* 0x000fe20007ffe0ff */
[----:B------:R-:W-:Y:S01]  /*2b90*/  IMAD.MOV R18, RZ, RZ, -R18 ;  /* 0x000000ffff127224 */ /* 0x000fe200078e0a12 */
[----:B------:R-:W-:Y:S01]  /*2ba0*/  MOV R20, RZ ;  /* 0x000000ff00147202 */ /* 0x000fe20000000f00 */
[----:B------:R-:W-:-:S04]  /*2bb0*/  IMAD.HI.U32 R31, R31, R12, RZ ;  /* 0x0000000c1f1f7227 */ /* 0x000fc800078e00ff */
[----:B------:R-:W-:Y:S02]  /*2bc0*/  IMAD.MOV.U32 R16, RZ, RZ, R11 ;  /* 0x000000ffff107224 */ /* 0x000fe400078e000b */
[----:B------:R-:W-:Y:S01]  /*2bd0*/  IMAD R12, R31, R18, R12 ;  /* 0x000000121f0c7224 */ /* 0x000fe200078e020c */
[----:B------:R-:W-:Y:S01]  /*2be0*/  IABS R18, R8 ;  /* 0x0000000800127213 */ /* 0x000fe20000000000 */
[----:B-1----:R-:W-:Y:S02]  /*2bf0*/  IMAD.MOV R11, RZ, RZ, -R21 ;  /* 0x000000ffff0b7224 */ /* 0x002fe400078e0a15 */
[----:B------:R-:W-:Y:S01]  /*2c00*/  @P4 VIADD R25, R25, 0x1 ;  /* 0x0000000119194836 */ /* 0x000fe20000000000 */
[----:B------:R-:W-:Y:S01]  /*2c10*/  ISETP.GT.U32.AND P1, PT, R13, R12, PT ;  /* 0x0000000c0d00720c */ /* 0x000fe20003f24070 */
[----:B------:R-:W-:Y:S01]  /*2c20*/  IMAD R19, R16, R17, RZ ;  /* 0x0000001110137224 */ /* 0x000fe200078e02ff */
[----:B------:R-:W-:Y:S01]  /*2c30*/  ISETP.NE.AND P4, PT, R15, RZ, PT ;  /* 0x000000ff0f00720c */ /* 0x000fe20003f85270 */
        /* <DEDUP_REMOVED lines=11> */
[----:B------:R-:W-:Y:S01]  /*2cf0*/  @!P1 IADD3 R12, PT, PT, R12, -R13, RZ ;  /* 0x8000000d0c0c9210 */ /* 0x000fe20007ffe0ff */
[----:B------:R-:W-:Y:S02]  /*2d00*/  IMAD.MOV R18, RZ, RZ, -R18 ;  /* 0x000000ffff127224 */ /* 0x000fe400078e0a12 */
[----:B------:R-:W-:Y:S01]  /*2d10*/  IMAD.HI.U32 R32, R32, R19, RZ ;  /* 0x0000001320207227 */ /* 0x000fe200078e00ff */
[----:B------:R-:W-:Y:S02]  /*2d20*/  ISETP.GE.U32.AND P2, PT, R12, R13, PT ;  /* 0x0000000d0c00720c */ /* 0x000fe40003f46070 */
[----:B------:R-:W-:Y:S01]  /*2d30*/  LOP3.LUT R12, R2, R15, RZ, 0x3c, !PT ;  /* 0x0000000f020c7212 */ /* 0x000fe200078e3cff */
[----:B------:R-:W-:-:S02]  /*2d40*/  IMAD.MOV R11, RZ, RZ, -R11 ;  /* 0x000000ffff0b7224 */ /* 0x000fc400078e0a0b */
[----:B------:R-:W-:Y:S01]  /*2d50*/  IMAD.HI.U32 R20, R20, R16, RZ ;  /* 0x0000001014147227 */ /* 0x000fe200078e00ff */
[----:B------:R-:W-:Y:S02]  /*2d60*/  ISETP.GE.AND P0, PT, R12, RZ, PT ;  /* 0x000000ff0c00720c */ /* 0x000fe40003f06270 */
[----:B------:R-:W-:Y:S01]  /*2d70*/  LOP3.LUT R12, R27, R8, RZ, 0x3c, !PT ;  /* 0x000000081b0c7212 */ /* 0x000fe200078e3cff */
[----:B------:R-:W-:Y:S02]  /*2d80*/  IMAD R18, R32, R18, R19 ;  /* 0x0000001220127224 */ /* 0x000fe400078e0213 */
[----:B------:R-:W-:Y:S02]  /*2d90*/  IMAD R11, R20, R11, R16 ;  /* 0x0000000b140b7224 */ /* 0x000fe400078e0210 */
[----:B------:R-:W-:Y:S01]  /*2da0*/  @!P1 VIADD R31, R31, 0x1 ;  /* 0x000000011f1f9836 */ /* 0x000fe20000000000 */
[----:B------:R-:W-:Y:S02]  /*2db0*/  ISETP.GT.U32.AND P3, PT, R17, R18, PT ;  /* 0x000000121100720c */ /* 0x000fe40003f64070 */
[----:B------:R-:W-:-:S02]  /*2dc0*/  ISETP.GT.U32.AND P1, PT, R14, R11, PT ;  /* 0x0000000b0e00720c */ /* 0x000fc40003f24070 */
[----:B------:R-:W-:Y:S02]  /*2dd0*/  @P2 IADD3 R31, PT, PT, R31, 0x1, RZ ;  /* 0x000000011f1f2810 */ /* 0x000fe40007ffe0ff */
[----:B------:R-:W-:Y:S02]  /*2de0*/  ISETP.GE.AND P2, PT, R12, RZ, PT ;  /* 0x000000ff0c00720c */ /* 0x000fe40003f46270 */
[----:B------:R-:W-:Y:S01]  /*2df0*/  LOP3.LUT R12, R25, R5, RZ, 0x3c, !PT ;  /* 0x00000005190c7212 */ /* 0x000fe200078e3cff */
[----:B------:R-:W-:Y:S01]  /*2e00*/  @!P0 IMAD.MOV R31, RZ, RZ, -R31 ;  /* 0x000000ffff1f8224 */ /* 0x000fe200078e0a1f */
[----:B------:R-:W-:Y:S02]  /*2e10*/  @!P4 LOP3.LUT R31, RZ, R15, RZ, 0x33, !PT ;  /* 0x0000000fff1fc212 */ /* 0x000fe400078e33ff */
[----:B------:R-:W-:Y:S01]  /*2e20*/  ISETP.GE.AND P0, PT, R12, RZ, PT ;  /* 0x000000ff0c00720c */ /* 0x000fe20003f06270 */
[----:B------:R-:W-:Y:S02]  /*2e30*/  @!P3 IMAD.IADD R18, R18, 0x1, -R17 ;  /* 0x000000011212b824 */ /* 0x000fe400078e0a11 */
[----:B------:R-:W-:Y:S01]  /*2e40*/  @!P1 IADD3 R11, PT, PT, R11, -R14, RZ ;  /* 0x8000000e0b0b9210 */ /* 0x000fe20007ffe0ff */
[----:B------:R-:W-:Y:S01]  /*2e50*/  @!P3 VIADD R32, R32, 0x1 ;  /* 0x000000012020b836 */ /* 0x000fe20000000000 */
[----:B------:R-:W-:-:S02]  /*2e60*/  ISETP.NE.AND P3, PT, R5, RZ, PT ;  /* 0x000000ff0500720c */ /* 0x000fc40003f65270 */
[----:B------:R-:W-:Y:S01]  /*2e70*/  ISETP.GE.U32.AND P6, PT, R18, R17, PT ;  /* 0x000000111200720c */ /* 0x000fe20003fc6070 */
[----:B------:R-:W-:Y:S01]  /*2e80*/  IMAD.WIDE R16, R31, UR13, RZ ;  /* 0x0000000d1f107c25 */ /* 0x000fe2000f8e02ff */
[----:B------:R-:W-:Y:S02]  /*2e90*/  ISETP.GE.U32.AND P4, PT, R11, R14, PT ;  /* 0x0000000e0b00720c */ /* 0x000fe40003f86070 */
[----:B------:R-:W-:Y:S01]  /*2ea0*/  @!P1 IADD3 R20, PT, PT, R20, 0x1, RZ ;  /* 0x0000000114149810 */ /* 0x000fe20007ffe0ff */
[----:B------:R-:W-:Y:S02]  /*2eb0*/  IMAD.MOV R11, RZ, RZ, -R27 ;  /* 0x000000ffff0b7224 */ /* 0x000fe400078e0a1b */
[----:B------:R-:W-:-:S04]  /*2ec0*/  IMAD.WIDE.U32 R12, R0, UR4, R16 ;  /* 0x00000004000c7c25 */ /* 0x000fc8000f8e0010 */
[----:B------:R-:W-:Y:S02]  /*2ed0*/  IMAD.MOV R31, RZ, RZ, -R31 ;  /* 0x000000ffff1f7224 */ /* 0x000fe400078e0a1f */
[----:B------:R-:W-:Y:S02]  /*2ee0*/  @P6 VIADD R32, R32, 0x1 ;  /* 0x0000000120206836 */ /* 0x000fe40000000000 */
[----:B------:R-:W-:Y:S01]  /*2ef0*/  @P4 IADD3 R20, PT, PT, R20, 0x1, RZ ;  /* 0x0000000114144810 */ /* 0x000fe20007ffe0ff */
[----:B------:R-:W-:Y:S01]  /*2f00*/  IMAD R11, R9, R11, R30 ;  /* 0x0000000b090b7224 */ /* 0x000fe200078e021e */
[----:B------:R-:W-:Y:S01]  /*2f10*/  IADD3 R9, PT, PT, -R25, RZ, RZ ;  /* 0x000000ff19097210 */ /* 0x000fe20007ffe1ff */
        /* <DEDUP_REMOVED lines=8> */
[----:B------:R-:W-:-:S02]  /*2fa0*/  IMAD.MOV R2, RZ, RZ, -R32 ;  /* 0x000000ffff027224 */ /* 0x000fc400078e0a20 */
        /* <DEDUP_REMOVED lines=21> */
.L_x_456:
[----:B------:R-:W0:Y:S01]  /*3100*/  LDC.64 R4, c[0x0][0x420] ;  /* 0x00010800ff047b82 */ /* 0x000e220000000a00 */
[----:B------:R-:W-:-:S05]  /*3110*/  IADD3 R2, PT, PT, R2, UR15, RZ ;  /* 0x0000000f02027c10 */ /* 0x000fca000fffe0ff */
[----:B0-----:R-:W-:-:S05]  /*3120*/  IMAD.WIDE.U32 R2, R2, 0x4, R4 ;  /* 0x0000000402027825 */ /* 0x001fca00078e0004 */
[----:B------:R1:W-:Y:S02]  /*3130*/  STG.E desc[UR10][R2.64], R22 ;  /* 0x0000001602007986 */ /* 0x0003e4000c10190a */
.L_x_455:
[----:B------:R-:W-:Y:S05]  /*3140*/  BSYNC.RECONVERGENT B1 ;  /* 0x0000000000017941 */ /* 0x000fea0003800200 */
.L_x_454:
        /* <DEDUP_REMOVED lines=16> */
.L_x_463:
[----:B------:R-:W-:Y:S05]  /*3250*/  BSYNC.RECONVERGENT B0 ;  /* 0x0000000000007941 */ /* 0x000fea0003800200 */
.L_x_462:
[----:B------:R-:W-:Y:S01]  /*3260*/  BAR.SYNC.DEFER_BLOCKING 0x0 ;  /* 0x0000000000007b1d */ /* 0x000fe20000010000 */
[----:B------:R-:W-:Y:S01]  /*3270*/  UISETP.GE.AND UP0, UPT, UR6, 0x1, UPT ;  /* 0x000000010600788c */ /* 0x000fe2000bf06270 */
[----:B------:R-:W-:Y:S01]  /*3280*/  HFMA2 R0, -RZ, RZ, 0, 0 ;  /* 0x00000000ff007431 */ /* 0x000fe200000001ff */
[----:B------:R-:W-:Y:S01]  /*3290*/  SHF.R.U32.HI R12, RZ, 0x4, R7 ;  /* 0x00000004ff0c7819 */ /* 0x000fe20000011607 */
[----:B------:R-:W-:Y:S01]  /*32a0*/  IMAD.SHL.U32 R7, R7, 0x4, RZ ;  /* 0x0000000407077824 */ /* 0x000fe200078e00ff */
[----:B012---:R-:W-:Y:S01]  /*32b0*/  CS2R R2, SRZ ;  /* 0x0000000000027805 */ /* 0x007fe2000001ff00 */
[----:B------:R-:W-:-:S04]  /*32c0*/  IMAD.MOV.U32 R5, RZ, RZ, RZ ;  /* 0x000000ffff057224 */ /* 0x000fc800078e00ff */
        /* <DEDUP_REMOVED lines=42> */
.L_x_468:
        /* <DEDUP_REMOVED lines=133> */
.L_x_467:
        /* <DEDUP_REMOVED lines=73> */
.L_x_469:
[----:B------:R-:W-:-:S09]  /*4250*/  UISETP.NE.OR UP1, UPT, UR5, URZ, UP1 ;  /* 0x000000ff0500728c */ /* 0x000fd20008f25670 */
[----:B------:R-:W-:Y:S05]  /*4260*/  BRA.U !UP1, `(.L_x_465) ;  /* 0x0000000109947547 */ /* 0x000fea000b800000 */
.L_x_466:
[----:B------:R-:W-:-:S13]  /*4270*/  ISETP.GE.AND P0, PT, R12, UR13, PT ;  /* 0x0000000d0c007c0c */ /* 0x000fda000bf06270 */
.L_x_470:
        /* <DEDUP_REMOVED lines=36> */
.L_x_465:
        /* <DEDUP_REMOVED lines=10> */
.L_x_471:
        /* <DEDUP_REMOVED lines=12> */
.L_x_464:
        /* <DEDUP_REMOVED lines=81> */
        .weak           $__internal_12_$__cuda_sm20_div_s64
        .type           $__internal_12_$__cuda_sm20_div_s64,@function
        .size           $__internal_12_$__cuda_sm20_div_s64,(.L_x_14718 - $__internal_12_$__cuda_sm20_div_s64)
$__internal_12_$__cuda_sm20_div_s64:
        /* <DEDUP_REMOVED lines=86> */
[----:B------:R-:W-:Y:S05]  /*5090*/  RET.REL.NODEC R12 `(_ZN5flash32flash_fwd_splitkv_combine_kernelI23Flash_fwd_kernel_traitsILi64ELi64ELi256ELi4ELb0ELb0EN7cutlass10bfloat16_tE19Flash_kernel_traitsILi64ELi64ELi256ELi4ES3_EELi8ELi2ELb1EEEvNS_16Flash_fwd_paramsE) ;  /* 0xffffffac0cd87950 */ /* 0x000fea0003c3ffff */
.L_x_472:
        /* <DEDUP_REMOVED lines=14> */
.L_x_14718:


//--------------------- .text._ZN5flash32flash_fwd_splitkv_combine_kernelI23Flash_fwd_kernel_traitsILi64ELi64ELi256ELi4ELb0ELb0EN7cutlass10bfloat16_tE19Flash_kernel_traitsILi64ELi64ELi256ELi4ES3_EELi8ELi1ELb1EEEvNS_16Flash_fwd_paramsE --------------------------
	.section	.text._ZN5flash32flash_fwd_splitkv_combine_kernelI23Flash_fwd_kernel_traitsILi64ELi64ELi256ELi4ELb0ELb0EN7cutlass10bfloat16_tE19Flash_kernel_traitsILi64ELi64ELi256ELi4ES3_EELi8ELi1ELb1EEEvNS_16Flash_fwd_paramsE,"ax",@progbits
	.align	128
        .global         _ZN5flash32flash_fwd_splitkv_combine_kernelI23Flash_fwd_kernel_traitsILi64ELi64ELi256ELi4ELb0ELb0EN7cutlass10bfloat16_tE19Flash_kernel_traitsILi64ELi64ELi256ELi4ES3_EELi8ELi1ELb1EEEvNS_16Flash_fwd_paramsE
        .type           _ZN5flash32flash_fwd_splitkv_combine_kernelI23Flash_fwd_kernel_traitsILi64ELi64ELi256ELi4ELb0ELb0EN7cutlass10bfloat16_tE19Flash_kernel_traitsILi64ELi64ELi256ELi4ES3_EELi8ELi1ELb1EEEvNS_16Flash_fwd_paramsE,@function
        .size           _ZN5flash32flash_fwd_splitkv_combine_kernelI23Flash_fwd_kernel_traitsILi64ELi64ELi256ELi4ELb0ELb0EN7cutlass10bfloat16_tE19Flash_kernel_traitsILi64ELi64ELi256ELi4ES3_EELi8ELi1ELb1EEEvNS_16Flash_fwd_paramsE,(.L_x_14719 - _ZN5flash32flash_fwd_splitkv_combine_kernelI23Flash_fwd_kernel_traitsILi64ELi64ELi256ELi4ELb0ELb0EN7cutlass10bfloat16_tE19Flash_kernel_traitsILi64ELi64ELi256ELi4ES3_EELi8ELi1ELb1EEEvNS_16Flash_fwd_paramsE)
        .other          _ZN5flash32flash_fwd_splitkv_combine_kernelI23Flash_fwd_kernel_traitsILi64ELi64ELi256ELi4ELb0ELb0EN7cutlass10bfloat16_tE19Flash_kernel_traitsILi64ELi64ELi256ELi4ES3_EELi8ELi1ELb1EEEvNS_16Flash_fwd_paramsE,@"STO_CUDA_ENTRY STV_DEFAULT"
_ZN5flash32flash_fwd_splitkv_combine_kernelI23Flash_fwd_kernel_traitsILi64ELi64ELi256ELi4ELb0ELb0EN7cutlass10bfloat16_tE19Flash_kernel_traitsILi64ELi64ELi256ELi4ES3_EELi8ELi1ELb1EEEvNS_16Flash_fwd_paramsE:
.text._ZN5flash32flash_fwd_splitkv_combine_kernelI23Flash_fwd_kernel_traitsILi64ELi64ELi256ELi4ELb0ELb0EN7cutlass10bfloat16_tE19Flash_kernel_traitsILi64ELi64ELi256ELi4ES3_EELi8ELi1ELb1EEEvNS_16Flash_fwd_paramsE:
        /* <DEDUP_REMOVED lines=38> */
.L_x_473:
[----:B------:R-:W-:Y:S01]  /*0260*/  IMAD.U32 R14, RZ, RZ, UR16 ;  /* 0x00000010ff0e7e24 */ /* 0x000fe2000f8e00ff */
[----:B------:R-:W-:Y:S01]  /*0270*/  MOV R18, UR14 ;  /* 0x0000000e00127c02 */ /* 0x000fe20008000f00 */
[----:B------:R-:W-:Y:S01]  /*0280*/  IMAD.U32 R19, RZ, RZ, UR17 ;  /* 0x00000011ff137e24 */ /* 0x000fe2000f8e00ff */
[----:B------:R-:W-:Y:S02]  /*0290*/  MOV R17, UR9 ;  /* 0x0000000900117c02 */ /* 0x000fe40008000f00 */
[----:B------:R-:W-:Y:S02]  /*02a0*/  MOV R16, 0x2c0 ;  /* 0x000002c000107802 */ /* 0x000fe40000000f00 */
[----:B------:R-:W-:Y:S05]  /*02b0*/  CALL.REL.NOINC `($__internal_13_$__cuda_sm20_div_s64) ;  /* 0x0000004800087944 */ /* 0x000fea0003c00000 */
.L_x_474:
        /* <DEDUP_REMOVED lines=30> */
.L_x_476:
[----:B------:R-:W-:Y:S01]  /*04a0*/  IMAD.MOV.U32 R14, RZ, RZ, R10 ;  /* 0x000000ffff0e7224 */ /* 0x000fe200078e000a */
[----:B------:R-:W-:Y:S02]  /*04b0*/  MOV R19, R11 ;  /* 0x0000000b00137202 */ /* 0x000fe40000000f00 */
[----:B------:R-:W-:Y:S02]  /*04c0*/  MOV R16, 0x4e0 ;  /* 0x000004e000107802 */ /* 0x000fe40000000f00 */
[----:B------:R-:W-:Y:S05]  /*04d0*/  CALL.REL.NOINC `($__internal_13_$__cuda_sm20_div_s64) ;  /* 0x0000004400807944 */ /* 0x000fea0003c00000 */
[----:B------:R-:W-:Y:S02]  /*04e0*/  MOV R4, R10 ;  /* 0x0000000a00047202 */ /* 0x000fe40000000f00 */
[----:B------:R-:W-:Y:S02]  /*04f0*/  MOV R5, R11 ;  /* 0x0000000b00057202 */ /* 0x000fe40000000f00 */
.L_x_477:
[----:B------:R-:W-:Y:S05]  /*0500*/  BSYNC.RECONVERGENT B0 ;  /* 0x0000000000007941 */ /* 0x000fea0003800200 */
.L_x_475:
        /* <DEDUP_REMOVED lines=57> */
.L_x_479:
[----:B------:R-:W-:Y:S01]  /*08a0*/  IMAD.MOV.U32 R14, RZ, RZ, R18 ;  /* 0x000000ffff0e7224 */ /* 0x000fe200078e0012 */
[----:B------:R-:W-:Y:S01]  /*08b0*/  MOV R18, R9 ;  /* 0x0000000900127202 */ /* 0x000fe20000000f00 */
[----:B------:R-:W-:Y:S01]  /*08c0*/  IMAD.MOV.U32 R19, RZ, RZ, R17 ;  /* 0x000000ffff137224 */ /* 0x000fe200078e0011 */
[----:B------:R-:W-:Y:S02]  /*08d0*/  MOV R17, R25 ;  /* 0x0000001900117202 */ /* 0x000fe40000000f00 */
[----:B------:R-:W-:Y:S02]  /*08e0*/  MOV R16, 0x900 ;  /* 0x0000090000107802 */ /* 0x000fe40000000f00 */
[----:B------:R-:W-:Y:S05]  /*08f0*/  CALL.REL.NOINC `($__internal_13_$__cuda_sm20_div_s64) ;  /* 0x0000004000787944 */ /* 0x000fea0003c00000 */
.L_x_480:
[----:B------:R-:W-:Y:S05]  /*0900*/  BSYNC.RECONVERGENT B0 ;  /* 0x0000000000007941 */ /* 0x000fea0003800200 */
.L_x_478:
        /* <DEDUP_REMOVED lines=123> */
.L_x_482:
[----:B------:R-:W-:Y:S01]  /*10c0*/  IMAD.MOV.U32 R14, RZ, RZ, R10 ;  /* 0x000000ffff0e7224 */ /* 0x000fe200078e000a */
[----:B------:R-:W-:Y:S01]  /*10d0*/  MOV R18, R8 ;  /* 0x0000000800127202 */ /* 0x000fe20000000f00 */
[----:B------:R-:W-:Y:S01]  /*10e0*/  IMAD.MOV.U32 R19, RZ, RZ, R11 ;  /* 0x000000ffff137224 */ /* 0x000fe200078e000b */
[----:B------:R-:W-:Y:S02]  /*10f0*/  MOV R17, R0 ;  /* 0x0000000000117202 */ /* 0x000fe40000000f00 */
[----:B------:R-:W-:Y:S02]  /*1100*/  MOV R16, 0x1120 ;  /* 0x0000112000107802 */ /* 0x000fe40000000f00 */
[----:B------:R-:W-:Y:S05]  /*1110*/  CALL.REL.NOINC `($__internal_13_$__cuda_sm20_div_s64) ;  /* 0x0000003800707944 */ /* 0x000fea0003c00000 */
[----:B------:R-:W-:Y:S02]  /*1120*/  MOV R32, R10 ;  /* 0x0000000a00207202 */ /* 0x000fe40000000f00 */
[----:B------:R-:W-:Y:S02]  /*1130*/  MOV R33, R11 ;  /* 0x0000000b00217202 */ /* 0x000fe40000000f00 */
.L_x_483:
[----:B------:R-:W-:Y:S05]  /*1140*/  BSYNC.RECONVERGENT B0 ;  /* 0x0000000000007941 */ /* 0x000fea0003800200 */
.L_x_481:
        /* <DEDUP_REMOVED lines=57> */
.L_x_485:
[----:B------:R-:W-:Y:S01]  /*14e0*/  IMAD.MOV.U32 R14, RZ, RZ, R4 ;  /* 0x000000ffff0e7224 */ /* 0x000fe200078e0004 */
[----:B------:R-:W-:Y:S01]  /*14f0*/  MOV R19, R5 ;  /* 0x0000000500137202 */ /* 0x000fe20000000f00 */
[----:B------:R-:W-:Y:S01]  /*1500*/  IMAD.MOV.U32 R18, RZ, RZ, R6 ;  /* 0x000000ffff127224 */ /* 0x000fe200078e0006 */
[----:B------:R-:W-:Y:S02]  /*1510*/  MOV R16, 0x1530 ;  /* 0x0000153000107802 */ /* 0x000fe40000000f00 */
[----:B------:R-:W-:Y:S05]  /*1520*/  CALL.REL.NOINC `($__internal_13_$__cuda_sm20_div_s64) ;  /* 0x00000034006c7944 */ /* 0x000fea0003c00000 */
[----:B------:R-:W-:Y:S02]  /*1530*/  MOV R20, R10 ;  /* 0x0000000a00147202 */ /* 0x000fe40000000f00 */
[----:B------:R-:W-:Y:S02]  /*1540*/  MOV R21, R11 ;  /* 0x0000000b00157202 */ /* 0x000fe40000000f00 */
.L_x_486:
[----:B------:R-:W-:Y:S05]  /*1550*/  BSYNC.RECONVERGENT B0 ;  /* 0x0000000000007941 */ /* 0x000fea0003800200 */
.L_x_484:
        /* <DEDUP_REMOVED lines=17> */
[----:B0-----:R-:W-:Y:S02]  /*1670*/  VIADD R10, R10, 0xffffffe ;  /* 0x0ffffffe0a0a7836 */ /* 0x001fe40000000000 */
[----:B------:R-:W-:-:S04]  /*1680*/  IMAD.MOV.U32 R12, RZ, RZ, -0x800000 ;  /* 0xff800000ff0c7424 */ /* 0x000fc800078e00ff */
[----:B------:R-:W0:Y:S02]  /*1690*/  F2I.FTZ.U32.TRUNC.NTZ R11, R10 ;  /* 0x0000000a000b7305 */ /* 0x000e24000021f000 */
[--C-:B0-----:R-:W-:Y:S02]  /*16a0*/  IMAD.MOV R4, RZ, RZ, -R11.reuse ;  /* 0x000000ffff047224 */ /* 0x101fe400078e0a0b */
[----:B------:R-:W-:Y:S02]  /*16b0*/  IMAD.MOV.U32 R10, RZ, RZ, RZ ;  /* 0x000000ffff0a7224 */ /* 0x000fe400078e00ff */
[----:B------:R-:W-:Y:S01]  /*16c0*/  IMAD R5, R4, R3, RZ ;  /* 0x0000000304057224 */ /* 0x000fe200078e02ff */
[----:B------:R-:W-:Y:S02]  /*16d0*/  IABS R4, R2 ;  /* 0x0000000200047213 */ /* 0x000fe40000000000 */
[----:B------:R-:W-:Y:S01]  /*16e0*/  LOP3.LUT R2, R2, UR5, RZ, 0x3c, !PT ;  /* 0x0000000502027c12 */ /* 0x000fe2000f8e3cff */
[----:B------:R-:W-:Y:S01]  /*16f0*/  IMAD.HI.U32 R5, R11, R5, R10 ;  /* 0x000000050b057227 */ /* 0x000fe200078e000a */
[----:B------:R-:W-:-:S02]  /*1700*/  @!P1 SHF.L.U32 R11, R7, 0x2, RZ ;  /* 0x00000002070b9819 */ /* 0x000fc400000006ff */
[----:B------:R-:W-:Y:S02]  /*1710*/  ISETP.GE.AND P2, PT, R2, RZ, PT ;  /* 0x000000ff0200720c */ /* 0x000fe40003f46270 */
[----:B------:R-:W-:Y:S01]  /*1720*/  @!P1 LOP3.LUT R11, R11, 0x1c, RZ, 0xc0, !PT ;  /* 0x0000001c0b0b9812 */ /* 0x000fe200078ec0ff */
        /* <DEDUP_REMOVED lines=10> */
[----:B------:R-:W-:-:S04]  /*17d0*/  @!P1 MOV R3, 0x400 ;  /* 0x0000040000039802 */ /* 0x000fc80000000f00 */
[----:B-1----:R-:W-:-:S07]  /*17e0*/  @!P1 LEA R2, R4, R3, 0x18 ;  /* 0x0000000304029211 */ /* 0x002fce00078ec0ff */
[----:B------:R-:W-:Y:S01]  /*17f0*/  @P3 VIADD R16, R16, 0x1 ;  /* 0x0000000110103836 */ /* 0x000fe20000000000 */
[----:B------:R-:W-:-:S03]  /*1800*/  @!P1 MOV R4, 0x400 ;  /* 0x0000040000049802 */ /* 0x000fc60000000f00 */
[----:B------:R-:W-:Y:S01]  /*1810*/  @!P2 IMAD.MOV R16, RZ, RZ, -R16 ;  /* 0x000000ffff10a224 */ /* 0x000fe200078e0a10 */
[----:B------:R-:W-:Y:S01]  /*1820*/  @!P0 LOP3.LUT R16, RZ, UR5, RZ, 0x33, !PT ;  /* 0x00000005ff108c12 */ /* 0x000fe2000f8e33ff */
[C---:B------:R-:W-:Y:S01]  /*1830*/  @!P1 IMAD R2, R13.reuse, 0x24, R2 ;  /* 0x000000240d029824 */ /* 0x040fe200078e0202 */
[----:B---3--:R-:W-:Y:S02]  /*1840*/  ISETP.GE.AND P0, PT, R13, UR18, PT ;  /* 0x000000120d007c0c */ /* 0x008fe4000bf06270 */
[----:B0-----:R-:W-:Y:S01]  /*1850*/  @!P1 LEA R5, R5, R4, 0x18 ;  /* 0x0000000405059211 */ /* 0x001fe200078ec0ff */
[----:B------:R-:W-:Y:S01]  /*1860*/  IMAD R10, R16, UR10, RZ ;  /* 0x0000000a100a7c24 */ /* 0x000fe2000f8e02ff */
[----:B------:R-:W0:Y:S01]  /*1870*/  LDCU.64 UR10, c[0x0][0x358] ;  /* 0x00006b00ff0a77ac */ /* 0x000e220008000a00 */
[----:B------:R-:W-:Y:S01]  /*1880*/  @!P1 IMAD.IADD R11, R2, 0x1, R11 ;  /* 0x00000001020b9824 */ /* 0x000fe200078e020b */
[----:B------:R-:W-:Y:S01]  /*1890*/  SHF.R.U32.HI R2, RZ, 0x1, R7 ;  /* 0x00000001ff027819 */ /* 0x000fe20000011607 */
[----:B------:R-:W-:Y:S01]  /*18a0*/  @!P1 IMAD R5, R24, 0x24, R5 ;  /* 0x0000002418059824 */ /* 0x000fe200078e0205 */
[----:B------:R-:W-:-:S04]  /*18b0*/  IABS R17, R10 ;  /* 0x0000000a00117213 */ /* 0x000fc80000000000 */
[----:B------:R-:W-:Y:S01]  /*18c0*/  @!P1 LEA R5, R2, R5, 0x2 ;  /* 0x0000000502059211 */ /* 0x000fe200078e10ff */
        /* <DEDUP_REMOVED lines=18> */
.L_x_488:
[----:B0-----:R-:W-:Y:S05]  /*19f0*/  BSYNC.RECONVERGENT B0 ;  /* 0x0000000000007941 */ /* 0x001fea0003800200 */
.L_x_487:
        /* <DEDUP_REMOVED lines=19> */
[----:B------:R-:W-:-:S02]  /*1b30*/  IMAD.MOV.U32 R18, RZ, RZ, RZ ;  /* 0x000000ffff127224 */ /* 0x000fc400078e00ff */
[----:B------:R-:W-:Y:S01]  /*1b40*/  IMAD R12, R3, R13, RZ ;  /* 0x0000000d030c7224 */ /* 0x000fe200078e02ff */
[----:B---3--:R-:W0:Y:S01]  /*1b50*/  SHFL.BFLY PT, R4, R23, 0x1, 0x1f ;  /* 0x0c201f0017047f89 */ /* 0x008e2200000e0000 */
[----:B------:R-:W-:Y:S01]  /*1b60*/  IMAD.HI.U32 R26, R27, R11, R26 ;  /* 0x0000000b1b1a7227 */ /* 0x000fe200078e001a */
[----:B------:R-:W-:-:S03]  /*1b70*/  IABS R3, R10 ;  /* 0x0000000a00037213 */ /* 0x000fc60000000000 */
[----:B------:R-:W-:-:S04]  /*1b80*/  IMAD.HI.U32 R12, R19, R12, R18 ;  /* 0x0000000c130c7227 */ /* 0x000fc800078e0012 */
[----:B------:R-:W-:Y:S02]  /*1b90*/  IMAD.MOV R3, RZ, RZ, -R3 ;  /* 0x000000ffff037224 */ /* 0x000fe400078e0a03 */
[----:B------:R-:W-:-:S04]  /*1ba0*/  IMAD.HI.U32 R26, R26, R5, RZ ;  /* 0x000000051a1a7227 */ /* 0x000fc800078e00ff */
[----:B------:R-:W-:Y:S02]  /*1bb0*/  IMAD R28, R26, R3, R5 ;  /* 0x000000031a1c7224 */ /* 0x000fe400078e0205 */
[----:B------:R-:W-:-:S03]  /*1bc0*/  IMAD.HI.U32 R12, R12, R5, RZ ;  /* 0x000000050c0c7227 */ /* 0x000fc600078e00ff */
[----:B------:R-:W-:Y:S01]  /*1bd0*/  ISETP.GT.U32.AND P1, PT, R17, R28, PT ;  /* 0x0000001c1100720c */ /* 0x000fe20003f24070 */
[----:B------:R-:W-:Y:S01]  /*1be0*/  IMAD.MOV R22, RZ, RZ, -R12 ;  /* 0x000000ffff167224 */ /* 0x000fe200078e0a0c */
[----:B0-----:R-:W-:-:S03]  /*1bf0*/  FMNMX.FTZ R4, R4, R23, !PT ;  /* 0x0000001704047209 */ /* 0x001fc60007810000 */
[C---:B------:R-:W-:Y:S01]  /*1c00*/  IMAD R22, R13.reuse, R22, R5 ;  /* 0x000000160d167224 */ /* 0x040fe200078e0205 */
[----:B------:R-:W-:Y:S02]  /*1c10*/  LOP3.LUT R5, R14, R17, RZ, 0x3c, !PT ;  /* 0x000000110e057212 */ /* 0x000fe400078e3cff */
[----:B------:R-:W-:Y:S02]  /*1c20*/  FSETP.NEU.FTZ.AND P0, PT, R4, -INF , PT ;  /* 0xff8000000400780b */ /* 0x000fe40003f1d000 */
[----:B------:R-:W-:Y:S02]  /*1c30*/  LOP3.LUT R14, R14, R15, RZ, 0x3c, !PT ;  /* 0x0000000f0e0e7212 */ /* 0x000fe400078e3cff */
[----:B------:R-:W-:Y:S01]  /*1c40*/  FSEL R4, R4, RZ, P0 ;  /* 0x000000ff04047208 */ /* 0x000fe20000000000 */
[----:B------:R-:W-:Y:S01]  /*1c50*/  @!P1 IMAD.IADD R28, R28, 0x1, -R17 ;  /* 0x000000011c1c9824 */ /* 0x000fe200078e0a11 */
[----:B------:R-:W-:Y:S02]  /*1c60*/  ISETP.GT.U32.AND P0, PT, R13, R22, PT ;  /* 0x000000160d00720c */ /* 0x000fe40003f04070 */
[----:B------:R-:W-:Y:S01]  /*1c70*/  @!P1 IADD3 R26, PT, PT, R26, 0x1, RZ ;  /* 0x000000011a1a9810 */ /* 0x000fe20007ffe0ff */
[----:B------:R-:W-:Y:S01]  /*1c80*/  FADD.FTZ R18, -R4, R23 ;  /* 0x0000001704127221 */ /* 0x000fe20000010100 */
[----:B------:R-:W-:-:S02]  /*1c90*/  ISETP.GE.U32.AND P2, PT, R28, R17, PT ;  /* 0x000000111c00720c */ /* 0x000fc40003f46070 */
[----:B------:R-:W-:Y:S01]  /*1ca0*/  ISETP.GE.AND P3, PT, R5, RZ, PT ;  /* 0x000000ff0500720c */ /* 0x000fe20003f66270 */
[----:B------:R-:W-:-:S06]  /*1cb0*/  FMUL.FTZ R18, R18, 1.4426950216293334961 ;  /* 0x3fb8aa3b12127820 */ /* 0x000fcc0000410000 */
[----:B------:R-:W0:Y:S01]  /*1cc0*/  MUFU.EX2 R18, R18 ;  /* 0x0000001200127308 */ /* 0x000e220000000800 */
[----:B------:R-:W-:Y:S02]  /*1cd0*/  @!P0 IMAD.IADD R22, R22, 0x1, -R13 ;  /* 0x0000000116168824 */ /* 0x000fe400078e0a0d */
[----:B------:R-:W-:Y:S01]  /*1ce0*/  @!P0 VIADD R12, R12, 0x1 ;  /* 0x000000010c0c8836 */ /* 0x000fe20000000000 */
[----:B------:R-:W-:Y:S01]  /*1cf0*/  ISETP.NE.AND P0, PT, R15, RZ, PT ;  /* 0x000000ff0f00720c */ /* 0x000fe20003f05270 */
[----:B------:R-:W-:Y:S01]  /*1d00*/  @P2 VIADD R26, R26, 0x1 ;  /* 0x000000011a1a2836 */ /* 0x000fe20000000000 */
[----:B------:R-:W-:Y:S01]  /*1d10*/  ISETP.GE.U32.AND P4, PT, R22, R13, PT ;  /* 0x0000000d1600720c */ /* 0x000fe20003f86070 */
[----:B------:R-:W-:Y:S01]  /*1d20*/  IMAD.MOV.U32 R22, RZ, RZ, 0x7f800000 ;  /* 0x7f800000ff167424 */ /* 0x000fe200078e00ff */
[----:B------:R-:W-:Y:S02]  /*1d30*/  ISETP.GE.AND P2, PT, R14, RZ, PT ;  /* 0x000000ff0e00720c */ /* 0x000fe40003f46270 */
[----:B------:R-:W-:-:S02]  /*1d40*/  @!P3 IADD3 R26, PT, PT, -R26, RZ, RZ ;  /* 0x000000ff1a1ab210 */ /* 0x000fc40007ffe1ff */
[----:B------:R-:W-:Y:S01]  /*1d50*/  ISETP.NE.AND P3, PT, R16, RZ, PT ;  /* 0x000000ff1000720c */ /* 0x000fe20003f65270 */
[----:B0-----:R-:W0:Y:S01]  /*1d60*/  SHFL.BFLY PT, R3, R18, 0x1, 0x1f ;  /* 0x0c201f0012037f89 */ /* 0x001e2200000e0000 */
[----:B------:R-:W-:Y:S02]  /*1d70*/  @!P5 LOP3.LUT R26, RZ, R17, RZ, 0x33, !PT ;  /* 0x00000011ff1ad212 */ /* 0x000fe400078e33ff */
[----:B------:R-:W-:-:S03]  /*1d80*/  SEL R13, RZ, 0x1, !P3 ;  /* 0x00000001ff0d7807 */ /* 0x000fc60005800000 */
[----:B------:R-:W-:Y:S01]  /*1d90*/  @P4 VIADD R12, R12, 0x1 ;  /* 0x000000010c0c4836 */ /* 0x000fe20000000000 */
[----:B------:R-:W-:Y:S02]  /*1da0*/  SHF.R.S32.HI R14, RZ, 0x1f, R10 ;  /* 0x0000001fff0e7819 */ /* 0x000fe4000001140a */
[----:B------:R-:W-:Y:S01]  /*1db0*/  SHF.R.S32.HI R5, RZ, 0x1f, R26 ;  /* 0x0000001fff057819 */ /* 0x000fe2000001141a */
[----:B------:R-:W-:Y:S01]  /*1dc0*/  @!P2 IMAD.MOV R12, RZ, RZ, -R12 ;  /* 0x000000ffff0ca224 */ /* 0x000fe200078e0a0c */
[----:B------:R-:W-:Y:S02]  /*1dd0*/  @!P0 LOP3.LUT R12, RZ, R15, RZ, 0x33, !PT ;  /* 0x0000000fff0c8212 */ /* 0x000fe400078e33ff */
[----:B------:R-:W-:Y:S02]  /*1de0*/  LOP3.LUT P0, RZ, R7, 0x3f1, RZ, 0xc0, !PT ;  /* 0x000003f107ff7812 */ /* 0x000fe4000780c0ff */
[----:B------:R-:W-:Y:S01]  /*1df0*/  ISETP.LT.U32.AND P2, PT, R20, R26, PT ;  /* 0x0000001a1400720c */ /* 0x000fe20003f41070 */
[----:B------:R-:W-:Y:S01]  /*1e00*/  IMAD R12, R12, UR13, RZ ;  /* 0x0000000d0c0c7c24 */ /* 0x000fe2000f8e02ff */
[----:B------:R-:W-:-:S02]  /*1e10*/  LOP3.LUT R13, R14, R13, RZ, 0xfc, !PT ;  /* 0x0000000d0e0d7212 */ /* 0x000fc400078efcff */
[----:B------:R-:W-:-:S04]  /*1e20*/  ISETP.LT.AND.EX P2, PT, R21, R5, PT, P2 ;  /* 0x000000051500720c */ /* 0x000fc80003f41320 */
[----:B------:R-:W-:Y:S01]  /*1e30*/  SEL R5, R20, R26, P2 ;  /* 0x0000001a14057207 */ /* 0x000fe20001000000 */
[----:B0-----:R-:W-:-:S05]  /*1e40*/  FADD.FTZ R3, R18, R3 ;  /* 0x0000000312037221 */ /* 0x001fca0000010000 */
[----:B------:R-:W-:-:S13]  /*1e50*/  FSETP.NE.FTZ.AND P1, PT, R3, RZ, PT ;  /* 0x000000ff0300720b */ /* 0x000fda0003f35000 */
[----:B------:R-:W0:Y:S02]  /*1e60*/  @P1 MUFU.LG2 R11, R3 ;  /* 0x00000003000b1308 */ /* 0x000e240000000c00 */
[----:B0-----:R-:W-:Y:S01]  /*1e70*/  @P1 FFMA.FTZ R22, R11, 0.69314718246459960938, R4 ;  /* 0x3f3172180b161823 */ /* 0x001fe20000010004 */
[----:B------:R-:W-:Y:S02]  /*1e80*/  IMAD R3, R13, R12, RZ ;  /* 0x0000000c0d037224 */ /* 0x000fe400078e02ff */
[----:B------:R-:W-:Y:S01]  /*1e90*/  IMAD R4, R10, UR12, RZ ;  /* 0x0000000c0a047c24 */ /* 0x000fe2000f8e02ff */
        /* <DEDUP_REMOVED lines=29> */
[----:B------:R-:W-:Y:S01]  /*2070*/  MOV R10, RZ ;  /* 0x000000ff000a7202 */ /* 0x000fe20000000f00 */
[----:B------:R-:W-:Y:S01]  /*2080*/  HFMA2 R31, -RZ, RZ, 0, 0 ;  /* 0x00000000ff1f7431 */ /* 0x000fe200000001ff */
[----:B------:R-:W-:Y:S02]  /*2090*/  LEA.HI R13, R7, UR15, RZ, 0x1f ;  /* 0x0000000f070d7c11 */ /* 0x000fe4000f8ff8ff */
[----:B------:R-:W-:-:S03]  /*20a0*/  ISETP.NE.U32.AND P0, PT, R30, RZ, PT ;  /* 0x000000ff1e00720c */ /* 0x000fc60003f05070 */
        /* <DEDUP_REMOVED lines=19> */
.L_x_492:
[----:B------:R-:W-:Y:S01]  /*21e0*/  LEA.HI R2, R7, UR15, RZ, 0x1f ;  /* 0x0000000f07027c11 */ /* 0x000fe2000f8ff8ff */
[----:B------:R-:W-:Y:S01]  /*21f0*/  IMAD.MOV.U32 R19, RZ, RZ, RZ ;  /* 0x000000ffff137224 */ /* 0x000fe200078e00ff */
[----:B------:R-:W-:Y:S02]  /*2200*/  MOV R18, R30 ;  /* 0x0000001e00127202 */ /* 0x000fe40000000f00 */
[----:B------:R-:W-:Y:S01]  /*2210*/  MOV R16, 0x2240 ;  /* 0x0000224000107802 */ /* 0x000fe20000000f00 */
[----:B------:R-:W-:Y:S02]  /*2220*/  IMAD.MOV.U32 R14, RZ, RZ, R2 ;  /* 0x000000ffff0e7224 */ /* 0x000fe400078e0002 */
[----:B------:R-:W-:Y:S05]  /*2230*/  CALL.REL.NOINC `($__internal_13_$__cuda_sm20_div_s64) ;  /* 0x0000002800287944 */ /* 0x000fea0003c00000 */
[----:B------:R-:W-:Y:S02]  /*2240*/  IADD3 R13, PT, PT, -R10, RZ, RZ ;  /* 0x000000ff0a0d7210 */ /* 0x000fe40007ffe1ff */
[----:B------:R-:W-:-:S03]  /*2250*/  MOV R31, R11 ;  /* 0x0000000b001f7202 */ /* 0x000fc60000000f00 */
[----:B------:R-:W-:Y:S01]  /*2260*/  IMAD R12, R30, R13, R2 ;  /* 0x0000000d1e0c7224 */ /* 0x000fe200078e0202 */
[----:B------:R-:W-:-:S07]  /*2270*/  MOV R30, R10 ;  /* 0x0000000a001e7202 */ /* 0x000fce0000000f00 */
.L_x_493:
        /* <DEDUP_REMOVED lines=59> */
.L_x_495:
[----:B------:R-:W-:Y:S01]  /*2630*/  IMAD.MOV.U32 R14, RZ, RZ, R30 ;  /* 0x000000ffff0e7224 */ /* 0x000fe200078e001e */
[----:B------:R-:W-:Y:S01]  /*2640*/  MOV R19, R31 ;  /* 0x0000001f00137202 */ /* 0x000fe20000000f00 */
[----:B------:R-:W-:Y:S01]  /*2650*/  IMAD.MOV.U32 R18, RZ, RZ, R34 ;  /* 0x000000ffff127224 */ /* 0x000fe200078e0022 */
[----:B------:R-:W-:Y:S02]  /*2660*/  MOV R16, 0x2680 ;  /* 0x0000268000107802 */ /* 0x000fe40000000f00 */
[----:B------:R-:W-:Y:S05]  /*2670*/  CALL.REL.NOINC `($__internal_13_$__cuda_sm20_div_s64) ;  /* 0x0000002400187944 */ /* 0x000fea0003c00000 */
[----:B------:R-:W-:-:S05]  /*2680*/  IADD3 R11, PT, PT, -R10, RZ, RZ ;  /* 0x000000ff0a0b7210 */ /* 0x000fca0007ffe1ff */
[----:B------:R-:W-:Y:S02]  /*2690*/  IMAD R30, R11, R34, R30 ;  /* 0x000000220b1e7224 */ /* 0x000fe400078e021e */
.L_x_496:
[----:B------:R-:W-:Y:S05]  /*26a0*/  BSYNC.RECONVERGENT B0 ;  /* 0x0000000000007941 */ /* 0x000fea0003800200 */
.L_x_494:
        /* <DEDUP_REMOVED lines=159> */
.L_x_491:
[----:B------:R-:W0:Y:S01]  /*30a0*/  LDC.64 R4, c[0x0][0x420] ;  /* 0x00010800ff047b82 */ /* 0x000e220000000a00 */
[----:B------:R-:W-:-:S05]  /*30b0*/  IADD3 R2, PT, PT, R2, UR15, RZ ;  /* 0x0000000f02027c10 */ /* 0x000fca000fffe0ff */
[----:B0-----:R-:W-:-:S05]  /*30c0*/  IMAD.WIDE.U32 R2, R2, 0x4, R4 ;  /* 0x0000000402027825 */ /* 0x001fca00078e0004 */
[----:B------:R1:W-:Y:S02]  /*30d0*/  STG.E desc[UR10][R2.64], R22 ;  /* 0x0000001602007986 */ /* 0x0003e4000c10190a */
.L_x_490:
[----:B------:R-:W-:Y:S05]  /*30e0*/  BSYNC.RECONVERGENT B1 ;  /* 0x0000000000017941 */ /* 0x000fea0003800200 */
.L_x_489:
        /* <DEDUP_REMOVED lines=17> */
.L_x_498:
[----:B------:R-:W-:Y:S05]  /*3200*/  BSYNC.RECONVERGENT B0 ;  /* 0x0000000000007941 */ /* 0x000fea0003800200 */
.L_x_497:
        /* <DEDUP_REMOVED lines=49> */
.L_x_503:
        /* <DEDUP_REMOVED lines=133> */
.L_x_502:
        /* <DEDUP_REMOVED lines=73> */
.L_x_504:
[----:B------:R-:W-:-:S09]  /*4200*/  UISETP.NE.OR UP1, UPT, UR5, URZ, UP1 ;  /* 0x000000ff0500728c */ /* 0x000fd20008f25670 */
[----:B------:R-:W-:Y:S05]  /*4210*/  BRA.U !UP1, `(.L_x_500) ;  /* 0x0000000109947547 */ /* 0x000fea000b800000 */
.L_x_501:
[----:B------:R-:W-:-:S13]  /*4220*/  ISETP.GE.AND P0, PT, R12, UR13, PT ;  /* 0x0000000d0c007c0c */ /* 0x000fda000bf06270 */
.L_x_505:
        /* <DEDUP_REMOVED lines=36> */
.L_x_500:
        /* <DEDUP_REMOVED lines=10> */
.L_x_506:
        /* <DEDUP_REMOVED lines=12> */
.L_x_499:
        /* <DEDUP_REMOVED lines=81> */
        .weak           $__internal_13_$__cuda_sm20_div_s64
        .type           $__internal_13_$__cuda_sm20_div_s64,@function
        .size           $__internal_13_$__cuda_sm20_div_s64,(.L_x_14719 - $__internal_13_$__cuda_sm20_div_s64)
$__internal_13_$__cuda_sm20_div_s64:
        /* <DEDUP_REMOVED lines=86> */
[----:B------:R-:W-:Y:S05]  /*5040*/  RET.REL.NODEC R12 `(_ZN5flash32flash_fwd_splitkv_combine_kernelI23Flash_fwd_kernel_traitsILi64ELi64ELi256ELi4ELb0ELb0EN7cutlass10bfloat16_tE19Flash_kernel_traitsILi64ELi64ELi256ELi4ES3_EELi8ELi1ELb1EEEvNS_16Flash_fwd_paramsE) ;  /* 0xffffffac0cec7950 */ /* 0x000fea0003c3ffff */
.L_x_507:
        /* <DEDUP_REMOVED lines=11> */
.L_x_14719:


//--------------------- .text._ZN5flash24flash_fwd_splitkv_kernelI23Flash_fwd_kernel_traitsILi64ELi64ELi256ELi4ELb0ELb0EN7cutlass10bfloat16_tE19Flash_kernel_traitsILi64ELi64ELi256ELi4ES3_EELb0ELb0ELb0ELb0ELb1ELb0ELb0ELb0EEEvNS_16Flash_fwd_paramsE --------------------------
	.section	.text._ZN5flash24flash_fwd_splitkv_kernelI23Flash_fwd_kernel_traitsILi64ELi64ELi256ELi4ELb0ELb0EN7cutlass10bfloat16_tE19Flash_kernel_traitsILi64ELi64ELi256ELi4ES3_EELb0ELb0ELb0ELb0ELb1ELb0ELb0ELb0EEEvNS_16Flash_fwd_paramsE,"ax",@progbits
	.align	128
        .global         _ZN5flash24flash_fwd_splitkv_kernelI23Flash_fwd_kernel_traitsILi64ELi64ELi256ELi4ELb0ELb0EN7cutlass10bfloat16_tE19Flash_kernel_traitsILi64ELi64ELi256ELi4ES3_EELb0ELb0ELb0ELb0ELb1ELb0ELb0ELb0EEEvNS_16Flash_fwd_paramsE
        .type           _ZN5flash24flash_fwd_splitkv_kernelI23Flash_fwd_kernel_traitsILi64ELi64ELi256ELi4ELb0ELb0EN7cutlass10bfloat16_tE19Flash_kernel_traitsILi64ELi64ELi256ELi4ES3_EELb0ELb0ELb0ELb0ELb1ELb0ELb0ELb0EEEvNS_16Flash_fwd_paramsE,@function
        .size           _ZN5flash24flash_fwd_splitkv_kernelI23Flash_fwd_kernel_traitsILi64ELi64ELi256ELi4ELb0ELb0EN7cutlass10bfloat16_tE19Flash_kernel_traitsILi64ELi64ELi256ELi4ES3_EELb0ELb0ELb0ELb0ELb1ELb0ELb0ELb0EEEvNS_16Flash_fwd_paramsE,(.L_x_14720 - _ZN5flash24flash_fwd_splitkv_kernelI23Flash_fwd_kernel_traitsILi64ELi64ELi256ELi4ELb0ELb0EN7cutlass10bfloat16_tE19Flash_kernel_traitsILi64ELi64ELi256ELi4ES3_EELb0ELb0ELb0ELb0ELb1ELb0ELb0ELb0EEEvNS_16Flash_fwd_paramsE)
        .other          _ZN5flash24flash_fwd_splitkv_kernelI23Flash_fwd_kernel_traitsILi64ELi64ELi256ELi4ELb0ELb0EN7cutlass10bfloat16_tE19Flash_kernel_traitsILi64ELi64ELi256ELi4ES3_EELb0ELb0ELb0ELb0ELb1ELb0ELb0ELb0EEEvNS_16Flash_fwd_paramsE,@"STO_CUDA_ENTRY STV_DEFAULT"
_ZN5flash24flash_fwd_splitkv_kernelI23Flash_fwd_kernel_traitsILi64ELi64ELi256ELi4ELb0ELb0EN7cutlass10bfloat16_tE19Flash_kernel_traitsILi64ELi64ELi256ELi4ES3_EELb0ELb0ELb0ELb0ELb1ELb0ELb0ELb0EEEvNS_16Flash_fwd_paramsE:
.text._ZN5flash24flash_fwd_splitkv_kernelI23Flash_fwd_kernel_traitsILi64ELi64ELi256ELi4ELb0ELb0EN7cutlass10bfloat16_tE19Flash_kernel_traitsILi64ELi64ELi256ELi4ES3_EELb0ELb0ELb0ELb0ELb1ELb0ELb0ELb0EEEvNS_16Flash_fwd_paramsE:
[----:B------:R-:W1:Y:S08]  /*0000*/  LDC R1, c[0x0][0x37c] ;  /* 0x0000df00ff017b82 */ /* 0x000e700000000800 */
[----:B------:R-:W2:Y:S01]  /*0010*/  LDC.64 R168, c[0x0][0x348] ;  /* 0x0000d200ffa87b82 */ /* 0x000ea20000000a00 */
[----:B------:R-:W-:Y:S01]  /*0020*/  BSSY.RECONVERGENT B2, `(.L_x_508) ;  /* 0x0000003000027945 */ /* 0x000fe20003800200 */
[----:B-1----:R-:W-:-:S06]  /*0030*/  IADD3 R1, PT, PT, R1, -0x8, RZ ;  /* 0xfffffff801017810 */ /* 0x002fcc0007ffe0ff */
[----:B--2---:R-:W-:Y:S05]  /*0040*/  CALL.REL.NOINC `($_ZN5flash24flash_fwd_splitkv_kernelI23Flash_fwd_kernel_traitsILi64ELi64ELi256ELi4ELb0ELb0EN7cutlass10bfloat16_tE19Flash_kernel_traitsILi64ELi64ELi256ELi4ES3_EELb0ELb0ELb0ELb0ELb1ELb0ELb0ELb0EEEvNS_16Flash_fwd_paramsE$_ZN5flash30compute_attn_1rowblock_splitkvI23Flash_fwd_kernel_traitsILi64ELi64ELi256ELi4ELb0ELb0EN7cutlass10bfloat16_tE19Flash_kernel_traitsILi64ELi64ELi256ELi4ES3_EELb0ELb0ELb0ELb0ELb1ELb0ELb0ELb0ENS_16Flash_fwd_paramsEEEvRKT8_iiiii) ;  /* 0x0000000000087944 */ /* 0x004fea0003c00000 */
[----:B------:R-:W-:Y:S05]  /*0050*/  BSYNC.RECONVERGENT B2 ;  /* 0x0000000000027941 */ /* 0x000fea0003800200 */
.L_x_508:
[----:B------:R-:W-:Y:S05]  /*0060*/  EXIT ;  /* 0x000000000000794d */ /* 0x000fea0003800000 */
        .type           $_ZN5flash24flash_fwd_splitkv_kernelI23Flash_fwd_kernel_traitsILi64ELi64ELi256ELi4ELb0ELb0EN7cutlass10bfloat16_tE19Flash_kernel_traitsILi64ELi64ELi256ELi4ES3_EELb0ELb0ELb0ELb0ELb1ELb0ELb0ELb0EEEvNS_16Flash_fwd_paramsE$_ZN5flash30compute_attn_1rowblock_splitkvI23Flash_fwd_kernel_traitsILi64ELi64ELi256ELi4ELb0ELb0EN7cutlass10bfloat16_tE19Flash_kernel_traitsILi64ELi64ELi256ELi4ES3_EELb0ELb0ELb0ELb0ELb1ELb0ELb0ELb0ENS_16Flash_fwd_paramsEEEvRKT8_iiiii,@function
        .size           $_ZN5flash24flash_fwd_splitkv_kernelI23Flash_fwd_kernel_traitsILi64ELi64ELi256ELi4ELb0ELb0EN7cutlass10bfloat16_tE19Flash_kernel_traitsILi64ELi64ELi256ELi4ES3_EELb0ELb0ELb0ELb0ELb1ELb0ELb0ELb0EEEvNS_16Flash_fwd_paramsE$_ZN5flash30compute_attn_1rowblock_splitkvI23Flash_fwd_kernel_traitsILi64ELi64ELi256ELi4ELb0ELb0EN7cutlass10bfloat16_tE19Flash_kernel_traitsILi64ELi64ELi256ELi4ES3_EELb0ELb0ELb0ELb0ELb1ELb0ELb0ELb0ENS_16Flash_fwd_paramsEEEvRKT8_iiiii,(.L_x_14720 - $_ZN5flash24flash_fwd_splitkv_kernelI23Flash_fwd_kernel_traitsILi64ELi64ELi256ELi4ELb0ELb0EN7cutlass10bfloat16_tE19Flash_kernel_traitsILi64ELi64ELi256ELi4ES3_EELb0ELb0ELb0ELb0ELb1ELb0ELb0ELb0EEEvNS_16Flash_fwd_paramsE$_ZN5flash30compute_attn_1rowblock_splitkvI23Flash_fwd_kernel_traitsILi64ELi64ELi256ELi4ELb0ELb0EN7cutlass10bfloat16_tE19Flash_kernel_traitsILi64ELi64ELi256ELi4ES3_EELb0ELb0ELb0ELb0ELb1ELb0ELb0ELb0ENS_16Flash_fwd_paramsEEEvRKT8_iiiii)
$_ZN5flash24flash_fwd_splitkv_kernelI23Flash_fwd_kernel_traitsILi64ELi64ELi256ELi4ELb0ELb0EN7cutlass10bfloat16_tE19Flash_kernel_traitsILi64ELi64ELi256ELi4ES3_EELb0ELb0ELb0ELb0ELb1ELb0ELb0ELb0EEEvNS_16Flash_fwd_paramsE$_ZN5flash30compute_attn_1rowblock_splitkvI23Flash_fwd_kernel_traitsILi64ELi64ELi256ELi4ELb0ELb0EN7cutlass10bfloat16_tE19Flash_kernel_traitsILi64ELi64ELi256ELi4ES3_EELb0ELb0ELb0ELb0ELb1ELb0ELb0ELb0ENS_16Flash_fwd_paramsEEEvRKT8_iiiii:
[----:B------:R-:W1:Y:S02]  /*0070*/  LDCU.64 UR4, c[0x0][0x358] ;  /* 0x00006b00ff0477ac */ /* 0x000e640008000a00 */
[----:B-1----:R-:W2:Y:S04]  /*0080*/  LD.E.64 R4, desc[UR4][R168.64+0xe0] ;  /* 0x0000e004a8047980 */ /* 0x002ea8000c101b00 */
[----:B------:R-:W3:Y:S01]  /*0090*/  LD.E.64 R2, desc[UR4][R168.64+0xe8] ;  /* 0x0000e804a8027980 */ /* 0x000ee2000c101b00 */
[----:B------:R-:W1:Y:S03]  /*00a0*/  S2R R32, SR_CTAID.Y ;  /* 0x0000000000207919 */ /* 0x000e660000002600 */
[----:B------:R-:W4:Y:S01]  /*00b0*/  LD.E.64 R6, desc[UR4][R168.64+0xf0] ;  /* 0x0000f004a8067980 */ /* 0x000f22000c101b00 */
[----:B------:R-:W-:-:S03]  /*00c0*/  IMAD.MOV.U32 R252, RZ, RZ, -0x1 ;  /* 0xfffffffffffc7424 */ /* 0x000fc600078e00ff */
[----:B------:R-:W4:Y:S01]  /*00d0*/  LD.E.64 R8, desc[UR4][R168.64+0xf8] ;  /* 0x0000f804a8087980 */ /* 0x000f22000c101b00 */
[C---:B--2---:R-:W-:Y:S02]  /*00e0*/  ISETP.NE.U32.AND P2, PT, R4.reuse, RZ, PT ;  /* 0x000000ff0400720c */ /* 0x044fe40003f45070 */
[----:B------:R-:W-:Y:S02]  /*00f0*/  ISETP.NE.U32.AND P4, PT, R4, RZ, PT ;  /* 0x000000ff0400720c */ /* 0x000fe40003f85070 */
[----:B---3--:R-:W-:Y:S02]  /*0100*/  ISETP.NE.U32.AND P3, PT, R2, RZ, PT ;  /* 0x000000ff0200720c */ /* 0x008fe40003f65070 */
[C---:B------:R-:W-:Y:S02]  /*0110*/  ISETP.NE.AND.EX P2, PT, R5.reuse, RZ, PT, P2 ;  /* 0x000000ff0500720c */ /* 0x040fe40003f45320 */
[----:B------:R-:W-:Y:S02]  /*0120*/  ISETP.NE.AND.EX P4, PT, R5, RZ, PT, P4 ;  /* 0x000000ff0500720c */ /* 0x000fe40003f85340 */
[----:B------:R-:W-:Y:S01]  /*0130*/  ISETP.NE.AND.EX P3, PT, R3, RZ, PT, P3 ;  /* 0x000000ff0300720c */ /* 0x000fe20003f65330 */
[----:B-1----:R-:W-:-:S08]  /*0140*/  IMAD.WIDE.U32 R4, R32, 0x4, R4 ;  /* 0x0000000420047825 */ /* 0x002fd000078e0004 */
[----:B------:R1:W5:Y:S04]  /*0150*/  @P2 LD.E R252, desc[UR4][R4.64] ;  /* 0x0000000404fc2980 */ /* 0x000368000c101900 */
[----:B------:R1:W5:Y:S04]  /*0160*/  @!P4 LD.E R28, desc[UR4][R168.64+0xb4] ;  /* 0x0000b404a81cc980 */ /* 0x000368000c101900 */
[----:B------:R1:W5:Y:S04]  /*0170*/  @!P3 LD.E R0, desc[UR4][R168.64+0xb8] ;  /* 0x0000b804a800b980 */ /* 0x000368000c101900 */
[----:B------:R1:W5:Y:S01]  /*0180*/  @P4 LD.E R5, desc[UR4][R4.64+0x4] ;  /* 0x0000040404054980 */ /* 0x000362000c101900 */
[----:B----4-:R-:W-:-:S04]  /*0190*/  ISETP.NE.U32.AND P1, PT, R6, RZ, PT ;  /* 0x000000ff0600720c */ /* 0x010fc80003f25070 */
[----:B------:R-:W-:Y:S01]  /*01a0*/  ISETP.NE.AND.EX P1, PT, R7, RZ, PT, P1 ;  /* 0x000000ff0700720c */ /* 0x000fe20003f25310 */
[----:B------:R-:W-:Y:S01]  /*01b0*/  IMAD.SHL.U32 R10, R32, 0x4, RZ ;  /* 0x00000004200a7824 */ /* 0x000fe200078e00ff */
[----:B------:R-:W-:Y:S02]  /*01c0*/  ISETP.NE.U32.AND P2, PT, R2, RZ, PT ;  /* 0x000000ff0200720c */ /* 0x000fe40003f45070 */
[----:B------:R-:W-:Y:S02]  /*01d0*/  SHF.R.U32.HI R12, RZ, 0x1e, R32 ;  /* 0x0000001eff0c7819 */ /* 0x000fe40000011620 */
[----:B------:R-:W-:Y:S01]  /*01e0*/  ISETP.NE.AND.EX P2, PT, R3, RZ, PT, P2 ;  /* 0x000000ff0300720c */ /* 0x000fe20003f45320 */
[----:B------:R-:W-:-:S06]  /*01f0*/  IMAD.MOV.U32 R11, RZ, RZ, RZ ;  /* 0x000000ffff0b7224 */ /* 0x000fcc00078e00ff */
[----:B------:R-:W-:-:S05]  /*0200*/  @P1 IADD3 R6, P0, PT, R6, R10, RZ ;  /* 0x0000000a06061210 */ /* 0x000fca0007f1e0ff */
[----:B------:R-:W-:Y:S01]  /*0210*/  @P1 IMAD.X R7, R7, 0x1, R12, P0 ;  /* 0x0000000107071824 */ /* 0x000fe200000e060c */
[----:B------:R-:W-:Y:S01]  /*0220*/  ISETP.NE.U32.AND P0, PT, R8, RZ, PT ;  /* 0x000000ff0800720c */ /* 0x000fe20003f05070 */
[----:B------:R-:W-:Y:S03]  /*0230*/  BSSY.RECONVERGENT B0, `(.L_x_509) ;  /* 0x000000b000007945 */ /* 0x000fe60003800200 */
[----:B------:R1:W5:Y:S01]  /*0240*/  @P1 LD.E R11, desc[UR4][R6.64] ;  /* 0x00000004060b1980 */ /* 0x000362000c101900 */
[----:B------:R-:W-:Y:S01]  /*0250*/  IADD3 R2, P1, PT, R2, R10, RZ ;  /* 0x0000000a02027210 */ /* 0x000fe20007f3e0ff */
[----:B------:R-:W-:Y:S01]  /*0260*/  IMAD.MOV.U32 R13, RZ, RZ, -0x1 ;  /* 0xffffffffff0d7424 */ /* 0x000fe200078e00ff */
[----:B------:R-:W-:-:S03]  /*0270*/  ISETP.NE.AND.EX P0, PT, R9, RZ, PT, P0 ;  /* 0x000000ff0900720c */ /* 0x000fc60003f05300 */
[----:B------:R-:W-:Y:S01]  /*0280*/  IMAD.X R3, R3, 0x1, R12, P1 ;  /* 0x0000000103037824 */ /* 0x000fe200008e060c */
[----:B------:R-:W-:Y:S09]  /*0290*/  @!P2 BRA `(.L_x_510) ;  /* 0x000000000010a947 */ /* 0x000ff20003800000 */
[----:B-1----:R-:W2:Y:S02]  /*02a0*/  LD.E.U8 R4, desc[UR4][R168.64+0x1b2] ;  /* 0x0001b204a8047980 */ /* 0x002ea4000c101100 */
[----:B--2---:R-:W-:-:S13]  /*02b0*/  ISETP.NE.AND P1, PT, R4, RZ, PT ;  /* 0x000000ff0400720c */ /* 0x004fda0003f25270 */
[----:B------:R-:W-:Y:S05]  /*02c0*/  @!P1 BRA `(.L_x_510) ;  /* 0x0000000000049947 */ /* 0x000fea0003800000 */
[----:B------:R2:W5:Y:S02]  /*02d0*/  LD.E R13, desc[UR4][R2.64] ;  /* 0x00000004020d7980 */ /* 0x000564000c101900 */
.L_x_510:
[----:B------:R-:W-:Y:S05]  /*02e0*/  BSYNC.RECONVERGENT B0 ;  /* 0x0000000000007941 */ /* 0x000fea0003800200 */
.L_x_509:
[----:B------:R-:W-:Y:S04]  /*02f0*/  BSSY.RECONVERGENT B0, `(.L_x_511) ;  /* 0x0000007000007945 */ /* 0x000fe80003800200 */
[----:B------:R-:W-:Y:S05]  /*0300*/  @!P3 BRA `(.L_x_512) ;  /* 0x000000000014b947 */ /* 0x000fea0003800000 */
[----:B-----5:R-:W3:Y:S02]  /*0310*/  LD.E.U8 R0, desc[UR4][R168.64+0x1b2] ;  /* 0x0001b204a8007980 */ /* 0x020ee4000c101100 */
[----:B---3--:R-:W-:-:S13]  /*0320*/  ISETP.NE.AND P1, PT, R0, RZ, PT ;  /* 0x000000ff0000720c */ /* 0x008fda0003f25270 */
[----:B------:R-:W3:Y:S02]  /*0330*/  @P1 LD.E R0, desc[UR4][R2.64+0x4] ;  /* 0x0000040402001980 */ /* 0x000ee4000c101900 */
[----:B---3--:R-:W-:-:S06]  /*0340*/  @P1 IADD3 R0, PT, PT, R0, -R13, RZ ;  /* 0x8000000d00001210 */ /* 0x008fcc0007ffe0ff */
[----:B------:R3:W5:Y:S02]  /*0350*/  @!P1 LD.E R0, desc[UR4][R2.64] ;  /* 0x0000000402009980 */ /* 0x000764000c101900 */
.L_x_512:
[----:B------:R-:W-:Y:S05]  /*0360*/  BSYNC.RECONVERGENT B0 ;  /* 0x0000000000007941 */ /* 0x000fea0003800200 */
.L_x_511:
[----:B------:R-:W-:Y:S01]  /*0370*/  BSSY.RECONVERGENT B1, `(.L_x_513) ;  /* 0x0000011000017945 */ /* 0x000fe20003800200 */
[----:B-----5:R-:W-:-:S03]  /*0380*/  @P4 IADD3 R28, PT, PT, -R252, R5, RZ ;  /* 0x00000005fc1c4210 */ /* 0x020fc60007ffe1ff */
[----:B------:R-:W-:Y:S05]  /*0390*/  @!P0 BRA `(.L_x_514) ;  /* 0x0000000000148947 */ /* 0x000fea0003800000 */
[----:B--23--:R-:W-:-:S05]  /*03a0*/  IADD3 R2, P0, PT, R8, R10, RZ ;  /* 0x0000000a08027210 */ /* 0x00cfca0007f1e0ff */
[----:B------:R-:W-:-:S06]  /*03b0*/  IMAD.X R3, R9, 0x1, R12, P0 ;  /* 0x0000000109037824 */ /* 0x000fcc00000e060c */
[----:B------:R-:W2:Y:S02]  /*03c0*/  LD.E R3, desc[UR4][R2.64] ;  /* 0x0000000402037980 */ /* 0x000ea4000c101900 */
[----:B--2---:R-:W-:Y:S01]  /*03d0*/  IADD3 R3, PT, PT, R3, -R11, RZ ;  /* 0x8000000b03037210 */ /* 0x004fe20007ffe0ff */
[----:B------:R-:W-:Y:S05]  /*03e0*/  BRA `(.L_x_515) ;  /* 0x0000000000247947 */ /* 0x000fea0003800000 */
.L_x_514:
[----:B--23--:R-:W2:Y:S01]  /*03f0*/  LD.E.64 R2, desc[UR4][R168.64+0x108] ;  /* 0x00010804a8027980 */ /* 0x00cea2000c101b00 */
[----:B------:R-:W-:Y:S01]  /*0400*/  BSSY.RECONVERGENT B0, `(.L_x_516) ;  /* 0x0000006000007945 */ /* 0x000fe20003800200 */
[----:B--2---:R-:W-:-:S04]  /*0410*/  ISETP.NE.U32.AND P0, PT, R2, RZ, PT ;  /* 0x000000ff0200720c */ /* 0x004fc80003f05070 */
[----:B------:R-:W-:Y:S01]  /*0420*/  ISETP.NE.AND.EX P0, PT, R3, RZ, PT, P0 ;  /* 0x000000ff0300720c */ /* 0x000fe20003f05300 */
[----:B------:R-:W-:-:S12]  /*0430*/  IMAD.MOV.U32 R3, RZ, RZ, RZ ;  /* 0x000000ffff037224 */ /* 0x000fd800078e00ff */
[----:B------:R-:W-:Y:S05]  /*0440*/  @!P0 BRA `(.L_x_517) ;  /* 0x0000000000048947 */ /* 0x000fea0003800000 */
[----:B------:R2:W5:Y:S02]  /*0450*/  LD.E R3, desc[UR4][R168.64+0xbc] ;  /* 0x0000bc04a8037980 */ /* 0x000564000c101900 */
.L_x_517:
[----:B------:R-:W-:Y:S05]  /*0460*/  BSYNC.RECONVERGENT B0 ;  /* 0x0000000000007941 */ /* 0x000fea0003800200 */
.L_x_516:
[----:B-----5:R-:W-:Y:S02]  /*0470*/  IADD3 R3, PT, PT, R3, R0, -R11 ;  /* 0x0000000003037210 */ /* 0x020fe40007ffe80b */
.L_x_515:
[----:B------:R-:W-:Y:S05]  /*0480*/  BSYNC.RECONVERGENT B1 ;  /* 0x0000000000017941 */ /* 0x000fea0003800200 */
.L_x_513:
[----:B------:R-:W3:Y:S01]  /*0490*/  S2R R31, SR_CTAID.X ;  /* 0x00000000001f7919 */ /* 0x000ee20000002500 */
[----:B------:R-:W-:Y:S01]  /*04a0*/  MOV R20, 0x50 ;  /* 0x0000005000147802 */ /* 0x000fe20000000f00 */
[----:B-1----:R-:W-:-:S03]  /*04b0*/  IMAD.MOV.U32 R5, RZ, RZ, 0x0 ;  /* 0x00000000ff057424 */ /* 0x002fc600078e00ff */
[----:B------:R-:W-:Y:S01]  /*04c0*/  MOV R4, R20 ;  /* 0x0000001400047202 */ /* 0x000fe20000000f00 */
[----:B---3--:R-:W-:-:S05]  /*04d0*/  IMAD.SHL.U32 R29, R31, 0x40, RZ ;  /* 0x000000401f1d7824 */ /* 0x008fca00078e00ff */
[----:B------:R-:W-:-:S13]  /*04e0*/  ISETP.GT.AND P0, PT, R28, R29, PT ;  /* 0x0000001d1c00720c */ /* 0x000fda0003f04270 */
[----:B--2---:R-:W-:Y:S05]  /*04f0*/  @!P0 RET.REL.NODEC R4 `(_ZN5flash24flash_fwd_splitkv_kernelI23Flash_fwd_kernel_traitsILi64ELi64ELi256ELi4ELb0ELb0EN7cutlass10bfloat16_tE19Flash_kernel_traitsILi64ELi64ELi256ELi4ES3_EELb0ELb0ELb0ELb0ELb1ELb0ELb0ELb0EEEvNS_16Flash_fwd_paramsE) ;  /* 0xfffffff804c08950 */ /* 0x004fea0003c3ffff */
[----:B------:R-:W2:Y:S01]  /*0500*/  LD.E R0, desc[UR4][R168.64+0xb8] ;  /* 0x0000b804a8007980 */ /* 0x000ea2000c101900 */
[----:B------:R-:W-:Y:S01]  /*0510*/  VIADD R2, R3, 0xff ;  /* 0x000000ff03027836 */ /* 0x000fe20000000000 */
[----:B------:R-:W1:Y:S04]  /*0520*/  S2R R232, SR_TID.X ;  /* 0x0000000000e87919 */ /* 0x000e680000002100 */
[----:B------:R-:W-:-:S04]  /*0530*/  SHF.R.S32.HI R4, RZ, 0x1f, R2 ;  /* 0x0000001fff047819 */ /* 0x000fc80000011402 */
[----:B------:R-:W-:Y:S01]  /*0540*/  LEA.HI R2, R4, R2, RZ, 0x8 ;  /* 0x0000000204027211 */ /* 0x000fe200078f40ff */
[----:B--2---:R-:W-:-:S05]  /*0550*/  VIADD R0, R0, 0xff ;  /* 0x000000ff00007836 */ /* 0x004fca0000000000 */
[----:B------:R-:W-:-:S04]  /*0560*/  SHF.R.S32.HI R5, RZ, 0x1f, R0 ;  /* 0x0000001fff057819 */ /* 0x000fc80000011400 */
[----:B------:R-:W-:Y:S02]  /*0570*/  LEA.HI R4, R5, R0, RZ, 0x8 ;  /* 0x0000000005047211 */ /* 0x000fe400078f40ff */
[----:B------:R-:W-:Y:S02]  /*0580*/  SHF.R.S32.HI R0, RZ, 0x8, R2 ;  /* 0x00000008ff007819 */ /* 0x000fe40000011402 */
[----:B------:R-:W-:-:S04]  /*0590*/  SHF.R.S32.HI R2, RZ, 0x8, R4 ;  /* 0x00000008ff027819 */ /* 0x000fc80000011404 */
[----:B------:R-:W-:-:S04]  /*05a0*/  VIMNMX R243, PT, PT, R2, R0, PT ;  /* 0x0000000002f37248 */ /* 0x000fc80003fe0100 */
[----:B------:R-:W-:-:S13]  /*05b0*/  ISETP.GT.AND P0, PT, R243, RZ, PT ;  /* 0x000000fff300720c */ /* 0x000fda0003f04270 */
[----:B-1----:R-:W-:Y:S05]  /*05c0*/  @P0 BRA `(.L_x_518) ;  /* 0x0000000400b00947 */ /* 0x002fea0003800000 */
[----:B------:R-:W-:Y:S01]  /*05d0*/  ISETP.NE.AND P0, PT, R252, -0x1, PT ;  /* 0xfffffffffc00780c */ /* 0x000fe20003f05270 */
[----:B------:R-:W2:Y:S04]  /*05e0*/  LD.E.64 R2, desc[UR4][R168.64+0x88] ;  /* 0x00008804a8027980 */ /* 0x000ea8000c101b00 */
[----:B------:R-:W3:Y:S04]  /*05f0*/  LD.E.64 R10, desc[UR4][R168.64+0x90] ;  /* 0x00009004a80a7980 */ /* 0x000ee8000c101b00 */
[----:B------:R-:W4:Y:S04]  /*0600*/  LD.E.64 R6, desc[UR4][R168.64+0x70] ;  /* 0x00007004a8067980 */ /* 0x000f28000c101b00 */
[----:B------:R-:W5:Y:S04]  /*0610*/  @!P0 LD.E.64 R4, desc[UR4][R168.64+0x80] ;  /* 0x00008004a8048980 */ /* 0x000f68000c101b00 */
[----:B------:R-:W4:Y:S04]  /*0620*/  LD.E R15, desc[UR4][R168.64+0x60] ;  /* 0x00006004a80f7980 */ /* 0x000f28000c101900 */
[----:B------:R-:W4:Y:S04]  /*0630*/  LD.E R16, desc[UR4][R168.64+0xb4] ;  /* 0x0000b404a8107980 */ /* 0x000f28000c101900 */
[----:B------:R-:W4:Y:S01]  /*0640*/  LD.E.64 R168, desc[UR4][R168.64+0xa0] ;  /* 0x0000a004a8a87980 */ /* 0x000f22000c101b00 */
[----:B------:R-:W3:Y:S01]  /*0650*/  S2R R18, SR_CTAID.Z ;  /* 0x0000000000127919 */ /* 0x000ee20000002700 */
[----:B------:R-:W-:Y:S01]  /*0660*/  IMAD.SHL.U32 R8, R232, 0x8, RZ ;  /* 0x00000008e8087824 */ /* 0x000fe200078e00ff */
[----:B------:R-:W-:Y:S01]  /*0670*/  SHF.R.U32.HI R19, RZ, 0x3, R232 ;  /* 0x00000003ff137819 */ /* 0x000fe200000116e8 */
[----:B------:R-:W-:-:S03]  /*0680*/  IMAD.IADD R14, R28, 0x1, -R29 ;  /* 0x000000011c0e7824 */ /* 0x000fc600078e0a1d */
[----:B------:R-:W-:Y:S02]  /*0690*/  IADD3 R17, PT, PT, R19, 0x10, RZ ;  /* 0x0000001013117810 */ /* 0x000fe40007ffe0ff */
[----:B------:R-:W-:Y:S02]  /*06a0*/  LOP3.LUT P6, R232, R232, 0x7, RZ, 0xc0, !PT ;  /* 0x00000007e8e87812 */ /* 0x000fe400078cc0ff */
[-C--:B------:R-:W-:Y:S02]  /*06b0*/  ISETP.GE.AND P3, PT, R17, R14.reuse, PT ;  /* 0x0000000e1100720c */ /* 0x080fe40003f66270 */
[----:B------:R-:W-:Y:S02]  /*06c0*/  ISETP.GE.OR P6, PT, R19, R14, P6 ;  /* 0x0000000e1300720c */ /* 0x000fe400037c6670 */
[----:B------:R-:W-:Y:S01]  /*06d0*/  ISETP.NE.OR P5, PT, R232, RZ, P3 ;  /* 0x000000ffe800720c */ /* 0x000fe20001fa5670 */
[----:B------:R-:W-:-:S12]  /*06e0*/  BSSY.RECONVERGENT B0, `(.L_x_519) ;  /* 0x0000034000007945 */ /* 0x000fd80003800200 */
[----:B------:R-:W-:Y:S02]  /*06f0*/  @!P5 IMAD.MOV.U32 R17, RZ, RZ, 0x7f800000 ;  /* 0x7f800000ff11d424 */ /* 0x000fe400078e00ff */
[-C--:B-----5:R-:W-:Y:S02]  /*0700*/  @!P0 IMAD R0, R5, R32.reuse, RZ ;  /* 0x0000002005008224 */ /* 0x0a0fe400078e02ff */
[----:B------:R-:W-:Y:S01]  /*0710*/  @!P0 IMAD.WIDE.U32 R12, R4, R32, RZ ;  /* 0x00000020040c8225 */ /* 0x000fe200078e00ff */
[----:B------:R-:W-:-:S03]  /*0720*/  LOP3.LUT R4, R8, 0x38, RZ, 0xc0, !PT ;  /* 0x0000003808047812 */ /* 0x000fc600078ec0ff */
[----:B--2---:R-:W-:-:S04]  /*0730*/  @P0 IMAD.WIDE.U32 R8, R2, R252, RZ ;  /* 0x000000fc02080225 */ /* 0x004fc800078e00ff */
[----:B------:R-:W-:Y:S02]  /*0740*/  IMAD.MOV.U32 R5, RZ, RZ, RZ ;  /* 0x000000ffff057224 */ /* 0x000fe400078e00ff */
[----:B------:R-:W-:Y:S02]  /*0750*/  @!P0 IMAD.IADD R0, R13, 0x1, R0 ;  /* 0x000000010d008824 */ /* 0x000fe400078e0200 */
[----:B------:R-:W-:Y:S01]  /*0760*/  @P0 IMAD R13, R3, R252, RZ ;  /* 0x000000fc030d0224 */ /* 0x000fe200078e02ff */
[----:B------:R-:W-:Y:S01]  /*0770*/  @P0 MOV R12, R8 ;  /* 0x00000008000c0202 */ /* 0x000fe20000000f00 */
[----:B------:R-:W-:-:S04]  /*0780*/  IMAD.WIDE.U32 R4, R29, R2, R4 ;  /* 0x000000021d047225 */ /* 0x000fc800078e0004 */
[----:B------:R-:W-:Y:S01]  /*0790*/  @P0 IMAD.IADD R0, R9, 0x1, R13 ;  /* 0x0000000109000824 */ /* 0x000fe200078e020d */
[----:B------:R-:W-:Y:S01]  /*07a0*/  IADD3 R8, P0, PT, R12, R4, RZ ;  /* 0x000000040c087210 */ /* 0x000fe20007f1e0ff */
[----:B------:R-:W-:-:S05]  /*07b0*/  IMAD R9, R3, R29, RZ ;  /* 0x0000001d03097224 */ /* 0x000fca00078e02ff */
[----:B------:R-:W-:Y:S02]  /*07c0*/  IADD3.X R9, PT, PT, R0, R5, R9, P0, !PT ;  /* 0x0000000500097210 */ /* 0x000fe400007fe409 */
[----:B------:R-:W-:Y:S01]  /*07d0*/  ISETP.GE.AND P0, PT, R19, R14, PT ;  /* 0x0000000e1300720c */ /* 0x000fe20003f06270 */
[-C--:B---3--:R-:W-:Y:S02]  /*07e0*/  IMAD R4, R11, R18.reuse, RZ ;  /* 0x000000120b047224 */ /* 0x088fe400078e02ff */
[----:B------:R-:W-:-:S05]  /*07f0*/  IMAD.WIDE.U32 R8, R10, R18, R8 ;  /* 0x000000120a087225 */ /* 0x000fca00078e0008 */
[----:B------:R-:W-:-:S05]  /*0800*/  IADD3 R5, PT, PT, R9, R4, RZ ;  /* 0x0000000409057210 */ /* 0x000fca0007ffe0ff */
[----:B------:R-:W-:Y:S02]  /*0810*/  @!P0 IMAD.MOV.U32 R4, RZ, RZ, R8 ;  /* 0x000000ffff048224 */ /* 0x000fe400078e0008 */
[-C--:B------:R-:W-:Y:S02]  /*0820*/  @!P0 IMAD R0, R3, R19.reuse, RZ ;  /* 0x0000001303008224 */ /* 0x080fe400078e02ff */
[----:B------:R-:W-:-:S04]  /*0830*/  @!P0 IMAD.WIDE.U32 R10, R2, R19, R4 ;  /* 0x00000013020a8225 */ /* 0x000fc800078e0004 */
[----:B------:R-:W-:Y:S01]  /*0840*/  @!P0 IMAD.IADD R0, R11, 0x1, R0 ;  /* 0x000000010b008824 */ /* 0x000fe200078e0200 */
[----:B----4-:R-:W-:-:S04]  /*0850*/  @!P0 LEA R12, P1, R10, R6, 0x1 ;  /* 0x000000060a0c8211 */ /* 0x010fc800078208ff */
[----:B------:R-:W-:Y:S01]  /*0860*/  @!P0 LEA.HI.X R13, R10, R7, R0, 0x1, P1 ;  /* 0x000000070a0d8211 */ /* 0x000fe200008f0c00 */
[----:B------:R-:W-:Y:S02]  /*0870*/  VIADD R0, R19, 0x20 ;  /* 0x0000002013007836 */ /* 0x000fe40000000000 */
[----:B------:R-:W-:-:S03]  /*0880*/  IMAD R11, R15, R32, R18 ;  /* 0x000000200f0b7224 */ /* 0x000fc600078e0212 */
[----:B------:R-:W-:Y:S01]  /*0890*/  ISETP.GE.AND P2, PT, R0, R14, PT ;  /* 0x0000000e0000720c */ /* 0x000fe20003f46270 */
[----:B------:R-:W-:Y:S01]  /*08a0*/  IMAD R10, R16, R11, R29 ;  /* 0x0000000b100a7224 */ /* 0x000fe200078e021d */
[----:B------:R1:W-:Y:S02]  /*08b0*/  @!P0 ST.E.128 desc[UR4][R12.64], RZ ;  /* 0x000000ff0c008985 */ /* 0x0003e4000c101d04 */
[----:B------:R-:W-:Y:S02]  /*08c0*/  ISETP.NE.OR P4, PT, R232, RZ, P2 ;  /* 0x000000ffe800720c */ /* 0x000fe40001785670 */
[----:B------:R-:W-:-:S04]  /*08d0*/  IADD3 R0, P0, PT, R10, R19, RZ ;  /* 0x000000130a007210 */ /* 0x000fc80007f1e0ff */
[----:B------:R-:W-:Y:S02]  /*08e0*/  LEA.HI.X.SX32 R11, R10, RZ, 0x1, P0 ;  /* 0x000000ff0a0b7211 */ /* 0x000fe400000f0eff */
[C---:B------:R-:W-:Y:S02]  /*08f0*/  LEA R10, P0, R0.reuse, R168, 0x2 ;  /* 0x000000a8000a7211 */ /* 0x040fe400078010ff */
[----:B------:R-:W-:Y:S02]  /*0900*/  @!P6 MOV R18, 0x7f800000 ;  /* 0x7f8000000012e802 */ /* 0x000fe40000000f00 */
[----:B------:R-:W-:Y:S02]  /*0910*/  LEA.HI.X R11, R0, R169, R11, 0x2, P0 ;  /* 0x000000a9000b7211 */ /* 0x000fe400000f140b */
[----:B------:R-:W-:Y:S01]  /*0920*/  @!P4 MOV R16, 0x7f800000 ;  /* 0x7f8000000010c802 */ /* 0x000fe20000000f00 */
[----:B-1----:R-:W-:-:S05]  /*0930*/  VIADD R12, R19, 0x30 ;  /* 0x00000030130c7836 */ /* 0x002fca0000000000 */
[----:B------:R-:W-:-:S04]  /*0940*/  ISETP.GE.AND P1, PT, R12, R14, PT ;  /* 0x0000000e0c00720c */ /* 0x000fc80003f26270 */
[----:B------:R-:W-:Y:S01]  /*0950*/  ISETP.NE.OR P0, PT, R232, RZ, P1 ;  /* 0x000000ffe800720c */ /* 0x000fe20000f05670 */
[----:B------:R-:W-:-:S12]  /*0960*/  @P3 BRA `(.L_x_520) ;  /* 0x00000000002c3947 */ /* 0x000fd80003800000 */
[----:B------:R-:W-:Y:S02]  /*0970*/  IADD3 R0, P3, PT, R19, 0x10, RZ ;  /* 0x0000001013007810 */ /* 0x000fe40007f7e0ff */
[----:B------:R-:W-:-:S03]  /*0980*/  MOV R13, R5 ;  /* 0x00000005000d7202 */ /* 0x000fc60000000f00 */
[----:B------:R-:W-:-:S04]  /*0990*/  IMAD.X R12, RZ, RZ, RZ, P3 ;  /* 0x000000ffff0c7224 */ /* 0x000fc800018e06ff */
[----:B------:R-:W-:Y:S02]  /*09a0*/  IMAD R14, R12, R2, RZ ;  /* 0x000000020c0e7224 */ /* 0x000fe400078e02ff */
[----:B------:R-:W-:-:S04]  /*09b0*/  IMAD.MOV.U32 R12, RZ, RZ, R8 ;  /* 0x000000ffff0c7224 */ /* 0x000fc800078e0008 */
[----:B------:R-:W-:-:S04]  /*09c0*/  IMAD.WIDE.U32 R12, R2, R0, R12 ;  /* 0x00000000020c7225 */ /* 0x000fc800078e000c */
[----:B------:R-:W-:Y:S01]  /*09d0*/  IMAD R0, R3, R0, R14 ;  /* 0x0000000003007224 */ /* 0x000fe200078e020e */
[----:B------:R-:W-:-:S04]  /*09e0*/  LEA R14, P3, R12, R6, 0x1 ;  /* 0x000000060c0e7211 */ /* 0x000fc800078608ff */
[----:B------:R-:W-:-:S04]  /*09f0*/  IADD3 R0, PT, PT, R13, R0, RZ ;  /* 0x000000000d007210 */ /* 0x000fc80007ffe0ff */
[----:B------:R-:W-:-:S05]  /*0a00*/  LEA.HI.X R15, R12, R7, R0, 0x1, P3 ;  /* 0x000000070c0f7211 */ /* 0x000fca00018f0c00 */
[----:B------:R1:W-:Y:S02]  /*0a10*/  ST.E.128 desc[UR4][R14.64], RZ ;  /* 0x000000ff0e007985 */ /* 0x0003e4000c101d04 */
.L_x_520:
[----:B------:R-:W-:Y:S05]  /*0a20*/  BSYNC.RECONVERGENT B0 ;  /* 0x0000000000007941 */ /* 0x000fea0003800200 */
.L_x_519:
[----:B------:R-:W-:Y:S04]  /*0a30*/  BSSY.RECONVERGENT B0, `(.L_x_521) ;  /* 0x000000d000007945 */ /* 0x000fe80003800200 */
[----:B------:R-:W-:Y:S05]  /*0a40*/  @P2 BRA `(.L_x_522) ;  /* 0x00000000002c2947 */ /* 0x000fea0003800000 */
[----:B------:R-:W-:Y:S02]  /*0a50*/  IADD3 R0, P2, PT, R19, 0x20, RZ ;  /* 0x0000002013007810 */ /* 0x000fe40007f5e0ff */
[----:B------:R-:W-:-:S03]  /*0a60*/  MOV R13, R5 ;  /* 0x00000005000d7202 */ /* 0x000fc60000000f00 */
[----:B------:R-:W-:-:S04]  /*0a70*/  IMAD.X R12, RZ, RZ, RZ, P2 ;  /* 0x000000ffff0c7224 */ /* 0x000fc800010e06ff */
[----:B-1----:R-:W-:Y:S02]  /*0a80*/  IMAD R14, R12, R2, RZ ;  /* 0x000000020c0e7224 */ /* 0x002fe400078e02ff */
[----:B------:R-:W-:-:S04]  /*0a90*/  IMAD.MOV.U32 R12, RZ, RZ, R8 ;  /* 0x000000ffff0c7224 */ /* 0x000fc800078e0008 */
[----:B------:R-:W-:-:S04]  /*0aa0*/  IMAD.WIDE.U32 R12, R2, R0, R12 ;  /* 0x00000000020c7225 */ /* 0x000fc800078e000c */
[----:B------:R-:W-:Y:S01]  /*0ab0*/  IMAD R0, R3, R0, R14 ;  /* 0x0000000003007224 */ /* 0x000fe200078e020e */
[----:B------:R-:W-:-:S04]  /*0ac0*/  LEA R14, P2, R12, R6, 0x1 ;  /* 0x000000060c0e7211 */ /* 0x000fc800078408ff */
[----:B------:R-:W-:-:S04]  /*0ad0*/  IADD3 R0, PT, PT, R13, R0, RZ ;  /* 0x000000000d007210 */ /* 0x000fc80007ffe0ff */
[----:B------:R-:W-:-:S05]  /*0ae0*/  LEA.HI.X R15, R12, R7, R0, 0x1, P2 ;  /* 0x000000070c0f7211 */ /* 0x000fca00010f0c00 */
[----:B------:R2:W-:Y:S02]  /*0af0*/  ST.E.128 desc[UR4][R14.64], RZ ;  /* 0x000000ff0e007985 */ /* 0x0005e4000c101d04 */
.L_x_522:
[----:B------:R-:W-:Y:S05]  /*0b00*/  BSYNC.RECONVERGENT B0 ;  /* 0x0000000000007941 */ /* 0x000fea0003800200 */
.L_x_521:
[----:B------:R-:W-:Y:S04]  /*0b10*/  BSSY.RECONVERGENT B0, `(.L_x_523) ;  /* 0x000000c000007945 */ /* 0x000fe80003800200 */
[----:B------:R-:W-:Y:S05]  /*0b20*/  @P1 BRA `(.L_x_524) ;  /* 0x0000000000281947 */ /* 0x000fea0003800000 */
[----:B------:R-:W-:-:S04]  /*0b30*/  IADD3 R0, P1, PT, R19, 0x30, RZ ;  /* 0x0000003013007810 */ /* 0x000fc80007f3e0ff */
[----:B------:R-:W-:-:S05]  /*0b40*/  IADD3.X R4, PT, PT, RZ, RZ, RZ, P1, !PT ;  /* 0x000000ffff047210 */ /* 0x000fca0000ffe4ff */
[----:B------:R-:W-:Y:S01]  /*0b50*/  IMAD R9, R4, R2, RZ ;  /* 0x0000000204097224 */ /* 0x000fe200078e02ff */
[----:B------:R-:W-:-:S03]  /*0b60*/  MOV R4, R8 ;  /* 0x0000000800047202 */ /* 0x000fc60000000f00 */
[-C--:B------:R-:W-:Y:S02]  /*0b70*/  IMAD R3, R3, R0.reuse, R9 ;  /* 0x0000000003037224 */ /* 0x080fe400078e0209 */
[----:B------:R-:W-:-:S03]  /*0b80*/  IMAD.WIDE.U32 R4, R2, R0, R4 ;  /* 0x0000000002047225 */ /* 0x000fc600078e0004 */
[----:B------:R-:W-:Y:S02]  /*0b90*/  LEA R2, P1, R4, R6, 0x1 ;  /* 0x0000000604027211 */ /* 0x000fe400078208ff */
[----:B------:R-:W-:-:S04]  /*0ba0*/  IADD3 R3, PT, PT, R5, R3, RZ ;  /* 0x0000000305037210 */ /* 0x000fc80007ffe0ff */
[----:B------:R-:W-:-:S05]  /*0bb0*/  LEA.HI.X R3, R4, R7, R3, 0x1, P1 ;  /* 0x0000000704037211 */ /* 0x000fca00008f0c03 */
[----:B------:R3:W-:Y:S02]  /*0bc0*/  ST.E.128 desc[UR4][R2.64], RZ ;  /* 0x000000ff02007985 */ /* 0x0007e4000c101d04 */
.L_x_524:
[----:B------:R-:W-:Y:S05]  /*0bd0*/  BSYNC.RECONVERGENT B0 ;  /* 0x0000000000007941 */ /* 0x000fea0003800200 */
.L_x_523:
[----:B---3--:R-:W-:Y:S01]  /*0be0*/  MOV R2, R20 ;  /* 0x0000001400027202 */ /* 0x008fe20000000f00 */
[----:B------:R-:W-:Y:S01]  /*0bf0*/  @!P6 ST.E desc[UR4][R10.64], R18 ;  /* 0x000000120a00e985 */ /* 0x000fe2000c101904 */
[----:B------:R-:W-:-:S03]  /*0c00*/  MOV R3, 0x0 ;  /* 0x0000000000037802 */ /* 0x000fc60000000f00 */
[----:B------:R-:W-:Y:S04]  /*0c10*/  @!P5 ST.E desc[UR4][R10.64+0x40], R17 ;  /* 0x000040110a00d985 */ /* 0x000fe8000c101904 */
[----:B------:R1:W-:Y:S02]  /*0c20*/  @!P4 ST.E desc[UR4][R10.64+0x80], R16 ;  /* 0x000080100a00c985 */ /* 0x0003e4000c101904 */
[----:B-12---:R-:W-:Y:S05]  /*0c30*/  @P0 RET.REL.NODEC R2 `(_ZN5flash24flash_fwd_splitkv_kernelI23Flash_fwd_kernel_traitsILi64ELi64ELi256ELi4ELb0ELb0EN7cutlass10bfloat16_tE19Flash_kernel_traitsILi64ELi64ELi256ELi4ES3_EELb0ELb0ELb0ELb0ELb1ELb0ELb0ELb0EEEvNS_16Flash_fwd_paramsE) ;  /* 0xfffffff002f00950 */ /* 0x006fea0003c3ffff */
[----:B------:R-:W-:Y:S02]  /*0c40*/  MOV R0, 0x7f800000 ;  /* 0x7f80000000007802 */ /* 0x000fe40000000f00 */
[----:B------:R-:W-:Y:S02]  /*0c50*/  MOV R2, R20 ;  /* 0x0000001400027202 */ /* 0x000fe40000000f00 */
[----:B------:R-:W-:Y:S01]  /*0c60*/  MOV R3, 0x0 ;  /* 0x0000000000037802 */ /* 0x000fe20000000f00 */
[----:B------:R1:W-:Y:S03]  /*0c70*/  ST.E desc[UR4][R10.64+0xc0], R0 ;  /* 0x0000c0000a007985 */ /* 0x0003e6000c101904 */
[----:B-1----:R-:W-:Y:S05]  /*0c80*/  RET.REL.NODEC R2 `(_ZN5flash24flash_fwd_splitkv_kernelI23Flash_fwd_kernel_traitsILi64ELi64ELi256ELi4ELb0ELb0EN7cutlass10bfloat16_tE19Flash_kernel_traitsILi64ELi64ELi256ELi4ES3_EELb0ELb0ELb0ELb0ELb1ELb0ELb0ELb0EEEvNS_16Flash_fwd_paramsE) ;  /* 0xfffffff002dc7950 */ /* 0x002fea0003c3ffff */
.L_x_518:
[----:B------:R-:W2:Y:S04]  /*0c90*/  LD.E.64 R4, desc[UR4][R168.64+0x158] ;  /* 0x00015804a8047980 */ /* 0x000ea8000c101b00 */
[----:B------:R-:W3:Y:S01]  /*0ca0*/  LD.E.64 R250, desc[UR4][R168.64+0x160] ;  /* 0x00016004a8fa7980 */ /* 0x000ee2000c101b00 */
[----:B--2---:R-:W-:-:S04]  /*0cb0*/  ISETP.NE.U32.AND P1, PT, R4, RZ, PT ;  /* 0x000000ff0400720c */ /* 0x004fc80003f25070 */
[----:B------:R-:W-:-:S13]  /*0cc0*/  ISETP.NE.AND.EX P1, PT, R5, RZ, PT, P1 ;  /* 0x000000ff0500720c */ /* 0x000fda0003f25310 */
[----:B------:R-:W-:Y:S01]  /*0cd0*/  @P1 IADD3 R4, P0, PT, R4, R10, RZ ;  /* 0x0000000a04041210 */ /* 0x000fe20007f1e0ff */
[----:B------:R-:W-:-:S04]  /*0ce0*/  IMAD.MOV.U32 R10, RZ, RZ, R32 ;  /* 0x000000ffff0a7224 */ /* 0x000fc800078e0020 */
[----:B------:R-:W-:-:S05]  /*0cf0*/  @P1 IMAD.X R5, R5, 0x1, R12, P0 ;  /* 0x0000000105051824 */ /* 0x000fca00000e060c */
[----:B------:R1:W5:Y:S01]  /*0d00*/  @P1 LD.E R10, desc[UR4][R4.64] ;  /* 0x00000004040a1980 */ /* 0x000362000c101900 */
[----:B---3--:R-:W-:Y:S01]  /*0d10*/  ISETP.NE.U32.AND P0, PT, R250, RZ, PT ;  /* 0x000000fffa00720c */ /* 0x008fe20003f05070 */
[----:B------:R-:W2:Y:S03]  /*0d20*/  S2R R30, SR_CTAID.Z ;  /* 0x00000000001e7919 */ /* 0x000ea60000002700 */
[----:B------:R-:W-:Y:S01]  /*0d30*/  ISETP.NE.AND.EX P0, PT, R251, RZ, PT, P0 ;  /* 0x000000fffb00720c */ /* 0x000fe20003f05300 */
[----:B------:R-:W-:-:S12]  /*0d40*/  BSSY.RECONVERGENT B0, `(.L_x_525) ;  /* 0x00000b4000007945 */ /* 0x000fd80003800200 */
[----:B------:R-:W-:Y:S05]  /*0d50*/  @!P0 BRA `(.L_x_526) ;  /* 0x0000000400848947 */ /* 0x000fea0003800000 */
[----:B------:R-:W3:Y:S04]  /*0d60*/  LD.E R11, desc[UR4][R168.64+0x170] ;  /* 0x00017004a80b7980 */ /* 0x000ee8000c101900 */
[----:B------:R-:W4:Y:S01]  /*0d70*/  LD.E.64 R8, desc[UR4][R168.64+0x168] ;  /* 0x00016804a8087980 */ /* 0x000f22000c101b00 */
[----:B------:R-:W-:Y:S02]  /*0d80*/  IMAD.MOV.U32 R80, RZ, RZ, R168 ;  /* 0x000000ffff507224 */ /* 0x000fe400078e00a8 */
[----:B------:R-:W-:-:S05]  /*0d90*/  IMAD.MOV.U32 R81, RZ, RZ, R169 ;  /* 0x000000ffff517224 */ /* 0x000fca00078e00a9 */
[----:B------:R-:W2:Y:S01]  /*0da0*/  LD.E R18, desc[UR4][R80.64+0x68] ;  /* 0x0000680450127980 */ /* 0x000ea2000c101900 */
[----:B------:R-:W-:-:S03]  /*0db0*/  LEA R136, R243, 0xffffff00, 0x8 ;  /* 0xffffff00f3887811 */ /* 0x000fc600078e40ff */
[----:B------:R-:W2:Y:S01]  /*0dc0*/  LD.E.64 R248, desc[UR4][R80.64+0x38] ;  /* 0x0000380450f87980 */ /* 0x000ea2000c101b00 */
[----:B------:R-:W-:-:S03]  /*0dd0*/  IABS R2, R136 ;  /* 0x0000008800027213 */ /* 0x000fc60000000000 */
[----:B------:R-:W2:Y:S04]  /*0de0*/  LD.E.64 R12, desc[UR4][R80.64+0x50] ;  /* 0x00005004500c7980 */ /* 0x000ea8000c101b00 */
[----:B------:R-:W2:Y:S04]  /*0df0*/  LD.E.64 R14, desc[UR4][R80.64+0x28] ;  /* 0x00002804500e7980 */ /* 0x000ea8000c101b00 */
[----:B------:R-:W5:Y:S04]  /*0e00*/  LD.E.64 R26, desc[UR4][R80.64+0x58] ;  /* 0x00005804501a7980 */ /* 0x000f68000c101b00 */
[----:B------:R-:W5:Y:S01]  /*0e10*/  LD.E.64 R82, desc[UR4][R80.64+0x40] ;  /* 0x0000400450527980 */ /* 0x000f62000c101b00 */
[----:B---3--:R-:W-:-:S04]  /*0e20*/  IABS R6, R11 ;  /* 0x0000000b00067213 */ /* 0x008fc80000000000 */
[----:B-1----:R-:W1:Y:S08]  /*0e30*/  I2F.RP R4, R6 ;  /* 0x0000000600047306 */ /* 0x002e700000209400 */
[----:B-1----:R-:W1:Y:S02]  /*0e40*/  MUFU.RCP R4, R4 ;  /* 0x0000000400047308 */ /* 0x002e640000001000 */
[----:B-1----:R-:W-:-:S06]  /*0e50*/  IADD3 R4, PT, PT, R4, 0xffffffe, RZ ;  /* 0x0ffffffe04047810 */ /* 0x002fcc0007ffe0ff */
[----:B------:R-:W1:Y:S01]  /*0e60*/  F2I.FTZ.U32.TRUNC.NTZ R5, R4 ;  /* 0x0000000400057305 */ /* 0x000e62000021f000 */
[----:B------:R-:W-:Y:S01]  /*0e70*/  IABS R7, R11 ;  /* 0x0000000b00077213 */ /* 0x000fe20000000000 */
[----:B-1----:R-:W-:Y:S01]  /*0e80*/  IMAD.MOV R0, RZ, RZ, -R5 ;  /* 0x000000ffff007224 */ /* 0x002fe200078e0a05 */
[----:B------:R-:W-:-:S03]  /*0e90*/  MOV R4, RZ ;  /* 0x000000ff00047202 */ /* 0x000fc60000000f00 */
[----:B------:R-:W-:-:S04]  /*0ea0*/  IMAD R0, R0, R6, RZ ;  /* 0x0000000600007224 */ /* 0x000fc800078e02ff */
[----:B------:R-:W-:-:S04]  /*0eb0*/  IMAD.HI.U32 R5, R5, R0, R4 ;  /* 0x0000000005057227 */ /* 0x000fc800078e0004 */
[----:B------:R-:W-:-:S05]  /*0ec0*/  IMAD.MOV R0, RZ, RZ, -R7 ;  /* 0x000000ffff007224 */ /* 0x000fca00078e0a07 */
[----:B------:R-:W-:Y:S01]  /*0ed0*/  MOV R4, R0 ;  /* 0x0000000000047202 */ /* 0x000fe20000000f00 */
[----:B------:R-:W-:-:S04]  /*0ee0*/  IMAD.HI.U32 R0, R5, R2, RZ ;  /* 0x0000000205007227 */ /* 0x000fc800078e00ff */
[----:B------:R-:W-:-:S05]  /*0ef0*/  IMAD R2, R0, R4, R2 ;  /* 0x0000000400027224 */ /* 0x000fca00078e0202 */
[----:B------:R-:W-:-:S13]  /*0f00*/  ISETP.GT.U32.AND P2, PT, R6, R2, PT ;  /* 0x000000020600720c */ /* 0x000fda0003f44070 */
[----:B------:R-:W-:-:S05]  /*0f10*/  @!P2 IMAD.IADD R2, R2, 0x1, -R6 ;  /* 0x000000010202a824 */ /* 0x000fca00078e0a06 */
[----:B------:R-:W-:Y:S02]  /*0f20*/  ISETP.GE.U32.AND P0, PT, R2, R6, PT ;  /* 0x000000060200720c */ /* 0x000fe40003f06070 */
[----:B------:R-:W-:Y:S02]  /*0f30*/  @!P2 IADD3 R0, PT, PT, R0, 0x1, RZ ;  /* 0x000000010000a810 */ /* 0x000fe40007ffe0ff */
[----:B------:R-:W-:Y:S01]  /*0f40*/  LOP3.LUT R2, R136, R11, RZ, 0x3c, !PT ;  /* 0x0000000b88027212 */ /* 0x000fe200078e3cff */
[-C--:B----4-:R-:W-:Y:S01]  /*0f50*/  IMAD.WIDE.U32 R4, R8, R32.reuse, RZ ;  /* 0x0000002008047225 */ /* 0x090fe200078e00ff */
[----:B------:R-:W-:Y:S02]  /*0f60*/  ISETP.NE.AND P2, PT, R11, RZ, PT ;  /* 0x000000ff0b00720c */ /* 0x000fe40003f45270 */
[----:B------:R-:W-:Y:S01]  /*0f70*/  ISETP.GE.AND P1, PT, R2, RZ, PT ;  /* 0x000000ff0200720c */ /* 0x000fe20003f26270 */
[----:B------:R-:W-:Y:S02]  /*0f80*/  IMAD R2, R9, R32, RZ ;  /* 0x0000002009027224 */ /* 0x000fe400078e02ff */
[----:B------:R-:W3:Y:S02]  /*0f90*/  LD.E.64 R8, desc[UR4][R80.64+0x20] ;  /* 0x0000200450087980 */ /* 0x000ee4000c101b00 */
[----:B------:R-:W-:Y:S01]  /*0fa0*/  @P0 VIADD R0, R0, 0x1 ;  /* 0x0000000100000836 */ /* 0x000fe20000000000 */
[----:B------:R-:W-:-:S04]  /*0fb0*/  LEA R237, P0, R4, R250, 0x2 ;  /* 0x000000fa04ed7211 */ /* 0x000fc800078010ff */
[----:B------:R-:W-:Y:S01]  /*0fc0*/  MOV R7, R0 ;  /* 0x0000000000077202 */ /* 0x000fe20000000f00 */
[----:B------:R-:W-:-:S05]  /*0fd0*/  IMAD.IADD R0, R5, 0x1, R2 ;  /* 0x0000000105007824 */ /* 0x000fca00078e0202 */
[----:B------:R-:W-:Y:S02]  /*0fe0*/  LEA.HI.X R236, R4, R251, R0, 0x2, P0 ;  /* 0x000000fb04ec7211 */ /* 0x000fe400000f1400 */
[----:B------:R-:W-:Y:S01]  /*0ff0*/  @!P1 IADD3 R7, PT, PT, -R7, RZ, RZ ;  /* 0x000000ff07079210 */ /* 0x000fe20007ffe1ff */
[----:B------:R-:W-:Y:S01]  /*1000*/  IMAD.MOV.U32 R4, RZ, RZ, R237 ;  /* 0x000000ffff047224 */ /* 0x000fe200078e00ed */
[----:B------:R-:W-:Y:S02]  /*1010*/  @!P2 LOP3.LUT R7, RZ, R11, RZ, 0x33, !PT ;  /* 0x0000000bff07a212 */ /* 0x000fe400078e33ff */
[----:B------:R-:W-:-:S03]  /*1020*/  MOV R5, R236 ;  /* 0x000000ec00057202 */ /* 0x000fc60000000f00 */
[----:B------:R-:W-:-:S05]  /*1030*/  IMAD.WIDE R4, R7, 0x4, R4 ;  /* 0x0000000407047825 */ /* 0x000fca00078e0204 */
[----:B-----5:R1:W4:Y:S01]  /*1040*/  LD.E R10, desc[UR4][R4.64] ;  /* 0x00000004040a7980 */ /* 0x020322000c101900 */
[----:B--2---:R-:W-:-:S04]  /*1050*/  IABS R6, R18 ;  /* 0x0000001200067213 */ /* 0x004fc80000000000 */
[----:B-1----:R-:W1:Y:S08]  /*1060*/  I2F.RP R4, R6 ;  /* 0x0000000600047306 */ /* 0x002e700000209400 */
[----:B-1----:R-:W1:Y:S02]  /*1070*/  MUFU.RCP R4, R4 ;  /* 0x0000000400047308 */ /* 0x002e640000001000 */
[----:B-1----:R-:W-:-:S06]  /*1080*/  VIADD R4, R4, 0xffffffe ;  /* 0x0ffffffe04047836 */ /* 0x002fcc0000000000 */
[----:B------:R-:W1:Y:S01]  /*1090*/  F2I.FTZ.U32.TRUNC.NTZ R5, R4 ;  /* 0x0000000400057305 */ /* 0x000e62000021f000 */
[----:B------:R-:W-:Y:S02]  /*10a0*/  IABS R2, R18 ;  /* 0x0000001200027213 */ /* 0x000fe40000000000 */
[----:B------:R-:W-:Y:S02]  /*10b0*/  IABS R16, R30 ;  /* 0x0000001e00107213 */ /* 0x000fe40000000000 */
[----:B-1----:R-:W-:Y:S01]  /*10c0*/  IADD3 R0, PT, PT, RZ, -R5, RZ ;  /* 0x80000005ff007210 */ /* 0x002fe20007ffe0ff */
[----:B------:R-:W-:-:S04]  /*10d0*/  IMAD.MOV.U32 R4, RZ, RZ, RZ ;  /* 0x000000ffff047224 */ /* 0x000fc800078e00ff */
[----:B------:R-:W-:-:S04]  /*10e0*/  IMAD R0, R0, R6, RZ ;  /* 0x0000000600007224 */ /* 0x000fc800078e02ff */
[----:B------:R-:W-:Y:S01]  /*10f0*/  IMAD.HI.U32 R4, R5, R0, R4 ;  /* 0x0000000005047227 */ /* 0x000fe200078e0004 */
[----:B------:R-:W-:-:S03]  /*1100*/  MOV R5, R16 ;  /* 0x0000001000057202 */ /* 0x000fc60000000f00 */
[----:B------:R-:W-:-:S05]  /*1110*/  IMAD.MOV R0, RZ, RZ, -R2 ;  /* 0x000000ffff007224 */ /* 0x000fca00078e0a02 */
[----:B------:R-:W-:Y:S01]  /*1120*/  MOV R2, R0 ;  /* 0x0000000000027202 */ /* 0x000fe20000000f00 */
[----:B------:R-:W-:-:S04]  /*1130*/  IMAD.HI.U32 R0, R4, R5, RZ ;  /* 0x0000000504007227 */ /* 0x000fc800078e00ff */
[----:B------:R-:W-:-:S05]  /*1140*/  IMAD R2, R0, R2, R5 ;  /* 0x0000000200027224 */ /* 0x000fca00078e0205 */
[----:B------:R-:W-:Y:S02]  /*1150*/  ISETP.GT.U32.AND P1, PT, R6, R2, PT ;  /* 0x000000020600720c */ /* 0x000fe40003f24070 */
[----:B------:R-:W-:-:S11]  /*1160*/  IADD3 R7, PT, PT, -R7, RZ, RZ ;  /* 0x000000ff07077210 */ /* 0x000fd60007ffe1ff */
[----:B------:R-:W-:-:S05]  /*1170*/  @!P1 IMAD.IADD R2, R2, 0x1, -R6 ;  /* 0x0000000102029824 */ /* 0x000fca00078e0a06 */
[----:B------:R-:W-:Y:S02]  /*1180*/  ISETP.GE.U32.AND P2, PT, R2, R6, PT ;  /* 0x000000060200720c */ /* 0x000fe40003f46070 */
[----:B------:R-:W-:Y:S01]  /*1190*/  LOP3.LUT R2, R30, R18, RZ, 0x3c, !PT ;  /* 0x000000121e027212 */ /* 0x000fe200078e3cff */
[----:B------:R-:W-:Y:S01]  /*11a0*/  @!P1 VIADD R0, R0, 0x1 ;  /* 0x0000000100009836 */ /* 0x000fe20000000000 */
[----:B------:R-:W-:Y:S02]  /*11b0*/  ISETP.NE.AND P1, PT, R18, RZ, PT ;  /* 0x000000ff1200720c */ /* 0x000fe40003f25270 */
[----:B------:R-:W-:-:S07]  /*11c0*/  ISETP.GE.AND P0, PT, R2, RZ, PT ;  /* 0x000000ff0200720c */ /* 0x000fce0003f06270 */
[----:B------:R-:W-:-:S06]  /*11d0*/  @P2 IADD3 R0, PT, PT, R0, 0x1, RZ ;  /* 0x0000000100002810 */ /* 0x000fcc0007ffe0ff */
[----:B------:R-:W-:Y:S02]  /*11e0*/  @!P0 IADD3 R0, PT, PT, -R0, RZ, RZ ;  /* 0x000000ff00008210 */ /* 0x000fe40007ffe1ff */
[----:B------:R-:W-:-:S04]  /*11f0*/  @!P1 LOP3.LUT R0, RZ, R18, RZ, 0x33, !PT ;  /* 0x00000012ff009212 */ /* 0x000fc800078e33ff */
[----:B------:R-:W-:Y:S02]  /*1200*/  SHF.R.S32.HI R6, RZ, 0x1f, R0 ;  /* 0x0000001fff067819 */ /* 0x000fe40000011400 */
[----:B----4-:R-:W-:Y:S01]  /*1210*/  SHF.R.S32.HI R16, RZ, 0x1f, R10 ;  /* 0x0000001fff107819 */ /* 0x010fe2000001140a */
[----:B---3--:R-:W-:Y:S02]  /*1220*/  IMAD R4, R9, R10, RZ ;  /* 0x0000000a09047224 */ /* 0x008fe400078e02ff */
[----:B------:R-:W-:Y:S02]  /*1230*/  IMAD R9, R11, R7, R136 ;  /* 0x000000070b097224 */ /* 0x000fe400078e0288 */
[C---:B------:R-:W-:Y:S02]  /*1240*/  IMAD R2, R8.reuse, R16, R4 ;  /* 0x0000001008027224 */ /* 0x040fe400078e0204 */
[----:B------:R-:W-:Y:S01]  /*1250*/  IMAD.WIDE.U32 R4, R8, R10, RZ ;  /* 0x0000000a08047225 */ /* 0x000fe200078e00ff */
[----:B------:R-:W-:-:S03]  /*1260*/  SHF.R.S32.HI R8, RZ, 0x1f, R9 ;  /* 0x0000001fff087819 */ /* 0x000fc60000011409 */
[----:B------:R-:W-:Y:S02]  /*1270*/  IMAD.IADD R5, R5, 0x1, R2 ;  /* 0x0000000105057824 */ /* 0x000fe400078e0202 */
[----:B------:R-:W-:Y:S02]  /*1280*/  IMAD R2, R249, R9, RZ ;  /* 0x00000009f9027224 */ /* 0x000fe400078e02ff */
[----:B------:R-:W-:-:S04]  /*1290*/  IMAD.WIDE.U32 R4, R9, R248, R4 ;  /* 0x000000f809047225 */ /* 0x000fc800078e0004 */
[----:B------:R-:W-:Y:S02]  /*12a0*/  IMAD R2, R248, R8, R2 ;  /* 0x00000008f8027224 */ /* 0x000fe400078e0202 */
[----:B------:R-:W-:Y:S02]  /*12b0*/  IMAD R11, R15, R10, RZ ;  /* 0x0000000a0f0b7224 */ /* 0x000fe400078e02ff */
[----:B------:R-:W-:Y:S02]  /*12c0*/  IMAD.IADD R5, R5, 0x1, R2 ;  /* 0x0000000105057824 */ /* 0x000fe400078e0202 */
[----:B------:R-:W-:Y:S02]  /*12d0*/  IMAD R2, R13, R0, RZ ;  /* 0x000000000d027224 */ /* 0x000fe400078e02ff */
[----:B------:R-:W-:-:S04]  /*12e0*/  IMAD.WIDE.U32 R4, R0, R12, R4 ;  /* 0x0000000c00047225 */ /* 0x000fc800078e0004 */
[----:B------:R-:W-:Y:S02]  /*12f0*/  IMAD R2, R12, R6, R2 ;  /* 0x000000060c027224 */ /* 0x000fe400078e0202 */
[----:B------:R-:W-:-:S04]  /*1300*/  IMAD.WIDE.U32 R6, R14, R10, RZ ;  /* 0x0000000a0e067225 */ /* 0x000fc800078e00ff */
[----:B------:R-:W-:Y:S01]  /*1310*/  IMAD R0, R14, R16, R11 ;  /* 0x000000100e007224 */ /* 0x000fe200078e020b */
[----:B------:R-:W-:Y:S01]  /*1320*/  IADD3 R25, PT, PT, R5, R2, RZ ;  /* 0x0000000205197210 */ /* 0x000fe20007ffe0ff */
[----:B------:R-:W-:Y:S01]  /*1330*/  IMAD.MOV.U32 R24, RZ, RZ, R4 ;  /* 0x000000ffff187224 */ /* 0x000fe200078e0004 */
[----:B------:R-:W-:Y:S02]  /*1340*/  MOV R12, R6 ;  /* 0x00000006000c7202 */ /* 0x000fe40000000f00 */
[----:B------:R-:W-:Y:S01]  /*1350*/  IADD3 R19, PT, PT, R7, R0, RZ ;  /* 0x0000000007137210 */ /* 0x000fe20007ffe0ff */
[----:B------:R-:W-:Y:S05]  /*1360*/  BRA `(.L_x_527) ;  /* 0x0000000400447947 */ /* 0x000fea0003800000 */
.L_x_526:
[----:B------:R-:W3:Y:S01]  /*1370*/  LD.E R18, desc[UR4][R168.64+0x68] ;  /* 0x00006804a8127980 */ /* 0x000ee2000c101900 */
[----:B------:R-:W-:-:S03]  /*1380*/  ISETP.NE.AND P2, PT, R13, -0x1, PT ;  /* 0xffffffff0d00780c */ /* 0x000fc60003f45270 */
[----:B------:R-:W4:Y:S01]  /*1390*/  LD.E.64 R248, desc[UR4][R168.64+0x38] ;  /* 0x00003804a8f87980 */ /* 0x000f22000c101b00 */
[----:B------:R-:W-:Y:S01]  /*13a0*/  MOV R80, R168 ;  /* 0x000000a800507202 */ /* 0x000fe20000000f00 */
[----:B------:R-:W-:Y:S02]  /*13b0*/  IMAD.MOV.U32 R81, RZ, RZ, R169 ;  /* 0x000000ffff517224 */ /* 0x000fe400078e00a9 */
[----:B------:R1:W5:Y:S04]  /*13c0*/  LD.E.64 R26, desc[UR4][R168.64+0x58] ;  /* 0x00005804a81a7980 */ /* 0x000368000c101b00 */
[----:B------:R-:W4:Y:S04]  /*13d0*/  LD.E.64 R82, desc[UR4][R80.64+0x40] ;  /* 0x0000400450527980 */ /* 0x000f28000c101b00 */
[----:B------:R-:W4:Y:S04]  /*13e0*/  @!P2 LD.E.64 R6, desc[UR4][R168.64+0x20] ;  /* 0x00002004a806a980 */ /* 0x000f28000c101b00 */
[----:B------:R-:W4:Y:S04]  /*13f0*/  @!P2 LD.E.64 R14, desc[UR4][R168.64+0x28] ;  /* 0x00002804a80ea980 */ /* 0x000f28000c101b00 */
[----:B------:R-:W4:Y:S01]  /*1400*/  LD.E.64 R16, desc[UR4][R80.64+0x50] ;  /* 0x0000500450107980 */ /* 0x000f22000c101b00 */
[----:B--2---:R-:W-:-:S02]  /*1410*/  IABS R12, R30 ;  /* 0x0000001e000c7213 */ /* 0x004fc40000000000 */
[----:B------:R-:W-:Y:S02]  /*1420*/  LEA R136, R243, 0xffffff00, 0x8 ;  /* 0xffffff00f3887811 */ /* 0x000fe400078e40ff */
[----:B------:R-:W-:Y:S02]  /*1430*/  CS2R R236, SRZ ;  /* 0x0000000000ec7805 */ /* 0x000fe4000001ff00 */
[----:B---3--:R-:W-:-:S04]  /*1440*/  IABS R0, R18 ;  /* 0x0000001200007213 */ /* 0x008fc80000000000 */
[----:B------:R-:W-:-:S04]  /*1450*/  MOV R9, R0 ;  /* 0x0000000000097202 */ /* 0x000fc80000000f00 */
[----:B-1----:R-:W1:Y:S08]  /*1460*/  I2F.RP R4, R9 ;  /* 0x0000000900047306 */ /* 0x002e700000209400 */
[----:B-1----:R-:W1:Y:S02]  /*1470*/  MUFU.RCP R4, R4 ;  /* 0x0000000400047308 */ /* 0x002e640000001000 */
[----:B-1----:R-:W-:-:S06]  /*1480*/  VIADD R4, R4, 0xffffffe ;  /* 0x0ffffffe04047836 */ /* 0x002fcc0000000000 */
[----:B------:R-:W1:Y:S01]  /*1490*/  F2I.FTZ.U32.TRUNC.NTZ R5, R4 ;  /* 0x0000000400057305 */ /* 0x000e62000021f000 */
[----:B------:R-:W-:Y:S02]  /*14a0*/  IABS R8, R18 ;  /* 0x0000001200087213 */ /* 0x000fe40000000000 */
[----:B-1----:R-:W-:Y:S01]  /*14b0*/  IADD3 R0, PT, PT, RZ, -R5, RZ ;  /* 0x80000005ff007210 */ /* 0x002fe20007ffe0ff */
[----:B------:R-:W-:-:S04]  /*14c0*/  IMAD.MOV.U32 R4, RZ, RZ, RZ ;  /* 0x000000ffff047224 */ /* 0x000fc800078e00ff */
[----:B------:R-:W-:-:S04]  /*14d0*/  IMAD R0, R0, R9, RZ ;  /* 0x0000000900007224 */ /* 0x000fc800078e02ff */
[----:B------:R-:W-:Y:S01]  /*14e0*/  IMAD.HI.U32 R2, R5, R0, R4 ;  /* 0x0000000005027227 */ /* 0x000fe200078e0004 */
[----:B------:R-:W-:Y:S02]  /*14f0*/  MOV R4, R12 ;  /* 0x0000000c00047202 */ /* 0x000fe40000000f00 */
[----:B------:R-:W-:-:S03]  /*1500*/  IADD3 R0, PT, PT, RZ, -R8, RZ ;  /* 0x80000008ff007210 */ /* 0x000fc60007ffe0ff */
[----:B------:R-:W-:-:S04]  /*1510*/  IMAD.HI.U32 R2, R2, R4, RZ ;  /* 0x0000000402027227 */ /* 0x000fc800078e00ff */
[----:B------:R-:W-:-:S05]  /*1520*/  IMAD R0, R2, R0, R4 ;  /* 0x0000000002007224 */ /* 0x000fca00078e0204 */
[----:B------:R-:W-:Y:S01]  /*1530*/  ISETP.GT.U32.AND P1, PT, R9, R0, PT ;  /* 0x000000000900720c */ /* 0x000fe20003f24070 */
[----:B----4-:R-:W-:Y:S01]  /*1540*/  @!P2 IMAD R4, R249, R11, RZ ;  /* 0x0000000bf904a224 */ /* 0x010fe200078e02ff */
[----:B------:R-:W-:-:S05]  /*1550*/  @!P2 SHF.R.S32.HI R5, RZ, 0x1f, R11 ;  /* 0x0000001fff05a819 */ /* 0x000fca000001140b */
[----:B------:R-:W-:Y:S02]  /*1560*/  @!P2 IMAD R8, R5, R248, R4 ;  /* 0x000000f80508a224 */ /* 0x000fe400078e0204 */
[----:B------:R-:W-:Y:S01]  /*1570*/  @!P2 IMAD.WIDE.U32 R4, R248, R11, RZ ;  /* 0x0000000bf804a225 */ /* 0x000fe200078e00ff */
[----:B-----5:R-:W-:-:S03]  /*1580*/  @!P2 SHF.R.S32.HI R12, RZ, 0x1f, R10 ;  /* 0x0000001fff0ca819 */ /* 0x020fc6000001140a */
[----:B------:R-:W-:Y:S01]  /*1590*/  @!P1 IADD3 R0, PT, PT, R0, -R9, RZ ;  /* 0x8000000900009210 */ /* 0x000fe20007ffe0ff */
[----:B------:R-:W-:Y:S01]  /*15a0*/  @!P2 IMAD.IADD R5, R5, 0x1, R8 ;  /* 0x000000010505a824 */ /* 0x000fe200078e0208 */
[----:B------:R-:W-:Y:S01]  /*15b0*/  @P2 IADD3 R8, PT, PT, R11, R13, RZ ;  /* 0x0000000d0b082210 */ /* 0x000fe20007ffe0ff */
[----:B------:R-:W-:Y:S01]  /*15c0*/  @!P2 IMAD R7, R7, R10, RZ ;  /* 0x0000000a0707a224 */ /* 0x000fe200078e02ff */
[----:B------:R-:W-:Y:S02]  /*15d0*/  ISETP.GE.U32.AND P3, PT, R0, R9, PT ;  /* 0x000000090000720c */ /* 0x000fe40003f66070 */
[----:B------:R-:W-:Y:S01]  /*15e0*/  LOP3.LUT R0, R30, R18, RZ, 0x3c, !PT ;  /* 0x000000121e007212 */ /* 0x000fe200078e3cff */
[C---:B------:R-:W-:Y:S02]  /*15f0*/  @!P2 IMAD R12, R6.reuse, R12, R7 ;  /* 0x0000000c060ca224 */ /* 0x040fe400078e0207 */
[----:B------:R-:W-:Y:S01]  /*1600*/  @!P2 IMAD.WIDE.U32 R6, R6, R10, R4 ;  /* 0x0000000a0606a225 */ /* 0x000fe200078e0004 */
[----:B------:R-:W-:-:S03]  /*1610*/  ISETP.GE.AND P0, PT, R0, RZ, PT ;  /* 0x000000ff0000720c */ /* 0x000fc60003f06270 */
[----:B------:R-:W-:Y:S01]  /*1620*/  @P2 IMAD.WIDE.U32 R4, R248, R8, RZ ;  /* 0x00000008f8042225 */ /* 0x000fe200078e00ff */
[----:B------:R-:W-:-:S03]  /*1630*/  @!P2 SHF.R.S32.HI R0, RZ, 0x1f, R11 ;  /* 0x0000001fff00a819 */ /* 0x000fc6000001140b */
[----:B------:R-:W-:Y:S01]  /*1640*/  @!P1 VIADD R2, R2, 0x1 ;  /* 0x0000000102029836 */ /* 0x000fe20000000000 */
[----:B------:R-:W-:Y:S01]  /*1650*/  ISETP.NE.AND P1, PT, R18, RZ, PT ;  /* 0x000000ff1200720c */ /* 0x000fe20003f25270 */
[----:B------:R-:W-:Y:S01]  /*1660*/  @P2 IMAD R9, R249, R8, RZ ;  /* 0x00000008f9092224 */ /* 0x000fe200078e02ff */
[----:B------:R-:W-:Y:S01]  /*1670*/  @P2 MOV R6, R4 ;  /* 0x0000000400062202 */ /* 0x000fe20000000f00 */
[----:B------:R-:W-:Y:S01]  /*1680*/  @!P2 IMAD R4, R83, R11, RZ ;  /* 0x0000000b5304a224 */ /* 0x000fe200078e02ff */
[----:B------:R-:W-:Y:S01]  /*1690*/  @P3 IADD3 R2, PT, PT, R2, 0x1, RZ ;  /* 0x0000000102023810 */ /* 0x000fe20007ffe0ff */
[----:B------:R-:W-:Y:S01]  /*16a0*/  @!P2 IMAD.IADD R7, R7, 0x1, R12 ;  /* 0x000000010707a824 */ /* 0x000fe200078e020c */
[----:B------:R-:W-:Y:S01]  /*16b0*/  @P2 IADD3 R7, PT, PT, R5, R9, RZ ;  /* 0x0000000905072210 */ /* 0x000fe20007ffe0ff */
[----:B------:R-:W-:Y:S01]  /*16c0*/  @!P2 IMAD R8, R0, R82, R4 ;  /* 0x000000520008a224 */ /* 0x000fe200078e0204 */
[----:B------:R-:W-:Y:S01]  /*16d0*/  MOV R0, R2 ;  /* 0x0000000200007202 */ /* 0x000fe20000000f00 */
[----:B------:R-:W-:-:S03]  /*16e0*/  @!P2 IMAD.WIDE.U32 R4, R82, R11, RZ ;  /* 0x0000000b5204a225 */ /* 0x000fc600078e00ff */
[----:B------:R-:W-:Y:S01]  /*16f0*/  @!P0 IADD3 R0, PT, PT, -R0, RZ, RZ ;  /* 0x000000ff00008210 */ /* 0x000fe20007ffe1ff */
[----:B------:R-:W-:Y:S01]  /*1700*/  IMAD R9, R249, R136, RZ ;  /* 0x00000088f9097224 */ /* 0x000fe200078e02ff */
[----:B------:R-:W-:Y:S01]  /*1710*/  @!P1 LOP3.LUT R0, RZ, R18, RZ, 0x33, !PT ;  /* 0x00000012ff009212 */ /* 0x000fe200078e33ff */
[----:B------:R-:W-:Y:S01]  /*1720*/  IMAD.WIDE.U32 R6, R248, R136, R6 ;  /* 0x00000088f8067225 */ /* 0x000fe200078e0006 */
[----:B------:R-:W-:Y:S02]  /*1730*/  @!P2 SHF.R.S32.HI R2, RZ, 0x1f, R10 ;  /* 0x0000001fff02a819 */ /* 0x000fe4000001140a */
[----:B------:R-:W-:Y:S01]  /*1740*/  @P2 IADD3 R11, PT, PT, R11, R13, RZ ;  /* 0x0000000d0b0b2210 */ /* 0x000fe20007ffe0ff */
[----:B------:R-:W-:Y:S01]  /*1750*/  @!P2 IMAD.IADD R5, R5, 0x1, R8 ;  /* 0x000000010505a824 */ /* 0x000fe200078e0208 */
[----:B------:R-:W-:Y:S01]  /*1760*/  SHF.R.S32.HI R13, RZ, 0x1f, R0 ;  /* 0x0000001fff0d7819 */ /* 0x000fe20000011400 */
[----:B------:R-:W-:Y:S02]  /*1770*/  @!P2 IMAD R8, R15, R10, RZ ;  /* 0x0000000a0f08a224 */ /* 0x000fe400078e02ff */
[----:B------:R-:W-:-:S02]  /*1780*/  IMAD.IADD R7, R7, 0x1, R9 ;  /* 0x0000000107077824 */ /* 0x000fc400078e0209 */
[----:B------:R-:W-:Y:S02]  /*1790*/  IMAD R12, R17, R0, RZ ;  /* 0x00000000110c7224 */ /* 0x000fe400078e02ff */
[C---:B------:R-:W-:Y:S02]  /*17a0*/  @!P2 IMAD R2, R14.reuse, R2, R8 ;  /* 0x000000020e02a224 */ /* 0x040fe400078e0208 */
[----:B------:R-:W-:-:S04]  /*17b0*/  @!P2 IMAD.WIDE.U32 R8, R14, R10, R4 ;  /* 0x0000000a0e08a225 */ /* 0x000fc800078e0004 */
[----:B------:R-:W-:-:S04]  /*17c0*/  IMAD.WIDE.U32 R6, R16, R0, R6 ;  /* 0x0000000010067225 */ /* 0x000fc800078e0006 */
[----:B------:R-:W-:Y:S02]  /*17d0*/  IMAD R13, R16, R13, R12 ;  /* 0x0000000d100d7224 */ /* 0x000fe400078e020c */
[-C--:B------:R-:W-:Y:S02]  /*17e0*/  @P2 IMAD R0, R83, R11.reuse, RZ ;  /* 0x0000000b53002224 */ /* 0x080fe400078e02ff */
[----:B------:R-:W-:Y:S01]  /*17f0*/  @P2 IMAD.WIDE.U32 R4, R82, R11, RZ ;  /* 0x0000000b52042225 */ /* 0x000fe200078e00ff */
[----:B------:R-:W-:Y:S02]  /*1800*/  @!P2 IADD3 R19, PT, PT, R9, R2, RZ ;  /* 0x000000020913a210 */ /* 0x000fe40007ffe0ff */
[----:B------:R-:W-:Y:S01]  /*1810*/  @!P2 MOV R12, R8 ;  /* 0x00000008000ca202 */ /* 0x000fe20000000f00 */
[----:B------:R-:W-:Y:S01]  /*1820*/  IMAD.MOV.U32 R24, RZ, RZ, R6 ;  /* 0x000000ffff187224 */ /* 0x000fe200078e0006 */
[----:B------:R-:W-:Y:S01]  /*1830*/  IADD3 R25, PT, PT, R7, R13, RZ ;  /* 0x0000000d07197210 */ /* 0x000fe20007ffe0ff */
[----:B------:R-:W-:Y:S01]  /*1840*/  @P2 IMAD.MOV.U32 R12, RZ, RZ, R4 ;  /* 0x000000ffff0c2224 */ /* 0x000fe200078e0004 */
[----:B------:R-:W-:-:S02]  /*1850*/  @P2 IADD3 R19, PT, PT, R5, R0, RZ ;  /* 0x0000000005132210 */ /* 0x000fc40007ffe0ff */
[----:B------:R-:W-:Y:S02]  /*1860*/  MOV R8, RZ ;  /* 0x000000ff00087202 */ /* 0x000fe40000000f00 */
[----:B------:R-:W-:Y:S02]  /*1870*/  MOV R9, R136 ;  /* 0x0000008800097202 */ /* 0x000fe40000000f00 */
.L_x_527:
[----:B------:R-:W-:Y:S05]  /*1880*/  BSYNC.RECONVERGENT B0 ;  /* 0x0000000000007941 */ /* 0x000fea0003800200 */
.L_x_525:
[----:B------:R-:W-:Y:S01]  /*1890*/  ISETP.NE.AND P1, PT, R252, -0x1, PT ;  /* 0xfffffffffc00780c */ /* 0x000fe20003f25270 */
[----:B------:R-:W2:Y:S04]  /*18a0*/  LD.E.64 R16, desc[UR4][R168.64+0x30] ;  /* 0x00003004a8107980 */ /* 0x000ea8000c101b00 */
[----:B------:R-:W3:Y:S04]  /*18b0*/  LD.E.64 R20, desc[UR4][R168.64+0x48] ;  /* 0x00004804a8147980 */ /* 0x000ee8000c101b00 */
[----:B------:R-:W4:Y:S04]  /*18c0*/  LD.E.64 R22, desc[UR4][R168.64+0x8] ;  /* 0x00000804a8167980 */ /* 0x000f28000c101b00 */
[----:B------:R-:W5:Y:S04]  /*18d0*/  @!P1 LD.E.64 R10, desc[UR4][R168.64+0x18] ;  /* 0x00001804a80a9980 */ /* 0x000f68000c101b00 */
[----:B------:R-:W4:Y:S01]  /*18e0*/  LD.E.64 R14, desc[UR4][R80.64] ;  /* 0x00000004500e7980 */ /* 0x000f22000c101b00 */
[----:B------:R-:W-:-:S03]  /*18f0*/  IABS R6, R18 ;  /* 0x0000001200067213 */ /* 0x000fc60000000000 */
[----:B------:R-:W4:Y:S01]  /*1900*/  LD.E.64 R40, desc[UR4][R168.64+0x10] ;  /* 0x00001004a8287980 */ /* 0x000f22000c101b00 */
[----:B------:R-:W1:Y:S08]  /*1910*/  I2F.RP R4, R6 ;  /* 0x0000000600047306 */ /* 0x000e700000209400 */
[----:B-1----:R-:W1:Y:S02]  /*1920*/  MUFU.RCP R4, R4 ;  /* 0x0000000400047308 */ /* 0x002e640000001000 */
[----:B-1----:R-:W-:-:S06]  /*1930*/  VIADD R4, R4, 0xffffffe ;  /* 0x0ffffffe04047836 */ /* 0x002fcc0000000000 */
[----:B------:R-:W1:Y:S01]  /*1940*/  F2I.FTZ.U32.TRUNC.NTZ R5, R4 ;  /* 0x0000000400057305 */ /* 0x000e62000021f000 */
[----:B------:R-:W-:Y:S02]  /*1950*/  IABS R2, R18 ;  /* 0x0000001200027213 */ /* 0x000fe40000000000 */
[----:B------:R-:W-:Y:S01]  /*1960*/  IABS R7, R30 ;  /* 0x0000001e00077213 */ /* 0x000fe20000000000 */
[----:B-1----:R-:W-:Y:S02]  /*1970*/  IMAD.MOV R0, RZ, RZ, -R5 ;  /* 0x000000ffff007224 */ /* 0x002fe400078e0a05 */
[----:B------:R-:W-:Y:S02]  /*1980*/  IMAD.MOV.U32 R4, RZ, RZ, RZ ;  /* 0x000000ffff047224 */ /* 0x000fe400078e00ff */
[----:B------:R-:W-:-:S04]  /*1990*/  IMAD R0, R0, R6, RZ ;  /* 0x0000000600007224 */ /* 0x000fc800078e02ff */
[----:B------:R-:W-:-:S04]  /*19a0*/  IMAD.HI.U32 R4, R5, R0, R4 ;  /* 0x0000000005047227 */ /* 0x000fc800078e0004 */
[----:B------:R-:W-:Y:S02]  /*19b0*/  IMAD.MOV R0, RZ, RZ, -R2 ;  /* 0x000000ffff007224 */ /* 0x000fe400078e0a02 */
[----:B------:R-:W-:Y:S02]  /*19c0*/  IMAD.MOV.U32 R5, RZ, RZ, R7 ;  /* 0x000000ffff057224 */ /* 0x000fe400078e0007 */
[----:B------:R-:W-:Y:S02]  /*19d0*/  IMAD.MOV.U32 R2, RZ, RZ, R0 ;  /* 0x000000ffff027224 */ /* 0x000fe400078e0000 */
[----:B------:R-:W-:-:S04]  /*19e0*/  IMAD.HI.U32 R0, R4, R5, RZ ;  /* 0x0000000504007227 */ /* 0x000fc800078e00ff */
[----:B------:R-:W-:-:S05]  /*19f0*/  IMAD R2, R0, R2, R5 ;  /* 0x0000000200027224 */ /* 0x000fca00078e0205 */
[----:B------:R-:W-:Y:S02]  /*1a00*/  ISETP.GT.U32.AND P2, PT, R6, R2, PT ;  /* 0x000000020600720c */ /* 0x000fe40003f44070 */
[----:B------:R-:W-:Y:S01]  /*1a10*/  LOP3.LUT R4, R30, R18, RZ, 0x3c, !PT ;  /* 0x000000121e047212 */ /* 0x000fe200078e3cff */
[----:B------:R-:W-:-:S10]  /*1a20*/  IMAD.SHL.U32 R233, R232, 0x8, RZ ;  /* 0x00000008e8e97824 */ /* 0x000fd400078e00ff */
[----:B------:R-:W-:Y:S01]  /*1a30*/  @!P2 IMAD.IADD R2, R2, 0x1, -R6 ;  /* 0x000000010202a824 */ /* 0x000fe200078e0a06 */
[----:B------:R-:W-:-:S04]  /*1a40*/  ISETP.GE.AND P3, PT, R4, RZ, PT ;  /* 0x000000ff0400720c */ /* 0x000fc80003f66270 */
[----:B------:R-:W-:Y:S01]  /*1a50*/  ISETP.GE.U32.AND P0, PT, R2, R6, PT ;  /* 0x000000060200720c */ /* 0x000fe20003f06070 */
[-C--:B------:R-:W-:Y:S01]  /*1a60*/  IMAD R2, R8, R82.reuse, RZ ;  /* 0x0000005208027224 */ /* 0x080fe200078e02ff */
[----:B------:R-:W-:Y:S01]  /*1a70*/  ISETP.NE.AND P4, PT, R18, RZ, PT ;  /* 0x000000ff1200720c */ /* 0x000fe20003f85270 */
[----:B------:R-:W-:Y:S01]  /*1a80*/  IMAD.WIDE.U32 R4, R9, R82, RZ ;  /* 0x0000005209047225 */ /* 0x000fe200078e00ff */
[----:B------:R-:W-:-:S03]  /*1a90*/  LOP3.LUT R229, R233, 0x38, RZ, 0xc0, !PT ;  /* 0x00000038e9e57812 */ /* 0x000fc600078ec0ff */
[----:B------:R-:W-:Y:S02]  /*1aa0*/  @!P2 VIADD R0, R0, 0x1 ;  /* 0x000000010000a836 */ /* 0x000fe40000000000 */
[----:B------:R-:W-:-:S04]  /*1ab0*/  IMAD R2, R9, R83, R2 ;  /* 0x0000005309027224 */ /* 0x000fc800078e0202 */
[----:B------:R-:W-:Y:S01]  /*1ac0*/  @P0 VIADD R0, R0, 0x1 ;  /* 0x0000000100000836 */ /* 0x000fe20000000000 */
[----:B------:R-:W-:Y:S01]  /*1ad0*/  IADD3 R12, P2, P0, R4, R12, R229 ;  /* 0x0000000c040c7210 */ /* 0x000fe2000785e0e5 */
[----:B------:R-:W-:Y:S02]  /*1ae0*/  IMAD.IADD R13, R5, 0x1, R2 ;  /* 0x00000001050d7824 */ /* 0x000fe400078e0202 */
[----:B------:R-:W-:Y:S01]  /*1af0*/  @!P3 IMAD.MOV R0, RZ, RZ, -R0 ;  /* 0x000000ffff00b224 */ /* 0x000fe200078e0a00 */
[----:B------:R-:W-:Y:S02]  /*1b00*/  @!P4 LOP3.LUT R0, RZ, R18, RZ, 0x33, !PT ;  /* 0x00000012ff00c212 */ /* 0x000fe400078e33ff */
[----:B------:R-:W-:Y:S01]  /*1b10*/  LOP3.LUT R7, R233, 0x1c0, RZ, 0xc0, !PT ;  /* 0x000001c0e9077812 */ /* 0x000fe200078ec0ff */
[----:B------:R-:W-:Y:S01]  /*1b20*/  IMAD.IADD R34, R28, 0x1, -R29 ;  /* 0x000000011c227824 */ /* 0x000fe200078e0a1d */
[----:B------:R-:W-:Y:S01]  /*1b30*/  IADD3.X R19, PT, PT, R13, R19, RZ, P2, P0 ;  /* 0x000000130d137210 */ /* 0x000fe200017e04ff */
[----:B------:R-:W1:Y:S01]  /*1b40*/  S2UR UR6, SR_CgaCtaId ;  /* 0x00000000000679c3 */ /* 0x000e620000008800 */
[----:B------:R-:W-:-:S02]  /*1b50*/  UMOV UR7, 0x400 ;  /* 0x0000040000077882 */ /* 0x000fc40000000000 */
[----:B------:R4:W-:Y:S01]  /*1b60*/  STL [R1], R34 ;  /* 0x0000002201007387 */ /* 0x0009e20000100800 */
[----:B-1----:R-:W-:-:S06]  /*1b70*/  ULEA UR6, UR6, UR7, 0x18 ;  /* 0x0000000706067291 */ /* 0x002fcc000f8ec0ff */
[----:B------:R-:W-:Y:S02]  /*1b80*/  IMAD.U32 R230, RZ, RZ, UR6 ;  /* 0x00000006ffe67e24 */ /* 0x000fe4000f8e00ff */
[----:B--2---:R-:W-:-:S04]  /*1b90*/  @P1 IMAD.WIDE.U32 R4, R16, R252, RZ ;  /* 0x000000fc10041225 */ /* 0x004fc800078e00ff */
[----:B------:R-:W-:Y:S02]  /*1ba0*/  @P1 IMAD R2, R17, R252, RZ ;  /* 0x000000fc11021224 */ /* 0x000fe400078e02ff */
[-C--:B-----5:R-:W-:Y:S02]  /*1bb0*/  @!P1 IMAD R6, R11, R32.reuse, RZ ;  /* 0x000000200b069224 */ /* 0x0a0fe400078e02ff */
[----:B------:R-:W-:-:S04]  /*1bc0*/  @!P1 IMAD.WIDE.U32 R8, R10, R32, RZ ;  /* 0x000000200a089225 */ /* 0x000fc800078e00ff */
[----:B------:R-:W-:Y:S02]  /*1bd0*/  @P1 IMAD.MOV.U32 R8, RZ, RZ, R4 ;  /* 0x000000ffff081224 */ /* 0x000fe400078e0004 */
[----:B------:R-:W-:Y:S01]  /*1be0*/  @!P1 IMAD.IADD R6, R9, 0x1, R6 ;  /* 0x0000000109069824 */ /* 0x000fe200078e0206 */
[----:B------:R-:W-:Y:S01]  /*1bf0*/  SHF.R.S32.HI R9, RZ, 0x1f, R0 ;  /* 0x0000001fff097819 */ /* 0x000fe20000011400 */
[----:B------:R-:W-:Y:S01]  /*1c00*/  @P1 IMAD.IADD R6, R5, 0x1, R2 ;  /* 0x0000000105061824 */ /* 0x000fe200078e0202 */
[----:B------:R-:W-:Y:S01]  /*1c10*/  LOP3.LUT R2, R7, 0x38, R232, 0xf8, !PT ;  /* 0x0000003807027812 */ /* 0x000fe200078ef8e8 */
[----:B------:R-:W-:Y:S01]  /*1c20*/  IMAD.WIDE.U32 R4, R26, R0, RZ ;  /* 0x000000001a047225 */ /* 0x000fe200078e00ff */
[----:B------:R-:W-:-:S03]  /*1c30*/  IADD3 R8, P3, PT, R229, R8, RZ ;  /* 0x00000008e5087210 */ /* 0x000fc60007f7e0ff */
[----:B------:R-:W-:Y:S01]  /*1c40*/  IMAD R7, R27, R0, RZ ;  /* 0x000000001b077224 */ /* 0x000fe200078e02ff */
[----:B------:R-:W-:Y:S02]  /*1c50*/  LOP3.LUT R2, R2, R229, RZ, 0x3c, !PT ;  /* 0x000000e502027212 */ /* 0x000fe400078e3cff */
[----:B------:R-:W-:Y:S01]  /*1c60*/  IADD3 R28, P2, PT, R12, R4, RZ ;  /* 0x000000040c1c7210 */ /* 0x000fe20007f5e0ff */
[----:B------:R-:W-:Y:S01]  /*1c70*/  IMAD R0, R9, R26, R7 ;  /* 0x0000001a09007224 */ /* 0x000fe200078e0207 */
[----:B------:R-:W-:Y:S01]  /*1c80*/  SHF.R.U32.HI R4, RZ, 0x3, R232 ;  /* 0x00000003ff047819 */ /* 0x000fe200000116e8 */
[----:B------:R-:W-:Y:S01]  /*1c90*/  IMAD.X R9, RZ, RZ, R6, P3 ;  /* 0x000000ffff097224 */ /* 0x000fe200018e0606 */
[----:B------:R-:W-:Y:S01]  /*1ca0*/  LOP3.LUT R233, R2, 0x1e00, R233, 0xf8, !PT ;  /* 0x00001e0002e97812 */ /* 0x000fe200078ef8e9 */
[----:B---3--:R-:W-:Y:S01]  /*1cb0*/  IMAD R2, R21, R30, RZ ;  /* 0x0000001e15027224 */ /* 0x008fe200078e02ff */
[----:B------:R-:W-:Y:S01]  /*1cc0*/  IADD3 R10, P0, PT, R229, R24, RZ ;  /* 0x00000018e50a7210 */ /* 0x000fe20007f1e0ff */
[----:B------:R-:W-:-:S04]  /*1cd0*/  IMAD.WIDE.U32 R8, R20, R30, R8 ;  /* 0x0000001e14087225 */ /* 0x000fc800078e0008 */
[C---:B------:R-:W-:Y:S02]  /*1ce0*/  VIADD R30, R4.reuse, 0x20 ;  /* 0x00000020041e7836 */ /* 0x040fe40000000000 */
[C---:B------:R-:W-:Y:S02]  /*1cf0*/  VIADD R32, R4.reuse, 0x10 ;  /* 0x0000001004207836 */ /* 0x040fe40000000000 */
[----:B------:R-:W-:Y:S02]  /*1d00*/  VIADD R33, R4, 0x30 ;  /* 0x0000003004217836 */ /* 0x000fe40000000000 */
[----:B------:R-:W-:Y:S01]  /*1d10*/  IMAD.X R11, RZ, RZ, R25, P0 ;  /* 0x000000ffff0b7224 */ /* 0x000fe200000e0619 */
[-C--:B------:R-:W-:Y:S01]  /*1d20*/  ISETP.GE.AND P0, PT, R30, R34.reuse, PT ;  /* 0x000000221e00720c */ /* 0x080fe20003f06270 */
[----:B------:R-:W-:Y:S01]  /*1d30*/  IMAD.IADD R18, R5, 0x1, R0 ;  /* 0x0000000105127824 */ /* 0x000fe200078e0200 */
[-C--:B------:R-:W-:Y:S02]  /*1d40*/  ISETP.GE.AND P5, PT, R32, R34.reuse, PT ;  /* 0x000000222000720c */ /* 0x080fe40003fa6270 */
[-C--:B------:R-:W-:Y:S01]  /*1d50*/  ISETP.GE.AND P4, PT, R33, R34.reuse, PT ;  /* 0x000000222100720c */ /* 0x080fe20003f86270 */
[----:B------:R-:W-:Y:S01]  /*1d60*/  IMAD.MOV.U32 R5, RZ, RZ, RZ ;  /* 0x000000ffff057224 */ /* 0x000fe200078e00ff */
[----:B------:R-:W-:Y:S01]  /*1d70*/  ISETP.GE.AND P3, PT, R4, R34, PT ;  /* 0x000000220400720c */ /* 0x000fe20003f66270 */
[----:B------:R-:W-:-:S02]  /*1d80*/  IMAD R0, R249, R4, RZ ;  /* 0x00000004f9007224 */ /* 0x000fc400078e02ff */
[----:B------:R-:W-:-:S04]  /*1d90*/  IMAD.WIDE.U32 R10, R4, R248, R10 ;  /* 0x000000f8040a7225 */ /* 0x000fc800078e000a */
[----:B------:R-:W-:Y:S01]  /*1da0*/  IMAD.WIDE.U32 R12, R31, 0x40, R4 ;  /* 0x000000401f0c7825 */ /* 0x000fe200078e0004 */
[----:B----4-:R-:W-:-:S03]  /*1db0*/  LEA R240, P6, R10, R22, 0x1 ;  /* 0x000000160af07211 */ /* 0x010fc600078c08ff */
[----:B------:R-:W-:Y:S02]  /*1dc0*/  IMAD.IADD R0, R11, 0x1, R0 ;  /* 0x000000010b007824 */ /* 0x000fe400078e0200 */
[----:B------:R-:W-:Y:S02]  /*1dd0*/  @!P1 IMAD.MOV.U32 R6, RZ, RZ, R16 ;  /* 0x000000ffff069224 */ /* 0x000fe400078e0010 */
[----:B------:R-:W-:Y:S02]  /*1de0*/  IMAD.IADD R9, R9, 0x1, R2 ;  /* 0x0000000109097824 */ /* 0x000fe400078e0202 */
[----:B------:R-:W-:Y:S01]  /*1df0*/  IMAD.X R29, R19, 0x1, R18, P2 ;  /* 0x00000001131d7824 */ /* 0x000fe200010e0612 */
[----:B------:R-:W-:Y:S01]  /*1e00*/  @!P0 IADD3 R2, P2, PT, R12, 0x20, RZ ;  /* 0x000000200c028810 */ /* 0x000fe20007f5e0ff */
[----:B------:R-:W-:Y:S01]  /*1e10*/  @P1 IMAD.MOV.U32 R6, RZ, RZ, R16 ;  /* 0x000000ffff061224 */ /* 0x000fe200078e0010 */
[----:B------:R-:W-:Y:S01]  /*1e20*/  LEA.HI.X R239, R10, R23, R0, 0x1, P6 ;  /* 0x000000170aef7211 */ /* 0x000fe200030f0c00 */
[--C-:B------:R-:W-:Y:S01]  /*1e30*/  @!P1 IMAD.MOV.U32 R7, RZ, RZ, R17.reuse ;  /* 0x000000ffff079224 */ /* 0x100fe200078e0011 */
[C---:B------:R-:W-:Y:S01]  /*1e40*/  @!P5 IADD3 R0, P6, PT, R12.reuse, 0x10, RZ ;  /* 0x000000100c00d810 */ /* 0x040fe20007fde0ff */
[----:B------:R-:W-:Y:S01]  /*1e50*/  @P1 IMAD.MOV.U32 R7, RZ, RZ, R17 ;  /* 0x000000ffff071224 */ /* 0x000fe200078e0011 */
[----:B------:R-:W-:Y:S01]  /*1e60*/  @!P4 IADD3 R5, P1, PT, R12, 0x30, RZ ;  /* 0x000000300c05c810 */ /* 0x000fe20007f3e0ff */
[----:B------:R-:W-:-:S02]  /*1e70*/  @!P3 IMAD R20, R13, R6, RZ ;  /* 0x000000060d14b224 */ /* 0x000fc400078e02ff */
[--C-:B------:R-:W-:Y:S02]  /*1e80*/  @!P0 IMAD.X R22, RZ, RZ, R13.reuse, P2 ;  /* 0x000000ffff168224 */ /* 0x100fe400010e060d */
[--C-:B------:R-:W-:Y:S02]  /*1e90*/  @!P5 IMAD.X R21, RZ, RZ, R13.reuse, P6 ;  /* 0x000000ffff15d224 */ /* 0x100fe400030e060d */
[----:B------:R-:W-:Y:S02]  /*1ea0*/  @!P4 IMAD.X R24, RZ, RZ, R13, P1 ;  /* 0x000000ffff18c224 */ /* 0x000fe400008e060d */
[----:B------:R-:W-:Y:S02]  /*1eb0*/  @!P3 IMAD R20, R12, R7, R20 ;  /* 0x000000070c14b224 */ /* 0x000fe400078e0214 */
[--C-:B------:R-:W-:Y:S02]  /*1ec0*/  @!P5 IMAD.MOV.U32 R10, RZ, RZ, R8.reuse ;  /* 0x000000ffff0ad224 */ /* 0x100fe400078e0008 */
[----:B------:R-:W-:-:S02]  /*1ed0*/  @!P0 IMAD.MOV.U32 R16, RZ, RZ, R8 ;  /* 0x000000ffff108224 */ /* 0x000fc400078e0008 */
[--C-:B------:R-:W-:Y:S02]  /*1ee0*/  @!P4 IMAD.MOV.U32 R18, RZ, RZ, R8.reuse ;  /* 0x000000ffff12c224 */ /* 0x100fe400078e0008 */
[----:B------:R-:W-:-:S04]  /*1ef0*/  @!P3 IMAD.WIDE.U32 R12, R12, R6, R8 ;  /* 0x000000060c0cb225 */ /* 0x000fc800078e0008 */
[-C--:B------:R-:W-:Y:S02]  /*1f00*/  @!P0 IMAD R8, R22, R6.reuse, RZ ;  /* 0x0000000616088224 */ /* 0x080fe400078e02ff */
[--C-:B------:R-:W-:Y:S02]  /*1f10*/  @!P0 IMAD.MOV.U32 R17, RZ, RZ, R9.reuse ;  /* 0x000000ffff118224 */ /* 0x100fe400078e0009 */
[--C-:B------:R-:W-:Y:S02]  /*1f20*/  @!P5 IMAD.MOV.U32 R11, RZ, RZ, R9.reuse ;  /* 0x000000ffff0bd224 */ /* 0x100fe400078e0009 */
[----:B------:R-:W-:Y:S02]  /*1f30*/  @!P5 IMAD R21, R21, R6, RZ ;  /* 0x000000061515d224 */ /* 0x000fe400078e02ff */
[----:B------:R-:W-:Y:S02]  /*1f40*/  @!P4 IMAD.MOV.U32 R19, RZ, RZ, R9 ;  /* 0x000000ffff13c224 */ /* 0x000fe400078e0009 */
[----:B------:R-:W-:-:S02]  /*1f50*/  @!P0 IMAD R22, R7, R2, R8 ;  /* 0x0000000207168224 */ /* 0x000fc400078e0208 */
[----:B------:R-:W-:Y:S01]  /*1f60*/  @!P3 IMAD.IADD R13, R13, 0x1, R20 ;  /* 0x000000010d0db824 */ /* 0x000fe200078e0214 */
[----:B------:R-:W-:Y:S01]  /*1f70*/  @!P3 LEA R20, P1, R12, R14, 0x1 ;  /* 0x0000000e0c14b211 */ /* 0x000fe200078208ff */
[----:B------:R-:W-:-:S04]  /*1f80*/  @!P0 IMAD.WIDE.U32 R8, R6, R2, R16 ;  /* 0x0000000206088225 */ /* 0x000fc800078e0010 */
[-C--:B------:R-:W-:Y:S02]  /*1f90*/  @!P5 IMAD R23, R7, R0.reuse, R21 ;  /* 0x000000000717d224 */ /* 0x080fe400078e0215 */
[----:B------:R-:W-:Y:S01]  /*1fa0*/  @!P5 IMAD.WIDE.U32 R10, R6, R0, R10 ;  /* 0x00000000060ad225 */ /* 0x000fe200078e000a */
[----:B------:R-:W-:-:S03]  /*1fb0*/  @!P3 LEA.HI.X R21, R12, R15, R13, 0x1, P1 ;  /* 0x0000000f0c15b211 */ /* 0x000fc600008f0c0d */
[----:B------:R-:W-:Y:S01]  /*1fc0*/  @!P4 IMAD R0, R24, R6, RZ ;  /* 0x000000061800c224 */ /* 0x000fe200078e02ff */
[-C--:B------:R-:W-:Y:S01]  /*1fd0*/  @!P0 LEA R12, P1, R8, R14.reuse, 0x1 ;  /* 0x0000000e080c8211 */ /* 0x080fe200078208ff */
[----:B------:R-:W-:Y:S02]  /*1fe0*/  @!P0 IMAD.IADD R2, R9, 0x1, R22 ;  /* 0x0000000109028824 */ /* 0x000fe400078e0216 */
[-C--:B------:R-:W-:Y:S02]  /*1ff0*/  @!P4 IMAD R24, R7, R5.reuse, R0 ;  /* 0x000000050718c224 */ /* 0x080fe400078e0200 */
[----:B------:R-:W-:Y:S01]  /*2000*/  @!P4 IMAD.WIDE.U32 R16, R6, R5, R18 ;  /* 0x000000050610c225 */ /* 0x000fe200078e0012 */
[----:B------:R-:W-:-:S03]  /*2010*/  @!P5 LEA R18, P2, R10, R14, 0x1 ;  /* 0x0000000e0a12d211 */ /* 0x000fc600078408ff */
[----:B------:R-:W-:Y:S01]  /*2020*/  @!P5 IMAD.IADD R0, R11, 0x1, R23 ;  /* 0x000000010b00d824 */ /* 0x000fe200078e0217 */
[-C--:B------:R-:W-:Y:S01]  /*2030*/  @!P0 LEA.HI.X R13, R8, R15.reuse, R2, 0x1, P1 ;  /* 0x0000000f080d8211 */ /* 0x080fe200008f0c02 */
[----:B------:R-:W-:Y:S02]  /*2040*/  IMAD R5, R243, -0x100, R3 ;  /* 0xffffff00f3057824 */ /* 0x000fe400078e0203 */
[----:B------:R-:W-:Y:S01]  /*2050*/  IMAD.SHL.U32 R2, R248, 0x10, RZ ;  /* 0x00000010f8027824 */ /* 0x000fe200078e00ff */
[----:B------:R-:W-:Y:S01]  /*2060*/  @!P5 LEA.HI.X R19, R10, R15, R0, 0x1, P2 ;  /* 0x0000000f0a13d211 */ /* 0x000fe200010f0c00 */
[----:B------:R-:W-:Y:S01]  /*2070*/  VIADD R0, R5, 0x100 ;  /* 0x0000010005007836 */ /* 0x000fe20000000000 */
[----:B------:R-:W-:Y:S02]  /*2080*/  SHF.L.U64.HI R7, R248, 0x4, R249 ;  /* 0x00000004f8077819 */ /* 0x000fe400000102f9 */
[----:B------:R-:W-:Y:S02]  /*2090*/  LEA R6, P2, R2, R240, 0x1 ;  /* 0x000000f002067211 */ /* 0x000fe400078408ff */
[----:B------:R-:W-:Y:S01]  /*20a0*/  ISETP.GE.AND P1, PT, R30, R0, PT ;  /* 0x000000001e00720c */ /* 0x000fe20003f26270 */
[----:B------:R-:W-:Y:S01]  /*20b0*/  IMAD R233, R233, 0x2, R230 ;  /* 0x00000002e9e97824 */ /* 0x000fe200078e02e6 */
[----:B------:R-:W-:-:S02]  /*20c0*/  LEA.HI.X R7, R2, R239, R7, 0x1, P2 ;  /* 0x000000ef02077211 */ /* 0x000fc400010f0c07 */
[----:B------:R-:W-:Y:S01]  /*20d0*/  ISETP.GE.AND P2, PT, R4, R0, PT ;  /* 0x000000000400720c */ /* 0x000fe20003f46270 */
[----:B------:R-:W-:Y:S01]  /*20e0*/  @!P4 IMAD.IADD R5, R17, 0x1, R24 ;  /* 0x000000011105c824 */ /* 0x000fe200078e0218 */
[----:B------:R-:W-:Y:S01]  /*20f0*/  @!P4 LEA R10, P6, R16, R14, 0x1 ;  /* 0x0000000e100ac211 */ /* 0x000fe200078c08ff */
[----:B------:R-:W-:Y:S01]  /*2100*/  @!PT LDS RZ, [RZ] ;  /* 0x00000000fffff984 */ /* 0x000fe20000000800 */
[----:B------:R-:W-:Y:S01]  /*2110*/  @!PT LDS RZ, [RZ] ;  /* 0x00000000fffff984 */ /* 0x000fe20000000800 */
[----:B------:R-:W-:Y:S01]  /*2120*/  @!PT LDS RZ, [RZ] ;  /* 0x00000000fffff984 */ /* 0x000fe20000000800 */
[----:B------:R-:W-:Y:S01]  /*2130*/  @!P3 LDGSTS.E.BYPASS.LTC128B.128 [R233], desc[UR4][R20.64] ;  /* 0x0000000014e9bfae */ /* 0x000fe2000b981a04 */
[-C--:B------:R-:W-:Y:S02]  /*2140*/  ISETP.GE.AND P3, PT, R32, R0.reuse, PT ;  /* 0x000000002000720c */ /* 0x080fe40003f66270 */
[----:B------:R-:W-:Y:S01]  /*2150*/  @!P4 LEA.HI.X R11, R16, R15, R5, 0x1, P6 ;  /* 0x0000000f100bc211 */ /* 0x000fe200030f0c05 */
[----:B------:R-:W-:Y:S01]  /*2160*/  @!P5 LDGSTS.E.BYPASS.LTC128B.128 [R233+0x800], desc[UR4][R18.64] ;  /* 0x0080000012e9dfae */ /* 0x000fe2000b981a04 */
[----:B------:R-:W-:Y:S01]  /*2170*/  ISETP.GE.AND P6, PT, R33, R0, PT ;  /* 0x000000002100720c */ /* 0x000fe20003fc6270 */
[----:B------:R-:W-:Y:S01]  /*2180*/  VIADD R34, R4, 0x40 ;  /* 0x0000004004227836 */ /* 0x000fe20000000000 */
[C---:B------:R-:W-:Y:S01]  /*2190*/  @!P1 LEA R8, P5, R248.reuse, R6, 0x5 ;  /* 0x00000006f8089211 */ /* 0x040fe200078a28ff */
[----:B------:R-:W-:Y:S04]  /*21a0*/  @!P0 LDGSTS.E.BYPASS.LTC128B.128 [R233+0x1000], desc[UR4][R12.64] ;  /* 0x010000000ce98fae */ /* 0x000fe8000b981a04 */
[----:B------:R1:W-:Y:S01]  /*21b0*/  @!P4 LDGSTS.E.BYPASS.LTC128B.128 [R233+0x1800], desc[UR4][R10.64] ;  /* 0x018000000ae9cfae */ /* 0x0003e2000b981a04 */
[----:B------:R-:W-:-:S02]  /*21c0*/  @!P1 LEA.HI.X R9, R248, R7, R249, 0x5, P5 ;  /* 0x00000007f8099211 */ /* 0x000fc400028f2cf9 */
[----:B------:R-:W-:Y:S02]  /*21d0*/  ISETP.GE.AND P0, PT, R34, R0, PT ;  /* 0x000000002200720c */ /* 0x000fe40003f06270 */
[C---:B------:R-:W-:Y:S01]  /*21e0*/  LOP3.LUT R35, R4.reuse, 0x80, RZ, 0xfc, !PT ;  /* 0x0000008004237812 */ /* 0x040fe200078efcff */
[C---:B------:R-:W-:Y:S02]  /*21f0*/  VIADD R25, R4.reuse, 0x50 ;  /* 0x0000005004197836 */ /* 0x040fe40000000000 */
[C---:B------:R-:W-:Y:S02]  /*2200*/  VIADD R37, R4.reuse, 0x60 ;  /* 0x0000006004257836 */ /* 0x040fe40000000000 */
[----:B------:R-:W-:Y:S02]  /*2210*/  VIADD R36, R4, 0x70 ;  /* 0x0000007004247836 */ /* 0x000fe40000000000 */
[----:B-1----:R-:W-:Y:S02]  /*2220*/  @!P2 IMAD.MOV.U32 R10, RZ, RZ, R240 ;  /* 0x000000ffff0aa224 */ /* 0x002fe400078e00f0 */
[----:B------:R-:W-:-:S05]  /*2230*/  @!P2 IMAD.MOV.U32 R11, RZ, RZ, R239 ;  /* 0x000000ffff0ba224 */ /* 0x000fca00078e00ef */
[----:B------:R1:W-:Y:S04]  /*2240*/  @!P2 LDGSTS.E.BYPASS.LTC128B.128 [R233+0x2000], desc[UR4][R10.64] ;  /* 0x020000000ae9afae */ /* 0x0003e8000b981a04 */
[----:B------:R-:W-:Y:S04]  /*2250*/  @!P3 LDGSTS.E.BYPASS.LTC128B.128 [R233+0x2800], desc[UR4][R6.64] ;  /* 0x0280000006e9bfae */ /* 0x000fe8000b981a04 */
[----:B------:R2:W-:Y:S01]  /*2260*/  @!P1 LDGSTS.E.BYPASS.LTC128B.128 [R233+0x3000], desc[UR4][R8.64] ;  /* 0x0300000008e99fae */ /* 0x0005e2000b981a04 */
[-C--:B------:R-:W-:Y:S01]  /*2270*/  ISETP.GE.AND P3, PT, R35, R0.reuse, PT ;  /* 0x000000002300720c */ /* 0x080fe20003f66270 */
[----:B------:R-:W-:Y:S01]  /*2280*/  VIADD R31, R4, 0x90 ;  /* 0x00000090041f7836 */ /* 0x000fe20000000000 */
[-C--:B------:R-:W-:Y:S01]  /*2290*/  ISETP.GE.AND P5, PT, R37, R0.reuse, PT ;  /* 0x000000002500720c */ /* 0x080fe20003fa6270 */
[----:B------:R-:W-:Y:S01]  /*22a0*/  @!P0 IMAD R2, R249, 0x60, RZ ;  /* 0x00000060f9028824 */ /* 0x000fe200078e02ff */
[----:B------:R-:W-:-:S02]  /*22b0*/  ISETP.GE.AND P4, PT, R36, R0, PT ;  /* 0x000000002400720c */ /* 0x000fc40003f86270 */
[----:B-1----:R-:W-:-:S04]  /*22c0*/  @!P6 LEA R10, P1, R248, R6, 0x6 ;  /* 0x00000006f80ae211 */ /* 0x002fc800078230ff */
[----:B------:R-:W-:Y:S01]  /*22d0*/  @!P6 LEA.HI.X R11, R248, R7, R249, 0x6, P1 ;  /* 0x00000007f80be211 */ /* 0x000fe200008f34f9 */
[----:B--2---:R-:W-:-:S04]  /*22e0*/  @!P0 IMAD.MOV.U32 R8, RZ, RZ, R6 ;  /* 0x000000ffff088224 */ /* 0x004fc800078e0006 */
[----:B------:R1:W-:Y:S01]  /*22f0*/  @!P6 LDGSTS.E.BYPASS.LTC128B.128 [R233+0x3800], desc[UR4][R10.64] ;  /* 0x038000000ae9efae */ /* 0x0003e2000b981a04 */
[----:B------:R-:W-:Y:S01]  /*2300*/  @!P0 IMAD.MOV.U32 R9, RZ, RZ, R7 ;  /* 0x000000ffff098224 */ /* 0x000fe200078e0007 */
[-C--:B------:R-:W-:Y:S01]  /*2310*/  ISETP.GE.AND P6, PT, R25, R0.reuse, PT ;  /* 0x000000001900720c */ /* 0x080fe20003fc6270 */
[----:B------:R-:W-:Y:S01]  /*2320*/  @!P0 IMAD.WIDE.U32 R8, R248, 0x60, R8 ;  /* 0x00000060f8088825 */ /* 0x000fe200078e0008 */
[----:B------:R-:W-:-:S03]  /*2330*/  ISETP.GE.AND P1, PT, R31, R0, PT ;  /* 0x000000001f00720c */ /* 0x000fc60003f26270 */
[----:B------:R-:W-:Y:S02]  /*2340*/  @!P0 IMAD.IADD R9, R9, 0x1, R2 ;  /* 0x0000000109098824 */ /* 0x000fe400078e0202 */
[----:B------:R-:W-:Y:S02]  /*2350*/  @!P3 IMAD.MOV.U32 R14, RZ, RZ, R6 ;  /* 0x000000ffff0eb224 */ /* 0x000fe400078e0006 */
[----:B------:R-:W-:Y:S01]  /*2360*/  @!P3 IMAD.MOV.U32 R15, RZ, RZ, R7 ;  /* 0x000000ffff0fb224 */ /* 0x000fe200078e0007 */
[----:B------:R2:W-:Y:S01]  /*2370*/  @!P0 LDGSTS.E.BYPASS.LTC128B.128 [R233+0x4000], desc[UR4][R8.64] ;  /* 0x0400000008e98fae */ /* 0x0005e2000b981a04 */
[----:B------:R-:W-:Y:S02]  /*2380*/  @!P3 IMAD R17, R249, 0xe0, RZ ;  /* 0x000000e0f911b824 */ /* 0x000fe400078e02ff */
[C---:B------:R-:W-:Y:S01]  /*2390*/  @!P6 LEA R16, P0, R248.reuse, R6, 0x7 ;  /* 0x00000006f810e211 */ /* 0x040fe200078038ff */
[----:B------:R-:W-:-:S04]  /*23a0*/  @!P3 IMAD.WIDE.U32 R14, R248, 0xe0, R14 ;  /* 0x000000e0f80eb825 */ /* 0x000fc800078e000e */
[--C-:B------:R-:W-:Y:S02]  /*23b0*/  @!P5 IMAD.MOV.U32 R12, RZ, RZ, R6.reuse ;  /* 0x000000ffff0cd224 */ /* 0x100fe400078e0006 */
[--C-:B------:R-:W-:Y:S02]  /*23c0*/  @!P5 IMAD.MOV.U32 R13, RZ, RZ, R7.reuse ;  /* 0x000000ffff0dd224 */ /* 0x100fe400078e0007 */
[----:B------:R-:W-:Y:S02]  /*23d0*/  VIADD R23, R4, 0xa0 ;  /* 0x000000a004177836 */ /* 0x000fe40000000000 */
[----:B-1----:R-:W-:Y:S02]  /*23e0*/  @!P4 IMAD.MOV.U32 R10, RZ, RZ, R6 ;  /* 0x000000ffff0ac224 */ /* 0x002fe400078e0006 */
[----:B------:R-:W-:Y:S02]  /*23f0*/  @!P4 IMAD.MOV.U32 R11, RZ, RZ, R7 ;  /* 0x000000ffff0bc224 */ /* 0x000fe400078e0007 */
[----:B------:R-:W-:-:S02]  /*2400*/  @!P5 IMAD R2, R249, 0xa0, RZ ;  /* 0x000000a0f902d824 */ /* 0x000fc400078e02ff */
[----:B------:R-:W-:-:S04]  /*2410*/  @!P5 IMAD.WIDE.U32 R12, R248, 0xa0, R12 ;  /* 0x000000a0f80cd825 */ /* 0x000fc800078e000c */
[----:B--2---:R-:W-:Y:S01]  /*2420*/  @!P3 IMAD.IADD R9, R15, 0x1, R17 ;  /* 0x000000010f09b824 */ /* 0x004fe200078e0211 */
[CC--:B------:R-:W-:Y:S01]  /*2430*/  @!P6 LEA.HI.X R17, R248.reuse, R7.reuse, R249, 0x7, P0 ;  /* 0x00000007f811e211 */ /* 0x0c0fe200000f3cf9 */
[----:B------:R-:W-:Y:S01]  /*2440*/  @!P3 IMAD.MOV.U32 R8, RZ, RZ, R14 ;  /* 0x000000ffff08b224 */ /* 0x000fe200078e000e */
[C---:B------:R-:W-:Y:S01]  /*2450*/  @!P1 LEA R14, P0, R248.reuse, R6, 0x8 ;  /* 0x00000006f80e9211 */ /* 0x040fe200078040ff */
[----:B------:R-:W-:Y:S02]  /*2460*/  @!P4 IMAD R5, R249, 0xc0, RZ ;  /* 0x000000c0f905c824 */ /* 0x000fe400078e02ff */
[C---:B------:R-:W-:Y:S01]  /*2470*/  @!P4 IMAD.WIDE.U32 R10, R248.reuse, 0xc0, R10 ;  /* 0x000000c0f80ac825 */ /* 0x040fe200078e000a */
[----:B------:R-:W-:Y:S01]  /*2480*/  @!P1 LEA.HI.X R15, R248, R7, R249, 0x8, P0 ;  /* 0x00000007f80f9211 */ /* 0x000fe200000f44f9 */
[----:B------:R1:W-:Y:S01]  /*2490*/  @!P6 LDGSTS.E.BYPASS.LTC128B.128 [R233+0x4800], desc[UR4][R16.64] ;  /* 0x0480000010e9efae */ /* 0x0003e2000b981a04 */
[----:B------:R-:W-:Y:S01]  /*24a0*/  ISETP.GE.AND P0, PT, R23, R0, PT ;  /* 0x000000001700720c */ /* 0x000fe20003f06270 */
[----:B------:R-:W-:-:S02]  /*24b0*/  @!P5 IMAD.IADD R13, R13, 0x1, R2 ;  /* 0x000000010d0dd824 */ /* 0x000fc400078e0202 */
[----:B------:R-:W-:Y:S02]  /*24c0*/  @!P4 IMAD.IADD R11, R11, 0x1, R5 ;  /* 0x000000010b0bc824 */ /* 0x000fe400078e0205 */
[C---:B------:R-:W-:Y:S01]  /*24d0*/  VIADD R24, R4.reuse, 0xc0 ;  /* 0x000000c004187836 */ /* 0x040fe20000000000 */
[----:B------:R-:W-:Y:S01]  /*24e0*/  @!P5 LDGSTS.E.BYPASS.LTC128B.128 [R233+0x5000], desc[UR4][R12.64] ;  /* 0x050000000ce9dfae */ /* 0x000fe2000b981a04 */
[C---:B------:R-:W-:Y:S02]  /*24f0*/  VIADD R26, R4.reuse, 0xd0 ;  /* 0x000000d0041a7836 */ /* 0x040fe40000000000 */
[C---:B------:R-:W-:Y:S01]  /*2500*/  VIADD R27, R4.reuse, 0xe0 ;  /* 0x000000e0041b7836 */ /* 0x040fe20000000000 */
[----:B------:R-:W-:Y:S01]  /*2510*/  @!P4 LDGSTS.E.BYPASS.LTC128B.128 [R233+0x5800], desc[UR4][R10.64] ;  /* 0x058000000ae9cfae */ /* 0x000fe2000b981a04 */
[C---:B------:R-:W-:Y:S02]  /*2520*/  VIADD R38, R4.reuse, 0xf0 ;  /* 0x000000f004267836 */ /* 0x040fe40000000000 */
[----:B------:R-:W-:Y:S01]  /*2530*/  VIADD R22, R4, 0xb0 ;  /* 0x000000b004167836 */ /* 0x000fe20000000000 */
[----:B------:R2:W-:Y:S01]  /*2540*/  @!P3 LDGSTS.E.BYPASS.LTC128B.128 [R233+0x6000], desc[UR4][R8.64] ;  /* 0x0600000008e9bfae */ /* 0x0005e2000b981a04 */
[----:B------:R-:W-:-:S02]  /*2550*/  ISETP.GE.AND P5, PT, R24, R0, PT ;  /* 0x000000001800720c */ /* 0x000fc40003fa6270 */
[-C--:B------:R-:W-:Y:S01]  /*2560*/  ISETP.GE.AND P4, PT, R26, R0.reuse, PT ;  /* 0x000000001a00720c */ /* 0x080fe20003f86270 */
[----:B------:R3:W-:Y:S01]  /*2570*/  @!P1 LDGSTS.E.BYPASS.LTC128B.128 [R233+0x6800], desc[UR4][R14.64] ;  /* 0x068000000ee99fae */ /* 0x0007e2000b981a04 */
[-C--:B------:R-:W-:Y:S02]  /*2580*/  ISETP.GE.AND P3, PT, R27, R0.reuse, PT ;  /* 0x000000001b00720c */ /* 0x080fe40003f66270 */
[-C--:B------:R-:W-:Y:S02]  /*2590*/  ISETP.GE.AND P1, PT, R38, R0.reuse, PT ;  /* 0x000000002600720c */ /* 0x080fe40003f26270 */
[----:B------:R-:W-:Y:S01]  /*25a0*/  ISETP.GE.AND P6, PT, R22, R0, PT ;  /* 0x000000001600720c */ /* 0x000fe20003fc6270 */
[----:B-1----:R-:W-:-:S04]  /*25b0*/  @!P0 IMAD R16, R249, 0x120, RZ ;  /* 0x00000120f9108824 */ /* 0x002fc800078e02ff */
[----:B------:R-:W-:Y:S02]  /*25c0*/  @!P5 IMAD R2, R249, 0x160, RZ ;  /* 0x00000160f902d824 */ /* 0x000fe400078e02ff */
[----:B--2---:R-:W-:Y:S02]  /*25d0*/  @!P0 IMAD.MOV.U32 R8, RZ, RZ, R6 ;  /* 0x000000ffff088224 */ /* 0x004fe400078e0006 */
[----:B------:R-:W-:Y:S02]  /*25e0*/  @!P0 IMAD.MOV.U32 R9, RZ, RZ, R7 ;  /* 0x000000ffff098224 */ /* 0x000fe400078e0007 */
[----:B------:R-:W-:-:S04]  /*25f0*/  @!P0 IMAD.WIDE.U32 R8, R248, 0x120, R8 ;  /* 0x00000120f8088825 */ /* 0x000fc800078e0008 */
[----:B------:R-:W-:Y:S02]  /*2600*/  @!P0 IMAD.IADD R17, R9, 0x1, R16 ;  /* 0x0000000109118824 */ /* 0x000fe400078e0210 */
[----:B------:R-:W-:Y:S02]  /*2610*/  @!P0 IMAD.MOV.U32 R16, RZ, RZ, R8 ;  /* 0x000000ffff108224 */ /* 0x000fe400078e0008 */
[--C-:B------:R-:W-:Y:S02]  /*2620*/  @!P5 IMAD.MOV.U32 R12, RZ, RZ, R6.reuse ;  /* 0x000000ffff0cd224 */ /* 0x100fe400078e0006 */
[--C-:B------:R-:W-:Y:S01]  /*2630*/  @!P5 IMAD.MOV.U32 R13, RZ, RZ, R7.reuse ;  /* 0x000000ffff0dd224 */ /* 0x100fe200078e0007 */
[----:B------:R1:W-:Y:S01]  /*2640*/  @!P0 LDGSTS.E.BYPASS.LTC128B.128 [R233+0x7000], desc[UR4][R16.64] ;  /* 0x0700000010e98fae */ /* 0x0003e2000b981a04 */
[----:B------:R-:W-:Y:S02]  /*2650*/  @!P4 IMAD.MOV.U32 R10, RZ, RZ, R6 ;  /* 0x000000ffff0ac224 */ /* 0x000fe400078e0006 */
[----:B------:R-:W-:-:S02]  /*2660*/  @!P4 IMAD.MOV.U32 R11, RZ, RZ, R7 ;  /* 0x000000ffff0bc224 */ /* 0x000fc400078e0007 */
[--C-:B------:R-:W-:Y:S02]  /*2670*/  @!P3 IMAD.MOV.U32 R8, RZ, RZ, R6.reuse ;  /* 0x000000ffff08b224 */ /* 0x100fe400078e0006 */
[--C-:B------:R-:W-:Y:S02]  /*2680*/  @!P3 IMAD.MOV.U32 R9, RZ, RZ, R7.reuse ;  /* 0x000000ffff09b224 */ /* 0x100fe400078e0007 */
[--C-:B------:R-:W-:Y:S02]  /*2690*/  @!P1 IMAD.MOV.U32 R18, RZ, RZ, R6.reuse ;  /* 0x000000ffff129224 */ /* 0x100fe400078e0006 */
[--C-:B------:R-:W-:Y:S02]  /*26a0*/  @!P1 IMAD.MOV.U32 R19, RZ, RZ, R7.reuse ;  /* 0x000000ffff139224 */ /* 0x100fe400078e0007 */
[----:B---3--:R-:W-:Y:S02]  /*26b0*/  @!P6 IMAD R14, R249, 0x140, RZ ;  /* 0x00000140f90ee824 */ /* 0x008fe400078e02ff */
[----:B------:R-:W-:-:S04]  /*26c0*/  @!P6 IMAD.WIDE.U32 R6, R248, 0x140, R6 ;  /* 0x00000140f806e825 */ /* 0x000fc800078e0006 */
[----:B------:R-:W-:-:S04]  /*26d0*/  @!P5 IMAD.WIDE.U32 R12, R248, 0x160, R12 ;  /* 0x00000160f80cd825 */ /* 0x000fc800078e000c */
[----:B------:R-:W-:Y:S02]  /*26e0*/  @!P4 IMAD R5, R249, 0x180, RZ ;  /* 0x00000180f905c824 */ /* 0x000fe400078e02ff */
[----:B------:R-:W-:-:S04]  /*26f0*/  @!P4 IMAD.WIDE.U32 R10, R248, 0x180, R10 ;  /* 0x00000180f80ac825 */ /* 0x000fc800078e000a */
[----:B------:R-:W-:Y:S02]  /*2700*/  @!P3 IMAD R20, R249, 0x1a0, RZ ;  /* 0x000001a0f914b824 */ /* 0x000fe400078e02ff */
[----:B------:R-:W-:-:S04]  /*2710*/  @!P3 IMAD.WIDE.U32 R8, R248, 0x1a0, R8 ;  /* 0x000001a0f808b825 */ /* 0x000fc800078e0008 */
[----:B------:R-:W-:Y:S02]  /*2720*/  @!P6 IMAD.IADD R15, R7, 0x1, R14 ;  /* 0x00000001070fe824 */ /* 0x000fe400078e020e */
[----:B------:R-:W-:Y:S02]  /*2730*/  @!P1 IMAD R21, R249, 0x1c0, RZ ;  /* 0x000001c0f9159824 */ /* 0x000fe400078e02ff */
[----:B------:R-:W-:-:S04]  /*2740*/  @!P1 IMAD.WIDE.U32 R18, R248, 0x1c0, R18 ;  /* 0x000001c0f8129825 */ /* 0x000fc800078e0012 */
[----:B------:R-:W-:Y:S02]  /*2750*/  @!P6 IMAD.MOV.U32 R14, RZ, RZ, R6 ;  /* 0x000000ffff0ee224 */ /* 0x000fe400078e0006 */
[----:B------:R-:W-:Y:S02]  /*2760*/  @!P5 IMAD.IADD R13, R13, 0x1, R2 ;  /* 0x000000010d0dd824 */ /* 0x000fe400078e0202 */
[----:B------:R-:W-:Y:S01]  /*2770*/  @!P4 IMAD.IADD R11, R11, 0x1, R5 ;  /* 0x000000010b0bc824 */ /* 0x000fe200078e0205 */
[----:B------:R1:W-:Y:S01]  /*2780*/  @!P6 LDGSTS.E.BYPASS.LTC128B.128 [R233+0x7800], desc[UR4][R14.64] ;  /* 0x078000000ee9efae */ /* 0x0003e2000b981a04 */
[----:B------:R-:W-:Y:S02]  /*2790*/  @!P3 IMAD.IADD R9, R9, 0x1, R20 ;  /* 0x000000010909b824 */ /* 0x000fe400078e0214 */
[----:B------:R-:W-:Y:S01]  /*27a0*/  @!P1 IMAD.IADD R7, R19, 0x1, R21 ;  /* 0x0000000113079824 */ /* 0x000fe200078e0215 */
[----:B------:R1:W-:Y:S01]  /*27b0*/  @!P5 LDGSTS.E.BYPASS.LTC128B.128 [R233+0x8000], desc[UR4][R12.64] ;  /* 0x080000000ce9dfae */ /* 0x0003e2000b981a04 */
[----:B------:R-:W-:-:S03]  /*27c0*/  @!P1 IMAD.MOV.U32 R6, RZ, RZ, R18 ;  /* 0x000000ffff069224 */ /* 0x000fc600078e0012 */
[----:B------:R1:W-:Y:S04]  /*27d0*/  @!P4 LDGSTS.E.BYPASS.LTC128B.128 [R233+0x8800], desc[UR4][R10.64] ;  /* 0x088000000ae9cfae */ /* 0x0003e8000b981a04 */
[----:B------:R1:W-:Y:S04]  /*27e0*/  @!P3 LDGSTS.E.BYPASS.LTC128B.128 [R233+0x9000], desc[UR4][R8.64] ;  /* 0x0900000008e9bfae */ /* 0x0003e8000b981a04 */
[----:B------:R1:W-:Y:S04]  /*27f0*/  @!P1 LDGSTS.E.BYPASS.LTC128B.128 [R233+0x9800], desc[UR4][R6.64] ;  /* 0x0980000006e99fae */ /* 0x0003e8000b981a04 */
[----:B------:R-:W0:Y:S01]  /*2800*/  LDGDEPBAR ;  /* 0x00000000000079af */ /* 0x000e220000000000 */
[----:B------:R-:W-:-:S02]  /*2810*/  IMAD R2, R83, R4, RZ ;  /* 0x0000000453027224 */ /* 0x000fc400078e02ff */
[----:B------:R-:W-:Y:S01]  /*2820*/  IMAD.WIDE.U32 R4, R4, R82, R28 ;  /* 0x0000005204047225 */ /* 0x000fe200078e001c */
[----:B------:R-:W-:-:S03]  /*2830*/  ISETP.GE.AND P0, PT, R32, R0, PT ;  /* 0x000000002000720c */ /* 0x000fc60003f06270 */
[----:B------:R-:W-:Y:S01]  /*2840*/  IMAD.IADD R5, R5, 0x1, R2 ;  /* 0x0000000105057824 */ /* 0x000fe200078e0202 */
[----:B------:R-:W-:Y:S01]  /*2850*/  LEA R242, P1, R4, R40, 0x1 ;  /* 0x0000002804f27211 */ /* 0x000fe200078208ff */
[----:B------:R-:W-:Y:S01]  /*2860*/  IMAD.SHL.U32 R2, R82, 0x10, RZ ;  /* 0x0000001052027824 */ /* 0x000fe200078e00ff */
[----:B------:R-:W-:Y:S01]  /*2870*/  ISETP.GE.AND P6, PT, R30, R0, PT ;  /* 0x000000001e00720c */ /* 0x000fe20003fc6270 */
[----:B------:R-:W-:-:S12]  /*2880*/  DEPBAR.LE SB0, 0x0 ;  /* 0x000080000000791a */ /* 0x000fd80000000000 */
[----:B------:R-:W-:Y:S05]  /*2890*/  WARPSYNC.ALL ;  /* 0x0000000000007948 */ /* 0x000fea0003800000 */
[----:B------:R-:W-:Y:S02]  /*28a0*/  LEA.HI.X R241, R4, R41, R5, 0x1, P1 ;  /* 0x0000002904f17211 */ /* 0x000fe400008f0c05 */
[-C--:B------:R-:W-:Y:S02]  /*28b0*/  ISETP.GE.AND P4, PT, R33, R0.reuse, PT ;  /* 0x000000002100720c */ /* 0x080fe40003f86270 */
[----:B------:R-:W-:Y:S02]  /*28c0*/  ISETP.GE.AND P5, PT, R34, R0, PT ;  /* 0x000000002200720c */ /* 0x000fe40003fa6270 */
[----:B------:R-:W-:-:S02]  /*28d0*/  SHF.L.U64.HI R5, R82, 0x4, R83 ;  /* 0x0000000452057819 */ /* 0x000fc40000010253 */
[C---:B------:R-:W-:Y:S01]  /*28e0*/  LEA R4, P1, R2.reuse, R242, 0x1 ;  /* 0x000000f202047211 */ /* 0x040fe200078208ff */
[----:B-1----:R-:W-:Y:S02]  /*28f0*/  @!P2 IMAD.MOV.U32 R6, RZ, RZ, R242 ;  /* 0x000000ffff06a224 */ /* 0x002fe400078e00f2 */
[----:B------:R-:W-:Y:S01]  /*2900*/  @!P2 IMAD.MOV.U32 R7, RZ, RZ, R241 ;  /* 0x000000ffff07a224 */ /* 0x000fe200078e00f1 */
[----:B------:R-:W-:Y:S01]  /*2910*/  BAR.SYNC.DEFER_BLOCKING 0x0 ;  /* 0x0000000000007b1d */ /* 0x000fe20000010000 */
[----:B------:R-:W-:Y:S02]  /*2920*/  LEA.HI.X R5, R2, R241, R5, 0x1, P1 ;  /* 0x000000f102057211 */ /* 0x000fe400008f0c05 */
[----:B------:R-:W-:Y:S02]  /*2930*/  ISETP.GE.AND P3, PT, R25, R0, PT ;  /* 0x000000001900720c */ /* 0x000fe40003f66270 */
[----:B------:R-:W-:-:S04]  /*2940*/  @!P6 LEA R10, P1, R82, R4, 0x5 ;  /* 0x00000004520ae211 */ /* 0x000fc800078228ff */
[----:B------:R-:W-:Y:S01]  /*2950*/  @!P6 LEA.HI.X R11, R82, R5, R83, 0x5, P1 ;  /* 0x00000005520be211 */ /* 0x000fe200008f2c53 */
[----:B------:R-:W-:Y:S01]  /*2960*/  @!P5 IMAD R2, R83, 0x60, RZ ;  /* 0x000000605302d824 */ /* 0x000fe200078e02ff */
[----:B------:R-:W-:Y:S01]  /*2970*/  ISETP.GE.AND P1, PT, R36, R0, PT ;  /* 0x000000002400720c */ /* 0x000fe20003f26270 */
[----:B------:R-:W-:Y:S01]  /*2980*/  @!PT LDS RZ, [RZ] ;  /* 0x00000000fffff984 */ /* 0x000fe20000000800 */
[----:B------:R-:W-:Y:S01]  /*2990*/  @!PT LDS RZ, [RZ] ;  /* 0x00000000fffff984 */ /* 0x000fe20000000800 */
[----:B------:R-:W-:Y:S01]  /*29a0*/  @!PT LDS RZ, [RZ] ;  /* 0x00000000fffff984 */ /* 0x000fe20000000800 */
[----:B------:R1:W-:Y:S04]  /*29b0*/  @!P2 LDGSTS.E.BYPASS.LTC128B.128 [R233+0xa000], desc[UR4][R6.64] ;  /* 0x0a00000006e9afae */ /* 0x0003e8000b981a04 */
[----:B------:R-:W-:Y:S04]  /*29c0*/  @P2 STS.128 [R233+0xa000], RZ ;  /* 0x00a000ffe9002388 */ /* 0x000fe80000000c00 */
[----:B------:R-:W-:Y:S04]  /*29d0*/  @P0 STS.128 [R233+0xa800], RZ ;  /* 0x00a800ffe9000388 */ /* 0x000fe80000000c00 */
[----:B------:R-:W-:Y:S01]  /*29e0*/  @!PT LDS RZ, [RZ] ;  /* 0x00000000fffff984 */ /* 0x000fe20000000800 */
[----:B------:R-:W-:Y:S01]  /*29f0*/  @!PT LDS RZ, [RZ] ;  /* 0x00000000fffff984 */ /* 0x000fe20000000800 */
[----:B------:R-:W-:Y:S01]  /*2a00*/  @!PT LDS RZ, [RZ] ;  /* 0x00000000fffff984 */ /* 0x000fe20000000800 */
[----:B------:R-:W-:Y:S01]  /*2a10*/  @!P0 LDGSTS.E.BYPASS.LTC128B.128 [R233+0xa800], desc[UR4][R4.64] ;  /* 0x0a80000004e98fae */ /* 0x000fe2000b981a04 */
[----:B------:R-:W-:-:S02]  /*2a20*/  @!P4 LEA R8, P0, R82, R4, 0x6 ;  /* 0x000000045208c211 */ /* 0x000fc400078030ff */
[-C--:B------:R-:W-:Y:S02]  /*2a30*/  ISETP.GE.AND P2, PT, R37, R0.reuse, PT ;  /* 0x000000002500720c */ /* 0x080fe40003f46270 */
[----:B------:R-:W-:Y:S01]  /*2a40*/  @!P4 LEA.HI.X R9, R82, R5, R83, 0x6, P0 ;  /* 0x000000055209c211 */ /* 0x000fe200000f3453 */
[----:B------:R-:W-:Y:S01]  /*2a50*/  @P6 STS.128 [R233+0xb000], RZ ;  /* 0x00b000ffe9006388 */ /* 0x000fe20000000c00 */
[----:B------:R-:W-:-:S03]  /*2a60*/  ISETP.GE.AND P0, PT, R35, R0, PT ;  /* 0x000000002300720c */ /* 0x000fc60003f06270 */
[----:B------:R-:W-:Y:S01]  /*2a70*/  @!PT LDS RZ, [RZ] ;  /* 0x00000000fffff984 */ /* 0x000fe20000000800 */
[----:B------:R-:W-:Y:S01]  /*2a80*/  @!PT LDS RZ, [RZ] ;  /* 0x00000000fffff984 */ /* 0x000fe20000000800 */
[----:B------:R-:W-:Y:S01]  /*2a90*/  @!PT LDS RZ, [RZ] ;  /* 0x00000000fffff984 */ /* 0x000fe20000000800 */
[----:B------:R2:W-:Y:S01]  /*2aa0*/  @!P6 LDGSTS.E.BYPASS.LTC128B.128 [R233+0xb000], desc[UR4][R10.64] ;  /* 0x0b0000000ae9efae */ /* 0x0005e2000b981a04 */
[----:B-1----:R-:W-:Y:S02]  /*2ab0*/  @!P5 IMAD.MOV.U32 R6, RZ, RZ, R4 ;  /* 0x000000ffff06d224 */ /* 0x002fe400078e0004 */
[----:B------:R-:W-:Y:S01]  /*2ac0*/  @!P5 IMAD.MOV.U32 R7, RZ, RZ, R5 ;  /* 0x000000ffff07d224 */ /* 0x000fe200078e0005 */
[----:B------:R-:W-:Y:S01]  /*2ad0*/  @P4 STS.128 [R233+0xb800], RZ ;  /* 0x00b800ffe9004388 */ /* 0x000fe20000000c00 */
[----:B------:R-:W-:-:S03]  /*2ae0*/  @!P5 IMAD.WIDE.U32 R6, R82, 0x60, R6 ;  /* 0x000000605206d825 */ /* 0x000fc600078e0006 */
[----:B------:R-:W-:Y:S01]  /*2af0*/  @!PT LDS RZ, [RZ] ;  /* 0x00000000fffff984 */ /* 0x000fe20000000800 */
[----:B------:R-:W-:Y:S01]  /*2b00*/  @!PT LDS RZ, [RZ] ;  /* 0x00000000fffff984 */ /* 0x000fe20000000800 */
[----:B------:R-:W-:Y:S01]  /*2b10*/  @!PT LDS RZ, [RZ] ;  /* 0x00000000fffff984 */ /* 0x000fe20000000800 */
[----:B------:R1:W-:Y:S01]  /*2b20*/  @!P4 LDGSTS.E.BYPASS.LTC128B.128 [R233+0xb800], desc[UR4][R8.64] ;  /* 0x0b80000008e9cfae */ /* 0x0003e2000b981a04 */
[----:B------:R-:W-:-:S03]  /*2b30*/  @!P5 IMAD.IADD R7, R7, 0x1, R2 ;  /* 0x000000010707d824 */ /* 0x000fc600078e0202 */
[----:B------:R-:W-:Y:S04]  /*2b40*/  @P5 STS.128 [R233+0xc000], RZ ;  /* 0x00c000ffe9005388 */ /* 0x000fe80000000c00 */
[----:B------:R-:W-:Y:S01]  /*2b50*/  @!PT LDS RZ, [RZ] ;  /* 0x00000000fffff984 */ /* 0x000fe20000000800 */
[----:B------:R-:W-:Y:S01]  /*2b60*/  @!PT LDS RZ, [RZ] ;  /* 0x00000000fffff984 */ /* 0x000fe20000000800 */
[----:B------:R-:W-:Y:S01]  /*2b70*/  @!PT LDS RZ, [RZ] ;  /* 0x00000000fffff984 */ /* 0x000fe20000000800 */
[----:B------:R3:W-:Y:S01]  /*2b80*/  @!P5 LDGSTS.E.BYPASS.LTC128B.128 [R233+0xc000], desc[UR4][R6.64] ;  /* 0x0c00000006e9dfae */ /* 0x0007e2000b981a04 */
[----:B------:R-:W-:-:S03]  /*2b90*/  @!P2 IMAD R2, R83, 0xa0, RZ ;  /* 0x000000a05302a824 */ /* 0x000fc600078e02ff */
[----:B------:R-:W-:Y:S01]  /*2ba0*/  @P3 STS.128 [R233+0xc800], RZ ;  /* 0x00c800ffe9003388 */ /* 0x000fe20000000c00 */
[----:B------:R-:W-:Y:S01]  /*2bb0*/  ISETP.GE.AND P6, PT, R31, R0, PT ;  /* 0x000000001f00720c */ /* 0x000fe20003fc6270 */
[----:B--2---:R-:W-:Y:S01]  /*2bc0*/  @!P0 IMAD.MOV.U32 R10, RZ, RZ, R4 ;  /* 0x000000ffff0a8224 */ /* 0x004fe200078e0004 */
[----:B-1----:R-:W-:-:S04]  /*2bd0*/  @!P3 LEA R8, P4, R82, R4, 0x7 ;  /* 0x000000045208b211 */ /* 0x002fc800078838ff */
[----:B------:R-:W-:Y:S01]  /*2be0*/  @!P3 LEA.HI.X R9, R82, R5, R83, 0x7, P4 ;  /* 0x000000055209b211 */ /* 0x000fe200020f3c53 */
[----:B---3--:R-:W-:-:S04]  /*2bf0*/  @!P2 IMAD.MOV.U32 R6, RZ, RZ, R4 ;  /* 0x000000ffff06a224 */ /* 0x008fc800078e0004 */
[----:B------:R-:W-:Y:S01]  /*2c00*/  @!PT LDS RZ, [RZ] ;  /* 0x00000000fffff984 */ /* 0x000fe20000000800 */
[----:B------:R-:W-:Y:S01]  /*2c10*/  @!PT LDS RZ, [RZ] ;  /* 0x00000000fffff984 */ /* 0x000fe20000000800 */
[----:B------:R-:W-:Y:S01]  /*2c20*/  @!PT LDS RZ, [RZ] ;  /* 0x00000000fffff984 */ /* 0x000fe20000000800 */
[----:B------:R1:W-:Y:S01]  /*2c30*/  @!P3 LDGSTS.E.BYPASS.LTC128B.128 [R233+0xc800], desc[UR4][R8.64] ;  /* 0x0c80000008e9bfae */ /* 0x0003e2000b981a04 */
[--C-:B------:R-:W-:Y:S02]  /*2c40*/  @!P2 IMAD.MOV.U32 R7, RZ, RZ, R5.reuse ;  /* 0x000000ffff07a224 */ /* 0x100fe400078e0005 */
[----:B------:R-:W-:Y:S02]  /*2c50*/  @!P0 IMAD.MOV.U32 R11, RZ, RZ, R5 ;  /* 0x000000ffff0b8224 */ /* 0x000fe400078e0005 */
[----:B------:R-:W-:-:S04]  /*2c60*/  @!P2 IMAD.WIDE.U32 R6, R82, 0xa0, R6 ;  /* 0x000000a05206a825 */ /* 0x000fc800078e0006 */
[----:B------:R-:W-:Y:S02]  /*2c70*/  @!P2 IMAD.IADD R7, R7, 0x1, R2 ;  /* 0x000000010707a824 */ /* 0x000fe400078e0202 */
[C---:B------:R-:W-:Y:S02]  /*2c80*/  @!P1 IMAD R12, R83.reuse, 0xc0, RZ ;  /* 0x000000c0530c9824 */ /* 0x040fe400078e02ff */
[----:B------:R-:W-:Y:S02]  /*2c90*/  @!P0 IMAD R2, R83, 0xe0, RZ ;  /* 0x000000e053028824 */ /* 0x000fe400078e02ff */
[----:B------:R-:W-:Y:S01]  /*2ca0*/  @!P0 IMAD.WIDE.U32 R10, R82, 0xe0, R10 ;  /* 0x000000e0520a8825 */ /* 0x000fe200078e000a */
[-C--:B------:R-:W-:Y:S01]  /*2cb0*/  ISETP.GE.AND P5, PT, R23, R0.reuse, PT ;  /* 0x000000001700720c */ /* 0x080fe20003fa6270 */
[----:B------:R-:W-:Y:S01]  /*2cc0*/  @P2 STS.128 [R233+0xd000], RZ ;  /* 0x00d000ffe9002388 */ /* 0x000fe20000000c00 */
[----:B------:R-:W-:-:S03]  /*2cd0*/  ISETP.GE.AND P4, PT, R22, R0, PT ;  /* 0x000000001600720c */ /* 0x000fc60003f86270 */
[----:B------:R-:W-:Y:S01]  /*2ce0*/  @!PT LDS RZ, [RZ] ;  /* 0x00000000fffff984 */ /* 0x000fe20000000800 */
[----:B------:R-:W-:Y:S01]  /*2cf0*/  @!PT LDS RZ, [RZ] ;  /* 0x00000000fffff984 */ /* 0x000fe20000000800 */
[----:B------:R-:W-:Y:S01]  /*2d00*/  @!PT LDS RZ, [RZ] ;  /* 0x00000000fffff984 */ /* 0x000fe20000000800 */
[----:B------:R2:W-:Y:S01]  /*2d10*/  @!P2 LDGSTS.E.BYPASS.LTC128B.128 [R233+0xd000], desc[UR4][R6.64] ;  /* 0x0d00000006e9afae */ /* 0x0005e2000b981a04 */
[----:B-1----:R-:W-:Y:S02]  /*2d20*/  @!P1 IMAD.MOV.U32 R8, RZ, RZ, R4 ;  /* 0x000000ffff089224 */ /* 0x002fe400078e0004 */
[----:B------:R-:W-:Y:S02]  /*2d30*/  @!P1 IMAD.MOV.U32 R9, RZ, RZ, R5 ;  /* 0x000000ffff099224 */ /* 0x000fe400078e0005 */
[----:B------:R-:W-:-:S04]  /*2d40*/  @!P1 IMAD.WIDE.U32 R8, R82, 0xc0, R8 ;  /* 0x000000c052089825 */ /* 0x000fc800078e0008 */
[----:B------:R-:W-:Y:S01]  /*2d50*/  @!P1 IMAD.IADD R9, R9, 0x1, R12 ;  /* 0x0000000109099824 */ /* 0x000fe200078e020c */
[----:B------:R-:W-:Y:S01]  /*2d60*/  @P1 STS.128 [R233+0xd800], RZ ;  /* 0x00d800ffe9001388 */ /* 0x000fe20000000c00 */
[----:B------:R-:W-:-:S03]  /*2d70*/  IMAD.SHL.U32 R23, R232, 0x40, RZ ;  /* 0x00000040e8177824 */ /* 0x000fc600078e00ff */
[----:B------:R-:W-:Y:S01]  /*2d80*/  @!PT LDS RZ, [RZ] ;  /* 0x00000000fffff984 */ /* 0x000fe20000000800 */
[----:B------:R-:W-:Y:S01]  /*2d90*/  @!PT LDS RZ, [RZ] ;  /* 0x00000000fffff984 */ /* 0x000fe20000000800 */
[----:B------:R-:W-:Y:S01]  /*2da0*/  @!PT LDS RZ, [RZ] ;  /* 0x00000000fffff984 */ /* 0x000fe20000000800 */
[----:B------:R1:W-:Y:S01]  /*2db0*/  @!P1 LDGSTS.E.BYPASS.LTC128B.128 [R233+0xd800], desc[UR4][R8.64] ;  /* 0x0d80000008e99fae */ /* 0x0003e2000b981a04 */
[----:B--2---:R-:W-:Y:S02]  /*2dc0*/  @!P0 IMAD.IADD R7, R11, 0x1, R2 ;  /* 0x000000010b078824 */ /* 0x004fe400078e0202 */
[----:B------:R-:W-:Y:S01]  /*2dd0*/  @!P0 IMAD.MOV.U32 R6, RZ, RZ, R10 ;  /* 0x000000ffff068224 */ /* 0x000fe200078e000a */
[----:B------:R-:W-:Y:S01]  /*2de0*/  @P0 STS.128 [R233+0xe000], RZ ;  /* 0x00e000ffe9000388 */ /* 0x000fe20000000c00 */
[----:B------:R-:W-:-:S03]  /*2df0*/  ISETP.GE.AND P3, PT, R24, R0, PT ;  /* 0x000000001800720c */ /* 0x000fc60003f66270 */
[----:B------:R-:W-:Y:S01]  /*2e00*/  @!PT LDS RZ, [RZ] ;  /* 0x00000000fffff984 */ /* 0x000fe20000000800 */
[----:B------:R-:W-:Y:S01]  /*2e10*/  @!PT LDS RZ, [RZ] ;  /* 0x00000000fffff984 */ /* 0x000fe20000000800 */
[----:B------:R-:W-:Y:S01]  /*2e20*/  @!PT LDS RZ, [RZ] ;  /* 0x00000000fffff984 */ /* 0x000fe20000000800 */
[----:B------:R2:W-:Y:S01]  /*2e30*/  @!P0 LDGSTS.E.BYPASS.LTC128B.128 [R233+0xe000], desc[UR4][R6.64] ;  /* 0x0e00000006e98fae */ /* 0x0005e2000b981a04 */
[----:B------:R-:W-:Y:S02]  /*2e40*/  @!P6 LEA R18, P0, R82, R4, 0x8 ;  /* 0x000000045212e211 */ /* 0x000fe400078040ff */
[-C--:B------:R-:W-:Y:S02]  /*2e50*/  ISETP.GE.AND P2, PT, R26, R0.reuse, PT ;  /* 0x000000001a00720c */ /* 0x080fe40003f46270 */
[----:B------:R-:W-:Y:S02]  /*2e60*/  @!P6 LEA.HI.X R19, R82, R5, R83, 0x8, P0 ;  /* 0x000000055213e211 */ /* 0x000fe400000f4453 */
[----:B------:R-:W-:Y:S02]  /*2e70*/  LOP3.LUT R2, R23, 0x1c0, RZ, 0xc0, !PT ;  /* 0x000001c017027812 */ /* 0x000fe400078ec0ff */
[----:B------:R-:W-:Y:S01]  /*2e80*/  ISETP.GE.AND P0, PT, R38, R0, PT ;  /* 0x000000002600720c */ /* 0x000fe20003f06270 */
[----:B------:R-:W-:Y:S01]  /*2e90*/  @!P5 IMAD R14, R83, 0x120, RZ ;  /* 0x00000120530ed824 */ /* 0x000fe200078e02ff */
[----:B------:R-:W-:Y:S01]  /*2ea0*/  LOP3.LUT R2, R2, 0x8, R232, 0xf8, !PT ;  /* 0x0000000802027812 */ /* 0x000fe200078ef8e8 */
[----:B-1----:R-:W-:-:S02]  /*2eb0*/  @!P4 IMAD.MOV.U32 R8, RZ, RZ, R4 ;  /* 0x000000ffff08c224 */ /* 0x002fc400078e0004 */
[----:B------:R-:W-:Y:S01]  /*2ec0*/  @!P4 IMAD.MOV.U32 R9, RZ, RZ, R5 ;  /* 0x000000ffff09c224 */ /* 0x000fe200078e0005 */
[----:B------:R-:W-:Y:S01]  /*2ed0*/  ISETP.GE.AND P1, PT, R27, R0, PT ;  /* 0x000000001b00720c */ /* 0x000fe20003f26270 */
[----:B------:R-:W-:Y:S01]  /*2ee0*/  @!P4 IMAD R10, R83, 0x140, RZ ;  /* 0x00000140530ac824 */ /* 0x000fe200078e02ff */
[----:B------:R-:W-:Y:S01]  /*2ef0*/  LOP3.LUT R0, R23, 0x400, RZ, 0xc0, !PT ;  /* 0x0000040017007812 */ /* 0x000fe200078ec0ff */
[----:B------:R-:W-:-:S04]  /*2f00*/  @!P4 IMAD.WIDE.U32 R8, R82, 0x140, R8 ;  /* 0x000001405208c825 */ /* 0x000fc800078e0008 */
[----:B--2---:R-:W-:Y:S02]  /*2f10*/  @!P5 IMAD.MOV.U32 R6, RZ, RZ, R4 ;  /* 0x000000ffff06d224 */ /* 0x004fe400078e0004 */
[----:B------:R-:W-:Y:S02]  /*2f20*/  @!P5 IMAD.MOV.U32 R7, RZ, RZ, R5 ;  /* 0x000000ffff07d224 */ /* 0x000fe400078e0005 */
[----:B------:R-:W-:Y:S01]  /*2f30*/  @!P5 IMAD.WIDE.U32 R6, R82, 0x120, R6 ;  /* 0x000001205206d825 */ /* 0x000fe200078e0006 */
[----:B------:R-:W-:-:S03]  /*2f40*/  LOP3.LUT R2, R2, R229, RZ, 0x3c, !PT ;  /* 0x000000e502027212 */ /* 0x000fc600078e3cff */
[----:B------:R-:W-:Y:S02]  /*2f50*/  @!P5 IMAD.IADD R15, R7, 0x1, R14 ;  /* 0x00000001070fd824 */ /* 0x000fe400078e020e */
[----:B------:R-:W-:Y:S02]  /*2f60*/  @!P5 IMAD.MOV.U32 R14, RZ, RZ, R6 ;  /* 0x000000ffff0ed224 */ /* 0x000fe400078e0006 */
[----:B------:R-:W-:Y:S02]  /*2f70*/  @!P3 IMAD.MOV.U32 R6, RZ, RZ, R4 ;  /* 0x000000ffff06b224 */ /* 0x000fe400078e0004 */
[----:B------:R-:W-:Y:S02]  /*2f80*/  @!P3 IMAD.MOV.U32 R7, RZ, RZ, R5 ;  /* 0x000000ffff07b224 */ /* 0x000fe400078e0005 */
[----:B------:R-:W-:Y:S02]  /*2f90*/  @!P4 IMAD.IADD R9, R9, 0x1, R10 ;  /* 0x000000010909c824 */ /* 0x000fe400078e020a */
[----:B------:R-:W-:-:S02]  /*2fa0*/  @!P2 IMAD.MOV.U32 R10, RZ, RZ, R4 ;  /* 0x000000ffff0aa224 */ /* 0x000fc400078e0004 */
[--C-:B------:R-:W-:Y:S02]  /*2fb0*/  @!P2 IMAD.MOV.U32 R11, RZ, RZ, R5.reuse ;  /* 0x000000ffff0ba224 */ /* 0x100fe400078e0005 */
[----:B------:R-:W-:Y:S02]  /*2fc0*/  IMAD R2, R2, 0x2, R0 ;  /* 0x0000000202027824 */ /* 0x000fe400078e0200 */
[----:B------:R-:W-:Y:S02]  /*2fd0*/  @!P0 IMAD.MOV.U32 R16, RZ, RZ, R4 ;  /* 0x000000ffff108224 */ /* 0x000fe400078e0004 */
[----:B------:R-:W-:Y:S01]  /*2fe0*/  @!P0 IMAD.MOV.U32 R17, RZ, RZ, R5 ;  /* 0x000000ffff118224 */ /* 0x000fe200078e0005 */
[----:B------:R-:W-:Y:S01]  /*2ff0*/  SHF.R.U32.HI R184, RZ, 0x1, R232 ;  /* 0x00000001ffb87819 */ /* 0x000fe200000116e8 */
[----:B------:R-:W-:Y:S02]  /*3000*/  @!P3 IMAD R0, R83, 0x160, RZ ;  /* 0x000001605300b824 */ /* 0x000fe400078e02ff */
[----:B------:R-:W-:-:S04]  /*3010*/  @!P3 IMAD.WIDE.U32 R6, R82, 0x160, R6 ;  /* 0x000001605206b825 */ /* 0x000fc800078e0006 */
[----:B------:R-:W-:Y:S02]  /*3020*/  @!P2 IMAD R20, R83, 0x180, RZ ;  /* 0x000001805314a824 */ /* 0x000fe400078e02ff */
[----:B------:R-:W-:-:S04]  /*3030*/  @!P2 IMAD.WIDE.U32 R10, R82, 0x180, R10 ;  /* 0x00000180520aa825 */ /* 0x000fc800078e000a */
[----:B------:R-:W-:Y:S02]  /*3040*/  @!P0 IMAD R22, R83, 0x1c0, RZ ;  /* 0x000001c053168824 */ /* 0x000fe400078e02ff */
[----:B------:R-:W-:-:S04]  /*3050*/  @!P0 IMAD.WIDE.U32 R16, R82, 0x1c0, R16 ;  /* 0x000001c052108825 */ /* 0x000fc800078e0010 */
[----:B------:R-:W-:Y:S01]  /*3060*/  @!P3 IMAD.IADD R7, R7, 0x1, R0 ;  /* 0x000000010707b824 */ /* 0x000fe200078e0200 */
[----:B------:R-:W-:Y:S01]  /*3070*/  LOP3.LUT R0, R184, 0x8, RZ, 0xc0, !PT ;  /* 0x00000008b8007812 */ /* 0x000fe200078ec0ff */
[----:B------:R-:W-:Y:S02]  /*3080*/  @!P1 IMAD.MOV.U32 R13, RZ, RZ, R5 ;  /* 0x000000ffff0d9224 */ /* 0x000fe400078e0005 */
[----:B------:R-:W-:Y:S02]  /*3090*/  @!P1 IMAD.MOV.U32 R12, RZ, RZ, R4 ;  /* 0x000000ffff0c9224 */ /* 0x000fe400078e0004 */
[----:B------:R-:W-:Y:S02]  /*30a0*/  @!P2 IMAD.IADD R5, R11, 0x1, R20 ;  /* 0x000000010b05a824 */ /* 0x000fe400078e0214 */
[----:B------:R-:W-:Y:S02]  /*30b0*/  @!P0 IMAD.IADD R11, R17, 0x1, R22 ;  /* 0x00000001110b8824 */ /* 0x000fe400078e0216 */
[----:B------:R-:W-:Y:S01]  /*30c0*/  @!P2 IMAD.MOV.U32 R4, RZ, RZ, R10 ;  /* 0x000000ffff04a224 */ /* 0x000fe200078e000a */
[----:B------:R-:W-:Y:S01]  /*30d0*/  LOP3.LUT R234, R23, 0x200, RZ, 0xc0, !PT ;  /* 0x0000020017ea7812 */ /* 0x000fe200078ec0ff */
[----:B------:R-:W-:Y:S01]  /*30e0*/  @!P0 IMAD.MOV.U32 R10, RZ, RZ, R16 ;  /* 0x000000ffff0a8224 */ /* 0x000fe200078e0010 */
[----:B------:R-:W-:Y:S01]  /*30f0*/  LOP3.LUT R16, R0, 0x1c0, R23, 0xf8, !PT ;  /* 0x000001c000107812 */ /* 0x000fe200078ef817 */
[----:B------:R-:W-:Y:S01]  /*3100*/  IMAD.SHL.U32 R17, R232, 0x20, RZ ;  /* 0x00000020e8117824 */ /* 0x000fe200078e00ff */
[----:B------:R-:W-:Y:S02]  /*3110*/  @P6 STS.128 [R233+0xe800], RZ ;  /* 0x00e800ffe9006388 */ /* 0x000fe40000000c00 */
[----:B------:R-:W-:-:S02]  /*3120*/  LOP3.LUT R228, R16, R229, RZ, 0x3c, !PT ;  /* 0x000000e510e47212 */ /* 0x000fc400078e3cff */
[----:B------:R-:W-:Y:S01]  /*3130*/  LOP3.LUT R0, R234, 0x7c00, R17, 0xf8, !PT ;  /* 0x00007c00ea007812 */ /* 0x000fe200078ef811 */
[----:B------:R-:W-:Y:S01]  /*3140*/  @!PT LDS RZ, [RZ] ;  /* 0x00000000fffff984 */ /* 0x000fe20000000800 */
[----:B------:R-:W-:Y:S01]  /*3150*/  @!PT LDS RZ, [RZ] ;  /* 0x00000000fffff984 */ /* 0x000fe20000000800 */
[----:B------:R-:W-:Y:S01]  /*3160*/  @!PT LDS RZ, [RZ] ;  /* 0x00000000fffff984 */ /* 0x000fe20000000800 */
[----:B------:R-:W-:Y:S01]  /*3170*/  @!P6 LDGSTS.E.BYPASS.LTC128B.128 [R233+0xe800], desc[UR4][R18.64] ;  /* 0x0e80000012e9efae */ /* 0x000fe2000b981a04 */
[----:B------:R-:W-:Y:S02]  /*3180*/  @!P1 IMAD R21, R83, 0x1a0, RZ ;  /* 0x000001a053159824 */ /* 0x000fe400078e02ff */
[----:B------:R-:W-:Y:S01]  /*3190*/  @!P1 IMAD.WIDE.U32 R12, R82, 0x1a0, R12 ;  /* 0x000001a0520c9825 */ /* 0x000fe200078e000c */
[----:B------:R-:W-:Y:S01]  /*31a0*/  @P5 STS.128 [R233+0xf000], RZ ;  /* 0x00f000ffe9005388 */ /* 0x000fe20000000c00 */
[----:B------:R-:W-:-:S03]  /*31b0*/  LOP3.LUT R0, R0, R228, RZ, 0xfc, !PT ;  /* 0x000000e400007212 */ /* 0x000fc600078efcff */
[----:B------:R-:W-:Y:S01]  /*31c0*/  @!PT LDS RZ, [RZ] ;  /* 0x00000000fffff984 */ /* 0x000fe20000000800 */
[----:B------:R-:W-:Y:S01]  /*31d0*/  @!PT LDS RZ, [RZ] ;  /* 0x00000000fffff984 */ /* 0x000fe20000000800 */
[----:B------:R-:W-:Y:S01]  /*31e0*/  @!PT LDS RZ, [RZ] ;  /* 0x00000000fffff984 */ /* 0x000fe20000000800 */
[----:B------:R-:W-:Y:S01]  /*31f0*/  @!P5 LDGSTS.E.BYPASS.LTC128B.128 [R233+0xf000], desc[UR4][R14.64] ;  /* 0x0f0000000ee9dfae */ /* 0x000fe2000b981a04 */
[----:B------:R-:W-:-:S03]  /*3200*/  @!P1 IMAD.IADD R13, R13, 0x1, R21 ;  /* 0x000000010d0d9824 */ /* 0x000fc600078e0215 */
[----:B------:R-:W-:Y:S04]  /*3210*/  @P4 STS.128 [R233+0xf800], RZ ;  /* 0x00f800ffe9004388 */ /* 0x000fe80000000c00 */
[----:B------:R-:W-:Y:S01]  /*3220*/  @!PT LDS RZ, [RZ] ;  /* 0x00000000fffff984 */ /* 0x000fe20000000800 */
[----:B------:R-:W-:Y:S01]  /*3230*/  @!PT LDS RZ, [RZ] ;  /* 0x00000000fffff984 */ /* 0x000fe20000000800 */
[----:B------:R-:W-:Y:S01]  /*3240*/  @!PT LDS RZ, [RZ] ;  /* 0x00000000fffff984 */ /* 0x000fe20000000800 */
[----:B------:R-:W-:Y:S01]  /*3250*/  @!P4 LDGSTS.E.BYPASS.LTC128B.128 [R233+0xf800], desc[UR4][R8.64] ;  /* 0x0f80000008e9cfae */ /* 0x000fe2000b981a04 */
[----:B------:R-:W-:-:S03]  /*3260*/  IMAD R231, R0, 0x2, R230 ;  /* 0x0000000200e77824 */ /* 0x000fc600078e02e6 */
[----:B------:R-:W-:Y:S01]  /*3270*/  @P3 STS.128 [R233+0x10000], RZ ;  /* 0x010000ffe9003388 */ /* 0x000fe20000000c00 */
[----:B------:R-:W-:-:S03]  /*3280*/  IMAD.IADD R171, R230, 0x1, R2 ;  /* 0x00000001e6ab7824 */ /* 0x000fc600078e0202 */
[----:B------:R-:W-:Y:S01]  /*3290*/  @!PT LDS RZ, [RZ] ;  /* 0x00000000fffff984 */ /* 0x000fe20000000800 */
[----:B------:R-:W-:Y:S01]  /*32a0*/  @!PT LDS RZ, [RZ] ;  /* 0x00000000fffff984 */ /* 0x000fe20000000800 */
[----:B------:R-:W-:Y:S01]  /*32b0*/  @!PT LDS RZ, [RZ] ;  /* 0x00000000fffff984 */ /* 0x000fe20000000800 */
[----:B------:R-:W-:Y:S04]  /*32c0*/  @!P3 LDGSTS.E.BYPASS.LTC128B.128 [R233+0x10000], desc[UR4][R6.64] ;  /* 0x1000000006e9bfae */ /* 0x000fe8000b981a04 */
[----:B------:R-:W-:Y:S04]  /*32d0*/  @P2 STS.128 [R233+0x10800], RZ ;  /* 0x010800ffe9002388 */ /* 0x000fe80000000c00 */
[----:B------:R-:W-:Y:S01]  /*32e0*/  @!PT LDS RZ, [RZ] ;  /* 0x00000000fffff984 */ /* 0x000fe20000000800 */
[----:B------:R-:W-:Y:S01]  /*32f0*/  @!PT LDS RZ, [RZ] ;  /* 0x00000000fffff984 */ /* 0x000fe20000000800 */
[----:B------:R-:W-:Y:S01]  /*3300*/  @!PT LDS RZ, [RZ] ;  /* 0x00000000fffff984 */ /* 0x000fe20000000800 */
[----:B------:R1:W-:Y:S04]  /*3310*/  @!P2 LDGSTS.E.BYPASS.LTC128B.128 [R233+0x10800], desc[UR4][R4.64] ;  /* 0x1080000004e9afae */ /* 0x0003e8000b981a04 */
        /* <DEDUP_REMOVED lines=10> */
[----:B------:R-:W-:Y:S04]  /*33c0*/  LDSM.16.M88.4 R24, [R171+0x2800] ;  /* 0x00280000ab18783b */ /* 0x000fe80000000200 */
[----:B------:R-:W-:Y:S04]  /*33d0*/  LDSM.16.M88.4 R28, [R171+0x2000] ;  /* 0x00200000ab1c783b */ /* 0x000fe80000000200 */
[----:B-1----:R-:W1:Y:S04]  /*33e0*/  LDSM.16.M88.4 R4, [R231] ;  /* 0x00000000e704783b */ /* 0x002e680000000200 */
[----:B------:R-:W4:Y:S04]  /*33f0*/  LDSM.16.M88.4 R20, [R171+0x3000] ;  /* 0x00300000ab14783b */ /* 0x000f280000000200 */
[----:B------:R-:W5:Y:S04]  /*3400*/  LDSM.16.M88.4 R16, [R171+0x3800] ;  /* 0x00380000ab10783b */ /* 0x000f680000000200 */
[----:B--2---:R-:W-:Y:S04]  /*3410*/  LDSM.16.M88.4 R12, [R171+0x4000] ;  /* 0x00400000ab0c783b */ /* 0x004fe80000000200 */
[----:B---3--:R-:W2:Y:S04]  /*3420*/  LDSM.16.M88.4 R8, [R171+0x4800] ;  /* 0x00480000ab08783b */ /* 0x008ea80000000200 */
[----:B------:R-:W-:Y:S04]  /*3430*/  LDSM.16.M88.4 R32, [R171+0x7000] ;  /* 0x00700000ab20783b */ /* 0x000fe80000000200 */
[----:B------:R-:W-:Y:S04]  /*3440*/  LDSM.16.M88.4 R48, [R171+0x5800] ;  /* 0x00580000ab30783b */ /* 0x000fe80000000200 */
[----:B------:R-:W-:Y:S04]  /*3450*/  LDSM.16.M88.4 R44, [R171+0x6000] ;  /* 0x00600000ab2c783b */ /* 0x000fe80000000200 */
[----:B------:R-:W-:Y:S04]  /*3460*/  LDSM.16.M88.4 R40, [R171+0x5000] ;  /* 0x00500000ab28783b */ /* 0x000fe80000000200 */
[----:B------:R-:W-:Y:S01]  /*3470*/  LDSM.16.M88.4 R36, [R171+0x6800] ;  /* 0x00680000ab24783b */ /* 0x000fe20000000200 */
[C---:B-1----:R-:W-:Y:S01]  /*3480*/  HMMA.16816.F32.BF16 R92, R4.reuse, R24, RZ ;  /* 0x00000018045c723c */ /* 0x042fe200000418ff */
[----:B------:R-:W-:Y:S01]  /*3490*/  R2P PR, R232, 0x6 ;  /* 0x00000006e8007804 */ /* 0x000fe20000000000 */
[----:B------:R-:W-:Y:S01]  /*34a0*/  IMAD.MOV.U32 R137, RZ, RZ, 0x20 ;  /* 0x00000020ff897424 */ /* 0x000fe200078e00ff */
[----:B------:R-:W0:Y:S05]  /*34b0*/  LDGDEPBAR ;  /* 0x00000000000079af */ /* 0x000e2a0000000000 */
[C---:B------:R-:W-:Y:S01]  /*34c0*/  HMMA.16816.F32.BF16 R148, R4.reuse, R26, RZ ;  /* 0x0000001a0494723c */ /* 0x040fe200000418ff */
[----:B------:R-:W1:Y:S07]  /*34d0*/  LDSM.16.M88.4 R24, [R171+0x8000] ;  /* 0x00800000ab18783b */ /* 0x000e6e0000000200 */
[C---:B------:R-:W-:Y:S08]  /*34e0*/  HMMA.16816.F32.BF16 R96, R4.reuse, R28, RZ ;  /* 0x0000001c0460723c */ /* 0x040ff000000418ff */
[C---:B------:R-:W-:Y:S01]  /*34f0*/  HMMA.16816.F32.BF16 R104, R4.reuse, R30, RZ ;  /* 0x0000001e0468723c */ /* 0x040fe200000418ff */
[----:B------:R-:W3:Y:S07]  /*3500*/  LDSM.16.M88.4 R28, [R171+0x7800] ;  /* 0x00780000ab1c783b */ /* 0x000eee0000000200 */
[C---:B----4-:R-:W-:Y:S08]  /*3510*/  HMMA.16816.F32.BF16 R156, R4.reuse, R20, RZ ;  /* 0x00000014049c723c */ /* 0x050ff000000418ff */
[C---:B------:R-:W-:Y:S01]  /*3520*/  HMMA.16816.F32.BF16 R144, R4.reuse, R22, RZ ;  /* 0x000000160490723c */ /* 0x040fe200000418ff */
[----:B------:R-:W4:Y:S07]  /*3530*/  LDSM.16.M88.4 R20, [R171+0x8800] ;  /* 0x00880000ab14783b */ /* 0x000f2e0000000200 */
[C---:B-----5:R-:W-:Y:S08]  /*3540*/  HMMA.16816.F32.BF16 R152, R4.reuse, R16, RZ ;  /* 0x000000100498723c */ /* 0x060ff000000418ff */
[C---:B------:R-:W-:Y:S01]  /*3550*/  HMMA.16816.F32.BF16 R140, R4.reuse, R18, RZ ;  /* 0x00000012048c723c */ /* 0x040fe200000418ff */
[----:B------:R-:W5:Y:S07]  /*3560*/  LDSM.16.M88.4 R16, [R171+0x9000] ;  /* 0x00900000ab10783b */ /* 0x000f6e0000000200 */
[C---:B--2---:R-:W-:Y:S08]  /*3570*/  HMMA.16816.F32.BF16 R124, R4.reuse, R8, RZ ;  /* 0x00000008047c723c */ /* 0x044ff000000418ff */
[----:B------:R-:W-:Y:S01]  /*3580*/  HMMA.16816.F32.BF16 R116, R4, R10, RZ ;  /* 0x0000000a0474723c */ /* 0x000fe200000418ff */
[----:B------:R-:W2:Y:S01]  /*3590*/  LDSM.16.M88.4 R8, [R171+0x9800] ;  /* 0x00980000ab08783b */ /* 0x000ea20000000200 */
[----:B------:R-:W-:-:S05]  /*35a0*/  SEL R137, R137, 0xffffffe0, !P1 ;  /* 0xffffffe089897807 */ /* 0x000fca0004800000 */
[--C-:B------:R-:W-:Y:S02]  /*35b0*/  IMAD.IADD R2, R231, 0x1, R137.reuse ;  /* 0x00000001e7027824 */ /* 0x100fe400078e0289 */
[----:B------:R-:W-:Y:S01]  /*35c0*/  IMAD.IADD R0, R171, 0x1, R137 ;  /* 0x00000001ab007824 */ /* 0x000fe200078e0289 */
[C---:B------:R-:W-:Y:S08]  /*35d0*/  HMMA.16816.F32.BF16 R132, R4.reuse, R12, RZ ;  /* 0x0000000c0484723c */ /* 0x040ff000000418ff */
[C---:B------:R-:W-:Y:S01]  /*35e0*/  HMMA.16816.F32.BF16 R128, R4.reuse, R14, RZ ;  /* 0x0000000e0480723c */ /* 0x040fe200000418ff */
[----:B------:R-:W-:Y:S07]  /*35f0*/  LDSM.16.M88.4 R12, [R2] ;  /* 0x00000000020c783b */ /* 0x000fee0000000200 */
[C---:B-1----:R-:W-:Y:S08]  /*3600*/  HMMA.16816.F32.BF16 R72, R4.reuse, R24, RZ ;  /* 0x000000180448723c */ /* 0x042ff000000418ff */
[C---:B------:R-:W-:Y:S01]  /*3610*/  HMMA.16816.F32.BF16 R160, R4.reuse, R26, RZ ;  /* 0x0000001a04a0723c */ /* 0x040fe200000418ff */
[----:B------:R-:W1:Y:S07]  /*3620*/  LDSM.16.M88.4 R24, [R0+0x4800] ;  /* 0x004800000018783b */ /* 0x000e6e0000000200 */
[C---:B------:R-:W-:Y:S08]  /*3630*/  HMMA.16816.F32.BF16 R56, R4.reuse, R32, RZ ;  /* 0x000000200438723c */ /* 0x040ff000000418ff */
[C---:B------:R-:W-:Y:S01]  /*3640*/  HMMA.16816.F32.BF16 R64, R4.reuse, R34, RZ ;  /* 0x000000220440723c */ /* 0x040fe200000418ff */
[----:B------:R-:W1:Y:S07]  /*3650*/  LDSM.16.M88.4 R32, [R0+0x3800] ;  /* 0x003800000020783b */ /* 0x000e6e0000000200 */
[C---:B---3--:R-:W-:Y:S08]  /*3660*/  HMMA.16816.F32.BF16 R52, R4.reuse, R28, RZ ;  /* 0x0000001c0434723c */ /* 0x048ff000000418ff */
[C---:B------:R-:W-:Y:S01]  /*3670*/  HMMA.16816.F32.BF16 R60, R4.reuse, R30, RZ ;  /* 0x0000001e043c723c */ /* 0x040fe200000418ff */
[----:B------:R-:W3:Y:S07]  /*3680*/  LDSM.16.M88.4 R28, [R0+0x4000] ;  /* 0x00400000001c783b */ /* 0x000eee0000000200 */
[C---:B----4-:R-:W-:Y:S08]  /*3690*/  HMMA.16816.F32.BF16 R164, R4.reuse, R20, RZ ;  /* 0x0000001404a4723c */ /* 0x050ff000000418ff */
[C---:B------:R-:W-:Y:S01]  /*36a0*/  HMMA.16816.F32.BF16 R172, R4.reuse, R22, RZ ;  /* 0x0000001604ac723c */ /* 0x040fe200000418ff */
[----:B------:R-:W4:Y:S07]  /*36b0*/  LDSM.16.M88.4 R20, [R0+0x5000] ;  /* 0x005000000014783b */ /* 0x000f2e0000000200 */
[C---:B------:R-:W-:Y:S08]  /*36c0*/  HMMA.16816.F32.BF16 R108, R4.reuse, R48, RZ ;  /* 0x00000030046c723c */ /* 0x040ff000000418ff */
[C---:B------:R-:W-:Y:S01]  /*36d0*/  HMMA.16816.F32.BF16 R100, R4.reuse, R50, RZ ;  /* 0x000000320464723c */ /* 0x040fe200000418ff */
[----:B------:R-:W4:Y:S07]  /*36e0*/  LDSM.16.M88.4 R48, [R0+0x2000] ;  /* 0x002000000030783b */ /* 0x000f2e0000000200 */
[C---:B------:R-:W-:Y:S08]  /*36f0*/  HMMA.16816.F32.BF16 R88, R4.reuse, R44, RZ ;  /* 0x0000002c0458723c */ /* 0x040ff000000418ff */
[C---:B------:R-:W-:Y:S01]  /*3700*/  HMMA.16816.F32.BF16 R84, R4.reuse, R46, RZ ;  /* 0x0000002e0454723c */ /* 0x040fe200000418ff */
[----:B------:R-:W4:Y:S07]  /*3710*/  LDSM.16.M88.4 R44, [R0+0x2800] ;  /* 0x00280000002c783b */ /* 0x000f2e0000000200 */
[C---:B------:R-:W-:Y:S08]  /*3720*/  HMMA.16816.F32.BF16 R120, R4.reuse, R40, RZ ;  /* 0x000000280478723c */ /* 0x040ff000000418ff */
[C---:B------:R-:W-:Y:S01]  /*3730*/  HMMA.16816.F32.BF16 R112, R4.reuse, R42, RZ ;  /* 0x0000002a0470723c */ /* 0x040fe200000418ff */
[----:B------:R-:W-:Y:S07]  /*3740*/  LDSM.16.M88.4 R40, [R0+0x3000] ;  /* 0x003000000028783b */ /* 0x000fee0000000200 */
[C---:B------:R-:W-:Y:S08]  /*3750*/  HMMA.16816.F32.BF16 R76, R4.reuse, R36, RZ ;  /* 0x00000024044c723c */ /* 0x040ff000000418ff */
[C---:B------:R-:W-:Y:S01]  /*3760*/  HMMA.16816.F32.BF16 R68, R4.reuse, R38, RZ ;  /* 0x000000260444723c */ /* 0x040fe200000418ff */
[----:B------:R-:W-:Y:S07]  /*3770*/  LDSM.16.M88.4 R36, [R0+0x7000] ;  /* 0x007000000024783b */ /* 0x000fee0000000200 */
[C---:B-----5:R-:W-:Y:S08]  /*3780*/  HMMA.16816.F32.BF16 R176, R4.reuse, R16, RZ ;  /* 0x0000001004b0723c */ /* 0x060ff000000418ff */
[C---:B------:R-:W-:Y:S01]  /*3790*/  HMMA.16816.F32.BF16 R180, R4.reuse, R18, RZ ;  /* 0x0000001204b4723c */ /* 0x040fe200000418ff */
[----:B------:R-:W-:Y:S07]  /*37a0*/  LDSM.16.M88.4 R16, [R0+0x5800] ;  /* 0x005800000010783b */ /* 0x000fee0000000200 */
[C---:B--2---:R-:W-:Y:S08]  /*37b0*/  HMMA.16816.F32.BF16 R192, R4.reuse, R8, RZ ;  /* 0x0000000804c0723c */ /* 0x044ff000000418ff */
[----:B------:R-:W-:Y:S01]  /*37c0*/  HMMA.16816.F32.BF16 R196, R4, R10, RZ ;  /* 0x0000000a04c4723c */ /* 0x000fe200000418ff */
[----:B------:R-:W2:Y:S04]  /*37d0*/  LDSM.16.M88.4 R4, [R0+0x6800] ;  /* 0x006800000004783b */ /* 0x000ea80000000200 */
[----:B------:R-:W5:Y:S03]  /*37e0*/  LDSM.16.M88.4 R8, [R0+0x6000] ;  /* 0x006000000008783b */ /* 0x000f660000000200 */
[C---:B-1----:R-:W-:Y:S08]  /*37f0*/  HMMA.16816.F32.BF16 R208, R12.reuse, R24, R124 ;  /* 0x000000180cd0723c */ /* 0x042ff0000004187c */
[C---:B------:R-:W-:Y:S08]  /*3800*/  HMMA.16816.F32.BF16 R24, R12.reuse, R26, R116 ;  /* 0x0000001a0c18723c */ /* 0x040ff00000041874 */
[C---:B------:R-:W-:Y:S08]  /*3810*/  HMMA.16816.F32.BF16 R200, R12.reuse, R32, R152 ;  /* 0x000000200cc8723c */ /* 0x040ff00000041898 */
[C---:B---3--:R-:W-:Y:S08]  /*3820*/  HMMA.16816.F32.BF16 R152, R12.reuse, R28, R132 ;  /* 0x0000001c0c98723c */ /* 0x048ff00000041884 */
[----:B------:R-:W-:Y:S01]  /*3830*/  HMMA.16816.F32.BF16 R212, R12, R30, R128 ;  /* 0x0000001e0cd4723c */ /* 0x000fe20000041880 */
[----:B------:R-:W-:-:S02]  /*3840*/  IMAD.MOV.U32 R119, RZ, RZ, R24 ;  /* 0x000000ffff777224 */ /* 0x000fc400078e0018 */
[----:B------:R-:W-:-:S05]  /*3850*/  IMAD.MOV.U32 R118, RZ, RZ, R25 ;  /* 0x000000ffff767224 */ /* 0x000fca00078e0019 */
[C---:B----4-:R-:W-:Y:S01]  /*3860*/  HMMA.16816.F32.BF16 R28, R12.reuse, R20, R120 ;  /* 0x000000140c1c723c */ /* 0x050fe20000041878 */
[----:B------:R-:W-:Y:S02]  /*3870*/  IMAD.MOV.U32 R117, RZ, RZ, R26 ;  /* 0x000000ffff757224 */ /* 0x000fe400078e001a */
[----:B------:R-:W-:Y:S02]  /*3880*/  IMAD.MOV.U32 R116, RZ, RZ, R27 ;  /* 0x000000ffff747224 */ /* 0x000fe400078e001b */
[----:B------:R-:W1:Y:S03]  /*3890*/  LDSM.16.M88.4 R24, [R0+0x8000] ;  /* 0x008000000018783b */ /* 0x000e660000000200 */
[C---:B------:R-:W-:Y:S08]  /*38a0*/  HMMA.16816.F32.BF16 R20, R12.reuse, R22, R112 ;  /* 0x000000160c14723c */ /* 0x040ff00000041870 */
[C---:B------:R-:W-:Y:S08]  /*38b0*/  HMMA.16816.F32.BF16 R188, R12.reuse, R48, R96 ;  /* 0x000000300cbc723c */ /* 0x040ff00000041860 */
[----:B------:R-:W-:Y:S01]  /*38c0*/  HMMA.16816.F32.BF16 R96, R12, R44, R92 ;  /* 0x0000002c0c60723c */ /* 0x000fe2000004185c */
[----:B------:R-:W-:-:S02]  /*38d0*/  IMAD.MOV.U32 R45, RZ, RZ, R210 ;  /* 0x000000ffff2d7224 */ /* 0x000fc400078e00d2 */
[----:B------:R-:W-:-:S05]  /*38e0*/  IMAD.MOV.U32 R44, RZ, RZ, R211 ;  /* 0x000000ffff2c7224 */ /* 0x000fca00078e00d3 */
[----:B------:R-:W-:Y:S01]  /*38f0*/  HMMA.16816.F32.BF16 R148, R12, R46, R148 ;  /* 0x0000002e0c94723c */ /* 0x000fe20000041894 */
[----:B------:R-:W-:Y:S02]  /*3900*/  IMAD.MOV.U32 R47, RZ, RZ, R208 ;  /* 0x000000ffff2f7224 */ /* 0x000fe400078e00d0 */
[----:B------:R-:W-:-:S05]  /*3910*/  IMAD.MOV.U32 R46, RZ, RZ, R209 ;  /* 0x000000ffff2e7224 */ /* 0x000fca00078e00d1 */
[C---:B--2---:R-:W-:Y:S08]  /*3920*/  HMMA.16816.F32.BF16 R216, R12.reuse, R4, R76 ;  /* 0x000000040cd8723c */ /* 0x044ff0000004184c */
[----:B------:R-:W-:Y:S01]  /*3930*/  HMMA.16816.F32.BF16 R208, R12, R6, R68 ;  /* 0x000000060cd0723c */ /* 0x000fe20000041844 */
[----:B------:R-:W2:Y:S01]  /*3940*/  LDSM.16.M88.4 R4, [R0+0x8800] ;  /* 0x008800000004783b */ /* 0x000ea20000000200 */
[----:B------:R-:W-:-:S02]  /*3950*/  IMAD.MOV.U32 R135, RZ, RZ, R20 ;  /* 0x000000ffff877224 */ /* 0x000fc400078e0014 */
[----:B------:R-:W-:Y:S02]  /*3960*/  IMAD.MOV.U32 R134, RZ, RZ, R21 ;  /* 0x000000ffff867224 */ /* 0x000fe400078e0015 */
[----:B------:R-:W-:Y:S02]  /*3970*/  IMAD.MOV.U32 R133, RZ, RZ, R22 ;  /* 0x000000ffff857224 */ /* 0x000fe400078e0016 */
[----:B------:R-:W-:Y:S02]  /*3980*/  IMAD.MOV.U32 R132, RZ, RZ, R23 ;  /* 0x000000ffff847224 */ /* 0x000fe400078e0017 */
[----:B------:R-:W-:Y:S01]  /*3990*/  HMMA.16816.F32.BF16 R20, R12, R16, R108 ;  /* 0x000000100c14723c */ /* 0x000fe2000004186c */
[----:B------:R-:W-:Y:S02]  /*39a0*/  IMAD.MOV.U32 R138, RZ, RZ, 0x40 ;  /* 0x00000040ff8a7424 */ /* 0x000fe400078e00ff */
[----:B------:R-:W-:-:S03]  /*39b0*/  IMAD.MOV.U32 R127, RZ, RZ, R28 ;  /* 0x000000ffff7f7224 */ /* 0x000fc600078e001c */
[----:B------:R-:W-:Y:S02]  /*39c0*/  SEL R138, R138, 0xffffffc0, !P2 ;  /* 0xffffffc08a8a7807 */ /* 0x000fe40005000000 */
[----:B------:R-:W-:Y:S01]  /*39d0*/  HMMA.16816.F32.BF16 R156, R12, R40, R156 ;  /* 0x000000280c9c723c */ /* 0x000fe2000004189c */
[----:B------:R-:W-:Y:S02]  /*39e0*/  IMAD.MOV.U32 R126, RZ, RZ, R29 ;  /* 0x000000ffff7e7224 */ /* 0x000fe400078e001d */
[----:B------:R-:W-:-:S05]  /*39f0*/  IMAD.MOV.U32 R125, RZ, RZ, R30 ;  /* 0x000000ffff7d7224 */ /* 0x000fca00078e001e */
[----:B------:R-:W-:Y:S01]  /*3a00*/  HMMA.16816.F32.BF16 R144, R12, R42, R144 ;  /* 0x0000002a0c90723c */ /* 0x000fe20000041890 */
[----:B------:R-:W3:Y:S01]  /*3a10*/  LDSM.16.M88.4 R40, [R0+0x7800] ;  /* 0x007800000028783b */ /* 0x000ee20000000200 */
[----:B------:R-:W-:Y:S02]  /*3a20*/  IMAD.MOV.U32 R124, RZ, RZ, R31 ;  /* 0x000000ffff7c7224 */ /* 0x000fe400078e001f */
[----:B------:R-:W-:Y:S01]  /*3a30*/  IMAD.MOV.U32 R109, RZ, RZ, R20 ;  /* 0x000000ffff6d7224 */ /* 0x000fe200078e0014 */
[----:B------:R-:W-:Y:S01]  /*3a40*/  LDSM.16.M88.4 R28, [R0+0x9800] ;  /* 0x00980000001c783b */ /* 0x000fe20000000200 */
[----:B------:R-:W-:Y:S02]  /*3a50*/  IMAD.MOV.U32 R108, RZ, RZ, R21 ;  /* 0x000000ffff6c7224 */ /* 0x000fe400078e0015 */
[----:B------:R-:W-:Y:S02]  /*3a60*/  IMAD.MOV.U32 R17, RZ, RZ, R22 ;  /* 0x000000ffff117224 */ /* 0x000fe400078e0016 */
[----:B------:R-:W-:-:S02]  /*3a70*/  IMAD.MOV.U32 R16, RZ, RZ, R23 ;  /* 0x000000ffff107224 */ /* 0x000fc400078e0017 */
[----:B------:R4:W3:Y:S01]  /*3a80*/  LDSM.16.M88.4 R20, [R0+0x9000] ;  /* 0x009000000014783b */ /* 0x0008e20000000200 */
[--C-:B------:R-:W-:Y:S01]  /*3a90*/  IMAD.IADD R2, R231, 0x1, R138.reuse ;  /* 0x00000001e7027824 */ /* 0x100fe200078e028a */
[C---:B------:R-:W-:Y:S08]  /*3aa0*/  HMMA.16816.F32.BF16 R48, R12.reuse, R50, R104 ;  /* 0x000000320c30723c */ /* 0x040ff00000041868 */
[C---:B------:R-:W-:Y:S08]  /*3ab0*/  HMMA.16816.F32.BF16 R244, R12.reuse, R18, R100 ;  /* 0x000000120cf4723c */ /* 0x040ff00000041864 */
[----:B-----5:R-:W-:Y:S01]  /*3ac0*/  HMMA.16816.F32.BF16 R224, R12, R8, R88 ;  /* 0x000000080ce0723c */ /* 0x020fe20000041858 */
[----:B----4-:R-:W-:-:S07]  /*3ad0*/  IMAD.IADD R0, R171, 0x1, R138 ;  /* 0x00000001ab007824 */ /* 0x010fce00078e028a */
[C---:B------:R-:W-:Y:S01]  /*3ae0*/  HMMA.16816.F32.BF16 R220, R12.reuse, R10, R84 ;  /* 0x0000000a0cdc723c */ /* 0x040fe20000041854 */
[----:B------:R-:W-:Y:S07]  /*3af0*/  LDSM.16.M88.4 R8, [R2] ;  /* 0x000000000208783b */ /* 0x000fee0000000200 */
[C---:B-1----:R-:W-:Y:S08]  /*3b00*/  HMMA.16816.F32.BF16 R104, R12.reuse, R24, R72 ;  /* 0x000000180c68723c */ /* 0x042ff00000041848 */
[C---:B------:R-:W-:Y:S01]  /*3b10*/  HMMA.16816.F32.BF16 R100, R12.reuse, R26, R160 ;  /* 0x0000001a0c64723c */ /* 0x040fe200000418a0 */
[----:B------:R-:W1:Y:S07]  /*3b20*/  LDSM.16.M88.4 R24, [R0+0x3000] ;  /* 0x003000000018783b */ /* 0x000e6e0000000200 */
[----:B--2---:R-:W-:Y:S01]  /*3b30*/  HMMA.16816.F32.BF16 R92, R12, R4, R164 ;  /* 0x000000040c5c723c */ /* 0x004fe200000418a4 */
[----:B------:R-:W-:-:S02]  /*3b40*/  IMAD.MOV.U32 R166, RZ, RZ, R17 ;  /* 0x000000ffffa67224 */ /* 0x000fc400078e0011 */
[----:B------:R-:W-:Y:S02]  /*3b50*/  IMAD.MOV.U32 R167, RZ, RZ, R16 ;  /* 0x000000ffffa77224 */ /* 0x000fe400078e0010 */
[----:B------:R-:W2:Y:S03]  /*3b60*/  LDSM.16.M88.4 R16, [R0+0x3800] ;  /* 0x003800000010783b */ /* 0x000ea60000000200 */
[C---:B------:R-:W-:Y:S01]  /*3b70*/  HMMA.16816.F32.BF16 R204, R12.reuse, R34, R140 ;  /* 0x000000220ccc723c */ /* 0x040fe2000004188c */
[----:B------:R-:W4:Y:S07]  /*3b80*/  LDSM.16.M88.4 R32, [R0+0x2800] ;  /* 0x002800000020783b */ /* 0x000f2e0000000200 */
[C---:B------:R-:W-:Y:S01]  /*3b90*/  HMMA.16816.F32.BF16 R88, R12.reuse, R6, R172 ;  /* 0x000000060c58723c */ /* 0x040fe200000418ac */
[----:B------:R-:W5:Y:S07]  /*3ba0*/  LDSM.16.M88.4 R4, [R0+0x4000] ;  /* 0x004000000004783b */ /* 0x000f6e0000000200 */
[C---:B------:R-:W-:Y:S01]  /*3bb0*/  HMMA.16816.F32.BF16 R140, R12.reuse, R36, R56 ;  /* 0x000000240c8c723c */ /* 0x040fe20000041838 */
[----:B------:R-:W-:Y:S07]  /*3bc0*/  LDSM.16.M88.4 R56, [R0+0x4800] ;  /* 0x004800000038783b */ /* 0x000fee0000000200 */
[C---:B------:R-:W-:Y:S01]  /*3bd0*/  HMMA.16816.F32.BF16 R128, R12.reuse, R38, R64 ;  /* 0x000000260c80723c */ /* 0x040fe20000041840 */
[----:B------:R-:W5:Y:S07]  /*3be0*/  LDSM.16.M88.4 R36, [R0+0x2000] ;  /* 0x002000000024783b */ /* 0x000f6e0000000200 */
[C---:B---3--:R-:W-:Y:S08]  /*3bf0*/  HMMA.16816.F32.BF16 R120, R12.reuse, R40, R52 ;  /* 0x000000280c78723c */ /* 0x048ff00000041834 */
[----:B------:R-:W-:Y:S01]  /*3c00*/  HMMA.16816.F32.BF16 R112, R12, R42, R60 ;  /* 0x0000002a0c70723c */ /* 0x000fe2000004183c */
[----:B------:R-:W3:Y:S01]  /*3c10*/  LDSM.16.M88.4 R40, [R0+0x6800] ;  /* 0x006800000028783b */ /* 0x000ee20000000200 */
[----:B------:R-:W-:-:S02]  /*3c20*/  IMAD.MOV.U32 R160, RZ, RZ, R127 ;  /* 0x000000ffffa07224 */ /* 0x000fc400078e007f */
[----:B------:R-:W-:Y:S01]  /*3c30*/  IMAD.MOV.U32 R161, RZ, RZ, R126 ;  /* 0x000000ffffa17224 */ /* 0x000fe200078e007e */
[----:B------:R-:W-:Y:S01]  /*3c40*/  LDSM.16.M88.4 R52, [R0+0x5000] ;  /* 0x005000000034783b */ /* 0x000fe20000000200 */
[----:B------:R-:W-:Y:S02]  /*3c50*/  IMAD.MOV.U32 R162, RZ, RZ, R125 ;  /* 0x000000ffffa27224 */ /* 0x000fe400078e007d */
[----:B------:R-:W-:Y:S01]  /*3c60*/  IMAD.MOV.U32 R163, RZ, RZ, R124 ;  /* 0x000000ffffa37224 */ /* 0x000fe200078e007c */
[----:B------:R-:W-:Y:S01]  /*3c70*/  HMMA.16816.F32.BF16 R84, R12, R20, R176 ;  /* 0x000000140c54723c */ /* 0x000fe200000418b0 */
[----:B------:R-:W-:Y:S02]  /*3c80*/  IMAD.MOV.U32 R172, RZ, RZ, R135 ;  /* 0x000000ffffac7224 */ /* 0x000fe400078e0087 */
[----:B------:R-:W-:Y:S02]  /*3c90*/  IMAD.MOV.U32 R173, RZ, RZ, R134 ;  /* 0x000000ffffad7224 */ /* 0x000fe400078e0086 */
[----:B------:R-:W-:-:S02]  /*3ca0*/  IMAD.MOV.U32 R174, RZ, RZ, R133 ;  /* 0x000000ffffae7224 */ /* 0x000fc400078e0085 */
[----:B------:R-:W-:Y:S01]  /*3cb0*/  IMAD.MOV.U32 R175, RZ, RZ, R132 ;  /* 0x000000ffffaf7224 */ /* 0x000fe200078e0084 */
[----:B------:R-:W-:Y:S01]  /*3cc0*/  HMMA.16816.F32.BF16 R76, R12, R22, R180 ;  /* 0x000000160c4c723c */ /* 0x000fe200000418b4 */
[----:B------:R-:W3:Y:S01]  /*3cd0*/  LDSM.16.M88.4 R20, [R0+0x8800] ;  /* 0x008800000014783b */ /* 0x000ee20000000200 */
[----:B------:R-:W-:Y:S02]  /*3ce0*/  IMAD.MOV.U32 R164, RZ, RZ, R109 ;  /* 0x000000ffffa47224 */ /* 0x000fe400078e006d */
[----:B------:R-:W-:-:S04]  /*3cf0*/  IMAD.MOV.U32 R165, RZ, RZ, R108 ;  /* 0x000000ffffa57224 */ /* 0x000fc800078e006c */
[C---:B-1----:R-:W-:Y:S08]  /*3d00*/  HMMA.16816.F32.BF16 R124, R8.reuse, R26, R144 ;  /* 0x0000001a087c723c */ /* 0x042ff00000041890 */
[C---:B--2---:R-:W-:Y:S08]  /*3d10*/  HMMA.16816.F32.BF16 R132, R8.reuse, R16, R200 ;  /* 0x000000100884723c */ /* 0x044ff000000418c8 */
[----:B------:R-:W-:Y:S01]  /*3d20*/  HMMA.16816.F32.BF16 R144, R8, R18, R204 ;  /* 0x000000120890723c */ /* 0x000fe200000418cc */
[----:B------:R-:W1:Y:S01]  /*3d30*/  LDSM.16.M88.4 R16, [R0+0x9000] ;  /* 0x009000000010783b */ /* 0x000e620000000200 */
[----:B------:R-:W-:-:S06]  /*3d40*/  IMAD.MOV.U32 R176, RZ, RZ, R119 ;  /* 0x000000ffffb07224 */ /* 0x000fcc00078e0077 */
[----:B----4-:R-:W-:Y:S01]  /*3d50*/  HMMA.16816.F32.BF16 R108, R8, R34, R148 ;  /* 0x00000022086c723c */ /* 0x010fe20000041894 */
[----:B------:R-:W-:Y:S02]  /*3d60*/  IMAD.MOV.U32 R177, RZ, RZ, R118 ;  /* 0x000000ffffb17224 */ /* 0x000fe400078e0076 */
[----:B------:R-:W-:-:S05]  /*3d70*/  IMAD.MOV.U32 R178, RZ, RZ, R117 ;  /* 0x000000ffffb27224 */ /* 0x000fca00078e0075 */
[----:B-----5:R-:W-:Y:S01]  /*3d80*/  HMMA.16816.F32.BF16 R148, R8, R4, R152 ;  /* 0x000000040894723c */ /* 0x020fe20000041898 */
[C---:B------:R-:W-:Y:S02]  /*3d90*/  IMAD.IADD R4, R137.reuse, 0x1, R2 ;  /* 0x0000000189047824 */ /* 0x040fe400078e0202 */
[----:B------:R-:W-:Y:S02]  /*3da0*/  IMAD.IADD R2, R137, 0x1, R0 ;  /* 0x0000000189027824 */ /* 0x000fe400078e0200 */
[----:B------:R-:W-:Y:S02]  /*3db0*/  IMAD.MOV.U32 R179, RZ, RZ, R116 ;  /* 0x000000ffffb37224 */ /* 0x000fe400078e0074 */
[----:B------:R-:W-:Y:S01]  /*3dc0*/  IMAD.MOV.U32 R180, RZ, RZ, R47 ;  /* 0x000000ffffb47224 */ /* 0x000fe200078e002f */
[----:B------:R-:W-:Y:S01]  /*3dd0*/  HMMA.16816.F32.BF16 R72, R12, R28, R192 ;  /* 0x0000001c0c48723c */ /* 0x000fe200000418c0 */
[----:B------:R-:W-:Y:S02]  /*3de0*/  IMAD.MOV.U32 R181, RZ, RZ, R46 ;  /* 0x000000ffffb57224 */ /* 0x000fe400078e002e */
[----:B------:R-:W-:-:S02]  /*3df0*/  IMAD.MOV.U32 R182, RZ, RZ, R45 ;  /* 0x000000ffffb67224 */ /* 0x000fc400078e002d */
[----:B------:R-:W-:Y:S02]  /*3e00*/  IMAD.MOV.U32 R183, RZ, RZ, R44 ;  /* 0x000000ffffb77224 */ /* 0x000fe400078e002c */
[----:B------:R-:W-:Y:S01]  /*3e10*/  LDSM.16.M88.4 R44, [R0+0x6000] ;  /* 0x00600000002c783b */ /* 0x000fe20000000200 */
[----:B------:R-:W-:Y:S03]  /*3e20*/  HMMA.16816.F32.BF16 R60, R12, R30, R196 ;  /* 0x0000001e0c3c723c */ /* 0x000fe600000418c4 */
[----:B------:R-:W-:Y:S04]  /*3e30*/  LDSM.16.M88.4 R12, [R0+0x9800] ;  /* 0x00980000000c783b */ /* 0x000fe80000000200 */
[----:B------:R-:W-:Y:S01]  /*3e40*/  LDSM.16.M88.4 R28, [R0+0x7800] ;  /* 0x00780000001c783b */ /* 0x000fe20000000200 */
[C---:B------:R-:W-:Y:S03]  /*3e50*/  HMMA.16816.F32.BF16 R68, R8.reuse, R38, R48 ;  /* 0x000000260844723c */ /* 0x040fe60000041830 */
[----:B------:R-:W2:Y:S05]  /*3e60*/  LDSM.16.M88.4 R48, [R0+0x5800] ;  /* 0x005800000030783b */ /* 0x000eaa0000000200 */
[C---:B------:R-:W-:Y:S01]  /*3e70*/  HMMA.16816.F32.BF16 R64, R8.reuse, R36, R188 ;  /* 0x000000240840723c */ /* 0x040fe200000418bc */
[----:B------:R-:W4:Y:S07]  /*3e80*/  LDSM.16.M88.4 R36, [R0+0x7000] ;  /* 0x007000000024783b */ /* 0x000f2e0000000200 */
[C---:B------:R-:W-:Y:S01]  /*3e90*/  HMMA.16816.F32.BF16 R116, R8.reuse, R24, R156 ;  /* 0x000000180874723c */ /* 0x040fe2000004189c */
[----:B------:R5:W4:Y:S07]  /*3ea0*/  LDSM.16.M88.4 R24, [R0+0x8000] ;  /* 0x008000000018783b */ /* 0x000b2e0000000200 */
[C---:B------:R-:W-:Y:S01]  /*3eb0*/  HMMA.16816.F32.BF16 R96, R8.reuse, R32, R96 ;  /* 0x000000200860723c */ /* 0x040fe20000041860 */
[----:B------:R-:W-:Y:S07]  /*3ec0*/  LDSM.16.M88.4 R32, [R2+0x2000] ;  /* 0x002000000220783b */ /* 0x000fee0000000200 */
[C---:B------:R-:W-:Y:S01]  /*3ed0*/  HMMA.16816.F32.BF16 R152, R8.reuse, R6, R212 ;  /* 0x000000060898723c */ /* 0x040fe200000418d4 */
[----:B------:R-:W4:Y:S07]  /*3ee0*/  LDSM.16.M88.4 R4, [R4] ;  /* 0x000000000404783b */ /* 0x000f2e0000000200 */
[C---:B------:R-:W-:Y:S08]  /*3ef0*/  HMMA.16816.F32.BF16 R156, R8.reuse, R56, R180 ;  /* 0x00000038089c723c */ /* 0x040ff000000418b4 */
[C---:B------:R-:W-:Y:S08]  /*3f00*/  HMMA.16816.F32.BF16 R56, R8.reuse, R58, R176 ;  /* 0x0000003a0838723c */ /* 0x040ff000000418b0 */
[C---:B---3--:R-:W-:Y:S08]  /*3f10*/  HMMA.16816.F32.BF16 R176, R8.reuse, R40, R216 ;  /* 0x0000002808b0723c */ /* 0x048ff000000418d8 */
[C---:B------:R-:W-:Y:S01]  /*3f20*/  HMMA.16816.F32.BF16 R208, R8.reuse, R42, R208 ;  /* 0x0000002a08d0723c */ /* 0x040fe200000418d0 */
[----:B------:R-:W3:Y:S07]  /*3f30*/  LDSM.16.M88.4 R40, [R2+0x2800] ;  /* 0x002800000228783b */ /* 0x000eee0000000200 */
[C---:B------:R-:W-:Y:S08]  /*3f40*/  HMMA.16816.F32.BF16 R192, R8.reuse, R20, R92 ;  /* 0x0000001408c0723c */ /* 0x040ff0000004185c */
[C---:B-1----:R-:W-:Y:S08]  /*3f50*/  HMMA.16816.F32.BF16 R180, R8.reuse, R16, R84 ;  /* 0x0000001008b4723c */ /* 0x042ff00000041854 */
[C---:B------:R-:W-:Y:S01]  /*3f60*/  HMMA.16816.F32.BF16 R92, R8.reuse, R18, R76 ;  /* 0x00000012085c723c */ /* 0x040fe2000004184c */
[----:B------:R-:W1:Y:S07]  /*3f70*/  LDSM.16.M88.4 R16, [R2+0x3000] ;  /* 0x003000000210783b */ /* 0x000e6e0000000200 */
[----:B------:R-:W-:Y:S01]  /*3f80*/  HMMA.16816.F32.BF16 R160, R8, R52, R160 ;  /* 0x0000003408a0723c */ /* 0x000fe200000418a0 */
[----:B-----5:R-:W-:-:S07]  /*3f90*/  IMAD.SHL.U32 R0, R232, 0x2, RZ ;  /* 0x00000002e8007824 */ /* 0x020fce00078e00ff */
[C---:B------:R-:W-:Y:S08]  /*3fa0*/  HMMA.16816.F32.BF16 R52, R8.reuse, R54, R172 ;  /* 0x000000360834723c */ /* 0x040ff000000418ac */
[C---:B--2---:R-:W-:Y:S08]  /*3fb0*/  HMMA.16816.F32.BF16 R164, R8.reuse, R48, R164 ;  /* 0x0000003008a4723c */ /* 0x044ff000000418a4 */
[C---:B------:R-:W-:Y:S08]  /*3fc0*/  HMMA.16816.F32.BF16 R172, R8.reuse, R44, R224 ;  /* 0x0000002c08ac723c */ /* 0x040ff000000418e0 */
[C---:B------:R-:W-:Y:S08]  /*3fd0*/  HMMA.16816.F32.BF16 R84, R8.reuse, R12, R72 ;  /* 0x0000000c0854723c */ /* 0x040ff00000041848 */
[C---:B------:R-:W-:Y:S08]  /*3fe0*/  HMMA.16816.F32.BF16 R48, R8.reuse, R50, R244 ;  /* 0x000000320830723c */ /* 0x040ff000000418f4 */
[C---:B------:R-:W-:Y:S08]  /*3ff0*/  HMMA.16816.F32.BF16 R44, R8.reuse, R46, R220 ;  /* 0x0000002e082c723c */ /* 0x040ff000000418dc */
[C---:B----4-:R-:W-:Y:S08]  /*4000*/  HMMA.16816.F32.BF16 R140, R8.reuse, R36, R140 ;  /* 0x00000024088c723c */ /* 0x050ff0000004188c */
[C---:B------:R-:W-:Y:S08]  /*4010*/  HMMA.16816.F32.BF16 R128, R8.reuse, R38, R128 ;  /* 0x000000260880723c */ /* 0x040ff00000041880 */
[C---:B------:R-:W-:Y:S08]  /*4020*/  HMMA.16816.F32.BF16 R120, R8.reuse, R28, R120 ;  /* 0x0000001c0878723c */ /* 0x040ff00000041878 */
[C---:B------:R-:W-:Y:S08]  /*4030*/  HMMA.16816.F32.BF16 R112, R8.reuse, R30, R112 ;  /* 0x0000001e0870723c */ /* 0x040ff00000041870 */
[C---:B------:R-:W-:Y:S08]  /*4040*/  HMMA.16816.F32.BF16 R104, R8.reuse, R24, R104 ;  /* 0x000000180868723c */ /* 0x040ff00000041868 */
[C---:B------:R-:W-:Y:S08]  /*4050*/  HMMA.16816.F32.BF16 R100, R8.reuse, R26, R100 ;  /* 0x0000001a0864723c */ /* 0x040ff00000041864 */
[C---:B------:R-:W-:Y:S01]  /*4060*/  HMMA.16816.F32.BF16 R188, R8.reuse, R22, R88 ;  /* 0x0000001608bc723c */ /* 0x040fe20000041858 */
[----:B------:R-:W-:Y:S01]  /*4070*/  LOP3.LUT R0, R136, 0x6, R0, 0xf8, !PT ;  /* 0x0000000688007812 */ /* 0x000fe200078ef800 */
[----:B------:R-:W2:Y:S06]  /*4080*/  LDSM.16.M88.4 R28, [R2+0x3800] ;  /* 0x00380000021c783b */ /* 0x000eac0000000200 */
[----:B------:R-:W-:Y:S01]  /*4090*/  HMMA.16816.F32.BF16 R72, R8, R14, R60 ;  /* 0x0000000e0848723c */ /* 0x000fe2000004183c */
[----:B------:R-:W4:Y:S07]  /*40a0*/  LDSM.16.M88.4 R36, [R2+0x4000] ;  /* 0x004000000224783b */ /* 0x000f2e0000000200 */
[----:B------:R-:W-:Y:S01]  /*40b0*/  HMMA.16816.F32.BF16 R8, R4, R32, R64 ;  /* 0x000000200408723c */ /* 0x000fe20000041840 */
[----:B------:R-:W-:-:S02]  /*40c0*/  LOP3.LUT R22, R0, 0x1, RZ, 0xfc, !PT ;  /* 0x0000000100167812 */ /* 0x000fc400078efcff */
[----:B------:R-:W-:-:S05]  /*40d0*/  LOP3.LUT R21, R0, 0x8, RZ, 0xfc, !PT ;  /* 0x0000000800157812 */ /* 0x000fca00078efcff */
[C---:B------:R-:W-:Y:S01]  /*40e0*/  HMMA.16816.F32.BF16 R12, R4.reuse, R34, R68 ;  /* 0x00000022040c723c */ /* 0x040fe20000041844 */
[C---:B------:R-:W-:Y:S01]  /*40f0*/  LOP3.LUT R20, R0.reuse, 0x9, RZ, 0xfc, !PT ;  /* 0x0000000900147812 */ /* 0x040fe200078efcff */
[----:B------:R-:W5:Y:S01]  /*4100*/  LDSM.16.M88.4 R32, [R2+0x4800] ;  /* 0x004800000220783b */ /* 0x000f620000000200 */
[-C--:B------:R-:W-:Y:S02]  /*4110*/  ISETP.GE.AND P5, PT, R0, R3.reuse, PT ;  /* 0x000000030000720c */ /* 0x080fe40003fa6270 */
[-C--:B------:R-:W-:Y:S02]  /*4120*/  ISETP.GE.AND P4, PT, R22, R3.reuse, PT ;  /* 0x000000031600720c */ /* 0x080fe40003f86270 */
[-C--:B------:R-:W-:Y:S02]  /*4130*/  ISETP.GE.AND P3, PT, R21, R3.reuse, PT ;  /* 0x000000031500720c */ /* 0x080fe40003f66270 */
[----:B------:R-:W-:Y:S02]  /*4140*/  ISETP.GE.AND P1, PT, R20, R3, PT ;  /* 0x000000031400720c */ /* 0x000fe40003f26270 */
[----:B------:R-:W-:Y:S01]  /*4150*/  LOP3.LUT R24, R0, 0x10, RZ, 0xfc, !PT ;  /* 0x0000001000187812 */ /* 0x000fe200078efcff */
[----:B---3--:R-:W-:Y:S01]  /*4160*/  HMMA.16816.F32.BF16 R20, R4, R40, R96 ;  /* 0x000000280414723c */ /* 0x008fe20000041860 */
[----:B------:R-:W-:-:S02]  /*4170*/  FSEL R63, R8, -INF , !P5 ;  /* 0xff800000083f7808 */ /* 0x000fc40006800000 */
[----:B------:R-:W-:Y:S02]  /*4180*/  LOP3.LUT R8, R0, 0x19, RZ, 0xfc, !PT ;  /* 0x0000001900087812 */ /* 0x000fe400078efcff */
[----:B------:R-:W-:Y:S02]  /*4190*/  ISETP.GE.AND P6, PT, R24, R3, PT ;  /* 0x000000031800720c */ /* 0x000fe40003fc6270 */
[C---:B------:R-:W-:Y:S02]  /*41a0*/  LOP3.LUT R25, R0.reuse, 0x11, RZ, 0xfc, !PT ;  /* 0x0000001100197812 */ /* 0x040fe400078efcff */
[----:B------:R-:W-:Y:S02]  /*41b0*/  LOP3.LUT R24, R0, 0x18, RZ, 0xfc, !PT ;  /* 0x0000001800187812 */ /* 0x000fe400078efcff */
[----:B------:R-:W-:Y:S02]  /*41c0*/  FSEL R40, R11, -INF , !P4 ;  /* 0xff8000000b287808 */ /* 0x000fe40006000000 */
[----:B------:R-:W-:-:S02]  /*41d0*/  FSEL R61, R9, -INF , !P4 ;  /* 0xff800000093d7808 */ /* 0x000fc40006000000 */
[-C--:B------:R-:W-:Y:S02]  /*41e0*/  ISETP.GE.AND P4, PT, R8, R3.reuse, PT ;  /* 0x000000030800720c */ /* 0x080fe40003f86270 */
[----:B------:R-:W-:Y:S02]  /*41f0*/  FSEL R60, R10, -INF , !P5 ;  /* 0xff8000000a3c7808 */ /* 0x000fe40006800000 */
[----:B------:R-:W-:Y:S02]  /*4200*/  LOP3.LUT R8, R0, 0x20, RZ, 0xfc, !PT ;  /* 0x0000002000087812 */ /* 0x000fe400078efcff */
[-C--:B------:R-:W-:Y:S02]  /*4210*/  ISETP.GE.AND P0, PT, R25, R3.reuse, PT ;  /* 0x000000031900720c */ /* 0x080fe40003f06270 */
[----:B------:R-:W-:Y:S02]  /*4220*/  ISETP.GE.AND P5, PT, R24, R3, PT ;  /* 0x000000031800720c */ /* 0x000fe40003fa6270 */
[----:B------:R-:W-:Y:S01]  /*4230*/  HMMA.16816.F32.BF16 R24, R4, R42, R108 ;  /* 0x0000002a0418723c */ /* 0x000fe2000004186c */
[----:B------:R-:W-:-:S02]  /*4240*/  FSEL R41, R14, -INF , !P3 ;  /* 0xff8000000e297808 */ /* 0x000fc40005800000 */
[----:B------:R-:W-:Y:S02]  /*4250*/  FSEL R43, R12, -INF , !P3 ;  /* 0xff8000000c2b7808 */ /* 0x000fe40005800000 */
[----:B------:R-:W-:-:S03]  /*4260*/  ISETP.GE.AND P3, PT, R8, R3, PT ;  /* 0x000000030800720c */ /* 0x000fc60003f66270 */
[----:B-1----:R-:W-:Y:S01]  /*4270*/  HMMA.16816.F32.BF16 R8, R4, R16, R116 ;  /* 0x000000100408723c */ /* 0x002fe20000041874 */
[C---:B------:R-:W-:Y:S02]  /*4280*/  LOP3.LUT R14, R0.reuse, 0x21, RZ, 0xfc, !PT ;  /* 0x00000021000e7812 */ /* 0x040fe400078efcff */
[----:B------:R-:W-:Y:S02]  /*4290*/  LOP3.LUT R12, R0, 0x28, RZ, 0xfc, !PT ;  /* 0x00000028000c7812 */ /* 0x000fe400078efcff */
[----:B------:R-:W-:Y:S02]  /*42a0*/  FSEL R42, R15, -INF , !P1 ;  /* 0xff8000000f2a7808 */ /* 0x000fe40004800000 */
[----:B------:R-:W-:Y:S02]  /*42b0*/  FSEL R62, R13, -INF , !P1 ;  /* 0xff8000000d3e7808 */ /* 0x000fe40004800000 */
[----:B------:R-:W-:Y:S02]  /*42c0*/  FSEL R66, R22, -INF , !P6 ;  /* 0xff80000016427808 */ /* 0x000fe40007000000 */
[----:B------:R-:W-:-:S02]  /*42d0*/  FSEL R71, R20, -INF , !P6 ;  /* 0xff80000014477808 */ /* 0x000fc40007000000 */
[-C--:B------:R-:W-:Y:S02]  /*42e0*/  ISETP.GE.AND P1, PT, R14, R3.reuse, PT ;  /* 0x000000030e00720c */ /* 0x080fe40003f26270 */
[----:B------:R-:W-:Y:S02]  /*42f0*/  ISETP.GE.AND P6, PT, R12, R3, PT ;  /* 0x000000030c00720c */ /* 0x000fe40003fc6270 */
[----:B------:R-:W-:Y:S01]  /*4300*/  HMMA.16816.F32.BF16 R12, R4, R18, R124 ;  /* 0x00000012040c723c */ /* 0x000fe2000004187c */
[----:B------:R-:W-:Y:S02]  /*4310*/  LOP3.LUT R16, R0, 0x29, RZ, 0xfc, !PT ;  /* 0x0000002900107812 */ /* 0x000fe400078efcff */
[----:B------:R-:W-:Y:S02]  /*4320*/  FSEL R97, R8, -INF , !P3 ;  /* 0xff80000008617808 */ /* 0x000fe40005800000 */
[----:B------:R-:W-:Y:S02]  /*4330*/  LOP3.LUT R8, R0, 0x39, RZ, 0xfc, !PT ;  /* 0x0000003900087812 */ /* 0x000fe400078efcff */
[----:B------:R-:W-:-:S02]  /*4340*/  FSEL R64, R23, -INF , !P0 ;  /* 0xff80000017407808 */ /* 0x000fc40004000000 */
[----:B------:R-:W-:Y:S02]  /*4350*/  FSEL R70, R21, -INF , !P0 ;  /* 0xff80000015467808 */ /* 0x000fe40004000000 */
[----:B------:R-:W-:Y:S01]  /*4360*/  ISETP.GE.AND P0, PT, R16, R3, PT ;  /* 0x000000031000720c */ /* 0x000fe20003f06270 */
[----:B--2---:R-:W-:Y:S01]  /*4370*/  HMMA.16816.F32.BF16 R20, R4, R28, R132 ;  /* 0x0000001c0414723c */ /* 0x004fe20000041884 */
[----:B------:R-:W-:Y:S02]  /*4380*/  FSEL R65, R26, -INF , !P5 ;  /* 0xff8000001a417808 */ /* 0x000fe40006800000 */
[----:B------:R-:W-:Y:S02]  /*4390*/  FSEL R68, R24, -INF , !P5 ;  /* 0xff80000018447808 */ /* 0x000fe40006800000 */
[----:B------:R-:W-:Y:S02]  /*43a0*/  FSEL R69, R27, -INF , !P4 ;  /* 0xff8000001b457808 */ /* 0x000fe40006000000 */
[----:B------:R-:W-:-:S02]  /*43b0*/  FSEL R67, R25, -INF , !P4 ;  /* 0xff80000019437808 */ /* 0x000fc40006000000 */
[----:B------:R-:W-:Y:S01]  /*43c0*/  FSEL R78, R11, -INF , !P1 ;  /* 0xff8000000b4e7808 */ /* 0x000fe20004800000 */
[----:B------:R-:W-:Y:S01]  /*43d0*/  HMMA.16816.F32.BF16 R24, R4, R30, R144 ;  /* 0x0000001e0418723c */ /* 0x000fe20000041890 */
[----:B------:R-:W-:Y:S01]  /*43e0*/  FSEL R91, R9, -INF , !P1 ;  /* 0xff800000095b7808 */ /* 0x000fe20004800000 */
[----:B------:R-:W1:Y:S01]  /*43f0*/  LDSM.16.M88.4 R28, [R2+0x5000] ;  /* 0x00500000021c783b */ /* 0x000e620000000200 */
[----:B------:R-:W-:Y:S02]  /*4400*/  LOP3.LUT R16, R0, 0x30, RZ, 0xfc, !PT ;  /* 0x0000003000107812 */ /* 0x000fe400078efcff */
[-C--:B------:R-:W-:Y:S02]  /*4410*/  ISETP.GE.AND P1, PT, R8, R3.reuse, PT ;  /* 0x000000030800720c */ /* 0x080fe40003f26270 */
[----:B------:R-:W-:Y:S02]  /*4420*/  LOP3.LUT R8, R0, 0x40, RZ, 0xfc, !PT ;  /* 0x0000004000087812 */ /* 0x000fe400078efcff */
[----:B------:R-:W-:-:S02]  /*4430*/  ISETP.GE.AND P5, PT, R16, R3, PT ;  /* 0x000000031000720c */ /* 0x000fc40003fa6270 */
[----:B------:R-:W-:Y:S02]  /*4440*/  FSEL R79, R14, -INF , !P6 ;  /* 0xff8000000e4f7808 */ /* 0x000fe40007000000 */
[----:B------:R-:W-:Y:S02]  /*4450*/  FSEL R96, R12, -INF , !P6 ;  /* 0xff8000000c607808 */ /* 0x000fe40007000000 */
[C---:B------:R-:W-:Y:S02]  /*4460*/  LOP3.LUT R17, R0.reuse, 0x31, RZ, 0xfc, !PT ;  /* 0x0000003100117812 */ /* 0x040fe400078efcff */
[----:B------:R-:W-:Y:S02]  /*4470*/  LOP3.LUT R16, R0, 0x38, RZ, 0xfc, !PT ;  /* 0x0000003800107812 */ /* 0x000fe400078efcff */
[----:B------:R-:W-:Y:S02]  /*4480*/  FSEL R89, R10, -INF , !P3 ;  /* 0xff8000000a597808 */ /* 0x000fe40005800000 */
[----:B------:R-:W-:-:S02]  /*4490*/  ISETP.GE.AND P6, PT, R8, R3, PT ;  /* 0x000000030800720c */ /* 0x000fc40003fc6270 */
[----:B----4-:R-:W-:Y:S01]  /*44a0*/  HMMA.16816.F32.BF16 R8, R4, R36, R148 ;  /* 0x000000240408723c */ /* 0x010fe20000041894 */
[-C--:B------:R-:W-:Y:S02]  /*44b0*/  ISETP.GE.AND P4, PT, R17, R3.reuse, PT ;  /* 0x000000031100720c */ /* 0x080fe40003f86270 */
[----:B------:R-:W-:-:S05]  /*44c0*/  ISETP.GE.AND P3, PT, R16, R3, PT ;  /* 0x000000031000720c */ /* 0x000fca0003f66270 */
[C---:B------:R-:W-:Y:S01]  /*44d0*/  HMMA.16816.F32.BF16 R16, R4.reuse, R38, R152 ;  /* 0x000000260410723c */ /* 0x040fe20000041898 */
[----:B------:R-:W2:Y:S01]  /*44e0*/  LDSM.16.M88.4 R36, [R2+0x5800] ;  /* 0x005800000224783b */ /* 0x000ea20000000200 */
[----:B------:R-:W-:Y:S02]  /*44f0*/  FSEL R108, R22, -INF , !P5 ;  /* 0xff800000166c7808 */ /* 0x000fe40006800000 */
[----:B------:R-:W-:Y:S02]  /*4500*/  FSEL R117, R20, -INF , !P5 ;  /* 0xff80000014757808 */ /* 0x000fe40006800000 */
[----:B------:R-:W-:Y:S02]  /*4510*/  FSEL R98, R23, -INF , !P4 ;  /* 0xff80000017627808 */ /* 0x000fe40006000000 */
[----:B------:R-:W-:Y:S02]  /*4520*/  FSEL R116, R21, -INF , !P4 ;  /* 0xff80000015747808 */ /* 0x000fe40006000000 */
[----:B-----5:R-:W-:Y:S01]  /*4530*/  HMMA.16816.F32.BF16 R20, R4, R32, R156 ;  /* 0x000000200414723c */ /* 0x020fe2000004189c */
[----:B------:R-:W-:-:S02]  /*4540*/  LOP3.LUT R14, R0, 0x41, RZ, 0xfc, !PT ;  /* 0x00000041000e7812 */ /* 0x000fc400078efcff */
[----:B------:R-:W-:Y:S02]  /*4550*/  LOP3.LUT R12, R0, 0x48, RZ, 0xfc, !PT ;  /* 0x00000048000c7812 */ /* 0x000fe400078efcff */
[----:B------:R-:W-:Y:S02]  /*4560*/  FSEL R90, R15, -INF , !P0 ;  /* 0xff8000000f5a7808 */ /* 0x000fe40004000000 */
[----:B------:R-:W-:Y:S02]  /*4570*/  FSEL R88, R13, -INF , !P0 ;  /* 0xff8000000d587808 */ /* 0x000fe40004000000 */
[-C--:B------:R-:W-:Y:S02]  /*4580*/  ISETP.GE.AND P0, PT, R14, R3.reuse, PT ;  /* 0x000000030e00720c */ /* 0x080fe40003f06270 */
[----:B------:R-:W-:Y:S02]  /*4590*/  ISETP.GE.AND P5, PT, R12, R3, PT ;  /* 0x000000030c00720c */ /* 0x000fe40003fa6270 */
[----:B------:R-:W-:-:S02]  /*45a0*/  FSEL R133, R8, -INF , !P6 ;  /* 0xff80000008857808 */ /* 0x000fc40007000000 */
[C---:B------:R-:W-:Y:S02]  /*45b0*/  LOP3.LUT R12, R0.reuse, 0x49, RZ, 0xfc, !PT ;  /* 0x00000049000c7812 */ /* 0x040fe400078efcff */
[----:B------:R-:W-:Y:S02]  /*45c0*/  LOP3.LUT R8, R0, 0x59, RZ, 0xfc, !PT ;  /* 0x0000005900087812 */ /* 0x000fe400078efcff */
[----:B------:R-:W-:Y:S02]  /*45d0*/  FSEL R99, R26, -INF , !P3 ;  /* 0xff8000001a637808 */ /* 0x000fe40005800000 */
[----:B------:R-:W-:Y:S02]  /*45e0*/  FSEL R110, R24, -INF , !P3 ;  /* 0xff800000186e7808 */ /* 0x000fe40005800000 */
[----:B------:R-:W-:Y:S02]  /*45f0*/  FSEL R111, R27, -INF , !P1 ;  /* 0xff8000001b6f7808 */ /* 0x000fe40004800000 */
[----:B------:R-:W-:-:S02]  /*4600*/  FSEL R109, R25, -INF , !P1 ;  /* 0xff800000196d7808 */ /* 0x000fc40004800000 */
[----:B------:R-:W-:Y:S01]  /*4610*/  FSEL R118, R11, -INF , !P0 ;  /* 0xff8000000b767808 */ /* 0x000fe20004000000 */
[----:B------:R-:W-:Y:S01]  /*4620*/  HMMA.16816.F32.BF16 R24, R4, R34, R56 ;  /* 0x000000220418723c */ /* 0x000fe20000041838 */
[----:B------:R-:W-:Y:S01]  /*4630*/  FSEL R127, R9, -INF , !P0 ;  /* 0xff800000097f7808 */ /* 0x000fe20004000000 */
[----:B------:R-:W3:Y:S01]  /*4640*/  LDSM.16.M88.4 R32, [R2+0x6000] ;  /* 0x006000000220783b */ /* 0x000ee20000000200 */
[-C--:B------:R-:W-:Y:S02]  /*4650*/  ISETP.GE.AND P4, PT, R12, R3.reuse, PT ;  /* 0x000000030c00720c */ /* 0x080fe40003f86270 */
[----:B------:R-:W-:Y:S02]  /*4660*/  ISETP.GE.AND P0, PT, R8, R3, PT ;  /* 0x000000030800720c */ /* 0x000fe40003f06270 */
[C---:B------:R-:W-:Y:S02]  /*4670*/  LOP3.LUT R12, R0.reuse, 0x50, RZ, 0xfc, !PT ;  /* 0x00000050000c7812 */ /* 0x040fe400078efcff */
[----:B------:R-:W-:-:S02]  /*4680*/  LOP3.LUT R8, R0, 0x60, RZ, 0xfc, !PT ;  /* 0x0000006000087812 */ /* 0x000fc400078efcff */
[----:B------:R-:W-:Y:S02]  /*4690*/  FSEL R119, R18, -INF , !P5 ;  /* 0xff80000012777808 */ /* 0x000fe40006800000 */
[----:B------:R-:W-:Y:S02]  /*46a0*/  FSEL R132, R16, -INF , !P5 ;  /* 0xff80000010847808 */ /* 0x000fe40006800000 */
[-C--:B------:R-:W-:Y:S02]  /*46b0*/  ISETP.GE.AND P3, PT, R12, R3.reuse, PT ;  /* 0x000000030c00720c */ /* 0x080fe40003f66270 */
[----:B------:R-:W-:Y:S02]  /*46c0*/  ISETP.GE.AND P5, PT, R8, R3, PT ;  /* 0x000000030800720c */ /* 0x000fe40003fa6270 */
[C---:B------:R-:W-:Y:S02]  /*46d0*/  LOP3.LUT R13, R0.reuse, 0x51, RZ, 0xfc, !PT ;  /* 0x00000051000d7812 */ /* 0x040fe400078efcff */
[----:B------:R-:W-:-:S02]  /*46e0*/  LOP3.LUT R12, R0, 0x58, RZ, 0xfc, !PT ;  /* 0x00000058000c7812 */ /* 0x000fc400078efcff */
[C---:B------:R-:W-:Y:S02]  /*46f0*/  LOP3.LUT R9, R0.reuse, 0x61, RZ, 0xfc, !PT ;  /* 0x0000006100097812 */ /* 0x040fe400078efcff */
[----:B------:R-:W-:Y:S02]  /*4700*/  LOP3.LUT R8, R0, 0x68, RZ, 0xfc, !PT ;  /* 0x0000006800087812 */ /* 0x000fe400078efcff */
[----:B------:R-:W-:Y:S02]  /*4710*/  FSEL R125, R10, -INF , !P6 ;  /* 0xff8000000a7d7808 */ /* 0x000fe40007000000 */
[----:B------:R-:W-:Y:S02]  /*4720*/  FSEL R126, R19, -INF , !P4 ;  /* 0xff800000137e7808 */ /* 0x000fe40006000000 */
[----:B------:R-:W-:Y:S02]  /*4730*/  FSEL R124, R17, -INF , !P4 ;  /* 0xff800000117c7808 */ /* 0x000fe40006000000 */
[----:B------:R-:W-:-:S02]  /*4740*/  FSEL R139, R22, -INF , !P3 ;  /* 0xff800000168b7808 */ /* 0x000fc40005800000 */
[----:B------:R-:W-:Y:S02]  /*4750*/  FSEL R151, R20, -INF , !P3 ;  /* 0xff80000014977808 */ /* 0x000fe40005800000 */
[-C--:B------:R-:W-:Y:S02]  /*4760*/  ISETP.GE.AND P1, PT, R13, R3.reuse, PT ;  /* 0x000000030d00720c */ /* 0x080fe40003f26270 */
[-C--:B------:R-:W-:Y:S02]  /*4770*/  ISETP.GE.AND P6, PT, R12, R3.reuse, PT ;  /* 0x000000030c00720c */ /* 0x080fe40003fc6270 */
[-C--:B------:R-:W-:Y:S01]  /*4780*/  ISETP.GE.AND P4, PT, R9, R3.reuse, PT ;  /* 0x000000030900720c */ /* 0x080fe20003f86270 */
[----:B-1----:R-:W-:Y:S01]  /*4790*/  HMMA.16816.F32.BF16 R12, R4, R28, R160 ;  /* 0x0000001c040c723c */ /* 0x002fe200000418a0 */
[----:B------:R-:W-:-:S07]  /*47a0*/  ISETP.GE.AND P3, PT, R8, R3, PT ;  /* 0x000000030800720c */ /* 0x000fce0003f66270 */
[C---:B------:R-:W-:Y:S01]  /*47b0*/  HMMA.16816.F32.BF16 R8, R4.reuse, R30, R52 ;  /* 0x0000001e0408723c */ /* 0x040fe20000041834 */
[----:B------:R-:W1:Y:S01]  /*47c0*/  LDSM.16.M88.4 R28, [R2+0x6800] ;  /* 0x00680000021c783b */ /* 0x000e620000000200 */
[----:B------:R-:W-:Y:S02]  /*47d0*/  FSEL R134, R23, -INF , !P1 ;  /* 0xff80000017867808 */ /* 0x000fe40004800000 */
[----:B------:R-:W-:Y:S02]  /*47e0*/  FSEL R150, R21, -INF , !P1 ;  /* 0xff80000015967808 */ /* 0x000fe40004800000 */
[----:B------:R-:W-:Y:S02]  /*47f0*/  FSEL R135, R26, -INF , !P6 ;  /* 0xff8000001a877808 */ /* 0x000fe40007000000 */
[----:B--2---:R-:W-:Y:S01]  /*4800*/  HMMA.16816.F32.BF16 R20, R4, R36, R164 ;  /* 0x000000240414723c */ /* 0x004fe200000418a4 */
[----:B------:R-:W-:Y:S02]  /*4810*/  FSEL R146, R24, -INF , !P6 ;  /* 0xff80000018927808 */ /* 0x000fe40007000000 */
[----:B------:R-:W-:-:S02]  /*4820*/  FSEL R147, R27, -INF , !P0 ;  /* 0xff8000001b937808 */ /* 0x000fc40004000000 */
[----:B------:R-:W-:-:S03]  /*4830*/  FSEL R145, R25, -INF , !P0 ;  /* 0xff80000019917808 */ /* 0x000fc60004000000 */
[----:B------:R-:W-:Y:S01]  /*4840*/  HMMA.16816.F32.BF16 R24, R4, R38, R48 ;  /* 0x000000260418723c */ /* 0x000fe20000041830 */
[----:B------:R-:W2:Y:S01]  /*4850*/  LDSM.16.M88.4 R36, [R2+0x7000] ;  /* 0x007000000224783b */ /* 0x000ea20000000200 */
[----:B------:R-:W-:Y:S02]  /*4860*/  LOP3.LUT R16, R0, 0x69, RZ, 0xfc, !PT ;  /* 0x0000006900107812 */ /* 0x000fe400078efcff */
[----:B------:R-:W-:Y:S02]  /*4870*/  FSEL R160, R12, -INF , !P5 ;  /* 0xff8000000ca07808 */ /* 0x000fe40006800000 */
        /* <DEDUP_REMOVED lines=9> */
[----:B------:R-:W-:Y:S02]  /*4910*/  LOP3.LUT R12, R0, 0x80, RZ, 0xfc, !PT ;  /* 0x00000080000c7812 */ /* 0x000fe400078efcff */
[----:B------:R-:W-:Y:S02]  /*4920*/  FSEL R159, R8, -INF , !P3 ;  /* 0xff800000089f7808 */ /* 0x000fe40005800000 */
[----:B------:R-:W-:Y:S02]  /*4930*/  LOP3.LUT R8, R0, 0x88, RZ, 0xfc, !PT ;  /* 0x0000008800087812 */ /* 0x000fe400078efcff */
[----:B------:R-:W-:Y:S02]  /*4940*/  FSEL R155, R14, -INF , !P5 ;  /* 0xff8000000e9b7808 */ /* 0x000fe40006800000 */
[----:B------:R-:W-:Y:S02]  /*4950*/  FSEL R153, R10, -INF , !P3 ;  /* 0xff8000000a997808 */ /* 0x000fe40005800000 */
[----:B------:R-:W-:-:S02]  /*4960*/  ISETP.GE.AND P0, PT, R17, R3, PT ;  /* 0x000000031100720c */ /* 0x000fc40003f06270 */
[-C--:B------:R-:W-:Y:S02]  /*4970*/  ISETP.GE.AND P5, PT, R16, R3.reuse, PT ;  /* 0x000000031000720c */ /* 0x080fe40003fa6270 */
[-C--:B------:R-:W-:Y:S01]  /*4980*/  ISETP.GE.AND P3, PT, R12, R3.reuse, PT ;  /* 0x000000030c00720c */ /* 0x080fe20003f66270 */
[C---:B---3--:R-:W-:Y:S01]  /*4990*/  HMMA.16816.F32.BF16 R16, R4.reuse, R32, R172 ;  /* 0x000000200410723c */ /* 0x048fe200000418ac */
[----:B------:R-:W-:Y:S02]  /*49a0*/  FSEL R163, R22, -INF , !P6 ;  /* 0xff80000016a37808 */ /* 0x000fe40007000000 */
[----:B------:R-:W-:Y:S02]  /*49b0*/  FSEL R170, R20, -INF , !P6 ;  /* 0xff80000014aa7808 */ /* 0x000fe40007000000 */
[----:B------:R-:W-:Y:S02]  /*49c0*/  ISETP.GE.AND P6, PT, R8, R3, PT ;  /* 0x000000030800720c */ /* 0x000fe40003fc6270 */
[----:B------:R-:W-:Y:S01]  /*49d0*/  LOP3.LUT R8, R0, 0x89, RZ, 0xfc, !PT ;  /* 0x0000008900087812 */ /* 0x000fe200078efcff */
[----:B------:R-:W-:Y:S01]  /*49e0*/  HMMA.16816.F32.BF16 R12, R4, R34, R44 ;  /* 0x00000022040c723c */ /* 0x000fe2000004182c */
[----:B------:R-:W3:Y:S01]  /*49f0*/  LDSM.16.M88.4 R32, [R2+0x7800] ;  /* 0x007800000220783b */ /* 0x000ee20000000200 */
[----:B------:R-:W-:-:S02]  /*4a00*/  FSEL R161, R23, -INF , !P0 ;  /* 0xff80000017a17808 */ /* 0x000fc40004000000 */
[----:B------:R-:W-:Y:S02]  /*4a10*/  FSEL R167, R21, -INF , !P0 ;  /* 0xff80000015a77808 */ /* 0x000fe40004000000 */
[----:B------:R-:W-:Y:S02]  /*4a20*/  ISETP.GE.AND P0, PT, R8, R3, PT ;  /* 0x000000030800720c */ /* 0x000fe40003f06270 */
[C---:B------:R-:W-:Y:S02]  /*4a30*/  LOP3.LUT R10, R0.reuse, 0x81, RZ, 0xfc, !PT ;  /* 0x00000081000a7812 */ /* 0x040fe400078efcff */
[----:B------:R-:W-:Y:S02]  /*4a40*/  LOP3.LUT R8, R0, 0x90, RZ, 0xfc, !PT ;  /* 0x0000009000087812 */ /* 0x000fe400078efcff */
[----:B------:R-:W-:Y:S02]  /*4a50*/  FSEL R157, R11, -INF , !P1 ;  /* 0xff8000000b9d7808 */ /* 0x000fe40004800000 */
[----:B------:R-:W-:-:S02]  /*4a60*/  FSEL R154, R9, -INF , !P1 ;  /* 0xff800000099a7808 */ /* 0x000fc40004800000 */
[----:B------:R-:W-:Y:S02]  /*4a70*/  FSEL R162, R26, -INF , !P5 ;  /* 0xff8000001aa27808 */ /* 0x000fe40006800000 */
[----:B------:R-:W-:Y:S02]  /*4a80*/  FSEL R165, R24, -INF , !P5 ;  /* 0xff80000018a57808 */ /* 0x000fe40006800000 */
[-C--:B------:R-:W-:Y:S02]  /*4a90*/  ISETP.GE.AND P1, PT, R10, R3.reuse, PT ;  /* 0x000000030a00720c */ /* 0x080fe40003f26270 */
[----:B------:R-:W-:Y:S02]  /*4aa0*/  ISETP.GE.AND P5, PT, R8, R3, PT ;  /* 0x000000030800720c */ /* 0x000fe40003fa6270 */
[----:B-1----:R-:W-:Y:S01]  /*4ab0*/  HMMA.16816.F32.BF16 R8, R4, R28, R176 ;  /* 0x0000001c0408723c */ /* 0x002fe200000418b0 */
[C---:B------:R-:W-:Y:S02]  /*4ac0*/  LOP3.LUT R21, R0.reuse, 0x91, RZ, 0xfc, !PT ;  /* 0x0000009100157812 */ /* 0x040fe400078efcff */
[----:B------:R-:W-:-:S02]  /*4ad0*/  LOP3.LUT R20, R0, 0x98, RZ, 0xfc, !PT ;  /* 0x0000009800147812 */ /* 0x000fc400078efcff */
[----:B------:R-:W-:Y:S02]  /*4ae0*/  FSEL R166, R27, -INF , !P4 ;  /* 0xff8000001ba67808 */ /* 0x000fe40006000000 */
[----:B------:R-:W-:Y:S02]  /*4af0*/  FSEL R164, R25, -INF , !P4 ;  /* 0xff80000019a47808 */ /* 0x000fe40006000000 */
[----:B------:R-:W-:Y:S01]  /*4b00*/  HMMA.16816.F32.BF16 R24, R4, R30, R208 ;  /* 0x0000001e0418723c */ /* 0x000fe200000418d0 */
[----:B------:R-:W-:Y:S01]  /*4b10*/  FSEL R174, R18, -INF , !P3 ;  /* 0xff80000012ae7808 */ /* 0x000fe20005800000 */
[----:B------:R-:W1:Y:S01]  /*4b20*/  LDSM.16.M88.4 R28, [R2+0x8000] ;  /* 0x00800000021c783b */ /* 0x000e620000000200 */
[----:B------:R-:W-:Y:S02]  /*4b30*/  FSEL R177, R16, -INF , !P3 ;  /* 0xff80000010b17808 */ /* 0x000fe40005800000 */
[-C--:B------:R-:W-:Y:S02]  /*4b40*/  ISETP.GE.AND P4, PT, R21, R3.reuse, PT ;  /* 0x000000031500720c */ /* 0x080fe40003f86270 */
[----:B------:R-:W-:-:S02]  /*4b50*/  ISETP.GE.AND P3, PT, R20, R3, PT ;  /* 0x000000031400720c */ /* 0x000fc40003f66270 */
[----:B------:R-:W-:Y:S01]  /*4b60*/  LOP3.LUT R16, R0, 0x99, RZ, 0xfc, !PT ;  /* 0x0000009900107812 */ /* 0x000fe200078efcff */
[----:B--2---:R-:W-:Y:S01]  /*4b70*/  HMMA.16816.F32.BF16 R20, R4, R36, R140 ;  /* 0x000000240414723c */ /* 0x004fe2000004188c */
[----:B------:R-:W-:Y:S02]  /*4b80*/  FSEL R172, R19, -INF , !P1 ;  /* 0xff80000013ac7808 */ /* 0x000fe40004800000 */
[----:B------:R-:W-:Y:S02]  /*4b90*/  FSEL R175, R17, -INF , !P1 ;  /* 0xff80000011af7808 */ /* 0x000fe40004800000 */
[----:B------:R-:W-:Y:S02]  /*4ba0*/  ISETP.GE.AND P1, PT, R16, R3, PT ;  /* 0x000000031000720c */ /* 0x000fe40003f26270 */
[----:B------:R-:W-:Y:S02]  /*4bb0*/  LOP3.LUT R16, R0, 0xa0, RZ, 0xfc, !PT ;  /* 0x000000a000107812 */ /* 0x000fe400078efcff */
[----:B------:R-:W-:-:S02]  /*4bc0*/  FSEL R143, R8, -INF , !P5 ;  /* 0xff800000088f7808 */ /* 0x000fc40006800000 */
[----:B------:R-:W-:Y:S02]  /*4bd0*/  FSEL R173, R14, -INF , !P6 ;  /* 0xff8000000ead7808 */ /* 0x000fe40007000000 */
[----:B------:R-:W-:Y:S02]  /*4be0*/  FSEL R176, R12, -INF , !P6 ;  /* 0xff8000000cb07808 */ /* 0x000fe40007000000 */
[----:B------:R-:W-:Y:S02]  /*4bf0*/  LOP3.LUT R8, R0, 0xa9, RZ, 0xfc, !PT ;  /* 0x000000a900087812 */ /* 0x000fe400078efcff */
[----:B------:R-:W-:Y:S02]  /*4c00*/  ISETP.GE.AND P6, PT, R16, R3, PT ;  /* 0x000000031000720c */ /* 0x000fe40003fc6270 */
[----:B------:R-:W-:Y:S01]  /*4c10*/  HMMA.16816.F32.BF16 R16, R4, R38, R128 ;  /* 0x000000260410723c */ /* 0x000fe20000041880 */
[----:B------:R-:W-:Y:S01]  /*4c20*/  LOP3.LUT R12, R0, 0xa8, RZ, 0xfc, !PT ;  /* 0x000000a8000c7812 */ /* 0x000fe200078efcff */
[----:B------:R-:W2:Y:S01]  /*4c30*/  LDSM.16.M88.4 R36, [R2+0x8800] ;  /* 0x008800000224783b */ /* 0x000ea20000000200 */
[----:B------:R-:W-:-:S02]  /*4c40*/  FSEL R128, R11, -INF , !P4 ;  /* 0xff8000000b807808 */ /* 0x000fc40006000000 */
[----:B------:R-:W-:Y:S02]  /*4c50*/  FSEL R131, R9, -INF , !P4 ;  /* 0xff80000009837808 */ /* 0x000fe40006000000 */
[-C--:B------:R-:W-:Y:S02]  /*4c60*/  ISETP.GE.AND P4, PT, R8, R3.reuse, PT ;  /* 0x000000030800720c */ /* 0x080fe40003f86270 */
[----:B------:R-:W-:Y:S02]  /*4c70*/  LOP3.LUT R8, R0, 0xb0, RZ, 0xfc, !PT ;  /* 0x000000b000087812 */ /* 0x000fe400078efcff */
[----:B------:R-:W-:Y:S02]  /*4c80*/  FSEL R142, R10, -INF , !P5 ;  /* 0xff8000000a8e7808 */ /* 0x000fe40006800000 */
[----:B------:R-:W-:Y:S02]  /*4c90*/  FSEL R140, R13, -INF , !P0 ;  /* 0xff8000000d8c7808 */ /* 0x000fe40004000000 */
[----:B------:R-:W-:-:S02]  /*4ca0*/  ISETP.GE.AND P5, PT, R12, R3, PT ;  /* 0x000000030c00720c */ /* 0x000fc40003fa6270 */
[----:B------:R-:W-:Y:S02]  /*4cb0*/  LOP3.LUT R14, R0, 0xa1, RZ, 0xfc, !PT ;  /* 0x000000a1000e7812 */ /* 0x000fe400078efcff */
[----:B------:R-:W-:Y:S02]  /*4cc0*/  FSEL R129, R26, -INF , !P3 ;  /* 0xff8000001a817808 */ /* 0x000fe40005800000 */
[----:B------:R-:W-:Y:S02]  /*4cd0*/  FSEL R130, R24, -INF , !P3 ;  /* 0xff80000018827808 */ /* 0x000fe40005800000 */
[C---:B------:R-:W-:Y:S02]  /*4ce0*/  LOP3.LUT R13, R0.reuse, 0xb1, RZ, 0xfc, !PT ;  /* 0x000000b1000d7812 */ /* 0x040fe400078efcff */
[----:B------:R-:W-:Y:S02]  /*4cf0*/  LOP3.LUT R12, R0, 0xb8, RZ, 0xfc, !PT ;  /* 0x000000b8000c7812 */ /* 0x000fe400078efcff */
[----:B------:R-:W-:-:S02]  /*4d00*/  ISETP.GE.AND P3, PT, R8, R3, PT ;  /* 0x000000030800720c */ /* 0x000fc40003f66270 */
[----:B---3--:R-:W-:Y:S01]  /*4d10*/  HMMA.16816.F32.BF16 R8, R4, R32, R120 ;  /* 0x000000200408723c */ /* 0x008fe20000041878 */
[----:B------:R-:W-:Y:S02]  /*4d20*/  FSEL R141, R15, -INF , !P0 ;  /* 0xff8000000f8d7808 */ /* 0x000fe40004000000 */
[----:B------:R-:W-:Y:S02]  /*4d30*/  FSEL R121, R27, -INF , !P1 ;  /* 0xff8000001b797808 */ /* 0x000fe40004800000 */
[----:B------:R-:W-:Y:S02]  /*4d40*/  FSEL R120, R25, -INF , !P1 ;  /* 0xff80000019787808 */ /* 0x000fe40004800000 */
[----:B------:R-:W-:Y:S02]  /*4d50*/  FSEL R122, R22, -INF , !P6 ;  /* 0xff800000167a7808 */ /* 0x000fe40007000000 */
[----:B------:R-:W-:Y:S02]  /*4d60*/  FSEL R123, R20, -INF , !P6 ;  /* 0xff800000147b7808 */ /* 0x000fe40007000000 */
[----:B------:R-:W-:-:S02]  /*4d70*/  ISETP.GE.AND P0, PT, R14, R3, PT ;  /* 0x000000030e00720c */ /* 0x000fc40003f06270 */
[-C--:B------:R-:W-:Y:S02]  /*4d80*/  ISETP.GE.AND P1, PT, R13, R3.reuse, PT ;  /* 0x000000030d00720c */ /* 0x080fe40003f26270 */
[----:B------:R-:W-:Y:S02]  /*4d90*/  ISETP.GE.AND P6, PT, R12, R3, PT ;  /* 0x000000030c00720c */ /* 0x000fe40003fc6270 */
[----:B------:R-:W-:Y:S01]  /*4da0*/  HMMA.16816.F32.BF16 R12, R4, R34, R112 ;  /* 0x00000022040c723c */ /* 0x000fe20000041870 */
[----:B------:R-:W3:Y:S01]  /*4db0*/  LDSM.16.M88.4 R32, [R2+0x9000] ;  /* 0x009000000220783b */ /* 0x000ee20000000200 */
[----:B------:R-:W-:Y:S02]  /*4dc0*/  LOP3.LUT R20, R0, 0xb9, RZ, 0xfc, !PT ;  /* 0x000000b900147812 */ /* 0x000fe400078efcff */
[----:B------:R-:W-:Y:S02]  /*4dd0*/  FSEL R112, R23, -INF , !P0 ;  /* 0xff80000017707808 */ /* 0x000fe40004000000 */
[----:B------:R-:W-:-:S02]  /*4de0*/  FSEL R114, R21, -INF , !P0 ;  /* 0xff80000015727808 */ /* 0x000fc40004000000 */
[-C--:B------:R-:W-:Y:S02]  /*4df0*/  ISETP.GE.AND P0, PT, R20, R3.reuse, PT ;  /* 0x000000031400720c */ /* 0x080fe40003f06270 */
[----:B------:R-:W-:Y:S02]  /*4e00*/  LOP3.LUT R20, R0, 0xc0, RZ, 0xfc, !PT ;  /* 0x000000c000147812 */ /* 0x000fe400078efcff */
[----:B------:R-:W-:Y:S02]  /*4e10*/  FSEL R113, R18, -INF , !P5 ;  /* 0xff80000012717808 */ /* 0x000fe40006800000 */
[----:B------:R-:W-:Y:S01]  /*4e20*/  FSEL R115, R16, -INF , !P5 ;  /* 0xff80000010737808 */ /* 0x000fe20006800000 */
[----:B-1----:R-:W-:Y:S01]  /*4e30*/  HMMA.16816.F32.BF16 R24, R4, R30, R100 ;  /* 0x0000001e0418723c */ /* 0x002fe20000041864 */
[----:B------:R-:W-:Y:S02]  /*4e40*/  ISETP.GE.AND P5, PT, R20, R3, PT ;  /* 0x000000031400720c */ /* 0x000fe40003fa6270 */
[----:B------:R-:W-:-:S05]  /*4e50*/  FSEL R179, R8, -INF , !P3 ;  /* 0xff80000008b37808 */ /* 0x000fca0005800000 */
[----:B------:R-:W-:Y:S01]  /*4e60*/  HMMA.16816.F32.BF16 R20, R4, R28, R104 ;  /* 0x0000001c0414723c */ /* 0x000fe20000041868 */
[----:B------:R1:W4:Y:S01]  /*4e70*/  LDSM.16.M88.4 R28, [R2+0x9800] ;  /* 0x00980000021c783b */ /* 0x0003220000000200 */
[----:B------:R-:W-:Y:S01]  /*4e80*/  LOP3.LUT R8, R0, 0xc9, RZ, 0xfc, !PT ;  /* 0x000000c900087812 */ /* 0x000fe200078efcff */
[----:B------:R-:W-:-:S04]  /*4e90*/  DEPBAR.LE SB0, 0x0 ;  /* 0x000080000000791a */ /* 0x000fc80000000000 */
[----:B------:R-:W-:Y:S02]  /*4ea0*/  FSEL R100, R11, -INF , !P1 ;  /* 0xff8000000b647808 */ /* 0x000fe40004800000 */
[----:B------:R-:W-:Y:S02]  /*4eb0*/  FSEL R178, R9, -INF , !P1 ;  /* 0xff80000009b27808 */ /* 0x000fe40004800000 */
[----:B------:R-:W-:Y:S02]  /*4ec0*/  ISETP.GE.AND P1, PT, R8, R3, PT ;  /* 0x000000030800720c */ /* 0x000fe40003f26270 */
[C---:B------:R-:W-:Y:S02]  /*4ed0*/  LOP3.LUT R8, R0.reuse, 0xd0, RZ, 0xfc, !PT ;  /* 0x000000d000087812 */ /* 0x040fe400078efcff */
[C---:B------:R-:W-:Y:S02]  /*4ee0*/  LOP3.LUT R18, R0.reuse, 0xc1, RZ, 0xfc, !PT ;  /* 0x000000c100127812 */ /* 0x040fe400078efcff */
[----:B------:R-:W-:-:S02]  /*4ef0*/  LOP3.LUT R16, R0, 0xc8, RZ, 0xfc, !PT ;  /* 0x000000c800107812 */ /* 0x000fc400078efcff */
[----:B------:R-:W-:Y:S02]  /*4f00*/  FSEL R101, R14, -INF , !P6 ;  /* 0xff8000000e657808 */ /* 0x000fe40007000000 */
[----:B------:R-:W-:Y:S02]  /*4f10*/  FSEL R103, R12, -INF , !P6 ;  /* 0xff8000000c677808 */ /* 0x000fe40007000000 */
[----:B------:R-:W-:Y:S02]  /*4f20*/  FSEL R106, R10, -INF , !P3 ;  /* 0xff8000000a6a7808 */ /* 0x000fe40005800000 */
[----:B------:R-:W-:Y:S02]  /*4f30*/  ISETP.GE.AND P6, PT, R8, R3, PT ;  /* 0x000000030800720c */ /* 0x000fe40003fc6270 */
[----:B------:R-:W-:Y:S01]  /*4f40*/  LOP3.LUT R12, R0, 0xd1, RZ, 0xfc, !PT ;  /* 0x000000d1000c7812 */ /* 0x000fe200078efcff */
[----:B--2---:R-:W-:Y:S01]  /*4f50*/  HMMA.16816.F32.BF16 R8, R4, R36, R192 ;  /* 0x000000240408723c */ /* 0x004fe200000418c0 */
[----:B------:R-:W-:-:S02]  /*4f60*/  FSEL R105, R19, -INF , !P4 ;  /* 0xff80000013697808 */ /* 0x000fc40006000000 */
[----:B------:R-:W-:Y:S02]  /*4f70*/  FSEL R104, R17, -INF , !P4 ;  /* 0xff80000011687808 */ /* 0x000fe40006000000 */
[-C--:B------:R-:W-:Y:S02]  /*4f80*/  ISETP.GE.AND P4, PT, R18, R3.reuse, PT ;  /* 0x000000031200720c */ /* 0x080fe40003f86270 */
[----:B------:R-:W-:Y:S02]  /*4f90*/  ISETP.GE.AND P3, PT, R16, R3, PT ;  /* 0x000000031000720c */ /* 0x000fe40003f66270 */
[----:B------:R-:W-:Y:S02]  /*4fa0*/  FSEL R107, R15, -INF , !P0 ;  /* 0xff8000000f6b7808 */ /* 0x000fe40004000000 */
[----:B------:R-:W-:Y:S02]  /*4fb0*/  FSEL R102, R13, -INF , !P0 ;  /* 0xff8000000d667808 */ /* 0x000fe40004000000 */
[----:B------:R-:W-:-:S02]  /*4fc0*/  LOP3.LUT R16, R0, 0xd9, RZ, 0xfc, !PT ;  /* 0x000000d900107812 */ /* 0x000fc400078efcff */
[-C--:B------:R-:W-:Y:S02]  /*4fd0*/  ISETP.GE.AND P0, PT, R12, R3.reuse, PT ;  /* 0x000000030c00720c */ /* 0x080fe40003f06270 */
[----:B------:R-:W-:Y:S01]  /*4fe0*/  FSEL R192, R20, -INF , !P5 ;  /* 0xff80000014c07808 */ /* 0x000fe20006800000 */
[----:B------:R-:W-:Y:S01]  /*4ff0*/  HMMA.16816.F32.BF16 R12, R4, R38, R188 ;  /* 0x00000026040c723c */ /* 0x000fe200000418bc */
[----:B------:R-:W-:Y:S02]  /*5000*/  FSEL R185, R23, -INF , !P4 ;  /* 0xff80000017b97808 */ /* 0x000fe40006000000 */
[----:B------:R-:W-:Y:S02]  /*5010*/  FSEL R188, R21, -INF , !P4 ;  /* 0xff80000015bc7808 */ /* 0x000fe40006000000 */
[----:B------:R-:W-:Y:S02]  /*5020*/  LOP3.LUT R20, R0, 0xe1, RZ, 0xfc, !PT ;  /* 0x000000e100147812 */ /* 0x000fe400078efcff */
[----:B------:R-:W-:-:S02]  /*5030*/  ISETP.GE.AND P4, PT, R16, R3, PT ;  /* 0x000000031000720c */ /* 0x000fc40003f86270 */
[C---:B---3--:R-:W-:Y:S01]  /*5040*/  HMMA.16816.F32.BF16 R16, R4.reuse, R32, R180 ;  /* 0x000000200410723c */ /* 0x048fe200000418b4 */
[----:B------:R-:W-:Y:S02]  /*5050*/  FSEL R181, R27, -INF , !P1 ;  /* 0xff8000001bb57808 */ /* 0x000fe40004800000 */
[----:B------:R-:W-:Y:S02]  /*5060*/  FSEL R180, R25, -INF , !P1 ;  /* 0xff80000019b47808 */ /* 0x000fe40004800000 */
[----:B------:R-:W-:Y:S02]  /*5070*/  FSEL R187, R22, -INF , !P5 ;  /* 0xff80000016bb7808 */ /* 0x000fe40006800000 */
[----:B------:R-:W-:Y:S02]  /*5080*/  ISETP.GE.AND P1, PT, R20, R3, PT ;  /* 0x000000031400720c */ /* 0x000fe40003f26270 */
[----:B------:R-:W-:Y:S01]  /*5090*/  HMMA.16816.F32.BF16 R20, R4, R34, R92 ;  /* 0x000000220414723c */ /* 0x000fe2000004185c */
[----:B-1----:R-:W-:-:S02]  /*50a0*/  LOP3.LUT R2, R0, 0xd8, RZ, 0xfc, !PT ;  /* 0x000000d800027812 */ /* 0x002fc400078efcff */
        /* <DEDUP_REMOVED lines=8> */
[----:B------:R-:W-:Y:S02]  /*5130*/  FSEL R190, R10, -INF , !P6 ;  /* 0xff8000000abe7808 */ /* 0x000fe40007000000 */
[-C--:B------:R-:W-:Y:S02]  /*5140*/  ISETP.GE.AND P0, PT, R8, R3.reuse, PT ;  /* 0x000000030800720c */ /* 0x080fe40003f06270 */
[----:B------:R-:W-:Y:S01]  /*5150*/  ISETP.GE.AND P3, PT, R2, R3, PT ;  /* 0x000000030200720c */ /* 0x000fe20003f66270 */
[----:B----4-:R-:W-:Y:S01]  /*5160*/  HMMA.16816.F32.BF16 R8, R4, R28, R84 ;  /* 0x0000001c0408723c */ /* 0x010fe20000041854 */
[----:B------:R-:W-:-:S02]  /*5170*/  LOP3.LUT R2, R0, 0xe8, RZ, 0xfc, !PT ;  /* 0x000000e800027812 */ /* 0x000fc400078efcff */
[----:B------:R-:W-:Y:S02]  /*5180*/  FSEL R203, R23, -INF , !P0 ;  /* 0xff80000017cb7808 */ /* 0x000fe40004000000 */
[----:B------:R-:W-:-:S03]  /*5190*/  FSEL R202, R21, -INF , !P0 ;  /* 0xff80000015ca7808 */ /* 0x000fc60004000000 */
[----:B------:R-:W-:Y:S01]  /*51a0*/  HMMA.16816.F32.BF16 R4, R4, R30, R72 ;  /* 0x0000001e0404723c */ /* 0x000fe20000041848 */
[-C--:B------:R-:W-:Y:S02]  /*51b0*/  ISETP.GE.AND P6, PT, R2, R3.reuse, PT ;  /* 0x000000030200720c */ /* 0x080fe40003fc6270 */
[----:B------:R-:W-:Y:S02]  /*51c0*/  ISETP.NE.AND P0, PT, R243, 0x1, PT ;  /* 0x00000001f300780c */ /* 0x000fe40003f05270 */
[----:B------:R-:W-:Y:S02]  /*51d0*/  LOP3.LUT R2, R0, 0xf0, RZ, 0xfc, !PT ;  /* 0x000000f000027812 */ /* 0x000fe400078efcff */
[----:B------:R-:W-:Y:S02]  /*51e0*/  FSEL R183, R14, -INF , !P5 ;  /* 0xff8000000eb77808 */ /* 0x000fe40006800000 */
[----:B------:R-:W-:Y:S02]  /*51f0*/  FSEL R194, R12, -INF , !P5 ;  /* 0xff8000000cc27808 */ /* 0x000fe40006800000 */
[----:B------:R-:W-:-:S02]  /*5200*/  ISETP.GE.AND P5, PT, R2, R3, PT ;  /* 0x000000030200720c */ /* 0x000fc40003fa6270 */
[C---:B------:R-:W-:Y:S02]  /*5210*/  LOP3.LUT R12, R0.reuse, 0xf1, RZ, 0xfc, !PT ;  /* 0x000000f1000c7812 */ /* 0x040fe400078efcff */
[C---:B------:R-:W-:Y:S02]  /*5220*/  LOP3.LUT R2, R0.reuse, 0xf8, RZ, 0xfc, !PT ;  /* 0x000000f800027812 */ /* 0x040fe400078efcff */
[----:B------:R-:W-:Y:S02]  /*5230*/  LOP3.LUT R0, R0, 0xf9, RZ, 0xfc, !PT ;  /* 0x000000f900007812 */ /* 0x000fe400078efcff */
[----:B------:R-:W-:Y:S02]  /*5240*/  LOP3.LUT R237, R237, R236, RZ, 0x3c, !PT ;  /* 0x000000eceded7212 */ /* 0x000fe400078e3cff */
[----:B------:R-:W-:Y:S02]  /*5250*/  FSEL R195, R15, -INF , !P4 ;  /* 0xff8000000fc37808 */ /* 0x000fe40006000000 */
[----:B------:R-:W-:-:S02]  /*5260*/  FSEL R191, R13, -INF , !P4 ;  /* 0xff8000000dbf7808 */ /* 0x000fc40006000000 */
[----:B------:R-:W-:Y:S02]  /*5270*/  FSEL R199, R18, -INF , !P3 ;  /* 0xff80000012c77808 */ /* 0x000fe40005800000 */
[----:B------:R-:W-:Y:S02]  /*5280*/  FSEL R204, R16, -INF , !P3 ;  /* 0xff80000010cc7808 */ /* 0x000fe40005800000 */
[----:B------:R-:W-:Y:S02]  /*5290*/  FSEL R198, R19, -INF , !P1 ;  /* 0xff80000013c67808 */ /* 0x000fe40004800000 */
[----:B------:R-:W-:Y:S01]  /*52a0*/  FSEL R201, R17, -INF , !P1 ;  /* 0xff80000011c97808 */ /* 0x000fe20004800000 */
[----:B------:R-:W-:Y:S01]  /*52b0*/  BSSY.RECONVERGENT B1, `(.L_x_528) ;  /* 0x0000094000017945 */ /* 0x000fe20003800200 */
[-C--:B------:R-:W-:Y:S02]  /*52c0*/  ISETP.GE.AND P4, PT, R12, R3.reuse, PT ;  /* 0x000000030c00720c */ /* 0x080fe40003f86270 */
[----:B------:R-:W-:-:S02]  /*52d0*/  ISETP.GE.AND P3, PT, R2, R3, PT ;  /* 0x000000030200720c */ /* 0x000fc40003f66270 */
[----:B------:R-:W-:Y:S02]  /*52e0*/  ISETP.GE.AND P1, PT, R0, R3, PT ;  /* 0x000000030000720c */ /* 0x000fe40003f26270 */
[----:B------:R-:W-:Y:S01]  /*52f0*/  LOP3.LUT R236, R237, R236, RZ, 0x3c, !PT ;  /* 0x000000ecedec7212 */ /* 0x000fe200078e3cff */
[----:B------:R-:W-:Y:S01]  /*5300*/  IMAD.MOV.U32 R238, RZ, RZ, R136 ;  /* 0x000000ffffee7224 */ /* 0x000fe200078e0088 */
[----:B------:R-:W-:Y:S02]  /*5310*/  FSEL R197, R22, -INF , !P6 ;  /* 0xff80000016c57808 */ /* 0x000fe40007000000 */
[----:B------:R-:W-:Y:S02]  /*5320*/  FSEL R200, R20, -INF , !P6 ;  /* 0xff80000014c87808 */ /* 0x000fe40007000000 */
[----:B------:R-:W-:Y:S02]  /*5330*/  FSEL R205, R10, -INF , !P5 ;  /* 0xff8000000acd7808 */ /* 0x000fe40006800000 */
[----:B------:R-:W-:-:S02]  /*5340*/  FSEL R208, R8, -INF , !P5 ;  /* 0xff80000008d07808 */ /* 0x000fc40006800000 */
[----:B------:R-:W-:Y:S02]  /*5350*/  FSEL R206, R11, -INF , !P4 ;  /* 0xff8000000bce7808 */ /* 0x000fe40006000000 */
[----:B------:R-:W-:Y:S02]  /*5360*/  FSEL R211, R9, -INF , !P4 ;  /* 0xff80000009d37808 */ /* 0x000fe40006000000 */
[----:B------:R-:W-:Y:S02]  /*5370*/  FSEL R207, R6, -INF , !P3 ;  /* 0xff80000006cf7808 */ /* 0x000fe40005800000 */
[----:B------:R-:W-:Y:S02]  /*5380*/  FSEL R210, R4, -INF , !P3 ;  /* 0xff80000004d27808 */ /* 0x000fe40005800000 */
[----:B------:R-:W-:Y:S02]  /*5390*/  FSEL R212, R7, -INF , !P1 ;  /* 0xff80000007d47808 */ /* 0x000fe40004800000 */
[----:B------:R-:W-:-:S02]  /*53a0*/  FSEL R209, R5, -INF , !P1 ;  /* 0xff80000005d17808 */ /* 0x000fc40004800000 */
[----:B------:R-:W-:Y:S01]  /*53b0*/  LOP3.LUT R237, R237, R236, RZ, 0x3c, !PT ;  /* 0x000000eceded7212 */ /* 0x000fe200078e3cff */
[----:B------:R-:W-:Y:S06]  /*53c0*/  BAR.SYNC.DEFER_BLOCKING 0x0 ;  /* 0x0000000000007b1d */ /* 0x000fec0000010000 */
[----:B------:R-:W-:Y:S05]  /*53d0*/  @!P0 BRA `(.L_x_529) ;  /* 0x0000000800048947 */ /* 0x000fea0003800000 */
[----:B------:R-:W-:Y:S01]  /*53e0*/  ISETP.NE.U32.AND P1, PT, R250, RZ, PT ;  /* 0x000000fffa00720c */ /* 0x000fe20003f25070 */
[----:B------:R-:W-:Y:S03]  /*53f0*/  BSSY.RECONVERGENT B0, `(.L_x_530) ;  /* 0x0000049000007945 */ /* 0x000fe60003800200 */
[----:B------:R-:W-:-:S13]  /*5400*/  ISETP.NE.AND.EX P1, PT, R251, RZ, PT, P1 ;  /* 0x000000fffb00720c */ /* 0x000fda0003f25310 */
[----:B------:R-:W-:Y:S05]  /*5410*/  @P1 BRA `(.L_x_531) ;  /* 0x0000000000241947 */ /* 0x000fea0003800000 */
[----:B------:R-:W2:Y:S01]  /*5420*/  LD.E R0, desc[UR4][R168.64+0x38] ;  /* 0x00003804a8007980 */ /* 0x000ea2000c101900 */
[----:B------:R-:W-:Y:S02]  /*5430*/  UMOV UR6, URZ ;  /* 0x000000ff00067c82 */ /* 0x000fe40008000000 */
[----:B------:R-:W-:Y:S01]  /*5440*/  IADD3 R2, P1, PT, RZ, -UR6, RZ ;  /* 0x80000006ff027c10 */ /* 0x000fe2000ff3e0ff */
[----:B--2---:R-:W-:-:S04]  /*5450*/  IMAD.SHL.U32 R0, R0, 0x100, RZ ;  /* 0x0000010000007824 */ /* 0x004fc800078e00ff */
[----:B------:R-:W-:-:S05]  /*5460*/  IMAD.X R0, RZ, RZ, ~R0, P1 ;  /* 0x000000ffff007224 */ /* 0x000fca00008e0e00 */
[----:B------:R-:W-:-:S04]  /*5470*/  SHF.R.S64 R2, R2, 0x1f, R0 ;  /* 0x0000001f02027819 */ /* 0x000fc80000001000 */
[----:B------:R-:W-:-:S04]  /*5480*/  IADD3 R240, P1, PT, R2, R240, RZ ;  /* 0x000000f002f07210 */ /* 0x000fc80007f3e0ff */
[----:B------:R-:W-:Y:S01]  /*5490*/  LEA.HI.X.SX32 R239, R0, R239, 0x1, P1 ;  /* 0x000000ef00ef7211 */ /* 0x000fe200008f0eff */
[----:B------:R-:W-:Y:S05]  /*54a0*/  BRA `(.L_x_532) ;  /* 0x0000000000f47947 */ /* 0x000fea0003800000 */
.L_x_531:
[----:B------:R-:W2:Y:S01]  /*54b0*/  LD.E R2, desc[UR4][R168.64+0x170] ;  /* 0x00017004a8027980 */ /* 0x000ea2000c101900 */
[----:B------:R-:W-:Y:S02]  /*54c0*/  LEA R8, R243, 0xfffffe00, 0x8 ;  /* 0xfffffe00f3087811 */ /* 0x000fe400078e40ff */
[----:B------:R-:W-:Y:S02]  /*54d0*/  IABS R7, R238 ;  /* 0x000000ee00077213 */ /* 0x000fe40000000000 */
[----:B------:R-:W-:Y:S02]  /*54e0*/  IABS R6, R8 ;  /* 0x0000000800067213 */ /* 0x000fe40000000000 */
[-C--:B--2---:R-:W-:Y:S02]  /*54f0*/  IABS R0, R2.reuse ;  /* 0x0000000200007213 */ /* 0x084fe40000000000 */
[----:B------:R-:W-:Y:S02]  /*5500*/  IABS R9, R2 ;  /* 0x0000000200097213 */ /* 0x000fe40000000000 */
[----:B------:R-:W1:Y:S08]  /*5510*/  I2F.RP R4, R0 ;  /* 0x0000000000047306 */ /* 0x000e700000209400 */
[----:B-1----:R-:W1:Y:S02]  /*5520*/  MUFU.RCP R4, R4 ;  /* 0x0000000400047308 */ /* 0x002e640000001000 */
[----:B-1----:R-:W-:-:S06]  /*5530*/  VIADD R4, R4, 0xffffffe ;  /* 0x0ffffffe04047836 */ /* 0x002fcc0000000000 */
[----:B------:R-:W1:Y:S02]  /*5540*/  F2I.FTZ.U32.TRUNC.NTZ R5, R4 ;  /* 0x0000000400057305 */ /* 0x000e64000021f000 */
[----:B-1----:R-:W-:Y:S01]  /*5550*/  IMAD.MOV R3, RZ, RZ, -R5 ;  /* 0x000000ffff037224 */ /* 0x002fe200078e0a05 */
[----:B------:R-:W-:-:S03]  /*5560*/  MOV R4, RZ ;  /* 0x000000ff00047202 */ /* 0x000fc60000000f00 */
[----:B------:R-:W-:-:S04]  /*5570*/  IMAD R3, R3, R0, RZ ;  /* 0x0000000003037224 */ /* 0x000fc800078e02ff */
[----:B------:R-:W-:-:S04]  /*5580*/  IMAD.HI.U32 R4, R5, R3, R4 ;  /* 0x0000000305047227 */ /* 0x000fc800078e0004 */
[----:B------:R-:W-:Y:S02]  /*5590*/  IMAD.MOV.U32 R5, RZ, RZ, R6 ;  /* 0x000000ffff057224 */ /* 0x000fe400078e0006 */
[----:B------:R-:W-:Y:S02]  /*55a0*/  IMAD.MOV R6, RZ, RZ, -R9 ;  /* 0x000000ffff067224 */ /* 0x000fe400078e0a09 */
[----:B------:R-:W-:-:S04]  /*55b0*/  IMAD.HI.U32 R3, R4, R5, RZ ;  /* 0x0000000504037227 */ /* 0x000fc800078e00ff */
[----:B------:R-:W-:-:S04]  /*55c0*/  IMAD.HI.U32 R4, R4, R7, RZ ;  /* 0x0000000704047227 */ /* 0x000fc800078e00ff */
[-C--:B------:R-:W-:Y:S02]  /*55d0*/  IMAD R5, R3, R6.reuse, R5 ;  /* 0x0000000603057224 */ /* 0x080fe400078e0205 */
[----:B------:R-:W-:-:S03]  /*55e0*/  IMAD R6, R4, R6, R7 ;  /* 0x0000000604067224 */ /* 0x000fc600078e0207 */
[C---:B------:R-:W-:Y:S02]  /*55f0*/  ISETP.GT.U32.AND P3, PT, R0.reuse, R5, PT ;  /* 0x000000050000720c */ /* 0x040fe40003f64070 */
[----:B------:R-:W-:-:S11]  /*5600*/  ISETP.GT.U32.AND P4, PT, R0, R6, PT ;  /* 0x000000060000720c */ /* 0x000fd60003f84070 */
[-C--:B------:R-:W-:Y:S02]  /*5610*/  @!P3 IADD3 R5, PT, PT, R5, -R0.reuse, RZ ;  /* 0x800000000505b210 */ /* 0x080fe40007ffe0ff */
[----:B------:R-:W-:Y:S01]  /*5620*/  @!P4 IMAD.IADD R6, R6, 0x1, -R0 ;  /* 0x000000010606c824 */ /* 0x000fe200078e0a00 */
[----:B------:R-:W-:Y:S01]  /*5630*/  @!P3 IADD3 R3, PT, PT, R3, 0x1, RZ ;  /* 0x000000010303b810 */ /* 0x000fe20007ffe0ff */
[----:B------:R-:W-:Y:S01]  /*5640*/  @!P4 VIADD R4, R4, 0x1 ;  /* 0x000000010404c836 */ /* 0x000fe20000000000 */
[-C--:B------:R-:W-:Y:S02]  /*5650*/  ISETP.GE.U32.AND P5, PT, R5, R0.reuse, PT ;  /* 0x000000000500720c */ /* 0x080fe40003fa6070 */
[----:B------:R-:W-:Y:S02]  /*5660*/  ISETP.GE.U32.AND P6, PT, R6, R0, PT ;  /* 0x000000000600720c */ /* 0x000fe40003fc6070 */
[-C--:B------:R-:W-:Y:S02]  /*5670*/  LOP3.LUT R0, R8, R2.reuse, RZ, 0x3c, !PT ;  /* 0x0000000208007212 */ /* 0x080fe400078e3cff */
[----:B------:R-:W-:-:S02]  /*5680*/  LOP3.LUT R5, R238, R2, RZ, 0x3c, !PT ;  /* 0x00000002ee057212 */ /* 0x000fc400078e3cff */
[----:B------:R-:W-:Y:S02]  /*5690*/  ISETP.GE.AND P1, PT, R0, RZ, PT ;  /* 0x000000ff0000720c */ /* 0x000fe40003f26270 */
[----:B------:R-:W-:Y:S02]  /*56a0*/  ISETP.GE.AND P4, PT, R5, RZ, PT ;  /* 0x000000ff0500720c */ /* 0x000fe40003f86270 */
[----:B------:R-:W-:Y:S01]  /*56b0*/  ISETP.NE.AND P3, PT, R2, RZ, PT ;  /* 0x000000ff0200720c */ /* 0x000fe20003f65270 */
[----:B------:R-:W-:Y:S01]  /*56c0*/  @P5 VIADD R3, R3, 0x1 ;  /* 0x0000000103035836 */ /* 0x000fe20000000000 */
[----:B------:R-:W-:Y:S02]  /*56d0*/  LOP3.LUT R0, RZ, R2, RZ, 0x33, !PT ;  /* 0x00000002ff007212 */ /* 0x000fe400078e33ff */
[----:B------:R-:W-:-:S05]  /*56e0*/  @P6 IADD3 R4, PT, PT, R4, 0x1, RZ ;  /* 0x0000000104046810 */ /* 0x000fca0007ffe0ff */
[----:B------:R-:W-:Y:S02]  /*56f0*/  @!P1 IMAD.MOV R3, RZ, RZ, -R3 ;  /* 0x000000ffff039224 */ /* 0x000fe400078e0a03 */
[----:B------:R-:W-:-:S03]  /*5700*/  @!P4 IADD3 R4, PT, PT, -R4, RZ, RZ ;  /* 0x000000ff0404c210 */ /* 0x000fc60007ffe1ff */
[C---:B------:R-:W-:Y:S02]  /*5710*/  SEL R3, R0.reuse, R3, !P3 ;  /* 0x0000000300037207 */ /* 0x040fe40005800000 */
[----:B------:R-:W-:Y:S02]  /*5720*/  SEL R0, R0, R4, !P3 ;  /* 0x0000000400007207 */ /* 0x000fe40005800000 */
[----:B------:R-:W2:Y:S01]  /*5730*/  LD.E.64 R4, desc[UR4][R80.64+0x38] ;  /* 0x0000380450047980 */ /* 0x000ea2000c101b00 */
[----:B------:R-:W-:-:S04]  /*5740*/  IMAD.WIDE R8, R3, 0x4, R236 ;  /* 0x0000000403087825 */ /* 0x000fc800078e02ec */
[C---:B------:R-:W-:Y:S01]  /*5750*/  IMAD.WIDE R6, R0.reuse, 0x4, R236 ;  /* 0x0000000400067825 */ /* 0x040fe200078e02ec */
[----:B------:R1:W3:Y:S04]  /*5760*/  LD.E R10, desc[UR4][R8.64] ;  /* 0x00000004080a7980 */ /* 0x0002e8000c101900 */
[----:B------:R-:W3:Y:S04]  /*5770*/  LD.E R9, desc[UR4][R6.64] ;  /* 0x0000000406097980 */ /* 0x000ee8000c101900 */
[----:B------:R-:W4:Y:S01]  /*5780*/  LD.E.64 R6, desc[UR4][R80.64+0x20] ;  /* 0x0000200450067980 */ /* 0x000f22000c101b00 */
[----:B------:R-:W-:-:S04]  /*5790*/  IMAD.IADD R0, R0, 0x1, -R3 ;  /* 0x0000000100007824 */ /* 0x000fc800078e0a03 */
[----:B------:R-:W-:-:S05]  /*57a0*/  IMAD R2, R2, R0, -0x100 ;  /* 0xffffff0002027424 */ /* 0x000fca00078e0200 */
[----:B-1----:R-:W-:Y:S01]  /*57b0*/  SHF.R.S32.HI R8, RZ, 0x1f, R2 ;  /* 0x0000001fff087819 */ /* 0x002fe20000011402 */
[-C--:B--2---:R-:W-:Y:S02]  /*57c0*/  IMAD R0, R5, R2.reuse, RZ ;  /* 0x0000000205007224 */ /* 0x084fe400078e02ff */
[----:B------:R-:W-:-:S04]  /*57d0*/  IMAD.WIDE.U32 R2, R4, R2, RZ ;  /* 0x0000000204027225 */ /* 0x000fc800078e00ff */
[----:B------:R-:W-:-:S04]  /*57e0*/  IMAD R4, R4, R8, R0 ;  /* 0x0000000804047224 */ /* 0x000fc800078e0200 */
[----:B------:R-:W-:Y:S01]  /*57f0*/  IMAD.IADD R3, R3, 0x1, R4 ;  /* 0x0000000103037824 */ /* 0x000fe200078e0204 */
[----:B---3--:R-:W-:-:S04]  /*5800*/  IADD3 R0, PT, PT, R10, -R9, RZ ;  /* 0x800000090a007210 */ /* 0x008fc80007ffe0ff */
[----:B------:R-:W-:Y:S01]  /*5810*/  SHF.R.S32.HI R5, RZ, 0x1f, R0 ;  /* 0x0000001fff057819 */ /* 0x000fe20000011400 */
[----:B----4-:R-:W-:Y:S02]  /*5820*/  IMAD R4, R7, R0, RZ ;  /* 0x0000000007047224 */ /* 0x010fe400078e02ff */
[----:B------:R-:W-:-:S04]  /*5830*/  IMAD.WIDE.U32 R2, R0, R6, R2 ;  /* 0x0000000600027225 */ /* 0x000fc800078e0002 */
[----:B------:R-:W-:Y:S01]  /*5840*/  IMAD R0, R6, R5, R4 ;  /* 0x0000000506007224 */ /* 0x000fe200078e0204 */
[----:B------:R-:W-:-:S04]  /*5850*/  LEA R240, P1, R2, R240, 0x1 ;  /* 0x000000f002f07211 */ /* 0x000fc800078208ff */
[----:B------:R-:W-:-:S04]  /*5860*/  IADD3 R0, PT, PT, R3, R0, RZ ;  /* 0x0000000003007210 */ /* 0x000fc80007ffe0ff */
[----:B------:R-:W-:Y:S02]  /*5870*/  LEA.HI.X R239, R2, R239, R0, 0x1, P1 ;  /* 0x000000ef02ef7211 */ /* 0x000fe400008f0c00 */
.L_x_532:
[----:B------:R-:W-:Y:S05]  /*5880*/  BSYNC.RECONVERGENT B0 ;  /* 0x0000000000007941 */ /* 0x000fea0003800200 */
.L_x_530:
[C---:B------:R-:W-:Y:S01]  /*5890*/  IMAD.SHL.U32 R14, R248.reuse, 0x20, RZ ;  /* 0x00000020f80e7824 */ /* 0x040fe200078e00ff */
[----:B------:R-:W-:Y:S01]  /*58a0*/  SHF.L.U64.HI R0, R248, 0x5, R249 ;  /* 0x00000005f8007819 */ /* 0x000fe200000102f9 */
[----:B------:R-:W-:Y:S02]  /*58b0*/  IMAD.MOV.U32 R6, RZ, RZ, R240 ;  /* 0x000000ffff067224 */ /* 0x000fe400078e00f0 */
[----:B------:R-:W-:Y:S01]  /*58c0*/  IMAD.MOV.U32 R7, RZ, RZ, R239 ;  /* 0x000000ffff077224 */ /* 0x000fe200078e00ef */
[----:B------:R-:W-:-:S04]  /*58d0*/  IADD3 R4, P1, PT, R14, R240, RZ ;  /* 0x000000f00e047210 */ /* 0x000fc80007f3e0ff */
[-C--:B------:R-:W-:Y:S01]  /*58e0*/  IADD3 R2, P3, PT, R4, R14.reuse, RZ ;  /* 0x0000000e04027210 */ /* 0x080fe20007f7e0ff */
[----:B------:R-:W-:Y:S01]  /*58f0*/  IMAD.X R5, R0, 0x1, R239, P1 ;  /* 0x0000000100057824 */ /* 0x000fe200008e06ef */
[----:B------:R-:W-:Y:S01]  /*5900*/  @!PT LDS RZ, [RZ] ;  /* 0x00000000fffff984 */ /* 0x000fe20000000800 */
[----:B------:R-:W-:Y:S01]  /*5910*/  @!PT LDS RZ, [RZ] ;  /* 0x00000000fffff984 */ /* 0x000fe20000000800 */
[----:B------:R-:W-:Y:S01]  /*5920*/  @!PT LDS RZ, [RZ] ;  /* 0x00000000fffff984 */ /* 0x000fe20000000800 */
[----:B------:R1:W-:Y:S02]  /*5930*/  LDGSTS.E.BYPASS.LTC128B.128 [R233+0x2000], desc[UR4][R6.64] ;  /* 0x0200000006e97fae */ /* 0x0003e4000b981a04 */
[-C--:B------:R-:W-:Y:S01]  /*5940*/  IADD3 R8, P1, PT, R2, R14.reuse, RZ ;  /* 0x0000000e02087210 */ /* 0x080fe20007f3e0ff */
[--C-:B------:R-:W-:Y:S01]  /*5950*/  IMAD.X R3, R5, 0x1, R0.reuse, P3 ;  /* 0x0000000105037824 */ /* 0x100fe200018e0600 */
[----:B------:R2:W-:Y:S02]  /*5960*/  LDGSTS.E.BYPASS.LTC128B.128 [R233+0x2800], desc[UR4][R4.64] ;  /* 0x0280000004e97fae */ /* 0x0005e4000b981a04 */
[-C--:B------:R-:W-:Y:S01]  /*5970*/  IADD3 R10, P3, PT, R8, R14.reuse, RZ ;  /* 0x0000000e080a7210 */ /* 0x080fe20007f7e0ff */
[--C-:B------:R-:W-:Y:S01]  /*5980*/  IMAD.X R9, R3, 0x1, R0.reuse, P1 ;  /* 0x0000000103097824 */ /* 0x100fe200008e0600 */
[----:B------:R3:W-:Y:S02]  /*5990*/  LDGSTS.E.BYPASS.LTC128B.128 [R233+0x3000], desc[UR4][R2.64] ;  /* 0x0300000002e97fae */ /* 0x0007e4000b981a04 */
[-C--:B------:R-:W-:Y:S01]  /*59a0*/  IADD3 R12, P1, PT, R10, R14.reuse, RZ ;  /* 0x0000000e0a0c7210 */ /* 0x080fe20007f3e0ff */
[--C-:B------:R-:W-:Y:S01]  /*59b0*/  IMAD.X R11, R9, 0x1, R0.reuse, P3 ;  /* 0x00000001090b7824 */ /* 0x100fe200018e0600 */
[----:B------:R-:W-:Y:S03]  /*59c0*/  LDGSTS.E.BYPASS.LTC128B.128 [R233+0x3800], desc[UR4][R8.64] ;  /* 0x0380000008e97fae */ /* 0x000fe6000b981a04 */
[----:B------:R-:W-:Y:S01]  /*59d0*/  IMAD.X R13, R11, 0x1, R0, P1 ;  /* 0x000000010b0d7824 */ /* 0x000fe200008e0600 */
[----:B------:R4:W-:Y:S04]  /*59e0*/  LDGSTS.E.BYPASS.LTC128B.128 [R233+0x4000], desc[UR4][R10.64] ;  /* 0x040000000ae97fae */ /* 0x0009e8000b981a04 */
[----:B------:R5:W-:Y:S01]  /*59f0*/  LDGSTS.E.BYPASS.LTC128B.128 [R233+0x4800], desc[UR4][R12.64] ;  /* 0x048000000ce97fae */ /* 0x000be2000b981a04 */
[----:B-1----:R-:W-:-:S04]  /*5a00*/  IADD3 R6, P3, PT, R12, R14, RZ ;  /* 0x0000000e0c067210 */ /* 0x002fc80007f7e0ff */
[----:B--2---:R-:W-:Y:S01]  /*5a10*/  IADD3 R4, P1, PT, R6, R14, RZ ;  /* 0x0000000e06047210 */ /* 0x004fe20007f3e0ff */
[----:B------:R-:W-:-:S03]  /*5a20*/  IMAD.X R7, R13, 0x1, R0, P3 ;  /* 0x000000010d077824 */ /* 0x000fc600018e0600 */
[----:B---3--:R-:W-:Y:S02]  /*5a30*/  IADD3 R2, P3, PT, R4, R14, RZ ;  /* 0x0000000e04027210 */ /* 0x008fe40007f7e0ff */
[----:B------:R-:W-:Y:S01]  /*5a40*/  IADD3.X R5, PT, PT, R7, R0, RZ, P1, !PT ;  /* 0x0000000007057210 */ /* 0x000fe20000ffe4ff */
[----:B------:R1:W-:Y:S04]  /*5a50*/  LDGSTS.E.BYPASS.LTC128B.128 [R233+0x5000], desc[UR4][R6.64] ;  /* 0x0500000006e97fae */ /* 0x0003e8000b981a04 */
[--C-:B------:R-:W-:Y:S01]  /*5a60*/  IMAD.X R3, R5, 0x1, R0.reuse, P3 ;  /* 0x0000000105037824 */ /* 0x100fe200018e0600 */
[-C--:B----4-:R-:W-:Y:S01]  /*5a70*/  IADD3 R10, P1, PT, R2, R14.reuse, RZ ;  /* 0x0000000e020a7210 */ /* 0x090fe20007f3e0ff */
[----:B------:R2:W-:Y:S03]  /*5a80*/  LDGSTS.E.BYPASS.LTC128B.128 [R233+0x5800], desc[UR4][R4.64] ;  /* 0x0580000004e97fae */ /* 0x0005e6000b981a04 */
[-C--:B-----5:R-:W-:Y:S01]  /*5a90*/  IADD3 R12, P3, PT, R10, R14.reuse, RZ ;  /* 0x0000000e0a0c7210 */ /* 0x0a0fe20007f7e0ff */
[--C-:B------:R-:W-:Y:S01]  /*5aa0*/  IMAD.X R11, R3, 0x1, R0.reuse, P1 ;  /* 0x00000001030b7824 */ /* 0x100fe200008e0600 */
[----:B------:R3:W-:Y:S02]  /*5ab0*/  LDGSTS.E.BYPASS.LTC128B.128 [R233+0x6000], desc[UR4][R2.64] ;  /* 0x0600000002e97fae */ /* 0x0007e4000b981a04 */
[-C--:B------:R-:W-:Y:S01]  /*5ac0*/  IADD3 R8, P1, PT, R12, R14.reuse, RZ ;  /* 0x0000000e0c087210 */ /* 0x080fe20007f3e0ff */
[--C-:B------:R-:W-:Y:S01]  /*5ad0*/  IMAD.X R13, R11, 0x1, R0.reuse, P3 ;  /* 0x000000010b0d7824 */ /* 0x100fe200018e0600 */
[----:B------:R4:W-:Y:S03]  /*5ae0*/  LDGSTS.E.BYPASS.LTC128B.128 [R233+0x6800], desc[UR4][R10.64] ;  /* 0x068000000ae97fae */ /* 0x0009e6000b981a04 */
[----:B------:R-:W-:Y:S01]  /*5af0*/  IMAD.X R9, R13, 0x1, R0, P1 ;  /* 0x000000010d097824 */ /* 0x000fe200008e0600 */
[----:B------:R4:W-:Y:S04]  /*5b00*/  LDGSTS.E.BYPASS.LTC128B.128 [R233+0x7000], desc[UR4][R12.64] ;  /* 0x070000000ce97fae */ /* 0x0009e8000b981a04 */
[----:B------:R4:W-:Y:S01]  /*5b10*/  LDGSTS.E.BYPASS.LTC128B.128 [R233+0x7800], desc[UR4][R8.64] ;  /* 0x0780000008e97fae */ /* 0x0009e2000b981a04 */
[----:B-1----:R-:W-:-:S04]  /*5b20*/  IADD3 R6, P3, PT, R8, R14, RZ ;  /* 0x0000000e08067210 */ /* 0x002fc80007f7e0ff */
[----:B------:R-:W-:Y:S02]  /*5b30*/  IADD3.X R7, PT, PT, R9, R0, RZ, P3, !PT ;  /* 0x0000000009077210 */ /* 0x000fe40001ffe4ff */
[----:B--2---:R-:W-:-:S03]  /*5b40*/  IADD3 R4, P1, PT, R6, R14, RZ ;  /* 0x0000000e06047210 */ /* 0x004fc60007f3e0ff */
[----:B------:R1:W-:Y:S01]  /*5b50*/  LDGSTS.E.BYPASS.LTC128B.128 [R233+0x8000], desc[UR4][R6.64] ;  /* 0x0800000006e97fae */ /* 0x0003e2000b981a04 */
[----:B---3--:R-:W-:Y:S01]  /*5b60*/  IADD3 R2, P3, PT, R4, R14, RZ ;  /* 0x0000000e04027210 */ /* 0x008fe20007f7e0ff */
[----:B------:R-:W-:-:S03]  /*5b70*/  IMAD.X R5, R7, 0x1, R0, P1 ;  /* 0x0000000107057824 */ /* 0x000fc600008e0600 */
[----:B----4-:R-:W-:Y:S01]  /*5b80*/  IADD3 R10, P1, PT, R2, R14, RZ ;  /* 0x0000000e020a7210 */ /* 0x010fe20007f3e0ff */
[--C-:B------:R-:W-:Y:S01]  /*5b90*/  IMAD.X R3, R5, 0x1, R0.reuse, P3 ;  /* 0x0000000105037824 */ /* 0x100fe200018e0600 */
[----:B------:R1:W-:Y:S03]  /*5ba0*/  LDGSTS.E.BYPASS.LTC128B.128 [R233+0x8800], desc[UR4][R4.64] ;  /* 0x0880000004e97fae */ /* 0x0003e6000b981a04 */
[----:B------:R-:W-:Y:S01]  /*5bb0*/  IMAD.X R11, R3, 0x1, R0, P1 ;  /* 0x00000001030b7824 */ /* 0x000fe200008e0600 */
[----:B------:R1:W-:Y:S04]  /*5bc0*/  LDGSTS.E.BYPASS.LTC128B.128 [R233+0x9000], desc[UR4][R2.64] ;  /* 0x0900000002e97fae */ /* 0x0003e8000b981a04 */
[----:B------:R1:W-:Y:S04]  /*5bd0*/  LDGSTS.E.BYPASS.LTC128B.128 [R233+0x9800], desc[UR4][R10.64] ;  /* 0x098000000ae97fae */ /* 0x0003e8000b981a04 */
[----:B------:R-:W0:Y:S02]  /*5be0*/  LDGDEPBAR ;  /* 0x00000000000079af */ /* 0x000e240000000000 */
.L_x_529:
[----:B------:R-:W-:Y:S05]  /*5bf0*/  BSYNC.RECONVERGENT B1 ;  /* 0x0000000000017941 */ /* 0x000fea0003800200 */
.L_x_528:
[----:B------:R-:W2:Y:S01]  /*5c00*/  LD.E R0, desc[UR4][R168.64+0xdc] ;  /* 0x0000dc04a8007980 */ /* 0x000ea2000c101900 */
[----:B------:R-:W-:Y:S02]  /*5c10*/  FMNMX3.FTZ R148, R60, R40, R41, !PT ;  /* 0x000000283c947276 */ /* 0x000fe40007810029 */
[----:B------:R-:W-:Y:S02]  /*5c20*/  FMNMX3.FTZ R149, R63, R61, R43, !PT ;  /* 0x0000003d3f957276 */ /* 0x000fe4000781002b */
[----:B------:R-:W-:Y:S02]  /*5c30*/  FMNMX3.FTZ R148, R148, R42, R66, !PT ;  /* 0x0000002a94947276 */ /* 0x000fe40007810042 */
[----:B------:R-:W-:Y:S02]  /*5c40*/  FMNMX3.FTZ R149, R149, R62, R71, !PT ;  /* 0x0000003e95957276 */ /* 0x000fe40007810047 */
[----:B------:R-:W-:Y:S02]  /*5c50*/  FMNMX3.FTZ R148, R148, R64, R65, !PT ;  /* 0x0000004094947276 */ /* 0x000fe40007810041 */
[----:B------:R-:W-:-:S02]  /*5c60*/  FMNMX3.FTZ R149, R149, R70, R68, !PT ;  /* 0x0000004695957276 */ /* 0x000fc40007810044 */
        /* <DEDUP_REMOVED lines=56> */
[----:B------:R-:W-:Y:S02]  /*5ff0*/  FMNMX.FTZ R148, R212, R148, !PT ;  /* 0x00000094d4947209 */ /* 0x000fe40007810000 */
[----:B------:R-:W-:-:S03]  /*6000*/  FMNMX.FTZ R149, R209, R149, !PT ;  /* 0x00000095d1957209 */ /* 0x000fc60007810000 */
[----:B-1----:R-:W1:Y:S04]  /*6010*/  SHFL.BFLY PT, R2, R148, 0x2, 0x1f ;  /* 0x0c401f0094027f89 */ /* 0x002e6800000e0000 */
[----:B------:R-:W3:Y:S01]  /*6020*/  SHFL.BFLY PT, R3, R149, 0x2, 0x1f ;  /* 0x0c401f0095037f89 */ /* 0x000ee200000e0000 */
[----:B-1----:R-:W-:Y:S02]  /*6030*/  FMNMX.FTZ R148, R148, R2, !PT ;  /* 0x0000000294947209 */ /* 0x002fe40007810000 */
[----:B---3--:R-:W-:-:S03]  /*6040*/  FMNMX.FTZ R149, R149, R3, !PT ;  /* 0x0000000395957209 */ /* 0x008fc60007810000 */
[----:B------:R-:W1:Y:S04]  /*6050*/  SHFL.BFLY PT, R2, R148, 0x1, 0x1f ;  /* 0x0c201f0094027f89 */ /* 0x000e6800000e0000 */
[----:B------:R-:W3:Y:S01]  /*6060*/  SHFL.BFLY PT, R4, R149, 0x1, 0x1f ;  /* 0x0c201f0095047f89 */ /* 0x000ee200000e0000 */
[----:B-1----:R-:W-:Y:S02]  /*6070*/  FMNMX.FTZ R148, R148, R2, !PT ;  /* 0x0000000294947209 */ /* 0x002fe40007810000 */
[----:B------:R-:W-:Y:S02]  /*6080*/  IADD3 R2, PT, PT, R234, R228, RZ ;  /* 0x000000e4ea027210 */ /* 0x000fe40007ffe0ff */
[----:B------:R-:W-:Y:S02]  /*6090*/  FSETP.NEU.FTZ.AND P1, PT, R148, -INF , PT ;  /* 0xff8000009400780b */ /* 0x000fe40003f3d000 */
[----:B---3--:R-:W-:-:S02]  /*60a0*/  FMNMX.FTZ R149, R149, R4, !PT ;  /* 0x0000000495957209 */ /* 0x008fc40007810000 */
[----:B------:R-:W-:-:S04]  /*60b0*/  LEA R156, R2, R230, 0x1 ;  /* 0x000000e6029c7211 */ /* 0x000fc800078e08ff */
[-C--:B------:R-:W-:Y:S01]  /*60c0*/  IADD3 R77, PT, PT, R137, R156.reuse, RZ ;  /* 0x0000009c894d7210 */ /* 0x080fe20007ffe0ff */
[----:B------:R-:W-:Y:S01]  /*60d0*/  LDSM.16.MT88.4 R16, [R156+0xa000] ;  /* 0x00a000009c10783b */ /* 0x000fe20000004200 */
[----:B------:R-:W-:-:S03]  /*60e0*/  IADD3 R144, PT, PT, R138, R156, RZ ;  /* 0x0000009c8a907210 */ /* 0x000fc60007ffe0ff */
[----:B------:R-:W1:Y:S01]  /*60f0*/  LDSM.16.MT88.4 R12, [R77+0xa000] ;  /* 0x00a000004d0c783b */ /* 0x000e620000004200 */
[----:B------:R-:W-:-:S03]  /*6100*/  IADD3 R76, PT, PT, R137, R144, RZ ;  /* 0x00000090894c7210 */ /* 0x000fc60007ffe0ff */
[----:B------:R-:W3:Y:S04]  /*6110*/  LDSM.16.MT88.4 R20, [R144+0xa000] ;  /* 0x00a000009014783b */ /* 0x000ee80000004200 */
[----:B------:R-:W4:Y:S04]  /*6120*/  LDSM.16.MT88.4 R28, [R76+0xa000] ;  /* 0x00a000004c1c783b */ /* 0x000f280000004200 */
[----:B------:R-:W-:Y:S01]  /*6130*/  LDSM.16.MT88.4 R36, [R77+0xa800] ;  /* 0x00a800004d24783b */ /* 0x000fe20000004200 */
[C---:B--2---:R-:W-:Y:S01]  /*6140*/  FMUL.FTZ R3, R0.reuse, R148 ;  /* 0x0000009400037220 */ /* 0x044fe20000410000 */
[----:B------:R-:W-:-:S04]  /*6150*/  FMUL.FTZ R5, R0, R149 ;  /* 0x0000009500057220 */ /* 0x000fc80000410000 */
[----:B------:R-:W-:Y:S02]  /*6160*/  FSEL R3, R3, RZ, P1 ;  /* 0x000000ff03037208 */ /* 0x000fe40000800000 */
[----:B------:R-:W-:-:S03]  /*6170*/  FSETP.NEU.FTZ.AND P1, PT, R149, -INF , PT ;  /* 0xff8000009500780b */ /* 0x000fc60003f3d000 */
[-CC-:B------:R-:W-:Y:S01]  /*6180*/  FFMA.FTZ R2, R60, R0.reuse, -R3.reuse ;  /* 0x000000003c027223 */ /* 0x180fe20000010803 */
[----:B------:R-:W-:Y:S01]  /*6190*/  FSEL R5, R5, RZ, P1 ;  /* 0x000000ff05057208 */ /* 0x000fe20000800000 */
[-CC-:B------:R-:W-:Y:S01]  /*61a0*/  FFMA.FTZ R4, R41, R0.reuse, -R3.reuse ;  /* 0x0000000029047223 */ /* 0x180fe20000010803 */
[-CC-:B------:R-:W-:Y:S01]  /*61b0*/  FFMA.FTZ R6, R40, R0.reuse, -R3.reuse ;  /* 0x0000000028067223 */ /* 0x180fe20000010803 */
[----:B------:R2:W-:Y:S04]  /*61c0*/  MUFU.EX2 R84, R2 ;  /* 0x0000000200547308 */ /* 0x0005e80000000800 */
[----:B------:R5:W-:Y:S04]  /*61d0*/  MUFU.EX2 R214, R4 ;  /* 0x0000000400d67308 */ /* 0x000be80000000800 */
[----:B------:R-:W1:Y:S01]  /*61e0*/  MUFU.EX2 R81, R6 ;  /* 0x0000000600517308 */ /* 0x000e620000000800 */
[----:B--2---:R-:W-:-:S04]  /*61f0*/  FFMA.FTZ R2, R42, R0, -R3 ;  /* 0x000000002a027223 */ /* 0x004fc80000010803 */
[----:B------:R2:W3:Y:S01]  /*6200*/  MUFU.EX2 R93, R2 ;  /* 0x00000002005d7308 */ /* 0x0004e20000000800 */
[----:B-----5:R-:W-:Y:S01]  /*6210*/  FFMA.FTZ R4, R63, R0, -R5 ;  /* 0x000000003f047223 */ /* 0x020fe20000010805 */
[----:B-1----:R-:W-:-:S03]  /*6220*/  F2FP.BF16.F32.PACK_AB R9, R81, R84 ;  /* 0x000000545109723e */ /* 0x002fc600000010ff */
[----:B------:R1:W-:Y:S01]  /*6230*/  MUFU.EX2 R80, R4 ;  /* 0x0000000400507308 */ /* 0x0003e20000000800 */
[----:B------:R-:W-:-:S04]  /*6240*/  FFMA.FTZ R6, R68, R0, -R5 ;  /* 0x0000000044067223 */ /* 0x000fc80000010805 */
[----:B------:R5:W-:Y:S01]  /*6250*/  MUFU.EX2 R138, R6 ;  /* 0x00000006008a7308 */ /* 0x000be20000000800 */
[----:B--2---:R-:W-:Y:S01]  /*6260*/  FFMA.FTZ R2, R61, R0, -R5 ;  /* 0x000000003d027223 */ /* 0x004fe20000010805 */
[----:B---3--:R-:W-:-:S03]  /*6270*/  F2FP.BF16.F32.PACK_AB R11, R93, R214 ;  /* 0x000000d65d0b723e */ /* 0x008fc600000010ff */
[----:B------:R2:W-:Y:S01]  /*6280*/  MUFU.EX2 R7, R2 ;  /* 0x0000000200077308 */ /* 0x0005e20000000800 */
[-CC-:B-1----:R-:W-:Y:S02]  /*6290*/  FFMA.FTZ R4, R43, R0.reuse, -R5.reuse ;  /* 0x000000002b047223 */ /* 0x182fe40000010805 */
[----:B------:R-:W1:Y:S02]  /*62a0*/  LDSM.16.MT88.4 R40, [R156+0xa800] ;  /* 0x00a800009c28783b */ /* 0x000e640000004200 */
[----:B------:R3:W-:Y:S01]  /*62b0*/  MUFU.EX2 R85, R4 ;  /* 0x0000000400557308 */ /* 0x0007e20000000800 */
[-CC-:B-----5:R-:W-:Y:S01]  /*62c0*/  FFMA.FTZ R6, R96, R0.reuse, -R5.reuse ;  /* 0x0000000060067223 */ /* 0x1a0fe20000010805 */
[-C--:B--2---:R-:W-:Y:S02]  /*62d0*/  FFMA.FTZ R2, R62, R0.reuse, -R5 ;  /* 0x000000003e027223 */ /* 0x084fe40000010805 */
[----:B------:R-:W2:Y:S02]  /*62e0*/  LDSM.16.MT88.4 R60, [R144+0xa800] ;  /* 0x00a80000903c783b */ /* 0x000ea40000004200 */
[----:B------:R5:W4:Y:S01]  /*62f0*/  MUFU.EX2 R8, R2 ;  /* 0x0000000200087308 */ /* 0x000b220000000800 */
[----:B---3--:R-:W-:-:S04]  /*6300*/  FFMA.FTZ R4, R64, R0, -R3 ;  /* 0x0000000040047223 */ /* 0x008fc80000010803 */
[----:B------:R3:W-:Y:S01]  /*6310*/  MUFU.EX2 R213, R4 ;  /* 0x0000000400d57308 */ /* 0x0007e20000000800 */
[----:B-----5:R-:W-:Y:S01]  /*6320*/  FFMA.FTZ R2, R66, R0, -R3 ;  /* 0x0000000042027223 */ /* 0x020fe20000010803 */
[----:B----4-:R-:W-:Y:S02]  /*6330*/  MOV R137, R8 ;  /* 0x0000000800897202 */ /* 0x010fe40000000f00 */
[----:B------:R-:W-:Y:S01]  /*6340*/  F2FP.BF16.F32.PACK_AB R8, R7, R80 ;  /* 0x000000500708723e */ /* 0x000fe200000010ff */
[----:B------:R4:W-:Y:S01]  /*6350*/  MUFU.EX2 R216, R2 ;  /* 0x0000000200d87308 */ /* 0x0009e20000000800 */
[----:B------:R-:W-:Y:S01]  /*6360*/  F2FP.BF16.F32.PACK_AB R10, R137, R85 ;  /* 0x00000055890a723e */ /* 0x000fe200000010ff */
[----:B---3--:R-:W-:Y:S01]  /*6370*/  FFMA.FTZ R4, R71, R0, -R5 ;  /* 0x0000000047047223 */ /* 0x008fe20000010805 */
[----:B------:R-:W-:-:S03]  /*6380*/  FADD.FTZ R7, R80, R7 ;  /* 0x0000000750077221 */ /* 0x000fc60000010000 */
[----:B------:R3:W-:Y:S02]  /*6390*/  MUFU.EX2 R215, R4 ;  /* 0x0000000400d77308 */ /* 0x0007e40000000800 */
[----:B------:R-:W-:Y:S01]  /*63a0*/  HMMA.16816.F32.BF16 R32, R8, R12, RZ ;  /* 0x0000000c0820723c */ /* 0x000fe200000418ff */
[----:B----4-:R-:W-:-:S07]  /*63b0*/  FFMA.FTZ R2, R65, R0, -R3 ;  /* 0x0000000041027223 */ /* 0x010fce0000010803 */
[----:B------:R-:W-:Y:S01]  /*63c0*/  HMMA.16816.F32.BF16 R24, R8, R14, RZ ;  /* 0x0000000e0818723c */ /* 0x000fe200000418ff */
[----:B------:R-:W4:Y:S01]  /*63d0*/  LDSM.16.MT88.4 R12, [R76+0xa800] ;  /* 0x00a800004c0c783b */ /* 0x000f220000004200 */
[----:B------:R5:W-:Y:S01]  /*63e0*/  MUFU.EX2 R136, R2 ;  /* 0x0000000200887308 */ /* 0x000be20000000800 */
[----:B---3--:R-:W-:-:S04]  /*63f0*/  FFMA.FTZ R4, R67, R0, -R5 ;  /* 0x0000000043047223 */ /* 0x008fc80000010805 */
[----:B------:R3:W-:Y:S01]  /*6400*/  MUFU.EX2 R87, R4 ;  /* 0x0000000400577308 */ /* 0x0007e20000000800 */
[----:B------:R-:W-:Y:S01]  /*6410*/  HMMA.16816.F32.BF16 R56, R8, R16, RZ ;  /* 0x000000100838723c */ /* 0x000fe200000418ff */
[----:B-----5:R-:W-:-:S07]  /*6420*/  FFMA.FTZ R2, R70, R0, -R5 ;  /* 0x0000000046027223 */ /* 0x020fce0000010805 */
[----:B------:R-:W-:Y:S01]  /*6430*/  HMMA.16816.F32.BF16 R52, R8, R18, RZ ;  /* 0x000000120834723c */ /* 0x000fe200000418ff */
[----:B------:R5:W1:Y:S01]  /*6440*/  MUFU.EX2 R92, R2 ;  /* 0x00000002005c7308 */ /* 0x000a620000000800 */
[----:B---3--:R-:W-:-:S06]  /*6450*/  FFMA.FTZ R4, R78, R0, -R3 ;  /* 0x000000004e047223 */ /* 0x008fcc0000010803 */
[C---:B------:R-:W-:Y:S01]  /*6460*/  HMMA.16816.F32.BF16 R16, R8.reuse, R20, RZ ;  /* 0x000000140810723c */ /* 0x040fe200000418ff */
[----:B------:R3:W-:Y:S07]  /*6470*/  MUFU.EX2 R94, R4 ;  /* 0x00000004005e7308 */ /* 0x0007ee0000000800 */
[----:B------:R-:W-:Y:S01]  /*6480*/  HMMA.16816.F32.BF16 R48, R8, R22, RZ ;  /* 0x000000160830723c */ /* 0x000fe200000418ff */
[----:B-----5:R-:W-:Y:S01]  /*6490*/  FFMA.FTZ R2, R69, R0, -R3 ;  /* 0x0000000045027223 */ /* 0x020fe20000010803 */
[----:B-1----:R-:W-:-:S03]  /*64a0*/  MOV R78, R92 ;  /* 0x0000005c004e7202 */ /* 0x002fc60000000f00 */
[----:B------:R1:W5:Y:S01]  /*64b0*/  MUFU.EX2 R86, R2 ;  /* 0x0000000200567308 */ /* 0x0003620000000800 */
[----:B---3--:R-:W-:Y:S02]  /*64c0*/  FFMA.FTZ R4, R97, R0, -R5 ;  /* 0x0000000061047223 */ /* 0x008fe40000010805 */
[C---:B------:R-:W-:Y:S01]  /*64d0*/  HMMA.16816.F32.BF16 R20, R8.reuse, R28, RZ ;  /* 0x0000001c0814723c */ /* 0x040fe200000418ff */
[----:B------:R-:W-:Y:S07]  /*64e0*/  MUFU.EX2 R97, R6 ;  /* 0x0000000600617308 */ /* 0x000fee0000000800 */
[----:B------:R-:W-:Y:S01]  /*64f0*/  HMMA.16816.F32.BF16 R44, R8, R30, RZ ;  /* 0x0000001e082c723c */ /* 0x000fe200000418ff */
[----:B------:R-:W-:Y:S01]  /*6500*/  F2FP.BF16.F32.PACK_AB R8, R92, R215 ;  /* 0x000000d75c08723e */ /* 0x000fe200000010ff */
[----:B------:R-:W-:Y:S01]  /*6510*/  LDSM.16.MT88.4 R28, [R77+0xb000] ;  /* 0x00b000004d1c783b */ /* 0x000fe20000004200 */
[----:B------:R-:W-:Y:S01]  /*6520*/  F2FP.BF16.F32.PACK_AB R9, R213, R216 ;  /* 0x000000d8d509723e */ /* 0x000fe200000010ff */
[----:B-1----:R-:W-:Y:S01]  /*6530*/  FFMA.FTZ R2, R89, R0, -R3 ;  /* 0x0000000059027223 */ /* 0x002fe20000010803 */
[----:B------:R-:W-:Y:S01]  /*6540*/  F2FP.BF16.F32.PACK_AB R10, R87, R138 ;  /* 0x0000008a570a723e */ /* 0x000fe200000010ff */
[----:B------:R1:W-:Y:S01]  /*6550*/  MUFU.EX2 R92, R4 ;  /* 0x00000004005c7308 */ /* 0x0003e20000000800 */
[----:B-----5:R-:W-:-:S03]  /*6560*/  F2FP.BF16.F32.PACK_AB R11, R86, R136 ;  /* 0x00000088560b723e */ /* 0x020fc600000010ff */
[----:B------:R3:W-:Y:S04]  /*6570*/  MUFU.EX2 R89, R2 ;  /* 0x0000000200597308 */ /* 0x0007e80000000800 */
[----:B------:R-:W-:Y:S01]  /*6580*/  HMMA.16816.F32.BF16 R56, R8, R40, R56 ;  /* 0x000000280838723c */ /* 0x000fe20000041838 */
[----:B-1----:R-:W-:-:S07]  /*6590*/  FFMA.FTZ R4, R88, R0, -R5 ;  /* 0x0000000058047223 */ /* 0x002fce0000010805 */
[C---:B------:R-:W-:Y:S01]  /*65a0*/  HMMA.16816.F32.BF16 R40, R8.reuse, R42, R52 ;  /* 0x0000002a0828723c */ /* 0x040fe20000041834 */
[-CC-:B---3--:R-:W-:Y:S01]  /*65b0*/  FFMA.FTZ R2, R79, R0.reuse, -R3.reuse ;  /* 0x000000004f027223 */ /* 0x188fe20000010803 */
[----:B------:R1:W-:Y:S04]  /*65c0*/  MUFU.EX2 R88, R4 ;  /* 0x0000000400587308 */ /* 0x0003e80000000800 */
[----:B------:R3:W-:Y:S02]  /*65d0*/  MUFU.EX2 R79, R2 ;  /* 0x00000002004f7308 */ /* 0x0007e40000000800 */
[C---:B------:R-:W-:Y:S01]  /*65e0*/  HMMA.16816.F32.BF16 R52, R8.reuse, R36, R32 ;  /* 0x000000240834723c */ /* 0x040fe20000041820 */
[----:B------:R-:W5:Y:S07]  /*65f0*/  LDSM.16.MT88.4 R32, [R156+0xb000] ;  /* 0x00b000009c20783b */ /* 0x000f6e0000004200 */
[----:B------:R-:W-:Y:S01]  /*6600*/  HMMA.16816.F32.BF16 R72, R8, R38, R24 ;  /* 0x000000260848723c */ /* 0x000fe20000041818 */
[----:B-1----:R-:W-:Y:S01]  /*6610*/  FFMA.FTZ R4, R98, R0, -R3 ;  /* 0x0000000062047223 */ /* 0x002fe20000010803 */
[----:B------:R-:W-:Y:S01]  /*6620*/  MOV R98, R138 ;  /* 0x0000008a00627202 */ /* 0x000fe20000000f00 */
[----:B---3--:R-:W-:-:S05]  /*6630*/  FFMA.FTZ R2, R91, R0, -R5 ;  /* 0x000000005b027223 */ /* 0x008fca0000010805 */
[C---:B--2---:R-:W-:Y:S01]  /*6640*/  HMMA.16816.F32.BF16 R64, R8.reuse, R60, R16 ;  /* 0x0000003c0840723c */ /* 0x044fe20000041810 */
[----:B------:R-:W-:Y:S01]  /*6650*/  LDSM.16.MT88.4 R16, [R76+0xb000] ;  /* 0x00b000004c10783b */ /* 0x000fe20000004200 */
[----:B------:R1:W2:Y:S06]  /*6660*/  MUFU.EX2 R95, R2 ;  /* 0x00000002005f7308 */ /* 0x0002ac0000000800 */
[----:B----4-:R-:W-:Y:S01]  /*6670*/  HMMA.16816.F32.BF16 R24, R8, R12, R20 ;  /* 0x0000000c0818723c */ /* 0x010fe20000041814 */
[----:B------:R-:W3:Y:S01]  /*6680*/  LDSM.16.MT88.4 R20, [R144+0xb000] ;  /* 0x00b000009014783b */ /* 0x000ee20000004200 */
[----:B-1----:R-:W-:-:S06]  /*6690*/  FFMA.FTZ R2, R90, R0, -R3 ;  /* 0x000000005a027223 */ /* 0x002fcc0000010803 */
[C---:B------:R-:W-:Y:S01]  /*66a0*/  HMMA.16816.F32.BF16 R12, R8.reuse, R14, R44 ;  /* 0x0000000e080c723c */ /* 0x040fe2000004182c */
[----:B------:R1:W4:Y:S07]  /*66b0*/  MUFU.EX2 R96, R2 ;  /* 0x0000000200607308 */ /* 0x00032e0000000800 */
[----:B------:R-:W-:Y:S01]  /*66c0*/  HMMA.16816.F32.BF16 R68, R8, R62, R48 ;  /* 0x0000003e0844723c */ /* 0x000fe20000041830 */
[----:B--2---:R-:W-:Y:S02]  /*66d0*/  F2FP.BF16.F32.PACK_AB R8, R95, R92 ;  /* 0x0000005c5f08723e */ /* 0x004fe400000010ff */
[----:B------:R-:W-:-:S02]  /*66e0*/  F2FP.BF16.F32.PACK_AB R9, R94, R89 ;  /* 0x000000595e09723e */ /* 0x000fc400000010ff */
[----:B------:R-:W-:Y:S01]  /*66f0*/  F2FP.BF16.F32.PACK_AB R10, R88, R97 ;  /* 0x00000061580a723e */ /* 0x000fe200000010ff */
[-CC-:B-1----:R-:W-:Y:S01]  /*6700*/  FFMA.FTZ R2, R108, R0.reuse, -R3.reuse ;  /* 0x000000006c027223 */ /* 0x182fe20000010803 */
[----:B----4-:R-:W-:Y:S02]  /*6710*/  F2FP.BF16.F32.PACK_AB R11, R96, R79 ;  /* 0x0000004f600b723e */ /* 0x010fe400000010ff */
[----:B------:R-:W-:Y:S01]  /*6720*/  MOV R108, R213 ;  /* 0x000000d5006c7202 */ /* 0x000fe20000000f00 */
[----:B------:R1:W-:Y:S04]  /*6730*/  MUFU.EX2 R91, R2 ;  /* 0x00000002005b7308 */ /* 0x0003e80000000800 */
[C---:B-----5:R-:W-:Y:S08]  /*6740*/  HMMA.16816.F32.BF16 R36, R8.reuse, R32, R56 ;  /* 0x000000200824723c */ /* 0x060ff00000041838 */
[----:B------:R-:W-:Y:S01]  /*6750*/  HMMA.16816.F32.BF16 R40, R8, R34, R40 ;  /* 0x000000220828723c */ /* 0x000fe20000041828 */
[----:B------:R-:W2:Y:S01]  /*6760*/  LDSM.16.MT88.4 R32, [R156+0xb800] ;  /* 0x00b800009c20783b */ /* 0x000ea20000004200 */
[----:B-1----:R-:W-:-:S02]  /*6770*/  FFMA.FTZ R2, R99, R0, -R3 ;  /* 0x0000000063027223 */ /* 0x002fc40000010803 */
[----:B------:R1:W-:Y:S04]  /*6780*/  MUFU.EX2 R99, R4 ;  /* 0x0000000400637308 */ /* 0x0003e80000000800 */
[----:B------:R4:W5:Y:S01]  /*6790*/  MUFU.EX2 R6, R2 ;  /* 0x0000000200067308 */ /* 0x0009620000000800 */
[C---:B------:R-:W-:Y:S01]  /*67a0*/  HMMA.16816.F32.BF16 R48, R8.reuse, R28, R52 ;  /* 0x0000001c0830723c */ /* 0x040fe20000041834 */
[----:B------:R-:W2:Y:S07]  /*67b0*/  LDSM.16.MT88.4 R52, [R77+0xb800] ;  /* 0x00b800004d34783b */ /* 0x000eae0000004200 */
[C---:B---3--:R-:W-:Y:S01]  /*67c0*/  HMMA.16816.F32.BF16 R60, R8.reuse, R20, R64 ;  /* 0x00000014083c723c */ /* 0x048fe20000041840 */
[--C-:B-1----:R-:W-:Y:S01]  /*67d0*/  FFMA.FTZ R4, R117, R0, -R5.reuse ;  /* 0x0000000075047223 */ /* 0x102fe20000010805 */
[----:B------:R-:W1:Y:S01]  /*67e0*/  LDSM.16.MT88.4 R64, [R144+0xb800] ;  /* 0x00b800009040783b */ /* 0x000e620000004200 */
[----:B------:R-:W-:Y:S01]  /*67f0*/  MOV R117, R216 ;  /* 0x000000d800757202 */ /* 0x000fe20000000f00 */
[--C-:B----4-:R-:W-:Y:S01]  /*6800*/  FFMA.FTZ R2, R116, R0, -R5.reuse ;  /* 0x0000000074027223 */ /* 0x110fe20000010805 */
[----:B-----5:R-:W-:Y:S01]  /*6810*/  MOV R116, R6 ;  /* 0x0000000600747202 */ /* 0x020fe20000000f00 */
[----:B------:R3:W-:Y:S02]  /*6820*/  MUFU.EX2 R245, R4 ;  /* 0x0000000400f57308 */ /* 0x0007e40000000800 */
[----:B------:R-:W-:Y:S01]  /*6830*/  HMMA.16816.F32.BF16 R44, R8, R16, R24 ;  /* 0x00000010082c723c */ /* 0x000fe20000041818 */
[----:B------:R-:W-:Y:S01]  /*6840*/  FFMA.FTZ R6, R110, R0, -R5 ;  /* 0x000000006e067223 */ /* 0x000fe20000010805 */
[----:B------:R-:W-:Y:S01]  /*6850*/  LDSM.16.MT88.4 R24, [R156+0xc000] ;  /* 0x00c000009c18783b */ /* 0x000fe20000004200 */
[----:B------:R4:W5:Y:S01]  /*6860*/  MUFU.EX2 R246, R2 ;  /* 0x0000000200f67308 */ /* 0x0009620000000800 */
[----:B------:R-:W-:-:S03]  /*6870*/  MOV R110, R215 ;  /* 0x000000d7006e7202 */ /* 0x000fc60000000f00 */
[----:B------:R5:W-:Y:S01]  /*6880*/  MUFU.EX2 R90, R6 ;  /* 0x00000006005a7308 */ /* 0x000be20000000800 */
[----:B------:R-:W-:Y:S01]  /*6890*/  HMMA.16816.F32.BF16 R12, R8, R18, R12 ;  /* 0x00000012080c723c */ /* 0x000fe2000004180c */
[----:B------:R-:W1:Y:S01]  /*68a0*/  LDSM.16.MT88.4 R16, [R76+0xb800] ;  /* 0x00b800004c10783b */ /* 0x000e620000004200 */
[----:B---3--:R-:W-:Y:S01]  /*68b0*/  FFMA.FTZ R4, R109, R0, -R5 ;  /* 0x000000006d047223 */ /* 0x008fe20000010805 */
[----:B------:R-:W-:-:S05]  /*68c0*/  MOV R109, R214 ;  /* 0x000000d6006d7202 */ /* 0x000fca0000000f00 */
[C---:B------:R-:W-:Y:S01]  /*68d0*/  HMMA.16816.F32.BF16 R56, R8.reuse, R30, R72 ;  /* 0x0000001e0838723c */ /* 0x040fe20000041848 */
[----:B----4-:R-:W-:Y:S01]  /*68e0*/  FFMA.FTZ R2, R111, R0, -R3 ;  /* 0x000000006f027223 */ /* 0x010fe20000010803 */
[----:B------:R3:W4:Y:S01]  /*68f0*/  MUFU.EX2 R247, R4 ;  /* 0x0000000400f77308 */ /* 0x0007220000000800 */
[----:B------:R-:W-:Y:S01]  /*6900*/  MOV R111, R136 ;  /* 0x00000088006f7202 */ /* 0x000fe20000000f00 */
[-C--:B-----5:R-:W-:Y:S02]  /*6910*/  FFMA.FTZ R6, R132, R0.reuse, -R5 ;  /* 0x0000000084067223 */ /* 0x0a0fe40000010805 */
[----:B------:R5:W2:Y:S02]  /*6920*/  MUFU.EX2 R244, R2 ;  /* 0x0000000200f47308 */ /* 0x000aa40000000800 */
[----:B------:R-:W-:Y:S01]  /*6930*/  HMMA.16816.F32.BF16 R68, R8, R22, R68 ;  /* 0x000000160844723c */ /* 0x000fe20000041844 */
[----:B------:R-:W-:Y:S01]  /*6940*/  F2FP.BF16.F32.PACK_AB R8, R246, R245 ;  /* 0x000000f5f608723e */ /* 0x000fe200000010ff */
[----:B------:R2:W-:Y:S01]  /*6950*/  MUFU.EX2 R226, R6 ;  /* 0x0000000600e27308 */ /* 0x0005e20000000800 */
[----:B------:R-:W-:Y:S01]  /*6960*/  F2FP.BF16.F32.PACK_AB R9, R99, R91 ;  /* 0x0000005b6309723e */ /* 0x000fe200000010ff */
[--C-:B---3--:R-:W-:Y:S01]  /*6970*/  FFMA.FTZ R4, R118, R0, -R3.reuse ;  /* 0x0000000076047223 */ /* 0x108fe20000010803 */
[----:B----4-:R-:W-:Y:S01]  /*6980*/  F2FP.BF16.F32.PACK_AB R10, R247, R90 ;  /* 0x0000005af70a723e */ /* 0x010fe200000010ff */
[----:B-----5:R-:W-:-:S02]  /*6990*/  FFMA.FTZ R2, R125, R0, -R3 ;  /* 0x000000007d027223 */ /* 0x020fc40000010803 */
[----:B------:R3:W-:Y:S01]  /*69a0*/  MUFU.EX2 R234, R4 ;  /* 0x0000000400ea7308 */ /* 0x0007e20000000800 */
[----:B--2---:R-:W-:Y:S01]  /*69b0*/  F2FP.BF16.F32.PACK_AB R11, R244, R116 ;  /* 0x00000074f40b723e */ /* 0x004fe200000010ff */
[-CC-:B------:R-:W-:Y:S02]  /*69c0*/  FFMA.FTZ R6, R146, R0.reuse, -R5.reuse ;  /* 0x0000000092067223 */ /* 0x180fe40000010805 */
[----:B------:R2:W-:Y:S04]  /*69d0*/  MUFU.EX2 R227, R2 ;  /* 0x0000000200e37308 */ /* 0x0005e80000000800 */
[----:B------:R-:W-:Y:S01]  /*69e0*/  HMMA.16816.F32.BF16 R20, R8, R32, R36 ;  /* 0x000000200814723c */ /* 0x000fe20000041824 */
[----:B------:R4:W-:Y:S01]  /*69f0*/  MUFU.EX2 R215, R6 ;  /* 0x0000000600d77308 */ /* 0x0009e20000000800 */
[----:B---3--:R-:W-:-:S06]  /*6a00*/  FFMA.FTZ R4, R133, R0, -R5 ;  /* 0x0000000085047223 */ /* 0x008fcc0000010805 */
[C---:B------:R-:W-:Y:S01]  /*6a10*/  HMMA.16816.F32.BF16 R28, R8.reuse, R34, R40 ;  /* 0x00000022081c723c */ /* 0x040fe20000041828 */
[----:B------:R-:W3:Y:S01]  /*6a20*/  LDSM.16.MT88.4 R40, [R77+0xc000] ;  /* 0x00c000004d28783b */ /* 0x000ee20000004200 */
[-C--:B--2---:R-:W-:Y:S01]  /*6a30*/  FFMA.FTZ R2, R119, R0.reuse, -R3 ;  /* 0x0000000077027223 */ /* 0x084fe20000010803 */
[----:B------:R2:W-:Y:S04]  /*6a40*/  MUFU.EX2 R224, R4 ;  /* 0x0000000400e07308 */ /* 0x0005e80000000800 */
[----:B------:R5:W-:Y:S01]  /*6a50*/  MUFU.EX2 R235, R2 ;  /* 0x0000000200eb7308 */ /* 0x000be20000000800 */
[----:B------:R-:W-:Y:S01]  /*6a60*/  HMMA.16816.F32.BF16 R32, R8, R52, R48 ;  /* 0x000000340820723c */ /* 0x000fe20000041830 */
[----:B----4-:R-:W-:-:S07]  /*6a70*/  FFMA.FTZ R6, R159, R0, -R5 ;  /* 0x000000009f067223 */ /* 0x010fce0000010805 */
[----:B------:R-:W-:Y:S01]  /*6a80*/  HMMA.16816.F32.BF16 R72, R8, R54, R56 ;  /* 0x000000360848723c */ /* 0x000fe20000041838 */
[-CC-:B--2---:R-:W-:Y:S01]  /*6a90*/  FFMA.FTZ R4, R124, R0.reuse, -R5.reuse ;  /* 0x000000007c047223 */ /* 0x184fe20000010805 */
[----:B-----5:R-:W-:-:S03]  /*6aa0*/  FFMA.FTZ R2, R127, R0, -R5 ;  /* 0x000000007f027223 */ /* 0x020fc60000010805 */
[----:B------:R2:W-:Y:S03]  /*6ab0*/  MUFU.EX2 R228, R4 ;  /* 0x0000000400e47308 */ /* 0x0005e60000000800 */
[C---:B-1----:R-:W-:Y:S01]  /*6ac0*/  HMMA.16816.F32.BF16 R48, R8.reuse, R64, R60 ;  /* 0x000000400830723c */ /* 0x042fe2000004183c */
[----:B------:R-:W-:Y:S01]  /*6ad0*/  LDSM.16.MT88.4 R60, [R144+0xc800] ;  /* 0x00c80000903c783b */ /* 0x000fe20000004200 */
[----:B------:R1:W4:Y:S06]  /*6ae0*/  MUFU.EX2 R225, R2 ;  /* 0x0000000200e17308 */ /* 0x00032c0000000800 */
[----:B------:R-:W-:Y:S01]  /*6af0*/  HMMA.16816.F32.BF16 R36, R8, R18, R12 ;  /* 0x000000120824723c */ /* 0x000fe2000004180c */
[----:B------:R-:W5:Y:S01]  /*6b00*/  LDSM.16.MT88.4 R12, [R76+0xc000] ;  /* 0x00c000004c0c783b */ /* 0x000f620000004200 */
[-CC-:B--2---:R-:W-:Y:S01]  /*6b10*/  FFMA.FTZ R4, R134, R0.reuse, -R3.reuse ;  /* 0x0000000086047223 */ /* 0x184fe20000010803 */
[----:B-1----:R-:W-:-:S05]  /*6b20*/  FFMA.FTZ R2, R126, R0, -R3 ;  /* 0x000000007e027223 */ /* 0x002fca0000010803 */
[C---:B------:R-:W-:Y:S01]  /*6b30*/  HMMA.16816.F32.BF16 R64, R8.reuse, R66, R68 ;  /* 0x000000420840723c */ /* 0x040fe20000041844 */
[----:B------:R1:W-:Y:S04]  /*6b40*/  MUFU.EX2 R222, R4 ;  /* 0x0000000400de7308 */ /* 0x0003e80000000800 */
[----:B------:R-:W2:Y:S03]  /*6b50*/  MUFU.EX2 R223, R2 ;  /* 0x0000000200df7308 */ /* 0x000ea60000000800 */
[----:B------:R-:W-:Y:S01]  /*6b60*/  HMMA.16816.F32.BF16 R52, R8, R16, R44 ;  /* 0x000000100834723c */ /* 0x000fe2000004182c */
[----:B------:R-:W5:Y:S01]  /*6b70*/  LDSM.16.MT88.4 R44, [R144+0xc000] ;  /* 0x00c00000902c783b */ /* 0x000f620000004200 */
[----:B----4-:R-:W-:-:S02]  /*6b80*/  F2FP.BF16.F32.PACK_AB R8, R225, R224 ;  /* 0x000000e0e108723e */ /* 0x010fc400000010ff */
[----:B------:R-:W-:Y:S01]  /*6b90*/  F2FP.BF16.F32.PACK_AB R9, R234, R227 ;  /* 0x000000e3ea09723e */ /* 0x000fe200000010ff */
[----:B------:R-:W-:Y:S01]  /*6ba0*/  LDSM.16.MT88.4 R16, [R77+0xc800] ;  /* 0x00c800004d10783b */ /* 0x000fe20000004200 */
[----:B------:R-:W-:Y:S01]  /*6bb0*/  F2FP.BF16.F32.PACK_AB R10, R228, R226 ;  /* 0x000000e2e40a723e */ /* 0x000fe200000010ff */
[-C--:B-1----:R-:W-:Y:S01]  /*6bc0*/  FFMA.FTZ R4, R151, R0.reuse, -R5 ;  /* 0x0000000097047223 */ /* 0x082fe20000010805 */
[----:B--2---:R-:W-:Y:S01]  /*6bd0*/  F2FP.BF16.F32.PACK_AB R11, R223, R235 ;  /* 0x000000ebdf0b723e */ /* 0x004fe200000010ff */
[-C--:B------:R-:W-:Y:S02]  /*6be0*/  FFMA.FTZ R2, R139, R0.reuse, -R3 ;  /* 0x000000008b027223 */ /* 0x080fe40000010803 */
[----:B------:R1:W-:Y:S04]  /*6bf0*/  MUFU.EX2 R217, R4 ;  /* 0x0000000400d97308 */ /* 0x0003e80000000800 */
[----:B------:R2:W-:Y:S01]  /*6c00*/  MUFU.EX2 R221, R2 ;  /* 0x0000000200dd7308 */ /* 0x0005e20000000800 */
[C---:B------:R-:W-:Y:S01]  /*6c10*/  HMMA.16816.F32.BF16 R56, R8.reuse, R24, R20 ;  /* 0x000000180838723c */ /* 0x040fe20000041814 */
[----:B------:R-:W4:Y:S07]  /*6c20*/  LDSM.16.MT88.4 R20, [R156+0xc800] ;  /* 0x00c800009c14783b */ /* 0x000f2e0000004200 */
[----:B------:R-:W-:Y:S01]  /*6c30*/  HMMA.16816.F32.BF16 R28, R8, R26, R28 ;  /* 0x0000001a081c723c */ /* 0x000fe2000004181c */
[-C--:B-1----:R-:W-:Y:S01]  /*6c40*/  FFMA.FTZ R4, R145, R0.reuse, -R5 ;  /* 0x0000000091047223 */ /* 0x082fe20000010805 */
[----:B--2---:R-:W-:-:S03]  /*6c50*/  FFMA.FTZ R2, R135, R0, -R3 ;  /* 0x0000000087027223 */ /* 0x004fc60000010803 */
[----:B------:R1:W-:Y:S03]  /*6c60*/  MUFU.EX2 R220, R4 ;  /* 0x0000000400dc7308 */ /* 0x0003e60000000800 */
[C---:B---3--:R-:W-:Y:S01]  /*6c70*/  HMMA.16816.F32.BF16 R24, R8.reuse, R40, R32 ;  /* 0x000000280818723c */ /* 0x048fe20000041820 */
[----:B------:R2:W-:Y:S07]  /*6c80*/  MUFU.EX2 R219, R2 ;  /* 0x0000000200db7308 */ /* 0x0005ee0000000800 */
[----:B-----5:R-:W-:Y:S01]  /*6c90*/  HMMA.16816.F32.BF16 R52, R8, R12, R52 ;  /* 0x0000000c0834723c */ /* 0x020fe20000041834 */
[-C--:B-1----:R-:W-:Y:S01]  /*6ca0*/  FFMA.FTZ R4, R152, R0.reuse, -R3 ;  /* 0x0000000098047223 */ /* 0x082fe20000010803 */
[----:B--2---:R-:W-:-:S06]  /*6cb0*/  FFMA.FTZ R2, R150, R0, -R5 ;  /* 0x0000000096027223 */ /* 0x004fcc0000010805 */
[C---:B------:R-:W-:Y:S01]  /*6cc0*/  HMMA.16816.F32.BF16 R32, R8.reuse, R42, R72 ;  /* 0x0000002a0820723c */ /* 0x040fe20000041848 */
[----:B------:R1:W-:Y:S04]  /*6cd0*/  MUFU.EX2 R214, R4 ;  /* 0x0000000400d67308 */ /* 0x0003e80000000800 */
[----:B------:R2:W3:Y:S03]  /*6ce0*/  MUFU.EX2 R218, R2 ;  /* 0x0000000200da7308 */ /* 0x0004e60000000800 */
[----:B------:R-:W-:Y:S01]  /*6cf0*/  HMMA.16816.F32.BF16 R48, R8, R44, R48 ;  /* 0x0000002c0830723c */ /* 0x000fe20000041830 */
[----:B-1----:R-:W-:-:S07]  /*6d00*/  FFMA.FTZ R4, R160, R0, -R5 ;  /* 0x00000000a0047223 */ /* 0x002fce0000010805 */
[C---:B------:R-:W-:Y:S01]  /*6d10*/  HMMA.16816.F32.BF16 R64, R8.reuse, R46, R64 ;  /* 0x0000002e0840723c */ /* 0x040fe20000041840 */
[----:B--2---:R-:W-:Y:S01]  /*6d20*/  FFMA.FTZ R2, R147, R0, -R3 ;  /* 0x0000000093027223 */ /* 0x004fe20000010803 */
[----:B------:R1:W-:Y:S04]  /*6d30*/  MUFU.EX2 R152, R4 ;  /* 0x0000000400987308 */ /* 0x0003e80000000800 */
[----:B------:R-:W2:Y:S02]  /*6d40*/  MUFU.EX2 R216, R2 ;  /* 0x0000000200d87308 */ /* 0x000ea40000000800 */
[----:B------:R-:W-:Y:S01]  /*6d50*/  HMMA.16816.F32.BF16 R12, R8, R14, R36 ;  /* 0x0000000e080c723c */ /* 0x000fe20000041824 */
[----:B------:R-:W5:Y:S01]  /*6d60*/  LDSM.16.MT88.4 R36, [R76+0xc800] ;  /* 0x00c800004c24783b */ /* 0x000f620000004200 */
[----:B---3--:R-:W-:-:S02]  /*6d70*/  F2FP.BF16.F32.PACK_AB R8, R218, R217 ;  /* 0x000000d9da08723e */ /* 0x008fc400000010ff */
[----:B------:R-:W-:Y:S02]  /*6d80*/  F2FP.BF16.F32.PACK_AB R9, R222, R221 ;  /* 0x000000ddde09723e */ /* 0x000fe400000010ff */
[----:B------:R-:W-:Y:S01]  /*6d90*/  F2FP.BF16.F32.PACK_AB R10, R220, R215 ;  /* 0x000000d7dc0a723e */ /* 0x000fe200000010ff */
[-C--:B-1----:R-:W-:Y:S02]  /*6da0*/  FFMA.FTZ R4, R154, R0.reuse, -R5 ;  /* 0x000000009a047223 */ /* 0x082fe40000010805 */
[----:B------:R1:W-:Y:S01]  /*6db0*/  MUFU.EX2 R154, R6 ;  /* 0x00000006009a7308 */ /* 0x0003e20000000800 */
[----:B--2---:R-:W-:Y:S01]  /*6dc0*/  F2FP.BF16.F32.PACK_AB R11, R216, R219 ;  /* 0x000000dbd80b723e */ /* 0x004fe200000010ff */
[-C--:B------:R-:W-:Y:S02]  /*6dd0*/  FFMA.FTZ R2, R155, R0.reuse, -R3 ;  /* 0x000000009b027223 */ /* 0x080fe40000010803 */
[----:B------:R2:W-:Y:S04]  /*6de0*/  MUFU.EX2 R159, R4 ;  /* 0x00000004009f7308 */ /* 0x0005e80000000800 */
[----:B------:R3:W-:Y:S01]  /*6df0*/  MUFU.EX2 R213, R2 ;  /* 0x0000000200d57308 */ /* 0x0007e20000000800 */
[----:B----4-:R-:W-:Y:S01]  /*6e00*/  HMMA.16816.F32.BF16 R44, R8, R20, R56 ;  /* 0x00000014082c723c */ /* 0x010fe20000041838 */
[----:B-1----:R-:W-:Y:S01]  /*6e10*/  FFMA.FTZ R6, R165, R0, -R5 ;  /* 0x00000000a5067223 */ /* 0x002fe20000010805 */
[----:B------:R-:W-:-:S06]  /*6e20*/  MOV R165, R96 ;  /* 0x0000006000a57202 */ /* 0x000fcc0000000f00 */
[----:B------:R-:W-:Y:S01]  /*6e30*/  HMMA.16816.F32.BF16 R40, R8, R22, R28 ;  /* 0x000000160828723c */ /* 0x000fe2000004181c */
[----:B------:R-:W1:Y:S01]  /*6e40*/  LDSM.16.MT88.4 R20, [R156+0xd000] ;  /* 0x00d000009c14783b */ /* 0x000e620000004200 */
[--C-:B--2---:R-:W-:Y:S01]  /*6e50*/  FFMA.FTZ R4, R161, R0, -R3.reuse ;  /* 0x00000000a1047223 */ /* 0x104fe20000010803 */
[----:B------:R2:W-:Y:S01]  /*6e60*/  MUFU.EX2 R145, R6 ;  /* 0x0000000600917308 */ /* 0x0005e20000000800 */
[----:B------:R-:W-:Y:S01]  /*6e70*/  MOV R161, R116 ;  /* 0x0000007400a17202 */ /* 0x000fe20000000f00 */
[----:B---3--:R-:W-:-:S03]  /*6e80*/  FFMA.FTZ R2, R153, R0, -R3 ;  /* 0x0000000099027223 */ /* 0x008fc60000010803 */
[C---:B------:R-:W-:Y:S01]  /*6e90*/  HMMA.16816.F32.BF16 R28, R8.reuse, R16, R24 ;  /* 0x00000010081c723c */ /* 0x040fe20000041818 */
[----:B------:R3:W-:Y:S01]  /*6ea0*/  MUFU.EX2 R160, R2 ;  /* 0x0000000200a07308 */ /* 0x0007e20000000800 */
[----:B------:R-:W4:Y:S06]  /*6eb0*/  LDSM.16.MT88.4 R24, [R77+0xd000] ;  /* 0x00d000004d18783b */ /* 0x000f2c0000004200 */
[----:B------:R-:W-:Y:S01]  /*6ec0*/  HMMA.16816.F32.BF16 R56, R8, R60, R48 ;  /* 0x0000003c0838723c */ /* 0x000fe20000041830 */
[----:B------:R-:W4:Y:S01]  /*6ed0*/  LDSM.16.MT88.4 R48, [R144+0xd000] ;  /* 0x00d000009030783b */ /* 0x000f220000004200 */
[----:B--2---:R-:W-:Y:S01]  /*6ee0*/  FFMA.FTZ R6, R176, R0, -R5 ;  /* 0x00000000b0067223 */ /* 0x004fe20000010805 */
[----:B------:R-:W-:-:S03]  /*6ef0*/  MOV R176, R86 ;  /* 0x0000005600b07202 */ /* 0x000fc60000000f00 */
[----:B------:R2:W-:Y:S01]  /*6f00*/  MUFU.EX2 R133, R6 ;  /* 0x0000000600857308 */ /* 0x0005e20000000800 */
[-CC-:B---3--:R-:W-:Y:S01]  /*6f10*/  FFMA.FTZ R2, R158, R0.reuse, -R5.reuse ;  /* 0x000000009e027223 */ /* 0x188fe20000010805 */
[C---:B------:R-:W-:Y:S01]  /*6f20*/  HMMA.16816.F32.BF16 R68, R8.reuse, R18, R32 ;  /* 0x000000120844723c */ /* 0x040fe20000041820 */
[----:B------:R-:W3:Y:S02]  /*6f30*/  LDSM.16.MT88.4 R16, [R76+0xd000] ;  /* 0x00d000004c10783b */ /* 0x000ee40000004200 */
[----:B------:R1:W1:Y:S05]  /*6f40*/  MUFU.EX2 R155, R2 ;  /* 0x00000002009b7308 */ /* 0x00026a0000000800 */
[----:B------:R-:W-:Y:S01]  /*6f50*/  HMMA.16816.F32.BF16 R60, R8, R62, R64 ;  /* 0x0000003e083c723c */ /* 0x000fe20000041840 */
[----:B--2---:R-:W-:Y:S01]  /*6f60*/  FFMA.FTZ R6, R130, R0, -R5 ;  /* 0x0000000082067223 */ /* 0x004fe20000010805 */
[----:B------:R-:W-:-:S06]  /*6f70*/  MOV R130, R93 ;  /* 0x0000005d00827202 */ /* 0x000fcc0000000f00 */
[C---:B-----5:R-:W-:Y:S01]  /*6f80*/  HMMA.16816.F32.BF16 R52, R8.reuse, R36, R52 ;  /* 0x000000240834723c */ /* 0x060fe20000041834 */
[----:B-1----:R-:W-:Y:S02]  /*6f90*/  FFMA.FTZ R2, R157, R0, -R3 ;  /* 0x000000009d027223 */ /* 0x002fe40000010803 */
[----:B------:R1:W-:Y:S04]  /*6fa0*/  MUFU.EX2 R157, R4 ;  /* 0x00000004009d7308 */ /* 0x0003e80000000800 */
[----:B------:R-:W2:Y:S01]  /*6fb0*/  MUFU.EX2 R153, R2 ;  /* 0x0000000200997308 */ /* 0x000ea20000000800 */
[----:B------:R-:W-:Y:S01]  /*6fc0*/  HMMA.16816.F32.BF16 R12, R8, R38, R12 ;  /* 0x00000026080c723c */ /* 0x000fe2000004180c */
[----:B------:R-:W-:Y:S02]  /*6fd0*/  F2FP.BF16.F32.PACK_AB R8, R155, R152 ;  /* 0x000000989b08723e */ /* 0x000fe400000010ff */
[----:B------:R-:W-:-:S02]  /*6fe0*/  F2FP.BF16.F32.PACK_AB R9, R214, R213 ;  /* 0x000000d5d609723e */ /* 0x000fc400000010ff */
[----:B------:R-:W-:Y:S01]  /*6ff0*/  F2FP.BF16.F32.PACK_AB R10, R159, R154 ;  /* 0x0000009a9f0a723e */ /* 0x000fe200000010ff */
[----:B-1----:R-:W-:Y:S01]  /*7000*/  FFMA.FTZ R4, R170, R0, -R5 ;  /* 0x00000000aa047223 */ /* 0x002fe20000010805 */
[----:B------:R-:W-:Y:S02]  /*7010*/  MOV R170, R91 ;  /* 0x0000005b00aa7202 */ /* 0x000fe40000000f00 */
[----:B--2---:R-:W-:Y:S01]  /*7020*/  F2FP.BF16.F32.PACK_AB R11, R153, R160 ;  /* 0x000000a0990b723e */ /* 0x004fe200000010ff */
[----:B------:R-:W-:Y:S01]  /*7030*/  FFMA.FTZ R2, R163, R0, -R3 ;  /* 0x00000000a3027223 */ /* 0x000fe20000010803 */
[----:B------:R1:W-:Y:S01]  /*7040*/  MUFU.EX2 R146, R4 ;  /* 0x0000000400927308 */ /* 0x0003e20000000800 */
[----:B------:R-:W-:-:S03]  /*7050*/  MOV R163, R90 ;  /* 0x0000005a00a37202 */ /* 0x000fc60000000f00 */
[----:B------:R2:W-:Y:S01]  /*7060*/  MUFU.EX2 R158, R2 ;  /* 0x00000002009e7308 */ /* 0x0005e20000000800 */
[C---:B------:R-:W-:Y:S08]  /*7070*/  HMMA.16816.F32.BF16 R44, R8.reuse, R20, R44 ;  /* 0x00000014082c723c */ /* 0x040ff0000004182c */
[----:B------:R-:W-:Y:S01]  /*7080*/  HMMA.16816.F32.BF16 R40, R8, R22, R40 ;  /* 0x000000160828723c */ /* 0x000fe20000041828 */
[----:B------:R-:W5:Y:S01]  /*7090*/  LDSM.16.MT88.4 R20, [R77+0xd800] ;  /* 0x00d800004d14783b */ /* 0x000f620000004200 */
[-C--:B-1----:R-:W-:Y:S01]  /*70a0*/  FFMA.FTZ R4, R164, R0.reuse, -R5 ;  /* 0x00000000a4047223 */ /* 0x082fe20000010805 */
[----:B------:R-:W-:Y:S01]  /*70b0*/  MOV R164, R97 ;  /* 0x0000006100a47202 */ /* 0x000fe20000000f00 */
[----:B--2---:R-:W-:-:S02]  /*70c0*/  FFMA.FTZ R2, R162, R0, -R3 ;  /* 0x00000000a2027223 */ /* 0x004fc40000010803 */
[----:B------:R1:W-:Y:S01]  /*70d0*/  MUFU.EX2 R147, R4 ;  /* 0x0000000400937308 */ /* 0x0003e20000000800 */
[----:B------:R-:W-:Y:S01]  /*70e0*/  MOV R162, R99 ;  /* 0x0000006300a27202 */ /* 0x000fe20000000f00 */
[C---:B----4-:R-:W-:Y:S01]  /*70f0*/  HMMA.16816.F32.BF16 R32, R8.reuse, R24, R28 ;  /* 0x000000180820723c */ /* 0x050fe2000004181c */
[----:B------:R-:W2:Y:S01]  /*7100*/  LDSM.16.MT88.4 R28, [R156+0xd800] ;  /* 0x00d800009c1c783b */ /* 0x000ea20000004200 */
[----:B------:R4:W-:Y:S06]  /*7110*/  MUFU.EX2 R151, R2 ;  /* 0x0000000200977308 */ /* 0x0009ec0000000800 */
[----:B------:R-:W-:Y:S01]  /*7120*/  HMMA.16816.F32.BF16 R24, R8, R26, R68 ;  /* 0x0000001a0818723c */ /* 0x000fe20000041844 */
[----:B-1----:R-:W-:Y:S01]  /*7130*/  FFMA.FTZ R4, R172, R0, -R3 ;  /* 0x00000000ac047223 */ /* 0x002fe20000010803 */
[----:B------:R-:W-:Y:S01]  /*7140*/  MOV R172, R94 ;  /* 0x0000005e00ac7202 */ /* 0x000fe20000000f00 */
[----:B----4-:R-:W-:-:S05]  /*7150*/  FFMA.FTZ R2, R167, R0, -R5 ;  /* 0x00000000a7027223 */ /* 0x010fca0000010805 */
[----:B------:R-:W-:Y:S01]  /*7160*/  HMMA.16816.F32.BF16 R36, R8, R48, R56 ;  /* 0x000000300824723c */ /* 0x000fe20000041838 */
[----:B------:R-:W1:Y:S01]  /*7170*/  LDSM.16.MT88.4 R56, [R144+0xd800] ;  /* 0x00d800009038783b */ /* 0x000e620000004200 */
[----:B------:R4:W-:Y:S01]  /*7180*/  MUFU.EX2 R135, R4 ;  /* 0x0000000400877308 */ /* 0x0009e20000000800 */
[----:B------:R-:W-:-:S03]  /*7190*/  MOV R167, R88 ;  /* 0x0000005800a77202 */ /* 0x000fc60000000f00 */
[----:B------:R5:W2:Y:S02]  /*71a0*/  MUFU.EX2 R150, R2 ;  /* 0x0000000200967308 */ /* 0x000aa40000000800 */
[C---:B------:R-:W-:Y:S08]  /*71b0*/  HMMA.16816.F32.BF16 R60, R8.reuse, R50, R60 ;  /* 0x00000032083c723c */ /* 0x040ff0000004183c */
[----:B---3--:R-:W-:Y:S01]  /*71c0*/  HMMA.16816.F32.BF16 R48, R8, R16, R52 ;  /* 0x000000100830723c */ /* 0x008fe20000041834 */
[-C--:B----4-:R-:W-:Y:S01]  /*71d0*/  FFMA.FTZ R4, R177, R0.reuse, -R5 ;  /* 0x00000000b1047223 */ /* 0x090fe20000010805 */
[----:B------:R-:W-:Y:S01]  /*71e0*/  MOV R177, R89 ;  /* 0x0000005900b17202 */ /* 0x000fe20000000f00 */
[----:B-----5:R-:W-:-:S02]  /*71f0*/  FFMA.FTZ R2, R166, R0, -R3 ;  /* 0x00000000a6027223 */ /* 0x020fc40000010803 */
[----:B------:R3:W-:Y:S01]  /*7200*/  MUFU.EX2 R132, R4 ;  /* 0x0000000400847308 */ /* 0x0007e20000000800 */
[----:B------:R-:W-:Y:S02]  /*7210*/  MOV R166, R79 ;  /* 0x0000004f00a67202 */ /* 0x000fe40000000f00 */
[----:B------:R-:W-:Y:S01]  /*7220*/  HMMA.16816.F32.BF16 R12, R8, R18, R12 ;  /* 0x00000012080c723c */ /* 0x000fe2000004180c */
[----:B------:R4:W5:Y:S01]  /*7230*/  MUFU.EX2 R139, R2 ;  /* 0x00000002008b7308 */ /* 0x0009620000000800 */
[----:B------:R-:W1:Y:S01]  /*7240*/  LDSM.16.MT88.4 R16, [R76+0xd800] ;  /* 0x00d800004c10783b */ /* 0x000e620000004200 */
[----:B--2---:R-:W-:Y:S02]  /*7250*/  F2FP.BF16.F32.PACK_AB R8, R150, R146 ;  /* 0x000000929608723e */ /* 0x004fe400000010ff */
[----:B------:R-:W-:Y:S02]  /*7260*/  F2FP.BF16.F32.PACK_AB R9, R157, R158 ;  /* 0x0000009e9d09723e */ /* 0x000fe400000010ff */
[----:B------:R-:W-:Y:S01]  /*7270*/  F2FP.BF16.F32.PACK_AB R10, R147, R145 ;  /* 0x00000091930a723e */ /* 0x000fe200000010ff */
[----:B---3--:R-:W-:Y:S01]  /*7280*/  FFMA.FTZ R4, R140, R0, -R5 ;  /* 0x000000008c047223 */ /* 0x008fe20000010805 */
[----:B------:R-:W-:-:S02]  /*7290*/  MOV R140, R98 ;  /* 0x00000062008c7202 */ /* 0x000fc40000000f00 */
[----:B------:R-:W-:Y:S01]  /*72a0*/  MOV R98, R137 ;  /* 0x0000008900627202 */ /* 0x000fe20000000f00 */
[----:B----4-:R-:W-:Y:S01]  /*72b0*/  FFMA.FTZ R2, R174, R0, -R3 ;  /* 0x00000000ae027223 */ /* 0x010fe20000010803 */
[----:B-----5:R-:W-:Y:S01]  /*72c0*/  F2FP.BF16.F32.PACK_AB R11, R139, R151 ;  /* 0x000000978b0b723e */ /* 0x020fe200000010ff */
[----:B------:R2:W-:Y:S01]  /*72d0*/  MUFU.EX2 R137, R4 ;  /* 0x0000000400897308 */ /* 0x0005e20000000800 */
[----:B------:R-:W-:-:S03]  /*72e0*/  MOV R174, R95 ;  /* 0x0000005f00ae7202 */ /* 0x000fc60000000f00 */
[----:B------:R3:W-:Y:S02]  /*72f0*/  MUFU.EX2 R136, R2 ;  /* 0x0000000200887308 */ /* 0x0007e40000000800 */
[C---:B------:R-:W-:Y:S08]  /*7300*/  HMMA.16816.F32.BF16 R32, R8.reuse, R20, R32 ;  /* 0x000000140820723c */ /* 0x040ff00000041820 */
[C---:B------:R-:W-:Y:S01]  /*7310*/  HMMA.16816.F32.BF16 R68, R8.reuse, R22, R24 ;  /* 0x000000160844723c */ /* 0x040fe20000041818 */
[----:B------:R-:W4:Y:S01]  /*7320*/  LDSM.16.MT88.4 R20, [R156+0xe000] ;  /* 0x00e000009c14783b */ /* 0x000f220000004200 */
[--C-:B--2---:R-:W-:Y:S01]  /*7330*/  FFMA.FTZ R4, R128, R0, -R3.reuse ;  /* 0x0000000080047223 */ /* 0x104fe20000010803 */
[----:B------:R-:W-:Y:S01]  /*7340*/  MOV R128, R108 ;  /* 0x0000006c00807202 */ /* 0x000fe20000000f00 */
[----:B---3--:R-:W-:Y:S01]  /*7350*/  FFMA.FTZ R2, R173, R0, -R3 ;  /* 0x00000000ad027223 */ /* 0x008fe20000010803 */
[----:B------:R-:W2:Y:S01]  /*7360*/  LDSM.16.MT88.4 R24, [R77+0xe000] ;  /* 0x00e000004d18783b */ /* 0x000ea20000004200 */
[----:B------:R3:W-:Y:S01]  /*7370*/  MUFU.EX2 R126, R4 ;  /* 0x00000004007e7308 */ /* 0x0007e20000000800 */
[----:B------:R-:W-:Y:S01]  /*7380*/  MOV R173, R92 ;  /* 0x0000005c00ad7202 */ /* 0x000fe20000000f00 */
[C---:B------:R-:W-:Y:S02]  /*7390*/  HMMA.16816.F32.BF16 R44, R8.reuse, R28, R44 ;  /* 0x0000001c082c723c */ /* 0x040fe4000004182c */
[----:B------:R5:W-:Y:S06]  /*73a0*/  MUFU.EX2 R138, R2 ;  /* 0x00000002008a7308 */ /* 0x000bec0000000800 */
[----:B------:R-:W-:Y:S01]  /*73b0*/  HMMA.16816.F32.BF16 R28, R8, R30, R40 ;  /* 0x0000001e081c723c */ /* 0x000fe20000041828 */
[----:B------:R-:W2:Y:S01]  /*73c0*/  LDSM.16.MT88.4 R40, [R144+0xe000] ;  /* 0x00e000009028783b */ /* 0x000ea20000004200 */
[-CC-:B---3--:R-:W-:Y:S01]  /*73d0*/  FFMA.FTZ R4, R143, R0.reuse, -R5.reuse ;  /* 0x000000008f047223 */ /* 0x188fe20000010805 */
[----:B------:R-:W-:Y:S01]  /*73e0*/  MOV R143, R117 ;  /* 0x00000075008f7202 */ /* 0x000fe20000000f00 */
[----:B-----5:R-:W-:-:S04]  /*73f0*/  FFMA.FTZ R2, R175, R0, -R5 ;  /* 0x00000000af027223 */ /* 0x020fc80000010805 */
[----:B-1----:R-:W-:Y:S01]  /*7400*/  HMMA.16816.F32.BF16 R36, R8, R56, R36 ;  /* 0x000000380824723c */ /* 0x002fe20000041824 */
[----:B------:R1:W-:Y:S01]  /*7410*/  MUFU.EX2 R118, R4 ;  /* 0x0000000400767308 */ /* 0x0003e20000000800 */
[----:B------:R-:W-:-:S03]  /*7420*/  MOV R175, R87 ;  /* 0x0000005700af7202 */ /* 0x000fc60000000f00 */
[----:B------:R3:W5:Y:S03]  /*7430*/  MUFU.EX2 R134, R2 ;  /* 0x0000000200867308 */ /* 0x0007660000000800 */
[----:B------:R-:W-:Y:S01]  /*7440*/  HMMA.16816.F32.BF16 R64, R8, R58, R60 ;  /* 0x0000003a0840723c */ /* 0x000fe2000004183c */
[----:B------:R-:W-:Y:S01]  /*7450*/  LDSM.16.MT88.4 R60, [R144+0xe800] ;  /* 0x00e80000903c783b */ /* 0x000fe20000004200 */
[----:B-1----:R-:W-:-:S06]  /*7460*/  FFMA.FTZ R4, R120, R0, -R5 ;  /* 0x0000000078047223 */ /* 0x002fcc0000010805 */
[----:B------:R-:W-:Y:S01]  /*7470*/  HMMA.16816.F32.BF16 R56, R8, R16, R48 ;  /* 0x000000100838723c */ /* 0x000fe20000041830 */
[----:B------:R1:W-:Y:S01]  /*7480*/  MUFU.EX2 R120, R6 ;  /* 0x0000000600787308 */ /* 0x0003e20000000800 */
[----:B---3--:R-:W-:Y:S01]  /*7490*/  FFMA.FTZ R2, R141, R0, -R3 ;  /* 0x000000008d027223 */ /* 0x008fe20000010803 */
[----:B------:R-:W-:-:S03]  /*74a0*/  MOV R141, R111 ;  /* 0x0000006f008d7202 */ /* 0x000fc60000000f00 */
[----:B------:R-:W3:Y:S02]  /*74b0*/  MUFU.EX2 R127, R2 ;  /* 0x00000002007f7308 */ /* 0x000ee40000000800 */
[----:B------:R-:W-:Y:S01]  /*74c0*/  HMMA.16816.F32.BF16 R12, R8, R18, R12 ;  /* 0x00000012080c723c */ /* 0x000fe2000004180c */
[----:B-----5:R-:W-:Y:S01]  /*74d0*/  F2FP.BF16.F32.PACK_AB R8, R134, R132 ;  /* 0x000000848608723e */ /* 0x020fe200000010ff */
[----:B------:R-:W5:Y:S01]  /*74e0*/  LDSM.16.MT88.4 R16, [R76+0xe000] ;  /* 0x00e000004c10783b */ /* 0x000f620000004200 */
[----:B------:R-:W-:Y:S02]  /*74f0*/  F2FP.BF16.F32.PACK_AB R9, R135, R136 ;  /* 0x000000888709723e */ /* 0x000fe400000010ff */
[----:B------:R-:W-:Y:S01]  /*7500*/  F2FP.BF16.F32.PACK_AB R10, R137, R133 ;  /* 0x00000085890a723e */ /* 0x000fe200000010ff */
[----:B-1----:R-:W-:-:S04]  /*7510*/  FFMA.FTZ R6, R115, R0, -R5 ;  /* 0x0000000073067223 */ /* 0x002fc80000010805 */
[----:B------:R1:W-:Y:S01]  /*7520*/  MUFU.EX2 R111, R6 ;  /* 0x00000006006f7308 */ /* 0x0003e20000000800 */
[----:B---3--:R-:W-:Y:S01]  /*7530*/  F2FP.BF16.F32.PACK_AB R11, R127, R138 ;  /* 0x0000008a7f0b723e */ /* 0x008fe200000010ff */
[----:B------:R-:W-:Y:S01]  /*7540*/  FFMA.FTZ R2, R142, R0, -R3 ;  /* 0x000000008e027223 */ /* 0x000fe20000010803 */
[----:B------:R-:W-:-:S03]  /*7550*/  MOV R142, R109 ;  /* 0x0000006d008e7202 */ /* 0x000fc60000000f00 */
[----:B------:R3:W-:Y:S02]  /*7560*/  MUFU.EX2 R125, R2 ;  /* 0x00000002007d7308 */ /* 0x0007e40000000800 */
[----:B----4-:R-:W-:Y:S01]  /*7570*/  HMMA.16816.F32.BF16 R52, R8, R20, R44 ;  /* 0x000000140834723c */ /* 0x010fe2000004182c */
[----:B-1----:R-:W-:-:S07]  /*7580*/  FFMA.FTZ R6, R103, R0, -R5 ;  /* 0x0000000067067223 */ /* 0x002fce0000010805 */
[----:B--2---:R-:W-:Y:S01]  /*7590*/  HMMA.16816.F32.BF16 R44, R8, R24, R32 ;  /* 0x00000018082c723c */ /* 0x004fe20000041820 */
[----:B------:R-:W1:Y:S01]  /*75a0*/  LDSM.16.MT88.4 R32, [R77+0xe800] ;  /* 0x00e800004d20783b */ /* 0x000e620000004200 */
[----:B------:R2:W-:Y:S01]  /*75b0*/  MUFU.EX2 R97, R6 ;  /* 0x0000000600617308 */ /* 0x0005e20000000800 */
[----:B---3--:R-:W-:Y:S01]  /*75c0*/  FFMA.FTZ R2, R129, R0, -R3 ;  /* 0x0000000081027223 */ /* 0x008fe20000010803 */
[----:B------:R-:W-:-:S03]  /*75d0*/  MOV R129, R110 ;  /* 0x0000006e00817202 */ /* 0x000fc60000000f00 */
[----:B------:R3:W-:Y:S01]  /*75e0*/  MUFU.EX2 R124, R2 ;  /* 0x00000002007c7308 */ /* 0x0007e20000000800 */
[----:B------:R-:W-:Y:S01]  /*75f0*/  HMMA.16816.F32.BF16 R48, R8, R22, R28 ;  /* 0x000000160830723c */ /* 0x000fe2000004181c */
[----:B------:R-:W4:Y:S01]  /*7600*/  LDSM.16.MT88.4 R28, [R156+0xe800] ;  /* 0x00e800009c1c783b */ /* 0x000f220000004200 */
[----:B--2---:R-:W-:-:S06]  /*7610*/  FFMA.FTZ R6, R189, R0, -R5 ;  /* 0x00000000bd067223 */ /* 0x004fcc0000010805 */
[----:B------:R-:W-:Y:S01]  /*7620*/  HMMA.16816.F32.BF16 R24, R8, R26, R68 ;  /* 0x0000001a0818723c */ /* 0x000fe20000041844 */
[----:B------:R2:W-:Y:S01]  /*7630*/  MUFU.EX2 R90, R6 ;  /* 0x00000006005a7308 */ /* 0x0005e20000000800 */
[----:B---3--:R-:W-:Y:S01]  /*7640*/  FFMA.FTZ R2, R131, R0, -R5 ;  /* 0x0000000083027223 */ /* 0x008fe20000010805 */
[----:B------:R-:W-:-:S05]  /*7650*/  MOV R131, R98 ;  /* 0x0000006200837202 */ /* 0x000fca0000000f00 */
[C---:B------:R-:W-:Y:S01]  /*7660*/  HMMA.16816.F32.BF16 R36, R8.reuse, R40, R36 ;  /* 0x000000280824723c */ /* 0x040fe20000041824 */
[----:B------:R3:W1:Y:S07]  /*7670*/  MUFU.EX2 R119, R2 ;  /* 0x0000000200777308 */ /* 0x00066e0000000800 */
[----:B------:R-:W-:Y:S01]  /*7680*/  HMMA.16816.F32.BF16 R64, R8, R42, R64 ;  /* 0x0000002a0840723c */ /* 0x000fe20000041840 */
[----:B--2---:R-:W-:-:S04]  /*7690*/  FFMA.FTZ R6, R194, R0, -R5 ;  /* 0x00000000c2067223 */ /* 0x004fc80000010805 */
[----:B------:R-:W-:Y:S01]  /*76a0*/  MUFU.EX2 R80, R6 ;  /* 0x0000000600507308 */ /* 0x000fe20000000800 */
[----:B---3--:R-:W-:Y:S02]  /*76b0*/  FFMA.FTZ R2, R121, R0, -R3 ;  /* 0x0000000079027223 */ /* 0x008fe40000010803 */
[C---:B-----5:R-:W-:Y:S01]  /*76c0*/  HMMA.16816.F32.BF16 R40, R8.reuse, R16, R56 ;  /* 0x000000100828723c */ /* 0x060fe20000041838 */
[----:B------:R-:W2:Y:S04]  /*76d0*/  MUFU.EX2 R121, R4 ;  /* 0x0000000400797308 */ /* 0x000ea80000000800 */
[----:B------:R3:W5:Y:S03]  /*76e0*/  MUFU.EX2 R117, R2 ;  /* 0x0000000200757308 */ /* 0x0007660000000800 */
[----:B------:R-:W-:Y:S01]  /*76f0*/  HMMA.16816.F32.BF16 R12, R8, R18, R12 ;  /* 0x00000012080c723c */ /* 0x000fe2000004180c */
[----:B------:R-:W4:Y:S01]  /*7700*/  LDSM.16.MT88.4 R16, [R76+0xe800] ;  /* 0x00e800004c10783b */ /* 0x000f220000004200 */
[----:B-1----:R-:W-:-:S02]  /*7710*/  F2FP.BF16.F32.PACK_AB R8, R119, R118 ;  /* 0x000000767708723e */ /* 0x002fc400000010ff */
[----:B------:R-:W-:Y:S02]  /*7720*/  F2FP.BF16.F32.PACK_AB R9, R126, R125 ;  /* 0x0000007d7e09723e */ /* 0x000fe400000010ff */
[----:B--2---:R-:W-:Y:S01]  /*7730*/  F2FP.BF16.F32.PACK_AB R10, R121, R120 ;  /* 0x00000078790a723e */ /* 0x004fe200000010ff */
[-CC-:B------:R-:W-:Y:S01]  /*7740*/  FFMA.FTZ R4, R112, R0.reuse, -R3.reuse ;  /* 0x0000000070047223 */ /* 0x180fe20000010803 */
[----:B---3--:R-:W-:Y:S01]  /*7750*/  FFMA.FTZ R2, R122, R0, -R3 ;  /* 0x000000007a027223 */ /* 0x008fe20000010803 */
[----:B-----5:R-:W-:Y:S02]  /*7760*/  F2FP.BF16.F32.PACK_AB R11, R117, R124 ;  /* 0x0000007c750b723e */ /* 0x020fe400000010ff */
[----:B------:R1:W-:Y:S01]  /*7770*/  MUFU.EX2 R112, R4 ;  /* 0x0000000400707308 */ /* 0x0003e20000000800 */
[----:B------:R-:W-:-:S03]  /*7780*/  MOV R122, R85 ;  /* 0x00000055007a7202 */ /* 0x000fc60000000f00 */
[----:B------:R2:W-:Y:S01]  /*7790*/  MUFU.EX2 R109, R2 ;  /* 0x00000002006d7308 */ /* 0x0005e20000000800 */
[----:B------:R-:W-:Y:S01]  /*77a0*/  HMMA.16816.F32.BF16 R72, R8, R34, R24 ;  /* 0x000000220848723c */ /* 0x000fe20000041818 */
[----:B------:R-:W3:Y:S01]  /*77b0*/  LDSM.16.MT88.4 R24, [R156+0xf000] ;  /* 0x00f000009c18783b */ /* 0x000ee20000004200 */
[----:B------:R-:W-:Y:S01]  /*77c0*/  FADD.FTZ R7, R122, R7 ;  /* 0x000000077a077221 */ /* 0x000fe20000010000 */
[----:B-1----:R-:W-:-:S05]  /*77d0*/  FFMA.FTZ R4, R123, R0, -R5 ;  /* 0x000000007b047223 */ /* 0x002fca0000010805 */
[C---:B----4-:R-:W-:Y:S01]  /*77e0*/  HMMA.16816.F32.BF16 R20, R8.reuse, R28, R52 ;  /* 0x0000001c0814723c */ /* 0x050fe20000041834 */
[----:B------:R-:W-:Y:S01]  /*77f0*/  MOV R123, R84 ;  /* 0x00000054007b7202 */ /* 0x000fe20000000f00 */
[-C--:B--2---:R-:W-:Y:S01]  /*7800*/  FFMA.FTZ R2, R113, R0.reuse, -R3 ;  /* 0x0000000071027223 */ /* 0x084fe20000010803 */
[----:B------:R1:W-:Y:S04]  /*7810*/  MUFU.EX2 R108, R4 ;  /* 0x00000004006c7308 */ /* 0x0003e80000000800 */
[----:B------:R2:W-:Y:S01]  /*7820*/  MUFU.EX2 R116, R2 ;  /* 0x0000000200747308 */ /* 0x0005e20000000800 */
[C---:B------:R-:W-:Y:S01]  /*7830*/  HMMA.16816.F32.BF16 R52, R8.reuse, R30, R48 ;  /* 0x0000001e0834723c */ /* 0x040fe20000041830 */
[----:B------:R-:W-:Y:S07]  /*7840*/  LDSM.16.MT88.4 R48, [R144+0xf000] ;  /* 0x00f000009030783b */ /* 0x000fee0000004200 */
[----:B------:R-:W-:Y:S01]  /*7850*/  HMMA.16816.F32.BF16 R28, R8, R32, R44 ;  /* 0x00000020081c723c */ /* 0x000fe2000004182c */
[-CC-:B-1----:R-:W-:Y:S01]  /*7860*/  FFMA.FTZ R4, R104, R0.reuse, -R5.reuse ;  /* 0x0000000068047223 */ /* 0x182fe20000010805 */
[----:B------:R-:W1:Y:S01]  /*7870*/  LDSM.16.MT88.4 R44, [R77+0xf000] ;  /* 0x00f000004d2c783b */ /* 0x000e620000004200 */
[----:B--2---:R-:W-:-:S02]  /*7880*/  FFMA.FTZ R2, R114, R0, -R5 ;  /* 0x0000000072027223 */ /* 0x004fc40000010805 */
[----:B------:R2:W-:Y:S01]  /*7890*/  MUFU.EX2 R113, R4 ;  /* 0x0000000400717308 */ /* 0x0005e20000000800 */
[----:B------:R-:W-:Y:S02]  /*78a0*/  MOV R114, R81 ;  /* 0x0000005100727202 */ /* 0x000fe40000000f00 */
[C---:B------:R-:W-:Y:S01]  /*78b0*/  HMMA.16816.F32.BF16 R68, R8.reuse, R60, R36 ;  /* 0x0000003c0844723c */ /* 0x040fe20000041824 */
[----:B------:R4:W5:Y:S07]  /*78c0*/  MUFU.EX2 R110, R2 ;  /* 0x00000002006e7308 */ /* 0x00096e0000000800 */
[----:B------:R-:W-:Y:S01]  /*78d0*/  HMMA.16816.F32.BF16 R56, R8, R16, R40 ;  /* 0x000000100838723c */ /* 0x000fe20000041828 */
[-CC-:B--2---:R-:W-:Y:S01]  /*78e0*/  FFMA.FTZ R4, R100, R0.reuse, -R3.reuse ;  /* 0x0000000064047223 */ /* 0x184fe20000010803 */
[----:B----4-:R-:W-:-:S06]  /*78f0*/  FFMA.FTZ R2, R105, R0, -R3 ;  /* 0x0000000069027223 */ /* 0x010fcc0000010803 */
[C---:B------:R-:W-:Y:S01]  /*7900*/  HMMA.16816.F32.BF16 R60, R8.reuse, R62, R64 ;  /* 0x0000003e083c723c */ /* 0x040fe20000041840 */
[----:B------:R2:W-:Y:S04]  /*7910*/  MUFU.EX2 R104, R4 ;  /* 0x0000000400687308 */ /* 0x0005e80000000800 */
[----:B------:R4:W3:Y:S03]  /*7920*/  MUFU.EX2 R105, R2 ;  /* 0x0000000200697308 */ /* 0x0008e60000000800 */
[----:B------:R-:W-:Y:S01]  /*7930*/  HMMA.16816.F32.BF16 R40, R8, R18, R12 ;  /* 0x000000120828723c */ /* 0x000fe2000004180c */
[----:B-----5:R-:W-:Y:S01]  /*7940*/  F2FP.BF16.F32.PACK_AB R8, R110, R108 ;  /* 0x0000006c6e08723e */ /* 0x020fe200000010ff */
[----:B------:R-:W5:Y:S01]  /*7950*/  LDSM.16.MT88.4 R12, [R76+0xf000] ;  /* 0x00f000004c0c783b */ /* 0x000f620000004200 */
[----:B------:R-:W-:-:S02]  /*7960*/  F2FP.BF16.F32.PACK_AB R9, R112, R109 ;  /* 0x0000006d7009723e */ /* 0x000fc400000010ff */
[----:B------:R-:W-:Y:S01]  /*7970*/  F2FP.BF16.F32.PACK_AB R10, R113, R111 ;  /* 0x0000006f710a723e */ /* 0x000fe200000010ff */
[----:B------:R-:W-:Y:S01]  /*7980*/  LDSM.16.MT88.4 R16, [R77+0xf800] ;  /* 0x00f800004d10783b */ /* 0x000fe20000004200 */
[-C--:B--2---:R-:W-:Y:S01]  /*7990*/  FFMA.FTZ R4, R179, R0.reuse, -R5 ;  /* 0x00000000b3047223 */ /* 0x084fe20000010805 */
[----:B----4-:R-:W-:Y:S01]  /*79a0*/  FFMA.FTZ R2, R106, R0, -R3 ;  /* 0x000000006a027223 */ /* 0x010fe20000010803 */
[----:B---3--:R-:W-:Y:S02]  /*79b0*/  F2FP.BF16.F32.PACK_AB R11, R105, R116 ;  /* 0x00000074690b723e */ /* 0x008fe400000010ff */
[----:B------:R2:W-:Y:S04]  /*79c0*/  MUFU.EX2 R99, R4 ;  /* 0x0000000400637308 */ /* 0x0005e80000000800 */
[----:B------:R3:W-:Y:S01]  /*79d0*/  MUFU.EX2 R100, R2 ;  /* 0x0000000200647308 */ /* 0x0007e20000000800 */
[----:B------:R-:W-:Y:S01]  /*79e0*/  HMMA.16816.F32.BF16 R36, R8, R24, R20 ;  /* 0x000000180824723c */ /* 0x000fe20000041814 */
[----:B--2---:R-:W-:-:S07]  /*79f0*/  FFMA.FTZ R4, R102, R0, -R5 ;  /* 0x0000000066047223 */ /* 0x004fce0000010805 */
[C---:B------:R-:W-:Y:S01]  /*7a00*/  HMMA.16816.F32.BF16 R32, R8.reuse, R26, R52 ;  /* 0x0000001a0820723c */ /* 0x040fe20000041834 */
[----:B------:R-:W2:Y:S01]  /*7a10*/  LDSM.16.MT88.4 R24, [R156+0xf800] ;  /* 0x00f800009c18783b */ /* 0x000ea20000004200 */
[-CC-:B---3--:R-:W-:Y:S01]  /*7a20*/  FFMA.FTZ R2, R101, R0.reuse, -R3.reuse ;  /* 0x0000000065027223 */ /* 0x188fe20000010803 */
[----:B------:R3:W-:Y:S04]  /*7a30*/  MUFU.EX2 R96, R4 ;  /* 0x0000000400607308 */ /* 0x0007e80000000800 */
[----:B------:R4:W-:Y:S01]  /*7a40*/  MUFU.EX2 R101, R2 ;  /* 0x0000000200657308 */ /* 0x0009e20000000800 */
[C---:B-1----:R-:W-:Y:S08]  /*7a50*/  HMMA.16816.F32.BF16 R28, R8.reuse, R44, R28 ;  /* 0x0000002c081c723c */ /* 0x042ff0000004181c */
[----:B------:R-:W-:Y:S01]  /*7a60*/  HMMA.16816.F32.BF16 R20, R8, R46, R72 ;  /* 0x0000002e0814723c */ /* 0x000fe20000041848 */
[-C--:B---3--:R-:W-:Y:S01]  /*7a70*/  FFMA.FTZ R4, R185, R0.reuse, -R3 ;  /* 0x00000000b9047223 */ /* 0x088fe20000010803 */
[----:B----4-:R-:W-:-:S03]  /*7a80*/  FFMA.FTZ R2, R178, R0, -R5 ;  /* 0x00000000b2027223 */ /* 0x010fc60000010805 */
[----:B------:R1:W-:Y:S03]  /*7a90*/  MUFU.EX2 R93, R4 ;  /* 0x00000004005d7308 */ /* 0x0003e60000000800 */
[C---:B------:R-:W-:Y:S01]  /*7aa0*/  HMMA.16816.F32.BF16 R64, R8.reuse, R50, R60 ;  /* 0x000000320840723c */ /* 0x040fe2000004183c */
[----:B------:R3:W4:Y:S07]  /*7ab0*/  MUFU.EX2 R98, R2 ;  /* 0x0000000200627308 */ /* 0x00072e0000000800 */
[----:B------:R-:W-:Y:S01]  /*7ac0*/  HMMA.16816.F32.BF16 R44, R8, R48, R68 ;  /* 0x00000030082c723c */ /* 0x000fe20000041844 */
[----:B------:R-:W2:Y:S01]  /*7ad0*/  LDSM.16.MT88.4 R68, [R144+0xf800] ;  /* 0x00f800009044783b */ /* 0x000ea20000004200 */
[-C--:B-1----:R-:W-:Y:S01]  /*7ae0*/  FFMA.FTZ R4, R192, R0.reuse, -R5 ;  /* 0x00000000c0047223 */ /* 0x082fe20000010805 */
[----:B---3--:R-:W-:-:S03]  /*7af0*/  FFMA.FTZ R2, R107, R0, -R3 ;  /* 0x000000006b027223 */ /* 0x008fc60000010803 */
[----:B------:R1:W-:Y:S02]  /*7b00*/  MUFU.EX2 R88, R4 ;  /* 0x0000000400587308 */ /* 0x0003e40000000800 */
[C---:B-----5:R-:W-:Y:S02]  /*7b10*/  HMMA.16816.F32.BF16 R60, R8.reuse, R12, R56 ;  /* 0x0000000c083c723c */ /* 0x060fe40000041838 */
[----:B------:R3:W5:Y:S06]  /*7b20*/  MUFU.EX2 R95, R2 ;  /* 0x00000002005f7308 */ /* 0x00076c0000000800 */
[----:B------:R-:W-:Y:S01]  /*7b30*/  HMMA.16816.F32.BF16 R52, R8, R14, R40 ;  /* 0x0000000e0834723c */ /* 0x000fe20000041828 */
[----:B----4-:R-:W-:Y:S01]  /*7b40*/  F2FP.BF16.F32.PACK_AB R8, R98, R99 ;  /* 0x000000636208723e */ /* 0x010fe200000010ff */
[----:B------:R-:W4:Y:S01]  /*7b50*/  LDSM.16.MT88.4 R40, [R76+0xf800] ;  /* 0x00f800004c28783b */ /* 0x000f220000004200 */
[----:B------:R-:W-:Y:S01]  /*7b60*/  F2FP.BF16.F32.PACK_AB R9, R104, R100 ;  /* 0x000000646809723e */ /* 0x000fe200000010ff */
[-C--:B-1----:R-:W-:Y:S01]  /*7b70*/  FFMA.FTZ R4, R180, R0.reuse, -R5 ;  /* 0x00000000b4047223 */ /* 0x082fe20000010805 */
[----:B------:R-:W-:Y:S01]  /*7b80*/  F2FP.BF16.F32.PACK_AB R10, R96, R97 ;  /* 0x00000061600a723e */ /* 0x000fe200000010ff */
[----:B------:R-:W-:Y:S01]  /*7b90*/  LDSM.16.MT88.4 R12, [R77+0x10000] ;  /* 0x010000004d0c783b */ /* 0x000fe20000004200 */
[----:B---3--:R-:W-:Y:S01]  /*7ba0*/  FFMA.FTZ R2, R187, R0, -R3 ;  /* 0x00000000bb027223 */ /* 0x008fe20000010803 */
[----:B------:R1:W-:Y:S01]  /*7bb0*/  MUFU.EX2 R91, R4 ;  /* 0x00000004005b7308 */ /* 0x0003e20000000800 */
[----:B-----5:R-:W-:-:S03]  /*7bc0*/  F2FP.BF16.F32.PACK_AB R11, R95, R101 ;  /* 0x000000655f0b723e */ /* 0x020fc600000010ff */
[----:B------:R3:W-:Y:S04]  /*7bd0*/  MUFU.EX2 R92, R2 ;  /* 0x00000002005c7308 */ /* 0x0007e80000000800 */
[----:B--2---:R-:W-:Y:S01]  /*7be0*/  HMMA.16816.F32.BF16 R56, R8, R24, R36 ;  /* 0x000000180838723c */ /* 0x004fe20000041824 */
[----:B-1----:R-:W-:-:S07]  /*7bf0*/  FFMA.FTZ R4, R182, R0, -R3 ;  /* 0x00000000b6047223 */ /* 0x002fce0000010803 */
[C---:B------:R-:W-:Y:S01]  /*7c00*/  HMMA.16816.F32.BF16 R36, R8.reuse, R16, R28 ;  /* 0x000000100824723c */ /* 0x040fe2000004181c */
[-C--:B---3--:R-:W-:Y:S01]  /*7c10*/  FFMA.FTZ R2, R186, R0.reuse, -R3 ;  /* 0x00000000ba027223 */ /* 0x088fe20000010803 */
[----:B------:R1:W-:Y:S04]  /*7c20*/  MUFU.EX2 R84, R4 ;  /* 0x0000000400547308 */ /* 0x0003e80000000800 */
[----:B------:R2:W-:Y:S02]  /*7c30*/  MUFU.EX2 R94, R2 ;  /* 0x00000002005e7308 */ /* 0x0005e40000000800 */
[C---:B------:R-:W-:Y:S01]  /*7c40*/  HMMA.16816.F32.BF16 R28, R8.reuse, R18, R20 ;  /* 0x00000012081c723c */ /* 0x040fe20000041814 */
[----:B------:R-:W3:Y:S04]  /*7c50*/  LDSM.16.MT88.4 R16, [R156+0x10000] ;  /* 0x010000009c10783b */ /* 0x000ee80000004200 */
[----:B------:R-:W5:Y:S03]  /*7c60*/  LDSM.16.MT88.4 R20, [R144+0x10000] ;  /* 0x010000009014783b */ /* 0x000f660000004200 */
[----:B------:R-:W-:Y:S01]  /*7c70*/  HMMA.16816.F32.BF16 R48, R8, R26, R32 ;  /* 0x0000001a0830723c */ /* 0x000fe20000041820 */
[-CC-:B-1----:R-:W-:Y:S01]  /*7c80*/  FFMA.FTZ R4, R196, R0.reuse, -R5.reuse ;  /* 0x00000000c4047223 */ /* 0x182fe20000010805 */
[----:B--2---:R-:W-:-:S03]  /*7c90*/  FFMA.FTZ R2, R188, R0, -R5 ;  /* 0x00000000bc027223 */ /* 0x004fc60000010805 */
[----:B------:R1:W-:Y:S03]  /*7ca0*/  MUFU.EX2 R81, R4 ;  /* 0x0000000400517308 */ /* 0x0003e60000000800 */
[C---:B------:R-:W-:Y:S01]  /*7cb0*/  HMMA.16816.F32.BF16 R24, R8.reuse, R68, R44 ;  /* 0x000000440818723c */ /* 0x040fe2000004182c */
[----:B------:R2:W4:Y:S07]  /*7cc0*/  MUFU.EX2 R89, R2 ;  /* 0x0000000200597308 */ /* 0x00052e0000000800 */
[----:B------:R-:W-:Y:S01]  /*7cd0*/  HMMA.16816.F32.BF16 R32, R8, R70, R64 ;  /* 0x000000460820723c */ /* 0x000fe20000041840 */
[-C--:B-1----:R-:W-:Y:S01]  /*7ce0*/  FFMA.FTZ R4, R191, R0.reuse, -R5 ;  /* 0x00000000bf047223 */ /* 0x082fe20000010805 */
[----:B--2---:R-:W-:-:S06]  /*7cf0*/  FFMA.FTZ R2, R181, R0, -R3 ;  /* 0x00000000b5027223 */ /* 0x004fcc0000010803 */
[C---:B----4-:R-:W-:Y:S01]  /*7d00*/  HMMA.16816.F32.BF16 R60, R8.reuse, R40, R60 ;  /* 0x00000028083c723c */ /* 0x050fe2000004183c */
[----:B------:R1:W2:Y:S07]  /*7d10*/  MUFU.EX2 R87, R2 ;  /* 0x0000000200577308 */ /* 0x0002ae0000000800 */
[----:B------:R-:W-:Y:S01]  /*7d20*/  HMMA.16816.F32.BF16 R44, R8, R42, R52 ;  /* 0x0000002a082c723c */ /* 0x000fe20000041834 */
[----:B------:R-:W-:Y:S01]  /*7d30*/  F2FP.BF16.F32.PACK_AB R8, R89, R88 ;  /* 0x000000585908723e */ /* 0x000fe200000010ff */
[----:B------:R-:W4:Y:S01]  /*7d40*/  LDSM.16.MT88.4 R40, [R76+0x10000] ;  /* 0x010000004c28783b */ /* 0x000f220000004200 */
[----:B------:R-:W-:-:S02]  /*7d50*/  F2FP.BF16.F32.PACK_AB R9, R93, R92 ;  /* 0x0000005c5d09723e */ /* 0x000fc400000010ff */
[----:B------:R-:W-:Y:S01]  /*7d60*/  F2FP.BF16.F32.PACK_AB R10, R91, R90 ;  /* 0x0000005a5b0a723e */ /* 0x000fe200000010ff */
[----:B-1----:R-:W-:Y:S01]  /*7d70*/  FFMA.FTZ R2, R190, R0, -R3 ;  /* 0x00000000be027223 */ /* 0x002fe20000010803 */
[----:B--2---:R-:W-:-:S03]  /*7d80*/  F2FP.BF16.F32.PACK_AB R11, R87, R94 ;  /* 0x0000005e570b723e */ /* 0x004fc600000010ff */
[----:B------:R1:W-:Y:S04]  /*7d90*/  MUFU.EX2 R86, R2 ;  /* 0x0000000200567308 */ /* 0x0003e80000000800 */
[C---:B---3--:R-:W-:Y:S08]  /*7da0*/  HMMA.16816.F32.BF16 R52, R8.reuse, R18, R48 ;  /* 0x000000120834723c */ /* 0x048ff00000041830 */
[----:B------:R-:W-:Y:S01]  /*7db0*/  HMMA.16816.F32.BF16 R56, R8, R16, R56 ;  /* 0x000000100838723c */ /* 0x000fe20000041838 */
[----:B------:R-:W2:Y:S01]  /*7dc0*/  LDSM.16.MT88.4 R16, [R77+0x10800] ;  /* 0x010800004d10783b */ /* 0x000ea20000004200 */
[----:B-1----:R-:W-:-:S04]  /*7dd0*/  FFMA.FTZ R2, R183, R0, -R3 ;  /* 0x00000000b7027223 */ /* 0x002fc80000010803 */
[----:B------:R1:W-:Y:S02]  /*7de0*/  MUFU.EX2 R85, R2 ;  /* 0x0000000200557308 */ /* 0x0003e40000000800 */
[C---:B------:R-:W-:Y:S08]  /*7df0*/  HMMA.16816.F32.BF16 R48, R8.reuse, R12, R36 ;  /* 0x0000000c0830723c */ /* 0x040ff00000041824 */
[----:B------:R-:W-:Y:S01]  /*7e00*/  HMMA.16816.F32.BF16 R36, R8, R14, R28 ;  /* 0x0000000e0824723c */ /* 0x000fe2000004181c */
[----:B------:R-:W3:Y:S01]  /*7e10*/  LDSM.16.MT88.4 R12, [R144+0x10800] ;  /* 0x01080000900c783b */ /* 0x000ee20000004200 */
[----:B-1----:R-:W-:-:S03]  /*7e20*/  FFMA.FTZ R2, R193, R0, -R5 ;  /* 0x00000000c1027223 */ /* 0x002fc60000010805 */
[----:B------:R-:W1:Y:S01]  /*7e30*/  LDSM.16.MT88.4 R28, [R156+0x10800] ;  /* 0x010800009c1c783b */ /* 0x000e620000004200 */
[----:B------:R4:W2:Y:S02]  /*7e40*/  MUFU.EX2 R79, R2 ;  /* 0x00000002004f7308 */ /* 0x0008a40000000800 */
[C---:B-----5:R-:W-:Y:S08]  /*7e50*/  HMMA.16816.F32.BF16 R24, R8.reuse, R20, R24 ;  /* 0x000000140818723c */ /* 0x060ff00000041818 */
[----:B------:R-:W-:Y:S01]  /*7e60*/  HMMA.16816.F32.BF16 R32, R8, R22, R32 ;  /* 0x000000160820723c */ /* 0x000fe20000041820 */
[----:B------:R-:W5:Y:S01]  /*7e70*/  LDSM.16.MT88.4 R20, [R76+0x10800] ;  /* 0x010800004c14783b */ /* 0x000f620000004200 */
[----:B----4-:R-:W-:-:S06]  /*7e80*/  FADD.FTZ R2, R123, R114 ;  /* 0x000000727b027221 */ /* 0x010fcc0000010000 */
[C---:B------:R-:W-:Y:S01]  /*7e90*/  HMMA.16816.F32.BF16 R60, R8.reuse, R40, R60 ;  /* 0x00000028083c723c */ /* 0x040fe2000004183c */
[----:B------:R-:W-:Y:S01]  /*7ea0*/  FADD.FTZ R6, R142, R2 ;  /* 0x000000028e067221 */ /* 0x000fe20000010000 */
[----:B------:R-:W-:Y:S01]  /*7eb0*/  MOV R142, R78 ;  /* 0x0000004e008e7202 */ /* 0x000fe20000000f00 */
[----:B------:R-:W-:Y:S01]  /*7ec0*/  FFMA.FTZ R2, R195, R0, -R3 ;  /* 0x00000000c3027223 */ /* 0x000fe20000010803 */
[----:B------:R4:W3:Y:S04]  /*7ed0*/  MUFU.EX2 R78, R4 ;  /* 0x00000004004e7308 */ /* 0x0008e80000000800 */
[----:B------:R1:W1:Y:S01]  /*7ee0*/  MUFU.EX2 R75, R2 ;  /* 0x00000002004b7308 */ /* 0x0002620000000800 */
[----:B------:R-:W-:Y:S01]  /*7ef0*/  HMMA.16816.F32.BF16 R44, R8, R42, R44 ;  /* 0x0000002a082c723c */ /* 0x000fe2000004182c */
[----:B--2---:R-:W-:-:S02]  /*7f00*/  F2FP.BF16.F32.PACK_AB R8, R79, R81 ;  /* 0x000000514f08723e */ /* 0x004fc400000010ff */
[----:B------:R-:W-:Y:S01]  /*7f10*/  F2FP.BF16.F32.PACK_AB R9, R84, R86 ;  /* 0x000000565409723e */ /* 0x000fe200000010ff */
[----:B----4-:R-:W-:Y:S01]  /*7f20*/  FADD.FTZ R4, R130, R6 ;  /* 0x0000000682047221 */ /* 0x010fe20000010000 */
[----:B------:R-:W-:Y:S01]  /*7f30*/  FADD.FTZ R6, R131, R7 ;  /* 0x0000000783067221 */ /* 0x000fe20000010000 */
[----:B---3--:R-:W-:Y:S01]  /*7f40*/  F2FP.BF16.F32.PACK_AB R10, R78, R80 ;  /* 0x000000504e0a723e */ /* 0x008fe200000010ff */
[-CC-:B------:R-:W-:Y:S01]  /*7f50*/  FFMA.FTZ R7, R197, R0.reuse, -R3.reuse ;  /* 0x00000000c5077223 */ /* 0x180fe20000010803 */
[----:B-1----:R-:W-:Y:S01]  /*7f60*/  FADD.FTZ R2, R143, R4 ;  /* 0x000000048f027221 */ /* 0x002fe20000010000 */
[----:B------:R-:W-:Y:S01]  /*7f70*/  FADD.FTZ R4, R129, R6 ;  /* 0x0000000681047221 */ /* 0x000fe20000010000 */
[----:B------:R-:W-:Y:S01]  /*7f80*/  F2FP.BF16.F32.PACK_AB R11, R75, R85 ;  /* 0x000000554b0b723e */ /* 0x000fe200000010ff */
[----:B------:R-:W-:Y:S01]  /*7f90*/  FFMA.FTZ R6, R199, R0, -R3 ;  /* 0x00000000c7067223 */ /* 0x000fe20000010803 */
[----:B------:R-:W-:Y:S01]  /*7fa0*/  FADD.FTZ R2, R128, R2 ;  /* 0x0000000280027221 */ /* 0x000fe20000010000 */
[----:B------:R-:W-:Y:S01]  /*7fb0*/  FADD.FTZ R4, R142, R4 ;  /* 0x000000048e047221 */ /* 0x000fe20000010000 */
[----:B------:R1:W-:Y:S02]  /*7fc0*/  MUFU.EX2 R74, R7 ;  /* 0x00000007004a7308 */ /* 0x0003e40000000800 */
[----:B------:R-:W-:Y:S01]  /*7fd0*/  FADD.FTZ R2, R141, R2 ;  /* 0x000000028d027221 */ /* 0x000fe20000010000 */
[----:B------:R-:W-:Y:S01]  /*7fe0*/  FADD.FTZ R4, R140, R4 ;  /* 0x000000048c047221 */ /* 0x000fe20000010000 */
[----:B------:R-:W-:Y:S01]  /*7ff0*/  HMMA.16816.F32.BF16 R40, R8, R18, R36 ;  /* 0x000000120828723c */ /* 0x000fe20000041824 */
[----:B------:R2:W-:Y:S01]  /*8000*/  MUFU.EX2 R73, R6 ;  /* 0x0000000600497308 */ /* 0x0005e20000000800 */
[----:B------:R-:W-:Y:S01]  /*8010*/  FADD.FTZ R2, R176, R2 ;  /* 0x00000002b0027221 */ /* 0x000fe20000010000 */
[----:B------:R-:W-:-:S03]  /*8020*/  FADD.FTZ R4, R175, R4 ;  /* 0x00000004af047221 */ /* 0x000fc60000010000 */
[----:B------:R-:W-:Y:S01]  /*8030*/  FADD.FTZ R2, R177, R2 ;  /* 0x00000002b1027221 */ /* 0x000fe20000010000 */
[----:B------:R-:W-:Y:S01]  /*8040*/  FADD.FTZ R4, R173, R4 ;  /* 0x00000004ad047221 */ /* 0x000fe20000010000 */
[C---:B------:R-:W-:Y:S01]  /*8050*/  HMMA.16816.F32.BF16 R36, R8.reuse, R12, R24 ;  /* 0x0000000c0824723c */ /* 0x040fe20000041818 */
[-C--:B------:R-:W-:Y:S01]  /*8060*/  FFMA.FTZ R12, R198, R0.reuse, -R3 ;  /* 0x00000000c60c7223 */ /* 0x080fe20000010803 */
[----:B------:R-:W-:Y:S01]  /*8070*/  FADD.FTZ R2, R172, R2 ;  /* 0x00000002ac027221 */ /* 0x000fe20000010000 */
[----:B------:R-:W-:Y:S01]  /*8080*/  FADD.FTZ R4, R174, R4 ;  /* 0x00000004ae047221 */ /* 0x000fe20000010000 */
[-CC-:B-1----:R-:W-:Y:S01]  /*8090*/  FFMA.FTZ R7, R201, R0.reuse, -R5.reuse ;  /* 0x00000000c9077223 */ /* 0x182fe20000010805 */
[----:B------:R1:W-:Y:S01]  /*80a0*/  MUFU.EX2 R72, R12 ;  /* 0x0000000c00487308 */ /* 0x0003e20000000800 */
[----:B------:R-:W-:Y:S01]  /*80b0*/  FADD.FTZ R2, R166, R2 ;  /* 0x00000002a6027221 */ /* 0x000fe20000010000 */
[----:B------:R-:W-:Y:S01]  /*80c0*/  FADD.FTZ R4, R164, R4 ;  /* 0x00000004a4047221 */ /* 0x000fe20000010000 */
[C---:B------:R-:W-:Y:S01]  /*80d0*/  HMMA.16816.F32.BF16 R64, R8.reuse, R14, R32 ;  /* 0x0000000e0840723c */ /* 0x040fe20000041820 */
[----:B--2---:R-:W-:Y:S01]  /*80e0*/  FFMA.FTZ R6, R204, R0, -R5 ;  /* 0x00000000cc067223 */ /* 0x004fe20000010805 */
[----:B------:R-:W-:Y:S01]  /*80f0*/  FADD.FTZ R2, R165, R2 ;  /* 0x00000002a5027221 */ /* 0x000fe20000010000 */
[----:B------:R-:W-:Y:S01]  /*8100*/  FADD.FTZ R4, R167, R4 ;  /* 0x00000004a7047221 */ /* 0x000fe20000010000 */
[----:B------:R2:W-:Y:S02]  /*8110*/  MUFU.EX2 R68, R7 ;  /* 0x0000000700447308 */ /* 0x0005e40000000800 */
[----:B------:R-:W-:Y:S01]  /*8120*/  FADD.FTZ R2, R170, R2 ;  /* 0x00000002aa027221 */ /* 0x000fe20000010000 */
[----:B------:R-:W-:Y:S01]  /*8130*/  FADD.FTZ R4, R245, R4 ;  /* 0x00000004f5047221 */ /* 0x000fe20000010000 */
[----:B------:R3:W4:Y:S01]  /*8140*/  MUFU.EX2 R69, R6 ;  /* 0x0000000600457308 */ /* 0x0007220000000800 */
[----:B------:R-:W-:Y:S01]  /*8150*/  HMMA.16816.F32.BF16 R56, R8, R28, R56 ;  /* 0x0000001c0838723c */ /* 0x000fe20000041838 */
[----:B------:R-:W-:Y:S01]  /*8160*/  FADD.FTZ R2, R162, R2 ;  /* 0x00000002a2027221 */ /* 0x000fe20000010000 */
[----:B------:R-:W-:Y:S01]  /*8170*/  FADD.FTZ R4, R246, R4 ;  /* 0x00000004f6047221 */ /* 0x000fe20000010000 */
[----:B-1----:R-:W1:Y:S02]  /*8180*/  LDSM.16.MT88.4 R12, [R77+0x11000] ;  /* 0x011000004d0c783b */ /* 0x002e640000004200 */
[----:B------:R-:W-:Y:S01]  /*8190*/  FADD.FTZ R2, R161, R2 ;  /* 0x00000002a1027221 */ /* 0x000fe20000010000 */
[----:B------:R-:W-:-:S02]  /*81a0*/  FADD.FTZ R4, R163, R4 ;  /* 0x00000004a3047221 */ /* 0x000fc40000010000 */
[C---:B------:R-:W-:Y:S01]  /*81b0*/  HMMA.16816.F32.BF16 R52, R8.reuse, R30, R52 ;  /* 0x0000001e0834723c */ /* 0x040fe20000041834 */
[----:B------:R-:W-:Y:S01]  /*81c0*/  FADD.FTZ R2, R244, R2 ;  /* 0x00000002f4027221 */ /* 0x000fe20000010000 */
[----:B------:R-:W-:Y:S01]  /*81d0*/  FADD.FTZ R4, R247, R4 ;  /* 0x00000004f7047221 */ /* 0x000fe20000010000 */
[-CC-:B--2---:R-:W-:Y:S02]  /*81e0*/  FFMA.FTZ R7, R202, R0.reuse, -R5.reuse ;  /* 0x00000000ca077223 */ /* 0x184fe40000010805 */
[----:B------:R-:W-:Y:S01]  /*81f0*/  FADD.FTZ R2, R227, R2 ;  /* 0x00000002e3027221 */ /* 0x000fe20000010000 */
[----:B------:R-:W-:Y:S01]  /*8200*/  FADD.FTZ R4, R224, R4 ;  /* 0x00000004e0047221 */ /* 0x000fe20000010000 */
[----:B---3--:R-:W-:Y:S01]  /*8210*/  FFMA.FTZ R6, R200, R0, -R5 ;  /* 0x00000000c8067223 */ /* 0x008fe20000010805 */
[C---:B-----5:R-:W-:Y:S01]  /*8220*/  HMMA.16816.F32.BF16 R28, R8.reuse, R20, R60 ;  /* 0x00000014081c723c */ /* 0x060fe2000004183c */
[----:B------:R-:W-:Y:S01]  /*8230*/  FADD.FTZ R2, R234, R2 ;  /* 0x00000002ea027221 */ /* 0x000fe20000010000 */
[----:B------:R-:W-:Y:S01]  /*8240*/  FADD.FTZ R4, R225, R4 ;  /* 0x00000004e1047221 */ /* 0x000fe20000010000 */
[----:B------:R2:W-:Y:S02]  /*8250*/  MUFU.EX2 R71, R6 ;  /* 0x0000000600477308 */ /* 0x0005e40000000800 */
[----:B------:R-:W-:Y:S01]  /*8260*/  FADD.FTZ R2, R235, R2 ;  /* 0x00000002eb027221 */ /* 0x000fe20000010000 */
[----:B------:R-:W-:Y:S01]  /*8270*/  FADD.FTZ R4, R226, R4 ;  /* 0x00000004e2047221 */ /* 0x000fe20000010000 */
[----:B------:R-:W3:Y:S01]  /*8280*/  MUFU.EX2 R70, R7 ;  /* 0x0000000700467308 */ /* 0x000ee20000000800 */
[----:B------:R-:W-:Y:S01]  /*8290*/  HMMA.16816.F32.BF16 R48, R8, R16, R48 ;  /* 0x000000100830723c */ /* 0x000fe20000041830 */
[----:B------:R-:W-:Y:S01]  /*82a0*/  FADD.FTZ R2, R223, R2 ;  /* 0x00000002df027221 */ /* 0x000fe20000010000 */
[----:B------:R-:W-:Y:S01]  /*82b0*/  FADD.FTZ R4, R228, R4 ;  /* 0x00000004e4047221 */ /* 0x000fe20000010000 */
[----:B------:R-:W5:Y:S02]  /*82c0*/  LDSM.16.MT88.4 R16, [R156+0x11000] ;  /* 0x011000009c10783b */ /* 0x000f640000004200 */
[----:B------:R-:W-:Y:S01]  /*82d0*/  FADD.FTZ R2, R221, R2 ;  /* 0x00000002dd027221 */ /* 0x000fe20000010000 */
[----:B------:R-:W-:-:S02]  /*82e0*/  FADD.FTZ R4, R217, R4 ;  /* 0x00000004d9047221 */ /* 0x000fc40000010000 */
[----:B------:R-:W-:Y:S01]  /*82f0*/  HMMA.16816.F32.BF16 R24, R8, R22, R44 ;  /* 0x000000160818723c */ /* 0x000fe2000004182c */
[----:B------:R-:W-:Y:S01]  /*8300*/  FADD.FTZ R2, R222, R2 ;  /* 0x00000002de027221 */ /* 0x000fe20000010000 */
[----:B------:R-:W-:Y:S01]  /*8310*/  FADD.FTZ R4, R218, R4 ;  /* 0x00000004da047221 */ /* 0x000fe20000010000 */
[-CC-:B--2---:R-:W-:Y:S01]  /*8320*/  FFMA.FTZ R6, R203, R0.reuse, -R3.reuse ;  /* 0x00000000cb067223 */ /* 0x184fe20000010803 */
[----:B----4-:R-:W-:Y:S01]  /*8330*/  F2FP.BF16.F32.PACK_AB R8, R68, R69 ;  /* 0x000000454408723e */ /* 0x010fe200000010ff */
[----:B------:R-:W-:Y:S01]  /*8340*/  FADD.FTZ R2, R219, R2 ;  /* 0x00000002db027221 */ /* 0x000fe20000010000 */
[----:B------:R-:W-:Y:S01]  /*8350*/  FADD.FTZ R4, R215, R4 ;  /* 0x00000004d7047221 */ /* 0x000fe20000010000 */
[----:B------:R-:W2:Y:S01]  /*8360*/  MUFU.EX2 R60, R6 ;  /* 0x00000006003c7308 */ /* 0x000ea20000000800 */
[----:B------:R-:W-:Y:S01]  /*8370*/  F2FP.BF16.F32.PACK_AB R9, R72, R73 ;  /* 0x000000494809723e */ /* 0x000fe200000010ff */
[----:B------:R-:W-:Y:S01]  /*8380*/  FADD.FTZ R2, R216, R2 ;  /* 0x00000002d8027221 */ /* 0x000fe20000010000 */
[----:B------:R-:W-:Y:S01]  /*8390*/  FADD.FTZ R4, R220, R4 ;  /* 0x00000004dc047221 */ /* 0x000fe20000010000 */
[----:B---3--:R-:W-:Y:S01]  /*83a0*/  F2FP.BF16.F32.PACK_AB R10, R70, R71 ;  /* 0x00000047460a723e */ /* 0x008fe200000010ff */
[----:B------:R-:W-:Y:S01]  /*83b0*/  FFMA.FTZ R7, R207, R0, -R3 ;  /* 0x00000000cf077223 */ /* 0x000fe20000010803 */
[----:B------:R-:W-:Y:S01]  /*83c0*/  FADD.FTZ R2, R213, R2 ;  /* 0x00000002d5027221 */ /* 0x000fe20000010000 */
[----:B------:R-:W-:Y:S01]  /*83d0*/  FADD.FTZ R4, R152, R4 ;  /* 0x0000000498047221 */ /* 0x000fe20000010000 */
[----:B------:R-:W3:Y:S01]  /*83e0*/  LDSM.16.MT88.4 R20, [R144+0x11000] ;  /* 0x011000009014783b */ /* 0x000ee20000004200 */
[----:B------:R4:W-:Y:S01]  /*83f0*/  MUFU.EX2 R44, R7 ;  /* 0x00000007002c7308 */ /* 0x0009e20000000800 */
[----:B------:R-:W-:Y:S01]  /*8400*/  FADD.FTZ R2, R214, R2 ;  /* 0x00000002d6027221 */ /* 0x000fe20000010000 */
[----:B------:R-:W-:-:S03]  /*8410*/  FADD.FTZ R4, R155, R4 ;  /* 0x000000049b047221 */ /* 0x000fc60000010000 */
[----:B------:R-:W-:Y:S01]  /*8420*/  FADD.FTZ R2, R160, R2 ;  /* 0x00000002a0027221 */ /* 0x000fe20000010000 */
[----:B------:R-:W-:Y:S01]  /*8430*/  FADD.FTZ R4, R154, R4 ;  /* 0x000000049a047221 */ /* 0x000fe20000010000 */
[----:B--2---:R-:W-:Y:S01]  /*8440*/  F2FP.BF16.F32.PACK_AB R11, R60, R74 ;  /* 0x0000004a3c0b723e */ /* 0x004fe200000010ff */
[-CC-:B------:R-:W-:Y:S01]  /*8450*/  FFMA.FTZ R6, R205, R0.reuse, -R3.reuse ;  /* 0x00000000cd067223 */ /* 0x180fe20000010803 */
[----:B------:R-:W-:Y:S01]  /*8460*/  FADD.FTZ R2, R153, R2 ;  /* 0x0000000299027221 */ /* 0x000fe20000010000 */
[----:B------:R-:W-:Y:S02]  /*8470*/  FADD.FTZ R4, R159, R4 ;  /* 0x000000049f047221 */ /* 0x000fe40000010000 */
[----:B------:R-:W-:Y:S01]  /*8480*/  MUFU.EX2 R46, R6 ;  /* 0x00000006002e7308 */ /* 0x000fe20000000800 */
[----:B------:R-:W-:Y:S01]  /*8490*/  FADD.FTZ R2, R158, R2 ;  /* 0x000000029e027221 */ /* 0x000fe20000010000 */
[----:B------:R-:W-:Y:S01]  /*84a0*/  FADD.FTZ R4, R146, R4 ;  /* 0x0000000492047221 */ /* 0x000fe20000010000 */
[C---:B-1----:R-:W-:Y:S01]  /*84b0*/  HMMA.16816.F32.BF16 R48, R8.reuse, R12, R48 ;  /* 0x0000000c0830723c */ /* 0x042fe20000041830 */
[-C--:B------:R-:W-:Y:S01]  /*84c0*/  FFMA.FTZ R12, R206, R0.reuse, -R3 ;  /* 0x00000000ce0c7223 */ /* 0x080fe20000010803 */
[----:B------:R-:W-:Y:S01]  /*84d0*/  FADD.FTZ R2, R157, R2 ;  /* 0x000000029d027221 */ /* 0x000fe20000010000 */
[----:B------:R-:W-:Y:S01]  /*84e0*/  FADD.FTZ R4, R150, R4 ;  /* 0x0000000496047221 */ /* 0x000fe20000010000 */
[-CC-:B----4-:R-:W-:Y:S01]  /*84f0*/  FFMA.FTZ R7, R211, R0.reuse, -R5.reuse ;  /* 0x00000000d3077223 */ /* 0x190fe20000010805 */
[----:B------:R1:W2:Y:S01]  /*8500*/  MUFU.EX2 R45, R12 ;  /* 0x0000000c002d7308 */ /* 0x0002a20000000800 */
[----:B------:R-:W-:Y:S01]  /*8510*/  FADD.FTZ R2, R151, R2 ;  /* 0x0000000297027221 */ /* 0x000fe20000010000 */
[----:B------:R-:W-:Y:S01]  /*8520*/  FADD.FTZ R4, R145, R4 ;  /* 0x0000000491047221 */ /* 0x000fe20000010000 */
[C---:B------:R-:W-:Y:S01]  /*8530*/  HMMA.16816.F32.BF16 R40, R8.reuse, R14, R40 ;  /* 0x0000000e0828723c */ /* 0x040fe20000041828 */
[-C--:B------:R-:W-:Y:S01]  /*8540*/  FFMA.FTZ R13, R209, R0.reuse, -R5 ;  /* 0x00000000d10d7223 */ /* 0x080fe20000010805 */
[----:B------:R-:W-:Y:S01]  /*8550*/  FADD.FTZ R2, R139, R2 ;  /* 0x000000028b027221 */ /* 0x000fe20000010000 */
[----:B------:R-:W-:Y:S01]  /*8560*/  FADD.FTZ R4, R147, R4 ;  /* 0x0000000493047221 */ /* 0x000fe20000010000 */
[-C--:B------:R-:W-:Y:S01]  /*8570*/  FFMA.FTZ R3, R212, R0.reuse, -R3 ;  /* 0x00000000d4037223 */ /* 0x080fe20000010803 */
[----:B------:R-:W-:Y:S01]  /*8580*/  LDSM.16.MT88.4 R156, [R156+0x11800] ;  /* 0x011800009c9c783b */ /* 0x000fe20000004200 */
[----:B------:R-:W-:Y:S01]  /*8590*/  FADD.FTZ R2, R136, R2 ;  /* 0x0000000288027221 */ /* 0x000fe20000010000 */
[----:B------:R-:W-:Y:S01]  /*85a0*/  FADD.FTZ R4, R132, R4 ;  /* 0x0000000484047221 */ /* 0x000fe20000010000 */
[C---:B-----5:R-:W-:Y:S01]  /*85b0*/  HMMA.16816.F32.BF16 R152, R8.reuse, R16, R56 ;  /* 0x000000100898723c */ /* 0x060fe20000041838 */
[----:B------:R-:W-:Y:S01]  /*85c0*/  MUFU.EX2 R14, R7 ;  /* 0x00000007000e7308 */ /* 0x000fe20000000800 */
[----:B------:R-:W-:Y:S01]  /*85d0*/  FADD.FTZ R2, R135, R2 ;  /* 0x0000000287027221 */ /* 0x000fe20000010000 */
[----:B------:R-:W-:Y:S01]  /*85e0*/  FADD.FTZ R4, R134, R4 ;  /* 0x0000000486047221 */ /* 0x000fe20000010000 */
[--C-:B-1----:R-:W-:Y:S01]  /*85f0*/  FFMA.FTZ R12, R210, R0, -R5.reuse ;  /* 0x00000000d20c7223 */ /* 0x102fe20000010805 */
[----:B------:R-:W-:Y:S01]  /*8600*/  LDSM.16.MT88.4 R144, [R144+0x11800] ;  /* 0x011800009090783b */ /* 0x000fe20000004200 */
[----:B------:R-:W-:Y:S01]  /*8610*/  FADD.FTZ R2, R138, R2 ;  /* 0x000000028a027221 */ /* 0x000fe20000010000 */
[----:B------:R-:W-:Y:S01]  /*8620*/  FADD.FTZ R4, R133, R4 ;  /* 0x0000000485047221 */ /* 0x000fe20000010000 */
[C---:B------:R-:W-:Y:S01]  /*8630*/  HMMA.16816.F32.BF16 R32, R8.reuse, R18, R52 ;  /* 0x000000120820723c */ /* 0x040fe20000041834 */
[----:B------:R-:W1:Y:S01]  /*8640*/  LDSM.16.MT88.4 R16, [R76+0x11000] ;  /* 0x011000004c10783b */ /* 0x000e620000004200 */
[----:B------:R-:W-:Y:S01]  /*8650*/  FADD.FTZ R2, R127, R2 ;  /* 0x000000027f027221 */ /* 0x000fe20000010000 */
[----:B------:R-:W-:Y:S01]  /*8660*/  FADD.FTZ R4, R137, R4 ;  /* 0x0000000489047221 */ /* 0x000fe20000010000 */
[----:B------:R-:W-:Y:S01]  /*8670*/  MUFU.EX2 R12, R12 ;  /* 0x0000000c000c7308 */ /* 0x000fe20000000800 */
[----:B------:R-:W4:Y:S01]  /*8680*/  LDSM.16.MT88.4 R136, [R77+0x11800] ;  /* 0x011800004d88783b */ /* 0x000f220000004200 */
[----:B------:R-:W-:Y:S01]  /*8690*/  FADD.FTZ R2, R125, R2 ;  /* 0x000000027d027221 */ /* 0x000fe20000010000 */
[----:B------:R-:W-:Y:S01]  /*86a0*/  FADD.FTZ R4, R118, R4 ;  /* 0x0000000476047221 */ /* 0x000fe20000010000 */
[----:B------:R-:W5:Y:S01]  /*86b0*/  MUFU.EX2 R13, R13 ;  /* 0x0000000d000d7308 */ /* 0x000f620000000800 */
[C---:B---3--:R-:W-:Y:S01]  /*86c0*/  HMMA.16816.F32.BF16 R36, R8.reuse, R20, R36 ;  /* 0x000000140824723c */ /* 0x048fe20000041824 */
[----:B------:R-:W-:Y:S01]  /*86d0*/  FADD.FTZ R2, R126, R2 ;  /* 0x000000027e027221 */ /* 0x000fe20000010000 */
[----:B------:R-:W-:Y:S01]  /*86e0*/  FADD.FTZ R4, R119, R4 ;  /* 0x0000000477047221 */ /* 0x000fe20000010000 */
[----:B------:R-:W3:Y:S01]  /*86f0*/  MUFU.EX2 R3, R3 ;  /* 0x0000000300037308 */ /* 0x000ee20000000800 */
[----:B--2---:R-:W-:Y:S01]  /*8700*/  F2FP.BF16.F32.PACK_AB R165, R45, R46 ;  /* 0x0000002e2da5723e */ /* 0x004fe200000010ff */
[----:B------:R-:W-:Y:S01]  /*8710*/  FADD.FTZ R6, R124, R2 ;  /* 0x000000027c067221 */ /* 0x000fe20000010000 */
[----:B------:R-:W-:Y:S01]  /*8720*/  FFMA.FTZ R2, R208, R0, -R5 ;  /* 0x00000000d0027223 */ /* 0x000fe20000010805 */
[----:B------:R-:W-:Y:S01]  /*8730*/  FADD.FTZ R4, R120, R4 ;  /* 0x0000000478047221 */ /* 0x000fe20000010000 */
[----:B------:R-:W-:Y:S02]  /*8740*/  HMMA.16816.F32.BF16 R20, R8, R22, R64 ;  /* 0x000000160814723c */ /* 0x000fe40000041840 */
[----:B------:R2:W2:Y:S01]  /*8750*/  MUFU.EX2 R15, R2 ;  /* 0x00000002000f7308 */ /* 0x0004a20000000800 */
[----:B------:R-:W-:Y:S01]  /*8760*/  FADD.FTZ R5, R121, R4 ;  /* 0x0000000479057221 */ /* 0x000fe20000010000 */
[----:B-----5:R-:W-:-:S02]  /*8770*/  F2FP.BF16.F32.PACK_AB R166, R13, R12 ;  /* 0x0000000c0da6723e */ /* 0x020fc400000010ff */
[----:B---3--:R-:W-:Y:S01]  /*8780*/  F2FP.BF16.F32.PACK_AB R167, R3, R44 ;  /* 0x0000002c03a7723e */ /* 0x008fe200000010ff */
[----:B--2---:R-:W-:Y:S01]  /*8790*/  FADD.FTZ R2, R117, R6 ;  /* 0x0000000675027221 */ /* 0x004fe20000010000 */
[----:B------:R-:W-:-:S03]  /*87a0*/  F2FP.BF16.F32.PACK_AB R164, R14, R15 ;  /* 0x0000000f0ea4723e */ /* 0x000fc600000010ff */
[----:B------:R-:W-:Y:S01]  /*87b0*/  FADD.FTZ R4, R109, R2 ;  /* 0x000000026d047221 */ /* 0x000fe20000010000 */
[----:B------:R-:W-:-:S03]  /*87c0*/  FADD.FTZ R2, R108, R5 ;  /* 0x000000056c027221 */ /* 0x000fc60000010000 */
[----:B------:R-:W-:Y:S01]  /*87d0*/  FADD.FTZ R0, R112, R4 ;  /* 0x0000000470007221 */ /* 0x000fe20000010000 */
[----:B------:R-:W-:Y:S01]  /*87e0*/  FADD.FTZ R2, R110, R2 ;  /* 0x000000026e027221 */ /* 0x000fe20000010000 */
[----:B------:R-:W2:Y:S01]  /*87f0*/  LDSM.16.MT88.4 R4, [R76+0x11800] ;  /* 0x011800004c04783b */ /* 0x000ea20000004200 */
[----:B-1----:R-:W-:Y:S01]  /*8800*/  HMMA.16816.F32.BF16 R28, R8, R16, R28 ;  /* 0x00000010081c723c */ /* 0x002fe2000004181c */
[----:B------:R-:W-:Y:S01]  /*8810*/  FADD.FTZ R0, R116, R0 ;  /* 0x0000000074007221 */ /* 0x000fe20000010000 */
[----:B------:R-:W-:-:S03]  /*8820*/  FADD.FTZ R2, R111, R2 ;  /* 0x000000026f027221 */ /* 0x000fc60000010000 */
[----:B------:R-:W-:Y:S01]  /*8830*/  FADD.FTZ R0, R105, R0 ;  /* 0x0000000069007221 */ /* 0x000fe20000010000 */
[----:B------:R-:W-:Y:S02]  /*8840*/  FADD.FTZ R2, R113, R2 ;  /* 0x0000000271027221 */ /* 0x000fe40000010000 */
[----:B------:R-:W-:Y:S01]  /*8850*/  HMMA.16816.F32.BF16 R24, R8, R18, R24 ;  /* 0x000000120818723c */ /* 0x000fe20000041818 */
        /* <DEDUP_REMOVED lines=9> */
[----:B----4-:R-:W-:Y:S01]  /*88f0*/  HMMA.16816.F32.BF16 R132, R164, R136, R48 ;  /* 0x00000088a484723c */ /* 0x010fe20000041830 */
        /* <DEDUP_REMOVED lines=24> */
[----:B--2---:R-:W-:Y:S01]  /*8a80*/  HMMA.16816.F32.BF16 R160, R164, R4, R28 ;  /* 0x00000004a4a0723c */ /* 0x004fe2000004181c */
        /* <DEDUP_REMOVED lines=8> */
[----:B------:R-:W-:-:S03]  /*8b10*/  FADD.FTZ R2, R14, R2 ;  /* 0x000000020e027221 */ /* 0x000fc60000010000 */
[----:B------:R-:W-:Y:S01]  /*8b20*/  FADD.FTZ R0, R44, R0 ;  /* 0x000000002c007221 */ /* 0x000fe20000010000 */
[----:B------:R-:W-:-:S03]  /*8b30*/  FADD.FTZ R2, R12, R2 ;  /* 0x000000020c027221 */ /* 0x000fc60000010000 */
[----:B------:R-:W-:Y:S01]  /*8b40*/  FADD.FTZ R246, R3, R0 ;  /* 0x0000000003f67221 */ /* 0x000fe20000010000 */
[----:B------:R-:W-:Y:S01]  /*8b50*/  FADD.FTZ R245, R13, R2 ;  /* 0x000000020df57221 */ /* 0x000fe20000010000 */
[----:B------:R-:W-:Y:S06]  /*8b60*/  @!P0 BRA `(.L_x_533) ;  /* 0x0000004c00e48947 */ /* 0x000fec0003800000 */
[----:B------:R-:W-:Y:S01]  /*8b70*/  ISETP.NE.U32.AND P1, PT, R250, RZ, PT ;  /* 0x000000fffa00720c */ /* 0x000fe20003f25070 */
[----:B------:R-:W-:Y:S01]  /*8b80*/  VIADD R244, R243, 0xfffffffe ;  /* 0xfffffffef3f47836 */ /* 0x000fe20000000000 */
[C---:B------:R-:W-:Y:S01]  /*8b90*/  SHF.L.U64.HI R235, R82.reuse, 0x5, R83 ;  /* 0x0000000552eb7819 */ /* 0x040fe20000010253 */
[----:B------:R-:W-:Y:S01]  /*8ba0*/  IMAD.SHL.U32 R234, R82, 0x20, RZ ;  /* 0x0000002052ea7824 */ /* 0x000fe200078e00ff */
[----:B------:R-:W-:Y:S01]  /*8bb0*/  ISETP.NE.AND.EX P1, PT, R251, RZ, PT, P1 ;  /* 0x000000fffb00720c */ /* 0x000fe20003f25310 */
[----:B------:R-:W-:Y:S01]  /*8bc0*/  IMAD.MOV.U32 R150, RZ, RZ, R148 ;  /* 0x000000ffff967224 */ /* 0x000fe200078e0094 */
[----:B------:R-:W-:Y:S01]  /*8bd0*/  IADD3 R243, PT, PT, -R243, 0x1, RZ ;  /* 0x00000001f3f37810 */ /* 0x000fe20007ffe1ff */
[----:B------:R-:W-:-:S10]  /*8be0*/  IMAD.MOV.U32 R151, RZ, RZ, R149 ;  /* 0x000000ffff977224 */ /* 0x000fd400078e0095 */
.L_x_540:
[----:B------:R-:W1:Y:S01]  /*8bf0*/  S2R R232, SR_TID.X ;  /* 0x0000000000e87919 */ /* 0x000e620000002100 */
[----:B------:R-:W-:Y:S04]  /*8c00*/  DEPBAR.LE SB0, 0x0 ;  /* 0x000080000000791a */ /* 0x000fe80000000000 */
[----:B------:R-:W-:Y:S05]  /*8c10*/  WARPSYNC.ALL ;  /* 0x0000000000007948 */ /* 0x000fea0003800000 */
[----:B------:R-:W-:Y:S01]  /*8c20*/  BAR.SYNC.DEFER_BLOCKING 0x0 ;  /* 0x0000000000007b1d */ /* 0x000fe20000010000 */
[-C--:B------:R-:W-:Y:S01]  /*8c30*/  MOV R11, R241.reuse ;  /* 0x000000f1000b7202 */ /* 0x080fe20000000f00 */
[----:B------:R-:W-:Y:S02]  /*8c40*/  @!P1 IMAD.MOV.U32 R0, RZ, RZ, RZ ;  /* 0x000000ffff009224 */ /* 0x000fe400078e00ff */
[----:B------:R-:W-:Y:S03]  /*8c50*/  IMAD.MOV.U32 R12, RZ, RZ, R242 ;  /* 0x000000ffff0c7224 */ /* 0x000fe600078e00f2 */
[----:B------:R-:W-:Y:S01]  /*8c60*/  @!P1 IADD3 R3, P0, PT, RZ, -R0, RZ ;  /* 0x80000000ff039210 */ /* 0x000fe20007f1e0ff */
[----:B------:R-:W2:Y:S01]  /*8c70*/  @!P1 LD.E R2, desc[UR4][R168.64+0x40] ;  /* 0x00004004a8029980 */ /* 0x000ea2000c101900 */
[----:B------:R-:W-:Y:S01]  /*8c80*/  BSSY.RECONVERGENT B0, `(.L_x_534) ;  /* 0x0000045000007945 */ /* 0x000fe20003800200 */
[----:B--2---:R-:W-:Y:S05]  /*8c90*/  @!P1 IMAD.SHL.U32 R0, R2, 0x100, RZ ;  /* 0x0000010002009824 */ /* 0x004fea00078e00ff */
[----:B------:R-:W-:Y:S04]  /*8ca0*/  @!P1 IADD3.X R0, PT, PT, RZ, ~R0, RZ, P0, !PT ;  /* 0x80000000ff009210 */ /* 0x000fe800007fe4ff */
[----:B------:R-:W-:Y:S04]  /*8cb0*/  @!P1 SHF.R.S64 R2, R3, 0x1f, R0 ;  /* 0x0000001f03029819 */ /* 0x000fe80000001000 */
[----:B------:R-:W-:Y:S04]  /*8cc0*/  @!P1 IADD3 R242, P0, PT, R242, R2, RZ ;  /* 0x00000002f2f29210 */ /* 0x000fe80007f1e0ff */
[----:B------:R-:W-:Y:S01]  /*8cd0*/  @!P1 LEA.HI.X.SX32 R241, R0, R241, 0x1, P0 ;  /* 0x000000f100f19211 */ /* 0x000fe200000f0eff */
[----:B-1----:R-:W-:Y:S08]  /*8ce0*/  @!P1 BRA `(.L_x_535) ;  /* 0x0000000000f89947 */ /* 0x002ff00003800000 */
[----:B------:R-:W-:Y:S01]  /*8cf0*/  VIADD R9, R238, 0xffffff00 ;  /* 0xffffff00ee097836 */ /* 0x000fe20000000000 */
[----:B------:R-:W2:Y:S01]  /*8d00*/  LD.E R2, desc[UR4][R168.64+0x170] ;  /* 0x00017004a8027980 */ /* 0x000ea2000c101900 */
[----:B------:R-:W-:Y:S03]  /*8d10*/  IABS R6, R238 ;  /* 0x000000ee00067213 */ /* 0x000fe60000000000 */
[----:B------:R-:W-:Y:S02]  /*8d20*/  IABS R7, R9 ;  /* 0x0000000900077213 */ /* 0x000fe40000000000 */
[-C--:B--2---:R-:W-:Y:S02]  /*8d30*/  IABS R0, R2.reuse ;  /* 0x0000000200007213 */ /* 0x084fe40000000000 */
[-C--:B------:R-:W-:Y:S02]  /*8d40*/  IABS R8, R2.reuse ;  /* 0x0000000200087213 */ /* 0x080fe40000000000 */
[----:B------:R-:W1:Y:S01]  /*8d50*/  I2F.RP R4, R0 ;  /* 0x0000000000047306 */ /* 0x000e620000209400 */
[----:B------:R-:W-:Y:S02]  /*8d60*/  LOP3.LUT R9, R9, R2, RZ, 0x3c, !PT ;  /* 0x0000000209097212 */ /* 0x000fe400078e3cff */
[----:B------:R-:W-:Y:S02]  /*8d70*/  IADD3 R8, PT, PT, RZ, -R8, RZ ;  /* 0x80000008ff087210 */ /* 0x000fe40007ffe0ff */
[----:B------:R-:W-:Y:S05]  /*8d80*/  ISETP.GE.AND P0, PT, R9, RZ, PT ;  /* 0x000000ff0900720c */ /* 0x000fea0003f06270 */
[----:B-1----:R-:W1:Y:S02]  /*8d90*/  MUFU.RCP R4, R4 ;  /* 0x0000000400047308 */ /* 0x002e640000001000 */
[----:B-1----:R-:W-:Y:S08]  /*8da0*/  VIADD R4, R4, 0xffffffe ;  /* 0x0ffffffe04047836 */ /* 0x002ff00000000000 */
[----:B------:R-:W1:Y:S02]  /*8db0*/  F2I.FTZ.U32.TRUNC.NTZ R5, R4 ;  /* 0x0000000400057305 */ /* 0x000e64000021f000 */
[--C-:B-1----:R-:W-:Y:S02]  /*8dc0*/  IMAD.MOV R3, RZ, RZ, -R5.reuse ;  /* 0x000000ffff037224 */ /* 0x102fe400078e0a05 */
[----:B------:R-:W-:Y:S02]  /*8dd0*/  IMAD.MOV.U32 R4, RZ, RZ, RZ ;  /* 0x000000ffff047224 */ /* 0x000fe400078e00ff */
[----:B------:R-:W-:Y:S04]  /*8de0*/  IMAD R3, R3, R0, RZ ;  /* 0x0000000003037224 */ /* 0x000fe800078e02ff */
[----:B------:R-:W-:Y:S06]  /*8df0*/  IMAD.HI.U32 R5, R5, R3, R4 ;  /* 0x0000000305057227 */ /* 0x000fec00078e0004 */
[C---:B------:R-:W-:Y:S04]  /*8e00*/  IMAD.HI.U32 R3, R5.reuse, R7, RZ ;  /* 0x0000000705037227 */ /* 0x040fe800078e00ff */
[----:B------:R-:W-:Y:S04]  /*8e10*/  IMAD.HI.U32 R4, R5, R6, RZ ;  /* 0x0000000605047227 */ /* 0x000fe800078e00ff */
[-C--:B------:R-:W-:Y:S02]  /*8e20*/  IMAD R5, R3, R8.reuse, R7 ;  /* 0x0000000803057224 */ /* 0x080fe400078e0207 */
[----:B------:R-:W-:Y:S03]  /*8e30*/  IMAD R6, R4, R8, R6 ;  /* 0x0000000804067224 */ /* 0x000fe600078e0206 */
[C---:B------:R-:W-:Y:S02]  /*8e40*/  ISETP.GT.U32.AND P2, PT, R0.reuse, R5, PT ;  /* 0x000000050000720c */ /* 0x040fe40003f44070 */
[----:B------:R-:W-:Y:S11]  /*8e50*/  ISETP.GT.U32.AND P4, PT, R0, R6, PT ;  /* 0x000000060000720c */ /* 0x000ff60003f84070 */
[--C-:B------:R-:W-:Y:S02]  /*8e60*/  @!P2 IMAD.IADD R5, R5, 0x1, -R0.reuse ;  /* 0x000000010505a824 */ /* 0x100fe400078e0a00 */
[----:B------:R-:W-:Y:S01]  /*8e70*/  @!P4 IADD3 R4, PT, PT, R4, 0x1, RZ ;  /* 0x000000010404c810 */ /* 0x000fe20007ffe0ff */
[----:B------:R-:W-:Y:S02]  /*8e80*/  @!P4 IMAD.IADD R6, R6, 0x1, -R0 ;  /* 0x000000010606c824 */ /* 0x000fe400078e0a00 */
[-C--:B------:R-:W-:Y:S01]  /*8e90*/  ISETP.GE.U32.AND P5, PT, R5, R0.reuse, PT ;  /* 0x000000000500720c */ /* 0x080fe20003fa6070 */
[----:B------:R-:W-:Y:S01]  /*8ea0*/  @!P2 VIADD R3, R3, 0x1 ;  /* 0x000000010303a836 */ /* 0x000fe20000000000 */
[----:B------:R-:W-:Y:S02]  /*8eb0*/  ISETP.NE.AND P2, PT, R2, RZ, PT ;  /* 0x000000ff0200720c */ /* 0x000fe40003f45270 */
[----:B------:R-:W-:Y:S02]  /*8ec0*/  ISETP.GE.U32.AND P6, PT, R6, R0, PT ;  /* 0x000000000600720c */ /* 0x000fe40003fc6070 */
[-C--:B------:R-:W-:Y:S04]  /*8ed0*/  LOP3.LUT R0, R238, R2.reuse, RZ, 0x3c, !PT ;  /* 0x00000002ee007212 */ /* 0x080fe800078e3cff */
[----:B------:R-:W-:Y:S02]  /*8ee0*/  ISETP.GE.AND P3, PT, R0, RZ, PT ;  /* 0x000000ff0000720c */ /* 0x000fe40003f66270 */
[----:B------:R-:W-:Y:S01]  /*8ef0*/  LOP3.LUT R0, RZ, R2, RZ, 0x33, !PT ;  /* 0x00000002ff007212 */ /* 0x000fe200078e33ff */
[----:B------:R-:W-:Y:S04]  /*8f00*/  @P5 VIADD R3, R3, 0x1 ;  /* 0x0000000103035836 */ /* 0x000fe80000000000 */
[----:B------:R-:W-:Y:S02]  /*8f10*/  @P6 VIADD R4, R4, 0x1 ;  /* 0x0000000104046836 */ /* 0x000fe40000000000 */
[----:B------:R-:W-:Y:S04]  /*8f20*/  @!P0 IMAD.MOV R3, RZ, RZ, -R3 ;  /* 0x000000ffff038224 */ /* 0x000fe800078e0a03 */
[----:B------:R-:W-:Y:S02]  /*8f30*/  @!P3 IADD3 R4, PT, PT, -R4, RZ, RZ ;  /* 0x000000ff0404b210 */ /* 0x000fe40007ffe1ff */
[C---:B------:R-:W-:Y:S02]  /*8f40*/  SEL R3, R0.reuse, R3, !P2 ;  /* 0x0000000300037207 */ /* 0x040fe40005000000 */
[----:B------:R-:W-:Y:S02]  /*8f50*/  SEL R0, R0, R4, !P2 ;  /* 0x0000000400007207 */ /* 0x000fe40005000000 */
[CC--:B------:R-:W-:Y:S01]  /*8f60*/  LEA R8, P2, R3.reuse, R236.reuse, 0x2 ;  /* 0x000000ec03087211 */ /* 0x0c0fe200078410ff */
[----:B------:R-:W2:Y:S01]  /*8f70*/  LD.E.64 R4, desc[UR4][R168.64+0x40] ;  /* 0x00004004a8047980 */ /* 0x000ea2000c101b00 */
[C---:B------:R-:W-:Y:S02]  /*8f80*/  LEA R6, P0, R0.reuse, R236, 0x2 ;  /* 0x000000ec00067211 */ /* 0x040fe400078010ff */
[-C--:B------:R-:W-:Y:S02]  /*8f90*/  LEA.HI.X.SX32 R9, R3, R237.reuse, 0x2, P2 ;  /* 0x000000ed03097211 */ /* 0x080fe400010f16ff */
[C---:B------:R-:W-:Y:S01]  /*8fa0*/  LEA.HI.X.SX32 R7, R0.reuse, R237, 0x2, P0 ;  /* 0x000000ed00077211 */ /* 0x040fe200000f16ff */
[----:B------:R-:W-:Y:S02]  /*8fb0*/  IMAD.IADD R0, R0, 0x1, -R3 ;  /* 0x0000000100007824 */ /* 0x000fe400078e0a03 */
[----:B------:R1:W3:Y:S02]  /*8fc0*/  LD.E R10, desc[UR4][R8.64] ;  /* 0x00000004080a7980 */ /* 0x0002e4000c101900 */
[----:B------:R-:W-:Y:S02]  /*8fd0*/  IMAD R2, R2, R0, -0x100 ;  /* 0xffffff0002027424 */ /* 0x000fe400078e0200 */
[----:B------:R-:W3:Y:S03]  /*8fe0*/  LD.E R9, desc[UR4][R6.64] ;  /* 0x0000000406097980 */ /* 0x000ee6000c101900 */
[----:B-1----:R-:W-:Y:S01]  /*8ff0*/  SHF.R.S32.HI R8, RZ, 0x1f, R2 ;  /* 0x0000001fff087819 */ /* 0x002fe20000011402 */
[----:B------:R-:W4:Y:S01]  /*9000*/  LD.E.64 R6, desc[UR4][R168.64+0x28] ;  /* 0x00002804a8067980 */ /* 0x000f22000c101b00 */
[-C--:B--2---:R-:W-:Y:S02]  /*9010*/  IMAD R0, R5, R2.reuse, RZ ;  /* 0x0000000205007224 */ /* 0x084fe400078e02ff */
[C---:B------:R-:W-:Y:S04]  /*9020*/  IMAD.WIDE.U32 R2, R4.reuse, R2, RZ ;  /* 0x0000000204027225 */ /* 0x040fe800078e00ff */
[----:B------:R-:W-:Y:S05]  /*9030*/  IMAD R4, R4, R8, R0 ;  /* 0x0000000804047224 */ /* 0x000fea00078e0200 */
[----:B------:R-:W-:Y:S01]  /*9040*/  IADD3 R3, PT, PT, R3, R4, RZ ;  /* 0x0000000403037210 */ /* 0x000fe20007ffe0ff */
[----:B---3--:R-:W-:Y:S05]  /*9050*/  IMAD.IADD R9, R10, 0x1, -R9 ;  /* 0x000000010a097824 */ /* 0x008fea00078e0a09 */
[----:B------:R-:W-:Y:S01]  /*9060*/  SHF.R.S32.HI R4, RZ, 0x1f, R9 ;  /* 0x0000001fff047819 */ /* 0x000fe20000011409 */
[----:B----4-:R-:W-:Y:S02]  /*9070*/  IMAD R0, R7, R9, RZ ;  /* 0x0000000907007224 */ /* 0x010fe400078e02ff */
[----:B------:R-:W-:Y:S04]  /*9080*/  IMAD.WIDE.U32 R2, R9, R6, R2 ;  /* 0x0000000609027225 */ /* 0x000fe800078e0002 */
[----:B------:R-:W-:Y:S01]  /*9090*/  IMAD R0, R6, R4, R0 ;  /* 0x0000000406007224 */ /* 0x000fe200078e0200 */
[C---:B------:R-:W-:Y:S03]  /*90a0*/  LEA R242, P0, R2.reuse, R12, 0x1 ;  /* 0x0000000c02f27211 */ /* 0x040fe600078008ff */
[----:B------:R-:W-:Y:S05]  /*90b0*/  IMAD.IADD R0, R3, 0x1, R0 ;  /* 0x0000000103007824 */ /* 0x000fea00078e0200 */
[----:B------:R-:W-:Y:S02]  /*90c0*/  LEA.HI.X R241, R2, R11, R0, 0x1, P0 ;  /* 0x0000000b02f17211 */ /* 0x000fe400000f0c00 */
.L_x_535:
[----:B------:R-:W-:Y:S05]  /*90d0*/  BSYNC.RECONVERGENT B0 ;  /* 0x0000000000007941 */ /* 0x000fea0003800200 */
.L_x_534:
[----:B------:R-:W1:Y:S01]  /*90e0*/  S2UR UR6, SR_CgaCtaId ;  /* 0x00000000000679c3 */ /* 0x000e620000008800 */
[----:B------:R-:W-:Y:S01]  /*90f0*/  IADD3 R6, P0, PT, R234, R242, RZ ;  /* 0x000000f2ea067210 */ /* 0x000fe20007f1e0ff */
[C---:B------:R-:W-:Y:S01]  /*9100*/  IMAD.SHL.U32 R8, R232.reuse, 0x8, RZ ;  /* 0x00000008e8087824 */ /* 0x040fe200078e00ff */
[----:B------:R-:W-:Y:S01]  /*9110*/  LOP3.LUT R0, R232, 0x38, RZ, 0xc0, !PT ;  /* 0x00000038e8007812 */ /* 0x000fe200078ec0ff */
[----:B------:R-:W-:Y:S01]  /*9120*/  UMOV UR7, 0x400 ;  /* 0x0000040000077882 */ /* 0x000fe20000000000 */
[--C-:B------:R-:W-:Y:S01]  /*9130*/  IMAD.MOV.U32 R9, RZ, RZ, R241.reuse ;  /* 0x000000ffff097224 */ /* 0x100fe200078e00f1 */
[----:B------:R-:W-:Y:S01]  /*9140*/  MOV R212, 0x40 ;  /* 0x0000004000d47802 */ /* 0x000fe20000000f00 */
[----:B------:R-:W-:Y:S01]  /*9150*/  IMAD.X R7, R235, 0x1, R241, P0 ;  /* 0x00000001eb077824 */ /* 0x000fe200000e06f1 */
[-C--:B------:R-:W-:Y:S01]  /*9160*/  IADD3 R4, P0, PT, R6, R234.reuse, RZ ;  /* 0x000000ea06047210 */ /* 0x080fe20007f1e0ff */
[----:B------:R-:W-:Y:S01]  /*9170*/  IMAD.MOV.U32 R228, RZ, RZ, 0x20 ;  /* 0x00000020ffe47424 */ /* 0x000fe200078e00ff */
[--C-:B------:R-:W-:Y:S01]  /*9180*/  LOP3.LUT R0, R0, 0x1c0, R8.reuse, 0xf8, !PT ;  /* 0x000001c000007812 */ /* 0x100fe200078ef808 */
[----:B------:R-:W-:Y:S01]  /*9190*/  VIADD R243, R243, 0x1 ;  /* 0x00000001f3f37836 */ /* 0x000fe20000000000 */
[----:B------:R-:W-:Y:S01]  /*91a0*/  LOP3.LUT R229, R8, 0x38, RZ, 0xc0, !PT ;  /* 0x0000003808e57812 */ /* 0x000fe200078ec0ff */
[--C-:B------:R-:W-:Y:S01]  /*91b0*/  IMAD.X R5, R7, 0x1, R235.reuse, P0 ;  /* 0x0000000107057824 */ /* 0x100fe200000e06eb */
[-C--:B------:R-:W-:Y:S01]  /*91c0*/  IADD3 R2, P0, PT, R4, R234.reuse, RZ ;  /* 0x000000ea04027210 */ /* 0x080fe20007f1e0ff */
[----:B------:R-:W-:Y:S01]  /*91d0*/  BSSY.RECONVERGENT B1, `(.L_x_536) ;  /* 0x000018a000017945 */ /* 0x000fe20003800200 */
[----:B------:R-:W-:Y:S02]  /*91e0*/  LOP3.LUT R0, R0, R229, RZ, 0x3c, !PT ;  /* 0x000000e500007212 */ /* 0x000fe400078e3cff */
[----:B------:R-:W-:Y:S01]  /*91f0*/  LOP3.LUT P2, RZ, R232, 0x4, RZ, 0xc0, !PT ;  /* 0x00000004e8ff7812 */ /* 0x000fe2000784c0ff */
[--C-:B------:R-:W-:Y:S01]  /*9200*/  IMAD.X R3, R5, 0x1, R235.reuse, P0 ;  /* 0x0000000105037824 */ /* 0x100fe200000e06eb */
[-C--:B------:R-:W-:Y:S02]  /*9210*/  IADD3 R12, P0, PT, R2, R234.reuse, RZ ;  /* 0x000000ea020c7210 */ /* 0x080fe40007f1e0ff */
[----:B------:R-:W-:Y:S01]  /*9220*/  LOP3.LUT R0, R0, 0x1e00, R8, 0xf8, !PT ;  /* 0x00001e0000007812 */ /* 0x000fe200078ef808 */
[----:B------:R-:W-:Y:S01]  /*9230*/  IMAD.MOV.U32 R8, RZ, RZ, R242 ;  /* 0x000000ffff087224 */ /* 0x000fe200078e00f2 */
[----:B-1----:R-:W-:Y:S01]  /*9240*/  ULEA UR6, UR6, UR7, 0x18 ;  /* 0x0000000706067291 */ /* 0x002fe2000f8ec0ff */
[--C-:B------:R-:W-:Y:S01]  /*9250*/  IMAD.X R13, R3, 0x1, R235.reuse, P0 ;  /* 0x00000001030d7824 */ /* 0x100fe200000e06eb */
[-C--:B------:R-:W-:Y:S02]  /*9260*/  IADD3 R10, P0, PT, R12, R234.reuse, RZ ;  /* 0x000000ea0c0a7210 */ /* 0x080fe40007f1e0ff */
[----:B------:R-:W-:Y:S02]  /*9270*/  SEL R212, R212, 0xffffffc0, !P2 ;  /* 0xffffffc0d4d47807 */ /* 0x000fe40005000000 */
[----:B------:R-:W-:Y:S02]  /*9280*/  IMAD.U32 R230, RZ, RZ, UR6 ;  /* 0x00000006ffe67e24 */ /* 0x000fe4000f8e00ff */
[--C-:B------:R-:W-:Y:S01]  /*9290*/  IMAD.X R11, R13, 0x1, R235.reuse, P0 ;  /* 0x000000010d0b7824 */ /* 0x100fe200000e06eb */
[-C--:B------:R-:W-:Y:S01]  /*92a0*/  IADD3 R16, P0, PT, R10, R234.reuse, RZ ;  /* 0x000000ea0a107210 */ /* 0x080fe20007f1e0ff */
[----:B------:R-:W-:Y:S02]  /*92b0*/  IMAD R233, R0, 0x2, R230 ;  /* 0x0000000200e97824 */ /* 0x000fe400078e02e6 */
[--C-:B------:R-:W-:Y:S02]  /*92c0*/  IMAD.IADD R216, R231, 0x1, R212.reuse ;  /* 0x00000001e7d87824 */ /* 0x100fe400078e02d4 */
[--C-:B------:R-:W-:Y:S01]  /*92d0*/  IMAD.X R17, R11, 0x1, R235.reuse, P0 ;  /* 0x000000010b117824 */ /* 0x100fe200000e06eb */
[----:B------:R-:W-:Y:S01]  /*92e0*/  @!PT LDS RZ, [RZ] ;  /* 0x00000000fffff984 */ /* 0x000fe20000000800 */
[----:B------:R-:W-:Y:S01]  /*92f0*/  @!PT LDS RZ, [RZ] ;  /* 0x00000000fffff984 */ /* 0x000fe20000000800 */
[----:B------:R-:W-:Y:S01]  /*9300*/  @!PT LDS RZ, [RZ] ;  /* 0x00000000fffff984 */ /* 0x000fe20000000800 */
[----:B------:R1:W-:Y:S01]  /*9310*/  LDGSTS.E.BYPASS.LTC128B.128 [R233+0xa000], desc[UR4][R8.64] ;  /* 0x0a00000008e97fae */ /* 0x0003e2000b981a04 */
[-C--:B------:R-:W-:Y:S01]  /*9320*/  IADD3 R20, P0, PT, R16, R234.reuse, RZ ;  /* 0x000000ea10147210 */ /* 0x080fe20007f1e0ff */
[----:B------:R-:W-:Y:S03]  /*9330*/  IMAD.IADD R212, R171, 0x1, R212 ;  /* 0x00000001abd47824 */ /* 0x000fe600078e02d4 */
[----:B------:R2:W-:Y:S01]  /*9340*/  LDGSTS.E.BYPASS.LTC128B.128 [R233+0xa800], desc[UR4][R6.64] ;  /* 0x0a80000006e97fae */ /* 0x0005e2000b981a04 */
[-C--:B------:R-:W-:Y:S02]  /*9350*/  IADD3.X R21, PT, PT, R17, R235.reuse, RZ, P0, !PT ;  /* 0x000000eb11157210 */ /* 0x080fe400007fe4ff */
[-C--:B------:R-:W-:Y:S02]  /*9360*/  IADD3 R18, P0, PT, R20, R234.reuse, RZ ;  /* 0x000000ea14127210 */ /* 0x080fe40007f1e0ff */
[----:B------:R3:W-:Y:S05]  /*9370*/  LDGSTS.E.BYPASS.LTC128B.128 [R233+0xb000], desc[UR4][R4.64] ;  /* 0x0b00000004e97fae */ /* 0x0007ea000b981a04 */
[----:B------:R4:W-:Y:S01]  /*9380*/  LDGSTS.E.BYPASS.LTC128B.128 [R233+0xb800], desc[UR4][R2.64] ;  /* 0x0b80000002e97fae */ /* 0x0009e2000b981a04 */
[--C-:B------:R-:W-:Y:S01]  /*9390*/  IMAD.X R19, R21, 0x1, R235.reuse, P0 ;  /* 0x0000000115137824 */ /* 0x100fe200000e06eb */
[-C--:B------:R-:W-:Y:S03]  /*93a0*/  IADD3 R22, P0, PT, R18, R234.reuse, RZ ;  /* 0x000000ea12167210 */ /* 0x080fe60007f1e0ff */
[----:B------:R-:W-:Y:S02]  /*93b0*/  LDGSTS.E.BYPASS.LTC128B.128 [R233+0xc000], desc[UR4][R12.64] ;  /* 0x0c0000000ce97fae */ /* 0x000fe4000b981a04 */
[--C-:B------:R-:W-:Y:S03]  /*93c0*/  IMAD.X R23, R19, 0x1, R235.reuse, P0 ;  /* 0x0000000113177824 */ /* 0x100fe600000e06eb */
[----:B------:R5:W-:Y:S01]  /*93d0*/  LDGSTS.E.BYPASS.LTC128B.128 [R233+0xc800], desc[UR4][R10.64] ;  /* 0x0c8000000ae97fae */ /* 0x000be2000b981a04 */
[-C--:B------:R-:W-:Y:S04]  /*93e0*/  IADD3 R14, P0, PT, R22, R234.reuse, RZ ;  /* 0x000000ea160e7210 */ /* 0x080fe80007f1e0ff */
[----:B------:R-:W-:Y:S01]  /*93f0*/  LDGSTS.E.BYPASS.LTC128B.128 [R233+0xd000], desc[UR4][R16.64] ;  /* 0x0d00000010e97fae */ /* 0x000fe2000b981a04 */
[--C-:B------:R-:W-:Y:S01]  /*9400*/  IMAD.X R15, R23, 0x1, R235.reuse, P0 ;  /* 0x00000001170f7824 */ /* 0x100fe200000e06eb */
[-C--:B-1----:R-:W-:Y:S03]  /*9410*/  IADD3 R8, P0, PT, R14, R234.reuse, RZ ;  /* 0x000000ea0e087210 */ /* 0x082fe60007f1e0ff */
[----:B------:R-:W-:Y:S05]  /*9420*/  LDGSTS.E.BYPASS.LTC128B.128 [R233+0xd800], desc[UR4][R20.64] ;  /* 0x0d80000014e97fae */ /* 0x000fea000b981a04 */
[----:B------:R1:W-:Y:S01]  /*9430*/  LDGSTS.E.BYPASS.LTC128B.128 [R233+0xe000], desc[UR4][R18.64] ;  /* 0x0e00000012e97fae */ /* 0x0003e2000b981a04 */
[--C-:B------:R-:W-:Y:S01]  /*9440*/  IMAD.X R9, R15, 0x1, R235.reuse, P0 ;  /* 0x000000010f097824 */ /* 0x100fe200000e06eb */
[-C--:B--2---:R-:W-:Y:S03]  /*9450*/  IADD3 R6, P0, PT, R8, R234.reuse, RZ ;  /* 0x000000ea08067210 */ /* 0x084fe60007f1e0ff */
[----:B------:R-:W-:Y:S01]  /*9460*/  LDGSTS.E.BYPASS.LTC128B.128 [R233+0xe800], desc[UR4][R22.64] ;  /* 0x0e80000016e97fae */ /* 0x000fe2000b981a04 */
[----:B------:R-:W-:Y:S02]  /*9470*/  IADD3.X R7, PT, PT, R9, R235, RZ, P0, !PT ;  /* 0x000000eb09077210 */ /* 0x000fe400007fe4ff */
[-C--:B---3--:R-:W-:Y:S02]  /*9480*/  IADD3 R4, P0, PT, R6, R234.reuse, RZ ;  /* 0x000000ea06047210 */ /* 0x088fe40007f1e0ff */
[----:B------:R-:W-:Y:S03]  /*9490*/  LDGSTS.E.BYPASS.LTC128B.128 [R233+0xf000], desc[UR4][R14.64] ;  /* 0x0f0000000ee97fae */ /* 0x000fe6000b981a04 */
[--C-:B------:R-:W-:Y:S02]  /*94a0*/  IMAD.X R5, R7, 0x1, R235.reuse, P0 ;  /* 0x0000000107057824 */ /* 0x100fe400000e06eb */
[----:B------:R-:W-:Y:S01]  /*94b0*/  LDGSTS.E.BYPASS.LTC128B.128 [R233+0xf800], desc[UR4][R8.64] ;  /* 0x0f80000008e97fae */ /* 0x000fe2000b981a04 */
[-C--:B----4-:R-:W-:Y:S04]  /*94c0*/  IADD3 R2, P0, PT, R4, R234.reuse, RZ ;  /* 0x000000ea04027210 */ /* 0x090fe80007f1e0ff */
[----:B------:R-:W-:Y:S01]  /*94d0*/  LDGSTS.E.BYPASS.LTC128B.128 [R233+0x10000], desc[UR4][R6.64] ;  /* 0x1000000006e97fae */ /* 0x000fe2000b981a04 */
[--C-:B------:R-:W-:Y:S01]  /*94e0*/  IMAD.X R3, R5, 0x1, R235.reuse, P0 ;  /* 0x0000000105037824 */ /* 0x100fe200000e06eb */
[----:B-----5:R-:W-:Y:S03]  /*94f0*/  IADD3 R10, P0, PT, R2, R234, RZ ;  /* 0x000000ea020a7210 */ /* 0x020fe60007f1e0ff */
[----:B------:R-:W-:Y:S02]  /*9500*/  LDGSTS.E.BYPASS.LTC128B.128 [R233+0x10800], desc[UR4][R4.64] ;  /* 0x1080000004e97fae */ /* 0x000fe4000b981a04 */
[----:B------:R-:W-:Y:S03]  /*9510*/  IMAD.X R11, R3, 0x1, R235, P0 ;  /* 0x00000001030b7824 */ /* 0x000fe600000e06eb */
[----:B------:R-:W-:Y:S01]  /*9520*/  LDGSTS.E.BYPASS.LTC128B.128 [R233+0x11000], desc[UR4][R2.64] ;  /* 0x1100000002e97fae */ /* 0x000fe2000b981a04 */
[----:B------:R-:W-:Y:S04]  /*9530*/  LOP3.LUT P0, RZ, R232, 0x2, RZ, 0xc0, !PT ;  /* 0x00000002e8ff7812 */ /* 0x000fe8000780c0ff */
[----:B------:R2:W-:Y:S01]  /*9540*/  LDGSTS.E.BYPASS.LTC128B.128 [R233+0x11800], desc[UR4][R10.64] ;  /* 0x118000000ae97fae */ /* 0x0005e2000b981a04 */
[----:B------:R-:W-:Y:S02]  /*9550*/  SEL R228, R228, 0xffffffe0, !P0 ;  /* 0xffffffe0e4e47807 */ /* 0x000fe40004000000 */
[----:B------:R-:W-:Y:S02]  /*9560*/  ISETP.NE.AND P0, PT, R243, RZ, PT ;  /* 0x000000fff300720c */ /* 0x000fe40003f05270 */
[----:B------:R-:W-:Y:S01]  /*9570*/  LDSM.16.M88.4 R128, [R231] ;  /* 0x00000000e780783b */ /* 0x000fe20000000200 */
[--C-:B------:R-:W-:Y:S02]  /*9580*/  IMAD.IADD R176, R231, 0x1, R228.reuse ;  /* 0x00000001e7b07824 */ /* 0x100fe400078e02e4 */
[----:B------:R-:W-:Y:S02]  /*9590*/  IMAD.IADD R0, R171, 0x1, R228 ;  /* 0x00000001ab007824 */ /* 0x000fe400078e02e4 */
[----:B-1----:R-:W-:Y:S05]  /*95a0*/  LDSM.16.M88.4 R16, [R171+0x2800] ;  /* 0x00280000ab10783b */ /* 0x002fea0000000200 */
[----:B------:R-:W-:Y:S05]  /*95b0*/  LDSM.16.M88.4 R24, [R171+0x3000] ;  /* 0x00300000ab18783b */ /* 0x000fea0000000200 */
[----:B------:R-:W-:Y:S05]  /*95c0*/  LDSM.16.M88.4 R32, [R171+0x3800] ;  /* 0x00380000ab20783b */ /* 0x000fea0000000200 */
[----:B------:R-:W0:Y:S05]  /*95d0*/  LDGDEPBAR ;  /* 0x00000000000079af */ /* 0x000e2a0000000000 */
[----:B--2---:R-:W1:Y:S05]  /*95e0*/  LDSM.16.M88.4 R8, [R171+0x2000] ;  /* 0x00200000ab08783b */ /* 0x004e6a0000000200 */
[----:B------:R-:W2:Y:S05]  /*95f0*/  LDSM.16.M88.4 R40, [R171+0x4000] ;  /* 0x00400000ab28783b */ /* 0x000eaa0000000200 */
[----:B------:R-:W3:Y:S05]  /*9600*/  LDSM.16.M88.4 R48, [R171+0x4800] ;  /* 0x00480000ab30783b */ /* 0x000eea0000000200 */
[----:B------:R-:W4:Y:S05]  /*9610*/  LDSM.16.M88.4 R56, [R171+0x5000] ;  /* 0x00500000ab38783b */ /* 0x000f2a0000000200 */
[----:B------:R-:W5:Y:S05]  /*9620*/  LDSM.16.M88.4 R64, [R171+0x5800] ;  /* 0x00580000ab40783b */ /* 0x000f6a0000000200 */
[----:B------:R-:W5:Y:S05]  /*9630*/  LDSM.16.M88.4 R72, [R171+0x6000] ;  /* 0x00600000ab48783b */ /* 0x000f6a0000000200 */
[----:B------:R-:W5:Y:S05]  /*9640*/  LDSM.16.M88.4 R80, [R171+0x6800] ;  /* 0x00680000ab50783b */ /* 0x000f6a0000000200 */
[----:B------:R-:W5:Y:S01]  /*9650*/  LDSM.16.M88.4 R88, [R171+0x7000] ;  /* 0x00700000ab58783b */ /* 0x000f620000000200 */
[C---:B-1----:R-:W-:Y:S04]  /*9660*/  HMMA.16816.F32.BF16 R4, R128.reuse, R8, RZ ;  /* 0x000000088004723c */ /* 0x042fe800000418ff */
[----:B------:R-:W1:Y:S05]  /*9670*/  LDSM.16.M88.4 R96, [R171+0x7800] ;  /* 0x00780000ab60783b */ /* 0x000e6a0000000200 */
[----:B------:R-:W1:Y:S01]  /*9680*/  LDSM.16.M88.4 R104, [R171+0x8000] ;  /* 0x00800000ab68783b */ /* 0x000e620000000200 */
[C---:B------:R-:W-:Y:S04]  /*9690*/  HMMA.16816.F32.BF16 R8, R128.reuse, R10, RZ ;  /* 0x0000000a8008723c */ /* 0x040fe800000418ff */
[----:B------:R-:W1:Y:S04]  /*96a0*/  LDSM.16.M88.4 R112, [R171+0x8800] ;  /* 0x00880000ab70783b */ /* 0x000e680000000200 */
[C---:B------:R-:W-:Y:S01]  /*96b0*/  HMMA.16816.F32.BF16 R12, R128.reuse, R16, RZ ;  /* 0x00000010800c723c */ /* 0x040fe200000418ff */
[----:B------:R-:W1:Y:S05]  /*96c0*/  LDSM.16.M88.4 R120, [R171+0x9000] ;  /* 0x00900000ab78783b */ /* 0x000e6a0000000200 */
[----:B------:R-:W1:Y:S02]  /*96d0*/  LDSM.16.M88.4 R172, [R171+0x9800] ;  /* 0x00980000abac783b */ /* 0x000e640000000200 */
[C---:B------:R-:W-:Y:S03]  /*96e0*/  HMMA.16816.F32.BF16 R16, R128.reuse, R18, RZ ;  /* 0x000000128010723c */ /* 0x040fe600000418ff */
[----:B------:R-:W-:Y:S05]  /*96f0*/  LDSM.16.M88.4 R176, [R176] ;  /* 0x00000000b0b0783b */ /* 0x000fea0000000200 */
[C---:B------:R-:W-:Y:S01]  /*9700*/  HMMA.16816.F32.BF16 R20, R128.reuse, R24, RZ ;  /* 0x000000188014723c */ /* 0x040fe200000418ff */
[----:B------:R-:W1:Y:S05]  /*9710*/  LDSM.16.M88.4 R180, [R0+0x2000] ;  /* 0x0020000000b4783b */ /* 0x000e6a0000000200 */
[----:B------:R-:W1:Y:S02]  /*9720*/  LDSM.16.M88.4 R184, [R0+0x2800] ;  /* 0x0028000000b8783b */ /* 0x000e640000000200 */
[C---:B------:R-:W-:Y:S03]  /*9730*/  HMMA.16816.F32.BF16 R24, R128.reuse, R26, RZ ;  /* 0x0000001a8018723c */ /* 0x040fe600000418ff */
[----:B------:R-:W1:Y:S05]  /*9740*/  LDSM.16.M88.4 R188, [R0+0x3000] ;  /* 0x0030000000bc783b */ /* 0x000e6a0000000200 */
[C---:B------:R-:W-:Y:S01]  /*9750*/  HMMA.16816.F32.BF16 R28, R128.reuse, R32, RZ ;  /* 0x00000020801c723c */ /* 0x040fe200000418ff */
[----:B------:R-:W1:Y:S05]  /*9760*/  LDSM.16.M88.4 R192, [R0+0x3800] ;  /* 0x0038000000c0783b */ /* 0x000e6a0000000200 */
[----:B------:R-:W1:Y:S02]  /*9770*/  LDSM.16.M88.4 R196, [R0+0x4000] ;  /* 0x0040000000c4783b */ /* 0x000e640000000200 */
[C---:B------:R-:W-:Y:S03]  /*9780*/  HMMA.16816.F32.BF16 R32, R128.reuse, R34, RZ ;  /* 0x000000228020723c */ /* 0x040fe600000418ff */
[----:B------:R-:W1:Y:S05]  /*9790*/  LDSM.16.M88.4 R200, [R0+0x4800] ;  /* 0x0048000000c8783b */ /* 0x000e6a0000000200 */
[C---:B--2---:R-:W-:Y:S01]  /*97a0*/  HMMA.16816.F32.BF16 R36, R128.reuse, R40, RZ ;  /* 0x000000288024723c */ /* 0x044fe200000418ff */
[----:B------:R-:W2:Y:S05]  /*97b0*/  LDSM.16.M88.4 R204, [R0+0x5000] ;  /* 0x0050000000cc783b */ /* 0x000eaa0000000200 */
[----:B------:R-:W2:Y:S02]  /*97c0*/  LDSM.16.M88.4 R208, [R0+0x5800] ;  /* 0x0058000000d0783b */ /* 0x000ea40000000200 */
[C---:B------:R-:W-:Y:S08]  /*97d0*/  HMMA.16816.F32.BF16 R40, R128.reuse, R42, RZ ;  /* 0x0000002a8028723c */ /* 0x040ff000000418ff */
[C---:B---3--:R-:W-:Y:S08]  /*97e0*/  HMMA.16816.F32.BF16 R44, R128.reuse, R48, RZ ;  /* 0x00000030802c723c */ /* 0x048ff000000418ff */
[C---:B------:R-:W-:Y:S08]  /*97f0*/  HMMA.16816.F32.BF16 R48, R128.reuse, R50, RZ ;  /* 0x000000328030723c */ /* 0x040ff000000418ff */
[C---:B----4-:R-:W-:Y:S08]  /*9800*/  HMMA.16816.F32.BF16 R52, R128.reuse, R56, RZ ;  /* 0x000000388034723c */ /* 0x050ff000000418ff */
[C---:B------:R-:W-:Y:S08]  /*9810*/  HMMA.16816.F32.BF16 R56, R128.reuse, R58, RZ ;  /* 0x0000003a8038723c */ /* 0x040ff000000418ff */
[C---:B-----5:R-:W-:Y:S08]  /*9820*/  HMMA.16816.F32.BF16 R60, R128.reuse, R64, RZ ;  /* 0x00000040803c723c */ /* 0x060ff000000418ff */
[C---:B------:R-:W-:Y:S08]  /*9830*/  HMMA.16816.F32.BF16 R64, R128.reuse, R66, RZ ;  /* 0x000000428040723c */ /* 0x040ff000000418ff */
[C---:B------:R-:W-:Y:S08]  /*9840*/  HMMA.16816.F32.BF16 R68, R128.reuse, R72, RZ ;  /* 0x000000488044723c */ /* 0x040ff000000418ff */
[C---:B------:R-:W-:Y:S08]  /*9850*/  HMMA.16816.F32.BF16 R72, R128.reuse, R74, RZ ;  /* 0x0000004a8048723c */ /* 0x040ff000000418ff */
[C---:B------:R-:W-:Y:S08]  /*9860*/  HMMA.16816.F32.BF16 R76, R128.reuse, R80, RZ ;  /* 0x00000050804c723c */ /* 0x040ff000000418ff */
[C---:B------:R-:W-:Y:S08]  /*9870*/  HMMA.16816.F32.BF16 R80, R128.reuse, R82, RZ ;  /* 0x000000528050723c */ /* 0x040ff000000418ff */
[C---:B------:R-:W-:Y:S08]  /*9880*/  HMMA.16816.F32.BF16 R84, R128.reuse, R88, RZ ;  /* 0x000000588054723c */ /* 0x040ff000000418ff */
[C---:B------:R-:W-:Y:S08]  /*9890*/  HMMA.16816.F32.BF16 R88, R128.reuse, R90, RZ ;  /* 0x0000005a8058723c */ /* 0x040ff000000418ff */
[C---:B-1----:R-:W-:Y:S08]  /*98a0*/  HMMA.16816.F32.BF16 R92, R128.reuse, R96, RZ ;  /* 0x00000060805c723c */ /* 0x042ff000000418ff */
[C---:B------:R-:W-:Y:S08]  /*98b0*/  HMMA.16816.F32.BF16 R96, R128.reuse, R98, RZ ;  /* 0x000000628060723c */ /* 0x040ff000000418ff */
[C---:B------:R-:W-:Y:S08]  /*98c0*/  HMMA.16816.F32.BF16 R100, R128.reuse, R104, RZ ;  /* 0x000000688064723c */ /* 0x040ff000000418ff */
[C---:B------:R-:W-:Y:S08]  /*98d0*/  HMMA.16816.F32.BF16 R104, R128.reuse, R106, RZ ;  /* 0x0000006a8068723c */ /* 0x040ff000000418ff */
[C---:B------:R-:W-:Y:S08]  /*98e0*/  HMMA.16816.F32.BF16 R108, R128.reuse, R112, RZ ;  /* 0x00000070806c723c */ /* 0x040ff000000418ff */
[C---:B------:R-:W-:Y:S08]  /*98f0*/  HMMA.16816.F32.BF16 R112, R128.reuse, R114, RZ ;  /* 0x000000728070723c */ /* 0x040ff000000418ff */
[C---:B------:R-:W-:Y:S08]  /*9900*/  HMMA.16816.F32.BF16 R116, R128.reuse, R120, RZ ;  /* 0x000000788074723c */ /* 0x040ff000000418ff */
[C---:B------:R-:W-:Y:S08]  /*9910*/  HMMA.16816.F32.BF16 R120, R128.reuse, R122, RZ ;  /* 0x0000007a8078723c */ /* 0x040ff000000418ff */
[C---:B------:R-:W-:Y:S08]  /*9920*/  HMMA.16816.F32.BF16 R124, R128.reuse, R172, RZ ;  /* 0x000000ac807c723c */ /* 0x040ff000000418ff */
[----:B------:R-:W-:Y:S01]  /*9930*/  HMMA.16816.F32.BF16 R128, R128, R174, RZ ;  /* 0x000000ae8080723c */ /* 0x000fe200000418ff */
[----:B------:R-:W1:Y:S07]  /*9940*/  LDSM.16.M88.4 R172, [R0+0x6000] ;  /* 0x0060000000ac783b */ /* 0x000e6e0000000200 */
[C---:B------:R-:W-:Y:S08]  /*9950*/  HMMA.16816.F32.BF16 R4, R176.reuse, R180, R4 ;  /* 0x000000b4b004723c */ /* 0x040ff00000041804 */
[C---:B------:R-:W-:Y:S01]  /*9960*/  HMMA.16816.F32.BF16 R8, R176.reuse, R182, R8 ;  /* 0x000000b6b008723c */ /* 0x040fe20000041808 */
[----:B------:R-:W3:Y:S07]  /*9970*/  LDSM.16.M88.4 R180, [R0+0x6800] ;  /* 0x0068000000b4783b */ /* 0x000eee0000000200 */
[C---:B------:R-:W-:Y:S08]  /*9980*/  HMMA.16816.F32.BF16 R12, R176.reuse, R184, R12 ;  /* 0x000000b8b00c723c */ /* 0x040ff0000004180c */
[C---:B------:R-:W-:Y:S01]  /*9990*/  HMMA.16816.F32.BF16 R16, R176.reuse, R186, R16 ;  /* 0x000000bab010723c */ /* 0x040fe20000041810 */
[----:B------:R-:W4:Y:S07]  /*99a0*/  LDSM.16.M88.4 R184, [R0+0x7000] ;  /* 0x0070000000b8783b */ /* 0x000f2e0000000200 */
[C---:B------:R-:W-:Y:S08]  /*99b0*/  HMMA.16816.F32.BF16 R20, R176.reuse, R188, R20 ;  /* 0x000000bcb014723c */ /* 0x040ff00000041814 */
[C---:B------:R-:W-:Y:S01]  /*99c0*/  HMMA.16816.F32.BF16 R24, R176.reuse, R190, R24 ;  /* 0x000000beb018723c */ /* 0x040fe20000041818 */
[----:B------:R-:W5:Y:S07]  /*99d0*/  LDSM.16.M88.4 R188, [R0+0x7800] ;  /* 0x0078000000bc783b */ /* 0x000f6e0000000200 */
[C---:B------:R-:W-:Y:S08]  /*99e0*/  HMMA.16816.F32.BF16 R28, R176.reuse, R192, R28 ;  /* 0x000000c0b01c723c */ /* 0x040ff0000004181c */
[C---:B------:R-:W-:Y:S01]  /*99f0*/  HMMA.16816.F32.BF16 R32, R176.reuse, R194, R32 ;  /* 0x000000c2b020723c */ /* 0x040fe20000041820 */
[----:B------:R-:W-:Y:S07]  /*9a00*/  LDSM.16.M88.4 R192, [R0+0x9000] ;  /* 0x0090000000c0783b */ /* 0x000fee0000000200 */
[C---:B------:R-:W-:Y:S08]  /*9a10*/  HMMA.16816.F32.BF16 R36, R176.reuse, R196, R36 ;  /* 0x000000c4b024723c */ /* 0x040ff00000041824 */
[C---:B------:R-:W-:Y:S01]  /*9a20*/  HMMA.16816.F32.BF16 R40, R176.reuse, R198, R40 ;  /* 0x000000c6b028723c */ /* 0x040fe20000041828 */
[----:B------:R-:W-:Y:S07]  /*9a30*/  LDSM.16.M88.4 R196, [R0+0x9800] ;  /* 0x0098000000c4783b */ /* 0x000fee0000000200 */
[C---:B------:R-:W-:Y:S08]  /*9a40*/  HMMA.16816.F32.BF16 R44, R176.reuse, R200, R44 ;  /* 0x000000c8b02c723c */ /* 0x040ff0000004182c */
[C---:B------:R-:W-:Y:S01]  /*9a50*/  HMMA.16816.F32.BF16 R48, R176.reuse, R202, R48 ;  /* 0x000000cab030723c */ /* 0x040fe20000041830 */
[----:B------:R1:W-:Y:S07]  /*9a60*/  LDSM.16.M88.4 R200, [R216] ;  /* 0x00000000d8c8783b */ /* 0x0003ee0000000200 */
[C---:B--2---:R-:W-:Y:S08]  /*9a70*/  HMMA.16816.F32.BF16 R52, R176.reuse, R204, R52 ;  /* 0x000000ccb034723c */ /* 0x044ff00000041834 */
[C---:B------:R-:W-:Y:S01]  /*9a80*/  HMMA.16816.F32.BF16 R56, R176.reuse, R206, R56 ;  /* 0x000000ceb038723c */ /* 0x040fe20000041838 */
[----:B------:R-:W-:Y:S07]  /*9a90*/  LDSM.16.M88.4 R204, [R212+0x2000] ;  /* 0x00200000d4cc783b */ /* 0x000fee0000000200 */
[C---:B------:R-:W-:Y:S03]  /*9aa0*/  HMMA.16816.F32.BF16 R60, R176.reuse, R208, R60 ;  /* 0x000000d0b03c723c */ /* 0x040fe6000004183c */
[C---:B-1----:R-:W-:Y:S05]  /*9ab0*/  IMAD.IADD R216, R228.reuse, 0x1, R216 ;  /* 0x00000001e4d87824 */ /* 0x042fea00078e02d8 */
[C---:B------:R-:W-:Y:S01]  /*9ac0*/  HMMA.16816.F32.BF16 R64, R176.reuse, R210, R64 ;  /* 0x000000d2b040723c */ /* 0x040fe20000041840 */
[----:B------:R-:W-:Y:S05]  /*9ad0*/  LDSM.16.M88.4 R208, [R212+0x4000] ;  /* 0x00400000d4d0783b */ /* 0x000fea0000000200 */
[----:B------:R-:W-:Y:S02]  /*9ae0*/  LDSM.16.M88.4 R216, [R216] ;  /* 0x00000000d8d8783b */ /* 0x000fe40000000200 */
[C---:B------:R-:W-:Y:S08]  /*9af0*/  HMMA.16816.F32.BF16 R68, R176.reuse, R172, R68 ;  /* 0x000000acb044723c */ /* 0x040ff00000041844 */
[C---:B------:R-:W-:Y:S01]  /*9b00*/  HMMA.16816.F32.BF16 R72, R176.reuse, R174, R72 ;  /* 0x000000aeb048723c */ /* 0x040fe20000041848 */
[----:B------:R-:W1:Y:S07]  /*9b10*/  LDSM.16.M88.4 R172, [R0+0x8000] ;  /* 0x0080000000ac783b */ /* 0x000e6e0000000200 */
[C---:B---3--:R-:W-:Y:S08]  /*9b20*/  HMMA.16816.F32.BF16 R76, R176.reuse, R180, R76 ;  /* 0x000000b4b04c723c */ /* 0x048ff0000004184c */
[C---:B------:R-:W-:Y:S01]  /*9b30*/  HMMA.16816.F32.BF16 R80, R176.reuse, R182, R80 ;  /* 0x000000b6b050723c */ /* 0x040fe20000041850 */
[----:B------:R2:W3:Y:S07]  /*9b40*/  LDSM.16.M88.4 R180, [R0+0x8800] ;  /* 0x0088000000b4783b */ /* 0x0004ee0000000200 */
[C---:B----4-:R-:W-:Y:S08]  /*9b50*/  HMMA.16816.F32.BF16 R84, R176.reuse, R184, R84 ;  /* 0x000000b8b054723c */ /* 0x050ff00000041854 */
[C---:B------:R-:W-:Y:S01]  /*9b60*/  HMMA.16816.F32.BF16 R88, R176.reuse, R186, R88 ;  /* 0x000000bab058723c */ /* 0x040fe20000041858 */
[----:B------:R-:W4:Y:S07]  /*9b70*/  LDSM.16.M88.4 R184, [R212+0x2800] ;  /* 0x00280000d4b8783b */ /* 0x000f2e0000000200 */
[C---:B-----5:R-:W-:Y:S03]  /*9b80*/  HMMA.16816.F32.BF16 R92, R176.reuse, R188, R92 ;  /* 0x000000bcb05c723c */ /* 0x060fe6000004185c */
[----:B--2---:R-:W-:Y:S05]  /*9b90*/  IMAD.IADD R0, R228, 0x1, R212 ;  /* 0x00000001e4007824 */ /* 0x004fea00078e02d4 */
[C---:B------:R-:W-:Y:S01]  /*9ba0*/  HMMA.16816.F32.BF16 R96, R176.reuse, R190, R96 ;  /* 0x000000beb060723c */ /* 0x040fe20000041860 */
[----:B------:R-:W2:Y:S05]  /*9bb0*/  LDSM.16.M88.4 R188, [R212+0x3000] ;  /* 0x00300000d4bc783b */ /* 0x000eaa0000000200 */
[----:B------:R-:W-:Y:S02]  /*9bc0*/  LDSM.16.M88.4 R220, [R0+0x2000] ;  /* 0x0020000000dc783b */ /* 0x000fe40000000200 */
[C---:B-1----:R-:W-:Y:S03]  /*9bd0*/  HMMA.16816.F32.BF16 R100, R176.reuse, R172, R100 ;  /* 0x000000acb064723c */ /* 0x042fe60000041864 */
[----:B------:R-:W-:Y:S05]  /*9be0*/  LDSM.16.M88.4 R224, [R0+0x9000] ;  /* 0x0090000000e0783b */ /* 0x000fea0000000200 */
[C---:B------:R-:W-:Y:S01]  /*9bf0*/  HMMA.16816.F32.BF16 R104, R176.reuse, R174, R104 ;  /* 0x000000aeb068723c */ /* 0x040fe20000041868 */
[----:B------:R-:W1:Y:S07]  /*9c00*/  LDSM.16.M88.4 R172, [R212+0x3800] ;  /* 0x00380000d4ac783b */ /* 0x000e6e0000000200 */
[C---:B---3--:R-:W-:Y:S08]  /*9c10*/  HMMA.16816.F32.BF16 R108, R176.reuse, R180, R108 ;  /* 0x000000b4b06c723c */ /* 0x048ff0000004186c */
[C---:B------:R-:W-:Y:S01]  /*9c20*/  HMMA.16816.F32.BF16 R112, R176.reuse, R182, R112 ;  /* 0x000000b6b070723c */ /* 0x040fe20000041870 */
[----:B------:R-:W-:Y:S07]  /*9c30*/  LDSM.16.M88.4 R180, [R212+0x5000] ;  /* 0x00500000d4b4783b */ /* 0x000fee0000000200 */
[C---:B------:R-:W-:Y:S08]  /*9c40*/  HMMA.16816.F32.BF16 R116, R176.reuse, R192, R116 ;  /* 0x000000c0b074723c */ /* 0x040ff00000041874 */
[C---:B------:R-:W-:Y:S01]  /*9c50*/  HMMA.16816.F32.BF16 R120, R176.reuse, R194, R120 ;  /* 0x000000c2b078723c */ /* 0x040fe20000041878 */
[----:B------:R-:W-:Y:S07]  /*9c60*/  LDSM.16.M88.4 R192, [R212+0x7000] ;  /* 0x00700000d4c0783b */ /* 0x000fee0000000200 */
[C---:B------:R-:W-:Y:S08]  /*9c70*/  HMMA.16816.F32.BF16 R124, R176.reuse, R196, R124 ;  /* 0x000000c4b07c723c */ /* 0x040ff0000004187c */
[----:B------:R-:W-:Y:S01]  /*9c80*/  HMMA.16816.F32.BF16 R128, R176, R198, R128 ;  /* 0x000000c6b080723c */ /* 0x000fe20000041880 */
[----:B------:R-:W3:Y:S05]  /*9c90*/  LDSM.16.M88.4 R176, [R212+0x4800] ;  /* 0x00480000d4b0783b */ /* 0x000eea0000000200 */
[----:B------:R-:W-:Y:S02]  /*9ca0*/  LDSM.16.M88.4 R196, [R212+0x7800] ;  /* 0x00780000d4c4783b */ /* 0x000fe40000000200 */
[C---:B------:R-:W-:Y:S08]  /*9cb0*/  HMMA.16816.F32.BF16 R4, R200.reuse, R204, R4 ;  /* 0x000000ccc804723c */ /* 0x040ff00000041804 */
[C---:B------:R-:W-:Y:S01]  /*9cc0*/  HMMA.16816.F32.BF16 R8, R200.reuse, R206, R8 ;  /* 0x000000cec808723c */ /* 0x040fe20000041808 */
[----:B------:R-:W-:Y:S07]  /*9cd0*/  LDSM.16.M88.4 R204, [R212+0x8800] ;  /* 0x00880000d4cc783b */ /* 0x000fee0000000200 */
[C---:B----4-:R-:W-:Y:S08]  /*9ce0*/  HMMA.16816.F32.BF16 R12, R200.reuse, R184, R12 ;  /* 0x000000b8c80c723c */ /* 0x050ff0000004180c */
[C---:B------:R-:W-:Y:S01]  /*9cf0*/  HMMA.16816.F32.BF16 R16, R200.reuse, R186, R16 ;  /* 0x000000bac810723c */ /* 0x040fe20000041810 */
[----:B------:R-:W-:Y:S07]  /*9d00*/  LDSM.16.M88.4 R184, [R212+0x6000] ;  /* 0x00600000d4b8783b */ /* 0x000fee0000000200 */
[C---:B--2---:R-:W-:Y:S08]  /*9d10*/  HMMA.16816.F32.BF16 R20, R200.reuse, R188, R20 ;  /* 0x000000bcc814723c */ /* 0x044ff00000041814 */
[C---:B------:R-:W-:Y:S01]  /*9d20*/  HMMA.16816.F32.BF16 R24, R200.reuse, R190, R24 ;  /* 0x000000bec818723c */ /* 0x040fe20000041818 */
[----:B------:R-:W-:Y:S07]  /*9d30*/  LDSM.16.M88.4 R188, [R212+0x6800] ;  /* 0x00680000d4bc783b */ /* 0x000fee0000000200 */
[C---:B-1----:R-:W-:Y:S08]  /*9d40*/  HMMA.16816.F32.BF16 R28, R200.reuse, R172, R28 ;  /* 0x000000acc81c723c */ /* 0x042ff0000004181c */
[C---:B------:R-:W-:Y:S01]  /*9d50*/  HMMA.16816.F32.BF16 R32, R200.reuse, R174, R32 ;  /* 0x000000aec820723c */ /* 0x040fe20000041820 */
[----:B------:R-:W1:Y:S07]  /*9d60*/  LDSM.16.M88.4 R172, [R212+0x5800] ;  /* 0x00580000d4ac783b */ /* 0x000e6e0000000200 */
[C---:B------:R-:W-:Y:S08]  /*9d70*/  HMMA.16816.F32.BF16 R36, R200.reuse, R208, R36 ;  /* 0x000000d0c824723c */ /* 0x040ff00000041824 */
[C---:B------:R-:W-:Y:S01]  /*9d80*/  HMMA.16816.F32.BF16 R40, R200.reuse, R210, R40 ;  /* 0x000000d2c828723c */ /* 0x040fe20000041828 */
[----:B------:R-:W-:Y:S07]  /*9d90*/  LDSM.16.M88.4 R208, [R212+0x9000] ;  /* 0x00900000d4d0783b */ /* 0x000fee0000000200 */
[C---:B---3--:R-:W-:Y:S08]  /*9da0*/  HMMA.16816.F32.BF16 R44, R200.reuse, R176, R44 ;  /* 0x000000b0c82c723c */ /* 0x048ff0000004182c */
[C---:B------:R-:W-:Y:S01]  /*9db0*/  HMMA.16816.F32.BF16 R48, R200.reuse, R178, R48 ;  /* 0x000000b2c830723c */ /* 0x040fe20000041830 */
[----:B------:R-:W2:Y:S05]  /*9dc0*/  LDSM.16.M88.4 R176, [R212+0x8000] ;  /* 0x00800000d4b0783b */ /* 0x000eaa0000000200 */
[----:B------:R-:W3:Y:S02]  /*9dd0*/  LDSM.16.M88.4 R212, [R212+0x9800] ;  /* 0x00980000d4d4783b */ /* 0x000ee40000000200 */
[C---:B------:R-:W-:Y:S08]  /*9de0*/  HMMA.16816.F32.BF16 R52, R200.reuse, R180, R52 ;  /* 0x000000b4c834723c */ /* 0x040ff00000041834 */
        /* <DEDUP_REMOVED lines=17> */
[C---:B--2---:R-:W-:Y:S08]  /*9f00*/  HMMA.16816.F32.BF16 R100, R200.reuse, R176, R100 ;  /* 0x000000b0c864723c */ /* 0x044ff00000041864 */
[C---:B------:R-:W-:Y:S01]  /*9f10*/  HMMA.16816.F32.BF16 R104, R200.reuse, R178, R104 ;  /* 0x000000b2c868723c */ /* 0x040fe20000041868 */
[----:B------:R-:W2:Y:S07]  /*9f20*/  LDSM.16.M88.4 R176, [R0+0x3800] ;  /* 0x0038000000b0783b */ /* 0x000eae0000000200 */
[C---:B------:R-:W-:Y:S08]  /*9f30*/  HMMA.16816.F32.BF16 R108, R200.reuse, R204, R108 ;  /* 0x000000ccc86c723c */ /* 0x040ff0000004186c */
[C---:B------:R-:W-:Y:S01]  /*9f40*/  HMMA.16816.F32.BF16 R112, R200.reuse, R206, R112 ;  /* 0x000000cec870723c */ /* 0x040fe20000041870 */
[----:B------:R-:W-:Y:S07]  /*9f50*/  LDSM.16.M88.4 R204, [R0+0x7000] ;  /* 0x0070000000cc783b */ /* 0x000fee0000000200 */
[C---:B------:R-:W-:Y:S08]  /*9f60*/  HMMA.16816.F32.BF16 R116, R200.reuse, R208, R116 ;  /* 0x000000d0c874723c */ /* 0x040ff00000041874 */
[C---:B------:R-:W-:Y:S01]  /*9f70*/  HMMA.16816.F32.BF16 R120, R200.reuse, R210, R120 ;  /* 0x000000d2c878723c */ /* 0x040fe20000041878 */
[----:B------:R-:W-:Y:S07]  /*9f80*/  LDSM.16.M88.4 R208, [R0+0x7800] ;  /* 0x0078000000d0783b */ /* 0x000fee0000000200 */
[C---:B---3--:R-:W-:Y:S08]  /*9f90*/  HMMA.16816.F32.BF16 R124, R200.reuse, R212, R124 ;  /* 0x000000d4c87c723c */ /* 0x048ff0000004187c */
[----:B------:R-:W-:Y:S01]  /*9fa0*/  HMMA.16816.F32.BF16 R128, R200, R214, R128 ;  /* 0x000000d6c880723c */ /* 0x000fe20000041880 */
[----:B------:R-:W3:Y:S05]  /*9fb0*/  LDSM.16.M88.4 R200, [R0+0x6000] ;  /* 0x0060000000c8783b */ /* 0x000eea0000000200 */
[----:B------:R-:W-:Y:S02]  /*9fc0*/  LDSM.16.M88.4 R212, [R0+0x8000] ;  /* 0x0080000000d4783b */ /* 0x000fe40000000200 */
        /* <DEDUP_REMOVED lines=8> */
[----:B------:R-:W4:Y:S01]  /*a050*/  LDSM.16.M88.4 R180, [R0+0x9800] ;  /* 0x0098000000b4783b */ /* 0x000f220000000200 */
[----:B------:R-:W-:Y:S04]  /*a060*/  DEPBAR.LE SB0, 0x0 ;  /* 0x000080000000791a */ /* 0x000fe80000000000 */
[----:B------:R-:W-:Y:S02]  /*a070*/  BAR.SYNC.DEFER_BLOCKING 0x0 ;  /* 0x0000000000007b1d */ /* 0x000fe40000010000 */
[C---:B--2---:R-:W-:Y:S08]  /*a080*/  HMMA.16816.F32.BF16 R28, R216.reuse, R176, R28 ;  /* 0x000000b0d81c723c */ /* 0x044ff0000004181c */
[C---:B------:R-:W-:Y:S08]  /*a090*/  HMMA.16816.F32.BF16 R32, R216.reuse, R178, R32 ;  /* 0x000000b2d820723c */ /* 0x040ff00000041820 */
        /* <DEDUP_REMOVED lines=8> */
[C---:B---3--:R-:W-:Y:S08]  /*a120*/  HMMA.16816.F32.BF16 R68, R216.reuse, R200, R68 ;  /* 0x000000c8d844723c */ /* 0x048ff00000041844 */
[C---:B------:R-:W-:Y:S08]  /*a130*/  HMMA.16816.F32.BF16 R72, R216.reuse, R202, R72 ;  /* 0x000000cad848723c */ /* 0x040ff00000041848 */
[C---:B-1----:R-:W-:Y:S08]  /*a140*/  HMMA.16816.F32.BF16 R76, R216.reuse, R172, R76 ;  /* 0x000000acd84c723c */ /* 0x042ff0000004184c */
        /* <DEDUP_REMOVED lines=11> */
[C---:B----4-:R-:W-:Y:S08]  /*a200*/  HMMA.16816.F32.BF16 R124, R216.reuse, R180, R124 ;  /* 0x000000b4d87c723c */ /* 0x050ff0000004187c */
[----:B------:R-:W-:Y:S01]  /*a210*/  HMMA.16816.F32.BF16 R128, R216, R182, R128 ;  /* 0x000000b6d880723c */ /* 0x000fe20000041880 */
[----:B------:R-:W-:Y:S08]  /*a220*/  @!UPT UIADD3 URZ, UPT, UPT, URZ, URZ, URZ ;  /* 0x000000fffffff290 */ /* 0x000ff0000fffe0ff */
[----:B------:R-:W-:Y:S11]  /*a230*/  @!P0 BRA `(.L_x_537) ;  /* 0x00000008000c8947 */ /* 0x000ff60003800000 */
[----:B------:R-:W-:Y:S01]  /*a240*/  ISETP.NE.U32.AND P1, PT, R250, RZ, PT ;  /* 0x000000fffa00720c */ /* 0x000fe20003f25070 */
[----:B------:R-:W-:Y:S03]  /*a250*/  BSSY.RECONVERGENT B0, `(.L_x_538) ;  /* 0x000004c000007945 */ /* 0x000fe60003800200 */
[----:B------:R-:W-:Y:S11]  /*a260*/  ISETP.NE.AND.EX P1, PT, R251, RZ, PT, P1 ;  /* 0x000000fffb00720c */ /* 0x000ff60003f25310 */
[----:B------:R-:W-:Y:S02]  /*a270*/  @!UPT UIADD3 URZ, UPT, UPT, URZ, URZ, URZ ;  /* 0x000000fffffff290 */ /* 0x000fe4000fffe0ff */
[----:B------:R-:W2:Y:S01]  /*a280*/  @!P1 LD.E R2, desc[UR4][R168.64+0x38] ;  /* 0x00003804a8029980 */ /* 0x000ea2000c101900 */
[----:B------:R-:W-:Y:S05]  /*a290*/  @!P1 IMAD.MOV.U32 R0, RZ, RZ, RZ ;  /* 0x000000ffff009224 */ /* 0x000fea00078e00ff */
[----:B------:R-:W-:Y:S01]  /*a2a0*/  @!P1 IADD3 R0, P0, PT, RZ, -R0, RZ ;  /* 0x80000000ff009210 */ /* 0x000fe20007f1e0ff */
[----:B--2---:R-:W-:Y:S04]  /*a2b0*/  @!P1 IMAD.SHL.U32 R2, R2, 0x100, RZ ;  /* 0x0000010002029824 */ /* 0x004fe800078e00ff */
[----:B------:R-:W-:Y:S05]  /*a2c0*/  @!P1 IMAD.X R2, RZ, RZ, ~R2, P0 ;  /* 0x000000ffff029224 */ /* 0x000fea00000e0e02 */
[----:B------:R-:W-:Y:S04]  /*a2d0*/  @!P1 SHF.R.S64 R0, R0, 0x1f, R2 ;  /* 0x0000001f00009819 */ /* 0x000fe80000001002 */
[----:B------:R-:W-:Y:S01]  /*a2e0*/  @!P1 IADD3 R240, P0, PT, R0, R240, RZ ;  /* 0x000000f000f09210 */ /* 0x000fe20007f1e0ff */
[----:B------:R-:W-:Y:S03]  /*a2f0*/  IMAD.SHL.U32 R0, R248, 0x20, RZ ;  /* 0x00000020f8007824 */ /* 0x000fe600078e00ff */
[----:B------:R-:W-:Y:S01]  /*a300*/  @!P1 LEA.HI.X.SX32 R239, R2, R239, 0x1, P0 ;  /* 0x000000ef02ef9211 */ /* 0x000fe200000f0eff */
[----:B------:R-:W-:Y:S08]  /*a310*/  @!P1 BRA `(.L_x_539) ;  /* 0x0000000000fc9947 */ /* 0x000ff00003800000 */
[C---:B------:R-:W-:Y:S01]  /*a320*/  VIADD R175, R238.reuse, 0xfffffe00 ;  /* 0xfffffe00eeaf7836 */ /* 0x040fe20000000000 */
[----:B------:R-:W2:Y:S01]  /*a330*/  LD.E R3, desc[UR4][R168.64+0x170] ;  /* 0x00017004a8037980 */ /* 0x000ea2000c101900 */
[----:B------:R-:W-:Y:S03]  /*a340*/  IADD3 R174, PT, PT, R238, -0x100, RZ ;  /* 0xffffff00eeae7810 */ /* 0x000fe60007ffe0ff */
[----:B------:R-:W-:Y:S02]  /*a350*/  IABS R170, R175 ;  /* 0x000000af00aa7213 */ /* 0x000fe40000000000 */
[----:B------:R-:W-:Y:S02]  /*a360*/  IABS R172, R174 ;  /* 0x000000ae00ac7213 */ /* 0x000fe40000000000 */
[-C--:B--2---:R-:W-:Y:S02]  /*a370*/  IABS R2, R3.reuse ;  /* 0x0000000300027213 */ /* 0x084fe40000000000 */
[-C--:B------:R-:W-:Y:S02]  /*a380*/  IABS R176, R3.reuse ;  /* 0x0000000300b07213 */ /* 0x080fe40000000000 */
[----:B------:R-:W1:Y:S01]  /*a390*/  I2F.RP R148, R2 ;  /* 0x0000000200947306 */ /* 0x000e620000209400 */
[-C--:B------:R-:W-:Y:S02]  /*a3a0*/  LOP3.LUT R175, R175, R3.reuse, RZ, 0x3c, !PT ;  /* 0x00000003afaf7212 */ /* 0x080fe400078e3cff */
[----:B------:R-:W-:Y:S02]  /*a3b0*/  LOP3.LUT R174, R174, R3, RZ, 0x3c, !PT ;  /* 0x00000003aeae7212 */ /* 0x000fe400078e3cff */
[----:B------:R-:W-:Y:S05]  /*a3c0*/  ISETP.GE.AND P0, PT, R175, RZ, PT ;  /* 0x000000ffaf00720c */ /* 0x000fea0003f06270 */
[----:B-1----:R-:W1:Y:S02]  /*a3d0*/  MUFU.RCP R148, R148 ;  /* 0x0000009400947308 */ /* 0x002e640000001000 */
[----:B-1----:R-:W-:Y:S08]  /*a3e0*/  VIADD R148, R148, 0xffffffe ;  /* 0x0ffffffe94947836 */ /* 0x002ff00000000000 */
[----:B------:R-:W1:Y:S02]  /*a3f0*/  F2I.FTZ.U32.TRUNC.NTZ R149, R148 ;  /* 0x0000009400957305 */ /* 0x000e64000021f000 */
[--C-:B-1----:R-:W-:Y:S04]  /*a400*/  IMAD.MOV R148, RZ, RZ, -R149.reuse ;  /* 0x000000ffff947224 */ /* 0x102fe800078e0a95 */
[----:B------:R-:W-:Y:S02]  /*a410*/  IMAD R173, R148, R2, RZ ;  /* 0x0000000294ad7224 */ /* 0x000fe400078e02ff */
[----:B------:R-:W-:Y:S04]  /*a420*/  IMAD.MOV.U32 R148, RZ, RZ, RZ ;  /* 0x000000ffff947224 */ /* 0x000fe800078e00ff */
[----:B------:R-:W-:Y:S04]  /*a430*/  IMAD.HI.U32 R149, R149, R173, R148 ;  /* 0x000000ad95957227 */ /* 0x000fe800078e0094 */
[----:B------:R-:W-:Y:S02]  /*a440*/  IMAD.MOV R173, RZ, RZ, -R176 ;  /* 0x000000ffffad7224 */ /* 0x000fe400078e0ab0 */
[C---:B------:R-:W-:Y:S04]  /*a450*/  IMAD.HI.U32 R148, R149.reuse, R170, RZ ;  /* 0x000000aa95947227 */ /* 0x040fe800078e00ff */
[-C--:B------:R-:W-:Y:S02]  /*a460*/  IMAD R170, R148, R173.reuse, R170 ;  /* 0x000000ad94aa7224 */ /* 0x080fe400078e02aa */
[----:B------:R-:W-:Y:S03]  /*a470*/  IMAD.HI.U32 R149, R149, R172, RZ ;  /* 0x000000ac95957227 */ /* 0x000fe600078e00ff */
[C---:B------:R-:W-:Y:S01]  /*a480*/  ISETP.GT.U32.AND P3, PT, R2.reuse, R170, PT ;  /* 0x000000aa0200720c */ /* 0x040fe20003f64070 */
[C---:B------:R-:W-:Y:S05]  /*a490*/  IMAD R172, R149.reuse, R173, R172 ;  /* 0x000000ad95ac7224 */ /* 0x040fea00078e02ac */
[----:B------:R-:W-:Y:S07]  /*a4a0*/  ISETP.GT.U32.AND P4, PT, R2, R172, PT ;  /* 0x000000ac0200720c */ /* 0x000fee0003f84070 */
[----:B------:R-:W-:Y:S02]  /*a4b0*/  @!P3 IMAD.IADD R170, R170, 0x1, -R2 ;  /* 0x00000001aaaab824 */ /* 0x000fe400078e0a02 */
[----:B------:R-:W-:Y:S01]  /*a4c0*/  @!P3 VIADD R148, R148, 0x1 ;  /* 0x000000019494b836 */ /* 0x000fe20000000000 */
[----:B------:R-:W-:Y:S02]  /*a4d0*/  ISETP.GE.AND P3, PT, R174, RZ, PT ;  /* 0x000000ffae00720c */ /* 0x000fe40003f66270 */
[-C--:B------:R-:W-:Y:S01]  /*a4e0*/  ISETP.GE.U32.AND P5, PT, R170, R2.reuse, PT ;  /* 0x00000002aa00720c */ /* 0x080fe20003fa6070 */
[----:B------:R-:W-:Y:S01]  /*a4f0*/  @!P4 VIADD R149, R149, 0x1 ;  /* 0x000000019595c836 */ /* 0x000fe20000000000 */
[-C--:B------:R-:W-:Y:S02]  /*a500*/  @!P4 IADD3 R172, PT, PT, R172, -R2.reuse, RZ ;  /* 0x80000002acacc210 */ /* 0x080fe40007ffe0ff */
[----:B------:R-:W-:Y:S02]  /*a510*/  ISETP.NE.AND P4, PT, R3, RZ, PT ;  /* 0x000000ff0300720c */ /* 0x000fe40003f85270 */
[----:B------:R-:W-:Y:S02]  /*a520*/  ISETP.GE.U32.AND P6, PT, R172, R2, PT ;  /* 0x00000002ac00720c */ /* 0x000fe40003fc6070 */
[----:B------:R-:W-:Y:S05]  /*a530*/  LOP3.LUT R2, RZ, R3, RZ, 0x33, !PT ;  /* 0x00000003ff027212 */ /* 0x000fea00078e33ff */
[----:B------:R-:W-:Y:S05]  /*a540*/  @P5 IADD3 R148, PT, PT, R148, 0x1, RZ ;  /* 0x0000000194945810 */ /* 0x000fea0007ffe0ff */
[----:B------:R-:W-:Y:S02]  /*a550*/  @!P0 IMAD.MOV R148, RZ, RZ, -R148 ;  /* 0x000000ffff948224 */ /* 0x000fe400078e0a94 */
[----:B------:R-:W-:Y:S03]  /*a560*/  @P6 VIADD R149, R149, 0x1 ;  /* 0x0000000195956836 */ /* 0x000fe60000000000 */
[----:B------:R-:W-:Y:S02]  /*a570*/  SEL R170, R2, R148, !P4 ;  /* 0x0000009402aa7207 */ /* 0x000fe40006000000 */
[----:B------:R-:W-:Y:S02]  /*a580*/  @!P3 IADD3 R149, PT, PT, -R149, RZ, RZ ;  /* 0x000000ff9595b210 */ /* 0x000fe40007ffe1ff */
[-C--:B------:R-:W-:Y:S02]  /*a590*/  LEA R174, P3, R170, R236.reuse, 0x2 ;  /* 0x000000ecaaae7211 */ /* 0x080fe400078610ff */
[----:B------:R-:W-:Y:S02]  /*a5a0*/  SEL R2, R2, R149, !P4 ;  /* 0x0000009502027207 */ /* 0x000fe40006000000 */
[-C--:B------:R-:W-:Y:S01]  /*a5b0*/  LEA.HI.X.SX32 R175, R170, R237.reuse, 0x2, P3 ;  /* 0x000000edaaaf7211 */ /* 0x080fe200018f16ff */
[----:B------:R-:W2:Y:S01]  /*a5c0*/  LD.E.64 R148, desc[UR4][R168.64+0x38] ;  /* 0x00003804a8947980 */ /* 0x000ea2000c101b00 */
[C---:B------:R-:W-:Y:S04]  /*a5d0*/  LEA R172, P0, R2.reuse, R236, 0x2 ;  /* 0x000000ec02ac7211 */ /* 0x040fe800078010ff */
[C---:B------:R-:W-:Y:S01]  /*a5e0*/  LEA.HI.X.SX32 R173, R2.reuse, R237, 0x2, P0 ;  /* 0x000000ed02ad7211 */ /* 0x040fe200000f16ff */
[----:B------:R-:W-:Y:S01]  /*a5f0*/  IMAD.IADD R2, R2, 0x1, -R170 ;  /* 0x0000000102027824 */ /* 0x000fe200078e0aaa */
[----:B------:R-:W3:Y:S03]  /*a600*/  LD.E R175, desc[UR4][R174.64] ;  /* 0x00000004aeaf7980 */ /* 0x000ee6000c101900 */
[----:B------:R-:W-:Y:S05]  /*a610*/  IMAD R3, R3, R2, -0x100 ;  /* 0xffffff0003037424 */ /* 0x000fea00078e0202 */
[----:B------:R-:W-:Y:S01]  /*a620*/  SHF.R.S32.HI R170, RZ, 0x1f, R3 ;  /* 0x0000001fffaa7819 */ /* 0x000fe20000011403 */
[----:B------:R-:W3:Y:S04]  /*a630*/  LD.E R174, desc[UR4][R172.64] ;  /* 0x00000004acae7980 */ /* 0x000ee8000c101900 */
        /* <DEDUP_REMOVED lines=13> */
.L_x_539:
[----:B------:R-:W-:Y:S05]  /*a710*/  BSYNC.RECONVERGENT B0 ;  /* 0x0000000000007941 */ /* 0x000fea0003800200 */
.L_x_538:
[----:B------:R-:W-:Y:S01]  /*a720*/  IADD3 R148, P0, PT, R0, R240, RZ ;  /* 0x000000f000947210 */ /* 0x000fe20007f1e0ff */
[----:B------:R-:W-:Y:S01]  /*a730*/  IMAD.MOV.U32 R172, RZ, RZ, R240 ;  /* 0x000000ffffac7224 */ /* 0x000fe200078e00f0 */
[----:B------:R-:W-:Y:S01]  /*a740*/  SHF.L.U64.HI R170, R248, 0x5, R249 ;  /* 0x00000005f8aa7819 */ /* 0x000fe200000102f9 */
[--C-:B------:R-:W-:Y:S01]  /*a750*/  IMAD.MOV.U32 R173, RZ, RZ, R239.reuse ;  /* 0x000000ffffad7224 */ /* 0x100fe200078e00ef */
[-C--:B------:R-:W-:Y:S03]  /*a760*/  IADD3 R2, P3, PT, R148, R0.reuse, RZ ;  /* 0x0000000094027210 */ /* 0x080fe60007f7e0ff */
[----:B------:R-:W-:Y:S01]  /*a770*/  IMAD.X R149, R170, 0x1, R239, P0 ;  /* 0x00000001aa957824 */ /* 0x000fe200000e06ef */
[----:B------:R-:W-:Y:S01]  /*a780*/  @!PT LDS RZ, [RZ] ;  /* 0x00000000fffff984 */ /* 0x000fe20000000800 */
[----:B------:R-:W-:Y:S01]  /*a790*/  @!PT LDS RZ, [RZ] ;  /* 0x00000000fffff984 */ /* 0x000fe20000000800 */
[----:B------:R-:W-:Y:S01]  /*a7a0*/  @!PT LDS RZ, [RZ] ;  /* 0x00000000fffff984 */ /* 0x000fe20000000800 */
[----:B------:R1:W-:Y:S01]  /*a7b0*/  LDGSTS.E.BYPASS.LTC128B.128 [R233+0x2000], desc[UR4][R172.64] ;  /* 0x02000000ace97fae */ /* 0x0003e2000b981a04 */
[-C--:B------:R-:W-:Y:S02]  /*a7c0*/  IADD3 R174, P0, PT, R2, R0.reuse, RZ ;  /* 0x0000000002ae7210 */ /* 0x080fe40007f1e0ff */
[--C-:B------:R-:W-:Y:S01]  /*a7d0*/  IMAD.X R3, R149, 0x1, R170.reuse, P3 ;  /* 0x0000000195037824 */ /* 0x100fe200018e06aa */
[----:B------:R2:W-:Y:S01]  /*a7e0*/  LDGSTS.E.BYPASS.LTC128B.128 [R233+0x2800], desc[UR4][R148.64] ;  /* 0x0280000094e97fae */ /* 0x0005e2000b981a04 */
[-C--:B------:R-:W-:Y:S02]  /*a7f0*/  IADD3 R176, P3, PT, R174, R0.reuse, RZ ;  /* 0x00000000aeb07210 */ /* 0x080fe40007f7e0ff */
[--C-:B------:R-:W-:Y:S01]  /*a800*/  IMAD.X R175, R3, 0x1, R170.reuse, P0 ;  /* 0x0000000103af7824 */ /* 0x100fe200000e06aa */
[----:B------:R3:W-:Y:S01]  /*a810*/  LDGSTS.E.BYPASS.LTC128B.128 [R233+0x3000], desc[UR4][R2.64] ;  /* 0x0300000002e97fae */ /* 0x0007e2000b981a04 */
[-C--:B------:R-:W-:Y:S02]  /*a820*/  IADD3 R178, P0, PT, R176, R0.reuse, RZ ;  /* 0x00000000b0b27210 */ /* 0x080fe40007f1e0ff */
[--C-:B------:R-:W-:Y:S01]  /*a830*/  IMAD.X R177, R175, 0x1, R170.reuse, P3 ;  /* 0x00000001afb17824 */ /* 0x100fe200018e06aa */
[----:B------:R-:W-:Y:S03]  /*a840*/  LDGSTS.E.BYPASS.LTC128B.128 [R233+0x3800], desc[UR4][R174.64] ;  /* 0x03800000aee97fae */ /* 0x000fe6000b981a04 */
[--C-:B------:R-:W-:Y:S01]  /*a850*/  IMAD.X R179, R177, 0x1, R170.reuse, P0 ;  /* 0x00000001b1b37824 */ /* 0x100fe200000e06aa */
[----:B------:R4:W-:Y:S04]  /*a860*/  LDGSTS.E.BYPASS.LTC128B.128 [R233+0x4000], desc[UR4][R176.64] ;  /* 0x04000000b0e97fae */ /* 0x0009e8000b981a04 */
[----:B------:R5:W-:Y:S01]  /*a870*/  LDGSTS.E.BYPASS.LTC128B.128 [R233+0x4800], desc[UR4][R178.64] ;  /* 0x04800000b2e97fae */ /* 0x000be2000b981a04 */
[-C--:B-1----:R-:W-:Y:S04]  /*a880*/  IADD3 R172, P3, PT, R178, R0.reuse, RZ ;  /* 0x00000000b2ac7210 */ /* 0x082fe80007f7e0ff */
[-C--:B--2---:R-:W-:Y:S01]  /*a890*/  IADD3 R148, P0, PT, R172, R0.reuse, RZ ;  /* 0x00000000ac947210 */ /* 0x084fe20007f1e0ff */
[--C-:B------:R-:W-:Y:S03]  /*a8a0*/  IMAD.X R173, R179, 0x1, R170.reuse, P3 ;  /* 0x00000001b3ad7824 */ /* 0x100fe600018e06aa */
[----:B---3--:R-:W-:Y:S02]  /*a8b0*/  IADD3 R2, P3, PT, R148, R0, RZ ;  /* 0x0000000094027210 */ /* 0x008fe40007f7e0ff */
[----:B------:R1:W-:Y:S01]  /*a8c0*/  LDGSTS.E.BYPASS.LTC128B.128 [R233+0x5000], desc[UR4][R172.64] ;  /* 0x05000000ace97fae */ /* 0x0003e2000b981a04 */
[----:B------:R-:W-:Y:S05]  /*a8d0*/  IADD3.X R149, PT, PT, R173, R170, RZ, P0, !PT ;  /* 0x000000aaad957210 */ /* 0x000fea00007fe4ff */
[----:B------:R2:W-:Y:S01]  /*a8e0*/  LDGSTS.E.BYPASS.LTC128B.128 [R233+0x5800], desc[UR4][R148.64] ;  /* 0x0580000094e97fae */ /* 0x0005e2000b981a04 */
[-C--:B----4-:R-:W-:Y:S01]  /*a8f0*/  IADD3 R176, P0, PT, R2, R0.reuse, RZ ;  /* 0x0000000002b07210 */ /* 0x090fe20007f1e0ff */
[--C-:B------:R-:W-:Y:S03]  /*a900*/  IMAD.X R3, R149, 0x1, R170.reuse, P3 ;  /* 0x0000000195037824 */ /* 0x100fe600018e06aa */
[-C--:B-----5:R-:W-:Y:S01]  /*a910*/  IADD3 R178, P3, PT, R176, R0.reuse, RZ ;  /* 0x00000000b0b27210 */ /* 0x0a0fe20007f7e0ff */
[--C-:B------:R-:W-:Y:S01]  /*a920*/  IMAD.X R177, R3, 0x1, R170.reuse, P0 ;  /* 0x0000000103b17824 */ /* 0x100fe200000e06aa */
[----:B------:R3:W-:Y:S02]  /*a930*/  LDGSTS.E.BYPASS.LTC128B.128 [R233+0x6000], desc[UR4][R2.64] ;  /* 0x0600000002e97fae */ /* 0x0007e4000b981a04 */
[-C--:B------:R-:W-:Y:S01]  /*a940*/  IADD3 R174, P0, PT, R178, R0.reuse, RZ ;  /* 0x00000000b2ae7210 */ /* 0x080fe20007f1e0ff */
[--C-:B------:R-:W-:Y:S01]  /*a950*/  IMAD.X R179, R177, 0x1, R170.reuse, P3 ;  /* 0x00000001b1b37824 */ /* 0x100fe200018e06aa */
[----:B------:R4:W-:Y:S03]  /*a960*/  LDGSTS.E.BYPASS.LTC128B.128 [R233+0x6800], desc[UR4][R176.64] ;  /* 0x06800000b0e97fae */ /* 0x0009e6000b981a04 */
[--C-:B------:R-:W-:Y:S01]  /*a970*/  IMAD.X R175, R179, 0x1, R170.reuse, P0 ;  /* 0x00000001b3af7824 */ /* 0x100fe200000e06aa */
[----:B------:R4:W-:Y:S04]  /*a980*/  LDGSTS.E.BYPASS.LTC128B.128 [R233+0x7000], desc[UR4][R178.64] ;  /* 0x07000000b2e97fae */ /* 0x0009e8000b981a04 */
[----:B------:R4:W-:Y:S01]  /*a990*/  LDGSTS.E.BYPASS.LTC128B.128 [R233+0x7800], desc[UR4][R174.64] ;  /* 0x07800000aee97fae */ /* 0x0009e2000b981a04 */
[----:B-1----:R-:W-:Y:S04]  /*a9a0*/  IADD3 R172, P3, PT, R174, R0, RZ ;  /* 0x00000000aeac7210 */ /* 0x002fe80007f7e0ff */
[----:B------:R-:W-:Y:S02]  /*a9b0*/  IADD3.X R173, PT, PT, R175, R170, RZ, P3, !PT ;  /* 0x000000aaafad7210 */ /* 0x000fe40001ffe4ff */
[-C--:B--2---:R-:W-:Y:S03]  /*a9c0*/  IADD3 R148, P0, PT, R172, R0.reuse, RZ ;  /* 0x00000000ac947210 */ /* 0x084fe60007f1e0ff */
[----:B------:R1:W-:Y:S02]  /*a9d0*/  LDGSTS.E.BYPASS.LTC128B.128 [R233+0x8000], desc[UR4][R172.64] ;  /* 0x08000000ace97fae */ /* 0x0003e4000b981a04 */
[--C-:B------:R-:W-:Y:S01]  /*a9e0*/  IMAD.X R149, R173, 0x1, R170.reuse, P0 ;  /* 0x00000001ad957824 */ /* 0x100fe200000e06aa */
[-C--:B---3--:R-:W-:Y:S04]  /*a9f0*/  IADD3 R2, P3, PT, R148, R0.reuse, RZ ;  /* 0x0000000094027210 */ /* 0x088fe80007f7e0ff */
[----:B------:R1:W-:Y:S01]  /*aa00*/  LDGSTS.E.BYPASS.LTC128B.128 [R233+0x8800], desc[UR4][R148.64] ;  /* 0x0880000094e97fae */ /* 0x0003e2000b981a04 */
[----:B----4-:R-:W-:Y:S01]  /*aa10*/  IADD3 R176, P0, PT, R2, R0, RZ ;  /* 0x0000000002b07210 */ /* 0x010fe20007f1e0ff */
[--C-:B------:R-:W-:Y:S04]  /*aa20*/  IMAD.X R3, R149, 0x1, R170.reuse, P3 ;  /* 0x0000000195037824 */ /* 0x100fe800018e06aa */
[----:B------:R-:W-:Y:S01]  /*aa30*/  IMAD.X R177, R3, 0x1, R170, P0 ;  /* 0x0000000103b17824 */ /* 0x000fe200000e06aa */
[----:B------:R1:W-:Y:S04]  /*aa40*/  LDGSTS.E.BYPASS.LTC128B.128 [R233+0x9000], desc[UR4][R2.64] ;  /* 0x0900000002e97fae */ /* 0x0003e8000b981a04 */
[----:B------:R1:W-:Y:S04]  /*aa50*/  LDGSTS.E.BYPASS.LTC128B.128 [R233+0x9800], desc[UR4][R176.64] ;  /* 0x09800000b0e97fae */ /* 0x0003e8000b981a04 */
[----:B------:R-:W0:Y:S02]  /*aa60*/  LDGDEPBAR ;  /* 0x00000000000079af */ /* 0x000e240000000000 */
.L_x_537:
[----:B------:R-:W-:Y:S05]  /*aa70*/  BSYNC.RECONVERGENT B1 ;  /* 0x0000000000017941 */ /* 0x000fea0003800200 */
.L_x_536:
[----:B-1----:R-:W2:Y:S01]  /*aa80*/  LD.E R3, desc[UR4][R168.64+0xdc] ;  /* 0x0000dc04a8037980 */ /* 0x002ea2000c101900 */
[----:B------:R-:W-:Y:S02]  /*aa90*/  FMNMX3.FTZ R0, R150, R6, R7, !PT ;  /* 0x0000000696007276 */ /* 0x000fe40007810007 */
        /* <DEDUP_REMOVED lines=63> */
[----:B------:R-:W-:Y:S01]  /*ae90*/  SHF.R.U32.HI R184, RZ, 0x1, R232 ;  /* 0x00000001ffb87819 */ /* 0x000fe200000116e8 */
[----:B------:R-:W1:Y:S01]  /*aea0*/  SHFL.BFLY PT, R2, R0, 0x2, 0x1f ;  /* 0x0c401f0000027f89 */ /* 0x000e6200000e0000 */
[----:B------:R-:W-:Y:S02]  /*aeb0*/  SHF.L.U32 R170, R232, 0x6, RZ ;  /* 0x00000006e8aa7819 */ /* 0x000fe400000006ff */
[----:B------:R-:W-:Y:S05]  /*aec0*/  IADD3 R244, PT, PT, R244, -0x1, RZ ;  /* 0xfffffffff4f47810 */ /* 0x000fea0007ffe0ff */
[----:B------:R-:W3:Y:S01]  /*aed0*/  SHFL.BFLY PT, R172, R148, 0x2, 0x1f ;  /* 0x0c401f0094ac7f89 */ /* 0x000ee200000e0000 */
[----:B------:R-:W-:Y:S02]  /*aee0*/  IADD3 R238, PT, PT, R238, -0x100, RZ ;  /* 0xffffff00eeee7810 */ /* 0x000fe40007ffe0ff */
[----:B-1----:R-:W-:Y:S02]  /*aef0*/  FMNMX.FTZ R0, R0, R2, !PT ;  /* 0x0000000200007209 */ /* 0x002fe40007810000 */
[----:B---3--:R-:W-:Y:S03]  /*af00*/  FMNMX.FTZ R172, R148, R172, !PT ;  /* 0x000000ac94ac7209 */ /* 0x008fe60007810000 */
[----:B------:R-:W1:Y:S01]  /*af10*/  SHFL.BFLY PT, R2, R0, 0x1, 0x1f ;  /* 0x0c201f0000027f89 */ /* 0x000e6200000e0000 */
[----:B------:R-:W-:Y:S07]  /*af20*/  LOP3.LUT R148, R184, 0x8, RZ, 0xc0, !PT ;  /* 0x00000008b8947812 */ /* 0x000fee00078ec0ff */
[----:B------:R-:W3:Y:S01]  /*af30*/  SHFL.BFLY PT, R173, R172, 0x1, 0x1f ;  /* 0x0c201f00acad7f89 */ /* 0x000ee200000e0000 */
[--C-:B------:R-:W-:Y:S02]  /*af40*/  LOP3.LUT R149, R148, 0x1c0, R170.reuse, 0xf8, !PT ;  /* 0x000001c094957812 */ /* 0x100fe400078ef8aa */
[----:B-1----:R-:W-:Y:S02]  /*af50*/  FMNMX.FTZ R148, R0, R2, !PT ;  /* 0x0000000200947209 */ /* 0x002fe40007810000 */
[----:B------:R-:W-:Y:S02]  /*af60*/  LOP3.LUT R0, R149, R229, RZ, 0x3c, !PT ;  /* 0x000000e595007212 */ /* 0x000fe400078e3cff */
[----:B---3--:R-:W-:Y:S02]  /*af70*/  FMNMX.FTZ R149, R172, R173, !PT ;  /* 0x000000adac957209 */ /* 0x008fe40007810000 */
[----:B------:R-:W-:Y:S01]  /*af80*/  LOP3.LUT R170, R0, 0x200, R170, 0xf8, !PT ;  /* 0x0000020000aa7812 */ /* 0x000fe200078ef8aa */
[----:B------:R-:W-:Y:S01]  /*af90*/  FADD.FTZ R0, -R148, R150 ;  /* 0x0000009694007221 */ /* 0x000fe20000010100 */
[C---:B------:R-:W-:Y:S01]  /*afa0*/  FSETP.NEU.FTZ.AND P3, PT, R149.reuse, -INF , PT ;  /* 0xff8000009500780b */ /* 0x040fe20003f7d000 */
[----:B------:R-:W-:Y:S01]  /*afb0*/  FADD.FTZ R2, -R149, R151 ;  /* 0x0000009795027221 */ /* 0x000fe20000010100 */
[----:B------:R-:W-:Y:S02]  /*afc0*/  LEA R150, R170, R230, 0x1 ;  /* 0x000000e6aa967211 */ /* 0x000fe400078e08ff */
[----:B------:R-:W-:Y:S02]  /*afd0*/  FSETP.NEU.FTZ.AND P0, PT, R148, -INF , PT ;  /* 0xff8000009400780b */ /* 0x000fe40003f1d000 */
[----:B------:R-:W-:Y:S01]  /*afe0*/  IADD3 R170, PT, PT, R228, R150, RZ ;  /* 0x00000096e4aa7210 */ /* 0x000fe20007ffe0ff */
[----:B------:R-:W1:Y:S01]  /*aff0*/  LDSM.16.MT88.4 R172, [R150+0xa000] ;  /* 0x00a0000096ac783b */ /* 0x000e620000004200 */
[----:B------:R-:W-:Y:S07]  /*b000*/  IADD3 R151, PT, PT, R150, 0xa040, RZ ;  /* 0x0000a04096977810 */ /* 0x000fee0007ffe0ff */
[----:B------:R-:W3:Y:S01]  /*b010*/  LDSM.16.MT88.4 R176, [R170+0xa000] ;  /* 0x00a00000aab0783b */ /* 0x000ee20000004200 */
[C---:B--2---:R-:W-:Y:S01]  /*b020*/  FMUL.FTZ R186, R3.reuse, R149 ;  /* 0x0000009503ba7220 */ /* 0x044fe20000410000 */
[C---:B------:R-:W-:Y:S01]  /*b030*/  FMUL.FTZ R188, R3.reuse, R148 ;  /* 0x0000009403bc7220 */ /* 0x040fe20000410000 */
[C---:B------:R-:W-:Y:S01]  /*b040*/  FMUL.FTZ R0, R3.reuse, R0 ;  /* 0x0000000003007220 */ /* 0x040fe20000410000 */
[----:B------:R-:W-:Y:S02]  /*b050*/  FMUL.FTZ R2, R3, R2 ;  /* 0x0000000203027220 */ /* 0x000fe40000410000 */
[----:B------:R-:W-:Y:S02]  /*b060*/  FSEL R186, R186, RZ, P3 ;  /* 0x000000ffbaba7208 */ /* 0x000fe40001800000 */
[----:B------:R-:W-:Y:S01]  /*b070*/  FSEL R188, R188, RZ, P0 ;  /* 0x000000ffbcbc7208 */ /* 0x000fe20000000000 */
[----:B------:R-:W2:Y:S01]  /*b080*/  MUFU.EX2 R0, R0 ;  /* 0x0000000000007308 */ /* 0x000ea20000000800 */
[----:B------:R-:W-:Y:S01]  /*b090*/  ISETP.NE.AND P0, PT, R244, -0x1, PT ;  /* 0xfffffffff400780c */ /* 0x000fe20003f05270 */
[-CC-:B------:R-:W-:Y:S01]  /*b0a0*/  FFMA.FTZ R8, R8, R3.reuse, -R186.reuse ;  /* 0x0000000308087223 */ /* 0x180fe200000108ba */
[-CC-:B------:R-:W-:Y:S01]  /*b0b0*/  FFMA.FTZ R4, R4, R3.reuse, -R186.reuse ;  /* 0x0000000304047223 */ /* 0x180fe200000108ba */
[-C--:B------:R-:W-:Y:S01]  /*b0c0*/  FFMA.FTZ R5, R5, R3.reuse, -R186 ;  /* 0x0000000305057223 */ /* 0x080fe200000108ba */
[-CC-:B------:R-:W-:Y:S05]  /*b0d0*/  FFMA.FTZ R6, R6, R3.reuse, -R188.reuse ;  /* 0x0000000306067223 */ /* 0x180fea00000108bc */
[----:B------:R4:W-:Y:S01]  /*b0e0*/  MUFU.EX2 R201, R8 ;  /* 0x0000000800c97308 */ /* 0x0009e20000000800 */
[-C--:B------:R-:W-:Y:S01]  /*b0f0*/  FFMA.FTZ R7, R7, R3.reuse, -R188 ;  /* 0x0000000307077223 */ /* 0x080fe200000108bc */
[-C--:B------:R-:W-:Y:S01]  /*b100*/  FFMA.FTZ R9, R9, R3.reuse, -R186 ;  /* 0x0000000309097223 */ /* 0x080fe200000108ba */
[-CC-:B------:R-:W-:Y:S01]  /*b110*/  FFMA.FTZ R10, R10, R3.reuse, -R188.reuse ;  /* 0x000000030a0a7223 */ /* 0x180fe200000108bc */
[-C--:B------:R-:W-:Y:S06]  /*b120*/  FFMA.FTZ R11, R11, R3.reuse, -R188 ;  /* 0x000000030b0b7223 */ /* 0x080fec00000108bc */
[----:B------:R-:W5:Y:S01]  /*b130*/  MUFU.EX2 R2, R2 ;  /* 0x0000000200027308 */ /* 0x000f620000000800 */
[-CC-:B------:R-:W-:Y:S01]  /*b140*/  FFMA.FTZ R16, R16, R3.reuse, -R186.reuse ;  /* 0x0000000310107223 */ /* 0x180fe200000108ba */
[--C-:B------:R-:W-:Y:S01]  /*b150*/  FFMA.FTZ R24, R24, R3, -R186.reuse ;  /* 0x0000000318187223 */ /* 0x100fe200000108ba */
[C---:B--2---:R-:W-:Y:S07]  /*b160*/  FMUL.FTZ R134, R0.reuse, R134 ;  /* 0x0000008600867220 */ /* 0x044fee0000410000 */
[----:B------:R2:W-:Y:S01]  /*b170*/  MUFU.EX2 R198, R4 ;  /* 0x0000000400c67308 */ /* 0x0005e20000000800 */
[C---:B------:R-:W-:Y:S01]  /*b180*/  FMUL.FTZ R135, R0.reuse, R135 ;  /* 0x0000008700877220 */ /* 0x040fe20000410000 */
[C---:B------:R-:W-:Y:S01]  /*b190*/  FMUL.FTZ R138, R0.reuse, R138 ;  /* 0x0000008a008a7220 */ /* 0x040fe20000410000 */
[----:B------:R-:W-:Y:S07]  /*b1a0*/  FMUL.FTZ R139, R0, R139 ;  /* 0x0000008b008b7220 */ /* 0x000fee0000410000 */
[----:B------:R1:W3:Y:S01]  /*b1b0*/  MUFU.EX2 R200, R5 ;  /* 0x0000000500c87308 */ /* 0x0002e20000000800 */
[----:B----4-:R-:W-:Y:S01]  /*b1c0*/  IADD3 R8, PT, PT, R150, 0xa000, RZ ;  /* 0x0000a00096087810 */ /* 0x010fe20007ffe0ff */
[-C--:B------:R-:W-:Y:S01]  /*b1d0*/  FFMA.FTZ R25, R25, R3.reuse, -R186 ;  /* 0x0000000319197223 */ /* 0x080fe200000108ba */
[--C-:B------:R-:W-:Y:S07]  /*b1e0*/  FFMA.FTZ R26, R26, R3, -R188.reuse ;  /* 0x000000031a1a7223 */ /* 0x100fee00000108bc */
[----:B------:R4:W-:Y:S01]  /*b1f0*/  MUFU.EX2 R196, R6 ;  /* 0x0000000600c47308 */ /* 0x0009e20000000800 */
[----:B------:R-:W-:Y:S01]  /*b200*/  @P2 IADD3 R151, PT, PT, R8, -0x40, RZ ;  /* 0xffffffc008972810 */ /* 0x000fe20007ffe0ff */
[C---:B-----5:R-:W-:Y:S01]  /*b210*/  FMUL.FTZ R8, R2.reuse, R156 ;  /* 0x0000009c02087220 */ /* 0x060fe20000410000 */
[----:B------:R-:W-:Y:S07]  /*b220*/  FMUL.FTZ R132, R2, R132 ;  /* 0x0000008402847220 */ /* 0x000fee0000410000 */
[----:B------:R5:W5:Y:S01]  /*b230*/  MUFU.EX2 R197, R7 ;  /* 0x0000000700c57308 */ /* 0x000b620000000800 */
[----:B------:R-:W-:Y:S01]  /*b240*/  IADD3 R228, PT, PT, R228, R151, RZ ;  /* 0x00000097e4e47210 */ /* 0x000fe20007ffe0ff */
[----:B------:R-:W5:Y:S01]  /*b250*/  LDSM.16.MT88.4 R180, [R151] ;  /* 0x0000000097b4783b */ /* 0x000f620000004200 */
[C---:B--2---:R-:W-:Y:S07]  /*b260*/  FMUL.FTZ R4, R2.reuse, R152 ;  /* 0x0000009802047220 */ /* 0x044fee0000410000 */
[----:B------:R-:W2:Y:S01]  /*b270*/  MUFU.EX2 R203, R9 ;  /* 0x0000000900cb7308 */ /* 0x000ea20000000800 */
[C---:B------:R-:W-:Y:S01]  /*b280*/  FMUL.FTZ R133, R2.reuse, R133 ;  /* 0x0000008502857220 */ /* 0x040fe20000410000 */
[----:B-1----:R-:W-:Y:S01]  /*b290*/  FMUL.FTZ R5, R2, R153 ;  /* 0x0000009902057220 */ /* 0x002fe20000410000 */
[----:B---3--:R-:W-:Y:S07]  /*b2a0*/  F2FP.BF16.F32.PACK_AB R152, R200, R198 ;  /* 0x000000c6c898723e */ /* 0x008fee00000010ff */
[----:B------:R1:W-:Y:S01]  /*b2b0*/  MUFU.EX2 R199, R10 ;  /* 0x0000000a00c77308 */ /* 0x0003e20000000800 */
[----:B------:R-:W-:Y:S01]  /*b2c0*/  FMUL.FTZ R136, R2, R136 ;  /* 0x0000008802887220 */ /* 0x000fe20000410000 */
[----:B----4-:R-:W-:Y:S01]  /*b2d0*/  FMUL.FTZ R6, R0, R154 ;  /* 0x0000009a00067220 */ /* 0x010fe20000410000 */
[----:B------:R-:W-:Y:S07]  /*b2e0*/  FMUL.FTZ R137, R2, R137 ;  /* 0x0000008902897220 */ /* 0x000fee0000410000 */
[----:B------:R-:W3:Y:S01]  /*b2f0*/  MUFU.EX2 R202, R11 ;  /* 0x0000000b00ca7308 */ /* 0x000ee20000000800 */
[----:B------:R-:W-:Y:S01]  /*b300*/  FFMA.FTZ R27, R27, R3, -R188 ;  /* 0x000000031b1b7223 */ /* 0x000fe200000108bc */
[----:B-----5:R-:W-:Y:S01]  /*b310*/  FMUL.FTZ R7, R0, R155 ;  /* 0x0000009b00077220 */ /* 0x020fe20000410000 */
[----:B------:R-:W-:Y:S07]  /*b320*/  F2FP.BF16.F32.PACK_AB R153, R197, R196 ;  /* 0x000000c4c599723e */ /* 0x000fee00000010ff */
[----:B------:R4:W-:Y:S01]  /*b330*/  MUFU.EX2 R194, R16 ;  /* 0x0000001000c27308 */ /* 0x0009e20000000800 */
[--C-:B------:R-:W-:Y:S01]  /*b340*/  FFMA.FTZ R28, R28, R3, -R186.reuse ;  /* 0x000000031c1c7223 */ /* 0x100fe200000108ba */
[----:B--2---:R-:W-:Y:S01]  /*b350*/  F2FP.BF16.F32.PACK_AB R154, R203, R201 ;  /* 0x000000c9cb9a723e */ /* 0x004fe200000010ff */
[----:B------:R-:W-:Y:S01]  /*b360*/  FMUL.FTZ R9, R2, R157 ;  /* 0x0000009d02097220 */ /* 0x000fe20000410000 */
[-C--:B------:R-:W-:Y:S01]  /*b370*/  FFMA.FTZ R29, R29, R3.reuse, -R186 ;  /* 0x000000031d1d7223 */ /* 0x080fe200000108ba */
[-CC-:B------:R-:W-:Y:S01]  /*b380*/  FFMA.FTZ R30, R30, R3.reuse, -R188.reuse ;  /* 0x000000031e1e7223 */ /* 0x180fe200000108bc */
[----:B-1----:R-:W-:Y:S01]  /*b390*/  FMUL.FTZ R10, R0, R158 ;  /* 0x0000009e000a7220 */ /* 0x002fe20000410000 */
[-C--:B------:R-:W-:Y:S01]  /*b3a0*/  FFMA.FTZ R31, R31, R3.reuse, -R188 ;  /* 0x000000031f1f7223 */ /* 0x080fe200000108bc */
[-CC-:B------:R-:W-:Y:S01]  /*b3b0*/  FFMA.FTZ R32, R32, R3.reuse, -R186.reuse ;  /* 0x0000000320207223 */ /* 0x180fe200000108ba */
[----:B------:R-:W-:Y:S01]  /*b3c0*/  FFMA.FTZ R33, R33, R3, -R186 ;  /* 0x0000000321217223 */ /* 0x000fe200000108ba */
[----:B---3--:R-:W-:Y:S01]  /*b3d0*/  F2FP.BF16.F32.PACK_AB R155, R202, R199 ;  /* 0x000000c7ca9b723e */ /* 0x008fe200000010ff */
[----:B------:R-:W-:Y:S01]  /*b3e0*/  FMUL.FTZ R11, R0, R159 ;  /* 0x0000009f000b7220 */ /* 0x000fe20000410000 */
[-CC-:B------:R-:W-:Y:S01]  /*b3f0*/  FFMA.FTZ R34, R34, R3.reuse, -R188.reuse ;  /* 0x0000000322227223 */ /* 0x180fe200000108bc */
[----:B------:R-:W1:Y:S01]  /*b400*/  LDSM.16.MT88.4 R156, [R228] ;  /* 0x00000000e49c783b */ /* 0x000e620000004200 */
[-C--:B------:R-:W-:Y:S01]  /*b410*/  FFMA.FTZ R35, R35, R3.reuse, -R188 ;  /* 0x0000000323237223 */ /* 0x080fe200000108bc */
[-CC-:B------:R-:W-:Y:S01]  /*b420*/  FFMA.FTZ R36, R36, R3.reuse, -R186.reuse ;  /* 0x0000000324247223 */ /* 0x180fe200000108ba */
[-C--:B------:R-:W-:Y:S01]  /*b430*/  FFMA.FTZ R37, R37, R3.reuse, -R186 ;  /* 0x0000000325257223 */ /* 0x080fe200000108ba */
[C---:B------:R-:W-:Y:S05]  /*b440*/  HMMA.16816.F32.BF16 R4, R152.reuse, R172, R4 ;  /* 0x000000ac9804723c */ /* 0x040fea0000041804 */
[-CC-:B------:R-:W-:Y:S01]  /*b450*/  FFMA.FTZ R38, R38, R3.reuse, -R188.reuse ;  /* 0x0000000326267223 */ /* 0x180fe200000108bc */
[-C--:B------:R-:W-:Y:S01]  /*b460*/  FFMA.FTZ R39, R39, R3.reuse, -R188 ;  /* 0x0000000327277223 */ /* 0x080fe200000108bc */
[-CC-:B------:R-:W-:Y:S01]  /*b470*/  FFMA.FTZ R40, R40, R3.reuse, -R186.reuse ;  /* 0x0000000328287223 */ /* 0x180fe200000108ba */
[C---:B------:R-:W-:Y:S01]  /*b480*/  HMMA.16816.F32.BF16 R8, R152.reuse, R174, R8 ;  /* 0x000000ae9808723c */ /* 0x040fe20000041808 */
[----:B------:R-:W2:Y:S02]  /*b490*/  LDSM.16.MT88.4 R172, [R150+0xa800] ;  /* 0x00a8000096ac783b */ /* 0x000ea40000004200 */
[-C--:B------:R-:W-:Y:S01]  /*b4a0*/  FFMA.FTZ R41, R41, R3.reuse, -R186 ;  /* 0x0000000329297223 */ /* 0x080fe200000108ba */
[-CC-:B------:R-:W-:Y:S01]  /*b4b0*/  FFMA.FTZ R42, R42, R3.reuse, -R188.reuse ;  /* 0x000000032a2a7223 */ /* 0x180fe200000108bc */
[-C--:B------:R-:W-:Y:S01]  /*b4c0*/  FFMA.FTZ R43, R43, R3.reuse, -R188 ;  /* 0x000000032b2b7223 */ /* 0x080fe200000108bc */
[-CC-:B------:R-:W-:Y:S01]  /*b4d0*/  FFMA.FTZ R12, R12, R3.reuse, -R186.reuse ;  /* 0x000000030c0c7223 */ /* 0x180fe200000108ba */
[-C--:B------:R-:W-:Y:S01]  /*b4e0*/  FFMA.FTZ R13, R13, R3.reuse, -R186 ;  /* 0x000000030d0d7223 */ /* 0x080fe200000108ba */
[C---:B------:R-:W-:Y:S02]  /*b4f0*/  HMMA.16816.F32.BF16 R132, R152.reuse, R176, R132 ;  /* 0x000000b09884723c */ /* 0x040fe40000041884 */
[----:B------:R3:W-:Y:S01]  /*b500*/  MUFU.EX2 R193, R12 ;  /* 0x0000000c00c17308 */ /* 0x0007e20000000800 */
[-CC-:B------:R-:W-:Y:S01]  /*b510*/  FFMA.FTZ R14, R14, R3.reuse, -R188.reuse ;  /* 0x000000030e0e7223 */ /* 0x180fe200000108bc */
[-C--:B------:R-:W-:Y:S01]  /*b520*/  FFMA.FTZ R15, R15, R3.reuse, -R188 ;  /* 0x000000030f0f7223 */ /* 0x080fe200000108bc */
[-C--:B------:R-:W-:Y:S07]  /*b530*/  FFMA.FTZ R17, R17, R3.reuse, -R186 ;  /* 0x0000000311117223 */ /* 0x080fee00000108ba */
[----:B------:R5:W2:Y:S01]  /*b540*/  MUFU.EX2 R195, R13 ;  /* 0x0000000d00c37308 */ /* 0x000aa20000000800 */
[--C-:B------:R-:W-:Y:S01]  /*b550*/  FFMA.FTZ R18, R18, R3, -R188.reuse ;  /* 0x0000000312127223 */ /* 0x100fe200000108bc */
[C---:B------:R-:W-:Y:S01]  /*b560*/  HMMA.16816.F32.BF16 R136, R152.reuse, R178, R136 ;  /* 0x000000b29888723c */ /* 0x040fe20000041888 */
[----:B------:R-:W2:Y:S07]  /*b570*/  LDSM.16.MT88.4 R176, [R170+0xa800] ;  /* 0x00a80000aab0783b */ /* 0x000eae0000004200 */
[----:B------:R1:W-:Y:S01]  /*b580*/  MUFU.EX2 R189, R14 ;  /* 0x0000000e00bd7308 */ /* 0x0003e20000000800 */
[C---:B------:R-:W-:Y:S01]  /*b590*/  FMUL.FTZ R142, R0.reuse, R142 ;  /* 0x0000008e008e7220 */ /* 0x040fe20000410000 */
[----:B------:R-:W-:Y:S01]  /*b5a0*/  FMUL.FTZ R143, R0, R143 ;  /* 0x0000008f008f7220 */ /* 0x000fe20000410000 */
[C---:B------:R-:W-:Y:S01]  /*b5b0*/  FMUL.FTZ R140, R2.reuse, R140 ;  /* 0x0000008c028c7220 */ /* 0x040fe20000410000 */
[C---:B------:R-:W-:Y:S06]  /*b5c0*/  FMUL.FTZ R141, R2.reuse, R141 ;  /* 0x0000008d028d7220 */ /* 0x040fec0000410000 */
[----:B------:R1:W2:Y:S01]  /*b5d0*/  MUFU.EX2 R191, R15 ;  /* 0x0000000f00bf7308 */ /* 0x0002a20000000800 */
[----:B----4-:R-:W-:Y:S01]  /*b5e0*/  FFMA.FTZ R16, R19, R3, -R188 ;  /* 0x0000000313107223 */ /* 0x010fe200000108bc */
[----:B---3--:R-:W-:Y:S01]  /*b5f0*/  FMUL.FTZ R12, R2, R160 ;  /* 0x000000a0020c7220 */ /* 0x008fe20000410000 */
[----:B------:R-:W-:Y:S07]  /*b600*/  FMUL.FTZ R19, R0, R167 ;  /* 0x000000a700137220 */ /* 0x000fee0000410000 */
[----:B------:R3:W4:Y:S01]  /*b610*/  MUFU.EX2 R192, R17 ;  /* 0x0000001100c07308 */ /* 0x0007220000000800 */
[----:B-----5:R-:W-:Y:S01]  /*b620*/  FMUL.FTZ R13, R2, R161 ;  /* 0x000000a1020d7220 */ /* 0x020fe20000410000 */
[C---:B------:R-:W-:Y:S08]  /*b630*/  HMMA.16816.F32.BF16 R140, R152.reuse, R180, R140 ;  /* 0x000000b4988c723c */ /* 0x040ff0000004188c */
[----:B------:R5:W-:Y:S01]  /*b640*/  MUFU.EX2 R190, R18 ;  /* 0x0000001200be7308 */ /* 0x000be20000000800 */
[C---:B------:R-:W-:Y:S01]  /*b650*/  FMUL.FTZ R146, R0.reuse, R146 ;  /* 0x0000009200927220 */ /* 0x040fe20000410000 */
[----:B------:R-:W-:Y:S01]  /*b660*/  FMUL.FTZ R147, R0, R147 ;  /* 0x0000009300937220 */ /* 0x000fe20000410000 */
[C---:B------:R-:W-:Y:S01]  /*b670*/  FMUL.FTZ R144, R2.reuse, R144 ;  /* 0x0000009002907220 */ /* 0x040fe20000410000 */
[----:B------:R-:W-:Y:S06]  /*b680*/  FMUL.FTZ R145, R2, R145 ;  /* 0x0000009102917220 */ /* 0x000fec0000410000 */
[----:B------:R2:W4:Y:S01]  /*b690*/  MUFU.EX2 R187, R16 ;  /* 0x0000001000bb7308 */ /* 0x0005220000000800 */
[C---:B-1----:R-:W-:Y:S01]  /*b6a0*/  FMUL.FTZ R14, R0.reuse, R162 ;  /* 0x000000a2000e7220 */ /* 0x042fe20000410000 */
[----:B------:R-:W-:Y:S01]  /*b6b0*/  FMUL.FTZ R15, R0, R163 ;  /* 0x000000a3000f7220 */ /* 0x000fe20000410000 */
[--C-:B------:R-:W-:Y:S01]  /*b6c0*/  FFMA.FTZ R20, R20, R3, -R186.reuse ;  /* 0x0000000314147223 */ /* 0x100fe200000108ba */
[----:B------:R-:W1:Y:S01]  /*b6d0*/  LDSM.16.MT88.4 R160, [R151+0x800] ;  /* 0x0008000097a0783b */ /* 0x000e620000004200 */
[----:B---3--:R-:W-:Y:S01]  /*b6e0*/  FMUL.FTZ R17, R2, R165 ;  /* 0x000000a502117220 */ /* 0x008fe20000410000 */
[C---:B------:R-:W-:Y:S04]  /*b6f0*/  HMMA.16816.F32.BF16 R144, R152.reuse, R182, R144 ;  /* 0x000000b69890723c */ /* 0x040fe80000041890 */
[----:B------:R-:W-:Y:S01]  /*b700*/  MUFU.EX2 R182, R24 ;  /* 0x0000001800b67308 */ /* 0x000fe20000000800 */
[----:B-----5:R-:W-:Y:S01]  /*b710*/  FMUL.FTZ R18, R0, R166 ;  /* 0x000000a600127220 */ /* 0x020fe20000410000 */
[-C--:B------:R-:W-:Y:S08]  /*b720*/  FFMA.FTZ R21, R21, R3.reuse, -R186 ;  /* 0x0000000315157223 */ /* 0x080ff000000108ba */
[----:B------:R-:W-:Y:S01]  /*b730*/  MUFU.EX2 R181, R25 ;  /* 0x0000001900b57308 */ /* 0x000fe20000000800 */
[-CC-:B------:R-:W-:Y:S01]  /*b740*/  FFMA.FTZ R22, R22, R3.reuse, -R188.reuse ;  /* 0x0000000316167223 */ /* 0x180fe200000108bc */
[-C--:B------:R-:W-:Y:S01]  /*b750*/  FFMA.FTZ R23, R23, R3.reuse, -R188 ;  /* 0x0000000317177223 */ /* 0x080fe200000108bc */
[C---:B------:R-:W-:Y:S07]  /*b760*/  HMMA.16816.F32.BF16 R12, R152.reuse, R156, R12 ;  /* 0x0000009c980c723c */ /* 0x040fee000004180c */
[----:B------:R-:W-:Y:S01]  /*b770*/  MUFU.EX2 R185, R20 ;  /* 0x0000001400b97308 */ /* 0x000fe20000000800 */
[----:B--2---:R-:W-:Y:S01]  /*b780*/  FMUL.FTZ R16, R2, R164 ;  /* 0x000000a402107220 */ /* 0x004fe20000410000 */
[-CC-:B------:R-:W-:Y:S01]  /*b790*/  FFMA.FTZ R116, R116, R3.reuse, -R186.reuse ;  /* 0x0000000374747223 */ /* 0x180fe200000108ba */
[----:B------:R-:W-:Y:S07]  /*b7a0*/  LDSM.16.MT88.4 R164, [R150+0xb000] ;  /* 0x00b0000096a4783b */ /* 0x000fee0000004200 */
[----:B------:R-:W2:Y:S01]  /*b7b0*/  MUFU.EX2 R183, R21 ;  /* 0x0000001500b77308 */ /* 0x000ea20000000800 */
[-C--:B------:R-:W-:Y:S01]  /*b7c0*/  FFMA.FTZ R117, R117, R3.reuse, -R186 ;  /* 0x0000000375757223 */ /* 0x080fe200000108ba */
[-CC-:B------:R-:W-:Y:S01]  /*b7d0*/  FFMA.FTZ R118, R118, R3.reuse, -R188.reuse ;  /* 0x0000000376767223 */ /* 0x180fe200000108bc */
[----:B------:R-:W-:Y:S01]  /*b7e0*/  FFMA.FTZ R119, R119, R3, -R188 ;  /* 0x0000000377777223 */ /* 0x000fe200000108bc */
[----:B------:R-:W-:Y:S06]  /*b7f0*/  HMMA.16816.F32.BF16 R16, R152, R158, R16 ;  /* 0x0000009e9810723c */ /* 0x000fec0000041810 */
[----:B------:R-:W-:Y:S01]  /*b800*/  MUFU.EX2 R116, R116 ;  /* 0x0000007400747308 */ /* 0x000fe20000000800 */
[----:B------:R-:W-:Y:S01]  /*b810*/  F2FP.BF16.F32.PACK_AB R152, R195, R193 ;  /* 0x000000c1c398723e */ /* 0x000fe200000010ff */
[----:B------:R-:W3:Y:S01]  /*b820*/  LDSM.16.MT88.4 R156, [R228+0x800] ;  /* 0x00080000e49c783b */ /* 0x000ee20000004200 */
[----:B------:R-:W-:Y:S07]  /*b830*/  F2FP.BF16.F32.PACK_AB R153, R191, R189 ;  /* 0x000000bdbf99723e */ /* 0x000fee00000010ff */
[----:B------:R-:W-:Y:S01]  /*b840*/  MUFU.EX2 R117, R117 ;  /* 0x0000007500757308 */ /* 0x000fe20000000800 */
[----:B----4-:R-:W-:Y:S01]  /*b850*/  F2FP.BF16.F32.PACK_AB R154, R192, R194 ;  /* 0x000000c2c09a723e */ /* 0x010fe200000010ff */
[--C-:B------:R-:W-:Y:S01]  /*b860*/  FFMA.FTZ R120, R120, R3, -R186.reuse ;  /* 0x0000000378787223 */ /* 0x100fe200000108ba */
[----:B------:R-:W-:Y:S07]  /*b870*/  F2FP.BF16.F32.PACK_AB R155, R187, R190 ;  /* 0x000000bebb9b723e */ /* 0x000fee00000010ff */
[----:B------:R-:W-:Y:S01]  /*b880*/  MUFU.EX2 R118, R118 ;  /* 0x0000007600767308 */ /* 0x000fe20000000800 */
[----:B--2---:R-:W-:Y:S01]  /*b890*/  F2FP.BF16.F32.PACK_AB R20, R183, R185 ;  /* 0x000000b9b714723e */ /* 0x004fe200000010ff */
[-C--:B------:R-:W-:Y:S01]  /*b8a0*/  FFMA.FTZ R121, R121, R3.reuse, -R186 ;  /* 0x0000000379797223 */ /* 0x080fe200000108ba */
[-CC-:B------:R-:W-:Y:S07]  /*b8b0*/  FFMA.FTZ R122, R122, R3.reuse, -R188.reuse ;  /* 0x000000037a7a7223 */ /* 0x180fee00000108bc */
[----:B------:R-:W-:Y:S01]  /*b8c0*/  MUFU.EX2 R119, R119 ;  /* 0x0000007700777308 */ /* 0x000fe20000000800 */
[-C--:B------:R-:W-:Y:S01]  /*b8d0*/  FFMA.FTZ R123, R123, R3.reuse, -R188 ;  /* 0x000000037b7b7223 */ /* 0x080fe200000108bc */
[C---:B------:R-:W-:Y:S08]  /*b8e0*/  HMMA.16816.F32.BF16 R4, R152.reuse, R172, R4 ;  /* 0x000000ac9804723c */ /* 0x040ff00000041804 */
[----:B------:R-:W-:Y:S01]  /*b8f0*/  MUFU.EX2 R120, R120 ;  /* 0x0000007800787308 */ /* 0x000fe20000000800 */
[-CC-:B------:R-:W-:Y:S01]  /*b900*/  FFMA.FTZ R44, R44, R3.reuse, -R186.reuse ;  /* 0x000000032c2c7223 */ /* 0x180fe200000108ba */
[-C--:B------:R-:W-:Y:S01]  /*b910*/  FFMA.FTZ R45, R45, R3.reuse, -R186 ;  /* 0x000000032d2d7223 */ /* 0x080fe200000108ba */
[-CC-:B------:R-:W-:Y:S07]  /*b920*/  FFMA.FTZ R46, R46, R3.reuse, -R188.reuse ;  /* 0x000000032e2e7223 */ /* 0x180fee00000108bc */
[----:B------:R-:W-:Y:S01]  /*b930*/  MUFU.EX2 R121, R121 ;  /* 0x0000007900797308 */ /* 0x000fe20000000800 */
[-C--:B------:R-:W-:Y:S01]  /*b940*/  FFMA.FTZ R47, R47, R3.reuse, -R188 ;  /* 0x000000032f2f7223 */ /* 0x080fe200000108bc */
[C---:B------:R-:W-:Y:S01]  /*b950*/  HMMA.16816.F32.BF16 R8, R152.reuse, R174, R8 ;  /* 0x000000ae9808723c */ /* 0x040fe20000041808 */
[----:B------:R-:W2:Y:S07]  /*b960*/  LDSM.16.MT88.4 R172, [R170+0xb000] ;  /* 0x00b00000aaac783b */ /* 0x000eae0000004200 */
[----:B------:R-:W-:Y:S01]  /*b970*/  MUFU.EX2 R122, R122 ;  /* 0x0000007a007a7308 */ /* 0x000fe20000000800 */
[-CC-:B------:R-:W-:Y:S01]  /*b980*/  FFMA.FTZ R48, R48, R3.reuse, -R186.reuse ;  /* 0x0000000330307223 */ /* 0x180fe200000108ba */
        /* <DEDUP_REMOVED lines=9> */
[----:B------:R4:W-:Y:S01]  /*ba20*/  MUFU.EX2 R177, R22 ;  /* 0x0000001600b17308 */ /* 0x0009e20000000800 */
        /* <DEDUP_REMOVED lines=8> */
[C---:B-1----:R-:W-:Y:S08]  /*bab0*/  HMMA.16816.F32.BF16 R140, R152.reuse, R160, R140 ;  /* 0x000000a0988c723c */ /* 0x042ff0000004188c */
[----:B------:R-:W1:Y:S01]  /*bac0*/  MUFU.EX2 R180, R23 ;  /* 0x0000001700b47308 */ /* 0x000e620000000800 */
[-CC-:B------:R-:W-:Y:S01]  /*bad0*/  FFMA.FTZ R60, R60, R3.reuse, -R186.reuse ;  /* 0x000000033c3c7223 */ /* 0x180fe200000108ba */
[----:B----4-:R-:W-:Y:S01]  /*bae0*/  F2FP.BF16.F32.PACK_AB R22, R181, R182 ;  /* 0x000000b6b516723e */ /* 0x010fe200000010ff */
[-C--:B------:R-:W-:Y:S07]  /*baf0*/  FFMA.FTZ R61, R61, R3.reuse, -R186 ;  /* 0x000000033d3d7223 */ /* 0x080fee00000108ba */
[----:B------:R-:W-:Y:S01]  /*bb00*/  MUFU.EX2 R44, R44 ;  /* 0x0000002c002c7308 */ /* 0x000fe20000000800 */
[-CC-:B------:R-:W-:Y:S01]  /*bb10*/  FFMA.FTZ R62, R62, R3.reuse, -R188.reuse ;  /* 0x000000033e3e7223 */ /* 0x180fe200000108bc */
[C---:B------:R-:W-:Y:S01]  /*bb20*/  HMMA.16816.F32.BF16 R144, R152.reuse, R162, R144 ;  /* 0x000000a29890723c */ /* 0x040fe20000041890 */
[----:B------:R-:W-:Y:S07]  /*bb30*/  LDSM.16.MT88.4 R160, [R170+0xb800] ;  /* 0x00b80000aaa0783b */ /* 0x000fee0000004200 */
[----:B------:R-:W-:Y:S01]  /*bb40*/  MUFU.EX2 R45, R45 ;  /* 0x0000002d002d7308 */ /* 0x000fe20000000800 */
[-C--:B------:R-:W-:Y:S01]  /*bb50*/  FFMA.FTZ R63, R63, R3.reuse, -R188 ;  /* 0x000000033f3f7223 */ /* 0x080fe200000108bc */
[-CC-:B------:R-:W-:Y:S01]  /*bb60*/  FFMA.FTZ R64, R64, R3.reuse, -R186.reuse ;  /* 0x0000000340407223 */ /* 0x180fe200000108ba */
[-C--:B------:R-:W-:Y:S07]  /*bb70*/  FFMA.FTZ R65, R65, R3.reuse, -R186 ;  /* 0x0000000341417223 */ /* 0x080fee00000108ba */
[----:B------:R-:W-:Y:S01]  /*bb80*/  MUFU.EX2 R46, R46 ;  /* 0x0000002e002e7308 */ /* 0x000fe20000000800 */
[--C-:B------:R-:W-:Y:S01]  /*bb90*/  FFMA.FTZ R66, R66, R3, -R188.reuse ;  /* 0x0000000342427223 */ /* 0x100fe200000108bc */
[C---:B---3--:R-:W-:Y:S01]  /*bba0*/  HMMA.16816.F32.BF16 R12, R152.reuse, R156, R12 ;  /* 0x0000009c980c723c */ /* 0x048fe2000004180c */
[----:B-----5:R-:W3:Y:S07]  /*bbb0*/  LDSM.16.MT88.4 R24, [R151+0x1000] ;  /* 0x001000009718783b */ /* 0x020eee0000004200 */
[----:B------:R-:W-:Y:S01]  /*bbc0*/  MUFU.EX2 R47, R47 ;  /* 0x0000002f002f7308 */ /* 0x000fe20000000800 */
[----:B-1----:R-:W-:Y:S01]  /*bbd0*/  F2FP.BF16.F32.PACK_AB R21, R180, R177 ;  /* 0x000000b1b415723e */ /* 0x002fe200000010ff */
[----:B------:R-:W-:Y:S01]  /*bbe0*/  FFMA.FTZ R67, R67, R3, -R188 ;  /* 0x0000000343437223 */ /* 0x000fe200000108bc */
[----:B------:R-:W-:Y:S07]  /*bbf0*/  F2FP.BF16.F32.PACK_AB R23, R178, R179 ;  /* 0x000000b3b217723e */ /* 0x000fee00000010ff */
[----:B------:R-:W-:Y:S01]  /*bc00*/  MUFU.EX2 R48, R48 ;  /* 0x0000003000307308 */ /* 0x000fe20000000800 */
[-CC-:B------:R-:W-:Y:S01]  /*bc10*/  FFMA.FTZ R68, R68, R3.reuse, -R186.reuse ;  /* 0x0000000344447223 */ /* 0x180fe200000108ba */
[----:B------:R-:W-:Y:S01]  /*bc20*/  HMMA.16816.F32.BF16 R16, R152, R158, R16 ;  /* 0x0000009e9810723c */ /* 0x000fe20000041810 */
[----:B------:R-:W1:Y:S07]  /*bc30*/  LDSM.16.MT88.4 R152, [R228+0x1000] ;  /* 0x00100000e498783b */ /* 0x000e6e0000004200 */
[----:B------:R-:W-:Y:S01]  /*bc40*/  MUFU.EX2 R49, R49 ;  /* 0x0000003100317308 */ /* 0x000fe20000000800 */
[-C--:B------:R-:W-:Y:S01]  /*bc50*/  FFMA.FTZ R69, R69, R3.reuse, -R186 ;  /* 0x0000000345457223 */ /* 0x080fe200000108ba */
[-CC-:B------:R-:W-:Y:S01]  /*bc60*/  FFMA.FTZ R70, R70, R3.reuse, -R188.reuse ;  /* 0x0000000346467223 */ /* 0x180fe200000108bc */
[-C--:B------:R-:W-:Y:S07]  /*bc70*/  FFMA.FTZ R71, R71, R3.reuse, -R188 ;  /* 0x0000000347477223 */ /* 0x080fee00000108bc */
[----:B------:R-:W-:Y:S01]  /*bc80*/  MUFU.EX2 R50, R50 ;  /* 0x0000003200327308 */ /* 0x000fe20000000800 */
[-CC-:B------:R-:W-:Y:S01]  /*bc90*/  FFMA.FTZ R72, R72, R3.reuse, -R186.reuse ;  /* 0x0000000348487223 */ /* 0x180fe200000108ba */
[C---:B------:R-:W-:Y:S01]  /*bca0*/  HMMA.16816.F32.BF16 R4, R20.reuse, R164, R4 ;  /* 0x000000a41404723c */ /* 0x040fe20000041804 */
[----:B------:R-:W4:Y:S07]  /*bcb0*/  LDSM.16.MT88.4 R156, [R150+0xb800] ;  /* 0x00b80000969c783b */ /* 0x000f2e0000004200 */
[----:B------:R-:W-:Y:S01]  /*bcc0*/  MUFU.EX2 R165, R34 ;  /* 0x0000002200a57308 */ /* 0x000fe20000000800 */
[-C--:B------:R-:W-:Y:S09]  /*bcd0*/  FFMA.FTZ R73, R73, R3.reuse, -R186 ;  /* 0x0000000349497223 */ /* 0x080ff200000108ba */
[----:B------:R-:W-:Y:S01]  /*bce0*/  MUFU.EX2 R164, R35 ;  /* 0x0000002300a47308 */ /* 0x000fe20000000800 */
[-CC-:B------:R-:W-:Y:S01]  /*bcf0*/  FFMA.FTZ R74, R74, R3.reuse, -R188.reuse ;  /* 0x000000034a4a7223 */ /* 0x180fe200000108bc */
[C---:B------:R-:W-:Y:S08]  /*bd00*/  HMMA.16816.F32.BF16 R8, R20.reuse, R166, R8 ;  /* 0x000000a61408723c */ /* 0x040ff00000041808 */
[----:B------:R-:W-:Y:S01]  /*bd10*/  MUFU.EX2 R167, R30 ;  /* 0x0000001e00a77308 */ /* 0x000fe20000000800 */
[-C--:B------:R-:W-:Y:S01]  /*bd20*/  FFMA.FTZ R75, R75, R3.reuse, -R188 ;  /* 0x000000034b4b7223 */ /* 0x080fe200000108bc */
[-CC-:B------:R-:W-:Y:S01]  /*bd30*/  FFMA.FTZ R76, R76, R3.reuse, -R186.reuse ;  /* 0x000000034c4c7223 */ /* 0x180fe200000108ba */
[-C--:B------:R-:W-:Y:S07]  /*bd40*/  FFMA.FTZ R77, R77, R3.reuse, -R186 ;  /* 0x000000034d4d7223 */ /* 0x080fee00000108ba */
[----:B------:R-:W-:Y:S01]  /*bd50*/  MUFU.EX2 R166, R31 ;  /* 0x0000001f00a67308 */ /* 0x000fe20000000800 */
[-CC-:B------:R-:W-:Y:S01]  /*bd60*/  FFMA.FTZ R78, R78, R3.reuse, -R188.reuse ;  /* 0x000000034e4e7223 */ /* 0x180fe200000108bc */
[C---:B--2---:R-:W-:Y:S08]  /*bd70*/  HMMA.16816.F32.BF16 R132, R20.reuse, R172, R132 ;  /* 0x000000ac1484723c */ /* 0x044ff00000041884 */
[----:B------:R2:W5:Y:S01]  /*bd80*/  MUFU.EX2 R173, R28 ;  /* 0x0000001c00ad7308 */ /* 0x0005620000000800 */
[-C--:B------:R-:W-:Y:S01]  /*bd90*/  FFMA.FTZ R79, R79, R3.reuse, -R188 ;  /* 0x000000034f4f7223 */ /* 0x080fe200000108bc */
[-CC-:B------:R-:W-:Y:S01]  /*bda0*/  FFMA.FTZ R80, R80, R3.reuse, -R186.reuse ;  /* 0x0000000350507223 */ /* 0x180fe200000108ba */
[-C--:B------:R-:W-:Y:S07]  /*bdb0*/  FFMA.FTZ R81, R81, R3.reuse, -R186 ;  /* 0x0000000351517223 */ /* 0x080fee00000108ba */
[----:B------:R-:W-:Y:S01]  /*bdc0*/  MUFU.EX2 R172, R32 ;  /* 0x0000002000ac7308 */ /* 0x000fe20000000800 */
[-CC-:B------:R-:W-:Y:S01]  /*bdd0*/  FFMA.FTZ R82, R82, R3.reuse, -R188.reuse ;  /* 0x0000000352527223 */ /* 0x180fe200000108bc */
[C---:B------:R-:W-:Y:S08]  /*bde0*/  HMMA.16816.F32.BF16 R136, R20.reuse, R174, R136 ;  /* 0x000000ae1488723c */ /* 0x040ff00000041888 */
[----:B------:R4:W5:Y:S01]  /*bdf0*/  MUFU.EX2 R174, R33 ;  /* 0x0000002100ae7308 */ /* 0x0009620000000800 */
[-C--:B------:R-:W-:Y:S01]  /*be00*/  FFMA.FTZ R83, R83, R3.reuse, -R188 ;  /* 0x0000000353537223 */ /* 0x080fe200000108bc */
[-CC-:B------:R-:W-:Y:S01]  /*be10*/  FFMA.FTZ R84, R84, R3.reuse, -R186.reuse ;  /* 0x0000000354547223 */ /* 0x180fe200000108ba */
[-C--:B------:R-:W-:Y:S07]  /*be20*/  FFMA.FTZ R85, R85, R3.reuse, -R186 ;  /* 0x0000000355557223 */ /* 0x080fee00000108ba */
[----:B------:R-:W-:Y:S01]  /*be30*/  MUFU.EX2 R51, R51 ;  /* 0x0000003300337308 */ /* 0x000fe20000000800 */
[-CC-:B------:R-:W-:Y:S01]  /*be40*/  FFMA.FTZ R86, R86, R3.reuse, -R188.reuse ;  /* 0x0000000356567223 */ /* 0x180fe200000108bc */
[C---:B---3--:R-:W-:Y:S01]  /*be50*/  HMMA.16816.F32.BF16 R140, R20.reuse, R24, R140 ;  /* 0x00000018148c723c */ /* 0x048fe2000004188c */
[----:B--2---:R-:W2:Y:S07]  /*be60*/  LDSM.16.MT88.4 R28, [R151+0x1800] ;  /* 0x00180000971c783b */ /* 0x004eae0000004200 */
[----:B------:R-:W-:Y:S01]  /*be70*/  MUFU.EX2 R52, R52 ;  /* 0x0000003400347308 */ /* 0x000fe20000000800 */
[-C--:B------:R-:W-:Y:S01]  /*be80*/  FFMA.FTZ R87, R87, R3.reuse, -R188 ;  /* 0x0000000357577223 */ /* 0x080fe200000108bc */
[-CC-:B------:R-:W-:Y:S01]  /*be90*/  FFMA.FTZ R88, R88, R3.reuse, -R186.reuse ;  /* 0x0000000358587223 */ /* 0x180fe200000108ba */
[-C--:B------:R-:W-:Y:S07]  /*bea0*/  FFMA.FTZ R89, R89, R3.reuse, -R186 ;  /* 0x0000000359597223 */ /* 0x080fee00000108ba */
[----:B------:R-:W-:Y:S01]  /*beb0*/  MUFU.EX2 R53, R53 ;  /* 0x0000003500357308 */ /* 0x000fe20000000800 */
[-CC-:B------:R-:W-:Y:S01]  /*bec0*/  FFMA.FTZ R90, R90, R3.reuse, -R188.reuse ;  /* 0x000000035a5a7223 */ /* 0x180fe200000108bc */
[C---:B------:R-:W-:Y:S01]  /*bed0*/  HMMA.16816.F32.BF16 R144, R20.reuse, R26, R144 ;  /* 0x0000001a1490723c */ /* 0x040fe20000041890 */
[----:B------:R-:W3:Y:S07]  /*bee0*/  LDSM.16.MT88.4 R24, [R228+0x1800] ;  /* 0x00180000e418783b */ /* 0x000eee0000004200 */
[----:B------:R-:W-:Y:S01]  /*bef0*/  MUFU.EX2 R54, R54 ;  /* 0x0000003600367308 */ /* 0x000fe20000000800 */
[-C--:B------:R-:W-:Y:S01]  /*bf00*/  FFMA.FTZ R91, R91, R3.reuse, -R188 ;  /* 0x000000035b5b7223 */ /* 0x080fe200000108bc */
[-CC-:B------:R-:W-:Y:S01]  /*bf10*/  FFMA.FTZ R92, R92, R3.reuse, -R186.reuse ;  /* 0x000000035c5c7223 */ /* 0x180fe200000108ba */
[-C--:B------:R-:W-:Y:S07]  /*bf20*/  FFMA.FTZ R93, R93, R3.reuse, -R186 ;  /* 0x000000035d5d7223 */ /* 0x080fee00000108ba */
[----:B------:R-:W-:Y:S01]  /*bf30*/  MUFU.EX2 R55, R55 ;  /* 0x0000003700377308 */ /* 0x000fe20000000800 */
[-CC-:B------:R-:W-:Y:S01]  /*bf40*/  FFMA.FTZ R94, R94, R3.reuse, -R188.reuse ;  /* 0x000000035e5e7223 */ /* 0x180fe200000108bc */
[C---:B-1----:R-:W-:Y:S01]  /*bf50*/  HMMA.16816.F32.BF16 R12, R20.reuse, R152, R12 ;  /* 0x00000098140c723c */ /* 0x042fe2000004180c */
[----:B----4-:R-:W1:Y:S07]  /*bf60*/  LDSM.16.MT88.4 R32, [R150+0xc000] ;  /* 0x00c000009620783b */ /* 0x010e6e0000004200 */
[----:B------:R-:W-:Y:S01]  /*bf70*/  MUFU.EX2 R152, R38 ;  /* 0x0000002600987308 */ /* 0x000fe20000000800 */
[-C--:B------:R-:W-:Y:S01]  /*bf80*/  FFMA.FTZ R95, R95, R3.reuse, -R188 ;  /* 0x000000035f5f7223 */ /* 0x080fe200000108bc */
[-CC-:B------:R-:W-:Y:S01]  /*bf90*/  FFMA.FTZ R96, R96, R3.reuse, -R186.reuse ;  /* 0x0000000360607223 */ /* 0x180fe200000108ba */
[-C--:B------:R-:W-:Y:S07]  /*bfa0*/  FFMA.FTZ R97, R97, R3.reuse, -R186 ;  /* 0x0000000361617223 */ /* 0x080fee00000108ba */
[----:B------:R-:W-:Y:S01]  /*bfb0*/  MUFU.EX2 R153, R39 ;  /* 0x0000002700997308 */ /* 0x000fe20000000800 */
[--C-:B------:R-:W-:Y:S01]  /*bfc0*/  FFMA.FTZ R98, R98, R3, -R188.reuse ;  /* 0x0000000362627223 */ /* 0x100fe200000108bc */
[----:B------:R-:W-:Y:S08]  /*bfd0*/  HMMA.16816.F32.BF16 R16, R20, R154, R16 ;  /* 0x0000009a1410723c */ /* 0x000ff00000041810 */
[----:B------:R-:W-:Y:S01]  /*bfe0*/  MUFU.EX2 R155, R42 ;  /* 0x0000002a009b7308 */ /* 0x000fe20000000800 */
[----:B-----5:R-:W-:Y:S01]  /*bff0*/  F2FP.BF16.F32.PACK_AB R20, R176, R173 ;  /* 0x000000adb014723e */ /* 0x020fe200000010ff */
[----:B------:R-:W-:Y:S01]  /*c000*/  FFMA.FTZ R99, R99, R3, -R188 ;  /* 0x0000000363637223 */ /* 0x000fe200000108bc */
[----:B------:R-:W-:Y:S07]  /*c010*/  F2FP.BF16.F32.PACK_AB R21, R166, R167 ;  /* 0x000000a7a615723e */ /* 0x000fee00000010ff */
[----:B------:R-:W-:Y:S01]  /*c020*/  MUFU.EX2 R154, R43 ;  /* 0x0000002b009a7308 */ /* 0x000fe20000000800 */
[----:B------:R-:W-:Y:S01]  /*c030*/  F2FP.BF16.F32.PACK_AB R22, R174, R172 ;  /* 0x000000acae16723e */ /* 0x000fe200000010ff */
[--C-:B------:R-:W-:Y:S01]  /*c040*/  FFMA.FTZ R100, R100, R3, -R186.reuse ;  /* 0x0000000364647223 */ /* 0x100fe200000108ba */
[----:B------:R-:W-:Y:S07]  /*c050*/  F2FP.BF16.F32.PACK_AB R23, R164, R165 ;  /* 0x000000a5a417723e */ /* 0x000fee00000010ff */
[----:B------:R-:W-:Y:S01]  /*c060*/  MUFU.EX2 R56, R56 ;  /* 0x0000003800387308 */ /* 0x000fe20000000800 */
[-C--:B------:R-:W-:Y:S01]  /*c070*/  FFMA.FTZ R101, R101, R3.reuse, -R186 ;  /* 0x0000000365657223 */ /* 0x080fe200000108ba */
[-CC-:B------:R-:W-:Y:S01]  /*c080*/  FFMA.FTZ R102, R102, R3.reuse, -R188.reuse ;  /* 0x0000000366667223 */ /* 0x180fe200000108bc */
[-C--:B------:R-:W-:Y:S07]  /*c090*/  FFMA.FTZ R103, R103, R3.reuse, -R188 ;  /* 0x0000000367677223 */ /* 0x080fee00000108bc */
        /* <DEDUP_REMOVED lines=14> */
[----:B------:R3:W1:Y:S01]  /*c180*/  MUFU.EX2 R158, R41 ;  /* 0x00000029009e7308 */ /* 0x0006620000000800 */
[-CC-:B------:R-:W-:Y:S01]  /*c190*/  FFMA.FTZ R112, R112, R3.reuse, -R186.reuse ;  /* 0x0000000370707223 */ /* 0x180fe200000108ba */
[C---:B------:R-:W-:Y:S08]  /*c1a0*/  HMMA.16816.F32.BF16 R132, R20.reuse, R160, R132 ;  /* 0x000000a01484723c */ /* 0x040ff00000041884 */
[----:B------:R-:W-:Y:S01]  /*c1b0*/  MUFU.EX2 R58, R58 ;  /* 0x0000003a003a7308 */ /* 0x000fe20000000800 */
[-C--:B------:R-:W-:Y:S01]  /*c1c0*/  FFMA.FTZ R113, R113, R3.reuse, -R186 ;  /* 0x0000000371717223 */ /* 0x080fe200000108ba */
[-CC-:B------:R-:W-:Y:S01]  /*c1d0*/  FFMA.FTZ R114, R114, R3.reuse, -R188.reuse ;  /* 0x0000000372727223 */ /* 0x180fe200000108bc */
[-C--:B------:R-:W-:Y:S07]  /*c1e0*/  FFMA.FTZ R115, R115, R3.reuse, -R188 ;  /* 0x0000000373737223 */ /* 0x080fee00000108bc */
[----:B------:R-:W1:Y:S01]  /*c1f0*/  MUFU.EX2 R59, R59 ;  /* 0x0000003b003b7308 */ /* 0x000e620000000800 */
[-CC-:B------:R-:W-:Y:S01]  /*c200*/  FFMA.FTZ R124, R124, R3.reuse, -R186.reuse ;  /* 0x000000037c7c7223 */ /* 0x180fe200000108ba */
[C---:B------:R-:W-:Y:S01]  /*c210*/  HMMA.16816.F32.BF16 R136, R20.reuse, R162, R136 ;  /* 0x000000a21488723c */ /* 0x040fe20000041888 */
[----:B----4-:R-:W4:Y:S07]  /*c220*/  LDSM.16.MT88.4 R36, [R170+0xc000] ;  /* 0x00c00000aa24783b */ /* 0x010f2e0000004200 */
[----:B------:R-:W-:Y:S01]  /*c230*/  MUFU.EX2 R60, R60 ;  /* 0x0000003c003c7308 */ /* 0x000fe20000000800 */
[-C--:B------:R-:W-:Y:S01]  /*c240*/  FFMA.FTZ R125, R125, R3.reuse, -R186 ;  /* 0x000000037d7d7223 */ /* 0x080fe200000108ba */
[-CC-:B------:R-:W-:Y:S01]  /*c250*/  FFMA.FTZ R126, R126, R3.reuse, -R188.reuse ;  /* 0x000000037e7e7223 */ /* 0x180fe200000108bc */
[-C--:B------:R-:W-:Y:S07]  /*c260*/  FFMA.FTZ R127, R127, R3.reuse, -R188 ;  /* 0x000000037f7f7223 */ /* 0x080fee00000108bc */
[----:B------:R-:W4:Y:S01]  /*c270*/  MUFU.EX2 R61, R61 ;  /* 0x0000003d003d7308 */ /* 0x000f220000000800 */
[-C--:B------:R-:W-:Y:S01]  /*c280*/  FFMA.FTZ R128, R128, R3.reuse, -R186 ;  /* 0x0000000380807223 */ /* 0x080fe200000108ba */
[C---:B--2---:R-:W-:Y:S01]  /*c290*/  HMMA.16816.F32.BF16 R140, R20.reuse, R28, R140 ;  /* 0x0000001c148c723c */ /* 0x044fe2000004188c */
[----:B---3--:R-:W-:Y:S07]  /*c2a0*/  LDSM.16.MT88.4 R40, [R170+0xc800] ;  /* 0x00c80000aa28783b */ /* 0x008fee0000004200 */
[----:B------:R-:W-:Y:S01]  /*c2b0*/  MUFU.EX2 R62, R62 ;  /* 0x0000003e003e7308 */ /* 0x000fe20000000800 */
[-C--:B------:R-:W-:Y:S01]  /*c2c0*/  FFMA.FTZ R130, R130, R3.reuse, -R188 ;  /* 0x0000000382827223 */ /* 0x080fe200000108bc */
[-C--:B------:R-:W-:Y:S01]  /*c2d0*/  FFMA.FTZ R186, R129, R3.reuse, -R186 ;  /* 0x0000000381ba7223 */ /* 0x080fe200000108ba */
[----:B------:R-:W-:Y:S07]  /*c2e0*/  FFMA.FTZ R188, R131, R3, -R188 ;  /* 0x0000000383bc7223 */ /* 0x000fee00000108bc */
[----:B------:R-:W2:Y:S01]  /*c2f0*/  MUFU.EX2 R63, R63 ;  /* 0x0000003f003f7308 */ /* 0x000ea20000000800 */
[----:B------:R-:W-:Y:S01]  /*c300*/  FFMA.FTZ R2, R2, R245, R198 ;  /* 0x000000f502027223 */ /* 0x000fe200000100c6 */
[C---:B------:R-:W-:Y:S01]  /*c310*/  HMMA.16816.F32.BF16 R144, R20.reuse, R30, R144 ;  /* 0x0000001e1490723c */ /* 0x040fe20000041890 */
[----:B------:R-:W3:Y:S07]  /*c320*/  LDSM.16.MT88.4 R28, [R151+0x2000] ;  /* 0x00200000971c783b */ /* 0x000eee0000004200 */
[----:B------:R-:W-:Y:S01]  /*c330*/  MUFU.EX2 R64, R64 ;  /* 0x0000004000407308 */ /* 0x000fe20000000800 */
[----:B------:R-:W-:Y:S01]  /*c340*/  FADD.FTZ R2, R200, R2 ;  /* 0x00000002c8027221 */ /* 0x000fe20000010000 */
[----:B------:R-:W-:Y:S08]  /*c350*/  FFMA.FTZ R0, R0, R246, R196 ;  /* 0x000000f600007223 */ /* 0x000ff000000100c4 */
[----:B------:R-:W2:Y:S01]  /*c360*/  MUFU.EX2 R65, R65 ;  /* 0x0000004100417308 */ /* 0x000ea20000000800 */
[----:B------:R-:W-:Y:S01]  /*c370*/  FADD.FTZ R2, R201, R2 ;  /* 0x00000002c9027221 */ /* 0x000fe20000010000 */
[C---:B------:R-:W-:Y:S08]  /*c380*/  HMMA.16816.F32.BF16 R12, R20.reuse, R24, R12 ;  /* 0x00000018140c723c */ /* 0x040ff0000004180c */
[----:B------:R-:W-:Y:S01]  /*c390*/  MUFU.EX2 R66, R66 ;  /* 0x0000004200427308 */ /* 0x000fe20000000800 */
[----:B------:R-:W-:Y:S01]  /*c3a0*/  FADD.FTZ R2, R203, R2 ;  /* 0x00000002cb027221 */ /* 0x000fe20000010000 */
[----:B------:R-:W-:Y:S08]  /*c3b0*/  FADD.FTZ R0, R197, R0 ;  /* 0x00000000c5007221 */ /* 0x000ff00000010000 */
[----:B------:R-:W2:Y:S01]  /*c3c0*/  MUFU.EX2 R67, R67 ;  /* 0x0000004300437308 */ /* 0x000ea20000000800 */
[----:B------:R-:W-:Y:S01]  /*c3d0*/  FADD.FTZ R2, R193, R2 ;  /* 0x00000002c1027221 */ /* 0x000fe20000010000 */
[----:B------:R-:W-:Y:S01]  /*c3e0*/  HMMA.16816.F32.BF16 R16, R20, R26, R16 ;  /* 0x0000001a1410723c */ /* 0x000fe20000041810 */
[----:B------:R-:W2:Y:S07]  /*c3f0*/  LDSM.16.MT88.4 R24, [R228+0x2000] ;  /* 0x00200000e418783b */ /* 0x000eae0000004200 */
[----:B------:R-:W-:Y:S01]  /*c400*/  MUFU.EX2 R68, R68 ;  /* 0x0000004400447308 */ /* 0x000fe20000000800 */
[----:B-----5:R-:W-:Y:S01]  /*c410*/  F2FP.BF16.F32.PACK_AB R20, R159, R157 ;  /* 0x0000009d9f14723e */ /* 0x020fe200000010ff */
[----:B------:R-:W-:Y:S01]  /*c420*/  FADD.FTZ R2, R195, R2 ;  /* 0x00000002c3027221 */ /* 0x000fe20000010000 */
[----:B-1----:R-:W-:Y:S07]  /*c430*/  F2FP.BF16.F32.PACK_AB R22, R158, R156 ;  /* 0x0000009c9e16723e */ /* 0x002fee00000010ff */
[----:B------:R-:W1:Y:S01]  /*c440*/  MUFU.EX2 R69, R69 ;  /* 0x0000004500457308 */ /* 0x000e620000000800 */
[----:B------:R-:W-:Y:S01]  /*c450*/  F2FP.BF16.F32.PACK_AB R21, R153, R152 ;  /* 0x000000989915723e */ /* 0x000fe200000010ff */
[----:B------:R-:W-:Y:S01]  /*c460*/  FADD.FTZ R2, R194, R2 ;  /* 0x00000002c2027221 */ /* 0x000fe20000010000 */
[----:B------:R-:W-:Y:S07]  /*c470*/  F2FP.BF16.F32.PACK_AB R23, R154, R155 ;  /* 0x0000009b9a17723e */ /* 0x000fee00000010ff */
[----:B------:R-:W-:Y:S01]  /*c480*/  MUFU.EX2 R70, R70 ;  /* 0x0000004600467308 */ /* 0x000fe20000000800 */
[----:B------:R-:W-:Y:S09]  /*c490*/  FADD.FTZ R0, R199, R0 ;  /* 0x00000000c7007221 */ /* 0x000ff20000010000 */
[----:B------:R-:W5:Y:S01]  /*c4a0*/  MUFU.EX2 R71, R71 ;  /* 0x0000004700477308 */ /* 0x000f620000000800 */
[----:B------:R-:W-:Y:S01]  /*c4b0*/  FADD.FTZ R0, R202, R0 ;  /* 0x00000000ca007221 */ /* 0x000fe20000010000 */
[C---:B------:R-:W-:Y:S08]  /*c4c0*/  HMMA.16816.F32.BF16 R4, R20.reuse, R32, R4 ;  /* 0x000000201404723c */ /* 0x040ff00000041804 */
[----:B------:R-:W-:Y:S01]  /*c4d0*/  MUFU.EX2 R72, R72 ;  /* 0x0000004800487308 */ /* 0x000fe20000000800 */
[----:B------:R-:W-:Y:S09]  /*c4e0*/  FADD.FTZ R0, R189, R0 ;  /* 0x00000000bd007221 */ /* 0x000ff20000010000 */
[----:B------:R-:W5:Y:S01]  /*c4f0*/  MUFU.EX2 R73, R73 ;  /* 0x0000004900497308 */ /* 0x000f620000000800 */
[----:B------:R-:W-:Y:S01]  /*c500*/  FADD.FTZ R0, R191, R0 ;  /* 0x00000000bf007221 */ /* 0x000fe20000010000 */
[C---:B------:R-:W-:Y:S01]  /*c510*/  HMMA.16816.F32.BF16 R8, R20.reuse, R34, R8 ;  /* 0x000000221408723c */ /* 0x040fe20000041808 */
[----:B------:R-:W1:Y:S07]  /*c520*/  LDSM.16.MT88.4 R32, [R150+0xc800] ;  /* 0x00c800009620783b */ /* 0x000e6e0000004200 */
[----:B------:R-:W-:Y:S01]  /*c530*/  MUFU.EX2 R74, R74 ;  /* 0x0000004a004a7308 */ /* 0x000fe20000000800 */
[----:B------:R-:W-:Y:S09]  /*c540*/  FADD.FTZ R0, R190, R0 ;  /* 0x00000000be007221 */ /* 0x000ff20000010000 */
[----:B------:R-:W5:Y:S01]  /*c550*/  MUFU.EX2 R75, R75 ;  /* 0x0000004b004b7308 */ /* 0x000f620000000800 */
[----:B------:R-:W-:Y:S01]  /*c560*/  FADD.FTZ R0, R187, R0 ;  /* 0x00000000bb007221 */ /* 0x000fe20000010000 */
[C---:B----4-:R-:W-:Y:S08]  /*c570*/  HMMA.16816.F32.BF16 R132, R20.reuse, R36, R132 ;  /* 0x000000241484723c */ /* 0x050ff00000041884 */
[----:B------:R-:W-:Y:S10]  /*c580*/  MUFU.EX2 R76, R76 ;  /* 0x0000004c004c7308 */ /* 0x000ff40000000800 */
[----:B------:R-:W4:Y:S01]  /*c590*/  MUFU.EX2 R77, R77 ;  /* 0x0000004d004d7308 */ /* 0x000f220000000800 */
[C---:B------:R-:W-:Y:S01]  /*c5a0*/  HMMA.16816.F32.BF16 R136, R20.reuse, R38, R136 ;  /* 0x000000261488723c */ /* 0x040fe20000041888 */
[----:B------:R-:W5:Y:S08]  /*c5b0*/  LDSM.16.MT88.4 R36, [R151+0x2800] ;  /* 0x002800009724783b */ /* 0x000f700000004200 */
[----:B------:R-:W-:Y:S10]  /*c5c0*/  MUFU.EX2 R78, R78 ;  /* 0x0000004e004e7308 */ /* 0x000ff40000000800 */
[----:B------:R-:W4:Y:S01]  /*c5d0*/  MUFU.EX2 R79, R79 ;  /* 0x0000004f004f7308 */ /* 0x000f220000000800 */
[C---:B---3--:R-:W-:Y:S09]  /*c5e0*/  HMMA.16816.F32.BF16 R140, R20.reuse, R28, R140 ;  /* 0x0000001c148c723c */ /* 0x048ff2000004188c */
[----:B------:R-:W-:Y:S10]  /*c5f0*/  MUFU.EX2 R80, R80 ;  /* 0x0000005000507308 */ /* 0x000ff40000000800 */
[----:B------:R-:W3:Y:S01]  /*c600*/  MUFU.EX2 R81, R81 ;  /* 0x0000005100517308 */ /* 0x000ee20000000800 */
[C---:B------:R-:W-:Y:S01]  /*c610*/  HMMA.16816.F32.BF16 R144, R20.reuse, R30, R144 ;  /* 0x0000001e1490723c */ /* 0x040fe20000041890 */
[----:B------:R-:W-:Y:S08]  /*c620*/  LDSM.16.MT88.4 R28, [R150+0xd000] ;  /* 0x00d00000961c783b */ /* 0x000ff00000004200 */
[----:B------:R-:W-:Y:S10]  /*c630*/  MUFU.EX2 R82, R82 ;  /* 0x0000005200527308 */ /* 0x000ff40000000800 */
[----:B------:R-:W3:Y:S01]  /*c640*/  MUFU.EX2 R83, R83 ;  /* 0x0000005300537308 */ /* 0x000ee20000000800 */
[C---:B--2---:R-:W-:Y:S09]  /*c650*/  HMMA.16816.F32.BF16 R12, R20.reuse, R24, R12 ;  /* 0x00000018140c723c */ /* 0x044ff2000004180c */
[----:B------:R-:W-:Y:S10]  /*c660*/  MUFU.EX2 R84, R84 ;  /* 0x0000005400547308 */ /* 0x000ff40000000800 */
[----:B------:R-:W2:Y:S01]  /*c670*/  MUFU.EX2 R85, R85 ;  /* 0x0000005500557308 */ /* 0x000ea20000000800 */
[----:B------:R-:W-:Y:S01]  /*c680*/  HMMA.16816.F32.BF16 R16, R20, R26, R16 ;  /* 0x0000001a1410723c */ /* 0x000fe20000041810 */
[----:B------:R-:W4:Y:S08]  /*c690*/  LDSM.16.MT88.4 R24, [R228+0x2800] ;  /* 0x00280000e418783b */ /* 0x000f300000004200 */
[----:B------:R-:W-:Y:S01]  /*c6a0*/  MUFU.EX2 R86, R86 ;  /* 0x0000005600567308 */ /* 0x000fe20000000800 */
[----:B------:R-:W-:Y:S02]  /*c6b0*/  F2FP.BF16.F32.PACK_AB R20, R45, R44 ;  /* 0x0000002c2d14723e */ /* 0x000fe400000010ff */
[----:B------:R-:W-:Y:S07]  /*c6c0*/  F2FP.BF16.F32.PACK_AB R21, R47, R46 ;  /* 0x0000002e2f15723e */ /* 0x000fee00000010ff */
[----:B------:R-:W2:Y:S01]  /*c6d0*/  MUFU.EX2 R87, R87 ;  /* 0x0000005700577308 */ /* 0x000ea20000000800 */
[----:B------:R-:W-:Y:S02]  /*c6e0*/  F2FP.BF16.F32.PACK_AB R22, R49, R48 ;  /* 0x000000303116723e */ /* 0x000fe400000010ff */
[----:B------:R-:W-:Y:S07]  /*c6f0*/  F2FP.BF16.F32.PACK_AB R23, R51, R50 ;  /* 0x000000323317723e */ /* 0x000fee00000010ff */
[----:B------:R-:W-:Y:S10]  /*c700*/  MUFU.EX2 R88, R88 ;  /* 0x0000005800587308 */ /* 0x000ff40000000800 */
[----:B------:R-:W2:Y:S01]  /*c710*/  MUFU.EX2 R89, R89 ;  /* 0x0000005900597308 */ /* 0x000ea20000000800 */
[C---:B-1----:R-:W-:Y:S09]  /*c720*/  HMMA.16816.F32.BF16 R4, R20.reuse, R32, R4 ;  /* 0x000000201404723c */ /* 0x042ff20000041804 */
[----:B------:R-:W-:Y:S10]  /*c730*/  MUFU.EX2 R90, R90 ;  /* 0x0000005a005a7308 */ /* 0x000ff40000000800 */
[----:B------:R-:W1:Y:S01]  /*c740*/  MUFU.EX2 R91, R91 ;  /* 0x0000005b005b7308 */ /* 0x000e620000000800 */
[C---:B------:R-:W-:Y:S01]  /*c750*/  HMMA.16816.F32.BF16 R8, R20.reuse, R34, R8 ;  /* 0x000000221408723c */ /* 0x040fe20000041808 */
[----:B------:R-:W3:Y:S08]  /*c760*/  LDSM.16.MT88.4 R32, [R170+0xd000] ;  /* 0x00d00000aa20783b */ /* 0x000ef00000004200 */
[----:B------:R-:W-:Y:S10]  /*c770*/  MUFU.EX2 R92, R92 ;  /* 0x0000005c005c7308 */ /* 0x000ff40000000800 */
[----:B------:R-:W1:Y:S01]  /*c780*/  MUFU.EX2 R93, R93 ;  /* 0x0000005d005d7308 */ /* 0x000e620000000800 */
[C---:B------:R-:W-:Y:S09]  /*c790*/  HMMA.16816.F32.BF16 R132, R20.reuse, R40, R132 ;  /* 0x000000281484723c */ /* 0x040ff20000041884 */
[----:B------:R-:W-:Y:S10]  /*c7a0*/  MUFU.EX2 R94, R94 ;  /* 0x0000005e005e7308 */ /* 0x000ff40000000800 */
[----:B------:R-:W1:Y:S01]  /*c7b0*/  MUFU.EX2 R95, R95 ;  /* 0x0000005f005f7308 */ /* 0x000e620000000800 */
[C---:B------:R-:W-:Y:S01]  /*c7c0*/  HMMA.16816.F32.BF16 R136, R20.reuse, R42, R136 ;  /* 0x0000002a1488723c */ /* 0x040fe20000041888 */
[----:B------:R-:W-:Y:S08]  /*c7d0*/  LDSM.16.MT88.4 R40, [R170+0xd800] ;  /* 0x00d80000aa28783b */ /* 0x000ff00000004200 */
[----:B------:R-:W-:Y:S10]  /*c7e0*/  MUFU.EX2 R96, R96 ;  /* 0x0000006000607308 */ /* 0x000ff40000000800 */
[----:B------:R-:W1:Y:S01]  /*c7f0*/  MUFU.EX2 R97, R97 ;  /* 0x0000006100617308 */ /* 0x000e620000000800 */
[C---:B-----5:R-:W-:Y:S09]  /*c800*/  HMMA.16816.F32.BF16 R140, R20.reuse, R36, R140 ;  /* 0x00000024148c723c */ /* 0x060ff2000004188c */
[----:B------:R-:W-:Y:S10]  /*c810*/  MUFU.EX2 R98, R98 ;  /* 0x0000006200627308 */ /* 0x000ff40000000800 */
[----:B------:R-:W5:Y:S01]  /*c820*/  MUFU.EX2 R99, R99 ;  /* 0x0000006300637308 */ /* 0x000f620000000800 */
[C---:B------:R-:W-:Y:S01]  /*c830*/  HMMA.16816.F32.BF16 R144, R20.reuse, R38, R144 ;  /* 0x000000261490723c */ /* 0x040fe20000041890 */
[----:B------:R-:W2:Y:S08]  /*c840*/  LDSM.16.MT88.4 R36, [R151+0x3000] ;  /* 0x003000009724783b */ /* 0x000eb00000004200 */
[----:B------:R-:W-:Y:S10]  /*c850*/  MUFU.EX2 R100, R100 ;  /* 0x0000006400647308 */ /* 0x000ff40000000800 */
[----:B------:R-:W5:Y:S01]  /*c860*/  MUFU.EX2 R101, R101 ;  /* 0x0000006500657308 */ /* 0x000f620000000800 */
[C---:B----4-:R-:W-:Y:S09]  /*c870*/  HMMA.16816.F32.BF16 R12, R20.reuse, R24, R12 ;  /* 0x00000018140c723c */ /* 0x050ff2000004180c */
[----:B------:R-:W-:Y:S10]  /*c880*/  MUFU.EX2 R102, R102 ;  /* 0x0000006600667308 */ /* 0x000ff40000000800 */
[----:B------:R-:W4:Y:S01]  /*c890*/  MUFU.EX2 R103, R103 ;  /* 0x0000006700677308 */ /* 0x000f220000000800 */
[----:B------:R-:W-:Y:S01]  /*c8a0*/  HMMA.16816.F32.BF16 R16, R20, R26, R16 ;  /* 0x0000001a1410723c */ /* 0x000fe20000041810 */
[----:B------:R-:W1:Y:S08]  /*c8b0*/  LDSM.16.MT88.4 R24, [R228+0x3000] ;  /* 0x00300000e418783b */ /* 0x000e700000004200 */
[----:B------:R-:W-:Y:S01]  /*c8c0*/  MUFU.EX2 R104, R104 ;  /* 0x0000006800687308 */ /* 0x000fe20000000800 */
[----:B------:R-:W-:Y:S02]  /*c8d0*/  F2FP.BF16.F32.PACK_AB R20, R53, R52 ;  /* 0x000000343514723e */ /* 0x000fe400000010ff */
[----:B------:R-:W-:Y:S07]  /*c8e0*/  F2FP.BF16.F32.PACK_AB R21, R55, R54 ;  /* 0x000000363715723e */ /* 0x000fee00000010ff */
[----:B------:R-:W4:Y:S01]  /*c8f0*/  MUFU.EX2 R105, R105 ;  /* 0x0000006900697308 */ /* 0x000f220000000800 */
[----:B------:R-:W-:Y:S02]  /*c900*/  F2FP.BF16.F32.PACK_AB R22, R57, R56 ;  /* 0x000000383916723e */ /* 0x000fe400000010ff */
[----:B------:R-:W-:Y:S07]  /*c910*/  F2FP.BF16.F32.PACK_AB R23, R59, R58 ;  /* 0x0000003a3b17723e */ /* 0x000fee00000010ff */
[----:B------:R-:W-:Y:S10]  /*c920*/  MUFU.EX2 R106, R106 ;  /* 0x0000006a006a7308 */ /* 0x000ff40000000800 */
[----:B------:R-:W4:Y:S01]  /*c930*/  MUFU.EX2 R107, R107 ;  /* 0x0000006b006b7308 */ /* 0x000f220000000800 */
[C---:B------:R-:W-:Y:S09]  /*c940*/  HMMA.16816.F32.BF16 R4, R20.reuse, R28, R4 ;  /* 0x0000001c1404723c */ /* 0x040ff20000041804 */
[----:B------:R-:W-:Y:S10]  /*c950*/  MUFU.EX2 R108, R108 ;  /* 0x0000006c006c7308 */ /* 0x000ff40000000800 */
[----:B------:R-:W-:Y:S01]  /*c960*/  MUFU.EX2 R109, R109 ;  /* 0x0000006d006d7308 */ /* 0x000fe20000000800 */
[C---:B------:R-:W-:Y:S01]  /*c970*/  HMMA.16816.F32.BF16 R8, R20.reuse, R30, R8 ;  /* 0x0000001e1408723c */ /* 0x040fe20000041808 */
[----:B------:R-:W5:Y:S08]  /*c980*/  LDSM.16.MT88.4 R28, [R150+0xd800] ;  /* 0x00d80000961c783b */ /* 0x000f700000004200 */
[----:B------:R-:W-:Y:S10]  /*c990*/  MUFU.EX2 R110, R110 ;  /* 0x0000006e006e7308 */ /* 0x000ff40000000800 */
[----:B------:R-:W-:Y:S01]  /*c9a0*/  MUFU.EX2 R111, R111 ;  /* 0x0000006f006f7308 */ /* 0x000fe20000000800 */
[C---:B---3--:R-:W-:Y:S09]  /*c9b0*/  HMMA.16816.F32.BF16 R132, R20.reuse, R32, R132 ;  /* 0x000000201484723c */ /* 0x048ff20000041884 */
[----:B------:R-:W-:Y:S10]  /*c9c0*/  MUFU.EX2 R112, R112 ;  /* 0x0000007000707308 */ /* 0x000ff40000000800 */
[----:B------:R-:W-:Y:S01]  /*c9d0*/  MUFU.EX2 R113, R113 ;  /* 0x0000007100717308 */ /* 0x000fe20000000800 */
[C---:B------:R-:W-:Y:S01]  /*c9e0*/  HMMA.16816.F32.BF16 R136, R20.reuse, R34, R136 ;  /* 0x000000221488723c */ /* 0x040fe20000041888 */
[----:B------:R-:W3:Y:S08]  /*c9f0*/  LDSM.16.MT88.4 R32, [R151+0x3800] ;  /* 0x003800009720783b */ /* 0x000ef00000004200 */
[----:B------:R-:W-:Y:S10]  /*ca00*/  MUFU.EX2 R114, R114 ;  /* 0x0000007200727308 */ /* 0x000ff40000000800 */
[----:B------:R-:W-:Y:S01]  /*ca10*/  MUFU.EX2 R115, R115 ;  /* 0x0000007300737308 */ /* 0x000fe20000000800 */
[C---:B--2---:R-:W-:Y:S09]  /*ca20*/  HMMA.16816.F32.BF16 R140, R20.reuse, R36, R140 ;  /* 0x00000024148c723c */ /* 0x044ff2000004188c */
[----:B------:R-:W-:Y:S10]  /*ca30*/  MUFU.EX2 R124, R124 ;  /* 0x0000007c007c7308 */ /* 0x000ff40000000800 */
[----:B------:R-:W-:Y:S01]  /*ca40*/  MUFU.EX2 R125, R125 ;  /* 0x0000007d007d7308 */ /* 0x000fe20000000800 */
[C---:B------:R-:W-:Y:S01]  /*ca50*/  HMMA.16816.F32.BF16 R144, R20.reuse, R38, R144 ;  /* 0x000000261490723c */ /* 0x040fe20000041890 */
[----:B------:R-:W-:Y:S08]  /*ca60*/  LDSM.16.MT88.4 R36, [R170+0xe000] ;  /* 0x00e00000aa24783b */ /* 0x000ff00000004200 */
[----:B------:R-:W-:Y:S10]  /*ca70*/  MUFU.EX2 R126, R126 ;  /* 0x0000007e007e7308 */ /* 0x000ff40000000800 */
[----:B------:R-:W-:Y:S01]  /*ca80*/  MUFU.EX2 R127, R127 ;  /* 0x0000007f007f7308 */ /* 0x000fe20000000800 */
[C---:B-1----:R-:W-:Y:S09]  /*ca90*/  HMMA.16816.F32.BF16 R12, R20.reuse, R24, R12 ;  /* 0x00000018140c723c */ /* 0x042ff2000004180c */
[----:B------:R-:W-:Y:S10]  /*caa0*/  MUFU.EX2 R128, R128 ;  /* 0x0000008000807308 */ /* 0x000ff40000000800 */
[----:B------:R-:W1:Y:S01]  /*cab0*/  MUFU.EX2 R186, R186 ;  /* 0x000000ba00ba7308 */ /* 0x000e620000000800 */
[----:B------:R-:W-:Y:S01]  /*cac0*/  HMMA.16816.F32.BF16 R16, R20, R26, R16 ;  /* 0x0000001a1410723c */ /* 0x000fe20000041810 */
[----:B------:R-:W2:Y:S08]  /*cad0*/  LDSM.16.MT88.4 R24, [R228+0x3800] ;  /* 0x00380000e418783b */ /* 0x000eb00000004200 */
[----:B------:R-:W-:Y:S01]  /*cae0*/  MUFU.EX2 R130, R130 ;  /* 0x0000008200827308 */ /* 0x000fe20000000800 */
[----:B------:R-:W-:Y:S02]  /*caf0*/  F2FP.BF16.F32.PACK_AB R20, R61, R60 ;  /* 0x0000003c3d14723e */ /* 0x000fe400000010ff */
[----:B------:R-:W-:Y:S07]  /*cb00*/  F2FP.BF16.F32.PACK_AB R21, R63, R62 ;  /* 0x0000003e3f15723e */ /* 0x000fee00000010ff */
[----:B------:R-:W1:Y:S01]  /*cb10*/  MUFU.EX2 R188, R188 ;  /* 0x000000bc00bc7308 */ /* 0x000e620000000800 */
[----:B------:R-:W-:Y:S02]  /*cb20*/  F2FP.BF16.F32.PACK_AB R22, R65, R64 ;  /* 0x000000404116723e */ /* 0x000fe400000010ff */
[----:B------:R-:W-:Y:S07]  /*cb30*/  F2FP.BF16.F32.PACK_AB R23, R67, R66 ;  /* 0x000000424317723e */ /* 0x000fee00000010ff */
[C---:B-----5:R-:W-:Y:S08]  /*cb40*/  HMMA.16816.F32.BF16 R4, R20.reuse, R28, R4 ;  /* 0x0000001c1404723c */ /* 0x060ff00000041804 */
[C---:B------:R-:W-:Y:S01]  /*cb50*/  HMMA.16816.F32.BF16 R8, R20.reuse, R30, R8 ;  /* 0x0000001e1408723c */ /* 0x040fe20000041808 */
[----:B------:R-:W5:Y:S07]  /*cb60*/  LDSM.16.MT88.4 R28, [R150+0xe000] ;  /* 0x00e00000961c783b */ /* 0x000f6e0000004200 */
[C---:B------:R-:W-:Y:S08]  /*cb70*/  HMMA.16816.F32.BF16 R132, R20.reuse, R40, R132 ;  /* 0x000000281484723c */ /* 0x040ff00000041884 */
[C---:B------:R-:W-:Y:S01]  /*cb80*/  HMMA.16816.F32.BF16 R136, R20.reuse, R42, R136 ;  /* 0x0000002a1488723c */ /* 0x040fe20000041888 */
[----:B------:R-:W-:Y:S07]  /*cb90*/  LDSM.16.MT88.4 R40, [R151+0x4800] ;  /* 0x004800009728783b */ /* 0x000fee0000004200 */
[C---:B---3--:R-:W-:Y:S08]  /*cba0*/  HMMA.16816.F32.BF16 R140, R20.reuse, R32, R140 ;  /* 0x00000020148c723c */ /* 0x048ff0000004188c */
[C---:B------:R-:W-:Y:S01]  /*cbb0*/  HMMA.16816.F32.BF16 R144, R20.reuse, R34, R144 ;  /* 0x000000221490723c */ /* 0x040fe20000041890 */
[----:B------:R-:W3:Y:S07]  /*cbc0*/  LDSM.16.MT88.4 R32, [R151+0x4000] ;  /* 0x004000009720783b */ /* 0x000eee0000004200 */
[C---:B--2---:R-:W-:Y:S08]  /*cbd0*/  HMMA.16816.F32.BF16 R12, R20.reuse, R24, R12 ;  /* 0x00000018140c723c */ /* 0x044ff0000004180c */
[----:B------:R-:W-:Y:S01]  /*cbe0*/  HMMA.16816.F32.BF16 R16, R20, R26, R16 ;  /* 0x0000001a1410723c */ /* 0x000fe20000041810 */
[----:B------:R-:W2:Y:S02]  /*cbf0*/  LDSM.16.MT88.4 R24, [R228+0x4000] ;  /* 0x00400000e418783b */ /* 0x000ea40000004200 */
[----:B------:R-:W-:Y:S02]  /*cc00*/  F2FP.BF16.F32.PACK_AB R20, R69, R68 ;  /* 0x000000444514723e */ /* 0x000fe400000010ff */
[----:B------:R-:W-:Y:S02]  /*cc10*/  F2FP.BF16.F32.PACK_AB R21, R71, R70 ;  /* 0x000000464715723e */ /* 0x000fe400000010ff */
[----:B------:R-:W-:Y:S02]  /*cc20*/  F2FP.BF16.F32.PACK_AB R22, R73, R72 ;  /* 0x000000484916723e */ /* 0x000fe400000010ff */
[----:B------:R-:W-:Y:S07]  /*cc30*/  F2FP.BF16.F32.PACK_AB R23, R75, R74 ;  /* 0x0000004a4b17723e */ /* 0x000fee00000010ff */
[C---:B-----5:R-:W-:Y:S08]  /*cc40*/  HMMA.16816.F32.BF16 R4, R20.reuse, R28, R4 ;  /* 0x0000001c1404723c */ /* 0x060ff00000041804 */
[C---:B------:R-:W-:Y:S01]  /*cc50*/  HMMA.16816.F32.BF16 R8, R20.reuse, R30, R8 ;  /* 0x0000001e1408723c */ /* 0x040fe20000041808 */
[----:B------:R-:W5:Y:S07]  /*cc60*/  LDSM.16.MT88.4 R28, [R150+0xe800] ;  /* 0x00e80000961c783b */ /* 0x000f6e0000004200 */
[C---:B------:R-:W-:Y:S08]  /*cc70*/  HMMA.16816.F32.BF16 R132, R20.reuse, R36, R132 ;  /* 0x000000241484723c */ /* 0x040ff00000041884 */
[C---:B------:R-:W-:Y:S01]  /*cc80*/  HMMA.16816.F32.BF16 R136, R20.reuse, R38, R136 ;  /* 0x000000261488723c */ /* 0x040fe20000041888 */
[----:B------:R-:W4:Y:S07]  /*cc90*/  LDSM.16.MT88.4 R36, [R170+0xe800] ;  /* 0x00e80000aa24783b */ /* 0x000f2e0000004200 */
[C---:B---3--:R-:W-:Y:S08]  /*cca0*/  HMMA.16816.F32.BF16 R140, R20.reuse, R32, R140 ;  /* 0x00000020148c723c */ /* 0x048ff0000004188c */
[C---:B------:R-:W-:Y:S01]  /*ccb0*/  HMMA.16816.F32.BF16 R144, R20.reuse, R34, R144 ;  /* 0x000000221490723c */ /* 0x040fe20000041890 */
[----:B------:R-:W-:Y:S07]  /*ccc0*/  LDSM.16.MT88.4 R32, [R170+0xf000] ;  /* 0x00f00000aa20783b */ /* 0x000fee0000004200 */
        /* <DEDUP_REMOVED lines=9> */
[----:B------:R-:W3:Y:S07]  /*cd60*/  LDSM.16.MT88.4 R28, [R150+0xf000] ;  /* 0x00f00000961c783b */ /* 0x000eee0000004200 */
[C---:B----4-:R-:W-:Y:S08]  /*cd70*/  HMMA.16816.F32.BF16 R132, R20.reuse, R36, R132 ;  /* 0x000000241484723c */ /* 0x050ff00000041884 */
[C---:B------:R-:W-:Y:S01]  /*cd80*/  HMMA.16816.F32.BF16 R136, R20.reuse, R38, R136 ;  /* 0x000000261488723c */ /* 0x040fe20000041888 */
[----:B------:R-:W4:Y:S07]  /*cd90*/  LDSM.16.MT88.4 R36, [R151+0x5000] ;  /* 0x005000009724783b */ /* 0x000f2e0000004200 */
[C---:B------:R-:W-:Y:S08]  /*cda0*/  HMMA.16816.F32.BF16 R140, R20.reuse, R40, R140 ;  /* 0x00000028148c723c */ /* 0x040ff0000004188c */
[C---:B------:R-:W-:Y:S08]  /*cdb0*/  HMMA.16816.F32.BF16 R144, R20.reuse, R42, R144 ;  /* 0x0000002a1490723c */ /* 0x040ff00000041890 */
[C---:B--2---:R-:W-:Y:S08]  /*cdc0*/  HMMA.16816.F32.BF16 R12, R20.reuse, R24, R12 ;  /* 0x00000018140c723c */ /* 0x044ff0000004180c */
[----:B------:R-:W-:Y:S01]  /*cdd0*/  HMMA.16816.F32.BF16 R16, R20, R26, R16 ;  /* 0x0000001a1410723c */ /* 0x000fe20000041810 */
[----:B------:R-:W2:Y:S02]  /*cde0*/  LDSM.16.MT88.4 R24, [R228+0x5000] ;  /* 0x00500000e418783b */ /* 0x000ea40000004200 */
[----:B------:R-:W-:Y:S02]  /*cdf0*/  F2FP.BF16.F32.PACK_AB R20, R85, R84 ;  /* 0x000000545514723e */ /* 0x000fe400000010ff */
[----:B------:R-:W-:Y:S02]  /*ce00*/  F2FP.BF16.F32.PACK_AB R21, R87, R86 ;  /* 0x000000565715723e */ /* 0x000fe400000010ff */
[----:B------:R-:W-:Y:S02]  /*ce10*/  F2FP.BF16.F32.PACK_AB R22, R89, R88 ;  /* 0x000000585916723e */ /* 0x000fe400000010ff */
[----:B------:R-:W-:Y:S07]  /*ce20*/  F2FP.BF16.F32.PACK_AB R23, R91, R90 ;  /* 0x0000005a5b17723e */ /* 0x000fee00000010ff */
[C---:B---3--:R-:W-:Y:S08]  /*ce30*/  HMMA.16816.F32.BF16 R4, R20.reuse, R28, R4 ;  /* 0x0000001c1404723c */ /* 0x048ff00000041804 */
[C---:B------:R-:W-:Y:S01]  /*ce40*/  HMMA.16816.F32.BF16 R8, R20.reuse, R30, R8 ;  /* 0x0000001e1408723c */ /* 0x040fe20000041808 */
[----:B------:R-:W3:Y:S07]  /*ce50*/  LDSM.16.MT88.4 R28, [R150+0xf800] ;  /* 0x00f80000961c783b */ /* 0x000eee0000004200 */
[C---:B------:R-:W-:Y:S08]  /*ce60*/  HMMA.16816.F32.BF16 R132, R20.reuse, R32, R132 ;  /* 0x000000201484723c */ /* 0x040ff00000041884 */
[C---:B------:R-:W-:Y:S01]  /*ce70*/  HMMA.16816.F32.BF16 R136, R20.reuse, R34, R136 ;  /* 0x000000221488723c */ /* 0x040fe20000041888 */
[----:B------:R-:W5:Y:S07]  /*ce80*/  LDSM.16.MT88.4 R32, [R170+0xf800] ;  /* 0x00f80000aa20783b */ /* 0x000f6e0000004200 */
[C---:B----4-:R-:W-:Y:S08]  /*ce90*/  HMMA.16816.F32.BF16 R140, R20.reuse, R36, R140 ;  /* 0x00000024148c723c */ /* 0x050ff0000004188c */
[C---:B------:R-:W-:Y:S01]  /*cea0*/  HMMA.16816.F32.BF16 R144, R20.reuse, R38, R144 ;  /* 0x000000261490723c */ /* 0x040fe20000041890 */
[----:B------:R-:W4:Y:S07]  /*ceb0*/  LDSM.16.MT88.4 R36, [R151+0x5800] ;  /* 0x005800009724783b */ /* 0x000f2e0000004200 */
        /* <DEDUP_REMOVED lines=10> */
[C---:B-----5:R-:W-:Y:S08]  /*cf60*/  HMMA.16816.F32.BF16 R132, R20.reuse, R32, R132 ;  /* 0x000000201484723c */ /* 0x060ff00000041884 */
[C---:B------:R-:W-:Y:S01]  /*cf70*/  HMMA.16816.F32.BF16 R136, R20.reuse, R34, R136 ;  /* 0x000000221488723c */ /* 0x040fe20000041888 */
[----:B------:R-:W5:Y:S07]  /*cf80*/  LDSM.16.MT88.4 R32, [R170+0x10000] ;  /* 0x01000000aa20783b */ /* 0x000f6e0000004200 */
[C---:B----4-:R-:W-:Y:S03]  /*cf90*/  HMMA.16816.F32.BF16 R140, R20.reuse, R36, R140 ;  /* 0x00000024148c723c */ /* 0x050fe6000004188c */
[----:B------:R-:W-:Y:S01]  /*cfa0*/  FADD.FTZ R36, R192, R2 ;  /* 0x00000002c0247221 */ /* 0x000fe20000010000 */
[----:B------:R-:W-:Y:S03]  /*cfb0*/  FADD.FTZ R2, R177, R0 ;  /* 0x00000000b1027221 */ /* 0x000fe60000010000 */
[----:B------:R-:W-:Y:S01]  /*cfc0*/  FADD.FTZ R0, R185, R36 ;  /* 0x00000024b9007221 */ /* 0x000fe20000010000 */
[C---:B------:R-:W-:Y:S03]  /*cfd0*/  HMMA.16816.F32.BF16 R144, R20.reuse, R38, R144 ;  /* 0x000000261490723c */ /* 0x040fe60000041890 */
[----:B------:R-:W-:Y:S01]  /*cfe0*/  FADD.FTZ R36, R183, R0 ;  /* 0x00000000b7247221 */ /* 0x000fe20000010000 */
[----:B------:R-:W-:Y:S04]  /*cff0*/  FADD.FTZ R2, R180, R2 ;  /* 0x00000002b4027221 */ /* 0x000fe80000010000 */
[C---:B--2---:R-:W-:Y:S03]  /*d000*/  HMMA.16816.F32.BF16 R12, R20.reuse, R24, R12 ;  /* 0x00000018140c723c */ /* 0x044fe6000004180c */
[----:B------:R-:W-:Y:S01]  /*d010*/  FADD.FTZ R0, R179, R2 ;  /* 0x00000002b3007221 */ /* 0x000fe20000010000 */
[----:B------:R-:W-:Y:S03]  /*d020*/  FADD.FTZ R2, R182, R36 ;  /* 0x00000024b6027221 */ /* 0x000fe60000010000 */
[----:B------:R-:W-:Y:S01]  /*d030*/  FADD.FTZ R0, R178, R0 ;  /* 0x00000000b2007221 */ /* 0x000fe20000010000 */
[----:B------:R-:W-:Y:S01]  /*d040*/  HMMA.16816.F32.BF16 R16, R20, R26, R16 ;  /* 0x0000001a1410723c */ /* 0x000fe20000041810 */
[----:B------:R-:W2:Y:S02]  /*d050*/  LDSM.16.MT88.4 R24, [R151+0x6000] ;  /* 0x006000009718783b */ /* 0x000ea40000004200 */
[----:B------:R-:W-:Y:S01]  /*d060*/  F2FP.BF16.F32.PACK_AB R20, R101, R100 ;  /* 0x000000646514723e */ /* 0x000fe200000010ff */
[----:B------:R-:W-:Y:S01]  /*d070*/  FADD.FTZ R0, R167, R0 ;  /* 0x00000000a7007221 */ /* 0x000fe20000010000 */
[----:B------:R-:W-:Y:S01]  /*d080*/  F2FP.BF16.F32.PACK_AB R21, R103, R102 ;  /* 0x000000666715723e */ /* 0x000fe200000010ff */
[----:B------:R-:W-:Y:S01]  /*d090*/  FADD.FTZ R2, R181, R2 ;  /* 0x00000002b5027221 */ /* 0x000fe20000010000 */
[----:B------:R-:W-:Y:S01]  /*d0a0*/  F2FP.BF16.F32.PACK_AB R22, R105, R104 ;  /* 0x000000686916723e */ /* 0x000fe200000010ff */
[----:B------:R-:W-:Y:S01]  /*d0b0*/  FADD.FTZ R0, R166, R0 ;  /* 0x00000000a6007221 */ /* 0x000fe20000010000 */
[----:B------:R-:W-:Y:S01]  /*d0c0*/  F2FP.BF16.F32.PACK_AB R23, R107, R106 ;  /* 0x0000006a6b17723e */ /* 0x000fe200000010ff */
[----:B------:R-:W-:Y:S01]  /*d0d0*/  FADD.FTZ R2, R173, R2 ;  /* 0x00000002ad027221 */ /* 0x000fe20000010000 */
[----:B-1----:R-:W-:Y:S01]  /*d0e0*/  F2FP.BF16.F32.PACK_AB R166, R186, R128 ;  /* 0x00000080baa6723e */ /* 0x002fe200000010ff */
[----:B------:R-:W-:Y:S01]  /*d0f0*/  FADD.FTZ R0, R165, R0 ;  /* 0x00000000a5007221 */ /* 0x000fe20000010000 */
[----:B------:R-:W-:Y:S01]  /*d100*/  F2FP.BF16.F32.PACK_AB R165, R127, R126 ;  /* 0x0000007e7fa5723e */ /* 0x000fe200000010ff */
[----:B------:R-:W-:Y:S01]  /*d110*/  FADD.FTZ R2, R176, R2 ;  /* 0x00000002b0027221 */ /* 0x000fe20000010000 */
[----:B------:R-:W-:Y:S01]  /*d120*/  F2FP.BF16.F32.PACK_AB R167, R188, R130 ;  /* 0x00000082bca7723e */ /* 0x000fe200000010ff */
[C---:B---3--:R-:W-:Y:S03]  /*d130*/  HMMA.16816.F32.BF16 R4, R20.reuse, R28, R4 ;  /* 0x0000001c1404723c */ /* 0x048fe60000041804 */
[----:B------:R-:W-:Y:S01]  /*d140*/  FADD.FTZ R0, R164, R0 ;  /* 0x00000000a4007221 */ /* 0x000fe20000010000 */
[----:B------:R-:W-:Y:S01]  /*d150*/  F2FP.BF16.F32.PACK_AB R164, R125, R124 ;  /* 0x0000007c7da4723e */ /* 0x000fe200000010ff */
[----:B------:R-:W-:Y:S02]  /*d160*/  FADD.FTZ R36, R172, R2 ;  /* 0x00000002ac247221 */ /* 0x000fe40000010000 */
[----:B------:R-:W-:Y:S01]  /*d170*/  FADD.FTZ R2, R152, R0 ;  /* 0x0000000098027221 */ /* 0x000fe20000010000 */
[C---:B------:R-:W-:Y:S01]  /*d180*/  HMMA.16816.F32.BF16 R8, R20.reuse, R30, R8 ;  /* 0x0000001e1408723c */ /* 0x040fe20000041808 */
[----:B------:R-:W1:Y:S02]  /*d190*/  LDSM.16.MT88.4 R28, [R228+0x6000] ;  /* 0x00600000e41c783b */ /* 0x000e640000004200 */
[----:B------:R-:W-:Y:S01]  /*d1a0*/  FADD.FTZ R36, R174, R36 ;  /* 0x00000024ae247221 */ /* 0x000fe20000010000 */
[----:B------:R-:W-:Y:S03]  /*d1b0*/  FADD.FTZ R2, R153, R2 ;  /* 0x0000000299027221 */ /* 0x000fe60000010000 */
[----:B------:R-:W-:Y:S01]  /*d1c0*/  FADD.FTZ R0, R157, R36 ;  /* 0x000000249d007221 */ /* 0x000fe20000010000 */
[C---:B-----5:R-:W-:Y:S03]  /*d1d0*/  HMMA.16816.F32.BF16 R132, R20.reuse, R32, R132 ;  /* 0x000000201484723c */ /* 0x060fe60000041884 */
[----:B------:R-:W-:Y:S01]  /*d1e0*/  FADD.FTZ R0, R159, R0 ;  /* 0x000000009f007221 */ /* 0x000fe20000010000 */
[----:B------:R-:W-:Y:S03]  /*d1f0*/  FADD.FTZ R2, R155, R2 ;  /* 0x000000029b027221 */ /* 0x000fe60000010000 */
[----:B------:R-:W-:Y:S01]  /*d200*/  FADD.FTZ R36, R156, R0 ;  /* 0x000000009c247221 */ /* 0x000fe20000010000 */
[C---:B------:R-:W-:Y:S01]  /*d210*/  HMMA.16816.F32.BF16 R136, R20.reuse, R34, R136 ;  /* 0x000000221488723c */ /* 0x040fe20000041888 */
[----:B------:R-:W3:Y:S02]  /*d220*/  LDSM.16.MT88.4 R32, [R150+0x10800] ;  /* 0x010800009620783b */ /* 0x000ee40000004200 */
[----:B------:R-:W-:Y:S01]  /*d230*/  FADD.FTZ R0, R154, R2 ;  /* 0x000000029a007221 */ /* 0x000fe20000010000 */
[----:B------:R-:W-:Y:S03]  /*d240*/  FADD.FTZ R2, R158, R36 ;  /* 0x000000249e027221 */ /* 0x000fe60000010000 */
[----:B------:R-:W-:Y:S01]  /*d250*/  FADD.FTZ R0, R46, R0 ;  /* 0x000000002e007221 */ /* 0x000fe20000010000 */
[C---:B--2---:R-:W-:Y:S01]  /*d260*/  HMMA.16816.F32.BF16 R140, R20.reuse, R24, R140 ;  /* 0x00000018148c723c */ /* 0x044fe2000004188c */
[----:B------:R-:W-:Y:S02]  /*d270*/  LDSM.16.MT88.4 R156, [R150+0x11800] ;  /* 0x01180000969c783b */ /* 0x000fe40000004200 */
[----:B------:R-:W-:Y:S01]  /*d280*/  FADD.FTZ R2, R44, R2 ;  /* 0x000000022c027221 */ /* 0x000fe20000010000 */
[----:B------:R-:W-:Y:S03]  /*d290*/  FADD.FTZ R0, R47, R0 ;  /* 0x000000002f007221 */ /* 0x000fe60000010000 */
[----:B------:R-:W-:Y:S01]  /*d2a0*/  FADD.FTZ R2, R45, R2 ;  /* 0x000000022d027221 */ /* 0x000fe20000010000 */
[C---:B------:R-:W-:Y:S01]  /*d2b0*/  HMMA.16816.F32.BF16 R144, R20.reuse, R26, R144 ;  /* 0x0000001a1490723c */ /* 0x040fe20000041890 */
[----:B------:R-:W2:Y:S02]  /*d2c0*/  LDSM.16.MT88.4 R24, [R170+0x10800] ;  /* 0x01080000aa18783b */ /* 0x000ea40000004200 */
[----:B------:R-:W-:Y:S01]  /*d2d0*/  FADD.FTZ R0, R50, R0 ;  /* 0x0000000032007221 */ /* 0x000fe20000010000 */
[----:B------:R-:W-:Y:S03]  /*d2e0*/  FADD.FTZ R2, R48, R2 ;  /* 0x0000000230027221 */ /* 0x000fe60000010000 */
[----:B------:R-:W-:Y:S01]  /*d2f0*/  FADD.FTZ R0, R51, R0 ;  /* 0x0000000033007221 */ /* 0x000fe20000010000 */
[----:B------:R-:W-:Y:S01]  /*d300*/  FADD.FTZ R2, R49, R2 ;  /* 0x0000000231027221 */ /* 0x000fe20000010000 */
[C---:B-1----:R-:W-:Y:S03]  /*d310*/  HMMA.16816.F32.BF16 R12, R20.reuse, R28, R12 ;  /* 0x0000001c140c723c */ /* 0x042fe6000004180c */
[----:B------:R-:W-:Y:S01]  /*d320*/  FADD.FTZ R0, R54, R0 ;  /* 0x0000000036007221 */ /* 0x000fe20000010000 */
[----:B------:R-:W-:Y:S03]  /*d330*/  FADD.FTZ R2, R52, R2 ;  /* 0x0000000234027221 */ /* 0x000fe60000010000 */
[----:B------:R-:W-:Y:S01]  /*d340*/  FADD.FTZ R0, R55, R0 ;  /* 0x0000000037007221 */ /* 0x000fe20000010000 */
[----:B------:R-:W-:Y:S01]  /*d350*/  HMMA.16816.F32.BF16 R16, R20, R30, R16 ;  /* 0x0000001e1410723c */ /* 0x000fe20000041810 */
[----:B------:R-:W1:Y:S02]  /*d360*/  LDSM.16.MT88.4 R28, [R151+0x6800] ;  /* 0x00680000971c783b */ /* 0x000e640000004200 */
[----:B------:R-:W-:Y:S01]  /*d370*/  F2FP.BF16.F32.PACK_AB R20, R109, R108 ;  /* 0x0000006c6d14723e */ /* 0x000fe200000010ff */
[----:B------:R-:W-:Y:S01]  /*d380*/  FADD.FTZ R2, R53, R2 ;  /* 0x0000000235027221 */ /* 0x000fe20000010000 */
[----:B------:R-:W-:Y:S01]  /*d390*/  F2FP.BF16.F32.PACK_AB R21, R111, R110 ;  /* 0x0000006e6f15723e */ /* 0x000fe200000010ff */
[----:B------:R-:W-:Y:S01]  /*d3a0*/  FADD.FTZ R36, R58, R0 ;  /* 0x000000003a247221 */ /* 0x000fe20000010000 */
[----:B------:R-:W-:Y:S01]  /*d3b0*/  F2FP.BF16.F32.PACK_AB R22, R113, R112 ;  /* 0x000000707116723e */ /* 0x000fe200000010ff */
[----:B------:R-:W-:Y:S01]  /*d3c0*/  FADD.FTZ R0, R56, R2 ;  /* 0x0000000238007221 */ /* 0x000fe20000010000 */
[----:B------:R-:W-:Y:S01]  /*d3d0*/  F2FP.BF16.F32.PACK_AB R23, R115, R114 ;  /* 0x000000727317723e */ /* 0x000fe200000010ff */
[----:B------:R-:W-:Y:S02]  /*d3e0*/  FADD.FTZ R36, R59, R36 ;  /* 0x000000243b247221 */ /* 0x000fe40000010000 */
[----:B------:R-:W-:Y:S02]  /*d3f0*/  FADD.FTZ R0, R57, R0 ;  /* 0x0000000039007221 */ /* 0x000fe40000010000 */
[----:B------:R-:W-:Y:S02]  /*d400*/  FADD.FTZ R36, R62, R36 ;  /* 0x000000243e247221 */ /* 0x000fe40000010000 */
[C---:B---3--:R-:W-:Y:S03]  /*d410*/  HMMA.16816.F32.BF16 R4, R20.reuse, R32, R4 ;  /* 0x000000201404723c */ /* 0x048fe60000041804 */
        /* <DEDUP_REMOVED lines=8> */
[C---:B--2---:R-:W-:Y:S03]  /*d4a0*/  HMMA.16816.F32.BF16 R132, R20.reuse, R24, R132 ;  /* 0x000000181484723c */ /* 0x044fe60000041884 */
[----:B------:R-:W-:Y:S01]  /*d4b0*/  FADD.FTZ R2, R65, R2 ;  /* 0x0000000241027221 */ /* 0x000fe20000010000 */
[----:B------:R-:W-:Y:S03]  /*d4c0*/  FADD.FTZ R0, R70, R0 ;  /* 0x0000000046007221 */ /* 0x000fe60000010000 */
[----:B------:R-:W-:Y:S01]  /*d4d0*/  FADD.FTZ R36, R68, R2 ;  /* 0x0000000244247221 */ /* 0x000fe20000010000 */
[C---:B------:R-:W-:Y:S01]  /*d4e0*/  HMMA.16816.F32.BF16 R136, R20.reuse, R26, R136 ;  /* 0x0000001a1488723c */ /* 0x040fe20000041888 */
[----:B------:R2:W4:Y:S02]  /*d4f0*/  LDSM.16.MT88.4 R24, [R150+0x11000] ;  /* 0x011000009618783b */ /* 0x0005240000004200 */
[----:B------:R-:W-:Y:S01]  /*d500*/  FADD.FTZ R2, R71, R0 ;  /* 0x0000000047027221 */ /* 0x000fe20000010000 */
[----:B------:R-:W-:Y:S03]  /*d510*/  FADD.FTZ R0, R69, R36 ;  /* 0x0000002445007221 */ /* 0x000fe60000010000 */
[----:B------:R-:W-:Y:S01]  /*d520*/  FADD.FTZ R2, R74, R2 ;  /* 0x000000024a027221 */ /* 0x000fe20000010000 */
[C---:B-1----:R-:W-:Y:S03]  /*d530*/  HMMA.16816.F32.BF16 R140, R20.reuse, R28, R140 ;  /* 0x0000001c148c723c */ /* 0x042fe6000004188c */
[----:B------:R-:W-:Y:S01]  /*d540*/  FADD.FTZ R36, R72, R0 ;  /* 0x0000000048247221 */ /* 0x000fe20000010000 */
[----:B------:R-:W-:Y:S03]  /*d550*/  FADD.FTZ R0, R75, R2 ;  /* 0x000000024b007221 */ /* 0x000fe60000010000 */
[----:B------:R-:W-:Y:S01]  /*d560*/  FADD.FTZ R2, R73, R36 ;  /* 0x0000002449027221 */ /* 0x000fe20000010000 */
[C---:B------:R-:W-:Y:S01]  /*d570*/  HMMA.16816.F32.BF16 R144, R20.reuse, R30, R144 ;  /* 0x0000001e1490723c */ /* 0x040fe20000041890 */
[----:B------:R-:W1:Y:S02]  /*d580*/  LDSM.16.MT88.4 R28, [R170+0x11000] ;  /* 0x01100000aa1c783b */ /* 0x000e640000004200 */
[----:B------:R-:W-:Y:S01]  /*d590*/  FADD.FTZ R0, R78, R0 ;  /* 0x000000004e007221 */ /* 0x000fe20000010000 */
[----:B------:R-:W-:Y:S03]  /*d5a0*/  FADD.FTZ R2, R76, R2 ;  /* 0x000000024c027221 */ /* 0x000fe60000010000 */
[----:B------:R-:W-:Y:S01]  /*d5b0*/  FADD.FTZ R0, R79, R0 ;  /* 0x000000004f007221 */ /* 0x000fe20000010000 */
[----:B--2---:R-:W-:Y:S01]  /*d5c0*/  MOV R150, R148 ;  /* 0x0000009400967202 */ /* 0x004fe20000000f00 */
[C---:B---3--:R-:W-:Y:S03]  /*d5d0*/  HMMA.16816.F32.BF16 R12, R20.reuse, R32, R12 ;  /* 0x00000020140c723c */ /* 0x048fe6000004180c */
        /* <DEDUP_REMOVED lines=15> */
[C---:B----4-:R-:W-:Y:S03]  /*d6d0*/  HMMA.16816.F32.BF16 R4, R20.reuse, R24, R4 ;  /* 0x000000181404723c */ /* 0x050fe60000041804 */
        /* <DEDUP_REMOVED lines=17> */
[C---:B--2---:R-:W-:Y:S03]  /*d7f0*/  HMMA.16816.F32.BF16 R140, R20.reuse, R32, R140 ;  /* 0x00000020148c723c */ /* 0x044fe6000004188c */
[----:B------:R-:W-:Y:S01]  /*d800*/  FADD.FTZ R0, R102, R0 ;  /* 0x0000000066007221 */ /* 0x000fe20000010000 */
[----:B------:R-:W-:Y:S03]  /*d810*/  FADD.FTZ R2, R100, R2 ;  /* 0x0000000264027221 */ /* 0x000fe60000010000 */
[----:B------:R-:W-:Y:S01]  /*d820*/  FADD.FTZ R0, R103, R0 ;  /* 0x0000000067007221 */ /* 0x000fe20000010000 */
[C---:B------:R-:W-:Y:S03]  /*d830*/  HMMA.16816.F32.BF16 R144, R20.reuse, R34, R144 ;  /* 0x000000221490723c */ /* 0x040fe60000041890 */
[----:B------:R-:W-:Y:S01]  /*d840*/  FADD.FTZ R2, R101, R2 ;  /* 0x0000000265027221 */ /* 0x000fe20000010000 */
[----:B------:R-:W-:Y:S03]  /*d850*/  FADD.FTZ R0, R106, R0 ;  /* 0x000000006a007221 */ /* 0x000fe60000010000 */
[----:B------:R-:W-:Y:S01]  /*d860*/  FADD.FTZ R2, R104, R2 ;  /* 0x0000000268027221 */ /* 0x000fe20000010000 */
[----:B------:R-:W-:Y:S01]  /*d870*/  FADD.FTZ R0, R107, R0 ;  /* 0x000000006b007221 */ /* 0x000fe20000010000 */
[C---:B---3--:R-:W-:Y:S03]  /*d880*/  HMMA.16816.F32.BF16 R12, R20.reuse, R24, R12 ;  /* 0x00000018140c723c */ /* 0x048fe6000004180c */
[----:B------:R-:W-:Y:S01]  /*d890*/  FADD.FTZ R2, R105, R2 ;  /* 0x0000000269027221 */ /* 0x000fe20000010000 */
[----:B------:R-:W-:Y:S03]  /*d8a0*/  FADD.FTZ R0, R110, R0 ;  /* 0x000000006e007221 */ /* 0x000fe60000010000 */
[----:B------:R-:W-:Y:S01]  /*d8b0*/  FADD.FTZ R2, R108, R2 ;  /* 0x000000026c027221 */ /* 0x000fe20000010000 */
[----:B------:R-:W-:Y:S01]  /*d8c0*/  HMMA.16816.F32.BF16 R16, R20, R26, R16 ;  /* 0x0000001a1410723c */ /* 0x000fe20000041810 */
[----:B------:R2:W3:Y:S02]  /*d8d0*/  LDSM.16.MT88.4 R20, [R151+0x7800] ;  /* 0x007800009714783b */ /* 0x0004e40000004200 */
[----:B------:R-:W-:Y:S01]  /*d8e0*/  FADD.FTZ R0, R111, R0 ;  /* 0x000000006f007221 */ /* 0x000fe20000010000 */
[----:B------:R-:W-:Y:S03]  /*d8f0*/  FADD.FTZ R2, R109, R2 ;  /* 0x000000026d027221 */ /* 0x000fe60000010000 */
[----:B------:R-:W-:Y:S01]  /*d900*/  FADD.FTZ R0, R114, R0 ;  /* 0x0000000072007221 */ /* 0x000fe20000010000 */
[C---:B------:R-:W-:Y:S01]  /*d910*/  HMMA.16816.F32.BF16 R152, R164.reuse, R156, R4 ;  /* 0x0000009ca498723c */ /* 0x040fe20000041804 */
[----:B------:R-:W4:Y:S04]  /*d920*/  LDSM.16.MT88.4 R4, [R228+0x7800] ;  /* 0x00780000e404783b */ /* 0x000f280000004200 */
[----:B------:R-:W-:Y:S01]  /*d930*/  FADD.FTZ R2, R112, R2 ;  /* 0x0000000270027221 */ /* 0x000fe20000010000 */
[----:B------:R-:W-:Y:S02]  /*d940*/  FADD.FTZ R0, R115, R0 ;  /* 0x0000000073007221 */ /* 0x000fe40000010000 */
[C---:B------:R-:W-:Y:S03]  /*d950*/  HMMA.16816.F32.BF16 R156, R164.reuse, R158, R8 ;  /* 0x0000009ea49c723c */ /* 0x040fe60000041808 */
[----:B------:R-:W-:Y:S01]  /*d960*/  FADD.FTZ R2, R113, R2 ;  /* 0x0000000271027221 */ /* 0x000fe20000010000 */
[----:B------:R-:W-:Y:S03]  /*d970*/  FADD.FTZ R0, R118, R0 ;  /* 0x0000000076007221 */ /* 0x000fe60000010000 */
[----:B------:R-:W-:Y:S01]  /*d980*/  FADD.FTZ R2, R116, R2 ;  /* 0x0000000274027221 */ /* 0x000fe20000010000 */
[C---:B-1----:R-:W-:Y:S03]  /*d990*/  HMMA.16816.F32.BF16 R132, R164.reuse, R28, R132 ;  /* 0x0000001ca484723c */ /* 0x042fe60000041884 */
[----:B--2---:R-:W-:Y:S01]  /*d9a0*/  MOV R151, R149 ;  /* 0x0000009500977202 */ /* 0x004fe20000000f00 */
[----:B------:R-:W-:Y:S01]  /*d9b0*/  FADD.FTZ R0, R119, R0 ;  /* 0x0000000077007221 */ /* 0x000fe20000010000 */
[----:B------:R-:W-:Y:S03]  /*d9c0*/  FADD.FTZ R2, R117, R2 ;  /* 0x0000000275027221 */ /* 0x000fe60000010000 */
        /* <DEDUP_REMOVED lines=9> */
[C---:B------:R-:W-:Y:S03]  /*da60*/  HMMA.16816.F32.BF16 R144, R164.reuse, R22, R144 ;  /* 0x00000016a490723c */ /* 0x040fe60000041890 */
[----:B------:R-:W-:Y:S01]  /*da70*/  FADD.FTZ R0, R125, R3 ;  /* 0x000000037d007221 */ /* 0x000fe20000010000 */
[----:B------:R-:W-:Y:S03]  /*da80*/  FADD.FTZ R2, R130, R2 ;  /* 0x0000000282027221 */ /* 0x000fe60000010000 */
[----:B------:R-:W-:Y:S01]  /*da90*/  FADD.FTZ R0, R128, R0 ;  /* 0x0000000080007221 */ /* 0x000fe20000010000 */
[C---:B----4-:R-:W-:Y:S03]  /*daa0*/  HMMA.16816.F32.BF16 R160, R164.reuse, R4, R12 ;  /* 0x00000004a4a0723c */ /* 0x050fe6000004180c */
[----:B------:R-:W-:Y:S01]  /*dab0*/  FADD.FTZ R246, R188, R2 ;  /* 0x00000002bcf67221 */ /* 0x000fe20000010000 */
[----:B------:R-:W-:Y:S04]  /*dac0*/  FADD.FTZ R245, R186, R0 ;  /* 0x00000000baf57221 */ /* 0x000fe80000010000 */
[----:B------:R-:W-:Y:S01]  /*dad0*/  HMMA.16816.F32.BF16 R164, R164, R6, R16 ;  /* 0x00000006a4a4723c */ /* 0x000fe20000041810 */
[----:B------:R-:W-:Y:S08]  /*dae0*/  @!UPT UIADD3 URZ, UPT, UPT, URZ, URZ, URZ ;  /* 0x000000fffffff290 */ /* 0x000ff0000fffe0ff */
[----:B------:R-:W-:Y:S11]  /*daf0*/  @P0 BRA `(.L_x_540) ;  /* 0xffffffb0003c0947 */ /* 0x000ff6000383ffff */
.L_x_533:
[----:B------:R-:W-:Y:S01]  /*db00*/  @!UPT UIADD3 URZ, UPT, UPT, URZ, URZ, URZ ;  /* 0x000000fffffff290 */ /* 0x000fe2000fffe0ff */
[----:B------:R1:W5:Y:S01]  /*db10*/  LD.E R25, desc[UR4][R168.64+0xd8] ;  /* 0x0000d804a8197980 */ /* 0x000362000c101900 */
[----:B------:R-:W-:Y:S01]  /*db20*/  UMOV UR6, 0xffffffff ;  /* 0xffffffff00067882 */ /* 0x000fe20000000000 */
[----:B------:R-:W-:Y:S02]  /*db30*/  MOV R21, 0x20 ;  /* 0x0000002000157802 */ /* 0x000fe40000000f00 */
[----:B------:R-:W-:Y:S05]  /*db40*/  BRA.DIV UR6, `(.L_x_541) ;  /* 0x0000000e069c7947 */ /* 0x000fea000b800000 */
[----:B------:R-:W2:Y:S04]  /*db50*/  SHFL.BFLY PT, R5, R245, 0x2, 0x1f ;  /* 0x0c401f00f5057f89 */ /* 0x000ea800000e0000 */
[----:B------:R-:W3:Y:S01]  /*db60*/  SHFL.BFLY PT, R2, R246, 0x2, 0x1f ;  /* 0x0c401f00f6027f89 */ /* 0x000ee200000e0000 */
[----:B--2---:R-:W-:Y:S01]  /*db70*/  FADD.FTZ R5, R5, R245 ;  /* 0x000000f505057221 */ /* 0x004fe20000010000 */
[----:B---3--:R-:W-:-:S04]  /*db80*/  FADD.FTZ R2, R2, R246 ;  /* 0x000000f602027221 */ /* 0x008fc80000010000 */
[----:B------:R-:W2:Y:S04]  /*db90*/  SHFL.BFLY PT, R6, R5, 0x1, 0x1f ;  /* 0x0c201f0005067f89 */ /* 0x000ea800000e0000 */
[----:B------:R3:W4:Y:S01]  /*dba0*/  SHFL.BFLY PT, R3, R2, 0x1, 0x1f ;  /* 0x0c201f0002037f89 */ /* 0x00072200000e0000 */
[----:B--2---:R-:W-:-:S07]  /*dbb0*/  FADD.FTZ R23, R5, R6 ;  /* 0x0000000605177221 */ /* 0x004fce0000010000 */
.L_x_553:
[----:B------:R-:W3:Y:S01]  /*dbc0*/  MUFU.RCP R0, R23 ;  /* 0x0000001700007308 */ /* 0x000ee20000001000 */
[----:B------:R-:W-:Y:S01]  /*dbd0*/  FSETP.NE.FTZ.AND P1, PT, R23, RZ, PT ;  /* 0x000000ff1700720b */ /* 0x000fe20003f35000 */
[----:B----4-:R-:W-:Y:S01]  /*dbe0*/  FADD.FTZ R24, R2, R3 ;  /* 0x0000000302187221 */ /* 0x010fe20000010000 */
[C---:B------:R-:W-:Y:S01]  /*dbf0*/  IMAD.SHL.U32 R6, R232.reuse, 0x10, RZ ;  /* 0x00000010e8067824 */ /* 0x040fe200078e00ff */
[C---:B------:R-:W-:Y:S01]  /*dc00*/  SHF.L.U32 R3, R232.reuse, 0x1, RZ ;  /* 0x00000001e8037819 */ /* 0x040fe200000006ff */
[----:B------:R-:W2:Y:S01]  /*dc10*/  LDL R38, [R1] ;  /* 0x0000000001267983 */ /* 0x000ea20000100800 */
[----:B------:R-:W-:Y:S02]  /*dc20*/  SHF.L.U32 R8, R232, 0x5, RZ ;  /* 0x00000005e8087819 */ /* 0x000fe400000006ff */
[----:B------:R-:W-:Y:S02]  /*dc30*/  LOP3.LUT R6, R6, 0x1c0, RZ, 0xc0, !PT ;  /* 0x000001c006067812 */ /* 0x000fe400078ec0ff */
[----:B------:R-:W-:-:S02]  /*dc40*/  LOP3.LUT R5, R3, 0x6, RZ, 0xc0, !PT ;  /* 0x0000000603057812 */ /* 0x000fc400078ec0ff */
[----:B------:R-:W-:Y:S02]  /*dc50*/  FSETP.NE.FTZ.AND P0, PT, R24, RZ, PT ;  /* 0x000000ff1800720b */ /* 0x000fe40003f15000 */
[----:B------:R-:W-:Y:S02]  /*dc60*/  LOP3.LUT R5, R5, 0x7c00, R8, 0xf8, !PT ;  /* 0x00007c0005057812 */ /* 0x000fe400078ef808 */
[----:B------:R-:W-:Y:S02]  /*dc70*/  MOV R13, 0x10 ;  /* 0x00000010000d7802 */ /* 0x000fe40000000f00 */
[----:B---3--:R-:W-:Y:S02]  /*dc80*/  FSEL R2, R0, 1, P1 ;  /* 0x3f80000000027808 */ /* 0x008fe40000800000 */
[----:B------:R-:W3:Y:S01]  /*dc90*/  MUFU.RCP R0, R24 ;  /* 0x0000001800007308 */ /* 0x000ee20000001000 */
[----:B------:R-:W-:Y:S02]  /*dca0*/  R2P PR, R232, 0x18 ;  /* 0x00000018e8007804 */ /* 0x000fe40000000000 */
[C---:B------:R-:W-:Y:S01]  /*dcb0*/  FMUL.FTZ R152, R2.reuse, R152 ;  /* 0x0000009802987220 */ /* 0x040fe20000410000 */
        /* <DEDUP_REMOVED lines=14> */
[----:B------:R-:W-:Y:S01]  /*dda0*/  FMUL.FTZ R17, R2, R165 ;  /* 0x000000a502117220 */ /* 0x000fe20000410000 */
[----:B------:R-:W-:-:S02]  /*ddb0*/  LOP3.LUT R2, R6, 0x38, R3, 0xf8, !PT ;  /* 0x0000003806027812 */ /* 0x000fc400078ef803 */
[----:B---3--:R-:W-:Y:S02]  /*ddc0*/  FSEL R0, R0, 1, P0 ;  /* 0x3f80000000007808 */ /* 0x008fe40000000000 */
[----:B------:R-:W-:Y:S02]  /*ddd0*/  LOP3.LUT R2, R5, R2, RZ, 0xfc, !PT ;  /* 0x0000000205027212 */ /* 0x000fe400078efcff */
[----:B------:R-:W-:Y:S01]  /*dde0*/  SEL R13, R13, 0xfffffff0, !P2 ;  /* 0xfffffff00d0d7807 */ /* 0x000fe20005000000 */
[C---:B------:R-:W-:Y:S01]  /*ddf0*/  FMUL.FTZ R154, R0.reuse, R154 ;  /* 0x0000009a009a7220 */ /* 0x040fe20000410000 */
[----:B------:R-:W-:Y:S01]  /*de00*/  FMUL.FTZ R3, R0, R155 ;  /* 0x0000009b00037220 */ /* 0x000fe20000410000 */
[----:B------:R-:W-:Y:S01]  /*de10*/  LEA R230, R2, R230, 0x1 ;  /* 0x000000e602e67211 */ /* 0x000fe200078e08ff */
        /* <DEDUP_REMOVED lines=14> */
[----:B------:R-:W-:Y:S01]  /*df00*/  SEL R6, R21, 0xffffffe0, !P3 ;  /* 0xffffffe015067807 */ /* 0x000fe20005800000 */
[----:B------:R-:W-:Y:S01]  /*df10*/  IMAD.IADD R5, R13, 0x1, R230 ;  /* 0x000000010d057824 */ /* 0x000fe200078e02e6 */
[----:B------:R-:W-:-:S02]  /*df20*/  F2FP.BF16.F32.PACK_AB R0, R153, R152 ;  /* 0x000000989900723e */ /* 0x000fc400000010ff */
[----:B------:R-:W-:Y:S02]  /*df30*/  F2FP.BF16.F32.PACK_AB R3, R3, R154 ;  /* 0x0000009a0303723e */ /* 0x000fe400000010ff */
[----:B------:R-:W-:Y:S01]  /*df40*/  F2FP.BF16.F32.PACK_AB R4, R4, R156 ;  /* 0x0000009c0404723e */ /* 0x000fe200000010ff */
[----:B------:R3:W-:Y:S01]  /*df50*/  STS [R230], R0 ;  /* 0x00000000e6007388 */ /* 0x0007e20000000800 */
[----:B------:R-:W-:Y:S02]  /*df60*/  IADD3 R2, PT, PT, R6, R230, RZ ;  /* 0x000000e606027210 */ /* 0x000fe40007ffe0ff */
[----:B------:R-:W-:Y:S01]  /*df70*/  F2FP.BF16.F32.PACK_AB R10, R10, R158 ;  /* 0x0000009e0a0a723e */ /* 0x000fe200000010ff */
[----:B------:R4:W-:Y:S01]  /*df80*/  STS [R230+0x400], R3 ;  /* 0x00040003e6007388 */ /* 0x0009e20000000800 */
[----:B------:R-:W-:Y:S02]  /*df90*/  F2FP.BF16.F32.PACK_AB R9, R9, R132 ;  /* 0x000000840909723e */ /* 0x000fe400000010ff */
[----:B------:R-:W-:Y:S01]  /*dfa0*/  F2FP.BF16.F32.PACK_AB R8, R8, R134 ;  /* 0x000000860808723e */ /* 0x000fe200000010ff */
[----:B------:R1:W-:Y:S01]  /*dfb0*/  STS [R5], R4 ;  /* 0x0000000405007388 */ /* 0x0003e20000000800 */
[----:B------:R-:W-:-:S02]  /*dfc0*/  F2FP.BF16.F32.PACK_AB R7, R7, R136 ;  /* 0x000000880707723e */ /* 0x000fc400000010ff */
[----:B------:R-:W-:Y:S01]  /*dfd0*/  F2FP.BF16.F32.PACK_AB R16, R16, R138 ;  /* 0x0000008a1010723e */ /* 0x000fe200000010ff */
[----:B------:R-:W-:Y:S01]  /*dfe0*/  STS [R5+0x400], R10 ;  /* 0x0004000a05007388 */ /* 0x000fe20000000800 */
[----:B------:R-:W-:Y:S02]  /*dff0*/  F2FP.BF16.F32.PACK_AB R15, R15, R140 ;  /* 0x0000008c0f0f723e */ /* 0x000fe400000010ff */
[----:B------:R-:W-:Y:S01]  /*e000*/  F2FP.BF16.F32.PACK_AB R14, R14, R142 ;  /* 0x0000008e0e0e723e */ /* 0x000fe200000010ff */
[----:B------:R-:W-:Y:S01]  /*e010*/  STS [R2], R9 ;  /* 0x0000000902007388 */ /* 0x000fe20000000800 */
[----:B------:R-:W-:Y:S02]  /*e020*/  F2FP.BF16.F32.PACK_AB R20, R20, R144 ;  /* 0x000000901414723e */ /* 0x000fe400000010ff */
[----:B------:R-:W-:Y:S01]  /*e030*/  F2FP.BF16.F32.PACK_AB R19, R19, R146 ;  /* 0x000000921313723e */ /* 0x000fe200000010ff */
[----:B------:R1:W-:Y:S01]  /*e040*/  STS [R2+0x400], R8 ;  /* 0x0004000802007388 */ /* 0x0003e20000000800 */
[----:B------:R-:W-:-:S02]  /*e050*/  F2FP.BF16.F32.PACK_AB R18, R18, R160 ;  /* 0x000000a01212723e */ /* 0x000fc400000010ff */
[----:B------:R-:W-:Y:S02]  /*e060*/  F2FP.BF16.F32.PACK_AB R12, R12, R162 ;  /* 0x000000a20c0c723e */ /* 0x000fe400000010ff */
[C---:B---3--:R-:W-:Y:S02]  /*e070*/  IADD3 R0, PT, PT, R230.reuse, 0x40, RZ ;  /* 0x00000040e6007810 */ /* 0x048fe40007ffe0ff */
[----:B------:R-:W-:Y:S02]  /*e080*/  @P4 IADD3 R0, PT, PT, R230, -0x40, RZ ;  /* 0xffffffc0e6004810 */ /* 0x000fe40007ffe0ff */
[----:B------:R-:W-:Y:S02]  /*e090*/  F2FP.BF16.F32.PACK_AB R17, R17, R164 ;  /* 0x000000a41111723e */ /* 0x000fe400000010ff */
[----:B------:R-:W-:Y:S01]  /*e0a0*/  F2FP.BF16.F32.PACK_AB R11, R11, R166 ;  /* 0x000000a60b0b723e */ /* 0x000fe200000010ff */
[C---:B----4-:R-:W-:Y:S02]  /*e0b0*/  IMAD.IADD R3, R13.reuse, 0x1, R0 ;  /* 0x000000010d037824 */ /* 0x050fe400078e0200 */
[----:B-1----:R-:W-:-:S05]  /*e0c0*/  IMAD.IADD R4, R13, 0x1, R2 ;  /* 0x000000010d047824 */ /* 0x002fca00078e0202 */
[----:B------:R-:W-:Y:S04]  /*e0d0*/  STS [R4], R7 ;  /* 0x0000000704007388 */ /* 0x000fe80000000800 */
[----:B------:R-:W-:Y:S01]  /*e0e0*/  STS [R4+0x400], R16 ;  /* 0x0004001004007388 */ /* 0x000fe20000000800 */
[----:B------:R-:W-:-:S03]  /*e0f0*/  IADD3 R2, PT, PT, R6, R0, RZ ;  /* 0x0000000006027210 */ /* 0x000fc60007ffe0ff */
[----:B------:R-:W-:Y:S04]  /*e100*/  STS [R0], R15 ;  /* 0x0000000f00007388 */ /* 0x000fe80000000800 */
[----:B------:R1:W-:Y:S04]  /*e110*/  STS [R0+0x400], R14 ;  /* 0x0004000e00007388 */ /* 0x0003e80000000800 */
[----:B------:R-:W-:Y:S04]  /*e120*/  STS [R3], R20 ;  /* 0x0000001403007388 */ /* 0x000fe80000000800 */
[----:B------:R-:W-:Y:S04]  /*e130*/  STS [R3+0x400], R19 ;  /* 0x0004001303007388 */ /* 0x000fe80000000800 */
[----:B------:R-:W-:Y:S04]  /*e140*/  STS [R2], R18 ;  /* 0x0000001202007388 */ /* 0x000fe80000000800 */
[----:B------:R3:W-:Y:S01]  /*e150*/  STS [R2+0x400], R12 ;  /* 0x0004000c02007388 */ /* 0x0007e20000000800 */
[----:B-1----:R-:W-:-:S05]  /*e160*/  IADD3 R0, PT, PT, R13, R2, RZ ;  /* 0x000000020d007210 */ /* 0x002fca0007ffe0ff */
[----:B------:R-:W-:Y:S04]  /*e170*/  STS [R0], R17 ;  /* 0x0000001100007388 */ /* 0x000fe80000000800 */
[----:B------:R1:W-:Y:S01]  /*e180*/  STS [R0+0x400], R11 ;  /* 0x0004000b00007388 */ /* 0x0003e20000000800 */
[----:B------:R-:W-:-:S03]  /*e190*/  ISETP.NE.AND P2, PT, R252, -0x1, PT ;  /* 0xfffffffffc00780c */ /* 0x000fc60003f45270 */
[----:B------:R-:W4:Y:S04]  /*e1a0*/  LD.E.64 R4, desc[UR4][R168.64+0x88] ;  /* 0x00008804a8047980 */ /* 0x000f28000c101b00 */
[----:B------:R2:W5:Y:S04]  /*e1b0*/  LD.E.64 R6, desc[UR4][R168.64+0x90] ;  /* 0x00009004a8067980 */ /* 0x000568000c101b00 */
[----:B------:R2:W5:Y:S04]  /*e1c0*/  LD.E.64 R8, desc[UR4][R168.64+0x70] ;  /* 0x00007004a8087980 */ /* 0x000568000c101b00 */
[----:B---3--:R-:W3:Y:S04]  /*e1d0*/  @!P2 LD.E.64 R2, desc[UR4][R168.64+0x80] ;  /* 0x00008004a802a980 */ /* 0x008ee8000c101b00 */
[----:B------:R2:W5:Y:S04]  /*e1e0*/  LD.E.64 R20, desc[UR4][R168.64+0xa0] ;  /* 0x0000a004a8147980 */ /* 0x000568000c101b00 */
[----:B-1----:R-:W2:Y:S01]  /*e1f0*/  LD.E.U8 R0, desc[UR4][R168.64+0x1c8] ;  /* 0x0001c804a8007980 */ /* 0x002ea2000c101100 */
[----:B------:R-:W3:Y:S01]  /*e200*/  S2R R27, SR_CTAID.Y ;  /* 0x00000000001b7919 */ /* 0x000ee20000002600 */
[----:B------:R-:W1:Y:S01]  /*e210*/  S2R R26, SR_CTAID.Z ;  /* 0x00000000001a7919 */ /* 0x000e620000002700 */
[----:B------:R-:W1:Y:S01]  /*e220*/  S2R R22, SR_CTAID.X ;  /* 0x0000000000167919 */ /* 0x000e620000002500 */
[----:B--2---:R-:W-:-:S13]  /*e230*/  ISETP.NE.AND P4, PT, R0, RZ, PT ;  /* 0x000000ff0000720c */ /* 0x004fda0003f85270 */
[----:B------:R-:W2:Y:S04]  /*e240*/  @!P4 LD.E R13, desc[UR4][R168.64+0x60] ;  /* 0x00006004a80dc980 */ /* 0x000ea8000c101900 */
[----:B------:R-:W2:Y:S01]  /*e250*/  @!P4 LD.E R14, desc[UR4][R168.64+0xb4] ;  /* 0x0000b404a80ec980 */ /* 0x000ea2000c101900 */
[----:B------:R-:W-:Y:S01]  /*e260*/  SHF.R.U32.HI R36, RZ, 0x3, R232 ;  /* 0x00000003ff247819 */ /* 0x000fe200000116e8 */
[-C--:B---3--:R-:W-:Y:S02]  /*e270*/  @!P2 IMAD R12, R3, R27.reuse, RZ ;  /* 0x0000001b030ca224 */ /* 0x088fe400078e02ff */
[----:B------:R-:W-:Y:S01]  /*e280*/  @!P2 IMAD.WIDE.U32 R10, R2, R27, RZ ;  /* 0x0000001b020aa225 */ /* 0x000fe200078e00ff */
[----:B------:R-:W-:-:S03]  /*e290*/  IADD3 R0, PT, PT, R36, 0x10, RZ ;  /* 0x0000001024007810 */ /* 0x000fc60007ffe0ff */
[----:B----4-:R-:W-:Y:S01]  /*e2a0*/  @P2 IMAD.WIDE.U32 R2, R4, R252, RZ ;  /* 0x000000fc04022225 */ /* 0x010fe200078e00ff */
[----:B------:R-:W-:-:S03]  /*e2b0*/  ISETP.GE.AND P3, PT, R0, R38, PT ;  /* 0x000000260000720c */ /* 0x000fc60003f66270 */
[----:B------:R-:W-:Y:S02]  /*e2c0*/  @P2 IMAD R0, R5, R252, RZ ;  /* 0x000000fc05002224 */ /* 0x000fe400078e02ff */
[----:B------:R-:W-:Y:S01]  /*e2d0*/  @!P2 IMAD.IADD R15, R11, 0x1, R12 ;  /* 0x000000010b0fa824 */ /* 0x000fe200078e020c */
[----:B-1----:R-:W-:Y:S02]  /*e2e0*/  SHF.L.U32 R37, R22, 0x6, RZ ;  /* 0x0000000616257819 */ /* 0x002fe400000006ff */
[----:B------:R-:W-:Y:S02]  /*e2f0*/  @!P2 MOV R12, R10 ;  /* 0x0000000a000ca202 */ /* 0x000fe40000000f00 */
[----:B------:R-:W-:Y:S01]  /*e300*/  @P2 IADD3 R15, PT, PT, R3, R0, RZ ;  /* 0x00000000030f2210 */ /* 0x000fe20007ffe0ff */
[----:B--2---:R-:W-:-:S04]  /*e310*/  @!P4 IMAD R11, R13, R27, R26 ;  /* 0x0000001b0d0bc224 */ /* 0x004fc800078e021a */
[----:B------:R-:W-:Y:S01]  /*e320*/  @!P4 IMAD R22, R11, R14, RZ ;  /* 0x0000000e0b16c224 */ /* 0x000fe200078e02ff */
[----:B------:R-:W-:Y:S06]  /*e330*/  @!P4 BRA `(.L_x_542) ;  /* 0x000000000014c947 */ /* 0x000fec0003800000 */
[----:B------:R-:W2:Y:S04]  /*e340*/  @!P2 LD.E R10, desc[UR4][R168.64+0xb4] ;  /* 0x0000b404a80aa980 */ /* 0x000ea8000c101900 */
[----:B------:R-:W3:Y:S01]  /*e350*/  LD.E R0, desc[UR4][R168.64+0xd4] ;  /* 0x0000d404a8007980 */ /* 0x000ee2000c101900 */
[----:B--2---:R-:W-:Y:S02]  /*e360*/  @!P2 IMAD R252, R10, R27, RZ ;  /* 0x0000001b0afca224 */ /* 0x004fe400078e02ff */
[----:B---3--:R-:W-:-:S05]  /*e370*/  IMAD R0, R0, R26, RZ ;  /* 0x0000001a00007224 */ /* 0x008fca00078e02ff */
[----:B------:R-:W-:-:S07]  /*e380*/  IADD3 R22, PT, PT, R0, R252, RZ ;  /* 0x000000fc00167210 */ /* 0x000fce0007ffe0ff */
.L_x_542:
[----:B------:R-:W-:Y:S05]  /*e390*/  WARPSYNC.ALL ;  /* 0x0000000000007948 */ /* 0x000fea0003800000 */
[----:B-----5:R-:W-:Y:S01]  /*e3a0*/  IMAD R13, R7, R26, RZ ;  /* 0x0000001a070d7224 */ /* 0x020fe200078e02ff */
[----:B------:R-:W-:Y:S01]  /*e3b0*/  BAR.SYNC.DEFER_BLOCKING 0x0 ;  /* 0x0000000000007b1d */ /* 0x000fe20000010000 */
[----:B------:R-:W-:Y:S01]  /*e3c0*/  IMAD.MOV.U32 R10, RZ, RZ, R229 ;  /* 0x000000ffff0a7224 */ /* 0x000fe200078e00e5 */
[----:B------:R-:W-:Y:S01]  /*e3d0*/  @P2 MOV R12, R2 ;  /* 0x00000002000c2202 */ /* 0x000fe20000000f00 */
[----:B------:R-:W-:Y:S01]  /*e3e0*/  IMAD.MOV.U32 R11, RZ, RZ, RZ ;  /* 0x000000ffff0b7224 */ /* 0x000fe200078e00ff */
[----:B------:R-:W-:Y:S01]  /*e3f0*/  MOV R14, 0x7f800000 ;  /* 0x7f800000000e7802 */ /* 0x000fe20000000f00 */
[----:B------:R-:W-:Y:S01]  /*e400*/  IMAD.WIDE.U32 R16, R6, R26, RZ ;  /* 0x0000001a06107225 */ /* 0x000fe200078e00ff */
[----:B------:R-:W1:Y:S01]  /*e410*/  @P1 MUFU.LG2 R0, R23 ;  /* 0x0000001700001308 */ /* 0x000e620000000c00 */
[----:B------:R-:W-:Y:S01]  /*e420*/  ISETP.GE.AND P4, PT, R36, R38, PT ;  /* 0x000000262400720c */ /* 0x000fe20003f86270 */
[----:B------:R-:W-:Y:S01]  /*e430*/  BSSY.RECONVERGENT B0, `(.L_x_543) ;  /* 0x0000029000007945 */ /* 0x000fe20003800200 */
[----:B------:R-:W-:Y:S01]  /*e440*/  IMAD.WIDE.U32 R10, R37, R4, R10 ;  /* 0x00000004250a7225 */ /* 0x000fe200078e000a */
[----:B------:R-:W-:-:S02]  /*e450*/  IADD3 R2, PT, PT, R17, R13, RZ ;  /* 0x0000000d11027210 */ /* 0x000fc40007ffe0ff */
[----:B------:R-:W-:Y:S01]  /*e460*/  LOP3.LUT R13, R184, 0x30, RZ, 0xc0, !PT ;  /* 0x00000030b80d7812 */ /* 0x000fe200078ec0ff */
[----:B------:R-:W-:Y:S01]  /*e470*/  IMAD R3, R5, R37, RZ ;  /* 0x0000002505037224 */ /* 0x000fe200078e02ff */
[----:B------:R-:W2:Y:S01]  /*e480*/  @P0 MUFU.LG2 R7, R24 ;  /* 0x0000001800070308 */ /* 0x000ea20000000c00 */
[----:B------:R-:W-:Y:S01]  /*e490*/  IADD3 R10, P6, P5, R16, R10, R12 ;  /* 0x0000000a100a7210 */ /* 0x000fe20007dde00c */
[C---:B------:R-:W-:Y:S01]  /*e4a0*/  VIADD R6, R36.reuse, 0x30 ;  /* 0x0000003024067836 */ /* 0x040fe20000000000 */
[----:B------:R-:W-:Y:S01]  /*e4b0*/  MOV R12, 0x7f800000 ;  /* 0x7f800000000c7802 */ /* 0x000fe20000000f00 */
[----:B------:R-:W-:Y:S02]  /*e4c0*/  IMAD.IADD R3, R11, 0x1, R3 ;  /* 0x000000010b037824 */ /* 0x000fe400078e0203 */
[----:B------:R-:W-:Y:S02]  /*e4d0*/  VIADD R11, R36, 0x20 ;  /* 0x00000020240b7836 */ /* 0x000fe40000000000 */
[----:B-1----:R-:W-:Y:S01]  /*e4e0*/  @P1 FMUL.FTZ R0, R0, 0.69314718246459960938 ;  /* 0x3f31721800001820 */ /* 0x002fe20000410000 */
[----:B------:R1:W3:Y:S02]  /*e4f0*/  LDS.128 R28, [R233] ;  /* 0x00000000e91c7984 */ /* 0x0002e40000000c00 */
[----:B------:R-:W-:Y:S01]  /*e500*/  ISETP.GE.AND P2, PT, R11, R38, PT ;  /* 0x000000260b00720c */ /* 0x000fe20003f46270 */
[----:B------:R-:W-:Y:S01]  /*e510*/  @P1 FFMA.FTZ R14, R25, R149, R0 ;  /* 0x00000095190e1223 */ /* 0x000fe20000010000 */
[----:B------:R1:W4:Y:S01]  /*e520*/  LDS.128 R16, [R233+0x800] ;  /* 0x00080000e9107984 */ /* 0x0003220000000c00 */
[----:B------:R-:W-:Y:S01]  /*e530*/  IADD3.X R11, PT, PT, R2, R3, R15, P6, P5 ;  /* 0x00000003020b7210 */ /* 0x000fe200037ea40f */
[----:B------:R-:W-:-:S02]  /*e540*/  @!P4 IMAD R0, R5, R36, RZ ;  /* 0x000000240500c224 */ /* 0x000fc400078e02ff */
[----:B--2---:R-:W-:Y:S01]  /*e550*/  @P0 FMUL.FTZ R7, R7, 0.69314718246459960938 ;  /* 0x3f31721807070820 */ /* 0x004fe20000410000 */
[----:B------:R1:W2:Y:S01]  /*e560*/  LDS.128 R32, [R233+0x1800] ;  /* 0x00180000e9207984 */ /* 0x0002a20000000c00 */
[----:B------:R-:W-:Y:S01]  /*e570*/  LOP3.LUT P6, RZ, R232, 0x3, RZ, 0xc0, !PT ;  /* 0x00000003e8ff7812 */ /* 0x000fe200078cc0ff */
[----:B------:R-:W-:-:S04]  /*e580*/  @!P4 IMAD.WIDE.U32 R2, R36, R4, R10 ;  /* 0x000000042402c225 */ /* 0x000fc800078e000a */
[----:B------:R-:W-:Y:S01]  /*e590*/  @P0 FFMA.FTZ R12, R25, R148, R7 ;  /* 0x00000094190c0223 */ /* 0x000fe20000010007 */
[----:B------:R-:W-:Y:S01]  /*e5a0*/  ISETP.GE.AND P5, PT, R6, R38, PT ;  /* 0x000000260600720c */ /* 0x000fe20003fa6270 */
[----:B------:R1:W1:Y:S01]  /*e5b0*/  LDS.128 R24, [R233+0x1000] ;  /* 0x00100000e9187984 */ /* 0x0002620000000c00 */
[----:B------:R-:W-:Y:S02]  /*e5c0*/  SHF.R.U32.HI R232, RZ, 0x2, R232 ;  /* 0x00000002ffe87819 */ /* 0x000fe400000116e8 */
[----:B------:R-:W-:Y:S02]  /*e5d0*/  @!P4 IADD3 R0, PT, PT, R3, R0, RZ ;  /* 0x000000000300c210 */ /* 0x000fe40007ffe0ff */
[C---:B------:R-:W-:Y:S02]  /*e5e0*/  @!P4 LEA R6, P1, R2.reuse, R8, 0x1 ;  /* 0x000000080206c211 */ /* 0x040fe400078208ff */
[----:B------:R-:W-:Y:S02]  /*e5f0*/  LOP3.LUT R13, R13, 0x7, R232, 0xf8, !PT ;  /* 0x000000070d0d7812 */ /* 0x000fe400078ef8e8 */
[----:B------:R-:W-:Y:S01]  /*e600*/  @!P4 LEA.HI.X R7, R2, R9, R0, 0x1, P1 ;  /* 0x000000090207c211 */ /* 0x000fe200008f0c00 */
[----:B------:R-:W-:Y:S08]  /*e610*/  @P6 BRA `(.L_x_544) ;  /* 0x0000000000286947 */ /* 0x000ff00003800000 */
[----:B------:R-:W-:Y:S01]  /*e620*/  IMAD.IADD R0, R37, 0x1, R22 ;  /* 0x0000000125007824 */ /* 0x000fe200078e0216 */
[C---:B------:R-:W-:Y:S01]  /*e630*/  ISETP.GE.AND P6, PT, R13.reuse, R38, PT ;  /* 0x000000260d00720c */ /* 0x040fe20003fc6270 */
[----:B------:R-:W-:-:S03]  /*e640*/  VIADD R2, R13, 0x8 ;  /* 0x000000080d027836 */ /* 0x000fc60000000000 */
[----:B------:R-:W-:Y:S02]  /*e650*/  IADD3 R3, P0, PT, R0, R13, RZ ;  /* 0x0000000d00037210 */ /* 0x000fe40007f1e0ff */
[----:B------:R-:W-:Y:S02]  /*e660*/  ISETP.GE.AND P1, PT, R2, R38, PT ;  /* 0x000000260200720c */ /* 0x000fe40003f26270 */
[----:B------:R-:W-:Y:S02]  /*e670*/  LEA.HI.X.SX32 R0, R0, RZ, 0x1, P0 ;  /* 0x000000ff00007211 */ /* 0x000fe400000f0eff */
[----:B------:R-:W-:-:S04]  /*e680*/  LEA R2, P0, R3, R20, 0x2 ;  /* 0x0000001403027211 */ /* 0x000fc800078010ff */
[----:B------:R-:W-:-:S05]  /*e690*/  LEA.HI.X R3, R3, R21, R0, 0x2, P0 ;  /* 0x0000001503037211 */ /* 0x000fca00000f1400 */
[----:B------:R1:W-:Y:S04]  /*e6a0*/  @!P6 ST.E desc[UR4][R2.64], R14 ;  /* 0x0000000e0200e985 */ /* 0x0003e8000c101904 */
[----:B------:R1:W-:Y:S02]  /*e6b0*/  @!P1 ST.E desc[UR4][R2.64+0x20], R12 ;  /* 0x0000200c02009985 */ /* 0x0003e4000c101904 */
.L_x_544:
[----:B------:R-:W-:Y:S05]  /*e6c0*/  BSYNC.RECONVERGENT B0 ;  /* 0x0000000000007941 */ /* 0x000fea0003800200 */
.L_x_543:
[----:B---3--:R3:W-:Y:S01]  /*e6d0*/  @!P4 ST.E.128 desc[UR4][R6.64], R28 ;  /* 0x0000001c0600c985 */ /* 0x0087e2000c101d04 */
[----:B------:R-:W-:Y:S04]  /*e6e0*/  BSSY.RECONVERGENT B0, `(.L_x_545) ;  /* 0x000000d000007945 */ /* 0x000fe80003800200 */
[----:B------:R-:W-:Y:S05]  /*e6f0*/  @P3 BRA `(.L_x_546) ;  /* 0x00000000002c3947 */ /* 0x000fea0003800000 */
[----:B---3--:R-:W-:Y:S01]  /*e700*/  IADD3 R6, P0, PT, R36, 0x10, RZ ;  /* 0x0000001024067810 */ /* 0x008fe20007f1e0ff */
[----:B-1----:R-:W-:Y:S01]  /*e710*/  IMAD.MOV.U32 R2, RZ, RZ, R10 ;  /* 0x000000ffff027224 */ /* 0x002fe200078e000a */
[----:B------:R-:W-:-:S03]  /*e720*/  MOV R3, R11 ;  /* 0x0000000b00037202 */ /* 0x000fc60000000f00 */
[----:B------:R-:W-:Y:S02]  /*e730*/  IMAD.X R0, RZ, RZ, RZ, P0 ;  /* 0x000000ffff007224 */ /* 0x000fe400000e06ff */
[----:B------:R-:W-:-:S04]  /*e740*/  IMAD.WIDE.U32 R2, R4, R6, R2 ;  /* 0x0000000604027225 */ /* 0x000fc800078e0002 */
[----:B------:R-:W-:-:S04]  /*e750*/  IMAD R0, R0, R4, RZ ;  /* 0x0000000400007224 */ /* 0x000fc800078e02ff */
[----:B------:R-:W-:Y:S01]  /*e760*/  IMAD R0, R5, R6, R0 ;  /* 0x0000000605007224 */ /* 0x000fe200078e0200 */
[----:B------:R-:W-:-:S04]  /*e770*/  LEA R6, P0, R2, R8, 0x1 ;  /* 0x0000000802067211 */ /* 0x000fc800078008ff */
[----:B------:R-:W-:-:S04]  /*e780*/  IADD3 R0, PT, PT, R3, R0, RZ ;  /* 0x0000000003007210 */ /* 0x000fc80007ffe0ff */
[----:B------:R-:W-:-:S05]  /*e790*/  LEA.HI.X R7, R2, R9, R0, 0x1, P0 ;  /* 0x0000000902077211 */ /* 0x000fca00000f0c00 */
[----:B----4-:R1:W-:Y:S02]  /*e7a0*/  ST.E.128 desc[UR4][R6.64], R16 ;  /* 0x0000001006007985 */ /* 0x0103e4000c101d04 */
.L_x_546:
[----:B------:R-:W-:Y:S05]  /*e7b0*/  BSYNC.RECONVERGENT B0 ;  /* 0x0000000000007941 */ /* 0x000fea0003800200 */
.L_x_545:
[----:B------:R-:W-:Y:S04]  /*e7c0*/  BSSY.RECONVERGENT B0, `(.L_x_547) ;  /* 0x000000d000007945 */ /* 0x000fe80003800200 */
[----:B------:R-:W-:Y:S05]  /*e7d0*/  @P2 BRA `(.L_x_548) ;  /* 0x00000000002c2947 */ /* 0x000fea0003800000 */
[----:B-1-3--:R-:W-:Y:S01]  /*e7e0*/  IADD3 R6, P0, PT, R36, 0x20, RZ ;  /* 0x0000002024067810 */ /* 0x00afe20007f1e0ff */
[----:B------:R-:W-:Y:S01]  /*e7f0*/  IMAD.MOV.U32 R2, RZ, RZ, R10 ;  /* 0x000000ffff027224 */ /* 0x000fe200078e000a */
        /* <DEDUP_REMOVED lines=8> */
[----:B------:R1:W-:Y:S02]  /*e880*/  ST.E.128 desc[UR4][R6.64], R24 ;  /* 0x0000001806007985 */ /* 0x0003e4000c101d04 */
.L_x_548:
[----:B------:R-:W-:Y:S05]  /*e890*/  BSYNC.RECONVERGENT B0 ;  /* 0x0000000000007941 */ /* 0x000fea0003800200 */
.L_x_547:
[----:B------:R-:W-:Y:S02]  /*e8a0*/  MOV R13, 0x50 ;  /* 0x00000050000d7802 */ /* 0x000fe40000000f00 */
[----:B-1----:R-:W-:-:S03]  /*e8b0*/  MOV R3, 0x0 ;  /* 0x0000000000037802 */ /* 0x002fc60000000f00 */
[----:B------:R-:W-:-:S04]  /*e8c0*/  IMAD.MOV.U32 R2, RZ, RZ, R13 ;  /* 0x000000ffff027224 */ /* 0x000fc800078e000d */
[----:B--234-:R-:W-:Y:S05]  /*e8d0*/  @P5 RET.REL.NODEC R2 `(_ZN5flash24flash_fwd_splitkv_kernelI23Flash_fwd_kernel_traitsILi64ELi64ELi256ELi4ELb0ELb0EN7cutlass10bfloat16_tE19Flash_kernel_traitsILi64ELi64ELi256ELi4ES3_EELb0ELb0ELb0ELb0ELb1ELb0ELb0ELb0EEEvNS_16Flash_fwd_paramsE) ;  /* 0xffffff1402c85950 */ /* 0x01cfea0003c3ffff */
[----:B------:R-:W-:Y:S01]  /*e8e0*/  IADD3 R12, P0, PT, R36, 0x30, RZ ;  /* 0x00000030240c7810 */ /* 0x000fe20007f1e0ff */
[----:B------:R-:W-:Y:S01]  /*e8f0*/  IMAD.MOV.U32 R2, RZ, RZ, R10 ;  /* 0x000000ffff027224 */ /* 0x000fe200078e000a */
[----:B------:R-:W-:-:S03]  /*e900*/  MOV R3, R11 ;  /* 0x0000000b00037202 */ /* 0x000fc60000000f00 */
[----:B------:R-:W-:Y:S02]  /*e910*/  IMAD.X R0, RZ, RZ, RZ, P0 ;  /* 0x000000ffff007224 */ /* 0x000fe400000e06ff */
[----:B------:R-:W-:-:S04]  /*e920*/  IMAD.WIDE.U32 R6, R4, R12, R2 ;  /* 0x0000000c04067225 */ /* 0x000fc800078e0002 */
[----:B------:R-:W-:Y:S01]  /*e930*/  IMAD R0, R0, R4, RZ ;  /* 0x0000000400007224 */ /* 0x000fe200078e02ff */
[----:B------:R-:W-:-:S03]  /*e940*/  LEA R2, P0, R6, R8, 0x1 ;  /* 0x0000000806027211 */ /* 0x000fc600078008ff */
[----:B------:R-:W-:-:S04]  /*e950*/  IMAD R0, R5, R12, R0 ;  /* 0x0000000c05007224 */ /* 0x000fc800078e0200 */
[----:B------:R-:W-:-:S05]  /*e960*/  IMAD.IADD R0, R7, 0x1, R0 ;  /* 0x0000000107007824 */ /* 0x000fca00078e0200 */
[----:B------:R-:W-:-:S05]  /*e970*/  LEA.HI.X R3, R6, R9, R0, 0x1, P0 ;  /* 0x0000000906037211 */ /* 0x000fca00000f0c00 */
[----:B------:R1:W-:Y:S02]  /*e980*/  ST.E.128 desc[UR4][R2.64], R32 ;  /* 0x0000002002007985 */ /* 0x0003e4000c101d04 */
[----:B-1----:R-:W-:Y:S02]  /*e990*/  MOV R2, R13 ;  /* 0x0000000d00027202 */ /* 0x002fe40000000f00 */
[----:B------:R-:W-:-:S04]  /*e9a0*/  MOV R3, 0x0 ;  /* 0x0000000000037802 */ /* 0x000fc80000000f00 */
[----:B------:R-:W-:Y:S05]  /*e9b0*/  RET.REL.NODEC R2 `(_ZN5flash24flash_fwd_splitkv_kernelI23Flash_fwd_kernel_traitsILi64ELi64ELi256ELi4ELb0ELb0EN7cutlass10bfloat16_tE19Flash_kernel_traitsILi64ELi64ELi256ELi4ES3_EELb0ELb0ELb0ELb0ELb1ELb0ELb0ELb0EEEvNS_16Flash_fwd_paramsE) ;  /* 0xffffff1402907950 */ /* 0x000fea0003c3ffff */
.L_x_541:
[----:B------:R-:W-:Y:S01]  /*e9c0*/  IMAD.MOV.U32 R0, RZ, RZ, 0x2 ;  /* 0x00000002ff007424 */ /* 0x000fe200078e00ff */
[----:B------:R-:W-:Y:S01]  /*e9d0*/  MOV R2, R245 ;  /* 0x000000f500027202 */ /* 0x000fe20000000f00 */
[----:B------:R-:W-:Y:S01]  /*e9e0*/  IMAD.MOV.U32 R4, RZ, RZ, -0x1 ;  /* 0xffffffffff047424 */ /* 0x000fe200078e00ff */
[----:B------:R-:W-:-:S07]  /*e9f0*/  MOV R3, 0x1f ;  /* 0x0000001f00037802 */ /* 0x000fce0000000f00 */
[----:B-1---5:R-:W-:Y:S05]  /*ea00*/  WARPSYNC.COLLECTIVE R4, `(.L_x_549) ;  /* 0x0000000004087348 */ /* 0x022fea0003c00000 */
[----:B------:R2:W3:Y:S02]  /*ea10*/  SHFL.BFLY P0, R0, R2, R0, R3 ;  /* 0x0c00000002007389 */ /* 0x0004e40000000003 */
[----:B-123-5:R-:W-:Y:S05]  /*ea20*/  ENDCOLLECTIVE ;  /* 0x000000000000791b */ /* 0x02efea0003800000 */
.L_x_549:
[----:B------:R-:W-:Y:S02]  /*ea30*/  MOV R5, R0 ;  /* 0x0000000000057202 */ /* 0x000fe40000000f00 */
[----:B------:R-:W-:-:S03]  /*ea40*/  MOV R0, 0x1 ;  /* 0x0000000100007802 */ /* 0x000fc60000000f00 */
[----:B------:R-:W-:-:S04]  /*ea50*/  FADD.FTZ R5, R5, R245 ;  /* 0x000000f505057221 */ /* 0x000fc80000010000 */
[----:B------:R-:W-:-:S07]  /*ea60*/  IMAD.MOV.U32 R2, RZ, RZ, R5 ;  /* 0x000000ffff027224 */ /* 0x000fce00078e0005 */
[----:B------:R-:W-:Y:S05]  /*ea70*/  WARPSYNC.COLLECTIVE R4, `(.L_x_550) ;  /* 0x0000000004087348 */ /* 0x000fea0003c00000 */
[----:B------:R1:W2:Y:S02]  /*ea80*/  SHFL.BFLY P0, R0, R2, R0, R3 ;  /* 0x0c00000002007389 */ /* 0x0002a40000000003 */
[----:B-12---:R-:W-:Y:S05]  /*ea90*/  ENDCOLLECTIVE ;  /* 0x000000000000791b */ /* 0x006fea0003800000 */
.L_x_550:
[----:B------:R-:W-:Y:S01]  /*eaa0*/  IMAD.MOV.U32 R6, RZ, RZ, R0 ;  /* 0x000000ffff067224 */ /* 0x000fe200078e0000 */
[----:B------:R-:W-:Y:S02]  /*eab0*/  MOV R0, 0x2 ;  /* 0x0000000200007802 */ /* 0x000fe40000000f00 */
[----:B------:R-:W-:Y:S01]  /*eac0*/  MOV R2, R246 ;  /* 0x000000f600027202 */ /* 0x000fe20000000f00 */
[----:B------:R-:W-:-:S07]  /*ead0*/  FADD.FTZ R23, R5, R6 ;  /* 0x0000000605177221 */ /* 0x000fce0000010000 */
[----:B------:R-:W-:Y:S05]  /*eae0*/  WARPSYNC.COLLECTIVE R4, `(.L_x_551) ;  /* 0x0000000004087348 */ /* 0x000fea0003c00000 */
[----:B------:R1:W2:Y:S02]  /*eaf0*/  SHFL.BFLY P0, R0, R2, R0, R3 ;  /* 0x0c00000002007389 */ /* 0x0002a40000000003 */
[----:B-12---:R-:W-:Y:S05]  /*eb00*/  ENDCOLLECTIVE ;  /* 0x000000000000791b */ /* 0x006fea0003800000 */
.L_x_551:
[----:B------:R-:W-:Y:S01]  /*eb10*/  IMAD.MOV.U32 R2, RZ, RZ, R0 ;  /* 0x000000ffff027224 */ /* 0x000fe200078e0000 */
[----:B------:R-:W-:-:S03]  /*eb20*/  MOV R0, 0x1 ;  /* 0x0000000100007802 */ /* 0x000fc60000000f00 */
[----:B------:R-:W-:-:S07]  /*eb30*/  FADD.FTZ R2, R2, R246 ;  /* 0x000000f602027221 */ /* 0x000fce0000010000 */
[----:B------:R-:W-:Y:S05]  /*eb40*/  WARPSYNC.COLLECTIVE R4, `(.L_x_552) ;  /* 0x0000000004087348 */ /* 0x000fea0003c00000 */
[----:B------:R1:W2:Y:S02]  /*eb50*/  SHFL.BFLY P0, R0, R2, R0, R3 ;  /* 0x0c00000002007389 */ /* 0x0002a40000000003 */
[----:B-12---:R-:W-:Y:S05]  /*eb60*/  ENDCOLLECTIVE ;  /* 0x000000000000791b */ /* 0x006fea0003800000 */
.L_x_552:
[----:B------:R-:W-:Y:S01]  /*eb70*/  MOV R3, R0 ;  /* 0x0000000000037202 */ /* 0x000fe20000000f00 */
[----:B------:R-:W-:Y:S06]  /*eb80*/  BRA `(.L_x_553) ;  /* 0xfffffff0000c7947 */ /* 0x000fec000383ffff */
.L_x_554:
        /* <DEDUP_REMOVED lines=15> */
.L_x_14720:


//--------------------- .text._ZN5flash24flash_fwd_splitkv_kernelI23Flash_fwd_kernel_traitsILi64ELi64ELi256ELi4ELb0ELb0EN7cutlass10bfloat16_tE19Flash_kernel_traitsILi64ELi64ELi256ELi4ES3_EELb0ELb0ELb0ELb0ELb1ELb1ELb0ELb0EEEvNS_16Flash_fwd_paramsE --------------------------
	.section	.text._ZN5flash24flash_fwd_splitkv_kernelI23Flash_fwd_kernel_traitsILi64ELi64ELi256ELi4ELb0ELb0EN7cutlass10bfloat16_tE19Flash_kernel_traitsILi64ELi64ELi256ELi4ES3_EELb0ELb0ELb0ELb0ELb1ELb1ELb0ELb0EEEvNS_16Flash_fwd_paramsE,"ax",@progbits
	.align	128
        .global         _ZN5flash24flash_fwd_splitkv_kernelI23Flash_fwd_kernel_traitsILi64ELi64ELi256ELi4ELb0ELb0EN7cutlass10bfloat16_tE19Flash_kernel_traitsILi64ELi64ELi256ELi4ES3_EELb0ELb0ELb0ELb0ELb1ELb1ELb0ELb0EEEvNS_16Flash_fwd_paramsE
        .type           _ZN5flash24flash_fwd_splitkv_kernelI23Flash_fwd_kernel_traitsILi64ELi64ELi256ELi4ELb0ELb0EN7cutlass10bfloat16_tE19Flash_kernel_traitsILi64ELi64ELi256ELi4ES3_EELb0ELb0ELb0ELb0ELb1ELb1ELb0ELb0EEEvNS_16Flash_fwd_paramsE,@function
        .size           _ZN5flash24flash_fwd_splitkv_kernelI23Flash_fwd_kernel_traitsILi64ELi64ELi256ELi4ELb0ELb0EN7cutlass10bfloat16_tE19Flash_kernel_traitsILi64ELi64ELi256ELi4ES3_EELb0ELb0ELb0ELb0ELb1ELb1ELb0ELb0EEEvNS_16Flash_fwd_paramsE,(.L_x_14721 - _ZN5flash24flash_fwd_splitkv_kernelI23Flash_fwd_kernel_traitsILi64ELi64ELi256ELi4ELb0ELb0EN7cutlass10bfloat16_tE19Flash_kernel_traitsILi64ELi64ELi256ELi4ES3_EELb0ELb0ELb0ELb0ELb1ELb1ELb0ELb0EEEvNS_16Flash_fwd_paramsE)
        .other          _ZN5flash24flash_fwd_splitkv_kernelI23Flash_fwd_kernel_traitsILi64ELi64ELi256ELi4ELb0ELb0EN7cutlass10bfloat16_tE19Flash_kernel_traitsILi64ELi64ELi256ELi4ES3_EELb0ELb0ELb0ELb0ELb1ELb1ELb0ELb0EEEvNS_16Flash_fwd_paramsE,@"STO_CUDA_ENTRY STV_DEFAULT"
_ZN5flash24flash_fwd_splitkv_kernelI23Flash_fwd_kernel_traitsILi64ELi64ELi256ELi4ELb0ELb0EN7cutlass10bfloat16_tE19Flash_kernel_traitsILi64ELi64ELi256ELi4ES3_EELb0ELb0ELb0ELb0ELb1ELb1ELb0ELb0EEEvNS_16Flash_fwd_paramsE:
.text._ZN5flash24flash_fwd_splitkv_kernelI23Flash_fwd_kernel_traitsILi64ELi64ELi256ELi4ELb0ELb0EN7cutlass10bfloat16_tE19Flash_kernel_traitsILi64ELi64ELi256ELi4ES3_EELb0ELb0ELb0ELb0ELb1ELb1ELb0ELb0EEEvNS_16Flash_fwd_paramsE:
[----:B------:R-:W1:Y:S08]  /*0000*/  LDC R1, c[0x0][0x37c] ;  /* 0x0000df00ff017b82 */ /* 0x000e700000000800 */
[----:B------:R-:W2:Y:S01]  /*0010*/  LDC.64 R134, c[0x0][0x348] ;  /* 0x0000d200ff867b82 */ /* 0x000ea20000000a00 */
[----:B------:R-:W-:Y:S01]  /*0020*/  BSSY.RECONVERGENT B2, `(.L_x_555) ;  /* 0x0000003000027945 */ /* 0x000fe20003800200 */
[----:B-1----:R-:W-:-:S06]  /*0030*/  IADD3 R1, PT, PT, R1, -0x48, RZ ;  /* 0xffffffb801017810 */ /* 0x002fcc0007ffe0ff */
[----:B--2---:R-:W-:Y:S05]  /*0040*/  CALL.REL.NOINC `($_ZN5flash24flash_fwd_splitkv_kernelI23Flash_fwd_kernel_traitsILi64ELi64ELi256ELi4ELb0ELb0EN7cutlass10bfloat16_tE19Flash_kernel_traitsILi64ELi64ELi256ELi4ES3_EELb0ELb0ELb0ELb0ELb1ELb1ELb0ELb0EEEvNS_16Flash_fwd_paramsE$_ZN5flash30compute_attn_1rowblock_splitkvI23Flash_fwd_kernel_traitsILi64ELi64ELi256ELi4ELb0ELb0EN7cutlass10bfloat16_tE19Flash_kernel_traitsILi64ELi64ELi256ELi4ES3_EELb0ELb0ELb0ELb0ELb1ELb1ELb0ELb0ENS_16Flash_fwd_paramsEEEvRKT8_iiiii) ;  /* 0x0000000000087944 */ /* 0x004fea0003c00000 */
[----:B------:R-:W-:Y:S05]  /*0050*/  BSYNC.RECONVERGENT B2 ;  /* 0x0000000000027941 */ /* 0x000fea0003800200 */
.L_x_555:
[----:B------:R-:W-:Y:S05]  /*0060*/  EXIT ;  /* 0x000000000000794d */ /* 0x000fea0003800000 */
        .type           $_ZN5flash24flash_fwd_splitkv_kernelI23Flash_fwd_kernel_traitsILi64ELi64ELi256ELi4ELb0ELb0EN7cutlass10bfloat16_tE19Flash_kernel_traitsILi64ELi64ELi256ELi4ES3_EELb0ELb0ELb0ELb0ELb1ELb1ELb0ELb0EEEvNS_16Flash_fwd_paramsE$_ZN5flash30compute_attn_1rowblock_splitkvI23Flash_fwd_kernel_traitsILi64ELi64ELi256ELi4ELb0ELb0EN7cutlass10bfloat16_tE19Flash_kernel_traitsILi64ELi64ELi256ELi4ES3_EELb0ELb0ELb0ELb0ELb1ELb1ELb0ELb0ENS_16Flash_fwd_paramsEEEvRKT8_iiiii,@function
        .size           $_ZN5flash24flash_fwd_splitkv_kernelI23Flash_fwd_kernel_traitsILi64ELi64ELi256ELi4ELb0ELb0EN7cutlass10bfloat16_tE19Flash_kernel_traitsILi64ELi64ELi256ELi4ES3_EELb0ELb0ELb0ELb0ELb1ELb1ELb0ELb0EEEvNS_16Flash_fwd_paramsE$_ZN5flash30compute_attn_1rowblock_splitkvI23Flash_fwd_kernel_traitsILi64ELi64ELi256ELi4ELb0ELb0EN7cutlass10bfloat16_tE19Flash_kernel_traitsILi64ELi64ELi256ELi4ES3_EELb0ELb0ELb0ELb0ELb1ELb1ELb0ELb0ENS_16Flash_fwd_paramsEEEvRKT8_iiiii,(.L_x_14721 - $_ZN5flash24flash_fwd_splitkv_kernelI23Flash_fwd_kernel_traitsILi64ELi64ELi256ELi4ELb0ELb0EN7cutlass10bfloat16_tE19Flash_kernel_traitsILi64ELi64ELi256ELi4ES3_EELb0ELb0ELb0ELb0ELb1ELb1ELb0ELb0EEEvNS_16Flash_fwd_paramsE$_ZN5flash30compute_attn_1rowblock_splitkvI23Flash_fwd_kernel_traitsILi64ELi64ELi256ELi4ELb0ELb0EN7cutlass10bfloat16_tE19Flash_kernel_traitsILi64ELi64ELi256ELi4ES3_EELb0ELb0ELb0ELb0ELb1ELb1ELb0ELb0ENS_16Flash_fwd_paramsEEEvRKT8_iiiii)
$_ZN5flash24flash_fwd_splitkv_kernelI23Flash_fwd_kernel_traitsILi64ELi64ELi256ELi4ELb0ELb0EN7cutlass10bfloat16_tE19Flash_kernel_traitsILi64ELi64ELi256ELi4ES3_EELb0ELb0ELb0ELb0ELb1ELb1ELb0ELb0EEEvNS_16Flash_fwd_paramsE$_ZN5flash30compute_attn_1rowblock_splitkvI23Flash_fwd_kernel_traitsILi64ELi64ELi256ELi4ELb0ELb0EN7cutlass10bfloat16_tE19Flash_kernel_traitsILi64ELi64ELi256ELi4ES3_EELb0ELb0ELb0ELb0ELb1ELb1ELb0ELb0ENS_16Flash_fwd_paramsEEEvRKT8_iiiii:
[----:B------:R-:W1:Y:S02]  /*0070*/  LDCU.64 UR4, c[0x0][0x358] ;  /* 0x00006b00ff0477ac */ /* 0x000e640008000a00 */
[----:B-1----:R-:W2:Y:S04]  /*0080*/  LD.E.64 R4, desc[UR4][R134.64+0xe0] ;  /* 0x0000e00486047980 */ /* 0x002ea8000c101b00 */
[----:B------:R-:W3:Y:S01]  /*0090*/  LD.E.64 R2, desc[UR4][R134.64+0xe8] ;  /* 0x0000e80486027980 */ /* 0x000ee2000c101b00 */
[----:B------:R-:W1:Y:S03]  /*00a0*/  S2R R36, SR_CTAID.Y ;  /* 0x0000000000247919 */ /* 0x000e660000002600 */
[----:B------:R-:W4:Y:S01]  /*00b0*/  LD.E.64 R6, desc[UR4][R134.64+0xf0] ;  /* 0x0000f00486067980 */ /* 0x000f22000c101b00 */
[----:B------:R-:W-:-:S03]  /*00c0*/  IMAD.MOV.U32 R34, RZ, RZ, -0x1 ;  /* 0xffffffffff227424 */ /* 0x000fc600078e00ff */
[----:B------:R-:W4:Y:S01]  /*00d0*/  LD.E.64 R8, desc[UR4][R134.64+0xf8] ;  /* 0x0000f80486087980 */ /* 0x000f22000c101b00 */
[----:B--2---:R-:W-:-:S04]  /*00e0*/  ISETP.NE.U32.AND P2, PT, R4, RZ, PT ;  /* 0x000000ff0400720c */ /* 0x004fc80003f45070 */
[----:B------:R-:W-:Y:S02]  /*00f0*/  ISETP.NE.AND.EX P2, PT, R5, RZ, PT, P2 ;  /* 0x000000ff0500720c */ /* 0x000fe40003f45320 */
[----:B------:R-:W-:-:S04]  /*0100*/  ISETP.NE.U32.AND P4, PT, R4, RZ, PT ;  /* 0x000000ff0400720c */ /* 0x000fc80003f85070 */
[----:B------:R-:W-:Y:S01]  /*0110*/  ISETP.NE.AND.EX P4, PT, R5, RZ, PT, P4 ;  /* 0x000000ff0500720c */ /* 0x000fe20003f85340 */
[----:B-1----:R-:W-:-:S06]  /*0120*/  IMAD.WIDE.U32 R4, R36, 0x4, R4 ;  /* 0x0000000424047825 */ /* 0x002fcc00078e0004 */
[----:B------:R-:W2:Y:S01]  /*0130*/  @P2 LD.E R34, desc[UR4][R4.64] ;  /* 0x0000000404222980 */ /* 0x000ea2000c101900 */
[----:B---3--:R-:W-:-:S04]  /*0140*/  ISETP.NE.U32.AND P3, PT, R2, RZ, PT ;  /* 0x000000ff0200720c */ /* 0x008fc80003f65070 */
[----:B------:R-:W-:Y:S01]  /*0150*/  ISETP.NE.AND.EX P3, PT, R3, RZ, PT, P3 ;  /* 0x000000ff0300720c */ /* 0x000fe20003f65330 */
[----:B------:R1:W5:-:S12]  /*0160*/  @!P4 LD.E R27, desc[UR4][R134.64+0xb4] ;  /* 0x0000b404861bc980 */ /* 0x000358000c101900 */
        /* <DEDUP_REMOVED lines=18> */
[----:B--2---:R1:W-:Y:S01]  /*0290*/  STL [R1+0x40], R34 ;  /* 0x0000402201007387 */ /* 0x0043e20000100800 */
[----:B------:R-:W-:Y:S08]  /*02a0*/  @!P2 BRA `(.L_x_557) ;  /* 0x000000000010a947 */ /* 0x000ff00003800000 */
[----:B-1----:R-:W2:Y:S02]  /*02b0*/  LD.E.U8 R4, desc[UR4][R134.64+0x1b2] ;  /* 0x0001b20486047980 */ /* 0x002ea4000c101100 */
[----:B--2---:R-:W-:-:S13]  /*02c0*/  ISETP.NE.AND P1, PT, R4, RZ, PT ;  /* 0x000000ff0400720c */ /* 0x004fda0003f25270 */
[----:B------:R-:W-:Y:S05]  /*02d0*/  @!P1 BRA `(.L_x_557) ;  /* 0x0000000000049947 */ /* 0x000fea0003800000 */
[----:B------:R2:W5:Y:S02]  /*02e0*/  LD.E R13, desc[UR4][R2.64] ;  /* 0x00000004020d7980 */ /* 0x000564000c101900 */
.L_x_557:
[----:B------:R-:W-:Y:S05]  /*02f0*/  BSYNC.RECONVERGENT B0 ;  /* 0x0000000000007941 */ /* 0x000fea0003800200 */
.L_x_556:
[----:B------:R-:W-:Y:S04]  /*0300*/  BSSY.RECONVERGENT B0, `(.L_x_558) ;  /* 0x0000007000007945 */ /* 0x000fe80003800200 */
[----:B------:R-:W-:Y:S05]  /*0310*/  @!P3 BRA `(.L_x_559) ;  /* 0x000000000014b947 */ /* 0x000fea0003800000 */
[----:B-----5:R-:W3:Y:S02]  /*0320*/  LD.E.U8 R0, desc[UR4][R134.64+0x1b2] ;  /* 0x0001b20486007980 */ /* 0x020ee4000c101100 */
[----:B---3--:R-:W-:-:S13]  /*0330*/  ISETP.NE.AND P1, PT, R0, RZ, PT ;  /* 0x000000ff0000720c */ /* 0x008fda0003f25270 */
[----:B------:R-:W3:Y:S02]  /*0340*/  @P1 LD.E R0, desc[UR4][R2.64+0x4] ;  /* 0x0000040402001980 */ /* 0x000ee4000c101900 */
[----:B---3--:R-:W-:-:S06]  /*0350*/  @P1 IADD3 R0, PT, PT, R0, -R13, RZ ;  /* 0x8000000d00001210 */ /* 0x008fcc0007ffe0ff */
[----:B------:R3:W5:Y:S02]  /*0360*/  @!P1 LD.E R0, desc[UR4][R2.64] ;  /* 0x0000000402009980 */ /* 0x000764000c101900 */
.L_x_559:
[----:B------:R-:W-:Y:S05]  /*0370*/  BSYNC.RECONVERGENT B0 ;  /* 0x0000000000007941 */ /* 0x000fea0003800200 */
.L_x_558:
[----:B------:R-:W-:Y:S01]  /*0380*/  BSSY.RECONVERGENT B1, `(.L_x_560) ;  /* 0x0000011000017945 */ /* 0x000fe20003800200 */
[----:B-----5:R-:W-:-:S03]  /*0390*/  @P4 IADD3 R27, PT, PT, -R34, R5, RZ ;  /* 0x00000005221b4210 */ /* 0x020fc60007ffe1ff */
[----:B------:R-:W-:Y:S05]  /*03a0*/  @!P0 BRA `(.L_x_561) ;  /* 0x0000000000148947 */ /* 0x000fea0003800000 */
[----:B--23--:R-:W-:-:S05]  /*03b0*/  IADD3 R2, P0, PT, R8, R10, RZ ;  /* 0x0000000a08027210 */ /* 0x00cfca0007f1e0ff */
[----:B------:R-:W-:-:S05]  /*03c0*/  IMAD.X R3, R9, 0x1, R12, P0 ;  /* 0x0000000109037824 */ /* 0x000fca00000e060c */
[----:B------:R-:W1:Y:S02]  /*03d0*/  LD.E R2, desc[UR4][R2.64] ;  /* 0x0000000402027980 */ /* 0x000e64000c101900 */
[----:B-1----:R-:W-:Y:S01]  /*03e0*/  IADD3 R4, PT, PT, R2, -R11, RZ ;  /* 0x8000000b02047210 */ /* 0x002fe20007ffe0ff */
[----:B------:R-:W-:Y:S05]  /*03f0*/  BRA `(.L_x_562) ;  /* 0x0000000000247947 */ /* 0x000fea0003800000 */
.L_x_561:
[----:B--23--:R-:W2:Y:S01]  /*0400*/  LD.E.64 R2, desc[UR4][R134.64+0x108] ;  /* 0x0001080486027980 */ /* 0x00cea2000c101b00 */
[----:B------:R-:W-:Y:S01]  /*0410*/  BSSY.RECONVERGENT B0, `(.L_x_563) ;  /* 0x0000006000007945 */ /* 0x000fe20003800200 */
[----:B-1----:R-:W-:Y:S01]  /*0420*/  IMAD.MOV.U32 R4, RZ, RZ, RZ ;  /* 0x000000ffff047224 */ /* 0x002fe200078e00ff */
[----:B--2---:R-:W-:-:S04]  /*0430*/  ISETP.NE.U32.AND P0, PT, R2, RZ, PT ;  /* 0x000000ff0200720c */ /* 0x004fc80003f05070 */
[----:B------:R-:W-:-:S13]  /*0440*/  ISETP.NE.AND.EX P0, PT, R3, RZ, PT, P0 ;  /* 0x000000ff0300720c */ /* 0x000fda0003f05300 */
[----:B------:R-:W-:Y:S05]  /*0450*/  @!P0 BRA `(.L_x_564) ;  /* 0x0000000000048947 */ /* 0x000fea0003800000 */
[----:B------:R1:W5:Y:S02]  /*0460*/  LD.E R4, desc[UR4][R134.64+0xbc] ;  /* 0x0000bc0486047980 */ /* 0x000364000c101900 */
.L_x_564:
[----:B------:R-:W-:Y:S05]  /*0470*/  BSYNC.RECONVERGENT B0 ;  /* 0x0000000000007941 */ /* 0x000fea0003800200 */
.L_x_563:
[----:B-----5:R-:W-:Y:S02]  /*0480*/  IADD3 R4, PT, PT, R4, R0, -R11 ;  /* 0x0000000004047210 */ /* 0x020fe40007ffe80b */
.L_x_562:
[----:B------:R-:W-:Y:S05]  /*0490*/  BSYNC.RECONVERGENT B1 ;  /* 0x0000000000017941 */ /* 0x000fea0003800200 */
.L_x_560:
[----:B------:R-:W2:Y:S01]  /*04a0*/  S2R R32, SR_CTAID.X ;  /* 0x0000000000207919 */ /* 0x000ea20000002500 */
[----:B------:R-:W-:Y:S01]  /*04b0*/  MOV R20, 0x50 ;  /* 0x0000005000147802 */ /* 0x000fe20000000f00 */
[----:B------:R-:W-:-:S03]  /*04c0*/  IMAD.MOV.U32 R3, RZ, RZ, 0x0 ;  /* 0x00000000ff037424 */ /* 0x000fc600078e00ff */
[----:B------:R-:W-:Y:S01]  /*04d0*/  MOV R2, R20 ;  /* 0x0000001400027202 */ /* 0x000fe20000000f00 */
[----:B--2---:R-:W-:-:S05]  /*04e0*/  IMAD.SHL.U32 R30, R32, 0x40, RZ ;  /* 0x00000040201e7824 */ /* 0x004fca00078e00ff */
[----:B------:R-:W-:-:S13]  /*04f0*/  ISETP.GT.AND P0, PT, R27, R30, PT ;  /* 0x0000001e1b00720c */ /* 0x000fda0003f04270 */
[----:B-1----:R-:W-:Y:S05]  /*0500*/  @!P0 RET.REL.NODEC R2 `(_ZN5flash24flash_fwd_splitkv_kernelI23Flash_fwd_kernel_traitsILi64ELi64ELi256ELi4ELb0ELb0EN7cutlass10bfloat16_tE19Flash_kernel_traitsILi64ELi64ELi256ELi4ES3_EELb0ELb0ELb0ELb0ELb1ELb1ELb0ELb0EEEvNS_16Flash_fwd_paramsE) ;  /* 0xfffffff802bc8950 */ /* 0x002fea0003c3ffff */
        /* <DEDUP_REMOVED lines=82> */
.L_x_567:
[----:B------:R-:W-:Y:S05]  /*0a30*/  BSYNC.RECONVERGENT B0 ;  /* 0x0000000000007941 */ /* 0x000fea0003800200 */
.L_x_566:
        /* <DEDUP_REMOVED lines=13> */
.L_x_569:
[----:B------:R-:W-:Y:S05]  /*0b10*/  BSYNC.RECONVERGENT B0 ;  /* 0x0000000000007941 */ /* 0x000fea0003800200 */
.L_x_568:
        /* <DEDUP_REMOVED lines=12> */
.L_x_571:
[----:B------:R-:W-:Y:S05]  /*0be0*/  BSYNC.RECONVERGENT B0 ;  /* 0x0000000000007941 */ /* 0x000fea0003800200 */
.L_x_570:
[----:B---3--:R-:W-:Y:S01]  /*0bf0*/  MOV R2, R20 ;  /* 0x0000001400027202 */ /* 0x008fe20000000f00 */
[----:B------:R-:W-:Y:S01]  /*0c00*/  @!P6 ST.E desc[UR4][R10.64], R18 ;  /* 0x000000120a00e985 */ /* 0x000fe2000c101904 */
[----:B------:R-:W-:-:S03]  /*0c10*/  MOV R3, 0x0 ;  /* 0x0000000000037802 */ /* 0x000fc60000000f00 */
[----:B------:R-:W-:Y:S04]  /*0c20*/  @!P5 ST.E desc[UR4][R10.64+0x40], R17 ;  /* 0x000040110a00d985 */ /* 0x000fe8000c101904 */
[----:B------:R1:W-:Y:S02]  /*0c30*/  @!P4 ST.E desc[UR4][R10.64+0x80], R16 ;  /* 0x000080100a00c985 */ /* 0x0003e4000c101904 */
[----:B-12---:R-:W-:Y:S05]  /*0c40*/  @P0 RET.REL.NODEC R2 `(_ZN5flash24flash_fwd_splitkv_kernelI23Flash_fwd_kernel_traitsILi64ELi64ELi256ELi4ELb0ELb0EN7cutlass10bfloat16_tE19Flash_kernel_traitsILi64ELi64ELi256ELi4ES3_EELb0ELb0ELb0ELb0ELb1ELb1ELb0ELb0EEEvNS_16Flash_fwd_paramsE) ;  /* 0xfffffff002ec0950 */ /* 0x006fea0003c3ffff */
[----:B------:R-:W-:Y:S02]  /*0c50*/  MOV R0, 0x7f800000 ;  /* 0x7f80000000007802 */ /* 0x000fe40000000f00 */
[----:B------:R-:W-:Y:S02]  /*0c60*/  MOV R2, R20 ;  /* 0x0000001400027202 */ /* 0x000fe40000000f00 */
[----:B------:R-:W-:Y:S01]  /*0c70*/  MOV R3, 0x0 ;  /* 0x0000000000037802 */ /* 0x000fe20000000f00 */
[----:B------:R1:W-:Y:S03]  /*0c80*/  ST.E desc[UR4][R10.64+0xc0], R0 ;  /* 0x0000c0000a007985 */ /* 0x0003e6000c101904 */
[----:B-1----:R-:W-:Y:S05]  /*0c90*/  RET.REL.NODEC R2 `(_ZN5flash24flash_fwd_splitkv_kernelI23Flash_fwd_kernel_traitsILi64ELi64ELi256ELi4ELb0ELb0EN7cutlass10bfloat16_tE19Flash_kernel_traitsILi64ELi64ELi256ELi4ES3_EELb0ELb0ELb0ELb0ELb1ELb1ELb0ELb0EEEvNS_16Flash_fwd_paramsE) ;  /* 0xfffffff002d87950 */ /* 0x002fea0003c3ffff */
.L_x_565:
        /* <DEDUP_REMOVED lines=8> */
[----:B---3--:R-:W-:-:S03]  /*0d20*/  ISETP.NE.U32.AND P0, PT, R220, RZ, PT ;  /* 0x000000ffdc00720c */ /* 0x008fc60003f05070 */
[----:B------:R1:W-:Y:S01]  /*0d30*/  STL.64 [R1+0x38], R220 ;  /* 0x000038dc01007387 */ /* 0x0003e20000100a00 */
[----:B------:R-:W2:Y:S01]  /*0d40*/  S2R R33, SR_CTAID.Z ;  /* 0x0000000000217919 */ /* 0x000ea20000002700 */
[----:B------:R-:W-:Y:S01]  /*0d50*/  ISETP.NE.AND.EX P0, PT, R221, RZ, PT, P0 ;  /* 0x000000ffdd00720c */ /* 0x000fe20003f05300 */
[----:B------:R-:W-:-:S12]  /*0d60*/  BSSY.RECONVERGENT B0, `(.L_x_572) ;  /* 0x00000ba000007945 */ /* 0x000fd80003800200 */
[----:B------:R-:W-:Y:S05]  /*0d70*/  @!P0 BRA `(.L_x_573) ;  /* 0x0000000400908947 */ /* 0x000fea0003800000 */
[----:B-----5:R-:W3:Y:S04]  /*0d80*/  LD.E R10, desc[UR4][R134.64+0x170] ;  /* 0x00017004860a7980 */ /* 0x020ee8000c101900 */
[----:B------:R-:W4:Y:S01]  /*0d90*/  LD.E.64 R8, desc[UR4][R134.64+0x168] ;  /* 0x0001680486087980 */ /* 0x000f22000c101b00 */
[----:B------:R-:W-:Y:S02]  /*0da0*/  IMAD.MOV.U32 R68, RZ, RZ, R134 ;  /* 0x000000ffff447224 */ /* 0x000fe400078e0086 */
[----:B------:R-:W-:-:S05]  /*0db0*/  IMAD.MOV.U32 R69, RZ, RZ, R135 ;  /* 0x000000ffff457224 */ /* 0x000fca00078e0087 */
[----:B------:R-:W2:Y:S04]  /*0dc0*/  LD.E.64 R12, desc[UR4][R68.64+0x38] ;  /* 0x00003804440c7980 */ /* 0x000ea8000c101b00 */
[----:B------:R-:W2:Y:S01]  /*0dd0*/  LD.E R18, desc[UR4][R68.64+0x68] ;  /* 0x0000680444127980 */ /* 0x000ea2000c101900 */
[----:B------:R-:W-:-:S03]  /*0de0*/  LEA R107, R168, 0xffffff00, 0x8 ;  /* 0xffffff00a86b7811 */ /* 0x000fc600078e40ff */
        /* <DEDUP_REMOVED lines=11> */
[----:B------:R-:W-:Y:S01]  /*0ea0*/  IMAD R6, R0, R5, RZ ;  /* 0x0000000500067224 */ /* 0x000fe200078e02ff */
[----:B------:R-:W-:-:S03]  /*0eb0*/  IABS R0, R107 ;  /* 0x0000006b00007213 */ /* 0x000fc60000000000 */
[----:B------:R-:W-:-:S04]  /*0ec0*/  IMAD.HI.U32 R6, R3, R6, R2 ;  /* 0x0000000603067227 */ /* 0x000fc800078e0002 */
[----:B------:R-:W-:Y:S01]  /*0ed0*/  IMAD.MOV.U32 R2, RZ, RZ, R0 ;  /* 0x000000ffff027224 */ /* 0x000fe200078e0000 */
[----:B------:R-:W-:-:S05]  /*0ee0*/  IADD3 R0, PT, PT, RZ, -R7, RZ ;  /* 0x80000007ff007210 */ /* 0x000fca0007ffe0ff */
[----:B------:R-:W-:Y:S02]  /*0ef0*/  IMAD.MOV.U32 R3, RZ, RZ, R0 ;  /* 0x000000ffff037224 */ /* 0x000fe400078e0000 */
[----:B------:R-:W-:Y:S02]  /*0f00*/  IMAD.HI.U32 R0, R6, R2, RZ ;  /* 0x0000000206007227 */ /* 0x000fe400078e00ff */
[----:B------:R-:W3:Y:S02]  /*0f10*/  LD.E.64 R6, desc[UR4][R68.64+0x20] ;  /* 0x0000200444067980 */ /* 0x000ee4000c101b00 */
[----:B------:R-:W-:-:S05]  /*0f20*/  IMAD R2, R0, R3, R2 ;  /* 0x0000000300027224 */ /* 0x000fca00078e0202 */
[----:B------:R-:W-:-:S13]  /*0f30*/  ISETP.GT.U32.AND P2, PT, R5, R2, PT ;  /* 0x000000020500720c */ /* 0x000fda0003f44070 */
[----:B------:R-:W-:-:S04]  /*0f40*/  @!P2 IADD3 R2, PT, PT, R2, -R5, RZ ;  /* 0x800000050202a210 */ /* 0x000fc80007ffe0ff */
[----:B------:R-:W-:Y:S01]  /*0f50*/  ISETP.GE.U32.AND P0, PT, R2, R5, PT ;  /* 0x000000050200720c */ /* 0x000fe20003f06070 */
[----:B------:R-:W-:Y:S01]  /*0f60*/  @!P2 VIADD R0, R0, 0x1 ;  /* 0x000000010000a836 */ /* 0x000fe20000000000 */
[----:B------:R-:W-:Y:S01]  /*0f70*/  LOP3.LUT R2, R107, R10, RZ, 0x3c, !PT ;  /* 0x0000000a6b027212 */ /* 0x000fe200078e3cff */
[-C--:B----4-:R-:W-:Y:S01]  /*0f80*/  IMAD R5, R9, R36.reuse, RZ ;  /* 0x0000002409057224 */ /* 0x090fe200078e02ff */
[----:B------:R-:W-:Y:S02]  /*0f90*/  ISETP.NE.AND P2, PT, R10, RZ, PT ;  /* 0x000000ff0a00720c */ /* 0x000fe40003f45270 */
[----:B------:R-:W-:Y:S01]  /*0fa0*/  ISETP.GE.AND P1, PT, R2, RZ, PT ;  /* 0x000000ff0200720c */ /* 0x000fe20003f26270 */
[----:B------:R-:W-:-:S06]  /*0fb0*/  IMAD.WIDE.U32 R2, R8, R36, RZ ;  /* 0x0000002408027225 */ /* 0x000fcc00078e00ff */
[----:B------:R-:W-:Y:S02]  /*0fc0*/  @P0 IADD3 R0, PT, PT, R0, 0x1, RZ ;  /* 0x0000000100000810 */ /* 0x000fe40007ffe0ff */
[----:B------:R-:W-:-:S03]  /*0fd0*/  LEA R197, P0, R2, R220, 0x2 ;  /* 0x000000dc02c57211 */ /* 0x000fc600078010ff */
[----:B------:R-:W-:Y:S01]  /*0fe0*/  IMAD.MOV.U32 R8, RZ, RZ, R0 ;  /* 0x000000ffff087224 */ /* 0x000fe200078e0000 */
[----:B------:R-:W-:-:S04]  /*0ff0*/  IADD3 R0, PT, PT, R3, R5, RZ ;  /* 0x0000000503007210 */ /* 0x000fc80007ffe0ff */
[----:B------:R-:W-:Y:S01]  /*1000*/  LEA.HI.X R196, R2, R221, R0, 0x2, P0 ;  /* 0x000000dd02c47211 */ /* 0x000fe200000f1400 */
[----:B------:R-:W-:Y:S01]  /*1010*/  @!P1 IMAD.MOV R8, RZ, RZ, -R8 ;  /* 0x000000ffff089224 */ /* 0x000fe200078e0a08 */
[----:B------:R-:W-:Y:S02]  /*1020*/  @!P2 LOP3.LUT R8, RZ, R10, RZ, 0x33, !PT ;  /* 0x0000000aff08a212 */ /* 0x000fe400078e33ff */
[----:B------:R-:W-:Y:S01]  /*1030*/  MOV R2, R197 ;  /* 0x000000c500027202 */ /* 0x000fe20000000f00 */
[----:B------:R-:W-:-:S04]  /*1040*/  IMAD.MOV.U32 R3, RZ, RZ, R196 ;  /* 0x000000ffff037224 */ /* 0x000fc800078e00c4 */
[----:B------:R-:W-:-:S05]  /*1050*/  IMAD.WIDE R2, R8, 0x4, R2 ;  /* 0x0000000408027825 */ /* 0x000fca00078e0202 */
[----:B------:R1:W4:Y:S01]  /*1060*/  LD.E R9, desc[UR4][R2.64] ;  /* 0x0000000402097980 */ /* 0x000322000c101900 */
[----:B--2---:R-:W-:Y:S01]  /*1070*/  MOV R20, R13 ;  /* 0x0000000d00147202 */ /* 0x004fe20000000f00 */
[----:B------:R-:W-:Y:S02]  /*1080*/  IMAD.MOV.U32 R17, RZ, RZ, R12 ;  /* 0x000000ffff117224 */ /* 0x000fe400078e000c */
[----:B------:R2:W-:Y:S04]  /*1090*/  STL.64 [R1+0x30], R12 ;  /* 0x0000300c01007387 */ /* 0x0005e80000100a00 */
[----:B--2---:R-:W2:Y:S01]  /*10a0*/  LD.E.64 R12, desc[UR4][R68.64+0x50] ;  /* 0x00005004440c7980 */ /* 0x004ea2000c101b00 */
[----:B------:R-:W-:-:S04]  /*10b0*/  IABS R5, R18 ;  /* 0x0000001200057213 */ /* 0x000fc80000000000 */
[----:B-1----:R-:W1:Y:S08]  /*10c0*/  I2F.RP R2, R5 ;  /* 0x0000000500027306 */ /* 0x002e700000209400 */
[----:B-1----:R-:W1:Y:S02]  /*10d0*/  MUFU.RCP R2, R2 ;  /* 0x0000000200027308 */ /* 0x002e640000001000 */
[----:B-1----:R-:W-:-:S06]  /*10e0*/  IADD3 R2, PT, PT, R2, 0xffffffe, RZ ;  /* 0x0ffffffe02027810 */ /* 0x002fcc0007ffe0ff */
[----:B------:R-:W1:Y:S01]  /*10f0*/  F2I.FTZ.U32.TRUNC.NTZ R3, R2 ;  /* 0x0000000200037305 */ /* 0x000e62000021f000 */
[----:B------:R-:W-:Y:S02]  /*1100*/  IABS R11, R18 ;  /* 0x00000012000b7213 */ /* 0x000fe40000000000 */
        /* <DEDUP_REMOVED lines=16> */
[----:B------:R-:W-:Y:S01]  /*1210*/  ISETP.GE.AND P0, PT, R2, RZ, PT ;  /* 0x000000ff0200720c */ /* 0x000fe20003f06270 */
[----:B------:R-:W-:-:S05]  /*1220*/  IMAD R8, R10, R8, R107 ;  /* 0x000000080a087224 */ /* 0x000fca00078e026b */
[----:B------:R-:W-:Y:S02]  /*1230*/  SHF.R.S32.HI R19, RZ, 0x1f, R8 ;  /* 0x0000001fff137819 */ /* 0x000fe40000011408 */
[----:B------:R-:W-:-:S05]  /*1240*/  @P2 IADD3 R0, PT, PT, R0, 0x1, RZ ;  /* 0x0000000100002810 */ /* 0x000fca0007ffe0ff */
[----:B------:R-:W-:Y:S02]  /*1250*/  @!P0 IADD3 R0, PT, PT, -R0, RZ, RZ ;  /* 0x000000ff00008210 */ /* 0x000fe40007ffe1ff */
[----:B------:R-:W-:Y:S02]  /*1260*/  @!P1 LOP3.LUT R0, RZ, R18, RZ, 0x33, !PT ;  /* 0x00000012ff009212 */ /* 0x000fe400078e33ff */
[----:B----4-:R-:W-:Y:S01]  /*1270*/  SHF.R.S32.HI R11, RZ, 0x1f, R9 ;  /* 0x0000001fff0b7819 */ /* 0x010fe20000011409 */
[-C--:B---3--:R-:W-:Y:S02]  /*1280*/  IMAD R5, R7, R9.reuse, RZ ;  /* 0x0000000907057224 */ /* 0x088fe400078e02ff */
[----:B------:R-:W-:-:S04]  /*1290*/  IMAD.WIDE.U32 R2, R6, R9, RZ ;  /* 0x0000000906027225 */ /* 0x000fc800078e00ff */
[----:B------:R-:W-:-:S04]  /*12a0*/  IMAD R5, R6, R11, R5 ;  /* 0x0000000b06057224 */ /* 0x000fc800078e0205 */
[----:B------:R-:W-:Y:S02]  /*12b0*/  IMAD.IADD R3, R3, 0x1, R5 ;  /* 0x0000000103037824 */ /* 0x000fe400078e0205 */
[----:B------:R-:W-:Y:S02]  /*12c0*/  IMAD R5, R20, R8, RZ ;  /* 0x0000000814057224 */ /* 0x000fe400078e02ff */
[----:B------:R-:W-:-:S04]  /*12d0*/  IMAD.WIDE.U32 R2, R8, R17, R2 ;  /* 0x0000001108027225 */ /* 0x000fc800078e0002 */
[----:B------:R-:W-:Y:S01]  /*12e0*/  IMAD R5, R17, R19, R5 ;  /* 0x0000001311057224 */ /* 0x000fe200078e0205 */
[----:B------:R-:W-:Y:S01]  /*12f0*/  SHF.R.S32.HI R6, RZ, 0x1f, R0 ;  /* 0x0000001fff067819 */ /* 0x000fe20000011400 */
[----:B------:R-:W-:Y:S02]  /*1300*/  IMAD R10, R15, R9, RZ ;  /* 0x000000090f0a7224 */ /* 0x000fe400078e02ff */
[----:B------:R-:W-:Y:S02]  /*1310*/  IMAD.IADD R3, R3, 0x1, R5 ;  /* 0x0000000103037824 */ /* 0x000fe400078e0205 */
[----:B--2---:R-:W-:Y:S02]  /*1320*/  IMAD R5, R13, R0, RZ ;  /* 0x000000000d057224 */ /* 0x004fe400078e02ff */
        /* <DEDUP_REMOVED lines=9> */
.L_x_573:
[----:B------:R-:W3:Y:S04]  /*13c0*/  LD.E R18, desc[UR4][R134.64+0x68] ;  /* 0x0000680486127980 */ /* 0x000ee8000c101900 */
[----:B-1----:R-:W4:Y:S01]  /*13d0*/  LD.E.64 R2, desc[UR4][R134.64+0x38] ;  /* 0x0000380486027980 */ /* 0x002f22000c101b00 */
[----:B------:R-:W-:Y:S01]  /*13e0*/  ISETP.NE.AND P2, PT, R13, -0x1, PT ;  /* 0xffffffff0d00780c */ /* 0x000fe20003f45270 */
[----:B------:R-:W-:Y:S01]  /*13f0*/  IMAD.MOV.U32 R69, RZ, RZ, R135 ;  /* 0x000000ffff457224 */ /* 0x000fe200078e0087 */
[----:B------:R-:W-:Y:S01]  /*1400*/  MOV R68, R134 ;  /* 0x0000008600447202 */ /* 0x000fe20000000f00 */
[----:B------:R1:W5:Y:S04]  /*1410*/  LD.E.64 R28, desc[UR4][R134.64+0x58] ;  /* 0x00005804861c7980 */ /* 0x000368000c101b00 */
[----:B------:R-:W4:Y:S04]  /*1420*/  LD.E.64 R104, desc[UR4][R68.64+0x40] ;  /* 0x0000400444687980 */ /* 0x000f28000c101b00 */
[----:B------:R-:W4:Y:S04]  /*1430*/  LD.E.64 R16, desc[UR4][R68.64+0x50] ;  /* 0x0000500444107980 */ /* 0x000f28000c101b00 */
[----:B------:R-:W4:Y:S04]  /*1440*/  @!P2 LD.E.64 R6, desc[UR4][R134.64+0x20] ;  /* 0x000020048606a980 */ /* 0x000f28000c101b00 */
[----:B------:R-:W4:Y:S01]  /*1450*/  @!P2 LD.E.64 R14, desc[UR4][R134.64+0x28] ;  /* 0x00002804860ea980 */ /* 0x000f22000c101b00 */
[----:B--2---:R-:W-:-:S02]  /*1460*/  IABS R8, R33 ;  /* 0x0000002100087213 */ /* 0x004fc40000000000 */
[----:B-----5:R-:W-:Y:S02]  /*1470*/  @!P2 SHF.R.S32.HI R12, RZ, 0x1f, R10 ;  /* 0x0000001fff0ca819 */ /* 0x020fe4000001140a */
[----:B------:R-:W-:Y:S02]  /*1480*/  LEA R107, R168, 0xffffff00, 0x8 ;  /* 0xffffff00a86b7811 */ /* 0x000fe400078e40ff */
[----:B------:R-:W-:Y:S02]  /*1490*/  CS2R R196, SRZ ;  /* 0x0000000000c47805 */ /* 0x000fe4000001ff00 */
[----:B---3--:R-:W-:-:S04]  /*14a0*/  IABS R0, R18 ;  /* 0x0000001200007213 */ /* 0x008fc80000000000 */
[----:B------:R-:W-:Y:S01]  /*14b0*/  MOV R9, R0 ;  /* 0x0000000000097202 */ /* 0x000fe20000000f00 */
[----:B----4-:R2:W-:Y:S01]  /*14c0*/  STL.64 [R1+0x30], R2 ;  /* 0x0000300201007387 */ /* 0x0105e20000100a00 */
[----:B------:R-:W-:Y:S01]  /*14d0*/  IMAD.MOV.U32 R19, RZ, RZ, R2 ;  /* 0x000000ffff137224 */ /* 0x000fe200078e0002 */
[----:B------:R-:W-:Y:S01]  /*14e0*/  MOV R20, R3 ;  /* 0x0000000300147202 */ /* 0x000fe20000000f00 */
[----:B--2---:R-:W2:Y:S08]  /*14f0*/  I2F.RP R2, R9 ;  /* 0x0000000900027306 */ /* 0x004eb00000209400 */
[----:B--2---:R-:W2:Y:S02]  /*1500*/  MUFU.RCP R2, R2 ;  /* 0x0000000200027308 */ /* 0x004ea40000001000 */
[----:B--2---:R-:W-:-:S06]  /*1510*/  VIADD R2, R2, 0xffffffe ;  /* 0x0ffffffe02027836 */ /* 0x004fcc0000000000 */
[----:B------:R-:W2:Y:S01]  /*1520*/  F2I.FTZ.U32.TRUNC.NTZ R3, R2 ;  /* 0x0000000200037305 */ /* 0x000ea2000021f000 */
[----:B------:R-:W-:Y:S02]  /*1530*/  IABS R5, R18 ;  /* 0x0000001200057213 */ /* 0x000fe40000000000 */
[----:B--2---:R-:W-:Y:S01]  /*1540*/  IADD3 R0, PT, PT, RZ, -R3, RZ ;  /* 0x80000003ff007210 */ /* 0x004fe20007ffe0ff */
        /* <DEDUP_REMOVED lines=8> */
[----:B------:R-:W-:Y:S01]  /*15d0*/  @!P2 IMAD R2, R20, R11, RZ ;  /* 0x0000000b1402a224 */ /* 0x000fe200078e02ff */
[----:B------:R-:W-:-:S05]  /*15e0*/  @!P2 SHF.R.S32.HI R3, RZ, 0x1f, R11 ;  /* 0x0000001fff03a819 */ /* 0x000fca000001140b */
[----:B------:R-:W-:Y:S02]  /*15f0*/  @!P2 IMAD R8, R3, R19, R2 ;  /* 0x000000130308a224 */ /* 0x000fe400078e0202 */
[----:B------:R-:W-:-:S04]  /*1600*/  @!P2 IMAD.WIDE.U32 R2, R19, R11, RZ ;  /* 0x0000000b1302a225 */ /* 0x000fc800078e00ff */
        /* <DEDUP_REMOVED lines=23> */
[-C--:B------:R-:W-:Y:S01]  /*1780*/  IMAD R9, R20, R107.reuse, RZ ;  /* 0x0000006b14097224 */ /* 0x080fe200078e02ff */
        /* <DEDUP_REMOVED lines=22> */
[----:B-1----:R-:W-:Y:S02]  /*18f0*/  MOV R8, R107 ;  /* 0x0000006b00087202 */ /* 0x002fe40000000f00 */
.L_x_574:
[----:B------:R-:W-:Y:S05]  /*1900*/  BSYNC.RECONVERGENT B0 ;  /* 0x0000000000007941 */ /* 0x000fea0003800200 */
.L_x_572:
[----:B------:R-:W-:Y:S01]  /*1910*/  ISETP.NE.AND P1, PT, R34, -0x1, PT ;  /* 0xffffffff2200780c */ /* 0x000fe20003f25270 */
[----:B------:R-:W2:Y:S04]  /*1920*/  LD.E.64 R16, desc[UR4][R134.64+0x30] ;  /* 0x0000300486107980 */ /* 0x000ea8000c101b00 */
[----:B------:R-:W3:Y:S04]  /*1930*/  LDL R31, [R1+0x30] ;  /* 0x00003000011f7983 */ /* 0x000ee80000100800 */
[----:B------:R-:W4:Y:S04]  /*1940*/  LDL R35, [R1+0x34] ;  /* 0x0000340001237983 */ /* 0x000f280000100800 */
[----:B------:R-:W3:Y:S04]  /*1950*/  @!P1 LD.E.64 R10, desc[UR4][R134.64+0x18] ;  /* 0x00001804860a9980 */ /* 0x000ee8000c101b00 */
[----:B------:R-:W4:Y:S04]  /*1960*/  LD.E.64 R22, desc[UR4][R134.64+0x48] ;  /* 0x0000480486167980 */ /* 0x000f28000c101b00 */
[----:B------:R-:W4:Y:S04]  /*1970*/  LD.E.64 R24, desc[UR4][R134.64+0x8] ;  /* 0x0000080486187980 */ /* 0x000f28000c101b00 */
        /* <DEDUP_REMOVED lines=13> */
[----:B------:R-:W-:-:S04]  /*1a50*/  IMAD.MOV R0, RZ, RZ, -R6 ;  /* 0x000000ffff007224 */ /* 0x000fc800078e0a06 */
[----:B------:R-:W-:Y:S02]  /*1a60*/  IMAD.MOV.U32 R2, RZ, RZ, R0 ;  /* 0x000000ffff027224 */ /* 0x000fe400078e0000 */
[----:B------:R-:W-:-:S04]  /*1a70*/  IMAD.HI.U32 R0, R3, R7, RZ ;  /* 0x0000000703007227 */ /* 0x000fc800078e00ff */
[----:B------:R-:W-:-:S05]  /*1a80*/  IMAD R2, R0, R2, R7 ;  /* 0x0000000200027224 */ /* 0x000fca00078e0207 */
[----:B------:R-:W-:Y:S02]  /*1a90*/  ISETP.GT.U32.AND P2, PT, R5, R2, PT ;  /* 0x000000020500720c */ /* 0x000fe40003f44070 */
[----:B------:R-:W-:Y:S01]  /*1aa0*/  LOP3.LUT R3, R33, R18, RZ, 0x3c, !PT ;  /* 0x0000001221037212 */ /* 0x000fe200078e3cff */
[----:B------:R-:W-:-:S10]  /*1ab0*/  IMAD.SHL.U32 R231, R229, 0x8, RZ ;  /* 0x00000008e5e77824 */ /* 0x000fd400078e00ff */
[----:B------:R-:W-:-:S05]  /*1ac0*/  @!P2 IMAD.IADD R2, R2, 0x1, -R5 ;  /* 0x000000010202a824 */ /* 0x000fca00078e0a05 */
[----:B------:R-:W-:Y:S01]  /*1ad0*/  ISETP.GE.U32.AND P0, PT, R2, R5, PT ;  /* 0x000000050200720c */ /* 0x000fe20003f06070 */
[-C--:B-----5:R-:W-:Y:S01]  /*1ae0*/  IMAD R2, R19, R104.reuse, RZ ;  /* 0x0000006813027224 */ /* 0x0a0fe200078e02ff */
[----:B------:R-:W-:Y:S02]  /*1af0*/  ISETP.GE.AND P3, PT, R3, RZ, PT ;  /* 0x000000ff0300720c */ /* 0x000fe40003f66270 */
[----:B------:R-:W-:Y:S01]  /*1b00*/  ISETP.NE.AND P4, PT, R18, RZ, PT ;  /* 0x000000ff1200720c */ /* 0x000fe20003f85270 */
[C---:B------:R-:W-:Y:S01]  /*1b10*/  IMAD R5, R8.reuse, R105, R2 ;  /* 0x0000006908057224 */ /* 0x040fe200078e0202 */
[----:B------:R-:W-:Y:S01]  /*1b20*/  LOP3.LUT R226, R231, 0x38, RZ, 0xc0, !PT ;  /* 0x00000038e7e27812 */ /* 0x000fe200078ec0ff */
[----:B------:R-:W-:-:S04]  /*1b30*/  IMAD.WIDE.U32 R2, R8, R104, RZ ;  /* 0x0000006808027225 */ /* 0x000fc800078e00ff */
[----:B------:R-:W-:Y:S02]  /*1b40*/  @!P2 VIADD R0, R0, 0x1 ;  /* 0x000000010000a836 */ /* 0x000fe40000000000 */
[----:B------:R-:W-:Y:S02]  /*1b50*/  IMAD.IADD R13, R3, 0x1, R5 ;  /* 0x00000001030d7824 */ /* 0x000fe400078e0205 */
[----:B------:R-:W-:Y:S01]  /*1b60*/  @P0 VIADD R0, R0, 0x1 ;  /* 0x0000000100000836 */ /* 0x000fe20000000000 */
[----:B------:R-:W-:Y:S02]  /*1b70*/  IADD3 R12, P2, P0, R2, R12, R226 ;  /* 0x0000000c020c7210 */ /* 0x000fe4000785e0e2 */
[----:B------:R-:W-:Y:S01]  /*1b80*/  LOP3.LUT R7, R231, 0x1c0, RZ, 0xc0, !PT ;  /* 0x000001c0e7077812 */ /* 0x000fe200078ec0ff */
[----:B------:R-:W-:Y:S01]  /*1b90*/  @!P3 IMAD.MOV R0, RZ, RZ, -R0 ;  /* 0x000000ffff00b224 */ /* 0x000fe200078e0a00 */
[----:B------:R-:W-:Y:S01]  /*1ba0*/  @!P4 LOP3.LUT R0, RZ, R18, RZ, 0x33, !PT ;  /* 0x00000012ff00c212 */ /* 0x000fe200078e33ff */
[----:B------:R-:W-:Y:S01]  /*1bb0*/  IMAD.IADD R27, R27, 0x1, -R30 ;  /* 0x000000011b1b7824 */ /* 0x000fe200078e0a1e */
[----:B------:R-:W-:Y:S01]  /*1bc0*/  IADD3.X R20, PT, PT, R13, R20, RZ, P2, P0 ;  /* 0x000000140d147210 */ /* 0x000fe200017e04ff */
[----:B------:R-:W1:Y:S03]  /*1bd0*/  S2UR UR6, SR_CgaCtaId ;  /* 0x00000000000679c3 */ /* 0x000e660000008800 */
[----:B------:R-:W-:Y:S01]  /*1be0*/  STL [R1+0x44], R27 ;  /* 0x0000441b01007387 */ /* 0x000fe20000100800 */
[----:B------:R-:W-:-:S02]  /*1bf0*/  UMOV UR7, 0x400 ;  /* 0x0000040000077882 */ /* 0x000fc40000000000 */
[----:B-1----:R-:W-:-:S06]  /*1c00*/  ULEA UR6, UR6, UR7, 0x18 ;  /* 0x0000000706067291 */ /* 0x002fcc000f8ec0ff */
[----:B------:R-:W-:Y:S02]  /*1c10*/  IMAD.U32 R227, RZ, RZ, UR6 ;  /* 0x00000006ffe37e24 */ /* 0x000fe4000f8e00ff */
[-C--:B--2---:R-:W-:Y:S02]  /*1c20*/  @P1 IMAD R6, R17, R34.reuse, RZ ;  /* 0x0000002211061224 */ /* 0x084fe400078e02ff */
[----:B------:R-:W-:-:S04]  /*1c30*/  @P1 IMAD.WIDE.U32 R2, R16, R34, RZ ;  /* 0x0000002210021225 */ /* 0x000fc800078e00ff */
[-C--:B---3--:R-:W-:Y:S02]  /*1c40*/  @!P1 IMAD R5, R11, R36.reuse, RZ ;  /* 0x000000240b059224 */ /* 0x088fe400078e02ff */
[----:B------:R-:W-:-:S04]  /*1c50*/  @!P1 IMAD.WIDE.U32 R8, R10, R36, RZ ;  /* 0x000000240a089225 */ /* 0x000fc800078e00ff */
[----:B------:R-:W-:Y:S02]  /*1c60*/  @!P1 IMAD.IADD R5, R9, 0x1, R5 ;  /* 0x0000000109059824 */ /* 0x000fe400078e0205 */
[----:B------:R-:W-:Y:S01]  /*1c70*/  @P1 IMAD.IADD R5, R3, 0x1, R6 ;  /* 0x0000000103051824 */ /* 0x000fe200078e0206 */
[----:B------:R-:W-:Y:S01]  /*1c80*/  LOP3.LUT R3, R7, 0x38, R229, 0xf8, !PT ;  /* 0x0000003807037812 */ /* 0x000fe200078ef8e5 */
[----:B------:R-:W-:-:S03]  /*1c90*/  @P1 IMAD.MOV.U32 R8, RZ, RZ, R2 ;  /* 0x000000ffff081224 */ /* 0x000fc600078e0002 */
[----:B------:R-:W-:Y:S01]  /*1ca0*/  LOP3.LUT R9, R3, R226, RZ, 0x3c, !PT ;  /* 0x000000e203097212 */ /* 0x000fe200078e3cff */
[----:B------:R-:W-:Y:S01]  /*1cb0*/  IMAD.WIDE.U32 R2, R28, R0, RZ ;  /* 0x000000001c027225 */ /* 0x000fe200078e00ff */
[----:B------:R-:W-:Y:S02]  /*1cc0*/  IADD3 R8, P3, PT, R226, R8, RZ ;  /* 0x00000008e2087210 */ /* 0x000fe40007f7e0ff */
[----:B------:R-:W-:Y:S02]  /*1cd0*/  SHF.R.S32.HI R7, RZ, 0x1f, R0 ;  /* 0x0000001fff077819 */ /* 0x000fe40000011400 */
[----:B------:R-:W-:Y:S01]  /*1ce0*/  IADD3 R30, P2, PT, R12, R2, RZ ;  /* 0x000000020c1e7210 */ /* 0x000fe20007f5e0ff */
[----:B------:R-:W-:Y:S01]  /*1cf0*/  IMAD R6, R29, R0, RZ ;  /* 0x000000001d067224 */ /* 0x000fe200078e02ff */
[----:B------:R-:W-:Y:S02]  /*1d00*/  SHF.R.U32.HI R2, RZ, 0x3, R229 ;  /* 0x00000003ff027819 */ /* 0x000fe400000116e5 */
[----:B------:R-:W-:Y:S01]  /*1d10*/  LOP3.LUT R231, R9, 0x1e00, R231, 0xf8, !PT ;  /* 0x00001e0009e77812 */ /* 0x000fe200078ef8e7 */
[----:B------:R-:W-:Y:S01]  /*1d20*/  IMAD.X R9, RZ, RZ, R5, P3 ;  /* 0x000000ffff097224 */ /* 0x000fe200018e0605 */
[----:B------:R-:W-:Y:S01]  /*1d30*/  IADD3 R10, P0, PT, R226, R21, RZ ;  /* 0x00000015e20a7210 */ /* 0x000fe20007f1e0ff */
[----:B------:R-:W-:-:S02]  /*1d40*/  IMAD R0, R7, R28, R6 ;  /* 0x0000001c07007224 */ /* 0x000fc400078e0206 */
[----:B------:R-:W-:Y:S02]  /*1d50*/  VIADD R29, R2, 0x20 ;  /* 0x00000020021d7836 */ /* 0x000fe40000000000 */
[----:B----4-:R-:W-:Y:S02]  /*1d60*/  IMAD.MOV.U32 R216, RZ, RZ, R35 ;  /* 0x000000ffffd87224 */ /* 0x010fe400078e0023 */
[----:B------:R-:W-:Y:S02]  /*1d70*/  IMAD.MOV.U32 R215, RZ, RZ, R31 ;  /* 0x000000ffffd77224 */ /* 0x000fe400078e001f */
[-C--:B------:R-:W-:Y:S02]  /*1d80*/  IMAD R5, R23, R33.reuse, RZ ;  /* 0x0000002117057224 */ /* 0x080fe400078e02ff */
[----:B------:R-:W-:-:S04]  /*1d90*/  IMAD.WIDE.U32 R8, R22, R33, R8 ;  /* 0x0000002116087225 */ /* 0x000fc800078e0008 */
[----:B------:R-:W-:Y:S02]  /*1da0*/  IMAD.X R11, RZ, RZ, R26, P0 ;  /* 0x000000ffff0b7224 */ /* 0x000fe400000e061a */
[C---:B------:R-:W-:Y:S02]  /*1db0*/  VIADD R33, R2.reuse, 0x10 ;  /* 0x0000001002217836 */ /* 0x040fe40000000000 */
[----:B------:R-:W-:Y:S01]  /*1dc0*/  VIADD R34, R2, 0x30 ;  /* 0x0000003002227836 */ /* 0x000fe20000000000 */
[----:B------:R-:W-:Y:S01]  /*1dd0*/  ISETP.GE.AND P0, PT, R29, R27, PT ;  /* 0x0000001b1d00720c */ /* 0x000fe20003f06270 */
[----:B------:R-:W-:Y:S02]  /*1de0*/  IMAD.IADD R18, R3, 0x1, R0 ;  /* 0x0000000103127824 */ /* 0x000fe400078e0200 */
[----:B------:R-:W-:Y:S02]  /*1df0*/  IMAD R0, R216, R2, RZ ;  /* 0x00000002d8007224 */ /* 0x000fe400078e02ff */
[----:B------:R-:W-:Y:S01]  /*1e00*/  IMAD.WIDE.U32 R10, R2, R215, R10 ;  /* 0x000000d7020a7225 */ /* 0x000fe200078e000a */
[----:B------:R-:W-:-:S02]  /*1e10*/  ISETP.GE.AND P5, PT, R33, R27, PT ;  /* 0x0000001b2100720c */ /* 0x000fc40003fa6270 */
[-C--:B------:R-:W-:Y:S01]  /*1e20*/  ISETP.GE.AND P4, PT, R34, R27.reuse, PT ;  /* 0x0000001b2200720c */ /* 0x080fe20003f86270 */
[----:B------:R-:W-:Y:S01]  /*1e30*/  IMAD.MOV.U32 R3, RZ, RZ, RZ ;  /* 0x000000ffff037224 */ /* 0x000fe200078e00ff */
[----:B------:R-:W-:Y:S01]  /*1e40*/  ISETP.GE.AND P3, PT, R2, R27, PT ;  /* 0x0000001b0200720c */ /* 0x000fe20003f66270 */
[----:B------:R-:W-:Y:S01]  /*1e50*/  IMAD.IADD R0, R11, 0x1, R0 ;  /* 0x000000010b007824 */ /* 0x000fe200078e0200 */
[----:B------:R-:W-:Y:S01]  /*1e60*/  LEA R19, P6, R10, R24, 0x1 ;  /* 0x000000180a137211 */ /* 0x000fe200078c08ff */
[----:B------:R-:W-:-:S03]  /*1e70*/  IMAD.WIDE.U32 R12, R32, 0x40, R2 ;  /* 0x00000040200c7825 */ /* 0x000fc600078e0002 */
[----:B------:R-:W-:Y:S01]  /*1e80*/  LEA.HI.X R0, R10, R25, R0, 0x1, P6 ;  /* 0x000000190a007211 */ /* 0x000fe200030f0c00 */
[----:B------:R-:W-:Y:S01]  /*1e90*/  @!P1 IMAD.MOV.U32 R6, RZ, RZ, R16 ;  /* 0x000000ffff069224 */ /* 0x000fe200078e0010 */
[----:B------:R-:W-:Y:S01]  /*1ea0*/  STL [R1+0x10], R19 ;  /* 0x0000101301007387 */ /* 0x000fe20000100800 */
[----:B------:R-:W-:Y:S01]  /*1eb0*/  IMAD.X R31, R20, 0x1, R18, P2 ;  /* 0x00000001141f7824 */ /* 0x000fe200010e0612 */
[----:B------:R-:W-:Y:S01]  /*1ec0*/  @!P0 IADD3 R3, P2, PT, R12, 0x20, RZ ;  /* 0x000000200c038810 */ /* 0x000fe20007f5e0ff */
[----:B------:R-:W-:Y:S01]  /*1ed0*/  @P1 IMAD.MOV.U32 R6, RZ, RZ, R16 ;  /* 0x000000ffff061224 */ /* 0x000fe200078e0010 */
[----:B------:R1:W-:Y:S01]  /*1ee0*/  STL [R1+0xc], R0 ;  /* 0x00000c0001007387 */ /* 0x0003e20000100800 */
[----:B------:R-:W-:Y:S02]  /*1ef0*/  @!P1 IMAD.MOV.U32 R7, RZ, RZ, R17 ;  /* 0x000000ffff079224 */ /* 0x000fe400078e0011 */
[----:B------:R-:W-:Y:S02]  /*1f00*/  IMAD.IADD R9, R9, 0x1, R5 ;  /* 0x0000000109097824 */ /* 0x000fe400078e0205 */
[----:B------:R-:W-:-:S02]  /*1f10*/  IMAD.MOV.U32 R218, RZ, RZ, R0 ;  /* 0x000000ffffda7224 */ /* 0x000fc400078e0000 */
[----:B------:R-:W-:Y:S01]  /*1f20*/  @P1 IMAD.MOV.U32 R7, RZ, RZ, R17 ;  /* 0x000000ffff071224 */ /* 0x000fe200078e0011 */
[C---:B------:R-:W-:Y:S01]  /*1f30*/  @!P4 IADD3 R5, P1, PT, R12.reuse, 0x30, RZ ;  /* 0x000000300c05c810 */ /* 0x040fe20007f3e0ff */
[----:B------:R-:W-:Y:S02]  /*1f40*/  @!P3 IMAD R20, R13, R6, RZ ;  /* 0x000000060d14b224 */ /* 0x000fe400078e02ff */
[--C-:B------:R-:W-:Y:S02]  /*1f50*/  @!P0 IMAD.X R22, RZ, RZ, R13.reuse, P2 ;  /* 0x000000ffff168224 */ /* 0x100fe400010e060d */
[----:B------:R-:W-:Y:S02]  /*1f60*/  @!P4 IMAD.X R24, RZ, RZ, R13, P1 ;  /* 0x000000ffff18c224 */ /* 0x000fe400008e060d */
[----:B------:R-:W-:Y:S02]  /*1f70*/  @!P3 IMAD R20, R12, R7, R20 ;  /* 0x000000070c14b224 */ /* 0x000fe400078e0214 */
[----:B------:R-:W-:-:S02]  /*1f80*/  @!P5 IMAD.MOV.U32 R10, RZ, RZ, R8 ;  /* 0x000000ffff0ad224 */ /* 0x000fc400078e0008 */
[--C-:B------:R-:W-:Y:S01]  /*1f90*/  @!P0 IMAD.MOV.U32 R16, RZ, RZ, R8.reuse ;  /* 0x000000ffff108224 */ /* 0x100fe200078e0008 */
[----:B-1----:R-:W-:Y:S01]  /*1fa0*/  @!P5 IADD3 R0, P6, PT, R12, 0x10, RZ ;  /* 0x000000100c00d810 */ /* 0x002fe20007fde0ff */
[----:B------:R-:W-:-:S04]  /*1fb0*/  @!P4 IMAD.MOV.U32 R18, RZ, RZ, R8 ;  /* 0x000000ffff12c224 */ /* 0x000fc800078e0008 */
[----:B------:R-:W-:Y:S02]  /*1fc0*/  @!P5 IMAD.X R21, RZ, RZ, R13, P6 ;  /* 0x000000ffff15d224 */ /* 0x000fe400030e060d */
[----:B------:R-:W-:-:S04]  /*1fd0*/  @!P3 IMAD.WIDE.U32 R12, R12, R6, R8 ;  /* 0x000000060c0cb225 */ /* 0x000fc800078e0008 */
[-C--:B------:R-:W-:Y:S02]  /*1fe0*/  @!P0 IMAD R8, R22, R6.reuse, RZ ;  /* 0x0000000616088224 */ /* 0x080fe400078e02ff */
[--C-:B------:R-:W-:Y:S02]  /*1ff0*/  @!P0 IMAD.MOV.U32 R17, RZ, RZ, R9.reuse ;  /* 0x000000ffff118224 */ /* 0x100fe400078e0009 */
[----:B------:R-:W-:Y:S02]  /*2000*/  @!P5 IMAD.MOV.U32 R11, RZ, RZ, R9 ;  /* 0x000000ffff0bd224 */ /* 0x000fe400078e0009 */
[----:B------:R-:W-:Y:S02]  /*2010*/  @!P5 IMAD R21, R21, R6, RZ ;  /* 0x000000061515d224 */ /* 0x000fe400078e02ff */
[----:B------:R-:W-:Y:S02]  /*2020*/  IMAD.MOV.U32 R217, RZ, RZ, R19 ;  /* 0x000000ffffd97224 */ /* 0x000fe400078e0013 */
[----:B------:R-:W-:-:S02]  /*2030*/  @!P4 IMAD.MOV.U32 R19, RZ, RZ, R9 ;  /* 0x000000ffff13c224 */ /* 0x000fc400078e0009 */
[-C--:B------:R-:W-:Y:S02]  /*2040*/  @!P0 IMAD R22, R7, R3.reuse, R8 ;  /* 0x0000000307168224 */ /* 0x080fe400078e0208 */
        /* <DEDUP_REMOVED lines=25> */
[C---:B------:R-:W-:Y:S01]  /*21e0*/  @!P4 LEA R10, P6, R16.reuse, R14, 0x1 ;  /* 0x0000000e100ac211 */ /* 0x040fe200078c08ff */
        /* <DEDUP_REMOVED lines=133> */
[C---:B------:R-:W-:Y:S01]  /*2a40*/  @!P6 LEA.HI.X R11, R104.reuse, R3, R105, 0x5, P1 ;  /* 0x00000003680be211 */ /* 0x040fe200008f2c69 */
        /* <DEDUP_REMOVED lines=48> */
[----:B------:R-:W-:Y:S01]  /*2d50*/  @!P2 IMAD.WIDE.U32 R6, R104, 0xa0, R6 ;  /* 0x000000a06806a825 */ /* 0x000fe200078e0006 */
[----:B------:R-:W-:-:S03]  /*2d60*/  ISETP.GE.AND P5, PT, R24, R0, PT ;  /* 0x000000001800720c */ /* 0x000fc60003fa6270 */
[----:B------:R-:W-:Y:S02]  /*2d70*/  @!P2 IMAD.IADD R7, R7, 0x1, R5 ;  /* 0x000000010707a824 */ /* 0x000fe400078e0205 */
[C---:B------:R-:W-:Y:S02]  /*2d80*/  @!P1 IMAD R12, R105.reuse, 0xc0, RZ ;  /* 0x000000c0690c9824 */ /* 0x040fe400078e02ff */
[----:B------:R-:W-:Y:S02]  /*2d90*/  @!P0 IMAD R5, R105, 0xe0, RZ ;  /* 0x000000e069058824 */ /* 0x000fe400078e02ff */
[----:B------:R-:W-:Y:S01]  /*2da0*/  @!P0 IMAD.WIDE.U32 R10, R104, 0xe0, R10 ;  /* 0x000000e0680a8825 */ /* 0x000fe200078e000a */
[----:B------:R-:W-:Y:S04]  /*2db0*/  @P2 STS.128 [R231+0xd000], RZ ;  /* 0x00d000ffe7002388 */ /* 0x000fe80000000c00 */
[----:B------:R-:W-:Y:S01]  /*2dc0*/  @!PT LDS RZ, [RZ] ;  /* 0x00000000fffff984 */ /* 0x000fe20000000800 */
[----:B------:R-:W-:Y:S01]  /*2dd0*/  @!PT LDS RZ, [RZ] ;  /* 0x00000000fffff984 */ /* 0x000fe20000000800 */
[----:B------:R-:W-:Y:S01]  /*2de0*/  @!PT LDS RZ, [RZ] ;  /* 0x00000000fffff984 */ /* 0x000fe20000000800 */
[----:B------:R2:W-:Y:S01]  /*2df0*/  @!P2 LDGSTS.E.BYPASS.LTC128B.128 [R231+0xd000], desc[UR4][R6.64] ;  /* 0x0d00000006e7afae */ /* 0x0005e2000b981a04 */
[----:B-1----:R-:W-:-:S02]  /*2e00*/  @!P1 IMAD.MOV.U32 R8, RZ, RZ, R2 ;  /* 0x000000ffff089224 */ /* 0x002fc400078e0002 */
[----:B------:R-:W-:Y:S02]  /*2e10*/  @!P1 IMAD.MOV.U32 R9, RZ, RZ, R3 ;  /* 0x000000ffff099224 */ /* 0x000fe400078e0003 */
[----:B------:R-:W-:-:S04]  /*2e20*/  @!P1 IMAD.WIDE.U32 R8, R104, 0xc0, R8 ;  /* 0x000000c068089825 */ /* 0x000fc800078e0008 */
[----:B------:R-:W-:Y:S01]  /*2e30*/  @!P1 IMAD.IADD R9, R9, 0x1, R12 ;  /* 0x0000000109099824 */ /* 0x000fe200078e020c */
[----:B------:R-:W-:Y:S01]  /*2e40*/  @P1 STS.128 [R231+0xd800], RZ ;  /* 0x00d800ffe7001388 */ /* 0x000fe20000000c00 */
[----:B------:R-:W-:-:S03]  /*2e50*/  ISETP.GE.AND P4, PT, R22, R0, PT ;  /* 0x000000001600720c */ /* 0x000fc60003f86270 */
[----:B------:R-:W-:Y:S01]  /*2e60*/  @!PT LDS RZ, [RZ] ;  /* 0x00000000fffff984 */ /* 0x000fe20000000800 */
[----:B------:R-:W-:Y:S01]  /*2e70*/  @!PT LDS RZ, [RZ] ;  /* 0x00000000fffff984 */ /* 0x000fe20000000800 */
[----:B------:R-:W-:Y:S01]  /*2e80*/  @!PT LDS RZ, [RZ] ;  /* 0x00000000fffff984 */ /* 0x000fe20000000800 */
[----:B------:R-:W-:Y:S01]  /*2e90*/  @!P1 LDGSTS.E.BYPASS.LTC128B.128 [R231+0xd800], desc[UR4][R8.64] ;  /* 0x0d80000008e79fae */ /* 0x000fe2000b981a04 */
[----:B--2---:R-:W-:Y:S02]  /*2ea0*/  @!P0 IMAD.IADD R7, R11, 0x1, R5 ;  /* 0x000000010b078824 */ /* 0x004fe400078e0205 */
[----:B------:R-:W-:Y:S01]  /*2eb0*/  @!P0 IMAD.MOV.U32 R6, RZ, RZ, R10 ;  /* 0x000000ffff068224 */ /* 0x000fe200078e000a */
[----:B------:R-:W-:Y:S04]  /*2ec0*/  @P0 STS.128 [R231+0xe000], RZ ;  /* 0x00e000ffe7000388 */ /* 0x000fe80000000c00 */
[----:B------:R-:W-:Y:S01]  /*2ed0*/  @!PT LDS RZ, [RZ] ;  /* 0x00000000fffff984 */ /* 0x000fe20000000800 */
[----:B------:R-:W-:Y:S01]  /*2ee0*/  @!PT LDS RZ, [RZ] ;  /* 0x00000000fffff984 */ /* 0x000fe20000000800 */
[----:B------:R-:W-:Y:S01]  /*2ef0*/  @!PT LDS RZ, [RZ] ;  /* 0x00000000fffff984 */ /* 0x000fe20000000800 */
[----:B------:R1:W-:Y:S01]  /*2f00*/  @!P0 LDGSTS.E.BYPASS.LTC128B.128 [R231+0xe000], desc[UR4][R6.64] ;  /* 0x0e00000006e78fae */ /* 0x0003e2000b981a04 */
[----:B------:R-:W-:Y:S02]  /*2f10*/  @!P6 LEA R20, P0, R104, R2, 0x8 ;  /* 0x000000026814e211 */ /* 0x000fe400078040ff */
[----:B------:R-:W-:-:S02]  /*2f20*/  ISETP.GE.AND P2, PT, R26, R0, PT ;  /* 0x000000001a00720c */ /* 0x000fc40003f46270 */
[----:B------:R-:W-:Y:S02]  /*2f30*/  @!P6 LEA.HI.X R21, R104, R3, R105, 0x8, P0 ;  /* 0x000000036815e211 */ /* 0x000fe400000f4469 */
[-C--:B------:R-:W-:Y:S02]  /*2f40*/  ISETP.GE.AND P1, PT, R27, R0.reuse, PT ;  /* 0x000000001b00720c */ /* 0x080fe40003f26270 */
[-C--:B------:R-:W-:Y:S01]  /*2f50*/  ISETP.GE.AND P0, PT, R32, R0.reuse, PT ;  /* 0x000000002000720c */ /* 0x080fe20003f06270 */
[----:B------:R-:W-:Y:S01]  /*2f60*/  @!P5 IMAD R14, R105, 0x120, RZ ;  /* 0x00000120690ed824 */ /* 0x000fe200078e02ff */
[----:B------:R-:W-:Y:S01]  /*2f70*/  ISETP.GE.AND P3, PT, R23, R0, PT ;  /* 0x000000001700720c */ /* 0x000fe20003f66270 */
[----:B------:R-:W-:Y:S02]  /*2f80*/  @!P4 IMAD R12, R105, 0x140, RZ ;  /* 0x00000140690cc824 */ /* 0x000fe400078e02ff */
[----:B-1----:R-:W-:Y:S02]  /*2f90*/  @!P5 IMAD.MOV.U32 R6, RZ, RZ, R2 ;  /* 0x000000ffff06d224 */ /* 0x002fe400078e0002 */
[----:B------:R-:W-:-:S02]  /*2fa0*/  @!P5 IMAD.MOV.U32 R7, RZ, RZ, R3 ;  /* 0x000000ffff07d224 */ /* 0x000fc400078e0003 */
[----:B------:R-:W-:-:S04]  /*2fb0*/  @!P5 IMAD.WIDE.U32 R6, R104, 0x120, R6 ;  /* 0x000001206806d825 */ /* 0x000fc800078e0006 */
[----:B------:R-:W-:Y:S02]  /*2fc0*/  @!P5 IMAD.IADD R15, R7, 0x1, R14 ;  /* 0x00000001070fd824 */ /* 0x000fe400078e020e */
[----:B------:R-:W-:Y:S02]  /*2fd0*/  @!P5 IMAD.MOV.U32 R14, RZ, RZ, R6 ;  /* 0x000000ffff0ed224 */ /* 0x000fe400078e0006 */
[--C-:B------:R-:W-:Y:S02]  /*2fe0*/  @!P4 IMAD.MOV.U32 R6, RZ, RZ, R2.reuse ;  /* 0x000000ffff06c224 */ /* 0x100fe400078e0002 */
[----:B------:R-:W-:Y:S02]  /*2ff0*/  @!P4 IMAD.MOV.U32 R7, RZ, RZ, R3 ;  /* 0x000000ffff07c224 */ /* 0x000fe400078e0003 */
[----:B------:R-:W-:Y:S02]  /*3000*/  @!P2 IMAD.MOV.U32 R8, RZ, RZ, R2 ;  /* 0x000000ffff08a224 */ /* 0x000fe400078e0002 */
[----:B------:R-:W-:-:S04]  /*3010*/  @!P4 IMAD.WIDE.U32 R6, R104, 0x140, R6 ;  /* 0x000001406806c825 */ /* 0x000fc800078e0006 */
[--C-:B------:R-:W-:Y:S02]  /*3020*/  @!P2 IMAD.MOV.U32 R9, RZ, RZ, R3.reuse ;  /* 0x000000ffff09a224 */ /* 0x100fe400078e0003 */
[--C-:B------:R-:W-:Y:S02]  /*3030*/  @!P1 IMAD.MOV.U32 R16, RZ, RZ, R2.reuse ;  /* 0x000000ffff109224 */ /* 0x100fe400078e0002 */
[--C-:B------:R-:W-:Y:S02]  /*3040*/  @!P1 IMAD.MOV.U32 R17, RZ, RZ, R3.reuse ;  /* 0x000000ffff119224 */ /* 0x100fe400078e0003 */
[----:B------:R-:W-:Y:S02]  /*3050*/  @!P0 IMAD.MOV.U32 R18, RZ, RZ, R2 ;  /* 0x000000ffff128224 */ /* 0x000fe400078e0002 */
[----:B------:R-:W-:Y:S02]  /*3060*/  @!P0 IMAD.MOV.U32 R19, RZ, RZ, R3 ;  /* 0x000000ffff138224 */ /* 0x000fe400078e0003 */
[----:B------:R-:W-:-:S02]  /*3070*/  @!P3 IMAD R10, R105, 0x160, RZ ;  /* 0x00000160690ab824 */ /* 0x000fc400078e02ff */
[C---:B------:R-:W-:Y:S01]  /*3080*/  @!P3 IMAD.WIDE.U32 R2, R104.reuse, 0x160, R2 ;  /* 0x000001606802b825 */ /* 0x040fe200078e0002 */
[----:B------:R-:W-:Y:S03]  /*3090*/  @P6 STS.128 [R231+0xe800], RZ ;  /* 0x00e800ffe7006388 */ /* 0x000fe60000000c00 */
[----:B------:R-:W-:Y:S01]  /*30a0*/  @!P4 IMAD.IADD R13, R7, 0x1, R12 ;  /* 0x00000001070dc824 */ /* 0x000fe200078e020c */
[----:B------:R-:W-:Y:S01]  /*30b0*/  @!PT LDS RZ, [RZ] ;  /* 0x00000000fffff984 */ /* 0x000fe20000000800 */
[----:B------:R-:W-:Y:S01]  /*30c0*/  @!PT LDS RZ, [RZ] ;  /* 0x00000000fffff984 */ /* 0x000fe20000000800 */
[----:B------:R-:W-:Y:S01]  /*30d0*/  @!PT LDS RZ, [RZ] ;  /* 0x00000000fffff984 */ /* 0x000fe20000000800 */
[----:B------:R-:W-:Y:S01]  /*30e0*/  @!P6 LDGSTS.E.BYPASS.LTC128B.128 [R231+0xe800], desc[UR4][R20.64] ;  /* 0x0e80000014e7efae */ /* 0x000fe2000b981a04 */
[----:B------:R-:W-:Y:S02]  /*30f0*/  @!P2 IMAD R0, R105, 0x180, RZ ;  /* 0x000001806900a824 */ /* 0x000fe400078e02ff */
[----:B------:R-:W-:Y:S01]  /*3100*/  @!P2 IMAD.WIDE.U32 R8, R104, 0x180, R8 ;  /* 0x000001806808a825 */ /* 0x000fe200078e0008 */
[----:B------:R-:W-:Y:S03]  /*3110*/  @P5 STS.128 [R231+0xf000], RZ ;  /* 0x00f000ffe7005388 */ /* 0x000fe60000000c00 */
[----:B------:R-:W-:Y:S01]  /*3120*/  @!P4 IMAD.MOV.U32 R12, RZ, RZ, R6 ;  /* 0x000000ffff0cc224 */ /* 0x000fe200078e0006 */
[----:B------:R-:W-:Y:S01]  /*3130*/  @!PT LDS RZ, [RZ] ;  /* 0x00000000fffff984 */ /* 0x000fe20000000800 */
[----:B------:R-:W-:Y:S01]  /*3140*/  @!PT LDS RZ, [RZ] ;  /* 0x00000000fffff984 */ /* 0x000fe20000000800 */
[----:B------:R-:W-:Y:S01]  /*3150*/  @!PT LDS RZ, [RZ] ;  /* 0x00000000fffff984 */ /* 0x000fe20000000800 */
[----:B------:R-:W-:Y:S01]  /*3160*/  @!P5 LDGSTS.E.BYPASS.LTC128B.128 [R231+0xf000], desc[UR4][R14.64] ;  /* 0x0f0000000ee7dfae */ /* 0x000fe2000b981a04 */
[----:B------:R-:W-:-:S02]  /*3170*/  @!P3 IMAD.IADD R11, R3, 0x1, R10 ;  /* 0x00000001030bb824 */ /* 0x000fc400078e020a */
[C---:B------:R-:W-:Y:S02]  /*3180*/  @!P1 IMAD R5, R105.reuse, 0x1a0, RZ ;  /* 0x000001a069059824 */ /* 0x040fe400078e02ff */
[C---:B------:R-:W-:Y:S01]  /*3190*/  @!P1 IMAD.WIDE.U32 R16, R104.reuse, 0x1a0, R16 ;  /* 0x000001a068109825 */ /* 0x040fe200078e0010 */
[----:B------:R-:W-:Y:S03]  /*31a0*/  @P4 STS.128 [R231+0xf800], RZ ;  /* 0x00f800ffe7004388 */ /* 0x000fe60000000c00 */
[----:B------:R-:W-:Y:S01]  /*31b0*/  @!P3 IMAD.MOV.U32 R10, RZ, RZ, R2 ;  /* 0x000000ffff0ab224 */ /* 0x000fe200078e0002 */
[----:B------:R-:W-:Y:S01]  /*31c0*/  @!PT LDS RZ, [RZ] ;  /* 0x00000000fffff984 */ /* 0x000fe20000000800 */
[----:B------:R-:W-:Y:S01]  /*31d0*/  @!PT LDS RZ, [RZ] ;  /* 0x00000000fffff984 */ /* 0x000fe20000000800 */
[----:B------:R-:W-:Y:S01]  /*31e0*/  @!PT LDS RZ, [RZ] ;  /* 0x00000000fffff984 */ /* 0x000fe20000000800 */
[----:B------:R-:W-:Y:S01]  /*31f0*/  @!P4 LDGSTS.E.BYPASS.LTC128B.128 [R231+0xf800], desc[UR4][R12.64] ;  /* 0x0f8000000ce7cfae */ /* 0x000fe2000b981a04 */
[----:B------:R-:W-:Y:S02]  /*3200*/  @!P0 IMAD R22, R105, 0x1c0, RZ ;  /* 0x000001c069168824 */ /* 0x000fe400078e02ff */
[----:B------:R-:W-:Y:S01]  /*3210*/  @!P0 IMAD.WIDE.U32 R18, R104, 0x1c0, R18 ;  /* 0x000001c068128825 */ /* 0x000fe200078e0012 */
[----:B------:R-:W-:Y:S03]  /*3220*/  @P3 STS.128 [R231+0x10000], RZ ;  /* 0x010000ffe7003388 */ /* 0x000fe60000000c00 */
[----:B------:R-:W-:Y:S01]  /*3230*/  @!P2 IMAD.IADD R9, R9, 0x1, R0 ;  /* 0x000000010909a824 */ /* 0x000fe200078e0200 */
[----:B------:R-:W-:Y:S01]  /*3240*/  @!PT LDS RZ, [RZ] ;  /* 0x00000000fffff984 */ /* 0x000fe20000000800 */
[----:B------:R-:W-:Y:S01]  /*3250*/  @!PT LDS RZ, [RZ] ;  /* 0x00000000fffff984 */ /* 0x000fe20000000800 */
[----:B------:R-:W-:Y:S01]  /*3260*/  @!PT LDS RZ, [RZ] ;  /* 0x00000000fffff984 */ /* 0x000fe20000000800 */
[----:B------:R-:W-:Y:S01]  /*3270*/  @!P3 LDGSTS.E.BYPASS.LTC128B.128 [R231+0x10000], desc[UR4][R10.64] ;  /* 0x100000000ae7bfae */ /* 0x000fe2000b981a04 */
[----:B------:R-:W-:-:S02]  /*3280*/  @!P1 IMAD.IADD R7, R17, 0x1, R5 ;  /* 0x0000000111079824 */ /* 0x000fc400078e0205 */
[----:B------:R-:W-:Y:S01]  /*3290*/  @!P1 IMAD.MOV.U32 R6, RZ, RZ, R16 ;  /* 0x000000ffff069224 */ /* 0x000fe200078e0010 */
[----:B------:R-:W-:Y:S01]  /*32a0*/  @P2 STS.128 [R231+0x10800], RZ ;  /* 0x010800ffe7002388 */ /* 0x000fe20000000c00 */
[----:B------:R-:W-:Y:S02]  /*32b0*/  @!P0 IMAD.IADD R3, R19, 0x1, R22 ;  /* 0x0000000113038824 */ /* 0x000fe400078e0216 */
[----:B------:R-:W-:Y:S01]  /*32c0*/  @!P0 IMAD.MOV.U32 R2, RZ, RZ, R18 ;  /* 0x000000ffff028224 */ /* 0x000fe200078e0012 */
        /* <DEDUP_REMOVED lines=13> */
[----:B------:R2:W-:Y:S01]  /*33a0*/  @!P0 LDGSTS.E.BYPASS.LTC128B.128 [R231+0x11800], desc[UR4][R2.64] ;  /* 0x1180000002e78fae */ /* 0x0005e2000b981a04 */
[----:B------:R-:W-:Y:S01]  /*33b0*/  SHF.R.U32.HI R70, RZ, 0x1, R229 ;  /* 0x00000001ff467819 */ /* 0x000fe200000116e5 */
[----:B------:R-:W-:-:S02]  /*33c0*/  IMAD.SHL.U32 R5, R229, 0x40, RZ ;  /* 0x00000040e5057824 */ /* 0x000fc400078e00ff */
[C---:B-1----:R-:W-:Y:S01]  /*33d0*/  IMAD.SHL.U32 R7, R229.reuse, 0x20, RZ ;  /* 0x00000020e5077824 */ /* 0x042fe200078e00ff */
[----:B------:R-:W-:Y:S01]  /*33e0*/  R2P PR, R229, 0x6 ;  /* 0x00000006e5007804 */ /* 0x000fe20000000000 */
[----:B------:R-:W-:Y:S01]  /*33f0*/  IMAD.MOV.U32 R112, RZ, RZ, 0x20 ;  /* 0x00000020ff707424 */ /* 0x000fe200078e00ff */
[----:B------:R-:W-:Y:S01]  /*3400*/  STL [R1+0x18], R39 ;  /* 0x0000182701007387 */ /* 0x000fe20000100800 */
[----:B------:R-:W-:Y:S01]  /*3410*/  IMAD.MOV.U32 R156, RZ, RZ, 0x40 ;  /* 0x00000040ff9c7424 */ /* 0x000fe200078e00ff */
[----:B------:R-:W-:Y:S02]  /*3420*/  LOP3.LUT R197, R197, R196, RZ, 0x3c, !PT ;  /* 0x000000c4c5c57212 */ /* 0x000fe400078e3cff */
[----:B------:R-:W0:Y:S04]  /*3430*/  LDGDEPBAR ;  /* 0x00000000000079af */ /* 0x000e280000000000 */
[----:B------:R-:W3:Y:S01]  /*3440*/  LD.E R3, desc[UR4][R134.64+0x18c] ;  /* 0x00018c0486037980 */ /* 0x000ee2000c101900 */
[----:B------:R-:W-:-:S02]  /*3450*/  LOP3.LUT R0, R70, 0x8, RZ, 0xc0, !PT ;  /* 0x0000000846007812 */ /* 0x000fc400078ec0ff */
[C---:B------:R-:W-:Y:S02]  /*3460*/  LOP3.LUT R6, R5.reuse, 0x1c0, RZ, 0xc0, !PT ;  /* 0x000001c005067812 */ /* 0x040fe400078ec0ff */
[----:B--2---:R-:W-:Y:S02]  /*3470*/  LOP3.LUT R2, R0, 0x1c0, R5, 0xf8, !PT ;  /* 0x000001c000027812 */ /* 0x004fe400078ef805 */
[C---:B------:R-:W-:Y:S02]  /*3480*/  LOP3.LUT R214, R5.reuse, 0x200, RZ, 0xc0, !PT ;  /* 0x0000020005d67812 */ /* 0x040fe400078ec0ff */
[----:B------:R-:W-:Y:S02]  /*3490*/  LOP3.LUT R0, R6, 0x8, R229, 0xf8, !PT ;  /* 0x0000000806007812 */ /* 0x000fe400078ef8e5 */
[----:B------:R-:W-:Y:S02]  /*34a0*/  LOP3.LUT R6, R5, 0x400, RZ, 0xc0, !PT ;  /* 0x0000040005067812 */ /* 0x000fe400078ec0ff */
[----:B------:R-:W-:-:S02]  /*34b0*/  LOP3.LUT R213, R2, R226, RZ, 0x3c, !PT ;  /* 0x000000e202d57212 */ /* 0x000fc400078e3cff */
[----:B------:R-:W-:Y:S02]  /*34c0*/  LOP3.LUT R5, R214, 0x7c00, R7, 0xf8, !PT ;  /* 0x00007c00d6057812 */ /* 0x000fe400078ef807 */
[----:B------:R-:W-:Y:S02]  /*34d0*/  LOP3.LUT R2, R0, R226, RZ, 0x3c, !PT ;  /* 0x000000e200027212 */ /* 0x000fe400078e3cff */
[----:B------:R-:W-:-:S03]  /*34e0*/  LOP3.LUT R0, R5, R213, RZ, 0xfc, !PT ;  /* 0x000000d505007212 */ /* 0x000fc600078efcff */
[----:B------:R-:W-:Y:S02]  /*34f0*/  IMAD R2, R2, 0x2, R6 ;  /* 0x0000000202027824 */ /* 0x000fe400078e0206 */
[----:B------:R-:W-:Y:S02]  /*3500*/  IMAD R228, R0, 0x2, R227 ;  /* 0x0000000200e47824 */ /* 0x000fe400078e02e3 */
[----:B------:R-:W-:-:S03]  /*3510*/  IMAD.IADD R224, R227, 0x1, R2 ;  /* 0x00000001e3e07824 */ /* 0x000fc600078e0202 */
[----:B------:R-:W-:Y:S04]  /*3520*/  LDSM.16.M88.4 R20, [R228] ;  /* 0x00000000e414783b */ /* 0x000fe80000000200 */
[----:B------:R-:W1:Y:S01]  /*3530*/  LDSM.16.M88.4 R8, [R224+0x2000] ;  /* 0x00200000e008783b */ /* 0x000e620000000200 */
[----:B------:R-:W-:-:S03]  /*3540*/  SEL R112, R112, 0xffffffe0, !P1 ;  /* 0xffffffe070707807 */ /* 0x000fc60004800000 */
[----:B------:R-:W2:Y:S02]  /*3550*/  LDSM.16.M88.4 R36, [R224+0x2800] ;  /* 0x00280000e024783b */ /* 0x000ea40000000200 */
[--C-:B------:R-:W-:Y:S02]  /*3560*/  IMAD.IADD R0, R228, 0x1, R112.reuse ;  /* 0x00000001e4007824 */ /* 0x100fe400078e0270 */
[----:B------:R-:W-:Y:S01]  /*3570*/  IMAD.IADD R106, R224, 0x1, R112 ;  /* 0x00000001e06a7824 */ /* 0x000fe200078e0270 */
[----:B------:R-:W-:Y:S01]  /*3580*/  SEL R156, R156, 0xffffffc0, !P2 ;  /* 0xffffffc09c9c7807 */ /* 0x000fe20005000000 */
[----:B------:R-:W-:Y:S04]  /*3590*/  LDSM.16.M88.4 R44, [R224+0x3000] ;  /* 0x00300000e02c783b */ /* 0x000fe80000000200 */
[----:B------:R4:W-:Y:S04]  /*35a0*/  LDSM.16.M88.4 R16, [R0] ;  /* 0x000000000010783b */ /* 0x0009e80000000200 */
[----:B------:R-:W5:Y:S01]  /*35b0*/  LDSM.16.M88.4 R28, [R106+0x2000] ;  /* 0x002000006a1c783b */ /* 0x000f620000000200 */
[----:B------:R-:W-:-:S03]  /*35c0*/  IMAD.IADD R113, R224, 0x1, R156 ;  /* 0x00000001e0717824 */ /* 0x000fc600078e029c */
[----:B------:R-:W5:Y:S04]  /*35d0*/  LDSM.16.M88.4 R52, [R106+0x2800] ;  /* 0x002800006a34783b */ /* 0x000f680000000200 */
[----:B------:R-:W-:Y:S04]  /*35e0*/  LDSM.16.M88.4 R80, [R113+0x2000] ;  /* 0x002000007150783b */ /* 0x000fe80000000200 */
[----:B------:R-:W-:Y:S04]  /*35f0*/  LDSM.16.M88.4 R56, [R224+0x3800] ;  /* 0x00380000e038783b */ /* 0x000fe80000000200 */
[----:B------:R-:W-:Y:S01]  /*3600*/  STL [R1+0x14], R42 ;  /* 0x0000142a01007387 */ /* 0x000fe20000100800 */
[----:B----4-:R-:W-:-:S03]  /*3610*/  IMAD.IADD R0, R228, 0x1, R156 ;  /* 0x00000001e4007824 */ /* 0x010fc600078e029c */
[----:B------:R-:W-:Y:S01]  /*3620*/  LDSM.16.M88.4 R48, [R106+0x3000] ;  /* 0x003000006a30783b */ /* 0x000fe20000000200 */
[C---:B-1----:R-:W-:Y:S03]  /*3630*/  HMMA.16816.F32.BF16 R24, R20.reuse, R8, RZ ;  /* 0x000000081418723c */ /* 0x042fe600000418ff */
[----:B------:R1:W4:Y:S04]  /*3640*/  LDSM.16.M88.4 R12, [R0] ;  /* 0x00000000000c783b */ /* 0x0003280000000200 */
[----:B------:R-:W-:Y:S01]  /*3650*/  LDSM.16.M88.4 R72, [R106+0x3800] ;  /* 0x003800006a48783b */ /* 0x000fe20000000200 */
[----:B------:R-:W-:Y:S01]  /*3660*/  HMMA.16816.F32.BF16 R8, R20, R10, RZ ;  /* 0x0000000a1408723c */ /* 0x000fe200000418ff */
[----:B------:R-:W-:-:S02]  /*3670*/  IMAD.IADD R71, R112, 0x1, R113 ;  /* 0x0000000170477824 */ /* 0x000fc400078e0271 */
[----:B------:R-:W-:Y:S04]  /*3680*/  LDSM.16.M88.4 R60, [R224+0x4000] ;  /* 0x00400000e03c783b */ /* 0x000fe80000000200 */
[----:B------:R-:W-:Y:S01]  /*3690*/  LDSM.16.M88.4 R76, [R71+0x2000] ;  /* 0x00200000474c783b */ /* 0x000fe20000000200 */
[----:B--2---:R-:W-:Y:S01]  /*36a0*/  HMMA.16816.F32.BF16 R32, R20, R36, RZ ;  /* 0x000000241420723c */ /* 0x004fe200000418ff */
[----:B-1----:R-:W-:-:S07]  /*36b0*/  IMAD.IADD R0, R112, 0x1, R0 ;  /* 0x0000000170007824 */ /* 0x002fce00078e0200 */
[C---:B-----5:R-:W-:Y:S08]  /*36c0*/  HMMA.16816.F32.BF16 R40, R16.reuse, R28, R24 ;  /* 0x0000001c1028723c */ /* 0x060ff00000041818 */
[C---:B------:R-:W-:Y:S01]  /*36d0*/  HMMA.16816.F32.BF16 R64, R16.reuse, R30, R8 ;  /* 0x0000001e1040723c */ /* 0x040fe20000041808 */
[----:B------:R-:W1:Y:S07]  /*36e0*/  LDSM.16.M88.4 R8, [R0] ;  /* 0x000000000008783b */ /* 0x000e6e0000000200 */
[----:B------:R-:W-:Y:S08]  /*36f0*/  HMMA.16816.F32.BF16 R84, R16, R52, R32 ;  /* 0x000000341054723c */ /* 0x000ff00000041820 */
[C---:B------:R-:W-:Y:S08]  /*3700*/  HMMA.16816.F32.BF16 R32, R20.reuse, R44, RZ ;  /* 0x0000002c1420723c */ /* 0x040ff000000418ff */
[----:B------:R-:W-:Y:S01]  /*3710*/  HMMA.16816.F32.BF16 R28, R20, R46, RZ ;  /* 0x0000002e141c723c */ /* 0x000fe200000418ff */
[----:B------:R-:W2:Y:S07]  /*3720*/  LDSM.16.M88.4 R44, [R113+0x2800] ;  /* 0x00280000712c783b */ /* 0x000eae0000000200 */
[----:B----4-:R-:W-:Y:S08]  /*3730*/  HMMA.16816.F32.BF16 R40, R12, R80, R40 ;  /* 0x000000500c28723c */ /* 0x010ff00000041828 */
[----:B------:R-:W-:Y:S08]  /*3740*/  HMMA.16816.F32.BF16 R24, R20, R56, RZ ;  /* 0x000000381418723c */ /* 0x000ff000000418ff */
[C---:B------:R-:W-:Y:S08]  /*3750*/  HMMA.16816.F32.BF16 R92, R16.reuse, R48, R32 ;  /* 0x00000030105c723c */ /* 0x040ff00000041820 */
[----:B------:R-:W-:Y:S01]  /*3760*/  HMMA.16816.F32.BF16 R96, R16, R50, R28 ;  /* 0x000000321060723c */ /* 0x000fe2000004181c */
[----:B------:R-:W-:Y:S07]  /*3770*/  LDSM.16.M88.4 R48, [R71+0x2800] ;  /* 0x002800004730783b */ /* 0x000fee0000000200 */
[----:B------:R-:W-:Y:S01]  /*3780*/  HMMA.16816.F32.BF16 R28, R20, R58, RZ ;  /* 0x0000003a141c723c */ /* 0x000fe200000418ff */
[----:B------:R-:W-:Y:S07]  /*3790*/  LDSM.16.M88.4 R56, [R106+0x4800] ;  /* 0x004800006a38783b */ /* 0x000fee0000000200 */
[----:B-1----:R-:W-:Y:S01]  /*37a0*/  HMMA.16816.F32.BF16 R32, R8, R76, R40 ;  /* 0x0000004c0820723c */ /* 0x002fe20000041828 */
[----:B------:R-:W1:Y:S07]  /*37b0*/  LDSM.16.M88.4 R40, [R106+0x4000] ;  /* 0x004000006a28783b */ /* 0x000e6e0000000200 */
[----:B------:R-:W-:Y:S08]  /*37c0*/  HMMA.16816.F32.BF16 R36, R20, R38, RZ ;  /* 0x000000261424723c */ /* 0x000ff000000418ff */
[----:B------:R-:W-:Y:S08]  /*37d0*/  HMMA.16816.F32.BF16 R100, R16, R72, R24 ;  /* 0x000000481064723c */ /* 0x000ff00000041818 */
[----:B------:R-:W-:Y:S01]  /*37e0*/  HMMA.16816.F32.BF16 R24, R12, R82, R64 ;  /* 0x000000520c18723c */ /* 0x000fe20000041840 */
[----:B------:R-:W-:Y:S07]  /*37f0*/  LDSM.16.M88.4 R64, [R224+0x5800] ;  /* 0x00580000e040783b */ /* 0x000fee0000000200 */
[----:B------:R-:W-:Y:S08]  /*3800*/  HMMA.16816.F32.BF16 R80, R16, R74, R28 ;  /* 0x0000004a1050723c */ /* 0x000ff0000004181c */
[----:B------:R-:W-:Y:S08]  /*3810*/  HMMA.16816.F32.BF16 R28, R20, R60, RZ ;  /* 0x0000003c141c723c */ /* 0x000ff000000418ff */
[----:B------:R-:W-:Y:S01]  /*3820*/  HMMA.16816.F32.BF16 R88, R16, R54, R36 ;  /* 0x000000361058723c */ /* 0x000fe20000041824 */
[----:B------:R-:W4:Y:S07]  /*3830*/  LDSM.16.M88.4 R52, [R224+0x4800] ;  /* 0x00480000e034783b */ /* 0x000f2e0000000200 */
[----:B------:R-:W-:Y:S08]  /*3840*/  HMMA.16816.F32.BF16 R36, R8, R78, R24 ;  /* 0x0000004e0824723c */ /* 0x000ff00000041818 */
[----:B--2---:R-:W-:Y:S08]  /*3850*/  HMMA.16816.F32.BF16 R24, R12, R44, R84 ;  /* 0x0000002c0c18723c */ /* 0x004ff00000041854 */
[----:B-1----:R-:W-:Y:S08]  /*3860*/  HMMA.16816.F32.BF16 R108, R16, R40, R28 ;  /* 0x00000028106c723c */ /* 0x002ff0000004181c */
[----:B------:R-:W-:Y:S01]  /*3870*/  HMMA.16816.F32.BF16 R28, R20, R62, RZ ;  /* 0x0000003e141c723c */ /* 0x000fe200000418ff */
[----:B------:R-:W1:-:S15]  /*3880*/  LDSM.16.M88.4 R60, [R113+0x3000] ;  /* 0x00300000713c783b */ /* 0x000e5e0000000200 */
[----:B------:R-:W-:-:S04]  /*3890*/  NOP ;  /* 0x0000000000007918 */ /* 0x000fc80000000000 */
[----:B------:R-:W-:Y:S01]  /*38a0*/  HMMA.16816.F32.BF16 R72, R16, R42, R28 ;  /* 0x0000002a1048723c */ /* 0x000fe2000004181c */
[----:B------:R-:W-:Y:S01]  /*38b0*/  LDSM.16.M88.4 R40, [R71+0x3000] ;  /* 0x003000004728783b */ /* 0x000fe20000000200 */
[----:B---3--:R-:W-:-:S04]  /*38c0*/  FMUL.FTZ R0, R32, R3 ;  /* 0x0000000320007220 */ /* 0x008fc80000410000 */
[----:B------:R2:W-:Y:S02]  /*38d0*/  MUFU.TANH R173, R0 ;  /* 0x0000000000ad7308 */ /* 0x0005e40000002400 */
[----:B----4-:R-:W-:Y:S01]  /*38e0*/  HMMA.16816.F32.BF16 R28, R20, R52, RZ ;  /* 0x00000034141c723c */ /* 0x010fe200000418ff */
[----:B--2---:R-:W-:-:S05]  /*38f0*/  FMUL.FTZ R0, R33, R3 ;  /* 0x0000000321007220 */ /* 0x004fca0000410000 */
[----:B------:R2:W-:Y:S02]  /*3900*/  MUFU.TANH R207, R0 ;  /* 0x0000000000cf7308 */ /* 0x0005e40000002400 */
[----:B--2---:R-:W-:-:S06]  /*3910*/  FMUL.FTZ R0, R34, R3 ;  /* 0x0000000322007220 */ /* 0x004fcc0000410000 */
[----:B------:R2:W3:Y:S02]  /*3920*/  MUFU.TANH R162, R0 ;  /* 0x0000000000a27308 */ /* 0x0004e40000002400 */
[-C--:B--2---:R-:W-:Y:S02]  /*3930*/  FMUL.FTZ R0, R35, R3.reuse ;  /* 0x0000000323007220 */ /* 0x084fe40000410000 */
[----:B------:R-:W-:Y:S04]  /*3940*/  HMMA.16816.F32.BF16 R32, R8, R48, R24 ;  /* 0x000000300820723c */ /* 0x000fe80000041818 */
[----:B------:R2:W4:Y:S04]  /*3950*/  MUFU.TANH R204, R0 ;  /* 0x0000000000cc7308 */ /* 0x0005280000002400 */
[----:B------:R-:W-:Y:S01]  /*3960*/  HMMA.16816.F32.BF16 R24, R12, R46, R88 ;  /* 0x0000002e0c18723c */ /* 0x000fe20000041858 */
[----:B------:R-:W5:Y:S01]  /*3970*/  LDSM.16.M88.4 R44, [R224+0x5000] ;  /* 0x00500000e02c783b */ /* 0x000f620000000200 */
[----:B--2---:R-:W-:-:S04]  /*3980*/  FMUL.FTZ R0, R36, R3 ;  /* 0x0000000324007220 */ /* 0x004fc80000410000 */
[----:B------:R2:W-:Y:S02]  /*3990*/  MUFU.TANH R206, R0 ;  /* 0x0000000000ce7308 */ /* 0x0005e40000002400 */
[----:B------:R-:W-:Y:S01]  /*39a0*/  HMMA.16816.F32.BF16 R76, R16, R56, R28 ;  /* 0x00000038104c723c */ /* 0x000fe2000004181c */
[----:B--2---:R-:W-:-:S05]  /*39b0*/  FMUL.FTZ R0, R37, R3 ;  /* 0x0000000325007220 */ /* 0x004fca0000410000 */
[----:B------:R2:W-:Y:S02]  /*39c0*/  MUFU.TANH R205, R0 ;  /* 0x0000000000cd7308 */ /* 0x0005e40000002400 */
[----:B------:R-:W-:Y:S01]  /*39d0*/  HMMA.16816.F32.BF16 R28, R20, R54, RZ ;  /* 0x00000036141c723c */ /* 0x000fe200000418ff */
[----:B------:R-:W-:Y:S01]  /*39e0*/  LDSM.16.M88.4 R52, [R113+0x3800] ;  /* 0x003800007134783b */ /* 0x000fe20000000200 */
[----:B--2---:R-:W-:-:S04]  /*39f0*/  FMUL.FTZ R0, R38, R3 ;  /* 0x0000000326007220 */ /* 0x004fc80000410000 */
[----:B------:R2:W4:Y:S02]  /*3a00*/  MUFU.TANH R201, R0 ;  /* 0x0000000000c97308 */ /* 0x0005240000002400 */
[-C--:B--2---:R-:W-:Y:S02]  /*3a10*/  FMUL.FTZ R0, R39, R3.reuse ;  /* 0x0000000327007220 */ /* 0x084fe40000410000 */
[----:B------:R-:W-:Y:S01]  /*3a20*/  HMMA.16816.F32.BF16 R36, R8, R50, R24 ;  /* 0x000000320824723c */ /* 0x000fe20000041818 */
[----:B------:R-:W2:Y:S03]  /*3a30*/  LDSM.16.M88.4 R48, [R106+0x5000] ;  /* 0x005000006a30783b */ /* 0x000ea60000000200 */
[----:B------:R3:W4:Y:S04]  /*3a40*/  MUFU.TANH R153, R0 ;  /* 0x0000000000997308 */ /* 0x0007280000002400 */
[----:B-1----:R-:W-:Y:S01]  /*3a50*/  HMMA.16816.F32.BF16 R24, R12, R60, R92 ;  /* 0x0000003c0c18723c */ /* 0x002fe2000004185c */
[----:B---3--:R-:W-:-:S04]  /*3a60*/  FMUL.FTZ R0, R32, R3 ;  /* 0x0000000320007220 */ /* 0x008fc80000410000 */
[----:B------:R1:W-:Y:S03]  /*3a70*/  MUFU.TANH R203, R0 ;  /* 0x0000000000cb7308 */ /* 0x0003e60000002400 */
[----:B------:R-:W-:Y:S01]  /*3a80*/  HMMA.16816.F32.BF16 R84, R16, R58, R28 ;  /* 0x0000003a1054723c */ /* 0x000fe2000004181c */
[----:B------:R-:W3:Y:S01]  /*3a90*/  LDSM.16.M88.4 R56, [R71+0x3800] ;  /* 0x003800004738783b */ /* 0x000ee20000000200 */
[----:B-1----:R-:W-:-:S04]  /*3aa0*/  FMUL.FTZ R0, R33, R3 ;  /* 0x0000000321007220 */ /* 0x002fc80000410000 */
[----:B------:R1:W-:Y:S02]  /*3ab0*/  MUFU.TANH R202, R0 ;  /* 0x0000000000ca7308 */ /* 0x0003e40000002400 */
[----:B-----5:R-:W-:Y:S01]  /*3ac0*/  HMMA.16816.F32.BF16 R28, R20, R44, RZ ;  /* 0x0000002c141c723c */ /* 0x020fe200000418ff */
[----:B-1----:R-:W-:-:S05]  /*3ad0*/  FMUL.FTZ R0, R34, R3 ;  /* 0x0000000322007220 */ /* 0x002fca0000410000 */
[----:B------:R1:W5:Y:S02]  /*3ae0*/  MUFU.TANH R150, R0 ;  /* 0x0000000000967308 */ /* 0x0003640000002400 */
[-C--:B-1----:R-:W-:Y:S02]  /*3af0*/  FMUL.FTZ R0, R35, R3.reuse ;  /* 0x0000000323007220 */ /* 0x082fe40000410000 */
[----:B------:R-:W-:Y:S04]  /*3b00*/  HMMA.16816.F32.BF16 R32, R8, R40, R24 ;  /* 0x000000280820723c */ /* 0x000fe80000041818 */
[----:B------:R1:W5:Y:S04]  /*3b10*/  MUFU.TANH R144, R0 ;  /* 0x0000000000907308 */ /* 0x0003680000002400 */
[----:B------:R-:W-:Y:S01]  /*3b20*/  HMMA.16816.F32.BF16 R24, R12, R62, R96 ;  /* 0x0000003e0c18723c */ /* 0x000fe20000041860 */
[----:B------:R-:W-:Y:S01]  /*3b30*/  LDSM.16.M88.4 R60, [R106+0x5800] ;  /* 0x005800006a3c783b */ /* 0x000fe20000000200 */
[----:B-1----:R-:W-:-:S04]  /*3b40*/  FMUL.FTZ R0, R36, R3 ;  /* 0x0000000324007220 */ /* 0x002fc80000410000 */
[----:B------:R1:W-:Y:S02]  /*3b50*/  MUFU.TANH R200, R0 ;  /* 0x0000000000c87308 */ /* 0x0003e40000002400 */
[----:B--2---:R-:W-:Y:S01]  /*3b60*/  HMMA.16816.F32.BF16 R88, R16, R48, R28 ;  /* 0x000000301058723c */ /* 0x004fe2000004181c */
[----:B-1----:R-:W-:-:S05]  /*3b70*/  FMUL.FTZ R0, R37, R3 ;  /* 0x0000000325007220 */ /* 0x002fca0000410000 */
[----:B------:R1:W-:Y:S02]  /*3b80*/  MUFU.TANH R199, R0 ;  /* 0x0000000000c77308 */ /* 0x0003e40000002400 */
[----:B------:R-:W-:Y:S01]  /*3b90*/  HMMA.16816.F32.BF16 R28, R20, R46, RZ ;  /* 0x0000002e141c723c */ /* 0x000fe200000418ff */
[----:B------:R-:W2:Y:S01]  /*3ba0*/  LDSM.16.M88.4 R44, [R113+0x4000] ;  /* 0x00400000712c783b */ /* 0x000ea20000000200 */
[----:B-1----:R-:W-:-:S04]  /*3bb0*/  FMUL.FTZ R0, R38, R3 ;  /* 0x0000000326007220 */ /* 0x002fc80000410000 */
[----:B------:R1:W5:Y:S02]  /*3bc0*/  MUFU.TANH R140, R0 ;  /* 0x00000000008c7308 */ /* 0x0003640000002400 */
[-C--:B-1----:R-:W-:Y:S02]  /*3bd0*/  FMUL.FTZ R0, R39, R3.reuse ;  /* 0x0000000327007220 */ /* 0x082fe40000410000 */
[----:B------:R-:W-:Y:S04]  /*3be0*/  HMMA.16816.F32.BF16 R36, R8, R42, R24 ;  /* 0x0000002a0824723c */ /* 0x000fe80000041818 */
[----:B------:R1:W5:Y:S04]  /*3bf0*/  MUFU.TANH R133, R0 ;  /* 0x0000000000857308 */ /* 0x0003680000002400 */
[----:B------:R-:W-:Y:S01]  /*3c00*/  HMMA.16816.F32.BF16 R24, R12, R52, R100 ;  /* 0x000000340c18723c */ /* 0x000fe20000041864 */
[----:B-1----:R-:W-:-:S04]  /*3c10*/  FMUL.FTZ R0, R32, R3 ;  /* 0x0000000320007220 */ /* 0x002fc80000410000 */
[----:B------:R1:W-:Y:S02]  /*3c20*/  MUFU.TANH R195, R0 ;  /* 0x0000000000c37308 */ /* 0x0003e40000002400 */
[----:B-1----:R-:W-:-:S06]  /*3c30*/  FMUL.FTZ R0, R33, R3 ;  /* 0x0000000321007220 */ /* 0x002fcc0000410000 */
[----:B------:R1:W-:Y:S02]  /*3c40*/  MUFU.TANH R198, R0 ;  /* 0x0000000000c67308 */ /* 0x0003e40000002400 */
[----:B-1----:R-:W-:-:S06]  /*3c50*/  FMUL.FTZ R0, R34, R3 ;  /* 0x0000000322007220 */ /* 0x002fcc0000410000 */
[----:B------:R1:W5:Y:S02]  /*3c60*/  MUFU.TANH R124, R0 ;  /* 0x00000000007c7308 */ /* 0x0003640000002400 */
[-C--:B-1----:R-:W-:Y:S02]  /*3c70*/  FMUL.FTZ R0, R35, R3.reuse ;  /* 0x0000000323007220 */ /* 0x082fe40000410000 */
[----:B---3--:R-:W-:Y:S04]  /*3c80*/  HMMA.16816.F32.BF16 R32, R8, R56, R24 ;  /* 0x000000380820723c */ /* 0x008fe80000041818 */
[----:B------:R1:W-:Y:S04]  /*3c90*/  MUFU.TANH R192, R0 ;  /* 0x0000000000c07308 */ /* 0x0003e80000002400 */
[----:B------:R-:W-:Y:S01]  /*3ca0*/  HMMA.16816.F32.BF16 R24, R12, R54, R80 ;  /* 0x000000360c18723c */ /* 0x000fe20000041850 */
[----:B------:R-:W-:Y:S07]  /*3cb0*/  LDSM.16.M88.4 R52, [R106+0x6000] ;  /* 0x006000006a34783b */ /* 0x000fee0000000200 */
[----:B------:R-:W-:Y:S01]  /*3cc0*/  HMMA.16816.F32.BF16 R80, R16, R50, R28 ;  /* 0x000000321050723c */ /* 0x000fe2000004181c */
[----:B------:R-:W3:Y:S01]  /*3cd0*/  LDSM.16.M88.4 R48, [R71+0x4000] ;  /* 0x004000004730783b */ /* 0x000ee20000000200 */
[----:B-1----:R-:W-:-:S04]  /*3ce0*/  FMUL.FTZ R0, R36, R3 ;  /* 0x0000000324007220 */ /* 0x002fc80000410000 */
[----:B------:R1:W5:Y:S06]  /*3cf0*/  MUFU.TANH R193, R0 ;  /* 0x0000000000c17308 */ /* 0x00036c0000002400 */
[----:B------:R-:W-:Y:S01]  /*3d00*/  HMMA.16816.F32.BF16 R40, R8, R58, R24 ;  /* 0x0000003a0828723c */ /* 0x000fe20000041818 */
[----:B------:R-:W4:Y:S01]  /*3d10*/  LDSM.16.M88.4 R56, [R113+0x4800] ;  /* 0x004800007138783b */ /* 0x000f220000000200 */
[----:B-1----:R-:W-:-:S04]  /*3d20*/  FMUL.FTZ R0, R37, R3 ;  /* 0x0000000325007220 */ /* 0x002fc80000410000 */
[----:B------:R1:W-:Y:S02]  /*3d30*/  MUFU.TANH R194, R0 ;  /* 0x0000000000c27308 */ /* 0x0003e40000002400 */
[----:B--2---:R-:W-:Y:S01]  /*3d40*/  HMMA.16816.F32.BF16 R24, R12, R44, R108 ;  /* 0x0000002c0c18723c */ /* 0x004fe2000004186c */
[----:B-1----:R-:W-:-:S05]  /*3d50*/  FMUL.FTZ R0, R38, R3 ;  /* 0x0000000326007220 */ /* 0x002fca0000410000 */
[----:B------:R1:W2:Y:S02]  /*3d60*/  MUFU.TANH R123, R0 ;  /* 0x00000000007b7308 */ /* 0x0002a40000002400 */
[-C--:B-1----:R-:W-:Y:S01]  /*3d70*/  FMUL.FTZ R0, R39, R3.reuse ;  /* 0x0000000327007220 */ /* 0x082fe20000410000 */
[----:B------:R-:W-:Y:S01]  /*3d80*/  HMMA.16816.F32.BF16 R28, R20, R64, RZ ;  /* 0x00000040141c723c */ /* 0x000fe200000418ff */
[----:B------:R-:W-:Y:S04]  /*3d90*/  LDSM.16.M88.4 R36, [R224+0x6000] ;  /* 0x00600000e024783b */ /* 0x000fe80000000200 */
[----:B------:R1:W2:Y:S02]  /*3da0*/  MUFU.TANH R189, R0 ;  /* 0x0000000000bd7308 */ /* 0x0002a40000002400 */
[----:B-1----:R-:W-:-:S06]  /*3db0*/  FMUL.FTZ R0, R32, R3 ;  /* 0x0000000320007220 */ /* 0x002fcc0000410000 */
[----:B------:R1:W-:Y:S01]  /*3dc0*/  MUFU.TANH R190, R0 ;  /* 0x0000000000be7308 */ /* 0x0003e20000002400 */
[----:B------:R-:W-:Y:S01]  /*3dd0*/  HMMA.16816.F32.BF16 R44, R12, R46, R72 ;  /* 0x0000002e0c2c723c */ /* 0x000fe20000041848 */
[----:B------:R-:W5:Y:S01]  /*3de0*/  LDSM.16.M88.4 R72, [R71+0x4800] ;  /* 0x004800004748783b */ /* 0x000f620000000200 */
[----:B-1----:R-:W-:-:S05]  /*3df0*/  FMUL.FTZ R0, R33, R3 ;  /* 0x0000000321007220 */ /* 0x002fca0000410000 */
[----:B------:R1:W-:Y:S01]  /*3e00*/  MUFU.TANH R191, R0 ;  /* 0x0000000000bf7308 */ /* 0x0003e20000002400 */
[----:B---3--:R-:W-:Y:S01]  /*3e10*/  HMMA.16816.F32.BF16 R24, R8, R48, R24 ;  /* 0x000000300818723c */ /* 0x008fe20000041818 */
[----:B-1----:R-:W-:-:S06]  /*3e20*/  FMUL.FTZ R0, R34, R3 ;  /* 0x0000000322007220 */ /* 0x002fcc0000410000 */
[----:B------:R1:W3:Y:S02]  /*3e30*/  MUFU.TANH R114, R0 ;  /* 0x0000000000727308 */ /* 0x0002e40000002400 */
[----:B-1----:R-:W-:-:S06]  /*3e40*/  FMUL.FTZ R0, R35, R3 ;  /* 0x0000000323007220 */ /* 0x002fcc0000410000 */
[----:B------:R1:W3:Y:S02]  /*3e50*/  MUFU.TANH R187, R0 ;  /* 0x0000000000bb7308 */ /* 0x0002e40000002400 */
[----:B-1----:R-:W-:-:S06]  /*3e60*/  FMUL.FTZ R0, R40, R3 ;  /* 0x0000000328007220 */ /* 0x002fcc0000410000 */
[----:B------:R1:W-:Y:S01]  /*3e70*/  MUFU.TANH R188, R0 ;  /* 0x0000000000bc7308 */ /* 0x0003e20000002400 */
[----:B------:R-:W-:Y:S01]  /*3e80*/  HMMA.16816.F32.BF16 R108, R16, R60, R28 ;  /* 0x0000003c106c723c */ /* 0x000fe2000004181c */
[----:B-1----:R-:W-:-:S06]  /*3e90*/  FMUL.FTZ R0, R41, R3 ;  /* 0x0000000329007220 */ /* 0x002fcc0000410000 */
[----:B------:R1:W-:Y:S01]  /*3ea0*/  MUFU.TANH R186, R0 ;  /* 0x0000000000ba7308 */ /* 0x0003e20000002400 */
[----:B------:R-:W-:Y:S01]  /*3eb0*/  HMMA.16816.F32.BF16 R32, R20, R66, RZ ;  /* 0x000000421420723c */ /* 0x000fe200000418ff */
[----:B------:R-:W-:Y:S07]  /*3ec0*/  LDSM.16.M88.4 R64, [R106+0x6800] ;  /* 0x006800006a40783b */ /* 0x000fee0000000200 */
[----:B----4-:R-:W-:Y:S01]  /*3ed0*/  HMMA.16816.F32.BF16 R28, R12, R56, R76 ;  /* 0x000000380c1c723c */ /* 0x010fe2000004184c */
[----:B------:R-:W-:Y:S01]  /*3ee0*/  LDSM.16.M88.4 R76, [R224+0x7000] ;  /* 0x00700000e04c783b */ /* 0x000fe20000000200 */
[----:B-1----:R-:W-:-:S04]  /*3ef0*/  FMUL.FTZ R0, R42, R3 ;  /* 0x000000032a007220 */ /* 0x002fc80000410000 */
[----:B------:R1:W-:Y:S02]  /*3f00*/  MUFU.TANH R185, R0 ;  /* 0x0000000000b97308 */ /* 0x0003e40000002400 */
[----:B------:R-:W-:Y:S01]  /*3f10*/  HMMA.16816.F32.BF16 R48, R8, R50, R44 ;  /* 0x000000320830723c */ /* 0x000fe2000004182c */
[-C--:B-1----:R-:W-:Y:S02]  /*3f20*/  FMUL.FTZ R0, R43, R3.reuse ;  /* 0x000000032b007220 */ /* 0x082fe40000410000 */
[----:B------:R-:W1:Y:S03]  /*3f30*/  LDSM.16.M88.4 R40, [R113+0x5000] ;  /* 0x005000007128783b */ /* 0x000e660000000200 */
[----:B------:R4:W3:Y:S02]  /*3f40*/  MUFU.TANH R121, R0 ;  /* 0x0000000000797308 */ /* 0x0008e40000002400 */
[----:B----4-:R-:W-:-:S06]  /*3f50*/  FMUL.FTZ R0, R24, R3 ;  /* 0x0000000318007220 */ /* 0x010fcc0000410000 */
[----:B------:R4:W-:Y:S01]  /*3f60*/  MUFU.TANH R122, R0 ;  /* 0x00000000007a7308 */ /* 0x0009e20000002400 */
[----:B------:R-:W-:Y:S01]  /*3f70*/  HMMA.16816.F32.BF16 R100, R16, R62, R32 ;  /* 0x0000003e1064723c */ /* 0x000fe20000041820 */
[----:B------:R-:W-:Y:S01]  /*3f80*/  LDSM.16.M88.4 R60, [R224+0x6800] ;  /* 0x00680000e03c783b */ /* 0x000fe20000000200 */
[----:B----4-:R-:W-:-:S05]  /*3f90*/  FMUL.FTZ R0, R25, R3 ;  /* 0x0000000319007220 */ /* 0x010fca0000410000 */
[----:B------:R4:W-:Y:S01]  /*3fa0*/  MUFU.TANH R184, R0 ;  /* 0x0000000000b87308 */ /* 0x0009e20000002400 */
[----:B-----5:R-:W-:Y:S01]  /*3fb0*/  HMMA.16816.F32.BF16 R44, R8, R72, R28 ;  /* 0x00000048082c723c */ /* 0x020fe2000004181c */
[----:B----4-:R-:W-:-:S06]  /*3fc0*/  FMUL.FTZ R0, R26, R3 ;  /* 0x000000031a007220 */ /* 0x010fcc0000410000 */
[----:B------:R4:W5:Y:S01]  /*3fd0*/  MUFU.TANH R116, R0 ;  /* 0x0000000000747308 */ /* 0x0009620000002400 */
[C---:B------:R-:W-:Y:S08]  /*3fe0*/  HMMA.16816.F32.BF16 R32, R20.reuse, R36, RZ ;  /* 0x000000241420723c */ /* 0x040ff000000418ff */
[----:B------:R-:W-:Y:S01]  /*3ff0*/  HMMA.16816.F32.BF16 R28, R20, R38, RZ ;  /* 0x00000026141c723c */ /* 0x000fe200000418ff */
[----:B----4-:R-:W-:-:S07]  /*4000*/  FMUL.FTZ R0, R27, R3 ;  /* 0x000000031b007220 */ /* 0x010fce0000410000 */
[----:B------:R-:W-:Y:S01]  /*4010*/  HMMA.16816.F32.BF16 R24, R12, R58, R84 ;  /* 0x0000003a0c18723c */ /* 0x000fe20000041854 */
[----:B------:R-:W4:Y:S01]  /*4020*/  LDSM.16.M88.4 R56, [R71+0x5000] ;  /* 0x005000004738783b */ /* 0x000f220000000200 */
[----:B------:R2:W5:Y:S02]  /*4030*/  MUFU.TANH R117, R0 ;  /* 0x0000000000757308 */ /* 0x0005640000002400 */
[----:B--2---:R-:W-:-:S06]  /*4040*/  FMUL.FTZ R0, R48, R3 ;  /* 0x0000000330007220 */ /* 0x004fcc0000410000 */
[----:B------:R2:W-:Y:S01]  /*4050*/  MUFU.TANH R120, R0 ;  /* 0x0000000000787308 */ /* 0x0005e20000002400 */
[----:B------:R-:W-:Y:S01]  /*4060*/  HMMA.16816.F32.BF16 R84, R16, R52, R32 ;  /* 0x000000341054723c */ /* 0x000fe20000041820 */
[----:B--2---:R-:W-:-:S06]  /*4070*/  FMUL.FTZ R0, R49, R3 ;  /* 0x0000000331007220 */ /* 0x004fcc0000410000 */
[----:B------:R2:W-:Y:S01]  /*4080*/  MUFU.TANH R118, R0 ;  /* 0x0000000000767308 */ /* 0x0005e20000002400 */
[----:B------:R-:W-:Y:S01]  /*4090*/  HMMA.16816.F32.BF16 R92, R16, R54, R28 ;  /* 0x00000036105c723c */ /* 0x000fe2000004181c */
[----:B------:R-:W3:Y:S01]  /*40a0*/  LDSM.16.M88.4 R52, [R113+0x5800] ;  /* 0x005800007134783b */ /* 0x000ee20000000200 */
[----:B--2---:R-:W-:-:S05]  /*40b0*/  FMUL.FTZ R0, R50, R3 ;  /* 0x0000000332007220 */ /* 0x004fca0000410000 */
[----:B------:R2:W5:Y:S01]  /*40c0*/  MUFU.TANH R115, R0 ;  /* 0x0000000000737308 */ /* 0x0005620000002400 */
[----:B------:R-:W-:Y:S01]  /*40d0*/  HMMA.16816.F32.BF16 R24, R8, R74, R24 ;  /* 0x0000004a0818723c */ /* 0x000fe20000041818 */
[----:B------:R-:W-:Y:S07]  /*40e0*/  LDSM.16.M88.4 R72, [R224+0x7800] ;  /* 0x00780000e048783b */ /* 0x000fee0000000200 */
[----:B-1----:R-:W-:Y:S01]  /*40f0*/  HMMA.16816.F32.BF16 R28, R12, R40, R88 ;  /* 0x000000280c1c723c */ /* 0x002fe20000041858 */
[----:B--2---:R-:W-:-:S07]  /*4100*/  FMUL.FTZ R0, R51, R3 ;  /* 0x0000000333007220 */ /* 0x004fce0000410000 */
[----:B------:R-:W-:Y:S01]  /*4110*/  HMMA.16816.F32.BF16 R40, R12, R42, R80 ;  /* 0x0000002a0c28723c */ /* 0x000fe20000041850 */
[----:B------:R-:W1:Y:S01]  /*4120*/  LDSM.16.M88.4 R48, [R71+0x5800] ;  /* 0x005800004730783b */ /* 0x000e620000000200 */
[----:B------:R2:W5:Y:S03]  /*4130*/  MUFU.TANH R119, R0 ;  /* 0x0000000000777308 */ /* 0x0005660000002400 */
[----:B------:R-:W5:Y:S01]  /*4140*/  LDSM.16.M88.4 R80, [R106+0x7000] ;  /* 0x007000006a50783b */ /* 0x000f620000000200 */
[----:B--2---:R-:W-:-:S04]  /*4150*/  FMUL.FTZ R0, R44, R3 ;  /* 0x000000032c007220 */ /* 0x004fc80000410000 */
[----:B------:R2:W-:Y:S02]  /*4160*/  MUFU.TANH R132, R0 ;  /* 0x0000000000847308 */ /* 0x0005e40000002400 */
[----:B----4-:R-:W-:Y:S01]  /*4170*/  HMMA.16816.F32.BF16 R36, R8, R56, R28 ;  /* 0x000000380824723c */ /* 0x010fe2000004181c */
[----:B--2---:R-:W-:-:S05]  /*4180*/  FMUL.FTZ R0, R45, R3 ;  /* 0x000000032d007220 */ /* 0x004fca0000410000 */
[----:B------:R2:W-:Y:S02]  /*4190*/  MUFU.TANH R130, R0 ;  /* 0x0000000000827308 */ /* 0x0005e40000002400 */
[----:B--2---:R-:W-:-:S06]  /*41a0*/  FMUL.FTZ R0, R46, R3 ;  /* 0x000000032e007220 */ /* 0x004fcc0000410000 */
[----:B------:R2:W4:Y:S02]  /*41b0*/  MUFU.TANH R126, R0 ;  /* 0x00000000007e7308 */ /* 0x0005240000002400 */
[-C--:B--2---:R-:W-:Y:S01]  /*41c0*/  FMUL.FTZ R0, R47, R3.reuse ;  /* 0x000000032f007220 */ /* 0x084fe20000410000 */
[----:B------:R-:W-:Y:S01]  /*41d0*/  HMMA.16816.F32.BF16 R32, R20, R60, RZ ;  /* 0x0000003c1420723c */ /* 0x000fe200000418ff */
[----:B------:R-:W2:Y:S04]  /*41e0*/  LDSM.16.M88.4 R44, [R113+0x6000] ;  /* 0x00600000712c783b */ /* 0x000ea80000000200 */
[----:B------:R3:W4:Y:S02]  /*41f0*/  MUFU.TANH R125, R0 ;  /* 0x00000000007d7308 */ /* 0x0007240000002400 */
[----:B---3--:R-:W-:-:S06]  /*4200*/  FMUL.FTZ R0, R24, R3 ;  /* 0x0000000318007220 */ /* 0x008fcc0000410000 */
[----:B------:R3:W-:Y:S01]  /*4210*/  MUFU.TANH R129, R0 ;  /* 0x0000000000817308 */ /* 0x0007e20000002400 */
[----:B------:R-:W-:Y:S01]  /*4220*/  HMMA.16816.F32.BF16 R28, R20, R62, RZ ;  /* 0x0000003e141c723c */ /* 0x000fe200000418ff */
[----:B------:R-:W-:Y:S01]  /*4230*/  LDSM.16.M88.4 R60, [R106+0x7800] ;  /* 0x007800006a3c783b */ /* 0x000fe20000000200 */
[----:B---3--:R-:W-:-:S05]  /*4240*/  FMUL.FTZ R0, R25, R3 ;  /* 0x0000000319007220 */ /* 0x008fca0000410000 */
[----:B------:R3:W-:Y:S01]  /*4250*/  MUFU.TANH R128, R0 ;  /* 0x0000000000807308 */ /* 0x0007e20000002400 */
[----:B------:R-:W-:Y:S01]  /*4260*/  HMMA.16816.F32.BF16 R40, R8, R58, R40 ;  /* 0x0000003a0828723c */ /* 0x000fe20000041828 */
[----:B------:R-:W4:Y:S01]  /*4270*/  LDSM.16.M88.4 R56, [R71+0x6000] ;  /* 0x006000004738783b */ /* 0x000f220000000200 */
[----:B---3--:R-:W-:-:S05]  /*4280*/  FMUL.FTZ R0, R26, R3 ;  /* 0x000000031a007220 */ /* 0x008fca0000410000 */
[----:B------:R3:W4:Y:S02]  /*4290*/  MUFU.TANH R127, R0 ;  /* 0x00000000007f7308 */ /* 0x0007240000002400 */
[-C--:B---3--:R-:W-:Y:S02]  /*42a0*/  FMUL.FTZ R0, R27, R3.reuse ;  /* 0x000000031b007220 */ /* 0x088fe40000410000 */
[----:B------:R-:W-:Y:S04]  /*42b0*/  HMMA.16816.F32.BF16 R24, R12, R52, R108 ;  /* 0x000000340c18723c */ /* 0x000fe8000004186c */
[----:B------:R3:W4:Y:S02]  /*42c0*/  MUFU.TANH R131, R0 ;  /* 0x0000000000837308 */ /* 0x0007240000002400 */
[----:B---3--:R-:W-:-:S06]  /*42d0*/  FMUL.FTZ R0, R36, R3 ;  /* 0x0000000324007220 */ /* 0x008fcc0000410000 */
[----:B------:R3:W-:Y:S01]  /*42e0*/  MUFU.TANH R143, R0 ;  /* 0x00000000008f7308 */ /* 0x0007e20000002400 */
[----:B------:R-:W-:Y:S01]  /*42f0*/  HMMA.16816.F32.BF16 R96, R16, R64, R32 ;  /* 0x000000401060723c */ /* 0x000fe20000041820 */
[----:B---3--:R-:W-:-:S06]  /*4300*/  FMUL.FTZ R0, R37, R3 ;  /* 0x0000000325007220 */ /* 0x008fcc0000410000 */
[----:B------:R3:W-:Y:S01]  /*4310*/  MUFU.TANH R141, R0 ;  /* 0x00000000008d7308 */ /* 0x0007e20000002400 */
[----:B------:R-:W-:Y:S01]  /*4320*/  HMMA.16816.F32.BF16 R32, R20, R76, RZ ;  /* 0x0000004c1420723c */ /* 0x000fe200000418ff */
[----:B---3--:R-:W-:-:S06]  /*4330*/  FMUL.FTZ R0, R38, R3 ;  /* 0x0000000326007220 */ /* 0x008fcc0000410000 */
[----:B------:R3:W4:Y:S01]  /*4340*/  MUFU.TANH R138, R0 ;  /* 0x00000000008a7308 */ /* 0x0007220000002400 */
[----:B------:R-:W-:Y:S01]  /*4350*/  HMMA.16816.F32.BF16 R88, R16, R66, R28 ;  /* 0x000000421058723c */ /* 0x000fe2000004181c */
[----:B------:R-:W-:Y:S07]  /*4360*/  LDSM.16.M88.4 R64, [R224+0x8000] ;  /* 0x00800000e040783b */ /* 0x000fee0000000200 */
[----:B-1----:R-:W-:Y:S01]  /*4370*/  HMMA.16816.F32.BF16 R24, R8, R48, R24 ;  /* 0x000000300818723c */ /* 0x002fe20000041818 */
[----:B---3--:R-:W-:-:S07]  /*4380*/  FMUL.FTZ R0, R39, R3 ;  /* 0x0000000327007220 */ /* 0x008fce0000410000 */
[----:B------:R-:W-:Y:S01]  /*4390*/  HMMA.16816.F32.BF16 R28, R12, R54, R100 ;  /* 0x000000360c1c723c */ /* 0x000fe20000041864 */
[----:B------:R-:W-:Y:S01]  /*43a0*/  LDSM.16.M88.4 R52, [R71+0x6800] ;  /* 0x006800004734783b */ /* 0x000fe20000000200 */
[----:B------:R1:W3:Y:S02]  /*43b0*/  MUFU.TANH R136, R0 ;  /* 0x0000000000887308 */ /* 0x0002e40000002400 */
[----:B-1----:R-:W-:-:S06]  /*43c0*/  FMUL.FTZ R0, R40, R3 ;  /* 0x0000000328007220 */ /* 0x002fcc0000410000 */
[----:B------:R1:W-:Y:S01]  /*43d0*/  MUFU.TANH R142, R0 ;  /* 0x00000000008e7308 */ /* 0x0003e20000002400 */
[----:B-----5:R-:W-:Y:S01]  /*43e0*/  HMMA.16816.F32.BF16 R100, R16, R80, R32 ;  /* 0x000000501064723c */ /* 0x020fe20000041820 */
[----:B-1----:R-:W-:-:S06]  /*43f0*/  FMUL.FTZ R0, R41, R3 ;  /* 0x0000000329007220 */ /* 0x002fcc0000410000 */
[----:B------:R1:W-:Y:S01]  /*4400*/  MUFU.TANH R183, R0 ;  /* 0x0000000000b77308 */ /* 0x0003e20000002400 */
[----:B--2---:R-:W-:Y:S01]  /*4410*/  HMMA.16816.F32.BF16 R32, R12, R46, R92 ;  /* 0x0000002e0c20723c */ /* 0x004fe2000004185c */
[----:B-1----:R-:W-:-:S06]  /*4420*/  FMUL.FTZ R0, R42, R3 ;  /* 0x000000032a007220 */ /* 0x002fcc0000410000 */
[----:B------:R1:W2:Y:S01]  /*4430*/  MUFU.TANH R137, R0 ;  /* 0x0000000000897308 */ /* 0x0002a20000002400 */
[----:B------:R-:W-:Y:S01]  /*4440*/  HMMA.16816.F32.BF16 R36, R8, R50, R28 ;  /* 0x000000320824723c */ /* 0x000fe2000004181c */
[----:B------:R-:W-:Y:S01]  /*4450*/  LDSM.16.M88.4 R48, [R113+0x7000] ;  /* 0x007000007130783b */ /* 0x000fe20000000200 */
[----:B-1----:R-:W-:-:S06]  /*4460*/  FMUL.FTZ R0, R43, R3 ;  /* 0x000000032b007220 */ /* 0x002fcc0000410000 */
[----:B------:R-:W-:Y:S01]  /*4470*/  HMMA.16816.F32.BF16 R40, R12, R44, R84 ;  /* 0x0000002c0c28723c */ /* 0x000fe20000041854 */
[----:B------:R-:W1:Y:S01]  /*4480*/  LDSM.16.M88.4 R44, [R113+0x6800] ;  /* 0x00680000712c783b */ /* 0x000e620000000200 */
[----:B------:R5:W2:Y:S02]  /*4490*/  MUFU.TANH R139, R0 ;  /* 0x00000000008b7308 */ /* 0x000aa40000002400 */
[----:B-----5:R-:W-:-:S06]  /*44a0*/  FMUL.FTZ R0, R24, R3 ;  /* 0x0000000318007220 */ /* 0x020fcc0000410000 */
[----:B------:R5:W-:Y:S10]  /*44b0*/  MUFU.TANH R152, R0 ;  /* 0x0000000000987308 */ /* 0x000bf40000002400 */
[----:B----4-:R-:W-:Y:S01]  /*44c0*/  HMMA.16816.F32.BF16 R40, R8, R56, R40 ;  /* 0x000000380828723c */ /* 0x010fe20000041828 */
[----:B-----5:R-:W-:-:S04]  /*44d0*/  FMUL.FTZ R0, R25, R3 ;  /* 0x0000000319007220 */ /* 0x020fc80000410000 */
[----:B------:R4:W-:Y:S02]  /*44e0*/  MUFU.TANH R151, R0 ;  /* 0x0000000000977308 */ /* 0x0009e40000002400 */
[----:B----4-:R-:W-:-:S06]  /*44f0*/  FMUL.FTZ R0, R26, R3 ;  /* 0x000000031a007220 */ /* 0x010fcc0000410000 */
[----:B------:R4:W5:Y:S02]  /*4500*/  MUFU.TANH R145, R0 ;  /* 0x0000000000917308 */ /* 0x0009640000002400 */
[-C--:B----4-:R-:W-:Y:S02]  /*4510*/  FMUL.FTZ R0, R27, R3.reuse ;  /* 0x000000031b007220 */ /* 0x090fe40000410000 */
[----:B------:R-:W-:Y:S04]  /*4520*/  HMMA.16816.F32.BF16 R24, R20, R72, RZ ;  /* 0x000000481418723c */ /* 0x000fe800000418ff */
[----:B------:R4:W5:Y:S02]  /*4530*/  MUFU.TANH R146, R0 ;  /* 0x0000000000927308 */ /* 0x0009640000002400 */
[----:B----4-:R-:W-:-:S06]  /*4540*/  FMUL.FTZ R0, R36, R3 ;  /* 0x0000000324007220 */ /* 0x010fcc0000410000 */
[----:B------:R4:W-:Y:S01]  /*4550*/  MUFU.TANH R149, R0 ;  /* 0x0000000000957308 */ /* 0x0009e20000002400 */
[----:B------:R-:W-:Y:S01]  /*4560*/  HMMA.16816.F32.BF16 R28, R20, R78, RZ ;  /* 0x0000004e141c723c */ /* 0x000fe200000418ff */
[----:B------:R-:W-:Y:S01]  /*4570*/  LDSM.16.M88.4 R76, [R224+0x8800] ;  /* 0x00880000e04c783b */ /* 0x000fe20000000200 */
[----:B----4-:R-:W-:-:S05]  /*4580*/  FMUL.FTZ R0, R37, R3 ;  /* 0x0000000325007220 */ /* 0x010fca0000410000 */
[----:B------:R4:W-:Y:S01]  /*4590*/  MUFU.TANH R182, R0 ;  /* 0x0000000000b67308 */ /* 0x0009e20000002400 */
[----:B------:R-:W-:Y:S01]  /*45a0*/  HMMA.16816.F32.BF16 R84, R16, R60, R24 ;  /* 0x0000003c1054723c */ /* 0x000fe20000041818 */
[----:B----4-:R-:W-:-:S06]  /*45b0*/  FMUL.FTZ R0, R38, R3 ;  /* 0x0000000326007220 */ /* 0x010fcc0000410000 */
[----:B------:R4:W5:Y:S01]  /*45c0*/  MUFU.TANH R147, R0 ;  /* 0x0000000000937308 */ /* 0x0009620000002400 */
[----:B------:R-:W-:Y:S01]  /*45d0*/  HMMA.16816.F32.BF16 R24, R8, R58, R32 ;  /* 0x0000003a0818723c */ /* 0x000fe20000041820 */
[----:B------:R-:W-:Y:S07]  /*45e0*/  LDSM.16.M88.4 R56, [R113+0x7800] ;  /* 0x007800007138783b */ /* 0x000fee0000000200 */
[----:B-1----:R-:W-:Y:S01]  /*45f0*/  HMMA.16816.F32.BF16 R32, R12, R44, R96 ;  /* 0x0000002c0c20723c */ /* 0x002fe20000041860 */
[----:B----4-:R-:W-:-:S04]  /*4600*/  FMUL.FTZ R0, R39, R3 ;  /* 0x0000000327007220 */ /* 0x010fc80000410000 */
[----:B------:R1:W4:Y:S02]  /*4610*/  MUFU.TANH R148, R0 ;  /* 0x0000000000947308 */ /* 0x0003240000002400 */
[----:B-1----:R-:W-:-:S06]  /*4620*/  FMUL.FTZ R0, R40, R3 ;  /* 0x0000000328007220 */ /* 0x002fcc0000410000 */
[----:B------:R1:W-:Y:S01]  /*4630*/  MUFU.TANH R160, R0 ;  /* 0x0000000000a07308 */ /* 0x0003e20000002400 */
[----:B------:R-:W-:Y:S01]  /*4640*/  HMMA.16816.F32.BF16 R80, R16, R82, R28 ;  /* 0x000000521050723c */ /* 0x000fe2000004181c */
[----:B-1----:R-:W-:-:S06]  /*4650*/  FMUL.FTZ R0, R41, R3 ;  /* 0x0000000329007220 */ /* 0x002fcc0000410000 */
[----:B------:R1:W-:Y:S01]  /*4660*/  MUFU.TANH R161, R0 ;  /* 0x0000000000a17308 */ /* 0x0003e20000002400 */
[----:B------:R-:W-:Y:S01]  /*4670*/  HMMA.16816.F32.BF16 R36, R20, R74, RZ ;  /* 0x0000004a1424723c */ /* 0x000fe200000418ff */
[----:B------:R-:W-:Y:S01]  /*4680*/  LDSM.16.M88.4 R72, [R106+0x8000] ;  /* 0x008000006a48783b */ /* 0x000fe20000000200 */
[----:B-1----:R-:W-:-:S05]  /*4690*/  FMUL.FTZ R0, R42, R3 ;  /* 0x000000032a007220 */ /* 0x002fca0000410000 */
[----:B------:R1:W4:Y:S01]  /*46a0*/  MUFU.TANH R155, R0 ;  /* 0x00000000009b7308 */ /* 0x0003220000002400 */
[----:B------:R-:W-:Y:S01]  /*46b0*/  HMMA.16816.F32.BF16 R28, R12, R46, R88 ;  /* 0x0000002e0c1c723c */ /* 0x000fe20000041858 */
[----:B------:R-:W3:Y:S01]  /*46c0*/  LDSM.16.M88.4 R44, [R71+0x7000] ;  /* 0x00700000472c783b */ /* 0x000ee20000000200 */
[----:B-1----:R-:W-:-:S06]  /*46d0*/  FMUL.FTZ R0, R43, R3 ;  /* 0x000000032b007220 */ /* 0x002fcc0000410000 */
[----:B------:R-:W-:Y:S01]  /*46e0*/  HMMA.16816.F32.BF16 R40, R8, R52, R32 ;  /* 0x000000340828723c */ /* 0x000fe20000041820 */
[----:B------:R1:W4:Y:S02]  /*46f0*/  MUFU.TANH R157, R0 ;  /* 0x00000000009d7308 */ /* 0x0003240000002400 */
[----:B-1----:R-:W-:-:S06]  /*4700*/  FMUL.FTZ R0, R24, R3 ;  /* 0x0000000318007220 */ /* 0x002fcc0000410000 */
[----:B------:R1:W-:Y:S01]  /*4710*/  MUFU.TANH R159, R0 ;  /* 0x00000000009f7308 */ /* 0x0003e20000002400 */
[----:B------:R-:W-:Y:S01]  /*4720*/  HMMA.16816.F32.BF16 R88, R16, R62, R36 ;  /* 0x0000003e1058723c */ /* 0x000fe20000041824 */
[----:B------:R-:W2:Y:S01]  /*4730*/  LDSM.16.M88.4 R60, [R113+0x8000] ;  /* 0x00800000713c783b */ /* 0x000ea20000000200 */
[----:B-1----:R-:W-:-:S05]  /*4740*/  FMUL.FTZ R0, R25, R3 ;  /* 0x0000000319007220 */ /* 0x002fca0000410000 */
[----:B------:R1:W-:Y:S01]  /*4750*/  MUFU.TANH R177, R0 ;  /* 0x0000000000b17308 */ /* 0x0003e20000002400 */
[----:B------:R-:W-:Y:S01]  /*4760*/  HMMA.16816.F32.BF16 R36, R8, R54, R28 ;  /* 0x000000360824723c */ /* 0x000fe2000004181c */
[----:B------:R-:W-:Y:S01]  /*4770*/  LDSM.16.M88.4 R52, [R106+0x8800] ;  /* 0x008800006a34783b */ /* 0x000fe20000000200 */
[----:B-1----:R-:W-:-:S05]  /*4780*/  FMUL.FTZ R0, R26, R3 ;  /* 0x000000031a007220 */ /* 0x002fca0000410000 */
[----:B------:R1:W4:Y:S01]  /*4790*/  MUFU.TANH R154, R0 ;  /* 0x00000000009a7308 */ /* 0x0003220000002400 */
[----:B------:R-:W-:Y:S01]  /*47a0*/  HMMA.16816.F32.BF16 R28, R12, R48, R100 ;  /* 0x000000300c1c723c */ /* 0x000fe20000041864 */
[----:B-1----:R-:W-:-:S06]  /*47b0*/  FMUL.FTZ R0, R27, R3 ;  /* 0x000000031b007220 */ /* 0x002fcc0000410000 */
[----:B------:R1:W4:Y:S02]  /*47c0*/  MUFU.TANH R158, R0 ;  /* 0x00000000009e7308 */ /* 0x0003240000002400 */
[----:B-1----:R-:W-:-:S06]  /*47d0*/  FMUL.FTZ R0, R40, R3 ;  /* 0x0000000328007220 */ /* 0x002fcc0000410000 */
[----:B------:R1:W-:Y:S01]  /*47e0*/  MUFU.TANH R172, R0 ;  /* 0x0000000000ac7308 */ /* 0x0003e20000002400 */
[----:B------:R-:W-:Y:S01]  /*47f0*/  HMMA.16816.F32.BF16 R24, R12, R50, R80 ;  /* 0x000000320c18723c */ /* 0x000fe20000041850 */
[----:B------:R-:W5:Y:S01]  /*4800*/  LDSM.16.M88.4 R48, [R71+0x7800] ;  /* 0x007800004730783b */ /* 0x000f620000000200 */
[----:B-1----:R-:W-:-:S05]  /*4810*/  FMUL.FTZ R0, R41, R3 ;  /* 0x0000000329007220 */ /* 0x002fca0000410000 */
[----:B------:R1:W-:Y:S02]  /*4820*/  MUFU.TANH R170, R0 ;  /* 0x0000000000aa7308 */ /* 0x0003e40000002400 */
[----:B-1----:R-:W-:-:S06]  /*4830*/  FMUL.FTZ R0, R42, R3 ;  /* 0x000000032a007220 */ /* 0x002fcc0000410000 */
[----:B------:R1:W4:Y:S02]  /*4840*/  MUFU.TANH R164, R0 ;  /* 0x0000000000a47308 */ /* 0x0003240000002400 */
[-C--:B-1----:R-:W-:Y:S02]  /*4850*/  FMUL.FTZ R0, R43, R3.reuse ;  /* 0x000000032b007220 */ /* 0x082fe40000410000 */
[----:B---3--:R-:W-:Y:S04]  /*4860*/  HMMA.16816.F32.BF16 R40, R8, R44, R28 ;  /* 0x0000002c0828723c */ /* 0x008fe8000004181c */
[----:B------:R1:W3:Y:S02]  /*4870*/  MUFU.TANH R165, R0 ;  /* 0x0000000000a57308 */ /* 0x0002e40000002400 */
[----:B-1----:R-:W-:-:S06]  /*4880*/  FMUL.FTZ R0, R36, R3 ;  /* 0x0000000324007220 */ /* 0x002fcc0000410000 */
[----:B------:R1:W-:Y:S01]  /*4890*/  MUFU.TANH R167, R0 ;  /* 0x0000000000a77308 */ /* 0x0003e20000002400 */
[----:B------:R-:W-:Y:S01]  /*48a0*/  HMMA.16816.F32.BF16 R44, R8, R46, R24 ;  /* 0x0000002e082c723c */ /* 0x000fe20000041818 */
[----:B-1----:R-:W-:-:S06]  /*48b0*/  FMUL.FTZ R0, R37, R3 ;  /* 0x0000000325007220 */ /* 0x002fcc0000410000 */
[----:B------:R1:W-:Y:S01]  /*48c0*/  MUFU.TANH R169, R0 ;  /* 0x0000000000a97308 */ /* 0x0003e20000002400 */
[----:B------:R-:W-:Y:S01]  /*48d0*/  HMMA.16816.F32.BF16 R32, R20, R64, RZ ;  /* 0x000000401420723c */ /* 0x000fe200000418ff */
[----:B-1----:R-:W-:-:S06]  /*48e0*/  FMUL.FTZ R0, R38, R3 ;  /* 0x0000000326007220 */ /* 0x002fcc0000410000 */
[----:B------:R1:W3:Y:S02]  /*48f0*/  MUFU.TANH R163, R0 ;  /* 0x0000000000a37308 */ /* 0x0002e40000002400 */
[----:B-1----:R-:W-:-:S06]  /*4900*/  FMUL.FTZ R0, R39, R3 ;  /* 0x0000000327007220 */ /* 0x002fcc0000410000 */
[----:B------:R1:W3:Y:S02]  /*4910*/  MUFU.TANH R171, R0 ;  /* 0x0000000000ab7308 */ /* 0x0002e40000002400 */
[----:B-1----:R-:W-:-:S06]  /*4920*/  FMUL.FTZ R0, R40, R3 ;  /* 0x0000000328007220 */ /* 0x002fcc0000410000 */
[----:B------:R1:W-:Y:S01]  /*4930*/  MUFU.TANH R179, R0 ;  /* 0x0000000000b37308 */ /* 0x0003e20000002400 */
[----:B------:R-:W-:Y:S02]  /*4940*/  IMAD.SHL.U32 R2, R229, 0x2, RZ ;  /* 0x00000002e5027824 */ /* 0x000fe400078e00ff */
[----:B-1----:R-:W-:-:S05]  /*4950*/  FMUL.FTZ R0, R41, R3 ;  /* 0x0000000329007220 */ /* 0x002fca0000410000 */
[----:B------:R1:W-:Y:S01]  /*4960*/  MUFU.TANH R180, R0 ;  /* 0x0000000000b47308 */ /* 0x0003e20000002400 */
[----:B------:R-:W-:Y:S01]  /*4970*/  HMMA.16816.F32.BF16 R80, R16, R72, R32 ;  /* 0x000000481050723c */ /* 0x000fe20000041820 */
[----:B-1----:R-:W-:-:S06]  /*4980*/  FMUL.FTZ R0, R42, R3 ;  /* 0x000000032a007220 */ /* 0x002fcc0000410000 */
[----:B------:R1:W3:Y:S02]  /*4990*/  MUFU.TANH R175, R0 ;  /* 0x0000000000af7308 */ /* 0x0002e40000002400 */
[-C--:B-1----:R-:W-:Y:S01]  /*49a0*/  FMUL.FTZ R0, R43, R3.reuse ;  /* 0x000000032b007220 */ /* 0x082fe20000410000 */
[C---:B------:R-:W-:Y:S08]  /*49b0*/  HMMA.16816.F32.BF16 R28, R20.reuse, R66, RZ ;  /* 0x00000042141c723c */ /* 0x040ff000000418ff */
[----:B------:R-:W-:Y:S01]  /*49c0*/  HMMA.16816.F32.BF16 R24, R20, R76, RZ ;  /* 0x0000004c1418723c */ /* 0x000fe200000418ff */
[----:B------:R1:W3:Y:S01]  /*49d0*/  MUFU.TANH R176, R0 ;  /* 0x0000000000b07308 */ /* 0x0002e20000002400 */
[-C--:B------:R-:W-:Y:S01]  /*49e0*/  FMUL.FTZ R6, R45, R3.reuse ;  /* 0x000000032d067220 */ /* 0x080fe20000410000 */
[----:B------:R-:W-:Y:S04]  /*49f0*/  LDSM.16.M88.4 R40, [R113+0x8800] ;  /* 0x008800007128783b */ /* 0x000fe80000000200 */
[----:B------:R-:W-:Y:S01]  /*4a00*/  LDSM.16.M88.4 R64, [R106+0x9000] ;  /* 0x009000006a40783b */ /* 0x000fe20000000200 */
[----:B-1----:R-:W-:-:S04]  /*4a10*/  FMUL.FTZ R0, R44, R3 ;  /* 0x000000032c007220 */ /* 0x002fc80000410000 */
[----:B------:R1:W-:Y:S01]  /*4a20*/  MUFU.TANH R178, R0 ;  /* 0x0000000000b27308 */ /* 0x0003e20000002400 */
[----:B------:R-:W-:Y:S01]  /*4a30*/  HMMA.16816.F32.BF16 R32, R12, R56, R84 ;  /* 0x000000380c20723c */ /* 0x000fe20000041854 */
[----:B-1----:R-:W-:-:S04]  /*4a40*/  LOP3.LUT R0, R107, 0x6, R2, 0xf8, !PT ;  /* 0x000000066b007812 */ /* 0x002fc800078ef802 */
[----:B------:R-:W-:-:S04]  /*4a50*/  LOP3.LUT R2, R0, 0x8, RZ, 0xfc, !PT ;  /* 0x0000000800027812 */ /* 0x000fc800078efcff */
[----:B------:R-:W-:Y:S02]  /*4a60*/  ISETP.GE.AND P3, PT, R2, R4, PT ;  /* 0x000000040200720c */ /* 0x000fe40003f66270 */
[----:B------:R-:W-:-:S04]  /*4a70*/  LOP3.LUT R2, R0, 0x11, RZ, 0xfc, !PT ;  /* 0x0000001100027812 */ /* 0x000fc800078efcff */
[-C--:B------:R-:W-:Y:S01]  /*4a80*/  ISETP.GE.AND P6, PT, R2, R4.reuse, PT ;  /* 0x000000040200720c */ /* 0x080fe20003fc6270 */
[----:B------:R-:W-:Y:S01]  /*4a90*/  FMUL.FTZ R2, R47, R3 ;  /* 0x000000032f027220 */ /* 0x000fe20000410000 */
[CC--:B------:R-:W-:Y:S02]  /*4aa0*/  ISETP.GE.AND P5, PT, R0.reuse, R4.reuse, PT ;  /* 0x000000040000720c */ /* 0x0c0fe40003fa6270 */
[----:B------:R-:W-:Y:S01]  /*4ab0*/  LOP3.LUT R5, R0, 0x1, RZ, 0xfc, !PT ;  /* 0x0000000100057812 */ /* 0x000fe200078efcff */
[----:B------:R1:W-:Y:S01]  /*4ac0*/  MUFU.TANH R166, R2 ;  /* 0x0000000200a67308 */ /* 0x0003e20000002400 */
[----:B--2---:R-:W-:Y:S01]  /*4ad0*/  HMMA.16816.F32.BF16 R36, R12, R60, R80 ;  /* 0x0000003c0c24723c */ /* 0x004fe20000041850 */
[----:B------:R-:W-:Y:S02]  /*4ae0*/  FSEL R80, R162, -INF , !P5 ;  /* 0xff800000a2507808 */ /* 0x000fe40006800000 */
[----:B------:R-:W-:Y:S02]  /*4af0*/  FSEL R82, R173, -INF , !P5 ;  /* 0xff800000ad527808 */ /* 0x000fe40006800000 */
[----:B------:R-:W-:-:S02]  /*4b00*/  ISETP.GE.AND P4, PT, R5, R4, PT ;  /* 0x000000040500720c */ /* 0x000fc40003f86270 */
[----:B------:R2:W-:Y:S02]  /*4b10*/  MUFU.TANH R181, R6 ;  /* 0x0000000600b57308 */ /* 0x0005e40000002400 */
[----:B------:R-:W-:Y:S02]  /*4b20*/  FSEL R77, R204, -INF , !P4 ;  /* 0xff800000cc4d7808 */ /* 0x000fe40006000000 */
[----:B-1----:R-:W-:-:S04]  /*4b30*/  LOP3.LUT R2, R0, 0x18, RZ, 0xfc, !PT ;  /* 0x0000001800027812 */ /* 0x002fc800078efcff */
[-C--:B------:R-:W-:Y:S02]  /*4b40*/  ISETP.GE.AND P5, PT, R2, R4.reuse, PT ;  /* 0x000000040200720c */ /* 0x080fe40003fa6270 */
[----:B------:R-:W-:Y:S02]  /*4b50*/  LOP3.LUT R2, R0, 0x19, RZ, 0xfc, !PT ;  /* 0x0000001900027812 */ /* 0x000fe400078efcff */
[----:B------:R-:W-:Y:S01]  /*4b60*/  FSEL R81, R207, -INF , !P4 ;  /* 0xff800000cf517808 */ /* 0x000fe20006000000 */
[----:B------:R-:W-:Y:S01]  /*4b70*/  HMMA.16816.F32.BF16 R84, R16, R74, R28 ;  /* 0x0000004a1054723c */ /* 0x000fe2000004181c */
[----:B------:R-:W-:Y:S01]  /*4b80*/  ISETP.GE.AND P4, PT, R2, R4, PT ;  /* 0x000000040200720c */ /* 0x000fe20003f86270 */
[----:B------:R-:W-:Y:S01]  /*4b90*/  LDSM.16.M88.4 R72, [R224+0x9000] ;  /* 0x00900000e048783b */ /* 0x000fe20000000200 */
[C---:B--2---:R-:W-:Y:S02]  /*4ba0*/  LOP3.LUT R6, R0.reuse, 0x9, RZ, 0xfc, !PT ;  /* 0x0000000900067812 */ /* 0x044fe400078efcff */
[----:B------:R-:W-:-:S03]  /*4bb0*/  LOP3.LUT R2, R0, 0x20, RZ, 0xfc, !PT ;  /* 0x0000002000027812 */ /* 0x000fc600078efcff */
[----:B-----5:R-:W-:Y:S01]  /*4bc0*/  HMMA.16816.F32.BF16 R28, R8, R48, R32 ;  /* 0x00000030081c723c */ /* 0x020fe20000041820 */
[----:B------:R-:W-:Y:S02]  /*4bd0*/  FSEL R76, R201, -INF , !P3 ;  /* 0xff800000c94c7808 */ /* 0x000fe40005800000 */
[----:B------:R-:W-:Y:S02]  /*4be0*/  ISETP.GE.AND P1, PT, R6, R4, PT ;  /* 0x000000040600720c */ /* 0x000fe40003f26270 */
[----:B------:R-:W-:-:S03]  /*4bf0*/  LOP3.LUT R5, R0, 0x10, RZ, 0xfc, !PT ;  /* 0x0000001000057812 */ /* 0x000fc600078efcff */
[----:B------:R-:W-:Y:S01]  /*4c00*/  HMMA.16816.F32.BF16 R32, R20, R78, RZ ;  /* 0x0000004e1420723c */ /* 0x000fe200000418ff */
[----:B------:R-:W-:Y:S02]  /*4c10*/  FSEL R78, R206, -INF , !P3 ;  /* 0xff800000ce4e7808 */ /* 0x000fe40005800000 */
[----:B------:R-:W-:Y:S02]  /*4c20*/  ISETP.GE.AND P3, PT, R2, R4, PT ;  /* 0x000000040200720c */ /* 0x000fe40003f66270 */
[----:B------:R-:W-:-:S03]  /*4c30*/  LOP3.LUT R2, R0, 0x21, RZ, 0xfc, !PT ;  /* 0x0000002100027812 */ /* 0x000fc600078efcff */
[----:B------:R-:W-:Y:S01]  /*4c40*/  HMMA.16816.F32.BF16 R92, R16, R52, R24 ;  /* 0x00000034105c723c */ /* 0x000fe20000041818 */
[----:B------:R-:W-:Y:S02]  /*4c50*/  FSEL R79, R153, -INF , !P1 ;  /* 0xff800000994f7808 */ /* 0x000fe40004800000 */
[----:B------:R-:W-:Y:S02]  /*4c60*/  FSEL R83, R205, -INF , !P1 ;  /* 0xff800000cd537808 */ /* 0x000fe40004800000 */
[----:B------:R-:W-:-:S03]  /*4c70*/  ISETP.GE.AND P0, PT, R5, R4, PT ;  /* 0x000000040500720c */ /* 0x000fc60003f06270 */
[----:B------:R-:W-:Y:S01]  /*4c80*/  HMMA.16816.F32.BF16 R24, R12, R58, R88 ;  /* 0x0000003a0c18723c */ /* 0x000fe20000041858 */
[-C--:B------:R-:W-:Y:S01]  /*4c90*/  ISETP.GE.AND P1, PT, R2, R4.reuse, PT ;  /* 0x000000040200720c */ /* 0x080fe20003f26270 */
[----:B------:R-:W1:Y:S01]  /*4ca0*/  LDSM.16.M88.4 R56, [R71+0x8000] ;  /* 0x008000004738783b */ /* 0x000e620000000200 */
[----:B------:R-:W-:Y:S02]  /*4cb0*/  LOP3.LUT R2, R0, 0x28, RZ, 0xfc, !PT ;  /* 0x0000002800027812 */ /* 0x000fe400078efcff */
[----:B------:R-:W-:Y:S02]  /*4cc0*/  FSEL R89, R150, -INF , !P0 ;  /* 0xff80000096597808 */ /* 0x000fe40004000000 */
[----:B------:R-:W-:Y:S02]  /*4cd0*/  FSEL R99, R203, -INF , !P0 ;  /* 0xff800000cb637808 */ /* 0x000fe40004000000 */
[----:B------:R-:W-:Y:S02]  /*4ce0*/  ISETP.GE.AND P0, PT, R2, R4, PT ;  /* 0x000000040200720c */ /* 0x000fe40003f06270 */
[----:B------:R-:W-:-:S02]  /*4cf0*/  LOP3.LUT R2, R0, 0x29, RZ, 0xfc, !PT ;  /* 0x0000002900027812 */ /* 0x000fc400078efcff */
[----:B------:R-:W-:Y:S02]  /*4d00*/  FSEL R90, R144, -INF , !P6 ;  /* 0xff800000905a7808 */ /* 0x000fe40007000000 */
[----:B------:R-:W-:Y:S02]  /*4d10*/  FSEL R97, R202, -INF , !P6 ;  /* 0xff800000ca617808 */ /* 0x000fe40007000000 */
[-C--:B------:R-:W-:Y:S01]  /*4d20*/  ISETP.GE.AND P6, PT, R2, R4.reuse, PT ;  /* 0x000000040200720c */ /* 0x080fe20003fc6270 */
[----:B------:R-:W-:Y:S01]  /*4d30*/  FMUL.FTZ R5, R28, R3 ;  /* 0x000000031c057220 */ /* 0x000fe20000410000 */
[----:B------:R-:W-:Y:S02]  /*4d40*/  LOP3.LUT R2, R0, 0x30, RZ, 0xfc, !PT ;  /* 0x0000003000027812 */ /* 0x000fe400078efcff */
[----:B------:R-:W-:Y:S02]  /*4d50*/  FSEL R88, R140, -INF , !P5 ;  /* 0xff8000008c587808 */ /* 0x000fe40006800000 */
[----:B------:R-:W-:Y:S01]  /*4d60*/  FSEL R91, R200, -INF , !P5 ;  /* 0xff800000c85b7808 */ /* 0x000fe20006800000 */
[----:B------:R2:W-:Y:S01]  /*4d70*/  MUFU.TANH R173, R5 ;  /* 0x0000000500ad7308 */ /* 0x0005e20000002400 */
[----:B------:R-:W-:Y:S01]  /*4d80*/  ISETP.GE.AND P5, PT, R2, R4, PT ;  /* 0x000000040200720c */ /* 0x000fe20003fa6270 */
[----:B------:R-:W-:Y:S01]  /*4d90*/  HMMA.16816.F32.BF16 R24, R8, R50, R24 ;  /* 0x000000320818723c */ /* 0x000fe20000041818 */
[----:B------:R-:W-:Y:S01]  /*4da0*/  LOP3.LUT R2, R0, 0x31, RZ, 0xfc, !PT ;  /* 0x0000003100027812 */ /* 0x000fe200078efcff */
[----:B------:R-:W5:Y:S01]  /*4db0*/  LDSM.16.M88.4 R48, [R71+0x8800] ;  /* 0x008800004730783b */ /* 0x000f620000000200 */
[----:B------:R-:W-:-:S02]  /*4dc0*/  FSEL R98, R133, -INF , !P4 ;  /* 0xff80000085627808 */ /* 0x000fc40006000000 */
[----:B------:R-:W-:Y:S02]  /*4dd0*/  FSEL R96, R199, -INF , !P4 ;  /* 0xff800000c7607808 */ /* 0x000fe40006000000 */
[----:B------:R-:W-:Y:S02]  /*4de0*/  ISETP.GE.AND P4, PT, R2, R4, PT ;  /* 0x000000040200720c */ /* 0x000fe40003f86270 */
[----:B------:R-:W-:Y:S01]  /*4df0*/  LOP3.LUT R2, R0, 0x38, RZ, 0xfc, !PT ;  /* 0x0000003800027812 */ /* 0x000fe200078efcff */
[----:B--2---:R-:W-:Y:S01]  /*4e00*/  FMUL.FTZ R5, R29, R3 ;  /* 0x000000031d057220 */ /* 0x004fe20000410000 */
[----:B------:R-:W-:-:S03]  /*4e10*/  FSEL R100, R124, -INF , !P3 ;  /* 0xff8000007c647808 */ /* 0x000fc60005800000 */
[----:B------:R2:W-:Y:S01]  /*4e20*/  MUFU.TANH R162, R5 ;  /* 0x0000000500a27308 */ /* 0x0005e20000002400 */
[----:B------:R-:W-:Y:S02]  /*4e30*/  FSEL R103, R195, -INF , !P3 ;  /* 0xff800000c3677808 */ /* 0x000fe40005800000 */
[----:B------:R-:W-:Y:S02]  /*4e40*/  ISETP.GE.AND P3, PT, R2, R4, PT ;  /* 0x000000040200720c */ /* 0x000fe40003f66270 */
[----:B------:R-:W-:Y:S02]  /*4e50*/  LOP3.LUT R2, R0, 0x39, RZ, 0xfc, !PT ;  /* 0x0000003900027812 */ /* 0x000fe400078efcff */
[----:B------:R-:W-:Y:S01]  /*4e60*/  FSEL R101, R198, -INF , !P1 ;  /* 0xff800000c6657808 */ /* 0x000fe20004800000 */
[----:B--2---:R-:W-:-:S04]  /*4e70*/  FMUL.FTZ R5, R30, R3 ;  /* 0x000000031e057220 */ /* 0x004fc80000410000 */
[----:B------:R2:W-:Y:S01]  /*4e80*/  MUFU.TANH R153, R5 ;  /* 0x0000000500997308 */ /* 0x0005e20000002400 */
[----:B------:R-:W-:Y:S01]  /*4e90*/  FSEL R102, R193, -INF , !P0 ;  /* 0xff800000c1667808 */ /* 0x000fe20004000000 */
[----:B--2---:R-:W-:Y:S02]  /*4ea0*/  FMUL.FTZ R5, R31, R3 ;  /* 0x000000031f057220 */ /* 0x004fe40000410000 */
[----:B------:R-:W-:Y:S01]  /*4eb0*/  HMMA.16816.F32.BF16 R28, R12, R62, R84 ;  /* 0x0000003e0c1c723c */ /* 0x000fe20000041854 */
[----:B------:R-:W-:Y:S02]  /*4ec0*/  FSEL R84, R192, -INF , !P1 ;  /* 0xff800000c0547808 */ /* 0x000fe40004800000 */
[----:B------:R-:W-:Y:S02]  /*4ed0*/  ISETP.GE.AND P1, PT, R2, R4, PT ;  /* 0x000000040200720c */ /* 0x000fe40003f26270 */
[----:B------:R-:W-:Y:S01]  /*4ee0*/  LOP3.LUT R2, R0, 0x40, RZ, 0xfc, !PT ;  /* 0x0000004000027812 */ /* 0x000fe200078efcff */
[----:B------:R2:W-:Y:S01]  /*4ef0*/  MUFU.TANH R150, R5 ;  /* 0x0000000500967308 */ /* 0x0005e20000002400 */
[----:B------:R-:W-:-:S02]  /*4f00*/  FSEL R85, R123, -INF , !P0 ;  /* 0xff8000007b557808 */ /* 0x000fc40004000000 */
[-C--:B------:R-:W-:Y:S02]  /*4f10*/  ISETP.GE.AND P0, PT, R2, R4.reuse, PT ;  /* 0x000000040200720c */ /* 0x080fe40003f06270 */
[----:B------:R-:W-:Y:S02]  /*4f20*/  LOP3.LUT R2, R0, 0x41, RZ, 0xfc, !PT ;  /* 0x0000004100027812 */ /* 0x000fe400078efcff */
[----:B------:R-:W-:Y:S02]  /*4f30*/  FSEL R87, R189, -INF , !P6 ;  /* 0xff800000bd577808 */ /* 0x000fe40007000000 */
        /* <DEDUP_REMOVED lines=9> */
[----:B------:R-:W-:Y:S02]  /*4fd0*/  FSEL R108, R187, -INF , !P4 ;  /* 0xff800000bb6c7808 */ /* 0x000fe40006000000 */
[----:B------:R-:W-:Y:S01]  /*4fe0*/  FSEL R111, R191, -INF , !P4 ;  /* 0xff800000bf6f7808 */ /* 0x000fe20006000000 */
[----:B--2---:R-:W-:-:S04]  /*4ff0*/  FMUL.FTZ R5, R25, R3 ;  /* 0x0000000319057220 */ /* 0x004fc80000410000 */
[----:B------:R2:W-:Y:S01]  /*5000*/  MUFU.TANH R140, R5 ;  /* 0x00000005008c7308 */ /* 0x0005e20000002400 */
[----:B------:R-:W-:Y:S02]  /*5010*/  ISETP.GE.AND P4, PT, R2, R4, PT ;  /* 0x000000040200720c */ /* 0x000fe40003f86270 */
[----:B------:R-:W-:Y:S02]  /*5020*/  LOP3.LUT R2, R0, 0x50, RZ, 0xfc, !PT ;  /* 0x0000005000027812 */ /* 0x000fe400078efcff */
[----:B------:R-:W-:Y:S01]  /*5030*/  FSEL R110, R121, -INF , !P1 ;  /* 0xff800000796e7808 */ /* 0x000fe20004800000 */
[----:B--2---:R-:W-:-:S04]  /*5040*/  FMUL.FTZ R5, R26, R3 ;  /* 0x000000031a057220 */ /* 0x004fc80000410000 */
[----:B------:R2:W-:Y:S01]  /*5050*/  MUFU.TANH R133, R5 ;  /* 0x0000000500857308 */ /* 0x0005e20000002400 */
[----:B------:R-:W-:Y:S02]  /*5060*/  FSEL R116, R116, -INF , !P0 ;  /* 0xff80000074747808 */ /* 0x000fe40004000000 */
[----:B------:R-:W-:Y:S01]  /*5070*/  FSEL R121, R122, -INF , !P0 ;  /* 0xff8000007a797808 */ /* 0x000fe20004000000 */
[----:B--2---:R-:W-:Y:S02]  /*5080*/  FMUL.FTZ R5, R27, R3 ;  /* 0x000000031b057220 */ /* 0x004fe40000410000 */
[----:B-1----:R-:W-:Y:S08]  /*5090*/  HMMA.16816.F32.BF16 R24, R8, R58, R28 ;  /* 0x0000003a0818723c */ /* 0x002ff0000004181c */
[----:B------:R-:W-:Y:S01]  /*50a0*/  HMMA.16816.F32.BF16 R28, R12, R40, R92 ;  /* 0x000000280c1c723c */ /* 0x000fe2000004185c */
[----:B------:R-:W-:-:S02]  /*50b0*/  FSEL R92, R185, -INF , !P3 ;  /* 0xff800000b95c7808 */ /* 0x000fc40005800000 */
[----:B------:R-:W-:Y:S02]  /*50c0*/  FSEL R94, R188, -INF , !P3 ;  /* 0xff800000bc5e7808 */ /* 0x000fe40005800000 */
[-C--:B------:R-:W-:Y:S02]  /*50d0*/  ISETP.GE.AND P3, PT, R2, R4.reuse, PT ;  /* 0x000000040200720c */ /* 0x080fe40003f66270 */
[----:B------:R-:W-:Y:S02]  /*50e0*/  LOP3.LUT R2, R0, 0x51, RZ, 0xfc, !PT ;  /* 0x0000005100027812 */ /* 0x000fe400078efcff */
[----:B------:R-:W-:Y:S02]  /*50f0*/  FSEL R95, R186, -INF , !P1 ;  /* 0xff800000ba5f7808 */ /* 0x000fe40004800000 */
[----:B------:R-:W-:Y:S02]  /*5100*/  ISETP.GE.AND P1, PT, R2, R4, PT ;  /* 0x000000040200720c */ /* 0x000fe40003f26270 */
[----:B------:R-:W-:-:S04]  /*5110*/  LOP3.LUT R2, R0, 0x58, RZ, 0xfc, !PT ;  /* 0x0000005800027812 */ /* 0x000fc800078efcff */
[-C--:B------:R-:W-:Y:S02]  /*5120*/  ISETP.GE.AND P0, PT, R2, R4.reuse, PT ;  /* 0x000000040200720c */ /* 0x080fe40003f06270 */
[----:B------:R-:W-:Y:S02]  /*5130*/  LOP3.LUT R2, R0, 0x59, RZ, 0xfc, !PT ;  /* 0x0000005900027812 */ /* 0x000fe400078efcff */
[----:B------:R-:W-:Y:S02]  /*5140*/  FSEL R117, R117, -INF , !P6 ;  /* 0xff80000075757808 */ /* 0x000fe40007000000 */
[----:B------:R-:W-:Y:S02]  /*5150*/  FSEL R122, R184, -INF , !P6 ;  /* 0xff800000b87a7808 */ /* 0x000fe40007000000 */
[----:B------:R-:W-:Y:S02]  /*5160*/  ISETP.GE.AND P6, PT, R2, R4, PT ;  /* 0x000000040200720c */ /* 0x000fe40003fc6270 */
[----:B------:R-:W-:Y:S01]  /*5170*/  LOP3.LUT R2, R0, 0x60, RZ, 0xfc, !PT ;  /* 0x0000006000027812 */ /* 0x000fe200078efcff */
[----:B------:R-:W-:Y:S01]  /*5180*/  HMMA.16816.F32.BF16 R52, R16, R54, R32 ;  /* 0x000000361034723c */ /* 0x000fe20000041820 */
[----:B------:R-:W-:-:S02]  /*5190*/  FSEL R115, R115, -INF , !P5 ;  /* 0xff80000073737808 */ /* 0x000fc40006800000 */
[----:B------:R-:W-:Y:S02]  /*51a0*/  FSEL R120, R120, -INF , !P5 ;  /* 0xff80000078787808 */ /* 0x000fe40006800000 */
[-C--:B------:R-:W-:Y:S02]  /*51b0*/  ISETP.GE.AND P5, PT, R2, R4.reuse, PT ;  /* 0x000000040200720c */ /* 0x080fe40003fa6270 */
[----:B------:R-:W-:Y:S01]  /*51c0*/  LOP3.LUT R2, R0, 0x61, RZ, 0xfc, !PT ;  /* 0x0000006100027812 */ /* 0x000fe200078efcff */
[----:B------:R-:W-:Y:S01]  /*51d0*/  HMMA.16816.F32.BF16 R32, R20, R72, RZ ;  /* 0x000000481420723c */ /* 0x000fe200000418ff */
[----:B------:R-:W-:Y:S02]  /*51e0*/  FSEL R119, R119, -INF , !P4 ;  /* 0xff80000077777808 */ /* 0x000fe40006000000 */
[----:B------:R-:W-:Y:S02]  /*51f0*/  FSEL R118, R118, -INF , !P4 ;  /* 0xff80000076767808 */ /* 0x000fe40006000000 */
[----:B------:R-:W-:-:S02]  /*5200*/  ISETP.GE.AND P4, PT, R2, R4, PT ;  /* 0x000000040200720c */ /* 0x000fc40003f86270 */
[----:B------:R-:W-:Y:S02]  /*5210*/  LOP3.LUT R2, R0, 0x68, RZ, 0xfc, !PT ;  /* 0x0000006800027812 */ /* 0x000fe400078efcff */
[----:B------:R-:W-:Y:S02]  /*5220*/  FSEL R126, R126, -INF , !P3 ;  /* 0xff8000007e7e7808 */ /* 0x000fe40005800000 */
[----:B------:R-:W-:Y:S02]  /*5230*/  FSEL R132, R132, -INF , !P3 ;  /* 0xff80000084847808 */ /* 0x000fe40005800000 */
[----:B------:R-:W-:Y:S02]  /*5240*/  ISETP.GE.AND P3, PT, R2, R4, PT ;  /* 0x000000040200720c */ /* 0x000fe40003f66270 */
[----:B------:R-:W-:Y:S02]  /*5250*/  LOP3.LUT R2, R0, 0x69, RZ, 0xfc, !PT ;  /* 0x0000006900027812 */ /* 0x000fe400078efcff */
[----:B------:R-:W-:-:S02]  /*5260*/  FSEL R125, R125, -INF , !P1 ;  /* 0xff8000007d7d7808 */ /* 0x000fc40004800000 */
[----:B------:R-:W-:Y:S02]  /*5270*/  FSEL R130, R130, -INF , !P1 ;  /* 0xff80000082827808 */ /* 0x000fe40004800000 */
[-C--:B------:R-:W-:Y:S02]  /*5280*/  ISETP.GE.AND P1, PT, R2, R4.reuse, PT ;  /* 0x000000040200720c */ /* 0x080fe40003f26270 */
[----:B------:R-:W-:Y:S01]  /*5290*/  LOP3.LUT R2, R0, 0x70, RZ, 0xfc, !PT ;  /* 0x0000007000027812 */ /* 0x000fe200078efcff */
[----:B------:R-:W-:Y:S01]  /*52a0*/  FMUL.FTZ R7, R46, R3 ;  /* 0x000000032e077220 */ /* 0x000fe20000410000 */
[----:B------:R-:W-:Y:S01]  /*52b0*/  FSEL R127, R127, -INF , !P0 ;  /* 0xff8000007f7f7808 */ /* 0x000fe20004000000 */
[----:B------:R-:W-:Y:S01]  /*52c0*/  HMMA.16816.F32.BF16 R36, R8, R56, R36 ;  /* 0x000000380824723c */ /* 0x000fe20000041824 */
[----:B------:R-:W-:Y:S01]  /*52d0*/  FSEL R129, R129, -INF , !P0 ;  /* 0xff80000081817808 */ /* 0x000fe20004000000 */
[----:B------:R-:W1:Y:S01]  /*52e0*/  LDSM.16.M88.4 R56, [R113+0x9000] ;  /* 0x009000007138783b */ /* 0x000e620000000200 */
[----:B------:R-:W-:-:S02]  /*52f0*/  ISETP.GE.AND P0, PT, R2, R4, PT ;  /* 0x000000040200720c */ /* 0x000fc40003f06270 */
[----:B------:R-:W-:-:S03]  /*5300*/  LOP3.LUT R2, R0, 0x71, RZ, 0xfc, !PT ;  /* 0x0000007100027812 */ /* 0x000fc600078efcff */
[----:B------:R-:W-:Y:S01]  /*5310*/  HMMA.16816.F32.BF16 R44, R16, R64, R32 ;  /* 0x00000040102c723c */ /* 0x000fe20000041820 */
[----:B------:R-:W-:Y:S02]  /*5320*/  FSEL R131, R131, -INF , !P6 ;  /* 0xff80000083837808 */ /* 0x000fe40007000000 */
[----:B------:R-:W-:Y:S02]  /*5330*/  FSEL R128, R128, -INF , !P6 ;  /* 0xff80000080807808 */ /* 0x000fe40007000000 */
[----:B------:R-:W-:-:S03]  /*5340*/  ISETP.GE.AND P6, PT, R2, R4, PT ;  /* 0x000000040200720c */ /* 0x000fc60003fc6270 */
[----:B------:R-:W-:Y:S01]  /*5350*/  HMMA.16816.F32.BF16 R32, R12, R42, R52 ;  /* 0x0000002a0c20723c */ /* 0x000fe20000041834 */
[----:B------:R-:W-:Y:S01]  /*5360*/  LOP3.LUT R2, R0, 0x78, RZ, 0xfc, !PT ;  /* 0x0000007800027812 */ /* 0x000fe200078efcff */
[----:B------:R-:W2:Y:S01]  /*5370*/  LDSM.16.M88.4 R52, [R71+0x9000] ;  /* 0x009000004734783b */ /* 0x000ea20000000200 */
[----:B------:R-:W-:Y:S02]  /*5380*/  FSEL R138, R138, -INF , !P5 ;  /* 0xff8000008a8a7808 */ /* 0x000fe40006800000 */
[----:B------:R-:W-:Y:S02]  /*5390*/  FSEL R143, R143, -INF , !P5 ;  /* 0xff8000008f8f7808 */ /* 0x000fe40006800000 */
[----:B------:R-:W-:Y:S02]  /*53a0*/  FSEL R136, R136, -INF , !P4 ;  /* 0xff80000088887808 */ /* 0x000fe40006000000 */
[----:B------:R-:W-:Y:S02]  /*53b0*/  FSEL R141, R141, -INF , !P4 ;  /* 0xff8000008d8d7808 */ /* 0x000fe40006000000 */
[----:B------:R-:W-:-:S02]  /*53c0*/  FSEL R137, R137, -INF , !P3 ;  /* 0xff80000089897808 */ /* 0x000fc40005800000 */
[----:B------:R-:W-:Y:S01]  /*53d0*/  FSEL R142, R142, -INF , !P3 ;  /* 0xff8000008e8e7808 */ /* 0x000fe20005800000 */
[C---:B-----5:R-:W-:Y:S01]  /*53e0*/  HMMA.16816.F32.BF16 R28, R8.reuse, R48, R28 ;  /* 0x00000030081c723c */ /* 0x060fe2000004181c */
[-C--:B------:R-:W-:Y:S01]  /*53f0*/  ISETP.GE.AND P5, PT, R2, R4.reuse, PT ;  /* 0x000000040200720c */ /* 0x080fe20003fa6270 */
[----:B------:R-:W5:Y:S01]  /*5400*/  MUFU.TANH R174, R7 ;  /* 0x0000000700ae7308 */ /* 0x000f620000002400 */
[----:B------:R-:W-:Y:S01]  /*5410*/  LOP3.LUT R2, R0, 0x79, RZ, 0xfc, !PT ;  /* 0x0000007900027812 */ /* 0x000fe200078efcff */
[----:B------:R-:W5:Y:S03]  /*5420*/  LDSM.16.M88.4 R40, [R224+0x9800] ;  /* 0x00980000e028783b */ /* 0x000f660000000200 */
[-C--:B------:R-:W-:Y:S02]  /*5430*/  ISETP.GE.AND P4, PT, R2, R4.reuse, PT ;  /* 0x000000040200720c */ /* 0x080fe40003f86270 */
[----:B------:R-:W-:Y:S01]  /*5440*/  LOP3.LUT R2, R0, 0x80, RZ, 0xfc, !PT ;  /* 0x0000008000027812 */ /* 0x000fe200078efcff */
[----:B------:R-:W-:Y:S01]  /*5450*/  HMMA.16816.F32.BF16 R32, R8, R50, R32 ;  /* 0x000000320820723c */ /* 0x000fe20000041820 */
[----:B------:R4:W5:Y:S02]  /*5460*/  LDSM.16.M88.4 R48, [R106+0x9800] ;  /* 0x009800006a30783b */ /* 0x0009640000000200 */
[----:B------:R-:W-:-:S02]  /*5470*/  ISETP.GE.AND P3, PT, R2, R4, PT ;  /* 0x000000040200720c */ /* 0x000fc40003f66270 */
[----:B------:R-:W-:Y:S01]  /*5480*/  LOP3.LUT R2, R0, 0x81, RZ, 0xfc, !PT ;  /* 0x0000008100027812 */ /* 0x000fe200078efcff */
[----:B------:R3:W5:Y:S01]  /*5490*/  MUFU.TANH R7, R5 ;  /* 0x0000000500077308 */ /* 0x0007620000002400 */
[----:B------:R-:W-:Y:S02]  /*54a0*/  FSEL R139, R139, -INF , !P1 ;  /* 0xff8000008b8b7808 */ /* 0x000fe40004800000 */
[----:B------:R-:W-:Y:S02]  /*54b0*/  FSEL R145, R145, -INF , !P0 ;  /* 0xff80000091917808 */ /* 0x000fe40004000000 */
[----:B------:R-:W-:Y:S02]  /*54c0*/  FSEL R152, R152, -INF , !P0 ;  /* 0xff80000098987808 */ /* 0x000fe40004000000 */
[----:B------:R-:W-:Y:S02]  /*54d0*/  FSEL R146, R146, -INF , !P6 ;  /* 0xff80000092927808 */ /* 0x000fe40007000000 */
[----:B----4-:R-:W-:Y:S01]  /*54e0*/  FSEL R106, R183, -INF , !P1 ;  /* 0xff800000b76a7808 */ /* 0x010fe20004800000 */
[----:B---3--:R-:W-:Y:S01]  /*54f0*/  FMUL.FTZ R5, R36, R3 ;  /* 0x0000000324057220 */ /* 0x008fe20000410000 */
[----:B------:R-:W-:-:S02]  /*5500*/  ISETP.GE.AND P1, PT, R2, R4, PT ;  /* 0x000000040200720c */ /* 0x000fc40003f26270 */
[----:B------:R-:W-:Y:S01]  /*5510*/  LOP3.LUT R2, R0, 0x88, RZ, 0xfc, !PT ;  /* 0x0000008800027812 */ /* 0x000fe200078efcff */
[----:B------:R3:W-:Y:S03]  /*5520*/  MUFU.TANH R124, R5 ;  /* 0x00000005007c7308 */ /* 0x0007e60000002400 */
[-C--:B------:R-:W-:Y:S02]  /*5530*/  ISETP.GE.AND P0, PT, R2, R4.reuse, PT ;  /* 0x000000040200720c */ /* 0x080fe40003f06270 */
[----:B------:R-:W-:Y:S02]  /*5540*/  LOP3.LUT R2, R0, 0x89, RZ, 0xfc, !PT ;  /* 0x0000008900027812 */ /* 0x000fe400078efcff */
[----:B------:R-:W-:Y:S02]  /*5550*/  FSEL R151, R151, -INF , !P6 ;  /* 0xff80000097977808 */ /* 0x000fe40007000000 */
[----:B------:R-:W-:-:S02]  /*5560*/  ISETP.GE.AND P6, PT, R2, R4, PT ;  /* 0x000000040200720c */ /* 0x000fc40003fc6270 */
[----:B------:R-:W-:Y:S01]  /*5570*/  LOP3.LUT R2, R0, 0x90, RZ, 0xfc, !PT ;  /* 0x0000009000027812 */ /* 0x000fe200078efcff */
[----:B---3--:R-:W-:-:S04]  /*5580*/  FMUL.FTZ R5, R37, R3 ;  /* 0x0000000325057220 */ /* 0x008fc80000410000 */
[----:B------:R3:W-:Y:S01]  /*5590*/  MUFU.TANH R123, R5 ;  /* 0x00000005007b7308 */ /* 0x0007e20000002400 */
[----:B------:R-:W-:Y:S02]  /*55a0*/  FSEL R147, R147, -INF , !P5 ;  /* 0xff80000093937808 */ /* 0x000fe40006800000 */
[----:B------:R-:W-:Y:S02]  /*55b0*/  FSEL R149, R149, -INF , !P5 ;  /* 0xff80000095957808 */ /* 0x000fe40006800000 */
[----:B------:R-:W-:Y:S02]  /*55c0*/  ISETP.GE.AND P5, PT, R2, R4, PT ;  /* 0x000000040200720c */ /* 0x000fe40003fa6270 */
[----:B------:R-:W-:Y:S02]  /*55d0*/  LOP3.LUT R2, R0, 0x91, RZ, 0xfc, !PT ;  /* 0x0000009100027812 */ /* 0x000fe400078efcff */
[----:B------:R-:W-:Y:S01]  /*55e0*/  FSEL R148, R148, -INF , !P4 ;  /* 0xff80000094947808 */ /* 0x000fe20006000000 */
[----:B---3--:R-:W-:-:S04]  /*55f0*/  FMUL.FTZ R5, R38, R3 ;  /* 0x0000000326057220 */ /* 0x008fc80000410000 */
[----:B------:R3:W4:Y:S01]  /*5600*/  MUFU.TANH R6, R5 ;  /* 0x0000000500067308 */ /* 0x0007220000002400 */
[----:B------:R-:W-:Y:S02]  /*5610*/  FSEL R155, R155, -INF , !P3 ;  /* 0xff8000009b9b7808 */ /* 0x000fe40005800000 */
[----:B------:R-:W-:Y:S01]  /*5620*/  FSEL R160, R160, -INF , !P3 ;  /* 0xff800000a0a07808 */ /* 0x000fe20005800000 */
[-C--:B---3--:R-:W-:Y:S02]  /*5630*/  FMUL.FTZ R5, R39, R3.reuse ;  /* 0x0000000327057220 */ /* 0x088fe40000410000 */
[----:B-1----:R-:W-:Y:S01]  /*5640*/  HMMA.16816.F32.BF16 R36, R12, R56, R44 ;  /* 0x000000380c24723c */ /* 0x002fe2000004182c */
[----:B------:R1:W3:Y:S01]  /*5650*/  LDSM.16.M88.4 R44, [R113+0x9800] ;  /* 0x00980000712c783b */ /* 0x0002e20000000200 */
[----:B------:R2:W4:Y:S01]  /*5660*/  MUFU.TANH R93, R5 ;  /* 0x00000005005d7308 */ /* 0x0005220000002400 */
[----:B------:R-:W-:Y:S02]  /*5670*/  FSEL R157, R157, -INF , !P1 ;  /* 0xff8000009d9d7808 */ /* 0x000fe40004800000 */
[----:B------:R-:W-:Y:S01]  /*5680*/  FSEL R161, R161, -INF , !P1 ;  /* 0xff800000a1a17808 */ /* 0x000fe20004800000 */
[-C--:B------:R-:W-:Y:S01]  /*5690*/  FMUL.FTZ R32, R32, R3.reuse ;  /* 0x0000000320207220 */ /* 0x080fe20000410000 */
[-C--:B------:R-:W-:Y:S01]  /*56a0*/  FMUL.FTZ R33, R33, R3.reuse ;  /* 0x0000000321217220 */ /* 0x080fe20000410000 */
[-C--:B------:R-:W-:Y:S01]  /*56b0*/  FMUL.FTZ R34, R34, R3.reuse ;  /* 0x0000000322227220 */ /* 0x080fe20000410000 */
[----:B--2---:R-:W-:Y:S01]  /*56c0*/  FMUL.FTZ R5, R24, R3 ;  /* 0x0000000318057220 */ /* 0x004fe20000410000 */
[----:B-1----:R-:W-:-:S02]  /*56d0*/  FSEL R113, R182, -INF , !P4 ;  /* 0xff800000b6717808 */ /* 0x002fc40006000000 */
[-C--:B------:R-:W-:Y:S02]  /*56e0*/  ISETP.GE.AND P4, PT, R2, R4.reuse, PT ;  /* 0x000000040200720c */ /* 0x080fe40003f86270 */
[----:B------:R-:W-:Y:S01]  /*56f0*/  LOP3.LUT R2, R0, 0x98, RZ, 0xfc, !PT ;  /* 0x0000009800027812 */ /* 0x000fe200078efcff */
[----:B------:R1:W-:Y:S03]  /*5700*/  MUFU.TANH R73, R5 ;  /* 0x0000000500497308 */ /* 0x0003e60000002400 */
[----:B------:R-:W-:Y:S02]  /*5710*/  ISETP.GE.AND P3, PT, R2, R4, PT ;  /* 0x000000040200720c */ /* 0x000fe40003f66270 */
[----:B------:R-:W-:Y:S01]  /*5720*/  LOP3.LUT R2, R0, 0x99, RZ, 0xfc, !PT ;  /* 0x0000009900027812 */ /* 0x000fe200078efcff */
[----:B------:R-:W-:-:S03]  /*5730*/  FMUL.FTZ R35, R35, R3 ;  /* 0x0000000323237220 */ /* 0x000fc60000410000 */
[----:B------:R-:W-:Y:S02]  /*5740*/  ISETP.GE.AND P1, PT, R2, R4, PT ;  /* 0x000000040200720c */ /* 0x000fe40003f26270 */
[----:B------:R-:W-:Y:S01]  /*5750*/  LOP3.LUT R2, R0, 0xa0, RZ, 0xfc, !PT ;  /* 0x000000a000027812 */ /* 0x000fe200078efcff */
[----:B-1----:R-:W-:-:S04]  /*5760*/  FMUL.FTZ R5, R25, R3 ;  /* 0x0000000319057220 */ /* 0x002fc80000410000 */
[----:B------:R1:W-:Y:S01]  /*5770*/  MUFU.TANH R72, R5 ;  /* 0x0000000500487308 */ /* 0x0003e20000002400 */
[----:B------:R-:W-:Y:S02]  /*5780*/  FSEL R154, R154, -INF , !P0 ;  /* 0xff8000009a9a7808 */ /* 0x000fe40004000000 */
[----:B------:R-:W-:Y:S01]  /*5790*/  FSEL R159, R159, -INF , !P0 ;  /* 0xff8000009f9f7808 */ /* 0x000fe20004000000 */
[----:B------:R-:W-:Y:S01]  /*57a0*/  HMMA.16816.F32.BF16 R36, R8, R52, R36 ;  /* 0x000000340824723c */ /* 0x000fe20000041824 */
[----:B------:R-:W-:Y:S02]  /*57b0*/  ISETP.GE.AND P0, PT, R2, R4, PT ;  /* 0x000000040200720c */ /* 0x000fe40003f06270 */
[----:B------:R-:W-:Y:S01]  /*57c0*/  LOP3.LUT R2, R0, 0xa1, RZ, 0xfc, !PT ;  /* 0x000000a100027812 */ /* 0x000fe200078efcff */
[----:B------:R-:W-:Y:S01]  /*57d0*/  MUFU.TANH R57, R32 ;  /* 0x0000002000397308 */ /* 0x000fe20000002400 */
[----:B------:R-:W-:Y:S01]  /*57e0*/  FSEL R158, R158, -INF , !P6 ;  /* 0xff8000009e9e7808 */ /* 0x000fe20007000000 */
[----:B-1----:R-:W-:-:S06]  /*57f0*/  FMUL.FTZ R5, R26, R3 ;  /* 0x000000031a057220 */ /* 0x002fcc0000410000 */
[----:B------:R-:W-:Y:S08]  /*5800*/  MUFU.TANH R56, R33 ;  /* 0x0000002100387308 */ /* 0x000ff00000002400 */
[----:B------:R1:W2:Y:S01]  /*5810*/  MUFU.TANH R65, R5 ;  /* 0x0000000500417308 */ /* 0x0002a20000002400 */
[----:B------:R-:W-:-:S07]  /*5820*/  FSEL R164, R164, -INF , !P5 ;  /* 0xff800000a4a47808 */ /* 0x000fce0006800000 */
[----:B------:R-:W-:Y:S01]  /*5830*/  MUFU.TANH R53, R34 ;  /* 0x0000002200357308 */ /* 0x000fe20000002400 */
[----:B------:R-:W-:-:S07]  /*5840*/  FSEL R172, R172, -INF , !P5 ;  /* 0xff800000acac7808 */ /* 0x000fce0006800000 */
[----:B------:R5:W-:Y:S01]  /*5850*/  MUFU.TANH R52, R35 ;  /* 0x0000002300347308 */ /* 0x000be20000002400 */
[----:B-1----:R-:W-:Y:S02]  /*5860*/  FMUL.FTZ R5, R27, R3 ;  /* 0x000000031b057220 */ /* 0x002fe40000410000 */
[----:B------:R-:W-:Y:S05]  /*5870*/  HMMA.16816.F32.BF16 R24, R20, R74, RZ ;  /* 0x0000004a1418723c */ /* 0x000fea00000418ff */
[----:B------:R1:W2:Y:S01]  /*5880*/  MUFU.TANH R64, R5 ;  /* 0x0000000500407308 */ /* 0x0002a20000002400 */
[----:B-----5:R5:W2:Y:S01]  /*5890*/  LDSM.16.M88.4 R32, [R71+0x9800] ;  /* 0x009800004720783b */ /* 0x020aa20000000200 */
[----:B------:R-:W-:-:S02]  /*58a0*/  FSEL R165, R165, -INF , !P4 ;  /* 0xff800000a5a57808 */ /* 0x000fc40006000000 */
[----:B------:R-:W-:Y:S02]  /*58b0*/  FSEL R170, R170, -INF , !P4 ;  /* 0xff800000aaaa7808 */ /* 0x000fe40006000000 */
[----:B------:R-:W-:Y:S02]  /*58c0*/  FSEL R163, R163, -INF , !P3 ;  /* 0xff800000a3a37808 */ /* 0x000fe40005800000 */
[----:B------:R-:W-:Y:S01]  /*58d0*/  FSEL R167, R167, -INF , !P3 ;  /* 0xff800000a7a77808 */ /* 0x000fe20005800000 */
[----:B-1----:R-:W-:-:S06]  /*58e0*/  FMUL.FTZ R5, R28, R3 ;  /* 0x000000031c057220 */ /* 0x002fcc0000410000 */
[----:B------:R-:W-:Y:S01]  /*58f0*/  HMMA.16816.F32.BF16 R24, R16, R66, R24 ;  /* 0x000000421018723c */ /* 0x000fe20000041818 */
[----:B------:R-:W-:Y:S02]  /*5900*/  FSEL R171, R171, -INF , !P1 ;  /* 0xff800000abab7808 */ /* 0x000fe40004800000 */
[----:B------:R-:W-:Y:S01]  /*5910*/  FSEL R169, R169, -INF , !P1 ;  /* 0xff800000a9a97808 */ /* 0x000fe20004800000 */
[----:B------:R1:W-:Y:S01]  /*5920*/  MUFU.TANH R63, R5 ;  /* 0x00000005003f7308 */ /* 0x0003e20000002400 */
[----:B------:R-:W-:Y:S01]  /*5930*/  FSEL R175, R175, -INF , !P0 ;  /* 0xff800000afaf7808 */ /* 0x000fe20004000000 */
[-C--:B------:R-:W-:Y:S01]  /*5940*/  FMUL.FTZ R36, R36, R3.reuse ;  /* 0x0000000324247220 */ /* 0x080fe20000410000 */
[----:B------:R-:W-:Y:S01]  /*5950*/  FSEL R179, R179, -INF , !P0 ;  /* 0xff800000b3b37808 */ /* 0x000fe20004000000 */
[-C--:B------:R-:W-:Y:S01]  /*5960*/  FMUL.FTZ R38, R38, R3.reuse ;  /* 0x0000000326267220 */ /* 0x080fe20000410000 */
[-C--:B------:R-:W-:Y:S01]  /*5970*/  FMUL.FTZ R37, R37, R3.reuse ;  /* 0x0000000325257220 */ /* 0x080fe20000410000 */
[----:B------:R-:W-:Y:S01]  /*5980*/  FMUL.FTZ R39, R39, R3 ;  /* 0x0000000327277220 */ /* 0x000fe20000410000 */
[----:B------:R-:W-:Y:S01]  /*5990*/  LOP3.LUT R196, R197, R196, RZ, 0x3c, !PT ;  /* 0x000000c4c5c47212 */ /* 0x000fe200078e3cff */
[----:B------:R-:W-:Y:S01]  /*59a0*/  IMAD.MOV.U32 R219, RZ, RZ, R107 ;  /* 0x000000ffffdb7224 */ /* 0x000fe200078e006b */
[----:B------:R-:W-:-:S04]  /*59b0*/  DEPBAR.LE SB0, 0x0 ;  /* 0x000080000000791a */ /* 0x000fc80000000000 */
[----:B-----5:R-:W-:Y:S02]  /*59c0*/  FSEL R71, R177, -INF , !P6 ;  /* 0xff800000b1477808 */ /* 0x020fe40007000000 */
[----:B------:R-:W-:Y:S02]  /*59d0*/  ISETP.GE.AND P6, PT, R2, R4, PT ;  /* 0x000000040200720c */ /* 0x000fe40003fc6270 */
[----:B------:R-:W-:Y:S01]  /*59e0*/  LOP3.LUT R2, R0, 0xa8, RZ, 0xfc, !PT ;  /* 0x000000a800027812 */ /* 0x000fe200078efcff */
[----:B-1----:R-:W-:-:S03]  /*59f0*/  FMUL.FTZ R5, R29, R3 ;  /* 0x000000031d057220 */ /* 0x002fc60000410000 */
[-C--:B------:R-:W-:Y:S02]  /*5a00*/  ISETP.GE.AND P5, PT, R2, R4.reuse, PT ;  /* 0x000000040200720c */ /* 0x080fe40003fa6270 */
[----:B------:R-:W-:Y:S01]  /*5a10*/  LOP3.LUT R2, R0, 0xa9, RZ, 0xfc, !PT ;  /* 0x000000a900027812 */ /* 0x000fe200078efcff */
[----:B------:R1:W-:Y:S03]  /*5a20*/  MUFU.TANH R62, R5 ;  /* 0x00000005003e7308 */ /* 0x0003e60000002400 */
[----:B------:R-:W-:Y:S02]  /*5a30*/  ISETP.GE.AND P4, PT, R2, R4, PT ;  /* 0x000000040200720c */ /* 0x000fe40003f86270 */
[----:B------:R-:W-:-:S04]  /*5a40*/  LOP3.LUT R2, R0, 0xb0, RZ, 0xfc, !PT ;  /* 0x000000b000027812 */ /* 0x000fc800078efcff */
[----:B------:R-:W-:Y:S02]  /*5a50*/  ISETP.GE.AND P3, PT, R2, R4, PT ;  /* 0x000000040200720c */ /* 0x000fe40003f66270 */
[----:B------:R-:W-:Y:S01]  /*5a60*/  LOP3.LUT R2, R0, 0xb1, RZ, 0xfc, !PT ;  /* 0x000000b100027812 */ /* 0x000fe200078efcff */
[----:B-1----:R-:W-:-:S04]  /*5a70*/  FMUL.FTZ R5, R30, R3 ;  /* 0x000000031e057220 */ /* 0x002fc80000410000 */
[----:B------:R1:W5:Y:S01]  /*5a80*/  MUFU.TANH R61, R5 ;  /* 0x00000005003d7308 */ /* 0x0003620000002400 */
[----:B------:R-:W-:Y:S02]  /*5a90*/  ISETP.GE.AND P1, PT, R2, R4, PT ;  /* 0x000000040200720c */ /* 0x000fe40003f26270 */
[----:B------:R-:W-:-:S04]  /*5aa0*/  LOP3.LUT R2, R0, 0xb8, RZ, 0xfc, !PT ;  /* 0x000000b800027812 */ /* 0x000fc800078efcff */
[----:B------:R-:W-:Y:S01]  /*5ab0*/  ISETP.GE.AND P0, PT, R2, R4, PT ;  /* 0x000000040200720c */ /* 0x000fe20003f06270 */
[----:B-1----:R-:W-:Y:S02]  /*5ac0*/  FMUL.FTZ R5, R31, R3 ;  /* 0x000000031f057220 */ /* 0x002fe40000410000 */
[----:B------:R-:W-:Y:S01]  /*5ad0*/  HMMA.16816.F32.BF16 R28, R20, R40, RZ ;  /* 0x00000028141c723c */ /* 0x000fe200000418ff */
[----:B------:R-:W-:Y:S02]  /*5ae0*/  LOP3.LUT R2, R0, 0xb9, RZ, 0xfc, !PT ;  /* 0x000000b900027812 */ /* 0x000fe400078efcff */
[----:B------:R-:W-:Y:S02]  /*5af0*/  FSEL R176, R176, -INF , !P6 ;  /* 0xff800000b0b07808 */ /* 0x000fe40007000000 */
[----:B------:R-:W-:-:S03]  /*5b00*/  FSEL R180, R180, -INF , !P6 ;  /* 0xff800000b4b47808 */ /* 0x000fc60007000000 */
[----:B------:R-:W-:Y:S01]  /*5b10*/  HMMA.16816.F32.BF16 R40, R20, R42, RZ ;  /* 0x0000002a1428723c */ /* 0x000fe200000418ff */
[-C--:B------:R-:W-:Y:S02]  /*5b20*/  ISETP.GE.AND P6, PT, R2, R4.reuse, PT ;  /* 0x000000040200720c */ /* 0x080fe40003fc6270 */
[----:B------:R-:W-:Y:S02]  /*5b30*/  LOP3.LUT R2, R0, 0xc0, RZ, 0xfc, !PT ;  /* 0x000000c000027812 */ /* 0x000fe400078efcff */
[----:B------:R-:W-:Y:S02]  /*5b40*/  FSEL R174, R174, -INF , !P5 ;  /* 0xff800000aeae7808 */ /* 0x000fe40006800000 */
[----:B------:R-:W-:Y:S01]  /*5b50*/  FSEL R178, R178, -INF , !P5 ;  /* 0xff800000b2b27808 */ /* 0x000fe20006800000 */
[----:B------:R-:W-:Y:S01]  /*5b60*/  HMMA.16816.F32.BF16 R20, R12, R58, R24 ;  /* 0x0000003a0c14723c */ /* 0x000fe20000041818 */
[----:B------:R-:W-:Y:S02]  /*5b70*/  ISETP.GE.AND P5, PT, R2, R4, PT ;  /* 0x000000040200720c */ /* 0x000fe40003fa6270 */
[----:B------:R-:W-:-:S02]  /*5b80*/  LOP3.LUT R2, R0, 0xc1, RZ, 0xfc, !PT ;  /* 0x000000c100027812 */ /* 0x000fc400078efcff */
[----:B------:R-:W-:-:S03]  /*5b90*/  FSEL R177, R166, -INF , !P4 ;  /* 0xff800000a6b17808 */ /* 0x000fc60006000000 */
[C---:B------:R-:W-:Y:S01]  /*5ba0*/  HMMA.16816.F32.BF16 R24, R16.reuse, R48, R28 ;  /* 0x000000301018723c */ /* 0x040fe2000004181c */
[----:B------:R-:W-:Y:S02]  /*5bb0*/  FSEL R166, R181, -INF , !P4 ;  /* 0xff800000b5a67808 */ /* 0x000fe40006000000 */
[-C--:B------:R-:W-:Y:S02]  /*5bc0*/  ISETP.GE.AND P4, PT, R2, R4.reuse, PT ;  /* 0x000000040200720c */ /* 0x080fe40003f86270 */
[----:B------:R-:W-:Y:S02]  /*5bd0*/  LOP3.LUT R2, R0, 0xc8, RZ, 0xfc, !PT ;  /* 0x000000c800027812 */ /* 0x000fe400078efcff */
[----:B------:R-:W-:Y:S02]  /*5be0*/  FSEL R153, R153, -INF , !P3 ;  /* 0xff80000099997808 */ /* 0x000fe40005800000 */
[----:B------:R-:W-:Y:S02]  /*5bf0*/  FSEL R181, R173, -INF , !P3 ;  /* 0xff800000adb57808 */ /* 0x000fe40005800000 */
[----:B------:R-:W-:Y:S01]  /*5c00*/  ISETP.GE.AND P3, PT, R2, R4, PT ;  /* 0x000000040200720c */ /* 0x000fe20003f66270 */
[----:B------:R-:W-:Y:S01]  /*5c10*/  HMMA.16816.F32.BF16 R16, R16, R50, R40 ;  /* 0x000000321010723c */ /* 0x000fe20000041828 */
[----:B------:R-:W-:-:S02]  /*5c20*/  LOP3.LUT R2, R0, 0xc9, RZ, 0xfc, !PT ;  /* 0x000000c900027812 */ /* 0x000fc400078efcff */
[----:B------:R-:W-:Y:S02]  /*5c30*/  FSEL R150, R150, -INF , !P1 ;  /* 0xff80000096967808 */ /* 0x000fe40004800000 */
[----:B------:R-:W-:Y:S02]  /*5c40*/  FSEL R173, R162, -INF , !P1 ;  /* 0xff800000a2ad7808 */ /* 0x000fe40004800000 */
[-C--:B------:R-:W-:Y:S02]  /*5c50*/  ISETP.GE.AND P1, PT, R2, R4.reuse, PT ;  /* 0x000000040200720c */ /* 0x080fe40003f26270 */
[----:B------:R-:W-:Y:S02]  /*5c60*/  LOP3.LUT R2, R0, 0xd0, RZ, 0xfc, !PT ;  /* 0x000000d000027812 */ /* 0x000fe400078efcff */
[----:B------:R-:W-:Y:S02]  /*5c70*/  FSEL R133, R133, -INF , !P0 ;  /* 0xff80000085857808 */ /* 0x000fe40004000000 */
[----:B------:R-:W-:Y:S01]  /*5c80*/  FSEL R144, R144, -INF , !P0 ;  /* 0xff80000090907808 */ /* 0x000fe20004000000 */
[----:B------:R-:W-:Y:S01]  /*5c90*/  HMMA.16816.F32.BF16 R28, R8, R54, R20 ;  /* 0x00000036081c723c */ /* 0x000fe20000041814 */
[----:B------:R-:W-:-:S02]  /*5ca0*/  ISETP.GE.AND P0, PT, R2, R4, PT ;  /* 0x000000040200720c */ /* 0x000fc40003f06270 */
[----:B------:R-:W-:Y:S02]  /*5cb0*/  LOP3.LUT R2, R0, 0xd1, RZ, 0xfc, !PT ;  /* 0x000000d100027812 */ /* 0x000fe400078efcff */
[----:B------:R-:W-:-:S03]  /*5cc0*/  FSEL R182, R7, -INF , !P6 ;  /* 0xff80000007b67808 */ /* 0x000fc60007000000 */
[C---:B---3--:R-:W-:Y:S01]  /*5cd0*/  HMMA.16816.F32.BF16 R20, R12.reuse, R44, R24 ;  /* 0x0000002c0c14723c */ /* 0x048fe20000041818 */
[----:B------:R-:W-:Y:S02]  /*5ce0*/  FSEL R162, R140, -INF , !P6 ;  /* 0xff8000008ca27808 */ /* 0x000fe40007000000 */
[-C--:B------:R-:W-:Y:S02]  /*5cf0*/  ISETP.GE.AND P6, PT, R2, R4.reuse, PT ;  /* 0x000000040200720c */ /* 0x080fe40003fc6270 */
[----:B------:R-:W-:Y:S02]  /*5d00*/  LOP3.LUT R2, R0, 0xd8, RZ, 0xfc, !PT ;  /* 0x000000d800027812 */ /* 0x000fe400078efcff */
[----:B----4-:R-:W-:Y:S02]  /*5d10*/  FSEL R183, R6, -INF , !P5 ;  /* 0xff80000006b77808 */ /* 0x010fe40006800000 */
[----:B------:R-:W-:Y:S02]  /*5d20*/  FSEL R124, R124, -INF , !P5 ;  /* 0xff8000007c7c7808 */ /* 0x000fe40006800000 */
[----:B------:R-:W-:Y:S01]  /*5d30*/  ISETP.GE.AND P5, PT, R2, R4, PT ;  /* 0x000000040200720c */ /* 0x000fe20003fa6270 */
[----:B------:R-:W-:Y:S01]  /*5d40*/  HMMA.16816.F32.BF16 R12, R12, R46, R16 ;  /* 0x0000002e0c0c723c */ /* 0x000fe20000041810 */
[----:B------:R-:W-:-:S02]  /*5d50*/  LOP3.LUT R2, R0, 0xd9, RZ, 0xfc, !PT ;  /* 0x000000d900027812 */ /* 0x000fc400078efcff */
[----:B------:R-:W-:Y:S02]  /*5d60*/  FSEL R93, R93, -INF , !P4 ;  /* 0xff8000005d5d7808 */ /* 0x000fe40006000000 */
[----:B------:R-:W-:Y:S01]  /*5d70*/  FSEL R185, R123, -INF , !P4 ;  /* 0xff8000007bb97808 */ /* 0x000fe20006000000 */
[----:B------:R1:W3:Y:S01]  /*5d80*/  MUFU.TANH R60, R5 ;  /* 0x00000005003c7308 */ /* 0x0002e20000002400 */
[----:B------:R-:W-:Y:S02]  /*5d90*/  ISETP.GE.AND P4, PT, R2, R4, PT ;  /* 0x000000040200720c */ /* 0x000fe40003f86270 */
[----:B------:R-:W-:Y:S02]  /*5da0*/  LOP3.LUT R2, R0, 0xe0, RZ, 0xfc, !PT ;  /* 0x000000e000027812 */ /* 0x000fe400078efcff */
[----:B--2---:R-:W-:Y:S02]  /*5db0*/  FSEL R123, R65, -INF , !P3 ;  /* 0xff800000417b7808 */ /* 0x004fe40005800000 */
[----:B------:R-:W-:-:S02]  /*5dc0*/  FSEL R186, R73, -INF , !P3 ;  /* 0xff80000049ba7808 */ /* 0x000fc40005800000 */
[-C--:B------:R-:W-:Y:S01]  /*5dd0*/  ISETP.GE.AND P3, PT, R2, R4.reuse, PT ;  /* 0x000000040200720c */ /* 0x080fe20003f66270 */
[----:B------:R-:W-:Y:S01]  /*5de0*/  HMMA.16816.F32.BF16 R20, R8, R32, R20 ;  /* 0x000000200814723c */ /* 0x000fe20000041814 */
[----:B------:R-:W-:Y:S02]  /*5df0*/  LOP3.LUT R2, R0, 0xe1, RZ, 0xfc, !PT ;  /* 0x000000e100027812 */ /* 0x000fe400078efcff */
[----:B------:R-:W-:Y:S02]  /*5e00*/  FSEL R187, R64, -INF , !P1 ;  /* 0xff80000040bb7808 */ /* 0x000fe40004800000 */
[----:B------:R-:W-:Y:S02]  /*5e10*/  FSEL R184, R72, -INF , !P1 ;  /* 0xff80000048b87808 */ /* 0x000fe40004800000 */
[----:B------:R-:W-:Y:S02]  /*5e20*/  ISETP.GE.AND P1, PT, R2, R4, PT ;  /* 0x000000040200720c */ /* 0x000fe40003f26270 */
[----:B------:R-:W-:-:S02]  /*5e30*/  LOP3.LUT R2, R0, 0xe8, RZ, 0xfc, !PT ;  /* 0x000000e800027812 */ /* 0x000fc400078efcff */
[----:B-----5:R-:W-:Y:S02]  /*5e40*/  FSEL R190, R61, -INF , !P0 ;  /* 0xff8000003dbe7808 */ /* 0x020fe40004000000 */
[----:B------:R-:W-:Y:S01]  /*5e50*/  FSEL R194, R63, -INF , !P0 ;  /* 0xff8000003fc27808 */ /* 0x000fe20004000000 */
[----:B------:R-:W-:Y:S01]  /*5e60*/  MUFU.TANH R36, R36 ;  /* 0x0000002400247308 */ /* 0x000fe20000002400 */
[----:B------:R-:W-:Y:S01]  /*5e70*/  ISETP.GE.AND P0, PT, R2, R4, PT ;  /* 0x000000040200720c */ /* 0x000fe20003f06270 */
[----:B-1----:R-:W-:Y:S01]  /*5e80*/  FMUL.FTZ R5, R28, R3 ;  /* 0x000000031c057220 */ /* 0x002fe20000410000 */
[----:B------:R-:W-:Y:S01]  /*5e90*/  LOP3.LUT R2, R0, 0xe9, RZ, 0xfc, !PT ;  /* 0x000000e900027812 */ /* 0x000fe200078efcff */
[----:B------:R-:W-:Y:S01]  /*5ea0*/  HMMA.16816.F32.BF16 R8, R8, R34, R12 ;  /* 0x000000220808723c */ /* 0x000fe2000004180c */
[----:B---3--:R-:W-:-:S03]  /*5eb0*/  FSEL R188, R60, -INF , !P6 ;  /* 0xff8000003cbc7808 */ /* 0x008fc60007000000 */
[----:B------:R-:W1:Y:S01]  /*5ec0*/  MUFU.TANH R38, R38 ;  /* 0x0000002600267308 */ /* 0x000e620000002400 */
[----:B------:R-:W-:Y:S01]  /*5ed0*/  FSEL R191, R62, -INF , !P6 ;  /* 0xff8000003ebf7808 */ /* 0x000fe20007000000 */
[----:B------:R-:W-:Y:S01]  /*5ee0*/  FMUL.FTZ R30, R30, R3 ;  /* 0x000000031e1e7220 */ /* 0x000fe20000410000 */
[----:B------:R-:W-:Y:S02]  /*5ef0*/  ISETP.GE.AND P6, PT, R2, R4, PT ;  /* 0x000000040200720c */ /* 0x000fe40003fc6270 */
[----:B------:R-:W-:-:S03]  /*5f00*/  LOP3.LUT R2, R0, 0xf0, RZ, 0xfc, !PT ;  /* 0x000000f000027812 */ /* 0x000fc600078efcff */
[----:B------:R2:W-:Y:S01]  /*5f10*/  MUFU.TANH R25, R5 ;  /* 0x0000000500197308 */ /* 0x0005e20000002400 */
[----:B------:R-:W-:Y:S02]  /*5f20*/  FSEL R189, R53, -INF , !P5 ;  /* 0xff80000035bd7808 */ /* 0x000fe40006800000 */
[----:B------:R-:W-:Y:S02]  /*5f30*/  FSEL R193, R57, -INF , !P5 ;  /* 0xff80000039c17808 */ /* 0x000fe40006800000 */
[----:B------:R-:W-:Y:S02]  /*5f40*/  ISETP.GE.AND P5, PT, R2, R4, PT ;  /* 0x000000040200720c */ /* 0x000fe40003fa6270 */
[----:B------:R-:W-:Y:S01]  /*5f50*/  LOP3.LUT R2, R0, 0xf1, RZ, 0xfc, !PT ;  /* 0x000000f100027812 */ /* 0x000fe200078efcff */
[----:B------:R-:W3:Y:S01]  /*5f60*/  MUFU.TANH R30, R30 ;  /* 0x0000001e001e7308 */ /* 0x000ee20000002400 */
[----:B------:R-:W-:Y:S01]  /*5f70*/  FSEL R195, R52, -INF , !P4 ;  /* 0xff80000034c37808 */ /* 0x000fe20006000000 */
[----:B--2---:R-:W-:-:S06]  /*5f80*/  FMUL.FTZ R5, R29, R3 ;  /* 0x000000031d057220 */ /* 0x004fcc0000410000 */
[----:B------:R2:W-:Y:S01]  /*5f90*/  MUFU.TANH R24, R5 ;  /* 0x0000000500187308 */ /* 0x0005e20000002400 */
[----:B------:R-:W-:Y:S02]  /*5fa0*/  FSEL R192, R56, -INF , !P4 ;  /* 0xff80000038c07808 */ /* 0x000fe40006000000 */
[----:B------:R-:W-:Y:S02]  /*5fb0*/  ISETP.GE.AND P4, PT, R2, R4, PT ;  /* 0x000000040200720c */ /* 0x000fe40003f86270 */
[----:B------:R-:W-:Y:S02]  /*5fc0*/  LOP3.LUT R2, R0, 0xf8, RZ, 0xfc, !PT ;  /* 0x000000f800027812 */ /* 0x000fe400078efcff */
[----:B-1----:R-:W-:Y:S02]  /*5fd0*/  FSEL R199, R38, -INF , !P3 ;  /* 0xff80000026c77808 */ /* 0x002fe40005800000 */
[----:B------:R-:W-:Y:S01]  /*5fe0*/  FSEL R202, R36, -INF , !P3 ;  /* 0xff80000024ca7808 */ /* 0x000fe20005800000 */
[----:B--2---:R-:W-:-:S04]  /*5ff0*/  FMUL.FTZ R5, R22, R3 ;  /* 0x0000000316057220 */ /* 0x004fc80000410000 */
[----:B------:R1:W-:Y:S01]  /*6000*/  MUFU.TANH R7, R5 ;  /* 0x0000000500077308 */ /* 0x0003e20000002400 */
[----:B------:R-:W-:Y:S01]  /*6010*/  ISETP.GE.AND P3, PT, R2, R4, PT ;  /* 0x000000040200720c */ /* 0x000fe20003f66270 */
[-C--:B------:R-:W-:Y:S01]  /*6020*/  FMUL.FTZ R31, R31, R3.reuse ;  /* 0x000000031f1f7220 */ /* 0x080fe20000410000 */
[----:B------:R-:W-:Y:S01]  /*6030*/  LOP3.LUT R197, R197, R196, RZ, 0x3c, !PT ;  /* 0x000000c4c5c57212 */ /* 0x000fe200078e3cff */
[-C--:B------:R-:W-:Y:S01]  /*6040*/  FMUL.FTZ R20, R20, R3.reuse ;  /* 0x0000000314147220 */ /* 0x080fe20000410000 */
[-C--:B------:R-:W-:Y:S01]  /*6050*/  FMUL.FTZ R8, R8, R3.reuse ;  /* 0x0000000308087220 */ /* 0x080fe20000410000 */
[-C--:B------:R-:W-:Y:S01]  /*6060*/  FMUL.FTZ R10, R10, R3.reuse ;  /* 0x000000030a0a7220 */ /* 0x080fe20000410000 */
[-C--:B------:R-:W-:Y:S01]  /*6070*/  FMUL.FTZ R11, R11, R3.reuse ;  /* 0x000000030b0b7220 */ /* 0x080fe20000410000 */
[-C--:B------:R-:W-:Y:S01]  /*6080*/  FMUL.FTZ R2, R9, R3.reuse ;  /* 0x0000000309027220 */ /* 0x080fe20000410000 */
[----:B------:R-:W-:Y:S01]  /*6090*/  MUFU.TANH R37, R37 ;  /* 0x0000002500257308 */ /* 0x000fe20000002400 */
[----:B------:R2:W-:Y:S01]  /*60a0*/  STL [R1+0x8], R219 ;  /* 0x000008db01007387 */ /* 0x0005e20000100800 */
[----:B-1----:R-:W-:-:S06]  /*60b0*/  FMUL.FTZ R5, R21, R3 ;  /* 0x0000000315057220 */ /* 0x002fcc0000410000 */
[----:B------:R-:W1:Y:S01]  /*60c0*/  MUFU.TANH R39, R39 ;  /* 0x0000002700277308 */ /* 0x000e620000002400 */
[----:B------:R2:W-:Y:S07]  /*60d0*/  STL.64 [R1], R196 ;  /* 0x000000c401007387 */ /* 0x0005ee0000100a00 */
[----:B------:R4:W-:Y:S01]  /*60e0*/  MUFU.TANH R6, R5 ;  /* 0x0000000500067308 */ /* 0x0009e20000002400 */
[----:B---3--:R-:W-:Y:S02]  /*60f0*/  FSEL R107, R30, -INF , !P0 ;  /* 0xff8000001e6b7808 */ /* 0x008fe40004000000 */
[----:B------:R-:W-:-:S02]  /*6100*/  FSEL R200, R25, -INF , !P0 ;  /* 0xff80000019c87808 */ /* 0x000fc40004000000 */
[----:B------:R-:W-:-:S03]  /*6110*/  ISETP.NE.AND P0, PT, R168, 0x1, PT ;  /* 0x00000001a800780c */ /* 0x000fc60003f05270 */
[----:B------:R-:W3:Y:S01]  /*6120*/  MUFU.TANH R31, R31 ;  /* 0x0000001f001f7308 */ /* 0x000ee20000002400 */
[----:B----4-:R-:W-:-:S07]  /*6130*/  FMUL.FTZ R5, R23, R3 ;  /* 0x0000000317057220 */ /* 0x010fce0000410000 */
[----:B------:R-:W4:Y:S08]  /*6140*/  MUFU.TANH R20, R20 ;  /* 0x0000001400147308 */ /* 0x000f300000002400 */
[----:B------:R-:W5:Y:S08]  /*6150*/  MUFU.TANH R5, R5 ;  /* 0x0000000500057308 */ /* 0x000f700000002400 */
[----:B------:R-:W-:Y:S08]  /*6160*/  MUFU.TANH R8, R8 ;  /* 0x0000000800087308 */ /* 0x000ff00000002400 */
[----:B------:R-:W2:Y:S08]  /*6170*/  MUFU.TANH R10, R10 ;  /* 0x0000000a000a7308 */ /* 0x000eb00000002400 */
[----:B------:R-:W2:Y:S08]  /*6180*/  MUFU.TANH R11, R11 ;  /* 0x0000000b000b7308 */ /* 0x000eb00000002400 */
[----:B------:R-:W2:Y:S01]  /*6190*/  MUFU.TANH R2, R2 ;  /* 0x0000000200027308 */ /* 0x000ea20000002400 */
[----:B------:R-:W-:-:S02]  /*61a0*/  LOP3.LUT R0, R0, 0xf9, RZ, 0xfc, !PT ;  /* 0x000000f900007812 */ /* 0x000fc400078efcff */
[----:B-1----:R-:W-:Y:S02]  /*61b0*/  FSEL R198, R39, -INF , !P1 ;  /* 0xff80000027c67808 */ /* 0x002fe40004800000 */
[----:B------:R-:W-:Y:S01]  /*61c0*/  FSEL R201, R37, -INF , !P1 ;  /* 0xff80000025c97808 */ /* 0x000fe20004800000 */
[----:B------:R-:W-:Y:S01]  /*61d0*/  BSSY.RECONVERGENT B1, `(.L_x_575) ;  /* 0x0000095000017945 */ /* 0x000fe20003800200 */
[----:B------:R-:W-:Y:S02]  /*61e0*/  ISETP.GE.AND P1, PT, R0, R4, PT ;  /* 0x000000040000720c */ /* 0x000fe40003f26270 */
[----:B---3--:R-:W-:Y:S02]  /*61f0*/  FSEL R204, R31, -INF , !P6 ;  /* 0xff8000001fcc7808 */ /* 0x008fe40007000000 */
[----:B------:R-:W-:Y:S02]  /*6200*/  FSEL R203, R24, -INF , !P6 ;  /* 0xff80000018cb7808 */ /* 0x000fe40007000000 */
[----:B------:R-:W-:-:S02]  /*6210*/  FSEL R205, R7, -INF , !P5 ;  /* 0xff80000007cd7808 */ /* 0x000fc40006800000 */
[----:B----4-:R-:W-:Y:S02]  /*6220*/  FSEL R208, R20, -INF , !P5 ;  /* 0xff80000014d07808 */ /* 0x010fe40006800000 */
[----:B-----5:R-:W-:Y:S02]  /*6230*/  FSEL R206, R5, -INF , !P4 ;  /* 0xff80000005ce7808 */ /* 0x020fe40006000000 */
[----:B------:R-:W-:Y:S02]  /*6240*/  FSEL R211, R6, -INF , !P4 ;  /* 0xff80000006d37808 */ /* 0x000fe40006000000 */
[----:B--2---:R-:W-:Y:S02]  /*6250*/  FSEL R207, R10, -INF , !P3 ;  /* 0xff8000000acf7808 */ /* 0x004fe40005800000 */
[----:B------:R-:W-:Y:S02]  /*6260*/  FSEL R210, R8, -INF , !P3 ;  /* 0xff80000008d27808 */ /* 0x000fe40005800000 */
[----:B------:R-:W-:-:S02]  /*6270*/  FSEL R212, R11, -INF , !P1 ;  /* 0xff8000000bd47808 */ /* 0x000fc40004800000 */
[----:B------:R-:W-:Y:S01]  /*6280*/  FSEL R209, R2, -INF , !P1 ;  /* 0xff80000002d17808 */ /* 0x000fe20004800000 */
        /* <DEDUP_REMOVED lines=14> */
[----:B------:R1:W-:Y:S04]  /*6370*/  STL [R1+0x10], R217 ;  /* 0x000010d901007387 */ /* 0x0003e80000100800 */
[----:B------:R1:W-:Y:S01]  /*6380*/  STL [R1+0xc], R218 ;  /* 0x00000cda01007387 */ /* 0x0003e20000100800 */
[----:B------:R-:W-:Y:S05]  /*6390*/  BRA `(.L_x_579) ;  /* 0x0000000400047947 */ /* 0x000fea0003800000 */
.L_x_578:
[----:B------:R-:W2:Y:S01]  /*63a0*/  LD.E R2, desc[UR4][R134.64+0x170] ;  /* 0x0001700486027980 */ /* 0x000ea2000c101900 */
[----:B------:R-:W-:Y:S01]  /*63b0*/  LEA R8, R168, 0xfffffe00, 0x8 ;  /* 0xfffffe00a8087811 */ /* 0x000fe200078e40ff */
[----:B------:R-:W-:Y:S01]  /*63c0*/  IMAD.MOV.U32 R11, RZ, RZ, R218 ;  /* 0x000000ffff0b7224 */ /* 0x000fe200078e00da */
[----:B------:R-:W-:Y:S02]  /*63d0*/  IABS R7, R219 ;  /* 0x000000db00077213 */ /* 0x000fe40000000000 */
[----:B------:R-:W-:Y:S02]  /*63e0*/  IABS R6, R8 ;  /* 0x0000000800067213 */ /* 0x000fe40000000000 */
[----:B------:R-:W-:Y:S02]  /*63f0*/  MOV R12, R217 ;  /* 0x000000d9000c7202 */ /* 0x000fe40000000f00 */
[-C--:B--2---:R-:W-:Y:S02]  /*6400*/  IABS R0, R2.reuse ;  /* 0x0000000200007213 */ /* 0x084fe40000000000 */
[----:B------:R-:W-:-:S02]  /*6410*/  IABS R9, R2 ;  /* 0x0000000200097213 */ /* 0x000fc40000000000 */
        /* <DEDUP_REMOVED lines=54> */
[----:B------:R-:W-:-:S05]  /*6780*/  LEA.HI.X R11, R2, R11, R0, 0x1, P1 ;  /* 0x0000000b020b7211 */ /* 0x000fca00008f0c00 */
[----:B------:R2:W-:Y:S04]  /*6790*/  STL [R1+0xc], R11 ;  /* 0x00000c0b01007387 */ /* 0x0005e80000100800 */
[----:B------:R2:W-:Y:S02]  /*67a0*/  STL [R1+0x10], R12 ;  /* 0x0000100c01007387 */ /* 0x0005e40000100800 */
.L_x_579:
[----:B------:R-:W-:Y:S05]  /*67b0*/  BSYNC.RECONVERGENT B0 ;  /* 0x0000000000007941 */ /* 0x000fea0003800200 */
.L_x_577:
[----:B------:R-:W3:Y:S04]  /*67c0*/  LDL R6, [R1+0x10] ;  /* 0x0000100001067983 */ /* 0x000ee80000100800 */
[----:B------:R-:W4:Y:S01]  /*67d0*/  LDL R7, [R1+0xc] ;  /* 0x00000c0001077983 */ /* 0x000f220000100800 */
[C---:B------:R-:W-:Y:S01]  /*67e0*/  IMAD.SHL.U32 R14, R215.reuse, 0x20, RZ ;  /* 0x00000020d70e7824 */ /* 0x040fe200078e00ff */
[----:B------:R-:W-:-:S04]  /*67f0*/  SHF.L.U64.HI R0, R215, 0x5, R216 ;  /* 0x00000005d7007819 */ /* 0x000fc800000102d8 */
[----:B---3--:R-:W-:-:S04]  /*6800*/  IADD3 R4, P1, PT, R14, R6, RZ ;  /* 0x000000060e047210 */ /* 0x008fc80007f3e0ff */
[-C--:B------:R-:W-:Y:S01]  /*6810*/  IADD3 R2, P3, PT, R4, R14.reuse, RZ ;  /* 0x0000000e04027210 */ /* 0x080fe20007f7e0ff */
[----:B----4-:R-:W-:Y:S01]  /*6820*/  IMAD.X R5, R0, 0x1, R7, P1 ;  /* 0x0000000100057824 */ /* 0x010fe200008e0607 */
        /* <DEDUP_REMOVED lines=10> */
[-C--:B--2---:R-:W-:Y:S01]  /*68d0*/  IADD3 R12, P1, PT, R10, R14.reuse, RZ ;  /* 0x0000000e0a0c7210 */ /* 0x084fe20007f3e0ff */
[--C-:B------:R-:W-:Y:S01]  /*68e0*/  IMAD.X R11, R9, 0x1, R0.reuse, P3 ;  /* 0x00000001090b7824 */ /* 0x100fe200018e0600 */
[----:B------:R-:W-:Y:S03]  /*68f0*/  LDGSTS.E.BYPASS.LTC128B.128 [R231+0x3800], desc[UR4][R8.64] ;  /* 0x0380000008e77fae */ /* 0x000fe6000b981a04 */
[----:B------:R-:W-:Y:S01]  /*6900*/  IMAD.X R13, R11, 0x1, R0, P1 ;  /* 0x000000010b0d7824 */ /* 0x000fe200008e0600 */
[----:B------:R2:W-:Y:S04]  /*6910*/  LDGSTS.E.BYPASS.LTC128B.128 [R231+0x4000], desc[UR4][R10.64] ;  /* 0x040000000ae77fae */ /* 0x0005e8000b981a04 */
[----:B------:R1:W-:Y:S01]  /*6920*/  LDGSTS.E.BYPASS.LTC128B.128 [R231+0x4800], desc[UR4][R12.64] ;  /* 0x048000000ce77fae */ /* 0x0003e2000b981a04 */
[----:B---3--:R-:W-:-:S04]  /*6930*/  IADD3 R6, P3, PT, R12, R14, RZ ;  /* 0x0000000e0c067210 */ /* 0x008fc80007f7e0ff */
[----:B----4-:R-:W-:Y:S01]  /*6940*/  IADD3 R4, P1, PT, R6, R14, RZ ;  /* 0x0000000e06047210 */ /* 0x010fe20007f3e0ff */
[----:B------:R-:W-:-:S03]  /*6950*/  IMAD.X R7, R13, 0x1, R0, P3 ;  /* 0x000000010d077824 */ /* 0x000fc600018e0600 */
[-C--:B-----5:R-:W-:Y:S01]  /*6960*/  IADD3 R2, P3, PT, R4, R14.reuse, RZ ;  /* 0x0000000e04027210 */ /* 0x0a0fe20007f7e0ff */
[--C-:B------:R-:W-:Y:S01]  /*6970*/  IMAD.X R5, R7, 0x1, R0.reuse, P1 ;  /* 0x0000000107057824 */ /* 0x100fe200008e0600 */
[----:B------:R3:W-:Y:S03]  /*6980*/  LDGSTS.E.BYPASS.LTC128B.128 [R231+0x5000], desc[UR4][R6.64] ;  /* 0x0500000006e77fae */ /* 0x0007e6000b981a04 */
[----:B------:R-:W-:Y:S01]  /*6990*/  IMAD.X R3, R5, 0x1, R0, P3 ;  /* 0x0000000105037824 */ /* 0x000fe200018e0600 */
[----:B------:R4:W-:Y:S01]  /*69a0*/  LDGSTS.E.BYPASS.LTC128B.128 [R231+0x5800], desc[UR4][R4.64] ;  /* 0x0580000004e77fae */ /* 0x0009e2000b981a04 */
[----:B--2---:R-:W-:-:S03]  /*69b0*/  IADD3 R10, P1, PT, R2, R14, RZ ;  /* 0x0000000e020a7210 */ /* 0x004fc60007f3e0ff */
[----:B------:R2:W-:Y:S01]  /*69c0*/  LDGSTS.E.BYPASS.LTC128B.128 [R231+0x6000], desc[UR4][R2.64] ;  /* 0x0600000002e77fae */ /* 0x0005e2000b981a04 */
[----:B-1----:R-:W-:Y:S01]  /*69d0*/  IADD3 R12, P3, PT, R10, R14, RZ ;  /* 0x0000000e0a0c7210 */ /* 0x002fe20007f7e0ff */
[----:B------:R-:W-:-:S03]  /*69e0*/  IMAD.X R11, R3, 0x1, R0, P1 ;  /* 0x00000001030b7824 */ /* 0x000fc600008e0600 */
[-C--:B------:R-:W-:Y:S01]  /*69f0*/  IADD3 R8, P1, PT, R12, R14.reuse, RZ ;  /* 0x0000000e0c087210 */ /* 0x080fe20007f3e0ff */
[--C-:B------:R-:W-:Y:S01]  /*6a00*/  IMAD.X R13, R11, 0x1, R0.reuse, P3 ;  /* 0x000000010b0d7824 */ /* 0x100fe200018e0600 */
[----:B------:R1:W-:Y:S03]  /*6a10*/  LDGSTS.E.BYPASS.LTC128B.128 [R231+0x6800], desc[UR4][R10.64] ;  /* 0x068000000ae77fae */ /* 0x0003e6000b981a04 */
[----:B------:R-:W-:Y:S01]  /*6a20*/  IMAD.X R9, R13, 0x1, R0, P1 ;  /* 0x000000010d097824 */ /* 0x000fe200008e0600 */
[----:B------:R1:W-:Y:S04]  /*6a30*/  LDGSTS.E.BYPASS.LTC128B.128 [R231+0x7000], desc[UR4][R12.64] ;  /* 0x070000000ce77fae */ /* 0x0003e8000b981a04 */
[----:B------:R1:W-:Y:S01]  /*6a40*/  LDGSTS.E.BYPASS.LTC128B.128 [R231+0x7800], desc[UR4][R8.64] ;  /* 0x0780000008e77fae */ /* 0x0003e2000b981a04 */
[----:B---3--:R-:W-:-:S04]  /*6a50*/  IADD3 R6, P3, PT, R8, R14, RZ ;  /* 0x0000000e08067210 */ /* 0x008fc80007f7e0ff */
[----:B----4-:R-:W-:Y:S01]  /*6a60*/  IADD3 R4, P1, PT, R6, R14, RZ ;  /* 0x0000000e06047210 */ /* 0x010fe20007f3e0ff */
[----:B------:R-:W-:-:S03]  /*6a70*/  IMAD.X R7, R9, 0x1, R0, P3 ;  /* 0x0000000109077824 */ /* 0x000fc600018e0600 */
[-C--:B--2---:R-:W-:Y:S01]  /*6a80*/  IADD3 R2, P3, PT, R4, R14.reuse, RZ ;  /* 0x0000000e04027210 */ /* 0x084fe20007f7e0ff */
[--C-:B------:R-:W-:Y:S01]  /*6a90*/  IMAD.X R5, R7, 0x1, R0.reuse, P1 ;  /* 0x0000000107057824 */ /* 0x100fe200008e0600 */
[----:B------:R2:W-:Y:S03]  /*6aa0*/  LDGSTS.E.BYPASS.LTC128B.128 [R231+0x8000], desc[UR4][R6.64] ;  /* 0x0800000006e77fae */ /* 0x0005e6000b981a04 */
[----:B------:R-:W-:Y:S01]  /*6ab0*/  IMAD.X R3, R5, 0x1, R0, P3 ;  /* 0x0000000105037824 */ /* 0x000fe200018e0600 */
[----:B------:R2:W-:Y:S01]  /*6ac0*/  LDGSTS.E.BYPASS.LTC128B.128 [R231+0x8800], desc[UR4][R4.64] ;  /* 0x0880000004e77fae */ /* 0x0005e2000b981a04 */
[----:B-1----:R-:W-:-:S03]  /*6ad0*/  IADD3 R10, P1, PT, R2, R14, RZ ;  /* 0x0000000e020a7210 */ /* 0x002fc60007f3e0ff */
[----:B------:R2:W-:Y:S02]  /*6ae0*/  LDGSTS.E.BYPASS.LTC128B.128 [R231+0x9000], desc[UR4][R2.64] ;  /* 0x0900000002e77fae */ /* 0x0005e4000b981a04 */
[----:B------:R-:W-:-:S05]  /*6af0*/  IMAD.X R11, R3, 0x1, R0, P1 ;  /* 0x00000001030b7824 */ /* 0x000fca00008e0600 */
[----:B------:R2:W-:Y:S04]  /*6b00*/  LDGSTS.E.BYPASS.LTC128B.128 [R231+0x9800], desc[UR4][R10.64] ;  /* 0x098000000ae77fae */ /* 0x0005e8000b981a04 */
[----:B------:R-:W0:Y:S02]  /*6b10*/  LDGDEPBAR ;  /* 0x00000000000079af */ /* 0x000e240000000000 */
.L_x_576:
[----:B------:R-:W-:Y:S05]  /*6b20*/  BSYNC.RECONVERGENT B1 ;  /* 0x0000000000017941 */ /* 0x000fea0003800200 */
.L_x_575:
[----:B------:R-:W3:Y:S01]  /*6b30*/  LD.E R0, desc[UR4][R134.64+0xdc] ;  /* 0x0000dc0486007980 */ /* 0x000ee2000c101900 */
        /* <DEDUP_REMOVED lines=64> */
[----:B--2---:R-:W1:Y:S04]  /*6f40*/  SHFL.BFLY PT, R2, R36, 0x2, 0x1f ;  /* 0x0c401f0024027f89 */ /* 0x004e6800000e0000 */
[----:B------:R-:W2:Y:S01]  /*6f50*/  SHFL.BFLY PT, R3, R37, 0x2, 0x1f ;  /* 0x0c401f0025037f89 */ /* 0x000ea200000e0000 */
[----:B-1----:R-:W-:Y:S02]  /*6f60*/  FMNMX.FTZ R36, R36, R2, !PT ;  /* 0x0000000224247209 */ /* 0x002fe40007810000 */
[----:B--2---:R-:W-:-:S03]  /*6f70*/  FMNMX.FTZ R37, R37, R3, !PT ;  /* 0x0000000325257209 */ /* 0x004fc60007810000 */
[----:B------:R-:W1:Y:S04]  /*6f80*/  SHFL.BFLY PT, R2, R36, 0x1, 0x1f ;  /* 0x0c201f0024027f89 */ /* 0x000e6800000e0000 */
[----:B------:R-:W2:Y:S01]  /*6f90*/  SHFL.BFLY PT, R4, R37, 0x1, 0x1f ;  /* 0x0c201f0025047f89 */ /* 0x000ea200000e0000 */
[----:B-1----:R-:W-:Y:S02]  /*6fa0*/  FMNMX.FTZ R36, R36, R2, !PT ;  /* 0x0000000224247209 */ /* 0x002fe40007810000 */
[----:B------:R-:W-:Y:S02]  /*6fb0*/  IADD3 R2, PT, PT, R214, R213, RZ ;  /* 0x000000d5d6027210 */ /* 0x000fe40007ffe0ff */
[----:B------:R-:W-:Y:S02]  /*6fc0*/  FSETP.NEU.FTZ.AND P1, PT, R36, -INF , PT ;  /* 0xff8000002400780b */ /* 0x000fe40003f3d000 */
[----:B------:R-:W-:-:S02]  /*6fd0*/  LEA R140, R2, R227, 0x1 ;  /* 0x000000e3028c7211 */ /* 0x000fc400078e08ff */
[----:B--2---:R-:W-:Y:S02]  /*6fe0*/  FMNMX.FTZ R37, R37, R4, !PT ;  /* 0x0000000425257209 */ /* 0x004fe40007810000 */
[-C--:B------:R-:W-:Y:S01]  /*6ff0*/  IADD3 R39, PT, PT, R112, R140.reuse, RZ ;  /* 0x0000008c70277210 */ /* 0x080fe20007ffe0ff */
[----:B------:R-:W-:Y:S01]  /*7000*/  LDSM.16.MT88.4 R16, [R140+0xa000] ;  /* 0x00a000008c10783b */ /* 0x000fe20000004200 */
[----:B------:R-:W-:-:S03]  /*7010*/  IADD3 R156, PT, PT, R156, R140, RZ ;  /* 0x0000008c9c9c7210 */ /* 0x000fc60007ffe0ff */
[----:B------:R-:W1:Y:S01]  /*7020*/  LDSM.16.MT88.4 R12, [R39+0xa000] ;  /* 0x00a00000270c783b */ /* 0x000e620000004200 */
[----:B------:R-:W-:-:S03]  /*7030*/  IADD3 R38, PT, PT, R112, R156, RZ ;  /* 0x0000009c70267210 */ /* 0x000fc60007ffe0ff */
[----:B------:R-:W2:Y:S04]  /*7040*/  LDSM.16.MT88.4 R20, [R156+0xa000] ;  /* 0x00a000009c14783b */ /* 0x000ea80000004200 */
[----:B------:R-:W4:Y:S04]  /*7050*/  LDSM.16.MT88.4 R28, [R38+0xa000] ;  /* 0x00a00000261c783b */ /* 0x000f280000004200 */
[----:B------:R-:W5:Y:S04]  /*7060*/  LDSM.16.MT88.4 R44, [R140+0xa800] ;  /* 0x00a800008c2c783b */ /* 0x000f680000004200 */
[----:B------:R-:W5:Y:S04]  /*7070*/  LDSM.16.MT88.4 R40, [R39+0xa800] ;  /* 0x00a800002728783b */ /* 0x000f680000004200 */
[----:B------:R-:W5:Y:S01]  /*7080*/  LDSM.16.MT88.4 R64, [R156+0xa800] ;  /* 0x00a800009c40783b */ /* 0x000f620000004200 */
[C---:B---3--:R-:W-:Y:S01]  /*7090*/  FMUL.FTZ R3, R0.reuse, R36 ;  /* 0x0000002400037220 */ /* 0x048fe20000410000 */
        /* <DEDUP_REMOVED lines=9> */
[----:B------:R-:W2:Y:S01]  /*7130*/  MUFU.EX2 R8, R6 ;  /* 0x0000000600087308 */ /* 0x000ea20000000800 */
[----:B---3--:R-:W-:-:S04]  /*7140*/  FFMA.FTZ R2, R79, R0, -R3 ;  /* 0x000000004f027223 */ /* 0x008fc80000010803 */
[----:B------:R3:W4:Y:S01]  /*7150*/  MUFU.EX2 R52, R2 ;  /* 0x0000000200347308 */ /* 0x0007220000000800 */
[----:B-1----:R-:W-:Y:S01]  /*7160*/  FFMA.FTZ R4, R82, R0, -R5 ;  /* 0x0000000052047223 */ /* 0x002fe20000010805 */
[----:B--2---:R-:W-:-:S03]  /*7170*/  MOV R112, R8 ;  /* 0x0000000800707202 */ /* 0x004fc60000000f00 */
[----:B------:R1:W-:Y:S01]  /*7180*/  MUFU.EX2 R48, R4 ;  /* 0x0000000400307308 */ /* 0x0003e20000000800 */
[----:B------:R-:W-:Y:S01]  /*7190*/  FFMA.FTZ R6, R91, R0, -R5 ;  /* 0x000000005b067223 */ /* 0x000fe20000010805 */
[----:B------:R-:W-:-:S03]  /*71a0*/  F2FP.BF16.F32.PACK_AB R9, R112, R49 ;  /* 0x000000317009723e */ /* 0x000fc600000010ff */
[----:B------:R2:W-:Y:S01]  /*71b0*/  MUFU.EX2 R77, R6 ;  /* 0x00000006004d7308 */ /* 0x0005e20000000800 */
[--C-:B---3--:R-:W-:Y:S01]  /*71c0*/  FFMA.FTZ R2, R81, R0, -R5.reuse ;  /* 0x0000000051027223 */ /* 0x108fe20000010805 */
[----:B----4-:R-:W-:Y:S02]  /*71d0*/  F2FP.BF16.F32.PACK_AB R11, R52, R50 ;  /* 0x00000032340b723e */ /* 0x010fe400000010ff */
[----:B------:R-:W-:Y:S01]  /*71e0*/  MOV R91, R52 ;  /* 0x00000034005b7202 */ /* 0x000fe20000000f00 */
[----:B------:R3:W4:Y:S01]  /*71f0*/  MUFU.EX2 R7, R2 ;  /* 0x0000000200077308 */ /* 0x0007220000000800 */
[----:B-1----:R-:W-:-:S04]  /*7200*/  FFMA.FTZ R4, R78, R0, -R5 ;  /* 0x000000004e047223 */ /* 0x002fc80000010805 */
[----:B------:R1:W-:Y:S01]  /*7210*/  MUFU.EX2 R51, R4 ;  /* 0x0000000400337308 */ /* 0x0003e20000000800 */
[----:B--2---:R-:W-:-:S04]  /*7220*/  FFMA.FTZ R6, R102, R0, -R5 ;  /* 0x0000000066067223 */ /* 0x004fc80000010805 */
[----:B------:R2:W-:Y:S01]  /*7230*/  MUFU.EX2 R248, R6 ;  /* 0x0000000600f87308 */ /* 0x0005e20000000800 */
[----:B---3--:R-:W-:Y:S01]  /*7240*/  FFMA.FTZ R2, R83, R0, -R5 ;  /* 0x0000000053027223 */ /* 0x008fe20000010805 */
[----:B----4-:R-:W-:-:S03]  /*7250*/  F2FP.BF16.F32.PACK_AB R8, R7, R48 ;  /* 0x000000300708723e */ /* 0x010fc600000010ff */
[----:B------:R3:W4:Y:S01]  /*7260*/  MUFU.EX2 R53, R2 ;  /* 0x0000000200357308 */ /* 0x0007220000000800 */
[----:B-1----:R-:W-:Y:S01]  /*7270*/  FFMA.FTZ R4, R90, R0, -R3 ;  /* 0x000000005a047223 */ /* 0x002fe20000010803 */
[----:B------:R-:W-:-:S03]  /*7280*/  MOV R90, R48 ;  /* 0x00000030005a7202 */ /* 0x000fc60000000f00 */
[----:B------:R1:W5:Y:S01]  /*7290*/  MUFU.EX2 R73, R4 ;  /* 0x0000000400497308 */ /* 0x0003620000000800 */
[----:B--2---:R-:W-:-:S04]  /*72a0*/  FFMA.FTZ R6, R94, R0, -R5 ;  /* 0x000000005e067223 */ /* 0x004fc80000010805 */
[----:B------:R2:W-:Y:S01]  /*72b0*/  MUFU.EX2 R242, R6 ;  /* 0x0000000600f27308 */ /* 0x0005e20000000800 */
[-C--:B---3--:R-:W-:Y:S01]  /*72c0*/  FFMA.FTZ R2, R89, R0.reuse, -R3 ;  /* 0x0000000059027223 */ /* 0x088fe20000010803 */
[----:B----4-:R-:W-:Y:S02]  /*72d0*/  F2FP.BF16.F32.PACK_AB R10, R53, R51 ;  /* 0x00000033350a723e */ /* 0x010fe400000010ff */
[----:B------:R-:W-:Y:S01]  /*72e0*/  MOV R89, R49 ;  /* 0x0000003100597202 */ /* 0x000fe20000000f00 */
[----:B------:R3:W4:Y:S01]  /*72f0*/  MUFU.EX2 R54, R2 ;  /* 0x0000000200367308 */ /* 0x0007220000000800 */
[--C-:B-1----:R-:W-:Y:S01]  /*7300*/  FFMA.FTZ R4, R99, R0, -R5.reuse ;  /* 0x0000000063047223 */ /* 0x102fe20000010805 */
[----:B------:R-:W-:Y:S02]  /*7310*/  MOV R99, R50 ;  /* 0x0000003200637202 */ /* 0x000fe40000000f00 */
[----:B------:R-:W-:Y:S01]  /*7320*/  HMMA.16816.F32.BF16 R32, R8, R12, RZ ;  /* 0x0000000c0820723c */ /* 0x000fe200000418ff */
[----:B------:R1:W-:Y:S01]  /*7330*/  MUFU.EX2 R72, R4 ;  /* 0x0000000400487308 */ /* 0x0003e20000000800 */
[----:B--2---:R-:W-:-:S04]  /*7340*/  FFMA.FTZ R6, R120, R0, -R5 ;  /* 0x0000000078067223 */ /* 0x004fc80000010805 */
[----:B------:R2:W-:Y:S02]  /*7350*/  MUFU.EX2 R233, R6 ;  /* 0x0000000600e97308 */ /* 0x0005e40000000800 */
[----:B------:R-:W-:Y:S01]  /*7360*/  HMMA.16816.F32.BF16 R24, R8, R14, RZ ;  /* 0x0000000e0818723c */ /* 0x000fe200000418ff */
[----:B------:R-:W4:Y:S01]  /*7370*/  LDSM.16.MT88.4 R12, [R38+0xa800] ;  /* 0x00a80000260c783b */ /* 0x000f220000004200 */
[----:B---3--:R-:W-:-:S04]  /*7380*/  FFMA.FTZ R2, R88, R0, -R3 ;  /* 0x0000000058027223 */ /* 0x008fc80000010803 */
[----:B------:R3:W4:Y:S01]  /*7390*/  MUFU.EX2 R74, R2 ;  /* 0x00000002004a7308 */ /* 0x0007220000000800 */
[-CC-:B-1----:R-:W-:Y:S01]  /*73a0*/  FFMA.FTZ R4, R96, R0.reuse, -R5.reuse ;  /* 0x0000000060047223 */ /* 0x182fe20000010805 */
[----:B------:R-:W-:Y:S01]  /*73b0*/  HMMA.16816.F32.BF16 R60, R8, R16, RZ ;  /* 0x00000010083c723c */ /* 0x000fe200000418ff */
[----:B------:R-:W-:Y:S02]  /*73c0*/  MOV R96, R53 ;  /* 0x0000003500607202 */ /* 0x000fe40000000f00 */
[----:B------:R1:W-:Y:S01]  /*73d0*/  MUFU.EX2 R68, R4 ;  /* 0x0000000400447308 */ /* 0x0003e20000000800 */
[----:B--2---:R-:W-:-:S04]  /*73e0*/  FFMA.FTZ R6, R129, R0, -R5 ;  /* 0x0000000081067223 */ /* 0x004fc80000010805 */
[----:B------:R-:W-:Y:S01]  /*73f0*/  HMMA.16816.F32.BF16 R56, R8, R18, RZ ;  /* 0x000000120838723c */ /* 0x000fe200000418ff */
[----:B------:R2:W-:Y:S01]  /*7400*/  MUFU.EX2 R218, R6 ;  /* 0x0000000600da7308 */ /* 0x0005e20000000800 */
[----:B---3--:R-:W-:Y:S01]  /*7410*/  FFMA.FTZ R2, R97, R0, -R5 ;  /* 0x0000000061027223 */ /* 0x008fe20000010805 */
[----:B------:R-:W-:-:S03]  /*7420*/  MOV R97, R51 ;  /* 0x0000003300617202 */ /* 0x000fc60000000f00 */
[----:B------:R3:W4:Y:S02]  /*7430*/  MUFU.EX2 R76, R2 ;  /* 0x00000002004c7308 */ /* 0x0007240000000800 */
[----:B------:R-:W-:Y:S01]  /*7440*/  HMMA.16816.F32.BF16 R16, R8, R20, RZ ;  /* 0x000000140810723c */ /* 0x000fe200000418ff */
[----:B-1----:R-:W-:Y:S01]  /*7450*/  FFMA.FTZ R4, R84, R0, -R3 ;  /* 0x0000000054047223 */ /* 0x002fe20000010803 */
[----:B-----5:R-:W-:-:S03]  /*7460*/  MOV R84, R73 ;  /* 0x0000004900547202 */ /* 0x020fc60000000f00 */
[----:B------:R1:W-:Y:S01]  /*7470*/  MUFU.EX2 R88, R4 ;  /* 0x0000000400587308 */ /* 0x0003e20000000800 */
[-C--:B--2---:R-:W-:Y:S02]  /*7480*/  FFMA.FTZ R6, R142, R0.reuse, -R5 ;  /* 0x000000008e067223 */ /* 0x084fe40000010805 */
[----:B------:R-:W-:Y:S02]  /*7490*/  HMMA.16816.F32.BF16 R48, R8, R30, RZ ;  /* 0x0000001e0830723c */ /* 0x000fe400000418ff */
[----:B------:R2:W-:Y:S01]  /*74a0*/  MUFU.EX2 R214, R6 ;  /* 0x0000000600d67308 */ /* 0x0005e20000000800 */
[----:B---3--:R-:W-:Y:S01]  /*74b0*/  FFMA.FTZ R2, R98, R0, -R3 ;  /* 0x0000000062027223 */ /* 0x008fe20000010803 */
[----:B----4-:R-:W-:-:S04]  /*74c0*/  MOV R98, R54 ;  /* 0x0000003600627202 */ /* 0x010fc80000000f00 */
[----:B------:R-:W-:Y:S01]  /*74d0*/  HMMA.16816.F32.BF16 R52, R8, R22, RZ ;  /* 0x000000160834723c */ /* 0x000fe200000418ff */
[----:B------:R-:W3:Y:S01]  /*74e0*/  MUFU.EX2 R69, R2 ;  /* 0x0000000200457308 */ /* 0x000ee20000000800 */
[----:B-1----:R-:W-:Y:S01]  /*74f0*/  FFMA.FTZ R4, R103, R0, -R5 ;  /* 0x0000000067047223 */ /* 0x002fe20000010805 */
[----:B------:R-:W-:-:S03]  /*7500*/  MOV R103, R74 ;  /* 0x0000004a00677202 */ /* 0x000fc60000000f00 */
[----:B------:R1:W-:Y:S02]  /*7510*/  MUFU.EX2 R247, R4 ;  /* 0x0000000400f77308 */ /* 0x0003e40000000800 */
[----:B------:R-:W-:Y:S01]  /*7520*/  HMMA.16816.F32.BF16 R20, R8, R28, RZ ;  /* 0x0000001c0814723c */ /* 0x000fe200000418ff */
[----:B------:R-:W-:Y:S01]  /*7530*/  F2FP.BF16.F32.PACK_AB R8, R76, R72 ;  /* 0x000000484c08723e */ /* 0x000fe200000010ff */
[----:B------:R-:W-:Y:S01]  /*7540*/  LDSM.16.MT88.4 R28, [R39+0xb000] ;  /* 0x00b00000271c783b */ /* 0x000fe20000004200 */
[----:B------:R-:W-:Y:S01]  /*7550*/  F2FP.BF16.F32.PACK_AB R9, R73, R98 ;  /* 0x000000624909723e */ /* 0x000fe200000010ff */
[----:B--2---:R-:W-:Y:S01]  /*7560*/  FFMA.FTZ R6, R149, R0, -R5 ;  /* 0x0000000095067223 */ /* 0x004fe20000010805 */
[----:B------:R-:W-:Y:S02]  /*7570*/  F2FP.BF16.F32.PACK_AB R10, R68, R77 ;  /* 0x0000004d440a723e */ /* 0x000fe400000010ff */
[----:B---3--:R-:W-:Y:S01]  /*7580*/  F2FP.BF16.F32.PACK_AB R11, R69, R74 ;  /* 0x0000004a450b723e */ /* 0x008fe200000010ff */
[----:B------:R-:W-:Y:S01]  /*7590*/  FFMA.FTZ R2, R100, R0, -R3 ;  /* 0x0000000064027223 */ /* 0x000fe20000010803 */
[----:B------:R-:W-:Y:S01]  /*75a0*/  MOV R100, R72 ;  /* 0x0000004800647202 */ /* 0x000fe20000000f00 */
[----:B------:R2:W-:Y:S01]  /*75b0*/  MUFU.EX2 R142, R6 ;  /* 0x00000006008e7308 */ /* 0x0005e20000000800 */
[----:B------:R-:W-:Y:S01]  /*75c0*/  MOV R102, R69 ;  /* 0x0000004500667202 */ /* 0x000fe20000000f00 */
[----:B-1----:R-:W-:-:S02]  /*75d0*/  FFMA.FTZ R4, R86, R0, -R5 ;  /* 0x0000000056047223 */ /* 0x002fc40000010805 */
[----:B------:R-:W-:Y:S01]  /*75e0*/  HMMA.16816.F32.BF16 R60, R8, R44, R60 ;  /* 0x0000002c083c723c */ /* 0x000fe2000004183c */
[----:B------:R1:W-:Y:S01]  /*75f0*/  MUFU.EX2 R251, R2 ;  /* 0x0000000200fb7308 */ /* 0x0003e20000000800 */
[----:B------:R-:W-:-:S03]  /*7600*/  MOV R86, R68 ;  /* 0x0000004400567202 */ /* 0x000fc60000000f00 */
[----:B------:R3:W-:Y:S03]  /*7610*/  MUFU.EX2 R250, R4 ;  /* 0x0000000400fa7308 */ /* 0x0007e60000000800 */
[----:B------:R-:W-:Y:S01]  /*7620*/  HMMA.16816.F32.BF16 R44, R8, R46, R56 ;  /* 0x0000002e082c723c */ /* 0x000fe20000041838 */
[-C--:B--2---:R-:W-:Y:S01]  /*7630*/  FFMA.FTZ R6, R159, R0.reuse, -R5 ;  /* 0x000000009f067223 */ /* 0x084fe20000010805 */
[----:B------:R-:W-:Y:S01]  /*7640*/  MOV R159, R91 ;  /* 0x0000005b009f7202 */ /* 0x000fe20000000f00 */
[----:B-1----:R-:W-:-:S05]  /*7650*/  FFMA.FTZ R2, R85, R0, -R3 ;  /* 0x0000000055027223 */ /* 0x002fca0000010803 */
[----:B------:R-:W-:Y:S01]  /*7660*/  HMMA.16816.F32.BF16 R56, R8, R40, R32 ;  /* 0x000000280838723c */ /* 0x000fe20000041820 */
[----:B------:R-:W1:Y:S01]  /*7670*/  LDSM.16.MT88.4 R32, [R140+0xb000] ;  /* 0x00b000008c20783b */ /* 0x000e620000004200 */
[----:B------:R-:W-:Y:S01]  /*7680*/  MOV R85, R76 ;  /* 0x0000004c00557202 */ /* 0x000fe20000000f00 */
[----:B------:R2:W-:Y:S01]  /*7690*/  MUFU.EX2 R252, R2 ;  /* 0x0000000200fc7308 */ /* 0x0005e20000000800 */
[----:B---3--:R-:W-:-:S04]  /*76a0*/  FFMA.FTZ R4, R108, R0, -R3 ;  /* 0x000000006c047223 */ /* 0x008fc80000010803 */
[C---:B------:R-:W-:Y:S01]  /*76b0*/  HMMA.16816.F32.BF16 R80, R8.reuse, R42, R24 ;  /* 0x0000002a0850723c */ /* 0x040fe20000041818 */
[----:B------:R3:W-:Y:S07]  /*76c0*/  MUFU.EX2 R245, R4 ;  /* 0x0000000400f57308 */ /* 0x0007ee0000000800 */
[----:B------:R-:W-:Y:S01]  /*76d0*/  HMMA.16816.F32.BF16 R72, R8, R64, R16 ;  /* 0x000000400848723c */ /* 0x000fe20000041810 */
[----:B--2---:R-:W-:Y:S01]  /*76e0*/  FFMA.FTZ R2, R101, R0, -R5 ;  /* 0x0000000065027223 */ /* 0x004fe20000010805 */
[----:B------:R-:W-:Y:S01]  /*76f0*/  LDSM.16.MT88.4 R16, [R38+0xb000] ;  /* 0x00b000002610783b */ /* 0x000fe20000004200 */
[----:B------:R-:W-:-:S02]  /*7700*/  MOV R101, R77 ;  /* 0x0000004d00657202 */ /* 0x000fc40000000f00 */
[----:B------:R2:W4:Y:S01]  /*7710*/  MUFU.EX2 R249, R2 ;  /* 0x0000000200f97308 */ /* 0x0005220000000800 */
[-C--:B---3--:R-:W-:Y:S02]  /*7720*/  FFMA.FTZ R4, R114, R0.reuse, -R5 ;  /* 0x0000000072047223 */ /* 0x088fe40000010805 */
[C---:B------:R-:W-:Y:S01]  /*7730*/  HMMA.16816.F32.BF16 R24, R8.reuse, R12, R20 ;  /* 0x0000000c0818723c */ /* 0x040fe20000041814 */
[----:B------:R-:W3:Y:S01]  /*7740*/  LDSM.16.MT88.4 R20, [R156+0xb000] ;  /* 0x00b000009c14783b */ /* 0x000ee20000004200 */
[----:B------:R-:W-:Y:S01]  /*7750*/  MOV R149, R101 ;  /* 0x0000006500957202 */ /* 0x000fe20000000f00 */
[----:B------:R5:W-:Y:S05]  /*7760*/  MUFU.EX2 R239, R4 ;  /* 0x0000000400ef7308 */ /* 0x000bea0000000800 */
[----:B------:R-:W-:Y:S01]  /*7770*/  HMMA.16816.F32.BF16 R12, R8, R14, R48 ;  /* 0x0000000e080c723c */ /* 0x000fe20000041830 */
[----:B--2---:R-:W-:-:S04]  /*7780*/  FFMA.FTZ R2, R87, R0, -R3 ;  /* 0x0000000057027223 */ /* 0x004fc80000010803 */
[----:B------:R-:W2:Y:S03]  /*7790*/  MUFU.EX2 R246, R2 ;  /* 0x0000000200f67308 */ /* 0x000ea60000000800 */
[----:B------:R-:W-:Y:S01]  /*77a0*/  HMMA.16816.F32.BF16 R76, R8, R66, R52 ;  /* 0x00000042084c723c */ /* 0x000fe20000041834 */
[----:B----4-:R-:W-:Y:S01]  /*77b0*/  F2FP.BF16.F32.PACK_AB R8, R249, R247 ;  /* 0x000000f7f908723e */ /* 0x010fe200000010ff */
[----:B-----5:R-:W-:Y:S01]  /*77c0*/  FFMA.FTZ R4, R95, R0, -R5 ;  /* 0x000000005f047223 */ /* 0x020fe20000010805 */
[----:B------:R-:W-:Y:S02]  /*77d0*/  F2FP.BF16.F32.PACK_AB R9, R88, R251 ;  /* 0x000000fb5809723e */ /* 0x000fe400000010ff */
[----:B------:R-:W-:Y:S01]  /*77e0*/  F2FP.BF16.F32.PACK_AB R10, R250, R248 ;  /* 0x000000f8fa0a723e */ /* 0x000fe200000010ff */
[----:B------:R4:W-:Y:S01]  /*77f0*/  MUFU.EX2 R241, R4 ;  /* 0x0000000400f17308 */ /* 0x0009e20000000800 */
[----:B--2---:R-:W-:Y:S01]  /*7800*/  F2FP.BF16.F32.PACK_AB R11, R246, R252 ;  /* 0x000000fcf60b723e */ /* 0x004fe200000010ff */
[----:B------:R-:W-:-:S04]  /*7810*/  FFMA.FTZ R2, R109, R0, -R3 ;  /* 0x000000006d027223 */ /* 0x000fc80000010803 */
[----:B------:R2:W-:Y:S02]  /*7820*/  MUFU.EX2 R244, R2 ;  /* 0x0000000200f47308 */ /* 0x0005e40000000800 */
[----:B-1----:R-:W-:Y:S01]  /*7830*/  HMMA.16816.F32.BF16 R40, R8, R32, R60 ;  /* 0x000000200828723c */ /* 0x002fe2000004183c */
[----:B----4-:R-:W-:-:S04]  /*7840*/  FFMA.FTZ R4, R117, R0, -R3 ;  /* 0x0000000075047223 */ /* 0x010fc80000010803 */
[----:B------:R1:W-:Y:S03]  /*7850*/  MUFU.EX2 R236, R4 ;  /* 0x0000000400ec7308 */ /* 0x0003e60000000800 */
[----:B------:R-:W-:Y:S01]  /*7860*/  HMMA.16816.F32.BF16 R44, R8, R34, R44 ;  /* 0x00000022082c723c */ /* 0x000fe2000004182c */
[----:B------:R-:W4:Y:S01]  /*7870*/  LDSM.16.MT88.4 R32, [R140+0xb800] ;  /* 0x00b800008c20783b */ /* 0x000f220000004200 */
[----:B--2---:R-:W-:-:S06]  /*7880*/  FFMA.FTZ R2, R92, R0, -R3 ;  /* 0x000000005c027223 */ /* 0x004fcc0000010803 */
[----:B------:R-:W-:Y:S01]  /*7890*/  HMMA.16816.F32.BF16 R52, R8, R28, R56 ;  /* 0x0000001c0834723c */ /* 0x000fe20000041838 */
[----:B------:R2:W-:Y:S01]  /*78a0*/  MUFU.EX2 R243, R2 ;  /* 0x0000000200f37308 */ /* 0x0005e20000000800 */
[----:B------:R-:W5:Y:S01]  /*78b0*/  LDSM.16.MT88.4 R56, [R39+0xb800] ;  /* 0x00b800002738783b */ /* 0x000f620000004200 */
[----:B-1----:R-:W-:-:S04]  /*78c0*/  FFMA.FTZ R4, R121, R0, -R5 ;  /* 0x0000000079047223 */ /* 0x002fc80000010805 */
[----:B------:R1:W-:Y:S01]  /*78d0*/  MUFU.EX2 R230, R4 ;  /* 0x0000000400e67308 */ /* 0x0003e20000000800 */
[----:B---3--:R-:W-:Y:S01]  /*78e0*/  HMMA.16816.F32.BF16 R64, R8, R20, R72 ;  /* 0x000000140840723c */ /* 0x008fe20000041848 */
[----:B------:R-:W3:Y:S01]  /*78f0*/  LDSM.16.MT88.4 R72, [R156+0xb800] ;  /* 0x00b800009c48783b */ /* 0x000ee20000004200 */
[----:B--2---:R-:W-:-:S06]  /*7900*/  FFMA.FTZ R2, R111, R0, -R5 ;  /* 0x000000006f027223 */ /* 0x004fcc0000010805 */
[----:B------:R-:W-:Y:S01]  /*7910*/  HMMA.16816.F32.BF16 R48, R8, R16, R24 ;  /* 0x000000100830723c */ /* 0x000fe20000041818 */
[----:B------:R-:W-:Y:S01]  /*7920*/  LDSM.16.MT88.4 R24, [R140+0xc000] ;  /* 0x00c000008c18783b */ /* 0x000fe20000004200 */
[----:B------:R2:W4:Y:S01]  /*7930*/  MUFU.EX2 R240, R2 ;  /* 0x0000000200f07308 */ /* 0x0005220000000800 */
[----:B-1----:R-:W-:-:S05]  /*7940*/  FFMA.FTZ R4, R118, R0, -R5 ;  /* 0x0000000076047223 */ /* 0x002fca0000010805 */
[C---:B------:R-:W-:Y:S01]  /*7950*/  HMMA.16816.F32.BF16 R12, R8.reuse, R18, R12 ;  /* 0x00000012080c723c */ /* 0x040fe2000004180c */
[----:B------:R-:W1:Y:S01]  /*7960*/  LDSM.16.MT88.4 R16, [R38+0xb800] ;  /* 0x00b800002610783b */ /* 0x000e620000004200 */
[----:B------:R5:W-:Y:S06]  /*7970*/  MUFU.EX2 R235, R4 ;  /* 0x0000000400eb7308 */ /* 0x000bec0000000800 */
[----:B------:R-:W-:Y:S01]  /*7980*/  HMMA.16816.F32.BF16 R60, R8, R30, R80 ;  /* 0x0000001e083c723c */ /* 0x000fe20000041850 */
[----:B--2---:R-:W-:-:S04]  /*7990*/  FFMA.FTZ R2, R110, R0, -R3 ;  /* 0x000000006e027223 */ /* 0x004fc80000010803 */
[----:B------:R2:W3:Y:S03]  /*79a0*/  MUFU.EX2 R238, R2 ;  /* 0x0000000200ee7308 */ /* 0x0004e60000000800 */
[----:B------:R-:W-:Y:S01]  /*79b0*/  HMMA.16816.F32.BF16 R76, R8, R22, R76 ;  /* 0x00000016084c723c */ /* 0x000fe2000004184c */
[----:B----4-:R-:W-:Y:S01]  /*79c0*/  F2FP.BF16.F32.PACK_AB R8, R240, R239 ;  /* 0x000000eff008723e */ /* 0x010fe200000010ff */
[--C-:B-----5:R-:W-:Y:S01]  /*79d0*/  FFMA.FTZ R4, R125, R0, -R3.reuse ;  /* 0x000000007d047223 */ /* 0x120fe20000010803 */
[----:B------:R-:W-:Y:S02]  /*79e0*/  F2FP.BF16.F32.PACK_AB R9, R245, R244 ;  /* 0x000000f4f509723e */ /* 0x000fe400000010ff */
[----:B------:R-:W-:Y:S01]  /*79f0*/  F2FP.BF16.F32.PACK_AB R10, R241, R242 ;  /* 0x000000f2f10a723e */ /* 0x000fe200000010ff */
[----:B------:R4:W-:Y:S01]  /*7a00*/  MUFU.EX2 R225, R4 ;  /* 0x0000000400e17308 */ /* 0x0009e20000000800 */
[----:B--2---:R-:W-:Y:S01]  /*7a10*/  FFMA.FTZ R2, R116, R0, -R3 ;  /* 0x0000000074027223 */ /* 0x004fe20000010803 */
[----:B---3--:R-:W-:-:S03]  /*7a20*/  F2FP.BF16.F32.PACK_AB R11, R238, R243 ;  /* 0x000000f3ee0b723e */ /* 0x008fc600000010ff */
[----:B------:R2:W-:Y:S04]  /*7a30*/  MUFU.EX2 R234, R2 ;  /* 0x0000000200ea7308 */ /* 0x0005e80000000800 */
[----:B------:R-:W-:Y:S01]  /*7a40*/  HMMA.16816.F32.BF16 R20, R8, R32, R40 ;  /* 0x000000200814723c */ /* 0x000fe20000041828 */
[----:B----4-:R-:W-:-:S04]  /*7a50*/  FFMA.FTZ R4, R132, R0, -R5 ;  /* 0x0000000084047223 */ /* 0x010fc80000010805 */
[----:B------:R3:W-:Y:S03]  /*7a60*/  MUFU.EX2 R68, R4 ;  /* 0x0000000400447308 */ /* 0x0007e60000000800 */
[----:B------:R-:W-:Y:S01]  /*7a70*/  HMMA.16816.F32.BF16 R28, R8, R34, R44 ;  /* 0x00000022081c723c */ /* 0x000fe2000004182c */
[----:B------:R-:W4:Y:S01]  /*7a80*/  LDSM.16.MT88.4 R44, [R39+0xc000] ;  /* 0x00c00000272c783b */ /* 0x000f220000004200 */
[----:B--2---:R-:W-:-:S04]  /*7a90*/  FFMA.FTZ R2, R115, R0, -R3 ;  /* 0x0000000073027223 */ /* 0x004fc80000010803 */
[----:B------:R2:W-:Y:S02]  /*7aa0*/  MUFU.EX2 R237, R2 ;  /* 0x0000000200ed7308 */ /* 0x0005e40000000800 */
[----:B------:R-:W-:Y:S01]  /*7ab0*/  HMMA.16816.F32.BF16 R32, R8, R56, R52 ;  /* 0x000000380820723c */ /* 0x000fe20000041834 */
[----:B---3--:R-:W-:-:S04]  /*7ac0*/  FFMA.FTZ R4, R128, R0, -R5 ;  /* 0x0000000080047223 */ /* 0x008fc80000010805 */
[----:B------:R3:W-:Y:S03]  /*7ad0*/  MUFU.EX2 R222, R4 ;  /* 0x0000000400de7308 */ /* 0x0007e60000000800 */
[----:B------:R-:W-:Y:S01]  /*7ae0*/  HMMA.16816.F32.BF16 R80, R8, R58, R60 ;  /* 0x0000003a0850723c */ /* 0x000fe2000004183c */
[----:B--2---:R-:W-:-:S04]  /*7af0*/  FFMA.FTZ R2, R122, R0, -R5 ;  /* 0x000000007a027223 */ /* 0x004fc80000010805 */
[----:B------:R2:W5:Y:S03]  /*7b00*/  MUFU.EX2 R232, R2 ;  /* 0x0000000200e87308 */ /* 0x0005660000000800 */
[----:B------:R-:W-:Y:S01]  /*7b10*/  HMMA.16816.F32.BF16 R52, R8, R72, R64 ;  /* 0x000000480834723c */ /* 0x000fe20000041840 */
[----:B------:R-:W-:Y:S01]  /*7b20*/  LDSM.16.MT88.4 R64, [R156+0xc800] ;  /* 0x00c800009c40783b */ /* 0x000fe20000004200 */
[----:B---3--:R-:W-:-:S06]  /*7b30*/  FFMA.FTZ R4, R136, R0, -R3 ;  /* 0x0000000088047223 */ /* 0x008fcc0000010803 */
[----:B-1----:R-:W-:Y:S01]  /*7b40*/  HMMA.16816.F32.BF16 R40, R8, R18, R12 ;  /* 0x000000120828723c */ /* 0x002fe2000004180c */
[----:B------:R-:W1:Y:S01]  /*7b50*/  LDSM.16.MT88.4 R12, [R38+0xc000] ;  /* 0x00c00000260c783b */ /* 0x000e620000004200 */
[----:B------:R3:W-:Y:S01]  /*7b60*/  MUFU.EX2 R215, R4 ;  /* 0x0000000400d77308 */ /* 0x0007e20000000800 */
[----:B--2---:R-:W-:-:S05]  /*7b70*/  FFMA.FTZ R2, R119, R0, -R3 ;  /* 0x0000000077027223 */ /* 0x004fca0000010803 */
[C---:B------:R-:W-:Y:S01]  /*7b80*/  HMMA.16816.F32.BF16 R72, R8.reuse, R74, R76 ;  /* 0x0000004a0848723c */ /* 0x040fe2000004184c */
[----:B------:R2:W4:Y:S07]  /*7b90*/  MUFU.EX2 R69, R2 ;  /* 0x0000000200457308 */ /* 0x00052e0000000800 */
[----:B------:R-:W-:Y:S01]  /*7ba0*/  HMMA.16816.F32.BF16 R56, R8, R16, R48 ;  /* 0x000000100838723c */ /* 0x000fe20000041830 */
[----:B------:R-:W1:Y:S01]  /*7bb0*/  LDSM.16.MT88.4 R48, [R156+0xc000] ;  /* 0x00c000009c30783b */ /* 0x000e620000004200 */
[----:B-----5:R-:W-:Y:S01]  /*7bc0*/  F2FP.BF16.F32.PACK_AB R8, R232, R230 ;  /* 0x000000e6e808723e */ /* 0x020fe200000010ff */
[----:B---3--:R-:W-:Y:S01]  /*7bd0*/  FFMA.FTZ R4, R143, R0, -R5 ;  /* 0x000000008f047223 */ /* 0x008fe20000010805 */
[----:B------:R-:W-:Y:S01]  /*7be0*/  F2FP.BF16.F32.PACK_AB R9, R236, R234 ;  /* 0x000000eaec09723e */ /* 0x000fe200000010ff */
[----:B------:R-:W-:Y:S01]  /*7bf0*/  LDSM.16.MT88.4 R16, [R39+0xc800] ;  /* 0x00c800002710783b */ /* 0x000fe20000004200 */
[----:B------:R-:W-:Y:S01]  /*7c00*/  F2FP.BF16.F32.PACK_AB R10, R235, R233 ;  /* 0x000000e9eb0a723e */ /* 0x000fe200000010ff */
[-C--:B--2---:R-:W-:Y:S01]  /*7c10*/  FFMA.FTZ R2, R126, R0.reuse, -R3 ;  /* 0x000000007e027223 */ /* 0x084fe20000010803 */
[----:B----4-:R-:W-:Y:S01]  /*7c20*/  F2FP.BF16.F32.PACK_AB R11, R69, R237 ;  /* 0x000000ed450b723e */ /* 0x010fe200000010ff */
[----:B------:R2:W-:Y:S04]  /*7c30*/  MUFU.EX2 R136, R4 ;  /* 0x0000000400887308 */ /* 0x0005e80000000800 */
[----:B------:R3:W-:Y:S02]  /*7c40*/  MUFU.EX2 R223, R2 ;  /* 0x0000000200df7308 */ /* 0x0007e40000000800 */
[C---:B------:R-:W-:Y:S01]  /*7c50*/  HMMA.16816.F32.BF16 R60, R8.reuse, R24, R20 ;  /* 0x00000018083c723c */ /* 0x040fe20000041814 */
[----:B------:R-:W4:Y:S07]  /*7c60*/  LDSM.16.MT88.4 R20, [R140+0xc800] ;  /* 0x00c800008c14783b */ /* 0x000f2e0000004200 */
[----:B------:R-:W-:Y:S01]  /*7c70*/  HMMA.16816.F32.BF16 R28, R8, R26, R28 ;  /* 0x0000001a081c723c */ /* 0x000fe2000004181c */
[-C--:B--2---:R-:W-:Y:S01]  /*7c80*/  FFMA.FTZ R4, R106, R0.reuse, -R5 ;  /* 0x000000006a047223 */ /* 0x084fe20000010805 */
[----:B---3--:R-:W-:-:S03]  /*7c90*/  FFMA.FTZ R2, R127, R0, -R3 ;  /* 0x000000007f027223 */ /* 0x008fc60000010803 */
[----:B------:R2:W-:Y:S03]  /*7ca0*/  MUFU.EX2 R216, R4 ;  /* 0x0000000400d87308 */ /* 0x0005e60000000800 */
[C---:B------:R-:W-:Y:S01]  /*7cb0*/  HMMA.16816.F32.BF16 R24, R8.reuse, R44, R32 ;  /* 0x0000002c0818723c */ /* 0x040fe20000041820 */
[----:B------:R3:W-:Y:S04]  /*7cc0*/  MUFU.EX2 R221, R2 ;  /* 0x0000000200dd7308 */ /* 0x0007e80000000800 */
[----:B------:R5:W-:Y:S03]  /*7cd0*/  MUFU.EX2 R127, R6 ;  /* 0x00000006007f7308 */ /* 0x000be60000000800 */
[----:B-1----:R-:W-:Y:S01]  /*7ce0*/  HMMA.16816.F32.BF16 R56, R8, R12, R56 ;  /* 0x0000000c0838723c */ /* 0x002fe20000041838 */
[-C--:B--2---:R-:W-:Y:S01]  /*7cf0*/  FFMA.FTZ R4, R146, R0.reuse, -R3 ;  /* 0x0000000092047223 */ /* 0x084fe20000010803 */
[----:B---3--:R-:W-:-:S06]  /*7d00*/  FFMA.FTZ R2, R130, R0, -R5 ;  /* 0x0000000082027223 */ /* 0x008fcc0000010805 */
[----:B------:R-:W-:Y:S01]  /*7d10*/  HMMA.16816.F32.BF16 R32, R8, R46, R80 ;  /* 0x0000002e0820723c */ /* 0x000fe20000041850 */
[----:B------:R1:W-:Y:S01]  /*7d20*/  MUFU.EX2 R196, R4 ;  /* 0x0000000400c47308 */ /* 0x0003e20000000800 */
[----:B-----5:R-:W-:-:S03]  /*7d30*/  FFMA.FTZ R6, R167, R0, -R5 ;  /* 0x00000000a7067223 */ /* 0x020fc60000010805 */
[----:B------:R2:W3:Y:S03]  /*7d40*/  MUFU.EX2 R220, R2 ;  /* 0x0000000200dc7308 */ /* 0x0004e60000000800 */
[----:B------:R-:W-:Y:S01]  /*7d50*/  HMMA.16816.F32.BF16 R52, R8, R48, R52 ;  /* 0x000000300834723c */ /* 0x000fe20000041834 */
[----:B------:R5:W-:Y:S01]  /*7d60*/  MUFU.EX2 R118, R6 ;  /* 0x0000000600767308 */ /* 0x000be20000000800 */
[----:B-1----:R-:W-:-:S06]  /*7d70*/  FFMA.FTZ R4, R152, R0, -R5 ;  /* 0x0000000098047223 */ /* 0x002fcc0000010805 */
[----:B------:R-:W-:Y:S01]  /*7d80*/  HMMA.16816.F32.BF16 R72, R8, R50, R72 ;  /* 0x000000320848723c */ /* 0x000fe20000041848 */
[----:B------:R-:W-:Y:S01]  /*7d90*/  MOV R152, R86 ;  /* 0x0000005600987202 */ /* 0x000fe20000000f00 */
[-C--:B--2---:R-:W-:Y:S01]  /*7da0*/  FFMA.FTZ R2, R131, R0.reuse, -R3 ;  /* 0x0000000083027223 */ /* 0x084fe20000010803 */
[----:B------:R1:W-:Y:S01]  /*7db0*/  MUFU.EX2 R143, R4 ;  /* 0x00000004008f7308 */ /* 0x0003e20000000800 */
[----:B-----5:R-:W-:-:S03]  /*7dc0*/  FFMA.FTZ R6, R178, R0, -R5 ;  /* 0x00000000b2067223 */ /* 0x020fc60000010805 */
[----:B------:R-:W2:Y:S01]  /*7dd0*/  MUFU.EX2 R219, R2 ;  /* 0x0000000200db7308 */ /* 0x000ea20000000800 */
[----:B------:R-:W-:Y:S01]  /*7de0*/  HMMA.16816.F32.BF16 R12, R8, R14, R40 ;  /* 0x0000000e080c723c */ /* 0x000fe20000041828 */
[----:B------:R-:W5:Y:S01]  /*7df0*/  LDSM.16.MT88.4 R40, [R38+0xc800] ;  /* 0x00c800002628783b */ /* 0x000f620000004200 */
[----:B---3--:R-:W-:Y:S01]  /*7e00*/  F2FP.BF16.F32.PACK_AB R8, R220, R68 ;  /* 0x00000044dc08723e */ /* 0x008fe200000010ff */
[----:B------:R3:W-:Y:S01]  /*7e10*/  MUFU.EX2 R111, R6 ;  /* 0x00000006006f7308 */ /* 0x0007e20000000800 */
[----:B------:R-:W-:Y:S02]  /*7e20*/  F2FP.BF16.F32.PACK_AB R9, R225, R223 ;  /* 0x000000dfe109723e */ /* 0x000fe400000010ff */
[----:B------:R-:W-:Y:S01]  /*7e30*/  F2FP.BF16.F32.PACK_AB R10, R222, R218 ;  /* 0x000000dade0a723e */ /* 0x000fe200000010ff */
[-C--:B-1----:R-:W-:Y:S01]  /*7e40*/  FFMA.FTZ R4, R113, R0.reuse, -R5 ;  /* 0x0000000071047223 */ /* 0x082fe20000010805 */
[----:B--2---:R-:W-:Y:S01]  /*7e50*/  F2FP.BF16.F32.PACK_AB R11, R219, R221 ;  /* 0x000000dddb0b723e */ /* 0x004fe200000010ff */
[-C--:B------:R-:W-:Y:S01]  /*7e60*/  FFMA.FTZ R2, R138, R0.reuse, -R3 ;  /* 0x000000008a027223 */ /* 0x080fe20000010803 */
[----:B---3--:R-:W-:-:S03]  /*7e70*/  FFMA.FTZ R6, R144, R0, -R5 ;  /* 0x0000000090067223 */ /* 0x008fc60000010805 */
[----:B------:R1:W-:Y:S02]  /*7e80*/  MUFU.EX2 R213, R2 ;  /* 0x0000000200d57308 */ /* 0x0003e40000000800 */
[C---:B----4-:R-:W-:Y:S08]  /*7e90*/  HMMA.16816.F32.BF16 R48, R8.reuse, R20, R60 ;  /* 0x000000140830723c */ /* 0x050ff0000004183c */
[----:B------:R-:W-:Y:S01]  /*7ea0*/  HMMA.16816.F32.BF16 R44, R8, R22, R28 ;  /* 0x00000016082c723c */ /* 0x000fe2000004181c */
[----:B------:R-:W2:Y:S01]  /*7eb0*/  LDSM.16.MT88.4 R20, [R140+0xd000] ;  /* 0x00d000008c14783b */ /* 0x000ea20000004200 */
[----:B-1----:R-:W-:-:S04]  /*7ec0*/  FFMA.FTZ R2, R137, R0, -R3 ;  /* 0x0000000089027223 */ /* 0x002fc80000010803 */
[----:B------:R1:W-:Y:S02]  /*7ed0*/  MUFU.EX2 R217, R2 ;  /* 0x0000000200d97308 */ /* 0x0003e40000000800 */
[C---:B------:R-:W-:Y:S01]  /*7ee0*/  HMMA.16816.F32.BF16 R28, R8.reuse, R16, R24 ;  /* 0x00000010081c723c */ /* 0x040fe20000041818 */
[----:B------:R-:W3:Y:S07]  /*7ef0*/  LDSM.16.MT88.4 R24, [R39+0xd000] ;  /* 0x00d000002718783b */ /* 0x000eee0000004200 */
[----:B------:R-:W-:Y:S01]  /*7f00*/  HMMA.16816.F32.BF16 R60, R8, R64, R52 ;  /* 0x00000040083c723c */ /* 0x000fe20000041834 */
[----:B------:R-:W4:Y:S01]  /*7f10*/  LDSM.16.MT88.4 R52, [R156+0xd000] ;  /* 0x00d000009c34783b */ /* 0x000f220000004200 */
[----:B-1----:R-:W-:-:S06]  /*7f20*/  FFMA.FTZ R2, R141, R0, -R5 ;  /* 0x000000008d027223 */ /* 0x002fcc0000010805 */
[C---:B------:R-:W-:Y:S01]  /*7f30*/  HMMA.16816.F32.BF16 R76, R8.reuse, R18, R32 ;  /* 0x00000012084c723c */ /* 0x040fe20000041820 */
[----:B------:R1:W2:Y:S01]  /*7f40*/  MUFU.EX2 R138, R2 ;  /* 0x00000002008a7308 */ /* 0x0002a20000000800 */
[----:B------:R-:W4:Y:S06]  /*7f50*/  LDSM.16.MT88.4 R16, [R38+0xd000] ;  /* 0x00d000002610783b */ /* 0x000f2c0000004200 */
[----:B------:R-:W-:Y:S01]  /*7f60*/  HMMA.16816.F32.BF16 R64, R8, R66, R72 ;  /* 0x000000420840723c */ /* 0x000fe20000041848 */
[----:B-1----:R-:W-:-:S07]  /*7f70*/  FFMA.FTZ R2, R139, R0, -R3 ;  /* 0x000000008b027223 */ /* 0x002fce0000010803 */
[C---:B-----5:R-:W-:Y:S01]  /*7f80*/  HMMA.16816.F32.BF16 R56, R8.reuse, R40, R56 ;  /* 0x000000280838723c */ /* 0x060fe20000041838 */
[----:B------:R-:W-:Y:S01]  /*7f90*/  MOV R139, R88 ;  /* 0x00000058008b7202 */ /* 0x000fe20000000f00 */
[----:B------:R-:W1:Y:S06]  /*7fa0*/  MUFU.EX2 R137, R2 ;  /* 0x0000000200897308 */ /* 0x000e6c0000000800 */
[----:B------:R-:W-:Y:S01]  /*7fb0*/  HMMA.16816.F32.BF16 R12, R8, R42, R12 ;  /* 0x0000002a080c723c */ /* 0x000fe2000004180c */
[----:B--2---:R-:W-:Y:S02]  /*7fc0*/  F2FP.BF16.F32.PACK_AB R8, R138, R136 ;  /* 0x000000888a08723e */ /* 0x004fe400000010ff */
[----:B------:R-:W-:-:S02]  /*7fd0*/  F2FP.BF16.F32.PACK_AB R9, R215, R213 ;  /* 0x000000d5d709723e */ /* 0x000fc400000010ff */
[----:B------:R-:W-:Y:S02]  /*7fe0*/  F2FP.BF16.F32.PACK_AB R10, R216, R214 ;  /* 0x000000d6d80a723e */ /* 0x000fe400000010ff */
[----:B-1----:R-:W-:Y:S01]  /*7ff0*/  F2FP.BF16.F32.PACK_AB R11, R137, R217 ;  /* 0x000000d9890b723e */ /* 0x002fe200000010ff */
[-CC-:B------:R-:W-:Y:S02]  /*8000*/  FFMA.FTZ R2, R145, R0.reuse, -R3.reuse ;  /* 0x0000000091027223 */ /* 0x180fe40000010803 */
[----:B------:R1:W-:Y:S04]  /*8010*/  MUFU.EX2 R145, R4 ;  /* 0x0000000400917308 */ /* 0x0003e80000000800 */
[C---:B------:R-:W-:Y:S01]  /*8020*/  HMMA.16816.F32.BF16 R48, R8.reuse, R20, R48 ;  /* 0x000000140830723c */ /* 0x040fe20000041830 */
[----:B------:R2:W-:Y:S07]  /*8030*/  MUFU.EX2 R197, R2 ;  /* 0x0000000200c57308 */ /* 0x0005ee0000000800 */
[----:B------:R-:W-:Y:S01]  /*8040*/  HMMA.16816.F32.BF16 R44, R8, R22, R44 ;  /* 0x00000016082c723c */ /* 0x000fe2000004182c */
[----:B------:R-:W5:Y:S01]  /*8050*/  LDSM.16.MT88.4 R20, [R39+0xd800] ;  /* 0x00d800002714783b */ /* 0x000f620000004200 */
[----:B-1----:R-:W-:Y:S01]  /*8060*/  FFMA.FTZ R4, R157, R0, -R3 ;  /* 0x000000009d047223 */ /* 0x002fe20000010803 */
[----:B------:R-:W-:-:S03]  /*8070*/  MOV R157, R84 ;  /* 0x00000054009d7202 */ /* 0x000fc60000000f00 */
[----:B------:R1:W-:Y:S01]  /*8080*/  MUFU.EX2 R129, R4 ;  /* 0x0000000400817308 */ /* 0x0003e20000000800 */
[-C--:B--2---:R-:W-:Y:S01]  /*8090*/  FFMA.FTZ R2, R147, R0.reuse, -R3 ;  /* 0x0000000093027223 */ /* 0x084fe20000010803 */
[C---:B---3--:R-:W-:Y:S01]  /*80a0*/  HMMA.16816.F32.BF16 R32, R8.reuse, R24, R28 ;  /* 0x000000180820723c */ /* 0x048fe2000004181c */
[----:B------:R-:W2:Y:S02]  /*80b0*/  LDSM.16.MT88.4 R28, [R140+0xd800] ;  /* 0x00d800008c1c783b */ /* 0x000ea40000004200 */
[----:B------:R3:W-:Y:S05]  /*80c0*/  MUFU.EX2 R147, R2 ;  /* 0x0000000200937308 */ /* 0x0007ea0000000800 */
[----:B------:R-:W-:Y:S01]  /*80d0*/  HMMA.16816.F32.BF16 R24, R8, R26, R76 ;  /* 0x0000001a0818723c */ /* 0x000fe2000004184c */
[----:B-1----:R-:W-:Y:S01]  /*80e0*/  FFMA.FTZ R4, R160, R0, -R5 ;  /* 0x00000000a0047223 */ /* 0x002fe20000010805 */
[----:B------:R-:W-:-:S02]  /*80f0*/  MOV R160, R98 ;  /* 0x0000006200a07202 */ /* 0x000fc40000000f00 */
[----:B------:R1:W-:Y:S04]  /*8100*/  MUFU.EX2 R98, R6 ;  /* 0x0000000600627308 */ /* 0x0003e80000000800 */
[----:B----4-:R-:W-:Y:S01]  /*8110*/  HMMA.16816.F32.BF16 R40, R8, R52, R60 ;  /* 0x000000340828723c */ /* 0x010fe2000004183c */
[----:B---3--:R-:W-:Y:S01]  /*8120*/  FFMA.FTZ R2, R151, R0, -R5 ;  /* 0x0000000097027223 */ /* 0x008fe20000010805 */
[----:B------:R-:W3:Y:S01]  /*8130*/  LDSM.16.MT88.4 R60, [R156+0xd800] ;  /* 0x00d800009c3c783b */ /* 0x000ee20000004200 */
[----:B------:R4:W-:Y:S01]  /*8140*/  MUFU.EX2 R126, R4 ;  /* 0x00000004007e7308 */ /* 0x0009e20000000800 */
[----:B------:R-:W-:-:S03]  /*8150*/  MOV R151, R102 ;  /* 0x0000006600977202 */ /* 0x000fc60000000f00 */
[----:B------:R5:W2:Y:S01]  /*8160*/  MUFU.EX2 R146, R2 ;  /* 0x0000000200927308 */ /* 0x000aa20000000800 */
[----:B------:R-:W-:Y:S01]  /*8170*/  HMMA.16816.F32.BF16 R64, R8, R54, R64 ;  /* 0x000000360840723c */ /* 0x000fe20000041840 */
[----:B-1----:R-:W-:-:S07]  /*8180*/  FFMA.FTZ R6, R186, R0, -R5 ;  /* 0x00000000ba067223 */ /* 0x002fce0000010805 */
[C---:B------:R-:W-:Y:S01]  /*8190*/  HMMA.16816.F32.BF16 R52, R8.reuse, R16, R56 ;  /* 0x000000100834723c */ /* 0x040fe20000041838 */
[-C--:B----4-:R-:W-:Y:S01]  /*81a0*/  FFMA.FTZ R4, R71, R0.reuse, -R5 ;  /* 0x0000000047047223 */ /* 0x090fe20000010805 */
[----:B------:R-:W-:Y:S01]  /*81b0*/  MOV R71, R97 ;  /* 0x0000006100477202 */ /* 0x000fe20000000f00 */
[----:B------:R1:W-:Y:S01]  /*81c0*/  MUFU.EX2 R91, R6 ;  /* 0x00000006005b7308 */ /* 0x0003e20000000800 */
[----:B-----5:R-:W-:Y:S01]  /*81d0*/  FFMA.FTZ R2, R148, R0, -R3 ;  /* 0x0000000094027223 */ /* 0x020fe20000010803 */
[----:B------:R-:W-:Y:S02]  /*81e0*/  MOV R148, R103 ;  /* 0x0000006700947202 */ /* 0x000fe40000000f00 */
[----:B------:R4:W-:Y:S01]  /*81f0*/  MUFU.EX2 R131, R4 ;  /* 0x0000000400837308 */ /* 0x0009e20000000800 */
[----:B------:R-:W-:Y:S01]  /*8200*/  HMMA.16816.F32.BF16 R12, R8, R18, R12 ;  /* 0x00000012080c723c */ /* 0x000fe2000004180c */
[----:B------:R-:W5:Y:S01]  /*8210*/  LDSM.16.MT88.4 R16, [R38+0xd800] ;  /* 0x00d800002610783b */ /* 0x000f620000004200 */
[----:B--2---:R-:W-:Y:S01]  /*8220*/  F2FP.BF16.F32.PACK_AB R8, R146, R143 ;  /* 0x0000008f9208723e */ /* 0x004fe200000010ff */
[----:B------:R-:W2:Y:S01]  /*8230*/  MUFU.EX2 R141, R2 ;  /* 0x00000002008d7308 */ /* 0x000ea20000000800 */
[----:B------:R-:W-:-:S02]  /*8240*/  F2FP.BF16.F32.PACK_AB R9, R196, R197 ;  /* 0x000000c5c409723e */ /* 0x000fc400000010ff */
[----:B------:R-:W-:Y:S01]  /*8250*/  F2FP.BF16.F32.PACK_AB R10, R145, R142 ;  /* 0x0000008e910a723e */ /* 0x000fe200000010ff */
[-C--:B-1----:R-:W-:Y:S01]  /*8260*/  FFMA.FTZ R6, R193, R0.reuse, -R5 ;  /* 0x00000000c1067223 */ /* 0x082fe20000010805 */
[-CC-:B----4-:R-:W-:Y:S01]  /*8270*/  FFMA.FTZ R4, R165, R0.reuse, -R3.reuse ;  /* 0x00000000a5047223 */ /* 0x190fe20000010803 */
        /* <DEDUP_REMOVED lines=8> */
[----:B------:R-:W4:Y:S01]  /*8300*/  LDSM.16.MT88.4 R20, [R140+0xe000] ;  /* 0x00e000008c14783b */ /* 0x000f220000004200 */
[----:B-1----:R-:W-:-:S03]  /*8310*/  FFMA.FTZ R4, R172, R0, -R5 ;  /* 0x00000000ac047223 */ /* 0x002fc60000010805 */
[----:B------:R-:W1:Y:S01]  /*8320*/  LDSM.16.MT88.4 R24, [R39+0xe000] ;  /* 0x00e000002718783b */ /* 0x000e620000004200 */
[----:B--2---:R-:W-:Y:S01]  /*8330*/  FFMA.FTZ R2, R154, R0, -R3 ;  /* 0x000000009a027223 */ /* 0x004fe20000010803 */
[----:B------:R2:W-:Y:S01]  /*8340*/  MUFU.EX2 R116, R4 ;  /* 0x0000000400747308 */ /* 0x0005e20000000800 */
[C---:B------:R-:W-:Y:S01]  /*8350*/  HMMA.16816.F32.BF16 R48, R8.reuse, R28, R48 ;  /* 0x0000001c0830723c */ /* 0x040fe20000041830 */
[----:B------:R-:W-:Y:S02]  /*8360*/  MOV R154, R100 ;  /* 0x00000064009a7202 */ /* 0x000fe40000000f00 */
[----:B------:R5:W-:Y:S05]  /*8370*/  MUFU.EX2 R132, R2 ;  /* 0x0000000200847308 */ /* 0x000bea0000000800 */
[----:B------:R-:W-:Y:S01]  /*8380*/  HMMA.16816.F32.BF16 R28, R8, R30, R44 ;  /* 0x0000001e081c723c */ /* 0x000fe2000004182c */
[----:B------:R-:W1:Y:S01]  /*8390*/  LDSM.16.MT88.4 R44, [R156+0xe000] ;  /* 0x00e000009c2c783b */ /* 0x000e620000004200 */
[----:B--2---:R-:W-:-:S06]  /*83a0*/  FFMA.FTZ R4, R169, R0, -R5 ;  /* 0x00000000a9047223 */ /* 0x004fcc0000010805 */
[----:B---3--:R-:W-:Y:S01]  /*83b0*/  HMMA.16816.F32.BF16 R40, R8, R60, R40 ;  /* 0x0000003c0828723c */ /* 0x008fe20000041828 */
[----:B-----5:R-:W-:Y:S01]  /*83c0*/  FFMA.FTZ R2, R161, R0, -R5 ;  /* 0x00000000a1027223 */ /* 0x020fe20000010805 */
[----:B------:R2:W-:Y:S01]  /*83d0*/  MUFU.EX2 R122, R4 ;  /* 0x00000004007a7308 */ /* 0x0005e20000000800 */
[----:B------:R-:W-:-:S03]  /*83e0*/  MOV R161, R96 ;  /* 0x0000006000a17202 */ /* 0x000fc60000000f00 */
[----:B------:R3:W5:Y:S02]  /*83f0*/  MUFU.EX2 R128, R2 ;  /* 0x0000000200807308 */ /* 0x0007640000000800 */
[C---:B------:R-:W-:Y:S01]  /*8400*/  HMMA.16816.F32.BF16 R72, R8.reuse, R62, R64 ;  /* 0x0000003e0848723c */ /* 0x040fe20000041840 */
[----:B------:R-:W-:Y:S07]  /*8410*/  LDSM.16.MT88.4 R64, [R156+0xe800] ;  /* 0x00e800009c40783b */ /* 0x000fee0000004200 */
[----:B------:R-:W-:Y:S01]  /*8420*/  HMMA.16816.F32.BF16 R60, R8, R16, R52 ;  /* 0x00000010083c723c */ /* 0x000fe20000041834 */
[-CC-:B--2---:R-:W-:Y:S01]  /*8430*/  FFMA.FTZ R4, R176, R0.reuse, -R3.reuse ;  /* 0x00000000b0047223 */ /* 0x184fe20000010803 */
[----:B---3--:R-:W-:Y:S01]  /*8440*/  FFMA.FTZ R2, R158, R0, -R3 ;  /* 0x000000009e027223 */ /* 0x008fe20000010803 */
[----:B------:R-:W-:-:S03]  /*8450*/  MOV R158, R99 ;  /* 0x00000063009e7202 */ /* 0x000fc60000000f00 */
[----:B------:R-:W2:Y:S02]  /*8460*/  MUFU.EX2 R125, R2 ;  /* 0x00000002007d7308 */ /* 0x000ea40000000800 */
[----:B------:R-:W-:Y:S01]  /*8470*/  HMMA.16816.F32.BF16 R12, R8, R18, R12 ;  /* 0x00000012080c723c */ /* 0x000fe2000004180c */
[----:B-----5:R-:W-:Y:S01]  /*8480*/  F2FP.BF16.F32.PACK_AB R8, R128, R126 ;  /* 0x0000007e8008723e */ /* 0x020fe200000010ff */
[----:B------:R-:W3:Y:S01]  /*8490*/  LDSM.16.MT88.4 R16, [R38+0xe000] ;  /* 0x00e000002610783b */ /* 0x000ee20000004200 */
[----:B------:R-:W-:Y:S02]  /*84a0*/  F2FP.BF16.F32.PACK_AB R9, R129, R130 ;  /* 0x000000828109723e */ /* 0x000fe400000010ff */
[----:B------:R-:W-:Y:S02]  /*84b0*/  F2FP.BF16.F32.PACK_AB R10, R131, R127 ;  /* 0x0000007f830a723e */ /* 0x000fe400000010ff */
[----:B--2---:R-:W-:Y:S01]  /*84c0*/  F2FP.BF16.F32.PACK_AB R11, R125, R132 ;  /* 0x000000847d0b723e */ /* 0x004fe200000010ff */
[----:B------:R-:W-:Y:S01]  /*84d0*/  FFMA.FTZ R2, R164, R0, -R3 ;  /* 0x00000000a4027223 */ /* 0x000fe20000010803 */
[----:B------:R-:W-:-:S03]  /*84e0*/  MOV R164, R90 ;  /* 0x0000005a00a47202 */ /* 0x000fc60000000f00 */
[----:B------:R2:W-:Y:S02]  /*84f0*/  MUFU.EX2 R120, R2 ;  /* 0x0000000200787308 */ /* 0x0005e40000000800 */
[----:B----4-:R-:W-:Y:S01]  /*8500*/  HMMA.16816.F32.BF16 R56, R8, R20, R48 ;  /* 0x000000140838723c */ /* 0x010fe20000041830 */
[----:B------:R-:W-:-:S04]  /*8510*/  FADD.FTZ R7, R164, R7 ;  /* 0x00000007a4077221 */ /* 0x000fc80000010000 */
[----:B------:R-:W-:-:S03]  /*8520*/  FADD.FTZ R7, R71, R7 ;  /* 0x0000000747077221 */ /* 0x000fc60000010000 */
[C---:B-1----:R-:W-:Y:S01]  /*8530*/  HMMA.16816.F32.BF16 R48, R8.reuse, R24, R32 ;  /* 0x000000180830723c */ /* 0x042fe20000041820 */
[----:B------:R-:W1:Y:S01]  /*8540*/  LDSM.16.MT88.4 R32, [R39+0xe800] ;  /* 0x00e800002720783b */ /* 0x000e620000004200 */
[----:B--2---:R-:W-:Y:S01]  /*8550*/  FFMA.FTZ R2, R163, R0, -R3 ;  /* 0x00000000a3027223 */ /* 0x004fe20000010803 */
[----:B------:R-:W-:Y:S02]  /*8560*/  MOV R163, R112 ;  /* 0x0000007000a37202 */ /* 0x000fe40000000f00 */
[----:B------:R2:W-:Y:S03]  /*8570*/  MUFU.EX2 R112, R4 ;  /* 0x0000000400707308 */ /* 0x0005e60000000800 */
[C---:B------:R-:W-:Y:S01]  /*8580*/  HMMA.16816.F32.BF16 R52, R8.reuse, R22, R28 ;  /* 0x000000160834723c */ /* 0x040fe2000004181c */
[----:B------:R-:W4:Y:S01]  /*8590*/  LDSM.16.MT88.4 R28, [R140+0xe800] ;  /* 0x00e800008c1c783b */ /* 0x000f220000004200 */
[----:B------:R5:W-:Y:S06]  /*85a0*/  MUFU.EX2 R119, R2 ;  /* 0x0000000200777308 */ /* 0x000bec0000000800 */
[----:B------:R-:W-:Y:S01]  /*85b0*/  HMMA.16816.F32.BF16 R24, R8, R26, R76 ;  /* 0x0000001a0818723c */ /* 0x000fe2000004184c */
[----:B--2---:R-:W-:-:S07]  /*85c0*/  FFMA.FTZ R4, R179, R0, -R5 ;  /* 0x00000000b3047223 */ /* 0x004fce0000010805 */
[C---:B------:R-:W-:Y:S01]  /*85d0*/  HMMA.16816.F32.BF16 R40, R8.reuse, R44, R40 ;  /* 0x0000002c0828723c */ /* 0x040fe20000041828 */
[-CC-:B-----5:R-:W-:Y:S01]  /*85e0*/  FFMA.FTZ R2, R170, R0.reuse, -R5.reuse ;  /* 0x00000000aa027223 */ /* 0x1a0fe20000010805 */
[----:B------:R2:W-:Y:S04]  /*85f0*/  MUFU.EX2 R106, R4 ;  /* 0x00000004006a7308 */ /* 0x0005e80000000800 */
[----:B------:R5:W1:Y:S02]  /*8600*/  MUFU.EX2 R117, R2 ;  /* 0x0000000200757308 */ /* 0x000a640000000800 */
[C---:B------:R-:W-:Y:S08]  /*8610*/  HMMA.16816.F32.BF16 R72, R8.reuse, R46, R72 ;  /* 0x0000002e0848723c */ /* 0x040ff00000041848 */
[----:B---3--:R-:W-:Y:S01]  /*8620*/  HMMA.16816.F32.BF16 R44, R8, R16, R60 ;  /* 0x00000010082c723c */ /* 0x008fe2000004183c */
[-C--:B--2---:R-:W-:Y:S01]  /*8630*/  FFMA.FTZ R4, R166, R0.reuse, -R5 ;  /* 0x00000000a6047223 */ /* 0x084fe20000010805 */
[----:B-----5:R-:W-:-:S03]  /*8640*/  FFMA.FTZ R2, R171, R0, -R3 ;  /* 0x00000000ab027223 */ /* 0x020fc60000010803 */
[----:B------:R2:W-:Y:S03]  /*8650*/  MUFU.EX2 R113, R4 ;  /* 0x0000000400717308 */ /* 0x0005e60000000800 */
[----:B------:R-:W-:Y:S01]  /*8660*/  HMMA.16816.F32.BF16 R12, R8, R18, R12 ;  /* 0x00000012080c723c */ /* 0x000fe2000004180c */
[----:B------:R3:W5:Y:S01]  /*8670*/  MUFU.EX2 R115, R2 ;  /* 0x0000000200737308 */ /* 0x0007620000000800 */
[----:B------:R-:W4:Y:S01]  /*8680*/  LDSM.16.MT88.4 R16, [R38+0xe800] ;  /* 0x00e800002610783b */ /* 0x000f220000004200 */
[----:B-1----:R-:W-:Y:S02]  /*8690*/  F2FP.BF16.F32.PACK_AB R8, R117, R116 ;  /* 0x000000747508723e */ /* 0x002fe400000010ff */
[----:B------:R-:W-:Y:S02]  /*86a0*/  F2FP.BF16.F32.PACK_AB R9, R121, R120 ;  /* 0x000000787909723e */ /* 0x000fe400000010ff */
[----:B------:R-:W-:Y:S01]  /*86b0*/  F2FP.BF16.F32.PACK_AB R10, R122, R118 ;  /* 0x000000767a0a723e */ /* 0x000fe200000010ff */
[-CC-:B--2---:R-:W-:Y:S01]  /*86c0*/  FFMA.FTZ R4, R150, R0.reuse, -R3.reuse ;  /* 0x0000000096047223 */ /* 0x184fe20000010803 */
[----:B---3--:R-:W-:Y:S01]  /*86d0*/  FFMA.FTZ R2, R175, R0, -R3 ;  /* 0x00000000af027223 */ /* 0x008fe20000010803 */
[----:B-----5:R-:W-:-:S02]  /*86e0*/  F2FP.BF16.F32.PACK_AB R11, R115, R119 ;  /* 0x00000077730b723e */ /* 0x020fc400000010ff */
[----:B------:R1:W-:Y:S04]  /*86f0*/  MUFU.EX2 R103, R4 ;  /* 0x0000000400677308 */ /* 0x0003e80000000800 */
[----:B------:R2:W-:Y:S01]  /*8700*/  MUFU.EX2 R109, R2 ;  /* 0x00000002006d7308 */ /* 0x0005e20000000800 */
[C---:B------:R-:W-:Y:S01]  /*8710*/  HMMA.16816.F32.BF16 R80, R8.reuse, R34, R24 ;  /* 0x000000220850723c */ /* 0x040fe20000041818 */
[----:B------:R-:W3:Y:S07]  /*8720*/  LDSM.16.MT88.4 R24, [R140+0xf000] ;  /* 0x00f000008c18783b */ /* 0x000eee0000004200 */
[----:B----4-:R-:W-:Y:S01]  /*8730*/  HMMA.16816.F32.BF16 R20, R8, R28, R56 ;  /* 0x0000001c0814723c */ /* 0x010fe20000041838 */
[-C--:B-1----:R-:W-:Y:S01]  /*8740*/  FFMA.FTZ R4, R181, R0.reuse, -R5 ;  /* 0x00000000b5047223 */ /* 0x082fe20000010805 */
[----:B--2---:R-:W-:-:S03]  /*8750*/  FFMA.FTZ R2, R174, R0, -R3 ;  /* 0x00000000ae027223 */ /* 0x004fc60000010803 */
[----:B------:R1:W-:Y:S03]  /*8760*/  MUFU.EX2 R100, R4 ;  /* 0x0000000400647308 */ /* 0x0003e60000000800 */
[C---:B------:R-:W-:Y:S01]  /*8770*/  HMMA.16816.F32.BF16 R56, R8.reuse, R30, R52 ;  /* 0x0000001e0838723c */ /* 0x040fe20000041834 */
[----:B------:R2:W-:Y:S01]  /*8780*/  MUFU.EX2 R114, R2 ;  /* 0x0000000200727308 */ /* 0x0005e20000000800 */
[----:B------:R-:W-:Y:S06]  /*8790*/  LDSM.16.MT88.4 R52, [R156+0xf000] ;  /* 0x00f000009c34783b */ /* 0x000fec0000004200 */
[----:B------:R-:W-:Y:S01]  /*87a0*/  HMMA.16816.F32.BF16 R28, R8, R32, R48 ;  /* 0x00000020081c723c */ /* 0x000fe20000041830 */
[----:B------:R-:W4:Y:S01]  /*87b0*/  LDSM.16.MT88.4 R48, [R39+0xf000] ;  /* 0x00f000002730783b */ /* 0x000f220000004200 */
[-CC-:B-1----:R-:W-:Y:S01]  /*87c0*/  FFMA.FTZ R4, R162, R0.reuse, -R5.reuse ;  /* 0x00000000a2047223 */ /* 0x182fe20000010805 */
[----:B--2---:R-:W-:-:S05]  /*87d0*/  FFMA.FTZ R2, R180, R0, -R5 ;  /* 0x00000000b4027223 */ /* 0x004fca0000010805 */
[C---:B------:R-:W-:Y:S01]  /*87e0*/  HMMA.16816.F32.BF16 R76, R8.reuse, R64, R40 ;  /* 0x00000040084c723c */ /* 0x040fe20000041828 */
[----:B------:R1:W-:Y:S04]  /*87f0*/  MUFU.EX2 R97, R4 ;  /* 0x0000000400617308 */ /* 0x0003e80000000800 */
[----:B------:R2:W5:Y:S03]  /*8800*/  MUFU.EX2 R110, R2 ;  /* 0x00000002006e7308 */ /* 0x0005660000000800 */
[----:B------:R-:W-:Y:S01]  /*8810*/  HMMA.16816.F32.BF16 R60, R8, R16, R44 ;  /* 0x00000010083c723c */ /* 0x000fe2000004182c */
[----:B-1----:R-:W-:-:S07]  /*8820*/  FFMA.FTZ R4, R93, R0, -R3 ;  /* 0x000000005d047223 */ /* 0x002fce0000010803 */
[C---:B------:R-:W-:Y:S01]  /*8830*/  HMMA.16816.F32.BF16 R64, R8.reuse, R66, R72 ;  /* 0x000000420840723c */ /* 0x040fe20000041848 */
[----:B--2---:R-:W-:Y:S01]  /*8840*/  FFMA.FTZ R2, R177, R0, -R3 ;  /* 0x00000000b1027223 */ /* 0x004fe20000010803 */
[----:B------:R1:W-:Y:S04]  /*8850*/  MUFU.EX2 R94, R4 ;  /* 0x00000004005e7308 */ /* 0x0003e80000000800 */
[----:B------:R2:W3:Y:S02]  /*8860*/  MUFU.EX2 R108, R2 ;  /* 0x00000002006c7308 */ /* 0x0004e40000000800 */
[----:B------:R-:W-:Y:S01]  /*8870*/  HMMA.16816.F32.BF16 R44, R8, R18, R12 ;  /* 0x00000012082c723c */ /* 0x000fe2000004180c */
[----:B-----5:R-:W-:Y:S01]  /*8880*/  F2FP.BF16.F32.PACK_AB R8, R110, R106 ;  /* 0x0000006a6e08723e */ /* 0x020fe200000010ff */
[----:B------:R-:W5:Y:S01]  /*8890*/  LDSM.16.MT88.4 R12, [R38+0xf000] ;  /* 0x00f00000260c783b */ /* 0x000f620000004200 */
[----:B------:R-:W-:-:S02]  /*88a0*/  F2FP.BF16.F32.PACK_AB R9, R112, R109 ;  /* 0x0000006d7009723e */ /* 0x000fc400000010ff */
[----:B------:R-:W-:Y:S01]  /*88b0*/  F2FP.BF16.F32.PACK_AB R10, R113, R111 ;  /* 0x0000006f710a723e */ /* 0x000fe200000010ff */
[----:B------:R-:W-:Y:S01]  /*88c0*/  LDSM.16.MT88.4 R16, [R39+0xf800] ;  /* 0x00f800002710783b */ /* 0x000fe20000004200 */
[-C--:B-1----:R-:W-:Y:S01]  /*88d0*/  FFMA.FTZ R4, R124, R0.reuse, -R5 ;  /* 0x000000007c047223 */ /* 0x082fe20000010805 */
[----:B--2---:R-:W-:Y:S01]  /*88e0*/  FFMA.FTZ R2, R153, R0, -R3 ;  /* 0x0000000099027223 */ /* 0x004fe20000010803 */
[----:B---3--:R-:W-:Y:S02]  /*88f0*/  F2FP.BF16.F32.PACK_AB R11, R108, R114 ;  /* 0x000000726c0b723e */ /* 0x008fe400000010ff */
[----:B------:R1:W-:Y:S04]  /*8900*/  MUFU.EX2 R89, R4 ;  /* 0x0000000400597308 */ /* 0x0003e80000000800 */
[----:B------:R2:W-:Y:S01]  /*8910*/  MUFU.EX2 R101, R2 ;  /* 0x0000000200657308 */ /* 0x0005e20000000800 */
[C---:B------:R-:W-:Y:S08]  /*8920*/  HMMA.16816.F32.BF16 R40, R8.reuse, R24, R20 ;  /* 0x000000180828723c */ /* 0x040ff00000041814 */
[----:B------:R-:W-:Y:S01]  /*8930*/  HMMA.16816.F32.BF16 R32, R8, R26, R56 ;  /* 0x0000001a0820723c */ /* 0x000fe20000041838 */
[----:B------:R-:W3:Y:S01]  /*8940*/  LDSM.16.MT88.4 R24, [R140+0xf800] ;  /* 0x00f800008c18783b */ /* 0x000ee20000004200 */
[-C--:B-1----:R-:W-:Y:S01]  /*8950*/  FFMA.FTZ R4, R184, R0.reuse, -R5 ;  /* 0x00000000b8047223 */ /* 0x082fe20000010805 */
[----:B--2---:R-:W-:-:S03]  /*8960*/  FFMA.FTZ R2, R133, R0, -R3 ;  /* 0x0000000085027223 */ /* 0x004fc60000010803 */
[----:B------:R1:W-:Y:S02]  /*8970*/  MUFU.EX2 R92, R4 ;  /* 0x00000004005c7308 */ /* 0x0003e40000000800 */
[C---:B----4-:R-:W-:Y:S02]  /*8980*/  HMMA.16816.F32.BF16 R28, R8.reuse, R48, R28 ;  /* 0x00000030081c723c */ /* 0x050fe4000004181c */
[----:B------:R2:W-:Y:S06]  /*8990*/  MUFU.EX2 R102, R2 ;  /* 0x0000000200667308 */ /* 0x0005ec0000000800 */
[----:B------:R-:W-:Y:S01]  /*89a0*/  HMMA.16816.F32.BF16 R20, R8, R50, R80 ;  /* 0x000000320814723c */ /* 0x000fe20000041850 */
[----:B------:R-:W-:Y:S01]  /*89b0*/  MUFU.EX2 R83, R6 ;  /* 0x0000000600537308 */ /* 0x000fe20000000800 */
[-C--:B-1----:R-:W-:Y:S01]  /*89c0*/  FFMA.FTZ R4, R188, R0.reuse, -R3 ;  /* 0x00000000bc047223 */ /* 0x082fe20000010803 */
[----:B--2---:R-:W-:-:S03]  /*89d0*/  FFMA.FTZ R2, R173, R0, -R5 ;  /* 0x00000000ad027223 */ /* 0x004fc60000010805 */
[----:B------:R1:W-:Y:S02]  /*89e0*/  MUFU.EX2 R85, R4 ;  /* 0x0000000400557308 */ /* 0x0003e40000000800 */
[C---:B------:R-:W-:Y:S02]  /*89f0*/  HMMA.16816.F32.BF16 R72, R8.reuse, R54, R64 ;  /* 0x000000360848723c */ /* 0x040fe40000041840 */
[----:B------:R2:W4:Y:S06]  /*8a00*/  MUFU.EX2 R99, R2 ;  /* 0x0000000200637308 */ /* 0x00052c0000000800 */
[----:B------:R-:W-:Y:S01]  /*8a10*/  HMMA.16816.F32.BF16 R48, R8, R52, R76 ;  /* 0x000000340830723c */ /* 0x000fe2000004184c */
[----:B------:R-:W3:Y:S01]  /*8a20*/  LDSM.16.MT88.4 R76, [R156+0xf800] ;  /* 0x00f800009c4c783b */ /* 0x000ee20000004200 */
[----:B-1----:R-:W-:-:S06]  /*8a30*/  FFMA.FTZ R4, R194, R0, -R5 ;  /* 0x00000000c2047223 */ /* 0x002fcc0000010805 */
[C---:B-----5:R-:W-:Y:S01]  /*8a40*/  HMMA.16816.F32.BF16 R64, R8.reuse, R12, R60 ;  /* 0x0000000c0840723c */ /* 0x060fe2000004183c */
[----:B--2---:R-:W-:Y:S01]  /*8a50*/  FFMA.FTZ R2, R182, R0, -R3 ;  /* 0x00000000b6027223 */ /* 0x004fe20000010803 */
[----:B------:R1:W-:Y:S04]  /*8a60*/  MUFU.EX2 R84, R4 ;  /* 0x0000000400547308 */ /* 0x0003e80000000800 */
[----:B------:R2:W5:Y:S02]  /*8a70*/  MUFU.EX2 R96, R2 ;  /* 0x0000000200607308 */ /* 0x0005640000000800 */
[----:B------:R-:W-:Y:S01]  /*8a80*/  HMMA.16816.F32.BF16 R56, R8, R14, R44 ;  /* 0x0000000e0838723c */ /* 0x000fe2000004182c */
[----:B----4-:R-:W-:Y:S01]  /*8a90*/  F2FP.BF16.F32.PACK_AB R8, R99, R100 ;  /* 0x000000646308723e */ /* 0x010fe200000010ff */
[----:B------:R-:W4:Y:S01]  /*8aa0*/  LDSM.16.MT88.4 R44, [R38+0xf800] ;  /* 0x00f80000262c783b */ /* 0x000f220000004200 */
[----:B------:R-:W-:-:S02]  /*8ab0*/  F2FP.BF16.F32.PACK_AB R9, R103, R101 ;  /* 0x000000656709723e */ /* 0x000fc400000010ff */
[----:B------:R-:W-:Y:S01]  /*8ac0*/  F2FP.BF16.F32.PACK_AB R10, R97, R98 ;  /* 0x00000062610a723e */ /* 0x000fe200000010ff */
[----:B------:R-:W-:Y:S01]  /*8ad0*/  LDSM.16.MT88.4 R12, [R39+0x10000] ;  /* 0x01000000270c783b */ /* 0x000fe20000004200 */
[-C--:B-1----:R-:W-:Y:S01]  /*8ae0*/  FFMA.FTZ R4, R192, R0.reuse, -R5 ;  /* 0x00000000c0047223 */ /* 0x082fe20000010805 */
[----:B--2---:R-:W-:-:S03]  /*8af0*/  FFMA.FTZ R2, R183, R0, -R3 ;  /* 0x00000000b7027223 */ /* 0x004fc60000010803 */
[----:B------:R-:W-:Y:S01]  /*8b00*/  MUFU.EX2 R81, R4 ;  /* 0x0000000400517308 */ /* 0x000fe20000000800 */
[----:B-----5:R-:W-:-:S03]  /*8b10*/  F2FP.BF16.F32.PACK_AB R11, R96, R102 ;  /* 0x00000066600b723e */ /* 0x020fc600000010ff */
[----:B------:R1:W-:Y:S04]  /*8b20*/  MUFU.EX2 R93, R2 ;  /* 0x00000002005d7308 */ /* 0x0003e80000000800 */
[C---:B---3--:R-:W-:Y:S08]  /*8b30*/  HMMA.16816.F32.BF16 R60, R8.reuse, R24, R40 ;  /* 0x00000018083c723c */ /* 0x048ff00000041828 */
[----:B------:R-:W-:Y:S01]  /*8b40*/  HMMA.16816.F32.BF16 R40, R8, R16, R28 ;  /* 0x000000100828723c */ /* 0x000fe2000004181c */
[----:B-1----:R-:W-:-:S04]  /*8b50*/  FFMA.FTZ R2, R123, R0, -R3 ;  /* 0x000000007b027223 */ /* 0x002fc80000010803 */
[----:B------:R1:W-:Y:S03]  /*8b60*/  MUFU.EX2 R95, R2 ;  /* 0x00000002005f7308 */ /* 0x0003e60000000800 */
[C---:B------:R-:W-:Y:S01]  /*8b70*/  HMMA.16816.F32.BF16 R28, R8.reuse, R18, R20 ;  /* 0x00000012081c723c */ /* 0x040fe20000041814 */
[----:B------:R-:W2:Y:S04]  /*8b80*/  LDSM.16.MT88.4 R16, [R140+0x10000] ;  /* 0x010000008c10783b */ /* 0x000ea80000004200 */
[----:B------:R-:W3:Y:S03]  /*8b90*/  LDSM.16.MT88.4 R20, [R156+0x10000] ;  /* 0x010000009c14783b */ /* 0x000ee60000004200 */
[----:B------:R-:W-:Y:S01]  /*8ba0*/  HMMA.16816.F32.BF16 R52, R8, R26, R32 ;  /* 0x0000001a0834723c */ /* 0x000fe20000041820 */
[----:B-1----:R-:W-:-:S04]  /*8bb0*/  FFMA.FTZ R2, R185, R0, -R5 ;  /* 0x00000000b9027223 */ /* 0x002fc80000010805 */
[----:B------:R1:W5:Y:S03]  /*8bc0*/  MUFU.EX2 R90, R2 ;  /* 0x00000002005a7308 */ /* 0x0003660000000800 */
[C---:B------:R-:W-:Y:S08]  /*8bd0*/  HMMA.16816.F32.BF16 R24, R8.reuse, R76, R48 ;  /* 0x0000004c0818723c */ /* 0x040ff00000041830 */
[----:B------:R-:W-:Y:S01]  /*8be0*/  HMMA.16816.F32.BF16 R32, R8, R78, R72 ;  /* 0x0000004e0820723c */ /* 0x000fe20000041848 */
[----:B-1----:R-:W-:-:S07]  /*8bf0*/  FFMA.FTZ R2, R187, R0, -R3 ;  /* 0x00000000bb027223 */ /* 0x002fce0000010803 */
[C---:B----4-:R-:W-:Y:S01]  /*8c00*/  HMMA.16816.F32.BF16 R64, R8.reuse, R44, R64 ;  /* 0x0000002c0840723c */ /* 0x050fe20000041840 */
[----:B------:R1:W4:Y:S07]  /*8c10*/  MUFU.EX2 R88, R2 ;  /* 0x0000000200587308 */ /* 0x00032e0000000800 */
[----:B------:R-:W-:Y:S01]  /*8c20*/  HMMA.16816.F32.BF16 R48, R8, R46, R56 ;  /* 0x0000002e0830723c */ /* 0x000fe20000041838 */
[----:B-----5:R-:W-:Y:S01]  /*8c30*/  F2FP.BF16.F32.PACK_AB R8, R90, R89 ;  /* 0x000000595a08723e */ /* 0x020fe200000010ff */
[----:B------:R-:W5:Y:S01]  /*8c40*/  LDSM.16.MT88.4 R44, [R38+0x10000] ;  /* 0x01000000262c783b */ /* 0x000f620000004200 */
[----:B------:R-:W-:-:S02]  /*8c50*/  F2FP.BF16.F32.PACK_AB R9, R94, R93 ;  /* 0x0000005d5e09723e */ /* 0x000fc400000010ff */
[----:B------:R-:W-:Y:S01]  /*8c60*/  F2FP.BF16.F32.PACK_AB R10, R92, R91 ;  /* 0x0000005b5c0a723e */ /* 0x000fe200000010ff */
[----:B-1----:R-:W-:Y:S01]  /*8c70*/  FFMA.FTZ R2, R190, R0, -R3 ;  /* 0x00000000be027223 */ /* 0x002fe20000010803 */
[----:B----4-:R-:W-:-:S03]  /*8c80*/  F2FP.BF16.F32.PACK_AB R11, R88, R95 ;  /* 0x0000005f580b723e */ /* 0x010fc600000010ff */
[----:B------:R1:W-:Y:S04]  /*8c90*/  MUFU.EX2 R87, R2 ;  /* 0x0000000200577308 */ /* 0x0003e80000000800 */
[C---:B--2---:R-:W-:Y:S08]  /*8ca0*/  HMMA.16816.F32.BF16 R56, R8.reuse, R18, R52 ;  /* 0x000000120838723c */ /* 0x044ff00000041834 */
[----:B------:R-:W-:Y:S01]  /*8cb0*/  HMMA.16816.F32.BF16 R60, R8, R16, R60 ;  /* 0x00000010083c723c */ /* 0x000fe2000004183c */
[----:B------:R-:W2:Y:S01]  /*8cc0*/  LDSM.16.MT88.4 R16, [R39+0x10800] ;  /* 0x010800002710783b */ /* 0x000ea20000004200 */
[----:B-1----:R-:W-:-:S04]  /*8cd0*/  FFMA.FTZ R2, R189, R0, -R3 ;  /* 0x00000000bd027223 */ /* 0x002fc80000010803 */
[----:B------:R1:W-:Y:S02]  /*8ce0*/  MUFU.EX2 R86, R2 ;  /* 0x0000000200567308 */ /* 0x0003e40000000800 */
[C---:B------:R-:W-:Y:S08]  /*8cf0*/  HMMA.16816.F32.BF16 R52, R8.reuse, R12, R40 ;  /* 0x0000000c0834723c */ /* 0x040ff00000041828 */
[----:B------:R-:W-:Y:S01]  /*8d00*/  HMMA.16816.F32.BF16 R40, R8, R14, R28 ;  /* 0x0000000e0828723c */ /* 0x000fe2000004181c */
[----:B------:R-:W4:Y:S01]  /*8d10*/  LDSM.16.MT88.4 R12, [R156+0x10800] ;  /* 0x010800009c0c783b */ /* 0x000f220000004200 */
[----:B-1----:R-:W-:-:S03]  /*8d20*/  FFMA.FTZ R2, R191, R0, -R5 ;  /* 0x00000000bf027223 */ /* 0x002fc60000010805 */
[----:B------:R-:W1:Y:S01]  /*8d30*/  LDSM.16.MT88.4 R28, [R140+0x10800] ;  /* 0x010800008c1c783b */ /* 0x000e620000004200 */
[----:B------:R5:W2:Y:S02]  /*8d40*/  MUFU.EX2 R82, R2 ;  /* 0x0000000200527308 */ /* 0x000aa40000000800 */
[C---:B---3--:R-:W-:Y:S08]  /*8d50*/  HMMA.16816.F32.BF16 R24, R8.reuse, R20, R24 ;  /* 0x000000140818723c */ /* 0x048ff00000041818 */
[----:B------:R-:W-:Y:S01]  /*8d60*/  HMMA.16816.F32.BF16 R32, R8, R22, R32 ;  /* 0x000000160820723c */ /* 0x000fe20000041820 */
[----:B------:R-:W3:Y:S01]  /*8d70*/  LDSM.16.MT88.4 R20, [R38+0x10800] ;  /* 0x010800002614783b */ /* 0x000ee20000004200 */
[----:B-----5:R-:W-:-:S06]  /*8d80*/  FADD.FTZ R2, R165, R163 ;  /* 0x000000a3a5027221 */ /* 0x020fcc0000010000 */
[----:B------:R-:W-:Y:S01]  /*8d90*/  HMMA.16816.F32.BF16 R64, R8, R44, R64 ;  /* 0x0000002c0840723c */ /* 0x000fe20000041840 */
[----:B------:R-:W-:Y:S01]  /*8da0*/  FADD.FTZ R6, R158, R2 ;  /* 0x000000029e067221 */ /* 0x000fe20000010000 */
[----:B------:R-:W-:-:S03]  /*8db0*/  FFMA.FTZ R2, R195, R0, -R3 ;  /* 0x00000000c3027223 */ /* 0x000fc60000010803 */
[----:B------:R-:W-:Y:S01]  /*8dc0*/  FADD.FTZ R4, R159, R6 ;  /* 0x000000069f047221 */ /* 0x000fe20000010000 */
[----:B------:R5:W4:Y:S01]  /*8dd0*/  MUFU.EX2 R80, R2 ;  /* 0x0000000200507308 */ /* 0x000b220000000800 */
[----:B------:R-:W-:Y:S01]  /*8de0*/  FADD.FTZ R6, R161, R7 ;  /* 0x00000007a1067221 */ /* 0x000fe20000010000 */
[----:B------:R-:W-:Y:S01]  /*8df0*/  HMMA.16816.F32.BF16 R48, R8, R46, R48 ;  /* 0x0000002e0830723c */ /* 0x000fe20000041830 */
[----:B--2---:R-:W-:Y:S01]  /*8e00*/  F2FP.BF16.F32.PACK_AB R8, R82, R84 ;  /* 0x000000545208723e */ /* 0x004fe200000010ff */
[--C-:B------:R-:W-:Y:S01]  /*8e10*/  FFMA.FTZ R7, R107, R0, -R3.reuse ;  /* 0x000000006b077223 */ /* 0x100fe20000010803 */
[----:B------:R-:W-:Y:S02]  /*8e20*/  F2FP.BF16.F32.PACK_AB R9, R85, R87 ;  /* 0x000000575509723e */ /* 0x000fe400000010ff */
[----:B------:R-:W-:Y:S01]  /*8e30*/  F2FP.BF16.F32.PACK_AB R10, R81, R83 ;  /* 0x00000053510a723e */ /* 0x000fe200000010ff */
[----:B------:R2:W-:Y:S01]  /*8e40*/  MUFU.EX2 R79, R7 ;  /* 0x00000007004f7308 */ /* 0x0005e20000000800 */
[----:B-----5:R-:W-:Y:S01]  /*8e50*/  FADD.FTZ R2, R160, R4 ;  /* 0x00000004a0027221 */ /* 0x020fe20000010000 */
[----:B------:R-:W-:Y:S01]  /*8e60*/  FADD.FTZ R4, R154, R6 ;  /* 0x000000069a047221 */ /* 0x000fe20000010000 */
[----:B----4-:R-:W-:Y:S01]  /*8e70*/  F2FP.BF16.F32.PACK_AB R11, R80, R86 ;  /* 0x00000056500b723e */ /* 0x010fe200000010ff */
[----:B------:R-:W-:Y:S01]  /*8e80*/  FFMA.FTZ R6, R199, R0, -R3 ;  /* 0x00000000c7067223 */ /* 0x000fe20000010803 */
[----:B------:R-:W-:Y:S01]  /*8e90*/  FADD.FTZ R2, R157, R2 ;  /* 0x000000029d027221 */ /* 0x000fe20000010000 */
[----:B------:R-:W-:-:S02]  /*8ea0*/  FADD.FTZ R4, R155, R4 ;  /* 0x000000049b047221 */ /* 0x000fc40000010000 */
[----:B------:R4:W-:Y:S01]  /*8eb0*/  MUFU.EX2 R78, R6 ;  /* 0x00000006004e7308 */ /* 0x0009e20000000800 */
[----:B------:R-:W-:Y:S01]  /*8ec0*/  FADD.FTZ R2, R148, R2 ;  /* 0x0000000294027221 */ /* 0x000fe20000010000 */
[----:B------:R-:W-:Y:S01]  /*8ed0*/  FADD.FTZ R4, R149, R4 ;  /* 0x0000000495047221 */ /* 0x000fe20000010000 */
[C---:B------:R-:W-:Y:S01]  /*8ee0*/  HMMA.16816.F32.BF16 R44, R8.reuse, R18, R40 ;  /* 0x00000012082c723c */ /* 0x040fe20000041828 */
[-C--:B--2---:R-:W-:Y:S01]  /*8ef0*/  FFMA.FTZ R7, R201, R0.reuse, -R5 ;  /* 0x00000000c9077223 */ /* 0x084fe20000010805 */
[----:B------:R-:W-:Y:S01]  /*8f00*/  FADD.FTZ R2, R151, R2 ;  /* 0x0000000297027221 */ /* 0x000fe20000010000 */
[----:B------:R-:W-:Y:S01]  /*8f10*/  FADD.FTZ R4, R152, R4 ;  /* 0x0000000498047221 */ /* 0x000fe20000010000 */
[----:B------:R-:W-:Y:S02]  /*8f20*/  LDSM.16.MT88.4 R148, [R39+0x11800] ;  /* 0x011800002794783b */ /* 0x000fe40000004200 */
[----:B------:R-:W-:Y:S01]  /*8f30*/  FADD.FTZ R2, R251, R2 ;  /* 0x00000002fb027221 */ /* 0x000fe20000010000 */
[----:B------:R-:W-:Y:S01]  /*8f40*/  FADD.FTZ R4, R247, R4 ;  /* 0x00000004f7047221 */ /* 0x000fe20000010000 */
[C---:B------:R-:W-:Y:S01]  /*8f50*/  HMMA.16816.F32.BF16 R40, R8.reuse, R12, R24 ;  /* 0x0000000c0828723c */ /* 0x040fe20000041818 */
[-C--:B------:R-:W-:Y:S01]  /*8f60*/  FFMA.FTZ R12, R198, R0.reuse, -R3 ;  /* 0x00000000c60c7223 */ /* 0x080fe20000010803 */
[----:B------:R-:W-:Y:S01]  /*8f70*/  FADD.FTZ R2, R139, R2 ;  /* 0x000000028b027221 */ /* 0x000fe20000010000 */
[----:B------:R-:W-:Y:S01]  /*8f80*/  FADD.FTZ R4, R249, R4 ;  /* 0x00000004f9047221 */ /* 0x000fe20000010000 */
[----:B----4-:R-:W-:Y:S01]  /*8f90*/  FFMA.FTZ R6, R202, R0, -R5 ;  /* 0x00000000ca067223 */ /* 0x010fe20000010805 */
[----:B------:R2:W4:Y:S01]  /*8fa0*/  MUFU.EX2 R77, R12 ;  /* 0x0000000c004d7308 */ /* 0x0005220000000800 */
[----:B------:R-:W-:Y:S01]  /*8fb0*/  FADD.FTZ R2, R252, R2 ;  /* 0x00000002fc027221 */ /* 0x000fe20000010000 */
[----:B------:R-:W-:Y:S01]  /*8fc0*/  FADD.FTZ R4, R248, R4 ;  /* 0x00000004f8047221 */ /* 0x000fe20000010000 */
[----:B------:R-:W-:Y:S02]  /*8fd0*/  HMMA.16816.F32.BF16 R72, R8, R14, R32 ;  /* 0x0000000e0848723c */ /* 0x000fe40000041820 */
[----:B------:R-:W-:Y:S01]  /*8fe0*/  FADD.FTZ R2, R246, R2 ;  /* 0x00000002f6027221 */ /* 0x000fe20000010000 */
[----:B------:R-:W-:-:S03]  /*8ff0*/  FADD.FTZ R4, R250, R4 ;  /* 0x00000004fa047221 */ /* 0x000fc60000010000 */
[----:B------:R-:W-:Y:S01]  /*9000*/  FADD.FTZ R2, R244, R2 ;  /* 0x00000002f4027221 */ /* 0x000fe20000010000 */
[----:B------:R-:W-:Y:S01]  /*9010*/  FADD.FTZ R4, R239, R4 ;  /* 0x00000004ef047221 */ /* 0x000fe20000010000 */
[C---:B-1----:R-:W-:Y:S02]  /*9020*/  HMMA.16816.F32.BF16 R60, R8.reuse, R28, R60 ;  /* 0x0000001c083c723c */ /* 0x042fe4000004183c */
[----:B------:R-:W-:Y:S01]  /*9030*/  FADD.FTZ R2, R245, R2 ;  /* 0x00000002f5027221 */ /* 0x000fe20000010000 */
[----:B------:R-:W-:Y:S01]  /*9040*/  FADD.FTZ R4, R240, R4 ;  /* 0x00000004f0047221 */ /* 0x000fe20000010000 */
[----:B--2---:R-:W1:Y:S02]  /*9050*/  LDSM.16.MT88.4 R12, [R39+0x11000] ;  /* 0x01100000270c783b */ /* 0x004e640000004200 */
[----:B------:R-:W-:Y:S01]  /*9060*/  FADD.FTZ R2, R243, R2 ;  /* 0x00000002f3027221 */ /* 0x000fe20000010000 */
[----:B------:R-:W-:Y:S01]  /*9070*/  FADD.FTZ R4, R242, R4 ;  /* 0x00000004f2047221 */ /* 0x000fe20000010000 */
[----:B------:R-:W-:Y:S02]  /*9080*/  HMMA.16816.F32.BF16 R56, R8, R30, R56 ;  /* 0x0000001e0838723c */ /* 0x000fe40000041838 */
[----:B------:R-:W-:Y:S01]  /*9090*/  FADD.FTZ R2, R238, R2 ;  /* 0x00000002ee027221 */ /* 0x000fe20000010000 */
[----:B------:R-:W-:-:S03]  /*90a0*/  FADD.FTZ R4, R241, R4 ;  /* 0x00000004f1047221 */ /* 0x000fc60000010000 */
[----:B------:R-:W-:Y:S01]  /*90b0*/  FADD.FTZ R2, R234, R2 ;  /* 0x00000002ea027221 */ /* 0x000fe20000010000 */
[----:B------:R-:W-:Y:S01]  /*90c0*/  FADD.FTZ R4, R230, R4 ;  /* 0x00000004e6047221 */ /* 0x000fe20000010000 */
[----:B---3--:R-:W-:Y:S02]  /*90d0*/  HMMA.16816.F32.BF16 R28, R8, R20, R64 ;  /* 0x00000014081c723c */ /* 0x008fe40000041840 */
[----:B------:R-:W-:Y:S01]  /*90e0*/  FADD.FTZ R2, R236, R2 ;  /* 0x00000002ec027221 */ /* 0x000fe20000010000 */
[----:B------:R-:W-:-:S03]  /*90f0*/  FADD.FTZ R4, R232, R4 ;  /* 0x00000004e8047221 */ /* 0x000fc60000010000 */
[----:B------:R-:W-:Y:S01]  /*9100*/  FADD.FTZ R2, R237, R2 ;  /* 0x00000002ed027221 */ /* 0x000fe20000010000 */
[----:B------:R-:W-:Y:S01]  /*9110*/  FADD.FTZ R4, R233, R4 ;  /* 0x00000004e9047221 */ /* 0x000fe20000010000 */
[C---:B------:R-:W-:Y:S01]  /*9120*/  HMMA.16816.F32.BF16 R52, R8.reuse, R16, R52 ;  /* 0x000000100834723c */ /* 0x040fe20000041834 */
[----:B------:R-:W2:Y:S01]  /*9130*/  LDSM.16.MT88.4 R16, [R140+0x11000] ;  /* 0x011000008c10783b */ /* 0x000ea20000004200 */
[----:B------:R-:W-:Y:S01]  /*9140*/  FADD.FTZ R2, R69, R2 ;  /* 0x0000000245027221 */ /* 0x000fe20000010000 */
[----:B------:R-:W-:Y:S01]  /*9150*/  FADD.FTZ R4, R235, R4 ;  /* 0x00000004eb047221 */ /* 0x000fe20000010000 */
[----:B------:R3:W-:Y:S02]  /*9160*/  MUFU.EX2 R69, R6 ;  /* 0x0000000600457308 */ /* 0x0007e40000000800 */
[----:B------:R-:W-:Y:S01]  /*9170*/  FADD.FTZ R2, R223, R2 ;  /* 0x00000002df027221 */ /* 0x000fe20000010000 */
[----:B------:R-:W-:Y:S01]  /*9180*/  FADD.FTZ R4, R68, R4 ;  /* 0x0000000444047221 */ /* 0x000fe20000010000 */
[----:B------:R-:W-:Y:S01]  /*9190*/  HMMA.16816.F32.BF16 R24, R8, R22, R48 ;  /* 0x000000160818723c */ /* 0x000fe20000041830 */
[----:B------:R5:W1:Y:S01]  /*91a0*/  MUFU.EX2 R68, R7 ;  /* 0x0000000700447308 */ /* 0x000a620000000800 */
[----:B------:R-:W-:Y:S01]  /*91b0*/  FADD.FTZ R2, R225, R2 ;  /* 0x00000002e1027221 */ /* 0x000fe20000010000 */
[----:B------:R-:W-:Y:S01]  /*91c0*/  FADD.FTZ R4, R220, R4 ;  /* 0x00000004dc047221 */ /* 0x000fe20000010000 */
[----:B----4-:R-:W-:Y:S01]  /*91d0*/  F2FP.BF16.F32.PACK_AB R9, R77, R78 ;  /* 0x0000004e4d09723e */ /* 0x010fe200000010ff */
[----:B------:R-:W4:Y:S01]  /*91e0*/  LDSM.16.MT88.4 R20, [R156+0x11000] ;  /* 0x011000009c14783b */ /* 0x000f220000004200 */
[----:B------:R-:W-:Y:S01]  /*91f0*/  FADD.FTZ R2, R221, R2 ;  /* 0x00000002dd027221 */ /* 0x000fe20000010000 */
[----:B------:R-:W-:-:S02]  /*9200*/  FADD.FTZ R4, R218, R4 ;  /* 0x00000004da047221 */ /* 0x000fc40000010000 */
[----:B------:R-:W-:Y:S01]  /*9210*/  LDSM.16.MT88.4 R156, [R156+0x11800] ;  /* 0x011800009c9c783b */ /* 0x000fe20000004200 */
[----:B------:R-:W-:Y:S01]  /*9220*/  FADD.FTZ R2, R219, R2 ;  /* 0x00000002db027221 */ /* 0x000fe20000010000 */
[----:B------:R-:W-:Y:S01]  /*9230*/  FADD.FTZ R4, R222, R4 ;  /* 0x00000004de047221 */ /* 0x000fe20000010000 */
[-CC-:B---3--:R-:W-:Y:S02]  /*9240*/  FFMA.FTZ R6, R200, R0.reuse, -R5.reuse ;  /* 0x00000000c8067223 */ /* 0x188fe40000010805 */
[----:B------:R-:W-:Y:S01]  /*9250*/  FADD.FTZ R2, R213, R2 ;  /* 0x00000002d5027221 */ /* 0x000fe20000010000 */
[----:B------:R-:W-:Y:S01]  /*9260*/  FADD.FTZ R4, R136, R4 ;  /* 0x0000000488047221 */ /* 0x000fe20000010000 */
[----:B------:R3:W-:Y:S01]  /*9270*/  MUFU.EX2 R76, R6 ;  /* 0x00000006004c7308 */ /* 0x0007e20000000800 */
[----:B-----5:R-:W-:Y:S01]  /*9280*/  FFMA.FTZ R7, R203, R0, -R5 ;  /* 0x00000000cb077223 */ /* 0x020fe20000010805 */
[----:B------:R-:W-:Y:S01]  /*9290*/  FADD.FTZ R2, R215, R2 ;  /* 0x00000002d7027221 */ /* 0x000fe20000010000 */
[----:B------:R-:W-:Y:S01]  /*92a0*/  FADD.FTZ R4, R138, R4 ;  /* 0x000000048a047221 */ /* 0x000fe20000010000 */
[----:B-1----:R-:W-:Y:S01]  /*92b0*/  F2FP.BF16.F32.PACK_AB R8, R68, R69 ;  /* 0x000000454408723e */ /* 0x002fe200000010ff */
[----:B------:R-:W1:Y:S01]  /*92c0*/  MUFU.EX2 R71, R7 ;  /* 0x0000000700477308 */ /* 0x000e620000000800 */
[----:B------:R-:W-:Y:S01]  /*92d0*/  FADD.FTZ R2, R217, R2 ;  /* 0x00000002d9027221 */ /* 0x000fe20000010000 */
[----:B------:R-:W-:-:S03]  /*92e0*/  FADD.FTZ R4, R214, R4 ;  /* 0x00000004d6047221 */ /* 0x000fc60000010000 */
[----:B------:R-:W-:Y:S01]  /*92f0*/  FADD.FTZ R2, R137, R2 ;  /* 0x0000000289027221 */ /* 0x000fe20000010000 */
[----:B------:R-:W-:-:S03]  /*9300*/  FADD.FTZ R4, R216, R4 ;  /* 0x00000004d8047221 */ /* 0x000fc60000010000 */
[----:B------:R-:W-:Y:S01]  /*9310*/  FADD.FTZ R2, R197, R2 ;  /* 0x00000002c5027221 */ /* 0x000fe20000010000 */
[----:B------:R-:W-:Y:S01]  /*9320*/  FADD.FTZ R4, R143, R4 ;  /* 0x000000048f047221 */ /* 0x000fe20000010000 */
[--C-:B---3--:R-:W-:Y:S02]  /*9330*/  FFMA.FTZ R6, R204, R0, -R3.reuse ;  /* 0x00000000cc067223 */ /* 0x108fe40000010803 */
[----:B------:R-:W-:Y:S01]  /*9340*/  FADD.FTZ R2, R196, R2 ;  /* 0x00000002c4027221 */ /* 0x000fe20000010000 */
[----:B------:R-:W-:Y:S01]  /*9350*/  FADD.FTZ R4, R146, R4 ;  /* 0x0000000492047221 */ /* 0x000fe20000010000 */
[----:B------:R-:W3:Y:S01]  /*9360*/  MUFU.EX2 R64, R6 ;  /* 0x0000000600407308 */ /* 0x000ee20000000800 */
[----:B-1----:R-:W-:Y:S01]  /*9370*/  F2FP.BF16.F32.PACK_AB R10, R71, R76 ;  /* 0x0000004c470a723e */ /* 0x002fe200000010ff */
[----:B------:R-:W-:Y:S01]  /*9380*/  FADD.FTZ R2, R147, R2 ;  /* 0x0000000293027221 */ /* 0x000fe20000010000 */
[----:B------:R-:W-:Y:S01]  /*9390*/  FADD.FTZ R4, R142, R4 ;  /* 0x000000048e047221 */ /* 0x000fe20000010000 */
[----:B------:R-:W-:-:S02]  /*93a0*/  FFMA.FTZ R7, R207, R0, -R3 ;  /* 0x00000000cf077223 */ /* 0x000fc40000010803 */
[----:B------:R-:W-:Y:S01]  /*93b0*/  FADD.FTZ R2, R141, R2 ;  /* 0x000000028d027221 */ /* 0x000fe20000010000 */
[----:B------:R-:W-:Y:S01]  /*93c0*/  FADD.FTZ R4, R145, R4 ;  /* 0x0000000491047221 */ /* 0x000fe20000010000 */
[----:B------:R1:W-:Y:S01]  /*93d0*/  MUFU.EX2 R48, R7 ;  /* 0x0000000700307308 */ /* 0x0003e20000000800 */
[----:B------:R-:W5:Y:S01]  /*93e0*/  LDSM.16.MT88.4 R140, [R140+0x11800] ;  /* 0x011800008c8c783b */ /* 0x000f620000004200 */
[----:B------:R-:W-:Y:S01]  /*93f0*/  FADD.FTZ R2, R130, R2 ;  /* 0x0000000282027221 */ /* 0x000fe20000010000 */
[----:B------:R-:W-:-:S03]  /*9400*/  FADD.FTZ R4, R126, R4 ;  /* 0x000000047e047221 */ /* 0x000fc60000010000 */
[----:B------:R-:W-:Y:S01]  /*9410*/  FADD.FTZ R2, R129, R2 ;  /* 0x0000000281027221 */ /* 0x000fe20000010000 */
[----:B------:R-:W-:Y:S01]  /*9420*/  FADD.FTZ R4, R128, R4 ;  /* 0x0000000480047221 */ /* 0x000fe20000010000 */
[----:B---3--:R-:W-:Y:S01]  /*9430*/  F2FP.BF16.F32.PACK_AB R11, R64, R79 ;  /* 0x0000004f400b723e */ /* 0x008fe200000010ff */
[-CC-:B------:R-:W-:Y:S01]  /*9440*/  FFMA.FTZ R6, R205, R0.reuse, -R3.reuse ;  /* 0x00000000cd067223 */ /* 0x180fe20000010803 */
[----:B------:R-:W-:Y:S01]  /*9450*/  FADD.FTZ R2, R132, R2 ;  /* 0x0000000284027221 */ /* 0x000fe20000010000 */
[----:B------:R-:W-:Y:S02]  /*9460*/  FADD.FTZ R4, R127, R4 ;  /* 0x000000047f047221 */ /* 0x000fe40000010000 */
[----:B------:R3:W-:Y:S01]  /*9470*/  MUFU.EX2 R50, R6 ;  /* 0x0000000600327308 */ /* 0x0007e20000000800 */
[----:B------:R-:W-:Y:S01]  /*9480*/  FADD.FTZ R2, R125, R2 ;  /* 0x000000027d027221 */ /* 0x000fe20000010000 */
[----:B------:R-:W-:Y:S01]  /*9490*/  FADD.FTZ R4, R131, R4 ;  /* 0x0000000483047221 */ /* 0x000fe20000010000 */
[C---:B------:R-:W-:Y:S01]  /*94a0*/  HMMA.16816.F32.BF16 R52, R8.reuse, R12, R52 ;  /* 0x0000000c0834723c */ /* 0x040fe20000041834 */
[-C--:B------:R-:W-:Y:S01]  /*94b0*/  FFMA.FTZ R12, R206, R0.reuse, -R3 ;  /* 0x00000000ce0c7223 */ /* 0x080fe20000010803 */
[----:B------:R-:W-:Y:S01]  /*94c0*/  FADD.FTZ R2, R120, R2 ;  /* 0x0000000278027221 */ /* 0x000fe20000010000 */
[----:B------:R-:W-:Y:S01]  /*94d0*/  FADD.FTZ R4, R116, R4 ;  /* 0x0000000474047221 */ /* 0x000fe20000010000 */
[-CC-:B-1----:R-:W-:Y:S01]  /*94e0*/  FFMA.FTZ R7, R211, R0.reuse, -R5.reuse ;  /* 0x00000000d3077223 */ /* 0x182fe20000010805 */
[----:B------:R1:W4:Y:S01]  /*94f0*/  MUFU.EX2 R49, R12 ;  /* 0x0000000c00317308 */ /* 0x0003220000000800 */
[----:B------:R-:W-:Y:S01]  /*9500*/  FADD.FTZ R2, R121, R2 ;  /* 0x0000000279027221 */ /* 0x000fe20000010000 */
[----:B------:R-:W-:Y:S01]  /*9510*/  FADD.FTZ R4, R117, R4 ;  /* 0x0000000475047221 */ /* 0x000fe20000010000 */
[C---:B------:R-:W-:Y:S01]  /*9520*/  HMMA.16816.F32.BF16 R44, R8.reuse, R14, R44 ;  /* 0x0000000e082c723c */ /* 0x040fe2000004182c */
[-C--:B------:R-:W-:Y:S01]  /*9530*/  FFMA.FTZ R13, R209, R0.reuse, -R5 ;  /* 0x00000000d10d7223 */ /* 0x080fe20000010805 */
[-C--:B------:R-:W-:Y:S01]  /*9540*/  FFMA.FTZ R3, R212, R0.reuse, -R3 ;  /* 0x00000000d4037223 */ /* 0x080fe20000010803 */
[----:B---3--:R-:W-:Y:S01]  /*9550*/  FADD.FTZ R6, R119, R2 ;  /* 0x0000000277067221 */ /* 0x008fe20000010000 */
[-CC-:B------:R-:W-:Y:S01]  /*9560*/  FFMA.FTZ R2, R208, R0.reuse, -R5.reuse ;  /* 0x00000000d0027223 */ /* 0x180fe20000010805 */
[----:B------:R-:W-:Y:S01]  /*9570*/  FADD.FTZ R4, R118, R4 ;  /* 0x0000000476047221 */ /* 0x000fe20000010000 */
[----:B------:R-:W-:Y:S02]  /*9580*/  MUFU.EX2 R14, R7 ;  /* 0x00000007000e7308 */ /* 0x000fe40000000800 */
[C---:B--2---:R-:W-:Y:S02]  /*9590*/  HMMA.16816.F32.BF16 R136, R8.reuse, R16, R60 ;  /* 0x000000100888723c */ /* 0x044fe4000004183c */
[----:B------:R2:W3:Y:S01]  /*95a0*/  MUFU.EX2 R15, R2 ;  /* 0x00000002000f7308 */ /* 0x0004e20000000800 */
[----:B-1----:R-:W-:Y:S01]  /*95b0*/  FFMA.FTZ R12, R210, R0, -R5 ;  /* 0x00000000d20c7223 */ /* 0x002fe20000010805 */
[----:B------:R-:W-:Y:S01]  /*95c0*/  FADD.FTZ R5, R122, R4 ;  /* 0x000000047a057221 */ /* 0x000fe20000010000 */
[----:B----4-:R-:W-:Y:S01]  /*95d0*/  F2FP.BF16.F32.PACK_AB R165, R49, R50 ;  /* 0x0000003231a5723e */ /* 0x010fe200000010ff */
[----:B------:R-:W1:Y:S02]  /*95e0*/  MUFU.EX2 R3, R3 ;  /* 0x0000000300037308 */ /* 0x000e640000000800 */
[C---:B------:R-:W-:Y:S01]  /*95f0*/  HMMA.16816.F32.BF16 R32, R8.reuse, R18, R56 ;  /* 0x000000120820723c */ /* 0x040fe20000041838 */
[----:B------:R-:W4:Y:S01]  /*9600*/  LDSM.16.MT88.4 R16, [R38+0x11000] ;  /* 0x011000002610783b */ /* 0x000f220000004200 */
[----:B------:R-:W-:Y:S04]  /*9610*/  MUFU.EX2 R12, R12 ;  /* 0x0000000c000c7308 */ /* 0x000fe80000000800 */
[----:B------:R-:W5:Y:S01]  /*9620*/  MUFU.EX2 R13, R13 ;  /* 0x0000000d000d7308 */ /* 0x000f620000000800 */
[----:B--2---:R-:W-:Y:S01]  /*9630*/  FADD.FTZ R2, R115, R6 ;  /* 0x0000000673027221 */ /* 0x004fe20000010000 */
[----:B------:R-:W-:Y:S01]  /*9640*/  HMMA.16816.F32.BF16 R40, R8, R20, R40 ;  /* 0x000000140828723c */ /* 0x000fe20000041828 */
[----:B---3--:R-:W-:-:S02]  /*9650*/  F2FP.BF16.F32.PACK_AB R164, R14, R15 ;  /* 0x0000000f0ea4723e */ /* 0x008fc400000010ff */
[----:B------:R-:W-:Y:S01]  /*9660*/  FADD.FTZ R4, R109, R2 ;  /* 0x000000026d047221 */ /* 0x000fe20000010000 */
[----:B------:R-:W-:Y:S01]  /*9670*/  FADD.FTZ R2, R106, R5 ;  /* 0x000000056a027221 */ /* 0x000fe20000010000 */
[----:B-1----:R-:W-:Y:S02]  /*9680*/  F2FP.BF16.F32.PACK_AB R167, R3, R48 ;  /* 0x0000003003a7723e */ /* 0x002fe400000010ff */
[----:B------:R-:W-:Y:S01]  /*9690*/  FADD.FTZ R0, R112, R4 ;  /* 0x0000000470007221 */ /* 0x000fe20000010000 */
[----:B------:R-:W-:Y:S01]  /*96a0*/  FADD.FTZ R2, R110, R2 ;  /* 0x000000026e027221 */ /* 0x000fe20000010000 */
[----:B------:R-:W1:Y:S01]  /*96b0*/  LDSM.16.MT88.4 R4, [R38+0x11800] ;  /* 0x011800002604783b */ /* 0x000e620000004200 */
[----:B------:R-:W-:Y:S01]  /*96c0*/  HMMA.16816.F32.BF16 R20, R8, R22, R72 ;  /* 0x000000160814723c */ /* 0x000fe20000041848 */
[----:B------:R-:W-:Y:S01]  /*96d0*/  FADD.FTZ R0, R114, R0 ;  /* 0x0000000072007221 */ /* 0x000fe20000010000 */
[----:B------:R-:W-:Y:S01]  /*96e0*/  FADD.FTZ R2, R111, R2 ;  /* 0x000000026f027221 */ /* 0x000fe20000010000 */
[----:B-----5:R-:W-:-:S02]  /*96f0*/  F2FP.BF16.F32.PACK_AB R166, R13, R12 ;  /* 0x0000000c0da6723e */ /* 0x020fc400000010ff */
[----:B------:R-:W-:Y:S01]  /*9700*/  FADD.FTZ R0, R108, R0 ;  /* 0x000000006c007221 */ /* 0x000fe20000010000 */
[----:B------:R-:W-:-:S03]  /*9710*/  FADD.FTZ R2, R113, R2 ;  /* 0x0000000271027221 */ /* 0x000fc60000010000 */
[----:B------:R-:W-:Y:S01]  /*9720*/  FADD.FTZ R0, R101, R0 ;  /* 0x0000000065007221 */ /* 0x000fe20000010000 */
[----:B------:R-:W-:Y:S01]  /*9730*/  FADD.FTZ R2, R100, R2 ;  /* 0x0000000264027221 */ /* 0x000fe20000010000 */
[----:B------:R-:W-:Y:S02]  /*9740*/  HMMA.16816.F32.BF16 R136, R164, R140, R136 ;  /* 0x0000008ca488723c */ /* 0x000fe40000041888 */
        /* <DEDUP_REMOVED lines=9> */
[----:B----4-:R-:W-:Y:S02]  /*97e0*/  HMMA.16816.F32.BF16 R28, R8, R16, R28 ;  /* 0x00000010081c723c */ /* 0x010fe4000004181c */
        /* <DEDUP_REMOVED lines=29> */
[----:B-1----:R-:W-:Y:S02]  /*99c0*/  HMMA.16816.F32.BF16 R160, R164, R4, R28 ;  /* 0x00000004a4a0723c */ /* 0x002fe4000004181c */
[----:B------:R-:W-:Y:S01]  /*99d0*/  FADD.FTZ R0, R49, R0 ;  /* 0x0000000031007221 */ /* 0x000fe20000010000 */
[----:B------:R-:W-:-:S03]  /*99e0*/  FADD.FTZ R2, R14, R2 ;  /* 0x000000020e027221 */ /* 0x000fc60000010000 */
[----:B------:R-:W-:Y:S01]  /*99f0*/  FADD.FTZ R0, R48, R0 ;  /* 0x0000000030007221 */ /* 0x000fe20000010000 */
[----:B------:R-:W-:Y:S01]  /*9a00*/  FADD.FTZ R2, R12, R2 ;  /* 0x000000020c027221 */ /* 0x000fe20000010000 */
[----:B------:R-:W-:Y:S02]  /*9a10*/  HMMA.16816.F32.BF16 R164, R164, R6, R24 ;  /* 0x00000006a4a4723c */ /* 0x000fe40000041818 */
[----:B------:R-:W-:Y:S01]  /*9a20*/  FADD.FTZ R3, R3, R0 ;  /* 0x0000000003037221 */ /* 0x000fe20000010000 */
[----:B------:R-:W-:-:S05]  /*9a30*/  FADD.FTZ R0, R13, R2 ;  /* 0x000000020d007221 */ /* 0x000fca0000010000 */
[----:B------:R1:W-:Y:S04]  /*9a40*/  STL [R1+0x24], R0 ;  /* 0x0000240001007387 */ /* 0x0003e80000100800 */
[----:B------:R1:W-:Y:S01]  /*9a50*/  STL [R1+0x28], R3 ;  /* 0x0000280301007387 */ /* 0x0003e20000100800 */
[----:B------:R-:W-:Y:S07]  /*9a60*/  @!P0 BRA `(.L_x_580) ;  /* 0x0000006400188947 */ /* 0x000fee0003800000 */
[----:B------:R-:W2:Y:S01]  /*9a70*/  LDL.64 R170, [R1+0x38] ;  /* 0x0000380001aa7983 */ /* 0x000ea20000100a00 */
[C---:B-1----:R-:W-:Y:S01]  /*9a80*/  IADD3 R0, PT, PT, -R168.reuse, 0x1, RZ ;  /* 0x00000001a8007810 */ /* 0x042fe20007ffe1ff */
[----:B------:R-:W-:Y:S01]  /*9a90*/  VIADD R2, R168, 0xfffffffe ;  /* 0xfffffffea8027836 */ /* 0x000fe20000000000 */
[C---:B------:R-:W-:Y:S01]  /*9aa0*/  SHF.L.U64.HI R233, R104.reuse, 0x5, R105 ;  /* 0x0000000568e97819 */ /* 0x040fe20000010269 */
[----:B------:R-:W-:Y:S02]  /*9ab0*/  IMAD.SHL.U32 R232, R104, 0x20, RZ ;  /* 0x0000002068e87824 */ /* 0x000fe400078e00ff */
[----:B------:R1:W-:Y:S01]  /*9ac0*/  STL [R1+0x1c], R0 ;  /* 0x00001c0001007387 */ /* 0x0003e20000100800 */
[----:B------:R-:W-:Y:S02]  /*9ad0*/  IMAD.MOV.U32 R132, RZ, RZ, R36 ;  /* 0x000000ffff847224 */ /* 0x000fe400078e0024 */
[----:B------:R-:W-:Y:S01]  /*9ae0*/  IMAD.MOV.U32 R133, RZ, RZ, R37 ;  /* 0x000000ffff857224 */ /* 0x000fe200078e0025 */
[----:B------:R1:W-:Y:S01]  /*9af0*/  STL [R1+0x20], R2 ;  /* 0x0000200201007387 */ /* 0x0003e20000100800 */
[----:B--2---:R-:W-:-:S04]  /*9b00*/  ISETP.NE.U32.AND P1, PT, R170, RZ, PT ;  /* 0x000000ffaa00720c */ /* 0x004fc80003f25070 */
[----:B-1----:R-:W-:-:S13]  /*9b10*/  ISETP.NE.AND.EX P1, PT, R171, RZ, PT, P1 ;  /* 0x000000ffab00720c */ /* 0x002fda0003f25310 */
.L_x_587:
[----:B--2---:R-:W2:Y:S01]  /*9b20*/  LDL R5, [R1+0x18] ;  /* 0x0000180001057983 */ /* 0x004ea20000100800 */
[----:B------:R-:W-:Y:S04]  /*9b30*/  DEPBAR.LE SB0, 0x0 ;  /* 0x000080000000791a */ /* 0x000fe80000000000 */
[----:B------:R-:W3:Y:S01]  /*9b40*/  LDL R4, [R1+0x14] ;  /* 0x0000140001047983 */ /* 0x000ee20000100800 */
[----:B------:R-:W-:Y:S05]  /*9b50*/  WARPSYNC.ALL ;  /* 0x0000000000007948 */ /* 0x000fea0003800000 */
[----:B------:R-:W-:Y:S01]  /*9b60*/  BAR.SYNC.DEFER_BLOCKING 0x0 ;  /* 0x0000000000007b1d */ /* 0x000fe20000010000 */
[----:B------:R-:W-:Y:S05]  /*9b70*/  @!P1 IMAD.MOV.U32 R0, RZ, RZ, RZ ;  /* 0x000000ffff009224 */ /* 0x000fea00078e00ff */
[----:B------:R-:W-:Y:S01]  /*9b80*/  @!P1 IADD3 R3, P0, PT, RZ, -R0, RZ ;  /* 0x80000000ff039210 */ /* 0x000fe20007f1e0ff */
[----:B------:R1:W5:Y:S01]  /*9b90*/  LDL R234, [R1+0x8] ;  /* 0x0000080001ea7983 */ /* 0x0003620000100800 */
[----:B------:R-:W-:Y:S01]  /*9ba0*/  BSSY.RECONVERGENT B0, `(.L_x_581) ;  /* 0x000004f000007945 */ /* 0x000fe20003800200 */
[----:B------:R-:W4:Y:S02]  /*9bb0*/  S2R R229, SR_TID.X ;  /* 0x0000000000e57919 */ /* 0x000f240000002100 */
[----:B------:R-:W4:Y:S01]  /*9bc0*/  @!P1 LD.E R2, desc[UR4][R134.64+0x40] ;  /* 0x0000400486029980 */ /* 0x000f22000c101900 */
[----:B--2---:R-:W-:Y:S02]  /*9bd0*/  MOV R12, R5 ;  /* 0x00000005000c7202 */ /* 0x004fe40000000f00 */
[----:B---3--:R-:W-:Y:S01]  /*9be0*/  MOV R11, R4 ;  /* 0x00000004000b7202 */ /* 0x008fe20000000f00 */
[----:B----4-:R-:W-:Y:S04]  /*9bf0*/  @!P1 IMAD.SHL.U32 R0, R2, 0x100, RZ ;  /* 0x0000010002009824 */ /* 0x010fe800078e00ff */
[----:B------:R-:W-:Y:S05]  /*9c00*/  @!P1 IMAD.X R0, RZ, RZ, ~R0, P0 ;  /* 0x000000ffff009224 */ /* 0x000fea00000e0e00 */
[----:B------:R-:W-:Y:S04]  /*9c10*/  @!P1 SHF.R.S64 R2, R3, 0x1f, R0 ;  /* 0x0000001f03029819 */ /* 0x000fe80000001000 */
[----:B------:R-:W-:Y:S04]  /*9c20*/  @!P1 IADD3 R5, P0, PT, R5, R2, RZ ;  /* 0x0000000205059210 */ /* 0x000fe80007f1e0ff */
[----:B------:R-:W-:Y:S01]  /*9c30*/  @!P1 LEA.HI.X.SX32 R4, R0, R4, 0x1, P0 ;  /* 0x0000000400049211 */ /* 0x000fe200000f0eff */
[----:B------:R1:W-:Y:S01]  /*9c40*/  @!P1 STL [R1+0x18], R5 ;  /* 0x0000180501009387 */ /* 0x0003e20000100800 */
[----:B------:R-:W-:Y:S03]  /*9c50*/  IMAD.MOV.U32 R14, RZ, RZ, R5 ;  /* 0x000000ffff0e7224 */ /* 0x000fe600078e0005 */
[----:B------:R1:W-:Y:S01]  /*9c60*/  @!P1 STL [R1+0x14], R4 ;  /* 0x0000140401009387 */ /* 0x0003e20000100800 */
[----:B------:R-:W-:Y:S05]  /*9c70*/  @!P1 BRA `(.L_x_582) ;  /* 0x0000000400049947 */ /* 0x000fea0003800000 */
[----:B-----5:R-:W-:Y:S01]  /*9c80*/  VIADD R9, R234, 0xffffff00 ;  /* 0xffffff00ea097836 */ /* 0x020fe20000000000 */
[----:B------:R-:W2:Y:S01]  /*9c90*/  LD.E R2, desc[UR4][R134.64+0x170] ;  /* 0x0001700486027980 */ /* 0x000ea2000c101900 */
[----:B------:R-:W-:Y:S03]  /*9ca0*/  IABS R6, R234 ;  /* 0x000000ea00067213 */ /* 0x000fe60000000000 */
[----:B------:R-:W3:Y:S01]  /*9cb0*/  LDL.64 R16, [R1] ;  /* 0x0000000001107983 */ /* 0x000ee20000100a00 */
[----:B------:R-:W-:Y:S02]  /*9cc0*/  IABS R7, R9 ;  /* 0x0000000900077213 */ /* 0x000fe40000000000 */
[-C--:B--2---:R-:W-:Y:S02]  /*9cd0*/  IABS R0, R2.reuse ;  /* 0x0000000200007213 */ /* 0x084fe40000000000 */
[-C--:B------:R-:W-:Y:S02]  /*9ce0*/  IABS R8, R2.reuse ;  /* 0x0000000200087213 */ /* 0x080fe40000000000 */
[----:B-1----:R-:W1:Y:S01]  /*9cf0*/  I2F.RP R4, R0 ;  /* 0x0000000000047306 */ /* 0x002e620000209400 */
        /* <DEDUP_REMOVED lines=32> */
[----:B------:R-:W2:Y:S01]  /*9f00*/  LD.E.64 R4, desc[UR4][R134.64+0x40] ;  /* 0x0000400486047980 */ /* 0x000ea2000c101b00 */
[CC--:B---3--:R-:W-:Y:S02]  /*9f10*/  LEA R8, P2, R3.reuse, R16.reuse, 0x2 ;  /* 0x0000001003087211 */ /* 0x0c8fe400078410ff */
        /* <DEDUP_REMOVED lines=19> */
[----:B------:R-:W-:Y:S02]  /*a050*/  IMAD.IADD R0, R3, 0x1, R0 ;  /* 0x0000000103007824 */ /* 0x000fe400078e0200 */
[----:B------:R2:W-:Y:S03]  /*a060*/  STL [R1+0x18], R14 ;  /* 0x0000180e01007387 */ /* 0x0005e60000100800 */
[----:B------:R-:W-:Y:S05]  /*a070*/  LEA.HI.X R0, R2, R11, R0, 0x1, P0 ;  /* 0x0000000b02007211 */ /* 0x000fea00000f0c00 */
[----:B------:R2:W-:Y:S02]  /*a080*/  STL [R1+0x14], R0 ;  /* 0x0000140001007387 */ /* 0x0005e40000100800 */
.L_x_582:
[----:B------:R-:W-:Y:S05]  /*a090*/  BSYNC.RECONVERGENT B0 ;  /* 0x0000000000007941 */ /* 0x000fea0003800200 */
.L_x_581:
[----:B------:R-:W3:Y:S01]  /*a0a0*/  LDL R9, [R1+0x14] ;  /* 0x0000140001097983 */ /* 0x000ee20000100800 */
[----:B------:R-:W4:Y:S01]  /*a0b0*/  S2UR UR6, SR_CgaCtaId ;  /* 0x00000000000679c3 */ /* 0x000f220000008800 */
[C---:B------:R-:W-:Y:S01]  /*a0c0*/  SHF.L.U32 R8, R229.reuse, 0x3, RZ ;  /* 0x00000003e5087819 */ /* 0x040fe200000006ff */
[----:B------:R-:W-:Y:S01]  /*a0d0*/  UMOV UR7, 0x400 ;  /* 0x0000040000077882 */ /* 0x000fe20000000000 */
[C---:B--2---:R-:W-:Y:S01]  /*a0e0*/  LOP3.LUT R0, R229.reuse, 0x38, RZ, 0xc0, !PT ;  /* 0x00000038e5007812 */ /* 0x044fe200078ec0ff */
[----:B------:R-:W-:Y:S01]  /*a0f0*/  BSSY.RECONVERGENT B1, `(.L_x_583) ;  /* 0x00002a5000017945 */ /* 0x000fe20003800200 */
[----:B------:R-:W-:Y:S02]  /*a100*/  LOP3.LUT R226, R8, 0x38, RZ, 0xc0, !PT ;  /* 0x0000003808e27812 */ /* 0x000fe400078ec0ff */
[--C-:B------:R-:W-:Y:S02]  /*a110*/  LOP3.LUT R0, R0, 0x1c0, R8.reuse, 0xf8, !PT ;  /* 0x000001c000007812 */ /* 0x100fe400078ef808 */
[----:B------:R-:W-:Y:S02]  /*a120*/  IADD3 R6, P0, PT, R232, R14, RZ ;  /* 0x0000000ee8067210 */ /* 0x000fe40007f1e0ff */
[----:B------:R-:W-:Y:S02]  /*a130*/  LOP3.LUT R0, R0, R226, RZ, 0x3c, !PT ;  /* 0x000000e200007212 */ /* 0x000fe400078e3cff */
[----:B------:R-:W-:Y:S02]  /*a140*/  MOV R225, 0x20 ;  /* 0x0000002000e17802 */ /* 0x000fe40000000f00 */
[----:B------:R-:W-:Y:S02]  /*a150*/  LOP3.LUT R0, R0, 0x1e00, R8, 0xf8, !PT ;  /* 0x00001e0000007812 */ /* 0x000fe400078ef808 */
[----:B------:R-:W-:Y:S02]  /*a160*/  MOV R8, R14 ;  /* 0x0000000e00087202 */ /* 0x000fe40000000f00 */
[----:B------:R-:W-:Y:S02]  /*a170*/  LOP3.LUT P2, RZ, R229, 0x4, RZ, 0xc0, !PT ;  /* 0x00000004e5ff7812 */ /* 0x000fe4000784c0ff */
[----:B---3--:R-:W-:Y:S01]  /*a180*/  IADD3.X R7, PT, PT, R233, R9, RZ, P0, !PT ;  /* 0x00000009e9077210 */ /* 0x008fe200007fe4ff */
[----:B----4-:R-:W-:Y:S01]  /*a190*/  ULEA UR6, UR6, UR7, 0x18 ;  /* 0x0000000706067291 */ /* 0x010fe2000f8ec0ff */
[-C--:B-1----:R-:W-:Y:S04]  /*a1a0*/  IADD3 R4, P0, PT, R6, R232.reuse, RZ ;  /* 0x000000e806047210 */ /* 0x082fe80007f1e0ff */
[----:B------:R-:W-:Y:S02]  /*a1b0*/  IADD3.X R5, PT, PT, R7, R233, RZ, P0, !PT ;  /* 0x000000e907057210 */ /* 0x000fe400007fe4ff */
[----:B------:R-:W-:Y:S02]  /*a1c0*/  MOV R227, UR6 ;  /* 0x0000000600e37c02 */ /* 0x000fe40008000f00 */
[-C--:B------:R-:W-:Y:S02]  /*a1d0*/  IADD3 R2, P0, PT, R4, R232.reuse, RZ ;  /* 0x000000e804027210 */ /* 0x080fe40007f1e0ff */
[----:B------:R-:W-:Y:S02]  /*a1e0*/  LEA R231, R0, R227, 0x1 ;  /* 0x000000e300e77211 */ /* 0x000fe400078e08ff */
[-C--:B------:R-:W-:Y:S02]  /*a1f0*/  IADD3.X R3, PT, PT, R5, R233.reuse, RZ, P0, !PT ;  /* 0x000000e905037210 */ /* 0x080fe400007fe4ff */
[-C--:B------:R-:W-:Y:S01]  /*a200*/  IADD3 R12, P0, PT, R2, R232.reuse, RZ ;  /* 0x000000e8020c7210 */ /* 0x080fe20007f1e0ff */
[----:B------:R-:W-:Y:S01]  /*a210*/  @!PT LDS RZ, [RZ] ;  /* 0x00000000fffff984 */ /* 0x000fe20000000800 */
[----:B------:R-:W-:Y:S01]  /*a220*/  @!PT LDS RZ, [RZ] ;  /* 0x00000000fffff984 */ /* 0x000fe20000000800 */
[----:B------:R-:W-:Y:S01]  /*a230*/  @!PT LDS RZ, [RZ] ;  /* 0x00000000fffff984 */ /* 0x000fe20000000800 */
[----:B------:R1:W-:Y:S01]  /*a240*/  LDGSTS.E.BYPASS.LTC128B.128 [R231+0xa000], desc[UR4][R8.64] ;  /* 0x0a00000008e77fae */ /* 0x0003e2000b981a04 */
[----:B------:R-:W-:Y:S02]  /*a250*/  MOV R0, 0x40 ;  /* 0x0000004000007802 */ /* 0x000fe40000000f00 */
[-C--:B------:R-:W-:Y:S02]  /*a260*/  IADD3.X R13, PT, PT, R3, R233.reuse, RZ, P0, !PT ;  /* 0x000000e9030d7210 */ /* 0x080fe400007fe4ff */
[-C--:B------:R-:W-:Y:S02]  /*a270*/  IADD3 R10, P0, PT, R12, R232.reuse, RZ ;  /* 0x000000e80c0a7210 */ /* 0x080fe40007f1e0ff */
[----:B------:R-:W-:Y:S01]  /*a280*/  SEL R0, R0, 0xffffffc0, !P2 ;  /* 0xffffffc000007807 */ /* 0x000fe20005000000 */
[----:B------:R2:W-:Y:S01]  /*a290*/  LDGSTS.E.BYPASS.LTC128B.128 [R231+0xa800], desc[UR4][R6.64] ;  /* 0x0a80000006e77fae */ /* 0x0005e2000b981a04 */
[-C--:B------:R-:W-:Y:S02]  /*a2a0*/  IADD3.X R11, PT, PT, R13, R233.reuse, RZ, P0, !PT ;  /* 0x000000e90d0b7210 */ /* 0x080fe400007fe4ff */
[-C--:B------:R-:W-:Y:S04]  /*a2b0*/  IADD3 R16, P0, PT, R10, R232.reuse, RZ ;  /* 0x000000e80a107210 */ /* 0x080fe80007f1e0ff */
[-C--:B------:R-:W-:Y:S01]  /*a2c0*/  IADD3.X R17, PT, PT, R11, R233.reuse, RZ, P0, !PT ;  /* 0x000000e90b117210 */ /* 0x080fe200007fe4ff */
[----:B------:R3:W-:Y:S01]  /*a2d0*/  LDGSTS.E.BYPASS.LTC128B.128 [R231+0xb000], desc[UR4][R4.64] ;  /* 0x0b00000004e77fae */ /* 0x0007e2000b981a04 */
[-C--:B------:R-:W-:Y:S04]  /*a2e0*/  IADD3 R20, P0, PT, R16, R232.reuse, RZ ;  /* 0x000000e810147210 */ /* 0x080fe80007f1e0ff */
[-C--:B------:R-:W-:Y:S02]  /*a2f0*/  IADD3.X R21, PT, PT, R17, R233.reuse, RZ, P0, !PT ;  /* 0x000000e911157210 */ /* 0x080fe400007fe4ff */
[-C--:B------:R-:W-:Y:S01]  /*a300*/  IADD3 R18, P0, PT, R20, R232.reuse, RZ ;  /* 0x000000e814127210 */ /* 0x080fe20007f1e0ff */
[----:B------:R4:W-:Y:S03]  /*a310*/  LDGSTS.E.BYPASS.LTC128B.128 [R231+0xb800], desc[UR4][R2.64] ;  /* 0x0b80000002e77fae */ /* 0x0009e6000b981a04 */
[-C--:B------:R-:W-:Y:S02]  /*a320*/  IADD3.X R19, PT, PT, R21, R233.reuse, RZ, P0, !PT ;  /* 0x000000e915137210 */ /* 0x080fe400007fe4ff */
[-C--:B------:R-:W-:Y:S03]  /*a330*/  IADD3 R22, P0, PT, R18, R232.reuse, RZ ;  /* 0x000000e812167210 */ /* 0x080fe60007f1e0ff */
[----:B------:R-:W-:Y:S01]  /*a340*/  LDGSTS.E.BYPASS.LTC128B.128 [R231+0xc000], desc[UR4][R12.64] ;  /* 0x0c0000000ce77fae */ /* 0x000fe2000b981a04 */
[-C--:B------:R-:W-:Y:S02]  /*a350*/  IADD3.X R23, PT, PT, R19, R233.reuse, RZ, P0, !PT ;  /* 0x000000e913177210 */ /* 0x080fe400007fe4ff */
[-C--:B------:R-:W-:Y:S04]  /*a360*/  IADD3 R14, P0, PT, R22, R232.reuse, RZ ;  /* 0x000000e8160e7210 */ /* 0x080fe80007f1e0ff */
[-C--:B------:R-:W-:Y:S01]  /*a370*/  IADD3.X R15, PT, PT, R23, R233.reuse, RZ, P0, !PT ;  /* 0x000000e9170f7210 */ /* 0x080fe200007fe4ff */
[----:B------:R4:W-:Y:S01]  /*a380*/  LDGSTS.E.BYPASS.LTC128B.128 [R231+0xc800], desc[UR4][R10.64] ;  /* 0x0c8000000ae77fae */ /* 0x0009e2000b981a04 */
[-C--:B-1----:R-:W-:Y:S04]  /*a390*/  IADD3 R8, P0, PT, R14, R232.reuse, RZ ;  /* 0x000000e80e087210 */ /* 0x082fe80007f1e0ff */
[-C--:B------:R-:W-:Y:S02]  /*a3a0*/  IADD3.X R9, PT, PT, R15, R233.reuse, RZ, P0, !PT ;  /* 0x000000e90f097210 */ /* 0x080fe400007fe4ff */
[-C--:B--2---:R-:W-:Y:S01]  /*a3b0*/  IADD3 R6, P0, PT, R8, R232.reuse, RZ ;  /* 0x000000e808067210 */ /* 0x084fe20007f1e0ff */
[----:B------:R-:W-:Y:S03]  /*a3c0*/  LDGSTS.E.BYPASS.LTC128B.128 [R231+0xd000], desc[UR4][R16.64] ;  /* 0x0d00000010e77fae */ /* 0x000fe6000b981a04 */
[-C--:B------:R-:W-:Y:S02]  /*a3d0*/  IADD3.X R7, PT, PT, R9, R233.reuse, RZ, P0, !PT ;  /* 0x000000e909077210 */ /* 0x080fe400007fe4ff */
[-C--:B---3--:R-:W-:Y:S03]  /*a3e0*/  IADD3 R4, P0, PT, R6, R232.reuse, RZ ;  /* 0x000000e806047210 */ /* 0x088fe60007f1e0ff */
[----:B------:R-:W-:Y:S01]  /*a3f0*/  LDGSTS.E.BYPASS.LTC128B.128 [R231+0xd800], desc[UR4][R20.64] ;  /* 0x0d80000014e77fae */ /* 0x000fe2000b981a04 */
[-C--:B------:R-:W-:Y:S02]  /*a400*/  IADD3.X R5, PT, PT, R7, R233.reuse, RZ, P0, !PT ;  /* 0x000000e907057210 */ /* 0x080fe400007fe4ff */
[-C--:B----4-:R-:W-:Y:S04]  /*a410*/  IADD3 R2, P0, PT, R4, R232.reuse, RZ ;  /* 0x000000e804027210 */ /* 0x090fe80007f1e0ff */
[-C--:B------:R-:W-:Y:S01]  /*a420*/  IADD3.X R3, PT, PT, R5, R233.reuse, RZ, P0, !PT ;  /* 0x000000e905037210 */ /* 0x080fe200007fe4ff */
[----:B------:R1:W-:Y:S01]  /*a430*/  LDGSTS.E.BYPASS.LTC128B.128 [R231+0xe000], desc[UR4][R18.64] ;  /* 0x0e00000012e77fae */ /* 0x0003e2000b981a04 */
[----:B------:R-:W-:Y:S04]  /*a440*/  IADD3 R10, P0, PT, R2, R232, RZ ;  /* 0x000000e8020a7210 */ /* 0x000fe80007f1e0ff */
[----:B------:R-:W-:Y:S03]  /*a450*/  IADD3.X R11, PT, PT, R3, R233, RZ, P0, !PT ;  /* 0x000000e9030b7210 */ /* 0x000fe600007fe4ff */
[----:B------:R-:W-:Y:S01]  /*a460*/  LDGSTS.E.BYPASS.LTC128B.128 [R231+0xe800], desc[UR4][R22.64] ;  /* 0x0e80000016e77fae */ /* 0x000fe2000b981a04 */
[----:B------:R-:W-:Y:S04]  /*a470*/  LOP3.LUT P0, RZ, R229, 0x2, RZ, 0xc0, !PT ;  /* 0x00000002e5ff7812 */ /* 0x000fe8000780c0ff */
[----:B------:R-:W-:Y:S03]  /*a480*/  SEL R225, R225, 0xffffffe0, !P0 ;  /* 0xffffffe0e1e17807 */ /* 0x000fe60004000000 */
[----:B------:R-:W-:Y:S01]  /*a490*/  LDGSTS.E.BYPASS.LTC128B.128 [R231+0xf000], desc[UR4][R14.64] ;  /* 0x0f0000000ee77fae */ /* 0x000fe2000b981a04 */
[-C--:B------:R-:W-:Y:S07]  /*a4a0*/  IADD3 R172, PT, PT, R228, R225.reuse, RZ ;  /* 0x000000e1e4ac7210 */ /* 0x080fee0007ffe0ff */
[----:B------:R-:W-:Y:S08]  /*a4b0*/  LDGSTS.E.BYPASS.LTC128B.128 [R231+0xf800], desc[UR4][R8.64] ;  /* 0x0f80000008e77fae */ /* 0x000ff0000b981a04 */
[----:B------:R-:W-:Y:S08]  /*a4c0*/  LDGSTS.E.BYPASS.LTC128B.128 [R231+0x10000], desc[UR4][R6.64] ;  /* 0x1000000006e77fae */ /* 0x000ff0000b981a04 */
[----:B------:R-:W-:Y:S08]  /*a4d0*/  LDGSTS.E.BYPASS.LTC128B.128 [R231+0x10800], desc[UR4][R4.64] ;  /* 0x1080000004e77fae */ /* 0x000ff0000b981a04 */
[----:B------:R2:W-:Y:S08]  /*a4e0*/  LDGSTS.E.BYPASS.LTC128B.128 [R231+0x11000], desc[UR4][R2.64] ;  /* 0x1100000002e77fae */ /* 0x0005f0000b981a04 */
[----:B------:R3:W-:Y:S08]  /*a4f0*/  LDGSTS.E.BYPASS.LTC128B.128 [R231+0x11800], desc[UR4][R10.64] ;  /* 0x118000000ae77fae */ /* 0x0007f0000b981a04 */
[----:B------:R-:W-:Y:S08]  /*a500*/  LDSM.16.M88.4 R128, [R228] ;  /* 0x00000000e480783b */ /* 0x000ff00000000200 */
[----:B-1----:R-:W-:Y:S01]  /*a510*/  LDSM.16.M88.4 R16, [R224+0x2800] ;  /* 0x00280000e010783b */ /* 0x002fe20000000200 */
[----:B--2---:R-:W-:Y:S02]  /*a520*/  IADD3 R2, PT, PT, R224, R225, RZ ;  /* 0x000000e1e0027210 */ /* 0x004fe40007ffe0ff */
[-C--:B------:R-:W-:Y:S02]  /*a530*/  IADD3 R3, PT, PT, R228, R0.reuse, RZ ;  /* 0x00000000e4037210 */ /* 0x080fe40007ffe0ff */
[----:B------:R-:W-:Y:S03]  /*a540*/  IADD3 R0, PT, PT, R224, R0, RZ ;  /* 0x00000000e0007210 */ /* 0x000fe60007ffe0ff */
[----:B------:R-:W-:Y:S08]  /*a550*/  LDSM.16.M88.4 R24, [R224+0x3000] ;  /* 0x00300000e018783b */ /* 0x000ff00000000200 */
[----:B---3--:R-:W1:Y:S08]  /*a560*/  LDSM.16.M88.4 R8, [R224+0x2000] ;  /* 0x00200000e008783b */ /* 0x008e700000000200 */
[----:B------:R-:W2:Y:S08]  /*a570*/  LDSM.16.M88.4 R32, [R224+0x3800] ;  /* 0x00380000e020783b */ /* 0x000eb00000000200 */
[----:B------:R-:W3:Y:S08]  /*a580*/  LDSM.16.M88.4 R40, [R224+0x4000] ;  /* 0x00400000e028783b */ /* 0x000ef00000000200 */
[----:B------:R-:W4:Y:S08]  /*a590*/  LDSM.16.M88.4 R48, [R224+0x4800] ;  /* 0x00480000e030783b */ /* 0x000f300000000200 */
[----:B------:R-:W4:Y:S01]  /*a5a0*/  LDSM.16.M88.4 R56, [R224+0x5000] ;  /* 0x00500000e038783b */ /* 0x000f220000000200 */
[C---:B-1----:R-:W-:Y:S07]  /*a5b0*/  HMMA.16816.F32.BF16 R4, R128.reuse, R8, RZ ;  /* 0x000000088004723c */ /* 0x042fee00000418ff */
[----:B------:R-:W1:Y:S01]  /*a5c0*/  LDSM.16.M88.4 R64, [R224+0x5800] ;  /* 0x00580000e040783b */ /* 0x000e620000000200 */
[C---:B------:R-:W-:Y:S07]  /*a5d0*/  HMMA.16816.F32.BF16 R8, R128.reuse, R10, RZ ;  /* 0x0000000a8008723c */ /* 0x040fee00000418ff */
        /* <DEDUP_REMOVED lines=9> */
[C---:B--2---:R-:W-:Y:S07]  /*a670*/  HMMA.16816.F32.BF16 R28, R128.reuse, R32, RZ ;  /* 0x00000020801c723c */ /* 0x044fee00000418ff */
[----:B------:R-:W2:Y:S01]  /*a680*/  LDSM.16.M88.4 R112, [R224+0x8800] ;  /* 0x00880000e070783b */ /* 0x000ea20000000200 */
[C---:B------:R-:W-:Y:S07]  /*a690*/  HMMA.16816.F32.BF16 R32, R128.reuse, R34, RZ ;  /* 0x000000228020723c */ /* 0x040fee00000418ff */
[----:B------:R-:W2:Y:S01]  /*a6a0*/  LDSM.16.M88.4 R120, [R224+0x9000] ;  /* 0x00900000e078783b */ /* 0x000ea20000000200 */
[C---:B---3--:R-:W-:Y:S07]  /*a6b0*/  HMMA.16816.F32.BF16 R36, R128.reuse, R40, RZ ;  /* 0x000000288024723c */ /* 0x048fee00000418ff */
[----:B------:R-:W3:Y:S01]  /*a6c0*/  LDSM.16.M88.4 R168, [R224+0x9800] ;  /* 0x00980000e0a8783b */ /* 0x000ee20000000200 */
[C---:B------:R-:W-:Y:S07]  /*a6d0*/  HMMA.16816.F32.BF16 R40, R128.reuse, R42, RZ ;  /* 0x0000002a8028723c */ /* 0x040fee00000418ff */
[----:B------:R-:W0:Y:S08]  /*a6e0*/  LDGDEPBAR ;  /* 0x00000000000079af */ /* 0x000e300000000000 */
[----:B------:R-:W-:Y:S01]  /*a6f0*/  LDSM.16.M88.4 R172, [R172] ;  /* 0x00000000acac783b */ /* 0x000fe20000000200 */
[C---:B----4-:R-:W-:Y:S07]  /*a700*/  HMMA.16816.F32.BF16 R44, R128.reuse, R48, RZ ;  /* 0x00000030802c723c */ /* 0x050fee00000418ff */
[----:B------:R-:W4:Y:S01]  /*a710*/  LDSM.16.M88.4 R176, [R2+0x2000] ;  /* 0x0020000002b0783b */ /* 0x000f220000000200 */
[C---:B------:R-:W-:Y:S07]  /*a720*/  HMMA.16816.F32.BF16 R48, R128.reuse, R50, RZ ;  /* 0x000000328030723c */ /* 0x040fee00000418ff */
[----:B------:R-:W4:Y:S01]  /*a730*/  LDSM.16.M88.4 R180, [R2+0x2800] ;  /* 0x0028000002b4783b */ /* 0x000f220000000200 */
[C---:B------:R-:W-:Y:S07]  /*a740*/  HMMA.16816.F32.BF16 R52, R128.reuse, R56, RZ ;  /* 0x000000388034723c */ /* 0x040fee00000418ff */
[----:B------:R-:W4:Y:S01]  /*a750*/  LDSM.16.M88.4 R184, [R2+0x3000] ;  /* 0x0030000002b8783b */ /* 0x000f220000000200 */
[C---:B------:R-:W-:Y:S07]  /*a760*/  HMMA.16816.F32.BF16 R56, R128.reuse, R58, RZ ;  /* 0x0000003a8038723c */ /* 0x040fee00000418ff */
        /* <DEDUP_REMOVED lines=12> */
[----:B------:R-:W4:Y:S01]  /*a830*/  LD.E R230, desc[UR4][R134.64+0x18c] ;  /* 0x00018c0486e67980 */ /* 0x000f22000c101900 */
[C---:B------:R-:W-:Y:S03]  /*a840*/  HMMA.16816.F32.BF16 R84, R128.reuse, R88, RZ ;  /* 0x000000588054723c */ /* 0x040fe600000418ff */
[----:B------:R-:W-:Y:S05]  /*a850*/  LDSM.16.M88.4 R212, [R0+0x3000] ;  /* 0x0030000000d4783b */ /* 0x000fea0000000200 */
[C---:B------:R-:W-:Y:S03]  /*a860*/  HMMA.16816.F32.BF16 R88, R128.reuse, R90, RZ ;  /* 0x0000005a8058723c */ /* 0x040fe600000418ff */
[----:B------:R-:W-:Y:S05]  /*a870*/  LDSM.16.M88.4 R216, [R0+0x3800] ;  /* 0x0038000000d8783b */ /* 0x000fea0000000200 */
[C---:B------:R-:W-:Y:S08]  /*a880*/  HMMA.16816.F32.BF16 R92, R128.reuse, R96, RZ ;  /* 0x00000060805c723c */ /* 0x040ff000000418ff */
[C---:B------:R-:W-:Y:S08]  /*a890*/  HMMA.16816.F32.BF16 R96, R128.reuse, R98, RZ ;  /* 0x000000628060723c */ /* 0x040ff000000418ff */
[C---:B------:R-:W-:Y:S08]  /*a8a0*/  HMMA.16816.F32.BF16 R100, R128.reuse, R104, RZ ;  /* 0x000000688064723c */ /* 0x040ff000000418ff */
[C---:B------:R-:W-:Y:S08]  /*a8b0*/  HMMA.16816.F32.BF16 R104, R128.reuse, R106, RZ ;  /* 0x0000006a8068723c */ /* 0x040ff000000418ff */
[C---:B--2---:R-:W-:Y:S08]  /*a8c0*/  HMMA.16816.F32.BF16 R108, R128.reuse, R112, RZ ;  /* 0x00000070806c723c */ /* 0x044ff000000418ff */
[C---:B------:R-:W-:Y:S08]  /*a8d0*/  HMMA.16816.F32.BF16 R112, R128.reuse, R114, RZ ;  /* 0x000000728070723c */ /* 0x040ff000000418ff */
[C---:B------:R-:W-:Y:S08]  /*a8e0*/  HMMA.16816.F32.BF16 R116, R128.reuse, R120, RZ ;  /* 0x000000788074723c */ /* 0x040ff000000418ff */
[C---:B------:R-:W-:Y:S08]  /*a8f0*/  HMMA.16816.F32.BF16 R120, R128.reuse, R122, RZ ;  /* 0x0000007a8078723c */ /* 0x040ff000000418ff */
[C---:B---3--:R-:W-:Y:S08]  /*a900*/  HMMA.16816.F32.BF16 R124, R128.reuse, R168, RZ ;  /* 0x000000a8807c723c */ /* 0x048ff000000418ff */
[----:B------:R-:W-:Y:S01]  /*a910*/  HMMA.16816.F32.BF16 R128, R128, R170, RZ ;  /* 0x000000aa8080723c */ /* 0x000fe200000418ff */
[----:B------:R-:W2:Y:S07]  /*a920*/  LDSM.16.M88.4 R168, [R2+0x6800] ;  /* 0x0068000002a8783b */ /* 0x000eae0000000200 */
[C---:B----4-:R-:W-:Y:S08]  /*a930*/  HMMA.16816.F32.BF16 R4, R172.reuse, R176, R4 ;  /* 0x000000b0ac04723c */ /* 0x050ff00000041804 */
[C---:B------:R-:W-:Y:S01]  /*a940*/  HMMA.16816.F32.BF16 R8, R172.reuse, R178, R8 ;  /* 0x000000b2ac08723c */ /* 0x040fe20000041808 */
[----:B------:R-:W3:Y:S07]  /*a950*/  LDSM.16.M88.4 R176, [R2+0x7000] ;  /* 0x0070000002b0783b */ /* 0x000eee0000000200 */
[C---:B------:R-:W-:Y:S08]  /*a960*/  HMMA.16816.F32.BF16 R12, R172.reuse, R180, R12 ;  /* 0x000000b4ac0c723c */ /* 0x040ff0000004180c */
[C---:B------:R-:W-:Y:S01]  /*a970*/  HMMA.16816.F32.BF16 R16, R172.reuse, R182, R16 ;  /* 0x000000b6ac10723c */ /* 0x040fe20000041810 */
[----:B------:R-:W4:Y:S07]  /*a980*/  LDSM.16.M88.4 R180, [R2+0x7800] ;  /* 0x0078000002b4783b */ /* 0x000f2e0000000200 */
[C---:B------:R-:W-:Y:S08]  /*a990*/  HMMA.16816.F32.BF16 R20, R172.reuse, R184, R20 ;  /* 0x000000b8ac14723c */ /* 0x040ff00000041814 */
[C---:B------:R-:W-:Y:S01]  /*a9a0*/  HMMA.16816.F32.BF16 R24, R172.reuse, R186, R24 ;  /* 0x000000baac18723c */ /* 0x040fe20000041818 */
[----:B------:R-:W4:Y:S07]  /*a9b0*/  LDSM.16.M88.4 R184, [R2+0x8000] ;  /* 0x0080000002b8783b */ /* 0x000f2e0000000200 */
[C---:B------:R-:W-:Y:S08]  /*a9c0*/  HMMA.16816.F32.BF16 R28, R172.reuse, R188, R28 ;  /* 0x000000bcac1c723c */ /* 0x040ff0000004181c */
[C---:B------:R-:W-:Y:S01]  /*a9d0*/  HMMA.16816.F32.BF16 R32, R172.reuse, R190, R32 ;  /* 0x000000beac20723c */ /* 0x040fe20000041820 */
[----:B------:R-:W4:Y:S07]  /*a9e0*/  LDSM.16.M88.4 R188, [R2+0x8800] ;  /* 0x0088000002bc783b */ /* 0x000f2e0000000200 */
[C---:B-1----:R-:W-:Y:S08]  /*a9f0*/  HMMA.16816.F32.BF16 R36, R172.reuse, R192, R36 ;  /* 0x000000c0ac24723c */ /* 0x042ff00000041824 */
[C---:B------:R-:W-:Y:S01]  /*aa00*/  HMMA.16816.F32.BF16 R40, R172.reuse, R194, R40 ;  /* 0x000000c2ac28723c */ /* 0x040fe20000041828 */
[----:B------:R-:W1:Y:S07]  /*aa10*/  LDSM.16.M88.4 R192, [R2+0x9000] ;  /* 0x0090000002c0783b */ /* 0x000e6e0000000200 */
[C---:B------:R-:W-:Y:S08]  /*aa20*/  HMMA.16816.F32.BF16 R44, R172.reuse, R196, R44 ;  /* 0x000000c4ac2c723c */ /* 0x040ff0000004182c */
[C---:B------:R-:W-:Y:S01]  /*aa30*/  HMMA.16816.F32.BF16 R48, R172.reuse, R198, R48 ;  /* 0x000000c6ac30723c */ /* 0x040fe20000041830 */
[----:B------:R2:W1:Y:S07]  /*aa40*/  LDSM.16.M88.4 R196, [R2+0x9800] ;  /* 0x0098000002c4783b */ /* 0x00046e0000000200 */
[C---:B------:R-:W-:Y:S08]  /*aa50*/  HMMA.16816.F32.BF16 R52, R172.reuse, R200, R52 ;  /* 0x000000c8ac34723c */ /* 0x040ff00000041834 */
[C---:B------:R-:W-:Y:S01]  /*aa60*/  HMMA.16816.F32.BF16 R56, R172.reuse, R202, R56 ;  /* 0x000000caac38723c */ /* 0x040fe20000041838 */
[----:B------:R-:W-:Y:S07]  /*aa70*/  LDSM.16.M88.4 R200, [R3] ;  /* 0x0000000003c8783b */ /* 0x000fee0000000200 */
[C---:B------:R-:W-:Y:S03]  /*aa80*/  HMMA.16816.F32.BF16 R60, R172.reuse, R204, R60 ;  /* 0x000000ccac3c723c */ /* 0x040fe6000004183c */
[C---:B--2---:R-:W-:Y:S05]  /*aa90*/  IADD3 R2, PT, PT, R225.reuse, R0, RZ ;  /* 0x00000000e1027210 */ /* 0x044fea0007ffe0ff */
[----:B------:R-:W-:Y:S01]  /*aaa0*/  LDSM.16.M88.4 R220, [R2+0x2000] ;  /* 0x0020000002dc783b */ /* 0x000fe20000000200 */
[C---:B------:R-:W-:Y:S07]  /*aab0*/  HMMA.16816.F32.BF16 R64, R172.reuse, R206, R64 ;  /* 0x000000ceac40723c */ /* 0x040fee0000041840 */
[----:B------:R-:W2:Y:S01]  /*aac0*/  LDSM.16.M88.4 R204, [R0+0x2000] ;  /* 0x0020000000cc783b */ /* 0x000ea20000000200 */
[C---:B------:R-:W-:Y:S08]  /*aad0*/  HMMA.16816.F32.BF16 R68, R172.reuse, R208, R68 ;  /* 0x000000d0ac44723c */ /* 0x040ff00000041844 */
[C---:B------:R-:W-:Y:S01]  /*aae0*/  HMMA.16816.F32.BF16 R72, R172.reuse, R210, R72 ;  /* 0x000000d2ac48723c */ /* 0x040fe20000041848 */
[----:B------:R-:W2:Y:S07]  /*aaf0*/  LDSM.16.M88.4 R208, [R0+0x2800] ;  /* 0x0028000000d0783b */ /* 0x000eae0000000200 */
[C---:B------:R-:W-:Y:S08]  /*ab00*/  HMMA.16816.F32.BF16 R76, R172.reuse, R168, R76 ;  /* 0x000000a8ac4c723c */ /* 0x040ff0000004184c */
[C---:B------:R-:W-:Y:S01]  /*ab10*/  HMMA.16816.F32.BF16 R80, R172.reuse, R170, R80 ;  /* 0x000000aaac50723c */ /* 0x040fe20000041850 */
[----:B------:R-:W2:Y:S07]  /*ab20*/  LDSM.16.M88.4 R168, [R0+0x4000] ;  /* 0x0040000000a8783b */ /* 0x000eae0000000200 */
[C---:B---3--:R-:W-:Y:S08]  /*ab30*/  HMMA.16816.F32.BF16 R84, R172.reuse, R176, R84 ;  /* 0x000000b0ac54723c */ /* 0x048ff00000041854 */
[C---:B------:R-:W-:Y:S01]  /*ab40*/  HMMA.16816.F32.BF16 R88, R172.reuse, R178, R88 ;  /* 0x000000b2ac58723c */ /* 0x040fe20000041858 */
[----:B------:R-:W3:Y:S07]  /*ab50*/  LDSM.16.M88.4 R176, [R0+0x4800] ;  /* 0x0048000000b0783b */ /* 0x000eee0000000200 */
[C---:B----4-:R-:W-:Y:S08]  /*ab60*/  HMMA.16816.F32.BF16 R92, R172.reuse, R180, R92 ;  /* 0x000000b4ac5c723c */ /* 0x050ff0000004185c */
        /* <DEDUP_REMOVED lines=8> */
[C---:B-1----:R-:W-:Y:S08]  /*abf0*/  HMMA.16816.F32.BF16 R116, R172.reuse, R192, R116 ;  /* 0x000000c0ac74723c */ /* 0x042ff00000041874 */
[C---:B------:R-:W-:Y:S01]  /*ac00*/  HMMA.16816.F32.BF16 R120, R172.reuse, R194, R120 ;  /* 0x000000c2ac78723c */ /* 0x040fe20000041878 */
[----:B------:R-:W-:Y:S07]  /*ac10*/  LDSM.16.M88.4 R192, [R0+0x7000] ;  /* 0x0070000000c0783b */ /* 0x000fee0000000200 */
[C---:B------:R-:W-:Y:S08]  /*ac20*/  HMMA.16816.F32.BF16 R124, R172.reuse, R196, R124 ;  /* 0x000000c4ac7c723c */ /* 0x040ff0000004187c */
[----:B------:R-:W-:Y:S01]  /*ac30*/  HMMA.16816.F32.BF16 R128, R172, R198, R128 ;  /* 0x000000c6ac80723c */ /* 0x000fe20000041880 */
[----:B------:R-:W1:Y:S07]  /*ac40*/  LDSM.16.M88.4 R172, [R0+0x5000] ;  /* 0x0050000000ac783b */ /* 0x000e6e0000000200 */
[C---:B--2---:R-:W-:Y:S01]  /*ac50*/  HMMA.16816.F32.BF16 R4, R200.reuse, R204, R4 ;  /* 0x000000ccc804723c */ /* 0x044fe20000041804 */
[----:B------:R-:W-:Y:S07]  /*ac60*/  LDSM.16.M88.4 R196, [R0+0x8000] ;  /* 0x0080000000c4783b */ /* 0x000fee0000000200 */
        /* <DEDUP_REMOVED lines=8> */
[C---:B------:R-:W-:Y:S03]  /*acf0*/  HMMA.16816.F32.BF16 R28, R200.reuse, R216, R28 ;  /* 0x000000d8c81c723c */ /* 0x040fe6000004181c */
[----:B------:R-:W-:Y:S02]  /*ad00*/  IADD3 R216, PT, PT, R225, R3, RZ ;  /* 0x00000003e1d87210 */ /* 0x000fe40007ffe0ff */
[----:B------:R-:W2:Y:S03]  /*ad10*/  LDL.LU R3, [R1+0x1c] ;  /* 0x00001c0001037983 */ /* 0x000ea60000300800 */
[C---:B------:R-:W-:Y:S01]  /*ad20*/  HMMA.16816.F32.BF16 R32, R200.reuse, R218, R32 ;  /* 0x000000dac820723c */ /* 0x040fe20000041820 */
[----:B------:R-:W-:Y:S07]  /*ad30*/  LDSM.16.M88.4 R216, [R216] ;  /* 0x00000000d8d8783b */ /* 0x000fee0000000200 */
[C---:B------:R-:W-:Y:S08]  /*ad40*/  HMMA.16816.F32.BF16 R36, R200.reuse, R168, R36 ;  /* 0x000000a8c824723c */ /* 0x040ff00000041824 */
[C---:B------:R-:W-:Y:S01]  /*ad50*/  HMMA.16816.F32.BF16 R40, R200.reuse, R170, R40 ;  /* 0x000000aac828723c */ /* 0x040fe20000041828 */
[----:B------:R-:W4:Y:S07]  /*ad60*/  LDSM.16.M88.4 R168, [R0+0x7800] ;  /* 0x0078000000a8783b */ /* 0x000f2e0000000200 */
        /* <DEDUP_REMOVED lines=13> */
[C---:B------:R-:W-:Y:S01]  /*ae40*/  HMMA.16816.F32.BF16 R96, R200.reuse, R170, R96 ;  /* 0x000000aac860723c */ /* 0x040fe20000041860 */
[----:B------:R-:W1:Y:S07]  /*ae50*/  LDSM.16.M88.4 R168, [R2+0x2800] ;  /* 0x0028000002a8783b */ /* 0x000e6e0000000200 */
[C---:B------:R-:W-:Y:S08]  /*ae60*/  HMMA.16816.F32.BF16 R100, R200.reuse, R196, R100 ;  /* 0x000000c4c864723c */ /* 0x040ff00000041864 */
[C---:B------:R-:W-:Y:S08]  /*ae70*/  HMMA.16816.F32.BF16 R104, R200.reuse, R198, R104 ;  /* 0x000000c6c868723c */ /* 0x040ff00000041868 */
[C---:B------:R-:W-:Y:S08]  /*ae80*/  HMMA.16816.F32.BF16 R108, R200.reuse, R204, R108 ;  /* 0x000000ccc86c723c */ /* 0x040ff0000004186c */
[C---:B------:R-:W-:Y:S08]  /*ae90*/  HMMA.16816.F32.BF16 R112, R200.reuse, R206, R112 ;  /* 0x000000cec870723c */ /* 0x040ff00000041870 */
[C---:B------:R-:W-:Y:S08]  /*aea0*/  HMMA.16816.F32.BF16 R116, R200.reuse, R208, R116 ;  /* 0x000000d0c874723c */ /* 0x040ff00000041874 */
[C---:B------:R-:W-:Y:S08]  /*aeb0*/  HMMA.16816.F32.BF16 R120, R200.reuse, R210, R120 ;  /* 0x000000d2c878723c */ /* 0x040ff00000041878 */
[C---:B------:R-:W-:Y:S08]  /*aec0*/  HMMA.16816.F32.BF16 R124, R200.reuse, R212, R124 ;  /* 0x000000d4c87c723c */ /* 0x040ff0000004187c */
[----:B------:R-:W-:Y:S08]  /*aed0*/  HMMA.16816.F32.BF16 R128, R200, R214, R128 ;  /* 0x000000d6c880723c */ /* 0x000ff00000041880 */
[C---:B------:R-:W-:Y:S08]  /*aee0*/  HMMA.16816.F32.BF16 R4, R216.reuse, R220, R4 ;  /* 0x000000dcd804723c */ /* 0x040ff00000041804 */
[C---:B------:R-:W-:Y:S08]  /*aef0*/  HMMA.16816.F32.BF16 R8, R216.reuse, R222, R8 ;  /* 0x000000ded808723c */ /* 0x040ff00000041808 */
[C---:B-1----:R-:W-:Y:S03]  /*af00*/  HMMA.16816.F32.BF16 R12, R216.reuse, R168, R12 ;  /* 0x000000a8d80c723c */ /* 0x042fe6000004180c */
[-C--:B------:R-:W-:Y:S01]  /*af10*/  FMUL.FTZ R4, R4, R230.reuse ;  /* 0x000000e604047220 */ /* 0x080fe20000410000 */
[-C--:B------:R-:W-:Y:S01]  /*af20*/  FMUL.FTZ R5, R5, R230.reuse ;  /* 0x000000e605057220 */ /* 0x080fe20000410000 */
[-C--:B------:R-:W-:Y:S01]  /*af30*/  FMUL.FTZ R6, R6, R230.reuse ;  /* 0x000000e606067220 */ /* 0x080fe20000410000 */
[-C--:B------:R-:W-:Y:S01]  /*af40*/  FMUL.FTZ R7, R7, R230.reuse ;  /* 0x000000e607077220 */ /* 0x080fe20000410000 */
[----:B------:R-:W1:Y:S01]  /*af50*/  MUFU.TANH R172, R4 ;  /* 0x0000000400ac7308 */ /* 0x000e620000002400 */
[C---:B------:R-:W-:Y:S03]  /*af60*/  HMMA.16816.F32.BF16 R16, R216.reuse, R170, R16 ;  /* 0x000000aad810723c */ /* 0x040fe60000041810 */
[-C--:B------:R-:W-:Y:S01]  /*af70*/  FMUL.FTZ R8, R8, R230.reuse ;  /* 0x000000e608087220 */ /* 0x080fe20000410000 */
[-C--:B------:R-:W-:Y:S01]  /*af80*/  FMUL.FTZ R9, R9, R230.reuse ;  /* 0x000000e609097220 */ /* 0x080fe20000410000 */
[-C--:B------:R-:W-:Y:S01]  /*af90*/  FMUL.FTZ R10, R10, R230.reuse ;  /* 0x000000e60a0a7220 */ /* 0x080fe20000410000 */
[-C--:B------:R-:W-:Y:S03]  /*afa0*/  FMUL.FTZ R11, R11, R230.reuse ;  /* 0x000000e60b0b7220 */ /* 0x080fe60000410000 */
[----:B------:R-:W3:Y:S02]  /*afb0*/  MUFU.TANH R175, R5 ;  /* 0x0000000500af7308 */ /* 0x000ee40000002400 */
[-C--:B------:R-:W-:Y:S01]  /*afc0*/  FMUL.FTZ R12, R12, R230.reuse ;  /* 0x000000e60c0c7220 */ /* 0x080fe20000410000 */
[-C--:B------:R-:W-:Y:S01]  /*afd0*/  FMUL.FTZ R15, R15, R230.reuse ;  /* 0x000000e60f0f7220 */ /* 0x080fe20000410000 */
[-C--:B------:R-:W-:Y:S01]  /*afe0*/  FMUL.FTZ R13, R13, R230.reuse ;  /* 0x000000e60d0d7220 */ /* 0x080fe20000410000 */
[-C--:B------:R-:W-:Y:S05]  /*aff0*/  FMUL.FTZ R14, R14, R230.reuse ;  /* 0x000000e60e0e7220 */ /* 0x080fea0000410000 */
[----:B------:R-:W4:Y:S01]  /*b000*/  MUFU.TANH R174, R6 ;  /* 0x0000000600ae7308 */ /* 0x000f220000002400 */
[-C--:B------:R-:W-:Y:S01]  /*b010*/  FMUL.FTZ R16, R16, R230.reuse ;  /* 0x000000e610107220 */ /* 0x080fe20000410000 */
[-C--:B------:R-:W-:Y:S01]  /*b020*/  FMUL.FTZ R17, R17, R230.reuse ;  /* 0x000000e611117220 */ /* 0x080fe20000410000 */
[-C--:B------:R-:W-:Y:S01]  /*b030*/  FMUL.FTZ R18, R18, R230.reuse ;  /* 0x000000e612127220 */ /* 0x080fe20000410000 */
[----:B------:R-:W-:Y:S06]  /*b040*/  FMUL.FTZ R19, R19, R230 ;  /* 0x000000e613137220 */ /* 0x000fec0000410000 */
[----:B------:R1:W1:Y:S10]  /*b050*/  MUFU.TANH R173, R7 ;  /* 0x0000000700ad7308 */ /* 0x0002740000002400 */
[----:B------:R-:W2:Y:S10]  /*b060*/  MUFU.TANH R177, R8 ;  /* 0x0000000800b17308 */ /* 0x000eb40000002400 */
[----:B------:R-:W2:Y:S01]  /*b070*/  MUFU.TANH R176, R9 ;  /* 0x0000000900b07308 */ /* 0x000ea20000002400 */
[----:B-1----:R-:W1:Y:S09]  /*b080*/  LDSM.16.M88.4 R4, [R2+0x3000] ;  /* 0x003000000204783b */ /* 0x002e720000000200 */
[----:B------:R-:W1:Y:S10]  /*b090*/  MUFU.TANH R169, R10 ;  /* 0x0000000a00a97308 */ /* 0x000e740000002400 */
[----:B------:R3:W1:Y:S10]  /*b0a0*/  MUFU.TANH R168, R11 ;  /* 0x0000000b00a87308 */ /* 0x0006740000002400 */
[----:B------:R4:W1:Y:S10]  /*b0b0*/  MUFU.TANH R170, R12 ;  /* 0x0000000c00aa7308 */ /* 0x0008740000002400 */
[----:B------:R-:W4:Y:S01]  /*b0c0*/  MUFU.TANH R180, R15 ;  /* 0x0000000f00b47308 */ /* 0x000f220000002400 */
[----:B---3--:R-:W3:Y:S01]  /*b0d0*/  LDSM.16.M88.4 R8, [R2+0x3800] ;  /* 0x003800000208783b */ /* 0x008ee20000000200 */
[----:B--2---:R-:W-:Y:S04]  /*b0e0*/  IADD3 R3, PT, PT, R3, 0x1, RZ ;  /* 0x0000000103037810 */ /* 0x004fe80007ffe0ff */
[----:B------:R-:W-:Y:S04]  /*b0f0*/  ISETP.NE.AND P0, PT, R3, RZ, PT ;  /* 0x000000ff0300720c */ /* 0x000fe80003f05270 */
[----:B------:R-:W2:Y:S01]  /*b100*/  MUFU.TANH R181, R16 ;  /* 0x0000001000b57308 */ /* 0x000ea20000002400 */
[----:B------:R-:W-:Y:S01]  /*b110*/  STL [R1+0x1c], R3 ;  /* 0x00001c0301007387 */ /* 0x000fe20000100800 */
[C---:B-1----:R-:W-:Y:S03]  /*b120*/  HMMA.16816.F32.BF16 R20, R216.reuse, R4, R20 ;  /* 0x00000004d814723c */ /* 0x042fe60000041814 */
[----:B----45:R-:W-:Y:S05]  /*b130*/  MOV R12, R234 ;  /* 0x000000ea000c7202 */ /* 0x030fea0000000f00 */
[----:B------:R-:W1:Y:S01]  /*b140*/  MUFU.TANH R179, R17 ;  /* 0x0000001100b37308 */ /* 0x000e620000002400 */
[C---:B------:R-:W-:Y:S01]  /*b150*/  HMMA.16816.F32.BF16 R24, R216.reuse, R6, R24 ;  /* 0x00000006d818723c */ /* 0x040fe20000041818 */
[----:B------:R-:W4:Y:S08]  /*b160*/  LDSM.16.M88.4 R4, [R2+0x4000] ;  /* 0x004000000204783b */ /* 0x000f300000000200 */
[----:B------:R-:W1:Y:S01]  /*b170*/  MUFU.TANH R182, R18 ;  /* 0x0000001200b67308 */ /* 0x000e620000002400 */
[-C--:B------:R-:W-:Y:S01]  /*b180*/  FMUL.FTZ R20, R20, R230.reuse ;  /* 0x000000e614147220 */ /* 0x080fe20000410000 */
[-C--:B------:R-:W-:Y:S08]  /*b190*/  FMUL.FTZ R21, R21, R230.reuse ;  /* 0x000000e615157220 */ /* 0x080ff00000410000 */
[----:B------:R-:W1:Y:S01]  /*b1a0*/  MUFU.TANH R183, R19 ;  /* 0x0000001300b77308 */ /* 0x000e620000002400 */
[-C--:B------:R-:W-:Y:S01]  /*b1b0*/  FMUL.FTZ R22, R22, R230.reuse ;  /* 0x000000e616167220 */ /* 0x080fe20000410000 */
[-C--:B------:R-:W-:Y:S01]  /*b1c0*/  FMUL.FTZ R23, R23, R230.reuse ;  /* 0x000000e617177220 */ /* 0x080fe20000410000 */
[-C--:B------:R-:W-:Y:S01]  /*b1d0*/  FMUL.FTZ R24, R24, R230.reuse ;  /* 0x000000e618187220 */ /* 0x080fe20000410000 */
[-C--:B------:R-:W-:Y:S06]  /*b1e0*/  FMUL.FTZ R25, R25, R230.reuse ;  /* 0x000000e619197220 */ /* 0x080fec0000410000 */
[----:B------:R-:W1:Y:S01]  /*b1f0*/  MUFU.TANH R186, R20 ;  /* 0x0000001400ba7308 */ /* 0x000e620000002400 */
[-C--:B------:R-:W-:Y:S01]  /*b200*/  FMUL.FTZ R26, R26, R230.reuse ;  /* 0x000000e61a1a7220 */ /* 0x080fe20000410000 */
[C---:B---3--:R-:W-:Y:S03]  /*b210*/  HMMA.16816.F32.BF16 R28, R216.reuse, R8, R28 ;  /* 0x00000008d81c723c */ /* 0x048fe6000004181c */
[-C--:B------:R-:W-:Y:S05]  /*b220*/  FMUL.FTZ R27, R27, R230.reuse ;  /* 0x000000e61b1b7220 */ /* 0x080fea0000410000 */
[----:B------:R-:W3:Y:S01]  /*b230*/  MUFU.TANH R185, R21 ;  /* 0x0000001500b97308 */ /* 0x000ee20000002400 */
[C---:B------:R-:W-:Y:S01]  /*b240*/  HMMA.16816.F32.BF16 R32, R216.reuse, R10, R32 ;  /* 0x0000000ad820723c */ /* 0x040fe20000041820 */
[----:B------:R-:W2:Y:S08]  /*b250*/  LDSM.16.M88.4 R8, [R2+0x4800] ;  /* 0x004800000208783b */ /* 0x000eb00000000200 */
[----:B------:R-:W1:Y:S01]  /*b260*/  MUFU.TANH R188, R22 ;  /* 0x0000001600bc7308 */ /* 0x000e620000002400 */
[C---:B----4-:R-:W-:Y:S03]  /*b270*/  HMMA.16816.F32.BF16 R36, R216.reuse, R4, R36 ;  /* 0x00000004d824723c */ /* 0x050fe60000041824 */
[-C--:B------:R-:W-:Y:S06]  /*b280*/  FMUL.FTZ R28, R28, R230.reuse ;  /* 0x000000e61c1c7220 */ /* 0x080fec0000410000 */
[----:B------:R-:W4:Y:S01]  /*b290*/  MUFU.TANH R191, R23 ;  /* 0x0000001700bf7308 */ /* 0x000f220000002400 */
[-C--:B------:R-:W-:Y:S01]  /*b2a0*/  FMUL.FTZ R29, R29, R230.reuse ;  /* 0x000000e61d1d7220 */ /* 0x080fe20000410000 */
[-C--:B------:R-:W-:Y:S01]  /*b2b0*/  FMUL.FTZ R30, R30, R230.reuse ;  /* 0x000000e61e1e7220 */ /* 0x080fe20000410000 */
[-C--:B------:R-:W-:Y:S01]  /*b2c0*/  FMUL.FTZ R31, R31, R230.reuse ;  /* 0x000000e61f1f7220 */ /* 0x080fe20000410000 */
[C---:B------:R-:W-:Y:S01]  /*b2d0*/  HMMA.16816.F32.BF16 R40, R216.reuse, R6, R40 ;  /* 0x00000006d828723c */ /* 0x040fe20000041828 */
[----:B------:R-:W3:Y:S02]  /*b2e0*/  LDSM.16.M88.4 R4, [R2+0x5000] ;  /* 0x005000000204783b */ /* 0x000ee40000000200 */
[-C--:B------:R-:W-:Y:S03]  /*b2f0*/  FMUL.FTZ R32, R32, R230.reuse ;  /* 0x000000e620207220 */ /* 0x080fe60000410000 */
[----:B------:R-:W1:Y:S01]  /*b300*/  MUFU.TANH R184, R24 ;  /* 0x0000001800b87308 */ /* 0x000e620000002400 */
[-C--:B------:R-:W-:Y:S01]  /*b310*/  FMUL.FTZ R33, R33, R230.reuse ;  /* 0x000000e621217220 */ /* 0x080fe20000410000 */
[-C--:B------:R-:W-:Y:S01]  /*b320*/  FMUL.FTZ R34, R34, R230.reuse ;  /* 0x000000e622227220 */ /* 0x080fe20000410000 */
[-C--:B------:R-:W-:Y:S01]  /*b330*/  FMUL.FTZ R35, R35, R230.reuse ;  /* 0x000000e623237220 */ /* 0x080fe20000410000 */
[-C--:B------:R-:W-:Y:S06]  /*b340*/  FMUL.FTZ R38, R38, R230.reuse ;  /* 0x000000e626267220 */ /* 0x080fec0000410000 */
[----:B------:R-:W1:Y:S01]  /*b350*/  MUFU.TANH R187, R25 ;  /* 0x0000001900bb7308 */ /* 0x000e620000002400 */
[-C--:B------:R-:W-:Y:S01]  /*b360*/  FMUL.FTZ R39, R39, R230.reuse ;  /* 0x000000e627277220 */ /* 0x080fe20000410000 */
[-C--:B------:R-:W-:Y:S01]  /*b370*/  FMUL.FTZ R36, R36, R230.reuse ;  /* 0x000000e624247220 */ /* 0x080fe20000410000 */
[-C--:B------:R-:W-:Y:S01]  /*b380*/  FMUL.FTZ R37, R37, R230.reuse ;  /* 0x000000e625257220 */ /* 0x080fe20000410000 */
[-C--:B------:R-:W-:Y:S06]  /*b390*/  FMUL.FTZ R41, R41, R230.reuse ;  /* 0x000000e629297220 */ /* 0x080fec0000410000 */
[----:B------:R4:W1:Y:S01]  /*b3a0*/  MUFU.TANH R204, R38 ;  /* 0x0000002600cc7308 */ /* 0x0008620000002400 */
[-C--:B------:R-:W-:Y:S01]  /*b3b0*/  FMUL.FTZ R40, R40, R230.reuse ;  /* 0x000000e628287220 */ /* 0x080fe20000410000 */
[-C--:B------:R-:W-:Y:S01]  /*b3c0*/  FMUL.FTZ R42, R42, R230.reuse ;  /* 0x000000e62a2a7220 */ /* 0x080fe20000410000 */
[C---:B--2---:R-:W-:Y:S03]  /*b3d0*/  HMMA.16816.F32.BF16 R44, R216.reuse, R8, R44 ;  /* 0x00000008d82c723c */ /* 0x044fe6000004182c */
[-C--:B------:R-:W-:Y:S04]  /*b3e0*/  FMUL.FTZ R43, R43, R230.reuse ;  /* 0x000000e62b2b7220 */ /* 0x080fe80000410000 */
[----:B------:R2:W1:Y:S01]  /*b3f0*/  MUFU.TANH R207, R39 ;  /* 0x0000002700cf7308 */ /* 0x0004620000002400 */
[C---:B------:R-:W-:Y:S01]  /*b400*/  HMMA.16816.F32.BF16 R48, R216.reuse, R10, R48 ;  /* 0x0000000ad830723c */ /* 0x040fe20000041830 */
[----:B------:R-:W4:Y:S08]  /*b410*/  LDSM.16.M88.4 R8, [R2+0x5800] ;  /* 0x005800000208783b */ /* 0x000f300000000200 */
[----:B------:R-:W1:Y:S01]  /*b420*/  MUFU.TANH R203, R41 ;  /* 0x0000002900cb7308 */ /* 0x000e620000002400 */
[C---:B---3--:R-:W-:Y:S09]  /*b430*/  HMMA.16816.F32.BF16 R52, R216.reuse, R4, R52 ;  /* 0x00000004d834723c */ /* 0x048ff20000041834 */
[----:B------:R-:W3:Y:S01]  /*b440*/  MUFU.TANH R190, R26 ;  /* 0x0000001a00be7308 */ /* 0x000ee20000002400 */
[-C--:B------:R-:W-:Y:S01]  /*b450*/  FMUL.FTZ R44, R44, R230.reuse ;  /* 0x000000e62c2c7220 */ /* 0x080fe20000410000 */
[-C--:B------:R-:W-:Y:S01]  /*b460*/  FMUL.FTZ R45, R45, R230.reuse ;  /* 0x000000e62d2d7220 */ /* 0x080fe20000410000 */
[-C--:B------:R-:W-:Y:S01]  /*b470*/  FMUL.FTZ R46, R46, R230.reuse ;  /* 0x000000e62e2e7220 */ /* 0x080fe20000410000 */
[-C--:B------:R-:W-:Y:S01]  /*b480*/  FMUL.FTZ R47, R47, R230.reuse ;  /* 0x000000e62f2f7220 */ /* 0x080fe20000410000 */
[C---:B------:R-:W-:Y:S01]  /*b490*/  HMMA.16816.F32.BF16 R56, R216.reuse, R6, R56 ;  /* 0x00000006d838723c */ /* 0x040fe20000041838 */
[----:B------:R-:W2:Y:S04]  /*b4a0*/  LDSM.16.M88.4 R4, [R2+0x6000] ;  /* 0x006000000204783b */ /* 0x000ea80000000200 */
        /* <DEDUP_REMOVED lines=14> */
[C---:B----4-:R-:W-:Y:S03]  /*b590*/  HMMA.16816.F32.BF16 R60, R216.reuse, R8, R60 ;  /* 0x00000008d83c723c */ /* 0x050fe6000004183c */
[-C--:B------:R-:W-:Y:S03]  /*b5a0*/  FMUL.FTZ R59, R59, R230.reuse ;  /* 0x000000e63b3b7220 */ /* 0x080fe60000410000 */
[----:B------:R-:W4:Y:S02]  /*b5b0*/  MUFU.TANH R171, R14 ;  /* 0x0000000e00ab7308 */ /* 0x000f240000002400 */
[C---:B------:R-:W-:Y:S01]  /*b5c0*/  HMMA.16816.F32.BF16 R64, R216.reuse, R10, R64 ;  /* 0x0000000ad840723c */ /* 0x040fe20000041840 */
[----:B------:R-:W3:Y:S07]  /*b5d0*/  LDSM.16.M88.4 R8, [R2+0x6800] ;  /* 0x006800000208783b */ /* 0x000eee0000000200 */
[----:B------:R-:W1:Y:S01]  /*b5e0*/  MUFU.TANH R192, R28 ;  /* 0x0000001c00c07308 */ /* 0x000e620000002400 */
[C---:B--2---:R-:W-:Y:S09]  /*b5f0*/  HMMA.16816.F32.BF16 R68, R216.reuse, R4, R68 ;  /* 0x00000004d844723c */ /* 0x044ff20000041844 */
[----:B------:R-:W2:Y:S01]  /*b600*/  MUFU.TANH R194, R29 ;  /* 0x0000001d00c27308 */ /* 0x000ea20000002400 */
[-C--:B------:R-:W-:Y:S01]  /*b610*/  FMUL.FTZ R60, R60, R230.reuse ;  /* 0x000000e63c3c7220 */ /* 0x080fe20000410000 */
[-C--:B------:R-:W-:Y:S01]  /*b620*/  FMUL.FTZ R61, R61, R230.reuse ;  /* 0x000000e63d3d7220 */ /* 0x080fe20000410000 */
[-C--:B------:R-:W-:Y:S01]  /*b630*/  FMUL.FTZ R62, R62, R230.reuse ;  /* 0x000000e63e3e7220 */ /* 0x080fe20000410000 */
[-C--:B------:R-:W-:Y:S01]  /*b640*/  FMUL.FTZ R63, R63, R230.reuse ;  /* 0x000000e63f3f7220 */ /* 0x080fe20000410000 */
[C---:B------:R-:W-:Y:S01]  /*b650*/  HMMA.16816.F32.BF16 R72, R216.reuse, R6, R72 ;  /* 0x00000006d848723c */ /* 0x040fe20000041848 */
[----:B------:R-:W4:Y:S04]  /*b660*/  LDSM.16.M88.4 R4, [R2+0x7000] ;  /* 0x007000000204783b */ /* 0x000f280000000200 */
        /* <DEDUP_REMOVED lines=14> */
[-C--:B------:R-:W-:Y:S01]  /*b750*/  FMUL.FTZ R74, R74, R230.reuse ;  /* 0x000000e64a4a7220 */ /* 0x080fe20000410000 */
[C---:B---3--:R-:W-:Y:S05]  /*b760*/  HMMA.16816.F32.BF16 R76, R216.reuse, R8, R76 ;  /* 0x00000008d84c723c */ /* 0x048fea000004184c */
[----:B------:R-:W3:Y:S03]  /*b770*/  MUFU.TANH R193, R32 ;  /* 0x0000002000c17308 */ /* 0x000ee60000002400 */
[C---:B------:R-:W-:Y:S01]  /*b780*/  HMMA.16816.F32.BF16 R80, R216.reuse, R10, R80 ;  /* 0x0000000ad850723c */ /* 0x040fe20000041850 */
[----:B------:R-:W2:Y:S06]  /*b790*/  LDSM.16.M88.4 R8, [R2+0x7800] ;  /* 0x007800000208783b */ /* 0x000eac0000000200 */
[----:B------:R-:W1:Y:S01]  /*b7a0*/  MUFU.TANH R195, R33 ;  /* 0x0000002100c37308 */ /* 0x000e620000002400 */
[C---:B----4-:R-:W-:Y:S09]  /*b7b0*/  HMMA.16816.F32.BF16 R84, R216.reuse, R4, R84 ;  /* 0x00000004d854723c */ /* 0x050ff20000041854 */
[----:B------:R-:W4:Y:S01]  /*b7c0*/  MUFU.TANH R197, R34 ;  /* 0x0000002200c57308 */ /* 0x000f220000002400 */
[-C--:B------:R-:W-:Y:S01]  /*b7d0*/  FMUL.FTZ R76, R76, R230.reuse ;  /* 0x000000e64c4c7220 */ /* 0x080fe20000410000 */
[-C--:B------:R-:W-:Y:S01]  /*b7e0*/  FMUL.FTZ R77, R77, R230.reuse ;  /* 0x000000e64d4d7220 */ /* 0x080fe20000410000 */
[-C--:B------:R-:W-:Y:S01]  /*b7f0*/  FMUL.FTZ R78, R78, R230.reuse ;  /* 0x000000e64e4e7220 */ /* 0x080fe20000410000 */
[-C--:B------:R-:W-:Y:S01]  /*b800*/  FMUL.FTZ R79, R79, R230.reuse ;  /* 0x000000e64f4f7220 */ /* 0x080fe20000410000 */
[C---:B------:R-:W-:Y:S05]  /*b810*/  HMMA.16816.F32.BF16 R88, R216.reuse, R6, R88 ;  /* 0x00000006d858723c */ /* 0x040fea0000041858 */
[----:B------:R-:W1:Y:S01]  /*b820*/  MUFU.TANH R196, R35 ;  /* 0x0000002300c47308 */ /* 0x000e620000002400 */
[----:B------:R-:W3:Y:S01]  /*b830*/  LDSM.16.M88.4 R4, [R2+0x8000] ;  /* 0x008000000204783b */ /* 0x000ee20000000200 */
[-C--:B------:R-:W-:Y:S01]  /*b840*/  FMUL.FTZ R80, R80, R230.reuse ;  /* 0x000000e650507220 */ /* 0x080fe20000410000 */
[-C--:B------:R-:W-:Y:S01]  /*b850*/  FMUL.FTZ R81, R81, R230.reuse ;  /* 0x000000e651517220 */ /* 0x080fe20000410000 */
[-C--:B------:R-:W-:Y:S01]  /*b860*/  FMUL.FTZ R82, R82, R230.reuse ;  /* 0x000000e652527220 */ /* 0x080fe20000410000 */
[-C--:B------:R-:W-:Y:S05]  /*b870*/  FMUL.FTZ R83, R83, R230.reuse ;  /* 0x000000e653537220 */ /* 0x080fea0000410000 */
        /* <DEDUP_REMOVED lines=10> */
[C---:B--2---:R-:W-:Y:S05]  /*b920*/  HMMA.16816.F32.BF16 R92, R216.reuse, R8, R92 ;  /* 0x00000008d85c723c */ /* 0x044fea000004185c */
[----:B------:R-:W2:Y:S03]  /*b930*/  MUFU.TANH R206, R42 ;  /* 0x0000002a00ce7308 */ /* 0x000ea60000002400 */
[C---:B------:R-:W-:Y:S01]  /*b940*/  HMMA.16816.F32.BF16 R96, R216.reuse, R10, R96 ;  /* 0x0000000ad860723c */ /* 0x040fe20000041860 */
[----:B------:R-:W4:Y:S06]  /*b950*/  LDSM.16.M88.4 R8, [R2+0x8800] ;  /* 0x008800000208783b */ /* 0x000f2c0000000200 */
[----:B------:R-:W1:Y:S10]  /*b960*/  MUFU.TANH R205, R43 ;  /* 0x0000002b00cd7308 */ /* 0x000e740000002400 */
[----:B------:R-:W1:Y:S01]  /*b970*/  MUFU.TANH R208, R44 ;  /* 0x0000002c00d07308 */ /* 0x000e620000002400 */
[C---:B---3--:R-:W-:Y:S03]  /*b980*/  HMMA.16816.F32.BF16 R100, R216.reuse, R4, R100 ;  /* 0x00000004d864723c */ /* 0x048fe60000041864 */
[-C--:B------:R-:W-:Y:S01]  /*b990*/  FMUL.FTZ R92, R92, R230.reuse ;  /* 0x000000e65c5c7220 */ /* 0x080fe20000410000 */
[-C--:B------:R-:W-:Y:S01]  /*b9a0*/  FMUL.FTZ R93, R93, R230.reuse ;  /* 0x000000e65d5d7220 */ /* 0x080fe20000410000 */
[-C--:B------:R-:W-:Y:S01]  /*b9b0*/  FMUL.FTZ R94, R94, R230.reuse ;  /* 0x000000e65e5e7220 */ /* 0x080fe20000410000 */
[-C--:B------:R-:W-:Y:S03]  /*b9c0*/  FMUL.FTZ R95, R95, R230.reuse ;  /* 0x000000e65f5f7220 */ /* 0x080fe60000410000 */
[----:B------:R-:W3:Y:S01]  /*b9d0*/  MUFU.TANH R210, R45 ;  /* 0x0000002d00d27308 */ /* 0x000ee20000002400 */
[C---:B------:R-:W-:Y:S01]  /*b9e0*/  HMMA.16816.F32.BF16 R104, R216.reuse, R6, R104 ;  /* 0x00000006d868723c */ /* 0x040fe20000041868 */
[----:B------:R-:W2:Y:S02]  /*b9f0*/  LDSM.16.M88.4 R4, [R2+0x9000] ;  /* 0x009000000204783b */ /* 0x000ea40000000200 */
[-C--:B------:R-:W-:Y:S01]  /*ba00*/  FMUL.FTZ R96, R96, R230.reuse ;  /* 0x000000e660607220 */ /* 0x080fe20000410000 */
[-C--:B------:R-:W-:Y:S01]  /*ba10*/  FMUL.FTZ R97, R97, R230.reuse ;  /* 0x000000e661617220 */ /* 0x080fe20000410000 */
[-C--:B------:R-:W-:Y:S01]  /*ba20*/  FMUL.FTZ R98, R98, R230.reuse ;  /* 0x000000e662627220 */ /* 0x080fe20000410000 */
        /* <DEDUP_REMOVED lines=10> */
[C---:B----4-:R-:W-:Y:S06]  /*bad0*/  HMMA.16816.F32.BF16 R108, R216.reuse, R8, R108 ;  /* 0x00000008d86c723c */ /* 0x050fec000004186c */
[----:B------:R-:W4:Y:S01]  /*bae0*/  MUFU.TANH R209, R48 ;  /* 0x0000003000d17308 */ /* 0x000f220000002400 */
[-C--:B------:R-:W-:Y:S01]  /*baf0*/  FMUL.FTZ R105, R105, R230.reuse ;  /* 0x000000e669697220 */ /* 0x080fe20000410000 */
[C---:B------:R-:W-:Y:S08]  /*bb00*/  HMMA.16816.F32.BF16 R112, R216.reuse, R10, R112 ;  /* 0x0000000ad870723c */ /* 0x040ff00000041870 */
[----:B------:R-:W1:Y:S01]  /*bb10*/  MUFU.TANH R211, R49 ;  /* 0x0000003100d37308 */ /* 0x000e620000002400 */
[----:B------:R-:W3:Y:S01]  /*bb20*/  LDSM.16.M88.4 R8, [R2+0x9800] ;  /* 0x009800000208783b */ /* 0x000ee20000000200 */
[----:B------:R-:W-:Y:S08]  /*bb30*/  DEPBAR.LE SB0, 0x0 ;  /* 0x000080000000791a */ /* 0x000ff00000000000 */
[----:B------:R-:W1:Y:S01]  /*bb40*/  MUFU.TANH R213, R50 ;  /* 0x0000003200d57308 */ /* 0x000e620000002400 */
[----:B------:R-:W-:Y:S01]  /*bb50*/  BAR.SYNC.DEFER_BLOCKING 0x0 ;  /* 0x0000000000007b1d */ /* 0x000fe20000010000 */
[C---:B--2---:R-:W-:Y:S05]  /*bb60*/  HMMA.16816.F32.BF16 R116, R216.reuse, R4, R116 ;  /* 0x00000004d874723c */ /* 0x044fea0000041874 */
[-C--:B------:R-:W-:Y:S03]  /*bb70*/  FMUL.FTZ R108, R108, R230.reuse ;  /* 0x000000e66c6c7220 */ /* 0x080fe60000410000 */
[----:B------:R-:W2:Y:S01]  /*bb80*/  MUFU.TANH R212, R51 ;  /* 0x0000003300d47308 */ /* 0x000ea20000002400 */
[-C--:B------:R-:W-:Y:S01]  /*bb90*/  FMUL.FTZ R109, R109, R230.reuse ;  /* 0x000000e66d6d7220 */ /* 0x080fe20000410000 */
[C---:B------:R-:W-:Y:S03]  /*bba0*/  HMMA.16816.F32.BF16 R120, R216.reuse, R6, R120 ;  /* 0x00000006d878723c */ /* 0x040fe60000041878 */
[-C--:B------:R-:W-:Y:S01]  /*bbb0*/  FMUL.FTZ R113, R113, R230.reuse ;  /* 0x000000e671717220 */ /* 0x080fe20000410000 */
[-C--:B------:R-:W-:Y:S01]  /*bbc0*/  FMUL.FTZ R114, R114, R230.reuse ;  /* 0x000000e672727220 */ /* 0x080fe20000410000 */
[-C--:B------:R-:W-:Y:S03]  /*bbd0*/  FMUL.FTZ R110, R110, R230.reuse ;  /* 0x000000e66e6e7220 */ /* 0x080fe60000410000 */
[----:B------:R-:W1:Y:S01]  /*bbe0*/  MUFU.TANH R222, R52 ;  /* 0x0000003400de7308 */ /* 0x000e620000002400 */
[-C--:B------:R-:W-:Y:S01]  /*bbf0*/  FMUL.FTZ R111, R111, R230.reuse ;  /* 0x000000e66f6f7220 */ /* 0x080fe20000410000 */
[-C--:B------:R-:W-:Y:S01]  /*bc00*/  FMUL.FTZ R112, R112, R230.reuse ;  /* 0x000000e670707220 */ /* 0x080fe20000410000 */
[-C--:B------:R-:W-:Y:S01]  /*bc10*/  FMUL.FTZ R115, R115, R230.reuse ;  /* 0x000000e673737220 */ /* 0x080fe20000410000 */
[-C--:B------:R-:W-:Y:S01]  /*bc20*/  FMUL.FTZ R119, R119, R230.reuse ;  /* 0x000000e677777220 */ /* 0x080fe20000410000 */
[-C--:B------:R-:W-:Y:S01]  /*bc30*/  FMUL.FTZ R116, R116, R230.reuse ;  /* 0x000000e674747220 */ /* 0x080fe20000410000 */
[-C--:B------:R-:W-:Y:S04]  /*bc40*/  FMUL.FTZ R117, R117, R230.reuse ;  /* 0x000000e675757220 */ /* 0x080fe80000410000 */
[----:B------:R-:W1:Y:S01]  /*bc50*/  MUFU.TANH R221, R53 ;  /* 0x0000003500dd7308 */ /* 0x000e620000002400 */
[-C--:B------:R-:W-:Y:S01]  /*bc60*/  FMUL.FTZ R118, R118, R230.reuse ;  /* 0x000000e676767220 */ /* 0x080fe20000410000 */
[-C--:B------:R-:W-:Y:S01]  /*bc70*/  FMUL.FTZ R120, R120, R230.reuse ;  /* 0x000000e678787220 */ /* 0x080fe20000410000 */
[-C--:B------:R-:W-:Y:S01]  /*bc80*/  FMUL.FTZ R121, R121, R230.reuse ;  /* 0x000000e679797220 */ /* 0x080fe20000410000 */
[-C--:B------:R-:W-:Y:S06]  /*bc90*/  FMUL.FTZ R122, R122, R230.reuse ;  /* 0x000000e67a7a7220 */ /* 0x080fec0000410000 */
[----:B------:R-:W1:Y:S01]  /*bca0*/  MUFU.TANH R234, R54 ;  /* 0x0000003600ea7308 */ /* 0x000e620000002400 */
[C---:B---3--:R-:W-:Y:S03]  /*bcb0*/  HMMA.16816.F32.BF16 R124, R216.reuse, R8, R124 ;  /* 0x00000008d87c723c */ /* 0x048fe6000004187c */
[-C--:B------:R-:W-:Y:S06]  /*bcc0*/  FMUL.FTZ R123, R123, R230.reuse ;  /* 0x000000e67b7b7220 */ /* 0x080fec0000410000 */
[----:B------:R-:W3:Y:S01]  /*bcd0*/  MUFU.TANH R237, R55 ;  /* 0x0000003700ed7308 */ /* 0x000ee20000002400 */
[----:B------:R-:W-:Y:S09]  /*bce0*/  HMMA.16816.F32.BF16 R128, R216, R10, R128 ;  /* 0x0000000ad880723c */ /* 0x000ff20000041880 */
        /* <DEDUP_REMOVED lines=8> */
[-C--:B------:R-:W-:Y:S07]  /*bd70*/  FMUL.FTZ R129, R129, R230.reuse ;  /* 0x000000e681817220 */ /* 0x080fee0000410000 */
[----:B------:R4:W1:Y:S10]  /*bd80*/  MUFU.TANH R41, R0 ;  /* 0x0000000000297308 */ /* 0x0008740000002400 */
[----:B------:R1:W1:Y:S10]  /*bd90*/  MUFU.TANH R236, R58 ;  /* 0x0000003a00ec7308 */ /* 0x0002740000002400 */
[----:B------:R1:W1:Y:S01]  /*bda0*/  MUFU.TANH R235, R59 ;  /* 0x0000003b00eb7308 */ /* 0x0002620000002400 */
[----:B----4-:R-:W-:Y:S01]  /*bdb0*/  FMUL.FTZ R0, R131, R230 ;  /* 0x000000e683007220 */ /* 0x010fe20000410000 */
[----:B------:R-:W-:Y:S08]  /*bdc0*/  MOV R131, R12 ;  /* 0x0000000c00837202 */ /* 0x000ff00000000f00 */
[----:B------:R4:W1:Y:S10]  /*bdd0*/  MUFU.TANH R238, R60 ;  /* 0x0000003c00ee7308 */ /* 0x0008740000002400 */
        /* <DEDUP_REMOVED lines=11> */
[----:B------:R-:W1:Y:S10]  /*be90*/  MUFU.TANH R73, R73 ;  /* 0x0000004900497308 */ /* 0x000e740000002400 */
[----:B------:R4:W1:Y:S10]  /*bea0*/  MUFU.TANH R249, R74 ;  /* 0x0000004a00f97308 */ /* 0x0008740000002400 */
[----:B------:R-:W1:Y:S10]  /*beb0*/  MUFU.TANH R75, R75 ;  /* 0x0000004b004b7308 */ /* 0x000e740000002400 */
        /* <DEDUP_REMOVED lines=18> */
[----:B------:R4:W1:Y:S10]  /*bfe0*/  MUFU.TANH R252, R94 ;  /* 0x0000005e00fc7308 */ /* 0x0008740000002400 */
        /* <DEDUP_REMOVED lines=9> */
[----:B------:R-:W1:Y:S10]  /*c080*/  MUFU.TANH R104, R104 ;  /* 0x0000006800687308 */ /* 0x000e740000002400 */
[----:B------:R4:W1:Y:S10]  /*c090*/  MUFU.TANH R26, R105 ;  /* 0x00000069001a7308 */ /* 0x0008740000002400 */
[----:B------:R-:W1:Y:S10]  /*c0a0*/  MUFU.TANH R106, R106 ;  /* 0x0000006a006a7308 */ /* 0x000e740000002400 */
[----:B------:R-:W1:Y:S10]  /*c0b0*/  MUFU.TANH R107, R107 ;  /* 0x0000006b006b7308 */ /* 0x000e740000002400 */
[----:B------:R4:W1:Y:S10]  /*c0c0*/  MUFU.TANH R23, R108 ;  /* 0x0000006c00177308 */ /* 0x0008740000002400 */
[----:B------:R4:W1:Y:S10]  /*c0d0*/  MUFU.TANH R25, R109 ;  /* 0x0000006d00197308 */ /* 0x0008740000002400 */
[----:B------:R4:W1:Y:S10]  /*c0e0*/  MUFU.TANH R18, R110 ;  /* 0x0000006e00127308 */ /* 0x0008740000002400 */
[----:B------:R4:W1:Y:S10]  /*c0f0*/  MUFU.TANH R17, R111 ;  /* 0x0000006f00117308 */ /* 0x0008740000002400 */
[----:B------:R4:W1:Y:S10]  /*c100*/  MUFU.TANH R24, R112 ;  /* 0x0000007000187308 */ /* 0x0008740000002400 */
[----:B------:R-:W1:Y:S10]  /*c110*/  MUFU.TANH R113, R113 ;  /* 0x0000007100717308 */ /* 0x000e740000002400 */
[----:B------:R-:W1:Y:S10]  /*c120*/  MUFU.TANH R114, R114 ;  /* 0x0000007200727308 */ /* 0x000e740000002400 */
[----:B------:R4:W1:Y:S10]  /*c130*/  MUFU.TANH R20, R115 ;  /* 0x0000007300147308 */ /* 0x0008740000002400 */
[----:B------:R4:W1:Y:S10]  /*c140*/  MUFU.TANH R22, R116 ;  /* 0x0000007400167308 */ /* 0x0008740000002400 */
[----:B------:R4:W1:Y:S10]  /*c150*/  MUFU.TANH R21, R117 ;  /* 0x0000007500157308 */ /* 0x0008740000002400 */
[----:B------:R4:W1:Y:S10]  /*c160*/  MUFU.TANH R16, R118 ;  /* 0x0000007600107308 */ /* 0x0008740000002400 */
[----:B------:R-:W1:Y:S10]  /*c170*/  MUFU.TANH R119, R119 ;  /* 0x0000007700777308 */ /* 0x000e740000002400 */
[----:B------:R-:W1:Y:S10]  /*c180*/  MUFU.TANH R120, R120 ;  /* 0x0000007800787308 */ /* 0x000e740000002400 */
[----:B------:R-:W1:Y:S10]  /*c190*/  MUFU.TANH R121, R121 ;  /* 0x0000007900797308 */ /* 0x000e740000002400 */
[----:B------:R-:W1:Y:S10]  /*c1a0*/  MUFU.TANH R122, R122 ;  /* 0x0000007a007a7308 */ /* 0x000e740000002400 */
[----:B------:R4:W1:Y:S10]  /*c1b0*/  MUFU.TANH R19, R123 ;  /* 0x0000007b00137308 */ /* 0x0008740000002400 */
[----:B------:R4:W1:Y:S10]  /*c1c0*/  MUFU.TANH R15, R124 ;  /* 0x0000007c000f7308 */ /* 0x0008740000002400 */
[----:B------:R4:W1:Y:S10]  /*c1d0*/  MUFU.TANH R216, R125 ;  /* 0x0000007d00d87308 */ /* 0x0008740000002400 */
[----:B------:R-:W1:Y:S10]  /*c1e0*/  MUFU.TANH R38, R38 ;  /* 0x0000002600267308 */ /* 0x000e740000002400 */
[----:B------:R-:W1:Y:S10]  /*c1f0*/  MUFU.TANH R39, R39 ;  /* 0x0000002700277308 */ /* 0x000e740000002400 */
[----:B------:R-:W1:Y:S10]  /*c200*/  MUFU.TANH R128, R128 ;  /* 0x0000008000807308 */ /* 0x000e740000002400 */
[----:B------:R-:W1:Y:S10]  /*c210*/  MUFU.TANH R129, R129 ;  /* 0x0000008100817308 */ /* 0x000e740000002400 */
[----:B------:R4:W1:Y:S01]  /*c220*/  MUFU.TANH R40, R0 ;  /* 0x0000000000287308 */ /* 0x0008620000002400 */
[----:B--23--:R-:W-:Y:S05]  /*c230*/  @!P0 BRA `(.L_x_584) ;  /* 0x0000000800408947 */ /* 0x00cfea0003800000 */
[----:B------:R-:W2:Y:S01]  /*c240*/  LDL.64 R28, [R1+0x38] ;  /* 0x00003800011c7983 */ /* 0x000ea20000100a00 */
[----:B------:R-:W-:Y:S03]  /*c250*/  BSSY.RECONVERGENT B0, `(.L_x_585) ;  /* 0x0000056000007945 */ /* 0x000fe60003800200 */
[----:B------:R-:W3:Y:S04]  /*c260*/  LDL R12, [R1+0x10] ;  /* 0x00001000010c7983 */ /* 0x000ee80000100800 */
[----:B------:R-:W5:Y:S04]  /*c270*/  LDL R3, [R1+0xc] ;  /* 0x00000c0001037983 */ /* 0x000f680000100800 */
[----:B------:R-:W5:Y:S01]  /*c280*/  LDL R14, [R1+0x30] ;  /* 0x00003000010e7983 */ /* 0x000f620000100800 */
[----:B--2---:R-:W-:Y:S04]  /*c290*/  ISETP.NE.U32.AND P1, PT, R28, RZ, PT ;  /* 0x000000ff1c00720c */ /* 0x004fe80003f25070 */
[----:B------:R-:W-:Y:S11]  /*c2a0*/  ISETP.NE.AND.EX P1, PT, R29, RZ, PT, P1 ;  /* 0x000000ff1d00720c */ /* 0x000ff60003f25310 */
[----:B------:R-:W-:Y:S02]  /*c2b0*/  @!UPT UIADD3 URZ, UPT, UPT, URZ, URZ, URZ ;  /* 0x000000fffffff290 */ /* 0x000fe4000fffe0ff */
[----:B------:R-:W2:Y:S01]  /*c2c0*/  @!P1 LD.E R2, desc[UR4][R134.64+0x38] ;  /* 0x0000380486029980 */ /* 0x000ea2000c101900 */
[----:B----4-:R-:W-:Y:S05]  /*c2d0*/  @!P1 IMAD.MOV.U32 R0, RZ, RZ, RZ ;  /* 0x000000ffff009224 */ /* 0x010fea00078e00ff */
[----:B------:R-:W-:Y:S01]  /*c2e0*/  @!P1 IADD3 R0, P0, PT, RZ, -R0, RZ ;  /* 0x80000000ff009210 */ /* 0x000fe20007f1e0ff */
[----:B--2---:R-:W-:Y:S04]  /*c2f0*/  @!P1 IMAD.SHL.U32 R2, R2, 0x100, RZ ;  /* 0x0000010002029824 */ /* 0x004fe800078e00ff */
[----:B------:R-:W-:Y:S05]  /*c300*/  @!P1 IMAD.X R2, RZ, RZ, ~R2, P0 ;  /* 0x000000ffff029224 */ /* 0x000fea00000e0e02 */
[----:B------:R-:W-:Y:S04]  /*c310*/  @!P1 SHF.R.S64 R0, R0, 0x1f, R2 ;  /* 0x0000001f00009819 */ /* 0x000fe80000001002 */
[----:B---3--:R-:W-:Y:S01]  /*c320*/  @!P1 IADD3 R12, P0, PT, R0, R12, RZ ;  /* 0x0000000c000c9210 */ /* 0x008fe20007f1e0ff */
[----:B-----5:R-:W-:Y:S03]  /*c330*/  IMAD.SHL.U32 R0, R14, 0x20, RZ ;  /* 0x000000200e007824 */ /* 0x020fe600078e00ff */
[----:B------:R-:W-:Y:S01]  /*c340*/  @!P1 LEA.HI.X.SX32 R3, R2, R3, 0x1, P0 ;  /* 0x0000000302039211 */ /* 0x000fe200000f0eff */
[----:B------:R2:W-:Y:S04]  /*c350*/  @!P1 STL [R1+0x10], R12 ;  /* 0x0000100c01009387 */ /* 0x0005e80000100800 */
[----:B------:R2:W-:Y:S01]  /*c360*/  @!P1 STL [R1+0xc], R3 ;  /* 0x00000c0301009387 */ /* 0x0005e20000100800 */
[----:B------:R-:W-:Y:S05]  /*c370*/  @!P1 BRA `(.L_x_586) ;  /* 0x00000004000c9947 */ /* 0x000fea0003800000 */
[----:B------:R-:W-:Y:S01]  /*c380*/  IMAD.MOV.U32 R13, RZ, RZ, R3 ;  /* 0x000000ffff0d7224 */ /* 0x000fe200078e0003 */
[----:B------:R-:W3:Y:S01]  /*c390*/  LDL.64 R28, [R1] ;  /* 0x00000000011c7983 */ /* 0x000ee20000100a00 */
[C---:B------:R-:W-:Y:S01]  /*c3a0*/  VIADD R9, R131.reuse, 0xffffff00 ;  /* 0xffffff0083097836 */ /* 0x040fe20000000000 */
[----:B------:R-:W-:Y:S04]  /*c3b0*/  IADD3 R10, PT, PT, R131, -0x200, RZ ;  /* 0xfffffe00830a7810 */ /* 0x000fe80007ffe0ff */
[----:B--2---:R-:W2:Y:S01]  /*c3c0*/  LD.E R3, desc[UR4][R134.64+0x170] ;  /* 0x0001700486037980 */ /* 0x004ea2000c101900 */
[----:B------:R-:W-:Y:S02]  /*c3d0*/  IABS R6, R10 ;  /* 0x0000000a00067213 */ /* 0x000fe40000000000 */
[----:B------:R-:W-:Y:S02]  /*c3e0*/  IABS R7, R9 ;  /* 0x0000000900077213 */ /* 0x000fe40000000000 */
[-C--:B--2---:R-:W-:Y:S02]  /*c3f0*/  IABS R2, R3.reuse ;  /* 0x0000000300027213 */ /* 0x084fe40000000000 */
[-C--:B------:R-:W-:Y:S02]  /*c400*/  IABS R11, R3.reuse ;  /* 0x00000003000b7213 */ /* 0x080fe40000000000 */
[----:B------:R-:W2:Y:S01]  /*c410*/  I2F.RP R4, R2 ;  /* 0x0000000200047306 */ /* 0x000ea20000209400 */
[-C--:B------:R-:W-:Y:S02]  /*c420*/  LOP3.LUT R10, R10, R3.reuse, RZ, 0x3c, !PT ;  /* 0x000000030a0a7212 */ /* 0x080fe400078e3cff */
[----:B------:R-:W-:Y:S02]  /*c430*/  LOP3.LUT R9, R9, R3, RZ, 0x3c, !PT ;  /* 0x0000000309097212 */ /* 0x000fe400078e3cff */
[----:B------:R-:W-:Y:S05]  /*c440*/  ISETP.GE.AND P0, PT, R10, RZ, PT ;  /* 0x000000ff0a00720c */ /* 0x000fea0003f06270 */
[----:B--2---:R-:W2:Y:S02]  /*c450*/  MUFU.RCP R4, R4 ;  /* 0x0000000400047308 */ /* 0x004ea40000001000 */
[----:B--2---:R-:W-:Y:S08]  /*c460*/  VIADD R4, R4, 0xffffffe ;  /* 0x0ffffffe04047836 */ /* 0x004ff00000000000 */
[----:B------:R-:W2:Y:S02]  /*c470*/  F2I.FTZ.U32.TRUNC.NTZ R5, R4 ;  /* 0x0000000400057305 */ /* 0x000ea4000021f000 */
[--C-:B--2---:R-:W-:Y:S04]  /*c480*/  IMAD.MOV R4, RZ, RZ, -R5.reuse ;  /* 0x000000ffff047224 */ /* 0x104fe800078e0a05 */
[----:B------:R-:W-:Y:S02]  /*c490*/  IMAD R8, R4, R2, RZ ;  /* 0x0000000204087224 */ /* 0x000fe400078e02ff */
[----:B------:R-:W-:Y:S04]  /*c4a0*/  IMAD.MOV.U32 R4, RZ, RZ, RZ ;  /* 0x000000ffff047224 */ /* 0x000fe800078e00ff */
[----:B------:R-:W-:Y:S04]  /*c4b0*/  IMAD.HI.U32 R5, R5, R8, R4 ;  /* 0x0000000805057227 */ /* 0x000fe800078e0004 */
[----:B------:R-:W-:Y:S02]  /*c4c0*/  IMAD.MOV R8, RZ, RZ, -R11 ;  /* 0x000000ffff087224 */ /* 0x000fe400078e0a0b */
[C---:B------:R-:W-:Y:S04]  /*c4d0*/  IMAD.HI.U32 R4, R5.reuse, R6, RZ ;  /* 0x0000000605047227 */ /* 0x040fe800078e00ff */
[----:B------:R-:W-:Y:S02]  /*c4e0*/  IMAD R6, R4, R8, R6 ;  /* 0x0000000804067224 */ /* 0x000fe400078e0206 */
[----:B------:R-:W-:Y:S03]  /*c4f0*/  IMAD.HI.U32 R5, R5, R7, RZ ;  /* 0x0000000705057227 */ /* 0x000fe600078e00ff */
[C---:B------:R-:W-:Y:S01]  /*c500*/  ISETP.GT.U32.AND P3, PT, R2.reuse, R6, PT ;  /* 0x000000060200720c */ /* 0x040fe20003f64070 */
[----:B------:R-:W-:Y:S05]  /*c510*/  IMAD R7, R5, R8, R7 ;  /* 0x0000000805077224 */ /* 0x000fea00078e0207 */
[----:B------:R-:W-:Y:S07]  /*c520*/  ISETP.GT.U32.AND P4, PT, R2, R7, PT ;  /* 0x000000070200720c */ /* 0x000fee0003f84070 */
[-C--:B------:R-:W-:Y:S01]  /*c530*/  @!P3 IADD3 R6, PT, PT, R6, -R2.reuse, RZ ;  /* 0x800000020606b210 */ /* 0x080fe20007ffe0ff */
[----:B------:R-:W-:Y:S01]  /*c540*/  @!P3 VIADD R4, R4, 0x1 ;  /* 0x000000010404b836 */ /* 0x000fe20000000000 */
[----:B------:R-:W-:Y:S02]  /*c550*/  ISETP.GE.AND P3, PT, R9, RZ, PT ;  /* 0x000000ff0900720c */ /* 0x000fe40003f66270 */
[-C--:B------:R-:W-:Y:S02]  /*c560*/  ISETP.GE.U32.AND P5, PT, R6, R2.reuse, PT ;  /* 0x000000020600720c */ /* 0x080fe40003fa6070 */
[----:B------:R-:W-:Y:S02]  /*c570*/  @!P4 IMAD.IADD R7, R7, 0x1, -R2 ;  /* 0x000000010707c824 */ /* 0x000fe400078e0a02 */
[----:B------:R-:W-:Y:S01]  /*c580*/  @!P4 VIADD R5, R5, 0x1 ;  /* 0x000000010505c836 */ /* 0x000fe20000000000 */
[----:B------:R-:W-:Y:S02]  /*c590*/  ISETP.NE.AND P4, PT, R3, RZ, PT ;  /* 0x000000ff0300720c */ /* 0x000fe40003f85270 */
[----:B------:R-:W-:Y:S02]  /*c5a0*/  ISETP.GE.U32.AND P6, PT, R7, R2, PT ;  /* 0x000000020700720c */ /* 0x000fe40003fc6070 */
[----:B------:R-:W-:Y:S04]  /*c5b0*/  LOP3.LUT R2, RZ, R3, RZ, 0x33, !PT ;  /* 0x00000003ff027212 */ /* 0x000fe800078e33ff */
[----:B------:R-:W-:Y:S05]  /*c5c0*/  @P5 IADD3 R4, PT, PT, R4, 0x1, RZ ;  /* 0x0000000104045810 */ /* 0x000fea0007ffe0ff */
[----:B------:R-:W-:Y:S02]  /*c5d0*/  @!P0 IMAD.MOV R4, RZ, RZ, -R4 ;  /* 0x000000ffff048224 */ /* 0x000fe400078e0a04 */
[----:B------:R-:W-:Y:S03]  /*c5e0*/  @P6 VIADD R5, R5, 0x1 ;  /* 0x0000000105056836 */ /* 0x000fe60000000000 */
[----:B------:R-:W-:Y:S02]  /*c5f0*/  SEL R10, R2, R4, !P4 ;  /* 0x00000004020a7207 */ /* 0x000fe40006000000 */
[----:B------:R-:W-:Y:S02]  /*c600*/  @!P3 IADD3 R5, PT, PT, -R5, RZ, RZ ;  /* 0x000000ff0505b210 */ /* 0x000fe40007ffe1ff */
[-C--:B---3--:R-:W-:Y:S02]  /*c610*/  LEA R8, P3, R10, R28.reuse, 0x2 ;  /* 0x0000001c0a087211 */ /* 0x088fe400078610ff */
[----:B------:R-:W-:Y:S02]  /*c620*/  SEL R2, R2, R5, !P4 ;  /* 0x0000000502027207 */ /* 0x000fe40006000000 */
[----:B------:R-:W2:Y:S01]  /*c630*/  LD.E.64 R4, desc[UR4][R134.64+0x38] ;  /* 0x0000380486047980 */ /* 0x000ea2000c101b00 */
[-C--:B------:R-:W-:Y:S02]  /*c640*/  LEA.HI.X.SX32 R9, R10, R29.reuse, 0x2, P3 ;  /* 0x0000001d0a097211 */ /* 0x080fe400018f16ff */
[C---:B------:R-:W-:Y:S03]  /*c650*/  LEA R6, P0, R2.reuse, R28, 0x2 ;  /* 0x0000001c02067211 */ /* 0x040fe600078010ff */
[----:B------:R3:W4:Y:S01]  /*c660*/  LD.E R11, desc[UR4][R8.64] ;  /* 0x00000004080b7980 */ /* 0x000722000c101900 */
[C---:B------:R-:W-:Y:S01]  /*c670*/  LEA.HI.X.SX32 R7, R2.reuse, R29, 0x2, P0 ;  /* 0x0000001d02077211 */ /* 0x040fe200000f16ff */
[----:B------:R-:W-:Y:S04]  /*c680*/  IMAD.IADD R2, R2, 0x1, -R10 ;  /* 0x0000000102027824 */ /* 0x000fe800078e0a0a */
[----:B------:R-:W-:Y:S01]  /*c690*/  IMAD R3, R3, R2, -0x100 ;  /* 0xffffff0003037424 */ /* 0x000fe200078e0202 */
[----:B------:R-:W4:Y:S04]  /*c6a0*/  LD.E R9, desc[UR4][R6.64] ;  /* 0x0000000406097980 */ /* 0x000f28000c101900 */
[----:B---3--:R-:W-:Y:S01]  /*c6b0*/  SHF.R.S32.HI R8, RZ, 0x1f, R3 ;  /* 0x0000001fff087819 */ /* 0x008fe20000011403 */
[----:B------:R-:W3:Y:S01]  /*c6c0*/  LD.E.64 R6, desc[UR4][R134.64+0x20] ;  /* 0x0000200486067980 */ /* 0x000ee2000c101b00 */
[-C--:B--2---:R-:W-:Y:S02]  /*c6d0*/  IMAD R5, R5, R3.reuse, RZ ;  /* 0x0000000305057224 */ /* 0x084fe400078e02ff */
[C---:B------:R-:W-:Y:S04]  /*c6e0*/  IMAD.WIDE.U32 R2, R4.reuse, R3, RZ ;  /* 0x0000000304027225 */ /* 0x040fe800078e00ff */
[----:B------:R-:W-:Y:S05]  /*c6f0*/  IMAD R4, R4, R8, R5 ;  /* 0x0000000804047224 */ /* 0x000fea00078e0205 */
[----:B------:R-:W-:Y:S01]  /*c700*/  IADD3 R3, PT, PT, R3, R4, RZ ;  /* 0x0000000403037210 */ /* 0x000fe20007ffe0ff */
[----:B----4-:R-:W-:Y:S05]  /*c710*/  IMAD.IADD R9, R11, 0x1, -R9 ;  /* 0x000000010b097824 */ /* 0x010fea00078e0a09 */
[----:B------:R-:W-:Y:S01]  /*c720*/  SHF.R.S32.HI R5, RZ, 0x1f, R9 ;  /* 0x0000001fff057819 */ /* 0x000fe20000011409 */
[----:B---3--:R-:W-:Y:S02]  /*c730*/  IMAD R4, R7, R9, RZ ;  /* 0x0000000907047224 */ /* 0x008fe400078e02ff */
[----:B------:R-:W-:Y:S04]  /*c740*/  IMAD.WIDE.U32 R2, R9, R6, R2 ;  /* 0x0000000609027225 */ /* 0x000fe800078e0002 */
[----:B------:R-:W-:Y:S01]  /*c750*/  IMAD R6, R6, R5, R4 ;  /* 0x0000000506067224 */ /* 0x000fe200078e0204 */
[C---:B------:R-:W-:Y:S03]  /*c760*/  LEA R12, P0, R2.reuse, R12, 0x1 ;  /* 0x0000000c020c7211 */ /* 0x040fe600078008ff */
[----:B------:R-:W-:Y:S02]  /*c770*/  IMAD.IADD R3, R3, 0x1, R6 ;  /* 0x0000000103037824 */ /* 0x000fe400078e0206 */
[----:B------:R3:W-:Y:S03]  /*c780*/  STL [R1+0x10], R12 ;  /* 0x0000100c01007387 */ /* 0x0007e60000100800 */
[----:B------:R-:W-:Y:S05]  /*c790*/  LEA.HI.X R13, R2, R13, R3, 0x1, P0 ;  /* 0x0000000d020d7211 */ /* 0x000fea00000f0c03 */
[----:B------:R3:W-:Y:S02]  /*c7a0*/  STL [R1+0xc], R13 ;  /* 0x00000c0d01007387 */ /* 0x0007e40000100800 */
.L_x_586:
[----:B------:R-:W-:Y:S05]  /*c7b0*/  BSYNC.RECONVERGENT B0 ;  /* 0x0000000000007941 */ /* 0x000fea0003800200 */
.L_x_585:
[----:B------:R-:W4:Y:S04]  /*c7c0*/  LDL R4, [R1+0xc] ;  /* 0x00000c0001047983 */ /* 0x000f280000100800 */
[----:B------:R-:W5:Y:S02]  /*c7d0*/  LDL R2, [R1+0x34] ;  /* 0x0000340001027983 */ /* 0x000f640000100800 */
[----:B-----5:R-:W-:Y:S01]  /*c7e0*/  SHF.L.U64.HI R14, R14, 0x5, R2 ;  /* 0x000000050e0e7819 */ /* 0x020fe20000010202 */
[----:B----4-:R-:W-:Y:S01]  /*c7f0*/  IMAD.MOV.U32 R6, RZ, RZ, R4 ;  /* 0x000000ffff067224 */ /* 0x010fe200078e0004 */
[----:B------:R-:W-:Y:S03]  /*c800*/  IADD3 R4, P0, PT, R0, R12, RZ ;  /* 0x0000000c00047210 */ /* 0x000fe60007f1e0ff */
[--C-:B------:R-:W-:Y:S01]  /*c810*/  IMAD.MOV.U32 R7, RZ, RZ, R6.reuse ;  /* 0x000000ffff077224 */ /* 0x100fe200078e0006 */
[-C--:B------:R-:W-:Y:S01]  /*c820*/  IADD3 R2, P3, PT, R4, R0.reuse, RZ ;  /* 0x0000000004027210 */ /* 0x080fe20007f7e0ff */
[----:B------:R-:W-:Y:S02]  /*c830*/  IMAD.X R5, R14, 0x1, R6, P0 ;  /* 0x000000010e057824 */ /* 0x000fe400000e0606 */
[----:B------:R-:W-:Y:S01]  /*c840*/  IMAD.MOV.U32 R6, RZ, RZ, R12 ;  /* 0x000000ffff067224 */ /* 0x000fe200078e000c */
[-C--:B------:R-:W-:Y:S01]  /*c850*/  IADD3 R8, P0, PT, R2, R0.reuse, RZ ;  /* 0x0000000002087210 */ /* 0x080fe20007f1e0ff */
[--C-:B--2---:R-:W-:Y:S03]  /*c860*/  IMAD.X R3, R5, 0x1, R14.reuse, P3 ;  /* 0x0000000105037824 */ /* 0x104fe600018e060e */
[----:B------:R-:W-:Y:S01]  /*c870*/  @!PT LDS RZ, [RZ] ;  /* 0x00000000fffff984 */ /* 0x000fe20000000800 */
[----:B------:R-:W-:Y:S01]  /*c880*/  @!PT LDS RZ, [RZ] ;  /* 0x00000000fffff984 */ /* 0x000fe20000000800 */
[----:B------:R-:W-:Y:S01]  /*c890*/  @!PT LDS RZ, [RZ] ;  /* 0x00000000fffff984 */ /* 0x000fe20000000800 */
[----:B------:R2:W-:Y:S01]  /*c8a0*/  LDGSTS.E.BYPASS.LTC128B.128 [R231+0x2000], desc[UR4][R6.64] ;  /* 0x0200000006e77fae */ /* 0x0005e2000b981a04 */
[-C--:B------:R-:W-:Y:S01]  /*c8b0*/  IADD3 R10, P3, PT, R8, R0.reuse, RZ ;  /* 0x00000000080a7210 */ /* 0x080fe20007f7e0ff */
[--C-:B------:R-:W-:Y:S02]  /*c8c0*/  IMAD.X R9, R3, 0x1, R14.reuse, P0 ;  /* 0x0000000103097824 */ /* 0x100fe400000e060e */
[----:B------:R4:W-:Y:S01]  /*c8d0*/  LDGSTS.E.BYPASS.LTC128B.128 [R231+0x2800], desc[UR4][R4.64] ;  /* 0x0280000004e77fae */ /* 0x0009e2000b981a04 */
[-C--:B---3--:R-:W-:Y:S01]  /*c8e0*/  IADD3 R12, P0, PT, R10, R0.reuse, RZ ;  /* 0x000000000a0c7210 */ /* 0x088fe20007f1e0ff */
[--C-:B------:R-:W-:Y:S02]  /*c8f0*/  IMAD.X R11, R9, 0x1, R14.reuse, P3 ;  /* 0x00000001090b7824 */ /* 0x100fe400018e060e */
[----:B------:R3:W-:Y:S02]  /*c900*/  LDGSTS.E.BYPASS.LTC128B.128 [R231+0x3000], desc[UR4][R2.64] ;  /* 0x0300000002e77fae */ /* 0x0007e4000b981a04 */
[--C-:B------:R-:W-:Y:S02]  /*c910*/  IMAD.X R13, R11, 0x1, R14.reuse, P0 ;  /* 0x000000010b0d7824 */ /* 0x100fe400000e060e */
[----:B------:R-:W-:Y:S04]  /*c920*/  LDGSTS.E.BYPASS.LTC128B.128 [R231+0x3800], desc[UR4][R8.64] ;  /* 0x0380000008e77fae */ /* 0x000fe8000b981a04 */
[----:B------:R5:W-:Y:S04]  /*c930*/  LDGSTS.E.BYPASS.LTC128B.128 [R231+0x4000], desc[UR4][R10.64] ;  /* 0x040000000ae77fae */ /* 0x000be8000b981a04 */
[----:B------:R1:W-:Y:S01]  /*c940*/  LDGSTS.E.BYPASS.LTC128B.128 [R231+0x4800], desc[UR4][R12.64] ;  /* 0x048000000ce77fae */ /* 0x0003e2000b981a04 */
[-C--:B--2---:R-:W-:Y:S04]  /*c950*/  IADD3 R6, P3, PT, R12, R0.reuse, RZ ;  /* 0x000000000c067210 */ /* 0x084fe80007f7e0ff */
[-C--:B----4-:R-:W-:Y:S01]  /*c960*/  IADD3 R4, P0, PT, R6, R0.reuse, RZ ;  /* 0x0000000006047210 */ /* 0x090fe20007f1e0ff */
[--C-:B------:R-:W-:Y:S03]  /*c970*/  IMAD.X R7, R13, 0x1, R14.reuse, P3 ;  /* 0x000000010d077824 */ /* 0x100fe600018e060e */
[----:B---3--:R-:W-:Y:S02]  /*c980*/  IADD3 R2, P3, PT, R4, R0, RZ ;  /* 0x0000000004027210 */ /* 0x008fe40007f7e0ff */
[----:B------:R2:W-:Y:S01]  /*c990*/  LDGSTS.E.BYPASS.LTC128B.128 [R231+0x5000], desc[UR4][R6.64] ;  /* 0x0500000006e77fae */ /* 0x0005e2000b981a04 */
[----:B------:R-:W-:Y:S05]  /*c9a0*/  IADD3.X R5, PT, PT, R7, R14, RZ, P0, !PT ;  /* 0x0000000e07057210 */ /* 0x000fea00007fe4ff */
[----:B------:R3:W-:Y:S01]  /*c9b0*/  LDGSTS.E.BYPASS.LTC128B.128 [R231+0x5800], desc[UR4][R4.64] ;  /* 0x0580000004e77fae */ /* 0x0007e2000b981a04 */
[-C--:B-----5:R-:W-:Y:S01]  /*c9c0*/  IADD3 R10, P0, PT, R2, R0.reuse, RZ ;  /* 0x00000000020a7210 */ /* 0x0a0fe20007f1e0ff */
[--C-:B------:R-:W-:Y:S03]  /*c9d0*/  IMAD.X R3, R5, 0x1, R14.reuse, P3 ;  /* 0x0000000105037824 */ /* 0x100fe600018e060e */
[-C--:B-1----:R-:W-:Y:S01]  /*c9e0*/  IADD3 R12, P3, PT, R10, R0.reuse, RZ ;  /* 0x000000000a0c7210 */ /* 0x082fe20007f7e0ff */
        /* <DEDUP_REMOVED lines=8> */
[----:B--2---:R-:W-:Y:S04]  /*ca70*/  IADD3 R6, P3, PT, R8, R0, RZ ;  /* 0x0000000008067210 */ /* 0x004fe80007f7e0ff */
[----:B------:R-:W-:Y:S02]  /*ca80*/  IADD3.X R7, PT, PT, R9, R14, RZ, P3, !PT ;  /* 0x0000000e09077210 */ /* 0x000fe40001ffe4ff */
[-C--:B---3--:R-:W-:Y:S03]  /*ca90*/  IADD3 R4, P0, PT, R6, R0.reuse, RZ ;  /* 0x0000000006047210 */ /* 0x088fe60007f1e0ff */
[----:B------:R2:W-:Y:S02]  /*caa0*/  LDGSTS.E.BYPASS.LTC128B.128 [R231+0x8000], desc[UR4][R6.64] ;  /* 0x0800000006e77fae */ /* 0x0005e4000b981a04 */
[--C-:B------:R-:W-:Y:S01]  /*cab0*/  IMAD.X R5, R7, 0x1, R14.reuse, P0 ;  /* 0x0000000107057824 */ /* 0x100fe200000e060e */
[-C--:B-1----:R-:W-:Y:S04]  /*cac0*/  IADD3 R2, P3, PT, R4, R0.reuse, RZ ;  /* 0x0000000004027210 */ /* 0x082fe80007f7e0ff */
[----:B------:R2:W-:Y:S01]  /*cad0*/  LDGSTS.E.BYPASS.LTC128B.128 [R231+0x8800], desc[UR4][R4.64] ;  /* 0x0880000004e77fae */ /* 0x0005e2000b981a04 */
[----:B----4-:R-:W-:Y:S01]  /*cae0*/  IADD3 R10, P0, PT, R2, R0, RZ ;  /* 0x00000000020a7210 */ /* 0x010fe20007f1e0ff */
[--C-:B------:R-:W-:Y:S04]  /*caf0*/  IMAD.X R3, R5, 0x1, R14.reuse, P3 ;  /* 0x0000000105037824 */ /* 0x100fe800018e060e */
[----:B------:R-:W-:Y:S01]  /*cb00*/  IMAD.X R11, R3, 0x1, R14, P0 ;  /* 0x00000001030b7824 */ /* 0x000fe200000e060e */
[----:B------:R2:W-:Y:S04]  /*cb10*/  LDGSTS.E.BYPASS.LTC128B.128 [R231+0x9000], desc[UR4][R2.64] ;  /* 0x0900000002e77fae */ /* 0x0005e8000b981a04 */
[----:B------:R2:W-:Y:S04]  /*cb20*/  LDGSTS.E.BYPASS.LTC128B.128 [R231+0x9800], desc[UR4][R10.64] ;  /* 0x098000000ae77fae */ /* 0x0005e8000b981a04 */
[----:B------:R-:W0:Y:S02]  /*cb30*/  LDGDEPBAR ;  /* 0x00000000000079af */ /* 0x000e240000000000 */
.L_x_584:
[----:B------:R-:W-:Y:S05]  /*cb40*/  BSYNC.RECONVERGENT B1 ;  /* 0x0000000000017941 */ /* 0x000fea0003800200 */
.L_x_583:
[----:B--2---:R-:W2:Y:S01]  /*cb50*/  LD.E R3, desc[UR4][R134.64+0xdc] ;  /* 0x0000dc0486037980 */ /* 0x004ea2000c101900 */
[----:B------:R-:W-:Y:S02]  /*cb60*/  FMNMX3.FTZ R4, R133, R172, R175, !PT ;  /* 0x000000ac85047276 */ /* 0x000fe400078100af */
[----:B----4-:R-:W-:Y:S02]  /*cb70*/  FMNMX3.FTZ R0, R132, R174, R173, !PT ;  /* 0x000000ae84007276 */ /* 0x010fe400078100ad */
[----:B------:R-:W-:Y:S02]  /*cb80*/  FMNMX3.FTZ R4, R4, R177, R176, !PT ;  /* 0x000000b104047276 */ /* 0x000fe400078100b0 */
[----:B------:R-:W-:Y:S02]  /*cb90*/  FMNMX3.FTZ R0, R0, R169, R168, !PT ;  /* 0x000000a900007276 */ /* 0x000fe400078100a8 */
[----:B-1----:R-:W-:Y:S02]  /*cba0*/  FMNMX3.FTZ R4, R4, R170, R178, !PT ;  /* 0x000000aa04047276 */ /* 0x002fe400078100b2 */
        /* <DEDUP_REMOVED lines=42> */
[----:B------:R-:W-:Y:S02]  /*ce50*/  MOV R112, R26 ;  /* 0x0000001a00707202 */ /* 0x000fe40000000f00 */
[----:B------:R-:W-:Y:S02]  /*ce60*/  FMNMX3.FTZ R4, R4, R100, R101, !PT ;  /* 0x0000006404047276 */ /* 0x000fe40007810065 */
[----:B------:R-:W-:Y:S02]  /*ce70*/  FMNMX3.FTZ R0, R0, R98, R99, !PT ;  /* 0x0000006200007276 */ /* 0x000fe40007810063 */
[----:B------:R-:W-:Y:S02]  /*ce80*/  MOV R105, R27 ;  /* 0x0000001b00697202 */ /* 0x000fe40000000f00 */
[----:B------:R-:W-:Y:S02]  /*ce90*/  MOV R123, R23 ;  /* 0x00000017007b7202 */ /* 0x000fe40000000f00 */
[----:B------:R-:W-:Y:S02]  /*cea0*/  MOV R115, R25 ;  /* 0x0000001900737202 */ /* 0x000fe40000000f00 */
[----:B------:R-:W-:Y:S02]  /*ceb0*/  FMNMX3.FTZ R4, R4, R104, R112, !PT ;  /* 0x0000006804047276 */ /* 0x000fe40007810070 */
[----:B------:R-:W-:Y:S02]  /*cec0*/  FMNMX3.FTZ R0, R0, R102, R105, !PT ;  /* 0x0000006600007276 */ /* 0x000fe40007810069 */
[----:B------:R-:W-:Y:S02]  /*ced0*/  FMNMX3.FTZ R4, R4, R123, R115, !PT ;  /* 0x0000007b04047276 */ /* 0x000fe40007810073 */
[----:B------:R-:W-:Y:S02]  /*cee0*/  MOV R118, R24 ;  /* 0x0000001800767202 */ /* 0x000fe40000000f00 */
[----:B------:R-:W-:Y:S02]  /*cef0*/  FMNMX3.FTZ R0, R0, R106, R107, !PT ;  /* 0x0000006a00007276 */ /* 0x000fe4000781006b */
[----:B------:R-:W-:Y:S02]  /*cf00*/  MOV R124, R22 ;  /* 0x00000016007c7202 */ /* 0x000fe40000000f00 */
[----:B------:R-:W-:Y:S02]  /*cf10*/  MOV R125, R21 ;  /* 0x00000015007d7202 */ /* 0x000fe40000000f00 */
[----:B------:R-:W-:Y:S02]  /*cf20*/  FMNMX3.FTZ R4, R4, R118, R113, !PT ;  /* 0x0000007604047276 */ /* 0x000fe40007810071 */
[----:B------:R-:W-:Y:S02]  /*cf30*/  MOV R126, R20 ;  /* 0x00000014007e7202 */ /* 0x000fe40000000f00 */
[----:B------:R-:W-:Y:S02]  /*cf40*/  FMNMX3.FTZ R0, R0, R18, R17, !PT ;  /* 0x0000001200007276 */ /* 0x000fe40007810011 */
[----:B------:R-:W-:Y:S02]  /*cf50*/  FMNMX3.FTZ R4, R4, R124, R125, !PT ;  /* 0x0000007c04047276 */ /* 0x000fe4000781007d */
[----:B------:R-:W-:Y:S02]  /*cf60*/  FMNMX3.FTZ R0, R0, R114, R126, !PT ;  /* 0x0000007200007276 */ /* 0x000fe4000781007e */
[----:B------:R-:W-:Y:S02]  /*cf70*/  MOV R130, R15 ;  /* 0x0000000f00827202 */ /* 0x000fe40000000f00 */
[----:B------:R-:W-:Y:S02]  /*cf80*/  FMNMX3.FTZ R4, R4, R120, R121, !PT ;  /* 0x0000007804047276 */ /* 0x000fe40007810079 */
[----:B------:R-:W-:Y:S02]  /*cf90*/  MOV R127, R19 ;  /* 0x00000013007f7202 */ /* 0x000fe40000000f00 */
[----:B------:R-:W-:Y:S02]  /*cfa0*/  FMNMX3.FTZ R0, R0, R16, R119, !PT ;  /* 0x0000001000007276 */ /* 0x000fe40007810077 */
[----:B------:R-:W-:Y:S02]  /*cfb0*/  FMNMX3.FTZ R4, R4, R130, R216, !PT ;  /* 0x0000008204047276 */ /* 0x000fe400078100d8 */
[----:B------:R-:W-:Y:S02]  /*cfc0*/  FMNMX3.FTZ R0, R0, R122, R127, !PT ;  /* 0x0000007a00007276 */ /* 0x000fe4000781007f */
[----:B------:R-:W-:Y:S02]  /*cfd0*/  FMNMX3.FTZ R4, R4, R128, R129, !PT ;  /* 0x0000008004047276 */ /* 0x000fe40007810081 */
[----:B------:R-:W-:Y:S02]  /*cfe0*/  FMNMX3.FTZ R0, R0, R38, R39, !PT ;  /* 0x0000002600007276 */ /* 0x000fe40007810027 */
[----:B------:R-:W-:Y:S01]  /*cff0*/  SHF.R.U32.HI R70, RZ, 0x1, R229 ;  /* 0x00000001ff467819 */ /* 0x000fe200000116e5 */
[----:B------:R-:W1:Y:S01]  /*d000*/  SHFL.BFLY PT, R37, R4, 0x2, 0x1f ;  /* 0x0c401f0004257f89 */ /* 0x000e6200000e0000 */
[----:B------:R-:W-:Y:S02]  /*d010*/  FMNMX3.FTZ R0, R0, R41, R40, !PT ;  /* 0x0000002900007276 */ /* 0x000fe40007810028 */
[----:B------:R-:W-:Y:S05]  /*d020*/  SHF.L.U32 R5, R229, 0x6, RZ ;  /* 0x00000006e5057819 */ /* 0x000fea00000006ff */
[----:B------:R-:W3:Y:S01]  /*d030*/  SHFL.BFLY PT, R2, R0, 0x2, 0x1f ;  /* 0x0c401f0000027f89 */ /* 0x000ee200000e0000 */
[----:B-1----:R-:W-:Y:S02]  /*d040*/  FMNMX.FTZ R37, R4, R37, !PT ;  /* 0x0000002504257209 */ /* 0x002fe40007810000 */
[----:B------:R-:W-:Y:S05]  /*d050*/  LOP3.LUT R4, R70, 0x8, RZ, 0xc0, !PT ;  /* 0x0000000846047812 */ /* 0x000fea00078ec0ff */
[----:B------:R-:W1:Y:S01]  /*d060*/  SHFL.BFLY PT, R6, R37, 0x1, 0x1f ;  /* 0x0c201f0025067f89 */ /* 0x000e6200000e0000 */
[----:B---3--:R-:W-:Y:S02]  /*d070*/  FMNMX.FTZ R0, R0, R2, !PT ;  /* 0x0000000200007209 */ /* 0x008fe40007810000 */
[----:B------:R-:W-:Y:S05]  /*d080*/  LOP3.LUT R4, R4, 0x1c0, R5, 0xf8, !PT ;  /* 0x000001c004047812 */ /* 0x000fea00078ef805 */
[----:B------:R-:W3:Y:S01]  /*d090*/  SHFL.BFLY PT, R2, R0, 0x1, 0x1f ;  /* 0x0c201f0000027f89 */ /* 0x000ee200000e0000 */
[----:B-1----:R-:W-:Y:S04]  /*d0a0*/  FMNMX.FTZ R37, R37, R6, !PT ;  /* 0x0000000625257209 */ /* 0x002fe80007810000 */
[C---:B------:R-:W-:Y:S02]  /*d0b0*/  FSETP.NEU.FTZ.AND P3, PT, R37.reuse, -INF , PT ;  /* 0xff8000002500780b */ /* 0x040fe40003f7d000 */
[----:B---3--:R-:W-:Y:S01]  /*d0c0*/  FMNMX.FTZ R36, R0, R2, !PT ;  /* 0x0000000200247209 */ /* 0x008fe20007810000 */
[----:B------:R-:W-:Y:S01]  /*d0d0*/  FADD.FTZ R2, -R37, R133 ;  /* 0x0000008525027221 */ /* 0x000fe20000010100 */
[----:B------:R-:W-:Y:S02]  /*d0e0*/  LOP3.LUT R0, R4, R226, RZ, 0x3c, !PT ;  /* 0x000000e204007212 */ /* 0x000fe400078e3cff */
[----:B------:R-:W-:Y:S02]  /*d0f0*/  FSETP.NEU.FTZ.AND P0, PT, R36, -INF , PT ;  /* 0xff8000002400780b */ /* 0x000fe40003f1d000 */
[----:B------:R-:W-:Y:S01]  /*d100*/  LOP3.LUT R4, R0, 0x200, R5, 0xf8, !PT ;  /* 0x0000020000047812 */ /* 0x000fe200078ef805 */
[----:B------:R-:W-:Y:S01]  /*d110*/  FADD.FTZ R0, -R36, R132 ;  /* 0x0000008424007221 */ /* 0x000fe20000010100 */
[----:B------:R-:W-:Y:S02]  /*d120*/  MOV R133, R17 ;  /* 0x0000001100857202 */ /* 0x000fe40000000f00 */
[----:B------:R-:W-:Y:S02]  /*d130*/  LEA R42, R4, R227, 0x1 ;  /* 0x000000e3042a7211 */ /* 0x000fe400078e08ff */
[----:B------:R-:W-:Y:S02]  /*d140*/  MOV R132, R16 ;  /* 0x0000001000847202 */ /* 0x000fe40000000f00 */
[C---:B------:R-:W-:Y:S01]  /*d150*/  IADD3 R68, PT, PT, R225.reuse, R42, RZ ;  /* 0x0000002ae1447210 */ /* 0x040fe20007ffe0ff */
[----:B------:R-:W1:Y:S01]  /*d160*/  LDSM.16.MT88.4 R12, [R42+0xa000] ;  /* 0x00a000002a0c783b */ /* 0x000e620000004200 */
[C---:B------:R-:W-:Y:S02]  /*d170*/  IADD3 R8, PT, PT, R42.reuse, 0xa000, RZ ;  /* 0x0000a0002a087810 */ /* 0x040fe40007ffe0ff */
[----:B------:R-:W-:Y:S02]  /*d180*/  IADD3 R43, PT, PT, R42, 0xa040, RZ ;  /* 0x0000a0402a2b7810 */ /* 0x000fe40007ffe0ff */
[----:B------:R-:W-:Y:S03]  /*d190*/  @P2 IADD3 R43, PT, PT, R8, -0x40, RZ ;  /* 0xffffffc0082b2810 */ /* 0x000fe60007ffe0ff */
[----:B------:R-:W3:Y:S01]  /*d1a0*/  LDSM.16.MT88.4 R20, [R68+0xa000] ;  /* 0x00a000004414783b */ /* 0x000ee20000004200 */
[----:B------:R-:W-:Y:S07]  /*d1b0*/  IADD3 R69, PT, PT, R225, R43, RZ ;  /* 0x0000002be1457210 */ /* 0x000fee0007ffe0ff */
[----:B------:R-:W4:Y:S08]  /*d1c0*/  LDSM.16.MT88.4 R28, [R43] ;  /* 0x000000002b1c783b */ /* 0x000f300000004200 */
[----:B------:R-:W5:Y:S08]  /*d1d0*/  LDSM.16.MT88.4 R48, [R69] ;  /* 0x000000004530783b */ /* 0x000f700000004200 */
[----:B------:R-:W5:Y:S08]  /*d1e0*/  LDSM.16.MT88.4 R52, [R42+0xa800] ;  /* 0x00a800002a34783b */ /* 0x000f700000004200 */
[----:B------:R-:W5:Y:S08]  /*d1f0*/  LDSM.16.MT88.4 R56, [R68+0xa800] ;  /* 0x00a800004438783b */ /* 0x000f700000004200 */
[----:B------:R-:W5:Y:S01]  /*d200*/  LDSM.16.MT88.4 R60, [R43+0x800] ;  /* 0x000800002b3c783b */ /* 0x000f620000004200 */
[C---:B--2---:R-:W-:Y:S01]  /*d210*/  FMUL.FTZ R72, R3.reuse, R37 ;  /* 0x0000002503487220 */ /* 0x044fe20000410000 */
[C---:B------:R-:W-:Y:S01]  /*d220*/  FMUL.FTZ R74, R3.reuse, R36 ;  /* 0x00000024034a7220 */ /* 0x040fe20000410000 */
[C---:B------:R-:W-:Y:S01]  /*d230*/  FMUL.FTZ R0, R3.reuse, R0 ;  /* 0x0000000003007220 */ /* 0x040fe20000410000 */
[----:B------:R-:W-:Y:S02]  /*d240*/  FMUL.FTZ R2, R3, R2 ;  /* 0x0000000203027220 */ /* 0x000fe40000410000 */
[----:B------:R-:W-:Y:S02]  /*d250*/  FSEL R72, R72, RZ, P3 ;  /* 0x000000ff48487208 */ /* 0x000fe40001800000 */
[----:B------:R-:W-:Y:S01]  /*d260*/  FSEL R74, R74, RZ, P0 ;  /* 0x000000ff4a4a7208 */ /* 0x000fe20000000000 */
[----:B------:R-:W2:Y:S02]  /*d270*/  MUFU.EX2 R0, R0 ;  /* 0x0000000000007308 */ /* 0x000ea40000000800 */
[-CC-:B------:R-:W-:Y:S01]  /*d280*/  FFMA.FTZ R4, R175, R3.reuse, -R72.reuse ;  /* 0x00000003af047223 */ /* 0x180fe20000010848 */
[-CC-:B------:R-:W-:Y:S07]  /*d290*/  FFMA.FTZ R5, R172, R3.reuse, -R72.reuse ;  /* 0x00000003ac057223 */ /* 0x180fee0000010848 */
[----:B------:R-:W1:Y:S01]  /*d2a0*/  MUFU.EX2 R2, R2 ;  /* 0x0000000200027308 */ /* 0x000e620000000800 */
[-CC-:B------:R-:W-:Y:S01]  /*d2b0*/  FFMA.FTZ R32, R170, R3.reuse, -R72.reuse ;  /* 0x00000003aa207223 */ /* 0x180fe20000010848 */
[-CC-:B------:R-:W-:Y:S01]  /*d2c0*/  FFMA.FTZ R33, R179, R3.reuse, -R72.reuse ;  /* 0x00000003b3217223 */ /* 0x180fe20000010848 */
[-C--:B------:R-:W-:Y:S07]  /*d2d0*/  FFMA.FTZ R64, R187, R3.reuse, -R72 ;  /* 0x00000003bb407223 */ /* 0x080fee0000010848 */
[----:B------:R3:W4:Y:S01]  /*d2e0*/  MUFU.EX2 R10, R4 ;  /* 0x00000004000a7308 */ /* 0x0007220000000800 */
[--C-:B------:R-:W-:Y:S01]  /*d2f0*/  FFMA.FTZ R65, R199, R3, -R74.reuse ;  /* 0x00000003c7417223 */ /* 0x100fe2000001084a */
[----:B------:R-:W-:Y:S01]  /*d300*/  MOV R187, R127 ;  /* 0x0000007f00bb7202 */ /* 0x000fe20000000f00 */
[--C-:B------:R-:W-:Y:S07]  /*d310*/  FFMA.FTZ R38, R38, R3, -R74.reuse ;  /* 0x0000000326267223 */ /* 0x100fee000001084a */
[----:B------:R5:W5:Y:S01]  /*d320*/  MUFU.EX2 R103, R5 ;  /* 0x0000000500677308 */ /* 0x000b620000000800 */
[----:B------:R-:W-:Y:S01]  /*d330*/  MOV R199, R118 ;  /* 0x0000007600c77202 */ /* 0x000fe20000000f00 */
[C---:B--2---:R-:W-:Y:S01]  /*d340*/  FMUL.FTZ R7, R0.reuse, R139 ;  /* 0x0000008b00077220 */ /* 0x044fe20000410000 */
[C---:B------:R-:W-:Y:S01]  /*d350*/  FMUL.FTZ R6, R0.reuse, R138 ;  /* 0x0000008a00067220 */ /* 0x040fe20000410000 */
[C---:B------:R-:W-:Y:S01]  /*d360*/  FMUL.FTZ R11, R0.reuse, R143 ;  /* 0x0000008f000b7220 */ /* 0x040fe20000410000 */
[----:B------:R-:W-:Y:S01]  /*d370*/  FMUL.FTZ R19, R0, R151 ;  /* 0x0000009700137220 */ /* 0x000fe20000410000 */
[C---:B-1----:R-:W-:Y:S01]  /*d380*/  FMUL.FTZ R8, R2.reuse, R140 ;  /* 0x0000008c02087220 */ /* 0x042fe20000410000 */
[C---:B------:R-:W-:Y:S01]  /*d390*/  FMUL.FTZ R16, R2.reuse, R148 ;  /* 0x0000009402107220 */ /* 0x040fe20000410000 */
[----:B------:R-:W-:Y:S02]  /*d3a0*/  FMUL.FTZ R17, R2, R149 ;  /* 0x0000009502117220 */ /* 0x000fe40000410000 */
[----:B------:R1:W-:Y:S01]  /*d3b0*/  MUFU.EX2 R138, R32 ;  /* 0x00000020008a7308 */ /* 0x0003e20000000800 */
[-CC-:B---3--:R-:W-:Y:S01]  /*d3c0*/  FFMA.FTZ R4, R173, R3.reuse, -R74.reuse ;  /* 0x00000003ad047223 */ /* 0x188fe2000001084a */
[----:B----4-:R-:W-:Y:S01]  /*d3d0*/  MOV R139, R10 ;  /* 0x0000000a008b7202 */ /* 0x010fe20000000f00 */
[----:B------:R-:W-:Y:S07]  /*d3e0*/  FMUL.FTZ R10, R0, R142 ;  /* 0x0000008e000a7220 */ /* 0x000fee0000410000 */
[----:B------:R2:W-:Y:S01]  /*d3f0*/  MUFU.EX2 R117, R33 ;  /* 0x0000002100757308 */ /* 0x0005e20000000800 */
[--C-:B-----5:R-:W-:Y:S01]  /*d400*/  FFMA.FTZ R5, R174, R3, -R74.reuse ;  /* 0x00000003ae057223 */ /* 0x120fe2000001084a */
[----:B------:R-:W-:Y:S01]  /*d410*/  F2FP.BF16.F32.PACK_AB R44, R139, R103 ;  /* 0x000000678b2c723e */ /* 0x000fe200000010ff */
[C---:B------:R-:W-:Y:S07]  /*d420*/  FMUL.FTZ R26, R0.reuse, R158 ;  /* 0x0000009e001a7220 */ /* 0x040fee0000410000 */
[----:B------:R3:W-:Y:S01]  /*d430*/  MUFU.EX2 R109, R4 ;  /* 0x00000004006d7308 */ /* 0x0007e20000000800 */
[----:B------:R-:W-:Y:S01]  /*d440*/  FMUL.FTZ R27, R0, R159 ;  /* 0x0000009f001b7220 */ /* 0x000fe20000410000 */
[C---:B------:R-:W-:Y:S01]  /*d450*/  FMUL.FTZ R24, R2.reuse, R156 ;  /* 0x0000009c02187220 */ /* 0x040fe20000410000 */
[----:B------:R-:W-:Y:S07]  /*d460*/  FMUL.FTZ R25, R2, R157 ;  /* 0x0000009d02197220 */ /* 0x000fee0000410000 */
[----:B------:R4:W5:Y:S01]  /*d470*/  MUFU.EX2 R94, R5 ;  /* 0x00000005005e7308 */ /* 0x0009620000000800 */
[----:B------:R-:W-:Y:S01]  /*d480*/  FMUL.FTZ R34, R0, R166 ;  /* 0x000000a600227220 */ /* 0x000fe20000410000 */
[--C-:B-1----:R-:W-:Y:S01]  /*d490*/  FFMA.FTZ R32, R182, R3, -R74.reuse ;  /* 0x00000003b6207223 */ /* 0x102fe2000001084a */
[----:B------:R-:W-:Y:S07]  /*d4a0*/  FMUL.FTZ R35, R0, R167 ;  /* 0x000000a700237220 */ /* 0x000fee0000410000 */
[----:B------:R1:W-:Y:S01]  /*d4b0*/  MUFU.EX2 R175, R65 ;  /* 0x0000004100af7308 */ /* 0x0003e20000000800 */
[-CC-:B------:R-:W-:Y:S01]  /*d4c0*/  FFMA.FTZ R39, R39, R3.reuse, -R74.reuse ;  /* 0x0000000327277223 */ /* 0x180fe2000001084a */
[-CC-:B--2---:R-:W-:Y:S01]  /*d4d0*/  FFMA.FTZ R33, R183, R3.reuse, -R74.reuse ;  /* 0x00000003b7217223 */ /* 0x184fe2000001084a */
[-C--:B------:R-:W-:Y:S07]  /*d4e0*/  FFMA.FTZ R41, R41, R3.reuse, -R74 ;  /* 0x0000000329297223 */ /* 0x080fee000001084a */
[----:B------:R2:W-:Y:S01]  /*d4f0*/  MUFU.EX2 R230, R32 ;  /* 0x0000002000e67308 */ /* 0x0005e20000000800 */
[-CC-:B---3--:R-:W-:Y:S09]  /*d500*/  FFMA.FTZ R4, R176, R3.reuse, -R72.reuse ;  /* 0x00000003b0047223 */ /* 0x188ff20000010848 */
[----:B------:R3:W-:Y:S01]  /*d510*/  MUFU.EX2 R219, R33 ;  /* 0x0000002100db7308 */ /* 0x0007e20000000800 */
[-CC-:B----4-:R-:W-:Y:S01]  /*d520*/  FFMA.FTZ R5, R177, R3.reuse, -R72.reuse ;  /* 0x00000003b1057223 */ /* 0x190fe20000010848 */
[----:B-----5:R-:W-:Y:S08]  /*d530*/  F2FP.BF16.F32.PACK_AB R45, R109, R94 ;  /* 0x0000005e6d2d723e */ /* 0x020ff000000010ff */
[----:B------:R4:W-:Y:S01]  /*d540*/  MUFU.EX2 R116, R4 ;  /* 0x0000000400747308 */ /* 0x0009e20000000800 */
[----:B-1----:R-:W-:Y:S09]  /*d550*/  FFMA.FTZ R65, R193, R3, -R72 ;  /* 0x00000003c1417223 */ /* 0x002ff20000010848 */
[----:B------:R1:W5:Y:S01]  /*d560*/  MUFU.EX2 R95, R5 ;  /* 0x00000005005f7308 */ /* 0x0003620000000800 */
[C---:B--2---:R-:W-:Y:S09]  /*d570*/  FMUL.FTZ R32, R2.reuse, R164 ;  /* 0x000000a402207220 */ /* 0x044ff20000410000 */
[----:B------:R2:W-:Y:S01]  /*d580*/  MUFU.EX2 R183, R64 ;  /* 0x0000004000b77308 */ /* 0x0005e20000000800 */
[----:B---3--:R-:W-:Y:S09]  /*d590*/  FMUL.FTZ R33, R2, R165 ;  /* 0x000000a502217220 */ /* 0x008ff20000410000 */
[----:B------:R-:W-:Y:S01]  /*d5a0*/  MUFU.EX2 R176, R65 ;  /* 0x0000004100b07308 */ /* 0x000fe20000000800 */
[-CC-:B----4-:R-:W-:Y:S09]  /*d5b0*/  FFMA.FTZ R4, R168, R3.reuse, -R74.reuse ;  /* 0x00000003a8047223 */ /* 0x190ff2000001084a */
[----:B------:R-:W-:Y:S01]  /*d5c0*/  MUFU.EX2 R39, R39 ;  /* 0x0000002700277308 */ /* 0x000fe20000000800 */
[----:B-1----:R-:W-:Y:S01]  /*d5d0*/  FFMA.FTZ R5, R169, R3, -R74 ;  /* 0x00000003a9057223 */ /* 0x002fe2000001084a */
[----:B-----5:R-:W-:Y:S08]  /*d5e0*/  F2FP.BF16.F32.PACK_AB R46, R116, R95 ;  /* 0x0000005f742e723e */ /* 0x020ff000000010ff */
[----:B------:R1:W-:Y:S01]  /*d5f0*/  MUFU.EX2 R110, R4 ;  /* 0x00000004006e7308 */ /* 0x0003e20000000800 */
[----:B------:R-:W-:Y:S01]  /*d600*/  MOV R169, R18 ;  /* 0x0000001200a97202 */ /* 0x000fe20000000f00 */
[----:B------:R-:W-:Y:S01]  /*d610*/  FMUL.FTZ R18, R0, R150 ;  /* 0x0000009600127220 */ /* 0x000fe20000410000 */
[--C-:B--2---:R-:W-:Y:S07]  /*d620*/  FFMA.FTZ R64, R194, R3, -R72.reuse ;  /* 0x00000003c2407223 */ /* 0x104fee0000010848 */
[----:B------:R-:W2:Y:S01]  /*d630*/  MUFU.EX2 R9, R5 ;  /* 0x0000000500097308 */ /* 0x000ea20000000800 */
[----:B------:R-:W-:Y:S09]  /*d640*/  MOV R194, R126 ;  /* 0x0000007e00c27202 */ /* 0x000ff20000000f00 */
[----:B------:R-:W-:Y:S01]  /*d650*/  MUFU.EX2 R41, R41 ;  /* 0x0000002900297308 */ /* 0x000fe20000000800 */
[C---:B-1----:R-:W-:Y:S01]  /*d660*/  FMUL.FTZ R4, R2.reuse, R136 ;  /* 0x0000008802047220 */ /* 0x042fe20000410000 */
[----:B--2---:R-:W-:Y:S01]  /*d670*/  MOV R136, R9 ;  /* 0x0000000900887202 */ /* 0x004fe20000000f00 */
[C---:B------:R-:W-:Y:S01]  /*d680*/  FMUL.FTZ R5, R2.reuse, R137 ;  /* 0x0000008902057220 */ /* 0x040fe20000410000 */
[----:B------:R-:W-:Y:S02]  /*d690*/  FMUL.FTZ R9, R2, R141 ;  /* 0x0000008d02097220 */ /* 0x000fe40000410000 */
[----:B------:R-:W-:Y:S07]  /*d6a0*/  F2FP.BF16.F32.PACK_AB R47, R110, R136 ;  /* 0x000000886e2f723e */ /* 0x000fee00000010ff */
[C---:B------:R-:W-:Y:S05]  /*d6b0*/  HMMA.16816.F32.BF16 R4, R44.reuse, R12, R4 ;  /* 0x0000000c2c04723c */ /* 0x040fea0000041804 */
[C---:B------:R-:W-:Y:S01]  /*d6c0*/  FMUL.FTZ R12, R2.reuse, R144 ;  /* 0x00000090020c7220 */ /* 0x040fe20000410000 */
[----:B------:R-:W-:Y:S02]  /*d6d0*/  FMUL.FTZ R13, R2, R145 ;  /* 0x00000091020d7220 */ /* 0x000fe40000410000 */
[C---:B------:R-:W-:Y:S03]  /*d6e0*/  HMMA.16816.F32.BF16 R8, R44.reuse, R14, R8 ;  /* 0x0000000e2c08723c */ /* 0x040fe60000041808 */
[C---:B------:R-:W-:Y:S01]  /*d6f0*/  FMUL.FTZ R14, R0.reuse, R146 ;  /* 0x00000092000e7220 */ /* 0x040fe20000410000 */
[----:B------:R-:W-:Y:S07]  /*d700*/  FMUL.FTZ R15, R0, R147 ;  /* 0x00000093000f7220 */ /* 0x000fee0000410000 */
[C---:B------:R-:W-:Y:S03]  /*d710*/  HMMA.16816.F32.BF16 R12, R44.reuse, R20, R12 ;  /* 0x000000142c0c723c */ /* 0x040fe6000004180c */
[C---:B------:R-:W-:Y:S01]  /*d720*/  FMUL.FTZ R20, R2.reuse, R152 ;  /* 0x0000009802147220 */ /* 0x040fe20000410000 */
[----:B------:R-:W-:Y:S04]  /*d730*/  FMUL.FTZ R21, R2, R153 ;  /* 0x0000009902157220 */ /* 0x000fe80000410000 */
[C---:B------:R-:W-:Y:S03]  /*d740*/  HMMA.16816.F32.BF16 R16, R44.reuse, R22, R16 ;  /* 0x000000162c10723c */ /* 0x040fe60000041810 */
[C---:B------:R-:W-:Y:S01]  /*d750*/  FMUL.FTZ R23, R0.reuse, R155 ;  /* 0x0000009b00177220 */ /* 0x040fe20000410000 */
[----:B------:R-:W-:Y:S07]  /*d760*/  FMUL.FTZ R22, R0, R154 ;  /* 0x0000009a00167220 */ /* 0x000fee0000410000 */
[C---:B------:R-:W-:Y:S03]  /*d770*/  HMMA.16816.F32.BF16 R20, R44.reuse, R28, R20 ;  /* 0x0000001c2c14723c */ /* 0x040fe60000041814 */
[-C--:B------:R-:W-:Y:S01]  /*d780*/  FFMA.FTZ R28, R178, R3.reuse, -R72 ;  /* 0x00000003b21c7223 */ /* 0x080fe20000010848 */
[--C-:B------:R-:W-:Y:S01]  /*d790*/  FFMA.FTZ R29, R171, R3, -R74.reuse ;  /* 0x00000003ab1d7223 */ /* 0x100fe2000001084a */
[----:B------:R1:W-:Y:S03]  /*d7a0*/  MUFU.EX2 R178, R64 ;  /* 0x0000004000b27308 */ /* 0x0003e60000000800 */
[C---:B------:R-:W-:Y:S07]  /*d7b0*/  HMMA.16816.F32.BF16 R24, R44.reuse, R30, R24 ;  /* 0x0000001e2c18723c */ /* 0x040fee0000041818 */
[----:B------:R2:W3:Y:S01]  /*d7c0*/  MUFU.EX2 R108, R28 ;  /* 0x0000001c006c7308 */ /* 0x0004e20000000800 */
[C---:B------:R-:W-:Y:S01]  /*d7d0*/  FMUL.FTZ R30, R0.reuse, R162 ;  /* 0x000000a2001e7220 */ /* 0x040fe20000410000 */
[----:B------:R-:W-:Y:S08]  /*d7e0*/  FMUL.FTZ R31, R0, R163 ;  /* 0x000000a3001f7220 */ /* 0x000ff00000410000 */
[----:B------:R4:W-:Y:S01]  /*d7f0*/  MUFU.EX2 R218, R29 ;  /* 0x0000001d00da7308 */ /* 0x0009e20000000800 */
[--C-:B-1----:R-:W-:Y:S01]  /*d800*/  FFMA.FTZ R64, R198, R3, -R74.reuse ;  /* 0x00000003c6407223 */ /* 0x102fe2000001084a */
[----:B------:R-:W-:Y:S01]  /*d810*/  MOV R198, R133 ;  /* 0x0000008500c67202 */ /* 0x000fe20000000f00 */
[-C--:B--2---:R-:W-:Y:S07]  /*d820*/  FFMA.FTZ R28, R180, R3.reuse, -R74 ;  /* 0x00000003b41c7223 */ /* 0x084fee000001084a */
[----:B------:R1:W-:Y:S01]  /*d830*/  MUFU.EX2 R174, R64 ;  /* 0x0000004000ae7308 */ /* 0x0003e20000000800 */
[--C-:B----4-:R-:W-:Y:S09]  /*d840*/  FFMA.FTZ R29, R181, R3, -R72.reuse ;  /* 0x00000003b51d7223 */ /* 0x110ff20000010848 */
[----:B------:R2:W4:Y:S10]  /*d850*/  MUFU.EX2 R225, R28 ;  /* 0x0000001c00e17308 */ /* 0x0005340000000800 */
[----:B------:R5:W4:Y:S01]  /*d860*/  MUFU.EX2 R111, R29 ;  /* 0x0000001d006f7308 */ /* 0x000b220000000800 */
[----:B-1----:R-:W-:Y:S01]  /*d870*/  LDSM.16.MT88.4 R64, [R43+0x1800] ;  /* 0x001800002b40783b */ /* 0x002fe20000004200 */
[C---:B--2---:R-:W-:Y:S01]  /*d880*/  FMUL.FTZ R28, R2.reuse, R160 ;  /* 0x000000a0021c7220 */ /* 0x044fe20000410000 */
[----:B-----5:R-:W-:Y:S07]  /*d890*/  FMUL.FTZ R29, R2, R161 ;  /* 0x000000a1021d7220 */ /* 0x020fee0000410000 */
[C---:B------:R-:W-:Y:S08]  /*d8a0*/  HMMA.16816.F32.BF16 R28, R44.reuse, R48, R28 ;  /* 0x000000302c1c723c */ /* 0x040ff0000004181c */
[----:B------:R-:W-:Y:S01]  /*d8b0*/  HMMA.16816.F32.BF16 R32, R44, R50, R32 ;  /* 0x000000322c20723c */ /* 0x000fe20000041820 */
[----:B------:R-:W1:Y:S02]  /*d8c0*/  LDSM.16.MT88.4 R48, [R69+0x800] ;  /* 0x000800004530783b */ /* 0x000e640000004200 */
[----:B---3--:R-:W-:Y:S02]  /*d8d0*/  F2FP.BF16.F32.PACK_AB R44, R108, R138 ;  /* 0x0000008a6c2c723e */ /* 0x008fe400000010ff */
[----:B----4-:R-:W-:Y:S02]  /*d8e0*/  F2FP.BF16.F32.PACK_AB R45, R225, R218 ;  /* 0x000000dae12d723e */ /* 0x010fe400000010ff */
[----:B------:R-:W-:Y:S02]  /*d8f0*/  F2FP.BF16.F32.PACK_AB R46, R117, R111 ;  /* 0x0000006f752e723e */ /* 0x000fe400000010ff */
[----:B------:R-:W-:Y:S07]  /*d900*/  F2FP.BF16.F32.PACK_AB R47, R219, R230 ;  /* 0x000000e6db2f723e */ /* 0x000fee00000010ff */
[C---:B------:R-:W-:Y:S03]  /*d910*/  HMMA.16816.F32.BF16 R4, R44.reuse, R52, R4 ;  /* 0x000000342c04723c */ /* 0x040fe60000041804 */
[-CC-:B------:R-:W-:Y:S04]  /*d920*/  FFMA.FTZ R52, R186, R3.reuse, -R72.reuse ;  /* 0x00000003ba347223 */ /* 0x180fe80000010848 */
[----:B------:R2:W-:Y:S01]  /*d930*/  MUFU.EX2 R217, R52 ;  /* 0x0000003400d97308 */ /* 0x0005e20000000800 */
[C---:B------:R-:W-:Y:S08]  /*d940*/  HMMA.16816.F32.BF16 R8, R44.reuse, R54, R8 ;  /* 0x000000362c08723c */ /* 0x040ff00000041808 */
[C---:B------:R-:W-:Y:S03]  /*d950*/  HMMA.16816.F32.BF16 R12, R44.reuse, R56, R12 ;  /* 0x000000382c0c723c */ /* 0x040fe6000004180c */
[-C--:B------:R-:W-:Y:S01]  /*d960*/  FFMA.FTZ R56, R185, R3.reuse, -R72 ;  /* 0x00000003b9387223 */ /* 0x080fe20000010848 */
[----:B------:R-:W-:Y:S01]  /*d970*/  FFMA.FTZ R57, R188, R3, -R74 ;  /* 0x00000003bc397223 */ /* 0x000fe2000001084a */
[----:B--2---:R-:W2:Y:S01]  /*d980*/  LDSM.16.MT88.4 R52, [R42+0xb000] ;  /* 0x00b000002a34783b */ /* 0x004ea20000004200 */
[----:B------:R-:W-:Y:S01]  /*d990*/  MOV R188, R131 ;  /* 0x0000008300bc7202 */ /* 0x000fe20000000f00 */
[----:B------:R3:W4:Y:S01]  /*d9a0*/  MUFU.EX2 R186, R56 ;  /* 0x0000003800ba7308 */ /* 0x0007220000000800 */
[C---:B------:R-:W-:Y:S09]  /*d9b0*/  HMMA.16816.F32.BF16 R16, R44.reuse, R58, R16 ;  /* 0x0000003a2c10723c */ /* 0x040ff20000041810 */
[----:B------:R-:W-:Y:S01]  /*d9c0*/  MUFU.EX2 R180, R57 ;  /* 0x0000003900b47308 */ /* 0x000fe20000000800 */
[----:B------:R-:W-:Y:S01]  /*d9d0*/  IADD3 R188, PT, PT, R188, -0x100, RZ ;  /* 0xffffff00bcbc7810 */ /* 0x000fe20007ffe0ff */
[C---:B------:R-:W-:Y:S03]  /*d9e0*/  HMMA.16816.F32.BF16 R20, R44.reuse, R60, R20 ;  /* 0x0000003c2c14723c */ /* 0x040fe60000041814 */
[-C--:B------:R-:W-:Y:S01]  /*d9f0*/  FFMA.FTZ R60, R184, R3.reuse, -R72 ;  /* 0x00000003b83c7223 */ /* 0x080fe20000010848 */
[-CC-:B------:R-:W-:Y:S01]  /*da00*/  FFMA.FTZ R61, R190, R3.reuse, -R74.reuse ;  /* 0x00000003be3d7223 */ /* 0x180fe2000001084a */
[-CC-:B---3--:R-:W-:Y:S01]  /*da10*/  FFMA.FTZ R56, R191, R3.reuse, -R74.reuse ;  /* 0x00000003bf387223 */ /* 0x188fe2000001084a */
[----:B------:R-:W-:Y:S02]  /*da20*/  MOV R191, R130 ;  /* 0x0000008200bf7202 */ /* 0x000fe40000000f00 */
[----:B------:R3:W-:Y:S01]  /*da30*/  MUFU.EX2 R185, R60 ;  /* 0x0000003c00b97308 */ /* 0x0007e20000000800 */
[C---:B------:R-:W-:Y:S09]  /*da40*/  HMMA.16816.F32.BF16 R24, R44.reuse, R62, R24 ;  /* 0x0000003e2c18723c */ /* 0x040ff20000041818 */
[----:B------:R5:W2:Y:S01]  /*da50*/  MUFU.EX2 R184, R56 ;  /* 0x0000003800b87308 */ /* 0x000aa20000000800 */
[----:B------:R-:W-:Y:S09]  /*da60*/  MOV R190, R132 ;  /* 0x0000008400be7202 */ /* 0x000ff20000000f00 */
[----:B------:R-:W-:Y:S01]  /*da70*/  MUFU.EX2 R181, R61 ;  /* 0x0000003d00b57308 */ /* 0x000fe20000000800 */
[C---:B-1----:R-:W-:Y:S03]  /*da80*/  HMMA.16816.F32.BF16 R28, R44.reuse, R48, R28 ;  /* 0x000000302c1c723c */ /* 0x042fe6000004181c */
[----:B---3--:R-:W-:Y:S01]  /*da90*/  FFMA.FTZ R60, R189, R3, -R74 ;  /* 0x00000003bd3c7223 */ /* 0x008fe2000001084a */
[----:B------:R-:W-:Y:S04]  /*daa0*/  MOV R189, R125 ;  /* 0x0000007d00bd7202 */ /* 0x000fe80000000f00 */
[----:B------:R-:W-:Y:S01]  /*dab0*/  HMMA.16816.F32.BF16 R32, R44, R50, R32 ;  /* 0x000000322c20723c */ /* 0x000fe20000041820 */
[----:B-----5:R-:W1:Y:S01]  /*dac0*/  LDSM.16.MT88.4 R56, [R68+0xb000] ;  /* 0x00b000004438783b */ /* 0x020e620000004200 */
[----:B------:R-:W3:Y:S01]  /*dad0*/  MUFU.EX2 R182, R60 ;  /* 0x0000003c00b67308 */ /* 0x000ee20000000800 */
[----:B----4-:R-:W-:Y:S02]  /*dae0*/  F2FP.BF16.F32.PACK_AB R44, R186, R217 ;  /* 0x000000d9ba2c723e */ /* 0x010fe400000010ff */
[----:B--2---:R-:W-:Y:S02]  /*daf0*/  F2FP.BF16.F32.PACK_AB R45, R184, R180 ;  /* 0x000000b4b82d723e */ /* 0x004fe400000010ff */
[----:B------:R-:W-:Y:S02]  /*db00*/  F2FP.BF16.F32.PACK_AB R46, R183, R185 ;  /* 0x000000b9b72e723e */ /* 0x000fe400000010ff */
[----:B------:R-:W-:Y:S01]  /*db10*/  LDSM.16.MT88.4 R48, [R69+0x1000] ;  /* 0x001000004530783b */ /* 0x000fe20000004200 */
[----:B---3--:R-:W-:Y:S07]  /*db20*/  F2FP.BF16.F32.PACK_AB R47, R182, R181 ;  /* 0x000000b5b62f723e */ /* 0x008fee00000010ff */
[----:B------:R-:W2:Y:S01]  /*db30*/  LDSM.16.MT88.4 R60, [R43+0x1000] ;  /* 0x001000002b3c783b */ /* 0x000ea20000004200 */
[C---:B------:R-:W-:Y:S03]  /*db40*/  HMMA.16816.F32.BF16 R4, R44.reuse, R52, R4 ;  /* 0x000000342c04723c */ /* 0x040fe60000041804 */
[-CC-:B------:R-:W-:Y:S01]  /*db50*/  FFMA.FTZ R52, R192, R3.reuse, -R72.reuse ;  /* 0x00000003c0347223 */ /* 0x180fe20000010848 */
[----:B------:R-:W-:Y:S03]  /*db60*/  MOV R192, R124 ;  /* 0x0000007c00c07202 */ /* 0x000fe60000000f00 */
[----:B------:R3:W4:Y:S01]  /*db70*/  MUFU.EX2 R177, R52 ;  /* 0x0000003400b17308 */ /* 0x0007220000000800 */
[C---:B------:R-:W-:Y:S08]  /*db80*/  HMMA.16816.F32.BF16 R8, R44.reuse, R54, R8 ;  /* 0x000000362c08723c */ /* 0x040ff00000041808 */
[C---:B-1----:R-:W-:Y:S01]  /*db90*/  HMMA.16816.F32.BF16 R12, R44.reuse, R56, R12 ;  /* 0x000000382c0c723c */ /* 0x042fe2000004180c */
[----:B---3--:R-:W1:Y:S07]  /*dba0*/  LDSM.16.MT88.4 R52, [R42+0xb800] ;  /* 0x00b800002a34783b */ /* 0x008e6e0000004200 */
[C---:B------:R-:W-:Y:S01]  /*dbb0*/  HMMA.16816.F32.BF16 R16, R44.reuse, R58, R16 ;  /* 0x0000003a2c10723c */ /* 0x040fe20000041810 */
[----:B------:R-:W3:Y:S07]  /*dbc0*/  LDSM.16.MT88.4 R56, [R68+0xb800] ;  /* 0x00b800004438783b */ /* 0x000eee0000004200 */
[C---:B--2---:R-:W-:Y:S03]  /*dbd0*/  HMMA.16816.F32.BF16 R20, R44.reuse, R60, R20 ;  /* 0x0000003c2c14723c */ /* 0x044fe60000041814 */
[-C--:B------:R-:W-:Y:S01]  /*dbe0*/  FFMA.FTZ R61, R195, R3.reuse, -R72 ;  /* 0x00000003c33d7223 */ /* 0x080fe20000010848 */
[----:B------:R-:W-:Y:S01]  /*dbf0*/  FFMA.FTZ R60, R197, R3, -R74 ;  /* 0x00000003c53c7223 */ /* 0x000fe2000001084a */
[----:B------:R-:W-:Y:S02]  /*dc00*/  MOV R197, R123 ;  /* 0x0000007b00c57202 */ /* 0x000fe40000000f00 */
[----:B------:R2:W5:Y:S01]  /*dc10*/  MUFU.EX2 R179, R61 ;  /* 0x0000003d00b37308 */ /* 0x0005620000000800 */
[C---:B------:R-:W-:Y:S09]  /*dc20*/  HMMA.16816.F32.BF16 R24, R44.reuse, R62, R24 ;  /* 0x0000003e2c18723c */ /* 0x040ff20000041818 */
[----:B------:R5:W-:Y:S01]  /*dc30*/  MUFU.EX2 R173, R60 ;  /* 0x0000003c00ad7308 */ /* 0x000be20000000800 */
[----:B------:R-:W-:Y:S01]  /*dc40*/  FFMA.FTZ R62, R203, R3, -R72 ;  /* 0x00000003cb3e7223 */ /* 0x000fe20000010848 */
[----:B------:R-:W-:Y:S02]  /*dc50*/  MOV R203, R110 ;  /* 0x0000006e00cb7202 */ /* 0x000fe40000000f00 */
[----:B------:R-:W-:Y:S01]  /*dc60*/  MOV R195, R115 ;  /* 0x0000007300c37202 */ /* 0x000fe20000000f00 */
[C---:B------:R-:W-:Y:S03]  /*dc70*/  HMMA.16816.F32.BF16 R28, R44.reuse, R48, R28 ;  /* 0x000000302c1c723c */ /* 0x040fe6000004181c */
[----:B--2---:R-:W-:Y:S01]  /*dc80*/  FFMA.FTZ R61, R196, R3, -R74 ;  /* 0x00000003c43d7223 */ /* 0x004fe2000001084a */
[----:B------:R-:W-:Y:S04]  /*dc90*/  MOV R196, R117 ;  /* 0x0000007500c47202 */ /* 0x000fe80000000f00 */
[----:B------:R-:W-:Y:S01]  /*dca0*/  HMMA.16816.F32.BF16 R32, R44, R50, R32 ;  /* 0x000000322c20723c */ /* 0x000fe20000041820 */
[----:B------:R-:W2:Y:S01]  /*dcb0*/  MUFU.EX2 R172, R61 ;  /* 0x0000003d00ac7308 */ /* 0x000ea20000000800 */
[----:B------:R-:W3:Y:S01]  /*dcc0*/  LDSM.16.MT88.4 R48, [R69+0x1800] ;  /* 0x001800004530783b */ /* 0x000ee20000004200 */
[----:B----4-:R-:W-:Y:S01]  /*dcd0*/  F2FP.BF16.F32.PACK_AB R44, R178, R177 ;  /* 0x000000b1b22c723e */ /* 0x010fe200000010ff */
[----:B-----5:R-:W-:Y:S01]  /*dce0*/  FFMA.FTZ R60, R200, R3, -R72 ;  /* 0x00000003c83c7223 */ /* 0x020fe20000010848 */
[----:B------:R-:W-:Y:S02]  /*dcf0*/  F2FP.BF16.F32.PACK_AB R45, R174, R175 ;  /* 0x000000afae2d723e */ /* 0x000fe400000010ff */
[----:B------:R-:W-:Y:S04]  /*dd00*/  F2FP.BF16.F32.PACK_AB R46, R179, R176 ;  /* 0x000000b0b32e723e */ /* 0x000fe800000010ff */
[----:B------:R4:W-:Y:S01]  /*dd10*/  MUFU.EX2 R170, R60 ;  /* 0x0000003c00aa7308 */ /* 0x0009e20000000800 */
[----:B------:R-:W-:Y:S02]  /*dd20*/  MOV R200, R116 ;  /* 0x0000007400c87202 */ /* 0x000fe40000000f00 */
[----:B--2---:R-:W-:Y:S01]  /*dd30*/  F2FP.BF16.F32.PACK_AB R47, R172, R173 ;  /* 0x000000adac2f723e */ /* 0x004fe200000010ff */
[----:B------:R-:W-:Y:S01]  /*dd40*/  FFMA.FTZ R61, R206, R3, -R74 ;  /* 0x00000003ce3d7223 */ /* 0x000fe2000001084a */
[----:B------:R-:W-:Y:S05]  /*dd50*/  MOV R206, R105 ;  /* 0x0000006900ce7202 */ /* 0x000fea0000000f00 */
[----:B------:R-:W-:Y:S01]  /*dd60*/  MUFU.EX2 R166, R61 ;  /* 0x0000003d00a67308 */ /* 0x000fe20000000800 */
[C---:B-1----:R-:W-:Y:S03]  /*dd70*/  HMMA.16816.F32.BF16 R4, R44.reuse, R52, R4 ;  /* 0x000000342c04723c */ /* 0x042fe60000041804 */
[-C--:B------:R-:W-:Y:S01]  /*dd80*/  FFMA.FTZ R52, R202, R3.reuse, -R72 ;  /* 0x00000003ca347223 */ /* 0x080fe20000010848 */
[----:B----4-:R-:W-:Y:S01]  /*dd90*/  FFMA.FTZ R60, R205, R3, -R74 ;  /* 0x00000003cd3c7223 */ /* 0x010fe2000001084a */
[----:B------:R-:W-:Y:S04]  /*dda0*/  MOV R202, R111 ;  /* 0x0000006f00ca7202 */ /* 0x000fe80000000f00 */
[----:B------:R1:W-:Y:S01]  /*ddb0*/  MUFU.EX2 R168, R52 ;  /* 0x0000003400a87308 */ /* 0x0003e20000000800 */
[C---:B------:R-:W-:Y:S09]  /*ddc0*/  HMMA.16816.F32.BF16 R8, R44.reuse, R54, R8 ;  /* 0x000000362c08723c */ /* 0x040ff20000041808 */
[----:B------:R-:W-:Y:S01]  /*ddd0*/  MUFU.EX2 R167, R60 ;  /* 0x0000003c00a77308 */ /* 0x000fe20000000800 */
[----:B------:R-:W-:Y:S01]  /*dde0*/  MOV R205, R95 ;  /* 0x0000005f00cd7202 */ /* 0x000fe20000000f00 */
[C---:B---3--:R-:W-:Y:S03]  /*ddf0*/  HMMA.16816.F32.BF16 R12, R44.reuse, R56, R12 ;  /* 0x000000382c0c723c */ /* 0x048fe6000004180c */
[-C--:B------:R-:W-:Y:S01]  /*de00*/  FFMA.FTZ R56, R201, R3.reuse, -R72 ;  /* 0x00000003c9387223 */ /* 0x080fe20000010848 */
[----:B------:R-:W-:Y:S01]  /*de10*/  FFMA.FTZ R57, R204, R3, -R74 ;  /* 0x00000003cc397223 */ /* 0x000fe2000001084a */
[----:B-1----:R-:W1:Y:S01]  /*de20*/  LDSM.16.MT88.4 R52, [R42+0xc000] ;  /* 0x00c000002a34783b */ /* 0x002e620000004200 */
[----:B------:R-:W-:Y:S02]  /*de30*/  MOV R204, R138 ;  /* 0x0000008a00cc7202 */ /* 0x000fe40000000f00 */
[----:B------:R2:W3:Y:S01]  /*de40*/  MUFU.EX2 R171, R56 ;  /* 0x0000003800ab7308 */ /* 0x0004e20000000800 */
[C---:B------:R-:W-:Y:S09]  /*de50*/  HMMA.16816.F32.BF16 R16, R44.reuse, R58, R16 ;  /* 0x0000003a2c10723c */ /* 0x040ff20000041810 */
[----:B------:R-:W-:Y:S01]  /*de60*/  MUFU.EX2 R164, R57 ;  /* 0x0000003900a47308 */ /* 0x000fe20000000800 */
[----:B------:R-:W-:Y:S02]  /*de70*/  MOV R138, R169 ;  /* 0x000000a9008a7202 */ /* 0x000fe40000000f00 */
[----:B------:R-:W-:Y:S07]  /*de80*/  MOV R201, R108 ;  /* 0x0000006c00c97202 */ /* 0x000fee0000000f00 */
[----:B------:R4:W-:Y:S01]  /*de90*/  MUFU.EX2 R169, R62 ;  /* 0x0000003e00a97308 */ /* 0x0009e20000000800 */
[C---:B------:R-:W-:Y:S03]  /*dea0*/  HMMA.16816.F32.BF16 R20, R44.reuse, R64, R20 ;  /* 0x000000402c14723c */ /* 0x040fe60000041814 */
[-C--:B------:R-:W-:Y:S01]  /*deb0*/  FFMA.FTZ R64, R210, R3.reuse, -R72 ;  /* 0x00000003d2407223 */ /* 0x080fe20000010848 */
[-CC-:B------:R-:W-:Y:S01]  /*dec0*/  FFMA.FTZ R65, R215, R3.reuse, -R74.reuse ;  /* 0x00000003d7417223 */ /* 0x180fe2000001084a */
[--C-:B--2---:R-:W-:Y:S01]  /*ded0*/  FFMA.FTZ R56, R207, R3, -R74.reuse ;  /* 0x00000003cf387223 */ /* 0x104fe2000001084a */
[----:B------:R-:W-:Y:S03]  /*dee0*/  MOV R210, R139 ;  /* 0x0000008b00d27202 */ /* 0x000fe60000000f00 */
[----:B------:R2:W-:Y:S01]  /*def0*/  MUFU.EX2 R163, R64 ;  /* 0x0000004000a37308 */ /* 0x0005e20000000800 */
[C---:B------:R-:W-:Y:S09]  /*df00*/  HMMA.16816.F32.BF16 R24, R44.reuse, R66, R24 ;  /* 0x000000422c18723c */ /* 0x040ff20000041818 */
[----:B------:R5:W1:Y:S01]  /*df10*/  MUFU.EX2 R165, R56 ;  /* 0x0000003800a57308 */ /* 0x000a620000000800 */
[----:B------:R-:W-:Y:S01]  /*df20*/  MOV R193, R138 ;  /* 0x0000008a00c17202 */ /* 0x000fe20000000f00 */
[----:B----4-:R-:W-:Y:S01]  /*df30*/  LDSM.16.MT88.4 R60, [R43+0x2000] ;  /* 0x002000002b3c783b */ /* 0x010fe20000004200 */
[----:B------:R-:W-:Y:S07]  /*df40*/  MOV R215, R109 ;  /* 0x0000006d00d77202 */ /* 0x000fee0000000f00 */
[----:B------:R4:W-:Y:S01]  /*df50*/  MUFU.EX2 R156, R65 ;  /* 0x00000041009c7308 */ /* 0x0009e20000000800 */
[C---:B------:R-:W-:Y:S03]  /*df60*/  HMMA.16816.F32.BF16 R28, R44.reuse, R48, R28 ;  /* 0x000000302c1c723c */ /* 0x040fe6000004181c */
[----:B------:R-:W-:Y:S01]  /*df70*/  MOV R207, R112 ;  /* 0x0000007000cf7202 */ /* 0x000fe20000000f00 */
[-C--:B--2---:R-:W-:Y:S02]  /*df80*/  FFMA.FTZ R64, R214, R3.reuse, -R74 ;  /* 0x00000003d6407223 */ /* 0x084fe4000001084a */
[----:B------:R-:W2:Y:S02]  /*df90*/  LDL.LU R214, [R1+0x24] ;  /* 0x0000240001d67983 */ /* 0x000ea40000300800 */
[----:B------:R-:W-:Y:S01]  /*dfa0*/  HMMA.16816.F32.BF16 R32, R44, R50, R32 ;  /* 0x000000322c20723c */ /* 0x000fe20000041820 */
[----:B------:R-:W-:Y:S01]  /*dfb0*/  MUFU.EX2 R162, R64 ;  /* 0x0000004000a27308 */ /* 0x000fe20000000800 */
[----:B-----5:R-:W5:Y:S01]  /*dfc0*/  LDSM.16.MT88.4 R56, [R68+0xc000] ;  /* 0x00c000004438783b */ /* 0x020f620000004200 */
[----:B---3--:R-:W-:Y:S01]  /*dfd0*/  F2FP.BF16.F32.PACK_AB R44, R171, R168 ;  /* 0x000000a8ab2c723e */ /* 0x008fe200000010ff */
[--C-:B----4-:R-:W-:Y:S01]  /*dfe0*/  FFMA.FTZ R65, R209, R3, -R72.reuse ;  /* 0x00000003d1417223 */ /* 0x110fe20000010848 */
[----:B-1----:R-:W-:Y:S02]  /*dff0*/  F2FP.BF16.F32.PACK_AB R45, R165, R164 ;  /* 0x000000a4a52d723e */ /* 0x002fe400000010ff */
[----:B------:R-:W-:Y:S04]  /*e000*/  F2FP.BF16.F32.PACK_AB R46, R169, R170 ;  /* 0x000000aaa92e723e */ /* 0x000fe800000010ff */
[----:B------:R1:W-:Y:S01]  /*e010*/  MUFU.EX2 R161, R65 ;  /* 0x0000004100a17308 */ /* 0x0003e20000000800 */
[----:B------:R-:W-:Y:S01]  /*e020*/  F2FP.BF16.F32.PACK_AB R47, R167, R166 ;  /* 0x000000a6a72f723e */ /* 0x000fe200000010ff */
[----:B------:R-:W3:Y:S01]  /*e030*/  LDSM.16.MT88.4 R48, [R69+0x2000] ;  /* 0x002000004530783b */ /* 0x000ee20000004200 */
[----:B------:R-:W-:Y:S05]  /*e040*/  MOV R209, R103 ;  /* 0x0000006700d17202 */ /* 0x000fea0000000f00 */
[C---:B------:R-:W-:Y:S03]  /*e050*/  HMMA.16816.F32.BF16 R4, R44.reuse, R52, R4 ;  /* 0x000000342c04723c */ /* 0x040fe60000041804 */
[-CC-:B------:R-:W-:Y:S01]  /*e060*/  FFMA.FTZ R52, R208, R3.reuse, -R72.reuse ;  /* 0x00000003d0347223 */ /* 0x180fe20000010848 */
[----:B------:R-:W-:Y:S01]  /*e070*/  MOV R208, R136 ;  /* 0x0000008800d07202 */ /* 0x000fe20000000f00 */
[----:B-1----:R-:W-:Y:S02]  /*e080*/  LDSM.16.MT88.4 R64, [R43+0x2800] ;  /* 0x002800002b40783b */ /* 0x002fe40000004200 */
[----:B------:R1:W4:Y:S01]  /*e090*/  MUFU.EX2 R159, R52 ;  /* 0x00000034009f7308 */ /* 0x0003220000000800 */
[C---:B------:R-:W-:Y:S05]  /*e0a0*/  HMMA.16816.F32.BF16 R8, R44.reuse, R54, R8 ;  /* 0x000000362c08723c */ /* 0x040fea0000041808 */
[----:B-1----:R-:W1:Y:S03]  /*e0b0*/  LDSM.16.MT88.4 R52, [R42+0xc800] ;  /* 0x00c800002a34783b */ /* 0x002e660000004200 */
[C---:B-----5:R-:W-:Y:S08]  /*e0c0*/  HMMA.16816.F32.BF16 R12, R44.reuse, R56, R12 ;  /* 0x000000382c0c723c */ /* 0x060ff0000004180c */
[C---:B------:R-:W-:Y:S01]  /*e0d0*/  HMMA.16816.F32.BF16 R16, R44.reuse, R58, R16 ;  /* 0x0000003a2c10723c */ /* 0x040fe20000041810 */
[----:B------:R-:W5:Y:S07]  /*e0e0*/  LDSM.16.MT88.4 R56, [R68+0xc800] ;  /* 0x00c800004438783b */ /* 0x000f6e0000004200 */
[C---:B------:R-:W-:Y:S03]  /*e0f0*/  HMMA.16816.F32.BF16 R20, R44.reuse, R60, R20 ;  /* 0x0000003c2c14723c */ /* 0x040fe60000041814 */
[-C--:B------:R-:W-:Y:S01]  /*e100*/  FFMA.FTZ R61, R211, R3.reuse, -R72 ;  /* 0x00000003d33d7223 */ /* 0x080fe20000010848 */
[-C--:B------:R-:W-:Y:S01]  /*e110*/  FFMA.FTZ R60, R213, R3.reuse, -R74 ;  /* 0x00000003d53c7223 */ /* 0x080fe2000001084a */
[----:B------:R-:W2:Y:S01]  /*e120*/  LDL.LU R211, [R1+0x28] ;  /* 0x0000280001d37983 */ /* 0x000ea20000300800 */
[----:B------:R-:W-:Y:S01]  /*e130*/  MOV R213, R94 ;  /* 0x0000005e00d57202 */ /* 0x000fe20000000f00 */
[----:B------:R4:W1:Y:S01]  /*e140*/  MUFU.EX2 R160, R61 ;  /* 0x0000003d00a07308 */ /* 0x0008620000000800 */
[C---:B------:R-:W-:Y:S09]  /*e150*/  HMMA.16816.F32.BF16 R24, R44.reuse, R62, R24 ;  /* 0x0000003e2c18723c */ /* 0x040ff20000041818 */
[----:B------:R1:W-:Y:S01]  /*e160*/  MUFU.EX2 R158, R60 ;  /* 0x0000003c009e7308 */ /* 0x0003e20000000800 */
[-C--:B------:R-:W-:Y:S01]  /*e170*/  FFMA.FTZ R62, R223, R3.reuse, -R72 ;  /* 0x00000003df3e7223 */ /* 0x080fe20000010848 */
[C---:B---3--:R-:W-:Y:S08]  /*e180*/  HMMA.16816.F32.BF16 R28, R44.reuse, R48, R28 ;  /* 0x000000302c1c723c */ /* 0x048ff0000004181c */
[----:B------:R-:W-:Y:S01]  /*e190*/  MUFU.EX2 R152, R62 ;  /* 0x0000003e00987308 */ /* 0x000fe20000000800 */
[----:B----4-:R-:W-:Y:S01]  /*e1a0*/  FFMA.FTZ R61, R212, R3, -R74 ;  /* 0x00000003d43d7223 */ /* 0x010fe2000001084a */
[----:B------:R-:W-:Y:S08]  /*e1b0*/  HMMA.16816.F32.BF16 R32, R44, R50, R32 ;  /* 0x000000322c20723c */ /* 0x000ff00000041820 */
[----:B------:R-:W3:Y:S01]  /*e1c0*/  MUFU.EX2 R157, R61 ;  /* 0x0000003d009d7308 */ /* 0x000ee20000000800 */
[----:B------:R-:W4:Y:S01]  /*e1d0*/  LDSM.16.MT88.4 R48, [R69+0x2800] ;  /* 0x002800004530783b */ /* 0x000f220000004200 */
[----:B------:R-:W-:Y:S01]  /*e1e0*/  F2FP.BF16.F32.PACK_AB R44, R163, R159 ;  /* 0x0000009fa32c723e */ /* 0x000fe200000010ff */
[----:B-1----:R-:W-:Y:S01]  /*e1f0*/  FFMA.FTZ R60, R220, R3, -R72 ;  /* 0x00000003dc3c7223 */ /* 0x002fe20000010848 */
[----:B------:R-:W-:Y:S02]  /*e200*/  F2FP.BF16.F32.PACK_AB R45, R162, R156 ;  /* 0x0000009ca22d723e */ /* 0x000fe400000010ff */
[----:B------:R-:W-:Y:S04]  /*e210*/  F2FP.BF16.F32.PACK_AB R46, R160, R161 ;  /* 0x000000a1a02e723e */ /* 0x000fe800000010ff */
[----:B------:R1:W-:Y:S01]  /*e220*/  MUFU.EX2 R153, R60 ;  /* 0x0000003c00997308 */ /* 0x0003e20000000800 */
[----:B---3--:R-:W-:Y:S01]  /*e230*/  F2FP.BF16.F32.PACK_AB R47, R157, R158 ;  /* 0x0000009e9d2f723e */ /* 0x008fe200000010ff */
[-C--:B------:R-:W-:Y:S08]  /*e240*/  FFMA.FTZ R61, R236, R3.reuse, -R74 ;  /* 0x00000003ec3d7223 */ /* 0x080ff0000001084a */
[----:B------:R-:W-:Y:S01]  /*e250*/  MUFU.EX2 R148, R61 ;  /* 0x0000003d00947308 */ /* 0x000fe20000000800 */
[C---:B------:R-:W-:Y:S03]  /*e260*/  HMMA.16816.F32.BF16 R4, R44.reuse, R52, R4 ;  /* 0x000000342c04723c */ /* 0x040fe60000041804 */
[-C--:B------:R-:W-:Y:S01]  /*e270*/  FFMA.FTZ R52, R222, R3.reuse, -R72 ;  /* 0x00000003de347223 */ /* 0x080fe20000010848 */
[-C--:B-1----:R-:W-:Y:S05]  /*e280*/  FFMA.FTZ R60, R235, R3.reuse, -R74 ;  /* 0x00000003eb3c7223 */ /* 0x082fea000001084a */
[----:B------:R1:W-:Y:S01]  /*e290*/  MUFU.EX2 R155, R52 ;  /* 0x00000034009b7308 */ /* 0x0003e20000000800 */
[C---:B------:R-:W-:Y:S09]  /*e2a0*/  HMMA.16816.F32.BF16 R8, R44.reuse, R54, R8 ;  /* 0x000000362c08723c */ /* 0x040ff20000041808 */
[----:B------:R3:W-:Y:S01]  /*e2b0*/  MUFU.EX2 R150, R60 ;  /* 0x0000003c00967308 */ /* 0x0007e20000000800 */
[C---:B-----5:R-:W-:Y:S03]  /*e2c0*/  HMMA.16816.F32.BF16 R12, R44.reuse, R56, R12 ;  /* 0x000000382c0c723c */ /* 0x060fe6000004180c */
[-C--:B------:R-:W-:Y:S01]  /*e2d0*/  FFMA.FTZ R56, R221, R3.reuse, -R72 ;  /* 0x00000003dd387223 */ /* 0x080fe20000010848 */
[-C--:B------:R-:W-:Y:S01]  /*e2e0*/  FFMA.FTZ R57, R234, R3.reuse, -R74 ;  /* 0x00000003ea397223 */ /* 0x080fe2000001084a */
[----:B-1----:R-:W1:Y:S04]  /*e2f0*/  LDSM.16.MT88.4 R52, [R42+0xd000] ;  /* 0x00d000002a34783b */ /* 0x002e680000004200 */
[----:B------:R5:W-:Y:S01]  /*e300*/  MUFU.EX2 R154, R56 ;  /* 0x00000038009a7308 */ /* 0x000be20000000800 */
[C---:B------:R-:W-:Y:S09]  /*e310*/  HMMA.16816.F32.BF16 R16, R44.reuse, R58, R16 ;  /* 0x0000003a2c10723c */ /* 0x040ff20000041810 */
[----:B------:R-:W-:Y:S01]  /*e320*/  MUFU.EX2 R149, R57 ;  /* 0x0000003900957308 */ /* 0x000fe20000000800 */
[----:B---3--:R-:W-:Y:S01]  /*e330*/  LDSM.16.MT88.4 R60, [R43+0x3000] ;  /* 0x003000002b3c783b */ /* 0x008fe20000004200 */
[C---:B------:R-:W-:Y:S03]  /*e340*/  HMMA.16816.F32.BF16 R20, R44.reuse, R64, R20 ;  /* 0x000000402c14723c */ /* 0x040fe60000041814 */
[-C--:B------:R-:W-:Y:S01]  /*e350*/  FFMA.FTZ R64, R240, R3.reuse, -R72 ;  /* 0x00000003f0407223 */ /* 0x080fe20000010848 */
[-CC-:B------:R-:W-:Y:S01]  /*e360*/  FFMA.FTZ R65, R245, R3.reuse, -R74.reuse ;  /* 0x00000003f5417223 */ /* 0x180fe2000001084a */
[-CC-:B-----5:R-:W-:Y:S03]  /*e370*/  FFMA.FTZ R56, R237, R3.reuse, -R74.reuse ;  /* 0x00000003ed387223 */ /* 0x1a0fe6000001084a */
[----:B------:R3:W-:Y:S01]  /*e380*/  MUFU.EX2 R145, R64 ;  /* 0x0000004000917308 */ /* 0x0007e20000000800 */
[C---:B------:R-:W-:Y:S09]  /*e390*/  HMMA.16816.F32.BF16 R24, R44.reuse, R66, R24 ;  /* 0x000000422c18723c */ /* 0x040ff20000041818 */
[----:B------:R5:W1:Y:S10]  /*e3a0*/  MUFU.EX2 R151, R56 ;  /* 0x0000003800977308 */ /* 0x000a740000000800 */
[----:B------:R1:W-:Y:S01]  /*e3b0*/  MUFU.EX2 R141, R65 ;  /* 0x00000041008d7308 */ /* 0x0003e20000000800 */
[C---:B----4-:R-:W-:Y:S03]  /*e3c0*/  HMMA.16816.F32.BF16 R28, R44.reuse, R48, R28 ;  /* 0x000000302c1c723c */ /* 0x050fe6000004181c */
[----:B---3--:R-:W-:Y:S05]  /*e3d0*/  FFMA.FTZ R64, R244, R3, -R74 ;  /* 0x00000003f4407223 */ /* 0x008fea000001084a */
[----:B------:R-:W-:Y:S01]  /*e3e0*/  HMMA.16816.F32.BF16 R32, R44, R50, R32 ;  /* 0x000000322c20723c */ /* 0x000fe20000041820 */
[----:B-----5:R-:W3:Y:S01]  /*e3f0*/  LDSM.16.MT88.4 R56, [R68+0xd000] ;  /* 0x00d000004438783b */ /* 0x020ee20000004200 */
[----:B------:R-:W-:Y:S01]  /*e400*/  MUFU.EX2 R144, R64 ;  /* 0x0000004000907308 */ /* 0x000fe20000000800 */
[----:B-1----:R-:W-:Y:S02]  /*e410*/  F2FP.BF16.F32.PACK_AB R45, R151, R149 ;  /* 0x00000095972d723e */ /* 0x002fe400000010ff */
[----:B------:R-:W-:Y:S01]  /*e420*/  F2FP.BF16.F32.PACK_AB R47, R150, R148 ;  /* 0x00000094962f723e */ /* 0x000fe200000010ff */
[--C-:B------:R-:W-:Y:S01]  /*e430*/  FFMA.FTZ R65, R239, R3, -R72.reuse ;  /* 0x00000003ef417223 */ /* 0x100fe20000010848 */
[----:B------:R-:W-:Y:S02]  /*e440*/  F2FP.BF16.F32.PACK_AB R44, R154, R155 ;  /* 0x0000009b9a2c723e */ /* 0x000fe400000010ff */
[----:B------:R-:W-:Y:S01]  /*e450*/  F2FP.BF16.F32.PACK_AB R46, R152, R153 ;  /* 0x00000099982e723e */ /* 0x000fe200000010ff */
[----:B------:R-:W1:Y:S02]  /*e460*/  LDSM.16.MT88.4 R48, [R69+0x3000] ;  /* 0x003000004530783b */ /* 0x000e640000004200 */
[----:B------:R4:W-:Y:S04]  /*e470*/  MUFU.EX2 R146, R65 ;  /* 0x0000004100927308 */ /* 0x0009e80000000800 */
[C---:B------:R-:W-:Y:S03]  /*e480*/  HMMA.16816.F32.BF16 R4, R44.reuse, R52, R4 ;  /* 0x000000342c04723c */ /* 0x040fe60000041804 */
[-CC-:B------:R-:W-:Y:S04]  /*e490*/  FFMA.FTZ R52, R238, R3.reuse, -R72.reuse ;  /* 0x00000003ee347223 */ /* 0x180fe80000010848 */
[----:B------:R5:W1:Y:S01]  /*e4a0*/  MUFU.EX2 R143, R52 ;  /* 0x00000034008f7308 */ /* 0x000a620000000800 */
[C---:B------:R-:W-:Y:S01]  /*e4b0*/  HMMA.16816.F32.BF16 R8, R44.reuse, R54, R8 ;  /* 0x000000362c08723c */ /* 0x040fe20000041808 */
[----:B----4-:R-:W-:Y:S08]  /*e4c0*/  LDSM.16.MT88.4 R64, [R43+0x3800] ;  /* 0x003800002b40783b */ /* 0x010ff00000004200 */
[----:B-----5:R-:W4:Y:S01]  /*e4d0*/  LDSM.16.MT88.4 R52, [R42+0xd800] ;  /* 0x00d800002a34783b */ /* 0x020f220000004200 */
[C---:B---3--:R-:W-:Y:S08]  /*e4e0*/  HMMA.16816.F32.BF16 R12, R44.reuse, R56, R12 ;  /* 0x000000382c0c723c */ /* 0x048ff0000004180c */
[C---:B------:R-:W-:Y:S01]  /*e4f0*/  HMMA.16816.F32.BF16 R16, R44.reuse, R58, R16 ;  /* 0x0000003a2c10723c */ /* 0x040fe20000041810 */
[----:B------:R-:W3:Y:S07]  /*e500*/  LDSM.16.MT88.4 R56, [R68+0xd800] ;  /* 0x00d800004438783b */ /* 0x000eee0000004200 */
[C---:B------:R-:W-:Y:S03]  /*e510*/  HMMA.16816.F32.BF16 R20, R44.reuse, R60, R20 ;  /* 0x0000003c2c14723c */ /* 0x040fe60000041814 */
[-C--:B------:R-:W-:Y:S01]  /*e520*/  FFMA.FTZ R61, R241, R3.reuse, -R72 ;  /* 0x00000003f13d7223 */ /* 0x080fe20000010848 */
[-C--:B------:R-:W-:Y:S03]  /*e530*/  FFMA.FTZ R60, R243, R3.reuse, -R74 ;  /* 0x00000003f33c7223 */ /* 0x080fe6000001084a */
[----:B------:R5:W4:Y:S01]  /*e540*/  MUFU.EX2 R147, R61 ;  /* 0x0000003d00937308 */ /* 0x000b220000000800 */
[C---:B------:R-:W-:Y:S09]  /*e550*/  HMMA.16816.F32.BF16 R24, R44.reuse, R62, R24 ;  /* 0x0000003e2c18723c */ /* 0x040ff20000041818 */
[----:B------:R4:W-:Y:S01]  /*e560*/  MUFU.EX2 R140, R60 ;  /* 0x0000003c008c7308 */ /* 0x0009e20000000800 */
[-C--:B------:R-:W-:Y:S01]  /*e570*/  FFMA.FTZ R62, R73, R3.reuse, -R72 ;  /* 0x00000003493e7223 */ /* 0x080fe20000010848 */
[C---:B-1----:R-:W-:Y:S08]  /*e580*/  HMMA.16816.F32.BF16 R28, R44.reuse, R48, R28 ;  /* 0x000000302c1c723c */ /* 0x042ff0000004181c */
[----:B------:R-:W-:Y:S01]  /*e590*/  MUFU.EX2 R136, R62 ;  /* 0x0000003e00887308 */ /* 0x000fe20000000800 */
[----:B-----5:R-:W-:Y:S01]  /*e5a0*/  FFMA.FTZ R61, R242, R3, -R74 ;  /* 0x00000003f23d7223 */ /* 0x020fe2000001084a */
[----:B------:R-:W-:Y:S08]  /*e5b0*/  HMMA.16816.F32.BF16 R32, R44, R50, R32 ;  /* 0x000000322c20723c */ /* 0x000ff00000041820 */
[----:B------:R-:W1:Y:S01]  /*e5c0*/  MUFU.EX2 R142, R61 ;  /* 0x0000003d008e7308 */ /* 0x000e620000000800 */
[----:B------:R-:W5:Y:S01]  /*e5d0*/  LDSM.16.MT88.4 R48, [R69+0x3800] ;  /* 0x003800004530783b */ /* 0x000f620000004200 */
[----:B------:R-:W-:Y:S01]  /*e5e0*/  F2FP.BF16.F32.PACK_AB R44, R145, R143 ;  /* 0x0000008f912c723e */ /* 0x000fe200000010ff */
[----:B----4-:R-:W-:Y:S01]  /*e5f0*/  FFMA.FTZ R60, R71, R3, -R72 ;  /* 0x00000003473c7223 */ /* 0x010fe20000010848 */
[----:B------:R-:W-:Y:S02]  /*e600*/  F2FP.BF16.F32.PACK_AB R45, R144, R141 ;  /* 0x0000008d902d723e */ /* 0x000fe400000010ff */
[----:B------:R-:W-:Y:S04]  /*e610*/  F2FP.BF16.F32.PACK_AB R46, R147, R146 ;  /* 0x00000092932e723e */ /* 0x000fe800000010ff */
[----:B------:R4:W-:Y:S01]  /*e620*/  MUFU.EX2 R138, R60 ;  /* 0x0000003c008a7308 */ /* 0x0009e20000000800 */
[----:B-1----:R-:W-:Y:S01]  /*e630*/  F2FP.BF16.F32.PACK_AB R47, R142, R140 ;  /* 0x0000008c8e2f723e */ /* 0x002fe200000010ff */
[-C--:B------:R-:W-:Y:S08]  /*e640*/  FFMA.FTZ R61, R249, R3.reuse, -R74 ;  /* 0x00000003f93d7223 */ /* 0x080ff0000001084a */
[----:B------:R-:W-:Y:S01]  /*e650*/  MUFU.EX2 R132, R61 ;  /* 0x0000003d00847308 */ /* 0x000fe20000000800 */
[C---:B------:R-:W-:Y:S03]  /*e660*/  HMMA.16816.F32.BF16 R4, R44.reuse, R52, R4 ;  /* 0x000000342c04723c */ /* 0x040fe60000041804 */
[-C--:B------:R-:W-:Y:S01]  /*e670*/  FFMA.FTZ R52, R247, R3.reuse, -R72 ;  /* 0x00000003f7347223 */ /* 0x080fe20000010848 */
[-C--:B----4-:R-:W-:Y:S05]  /*e680*/  FFMA.FTZ R60, R75, R3.reuse, -R74 ;  /* 0x000000034b3c7223 */ /* 0x090fea000001084a */
[----:B------:R1:W-:Y:S01]  /*e690*/  MUFU.EX2 R137, R52 ;  /* 0x0000003400897308 */ /* 0x0003e20000000800 */
[C---:B------:R-:W-:Y:S09]  /*e6a0*/  HMMA.16816.F32.BF16 R8, R44.reuse, R54, R8 ;  /* 0x000000362c08723c */ /* 0x040ff20000041808 */
[----:B------:R4:W-:Y:S01]  /*e6b0*/  MUFU.EX2 R133, R60 ;  /* 0x0000003c00857308 */ /* 0x0009e20000000800 */
[C---:B---3--:R-:W-:Y:S03]  /*e6c0*/  HMMA.16816.F32.BF16 R12, R44.reuse, R56, R12 ;  /* 0x000000382c0c723c */ /* 0x048fe6000004180c */
[-C--:B------:R-:W-:Y:S01]  /*e6d0*/  FFMA.FTZ R56, R246, R3.reuse, -R72 ;  /* 0x00000003f6387223 */ /* 0x080fe20000010848 */
[-C--:B------:R-:W-:Y:S01]  /*e6e0*/  FFMA.FTZ R57, R248, R3.reuse, -R74 ;  /* 0x00000003f8397223 */ /* 0x080fe2000001084a */
[----:B-1----:R-:W1:Y:S04]  /*e6f0*/  LDSM.16.MT88.4 R52, [R42+0xe000] ;  /* 0x00e000002a34783b */ /* 0x002e680000004200 */
[----:B------:R3:W2:Y:S01]  /*e700*/  MUFU.EX2 R139, R56 ;  /* 0x00000038008b7308 */ /* 0x0006a20000000800 */
[C---:B------:R-:W-:Y:S09]  /*e710*/  HMMA.16816.F32.BF16 R16, R44.reuse, R58, R16 ;  /* 0x0000003a2c10723c */ /* 0x040ff20000041810 */
[----:B------:R-:W-:Y:S01]  /*e720*/  MUFU.EX2 R131, R57 ;  /* 0x0000003900837308 */ /* 0x000fe20000000800 */
[----:B----4-:R-:W-:Y:S01]  /*e730*/  LDSM.16.MT88.4 R60, [R43+0x4000] ;  /* 0x004000002b3c783b */ /* 0x010fe20000004200 */
[C---:B------:R-:W-:Y:S03]  /*e740*/  HMMA.16816.F32.BF16 R20, R44.reuse, R64, R20 ;  /* 0x000000402c14723c */ /* 0x040fe60000041814 */
[-C--:B------:R-:W-:Y:S01]  /*e750*/  FFMA.FTZ R64, R77, R3.reuse, -R72 ;  /* 0x000000034d407223 */ /* 0x080fe20000010848 */
[-CC-:B------:R-:W-:Y:S01]  /*e760*/  FFMA.FTZ R65, R78, R3.reuse, -R74.reuse ;  /* 0x000000034e417223 */ /* 0x180fe2000001084a */
[-CC-:B---3--:R-:W-:Y:S03]  /*e770*/  FFMA.FTZ R56, R250, R3.reuse, -R74.reuse ;  /* 0x00000003fa387223 */ /* 0x188fe6000001084a */
[----:B------:R3:W-:Y:S01]  /*e780*/  MUFU.EX2 R127, R64 ;  /* 0x00000040007f7308 */ /* 0x0007e20000000800 */
[C---:B------:R-:W-:Y:S09]  /*e790*/  HMMA.16816.F32.BF16 R24, R44.reuse, R66, R24 ;  /* 0x000000422c18723c */ /* 0x040ff20000041818 */
[----:B------:R4:W1:Y:S10]  /*e7a0*/  MUFU.EX2 R130, R56 ;  /* 0x0000003800827308 */ /* 0x0008740000000800 */
[----:B------:R1:W-:Y:S01]  /*e7b0*/  MUFU.EX2 R118, R65 ;  /* 0x0000004100767308 */ /* 0x0003e20000000800 */
[C---:B-----5:R-:W-:Y:S03]  /*e7c0*/  HMMA.16816.F32.BF16 R28, R44.reuse, R48, R28 ;  /* 0x000000302c1c723c */ /* 0x060fe6000004181c */
[----:B---3--:R-:W-:Y:S05]  /*e7d0*/  FFMA.FTZ R64, R79, R3, -R74 ;  /* 0x000000034f407223 */ /* 0x008fea000001084a */
[----:B------:R-:W-:Y:S01]  /*e7e0*/  HMMA.16816.F32.BF16 R32, R44, R50, R32 ;  /* 0x000000322c20723c */ /* 0x000fe20000041820 */
[----:B----4-:R-:W3:Y:S01]  /*e7f0*/  LDSM.16.MT88.4 R56, [R68+0xe000] ;  /* 0x00e000004438783b */ /* 0x010ee20000004200 */
[----:B------:R-:W-:Y:S01]  /*e800*/  MUFU.EX2 R124, R64 ;  /* 0x00000040007c7308 */ /* 0x000fe20000000800 */
[----:B--2---:R-:W-:Y:S02]  /*e810*/  F2FP.BF16.F32.PACK_AB R44, R139, R137 ;  /* 0x000000898b2c723e */ /* 0x004fe400000010ff */
[----:B-1----:R-:W-:Y:S01]  /*e820*/  F2FP.BF16.F32.PACK_AB R45, R130, R131 ;  /* 0x00000083822d723e */ /* 0x002fe200000010ff */
[-CC-:B------:R-:W-:Y:S01]  /*e830*/  FFMA.FTZ R65, R80, R3.reuse, -R72.reuse ;  /* 0x0000000350417223 */ /* 0x180fe20000010848 */
[----:B------:R-:W-:Y:S02]  /*e840*/  F2FP.BF16.F32.PACK_AB R46, R136, R138 ;  /* 0x0000008a882e723e */ /* 0x000fe400000010ff */
[----:B------:R-:W-:Y:S01]  /*e850*/  F2FP.BF16.F32.PACK_AB R47, R133, R132 ;  /* 0x00000084852f723e */ /* 0x000fe200000010ff */
[----:B------:R-:W1:Y:S02]  /*e860*/  LDSM.16.MT88.4 R48, [R69+0x4000] ;  /* 0x004000004530783b */ /* 0x000e640000004200 */
[----:B------:R2:W-:Y:S04]  /*e870*/  MUFU.EX2 R125, R65 ;  /* 0x00000041007d7308 */ /* 0x0005e80000000800 */
[C---:B------:R-:W-:Y:S03]  /*e880*/  HMMA.16816.F32.BF16 R4, R44.reuse, R52, R4 ;  /* 0x000000342c04723c */ /* 0x040fe60000041804 */
[--C-:B------:R-:W-:Y:S04]  /*e890*/  FFMA.FTZ R52, R76, R3, -R72.reuse ;  /* 0x000000034c347223 */ /* 0x100fe80000010848 */
[----:B------:R4:W5:Y:S01]  /*e8a0*/  MUFU.EX2 R123, R52 ;  /* 0x00000034007b7308 */ /* 0x0009620000000800 */
[C---:B------:R-:W-:Y:S01]  /*e8b0*/  HMMA.16816.F32.BF16 R8, R44.reuse, R54, R8 ;  /* 0x000000362c08723c */ /* 0x040fe20000041808 */
[----:B--2---:R-:W-:Y:S08]  /*e8c0*/  LDSM.16.MT88.4 R64, [R43+0x4800] ;  /* 0x004800002b40783b */ /* 0x004ff00000004200 */
[----:B----4-:R-:W2:Y:S01]  /*e8d0*/  LDSM.16.MT88.4 R52, [R42+0xe800] ;  /* 0x00e800002a34783b */ /* 0x010ea20000004200 */
[C---:B---3--:R-:W-:Y:S03]  /*e8e0*/  HMMA.16816.F32.BF16 R12, R44.reuse, R56, R12 ;  /* 0x000000382c0c723c */ /* 0x048fe6000004180c */
[----:B------:R-:W-:Y:S05]  /*e8f0*/  FFMA.FTZ R0, R0, R211, R213 ;  /* 0x000000d300007223 */ /* 0x000fea00000100d5 */
[C---:B------:R-:W-:Y:S01]  /*e900*/  HMMA.16816.F32.BF16 R16, R44.reuse, R58, R16 ;  /* 0x0000003a2c10723c */ /* 0x040fe20000041810 */
[----:B------:R-:W3:Y:S07]  /*e910*/  LDSM.16.MT88.4 R56, [R68+0xe800] ;  /* 0x00e800004438783b */ /* 0x000eee0000004200 */
[C---:B------:R-:W-:Y:S03]  /*e920*/  HMMA.16816.F32.BF16 R20, R44.reuse, R60, R20 ;  /* 0x0000003c2c14723c */ /* 0x040fe60000041814 */
[-C--:B------:R-:W-:Y:S01]  /*e930*/  FFMA.FTZ R61, R81, R3.reuse, -R72 ;  /* 0x00000003513d7223 */ /* 0x080fe20000010848 */
[-C--:B------:R-:W-:Y:S03]  /*e940*/  FFMA.FTZ R60, R82, R3.reuse, -R74 ;  /* 0x00000003523c7223 */ /* 0x080fe6000001084a */
[----:B------:R4:W2:Y:S01]  /*e950*/  MUFU.EX2 R126, R61 ;  /* 0x0000003d007e7308 */ /* 0x0008a20000000800 */
[C---:B------:R-:W-:Y:S09]  /*e960*/  HMMA.16816.F32.BF16 R24, R44.reuse, R62, R24 ;  /* 0x0000003e2c18723c */ /* 0x040ff20000041818 */
[----:B------:R2:W-:Y:S01]  /*e970*/  MUFU.EX2 R116, R60 ;  /* 0x0000003c00747308 */ /* 0x0005e20000000800 */
[-C--:B------:R-:W-:Y:S01]  /*e980*/  FFMA.FTZ R62, R89, R3.reuse, -R72 ;  /* 0x00000003593e7223 */ /* 0x080fe20000010848 */
[C---:B-1----:R-:W-:Y:S08]  /*e990*/  HMMA.16816.F32.BF16 R28, R44.reuse, R48, R28 ;  /* 0x000000302c1c723c */ /* 0x042ff0000004181c */
[----:B------:R-:W-:Y:S01]  /*e9a0*/  MUFU.EX2 R111, R62 ;  /* 0x0000003e006f7308 */ /* 0x000fe20000000800 */
[----:B----4-:R-:W-:Y:S01]  /*e9b0*/  FFMA.FTZ R61, R83, R3, -R74 ;  /* 0x00000003533d7223 */ /* 0x010fe2000001084a */
[----:B------:R-:W-:Y:S08]  /*e9c0*/  HMMA.16816.F32.BF16 R32, R44, R50, R32 ;  /* 0x000000322c20723c */ /* 0x000ff00000041820 */
[----:B------:R-:W1:Y:S01]  /*e9d0*/  MUFU.EX2 R117, R61 ;  /* 0x0000003d00757308 */ /* 0x000e620000000800 */
[----:B------:R-:W4:Y:S01]  /*e9e0*/  LDSM.16.MT88.4 R48, [R69+0x4800] ;  /* 0x004800004530783b */ /* 0x000f220000004200 */
[----:B-----5:R-:W-:Y:S01]  /*e9f0*/  F2FP.BF16.F32.PACK_AB R44, R127, R123 ;  /* 0x0000007b7f2c723e */ /* 0x020fe200000010ff */
[----:B--2---:R-:W-:Y:S01]  /*ea00*/  FFMA.FTZ R60, R88, R3, -R72 ;  /* 0x00000003583c7223 */ /* 0x004fe20000010848 */
        /* <DEDUP_REMOVED lines=8> */
[-C--:B--2---:R-:W-:Y:S05]  /*ea90*/  FFMA.FTZ R60, R91, R3.reuse, -R74 ;  /* 0x000000035b3c7223 */ /* 0x084fea000001084a */
[----:B------:R1:W-:Y:S01]  /*eaa0*/  MUFU.EX2 R110, R52 ;  /* 0x00000034006e7308 */ /* 0x0003e20000000800 */
[C---:B------:R-:W-:Y:S09]  /*eab0*/  HMMA.16816.F32.BF16 R8, R44.reuse, R54, R8 ;  /* 0x000000362c08723c */ /* 0x040ff20000041808 */
[----:B------:R2:W-:Y:S01]  /*eac0*/  MUFU.EX2 R109, R60 ;  /* 0x0000003c006d7308 */ /* 0x0005e20000000800 */
[C---:B---3--:R-:W-:Y:S03]  /*ead0*/  HMMA.16816.F32.BF16 R12, R44.reuse, R56, R12 ;  /* 0x000000382c0c723c */ /* 0x048fe6000004180c */
[-C--:B------:R-:W-:Y:S01]  /*eae0*/  FFMA.FTZ R56, R85, R3.reuse, -R72 ;  /* 0x0000000355387223 */ /* 0x080fe20000010848 */
[-CC-:B------:R-:W-:Y:S01]  /*eaf0*/  FFMA.FTZ R57, R86, R3.reuse, -R74.reuse ;  /* 0x0000000356397223 */ /* 0x180fe2000001084a */
[----:B-1----:R-:W1:Y:S04]  /*eb00*/  LDSM.16.MT88.4 R52, [R42+0xf000] ;  /* 0x00f000002a34783b */ /* 0x002e680000004200 */
[----:B------:R3:W5:Y:S01]  /*eb10*/  MUFU.EX2 R115, R56 ;  /* 0x0000003800737308 */ /* 0x0007620000000800 */
[C---:B------:R-:W-:Y:S09]  /*eb20*/  HMMA.16816.F32.BF16 R16, R44.reuse, R58, R16 ;  /* 0x0000003a2c10723c */ /* 0x040ff20000041810 */
[----:B------:R-:W-:Y:S01]  /*eb30*/  MUFU.EX2 R105, R57 ;  /* 0x0000003900697308 */ /* 0x000fe20000000800 */
[----:B--2---:R-:W-:Y:S01]  /*eb40*/  LDSM.16.MT88.4 R60, [R43+0x5000] ;  /* 0x005000002b3c783b */ /* 0x004fe20000004200 */
[C---:B------:R-:W-:Y:S03]  /*eb50*/  HMMA.16816.F32.BF16 R20, R44.reuse, R64, R20 ;  /* 0x000000402c14723c */ /* 0x040fe60000041814 */
[----:B---3--:R-:W-:Y:S05]  /*eb60*/  FFMA.FTZ R56, R87, R3, -R74 ;  /* 0x0000000357387223 */ /* 0x008fea000001084a */
[C---:B------:R-:W-:Y:S01]  /*eb70*/  HMMA.16816.F32.BF16 R24, R44.reuse, R66, R24 ;  /* 0x000000422c18723c */ /* 0x040fe20000041818 */
[----:B------:R2:W3:Y:S07]  /*eb80*/  MUFU.EX2 R108, R56 ;  /* 0x00000038006c7308 */ /* 0x0004ee0000000800 */
[C---:B----4-:R-:W-:Y:S01]  /*eb90*/  HMMA.16816.F32.BF16 R28, R44.reuse, R48, R28 ;  /* 0x000000302c1c723c */ /* 0x050fe2000004181c */
[----:B--2---:R-:W2:Y:S07]  /*eba0*/  LDSM.16.MT88.4 R56, [R68+0xf000] ;  /* 0x00f000004438783b */ /* 0x004eae0000004200 */
[----:B------:R-:W-:Y:S03]  /*ebb0*/  HMMA.16816.F32.BF16 R32, R44, R50, R32 ;  /* 0x000000322c20723c */ /* 0x000fe60000041820 */
[----:B-----5:R-:W-:Y:S02]  /*ebc0*/  F2FP.BF16.F32.PACK_AB R44, R115, R110 ;  /* 0x0000006e732c723e */ /* 0x020fe400000010ff */
[----:B---3--:R-:W-:Y:S02]  /*ebd0*/  F2FP.BF16.F32.PACK_AB R45, R108, R105 ;  /* 0x000000696c2d723e */ /* 0x008fe400000010ff */
[----:B------:R-:W-:Y:S01]  /*ebe0*/  F2FP.BF16.F32.PACK_AB R46, R111, R112 ;  /* 0x000000706f2e723e */ /* 0x000fe200000010ff */
[----:B------:R-:W3:Y:S01]  /*ebf0*/  LDSM.16.MT88.4 R48, [R69+0x5000] ;  /* 0x005000004530783b */ /* 0x000ee20000004200 */
[----:B------:R-:W-:Y:S07]  /*ec00*/  F2FP.BF16.F32.PACK_AB R47, R109, R103 ;  /* 0x000000676d2f723e */ /* 0x000fee00000010ff */
[C---:B-1----:R-:W-:Y:S03]  /*ec10*/  HMMA.16816.F32.BF16 R4, R44.reuse, R52, R4 ;  /* 0x000000342c04723c */ /* 0x042fe60000041804 */
[-C--:B------:R-:W-:Y:S04]  /*ec20*/  FFMA.FTZ R52, R92, R3.reuse, -R72 ;  /* 0x000000035c347223 */ /* 0x080fe80000010848 */
[----:B------:R1:W-:Y:S01]  /*ec30*/  MUFU.EX2 R94, R52 ;  /* 0x00000034005e7308 */ /* 0x0003e20000000800 */
[C---:B------:R-:W-:Y:S01]  /*ec40*/  HMMA.16816.F32.BF16 R8, R44.reuse, R54, R8 ;  /* 0x000000362c08723c */ /* 0x040fe20000041808 */
[----:B-1----:R-:W1:Y:S07]  /*ec50*/  LDSM.16.MT88.4 R52, [R42+0xf800] ;  /* 0x00f800002a34783b */ /* 0x002e6e0000004200 */
[C---:B--2---:R-:W-:Y:S03]  /*ec60*/  HMMA.16816.F32.BF16 R12, R44.reuse, R56, R12 ;  /* 0x000000382c0c723c */ /* 0x044fe6000004180c */
[-C--:B------:R-:W-:Y:S01]  /*ec70*/  FFMA.FTZ R56, R252, R3.reuse, -R74 ;  /* 0x00000003fc387223 */ /* 0x080fe2000001084a */
[-CC-:B------:R-:W-:Y:S03]  /*ec80*/  FFMA.FTZ R57, R93, R3.reuse, -R72.reuse ;  /* 0x000000035d397223 */ /* 0x180fe60000010848 */
[----:B------:R-:W-:Y:S01]  /*ec90*/  MUFU.EX2 R92, R56 ;  /* 0x00000038005c7308 */ /* 0x000fe20000000800 */
[C---:B------:R-:W-:Y:S09]  /*eca0*/  HMMA.16816.F32.BF16 R16, R44.reuse, R58, R16 ;  /* 0x0000003a2c10723c */ /* 0x040ff20000041810 */
[----:B------:R2:W4:Y:S01]  /*ecb0*/  MUFU.EX2 R95, R57 ;  /* 0x00000039005f7308 */ /* 0x0005220000000800 */
[C---:B------:R-:W-:Y:S03]  /*ecc0*/  HMMA.16816.F32.BF16 R20, R44.reuse, R60, R20 ;  /* 0x0000003c2c14723c */ /* 0x040fe60000041814 */
[-CC-:B------:R-:W-:Y:S01]  /*ecd0*/  FFMA.FTZ R60, R96, R3.reuse, -R72.reuse ;  /* 0x00000003603c7223 */ /* 0x180fe20000010848 */
[-C--:B------:R-:W-:Y:S05]  /*ece0*/  FFMA.FTZ R61, R97, R3.reuse, -R72 ;  /* 0x00000003613d7223 */ /* 0x080fea0000010848 */
[----:B------:R5:W-:Y:S01]  /*ecf0*/  MUFU.EX2 R97, R60 ;  /* 0x0000003c00617308 */ /* 0x000be20000000800 */
[C---:B------:R-:W-:Y:S03]  /*ed00*/  HMMA.16816.F32.BF16 R24, R44.reuse, R62, R24 ;  /* 0x0000003e2c18723c */ /* 0x040fe60000041818 */
[-CC-:B--2---:R-:W-:Y:S06]  /*ed10*/  FFMA.FTZ R57, R251, R3.reuse, -R74.reuse ;  /* 0x00000003fb397223 */ /* 0x184fec000001084a */
[----:B------:R-:W2:Y:S01]  /*ed20*/  MUFU.EX2 R91, R57 ;  /* 0x00000039005b7308 */ /* 0x000ea20000000800 */
[C---:B---3--:R-:W-:Y:S03]  /*ed30*/  HMMA.16816.F32.BF16 R28, R44.reuse, R48, R28 ;  /* 0x000000302c1c723c */ /* 0x048fe6000004181c */
[-CC-:B-----5:R-:W-:Y:S06]  /*ed40*/  FFMA.FTZ R60, R98, R3.reuse, -R74.reuse ;  /* 0x00000003623c7223 */ /* 0x1a0fec000001084a */
[----:B------:R3:W5:Y:S01]  /*ed50*/  MUFU.EX2 R98, R61 ;  /* 0x0000003d00627308 */ /* 0x0007620000000800 */
[----:B------:R-:W-:Y:S01]  /*ed60*/  HMMA.16816.F32.BF16 R32, R44, R50, R32 ;  /* 0x000000322c20723c */ /* 0x000fe20000041820 */
[----:B------:R-:W-:Y:S08]  /*ed70*/  LDSM.16.MT88.4 R48, [R69+0x5800] ;  /* 0x005800004530783b */ /* 0x000ff00000004200 */
[----:B------:R-:W-:Y:S01]  /*ed80*/  MUFU.EX2 R96, R60 ;  /* 0x0000003c00607308 */ /* 0x000fe20000000800 */
[----:B----4-:R-:W-:Y:S02]  /*ed90*/  F2FP.BF16.F32.PACK_AB R44, R95, R94 ;  /* 0x0000005e5f2c723e */ /* 0x010fe400000010ff */
[----:B--2---:R-:W-:Y:S01]  /*eda0*/  F2FP.BF16.F32.PACK_AB R45, R91, R92 ;  /* 0x0000005c5b2d723e */ /* 0x004fe200000010ff */
[----:B------:R-:W2:Y:S01]  /*edb0*/  LDSM.16.MT88.4 R56, [R68+0xf800] ;  /* 0x00f800004438783b */ /* 0x000ea20000004200 */
[----:B---3--:R-:W-:Y:S01]  /*edc0*/  FFMA.FTZ R61, R99, R3, -R74 ;  /* 0x00000003633d7223 */ /* 0x008fe2000001084a */
[----:B-----5:R-:W-:Y:S04]  /*edd0*/  F2FP.BF16.F32.PACK_AB R46, R98, R97 ;  /* 0x00000061622e723e */ /* 0x020fe800000010ff */
[----:B------:R-:W3:Y:S02]  /*ede0*/  MUFU.EX2 R93, R61 ;  /* 0x0000003d005d7308 */ /* 0x000ee40000000800 */
[----:B------:R-:W4:Y:S01]  /*edf0*/  LDL.LU R99, [R1+0x20] ;  /* 0x0000200001637983 */ /* 0x000f220000300800 */
[----:B---3--:R-:W-:Y:S03]  /*ee00*/  F2FP.BF16.F32.PACK_AB R47, R93, R96 ;  /* 0x000000605d2f723e */ /* 0x008fe600000010ff */
[----:B------:R-:W3:Y:S04]  /*ee10*/  LDSM.16.MT88.4 R60, [R43+0x5800] ;  /* 0x005800002b3c783b */ /* 0x000ee80000004200 */
[C---:B-1----:R-:W-:Y:S03]  /*ee20*/  HMMA.16816.F32.BF16 R4, R44.reuse, R52, R4 ;  /* 0x000000342c04723c */ /* 0x042fe60000041804 */
[----:B------:R-:W-:Y:S01]  /*ee30*/  FFMA.FTZ R52, R2, R214, R209 ;  /* 0x000000d602347223 */ /* 0x000fe200000100d1 */
[----:B------:R-:W-:Y:S01]  /*ee40*/  FADD.FTZ R2, R215, R0 ;  /* 0x00000000d7027221 */ /* 0x000fe20000010000 */
[-CC-:B------:R-:W-:Y:S01]  /*ee50*/  FFMA.FTZ R0, R101, R3.reuse, -R72.reuse ;  /* 0x0000000365007223 */ /* 0x180fe20000010848 */
[-C--:B------:R-:W-:Y:S01]  /*ee60*/  FFMA.FTZ R53, R100, R3.reuse, -R72 ;  /* 0x0000000364357223 */ /* 0x080fe20000010848 */
[----:B------:R-:W-:Y:S01]  /*ee70*/  FADD.FTZ R52, R210, R52 ;  /* 0x00000034d2347221 */ /* 0x000fe20000010000 */
[C---:B------:R-:W-:Y:S01]  /*ee80*/  HMMA.16816.F32.BF16 R8, R44.reuse, R54, R8 ;  /* 0x000000362c08723c */ /* 0x040fe20000041808 */
[----:B------:R1:W-:Y:S02]  /*ee90*/  MUFU.EX2 R90, R0 ;  /* 0x00000000005a7308 */ /* 0x0003e40000000800 */
[----:B------:R-:W-:Y:S08]  /*eea0*/  FADD.FTZ R64, R205, R52 ;  /* 0x00000034cd407221 */ /* 0x000ff00000010000 */
[----:B------:R5:W3:Y:S01]  /*eeb0*/  MUFU.EX2 R89, R53 ;  /* 0x0000003500597308 */ /* 0x000ae20000000800 */
[C---:B--2---:R-:W-:Y:S03]  /*eec0*/  HMMA.16816.F32.BF16 R12, R44.reuse, R56, R12 ;  /* 0x000000382c0c723c */ /* 0x044fe6000004180c */
[----:B------:R-:W-:Y:S01]  /*eed0*/  FADD.FTZ R56, R208, R2 ;  /* 0x00000002d0387221 */ /* 0x000fe20000010000 */
[-C--:B------:R-:W-:Y:S01]  /*eee0*/  FFMA.FTZ R2, R102, R3.reuse, -R74 ;  /* 0x0000000366027223 */ /* 0x080fe2000001084a */
[-C--:B------:R-:W-:Y:S01]  /*eef0*/  FFMA.FTZ R57, R104, R3.reuse, -R72 ;  /* 0x0000000368397223 */ /* 0x080fe20000010848 */
[-C--:B-1----:R-:W-:Y:S02]  /*ef00*/  FFMA.FTZ R0, R206, R3.reuse, -R74 ;  /* 0x00000003ce007223 */ /* 0x082fe4000001084a */
[C---:B------:R-:W-:Y:S01]  /*ef10*/  HMMA.16816.F32.BF16 R16, R44.reuse, R58, R16 ;  /* 0x0000003a2c10723c */ /* 0x040fe20000041810 */
[----:B------:R1:W-:Y:S02]  /*ef20*/  MUFU.EX2 R86, R2 ;  /* 0x0000000200567308 */ /* 0x0003e40000000800 */
[----:B------:R-:W-:Y:S01]  /*ef30*/  FADD.FTZ R56, R203, R56 ;  /* 0x00000038cb387221 */ /* 0x000fe20000010000 */
[----:B-----5:R-:W2:Y:S07]  /*ef40*/  LDSM.16.MT88.4 R52, [R42+0x10000] ;  /* 0x010000002a34783b */ /* 0x020eae0000004200 */
[----:B------:R5:W2:Y:S01]  /*ef50*/  MUFU.EX2 R85, R0 ;  /* 0x0000000000557308 */ /* 0x000aa20000000800 */
[----:B------:R-:W-:Y:S09]  /*ef60*/  FADD.FTZ R58, R200, R64 ;  /* 0x00000040c83a7221 */ /* 0x000ff20000010000 */
[----:B------:R-:W-:Y:S01]  /*ef70*/  MUFU.EX2 R87, R57 ;  /* 0x0000003900577308 */ /* 0x000fe20000000800 */
[C---:B---3--:R-:W-:Y:S03]  /*ef80*/  HMMA.16816.F32.BF16 R20, R44.reuse, R60, R20 ;  /* 0x0000003c2c14723c */ /* 0x048fe60000041814 */
[----:B------:R-:W-:Y:S01]  /*ef90*/  FADD.FTZ R61, R204, R58 ;  /* 0x0000003acc3d7221 */ /* 0x000fe20000010000 */
[-C--:B-1----:R-:W-:Y:S04]  /*efa0*/  FFMA.FTZ R2, R207, R3.reuse, -R72 ;  /* 0x00000003cf027223 */ /* 0x082fe80000010848 */
[C---:B------:R-:W-:Y:S01]  /*efb0*/  HMMA.16816.F32.BF16 R24, R44.reuse, R62, R24 ;  /* 0x0000003e2c18723c */ /* 0x040fe20000041818 */
[----:B------:R1:W3:Y:S02]  /*efc0*/  MUFU.EX2 R88, R2 ;  /* 0x0000000200587308 */ /* 0x0002e40000000800 */
[----:B-----5:R-:W-:Y:S01]  /*efd0*/  FADD.FTZ R0, R218, R56 ;  /* 0x00000038da007221 */ /* 0x020fe20000010000 */
[-C--:B------:R-:W-:Y:S01]  /*efe0*/  FFMA.FTZ R56, R106, R3.reuse, -R74 ;  /* 0x000000036a387223 */ /* 0x080fe2000001084a */
[-C--:B------:R-:W-:Y:S02]  /*eff0*/  FFMA.FTZ R62, R199, R3.reuse, -R72 ;  /* 0x00000003c73e7223 */ /* 0x080fe40000010848 */
[----:B------:R-:W-:Y:S01]  /*f000*/  FADD.FTZ R60, R225, R0 ;  /* 0x00000000e13c7221 */ /* 0x000fe20000010000 */
[C---:B------:R-:W-:Y:S03]  /*f010*/  HMMA.16816.F32.BF16 R28, R44.reuse, R48, R28 ;  /* 0x000000302c1c723c */ /* 0x040fe6000004181c */
[----:B------:R5:W-:Y:S01]  /*f020*/  MUFU.EX2 R84, R56 ;  /* 0x0000003800547308 */ /* 0x000be20000000800 */
[-C--:B------:R-:W-:Y:S01]  /*f030*/  FFMA.FTZ R0, R107, R3.reuse, -R74 ;  /* 0x000000036b007223 */ /* 0x080fe2000001084a */
[----:B------:R-:W-:Y:S08]  /*f040*/  FADD.FTZ R60, R230, R60 ;  /* 0x0000003ce63c7221 */ /* 0x000ff00000010000 */
[----:B------:R-:W-:Y:S01]  /*f050*/  MUFU.EX2 R77, R62 ;  /* 0x0000003e004d7308 */ /* 0x000fe20000000800 */
[----:B-1----:R-:W-:Y:S01]  /*f060*/  FADD.FTZ R2, R201, R61 ;  /* 0x0000003dc9027221 */ /* 0x002fe20000010000 */
[----:B------:R-:W-:Y:S08]  /*f070*/  HMMA.16816.F32.BF16 R32, R44, R50, R32 ;  /* 0x000000322c20723c */ /* 0x000ff00000041820 */
[----:B------:R1:W1:Y:S01]  /*f080*/  MUFU.EX2 R83, R0 ;  /* 0x0000000000537308 */ /* 0x0002620000000800 */
[----:B------:R-:W-:Y:S01]  /*f090*/  LDSM.16.MT88.4 R48, [R43+0x6000] ;  /* 0x006000002b30783b */ /* 0x000fe20000004200 */
[----:B------:R-:W-:Y:S01]  /*f0a0*/  FADD.FTZ R2, R202, R2 ;  /* 0x00000002ca027221 */ /* 0x000fe20000010000 */
[----:B------:R-:W-:Y:S01]  /*f0b0*/  FFMA.FTZ R61, R197, R3, -R72 ;  /* 0x00000003c53d7223 */ /* 0x000fe20000010848 */
[----:B------:R-:W-:Y:S02]  /*f0c0*/  F2FP.BF16.F32.PACK_AB R44, R90, R89 ;  /* 0x000000595a2c723e */ /* 0x000fe400000010ff */
[----:B--2---:R-:W-:Y:S04]  /*f0d0*/  F2FP.BF16.F32.PACK_AB R45, R85, R86 ;  /* 0x00000056552d723e */ /* 0x004fe800000010ff */
[----:B------:R2:W-:Y:S01]  /*f0e0*/  MUFU.EX2 R81, R61 ;  /* 0x0000003d00517308 */ /* 0x0005e20000000800 */
[----:B---3--:R-:W-:Y:S01]  /*f0f0*/  F2FP.BF16.F32.PACK_AB R46, R88, R87 ;  /* 0x00000057582e723e */ /* 0x008fe200000010ff */
[----:B-----5:R-:W3:Y:S01]  /*f100*/  LDSM.16.MT88.4 R56, [R68+0x10000] ;  /* 0x010000004438783b */ /* 0x020ee20000004200 */
[----:B-1----:R-:W-:Y:S01]  /*f110*/  FADD.FTZ R0, R219, R60 ;  /* 0x0000003cdb007221 */ /* 0x002fe20000010000 */
[----:B------:R-:W-:Y:S01]  /*f120*/  FADD.FTZ R60, R196, R2 ;  /* 0x00000002c43c7221 */ /* 0x000fe20000010000 */
[----:B------:R-:W-:Y:S02]  /*f130*/  F2FP.BF16.F32.PACK_AB R47, R83, R84 ;  /* 0x00000054532f723e */ /* 0x000fe400000010ff */
[----:B------:R-:W-:Y:S01]  /*f140*/  FADD.FTZ R2, R180, R0 ;  /* 0x00000000b4027221 */ /* 0x000fe20000010000 */
[----:B------:R-:W-:Y:S03]  /*f150*/  FADD.FTZ R0, R217, R60 ;  /* 0x0000003cd9007221 */ /* 0x000fe60000010000 */
[----:B------:R-:W-:Y:S01]  /*f160*/  FADD.FTZ R2, R184, R2 ;  /* 0x00000002b8027221 */ /* 0x000fe20000010000 */
[C---:B------:R-:W-:Y:S03]  /*f170*/  HMMA.16816.F32.BF16 R4, R44.reuse, R52, R4 ;  /* 0x000000342c04723c */ /* 0x040fe60000041804 */
        /* <DEDUP_REMOVED lines=8> */
[----:B------:R-:W-:Y:S03]  /*f200*/  FADD.FTZ R2, R177, R2 ;  /* 0x00000002b1027221 */ /* 0x000fe60000010000 */
[----:B------:R-:W-:Y:S01]  /*f210*/  FADD.FTZ R0, R174, R0 ;  /* 0x00000000ae007221 */ /* 0x000fe20000010000 */
[----:B------:R-:W-:Y:S01]  /*f220*/  FADD.FTZ R60, R178, R2 ;  /* 0x00000002b23c7221 */ /* 0x000fe20000010000 */
[-C--:B------:R-:W-:Y:S02]  /*f230*/  FFMA.FTZ R2, R195, R3.reuse, -R72 ;  /* 0x00000003c3027223 */ /* 0x080fe40000010848 */
[----:B------:R-:W-:Y:S01]  /*f240*/  FADD.FTZ R0, R173, R0 ;  /* 0x00000000ad007221 */ /* 0x000fe20000010000 */
[----:B--2---:R-:W-:Y:S01]  /*f250*/  FADD.FTZ R61, R176, R60 ;  /* 0x0000003cb03d7221 */ /* 0x004fe20000010000 */
[----:B------:R2:W5:Y:S01]  /*f260*/  MUFU.EX2 R82, R2 ;  /* 0x0000000200527308 */ /* 0x0005620000000800 */
[C---:B---3--:R-:W-:Y:S03]  /*f270*/  HMMA.16816.F32.BF16 R12, R44.reuse, R56, R12 ;  /* 0x000000382c0c723c */ /* 0x048fe6000004180c */
[----:B------:R-:W-:Y:S01]  /*f280*/  FADD.FTZ R60, R172, R0 ;  /* 0x00000000ac3c7221 */ /* 0x000fe20000010000 */
[-CC-:B------:R-:W-:Y:S01]  /*f290*/  FFMA.FTZ R0, R198, R3.reuse, -R74.reuse ;  /* 0x00000003c6007223 */ /* 0x180fe2000001084a */
[----:B------:R-:W-:Y:S01]  /*f2a0*/  FADD.FTZ R61, R179, R61 ;  /* 0x0000003db33d7221 */ /* 0x000fe20000010000 */
[-C--:B------:R-:W-:Y:S01]  /*f2b0*/  FFMA.FTZ R56, R193, R3.reuse, -R74 ;  /* 0x00000003c1387223 */ /* 0x080fe2000001084a */
[----:B------:R-:W-:Y:S01]  /*f2c0*/  FADD.FTZ R60, R164, R60 ;  /* 0x0000003ca43c7221 */ /* 0x000fe20000010000 */
[C---:B------:R-:W-:Y:S01]  /*f2d0*/  HMMA.16816.F32.BF16 R16, R44.reuse, R58, R16 ;  /* 0x0000003a2c10723c */ /* 0x040fe20000041810 */
[----:B------:R3:W-:Y:S02]  /*f2e0*/  MUFU.EX2 R78, R0 ;  /* 0x00000000004e7308 */ /* 0x0007e40000000800 */
[-C--:B--2---:R-:W-:Y:S08]  /*f2f0*/  FFMA.FTZ R2, R113, R3.reuse, -R72 ;  /* 0x0000000371027223 */ /* 0x084ff00000010848 */
[----:B------:R2:W5:Y:S01]  /*f300*/  MUFU.EX2 R79, R56 ;  /* 0x00000038004f7308 */ /* 0x0005620000000800 */
[C---:B------:R-:W-:Y:S09]  /*f310*/  HMMA.16816.F32.BF16 R20, R44.reuse, R48, R20 ;  /* 0x000000302c14723c */ /* 0x040ff20000041814 */
[----:B------:R5:W5:Y:S01]  /*f320*/  MUFU.EX2 R80, R2 ;  /* 0x0000000200507308 */ /* 0x000b620000000800 */
[-C--:B------:R-:W-:Y:S01]  /*f330*/  FFMA.FTZ R48, R114, R3.reuse, -R74 ;  /* 0x0000000372307223 */ /* 0x080fe2000001084a */
[----:B---3--:R-:W-:Y:S01]  /*f340*/  FADD.FTZ R0, R168, R61 ;  /* 0x0000003da8007221 */ /* 0x008fe20000010000 */
[C---:B------:R-:W-:Y:S07]  /*f350*/  HMMA.16816.F32.BF16 R24, R44.reuse, R50, R24 ;  /* 0x000000322c18723c */ /* 0x040fee0000041818 */
[----:B------:R3:W-:Y:S01]  /*f360*/  MUFU.EX2 R76, R48 ;  /* 0x00000030004c7308 */ /* 0x0007e20000000800 */
[----:B------:R-:W-:Y:S01]  /*f370*/  FADD.FTZ R61, R165, R60 ;  /* 0x0000003ca53d7221 */ /* 0x000fe20000010000 */
[----:B------:R-:W-:Y:S01]  /*f380*/  FADD.FTZ R60, R171, R0 ;  /* 0x00000000ab3c7221 */ /* 0x000fe20000010000 */
[-C--:B------:R-:W-:Y:S01]  /*f390*/  FFMA.FTZ R0, R194, R3.reuse, -R74 ;  /* 0x00000003c2007223 */ /* 0x080fe2000001084a */
[----:B--2---:R-:W2:Y:S01]  /*f3a0*/  LDSM.16.MT88.4 R56, [R42+0x10800] ;  /* 0x010800002a38783b */ /* 0x004ea20000004200 */
[C---:B-1----:R-:W-:Y:S05]  /*f3b0*/  HMMA.16816.F32.BF16 R28, R44.reuse, R52, R28 ;  /* 0x000000342c1c723c */ /* 0x042fea000004181c */
[----:B------:R1:W1:Y:S01]  /*f3c0*/  MUFU.EX2 R75, R0 ;  /* 0x00000000004b7308 */ /* 0x0002620000000800 */
[----:B-----5:R-:W-:Y:S01]  /*f3d0*/  FADD.FTZ R2, R166, R61 ;  /* 0x0000003da6027221 */ /* 0x020fe20000010000 */
[----:B------:R-:W-:Y:S01]  /*f3e0*/  FADD.FTZ R60, R170, R60 ;  /* 0x0000003caa3c7221 */ /* 0x000fe20000010000 */
[----:B------:R-:W-:Y:S01]  /*f3f0*/  FFMA.FTZ R61, R192, R3, -R72 ;  /* 0x00000003c03d7223 */ /* 0x000fe20000010848 */
[----:B---3--:R-:W3:Y:S01]  /*f400*/  LDSM.16.MT88.4 R48, [R68+0x10800] ;  /* 0x010800004430783b */ /* 0x008ee20000004200 */
[----:B------:R-:W-:Y:S05]  /*f410*/  HMMA.16816.F32.BF16 R32, R44, R54, R32 ;  /* 0x000000362c20723c */ /* 0x000fea0000041820 */
[----:B------:R5:W-:Y:S01]  /*f420*/  MUFU.EX2 R71, R61 ;  /* 0x0000003d00477308 */ /* 0x000be20000000800 */
[----:B------:R-:W-:Y:S02]  /*f430*/  F2FP.BF16.F32.PACK_AB R44, R82, R81 ;  /* 0x00000051522c723e */ /* 0x000fe400000010ff */
[----:B------:R-:W-:Y:S01]  /*f440*/  F2FP.BF16.F32.PACK_AB R45, R78, R79 ;  /* 0x0000004f4e2d723e */ /* 0x000fe200000010ff */
[----:B-1----:R-:W-:Y:S01]  /*f450*/  FADD.FTZ R0, R167, R2 ;  /* 0x00000002a7007221 */ /* 0x002fe20000010000 */
[----:B------:R-:W-:Y:S01]  /*f460*/  FADD.FTZ R2, R169, R60 ;  /* 0x0000003ca9027221 */ /* 0x000fe20000010000 */
[----:B------:R-:W1:Y:S01]  /*f470*/  LDSM.16.MT88.4 R52, [R43+0x6800] ;  /* 0x006800002b34783b */ /* 0x000e620000004200 */
[----:B------:R-:W-:Y:S01]  /*f480*/  F2FP.BF16.F32.PACK_AB R46, R80, R77 ;  /* 0x0000004d502e723e */ /* 0x000fe200000010ff */
[----:B------:R-:W-:Y:S01]  /*f490*/  FADD.FTZ R0, R156, R0 ;  /* 0x000000009c007221 */ /* 0x000fe20000010000 */
[----:B------:R-:W-:Y:S01]  /*f4a0*/  FADD.FTZ R2, R159, R2 ;  /* 0x000000029f027221 */ /* 0x000fe20000010000 */
[----:B------:R-:W-:Y:S02]  /*f4b0*/  F2FP.BF16.F32.PACK_AB R47, R75, R76 ;  /* 0x0000004c4b2f723e */ /* 0x000fe400000010ff */
[----:B------:R-:W-:Y:S01]  /*f4c0*/  FADD.FTZ R0, R162, R0 ;  /* 0x00000000a2007221 */ /* 0x000fe20000010000 */
[----:B------:R-:W-:Y:S03]  /*f4d0*/  FADD.FTZ R2, R163, R2 ;  /* 0x00000002a3027221 */ /* 0x000fe60000010000 */
[----:B------:R-:W-:Y:S01]  /*f4e0*/  FADD.FTZ R0, R158, R0 ;  /* 0x000000009e007221 */ /* 0x000fe20000010000 */
[----:B------:R-:W-:Y:S03]  /*f4f0*/  FADD.FTZ R2, R161, R2 ;  /* 0x00000002a1027221 */ /* 0x000fe60000010000 */
[----:B------:R-:W-:Y:S01]  /*f500*/  FADD.FTZ R0, R157, R0 ;  /* 0x000000009d007221 */ /* 0x000fe20000010000 */
[----:B------:R-:W-:Y:S01]  /*f510*/  FADD.FTZ R2, R160, R2 ;  /* 0x00000002a0027221 */ /* 0x000fe20000010000 */
[----:B------:R-:W-:Y:S02]  /*f520*/  LDSM.16.MT88.4 R156, [R43+0x7800] ;  /* 0x007800002b9c783b */ /* 0x000fe40000004200 */
[----:B------:R-:W-:Y:S01]  /*f530*/  FADD.FTZ R0, R149, R0 ;  /* 0x0000000095007221 */ /* 0x000fe20000010000 */
[----:B------:R-:W-:Y:S01]  /*f540*/  FADD.FTZ R2, R155, R2 ;  /* 0x000000029b027221 */ /* 0x000fe20000010000 */
[C---:B--2---:R-:W-:Y:S03]  /*f550*/  HMMA.16816.F32.BF16 R4, R44.reuse, R56, R4 ;  /* 0x000000382c04723c */ /* 0x044fe60000041804 */
[----:B------:R-:W-:Y:S01]  /*f560*/  FADD.FTZ R0, R151, R0 ;  /* 0x0000000097007221 */ /* 0x000fe20000010000 */
[----:B------:R-:W-:Y:S03]  /*f570*/  FADD.FTZ R2, R154, R2 ;  /* 0x000000029a027221 */ /* 0x000fe60000010000 */
[----:B------:R-:W-:Y:S01]  /*f580*/  FADD.FTZ R60, R148, R0 ;  /* 0x00000000943c7221 */ /* 0x000fe20000010000 */
[C---:B------:R-:W-:Y:S01]  /*f590*/  HMMA.16816.F32.BF16 R8, R44.reuse, R58, R8 ;  /* 0x0000003a2c08723c */ /* 0x040fe20000041808 */
[----:B------:R-:W2:Y:S02]  /*f5a0*/  LDSM.16.MT88.4 R56, [R69+0x6800] ;  /* 0x006800004538783b */ /* 0x000ea40000004200 */
[----:B------:R-:W-:Y:S01]  /*f5b0*/  FADD.FTZ R0, R153, R2 ;  /* 0x0000000299007221 */ /* 0x000fe20000010000 */
[-C--:B------:R-:W-:Y:S01]  /*f5c0*/  FFMA.FTZ R2, R189, R3.reuse, -R72 ;  /* 0x00000003bd027223 */ /* 0x080fe20000010848 */
[----:B-----5:R-:W-:Y:S01]  /*f5d0*/  FADD.FTZ R61, R150, R60 ;  /* 0x0000003c963d7221 */ /* 0x020fe20000010000 */
[-C--:B------:R-:W-:Y:S01]  /*f5e0*/  FFMA.FTZ R60, R190, R3.reuse, -R74 ;  /* 0x00000003be3c7223 */ /* 0x080fe2000001084a */
[----:B------:R-:W-:Y:S01]  /*f5f0*/  FADD.FTZ R62, R152, R0 ;  /* 0x00000000983e7221 */ /* 0x000fe20000010000 */
[C---:B---3--:R-:W-:Y:S01]  /*f600*/  HMMA.16816.F32.BF16 R12, R44.reuse, R48, R12 ;  /* 0x000000302c0c723c */ /* 0x048fe2000004180c */
[----:B------:R3:W5:Y:S01]  /*f610*/  MUFU.EX2 R73, R2 ;  /* 0x0000000200497308 */ /* 0x0007620000000800 */
[----:B------:R-:W-:Y:S01]  /*f620*/  LDSM.16.MT88.4 R148, [R68+0x11800] ;  /* 0x011800004494783b */ /* 0x000fe20000004200 */
[-C--:B------:R-:W-:Y:S08]  /*f630*/  FFMA.FTZ R0, R119, R3.reuse, -R74 ;  /* 0x0000000377007223 */ /* 0x080ff0000001084a */
[----:B------:R5:W-:Y:S01]  /*f640*/  MUFU.EX2 R66, R60 ;  /* 0x0000003c00427308 */ /* 0x000be20000000800 */
[C---:B------:R-:W-:Y:S09]  /*f650*/  HMMA.16816.F32.BF16 R16, R44.reuse, R50, R16 ;  /* 0x000000322c10723c */ /* 0x040ff20000041810 */
[----:B------:R2:W4:Y:S01]  /*f660*/  MUFU.EX2 R65, R0 ;  /* 0x0000000000417308 */ /* 0x0005220000000800 */
[----:B------:R-:W4:Y:S01]  /*f670*/  LDSM.16.MT88.4 R48, [R42+0x11000] ;  /* 0x011000002a30783b */ /* 0x000f220000004200 */
[----:B---3--:R-:W-:Y:S01]  /*f680*/  FADD.FTZ R2, R141, R61 ;  /* 0x0000003d8d027221 */ /* 0x008fe20000010000 */
[C---:B-1----:R-:W-:Y:S03]  /*f690*/  HMMA.16816.F32.BF16 R20, R44.reuse, R52, R20 ;  /* 0x000000342c14723c */ /* 0x042fe60000041814 */
[-C--:B------:R-:W-:Y:S01]  /*f6a0*/  FFMA.FTZ R61, R120, R3.reuse, -R72 ;  /* 0x00000003783d7223 */ /* 0x080fe20000010848 */
[----:B-----5:R-:W-:Y:S01]  /*f6b0*/  FADD.FTZ R60, R143, R62 ;  /* 0x0000003e8f3c7221 */ /* 0x020fe20000010000 */
[----:B--2---:R-:W-:Y:S03]  /*f6c0*/  FADD.FTZ R0, R144, R2 ;  /* 0x0000000290007221 */ /* 0x004fe60000010000 */
[C---:B------:R-:W-:Y:S01]  /*f6d0*/  HMMA.16816.F32.BF16 R24, R44.reuse, R54, R24 ;  /* 0x000000362c18723c */ /* 0x040fe20000041818 */
[----:B------:R1:W-:Y:S01]  /*f6e0*/  MUFU.EX2 R64, R61 ;  /* 0x0000003d00407308 */ /* 0x0003e20000000800 */
[----:B------:R-:W2:Y:S01]  /*f6f0*/  LDSM.16.MT88.4 R52, [R68+0x11000] ;  /* 0x011000004434783b */ /* 0x000ea20000004200 */
[-C--:B------:R-:W-:Y:S01]  /*f700*/  FFMA.FTZ R2, R121, R3.reuse, -R72 ;  /* 0x0000000379027223 */ /* 0x080fe20000010848 */
[----:B------:R-:W-:Y:S01]  /*f710*/  FADD.FTZ R62, R145, R60 ;  /* 0x0000003c913e7221 */ /* 0x000fe20000010000 */
[-C--:B------:R-:W-:Y:S06]  /*f720*/  FFMA.FTZ R60, R122, R3.reuse, -R74 ;  /* 0x000000037a3c7223 */ /* 0x080fec000001084a */
[----:B------:R3:W5:Y:S01]  /*f730*/  MUFU.EX2 R67, R2 ;  /* 0x0000000200437308 */ /* 0x0007620000000800 */
[C---:B------:R-:W-:Y:S09]  /*f740*/  HMMA.16816.F32.BF16 R28, R44.reuse, R56, R28 ;  /* 0x000000382c1c723c */ /* 0x040ff2000004181c */
[----:B------:R5:W-:Y:S01]  /*f750*/  MUFU.EX2 R63, R60 ;  /* 0x0000003c003f7308 */ /* 0x000be20000000800 */
[----:B-1----:R-:W-:Y:S01]  /*f760*/  FADD.FTZ R61, R140, R0 ;  /* 0x000000008c3d7221 */ /* 0x002fe20000010000 */
[----:B------:R-:W-:Y:S01]  /*f770*/  FFMA.FTZ R0, R187, R3, -R74 ;  /* 0x00000003bb007223 */ /* 0x000fe2000001084a */
[----:B------:R-:W-:Y:S01]  /*f780*/  HMMA.16816.F32.BF16 R32, R44, R58, R32 ;  /* 0x0000003a2c20723c */ /* 0x000fe20000041820 */
[----:B------:R-:W1:Y:S02]  /*f790*/  LDSM.16.MT88.4 R56, [R43+0x7000] ;  /* 0x007000002b38783b */ /* 0x000e640000004200 */
[----:B------:R-:W-:Y:S01]  /*f7a0*/  F2FP.BF16.F32.PACK_AB R44, R73, R71 ;  /* 0x00000047492c723e */ /* 0x000fe200000010ff */
[----:B---3--:R-:W-:Y:S01]  /*f7b0*/  FADD.FTZ R2, R146, R62 ;  /* 0x0000003e92027221 */ /* 0x008fe20000010000 */
[----:B----4-:R-:W-:Y:S02]  /*f7c0*/  F2FP.BF16.F32.PACK_AB R45, R65, R66 ;  /* 0x00000042412d723e */ /* 0x010fe400000010ff */
[----:B------:R3:W4:Y:S01]  /*f7d0*/  MUFU.EX2 R62, R0 ;  /* 0x00000000003e7308 */ /* 0x0007220000000800 */
[----:B-----5:R-:W-:Y:S01]  /*f7e0*/  F2FP.BF16.F32.PACK_AB R46, R67, R64 ;  /* 0x00000040432e723e */ /* 0x020fe200000010ff */
[----:B------:R-:W-:Y:S01]  /*f7f0*/  FADD.FTZ R60, R142, R61 ;  /* 0x0000003d8e3c7221 */ /* 0x000fe20000010000 */
[----:B------:R-:W-:Y:S01]  /*f800*/  FADD.FTZ R2, R147, R2 ;  /* 0x0000000293027221 */ /* 0x000fe20000010000 */
[----:B------:R5:W-:Y:S01]  /*f810*/  LDSM.16.MT88.4 R140, [R42+0x11800] ;  /* 0x011800002a8c783b */ /* 0x000be20000004200 */
[-C--:B------:R-:W-:Y:S01]  /*f820*/  FFMA.FTZ R74, R40, R3.reuse, -R74 ;  /* 0x00000003284a7223 */ /* 0x080fe2000001084a */
[----:B------:R-:W-:Y:S05]  /*f830*/  FFMA.FTZ R61, R191, R3, -R72 ;  /* 0x00000003bf3d7223 */ /* 0x000fea0000010848 */
[----:B------:R-:W2:Y:S01]  /*f840*/  MUFU.EX2 R74, R74 ;  /* 0x0000004a004a7308 */ /* 0x000ea20000000800 */
[----:B---3--:R-:W-:Y:S01]  /*f850*/  FADD.FTZ R0, R131, R60 ;  /* 0x0000003c83007221 */ /* 0x008fe20000010000 */
[----:B------:R-:W-:Y:S01]  /*f860*/  FADD.FTZ R60, R137, R2 ;  /* 0x00000002893c7221 */ /* 0x000fe20000010000 */
[----:B----4-:R-:W-:Y:S07]  /*f870*/  F2FP.BF16.F32.PACK_AB R47, R62, R63 ;  /* 0x0000003f3e2f723e */ /* 0x010fee00000010ff */
[----:B------:R-:W-:Y:S01]  /*f880*/  MUFU.EX2 R61, R61 ;  /* 0x0000003d003d7308 */ /* 0x000fe20000000800 */
[----:B------:R-:W-:Y:S01]  /*f890*/  FADD.FTZ R2, R130, R0 ;  /* 0x0000000082027221 */ /* 0x000fe20000010000 */
[----:B------:R-:W-:Y:S03]  /*f8a0*/  FADD.FTZ R0, R139, R60 ;  /* 0x0000003c8b007221 */ /* 0x000fe60000010000 */
[----:B------:R-:W-:Y:S01]  /*f8b0*/  FADD.FTZ R2, R132, R2 ;  /* 0x0000000284027221 */ /* 0x000fe20000010000 */
[C---:B------:R-:W-:Y:S03]  /*f8c0*/  HMMA.16816.F32.BF16 R4, R44.reuse, R48, R4 ;  /* 0x000000302c04723c */ /* 0x040fe60000041804 */
[----:B------:R-:W-:Y:S01]  /*f8d0*/  FADD.FTZ R60, R138, R0 ;  /* 0x000000008a3c7221 */ /* 0x000fe20000010000 */
[----:B------:R-:W-:Y:S01]  /*f8e0*/  FADD.FTZ R0, R133, R2 ;  /* 0x0000000285007221 */ /* 0x000fe20000010000 */
[----:B--2---:R-:W-:Y:S01]  /*f8f0*/  F2FP.BF16.F32.PACK_AB R167, R74, R41 ;  /* 0x000000294aa7723e */ /* 0x004fe200000010ff */
[----:B-----5:R2:W3:Y:S01]  /*f900*/  MUFU.EX2 R42, R38 ;  /* 0x00000026002a7308 */ /* 0x0204e20000000800 */
[----:B------:R-:W-:Y:S01]  /*f910*/  FADD.FTZ R2, R136, R60 ;  /* 0x0000003c88027221 */ /* 0x000fe20000010000 */
[C---:B------:R-:W-:Y:S01]  /*f920*/  HMMA.16816.F32.BF16 R8, R44.reuse, R50, R8 ;  /* 0x000000322c08723c */ /* 0x040fe20000041808 */
[----:B------:R-:W4:Y:S02]  /*f930*/  LDSM.16.MT88.4 R48, [R69+0x7000] ;  /* 0x007000004530783b */ /* 0x000f240000004200 */
[----:B------:R-:W-:Y:S01]  /*f940*/  FADD.FTZ R0, R118, R0 ;  /* 0x0000000076007221 */ /* 0x000fe20000010000 */
[----:B------:R-:W-:Y:S01]  /*f950*/  FADD.FTZ R2, R123, R2 ;  /* 0x000000027b027221 */ /* 0x000fe20000010000 */
[----:B------:R-:W-:Y:S02]  /*f960*/  MOV R132, R36 ;  /* 0x0000002400847202 */ /* 0x000fe40000000f00 */
[----:B------:R-:W-:Y:S01]  /*f970*/  FADD.FTZ R0, R124, R0 ;  /* 0x000000007c007221 */ /* 0x000fe20000010000 */
[C---:B------:R-:W-:Y:S03]  /*f980*/  HMMA.16816.F32.BF16 R12, R44.reuse, R52, R12 ;  /* 0x000000342c0c723c */ /* 0x040fe6000004180c */
[----:B------:R-:W-:Y:S01]  /*f990*/  FADD.FTZ R2, R127, R2 ;  /* 0x000000027f027221 */ /* 0x000fe20000010000 */
[----:B------:R-:W-:Y:S01]  /*f9a0*/  FADD.FTZ R60, R116, R0 ;  /* 0x00000000743c7221 */ /* 0x000fe20000010000 */
[-C--:B--2---:R-:W-:Y:S01]  /*f9b0*/  FFMA.FTZ R38, R128, R3.reuse, -R72 ;  /* 0x0000000380267223 */ /* 0x084fe20000010848 */
[----:B------:R-:W-:Y:S01]  /*f9c0*/  IADD3 R99, PT, PT, R99, -0x1, RZ ;  /* 0xffffffff63637810 */ /* 0x000fe20007ffe0ff */
[----:B------:R-:W-:Y:S01]  /*f9d0*/  FADD.FTZ R0, R125, R2 ;  /* 0x000000027d007221 */ /* 0x000fe20000010000 */
[C---:B------:R-:W-:Y:S03]  /*f9e0*/  HMMA.16816.F32.BF16 R16, R44.reuse, R54, R16 ;  /* 0x000000362c10723c */ /* 0x040fe60000041810 */
[-C--:B------:R-:W-:Y:S01]  /*f9f0*/  FFMA.FTZ R2, R216, R3.reuse, -R72 ;  /* 0x00000003d8027223 */ /* 0x080fe20000010848 */
[----:B------:R-:W-:Y:S01]  /*fa00*/  FADD.FTZ R60, R117, R60 ;  /* 0x0000003c753c7221 */ /* 0x000fe20000010000 */
[----:B------:R-:W-:Y:S01]  /*fa10*/  FADD.FTZ R52, R126, R0 ;  /* 0x000000007e347221 */ /* 0x000fe20000010000 */
[----:B------:R-:W-:Y:S01]  /*fa20*/  FFMA.FTZ R72, R129, R3, -R72 ;  /* 0x0000000381487223 */ /* 0x000fe20000010848 */
[----:B------:R2:W5:Y:S01]  /*fa30*/  MUFU.EX2 R53, R2 ;  /* 0x0000000200357308 */ /* 0x0005620000000800 */
[C---:B-1----:R-:W-:Y:S01]  /*fa40*/  HMMA.16816.F32.BF16 R20, R44.reuse, R56, R20 ;  /* 0x000000382c14723c */ /* 0x042fe20000041814 */
[----:B------:R-:W-:Y:S02]  /*fa50*/  STL [R1+0x20], R99 ;  /* 0x0000206301007387 */ /* 0x000fe40000100800 */
[----:B------:R-:W-:Y:S01]  /*fa60*/  FADD.FTZ R0, R105, R60 ;  /* 0x0000003c69007221 */ /* 0x000fe20000010000 */
[----:B---3--:R-:W-:Y:S05]  /*fa70*/  F2FP.BF16.F32.PACK_AB R165, R39, R42 ;  /* 0x0000002a27a5723e */ /* 0x008fea00000010ff */
[----:B------:R-:W-:Y:S01]  /*fa80*/  MUFU.EX2 R72, R72 ;  /* 0x0000004800487308 */ /* 0x000fe20000000800 */
[----:B------:R-:W-:Y:S01]  /*fa90*/  ISETP.NE.AND P0, PT, R99, -0x1, PT ;  /* 0xffffffff6300780c */ /* 0x000fe20003f05270 */
[----:B------:R-:W-:Y:S01]  /*faa0*/  FADD.FTZ R0, R108, R0 ;  /* 0x000000006c007221 */ /* 0x000fe20000010000 */
[C---:B------:R-:W-:Y:S07]  /*fab0*/  HMMA.16816.F32.BF16 R24, R44.reuse, R58, R24 ;  /* 0x0000003a2c18723c */ /* 0x040fee0000041818 */
[----:B------:R-:W1:Y:S01]  /*fac0*/  MUFU.EX2 R38, R38 ;  /* 0x0000002600267308 */ /* 0x000e620000000800 */
[----:B------:R-:W-:Y:S01]  /*fad0*/  FADD.FTZ R3, R103, R0 ;  /* 0x0000000067037221 */ /* 0x000fe20000010000 */
[----:B------:R-:W-:Y:S01]  /*fae0*/  MOV R133, R37 ;  /* 0x0000002500857202 */ /* 0x000fe20000000f00 */
[----:B--2---:R-:W-:Y:S01]  /*faf0*/  FADD.FTZ R2, R110, R52 ;  /* 0x000000346e027221 */ /* 0x004fe20000010000 */
[----:B-----5:R-:W-:Y:S01]  /*fb00*/  F2FP.BF16.F32.PACK_AB R164, R53, R61 ;  /* 0x0000003d35a4723e */ /* 0x020fe200000010ff */
[C---:B----4-:R-:W-:Y:S03]  /*fb10*/  HMMA.16816.F32.BF16 R28, R44.reuse, R48, R28 ;  /* 0x000000302c1c723c */ /* 0x050fe6000004181c */
[----:B------:R-:W-:Y:S01]  /*fb20*/  FADD.FTZ R2, R115, R2 ;  /* 0x0000000273027221 */ /* 0x000fe20000010000 */
[----:B-1----:R-:W-:Y:S03]  /*fb30*/  F2FP.BF16.F32.PACK_AB R166, R72, R38 ;  /* 0x0000002648a6723e */ /* 0x002fe600000010ff */
[----:B------:R-:W-:Y:S01]  /*fb40*/  FADD.FTZ R0, R112, R2 ;  /* 0x0000000270007221 */ /* 0x000fe20000010000 */
[----:B------:R-:W-:Y:S03]  /*fb50*/  HMMA.16816.F32.BF16 R32, R44, R50, R32 ;  /* 0x000000322c20723c */ /* 0x000fe60000041820 */
[----:B------:R-:W-:Y:S01]  /*fb60*/  FADD.FTZ R2, R109, R3 ;  /* 0x000000036d027221 */ /* 0x000fe20000010000 */
[----:B------:R-:W-:Y:S03]  /*fb70*/  FADD.FTZ R3, R111, R0 ;  /* 0x000000006f037221 */ /* 0x000fe60000010000 */
[----:B------:R-:W-:Y:S01]  /*fb80*/  FADD.FTZ R0, R92, R2 ;  /* 0x000000025c007221 */ /* 0x000fe20000010000 */
[C---:B------:R-:W-:Y:S01]  /*fb90*/  HMMA.16816.F32.BF16 R136, R164.reuse, R140, R4 ;  /* 0x0000008ca488723c */ /* 0x040fe20000041804 */
[----:B------:R-:W1:Y:S04]  /*fba0*/  LDSM.16.MT88.4 R4, [R69+0x7800] ;  /* 0x007800004504783b */ /* 0x000e680000004200 */
[----:B------:R-:W-:Y:S01]  /*fbb0*/  FADD.FTZ R2, R94, R3 ;  /* 0x000000035e027221 */ /* 0x000fe20000010000 */
[----:B------:R-:W-:Y:S02]  /*fbc0*/  FADD.FTZ R0, R91, R0 ;  /* 0x000000005b007221 */ /* 0x000fe40000010000 */
[C---:B------:R-:W-:Y:S03]  /*fbd0*/  HMMA.16816.F32.BF16 R140, R164.reuse, R142, R8 ;  /* 0x0000008ea48c723c */ /* 0x040fe60000041808 */
[----:B------:R-:W-:Y:S01]  /*fbe0*/  FADD.FTZ R2, R95, R2 ;  /* 0x000000025f027221 */ /* 0x000fe20000010000 */
[----:B------:R-:W-:Y:S03]  /*fbf0*/  FADD.FTZ R0, R96, R0 ;  /* 0x0000000060007221 */ /* 0x000fe60000010000 */
[----:B------:R-:W-:Y:S01]  /*fc00*/  FADD.FTZ R2, R97, R2 ;  /* 0x0000000261027221 */ /* 0x000fe20000010000 */
        /* <DEDUP_REMOVED lines=13> */
[C---:B------:R-:W-:Y:S03]  /*fce0*/  HMMA.16816.F32.BF16 R156, R164.reuse, R158, R24 ;  /* 0x0000009ea49c723c */ /* 0x040fe60000041818 */
        /* <DEDUP_REMOVED lines=8> */
[----:B------:R-:W-:Y:S01]  /*fd70*/  FADD.FTZ R0, R75, R0 ;  /* 0x000000004b007221 */ /* 0x000fe20000010000 */
[----:B------:R-:W-:Y:S03]  /*fd80*/  HMMA.16816.F32.BF16 R164, R164, R6, R32 ;  /* 0x00000006a4a4723c */ /* 0x000fe60000041820 */
[----:B------:R-:W-:Y:S01]  /*fd90*/  FADD.FTZ R2, R71, R2 ;  /* 0x0000000247027221 */ /* 0x000fe20000010000 */
[----:B------:R-:W-:Y:S03]  /*fda0*/  FADD.FTZ R0, R66, R0 ;  /* 0x0000000042007221 */ /* 0x000fe60000010000 */
[----:B------:R-:W-:Y:S01]  /*fdb0*/  FADD.FTZ R2, R73, R2 ;  /* 0x0000000249027221 */ /* 0x000fe20000010000 */
[----:B------:R-:W-:Y:S03]  /*fdc0*/  FADD.FTZ R0, R65, R0 ;  /* 0x0000000041007221 */ /* 0x000fe60000010000 */
[----:B------:R-:W-:Y:S01]  /*fdd0*/  FADD.FTZ R2, R64, R2 ;  /* 0x0000000240027221 */ /* 0x000fe20000010000 */
[----:B------:R-:W-:Y:S03]  /*fde0*/  FADD.FTZ R0, R63, R0 ;  /* 0x000000003f007221 */ /* 0x000fe60000010000 */
[----:B------:R-:W-:Y:S01]  /*fdf0*/  FADD.FTZ R2, R67, R2 ;  /* 0x0000000243027221 */ /* 0x000fe20000010000 */
[----:B------:R-:W-:Y:S03]  /*fe00*/  FADD.FTZ R0, R62, R0 ;  /* 0x000000003e007221 */ /* 0x000fe60000010000 */
[----:B------:R-:W-:Y:S01]  /*fe10*/  FADD.FTZ R3, R61, R2 ;  /* 0x000000023d037221 */ /* 0x000fe20000010000 */
[----:B------:R-:W-:Y:S04]  /*fe20*/  FADD.FTZ R0, R42, R0 ;  /* 0x000000002a007221 */ /* 0x000fe80000010000 */
[----:B------:R-:W-:Y:S01]  /*fe30*/  FADD.FTZ R2, R39, R0 ;  /* 0x0000000027027221 */ /* 0x000fe20000010000 */
[----:B------:R-:W-:Y:S03]  /*fe40*/  FADD.FTZ R0, R53, R3 ;  /* 0x0000000335007221 */ /* 0x000fe60000010000 */
[----:B------:R-:W-:Y:S01]  /*fe50*/  FADD.FTZ R2, R41, R2 ;  /* 0x0000000229027221 */ /* 0x000fe20000010000 */
[----:B------:R-:W-:Y:S03]  /*fe60*/  FADD.FTZ R0, R38, R0 ;  /* 0x0000000026007221 */ /* 0x000fe60000010000 */
[----:B------:R-:W-:Y:S01]  /*fe70*/  FADD.FTZ R2, R74, R2 ;  /* 0x000000024a027221 */ /* 0x000fe20000010000 */
[----:B------:R-:W-:Y:S04]  /*fe80*/  FADD.FTZ R0, R72, R0 ;  /* 0x0000000048007221 */ /* 0x000fe80000010000 */
[----:B------:R2:W-:Y:S04]  /*fe90*/  STL [R1+0x28], R2 ;  /* 0x0000280201007387 */ /* 0x0005e80000100800 */
[----:B------:R2:W-:Y:S04]  /*fea0*/  STL [R1+0x24], R0 ;  /* 0x0000240001007387 */ /* 0x0005e80000100800 */
[----:B------:R2:W-:Y:S01]  /*feb0*/  STL [R1+0x8], R188 ;  /* 0x000008bc01007387 */ /* 0x0005e20000100800 */
[----:B------:R-:W-:Y:S05]  /*fec0*/  @P0 BRA `(.L_x_587) ;  /* 0xffffff9c00140947 */ /* 0x000fea000383ffff */
.L_x_580:
[----:B------:R3:W5:Y:S04]  /*fed0*/  LDL R8, [R1+0x24] ;  /* 0x0000240001087983 */ /* 0x0007680000100800 */
[----:B------:R3:W5:Y:S04]  /*fee0*/  LDL R7, [R1+0x28] ;  /* 0x0000280001077983 */ /* 0x0007680000100800 */
[----:B------:R3:W5:Y:S01]  /*fef0*/  LD.E R25, desc[UR4][R134.64+0xd8] ;  /* 0x0000d80486197980 */ /* 0x000762000c101900 */
[----:B------:R-:W-:Y:S01]  /*ff00*/  UMOV UR6, 0xffffffff ;  /* 0xffffffff00067882 */ /* 0x000fe20000000000 */
[----:B------:R-:W-:-:S02]  /*ff10*/  MOV R21, 0x20 ;  /* 0x0000002000157802 */ /* 0x000fc40000000f00 */
[----:B------:R-:W-:Y:S05]  /*ff20*/  BRA.DIV UR6, `(.L_x_588) ;  /* 0x0000000e06a07947 */ /* 0x000fea000b800000 */
[----:B-----5:R-:W4:Y:S04]  /*ff30*/  SHFL.BFLY PT, R5, R8, 0x2, 0x1f ;  /* 0x0c401f0008057f89 */ /* 0x020f2800000e0000 */
[----:B--2---:R-:W2:Y:S01]  /*ff40*/  SHFL.BFLY PT, R2, R7, 0x2, 0x1f ;  /* 0x0c401f0007027f89 */ /* 0x004ea200000e0000 */
[----:B----4-:R-:W-:Y:S01]  /*ff50*/  FADD.FTZ R5, R5, R8 ;  /* 0x0000000805057221 */ /* 0x010fe20000010000 */
[----:B--2---:R-:W-:-:S04]  /*ff60*/  FADD.FTZ R2, R2, R7 ;  /* 0x0000000702027221 */ /* 0x004fc80000010000 */
[----:B------:R-:W2:Y:S04]  /*ff70*/  SHFL.BFLY PT, R6, R5, 0x1, 0x1f ;  /* 0x0c201f0005067f89 */ /* 0x000ea800000e0000 */
[----:B-1----:R1:W4:Y:S01]  /*ff80*/  SHFL.BFLY PT, R3, R2, 0x1, 0x1f ;  /* 0x0c201f0002037f89 */ /* 0x00232200000e0000 */
[----:B--2---:R-:W-:-:S07]  /*ff90*/  FADD.FTZ R23, R5, R6 ;  /* 0x0000000605177221 */ /* 0x004fce0000010000 */
.L_x_600:
[----:B------:R-:W1:Y:S01]  /*ffa0*/  MUFU.RCP R0, R23 ;  /* 0x0000001700007308 */ /* 0x000e620000001000 */
[----:B------:R-:W-:Y:S01]  /*ffb0*/  FSETP.NE.FTZ.AND P1, PT, R23, RZ, PT ;  /* 0x000000ff1700720b */ /* 0x000fe20003f35000 */
[----:B----4-:R-:W-:Y:S01]  /*ffc0*/  FADD.FTZ R24, R2, R3 ;  /* 0x0000000302187221 */ /* 0x010fe20000010000 */
[C---:B------:R-:W-:Y:S01]  /*ffd0*/  IMAD.SHL.U32 R6, R229.reuse, 0x10, RZ ;  /* 0x00000010e5067824 */ /* 0x040fe200078e00ff */
[C---:B------:R-:W-:Y:S01]  /*ffe0*/  SHF.L.U32 R3, R229.reuse, 0x1, RZ ;  /* 0x00000001e5037819 */ /* 0x040fe200000006ff */
[----:B------:R-:W2:Y:S04]  /*fff0*/  LDL R27, [R1+0x40] ;  /* 0x00004000011b7983 */ /* 0x000ea80000100800 */
[----:B------:R-:W4:Y:S01]  /*10000*/  LDL R40, [R1+0x44] ;  /* 0x0000440001287983 */ /* 0x000f220000100800 */
[----:B------:R-:W-:-:S02]  /*10010*/  SHF.L.U32 R8, R229, 0x5, RZ ;  /* 0x00000005e5087819 */ /* 0x000fc400000006ff */
[----:B------:R-:W-:Y:S02]  /*10020*/  LOP3.LUT R6, R6, 0x1c0, RZ, 0xc0, !PT ;  /* 0x000001c006067812 */ /* 0x000fe400078ec0ff */
[----:B------:R-:W-:Y:S02]  /*10030*/  LOP3.LUT R5, R3, 0x6, RZ, 0xc0, !PT ;  /* 0x0000000603057812 */ /* 0x000fe400078ec0ff */
[----:B------:R-:W-:Y:S02]  /*10040*/  FSETP.NE.FTZ.AND P0, PT, R24, RZ, PT ;  /* 0x000000ff1800720b */ /* 0x000fe40003f15000 */
[----:B-1----:R-:W-:Y:S02]  /*10050*/  FSEL R2, R0, 1, P1 ;  /* 0x3f80000000027808 */ /* 0x002fe40000800000 */
[----:B------:R-:W1:Y:S01]  /*10060*/  MUFU.RCP R0, R24 ;  /* 0x0000001800007308 */ /* 0x000e620000001000 */
[----:B------:R-:W-:Y:S02]  /*10070*/  LOP3.LUT R5, R5, 0x7c00, R8, 0xf8, !PT ;  /* 0x00007c0005057812 */ /* 0x000fe400078ef808 */
        /* <DEDUP_REMOVED lines=17> */
[----:B-1----:R-:W-:Y:S02]  /*10190*/  FSEL R0, R0, 1, P0 ;  /* 0x3f80000000007808 */ /* 0x002fe40000000000 */
[----:B------:R-:W-:Y:S02]  /*101a0*/  LOP3.LUT R2, R5, R2, RZ, 0xfc, !PT ;  /* 0x0000000205027212 */ /* 0x000fe400078efcff */
[----:B------:R-:W-:Y:S01]  /*101b0*/  MOV R13, 0x10 ;  /* 0x00000010000d7802 */ /* 0x000fe20000000f00 */
[C---:B------:R-:W-:Y:S01]  /*101c0*/  FMUL.FTZ R138, R0.reuse, R138 ;  /* 0x0000008a008a7220 */ /* 0x040fe20000410000 */
[----:B------:R-:W-:Y:S01]  /*101d0*/  R2P PR, R229, 0x18 ;  /* 0x00000018e5007804 */ /* 0x000fe20000000000 */
[----:B------:R-:W-:Y:S01]  /*101e0*/  FMUL.FTZ R3, R0, R139 ;  /* 0x0000008b00037220 */ /* 0x000fe20000410000 */
[----:B------:R-:W-:Y:S01]  /*101f0*/  LEA R227, R2, R227, 0x1 ;  /* 0x000000e302e37211 */ /* 0x000fe200078e08ff */
[C---:B------:R-:W-:Y:S01]  /*10200*/  FMUL.FTZ R142, R0.reuse, R142 ;  /* 0x0000008e008e7220 */ /* 0x040fe20000410000 */
[----:B------:R-:W-:Y:S01]  /*10210*/  SEL R13, R13, 0xfffffff0, !P2 ;  /* 0xfffffff00d0d7807 */ /* 0x000fe20005000000 */
        /* <DEDUP_REMOVED lines=36> */
[C---:B-1----:R-:W-:Y:S02]  /*10460*/  IADD3 R0, PT, PT, R227.reuse, 0x40, RZ ;  /* 0x00000040e3007810 */ /* 0x042fe40007ffe0ff */
[----:B------:R-:W-:Y:S02]  /*10470*/  @P4 IADD3 R0, PT, PT, R227, -0x40, RZ ;  /* 0xffffffc0e3004810 */ /* 0x000fe40007ffe0ff */
[----:B------:R-:W-:Y:S02]  /*10480*/  F2FP.BF16.F32.PACK_AB R17, R17, R164 ;  /* 0x000000a41111723e */ /* 0x000fe400000010ff */
[----:B------:R-:W-:Y:S01]  /*10490*/  F2FP.BF16.F32.PACK_AB R11, R11, R166 ;  /* 0x000000a60b0b723e */ /* 0x000fe200000010ff */
[C---:B---3--:R-:W-:Y:S02]  /*104a0*/  IMAD.IADD R3, R13.reuse, 0x1, R0 ;  /* 0x000000010d037824 */ /* 0x048fe400078e0200 */
[----:B------:R-:W-:-:S05]  /*104b0*/  IMAD.IADD R4, R13, 0x1, R2 ;  /* 0x000000010d047824 */ /* 0x000fca00078e0202 */
[----:B------:R-:W-:Y:S04]  /*104c0*/  STS [R4], R7 ;  /* 0x0000000704007388 */ /* 0x000fe80000000800 */
[----:B------:R-:W-:Y:S01]  /*104d0*/  STS [R4+0x400], R16 ;  /* 0x0004001004007388 */ /* 0x000fe20000000800 */
[----:B------:R-:W-:-:S03]  /*104e0*/  IADD3 R2, PT, PT, R6, R0, RZ ;  /* 0x0000000006027210 */ /* 0x000fc60007ffe0ff */
[----:B------:R-:W-:Y:S04]  /*104f0*/  STS [R0], R15 ;  /* 0x0000000f00007388 */ /* 0x000fe80000000800 */
[----:B------:R1:W-:Y:S04]  /*10500*/  STS [R0+0x400], R14 ;  /* 0x0004000e00007388 */ /* 0x0003e80000000800 */
[----:B------:R3:W-:Y:S04]  /*10510*/  STS [R3], R20 ;  /* 0x0000001403007388 */ /* 0x0007e80000000800 */
[----:B------:R-:W-:Y:S04]  /*10520*/  STS [R3+0x400], R19 ;  /* 0x0004001303007388 */ /* 0x000fe80000000800 */
[----:B------:R-:W-:Y:S04]  /*10530*/  STS [R2], R18 ;  /* 0x0000001202007388 */ /* 0x000fe80000000800 */
[----:B------:R-:W-:Y:S01]  /*10540*/  STS [R2+0x400], R12 ;  /* 0x0004000c02007388 */ /* 0x000fe20000000800 */
[----:B-1----:R-:W-:-:S05]  /*10550*/  IADD3 R0, PT, PT, R13, R2, RZ ;  /* 0x000000020d007210 */ /* 0x002fca0007ffe0ff */
[----:B------:R-:W-:Y:S04]  /*10560*/  STS [R0], R17 ;  /* 0x0000001100007388 */ /* 0x000fe80000000800 */
[----:B------:R1:W-:Y:S04]  /*10570*/  STS [R0+0x400], R11 ;  /* 0x0004000b00007388 */ /* 0x0003e80000000800 */
[----:B------:R-:W4:Y:S04]  /*10580*/  LD.E.64 R4, desc[UR4][R134.64+0x88] ;  /* 0x0000880486047980 */ /* 0x000f28000c101b00 */
[----:B------:R2:W5:Y:S04]  /*10590*/  LD.E.64 R8, desc[UR4][R134.64+0x70] ;  /* 0x0000700486087980 */ /* 0x000568000c101b00 */
[----:B---3--:R3:W5:Y:S04]  /*105a0*/  LD.E.64 R20, desc[UR4][R134.64+0xa0] ;  /* 0x0000a00486147980 */ /* 0x008768000c101b00 */
[----:B-1----:R-:W3:Y:S04]  /*105b0*/  LD.E.U8 R0, desc[UR4][R134.64+0x1c8] ;  /* 0x0001c80486007980 */ /* 0x002ee8000c101100 */
[----:B------:R1:W5:Y:S01]  /*105c0*/  LD.E.64 R10, desc[UR4][R134.64+0x90] ;  /* 0x00009004860a7980 */ /* 0x000362000c101b00 */
[----:B--2---:R-:W-:-:S13]  /*105d0*/  ISETP.NE.AND P2, PT, R27, -0x1, PT ;  /* 0xffffffff1b00780c */ /* 0x004fda0003f45270 */
[----:B------:R-:W2:Y:S01]  /*105e0*/  @!P2 LD.E.64 R2, desc[UR4][R134.64+0x80] ;  /* 0x000080048602a980 */ /* 0x000ea2000c101b00 */
[----:B---3--:R-:W-:-:S13]  /*105f0*/  ISETP.NE.AND P4, PT, R0, RZ, PT ;  /* 0x000000ff0000720c */ /* 0x008fda0003f85270 */
[----:B------:R-:W3:Y:S04]  /*10600*/  @!P4 LD.E R13, desc[UR4][R134.64+0x60] ;  /* 0x00006004860dc980 */ /* 0x000ee8000c101900 */
[----:B------:R-:W3:Y:S01]  /*10610*/  @!P4 LD.E R14, desc[UR4][R134.64+0xb4] ;  /* 0x0000b404860ec980 */ /* 0x000ee2000c101900 */
[----:B------:R-:W2:Y:S01]  /*10620*/  S2R R28, SR_CTAID.Y ;  /* 0x00000000001c7919 */ /* 0x000ea20000002600 */
[----:B------:R-:W3:Y:S01]  /*10630*/  S2R R26, SR_CTAID.Z ;  /* 0x00000000001a7919 */ /* 0x000ee20000002700 */
[----:B------:R-:W1:Y:S01]  /*10640*/  S2R R22, SR_CTAID.X ;  /* 0x0000000000167919 */ /* 0x000e620000002500 */
[----:B------:R-:W-:-:S04]  /*10650*/  SHF.R.U32.HI R38, RZ, 0x3, R229 ;  /* 0x00000003ff267819 */ /* 0x000fc800000116e5 */
[----:B------:R-:W-:-:S04]  /*10660*/  IADD3 R0, PT, PT, R38, 0x10, RZ ;  /* 0x0000001026007810 */ /* 0x000fc80007ffe0ff */
[----:B----4-:R-:W-:Y:S01]  /*10670*/  ISETP.GE.AND P3, PT, R0, R40, PT ;  /* 0x000000280000720c */ /* 0x010fe20003f66270 */
[----:B------:R-:W-:Y:S01]  /*10680*/  @P2 IMAD R0, R5, R27, RZ ;  /* 0x0000001b05002224 */ /* 0x000fe200078e02ff */
[----:B-1----:R-:W-:Y:S01]  /*10690*/  SHF.L.U32 R39, R22, 0x6, RZ ;  /* 0x0000000616277819 */ /* 0x002fe200000006ff */
[-C--:B--2---:R-:W-:Y:S02]  /*106a0*/  @!P2 IMAD R12, R3, R28.reuse, RZ ;  /* 0x0000001c030ca224 */ /* 0x084fe400078e02ff */
[----:B------:R-:W-:-:S04]  /*106b0*/  @!P2 IMAD.WIDE.U32 R6, R2, R28, RZ ;  /* 0x0000001c0206a225 */ /* 0x000fc800078e00ff */
[----:B------:R-:W-:-:S04]  /*106c0*/  @P2 IMAD.WIDE.U32 R2, R4, R27, RZ ;  /* 0x0000001b04022225 */ /* 0x000fc800078e00ff */
[----:B------:R-:W-:Y:S01]  /*106d0*/  @!P2 IMAD.IADD R15, R7, 0x1, R12 ;  /* 0x00000001070fa824 */ /* 0x000fe200078e020c */
[----:B------:R-:W-:Y:S02]  /*106e0*/  @!P2 MOV R12, R6 ;  /* 0x00000006000ca202 */ /* 0x000fe40000000f00 */
[----:B------:R-:W-:Y:S01]  /*106f0*/  @P2 IADD3 R15, PT, PT, R3, R0, RZ ;  /* 0x00000000030f2210 */ /* 0x000fe20007ffe0ff */
[----:B---3--:R-:W-:-:S04]  /*10700*/  @!P4 IMAD R7, R13, R28, R26 ;  /* 0x0000001c0d07c224 */ /* 0x008fc800078e021a */
[----:B------:R-:W-:Y:S01]  /*10710*/  @!P4 IMAD R22, R7, R14, RZ ;  /* 0x0000000e0716c224 */ /* 0x000fe200078e02ff */
[----:B------:R-:W-:Y:S06]  /*10720*/  @!P4 BRA `(.L_x_589) ;  /* 0x000000000018c947 */ /* 0x000fec0003800000 */
[----:B------:R-:W2:Y:S04]  /*10730*/  @!P2 LD.E R6, desc[UR4][R134.64+0xb4] ;  /* 0x0000b4048606a980 */ /* 0x000ea8000c101900 */
[----:B------:R-:W3:Y:S01]  /*10740*/  LD.E R0, desc[UR4][R134.64+0xd4] ;  /* 0x0000d40486007980 */ /* 0x000ee2000c101900 */
[----:B--2---:R-:W-:Y:S02]  /*10750*/  @!P2 IMAD R27, R6, R28, RZ ;  /* 0x0000001c061ba224 */ /* 0x004fe400078e02ff */
[----:B---3--:R-:W-:-:S03]  /*10760*/  IMAD R0, R0, R26, RZ ;  /* 0x0000001a00007224 */ /* 0x008fc600078e02ff */
[----:B------:R1:W-:Y:S02]  /*10770*/  @!P2 STL [R1+0x40], R27 ;  /* 0x0000401b0100a387 */ /* 0x0003e40000100800 */
[----:B------:R-:W-:-:S07]  /*10780*/  IADD3 R22, PT, PT, R0, R27, RZ ;  /* 0x0000001b00167210 */ /* 0x000fce0007ffe0ff */
.L_x_589:
[----:B------:R-:W-:Y:S05]  /*10790*/  WARPSYNC.ALL ;  /* 0x0000000000007948 */ /* 0x000fea0003800000 */
[----:B------:R-:W-:Y:S01]  /*107a0*/  BAR.SYNC.DEFER_BLOCKING 0x0 ;  /* 0x0000000000007b1d */ /* 0x000fe20000010000 */
[----:B------:R-:W-:Y:S01]  /*107b0*/  IMAD.MOV.U32 R227, RZ, RZ, RZ ;  /* 0x000000ffffe37224 */ /* 0x000fe200078e00ff */
[----:B------:R-:W-:Y:S01]  /*107c0*/  @P2 MOV R12, R2 ;  /* 0x00000002000c2202 */ /* 0x000fe20000000f00 */
[----:B------:R-:W-:Y:S01]  /*107d0*/  IMAD R3, R5, R39, RZ ;  /* 0x0000002705037224 */ /* 0x000fe200078e02ff */
[----:B------:R-:W-:Y:S01]  /*107e0*/  MOV R14, 0x7f800000 ;  /* 0x7f800000000e7802 */ /* 0x000fe20000000f00 */
[----:B------:R-:W-:Y:S01]  /*107f0*/  IMAD.WIDE.U32 R6, R39, R4, R226 ;  /* 0x0000000427067225 */ /* 0x000fe200078e00e2 */
[----:B------:R-:W2:Y:S01]  /*10800*/  @P1 MUFU.LG2 R0, R23 ;  /* 0x0000001700001308 */ /* 0x000ea20000000c00 */
[----:B------:R-:W-:Y:S01]  /*10810*/  ISETP.GE.AND P4, PT, R38, R40, PT ;  /* 0x000000282600720c */ /* 0x000fe20003f86270 */
[----:B------:R-:W-:Y:S01]  /*10820*/  BSSY.RECONVERGENT B0, `(.L_x_590) ;  /* 0x0000029000007945 */ /* 0x000fe20003800200 */
[----:B------:R-:W-:-:S02]  /*10830*/  IMAD.IADD R3, R7, 0x1, R3 ;  /* 0x0000000107037824 */ /* 0x000fc400078e0203 */
[----:B------:R-:W-:Y:S02]  /*10840*/  VIADD R7, R38, 0x20 ;  /* 0x0000002026077836 */ /* 0x000fe40000000000 */
[-C--:B-----5:R-:W-:Y:S01]  /*10850*/  IMAD R13, R11, R26.reuse, RZ ;  /* 0x0000001a0b0d7224 */ /* 0x0a0fe200078e02ff */
[----:B------:R-:W3:Y:S01]  /*10860*/  @P0 MUFU.LG2 R16, R24 ;  /* 0x0000001800100308 */ /* 0x000ee20000000c00 */
[----:B------:R-:W-:Y:S01]  /*10870*/  IMAD.WIDE.U32 R10, R10, R26, RZ ;  /* 0x0000001a0a0a7225 */ /* 0x000fe200078e00ff */
[----:B------:R-:W-:Y:S02]  /*10880*/  ISETP.GE.AND P2, PT, R7, R40, PT ;  /* 0x000000280700720c */ /* 0x000fe40003f46270 */
[----:B------:R-:W-:Y:S01]  /*10890*/  IADD3 R10, P6, P5, R10, R6, R12 ;  /* 0x000000060a0a7210 */ /* 0x000fe20007dde00c */
[----:B------:R-:W-:Y:S01]  /*108a0*/  VIADD R6, R38, 0x30 ;  /* 0x0000003026067836 */ /* 0x000fe20000000000 */
[----:B------:R-:W-:Y:S01]  /*108b0*/  MOV R12, 0x7f800000 ;  /* 0x7f800000000c7802 */ /* 0x000fe20000000f00 */
[----:B--2---:R-:W-:Y:S01]  /*108c0*/  @P1 FMUL.FTZ R0, R0, 0.69314718246459960938 ;  /* 0x3f31721800001820 */ /* 0x004fe20000410000 */
[----:B------:R2:W4:Y:S01]  /*108d0*/  LDS.128 R28, [R231] ;  /* 0x00000000e71c7984 */ /* 0x0005220000000c00 */
[----:B------:R-:W-:-:S02]  /*108e0*/  IADD3 R2, PT, PT, R11, R13, RZ ;  /* 0x0000000d0b027210 */ /* 0x000fc40007ffe0ff */
[----:B------:R-:W-:Y:S01]  /*108f0*/  @P1 FFMA.FTZ R14, R25, R37, R0 ;  /* 0x00000025190e1223 */ /* 0x000fe20000010000 */
[----:B------:R2:W2:Y:S01]  /*10900*/  LDS.128 R32, [R231+0x1800] ;  /* 0x00180000e7207984 */ /* 0x0004a20000000c00 */
[----:B------:R-:W-:Y:S01]  /*10910*/  IADD3.X R11, PT, PT, R2, R3, R15, P6, P5 ;  /* 0x00000003020b7210 */ /* 0x000fe200037ea40f */
[----:B------:R-:W-:Y:S02]  /*10920*/  @!P4 IMAD R0, R5, R38, RZ ;  /* 0x000000260500c224 */ /* 0x000fe400078e02ff */
[----:B---3--:R-:W-:Y:S01]  /*10930*/  @P0 FMUL.FTZ R7, R16, 0.69314718246459960938 ;  /* 0x3f31721810070820 */ /* 0x008fe20000410000 */
[----:B------:R-:W-:Y:S01]  /*10940*/  LOP3.LUT P6, RZ, R229, 0x3, RZ, 0xc0, !PT ;  /* 0x00000003e5ff7812 */ /* 0x000fe200078cc0ff */
[----:B------:R3:W2:Y:S01]  /*10950*/  LDS.128 R16, [R231+0x800] ;  /* 0x00080000e7107984 */ /* 0x0006a20000000c00 */
[----:B------:R-:W-:-:S04]  /*10960*/  @!P4 IMAD.WIDE.U32 R2, R38, R4, R10 ;  /* 0x000000042602c225 */ /* 0x000fc800078e000a */
[----:B------:R-:W-:Y:S01]  /*10970*/  @P0 FFMA.FTZ R12, R25, R36, R7 ;  /* 0x00000024190c0223 */ /* 0x000fe20000010007 */
[----:B------:R-:W-:Y:S01]  /*10980*/  ISETP.GE.AND P5, PT, R6, R40, PT ;  /* 0x000000280600720c */ /* 0x000fe20003fa6270 */
[----:B-1----:R3:W1:Y:S01]  /*10990*/  LDS.128 R24, [R231+0x1000] ;  /* 0x00100000e7187984 */ /* 0x0026620000000c00 */
[----:B------:R-:W-:Y:S01]  /*109a0*/  @!P4 IMAD.IADD R0, R3, 0x1, R0 ;  /* 0x000000010300c824 */ /* 0x000fe200078e0200 */
[----:B------:R-:W-:Y:S02]  /*109b0*/  LOP3.LUT R13, R70, 0x30, RZ, 0xc0, !PT ;  /* 0x00000030460d7812 */ /* 0x000fe400078ec0ff */
[----:B------:R-:W-:Y:S02]  /*109c0*/  SHF.R.U32.HI R229, RZ, 0x2, R229 ;  /* 0x00000002ffe57819 */ /* 0x000fe400000116e5 */
[----:B------:R-:W-:Y:S02]  /*109d0*/  @!P4 LEA R6, P1, R2, R8, 0x1 ;  /* 0x000000080206c211 */ /* 0x000fe400078208ff */
[----:B------:R-:W-:-:S02]  /*109e0*/  LOP3.LUT R13, R13, 0x7, R229, 0xf8, !PT ;  /* 0x000000070d0d7812 */ /* 0x000fc400078ef8e5 */
        /* <DEDUP_REMOVED lines=12> */
.L_x_591:
[----:B------:R-:W-:Y:S05]  /*10ab0*/  BSYNC.RECONVERGENT B0 ;  /* 0x0000000000007941 */ /* 0x000fea0003800200 */
.L_x_590:
[----:B----4-:R4:W-:Y:S01]  /*10ac0*/  @!P4 ST.E.128 desc[UR4][R6.64], R28 ;  /* 0x0000001c0600c985 */ /* 0x0109e2000c101d04 */
[----:B------:R-:W-:Y:S04]  /*10ad0*/  BSSY.RECONVERGENT B0, `(.L_x_592) ;  /* 0x000000d000007945 */ /* 0x000fe80003800200 */
[----:B------:R-:W-:Y:S05]  /*10ae0*/  @P3 BRA `(.L_x_593) ;  /* 0x00000000002c3947 */ /* 0x000fea0003800000 */
[----:B----4-:R-:W-:Y:S01]  /*10af0*/  IADD3 R6, P0, PT, R38, 0x10, RZ ;  /* 0x0000001026067810 */ /* 0x010fe20007f1e0ff */
        /* <DEDUP_REMOVED lines=9> */
[----:B--2---:R1:W-:Y:S02]  /*10b90*/  ST.E.128 desc[UR4][R6.64], R16 ;  /* 0x0000001006007985 */ /* 0x0043e4000c101d04 */
.L_x_593:
[----:B------:R-:W-:Y:S05]  /*10ba0*/  BSYNC.RECONVERGENT B0 ;  /* 0x0000000000007941 */ /* 0x000fea0003800200 */
.L_x_592:
[----:B------:R-:W-:Y:S04]  /*10bb0*/  BSSY.RECONVERGENT B0, `(.L_x_594) ;  /* 0x000000d000007945 */ /* 0x000fe80003800200 */
[----:B------:R-:W-:Y:S05]  /*10bc0*/  @P2 BRA `(.L_x_595) ;  /* 0x00000000002c2947 */ /* 0x000fea0003800000 */
[----:B-1--4-:R-:W-:Y:S01]  /*10bd0*/  IADD3 R6, P0, PT, R38, 0x20, RZ ;  /* 0x0000002026067810 */ /* 0x012fe20007f1e0ff */
        /* <DEDUP_REMOVED lines=10> */
.L_x_595:
[----:B------:R-:W-:Y:S05]  /*10c80*/  BSYNC.RECONVERGENT B0 ;  /* 0x0000000000007941 */ /* 0x000fea0003800200 */
.L_x_594:
[----:B------:R-:W-:Y:S02]  /*10c90*/  MOV R13, 0x50 ;  /* 0x00000050000d7802 */ /* 0x000fe40000000f00 */
[----:B-1----:R-:W-:-:S03]  /*10ca0*/  MOV R3, 0x0 ;  /* 0x0000000000037802 */ /* 0x002fc60000000f00 */
[----:B------:R-:W-:-:S04]  /*10cb0*/  IMAD.MOV.U32 R2, RZ, RZ, R13 ;  /* 0x000000ffff027224 */ /* 0x000fc800078e000d */
[----:B--234-:R-:W-:Y:S05]  /*10cc0*/  @P5 RET.REL.NODEC R2 `(_ZN5flash24flash_fwd_splitkv_kernelI23Flash_fwd_kernel_traitsILi64ELi64ELi256ELi4ELb0ELb0EN7cutlass10bfloat16_tE19Flash_kernel_traitsILi64ELi64ELi256ELi4ES3_EELb0ELb0ELb0ELb0ELb1ELb1ELb0ELb0EEEvNS_16Flash_fwd_paramsE) ;  /* 0xfffffef002cc5950 */ /* 0x01cfea0003c3ffff */
        /* <DEDUP_REMOVED lines=13> */
[----:B------:R-:W-:Y:S05]  /*10da0*/  RET.REL.NODEC R2 `(_ZN5flash24flash_fwd_splitkv_kernelI23Flash_fwd_kernel_traitsILi64ELi64ELi256ELi4ELb0ELb0EN7cutlass10bfloat16_tE19Flash_kernel_traitsILi64ELi64ELi256ELi4ES3_EELb0ELb0ELb0ELb0ELb1ELb1ELb0ELb0EEEvNS_16Flash_fwd_paramsE) ;  /* 0xfffffef002947950 */ /* 0x000fea0003c3ffff */
.L_x_588:
[----:B-12---:R-:W-:Y:S01]  /*10db0*/  IMAD.MOV.U32 R0, RZ, RZ, 0x2 ;  /* 0x00000002ff007424 */ /* 0x006fe200078e00ff */
[----:B-----5:R-:W-:Y:S01]  /*10dc0*/  MOV R2, R8 ;  /* 0x0000000800027202 */ /* 0x020fe20000000f00 */
[----:B------:R-:W-:Y:S01]  /*10dd0*/  IMAD.MOV.U32 R4, RZ, RZ, -0x1 ;  /* 0xffffffffff047424 */ /* 0x000fe200078e00ff */
[----:B------:R-:W-:-:S07]  /*10de0*/  MOV R3, 0x1f ;  /* 0x0000001f00037802 */ /* 0x000fce0000000f00 */
[----:B---3--:R-:W-:Y:S05]  /*10df0*/  WARPSYNC.COLLECTIVE R4, `(.L_x_596) ;  /* 0x0000000004087348 */ /* 0x008fea0003c00000 */
[----:B------:R1:W2:Y:S02]  /*10e00*/  SHFL.BFLY P0, R0, R2, R0, R3 ;  /* 0x0c00000002007389 */ /* 0x0002a40000000003 */
[----:B-123--:R-:W-:Y:S05]  /*10e10*/  ENDCOLLECTIVE ;  /* 0x000000000000791b */ /* 0x00efea0003800000 */
.L_x_596:
[----:B------:R-:W-:Y:S02]  /*10e20*/  MOV R5, R0 ;  /* 0x0000000000057202 */ /* 0x000fe40000000f00 */
[----:B------:R-:W-:-:S03]  /*10e30*/  MOV R0, 0x1 ;  /* 0x0000000100007802 */ /* 0x000fc60000000f00 */
[----:B------:R-:W-:-:S04]  /*10e40*/  FADD.FTZ R5, R5, R8 ;  /* 0x0000000805057221 */ /* 0x000fc80000010000 */
[----:B------:R-:W-:-:S07]  /*10e50*/  IMAD.MOV.U32 R2, RZ, RZ, R5 ;  /* 0x000000ffff027224 */ /* 0x000fce00078e0005 */
[----:B------:R-:W-:Y:S05]  /*10e60*/  WARPSYNC.COLLECTIVE R4, `(.L_x_597) ;  /* 0x0000000004087348 */ /* 0x000fea0003c00000 */
[----:B------:R1:W2:Y:S02]  /*10e70*/  SHFL.BFLY P0, R0, R2, R0, R3 ;  /* 0x0c00000002007389 */ /* 0x0002a40000000003 */
[----:B-12---:R-:W-:Y:S05]  /*10e80*/  ENDCOLLECTIVE ;  /* 0x000000000000791b */ /* 0x006fea0003800000 */
.L_x_597:
[----:B------:R-:W-:Y:S01]  /*10e90*/  IMAD.MOV.U32 R6, RZ, RZ, R0 ;  /* 0x000000ffff067224 */ /* 0x000fe200078e0000 */
[----:B------:R-:W-:Y:S02]  /*10ea0*/  MOV R0, 0x2 ;  /* 0x0000000200007802 */ /* 0x000fe40000000f00 */
[----:B------:R-:W-:Y:S01]  /*10eb0*/  MOV R2, R7 ;  /* 0x0000000700027202 */ /* 0x000fe20000000f00 */
[----:B------:R-:W-:-:S07]  /*10ec0*/  FADD.FTZ R23, R5, R6 ;  /* 0x0000000605177221 */ /* 0x000fce0000010000 */
[----:B------:R-:W-:Y:S05]  /*10ed0*/  WARPSYNC.COLLECTIVE R4, `(.L_x_598) ;  /* 0x0000000004087348 */ /* 0x000fea0003c00000 */
[----:B------:R1:W2:Y:S02]  /*10ee0*/  SHFL.BFLY P0, R0, R2, R0, R3 ;  /* 0x0c00000002007389 */ /* 0x0002a40000000003 */
[----:B-12---:R-:W-:Y:S05]  /*10ef0*/  ENDCOLLECTIVE ;  /* 0x000000000000791b */ /* 0x006fea0003800000 */
.L_x_598:
[----:B------:R-:W-:Y:S01]  /*10f00*/  IMAD.MOV.U32 R2, RZ, RZ, R0 ;  /* 0x000000ffff027224 */ /* 0x000fe200078e0000 */
[----:B------:R-:W-:-:S03]  /*10f10*/  MOV R0, 0x1 ;  /* 0x0000000100007802 */ /* 0x000fc60000000f00 */
[----:B------:R-:W-:-:S07]  /*10f20*/  FADD.FTZ R2, R2, R7 ;  /* 0x0000000702027221 */ /* 0x000fce0000010000 */
[----:B------:R-:W-:Y:S05]  /*10f30*/  WARPSYNC.COLLECTIVE R4, `(.L_x_599) ;  /* 0x0000000004087348 */ /* 0x000fea0003c00000 */
[----:B------:R1:W2:Y:S02]  /*10f40*/  SHFL.BFLY P0, R0, R2, R0, R3 ;  /* 0x0c00000002007389 */ /* 0x0002a40000000003 */
[----:B-12---:R-:W-:Y:S05]  /*10f50*/  ENDCOLLECTIVE ;  /* 0x000000000000791b */ /* 0x006fea0003800000 */
.L_x_599:
[----:B------:R-:W-:Y:S01]  /*10f60*/  MOV R3, R0 ;  /* 0x0000000000037202 */ /* 0x000fe20000000f00 */
[----:B------:R-:W-:Y:S06]  /*10f70*/  BRA `(.L_x_600) ;  /* 0xfffffff000087947 */ /* 0x000fec000383ffff */
.L_x_601:
        /* <DEDUP_REMOVED lines=16> */
.L_x_14721:


//--------------------- .text._ZN5flash24flash_fwd_splitkv_kernelI23Flash_fwd_kernel_traitsILi64ELi64ELi256ELi4ELb0ELb0EN7cutlass10bfloat16_tE19Flash_kernel_traitsILi64ELi64ELi256ELi4ES3_EELb0ELb0ELb0ELb0ELb1ELb0ELb1ELb0EEEvNS_16Flash_fwd_paramsE --------------------------
	.section	.text._ZN5flash24flash_fwd_splitkv_kernelI23Flash_fwd_kernel_traitsILi64ELi64ELi256ELi4ELb0ELb0EN7cutlass10bfloat16_tE19Flash_kernel_traitsILi64ELi64ELi256ELi4ES3_EELb0ELb0ELb0ELb0ELb1ELb0ELb1ELb0EEEvNS_16Flash_fwd_paramsE,"ax",@progbits
	.align	128
        .global         _ZN5flash24flash_fwd_splitkv_kernelI23Flash_fwd_kernel_traitsILi64ELi64ELi256ELi4ELb0ELb0EN7cutlass10bfloat16_tE19Flash_kernel_traitsILi64ELi64ELi256ELi4ES3_EELb0ELb0ELb0ELb0ELb1ELb0ELb1ELb0EEEvNS_16Flash_fwd_paramsE
        .type           _ZN5flash24flash_fwd_splitkv_kernelI23Flash_fwd_kernel_traitsILi64ELi64ELi256ELi4ELb0ELb0EN7cutlass10bfloat16_tE19Flash_kernel_traitsILi64ELi64ELi256ELi4ES3_EELb0ELb0ELb0ELb0ELb1ELb0ELb1ELb0EEEvNS_16Flash_fwd_paramsE,@function
        .size           _ZN5flash24flash_fwd_splitkv_kernelI23Flash_fwd_kernel_traitsILi64ELi64ELi256ELi4ELb0ELb0EN7cutlass10bfloat16_tE19Flash_kernel_traitsILi64ELi64ELi256ELi4ES3_EELb0ELb0ELb0ELb0ELb1ELb0ELb1ELb0EEEvNS_16Flash_fwd_paramsE,(.L_x_14722 - _ZN5flash24flash_fwd_splitkv_kernelI23Flash_fwd_kernel_traitsILi64ELi64ELi256ELi4ELb0ELb0EN7cutlass10bfloat16_tE19Flash_kernel_traitsILi64ELi64ELi256ELi4ES3_EELb0ELb0ELb0ELb0ELb1ELb0ELb1ELb0EEEvNS_16Flash_fwd_paramsE)
        .other          _ZN5flash24flash_fwd_splitkv_kernelI23Flash_fwd_kernel_traitsILi64ELi64ELi256ELi4ELb0ELb0EN7cutlass10bfloat16_tE19Flash_kernel_traitsILi64ELi64ELi256ELi4ES3_EELb0ELb0ELb0ELb0ELb1ELb0ELb1ELb0EEEvNS_16Flash_fwd_paramsE,@"STO_CUDA_ENTRY STV_DEFAULT"
_ZN5flash24flash_fwd_splitkv_kernelI23Flash_fwd_kernel_traitsILi64ELi64ELi256ELi4ELb0ELb0EN7cutlass10bfloat16_tE19Flash_kernel_traitsILi64ELi64ELi256ELi4ES3_EELb0ELb0ELb0ELb0ELb1ELb0ELb1ELb0EEEvNS_16Flash_fwd_paramsE:
.text._ZN5flash24flash_fwd_splitkv_kernelI23Flash_fwd_kernel_traitsILi64ELi64ELi256ELi4ELb0ELb0EN7cutlass10bfloat16_tE19Flash_kernel_traitsILi64ELi64ELi256ELi4ES3_EELb0ELb0ELb0ELb0ELb1ELb0ELb1ELb0EEEvNS_16Flash_fwd_paramsE:
[----:B------:R-:W-:Y:S08]  /*0000*/  LDC R1, c[0x0][0x37c] ;  /* 0x0000df00ff017b82 */ /* 0x000ff00000000800 */
[----:B------:R-:W1:Y:S01]  /*0010*/  LDC R0, c[0x0][0x3e0] ;  /* 0x0000f800ff007b82 */ /* 0x000e620000000800 */
[----:B------:R-:W2:Y:S01]  /*0020*/  S2R R239, SR_CTAID.X ;  /* 0x0000000000ef7919 */ /* 0x000ea20000002500 */
[----:B------:R-:W-:Y:S01]  /*0030*/  BSSY.RECONVERGENT B2, `(.L_x_602) ;  /* 0x000001b000027945 */ /* 0x000fe20003800200 */
[----:B------:R-:W-:-:S05]  /*0040*/  MOV R238, 0x1e0 ;  /* 0x000001e000ee7802 */ /* 0x000fca0000000f00 */
[----:B------:R-:W3:Y:S08]  /*0050*/  S2UR UR4, SR_CTAID.Z ;  /* 0x00000000000479c3 */ /* 0x000ef00000002700 */
[----:B------:R-:W4:Y:S01]  /*0060*/  S2UR UR8, SR_CTAID.Y ;  /* 0x00000000000879c3 */ /* 0x000f220000002600 */
[----:B-1----:R-:W1:Y:S01]  /*0070*/  I2F.U32.RP R2, R0 ;  /* 0x0000000000027306 */ /* 0x002e620000209000 */
[----:B------:R-:W-:-:S06]  /*0080*/  ISETP.NE.U32.AND P0, PT, R0, RZ, PT ;  /* 0x000000ff0000720c */ /* 0x000fcc0003f05070 */
[----:B------:R-:W2:Y:S01]  /*0090*/  LDC R9, c[0x0][0x374] ;  /* 0x0000dd00ff097b82 */ /* 0x000ea20000000800 */
[----:B-1----:R-:W1:Y:S02]  /*00a0*/  MUFU.RCP R2, R2 ;  /* 0x0000000200027308 */ /* 0x002e640000001000 */
[----:B-1----:R-:W-:-:S06]  /*00b0*/  VIADD R2, R2, 0xffffffe ;  /* 0x0ffffffe02027836 */ /* 0x002fcc0000000000 */
[----:B------:R-:W1:Y:S02]  /*00c0*/  F2I.FTZ.U32.TRUNC.NTZ R3, R2 ;  /* 0x0000000200037305 */ /* 0x000e64000021f000 */
[----:B-1----:R-:W-:-:S04]  /*00d0*/  IMAD.MOV R2, RZ, RZ, -R3 ;  /* 0x000000ffff027224 */ /* 0x002fc800078e0a03 */
[----:B------:R-:W-:Y:S01]  /*00e0*/  IMAD R4, R2, R0, RZ ;  /* 0x0000000002047224 */ /* 0x000fe200078e02ff */
[----:B------:R-:W-:-:S05]  /*00f0*/  MOV R2, RZ ;  /* 0x000000ff00027202 */ /* 0x000fca0000000f00 */
[----:B------:R-:W-:-:S06]  /*0100*/  IMAD.HI.U32 R4, R3, R4, R2 ;  /* 0x0000000403047227 */ /* 0x000fcc00078e0002 */
[----:B---3--:R-:W-:-:S04]  /*0110*/  IMAD.HI.U32 R241, R4, UR4, RZ ;  /* 0x0000000404f17c27 */ /* 0x008fc8000f8e00ff */
[----:B------:R-:W-:-:S04]  /*0120*/  IMAD.MOV R2, RZ, RZ, -R241 ;  /* 0x000000ffff027224 */ /* 0x000fc800078e0af1 */
[----:B------:R-:W-:-:S05]  /*0130*/  IMAD R2, R0, R2, UR4 ;  /* 0x0000000400027e24 */ /* 0x000fca000f8e0202 */
[----:B------:R-:W-:-:S13]  /*0140*/  ISETP.GE.U32.AND P2, PT, R2, R0, PT ;  /* 0x000000000200720c */ /* 0x000fda0003f46070 */
[----:B------:R-:W-:Y:S01]  /*0150*/  @P2 IADD3 R2, PT, PT, R2, -R0, RZ ;  /* 0x8000000002022210 */ /* 0x000fe20007ffe0ff */
[----:B------:R-:W-:-:S03]  /*0160*/  @P2 VIADD R241, R241, 0x1 ;  /* 0x00000001f1f12836 */ /* 0x000fc60000000000 */
[----:B------:R-:W-:Y:S02]  /*0170*/  ISETP.GE.U32.AND P1, PT, R2, R0, PT ;  /* 0x000000000200720c */ /* 0x000fe40003f26070 */
[----:B------:R-:W1:Y:S11]  /*0180*/  LDC.64 R2, c[0x0][0x348] ;  /* 0x0000d200ff027b82 */ /* 0x000e760000000a00 */
[----:B------:R-:W-:-:S02]  /*0190*/  @P1 IADD3 R241, PT, PT, R241, 0x1, RZ ;  /* 0x00000001f1f11810 */ /* 0x000fc40007ffe0ff */
[----:B------:R-:W-:-:S04]  /*01a0*/  @!P0 LOP3.LUT R241, RZ, R0, RZ, 0x33, !PT ;  /* 0x00000000fff18212 */ /* 0x000fc800078e33ff */
[----:B------:R-:W-:-:S05]  /*01b0*/  IADD3 R240, PT, PT, -R241, RZ, RZ ;  /* 0x000000fff1f07210 */ /* 0x000fca0007ffe1ff */
[----:B--2-4-:R-:W-:Y:S02]  /*01c0*/  IMAD R240, R0, R240, UR4 ;  /* 0x0000000400f07e24 */ /* 0x014fe4000f8e02f0 */
[----:B-1----:R-:W-:Y:S05]  /*01d0*/  CALL.REL.NOINC `($_ZN5flash24flash_fwd_splitkv_kernelI23Flash_fwd_kernel_traitsILi64ELi64ELi256ELi4ELb0ELb0EN7cutlass10bfloat16_tE19Flash_kernel_traitsILi64ELi64ELi256ELi4ES3_EELb0ELb0ELb0ELb0ELb1ELb0ELb1ELb0EEEvNS_16Flash_fwd_paramsE$_ZN5flash30compute_attn_1rowblock_splitkvI23Flash_fwd_kernel_traitsILi64ELi64ELi256ELi4ELb0ELb0EN7cutlass10bfloat16_tE19Flash_kernel_traitsILi64ELi64ELi256ELi4ES3_EELb0ELb0ELb0ELb0ELb1ELb0ELb1ELb0ENS_16Flash_fwd_paramsEEEvRKT8_iiiii) ;  /* 0x0000000000087944 */ /* 0x002fea0003c00000 */
[----:B------:R-:W-:Y:S05]  /*01e0*/  BSYNC.RECONVERGENT B2 ;  /* 0x0000000000027941 */ /* 0x000fea0003800200 */
.L_x_602:
[----:B------:R-:W-:Y:S05]  /*01f0*/  EXIT ;  /* 0x000000000000794d */ /* 0x000fea0003800000 */
        .type           $_ZN5flash24flash_fwd_splitkv_kernelI23Flash_fwd_kernel_traitsILi64ELi64ELi256ELi4ELb0ELb0EN7cutlass10bfloat16_tE19Flash_kernel_traitsILi64ELi64ELi256ELi4ES3_EELb0ELb0ELb0ELb0ELb1ELb0ELb1ELb0EEEvNS_16Flash_fwd_paramsE$_ZN5flash30compute_attn_1rowblock_splitkvI23Flash_fwd_kernel_traitsILi64ELi64ELi256ELi4ELb0ELb0EN7cutlass10bfloat16_tE19Flash_kernel_traitsILi64ELi64ELi256ELi4ES3_EELb0ELb0ELb0ELb0ELb1ELb0ELb1ELb0ENS_16Flash_fwd_paramsEEEvRKT8_iiiii,@function
        .size           $_ZN5flash24flash_fwd_splitkv_kernelI23Flash_fwd_kernel_traitsILi64ELi64ELi256ELi4ELb0ELb0EN7cutlass10bfloat16_tE19Flash_kernel_traitsILi64ELi64ELi256ELi4ES3_EELb0ELb0ELb0ELb0ELb1ELb0ELb1ELb0EEEvNS_16Flash_fwd_paramsE$_ZN5flash30compute_attn_1rowblock_splitkvI23Flash_fwd_kernel_traitsILi64ELi64ELi256ELi4ELb0ELb0EN7cutlass10bfloat16_tE19Flash_kernel_traitsILi64ELi64ELi256ELi4ES3_EELb0ELb0ELb0ELb0ELb1ELb0ELb1ELb0ENS_16Flash_fwd_paramsEEEvRKT8_iiiii,(.L_x_14722 - $_ZN5flash24flash_fwd_splitkv_kernelI23Flash_fwd_kernel_traitsILi64ELi64ELi256ELi4ELb0ELb0EN7cutlass10bfloat16_tE19Flash_kernel_traitsILi64ELi64ELi256ELi4ES3_EELb0ELb0ELb0ELb0ELb1ELb0ELb1ELb0EEEvNS_16Flash_fwd_paramsE$_ZN5flash30compute_attn_1rowblock_splitkvI23Flash_fwd_kernel_traitsILi64ELi64ELi256ELi4ELb0ELb0EN7cutlass10bfloat16_tE19Flash_kernel_traitsILi64ELi64ELi256ELi4ES3_EELb0ELb0ELb0ELb0ELb1ELb0ELb1ELb0ENS_16Flash_fwd_paramsEEEvRKT8_iiiii)
$_ZN5flash24flash_fwd_splitkv_kernelI23Flash_fwd_kernel_traitsILi64ELi64ELi256ELi4ELb0ELb0EN7cutlass10bfloat16_tE19Flash_kernel_traitsILi64ELi64ELi256ELi4ES3_EELb0ELb0ELb0ELb0ELb1ELb0ELb1ELb0EEEvNS_16Flash_fwd_paramsE$_ZN5flash30compute_attn_1rowblock_splitkvI23Flash_fwd_kernel_traitsILi64ELi64ELi256ELi4ELb0ELb0EN7cutlass10bfloat16_tE19Flash_kernel_traitsILi64ELi64ELi256ELi4ES3_EELb0ELb0ELb0ELb0ELb1ELb0ELb1ELb0ENS_16Flash_fwd_paramsEEEvRKT8_iiiii:
[----:B------:R-:W1:Y:S02]  /*0200*/  LDCU.64 UR4, c[0x0][0x358] ;  /* 0x00006b00ff0477ac */ /* 0x000e640008000a00 */
[----:B-1----:R-:W2:Y:S04]  /*0210*/  LD.E.64 R10, desc[UR4][R2.64+0xf0] ;  /* 0x0000f004020a7980 */ /* 0x002ea8000c101b00 */
[----:B------:R-:W3:Y:S04]  /*0220*/  LD.E.64 R18, desc[UR4][R2.64+0xe0] ;  /* 0x0000e00402127980 */ /* 0x000ee8000c101b00 */
[----:B------:R-:W4:Y:S01]  /*0230*/  LD.E.64 R6, desc[UR4][R2.64+0xe8] ;  /* 0x0000e80402067980 */ /* 0x000f22000c101b00 */
[----:B------:R-:W-:Y:S01]  /*0240*/  IMAD.SHL.U32 R4, R241, 0x4, RZ ;  /* 0x00000004f1047824 */ /* 0x000fe200078e00ff */
[----:B------:R-:W-:-:S02]  /*0250*/  SHF.R.U32.HI R0, RZ, 0x1e, R241 ;  /* 0x0000001eff007819 */ /* 0x000fc400000116f1 */
[----:B------:R-:W4:Y:S01]  /*0260*/  LD.E.64 R16, desc[UR4][R2.64+0xf8] ;  /* 0x0000f80402107980 */ /* 0x000f22000c101b00 */
[----:B--2---:R-:W-:-:S04]  /*0270*/  ISETP.NE.U32.AND P1, PT, R10, RZ, PT ;  /* 0x000000ff0a00720c */ /* 0x004fc80003f25070 */
[----:B------:R-:W-:Y:S02]  /*0280*/  ISETP.NE.AND.EX P1, PT, R11, RZ, PT, P1 ;  /* 0x000000ff0b00720c */ /* 0x000fe40003f25310 */
[----:B---3--:R-:W-:Y:S02]  /*0290*/  ISETP.NE.U32.AND P4, PT, R18, RZ, PT ;  /* 0x000000ff1200720c */ /* 0x008fe40003f85070 */
[----:B----4-:R-:W-:Y:S02]  /*02a0*/  ISETP.NE.U32.AND P3, PT, R6, RZ, PT ;  /* 0x000000ff0600720c */ /* 0x010fe40003f65070 */
[----:B------:R-:W-:Y:S02]  /*02b0*/  ISETP.NE.AND.EX P4, PT, R19, RZ, PT, P4 ;  /* 0x000000ff1300720c */ /* 0x000fe40003f85340 */
[----:B------:R-:W-:Y:S02]  /*02c0*/  ISETP.NE.AND.EX P3, PT, R7, RZ, PT, P3 ;  /* 0x000000ff0700720c */ /* 0x000fe40003f65330 */
[----:B------:R-:W-:-:S03]  /*02d0*/  ISETP.NE.U32.AND P2, PT, R18, RZ, PT ;  /* 0x000000ff1200720c */ /* 0x000fc60003f45070 */
[----:B------:R-:W-:Y:S01]  /*02e0*/  @P1 IADD3 R14, P0, PT, R10, R4, RZ ;  /* 0x000000040a0e1210 */ /* 0x000fe20007f1e0ff */
[----:B------:R-:W-:-:S04]  /*02f0*/  IMAD.MOV.U32 R10, RZ, RZ, RZ ;  /* 0x000000ffff0a7224 */ /* 0x000fc800078e00ff */
[----:B------:R-:W-:-:S03]  /*0300*/  @P1 IMAD.X R15, R11, 0x1, R0, P0 ;  /* 0x000000010b0f1824 */ /* 0x000fc600000e0600 */
[----:B------:R-:W5:Y:S04]  /*0310*/  @!P3 LD.E R197, desc[UR4][R2.64+0xb8] ;  /* 0x0000b80402c5b980 */ /* 0x000f68000c101900 */
[----:B------:R-:W5:Y:S04]  /*0320*/  @P1 LD.E R10, desc[UR4][R14.64] ;  /* 0x000000040e0a1980 */ /* 0x000f68000c101900 */
[----:B------:R-:W5:Y:S01]  /*0330*/  @!P4 LD.E R15, desc[UR4][R2.64+0xb4] ;  /* 0x0000b404020fc980 */ /* 0x000f62000c101900 */
[----:B------:R-:W-:Y:S01]  /*0340*/  ISETP.NE.AND.EX P2, PT, R19, RZ, PT, P2 ;  /* 0x000000ff1300720c */ /* 0x000fe20003f45320 */
[----:B------:R-:W-:-:S02]  /*0350*/  IMAD.MOV.U32 R13, RZ, RZ, -0x1 ;  /* 0xffffffffff0d7424 */ /* 0x000fc400078e00ff */
[----:B------:R-:W-:Y:S01]  /*0360*/  IMAD.WIDE.U32 R18, R241, 0x4, R18 ;  /* 0x00000004f1127825 */ /* 0x000fe200078e0012 */
[----:B------:R-:W-:Y:S01]  /*0370*/  ISETP.NE.U32.AND P0, PT, R16, RZ, PT ;  /* 0x000000ff1000720c */ /* 0x000fe20003f05070 */
[----:B------:R-:W-:Y:S03]  /*0380*/  BSSY.RECONVERGENT B0, `(.L_x_603) ;  /* 0x000000e000007945 */ /* 0x000fe60003800200 */
[----:B------:R-:W5:Y:S05]  /*0390*/  @P4 LD.E R5, desc[UR4][R18.64+0x4] ;  /* 0x0000040412054980 */ /* 0x000f6a000c101900 */
[----:B------:R1:W5:Y:S01]  /*03a0*/  @P2 LD.E R13, desc[UR4][R18.64] ;  /* 0x00000004120d2980 */ /* 0x000362000c101900 */
[----:B------:R-:W-:-:S04]  /*03b0*/  ISETP.NE.U32.AND P2, PT, R6, RZ, PT ;  /* 0x000000ff0600720c */ /* 0x000fc80003f45070 */
[----:B------:R-:W-:Y:S01]  /*03c0*/  ISETP.NE.AND.EX P2, PT, R7, RZ, PT, P2 ;  /* 0x000000ff0700720c */ /* 0x000fe20003f45320 */
[----:B------:R-:W-:Y:S01]  /*03d0*/  IMAD.MOV.U32 R11, RZ, RZ, -0x1 ;  /* 0xffffffffff0b7424 */ /* 0x000fe200078e00ff */
[----:B------:R-:W-:Y:S02]  /*03e0*/  ISETP.NE.AND.EX P0, PT, R17, RZ, PT, P0 ;  /* 0x000000ff1100720c */ /* 0x000fe40003f05300 */
[----:B-1----:R-:W-:-:S05]  /*03f0*/  IADD3 R18, P1, PT, R6, R4, RZ ;  /* 0x0000000406127210 */ /* 0x002fca0007f3e0ff */
[----:B------:R-:W-:-:S04]  /*0400*/  IMAD.X R19, R7, 0x1, R0, P1 ;  /* 0x0000000107137824 */ /* 0x000fc800008e0600 */
[----:B------:R-:W-:Y:S05]  /*0410*/  @!P2 BRA `(.L_x_604) ;  /* 0x000000000010a947 */ /* 0x000fea0003800000 */
[----:B------:R-:W2:Y:S02]  /*0420*/  LD.E.U8 R6, desc[UR4][R2.64+0x1b2] ;  /* 0x0001b20402067980 */ /* 0x000ea4000c101100 */
[----:B--2---:R-:W-:-:S13]  /*0430*/  ISETP.NE.AND P1, PT, R6, RZ, PT ;  /* 0x000000ff0600720c */ /* 0x004fda0003f25270 */
[----:B------:R-:W-:Y:S05]  /*0440*/  @!P1 BRA `(.L_x_604) ;  /* 0x0000000000049947 */ /* 0x000fea0003800000 */
[----:B------:R1:W5:Y:S02]  /*0450*/  LD.E R11, desc[UR4][R18.64] ;  /* 0x00000004120b7980 */ /* 0x000364000c101900 */
.L_x_604:
[----:B------:R-:W-:Y:S05]  /*0460*/  BSYNC.RECONVERGENT B0 ;  /* 0x0000000000007941 */ /* 0x000fea0003800200 */
.L_x_603:
[----:B------:R-:W-:Y:S04]  /*0470*/  BSSY.RECONVERGENT B0, `(.L_x_605) ;  /* 0x0000007000007945 */ /* 0x000fe80003800200 */
[----:B------:R-:W-:Y:S05]  /*0480*/  @!P3 BRA `(.L_x_606) ;  /* 0x000000000014b947 */ /* 0x000fea0003800000 */
[----:B------:R-:W2:Y:S02]  /*0490*/  LD.E.U8 R6, desc[UR4][R2.64+0x1b2] ;  /* 0x0001b20402067980 */ /* 0x000ea4000c101100 */
[----:B--2---:R-:W-:-:S13]  /*04a0*/  ISETP.NE.AND P1, PT, R6, RZ, PT ;  /* 0x000000ff0600720c */ /* 0x004fda0003f25270 */
[----:B-----5:R-:W2:Y:S02]  /*04b0*/  @P1 LD.E R197, desc[UR4][R18.64+0x4] ;  /* 0x0000040412c51980 */ /* 0x020ea4000c101900 */
[----:B--2---:R-:W-:-:S06]  /*04c0*/  @P1 IADD3 R197, PT, PT, R197, -R11, RZ ;  /* 0x8000000bc5c51210 */ /* 0x004fcc0007ffe0ff */
[----:B------:R2:W5:Y:S02]  /*04d0*/  @!P1 LD.E R197, desc[UR4][R18.64] ;  /* 0x0000000412c59980 */ /* 0x000564000c101900 */
.L_x_606:
[----:B------:R-:W-:Y:S05]  /*04e0*/  BSYNC.RECONVERGENT B0 ;  /* 0x0000000000007941 */ /* 0x000fea0003800200 */
.L_x_605:
[----:B------:R-:W-:Y:S01]  /*04f0*/  BSSY.RECONVERGENT B1, `(.L_x_607) ;  /* 0x0000011000017945 */ /* 0x000fe20003800200 */
[----:B-----5:R-:W-:-:S03]  /*0500*/  @P4 IADD3 R15, PT, PT, R5, -R13, RZ ;  /* 0x8000000d050f4210 */ /* 0x020fc60007ffe0ff */
[----:B------:R-:W-:Y:S05]  /*0510*/  @!P0 BRA `(.L_x_608) ;  /* 0x0000000000148947 */ /* 0x000fea0003800000 */
[----:B------:R-:W-:-:S05]  /*0520*/  IADD3 R6, P0, PT, R16, R4, RZ ;  /* 0x0000000410067210 */ /* 0x000fca0007f1e0ff */
[----:B------:R-:W-:-:S05]  /*0530*/  IMAD.X R7, R17, 0x1, R0, P0 ;  /* 0x0000000111077824 */ /* 0x000fca00000e0600 */
[----:B------:R-:W3:Y:S02]  /*0540*/  LD.E R197, desc[UR4][R6.64] ;  /* 0x0000000406c57980 */ /* 0x000ee4000c101900 */
[----:B---3--:R-:W-:Y:S01]  /*0550*/  IADD3 R197, PT, PT, R197, -R10, RZ ;  /* 0x8000000ac5c57210 */ /* 0x008fe20007ffe0ff */
[----:B------:R-:W-:Y:S05]  /*0560*/  BRA `(.L_x_609) ;  /* 0x0000000000247947 */ /* 0x000fea0003800000 */
.L_x_608:
[----:B------:R-:W3:Y:S01]  /*0570*/  LD.E.64 R6, desc[UR4][R2.64+0x108] ;  /* 0x0001080402067980 */ /* 0x000ee2000c101b00 */
[----:B------:R-:W-:Y:S01]  /*0580*/  BSSY.RECONVERGENT B0, `(.L_x_610) ;  /* 0x0000006000007945 */ /* 0x000fe20003800200 */
[----:B------:R-:W-:Y:S01]  /*0590*/  IMAD.MOV.U32 R5, RZ, RZ, RZ ;  /* 0x000000ffff057224 */ /* 0x000fe200078e00ff */
[----:B---3--:R-:W-:-:S04]  /*05a0*/  ISETP.NE.U32.AND P0, PT, R6, RZ, PT ;  /* 0x000000ff0600720c */ /* 0x008fc80003f05070 */
[----:B------:R-:W-:-:S13]  /*05b0*/  ISETP.NE.AND.EX P0, PT, R7, RZ, PT, P0 ;  /* 0x000000ff0700720c */ /* 0x000fda0003f05300 */
[----:B------:R-:W-:Y:S05]  /*05c0*/  @!P0 BRA `(.L_x_611) ;  /* 0x0000000000048947 */ /* 0x000fea0003800000 */
[----:B------:R3:W5:Y:S02]  /*05d0*/  LD.E R5, desc[UR4][R2.64+0xbc] ;  /* 0x0000bc0402057980 */ /* 0x000764000c101900 */
.L_x_611:
[----:B------:R-:W-:Y:S05]  /*05e0*/  BSYNC.RECONVERGENT B0 ;  /* 0x0000000000007941 */ /* 0x000fea0003800200 */
.L_x_610:
[----:B-----5:R-:W-:Y:S02]  /*05f0*/  IADD3 R197, PT, PT, R5, R197, -R10 ;  /* 0x000000c505c57210 */ /* 0x020fe40007ffe80a */
.L_x_609:
[----:B------:R-:W-:Y:S05]  /*0600*/  BSYNC.RECONVERGENT B1 ;  /* 0x0000000000017941 */ /* 0x000fea0003800200 */
.L_x_607:
[----:B------:R-:W-:Y:S01]  /*0610*/  IMAD.SHL.U32 R232, R239, 0x40, RZ ;  /* 0x00000040efe87824 */ /* 0x000fe200078e00ff */
[----:B------:R-:W-:Y:S01]  /*0620*/  MOV R6, R238 ;  /* 0x000000ee00067202 */ /* 0x000fe20000000f00 */
[----:B------:R-:W-:-:S03]  /*0630*/  IMAD.MOV.U32 R7, RZ, RZ, 0x0 ;  /* 0x00000000ff077424 */ /* 0x000fc600078e00ff */
[----:B------:R-:W-:-:S13]  /*0640*/  ISETP.GT.AND P0, PT, R15, R232, PT ;  /* 0x000000e80f00720c */ /* 0x000fda0003f04270 */
[----:B-123--:R-:W-:Y:S05]  /*0650*/  @!P0 RET.REL.NODEC R6 `(_ZN5flash24flash_fwd_splitkv_kernelI23Flash_fwd_kernel_traitsILi64ELi64ELi256ELi4ELb0ELb0EN7cutlass10bfloat16_tE19Flash_kernel_traitsILi64ELi64ELi256ELi4ES3_EELb0ELb0ELb0ELb0ELb1ELb0ELb1ELb0EEEvNS_16Flash_fwd_paramsE) ;  /* 0xfffffff806688950 */ /* 0x00efea0003c3ffff */
[----:B------:R-:W2:Y:S01]  /*0660*/  LD.E R5, desc[UR4][R2.64+0xb8] ;  /* 0x0000b80402057980 */ /* 0x000ea2000c101900 */
[----:B------:R-:W-:Y:S01]  /*0670*/  IABS R8, R9 ;  /* 0x0000000900087213 */ /* 0x000fe20000000000 */
[----:B------:R-:W1:Y:S03]  /*0680*/  S2R R224, SR_TID.X ;  /* 0x0000000000e07919 */ /* 0x000e660000002100 */
[----:B------:R-:W3:Y:S08]  /*0690*/  I2F.RP R16, R8 ;  /* 0x0000000800107306 */ /* 0x000ef00000209400 */
[----:B---3--:R-:W3:Y:S02]  /*06a0*/  MUFU.RCP R16, R16 ;  /* 0x0000001000107308 */ /* 0x008ee40000001000 */
[----:B---3--:R-:W-:-:S06]  /*06b0*/  VIADD R16, R16, 0xffffffe ;  /* 0x0ffffffe10107836 */ /* 0x008fcc0000000000 */
[----:B------:R-:W3:Y:S02]  /*06c0*/  F2I.FTZ.U32.TRUNC.NTZ R17, R16 ;  /* 0x0000001000117305 */ /* 0x000ee4000021f000 */
[----:B---3--:R-:W-:Y:S02]  /*06d0*/  IMAD.MOV R7, RZ, RZ, -R17 ;  /* 0x000000ffff077224 */ /* 0x008fe400078e0a11 */
[----:B------:R-:W-:Y:S02]  /*06e0*/  IMAD.MOV.U32 R16, RZ, RZ, RZ ;  /* 0x000000ffff107224 */ /* 0x000fe400078e00ff */
[----:B------:R-:W-:-:S04]  /*06f0*/  IMAD R7, R7, R8, RZ ;  /* 0x0000000807077224 */ /* 0x000fc800078e02ff */
[----:B------:R-:W-:-:S04]  /*0700*/  IMAD.HI.U32 R7, R17, R7, R16 ;  /* 0x0000000711077227 */ /* 0x000fc800078e0010 */
[----:B--2---:R-:W-:-:S05]  /*0710*/  VIADD R5, R5, 0xff ;  /* 0x000000ff05057836 */ /* 0x004fca0000000000 */
[----:B------:R-:W-:-:S04]  /*0720*/  SHF.R.S32.HI R12, RZ, 0x1f, R5 ;  /* 0x0000001fff0c7819 */ /* 0x000fc80000011405 */
[----:B------:R-:W-:Y:S02]  /*0730*/  LEA.HI R12, R12, R5, RZ, 0x8 ;  /* 0x000000050c0c7211 */ /* 0x000fe400078f40ff */
[-C--:B------:R-:W-:Y:S02]  /*0740*/  IABS R5, R9.reuse ;  /* 0x0000000900057213 */ /* 0x080fe40000000000 */
[----:B------:R-:W-:-:S03]  /*0750*/  LEA.HI.SX32 R12, R12, R9, 0x18 ;  /* 0x000000090c0c7211 */ /* 0x000fc600078fc2ff */
[----:B------:R-:W-:Y:S02]  /*0760*/  IMAD.MOV R5, RZ, RZ, -R5 ;  /* 0x000000ffff057224 */ /* 0x000fe400078e0a05 */
[----:B------:R-:W-:-:S05]  /*0770*/  VIADD R12, R12, 0xffffffff ;  /* 0xffffffff0c0c7836 */ /* 0x000fca0000000000 */
[----:B------:R-:W-:Y:S02]  /*0780*/  IABS R6, R12 ;  /* 0x0000000c00067213 */ /* 0x000fe40000000000 */
[----:B------:R-:W-:-:S03]  /*0790*/  LOP3.LUT R12, R12, R9, RZ, 0x3c, !PT ;  /* 0x000000090c0c7212 */ /* 0x000fc600078e3cff */
[----:B------:R-:W-:Y:S01]  /*07a0*/  IMAD.HI.U32 R7, R7, R6, RZ ;  /* 0x0000000607077227 */ /* 0x000fe200078e00ff */
[----:B------:R-:W-:-:S03]  /*07b0*/  ISETP.GE.AND P0, PT, R12, RZ, PT ;  /* 0x000000ff0c00720c */ /* 0x000fc60003f06270 */
[----:B------:R-:W-:Y:S02]  /*07c0*/  IMAD R5, R7, R5, R6 ;  /* 0x0000000507057224 */ /* 0x000fe400078e0206 */
[----:B------:R-:W-:-:S03]  /*07d0*/  VIADD R6, R197, 0xff ;  /* 0x000000ffc5067836 */ /* 0x000fc60000000000 */
[----:B------:R-:W-:-:S13]  /*07e0*/  ISETP.GT.U32.AND P1, PT, R8, R5, PT ;  /* 0x000000050800720c */ /* 0x000fda0003f24070 */
[----:B------:R-:W-:Y:S02]  /*07f0*/  @!P1 IMAD.IADD R5, R5, 0x1, -R8 ;  /* 0x0000000105059824 */ /* 0x000fe400078e0a08 */
[----:B------:R-:W-:Y:S01]  /*0800*/  @!P1 VIADD R7, R7, 0x1 ;  /* 0x0000000107079836 */ /* 0x000fe20000000000 */
[----:B------:R-:W-:Y:S02]  /*0810*/  ISETP.NE.AND P1, PT, R9, RZ, PT ;  /* 0x000000ff0900720c */ /* 0x000fe40003f25270 */
[----:B------:R-:W-:Y:S02]  /*0820*/  ISETP.GE.U32.AND P2, PT, R5, R8, PT ;  /* 0x000000080500720c */ /* 0x000fe40003f46070 */
[----:B------:R-:W-:-:S04]  /*0830*/  SHF.R.S32.HI R5, RZ, 0x1f, R6 ;  /* 0x0000001fff057819 */ /* 0x000fc80000011406 */
[----:B------:R-:W-:-:S04]  /*0840*/  LEA.HI R5, R5, R6, RZ, 0x8 ;  /* 0x0000000605057211 */ /* 0x000fc800078f40ff */
[----:B------:R-:W-:-:S03]  /*0850*/  SHF.R.S32.HI R181, RZ, 0x8, R5 ;  /* 0x00000008ffb57819 */ /* 0x000fc60000011405 */
[----:B------:R-:W-:-:S04]  /*0860*/  @P2 VIADD R7, R7, 0x1 ;  /* 0x0000000107072836 */ /* 0x000fc80000000000 */
[----:B------:R-:W-:Y:S01]  /*0870*/  @!P0 IMAD.MOV R7, RZ, RZ, -R7 ;  /* 0x000000ffff078224 */ /* 0x000fe200078e0a07 */
[----:B------:R-:W-:-:S05]  /*0880*/  @!P1 LOP3.LUT R7, RZ, R9, RZ, 0x33, !PT ;  /* 0x00000009ff079212 */ /* 0x000fca00078e33ff */
[----:B------:R-:W-:-:S05]  /*0890*/  IMAD R233, R7, UR8, RZ ;  /* 0x0000000807e97c24 */ /* 0x000fca000f8e02ff */
[----:B------:R-:W-:-:S04]  /*08a0*/  VIADDMNMX R181, R233, R7, R181, PT ;  /* 0x00000007e9b57246 */ /* 0x000fc800038001b5 */
[----:B------:R-:W-:-:S13]  /*08b0*/  ISETP.GE.AND P0, PT, R233, R181, PT ;  /* 0x000000b5e900720c */ /* 0x000fda0003f06270 */
[----:B-1----:R-:W-:Y:S05]  /*08c0*/  @!P0 BRA `(.L_x_612) ;  /* 0x0000000400288947 */ /* 0x002fea0003800000 */
[----:B------:R-:W2:Y:S04]  /*08d0*/  LD.E.64 R4, desc[UR4][R2.64+0xb0] ;  /* 0x0000b00402047980 */ /* 0x000ea8000c101b00 */
[----:B------:R-:W3:Y:S04]  /*08e0*/  LD.E R6, desc[UR4][R2.64+0x60] ;  /* 0x0000600402067980 */ /* 0x000ee8000c101900 */
[----:B------:R-:W4:Y:S04]  /*08f0*/  LD.E R0, desc[UR4][R2.64+0xcc] ;  /* 0x0000cc0402007980 */ /* 0x000f28000c101900 */
[----:B------:R-:W5:Y:S04]  /*0900*/  LD.E.64 R8, desc[UR4][R2.64+0x78] ;  /* 0x0000780402087980 */ /* 0x000f68000c101b00 */
[----:B------:R-:W5:Y:S01]  /*0910*/  LD.E.64 R2, desc[UR4][R2.64+0xa8] ;  /* 0x0000a80402027980 */ /* 0x000f62000c101b00 */
[----:B------:R-:W-:-:S02]  /*0920*/  IMAD.IADD R15, R15, 0x1, -R232 ;  /* 0x000000010f0f7824 */ /* 0x000fc400078e0ae8 */
[----:B--2---:R-:W-:-:S04]  /*0930*/  IMAD R4, R4, UR8, R241 ;  /* 0x0000000804047c24 */ /* 0x004fc8000f8e02f1 */
[----:B---3--:R-:W-:Y:S01]  /*0940*/  IMAD R6, R4, R6, R240 ;  /* 0x0000000604067224 */ /* 0x008fe200078e02f0 */
[----:B------:R-:W-:-:S03]  /*0950*/  SHF.R.U32.HI R4, RZ, 0x4, R224 ;  /* 0x00000004ff047819 */ /* 0x000fc600000116e0 */
[----:B------:R-:W-:Y:S01]  /*0960*/  IMAD R5, R5, R6, R232 ;  /* 0x0000000605057224 */ /* 0x000fe200078e02e8 */
[CC--:B------:R-:W-:Y:S01]  /*0970*/  ISETP.GE.AND P1, PT, R4.reuse, R15.reuse, PT ;  /* 0x0000000f0400720c */ /* 0x0c0fe20003f26270 */
[C---:B------:R-:W-:Y:S02]  /*0980*/  VIADD R6, R4.reuse, 0x10 ;  /* 0x0000001004067836 */ /* 0x040fe40000000000 */
[----:B----4-:R-:W-:Y:S02]  /*0990*/  IMAD R10, R5, R0, RZ ;  /* 0x00000000050a7224 */ /* 0x010fe400078e02ff */
[----:B------:R-:W-:Y:S01]  /*09a0*/  VIADD R0, R4, 0x18 ;  /* 0x0000001804007836 */ /* 0x000fe20000000000 */
[-C--:B------:R-:W-:Y:S01]  /*09b0*/  ISETP.GE.AND P5, PT, R6, R15.reuse, PT ;  /* 0x0000000f0600720c */ /* 0x080fe20003fa6270 */
[----:B------:R-:W-:Y:S01]  /*09c0*/  VIADD R7, R4, 0x8 ;  /* 0x0000000804077836 */ /* 0x000fe20000000000 */
[----:B------:R-:W-:Y:S02]  /*09d0*/  LEA R6, P3, R224, R10, 0x2 ;  /* 0x0000000ae0067211 */ /* 0x000fe400078610ff */
[----:B------:R-:W-:-:S02]  /*09e0*/  ISETP.GE.AND P4, PT, R0, R15, PT ;  /* 0x0000000f0000720c */ /* 0x000fc40003f86270 */
[----:B------:R-:W-:Y:S02]  /*09f0*/  IADD3 R0, P2, PT, R5, R4, RZ ;  /* 0x0000000405007210 */ /* 0x000fe40007f5e0ff */
[----:B------:R-:W-:Y:S01]  /*0a00*/  ISETP.GE.AND P0, PT, R7, R15, PT ;  /* 0x0000000f0700720c */ /* 0x000fe20003f06270 */
[----:B------:R-:W-:Y:S01]  /*0a10*/  VIADD R7, R4, 0x20 ;  /* 0x0000002004077836 */ /* 0x000fe20000000000 */
[----:B------:R-:W-:Y:S02]  /*0a20*/  LEA.HI.X.SX32 R5, R5, RZ, 0x1, P2 ;  /* 0x000000ff05057211 */ /* 0x000fe400010f0eff */
[----:B------:R-:W-:Y:S02]  /*0a30*/  LEA.HI.X.SX32 R10, R10, RZ, 0x1, P3 ;  /* 0x000000ff0a0a7211 */ /* 0x000fe400018f0eff */
[----:B-----5:R-:W-:Y:S02]  /*0a40*/  LEA R8, P3, R6, R8, 0x2 ;  /* 0x0000000806087211 */ /* 0x020fe400078610ff */
[----:B------:R-:W-:-:S02]  /*0a50*/  LOP3.LUT P6, R224, R224, 0xf, RZ, 0xc0, !PT ;  /* 0x0000000fe0e07812 */ /* 0x000fc400078cc0ff */
[----:B------:R-:W-:Y:S02]  /*0a60*/  LEA.HI.X R9, R6, R9, R10, 0x2, P3 ;  /* 0x0000000906097211 */ /* 0x000fe400018f140a */
[----:B------:R-:W-:Y:S02]  /*0a70*/  P2R R6, PR, RZ, 0x40 ;  /* 0x00000040ff067803 */ /* 0x000fe40000000000 */
[----:B------:R-:W-:Y:S01]  /*0a80*/  LEA R2, P2, R0, R2, 0x2 ;  /* 0x0000000200027211 */ /* 0x000fe200078410ff */
[----:B------:R-:W-:Y:S01]  /*0a90*/  @!P1 ST.E.128 desc[UR4][R8.64], RZ ;  /* 0x000000ff08009985 */ /* 0x000fe2000c101d04 */
[----:B------:R-:W-:Y:S02]  /*0aa0*/  ISETP.NE.OR P6, PT, R224, RZ, P0 ;  /* 0x000000ffe000720c */ /* 0x000fe400007c5670 */
[----:B------:R-:W-:Y:S01]  /*0ab0*/  LEA.HI.X R3, R0, R3, R5, 0x2, P2 ;  /* 0x0000000300037211 */ /* 0x000fe200010f1405 */
[C---:B------:R-:W-:Y:S01]  /*0ac0*/  VIADD R5, R4.reuse, 0x28 ;  /* 0x0000002804057836 */ /* 0x040fe20000000000 */
[----:B------:R-:W-:Y:S01]  /*0ad0*/  @!P0 ST.E.128 desc[UR4][R8.64+0x800], RZ ;  /* 0x000800ff08008985 */ /* 0x000fe2000c101d04 */
[----:B------:R-:W-:Y:S01]  /*0ae0*/  VIADD R0, R4, 0x30 ;  /* 0x0000003004007836 */ /* 0x000fe20000000000 */
[----:B------:R-:W-:-:S02]  /*0af0*/  ISETP.GE.AND P3, PT, R7, R15, PT ;  /* 0x0000000f0700720c */ /* 0x000fc40003f66270 */
[-C--:B------:R-:W-:Y:S01]  /*0b00*/  ISETP.GE.AND P2, PT, R5, R15.reuse, PT ;  /* 0x0000000f0500720c */ /* 0x080fe20003f46270 */
[----:B------:R-:W-:Y:S01]  /*0b10*/  VIADD R5, R4, 0x38 ;  /* 0x0000003804057836 */ /* 0x000fe20000000000 */
[-C--:B------:R-:W-:Y:S01]  /*0b20*/  ISETP.GE.AND P1, PT, R0, R15.reuse, PT ;  /* 0x0000000f0000720c */ /* 0x080fe20003f26270 */
[----:B------:R-:W-:Y:S01]  /*0b30*/  @!P5 ST.E.128 desc[UR4][R8.64+0x1000], RZ ;  /* 0x001000ff0800d985 */ /* 0x000fe2000c101d04 */
[C---:B------:R-:W-:Y:S01]  /*0b40*/  ISETP.NE.OR P5, PT, R224.reuse, RZ, P5 ;  /* 0x000000ffe000720c */ /* 0x040fe20002fa5670 */
[----:B------:R-:W-:Y:S01]  /*0b50*/  @!P6 IMAD.MOV.U32 R0, RZ, RZ, -0x800000 ;  /* 0xff800000ff00e424 */ /* 0x000fe200078e00ff */
[----:B------:R-:W-:Y:S01]  /*0b60*/  ISETP.GE.AND P0, PT, R5, R15, PT ;  /* 0x0000000f0500720c */ /* 0x000fe20003f06270 */
[----:B------:R-:W-:Y:S01]  /*0b70*/  @!P4 ST.E.128 desc[UR4][R8.64+0x1800], RZ ;  /* 0x001800ff0800c985 */ /* 0x000fe2000c101d04 */
[----:B------:R-:W-:-:S03]  /*0b80*/  ISETP.NE.OR P4, PT, R224, RZ, P4 ;  /* 0x000000ffe000720c */ /* 0x000fc60002785670 */
[----:B------:R-:W-:Y:S01]  /*0b90*/  @!P3 ST.E.128 desc[UR4][R8.64+0x2000], RZ ;  /* 0x002000ff0800b985 */ /* 0x000fe2000c101d04 */
[----:B------:R-:W-:-:S03]  /*0ba0*/  ISETP.NE.OR P3, PT, R224, RZ, P3 ;  /* 0x000000ffe000720c */ /* 0x000fc60001f65670 */
[----:B------:R-:W-:Y:S01]  /*0bb0*/  @!P2 ST.E.128 desc[UR4][R8.64+0x2800], RZ ;  /* 0x002800ff0800a985 */ /* 0x000fe2000c101d04 */
[----:B------:R-:W-:-:S03]  /*0bc0*/  ISETP.NE.OR P2, PT, R224, RZ, P2 ;  /* 0x000000ffe000720c */ /* 0x000fc60001745670 */
[----:B------:R-:W-:Y:S01]  /*0bd0*/  @!P1 ST.E.128 desc[UR4][R8.64+0x3000], RZ ;  /* 0x003000ff08009985 */ /* 0x000fe2000c101d04 */
[----:B------:R-:W-:-:S03]  /*0be0*/  ISETP.NE.OR P1, PT, R224, RZ, P1 ;  /* 0x000000ffe000720c */ /* 0x000fc60000f25670 */
[----:B------:R-:W-:Y:S01]  /*0bf0*/  @!P0 ST.E.128 desc[UR4][R8.64+0x3800], RZ ;  /* 0x003800ff08008985 */ /* 0x000fe2000c101d04 */
[----:B------:R-:W-:Y:S01]  /*0c00*/  ISETP.NE.OR P0, PT, R224, RZ, P0 ;  /* 0x000000ffe000720c */ /* 0x000fe20000705670 */
[----:B------:R-:W-:Y:S02]  /*0c10*/  @!P3 IMAD.MOV.U32 R5, RZ, RZ, -0x800000 ;  /* 0xff800000ff05b424 */ /* 0x000fe400078e00ff */
[----:B------:R1:W-:Y:S01]  /*0c20*/  @!P6 ST.E desc[UR4][R2.64+0x20], R0 ;  /* 0x000020000200e985 */ /* 0x0003e2000c101904 */
[----:B------:R-:W-:Y:S01]  /*0c30*/  ISETP.NE.AND P6, PT, R6, RZ, PT ;  /* 0x000000ff0600720c */ /* 0x000fe20003fc5270 */
[----:B------:R-:W-:Y:S02]  /*0c40*/  @!P4 IMAD.MOV.U32 R6, RZ, RZ, -0x800000 ;  /* 0xff800000ff06c424 */ /* 0x000fe400078e00ff */
[----:B------:R2:W-:Y:S01]  /*0c50*/  @!P3 ST.E desc[UR4][R2.64+0x80], R5 ;  /* 0x000080050200b985 */ /* 0x0005e2000c101904 */
[----:B------:R-:W-:Y:S01]  /*0c60*/  ISETP.GE.OR P6, PT, R4, R15, P6 ;  /* 0x0000000f0400720c */ /* 0x000fe200037c6670 */
[----:B------:R-:W-:-:S02]  /*0c70*/  @!P2 IMAD.MOV.U32 R4, RZ, RZ, -0x800000 ;  /* 0xff800000ff04a424 */ /* 0x000fc400078e00ff */
[----:B------:R-:W-:Y:S04]  /*0c80*/  @!P4 ST.E desc[UR4][R2.64+0x60], R6 ;  /* 0x000060060200c985 */ /* 0x000fe8000c101904 */
[----:B------:R3:W-:Y:S06]  /*0c90*/  @!P2 ST.E desc[UR4][R2.64+0xa0], R4 ;  /* 0x0000a0040200a985 */ /* 0x0007ec000c101904 */
[----:B------:R-:W-:-:S05]  /*0ca0*/  @!P6 IMAD.MOV.U32 R7, RZ, RZ, -0x800000 ;  /* 0xff800000ff07e424 */ /* 0x000fca00078e00ff */
[----:B------:R-:W-:Y:S01]  /*0cb0*/  @!P6 ST.E desc[UR4][R2.64], R7 ;  /* 0x000000070200e985 */ /* 0x000fe2000c101904 */
[----:B-1----:R-:W-:Y:S02]  /*0cc0*/  @!P5 IMAD.MOV.U32 R0, RZ, RZ, -0x800000 ;  /* 0xff800000ff00d424 */ /* 0x002fe400078e00ff */
[----:B--2---:R-:W-:-:S03]  /*0cd0*/  IMAD.MOV.U32 R5, RZ, RZ, 0x0 ;  /* 0x00000000ff057424 */ /* 0x004fc600078e00ff */
[----:B------:R1:W-:Y:S01]  /*0ce0*/  @!P5 ST.E desc[UR4][R2.64+0x40], R0 ;  /* 0x000040000200d985 */ /* 0x0003e2000c101904 */
[----:B---3--:R-:W-:Y:S02]  /*0cf0*/  IMAD.MOV.U32 R4, RZ, RZ, R238 ;  /* 0x000000ffff047224 */ /* 0x008fe400078e00ee */
[----:B-1----:R-:W-:-:S05]  /*0d00*/  @!P1 IMAD.MOV.U32 R0, RZ, RZ, -0x800000 ;  /* 0xff800000ff009424 */ /* 0x002fca00078e00ff */
[----:B------:R1:W-:Y:S02]  /*0d10*/  @!P1 ST.E desc[UR4][R2.64+0xc0], R0 ;  /* 0x0000c00002009985 */ /* 0x0003e4000c101904 */
[----:B-1----:R-:W-:Y:S05]  /*0d20*/  @P0 RET.REL.NODEC R4 `(_ZN5flash24flash_fwd_splitkv_kernelI23Flash_fwd_kernel_traitsILi64ELi64ELi256ELi4ELb0ELb0EN7cutlass10bfloat16_tE19Flash_kernel_traitsILi64ELi64ELi256ELi4ES3_EELb0ELb0ELb0ELb0ELb1ELb0ELb1ELb0EEEvNS_16Flash_fwd_paramsE) ;  /* 0xfffffff004b40950 */ /* 0x002fea0003c3ffff */
[----:B------:R-:W-:Y:S02]  /*0d30*/  MOV R0, 0xff800000 ;  /* 0xff80000000007802 */ /* 0x000fe40000000f00 */
[----:B------:R-:W-:-:S03]  /*0d40*/  MOV R239, 0x0 ;  /* 0x0000000000ef7802 */ /* 0x000fc60000000f00 */
[----:B------:R1:W-:Y:S02]  /*0d50*/  ST.E desc[UR4][R2.64+0xe0], R0 ;  /* 0x0000e00002007985 */ /* 0x0003e4000c101904 */
[----:B-1----:R-:W-:Y:S05]  /*0d60*/  RET.REL.NODEC R238 `(_ZN5flash24flash_fwd_splitkv_kernelI23Flash_fwd_kernel_traitsILi64ELi64ELi256ELi4ELb0ELb0EN7cutlass10bfloat16_tE19Flash_kernel_traitsILi64ELi64ELi256ELi4ES3_EELb0ELb0ELb0ELb0ELb1ELb0ELb1ELb0EEEvNS_16Flash_fwd_paramsE) ;  /* 0xfffffff0eea47950 */ /* 0x002fea0003c3ffff */
.L_x_612:
[----:B------:R-:W2:Y:S04]  /*0d70*/  LD.E.64 R6, desc[UR4][R2.64+0x158] ;  /* 0x0001580402067980 */ /* 0x000ea8000c101b00 */
[----:B------:R-:W3:Y:S01]  /*0d80*/  LD.E.64 R246, desc[UR4][R2.64+0x160] ;  /* 0x0001600402f67980 */ /* 0x000ee2000c101b00 */
[----:B------:R-:W-:Y:S01]  /*0d90*/  IMAD.MOV.U32 R9, RZ, RZ, R241 ;  /* 0x000000ffff097224 */ /* 0x000fe200078e00f1 */
[----:B--2---:R-:W-:-:S04]  /*0da0*/  ISETP.NE.U32.AND P1, PT, R6, RZ, PT ;  /* 0x000000ff0600720c */ /* 0x004fc80003f25070 */
[----:B------:R-:W-:-:S13]  /*0db0*/  ISETP.NE.AND.EX P1, PT, R7, RZ, PT, P1 ;  /* 0x000000ff0700720c */ /* 0x000fda0003f25310 */
[----:B------:R-:W-:-:S05]  /*0dc0*/  @P1 IADD3 R4, P0, PT, R6, R4, RZ ;  /* 0x0000000406041210 */ /* 0x000fca0007f1e0ff */
[----:B------:R-:W-:-:S05]  /*0dd0*/  @P1 IMAD.X R5, R7, 0x1, R0, P0 ;  /* 0x0000000107051824 */ /* 0x000fca00000e0600 */
[----:B------:R1:W5:Y:S01]  /*0de0*/  @P1 LD.E R9, desc[UR4][R4.64] ;  /* 0x0000000404091980 */ /* 0x000362000c101900 */
[----:B---3--:R-:W-:-:S04]  /*0df0*/  ISETP.NE.U32.AND P0, PT, R246, RZ, PT ;  /* 0x000000fff600720c */ /* 0x008fc80003f05070 */
[----:B------:R-:W-:Y:S01]  /*0e00*/  ISETP.NE.AND.EX P0, PT, R247, RZ, PT, P0 ;  /* 0x000000fff700720c */ /* 0x000fe20003f05300 */
[----:B------:R-:W-:-:S12]  /*0e10*/  BSSY.RECONVERGENT B0, `(.L_x_613) ;  /* 0x00000b0000007945 */ /* 0x000fd80003800200 */
[----:B------:R-:W-:Y:S05]  /*0e20*/  @!P0 BRA `(.L_x_614) ;  /* 0x0000000400708947 */ /* 0x000fea0003800000 */
[----:B-----5:R-:W2:Y:S04]  /*0e30*/  LD.E R9, desc[UR4][R2.64+0x170] ;  /* 0x0001700402097980 */ /* 0x020ea8000c101900 */
[----:B------:R-:W3:Y:S04]  /*0e40*/  LD.E.64 R10, desc[UR4][R2.64+0x168] ;  /* 0x00016804020a7980 */ /* 0x000ee8000c101b00 */
[----:B------:R-:W4:Y:S01]  /*0e50*/  LD.E R12, desc[UR4][R2.64+0x68] ;  /* 0x00006804020c7980 */ /* 0x000f22000c101900 */
[----:B------:R-:W-:-:S03]  /*0e60*/  LEA R14, R181, 0xffffff00, 0x8 ;  /* 0xffffff00b50e7811 */ /* 0x000fc600078e40ff */
[----:B------:R-:W4:Y:S01]  /*0e70*/  LD.E.64 R18, desc[UR4][R2.64+0x20] ;  /* 0x0000200402127980 */ /* 0x000f22000c101b00 */
[----:B-1----:R-:W-:-:S03]  /*0e80*/  IABS R4, R14 ;  /* 0x0000000e00047213 */ /* 0x002fc60000000000 */
[----:B------:R-:W4:Y:S04]  /*0e90*/  LD.E.64 R230, desc[UR4][R2.64+0x38] ;  /* 0x0000380402e67980 */ /* 0x000f28000c101b00 */
[----:B------:R-:W5:Y:S04]  /*0ea0*/  LD.E.64 R24, desc[UR4][R2.64+0x58] ;  /* 0x0000580402187980 */ /* 0x000f68000c101b00 */
[----:B------:R-:W5:Y:S01]  /*0eb0*/  LD.E.64 R182, desc[UR4][R2.64+0x40] ;  /* 0x0000400402b67980 */ /* 0x000f62000c101b00 */
[----:B--2---:R-:W-:-:S04]  /*0ec0*/  IABS R5, R9 ;  /* 0x0000000900057213 */ /* 0x004fc80000000000 */
[----:B------:R-:W1:Y:S08]  /*0ed0*/  I2F.RP R16, R5 ;  /* 0x0000000500107306 */ /* 0x000e700000209400 */
[----:B-1----:R-:W1:Y:S02]  /*0ee0*/  MUFU.RCP R16, R16 ;  /* 0x0000001000107308 */ /* 0x002e640000001000 */
[----:B-1----:R-:W-:-:S06]  /*0ef0*/  IADD3 R16, PT, PT, R16, 0xffffffe, RZ ;  /* 0x0ffffffe10107810 */ /* 0x002fcc0007ffe0ff */
[----:B------:R-:W1:Y:S01]  /*0f00*/  F2I.FTZ.U32.TRUNC.NTZ R17, R16 ;  /* 0x0000001000117305 */ /* 0x000e62000021f000 */
[----:B------:R-:W-:Y:S02]  /*0f10*/  IABS R0, R9 ;  /* 0x0000000900007213 */ /* 0x000fe40000000000 */
[----:B-1----:R-:W-:Y:S01]  /*0f20*/  IADD3 R6, PT, PT, RZ, -R17, RZ ;  /* 0x80000011ff067210 */ /* 0x002fe20007ffe0ff */
[----:B------:R-:W-:-:S04]  /*0f30*/  IMAD.MOV.U32 R16, RZ, RZ, RZ ;  /* 0x000000ffff107224 */ /* 0x000fc800078e00ff */
[----:B------:R-:W-:-:S04]  /*0f40*/  IMAD R6, R6, R5, RZ ;  /* 0x0000000506067224 */ /* 0x000fc800078e02ff */
[----:B------:R-:W-:Y:S01]  /*0f50*/  IMAD.HI.U32 R6, R17, R6, R16 ;  /* 0x0000000611067227 */ /* 0x000fe200078e0010 */
[----:B------:R-:W-:Y:S01]  /*0f60*/  IADD3 R0, PT, PT, RZ, -R0, RZ ;  /* 0x80000000ff007210 */ /* 0x000fe20007ffe0ff */
[----:B------:R-:W2:Y:S04]  /*0f70*/  LD.E.64 R16, desc[UR4][R2.64+0x50] ;  /* 0x0000500402107980 */ /* 0x000ea8000c101b00 */
[----:B------:R-:W-:-:S04]  /*0f80*/  IMAD.HI.U32 R6, R6, R4, RZ ;  /* 0x0000000406067227 */ /* 0x000fc800078e00ff */
[----:B------:R-:W-:-:S05]  /*0f90*/  IMAD R0, R6, R0, R4 ;  /* 0x0000000006007224 */ /* 0x000fca00078e0204 */
[----:B------:R-:W-:-:S13]  /*0fa0*/  ISETP.GT.U32.AND P2, PT, R5, R0, PT ;  /* 0x000000000500720c */ /* 0x000fda0003f44070 */
[----:B------:R-:W-:-:S05]  /*0fb0*/  @!P2 IMAD.IADD R0, R0, 0x1, -R5 ;  /* 0x000000010000a824 */ /* 0x000fca00078e0a05 */
[----:B------:R-:W-:Y:S02]  /*0fc0*/  ISETP.GE.U32.AND P0, PT, R0, R5, PT ;  /* 0x000000050000720c */ /* 0x000fe40003f06070 */
[----:B------:R-:W-:Y:S02]  /*0fd0*/  LOP3.LUT R0, R14, R9, RZ, 0x3c, !PT ;  /* 0x000000090e007212 */ /* 0x000fe400078e3cff */
[----:B------:R-:W-:Y:S02]  /*0fe0*/  @!P2 IADD3 R6, PT, PT, R6, 0x1, RZ ;  /* 0x000000010606a810 */ /* 0x000fe40007ffe0ff */
[----:B------:R-:W-:Y:S01]  /*0ff0*/  ISETP.GE.AND P1, PT, R0, RZ, PT ;  /* 0x000000ff0000720c */ /* 0x000fe20003f26270 */
[-C--:B---3--:R-:W-:Y:S01]  /*1000*/  IMAD R0, R11, R241.reuse, RZ ;  /* 0x000000f10b007224 */ /* 0x088fe200078e02ff */
[----:B------:R-:W-:Y:S01]  /*1010*/  ISETP.NE.AND P2, PT, R9, RZ, PT ;  /* 0x000000ff0900720c */ /* 0x000fe20003f45270 */
[----:B------:R-:W-:-:S04]  /*1020*/  IMAD.WIDE.U32 R10, R10, R241, RZ ;  /* 0x000000f10a0a7225 */ /* 0x000fc800078e00ff */
[----:B------:R-:W-:Y:S01]  /*1030*/  @P0 VIADD R6, R6, 0x1 ;  /* 0x0000000106060836 */ /* 0x000fe20000000000 */
[----:B------:R-:W-:Y:S01]  /*1040*/  LEA R196, P0, R10, R246, 0x2 ;  /* 0x000000f60ac47211 */ /* 0x000fe200078010ff */
[----:B------:R-:W-:-:S03]  /*1050*/  IMAD.IADD R0, R11, 0x1, R0 ;  /* 0x000000010b007824 */ /* 0x000fc600078e0200 */
[----:B------:R-:W-:Y:S02]  /*1060*/  MOV R8, R6 ;  /* 0x0000000600087202 */ /* 0x000fe40000000f00 */
[----:B------:R-:W-:Y:S02]  /*1070*/  LEA.HI.X R195, R10, R247, R0, 0x2, P0 ;  /* 0x000000f70ac37211 */ /* 0x000fe400000f1400 */
[----:B------:R-:W-:Y:S01]  /*1080*/  @!P1 IADD3 R8, PT, PT, -R8, RZ, RZ ;  /* 0x000000ff08089210 */ /* 0x000fe20007ffe1ff */
[----:B------:R-:W-:Y:S01]  /*1090*/  IMAD.MOV.U32 R4, RZ, RZ, R196 ;  /* 0x000000ffff047224 */ /* 0x000fe200078e00c4 */
[----:B------:R-:W-:Y:S01]  /*10a0*/  @!P2 LOP3.LUT R8, RZ, R9, RZ, 0x33, !PT ;  /* 0x00000009ff08a212 */ /* 0x000fe200078e33ff */
[----:B------:R-:W3:Y:S01]  /*10b0*/  LD.E.64 R10, desc[UR4][R2.64+0x28] ;  /* 0x00002804020a7980 */ /* 0x000ee2000c101b00 */
[----:B------:R-:W-:-:S03]  /*10c0*/  MOV R5, R195 ;  /* 0x000000c300057202 */ /* 0x000fc60000000f00 */
[----:B------:R-:W-:-:S05]  /*10d0*/  IMAD.WIDE R4, R8, 0x4, R4 ;  /* 0x0000000408047825 */ /* 0x000fca00078e0204 */
[----:B------:R1:W2:Y:S01]  /*10e0*/  LD.E R0, desc[UR4][R4.64] ;  /* 0x0000000404007980 */ /* 0x0002a2000c101900 */
[----:B----4-:R-:W-:-:S04]  /*10f0*/  IABS R7, R12 ;  /* 0x0000000c00077213 */ /* 0x010fc80000000000 */
[----:B-1----:R-:W1:Y:S08]  /*1100*/  I2F.RP R4, R7 ;  /* 0x0000000700047306 */ /* 0x002e700000209400 */
[----:B-1----:R-:W1:Y:S02]  /*1110*/  MUFU.RCP R4, R4 ;  /* 0x0000000400047308 */ /* 0x002e640000001000 */
[----:B-1----:R-:W-:-:S06]  /*1120*/  VIADD R4, R4, 0xffffffe ;  /* 0x0ffffffe04047836 */ /* 0x002fcc0000000000 */
[----:B------:R-:W1:Y:S01]  /*1130*/  F2I.FTZ.U32.TRUNC.NTZ R21, R4 ;  /* 0x0000000400157305 */ /* 0x000e62000021f000 */
[----:B------:R-:W-:Y:S01]  /*1140*/  IMAD.MOV.U32 R20, RZ, RZ, RZ ;  /* 0x000000ffff147224 */ /* 0x000fe200078e00ff */
[----:B------:R-:W-:Y:S02]  /*1150*/  IABS R6, R240 ;  /* 0x000000f000067213 */ /* 0x000fe40000000000 */
[----:B------:R-:W-:Y:S02]  /*1160*/  IABS R5, R12 ;  /* 0x0000000c00057213 */ /* 0x000fe40000000000 */
[----:B-1----:R-:W-:-:S05]  /*1170*/  IADD3 R4, PT, PT, RZ, -R21, RZ ;  /* 0x80000015ff047210 */ /* 0x002fca0007ffe0ff */
[----:B------:R-:W-:-:S04]  /*1180*/  IMAD R4, R4, R7, RZ ;  /* 0x0000000704047224 */ /* 0x000fc800078e02ff */
[----:B------:R-:W-:Y:S01]  /*1190*/  IMAD.HI.U32 R4, R21, R4, R20 ;  /* 0x0000000415047227 */ /* 0x000fe200078e0014 */
[----:B------:R-:W-:-:S05]  /*11a0*/  IADD3 R5, PT, PT, RZ, -R5, RZ ;  /* 0x80000005ff057210 */ /* 0x000fca0007ffe0ff */
[----:B------:R-:W-:-:S04]  /*11b0*/  IMAD.HI.U32 R4, R4, R6, RZ ;  /* 0x0000000604047227 */ /* 0x000fc800078e00ff */
[----:B------:R-:W-:-:S05]  /*11c0*/  IMAD R5, R4, R5, R6 ;  /* 0x0000000504057224 */ /* 0x000fca00078e0206 */
[----:B------:R-:W-:-:S13]  /*11d0*/  ISETP.GT.U32.AND P1, PT, R7, R5, PT ;  /* 0x000000050700720c */ /* 0x000fda0003f24070 */
[----:B------:R-:W-:-:S05]  /*11e0*/  @!P1 IMAD.IADD R5, R5, 0x1, -R7 ;  /* 0x0000000105059824 */ /* 0x000fca00078e0a07 */
[----:B------:R-:W-:Y:S02]  /*11f0*/  ISETP.GE.U32.AND P2, PT, R5, R7, PT ;  /* 0x000000070500720c */ /* 0x000fe40003f46070 */
[----:B------:R-:W-:Y:S01]  /*1200*/  LOP3.LUT R7, R240, R12, RZ, 0x3c, !PT ;  /* 0x0000000cf0077212 */ /* 0x000fe200078e3cff */
[----:B------:R-:W-:Y:S01]  /*1210*/  @!P1 VIADD R4, R4, 0x1 ;  /* 0x0000000104049836 */ /* 0x000fe20000000000 */
[----:B------:R-:W-:Y:S02]  /*1220*/  IADD3 R8, PT, PT, -R8, RZ, RZ ;  /* 0x000000ff08087210 */ /* 0x000fe40007ffe1ff */
[----:B------:R-:W-:Y:S02]  /*1230*/  ISETP.GE.AND P0, PT, R7, RZ, PT ;  /* 0x000000ff0700720c */ /* 0x000fe40003f06270 */
[----:B------:R-:W-:Y:S01]  /*1240*/  ISETP.NE.AND P1, PT, R12, RZ, PT ;  /* 0x000000ff0c00720c */ /* 0x000fe20003f25270 */
[----:B------:R-:W-:-:S04]  /*1250*/  IMAD R14, R9, R8, R14 ;  /* 0x00000008090e7224 */ /* 0x000fc800078e020e */
[----:B------:R-:W-:-:S04]  /*1260*/  @P2 IADD3 R4, PT, PT, R4, 0x1, RZ ;  /* 0x0000000104042810 */ /* 0x000fc80007ffe0ff */
[----:B------:R-:W-:Y:S01]  /*1270*/  MOV R7, R4 ;  /* 0x0000000400077202 */ /* 0x000fe20000000f00 */
[----:B------:R-:W-:-:S04]  /*1280*/  IMAD R4, R231, R14, RZ ;  /* 0x0000000ee7047224 */ /* 0x000fc800078e02ff */
[----:B------:R-:W-:Y:S01]  /*1290*/  @!P0 IMAD.MOV R7, RZ, RZ, -R7 ;  /* 0x000000ffff078224 */ /* 0x000fe200078e0a07 */
[----:B------:R-:W-:Y:S02]  /*12a0*/  @!P1 LOP3.LUT R7, RZ, R12, RZ, 0x33, !PT ;  /* 0x0000000cff079212 */ /* 0x000fe400078e33ff */
[----:B--2---:R-:W-:Y:S01]  /*12b0*/  SHF.R.S32.HI R5, RZ, 0x1f, R0 ;  /* 0x0000001fff057819 */ /* 0x004fe20000011400 */
[-C--:B------:R-:W-:Y:S02]  /*12c0*/  IMAD R6, R19, R0.reuse, RZ ;  /* 0x0000000013067224 */ /* 0x080fe400078e02ff */
[----:B------:R-:W-:Y:S01]  /*12d0*/  IMAD.WIDE.U32 R8, R18, R0, RZ ;  /* 0x0000000012087225 */ /* 0x000fe200078e00ff */
[----:B------:R-:W-:-:S03]  /*12e0*/  SHF.R.S32.HI R19, RZ, 0x1f, R14 ;  /* 0x0000001fff137819 */ /* 0x000fc6000001140e */
[----:B------:R-:W-:-:S04]  /*12f0*/  IMAD R6, R18, R5, R6 ;  /* 0x0000000512067224 */ /* 0x000fc800078e0206 */
[----:B------:R-:W-:Y:S02]  /*1300*/  IMAD.IADD R9, R9, 0x1, R6 ;  /* 0x0000000109097824 */ /* 0x000fe400078e0206 */
[----:B------:R-:W-:Y:S02]  /*1310*/  IMAD R4, R230, R19, R4 ;  /* 0x00000013e6047224 */ /* 0x000fe400078e0204 */
[----:B------:R-:W-:-:S05]  /*1320*/  IMAD.WIDE.U32 R8, R14, R230, R8 ;  /* 0x000000e60e087225 */ /* 0x000fca00078e0008 */
[----:B------:R-:W-:Y:S01]  /*1330*/  IADD3 R9, PT, PT, R9, R4, RZ ;  /* 0x0000000409097210 */ /* 0x000fe20007ffe0ff */
[----:B------:R-:W-:Y:S01]  /*1340*/  IMAD R6, R17, R7, RZ ;  /* 0x0000000711067224 */ /* 0x000fe200078e02ff */
[----:B------:R-:W-:-:S05]  /*1350*/  SHF.R.S32.HI R4, RZ, 0x1f, R7 ;  /* 0x0000001fff047819 */ /* 0x000fca0000011407 */
[----:B------:R-:W-:Y:S02]  /*1360*/  IMAD R6, R16, R4, R6 ;  /* 0x0000000410067224 */ /* 0x000fe400078e0206 */
[----:B---3--:R-:W-:Y:S02]  /*1370*/  IMAD R4, R11, R0, RZ ;  /* 0x000000000b047224 */ /* 0x008fe400078e02ff */
[----:B------:R-:W-:-:S04]  /*1380*/  IMAD.WIDE.U32 R16, R7, R16, R8 ;  /* 0x0000001007107225 */ /* 0x000fc800078e0008 */
[----:B------:R-:W-:-:S04]  /*1390*/  IMAD.WIDE.U32 R8, R10, R0, RZ ;  /* 0x000000000a087225 */ /* 0x000fc800078e00ff */
[----:B------:R-:W-:Y:S01]  /*13a0*/  IMAD R4, R10, R5, R4 ;  /* 0x000000050a047224 */ /* 0x000fe200078e0204 */
[----:B------:R-:W-:Y:S01]  /*13b0*/  MOV R0, R16 ;  /* 0x0000001000007202 */ /* 0x000fe20000000f00 */
[----:B------:R-:W-:Y:S02]  /*13c0*/  IMAD.IADD R5, R17, 0x1, R6 ;  /* 0x0000000111057824 */ /* 0x000fe400078e0206 */
[----:B------:R-:W-:Y:S01]  /*13d0*/  IMAD.IADD R4, R9, 0x1, R4 ;  /* 0x0000000109047824 */ /* 0x000fe200078e0204 */
[----:B------:R-:W-:Y:S05]  /*13e0*/  BRA `(.L_x_615) ;  /* 0x0000000400487947 */ /* 0x000fea0003800000 */
.L_x_614:
[----:B------:R-:W1:Y:S01]  /*13f0*/  LD.E R12, desc[UR4][R2.64+0x68] ;  /* 0x00006804020c7980 */ /* 0x000e62000c101900 */
[----:B------:R-:W-:-:S03]  /*1400*/  ISETP.NE.AND P2, PT, R11, -0x1, PT ;  /* 0xffffffff0b00780c */ /* 0x000fc60003f45270 */
[----:B------:R-:W2:Y:S04]  /*1410*/  LD.E.64 R230, desc[UR4][R2.64+0x38] ;  /* 0x0000380402e67980 */ /* 0x000ea8000c101b00 */
[----:B------:R-:W3:Y:S04]  /*1420*/  LD.E.64 R182, desc[UR4][R2.64+0x40] ;  /* 0x0000400402b67980 */ /* 0x000ee8000c101b00 */
[----:B------:R-:W4:Y:S04]  /*1430*/  LD.E.64 R16, desc[UR4][R2.64+0x50] ;  /* 0x0000500402107980 */ /* 0x000f28000c101b00 */
[----:B------:R-:W3:Y:S04]  /*1440*/  @!P2 LD.E.64 R18, desc[UR4][R2.64+0x20] ;  /* 0x000020040212a980 */ /* 0x000ee8000c101b00 */
[----:B------:R-:W4:Y:S04]  /*1450*/  @!P2 LD.E.64 R20, desc[UR4][R2.64+0x28] ;  /* 0x000028040214a980 */ /* 0x000f28000c101b00 */
[----:B------:R1:W5:Y:S01]  /*1460*/  LD.E.64 R24, desc[UR4][R2.64+0x58] ;  /* 0x0000580402187980 */ /* 0x000362000c101b00 */
[----:B------:R-:W-:-:S02]  /*1470*/  MOV R22, RZ ;  /* 0x000000ff00167202 */ /* 0x000fc40000000f00 */
[----:B------:R-:W-:Y:S02]  /*1480*/  IABS R7, R240 ;  /* 0x000000f000077213 */ /* 0x000fe40000000000 */
[----:B------:R-:W-:Y:S02]  /*1490*/  @!P2 SHF.R.S32.HI R6, RZ, 0x1f, R10 ;  /* 0x0000001fff06a819 */ /* 0x000fe4000001140a */
[----:B------:R-:W-:Y:S02]  /*14a0*/  LEA R14, R181, 0xffffff00, 0x8 ;  /* 0xffffff00b50e7811 */ /* 0x000fe400078e40ff */
[----:B------:R-:W-:Y:S02]  /*14b0*/  MOV R196, RZ ;  /* 0x000000ff00c47202 */ /* 0x000fe40000000f00 */
[----:B------:R-:W-:Y:S02]  /*14c0*/  MOV R195, RZ ;  /* 0x000000ff00c37202 */ /* 0x000fe40000000f00 */
[----:B-1----:R-:W-:-:S04]  /*14d0*/  IABS R4, R12 ;  /* 0x0000000c00047213 */ /* 0x002fc80000000000 */
[----:B------:R-:W1:Y:S08]  /*14e0*/  I2F.RP R0, R4 ;  /* 0x0000000400007306 */ /* 0x000e700000209400 */
[----:B-1----:R-:W1:Y:S02]  /*14f0*/  MUFU.RCP R0, R0 ;  /* 0x0000000000007308 */ /* 0x002e640000001000 */
[----:B-1----:R-:W-:-:S06]  /*1500*/  IADD3 R0, PT, PT, R0, 0xffffffe, RZ ;  /* 0x0ffffffe00007810 */ /* 0x002fcc0007ffe0ff */
[----:B------:R-:W1:Y:S01]  /*1510*/  F2I.FTZ.U32.TRUNC.NTZ R23, R0 ;  /* 0x0000000000177305 */ /* 0x000e62000021f000 */
[----:B------:R-:W-:Y:S01]  /*1520*/  IABS R5, R12 ;  /* 0x0000000c00057213 */ /* 0x000fe20000000000 */
[----:B-1----:R-:W-:-:S04]  /*1530*/  IMAD.MOV R0, RZ, RZ, -R23 ;  /* 0x000000ffff007224 */ /* 0x002fc800078e0a17 */
[----:B------:R-:W-:-:S04]  /*1540*/  IMAD R8, R0, R4, RZ ;  /* 0x0000000400087224 */ /* 0x000fc800078e02ff */
[----:B------:R-:W-:-:S04]  /*1550*/  IMAD.HI.U32 R8, R23, R8, R22 ;  /* 0x0000000817087227 */ /* 0x000fc800078e0016 */
[----:B------:R-:W-:Y:S02]  /*1560*/  IMAD.MOV R5, RZ, RZ, -R5 ;  /* 0x000000ffff057224 */ /* 0x000fe400078e0a05 */
[----:B------:R-:W-:-:S04]  /*1570*/  IMAD.HI.U32 R8, R8, R7, RZ ;  /* 0x0000000708087227 */ /* 0x000fc800078e00ff */
[----:B--2---:R-:W-:Y:S02]  /*1580*/  @!P2 IMAD R0, R231, R10, RZ ;  /* 0x0000000ae700a224 */ /* 0x004fe400078e02ff */
[----:B------:R-:W-:Y:S02]  /*1590*/  IMAD R5, R8, R5, R7 ;  /* 0x0000000508057224 */ /* 0x000fe400078e0207 */
[----:B------:R-:W-:Y:S02]  /*15a0*/  @!P2 IMAD R0, R6, R230, R0 ;  /* 0x000000e60600a224 */ /* 0x000fe400078e0200 */
[----:B------:R-:W-:Y:S01]  /*15b0*/  @!P2 IMAD.WIDE.U32 R22, R230, R10, RZ ;  /* 0x0000000ae616a225 */ /* 0x000fe200078e00ff */
[----:B------:R-:W-:-:S04]  /*15c0*/  ISETP.GT.U32.AND P1, PT, R4, R5, PT ;  /* 0x000000050400720c */ /* 0x000fc80003f24070 */
[----:B------:R-:W-:Y:S01]  /*15d0*/  @!P2 IADD3 R23, PT, PT, R23, R0, RZ ;  /* 0x000000001717a210 */ /* 0x000fe20007ffe0ff */
[-C--:B---3-5:R-:W-:Y:S01]  /*15e0*/  @!P2 IMAD R6, R19, R9.reuse, RZ ;  /* 0x000000091306a224 */ /* 0x0a8fe200078e02ff */
[----:B------:R-:W-:Y:S01]  /*15f0*/  @!P2 SHF.R.S32.HI R0, RZ, 0x1f, R9 ;  /* 0x0000001fff00a819 */ /* 0x000fe20000011409 */
[----:B------:R-:W-:Y:S02]  /*1600*/  @P2 IMAD.IADD R7, R10, 0x1, R11 ;  /* 0x000000010a072824 */ /* 0x000fe400078e020b */
[----:B------:R-:W-:-:S04]  /*1610*/  @!P2 IMAD.WIDE.U32 R22, R18, R9, R22 ;  /* 0x000000091216a225 */ /* 0x000fc800078e0016 */
[----:B------:R-:W-:Y:S02]  /*1620*/  @!P2 IMAD R6, R18, R0, R6 ;  /* 0x000000001206a224 */ /* 0x000fe400078e0206 */
[-C--:B------:R-:W-:Y:S02]  /*1630*/  @P2 IMAD R0, R231, R7.reuse, RZ ;  /* 0x00000007e7002224 */ /* 0x080fe400078e02ff */
[----:B------:R-:W-:Y:S01]  /*1640*/  @P2 IMAD.WIDE.U32 R18, R230, R7, RZ ;  /* 0x00000007e6122225 */ /* 0x000fe200078e00ff */
[----:B------:R-:W-:Y:S02]  /*1650*/  @!P1 IADD3 R5, PT, PT, R5, -R4, RZ ;  /* 0x8000000405059210 */ /* 0x000fe40007ffe0ff */
[----:B------:R-:W-:Y:S01]  /*1660*/  @!P2 MOV R7, R22 ;  /* 0x000000160007a202 */ /* 0x000fe20000000f00 */
[----:B------:R-:W-:Y:S01]  /*1670*/  @!P2 IMAD.IADD R6, R23, 0x1, R6 ;  /* 0x000000011706a824 */ /* 0x000fe200078e0206 */
[----:B------:R-:W-:Y:S01]  /*1680*/  @P2 MOV R7, R18 ;  /* 0x0000001200072202 */ /* 0x000fe20000000f00 */
[----:B------:R-:W-:Y:S01]  /*1690*/  @P2 IMAD.IADD R6, R19, 0x1, R0 ;  /* 0x0000000113062824 */ /* 0x000fe200078e0200 */
[----:B------:R-:W-:-:S02]  /*16a0*/  ISETP.GE.U32.AND P4, PT, R5, R4, PT ;  /* 0x000000040500720c */ /* 0x000fc40003f86070 */
[----:B------:R-:W-:Y:S02]  /*16b0*/  LOP3.LUT R4, R240, R12, RZ, 0x3c, !PT ;  /* 0x0000000cf0047212 */ /* 0x000fe400078e3cff */
[-C--:B------:R-:W-:Y:S02]  /*16c0*/  LOP3.LUT R7, R7, R6.reuse, RZ, 0x3c, !PT ;  /* 0x0000000607077212 */ /* 0x080fe400078e3cff */
[----:B------:R-:W-:Y:S02]  /*16d0*/  ISETP.GE.AND P0, PT, R4, RZ, PT ;  /* 0x000000ff0400720c */ /* 0x000fe40003f06270 */
[----:B------:R-:W-:Y:S01]  /*16e0*/  ISETP.NE.AND P3, PT, R12, RZ, PT ;  /* 0x000000ff0c00720c */ /* 0x000fe20003f65270 */
[----:B------:R-:W-:Y:S01]  /*16f0*/  @!P1 VIADD R8, R8, 0x1 ;  /* 0x0000000108089836 */ /* 0x000fe20000000000 */
[----:B------:R-:W-:Y:S01]  /*1700*/  LOP3.LUT R6, R7, R6, RZ, 0x3c, !PT ;  /* 0x0000000607067212 */ /* 0x000fe200078e3cff */
[----:B------:R-:W-:Y:S01]  /*1710*/  @!P2 IMAD R4, R183, R10, RZ ;  /* 0x0000000ab704a224 */ /* 0x000fe200078e02ff */
[----:B------:R-:W-:-:S02]  /*1720*/  @!P2 SHF.R.S32.HI R0, RZ, 0x1f, R10 ;  /* 0x0000001fff00a819 */ /* 0x000fc4000001140a */
[----:B------:R-:W-:Y:S01]  /*1730*/  LOP3.LUT R7, R7, R6, RZ, 0x3c, !PT ;  /* 0x0000000607077212 */ /* 0x000fe200078e3cff */
[-C--:B------:R-:W-:Y:S01]  /*1740*/  IMAD R5, R231, R14.reuse, RZ ;  /* 0x0000000ee7057224 */ /* 0x080fe200078e02ff */
[----:B------:R-:W-:Y:S02]  /*1750*/  SHF.R.S32.HI R19, RZ, 0x1f, R14 ;  /* 0x0000001fff137819 */ /* 0x000fe4000001140e */
[----:B------:R-:W-:Y:S01]  /*1760*/  @P4 IADD3 R8, PT, PT, R8, 0x1, RZ ;  /* 0x0000000108084810 */ /* 0x000fe20007ffe0ff */
[----:B------:R-:W-:-:S04]  /*1770*/  IMAD.WIDE.U32 R22, R230, R14, R6 ;  /* 0x0000000ee6167225 */ /* 0x000fc800078e0006 */
[----:B------:R-:W-:Y:S02]  /*1780*/  @!P2 IMAD R0, R0, R182, R4 ;  /* 0x000000b60000a224 */ /* 0x000fe400078e0204 */
[----:B------:R-:W-:-:S04]  /*1790*/  @!P2 IMAD.WIDE.U32 R6, R182, R10, RZ ;  /* 0x0000000ab606a225 */ /* 0x000fc800078e00ff */
[----:B------:R-:W-:Y:S02]  /*17a0*/  IMAD R5, R19, R230, R5 ;  /* 0x000000e613057224 */ /* 0x000fe400078e0205 */
[----:B------:R-:W-:Y:S01]  /*17b0*/  @!P0 IMAD.MOV R8, RZ, RZ, -R8 ;  /* 0x000000ffff088224 */ /* 0x000fe200078e0a08 */
[----:B------:R-:W-:Y:S01]  /*17c0*/  @!P3 LOP3.LUT R8, RZ, R12, RZ, 0x33, !PT ;  /* 0x0000000cff08b212 */ /* 0x000fe200078e33ff */
[----:B------:R-:W-:Y:S01]  /*17d0*/  @!P2 IMAD.MOV.U32 R26, RZ, RZ, R6 ;  /* 0x000000ffff1aa224 */ /* 0x000fe200078e0006 */
[----:B------:R-:W-:Y:S01]  /*17e0*/  @!P2 IADD3 R27, PT, PT, R7, R0, RZ ;  /* 0x00000000071ba210 */ /* 0x000fe20007ffe0ff */
[----:B----4-:R-:W-:Y:S01]  /*17f0*/  @!P2 IMAD R4, R21, R9, RZ ;  /* 0x000000091504a224 */ /* 0x010fe200078e02ff */
[----:B------:R-:W-:Y:S01]  /*1800*/  IADD3 R23, PT, PT, R23, R5, RZ ;  /* 0x0000000517177210 */ /* 0x000fe20007ffe0ff */
[----:B------:R-:W-:Y:S01]  /*1810*/  IMAD R5, R17, R8, RZ ;  /* 0x0000000811057224 */ /* 0x000fe200078e02ff */
[----:B------:R-:W-:Y:S02]  /*1820*/  @!P2 SHF.R.S32.HI R0, RZ, 0x1f, R9 ;  /* 0x0000001fff00a819 */ /* 0x000fe40000011409 */
[----:B------:R-:W-:-:S02]  /*1830*/  SHF.R.S32.HI R6, RZ, 0x1f, R8 ;  /* 0x0000001fff067819 */ /* 0x000fc40000011408 */
[----:B------:R-:W-:Y:S01]  /*1840*/  @P2 IADD3 R10, PT, PT, R10, R11, RZ ;  /* 0x0000000b0a0a2210 */ /* 0x000fe20007ffe0ff */
[----:B------:R-:W-:Y:S02]  /*1850*/  @!P2 IMAD R4, R20, R0, R4 ;  /* 0x000000001404a224 */ /* 0x000fe400078e0204 */
[----:B------:R-:W-:Y:S02]  /*1860*/  IMAD R5, R16, R6, R5 ;  /* 0x0000000610057224 */ /* 0x000fe400078e0205 */
[----:B------:R-:W-:-:S04]  /*1870*/  @!P2 IMAD.WIDE.U32 R20, R20, R9, R26 ;  /* 0x000000091414a225 */ /* 0x000fc800078e001a */
[----:B------:R-:W-:Y:S02]  /*1880*/  @P2 IMAD R6, R183, R10, RZ ;  /* 0x0000000ab7062224 */ /* 0x000fe400078e02ff */
[----:B------:R-:W-:-:S04]  /*1890*/  IMAD.WIDE.U32 R22, R16, R8, R22 ;  /* 0x0000000810167225 */ /* 0x000fc800078e0016 */
[----:B------:R-:W-:Y:S01]  /*18a0*/  @P2 IMAD.WIDE.U32 R10, R182, R10, RZ ;  /* 0x0000000ab60a2225 */ /* 0x000fe200078e00ff */
[----:B------:R-:W-:Y:S02]  /*18b0*/  @!P2 IADD3 R4, PT, PT, R21, R4, RZ ;  /* 0x000000041504a210 */ /* 0x000fe40007ffe0ff */
[----:B------:R-:W-:Y:S01]  /*18c0*/  @!P2 MOV R8, R20 ;  /* 0x000000140008a202 */ /* 0x000fe20000000f00 */
[----:B------:R-:W-:Y:S01]  /*18d0*/  IMAD.MOV.U32 R0, RZ, RZ, R22 ;  /* 0x000000ffff007224 */ /* 0x000fe200078e0016 */
[----:B------:R-:W-:Y:S01]  /*18e0*/  IADD3 R5, PT, PT, R23, R5, RZ ;  /* 0x0000000517057210 */ /* 0x000fe20007ffe0ff */
[----:B------:R-:W-:Y:S01]  /*18f0*/  @P2 IMAD.MOV.U32 R8, RZ, RZ, R10 ;  /* 0x000000ffff082224 */ /* 0x000fe200078e000a */
[----:B------:R-:W-:Y:S02]  /*1900*/  @P2 IADD3 R4, PT, PT, R11, R6, RZ ;  /* 0x000000060b042210 */ /* 0x000fe40007ffe0ff */
.L_x_615:
[----:B------:R-:W-:Y:S05]  /*1910*/  BSYNC.RECONVERGENT B0 ;  /* 0x0000000000007941 */ /* 0x000fea0003800200 */
.L_x_613:
[----:B------:R-:W-:Y:S01]  /*1920*/  ISETP.NE.AND P6, PT, R13, -0x1, PT ;  /* 0xffffffff0d00780c */ /* 0x000fe20003fc5270 */
[----:B------:R-:W2:Y:S04]  /*1930*/  LD.E.64 R10, desc[UR4][R2.64+0x30] ;  /* 0x00003004020a7980 */ /* 0x000ea8000c101b00 */
[----:B------:R-:W3:Y:S04]  /*1940*/  LD.E.64 R22, desc[UR4][R2.64+0x48] ;  /* 0x0000480402167980 */ /* 0x000ee8000c101b00 */
[----:B------:R-:W4:Y:S04]  /*1950*/  LD.E.64 R6, desc[UR4][R2.64+0x8] ;  /* 0x0000080402067980 */ /* 0x000f28000c101b00 */
[----:B------:R-:W3:Y:S04]  /*1960*/  @!P6 LD.E.64 R28, desc[UR4][R2.64+0x18] ;  /* 0x00001804021ce980 */ /* 0x000ee8000c101b00 */
[----:B------:R-:W4:Y:S01]  /*1970*/  LD.E.64 R20, desc[UR4][R2.64] ;  /* 0x0000000402147980 */ /* 0x000f22000c101b00 */
[----:B------:R-:W-:-:S03]  /*1980*/  IABS R18, R12 ;  /* 0x0000000c00127213 */ /* 0x000fc60000000000 */
[----:B------:R-:W4:Y:S01]  /*1990*/  LD.E.64 R26, desc[UR4][R2.64+0x10] ;  /* 0x00001004021a7980 */ /* 0x000f22000c101b00 */
[----:B------:R-:W1:Y:S08]  /*19a0*/  I2F.RP R9, R18 ;  /* 0x0000001200097306 */ /* 0x000e700000209400 */
[----:B-1----:R-:W1:Y:S02]  /*19b0*/  MUFU.RCP R9, R9 ;  /* 0x0000000900097308 */ /* 0x002e640000001000 */
[----:B-1----:R-:W-:-:S06]  /*19c0*/  VIADD R9, R9, 0xffffffe ;  /* 0x0ffffffe09097836 */ /* 0x002fcc0000000000 */
[----:B------:R-:W1:Y:S01]  /*19d0*/  F2I.FTZ.U32.TRUNC.NTZ R31, R9 ;  /* 0x00000009001f7305 */ /* 0x000e62000021f000 */
[----:B------:R-:W-:Y:S01]  /*19e0*/  IMAD.MOV.U32 R30, RZ, RZ, RZ ;  /* 0x000000ffff1e7224 */ /* 0x000fe200078e00ff */
[----:B------:R-:W-:Y:S02]  /*19f0*/  IABS R16, R240 ;  /* 0x000000f000107213 */ /* 0x000fe40000000000 */
[----:B------:R-:W-:Y:S01]  /*1a00*/  IABS R17, R12 ;  /* 0x0000000c00117213 */ /* 0x000fe20000000000 */
[----:B-1----:R-:W-:-:S04]  /*1a10*/  IMAD.MOV R9, RZ, RZ, -R31 ;  /* 0x000000ffff097224 */ /* 0x002fc800078e0a1f */
[----:B------:R-:W-:-:S04]  /*1a20*/  IMAD R9, R9, R18, RZ ;  /* 0x0000001209097224 */ /* 0x000fc800078e02ff */
[----:B------:R-:W-:-:S04]  /*1a30*/  IMAD.HI.U32 R9, R31, R9, R30 ;  /* 0x000000091f097227 */ /* 0x000fc800078e001e */
[----:B------:R-:W-:Y:S02]  /*1a40*/  IMAD.MOV R17, RZ, RZ, -R17 ;  /* 0x000000ffff117224 */ /* 0x000fe400078e0a11 */
[----:B------:R-:W-:-:S04]  /*1a50*/  IMAD.HI.U32 R9, R9, R16, RZ ;  /* 0x0000001009097227 */ /* 0x000fc800078e00ff */
[----:B------:R-:W-:-:S05]  /*1a60*/  IMAD R16, R9, R17, R16 ;  /* 0x0000001109107224 */ /* 0x000fca00078e0210 */
[----:B------:R-:W-:Y:S02]  /*1a70*/  ISETP.GT.U32.AND P1, PT, R18, R16, PT ;  /* 0x000000101200720c */ /* 0x000fe40003f24070 */
[----:B------:R-:W-:-:S11]  /*1a80*/  LOP3.LUT R17, R240, R12, RZ, 0x3c, !PT ;  /* 0x0000000cf0117212 */ /* 0x000fd600078e3cff */
[----:B------:R-:W-:Y:S01]  /*1a90*/  @!P1 IMAD.IADD R16, R16, 0x1, -R18 ;  /* 0x0000000110109824 */ /* 0x000fe200078e0a12 */
[----:B------:R-:W-:-:S04]  /*1aa0*/  ISETP.GE.AND P2, PT, R17, RZ, PT ;  /* 0x000000ff1100720c */ /* 0x000fc80003f46270 */
[----:B------:R-:W-:Y:S02]  /*1ab0*/  ISETP.GE.U32.AND P0, PT, R16, R18, PT ;  /* 0x000000121000720c */ /* 0x000fe40003f06070 */
[----:B------:R-:W-:Y:S01]  /*1ac0*/  ISETP.NE.AND P3, PT, R12, RZ, PT ;  /* 0x000000ff0c00720c */ /* 0x000fe20003f65270 */
[-C--:B-----5:R-:W-:Y:S02]  /*1ad0*/  IMAD R16, R19, R182.reuse, RZ ;  /* 0x000000b613107224 */ /* 0x0a0fe400078e02ff */
[----:B------:R-:W-:Y:S02]  /*1ae0*/  IMAD.SHL.U32 R192, R224, 0x8, RZ ;  /* 0x00000008e0c07824 */ /* 0x000fe400078e00ff */
[----:B------:R-:W-:Y:S02]  /*1af0*/  @!P1 VIADD R9, R9, 0x1 ;  /* 0x0000000109099836 */ /* 0x000fe40000000000 */
[C---:B------:R-:W-:Y:S02]  /*1b00*/  IMAD R16, R14.reuse, R183, R16 ;  /* 0x000000b70e107224 */ /* 0x040fe400078e0210 */
[----:B------:R-:W-:Y:S01]  /*1b10*/  IMAD.WIDE.U32 R42, R14, R182, RZ ;  /* 0x000000b60e2a7225 */ /* 0x000fe200078e00ff */
[----:B------:R-:W-:-:S03]  /*1b20*/  LOP3.LUT R14, R192, 0x38, RZ, 0xc0, !PT ;  /* 0x00000038c00e7812 */ /* 0x000fc600078ec0ff */
[----:B------:R-:W-:Y:S02]  /*1b30*/  @P0 VIADD R9, R9, 0x1 ;  /* 0x0000000109090836 */ /* 0x000fe40000000000 */
[----:B------:R-:W-:Y:S01]  /*1b40*/  IMAD.IADD R232, R15, 0x1, -R232 ;  /* 0x000000010fe87824 */ /* 0x000fe200078e0ae8 */
[----:B------:R-:W-:Y:S01]  /*1b50*/  IADD3 R42, P1, P0, R42, R8, R14 ;  /* 0x000000082a2a7210 */ /* 0x000fe2000783e00e */
[----:B------:R-:W-:Y:S01]  /*1b60*/  @!P2 IMAD.MOV R9, RZ, RZ, -R9 ;  /* 0x000000ffff09a224 */ /* 0x000fe200078e0a09 */
[----:B------:R-:W-:Y:S01]  /*1b70*/  @!P3 LOP3.LUT R9, RZ, R12, RZ, 0x33, !PT ;  /* 0x0000000cff09b212 */ /* 0x000fe200078e33ff */
[----:B------:R-:W-:-:S03]  /*1b80*/  IMAD.IADD R16, R43, 0x1, R16 ;  /* 0x000000012b107824 */ /* 0x000fc600078e0210 */
[----:B------:R-:W-:Y:S02]  /*1b90*/  SHF.R.S32.HI R12, RZ, 0x1f, R9 ;  /* 0x0000001fff0c7819 */ /* 0x000fe40000011409 */
[----:B------:R-:W-:Y:S02]  /*1ba0*/  IADD3.X R4, PT, PT, R16, R4, RZ, P1, P0 ;  /* 0x0000000410047210 */ /* 0x000fe40000fe04ff */
[----:B------:R-:W-:Y:S01]  /*1bb0*/  SHF.R.U32.HI R40, RZ, 0x3, R224 ;  /* 0x00000003ff287819 */ /* 0x000fe200000116e0 */
[----:B------:R-:W-:-:S03]  /*1bc0*/  IMAD.WIDE.U32 R16, R24, R9, RZ ;  /* 0x0000000918107225 */ /* 0x000fc600078e00ff */
[----:B------:R-:W-:Y:S01]  /*1bd0*/  ISETP.GE.AND P3, PT, R40, R232, PT ;  /* 0x000000e82800720c */ /* 0x000fe20003f66270 */
[----:B------:R-:W-:Y:S02]  /*1be0*/  IMAD.MOV.U32 R41, RZ, RZ, RZ ;  /* 0x000000ffff297224 */ /* 0x000fe400078e00ff */
[----:B------:R-:W-:Y:S01]  /*1bf0*/  IMAD R234, R231, R40, RZ ;  /* 0x00000028e7ea7224 */ /* 0x000fe200078e02ff */
[----:B------:R-:W1:Y:S01]  /*1c00*/  S2UR UR6, SR_CgaCtaId ;  /* 0x00000000000679c3 */ /* 0x000e620000008800 */
[----:B------:R-:W-:Y:S02]  /*1c10*/  UMOV UR7, 0x400 ;  /* 0x0000040000077882 */ /* 0x000fe40000000000 */
[----:B-1----:R-:W-:-:S06]  /*1c20*/  ULEA UR6, UR6, UR7, 0x18 ;  /* 0x0000000706067291 */ /* 0x002fcc000f8ec0ff */
[----:B------:R-:W-:Y:S02]  /*1c30*/  IMAD.U32 R227, RZ, RZ, UR6 ;  /* 0x00000006ffe37e24 */ /* 0x000fe4000f8e00ff */
[-C--:B--2---:R-:W-:Y:S02]  /*1c40*/  @P6 IMAD R8, R11, R13.reuse, RZ ;  /* 0x0000000d0b086224 */ /* 0x084fe400078e02ff */
[----:B------:R-:W-:-:S04]  /*1c50*/  @P6 IMAD.WIDE.U32 R18, R10, R13, RZ ;  /* 0x0000000d0a126225 */ /* 0x000fc800078e00ff */
[-C--:B---3--:R-:W-:Y:S02]  /*1c60*/  @!P6 IMAD R15, R29, R241.reuse, RZ ;  /* 0x000000f11d0fe224 */ /* 0x088fe400078e02ff */
[----:B------:R-:W-:-:S04]  /*1c70*/  @!P6 IMAD.WIDE.U32 R28, R28, R241, RZ ;  /* 0x000000f11c1ce225 */ /* 0x000fc800078e00ff */
[----:B------:R-:W-:Y:S02]  /*1c80*/  @!P6 IMAD.IADD R15, R29, 0x1, R15 ;  /* 0x000000011d0fe824 */ /* 0x000fe400078e020f */
[----:B------:R-:W-:Y:S02]  /*1c90*/  @P6 IMAD.IADD R15, R19, 0x1, R8 ;  /* 0x00000001130f6824 */ /* 0x000fe400078e0208 */
[----:B------:R-:W-:Y:S02]  /*1ca0*/  IMAD R8, R25, R9, RZ ;  /* 0x0000000919087224 */ /* 0x000fe400078e02ff */
[----:B------:R-:W-:Y:S01]  /*1cb0*/  @!P6 IMAD.MOV.U32 R13, RZ, RZ, R28 ;  /* 0x000000ffff0de224 */ /* 0x000fe200078e001c */
[----:B------:R-:W-:Y:S01]  /*1cc0*/  IADD3 R28, P0, PT, R14, R0, RZ ;  /* 0x000000000e1c7210 */ /* 0x000fe20007f1e0ff */
[----:B------:R-:W-:Y:S02]  /*1cd0*/  IMAD R0, R12, R24, R8 ;  /* 0x000000180c007224 */ /* 0x000fe400078e0208 */
[----:B------:R-:W-:-:S02]  /*1ce0*/  @P6 IMAD.MOV.U32 R13, RZ, RZ, R18 ;  /* 0x000000ffff0d6224 */ /* 0x000fc400078e0012 */
[----:B------:R-:W-:Y:S02]  /*1cf0*/  VIADD R19, R40, 0x10 ;  /* 0x0000001028137836 */ /* 0x000fe40000000000 */
[----:B------:R-:W-:Y:S01]  /*1d00*/  IMAD.IADD R0, R17, 0x1, R0 ;  /* 0x0000000111007824 */ /* 0x000fe200078e0200 */
[----:B------:R-:W-:Y:S01]  /*1d10*/  IADD3 R14, P1, PT, R14, R13, RZ ;  /* 0x0000000d0e0e7210 */ /* 0x000fe20007f3e0ff */
[C---:B------:R-:W-:Y:S02]  /*1d20*/  VIADD R18, R40.reuse, 0x20 ;  /* 0x0000002028127836 */ /* 0x040fe40000000000 */
[----:B------:R-:W-:Y:S01]  /*1d30*/  VIADD R17, R40, 0x30 ;  /* 0x0000003028117836 */ /* 0x000fe20000000000 */
[----:B------:R-:W-:Y:S01]  /*1d40*/  ISETP.GE.AND P5, PT, R19, R232, PT ;  /* 0x000000e81300720c */ /* 0x000fe20003fa6270 */
[----:B------:R-:W-:Y:S01]  /*1d50*/  IMAD.X R29, RZ, RZ, R5, P0 ;  /* 0x000000ffff1d7224 */ /* 0x000fe200000e0605 */
[----:B------:R-:W-:Y:S01]  /*1d60*/  SHF.R.S32.HI R9, RZ, 0x1f, R240 ;  /* 0x0000001fff097819 */ /* 0x000fe200000114f0 */
[----:B------:R-:W-:Y:S01]  /*1d70*/  IMAD R8, R23, R240, RZ ;  /* 0x000000f017087224 */ /* 0x000fe200078e02ff */
[-C--:B------:R-:W-:Y:S01]  /*1d80*/  ISETP.GE.AND P0, PT, R18, R232.reuse, PT ;  /* 0x000000e81200720c */ /* 0x080fe20003f06270 */
[----:B------:R-:W-:Y:S01]  /*1d90*/  IMAD.X R15, RZ, RZ, R15, P1 ;  /* 0x000000ffff0f7224 */ /* 0x000fe200008e060f */
[----:B------:R-:W-:Y:S01]  /*1da0*/  ISETP.GE.AND P4, PT, R17, R232, PT ;  /* 0x000000e81100720c */ /* 0x000fe20003f86270 */
[----:B------:R-:W-:-:S02]  /*1db0*/  IMAD R8, R22, R9, R8 ;  /* 0x0000000916087224 */ /* 0x000fc400078e0208 */
[----:B------:R-:W-:-:S04]  /*1dc0*/  IMAD.WIDE.U32 R12, R40, R230, R28 ;  /* 0x000000e6280c7225 */ /* 0x000fc800078e001c */
[----:B------:R-:W-:Y:S01]  /*1dd0*/  IMAD.WIDE.U32 R22, R240, R22, R14 ;  /* 0x00000016f0167225 */ /* 0x000fe200078e000e */
[----:B----4-:R-:W-:-:S03]  /*1de0*/  LEA R235, P2, R12, R6, 0x1 ;  /* 0x000000060ceb7211 */ /* 0x010fc600078408ff */
[----:B------:R-:W-:Y:S01]  /*1df0*/  IMAD.WIDE.U32 R14, R239, 0x40, R40 ;  /* 0x00000040ef0e7825 */ /* 0x000fe200078e0028 */
[----:B------:R-:W-:-:S03]  /*1e00*/  IADD3 R42, P1, PT, R42, R16, RZ ;  /* 0x000000102a2a7210 */ /* 0x000fc60007f3e0ff */
[----:B------:R-:W-:Y:S02]  /*1e10*/  IMAD.IADD R234, R13, 0x1, R234 ;  /* 0x000000010dea7824 */ /* 0x000fe400078e02ea */
[--C-:B------:R-:W-:Y:S02]  /*1e20*/  @!P6 IMAD.MOV.U32 R28, RZ, RZ, R10.reuse ;  /* 0x000000ffff1ce224 */ /* 0x100fe400078e000a */
[--C-:B------:R-:W-:Y:S02]  /*1e30*/  @!P6 IMAD.MOV.U32 R29, RZ, RZ, R11.reuse ;  /* 0x000000ffff1de224 */ /* 0x100fe400078e000b */
[----:B------:R-:W-:Y:S02]  /*1e40*/  @P6 IMAD.MOV.U32 R28, RZ, RZ, R10 ;  /* 0x000000ffff1c6224 */ /* 0x000fe400078e000a */
[----:B------:R-:W-:Y:S01]  /*1e50*/  @P6 IMAD.MOV.U32 R29, RZ, RZ, R11 ;  /* 0x000000ffff1d6224 */ /* 0x000fe200078e000b */
[----:B------:R-:W-:Y:S01]  /*1e60*/  @!P5 IADD3 R6, P6, PT, R14, 0x10, RZ ;  /* 0x000000100e06d810 */ /* 0x000fe20007fde0ff */
[----:B------:R-:W-:Y:S01]  /*1e70*/  IMAD.IADD R9, R23, 0x1, R8 ;  /* 0x0000000117097824 */ /* 0x000fe200078e0208 */
[----:B------:R-:W-:Y:S01]  /*1e80*/  LEA.HI.X R234, R12, R7, R234, 0x1, P2 ;  /* 0x000000070cea7211 */ /* 0x000fe200010f0cea */
[----:B------:R-:W-:-:S02]  /*1e90*/  @!P3 IMAD.MOV.U32 R8, RZ, RZ, R22 ;  /* 0x000000ffff08b224 */ /* 0x000fc400078e0016 */
[--C-:B------:R-:W-:Y:S02]  /*1ea0*/  @!P5 IMAD.MOV.U32 R30, RZ, RZ, R22.reuse ;  /* 0x000000ffff1ed224 */ /* 0x100fe400078e0016 */
[--C-:B------:R-:W-:Y:S02]  /*1eb0*/  @!P0 IMAD.MOV.U32 R10, RZ, RZ, R22.reuse ;  /* 0x000000ffff0a8224 */ /* 0x100fe400078e0016 */
[----:B------:R-:W-:Y:S01]  /*1ec0*/  @!P4 IMAD.MOV.U32 R24, RZ, RZ, R22 ;  /* 0x000000ffff18c224 */ /* 0x000fe200078e0016 */
[----:B------:R-:W-:Y:S01]  /*1ed0*/  @!P0 IADD3 R22, P2, PT, R14, 0x20, RZ ;  /* 0x000000200e168810 */ /* 0x000fe20007f5e0ff */
[----:B------:R-:W-:Y:S02]  /*1ee0*/  IMAD.X R43, R4, 0x1, R0, P1 ;  /* 0x00000001042b7824 */ /* 0x000fe400008e0600 */
[----:B------:R-:W-:Y:S02]  /*1ef0*/  @!P5 IMAD.X R4, RZ, RZ, R15, P6 ;  /* 0x000000ffff04d224 */ /* 0x000fe400030e060f */
[----:B------:R-:W-:-:S02]  /*1f00*/  @!P3 IMAD R0, R15, R28, RZ ;  /* 0x0000001c0f00b224 */ /* 0x000fc400078e02ff */
[----:B------:R-:W-:Y:S02]  /*1f10*/  @!P0 IMAD.X R5, RZ, RZ, R15, P2 ;  /* 0x000000ffff058224 */ /* 0x000fe400010e060f */
[--C-:B------:R-:W-:Y:S02]  /*1f20*/  @!P5 IMAD.MOV.U32 R31, RZ, RZ, R9.reuse ;  /* 0x000000ffff1fd224 */ /* 0x100fe400078e0009 */
[----:B------:R-:W-:Y:S02]  /*1f30*/  @!P5 IMAD R4, R4, R28, RZ ;  /* 0x0000001c0404d224 */ /* 0x000fe400078e02ff */
[--C-:B------:R-:W-:Y:S02]  /*1f40*/  @!P0 IMAD.MOV.U32 R11, RZ, RZ, R9.reuse ;  /* 0x000000ffff0b8224 */ /* 0x100fe400078e0009 */
[----:B------:R-:W-:Y:S01]  /*1f50*/  @!P4 IMAD.MOV.U32 R25, RZ, RZ, R9 ;  /* 0x000000ffff19c224 */ /* 0x000fe200078e0009 */
[C---:B------:R-:W-:Y:S01]  /*1f60*/  @!P4 IADD3 R12, P1, PT, R14.reuse, 0x30, RZ ;  /* 0x000000300e0cc810 */ /* 0x040fe20007f3e0ff */
[----:B------:R-:W-:-:S02]  /*1f70*/  @!P3 IMAD R0, R14, R29, R0 ;  /* 0x0000001d0e00b224 */ /* 0x000fc400078e0200 */
[----:B------:R-:W-:-:S04]  /*1f80*/  @!P3 IMAD.WIDE.U32 R8, R14, R28, R8 ;  /* 0x0000001c0e08b225 */ /* 0x000fc800078e0008 */
[----:B------:R-:W-:Y:S02]  /*1f90*/  @!P0 IMAD R5, R5, R28, RZ ;  /* 0x0000001c05058224 */ /* 0x000fe400078e02ff */
[-C--:B------:R-:W-:Y:S02]  /*1fa0*/  @!P5 IMAD R4, R29, R6.reuse, R4 ;  /* 0x000000061d04d224 */ /* 0x080fe400078e0204 */
[----:B------:R-:W-:Y:S01]  /*1fb0*/  @!P5 IMAD.WIDE.U32 R30, R28, R6, R30 ;  /* 0x000000061c1ed225 */ /* 0x000fe200078e001e */
[----:B------:R-:W-:-:S03]  /*1fc0*/  @!P3 LEA R14, P2, R8, R20, 0x1 ;  /* 0x00000014080eb211 */ /* 0x000fc600078408ff */
[----:B------:R-:W-:Y:S02]  /*1fd0*/  @!P3 IMAD.IADD R0, R9, 0x1, R0 ;  /* 0x000000010900b824 */ /* 0x000fe400078e0200 */
[-C--:B------:R-:W-:Y:S02]  /*1fe0*/  @!P0 IMAD R5, R29, R22.reuse, R5 ;  /* 0x000000161d058224 */ /* 0x080fe400078e0205 */
[----:B------:R-:W-:Y:S02]  /*1ff0*/  @!P4 IMAD.X R7, RZ, RZ, R15, P1 ;  /* 0x000000ffff07c224 */ /* 0x000fe400008e060f */
[----:B------:R-:W-:Y:S01]  /*2000*/  @!P0 IMAD.WIDE.U32 R22, R28, R22, R10 ;  /* 0x000000161c168225 */ /* 0x000fe200078e000a */
[----:B------:R-:W-:-:S03]  /*2010*/  @!P5 LEA R10, P1, R30, R20, 0x1 ;  /* 0x000000141e0ad211 */ /* 0x000fc600078208ff */
[----:B------:R-:W-:Y:S01]  /*2020*/  @!P5 IMAD.IADD R4, R31, 0x1, R4 ;  /* 0x000000011f04d824 */ /* 0x000fe200078e0204 */
[-C--:B------:R-:W-:Y:S01]  /*2030*/  @!P3 LEA.HI.X R15, R8, R21.reuse, R0, 0x1, P2 ;  /* 0x00000015080fb211 */ /* 0x080fe200010f0c00 */
[----:B------:R-:W-:Y:S01]  /*2040*/  @!P0 IMAD.IADD R5, R23, 0x1, R5 ;  /* 0x0000000117058824 */ /* 0x000fe200078e0205 */
[----:B------:R-:W-:Y:S02]  /*2050*/  LOP3.LUT R0, R192, 0x1c0, RZ, 0xc0, !PT ;  /* 0x000001c0c0007812 */ /* 0x000fe400078ec0ff */
[-C--:B------:R-:W-:Y:S02]  /*2060*/  @!P5 LEA.HI.X R11, R30, R21.reuse, R4, 0x1, P1 ;  /* 0x000000151e0bd211 */ /* 0x080fe400008f0c04 */
[----:B------:R-:W-:Y:S02]  /*2070*/  @!P0 LEA R8, P1, R22, R20, 0x1 ;  /* 0x0000001416088211 */ /* 0x000fe400078208ff */
[----:B------:R-:W-:Y:S01]  /*2080*/  LOP3.LUT R0, R0, 0x38, R224, 0xf8, !PT ;  /* 0x0000003800007812 */ /* 0x000fe200078ef8e0 */
[----:B------:R-:W-:Y:S01]  /*2090*/  @!P4 IMAD R7, R7, R28, RZ ;  /* 0x0000001c0707c224 */ /* 0x000fe200078e02ff */
[----:B------:R-:W-:Y:S01]  /*20a0*/  @!P0 LEA.HI.X R9, R22, R21, R5, 0x1, P1 ;  /* 0x0000001516098211 */ /* 0x000fe200008f0c05 */
[----:B------:R-:W-:Y:S01]  /*20b0*/  IMAD R4, R181, -0x100, R197 ;  /* 0xffffff00b5047824 */ /* 0x000fe200078e02c5 */
[----:B------:R-:W-:Y:S01]  /*20c0*/  LOP3.LUT R0, R0, 0x38, R192, 0x78, !PT ;  /* 0x0000003800007812 */ /* 0x000fe200078e78c0 */
[----:B------:R-:W-:-:S02]  /*20d0*/  IMAD.SHL.U32 R5, R230, 0x10, RZ ;  /* 0x00000010e6057824 */ /* 0x000fc400078e00ff */
[-C--:B------:R-:W-:Y:S02]  /*20e0*/  @!P4 IMAD R7, R29, R12.reuse, R7 ;  /* 0x0000000c1d07c224 */ /* 0x080fe400078e0207 */
[----:B------:R-:W-:Y:S01]  /*20f0*/  VIADD R4, R4, 0x100 ;  /* 0x0000010004047836 */ /* 0x000fe20000000000 */
[----:B------:R-:W-:Y:S01]  /*2100*/  SHF.L.U64.HI R6, R230, 0x4, R231 ;  /* 0x00000004e6067819 */ /* 0x000fe200000102e7 */
[----:B------:R-:W-:Y:S01]  /*2110*/  @!P4 IMAD.WIDE.U32 R12, R28, R12, R24 ;  /* 0x0000000c1c0cc225 */ /* 0x000fe200078e0018 */
[----:B------:R-:W-:Y:S02]  /*2120*/  LOP3.LUT R0, R0, 0x1e00, R192, 0xf8, !PT ;  /* 0x00001e0000007812 */ /* 0x000fe400078ef8c0 */
[C---:B------:R-:W-:Y:S02]  /*2130*/  LEA R28, P2, R5.reuse, R235, 0x1 ;  /* 0x000000eb051c7211 */ /* 0x040fe400078408ff */
        /* <DEDUP_REMOVED lines=9> */
[----:B------:R1:W-:Y:S01]  /*21d0*/  @!P3 LDGSTS.E.BYPASS.LTC128B.128 [R0], desc[UR4][R14.64] ;  /* 0x000000000e00bfae */ /* 0x0003e2000b981a04 */
[-C--:B------:R-:W-:Y:S02]  /*21e0*/  ISETP.GE.AND P3, PT, R19, R4.reuse, PT ;  /* 0x000000041300720c */ /* 0x080fe40003f66270 */
[----:B------:R-:W-:Y:S01]  /*21f0*/  @!P4 LEA.HI.X R21, R12, R21, R7, 0x1, P6 ;  /* 0x000000150c15c211 */ /* 0x000fe200030f0c07 */
[----:B------:R-:W-:Y:S01]  /*2200*/  @!P5 LDGSTS.E.BYPASS.LTC128B.128 [R0+0x800], desc[UR4][R10.64] ;  /* 0x008000000a00dfae */ /* 0x000fe2000b981a04 */
[----:B------:R-:W-:Y:S01]  /*2210*/  ISETP.GE.AND P6, PT, R17, R4, PT ;  /* 0x000000041100720c */ /* 0x000fe20003fc6270 */
[----:B------:R-:W-:Y:S01]  /*2220*/  VIADD R16, R40, 0x40 ;  /* 0x0000004028107836 */ /* 0x000fe20000000000 */
[C---:B------:R-:W-:Y:S01]  /*2230*/  @!P1 LEA R6, P5, R230.reuse, R28, 0x5 ;  /* 0x0000001ce6069211 */ /* 0x040fe200078a28ff */
[----:B------:R2:W-:Y:S03]  /*2240*/  @!P0 LDGSTS.E.BYPASS.LTC128B.128 [R0+0x1000], desc[UR4][R8.64] ;  /* 0x0100000008008fae */ /* 0x0005e6000b981a04 */
[----:B------:R-:W-:Y:S01]  /*2250*/  @!P1 LEA.HI.X R7, R230, R29, R231, 0x5, P5 ;  /* 0x0000001de6079211 */ /* 0x000fe200028f2ce7 */
[----:B------:R3:W-:Y:S01]  /*2260*/  @!P4 LDGSTS.E.BYPASS.LTC128B.128 [R0+0x1800], desc[UR4][R20.64] ;  /* 0x018000001400cfae */ /* 0x0007e2000b981a04 */
[----:B------:R-:W-:Y:S01]  /*2270*/  ISETP.GE.AND P0, PT, R16, R4, PT ;  /* 0x000000041000720c */ /* 0x000fe20003f06270 */
[C---:B------:R-:W-:Y:S01]  /*2280*/  VIADD R13, R40.reuse, 0x70 ;  /* 0x00000070280d7836 */ /* 0x040fe20000000000 */
[----:B------:R-:W-:-:S04]  /*2290*/  LOP3.LUT R12, R40, 0x80, RZ, 0xfc, !PT ;  /* 0x00000080280c7812 */ /* 0x000fc800078efcff */
[----:B------:R-:W-:Y:S01]  /*22a0*/  ISETP.GE.AND P4, PT, R13, R4, PT ;  /* 0x000000040d00720c */ /* 0x000fe20003f86270 */
[----:B-1----:R-:W-:Y:S02]  /*22b0*/  VIADD R14, R40, 0x60 ;  /* 0x00000060280e7836 */ /* 0x002fe40000000000 */
[----:B--2---:R-:W-:Y:S02]  /*22c0*/  @!P2 IMAD.MOV.U32 R8, RZ, RZ, R235 ;  /* 0x000000ffff08a224 */ /* 0x004fe400078e00eb */
[----:B------:R-:W-:-:S05]  /*22d0*/  @!P2 IMAD.MOV.U32 R9, RZ, RZ, R234 ;  /* 0x000000ffff09a224 */ /* 0x000fca00078e00ea */
[----:B------:R1:W-:Y:S04]  /*22e0*/  @!P2 LDGSTS.E.BYPASS.LTC128B.128 [R0+0x2000], desc[UR4][R8.64] ;  /* 0x020000000800afae */ /* 0x0003e8000b981a04 */
[----:B------:R-:W-:Y:S04]  /*22f0*/  @!P3 LDGSTS.E.BYPASS.LTC128B.128 [R0+0x2800], desc[UR4][R28.64] ;  /* 0x028000001c00bfae */ /* 0x000fe8000b981a04 */
[----:B------:R2:W-:Y:S01]  /*2300*/  @!P1 LDGSTS.E.BYPASS.LTC128B.128 [R0+0x3000], desc[UR4][R6.64] ;  /* 0x0300000006009fae */ /* 0x0005e2000b981a04 */
[-C--:B------:R-:W-:Y:S01]  /*2310*/  ISETP.GE.AND P5, PT, R14, R4.reuse, PT ;  /* 0x000000040e00720c */ /* 0x080fe20003fa6270 */
[----:B------:R-:W-:Y:S01]  /*2320*/  VIADD R15, R40, 0x50 ;  /* 0x00000050280f7836 */ /* 0x000fe20000000000 */
[----:B------:R-:W-:Y:S01]  /*2330*/  ISETP.GE.AND P3, PT, R12, R4, PT ;  /* 0x000000040c00720c */ /* 0x000fe20003f66270 */
[----:B------:R-:W-:-:S02]  /*2340*/  VIADD R11, R40, 0x90 ;  /* 0x00000090280b7836 */ /* 0x000fc40000000000 */
[----:B------:R-:W-:Y:S02]  /*2350*/  @!P0 IMAD R22, R231, 0x60, RZ ;  /* 0x00000060e7168824 */ /* 0x000fe400078e02ff */
[--C-:B---3--:R-:W-:Y:S02]  /*2360*/  @!P4 IMAD.MOV.U32 R20, RZ, RZ, R28.reuse ;  /* 0x000000ffff14c224 */ /* 0x108fe400078e001c */
[----:B------:R-:W-:Y:S02]  /*2370*/  @!P4 IMAD.MOV.U32 R21, RZ, RZ, R29 ;  /* 0x000000ffff15c224 */ /* 0x000fe400078e001d */
[----:B-1----:R-:W-:Y:S01]  /*2380*/  @!P0 IMAD.MOV.U32 R8, RZ, RZ, R28 ;  /* 0x000000ffff088224 */ /* 0x002fe200078e001c */
[----:B--2---:R-:W-:-:S04]  /*2390*/  @!P6 LEA R6, P1, R230, R28, 0x6 ;  /* 0x0000001ce606e211 */ /* 0x004fc800078230ff */
[----:B------:R-:W-:Y:S01]  /*23a0*/  @!P6 LEA.HI.X R7, R230, R29, R231, 0x6, P1 ;  /* 0x0000001de607e211 */ /* 0x000fe200008f34e7 */
[----:B------:R-:W-:-:S04]  /*23b0*/  @!P0 IMAD.MOV.U32 R9, RZ, RZ, R29 ;  /* 0x000000ffff098224 */ /* 0x000fc800078e001d */
[----:B------:R1:W-:Y:S01]  /*23c0*/  @!P6 LDGSTS.E.BYPASS.LTC128B.128 [R0+0x3800], desc[UR4][R6.64] ;  /* 0x038000000600efae */ /* 0x0003e2000b981a04 */
[-C--:B------:R-:W-:Y:S01]  /*23d0*/  ISETP.GE.AND P6, PT, R15, R4.reuse, PT ;  /* 0x000000040f00720c */ /* 0x080fe20003fc6270 */
[----:B------:R-:W-:Y:S01]  /*23e0*/  @!P0 IMAD.WIDE.U32 R8, R230, 0x60, R8 ;  /* 0x00000060e6088825 */ /* 0x000fe200078e0008 */
[----:B------:R-:W-:-:S03]  /*23f0*/  ISETP.GE.AND P1, PT, R11, R4, PT ;  /* 0x000000040b00720c */ /* 0x000fc60003f26270 */
[----:B------:R-:W-:Y:S02]  /*2400*/  @!P0 IMAD.IADD R23, R9, 0x1, R22 ;  /* 0x0000000109178824 */ /* 0x000fe400078e0216 */
[----:B------:R-:W-:Y:S02]  /*2410*/  @!P0 IMAD.MOV.U32 R22, RZ, RZ, R8 ;  /* 0x000000ffff168224 */ /* 0x000fe400078e0008 */
[--C-:B------:R-:W-:Y:S02]  /*2420*/  @!P5 IMAD.MOV.U32 R24, RZ, RZ, R28.reuse ;  /* 0x000000ffff18d224 */ /* 0x100fe400078e001c */
[--C-:B------:R-:W-:Y:S01]  /*2430*/  @!P5 IMAD.MOV.U32 R25, RZ, RZ, R29.reuse ;  /* 0x000000ffff19d224 */ /* 0x100fe200078e001d */
[----:B------:R2:W-:Y:S01]  /*2440*/  @!P0 LDGSTS.E.BYPASS.LTC128B.128 [R0+0x4000], desc[UR4][R22.64] ;  /* 0x0400000016008fae */ /* 0x0005e2000b981a04 */
[----:B------:R-:W-:Y:S02]  /*2450*/  @!P3 IMAD.MOV.U32 R8, RZ, RZ, R28 ;  /* 0x000000ffff08b224 */ /* 0x000fe400078e001c */
[----:B------:R-:W-:-:S02]  /*2460*/  @!P3 IMAD.MOV.U32 R9, RZ, RZ, R29 ;  /* 0x000000ffff09b224 */ /* 0x000fc400078e001d */
[----:B------:R-:W-:-:S04]  /*2470*/  @!P4 IMAD.WIDE.U32 R20, R230, 0xc0, R20 ;  /* 0x000000c0e614c825 */ /* 0x000fc800078e0014 */
[----:B------:R-:W-:-:S04]  /*2480*/  @!P5 IMAD.WIDE.U32 R24, R230, 0xa0, R24 ;  /* 0x000000a0e618d825 */ /* 0x000fc800078e0018 */
[----:B-1----:R-:W-:Y:S02]  /*2490*/  @!P4 IMAD R6, R231, 0xc0, RZ ;  /* 0x000000c0e706c824 */ /* 0x002fe400078e02ff */
[----:B------:R-:W-:-:S04]  /*24a0*/  @!P3 IMAD.WIDE.U32 R8, R230, 0xe0, R8 ;  /* 0x000000e0e608b825 */ /* 0x000fc800078e0008 */
[----:B------:R-:W-:Y:S02]  /*24b0*/  @!P5 IMAD R7, R231, 0xa0, RZ ;  /* 0x000000a0e707d824 */ /* 0x000fe400078e02ff */
[----:B------:R-:W-:Y:S02]  /*24c0*/  @!P4 IMAD.IADD R21, R21, 0x1, R6 ;  /* 0x000000011515c824 */ /* 0x000fe400078e0206 */
[----:B------:R-:W-:Y:S01]  /*24d0*/  @!P5 IMAD.MOV.U32 R6, RZ, RZ, R24 ;  /* 0x000000ffff06d224 */ /* 0x000fe200078e0018 */
[CC--:B--2---:R-:W-:Y:S01]  /*24e0*/  @!P6 LEA R22, P0, R230.reuse, R28.reuse, 0x7 ;  /* 0x0000001ce616e211 */ /* 0x0c4fe200078038ff */
[----:B------:R-:W-:Y:S02]  /*24f0*/  @!P3 IMAD R5, R231, 0xe0, RZ ;  /* 0x000000e0e705b824 */ /* 0x000fe400078e02ff */
[----:B------:R-:W-:Y:S01]  /*2500*/  @!P3 IMAD.MOV.U32 R24, RZ, RZ, R8 ;  /* 0x000000ffff18b224 */ /* 0x000fe200078e0008 */
[C---:B------:R-:W-:Y:S01]  /*2510*/  @!P6 LEA.HI.X R23, R230.reuse, R29, R231, 0x7, P0 ;  /* 0x0000001de617e211 */ /* 0x040fe200000f3ce7 */
[----:B------:R-:W-:Y:S01]  /*2520*/  @!P5 IMAD.IADD R7, R25, 0x1, R7 ;  /* 0x000000011907d824 */ /* 0x000fe200078e0207 */
[----:B------:R-:W-:Y:S01]  /*2530*/  @!P1 LEA R8, P0, R230, R28, 0x8 ;  /* 0x0000001ce6089211 */ /* 0x000fe200078040ff */
[----:B------:R-:W-:-:S02]  /*2540*/  @!P3 IMAD.IADD R25, R9, 0x1, R5 ;  /* 0x000000010919b824 */ /* 0x000fc400078e0205 */
[----:B------:R-:W-:Y:S01]  /*2550*/  @!P6 LDGSTS.E.BYPASS.LTC128B.128 [R0+0x4800], desc[UR4][R22.64] ;  /* 0x048000001600efae */ /* 0x000fe2000b981a04 */
[----:B------:R-:W-:Y:S01]  /*2560*/  @!P1 LEA.HI.X R9, R230, R29, R231, 0x8, P0 ;  /* 0x0000001de6099211 */ /* 0x000fe200000f44e7 */
[----:B------:R-:W-:Y:S02]  /*2570*/  VIADD R10, R40, 0xa0 ;  /* 0x000000a0280a7836 */ /* 0x000fe40000000000 */
[----:B------:R1:W-:Y:S04]  /*2580*/  @!P5 LDGSTS.E.BYPASS.LTC128B.128 [R0+0x5000], desc[UR4][R6.64] ;  /* 0x050000000600dfae */ /* 0x0003e8000b981a04 */
[----:B------:R-:W-:Y:S04]  /*2590*/  @!P4 LDGSTS.E.BYPASS.LTC128B.128 [R0+0x5800], desc[UR4][R20.64] ;  /* 0x058000001400cfae */ /* 0x000fe8000b981a04 */
[----:B------:R-:W-:Y:S04]  /*25a0*/  @!P3 LDGSTS.E.BYPASS.LTC128B.128 [R0+0x6000], desc[UR4][R24.64] ;  /* 0x060000001800bfae */ /* 0x000fe8000b981a04 */
[----:B------:R2:W-:Y:S01]  /*25b0*/  @!P1 LDGSTS.E.BYPASS.LTC128B.128 [R0+0x6800], desc[UR4][R8.64] ;  /* 0x0680000008009fae */ /* 0x0005e2000b981a04 */
[----:B------:R-:W-:Y:S01]  /*25c0*/  ISETP.GE.AND P0, PT, R10, R4, PT ;  /* 0x000000040a00720c */ /* 0x000fe20003f06270 */
[----:B------:R-:W-:-:S02]  /*25d0*/  VIADD R5, R40, 0xf0 ;  /* 0x000000f028057836 */ /* 0x000fc40000000000 */
[C---:B-1----:R-:W-:Y:S02]  /*25e0*/  VIADD R7, R40.reuse, 0xd0 ;  /* 0x000000d028077836 */ /* 0x042fe40000000000 */
[----:B------:R-:W-:-:S03]  /*25f0*/  VIADD R6, R40, 0xe0 ;  /* 0x000000e028067836 */ /* 0x000fc60000000000 */
[----:B------:R-:W-:Y:S01]  /*2600*/  ISETP.GE.AND P4, PT, R7, R4, PT ;  /* 0x000000040700720c */ /* 0x000fe20003f86270 */
[C---:B--2---:R-:W-:Y:S02]  /*2610*/  VIADD R9, R40.reuse, 0xb0 ;  /* 0x000000b028097836 */ /* 0x044fe40000000000 */
[----:B------:R-:W-:-:S03]  /*2620*/  VIADD R8, R40, 0xc0 ;  /* 0x000000c028087836 */ /* 0x000fc60000000000 */
[-C--:B------:R-:W-:Y:S02]  /*2630*/  ISETP.GE.AND P6, PT, R9, R4.reuse, PT ;  /* 0x000000040900720c */ /* 0x080fe40003fc6270 */
[-C--:B------:R-:W-:Y:S02]  /*2640*/  ISETP.GE.AND P5, PT, R8, R4.reuse, PT ;  /* 0x000000040800720c */ /* 0x080fe40003fa6270 */
[-C--:B------:R-:W-:Y:S02]  /*2650*/  ISETP.GE.AND P3, PT, R6, R4.reuse, PT ;  /* 0x000000040600720c */ /* 0x080fe40003f66270 */
[----:B------:R-:W-:Y:S01]  /*2660*/  ISETP.GE.AND P1, PT, R5, R4, PT ;  /* 0x000000040500720c */ /* 0x000fe20003f26270 */
[----:B------:R-:W-:Y:S02]  /*2670*/  @!P0 IMAD.MOV.U32 R20, RZ, RZ, R28 ;  /* 0x000000ffff148224 */ /* 0x000fe400078e001c */
[----:B------:R-:W-:Y:S02]  /*2680*/  @!P0 IMAD.MOV.U32 R21, RZ, RZ, R29 ;  /* 0x000000ffff158224 */ /* 0x000fe400078e001d */
[----:B------:R-:W-:-:S02]  /*2690*/  @!P0 IMAD R38, R231, 0x120, RZ ;  /* 0x00000120e7268824 */ /* 0x000fc400078e02ff */
[--C-:B------:R-:W-:Y:S02]  /*26a0*/  @!P6 IMAD.MOV.U32 R36, RZ, RZ, R28.reuse ;  /* 0x000000ffff24e224 */ /* 0x100fe400078e001c */
[--C-:B------:R-:W-:Y:S02]  /*26b0*/  @!P6 IMAD.MOV.U32 R37, RZ, RZ, R29.reuse ;  /* 0x000000ffff25e224 */ /* 0x100fe400078e001d */
[----:B------:R-:W-:Y:S02]  /*26c0*/  @!P5 IMAD.MOV.U32 R34, RZ, RZ, R28 ;  /* 0x000000ffff22d224 */ /* 0x000fe400078e001c */
[----:B------:R-:W-:Y:S02]  /*26d0*/  @!P5 IMAD.MOV.U32 R35, RZ, RZ, R29 ;  /* 0x000000ffff23d224 */ /* 0x000fe400078e001d */
[----:B------:R-:W-:-:S04]  /*26e0*/  @!P0 IMAD.WIDE.U32 R20, R230, 0x120, R20 ;  /* 0x00000120e6148825 */ /* 0x000fc800078e0014 */
[--C-:B------:R-:W-:Y:S02]  /*26f0*/  @!P4 IMAD.MOV.U32 R32, RZ, RZ, R28.reuse ;  /* 0x000000ffff20c224 */ /* 0x100fe400078e001c */
[--C-:B------:R-:W-:Y:S02]  /*2700*/  @!P4 IMAD.MOV.U32 R33, RZ, RZ, R29.reuse ;  /* 0x000000ffff21c224 */ /* 0x100fe400078e001d */
[----:B------:R-:W-:Y:S02]  /*2710*/  @!P3 IMAD.MOV.U32 R30, RZ, RZ, R28 ;  /* 0x000000ffff1eb224 */ /* 0x000fe400078e001c */
[----:B------:R-:W-:Y:S02]  /*2720*/  @!P3 IMAD.MOV.U32 R31, RZ, RZ, R29 ;  /* 0x000000ffff1fb224 */ /* 0x000fe400078e001d */
        /* <DEDUP_REMOVED lines=8> */
[C---:B------:R-:W-:Y:S02]  /*27b0*/  @!P3 IMAD R21, R231.reuse, 0x1a0, RZ ;  /* 0x000001a0e715b824 */ /* 0x040fe400078e02ff */
[C---:B------:R-:W-:Y:S01]  /*27c0*/  @!P3 IMAD.WIDE.U32 R30, R230.reuse, 0x1a0, R30 ;  /* 0x000001a0e61eb825 */ /* 0x040fe200078e001e */
[----:B------:R1:W-:Y:S03]  /*27d0*/  @!P0 LDGSTS.E.BYPASS.LTC128B.128 [R0+0x7000], desc[UR4][R38.64] ;  /* 0x0700000026008fae */ /* 0x0003e6000b981a04 */
[----:B------:R-:W-:Y:S02]  /*27e0*/  @!P1 IMAD R20, R231, 0x1c0, RZ ;  /* 0x000001c0e7149824 */ /* 0x000fe400078e02ff */
[----:B------:R-:W-:-:S04]  /*27f0*/  @!P1 IMAD.WIDE.U32 R28, R230, 0x1c0, R28 ;  /* 0x000001c0e61c9825 */ /* 0x000fc800078e001c */
[----:B------:R-:W-:Y:S02]  /*2800*/  @!P6 IMAD.IADD R25, R37, 0x1, R24 ;  /* 0x000000012519e824 */ /* 0x000fe400078e0218 */
[----:B------:R-:W-:Y:S02]  /*2810*/  @!P5 IMAD.IADD R35, R35, 0x1, R23 ;  /* 0x000000012323d824 */ /* 0x000fe400078e0217 */
[----:B------:R-:W-:Y:S02]  /*2820*/  @!P6 IMAD.MOV.U32 R24, RZ, RZ, R36 ;  /* 0x000000ffff18e224 */ /* 0x000fe400078e0024 */
[----:B------:R-:W-:Y:S02]  /*2830*/  @!P4 IMAD.IADD R23, R33, 0x1, R22 ;  /* 0x000000012117c824 */ /* 0x000fe400078e0216 */
[----:B------:R-:W-:Y:S01]  /*2840*/  @!P3 IMAD.IADD R31, R31, 0x1, R21 ;  /* 0x000000011f1fb824 */ /* 0x000fe200078e0215 */
[----:B------:R1:W-:Y:S01]  /*2850*/  @!P6 LDGSTS.E.BYPASS.LTC128B.128 [R0+0x7800], desc[UR4][R24.64] ;  /* 0x078000001800efae */ /* 0x0003e2000b981a04 */
[----:B------:R-:W-:-:S02]  /*2860*/  @!P4 IMAD.MOV.U32 R22, RZ, RZ, R32 ;  /* 0x000000ffff16c224 */ /* 0x000fc400078e0020 */
[----:B------:R-:W-:Y:S01]  /*2870*/  @!P1 IMAD.IADD R21, R29, 0x1, R20 ;  /* 0x000000011d159824 */ /* 0x000fe200078e0214 */
[----:B------:R1:W-:Y:S01]  /*2880*/  @!P5 LDGSTS.E.BYPASS.LTC128B.128 [R0+0x8000], desc[UR4][R34.64] ;  /* 0x080000002200dfae */ /* 0x0003e2000b981a04 */
[----:B------:R-:W-:-:S03]  /*2890*/  @!P1 IMAD.MOV.U32 R20, RZ, RZ, R28 ;  /* 0x000000ffff149224 */ /* 0x000fc600078e001c */
[----:B------:R1:W-:Y:S04]  /*28a0*/  @!P4 LDGSTS.E.BYPASS.LTC128B.128 [R0+0x8800], desc[UR4][R22.64] ;  /* 0x088000001600cfae */ /* 0x0003e8000b981a04 */
[----:B------:R1:W-:Y:S04]  /*28b0*/  @!P3 LDGSTS.E.BYPASS.LTC128B.128 [R0+0x9000], desc[UR4][R30.64] ;  /* 0x090000001e00bfae */ /* 0x0003e8000b981a04 */
[----:B------:R1:W-:Y:S04]  /*28c0*/  @!P1 LDGSTS.E.BYPASS.LTC128B.128 [R0+0x9800], desc[UR4][R20.64] ;  /* 0x0980000014009fae */ /* 0x0003e8000b981a04 */
[----:B------:R-:W0:Y:S01]  /*28d0*/  LDGDEPBAR ;  /* 0x00000000000079af */ /* 0x000e220000000000 */
[----:B------:R-:W-:Y:S01]  /*28e0*/  IMAD.WIDE.U32 R42, R40, R182, R42 ;  /* 0x000000b6282a7225 */ /* 0x000fe200078e002a */
[----:B------:R-:W-:-:S02]  /*28f0*/  ISETP.GE.AND P0, PT, R19, R4, PT ;  /* 0x000000041300720c */ /* 0x000fc40003f06270 */
[----:B------:R-:W-:Y:S01]  /*2900*/  LEA R237, P1, R42, R26, 0x1 ;  /* 0x0000001a2aed7211 */ /* 0x000fe200078208ff */
[----:B------:R-:W-:Y:S01]  /*2910*/  IMAD.SHL.U32 R19, R182, 0x10, RZ ;  /* 0x00000010b6137824 */ /* 0x000fe200078e00ff */
[----:B------:R-:W-:Y:S01]  /*2920*/  ISETP.GE.AND P6, PT, R18, R4, PT ;  /* 0x000000041200720c */ /* 0x000fe20003fc6270 */
[----:B------:R-:W-:-:S12]  /*2930*/  DEPBAR.LE SB0, 0x0 ;  /* 0x000080000000791a */ /* 0x000fd80000000000 */
[----:B------:R-:W-:Y:S05]  /*2940*/  WARPSYNC.ALL ;  /* 0x0000000000007948 */ /* 0x000fea0003800000 */
[----:B-1----:R-:W-:-:S04]  /*2950*/  IMAD R20, R183, R40, RZ ;  /* 0x00000028b7147224 */ /* 0x002fc800078e02ff */
[----:B------:R-:W-:Y:S01]  /*2960*/  IMAD.IADD R20, R43, 0x1, R20 ;  /* 0x000000012b147824 */ /* 0x000fe200078e0214 */
[-C--:B------:R-:W-:Y:S02]  /*2970*/  ISETP.GE.AND P5, PT, R16, R4.reuse, PT ;  /* 0x000000041000720c */ /* 0x080fe40003fa6270 */
[----:B------:R-:W-:Y:S02]  /*2980*/  ISETP.GE.AND P4, PT, R17, R4, PT ;  /* 0x000000041100720c */ /* 0x000fe40003f86270 */
[----:B------:R-:W-:Y:S01]  /*2990*/  LEA.HI.X R236, R42, R27, R20, 0x1, P1 ;  /* 0x0000001b2aec7211 */ /* 0x000fe200008f0c14 */
[----:B------:R-:W-:Y:S01]  /*29a0*/  @!P2 IMAD.MOV.U32 R16, RZ, RZ, R237 ;  /* 0x000000ffff10a224 */ /* 0x000fe200078e00ed */
[----:B------:R-:W-:Y:S02]  /*29b0*/  SHF.L.U64.HI R18, R182, 0x4, R183 ;  /* 0x00000004b6127819 */ /* 0x000fe400000102b7 */
[C---:B------:R-:W-:Y:S01]  /*29c0*/  LEA R20, P1, R19.reuse, R237, 0x1 ;  /* 0x000000ed13147211 */ /* 0x040fe200078208ff */
[----:B------:R-:W-:Y:S01]  /*29d0*/  @!P2 IMAD.MOV.U32 R17, RZ, RZ, R236 ;  /* 0x000000ffff11a224 */ /* 0x000fe200078e00ec */
[----:B------:R-:W-:Y:S02]  /*29e0*/  BAR.SYNC.DEFER_BLOCKING 0x0 ;  /* 0x0000000000007b1d */ /* 0x000fe40000010000 */
[----:B------:R-:W-:-:S02]  /*29f0*/  LEA.HI.X R21, R19, R236, R18, 0x1, P1 ;  /* 0x000000ec13157211 */ /* 0x000fc400008f0c12 */
[----:B------:R-:W-:Y:S02]  /*2a00*/  ISETP.GE.AND P3, PT, R15, R4, PT ;  /* 0x000000040f00720c */ /* 0x000fe40003f66270 */
[----:B------:R-:W-:Y:S01]  /*2a10*/  @!P6 LEA R22, P1, R182, R20, 0x5 ;  /* 0x00000014b616e211 */ /* 0x000fe200078228ff */
[----:B------:R-:W-:-:S03]  /*2a20*/  @!P5 IMAD R15, R183, 0x60, RZ ;  /* 0x00000060b70fd824 */ /* 0x000fc600078e02ff */
[----:B------:R-:W-:Y:S02]  /*2a30*/  @!P6 LEA.HI.X R23, R182, R21, R183, 0x5, P1 ;  /* 0x00000015b617e211 */ /* 0x000fe400008f2cb7 */
[-C--:B------:R-:W-:Y:S01]  /*2a40*/  ISETP.GE.AND P1, PT, R13, R4.reuse, PT ;  /* 0x000000040d00720c */ /* 0x080fe20003f26270 */
[----:B------:R-:W-:Y:S01]  /*2a50*/  @!PT LDS RZ, [RZ] ;  /* 0x00000000fffff984 */ /* 0x000fe20000000800 */
[----:B------:R-:W-:Y:S01]  /*2a60*/  @!PT LDS RZ, [RZ] ;  /* 0x00000000fffff984 */ /* 0x000fe20000000800 */
[----:B------:R-:W-:Y:S01]  /*2a70*/  @!PT LDS RZ, [RZ] ;  /* 0x00000000fffff984 */ /* 0x000fe20000000800 */
[----:B------:R1:W-:Y:S04]  /*2a80*/  @!P2 LDGSTS.E.BYPASS.LTC128B.128 [R0+0xa000], desc[UR4][R16.64] ;  /* 0x0a0000001000afae */ /* 0x0003e8000b981a04 */
[----:B------:R-:W-:Y:S01]  /*2a90*/  @P2 STS.128 [R0+0xa000], RZ ;  /* 0x00a000ff00002388 */ /* 0x000fe20000000c00 */
[----:B------:R-:W-:-:S03]  /*2aa0*/  ISETP.GE.AND P2, PT, R14, R4, PT ;  /* 0x000000040e00720c */ /* 0x000fc60003f46270 */
[----:B------:R-:W-:Y:S04]  /*2ab0*/  @P0 STS.128 [R0+0xa800], RZ ;  /* 0x00a800ff00000388 */ /* 0x000fe80000000c00 */
[----:B------:R-:W-:Y:S01]  /*2ac0*/  @!PT LDS RZ, [RZ] ;  /* 0x00000000fffff984 */ /* 0x000fe20000000800 */
[----:B------:R-:W-:Y:S01]  /*2ad0*/  @!PT LDS RZ, [RZ] ;  /* 0x00000000fffff984 */ /* 0x000fe20000000800 */
[----:B------:R-:W-:Y:S01]  /*2ae0*/  @!PT LDS RZ, [RZ] ;  /* 0x00000000fffff984 */ /* 0x000fe20000000800 */
[----:B------:R-:W-:Y:S01]  /*2af0*/  @!P0 LDGSTS.E.BYPASS.LTC128B.128 [R0+0xa800], desc[UR4][R20.64] ;  /* 0x0a80000014008fae */ /* 0x000fe2000b981a04 */
[----:B------:R-:W-:-:S04]  /*2b00*/  @!P4 LEA R18, P0, R182, R20, 0x6 ;  /* 0x00000014b612c211 */ /* 0x000fc800078030ff */
[----:B------:R-:W-:Y:S01]  /*2b10*/  @!P4 LEA.HI.X R19, R182, R21, R183, 0x6, P0 ;  /* 0x00000015b613c211 */ /* 0x000fe200000f34b7 */
[----:B------:R-:W-:Y:S01]  /*2b20*/  @P6 STS.128 [R0+0xb000], RZ ;  /* 0x00b000ff00006388 */ /* 0x000fe20000000c00 */
[----:B------:R-:W-:-:S03]  /*2b30*/  ISETP.GE.AND P0, PT, R12, R4, PT ;  /* 0x000000040c00720c */ /* 0x000fc60003f06270 */
[----:B------:R-:W-:Y:S01]  /*2b40*/  @!PT LDS RZ, [RZ] ;  /* 0x00000000fffff984 */ /* 0x000fe20000000800 */
[----:B------:R-:W-:Y:S01]  /*2b50*/  @!PT LDS RZ, [RZ] ;  /* 0x00000000fffff984 */ /* 0x000fe20000000800 */
[----:B------:R-:W-:Y:S01]  /*2b60*/  @!PT LDS RZ, [RZ] ;  /* 0x00000000fffff984 */ /* 0x000fe20000000800 */
[----:B------:R-:W-:Y:S01]  /*2b70*/  @!P6 LDGSTS.E.BYPASS.LTC128B.128 [R0+0xb000], desc[UR4][R22.64] ;  /* 0x0b0000001600efae */ /* 0x000fe2000b981a04 */
[----:B-1----:R-:W-:Y:S02]  /*2b80*/  @!P5 IMAD.MOV.U32 R16, RZ, RZ, R20 ;  /* 0x000000ffff10d224 */ /* 0x002fe400078e0014 */
[----:B------:R-:W-:Y:S02]  /*2b90*/  @!P5 IMAD.MOV.U32 R17, RZ, RZ, R21 ;  /* 0x000000ffff11d224 */ /* 0x000fe400078e0015 */
[C---:B------:R-:W-:Y:S01]  /*2ba0*/  @!P5 IMAD.WIDE.U32 R16, R182.reuse, 0x60, R16 ;  /* 0x00000060b610d825 */ /* 0x040fe200078e0010 */
[----:B------:R-:W-:Y:S03]  /*2bb0*/  @P4 STS.128 [R0+0xb800], RZ ;  /* 0x00b800ff00004388 */ /* 0x000fe60000000c00 */
[----:B------:R-:W-:Y:S01]  /*2bc0*/  @!P5 IMAD.IADD R17, R17, 0x1, R15 ;  /* 0x000000011111d824 */ /* 0x000fe200078e020f */
[----:B------:R-:W-:Y:S01]  /*2bd0*/  @!PT LDS RZ, [RZ] ;  /* 0x00000000fffff984 */ /* 0x000fe20000000800 */
[----:B------:R-:W-:Y:S01]  /*2be0*/  @!PT LDS RZ, [RZ] ;  /* 0x00000000fffff984 */ /* 0x000fe20000000800 */
[----:B------:R-:W-:Y:S01]  /*2bf0*/  @!PT LDS RZ, [RZ] ;  /* 0x00000000fffff984 */ /* 0x000fe20000000800 */
[----:B------:R-:W-:Y:S01]  /*2c00*/  @!P4 LDGSTS.E.BYPASS.LTC128B.128 [R0+0xb800], desc[UR4][R18.64] ;  /* 0x0b8000001200cfae */ /* 0x000fe2000b981a04 */
[----:B------:R-:W-:Y:S01]  /*2c10*/  @!P3 LEA R12, P4, R182, R20, 0x7 ;  /* 0x00000014b60cb211 */ /* 0x000fe200078838ff */
[----:B------:R-:W-:-:S02]  /*2c20*/  @!P2 IMAD.MOV.U32 R14, RZ, RZ, R20 ;  /* 0x000000ffff0ea224 */ /* 0x000fc400078e0014 */
[----:B------:R-:W-:Y:S01]  /*2c30*/  @!P2 IMAD.MOV.U32 R15, RZ, RZ, R21 ;  /* 0x000000ffff0fa224 */ /* 0x000fe200078e0015 */
[----:B------:R-:W-:Y:S01]  /*2c40*/  @P5 STS.128 [R0+0xc000], RZ ;  /* 0x00c000ff00005388 */ /* 0x000fe20000000c00 */
[----:B------:R-:W-:-:S03]  /*2c50*/  @!P3 LEA.HI.X R13, R182, R21, R183, 0x7, P4 ;  /* 0x00000015b60db211 */ /* 0x000fc600020f3cb7 */
[----:B------:R-:W-:Y:S01]  /*2c60*/  @!PT LDS RZ, [RZ] ;  /* 0x00000000fffff984 */ /* 0x000fe20000000800 */
[----:B------:R-:W-:Y:S01]  /*2c70*/  @!PT LDS RZ, [RZ] ;  /* 0x00000000fffff984 */ /* 0x000fe20000000800 */
[----:B------:R-:W-:Y:S01]  /*2c80*/  @!PT LDS RZ, [RZ] ;  /* 0x00000000fffff984 */ /* 0x000fe20000000800 */
[----:B------:R-:W-:Y:S01]  /*2c90*/  @!P5 LDGSTS.E.BYPASS.LTC128B.128 [R0+0xc000], desc[UR4][R16.64] ;  /* 0x0c0000001000dfae */ /* 0x000fe2000b981a04 */
[-C--:B------:R-:W-:Y:S01]  /*2ca0*/  ISETP.GE.AND P5, PT, R10, R4.reuse, PT ;  /* 0x000000040a00720c */ /* 0x080fe20003fa6270 */
[----:B------:R-:W-:Y:S02]  /*2cb0*/  @!P2 IMAD R10, R183, 0xa0, RZ ;  /* 0x000000a0b70aa824 */ /* 0x000fe400078e02ff */
[----:B------:R-:W-:Y:S01]  /*2cc0*/  @!P2 IMAD.WIDE.U32 R14, R182, 0xa0, R14 ;  /* 0x000000a0b60ea825 */ /* 0x000fe200078e000e */
[----:B------:R-:W-:Y:S01]  /*2cd0*/  ISETP.GE.AND P6, PT, R11, R4, PT ;  /* 0x000000040b00720c */ /* 0x000fe20003fc6270 */
[----:B------:R-:W-:Y:S02]  /*2ce0*/  @P3 STS.128 [R0+0xc800], RZ ;  /* 0x00c800ff00003388 */ /* 0x000fe40000000c00 */
[----:B------:R-:W-:Y:S02]  /*2cf0*/  @!P2 IMAD.IADD R15, R15, 0x1, R10 ;  /* 0x000000010f0fa824 */ /* 0x000fe400078e020a */
[----:B------:R-:W-:Y:S01]  /*2d00*/  @!PT LDS RZ, [RZ] ;  /* 0x00000000fffff984 */ /* 0x000fe20000000800 */
[----:B------:R-:W-:Y:S01]  /*2d10*/  @!PT LDS RZ, [RZ] ;  /* 0x00000000fffff984 */ /* 0x000fe20000000800 */
[----:B------:R-:W-:Y:S01]  /*2d20*/  @!PT LDS RZ, [RZ] ;  /* 0x00000000fffff984 */ /* 0x000fe20000000800 */
[----:B------:R1:W-:Y:S01]  /*2d30*/  @!P3 LDGSTS.E.BYPASS.LTC128B.128 [R0+0xc800], desc[UR4][R12.64] ;  /* 0x0c8000000c00bfae */ /* 0x0003e2000b981a04 */
[----:B------:R-:W-:-:S02]  /*2d40*/  @!P1 IMAD.MOV.U32 R10, RZ, RZ, R20 ;  /* 0x000000ffff0a9224 */ /* 0x000fc400078e0014 */
[----:B------:R-:W-:Y:S01]  /*2d50*/  @!P1 IMAD.MOV.U32 R11, RZ, RZ, R21 ;  /* 0x000000ffff0b9224 */ /* 0x000fe200078e0015 */
[-C--:B------:R-:W-:Y:S01]  /*2d60*/  ISETP.GE.AND P4, PT, R9, R4.reuse, PT ;  /* 0x000000040900720c */ /* 0x080fe20003f86270 */
[----:B------:R-:W-:Y:S01]  /*2d70*/  @!P1 IMAD R9, R183, 0xc0, RZ ;  /* 0x000000c0b7099824 */ /* 0x000fe200078e02ff */
[----:B------:R-:W-:Y:S01]  /*2d80*/  ISETP.GE.AND P3, PT, R8, R4, PT ;  /* 0x000000040800720c */ /* 0x000fe20003f66270 */
[----:B------:R-:W-:-:S04]  /*2d90*/  @!P1 IMAD.WIDE.U32 R10, R182, 0xc0, R10 ;  /* 0x000000c0b60a9825 */ /* 0x000fc800078e000a */
[----:B------:R-:W-:Y:S02]  /*2da0*/  @!P0 IMAD R8, R183, 0xe0, RZ ;  /* 0x000000e0b7088824 */ /* 0x000fe400078e02ff */
[----:B------:R-:W-:Y:S01]  /*2db0*/  @!P1 IMAD.IADD R11, R11, 0x1, R9 ;  /* 0x000000010b0b9824 */ /* 0x000fe200078e0209 */
[----:B------:R-:W-:Y:S04]  /*2dc0*/  @P2 STS.128 [R0+0xd000], RZ ;  /* 0x00d000ff00002388 */ /* 0x000fe80000000c00 */
[----:B------:R-:W-:Y:S01]  /*2dd0*/  @!PT LDS RZ, [RZ] ;  /* 0x00000000fffff984 */ /* 0x000fe20000000800 */
[----:B------:R-:W-:Y:S01]  /*2de0*/  @!PT LDS RZ, [RZ] ;  /* 0x00000000fffff984 */ /* 0x000fe20000000800 */
[----:B------:R-:W-:Y:S01]  /*2df0*/  @!PT LDS RZ, [RZ] ;  /* 0x00000000fffff984 */ /* 0x000fe20000000800 */
[----:B------:R-:W-:Y:S01]  /*2e00*/  @!P2 LDGSTS.E.BYPASS.LTC128B.128 [R0+0xd000], desc[UR4][R14.64] ;  /* 0x0d0000000e00afae */ /* 0x000fe2000b981a04 */
[----:B-1----:R-:W-:Y:S02]  /*2e10*/  @!P0 IMAD.MOV.U32 R12, RZ, RZ, R20 ;  /* 0x000000ffff0c8224 */ /* 0x002fe400078e0014 */
[----:B------:R-:W-:-:S02]  /*2e20*/  @!P0 IMAD.MOV.U32 R13, RZ, RZ, R21 ;  /* 0x000000ffff0d8224 */ /* 0x000fc400078e0015 */
[----:B------:R-:W-:Y:S01]  /*2e30*/  @!P0 IMAD.WIDE.U32 R12, R182, 0xe0, R12 ;  /* 0x000000e0b60c8825 */ /* 0x000fe200078e000c */
[----:B------:R-:W-:Y:S03]  /*2e40*/  @P1 STS.128 [R0+0xd800], RZ ;  /* 0x00d800ff00001388 */ /* 0x000fe60000000c00 */
[----:B------:R-:W-:Y:S01]  /*2e50*/  @!P0 IMAD.IADD R9, R13, 0x1, R8 ;  /* 0x000000010d098824 */ /* 0x000fe200078e0208 */
[----:B------:R-:W-:Y:S01]  /*2e60*/  @!PT LDS RZ, [RZ] ;  /* 0x00000000fffff984 */ /* 0x000fe20000000800 */
[----:B------:R-:W-:Y:S01]  /*2e70*/  @!PT LDS RZ, [RZ] ;  /* 0x00000000fffff984 */ /* 0x000fe20000000800 */
[----:B------:R-:W-:Y:S01]  /*2e80*/  @!PT LDS RZ, [RZ] ;  /* 0x00000000fffff984 */ /* 0x000fe20000000800 */
[----:B------:R1:W-:Y:S01]  /*2e90*/  @!P1 LDGSTS.E.BYPASS.LTC128B.128 [R0+0xd800], desc[UR4][R10.64] ;  /* 0x0d8000000a009fae */ /* 0x0003e2000b981a04 */
[----:B------:R-:W-:-:S03]  /*2ea0*/  @!P0 IMAD.MOV.U32 R8, RZ, RZ, R12 ;  /* 0x000000ffff088224 */ /* 0x000fc600078e000c */
[----:B------:R-:W-:Y:S04]  /*2eb0*/  @P0 STS.128 [R0+0xe000], RZ ;  /* 0x00e000ff00000388 */ /* 0x000fe80000000c00 */
[----:B------:R-:W-:Y:S01]  /*2ec0*/  @!PT LDS RZ, [RZ] ;  /* 0x00000000fffff984 */ /* 0x000fe20000000800 */
[----:B------:R-:W-:Y:S01]  /*2ed0*/  @!PT LDS RZ, [RZ] ;  /* 0x00000000fffff984 */ /* 0x000fe20000000800 */
[----:B------:R-:W-:Y:S01]  /*2ee0*/  @!PT LDS RZ, [RZ] ;  /* 0x00000000fffff984 */ /* 0x000fe20000000800 */
[----:B------:R2:W-:Y:S01]  /*2ef0*/  @!P0 LDGSTS.E.BYPASS.LTC128B.128 [R0+0xe000], desc[UR4][R8.64] ;  /* 0x0e00000008008fae */ /* 0x0005e2000b981a04 */
[----:B------:R-:W-:Y:S01]  /*2f00*/  IMAD.SHL.U32 R193, R224, 0x40, RZ ;  /* 0x00000040e0c17824 */ /* 0x000fe200078e00ff */
[----:B------:R-:W-:-:S04]  /*2f10*/  ISETP.GE.AND P1, PT, R6, R4, PT ;  /* 0x000000040600720c */ /* 0x000fc80003f26270 */
[----:B------:R-:W-:Y:S02]  /*2f20*/  LOP3.LUT R6, R193, 0x1c0, RZ, 0xc0, !PT ;  /* 0x000001c0c1067812 */ /* 0x000fe400078ec0ff */
[----:B-1----:R-:W-:-:S04]  /*2f30*/  @!P6 LEA R10, P0, R182, R20, 0x8 ;  /* 0x00000014b60ae211 */ /* 0x002fc800078040ff */
[----:B------:R-:W-:Y:S02]  /*2f40*/  @!P6 LEA.HI.X R11, R182, R21, R183, 0x8, P0 ;  /* 0x00000015b60be211 */ /* 0x000fe400000f44b7 */
[-C--:B------:R-:W-:Y:S02]  /*2f50*/  ISETP.GE.AND P0, PT, R5, R4.reuse, PT ;  /* 0x000000040500720c */ /* 0x080fe40003f06270 */
[----:B------:R-:W-:Y:S02]  /*2f60*/  LOP3.LUT R6, R6, 0x8, R224, 0xf8, !PT ;  /* 0x0000000806067812 */ /* 0x000fe400078ef8e0 */
[----:B------:R-:W-:Y:S02]  /*2f70*/  ISETP.GE.AND P2, PT, R7, R4, PT ;  /* 0x000000040700720c */ /* 0x000fe40003f46270 */
[----:B------:R-:W-:Y:S02]  /*2f80*/  LOP3.LUT R225, R193, 0x400, RZ, 0xc0, !PT ;  /* 0x00000400c1e17812 */ /* 0x000fe400078ec0ff */
[----:B------:R-:W-:Y:S01]  /*2f90*/  LOP3.LUT R4, R6, 0x38, R192, 0x78, !PT ;  /* 0x0000003806047812 */ /* 0x000fe200078e78c0 */
[----:B--2---:R-:W-:Y:S01]  /*2fa0*/  @!P5 IMAD.MOV.U32 R8, RZ, RZ, R20 ;  /* 0x000000ffff08d224 */ /* 0x004fe200078e0014 */
[----:B------:R-:W-:Y:S01]  /*2fb0*/  SHF.R.U32.HI R180, RZ, 0x1, R224 ;  /* 0x00000001ffb47819 */ /* 0x000fe200000116e0 */
[----:B------:R-:W-:-:S02]  /*2fc0*/  @!P5 IMAD.MOV.U32 R9, RZ, RZ, R21 ;  /* 0x000000ffff09d224 */ /* 0x000fc400078e0015 */
[----:B------:R-:W-:Y:S02]  /*2fd0*/  @!P0 IMAD.MOV.U32 R16, RZ, RZ, R20 ;  /* 0x000000ffff108224 */ /* 0x000fe400078e0014 */
[----:B------:R-:W-:Y:S02]  /*2fe0*/  @!P0 IMAD.MOV.U32 R17, RZ, RZ, R21 ;  /* 0x000000ffff118224 */ /* 0x000fe400078e0015 */
[----:B------:R-:W-:Y:S01]  /*2ff0*/  IMAD R225, R4, 0x2, R225 ;  /* 0x0000000204e17824 */ /* 0x000fe200078e02e1 */
[----:B------:R-:W-:Y:S01]  /*3000*/  LOP3.LUT R7, R180, 0x8, RZ, 0xc0, !PT ;  /* 0x00000008b4077812 */ /* 0x000fe200078ec0ff */
[----:B------:R-:W-:Y:S02]  /*3010*/  @!P5 IMAD R12, R183, 0x120, RZ ;  /* 0x00000120b70cd824 */ /* 0x000fe400078e02ff */
[----:B------:R-:W-:-:S04]  /*3020*/  @!P5 IMAD.WIDE.U32 R8, R182, 0x120, R8 ;  /* 0x00000120b608d825 */ /* 0x000fc800078e0008 */
[----:B------:R-:W-:Y:S02]  /*3030*/  @!P0 IMAD R4, R183, 0x1c0, RZ ;  /* 0x000001c0b7048824 */ /* 0x000fe400078e02ff */
[----:B------:R-:W-:Y:S01]  /*3040*/  @!P0 IMAD.WIDE.U32 R16, R182, 0x1c0, R16 ;  /* 0x000001c0b6108825 */ /* 0x000fe200078e0010 */
[----:B------:R-:W-:-:S03]  /*3050*/  LOP3.LUT R5, R7, 0x1c0, R193, 0xf8, !PT ;  /* 0x000001c007057812 */ /* 0x000fc600078ef8c1 */
[----:B------:R-:W-:Y:S02]  /*3060*/  @!P4 IMAD.MOV.U32 R14, RZ, RZ, R20 ;  /* 0x000000ffff0ec224 */ /* 0x000fe400078e0014 */
[--C-:B------:R-:W-:Y:S02]  /*3070*/  @!P4 IMAD.MOV.U32 R15, RZ, RZ, R21.reuse ;  /* 0x000000ffff0fc224 */ /* 0x100fe400078e0015 */
[----:B------:R-:W-:Y:S02]  /*3080*/  @!P5 IMAD.IADD R13, R9, 0x1, R12 ;  /* 0x00000001090dd824 */ /* 0x000fe400078e020c */
[----:B------:R-:W-:Y:S02]  /*3090*/  @!P3 IMAD.MOV.U32 R22, RZ, RZ, R20 ;  /* 0x000000ffff16b224 */ /* 0x000fe400078e0014 */
[----:B------:R-:W-:Y:S02]  /*30a0*/  @!P3 IMAD.MOV.U32 R23, RZ, RZ, R21 ;  /* 0x000000ffff17b224 */ /* 0x000fe400078e0015 */
[----:B------:R-:W-:Y:S01]  /*30b0*/  @!P0 IMAD.IADD R17, R17, 0x1, R4 ;  /* 0x0000000111118824 */ /* 0x000fe200078e0204 */
[----:B------:R-:W-:Y:S01]  /*30c0*/  LOP3.LUT R193, R193, 0x200, RZ, 0xc0, !PT ;  /* 0x00000200c1c17812 */ /* 0x000fe200078ec0ff */
[----:B------:R-:W-:-:S02]  /*30d0*/  @!P5 IMAD.MOV.U32 R12, RZ, RZ, R8 ;  /* 0x000000ffff0cd224 */ /* 0x000fc400078e0008 */
[----:B------:R-:W-:Y:S02]  /*30e0*/  IMAD.SHL.U32 R4, R224, 0x20, RZ ;  /* 0x00000020e0047824 */ /* 0x000fe400078e00ff */
[----:B------:R-:W-:Y:S02]  /*30f0*/  @!P4 IMAD R8, R183, 0x140, RZ ;  /* 0x00000140b708c824 */ /* 0x000fe400078e02ff */
[----:B------:R-:W-:Y:S02]  /*3100*/  @!P2 IMAD.MOV.U32 R18, RZ, RZ, R20 ;  /* 0x000000ffff12a224 */ /* 0x000fe400078e0014 */
[----:B------:R-:W-:Y:S02]  /*3110*/  @!P2 IMAD.MOV.U32 R19, RZ, RZ, R21 ;  /* 0x000000ffff13a224 */ /* 0x000fe400078e0015 */
[----:B------:R-:W-:Y:S01]  /*3120*/  @!P4 IMAD.WIDE.U32 R14, R182, 0x140, R14 ;  /* 0x00000140b60ec825 */ /* 0x000fe200078e000e */
[----:B------:R-:W-:Y:S01]  /*3130*/  LOP3.LUT R192, R5, 0x38, R192, 0x78, !PT ;  /* 0x0000003805c07812 */ /* 0x000fe200078e78c0 */
[----:B------:R-:W-:Y:S02]  /*3140*/  @P6 STS.128 [R0+0xe800], RZ ;  /* 0x00e800ff00006388 */ /* 0x000fe40000000c00 */
[----:B------:R-:W-:-:S02]  /*3150*/  @!P3 IMAD R7, R183, 0x160, RZ ;  /* 0x00000160b707b824 */ /* 0x000fc400078e02ff */
[C---:B------:R-:W-:Y:S01]  /*3160*/  @!P3 IMAD.WIDE.U32 R22, R182.reuse, 0x160, R22 ;  /* 0x00000160b616b825 */ /* 0x040fe200078e0016 */
[----:B------:R-:W-:Y:S01]  /*3170*/  LOP3.LUT R4, R193, 0x7c00, R4, 0xf8, !PT ;  /* 0x00007c00c1047812 */ /* 0x000fe200078ef804 */
[----:B------:R-:W-:Y:S01]  /*3180*/  @!PT LDS RZ, [RZ] ;  /* 0x00000000fffff984 */ /* 0x000fe20000000800 */
[----:B------:R-:W-:Y:S01]  /*3190*/  @!PT LDS RZ, [RZ] ;  /* 0x00000000fffff984 */ /* 0x000fe20000000800 */
[----:B------:R-:W-:Y:S01]  /*31a0*/  @!PT LDS RZ, [RZ] ;  /* 0x00000000fffff984 */ /* 0x000fe20000000800 */
[----:B------:R-:W-:Y:S02]  /*31b0*/  @!P6 LDGSTS.E.BYPASS.LTC128B.128 [R0+0xe800], desc[UR4][R10.64] ;  /* 0x0e8000000a00efae */ /* 0x000fe4000b981a04 */
        /* <DEDUP_REMOVED lines=8> */
[----:B------:R-:W-:-:S02]  /*3240*/  @!P1 IMAD R5, R183, 0x1a0, RZ ;  /* 0x000001a0b7059824 */ /* 0x000fc400078e02ff */
[----:B------:R-:W-:Y:S01]  /*3250*/  @!P1 IMAD.WIDE.U32 R20, R182, 0x1a0, R20 ;  /* 0x000001a0b6149825 */ /* 0x000fe200078e0014 */
[----:B------:R-:W-:Y:S01]  /*3260*/  @P4 STS.128 [R0+0xf800], RZ ;  /* 0x00f800ff00004388 */ /* 0x000fe20000000c00 */
[----:B------:R-:W-:Y:S02]  /*3270*/  LOP3.LUT R226, R4, R192, RZ, 0xfc, !PT ;  /* 0x000000c004e27212 */ /* 0x000fe400078efcff */
[----:B------:R-:W-:Y:S01]  /*3280*/  @!P3 IMAD.IADD R9, R23, 0x1, R7 ;  /* 0x000000011709b824 */ /* 0x000fe200078e0207 */
[----:B------:R-:W-:Y:S01]  /*3290*/  @!PT LDS RZ, [RZ] ;  /* 0x00000000fffff984 */ /* 0x000fe20000000800 */
[----:B------:R-:W-:Y:S01]  /*32a0*/  @!PT LDS RZ, [RZ] ;  /* 0x00000000fffff984 */ /* 0x000fe20000000800 */
[----:B------:R-:W-:Y:S01]  /*32b0*/  @!PT LDS RZ, [RZ] ;  /* 0x00000000fffff984 */ /* 0x000fe20000000800 */
[----:B------:R1:W-:Y:S01]  /*32c0*/  @!P4 LDGSTS.E.BYPASS.LTC128B.128 [R0+0xf800], desc[UR4][R14.64] ;  /* 0x0f8000000e00cfae */ /* 0x0003e2000b981a04 */
[----:B------:R-:W-:Y:S02]  /*32d0*/  @!P3 IMAD.MOV.U32 R8, RZ, RZ, R22 ;  /* 0x000000ffff08b224 */ /* 0x000fe400078e0016 */
[----:B------:R-:W-:Y:S01]  /*32e0*/  @!P2 IMAD.IADD R19, R19, 0x1, R6 ;  /* 0x000000011313a824 */ /* 0x000fe200078e0206 */
[----:B------:R-:W-:Y:S01]  /*32f0*/  @P3 STS.128 [R0+0x10000], RZ ;  /* 0x010000ff00003388 */ /* 0x000fe20000000c00 */
[----:B------:R-:W-:-:S02]  /*3300*/  @!P1 IMAD.IADD R7, R21, 0x1, R5 ;  /* 0x0000000115079824 */ /* 0x000fc400078e0205 */
[----:B------:R-:W-:Y:S01]  /*3310*/  @!P1 IMAD.MOV.U32 R6, RZ, RZ, R20 ;  /* 0x000000ffff069224 */ /* 0x000fe200078e0014 */
[----:B------:R-:W-:Y:S01]  /*3320*/  @!PT LDS RZ, [RZ] ;  /* 0x00000000fffff984 */ /* 0x000fe20000000800 */
[----:B------:R-:W-:Y:S01]  /*3330*/  @!PT LDS RZ, [RZ] ;  /* 0x00000000fffff984 */ /* 0x000fe20000000800 */
[----:B------:R-:W-:Y:S01]  /*3340*/  @!PT LDS RZ, [RZ] ;  /* 0x00000000fffff984 */ /* 0x000fe20000000800 */
[----:B------:R-:W-:Y:S01]  /*3350*/  @!P3 LDGSTS.E.BYPASS.LTC128B.128 [R0+0x10000], desc[UR4][R8.64] ;  /* 0x100000000800bfae */ /* 0x000fe2000b981a04 */
[----:B------:R-:W-:Y:S02]  /*3360*/  IMAD R226, R226, 0x2, R227 ;  /* 0x00000002e2e27824 */ /* 0x000fe400078e02e3 */
[----:B------:R-:W-:Y:S01]  /*3370*/  IMAD.IADD R225, R227, 0x1, R225 ;  /* 0x00000001e3e17824 */ /* 0x000fe200078e02e1 */
[----:B------:R-:W-:Y:S04]  /*3380*/  @P2 STS.128 [R0+0x10800], RZ ;  /* 0x010800ff00002388 */ /* 0x000fe80000000c00 */
        /* <DEDUP_REMOVED lines=14> */
[----:B------:R-:W-:Y:S04]  /*3470*/  LDSM.16.M88.4 R60, [R226] ;  /* 0x00000000e23c783b */ /* 0x000fe80000000200 */
[----:B------:R-:W4:Y:S01]  /*3480*/  LDSM.16.M88.4 R44, [R225+0x2000] ;  /* 0x00200000e12c783b */ /* 0x000f220000000200 */
[----:B------:R-:W-:Y:S01]  /*3490*/  R2P PR, R224, 0x6 ;  /* 0x00000006e0007804 */ /* 0x000fe20000000000 */
[----:B------:R-:W-:-:S02]  /*34a0*/  IMAD.MOV.U32 R194, RZ, RZ, 0x20 ;  /* 0x00000020ffc27424 */ /* 0x000fc400078e00ff */
[----:B------:R-:W5:Y:S03]  /*34b0*/  LDSM.16.M88.4 R36, [R225+0x2800] ;  /* 0x00280000e124783b */ /* 0x000f660000000200 */
[----:B------:R-:W-:Y:S01]  /*34c0*/  SEL R194, R194, 0xffffffe0, !P1 ;  /* 0xffffffe0c2c27807 */ /* 0x000fe20004800000 */
[----:B------:R-:W3:Y:S04]  /*34d0*/  LDSM.16.M88.4 R28, [R225+0x3000] ;  /* 0x00300000e11c783b */ /* 0x000ee80000000200 */
[--C-:B------:R-:W-:Y:S01]  /*34e0*/  IMAD.IADD R152, R226, 0x1, R194.reuse ;  /* 0x00000001e2987824 */ /* 0x100fe200078e02c2 */
[----:B------:R-:W3:Y:S01]  /*34f0*/  LDSM.16.M88.4 R20, [R225+0x3800] ;  /* 0x00380000e114783b */ /* 0x000ee20000000200 */
[----:B------:R-:W-:-:S03]  /*3500*/  IMAD.IADD R172, R225, 0x1, R194 ;  /* 0x00000001e1ac7824 */ /* 0x000fc600078e02c2 */
[----:B-1----:R-:W1:Y:S04]  /*3510*/  LDSM.16.M88.4 R12, [R225+0x4000] ;  /* 0x00400000e10c783b */ /* 0x002e680000000200 */
[----:B--2---:R-:W2:Y:S04]  /*3520*/  LDSM.16.M88.4 R4, [R225+0x4800] ;  /* 0x00480000e104783b */ /* 0x004ea80000000200 */
[----:B------:R-:W2:Y:S04]  /*3530*/  LDSM.16.M88.4 R132, [R225+0x5000] ;  /* 0x00500000e184783b */ /* 0x000ea80000000200 */
        /* <DEDUP_REMOVED lines=9> */
[----:B------:R-:W-:Y:S04]  /*35d0*/  LDSM.16.M88.4 R152, [R152] ;  /* 0x000000009898783b */ /* 0x000fe80000000200 */
[----:B------:R-:W2:Y:S04]  /*35e0*/  LDSM.16.M88.4 R56, [R172+0x2000] ;  /* 0x00200000ac38783b */ /* 0x000ea80000000200 */
[----:B------:R-:W2:Y:S01]  /*35f0*/  LDSM.16.M88.4 R52, [R172+0x2800] ;  /* 0x00280000ac34783b */ /* 0x000ea20000000200 */
[C---:B----4-:R-:W-:Y:S03]  /*3600*/  HMMA.16816.F32.BF16 R48, R60.reuse, R44, RZ ;  /* 0x0000002c3c30723c */ /* 0x050fe600000418ff */
[----:B------:R-:W-:Y:S04]  /*3610*/  LDSM.16.M88.4 R144, [R172+0x3000] ;  /* 0x00300000ac90783b */ /* 0x000fe80000000200 */
[----:B------:R-:W-:Y:S01]  /*3620*/  LDSM.16.M88.4 R156, [R172+0x5800] ;  /* 0x00580000ac9c783b */ /* 0x000fe20000000200 */
[----:B------:R-:W-:Y:S01]  /*3630*/  HMMA.16816.F32.BF16 R44, R60, R46, RZ ;  /* 0x0000002e3c2c723c */ /* 0x000fe200000418ff */
[----:B------:R-:W-:-:S02]  /*3640*/  IMAD.MOV.U32 R198, RZ, RZ, 0x40 ;  /* 0x00000040ffc67424 */ /* 0x000fc400078e00ff */
[----:B------:R-:W-:Y:S04]  /*3650*/  LDSM.16.M88.4 R168, [R172+0x3800] ;  /* 0x00380000aca8783b */ /* 0x000fe80000000200 */
[----:B------:R-:W-:Y:S01]  /*3660*/  LDSM.16.M88.4 R160, [R172+0x5000] ;  /* 0x00500000aca0783b */ /* 0x000fe20000000200 */
[C---:B-----5:R-:W-:Y:S03]  /*3670*/  HMMA.16816.F32.BF16 R40, R60.reuse, R36, RZ ;  /* 0x000000243c28723c */ /* 0x060fe600000418ff */
[----:B------:R-:W-:Y:S04]  /*3680*/  LDSM.16.M88.4 R164, [R172+0x4000] ;  /* 0x00400000aca4783b */ /* 0x000fe80000000200 */
[----:B------:R-:W-:Y:S01]  /*3690*/  LDSM.16.M88.4 R148, [R172+0x6000] ;  /* 0x00600000ac94783b */ /* 0x000fe20000000200 */
[----:B------:R-:W-:Y:S01]  /*36a0*/  HMMA.16816.F32.BF16 R36, R60, R38, RZ ;  /* 0x000000263c24723c */ /* 0x000fe200000418ff */
[----:B------:R-:W-:-:S02]  /*36b0*/  VIADD R245, R181, 0xffffffff ;  /* 0xffffffffb5f57836 */ /* 0x000fc40000000000 */
[----:B------:R-:W0:Y:S05]  /*36c0*/  LDGDEPBAR ;  /* 0x00000000000079af */ /* 0x000e2a0000000000 */
[C---:B---3--:R-:W-:Y:S08]  /*36d0*/  HMMA.16816.F32.BF16 R32, R60.reuse, R28, RZ ;  /* 0x0000001c3c20723c */ /* 0x048ff000000418ff */
[C---:B------:R-:W-:Y:S08]  /*36e0*/  HMMA.16816.F32.BF16 R24, R60.reuse, R20, RZ ;  /* 0x000000143c18723c */ /* 0x040ff000000418ff */
[C---:B-1----:R-:W-:Y:S08]  /*36f0*/  HMMA.16816.F32.BF16 R16, R60.reuse, R12, RZ ;  /* 0x0000000c3c10723c */ /* 0x042ff000000418ff */
[C---:B--2---:R-:W-:Y:S08]  /*3700*/  HMMA.16816.F32.BF16 R8, R60.reuse, R4, RZ ;  /* 0x000000043c08723c */ /* 0x044ff000000418ff */
        /* <DEDUP_REMOVED lines=27> */
[----:B------:R-:W2:Y:S07]  /*38c0*/  LDSM.16.M88.4 R56, [R172+0x6800] ;  /* 0x00680000ac38783b */ /* 0x000eae0000000200 */
[C---:B------:R-:W-:Y:S08]  /*38d0*/  HMMA.16816.F32.BF16 R40, R152.reuse, R52, R40 ;  /* 0x000000349828723c */ /* 0x040ff00000041828 */
[C---:B------:R-:W-:Y:S01]  /*38e0*/  HMMA.16816.F32.BF16 R36, R152.reuse, R54, R36 ;  /* 0x000000369824723c */ /* 0x040fe20000041824 */
[----:B------:R-:W3:Y:S07]  /*38f0*/  LDSM.16.M88.4 R52, [R172+0x7000] ;  /* 0x00700000ac34783b */ /* 0x000eee0000000200 */
[C---:B-1----:R-:W-:Y:S08]  /*3900*/  HMMA.16816.F32.BF16 R8, R152.reuse, R140, R8 ;  /* 0x0000008c9808723c */ /* 0x042ff00000041808 */
[C---:B------:R-:W-:Y:S01]  /*3910*/  HMMA.16816.F32.BF16 R4, R152.reuse, R142, R4 ;  /* 0x0000008e9804723c */ /* 0x040fe20000041804 */
[----:B------:R-:W1:Y:S07]  /*3920*/  LDSM.16.M88.4 R140, [R172+0x8000] ;  /* 0x00800000ac8c783b */ /* 0x000e6e0000000200 */
[C---:B--2---:R-:W-:Y:S08]  /*3930*/  HMMA.16816.F32.BF16 R112, R152.reuse, R56, R112 ;  /* 0x000000389870723c */ /* 0x044ff00000041870 */
[C---:B------:R-:W-:Y:S01]  /*3940*/  HMMA.16816.F32.BF16 R108, R152.reuse, R58, R108 ;  /* 0x0000003a986c723c */ /* 0x040fe2000004186c */
[----:B------:R-:W2:Y:S07]  /*3950*/  LDSM.16.M88.4 R56, [R172+0x8800] ;  /* 0x00880000ac38783b */ /* 0x000eae0000000200 */
[C---:B---3--:R-:W-:Y:S08]  /*3960*/  HMMA.16816.F32.BF16 R104, R152.reuse, R52, R104 ;  /* 0x000000349868723c */ /* 0x048ff00000041868 */
[----:B------:R-:W-:Y:S01]  /*3970*/  HMMA.16816.F32.BF16 R100, R152, R54, R100 ;  /* 0x000000369864723c */ /* 0x000fe20000041864 */
[----:B------:R-:W3:Y:S01]  /*3980*/  LDSM.16.M88.4 R52, [R172+0x9000] ;  /* 0x00900000ac34783b */ /* 0x000ee20000000200 */
[----:B------:R-:W-:-:S05]  /*3990*/  SEL R198, R198, 0xffffffc0, !P2 ;  /* 0xffffffc0c6c67807 */ /* 0x000fca0005000000 */
[--C-:B------:R-:W-:Y:S01]  /*39a0*/  IMAD.IADD R200, R226, 0x1, R198.reuse ;  /* 0x00000001e2c87824 */ /* 0x100fe200078e02c6 */
[----:B------:R-:W-:Y:S01]  /*39b0*/  HMMA.16816.F32.BF16 R32, R152, R144, R32 ;  /* 0x000000909820723c */ /* 0x000fe20000041820 */
[----:B------:R-:W-:-:S03]  /*39c0*/  IMAD.IADD R199, R225, 0x1, R198 ;  /* 0x00000001e1c77824 */ /* 0x000fc600078e02c6 */
[----:B------:R-:W-:Y:S04]  /*39d0*/  LDSM.16.M88.4 R184, [R200] ;  /* 0x00000000c8b8783b */ /* 0x000fe80000000200 */
[C---:B------:R-:W-:Y:S01]  /*39e0*/  HMMA.16816.F32.BF16 R28, R152.reuse, R146, R28 ;  /* 0x00000092981c723c */ /* 0x040fe2000004181c */
[----:B------:R-:W4:Y:S07]  /*39f0*/  LDSM.16.M88.4 R144, [R172+0x7800] ;  /* 0x00780000ac90783b */ /* 0x000f2e0000000200 */
[C---:B-1----:R-:W-:Y:S08]  /*3a00*/  HMMA.16816.F32.BF16 R88, R152.reuse, R140, R88 ;  /* 0x0000008c9858723c */ /* 0x042ff00000041858 */
[C---:B------:R-:W-:Y:S01]  /*3a10*/  HMMA.16816.F32.BF16 R84, R152.reuse, R142, R84 ;  /* 0x0000008e9854723c */ /* 0x040fe20000041854 */
[----:B------:R-:W1:Y:S07]  /*3a20*/  LDSM.16.M88.4 R140, [R199+0x3000] ;  /* 0x00300000c78c783b */ /* 0x000e6e0000000200 */
[C---:B--2---:R-:W-:Y:S08]  /*3a30*/  HMMA.16816.F32.BF16 R80, R152.reuse, R56, R80 ;  /* 0x000000389850723c */ /* 0x044ff00000041850 */
[C---:B------:R-:W-:Y:S01]  /*3a40*/  HMMA.16816.F32.BF16 R76, R152.reuse, R58, R76 ;  /* 0x0000003a984c723c */ /* 0x040fe2000004184c */
[----:B------:R-:W2:Y:S07]  /*3a50*/  LDSM.16.M88.4 R56, [R199+0x3800] ;  /* 0x00380000c738783b */ /* 0x000eae0000000200 */
[C---:B---3--:R-:W-:Y:S08]  /*3a60*/  HMMA.16816.F32.BF16 R72, R152.reuse, R52, R72 ;  /* 0x000000349848723c */ /* 0x048ff00000041848 */
[C---:B------:R-:W-:Y:S01]  /*3a70*/  HMMA.16816.F32.BF16 R68, R152.reuse, R54, R68 ;  /* 0x000000369844723c */ /* 0x040fe20000041844 */
[----:B------:R-:W3:Y:S07]  /*3a80*/  LDSM.16.M88.4 R52, [R199+0x4000] ;  /* 0x00400000c734783b */ /* 0x000eee0000000200 */
[C---:B------:R-:W-:Y:S08]  /*3a90*/  HMMA.16816.F32.BF16 R128, R152.reuse, R156, R128 ;  /* 0x0000009c9880723c */ /* 0x040ff00000041880 */
[C---:B------:R-:W-:Y:S01]  /*3aa0*/  HMMA.16816.F32.BF16 R124, R152.reuse, R158, R124 ;  /* 0x0000009e987c723c */ /* 0x040fe2000004187c */
[----:B------:R-:W5:Y:S07]  /*3ab0*/  LDSM.16.M88.4 R156, [R172+0x9800] ;  /* 0x00980000ac9c783b */ /* 0x000f6e0000000200 */
[C---:B------:R-:W-:Y:S08]  /*3ac0*/  HMMA.16816.F32.BF16 R24, R152.reuse, R168, R24 ;  /* 0x000000a89818723c */ /* 0x040ff00000041818 */
[C---:B------:R-:W-:Y:S08]  /*3ad0*/  HMMA.16816.F32.BF16 R136, R152.reuse, R160, R136 ;  /* 0x000000a09888723c */ /* 0x040ff00000041888 */
[C---:B------:R-:W-:Y:S01]  /*3ae0*/  HMMA.16816.F32.BF16 R132, R152.reuse, R162, R132 ;  /* 0x000000a29884723c */ /* 0x040fe20000041884 */
[----:B------:R-:W5:Y:S07]  /*3af0*/  LDSM.16.M88.4 R160, [R199+0x7000] ;  /* 0x00700000c7a0783b */ /* 0x000f6e0000000200 */
[C---:B------:R-:W-:Y:S08]  /*3b00*/  HMMA.16816.F32.BF16 R20, R152.reuse, R170, R20 ;  /* 0x000000aa9814723c */ /* 0x040ff00000041814 */
[C---:B------:R-:W-:Y:S08]  /*3b10*/  HMMA.16816.F32.BF16 R16, R152.reuse, R164, R16 ;  /* 0x000000a49810723c */ /* 0x040ff00000041810 */
[C---:B------:R-:W-:Y:S01]  /*3b20*/  HMMA.16816.F32.BF16 R12, R152.reuse, R166, R12 ;  /* 0x000000a6980c723c */ /* 0x040fe2000004180c */
[----:B------:R-:W-:Y:S07]  /*3b30*/  LDSM.16.M88.4 R164, [R199+0x6800] ;  /* 0x00680000c7a4783b */ /* 0x000fee0000000200 */
[C---:B------:R-:W-:Y:S08]  /*3b40*/  HMMA.16816.F32.BF16 R120, R152.reuse, R148, R120 ;  /* 0x000000949878723c */ /* 0x040ff00000041878 */
[----:B------:R-:W-:Y:S01]  /*3b50*/  HMMA.16816.F32.BF16 R116, R152, R150, R116 ;  /* 0x000000969874723c */ /* 0x000fe20000041874 */
[----:B------:R-:W5:Y:S01]  /*3b60*/  LDSM.16.M88.4 R148, [R199+0x2000] ;  /* 0x00200000c794783b */ /* 0x000f620000000200 */
[----:B------:R-:W-:-:S03]  /*3b70*/  IMAD.IADD R209, R194, 0x1, R199 ;  /* 0x00000001c2d17824 */ /* 0x000fc600078e02c7 */
[----:B------:R-:W-:Y:S03]  /*3b80*/  LDSM.16.M88.4 R188, [R199+0x4800] ;  /* 0x00480000c7bc783b */ /* 0x000fe60000000200 */
[C---:B----4-:R-:W-:Y:S01]  /*3b90*/  HMMA.16816.F32.BF16 R96, R152.reuse, R144, R96 ;  /* 0x000000909860723c */ /* 0x050fe20000041860 */
[----:B------:R-:W-:Y:S04]  /*3ba0*/  LDSM.16.M88.4 R176, [R199+0x5000] ;  /* 0x00500000c7b0783b */ /* 0x000fe80000000200 */
[----:B------:R-:W-:Y:S03]  /*3bb0*/  LDSM.16.M88.4 R172, [R199+0x5800] ;  /* 0x00580000c7ac783b */ /* 0x000fe60000000200 */
[----:B------:R-:W-:Y:S01]  /*3bc0*/  HMMA.16816.F32.BF16 R92, R152, R146, R92 ;  /* 0x00000092985c723c */ /* 0x000fe2000004185c */
[----:B------:R-:W4:Y:S04]  /*3bd0*/  LDSM.16.M88.4 R144, [R199+0x2800] ;  /* 0x00280000c790783b */ /* 0x000f280000000200 */
[----:B------:R-:W-:Y:S03]  /*3be0*/  LDSM.16.M88.4 R168, [R199+0x6000] ;  /* 0x00600000c7a8783b */ /* 0x000fe60000000200 */
[C---:B-1----:R-:W-:Y:S08]  /*3bf0*/  HMMA.16816.F32.BF16 R32, R184.reuse, R140, R32 ;  /* 0x0000008cb820723c */ /* 0x042ff00000041820 */
[C---:B------:R-:W-:Y:S01]  /*3c00*/  HMMA.16816.F32.BF16 R28, R184.reuse, R142, R28 ;  /* 0x0000008eb81c723c */ /* 0x040fe2000004181c */
[----:B------:R-:W1:Y:S07]  /*3c10*/  LDSM.16.M88.4 R140, [R199+0x9800] ;  /* 0x00980000c78c783b */ /* 0x000e6e0000000200 */
[----:B--2---:R-:W-:Y:S01]  /*3c20*/  HMMA.16816.F32.BF16 R24, R184, R56, R24 ;  /* 0x00000038b818723c */ /* 0x004fe20000041818 */
[----:B------:R-:W-:-:S07]  /*3c30*/  IMAD.IADD R56, R194, 0x1, R200 ;  /* 0x00000001c2387824 */ /* 0x000fce00078e02c8 */
[C---:B------:R-:W-:Y:S01]  /*3c40*/  HMMA.16816.F32.BF16 R20, R184.reuse, R58, R20 ;  /* 0x0000003ab814723c */ /* 0x040fe20000041814 */
[----:B------:R-:W-:Y:S07]  /*3c50*/  LDSM.16.M88.4 R56, [R56] ;  /* 0x000000003838783b */ /* 0x000fee0000000200 */
[C---:B---3--:R-:W-:Y:S08]  /*3c60*/  HMMA.16816.F32.BF16 R16, R184.reuse, R52, R16 ;  /* 0x00000034b810723c */ /* 0x048ff00000041810 */
[----:B------:R-:W-:Y:S01]  /*3c70*/  HMMA.16816.F32.BF16 R12, R184, R54, R12 ;  /* 0x00000036b80c723c */ /* 0x000fe2000004180c */
[----:B------:R-:W2:Y:S07]  /*3c80*/  LDSM.16.M88.4 R52, [R209+0x2000] ;  /* 0x00200000d134783b */ /* 0x000eae0000000200 */
[C---:B-----5:R-:W-:Y:S08]  /*3c90*/  HMMA.16816.F32.BF16 R64, R152.reuse, R156, R64 ;  /* 0x0000009c9840723c */ /* 0x060ff00000041840 */
[----:B------:R-:W-:Y:S01]  /*3ca0*/  HMMA.16816.F32.BF16 R60, R152, R158, R60 ;  /* 0x0000009e983c723c */ /* 0x000fe2000004183c */
[----:B------:R-:W-:Y:S04]  /*3cb0*/  LDSM.16.M88.4 R152, [R199+0x8000] ;  /* 0x00800000c798783b */ /* 0x000fe80000000200 */
[----:B------:R-:W-:Y:S03]  /*3cc0*/  LDSM.16.M88.4 R156, [R199+0x7800] ;  /* 0x00780000c79c783b */ /* 0x000fe60000000200 */
[C---:B------:R-:W-:Y:S08]  /*3cd0*/  HMMA.16816.F32.BF16 R104, R184.reuse, R160, R104 ;  /* 0x000000a0b868723c */ /* 0x040ff00000041868 */
[C---:B------:R-:W-:Y:S01]  /*3ce0*/  HMMA.16816.F32.BF16 R100, R184.reuse, R162, R100 ;  /* 0x000000a2b864723c */ /* 0x040fe20000041864 */
[----:B------:R-:W3:Y:S07]  /*3cf0*/  LDSM.16.M88.4 R160, [R209+0x2800] ;  /* 0x00280000d1a0783b */ /* 0x000eee0000000200 */
[C---:B------:R-:W-:Y:S08]  /*3d00*/  HMMA.16816.F32.BF16 R48, R184.reuse, R148, R48 ;  /* 0x00000094b830723c */ /* 0x040ff00000041830 */
[C---:B------:R-:W-:Y:S01]  /*3d10*/  HMMA.16816.F32.BF16 R44, R184.reuse, R150, R44 ;  /* 0x00000096b82c723c */ /* 0x040fe2000004182c */
[----:B------:R-:W-:Y:S07]  /*3d20*/  LDSM.16.M88.4 R148, [R199+0x8800] ;  /* 0x00880000c794783b */ /* 0x000fee0000000200 */
[C---:B----4-:R-:W-:Y:S08]  /*3d30*/  HMMA.16816.F32.BF16 R40, R184.reuse, R144, R40 ;  /* 0x00000090b828723c */ /* 0x050ff00000041828 */
[C---:B------:R-:W-:Y:S01]  /*3d40*/  HMMA.16816.F32.BF16 R36, R184.reuse, R146, R36 ;  /* 0x00000092b824723c */ /* 0x040fe20000041824 */
[----:B------:R-:W4:Y:S07]  /*3d50*/  LDSM.16.M88.4 R144, [R199+0x9000] ;  /* 0x00900000c790783b */ /* 0x000f2e0000000200 */
[----:B------:R-:W-:Y:S01]  /*3d60*/  HMMA.16816.F32.BF16 R112, R184, R164, R112 ;  /* 0x000000a4b870723c */ /* 0x000fe20000041870 */
[----:B------:R-:W-:-:S02]  /*3d70*/  IMAD.SHL.U32 R164, R224, 0x2, RZ ;  /* 0x00000002e0a47824 */ /* 0x000fc400078e00ff */
[----:B------:R-:W-:-:S05]  /*3d80*/  IMAD.SHL.U32 R165, R245, 0x100, RZ ;  /* 0x00000100f5a57824 */ /* 0x000fca00078e00ff */
[----:B-1----:R-:W-:Y:S01]  /*3d90*/  HMMA.16816.F32.BF16 R64, R184, R140, R64 ;  /* 0x0000008cb840723c */ /* 0x002fe20000041840 */
[----:B------:R-:W-:-:S07]  /*3da0*/  LOP3.LUT R164, R165, 0x6, R164, 0xf8, !PT ;  /* 0x00000006a5a47812 */ /* 0x000fce00078ef8a4 */
[----:B------:R-:W-:Y:S01]  /*3db0*/  HMMA.16816.F32.BF16 R60, R184, R142, R60 ;  /* 0x0000008eb83c723c */ /* 0x000fe2000004183c */
[----:B------:R-:W1:Y:S07]  /*3dc0*/  LDSM.16.M88.4 R140, [R209+0x3000] ;  /* 0x00300000d18c783b */ /* 0x000e6e0000000200 */
[----:B--2---:R-:W-:Y:S01]  /*3dd0*/  HMMA.16816.F32.BF16 R48, R56, R52, R48 ;  /* 0x000000343830723c */ /* 0x004fe20000041830 */
[C---:B------:R-:W-:Y:S02]  /*3de0*/  LOP3.LUT R53, R164.reuse, 0x8, RZ, 0xfc, !PT ;  /* 0x00000008a4357812 */ /* 0x040fe400078efcff */
[----:B------:R-:W-:-:S05]  /*3df0*/  LOP3.LUT R52, R164, 0x9, RZ, 0xfc, !PT ;  /* 0x00000009a4347812 */ /* 0x000fca00078efcff */
[C---:B------:R-:W-:Y:S01]  /*3e00*/  HMMA.16816.F32.BF16 R44, R56.reuse, R54, R44 ;  /* 0x00000036382c723c */ /* 0x040fe2000004182c */
[----:B------:R-:W-:Y:S02]  /*3e10*/  LOP3.LUT R54, R164, 0x1, RZ, 0xfc, !PT ;  /* 0x00000001a4367812 */ /* 0x000fe400078efcff */
[-C--:B------:R-:W-:Y:S02]  /*3e20*/  ISETP.GE.AND P1, PT, R53, R197.reuse, PT ;  /* 0x000000c53500720c */ /* 0x080fe40003f26270 */
[-C--:B------:R-:W-:Y:S02]  /*3e30*/  ISETP.GE.AND P3, PT, R54, R197.reuse, PT ;  /* 0x000000c53600720c */ /* 0x080fe40003f66270 */
[-C--:B------:R-:W-:Y:S02]  /*3e40*/  ISETP.GE.AND P0, PT, R52, R197.reuse, PT ;  /* 0x000000c53400720c */ /* 0x080fe40003f06270 */
[----:B------:R-:W2:Y:S01]  /*3e50*/  LDSM.16.M88.4 R52, [R209+0x3800] ;  /* 0x00380000d134783b */ /* 0x000ea20000000200 */
[----:B---3--:R-:W-:Y:S01]  /*3e60*/  HMMA.16816.F32.BF16 R40, R56, R160, R40 ;  /* 0x000000a03828723c */ /* 0x008fe20000041828 */
[----:B------:R-:W-:-:S04]  /*3e70*/  ISETP.GE.AND P4, PT, R164, R197, PT ;  /* 0x000000c5a400720c */ /* 0x000fc80003f86270 */
[----:B------:R-:W-:Y:S02]  /*3e80*/  FSEL R212, R48, -INF , !P4 ;  /* 0xff80000030d47808 */ /* 0x000fe40006000000 */
[----:B------:R-:W-:Y:S01]  /*3e90*/  LOP3.LUT R48, R164, 0x19, RZ, 0xfc, !PT ;  /* 0x00000019a4307812 */ /* 0x000fe200078efcff */
[----:B----4-:R-:W-:Y:S01]  /*3ea0*/  HMMA.16816.F32.BF16 R72, R184, R144, R72 ;  /* 0x00000090b848723c */ /* 0x010fe20000041848 */
[----:B------:R-:W-:Y:S02]  /*3eb0*/  FSEL R218, R51, -INF , !P3 ;  /* 0xff80000033da7808 */ /* 0x000fe40005800000 */
[----:B------:R-:W-:Y:S02]  /*3ec0*/  FSEL R213, R49, -INF , !P3 ;  /* 0xff80000031d57808 */ /* 0x000fe40005800000 */
[----:B------:R-:W-:Y:S02]  /*3ed0*/  FSEL R215, R50, -INF , !P4 ;  /* 0xff80000032d77808 */ /* 0x000fe40006000000 */
[----:B------:R-:W-:-:S02]  /*3ee0*/  ISETP.GE.AND P3, PT, R48, R197, PT ;  /* 0x000000c53000720c */ /* 0x000fc40003f66270 */
[----:B------:R-:W-:Y:S01]  /*3ef0*/  LOP3.LUT R144, R164, 0x10, RZ, 0xfc, !PT ;  /* 0x00000010a4907812 */ /* 0x000fe200078efcff */
[----:B------:R-:W3:Y:S01]  /*3f00*/  LDSM.16.M88.4 R48, [R209+0x4000] ;  /* 0x00400000d130783b */ /* 0x000ee20000000200 */
[----:B------:R-:W-:Y:S01]  /*3f10*/  FSEL R214, R44, -INF , !P1 ;  /* 0xff8000002cd67808 */ /* 0x000fe20004800000 */
[----:B-1----:R-:W-:Y:S01]  /*3f20*/  HMMA.16816.F32.BF16 R32, R56, R140, R32 ;  /* 0x0000008c3820723c */ /* 0x002fe20000041820 */
[----:B------:R-:W-:Y:S02]  /*3f30*/  LOP3.LUT R44, R164, 0x21, RZ, 0xfc, !PT ;  /* 0x00000021a42c7812 */ /* 0x000fe400078efcff */
[----:B------:R-:W-:Y:S02]  /*3f40*/  ISETP.GE.AND P6, PT, R144, R197, PT ;  /* 0x000000c59000720c */ /* 0x000fe40003fc6270 */
[----:B------:R-:W-:Y:S02]  /*3f50*/  LOP3.LUT R145, R164, 0x11, RZ, 0xfc, !PT ;  /* 0x00000011a4917812 */ /* 0x000fe400078efcff */
[----:B------:R-:W-:-:S02]  /*3f60*/  FSEL R219, R47, -INF , !P0 ;  /* 0xff8000002fdb7808 */ /* 0x000fc40004000000 */
[----:B------:R-:W-:Y:S02]  /*3f70*/  FSEL R216, R45, -INF , !P0 ;  /* 0xff8000002dd87808 */ /* 0x000fe40004000000 */
[-C--:B------:R-:W-:Y:S02]  /*3f80*/  ISETP.GE.AND P0, PT, R44, R197.reuse, PT ;  /* 0x000000c52c00720c */ /* 0x080fe40003f06270 */
[----:B------:R-:W-:Y:S02]  /*3f90*/  LOP3.LUT R45, R164, 0x28, RZ, 0xfc, !PT ;  /* 0x00000028a42d7812 */ /* 0x000fe400078efcff */
[----:B------:R-:W-:Y:S02]  /*3fa0*/  FSEL R44, R40, -INF , !P6 ;  /* 0xff800000282c7808 */ /* 0x000fe40007000000 */
[----:B------:R-:W-:Y:S02]  /*3fb0*/  ISETP.GE.AND P5, PT, R145, R197, PT ;  /* 0x000000c59100720c */ /* 0x000fe40003fa6270 */
[----:B------:R-:W-:-:S02]  /*3fc0*/  LOP3.LUT R40, R164, 0x29, RZ, 0xfc, !PT ;  /* 0x00000029a4287812 */ /* 0x000fc400078efcff */
[----:B------:R-:W-:Y:S02]  /*3fd0*/  LOP3.LUT R144, R164, 0x18, RZ, 0xfc, !PT ;  /* 0x00000018a4907812 */ /* 0x000fe400078efcff */
[----:B------:R-:W-:Y:S02]  /*3fe0*/  FSEL R217, R46, -INF , !P1 ;  /* 0xff8000002ed97808 */ /* 0x000fe40004800000 */
[----:B------:R-:W-:Y:S02]  /*3ff0*/  FSEL R46, R42, -INF , !P6 ;  /* 0xff8000002a2e7808 */ /* 0x000fe40007000000 */
[----:B------:R-:W-:Y:S01]  /*4000*/  ISETP.GE.AND P6, PT, R45, R197, PT ;  /* 0x000000c52d00720c */ /* 0x000fe20003fc6270 */
[----:B------:R-:W-:Y:S01]  /*4010*/  HMMA.16816.F32.BF16 R36, R56, R162, R36 ;  /* 0x000000a23824723c */ /* 0x000fe20000041824 */
[----:B------:R-:W-:Y:S02]  /*4020*/  FSEL R47, R43, -INF , !P5 ;  /* 0xff8000002b2f7808 */ /* 0x000fe40006800000 */
[----:B------:R-:W-:-:S02]  /*4030*/  FSEL R45, R41, -INF , !P5 ;  /* 0xff800000292d7808 */ /* 0x000fc40006800000 */
[-C--:B------:R-:W-:Y:S02]  /*4040*/  ISETP.GE.AND P4, PT, R144, R197.reuse, PT ;  /* 0x000000c59000720c */ /* 0x080fe40003f86270 */
[-C--:B------:R-:W-:Y:S02]  /*4050*/  ISETP.GE.AND P5, PT, R40, R197.reuse, PT ;  /* 0x000000c52800720c */ /* 0x080fe40003fa6270 */
[----:B------:R-:W-:Y:S01]  /*4060*/  LOP3.LUT R144, R164, 0x20, RZ, 0xfc, !PT ;  /* 0x00000020a4907812 */ /* 0x000fe200078efcff */
[----:B------:R-:W1:Y:S01]  /*4070*/  LDSM.16.M88.4 R40, [R209+0x4800] ;  /* 0x00480000d128783b */ /* 0x000e620000000200 */
[----:B--2---:R-:W-:Y:S02]  /*4080*/  HMMA.16816.F32.BF16 R24, R56, R52, R24 ;  /* 0x000000343818723c */ /* 0x004fe40000041818 */
[----:B------:R-:W-:-:S04]  /*4090*/  ISETP.GE.AND P1, PT, R144, R197, PT ;  /* 0x000000c59000720c */ /* 0x000fc80003f26270 */
[----:B------:R-:W-:Y:S02]  /*40a0*/  FSEL R141, R32, -INF , !P1 ;  /* 0xff800000208d7808 */ /* 0x000fe40004800000 */
[----:B------:R-:W-:Y:S01]  /*40b0*/  LOP3.LUT R32, R164, 0x39, RZ, 0xfc, !PT ;  /* 0x00000039a4207812 */ /* 0x000fe200078efcff */
[----:B------:R-:W-:Y:S01]  /*40c0*/  HMMA.16816.F32.BF16 R28, R56, R142, R28 ;  /* 0x0000008e381c723c */ /* 0x000fe2000004181c */
[----:B------:R-:W-:Y:S02]  /*40d0*/  FSEL R211, R35, -INF , !P0 ;  /* 0xff80000023d37808 */ /* 0x000fe40004000000 */
[----:B------:R-:W-:Y:S02]  /*40e0*/  FSEL R142, R33, -INF , !P0 ;  /* 0xff800000218e7808 */ /* 0x000fe40004000000 */
[----:B------:R-:W-:Y:S02]  /*40f0*/  FSEL R143, R34, -INF , !P1 ;  /* 0xff800000228f7808 */ /* 0x000fe40004800000 */
[----:B------:R-:W-:-:S02]  /*4100*/  ISETP.GE.AND P0, PT, R32, R197, PT ;  /* 0x000000c52000720c */ /* 0x000fc40003f06270 */
[----:B------:R-:W-:Y:S01]  /*4110*/  LOP3.LUT R140, R164, 0x30, RZ, 0xfc, !PT ;  /* 0x00000030a48c7812 */ /* 0x000fe200078efcff */
[----:B------:R-:W2:Y:S01]  /*4120*/  LDSM.16.M88.4 R32, [R209+0x5000] ;  /* 0x00500000d120783b */ /* 0x000ea20000000200 */
[----:B------:R-:W-:Y:S02]  /*4130*/  FSEL R38, R38, -INF , !P4 ;  /* 0xff80000026267808 */ /* 0x000fe40006000000 */
[----:B------:R-:W-:Y:S01]  /*4140*/  FSEL R36, R36, -INF , !P4 ;  /* 0xff80000024247808 */ /* 0x000fe20006000000 */
[----:B------:R-:W-:Y:S01]  /*4150*/  HMMA.16816.F32.BF16 R8, R184, R188, R8 ;  /* 0x000000bcb808723c */ /* 0x000fe20000041808 */
[----:B------:R-:W-:Y:S02]  /*4160*/  ISETP.GE.AND P4, PT, R140, R197, PT ;  /* 0x000000c58c00720c */ /* 0x000fe40003f86270 */
[----:B------:R-:W-:Y:S02]  /*4170*/  LOP3.LUT R53, R164, 0x31, RZ, 0xfc, !PT ;  /* 0x00000031a4357812 */ /* 0x000fe400078efcff */
[----:B------:R-:W-:-:S02]  /*4180*/  FSEL R39, R39, -INF , !P3 ;  /* 0xff80000027277808 */ /* 0x000fc40005800000 */
[----:B------:R-:W-:Y:S01]  /*4190*/  FSEL R37, R37, -INF , !P3 ;  /* 0xff80000025257808 */ /* 0x000fe20005800000 */
[----:B------:R-:W-:Y:S01]  /*41a0*/  HMMA.16816.F32.BF16 R80, R184, R148, R80 ;  /* 0x00000094b850723c */ /* 0x000fe20000041850 */
[----:B------:R-:W-:Y:S02]  /*41b0*/  FSEL R149, R24, -INF , !P4 ;  /* 0xff80000018957808 */ /* 0x000fe40006000000 */
[----:B------:R-:W-:Y:S02]  /*41c0*/  ISETP.GE.AND P3, PT, R53, R197, PT ;  /* 0x000000c53500720c */ /* 0x000fe40003f66270 */
[----:B------:R-:W-:-:S03]  /*41d0*/  LOP3.LUT R24, R164, 0x49, RZ, 0xfc, !PT ;  /* 0x00000049a4187812 */ /* 0x000fc600078efcff */
[----:B---3--:R-:W-:Y:S01]  /*41e0*/  HMMA.16816.F32.BF16 R16, R56, R48, R16 ;  /* 0x000000303810723c */ /* 0x008fe20000041810 */
[----:B------:R-:W-:Y:S02]  /*41f0*/  FSEL R148, R27, -INF , !P3 ;  /* 0xff8000001b947808 */ /* 0x000fe40005800000 */
[----:B------:R-:W-:-:S05]  /*4200*/  LOP3.LUT R52, R164, 0x38, RZ, 0xfc, !PT ;  /* 0x00000038a4347812 */ /* 0x000fca00078efcff */
[----:B------:R-:W-:Y:S01]  /*4210*/  HMMA.16816.F32.BF16 R76, R184, R150, R76 ;  /* 0x00000096b84c723c */ /* 0x000fe2000004184c */
[----:B------:R-:W-:Y:S02]  /*4220*/  FSEL R150, R25, -INF , !P3 ;  /* 0xff80000019967808 */ /* 0x000fe40005800000 */
[----:B------:R-:W-:-:S05]  /*4230*/  ISETP.GE.AND P3, PT, R24, R197, PT ;  /* 0x000000c51800720c */ /* 0x000fca0003f66270 */
[----:B------:R-:W-:Y:S01]  /*4240*/  HMMA.16816.F32.BF16 R68, R184, R146, R68 ;  /* 0x00000092b844723c */ /* 0x000fe20000041844 */
[----:B------:R-:W-:Y:S02]  /*4250*/  FSEL R147, R26, -INF , !P4 ;  /* 0xff8000001a937808 */ /* 0x000fe40006000000 */
[----:B------:R-:W3:Y:S01]  /*4260*/  LDSM.16.M88.4 R24, [R209+0x5800] ;  /* 0x00580000d118783b */ /* 0x000ee20000000200 */
[----:B------:R-:W-:-:S04]  /*4270*/  ISETP.GE.AND P1, PT, R52, R197, PT ;  /* 0x000000c53400720c */ /* 0x000fc80003f26270 */
[----:B------:R-:W-:Y:S01]  /*4280*/  HMMA.16816.F32.BF16 R4, R184, R190, R4 ;  /* 0x000000beb804723c */ /* 0x000fe20000041804 */
[----:B------:R-:W-:Y:S02]  /*4290*/  LOP3.LUT R52, R164, 0x40, RZ, 0xfc, !PT ;  /* 0x00000040a4347812 */ /* 0x000fe400078efcff */
[----:B------:R-:W-:-:S05]  /*42a0*/  FSEL R210, R30, -INF , !P6 ;  /* 0xff8000001ed27808 */ /* 0x000fca0007000000 */
[----:B------:R-:W-:Y:S01]  /*42b0*/  HMMA.16816.F32.BF16 R136, R184, R176, R136 ;  /* 0x000000b0b888723c */ /* 0x000fe20000041888 */
[----:B------:R-:W-:Y:S02]  /*42c0*/  FSEL R140, R28, -INF , !P6 ;  /* 0xff8000001c8c7808 */ /* 0x000fe40007000000 */
[----:B------:R-:W-:-:S05]  /*42d0*/  ISETP.GE.AND P6, PT, R52, R197, PT ;  /* 0x000000c53400720c */ /* 0x000fca0003fc6270 */
[----:B------:R-:W-:Y:S01]  /*42e0*/  HMMA.16816.F32.BF16 R20, R56, R54, R20 ;  /* 0x000000363814723c */ /* 0x000fe20000041814 */
[----:B------:R-:W-:Y:S02]  /*42f0*/  LOP3.LUT R30, R164, 0x41, RZ, 0xfc, !PT ;  /* 0x00000041a41e7812 */ /* 0x000fe400078efcff */
[----:B------:R-:W-:-:S05]  /*4300*/  FSEL R144, R31, -INF , !P5 ;  /* 0xff8000001f907808 */ /* 0x000fca0006800000 */
[----:B-1----:R-:W-:Y:S01]  /*4310*/  HMMA.16816.F32.BF16 R8, R56, R40, R8 ;  /* 0x000000283808723c */ /* 0x002fe20000041808 */
[----:B------:R-:W-:Y:S02]  /*4320*/  FSEL R161, R29, -INF , !P5 ;  /* 0xff8000001da17808 */ /* 0x000fe40006800000 */
[----:B------:R-:W-:Y:S02]  /*4330*/  ISETP.GE.AND P5, PT, R30, R197, PT ;  /* 0x000000c51e00720c */ /* 0x000fe40003fa6270 */
[----:B------:R-:W-:-:S03]  /*4340*/  LOP3.LUT R28, R164, 0x48, RZ, 0xfc, !PT ;  /* 0x00000048a41c7812 */ /* 0x000fc600078efcff */
[----:B------:R-:W-:Y:S01]  /*4350*/  HMMA.16816.F32.BF16 R84, R184, R154, R84 ;  /* 0x0000009ab854723c */ /* 0x000fe20000041854 */
[----:B------:R-:W-:Y:S02]  /*4360*/  FSEL R155, R16, -INF , !P6 ;  /* 0xff800000109b7808 */ /* 0x000fe40007000000 */
[----:B------:R-:W-:-:S05]  /*4370*/  LOP3.LUT R16, R164, 0x59, RZ, 0xfc, !PT ;  /* 0x00000059a4107812 */ /* 0x000fca00078efcff */
[----:B------:R-:W-:Y:S01]  /*4380*/  HMMA.16816.F32.BF16 R132, R184, R178, R132 ;  /* 0x000000b2b884723c */ /* 0x000fe20000041884 */
[----:B------:R-:W-:Y:S02]  /*4390*/  ISETP.GE.AND P4, PT, R28, R197, PT ;  /* 0x000000c51c00720c */ /* 0x000fe40003f86270 */
[----:B------:R-:W-:-:S05]  /*43a0*/  LOP3.LUT R28, R164, 0x50, RZ, 0xfc, !PT ;  /* 0x00000050a41c7812 */ /* 0x000fca00078efcff */
[----:B------:R-:W-:Y:S01]  /*43b0*/  HMMA.16816.F32.BF16 R96, R184, R156, R96 ;  /* 0x0000009cb860723c */ /* 0x000fe20000041860 */
[----:B------:R-:W-:Y:S02]  /*43c0*/  FSEL R157, R19, -INF , !P5 ;  /* 0xff800000139d7808 */ /* 0x000fe40006800000 */
[----:B------:R-:W-:-:S05]  /*43d0*/  FSEL R156, R18, -INF , !P6 ;  /* 0xff800000129c7808 */ /* 0x000fca0007000000 */
[C---:B------:R-:W-:Y:S01]  /*43e0*/  HMMA.16816.F32.BF16 R92, R184.reuse, R158, R92 ;  /* 0x0000009eb85c723c */ /* 0x040fe2000004185c */
[----:B------:R-:W-:Y:S02]  /*43f0*/  FSEL R159, R17, -INF , !P5 ;  /* 0xff800000119f7808 */ /* 0x000fe40006800000 */
[----:B------:R-:W-:Y:S02]  /*4400*/  ISETP.GE.AND P5, PT, R16, R197, PT ;  /* 0x000000c51000720c */ /* 0x000fe40003fa6270 */
[----:B------:R-:W1:Y:S03]  /*4410*/  LDSM.16.M88.4 R16, [R209+0x6000] ;  /* 0x00600000d110783b */ /* 0x000e660000000200 */
[----:B------:R-:W-:Y:S01]  /*4420*/  HMMA.16816.F32.BF16 R128, R184, R172, R128 ;  /* 0x000000acb880723c */ /* 0x000fe20000041880 */
[----:B------:R-:W-:-:S07]  /*4430*/  FSEL R151, R22, -INF , !P1 ;  /* 0xff80000016977808 */ /* 0x000fce0004800000 */
[----:B------:R-:W-:Y:S01]  /*4440*/  HMMA.16816.F32.BF16 R12, R56, R50, R12 ;  /* 0x00000032380c723c */ /* 0x000fe2000004180c */
[----:B------:R-:W-:-:S07]  /*4450*/  LOP3.LUT R22, R164, 0x51, RZ, 0xfc, !PT ;  /* 0x00000051a4167812 */ /* 0x000fce00078efcff */
[----:B------:R-:W-:Y:S01]  /*4460*/  HMMA.16816.F32.BF16 R4, R56, R42, R4 ;  /* 0x0000002a3804723c */ /* 0x000fe20000041804 */
[----:B------:R-:W-:-:S07]  /*4470*/  FSEL R154, R21, -INF , !P0 ;  /* 0xff800000159a7808 */ /* 0x000fce0004000000 */
[----:B------:R-:W-:Y:S01]  /*4480*/  HMMA.16816.F32.BF16 R88, R184, R152, R88 ;  /* 0x00000098b858723c */ /* 0x000fe20000041858 */
[----:B------:R-:W-:Y:S02]  /*4490*/  FSEL R153, R20, -INF , !P1 ;  /* 0xff80000014997808 */ /* 0x000fe40004800000 */
[----:B------:R-:W-:-:S05]  /*44a0*/  ISETP.GE.AND P1, PT, R28, R197, PT ;  /* 0x000000c51c00720c */ /* 0x000fca0003f26270 */
[----:B--2---:R-:W-:Y:S01]  /*44b0*/  HMMA.16816.F32.BF16 R136, R56, R32, R136 ;  /* 0x000000203888723c */ /* 0x004fe20000041888 */
[----:B------:R-:W-:Y:S02]  /*44c0*/  FSEL R152, R23, -INF , !P0 ;  /* 0xff80000017987808 */ /* 0x000fe40004000000 */
[----:B------:R-:W-:Y:S02]  /*44d0*/  FSEL R172, R8, -INF , !P1 ;  /* 0xff80000008ac7808 */ /* 0x000fe40004800000 */
[----:B------:R-:W-:Y:S02]  /*44e0*/  ISETP.GE.AND P0, PT, R22, R197, PT ;  /* 0x000000c51600720c */ /* 0x000fe40003f06270 */
[C---:B------:R-:W-:Y:S02]  /*44f0*/  LOP3.LUT R8, R164.reuse, 0x69, RZ, 0xfc, !PT ;  /* 0x00000069a4087812 */ /* 0x040fe400078efcff */
[----:B------:R-:W-:Y:S01]  /*4500*/  LOP3.LUT R20, R164, 0x58, RZ, 0xfc, !PT ;  /* 0x00000058a4147812 */ /* 0x000fe200078efcff */
[----:B------:R-:W-:Y:S01]  /*4510*/  HMMA.16816.F32.BF16 R116, R184, R170, R116 ;  /* 0x000000aab874723c */ /* 0x000fe20000041874 */
[----:B------:R-:W-:-:S02]  /*4520*/  FSEL R171, R11, -INF , !P0 ;  /* 0xff8000000bab7808 */ /* 0x000fc40004000000 */
[----:B------:R-:W-:Y:S02]  /*4530*/  FSEL R173, R9, -INF , !P0 ;  /* 0xff80000009ad7808 */ /* 0x000fe40004000000 */
[-C--:B------:R-:W-:Y:S02]  /*4540*/  ISETP.GE.AND P6, PT, R20, R197.reuse, PT ;  /* 0x000000c51400720c */ /* 0x080fe40003fc6270 */
[----:B------:R-:W-:Y:S01]  /*4550*/  FSEL R170, R10, -INF , !P1 ;  /* 0xff8000000aaa7808 */ /* 0x000fe20004800000 */
[----:B------:R-:W-:Y:S01]  /*4560*/  HMMA.16816.F32.BF16 R132, R56, R34, R132 ;  /* 0x000000223884723c */ /* 0x000fe20000041884 */
[----:B------:R-:W-:Y:S02]  /*4570*/  ISETP.GE.AND P0, PT, R8, R197, PT ;  /* 0x000000c50800720c */ /* 0x000fe40003f06270 */
[----:B------:R-:W-:Y:S01]  /*4580*/  LOP3.LUT R20, R164, 0x60, RZ, 0xfc, !PT ;  /* 0x00000060a4147812 */ /* 0x000fe200078efcff */
[----:B------:R-:W2:Y:S01]  /*4590*/  LDSM.16.M88.4 R8, [R209+0x6800] ;  /* 0x00680000d108783b */ /* 0x000ea20000000200 */
[----:B------:R-:W-:-:S02]  /*45a0*/  FSEL R160, R14, -INF , !P4 ;  /* 0xff8000000ea07808 */ /* 0x000fc40006000000 */
[----:B------:R-:W-:Y:S01]  /*45b0*/  FSEL R158, R12, -INF , !P4 ;  /* 0xff8000000c9e7808 */ /* 0x000fe20006000000 */
[----:B---3--:R-:W-:Y:S01]  /*45c0*/  HMMA.16816.F32.BF16 R128, R56, R24, R128 ;  /* 0x000000183880723c */ /* 0x008fe20000041880 */
[----:B------:R-:W-:Y:S02]  /*45d0*/  ISETP.GE.AND P4, PT, R20, R197, PT ;  /* 0x000000c51400720c */ /* 0x000fe40003f86270 */
[----:B------:R-:W-:Y:S02]  /*45e0*/  FSEL R176, R4, -INF , !P6 ;  /* 0xff80000004b07808 */ /* 0x000fe40007000000 */
[C---:B------:R-:W-:Y:S02]  /*45f0*/  LOP3.LUT R12, R164.reuse, 0x68, RZ, 0xfc, !PT ;  /* 0x00000068a40c7812 */ /* 0x040fe400078efcff */
[C---:B------:R-:W-:Y:S01]  /*4600*/  LOP3.LUT R4, R164.reuse, 0x78, RZ, 0xfc, !PT ;  /* 0x00000078a4047812 */ /* 0x040fe200078efcff */
[----:B------:R-:W-:Y:S01]  /*4610*/  HMMA.16816.F32.BF16 R120, R184, R168, R120 ;  /* 0x000000a8b878723c */ /* 0x000fe20000041878 */
[----:B------:R-:W-:-:S02]  /*4620*/  LOP3.LUT R14, R164, 0x61, RZ, 0xfc, !PT ;  /* 0x00000061a40e7812 */ /* 0x000fc400078efcff */
[----:B------:R-:W-:Y:S02]  /*4630*/  FSEL R203, R138, -INF , !P4 ;  /* 0xff8000008acb7808 */ /* 0x000fe40006000000 */
[----:B------:R-:W-:Y:S02]  /*4640*/  FSEL R201, R136, -INF , !P4 ;  /* 0xff80000088c97808 */ /* 0x000fe40006000000 */
[----:B------:R-:W-:Y:S01]  /*4650*/  FSEL R162, R15, -INF , !P3 ;  /* 0xff8000000fa27808 */ /* 0x000fe20005800000 */
[----:B------:R-:W-:Y:S01]  /*4660*/  HMMA.16816.F32.BF16 R124, R184, R174, R124 ;  /* 0x000000aeb87c723c */ /* 0x000fe2000004187c */
[----:B------:R-:W-:Y:S02]  /*4670*/  FSEL R208, R13, -INF , !P3 ;  /* 0xff8000000dd07808 */ /* 0x000fe40005800000 */
[----:B------:R-:W-:Y:S02]  /*4680*/  ISETP.GE.AND P1, PT, R12, R197, PT ;  /* 0x000000c50c00720c */ /* 0x000fe40003f26270 */
[----:B------:R-:W-:-:S02]  /*4690*/  FSEL R174, R6, -INF , !P6 ;  /* 0xff80000006ae7808 */ /* 0x000fc40007000000 */
[-C--:B------:R-:W-:Y:S02]  /*46a0*/  ISETP.GE.AND P4, PT, R4, R197.reuse, PT ;  /* 0x000000c50400720c */ /* 0x080fe40003f86270 */
[-C--:B------:R-:W-:Y:S02]  /*46b0*/  ISETP.GE.AND P3, PT, R14, R197.reuse, PT ;  /* 0x000000c50e00720c */ /* 0x080fe40003f66270 */
[C---:B------:R-:W-:Y:S02]  /*46c0*/  LOP3.LUT R12, R164.reuse, 0x70, RZ, 0xfc, !PT ;  /* 0x00000070a40c7812 */ /* 0x040fe400078efcff */
[C---:B------:R-:W-:Y:S02]  /*46d0*/  LOP3.LUT R6, R164.reuse, 0x71, RZ, 0xfc, !PT ;  /* 0x00000071a4067812 */ /* 0x040fe400078efcff */
[----:B------:R-:W-:Y:S01]  /*46e0*/  LOP3.LUT R4, R164, 0x79, RZ, 0xfc, !PT ;  /* 0x00000079a4047812 */ /* 0x000fe200078efcff */
[----:B------:R-:W-:Y:S01]  /*46f0*/  HMMA.16816.F32.BF16 R108, R184, R166, R108 ;  /* 0x000000a6b86c723c */ /* 0x000fe2000004186c */
[----:B------:R-:W-:-:S02]  /*4700*/  ISETP.GE.AND P6, PT, R12, R197, PT ;  /* 0x000000c50c00720c */ /* 0x000fc40003fc6270 */
[----:B------:R-:W-:Y:S02]  /*4710*/  FSEL R175, R7, -INF , !P5 ;  /* 0xff80000007af7808 */ /* 0x000fe40006800000 */
[----:B------:R-:W-:Y:S02]  /*4720*/  FSEL R184, R5, -INF , !P5 ;  /* 0xff80000005b87808 */ /* 0x000fe40006800000 */
[----:B------:R-:W-:Y:S02]  /*4730*/  FSEL R207, R139, -INF , !P3 ;  /* 0xff8000008bcf7808 */ /* 0x000fe40005800000 */
[----:B------:R-:W-:Y:S02]  /*4740*/  FSEL R202, R137, -INF , !P3 ;  /* 0xff80000089ca7808 */ /* 0x000fe40005800000 */
[-C--:B------:R-:W-:Y:S02]  /*4750*/  ISETP.GE.AND P5, PT, R6, R197.reuse, PT ;  /* 0x000000c50600720c */ /* 0x080fe40003fa6270 */
[----:B------:R-:W-:-:S02]  /*4760*/  ISETP.GE.AND P3, PT, R4, R197, PT ;  /* 0x000000c50400720c */ /* 0x000fc40003f66270 */
[----:B------:R-:W-:Y:S01]  /*4770*/  LOP3.LUT R12, R164, 0x80, RZ, 0xfc, !PT ;  /* 0x00000080a40c7812 */ /* 0x000fe200078efcff */
[----:B------:R-:W3:Y:S01]  /*4780*/  LDSM.16.M88.4 R4, [R209+0x7000] ;  /* 0x00700000d104783b */ /* 0x000ee20000000200 */
[----:B------:R-:W-:Y:S02]  /*4790*/  FSEL R205, R134, -INF , !P1 ;  /* 0xff80000086cd7808 */ /* 0x000fe40004800000 */
[----:B------:R-:W-:Y:S02]  /*47a0*/  FSEL R200, R132, -INF , !P1 ;  /* 0xff80000084c87808 */ /* 0x000fe40004800000 */
[----:B------:R-:W-:Y:S02]  /*47b0*/  ISETP.GE.AND P1, PT, R12, R197, PT ;  /* 0x000000c50c00720c */ /* 0x000fe40003f26270 */
[----:B------:R-:W-:Y:S02]  /*47c0*/  LOP3.LUT R12, R164, 0x88, RZ, 0xfc, !PT ;  /* 0x00000088a40c7812 */ /* 0x000fe400078efcff */
[----:B------:R-:W-:-:S02]  /*47d0*/  FSEL R191, R130, -INF , !P6 ;  /* 0xff80000082bf7808 */ /* 0x000fc40007000000 */
[----:B------:R-:W-:Y:S01]  /*47e0*/  FSEL R186, R128, -INF , !P6 ;  /* 0xff80000080ba7808 */ /* 0x000fe20007000000 */
[C---:B-1----:R-:W-:Y:S01]  /*47f0*/  HMMA.16816.F32.BF16 R120, R56.reuse, R16, R120 ;  /* 0x000000103878723c */ /* 0x042fe20000041878 */
[----:B------:R-:W-:Y:S02]  /*4800*/  ISETP.GE.AND P6, PT, R12, R197, PT ;  /* 0x000000c50c00720c */ /* 0x000fe40003fc6270 */
[C---:B------:R-:W-:Y:S02]  /*4810*/  LOP3.LUT R13, R164.reuse, 0x81, RZ, 0xfc, !PT ;  /* 0x00000081a40d7812 */ /* 0x040fe400078efcff */
[----:B------:R-:W-:Y:S02]  /*4820*/  LOP3.LUT R12, R164, 0x89, RZ, 0xfc, !PT ;  /* 0x00000089a40c7812 */ /* 0x000fe400078efcff */
[----:B------:R-:W-:Y:S01]  /*4830*/  FSEL R204, R135, -INF , !P0 ;  /* 0xff80000087cc7808 */ /* 0x000fe20004000000 */
[----:B------:R-:W-:Y:S01]  /*4840*/  HMMA.16816.F32.BF16 R124, R56, R26, R124 ;  /* 0x0000001a387c723c */ /* 0x000fe2000004187c */
[----:B------:R-:W-:-:S02]  /*4850*/  FSEL R206, R133, -INF , !P0 ;  /* 0xff80000085ce7808 */ /* 0x000fc40004000000 */
[----:B------:R-:W-:Y:S02]  /*4860*/  FSEL R199, R131, -INF , !P5 ;  /* 0xff80000083c77808 */ /* 0x000fe40006800000 */
[----:B------:R-:W-:Y:S02]  /*4870*/  FSEL R189, R129, -INF , !P5 ;  /* 0xff80000081bd7808 */ /* 0x000fe40006800000 */
[-C--:B------:R-:W-:Y:S02]  /*4880*/  ISETP.GE.AND P0, PT, R13, R197.reuse, PT ;  /* 0x000000c50d00720c */ /* 0x080fe40003f06270 */
[----:B------:R-:W-:Y:S02]  /*4890*/  ISETP.GE.AND P5, PT, R12, R197, PT ;  /* 0x000000c50c00720c */ /* 0x000fe40003fa6270 */
[----:B------:R-:W1:Y:S01]  /*48a0*/  LDSM.16.M88.4 R12, [R209+0x7800] ;  /* 0x00780000d10c783b */ /* 0x000e620000000200 */
[----:B------:R-:W-:Y:S01]  /*48b0*/  HMMA.16816.F32.BF16 R116, R56, R18, R116 ;  /* 0x000000123874723c */ /* 0x000fe20000041874 */
[----:B------:R-:W-:-:S02]  /*48c0*/  FSEL R179, R122, -INF , !P1 ;  /* 0xff8000007ab37808 */ /* 0x000fc40004800000 */
[----:B------:R-:W-:-:S05]  /*48d0*/  FSEL R169, R120, -INF , !P1 ;  /* 0xff80000078a97808 */ /* 0x000fca0004800000 */
[C---:B--2---:R-:W-:Y:S01]  /*48e0*/  HMMA.16816.F32.BF16 R112, R56.reuse, R8, R112 ;  /* 0x000000083870723c */ /* 0x044fe20000041870 */
[C---:B------:R-:W-:Y:S02]  /*48f0*/  LOP3.LUT R8, R164.reuse, 0x98, RZ, 0xfc, !PT ;  /* 0x00000098a4087812 */ /* 0x040fe400078efcff */
[----:B------:R-:W-:Y:S02]  /*4900*/  LOP3.LUT R16, R164, 0x90, RZ, 0xfc, !PT ;  /* 0x00000090a4107812 */ /* 0x000fe400078efcff */
[----:B------:R-:W-:Y:S02]  /*4910*/  ISETP.GE.AND P1, PT, R8, R197, PT ;  /* 0x000000c50800720c */ /* 0x000fe40003f26270 */
[C---:B------:R-:W-:Y:S02]  /*4920*/  LOP3.LUT R9, R164.reuse, 0x91, RZ, 0xfc, !PT ;  /* 0x00000091a4097812 */ /* 0x040fe400078efcff */
[----:B------:R-:W-:Y:S01]  /*4930*/  LOP3.LUT R8, R164, 0x99, RZ, 0xfc, !PT ;  /* 0x00000099a4087812 */ /* 0x000fe200078efcff */
[----:B------:R-:W-:Y:S01]  /*4940*/  HMMA.16816.F32.BF16 R108, R56, R10, R108 ;  /* 0x0000000a386c723c */ /* 0x000fe2000004186c */
[----:B------:R-:W-:-:S02]  /*4950*/  FSEL R190, R126, -INF , !P4 ;  /* 0xff8000007ebe7808 */ /* 0x000fc40006000000 */
[----:B------:R-:W-:Y:S02]  /*4960*/  FSEL R188, R124, -INF , !P4 ;  /* 0xff8000007cbc7808 */ /* 0x000fe40006000000 */
[----:B------:R-:W-:Y:S02]  /*4970*/  ISETP.GE.AND P4, PT, R16, R197, PT ;  /* 0x000000c51000720c */ /* 0x000fe40003f86270 */
[----:B------:R-:W-:Y:S02]  /*4980*/  FSEL R185, R127, -INF , !P3 ;  /* 0xff8000007fb97808 */ /* 0x000fe40005800000 */
[----:B------:R-:W-:Y:S02]  /*4990*/  FSEL R187, R125, -INF , !P3 ;  /* 0xff8000007dbb7808 */ /* 0x000fe40005800000 */
[----:B------:R-:W-:Y:S02]  /*49a0*/  FSEL R178, R123, -INF , !P0 ;  /* 0xff8000007bb27808 */ /* 0x000fe40004000000 */
[----:B------:R-:W-:-:S02]  /*49b0*/  FSEL R168, R121, -INF , !P0 ;  /* 0xff80000079a87808 */ /* 0x000fc40004000000 */
[-C--:B------:R-:W-:Y:S02]  /*49c0*/  ISETP.GE.AND P3, PT, R9, R197.reuse, PT ;  /* 0x000000c50900720c */ /* 0x080fe40003f66270 */
[-C--:B------:R-:W-:Y:S02]  /*49d0*/  ISETP.GE.AND P0, PT, R8, R197.reuse, PT ;  /* 0x000000c50800720c */ /* 0x080fe40003f06270 */
[----:B------:R-:W-:Y:S01]  /*49e0*/  LOP3.LUT R16, R164, 0xa0, RZ, 0xfc, !PT ;  /* 0x000000a0a4107812 */ /* 0x000fe200078efcff */
[----:B------:R-:W2:Y:S01]  /*49f0*/  LDSM.16.M88.4 R8, [R209+0x8000] ;  /* 0x00800000d108783b */ /* 0x000ea20000000200 */
[----:B------:R-:W-:Y:S02]  /*4a00*/  FSEL R177, R118, -INF , !P6 ;  /* 0xff80000076b17808 */ /* 0x000fe40007000000 */
[----:B------:R-:W-:Y:S02]  /*4a10*/  FSEL R163, R116, -INF , !P6 ;  /* 0xff80000074a37808 */ /* 0x000fe40007000000 */
[----:B------:R-:W-:-:S02]  /*4a20*/  ISETP.GE.AND P6, PT, R16, R197, PT ;  /* 0x000000c51000720c */ /* 0x000fc40003fc6270 */
[C---:B---3--:R-:W-:Y:S01]  /*4a30*/  HMMA.16816.F32.BF16 R16, R56.reuse, R4, R104 ;  /* 0x000000043810723c */ /* 0x048fe20000041868 */
[----:B------:R-:W-:Y:S02]  /*4a40*/  LOP3.LUT R4, R164, 0xa8, RZ, 0xfc, !PT ;  /* 0x000000a8a4047812 */ /* 0x000fe400078efcff */
        /* <DEDUP_REMOVED lines=8> */
[----:B------:R-:W-:Y:S02]  /*4ad0*/  FSEL R145, R115, -INF , !P3 ;  /* 0xff80000073917808 */ /* 0x000fe40005800000 */
[----:B------:R-:W-:Y:S02]  /*4ae0*/  FSEL R101, R113, -INF , !P3 ;  /* 0xff80000071657808 */ /* 0x000fe40005800000 */
[----:B------:R-:W-:Y:S02]  /*4af0*/  LOP3.LUT R24, R164, 0xb0, RZ, 0xfc, !PT ;  /* 0x000000b0a4187812 */ /* 0x000fe400078efcff */
[-C--:B------:R-:W-:Y:S02]  /*4b00*/  ISETP.GE.AND P5, PT, R5, R197.reuse, PT ;  /* 0x000000c50500720c */ /* 0x080fe40003fa6270 */
[----:B------:R-:W-:-:S02]  /*4b10*/  ISETP.GE.AND P3, PT, R4, R197, PT ;  /* 0x000000c50400720c */ /* 0x000fc40003f66270 */
[----:B------:R-:W3:Y:S01]  /*4b20*/  LDSM.16.M88.4 R4, [R209+0x8800] ;  /* 0x00880000d104783b */ /* 0x000ee20000000200 */
[----:B------:R-:W-:Y:S02]  /*4b30*/  FSEL R102, R110, -INF , !P1 ;  /* 0xff8000006e667808 */ /* 0x000fe40004800000 */
[----:B------:R-:W-:Y:S02]  /*4b40*/  FSEL R100, R108, -INF , !P1 ;  /* 0xff8000006c647808 */ /* 0x000fe40004800000 */
[----:B------:R-:W-:Y:S02]  /*4b50*/  ISETP.GE.AND P1, PT, R24, R197, PT ;  /* 0x000000c51800720c */ /* 0x000fe40003f26270 */
[----:B-1----:R-:W-:Y:S01]  /*4b60*/  HMMA.16816.F32.BF16 R24, R56, R12, R96 ;  /* 0x0000000c3818723c */ /* 0x002fe20000041860 */
[----:B------:R-:W-:Y:S02]  /*4b70*/  LOP3.LUT R12, R164, 0xb8, RZ, 0xfc, !PT ;  /* 0x000000b8a40c7812 */ /* 0x000fe400078efcff */
[----:B------:R-:W-:-:S02]  /*4b80*/  FSEL R97, R18, -INF , !P6 ;  /* 0xff80000012617808 */ /* 0x000fc40007000000 */
[----:B------:R-:W-:Y:S02]  /*4b90*/  FSEL R96, R16, -INF , !P6 ;  /* 0xff80000010607808 */ /* 0x000fe40007000000 */
[----:B------:R-:W-:Y:S02]  /*4ba0*/  ISETP.GE.AND P6, PT, R12, R197, PT ;  /* 0x000000c50c00720c */ /* 0x000fe40003fc6270 */
[C---:B------:R-:W-:Y:S02]  /*4bb0*/  LOP3.LUT R13, R164.reuse, 0xb1, RZ, 0xfc, !PT ;  /* 0x000000b1a40d7812 */ /* 0x040fe400078efcff */
[----:B------:R-:W-:Y:S01]  /*4bc0*/  LOP3.LUT R12, R164, 0xb9, RZ, 0xfc, !PT ;  /* 0x000000b9a40c7812 */ /* 0x000fe200078efcff */
[----:B------:R-:W-:Y:S01]  /*4bd0*/  HMMA.16816.F32.BF16 R28, R56, R14, R92 ;  /* 0x0000000e381c723c */ /* 0x000fe2000004185c */
[----:B------:R-:W-:Y:S02]  /*4be0*/  FSEL R99, R111, -INF , !P0 ;  /* 0xff8000006f637808 */ /* 0x000fe40004000000 */
[----:B------:R-:W-:-:S02]  /*4bf0*/  FSEL R98, R109, -INF , !P0 ;  /* 0xff8000006d627808 */ /* 0x000fc40004000000 */
[----:B------:R-:W-:Y:S02]  /*4c00*/  FSEL R95, R19, -INF , !P5 ;  /* 0xff800000135f7808 */ /* 0x000fe40006800000 */
[----:B------:R-:W-:Y:S02]  /*4c10*/  FSEL R94, R17, -INF , !P5 ;  /* 0xff800000115e7808 */ /* 0x000fe40006800000 */
[-C--:B------:R-:W-:Y:S02]  /*4c20*/  ISETP.GE.AND P0, PT, R13, R197.reuse, PT ;  /* 0x000000c50d00720c */ /* 0x080fe40003f06270 */
[----:B------:R-:W-:Y:S02]  /*4c30*/  ISETP.GE.AND P5, PT, R12, R197, PT ;  /* 0x000000c50c00720c */ /* 0x000fe40003fa6270 */
[----:B------:R-:W1:Y:S01]  /*4c40*/  LDSM.16.M88.4 R12, [R209+0x9000] ;  /* 0x00900000d10c783b */ /* 0x000e620000000200 */
[----:B------:R-:W-:Y:S02]  /*4c50*/  LOP3.LUT R16, R164, 0xc0, RZ, 0xfc, !PT ;  /* 0x000000c0a4107812 */ /* 0x000fe400078efcff */
[----:B------:R-:W-:-:S02]  /*4c60*/  FSEL R93, R22, -INF , !P4 ;  /* 0xff800000165d7808 */ /* 0x000fc40006000000 */
[----:B------:R-:W-:Y:S02]  /*4c70*/  FSEL R92, R20, -INF , !P4 ;  /* 0xff800000145c7808 */ /* 0x000fe40006000000 */
[-C--:B------:R-:W-:Y:S02]  /*4c80*/  ISETP.GE.AND P4, PT, R16, R197.reuse, PT ;  /* 0x000000c51000720c */ /* 0x080fe40003f86270 */
[----:B--2---:R-:W-:Y:S01]  /*4c90*/  HMMA.16816.F32.BF16 R16, R56, R8, R88 ;  /* 0x000000083810723c */ /* 0x004fe20000041858 */
[----:B------:R-:W-:Y:S02]  /*4ca0*/  LOP3.LUT R8, R164, 0xc8, RZ, 0xfc, !PT ;  /* 0x000000c8a4087812 */ /* 0x000fe400078efcff */
[----:B------:R-:W-:Y:S02]  /*4cb0*/  FSEL R89, R26, -INF , !P1 ;  /* 0xff8000001a597808 */ /* 0x000fe40004800000 */
[----:B------:R-:W-:Y:S02]  /*4cc0*/  FSEL R88, R24, -INF , !P1 ;  /* 0xff80000018587808 */ /* 0x000fe40004800000 */
[----:B------:R-:W-:-:S02]  /*4cd0*/  ISETP.GE.AND P1, PT, R8, R197, PT ;  /* 0x000000c50800720c */ /* 0x000fc40003f26270 */
[C---:B------:R-:W-:Y:S02]  /*4ce0*/  LOP3.LUT R9, R164.reuse, 0xc1, RZ, 0xfc, !PT ;  /* 0x000000c1a4097812 */ /* 0x040fe400078efcff */
[----:B------:R-:W-:Y:S02]  /*4cf0*/  LOP3.LUT R8, R164, 0xc9, RZ, 0xfc, !PT ;  /* 0x000000c9a4087812 */ /* 0x000fe400078efcff */
[----:B------:R-:W-:Y:S02]  /*4d00*/  FSEL R91, R23, -INF , !P3 ;  /* 0xff800000175b7808 */ /* 0x000fe40005800000 */
[----:B------:R-:W-:Y:S02]  /*4d10*/  FSEL R90, R21, -INF , !P3 ;  /* 0xff800000155a7808 */ /* 0x000fe40005800000 */
[----:B------:R-:W-:Y:S01]  /*4d20*/  HMMA.16816.F32.BF16 R20, R56, R10, R84 ;  /* 0x0000000a3814723c */ /* 0x000fe20000041854 */
[----:B------:R-:W-:Y:S02]  /*4d30*/  FSEL R87, R27, -INF , !P0 ;  /* 0xff8000001b577808 */ /* 0x000fe40004000000 */
[----:B------:R-:W-:-:S02]  /*4d40*/  FSEL R86, R25, -INF , !P0 ;  /* 0xff80000019567808 */ /* 0x000fc40004000000 */
[-C--:B------:R-:W-:Y:S02]  /*4d50*/  ISETP.GE.AND P3, PT, R9, R197.reuse, PT ;  /* 0x000000c50900720c */ /* 0x080fe40003f66270 */
[----:B------:R-:W-:Y:S02]  /*4d60*/  ISETP.GE.AND P0, PT, R8, R197, PT ;  /* 0x000000c50800720c */ /* 0x000fe40003f06270 */
[----:B------:R-:W-:Y:S01]  /*4d70*/  LOP3.LUT R24, R164, 0xd0, RZ, 0xfc, !PT ;  /* 0x000000d0a4187812 */ /* 0x000fe200078efcff */
[----:B------:R-:W2:Y:S01]  /*4d80*/  LDSM.16.M88.4 R8, [R209+0x9800] ;  /* 0x00980000d108783b */ /* 0x000ea20000000200 */
[----:B------:R-:W-:Y:S01]  /*4d90*/  FSEL R85, R30, -INF , !P6 ;  /* 0xff8000001e557808 */ /* 0x000fe20007000000 */
[----:B------:R-:W-:-:S04]  /*4da0*/  DEPBAR.LE SB0, 0x0 ;  /* 0x000080000000791a */ /* 0x000fc80000000000 */
[----:B------:R-:W-:Y:S01]  /*4db0*/  FSEL R84, R28, -INF , !P6 ;  /* 0xff8000001c547808 */ /* 0x000fe20007000000 */
[----:B------:R-:W-:Y:S01]  /*4dc0*/  BAR.SYNC.DEFER_BLOCKING 0x0 ;  /* 0x0000000000007b1d */ /* 0x000fe20000010000 */
[----:B------:R-:W-:Y:S02]  /*4dd0*/  ISETP.GE.AND P6, PT, R24, R197, PT ;  /* 0x000000c51800720c */ /* 0x000fe40003fc6270 */
[----:B---3--:R-:W-:Y:S01]  /*4de0*/  HMMA.16816.F32.BF16 R24, R56, R4, R80 ;  /* 0x000000043818723c */ /* 0x008fe20000041850 */
[C---:B------:R-:W-:Y:S02]  /*4df0*/  LOP3.LUT R5, R164.reuse, 0xd1, RZ, 0xfc, !PT ;  /* 0x000000d1a4057812 */ /* 0x040fe400078efcff */
[----:B------:R-:W-:Y:S02]  /*4e00*/  LOP3.LUT R4, R164, 0xd8, RZ, 0xfc, !PT ;  /* 0x000000d8a4047812 */ /* 0x000fe400078efcff */
[----:B------:R-:W-:Y:S02]  /*4e10*/  FSEL R81, R18, -INF , !P4 ;  /* 0xff80000012517808 */ /* 0x000fe40006000000 */
[----:B------:R-:W-:-:S02]  /*4e20*/  FSEL R80, R16, -INF , !P4 ;  /* 0xff80000010507808 */ /* 0x000fc40006000000 */
[----:B------:R-:W-:Y:S02]  /*4e30*/  FSEL R83, R31, -INF , !P5 ;  /* 0xff8000001f537808 */ /* 0x000fe40006800000 */
[----:B------:R-:W-:Y:S02]  /*4e40*/  FSEL R82, R29, -INF , !P5 ;  /* 0xff8000001d527808 */ /* 0x000fe40006800000 */
[C---:B------:R-:W-:Y:S02]  /*4e50*/  LOP3.LUT R18, R164.reuse, 0xd9, RZ, 0xfc, !PT ;  /* 0x000000d9a4127812 */ /* 0x040fe400078efcff */
[----:B------:R-:W-:Y:S02]  /*4e60*/  LOP3.LUT R16, R164, 0xe0, RZ, 0xfc, !PT ;  /* 0x000000e0a4107812 */ /* 0x000fe400078efcff */
[-C--:B------:R-:W-:Y:S02]  /*4e70*/  ISETP.GE.AND P5, PT, R5, R197.reuse, PT ;  /* 0x000000c50500720c */ /* 0x080fe40003fa6270 */
[----:B------:R-:W-:-:S02]  /*4e80*/  ISETP.GE.AND P4, PT, R4, R197, PT ;  /* 0x000000c50400720c */ /* 0x000fc40003f86270 */
[----:B------:R-:W-:Y:S01]  /*4e90*/  HMMA.16816.F32.BF16 R4, R56, R6, R76 ;  /* 0x000000063804723c */ /* 0x000fe2000004184c */
[----:B------:R-:W-:Y:S02]  /*4ea0*/  FSEL R79, R19, -INF , !P3 ;  /* 0xff800000134f7808 */ /* 0x000fe40005800000 */
[----:B------:R-:W-:Y:S02]  /*4eb0*/  FSEL R78, R17, -INF , !P3 ;  /* 0xff800000114e7808 */ /* 0x000fe40005800000 */
[----:B------:R-:W-:Y:S02]  /*4ec0*/  FSEL R77, R22, -INF , !P1 ;  /* 0xff800000164d7808 */ /* 0x000fe40004800000 */
[----:B------:R-:W-:Y:S02]  /*4ed0*/  FSEL R76, R20, -INF , !P1 ;  /* 0xff800000144c7808 */ /* 0x000fe40004800000 */
[-C--:B------:R-:W-:Y:S02]  /*4ee0*/  ISETP.GE.AND P3, PT, R18, R197.reuse, PT ;  /* 0x000000c51200720c */ /* 0x080fe40003f66270 */
[----:B------:R-:W-:-:S02]  /*4ef0*/  ISETP.GE.AND P1, PT, R16, R197, PT ;  /* 0x000000c51000720c */ /* 0x000fc40003f26270 */
        /* <DEDUP_REMOVED lines=18> */
[----:B--2---:R-:W-:Y:S02]  /*5020*/  HMMA.16816.F32.BF16 R20, R56, R8, R64 ;  /* 0x000000083814723c */ /* 0x004fe40000041840 */
[----:B------:R-:W-:-:S02]  /*5030*/  FSEL R111, R15, -INF , !P5 ;  /* 0xff8000000f6f7808 */ /* 0x000fc40006800000 */
[----:B------:R-:W-:-:S04]  /*5040*/  FSEL R110, R13, -INF , !P5 ;  /* 0xff8000000d6e7808 */ /* 0x000fc80006800000 */
[----:B------:R-:W-:Y:S01]  /*5050*/  HMMA.16816.F32.BF16 R8, R56, R10, R60 ;  /* 0x0000000a3808723c */ /* 0x000fe2000004183c */
[----:B------:R-:W-:Y:S02]  /*5060*/  ISETP.GT.AND P5, PT, R245, R233, PT ;  /* 0x000000e9f500720c */ /* 0x000fe40003fa4270 */
[C---:B------:R-:W-:Y:S02]  /*5070*/  LOP3.LUT R6, R164.reuse, 0xf1, RZ, 0xfc, !PT ;  /* 0x000000f1a4067812 */ /* 0x040fe400078efcff */
[C---:B------:R-:W-:Y:S02]  /*5080*/  LOP3.LUT R4, R164.reuse, 0xf8, RZ, 0xfc, !PT ;  /* 0x000000f8a4047812 */ /* 0x040fe400078efcff */
[----:B------:R-:W-:Y:S02]  /*5090*/  LOP3.LUT R164, R164, 0xf9, RZ, 0xfc, !PT ;  /* 0x000000f9a4a47812 */ /* 0x000fe400078efcff */
        /* <DEDUP_REMOVED lines=9> */
[----:B------:R-:W-:Y:S01]  /*5130*/  ISETP.GE.AND P0, PT, R164, R197, PT ;  /* 0x000000c5a400720c */ /* 0x000fe20003f06270 */
[----:B------:R-:W-:Y:S01]  /*5140*/  IMAD.MOV.U32 R248, RZ, RZ, R196 ;  /* 0x000000fffff87224 */ /* 0x000fe200078e00c4 */
[----:B------:R-:W-:Y:S01]  /*5150*/  FSEL R113, R14, -INF , !P6 ;  /* 0xff8000000e717808 */ /* 0x000fe20007000000 */
        /* <DEDUP_REMOVED lines=9> */
[----:B------:R-:W-:Y:S01]  /*51f0*/  FSEL R62, R9, -INF , !P0 ;  /* 0xff800000093e7808 */ /* 0x000fe20004000000 */
[----:B------:R-:W-:Y:S06]  /*5200*/  @!P5 BRA `(.L_x_617) ;  /* 0x000000080008d947 */ /* 0x000fec0003800000 */
        /* <DEDUP_REMOVED lines=13> */
.L_x_619:
[----:B------:R-:W2:Y:S01]  /*52e0*/  LD.E R11, desc[UR4][R2.64+0x170] ;  /* 0x00017004020b7980 */ /* 0x000ea2000c101900 */
[----:B------:R-:W-:Y:S02]  /*52f0*/  IADD3 R9, PT, PT, R165, -0x100, RZ ;  /* 0xffffff00a5097810 */ /* 0x000fe40007ffe0ff */
[----:B------:R-:W-:Y:S02]  /*5300*/  IABS R6, R165 ;  /* 0x000000a500067213 */ /* 0x000fe40000000000 */
[----:B------:R-:W-:Y:S02]  /*5310*/  IABS R4, R9 ;  /* 0x0000000900047213 */ /* 0x000fe40000000000 */
[-C--:B--2---:R-:W-:Y:S02]  /*5320*/  IABS R7, R11.reuse ;  /* 0x0000000b00077213 */ /* 0x084fe40000000000 */
[-C--:B------:R-:W-:Y:S02]  /*5330*/  IABS R5, R11.reuse ;  /* 0x0000000b00057213 */ /* 0x080fe40000000000 */
[----:B------:R-:W1:Y:S01]  /*5340*/  I2F.RP R12, R7 ;  /* 0x00000007000c7306 */ /* 0x000e620000209400 */
[----:B------:R-:W-:-:S02]  /*5350*/  LOP3.LUT R9, R9, R11, RZ, 0x3c, !PT ;  /* 0x0000000b09097212 */ /* 0x000fc400078e3cff */
[----:B------:R-:W-:Y:S02]  /*5360*/  IMAD.MOV R5, RZ, RZ, -R5 ;  /* 0x000000ffff057224 */ /* 0x000fe400078e0a05 */
[----:B------:R-:W-:-:S03]  /*5370*/  ISETP.GE.AND P0, PT, R9, RZ, PT ;  /* 0x000000ff0900720c */ /* 0x000fc60003f06270 */
[----:B-1----:R-:W1:Y:S02]  /*5380*/  MUFU.RCP R12, R12 ;  /* 0x0000000c000c7308 */ /* 0x002e640000001000 */
[----:B-1----:R-:W-:-:S06]  /*5390*/  VIADD R12, R12, 0xffffffe ;  /* 0x0ffffffe0c0c7836 */ /* 0x002fcc0000000000 */
[----:B------:R-:W1:Y:S02]  /*53a0*/  F2I.FTZ.U32.TRUNC.NTZ R13, R12 ;  /* 0x0000000c000d7305 */ /* 0x000e64000021f000 */
[----:B-1----:R-:W-:Y:S02]  /*53b0*/  IMAD.MOV R10, RZ, RZ, -R13 ;  /* 0x000000ffff0a7224 */ /* 0x002fe400078e0a0d */
[----:B------:R-:W-:Y:S02]  /*53c0*/  IMAD.MOV.U32 R12, RZ, RZ, RZ ;  /* 0x000000ffff0c7224 */ /* 0x000fe400078e00ff */
[----:B------:R-:W-:-:S04]  /*53d0*/  IMAD R10, R10, R7, RZ ;  /* 0x000000070a0a7224 */ /* 0x000fc800078e02ff */
[----:B------:R-:W-:-:S06]  /*53e0*/  IMAD.HI.U32 R10, R13, R10, R12 ;  /* 0x0000000a0d0a7227 */ /* 0x000fcc00078e000c */
[----:B------:R-:W-:-:S04]  /*53f0*/  IMAD.HI.U32 R8, R10, R4, RZ ;  /* 0x000000040a087227 */ /* 0x000fc800078e00ff */
[----:B------:R-:W-:-:S04]  /*5400*/  IMAD.HI.U32 R10, R10, R6, RZ ;  /* 0x000000060a0a7227 */ /* 0x000fc800078e00ff */
[-C--:B------:R-:W-:Y:S02]  /*5410*/  IMAD R4, R8, R5.reuse, R4 ;  /* 0x0000000508047224 */ /* 0x080fe400078e0204 */
[----:B------:R-:W-:-:S03]  /*5420*/  IMAD R5, R10, R5, R6 ;  /* 0x000000050a057224 */ /* 0x000fc600078e0206 */
[C---:B------:R-:W-:Y:S02]  /*5430*/  ISETP.GT.U32.AND P1, PT, R7.reuse, R4, PT ;  /* 0x000000040700720c */ /* 0x040fe40003f24070 */
[----:B------:R-:W-:-:S11]  /*5440*/  ISETP.GT.U32.AND P4, PT, R7, R5, PT ;  /* 0x000000050700720c */ /* 0x000fd60003f84070 */
[-C--:B------:R-:W-:Y:S01]  /*5450*/  @!P1 IADD3 R4, PT, PT, R4, -R7.reuse, RZ ;  /* 0x8000000704049210 */ /* 0x080fe20007ffe0ff */
[----:B------:R-:W-:Y:S01]  /*5460*/  @!P1 VIADD R8, R8, 0x1 ;  /* 0x0000000108089836 */ /* 0x000fe20000000000 */
[----:B------:R-:W-:Y:S01]  /*5470*/  @!P4 IADD3 R10, PT, PT, R10, 0x1, RZ ;  /* 0x000000010a0ac810 */ /* 0x000fe20007ffe0ff */
[----:B------:R-:W-:Y:S01]  /*5480*/  @!P4 IMAD.IADD R5, R5, 0x1, -R7 ;  /* 0x000000010505c824 */ /* 0x000fe200078e0a07 */
[----:B------:R-:W-:Y:S02]  /*5490*/  ISETP.GE.U32.AND P5, PT, R4, R7, PT ;  /* 0x000000070400720c */ /* 0x000fe40003fa6070 */
[----:B------:R-:W-:Y:S02]  /*54a0*/  LOP3.LUT R4, R165, R11, RZ, 0x3c, !PT ;  /* 0x0000000ba5047212 */ /* 0x000fe400078e3cff */
[----:B------:R-:W-:Y:S02]  /*54b0*/  ISETP.GE.U32.AND P6, PT, R5, R7, PT ;  /* 0x000000070500720c */ /* 0x000fe40003fc6070 */
[----:B------:R-:W-:-:S02]  /*54c0*/  ISETP.GE.AND P3, PT, R4, RZ, PT ;  /* 0x000000ff0400720c */ /* 0x000fc40003f66270 */
[----:B------:R-:W-:Y:S02]  /*54d0*/  ISETP.NE.AND P1, PT, R11, RZ, PT ;  /* 0x000000ff0b00720c */ /* 0x000fe40003f25270 */
[----:B------:R-:W-:-:S03]  /*54e0*/  LOP3.LUT R4, RZ, R11, RZ, 0x33, !PT ;  /* 0x0000000bff047212 */ /* 0x000fc600078e33ff */
[----:B------:R-:W-:-:S04]  /*54f0*/  @P5 VIADD R8, R8, 0x1 ;  /* 0x0000000108085836 */ /* 0x000fc80000000000 */
[----:B------:R-:W-:Y:S01]  /*5500*/  @P6 IADD3 R10, PT, PT, R10, 0x1, RZ ;  /* 0x000000010a0a6810 */ /* 0x000fe20007ffe0ff */
[----:B------:R-:W-:Y:S02]  /*5510*/  IMAD.MOV.U32 R7, RZ, RZ, R8 ;  /* 0x000000ffff077224 */ /* 0x000fe400078e0008 */
[----:B------:R-:W2:Y:S02]  /*5520*/  LD.E.64 R8, desc[UR4][R2.64+0x38] ;  /* 0x0000380402087980 */ /* 0x000ea4000c101b00 */
[----:B------:R-:W-:Y:S01]  /*5530*/  @!P3 IMAD.MOV R10, RZ, RZ, -R10 ;  /* 0x000000ffff0ab224 */ /* 0x000fe200078e0a0a */
[----:B------:R-:W-:-:S04]  /*5540*/  @!P0 IADD3 R7, PT, PT, -R7, RZ, RZ ;  /* 0x000000ff07078210 */ /* 0x000fc80007ffe1ff */
[C---:B------:R-:W-:Y:S02]  /*5550*/  SEL R7, R4.reuse, R7, !P1 ;  /* 0x0000000704077207 */ /* 0x040fe40004800000 */
[----:B------:R-:W-:-:S03]  /*5560*/  SEL R4, R4, R10, !P1 ;  /* 0x0000000a04047207 */ /* 0x000fc60004800000 */
[----:B------:R-:W-:-:S04]  /*5570*/  IMAD.WIDE R14, R7, 0x4, R248 ;  /* 0x00000004070e7825 */ /* 0x000fc800078e02f8 */
[C---:B------:R-:W-:Y:S01]  /*5580*/  IMAD.WIDE R12, R4.reuse, 0x4, R248 ;  /* 0x00000004040c7825 */ /* 0x040fe200078e02f8 */
[----:B------:R-:W3:Y:S04]  /*5590*/  LD.E R6, desc[UR4][R14.64] ;  /* 0x000000040e067980 */ /* 0x000ee8000c101900 */
[----:B------:R-:W3:Y:S04]  /*55a0*/  LD.E R5, desc[UR4][R12.64] ;  /* 0x000000040c057980 */ /* 0x000ee8000c101900 */
[----:B------:R-:W4:Y:S01]  /*55b0*/  LD.E.64 R12, desc[UR4][R2.64+0x20] ;  /* 0x00002004020c7980 */ /* 0x000f22000c101b00 */
[----:B------:R-:W-:-:S05]  /*55c0*/  IADD3 R4, PT, PT, R4, -R7, RZ ;  /* 0x8000000704047210 */ /* 0x000fca0007ffe0ff */
[----:B------:R-:W-:-:S05]  /*55d0*/  IMAD R11, R11, R4, -0x100 ;  /* 0xffffff000b0b7424 */ /* 0x000fca00078e0204 */
[----:B------:R-:W-:Y:S01]  /*55e0*/  SHF.R.S32.HI R7, RZ, 0x1f, R11 ;  /* 0x0000001fff077819 */ /* 0x000fe2000001140b */
[-C--:B--2---:R-:W-:Y:S02]  /*55f0*/  IMAD R4, R9, R11.reuse, RZ ;  /* 0x0000000b09047224 */ /* 0x084fe400078e02ff */
[----:B------:R-:W-:-:S04]  /*5600*/  IMAD.WIDE.U32 R10, R8, R11, RZ ;  /* 0x0000000b080a7225 */ /* 0x000fc800078e00ff */
[----:B------:R-:W-:Y:S02]  /*5610*/  IMAD R4, R8, R7, R4 ;  /* 0x0000000708047224 */ /* 0x000fe400078e0204 */
[----:B------:R-:W-:-:S03]  /*5620*/  IMAD.MOV.U32 R8, RZ, RZ, R10 ;  /* 0x000000ffff087224 */ /* 0x000fc600078e000a */
[----:B------:R-:W-:Y:S01]  /*5630*/  IADD3 R9, PT, PT, R11, R4, RZ ;  /* 0x000000040b097210 */ /* 0x000fe20007ffe0ff */
[----:B---3--:R-:W-:-:S05]  /*5640*/  IMAD.IADD R5, R6, 0x1, -R5 ;  /* 0x0000000106057824 */ /* 0x008fca00078e0a05 */
[----:B------:R-:W-:Y:S01]  /*5650*/  SHF.R.S32.HI R6, RZ, 0x1f, R5 ;  /* 0x0000001fff067819 */ /* 0x000fe20000011405 */
[----:B----4-:R-:W-:Y:S02]  /*5660*/  IMAD R4, R13, R5, RZ ;  /* 0x000000050d047224 */ /* 0x010fe400078e02ff */
[----:B------:R-:W-:-:S04]  /*5670*/  IMAD.WIDE.U32 R8, R5, R12, R8 ;  /* 0x0000000c05087225 */ /* 0x000fc800078e0008 */
[----:B------:R-:W-:Y:S01]  /*5680*/  IMAD R4, R12, R6, R4 ;  /* 0x000000060c047224 */ /* 0x000fe200078e0204 */
[----:B------:R-:W-:-:S04]  /*5690*/  LEA R235, P0, R8, R235, 0x1 ;  /* 0x000000eb08eb7211 */ /* 0x000fc800078008ff */
[----:B------:R-:W-:-:S04]  /*56a0*/  IADD3 R4, PT, PT, R9, R4, RZ ;  /* 0x0000000409047210 */ /* 0x000fc80007ffe0ff */
[----:B------:R-:W-:Y:S02]  /*56b0*/  LEA.HI.X R234, R8, R234, R4, 0x1, P0 ;  /* 0x000000ea08ea7211 */ /* 0x000fe400000f0c04 */
.L_x_620:
[----:B------:R-:W-:Y:S05]  /*56c0*/  BSYNC.RECONVERGENT B0 ;  /* 0x0000000000007941 */ /* 0x000fea0003800200 */
.L_x_618:
        /* <DEDUP_REMOVED lines=21> */
[----:B--2---:R-:W-:Y:S01]  /*5820*/  IADD3 R14, P1, PT, R6, R5, RZ ;  /* 0x00000005060e7210 */ /* 0x004fe20007f3e0ff */
[----:B------:R-:W-:-:S03]  /*5830*/  IMAD.X R7, R9, 0x1, R4, P0 ;  /* 0x0000000109077824 */ /* 0x000fc600000e0604 */
[-C--:B---3--:R-:W-:Y:S01]  /*5840*/  IADD3 R12, P0, PT, R14, R5.reuse, RZ ;  /* 0x000000050e0c7210 */ /* 0x088fe20007f1e0ff */
[----:B------:R-:W-:Y:S01]  /*5850*/  IMAD.X R15, R7, 0x1, R4, P1 ;  /* 0x00000001070f7824 */ /* 0x000fe200008e0604 */
[----:B------:R1:W-:Y:S02]  /*5860*/  LDGSTS.E.BYPASS.LTC128B.128 [R0+0x4800], desc[UR4][R6.64] ;  /* 0x0480000006007fae */ /* 0x0003e4000b981a04 */
[-C--:B----4-:R-:W-:Y:S02]  /*5870*/  IADD3 R10, P1, PT, R12, R5.reuse, RZ ;  /* 0x000000050c0a7210 */ /* 0x090fe40007f3e0ff */
[----:B------:R-:W-:Y:S01]  /*5880*/  IADD3.X R13, PT, PT, R15, R4, RZ, P0, !PT ;  /* 0x000000040f0d7210 */ /* 0x000fe200007fe4ff */
[----:B------:R2:W-:Y:S01]  /*5890*/  LDGSTS.E.BYPASS.LTC128B.128 [R0+0x5000], desc[UR4][R14.64] ;  /* 0x050000000e007fae */ /* 0x0005e2000b981a04 */
[----:B-----5:R-:W-:-:S03]  /*58a0*/  IADD3 R8, P0, PT, R10, R5, RZ ;  /* 0x000000050a087210 */ /* 0x020fc60007f1e0ff */
[--C-:B------:R-:W-:Y:S01]  /*58b0*/  IMAD.X R11, R13, 0x1, R4.reuse, P1 ;  /* 0x000000010d0b7824 */ /* 0x100fe200008e0604 */
[----:B------:R3:W-:Y:S03]  /*58c0*/  LDGSTS.E.BYPASS.LTC128B.128 [R0+0x5800], desc[UR4][R12.64] ;  /* 0x058000000c007fae */ /* 0x0007e6000b981a04 */
[----:B------:R-:W-:Y:S01]  /*58d0*/  IMAD.X R9, R11, 0x1, R4, P0 ;  /* 0x000000010b097824 */ /* 0x000fe200000e0604 */
[----:B------:R4:W-:Y:S04]  /*58e0*/  LDGSTS.E.BYPASS.LTC128B.128 [R0+0x6000], desc[UR4][R10.64] ;  /* 0x060000000a007fae */ /* 0x0009e8000b981a04 */
[----:B------:R5:W-:Y:S01]  /*58f0*/  LDGSTS.E.BYPASS.LTC128B.128 [R0+0x6800], desc[UR4][R8.64] ;  /* 0x0680000008007fae */ /* 0x000be2000b981a04 */
[----:B-1----:R-:W-:-:S04]  /*5900*/  IADD3 R6, P1, PT, R8, R5, RZ ;  /* 0x0000000508067210 */ /* 0x002fc80007f3e0ff */
[----:B--2---:R-:W-:Y:S01]  /*5910*/  IADD3 R14, P0, PT, R6, R5, RZ ;  /* 0x00000005060e7210 */ /* 0x004fe20007f1e0ff */
[----:B------:R-:W-:-:S04]  /*5920*/  IMAD.X R7, R9, 0x1, R4, P1 ;  /* 0x0000000109077824 */ /* 0x000fc800008e0604 */
[----:B------:R-:W-:Y:S01]  /*5930*/  IMAD.X R15, R7, 0x1, R4, P0 ;  /* 0x00000001070f7824 */ /* 0x000fe200000e0604 */
[-C--:B---3--:R-:W-:Y:S01]  /*5940*/  IADD3 R12, P1, PT, R14, R5.reuse, RZ ;  /* 0x000000050e0c7210 */ /* 0x088fe20007f3e0ff */
[----:B------:R1:W-:Y:S03]  /*5950*/  LDGSTS.E.BYPASS.LTC128B.128 [R0+0x7000], desc[UR4][R6.64] ;  /* 0x0700000006007fae */ /* 0x0003e6000b981a04 */
[-C--:B----4-:R-:W-:Y:S01]  /*5960*/  IADD3 R10, P0, PT, R12, R5.reuse, RZ ;  /* 0x000000050c0a7210 */ /* 0x090fe20007f1e0ff */
[----:B------:R2:W-:Y:S01]  /*5970*/  LDGSTS.E.BYPASS.LTC128B.128 [R0+0x7800], desc[UR4][R14.64] ;  /* 0x078000000e007fae */ /* 0x0005e2000b981a04 */
[----:B------:R-:W-:Y:S02]  /*5980*/  IADD3.X R13, PT, PT, R15, R4, RZ, P1, !PT ;  /* 0x000000040f0d7210 */ /* 0x000fe40000ffe4ff */
[----:B-----5:R-:W-:-:S03]  /*5990*/  IADD3 R8, P1, PT, R10, R5, RZ ;  /* 0x000000050a087210 */ /* 0x020fc60007f3e0ff */
[--C-:B------:R-:W-:Y:S01]  /*59a0*/  IMAD.X R11, R13, 0x1, R4.reuse, P0 ;  /* 0x000000010d0b7824 */ /* 0x100fe200000e0604 */
[----:B------:R2:W-:Y:S03]  /*59b0*/  LDGSTS.E.BYPASS.LTC128B.128 [R0+0x8000], desc[UR4][R12.64] ;  /* 0x080000000c007fae */ /* 0x0005e6000b981a04 */
[----:B------:R-:W-:Y:S01]  /*59c0*/  IMAD.X R9, R11, 0x1, R4, P1 ;  /* 0x000000010b097824 */ /* 0x000fe200008e0604 */
[----:B------:R2:W-:Y:S04]  /*59d0*/  LDGSTS.E.BYPASS.LTC128B.128 [R0+0x8800], desc[UR4][R10.64] ;  /* 0x088000000a007fae */ /* 0x0005e8000b981a04 */
[----:B------:R2:W-:Y:S01]  /*59e0*/  LDGSTS.E.BYPASS.LTC128B.128 [R0+0x9000], desc[UR4][R8.64] ;  /* 0x0900000008007fae */ /* 0x0005e2000b981a04 */
[----:B-1----:R-:W-:-:S05]  /*59f0*/  IADD3 R6, P0, PT, R8, R5, RZ ;  /* 0x0000000508067210 */ /* 0x002fca0007f1e0ff */
[----:B------:R-:W-:-:S05]  /*5a00*/  IMAD.X R7, R9, 0x1, R4, P0 ;  /* 0x0000000109077824 */ /* 0x000fca00000e0604 */
[----:B------:R2:W-:Y:S04]  /*5a10*/  LDGSTS.E.BYPASS.LTC128B.128 [R0+0x9800], desc[UR4][R6.64] ;  /* 0x0980000006007fae */ /* 0x0005e8000b981a04 */
[----:B------:R-:W0:Y:S02]  /*5a20*/  LDGDEPBAR ;  /* 0x00000000000079af */ /* 0x000e240000000000 */
.L_x_617:
[----:B------:R-:W-:Y:S05]  /*5a30*/  BSYNC.RECONVERGENT B1 ;  /* 0x0000000000017941 */ /* 0x000fea0003800200 */
.L_x_616:
[----:B------:R-:W3:Y:S01]  /*5a40*/  LD.E R115, desc[UR4][R2.64+0xdc] ;  /* 0x0000dc0402737980 */ /* 0x000ee2000c101900 */
[----:B--2---:R-:W-:Y:S02]  /*5a50*/  FMNMX3.FTZ R0, R215, R218, R217, !PT ;  /* 0x000000dad7007276 */ /* 0x004fe400078100d9 */
        /* <DEDUP_REMOVED lines=62> */
[----:B------:R-:W-:Y:S02]  /*5e40*/  FMNMX.FTZ R6, R62, R6, !PT ;  /* 0x000000063e067209 */ /* 0x000fe40007810000 */
[----:B------:R-:W-:Y:S01]  /*5e50*/  IADD3 R118, PT, PT, R193, R192, RZ ;  /* 0x000000c0c1767210 */ /* 0x000fe20007ffe0ff */
[----:B------:R-:W1:Y:S01]  /*5e60*/  SHFL.BFLY PT, R5, R0, 0x2, 0x1f ;  /* 0x0c401f0000057f89 */ /* 0x000e6200000e0000 */
[----:B------:R-:W-:-:S02]  /*5e70*/  IADD3 R181, PT, PT, R181, -0x2, RZ ;  /* 0xfffffffeb5b57810 */ /* 0x000fc40007ffe0ff */
[----:B------:R-:W-:Y:S01]  /*5e80*/  LEA R118, R118, R227, 0x1 ;  /* 0x000000e376767211 */ /* 0x000fe200078e08ff */
[----:B------:R-:W2:Y:S03]  /*5e90*/  SHFL.BFLY PT, R4, R6, 0x2, 0x1f ;  /* 0x0c401f0006047f89 */ /* 0x000ea600000e0000 */
[-C--:B------:R-:W-:Y:S01]  /*5ea0*/  IADD3 R117, PT, PT, R194, R118.reuse, RZ ;  /* 0x00000076c2757210 */ /* 0x080fe20007ffe0ff */
[----:B------:R-:W-:Y:S01]  /*5eb0*/  LDSM.16.MT88.4 R8, [R118+0xa000] ;  /* 0x00a000007608783b */ /* 0x000fe20000004200 */
[----:B------:R-:W-:-:S03]  /*5ec0*/  IADD3 R116, PT, PT, R198, R118, RZ ;  /* 0x00000076c6747210 */ /* 0x000fc60007ffe0ff */
[----:B------:R-:W-:Y:S01]  /*5ed0*/  LDSM.16.MT88.4 R40, [R117+0xa000] ;  /* 0x00a000007528783b */ /* 0x000fe20000004200 */
[----:B------:R-:W-:-:S03]  /*5ee0*/  IADD3 R114, PT, PT, R194, R116, RZ ;  /* 0x00000074c2727210 */ /* 0x000fc60007ffe0ff */
[----:B------:R-:W-:Y:S04]  /*5ef0*/  LDSM.16.MT88.4 R32, [R116+0xa000] ;  /* 0x00a000007420783b */ /* 0x000fe80000004200 */
[----:B------:R-:W-:Y:S01]  /*5f00*/  LDSM.16.MT88.4 R20, [R114+0xa000] ;  /* 0x00a000007214783b */ /* 0x000fe20000004200 */
[----:B-1----:R-:W-:-:S03]  /*5f10*/  FMNMX.FTZ R5, R0, R5, !PT ;  /* 0x0000000500057209 */ /* 0x002fc60007810000 */
[----:B------:R-:W-:Y:S01]  /*5f20*/  LDSM.16.MT88.4 R16, [R117+0xa800] ;  /* 0x00a800007510783b */ /* 0x000fe20000004200 */
[----:B--2---:R-:W-:-:S03]  /*5f30*/  FMNMX.FTZ R4, R6, R4, !PT ;  /* 0x0000000406047209 */ /* 0x004fc60007810000 */
[----:B------:R-:W1:Y:S04]  /*5f40*/  SHFL.BFLY PT, R0, R5, 0x1, 0x1f ;  /* 0x0c201f0005007f89 */ /* 0x000e6800000e0000 */
[----:B------:R-:W2:Y:S04]  /*5f50*/  SHFL.BFLY PT, R164, R4, 0x1, 0x1f ;  /* 0x0c201f0004a47f89 */ /* 0x000ea800000e0000 */
[----:B------:R-:W4:Y:S04]  /*5f60*/  LDSM.16.MT88.4 R48, [R118+0xa800] ;  /* 0x00a800007630783b */ /* 0x000f280000004200 */
[----:B------:R-:W-:Y:S04]  /*5f70*/  LDSM.16.MT88.4 R52, [R116+0xa800] ;  /* 0x00a800007434783b */ /* 0x000fe80000004200 */
[----:B------:R-:W-:Y:S01]  /*5f80*/  LDSM.16.MT88.4 R56, [R116+0xb000] ;  /* 0x00b000007438783b */ /* 0x000fe20000004200 */
[----:B-1----:R-:W-:-:S02]  /*5f90*/  FMNMX.FTZ R0, R5, R0, !PT ;  /* 0x0000000005007209 */ /* 0x002fc40007810000 */
[----:B--2---:R-:W-:Y:S02]  /*5fa0*/  FMNMX.FTZ R164, R4, R164, !PT ;  /* 0x000000a404a47209 */ /* 0x004fe40007810000 */
[----:B------:R-:W-:Y:S01]  /*5fb0*/  FSETP.NEU.FTZ.AND P0, PT, R0, -INF , PT ;  /* 0xff8000000000780b */ /* 0x000fe20003f1d000 */
[C---:B---3--:R-:W-:Y:S02]  /*5fc0*/  FMUL.FTZ R124, R115.reuse, R0 ;  /* 0x00000000737c7220 */ /* 0x048fe40000410000 */
[----:B------:R-:W-:-:S03]  /*5fd0*/  FMUL.FTZ R129, R115, R164 ;  /* 0x000000a473817220 */ /* 0x000fc60000410000 */
[----:B------:R-:W-:Y:S02]  /*5fe0*/  FSEL R124, R124, RZ, P0 ;  /* 0x000000ff7c7c7208 */ /* 0x000fe40000000000 */
[----:B------:R-:W-:-:S03]  /*5ff0*/  FSETP.NEU.FTZ.AND P0, PT, R164, -INF , PT ;  /* 0xff800000a400780b */ /* 0x000fc60003f1d000 */
[-CC-:B------:R-:W-:Y:S01]  /*6000*/  FFMA.FTZ R122, R215, R115.reuse, -R124.reuse ;  /* 0x00000073d77a7223 */ /* 0x180fe2000001087c */
[----:B------:R-:W-:Y:S01]  /*6010*/  FSEL R129, R129, RZ, P0 ;  /* 0x000000ff81817208 */ /* 0x000fe20000000000 */
[-CC-:B------:R-:W-:Y:S01]  /*6020*/  FFMA.FTZ R121, R218, R115.reuse, -R124.reuse ;  /* 0x00000073da797223 */ /* 0x180fe2000001087c */
[-CC-:B------:R-:W-:Y:S01]  /*6030*/  FFMA.FTZ R120, R217, R115.reuse, -R124.reuse ;  /* 0x00000073d9787223 */ /* 0x180fe2000001087c */
[-CC-:B------:R-:W-:Y:S01]  /*6040*/  FFMA.FTZ R119, R219, R115.reuse, -R124.reuse ;  /* 0x00000073db777223 */ /* 0x180fe2000001087c */
[-CC-:B------:R-:W-:Y:S01]  /*6050*/  FFMA.FTZ R132, R46, R115.reuse, -R124.reuse ;  /* 0x000000732e847223 */ /* 0x180fe2000001087c */
[-CC-:B------:R-:W-:Y:S01]  /*6060*/  FFMA.FTZ R127, R212, R115.reuse, -R129.reuse ;  /* 0x00000073d47f7223 */ /* 0x180fe20000010881 */
[-CC-:B------:R-:W-:Y:S01]  /*6070*/  FFMA.FTZ R126, R213, R115.reuse, -R129.reuse ;  /* 0x00000073d57e7223 */ /* 0x180fe20000010881 */
[-CC-:B------:R-:W-:Y:S01]  /*6080*/  FFMA.FTZ R125, R214, R115.reuse, -R129.reuse ;  /* 0x00000073d67d7223 */ /* 0x180fe20000010881 */
[-CC-:B------:R-:W-:Y:S01]  /*6090*/  FFMA.FTZ R123, R216, R115.reuse, -R129.reuse ;  /* 0x00000073d87b7223 */ /* 0x180fe20000010881 */
[----:B------:R-:W-:Y:S01]  /*60a0*/  MUFU.EX2 R122, R122 ;  /* 0x0000007a007a7308 */ /* 0x000fe20000000800 */
[-CC-:B------:R-:W-:Y:S01]  /*60b0*/  FFMA.FTZ R131, R47, R115.reuse, -R124.reuse ;  /* 0x000000732f837223 */ /* 0x180fe2000001087c */
[-CC-:B------:R-:W-:Y:S01]  /*60c0*/  FFMA.FTZ R130, R38, R115.reuse, -R124.reuse ;  /* 0x0000007326827223 */ /* 0x180fe2000001087c */
[-CC-:B------:R-:W-:Y:S01]  /*60d0*/  FFMA.FTZ R136, R44, R115.reuse, -R129.reuse ;  /* 0x000000732c887223 */ /* 0x180fe20000010881 */
[----:B------:R-:W1:Y:S01]  /*60e0*/  MUFU.EX2 R121, R121 ;  /* 0x0000007900797308 */ /* 0x000e620000000800 */
[-CC-:B------:R-:W-:Y:S01]  /*60f0*/  FFMA.FTZ R135, R45, R115.reuse, -R129.reuse ;  /* 0x000000732d877223 */ /* 0x180fe20000010881 */
[-CC-:B------:R-:W-:Y:S01]  /*6100*/  FFMA.FTZ R134, R36, R115.reuse, -R129.reuse ;  /* 0x0000007324867223 */ /* 0x180fe20000010881 */
[-CC-:B------:R-:W-:Y:S01]  /*6110*/  FFMA.FTZ R133, R37, R115.reuse, -R129.reuse ;  /* 0x0000007325857223 */ /* 0x180fe20000010881 */
[----:B------:R-:W-:Y:S01]  /*6120*/  MUFU.EX2 R120, R120 ;  /* 0x0000007800787308 */ /* 0x000fe20000000800 */
[-CC-:B------:R-:W-:Y:S01]  /*6130*/  FFMA.FTZ R128, R39, R115.reuse, -R124.reuse ;  /* 0x0000007327807223 */ /* 0x180fe2000001087c */
[----:B------:R-:W2:Y:S01]  /*6140*/  LDSM.16.MT88.4 R44, [R114+0xa800] ;  /* 0x00a80000722c783b */ /* 0x000ea20000004200 */
[-CC-:B------:R-:W-:Y:S01]  /*6150*/  FFMA.FTZ R139, R143, R115.reuse, -R124.reuse ;  /* 0x000000738f8b7223 */ /* 0x180fe2000001087c */
[----:B------:R-:W3:Y:S01]  /*6160*/  MUFU.EX2 R119, R119 ;  /* 0x0000007700777308 */ /* 0x000ee20000000800 */
[-CC-:B------:R-:W-:Y:S01]  /*6170*/  FFMA.FTZ R143, R141, R115.reuse, -R129.reuse ;  /* 0x000000738d8f7223 */ /* 0x180fe20000010881 */
[-CC-:B------:R-:W-:Y:S01]  /*6180*/  FFMA.FTZ R141, R140, R115.reuse, -R129.reuse ;  /* 0x000000738c8d7223 */ /* 0x180fe20000010881 */
[-CC-:B------:R-:W-:Y:S01]  /*6190*/  FFMA.FTZ R138, R211, R115.reuse, -R124.reuse ;  /* 0x00000073d38a7223 */ /* 0x180fe2000001087c */
[----:B------:R-:W-:Y:S01]  /*61a0*/  MUFU.EX2 R127, R127 ;  /* 0x0000007f007f7308 */ /* 0x000fe20000000800 */
[-CC-:B------:R-:W-:Y:S01]  /*61b0*/  FFMA.FTZ R137, R210, R115.reuse, -R124.reuse ;  /* 0x00000073d2897223 */ /* 0x180fe2000001087c */
[----:B-1----:R-:W-:Y:S01]  /*61c0*/  F2FP.BF16.F32.PACK_AB R25, R121, R122 ;  /* 0x0000007a7919723e */ /* 0x002fe200000010ff */
[-CC-:B------:R-:W-:Y:S01]  /*61d0*/  FFMA.FTZ R142, R142, R115.reuse, -R129.reuse ;  /* 0x000000738e8e7223 */ /* 0x180fe20000010881 */
[----:B------:R-:W1:Y:S01]  /*61e0*/  MUFU.EX2 R126, R126 ;  /* 0x0000007e007e7308 */ /* 0x000e620000000800 */
[-CC-:B------:R-:W-:Y:S01]  /*61f0*/  FFMA.FTZ R140, R161, R115.reuse, -R129.reuse ;  /* 0x00000073a18c7223 */ /* 0x180fe20000010881 */
[-CC-:B------:R-:W-:Y:S01]  /*6200*/  FFMA.FTZ R144, R144, R115.reuse, -R124.reuse ;  /* 0x0000007390907223 */ /* 0x180fe2000001087c */
[-CC-:B------:R-:W-:Y:S01]  /*6210*/  FFMA.FTZ R147, R147, R115.reuse, -R124.reuse ;  /* 0x0000007393937223 */ /* 0x180fe2000001087c */
[----:B------:R-:W-:Y:S01]  /*6220*/  MUFU.EX2 R125, R125 ;  /* 0x0000007d007d7308 */ /* 0x000fe20000000800 */
[-CC-:B------:R-:W-:Y:S01]  /*6230*/  FFMA.FTZ R151, R151, R115.reuse, -R124.reuse ;  /* 0x0000007397977223 */ /* 0x180fe2000001087c */
[----:B---3--:R-:W-:Y:S01]  /*6240*/  F2FP.BF16.F32.PACK_AB R27, R119, R120 ;  /* 0x00000078771b723e */ /* 0x008fe200000010ff */
[-CC-:B------:R-:W-:Y:S01]  /*6250*/  FFMA.FTZ R150, R150, R115.reuse, -R129.reuse ;  /* 0x0000007396967223 */ /* 0x180fe20000010881 */
[----:B------:R-:W3:Y:S01]  /*6260*/  MUFU.EX2 R123, R123 ;  /* 0x0000007b007b7308 */ /* 0x000ee20000000800 */
[-CC-:B------:R-:W-:Y:S01]  /*6270*/  FFMA.FTZ R153, R153, R115.reuse, -R129.reuse ;  /* 0x0000007399997223 */ /* 0x180fe20000010881 */
[-CC-:B------:R-:W-:Y:S01]  /*6280*/  FFMA.FTZ R156, R156, R115.reuse, -R124.reuse ;  /* 0x000000739c9c7223 */ /* 0x180fe2000001087c */
[-CC-:B------:R-:W-:Y:S01]  /*6290*/  FFMA.FTZ R160, R160, R115.reuse, -R124.reuse ;  /* 0x00000073a0a07223 */ /* 0x180fe2000001087c */
[----:B------:R-:W5:Y:S01]  /*62a0*/  MUFU.EX2 R132, R132 ;  /* 0x0000008400847308 */ /* 0x000f620000000800 */
[--C-:B------:R-:W-:Y:S01]  /*62b0*/  FFMA.FTZ R161, R155, R115, -R129.reuse ;  /* 0x000000739ba17223 */ /* 0x100fe20000010881 */
[----:B-1----:R-:W-:Y:S01]  /*62c0*/  F2FP.BF16.F32.PACK_AB R24, R126, R127 ;  /* 0x0000007f7e18723e */ /* 0x002fe200000010ff */
[-CC-:B------:R-:W-:Y:S01]  /*62d0*/  FFMA.FTZ R162, R162, R115.reuse, -R124.reuse ;  /* 0x00000073a2a27223 */ /* 0x180fe2000001087c */
[----:B------:R-:W-:Y:S01]  /*62e0*/  MUFU.EX2 R131, R131 ;  /* 0x0000008300837308 */ /* 0x000fe20000000800 */
[-CC-:B------:R-:W-:Y:S01]  /*62f0*/  FFMA.FTZ R170, R170, R115.reuse, -R124.reuse ;  /* 0x00000073aaaa7223 */ /* 0x180fe2000001087c */
[-CC-:B------:R-:W-:Y:S01]  /*6300*/  FFMA.FTZ R174, R174, R115.reuse, -R124.reuse ;  /* 0x00000073aeae7223 */ /* 0x180fe2000001087c */
[-CC-:B------:R-:W-:Y:S01]  /*6310*/  FFMA.FTZ R173, R173, R115.reuse, -R129.reuse ;  /* 0x00000073adad7223 */ /* 0x180fe20000010881 */
[----:B------:R-:W-:Y:S01]  /*6320*/  MUFU.EX2 R130, R130 ;  /* 0x0000008200827308 */ /* 0x000fe20000000800 */
[--C-:B------:R-:W-:Y:S01]  /*6330*/  FFMA.FTZ R176, R176, R115, -R129.reuse ;  /* 0x00000073b0b07223 */ /* 0x100fe20000010881 */
[----:B---3--:R-:W-:Y:S01]  /*6340*/  F2FP.BF16.F32.PACK_AB R26, R123, R125 ;  /* 0x0000007d7b1a723e */ /* 0x008fe200000010ff */
[-CC-:B------:R-:W-:Y:S01]  /*6350*/  FFMA.FTZ R197, R200, R115.reuse, -R129.reuse ;  /* 0x00000073c8c57223 */ /* 0x180fe20000010881 */
[----:B------:R-:W-:Y:S01]  /*6360*/  MUFU.EX2 R136, R136 ;  /* 0x0000008800887308 */ /* 0x000fe20000000800 */
[-CC-:B------:R-:W-:Y:S01]  /*6370*/  FFMA.FTZ R192, R203, R115.reuse, -R124.reuse ;  /* 0x00000073cbc07223 */ /* 0x180fe2000001087c */
[-CC-:B------:R-:W-:Y:S01]  /*6380*/  FFMA.FTZ R193, R207, R115.reuse, -R124.reuse ;  /* 0x00000073cfc17223 */ /* 0x180fe2000001087c */
[-CC-:B------:R-:W-:Y:S01]  /*6390*/  FFMA.FTZ R194, R205, R115.reuse, -R124.reuse ;  /* 0x00000073cdc27223 */ /* 0x180fe2000001087c */
[----:B------:R-:W1:Y:S01]  /*63a0*/  MUFU.EX2 R135, R135 ;  /* 0x0000008700877308 */ /* 0x000e620000000800 */
[C---:B------:R-:W-:Y:S01]  /*63b0*/  HMMA.16816.F32.BF16 R4, R24.reuse, R40, RZ ;  /* 0x000000281804723c */ /* 0x040fe200000418ff */
[-CC-:B------:R-:W-:Y:S01]  /*63c0*/  FFMA.FTZ R195, R201, R115.reuse, -R129.reuse ;  /* 0x00000073c9c37223 */ /* 0x180fe20000010881 */
[-CC-:B------:R-:W-:Y:S01]  /*63d0*/  FFMA.FTZ R196, R202, R115.reuse, -R129.reuse ;  /* 0x00000073cac47223 */ /* 0x180fe20000010881 */
[----:B------:R-:W-:Y:S01]  /*63e0*/  MUFU.EX2 R134, R134 ;  /* 0x0000008600867308 */ /* 0x000fe20000000800 */
[-C--:B------:R-:W-:Y:S01]  /*63f0*/  FFMA.FTZ R198, R206, R115.reuse, -R129 ;  /* 0x00000073cec67223 */ /* 0x080fe20000010881 */
[-CC-:B------:R-:W-:Y:S01]  /*6400*/  FFMA.FTZ R200, R204, R115.reuse, -R124.reuse ;  /* 0x00000073ccc87223 */ /* 0x180fe2000001087c */
[-CC-:B------:R-:W-:Y:S01]  /*6410*/  FFMA.FTZ R199, R199, R115.reuse, -R124.reuse ;  /* 0x00000073c7c77223 */ /* 0x180fe2000001087c */
[----:B------:R-:W3:Y:S01]  /*6420*/  MUFU.EX2 R133, R133 ;  /* 0x0000008500857308 */ /* 0x000ee20000000800 */
[C---:B------:R-:W-:Y:S01]  /*6430*/  HMMA.16816.F32.BF16 R40, R24.reuse, R42, RZ ;  /* 0x0000002a1828723c */ /* 0x040fe200000418ff */
[-CC-:B------:R-:W-:Y:S01]  /*6440*/  FFMA.FTZ R191, R191, R115.reuse, -R124.reuse ;  /* 0x00000073bfbf7223 */ /* 0x180fe2000001087c */
[-CC-:B------:R-:W-:Y:S01]  /*6450*/  FFMA.FTZ R179, R179, R115.reuse, -R124.reuse ;  /* 0x00000073b3b37223 */ /* 0x180fe2000001087c */
[----:B------:R-:W4:Y:S01]  /*6460*/  MUFU.EX2 R128, R128 ;  /* 0x0000008000807308 */ /* 0x000f220000000800 */
[-CC-:B------:R-:W-:Y:S01]  /*6470*/  FFMA.FTZ R146, R146, R115.reuse, -R124.reuse ;  /* 0x0000007392927223 */ /* 0x180fe2000001087c */
[-C--:B------:R-:W-:Y:S01]  /*6480*/  FFMA.FTZ R97, R97, R115.reuse, -R124 ;  /* 0x0000007361617223 */ /* 0x080fe2000001087c */
[----:B------:R-:W-:Y:S01]  /*6490*/  FADD.FTZ R121, R122, R121 ;  /* 0x000000797a797221 */ /* 0x000fe20000010000 */
[----:B------:R-:W-:Y:S01]  /*64a0*/  MUFU.EX2 R139, R139 ;  /* 0x0000008b008b7308 */ /* 0x000fe20000000800 */
[C---:B------:R-:W-:Y:S01]  /*64b0*/  HMMA.16816.F32.BF16 R12, R24.reuse, R8, RZ ;  /* 0x00000008180c723c */ /* 0x040fe200000418ff */
[----:B------:R-:W-:Y:S01]  /*64c0*/  FADD.FTZ R126, R127, R126 ;  /* 0x0000007e7f7e7221 */ /* 0x000fe20000010000 */
[----:B------:R-:W-:Y:S01]  /*64d0*/  FADD.FTZ R120, R120, R121 ;  /* 0x0000007978787221 */ /* 0x000fe20000010000 */
[----:B------:R-:W-:Y:S01]  /*64e0*/  MUFU.EX2 R138, R138 ;  /* 0x0000008a008a7308 */ /* 0x000fe20000000800 */
[-C--:B------:R-:W-:Y:S01]  /*64f0*/  FFMA.FTZ R89, R89, R115.reuse, -R124 ;  /* 0x0000007359597223 */ /* 0x080fe2000001087c */
[----:B------:R-:W-:Y:S01]  /*6500*/  FADD.FTZ R126, R125, R126 ;  /* 0x0000007e7d7e7221 */ /* 0x000fe20000010000 */
[----:B------:R-:W-:Y:S01]  /*6510*/  FADD.FTZ R120, R119, R120 ;  /* 0x0000007877787221 */ /* 0x000fe20000010000 */
[----:B------:R-:W-:Y:S01]  /*6520*/  MUFU.EX2 R137, R137 ;  /* 0x0000008900897308 */ /* 0x000fe20000000800 */
[C---:B------:R-:W-:Y:S01]  /*6530*/  HMMA.16816.F32.BF16 R36, R24.reuse, R32, RZ ;  /* 0x000000201824723c */ /* 0x040fe200000418ff */
[----:B------:R-:W-:Y:S01]  /*6540*/  FADD.FTZ R126, R123, R126 ;  /* 0x0000007e7b7e7221 */ /* 0x000fe20000010000 */
[----:B-----5:R-:W-:Y:S01]  /*6550*/  FADD.FTZ R120, R132, R120 ;  /* 0x0000007884787221 */ /* 0x020fe20000010000 */
[----:B------:R-:W-:Y:S01]  /*6560*/  MUFU.EX2 R143, R143 ;  /* 0x0000008f008f7308 */ /* 0x000fe20000000800 */
[-CC-:B------:R-:W-:Y:S01]  /*6570*/  FFMA.FTZ R74, R74, R115.reuse, -R129.reuse ;  /* 0x000000734a4a7223 */ /* 0x180fe20000010881 */
[-CC-:B------:R-:W-:Y:S01]  /*6580*/  FFMA.FTZ R75, R75, R115.reuse, -R124.reuse ;  /* 0x000000734b4b7223 */ /* 0x180fe2000001087c */
[-CC-:B------:R-:W-:Y:S01]  /*6590*/  FFMA.FTZ R78, R78, R115.reuse, -R129.reuse ;  /* 0x000000734e4e7223 */ /* 0x180fe20000010881 */
[----:B------:R-:W5:Y:S01]  /*65a0*/  MUFU.EX2 R142, R142 ;  /* 0x0000008e008e7308 */ /* 0x000f620000000800 */
[C---:B------:R-:W-:Y:S01]  /*65b0*/  HMMA.16816.F32.BF16 R8, R24.reuse, R10, RZ ;  /* 0x0000000a1808723c */ /* 0x040fe200000418ff */
[-CC-:B------:R-:W-:Y:S01]  /*65c0*/  FFMA.FTZ R71, R71, R115.reuse, -R124.reuse ;  /* 0x0000007347477223 */ /* 0x180fe2000001087c */
[-CC-:B------:R-:W-:Y:S01]  /*65d0*/  FFMA.FTZ R70, R70, R115.reuse, -R129.reuse ;  /* 0x0000007346467223 */ /* 0x180fe20000010881 */
[----:B------:R-:W-:Y:S01]  /*65e0*/  MUFU.EX2 R141, R141 ;  /* 0x0000008d008d7308 */ /* 0x000fe20000000800 */
[-CC-:B------:R-:W-:Y:S01]  /*65f0*/  FFMA.FTZ R65, R65, R115.reuse, -R124.reuse ;  /* 0x0000007341417223 */ /* 0x180fe2000001087c */
[-CC-:B------:R-:W-:Y:S01]  /*6600*/  FFMA.FTZ R113, R113, R115.reuse, -R124.reuse ;  /* 0x0000007371717223 */ /* 0x180fe2000001087c */
[-CC-:B------:R-:W-:Y:S01]  /*6610*/  FFMA.FTZ R103, R103, R115.reuse, -R129.reuse ;  /* 0x0000007367677223 */ /* 0x180fe20000010881 */
[----:B------:R-:W5:Y:S01]  /*6620*/  MUFU.EX2 R140, R140 ;  /* 0x0000008c008c7308 */ /* 0x000f620000000800 */
[----:B------:R-:W-:Y:S01]  /*6630*/  HMMA.16816.F32.BF16 R32, R24, R34, RZ ;  /* 0x000000221820723c */ /* 0x000fe200000418ff */
[-C--:B------:R-:W-:Y:S01]  /*6640*/  FFMA.FTZ R251, R62, R115.reuse, -R129 ;  /* 0x000000733efb7223 */ /* 0x080fe20000010881 */
[----:B------:R-:W-:Y:S01]  /*6650*/  FFMA.FTZ R250, R63, R115, -R124 ;  /* 0x000000733ffa7223 */ /* 0x000fe2000001087c */
[----:B------:R-:W5:Y:S01]  /*6660*/  MUFU.EX2 R144, R144 ;  /* 0x0000009000907308 */ /* 0x000f620000000800 */
[----:B------:R-:W-:-:S03]  /*6670*/  ISETP.GE.AND P0, PT, R181, R233, PT ;  /* 0x000000e9b500720c */ /* 0x000fc60003f06270 */
[----:B------:R-:W-:Y:S01]  /*6680*/  MUFU.EX2 R150, R150 ;  /* 0x0000009600967308 */ /* 0x000fe20000000800 */
[C---:B------:R-:W-:Y:S01]  /*6690*/  HMMA.16816.F32.BF16 R28, R24.reuse, R20, RZ ;  /* 0x00000014181c723c */ /* 0x040fe200000418ff */
[----:B-1----:R-:W-:Y:S01]  /*66a0*/  F2FP.BF16.F32.PACK_AB R20, R135, R136 ;  /* 0x000000888714723e */ /* 0x002fe200000010ff */
[----:B------:R-:W-:Y:S01]  /*66b0*/  FADD.FTZ R136, R136, R126 ;  /* 0x0000007e88887221 */ /* 0x000fe20000010000 */
[C---:B------:R-:W-:Y:S01]  /*66c0*/  F2FP.BF16.F32.PACK_AB R21, R131.reuse, R132 ;  /* 0x000000848315723e */ /* 0x040fe200000010ff */
[----:B------:R-:W-:Y:S01]  /*66d0*/  MUFU.EX2 R153, R153 ;  /* 0x0000009900997308 */ /* 0x000fe20000000800 */
[----:B------:R-:W-:Y:S01]  /*66e0*/  FADD.FTZ R131, R131, R120 ;  /* 0x0000007883837221 */ /* 0x000fe20000010000 */
[----:B------:R-:W-:Y:S02]  /*66f0*/  FADD.FTZ R136, R135, R136 ;  /* 0x0000008887887221 */ /* 0x000fe40000010000 */
[----:B------:R-:W-:Y:S01]  /*6700*/  HMMA.16816.F32.BF16 R24, R24, R22, RZ ;  /* 0x000000161818723c */ /* 0x000fe200000418ff */
[C---:B---3--:R-:W-:Y:S01]  /*6710*/  F2FP.BF16.F32.PACK_AB R22, R133.reuse, R134 ;  /* 0x000000868516723e */ /* 0x048fe200000010ff */
[----:B------:R1:W-:Y:S01]  /*6720*/  MUFU.EX2 R155, R160 ;  /* 0x000000a0009b7308 */ /* 0x0003e20000000800 */
[----:B----4-:R-:W-:Y:S01]  /*6730*/  F2FP.BF16.F32.PACK_AB R23, R128, R130 ;  /* 0x000000828017723e */ /* 0x010fe200000010ff */
[----:B------:R-:W-:Y:S01]  /*6740*/  FADD.FTZ R131, R130, R131 ;  /* 0x0000008382837221 */ /* 0x000fe20000010000 */
[----:B------:R-:W-:Y:S01]  /*6750*/  FADD.FTZ R134, R134, R136 ;  /* 0x0000008886867221 */ /* 0x000fe20000010000 */
[----:B------:R-:W-:Y:S02]  /*6760*/  MUFU.EX2 R161, R161 ;  /* 0x000000a100a17308 */ /* 0x000fe40000000800 */
[----:B------:R-:W-:Y:S01]  /*6770*/  FADD.FTZ R131, R128, R131 ;  /* 0x0000008380837221 */ /* 0x000fe20000010000 */
[----:B------:R-:W-:Y:S01]  /*6780*/  FADD.FTZ R134, R133, R134 ;  /* 0x0000008685867221 */ /* 0x000fe20000010000 */
[C---:B------:R-:W-:Y:S01]  /*6790*/  HMMA.16816.F32.BF16 R4, R20.reuse, R16, R4 ;  /* 0x000000101404723c */ /* 0x040fe20000041804 */
[----:B------:R-:W-:Y:S04]  /*67a0*/  MUFU.EX2 R162, R162 ;  /* 0x000000a200a27308 */ /* 0x000fe80000000800 */
[----:B------:R-:W-:Y:S01]  /*67b0*/  MUFU.EX2 R173, R173 ;  /* 0x000000ad00ad7308 */ /* 0x000fe20000000800 */
[-CC-:B-1----:R-:W-:Y:S01]  /*67c0*/  FFMA.FTZ R160, R159, R115.reuse, -R129.reuse ;  /* 0x000000739fa07223 */ /* 0x182fe20000010881 */
[-CC-:B------:R-:W-:Y:S01]  /*67d0*/  FFMA.FTZ R159, R158, R115.reuse, -R129.reuse ;  /* 0x000000739e9f7223 */ /* 0x180fe20000010881 */
[C---:B------:R-:W-:Y:S01]  /*67e0*/  HMMA.16816.F32.BF16 R40, R20.reuse, R18, R40 ;  /* 0x000000121428723c */ /* 0x040fe20000041828 */
[----:B------:R-:W1:Y:S01]  /*67f0*/  LDSM.16.MT88.4 R16, [R118+0xb000] ;  /* 0x00b000007610783b */ /* 0x000e620000004200 */
[----:B------:R-:W-:Y:S01]  /*6800*/  FFMA.FTZ R158, R208, R115, -R129 ;  /* 0x00000073d09e7223 */ /* 0x000fe20000010881 */
[----:B------:R-:W-:Y:S04]  /*6810*/  MUFU.EX2 R176, R176 ;  /* 0x000000b000b07308 */ /* 0x000fe80000000800 */
[----:B------:R-:W-:Y:S01]  /*6820*/  MUFU.EX2 R160, R160 ;  /* 0x000000a000a07308 */ /* 0x000fe20000000800 */
[C---:B------:R-:W-:Y:S03]  /*6830*/  HMMA.16816.F32.BF16 R12, R20.reuse, R48, R12 ;  /* 0x00000030140c723c */ /* 0x040fe6000004180c */
[----:B------:R-:W-:Y:S04]  /*6840*/  MUFU.EX2 R159, R159 ;  /* 0x0000009f009f7308 */ /* 0x000fe80000000800 */
[----:B------:R-:W-:Y:S01]  /*6850*/  MUFU.EX2 R158, R158 ;  /* 0x0000009e009e7308 */ /* 0x000fe20000000800 */
[C---:B------:R-:W-:Y:S01]  /*6860*/  HMMA.16816.F32.BF16 R8, R20.reuse, R50, R8 ;  /* 0x000000321408723c */ /* 0x040fe20000041808 */
[----:B------:R-:W3:Y:S02]  /*6870*/  LDSM.16.MT88.4 R48, [R117+0xb000] ;  /* 0x00b000007530783b */ /* 0x000ee40000004200 */
[----:B------:R-:W-:Y:S04]  /*6880*/  MUFU.EX2 R192, R192 ;  /* 0x000000c000c07308 */ /* 0x000fe80000000800 */
[----:B------:R-:W-:Y:S01]  /*6890*/  MUFU.EX2 R193, R193 ;  /* 0x000000c100c17308 */ /* 0x000fe20000000800 */
[C---:B--2---:R-:W-:Y:S03]  /*68a0*/  HMMA.16816.F32.BF16 R28, R20.reuse, R44, R28 ;  /* 0x0000002c141c723c */ /* 0x044fe6000004181c */
[----:B------:R-:W-:Y:S04]  /*68b0*/  MUFU.EX2 R194, R194 ;  /* 0x000000c200c27308 */ /* 0x000fe80000000800 */
[----:B------:R-:W-:Y:S01]  /*68c0*/  MUFU.EX2 R195, R195 ;  /* 0x000000c300c37308 */ /* 0x000fe20000000800 */
[C---:B------:R-:W-:Y:S01]  /*68d0*/  HMMA.16816.F32.BF16 R24, R20.reuse, R46, R24 ;  /* 0x0000002e1418723c */ /* 0x040fe20000041818 */
[----:B------:R-:W2:Y:S02]  /*68e0*/  LDSM.16.MT88.4 R44, [R114+0xb000] ;  /* 0x00b00000722c783b */ /* 0x000ea40000004200 */
[----:B------:R-:W-:Y:S04]  /*68f0*/  MUFU.EX2 R196, R196 ;  /* 0x000000c400c47308 */ /* 0x000fe80000000800 */
[----:B------:R-:W-:Y:S01]  /*6900*/  MUFU.EX2 R197, R197 ;  /* 0x000000c500c57308 */ /* 0x000fe20000000800 */
[C---:B------:R-:W-:Y:S03]  /*6910*/  HMMA.16816.F32.BF16 R36, R20.reuse, R52, R36 ;  /* 0x000000341424723c */ /* 0x040fe60000041824 */
[----:B------:R-:W-:Y:S04]  /*6920*/  MUFU.EX2 R198, R198 ;  /* 0x000000c600c67308 */ /* 0x000fe80000000800 */
[----:B------:R-:W-:Y:S01]  /*6930*/  MUFU.EX2 R200, R200 ;  /* 0x000000c800c87308 */ /* 0x000fe20000000800 */
[----:B------:R-:W-:Y:S01]  /*6940*/  HMMA.16816.F32.BF16 R32, R20, R54, R32 ;  /* 0x000000361420723c */ /* 0x000fe20000041820 */
[----:B-----5:R-:W-:Y:S01]  /*6950*/  F2FP.BF16.F32.PACK_AB R20, R142, R143 ;  /* 0x0000008f8e14723e */ /* 0x020fe200000010ff */
[----:B------:R-:W-:Y:S01]  /*6960*/  LDSM.16.MT88.4 R52, [R118+0xb800] ;  /* 0x00b800007634783b */ /* 0x000fe20000004200 */
[----:B------:R-:W-:Y:S01]  /*6970*/  F2FP.BF16.F32.PACK_AB R21, R138, R139 ;  /* 0x0000008b8a15723e */ /* 0x000fe200000010ff */
[----:B------:R-:W-:Y:S01]  /*6980*/  MUFU.EX2 R191, R191 ;  /* 0x000000bf00bf7308 */ /* 0x000fe20000000800 */
[----:B------:R-:W-:Y:S01]  /*6990*/  F2FP.BF16.F32.PACK_AB R22, R140, R141 ;  /* 0x0000008d8c16723e */ /* 0x000fe200000010ff */
[----:B------:R-:W-:Y:S01]  /*69a0*/  FADD.FTZ R139, R139, R131 ;  /* 0x000000838b8b7221 */ /* 0x000fe20000010000 */
[----:B------:R-:W-:Y:S01]  /*69b0*/  F2FP.BF16.F32.PACK_AB R23, R144, R137 ;  /* 0x000000899017723e */ /* 0x000fe200000010ff */
[----:B------:R-:W-:Y:S01]  /*69c0*/  FADD.FTZ R143, R143, R134 ;  /* 0x000000868f8f7221 */ /* 0x000fe20000010000 */
[----:B------:R-:W-:Y:S01]  /*69d0*/  MUFU.EX2 R74, R74 ;  /* 0x0000004a004a7308 */ /* 0x000fe20000000800 */
[----:B------:R-:W-:-:S02]  /*69e0*/  FADD.FTZ R139, R138, R139 ;  /* 0x0000008b8a8b7221 */ /* 0x000fc40000010000 */
[----:B------:R-:W-:Y:S01]  /*69f0*/  FADD.FTZ R143, R142, R143 ;  /* 0x0000008f8e8f7221 */ /* 0x000fe20000010000 */
[----:B------:R-:W-:Y:S01]  /*6a00*/  MUFU.EX2 R75, R75 ;  /* 0x0000004b004b7308 */ /* 0x000fe20000000800 */
[C---:B-1----:R-:W-:Y:S01]  /*6a10*/  HMMA.16816.F32.BF16 R12, R20.reuse, R16, R12 ;  /* 0x00000010140c723c */ /* 0x042fe2000004180c */
[----:B------:R-:W-:Y:S01]  /*6a20*/  FFMA.FTZ R16, R148, R115, -R124 ;  /* 0x0000007394107223 */ /* 0x000fe2000001087c */
[----:B------:R-:W-:Y:S01]  /*6a30*/  FADD.FTZ R137, R137, R139 ;  /* 0x0000008b89897221 */ /* 0x000fe20000010000 */
[----:B------:R-:W-:Y:S01]  /*6a40*/  MUFU.EX2 R148, R147 ;  /* 0x0000009300947308 */ /* 0x000fe20000000800 */
[----:B------:R-:W-:Y:S02]  /*6a50*/  FADD.FTZ R141, R141, R143 ;  /* 0x0000008f8d8d7221 */ /* 0x000fe40000010000 */
[----:B------:R-:W-:Y:S01]  /*6a60*/  FADD.FTZ R137, R144, R137 ;  /* 0x0000008990897221 */ /* 0x000fe20000010000 */
[----:B------:R1:W-:Y:S01]  /*6a70*/  MUFU.EX2 R147, R16 ;  /* 0x0000001000937308 */ /* 0x0003e20000000800 */
[----:B------:R-:W-:Y:S01]  /*6a80*/  HMMA.16816.F32.BF16 R8, R20, R18, R8 ;  /* 0x000000121408723c */ /* 0x000fe20000041808 */
[----:B------:R-:W-:-:S02]  /*6a90*/  FADD.FTZ R141, R140, R141 ;  /* 0x0000008d8c8d7221 */ /* 0x000fc40000010000 */
[----:B------:R-:W-:Y:S04]  /*6aa0*/  MUFU.EX2 R251, R251 ;  /* 0x000000fb00fb7308 */ /* 0x000fe80000000800 */
[----:B------:R-:W-:Y:S01]  /*6ab0*/  MUFU.EX2 R250, R250 ;  /* 0x000000fa00fa7308 */ /* 0x000fe20000000800 */
[C---:B------:R-:W-:Y:S01]  /*6ac0*/  HMMA.16816.F32.BF16 R36, R20.reuse, R56, R36 ;  /* 0x000000381424723c */ /* 0x040fe20000041824 */
[-CC-:B------:R-:W-:Y:S01]  /*6ad0*/  FFMA.FTZ R56, R154, R115.reuse, -R129.reuse ;  /* 0x000000739a387223 */ /* 0x180fe20000010881 */
[-C--:B------:R-:W-:Y:S01]  /*6ae0*/  FFMA.FTZ R154, R152, R115.reuse, -R124 ;  /* 0x00000073989a7223 */ /* 0x080fe2000001087c */
[----:B-1----:R-:W1:Y:S02]  /*6af0*/  LDSM.16.MT88.4 R16, [R117+0xb800] ;  /* 0x00b800007510783b */ /* 0x002e640000004200 */
[----:B------:R-:W-:Y:S03]  /*6b00*/  MUFU.EX2 R152, R56 ;  /* 0x0000003800987308 */ /* 0x000fe60000000800 */
[C---:B---3--:R-:W-:Y:S01]  /*6b10*/  HMMA.16816.F32.BF16 R4, R20.reuse, R48, R4 ;  /* 0x000000301404723c */ /* 0x048fe20000041804 */
[----:B------:R-:W-:Y:S01]  /*6b20*/  FFMA.FTZ R48, R149, R115, -R129 ;  /* 0x0000007395307223 */ /* 0x000fe20000010881 */
[----:B------:R-:W-:Y:S04]  /*6b30*/  MUFU.EX2 R154, R154 ;  /* 0x0000009a009a7308 */ /* 0x000fe80000000800 */
[----:B------:R-:W-:Y:S02]  /*6b40*/  MUFU.EX2 R149, R151 ;  /* 0x0000009700957308 */ /* 0x000fe40000000800 */
[C---:B------:R-:W-:Y:S02]  /*6b50*/  HMMA.16816.F32.BF16 R40, R20.reuse, R50, R40 ;  /* 0x000000321428723c */ /* 0x040fe40000041828 */
[----:B------:R3:W4:Y:S06]  /*6b60*/  MUFU.EX2 R151, R48 ;  /* 0x0000003000977308 */ /* 0x00072c0000000800 */
[C---:B--2---:R-:W-:Y:S08]  /*6b70*/  HMMA.16816.F32.BF16 R28, R20.reuse, R44, R28 ;  /* 0x0000002c141c723c */ /* 0x044ff0000004181c */
[C---:B------:R-:W-:Y:S01]  /*6b80*/  HMMA.16816.F32.BF16 R24, R20.reuse, R46, R24 ;  /* 0x0000002e1418723c */ /* 0x040fe20000041818 */
[----:B---3--:R-:W2:Y:S04]  /*6b90*/  LDSM.16.MT88.4 R48, [R116+0xb800] ;  /* 0x00b800007430783b */ /* 0x008ea80000004200 */
[----:B------:R-:W3:Y:S03]  /*6ba0*/  LDSM.16.MT88.4 R44, [R114+0xb800] ;  /* 0x00b80000722c783b */ /* 0x000ee60000004200 */
[----:B------:R-:W-:Y:S01]  /*6bb0*/  HMMA.16816.F32.BF16 R32, R20, R58, R32 ;  /* 0x0000003a1420723c */ /* 0x000fe20000041820 */
[----:B----4-:R-:W-:Y:S01]  /*6bc0*/  F2FP.BF16.F32.PACK_AB R20, R150, R151 ;  /* 0x000000979614723e */ /* 0x010fe200000010ff */
[----:B------:R-:W-:Y:S01]  /*6bd0*/  LDSM.16.MT88.4 R56, [R116+0xc000] ;  /* 0x00c000007438783b */ /* 0x000fe20000004200 */
[----:B------:R-:W-:Y:S01]  /*6be0*/  F2FP.BF16.F32.PACK_AB R21, R147, R148 ;  /* 0x000000949315723e */ /* 0x000fe200000010ff */
[----:B------:R-:W-:Y:S01]  /*6bf0*/  FADD.FTZ R148, R148, R137 ;  /* 0x0000008994947221 */ /* 0x000fe20000010000 */
[----:B------:R-:W-:Y:S01]  /*6c00*/  F2FP.BF16.F32.PACK_AB R22, R152, R153 ;  /* 0x000000999816723e */ /* 0x000fe200000010ff */
[----:B------:R-:W-:Y:S01]  /*6c10*/  FADD.FTZ R151, R151, R141 ;  /* 0x0000008d97977221 */ /* 0x000fe20000010000 */
[----:B------:R-:W-:Y:S01]  /*6c20*/  F2FP.BF16.F32.PACK_AB R23, R154, R149 ;  /* 0x000000959a17723e */ /* 0x000fe200000010ff */
[----:B------:R-:W-:Y:S01]  /*6c30*/  FADD.FTZ R148, R147, R148 ;  /* 0x0000009493947221 */ /* 0x000fe20000010000 */
[----:B------:R-:W-:Y:S01]  /*6c40*/  LDSM.16.MT88.4 R136, [R117+0x11800] ;  /* 0x011800007588783b */ /* 0x000fe20000004200 */
[----:B------:R-:W-:-:S02]  /*6c50*/  FADD.FTZ R151, R150, R151 ;  /* 0x0000009796977221 */ /* 0x000fc40000010000 */
[----:B------:R-:W-:Y:S02]  /*6c60*/  FADD.FTZ R149, R149, R148 ;  /* 0x0000009495957221 */ /* 0x000fe40000010000 */
[----:B-1----:R-:W-:Y:S01]  /*6c70*/  HMMA.16816.F32.BF16 R4, R20, R16, R4 ;  /* 0x000000101404723c */ /* 0x002fe20000041804 */
[----:B------:R-:W-:Y:S01]  /*6c80*/  FADD.FTZ R151, R153, R151 ;  /* 0x0000009799977221 */ /* 0x000fe20000010000 */
[----:B------:R-:W-:-:S03]  /*6c90*/  FADD.FTZ R149, R154, R149 ;  /* 0x000000959a957221 */ /* 0x000fc60000010000 */
[----:B------:R-:W-:-:S03]  /*6ca0*/  FADD.FTZ R152, R152, R151 ;  /* 0x0000009798987221 */ /* 0x000fc60000010000 */
[----:B------:R-:W-:Y:S01]  /*6cb0*/  HMMA.16816.F32.BF16 R40, R20, R18, R40 ;  /* 0x000000121428723c */ /* 0x000fe20000041828 */
[----:B------:R-:W1:Y:S01]  /*6cc0*/  LDSM.16.MT88.4 R16, [R118+0xc000] ;  /* 0x00c000007610783b */ /* 0x000e620000004200 */
[----:B------:R-:W-:-:S04]  /*6cd0*/  FADD.FTZ R152, R161, R152 ;  /* 0x00000098a1987221 */ /* 0x000fc80000010000 */
[C---:B------:R-:W-:Y:S02]  /*6ce0*/  FADD.FTZ R152, R160.reuse, R152 ;  /* 0x00000098a0987221 */ /* 0x040fe40000010000 */
[C---:B------:R-:W-:Y:S01]  /*6cf0*/  HMMA.16816.F32.BF16 R12, R20.reuse, R52, R12 ;  /* 0x00000034140c723c */ /* 0x040fe2000004180c */
[----:B------:R-:W-:Y:S02]  /*6d00*/  FFMA.FTZ R52, R157, R115, -R124 ;  /* 0x000000739d347223 */ /* 0x000fe4000001087c */
[----:B------:R-:W-:Y:S04]  /*6d10*/  MUFU.EX2 R157, R156 ;  /* 0x0000009c009d7308 */ /* 0x000fe80000000800 */
[----:B------:R4:W5:Y:S01]  /*6d20*/  MUFU.EX2 R156, R52 ;  /* 0x00000034009c7308 */ /* 0x0009620000000800 */
[C---:B------:R-:W-:Y:S08]  /*6d30*/  HMMA.16816.F32.BF16 R8, R20.reuse, R54, R8 ;  /* 0x000000361408723c */ /* 0x040ff00000041808 */
[C---:B--2---:R-:W-:Y:S01]  /*6d40*/  HMMA.16816.F32.BF16 R36, R20.reuse, R48, R36 ;  /* 0x000000301424723c */ /* 0x044fe20000041824 */
[----:B----4-:R-:W2:Y:S07]  /*6d50*/  LDSM.16.MT88.4 R52, [R117+0xc000] ;  /* 0x00c000007534783b */ /* 0x010eae0000004200 */
[C---:B---3--:R-:W-:Y:S08]  /*6d60*/  HMMA.16816.F32.BF16 R28, R20.reuse, R44, R28 ;  /* 0x0000002c141c723c */ /* 0x048ff0000004181c */
[C---:B------:R-:W-:Y:S01]  /*6d70*/  HMMA.16816.F32.BF16 R24, R20.reuse, R46, R24 ;  /* 0x0000002e1418723c */ /* 0x040fe20000041818 */
[----:B------:R-:W3:Y:S07]  /*6d80*/  LDSM.16.MT88.4 R44, [R114+0xc000] ;  /* 0x00c00000722c783b */ /* 0x000eee0000004200 */
[----:B------:R-:W-:Y:S01]  /*6d90*/  HMMA.16816.F32.BF16 R32, R20, R50, R32 ;  /* 0x000000321420723c */ /* 0x000fe20000041820 */
[----:B------:R-:W-:Y:S01]  /*6da0*/  F2FP.BF16.F32.PACK_AB R20, R160, R161 ;  /* 0x000000a1a014723e */ /* 0x000fe200000010ff */
[----:B------:R-:W4:Y:S01]  /*6db0*/  LDSM.16.MT88.4 R48, [R118+0xc800] ;  /* 0x00c800007630783b */ /* 0x000f220000004200 */
[----:B-----5:R-:W-:Y:S01]  /*6dc0*/  F2FP.BF16.F32.PACK_AB R21, R156, R157 ;  /* 0x0000009d9c15723e */ /* 0x020fe200000010ff */
[----:B------:R-:W-:Y:S01]  /*6dd0*/  FADD.FTZ R157, R157, R149 ;  /* 0x000000959d9d7221 */ /* 0x000fe20000010000 */
[----:B------:R-:W-:Y:S01]  /*6de0*/  F2FP.BF16.F32.PACK_AB R22, R158, R159 ;  /* 0x0000009f9e16723e */ /* 0x000fe200000010ff */
[----:B------:R-:W-:Y:S01]  /*6df0*/  FADD.FTZ R159, R159, R152 ;  /* 0x000000989f9f7221 */ /* 0x000fe20000010000 */
[----:B------:R-:W-:Y:S01]  /*6e00*/  F2FP.BF16.F32.PACK_AB R23, R162, R155 ;  /* 0x0000009ba217723e */ /* 0x000fe200000010ff */
[----:B------:R-:W-:-:S02]  /*6e10*/  FADD.FTZ R157, R156, R157 ;  /* 0x0000009d9c9d7221 */ /* 0x000fc40000010000 */
[----:B------:R-:W-:Y:S02]  /*6e20*/  FADD.FTZ R159, R158, R159 ;  /* 0x0000009f9e9f7221 */ /* 0x000fe40000010000 */
[----:B------:R-:W-:Y:S02]  /*6e30*/  FADD.FTZ R157, R155, R157 ;  /* 0x0000009d9b9d7221 */ /* 0x000fe40000010000 */
[C---:B-1----:R-:W-:Y:S01]  /*6e40*/  HMMA.16816.F32.BF16 R12, R20.reuse, R16, R12 ;  /* 0x00000010140c723c */ /* 0x042fe2000004180c */
[-CC-:B------:R-:W-:Y:S01]  /*6e50*/  FFMA.FTZ R16, R171, R115.reuse, -R124.reuse ;  /* 0x00000073ab107223 */ /* 0x180fe2000001087c */
[----:B------:R-:W-:Y:S01]  /*6e60*/  FADD.FTZ R162, R162, R157 ;  /* 0x0000009da2a27221 */ /* 0x000fe20000010000 */
[----:B------:R-:W1:Y:S04]  /*6e70*/  MUFU.EX2 R171, R170 ;  /* 0x000000aa00ab7308 */ /* 0x000e680000000800 */
[----:B------:R5:W2:Y:S01]  /*6e80*/  MUFU.EX2 R170, R16 ;  /* 0x0000001000aa7308 */ /* 0x000aa20000000800 */
[----:B------:R-:W-:Y:S01]  /*6e90*/  HMMA.16816.F32.BF16 R36, R20, R56, R36 ;  /* 0x000000381424723c */ /* 0x000fe20000041824 */
[-C--:B------:R-:W-:Y:S01]  /*6ea0*/  FFMA.FTZ R56, R184, R115.reuse, -R129 ;  /* 0x00000073b8387223 */ /* 0x080fe20000010881 */
[----:B------:R-:W-:-:S03]  /*6eb0*/  FFMA.FTZ R184, R175, R115, -R124 ;  /* 0x00000073afb87223 */ /* 0x000fc6000001087c */
[----:B------:R3:W-:Y:S03]  /*6ec0*/  MUFU.EX2 R175, R56 ;  /* 0x0000003800af7308 */ /* 0x0007e60000000800 */
[C---:B------:R-:W-:Y:S01]  /*6ed0*/  HMMA.16816.F32.BF16 R8, R20.reuse, R18, R8 ;  /* 0x000000121408723c */ /* 0x040fe20000041808 */
[----:B------:R-:W-:Y:S01]  /*6ee0*/  MUFU.EX2 R184, R184 ;  /* 0x000000b800b87308 */ /* 0x000fe20000000800 */
[----:B-1----:R-:W-:Y:S01]  /*6ef0*/  FADD.FTZ R162, R171, R162 ;  /* 0x000000a2aba27221 */ /* 0x002fe20000010000 */
[----:B-----5:R-:W1:Y:S03]  /*6f00*/  LDSM.16.MT88.4 R16, [R117+0xc800] ;  /* 0x00c800007510783b */ /* 0x020e660000004200 */
[----:B--2---:R-:W-:Y:S02]  /*6f10*/  FADD.FTZ R162, R170, R162 ;  /* 0x000000a2aaa27221 */ /* 0x004fe40000010000 */
[----:B------:R-:W-:Y:S01]  /*6f20*/  HMMA.16816.F32.BF16 R4, R20, R52, R4 ;  /* 0x000000341404723c */ /* 0x000fe20000041804 */
[----:B------:R-:W-:-:S02]  /*6f30*/  FFMA.FTZ R52, R172, R115, -R129 ;  /* 0x00000073ac347223 */ /* 0x000fc40000010881 */
[----:B------:R-:W-:Y:S04]  /*6f40*/  MUFU.EX2 R172, R174 ;  /* 0x000000ae00ac7308 */ /* 0x000fe80000000800 */
[----:B------:R2:W5:Y:S01]  /*6f50*/  MUFU.EX2 R174, R52 ;  /* 0x0000003400ae7308 */ /* 0x0005620000000800 */
[C---:B------:R-:W-:Y:S08]  /*6f60*/  HMMA.16816.F32.BF16 R40, R20.reuse, R54, R40 ;  /* 0x000000361428723c */ /* 0x040ff00000041828 */
[----:B------:R-:W-:Y:S01]  /*6f70*/  HMMA.16816.F32.BF16 R32, R20, R58, R32 ;  /* 0x0000003a1420723c */ /* 0x000fe20000041820 */
[----:B---3--:R-:W-:Y:S04]  /*6f80*/  LDSM.16.MT88.4 R56, [R116+0xd000] ;  /* 0x00d000007438783b */ /* 0x008fe80000004200 */
[----:B--2---:R-:W2:Y:S01]  /*6f90*/  LDSM.16.MT88.4 R52, [R116+0xc800] ;  /* 0x00c800007434783b */ /* 0x004ea20000004200 */
[----:B-----5:R-:W-:-:S02]  /*6fa0*/  FADD.FTZ R159, R174, R159 ;  /* 0x0000009fae9f7221 */ /* 0x020fc40000010000 */
[----:B------:R-:W-:Y:S02]  /*6fb0*/  HMMA.16816.F32.BF16 R28, R20, R44, R28 ;  /* 0x0000002c141c723c */ /* 0x000fe4000004181c */
[----:B------:R-:W-:-:S06]  /*6fc0*/  FADD.FTZ R159, R173, R159 ;  /* 0x0000009fad9f7221 */ /* 0x000fcc0000010000 */
[----:B------:R-:W-:Y:S01]  /*6fd0*/  HMMA.16816.F32.BF16 R24, R20, R46, R24 ;  /* 0x0000002e1418723c */ /* 0x000fe20000041818 */
[----:B------:R-:W3:Y:S01]  /*6fe0*/  LDSM.16.MT88.4 R44, [R114+0xc800] ;  /* 0x00c80000722c783b */ /* 0x000ee20000004200 */
[----:B------:R-:W-:Y:S02]  /*6ff0*/  F2FP.BF16.F32.PACK_AB R20, R173, R174 ;  /* 0x000000aead14723e */ /* 0x000fe400000010ff */
[----:B------:R-:W-:Y:S02]  /*7000*/  F2FP.BF16.F32.PACK_AB R21, R170, R171 ;  /* 0x000000abaa15723e */ /* 0x000fe400000010ff */
[C---:B------:R-:W-:Y:S01]  /*7010*/  F2FP.BF16.F32.PACK_AB R22, R175.reuse, R176 ;  /* 0x000000b0af16723e */ /* 0x040fe200000010ff */
[----:B------:R-:W-:Y:S01]  /*7020*/  FADD.FTZ R176, R176, R159 ;  /* 0x0000009fb0b07221 */ /* 0x000fe20000010000 */
[----:B------:R-:W-:Y:S01]  /*7030*/  F2FP.BF16.F32.PACK_AB R23, R184, R172 ;  /* 0x000000acb817723e */ /* 0x000fe200000010ff */
[----:B------:R-:W-:Y:S01]  /*7040*/  FADD.FTZ R172, R172, R162 ;  /* 0x000000a2acac7221 */ /* 0x000fe20000010000 */
[----:B------:R-:W-:Y:S01]  /*7050*/  LDSM.16.MT88.4 R156, [R118+0x11800] ;  /* 0x01180000769c783b */ /* 0x000fe20000004200 */
[----:B------:R-:W-:-:S02]  /*7060*/  FADD.FTZ R176, R175, R176 ;  /* 0x000000b0afb07221 */ /* 0x000fc40000010000 */
[----:B------:R-:W-:Y:S02]  /*7070*/  FADD.FTZ R172, R184, R172 ;  /* 0x000000acb8ac7221 */ /* 0x000fe40000010000 */
[C---:B----4-:R-:W-:Y:S08]  /*7080*/  HMMA.16816.F32.BF16 R12, R20.reuse, R48, R12 ;  /* 0x00000030140c723c */ /* 0x050ff0000004180c */
[C---:B------:R-:W-:Y:S01]  /*7090*/  HMMA.16816.F32.BF16 R8, R20.reuse, R50, R8 ;  /* 0x000000321408723c */ /* 0x040fe20000041808 */
[----:B------:R-:W4:Y:S07]  /*70a0*/  LDSM.16.MT88.4 R48, [R117+0xd000] ;  /* 0x00d000007530783b */ /* 0x000f2e0000004200 */
[C---:B-1----:R-:W-:Y:S08]  /*70b0*/  HMMA.16816.F32.BF16 R4, R20.reuse, R16, R4 ;  /* 0x000000101404723c */ /* 0x042ff00000041804 */
[C---:B------:R-:W-:Y:S01]  /*70c0*/  HMMA.16816.F32.BF16 R40, R20.reuse, R18, R40 ;  /* 0x000000121428723c */ /* 0x040fe20000041828 */
[----:B------:R-:W1:Y:S07]  /*70d0*/  LDSM.16.MT88.4 R16, [R118+0xd000] ;  /* 0x00d000007610783b */ /* 0x000e6e0000004200 */
[C---:B--2---:R-:W-:Y:S08]  /*70e0*/  HMMA.16816.F32.BF16 R36, R20.reuse, R52, R36 ;  /* 0x000000341424723c */ /* 0x044ff00000041824 */
[C---:B------:R-:W-:Y:S01]  /*70f0*/  HMMA.16816.F32.BF16 R32, R20.reuse, R54, R32 ;  /* 0x000000361420723c */ /* 0x040fe20000041820 */
[----:B------:R-:W-:Y:S07]  /*7100*/  LDSM.16.MT88.4 R52, [R118+0xd800] ;  /* 0x00d800007634783b */ /* 0x000fee0000004200 */
[C---:B---3--:R-:W-:Y:S08]  /*7110*/  HMMA.16816.F32.BF16 R28, R20.reuse, R44, R28 ;  /* 0x0000002c141c723c */ /* 0x048ff0000004181c */
[----:B------:R-:W-:Y:S01]  /*7120*/  HMMA.16816.F32.BF16 R24, R20, R46, R24 ;  /* 0x0000002e1418723c */ /* 0x000fe20000041818 */
[----:B------:R-:W-:Y:S01]  /*7130*/  F2FP.BF16.F32.PACK_AB R20, R196, R195 ;  /* 0x000000c3c414723e */ /* 0x000fe200000010ff */
[----:B------:R-:W2:Y:S01]  /*7140*/  LDSM.16.MT88.4 R44, [R114+0xd000] ;  /* 0x00d00000722c783b */ /* 0x000ea20000004200 */
[----:B------:R-:W-:Y:S01]  /*7150*/  F2FP.BF16.F32.PACK_AB R21, R193, R192 ;  /* 0x000000c0c115723e */ /* 0x000fe200000010ff */
[----:B------:R-:W-:Y:S01]  /*7160*/  FADD.FTZ R192, R192, R172 ;  /* 0x000000acc0c07221 */ /* 0x000fe20000010000 */
[----:B------:R-:W-:Y:S01]  /*7170*/  F2FP.BF16.F32.PACK_AB R22, R198, R197 ;  /* 0x000000c5c616723e */ /* 0x000fe200000010ff */
[----:B------:R-:W-:Y:S01]  /*7180*/  FADD.FTZ R195, R195, R176 ;  /* 0x000000b0c3c37221 */ /* 0x000fe20000010000 */
[----:B------:R-:W-:Y:S01]  /*7190*/  F2FP.BF16.F32.PACK_AB R23, R200, R194 ;  /* 0x000000c2c817723e */ /* 0x000fe200000010ff */
[----:B------:R-:W-:-:S02]  /*71a0*/  FADD.FTZ R192, R193, R192 ;  /* 0x000000c0c1c07221 */ /* 0x000fc40000010000 */
[----:B------:R-:W-:Y:S02]  /*71b0*/  FADD.FTZ R195, R196, R195 ;  /* 0x000000c3c4c37221 */ /* 0x000fe40000010000 */
[----:B------:R-:W-:Y:S02]  /*71c0*/  FADD.FTZ R192, R194, R192 ;  /* 0x000000c0c2c07221 */ /* 0x000fe40000010000 */
[----:B----4-:R-:W-:Y:S01]  /*71d0*/  HMMA.16816.F32.BF16 R4, R20, R48, R4 ;  /* 0x000000301404723c */ /* 0x010fe20000041804 */
[-C--:B------:R-:W-:Y:S01]  /*71e0*/  FFMA.FTZ R48, R190, R115.reuse, -R124 ;  /* 0x00000073be307223 */ /* 0x080fe2000001087c */
[----:B------:R-:W-:Y:S01]  /*71f0*/  FFMA.FTZ R49, R189, R115, -R129 ;  /* 0x00000073bd317223 */ /* 0x000fe20000010881 */
[----:B------:R3:W-:Y:S01]  /*7200*/  MUFU.EX2 R190, R199 ;  /* 0x000000c700be7308 */ /* 0x0007e20000000800 */
[----:B------:R-:W-:Y:S01]  /*7210*/  FADD.FTZ R197, R197, R195 ;  /* 0x000000c3c5c57221 */ /* 0x000fe20000010000 */
[----:B------:R-:W-:-:S03]  /*7220*/  FADD.FTZ R200, R200, R192 ;  /* 0x000000c0c8c87221 */ /* 0x000fc60000010000 */
[----:B------:R-:W-:Y:S01]  /*7230*/  HMMA.16816.F32.BF16 R40, R20, R50, R40 ;  /* 0x000000321428723c */ /* 0x000fe20000041828 */
[----:B------:R-:W-:Y:S01]  /*7240*/  FFMA.FTZ R50, R186, R115, -R129 ;  /* 0x00000073ba327223 */ /* 0x000fe20000010881 */
[----:B------:R-:W-:Y:S01]  /*7250*/  FADD.FTZ R197, R198, R197 ;  /* 0x000000c5c6c57221 */ /* 0x000fe20000010000 */
[----:B------:R4:W-:Y:S01]  /*7260*/  MUFU.EX2 R186, R48 ;  /* 0x0000003000ba7308 */ /* 0x0009e20000000800 */
[----:B------:R-:W-:-:S03]  /*7270*/  FADD.FTZ R200, R191, R200 ;  /* 0x000000c8bfc87221 */ /* 0x000fc60000010000 */
[----:B------:R-:W-:Y:S01]  /*7280*/  MUFU.EX2 R189, R50 ;  /* 0x0000003200bd7308 */ /* 0x000fe20000000800 */
[----:B------:R-:W-:Y:S01]  /*7290*/  HMMA.16816.F32.BF16 R36, R20, R56, R36 ;  /* 0x000000381424723c */ /* 0x000fe20000041824 */
[-C--:B------:R-:W-:Y:S01]  /*72a0*/  FFMA.FTZ R56, R187, R115.reuse, -R129 ;  /* 0x00000073bb387223 */ /* 0x080fe20000010881 */
[----:B---3--:R-:W-:-:S03]  /*72b0*/  FFMA.FTZ R199, R185, R115, -R124 ;  /* 0x00000073b9c77223 */ /* 0x008fc6000001087c */
[----:B------:R3:W-:Y:S03]  /*72c0*/  MUFU.EX2 R185, R56 ;  /* 0x0000003800b97308 */ /* 0x0007e60000000800 */
[C---:B-1----:R-:W-:Y:S01]  /*72d0*/  HMMA.16816.F32.BF16 R12, R20.reuse, R16, R12 ;  /* 0x00000010140c723c */ /* 0x042fe2000004180c */
[----:B----4-:R-:W-:Y:S01]  /*72e0*/  FFMA.FTZ R48, R188, R115, -R129 ;  /* 0x00000073bc307223 */ /* 0x010fe20000010881 */
[----:B------:R-:W-:Y:S04]  /*72f0*/  MUFU.EX2 R199, R199 ;  /* 0x000000c700c77308 */ /* 0x000fe80000000800 */
[----:B------:R-:W1:Y:S02]  /*7300*/  MUFU.EX2 R188, R49 ;  /* 0x0000003100bc7308 */ /* 0x000e640000000800 */
[C---:B------:R-:W-:Y:S01]  /*7310*/  HMMA.16816.F32.BF16 R8, R20.reuse, R18, R8 ;  /* 0x000000121408723c */ /* 0x040fe20000041808 */
[----:B------:R-:W4:Y:S01]  /*7320*/  LDSM.16.MT88.4 R16, [R117+0xd800] ;  /* 0x00d800007510783b */ /* 0x000f220000004200 */
[----:B------:R5:W1:Y:S06]  /*7330*/  MUFU.EX2 R187, R48 ;  /* 0x0000003000bb7308 */ /* 0x000a6c0000000800 */
[C---:B------:R-:W-:Y:S01]  /*7340*/  HMMA.16816.F32.BF16 R32, R20.reuse, R58, R32 ;  /* 0x0000003a1420723c */ /* 0x040fe20000041820 */
[----:B---3--:R-:W-:Y:S04]  /*7350*/  LDSM.16.MT88.4 R56, [R117+0xe000] ;  /* 0x00e000007538783b */ /* 0x008fe80000004200 */
[----:B-----5:R-:W3:Y:S03]  /*7360*/  LDSM.16.MT88.4 R48, [R116+0xd800] ;  /* 0x00d800007430783b */ /* 0x020ee60000004200 */
[C---:B--2---:R-:W-:Y:S08]  /*7370*/  HMMA.16816.F32.BF16 R28, R20.reuse, R44, R28 ;  /* 0x0000002c141c723c */ /* 0x044ff0000004181c */
[----:B------:R-:W-:Y:S01]  /*7380*/  HMMA.16816.F32.BF16 R24, R20, R46, R24 ;  /* 0x0000002e1418723c */ /* 0x000fe20000041818 */
[----:B-1----:R-:W-:Y:S01]  /*7390*/  F2FP.BF16.F32.PACK_AB R20, R188, R189 ;  /* 0x000000bdbc14723e */ /* 0x002fe200000010ff */
[----:B------:R-:W1:Y:S01]  /*73a0*/  LDSM.16.MT88.4 R44, [R114+0xd800] ;  /* 0x00d80000722c783b */ /* 0x000e620000004200 */
[C---:B------:R-:W-:Y:S01]  /*73b0*/  F2FP.BF16.F32.PACK_AB R21, R190.reuse, R191 ;  /* 0x000000bfbe15723e */ /* 0x040fe200000010ff */
[----:B------:R-:W-:Y:S01]  /*73c0*/  FADD.FTZ R189, R189, R197 ;  /* 0x000000c5bdbd7221 */ /* 0x000fe20000010000 */
[----:B------:R-:W-:Y:S01]  /*73d0*/  F2FP.BF16.F32.PACK_AB R22, R185, R187 ;  /* 0x000000bbb916723e */ /* 0x000fe200000010ff */
[----:B------:R-:W-:Y:S01]  /*73e0*/  FADD.FTZ R190, R190, R200 ;  /* 0x000000c8bebe7221 */ /* 0x000fe20000010000 */
[----:B------:R-:W-:Y:S01]  /*73f0*/  F2FP.BF16.F32.PACK_AB R23, R199, R186 ;  /* 0x000000bac717723e */ /* 0x000fe200000010ff */
[----:B------:R-:W-:-:S02]  /*7400*/  FADD.FTZ R189, R188, R189 ;  /* 0x000000bdbcbd7221 */ /* 0x000fc40000010000 */
[----:B------:R-:W-:Y:S02]  /*7410*/  FADD.FTZ R190, R186, R190 ;  /* 0x000000bebabe7221 */ /* 0x000fe40000010000 */
[----:B------:R-:W-:Y:S02]  /*7420*/  FADD.FTZ R187, R187, R189 ;  /* 0x000000bdbbbb7221 */ /* 0x000fe40000010000 */
[C---:B------:R-:W-:Y:S01]  /*7430*/  HMMA.16816.F32.BF16 R12, R20.reuse, R52, R12 ;  /* 0x00000034140c723c */ /* 0x040fe2000004180c */
[-CC-:B------:R-:W-:Y:S01]  /*7440*/  FFMA.FTZ R52, R178, R115.reuse, -R124.reuse ;  /* 0x00000073b2347223 */ /* 0x180fe2000001087c */
[-C--:B------:R-:W-:Y:S01]  /*7450*/  FFMA.FTZ R53, R177, R115.reuse, -R124 ;  /* 0x00000073b1357223 */ /* 0x080fe2000001087c */
[----:B------:R2:W5:Y:S01]  /*7460*/  MUFU.EX2 R178, R179 ;  /* 0x000000b300b27308 */ /* 0x0005620000000800 */
[----:B------:R-:W-:Y:S01]  /*7470*/  FADD.FTZ R199, R199, R190 ;  /* 0x000000bec7c77221 */ /* 0x000fe20000010000 */
[----:B------:R-:W-:Y:S02]  /*7480*/  FADD.FTZ R187, R185, R187 ;  /* 0x000000bbb9bb7221 */ /* 0x000fe40000010000 */
[----:B------:R3:W1:Y:S01]  /*7490*/  MUFU.EX2 R177, R52 ;  /* 0x0000003400b17308 */ /* 0x0006620000000800 */
[C---:B----4-:R-:W-:Y:S08]  /*74a0*/  HMMA.16816.F32.BF16 R4, R20.reuse, R16, R4 ;  /* 0x000000101404723c */ /* 0x050ff00000041804 */
[----:B------:R-:W-:Y:S01]  /*74b0*/  HMMA.16816.F32.BF16 R40, R20, R18, R40 ;  /* 0x000000121428723c */ /* 0x000fe20000041828 */
[----:B------:R-:W4:Y:S01]  /*74c0*/  LDSM.16.MT88.4 R16, [R118+0xe000] ;  /* 0x00e000007610783b */ /* 0x000f220000004200 */
[-C--:B--2---:R-:W-:Y:S01]  /*74d0*/  FFMA.FTZ R179, R167, R115.reuse, -R124 ;  /* 0x00000073a7b37223 */ /* 0x084fe2000001087c */
[----:B-----5:R-:W-:Y:S01]  /*74e0*/  FADD.FTZ R199, R178, R199 ;  /* 0x000000c7b2c77221 */ /* 0x020fe20000010000 */
[----:B---3--:R-:W-:-:S02]  /*74f0*/  FFMA.FTZ R52, R169, R115, -R129 ;  /* 0x00000073a9347223 */ /* 0x008fc40000010881 */
[----:B------:R1:W2:Y:S02]  /*7500*/  MUFU.EX2 R169, R53 ;  /* 0x0000003500a97308 */ /* 0x0002a40000000800 */
[C---:B------:R-:W-:Y:S01]  /*7510*/  HMMA.16816.F32.BF16 R36, R20.reuse, R48, R36 ;  /* 0x000000301424723c */ /* 0x040fe20000041824 */
[-CC-:B------:R-:W-:Y:S01]  /*7520*/  FFMA.FTZ R48, R168, R115.reuse, -R129.reuse ;  /* 0x00000073a8307223 */ /* 0x180fe20000010881 */
[----:B------:R-:W-:Y:S01]  /*7530*/  FFMA.FTZ R49, R163, R115, -R129 ;  /* 0x00000073a3317223 */ /* 0x000fe20000010881 */
[----:B------:R-:W-:Y:S04]  /*7540*/  MUFU.EX2 R168, R52 ;  /* 0x0000003400a87308 */ /* 0x000fe80000000800 */
[----:B------:R3:W5:Y:S01]  /*7550*/  MUFU.EX2 R163, R48 ;  /* 0x0000003000a37308 */ /* 0x0007620000000800 */
[----:B------:R-:W-:Y:S03]  /*7560*/  HMMA.16816.F32.BF16 R32, R20, R50, R32 ;  /* 0x000000321420723c */ /* 0x000fe60000041820 */
[----:B------:R-:W5:Y:S01]  /*7570*/  MUFU.EX2 R179, R179 ;  /* 0x000000b300b37308 */ /* 0x000f620000000800 */
[C---:B-1----:R-:W-:Y:S01]  /*7580*/  F2FP.BF16.F32.PACK_AB R53, R177.reuse, R178 ;  /* 0x000000b2b135723e */ /* 0x042fe200000010ff */
[----:B------:R-:W-:-:S03]  /*7590*/  FADD.FTZ R177, R177, R199 ;  /* 0x000000c7b1b17221 */ /* 0x000fc60000010000 */
[C---:B------:R-:W-:Y:S01]  /*75a0*/  HMMA.16816.F32.BF16 R8, R20.reuse, R54, R8 ;  /* 0x000000361408723c */ /* 0x040fe20000041808 */
[----:B--2---:R-:W-:Y:S01]  /*75b0*/  FADD.FTZ R177, R169, R177 ;  /* 0x000000b1a9b17221 */ /* 0x004fe20000010000 */
[----:B---3--:R-:W-:Y:S01]  /*75c0*/  FFMA.FTZ R48, R166, R115, -R129 ;  /* 0x00000073a6307223 */ /* 0x008fe20000010881 */
[----:B-----5:R-:W-:Y:S01]  /*75d0*/  F2FP.BF16.F32.PACK_AB R52, R163, R168 ;  /* 0x000000a8a334723e */ /* 0x020fe200000010ff */
[----:B------:R-:W-:Y:S04]  /*75e0*/  MUFU.EX2 R166, R49 ;  /* 0x0000003100a67308 */ /* 0x000fe80000000800 */
[----:B------:R-:W-:Y:S01]  /*75f0*/  HMMA.16816.F32.BF16 R28, R20, R44, R28 ;  /* 0x0000002c141c723c */ /* 0x000fe2000004181c */
[C---:B------:R-:W-:Y:S01]  /*7600*/  F2FP.BF16.F32.PACK_AB R55, R179.reuse, R169 ;  /* 0x000000a9b337723e */ /* 0x040fe200000010ff */
[----:B------:R-:W-:Y:S01]  /*7610*/  FADD.FTZ R168, R168, R187 ;  /* 0x000000bba8a87221 */ /* 0x000fe20000010000 */
[----:B------:R1:W2:Y:S01]  /*7620*/  MUFU.EX2 R167, R48 ;  /* 0x0000003000a77308 */ /* 0x0002a20000000800 */
[----:B------:R-:W-:-:S02]  /*7630*/  FADD.FTZ R179, R179, R177 ;  /* 0x000000b1b3b37221 */ /* 0x000fc40000010000 */
[----:B------:R-:W-:Y:S02]  /*7640*/  FADD.FTZ R168, R163, R168 ;  /* 0x000000a8a3a87221 */ /* 0x000fe40000010000 */
[----:B------:R-:W-:Y:S01]  /*7650*/  HMMA.16816.F32.BF16 R24, R20, R46, R24 ;  /* 0x0000002e1418723c */ /* 0x000fe20000041818 */
[----:B------:R-:W-:Y:S04]  /*7660*/  LDSM.16.MT88.4 R20, [R118+0xe800] ;  /* 0x00e800007614783b */ /* 0x000fe80000004200 */
[----:B------:R-:W-:Y:S04]  /*7670*/  LDSM.16.MT88.4 R44, [R114+0xe000] ;  /* 0x00e00000722c783b */ /* 0x000fe80000004200 */
[----:B-1----:R-:W1:Y:S01]  /*7680*/  LDSM.16.MT88.4 R48, [R116+0xe000] ;  /* 0x00e000007430783b */ /* 0x002e620000004200 */
[----:B--2---:R-:W-:Y:S01]  /*7690*/  F2FP.BF16.F32.PACK_AB R54, R167, R166 ;  /* 0x000000a6a736723e */ /* 0x004fe200000010ff */
[----:B------:R-:W-:-:S04]  /*76a0*/  FADD.FTZ R166, R166, R168 ;  /* 0x000000a8a6a67221 */ /* 0x000fc80000010000 */
[----:B------:R-:W-:Y:S02]  /*76b0*/  FADD.FTZ R166, R167, R166 ;  /* 0x000000a6a7a67221 */ /* 0x000fe40000010000 */
[C---:B----4-:R-:W-:Y:S01]  /*76c0*/  HMMA.16816.F32.BF16 R12, R52.reuse, R16, R12 ;  /* 0x00000010340c723c */ /* 0x050fe2000004180c */
[-CC-:B------:R-:W-:Y:S02]  /*76d0*/  FFMA.FTZ R16, R145, R115.reuse, -R124.reuse ;  /* 0x0000007391107223 */ /* 0x180fe4000001087c */
[----:B------:R2:W3:Y:S05]  /*76e0*/  MUFU.EX2 R145, R146 ;  /* 0x0000009200917308 */ /* 0x0004ea0000000800 */
[C---:B------:R-:W-:Y:S01]  /*76f0*/  HMMA.16816.F32.BF16 R4, R52.reuse, R56, R4 ;  /* 0x000000383404723c */ /* 0x040fe20000041804 */
[-CC-:B------:R-:W-:Y:S01]  /*7700*/  FFMA.FTZ R56, R102, R115.reuse, -R124.reuse ;  /* 0x0000007366387223 */ /* 0x180fe2000001087c */
[-C--:B------:R-:W-:Y:S01]  /*7710*/  FFMA.FTZ R57, R101, R115.reuse, -R129 ;  /* 0x0000007365397223 */ /* 0x080fe20000010881 */
[----:B------:R4:W5:Y:S05]  /*7720*/  MUFU.EX2 R102, R16 ;  /* 0x0000001000667308 */ /* 0x00096a0000000800 */
[----:B------:R-:W-:Y:S01]  /*7730*/  HMMA.16816.F32.BF16 R8, R52, R18, R8 ;  /* 0x000000123408723c */ /* 0x000fe20000041808 */
[----:B--2---:R-:W-:Y:S01]  /*7740*/  FFMA.FTZ R146, R99, R115, -R124 ;  /* 0x0000007363927223 */ /* 0x004fe2000001087c */
[----:B---3--:R-:W-:-:S05]  /*7750*/  FADD.FTZ R179, R145, R179 ;  /* 0x000000b391b37221 */ /* 0x008fca0000010000 */
[----:B------:R-:W-:Y:S01]  /*7760*/  MUFU.EX2 R146, R146 ;  /* 0x0000009200927308 */ /* 0x000fe20000000800 */
[C---:B------:R-:W-:Y:S01]  /*7770*/  HMMA.16816.F32.BF16 R40, R52.reuse, R58, R40 ;  /* 0x0000003a3428723c */ /* 0x040fe20000041828 */
[----:B----4-:R-:W2:Y:S01]  /*7780*/  LDSM.16.MT88.4 R16, [R117+0xe800] ;  /* 0x00e800007510783b */ /* 0x010ea20000004200 */
[-C--:B------:R-:W-:Y:S01]  /*7790*/  FFMA.FTZ R58, R104, R115.reuse, -R129 ;  /* 0x00000073683a7223 */ /* 0x080fe20000010881 */
[----:B-----5:R-:W-:Y:S01]  /*77a0*/  FADD.FTZ R179, R102, R179 ;  /* 0x000000b366b37221 */ /* 0x020fe20000010000 */
[----:B------:R3:W4:Y:S04]  /*77b0*/  MUFU.EX2 R104, R56 ;  /* 0x0000003800687308 */ /* 0x0007280000000800 */
[----:B-1----:R-:W-:Y:S01]  /*77c0*/  HMMA.16816.F32.BF16 R36, R52, R48, R36 ;  /* 0x000000303424723c */ /* 0x002fe20000041824 */
[----:B------:R-:W-:Y:S01]  /*77d0*/  FFMA.FTZ R48, R98, R115, -R129 ;  /* 0x0000007362307223 */ /* 0x000fe20000010881 */
[----:B------:R-:W1:Y:S01]  /*77e0*/  MUFU.EX2 R101, R58 ;  /* 0x0000003a00657308 */ /* 0x000e620000000800 */
[----:B------:R-:W-:-:S03]  /*77f0*/  F2FP.BF16.F32.PACK_AB R49, R102, R145 ;  /* 0x000000916631723e */ /* 0x000fc600000010ff */
[----:B------:R-:W-:Y:S02]  /*7800*/  MUFU.EX2 R99, R48 ;  /* 0x0000003000637308 */ /* 0x000fe40000000800 */
[----:B------:R-:W-:Y:S01]  /*7810*/  HMMA.16816.F32.BF16 R32, R52, R50, R32 ;  /* 0x000000323420723c */ /* 0x000fe20000041820 */
[----:B---3--:R-:W-:Y:S01]  /*7820*/  FFMA.FTZ R56, R100, R115, -R129 ;  /* 0x0000007364387223 */ /* 0x008fe20000010881 */
[----:B----4-:R-:W-:Y:S01]  /*7830*/  F2FP.BF16.F32.PACK_AB R51, R146, R104 ;  /* 0x000000689233723e */ /* 0x010fe200000010ff */
[----:B------:R-:W3:Y:S01]  /*7840*/  MUFU.EX2 R100, R57 ;  /* 0x0000003900647308 */ /* 0x000ee20000000800 */
[----:B------:R-:W-:-:S03]  /*7850*/  FADD.FTZ R104, R104, R179 ;  /* 0x000000b368687221 */ /* 0x000fc60000010000 */
[----:B------:R-:W4:Y:S01]  /*7860*/  MUFU.EX2 R98, R56 ;  /* 0x0000003800627308 */ /* 0x000f220000000800 */
[C---:B------:R-:W-:Y:S01]  /*7870*/  HMMA.16816.F32.BF16 R28, R52.reuse, R44, R28 ;  /* 0x0000002c341c723c */ /* 0x040fe2000004181c */
[----:B-1----:R-:W-:Y:S01]  /*7880*/  FADD.FTZ R166, R101, R166 ;  /* 0x000000a665a67221 */ /* 0x002fe20000010000 */
[----:B------:R-:W-:Y:S02]  /*7890*/  FADD.FTZ R104, R146, R104 ;  /* 0x0000006892687221 */ /* 0x000fe40000010000 */
[----:B------:R-:W-:Y:S04]  /*78a0*/  LDSM.16.MT88.4 R144, [R116+0x11800] ;  /* 0x011800007490783b */ /* 0x000fe80000004200 */
[----:B------:R-:W-:Y:S01]  /*78b0*/  HMMA.16816.F32.BF16 R24, R52, R46, R24 ;  /* 0x0000002e3418723c */ /* 0x000fe20000041818 */
[----:B---3--:R-:W-:Y:S01]  /*78c0*/  F2FP.BF16.F32.PACK_AB R48, R100, R101 ;  /* 0x000000656430723e */ /* 0x008fe200000010ff */
[----:B------:R-:W1:Y:S01]  /*78d0*/  LDSM.16.MT88.4 R44, [R114+0xe800] ;  /* 0x00e80000722c783b */ /* 0x000e620000004200 */
[-CC-:B------:R-:W-:Y:S01]  /*78e0*/  FFMA.FTZ R52, R94, R115.reuse, -R129.reuse ;  /* 0x000000735e347223 */ /* 0x180fe20000010881 */
[----:B------:R-:W-:Y:S01]  /*78f0*/  FFMA.FTZ R53, R92, R115, -R129 ;  /* 0x000000735c357223 */ /* 0x000fe20000010881 */
[----:B----4-:R-:W-:Y:S01]  /*7900*/  F2FP.BF16.F32.PACK_AB R50, R99, R98 ;  /* 0x000000626332723e */ /* 0x010fe200000010ff */
[----:B------:R-:W3:Y:S01]  /*7910*/  LDSM.16.MT88.4 R56, [R116+0xe800] ;  /* 0x00e800007438783b */ /* 0x000ee20000004200 */
[----:B------:R4:W-:Y:S01]  /*7920*/  MUFU.EX2 R92, R52 ;  /* 0x00000034005c7308 */ /* 0x0009e20000000800 */
[----:B------:R-:W-:-:S04]  /*7930*/  FADD.FTZ R100, R100, R166 ;  /* 0x000000a664647221 */ /* 0x000fc80000010000 */
[----:B------:R-:W-:Y:S01]  /*7940*/  HMMA.16816.F32.BF16 R12, R48, R20, R12 ;  /* 0x00000014300c723c */ /* 0x000fe2000004180c */
[-CC-:B------:R-:W-:Y:S01]  /*7950*/  FFMA.FTZ R20, R95, R115.reuse, -R124.reuse ;  /* 0x000000735f147223 */ /* 0x180fe2000001087c */
[----:B------:R-:W-:Y:S01]  /*7960*/  FFMA.FTZ R21, R93, R115, -R124 ;  /* 0x000000735d157223 */ /* 0x000fe2000001087c */
[----:B------:R5:W5:Y:S01]  /*7970*/  MUFU.EX2 R95, R97 ;  /* 0x00000061005f7308 */ /* 0x000b620000000800 */
[----:B------:R-:W-:-:S03]  /*7980*/  FADD.FTZ R100, R98, R100 ;  /* 0x0000006462647221 */ /* 0x000fc60000010000 */
[----:B------:R5:W1:Y:S01]  /*7990*/  MUFU.EX2 R93, R20 ;  /* 0x00000014005d7308 */ /* 0x000a620000000800 */
[C---:B------:R-:W-:Y:S01]  /*79a0*/  HMMA.16816.F32.BF16 R8, R48.reuse, R22, R8 ;  /* 0x000000163008723c */ /* 0x040fe20000041808 */
[-CC-:B----4-:R-:W-:Y:S01]  /*79b0*/  FFMA.FTZ R52, R90, R115.reuse, -R129.reuse ;  /* 0x000000735a347223 */ /* 0x190fe20000010881 */
[----:B------:R-:W-:Y:S01]  /*79c0*/  FADD.FTZ R100, R99, R100 ;  /* 0x0000006463647221 */ /* 0x000fe20000010000 */
[----:B------:R-:W-:Y:S05]  /*79d0*/  MUFU.EX2 R90, R53 ;  /* 0x00000035005a7308 */ /* 0x000fea0000000800 */
[----:B--2---:R-:W-:Y:S01]  /*79e0*/  HMMA.16816.F32.BF16 R4, R48, R16, R4 ;  /* 0x000000103004723c */ /* 0x004fe20000041804 */
[-C--:B-----5:R-:W-:Y:S01]  /*79f0*/  FFMA.FTZ R97, R91, R115.reuse, -R124 ;  /* 0x000000735b617223 */ /* 0x0a0fe2000001087c */
[----:B------:R-:W-:Y:S01]  /*7a00*/  FADD.FTZ R104, R95, R104 ;  /* 0x000000685f687221 */ /* 0x000fe20000010000 */
[----:B------:R2:W-:Y:S01]  /*7a10*/  MUFU.EX2 R91, R52 ;  /* 0x00000034005b7308 */ /* 0x0005e20000000800 */
[----:B------:R-:W-:-:S03]  /*7a20*/  FFMA.FTZ R20, R96, R115, -R129 ;  /* 0x0000007360147223 */ /* 0x000fc60000010881 */
[----:B------:R-:W4:Y:S01]  /*7a30*/  MUFU.EX2 R96, R21 ;  /* 0x0000001500607308 */ /* 0x000f220000000800 */
[C---:B------:R-:W-:Y:S01]  /*7a40*/  HMMA.16816.F32.BF16 R40, R48.reuse, R18, R40 ;  /* 0x000000123028723c */ /* 0x040fe20000041828 */
[----:B------:R-:W5:Y:S02]  /*7a50*/  LDSM.16.MT88.4 R16, [R118+0xf000] ;  /* 0x00f000007610783b */ /* 0x000f640000004200 */
[----:B------:R3:W3:Y:S04]  /*7a60*/  MUFU.EX2 R94, R20 ;  /* 0x00000014005e7308 */ /* 0x0006e80000000800 */
[----:B------:R-:W3:Y:S01]  /*7a70*/  MUFU.EX2 R97, R97 ;  /* 0x0000006100617308 */ /* 0x000ee20000000800 */
[----:B-1----:R-:W-:Y:S01]  /*7a80*/  HMMA.16816.F32.BF16 R28, R48, R44, R28 ;  /* 0x0000002c301c723c */ /* 0x002fe2000004181c */
[----:B--2---:R-:W-:Y:S01]  /*7a90*/  LDSM.16.MT88.4 R52, [R116+0xf000] ;  /* 0x00f000007434783b */ /* 0x004fe20000004200 */
[C---:B------:R-:W-:Y:S01]  /*7aa0*/  F2FP.BF16.F32.PACK_AB R45, R93.reuse, R95 ;  /* 0x0000005f5d2d723e */ /* 0x040fe200000010ff */
[----:B------:R-:W-:-:S04]  /*7ab0*/  FADD.FTZ R93, R93, R104 ;  /* 0x000000685d5d7221 */ /* 0x000fc80000010000 */
[----:B----4-:R-:W-:Y:S01]  /*7ac0*/  FADD.FTZ R93, R96, R93 ;  /* 0x0000005d605d7221 */ /* 0x010fe20000010000 */
[----:B---3--:R-:W-:Y:S01]  /*7ad0*/  HMMA.16816.F32.BF16 R36, R48, R56, R36 ;  /* 0x000000383024723c */ /* 0x008fe20000041824 */
[----:B------:R-:W1:Y:S01]  /*7ae0*/  LDSM.16.MT88.4 R20, [R117+0xf000] ;  /* 0x00f000007514783b */ /* 0x000e620000004200 */
[----:B------:R-:W-:Y:S01]  /*7af0*/  F2FP.BF16.F32.PACK_AB R44, R92, R94 ;  /* 0x0000005e5c2c723e */ /* 0x000fe200000010ff */
[----:B------:R-:W-:-:S04]  /*7b00*/  FADD.FTZ R94, R94, R100 ;  /* 0x000000645e5e7221 */ /* 0x000fc80000010000 */
[----:B------:R-:W-:Y:S01]  /*7b10*/  FADD.FTZ R94, R92, R94 ;  /* 0x0000005e5c5e7221 */ /* 0x000fe20000010000 */
[----:B------:R-:W-:Y:S01]  /*7b20*/  HMMA.16816.F32.BF16 R24, R48, R46, R24 ;  /* 0x0000002e3018723c */ /* 0x000fe20000041818 */
[----:B------:R-:W-:Y:S02]  /*7b30*/  F2FP.BF16.F32.PACK_AB R46, R91, R90 ;  /* 0x0000005a5b2e723e */ /* 0x000fe400000010ff */
[C---:B------:R-:W-:Y:S01]  /*7b40*/  F2FP.BF16.F32.PACK_AB R47, R97.reuse, R96 ;  /* 0x00000060612f723e */ /* 0x040fe200000010ff */
[----:B------:R-:W-:Y:S01]  /*7b50*/  FADD.FTZ R90, R90, R94 ;  /* 0x0000005e5a5a7221 */ /* 0x000fe20000010000 */
[----:B------:R-:W-:-:S03]  /*7b60*/  FADD.FTZ R97, R97, R93 ;  /* 0x0000005d61617221 */ /* 0x000fc60000010000 */
[----:B------:R-:W-:Y:S01]  /*7b70*/  HMMA.16816.F32.BF16 R32, R48, R58, R32 ;  /* 0x0000003a3020723c */ /* 0x000fe20000041820 */
[----:B------:R-:W2:Y:S01]  /*7b80*/  LDSM.16.MT88.4 R48, [R114+0xf000] ;  /* 0x00f000007230783b */ /* 0x000ea20000004200 */
[----:B------:R-:W-:-:S03]  /*7b90*/  FADD.FTZ R90, R91, R90 ;  /* 0x0000005a5b5a7221 */ /* 0x000fc60000010000 */
[----:B------:R-:W-:Y:S03]  /*7ba0*/  LDSM.16.MT88.4 R56, [R117+0xf800] ;  /* 0x00f800007538783b */ /* 0x000fe60000004200 */
[C---:B-----5:R-:W-:Y:S08]  /*7bb0*/  HMMA.16816.F32.BF16 R12, R44.reuse, R16, R12 ;  /* 0x000000102c0c723c */ /* 0x060ff0000004180c */
[C---:B------:R-:W-:Y:S01]  /*7bc0*/  HMMA.16816.F32.BF16 R8, R44.reuse, R18, R8 ;  /* 0x000000122c08723c */ /* 0x040fe20000041808 */
[----:B------:R-:W3:Y:S07]  /*7bd0*/  LDSM.16.MT88.4 R16, [R118+0xf800] ;  /* 0x00f800007610783b */ /* 0x000eee0000004200 */
[C---:B-1----:R-:W-:Y:S01]  /*7be0*/  HMMA.16816.F32.BF16 R4, R44.reuse, R20, R4 ;  /* 0x000000142c04723c */ /* 0x042fe20000041804 */
[-CC-:B------:R-:W-:Y:S01]  /*7bf0*/  FFMA.FTZ R21, R87, R115.reuse, -R124.reuse ;  /* 0x0000007357157223 */ /* 0x180fe2000001087c */
[-C--:B------:R-:W-:Y:S01]  /*7c00*/  FFMA.FTZ R20, R85, R115.reuse, -R124 ;  /* 0x0000007355147223 */ /* 0x080fe2000001087c */
[----:B------:R1:W4:Y:S04]  /*7c10*/  MUFU.EX2 R87, R89 ;  /* 0x0000005900577308 */ /* 0x0003280000000800 */
[----:B------:R5:W2:Y:S01]  /*7c20*/  MUFU.EX2 R85, R21 ;  /* 0x0000001500557308 */ /* 0x000aa20000000800 */
[----:B------:R-:W-:Y:S01]  /*7c30*/  HMMA.16816.F32.BF16 R40, R44, R22, R40 ;  /* 0x000000162c28723c */ /* 0x000fe20000041828 */
[----:B------:R-:W-:-:S02]  /*7c40*/  FFMA.FTZ R22, R88, R115, -R129 ;  /* 0x0000007358167223 */ /* 0x000fc40000010881 */
[----:B------:R2:W3:Y:S05]  /*7c50*/  MUFU.EX2 R88, R20 ;  /* 0x0000001400587308 */ /* 0x0004ea0000000800 */
[C---:B------:R-:W-:Y:S01]  /*7c60*/  HMMA.16816.F32.BF16 R36, R44.reuse, R52, R36 ;  /* 0x000000342c24723c */ /* 0x040fe20000041824 */
[-C--:B------:R-:W-:Y:S01]  /*7c70*/  FFMA.FTZ R52, R82, R115.reuse, -R129 ;  /* 0x0000007352347223 */ /* 0x080fe20000010881 */
[-C--:B-1----:R-:W-:Y:S01]  /*7c80*/  FFMA.FTZ R89, R83, R115.reuse, -R124 ;  /* 0x0000007353597223 */ /* 0x082fe2000001087c */
[----:B----4-:R-:W-:Y:S01]  /*7c90*/  FADD.FTZ R97, R87, R97 ;  /* 0x0000006157617221 */ /* 0x010fe20000010000 */
[-CC-:B-----5:R-:W-:Y:S01]  /*7ca0*/  FFMA.FTZ R21, R86, R115.reuse, -R129.reuse ;  /* 0x0000007356157223 */ /* 0x1a0fe20000010881 */
[----:B------:R1:W-:Y:S03]  /*7cb0*/  MUFU.EX2 R83, R52 ;  /* 0x0000003400537308 */ /* 0x0003e60000000800 */
[C---:B------:R-:W-:Y:S01]  /*7cc0*/  HMMA.16816.F32.BF16 R32, R44.reuse, R54, R32 ;  /* 0x000000362c20723c */ /* 0x040fe20000041820 */
[----:B--2---:R-:W-:Y:S01]  /*7cd0*/  FFMA.FTZ R20, R84, R115, -R129 ;  /* 0x0000007354147223 */ /* 0x004fe20000010881 */
[----:B------:R-:W2:Y:S04]  /*7ce0*/  MUFU.EX2 R86, R22 ;  /* 0x0000001600567308 */ /* 0x000ea80000000800 */
[----:B------:R-:W4:Y:S02]  /*7cf0*/  MUFU.EX2 R84, R21 ;  /* 0x0000001500547308 */ /* 0x000f240000000800 */
[C---:B------:R-:W-:Y:S01]  /*7d00*/  HMMA.16816.F32.BF16 R28, R44.reuse, R48, R28 ;  /* 0x000000302c1c723c */ /* 0x040fe2000004181c */
[C---:B------:R-:W-:Y:S01]  /*7d10*/  F2FP.BF16.F32.PACK_AB R49, R85.reuse, R87 ;  /* 0x000000575531723e */ /* 0x040fe200000010ff */
[----:B------:R5:W5:Y:S01]  /*7d20*/  MUFU.EX2 R82, R20 ;  /* 0x0000001400527308 */ /* 0x000b620000000800 */
[----:B------:R-:W-:Y:S01]  /*7d30*/  FADD.FTZ R85, R85, R97 ;  /* 0x0000006155557221 */ /* 0x000fe20000010000 */
[----:B-1----:R-:W-:Y:S02]  /*7d40*/  LDSM.16.MT88.4 R52, [R117+0x10000] ;  /* 0x010000007534783b */ /* 0x002fe40000004200 */
[----:B------:R-:W1:Y:S01]  /*7d50*/  MUFU.EX2 R89, R89 ;  /* 0x0000005900597308 */ /* 0x000e620000000800 */
[----:B---3--:R-:W-:Y:S01]  /*7d60*/  FADD.FTZ R85, R88, R85 ;  /* 0x0000005558557221 */ /* 0x008fe20000010000 */
[----:B------:R-:W-:Y:S01]  /*7d70*/  HMMA.16816.F32.BF16 R24, R44, R50, R24 ;  /* 0x000000322c18723c */ /* 0x000fe20000041818 */
[----:B------:R-:W-:Y:S01]  /*7d80*/  LDSM.16.MT88.4 R44, [R114+0xf800] ;  /* 0x00f80000722c783b */ /* 0x000fe20000004200 */
[----:B--2---:R-:W-:Y:S01]  /*7d90*/  FADD.FTZ R90, R86, R90 ;  /* 0x0000005a565a7221 */ /* 0x004fe20000010000 */
[----:B----4-:R-:W-:-:S03]  /*7da0*/  F2FP.BF16.F32.PACK_AB R48, R84, R86 ;  /* 0x000000565430723e */ /* 0x010fc600000010ff */
[----:B------:R-:W-:Y:S01]  /*7db0*/  FADD.FTZ R84, R84, R90 ;  /* 0x0000005a54547221 */ /* 0x000fe20000010000 */
[----:B-----5:R-:W2:Y:S01]  /*7dc0*/  LDSM.16.MT88.4 R20, [R116+0xf800] ;  /* 0x00f800007414783b */ /* 0x020ea20000004200 */
[----:B------:R-:W-:Y:S02]  /*7dd0*/  F2FP.BF16.F32.PACK_AB R50, R83, R82 ;  /* 0x000000525332723e */ /* 0x000fe400000010ff */
[----:B------:R-:W-:Y:S01]  /*7de0*/  FADD.FTZ R84, R82, R84 ;  /* 0x0000005452547221 */ /* 0x000fe20000010000 */
[C---:B-1----:R-:W-:Y:S01]  /*7df0*/  F2FP.BF16.F32.PACK_AB R51, R89.reuse, R88 ;  /* 0x000000585933723e */ /* 0x042fe200000010ff */
[----:B------:R-:W-:Y:S02]  /*7e00*/  FADD.FTZ R89, R89, R85 ;  /* 0x0000005559597221 */ /* 0x000fe40000010000 */
[----:B------:R-:W-:-:S04]  /*7e10*/  FADD.FTZ R83, R83, R84 ;  /* 0x0000005453537221 */ /* 0x000fc80000010000 */
[C---:B------:R-:W-:Y:S08]  /*7e20*/  HMMA.16816.F32.BF16 R12, R48.reuse, R16, R12 ;  /* 0x00000010300c723c */ /* 0x040ff0000004180c */
[C---:B------:R-:W-:Y:S01]  /*7e30*/  HMMA.16816.F32.BF16 R8, R48.reuse, R18, R8 ;  /* 0x000000123008723c */ /* 0x040fe20000041808 */
[----:B------:R-:W1:Y:S07]  /*7e40*/  LDSM.16.MT88.4 R16, [R118+0x10000] ;  /* 0x010000007610783b */ /* 0x000e6e0000004200 */
[----:B------:R-:W-:Y:S01]  /*7e50*/  HMMA.16816.F32.BF16 R4, R48, R56, R4 ;  /* 0x000000383004723c */ /* 0x000fe20000041804 */
[-CC-:B------:R-:W-:Y:S01]  /*7e60*/  FFMA.FTZ R56, R77, R115.reuse, -R124.reuse ;  /* 0x000000734d387223 */ /* 0x180fe2000001087c */
[-C--:B------:R-:W-:Y:S01]  /*7e70*/  FFMA.FTZ R57, R81, R115.reuse, -R124 ;  /* 0x0000007351397223 */ /* 0x080fe2000001087c */
[----:B------:R-:W-:-:S04]  /*7e80*/  FFMA.FTZ R77, R80, R115, -R129 ;  /* 0x00000073504d7223 */ /* 0x000fc80000010881 */
[----:B------:R-:W-:Y:S01]  /*7e90*/  MUFU.EX2 R56, R56 ;  /* 0x0000003800387308 */ /* 0x000fe20000000800 */
[C---:B------:R-:W-:Y:S01]  /*7ea0*/  HMMA.16816.F32.BF16 R40, R48.reuse, R58, R40 ;  /* 0x0000003a3028723c */ /* 0x040fe20000041828 */
[-C--:B------:R-:W-:Y:S01]  /*7eb0*/  FFMA.FTZ R58, R79, R115.reuse, -R124 ;  /* 0x000000734f3a7223 */ /* 0x080fe2000001087c */
[----:B------:R-:W-:Y:S01]  /*7ec0*/  FFMA.FTZ R59, R76, R115, -R129 ;  /* 0x000000734c3b7223 */ /* 0x000fe20000010881 */
[----:B------:R-:W3:Y:S04]  /*7ed0*/  MUFU.EX2 R57, R57 ;  /* 0x0000003900397308 */ /* 0x000ee80000000800 */
[----:B------:R-:W4:Y:S01]  /*7ee0*/  MUFU.EX2 R58, R58 ;  /* 0x0000003a003a7308 */ /* 0x000f220000000800 */
[C---:B--2---:R-:W-:Y:S03]  /*7ef0*/  HMMA.16816.F32.BF16 R36, R48.reuse, R20, R36 ;  /* 0x000000143024723c */ /* 0x044fe60000041824 */
[----:B------:R-:W2:Y:S04]  /*7f00*/  MUFU.EX2 R77, R77 ;  /* 0x0000004d004d7308 */ /* 0x000ea80000000800 */
[----:B------:R-:W5:Y:S01]  /*7f10*/  MUFU.EX2 R76, R78 ;  /* 0x0000004e004c7308 */ /* 0x000f620000000800 */
[C---:B------:R-:W-:Y:S01]  /*7f20*/  HMMA.16816.F32.BF16 R32, R48.reuse, R22, R32 ;  /* 0x000000163020723c */ /* 0x040fe20000041820 */
[----:B------:R-:W1:Y:S01]  /*7f30*/  LDSM.16.MT88.4 R20, [R116+0x10000] ;  /* 0x010000007414783b */ /* 0x000e620000004200 */
[----:B---3--:R-:W-:Y:S01]  /*7f40*/  FADD.FTZ R89, R57, R89 ;  /* 0x0000005939597221 */ /* 0x008fe20000010000 */
[----:B------:R-:W3:Y:S05]  /*7f50*/  MUFU.EX2 R59, R59 ;  /* 0x0000003b003b7308 */ /* 0x000eea0000000800 */
[----:B------:R-:W-:Y:S01]  /*7f60*/  HMMA.16816.F32.BF16 R28, R48, R44, R28 ;  /* 0x0000002c301c723c */ /* 0x000fe2000004181c */
[C---:B----4-:R-:W-:Y:S01]  /*7f70*/  F2FP.BF16.F32.PACK_AB R45, R58.reuse, R57 ;  /* 0x000000393a2d723e */ /* 0x050fe200000010ff */
[----:B--2---:R-:W-:Y:S01]  /*7f80*/  FADD.FTZ R83, R77, R83 ;  /* 0x000000534d537221 */ /* 0x004fe20000010000 */
[----:B------:R-:W-:Y:S01]  /*7f90*/  FADD.FTZ R58, R58, R89 ;  /* 0x000000593a3a7221 */ /* 0x000fe20000010000 */
[----:B-----5:R-:W-:-:S02]  /*7fa0*/  F2FP.BF16.F32.PACK_AB R44, R76, R77 ;  /* 0x0000004d4c2c723e */ /* 0x020fc400000010ff */
[----:B------:R-:W-:Y:S01]  /*7fb0*/  FADD.FTZ R76, R76, R83 ;  /* 0x000000534c4c7221 */ /* 0x000fe20000010000 */
[----:B------:R-:W-:Y:S01]  /*7fc0*/  FADD.FTZ R58, R56, R58 ;  /* 0x0000003a383a7221 */ /* 0x000fe20000010000 */
[----:B------:R-:W-:Y:S01]  /*7fd0*/  HMMA.16816.F32.BF16 R24, R48, R46, R24 ;  /* 0x0000002e3018723c */ /* 0x000fe20000041818 */
[----:B---3--:R-:W-:Y:S01]  /*7fe0*/  F2FP.BF16.F32.PACK_AB R46, R74, R59 ;  /* 0x0000003b4a2e723e */ /* 0x008fe200000010ff */
[----:B------:R-:W2:Y:S01]  /*7ff0*/  LDSM.16.MT88.4 R48, [R114+0x10000] ;  /* 0x010000007230783b */ /* 0x000ea20000004200 */
[----:B------:R-:W-:Y:S01]  /*8000*/  F2FP.BF16.F32.PACK_AB R47, R75, R56 ;  /* 0x000000384b2f723e */ /* 0x000fe200000010ff */
[----:B------:R-:W-:Y:S01]  /*8010*/  FADD.FTZ R76, R59, R76 ;  /* 0x0000004c3b4c7221 */ /* 0x000fe20000010000 */
[----:B------:R-:W-:-:S03]  /*8020*/  FADD.FTZ R75, R75, R58 ;  /* 0x0000003a4b4b7221 */ /* 0x000fc60000010000 */
[----:B------:R-:W-:Y:S02]  /*8030*/  FADD.FTZ R74, R74, R76 ;  /* 0x0000004c4a4a7221 */ /* 0x000fe40000010000 */
[C---:B-1----:R-:W-:Y:S08]  /*8040*/  HMMA.16816.F32.BF16 R12, R44.reuse, R16, R12 ;  /* 0x000000102c0c723c */ /* 0x042ff0000004180c */
[C---:B------:R-:W-:Y:S01]  /*8050*/  HMMA.16816.F32.BF16 R8, R44.reuse, R18, R8 ;  /* 0x000000122c08723c */ /* 0x040fe20000041808 */
[----:B------:R-:W1:Y:S07]  /*8060*/  LDSM.16.MT88.4 R16, [R118+0x10800] ;  /* 0x010800007610783b */ /* 0x000e6e0000004200 */
[C---:B------:R-:W-:Y:S01]  /*8070*/  HMMA.16816.F32.BF16 R36, R44.reuse, R20, R36 ;  /* 0x000000142c24723c */ /* 0x040fe20000041824 */
[-CC-:B------:R-:W-:Y:S01]  /*8080*/  FFMA.FTZ R21, R68, R115.reuse, -R129.reuse ;  /* 0x0000007344157223 */ /* 0x180fe20000010881 */
[-CC-:B------:R-:W-:Y:S01]  /*8090*/  FFMA.FTZ R20, R66, R115.reuse, -R129.reuse ;  /* 0x0000007342147223 */ /* 0x180fe20000010881 */
[----:B------:R3:W-:Y:S04]  /*80a0*/  MUFU.EX2 R68, R70 ;  /* 0x0000004600447308 */ /* 0x0007e80000000800 */
[----:B------:R-:W-:Y:S01]  /*80b0*/  MUFU.EX2 R66, R21 ;  /* 0x0000001500427308 */ /* 0x000fe20000000800 */
[C---:B------:R-:W-:Y:S01]  /*80c0*/  HMMA.16816.F32.BF16 R4, R44.reuse, R52, R4 ;  /* 0x000000342c04723c */ /* 0x040fe20000041804 */
[-CC-:B------:R-:W-:Y:S01]  /*80d0*/  FFMA.FTZ R53, R69, R115.reuse, -R124.reuse ;  /* 0x0000007345357223 */ /* 0x180fe2000001087c */
[-CC-:B------:R-:W-:Y:S01]  /*80e0*/  FFMA.FTZ R52, R73, R115.reuse, -R124.reuse ;  /* 0x0000007349347223 */ /* 0x180fe2000001087c */
[-CC-:B------:R-:W-:Y:S01]  /*80f0*/  FFMA.FTZ R69, R67, R115.reuse, -R124.reuse ;  /* 0x0000007343457223 */ /* 0x180fe2000001087c */
[-C--:B------:R-:W-:Y:S01]  /*8100*/  FFMA.FTZ R73, R111, R115.reuse, -R124 ;  /* 0x000000736f497223 */ /* 0x080fe2000001087c */
[----:B------:R4:W-:Y:S03]  /*8110*/  MUFU.EX2 R67, R20 ;  /* 0x0000001400437308 */ /* 0x0009e60000000800 */
[----:B------:R-:W-:Y:S01]  /*8120*/  HMMA.16816.F32.BF16 R40, R44, R54, R40 ;  /* 0x000000362c28723c */ /* 0x000fe20000041828 */
[-CC-:B------:R-:W-:Y:S01]  /*8130*/  FFMA.FTZ R55, R72, R115.reuse, -R129.reuse ;  /* 0x0000007348377223 */ /* 0x180fe20000010881 */
[----:B------:R-:W5:Y:S01]  /*8140*/  MUFU.EX2 R52, R52 ;  /* 0x0000003400347308 */ /* 0x000f620000000800 */
[-CC-:B---3--:R-:W-:Y:S01]  /*8150*/  FFMA.FTZ R70, R112, R115.reuse, -R129.reuse ;  /* 0x0000007370467223 */ /* 0x188fe20000010881 */
[----:B------:R-:W-:-:S02]  /*8160*/  FFMA.FTZ R72, R110, R115, -R129 ;  /* 0x000000736e487223 */ /* 0x000fc40000010881 */
[----:B------:R-:W3:Y:S02]  /*8170*/  MUFU.EX2 R54, R71 ;  /* 0x0000004700367308 */ /* 0x000ee40000000800 */
[C---:B------:R-:W-:Y:S02]  /*8180*/  HMMA.16816.F32.BF16 R32, R44.reuse, R22, R32 ;  /* 0x000000162c20723c */ /* 0x040fe40000041820 */
[----:B------:R-:W-:Y:S01]  /*8190*/  MUFU.EX2 R53, R53 ;  /* 0x0000003500357308 */ /* 0x000fe20000000800 */
[----:B----4-:R-:W4:Y:S03]  /*81a0*/  LDSM.16.MT88.4 R20, [R117+0x10800] ;  /* 0x010800007514783b */ /* 0x010f260000004200 */
[----:B------:R-:W1:Y:S02]  /*81b0*/  MUFU.EX2 R55, R55 ;  /* 0x0000003700377308 */ /* 0x000e640000000800 */
[----:B--2---:R-:W-:Y:S01]  /*81c0*/  HMMA.16816.F32.BF16 R28, R44, R48, R28 ;  /* 0x000000302c1c723c */ /* 0x004fe2000004181c */
[----:B-----5:R-:W-:Y:S01]  /*81d0*/  FADD.FTZ R75, R52, R75 ;  /* 0x0000004b344b7221 */ /* 0x020fe20000010000 */
[----:B------:R-:W2:Y:S01]  /*81e0*/  MUFU.EX2 R69, R69 ;  /* 0x0000004500457308 */ /* 0x000ea20000000800 */
[----:B---3--:R-:W-:Y:S01]  /*81f0*/  F2FP.BF16.F32.PACK_AB R49, R54, R52 ;  /* 0x000000343631723e */ /* 0x008fe200000010ff */
[----:B------:R-:W-:-:S02]  /*8200*/  FFMA.FTZ R71, R60, R115, -R129 ;  /* 0x000000733c477223 */ /* 0x000fc40000010881 */
[----:B------:R-:W-:Y:S01]  /*8210*/  MUFU.EX2 R70, R70 ;  /* 0x0000004600467308 */ /* 0x000fe20000000800 */
[----:B------:R-:W-:Y:S01]  /*8220*/  FADD.FTZ R54, R54, R75 ;  /* 0x0000004b36367221 */ /* 0x000fe20000010000 */
[----:B------:R-:W-:Y:S01]  /*8230*/  HMMA.16816.F32.BF16 R24, R44, R50, R24 ;  /* 0x000000322c18723c */ /* 0x000fe20000041818 */
[----:B------:R-:W-:Y:S01]  /*8240*/  F2FP.BF16.F32.PACK_AB R50, R67, R66 ;  /* 0x000000424332723e */ /* 0x000fe200000010ff */
[----:B------:R-:W3:Y:S01]  /*8250*/  LDSM.16.MT88.4 R44, [R116+0x10800] ;  /* 0x01080000742c783b */ /* 0x000ee20000004200 */
[----:B------:R-:W-:Y:S01]  /*8260*/  MUFU.EX2 R71, R71 ;  /* 0x0000004700477308 */ /* 0x000fe20000000800 */
[C---:B-1----:R-:W-:Y:S01]  /*8270*/  F2FP.BF16.F32.PACK_AB R48, R68.reuse, R55 ;  /* 0x000000374430723e */ /* 0x042fe200000010ff */
[----:B------:R-:W-:Y:S01]  /*8280*/  FADD.FTZ R74, R55, R74 ;  /* 0x0000004a374a7221 */ /* 0x000fe20000010000 */
[----:B------:R-:W-:Y:S01]  /*8290*/  FADD.FTZ R54, R53, R54 ;  /* 0x0000003635367221 */ /* 0x000fe20000010000 */
[----:B------:R-:W-:Y:S01]  /*82a0*/  MUFU.EX2 R72, R72 ;  /* 0x0000004800487308 */ /* 0x000fe20000000800 */
[C---:B--2---:R-:W-:Y:S01]  /*82b0*/  F2FP.BF16.F32.PACK_AB R51, R69.reuse, R53 ;  /* 0x000000354533723e */ /* 0x044fe200000010ff */
[----:B------:R-:W-:Y:S01]  /*82c0*/  FADD.FTZ R68, R68, R74 ;  /* 0x0000004a44447221 */ /* 0x000fe20000010000 */
[----:B------:R-:W-:Y:S01]  /*82d0*/  FADD.FTZ R69, R69, R54 ;  /* 0x0000003645457221 */ /* 0x000fe20000010000 */
[----:B------:R-:W-:Y:S02]  /*82e0*/  MUFU.EX2 R73, R73 ;  /* 0x0000004900497308 */ /* 0x000fe40000000800 */
[----:B------:R-:W-:-:S02]  /*82f0*/  FADD.FTZ R68, R66, R68 ;  /* 0x0000004442447221 */ /* 0x000fc40000010000 */
[----:B------:R-:W-:Y:S02]  /*8300*/  HMMA.16816.F32.BF16 R12, R48, R16, R12 ;  /* 0x00000010300c723c */ /* 0x000fe4000004180c */
[----:B------:R-:W-:-:S06]  /*8310*/  FADD.FTZ R67, R67, R68 ;  /* 0x0000004443437221 */ /* 0x000fcc0000010000 */
[C---:B------:R-:W-:Y:S01]  /*8320*/  HMMA.16816.F32.BF16 R8, R48.reuse, R18, R8 ;  /* 0x000000123008723c */ /* 0x040fe20000041808 */
[----:B------:R-:W1:Y:S07]  /*8330*/  LDSM.16.MT88.4 R16, [R114+0x10800] ;  /* 0x010800007210783b */ /* 0x000e6e0000004200 */
[C---:B----4-:R-:W-:Y:S01]  /*8340*/  HMMA.16816.F32.BF16 R4, R48.reuse, R20, R4 ;  /* 0x000000143004723c */ /* 0x050fe20000041804 */
[-C--:B------:R-:W-:Y:S02]  /*8350*/  FFMA.FTZ R20, R61, R115.reuse, -R124 ;  /* 0x000000733d147223 */ /* 0x080fe4000001087c */
[----:B------:R-:W2:Y:S04]  /*8360*/  MUFU.EX2 R61, R65 ;  /* 0x00000041003d7308 */ /* 0x000ea80000000800 */
[----:B------:R4:W-:Y:S01]  /*8370*/  MUFU.EX2 R65, R20 ;  /* 0x0000001400417308 */ /* 0x0009e20000000800 */
[C---:B------:R-:W-:Y:S08]  /*8380*/  HMMA.16816.F32.BF16 R40, R48.reuse, R22, R40 ;  /* 0x000000163028723c */ /* 0x040ff00000041828 */
[C---:B---3--:R-:W-:Y:S01]  /*8390*/  HMMA.16816.F32.BF16 R36, R48.reuse, R44, R36 ;  /* 0x0000002c3024723c */ /* 0x048fe20000041824 */
[----:B------:R-:W-:Y:S01]  /*83a0*/  FFMA.FTZ R44, R64, R115, -R129 ;  /* 0x00000073402c7223 */ /* 0x000fe20000010881 */
[----:B--2---:R-:W-:Y:S01]  /*83b0*/  FADD.FTZ R69, R61, R69 ;  /* 0x000000453d457221 */ /* 0x004fe20000010000 */
[----:B------:R-:W-:Y:S01]  /*83c0*/  MUFU.EX2 R64, R113 ;  /* 0x0000007100407308 */ /* 0x000fe20000000800 */
[----:B----4-:R-:W2:Y:S03]  /*83d0*/  LDSM.16.MT88.4 R20, [R118+0x11000] ;  /* 0x011000007614783b */ /* 0x010ea60000004200 */
[----:B------:R3:W4:Y:S01]  /*83e0*/  MUFU.EX2 R60, R44 ;  /* 0x0000002c003c7308 */ /* 0x0007220000000800 */
[C---:B------:R-:W-:Y:S08]  /*83f0*/  HMMA.16816.F32.BF16 R32, R48.reuse, R46, R32 ;  /* 0x0000002e3020723c */ /* 0x040ff00000041820 */
[----:B-1----:R-:W-:Y:S01]  /*8400*/  HMMA.16816.F32.BF16 R28, R48, R16, R28 ;  /* 0x00000010301c723c */ /* 0x002fe2000004181c */
[----:B---3--:R-:W1:Y:S01]  /*8410*/  LDSM.16.MT88.4 R44, [R117+0x11000] ;  /* 0x01100000752c783b */ /* 0x008e620000004200 */
[----:B----4-:R-:W-:-:S06]  /*8420*/  FADD.FTZ R67, R60, R67 ;  /* 0x000000433c437221 */ /* 0x010fcc0000010000 */
[----:B------:R-:W-:Y:S01]  /*8430*/  HMMA.16816.F32.BF16 R24, R48, R18, R24 ;  /* 0x000000123018723c */ /* 0x000fe20000041818 */
[----:B------:R-:W3:Y:S01]  /*8440*/  LDSM.16.MT88.4 R16, [R116+0x11000] ;  /* 0x011000007410783b */ /* 0x000ee20000004200 */
[C---:B------:R-:W-:Y:S01]  /*8450*/  F2FP.BF16.F32.PACK_AB R48, R71.reuse, R60 ;  /* 0x0000003c4730723e */ /* 0x040fe200000010ff */
[----:B------:R-:W-:Y:S01]  /*8460*/  FADD.FTZ R71, R71, R67 ;  /* 0x0000004347477221 */ /* 0x000fe20000010000 */
[C---:B------:R-:W-:Y:S01]  /*8470*/  F2FP.BF16.F32.PACK_AB R49, R65.reuse, R61 ;  /* 0x0000003d4131723e */ /* 0x040fe200000010ff */
[----:B------:R-:W-:Y:S01]  /*8480*/  FADD.FTZ R65, R65, R69 ;  /* 0x0000004541417221 */ /* 0x000fe20000010000 */
[----:B------:R-:W-:Y:S01]  /*8490*/  F2FP.BF16.F32.PACK_AB R50, R72, R70 ;  /* 0x000000464832723e */ /* 0x000fe200000010ff */
[----:B------:R-:W-:Y:S01]  /*84a0*/  FADD.FTZ R71, R70, R71 ;  /* 0x0000004746477221 */ /* 0x000fe20000010000 */
[----:B------:R-:W-:Y:S01]  /*84b0*/  F2FP.BF16.F32.PACK_AB R51, R73, R64 ;  /* 0x000000404933723e */ /* 0x000fe200000010ff */
[----:B------:R-:W-:Y:S02]  /*84c0*/  FADD.FTZ R65, R64, R65 ;  /* 0x0000004140417221 */ /* 0x000fe40000010000 */
[----:B------:R-:W-:-:S02]  /*84d0*/  FADD.FTZ R72, R72, R71 ;  /* 0x0000004748487221 */ /* 0x000fc40000010000 */
[----:B------:R-:W-:Y:S02]  /*84e0*/  FADD.FTZ R73, R73, R65 ;  /* 0x0000004149497221 */ /* 0x000fe40000010000 */
[C---:B--2---:R-:W-:Y:S08]  /*84f0*/  HMMA.16816.F32.BF16 R12, R48.reuse, R20, R12 ;  /* 0x00000014300c723c */ /* 0x044ff0000004180c */
[C---:B------:R-:W-:Y:S01]  /*8500*/  HMMA.16816.F32.BF16 R8, R48.reuse, R22, R8 ;  /* 0x000000163008723c */ /* 0x040fe20000041808 */
[----:B------:R-:W2:Y:S07]  /*8510*/  LDSM.16.MT88.4 R20, [R114+0x11000] ;  /* 0x011000007214783b */ /* 0x000eae0000004200 */
[----:B-1----:R-:W-:Y:S01]  /*8520*/  HMMA.16816.F32.BF16 R4, R48, R44, R4 ;  /* 0x0000002c3004723c */ /* 0x002fe20000041804 */
[-C--:B------:R-:W-:Y:S01]  /*8530*/  FFMA.FTZ R44, R105, R115.reuse, -R124 ;  /* 0x00000073692c7223 */ /* 0x080fe2000001087c */
[----:B------:R-:W-:-:S05]  /*8540*/  FFMA.FTZ R45, R108, R115, -R129 ;  /* 0x000000736c2d7223 */ /* 0x000fca0000010881 */
[----:B------:R-:W1:Y:S01]  /*8550*/  MUFU.EX2 R44, R44 ;  /* 0x0000002c002c7308 */ /* 0x000e620000000800 */
[C---:B------:R-:W-:Y:S01]  /*8560*/  HMMA.16816.F32.BF16 R40, R48.reuse, R46, R40 ;  /* 0x0000002e3028723c */ /* 0x040fe20000041828 */
[-C--:B------:R-:W-:Y:S02]  /*8570*/  FFMA.FTZ R46, R106, R115.reuse, -R129 ;  /* 0x000000736a2e7223 */ /* 0x080fe40000010881 */
[----:B------:R-:W4:Y:S04]  /*8580*/  MUFU.EX2 R45, R45 ;  /* 0x0000002d002d7308 */ /* 0x000f280000000800 */
[----:B------:R-:W5:Y:S01]  /*8590*/  MUFU.EX2 R46, R46 ;  /* 0x0000002e002e7308 */ /* 0x000f620000000800 */
[----:B---3--:R-:W-:Y:S01]  /*85a0*/  HMMA.16816.F32.BF16 R36, R48, R16, R36 ;  /* 0x000000103024723c */ /* 0x008fe20000041824 */
[-CC-:B------:R-:W-:Y:S01]  /*85b0*/  FFMA.FTZ R16, R109, R115.reuse, -R124.reuse ;  /* 0x000000736d107223 */ /* 0x180fe2000001087c */
[----:B------:R-:W-:-:S02]  /*85c0*/  FFMA.FTZ R17, R107, R115, -R124 ;  /* 0x000000736b117223 */ /* 0x000fc4000001087c */
[----:B------:R-:W3:Y:S01]  /*85d0*/  LDSM.16.MT88.4 R112, [R114+0x11800] ;  /* 0x011800007270783b */ /* 0x000ee20000004200 */
[----:B-1----:R-:W-:Y:S02]  /*85e0*/  F2FP.BF16.F32.PACK_AB R151, R250, R44 ;  /* 0x0000002cfa97723e */ /* 0x002fe400000010ff */
[----:B------:R-:W1:Y:S01]  /*85f0*/  MUFU.EX2 R16, R16 ;  /* 0x0000001000107308 */ /* 0x000e620000000800 */
[C---:B------:R-:W-:Y:S01]  /*8600*/  HMMA.16816.F32.BF16 R32, R48.reuse, R18, R32 ;  /* 0x000000123020723c */ /* 0x040fe20000041820 */
[----:B----4-:R-:W-:Y:S02]  /*8610*/  FADD.FTZ R72, R45, R72 ;  /* 0x000000482d487221 */ /* 0x010fe40000010000 */
[----:B------:R-:W4:Y:S01]  /*8620*/  MUFU.EX2 R17, R17 ;  /* 0x0000001100117308 */ /* 0x000f220000000800 */
[C---:B-----5:R-:W-:Y:S01]  /*8630*/  F2FP.BF16.F32.PACK_AB R148, R46.reuse, R45 ;  /* 0x0000002d2e94723e */ /* 0x060fe200000010ff */
[----:B------:R-:W-:Y:S02]  /*8640*/  FADD.FTZ R72, R46, R72 ;  /* 0x000000482e487221 */ /* 0x000fe40000010000 */
[----:B------:R-:W5:Y:S01]  /*8650*/  MUFU.EX2 R18, R103 ;  /* 0x0000006700127308 */ /* 0x000f620000000800 */
[----:B--2---:R-:W-:Y:S01]  /*8660*/  HMMA.16816.F32.BF16 R28, R48, R20, R28 ;  /* 0x00000014301c723c */ /* 0x004fe2000004181c */
[----:B-1----:R-:W-:-:S07]  /*8670*/  FADD.FTZ R73, R16, R73 ;  /* 0x0000004910497221 */ /* 0x002fce0000010000 */
[----:B------:R-:W-:Y:S01]  /*8680*/  HMMA.16816.F32.BF16 R24, R48, R22, R24 ;  /* 0x000000163018723c */ /* 0x000fe20000041818 */
[C---:B----4-:R-:W-:Y:S01]  /*8690*/  F2FP.BF16.F32.PACK_AB R149, R17.reuse, R16 ;  /* 0x000000101195723e */ /* 0x050fe200000010ff */
[----:B------:R-:W-:Y:S01]  /*86a0*/  FADD.FTZ R73, R17, R73 ;  /* 0x0000004911497221 */ /* 0x000fe20000010000 */
[C---:B-----5:R-:W-:Y:S01]  /*86b0*/  F2FP.BF16.F32.PACK_AB R150, R251.reuse, R18 ;  /* 0x00000012fb96723e */ /* 0x060fe200000010ff */
[----:B------:R-:W-:Y:S02]  /*86c0*/  FADD.FTZ R72, R18, R72 ;  /* 0x0000004812487221 */ /* 0x000fe40000010000 */
[----:B------:R-:W-:Y:S02]  /*86d0*/  FADD.FTZ R73, R44, R73 ;  /* 0x000000492c497221 */ /* 0x000fe40000010000 */
[----:B------:R-:W-:Y:S02]  /*86e0*/  FADD.FTZ R251, R251, R72 ;  /* 0x00000048fbfb7221 */ /* 0x000fe40000010000 */
[----:B------:R-:W-:Y:S01]  /*86f0*/  FADD.FTZ R250, R250, R73 ;  /* 0x00000049fafa7221 */ /* 0x000fe20000010000 */
[C---:B------:R-:W-:Y:S08]  /*8700*/  HMMA.16816.F32.BF16 R160, R148.reuse, R156, R12 ;  /* 0x0000009c94a0723c */ /* 0x040ff0000004180c */
[C---:B------:R-:W-:Y:S08]  /*8710*/  HMMA.16816.F32.BF16 R132, R148.reuse, R136, R4 ;  /* 0x000000889484723c */ /* 0x040ff00000041804 */
[C---:B------:R-:W-:Y:S08]  /*8720*/  HMMA.16816.F32.BF16 R140, R148.reuse, R144, R36 ;  /* 0x00000090948c723c */ /* 0x040ff00000041824 */
[C---:B------:R-:W-:Y:S08]  /*8730*/  HMMA.16816.F32.BF16 R156, R148.reuse, R158, R8 ;  /* 0x0000009e949c723c */ /* 0x040ff00000041808 */
[C---:B------:R-:W-:Y:S08]  /*8740*/  HMMA.16816.F32.BF16 R136, R148.reuse, R138, R40 ;  /* 0x0000008a9488723c */ /* 0x040ff00000041828 */
[C---:B------:R-:W-:Y:S08]  /*8750*/  HMMA.16816.F32.BF16 R144, R148.reuse, R146, R32 ;  /* 0x000000929490723c */ /* 0x040ff00000041820 */
[C---:B---3--:R-:W-:Y:S08]  /*8760*/  HMMA.16816.F32.BF16 R152, R148.reuse, R112, R28 ;  /* 0x000000709498723c */ /* 0x048ff0000004181c */
[----:B------:R-:W-:Y:S01]  /*8770*/  HMMA.16816.F32.BF16 R148, R148, R114, R24 ;  /* 0x000000729494723c */ /* 0x000fe20000041818 */
[----:B------:R-:W-:-:S04]  /*8780*/  NOP ;  /* 0x0000000000007918 */ /* 0x000fc80000000000 */
[----:B------:R-:W-:-:S15]  /*8790*/  @!P0 BRA `(.L_x_621) ;  /* 0x0000004c00d88947 */ /* 0x000fde0003800000 */
[----:B------:R-:W-:Y:S01]  /*87a0*/  ISETP.NE.U32.AND P1, PT, R246, RZ, PT ;  /* 0x000000fff600720c */ /* 0x000fe20003f25070 */
[C---:B------:R-:W-:Y:S01]  /*87b0*/  IMAD.SHL.U32 R242, R182.reuse, 0x20, RZ ;  /* 0x00000020b6f27824 */ /* 0x040fe200078e00ff */
[----:B------:R-:W-:Y:S01]  /*87c0*/  SHF.L.U64.HI R243, R182, 0x5, R183 ;  /* 0x00000005b6f37819 */ /* 0x000fe200000102b7 */
[----:B------:R-:W-:Y:S01]  /*87d0*/  IMAD.MOV.U32 R244, RZ, RZ, R165 ;  /* 0x000000fffff47224 */ /* 0x000fe200078e00a5 */
[----:B------:R-:W-:Y:S01]  /*87e0*/  ISETP.NE.AND.EX P1, PT, R247, RZ, PT, P1 ;  /* 0x000000fff700720c */ /* 0x000fe20003f25310 */
[----:B------:R-:W-:Y:S01]  /*87f0*/  IMAD.MOV.U32 R166, RZ, RZ, R164 ;  /* 0x000000ffffa67224 */ /* 0x000fe200078e00a4 */
[----:B------:R-:W-:-:S11]  /*8800*/  MOV R167, R0 ;  /* 0x0000000000a77202 */ /* 0x000fd60000000f00 */
.L_x_628:
[----:B------:R-:W1:Y:S01]  /*8810*/  S2R R224, SR_TID.X ;  /* 0x0000000000e07919 */ /* 0x000e620000002100 */
[----:B------:R-:W-:Y:S04]  /*8820*/  DEPBAR.LE SB0, 0x0 ;  /* 0x000080000000791a */ /* 0x000fe80000000000 */
[----:B------:R-:W-:Y:S05]  /*8830*/  WARPSYNC.ALL ;  /* 0x0000000000007948 */ /* 0x000fea0003800000 */
[----:B------:R-:W-:Y:S01]  /*8840*/  BAR.SYNC.DEFER_BLOCKING 0x0 ;  /* 0x0000000000007b1d */ /* 0x000fe20000010000 */
        /* <DEDUP_REMOVED lines=8> */
[----:B------:R-:W-:Y:S02]  /*88d0*/  @!P1 IADD3 R237, P0, PT, R237, R0, RZ ;  /* 0x00000000eded9210 */ /* 0x000fe40007f1e0ff */
[-C--:B------:R-:W-:Y:S02]  /*88e0*/  MOV R0, R236.reuse ;  /* 0x000000ec00007202 */ /* 0x080fe40000000f00 */
        /* <DEDUP_REMOVED lines=9> */
[-C--:B------:R-:W-:Y:S02]  /*8980*/  LOP3.LUT R5, R5, R7.reuse, RZ, 0x3c, !PT ;  /* 0x0000000705057212 */ /* 0x080fe400078e3cff */
[----:B------:R-:W-:Y:S02]  /*8990*/  IADD3 R8, PT, PT, RZ, -R8, RZ ;  /* 0x80000008ff087210 */ /* 0x000fe40007ffe0ff */
[----:B------:R-:W-:Y:S02]  /*89a0*/  ISETP.GE.AND P0, PT, R5, RZ, PT ;  /* 0x000000ff0500720c */ /* 0x000fe40003f06270 */
[----:B------:R-:W-:Y:S03]  /*89b0*/  LOP3.LUT R5, RZ, R7, RZ, 0x33, !PT ;  /* 0x00000007ff057212 */ /* 0x000fe600078e33ff */
        /* <DEDUP_REMOVED lines=18> */
[----:B------:R-:W-:Y:S02]  /*8ae0*/  LOP3.LUT R6, R244, R7, RZ, 0x3c, !PT ;  /* 0x00000007f4067212 */ /* 0x000fe400078e3cff */
[----:B------:R-:W-:Y:S02]  /*8af0*/  ISETP.GE.U32.AND P6, PT, R9, R10, PT ;  /* 0x0000000a0900720c */ /* 0x000fe40003fc6070 */
[----:B------:R-:W-:Y:S02]  /*8b00*/  ISETP.GE.AND P3, PT, R6, RZ, PT ;  /* 0x000000ff0600720c */ /* 0x000fe40003f66270 */
[----:B------:R-:W-:Y:S05]  /*8b10*/  ISETP.NE.AND P2, PT, R7, RZ, PT ;  /* 0x000000ff0700720c */ /* 0x000fea0003f45270 */
[----:B------:R-:W-:Y:S04]  /*8b20*/  @P5 VIADD R11, R11, 0x1 ;  /* 0x000000010b0b5836 */ /* 0x000fe80000000000 */
[----:B------:R-:W-:Y:S02]  /*8b30*/  @P6 VIADD R12, R12, 0x1 ;  /* 0x000000010c0c6836 */ /* 0x000fe40000000000 */
[----:B------:R-:W-:Y:S03]  /*8b40*/  @!P0 IMAD.MOV R11, RZ, RZ, -R11 ;  /* 0x000000ffff0b8224 */ /* 0x000fe600078e0a0b */
[----:B------:R-:W-:Y:S02]  /*8b50*/  @!P3 IADD3 R12, PT, PT, -R12, RZ, RZ ;  /* 0x000000ff0c0cb210 */ /* 0x000fe40007ffe1ff */
[C---:B------:R-:W-:Y:S02]  /*8b60*/  SEL R6, R5.reuse, R11, !P2 ;  /* 0x0000000b05067207 */ /* 0x040fe40005000000 */
[----:B------:R-:W-:Y:S01]  /*8b70*/  SEL R5, R5, R12, !P2 ;  /* 0x0000000c05057207 */ /* 0x000fe20005000000 */
[----:B------:R-:W2:Y:S01]  /*8b80*/  LD.E.64 R10, desc[UR4][R2.64+0x40] ;  /* 0x00004004020a7980 */ /* 0x000ea2000c101b00 */
[CC--:B------:R-:W-:Y:S02]  /*8b90*/  LEA R8, P2, R6.reuse, R248.reuse, 0x2 ;  /* 0x000000f806087211 */ /* 0x0c0fe400078410ff */
[C---:B------:R-:W-:Y:S02]  /*8ba0*/  LEA R12, P0, R5.reuse, R248, 0x2 ;  /* 0x000000f8050c7211 */ /* 0x040fe400078010ff */
[-C--:B------:R-:W-:Y:S02]  /*8bb0*/  LEA.HI.X.SX32 R9, R6, R249.reuse, 0x2, P2 ;  /* 0x000000f906097211 */ /* 0x080fe400010f16ff */
[C---:B------:R-:W-:Y:S01]  /*8bc0*/  LEA.HI.X.SX32 R13, R5.reuse, R249, 0x2, P0 ;  /* 0x000000f9050d7211 */ /* 0x040fe200000f16ff */
[----:B------:R-:W-:Y:S03]  /*8bd0*/  IMAD.IADD R5, R5, 0x1, -R6 ;  /* 0x0000000105057824 */ /* 0x000fe600078e0a06 */
[----:B------:R-:W3:Y:S01]  /*8be0*/  LD.E R9, desc[UR4][R8.64] ;  /* 0x0000000408097980 */ /* 0x000ee2000c101900 */
        /* <DEDUP_REMOVED lines=16> */
.L_x_623:
[----:B------:R-:W-:Y:S05]  /*8cf0*/  BSYNC.RECONVERGENT B0 ;  /* 0x0000000000007941 */ /* 0x000fea0003800200 */
.L_x_622:
[----:B------:R-:W1:Y:S01]  /*8d00*/  S2UR UR6, SR_CgaCtaId ;  /* 0x00000000000679c3 */ /* 0x000e620000008800 */
[C---:B------:R-:W-:Y:S01]  /*8d10*/  IMAD.SHL.U32 R229, R224.reuse, 0x8, RZ ;  /* 0x00000008e0e57824 */ /* 0x040fe200078e00ff */
[----:B------:R-:W-:Y:S01]  /*8d20*/  LOP3.LUT R165, R224, 0x38, RZ, 0xc0, !PT ;  /* 0x00000038e0a57812 */ /* 0x000fe200078ec0ff */
[----:B------:R-:W-:Y:S01]  /*8d30*/  UMOV UR7, 0x400 ;  /* 0x0000040000077882 */ /* 0x000fe20000000000 */
[----:B------:R-:W-:Y:S01]  /*8d40*/  IADD3 R10, P0, PT, R242, R237, RZ ;  /* 0x000000edf20a7210 */ /* 0x000fe20007f1e0ff */
[----:B------:R-:W-:Y:S01]  /*8d50*/  IMAD.MOV.U32 R18, RZ, RZ, R237 ;  /* 0x000000ffff127224 */ /* 0x000fe200078e00ed */
[--C-:B------:R-:W-:Y:S01]  /*8d60*/  LOP3.LUT R165, R165, 0x1c0, R229.reuse, 0xf8, !PT ;  /* 0x000001c0a5a57812 */ /* 0x100fe200078ef8e5 */
[--C-:B------:R-:W-:Y:S01]  /*8d70*/  IMAD.MOV.U32 R19, RZ, RZ, R236.reuse ;  /* 0x000000ffff137224 */ /* 0x100fe200078e00ec */
[----:B------:R-:W-:Y:S01]  /*8d80*/  LOP3.LUT P2, RZ, R224, 0x4, RZ, 0xc0, !PT ;  /* 0x00000004e0ff7812 */ /* 0x000fe2000784c0ff */
[----:B------:R-:W-:Y:S01]  /*8d90*/  IMAD.X R11, R243, 0x1, R236, P0 ;  /* 0x00000001f30b7824 */ /* 0x000fe200000e06ec */
[--C-:B------:R-:W-:Y:S01]  /*8da0*/  LOP3.LUT R165, R165, 0x38, R229.reuse, 0x78, !PT ;  /* 0x00000038a5a57812 */ /* 0x100fe200078e78e5 */
[----:B------:R-:W-:Y:S01]  /*8db0*/  IMAD.MOV.U32 R228, RZ, RZ, 0x20 ;  /* 0x00000020ffe47424 */ /* 0x000fe200078e00ff */
[-C--:B------:R-:W-:Y:S01]  /*8dc0*/  IADD3 R8, P0, PT, R10, R242.reuse, RZ ;  /* 0x000000f20a087210 */ /* 0x080fe20007f1e0ff */
[----:B------:R-:W-:Y:S01]  /*8dd0*/  IMAD.MOV.U32 R208, RZ, RZ, 0x40 ;  /* 0x00000040ffd07424 */ /* 0x000fe200078e00ff */
[----:B------:R-:W-:Y:S01]  /*8de0*/  LOP3.LUT R165, R165, 0x1e00, R229, 0xf8, !PT ;  /* 0x00001e00a5a57812 */ /* 0x000fe200078ef8e5 */
[----:B------:R-:W-:Y:S01]  /*8df0*/  VIADD R245, R245, 0xffffffff ;  /* 0xfffffffff5f57836 */ /* 0x000fe20000000000 */
[----:B------:R-:W-:Y:S01]  /*8e00*/  BSSY.RECONVERGENT B1, `(.L_x_624) ;  /* 0x0000188000017945 */ /* 0x000fe20003800200 */
[--C-:B------:R-:W-:Y:S01]  /*8e10*/  IMAD.X R9, R11, 0x1, R243.reuse, P0 ;  /* 0x000000010b097824 */ /* 0x100fe200000e06f3 */
[-C--:B------:R-:W-:Y:S02]  /*8e20*/  IADD3 R6, P0, PT, R8, R242.reuse, RZ ;  /* 0x000000f208067210 */ /* 0x080fe40007f1e0ff */
[----:B------:R-:W-:Y:S03]  /*8e30*/  SEL R208, R208, 0xffffffc0, !P2 ;  /* 0xffffffc0d0d07807 */ /* 0x000fe60005000000 */
[--C-:B------:R-:W-:Y:S01]  /*8e40*/  IMAD.X R7, R9, 0x1, R243.reuse, P0 ;  /* 0x0000000109077824 */ /* 0x100fe200000e06f3 */
[----:B-1----:R-:W-:Y:S01]  /*8e50*/  ULEA UR6, UR6, UR7, 0x18 ;  /* 0x0000000706067291 */ /* 0x002fe2000f8ec0ff */
[----:B------:R-:W-:Y:S01]  /*8e60*/  IADD3 R4, P0, PT, R6, R242, RZ ;  /* 0x000000f206047210 */ /* 0x000fe20007f1e0ff */
[----:B------:R-:W-:Y:S01]  /*8e70*/  IMAD.IADD R0, R226, 0x1, R208 ;  /* 0x00000001e2007824 */ /* 0x000fe200078e02d0 */
[----:B------:R-:W-:Y:S03]  /*8e80*/  IADD3 R208, PT, PT, R225, R208, RZ ;  /* 0x000000d0e1d07210 */ /* 0x000fe60007ffe0ff */
[----:B------:R-:W-:Y:S02]  /*8e90*/  IMAD.U32 R227, RZ, RZ, UR6 ;  /* 0x00000006ffe37e24 */ /* 0x000fe4000f8e00ff */
[----:B------:R-:W-:Y:S01]  /*8ea0*/  IMAD.X R5, R7, 0x1, R243, P0 ;  /* 0x0000000107057824 */ /* 0x000fe200000e06f3 */
[-C--:B------:R-:W-:Y:S01]  /*8eb0*/  IADD3 R12, P0, PT, R4, R242.reuse, RZ ;  /* 0x000000f2040c7210 */ /* 0x080fe20007f1e0ff */
[----:B------:R-:W-:Y:S04]  /*8ec0*/  IMAD R165, R165, 0x2, R227 ;  /* 0x00000002a5a57824 */ /* 0x000fe800078e02e3 */
[--C-:B------:R-:W-:Y:S01]  /*8ed0*/  IMAD.X R13, R5, 0x1, R243.reuse, P0 ;  /* 0x00000001050d7824 */ /* 0x100fe200000e06f3 */
[----:B------:R-:W-:Y:S01]  /*8ee0*/  @!PT LDS RZ, [RZ] ;  /* 0x00000000fffff984 */ /* 0x000fe20000000800 */
[----:B------:R-:W-:Y:S01]  /*8ef0*/  @!PT LDS RZ, [RZ] ;  /* 0x00000000fffff984 */ /* 0x000fe20000000800 */
[----:B------:R-:W-:Y:S01]  /*8f00*/  @!PT LDS RZ, [RZ] ;  /* 0x00000000fffff984 */ /* 0x000fe20000000800 */
[----:B------:R1:W-:Y:S01]  /*8f10*/  LDGSTS.E.BYPASS.LTC128B.128 [R165+0xa000], desc[UR4][R18.64] ;  /* 0x0a00000012a57fae */ /* 0x0003e2000b981a04 */
[-C--:B------:R-:W-:Y:S04]  /*8f20*/  IADD3 R14, P0, PT, R12, R242.reuse, RZ ;  /* 0x000000f20c0e7210 */ /* 0x080fe80007f1e0ff */
[----:B------:R-:W-:Y:S01]  /*8f30*/  LDGSTS.E.BYPASS.LTC128B.128 [R165+0xa800], desc[UR4][R10.64] ;  /* 0x0a8000000aa57fae */ /* 0x000fe2000b981a04 */
[-C--:B------:R-:W-:Y:S02]  /*8f40*/  IADD3.X R15, PT, PT, R13, R243.reuse, RZ, P0, !PT ;  /* 0x000000f30d0f7210 */ /* 0x080fe400007fe4ff */
[-C--:B------:R-:W-:Y:S02]  /*8f50*/  IADD3 R16, P0, PT, R14, R242.reuse, RZ ;  /* 0x000000f20e107210 */ /* 0x080fe40007f1e0ff */
[----:B------:R2:W-:Y:S05]  /*8f60*/  LDGSTS.E.BYPASS.LTC128B.128 [R165+0xb000], desc[UR4][R8.64] ;  /* 0x0b00000008a57fae */ /* 0x0005ea000b981a04 */
[----:B------:R3:W-:Y:S01]  /*8f70*/  LDGSTS.E.BYPASS.LTC128B.128 [R165+0xb800], desc[UR4][R6.64] ;  /* 0x0b80000006a57fae */ /* 0x0007e2000b981a04 */
[--C-:B------:R-:W-:Y:S01]  /*8f80*/  IMAD.X R17, R15, 0x1, R243.reuse, P0 ;  /* 0x000000010f117824 */ /* 0x100fe200000e06f3 */
[-C--:B------:R-:W-:Y:S03]  /*8f90*/  IADD3 R20, P0, PT, R16, R242.reuse, RZ ;  /* 0x000000f210147210 */ /* 0x080fe60007f1e0ff */
[----:B------:R4:W-:Y:S02]  /*8fa0*/  LDGSTS.E.BYPASS.LTC128B.128 [R165+0xc000], desc[UR4][R4.64] ;  /* 0x0c00000004a57fae */ /* 0x0009e4000b981a04 */
[--C-:B------:R-:W-:Y:S03]  /*8fb0*/  IMAD.X R21, R17, 0x1, R243.reuse, P0 ;  /* 0x0000000111157824 */ /* 0x100fe600000e06f3 */
[----:B------:R5:W-:Y:S05]  /*8fc0*/  LDGSTS.E.BYPASS.LTC128B.128 [R165+0xc800], desc[UR4][R12.64] ;  /* 0x0c8000000ca57fae */ /* 0x000bea000b981a04 */
[----:B------:R5:W-:Y:S01]  /*8fd0*/  LDGSTS.E.BYPASS.LTC128B.128 [R165+0xd000], desc[UR4][R14.64] ;  /* 0x0d0000000ea57fae */ /* 0x000be2000b981a04 */
[-C--:B-1----:R-:W-:Y:S04]  /*8fe0*/  IADD3 R18, P0, PT, R20, R242.reuse, RZ ;  /* 0x000000f214127210 */ /* 0x082fe80007f1e0ff */
[----:B------:R-:W-:Y:S01]  /*8ff0*/  LDGSTS.E.BYPASS.LTC128B.128 [R165+0xd800], desc[UR4][R16.64] ;  /* 0x0d80000010a57fae */ /* 0x000fe2000b981a04 */
[-C--:B------:R-:W-:Y:S04]  /*9000*/  IADD3.X R19, PT, PT, R21, R243.reuse, RZ, P0, !PT ;  /* 0x000000f315137210 */ /* 0x080fe800007fe4ff */
[----:B------:R-:W-:Y:S01]  /*9010*/  LDGSTS.E.BYPASS.LTC128B.128 [R165+0xe000], desc[UR4][R20.64] ;  /* 0x0e00000014a57fae */ /* 0x000fe2000b981a04 */
[-C--:B--2---:R-:W-:Y:S04]  /*9020*/  IADD3 R8, P0, PT, R18, R242.reuse, RZ ;  /* 0x000000f212087210 */ /* 0x084fe80007f1e0ff */
[----:B------:R1:W-:Y:S01]  /*9030*/  LDGSTS.E.BYPASS.LTC128B.128 [R165+0xe800], desc[UR4][R18.64] ;  /* 0x0e80000012a57fae */ /* 0x0003e2000b981a04 */
[--C-:B------:R-:W-:Y:S01]  /*9040*/  IMAD.X R9, R19, 0x1, R243.reuse, P0 ;  /* 0x0000000113097824 */ /* 0x100fe200000e06f3 */
[-C--:B---3--:R-:W-:Y:S04]  /*9050*/  IADD3 R6, P0, PT, R8, R242.reuse, RZ ;  /* 0x000000f208067210 */ /* 0x088fe80007f1e0ff */
[----:B------:R-:W-:Y:S01]  /*9060*/  LDGSTS.E.BYPASS.LTC128B.128 [R165+0xf000], desc[UR4][R8.64] ;  /* 0x0f00000008a57fae */ /* 0x000fe2000b981a04 */
[--C-:B------:R-:W-:Y:S01]  /*9070*/  IMAD.X R7, R9, 0x1, R243.reuse, P0 ;  /* 0x0000000109077824 */ /* 0x100fe200000e06f3 */
[-C--:B----4-:R-:W-:Y:S04]  /*9080*/  IADD3 R4, P0, PT, R6, R242.reuse, RZ ;  /* 0x000000f206047210 */ /* 0x090fe80007f1e0ff */
[----:B------:R-:W-:Y:S01]  /*9090*/  LDGSTS.E.BYPASS.LTC128B.128 [R165+0xf800], desc[UR4][R6.64] ;  /* 0x0f80000006a57fae */ /* 0x000fe2000b981a04 */
[--C-:B------:R-:W-:Y:S01]  /*90a0*/  IMAD.X R5, R7, 0x1, R243.reuse, P0 ;  /* 0x0000000107057824 */ /* 0x100fe200000e06f3 */
[-C--:B------:R-:W-:Y:S04]  /*90b0*/  IADD3 R10, P0, PT, R4, R242.reuse, RZ ;  /* 0x000000f2040a7210 */ /* 0x080fe80007f1e0ff */
[----:B------:R-:W-:Y:S01]  /*90c0*/  LDGSTS.E.BYPASS.LTC128B.128 [R165+0x10000], desc[UR4][R4.64] ;  /* 0x1000000004a57fae */ /* 0x000fe2000b981a04 */
[--C-:B------:R-:W-:Y:S01]  /*90d0*/  IMAD.X R11, R5, 0x1, R243.reuse, P0 ;  /* 0x00000001050b7824 */ /* 0x100fe200000e06f3 */
[-C--:B-----5:R-:W-:Y:S04]  /*90e0*/  IADD3 R12, P0, PT, R10, R242.reuse, RZ ;  /* 0x000000f20a0c7210 */ /* 0x0a0fe80007f1e0ff */
[----:B------:R2:W-:Y:S01]  /*90f0*/  LDGSTS.E.BYPASS.LTC128B.128 [R165+0x10800], desc[UR4][R10.64] ;  /* 0x108000000aa57fae */ /* 0x0005e2000b981a04 */
[----:B------:R-:W-:Y:S01]  /*9100*/  IMAD.X R13, R11, 0x1, R243, P0 ;  /* 0x000000010b0d7824 */ /* 0x000fe200000e06f3 */
[----:B------:R-:W-:Y:S04]  /*9110*/  IADD3 R14, P0, PT, R12, R242, RZ ;  /* 0x000000f20c0e7210 */ /* 0x000fe80007f1e0ff */
[----:B------:R-:W-:Y:S01]  /*9120*/  IADD3.X R15, PT, PT, R13, R243, RZ, P0, !PT ;  /* 0x000000f30d0f7210 */ /* 0x000fe200007fe4ff */
[----:B------:R-:W-:Y:S01]  /*9130*/  LDGSTS.E.BYPASS.LTC128B.128 [R165+0x11000], desc[UR4][R12.64] ;  /* 0x110000000ca57fae */ /* 0x000fe2000b981a04 */
[----:B------:R-:W-:Y:S04]  /*9140*/  LOP3.LUT P0, RZ, R224, 0x2, RZ, 0xc0, !PT ;  /* 0x00000002e0ff7812 */ /* 0x000fe8000780c0ff */
[----:B------:R3:W-:Y:S01]  /*9150*/  LDGSTS.E.BYPASS.LTC128B.128 [R165+0x11800], desc[UR4][R14.64] ;  /* 0x118000000ea57fae */ /* 0x0007e2000b981a04 */
[----:B------:R-:W-:Y:S02]  /*9160*/  SEL R228, R228, 0xffffffe0, !P0 ;  /* 0xffffffe0e4e47807 */ /* 0x000fe40004000000 */
[----:B------:R-:W-:Y:S02]  /*9170*/  ISETP.GT.AND P0, PT, R245, R233, PT ;  /* 0x000000e9f500720c */ /* 0x000fe40003f04270 */
[----:B------:R-:W-:Y:S01]  /*9180*/  LDSM.16.M88.4 R128, [R226] ;  /* 0x00000000e280783b */ /* 0x000fe20000000200 */
[--C-:B------:R-:W-:Y:S02]  /*9190*/  IMAD.IADD R172, R226, 0x1, R228.reuse ;  /* 0x00000001e2ac7824 */ /* 0x100fe400078e02e4 */
[----:B------:R-:W-:Y:S02]  /*91a0*/  IMAD.IADD R164, R225, 0x1, R228 ;  /* 0x00000001e1a47824 */ /* 0x000fe400078e02e4 */
[----:B-1----:R-:W-:Y:S01]  /*91b0*/  LDSM.16.M88.4 R16, [R225+0x2800] ;  /* 0x00280000e110783b */ /* 0x002fe20000000200 */
[C---:B------:R-:W-:Y:S04]  /*91c0*/  IMAD.IADD R212, R228.reuse, 0x1, R0 ;  /* 0x00000001e4d47824 */ /* 0x040fe800078e0200 */
[----:B------:R-:W-:Y:S05]  /*91d0*/  LDSM.16.M88.4 R24, [R225+0x3000] ;  /* 0x00300000e118783b */ /* 0x000fea0000000200 */
[----:B--2---:R-:W1:Y:S05]  /*91e0*/  LDSM.16.M88.4 R8, [R225+0x2000] ;  /* 0x00200000e108783b */ /* 0x004e6a0000000200 */
[----:B------:R-:W0:Y:S05]  /*91f0*/  LDGDEPBAR ;  /* 0x00000000000079af */ /* 0x000e2a0000000000 */
[----:B------:R-:W2:Y:S05]  /*9200*/  LDSM.16.M88.4 R32, [R225+0x3800] ;  /* 0x00380000e120783b */ /* 0x000eaa0000000200 */
[----:B------:R-:W4:Y:S05]  /*9210*/  LDSM.16.M88.4 R40, [R225+0x4000] ;  /* 0x00400000e128783b */ /* 0x000f2a0000000200 */
[----:B------:R-:W5:Y:S05]  /*9220*/  LDSM.16.M88.4 R48, [R225+0x4800] ;  /* 0x00480000e130783b */ /* 0x000f6a0000000200 */
[----:B------:R-:W5:Y:S05]  /*9230*/  LDSM.16.M88.4 R56, [R225+0x5000] ;  /* 0x00500000e138783b */ /* 0x000f6a0000000200 */
[----:B------:R-:W5:Y:S05]  /*9240*/  LDSM.16.M88.4 R64, [R225+0x5800] ;  /* 0x00580000e140783b */ /* 0x000f6a0000000200 */
[----:B------:R-:W5:Y:S05]  /*9250*/  LDSM.16.M88.4 R72, [R225+0x6000] ;  /* 0x00600000e148783b */ /* 0x000f6a0000000200 */
[----:B------:R-:W5:Y:S01]  /*9260*/  LDSM.16.M88.4 R80, [R225+0x6800] ;  /* 0x00680000e150783b */ /* 0x000f620000000200 */
[C---:B-1----:R-:W-:Y:S04]  /*9270*/  HMMA.16816.F32.BF16 R4, R128.reuse, R8, RZ ;  /* 0x000000088004723c */ /* 0x042fe800000418ff */
[----:B------:R-:W1:Y:S04]  /*9280*/  LDSM.16.M88.4 R88, [R225+0x7000] ;  /* 0x00700000e158783b */ /* 0x000e680000000200 */
[C---:B------:R-:W-:Y:S01]  /*9290*/  HMMA.16816.F32.BF16 R8, R128.reuse, R10, RZ ;  /* 0x0000000a8008723c */ /* 0x040fe200000418ff */
[----:B------:R-:W1:Y:S05]  /*92a0*/  LDSM.16.M88.4 R96, [R225+0x7800] ;  /* 0x00780000e160783b */ /* 0x000e6a0000000200 */
[----:B------:R-:W1:Y:S02]  /*92b0*/  LDSM.16.M88.4 R104, [R225+0x8000] ;  /* 0x00800000e168783b */ /* 0x000e640000000200 */
[C---:B---3--:R-:W-:Y:S03]  /*92c0*/  HMMA.16816.F32.BF16 R12, R128.reuse, R16, RZ ;  /* 0x00000010800c723c */ /* 0x048fe600000418ff */
[----:B------:R-:W3:Y:S05]  /*92d0*/  LDSM.16.M88.4 R112, [R225+0x8800] ;  /* 0x00880000e170783b */ /* 0x000eea0000000200 */
[C---:B------:R-:W-:Y:S01]  /*92e0*/  HMMA.16816.F32.BF16 R16, R128.reuse, R18, RZ ;  /* 0x000000128010723c */ /* 0x040fe200000418ff */
[----:B------:R-:W3:Y:S05]  /*92f0*/  LDSM.16.M88.4 R120, [R225+0x9000] ;  /* 0x00900000e178783b */ /* 0x000eea0000000200 */
[----:B------:R-:W3:Y:S02]  /*9300*/  LDSM.16.M88.4 R168, [R225+0x9800] ;  /* 0x00980000e1a8783b */ /* 0x000ee40000000200 */
[C---:B------:R-:W-:Y:S03]  /*9310*/  HMMA.16816.F32.BF16 R20, R128.reuse, R24, RZ ;  /* 0x000000188014723c */ /* 0x040fe600000418ff */
[----:B------:R-:W-:Y:S05]  /*9320*/  LDSM.16.M88.4 R172, [R172] ;  /* 0x00000000acac783b */ /* 0x000fea0000000200 */
[C---:B------:R-:W-:Y:S01]  /*9330*/  HMMA.16816.F32.BF16 R24, R128.reuse, R26, RZ ;  /* 0x0000001a8018723c */ /* 0x040fe200000418ff */
[----:B------:R-:W3:Y:S05]  /*9340*/  LDSM.16.M88.4 R176, [R164+0x2000] ;  /* 0x00200000a4b0783b */ /* 0x000eea0000000200 */
[----:B------:R-:W3:Y:S02]  /*9350*/  LDSM.16.M88.4 R180, [R164+0x2800] ;  /* 0x00280000a4b4783b */ /* 0x000ee40000000200 */
[C---:B--2---:R-:W-:Y:S03]  /*9360*/  HMMA.16816.F32.BF16 R28, R128.reuse, R32, RZ ;  /* 0x00000020801c723c */ /* 0x044fe600000418ff */
[----:B------:R-:W2:Y:S05]  /*9370*/  LDSM.16.M88.4 R184, [R164+0x3000] ;  /* 0x00300000a4b8783b */ /* 0x000eaa0000000200 */
[C---:B------:R-:W-:Y:S01]  /*9380*/  HMMA.16816.F32.BF16 R32, R128.reuse, R34, RZ ;  /* 0x000000228020723c */ /* 0x040fe200000418ff */
[----:B------:R-:W2:Y:S05]  /*9390*/  LDSM.16.M88.4 R188, [R164+0x3800] ;  /* 0x00380000a4bc783b */ /* 0x000eaa0000000200 */
[----:B------:R-:W2:Y:S02]  /*93a0*/  LDSM.16.M88.4 R192, [R164+0x4000] ;  /* 0x00400000a4c0783b */ /* 0x000ea40000000200 */
[C---:B----4-:R-:W-:Y:S03]  /*93b0*/  HMMA.16816.F32.BF16 R36, R128.reuse, R40, RZ ;  /* 0x000000288024723c */ /* 0x050fe600000418ff */
[----:B------:R-:W4:Y:S05]  /*93c0*/  LDSM.16.M88.4 R196, [R164+0x4800] ;  /* 0x00480000a4c4783b */ /* 0x000f2a0000000200 */
[C---:B------:R-:W-:Y:S01]  /*93d0*/  HMMA.16816.F32.BF16 R40, R128.reuse, R42, RZ ;  /* 0x0000002a8028723c */ /* 0x040fe200000418ff */
[----:B------:R-:W4:Y:S05]  /*93e0*/  LDSM.16.M88.4 R200, [R164+0x5000] ;  /* 0x00500000a4c8783b */ /* 0x000f2a0000000200 */
[----:B------:R-:W4:Y:S02]  /*93f0*/  LDSM.16.M88.4 R204, [R164+0x5800] ;  /* 0x00580000a4cc783b */ /* 0x000f240000000200 */
[C---:B-----5:R-:W-:Y:S03]  /*9400*/  HMMA.16816.F32.BF16 R44, R128.reuse, R48, RZ ;  /* 0x00000030802c723c */ /* 0x060fe600000418ff */
[----:B------:R-:W-:Y:S05]  /*9410*/  LDSM.16.M88.4 R212, [R212] ;  /* 0x00000000d4d4783b */ /* 0x000fea0000000200 */
        /* <DEDUP_REMOVED lines=15> */
[C---:B---3--:R-:W-:Y:S08]  /*9510*/  HMMA.16816.F32.BF16 R108, R128.reuse, R112, RZ ;  /* 0x00000070806c723c */ /* 0x048ff000000418ff */
        /* <DEDUP_REMOVED lines=11> */
[----:B------:R-:W5:Y:S07]  /*95d0*/  LDSM.16.M88.4 R180, [R164+0x7000] ;  /* 0x00700000a4b4783b */ /* 0x000f6e0000000200 */
        /* <DEDUP_REMOVED lines=9> */
[C---:B----4-:R-:W-:Y:S08]  /*9670*/  HMMA.16816.F32.BF16 R44, R172.reuse, R196, R44 ;  /* 0x000000c4ac2c723c */ /* 0x050ff0000004182c */
[C---:B------:R-:W-:Y:S01]  /*9680*/  HMMA.16816.F32.BF16 R48, R172.reuse, R198, R48 ;  /* 0x000000c6ac30723c */ /* 0x040fe20000041830 */
[----:B------:R4:W-:Y:S07]  /*9690*/  LDSM.16.M88.4 R196, [R0] ;  /* 0x0000000000c4783b */ /* 0x0009ee0000000200 */
[C---:B------:R-:W-:Y:S08]  /*96a0*/  HMMA.16816.F32.BF16 R52, R172.reuse, R200, R52 ;  /* 0x000000c8ac34723c */ /* 0x040ff00000041834 */
[C---:B------:R-:W-:Y:S01]  /*96b0*/  HMMA.16816.F32.BF16 R56, R172.reuse, R202, R56 ;  /* 0x000000caac38723c */ /* 0x040fe20000041838 */
[----:B------:R-:W-:Y:S07]  /*96c0*/  LDSM.16.M88.4 R200, [R208+0x2000] ;  /* 0x00200000d0c8783b */ /* 0x000fee0000000200 */
[C---:B------:R-:W-:Y:S03]  /*96d0*/  HMMA.16816.F32.BF16 R60, R172.reuse, R204, R60 ;  /* 0x000000ccac3c723c */ /* 0x040fe6000004183c */
[----:B----4-:R-:W-:Y:S05]  /*96e0*/  IMAD.IADD R0, R228, 0x1, R208 ;  /* 0x00000001e4007824 */ /* 0x010fea00078e02d0 */
[C---:B------:R-:W-:Y:S01]  /*96f0*/  HMMA.16816.F32.BF16 R64, R172.reuse, R206, R64 ;  /* 0x000000ceac40723c */ /* 0x040fe20000041840 */
[----:B------:R-:W-:Y:S05]  /*9700*/  LDSM.16.M88.4 R204, [R208+0x4000] ;  /* 0x00400000d0cc783b */ /* 0x000fea0000000200 */
[----:B------:R-:W-:Y:S02]  /*9710*/  LDSM.16.M88.4 R216, [R0+0x2000] ;  /* 0x0020000000d8783b */ /* 0x000fe40000000200 */
[C---:B-1----:R-:W-:Y:S03]  /*9720*/  HMMA.16816.F32.BF16 R68, R172.reuse, R168, R68 ;  /* 0x000000a8ac44723c */ /* 0x042fe60000041844 */
[----:B------:R-:W-:Y:S05]  /*9730*/  LDSM.16.M88.4 R220, [R0+0x9000] ;  /* 0x0090000000dc783b */ /* 0x000fea0000000200 */
[C---:B------:R-:W-:Y:S01]  /*9740*/  HMMA.16816.F32.BF16 R72, R172.reuse, R170, R72 ;  /* 0x000000aaac48723c */ /* 0x040fe20000041848 */
[----:B------:R-:W1:Y:S07]  /*9750*/  LDSM.16.M88.4 R168, [R164+0x8000] ;  /* 0x00800000a4a8783b */ /* 0x000e6e0000000200 */
[C---:B---3--:R-:W-:Y:S08]  /*9760*/  HMMA.16816.F32.BF16 R76, R172.reuse, R176, R76 ;  /* 0x000000b0ac4c723c */ /* 0x048ff0000004184c */
[C---:B------:R-:W-:Y:S01]  /*9770*/  HMMA.16816.F32.BF16 R80, R172.reuse, R178, R80 ;  /* 0x000000b2ac50723c */ /* 0x040fe20000041850 */
[----:B------:R-:W3:Y:S07]  /*9780*/  LDSM.16.M88.4 R176, [R164+0x8800] ;  /* 0x00880000a4b0783b */ /* 0x000eee0000000200 */
[C---:B-----5:R-:W-:Y:S08]  /*9790*/  HMMA.16816.F32.BF16 R84, R172.reuse, R180, R84 ;  /* 0x000000b4ac54723c */ /* 0x060ff00000041854 */
[C---:B------:R-:W-:Y:S01]  /*97a0*/  HMMA.16816.F32.BF16 R88, R172.reuse, R182, R88 ;  /* 0x000000b6ac58723c */ /* 0x040fe20000041858 */
[----:B------:R-:W4:Y:S07]  /*97b0*/  LDSM.16.M88.4 R180, [R208+0x2800] ;  /* 0x00280000d0b4783b */ /* 0x000f2e0000000200 */
[C---:B--2---:R-:W-:Y:S08]  /*97c0*/  HMMA.16816.F32.BF16 R92, R172.reuse, R184, R92 ;  /* 0x000000b8ac5c723c */ /* 0x044ff0000004185c */
[C---:B------:R-:W-:Y:S01]  /*97d0*/  HMMA.16816.F32.BF16 R96, R172.reuse, R186, R96 ;  /* 0x000000baac60723c */ /* 0x040fe20000041860 */
[----:B------:R-:W2:Y:S07]  /*97e0*/  LDSM.16.M88.4 R184, [R208+0x3000] ;  /* 0x00300000d0b8783b */ /* 0x000eae0000000200 */
[C---:B-1----:R-:W-:Y:S08]  /*97f0*/  HMMA.16816.F32.BF16 R100, R172.reuse, R168, R100 ;  /* 0x000000a8ac64723c */ /* 0x042ff00000041864 */
        /* <DEDUP_REMOVED lines=118> */
[----:B------:R-:W-:Y:S01]  /*9f60*/  IABS R168, R173 ;  /* 0x000000ad00a87213 */ /* 0x000fe20000000000 */
[----:B------:R-:W3:Y:S01]  /*9f70*/  LD.E.64 R178, desc[UR4][R2.64+0x20] ;  /* 0x0000200402b27980 */ /* 0x000ee2000c101b00 */
[----:B------:R-:W-:Y:S02]  /*9f80*/  IABS R170, R164 ;  /* 0x000000a400aa7213 */ /* 0x000fe40000000000 */
[-C--:B--2---:R-:W-:Y:S02]  /*9f90*/  IABS R171, R175.reuse ;  /* 0x000000af00ab7213 */ /* 0x084fe40000000000 */
[-C--:B------:R-:W-:Y:S02]  /*9fa0*/  IABS R169, R175.reuse ;  /* 0x000000af00a97213 */ /* 0x080fe40000000000 */
[----:B------:R-:W1:Y:S01]  /*9fb0*/  I2F.RP R176, R171 ;  /* 0x000000ab00b07306 */ /* 0x000e620000209400 */
[-C--:B------:R-:W-:Y:S02]  /*9fc0*/  LOP3.LUT R164, R164, R175.reuse, RZ, 0x3c, !PT ;  /* 0x000000afa4a47212 */ /* 0x080fe400078e3cff */
[----:B------:R-:W-:Y:S01]  /*9fd0*/  IMAD.MOV R169, RZ, RZ, -R169 ;  /* 0x000000ffffa97224 */ /* 0x000fe200078e0aa9 */
[----:B------:R-:W-:Y:S04]  /*9fe0*/  LOP3.LUT R173, R173, R175, RZ, 0x3c, !PT ;  /* 0x000000afadad7212 */ /* 0x000fe800078e3cff */
[----:B------:R-:W-:Y:S02]  /*9ff0*/  ISETP.GE.AND P0, PT, R173, RZ, PT ;  /* 0x000000ffad00720c */ /* 0x000fe40003f06270 */
[----:B-1----:R-:W1:Y:S02]  /*a000*/  MUFU.RCP R176, R176 ;  /* 0x000000b000b07308 */ /* 0x002e640000001000 */
[----:B-1----:R-:W-:Y:S08]  /*a010*/  VIADD R176, R176, 0xffffffe ;  /* 0x0ffffffeb0b07836 */ /* 0x002ff00000000000 */
[----:B------:R-:W1:Y:S02]  /*a020*/  F2I.FTZ.U32.TRUNC.NTZ R177, R176 ;  /* 0x000000b000b17305 */ /* 0x000e64000021f000 */
[--C-:B-1----:R-:W-:Y:S02]  /*a030*/  IMAD.MOV R174, RZ, RZ, -R177.reuse ;  /* 0x000000ffffae7224 */ /* 0x102fe400078e0ab1 */
[----:B------:R-:W-:Y:S02]  /*a040*/  IMAD.MOV.U32 R176, RZ, RZ, RZ ;  /* 0x000000ffffb07224 */ /* 0x000fe400078e00ff */
[----:B------:R-:W-:Y:S04]  /*a050*/  IMAD R174, R174, R171, RZ ;  /* 0x000000abaeae7224 */ /* 0x000fe800078e02ff */
[----:B------:R-:W-:Y:S02]  /*a060*/  IMAD.HI.U32 R174, R177, R174, R176 ;  /* 0x000000aeb1ae7227 */ /* 0x000fe400078e00b0 */
[----:B------:R-:W2:Y:S04]  /*a070*/  LD.E.64 R176, desc[UR4][R2.64+0x38] ;  /* 0x0000380402b07980 */ /* 0x000ea8000c101b00 */
[C---:B------:R-:W-:Y:S04]  /*a080*/  IMAD.HI.U32 R172, R174.reuse, R168, RZ ;  /* 0x000000a8aeac7227 */ /* 0x040fe800078e00ff */
[----:B------:R-:W-:Y:S04]  /*a090*/  IMAD.HI.U32 R174, R174, R170, RZ ;  /* 0x000000aaaeae7227 */ /* 0x000fe800078e00ff */
[-C--:B------:R-:W-:Y:S02]  /*a0a0*/  IMAD R168, R172, R169.reuse, R168 ;  /* 0x000000a9aca87224 */ /* 0x080fe400078e02a8 */
[----:B------:R-:W-:Y:S03]  /*a0b0*/  IMAD R170, R174, R169, R170 ;  /* 0x000000a9aeaa7224 */ /* 0x000fe600078e02aa */
[C---:B------:R-:W-:Y:S02]  /*a0c0*/  ISETP.GT.U32.AND P3, PT, R171.reuse, R168, PT ;  /* 0x000000a8ab00720c */ /* 0x040fe40003f64070 */
[----:B------:R-:W-:Y:S11]  /*a0d0*/  ISETP.GT.U32.AND P4, PT, R171, R170, PT ;  /* 0x000000aaab00720c */ /* 0x000ff60003f84070 */
[----:B------:R-:W-:Y:S02]  /*a0e0*/  @!P3 IMAD.IADD R168, R168, 0x1, -R171 ;  /* 0x00000001a8a8b824 */ /* 0x000fe400078e0aab */
[-C--:B------:R-:W-:Y:S01]  /*a0f0*/  @!P4 IADD3 R170, PT, PT, R170, -R171.reuse, RZ ;  /* 0x800000abaaaac210 */ /* 0x080fe20007ffe0ff */
[----:B------:R-:W-:Y:S01]  /*a100*/  @!P3 VIADD R172, R172, 0x1 ;  /* 0x00000001acacb836 */ /* 0x000fe20000000000 */
[----:B------:R-:W-:Y:S01]  /*a110*/  ISETP.GE.AND P3, PT, R164, RZ, PT ;  /* 0x000000ffa400720c */ /* 0x000fe20003f66270 */
[----:B------:R-:W-:Y:S01]  /*a120*/  @!P4 VIADD R174, R174, 0x1 ;  /* 0x00000001aeaec836 */ /* 0x000fe20000000000 */
[-C--:B------:R-:W-:Y:S02]  /*a130*/  ISETP.GE.U32.AND P5, PT, R168, R171.reuse, PT ;  /* 0x000000aba800720c */ /* 0x080fe40003fa6070 */
[----:B------:R-:W-:Y:S02]  /*a140*/  ISETP.GE.U32.AND P6, PT, R170, R171, PT ;  /* 0x000000abaa00720c */ /* 0x000fe40003fc6070 */
[C---:B------:R-:W-:Y:S02]  /*a150*/  ISETP.NE.AND P4, PT, R175.reuse, RZ, PT ;  /* 0x000000ffaf00720c */ /* 0x040fe40003f85270 */
[----:B------:R-:W-:Y:S07]  /*a160*/  LOP3.LUT R164, RZ, R175, RZ, 0x33, !PT ;  /* 0x000000afffa47212 */ /* 0x000fee00078e33ff */
[----:B------:R-:W-:Y:S02]  /*a170*/  @P5 IADD3 R172, PT, PT, R172, 0x1, RZ ;  /* 0x00000001acac5810 */ /* 0x000fe40007ffe0ff */
[----:B------:R-:W-:Y:S03]  /*a180*/  @P6 VIADD R174, R174, 0x1 ;  /* 0x00000001aeae6836 */ /* 0x000fe60000000000 */
[----:B------:R-:W-:Y:S02]  /*a190*/  @!P0 IMAD.MOV R172, RZ, RZ, -R172 ;  /* 0x000000ffffac8224 */ /* 0x000fe400078e0aac */
[----:B------:R-:W-:Y:S03]  /*a1a0*/  @!P3 IADD3 R174, PT, PT, -R174, RZ, RZ ;  /* 0x000000ffaeaeb210 */ /* 0x000fe60007ffe1ff */
[C---:B------:R-:W-:Y:S02]  /*a1b0*/  SEL R172, R164.reuse, R172, !P4 ;  /* 0x000000aca4ac7207 */ /* 0x040fe40006000000 */
[----:B------:R-:W-:Y:S02]  /*a1c0*/  SEL R174, R164, R174, !P4 ;  /* 0x000000aea4ae7207 */ /* 0x000fe40006000000 */
[-C--:B------:R-:W-:Y:S02]  /*a1d0*/  LEA R168, P3, R172, R248.reuse, 0x2 ;  /* 0x000000f8aca87211 */ /* 0x080fe400078610ff */
[----:B------:R-:W-:Y:S02]  /*a1e0*/  LEA R170, P0, R174, R248, 0x2 ;  /* 0x000000f8aeaa7211 */ /* 0x000fe400078010ff */
[-C--:B------:R-:W-:Y:S01]  /*a1f0*/  LEA.HI.X.SX32 R169, R172, R249.reuse, 0x2, P3 ;  /* 0x000000f9aca97211 */ /* 0x080fe200018f16ff */
[C---:B------:R-:W-:Y:S01]  /*a200*/  IMAD.IADD R172, R174.reuse, 0x1, -R172 ;  /* 0x00000001aeac7824 */ /* 0x040fe200078e0aac */
[----:B------:R-:W-:Y:S03]  /*a210*/  LEA.HI.X.SX32 R171, R174, R249, 0x2, P0 ;  /* 0x000000f9aeab7211 */ /* 0x000fe600000f16ff */
[----:B------:R-:W-:Y:S01]  /*a220*/  IMAD R175, R175, R172, -0x100 ;  /* 0xffffff00afaf7424 */ /* 0x000fe200078e02ac */
[----:B------:R-:W4:Y:S04]  /*a230*/  LD.E R168, desc[UR4][R168.64] ;  /* 0x00000004a8a87980 */ /* 0x000f28000c101900 */
[----:B------:R1:W4:Y:S02]  /*a240*/  LD.E R164, desc[UR4][R170.64] ;  /* 0x00000004aaa47980 */ /* 0x000324000c101900 */
[----:B-1----:R-:W-:Y:S01]  /*a250*/  SHF.R.S32.HI R170, RZ, 0x1f, R175 ;  /* 0x0000001fffaa7819 */ /* 0x002fe200000114af */
[-C--:B--2---:R-:W-:Y:S02]  /*a260*/  IMAD R169, R177, R175.reuse, RZ ;  /* 0x000000afb1a97224 */ /* 0x084fe400078e02ff */
[C---:B------:R-:W-:Y:S04]  /*a270*/  IMAD.WIDE.U32 R172, R176.reuse, R175, RZ ;  /* 0x000000afb0ac7225 */ /* 0x040fe800078e00ff */
[----:B------:R-:W-:Y:S05]  /*a280*/  IMAD R169, R176, R170, R169 ;  /* 0x000000aab0a97224 */ /* 0x000fea00078e02a9 */
[----:B------:R-:W-:Y:S01]  /*a290*/  IADD3 R173, PT, PT, R173, R169, RZ ;  /* 0x000000a9adad7210 */ /* 0x000fe20007ffe0ff */
[----:B----4-:R-:W-:Y:S04]  /*a2a0*/  IMAD.IADD R164, R168, 0x1, -R164 ;  /* 0x00000001a8a47824 */ /* 0x010fe800078e0aa4 */
[----:B---3--:R-:W-:Y:S01]  /*a2b0*/  IMAD R168, R179, R164, RZ ;  /* 0x000000a4b3a87224 */ /* 0x008fe200078e02ff */
[----:B------:R-:W-:Y:S01]  /*a2c0*/  SHF.R.S32.HI R169, RZ, 0x1f, R164 ;  /* 0x0000001fffa97819 */ /* 0x000fe200000114a4 */
[----:B------:R-:W-:Y:S04]  /*a2d0*/  IMAD.WIDE.U32 R172, R164, R178, R172 ;  /* 0x000000b2a4ac7225 */ /* 0x000fe800078e00ac */
[----:B------:R-:W-:Y:S01]  /*a2e0*/  IMAD R168, R178, R169, R168 ;  /* 0x000000a9b2a87224 */ /* 0x000fe200078e02a8 */
[C---:B------:R-:W-:Y:S03]  /*a2f0*/  LEA R235, P0, R172.reuse, R235, 0x1 ;  /* 0x000000ebaceb7211 */ /* 0x040fe600078008ff */
[----:B------:R-:W-:Y:S05]  /*a300*/  IMAD.IADD R168, R173, 0x1, R168 ;  /* 0x00000001ada87824 */ /* 0x000fea00078e02a8 */
[----:B------:R-:W-:Y:S02]  /*a310*/  LEA.HI.X R234, R172, R234, R168, 0x1, P0 ;  /* 0x000000eaacea7211 */ /* 0x000fe400000f0ca8 */
.L_x_627:
[----:B------:R-:W-:Y:S05]  /*a320*/  BSYNC.RECONVERGENT B0 ;  /* 0x0000000000007941 */ /* 0x000fea0003800200 */
.L_x_626:
[----:B------:R-:W-:Y:S01]  /*a330*/  IMAD.MOV.U32 R176, RZ, RZ, R235 ;  /* 0x000000ffffb07224 */ /* 0x000fe200078e00eb */
[----:B------:R-:W-:Y:S01]  /*a340*/  IADD3 R174, P0, PT, R0, R235, RZ ;  /* 0x000000eb00ae7210 */ /* 0x000fe20007f1e0ff */
[--C-:B------:R-:W-:Y:S01]  /*a350*/  IMAD.MOV.U32 R177, RZ, RZ, R234.reuse ;  /* 0x000000ffffb17224 */ /* 0x100fe200078e00ea */
[----:B------:R-:W-:Y:S02]  /*a360*/  SHF.L.U64.HI R164, R230, 0x5, R231 ;  /* 0x00000005e6a47819 */ /* 0x000fe400000102e7 */
[-C--:B------:R-:W-:Y:S02]  /*a370*/  IADD3 R172, P3, PT, R174, R0.reuse, RZ ;  /* 0x00000000aeac7210 */ /* 0x080fe40007f7e0ff */
[----:B------:R-:W-:Y:S01]  /*a380*/  @!PT LDS RZ, [RZ] ;  /* 0x00000000fffff984 */ /* 0x000fe20000000800 */
[----:B------:R-:W-:Y:S01]  /*a390*/  @!PT LDS RZ, [RZ] ;  /* 0x00000000fffff984 */ /* 0x000fe20000000800 */
[----:B------:R-:W-:Y:S01]  /*a3a0*/  @!PT LDS RZ, [RZ] ;  /* 0x00000000fffff984 */ /* 0x000fe20000000800 */
[----:B------:R1:W-:Y:S01]  /*a3b0*/  LDGSTS.E.BYPASS.LTC128B.128 [R165+0x2000], desc[UR4][R176.64] ;  /* 0x02000000b0a57fae */ /* 0x0003e2000b981a04 */
[----:B------:R-:W-:Y:S01]  /*a3c0*/  IMAD.X R175, R164, 0x1, R234, P0 ;  /* 0x00000001a4af7824 */ /* 0x000fe200000e06ea */
[-C--:B------:R-:W-:Y:S03]  /*a3d0*/  IADD3 R170, P0, PT, R172, R0.reuse, RZ ;  /* 0x00000000acaa7210 */ /* 0x080fe60007f1e0ff */
[--C-:B------:R-:W-:Y:S01]  /*a3e0*/  IMAD.X R173, R175, 0x1, R164.reuse, P3 ;  /* 0x00000001afad7824 */ /* 0x100fe200018e06a4 */
[----:B------:R2:W-:Y:S01]  /*a3f0*/  LDGSTS.E.BYPASS.LTC128B.128 [R165+0x2800], desc[UR4][R174.64] ;  /* 0x02800000aea57fae */ /* 0x0005e2000b981a04 */
[-C--:B------:R-:W-:Y:S02]  /*a400*/  IADD3 R168, P3, PT, R170, R0.reuse, RZ ;  /* 0x00000000aaa87210 */ /* 0x080fe40007f7e0ff */
[--C-:B------:R-:W-:Y:S01]  /*a410*/  IMAD.X R171, R173, 0x1, R164.reuse, P0 ;  /* 0x00000001adab7824 */ /* 0x100fe200000e06a4 */
[----:B------:R3:W-:Y:S03]  /*a420*/  LDGSTS.E.BYPASS.LTC128B.128 [R165+0x3000], desc[UR4][R172.64] ;  /* 0x03000000aca57fae */ /* 0x0007e6000b981a04 */
[--C-:B------:R-:W-:Y:S01]  /*a430*/  IMAD.X R169, R171, 0x1, R164.reuse, P3 ;  /* 0x00000001aba97824 */ /* 0x100fe200018e06a4 */
[----:B------:R4:W-:Y:S04]  /*a440*/  LDGSTS.E.BYPASS.LTC128B.128 [R165+0x3800], desc[UR4][R170.64] ;  /* 0x03800000aaa57fae */ /* 0x0009e8000b981a04 */
[----:B------:R5:W-:Y:S01]  /*a450*/  LDGSTS.E.BYPASS.LTC128B.128 [R165+0x4000], desc[UR4][R168.64] ;  /* 0x04000000a8a57fae */ /* 0x000be2000b981a04 */
[-C--:B-1----:R-:W-:Y:S05]  /*a460*/  IADD3 R176, P0, PT, R168, R0.reuse, RZ ;  /* 0x00000000a8b07210 */ /* 0x082fea0007f1e0ff */
[--C-:B------:R-:W-:Y:S01]  /*a470*/  IMAD.X R177, R169, 0x1, R164.reuse, P0 ;  /* 0x00000001a9b17824 */ /* 0x100fe200000e06a4 */
[-C--:B--2---:R-:W-:Y:S04]  /*a480*/  IADD3 R174, P3, PT, R176, R0.reuse, RZ ;  /* 0x00000000b0ae7210 */ /* 0x084fe80007f7e0ff */
[----:B------:R1:W-:Y:S01]  /*a490*/  LDGSTS.E.BYPASS.LTC128B.128 [R165+0x4800], desc[UR4][R176.64] ;  /* 0x04800000b0a57fae */ /* 0x0003e2000b981a04 */
[--C-:B------:R-:W-:Y:S01]  /*a4a0*/  IMAD.X R175, R177, 0x1, R164.reuse, P3 ;  /* 0x00000001b1af7824 */ /* 0x100fe200018e06a4 */
[-C--:B---3--:R-:W-:Y:S04]  /*a4b0*/  IADD3 R172, P0, PT, R174, R0.reuse, RZ ;  /* 0x00000000aeac7210 */ /* 0x088fe80007f1e0ff */
[----:B------:R2:W-:Y:S01]  /*a4c0*/  LDGSTS.E.BYPASS.LTC128B.128 [R165+0x5000], desc[UR4][R174.64] ;  /* 0x05000000aea57fae */ /* 0x0005e2000b981a04 */
[----:B----4-:R-:W-:Y:S02]  /*a4d0*/  IADD3 R170, P3, PT, R172, R0, RZ ;  /* 0x00000000acaa7210 */ /* 0x010fe40007f7e0ff */
[----:B------:R-:W-:Y:S02]  /*a4e0*/  IADD3.X R173, PT, PT, R175, R164, RZ, P0, !PT ;  /* 0x000000a4afad7210 */ /* 0x000fe400007fe4ff */
[-C--:B-----5:R-:W-:Y:S03]  /*a4f0*/  IADD3 R168, P0, PT, R170, R0.reuse, RZ ;  /* 0x00000000aaa87210 */ /* 0x0a0fe60007f1e0ff */
[----:B------:R3:W-:Y:S01]  /*a500*/  LDGSTS.E.BYPASS.LTC128B.128 [R165+0x5800], desc[UR4][R172.64] ;  /* 0x05800000aca57fae */ /* 0x0007e2000b981a04 */
[--C-:B------:R-:W-:Y:S04]  /*a510*/  IMAD.X R171, R173, 0x1, R164.reuse, P3 ;  /* 0x00000001adab7824 */ /* 0x100fe800018e06a4 */
        /* <DEDUP_REMOVED lines=8> */
[----:B---3--:R-:W-:Y:S04]  /*a5a0*/  IADD3 R172, P3, PT, R174, R0, RZ ;  /* 0x00000000aeac7210 */ /* 0x008fe80007f7e0ff */
[----:B------:R2:W-:Y:S01]  /*a5b0*/  LDGSTS.E.BYPASS.LTC128B.128 [R165+0x7800], desc[UR4][R174.64] ;  /* 0x07800000aea57fae */ /* 0x0005e2000b981a04 */
[----:B------:R-:W-:Y:S02]  /*a5c0*/  IADD3.X R173, PT, PT, R175, R164, RZ, P3, !PT ;  /* 0x000000a4afad7210 */ /* 0x000fe40001ffe4ff */
[-C--:B----4-:R-:W-:Y:S03]  /*a5d0*/  IADD3 R170, P0, PT, R172, R0.reuse, RZ ;  /* 0x00000000acaa7210 */ /* 0x090fe60007f1e0ff */
[----:B------:R2:W-:Y:S01]  /*a5e0*/  LDGSTS.E.BYPASS.LTC128B.128 [R165+0x8000], desc[UR4][R172.64] ;  /* 0x08000000aca57fae */ /* 0x0005e2000b981a04 */
[-C--:B-----5:R-:W-:Y:S01]  /*a5f0*/  IADD3 R168, P3, PT, R170, R0.reuse, RZ ;  /* 0x00000000aaa87210 */ /* 0x0a0fe20007f7e0ff */
[--C-:B------:R-:W-:Y:S04]  /*a600*/  IMAD.X R171, R173, 0x1, R164.reuse, P0 ;  /* 0x00000001adab7824 */ /* 0x100fe800000e06a4 */
[--C-:B------:R-:W-:Y:S01]  /*a610*/  IMAD.X R169, R171, 0x1, R164.reuse, P3 ;  /* 0x00000001aba97824 */ /* 0x100fe200018e06a4 */
[----:B------:R2:W-:Y:S04]  /*a620*/  LDGSTS.E.BYPASS.LTC128B.128 [R165+0x8800], desc[UR4][R170.64] ;  /* 0x08800000aaa57fae */ /* 0x0005e8000b981a04 */
[----:B------:R2:W-:Y:S01]  /*a630*/  LDGSTS.E.BYPASS.LTC128B.128 [R165+0x9000], desc[UR4][R168.64] ;  /* 0x09000000a8a57fae */ /* 0x0005e2000b981a04 */
[----:B-1----:R-:W-:Y:S05]  /*a640*/  IADD3 R176, P0, PT, R168, R0, RZ ;  /* 0x00000000a8b07210 */ /* 0x002fea0007f1e0ff */
[----:B------:R-:W-:Y:S05]  /*a650*/  IMAD.X R177, R169, 0x1, R164, P0 ;  /* 0x00000001a9b17824 */ /* 0x000fea00000e06a4 */
[----:B------:R2:W-:Y:S04]  /*a660*/  LDGSTS.E.BYPASS.LTC128B.128 [R165+0x9800], desc[UR4][R176.64] ;  /* 0x09800000b0a57fae */ /* 0x0005e8000b981a04 */
[----:B------:R-:W0:Y:S02]  /*a670*/  LDGDEPBAR ;  /* 0x00000000000079af */ /* 0x000e240000000000 */
.L_x_625:
[----:B------:R-:W-:Y:S05]  /*a680*/  BSYNC.RECONVERGENT B1 ;  /* 0x0000000000017941 */ /* 0x000fea0003800200 */
.L_x_624:
[----:B--2---:R-:W2:Y:S01]  /*a690*/  LD.E R165, desc[UR4][R2.64+0xdc] ;  /* 0x0000dc0402a57980 */ /* 0x004ea2000c101900 */
        /* <DEDUP_REMOVED lines=66> */
[----:B------:R-:W-:Y:S02]  /*aac0*/  IADD3 R244, PT, PT, R244, -0x100, RZ ;  /* 0xffffff00f4f47810 */ /* 0x000fe40007ffe0ff */
[----:B------:R-:W-:Y:S05]  /*aad0*/  LOP3.LUT R169, R180, 0x8, RZ, 0xc0, !PT ;  /* 0x00000008b4a97812 */ /* 0x000fea00078ec0ff */
[----:B------:R-:W3:Y:S01]  /*aae0*/  SHFL.BFLY PT, R171, R168, 0x2, 0x1f ;  /* 0x0c401f00a8ab7f89 */ /* 0x000ee200000e0000 */
[----:B-1----:R-:W-:Y:S02]  /*aaf0*/  FMNMX.FTZ R164, R0, R164, !PT ;  /* 0x000000a400a47209 */ /* 0x002fe40007810000 */
[----:B---3--:R-:W-:Y:S05]  /*ab00*/  FMNMX.FTZ R171, R168, R171, !PT ;  /* 0x000000aba8ab7209 */ /* 0x008fea0007810000 */
[----:B------:R-:W1:Y:S01]  /*ab10*/  SHFL.BFLY PT, R0, R164, 0x1, 0x1f ;  /* 0x0c201f00a4007f89 */ /* 0x000e6200000e0000 */
[----:B------:R-:W-:Y:S07]  /*ab20*/  SHF.L.U32 R168, R224, 0x6, RZ ;  /* 0x00000006e0a87819 */ /* 0x000fee00000006ff */
[----:B------:R-:W3:Y:S01]  /*ab30*/  SHFL.BFLY PT, R170, R171, 0x1, 0x1f ;  /* 0x0c201f00abaa7f89 */ /* 0x000ee200000e0000 */
[--C-:B------:R-:W-:Y:S04]  /*ab40*/  LOP3.LUT R169, R169, 0x1c0, R168.reuse, 0xf8, !PT ;  /* 0x000001c0a9a97812 */ /* 0x100fe800078ef8a8 */
[----:B------:R-:W-:Y:S04]  /*ab50*/  LOP3.LUT R229, R169, 0x38, R229, 0x78, !PT ;  /* 0x00000038a9e57812 */ /* 0x000fe800078e78e5 */
[----:B------:R-:W-:Y:S04]  /*ab60*/  LOP3.LUT R183, R229, 0x200, R168, 0xf8, !PT ;  /* 0x00000200e5b77812 */ /* 0x000fe800078ef8a8 */
[----:B------:R-:W-:Y:S04]  /*ab70*/  LEA R183, R183, R227, 0x1 ;  /* 0x000000e3b7b77211 */ /* 0x000fe800078e08ff */
[----:B------:R-:W-:Y:S02]  /*ab80*/  IADD3 R182, PT, PT, R228, R183, RZ ;  /* 0x000000b7e4b67210 */ /* 0x000fe40007ffe0ff */
[----:B------:R-:W-:Y:S02]  /*ab90*/  IADD3 R181, PT, PT, R183, 0xa040, RZ ;  /* 0x0000a040b7b57810 */ /* 0x000fe40007ffe0ff */
[----:B-1----:R-:W-:Y:S01]  /*aba0*/  FMNMX.FTZ R0, R164, R0, !PT ;  /* 0x00000000a4007209 */ /* 0x002fe20007810000 */
[----:B------:R-:W-:Y:S01]  /*abb0*/  LDSM.16.MT88.4 R172, [R182+0xa000] ;  /* 0x00a00000b6ac783b */ /* 0x000fe20000004200 */
[----:B---3--:R-:W-:Y:S03]  /*abc0*/  FMNMX.FTZ R164, R171, R170, !PT ;  /* 0x000000aaaba47209 */ /* 0x008fe60007810000 */
[C---:B------:R-:W-:Y:S01]  /*abd0*/  FADD.FTZ R167, -R0.reuse, R167 ;  /* 0x000000a700a77221 */ /* 0x040fe20000010100 */
[----:B------:R-:W-:Y:S01]  /*abe0*/  FSETP.NEU.FTZ.AND P0, PT, R0, -INF , PT ;  /* 0xff8000000000780b */ /* 0x000fe20003f1d000 */
[C---:B------:R-:W-:Y:S01]  /*abf0*/  FADD.FTZ R168, -R164.reuse, R166 ;  /* 0x000000a6a4a87221 */ /* 0x040fe20000010100 */
[----:B------:R-:W-:Y:S01]  /*ac00*/  FSETP.NEU.FTZ.AND P3, PT, R164, -INF , PT ;  /* 0xff800000a400780b */ /* 0x000fe20003f7d000 */
[C---:B--2---:R-:W-:Y:S02]  /*ac10*/  FMUL.FTZ R166, R165.reuse, R167 ;  /* 0x000000a7a5a67220 */ /* 0x044fe40000410000 */
[C---:B------:R-:W-:Y:S01]  /*ac20*/  FMUL.FTZ R167, R165.reuse, R168 ;  /* 0x000000a8a5a77220 */ /* 0x040fe20000410000 */
[C---:B------:R-:W-:Y:S01]  /*ac30*/  FMUL.FTZ R188, R165.reuse, R164 ;  /* 0x000000a4a5bc7220 */ /* 0x040fe20000410000 */
[----:B------:R-:W1:Y:S01]  /*ac40*/  LDSM.16.MT88.4 R168, [R183+0xa000] ;  /* 0x00a00000b7a8783b */ /* 0x000e620000004200 */
[----:B------:R-:W-:Y:S01]  /*ac50*/  FMUL.FTZ R186, R165, R0 ;  /* 0x00000000a5ba7220 */ /* 0x000fe20000410000 */
[----:B------:R-:W2:Y:S02]  /*ac60*/  MUFU.EX2 R166, R166 ;  /* 0x000000a600a67308 */ /* 0x000ea40000000800 */
[----:B------:R-:W-:Y:S02]  /*ac70*/  FSEL R188, R188, RZ, P3 ;  /* 0x000000ffbcbc7208 */ /* 0x000fe40001800000 */
[----:B------:R-:W-:Y:S06]  /*ac80*/  FSEL R186, R186, RZ, P0 ;  /* 0x000000ffbaba7208 */ /* 0x000fec0000000000 */
[----:B------:R-:W3:Y:S01]  /*ac90*/  MUFU.EX2 R167, R167 ;  /* 0x000000a700a77308 */ /* 0x000ee20000000800 */
[----:B------:R-:W-:Y:S01]  /*aca0*/  ISETP.GT.AND P0, PT, R245, R233, PT ;  /* 0x000000e9f500720c */ /* 0x000fe20003f04270 */
[-CC-:B------:R-:W-:Y:S01]  /*acb0*/  FFMA.FTZ R185, R9, R165.reuse, -R188.reuse ;  /* 0x000000a509b97223 */ /* 0x180fe200000108bc */
[-C--:B------:R-:W-:Y:S01]  /*acc0*/  FFMA.FTZ R191, R4, R165.reuse, -R188 ;  /* 0x000000a504bf7223 */ /* 0x080fe200000108bc */
[-CC-:B------:R-:W-:Y:S01]  /*acd0*/  FFMA.FTZ R192, R10, R165.reuse, -R186.reuse ;  /* 0x000000a50ac07223 */ /* 0x180fe200000108ba */
[-C--:B------:R-:W-:Y:S01]  /*ace0*/  FFMA.FTZ R187, R11, R165.reuse, -R186 ;  /* 0x000000a50bbb7223 */ /* 0x080fe200000108ba */
[-C--:B------:R-:W-:Y:S01]  /*acf0*/  FFMA.FTZ R190, R5, R165.reuse, -R188 ;  /* 0x000000a505be7223 */ /* 0x080fe200000108bc */
[-CC-:B------:R-:W-:Y:S01]  /*ad00*/  FFMA.FTZ R193, R6, R165.reuse, -R186.reuse ;  /* 0x000000a506c17223 */ /* 0x180fe200000108ba */
[-C--:B------:R-:W-:Y:S01]  /*ad10*/  FFMA.FTZ R194, R7, R165.reuse, -R186 ;  /* 0x000000a507c27223 */ /* 0x080fe200000108ba */
[----:B------:R-:W-:Y:S01]  /*ad20*/  FFMA.FTZ R189, R8, R165, -R188 ;  /* 0x000000a508bd7223 */ /* 0x000fe200000108bc */
[----:B------:R-:W-:Y:S01]  /*ad30*/  MUFU.EX2 R191, R191 ;  /* 0x000000bf00bf7308 */ /* 0x000fe20000000800 */
[----:B------:R-:W-:Y:S01]  /*ad40*/  IADD3 R8, PT, PT, R183, 0xa000, RZ ;  /* 0x0000a000b7087810 */ /* 0x000fe20007ffe0ff */
[C---:B--2---:R-:W-:Y:S01]  /*ad50*/  FMUL.FTZ R6, R166.reuse, R162 ;  /* 0x000000a2a6067220 */ /* 0x044fe20000410000 */
[----:B------:R-:W-:Y:S07]  /*ad60*/  FMUL.FTZ R7, R166, R163 ;  /* 0x000000a3a6077220 */ /* 0x000fee0000410000 */
[----:B------:R-:W2:Y:S01]  /*ad70*/  MUFU.EX2 R190, R190 ;  /* 0x000000be00be7308 */ /* 0x000ea20000000800 */
[----:B------:R-:W-:Y:S01]  /*ad80*/  @P2 IADD3 R181, PT, PT, R8, -0x40, RZ ;  /* 0xffffffc008b52810 */ /* 0x000fe20007ffe0ff */
[C---:B---3--:R-:W-:Y:S01]  /*ad90*/  FMUL.FTZ R4, R167.reuse, R160 ;  /* 0x000000a0a7047220 */ /* 0x048fe20000410000 */
[C---:B------:R-:W-:Y:S07]  /*ada0*/  FMUL.FTZ R5, R167.reuse, R161 ;  /* 0x000000a1a7057220 */ /* 0x040fee0000410000 */
[----:B------:R-:W-:Y:S01]  /*adb0*/  MUFU.EX2 R193, R193 ;  /* 0x000000c100c17308 */ /* 0x000fe20000000800 */
[C---:B------:R-:W-:Y:S01]  /*adc0*/  FMUL.FTZ R10, R166.reuse, R158 ;  /* 0x0000009ea60a7220 */ /* 0x040fe20000410000 */
[----:B------:R-:W3:Y:S01]  /*add0*/  LDSM.16.MT88.4 R176, [R181] ;  /* 0x00000000b5b0783b */ /* 0x000ee20000004200 */
[----:B------:R-:W-:Y:S07]  /*ade0*/  FMUL.FTZ R11, R166, R159 ;  /* 0x0000009fa60b7220 */ /* 0x000fee0000410000 */
[----:B------:R-:W4:Y:S01]  /*adf0*/  MUFU.EX2 R194, R194 ;  /* 0x000000c200c27308 */ /* 0x000f220000000800 */
[C---:B------:R-:W-:Y:S01]  /*ae00*/  FMUL.FTZ R8, R167.reuse, R156 ;  /* 0x0000009ca7087220 */ /* 0x040fe20000410000 */
[C---:B------:R-:W-:Y:S01]  /*ae10*/  FMUL.FTZ R9, R167.reuse, R157 ;  /* 0x0000009da7097220 */ /* 0x040fe20000410000 */
[----:B------:R-:W-:Y:S07]  /*ae20*/  IADD3 R184, PT, PT, R228, R181, RZ ;  /* 0x000000b5e4b87210 */ /* 0x000fee0007ffe0ff */
[----:B------:R-:W-:Y:S01]  /*ae30*/  MUFU.EX2 R189, R189 ;  /* 0x000000bd00bd7308 */ /* 0x000fe20000000800 */
[----:B------:R-:W-:Y:S01]  /*ae40*/  FMUL.FTZ R134, R166, R134 ;  /* 0x00000086a6867220 */ /* 0x000fe20000410000 */
[----:B--2---:R-:W-:Y:S01]  /*ae50*/  F2FP.BF16.F32.PACK_AB R160, R190, R191 ;  /* 0x000000bfbea0723e */ /* 0x004fe200000010ff */
[C---:B------:R-:W-:Y:S07]  /*ae60*/  FMUL.FTZ R135, R166.reuse, R135 ;  /* 0x00000087a6877220 */ /* 0x040fee0000410000 */
[----:B------:R-:W2:Y:S01]  /*ae70*/  MUFU.EX2 R185, R185 ;  /* 0x000000b900b97308 */ /* 0x000ea20000000800 */
[C---:B------:R-:W-:Y:S01]  /*ae80*/  FMUL.FTZ R132, R167.reuse, R132 ;  /* 0x00000084a7847220 */ /* 0x040fe20000410000 */
[C---:B------:R-:W-:Y:S01]  /*ae90*/  FMUL.FTZ R133, R167.reuse, R133 ;  /* 0x00000085a7857220 */ /* 0x040fe20000410000 */
[----:B------:R-:W5:Y:S07]  /*aea0*/  LDSM.16.MT88.4 R156, [R184] ;  /* 0x00000000b89c783b */ /* 0x000f6e0000004200 */
[----:B------:R-:W-:Y:S01]  /*aeb0*/  MUFU.EX2 R192, R192 ;  /* 0x000000c000c07308 */ /* 0x000fe20000000800 */
[----:B------:R-:W-:Y:S01]  /*aec0*/  FMUL.FTZ R138, R166, R138 ;  /* 0x0000008aa68a7220 */ /* 0x000fe20000410000 */
[----:B----4-:R-:W-:Y:S01]  /*aed0*/  F2FP.BF16.F32.PACK_AB R161, R194, R193 ;  /* 0x000000c1c2a1723e */ /* 0x010fe200000010ff */
[C---:B------:R-:W-:Y:S07]  /*aee0*/  FMUL.FTZ R139, R166.reuse, R139 ;  /* 0x0000008ba68b7220 */ /* 0x040fee0000410000 */
[----:B------:R-:W4:Y:S01]  /*aef0*/  MUFU.EX2 R187, R187 ;  /* 0x000000bb00bb7308 */ /* 0x000f220000000800 */
[C---:B------:R-:W-:Y:S01]  /*af00*/  FMUL.FTZ R136, R167.reuse, R136 ;  /* 0x00000088a7887220 */ /* 0x040fe20000410000 */
[C---:B------:R-:W-:Y:S01]  /*af10*/  FMUL.FTZ R137, R167.reuse, R137 ;  /* 0x00000089a7897220 */ /* 0x040fe20000410000 */
[C---:B------:R-:W-:Y:S01]  /*af20*/  FMUL.FTZ R142, R166.reuse, R142 ;  /* 0x0000008ea68e7220 */ /* 0x040fe20000410000 */
[----:B------:R-:W-:Y:S01]  /*af30*/  FMUL.FTZ R143, R166, R143 ;  /* 0x0000008fa68f7220 */ /* 0x000fe20000410000 */
[----:B------:R-:W-:Y:S01]  /*af40*/  FMUL.FTZ R140, R167, R140 ;  /* 0x0000008ca78c7220 */ /* 0x000fe20000410000 */
[----:B--2---:R-:W-:Y:S01]  /*af50*/  F2FP.BF16.F32.PACK_AB R162, R185, R189 ;  /* 0x000000bdb9a2723e */ /* 0x004fe200000010ff */
[----:B------:R-:W-:Y:S01]  /*af60*/  FMUL.FTZ R141, R167, R141 ;  /* 0x0000008da78d7220 */ /* 0x000fe20000410000 */
[-CC-:B------:R-:W-:Y:S01]  /*af70*/  FFMA.FTZ R199, R26, R165.reuse, -R186.reuse ;  /* 0x000000a51ac77223 */ /* 0x180fe200000108ba */
[-C--:B------:R-:W-:Y:S01]  /*af80*/  FFMA.FTZ R201, R27, R165.reuse, -R186 ;  /* 0x000000a51bc97223 */ /* 0x080fe200000108ba */
[----:B------:R-:W-:Y:S01]  /*af90*/  FFMA.FTZ R12, R12, R165, -R188 ;  /* 0x000000a50c0c7223 */ /* 0x000fe200000108bc */
[C---:B------:R-:W-:Y:S01]  /*afa0*/  FMUL.FTZ R146, R166.reuse, R146 ;  /* 0x00000092a6927220 */ /* 0x040fe20000410000 */
[----:B------:R-:W-:Y:S01]  /*afb0*/  FMUL.FTZ R147, R166, R147 ;  /* 0x00000093a6937220 */ /* 0x000fe20000410000 */
[----:B------:R-:W-:Y:S01]  /*afc0*/  FMUL.FTZ R144, R167, R144 ;  /* 0x00000090a7907220 */ /* 0x000fe20000410000 */
[----:B----4-:R-:W-:Y:S01]  /*afd0*/  F2FP.BF16.F32.PACK_AB R163, R187, R192 ;  /* 0x000000c0bba3723e */ /* 0x010fe200000010ff */
[----:B------:R-:W-:Y:S01]  /*afe0*/  FMUL.FTZ R145, R167, R145 ;  /* 0x00000091a7917220 */ /* 0x000fe20000410000 */
[-CC-:B------:R-:W-:Y:S01]  /*aff0*/  FFMA.FTZ R197, R14, R165.reuse, -R186.reuse ;  /* 0x000000a50ec57223 */ /* 0x180fe200000108ba */
[C---:B------:R-:W-:Y:S01]  /*b000*/  FMUL.FTZ R14, R166.reuse, R154 ;  /* 0x0000009aa60e7220 */ /* 0x040fe20000410000 */
[--C-:B------:R-:W-:Y:S01]  /*b010*/  FFMA.FTZ R195, R15, R165, -R186.reuse ;  /* 0x000000a50fc37223 */ /* 0x100fe200000108ba */
[----:B------:R-:W-:Y:S01]  /*b020*/  FMUL.FTZ R15, R166, R155 ;  /* 0x0000009ba60f7220 */ /* 0x000fe20000410000 */
[-CC-:B------:R-:W-:Y:S01]  /*b030*/  FFMA.FTZ R62, R62, R165.reuse, -R186.reuse ;  /* 0x000000a53e3e7223 */ /* 0x180fe200000108ba */
[C---:B-1----:R-:W-:Y:S01]  /*b040*/  HMMA.16816.F32.BF16 R4, R160.reuse, R168, R4 ;  /* 0x000000a8a004723c */ /* 0x042fe20000041804 */
[----:B------:R-:W-:Y:S10]  /*b050*/  MUFU.EX2 R197, R197 ;  /* 0x000000c500c57308 */ /* 0x000ff40000000800 */
[----:B------:R-:W-:Y:S01]  /*b060*/  MUFU.EX2 R195, R195 ;  /* 0x000000c300c37308 */ /* 0x000fe20000000800 */
[-CC-:B------:R-:W-:Y:S01]  /*b070*/  FFMA.FTZ R196, R18, R165.reuse, -R186.reuse ;  /* 0x000000a512c47223 */ /* 0x180fe200000108ba */
[C---:B------:R-:W-:Y:S01]  /*b080*/  FMUL.FTZ R18, R166.reuse, R150 ;  /* 0x00000096a6127220 */ /* 0x040fe20000410000 */
[C---:B------:R-:W-:Y:S01]  /*b090*/  HMMA.16816.F32.BF16 R8, R160.reuse, R170, R8 ;  /* 0x000000aaa008723c */ /* 0x040fe20000041808 */
[----:B------:R-:W1:Y:S06]  /*b0a0*/  LDSM.16.MT88.4 R168, [R183+0xa800] ;  /* 0x00a80000b7a8783b */ /* 0x000e6c0000004200 */
[----:B------:R-:W-:Y:S01]  /*b0b0*/  MUFU.EX2 R199, R199 ;  /* 0x000000c700c77308 */ /* 0x000fe20000000800 */
[--C-:B------:R-:W-:Y:S01]  /*b0c0*/  FFMA.FTZ R198, R19, R165, -R186.reuse ;  /* 0x000000a513c67223 */ /* 0x100fe200000108ba */
[----:B------:R-:W-:Y:S01]  /*b0d0*/  FMUL.FTZ R19, R166, R151 ;  /* 0x00000097a6137220 */ /* 0x000fe20000410000 */
[-CC-:B------:R-:W-:Y:S07]  /*b0e0*/  FFMA.FTZ R202, R22, R165.reuse, -R186.reuse ;  /* 0x000000a516ca7223 */ /* 0x180fee00000108ba */
[----:B------:R-:W-:Y:S01]  /*b0f0*/  MUFU.EX2 R196, R196 ;  /* 0x000000c400c47308 */ /* 0x000fe20000000800 */
[-C--:B------:R-:W-:Y:S01]  /*b100*/  FFMA.FTZ R200, R23, R165.reuse, -R186 ;  /* 0x000000a517c87223 */ /* 0x080fe200000108ba */
[C---:B------:R-:W-:Y:S08]  /*b110*/  HMMA.16816.F32.BF16 R132, R160.reuse, R172, R132 ;  /* 0x000000aca084723c */ /* 0x040ff00000041884 */
[----:B------:R-:W2:Y:S01]  /*b120*/  MUFU.EX2 R198, R198 ;  /* 0x000000c600c67308 */ /* 0x000ea20000000800 */
[-CC-:B------:R-:W-:Y:S01]  /*b130*/  FFMA.FTZ R60, R60, R165.reuse, -R188.reuse ;  /* 0x000000a53c3c7223 */ /* 0x180fe200000108bc */
[-C--:B------:R-:W-:Y:S01]  /*b140*/  FFMA.FTZ R68, R68, R165.reuse, -R188 ;  /* 0x000000a544447223 */ /* 0x080fe200000108bc */
[-C--:B------:R-:W-:Y:S07]  /*b150*/  FFMA.FTZ R70, R70, R165.reuse, -R186 ;  /* 0x000000a546467223 */ /* 0x080fee00000108ba */
[----:B------:R-:W-:Y:S01]  /*b160*/  MUFU.EX2 R202, R202 ;  /* 0x000000ca00ca7308 */ /* 0x000fe20000000800 */
[-C--:B------:R-:W-:Y:S01]  /*b170*/  FFMA.FTZ R76, R76, R165.reuse, -R188 ;  /* 0x000000a54c4c7223 */ /* 0x080fe200000108bc */
[C---:B------:R-:W-:Y:S01]  /*b180*/  HMMA.16816.F32.BF16 R136, R160.reuse, R174, R136 ;  /* 0x000000aea088723c */ /* 0x040fe20000041888 */
[----:B------:R-:W4:Y:S07]  /*b190*/  LDSM.16.MT88.4 R172, [R182+0xa800] ;  /* 0x00a80000b6ac783b */ /* 0x000f2e0000004200 */
[----:B------:R-:W-:Y:S01]  /*b1a0*/  MUFU.EX2 R200, R200 ;  /* 0x000000c800c87308 */ /* 0x000fe20000000800 */
[-C--:B------:R-:W-:Y:S01]  /*b1b0*/  FFMA.FTZ R87, R87, R165.reuse, -R186 ;  /* 0x000000a557577223 */ /* 0x080fe200000108ba */
[-CC-:B------:R-:W-:Y:S01]  /*b1c0*/  FFMA.FTZ R89, R89, R165.reuse, -R188.reuse ;  /* 0x000000a559597223 */ /* 0x180fe200000108bc */
[-C--:B------:R-:W-:Y:S07]  /*b1d0*/  FFMA.FTZ R104, R104, R165.reuse, -R188 ;  /* 0x000000a568687223 */ /* 0x080fee00000108bc */
[----:B------:R-:W5:Y:S01]  /*b1e0*/  MUFU.EX2 R201, R201 ;  /* 0x000000c900c97308 */ /* 0x000f620000000800 */
[-C--:B------:R-:W-:Y:S01]  /*b1f0*/  FFMA.FTZ R106, R106, R165.reuse, -R186 ;  /* 0x000000a56a6a7223 */ /* 0x080fe200000108ba */
[C---:B---3--:R-:W-:Y:S08]  /*b200*/  HMMA.16816.F32.BF16 R140, R160.reuse, R176, R140 ;  /* 0x000000b0a08c723c */ /* 0x048ff0000004188c */
[----:B------:R3:W-:Y:S01]  /*b210*/  MUFU.EX2 R177, R12 ;  /* 0x0000000c00b17308 */ /* 0x0007e20000000800 */
[----:B--2---:R-:W-:Y:S01]  /*b220*/  F2FP.BF16.F32.PACK_AB R151, R198, R196 ;  /* 0x000000c4c697723e */ /* 0x004fe200000010ff */
[----:B------:R-:W-:Y:S01]  /*b230*/  FFMA.FTZ R176, R13, R165, -R188 ;  /* 0x000000a50db07223 */ /* 0x000fe200000108bc */
[----:B------:R-:W-:Y:S07]  /*b240*/  FMUL.FTZ R13, R167, R153 ;  /* 0x00000099a70d7220 */ /* 0x000fee0000410000 */
[----:B------:R-:W-:Y:S01]  /*b250*/  MUFU.EX2 R60, R60 ;  /* 0x0000003c003c7308 */ /* 0x000fe20000000800 */
[-C--:B------:R-:W-:Y:S01]  /*b260*/  FFMA.FTZ R107, R107, R165.reuse, -R186 ;  /* 0x000000a56b6b7223 */ /* 0x080fe200000108ba */
[C---:B------:R-:W-:Y:S08]  /*b270*/  HMMA.16816.F32.BF16 R144, R160.reuse, R178, R144 ;  /* 0x000000b2a090723c */ /* 0x040ff00000041890 */
[----:B------:R-:W2:Y:S01]  /*b280*/  MUFU.EX2 R176, R176 ;  /* 0x000000b000b07308 */ /* 0x000ea20000000800 */
[-CC-:B------:R-:W-:Y:S01]  /*b290*/  FFMA.FTZ R178, R16, R165.reuse, -R188.reuse ;  /* 0x000000a510b27223 */ /* 0x180fe200000108bc */
[--C-:B------:R-:W-:Y:S01]  /*b2a0*/  FFMA.FTZ R179, R17, R165, -R188.reuse ;  /* 0x000000a511b37223 */ /* 0x100fe200000108bc */
[C---:B------:R-:W-:Y:S01]  /*b2b0*/  FMUL.FTZ R16, R167.reuse, R148 ;  /* 0x00000094a7107220 */ /* 0x040fe20000410000 */
[----:B------:R-:W-:Y:S01]  /*b2c0*/  FMUL.FTZ R17, R167, R149 ;  /* 0x00000095a7117220 */ /* 0x000fe20000410000 */
[----:B------:R-:W-:Y:S01]  /*b2d0*/  F2FP.BF16.F32.PACK_AB R149, R195, R197 ;  /* 0x000000c5c395723e */ /* 0x000fe200000010ff */
[----:B---3--:R-:W-:Y:S04]  /*b2e0*/  FMUL.FTZ R12, R167, R152 ;  /* 0x00000098a70c7220 */ /* 0x008fe80000410000 */
[----:B------:R-:W-:Y:S01]  /*b2f0*/  MUFU.EX2 R178, R178 ;  /* 0x000000b200b27308 */ /* 0x000fe20000000800 */
[----:B------:R-:W3:Y:S01]  /*b300*/  LDSM.16.MT88.4 R152, [R181+0x800] ;  /* 0x00080000b598783b */ /* 0x000ee20000004200 */
[----:B-----5:R-:W-:Y:S01]  /*b310*/  F2FP.BF16.F32.PACK_AB R23, R201, R199 ;  /* 0x000000c7c917723e */ /* 0x020fe200000010ff */
[--C-:B------:R-:W-:Y:S07]  /*b320*/  FFMA.FTZ R128, R128, R165, -R188.reuse ;  /* 0x000000a580807223 */ /* 0x100fee00000108bc */
[----:B------:R-:W5:Y:S01]  /*b330*/  MUFU.EX2 R179, R179 ;  /* 0x000000b300b37308 */ /* 0x000f620000000800 */
[----:B------:R-:W-:Y:S01]  /*b340*/  FFMA.FTZ R191, R167, R251, R191 ;  /* 0x000000fba7bf7223 */ /* 0x000fe200000100bf */
[C---:B------:R-:W-:Y:S08]  /*b350*/  HMMA.16816.F32.BF16 R12, R160.reuse, R156, R12 ;  /* 0x0000009ca00c723c */ /* 0x040ff0000004180c */
[----:B------:R-:W-:Y:S01]  /*b360*/  MUFU.EX2 R76, R76 ;  /* 0x0000004c004c7308 */ /* 0x000fe20000000800 */
[----:B--2---:R-:W-:Y:S01]  /*b370*/  F2FP.BF16.F32.PACK_AB R148, R176, R177 ;  /* 0x000000b1b094723e */ /* 0x004fe200000010ff */
[----:B------:R-:W-:Y:S01]  /*b380*/  FADD.FTZ R191, R190, R191 ;  /* 0x000000bfbebf7221 */ /* 0x000fe20000010000 */
[----:B------:R-:W-:Y:S01]  /*b390*/  FFMA.FTZ R193, R166, R250, R193 ;  /* 0x000000faa6c17223 */ /* 0x000fe200000100c1 */
[----:B------:R-:W-:Y:S01]  /*b3a0*/  MOV R167, R0 ;  /* 0x0000000000a77202 */ /* 0x000fe20000000f00 */
[----:B------:R-:W-:Y:S01]  /*b3b0*/  HMMA.16816.F32.BF16 R16, R160, R158, R16 ;  /* 0x0000009ea010723c */ /* 0x000fe20000041810 */
[----:B------:R-:W2:Y:S02]  /*b3c0*/  LDSM.16.MT88.4 R156, [R184+0x800] ;  /* 0x00080000b89c783b */ /* 0x000ea40000004200 */
[----:B------:R-:W-:Y:S01]  /*b3d0*/  FADD.FTZ R191, R189, R191 ;  /* 0x000000bfbdbf7221 */ /* 0x000fe20000010000 */
[----:B-----5:R-:W-:Y:S01]  /*b3e0*/  F2FP.BF16.F32.PACK_AB R150, R179, R178 ;  /* 0x000000b2b396723e */ /* 0x020fe200000010ff */
[----:B------:R-:W-:Y:S01]  /*b3f0*/  FADD.FTZ R193, R194, R193 ;  /* 0x000000c1c2c17221 */ /* 0x000fe20000010000 */
[----:B------:R-:W-:Y:S01]  /*b400*/  MOV R166, R164 ;  /* 0x000000a400a67202 */ /* 0x000fe20000000f00 */
[----:B------:R-:W-:Y:S02]  /*b410*/  FADD.FTZ R185, R185, R191 ;  /* 0x000000bfb9b97221 */ /* 0x000fe40000010000 */
[----:B------:R-:W5:Y:S01]  /*b420*/  LDSM.16.MT88.4 R160, [R183+0xb000] ;  /* 0x00b00000b7a0783b */ /* 0x000f620000004200 */
[----:B------:R-:W-:Y:S01]  /*b430*/  FADD.FTZ R193, R192, R193 ;  /* 0x000000c1c0c17221 */ /* 0x000fe20000010000 */
[C---:B-1----:R-:W-:Y:S05]  /*b440*/  HMMA.16816.F32.BF16 R4, R148.reuse, R168, R4 ;  /* 0x000000a89404723c */ /* 0x042fea0000041804 */
[----:B------:R-:W-:Y:S01]  /*b450*/  FADD.FTZ R185, R177, R185 ;  /* 0x000000b9b1b97221 */ /* 0x000fe20000010000 */
[----:B------:R-:W-:Y:S02]  /*b460*/  FADD.FTZ R193, R187, R193 ;  /* 0x000000c1bbc17221 */ /* 0x000fe40000010000 */
[C---:B------:R-:W-:Y:S01]  /*b470*/  HMMA.16816.F32.BF16 R8, R148.reuse, R170, R8 ;  /* 0x000000aa9408723c */ /* 0x040fe20000041808 */
[----:B------:R-:W1:Y:S02]  /*b480*/  LDSM.16.MT88.4 R168, [R182+0xb000] ;  /* 0x00b00000b6a8783b */ /* 0x000e640000004200 */
[----:B------:R-:W-:Y:S01]  /*b490*/  FADD.FTZ R185, R176, R185 ;  /* 0x000000b9b0b97221 */ /* 0x000fe20000010000 */
[----:B------:R-:W-:Y:S03]  /*b4a0*/  FADD.FTZ R193, R197, R193 ;  /* 0x000000c1c5c17221 */ /* 0x000fe60000010000 */
[----:B------:R-:W-:Y:S01]  /*b4b0*/  FADD.FTZ R185, R178, R185 ;  /* 0x000000b9b2b97221 */ /* 0x000fe20000010000 */
[C---:B----4-:R-:W-:Y:S03]  /*b4c0*/  HMMA.16816.F32.BF16 R132, R148.reuse, R172, R132 ;  /* 0x000000ac9484723c */ /* 0x050fe60000041884 */
[-CC-:B------:R-:W-:Y:S01]  /*b4d0*/  FFMA.FTZ R172, R20, R165.reuse, -R188.reuse ;  /* 0x000000a514ac7223 */ /* 0x180fe200000108bc */
[-CC-:B------:R-:W-:Y:S01]  /*b4e0*/  FFMA.FTZ R173, R21, R165.reuse, -R188.reuse ;  /* 0x000000a515ad7223 */ /* 0x180fe200000108bc */
[----:B------:R-:W-:Y:S01]  /*b4f0*/  F2FP.BF16.F32.PACK_AB R21, R200, R202 ;  /* 0x000000cac815723e */ /* 0x000fe200000010ff */
[----:B------:R-:W-:Y:S01]  /*b500*/  FADD.FTZ R179, R179, R185 ;  /* 0x000000b9b3b37221 */ /* 0x000fe20000010000 */
[----:B------:R-:W-:Y:S01]  /*b510*/  FADD.FTZ R193, R195, R193 ;  /* 0x000000c1c3c17221 */ /* 0x000fe20000010000 */
[C---:B------:R-:W-:Y:S01]  /*b520*/  HMMA.16816.F32.BF16 R136, R148.reuse, R174, R136 ;  /* 0x000000ae9488723c */ /* 0x040fe20000041888 */
[----:B------:R-:W4:Y:S02]  /*b530*/  MUFU.EX2 R172, R172 ;  /* 0x000000ac00ac7308 */ /* 0x000f240000000800 */
[-CC-:B------:R-:W-:Y:S01]  /*b540*/  FFMA.FTZ R174, R24, R165.reuse, -R188.reuse ;  /* 0x000000a518ae7223 */ /* 0x180fe200000108bc */
[-C--:B------:R-:W-:Y:S07]  /*b550*/  FFMA.FTZ R175, R25, R165.reuse, -R188 ;  /* 0x000000a519af7223 */ /* 0x080fee00000108bc */
[----:B------:R-:W2:Y:S01]  /*b560*/  MUFU.EX2 R173, R173 ;  /* 0x000000ad00ad7308 */ /* 0x000ea20000000800 */
[----:B------:R-:W1:Y:S01]  /*b570*/  LDSM.16.MT88.4 R24, [R181+0x1000] ;  /* 0x00100000b518783b */ /* 0x000e620000004200 */
[----:B------:R-:W-:Y:S01]  /*b580*/  FADD.FTZ R196, R196, R193 ;  /* 0x000000c1c4c47221 */ /* 0x000fe20000010000 */
[C---:B---3--:R-:W-:Y:S07]  /*b590*/  HMMA.16816.F32.BF16 R140, R148.reuse, R152, R140 ;  /* 0x00000098948c723c */ /* 0x048fee000004188c */
[----:B------:R-:W-:Y:S01]  /*b5a0*/  MUFU.EX2 R174, R174 ;  /* 0x000000ae00ae7308 */ /* 0x000fe20000000800 */
[----:B------:R-:W-:Y:S09]  /*b5b0*/  FADD.FTZ R196, R198, R196 ;  /* 0x000000c4c6c47221 */ /* 0x000ff20000010000 */
[----:B------:R-:W3:Y:S01]  /*b5c0*/  MUFU.EX2 R175, R175 ;  /* 0x000000af00af7308 */ /* 0x000ee20000000800 */
[----:B----4-:R-:W-:Y:S01]  /*b5d0*/  FADD.FTZ R179, R172, R179 ;  /* 0x000000b3acb37221 */ /* 0x010fe20000010000 */
[C---:B------:R-:W-:Y:S01]  /*b5e0*/  HMMA.16816.F32.BF16 R144, R148.reuse, R154, R144 ;  /* 0x0000009a9490723c */ /* 0x040fe20000041890 */
[----:B------:R-:W-:Y:S02]  /*b5f0*/  LDSM.16.MT88.4 R152, [R183+0xb800] ;  /* 0x00b80000b798783b */ /* 0x000fe40000004200 */
[C---:B--2---:R-:W-:Y:S01]  /*b600*/  F2FP.BF16.F32.PACK_AB R20, R173.reuse, R172 ;  /* 0x000000acad14723e */ /* 0x044fe200000010ff */
[----:B------:R-:W-:Y:S01]  /*b610*/  FADD.FTZ R173, R173, R179 ;  /* 0x000000b3adad7221 */ /* 0x000fe20000010000 */
[----:B------:R-:W-:Y:S03]  /*b620*/  FADD.FTZ R202, R202, R196 ;  /* 0x000000c4caca7221 */ /* 0x000fe60000010000 */
[C---:B------:R-:W-:Y:S03]  /*b630*/  HMMA.16816.F32.BF16 R12, R148.reuse, R156, R12 ;  /* 0x0000009c940c723c */ /* 0x040fe6000004180c */
[C---:B---3--:R-:W-:Y:S01]  /*b640*/  F2FP.BF16.F32.PACK_AB R22, R175.reuse, R174 ;  /* 0x000000aeaf16723e */ /* 0x048fe200000010ff */
[----:B------:R-:W-:Y:S01]  /*b650*/  FADD.FTZ R173, R174, R173 ;  /* 0x000000adaead7221 */ /* 0x000fe20000010000 */
[----:B------:R-:W-:Y:S03]  /*b660*/  FADD.FTZ R202, R200, R202 ;  /* 0x000000cac8ca7221 */ /* 0x000fe60000010000 */
[----:B------:R-:W-:Y:S01]  /*b670*/  HMMA.16816.F32.BF16 R16, R148, R158, R16 ;  /* 0x0000009e9410723c */ /* 0x000fe20000041810 */
[----:B------:R-:W2:Y:S02]  /*b680*/  LDSM.16.MT88.4 R148, [R184+0x1000] ;  /* 0x00100000b894783b */ /* 0x000ea40000004200 */
[----:B------:R-:W-:Y:S01]  /*b690*/  FADD.FTZ R175, R175, R173 ;  /* 0x000000adafaf7221 */ /* 0x000fe20000010000 */
[----:B------:R-:W-:Y:S04]  /*b6a0*/  FADD.FTZ R202, R199, R202 ;  /* 0x000000cac7ca7221 */ /* 0x000fe80000010000 */
[C---:B-----5:R-:W-:Y:S01]  /*b6b0*/  HMMA.16816.F32.BF16 R4, R20.reuse, R160, R4 ;  /* 0x000000a01404723c */ /* 0x060fe20000041804 */
[----:B------:R-:W3:Y:S04]  /*b6c0*/  LDSM.16.MT88.4 R156, [R182+0xb800] ;  /* 0x00b80000b69c783b */ /* 0x000ee80000004200 */
[-CC-:B------:R-:W-:Y:S01]  /*b6d0*/  FFMA.FTZ R160, R28, R165.reuse, -R188.reuse ;  /* 0x000000a51ca07223 */ /* 0x180fe200000108bc */
[-C--:B------:R-:W-:Y:S01]  /*b6e0*/  FFMA.FTZ R161, R29, R165.reuse, -R188 ;  /* 0x000000a51da17223 */ /* 0x080fe200000108bc */
[----:B------:R-:W-:Y:S01]  /*b6f0*/  FADD.FTZ R201, R201, R202 ;  /* 0x000000cac9c97221 */ /* 0x000fe20000010000 */
[C---:B------:R-:W-:Y:S03]  /*b700*/  HMMA.16816.F32.BF16 R8, R20.reuse, R162, R8 ;  /* 0x000000a21408723c */ /* 0x040fe60000041808 */
[-CC-:B------:R-:W-:Y:S01]  /*b710*/  FFMA.FTZ R163, R32, R165.reuse, -R188.reuse ;  /* 0x000000a520a37223 */ /* 0x180fe200000108bc */
[-C--:B------:R-:W-:Y:S01]  /*b720*/  FFMA.FTZ R162, R33, R165.reuse, -R188 ;  /* 0x000000a521a27223 */ /* 0x080fe200000108bc */
[----:B------:R-:W4:Y:S03]  /*b730*/  MUFU.EX2 R160, R160 ;  /* 0x000000a000a07308 */ /* 0x000f260000000800 */
[C---:B-1----:R-:W-:Y:S07]  /*b740*/  HMMA.16816.F32.BF16 R132, R20.reuse, R168, R132 ;  /* 0x000000a81484723c */ /* 0x042fee0000041884 */
[----:B------:R-:W-:Y:S01]  /*b750*/  MUFU.EX2 R163, R163 ;  /* 0x000000a300a37308 */ /* 0x000fe20000000800 */
[-CC-:B------:R-:W-:Y:S01]  /*b760*/  FFMA.FTZ R168, R30, R165.reuse, -R186.reuse ;  /* 0x000000a51ea87223 */ /* 0x180fe200000108ba */
[-CC-:B------:R-:W-:Y:S08]  /*b770*/  FFMA.FTZ R169, R31, R165.reuse, -R186.reuse ;  /* 0x000000a51fa97223 */ /* 0x180ff000000108ba */
[----:B------:R-:W-:Y:S01]  /*b780*/  MUFU.EX2 R162, R162 ;  /* 0x000000a200a27308 */ /* 0x000fe20000000800 */
[----:B------:R-:W1:Y:S01]  /*b790*/  LDSM.16.MT88.4 R28, [R181+0x1800] ;  /* 0x00180000b51c783b */ /* 0x000e620000004200 */
[C---:B------:R-:W-:Y:S08]  /*b7a0*/  HMMA.16816.F32.BF16 R136, R20.reuse, R170, R136 ;  /* 0x000000aa1488723c */ /* 0x040ff00000041888 */
[----:B------:R-:W-:Y:S01]  /*b7b0*/  MUFU.EX2 R161, R161 ;  /* 0x000000a100a17308 */ /* 0x000fe20000000800 */
[-CC-:B------:R-:W-:Y:S01]  /*b7c0*/  FFMA.FTZ R170, R34, R165.reuse, -R186.reuse ;  /* 0x000000a522aa7223 */ /* 0x180fe200000108ba */
[-C--:B------:R-:W-:Y:S01]  /*b7d0*/  FFMA.FTZ R171, R35, R165.reuse, -R186 ;  /* 0x000000a523ab7223 */ /* 0x080fe200000108ba */
[----:B----4-:R-:W-:Y:S01]  /*b7e0*/  FADD.FTZ R175, R160, R175 ;  /* 0x000000afa0af7221 */ /* 0x010fe20000010000 */
[----:B------:R-:W-:Y:S06]  /*b7f0*/  LDSM.16.MT88.4 R32, [R183+0xc000] ;  /* 0x00c00000b720783b */ /* 0x000fec0000004200 */
[----:B------:R-:W4:Y:S01]  /*b800*/  MUFU.EX2 R168, R168 ;  /* 0x000000a800a87308 */ /* 0x000f220000000800 */
[C---:B------:R-:W-:Y:S09]  /*b810*/  HMMA.16816.F32.BF16 R140, R20.reuse, R24, R140 ;  /* 0x00000018148c723c */ /* 0x040ff2000004188c */
[----:B------:R-:W5:Y:S10]  /*b820*/  MUFU.EX2 R169, R169 ;  /* 0x000000a900a97308 */ /* 0x000f740000000800 */
[----:B------:R-:W-:Y:S01]  /*b830*/  MUFU.EX2 R170, R170 ;  /* 0x000000aa00aa7308 */ /* 0x000fe20000000800 */
[C---:B------:R-:W-:Y:S01]  /*b840*/  HMMA.16816.F32.BF16 R144, R20.reuse, R26, R144 ;  /* 0x0000001a1490723c */ /* 0x040fe20000041890 */
[----:B------:R-:W1:Y:S08]  /*b850*/  LDSM.16.MT88.4 R24, [R184+0x1800] ;  /* 0x00180000b818783b */ /* 0x000e700000004200 */
[----:B------:R-:W3:Y:S01]  /*b860*/  MUFU.EX2 R171, R171 ;  /* 0x000000ab00ab7308 */ /* 0x000ee20000000800 */
[----:B----4-:R-:W-:Y:S01]  /*b870*/  FADD.FTZ R201, R168, R201 ;  /* 0x000000c9a8c97221 */ /* 0x010fe20000010000 */
[C---:B--2---:R-:W-:Y:S03]  /*b880*/  HMMA.16816.F32.BF16 R12, R20.reuse, R148, R12 ;  /* 0x00000094140c723c */ /* 0x044fe6000004180c */
[-CC-:B------:R-:W-:Y:S01]  /*b890*/  FFMA.FTZ R148, R37, R165.reuse, -R188.reuse ;  /* 0x000000a525947223 */ /* 0x180fe200000108bc */
[-CC-:B------:R-:W-:Y:S04]  /*b8a0*/  FFMA.FTZ R149, R41, R165.reuse, -R188.reuse ;  /* 0x000000a529957223 */ /* 0x180fe800000108bc */
[----:B------:R-:W-:Y:S01]  /*b8b0*/  HMMA.16816.F32.BF16 R16, R20, R150, R16 ;  /* 0x000000961410723c */ /* 0x000fe20000041810 */
[----:B------:R-:W-:Y:S02]  /*b8c0*/  MUFU.EX2 R148, R148 ;  /* 0x0000009400947308 */ /* 0x000fe40000000800 */
[----:B------:R-:W-:Y:S01]  /*b8d0*/  F2FP.BF16.F32.PACK_AB R20, R161, R160 ;  /* 0x000000a0a114723e */ /* 0x000fe200000010ff */
[-CC-:B------:R-:W-:Y:S01]  /*b8e0*/  FFMA.FTZ R150, R36, R165.reuse, -R188.reuse ;  /* 0x000000a524967223 */ /* 0x180fe200000108bc */
[----:B-----5:R-:W-:Y:S01]  /*b8f0*/  F2FP.BF16.F32.PACK_AB R21, R169, R168 ;  /* 0x000000a8a915723e */ /* 0x020fe200000010ff */
[----:B------:R-:W-:Y:S01]  /*b900*/  FFMA.FTZ R151, R40, R165, -R188 ;  /* 0x000000a528977223 */ /* 0x000fe200000108bc */
[----:B------:R-:W-:Y:S04]  /*b910*/  F2FP.BF16.F32.PACK_AB R22, R162, R163 ;  /* 0x000000a3a216723e */ /* 0x000fe800000010ff */
[----:B------:R-:W-:Y:S01]  /*b920*/  MUFU.EX2 R149, R149 ;  /* 0x0000009500957308 */ /* 0x000fe20000000800 */
[----:B---3--:R-:W-:Y:S01]  /*b930*/  F2FP.BF16.F32.PACK_AB R23, R171, R170 ;  /* 0x000000aaab17723e */ /* 0x008fe200000010ff */
[----:B------:R-:W-:Y:S01]  /*b940*/  FADD.FTZ R161, R161, R175 ;  /* 0x000000afa1a17221 */ /* 0x000fe20000010000 */
[----:B------:R-:W-:Y:S07]  /*b950*/  FADD.FTZ R169, R169, R201 ;  /* 0x000000c9a9a97221 */ /* 0x000fee0000010000 */
[----:B------:R-:W2:Y:S01]  /*b960*/  MUFU.EX2 R150, R150 ;  /* 0x0000009600967308 */ /* 0x000ea20000000800 */
[----:B------:R-:W-:Y:S01]  /*b970*/  FADD.FTZ R161, R163, R161 ;  /* 0x000000a1a3a17221 */ /* 0x000fe20000010000 */
[----:B------:R-:W-:Y:S01]  /*b980*/  FADD.FTZ R169, R170, R169 ;  /* 0x000000a9aaa97221 */ /* 0x000fe20000010000 */
[C---:B------:R-:W-:Y:S07]  /*b990*/  HMMA.16816.F32.BF16 R4, R20.reuse, R152, R4 ;  /* 0x000000981404723c */ /* 0x040fee0000041804 */
[----:B------:R-:W-:Y:S01]  /*b9a0*/  MUFU.EX2 R151, R151 ;  /* 0x0000009700977308 */ /* 0x000fe20000000800 */
[-CC-:B------:R-:W-:Y:S01]  /*b9b0*/  FFMA.FTZ R152, R42, R165.reuse, -R186.reuse ;  /* 0x000000a52a987223 */ /* 0x180fe200000108ba */
[-CC-:B------:R-:W-:Y:S01]  /*b9c0*/  FFMA.FTZ R153, R43, R165.reuse, -R186.reuse ;  /* 0x000000a52b997223 */ /* 0x180fe200000108ba */
[----:B------:R-:W-:Y:S01]  /*b9d0*/  FADD.FTZ R161, R162, R161 ;  /* 0x000000a1a2a17221 */ /* 0x000fe20000010000 */
[----:B------:R-:W-:Y:S01]  /*b9e0*/  LDSM.16.MT88.4 R40, [R182+0xc800] ;  /* 0x00c80000b628783b */ /* 0x000fe20000004200 */
[----:B------:R-:W-:Y:S01]  /*b9f0*/  FADD.FTZ R169, R171, R169 ;  /* 0x000000a9aba97221 */ /* 0x000fe20000010000 */
[C---:B------:R-:W-:Y:S04]  /*ba00*/  HMMA.16816.F32.BF16 R8, R20.reuse, R154, R8 ;  /* 0x0000009a1408723c */ /* 0x040fe80000041808 */
[----:B------:R-:W-:Y:S01]  /*ba10*/  MUFU.EX2 R152, R152 ;  /* 0x0000009800987308 */ /* 0x000fe20000000800 */
[-CC-:B------:R-:W-:Y:S01]  /*ba20*/  FFMA.FTZ R154, R38, R165.reuse, -R186.reuse ;  /* 0x000000a5269a7223 */ /* 0x180fe200000108ba */
[-C--:B------:R-:W-:Y:S08]  /*ba30*/  FFMA.FTZ R155, R39, R165.reuse, -R186 ;  /* 0x000000a5279b7223 */ /* 0x080ff000000108ba */
[----:B------:R-:W-:Y:S01]  /*ba40*/  MUFU.EX2 R153, R153 ;  /* 0x0000009900997308 */ /* 0x000fe20000000800 */
[----:B------:R-:W3:Y:S01]  /*ba50*/  LDSM.16.MT88.4 R36, [R182+0xc000] ;  /* 0x00c00000b624783b */ /* 0x000ee20000004200 */
[----:B--2---:R-:W-:Y:S01]  /*ba60*/  FADD.FTZ R161, R150, R161 ;  /* 0x000000a196a17221 */ /* 0x004fe20000010000 */
[C---:B------:R-:W-:Y:S07]  /*ba70*/  HMMA.16816.F32.BF16 R132, R20.reuse, R156, R132 ;  /* 0x0000009c1484723c */ /* 0x040fee0000041884 */
[----:B------:R-:W-:Y:S01]  /*ba80*/  MUFU.EX2 R154, R154 ;  /* 0x0000009a009a7308 */ /* 0x000fe20000000800 */
[----:B------:R-:W-:Y:S01]  /*ba90*/  FADD.FTZ R161, R148, R161 ;  /* 0x000000a194a17221 */ /* 0x000fe20000010000 */
[-C--:B------:R-:W-:Y:S08]  /*baa0*/  FFMA.FTZ R156, R44, R165.reuse, -R188 ;  /* 0x000000a52c9c7223 */ /* 0x080ff000000108bc */
[----:B------:R-:W2:Y:S01]  /*bab0*/  MUFU.EX2 R155, R155 ;  /* 0x0000009b009b7308 */ /* 0x000ea20000000800 */
[-CC-:B------:R-:W-:Y:S01]  /*bac0*/  FFMA.FTZ R157, R46, R165.reuse, -R186.reuse ;  /* 0x000000a52e9d7223 */ /* 0x180fe200000108ba */
[-C--:B------:R-:W-:Y:S01]  /*bad0*/  FFMA.FTZ R46, R47, R165.reuse, -R186 ;  /* 0x000000a52f2e7223 */ /* 0x080fe200000108ba */
[C---:B------:R-:W-:Y:S07]  /*bae0*/  HMMA.16816.F32.BF16 R136, R20.reuse, R158, R136 ;  /* 0x0000009e1488723c */ /* 0x040fee0000041888 */
[----:B------:R-:W-:Y:S01]  /*baf0*/  MUFU.EX2 R156, R156 ;  /* 0x0000009c009c7308 */ /* 0x000fe20000000800 */
[-CC-:B------:R-:W-:Y:S01]  /*bb00*/  FFMA.FTZ R47, R49, R165.reuse, -R188.reuse ;  /* 0x000000a5312f7223 */ /* 0x180fe200000108bc */
[-CC-:B------:R-:W-:Y:S01]  /*bb10*/  FFMA.FTZ R44, R45, R165.reuse, -R188.reuse ;  /* 0x000000a52d2c7223 */ /* 0x180fe200000108bc */
[-C--:B------:R-:W-:Y:S07]  /*bb20*/  FFMA.FTZ R45, R48, R165.reuse, -R188 ;  /* 0x000000a5302d7223 */ /* 0x080fee00000108bc */
[----:B------:R-:W-:Y:S01]  /*bb30*/  MUFU.EX2 R46, R46 ;  /* 0x0000002e002e7308 */ /* 0x000fe20000000800 */
[-CC-:B------:R-:W-:Y:S01]  /*bb40*/  FFMA.FTZ R48, R50, R165.reuse, -R186.reuse ;  /* 0x000000a532307223 */ /* 0x180fe200000108ba */
[C---:B-1----:R-:W-:Y:S08]  /*bb50*/  HMMA.16816.F32.BF16 R140, R20.reuse, R28, R140 ;  /* 0x0000001c148c723c */ /* 0x042ff0000004188c */
[----:B------:R-:W-:Y:S01]  /*bb60*/  MUFU.EX2 R47, R47 ;  /* 0x0000002f002f7308 */ /* 0x000fe20000000800 */
[-C--:B------:R-:W-:Y:S01]  /*bb70*/  FFMA.FTZ R49, R51, R165.reuse, -R186 ;  /* 0x000000a533317223 */ /* 0x080fe200000108ba */
[-CC-:B------:R-:W-:Y:S01]  /*bb80*/  FFMA.FTZ R50, R52, R165.reuse, -R188.reuse ;  /* 0x000000a534327223 */ /* 0x180fe200000108bc */
[-CC-:B------:R-:W-:Y:S07]  /*bb90*/  FFMA.FTZ R51, R53, R165.reuse, -R188.reuse ;  /* 0x000000a535337223 */ /* 0x180fee00000108bc */
[----:B------:R-:W-:Y:S01]  /*bba0*/  MUFU.EX2 R45, R45 ;  /* 0x0000002d002d7308 */ /* 0x000fe20000000800 */
[-CC-:B------:R-:W-:Y:S01]  /*bbb0*/  FFMA.FTZ R53, R56, R165.reuse, -R188.reuse ;  /* 0x000000a538357223 */ /* 0x180fe200000108bc */
[C---:B------:R-:W-:Y:S01]  /*bbc0*/  HMMA.16816.F32.BF16 R144, R20.reuse, R30, R144 ;  /* 0x0000001e1490723c */ /* 0x040fe20000041890 */
[----:B------:R-:W1:Y:S07]  /*bbd0*/  LDSM.16.MT88.4 R28, [R181+0x2000] ;  /* 0x00200000b51c783b */ /* 0x000e6e0000004200 */
[----:B------:R-:W-:Y:S01]  /*bbe0*/  MUFU.EX2 R48, R48 ;  /* 0x0000003000307308 */ /* 0x000fe20000000800 */
[-C--:B------:R-:W-:Y:S01]  /*bbf0*/  FFMA.FTZ R52, R57, R165.reuse, -R188 ;  /* 0x000000a539347223 */ /* 0x080fe200000108bc */
[-CC-:B------:R-:W-:Y:S01]  /*bc00*/  FFMA.FTZ R56, R58, R165.reuse, -R186.reuse ;  /* 0x000000a53a387223 */ /* 0x180fe200000108ba */
[-C--:B------:R-:W-:Y:S07]  /*bc10*/  FFMA.FTZ R57, R59, R165.reuse, -R186 ;  /* 0x000000a53b397223 */ /* 0x080fee00000108ba */
[----:B------:R-:W4:Y:S01]  /*bc20*/  MUFU.EX2 R44, R44 ;  /* 0x0000002c002c7308 */ /* 0x000f220000000800 */
[-CC-:B------:R-:W-:Y:S01]  /*bc30*/  FFMA.FTZ R58, R61, R165.reuse, -R188.reuse ;  /* 0x000000a53d3a7223 */ /* 0x180fe200000108bc */
[C---:B------:R-:W-:Y:S08]  /*bc40*/  HMMA.16816.F32.BF16 R12, R20.reuse, R24, R12 ;  /* 0x00000018140c723c */ /* 0x040ff0000004180c */
[----:B------:R-:W5:Y:S01]  /*bc50*/  MUFU.EX2 R157, R157 ;  /* 0x0000009d009d7308 */ /* 0x000f620000000800 */
[-CC-:B------:R-:W-:Y:S01]  /*bc60*/  FFMA.FTZ R59, R64, R165.reuse, -R188.reuse ;  /* 0x000000a5403b7223 */ /* 0x180fe200000108bc */
[-C--:B------:R-:W-:Y:S01]  /*bc70*/  FFMA.FTZ R61, R65, R165.reuse, -R188 ;  /* 0x000000a5413d7223 */ /* 0x080fe200000108bc */
[-CC-:B------:R-:W-:Y:S07]  /*bc80*/  FFMA.FTZ R64, R66, R165.reuse, -R186.reuse ;  /* 0x000000a542407223 */ /* 0x180fee00000108ba */
[----:B------:R-:W5:Y:S01]  /*bc90*/  MUFU.EX2 R49, R49 ;  /* 0x0000003100317308 */ /* 0x000f620000000800 */
[-C--:B------:R-:W-:Y:S01]  /*bca0*/  FFMA.FTZ R65, R67, R165.reuse, -R186 ;  /* 0x000000a543417223 */ /* 0x080fe200000108ba */
[----:B------:R-:W-:Y:S01]  /*bcb0*/  HMMA.16816.F32.BF16 R16, R20, R26, R16 ;  /* 0x0000001a1410723c */ /* 0x000fe20000041810 */
[----:B------:R-:W4:Y:S07]  /*bcc0*/  LDSM.16.MT88.4 R24, [R184+0x2000] ;  /* 0x00200000b818783b */ /* 0x000f2e0000004200 */
[----:B------:R-:W5:Y:S01]  /*bcd0*/  MUFU.EX2 R50, R50 ;  /* 0x0000003200327308 */ /* 0x000f620000000800 */
[----:B------:R-:W-:Y:S01]  /*bce0*/  F2FP.BF16.F32.PACK_AB R20, R148, R150 ;  /* 0x000000969414723e */ /* 0x000fe200000010ff */
[----:B------:R-:W-:Y:S01]  /*bcf0*/  FFMA.FTZ R66, R69, R165, -R188 ;  /* 0x000000a545427223 */ /* 0x000fe200000108bc */
[----:B--2---:R-:W-:Y:S07]  /*bd00*/  F2FP.BF16.F32.PACK_AB R21, R155, R154 ;  /* 0x0000009a9b15723e */ /* 0x004fee00000010ff */
[----:B------:R-:W2:Y:S01]  /*bd10*/  MUFU.EX2 R51, R51 ;  /* 0x0000003300337308 */ /* 0x000ea20000000800 */
[----:B------:R-:W-:Y:S01]  /*bd20*/  F2FP.BF16.F32.PACK_AB R22, R149, R151 ;  /* 0x000000979516723e */ /* 0x000fe200000010ff */
[----:B------:R-:W-:Y:S01]  /*bd30*/  FADD.FTZ R151, R151, R161 ;  /* 0x000000a197977221 */ /* 0x000fe20000010000 */
[----:B------:R-:W-:Y:S07]  /*bd40*/  F2FP.BF16.F32.PACK_AB R23, R153, R152 ;  /* 0x000000989917723e */ /* 0x000fee00000010ff */
[----:B------:R-:W-:Y:S01]  /*bd50*/  MUFU.EX2 R53, R53 ;  /* 0x0000003500357308 */ /* 0x000fe20000000800 */
[-C--:B------:R-:W-:Y:S01]  /*bd60*/  FFMA.FTZ R158, R71, R165.reuse, -R186 ;  /* 0x000000a5479e7223 */ /* 0x080fe200000108ba */
[----:B------:R-:W-:Y:S01]  /*bd70*/  FADD.FTZ R151, R149, R151 ;  /* 0x0000009795977221 */ /* 0x000fe20000010000 */
[-CC-:B------:R-:W-:Y:S07]  /*bd80*/  FFMA.FTZ R67, R73, R165.reuse, -R188.reuse ;  /* 0x000000a549437223 */ /* 0x180fee00000108bc */
[----:B------:R-:W-:Y:S01]  /*bd90*/  MUFU.EX2 R52, R52 ;  /* 0x0000003400347308 */ /* 0x000fe20000000800 */
[-C--:B------:R-:W-:Y:S01]  /*bda0*/  FFMA.FTZ R73, R77, R165.reuse, -R188 ;  /* 0x000000a54d497223 */ /* 0x080fe200000108bc */
[C---:B------:R-:W-:Y:S08]  /*bdb0*/  HMMA.16816.F32.BF16 R4, R20.reuse, R32, R4 ;  /* 0x000000201404723c */ /* 0x040ff00000041804 */
[----:B------:R-:W-:Y:S01]  /*bdc0*/  MUFU.EX2 R56, R56 ;  /* 0x0000003800387308 */ /* 0x000fe20000000800 */
[-C--:B------:R-:W-:Y:S01]  /*bdd0*/  FFMA.FTZ R77, R78, R165.reuse, -R186 ;  /* 0x000000a54e4d7223 */ /* 0x080fe200000108ba */
[-C--:B------:R-:W-:Y:S01]  /*bde0*/  FFMA.FTZ R78, R80, R165.reuse, -R188 ;  /* 0x000000a5504e7223 */ /* 0x080fe200000108bc */
[-CC-:B------:R-:W-:Y:S07]  /*bdf0*/  FFMA.FTZ R80, R83, R165.reuse, -R186.reuse ;  /* 0x000000a553507223 */ /* 0x180fee00000108ba */
[----:B------:R-:W-:Y:S01]  /*be00*/  MUFU.EX2 R57, R57 ;  /* 0x0000003900397308 */ /* 0x000fe20000000800 */
[-C--:B------:R-:W-:Y:S01]  /*be10*/  FFMA.FTZ R83, R86, R165.reuse, -R186 ;  /* 0x000000a556537223 */ /* 0x080fe200000108ba */
[C---:B------:R-:W-:Y:S01]  /*be20*/  HMMA.16816.F32.BF16 R8, R20.reuse, R34, R8 ;  /* 0x000000221408723c */ /* 0x040fe20000041808 */
[----:B------:R-:W2:Y:S07]  /*be30*/  LDSM.16.MT88.4 R32, [R183+0xc800] ;  /* 0x00c80000b720783b */ /* 0x000eae0000004200 */
[----:B------:R-:W-:Y:S01]  /*be40*/  MUFU.EX2 R77, R77 ;  /* 0x0000004d004d7308 */ /* 0x000fe20000000800 */
[-C--:B------:R-:W-:Y:S01]  /*be50*/  FFMA.FTZ R86, R96, R165.reuse, -R188 ;  /* 0x000000a560567223 */ /* 0x080fe200000108bc */
[-CC-:B------:R-:W-:Y:S01]  /*be60*/  FFMA.FTZ R96, R103, R165.reuse, -R186.reuse ;  /* 0x000000a567607223 */ /* 0x180fe200000108ba */
[-C--:B------:R-:W-:Y:S07]  /*be70*/  FFMA.FTZ R103, R114, R165.reuse, -R186 ;  /* 0x000000a572677223 */ /* 0x080fee00000108ba */
[----:B------:R-:W-:Y:S01]  /*be80*/  MUFU.EX2 R58, R58 ;  /* 0x0000003a003a7308 */ /* 0x000fe20000000800 */
[----:B------:R-:W-:Y:S01]  /*be90*/  FADD.FTZ R154, R154, R169 ;  /* 0x000000a99a9a7221 */ /* 0x000fe20000010000 */
[C---:B---3--:R-:W-:Y:S08]  /*bea0*/  HMMA.16816.F32.BF16 R132, R20.reuse, R36, R132 ;  /* 0x000000241484723c */ /* 0x048ff00000041884 */
[----:B------:R-:W-:Y:S01]  /*beb0*/  MUFU.EX2 R59, R59 ;  /* 0x0000003b003b7308 */ /* 0x000fe20000000800 */
[----:B------:R-:W-:Y:S09]  /*bec0*/  FADD.FTZ R154, R155, R154 ;  /* 0x0000009a9b9a7221 */ /* 0x000ff20000010000 */
[----:B------:R-:W-:Y:S01]  /*bed0*/  MUFU.EX2 R61, R61 ;  /* 0x0000003d003d7308 */ /* 0x000fe20000000800 */
[----:B------:R-:W-:Y:S01]  /*bee0*/  FADD.FTZ R154, R152, R154 ;  /* 0x0000009a989a7221 */ /* 0x000fe20000010000 */
[C---:B------:R-:W-:Y:S01]  /*bef0*/  HMMA.16816.F32.BF16 R136, R20.reuse, R38, R136 ;  /* 0x000000261488723c */ /* 0x040fe20000041888 */
[----:B------:R-:W3:Y:S07]  /*bf00*/  LDSM.16.MT88.4 R36, [R181+0x2800] ;  /* 0x00280000b524783b */ /* 0x000eee0000004200 */
[----:B------:R-:W-:Y:S01]  /*bf10*/  MUFU.EX2 R64, R64 ;  /* 0x0000004000407308 */ /* 0x000fe20000000800 */
[----:B------:R-:W-:Y:S09]  /*bf20*/  FADD.FTZ R154, R153, R154 ;  /* 0x0000009a999a7221 */ /* 0x000ff20000010000 */
[----:B------:R-:W-:Y:S01]  /*bf30*/  MUFU.EX2 R65, R65 ;  /* 0x0000004100417308 */ /* 0x000fe20000000800 */
[C---:B-1----:R-:W-:Y:S09]  /*bf40*/  HMMA.16816.F32.BF16 R140, R20.reuse, R28, R140 ;  /* 0x0000001c148c723c */ /* 0x042ff2000004188c */
[----:B------:R1:W-:Y:S10]  /*bf50*/  MUFU.EX2 R69, R68 ;  /* 0x0000004400457308 */ /* 0x0003f40000000800 */
[----:B------:R5:W-:Y:S01]  /*bf60*/  MUFU.EX2 R71, R70 ;  /* 0x0000004600477308 */ /* 0x000be20000000800 */
[C---:B------:R-:W-:Y:S01]  /*bf70*/  HMMA.16816.F32.BF16 R144, R20.reuse, R30, R144 ;  /* 0x0000001e1490723c */ /* 0x040fe20000041890 */
[----:B------:R-:W-:Y:S08]  /*bf80*/  LDSM.16.MT88.4 R28, [R183+0xd000] ;  /* 0x00d00000b71c783b */ /* 0x000ff00000004200 */
[----:B------:R-:W-:Y:S10]  /*bf90*/  MUFU.EX2 R66, R66 ;  /* 0x0000004200427308 */ /* 0x000ff40000000800 */
[----:B------:R-:W-:Y:S01]  /*bfa0*/  MUFU.EX2 R158, R158 ;  /* 0x0000009e009e7308 */ /* 0x000fe20000000800 */
[C---:B----4-:R-:W-:Y:S09]  /*bfb0*/  HMMA.16816.F32.BF16 R12, R20.reuse, R24, R12 ;  /* 0x00000018140c723c */ /* 0x050ff2000004180c */
[----:B------:R-:W-:Y:S01]  /*bfc0*/  MUFU.EX2 R67, R67 ;  /* 0x0000004300437308 */ /* 0x000fe20000000800 */
[-C--:B-1----:R-:W-:Y:S01]  /*bfd0*/  FFMA.FTZ R68, R72, R165.reuse, -R188 ;  /* 0x000000a548447223 */ /* 0x082fe200000108bc */
[-CC-:B-----5:R-:W-:Y:S01]  /*bfe0*/  FFMA.FTZ R70, R75, R165.reuse, -R186.reuse ;  /* 0x000000a54b467223 */ /* 0x1a0fe200000108ba */
[-CC-:B------:R-:W-:Y:S07]  /*bff0*/  FFMA.FTZ R72, R74, R165.reuse, -R186.reuse ;  /* 0x000000a54a487223 */ /* 0x180fee00000108ba */
[----:B------:R-:W-:Y:S01]  /*c000*/  MUFU.EX2 R73, R73 ;  /* 0x0000004900497308 */ /* 0x000fe20000000800 */
[----:B------:R-:W-:Y:S01]  /*c010*/  FFMA.FTZ R74, R79, R165, -R186 ;  /* 0x000000a54f4a7223 */ /* 0x000fe200000108ba */
[----:B------:R-:W-:Y:S01]  /*c020*/  HMMA.16816.F32.BF16 R16, R20, R26, R16 ;  /* 0x0000001a1410723c */ /* 0x000fe20000041810 */
[----:B------:R-:W1:Y:S07]  /*c030*/  LDSM.16.MT88.4 R24, [R184+0x2800] ;  /* 0x00280000b818783b */ /* 0x000e6e0000004200 */
[----:B------:R-:W-:Y:S01]  /*c040*/  MUFU.EX2 R70, R70 ;  /* 0x0000004600467308 */ /* 0x000fe20000000800 */
        /* <DEDUP_REMOVED lines=8> */
[----:B------:R-:W-:Y:S01]  /*c0d0*/  MUFU.EX2 R68, R68 ;  /* 0x0000004400447308 */ /* 0x000fe20000000800 */
[----:B------:R-:W-:Y:S01]  /*c0e0*/  FADD.FTZ R156, R45, R156 ;  /* 0x0000009c2d9c7221 */ /* 0x000fe20000010000 */
[-C--:B------:R-:W-:Y:S01]  /*c0f0*/  FFMA.FTZ R45, R116, R165.reuse, -R188 ;  /* 0x000000a5742d7223 */ /* 0x080fe200000108bc */
[----:B------:R-:W-:Y:S07]  /*c100*/  FADD.FTZ R48, R48, R157 ;  /* 0x0000009d30307221 */ /* 0x000fee0000010000 */
[----:B------:R-:W-:Y:S01]  /*c110*/  MUFU.EX2 R72, R72 ;  /* 0x0000004800487308 */ /* 0x000fe20000000800 */
[C---:B--2---:R-:W-:Y:S03]  /*c120*/  HMMA.16816.F32.BF16 R4, R20.reuse, R32, R4 ;  /* 0x000000201404723c */ /* 0x044fe60000041804 */
[-C--:B------:R-:W-:Y:S01]  /*c130*/  FFMA.FTZ R32, R54, R165.reuse, -R186 ;  /* 0x000000a536207223 */ /* 0x080fe200000108ba */
[----:B------:R-:W-:Y:S01]  /*c140*/  FADD.FTZ R47, R47, R156 ;  /* 0x0000009c2f2f7221 */ /* 0x000fe20000010000 */
[-C--:B------:R-:W-:Y:S04]  /*c150*/  FFMA.FTZ R54, R55, R165.reuse, -R186 ;  /* 0x000000a537367223 */ /* 0x080fe800000108ba */
[----:B------:R-:W-:Y:S01]  /*c160*/  MUFU.EX2 R45, R45 ;  /* 0x0000002d002d7308 */ /* 0x000fe20000000800 */
[-C--:B------:R-:W-:Y:S01]  /*c170*/  FFMA.FTZ R44, R117, R165.reuse, -R188 ;  /* 0x000000a5752c7223 */ /* 0x080fe200000108bc */
[C---:B------:R-:W-:Y:S08]  /*c180*/  HMMA.16816.F32.BF16 R8, R20.reuse, R34, R8 ;  /* 0x000000221408723c */ /* 0x040ff00000041808 */
[----:B------:R2:W-:Y:S01]  /*c190*/  MUFU.EX2 R55, R32 ;  /* 0x0000002000377308 */ /* 0x0005e20000000800 */
[-C--:B------:R-:W-:Y:S01]  /*c1a0*/  FFMA.FTZ R46, R118, R165.reuse, -R186 ;  /* 0x000000a5762e7223 */ /* 0x080fe200000108ba */
[-C--:B------:R-:W-:Y:S01]  /*c1b0*/  FFMA.FTZ R75, R81, R165.reuse, -R188 ;  /* 0x000000a5514b7223 */ /* 0x080fe200000108bc */
        /* <DEDUP_REMOVED lines=8> */
[----:B------:R-:W4:Y:S01]  /*c240*/  MUFU.EX2 R54, R54 ;  /* 0x0000003600367308 */ /* 0x000f220000000800 */
[-CC-:B------:R-:W-:Y:S01]  /*c250*/  FFMA.FTZ R85, R97, R165.reuse, -R188.reuse ;  /* 0x000000a561557223 */ /* 0x180fe200000108bc */
[C---:B------:R-:W-:Y:S01]  /*c260*/  HMMA.16816.F32.BF16 R136, R20.reuse, R42, R136 ;  /* 0x0000002a1488723c */ /* 0x040fe20000041888 */
[----:B--2---:R-:W2:Y:S07]  /*c270*/  LDSM.16.MT88.4 R32, [R182+0xd000] ;  /* 0x00d00000b620783b */ /* 0x004eae0000004200 */
[----:B------:R-:W-:Y:S01]  /*c280*/  MUFU.EX2 R74, R74 ;  /* 0x0000004a004a7308 */ /* 0x000fe20000000800 */
[-CC-:B------:R-:W-:Y:S01]  /*c290*/  FFMA.FTZ R94, R100, R165.reuse, -R188.reuse ;  /* 0x000000a5645e7223 */ /* 0x180fe200000108bc */
[-C--:B------:R-:W-:Y:S01]  /*c2a0*/  FFMA.FTZ R97, R109, R165.reuse, -R188 ;  /* 0x000000a56d617223 */ /* 0x080fe200000108bc */
[-C--:B------:R-:W-:Y:S07]  /*c2b0*/  FFMA.FTZ R100, R111, R165.reuse, -R186 ;  /* 0x000000a56f647223 */ /* 0x080fee00000108ba */
[----:B------:R-:W-:Y:S01]  /*c2c0*/  MUFU.EX2 R78, R78 ;  /* 0x0000004e004e7308 */ /* 0x000fe20000000800 */
[----:B------:R-:W-:Y:S01]  /*c2d0*/  FADD.FTZ R47, R50, R47 ;  /* 0x0000002f322f7221 */ /* 0x000fe20000010000 */
[C---:B---3--:R-:W-:Y:S01]  /*c2e0*/  HMMA.16816.F32.BF16 R140, R20.reuse, R36, R140 ;  /* 0x00000024148c723c */ /* 0x048fe2000004188c */
[----:B------:R-:W-:Y:S07]  /*c2f0*/  LDSM.16.MT88.4 R40, [R182+0xd800] ;  /* 0x00d80000b628783b */ /* 0x000fee0000004200 */
[----:B------:R-:W-:Y:S01]  /*c300*/  MUFU.EX2 R75, R75 ;  /* 0x0000004b004b7308 */ /* 0x000fe20000000800 */
[----:B------:R-:W-:Y:S01]  /*c310*/  FADD.FTZ R48, R49, R48 ;  /* 0x0000003031307221 */ /* 0x000fe20000010000 */
[-C--:B------:R-:W-:Y:S08]  /*c320*/  FFMA.FTZ R49, R120, R165.reuse, -R188 ;  /* 0x000000a578317223 */ /* 0x080ff000000108bc */
[----:B------:R-:W-:Y:S01]  /*c330*/  MUFU.EX2 R79, R79 ;  /* 0x0000004f004f7308 */ /* 0x000fe20000000800 */
[C---:B------:R-:W-:Y:S01]  /*c340*/  HMMA.16816.F32.BF16 R144, R20.reuse, R38, R144 ;  /* 0x000000261490723c */ /* 0x040fe20000041890 */
[----:B------:R-:W3:Y:S08]  /*c350*/  LDSM.16.MT88.4 R36, [R181+0x3000] ;  /* 0x00300000b524783b */ /* 0x000ef00000004200 */
[----:B------:R-:W-:Y:S10]  /*c360*/  MUFU.EX2 R49, R49 ;  /* 0x0000003100317308 */ /* 0x000ff40000000800 */
[----:B------:R-:W-:Y:S01]  /*c370*/  MUFU.EX2 R80, R80 ;  /* 0x0000005000507308 */ /* 0x000fe20000000800 */
[C---:B-1----:R-:W-:Y:S09]  /*c380*/  HMMA.16816.F32.BF16 R12, R20.reuse, R24, R12 ;  /* 0x00000018140c723c */ /* 0x042ff2000004180c */
[----:B------:R-:W-:Y:S10]  /*c390*/  MUFU.EX2 R82, R82 ;  /* 0x0000005200527308 */ /* 0x000ff40000000800 */
[----:B------:R-:W-:Y:S01]  /*c3a0*/  MUFU.EX2 R81, R81 ;  /* 0x0000005100517308 */ /* 0x000fe20000000800 */
[----:B------:R-:W-:Y:S01]  /*c3b0*/  HMMA.16816.F32.BF16 R16, R20, R26, R16 ;  /* 0x0000001a1410723c */ /* 0x000fe20000041810 */
[----:B------:R-:W1:Y:S08]  /*c3c0*/  LDSM.16.MT88.4 R24, [R184+0x3000] ;  /* 0x00300000b818783b */ /* 0x000e700000004200 */
[----:B------:R-:W-:Y:S01]  /*c3d0*/  MUFU.EX2 R83, R83 ;  /* 0x0000005300537308 */ /* 0x000fe20000000800 */
[C---:B------:R-:W-:Y:S01]  /*c3e0*/  F2FP.BF16.F32.PACK_AB R20, R51.reuse, R50 ;  /* 0x000000323314723e */ /* 0x040fe200000010ff */
[--C-:B------:R-:W-:Y:S01]  /*c3f0*/  FFMA.FTZ R50, R122, R165, -R186.reuse ;  /* 0x000000a57a327223 */ /* 0x100fe200000108ba */
[----:B----4-:R-:W-:Y:S07]  /*c400*/  F2FP.BF16.F32.PACK_AB R21, R54, R55 ;  /* 0x000000373615723e */ /* 0x010fee00000010ff */
[----:B------:R-:W-:Y:S01]  /*c410*/  MUFU.EX2 R84, R84 ;  /* 0x0000005400547308 */ /* 0x000fe20000000800 */
[C---:B------:R-:W-:Y:S01]  /*c420*/  F2FP.BF16.F32.PACK_AB R22, R52.reuse, R53 ;  /* 0x000000353416723e */ /* 0x040fe200000010ff */
[----:B------:R-:W-:Y:S01]  /*c430*/  FADD.FTZ R51, R51, R47 ;  /* 0x0000002f33337221 */ /* 0x000fe20000010000 */
[----:B------:R-:W-:Y:S07]  /*c440*/  F2FP.BF16.F32.PACK_AB R23, R57, R56 ;  /* 0x000000383917723e */ /* 0x000fee00000010ff */
[----:B------:R-:W-:Y:S01]  /*c450*/  MUFU.EX2 R50, R50 ;  /* 0x0000003200327308 */ /* 0x000fe20000000800 */
[-C--:B------:R-:W-:Y:S01]  /*c460*/  FFMA.FTZ R47, R119, R165.reuse, -R186 ;  /* 0x000000a5772f7223 */ /* 0x080fe200000108ba */
[----:B------:R-:W-:Y:S01]  /*c470*/  FADD.FTZ R55, R55, R48 ;  /* 0x0000003037377221 */ /* 0x000fe20000010000 */
[-CC-:B------:R-:W-:Y:S07]  /*c480*/  FFMA.FTZ R48, R121, R165.reuse, -R188.reuse ;  /* 0x000000a579307223 */ /* 0x180fee00000108bc */
[----:B------:R-:W-:Y:S01]  /*c490*/  MUFU.EX2 R90, R90 ;  /* 0x0000005a005a7308 */ /* 0x000fe20000000800 */
[----:B------:R-:W-:Y:S01]  /*c4a0*/  FADD.FTZ R51, R53, R51 ;  /* 0x0000003335337221 */ /* 0x000fe20000010000 */
[C---:B------:R-:W-:Y:S08]  /*c4b0*/  HMMA.16816.F32.BF16 R4, R20.reuse, R28, R4 ;  /* 0x0000001c1404723c */ /* 0x040ff00000041804 */
[----:B------:R-:W-:Y:S01]  /*c4c0*/  MUFU.EX2 R47, R47 ;  /* 0x0000002f002f7308 */ /* 0x000fe20000000800 */
[----:B------:R-:W-:Y:S01]  /*c4d0*/  FADD.FTZ R51, R52, R51 ;  /* 0x0000003334337221 */ /* 0x000fe20000010000 */
[-CC-:B------:R-:W-:Y:S01]  /*c4e0*/  FFMA.FTZ R53, R124, R165.reuse, -R188.reuse ;  /* 0x000000a57c357223 */ /* 0x180fe200000108bc */
[-C--:B------:R-:W-:Y:S07]  /*c4f0*/  FFMA.FTZ R52, R125, R165.reuse, -R188 ;  /* 0x000000a57d347223 */ /* 0x080fee00000108bc */
[----:B------:R-:W-:Y:S01]  /*c500*/  MUFU.EX2 R48, R48 ;  /* 0x0000003000307308 */ /* 0x000fe20000000800 */
[----:B------:R-:W-:Y:S01]  /*c510*/  FADD.FTZ R55, R54, R55 ;  /* 0x0000003736377221 */ /* 0x000fe20000010000 */
[C---:B------:R-:W-:Y:S01]  /*c520*/  HMMA.16816.F32.BF16 R8, R20.reuse, R30, R8 ;  /* 0x0000001e1408723c */ /* 0x040fe20000041808 */
[----:B------:R-:W4:Y:S07]  /*c530*/  LDSM.16.MT88.4 R28, [R183+0xd800] ;  /* 0x00d80000b71c783b */ /* 0x000f2e0000004200 */
[----:B------:R-:W-:Y:S01]  /*c540*/  MUFU.EX2 R86, R86 ;  /* 0x0000005600567308 */ /* 0x000fe20000000800 */
[-CC-:B------:R-:W-:Y:S01]  /*c550*/  FFMA.FTZ R54, R126, R165.reuse, -R186.reuse ;  /* 0x000000a57e367223 */ /* 0x180fe200000108ba */
[----:B------:R-:W-:Y:S01]  /*c560*/  FADD.FTZ R56, R56, R55 ;  /* 0x0000003738387221 */ /* 0x000fe20000010000 */
[-CC-:B------:R-:W-:Y:S07]  /*c570*/  FFMA.FTZ R55, R127, R165.reuse, -R186.reuse ;  /* 0x000000a57f377223 */ /* 0x180fee00000108ba */
[----:B------:R-:W-:Y:S01]  /*c580*/  MUFU.EX2 R85, R85 ;  /* 0x0000005500557308 */ /* 0x000fe20000000800 */
[C---:B--2---:R-:W-:Y:S09]  /*c590*/  HMMA.16816.F32.BF16 R132, R20.reuse, R32, R132 ;  /* 0x000000201484723c */ /* 0x044ff20000041884 */
[----:B------:R-:W-:Y:S01]  /*c5a0*/  MUFU.EX2 R94, R94 ;  /* 0x0000005e005e7308 */ /* 0x000fe20000000800 */
[----:B------:R-:W-:Y:S01]  /*c5b0*/  FFMA.FTZ R32, R63, R165, -R186 ;  /* 0x000000a53f207223 */ /* 0x000fe200000108ba */
[----:B------:R-:W-:Y:S08]  /*c5c0*/  FADD.FTZ R56, R57, R56 ;  /* 0x0000003839387221 */ /* 0x000ff00000010000 */
[----:B------:R-:W2:Y:S01]  /*c5d0*/  MUFU.EX2 R63, R62 ;  /* 0x0000003e003f7308 */ /* 0x000ea20000000800 */
[C---:B------:R-:W-:Y:S09]  /*c5e0*/  HMMA.16816.F32.BF16 R136, R20.reuse, R34, R136 ;  /* 0x000000221488723c */ /* 0x040ff20000041888 */
[----:B------:R5:W1:Y:S10]  /*c5f0*/  MUFU.EX2 R62, R32 ;  /* 0x00000020003e7308 */ /* 0x000a740000000800 */
[----:B------:R-:W-:Y:S01]  /*c600*/  MUFU.EX2 R96, R96 ;  /* 0x0000006000607308 */ /* 0x000fe20000000800 */
[C---:B---3--:R-:W-:Y:S09]  /*c610*/  HMMA.16816.F32.BF16 R140, R20.reuse, R36, R140 ;  /* 0x00000024148c723c */ /* 0x048ff2000004188c */
[----:B------:R-:W-:Y:S01]  /*c620*/  MUFU.EX2 R97, R97 ;  /* 0x0000006100617308 */ /* 0x000fe20000000800 */
[----:B--2---:R-:W-:Y:S09]  /*c630*/  FADD.FTZ R56, R63, R56 ;  /* 0x000000383f387221 */ /* 0x004ff20000010000 */
[----:B------:R-:W-:Y:S01]  /*c640*/  MUFU.EX2 R100, R100 ;  /* 0x0000006400647308 */ /* 0x000fe20000000800 */
[C---:B------:R-:W-:Y:S01]  /*c650*/  HMMA.16816.F32.BF16 R144, R20.reuse, R38, R144 ;  /* 0x000000261490723c */ /* 0x040fe20000041890 */
[----:B-----5:R-:W2:Y:S08]  /*c660*/  LDSM.16.MT88.4 R32, [R181+0x3800] ;  /* 0x00380000b520783b */ /* 0x020eb00000004200 */
[----:B------:R-:W-:Y:S01]  /*c670*/  MUFU.EX2 R103, R103 ;  /* 0x0000006700677308 */ /* 0x000fe20000000800 */
[----:B-1----:R-:W-:Y:S09]  /*c680*/  FADD.FTZ R56, R62, R56 ;  /* 0x000000383e387221 */ /* 0x002ff20000010000 */
[----:B------:R-:W-:Y:S01]  /*c690*/  MUFU.EX2 R53, R53 ;  /* 0x0000003500357308 */ /* 0x000fe20000000800 */
[----:B------:R-:W-:Y:S01]  /*c6a0*/  FADD.FTZ R56, R64, R56 ;  /* 0x0000003840387221 */ /* 0x000fe20000010000 */
[C---:B------:R-:W-:Y:S01]  /*c6b0*/  HMMA.16816.F32.BF16 R12, R20.reuse, R24, R12 ;  /* 0x00000018140c723c */ /* 0x040fe2000004180c */
[----:B------:R-:W-:Y:S07]  /*c6c0*/  LDSM.16.MT88.4 R36, [R182+0xe000] ;  /* 0x00e00000b624783b */ /* 0x000fee0000004200 */
[----:B------:R-:W1:Y:S10]  /*c6d0*/  MUFU.EX2 R52, R52 ;  /* 0x0000003400347308 */ /* 0x000e740000000800 */
[----:B------:R-:W-:Y:S01]  /*c6e0*/  MUFU.EX2 R54, R54 ;  /* 0x0000003600367308 */ /* 0x000fe20000000800 */
[----:B------:R-:W-:Y:S01]  /*c6f0*/  HMMA.16816.F32.BF16 R16, R20, R26, R16 ;  /* 0x0000001a1410723c */ /* 0x000fe20000041810 */
[----:B------:R-:W3:Y:S08]  /*c700*/  LDSM.16.MT88.4 R24, [R184+0x3800] ;  /* 0x00380000b818783b */ /* 0x000ef00000004200 */
[----:B------:R-:W5:Y:S01]  /*c710*/  MUFU.EX2 R55, R55 ;  /* 0x0000003700377308 */ /* 0x000f620000000800 */
[----:B------:R-:W-:Y:S01]  /*c720*/  F2FP.BF16.F32.PACK_AB R20, R58, R60 ;  /* 0x0000003c3a14723e */ /* 0x000fe200000010ff */
[----:B------:R-:W-:Y:S01]  /*c730*/  FADD.FTZ R60, R60, R51 ;  /* 0x000000333c3c7221 */ /* 0x000fe20000010000 */
[----:B------:R-:W-:Y:S01]  /*c740*/  F2FP.BF16.F32.PACK_AB R21, R62, R63 ;  /* 0x0000003f3e15723e */ /* 0x000fe200000010ff */
[----:B------:R-:W-:Y:S01]  /*c750*/  FFMA.FTZ R51, R123, R165, -R186 ;  /* 0x000000a57b337223 */ /* 0x000fe200000108ba */
[----:B------:R-:W-:Y:S01]  /*c760*/  F2FP.BF16.F32.PACK_AB R22, R61, R59 ;  /* 0x0000003b3d16723e */ /* 0x000fe200000010ff */
[----:B------:R-:W-:Y:S01]  /*c770*/  FADD.FTZ R60, R58, R60 ;  /* 0x0000003c3a3c7221 */ /* 0x000fe20000010000 */
[C---:B------:R-:W-:Y:S01]  /*c780*/  F2FP.BF16.F32.PACK_AB R23, R65.reuse, R64 ;  /* 0x000000404117723e */ /* 0x040fe200000010ff */
[----:B------:R-:W-:Y:S01]  /*c790*/  FADD.FTZ R65, R65, R56 ;  /* 0x0000003841417221 */ /* 0x000fe20000010000 */
[----:B-1----:R-:W-:Y:S01]  /*c7a0*/  F2FP.BF16.F32.PACK_AB R148, R52, R53 ;  /* 0x000000353494723e */ /* 0x002fe200000010ff */
[----:B------:R-:W-:Y:S01]  /*c7b0*/  MUFU.EX2 R51, R51 ;  /* 0x0000003300337308 */ /* 0x000fe20000000800 */
[----:B------:R-:W-:Y:S01]  /*c7c0*/  FADD.FTZ R60, R59, R60 ;  /* 0x0000003c3b3c7221 */ /* 0x000fe20000010000 */
[----:B------:R-:W-:Y:S02]  /*c7d0*/  FADD.FTZ R65, R71, R65 ;  /* 0x0000004147417221 */ /* 0x000fe40000010000 */
[C---:B----4-:R-:W-:Y:S03]  /*c7e0*/  HMMA.16816.F32.BF16 R4, R20.reuse, R28, R4 ;  /* 0x0000001c1404723c */ /* 0x050fe60000041804 */
[----:B-----5:R-:W-:Y:S01]  /*c7f0*/  F2FP.BF16.F32.PACK_AB R149, R55, R54 ;  /* 0x000000363795723e */ /* 0x020fe200000010ff */
[----:B------:R-:W-:Y:S04]  /*c800*/  FADD.FTZ R60, R61, R60 ;  /* 0x0000003c3d3c7221 */ /* 0x000fe80000010000 */
[C---:B------:R-:W-:Y:S01]  /*c810*/  HMMA.16816.F32.BF16 R8, R20.reuse, R30, R8 ;  /* 0x0000001e1408723c */ /* 0x040fe20000041808 */
[----:B------:R-:W1:Y:S07]  /*c820*/  LDSM.16.MT88.4 R28, [R183+0xe000] ;  /* 0x00e00000b71c783b */ /* 0x000e6e0000004200 */
[C---:B------:R-:W-:Y:S08]  /*c830*/  HMMA.16816.F32.BF16 R132, R20.reuse, R40, R132 ;  /* 0x000000281484723c */ /* 0x040ff00000041884 */
[C---:B------:R-:W-:Y:S01]  /*c840*/  HMMA.16816.F32.BF16 R136, R20.reuse, R42, R136 ;  /* 0x0000002a1488723c */ /* 0x040fe20000041888 */
[----:B------:R-:W-:Y:S07]  /*c850*/  LDSM.16.MT88.4 R40, [R181+0x4800] ;  /* 0x00480000b528783b */ /* 0x000fee0000004200 */
[C---:B--2---:R-:W-:Y:S08]  /*c860*/  HMMA.16816.F32.BF16 R140, R20.reuse, R32, R140 ;  /* 0x00000020148c723c */ /* 0x044ff0000004188c */
[C---:B------:R-:W-:Y:S01]  /*c870*/  HMMA.16816.F32.BF16 R144, R20.reuse, R34, R144 ;  /* 0x000000221490723c */ /* 0x040fe20000041890 */
[----:B------:R-:W2:Y:S07]  /*c880*/  LDSM.16.MT88.4 R32, [R181+0x4000] ;  /* 0x00400000b520783b */ /* 0x000eae0000004200 */
[C---:B---3--:R-:W-:Y:S08]  /*c890*/  HMMA.16816.F32.BF16 R12, R20.reuse, R24, R12 ;  /* 0x00000018140c723c */ /* 0x048ff0000004180c */
[----:B------:R-:W-:Y:S01]  /*c8a0*/  HMMA.16816.F32.BF16 R16, R20, R26, R16 ;  /* 0x0000001a1410723c */ /* 0x000fe20000041810 */
[----:B------:R-:W3:Y:S02]  /*c8b0*/  LDSM.16.MT88.4 R24, [R184+0x4000] ;  /* 0x00400000b818783b */ /* 0x000ee40000004200 */
[----:B------:R-:W-:Y:S01]  /*c8c0*/  F2FP.BF16.F32.PACK_AB R20, R66, R69 ;  /* 0x000000454214723e */ /* 0x000fe200000010ff */
[----:B------:R-:W-:Y:S01]  /*c8d0*/  FADD.FTZ R69, R69, R60 ;  /* 0x0000003c45457221 */ /* 0x000fe20000010000 */
[C---:B------:R-:W-:Y:S01]  /*c8e0*/  F2FP.BF16.F32.PACK_AB R21, R158.reuse, R71 ;  /* 0x000000479e15723e */ /* 0x040fe200000010ff */
[----:B------:R-:W-:Y:S01]  /*c8f0*/  FADD.FTZ R158, R158, R65 ;  /* 0x000000419e9e7221 */ /* 0x000fe20000010000 */
[C---:B------:R-:W-:Y:S01]  /*c900*/  F2FP.BF16.F32.PACK_AB R22, R67.reuse, R68 ;  /* 0x000000444316723e */ /* 0x040fe200000010ff */
[----:B------:R-:W-:Y:S01]  /*c910*/  FADD.FTZ R69, R66, R69 ;  /* 0x0000004542457221 */ /* 0x000fe20000010000 */
[----:B------:R-:W-:Y:S01]  /*c920*/  F2FP.BF16.F32.PACK_AB R23, R70, R72 ;  /* 0x000000484617723e */ /* 0x000fe200000010ff */
[----:B------:R-:W-:Y:S02]  /*c930*/  FADD.FTZ R158, R72, R158 ;  /* 0x0000009e489e7221 */ /* 0x000fe40000010000 */
[----:B------:R-:W-:Y:S02]  /*c940*/  FADD.FTZ R68, R68, R69 ;  /* 0x0000004544447221 */ /* 0x000fe40000010000 */
[----:B------:R-:W-:Y:S02]  /*c950*/  FADD.FTZ R158, R70, R158 ;  /* 0x0000009e469e7221 */ /* 0x000fe40000010000 */
[C---:B-1----:R-:W-:Y:S03]  /*c960*/  HMMA.16816.F32.BF16 R4, R20.reuse, R28, R4 ;  /* 0x0000001c1404723c */ /* 0x042fe60000041804 */
[----:B------:R-:W-:Y:S05]  /*c970*/  FADD.FTZ R68, R67, R68 ;  /* 0x0000004443447221 */ /* 0x000fea0000010000 */
[C---:B------:R-:W-:Y:S01]  /*c980*/  HMMA.16816.F32.BF16 R8, R20.reuse, R30, R8 ;  /* 0x0000001e1408723c */ /* 0x040fe20000041808 */
[----:B------:R-:W1:Y:S07]  /*c990*/  LDSM.16.MT88.4 R28, [R183+0xe800] ;  /* 0x00e80000b71c783b */ /* 0x000e6e0000004200 */
[C---:B------:R-:W-:Y:S08]  /*c9a0*/  HMMA.16816.F32.BF16 R132, R20.reuse, R36, R132 ;  /* 0x000000241484723c */ /* 0x040ff00000041884 */
[C---:B------:R-:W-:Y:S01]  /*c9b0*/  HMMA.16816.F32.BF16 R136, R20.reuse, R38, R136 ;  /* 0x000000261488723c */ /* 0x040fe20000041888 */
[----:B------:R-:W4:Y:S07]  /*c9c0*/  LDSM.16.MT88.4 R36, [R182+0xe800] ;  /* 0x00e80000b624783b */ /* 0x000f2e0000004200 */
[C---:B--2---:R-:W-:Y:S08]  /*c9d0*/  HMMA.16816.F32.BF16 R140, R20.reuse, R32, R140 ;  /* 0x00000020148c723c */ /* 0x044ff0000004188c */
[C---:B------:R-:W-:Y:S01]  /*c9e0*/  HMMA.16816.F32.BF16 R144, R20.reuse, R34, R144 ;  /* 0x000000221490723c */ /* 0x040fe20000041890 */
[----:B------:R-:W-:Y:S07]  /*c9f0*/  LDSM.16.MT88.4 R32, [R182+0xf000] ;  /* 0x00f00000b620783b */ /* 0x000fee0000004200 */
[C---:B---3--:R-:W-:Y:S08]  /*ca00*/  HMMA.16816.F32.BF16 R12, R20.reuse, R24, R12 ;  /* 0x00000018140c723c */ /* 0x048ff0000004180c */
        /* <DEDUP_REMOVED lines=9> */
[----:B------:R-:W-:Y:S01]  /*caa0*/  LDSM.16.MT88.4 R156, [R183+0x11800] ;  /* 0x01180000b79c783b */ /* 0x000fe20000004200 */
        /* <DEDUP_REMOVED lines=9> */
[----:B------:R-:W-:Y:S04]  /*cb40*/  FADD.FTZ R78, R82, R78 ;  /* 0x0000004e524e7221 */ /* 0x000fe80000010000 */
[----:B------:R-:W-:Y:S01]  /*cb50*/  FADD.FTZ R78, R81, R78 ;  /* 0x0000004e514e7221 */ /* 0x000fe20000010000 */
[C---:B----4-:R-:W-:Y:S08]  /*cb60*/  HMMA.16816.F32.BF16 R132, R20.reuse, R36, R132 ;  /* 0x000000241484723c */ /* 0x050ff00000041884 */
[C---:B------:R-:W-:Y:S01]  /*cb70*/  HMMA.16816.F32.BF16 R136, R20.reuse, R38, R136 ;  /* 0x000000261488723c */ /* 0x040fe20000041888 */
[----:B------:R-:W3:Y:S07]  /*cb80*/  LDSM.16.MT88.4 R36, [R181+0x5000] ;  /* 0x00500000b524783b */ /* 0x000eee0000004200 */
[C---:B------:R-:W-:Y:S01]  /*cb90*/  HMMA.16816.F32.BF16 R140, R20.reuse, R40, R140 ;  /* 0x00000028148c723c */ /* 0x040fe2000004188c */
[----:B------:R4:W5:Y:S02]  /*cba0*/  MUFU.EX2 R41, R87 ;  /* 0x0000005700297308 */ /* 0x0009640000000800 */
[-CC-:B------:R-:W-:Y:S01]  /*cbb0*/  FFMA.FTZ R40, R88, R165.reuse, -R188.reuse ;  /* 0x000000a558287223 */ /* 0x180fe200000108bc */
[-C--:B------:R-:W-:Y:S01]  /*cbc0*/  FFMA.FTZ R88, R92, R165.reuse, -R188 ;  /* 0x000000a55c587223 */ /* 0x080fe200000108bc */
[-CC-:B------:R-:W-:Y:S01]  /*cbd0*/  FFMA.FTZ R92, R95, R165.reuse, -R186.reuse ;  /* 0x000000a55f5c7223 */ /* 0x180fe200000108ba */
[-C--:B------:R-:W-:Y:S01]  /*cbe0*/  FFMA.FTZ R95, R102, R165.reuse, -R186 ;  /* 0x000000a5665f7223 */ /* 0x080fe200000108ba */
[-C--:B------:R-:W-:Y:S01]  /*cbf0*/  FFMA.FTZ R102, R112, R165.reuse, -R188 ;  /* 0x000000a570667223 */ /* 0x080fe200000108bc */
[C---:B------:R-:W-:Y:S03]  /*cc00*/  HMMA.16816.F32.BF16 R144, R20.reuse, R42, R144 ;  /* 0x0000002a1490723c */ /* 0x040fe60000041890 */
[----:B------:R-:W1:Y:S01]  /*cc10*/  MUFU.EX2 R40, R40 ;  /* 0x0000002800287308 */ /* 0x000e620000000800 */
[-CC-:B------:R-:W-:Y:S01]  /*cc20*/  FFMA.FTZ R43, R91, R165.reuse, -R186.reuse ;  /* 0x000000a55b2b7223 */ /* 0x180fe200000108ba */
[-CC-:B------:R-:W-:Y:S08]  /*cc30*/  FFMA.FTZ R91, R99, R165.reuse, -R186.reuse ;  /* 0x000000a5635b7223 */ /* 0x180ff000000108ba */
[----:B------:R3:W3:Y:S01]  /*cc40*/  MUFU.EX2 R42, R89 ;  /* 0x00000059002a7308 */ /* 0x0006e20000000800 */
[-CC-:B------:R-:W-:Y:S01]  /*cc50*/  FFMA.FTZ R99, R110, R165.reuse, -R186.reuse ;  /* 0x000000a56e637223 */ /* 0x180fe200000108ba */
[-C--:B----4-:R-:W-:Y:S01]  /*cc60*/  FFMA.FTZ R87, R98, R165.reuse, -R186 ;  /* 0x000000a562577223 */ /* 0x090fe200000108ba */
[C---:B--2---:R-:W-:Y:S07]  /*cc70*/  HMMA.16816.F32.BF16 R12, R20.reuse, R24, R12 ;  /* 0x00000018140c723c */ /* 0x044fee000004180c */
[----:B------:R-:W2:Y:S01]  /*cc80*/  MUFU.EX2 R43, R43 ;  /* 0x0000002b002b7308 */ /* 0x000ea20000000800 */
[-C--:B------:R-:W-:Y:S01]  /*cc90*/  FFMA.FTZ R98, R108, R165.reuse, -R188 ;  /* 0x000000a56c627223 */ /* 0x080fe200000108bc */
[----:B-----5:R-:W-:Y:S08]  /*cca0*/  FADD.FTZ R79, R41, R79 ;  /* 0x0000004f294f7221 */ /* 0x020ff00000010000 */
[----:B------:R-:W4:Y:S01]  /*ccb0*/  MUFU.EX2 R88, R88 ;  /* 0x0000005800587308 */ /* 0x000f220000000800 */
[----:B-1----:R-:W-:Y:S01]  /*ccc0*/  FADD.FTZ R78, R40, R78 ;  /* 0x0000004e284e7221 */ /* 0x002fe20000010000 */
[----:B------:R-:W-:Y:S01]  /*ccd0*/  HMMA.16816.F32.BF16 R16, R20, R26, R16 ;  /* 0x0000001a1410723c */ /* 0x000fe20000041810 */
[----:B------:R-:W1:Y:S07]  /*cce0*/  LDSM.16.MT88.4 R24, [R184+0x5000] ;  /* 0x00500000b818783b */ /* 0x000e6e0000004200 */
[----:B------:R-:W-:Y:S01]  /*ccf0*/  MUFU.EX2 R92, R92 ;  /* 0x0000005c005c7308 */ /* 0x000fe20000000800 */
[----:B------:R-:W-:Y:S01]  /*cd00*/  F2FP.BF16.F32.PACK_AB R20, R81, R82 ;  /* 0x000000525114723e */ /* 0x000fe200000010ff */
[--C-:B---3--:R-:W-:Y:S01]  /*cd10*/  FFMA.FTZ R89, R93, R165, -R188.reuse ;  /* 0x000000a55d597223 */ /* 0x108fe200000108bc */
[----:B------:R-:W-:Y:S07]  /*cd20*/  F2FP.BF16.F32.PACK_AB R21, R41, R83 ;  /* 0x000000532915723e */ /* 0x000fee00000010ff */
[----:B------:R-:W-:Y:S01]  /*cd30*/  MUFU.EX2 R87, R87 ;  /* 0x0000005700577308 */ /* 0x000fe20000000800 */
[----:B------:R-:W-:Y:S01]  /*cd40*/  F2FP.BF16.F32.PACK_AB R22, R42, R40 ;  /* 0x000000282a16723e */ /* 0x000fe200000010ff */
[-CC-:B------:R-:W-:Y:S01]  /*cd50*/  FFMA.FTZ R93, R101, R165.reuse, -R188.reuse ;  /* 0x000000a5655d7223 */ /* 0x180fe200000108bc */
[----:B--2---:R-:W-:Y:S07]  /*cd60*/  F2FP.BF16.F32.PACK_AB R23, R43, R84 ;  /* 0x000000542b17723e */ /* 0x004fee00000010ff */
[----:B------:R-:W2:Y:S01]  /*cd70*/  MUFU.EX2 R89, R89 ;  /* 0x0000005900597308 */ /* 0x000ea20000000800 */
[----:B------:R-:W-:Y:S01]  /*cd80*/  FFMA.FTZ R101, R113, R165, -R188 ;  /* 0x000000a571657223 */ /* 0x000fe200000108bc */
[----:B------:R-:W-:Y:S01]  /*cd90*/  FADD.FTZ R84, R84, R79 ;  /* 0x0000004f54547221 */ /* 0x000fe20000010000 */
[----:B------:R-:W-:Y:S07]  /*cda0*/  FADD.FTZ R42, R42, R78 ;  /* 0x0000004e2a2a7221 */ /* 0x000fee0000010000 */
[----:B------:R-:W3:Y:S01]  /*cdb0*/  MUFU.EX2 R91, R91 ;  /* 0x0000005b005b7308 */ /* 0x000ee20000000800 */
[C---:B------:R-:W-:Y:S09]  /*cdc0*/  HMMA.16816.F32.BF16 R4, R20.reuse, R28, R4 ;  /* 0x0000001c1404723c */ /* 0x040ff20000041804 */
[----:B------:R-:W-:Y:S01]  /*cdd0*/  MUFU.EX2 R93, R93 ;  /* 0x0000005d005d7308 */ /* 0x000fe20000000800 */
[----:B------:R-:W-:Y:S01]  /*cde0*/  FADD.FTZ R84, R43, R84 ;  /* 0x000000542b547221 */ /* 0x000fe20000010000 */
[----:B----4-:R-:W-:Y:S08]  /*cdf0*/  FADD.FTZ R42, R88, R42 ;  /* 0x0000002a582a7221 */ /* 0x010ff00000010000 */
[----:B------:R-:W4:Y:S01]  /*ce00*/  MUFU.EX2 R95, R95 ;  /* 0x0000005f005f7308 */ /* 0x000f220000000800 */
[----:B------:R-:W-:Y:S01]  /*ce10*/  FADD.FTZ R84, R90, R84 ;  /* 0x000000545a547221 */ /* 0x000fe20000010000 */
[C---:B------:R-:W-:Y:S01]  /*ce20*/  HMMA.16816.F32.BF16 R8, R20.reuse, R30, R8 ;  /* 0x0000001e1408723c */ /* 0x040fe20000041808 */
[----:B------:R-:W5:Y:S07]  /*ce30*/  LDSM.16.MT88.4 R28, [R183+0xf800] ;  /* 0x00f80000b71c783b */ /* 0x000f6e0000004200 */
[----:B------:R-:W-:Y:S10]  /*ce40*/  MUFU.EX2 R98, R98 ;  /* 0x0000006200627308 */ /* 0x000ff40000000800 */
[----:B------:R-:W-:Y:S01]  /*ce50*/  MUFU.EX2 R99, R99 ;  /* 0x0000006300637308 */ /* 0x000fe20000000800 */
[C---:B------:R-:W-:Y:S09]  /*ce60*/  HMMA.16816.F32.BF16 R132, R20.reuse, R32, R132 ;  /* 0x000000201484723c */ /* 0x040ff20000041884 */
[----:B------:R-:W-:Y:S10]  /*ce70*/  MUFU.EX2 R102, R102 ;  /* 0x0000006600667308 */ /* 0x000ff40000000800 */
[----:B------:R-:W-:Y:S01]  /*ce80*/  MUFU.EX2 R101, R101 ;  /* 0x0000006500657308 */ /* 0x000fe20000000800 */
[C---:B------:R-:W-:Y:S01]  /*ce90*/  HMMA.16816.F32.BF16 R136, R20.reuse, R34, R136 ;  /* 0x000000221488723c */ /* 0x040fe20000041888 */
[----:B------:R-:W4:Y:S07]  /*cea0*/  LDSM.16.MT88.4 R32, [R182+0xf800] ;  /* 0x00f80000b620783b */ /* 0x000f2e0000004200 */
[C---:B------:R-:W-:Y:S08]  /*ceb0*/  HMMA.16816.F32.BF16 R140, R20.reuse, R36, R140 ;  /* 0x00000024148c723c */ /* 0x040ff0000004188c */
[C---:B------:R-:W-:Y:S01]  /*cec0*/  HMMA.16816.F32.BF16 R144, R20.reuse, R38, R144 ;  /* 0x000000261490723c */ /* 0x040fe20000041890 */
[----:B------:R-:W4:Y:S07]  /*ced0*/  LDSM.16.MT88.4 R36, [R181+0x5800] ;  /* 0x00580000b524783b */ /* 0x000f2e0000004200 */
[C---:B-1----:R-:W-:Y:S08]  /*cee0*/  HMMA.16816.F32.BF16 R12, R20.reuse, R24, R12 ;  /* 0x00000018140c723c */ /* 0x042ff0000004180c */
[----:B------:R-:W-:Y:S01]  /*cef0*/  HMMA.16816.F32.BF16 R16, R20, R26, R16 ;  /* 0x0000001a1410723c */ /* 0x000fe20000041810 */
[----:B------:R-:W1:Y:S02]  /*cf00*/  LDSM.16.MT88.4 R24, [R184+0x5800] ;  /* 0x00580000b818783b */ /* 0x000e640000004200 */
[C---:B--2---:R-:W-:Y:S01]  /*cf10*/  F2FP.BF16.F32.PACK_AB R20, R89.reuse, R88 ;  /* 0x000000585914723e */ /* 0x044fe200000010ff */
[----:B------:R-:W-:Y:S01]  /*cf20*/  FADD.FTZ R89, R89, R42 ;  /* 0x0000002a59597221 */ /* 0x000fe20000010000 */
[C---:B------:R-:W-:Y:S01]  /*cf30*/  F2FP.BF16.F32.PACK_AB R21, R92.reuse, R90 ;  /* 0x0000005a5c15723e */ /* 0x040fe200000010ff */
[----:B------:R-:W-:Y:S01]  /*cf40*/  FADD.FTZ R92, R92, R84 ;  /* 0x000000545c5c7221 */ /* 0x000fe20000010000 */
[----:B------:R-:W-:Y:S01]  /*cf50*/  F2FP.BF16.F32.PACK_AB R22, R85, R86 ;  /* 0x000000565516723e */ /* 0x000fe200000010ff */
[----:B------:R-:W-:Y:S01]  /*cf60*/  FADD.FTZ R89, R86, R89 ;  /* 0x0000005956597221 */ /* 0x000fe20000010000 */
[----:B---3--:R-:W-:Y:S01]  /*cf70*/  F2FP.BF16.F32.PACK_AB R23, R91, R87 ;  /* 0x000000575b17723e */ /* 0x008fe200000010ff */
[----:B------:R-:W-:Y:S02]  /*cf80*/  FADD.FTZ R92, R87, R92 ;  /* 0x0000005c575c7221 */ /* 0x000fe40000010000 */
[----:B------:R-:W-:Y:S02]  /*cf90*/  FADD.FTZ R89, R85, R89 ;  /* 0x0000005955597221 */ /* 0x000fe40000010000 */
[----:B------:R-:W-:Y:S02]  /*cfa0*/  FADD.FTZ R91, R91, R92 ;  /* 0x0000005c5b5b7221 */ /* 0x000fe40000010000 */
[C---:B-----5:R-:W-:Y:S03]  /*cfb0*/  HMMA.16816.F32.BF16 R4, R20.reuse, R28, R4 ;  /* 0x0000001c1404723c */ /* 0x060fe60000041804 */
[----:B----4-:R-:W-:Y:S05]  /*cfc0*/  FADD.FTZ R91, R95, R91 ;  /* 0x0000005b5f5b7221 */ /* 0x010fea0000010000 */
[C---:B------:R-:W-:Y:S01]  /*cfd0*/  HMMA.16816.F32.BF16 R8, R20.reuse, R30, R8 ;  /* 0x0000001e1408723c */ /* 0x040fe20000041808 */
[----:B------:R-:W2:Y:S07]  /*cfe0*/  LDSM.16.MT88.4 R28, [R183+0x10000] ;  /* 0x01000000b71c783b */ /* 0x000eae0000004200 */
[C---:B------:R-:W-:Y:S08]  /*cff0*/  HMMA.16816.F32.BF16 R132, R20.reuse, R32, R132 ;  /* 0x000000201484723c */ /* 0x040ff00000041884 */
[C---:B------:R-:W-:Y:S01]  /*d000*/  HMMA.16816.F32.BF16 R136, R20.reuse, R34, R136 ;  /* 0x000000221488723c */ /* 0x040fe20000041888 */
[----:B------:R-:W3:Y:S07]  /*d010*/  LDSM.16.MT88.4 R32, [R182+0x10000] ;  /* 0x01000000b620783b */ /* 0x000eee0000004200 */
[C---:B------:R-:W-:Y:S01]  /*d020*/  HMMA.16816.F32.BF16 R140, R20.reuse, R36, R140 ;  /* 0x00000024148c723c */ /* 0x040fe2000004188c */
[----:B------:R4:W-:Y:S02]  /*d030*/  MUFU.EX2 R37, R104 ;  /* 0x0000006800257308 */ /* 0x0009e40000000800 */
[-CC-:B------:R-:W-:Y:S01]  /*d040*/  FFMA.FTZ R36, R105, R165.reuse, -R188.reuse ;  /* 0x000000a569247223 */ /* 0x180fe200000108bc */
[-C--:B------:R-:W-:Y:S04]  /*d050*/  FFMA.FTZ R188, R129, R165.reuse, -R188 ;  /* 0x000000a581bc7223 */ /* 0x080fe800000108bc */
[C---:B------:R-:W-:Y:S03]  /*d060*/  HMMA.16816.F32.BF16 R144, R20.reuse, R38, R144 ;  /* 0x000000261490723c */ /* 0x040fe60000041890 */
[----:B------:R-:W5:Y:S10]  /*d070*/  MUFU.EX2 R36, R36 ;  /* 0x0000002400247308 */ /* 0x000f740000000800 */
[----:B------:R-:W-:Y:S01]  /*d080*/  MUFU.EX2 R38, R106 ;  /* 0x0000006a00267308 */ /* 0x000fe20000000800 */
[----:B----4-:R-:W-:Y:S01]  /*d090*/  FFMA.FTZ R104, R115, R165, -R186 ;  /* 0x000000a573687223 */ /* 0x010fe200000108ba */
[C---:B-1----:R-:W-:Y:S08]  /*d0a0*/  HMMA.16816.F32.BF16 R12, R20.reuse, R24, R12 ;  /* 0x00000018140c723c */ /* 0x042ff0000004180c */
[----:B------:R-:W1:Y:S10]  /*d0b0*/  MUFU.EX2 R39, R107 ;  /* 0x0000006b00277308 */ /* 0x000e740000000800 */
[----:B------:R-:W4:Y:S01]  /*d0c0*/  MUFU.EX2 R104, R104 ;  /* 0x0000006800687308 */ /* 0x000f220000000800 */
[----:B------:R-:W-:Y:S01]  /*d0d0*/  HMMA.16816.F32.BF16 R16, R20, R26, R16 ;  /* 0x0000001a1410723c */ /* 0x000fe20000041810 */
[----:B------:R-:W4:Y:S08]  /*d0e0*/  LDSM.16.MT88.4 R24, [R181+0x6000] ;  /* 0x00600000b518783b */ /* 0x000f300000004200 */
[----:B------:R-:W-:Y:S01]  /*d0f0*/  MUFU.EX2 R188, R188 ;  /* 0x000000bc00bc7308 */ /* 0x000fe20000000800 */
[C---:B------:R-:W-:Y:S01]  /*d100*/  F2FP.BF16.F32.PACK_AB R20, R93.reuse, R94 ;  /* 0x0000005e5d14723e */ /* 0x040fe200000010ff */
[----:B------:R-:W-:Y:S01]  /*d110*/  FADD.FTZ R94, R94, R89 ;  /* 0x000000595e5e7221 */ /* 0x000fe20000010000 */
[C---:B------:R-:W-:Y:S01]  /*d120*/  F2FP.BF16.F32.PACK_AB R21, R96.reuse, R95 ;  /* 0x0000005f6015723e */ /* 0x040fe200000010ff */
[----:B------:R-:W-:Y:S01]  /*d130*/  FADD.FTZ R96, R96, R91 ;  /* 0x0000005b60607221 */ /* 0x000fe20000010000 */
[----:B-----5:R-:W-:Y:S01]  /*d140*/  F2FP.BF16.F32.PACK_AB R22, R36, R37 ;  /* 0x000000252416723e */ /* 0x020fe200000010ff */
[----:B------:R-:W-:Y:S01]  /*d150*/  FADD.FTZ R94, R93, R94 ;  /* 0x0000005e5d5e7221 */ /* 0x000fe20000010000 */
[----:B-1----:R-:W-:Y:S01]  /*d160*/  F2FP.BF16.F32.PACK_AB R23, R39, R38 ;  /* 0x000000262717723e */ /* 0x002fe200000010ff */
[----:B------:R-:W-:Y:S02]  /*d170*/  FADD.FTZ R96, R38, R96 ;  /* 0x0000006026607221 */ /* 0x000fe40000010000 */
[----:B------:R-:W-:Y:S02]  /*d180*/  FADD.FTZ R37, R37, R94 ;  /* 0x0000005e25257221 */ /* 0x000fe40000010000 */
[----:B------:R-:W-:Y:S02]  /*d190*/  FADD.FTZ R39, R39, R96 ;  /* 0x0000006027277221 */ /* 0x000fe40000010000 */
[C---:B--2---:R-:W-:Y:S03]  /*d1a0*/  HMMA.16816.F32.BF16 R4, R20.reuse, R28, R4 ;  /* 0x0000001c1404723c */ /* 0x044fe60000041804 */
[----:B------:R-:W-:Y:S01]  /*d1b0*/  FADD.FTZ R37, R36, R37 ;  /* 0x0000002524257221 */ /* 0x000fe20000010000 */
[----:B------:R-:W-:Y:S04]  /*d1c0*/  FADD.FTZ R39, R99, R39 ;  /* 0x0000002763277221 */ /* 0x000fe80000010000 */
[C---:B------:R-:W-:Y:S01]  /*d1d0*/  HMMA.16816.F32.BF16 R8, R20.reuse, R30, R8 ;  /* 0x0000001e1408723c */ /* 0x040fe20000041808 */
[----:B------:R-:W1:Y:S07]  /*d1e0*/  LDSM.16.MT88.4 R28, [R184+0x6000] ;  /* 0x00600000b81c783b */ /* 0x000e6e0000004200 */
[C---:B---3--:R-:W-:Y:S08]  /*d1f0*/  HMMA.16816.F32.BF16 R132, R20.reuse, R32, R132 ;  /* 0x000000201484723c */ /* 0x048ff00000041884 */
[C---:B------:R-:W-:Y:S01]  /*d200*/  HMMA.16816.F32.BF16 R136, R20.reuse, R34, R136 ;  /* 0x000000221488723c */ /* 0x040fe20000041888 */
[----:B------:R-:W2:Y:S07]  /*d210*/  LDSM.16.MT88.4 R32, [R183+0x10800] ;  /* 0x01080000b720783b */ /* 0x000eae0000004200 */
[C---:B----4-:R-:W-:Y:S08]  /*d220*/  HMMA.16816.F32.BF16 R140, R20.reuse, R24, R140 ;  /* 0x00000018148c723c */ /* 0x050ff0000004188c */
[C---:B------:R-:W-:Y:S01]  /*d230*/  HMMA.16816.F32.BF16 R144, R20.reuse, R26, R144 ;  /* 0x0000001a1490723c */ /* 0x040fe20000041890 */
[----:B------:R-:W3:Y:S07]  /*d240*/  LDSM.16.MT88.4 R24, [R182+0x10800] ;  /* 0x01080000b618783b */ /* 0x000eee0000004200 */
[C---:B-1----:R-:W-:Y:S08]  /*d250*/  HMMA.16816.F32.BF16 R12, R20.reuse, R28, R12 ;  /* 0x0000001c140c723c */ /* 0x042ff0000004180c */
[----:B------:R-:W-:Y:S01]  /*d260*/  HMMA.16816.F32.BF16 R16, R20, R30, R16 ;  /* 0x0000001e1410723c */ /* 0x000fe20000041810 */
[----:B------:R-:W1:Y:S02]  /*d270*/  LDSM.16.MT88.4 R28, [R181+0x6800] ;  /* 0x00680000b51c783b */ /* 0x000e640000004200 */
[----:B------:R-:W-:Y:S01]  /*d280*/  F2FP.BF16.F32.PACK_AB R20, R97, R98 ;  /* 0x000000626114723e */ /* 0x000fe200000010ff */
[----:B------:R-:W-:Y:S01]  /*d290*/  FADD.FTZ R98, R98, R37 ;  /* 0x0000002562627221 */ /* 0x000fe20000010000 */
[C---:B------:R-:W-:Y:S01]  /*d2a0*/  F2FP.BF16.F32.PACK_AB R21, R100.reuse, R99 ;  /* 0x000000636415723e */ /* 0x040fe200000010ff */
[----:B------:R-:W-:Y:S01]  /*d2b0*/  FADD.FTZ R100, R100, R39 ;  /* 0x0000002764647221 */ /* 0x000fe20000010000 */
[----:B------:R-:W-:Y:S01]  /*d2c0*/  F2FP.BF16.F32.PACK_AB R22, R101, R102 ;  /* 0x000000666516723e */ /* 0x000fe200000010ff */
[----:B------:R-:W-:Y:S01]  /*d2d0*/  FADD.FTZ R98, R97, R98 ;  /* 0x0000006261627221 */ /* 0x000fe20000010000 */
[----:B------:R-:W-:Y:S01]  /*d2e0*/  F2FP.BF16.F32.PACK_AB R23, R104, R103 ;  /* 0x000000676817723e */ /* 0x000fe200000010ff */
[----:B------:R-:W-:Y:S02]  /*d2f0*/  FADD.FTZ R100, R103, R100 ;  /* 0x0000006467647221 */ /* 0x000fe40000010000 */
[----:B------:R-:W-:Y:S02]  /*d300*/  FADD.FTZ R102, R102, R98 ;  /* 0x0000006266667221 */ /* 0x000fe40000010000 */
[----:B------:R-:W-:Y:S02]  /*d310*/  FADD.FTZ R104, R104, R100 ;  /* 0x0000006468687221 */ /* 0x000fe40000010000 */
[C---:B--2---:R-:W-:Y:S03]  /*d320*/  HMMA.16816.F32.BF16 R4, R20.reuse, R32, R4 ;  /* 0x000000201404723c */ /* 0x044fe60000041804 */
[----:B------:R-:W-:Y:S01]  /*d330*/  FADD.FTZ R102, R101, R102 ;  /* 0x0000006665667221 */ /* 0x000fe20000010000 */
[----:B------:R-:W-:Y:S04]  /*d340*/  FADD.FTZ R104, R46, R104 ;  /* 0x000000682e687221 */ /* 0x000fe80000010000 */
[C---:B------:R-:W-:Y:S01]  /*d350*/  HMMA.16816.F32.BF16 R8, R20.reuse, R34, R8 ;  /* 0x000000221408723c */ /* 0x040fe20000041808 */
[----:B------:R-:W2:Y:S07]  /*d360*/  LDSM.16.MT88.4 R32, [R184+0x6800] ;  /* 0x00680000b820783b */ /* 0x000eae0000004200 */
[C---:B---3--:R-:W-:Y:S08]  /*d370*/  HMMA.16816.F32.BF16 R132, R20.reuse, R24, R132 ;  /* 0x000000181484723c */ /* 0x048ff00000041884 */
[C---:B------:R-:W-:Y:S01]  /*d380*/  HMMA.16816.F32.BF16 R136, R20.reuse, R26, R136 ;  /* 0x0000001a1488723c */ /* 0x040fe20000041888 */
[----:B------:R-:W3:Y:S07]  /*d390*/  LDSM.16.MT88.4 R24, [R183+0x11000] ;  /* 0x01100000b718783b */ /* 0x000eee0000004200 */
[C---:B-1----:R-:W-:Y:S08]  /*d3a0*/  HMMA.16816.F32.BF16 R140, R20.reuse, R28, R140 ;  /* 0x0000001c148c723c */ /* 0x042ff0000004188c */
[C---:B------:R-:W-:Y:S01]  /*d3b0*/  HMMA.16816.F32.BF16 R144, R20.reuse, R30, R144 ;  /* 0x0000001e1490723c */ /* 0x040fe20000041890 */
[----:B------:R-:W1:Y:S07]  /*d3c0*/  LDSM.16.MT88.4 R28, [R182+0x11000] ;  /* 0x01100000b61c783b */ /* 0x000e6e0000004200 */
[C---:B--2---:R-:W-:Y:S08]  /*d3d0*/  HMMA.16816.F32.BF16 R12, R20.reuse, R32, R12 ;  /* 0x00000020140c723c */ /* 0x044ff0000004180c */
[----:B------:R-:W-:Y:S01]  /*d3e0*/  HMMA.16816.F32.BF16 R16, R20, R34, R16 ;  /* 0x000000221410723c */ /* 0x000fe20000041810 */
[----:B------:R-:W2:Y:S02]  /*d3f0*/  LDSM.16.MT88.4 R32, [R181+0x7000] ;  /* 0x00700000b520783b */ /* 0x000ea40000004200 */
        /* <DEDUP_REMOVED lines=17> */
[----:B------:R-:W-:Y:S04]  /*d510*/  FADD.FTZ R53, R52, R53 ;  /* 0x0000003534357221 */ /* 0x000fe80000010000 */
[C---:B-1----:R-:W-:Y:S08]  /*d520*/  HMMA.16816.F32.BF16 R132, R20.reuse, R28, R132 ;  /* 0x0000001c1484723c */ /* 0x042ff00000041884 */
[C---:B------:R-:W-:Y:S01]  /*d530*/  HMMA.16816.F32.BF16 R136, R20.reuse, R30, R136 ;  /* 0x0000001e1488723c */ /* 0x040fe20000041888 */
[----:B------:R-:W1:Y:S07]  /*d540*/  LDSM.16.MT88.4 R28, [R182+0x11800] ;  /* 0x01180000b61c783b */ /* 0x000e6e0000004200 */
[C---:B--2---:R-:W-:Y:S01]  /*d550*/  HMMA.16816.F32.BF16 R140, R20.reuse, R32, R140 ;  /* 0x00000020148c723c */ /* 0x044fe2000004188c */
[----:B------:R-:W2:Y:S02]  /*d560*/  MUFU.EX2 R32, R128 ;  /* 0x0000008000207308 */ /* 0x000ea40000000800 */
[-CC-:B------:R-:W-:Y:S01]  /*d570*/  FFMA.FTZ R33, R130, R165.reuse, -R186.reuse ;  /* 0x000000a582217223 */ /* 0x180fe200000108ba */
[----:B------:R-:W-:Y:S04]  /*d580*/  FFMA.FTZ R186, R131, R165, -R186 ;  /* 0x000000a583ba7223 */ /* 0x000fe800000108ba */
[C---:B------:R-:W-:Y:S03]  /*d590*/  HMMA.16816.F32.BF16 R144, R20.reuse, R34, R144 ;  /* 0x000000221490723c */ /* 0x040fe60000041890 */
[----:B------:R-:W4:Y:S10]  /*d5a0*/  MUFU.EX2 R33, R33 ;  /* 0x0000002100217308 */ /* 0x000f340000000800 */
[----:B------:R-:W5:Y:S01]  /*d5b0*/  MUFU.EX2 R186, R186 ;  /* 0x000000ba00ba7308 */ /* 0x000f620000000800 */
[----:B--2---:R-:W-:Y:S01]  /*d5c0*/  F2FP.BF16.F32.PACK_AB R150, R188, R32 ;  /* 0x00000020bc96723e */ /* 0x004fe200000010ff */
[----:B------:R-:W-:Y:S01]  /*d5d0*/  FADD.FTZ R53, R32, R53 ;  /* 0x0000003520357221 */ /* 0x000fe20000010000 */
[C---:B---3--:R-:W-:Y:S03]  /*d5e0*/  HMMA.16816.F32.BF16 R12, R20.reuse, R24, R12 ;  /* 0x00000018140c723c */ /* 0x048fe6000004180c */
[----:B------:R-:W-:Y:S01]  /*d5f0*/  FADD.FTZ R251, R188, R53 ;  /* 0x00000035bcfb7221 */ /* 0x000fe20000010000 */
[----:B----4-:R-:W-:Y:S04]  /*d600*/  FADD.FTZ R55, R33, R55 ;  /* 0x0000003721377221 */ /* 0x010fe80000010000 */
[----:B------:R-:W-:Y:S01]  /*d610*/  HMMA.16816.F32.BF16 R16, R20, R26, R16 ;  /* 0x0000001a1410723c */ /* 0x000fe20000041810 */
[----:B------:R-:W2:Y:S02]  /*d620*/  LDSM.16.MT88.4 R20, [R181+0x7800] ;  /* 0x00780000b514783b */ /* 0x000ea40000004200 */
[C---:B-----5:R-:W-:Y:S01]  /*d630*/  F2FP.BF16.F32.PACK_AB R151, R186.reuse, R33 ;  /* 0x00000021ba97723e */ /* 0x060fe200000010ff */
[----:B------:R-:W-:Y:S06]  /*d640*/  FADD.FTZ R250, R186, R55 ;  /* 0x00000037bafa7221 */ /* 0x000fec0000010000 */
[C---:B------:R-:W-:Y:S01]  /*d650*/  HMMA.16816.F32.BF16 R160, R148.reuse, R156, R4 ;  /* 0x0000009c94a0723c */ /* 0x040fe20000041804 */
[----:B------:R-:W3:Y:S07]  /*d660*/  LDSM.16.MT88.4 R4, [R184+0x7800] ;  /* 0x00780000b804783b */ /* 0x000eee0000004200 */
[C---:B------:R-:W-:Y:S08]  /*d670*/  HMMA.16816.F32.BF16 R156, R148.reuse, R158, R8 ;  /* 0x0000009e949c723c */ /* 0x040ff00000041808 */
[C---:B-1----:R-:W-:Y:S08]  /*d680*/  HMMA.16816.F32.BF16 R132, R148.reuse, R28, R132 ;  /* 0x0000001c9484723c */ /* 0x042ff00000041884 */
[C---:B------:R-:W-:Y:S08]  /*d690*/  HMMA.16816.F32.BF16 R136, R148.reuse, R30, R136 ;  /* 0x0000001e9488723c */ /* 0x040ff00000041888 */
[C---:B--2---:R-:W-:Y:S08]  /*d6a0*/  HMMA.16816.F32.BF16 R140, R148.reuse, R20, R140 ;  /* 0x00000014948c723c */ /* 0x044ff0000004188c */
[C---:B------:R-:W-:Y:S08]  /*d6b0*/  HMMA.16816.F32.BF16 R144, R148.reuse, R22, R144 ;  /* 0x000000169490723c */ /* 0x040ff00000041890 */
[C---:B---3--:R-:W-:Y:S08]  /*d6c0*/  HMMA.16816.F32.BF16 R152, R148.reuse, R4, R12 ;  /* 0x000000049498723c */ /* 0x048ff0000004180c */
[----:B------:R-:W-:Y:S01]  /*d6d0*/  HMMA.16816.F32.BF16 R148, R148, R6, R16 ;  /* 0x000000069494723c */ /* 0x000fe20000041810 */
[----:B------:R-:W-:Y:S08]  /*d6e0*/  @!UPT UIADD3 URZ, UPT, UPT, URZ, URZ, URZ ;  /* 0x000000fffffff290 */ /* 0x000ff0000fffe0ff */
[----:B------:R-:W-:Y:S11]  /*d6f0*/  @P0 BRA `(.L_x_628) ;  /* 0xffffffb000440947 */ /* 0x000ff6000383ffff */
.L_x_621:
[----:B------:R-:W-:Y:S01]  /*d700*/  @!UPT UIADD3 URZ, UPT, UPT, URZ, URZ, URZ ;  /* 0x000000fffffff290 */ /* 0x000fe2000fffe0ff */
[----:B------:R1:W5:Y:S01]  /*d710*/  LD.E R36, desc[UR4][R2.64+0xd8] ;  /* 0x0000d80402247980 */ /* 0x000362000c101900 */
[----:B------:R-:W-:Y:S01]  /*d720*/  UMOV UR6, 0xffffffff ;  /* 0xffffffff00067882 */ /* 0x000fe20000000000 */
[----:B------:R-:W-:Y:S02]  /*d730*/  MOV R5, 0x40 ;  /* 0x0000004000057802 */ /* 0x000fe40000000f00 */
[----:B------:R-:W-:Y:S01]  /*d740*/  MOV R4, 0x20 ;  /* 0x0000002000047802 */ /* 0x000fe20000000f00 */
[----:B------:R-:W-:Y:S06]  /*d750*/  BRA.DIV UR6, `(.L_x_629) ;  /* 0x0000000a069c7947 */ /* 0x000fec000b800000 */
[----:B------:R-:W2:Y:S04]  /*d760*/  SHFL.BFLY PT, R7, R251, 0x2, 0x1f ;  /* 0x0c401f00fb077f89 */ /* 0x000ea800000e0000 */
[----:B------:R-:W3:Y:S01]  /*d770*/  SHFL.BFLY PT, R6, R250, 0x2, 0x1f ;  /* 0x0c401f00fa067f89 */ /* 0x000ee200000e0000 */
[----:B--2---:R-:W-:Y:S01]  /*d780*/  FADD.FTZ R251, R7, R251 ;  /* 0x000000fb07fb7221 */ /* 0x004fe20000010000 */
[----:B---3--:R-:W-:-:S04]  /*d790*/  FADD.FTZ R250, R6, R250 ;  /* 0x000000fa06fa7221 */ /* 0x008fc80000010000 */
[----:B------:R-:W2:Y:S04]  /*d7a0*/  SHFL.BFLY PT, R9, R251, 0x1, 0x1f ;  /* 0x0c201f00fb097f89 */ /* 0x000ea800000e0000 */
[----:B------:R3:W4:Y:S01]  /*d7b0*/  SHFL.BFLY PT, R6, R250, 0x1, 0x1f ;  /* 0x0c201f00fa067f89 */ /* 0x00072200000e0000 */
[----:B--2---:R-:W-:-:S07]  /*d7c0*/  FADD.FTZ R7, R251, R9 ;  /* 0x00000009fb077221 */ /* 0x004fce0000010000 */
.L_x_636:
[----:B----4-:R-:W-:Y:S01]  /*d7d0*/  FADD.FTZ R6, R250, R6 ;  /* 0x00000006fa067221 */ /* 0x010fe20000010000 */
[----:B------:R-:W-:Y:S01]  /*d7e0*/  MUFU.RCP R11, R7 ;  /* 0x00000007000b7308 */ /* 0x000fe20000001000 */
[C---:B------:R-:W-:Y:S01]  /*d7f0*/  SHF.L.U32 R9, R224.reuse, 0x1, RZ ;  /* 0x00000001e0097819 */ /* 0x040fe200000006ff */
[----:B------:R-:W-:Y:S05]  /*d800*/  WARPSYNC.ALL ;  /* 0x0000000000007948 */ /* 0x000fea0003800000 */
[----:B------:R-:W-:Y:S01]  /*d810*/  SHF.L.U32 R8, R224, 0x4, RZ ;  /* 0x00000004e0087819 */ /* 0x000fe200000006ff */
[----:B------:R-:W2:Y:S01]  /*d820*/  MUFU.RCP R13, R6 ;  /* 0x00000006000d7308 */ /* 0x000ea20000001000 */
[----:B------:R-:W-:Y:S01]  /*d830*/  BAR.SYNC.DEFER_BLOCKING 0x0 ;  /* 0x0000000000007b1d */ /* 0x000fe20000010000 */
[----:B------:R-:W-:-:S02]  /*d840*/  FSETP.NE.FTZ.AND P1, PT, R7, RZ, PT ;  /* 0x000000ff0700720b */ /* 0x000fc40003f35000 */
[----:B------:R-:W-:Y:S02]  /*d850*/  SHF.L.U32 R10, R224, 0x5, RZ ;  /* 0x00000005e00a7819 */ /* 0x000fe400000006ff */
[----:B------:R-:W-:Y:S02]  /*d860*/  LOP3.LUT R14, R9, 0x6, RZ, 0xc0, !PT ;  /* 0x00000006090e7812 */ /* 0x000fe400078ec0ff */
[----:B------:R-:W-:Y:S02]  /*d870*/  LOP3.LUT R12, R8, 0x1c0, RZ, 0xc0, !PT ;  /* 0x000001c0080c7812 */ /* 0x000fe400078ec0ff */
[----:B------:R-:W-:Y:S02]  /*d880*/  FSETP.NE.FTZ.AND P0, PT, R6, RZ, PT ;  /* 0x000000ff0600720b */ /* 0x000fe40003f15000 */
[----:B------:R-:W-:Y:S02]  /*d890*/  LOP3.LUT R10, R14, 0x7c00, R10, 0xf8, !PT ;  /* 0x00007c000e0a7812 */ /* 0x000fe400078ef80a */
[----:B------:R-:W-:-:S02]  /*d8a0*/  LOP3.LUT R12, R12, 0x38, R9, 0xf8, !PT ;  /* 0x000000380c0c7812 */ /* 0x000fc400078ef809 */
[----:B------:R-:W-:Y:S02]  /*d8b0*/  R2P PR, R224, 0x18 ;  /* 0x00000018e0007804 */ /* 0x000fe40000000000 */
[----:B------:R-:W-:Y:S02]  /*d8c0*/  LOP3.LUT R10, R10, R12, RZ, 0xfc, !PT ;  /* 0x0000000c0a0a7212 */ /* 0x000fe400078efcff */
[----:B--2---:R-:W-:Y:S02]  /*d8d0*/  FSEL R9, R13, 1, P0 ;  /* 0x3f8000000d097808 */ /* 0x004fe40000000000 */
[----:B------:R-:W-:Y:S02]  /*d8e0*/  LEA R10, R10, R227, 0x2 ;  /* 0x000000e30a0a7211 */ /* 0x000fe400078e10ff */
[----:B------:R-:W-:Y:S01]  /*d8f0*/  FSEL R11, R11, 1, P1 ;  /* 0x3f8000000b0b7808 */ /* 0x000fe20000800000 */
        /* <DEDUP_REMOVED lines=17> */
[----:B------:R-:W-:Y:S01]  /*da10*/  FMUL.FTZ R160, R11, R160 ;  /* 0x000000a00ba07220 */ /* 0x000fe20000410000 */
[----:B------:R-:W-:Y:S01]  /*da20*/  SEL R9, R5, 0xffffffc0, !P3 ;  /* 0xffffffc005097807 */ /* 0x000fe20005800000 */
[C---:B------:R-:W-:Y:S01]  /*da30*/  FMUL.FTZ R161, R11.reuse, R161 ;  /* 0x000000a10ba17220 */ /* 0x040fe20000410000 */
[C---:B------:R-:W-:Y:S01]  /*da40*/  IADD3 R12, PT, PT, R10.reuse, 0x80, RZ ;  /* 0x000000800a0c7810 */ /* 0x040fe20007ffe0ff */
[C---:B------:R-:W-:Y:S01]  /*da50*/  FMUL.FTZ R156, R11.reuse, R156 ;  /* 0x0000009c0b9c7220 */ /* 0x040fe20000410000 */
[----:B------:R-:W-:Y:S01]  /*da60*/  @P4 IADD3 R12, PT, PT, R10, -0x80, RZ ;  /* 0xffffff800a0c4810 */ /* 0x000fe20007ffe0ff */
        /* <DEDUP_REMOVED lines=13> */
[-C--:B------:R-:W-:Y:S01]  /*db40*/  IADD3 R5, PT, PT, R4, R10.reuse, RZ ;  /* 0x0000000a04057210 */ /* 0x080fe20007ffe0ff */
[----:B------:R-:W-:Y:S01]  /*db50*/  STS.64 [R10], R160 ;  /* 0x000000a00a007388 */ /* 0x000fe20000000a00 */
[C---:B------:R-:W-:Y:S01]  /*db60*/  IADD3 R11, PT, PT, R9.reuse, R10, RZ ;  /* 0x0000000a090b7210 */ /* 0x040fe20007ffe0ff */
[----:B------:R-:W-:-:S02]  /*db70*/  IMAD.IADD R9, R9, 0x1, R12 ;  /* 0x0000000109097824 */ /* 0x000fc400078e020c */
[----:B------:R-:W-:Y:S01]  /*db80*/  STS.64 [R10+0x800], R162 ;  /* 0x000800a20a007388 */ /* 0x000fe20000000a00 */
[----:B------:R-:W-:-:S03]  /*db90*/  IADD3 R13, PT, PT, R4, R11, RZ ;  /* 0x0000000b040d7210 */ /* 0x000fc60007ffe0ff */
[----:B------:R-:W-:Y:S04]  /*dba0*/  STS.64 [R5], R156 ;  /* 0x0000009c05007388 */ /* 0x000fe80000000a00 */
[----:B------:R2:W-:Y:S04]  /*dbb0*/  STS.64 [R5+0x800], R158 ;  /* 0x0008009e05007388 */ /* 0x0005e80000000a00 */
[----:B------:R-:W-:Y:S04]  /*dbc0*/  STS.64 [R11], R132 ;  /* 0x000000840b007388 */ /* 0x000fe80000000a00 */
[----:B------:R-:W-:Y:S04]  /*dbd0*/  STS.64 [R11+0x800], R134 ;  /* 0x000800860b007388 */ /* 0x000fe80000000a00 */
[----:B------:R-:W-:Y:S04]  /*dbe0*/  STS.64 [R13], R136 ;  /* 0x000000880d007388 */ /* 0x000fe80000000a00 */
[----:B------:R-:W-:Y:S04]  /*dbf0*/  STS.64 [R13+0x800], R138 ;  /* 0x0008008a0d007388 */ /* 0x000fe80000000a00 */
[----:B------:R-:W-:Y:S04]  /*dc00*/  STS.64 [R12], R140 ;  /* 0x0000008c0c007388 */ /* 0x000fe80000000a00 */
[----:B------:R-:W-:Y:S01]  /*dc10*/  STS.64 [R12+0x800], R142 ;  /* 0x0008008e0c007388 */ /* 0x000fe20000000a00 */
[----:B--2---:R-:W-:-:S02]  /*dc20*/  IADD3 R5, PT, PT, R4, R12, RZ ;  /* 0x0000000c04057210 */ /* 0x004fc40007ffe0ff */
[----:B------:R-:W-:-:S03]  /*dc30*/  IADD3 R4, PT, PT, R4, R9, RZ ;  /* 0x0000000904047210 */ /* 0x000fc60007ffe0ff */
[----:B------:R-:W-:Y:S04]  /*dc40*/  STS.64 [R5], R144 ;  /* 0x0000009005007388 */ /* 0x000fe80000000a00 */
[----:B------:R-:W-:Y:S04]  /*dc50*/  STS.64 [R5+0x800], R146 ;  /* 0x0008009205007388 */ /* 0x000fe80000000a00 */
[----:B------:R-:W-:Y:S04]  /*dc60*/  STS.64 [R9], R152 ;  /* 0x0000009809007388 */ /* 0x000fe80000000a00 */
[----:B------:R-:W-:Y:S04]  /*dc70*/  STS.64 [R9+0x800], R154 ;  /* 0x0008009a09007388 */ /* 0x000fe80000000a00 */
[----:B------:R-:W-:Y:S04]  /*dc80*/  STS.64 [R4], R148 ;  /* 0x0000009404007388 */ /* 0x000fe80000000a00 */
[----:B------:R2:W-:Y:S04]  /*dc90*/  STS.64 [R4+0x800], R150 ;  /* 0x0008009604007388 */ /* 0x0005e80000000a00 */
[----:B------:R-:W4:Y:S04]  /*dca0*/  LD.E.64 R32, desc[UR4][R2.64+0xb0] ;  /* 0x0000b00402207980 */ /* 0x000f28000c101b00 */
[----:B------:R-:W3:Y:S04]  /*dcb0*/  LD.E R37, desc[UR4][R2.64+0xcc] ;  /* 0x0000cc0402257980 */ /* 0x000ee8000c101900 */
[----:B------:R-:W5:Y:S04]  /*dcc0*/  LD.E.64 R38, desc[UR4][R2.64+0x78] ;  /* 0x0000780402267980 */ /* 0x000f68000c101b00 */
[----:B------:R-:W5:Y:S04]  /*dcd0*/  LD.E.64 R40, desc[UR4][R2.64+0xa8] ;  /* 0x0000a80402287980 */ /* 0x000f68000c101b00 */
[----:B--2---:R1:W2:Y:S01]  /*dce0*/  LD.E R4, desc[UR4][R2.64+0x60] ;  /* 0x0000600402047980 */ /* 0x0042a2000c101900 */
[----:B------:R-:W-:Y:S01]  /*dcf0*/  LOP3.LUT R8, R8, 0x10, RZ, 0xc0, !PT ;  /* 0x0000001008087812 */ /* 0x000fe200078ec0ff */
[----:B------:R1:W1:Y:S01]  /*dd00*/  @P1 MUFU.LG2 R45, R7 ;  /* 0x00000007002d1308 */ /* 0x0002620000000c00 */
[----:B------:R-:W-:-:S02]  /*dd10*/  SHF.L.U32 R239, R239, 0x6, RZ ;  /* 0x00000006efef7819 */ /* 0x000fc400000006ff */
[----:B-1----:R-:W-:-:S04]  /*dd20*/  SHF.L.U32 R3, R224, 0x2, RZ ;  /* 0x00000002e0037819 */ /* 0x002fc800000006ff */
[----:B------:R-:W-:-:S04]  /*dd30*/  LOP3.LUT R5, R3, 0x1f8, RZ, 0xc0, !PT ;  /* 0x000001f803057812 */ /* 0x000fc800078ec0ff */
[----:B------:R-:W-:Y:S02]  /*dd40*/  LOP3.LUT R5, R5, 0x38, R180, 0x78, !PT ;  /* 0x0000003805057812 */ /* 0x000fe400078e78b4 */
[----:B------:R-:W-:Y:S02]  /*dd50*/  SHF.R.U32.HI R2, RZ, 0x4, R224 ;  /* 0x00000004ff027819 */ /* 0x000fe400000116e0 */
[----:B------:R-:W-:Y:S02]  /*dd60*/  LEA R5, R5, R8, 0x2 ;  /* 0x0000000805057211 */ /* 0x000fe400078e10ff */
[C---:B------:R-:W-:Y:S02]  /*dd70*/  IADD3 R7, PT, PT, R2.reuse, 0x8, RZ ;  /* 0x0000000802077810 */ /* 0x040fe40007ffe0ff */
[C---:B------:R-:W-:Y:S02]  /*dd80*/  IADD3 R35, PT, PT, R2.reuse, 0x10, RZ ;  /* 0x0000001002237810 */ /* 0x040fe40007ffe0ff */
[----:B------:R-:W-:Y:S01]  /*dd90*/  IADD3 R34, PT, PT, R2, 0x18, RZ ;  /* 0x0000001802227810 */ /* 0x000fe20007ffe0ff */
[----:B------:R-:W1:Y:S01]  /*dda0*/  @P0 MUFU.LG2 R44, R6 ;  /* 0x00000006002c0308 */ /* 0x000e620000000c00 */
[----:B------:R-:W-:-:S02]  /*ddb0*/  ISETP.GE.AND P4, PT, R7, R232, PT ;  /* 0x000000e80700720c */ /* 0x000fc40003f86270 */
[-C--:B------:R-:W-:Y:S02]  /*ddc0*/  ISETP.GE.AND P3, PT, R35, R232.reuse, PT ;  /* 0x000000e82300720c */ /* 0x080fe40003f66270 */
[----:B------:R-:W-:Y:S02]  /*ddd0*/  ISETP.GE.AND P2, PT, R34, R232, PT ;  /* 0x000000e82200720c */ /* 0x000fe40003f46270 */
[----:B------:R-:W-:Y:S01]  /*dde0*/  LOP3.LUT P5, RZ, R224, 0x3, RZ, 0xc0, !PT ;  /* 0x00000003e0ff7812 */ /* 0x000fe200078ac0ff */
[----:B------:R-:W-:Y:S01]  /*ddf0*/  @P1 FMUL.FTZ R45, R45, 0.69314718246459960938 ;  /* 0x3f3172182d2d1820 */ /* 0x000fe20000410000 */
[----:B------:R-:W-:Y:S01]  /*de00*/  LOP3.LUT R42, R180, 0x30, RZ, 0xc0, !PT ;  /* 0x00000030b42a7812 */ /* 0x000fe200078ec0ff */
[----:B------:R-:W-:Y:S01]  /*de10*/  BSSY.RECONVERGENT B0, `(.L_x_630) ;  /* 0x0000021000007945 */ /* 0x000fe20003800200 */
[----:B------:R-:W-:Y:S02]  /*de20*/  SHF.R.U32.HI R224, RZ, 0x2, R224 ;  /* 0x00000002ffe07819 */ /* 0x000fe400000116e0 */
[----:B------:R-:W-:Y:S01]  /*de30*/  MOV R43, 0xff800000 ;  /* 0xff800000002b7802 */ /* 0x000fe20000000f00 */
[----:B-----5:R-:W-:Y:S01]  /*de40*/  @P1 FFMA.FTZ R43, R36, R164, R45 ;  /* 0x000000a4242b1223 */ /* 0x020fe2000001002d */
[----:B------:R-:W-:Y:S01]  /*de50*/  MOV R45, 0xff800000 ;  /* 0xff800000002d7802 */ /* 0x000fe20000000f00 */
[----:B-1----:R-:W-:Y:S01]  /*de60*/  @P0 FMUL.FTZ R44, R44, 0.69314718246459960938 ;  /* 0x3f3172182c2c0820 */ /* 0x002fe20000410000 */
[----:B------:R-:W-:-:S02]  /*de70*/  LOP3.LUT R42, R42, 0x7, R224, 0xf8, !PT ;  /* 0x000000072a2a7812 */ /* 0x000fc400078ef8e0 */
[----:B------:R-:W-:Y:S01]  /*de80*/  LOP3.LUT R3, R3, 0xffc, RZ, 0xc0, !PT ;  /* 0x00000ffc03037812 */ /* 0x000fe200078ec0ff */
[----:B------:R-:W-:Y:S01]  /*de90*/  @P0 FFMA.FTZ R45, R36, R0, R44 ;  /* 0x00000000242d0223 */ /* 0x000fe2000001002c */
[----:B------:R-:W-:Y:S01]  /*dea0*/  BAR.SYNC.DEFER_BLOCKING 0x0 ;  /* 0x0000000000007b1d */ /* 0x000fe20000010000 */
[----:B----4-:R-:W-:Y:S02]  /*deb0*/  IMAD R241, R32, UR8, R241 ;  /* 0x0000000820f17c24 */ /* 0x010fe4000f8e02f1 */
[----:B------:R-:W-:-:S05]  /*dec0*/  IMAD.IADD R32, R227, 0x1, R5 ;  /* 0x00000001e3207824 */ /* 0x000fca00078e0205 */
[----:B------:R1:W4:Y:S04]  /*ded0*/  LDS.128 R28, [R32] ;  /* 0x00000000201c7984 */ /* 0x0003280000000c00 */
[----:B------:R1:W1:Y:S04]  /*dee0*/  LDS.128 R24, [R32+0x800] ;  /* 0x0008000020187984 */ /* 0x0002680000000c00 */
[----:B------:R1:W1:Y:S04]  /*def0*/  LDS.128 R20, [R32+0x1000] ;  /* 0x0010000020147984 */ /* 0x0002680000000c00 */
[----:B------:R1:W1:Y:S01]  /*df00*/  LDS.128 R16, [R32+0x1800] ;  /* 0x0018000020107984 */ /* 0x0002620000000c00 */
[----:B--2---:R-:W-:-:S03]  /*df10*/  IMAD R240, R241, R4, R240 ;  /* 0x00000004f1f07224 */ /* 0x004fc600078e02f0 */
[----:B------:R2:W1:Y:S01]  /*df20*/  LDS.128 R12, [R32+0x2000] ;  /* 0x00200000200c7984 */ /* 0x0004620000000c00 */
[----:B------:R-:W-:-:S03]  /*df30*/  IMAD R239, R33, R240, R239 ;  /* 0x000000f021ef7224 */ /* 0x000fc600078e02ef */
[----:B------:R2:W1:Y:S04]  /*df40*/  LDS.128 R8, [R32+0x2800] ;  /* 0x0028000020087984 */ /* 0x0004680000000c00 */
[----:B------:R2:W1:Y:S04]  /*df50*/  LDS.128 R4, [R32+0x3000] ;  /* 0x0030000020047984 */ /* 0x0004680000000c00 */
[----:B------:R-:W1:Y:S01]  /*df60*/  LDS.128 R32, [R32+0x3800] ;  /* 0x0038000020207984 */ /* 0x000e620000000c00 */
[----:B---3--:R-:W-:Y:S01]  /*df70*/  IMAD R37, R239, R37, RZ ;  /* 0x00000025ef257224 */ /* 0x008fe200078e02ff */
[----:B------:R-:W-:Y:S06]  /*df80*/  @P5 BRA `(.L_x_631) ;  /* 0x0000000000245947 */ /* 0x000fec0003800000 */
[C---:B------:R-:W-:Y:S01]  /*df90*/  VIADD R36, R42.reuse, 0x8 ;  /* 0x000000082a247836 */ /* 0x040fe20000000000 */
[C---:B------:R-:W-:Y:S02]  /*dfa0*/  IADD3 R0, P0, PT, R239.reuse, R42, RZ ;  /* 0x0000002aef007210 */ /* 0x040fe40007f1e0ff */
[-C--:B------:R-:W-:Y:S02]  /*dfb0*/  ISETP.GE.AND P5, PT, R42, R232.reuse, PT ;  /* 0x000000e82a00720c */ /* 0x080fe40003fa6270 */
[----:B------:R-:W-:Y:S02]  /*dfc0*/  ISETP.GE.AND P1, PT, R36, R232, PT ;  /* 0x000000e82400720c */ /* 0x000fe40003f26270 */
[----:B------:R-:W-:Y:S02]  /*dfd0*/  LEA.HI.X.SX32 R239, R239, RZ, 0x1, P0 ;  /* 0x000000ffefef7211 */ /* 0x000fe400000f0eff */
[----:B------:R-:W-:-:S04]  /*dfe0*/  LEA R40, P0, R0, R40, 0x2 ;  /* 0x0000002800287211 */ /* 0x000fc800078010ff */
[----:B------:R-:W-:-:S05]  /*dff0*/  LEA.HI.X R41, R0, R41, R239, 0x2, P0 ;  /* 0x0000002900297211 */ /* 0x000fca00000f14ef */
[----:B------:R3:W-:Y:S04]  /*e000*/  @!P5 ST.E desc[UR4][R40.64], R43 ;  /* 0x0000002b2800d985 */ /* 0x0007e8000c101904 */
[----:B------:R3:W-:Y:S02]  /*e010*/  @!P1 ST.E desc[UR4][R40.64+0x20], R45 ;  /* 0x0000202d28009985 */ /* 0x0007e4000c101904 */
.L_x_631:
[----:B------:R-:W-:Y:S05]  /*e020*/  BSYNC.RECONVERGENT B0 ;  /* 0x0000000000007941 */ /* 0x000fea0003800200 */
.L_x_630:
[C---:B------:R-:W-:Y:S01]  /*e030*/  IADD3 R36, P0, PT, R37.reuse, R3, RZ ;  /* 0x0000000325247210 */ /* 0x040fe20007f1e0ff */
[C---:B------:R-:W-:Y:S01]  /*e040*/  VIADD R3, R2.reuse, 0x20 ;  /* 0x0000002002037836 */ /* 0x040fe20000000000 */
[C---:B------:R-:W-:Y:S01]  /*e050*/  ISETP.GE.AND P6, PT, R2.reuse, R232, PT ;  /* 0x000000e80200720c */ /* 0x040fe20003fc6270 */
[C---:B------:R-:W-:Y:S01]  /*e060*/  VIADD R0, R2.reuse, 0x28 ;  /* 0x0000002802007836 */ /* 0x040fe20000000000 */
[----:B---3--:R-:W-:Y:S01]  /*e070*/  LEA.HI.X.SX32 R40, R37, RZ, 0x1, P0 ;  /* 0x000000ff25287211 */ /* 0x008fe200000f0eff */
[----:B------:R-:W-:Y:S01]  /*e080*/  VIADD R37, R2, 0x30 ;  /* 0x0000003002257836 */ /* 0x000fe20000000000 */
[----:B------:R-:W-:Y:S01]  /*e090*/  LEA R38, P0, R36, R38, 0x2 ;  /* 0x0000002624267211 */ /* 0x000fe200078010ff */
[----:B------:R-:W-:Y:S01]  /*e0a0*/  VIADD R2, R2, 0x38 ;  /* 0x0000003802027836 */ /* 0x000fe20000000000 */
[----:B------:R-:W-:Y:S01]  /*e0b0*/  ISETP.GE.AND P5, PT, R3, R232, PT ;  /* 0x000000e80300720c */ /* 0x000fe20003fa6270 */
[----:B------:R-:W-:Y:S01]  /*e0c0*/  IMAD.MOV.U32 R3, RZ, RZ, 0x0 ;  /* 0x00000000ff037424 */ /* 0x000fe200078e00ff */
[----:B------:R-:W-:-:S02]  /*e0d0*/  LEA.HI.X R39, R36, R39, R40, 0x2, P0 ;  /* 0x0000002724277211 */ /* 0x000fc400000f1428 */
[-C--:B------:R-:W-:Y:S02]  /*e0e0*/  ISETP.GE.AND P1, PT, R0, R232.reuse, PT ;  /* 0x000000e80000720c */ /* 0x080fe40003f26270 */
[-C--:B------:R-:W-:Y:S01]  /*e0f0*/  ISETP.GE.AND P0, PT, R37, R232.reuse, PT ;  /* 0x000000e82500720c */ /* 0x080fe20003f06270 */
[----:B----4-:R-:W-:Y:S01]  /*e100*/  @!P6 ST.E.128 desc[UR4][R38.64], R28 ;  /* 0x0000001c2600e985 */ /* 0x010fe2000c101d04 */
[----:B------:R-:W-:Y:S01]  /*e110*/  ISETP.GE.AND P6, PT, R2, R232, PT ;  /* 0x000000e80200720c */ /* 0x000fe20003fc6270 */
[----:B------:R-:W-:Y:S02]  /*e120*/  IMAD.MOV.U32 R2, RZ, RZ, R238 ;  /* 0x000000ffff027224 */ /* 0x000fe400078e00ee */
[----:B-1----:R-:W-:Y:S04]  /*e130*/  @!P4 ST.E.128 desc[UR4][R38.64+0x800], R24 ;  /* 0x000800182600c985 */ /* 0x002fe8000c101d04 */
[----:B------:R-:W-:Y:S04]  /*e140*/  @!P3 ST.E.128 desc[UR4][R38.64+0x1000], R20 ;  /* 0x001000142600b985 */ /* 0x000fe8000c101d04 */
[----:B------:R-:W-:Y:S04]  /*e150*/  @!P2 ST.E.128 desc[UR4][R38.64+0x1800], R16 ;  /* 0x001800102600a985 */ /* 0x000fe8000c101d04 */
[----:B------:R-:W-:Y:S04]  /*e160*/  @!P5 ST.E.128 desc[UR4][R38.64+0x2000], R12 ;  /* 0x0020000c2600d985 */ /* 0x000fe8000c101d04 */
[----:B------:R-:W-:Y:S04]  /*e170*/  @!P1 ST.E.128 desc[UR4][R38.64+0x2800], R8 ;  /* 0x0028000826009985 */ /* 0x000fe8000c101d04 */
[----:B------:R2:W-:Y:S02]  /*e180*/  @!P0 ST.E.128 desc[UR4][R38.64+0x3000], R4 ;  /* 0x0030000426008985 */ /* 0x0005e4000c101d04 */
[----:B--2---:R-:W-:Y:S05]  /*e190*/  @P6 RET.REL.NODEC R2 `(_ZN5flash24flash_fwd_splitkv_kernelI23Flash_fwd_kernel_traitsILi64ELi64ELi256ELi4ELb0ELb0EN7cutlass10bfloat16_tE19Flash_kernel_traitsILi64ELi64ELi256ELi4ES3_EELb0ELb0ELb0ELb0ELb1ELb0ELb1ELb0EEEvNS_16Flash_fwd_paramsE) ;  /* 0xffffff1c02986950 */ /* 0x004fea0003c3ffff */
[----:B------:R-:W-:Y:S01]  /*e1a0*/  MOV R239, 0x0 ;  /* 0x0000000000ef7802 */ /* 0x000fe20000000f00 */
[----:B------:R1:W-:Y:S03]  /*e1b0*/  ST.E.128 desc[UR4][R38.64+0x3800], R32 ;  /* 0x0038002026007985 */ /* 0x0003e6000c101d04 */
[----:B-1----:R-:W-:Y:S05]  /*e1c0*/  RET.REL.NODEC R238 `(_ZN5flash24flash_fwd_splitkv_kernelI23Flash_fwd_kernel_traitsILi64ELi64ELi256ELi4ELb0ELb0EN7cutlass10bfloat16_tE19Flash_kernel_traitsILi64ELi64ELi256ELi4ES3_EELb0ELb0ELb0ELb0ELb1ELb0ELb1ELb0EEEvNS_16Flash_fwd_paramsE) ;  /* 0xffffff1cee8c7950 */ /* 0x002fea0003c3ffff */
.L_x_629:
[----:B------:R-:W-:Y:S01]  /*e1d0*/  MOV R6, 0x1f ;  /* 0x0000001f00067802 */ /* 0x000fe20000000f00 */
[----:B------:R-:W-:Y:S01]  /*e1e0*/  IMAD.MOV.U32 R7, RZ, RZ, 0x2 ;  /* 0x00000002ff077424 */ /* 0x000fe200078e00ff */
[----:B------:R-:W-:Y:S01]  /*e1f0*/  MOV R10, R251 ;  /* 0x000000fb000a7202 */ /* 0x000fe20000000f00 */
[----:B------:R-:W-:-:S07]  /*e200*/  IMAD.MOV.U32 R8, RZ, RZ, -0x1 ;  /* 0xffffffffff087424 */ /* 0x000fce00078e00ff */
[----:B-1---5:R-:W-:Y:S05]  /*e210*/  WARPSYNC.COLLECTIVE R8, `(.L_x_632) ;  /* 0x0000000008087348 */ /* 0x022fea0003c00000 */
[----:B------:R2:W3:Y:S02]  /*e220*/  SHFL.BFLY P0, R6, R10, R7, R6 ;  /* 0x0c0000070a067389 */ /* 0x0004e40000000006 */
[----:B-123-5:R-:W-:Y:S05]  /*e230*/  ENDCOLLECTIVE ;  /* 0x000000000000791b */ /* 0x02efea0003800000 */
.L_x_632:
[----:B------:R-:W-:Y:S01]  /*e240*/  MOV R7, R6 ;  /* 0x0000000600077202 */ /* 0x000fe20000000f00 */
[----:B------:R-:W-:-:S04]  /*e250*/  IMAD.MOV.U32 R6, RZ, RZ, 0x1f ;  /* 0x0000001fff067424 */ /* 0x000fc800078e00ff */
[----:B------:R-:W-:Y:S01]  /*e260*/  FADD.FTZ R251, R7, R251 ;  /* 0x000000fb07fb7221 */ /* 0x000fe20000010000 */
[----:B------:R-:W-:-:S03]  /*e270*/  MOV R7, 0x1 ;  /* 0x0000000100077802 */ /* 0x000fc60000000f00 */
[----:B------:R-:W-:-:S07]  /*e280*/  IMAD.MOV.U32 R10, RZ, RZ, R251 ;  /* 0x000000ffff0a7224 */ /* 0x000fce00078e00fb */
[----:B------:R-:W-:Y:S05]  /*e290*/  WARPSYNC.COLLECTIVE R8, `(.L_x_633) ;  /* 0x0000000008087348 */ /* 0x000fea0003c00000 */
[----:B------:R1:W2:Y:S02]  /*e2a0*/  SHFL.BFLY P0, R6, R10, R7, R6 ;  /* 0x0c0000070a067389 */ /* 0x0002a40000000006 */
[----:B-12---:R-:W-:Y:S05]  /*e2b0*/  ENDCOLLECTIVE ;  /* 0x000000000000791b */ /* 0x006fea0003800000 */
.L_x_633:
[----:B------:R-:W-:Y:S01]  /*e2c0*/  MOV R9, R6 ;  /* 0x0000000600097202 */ /* 0x000fe20000000f00 */
[----:B------:R-:W-:Y:S01]  /*e2d0*/  IMAD.MOV.U32 R10, RZ, RZ, R250 ;  /* 0x000000ffff0a7224 */ /* 0x000fe200078e00fa */
[----:B------:R-:W-:Y:S02]  /*e2e0*/  MOV R6, 0x1f ;  /* 0x0000001f00067802 */ /* 0x000fe40000000f00 */
[----:B------:R-:W-:-:S07]  /*e2f0*/  MOV R7, 0x2 ;  /* 0x0000000200077802 */ /* 0x000fce0000000f00 */
[----:B------:R-:W-:Y:S05]  /*e300*/  WARPSYNC.COLLECTIVE R8, `(.L_x_634) ;  /* 0x0000000008087348 */ /* 0x000fea0003c00000 */
[----:B------:R1:W2:Y:S02]  /*e310*/  SHFL.BFLY P0, R6, R10, R7, R6 ;  /* 0x0c0000070a067389 */ /* 0x0002a40000000006 */
[----:B-12---:R-:W-:Y:S05]  /*e320*/  ENDCOLLECTIVE ;  /* 0x000000000000791b */ /* 0x006fea0003800000 */
.L_x_634:
[----:B------:R-:W-:Y:S01]  /*e330*/  FADD.FTZ R250, R6, R250 ;  /* 0x000000fa06fa7221 */ /* 0x000fe20000010000 */
[----:B------:R-:W-:Y:S02]  /*e340*/  MOV R6, 0x1f ;  /* 0x0000001f00067802 */ /* 0x000fe40000000f00 */
[----:B------:R-:W-:Y:S01]  /*e350*/  MOV R7, 0x1 ;  /* 0x0000000100077802 */ /* 0x000fe20000000f00 */
[----:B------:R-:W-:-:S07]  /*e360*/  IMAD.MOV.U32 R10, RZ, RZ, R250 ;  /* 0x000000ffff0a7224 */ /* 0x000fce00078e00fa */
[----:B------:R-:W-:Y:S05]  /*e370*/  WARPSYNC.COLLECTIVE R8, `(.L_x_635) ;  /* 0x0000000008087348 */ /* 0x000fea0003c00000 */
[----:B------:R1:W2:Y:S02]  /*e380*/  SHFL.BFLY P0, R6, R10, R7, R6 ;  /* 0x0c0000070a067389 */ /* 0x0002a40000000006 */
[----:B-12---:R-:W-:Y:S05]  /*e390*/  ENDCOLLECTIVE ;  /* 0x000000000000791b */ /* 0x006fea0003800000 */
.L_x_635:
[----:B------:R-:W-:Y:S01]  /*e3a0*/  FADD.FTZ R7, R251, R9 ;  /* 0x00000009fb077221 */ /* 0x000fe20000010000 */
[----:B------:R-:W-:Y:S06]  /*e3b0*/  BRA `(.L_x_636) ;  /* 0xfffffff400047947 */ /* 0x000fec000383ffff */
.L_x_637:
        /* <DEDUP_REMOVED lines=12> */
.L_x_14722:


//--------------------- .text._ZN5flash24flash_fwd_splitkv_kernelI23Flash_fwd_kernel_traitsILi64ELi64ELi256ELi4ELb0ELb0EN7cutlass10bfloat16_tE19Flash_kernel_traitsILi64ELi64ELi256ELi4ES3_EELb0ELb0ELb0ELb0ELb1ELb1ELb1ELb0EEEvNS_16Flash_fwd_paramsE --------------------------
	.section	.text._ZN5flash24flash_fwd_splitkv_kernelI23Flash_fwd_kernel_traitsILi64ELi64ELi256ELi4ELb0ELb0EN7cutlass10bfloat16_tE19Flash_kernel_traitsILi64ELi64ELi256ELi4ES3_EELb0ELb0ELb0ELb0ELb1ELb1ELb1ELb0EEEvNS_16Flash_fwd_paramsE,"ax",@progbits
	.align	128
        .global         _ZN5flash24flash_fwd_splitkv_kernelI23Flash_fwd_kernel_traitsILi64ELi64ELi256ELi4ELb0ELb0EN7cutlass10bfloat16_tE19Flash_kernel_traitsILi64ELi64ELi256ELi4ES3_EELb0ELb0ELb0ELb0ELb1ELb1ELb1ELb0EEEvNS_16Flash_fwd_paramsE
        .type           _ZN5flash24flash_fwd_splitkv_kernelI23Flash_fwd_kernel_traitsILi64ELi64ELi256ELi4ELb0ELb0EN7cutlass10bfloat16_tE19Flash_kernel_traitsILi64ELi64ELi256ELi4ES3_EELb0ELb0ELb0ELb0ELb1ELb1ELb1ELb0EEEvNS_16Flash_fwd_paramsE,@function
        .size           _ZN5flash24flash_fwd_splitkv_kernelI23Flash_fwd_kernel_traitsILi64ELi64ELi256ELi4ELb0ELb0EN7cutlass10bfloat16_tE19Flash_kernel_traitsILi64ELi64ELi256ELi4ES3_EELb0ELb0ELb0ELb0ELb1ELb1ELb1ELb0EEEvNS_16Flash_fwd_paramsE,(.L_x_14723 - _ZN5flash24flash_fwd_splitkv_kernelI23Flash_fwd_kernel_traitsILi64ELi64ELi256ELi4ELb0ELb0EN7cutlass10bfloat16_tE19Flash_kernel_traitsILi64ELi64ELi256ELi4ES3_EELb0ELb0ELb0ELb0ELb1ELb1ELb1ELb0EEEvNS_16Flash_fwd_paramsE)
        .other          _ZN5flash24flash_fwd_splitkv_kernelI23Flash_fwd_kernel_traitsILi64ELi64ELi256ELi4ELb0ELb0EN7cutlass10bfloat16_tE19Flash_kernel_traitsILi64ELi64ELi256ELi4ES3_EELb0ELb0ELb0ELb0ELb1ELb1ELb1ELb0EEEvNS_16Flash_fwd_paramsE,@"STO_CUDA_ENTRY STV_DEFAULT"
_ZN5flash24flash_fwd_splitkv_kernelI23Flash_fwd_kernel_traitsILi64ELi64ELi256ELi4ELb0ELb0EN7cutlass10bfloat16_tE19Flash_kernel_traitsILi64ELi64ELi256ELi4ES3_EELb0ELb0ELb0ELb0ELb1ELb1ELb1ELb0EEEvNS_16Flash_fwd_paramsE:
.text._ZN5flash24flash_fwd_splitkv_kernelI23Flash_fwd_kernel_traitsILi64ELi64ELi256ELi4ELb0ELb0EN7cutlass10bfloat16_tE19Flash_kernel_traitsILi64ELi64ELi256ELi4ES3_EELb0ELb0ELb0ELb0ELb1ELb1ELb1ELb0EEEvNS_16Flash_fwd_paramsE:
[----:B------:R-:W1:Y:S08]  /*0000*/  LDC R1, c[0x0][0x37c] ;  /* 0x0000df00ff017b82 */ /* 0x000e700000000800 */
[----:B------:R-:W2:Y:S01]  /*0010*/  LDC R4, c[0x0][0x3e0] ;  /* 0x0000f800ff047b82 */ /* 0x000ea20000000800 */
[----:B-1----:R-:W-:Y:S01]  /*0020*/  IADD3 R1, PT, PT, R1, -0x48, RZ ;  /* 0xffffffb801017810 */ /* 0x002fe20007ffe0ff */
[----:B------:R-:W-:Y:S06]  /*0030*/  BSSY.RECONVERGENT B2, `(.L_x_638) ;  /* 0x000001c000027945 */ /* 0x000fec0003800200 */
[----:B------:R-:W1:Y:S08]  /*0040*/  S2UR UR4, SR_CTAID.Z ;  /* 0x00000000000479c3 */ /* 0x000e700000002700 */
[----:B------:R-:W3:Y:S01]  /*0050*/  S2UR UR8, SR_CTAID.Y ;  /* 0x00000000000879c3 */ /* 0x000ee20000002600 */
[----:B--2---:R-:W2:Y:S01]  /*0060*/  I2F.U32.RP R2, R4 ;  /* 0x0000000400027306 */ /* 0x004ea20000209000 */
[----:B------:R-:W-:-:S06]  /*0070*/  ISETP.NE.U32.AND P0, PT, R4, RZ, PT ;  /* 0x000000ff0400720c */ /* 0x000fcc0003f05070 */
[----:B------:R-:W4:Y:S08]  /*0080*/  LDC R10, c[0x0][0x374] ;  /* 0x0000dd00ff0a7b82 */ /* 0x000f300000000800 */
[----:B------:R-:W1:Y:S01]  /*0090*/  LDC.64 R134, c[0x0][0x348] ;  /* 0x0000d200ff867b82 */ /* 0x000e620000000a00 */
[----:B--2---:R-:W2:Y:S02]  /*00a0*/  MUFU.RCP R2, R2 ;  /* 0x0000000200027308 */ /* 0x004ea40000001000 */
[----:B--2---:R-:W-:-:S06]  /*00b0*/  IADD3 R2, PT, PT, R2, 0xffffffe, RZ ;  /* 0x0ffffffe02027810 */ /* 0x004fcc0007ffe0ff */
[----:B------:R-:W2:Y:S02]  /*00c0*/  F2I.FTZ.U32.TRUNC.NTZ R3, R2 ;  /* 0x0000000200037305 */ /* 0x000ea4000021f000 */
[----:B--2---:R-:W-:Y:S01]  /*00d0*/  IMAD.MOV R0, RZ, RZ, -R3 ;  /* 0x000000ffff007224 */ /* 0x004fe200078e0a03 */
[----:B------:R-:W-:-:S03]  /*00e0*/  MOV R2, RZ ;  /* 0x000000ff00027202 */ /* 0x000fc60000000f00 */
[----:B------:R-:W-:-:S04]  /*00f0*/  IMAD R0, R0, R4, RZ ;  /* 0x0000000400007224 */ /* 0x000fc800078e02ff */
[----:B------:R-:W-:-:S06]  /*0100*/  IMAD.HI.U32 R2, R3, R0, R2 ;  /* 0x0000000003027227 */ /* 0x000fcc00078e0002 */
[----:B-1----:R-:W-:-:S04]  /*0110*/  IMAD.HI.U32 R5, R2, UR4, RZ ;  /* 0x0000000402057c27 */ /* 0x002fc8000f8e00ff */
[----:B------:R-:W-:-:S04]  /*0120*/  IMAD.MOV R0, RZ, RZ, -R5 ;  /* 0x000000ffff007224 */ /* 0x000fc800078e0a05 */
[----:B------:R-:W-:-:S05]  /*0130*/  IMAD R0, R4, R0, UR4 ;  /* 0x0000000404007e24 */ /* 0x000fca000f8e0200 */
[----:B------:R-:W-:-:S13]  /*0140*/  ISETP.GE.U32.AND P2, PT, R0, R4, PT ;  /* 0x000000040000720c */ /* 0x000fda0003f46070 */
[----:B------:R-:W-:Y:S01]  /*0150*/  @P2 IADD3 R0, PT, PT, R0, -R4, RZ ;  /* 0x8000000400002210 */ /* 0x000fe20007ffe0ff */
[----:B------:R-:W-:-:S03]  /*0160*/  @P2 VIADD R5, R5, 0x1 ;  /* 0x0000000105052836 */ /* 0x000fc60000000000 */
[----:B------:R-:W-:-:S13]  /*0170*/  ISETP.GE.U32.AND P1, PT, R0, R4, PT ;  /* 0x000000040000720c */ /* 0x000fda0003f26070 */
[----:B------:R-:W-:Y:S02]  /*0180*/  @P1 IADD3 R5, PT, PT, R5, 0x1, RZ ;  /* 0x0000000105051810 */ /* 0x000fe40007ffe0ff */
[----:B------:R-:W-:-:S05]  /*0190*/  @!P0 LOP3.LUT R5, RZ, R4, RZ, 0x33, !PT ;  /* 0x00000004ff058212 */ /* 0x000fca00078e33ff */
[----:B------:R-:W-:Y:S01]  /*01a0*/  IMAD.MOV R0, RZ, RZ, -R5 ;  /* 0x000000ffff007224 */ /* 0x000fe200078e0a05 */
[----:B------:R1:W-:Y:S03]  /*01b0*/  STL [R1+0x38], R5 ;  /* 0x0000380501007387 */ /* 0x0003e60000100800 */
[----:B------:R-:W-:-:S05]  /*01c0*/  IMAD R0, R4, R0, UR4 ;  /* 0x0000000404007e24 */ /* 0x000fca000f8e0200 */
[----:B---34-:R1:W-:Y:S02]  /*01d0*/  STL [R1+0x40], R0 ;  /* 0x0000400001007387 */ /* 0x0183e40000100800 */
[----:B-1----:R-:W-:Y:S05]  /*01e0*/  CALL.REL.NOINC `($_ZN5flash24flash_fwd_splitkv_kernelI23Flash_fwd_kernel_traitsILi64ELi64ELi256ELi4ELb0ELb0EN7cutlass10bfloat16_tE19Flash_kernel_traitsILi64ELi64ELi256ELi4ES3_EELb0ELb0ELb0ELb0ELb1ELb1ELb1ELb0EEEvNS_16Flash_fwd_paramsE$_ZN5flash30compute_attn_1rowblock_splitkvI23Flash_fwd_kernel_traitsILi64ELi64ELi256ELi4ELb0ELb0EN7cutlass10bfloat16_tE19Flash_kernel_traitsILi64ELi64ELi256ELi4ES3_EELb0ELb0ELb0ELb0ELb1ELb1ELb1ELb0ENS_16Flash_fwd_paramsEEEvRKT8_iiiii) ;  /* 0x0000000000087944 */ /* 0x002fea0003c00000 */
[----:B------:R-:W-:Y:S05]  /*01f0*/  BSYNC.RECONVERGENT B2 ;  /* 0x0000000000027941 */ /* 0x000fea0003800200 */
.L_x_638:
[----:B------:R-:W-:Y:S05]  /*0200*/  EXIT ;  /* 0x000000000000794d */ /* 0x000fea0003800000 */
        .type           $_ZN5flash24flash_fwd_splitkv_kernelI23Flash_fwd_kernel_traitsILi64ELi64ELi256ELi4ELb0ELb0EN7cutlass10bfloat16_tE19Flash_kernel_traitsILi64ELi64ELi256ELi4ES3_EELb0ELb0ELb0ELb0ELb1ELb1ELb1ELb0EEEvNS_16Flash_fwd_paramsE$_ZN5flash30compute_attn_1rowblock_splitkvI23Flash_fwd_kernel_traitsILi64ELi64ELi256ELi4ELb0ELb0EN7cutlass10bfloat16_tE19Flash_kernel_traitsILi64ELi64ELi256ELi4ES3_EELb0ELb0ELb0ELb0ELb1ELb1ELb1ELb0ENS_16Flash_fwd_paramsEEEvRKT8_iiiii,@function
        .size           $_ZN5flash24flash_fwd_splitkv_kernelI23Flash_fwd_kernel_traitsILi64ELi64ELi256ELi4ELb0ELb0EN7cutlass10bfloat16_tE19Flash_kernel_traitsILi64ELi64ELi256ELi4ES3_EELb0ELb0ELb0ELb0ELb1ELb1ELb1ELb0EEEvNS_16Flash_fwd_paramsE$_ZN5flash30compute_attn_1rowblock_splitkvI23Flash_fwd_kernel_traitsILi64ELi64ELi256ELi4ELb0ELb0EN7cutlass10bfloat16_tE19Flash_kernel_traitsILi64ELi64ELi256ELi4ES3_EELb0ELb0ELb0ELb0ELb1ELb1ELb1ELb0ENS_16Flash_fwd_paramsEEEvRKT8_iiiii,(.L_x_14723 - $_ZN5flash24flash_fwd_splitkv_kernelI23Flash_fwd_kernel_traitsILi64ELi64ELi256ELi4ELb0ELb0EN7cutlass10bfloat16_tE19Flash_kernel_traitsILi64ELi64ELi256ELi4ES3_EELb0ELb0ELb0ELb0ELb1ELb1ELb1ELb0EEEvNS_16Flash_fwd_paramsE$_ZN5flash30compute_attn_1rowblock_splitkvI23Flash_fwd_kernel_traitsILi64ELi64ELi256ELi4ELb0ELb0EN7cutlass10bfloat16_tE19Flash_kernel_traitsILi64ELi64ELi256ELi4ES3_EELb0ELb0ELb0ELb0ELb1ELb1ELb1ELb0ENS_16Flash_fwd_paramsEEEvRKT8_iiiii)
$_ZN5flash24flash_fwd_splitkv_kernelI23Flash_fwd_kernel_traitsILi64ELi64ELi256ELi4ELb0ELb0EN7cutlass10bfloat16_tE19Flash_kernel_traitsILi64ELi64ELi256ELi4ES3_EELb0ELb0ELb0ELb0ELb1ELb1ELb1ELb0EEEvNS_16Flash_fwd_paramsE$_ZN5flash30compute_attn_1rowblock_splitkvI23Flash_fwd_kernel_traitsILi64ELi64ELi256ELi4ELb0ELb0EN7cutlass10bfloat16_tE19Flash_kernel_traitsILi64ELi64ELi256ELi4ES3_EELb0ELb0ELb0ELb0ELb1ELb1ELb1ELb0ENS_16Flash_fwd_paramsEEEvRKT8_iiiii:
[----:B------:R-:W1:Y:S01]  /*0210*/  LDCU.64 UR4, c[0x0][0x358] ;  /* 0x00006b00ff0477ac */ /* 0x000e620008000a00 */
[----:B------:R-:W2:Y:S04]  /*0220*/  LDL R33, [R1+0x38] ;  /* 0x0000380001217983 */ /* 0x000ea80000100800 */
[----:B-1----:R-:W3:Y:S04]  /*0230*/  LD.E.64 R4, desc[UR4][R134.64+0xe0] ;  /* 0x0000e00486047980 */ /* 0x002ee8000c101b00 */
[----:B------:R-:W4:Y:S04]  /*0240*/  LD.E.64 R2, desc[UR4][R134.64+0xe8] ;  /* 0x0000e80486027980 */ /* 0x000f28000c101b00 */
[----:B------:R-:W2:Y:S01]  /*0250*/  LD.E.64 R6, desc[UR4][R134.64+0xf0] ;  /* 0x0000f00486067980 */ /* 0x000ea2000c101b00 */
[----:B------:R-:W-:-:S03]  /*0260*/  IMAD.MOV.U32 R25, RZ, RZ, -0x1 ;  /* 0xffffffffff197424 */ /* 0x000fc600078e00ff */
[----:B------:R-:W2:Y:S01]  /*0270*/  LD.E.64 R8, desc[UR4][R134.64+0xf8] ;  /* 0x0000f80486087980 */ /* 0x000ea2000c101b00 */
[C---:B---3--:R-:W-:Y:S02]  /*0280*/  ISETP.NE.U32.AND P2, PT, R4.reuse, RZ, PT ;  /* 0x000000ff0400720c */ /* 0x048fe40003f45070 */
[----:B------:R-:W-:Y:S02]  /*0290*/  ISETP.NE.U32.AND P4, PT, R4, RZ, PT ;  /* 0x000000ff0400720c */ /* 0x000fe40003f85070 */
[----:B----4-:R-:W-:Y:S02]  /*02a0*/  ISETP.NE.U32.AND P3, PT, R2, RZ, PT ;  /* 0x000000ff0200720c */ /* 0x010fe40003f65070 */
[C---:B------:R-:W-:Y:S02]  /*02b0*/  ISETP.NE.AND.EX P2, PT, R5.reuse, RZ, PT, P2 ;  /* 0x000000ff0500720c */ /* 0x040fe40003f45320 */
[----:B------:R-:W-:Y:S02]  /*02c0*/  ISETP.NE.AND.EX P4, PT, R5, RZ, PT, P4 ;  /* 0x000000ff0500720c */ /* 0x000fe40003f85340 */
[----:B------:R-:W-:Y:S01]  /*02d0*/  ISETP.NE.AND.EX P3, PT, R3, RZ, PT, P3 ;  /* 0x000000ff0300720c */ /* 0x000fe20003f65330 */
[----:B--2---:R-:W-:-:S08]  /*02e0*/  IMAD.WIDE.U32 R4, R33, 0x4, R4 ;  /* 0x0000000421047825 */ /* 0x004fd000078e0004 */
[----:B------:R1:W5:Y:S04]  /*02f0*/  @P2 LD.E R25, desc[UR4][R4.64] ;  /* 0x0000000404192980 */ /* 0x000368000c101900 */
[----:B------:R1:W5:Y:S04]  /*0300*/  @!P4 LD.E R28, desc[UR4][R134.64+0xb4] ;  /* 0x0000b404861cc980 */ /* 0x000368000c101900 */
[----:B------:R1:W5:Y:S04]  /*0310*/  @P4 LD.E R5, desc[UR4][R4.64+0x4] ;  /* 0x0000040404054980 */ /* 0x000368000c101900 */
[----:B------:R1:W5:Y:S01]  /*0320*/  @!P3 LD.E R4, desc[UR4][R134.64+0xb8] ;  /* 0x0000b8048604b980 */ /* 0x000362000c101900 */
[----:B------:R-:W-:-:S04]  /*0330*/  ISETP.NE.U32.AND P1, PT, R6, RZ, PT ;  /* 0x000000ff0600720c */ /* 0x000fc80003f25070 */
        /* <DEDUP_REMOVED lines=16> */
[----:B------:R-:W2:Y:S02]  /*0440*/  LD.E.U8 R0, desc[UR4][R134.64+0x1b2] ;  /* 0x0001b20486007980 */ /* 0x000ea4000c101100 */
[----:B--2---:R-:W-:-:S13]  /*0450*/  ISETP.NE.AND P1, PT, R0, RZ, PT ;  /* 0x000000ff0000720c */ /* 0x004fda0003f25270 */
[----:B------:R-:W-:Y:S05]  /*0460*/  @!P1 BRA `(.L_x_640) ;  /* 0x0000000000049947 */ /* 0x000fea0003800000 */
[----:B------:R2:W5:Y:S02]  /*0470*/  LD.E R19, desc[UR4][R2.64] ;  /* 0x0000000402137980 */ /* 0x000564000c101900 */
.L_x_640:
[----:B------:R-:W-:Y:S05]  /*0480*/  BSYNC.RECONVERGENT B0 ;  /* 0x0000000000007941 */ /* 0x000fea0003800200 */
.L_x_639:
[----:B------:R-:W-:Y:S04]  /*0490*/  BSSY.RECONVERGENT B0, `(.L_x_641) ;  /* 0x0000007000007945 */ /* 0x000fe80003800200 */
[----:B------:R-:W-:Y:S05]  /*04a0*/  @!P3 BRA `(.L_x_642) ;  /* 0x000000000014b947 */ /* 0x000fea0003800000 */
[----:B------:R-:W3:Y:S02]  /*04b0*/  LD.E.U8 R0, desc[UR4][R134.64+0x1b2] ;  /* 0x0001b20486007980 */ /* 0x000ee4000c101100 */
[----:B---3--:R-:W-:-:S13]  /*04c0*/  ISETP.NE.AND P1, PT, R0, RZ, PT ;  /* 0x000000ff0000720c */ /* 0x008fda0003f25270 */
[----:B-1---5:R-:W3:Y:S02]  /*04d0*/  @P1 LD.E R4, desc[UR4][R2.64+0x4] ;  /* 0x0000040402041980 */ /* 0x022ee4000c101900 */
[----:B---3--:R-:W-:-:S06]  /*04e0*/  @P1 IADD3 R4, PT, PT, R4, -R19, RZ ;  /* 0x8000001304041210 */ /* 0x008fcc0007ffe0ff */
[----:B------:R3:W5:Y:S02]  /*04f0*/  @!P1 LD.E R4, desc[UR4][R2.64] ;  /* 0x0000000402049980 */ /* 0x000764000c101900 */
.L_x_642:
[----:B------:R-:W-:Y:S05]  /*0500*/  BSYNC.RECONVERGENT B0 ;  /* 0x0000000000007941 */ /* 0x000fea0003800200 */
.L_x_641:
[----:B------:R-:W-:Y:S01]  /*0510*/  BSSY.RECONVERGENT B1, `(.L_x_643) ;  /* 0x0000011000017945 */ /* 0x000fe20003800200 */
[----:B-----5:R-:W-:-:S03]  /*0520*/  @P4 IADD3 R28, PT, PT, R5, -R25, RZ ;  /* 0x80000019051c4210 */ /* 0x020fc60007ffe0ff */
[----:B------:R-:W-:Y:S05]  /*0530*/  @!P0 BRA `(.L_x_644) ;  /* 0x0000000000148947 */ /* 0x000fea0003800000 */
[----:B--23--:R-:W-:-:S05]  /*0540*/  IADD3 R2, P0, PT, R8, R11, RZ ;  /* 0x0000000b08027210 */ /* 0x00cfca0007f1e0ff */
[----:B------:R-:W-:-:S05]  /*0550*/  IMAD.X R3, R9, 0x1, R13, P0 ;  /* 0x0000000109037824 */ /* 0x000fca00000e060d */
[----:B------:R-:W2:Y:S02]  /*0560*/  LD.E R2, desc[UR4][R2.64] ;  /* 0x0000000402027980 */ /* 0x000ea4000c101900 */
[----:B--2---:R-:W-:Y:S01]  /*0570*/  IADD3 R24, PT, PT, R2, -R12, RZ ;  /* 0x8000000c02187210 */ /* 0x004fe20007ffe0ff */
[----:B------:R-:W-:Y:S05]  /*0580*/  BRA `(.L_x_645) ;  /* 0x0000000000247947 */ /* 0x000fea0003800000 */
.L_x_644:
[----:B--23--:R-:W2:Y:S01]  /*0590*/  LD.E.64 R2, desc[UR4][R134.64+0x108] ;  /* 0x0001080486027980 */ /* 0x00cea2000c101b00 */
[----:B------:R-:W-:Y:S01]  /*05a0*/  BSSY.RECONVERGENT B0, `(.L_x_646) ;  /* 0x0000006000007945 */ /* 0x000fe20003800200 */
[----:B------:R-:W-:Y:S01]  /*05b0*/  IMAD.MOV.U32 R0, RZ, RZ, RZ ;  /* 0x000000ffff007224 */ /* 0x000fe200078e00ff */
[----:B--2---:R-:W-:-:S04]  /*05c0*/  ISETP.NE.U32.AND P0, PT, R2, RZ, PT ;  /* 0x000000ff0200720c */ /* 0x004fc80003f05070 */
[----:B------:R-:W-:-:S13]  /*05d0*/  ISETP.NE.AND.EX P0, PT, R3, RZ, PT, P0 ;  /* 0x000000ff0300720c */ /* 0x000fda0003f05300 */
[----:B------:R-:W-:Y:S05]  /*05e0*/  @!P0 BRA `(.L_x_647) ;  /* 0x0000000000048947 */ /* 0x000fea0003800000 */
[----:B------:R2:W5:Y:S02]  /*05f0*/  LD.E R0, desc[UR4][R134.64+0xbc] ;  /* 0x0000bc0486007980 */ /* 0x000564000c101900 */
.L_x_647:
[----:B------:R-:W-:Y:S05]  /*0600*/  BSYNC.RECONVERGENT B0 ;  /* 0x0000000000007941 */ /* 0x000fea0003800200 */
.L_x_646:
[----:B-----5:R-:W-:Y:S02]  /*0610*/  IADD3 R24, PT, PT, R0, R4, -R12 ;  /* 0x0000000400187210 */ /* 0x020fe40007ffe80c */
.L_x_645:
[----:B------:R-:W-:Y:S05]  /*0620*/  BSYNC.RECONVERGENT B1 ;  /* 0x0000000000017941 */ /* 0x000fea0003800200 */
.L_x_643:
[----:B------:R-:W3:Y:S01]  /*0630*/  S2R R30, SR_CTAID.X ;  /* 0x00000000001e7919 */ /* 0x000ee20000002500 */
[----:B------:R-:W-:Y:S01]  /*0640*/  MOV R14, 0x1f0 ;  /* 0x000001f0000e7802 */ /* 0x000fe20000000f00 */
[----:B------:R-:W-:-:S03]  /*0650*/  IMAD.MOV.U32 R3, RZ, RZ, 0x0 ;  /* 0x00000000ff037424 */ /* 0x000fc600078e00ff */
[----:B------:R-:W-:Y:S01]  /*0660*/  MOV R2, R14 ;  /* 0x0000000e00027202 */ /* 0x000fe20000000f00 */
[----:B---3--:R-:W-:-:S05]  /*0670*/  IMAD.SHL.U32 R29, R30, 0x40, RZ ;  /* 0x000000401e1d7824 */ /* 0x008fca00078e00ff */
[----:B------:R-:W-:-:S13]  /*0680*/  ISETP.GT.AND P0, PT, R28, R29, PT ;  /* 0x0000001d1c00720c */ /* 0x000fda0003f04270 */
[----:B-12---:R-:W-:Y:S05]  /*0690*/  @!P0 RET.REL.NODEC R2 `(_ZN5flash24flash_fwd_splitkv_kernelI23Flash_fwd_kernel_traitsILi64ELi64ELi256ELi4ELb0ELb0EN7cutlass10bfloat16_tE19Flash_kernel_traitsILi64ELi64ELi256ELi4ES3_EELb0ELb0ELb0ELb0ELb1ELb1ELb1ELb0EEEvNS_16Flash_fwd_paramsE) ;  /* 0xfffffff802588950 */ /* 0x006fea0003c3ffff */
[----:B------:R-:W2:Y:S01]  /*06a0*/  LD.E R0, desc[UR4][R134.64+0xb8] ;  /* 0x0000b80486007980 */ /* 0x000ea2000c101900 */
[-C--:B------:R-:W-:Y:S02]  /*06b0*/  IABS R4, R10.reuse ;  /* 0x0000000a00047213 */ /* 0x080fe40000000000 */
[----:B------:R-:W-:Y:S01]  /*06c0*/  IABS R6, R10 ;  /* 0x0000000a00067213 */ /* 0x000fe20000000000 */
[----:B------:R-:W1:Y:S01]  /*06d0*/  S2R R229, SR_TID.X ;  /* 0x0000000000e57919 */ /* 0x000e620000002100 */
[----:B------:R-:W3:Y:S03]  /*06e0*/  I2F.RP R2, R4 ;  /* 0x0000000400027306 */ /* 0x000ee60000209400 */
[----:B------:R-:W-:-:S05]  /*06f0*/  IMAD.MOV R6, RZ, RZ, -R6 ;  /* 0x000000ffff067224 */ /* 0x000fca00078e0a06 */
[----:B---3--:R-:W3:Y:S02]  /*0700*/  MUFU.RCP R2, R2 ;  /* 0x0000000200027308 */ /* 0x008ee40000001000 */
[----:B---3--:R-:W-:-:S06]  /*0710*/  VIADD R2, R2, 0xffffffe ;  /* 0x0ffffffe02027836 */ /* 0x008fcc0000000000 */
[----:B------:R3:W4:Y:S02]  /*0720*/  F2I.FTZ.U32.TRUNC.NTZ R3, R2 ;  /* 0x0000000200037305 */ /* 0x000724000021f000 */
[----:B---3--:R-:W-:Y:S02]  /*0730*/  IMAD.MOV.U32 R2, RZ, RZ, RZ ;  /* 0x000000ffff027224 */ /* 0x008fe400078e00ff */
[----:B--2---:R-:W-:-:S05]  /*0740*/  VIADD R0, R0, 0xff ;  /* 0x000000ff00007836 */ /* 0x004fca0000000000 */
[----:B------:R-:W-:-:S04]  /*0750*/  SHF.R.S32.HI R5, RZ, 0x1f, R0 ;  /* 0x0000001fff057819 */ /* 0x000fc80000011400 */
[----:B------:R-:W-:Y:S01]  /*0760*/  LEA.HI R5, R5, R0, RZ, 0x8 ;  /* 0x0000000005057211 */ /* 0x000fe200078f40ff */
[----:B----4-:R-:W-:-:S03]  /*0770*/  IMAD.MOV R0, RZ, RZ, -R3 ;  /* 0x000000ffff007224 */ /* 0x010fc600078e0a03 */
[----:B------:R-:W-:Y:S01]  /*0780*/  LEA.HI.SX32 R5, R5, R10, 0x18 ;  /* 0x0000000a05057211 */ /* 0x000fe200078fc2ff */
[----:B------:R-:W-:-:S04]  /*0790*/  IMAD R0, R0, R4, RZ ;  /* 0x0000000400007224 */ /* 0x000fc800078e02ff */
[----:B------:R-:W-:Y:S02]  /*07a0*/  VIADD R5, R5, 0xffffffff ;  /* 0xffffffff05057836 */ /* 0x000fe40000000000 */
[----:B------:R-:W-:-:S03]  /*07b0*/  IMAD.HI.U32 R0, R3, R0, R2 ;  /* 0x0000000003007227 */ /* 0x000fc600078e0002 */
[----:B------:R-:W-:Y:S01]  /*07c0*/  IABS R7, R5 ;  /* 0x0000000500077213 */ /* 0x000fe20000000000 */
[----:B------:R-:W-:-:S03]  /*07d0*/  IMAD.MOV.U32 R3, RZ, RZ, R6 ;  /* 0x000000ffff037224 */ /* 0x000fc600078e0006 */
[----:B------:R-:W-:-:S05]  /*07e0*/  MOV R2, R7 ;  /* 0x0000000700027202 */ /* 0x000fca0000000f00 */
[----:B------:R-:W-:-:S04]  /*07f0*/  IMAD.HI.U32 R0, R0, R2, RZ ;  /* 0x0000000200007227 */ /* 0x000fc800078e00ff */
[----:B------:R-:W-:-:S05]  /*0800*/  IMAD R2, R0, R3, R2 ;  /* 0x0000000300027224 */ /* 0x000fca00078e0202 */
[----:B------:R-:W-:-:S13]  /*0810*/  ISETP.GT.U32.AND P1, PT, R4, R2, PT ;  /* 0x000000020400720c */ /* 0x000fda0003f24070 */
[----:B------:R-:W-:Y:S02]  /*0820*/  @!P1 IMAD.IADD R2, R2, 0x1, -R4 ;  /* 0x0000000102029824 */ /* 0x000fe400078e0a04 */
[----:B------:R-:W-:Y:S01]  /*0830*/  @!P1 VIADD R0, R0, 0x1 ;  /* 0x0000000100009836 */ /* 0x000fe20000000000 */
[----:B------:R-:W-:Y:S02]  /*0840*/  ISETP.NE.AND P1, PT, R10, RZ, PT ;  /* 0x000000ff0a00720c */ /* 0x000fe40003f25270 */
[----:B------:R-:W-:Y:S02]  /*0850*/  ISETP.GE.U32.AND P2, PT, R2, R4, PT ;  /* 0x000000040200720c */ /* 0x000fe40003f46070 */
[----:B------:R-:W-:-:S04]  /*0860*/  LOP3.LUT R2, R5, R10, RZ, 0x3c, !PT ;  /* 0x0000000a05027212 */ /* 0x000fc800078e3cff */
[----:B------:R-:W-:Y:S01]  /*0870*/  ISETP.GE.AND P0, PT, R2, RZ, PT ;  /* 0x000000ff0200720c */ /* 0x000fe20003f06270 */
[----:B------:R-:W-:-:S05]  /*0880*/  VIADD R2, R24, 0xff ;  /* 0x000000ff18027836 */ /* 0x000fca0000000000 */
[----:B------:R-:W-:Y:S02]  /*0890*/  SHF.R.S32.HI R3, RZ, 0x1f, R2 ;  /* 0x0000001fff037819 */ /* 0x000fe40000011402 */
[----:B------:R-:W-:Y:S02]  /*08a0*/  @P2 IADD3 R0, PT, PT, R0, 0x1, RZ ;  /* 0x0000000100002810 */ /* 0x000fe40007ffe0ff */
[----:B------:R-:W-:-:S03]  /*08b0*/  LEA.HI R2, R3, R2, RZ, 0x8 ;  /* 0x0000000203027211 */ /* 0x000fc600078f40ff */
[----:B------:R-:W-:Y:S01]  /*08c0*/  @!P0 IMAD.MOV R0, RZ, RZ, -R0 ;  /* 0x000000ffff008224 */ /* 0x000fe200078e0a00 */
[----:B------:R-:W-:Y:S02]  /*08d0*/  @!P1 LOP3.LUT R0, RZ, R10, RZ, 0x33, !PT ;  /* 0x0000000aff009212 */ /* 0x000fe400078e33ff */
[----:B------:R-:W-:-:S03]  /*08e0*/  SHF.R.S32.HI R2, RZ, 0x8, R2 ;  /* 0x00000008ff027819 */ /* 0x000fc60000011402 */
[----:B------:R-:W-:-:S05]  /*08f0*/  IMAD R216, R0, UR8, RZ ;  /* 0x0000000800d87c24 */ /* 0x000fca000f8e02ff */
[----:B------:R2:W-:Y:S01]  /*0900*/  STL [R1+0x24], R216 ;  /* 0x000024d801007387 */ /* 0x0005e20000100800 */
[----:B------:R-:W-:-:S04]  /*0910*/  VIADDMNMX R198, R216, R0, R2, PT ;  /* 0x00000000d8c67246 */ /* 0x000fc80003800102 */
[----:B------:R-:W-:-:S13]  /*0920*/  ISETP.GE.AND P0, PT, R216, R198, PT ;  /* 0x000000c6d800720c */ /* 0x000fda0003f06270 */
[----:B-1----:R-:W-:Y:S05]  /*0930*/  @!P0 BRA `(.L_x_648) ;  /* 0x0000000400308947 */ /* 0x002fea0003800000 */
[----:B------:R-:W3:Y:S04]  /*0940*/  LD.E.64 R6, desc[UR4][R134.64+0xb0] ;  /* 0x0000b00486067980 */ /* 0x000ee8000c101b00 */
[----:B------:R-:W4:Y:S04]  /*0950*/  LDL.LU R9, [R1+0x40] ;  /* 0x0000400001097983 */ /* 0x000f280000300800 */
[----:B------:R-:W4:Y:S04]  /*0960*/  LD.E R4, desc[UR4][R134.64+0x60] ;  /* 0x0000600486047980 */ /* 0x000f28000c101900 */
[----:B------:R-:W5:Y:S04]  /*0970*/  LD.E R8, desc[UR4][R134.64+0xcc] ;  /* 0x0000cc0486087980 */ /* 0x000f68000c101900 */
[----:B------:R-:W2:Y:S04]  /*0980*/  LD.E.64 R2, desc[UR4][R134.64+0x78] ;  /* 0x0000780486027980 */ /* 0x000ea8000c101b00 */
[----:B------:R-:W2:Y:S01]  /*0990*/  LD.E.64 R134, desc[UR4][R134.64+0xa8] ;  /* 0x0000a80486867980 */ /* 0x000ea2000c101b00 */
[----:B------:R-:W-:-:S05]  /*09a0*/  SHF.R.U32.HI R10, RZ, 0x4, R229 ;  /* 0x00000004ff0a7819 */ /* 0x000fca00000116e5 */
[----:B------:R-:W-:Y:S02]  /*09b0*/  VIADD R11, R10, 0x20 ;  /* 0x000000200a0b7836 */ /* 0x000fe40000000000 */
[----:B---3--:R-:W-:-:S04]  /*09c0*/  IMAD R0, R6, UR8, R33 ;  /* 0x0000000806007c24 */ /* 0x008fc8000f8e0221 */
[----:B----4-:R-:W-:-:S04]  /*09d0*/  IMAD R0, R0, R4, R9 ;  /* 0x0000000400007224 */ /* 0x010fc800078e0209 */
[--C-:B------:R-:W-:Y:S02]  /*09e0*/  IMAD R5, R7, R0, R29.reuse ;  /* 0x0000000007057224 */ /* 0x100fe400078e021d */
[----:B------:R-:W-:Y:S02]  /*09f0*/  IMAD.IADD R7, R28, 0x1, -R29 ;  /* 0x000000011c077824 */ /* 0x000fe400078e0a1d */
[C---:B------:R-:W-:Y:S02]  /*0a00*/  VIADD R6, R10.reuse, 0x10 ;  /* 0x000000100a067836 */ /* 0x040fe40000000000 */
[----:B-----5:R-:W-:Y:S02]  /*0a10*/  IMAD R0, R5, R8, RZ ;  /* 0x0000000805007224 */ /* 0x020fe400078e02ff */
[----:B------:R-:W-:Y:S01]  /*0a20*/  VIADD R9, R10, 0x8 ;  /* 0x000000080a097836 */ /* 0x000fe20000000000 */
[----:B------:R-:W-:Y:S01]  /*0a30*/  ISETP.GE.AND P5, PT, R6, R7, PT ;  /* 0x000000070600720c */ /* 0x000fe20003fa6270 */
[----:B------:R-:W-:Y:S01]  /*0a40*/  VIADD R4, R10, 0x18 ;  /* 0x000000180a047836 */ /* 0x000fe20000000000 */
[----:B------:R-:W-:-:S02]  /*0a50*/  LEA R6, P3, R229, R0, 0x2 ;  /* 0x00000000e5067211 */ /* 0x000fc400078610ff */
[----:B------:R-:W-:Y:S02]  /*0a60*/  IADD3 R8, P2, PT, R5, R10, RZ ;  /* 0x0000000a05087210 */ /* 0x000fe40007f5e0ff */
[-C--:B------:R-:W-:Y:S02]  /*0a70*/  ISETP.GE.AND P0, PT, R9, R7.reuse, PT ;  /* 0x000000070900720c */ /* 0x080fe40003f06270 */
[----:B------:R-:W-:Y:S02]  /*0a80*/  ISETP.GE.AND P4, PT, R4, R7, PT ;  /* 0x000000070400720c */ /* 0x000fe40003f86270 */
[----:B------:R-:W-:Y:S02]  /*0a90*/  LEA.HI.X.SX32 R0, R0, RZ, 0x1, P3 ;  /* 0x000000ff00007211 */ /* 0x000fe400018f0eff */
[----:B--2---:R-:W-:Y:S02]  /*0aa0*/  LEA R4, P3, R6, R2, 0x2 ;  /* 0x0000000206047211 */ /* 0x004fe400078610ff */
[----:B------:R-:W-:-:S02]  /*0ab0*/  LEA.HI.X.SX32 R9, R5, RZ, 0x1, P2 ;  /* 0x000000ff05097211 */ /* 0x000fc400010f0eff */
[----:B------:R-:W-:Y:S02]  /*0ac0*/  ISETP.GE.AND P1, PT, R10, R7, PT ;  /* 0x000000070a00720c */ /* 0x000fe40003f26270 */
[----:B------:R-:W-:Y:S02]  /*0ad0*/  LEA R2, P2, R8, R134, 0x2 ;  /* 0x0000008608027211 */ /* 0x000fe400078410ff */
[----:B------:R-:W-:Y:S02]  /*0ae0*/  LEA.HI.X R5, R6, R3, R0, 0x2, P3 ;  /* 0x0000000306057211 */ /* 0x000fe400018f1400 */
[----:B------:R-:W-:Y:S01]  /*0af0*/  LEA.HI.X R3, R8, R135, R9, 0x2, P2 ;  /* 0x0000008708037211 */ /* 0x000fe200010f1409 */
[C---:B------:R-:W-:Y:S01]  /*0b00*/  VIADD R8, R10.reuse, 0x28 ;  /* 0x000000280a087836 */ /* 0x040fe20000000000 */
[----:B------:R-:W-:Y:S01]  /*0b10*/  LOP3.LUT P6, R229, R229, 0xf, RZ, 0xc0, !PT ;  /* 0x0000000fe5e57812 */ /* 0x000fe200078cc0ff */
[----:B------:R-:W-:-:S03]  /*0b20*/  VIADD R6, R10, 0x30 ;  /* 0x000000300a067836 */ /* 0x000fc60000000000 */
[-C--:B------:R-:W-:Y:S01]  /*0b30*/  ISETP.GE.AND P2, PT, R8, R7.reuse, PT ;  /* 0x000000070800720c */ /* 0x080fe20003f46270 */
[----:B------:R-:W-:Y:S01]  /*0b40*/  VIADD R8, R10, 0x38 ;  /* 0x000000380a087836 */ /* 0x000fe20000000000 */
[----:B------:R-:W-:Y:S02]  /*0b50*/  P2R R0, PR, RZ, 0x40 ;  /* 0x00000040ff007803 */ /* 0x000fe40000000000 */
[----:B------:R-:W-:Y:S01]  /*0b60*/  ISETP.NE.OR P6, PT, R229, RZ, P0 ;  /* 0x000000ffe500720c */ /* 0x000fe200007c5670 */
[----:B------:R-:W-:Y:S01]  /*0b70*/  @!P1 ST.E.128 desc[UR4][R4.64], RZ ;  /* 0x000000ff04009985 */ /* 0x000fe2000c101d04 */
[-C--:B------:R-:W-:Y:S02]  /*0b80*/  ISETP.GE.AND P3, PT, R11, R7.reuse, PT ;  /* 0x000000070b00720c */ /* 0x080fe40003f66270 */
[-C--:B------:R-:W-:Y:S01]  /*0b90*/  ISETP.GE.AND P1, PT, R6, R7.reuse, PT ;  /* 0x000000070600720c */ /* 0x080fe20003f26270 */
[----:B------:R-:W-:Y:S01]  /*0ba0*/  @!P0 ST.E.128 desc[UR4][R4.64+0x800], RZ ;  /* 0x000800ff04008985 */ /* 0x000fe2000c101d04 */
[----:B------:R-:W-:-:S03]  /*0bb0*/  ISETP.GE.AND P0, PT, R8, R7, PT ;  /* 0x000000070800720c */ /* 0x000fc60003f06270 */
[----:B------:R-:W-:Y:S04]  /*0bc0*/  @!P5 ST.E.128 desc[UR4][R4.64+0x1000], RZ ;  /* 0x001000ff0400d985 */ /* 0x000fe8000c101d04 */
[----:B------:R-:W-:Y:S01]  /*0bd0*/  @!P6 IMAD.MOV.U32 R6, RZ, RZ, -0x800000 ;  /* 0xff800000ff06e424 */ /* 0x000fe200078e00ff */
[----:B------:R-:W-:Y:S01]  /*0be0*/  @!P4 ST.E.128 desc[UR4][R4.64+0x1800], RZ ;  /* 0x001800ff0400c985 */ /* 0x000fe2000c101d04 */
[----:B------:R-:W-:-:S03]  /*0bf0*/  ISETP.NE.OR P5, PT, R229, RZ, P5 ;  /* 0x000000ffe500720c */ /* 0x000fc60002fa5670 */
[----:B------:R-:W-:Y:S04]  /*0c00*/  @!P3 ST.E.128 desc[UR4][R4.64+0x2000], RZ ;  /* 0x002000ff0400b985 */ /* 0x000fe8000c101d04 */
[----:B------:R-:W-:Y:S01]  /*0c10*/  @!P2 ST.E.128 desc[UR4][R4.64+0x2800], RZ ;  /* 0x002800ff0400a985 */ /* 0x000fe2000c101d04 */
[----:B------:R-:W-:-:S03]  /*0c20*/  ISETP.NE.OR P2, PT, R229, RZ, P2 ;  /* 0x000000ffe500720c */ /* 0x000fc60001745670 */
[----:B------:R-:W-:Y:S01]  /*0c30*/  @!P1 ST.E.128 desc[UR4][R4.64+0x3000], RZ ;  /* 0x003000ff04009985 */ /* 0x000fe2000c101d04 */
[----:B------:R-:W-:-:S03]  /*0c40*/  ISETP.NE.OR P1, PT, R229, RZ, P1 ;  /* 0x000000ffe500720c */ /* 0x000fc60000f25670 */
[----:B------:R1:W-:Y:S04]  /*0c50*/  @!P0 ST.E.128 desc[UR4][R4.64+0x3800], RZ ;  /* 0x003800ff04008985 */ /* 0x0003e8000c101d04 */
[----:B------:R2:W-:Y:S01]  /*0c60*/  @!P6 ST.E desc[UR4][R2.64+0x20], R6 ;  /* 0x000020060200e985 */ /* 0x0005e2000c101904 */
[----:B------:R-:W-:Y:S02]  /*0c70*/  ISETP.NE.AND P6, PT, R0, RZ, PT ;  /* 0x000000ff0000720c */ /* 0x000fe40003fc5270 */
[C---:B------:R-:W-:Y:S02]  /*0c80*/  ISETP.NE.OR P4, PT, R229.reuse, RZ, P4 ;  /* 0x000000ffe500720c */ /* 0x040fe40002785670 */
[C---:B------:R-:W-:Y:S02]  /*0c90*/  ISETP.NE.OR P3, PT, R229.reuse, RZ, P3 ;  /* 0x000000ffe500720c */ /* 0x040fe40001f65670 */
[----:B------:R-:W-:Y:S01]  /*0ca0*/  ISETP.GE.OR P6, PT, R10, R7, P6 ;  /* 0x000000070a00720c */ /* 0x000fe200037c6670 */
[----:B------:R-:W-:Y:S01]  /*0cb0*/  @!P5 IMAD.MOV.U32 R0, RZ, RZ, -0x800000 ;  /* 0xff800000ff00d424 */ /* 0x000fe200078e00ff */
[----:B------:R-:W-:-:S04]  /*0cc0*/  ISETP.NE.OR P0, PT, R229, RZ, P0 ;  /* 0x000000ffe500720c */ /* 0x000fc80000705670 */
[----:B------:R3:W-:Y:S03]  /*0cd0*/  @!P5 ST.E desc[UR4][R2.64+0x40], R0 ;  /* 0x000040000200d985 */ /* 0x0007e6000c101904 */
[----:B------:R-:W-:Y:S02]  /*0ce0*/  @!P4 IMAD.MOV.U32 R7, RZ, RZ, -0x800000 ;  /* 0xff800000ff07c424 */ /* 0x000fe400078e00ff */
[----:B-1----:R-:W-:Y:S02]  /*0cf0*/  @!P2 IMAD.MOV.U32 R5, RZ, RZ, -0x800000 ;  /* 0xff800000ff05a424 */ /* 0x002fe400078e00ff */
[----:B------:R-:W-:-:S03]  /*0d00*/  @!P1 IMAD.MOV.U32 R4, RZ, RZ, -0x800000 ;  /* 0xff800000ff049424 */ /* 0x000fc600078e00ff */
[----:B------:R1:W-:Y:S01]  /*0d10*/  @!P2 ST.E desc[UR4][R2.64+0xa0], R5 ;  /* 0x0000a0050200a985 */ /* 0x0003e2000c101904 */
[----:B--2---:R-:W-:-:S03]  /*0d20*/  @!P3 IMAD.MOV.U32 R6, RZ, RZ, -0x800000 ;  /* 0xff800000ff06b424 */ /* 0x004fc600078e00ff */
[----:B------:R2:W-:Y:S04]  /*0d30*/  @!P1 ST.E desc[UR4][R2.64+0xc0], R4 ;  /* 0x0000c00402009985 */ /* 0x0005e8000c101904 */
[----:B------:R-:W-:Y:S01]  /*0d40*/  @!P4 ST.E desc[UR4][R2.64+0x60], R7 ;  /* 0x000060070200c985 */ /* 0x000fe2000c101904 */
[----:B---3--:R-:W-:-:S03]  /*0d50*/  @!P6 IMAD.MOV.U32 R0, RZ, RZ, -0x800000 ;  /* 0xff800000ff00e424 */ /* 0x008fc600078e00ff */
[----:B------:R-:W-:Y:S04]  /*0d60*/  @!P3 ST.E desc[UR4][R2.64+0x80], R6 ;  /* 0x000080060200b985 */ /* 0x000fe8000c101904 */
[----:B------:R3:W-:Y:S01]  /*0d70*/  @!P6 ST.E desc[UR4][R2.64], R0 ;  /* 0x000000000200e985 */ /* 0x0007e2000c101904 */
[----:B-1----:R-:W-:Y:S02]  /*0d80*/  IMAD.MOV.U32 R5, RZ, RZ, 0x0 ;  /* 0x00000000ff057424 */ /* 0x002fe400078e00ff */
[----:B--2---:R-:W-:-:S04]  /*0d90*/  IMAD.MOV.U32 R4, RZ, RZ, R14 ;  /* 0x000000ffff047224 */ /* 0x004fc800078e000e */
[----:B---3--:R-:W-:Y:S05]  /*0da0*/  @P0 RET.REL.NODEC R4 `(_ZN5flash24flash_fwd_splitkv_kernelI23Flash_fwd_kernel_traitsILi64ELi64ELi256ELi4ELb0ELb0EN7cutlass10bfloat16_tE19Flash_kernel_traitsILi64ELi64ELi256ELi4ES3_EELb0ELb0ELb0ELb0ELb1ELb1ELb1ELb0EEEvNS_16Flash_fwd_paramsE) ;  /* 0xfffffff004940950 */ /* 0x008fea0003c3ffff */
[----:B------:R-:W-:-:S05]  /*0db0*/  MOV R0, 0xff800000 ;  /* 0xff80000000007802 */ /* 0x000fca0000000f00 */
[----:B------:R1:W-:Y:S02]  /*0dc0*/  ST.E desc[UR4][R2.64+0xe0], R0 ;  /* 0x0000e00002007985 */ /* 0x0003e4000c101904 */
[----:B-1----:R-:W-:Y:S02]  /*0dd0*/  MOV R2, R14 ;  /* 0x0000000e00027202 */ /* 0x002fe40000000f00 */
[----:B------:R-:W-:-:S04]  /*0de0*/  MOV R3, 0x0 ;  /* 0x0000000000037802 */ /* 0x000fc80000000f00 */
[----:B------:R-:W-:Y:S05]  /*0df0*/  RET.REL.NODEC R2 `(_ZN5flash24flash_fwd_splitkv_kernelI23Flash_fwd_kernel_traitsILi64ELi64ELi256ELi4ELb0ELb0EN7cutlass10bfloat16_tE19Flash_kernel_traitsILi64ELi64ELi256ELi4ES3_EELb0ELb0ELb0ELb0ELb1ELb1ELb1ELb0EEEvNS_16Flash_fwd_paramsE) ;  /* 0xfffffff002807950 */ /* 0x000fea0003c3ffff */
.L_x_648:
[----:B------:R-:W3:Y:S04]  /*0e00*/  LD.E.64 R2, desc[UR4][R134.64+0x158] ;  /* 0x0001580486027980 */ /* 0x000ee8000c101b00 */
[----:B------:R-:W4:Y:S01]  /*0e10*/  LD.E.64 R222, desc[UR4][R134.64+0x160] ;  /* 0x0001600486de7980 */ /* 0x000f22000c101b00 */
[----:B------:R-:W-:-:S03]  /*0e20*/  IMAD.MOV.U32 R9, RZ, RZ, R33 ;  /* 0x000000ffff097224 */ /* 0x000fc600078e0021 */
[----:B------:R1:W5:Y:S01]  /*0e30*/  LDL R31, [R1+0x40] ;  /* 0x00004000011f7983 */ /* 0x0003620000100800 */
[----:B---3--:R-:W-:-:S04]  /*0e40*/  ISETP.NE.U32.AND P1, PT, R2, RZ, PT ;  /* 0x000000ff0200720c */ /* 0x008fc80003f25070 */
[----:B------:R-:W-:-:S13]  /*0e50*/  ISETP.NE.AND.EX P1, PT, R3, RZ, PT, P1 ;  /* 0x000000ff0300720c */ /* 0x000fda0003f25310 */
[----:B------:R-:W-:-:S05]  /*0e60*/  @P1 IADD3 R2, P0, PT, R2, R11, RZ ;  /* 0x0000000b02021210 */ /* 0x000fca0007f1e0ff */
[----:B------:R-:W-:-:S05]  /*0e70*/  @P1 IMAD.X R3, R3, 0x1, R13, P0 ;  /* 0x0000000103031824 */ /* 0x000fca00000e060d */
[----:B------:R1:W5:Y:S01]  /*0e80*/  @P1 LD.E R9, desc[UR4][R2.64] ;  /* 0x0000000402091980 */ /* 0x000362000c101900 */
[----:B----4-:R-:W-:-:S03]  /*0e90*/  ISETP.NE.U32.AND P0, PT, R222, RZ, PT ;  /* 0x000000ffde00720c */ /* 0x010fc60003f05070 */
[----:B------:R1:W-:Y:S01]  /*0ea0*/  STL.64 [R1+0x30], R222 ;  /* 0x000030de01007387 */ /* 0x0003e20000100a00 */
        /* <DEDUP_REMOVED lines=10> */
[----:B------:R-:W2:Y:S01]  /*0f50*/  LD.E.64 R14, desc[UR4][R68.64+0x28] ;  /* 0x00002804440e7980 */ /* 0x000ea2000c101b00 */
[----:B------:R-:W-:-:S03]  /*0f60*/  IABS R8, R16 ;  /* 0x0000001000087213 */ /* 0x000fc60000000000 */
        /* <DEDUP_REMOVED lines=11> */
[----:B------:R-:W-:Y:S01]  /*1020*/  IMAD.HI.U32 R5, R3, R0, R2 ;  /* 0x0000000003057227 */ /* 0x000fe200078e0002 */
[----:B------:R-:W-:-:S03]  /*1030*/  IADD3 R0, PT, PT, RZ, -R10, RZ ;  /* 0x8000000aff007210 */ /* 0x000fc60007ffe0ff */
[----:B------:R-:W-:Y:S02]  /*1040*/  IMAD.MOV.U32 R2, RZ, RZ, R8 ;  /* 0x000000ffff027224 */ /* 0x000fe400078e0008 */
[----:B------:R-:W-:Y:S02]  /*1050*/  IMAD.MOV.U32 R3, RZ, RZ, R0 ;  /* 0x000000ffff037224 */ /* 0x000fe400078e0000 */
[----:B------:R-:W-:-:S04]  /*1060*/  IMAD.HI.U32 R0, R5, R2, RZ ;  /* 0x0000000205007227 */ /* 0x000fc800078e00ff */
        /* <DEDUP_REMOVED lines=9> */
[----:B------:R-:W-:Y:S02]  /*1100*/  IMAD.WIDE.U32 R2, R6, R33, RZ ;  /* 0x0000002106027225 */ /* 0x000fe400078e00ff */
[----:B------:R-:W3:Y:S04]  /*1110*/  LD.E.64 R6, desc[UR4][R68.64+0x20] ;  /* 0x0000200444067980 */ /* 0x000ee8000c101b00 */
[----:B------:R-:W-:-:S02]  /*1120*/  @P0 IADD3 R0, PT, PT, R0, 0x1, RZ ;  /* 0x0000000100000810 */ /* 0x000fc40007ffe0ff */
        /* <DEDUP_REMOVED lines=25> */
[----:B------:R-:W-:-:S05]  /*12c0*/  IMAD.MOV R2, RZ, RZ, -R11 ;  /* 0x000000ffff027224 */ /* 0x000fca00078e0a0b */
[----:B------:R-:W-:Y:S01]  /*12d0*/  MOV R3, R2 ;  /* 0x0000000200037202 */ /* 0x000fe20000000f00 */
[----:B------:R-:W-:-:S04]  /*12e0*/  IMAD.HI.U32 R2, R10, R0, RZ ;  /* 0x000000000a027227 */ /* 0x000fc800078e00ff */
[----:B------:R-:W-:-:S05]  /*12f0*/  IMAD R0, R2, R3, R0 ;  /* 0x0000000302007224 */ /* 0x000fca00078e0200 */
[----:B------:R-:W-:Y:S02]  /*1300*/  ISETP.GT.U32.AND P1, PT, R4, R0, PT ;  /* 0x000000000400720c */ /* 0x000fe40003f24070 */
[----:B------:R-:W-:-:S11]  /*1310*/  LOP3.LUT R3, R31, R18, RZ, 0x3c, !PT ;  /* 0x000000121f037212 */ /* 0x000fd600078e3cff */
[----:B------:R-:W-:-:S05]  /*1320*/  @!P1 IMAD.IADD R0, R0, 0x1, -R4 ;  /* 0x0000000100009824 */ /* 0x000fca00078e0a04 */
[----:B------:R-:W-:Y:S01]  /*1330*/  ISETP.GE.U32.AND P2, PT, R0, R4, PT ;  /* 0x000000040000720c */ /* 0x000fe20003f46070 */
[----:B------:R-:W-:Y:S01]  /*1340*/  @!P1 VIADD R2, R2, 0x1 ;  /* 0x0000000102029836 */ /* 0x000fe20000000000 */
[----:B------:R-:W-:Y:S02]  /*1350*/  IADD3 R0, PT, PT, -R5, RZ, RZ ;  /* 0x000000ff05007210 */ /* 0x000fe40007ffe1ff */
[----:B------:R-:W-:Y:S02]  /*1360*/  ISETP.GE.AND P0, PT, R3, RZ, PT ;  /* 0x000000ff0300720c */ /* 0x000fe40003f06270 */
[----:B------:R-:W-:Y:S01]  /*1370*/  ISETP.NE.AND P1, PT, R18, RZ, PT ;  /* 0x000000ff1200720c */ /* 0x000fe20003f25270 */
[----:B------:R-:W-:-:S06]  /*1380*/  IMAD R11, R9, R0, R16 ;  /* 0x00000000090b7224 */ /* 0x000fcc00078e0210 */
[----:B------:R-:W-:Y:S02]  /*1390*/  @P2 IADD3 R2, PT, PT, R2, 0x1, RZ ;  /* 0x0000000102022810 */ /* 0x000fe40007ffe0ff */
[----:B------:R-:W-:Y:S02]  /*13a0*/  SHF.R.S32.HI R22, RZ, 0x1f, R11 ;  /* 0x0000001fff167819 */ /* 0x000fe4000001140b */
[----:B------:R-:W-:-:S04]  /*13b0*/  MOV R0, R2 ;  /* 0x0000000200007202 */ /* 0x000fc80000000f00 */
[----:B------:R-:W-:Y:S02]  /*13c0*/  @!P0 IADD3 R0, PT, PT, -R0, RZ, RZ ;  /* 0x000000ff00008210 */ /* 0x000fe40007ffe1ff */
[----:B------:R-:W-:-:S04]  /*13d0*/  @!P1 LOP3.LUT R0, RZ, R18, RZ, 0x33, !PT ;  /* 0x00000012ff009212 */ /* 0x000fc800078e33ff */
[----:B------:R-:W-:Y:S02]  /*13e0*/  SHF.R.S32.HI R5, RZ, 0x1f, R0 ;  /* 0x0000001fff057819 */ /* 0x000fe40000011400 */
[----:B----4-:R-:W-:Y:S01]  /*13f0*/  SHF.R.S32.HI R10, RZ, 0x1f, R8 ;  /* 0x0000001fff0a7819 */ /* 0x010fe20000011408 */
[----:B---3--:R-:W-:-:S04]  /*1400*/  IMAD R4, R7, R8, RZ ;  /* 0x0000000807047224 */ /* 0x008fc800078e02ff */
[C---:B------:R-:W-:Y:S02]  /*1410*/  IMAD R3, R6.reuse, R10, R4 ;  /* 0x0000000a06037224 */ /* 0x040fe400078e0204 */
[----:B------:R-:W-:-:S04]  /*1420*/  IMAD.WIDE.U32 R6, R6, R8, RZ ;  /* 0x0000000806067225 */ /* 0x000fc800078e00ff */
[----:B------:R-:W-:Y:S02]  /*1430*/  IMAD.IADD R3, R7, 0x1, R3 ;  /* 0x0000000107037824 */ /* 0x000fe400078e0203 */
[----:B------:R-:W-:Y:S02]  /*1440*/  IMAD R4, R19, R11, RZ ;  /* 0x0000000b13047224 */ /* 0x000fe400078e02ff */
[----:B------:R-:W-:Y:S02]  /*1450*/  IMAD.MOV.U32 R2, RZ, RZ, R6 ;  /* 0x000000ffff027224 */ /* 0x000fe400078e0006 */
[----:B------:R-:W-:Y:S02]  /*1460*/  IMAD R4, R17, R22, R4 ;  /* 0x0000001611047224 */ /* 0x000fe400078e0204 */
[----:B------:R-:W-:-:S04]  /*1470*/  IMAD.WIDE.U32 R2, R11, R17, R2 ;  /* 0x000000110b027225 */ /* 0x000fc800078e0002 */
[----:B------:R-:W-:Y:S02]  /*1480*/  IMAD.IADD R3, R3, 0x1, R4 ;  /* 0x0000000103037824 */ /* 0x000fe400078e0204 */
[----:B------:R-:W-:Y:S02]  /*1490*/  IMAD R7, R15, R8, RZ ;  /* 0x000000080f077224 */ /* 0x000fe400078e02ff */
        /* <DEDUP_REMOVED lines=10> */
.L_x_650:
[----:B------:R-:W3:Y:S01]  /*1540*/  LD.E R18, desc[UR4][R134.64+0x68] ;  /* 0x0000680486127980 */ /* 0x000ee2000c101900 */
[----:B------:R-:W-:-:S03]  /*1550*/  ISETP.NE.AND P2, PT, R19, -0x1, PT ;  /* 0xffffffff1300780c */ /* 0x000fc60003f45270 */
[----:B-1----:R-:W4:Y:S01]  /*1560*/  LD.E.64 R2, desc[UR4][R134.64+0x38] ;  /* 0x0000380486027980 */ /* 0x002f22000c101b00 */
[----:B------:R-:W-:Y:S01]  /*1570*/  MOV R68, R134 ;  /* 0x0000008600447202 */ /* 0x000fe20000000f00 */
[----:B------:R-:W-:Y:S02]  /*1580*/  IMAD.MOV.U32 R69, RZ, RZ, R135 ;  /* 0x000000ffff457224 */ /* 0x000fe400078e0087 */
[----:B------:R1:W5:Y:S04]  /*1590*/  LD.E.64 R26, desc[UR4][R134.64+0x58] ;  /* 0x00005804861a7980 */ /* 0x000368000c101b00 */
[----:B------:R-:W2:Y:S04]  /*15a0*/  LD.E.64 R232, desc[UR4][R68.64+0x40] ;  /* 0x0000400444e87980 */ /* 0x000ea8000c101b00 */
[----:B------:R-:W2:Y:S04]  /*15b0*/  @!P2 LD.E.64 R4, desc[UR4][R134.64+0x20] ;  /* 0x000020048604a980 */ /* 0x000ea8000c101b00 */
[----:B------:R-:W2:Y:S04]  /*15c0*/  @!P2 LD.E.64 R14, desc[UR4][R134.64+0x28] ;  /* 0x00002804860ea980 */ /* 0x000ea8000c101b00 */
[----:B------:R-:W2:Y:S01]  /*15d0*/  LD.E.64 R16, desc[UR4][R68.64+0x50] ;  /* 0x0000500444107980 */ /* 0x000ea2000c101b00 */
[----:B-----5:R-:W-:-:S02]  /*15e0*/  @!P2 SHF.R.S32.HI R10, RZ, 0x1f, R9 ;  /* 0x0000001fff0aa819 */ /* 0x020fc40000011409 */
[----:B------:R-:W-:Y:S02]  /*15f0*/  CS2R R196, SRZ ;  /* 0x0000000000c47805 */ /* 0x000fe4000001ff00 */
[----:B---3--:R-:W-:-:S04]  /*1600*/  IABS R0, R18 ;  /* 0x0000001200007213 */ /* 0x008fc80000000000 */
[----:B------:R-:W-:Y:S01]  /*1610*/  MOV R7, R0 ;  /* 0x0000000000077202 */ /* 0x000fe20000000f00 */
[----:B----4-:R3:W-:Y:S01]  /*1620*/  STL.64 [R1+0x28], R2 ;  /* 0x0000280201007387 */ /* 0x0107e20000100a00 */
[----:B------:R-:W-:Y:S01]  /*1630*/  IMAD.MOV.U32 R13, RZ, RZ, R2 ;  /* 0x000000ffff0d7224 */ /* 0x000fe200078e0002 */
[----:B------:R-:W-:Y:S01]  /*1640*/  MOV R20, R3 ;  /* 0x0000000300147202 */ /* 0x000fe20000000f00 */
[----:B---3--:R-:W3:Y:S08]  /*1650*/  I2F.RP R2, R7 ;  /* 0x0000000700027306 */ /* 0x008ef00000209400 */
[----:B---3--:R-:W3:Y:S02]  /*1660*/  MUFU.RCP R2, R2 ;  /* 0x0000000200027308 */ /* 0x008ee40000001000 */
[----:B---3--:R-:W-:-:S06]  /*1670*/  VIADD R2, R2, 0xffffffe ;  /* 0x0ffffffe02027836 */ /* 0x008fcc0000000000 */
[----:B------:R-:W3:Y:S01]  /*1680*/  F2I.FTZ.U32.TRUNC.NTZ R3, R2 ;  /* 0x0000000200037305 */ /* 0x000ee2000021f000 */
[----:B------:R-:W-:Y:S02]  /*1690*/  IABS R8, R18 ;  /* 0x0000001200087213 */ /* 0x000fe40000000000 */
[----:B---3--:R-:W-:Y:S01]  /*16a0*/  IADD3 R0, PT, PT, RZ, -R3, RZ ;  /* 0x80000003ff007210 */ /* 0x008fe20007ffe0ff */
[----:B------:R-:W-:-:S04]  /*16b0*/  IMAD.MOV.U32 R2, RZ, RZ, RZ ;  /* 0x000000ffff027224 */ /* 0x000fc800078e00ff */
[----:B------:R-:W-:Y:S01]  /*16c0*/  IMAD R6, R0, R7, RZ ;  /* 0x0000000700067224 */ /* 0x000fe200078e02ff */
[----:B------:R-:W-:-:S03]  /*16d0*/  IABS R0, R31 ;  /* 0x0000001f00007213 */ /* 0x000fc60000000000 */
[----:B------:R-:W-:Y:S01]  /*16e0*/  IMAD.HI.U32 R6, R3, R6, R2 ;  /* 0x0000000603067227 */ /* 0x000fe200078e0002 */
[----:B------:R-:W-:-:S05]  /*16f0*/  IADD3 R2, PT, PT, RZ, -R8, RZ ;  /* 0x80000008ff027210 */ /* 0x000fca0007ffe0ff */
[----:B------:R-:W-:-:S04]  /*1700*/  IMAD.HI.U32 R6, R6, R0, RZ ;  /* 0x0000000006067227 */ /* 0x000fc800078e00ff */
[----:B------:R-:W-:Y:S01]  /*1710*/  IMAD R0, R6, R2, R0 ;  /* 0x0000000206007224 */ /* 0x000fe200078e0200 */
[----:B------:R-:W-:Y:S01]  /*1720*/  @!P2 SHF.R.S32.HI R3, RZ, 0x1f, R12 ;  /* 0x0000001fff03a819 */ /* 0x000fe2000001140c */
[----:B------:R-:W-:-:S03]  /*1730*/  @!P2 IMAD R8, R20, R12, RZ ;  /* 0x0000000c1408a224 */ /* 0x000fc600078e02ff */
[----:B------:R-:W-:Y:S01]  /*1740*/  ISETP.GT.U32.AND P1, PT, R7, R0, PT ;  /* 0x000000000700720c */ /* 0x000fe20003f24070 */
[----:B------:R-:W-:Y:S02]  /*1750*/  @!P2 IMAD R8, R3, R13, R8 ;  /* 0x0000000d0308a224 */ /* 0x000fe400078e0208 */
[----:B------:R-:W-:-:S04]  /*1760*/  @!P2 IMAD.WIDE.U32 R2, R13, R12, RZ ;  /* 0x0000000c0d02a225 */ /* 0x000fc800078e00ff */
[-C--:B--2---:R-:W-:Y:S02]  /*1770*/  @!P2 IMAD R5, R5, R9.reuse, RZ ;  /* 0x000000090505a224 */ /* 0x084fe400078e02ff */
[----:B------:R-:W-:Y:S02]  /*1780*/  @!P2 IMAD.IADD R3, R3, 0x1, R8 ;  /* 0x000000010303a824 */ /* 0x000fe400078e0208 */
[----:B------:R-:W-:Y:S02]  /*1790*/  @!P2 IMAD R11, R4, R10, R5 ;  /* 0x0000000a040ba224 */ /* 0x000fe400078e0205 */
[----:B------:R-:W-:Y:S02]  /*17a0*/  @!P1 IMAD.IADD R0, R0, 0x1, -R7 ;  /* 0x0000000100009824 */ /* 0x000fe400078e0a07 */
[----:B------:R-:W-:Y:S01]  /*17b0*/  @!P2 IMAD.WIDE.U32 R4, R4, R9, R2 ;  /* 0x000000090404a225 */ /* 0x000fe200078e0002 */
[----:B------:R-:W-:Y:S02]  /*17c0*/  @P2 IADD3 R8, PT, PT, R12, R19, RZ ;  /* 0x000000130c082210 */ /* 0x000fe40007ffe0ff */
[----:B------:R-:W-:-:S02]  /*17d0*/  ISETP.GE.U32.AND P4, PT, R0, R7, PT ;  /* 0x000000070000720c */ /* 0x000fc40003f86070 */
[----:B------:R-:W-:Y:S01]  /*17e0*/  @!P2 IADD3 R5, PT, PT, R5, R11, RZ ;  /* 0x0000000b0505a210 */ /* 0x000fe20007ffe0ff */
[----:B------:R-:W-:Y:S01]  /*17f0*/  @P2 IMAD R10, R20, R8, RZ ;  /* 0x00000008140a2224 */ /* 0x000fe200078e02ff */
[----:B------:R-:W-:Y:S01]  /*1800*/  LOP3.LUT R0, R31, R18, RZ, 0x3c, !PT ;  /* 0x000000121f007212 */ /* 0x000fe200078e3cff */
[----:B------:R-:W-:Y:S01]  /*1810*/  @P2 IMAD.WIDE.U32 R2, R13, R8, RZ ;  /* 0x000000080d022225 */ /* 0x000fe200078e00ff */
[----:B------:R-:W-:Y:S02]  /*1820*/  LEA R11, R198, 0xffffff00, 0x8 ;  /* 0xffffff00c60b7811 */ /* 0x000fe400078e40ff */
[----:B------:R-:W-:Y:S01]  /*1830*/  ISETP.GE.AND P0, PT, R0, RZ, PT ;  /* 0x000000ff0000720c */ /* 0x000fe20003f06270 */
[----:B------:R-:W-:Y:S01]  /*1840*/  @P2 IMAD.MOV.U32 R4, RZ, RZ, R2 ;  /* 0x000000ffff042224 */ /* 0x000fe200078e0002 */
[----:B------:R-:W-:Y:S01]  /*1850*/  SHF.R.S32.HI R22, RZ, 0x1f, R11 ;  /* 0x0000001fff167819 */ /* 0x000fe2000001140b */
[----:B------:R-:W-:Y:S01]  /*1860*/  IMAD R0, R20, R11, RZ ;  /* 0x0000000b14007224 */ /* 0x000fe200078e02ff */
[----:B------:R-:W-:-:S02]  /*1870*/  @P2 IADD3 R5, PT, PT, R3, R10, RZ ;  /* 0x0000000a03052210 */ /* 0x000fc40007ffe0ff */
[----:B------:R-:W-:Y:S02]  /*1880*/  ISETP.NE.AND P3, PT, R18, RZ, PT ;  /* 0x000000ff1200720c */ /* 0x000fe40003f65270 */
[----:B------:R-:W-:Y:S01]  /*1890*/  @!P1 IADD3 R6, PT, PT, R6, 0x1, RZ ;  /* 0x0000000106069810 */ /* 0x000fe20007ffe0ff */
[----:B------:R-:W-:Y:S01]  /*18a0*/  IMAD R8, R22, R13, R0 ;  /* 0x0000000d16087224 */ /* 0x000fe200078e0200 */
[----:B------:R-:W-:Y:S01]  /*18b0*/  @!P2 SHF.R.S32.HI R7, RZ, 0x1f, R12 ;  /* 0x0000001fff07a819 */ /* 0x000fe2000001140c */
[----:B------:R-:W-:Y:S01]  /*18c0*/  @!P2 IMAD R0, R233, R12, RZ ;  /* 0x0000000ce900a224 */ /* 0x000fe200078e02ff */
[----:B------:R-:W-:Y:S01]  /*18d0*/  MOV R2, R4 ;  /* 0x0000000400027202 */ /* 0x000fe20000000f00 */
[----:B------:R-:W-:Y:S01]  /*18e0*/  IMAD.MOV.U32 R3, RZ, RZ, R5 ;  /* 0x000000ffff037224 */ /* 0x000fe200078e0005 */
[----:B------:R-:W-:Y:S01]  /*18f0*/  @P4 IADD3 R6, PT, PT, R6, 0x1, RZ ;  /* 0x0000000106064810 */ /* 0x000fe20007ffe0ff */
[----:B------:R-:W-:Y:S02]  /*1900*/  @!P2 IMAD R4, R7, R232, R0 ;  /* 0x000000e80704a224 */ /* 0x000fe400078e0200 */
[----:B------:R-:W-:Y:S01]  /*1910*/  IMAD.WIDE.U32 R2, R13, R11, R2 ;  /* 0x0000000b0d027225 */ /* 0x000fe200078e0002 */
[----:B------:R-:W-:-:S03]  /*1920*/  MOV R0, R6 ;  /* 0x0000000600007202 */ /* 0x000fc60000000f00 */
[----:B------:R-:W-:Y:S01]  /*1930*/  @!P2 IMAD.WIDE.U32 R6, R232, R12, RZ ;  /* 0x0000000ce806a225 */ /* 0x000fe200078e00ff */
[----:B------:R-:W-:Y:S02]  /*1940*/  @!P0 IADD3 R0, PT, PT, -R0, RZ, RZ ;  /* 0x000000ff00008210 */ /* 0x000fe40007ffe1ff */
[----:B------:R-:W-:Y:S01]  /*1950*/  @!P3 LOP3.LUT R0, RZ, R18, RZ, 0x33, !PT ;  /* 0x00000012ff00b212 */ /* 0x000fe200078e33ff */
[----:B------:R-:W-:Y:S02]  /*1960*/  IMAD.IADD R5, R3, 0x1, R8 ;  /* 0x0000000103057824 */ /* 0x000fe400078e0208 */
[----:B------:R-:W-:Y:S01]  /*1970*/  @!P2 IMAD.IADD R3, R7, 0x1, R4 ;  /* 0x000000010703a824 */ /* 0x000fe200078e0204 */
[----:B------:R-:W-:Y:S01]  /*1980*/  MOV R4, R2 ;  /* 0x0000000200047202 */ /* 0x000fe20000000f00 */
[----:B------:R-:W-:Y:S01]  /*1990*/  @!P2 IMAD R8, R15, R9, RZ ;  /* 0x000000090f08a224 */ /* 0x000fe200078e02ff */
[----:B------:R-:W-:Y:S02]  /*19a0*/  @!P2 SHF.R.S32.HI R7, RZ, 0x1f, R9 ;  /* 0x0000001fff07a819 */ /* 0x000fe40000011409 */
[----:B------:R-:W-:-:S02]  /*19b0*/  @!P2 MOV R2, R6 ;  /* 0x000000060002a202 */ /* 0x000fc40000000f00 */
[----:B------:R-:W-:Y:S01]  /*19c0*/  @P2 IADD3 R10, PT, PT, R12, R19, RZ ;  /* 0x000000130c0a2210 */ /* 0x000fe20007ffe0ff */
[----:B------:R-:W-:Y:S01]  /*19d0*/  IMAD R12, R17, R0, RZ ;  /* 0x00000000110c7224 */ /* 0x000fe200078e02ff */
[----:B------:R-:W-:Y:S01]  /*19e0*/  SHF.R.S32.HI R13, RZ, 0x1f, R0 ;  /* 0x0000001fff0d7819 */ /* 0x000fe20000011400 */
[C---:B------:R-:W-:Y:S02]  /*19f0*/  @!P2 IMAD R8, R14.reuse, R7, R8 ;  /* 0x000000070e08a224 */ /* 0x040fe400078e0208 */
[----:B------:R-:W-:-:S04]  /*1a00*/  @!P2 IMAD.WIDE.U32 R6, R14, R9, R2 ;  /* 0x000000090e06a225 */ /* 0x000fc800078e0002 */
[----:B------:R-:W-:-:S04]  /*1a10*/  IMAD.WIDE.U32 R4, R16, R0, R4 ;  /* 0x0000000010047225 */ /* 0x000fc800078e0004 */
[-C--:B------:R-:W-:Y:S02]  /*1a20*/  @P2 IMAD R0, R233, R10.reuse, RZ ;  /* 0x0000000ae9002224 */ /* 0x080fe400078e02ff */
[----:B------:R-:W-:Y:S01]  /*1a30*/  @P2 IMAD.WIDE.U32 R2, R232, R10, RZ ;  /* 0x0000000ae8022225 */ /* 0x000fe200078e00ff */
[----:B------:R-:W-:-:S03]  /*1a40*/  @!P2 MOV R9, R6 ;  /* 0x000000060009a202 */ /* 0x000fc60000000f00 */
[----:B------:R-:W-:Y:S01]  /*1a50*/  IMAD R12, R16, R13, R12 ;  /* 0x0000000d100c7224 */ /* 0x000fe200078e020c */
[----:B------:R-:W-:Y:S01]  /*1a60*/  MOV R19, R4 ;  /* 0x0000000400137202 */ /* 0x000fe20000000f00 */
[----:B------:R-:W-:Y:S01]  /*1a70*/  @!P2 IMAD.IADD R10, R7, 0x1, R8 ;  /* 0x00000001070aa824 */ /* 0x000fe200078e0208 */
[----:B------:R-:W-:Y:S01]  /*1a80*/  @P2 IADD3 R10, PT, PT, R3, R0, RZ ;  /* 0x00000000030a2210 */ /* 0x000fe20007ffe0ff */
[----:B------:R-:W-:Y:S01]  /*1a90*/  IMAD.IADD R23, R5, 0x1, R12 ;  /* 0x0000000105177824 */ /* 0x000fe200078e020c */
[----:B-1----:R-:W-:Y:S02]  /*1aa0*/  @P2 MOV R9, R2 ;  /* 0x0000000200092202 */ /* 0x002fe40000000f00 */
.L_x_651:
[----:B------:R-:W-:Y:S05]  /*1ab0*/  BSYNC.RECONVERGENT B0 ;  /* 0x0000000000007941 */ /* 0x000fea0003800200 */
.L_x_649:
[----:B------:R-:W-:Y:S01]  /*1ac0*/  ISETP.NE.AND P6, PT, R25, -0x1, PT ;  /* 0xffffffff1900780c */ /* 0x000fe20003fc5270 */
[----:B------:R-:W2:Y:S04]  /*1ad0*/  LD.E.64 R12, desc[UR4][R134.64+0x30] ;  /* 0x00003004860c7980 */ /* 0x000ea8000c101b00 */
[----:B------:R-:W3:Y:S04]  /*1ae0*/  LD.E.64 R16, desc[UR4][R134.64+0x48] ;  /* 0x0000480486107980 */ /* 0x000ee8000c101b00 */
[----:B------:R-:W4:Y:S04]  /*1af0*/  LDL R32, [R1+0x28] ;  /* 0x0000280001207983 */ /* 0x000f280000100800 */
[----:B------:R-:W3:Y:S04]  /*1b00*/  @!P6 LD.E.64 R6, desc[UR4][R134.64+0x18] ;  /* 0x000018048606e980 */ /* 0x000ee8000c101b00 */
[----:B------:R-:W4:Y:S04]  /*1b10*/  LDL R218, [R1+0x2c] ;  /* 0x00002c0001da7983 */ /* 0x000f280000100800 */
        /* <DEDUP_REMOVED lines=8> */
[----:B------:R-:W-:Y:S01]  /*1ba0*/  IABS R8, R18 ;  /* 0x0000001200087213 */ /* 0x000fe20000000000 */
[----:B-1----:R-:W-:Y:S02]  /*1bb0*/  IMAD.MOV R0, RZ, RZ, -R3 ;  /* 0x000000ffff007224 */ /* 0x002fe400078e0a03 */
[----:B------:R-:W-:Y:S02]  /*1bc0*/  IMAD.MOV.U32 R2, RZ, RZ, RZ ;  /* 0x000000ffff027224 */ /* 0x000fe400078e00ff */
[----:B------:R-:W-:Y:S01]  /*1bd0*/  IMAD R5, R0, R4, RZ ;  /* 0x0000000400057224 */ /* 0x000fe200078e02ff */
[----:B------:R-:W-:-:S03]  /*1be0*/  IABS R0, R31 ;  /* 0x0000001f00007213 */ /* 0x000fc60000000000 */
[----:B------:R-:W-:-:S04]  /*1bf0*/  IMAD.HI.U32 R5, R3, R5, R2 ;  /* 0x0000000503057227 */ /* 0x000fc800078e0002 */
[----:B------:R-:W-:Y:S02]  /*1c00*/  IMAD.MOV.U32 R2, RZ, RZ, R0 ;  /* 0x000000ffff027224 */ /* 0x000fe400078e0000 */
        /* <DEDUP_REMOVED lines=12> */
[C---:B------:R-:W-:Y:S02]  /*1cd0*/  IMAD R4, R11.reuse, R233, R2 ;  /* 0x000000e90b047224 */ /* 0x040fe400078e0202 */
[----:B------:R-:W-:Y:S02]  /*1ce0*/  @!P1 VIADD R0, R0, 0x1 ;  /* 0x0000000100009836 */ /* 0x000fe40000000000 */
[----:B------:R-:W-:-:S04]  /*1cf0*/  IMAD.WIDE.U32 R2, R11, R232, RZ ;  /* 0x000000e80b027225 */ /* 0x000fc800078e00ff */
[----:B------:R-:W-:Y:S01]  /*1d00*/  IMAD.IADD R29, R28, 0x1, -R29 ;  /* 0x000000011c1d7824 */ /* 0x000fe200078e0a1d */
[----:B------:R-:W-:Y:S01]  /*1d10*/  LOP3.LUT R28, R41, 0x38, RZ, 0xc0, !PT ;  /* 0x00000038291c7812 */ /* 0x000fe200078ec0ff */
[----:B------:R-:W-:Y:S02]  /*1d20*/  @P0 VIADD R0, R0, 0x1 ;  /* 0x0000000100000836 */ /* 0x000fe40000000000 */
[----:B------:R-:W-:Y:S01]  /*1d30*/  IMAD.IADD R8, R3, 0x1, R4 ;  /* 0x0000000103087824 */ /* 0x000fe200078e0204 */
[----:B------:R-:W-:Y:S01]  /*1d40*/  IADD3 R11, P1, P0, R2, R9, R28 ;  /* 0x00000009020b7210 */ /* 0x000fe2000783e01c */
[----:B------:R-:W-:Y:S01]  /*1d50*/  @!P2 IMAD.MOV R0, RZ, RZ, -R0 ;  /* 0x000000ffff00a224 */ /* 0x000fe200078e0a00 */
[----:B------:R-:W-:Y:S02]  /*1d60*/  @!P3 LOP3.LUT R0, RZ, R18, RZ, 0x33, !PT ;  /* 0x00000012ff00b212 */ /* 0x000fe400078e33ff */
[----:B------:R-:W-:Y:S02]  /*1d70*/  IADD3.X R22, PT, PT, R8, R10, RZ, P1, P0 ;  /* 0x0000000a08167210 */ /* 0x000fe40000fe04ff */
[----:B------:R-:W-:-:S02]  /*1d80*/  SHF.R.S32.HI R9, RZ, 0x1f, R0 ;  /* 0x0000001fff097819 */ /* 0x000fc40000011400 */
[----:B------:R-:W-:Y:S01]  /*1d90*/  IADD3 R8, P0, PT, R28, R19, RZ ;  /* 0x000000131c087210 */ /* 0x000fe20007f1e0ff */
[----:B------:R-:W-:Y:S01]  /*1da0*/  STL [R1+0x3c], R29 ;  /* 0x00003c1d01007387 */ /* 0x000fe20000100800 */
[----:B------:R-:W1:Y:S01]  /*1db0*/  S2UR UR6, SR_CgaCtaId ;  /* 0x00000000000679c3 */ /* 0x000e620000008800 */
[----:B------:R-:W-:Y:S02]  /*1dc0*/  UMOV UR7, 0x400 ;  /* 0x0000040000077882 */ /* 0x000fe40000000000 */
[----:B-1----:R-:W-:-:S06]  /*1dd0*/  ULEA UR6, UR6, UR7, 0x18 ;  /* 0x0000000706067291 */ /* 0x002fcc000f8ec0ff */
[----:B------:R-:W-:Y:S02]  /*1de0*/  IMAD.U32 R226, RZ, RZ, UR6 ;  /* 0x00000006ffe27e24 */ /* 0x000fe4000f8e00ff */
[----:B--2---:R-:W-:-:S04]  /*1df0*/  @P6 IMAD.WIDE.U32 R2, R12, R25, RZ ;  /* 0x000000190c026225 */ /* 0x004fc800078e00ff */
[----:B---3--:R-:W-:-:S04]  /*1e00*/  @!P6 IMAD.WIDE.U32 R4, R6, R33, RZ ;  /* 0x000000210604e225 */ /* 0x008fc800078e00ff */
[----:B------:R-:W-:Y:S02]  /*1e10*/  @!P6 IMAD R7, R7, R33, RZ ;  /* 0x000000210707e224 */ /* 0x000fe400078e02ff */
[----:B------:R-:W-:Y:S02]  /*1e20*/  @P6 IMAD R6, R13, R25, RZ ;  /* 0x000000190d066224 */ /* 0x000fe400078e02ff */
[----:B------:R-:W-:Y:S02]  /*1e30*/  @P6 IMAD.MOV.U32 R4, RZ, RZ, R2 ;  /* 0x000000ffff046224 */ /* 0x000fe400078e0002 */
[----:B------:R-:W-:Y:S02]  /*1e40*/  @!P6 IMAD.IADD R5, R5, 0x1, R7 ;  /* 0x000000010505e824 */ /* 0x000fe400078e0207 */
[----:B------:R-:W-:Y:S01]  /*1e50*/  @P6 IMAD.IADD R5, R3, 0x1, R6 ;  /* 0x0000000103056824 */ /* 0x000fe200078e0206 */
[----:B------:R-:W-:Y:S01]  /*1e60*/  IADD3 R6, P1, PT, R28, R4, RZ ;  /* 0x000000041c067210 */ /* 0x000fe20007f3e0ff */
[----:B------:R-:W-:-:S02]  /*1e70*/  IMAD R7, R27, R0, RZ ;  /* 0x000000001b077224 */ /* 0x000fc400078e02ff */
[----:B------:R-:W-:-:S04]  /*1e80*/  IMAD.WIDE.U32 R2, R26, R0, RZ ;  /* 0x000000001a027225 */ /* 0x000fc800078e00ff */
[----:B------:R-:W-:Y:S01]  /*1e90*/  IMAD R0, R9, R26, R7 ;  /* 0x0000001a09007224 */ /* 0x000fe200078e0207 */
[----:B------:R-:W-:Y:S01]  /*1ea0*/  SHF.R.S32.HI R9, RZ, 0x1f, R31 ;  /* 0x0000001fff097819 */ /* 0x000fe2000001141f */
[----:B------:R-:W-:Y:S01]  /*1eb0*/  IMAD.X R7, RZ, RZ, R5, P1 ;  /* 0x000000ffff077224 */ /* 0x000fe200008e0605 */
[----:B------:R-:W-:Y:S01]  /*1ec0*/  IADD3 R38, P1, PT, R11, R2, RZ ;  /* 0x000000020b267210 */ /* 0x000fe20007f3e0ff */
[----:B------:R-:W-:Y:S01]  /*1ed0*/  IMAD R4, R17, R31, RZ ;  /* 0x0000001f11047224 */ /* 0x000fe200078e02ff */
[----:B------:R-:W-:Y:S01]  /*1ee0*/  SHF.R.U32.HI R2, RZ, 0x3, R229 ;  /* 0x00000003ff027819 */ /* 0x000fe200000116e5 */
[----:B----4-:R-:W-:Y:S02]  /*1ef0*/  IMAD.MOV.U32 R217, RZ, RZ, R32 ;  /* 0x000000ffffd97224 */ /* 0x010fe400078e0020 */
[----:B------:R-:W-:Y:S02]  /*1f00*/  IMAD R17, R16, R9, R4 ;  /* 0x0000000910117224 */ /* 0x000fe400078e0204 */
[----:B------:R-:W-:-:S02]  /*1f10*/  IMAD.X R9, RZ, RZ, R23, P0 ;  /* 0x000000ffff097224 */ /* 0x000fc400000e0617 */
[----:B------:R-:W-:Y:S02]  /*1f20*/  VIADD R36, R2, 0x10 ;  /* 0x0000001002247836 */ /* 0x000fe40000000000 */
[----:B------:R-:W-:Y:S02]  /*1f30*/  IMAD.IADD R18, R3, 0x1, R0 ;  /* 0x0000000103127824 */ /* 0x000fe400078e0200 */
[----:B------:R-:W-:Y:S02]  /*1f40*/  IMAD R0, R218, R2, RZ ;  /* 0x00000002da007224 */ /* 0x000fe400078e02ff */
[C---:B------:R-:W-:Y:S02]  /*1f50*/  VIADD R35, R2.reuse, 0x20 ;  /* 0x0000002002237836 */ /* 0x040fe40000000000 */
[----:B------:R-:W-:Y:S01]  /*1f60*/  IMAD.WIDE.U32 R8, R2, R217, R8 ;  /* 0x000000d902087225 */ /* 0x000fe200078e0008 */
[-C--:B------:R-:W-:Y:S02]  /*1f70*/  ISETP.GE.AND P5, PT, R36, R29.reuse, PT ;  /* 0x0000001d2400720c */ /* 0x080fe40003fa6270 */
[----:B------:R-:W-:Y:S01]  /*1f80*/  ISETP.GE.AND P0, PT, R35, R29, PT ;  /* 0x0000001d2300720c */ /* 0x000fe20003f06270 */
[----:B------:R-:W-:Y:S01]  /*1f90*/  IMAD.WIDE.U32 R6, R31, R16, R6 ;  /* 0x000000101f067225 */ /* 0x000fe200078e0006 */
[----:B------:R-:W-:-:S03]  /*1fa0*/  LEA R16, P2, R8, R20, 0x1 ;  /* 0x0000001408107211 */ /* 0x000fc600078408ff */
[----:B------:R-:W-:Y:S02]  /*1fb0*/  IMAD.IADD R0, R9, 0x1, R0 ;  /* 0x0000000109007824 */ /* 0x000fe400078e0200 */
[----:B------:R-:W-:Y:S02]  /*1fc0*/  VIADD R37, R2, 0x30 ;  /* 0x0000003002257836 */ /* 0x000fe40000000000 */
[----:B------:R-:W-:Y:S01]  /*1fd0*/  IMAD.MOV.U32 R3, RZ, RZ, RZ ;  /* 0x000000ffff037224 */ /* 0x000fe200078e00ff */
[----:B------:R-:W-:Y:S02]  /*1fe0*/  LEA.HI.X R0, R8, R21, R0, 0x1, P2 ;  /* 0x0000001508007211 */ /* 0x000fe400010f0c00 */
[-C--:B------:R-:W-:Y:S01]  /*1ff0*/  ISETP.GE.AND P3, PT, R2, R29.reuse, PT ;  /* 0x0000001d0200720c */ /* 0x080fe20003f66270 */
[----:B------:R-:W-:Y:S01]  /*2000*/  IMAD.WIDE.U32 R10, R30, 0x40, R2 ;  /* 0x000000401e0a7825 */ /* 0x000fe200078e0002 */
[----:B------:R-:W-:Y:S01]  /*2010*/  ISETP.GE.AND P4, PT, R37, R29, PT ;  /* 0x0000001d2500720c */ /* 0x000fe20003f86270 */
[----:B------:R-:W-:Y:S02]  /*2020*/  STL [R1+0xc], R16 ;  /* 0x00000c1001007387 */ /* 0x000fe40000100800 */
[----:B------:R-:W-:-:S02]  /*2030*/  @!P6 IMAD.MOV.U32 R4, RZ, RZ, R12 ;  /* 0x000000ffff04e224 */ /* 0x000fc400078e000c */
[--C-:B------:R-:W-:Y:S01]  /*2040*/  @!P6 IMAD.MOV.U32 R5, RZ, RZ, R13.reuse ;  /* 0x000000ffff05e224 */ /* 0x100fe200078e000d */
[----:B------:R1:W-:Y:S01]  /*2050*/  STL [R1+0x8], R0 ;  /* 0x0000080001007387 */ /* 0x0003e20000100800 */
[----:B------:R-:W-:Y:S02]  /*2060*/  IMAD.MOV.U32 R220, RZ, RZ, R0 ;  /* 0x000000ffffdc7224 */ /* 0x000fe400078e0000 */
[----:B------:R-:W-:Y:S02]  /*2070*/  @P6 IMAD.MOV.U32 R4, RZ, RZ, R12 ;  /* 0x000000ffff046224 */ /* 0x000fe400078e000c */
[----:B------:R-:W-:Y:S01]  /*2080*/  @P6 IMAD.MOV.U32 R5, RZ, RZ, R13 ;  /* 0x000000ffff056224 */ /* 0x000fe200078e000d */
[----:B------:R-:W-:Y:S01]  /*2090*/  @!P0 IADD3 R3, P2, PT, R10, 0x20, RZ ;  /* 0x000000200a038810 */ /* 0x000fe20007f5e0ff */
[----:B------:R-:W-:Y:S02]  /*20a0*/  IMAD.X R39, R22, 0x1, R18, P1 ;  /* 0x0000000116277824 */ /* 0x000fe400008e0612 */
[----:B------:R-:W-:Y:S01]  /*20b0*/  IMAD.IADD R7, R7, 0x1, R17 ;  /* 0x0000000107077824 */ /* 0x000fe200078e0211 */
[----:B------:R-:W-:Y:S01]  /*20c0*/  @!P4 IADD3 R17, P1, PT, R10, 0x30, RZ ;  /* 0x000000300a11c810 */ /* 0x000fe20007f3e0ff */
[----:B------:R-:W-:-:S02]  /*20d0*/  IMAD.MOV.U32 R219, RZ, RZ, R16 ;  /* 0x000000ffffdb7224 */ /* 0x000fc400078e0010 */
[----:B------:R-:W-:Y:S02]  /*20e0*/  @!P0 IMAD.X R19, RZ, RZ, R11, P2 ;  /* 0x000000ffff138224 */ /* 0x000fe400010e060b */
[----:B------:R-:W-:Y:S01]  /*20f0*/  @!P5 IMAD.MOV.U32 R8, RZ, RZ, R6 ;  /* 0x000000ffff08d224 */ /* 0x000fe200078e0006 */
[----:B-1----:R-:W-:Y:S01]  /*2100*/  @!P5 IADD3 R0, P6, PT, R10, 0x10, RZ ;  /* 0x000000100a00d810 */ /* 0x002fe20007fde0ff */
[----:B------:R-:W-:-:S04]  /*2110*/  @!P3 IMAD R16, R11, R4, RZ ;  /* 0x000000040b10b224 */ /* 0x000fc800078e02ff */
[----:B------:R-:W-:Y:S02]  /*2120*/  @!P5 IMAD.X R18, RZ, RZ, R11, P6 ;  /* 0x000000ffff12d224 */ /* 0x000fe400030e060b */
[--C-:B------:R-:W-:Y:S02]  /*2130*/  @!P5 IMAD.MOV.U32 R9, RZ, RZ, R7.reuse ;  /* 0x000000ffff09d224 */ /* 0x100fe400078e0007 */
[----:B------:R-:W-:Y:S02]  /*2140*/  @!P5 IMAD R18, R18, R4, RZ ;  /* 0x000000041212d224 */ /* 0x000fe400078e02ff */
[----:B------:R-:W-:Y:S02]  /*2150*/  @!P0 IMAD.MOV.U32 R12, RZ, RZ, R6 ;  /* 0x000000ffff0c8224 */ /* 0x000fe400078e0006 */
[----:B------:R-:W-:Y:S02]  /*2160*/  @!P0 IMAD.MOV.U32 R13, RZ, RZ, R7 ;  /* 0x000000ffff0d8224 */ /* 0x000fe400078e0007 */
[----:B------:R-:W-:-:S02]  /*2170*/  @!P3 IMAD R23, R10, R5, R16 ;  /* 0x000000050a17b224 */ /* 0x000fc400078e0210 */
[----:B------:R-:W-:Y:S02]  /*2180*/  @!P0 IMAD R19, R19, R4, RZ ;  /* 0x0000000413138224 */ /* 0x000fe400078e02ff */
[----:B------:R-:W-:Y:S02]  /*2190*/  @!P4 IMAD.MOV.U32 R20, RZ, RZ, R6 ;  /* 0x000000ffff14c224 */ /* 0x000fe400078e0006 */
[----:B------:R-:W-:Y:S02]  /*21a0*/  @!P4 IMAD.MOV.U32 R21, RZ, RZ, R7 ;  /* 0x000000ffff15c224 */ /* 0x000fe400078e0007 */
[----:B------:R-:W-:Y:S02]  /*21b0*/  @!P4 IMAD.X R25, RZ, RZ, R11, P1 ;  /* 0x000000ffff19c224 */ /* 0x000fe400008e060b */
[-C--:B------:R-:W-:Y:S02]  /*21c0*/  @!P5 IMAD R16, R5, R0.reuse, R18 ;  /* 0x000000000510d224 */ /* 0x080fe400078e0212 */
[----:B------:R-:W-:-:S04]  /*21d0*/  @!P5 IMAD.WIDE.U32 R8, R4, R0, R8 ;  /* 0x000000000408d225 */ /* 0x000fc800078e0008 */
[----:B------:R-:W-:-:S04]  /*21e0*/  @!P3 IMAD.WIDE.U32 R10, R10, R4, R6 ;  /* 0x000000040a0ab225 */ /* 0x000fc800078e0006 */
[-C--:B------:R-:W-:Y:S02]  /*21f0*/  @!P0 IMAD R22, R5, R3.reuse, R19 ;  /* 0x0000000305168224 */ /* 0x080fe400078e0213 */
[----:B------:R-:W-:-:S04]  /*2200*/  @!P0 IMAD.WIDE.U32 R6, R4, R3, R12 ;  /* 0x0000000304068225 */ /* 0x000fc800078e000c */
[----:B------:R-:W-:Y:S02]  /*2210*/  @!P4 IMAD R0, R25, R4, RZ ;  /* 0x000000041900c224 */ /* 0x000fe400078e02ff */
[----:B------:R-:W-:Y:S01]  /*2220*/  @!P5 IMAD.IADD R3, R9, 0x1, R16 ;  /* 0x000000010903d824 */ /* 0x000fe200078e0210 */
[----:B------:R-:W-:Y:S01]  /*2230*/  @!P5 LEA R16, P1, R8, R14, 0x1 ;  /* 0x0000000e0810d211 */ /* 0x000fe200078208ff */
[----:B------:R-:W-:Y:S01]  /*2240*/  @!P4 IMAD.WIDE.U32 R12, R4, R17, R20 ;  /* 0x00000011040cc225 */ /* 0x000fe200078e0014 */
[----:B------:R-:W-:-:S03]  /*2250*/  LOP3.LUT R4, R41, 0x1c0, RZ, 0xc0, !PT ;  /* 0x000001c029047812 */ /* 0x000fc600078ec0ff */
[----:B------:R-:W-:Y:S01]  /*2260*/  @!P3 IMAD.IADD R11, R11, 0x1, R23 ;  /* 0x000000010b0bb824 */ /* 0x000fe200078e0217 */
[----:B------:R-:W-:Y:S01]  /*2270*/  LOP3.LUT R4, R4, 0x38, R229, 0xf8, !PT ;  /* 0x0000003804047812 */ /* 0x000fe200078ef8e5 */
[----:B------:R-:W-:Y:S01]  /*2280*/  @!P4 IMAD R23, R5, R17, R0 ;  /* 0x000000110517c224 */ /* 0x000fe200078e0200 */
[-C--:B------:R-:W-:Y:S01]  /*2290*/  @!P5 LEA.HI.X R17, R8, R15.reuse, R3, 0x1, P1 ;  /* 0x0000000f0811d211 */ /* 0x080fe200008f0c03 */
[----:B------:R-:W-:Y:S01]  /*22a0*/  @!P0 IMAD.IADD R0, R7, 0x1, R22 ;  /* 0x0000000107008824 */ /* 0x000fe200078e0216 */
[-C--:B------:R-:W-:Y:S01]  /*22b0*/  @!P0 LEA R8, P1, R6, R14.reuse, 0x1 ;  /* 0x0000000e06088211 */ /* 0x080fe200078208ff */
[----:B------:R-:W-:Y:S01]  /*22c0*/  IMAD R5, R198, -0x100, R24 ;  /* 0xffffff00c6057824 */ /* 0x000fe200078e0218 */
[----:B------:R-:W-:Y:S01]  /*22d0*/  @!P3 LEA R18, P2, R10, R14, 0x1 ;  /* 0x0000000e0a12b211 */ /* 0x000fe200078408ff */
[----:B------:R-:W-:Y:S01]  /*22e0*/  IMAD.SHL.U32 R3, R217, 0x10, RZ ;  /* 0x00000010d9037824 */ /* 0x000fe200078e00ff */
[----:B------:R-:W-:Y:S02]  /*22f0*/  LOP3.LUT R4, R4, 0x38, R41, 0x78, !PT ;  /* 0x0000003804047812 */ /* 0x000fe400078e7829 */
[-C--:B------:R-:W-:Y:S01]  /*2300*/  @!P0 LEA.HI.X R9, R6, R15.reuse, R0, 0x1, P1 ;  /* 0x0000000f06098211 */ /* 0x080fe200008f0c00 */
[----:B------:R-:W-:Y:S01]  /*2310*/  VIADD R0, R5, 0x100 ;  /* 0x0000010005007836 */ /* 0x000fe20000000000 */
[----:B------:R-:W-:-:S02]  /*2320*/  @!P3 LEA.HI.X R19, R10, R15, R11, 0x1, P2 ;  /* 0x0000000f0a13b211 */ /* 0x000fc400010f0c0b */
[----:B------:R-:W-:Y:S02]  /*2330*/  SHF.L.U64.HI R7, R217, 0x4, R218 ;  /* 0x00000004d9077819 */ /* 0x000fe400000102da */
[----:B------:R-:W-:Y:S02]  /*2340*/  LOP3.LUT R4, R4, 0x1e00, R41, 0xf8, !PT ;  /* 0x00001e0004047812 */ /* 0x000fe400078ef829 */
[----:B------:R-:W-:Y:S02]  /*2350*/  LEA R6, P2, R3, R219, 0x1 ;  /* 0x000000db03067211 */ /* 0x000fe400078408ff */
[----:B------:R-:W-:Y:S01]  /*2360*/  ISETP.GE.AND P1, PT, R35, R0, PT ;  /* 0x000000002300720c */ /* 0x000fe20003f26270 */
[----:B------:R-:W-:Y:S01]  /*2370*/  IMAD R4, R4, 0x2, R226 ;  /* 0x0000000204047824 */ /* 0x000fe200078e02e2 */
[----:B------:R-:W-:Y:S02]  /*2380*/  LEA.HI.X R7, R3, R220, R7, 0x1, P2 ;  /* 0x000000dc03077211 */ /* 0x000fe400010f0c07 */
[----:B------:R-:W-:Y:S01]  /*2390*/  ISETP.GE.AND P2, PT, R2, R0, PT ;  /* 0x000000000200720c */ /* 0x000fe20003f46270 */
[----:B------:R-:W-:Y:S01]  /*23a0*/  @!P4 IMAD.IADD R5, R13, 0x1, R23 ;  /* 0x000000010d05c824 */ /* 0x000fe200078e0217 */
[----:B------:R-:W-:Y:S01]  /*23b0*/  @!P4 LEA R10, P6, R12, R14, 0x1 ;  /* 0x0000000e0c0ac211 */ /* 0x000fe200078c08ff */
[----:B------:R-:W-:Y:S01]  /*23c0*/  @!PT LDS RZ, [RZ] ;  /* 0x00000000fffff984 */ /* 0x000fe20000000800 */
[----:B------:R-:W-:Y:S01]  /*23d0*/  @!PT LDS RZ, [RZ] ;  /* 0x00000000fffff984 */ /* 0x000fe20000000800 */
[----:B------:R-:W-:Y:S01]  /*23e0*/  @!PT LDS RZ, [RZ] ;  /* 0x00000000fffff984 */ /* 0x000fe20000000800 */
[----:B------:R-:W-:Y:S01]  /*23f0*/  @!P3 LDGSTS.E.BYPASS.LTC128B.128 [R4], desc[UR4][R18.64] ;  /* 0x000000001204bfae */ /* 0x000fe2000b981a04 */
[----:B------:R-:W-:-:S02]  /*2400*/  ISETP.GE.AND P3, PT, R36, R0, PT ;  /* 0x000000002400720c */ /* 0x000fc40003f66270 */
[----:B------:R-:W-:Y:S01]  /*2410*/  @!P4 LEA.HI.X R11, R12, R15, R5, 0x1, P6 ;  /* 0x0000000f0c0bc211 */ /* 0x000fe200030f0c05 */
[----:B------:R-:W-:Y:S01]  /*2420*/  @!P5 LDGSTS.E.BYPASS.LTC128B.128 [R4+0x800], desc[UR4][R16.64] ;  /* 0x008000001004dfae */ /* 0x000fe2000b981a04 */
[-C--:B------:R-:W-:Y:S01]  /*2430*/  ISETP.GE.AND P6, PT, R37, R0.reuse, PT ;  /* 0x000000002500720c */ /* 0x080fe20003fc6270 */
[----:B------:R-:W-:Y:S02]  /*2440*/  VIADD R32, R2, 0x40 ;  /* 0x0000004002207836 */ /* 0x000fe40000000000 */
[----:B------:R1:W-:Y:S04]  /*2450*/  @!P0 LDGSTS.E.BYPASS.LTC128B.128 [R4+0x1000], desc[UR4][R8.64] ;  /* 0x0100000008048fae */ /* 0x0003e8000b981a04 */
[----:B------:R2:W-:Y:S01]  /*2460*/  @!P4 LDGSTS.E.BYPASS.LTC128B.128 [R4+0x1800], desc[UR4][R10.64] ;  /* 0x018000000a04cfae */ /* 0x0005e2000b981a04 */
[----:B------:R-:W-:-:S02]  /*2470*/  ISETP.GE.AND P0, PT, R32, R0, PT ;  /* 0x000000002000720c */ /* 0x000fc40003f06270 */
[C---:B------:R-:W-:Y:S01]  /*2480*/  LOP3.LUT R33, R2.reuse, 0x80, RZ, 0xfc, !PT ;  /* 0x0000008002217812 */ /* 0x040fe200078efcff */
[----:B------:R-:W-:Y:S01]  /*2490*/  VIADD R27, R2, 0x50 ;  /* 0x00000050021b7836 */ /* 0x000fe20000000000 */
[C---:B-1----:R-:W-:Y:S01]  /*24a0*/  @!P1 LEA R8, P5, R217.reuse, R6, 0x5 ;  /* 0x00000006d9089211 */ /* 0x042fe200078a28ff */
[----:B--2---:R-:W-:Y:S02]  /*24b0*/  @!P2 IMAD.MOV.U32 R10, RZ, RZ, R219 ;  /* 0x000000ffff0aa224 */ /* 0x004fe400078e00db */
[----:B------:R-:W-:Y:S01]  /*24c0*/  @!P2 IMAD.MOV.U32 R11, RZ, RZ, R220 ;  /* 0x000000ffff0ba224 */ /* 0x000fe200078e00dc */
[----:B------:R-:W-:-:S04]  /*24d0*/  @!P1 LEA.HI.X R9, R217, R7, R218, 0x5, P5 ;  /* 0x00000007d9099211 */ /* 0x000fc800028f2cda */
[----:B------:R1:W-:Y:S04]  /*24e0*/  @!P2 LDGSTS.E.BYPASS.LTC128B.128 [R4+0x2000], desc[UR4][R10.64] ;  /* 0x020000000a04afae */ /* 0x0003e8000b981a04 */
[----:B------:R-:W-:Y:S04]  /*24f0*/  @!P3 LDGSTS.E.BYPASS.LTC128B.128 [R4+0x2800], desc[UR4][R6.64] ;  /* 0x028000000604bfae */ /* 0x000fe8000b981a04 */
[----:B------:R2:W-:Y:S01]  /*2500*/  @!P1 LDGSTS.E.BYPASS.LTC128B.128 [R4+0x3000], desc[UR4][R8.64] ;  /* 0x0300000008049fae */ /* 0x0005e2000b981a04 */
[----:B------:R-:W-:Y:S01]  /*2510*/  ISETP.GE.AND P3, PT, R33, R0, PT ;  /* 0x000000002100720c */ /* 0x000fe20003f66270 */
[----:B------:R-:W-:-:S02]  /*2520*/  VIADD R30, R2, 0x90 ;  /* 0x00000090021e7836 */ /* 0x000fc40000000000 */
[C---:B------:R-:W-:Y:S02]  /*2530*/  VIADD R40, R2.reuse, 0x60 ;  /* 0x0000006002287836 */ /* 0x040fe40000000000 */
[----:B------:R-:W-:Y:S01]  /*2540*/  VIADD R34, R2, 0x70 ;  /* 0x0000007002227836 */ /* 0x000fe20000000000 */
[----:B-1----:R-:W-:-:S04]  /*2550*/  @!P6 LEA R10, P1, R217, R6, 0x6 ;  /* 0x00000006d90ae211 */ /* 0x002fc800078230ff */
[----:B------:R-:W-:Y:S01]  /*2560*/  @!P6 LEA.HI.X R11, R217, R7, R218, 0x6, P1 ;  /* 0x00000007d90be211 */ /* 0x000fe200008f34da */
[----:B--2---:R-:W-:-:S04]  /*2570*/  @!P0 IMAD.MOV.U32 R8, RZ, RZ, R6 ;  /* 0x000000ffff088224 */ /* 0x004fc800078e0006 */
[----:B------:R1:W-:Y:S01]  /*2580*/  @!P6 LDGSTS.E.BYPASS.LTC128B.128 [R4+0x3800], desc[UR4][R10.64] ;  /* 0x038000000a04efae */ /* 0x0003e2000b981a04 */
[----:B------:R-:W-:Y:S01]  /*2590*/  @!P0 IMAD.MOV.U32 R9, RZ, RZ, R7 ;  /* 0x000000ffff098224 */ /* 0x000fe200078e0007 */
[-C--:B------:R-:W-:Y:S01]  /*25a0*/  ISETP.GE.AND P6, PT, R27, R0.reuse, PT ;  /* 0x000000001b00720c */ /* 0x080fe20003fc6270 */
[----:B------:R-:W-:Y:S02]  /*25b0*/  @!P0 IMAD R3, R218, 0x60, RZ ;  /* 0x00000060da038824 */ /* 0x000fe400078e02ff */
[----:B------:R-:W-:Y:S01]  /*25c0*/  @!P0 IMAD.WIDE.U32 R8, R217, 0x60, R8 ;  /* 0x00000060d9088825 */ /* 0x000fe200078e0008 */
[-C--:B------:R-:W-:Y:S02]  /*25d0*/  ISETP.GE.AND P1, PT, R30, R0.reuse, PT ;  /* 0x000000001e00720c */ /* 0x080fe40003f26270 */
[-C--:B------:R-:W-:Y:S01]  /*25e0*/  ISETP.GE.AND P5, PT, R40, R0.reuse, PT ;  /* 0x000000002800720c */ /* 0x080fe20003fa6270 */
[----:B------:R-:W-:Y:S01]  /*25f0*/  @!P0 IMAD.IADD R9, R9, 0x1, R3 ;  /* 0x0000000109098824 */ /* 0x000fe200078e0203 */
[----:B------:R-:W-:Y:S01]  /*2600*/  ISETP.GE.AND P4, PT, R34, R0, PT ;  /* 0x000000002200720c */ /* 0x000fe20003f86270 */
[----:B------:R-:W-:-:S02]  /*2610*/  @!P3 IMAD.MOV.U32 R14, RZ, RZ, R6 ;  /* 0x000000ffff0eb224 */ /* 0x000fc400078e0006 */
[----:B------:R-:W-:Y:S01]  /*2620*/  @!P3 IMAD.MOV.U32 R15, RZ, RZ, R7 ;  /* 0x000000ffff0fb224 */ /* 0x000fe200078e0007 */
[----:B------:R2:W-:Y:S01]  /*2630*/  @!P0 LDGSTS.E.BYPASS.LTC128B.128 [R4+0x4000], desc[UR4][R8.64] ;  /* 0x0400000008048fae */ /* 0x0005e2000b981a04 */
[----:B------:R-:W-:Y:S01]  /*2640*/  @!P3 IMAD R17, R218, 0xe0, RZ ;  /* 0x000000e0da11b824 */ /* 0x000fe200078e02ff */
[C---:B------:R-:W-:Y:S01]  /*2650*/  @!P6 LEA R16, P0, R217.reuse, R6, 0x7 ;  /* 0x00000006d910e211 */ /* 0x040fe200078038ff */
[----:B------:R-:W-:-:S04]  /*2660*/  @!P3 IMAD.WIDE.U32 R14, R217, 0xe0, R14 ;  /* 0x000000e0d90eb825 */ /* 0x000fc800078e000e */
[----:B------:R-:W-:Y:S02]  /*2670*/  VIADD R26, R2, 0xa0 ;  /* 0x000000a0021a7836 */ /* 0x000fe40000000000 */
[--C-:B------:R-:W-:Y:S02]  /*2680*/  @!P5 IMAD.MOV.U32 R12, RZ, RZ, R6.reuse ;  /* 0x000000ffff0cd224 */ /* 0x100fe400078e0006 */
[--C-:B------:R-:W-:Y:S02]  /*2690*/  @!P5 IMAD.MOV.U32 R13, RZ, RZ, R7.reuse ;  /* 0x000000ffff0dd224 */ /* 0x100fe400078e0007 */
        /* <DEDUP_REMOVED lines=14> */
[C---:B------:R-:W-:Y:S02]  /*2780*/  VIADD R23, R2.reuse, 0xb0 ;  /* 0x000000b002177836 */ /* 0x040fe40000000000 */
[----:B------:R-:W-:Y:S01]  /*2790*/  @!P4 IMAD.IADD R11, R11, 0x1, R5 ;  /* 0x000000010b0bc824 */ /* 0x000fe200078e0205 */
[----:B------:R-:W-:Y:S01]  /*27a0*/  @!P5 LDGSTS.E.BYPASS.LTC128B.128 [R4+0x5000], desc[UR4][R12.64] ;  /* 0x050000000c04dfae */ /* 0x000fe2000b981a04 */
[C---:B------:R-:W-:Y:S01]  /*27b0*/  VIADD R28, R2.reuse, 0xd0 ;  /* 0x000000d0021c7836 */ /* 0x040fe20000000000 */
[-C--:B------:R-:W-:Y:S01]  /*27c0*/  ISETP.GE.AND P6, PT, R23, R0.reuse, PT ;  /* 0x000000001700720c */ /* 0x080fe20003fc6270 */
        /* <DEDUP_REMOVED lines=9> */
[----:B------:R-:W-:Y:S01]  /*2860*/  ISETP.GE.AND P5, PT, R25, R0, PT ;  /* 0x000000001900720c */ /* 0x000fe20003fa6270 */
[----:B-1----:R-:W-:Y:S02]  /*2870*/  @!P0 IMAD R16, R218, 0x120, RZ ;  /* 0x00000120da108824 */ /* 0x002fe400078e02ff */
        /* <DEDUP_REMOVED lines=10> */
[----:B---3--:R-:W-:Y:S02]  /*2920*/  @!P6 IMAD R14, R218, 0x140, RZ ;  /* 0x00000140da0ee824 */ /* 0x008fe400078e02ff */
[--C-:B------:R-:W-:Y:S02]  /*2930*/  @!P3 IMAD.MOV.U32 R18, RZ, RZ, R6.reuse ;  /* 0x000000ffff12b224 */ /* 0x100fe400078e0006 */
[--C-:B------:R-:W-:Y:S02]  /*2940*/  @!P3 IMAD.MOV.U32 R19, RZ, RZ, R7.reuse ;  /* 0x000000ffff13b224 */ /* 0x100fe400078e0007 */
[----:B------:R-:W-:Y:S02]  /*2950*/  @!P1 IMAD.MOV.U32 R20, RZ, RZ, R6 ;  /* 0x000000ffff149224 */ /* 0x000fe400078e0006 */
[----:B------:R-:W-:Y:S02]  /*2960*/  @!P1 IMAD.MOV.U32 R21, RZ, RZ, R7 ;  /* 0x000000ffff159224 */ /* 0x000fe400078e0007 */
[----:B------:R-:W-:-:S04]  /*2970*/  @!P6 IMAD.WIDE.U32 R8, R217, 0x140, R8 ;  /* 0x00000140d908e825 */ /* 0x000fc800078e0008 */
[----:B------:R-:W-:Y:S02]  /*2980*/  @!P5 IMAD R12, R218, 0x160, RZ ;  /* 0x00000160da0cd824 */ /* 0x000fe400078e02ff */
        /* <DEDUP_REMOVED lines=8> */
[----:B------:R-:W-:Y:S02]  /*2a10*/  @!P5 IMAD.IADD R13, R7, 0x1, R12 ;  /* 0x00000001070dd824 */ /* 0x000fe400078e020c */
[----:B------:R-:W-:Y:S02]  /*2a20*/  @!P6 IMAD.MOV.U32 R14, RZ, RZ, R8 ;  /* 0x000000ffff0ee224 */ /* 0x000fe400078e0008 */
[----:B------:R-:W-:Y:S02]  /*2a30*/  @!P5 IMAD.MOV.U32 R12, RZ, RZ, R6 ;  /* 0x000000ffff0cd224 */ /* 0x000fe400078e0006 */
[----:B------:R-:W-:Y:S01]  /*2a40*/  @!P4 IMAD.IADD R11, R11, 0x1, R3 ;  /* 0x000000010b0bc824 */ /* 0x000fe200078e0203 */
[----:B------:R1:W-:Y:S01]  /*2a50*/  @!P6 LDGSTS.E.BYPASS.LTC128B.128 [R4+0x7800], desc[UR4][R14.64] ;  /* 0x078000000e04efae */ /* 0x0003e2000b981a04 */
[----:B------:R-:W-:Y:S02]  /*2a60*/  @!P3 IMAD.IADD R9, R19, 0x1, R5 ;  /* 0x000000011309b824 */ /* 0x000fe400078e0205 */
[----:B------:R-:W-:Y:S01]  /*2a70*/  @!P3 IMAD.MOV.U32 R8, RZ, RZ, R18 ;  /* 0x000000ffff08b224 */ /* 0x000fe200078e0012 */
[----:B------:R1:W-:Y:S01]  /*2a80*/  @!P5 LDGSTS.E.BYPASS.LTC128B.128 [R4+0x8000], desc[UR4][R12.64] ;  /* 0x080000000c04dfae */ /* 0x0003e2000b981a04 */
[----:B------:R-:W-:-:S02]  /*2a90*/  @!P1 IMAD.IADD R7, R21, 0x1, R22 ;  /* 0x0000000115079824 */ /* 0x000fc400078e0216 */
[----:B------:R-:W-:Y:S01]  /*2aa0*/  @!P1 IMAD.MOV.U32 R6, RZ, RZ, R20 ;  /* 0x000000ffff069224 */ /* 0x000fe200078e0014 */
        /* <DEDUP_REMOVED lines=179> */
[----:B------:R-:W-:Y:S02]  /*35e0*/  IMAD.MOV.U32 R100, RZ, RZ, 0x20 ;  /* 0x00000020ff647424 */ /* 0x000fe400078e00ff */
[----:B------:R-:W-:Y:S01]  /*35f0*/  IMAD.MOV.U32 R156, RZ, RZ, 0x40 ;  /* 0x00000040ff9c7424 */ /* 0x000fe200078e00ff */
[----:B------:R-:W-:Y:S04]  /*3600*/  STL [R1+0x14], R44 ;  /* 0x0000142c01007387 */ /* 0x000fe80000100800 */
[----:B------:R-:W3:Y:S01]  /*3610*/  LD.E R3, desc[UR4][R134.64+0x18c] ;  /* 0x00018c0486037980 */ /* 0x000ee2000c101900 */
[----:B------:R-:W-:-:S02]  /*3620*/  LOP3.LUT R0, R70, 0x8, RZ, 0xc0, !PT ;  /* 0x0000000846007812 */ /* 0x000fc400078ec0ff */
[C---:B------:R-:W-:Y:S01]  /*3630*/  LOP3.LUT R6, R5.reuse, 0x1c0, RZ, 0xc0, !PT ;  /* 0x000001c005067812 */ /* 0x040fe200078ec0ff */
[----:B------:R-:W-:Y:S01]  /*3640*/  VIADD R71, R198, 0xffffffff ;  /* 0xffffffffc6477836 */ /* 0x000fe20000000000 */
[----:B--2---:R-:W-:Y:S01]  /*3650*/  LOP3.LUT R2, R0, 0x1c0, R5, 0xf8, !PT ;  /* 0x000001c000027812 */ /* 0x004fe200078ef805 */
[----:B------:R-:W0:Y:S01]  /*3660*/  LDGDEPBAR ;  /* 0x00000000000079af */ /* 0x000e220000000000 */
[----:B------:R-:W-:Y:S02]  /*3670*/  LOP3.LUT R0, R6, 0x8, R229, 0xf8, !PT ;  /* 0x0000000806007812 */ /* 0x000fe400078ef8e5 */
[----:B------:R-:W-:Y:S02]  /*3680*/  LOP3.LUT R215, R5, 0x200, RZ, 0xc0, !PT ;  /* 0x0000020005d77812 */ /* 0x000fe400078ec0ff */
[--C-:B------:R-:W-:Y:S02]  /*3690*/  LOP3.LUT R214, R2, 0x38, R41.reuse, 0x78, !PT ;  /* 0x0000003802d67812 */ /* 0x100fe400078e7829 */
[----:B------:R-:W-:-:S02]  /*36a0*/  LOP3.LUT R0, R0, 0x38, R41, 0x78, !PT ;  /* 0x0000003800007812 */ /* 0x000fc400078e7829 */
[----:B------:R-:W-:Y:S02]  /*36b0*/  LOP3.LUT R2, R215, 0x7c00, R7, 0xf8, !PT ;  /* 0x00007c00d7027812 */ /* 0x000fe400078ef807 */
[----:B------:R-:W-:Y:S02]  /*36c0*/  LOP3.LUT R5, R5, 0x400, RZ, 0xc0, !PT ;  /* 0x0000040005057812 */ /* 0x000fe400078ec0ff */
        /* <DEDUP_REMOVED lines=18> */
[----:B------:R-:W-:Y:S01]  /*37f0*/  LDSM.16.M88.4 R84, [R224+0x3800] ;  /* 0x00380000e054783b */ /* 0x000fe20000000200 */
[----:B----4-:R-:W-:Y:S01]  /*3800*/  IMAD.IADD R0, R227, 0x1, R156 ;  /* 0x00000001e3007824 */ /* 0x010fe200078e029c */
[----:B-1----:R-:W-:Y:S04]  /*3810*/  HMMA.16816.F32.BF16 R8, R20, R28, RZ ;  /* 0x0000001c1408723c */ /* 0x002fe800000418ff */
[----:B------:R1:W4:Y:S01]  /*3820*/  LDSM.16.M88.4 R12, [R0] ;  /* 0x00000000000c783b */ /* 0x0003220000000200 */
[----:B------:R-:W-:-:S05]  /*3830*/  IMAD.IADD R25, R100, 0x1, R27 ;  /* 0x0000000164197824 */ /* 0x000fca00078e021b */
[----:B------:R-:W-:Y:S01]  /*3840*/  LDSM.16.M88.4 R80, [R25+0x2000] ;  /* 0x002000001950783b */ /* 0x000fe20000000200 */
[C---:B--2---:R-:W-:Y:S08]  /*3850*/  HMMA.16816.F32.BF16 R52, R20.reuse, R48, RZ ;  /* 0x000000301434723c */ /* 0x044ff000000418ff */
[----:B------:R-:W-:Y:S01]  /*3860*/  HMMA.16816.F32.BF16 R36, R20, R30, RZ ;  /* 0x0000001e1424723c */ /* 0x000fe200000418ff */
[----:B-1----:R-:W-:-:S07]  /*3870*/  IMAD.IADD R0, R100, 0x1, R0 ;  /* 0x0000000164007824 */ /* 0x002fce00078e0200 */
[----:B-----5:R-:W-:Y:S01]  /*3880*/  HMMA.16816.F32.BF16 R32, R16, R40, R8 ;  /* 0x000000281020723c */ /* 0x020fe20000041808 */
[----:B------:R-:W1:Y:S07]  /*3890*/  LDSM.16.M88.4 R8, [R0] ;  /* 0x000000000008783b */ /* 0x000e6e0000000200 */
[----:B------:R-:W-:Y:S01]  /*38a0*/  HMMA.16816.F32.BF16 R48, R20, R50, RZ ;  /* 0x000000321430723c */ /* 0x000fe200000418ff */
[----:B------:R2:W-:Y:S07]  /*38b0*/  STL [R1+0x10], R45 ;  /* 0x0000102d01007387 */ /* 0x0005ee0000100800 */
[----:B------:R-:W-:Y:S01]  /*38c0*/  HMMA.16816.F32.BF16 R64, R16, R60, R52 ;  /* 0x0000003c1040723c */ /* 0x000fe20000041834 */
[----:B------:R-:W-:Y:S07]  /*38d0*/  LDSM.16.M88.4 R52, [R26+0x3800] ;  /* 0x003800001a34783b */ /* 0x000fee0000000200 */
[----:B----4-:R-:W-:Y:S08]  /*38e0*/  HMMA.16816.F32.BF16 R28, R12, R72, R32 ;  /* 0x000000480c1c723c */ /* 0x010ff00000041820 */
[----:B------:R-:W-:Y:S08]  /*38f0*/  HMMA.16816.F32.BF16 R32, R16, R42, R36 ;  /* 0x0000002a1020723c */ /* 0x000ff00000041824 */
[----:B--2---:R-:W-:Y:S08]  /*3900*/  HMMA.16816.F32.BF16 R44, R20, R56, RZ ;  /* 0x00000038142c723c */ /* 0x004ff000000418ff */
[----:B------:R-:W-:Y:S01]  /*3910*/  HMMA.16816.F32.BF16 R60, R16, R62, R48 ;  /* 0x0000003e103c723c */ /* 0x000fe20000041830 */
[----:B------:R-:W2:Y:S07]  /*3920*/  LDSM.16.M88.4 R48, [R27+0x2800] ;  /* 0x002800001b30783b */ /* 0x000eae0000000200 */
[----:B------:R-:W-:Y:S01]  /*3930*/  HMMA.16816.F32.BF16 R36, R20, R58, RZ ;  /* 0x0000003a1424723c */ /* 0x000fe200000418ff */
[----:B------:R-:W4:Y:S07]  /*3940*/  LDSM.16.M88.4 R56, [R224+0x4000] ;  /* 0x00400000e038783b */ /* 0x000f2e0000000200 */
[----:B-1----:R-:W-:Y:S08]  /*3950*/  HMMA.16816.F32.BF16 R40, R8, R80, R28 ;  /* 0x000000500828723c */ /* 0x002ff0000004181c */
[----:B------:R-:W-:Y:S01]  /*3960*/  HMMA.16816.F32.BF16 R88, R16, R76, R44 ;  /* 0x0000004c1058723c */ /* 0x000fe2000004182c */
[----:B------:R-:W1:Y:S07]  /*3970*/  LDSM.16.M88.4 R44, [R25+0x2800] ;  /* 0x00280000192c783b */ /* 0x000e6e0000000200 */
[----:B------:R-:W-:Y:S01]  /*3980*/  HMMA.16816.F32.BF16 R28, R12, R74, R32 ;  /* 0x0000004a0c1c723c */ /* 0x000fe20000041820 */
[----:B------:R-:W5:Y:S07]  /*3990*/  LDSM.16.M88.4 R72, [R27+0x3000] ;  /* 0x003000001b48783b */ /* 0x000f6e0000000200 */
[----:B------:R-:W-:Y:S08]  /*39a0*/  HMMA.16816.F32.BF16 R32, R20, R84, RZ ;  /* 0x000000541420723c */ /* 0x000ff000000418ff */
[----:B------:R-:W-:Y:S08]  /*39b0*/  HMMA.16816.F32.BF16 R92, R16, R78, R36 ;  /* 0x0000004e105c723c */ /* 0x000ff00000041824 */
[----:B------:R-:W-:Y:S08]  /*39c0*/  HMMA.16816.F32.BF16 R36, R8, R82, R28 ;  /* 0x000000520824723c */ /* 0x000ff0000004181c */
[----:B--2---:R-:W-:Y:S01]  /*39d0*/  HMMA.16816.F32.BF16 R28, R12, R48, R64 ;  /* 0x000000300c1c723c */ /* 0x004fe20000041840 */
[----:B------:R-:W2:Y:S07]  /*39e0*/  LDSM.16.M88.4 R64, [R26+0x4000] ;  /* 0x004000001a40783b */ /* 0x000eae0000000200 */
[----:B------:R-:W-:Y:S08]  /*39f0*/  HMMA.16816.F32.BF16 R80, R16, R52, R32 ;  /* 0x000000341050723c */ /* 0x000ff00000041820 */
[----:B------:R-:W-:-:S15]  /*3a00*/  HMMA.16816.F32.BF16 R32, R20, R86, RZ ;  /* 0x000000561420723c */ /* 0x000fde00000418ff */
[----:B------:R-:W-:-:S05]  /*3a10*/  NOP ;  /* 0x0000000000007918 */ /* 0x000fca0000000000 */
[----:B------:R-:W-:Y:S01]  /*3a20*/  HMMA.16816.F32.BF16 R96, R16, R54, R32 ;  /* 0x000000361060723c */ /* 0x000fe20000041820 */
[----:B------:R-:W2:Y:S07]  /*3a30*/  LDSM.16.M88.4 R52, [R25+0x3000] ;  /* 0x003000001934783b */ /* 0x000eae0000000200 */
[----:B----4-:R-:W-:Y:S01]  /*3a40*/  HMMA.16816.F32.BF16 R32, R20, R56, RZ ;  /* 0x000000381420723c */ /* 0x010fe200000418ff */
[----:B---3--:R-:W-:-:S04]  /*3a50*/  FMUL.FTZ R0, R40, R3 ;  /* 0x0000000328007220 */ /* 0x008fc80000410000 */
[----:B------:R3:W-:Y:S02]  /*3a60*/  MUFU.TANH R173, R0 ;  /* 0x0000000000ad7308 */ /* 0x0007e40000002400 */
[----:B---3--:R-:W-:-:S06]  /*3a70*/  FMUL.FTZ R0, R41, R3 ;  /* 0x0000000329007220 */ /* 0x008fcc0000410000 */
[----:B------:R3:W-:Y:S02]  /*3a80*/  MUFU.TANH R191, R0 ;  /* 0x0000000000bf7308 */ /* 0x0007e40000002400 */
[----:B---3--:R-:W-:-:S06]  /*3a90*/  FMUL.FTZ R0, R42, R3 ;  /* 0x000000032a007220 */ /* 0x008fcc0000410000 */
[----:B------:R3:W4:Y:S02]  /*3aa0*/  MUFU.TANH R163, R0 ;  /* 0x0000000000a37308 */ /* 0x0007240000002400 */
[-C--:B---3--:R-:W-:Y:S02]  /*3ab0*/  FMUL.FTZ R0, R43, R3.reuse ;  /* 0x000000032b007220 */ /* 0x088fe40000410000 */
[----:B-1----:R-:W-:Y:S04]  /*3ac0*/  HMMA.16816.F32.BF16 R40, R8, R44, R28 ;  /* 0x0000002c0828723c */ /* 0x002fe8000004181c */
[----:B------:R1:W3:Y:S04]  /*3ad0*/  MUFU.TANH R188, R0 ;  /* 0x0000000000bc7308 */ /* 0x0002e80000002400 */
[----:B------:R-:W-:Y:S01]  /*3ae0*/  HMMA.16816.F32.BF16 R28, R12, R50, R60 ;  /* 0x000000320c1c723c */ /* 0x000fe2000004183c */
[----:B------:R-:W-:Y:S04]  /*3af0*/  LDSM.16.M88.4 R60, [R27+0x3800] ;  /* 0x003800001b3c783b */ /* 0x000fe80000000200 */
[----:B------:R-:W-:Y:S01]  /*3b00*/  LDSM.16.M88.4 R48, [R26+0x4800] ;  /* 0x004800001a30783b */ /* 0x000fe20000000200 */
[----:B-1----:R-:W-:-:S04]  /*3b10*/  FMUL.FTZ R0, R36, R3 ;  /* 0x0000000324007220 */ /* 0x002fc80000410000 */
[----:B------:R1:W-:Y:S02]  /*3b20*/  MUFU.TANH R190, R0 ;  /* 0x0000000000be7308 */ /* 0x0003e40000002400 */
[----:B-1----:R-:W-:-:S06]  /*3b30*/  FMUL.FTZ R0, R37, R3 ;  /* 0x0000000325007220 */ /* 0x002fcc0000410000 */
[----:B------:R1:W-:Y:S02]  /*3b40*/  MUFU.TANH R189, R0 ;  /* 0x0000000000bd7308 */ /* 0x0003e40000002400 */
[----:B-1----:R-:W-:-:S06]  /*3b50*/  FMUL.FTZ R0, R38, R3 ;  /* 0x0000000326007220 */ /* 0x002fcc0000410000 */
[----:B------:R1:W3:Y:S02]  /*3b60*/  MUFU.TANH R153, R0 ;  /* 0x0000000000997308 */ /* 0x0002e40000002400 */
[-C--:B-1----:R-:W-:Y:S02]  /*3b70*/  FMUL.FTZ R0, R39, R3.reuse ;  /* 0x0000000327007220 */ /* 0x082fe40000410000 */
[----:B------:R-:W-:Y:S01]  /*3b80*/  HMMA.16816.F32.BF16 R36, R8, R46, R28 ;  /* 0x0000002e0824723c */ /* 0x000fe2000004181c */
[----:B------:R-:W1:Y:S03]  /*3b90*/  LDSM.16.M88.4 R44, [R224+0x4800] ;  /* 0x00480000e02c783b */ /* 0x000e660000000200 */
[----:B------:R2:W3:Y:S04]  /*3ba0*/  MUFU.TANH R151, R0 ;  /* 0x0000000000977308 */ /* 0x0004e80000002400 */
[----:B-----5:R-:W-:Y:S01]  /*3bb0*/  HMMA.16816.F32.BF16 R28, R12, R72, R88 ;  /* 0x000000480c1c723c */ /* 0x020fe20000041858 */
[----:B--2---:R-:W-:-:S04]  /*3bc0*/  FMUL.FTZ R0, R40, R3 ;  /* 0x0000000328007220 */ /* 0x004fc80000410000 */
[----:B------:R2:W-:Y:S03]  /*3bd0*/  MUFU.TANH R187, R0 ;  /* 0x0000000000bb7308 */ /* 0x0005e60000002400 */
[----:B------:R-:W-:Y:S08]  /*3be0*/  HMMA.16816.F32.BF16 R76, R16, R64, R32 ;  /* 0x00000040104c723c */ /* 0x000ff00000041820 */
[----:B------:R-:W-:Y:S01]  /*3bf0*/  HMMA.16816.F32.BF16 R32, R20, R58, RZ ;  /* 0x0000003a1420723c */ /* 0x000fe200000418ff */
[----:B------:R-:W5:Y:S01]  /*3c00*/  LDSM.16.M88.4 R56, [R25+0x3800] ;  /* 0x003800001938783b */ /* 0x000f620000000200 */
[----:B--2---:R-:W-:-:S04]  /*3c10*/  FMUL.FTZ R0, R41, R3 ;  /* 0x0000000329007220 */ /* 0x004fc80000410000 */
[----:B------:R2:W-:Y:S02]  /*3c20*/  MUFU.TANH R186, R0 ;  /* 0x0000000000ba7308 */ /* 0x0005e40000002400 */
[----:B--2---:R-:W-:-:S06]  /*3c30*/  FMUL.FTZ R0, R42, R3 ;  /* 0x000000032a007220 */ /* 0x004fcc0000410000 */
[----:B------:R2:W3:Y:S06]  /*3c40*/  MUFU.TANH R143, R0 ;  /* 0x00000000008f7308 */ /* 0x0004ec0000002400 */
[----:B------:R-:W-:Y:S01]  /*3c50*/  HMMA.16816.F32.BF16 R84, R16, R66, R32 ;  /* 0x000000421054723c */ /* 0x000fe20000041820 */
[----:B------:R-:W4:Y:S01]  /*3c60*/  LDSM.16.M88.4 R64, [R224+0x5000] ;  /* 0x00500000e040783b */ /* 0x000f220000000200 */
[----:B--2---:R-:W-:-:S06]  /*3c70*/  FMUL.FTZ R0, R43, R3 ;  /* 0x000000032b007220 */ /* 0x004fcc0000410000 */
[----:B------:R-:W-:Y:S01]  /*3c80*/  HMMA.16816.F32.BF16 R40, R8, R52, R28 ;  /* 0x000000340828723c */ /* 0x000fe2000004181c */
[----:B------:R2:W3:Y:S07]  /*3c90*/  MUFU.TANH R131, R0 ;  /* 0x0000000000837308 */ /* 0x0004ee0000002400 */
[----:B------:R-:W-:Y:S01]  /*3ca0*/  HMMA.16816.F32.BF16 R28, R12, R74, R92 ;  /* 0x0000004a0c1c723c */ /* 0x000fe2000004185c */
[----:B------:R-:W3:Y:S01]  /*3cb0*/  LDSM.16.M88.4 R72, [R27+0x4000] ;  /* 0x004000001b48783b */ /* 0x000ee20000000200 */
[----:B--2---:R-:W-:-:S04]  /*3cc0*/  FMUL.FTZ R0, R36, R3 ;  /* 0x0000000324007220 */ /* 0x004fc80000410000 */
[----:B------:R2:W-:Y:S02]  /*3cd0*/  MUFU.TANH R185, R0 ;  /* 0x0000000000b97308 */ /* 0x0005e40000002400 */
[----:B-1----:R-:W-:Y:S01]  /*3ce0*/  HMMA.16816.F32.BF16 R32, R20, R44, RZ ;  /* 0x0000002c1420723c */ /* 0x002fe200000418ff */
[----:B--2---:R-:W-:-:S05]  /*3cf0*/  FMUL.FTZ R0, R37, R3 ;  /* 0x0000000325007220 */ /* 0x004fca0000410000 */
[----:B------:R1:W-:Y:S02]  /*3d00*/  MUFU.TANH R140, R0 ;  /* 0x00000000008c7308 */ /* 0x0003e40000002400 */
[----:B-1----:R-:W-:-:S06]  /*3d10*/  FMUL.FTZ R0, R38, R3 ;  /* 0x0000000326007220 */ /* 0x002fcc0000410000 */
[----:B------:R1:W2:Y:S02]  /*3d20*/  MUFU.TANH R107, R0 ;  /* 0x00000000006b7308 */ /* 0x0002a40000002400 */
[-C--:B-1----:R-:W-:Y:S02]  /*3d30*/  FMUL.FTZ R0, R39, R3.reuse ;  /* 0x0000000327007220 */ /* 0x082fe40000410000 */
[----:B------:R-:W-:Y:S01]  /*3d40*/  HMMA.16816.F32.BF16 R36, R8, R54, R28 ;  /* 0x000000360824723c */ /* 0x000fe2000004181c */
[----:B------:R-:W1:Y:S03]  /*3d50*/  LDSM.16.M88.4 R52, [R26+0x5000] ;  /* 0x005000001a34783b */ /* 0x000e660000000200 */
[----:B------:R5:W2:Y:S04]  /*3d60*/  MUFU.TANH R105, R0 ;  /* 0x0000000000697308 */ /* 0x000aa80000002400 */
[----:B------:R-:W-:Y:S01]  /*3d70*/  HMMA.16816.F32.BF16 R28, R12, R60, R80 ;  /* 0x0000003c0c1c723c */ /* 0x000fe20000041850 */
[----:B-----5:R-:W-:-:S04]  /*3d80*/  FMUL.FTZ R0, R40, R3 ;  /* 0x0000000328007220 */ /* 0x020fc80000410000 */
[----:B------:R5:W-:Y:S03]  /*3d90*/  MUFU.TANH R122, R0 ;  /* 0x00000000007a7308 */ /* 0x000be60000002400 */
[----:B------:R-:W-:Y:S08]  /*3da0*/  HMMA.16816.F32.BF16 R80, R16, R48, R32 ;  /* 0x000000301050723c */ /* 0x000ff00000041820 */
[----:B------:R-:W-:Y:S01]  /*3db0*/  HMMA.16816.F32.BF16 R32, R20, R46, RZ ;  /* 0x0000002e1420723c */ /* 0x000fe200000418ff */
[----:B------:R-:W2:Y:S01]  /*3dc0*/  LDSM.16.M88.4 R44, [R25+0x4000] ;  /* 0x00400000192c783b */ /* 0x000ea20000000200 */
[----:B-----5:R-:W-:-:S04]  /*3dd0*/  FMUL.FTZ R0, R41, R3 ;  /* 0x0000000329007220 */ /* 0x020fc80000410000 */
[----:B------:R5:W-:Y:S02]  /*3de0*/  MUFU.TANH R184, R0 ;  /* 0x0000000000b87308 */ /* 0x000be40000002400 */
[----:B-----5:R-:W-:-:S06]  /*3df0*/  FMUL.FTZ R0, R42, R3 ;  /* 0x000000032a007220 */ /* 0x020fcc0000410000 */
[----:B------:R5:W2:Y:S06]  /*3e00*/  MUFU.TANH R102, R0 ;  /* 0x0000000000667308 */ /* 0x000aac0000002400 */
[----:B------:R-:W-:Y:S01]  /*3e10*/  HMMA.16816.F32.BF16 R92, R16, R50, R32 ;  /* 0x00000032105c723c */ /* 0x000fe20000041820 */
[----:B------:R-:W2:Y:S01]  /*3e20*/  LDSM.16.M88.4 R48, [R224+0x5800] ;  /* 0x00580000e030783b */ /* 0x000ea20000000200 */
[----:B-----5:R-:W-:-:S06]  /*3e30*/  FMUL.FTZ R0, R43, R3 ;  /* 0x000000032b007220 */ /* 0x020fcc0000410000 */
[----:B------:R-:W-:Y:S01]  /*3e40*/  HMMA.16816.F32.BF16 R40, R8, R56, R28 ;  /* 0x000000380828723c */ /* 0x000fe2000004181c */
[----:B------:R5:W2:Y:S07]  /*3e50*/  MUFU.TANH R103, R0 ;  /* 0x0000000000677308 */ /* 0x000aae0000002400 */
[----:B------:R-:W-:Y:S01]  /*3e60*/  HMMA.16816.F32.BF16 R28, R12, R62, R96 ;  /* 0x0000003e0c1c723c */ /* 0x000fe20000041860 */
[----:B------:R-:W2:Y:S01]  /*3e70*/  LDSM.16.M88.4 R60, [R26+0x5800] ;  /* 0x005800001a3c783b */ /* 0x000ea20000000200 */
[----:B-----5:R-:W-:-:S04]  /*3e80*/  FMUL.FTZ R0, R36, R3 ;  /* 0x0000000324007220 */ /* 0x020fc80000410000 */
[----:B------:R5:W-:Y:S02]  /*3e90*/  MUFU.TANH R106, R0 ;  /* 0x00000000006a7308 */ /* 0x000be40000002400 */
[----:B----4-:R-:W-:Y:S01]  /*3ea0*/  HMMA.16816.F32.BF16 R32, R20, R64, RZ ;  /* 0x000000401420723c */ /* 0x010fe200000418ff */
[----:B-----5:R-:W-:-:S05]  /*3eb0*/  FMUL.FTZ R0, R37, R3 ;  /* 0x0000000325007220 */ /* 0x020fca0000410000 */
[----:B------:R4:W-:Y:S02]  /*3ec0*/  MUFU.TANH R121, R0 ;  /* 0x0000000000797308 */ /* 0x0009e40000002400 */
[----:B----4-:R-:W-:-:S06]  /*3ed0*/  FMUL.FTZ R0, R38, R3 ;  /* 0x0000000326007220 */ /* 0x010fcc0000410000 */
[----:B------:R4:W5:Y:S02]  /*3ee0*/  MUFU.TANH R101, R0 ;  /* 0x0000000000657308 */ /* 0x0009640000002400 */
[-C--:B----4-:R-:W-:Y:S02]  /*3ef0*/  FMUL.FTZ R0, R39, R3.reuse ;  /* 0x0000000327007220 */ /* 0x090fe40000410000 */
[----:B------:R-:W-:Y:S01]  /*3f00*/  HMMA.16816.F32.BF16 R36, R8, R58, R28 ;  /* 0x0000003a0824723c */ /* 0x000fe2000004181c */
[----:B------:R-:W-:Y:S03]  /*3f10*/  LDSM.16.M88.4 R56, [R25+0x4800] ;  /* 0x004800001938783b */ /* 0x000fe60000000200 */
[----:B------:R4:W5:Y:S04]  /*3f20*/  MUFU.TANH R104, R0 ;  /* 0x0000000000687308 */ /* 0x0009680000002400 */
[----:B---3--:R-:W-:Y:S01]  /*3f30*/  HMMA.16816.F32.BF16 R28, R12, R72, R76 ;  /* 0x000000480c1c723c */ /* 0x008fe2000004184c */
[----:B----4-:R-:W-:-:S04]  /*3f40*/  FMUL.FTZ R0, R40, R3 ;  /* 0x0000000328007220 */ /* 0x010fc80000410000 */
[----:B------:R3:W-:Y:S03]  /*3f50*/  MUFU.TANH R112, R0 ;  /* 0x0000000000707308 */ /* 0x0007e60000002400 */
[----:B-1----:R-:W-:Y:S08]  /*3f60*/  HMMA.16816.F32.BF16 R76, R16, R52, R32 ;  /* 0x00000034104c723c */ /* 0x002ff00000041820 */
[----:B------:R-:W-:Y:S01]  /*3f70*/  HMMA.16816.F32.BF16 R32, R20, R66, RZ ;  /* 0x000000421420723c */ /* 0x000fe200000418ff */
[----:B------:R-:W1:Y:S01]  /*3f80*/  LDSM.16.M88.4 R64, [R27+0x4800] ;  /* 0x004800001b40783b */ /* 0x000e620000000200 */
[----:B---3--:R-:W-:-:S04]  /*3f90*/  FMUL.FTZ R0, R41, R3 ;  /* 0x0000000329007220 */ /* 0x008fc80000410000 */
[----:B------:R3:W-:Y:S02]  /*3fa0*/  MUFU.TANH R111, R0 ;  /* 0x00000000006f7308 */ /* 0x0007e40000002400 */
[----:B---3--:R-:W-:-:S06]  /*3fb0*/  FMUL.FTZ R0, R42, R3 ;  /* 0x000000032a007220 */ /* 0x008fcc0000410000 */
[----:B------:R3:W4:Y:S02]  /*3fc0*/  MUFU.TANH R109, R0 ;  /* 0x00000000006d7308 */ /* 0x0007240000002400 */
[-C--:B---3--:R-:W-:Y:S02]  /*3fd0*/  FMUL.FTZ R0, R43, R3.reuse ;  /* 0x000000032b007220 */ /* 0x088fe40000410000 */
[----:B--2---:R-:W-:Y:S04]  /*3fe0*/  HMMA.16816.F32.BF16 R40, R8, R44, R28 ;  /* 0x0000002c0828723c */ /* 0x004fe8000004181c */
[----:B------:R2:W3:Y:S04]  /*3ff0*/  MUFU.TANH R108, R0 ;  /* 0x00000000006c7308 */ /* 0x0004e80000002400 */
[----:B------:R-:W-:Y:S01]  /*4000*/  HMMA.16816.F32.BF16 R28, R12, R74, R84 ;  /* 0x0000004a0c1c723c */ /* 0x000fe20000041854 */
[----:B--2---:R-:W-:-:S04]  /*4010*/  FMUL.FTZ R0, R36, R3 ;  /* 0x0000000324007220 */ /* 0x004fc80000410000 */
[----:B------:R2:W-:Y:S03]  /*4020*/  MUFU.TANH R183, R0 ;  /* 0x0000000000b77308 */ /* 0x0005e60000002400 */
[----:B------:R-:W-:Y:S01]  /*4030*/  HMMA.16816.F32.BF16 R72, R16, R54, R32 ;  /* 0x000000361048723c */ /* 0x000fe20000041820 */
[----:B------:R-:W-:Y:S07]  /*4040*/  LDSM.16.M88.4 R52, [R27+0x5000] ;  /* 0x005000001b34783b */ /* 0x000fee0000000200 */
[----:B------:R-:W-:Y:S01]  /*4050*/  HMMA.16816.F32.BF16 R32, R20, R48, RZ ;  /* 0x000000301420723c */ /* 0x000fe200000418ff */
[----:B--2---:R-:W-:-:S04]  /*4060*/  FMUL.FTZ R0, R37, R3 ;  /* 0x0000000325007220 */ /* 0x004fc80000410000 */
[----:B------:R2:W-:Y:S02]  /*4070*/  MUFU.TANH R182, R0 ;  /* 0x0000000000b67308 */ /* 0x0005e40000002400 */
[----:B--2---:R-:W-:-:S06]  /*4080*/  FMUL.FTZ R0, R38, R3 ;  /* 0x0000000326007220 */ /* 0x004fcc0000410000 */
[----:B------:R2:W-:Y:S07]  /*4090*/  MUFU.TANH R119, R0 ;  /* 0x0000000000777308 */ /* 0x0005ee0000002400 */
[----:B------:R-:W-:Y:S01]  /*40a0*/  HMMA.16816.F32.BF16 R88, R16, R60, R32 ;  /* 0x0000003c1058723c */ /* 0x000fe20000041820 */
[----:B--2---:R-:W-:-:S07]  /*40b0*/  FMUL.FTZ R0, R39, R3 ;  /* 0x0000000327007220 */ /* 0x004fce0000410000 */
[----:B------:R-:W-:Y:S01]  /*40c0*/  HMMA.16816.F32.BF16 R36, R8, R46, R28 ;  /* 0x0000002e0824723c */ /* 0x000fe2000004181c */
[----:B------:R-:W2:Y:S01]  /*40d0*/  LDSM.16.M88.4 R44, [R224+0x6000] ;  /* 0x00600000e02c783b */ /* 0x000ea20000000200 */
[----:B------:R5:W3:Y:S06]  /*40e0*/  MUFU.TANH R110, R0 ;  /* 0x00000000006e7308 */ /* 0x000aec0000002400 */
[----:B-1----:R-:W-:Y:S08]  /*40f0*/  HMMA.16816.F32.BF16 R28, R12, R64, R80 ;  /* 0x000000400c1c723c */ /* 0x002ff00000041850 */
[----:B------:R-:W-:Y:S01]  /*4100*/  HMMA.16816.F32.BF16 R32, R20, R50, RZ ;  /* 0x000000321420723c */ /* 0x000fe200000418ff */
[----:B------:R-:W1:Y:S01]  /*4110*/  LDSM.16.M88.4 R48, [R26+0x6000] ;  /* 0x006000001a30783b */ /* 0x000e620000000200 */
[----:B-----5:R-:W-:-:S04]  /*4120*/  FMUL.FTZ R0, R40, R3 ;  /* 0x0000000328007220 */ /* 0x020fc80000410000 */
[----:B------:R5:W-:Y:S02]  /*4130*/  MUFU.TANH R177, R0 ;  /* 0x0000000000b17308 */ /* 0x000be40000002400 */
[----:B-----5:R-:W-:-:S06]  /*4140*/  FMUL.FTZ R0, R41, R3 ;  /* 0x0000000329007220 */ /* 0x020fcc0000410000 */
[----:B------:R5:W-:Y:S06]  /*4150*/  MUFU.TANH R120, R0 ;  /* 0x0000000000787308 */ /* 0x000bec0000002400 */
[----:B------:R-:W-:Y:S01]  /*4160*/  HMMA.16816.F32.BF16 R84, R16, R62, R32 ;  /* 0x0000003e1054723c */ /* 0x000fe20000041820 */
[----:B------:R-:W4:Y:S01]  /*4170*/  LDSM.16.M88.4 R60, [R25+0x5000] ;  /* 0x00500000193c783b */ /* 0x000f220000000200 */
[----:B-----5:R-:W-:-:S04]  /*4180*/  FMUL.FTZ R0, R42, R3 ;  /* 0x000000032a007220 */ /* 0x020fc80000410000 */
[----:B------:R5:W3:Y:S02]  /*4190*/  MUFU.TANH R114, R0 ;  /* 0x0000000000727308 */ /* 0x000ae40000002400 */
[----:B--2---:R-:W-:Y:S01]  /*41a0*/  HMMA.16816.F32.BF16 R32, R20, R44, RZ ;  /* 0x0000002c1420723c */ /* 0x004fe200000418ff */
[----:B-----5:R-:W-:-:S07]  /*41b0*/  FMUL.FTZ R0, R43, R3 ;  /* 0x000000032b007220 */ /* 0x020fce0000410000 */
[----:B------:R-:W-:Y:S01]  /*41c0*/  HMMA.16816.F32.BF16 R40, R8, R56, R28 ;  /* 0x000000380828723c */ /* 0x000fe2000004181c */
[----:B------:R2:W5:Y:S07]  /*41d0*/  MUFU.TANH R115, R0 ;  /* 0x0000000000737308 */ /* 0x00056e0000002400 */
[----:B------:R-:W-:Y:S01]  /*41e0*/  HMMA.16816.F32.BF16 R28, R12, R66, R92 ;  /* 0x000000420c1c723c */ /* 0x000fe2000004185c */
[----:B------:R-:W-:Y:S01]  /*41f0*/  LDSM.16.M88.4 R64, [R224+0x6800] ;  /* 0x00680000e040783b */ /* 0x000fe20000000200 */
[----:B--2---:R-:W-:-:S04]  /*4200*/  FMUL.FTZ R0, R36, R3 ;  /* 0x0000000324007220 */ /* 0x004fc80000410000 */
[----:B------:R2:W-:Y:S02]  /*4210*/  MUFU.TANH R118, R0 ;  /* 0x0000000000767308 */ /* 0x0005e40000002400 */
[----:B-1----:R-:W-:Y:S01]  /*4220*/  HMMA.16816.F32.BF16 R80, R16, R48, R32 ;  /* 0x000000301050723c */ /* 0x002fe20000041820 */
[----:B--2---:R-:W-:-:S05]  /*4230*/  FMUL.FTZ R0, R37, R3 ;  /* 0x0000000325007220 */ /* 0x004fca0000410000 */
[----:B------:R1:W-:Y:S02]  /*4240*/  MUFU.TANH R116, R0 ;  /* 0x0000000000747308 */ /* 0x0003e40000002400 */
[----:B------:R-:W-:Y:S01]  /*4250*/  HMMA.16816.F32.BF16 R32, R20, R46, RZ ;  /* 0x0000002e1420723c */ /* 0x000fe200000418ff */
[----:B------:R-:W2:Y:S01]  /*4260*/  LDSM.16.M88.4 R44, [R27+0x5800] ;  /* 0x005800001b2c783b */ /* 0x000ea20000000200 */
[----:B-1----:R-:W-:-:S04]  /*4270*/  FMUL.FTZ R0, R38, R3 ;  /* 0x0000000326007220 */ /* 0x002fc80000410000 */
[----:B------:R1:W5:Y:S02]  /*4280*/  MUFU.TANH R113, R0 ;  /* 0x0000000000717308 */ /* 0x0003640000002400 */
[-C--:B-1----:R-:W-:Y:S02]  /*4290*/  FMUL.FTZ R0, R39, R3.reuse ;  /* 0x0000000327007220 */ /* 0x082fe40000410000 */
[----:B------:R-:W-:Y:S01]  /*42a0*/  HMMA.16816.F32.BF16 R36, R8, R58, R28 ;  /* 0x0000003a0824723c */ /* 0x000fe2000004181c */
[----:B------:R-:W-:Y:S03]  /*42b0*/  LDSM.16.M88.4 R56, [R26+0x7000] ;  /* 0x007000001a38783b */ /* 0x000fe60000000200 */
[----:B------:R1:W5:Y:S04]  /*42c0*/  MUFU.TANH R117, R0 ;  /* 0x0000000000757308 */ /* 0x0003680000002400 */
[----:B------:R-:W-:Y:S01]  /*42d0*/  HMMA.16816.F32.BF16 R28, R12, R52, R76 ;  /* 0x000000340c1c723c */ /* 0x000fe2000004184c */
[----:B------:R-:W-:Y:S01]  /*42e0*/  LDSM.16.M88.4 R76, [R26+0x6800] ;  /* 0x006800001a4c783b */ /* 0x000fe20000000200 */
[----:B-1----:R-:W-:-:S04]  /*42f0*/  FMUL.FTZ R0, R40, R3 ;  /* 0x0000000328007220 */ /* 0x002fc80000410000 */
[----:B------:R1:W-:Y:S02]  /*4300*/  MUFU.TANH R130, R0 ;  /* 0x0000000000827308 */ /* 0x0003e40000002400 */
[----:B------:R-:W-:Y:S01]  /*4310*/  HMMA.16816.F32.BF16 R92, R16, R50, R32 ;  /* 0x00000032105c723c */ /* 0x000fe20000041820 */
[----:B------:R-:W3:Y:S01]  /*4320*/  LDSM.16.M88.4 R48, [R25+0x5800] ;  /* 0x005800001930783b */ /* 0x000ee20000000200 */
[----:B-1----:R-:W-:-:S04]  /*4330*/  FMUL.FTZ R0, R41, R3 ;  /* 0x0000000329007220 */ /* 0x002fc80000410000 */
[----:B------:R1:W-:Y:S02]  /*4340*/  MUFU.TANH R128, R0 ;  /* 0x0000000000807308 */ /* 0x0003e40000002400 */
[----:B-1----:R-:W-:-:S06]  /*4350*/  FMUL.FTZ R0, R42, R3 ;  /* 0x000000032a007220 */ /* 0x002fcc0000410000 */
[----:B------:R1:W5:Y:S02]  /*4360*/  MUFU.TANH R124, R0 ;  /* 0x00000000007c7308 */ /* 0x0003640000002400 */
[-C--:B-1----:R-:W-:Y:S02]  /*4370*/  FMUL.FTZ R0, R43, R3.reuse ;  /* 0x000000032b007220 */ /* 0x082fe40000410000 */
[----:B----4-:R-:W-:Y:S04]  /*4380*/  HMMA.16816.F32.BF16 R40, R8, R60, R28 ;  /* 0x0000003c0828723c */ /* 0x010fe8000004181c */
[----:B------:R1:W4:Y:S04]  /*4390*/  MUFU.TANH R123, R0 ;  /* 0x00000000007b7308 */ /* 0x0003280000002400 */
[----:B------:R-:W-:Y:S01]  /*43a0*/  HMMA.16816.F32.BF16 R28, R12, R54, R72 ;  /* 0x000000360c1c723c */ /* 0x000fe20000041848 */
[----:B------:R-:W5:Y:S04]  /*43b0*/  LDSM.16.M88.4 R72, [R27+0x6000] ;  /* 0x006000001b48783b */ /* 0x000f680000000200 */
[----:B------:R-:W-:Y:S01]  /*43c0*/  LDSM.16.M88.4 R52, [R25+0x6000] ;  /* 0x006000001934783b */ /* 0x000fe20000000200 */
[----:B-1----:R-:W-:-:S04]  /*43d0*/  FMUL.FTZ R0, R36, R3 ;  /* 0x0000000324007220 */ /* 0x002fc80000410000 */
[----:B------:R1:W-:Y:S10]  /*43e0*/  MUFU.TANH R127, R0 ;  /* 0x00000000007f7308 */ /* 0x0003f40000002400 */
[----:B------:R-:W-:Y:S01]  /*43f0*/  HMMA.16816.F32.BF16 R28, R8, R62, R28 ;  /* 0x0000003e081c723c */ /* 0x000fe2000004181c */
[----:B------:R-:W4:Y:S01]  /*4400*/  LDSM.16.M88.4 R60, [R224+0x7000] ;  /* 0x00700000e03c783b */ /* 0x000f220000000200 */
[----:B-1----:R-:W-:-:S04]  /*4410*/  FMUL.FTZ R0, R37, R3 ;  /* 0x0000000325007220 */ /* 0x002fc80000410000 */
[----:B------:R1:W-:Y:S02]  /*4420*/  MUFU.TANH R126, R0 ;  /* 0x00000000007e7308 */ /* 0x0003e40000002400 */
[----:B--2---:R-:W-:Y:S01]  /*4430*/  HMMA.16816.F32.BF16 R32, R12, R44, R88 ;  /* 0x0000002c0c20723c */ /* 0x004fe20000041858 */
[----:B-1----:R-:W-:-:S05]  /*4440*/  FMUL.FTZ R0, R38, R3 ;  /* 0x0000000326007220 */ /* 0x002fca0000410000 */
[----:B------:R1:W2:Y:S02]  /*4450*/  MUFU.TANH R125, R0 ;  /* 0x00000000007d7308 */ /* 0x0002a40000002400 */
[----:B-1----:R-:W-:-:S06]  /*4460*/  FMUL.FTZ R0, R39, R3 ;  /* 0x0000000327007220 */ /* 0x002fcc0000410000 */
[----:B------:R1:W2:Y:S01]  /*4470*/  MUFU.TANH R129, R0 ;  /* 0x0000000000817308 */ /* 0x0002a20000002400 */
[----:B------:R-:W-:Y:S01]  /*4480*/  HMMA.16816.F32.BF16 R36, R20, R64, RZ ;  /* 0x000000401424723c */ /* 0x000fe200000418ff */
[----:B-1----:R-:W-:-:S06]  /*4490*/  FMUL.FTZ R0, R40, R3 ;  /* 0x0000000328007220 */ /* 0x002fcc0000410000 */
[----:B------:R1:W-:Y:S01]  /*44a0*/  MUFU.TANH R142, R0 ;  /* 0x00000000008e7308 */ /* 0x0003e20000002400 */
[----:B------:R-:W-:Y:S01]  /*44b0*/  HMMA.16816.F32.BF16 R44, R12, R46, R84 ;  /* 0x0000002e0c2c723c */ /* 0x000fe20000041854 */
[----:B-1----:R-:W-:-:S06]  /*44c0*/  FMUL.FTZ R0, R41, R3 ;  /* 0x0000000329007220 */ /* 0x002fcc0000410000 */
[----:B------:R1:W-:Y:S02]  /*44d0*/  MUFU.TANH R139, R0 ;  /* 0x00000000008b7308 */ /* 0x0003e40000002400 */
[----:B-1----:R-:W-:-:S06]  /*44e0*/  FMUL.FTZ R0, R42, R3 ;  /* 0x000000032a007220 */ /* 0x002fcc0000410000 */
[----:B------:R1:W2:Y:S02]  /*44f0*/  MUFU.TANH R136, R0 ;  /* 0x0000000000887308 */ /* 0x0002a40000002400 */
        /* <DEDUP_REMOVED lines=8> */
[----:B-----5:R-:W-:Y:S01]  /*4580*/  HMMA.16816.F32.BF16 R36, R12, R72, R80 ;  /* 0x000000480c24723c */ /* 0x020fe20000041850 */
[----:B------:R-:W5:Y:S01]  /*4590*/  LDSM.16.M88.4 R80, [R27+0x6800] ;  /* 0x006800001b50783b */ /* 0x000f620000000200 */
[----:B-1----:R-:W-:-:S05]  /*45a0*/  FMUL.FTZ R0, R30, R3 ;  /* 0x000000031e007220 */ /* 0x002fca0000410000 */
[----:B------:R1:W3:Y:S01]  /*45b0*/  MUFU.TANH R133, R0 ;  /* 0x0000000000857308 */ /* 0x0002e20000002400 */
[----:B------:R-:W-:Y:S01]  /*45c0*/  HMMA.16816.F32.BF16 R44, R8, R50, R44 ;  /* 0x00000032082c723c */ /* 0x000fe2000004182c */
[----:B------:R-:W-:Y:S01]  /*45d0*/  LDSM.16.M88.4 R48, [R224+0x7800] ;  /* 0x00780000e030783b */ /* 0x000fe20000000200 */
[----:B-1----:R-:W-:-:S06]  /*45e0*/  FMUL.FTZ R0, R31, R3 ;  /* 0x000000031f007220 */ /* 0x002fcc0000410000 */
[----:B----4-:R-:W-:Y:S01]  /*45f0*/  HMMA.16816.F32.BF16 R28, R20, R60, RZ ;  /* 0x0000003c141c723c */ /* 0x010fe200000418ff */
[----:B------:R1:W4:Y:S02]  /*4600*/  MUFU.TANH R138, R0 ;  /* 0x00000000008a7308 */ /* 0x0003240000002400 */
[----:B-1----:R-:W-:-:S06]  /*4610*/  FMUL.FTZ R0, R40, R3 ;  /* 0x0000000328007220 */ /* 0x002fcc0000410000 */
[----:B------:R1:W-:Y:S01]  /*4620*/  MUFU.TANH R152, R0 ;  /* 0x0000000000987308 */ /* 0x0003e20000002400 */
[----:B------:R-:W-:Y:S01]  /*4630*/  HMMA.16816.F32.BF16 R32, R20, R66, RZ ;  /* 0x000000421420723c */ /* 0x000fe200000418ff */
[----:B------:R-:W2:Y:S01]  /*4640*/  LDSM.16.M88.4 R64, [R25+0x6800] ;  /* 0x006800001940783b */ /* 0x000ea20000000200 */
[----:B-1----:R-:W-:-:S05]  /*4650*/  FMUL.FTZ R0, R41, R3 ;  /* 0x0000000329007220 */ /* 0x002fca0000410000 */
[----:B------:R1:W-:Y:S03]  /*4660*/  MUFU.TANH R150, R0 ;  /* 0x0000000000967308 */ /* 0x0003e60000002400 */
[----:B------:R-:W-:Y:S08]  /*4670*/  HMMA.16816.F32.BF16 R96, R16, R56, R28 ;  /* 0x000000381060723c */ /* 0x000ff0000004181c */
[----:B------:R-:W-:Y:S01]  /*4680*/  HMMA.16816.F32.BF16 R28, R8, R52, R36 ;  /* 0x00000034081c723c */ /* 0x000fe20000041824 */
[----:B-1----:R-:W-:-:S04]  /*4690*/  FMUL.FTZ R0, R42, R3 ;  /* 0x000000032a007220 */ /* 0x002fc80000410000 */
[----:B------:R1:W4:Y:S03]  /*46a0*/  MUFU.TANH R144, R0 ;  /* 0x0000000000907308 */ /* 0x0003260000002400 */
[----:B------:R-:W-:Y:S01]  /*46b0*/  HMMA.16816.F32.BF16 R36, R12, R74, R92 ;  /* 0x0000004a0c24723c */ /* 0x000fe2000004185c */
[----:B------:R-:W-:Y:S01]  /*46c0*/  LDSM.16.M88.4 R72, [R224+0x8000] ;  /* 0x00800000e048783b */ /* 0x000fe20000000200 */
[----:B-1----:R-:W-:-:S04]  /*46d0*/  FMUL.FTZ R0, R43, R3 ;  /* 0x000000032b007220 */ /* 0x002fc80000410000 */
[----:B------:R1:W4:Y:S02]  /*46e0*/  MUFU.TANH R145, R0 ;  /* 0x0000000000917308 */ /* 0x0003240000002400 */
[----:B------:R-:W-:Y:S01]  /*46f0*/  HMMA.16816.F32.BF16 R84, R16, R78, R32 ;  /* 0x0000004e1054723c */ /* 0x000fe20000041820 */
[----:B-1----:R-:W-:-:S05]  /*4700*/  FMUL.FTZ R0, R44, R3 ;  /* 0x000000032c007220 */ /* 0x002fca0000410000 */
[----:B------:R1:W-:Y:S02]  /*4710*/  MUFU.TANH R149, R0 ;  /* 0x0000000000957308 */ /* 0x0003e40000002400 */
[----:B------:R-:W-:Y:S01]  /*4720*/  HMMA.16816.F32.BF16 R40, R20, R62, RZ ;  /* 0x0000003e1428723c */ /* 0x000fe200000418ff */
[----:B------:R-:W3:Y:S01]  /*4730*/  LDSM.16.M88.4 R60, [R26+0x7800] ;  /* 0x007800001a3c783b */ /* 0x000ee20000000200 */
[----:B-1----:R-:W-:-:S04]  /*4740*/  FMUL.FTZ R0, R45, R3 ;  /* 0x000000032d007220 */ /* 0x002fc80000410000 */
[----:B------:R1:W-:Y:S02]  /*4750*/  MUFU.TANH R147, R0 ;  /* 0x0000000000937308 */ /* 0x0003e40000002400 */
[----:B-----5:R-:W-:Y:S01]  /*4760*/  HMMA.16816.F32.BF16 R32, R12, R80, R88 ;  /* 0x000000500c20723c */ /* 0x020fe20000041858 */
[----:B-1----:R-:W-:-:S05]  /*4770*/  FMUL.FTZ R0, R46, R3 ;  /* 0x000000032e007220 */ /* 0x002fca0000410000 */
[----:B------:R1:W5:Y:S02]  /*4780*/  MUFU.TANH R146, R0 ;  /* 0x0000000000927308 */ /* 0x0003640000002400 */
[-C--:B-1----:R-:W-:Y:S02]  /*4790*/  FMUL.FTZ R0, R47, R3.reuse ;  /* 0x000000032f007220 */ /* 0x082fe40000410000 */
[----:B------:R-:W-:Y:S01]  /*47a0*/  HMMA.16816.F32.BF16 R44, R8, R54, R36 ;  /* 0x00000036082c723c */ /* 0x000fe20000041824 */
[----:B------:R-:W1:Y:S03]  /*47b0*/  LDSM.16.M88.4 R52, [R27+0x7000] ;  /* 0x007000001b34783b */ /* 0x000e660000000200 */
[----:B------:R2:W5:Y:S02]  /*47c0*/  MUFU.TANH R148, R0 ;  /* 0x0000000000947308 */ /* 0x0005640000002400 */
[----:B--2---:R-:W-:-:S06]  /*47d0*/  FMUL.FTZ R0, R28, R3 ;  /* 0x000000031c007220 */ /* 0x004fcc0000410000 */
[----:B------:R2:W-:Y:S01]  /*47e0*/  MUFU.TANH R161, R0 ;  /* 0x0000000000a17308 */ /* 0x0005e20000002400 */
[----:B------:R-:W-:Y:S01]  /*47f0*/  HMMA.16816.F32.BF16 R76, R16, R58, R40 ;  /* 0x0000003a104c723c */ /* 0x000fe20000041828 */
[----:B--2---:R-:W-:-:S06]  /*4800*/  FMUL.FTZ R0, R29, R3 ;  /* 0x000000031d007220 */ /* 0x004fcc0000410000 */
[----:B------:R2:W-:Y:S01]  /*4810*/  MUFU.TANH R162, R0 ;  /* 0x0000000000a27308 */ /* 0x0005e20000002400 */
[----:B------:R-:W-:Y:S08]  /*4820*/  HMMA.16816.F32.BF16 R56, R8, R64, R32 ;  /* 0x000000400838723c */ /* 0x000ff00000041820 */
[----:B------:R-:W-:Y:S01]  /*4830*/  HMMA.16816.F32.BF16 R36, R20, R48, RZ ;  /* 0x000000301424723c */ /* 0x000fe200000418ff */
[----:B--2---:R-:W-:-:S04]  /*4840*/  FMUL.FTZ R0, R30, R3 ;  /* 0x000000031e007220 */ /* 0x004fc80000410000 */
[----:B------:R2:W5:Y:S03]  /*4850*/  MUFU.TANH R155, R0 ;  /* 0x00000000009b7308 */ /* 0x0005660000002400 */
[----:B------:R-:W-:Y:S01]  /*4860*/  HMMA.16816.F32.BF16 R32, R20, R50, RZ ;  /* 0x000000321420723c */ /* 0x000fe200000418ff */
[----:B------:R-:W4:Y:S01]  /*4870*/  LDSM.16.M88.4 R48, [R25+0x7000] ;  /* 0x007000001930783b */ /* 0x000f220000000200 */
[----:B--2---:R-:W-:-:S06]  /*4880*/  FMUL.FTZ R0, R31, R3 ;  /* 0x000000031f007220 */ /* 0x004fcc0000410000 */
[----:B------:R-:W-:Y:S01]  /*4890*/  HMMA.16816.F32.BF16 R28, R12, R82, R84 ;  /* 0x000000520c1c723c */ /* 0x000fe20000041854 */
[----:B------:R-:W-:Y:S01]  /*48a0*/  LDSM.16.M88.4 R80, [R224+0x8800] ;  /* 0x00880000e050783b */ /* 0x000fe20000000200 */
[----:B------:R2:W5:Y:S02]  /*48b0*/  MUFU.TANH R157, R0 ;  /* 0x00000000009d7308 */ /* 0x0005640000002400 */
[----:B--2---:R-:W-:-:S06]  /*48c0*/  FMUL.FTZ R0, R44, R3 ;  /* 0x000000032c007220 */ /* 0x004fcc0000410000 */
[----:B------:R2:W-:Y:S01]  /*48d0*/  MUFU.TANH R160, R0 ;  /* 0x0000000000a07308 */ /* 0x0005e20000002400 */
[----:B---3--:R-:W-:Y:S01]  /*48e0*/  HMMA.16816.F32.BF16 R84, R16, R60, R36 ;  /* 0x0000003c1054723c */ /* 0x008fe20000041824 */
        /* <DEDUP_REMOVED lines=9> */
[----:B--2---:R-:W-:-:S04]  /*4980*/  FMUL.FTZ R0, R47, R3 ;  /* 0x000000032f007220 */ /* 0x004fc80000410000 */
[----:B------:R1:W2:Y:S02]  /*4990*/  MUFU.TANH R159, R0 ;  /* 0x00000000009f7308 */ /* 0x0002a40000002400 */
[----:B-1----:R-:W-:-:S06]  /*49a0*/  FMUL.FTZ R0, R56, R3 ;  /* 0x0000000338007220 */ /* 0x002fcc0000410000 */
[----:B------:R1:W-:Y:S01]  /*49b0*/  MUFU.TANH R172, R0 ;  /* 0x0000000000ac7308 */ /* 0x0003e20000002400 */
[----:B------:R-:W-:Y:S01]  /*49c0*/  HMMA.16816.F32.BF16 R40, R20, R72, RZ ;  /* 0x000000481428723c */ /* 0x000fe200000418ff */
[----:B-1----:R-:W-:-:S06]  /*49d0*/  FMUL.FTZ R0, R57, R3 ;  /* 0x0000000339007220 */ /* 0x002fcc0000410000 */
[----:B------:R1:W-:Y:S01]  /*49e0*/  MUFU.TANH R170, R0 ;  /* 0x0000000000aa7308 */ /* 0x0003e20000002400 */
[----:B------:R-:W-:Y:S01]  /*49f0*/  HMMA.16816.F32.BF16 R32, R12, R54, R76 ;  /* 0x000000360c20723c */ /* 0x000fe2000004184c */
[----:B------:R-:W5:Y:S01]  /*4a00*/  LDSM.16.M88.4 R52, [R27+0x7800] ;  /* 0x007800001b34783b */ /* 0x000f620000000200 */
[----:B------:R-:W-:Y:S02]  /*4a10*/  IMAD.SHL.U32 R2, R229, 0x2, RZ ;  /* 0x00000002e5027824 */ /* 0x000fe400078e00ff */
[----:B------:R-:W-:Y:S01]  /*4a20*/  IMAD.SHL.U32 R238, R71, 0x100, RZ ;  /* 0x0000010047ee7824 */ /* 0x000fe200078e00ff */
[----:B------:R-:W-:Y:S01]  /*4a30*/  LDSM.16.M88.4 R76, [R224+0x9000] ;  /* 0x00900000e04c783b */ /* 0x000fe20000000200 */
[----:B-1----:R-:W-:-:S04]  /*4a40*/  FMUL.FTZ R0, R58, R3 ;  /* 0x000000033a007220 */ /* 0x002fc80000410000 */
[----:B------:R1:W2:Y:S01]  /*4a50*/  MUFU.TANH R165, R0 ;  /* 0x0000000000a57308 */ /* 0x0002a20000002400 */
[----:B----4-:R-:W-:Y:S01]  /*4a60*/  HMMA.16816.F32.BF16 R44, R8, R48, R36 ;  /* 0x00000030082c723c */ /* 0x010fe20000041824 */
[----:B-1----:R-:W-:-:S06]  /*4a70*/  FMUL.FTZ R0, R59, R3 ;  /* 0x000000033b007220 */ /* 0x002fcc0000410000 */
[----:B------:R1:W4:Y:S02]  /*4a80*/  MUFU.TANH R166, R0 ;  /* 0x0000000000a67308 */ /* 0x0003240000002400 */
[----:B-1----:R-:W-:-:S06]  /*4a90*/  FMUL.FTZ R0, R28, R3 ;  /* 0x000000031c007220 */ /* 0x002fcc0000410000 */
[----:B------:R1:W-:Y:S01]  /*4aa0*/  MUFU.TANH R167, R0 ;  /* 0x0000000000a77308 */ /* 0x0003e20000002400 */
[----:B---3--:R-:W-:Y:S01]  /*4ab0*/  HMMA.16816.F32.BF16 R56, R16, R60, R40 ;  /* 0x0000003c1038723c */ /* 0x008fe20000041828 */
[----:B-1----:R-:W-:-:S06]  /*4ac0*/  FMUL.FTZ R0, R29, R3 ;  /* 0x000000031d007220 */ /* 0x002fcc0000410000 */
[----:B------:R1:W-:Y:S01]  /*4ad0*/  MUFU.TANH R168, R0 ;  /* 0x0000000000a87308 */ /* 0x0003e20000002400 */
[----:B------:R-:W-:Y:S01]  /*4ae0*/  HMMA.16816.F32.BF16 R40, R8, R50, R32 ;  /* 0x000000320828723c */ /* 0x000fe20000041820 */
[----:B------:R-:W3:Y:S01]  /*4af0*/  LDSM.16.M88.4 R48, [R25+0x7800] ;  /* 0x007800001930783b */ /* 0x000ee20000000200 */
[----:B-1----:R-:W-:-:S05]  /*4b00*/  FMUL.FTZ R0, R30, R3 ;  /* 0x000000031e007220 */ /* 0x002fca0000410000 */
[----:B------:R1:W4:Y:S02]  /*4b10*/  MUFU.TANH R164, R0 ;  /* 0x0000000000a47308 */ /* 0x0003240000002400 */
[----:B-1----:R-:W-:-:S06]  /*4b20*/  FMUL.FTZ R0, R31, R3 ;  /* 0x000000031f007220 */ /* 0x002fcc0000410000 */
[----:B------:R1:W4:Y:S01]  /*4b30*/  MUFU.TANH R171, R0 ;  /* 0x0000000000ab7308 */ /* 0x0003220000002400 */
[----:B------:R-:W-:Y:S01]  /*4b40*/  HMMA.16816.F32.BF16 R32, R20, R74, RZ ;  /* 0x0000004a1420723c */ /* 0x000fe200000418ff */
[----:B------:R-:W2:Y:S01]  /*4b50*/  LDSM.16.M88.4 R72, [R27+0x8000] ;  /* 0x008000001b48783b */ /* 0x000ea20000000200 */
[----:B-1----:R-:W-:-:S05]  /*4b60*/  FMUL.FTZ R0, R44, R3 ;  /* 0x000000032c007220 */ /* 0x002fca0000410000 */
[----:B------:R1:W-:Y:S02]  /*4b70*/  MUFU.TANH R179, R0 ;  /* 0x0000000000b37308 */ /* 0x0003e40000002400 */
[----:B-1----:R-:W-:-:S06]  /*4b80*/  FMUL.FTZ R0, R45, R3 ;  /* 0x000000032d007220 */ /* 0x002fcc0000410000 */
[----:B------:R1:W-:Y:S01]  /*4b90*/  MUFU.TANH R180, R0 ;  /* 0x0000000000b47308 */ /* 0x0003e20000002400 */
[----:B------:R-:W-:Y:S01]  /*4ba0*/  HMMA.16816.F32.BF16 R28, R20, R80, RZ ;  /* 0x00000050141c723c */ /* 0x000fe200000418ff */
[----:B-1----:R-:W-:-:S06]  /*4bb0*/  FMUL.FTZ R0, R46, R3 ;  /* 0x000000032e007220 */ /* 0x002fcc0000410000 */
[----:B------:R1:W4:Y:S02]  /*4bc0*/  MUFU.TANH R175, R0 ;  /* 0x0000000000af7308 */ /* 0x0003240000002400 */
[-C--:B-1----:R-:W-:Y:S01]  /*4bd0*/  FMUL.FTZ R0, R47, R3.reuse ;  /* 0x000000032f007220 */ /* 0x082fe20000410000 */
[----:B-----5:R-:W-:Y:S01]  /*4be0*/  HMMA.16816.F32.BF16 R36, R12, R52, R84 ;  /* 0x000000340c24723c */ /* 0x020fe20000041854 */
[-C--:B------:R-:W-:Y:S01]  /*4bf0*/  FMUL.FTZ R6, R41, R3.reuse ;  /* 0x0000000329067220 */ /* 0x080fe20000410000 */
[----:B------:R-:W-:-:S03]  /*4c00*/  FMUL.FTZ R7, R42, R3 ;  /* 0x000000032a077220 */ /* 0x000fc60000410000 */
[----:B------:R1:W5:Y:S01]  /*4c10*/  MUFU.TANH R176, R0 ;  /* 0x0000000000b07308 */ /* 0x0003620000002400 */
[----:B------:R-:W-:Y:S01]  /*4c20*/  LDSM.16.M88.4 R44, [R27+0x8800] ;  /* 0x008800001b2c783b */ /* 0x000fe20000000200 */
[----:B-1----:R-:W-:-:S06]  /*4c30*/  FMUL.FTZ R0, R40, R3 ;  /* 0x0000000328007220 */ /* 0x002fcc0000410000 */
[----:B------:R1:W-:Y:S02]  /*4c40*/  MUFU.TANH R178, R0 ;  /* 0x0000000000b27308 */ /* 0x0003e40000002400 */
[----:B-1----:R-:W-:-:S04]  /*4c50*/  LOP3.LUT R0, R238, 0x6, R2, 0xf8, !PT ;  /* 0x00000006ee007812 */ /* 0x002fc800078ef802 */
[----:B------:R-:W-:-:S04]  /*4c60*/  LOP3.LUT R2, R0, 0x8, RZ, 0xfc, !PT ;  /* 0x0000000800027812 */ /* 0x000fc800078efcff */
[----:B------:R-:W-:Y:S02]  /*4c70*/  ISETP.GE.AND P3, PT, R2, R24, PT ;  /* 0x000000180200720c */ /* 0x000fe40003f66270 */
[----:B------:R-:W-:-:S04]  /*4c80*/  LOP3.LUT R2, R0, 0x11, RZ, 0xfc, !PT ;  /* 0x0000001100027812 */ /* 0x000fc800078efcff */
[-C--:B------:R-:W-:Y:S01]  /*4c90*/  ISETP.GE.AND P6, PT, R2, R24.reuse, PT ;  /* 0x000000180200720c */ /* 0x080fe20003fc6270 */
[----:B------:R-:W-:Y:S01]  /*4ca0*/  FMUL.FTZ R2, R43, R3 ;  /* 0x000000032b027220 */ /* 0x000fe20000410000 */
[CC--:B------:R-:W-:Y:S01]  /*4cb0*/  ISETP.GE.AND P5, PT, R0.reuse, R24.reuse, PT ;  /* 0x000000180000720c */ /* 0x0c0fe20003fa6270 */
[----:B------:R-:W-:Y:S01]  /*4cc0*/  HMMA.16816.F32.BF16 R84, R16, R64, R28 ;  /* 0x000000401054723c */ /* 0x000fe2000004181c */
[----:B------:R-:W-:Y:S01]  /*4cd0*/  LOP3.LUT R5, R0, 0x1, RZ, 0xfc, !PT ;  /* 0x0000000100057812 */ /* 0x000fe200078efcff */
[----:B------:R1:W-:Y:S01]  /*4ce0*/  MUFU.TANH R169, R2 ;  /* 0x0000000200a97308 */ /* 0x0003e20000002400 */
[----:B------:R-:W-:Y:S02]  /*4cf0*/  FSEL R81, R163, -INF , !P5 ;  /* 0xff800000a3517808 */ /* 0x000fe40006800000 */
[----:B------:R-:W-:-:S03]  /*4d00*/  ISETP.GE.AND P4, PT, R5, R24, PT ;  /* 0x000000180500720c */ /* 0x000fc60003f86270 */
[----:B------:R-:W-:Y:S01]  /*4d10*/  HMMA.16816.F32.BF16 R28, R12, R54, R88 ;  /* 0x000000360c1c723c */ /* 0x000fe20000041858 */
[----:B------:R-:W-:Y:S01]  /*4d20*/  FSEL R89, R173, -INF , !P5 ;  /* 0xff800000ad597808 */ /* 0x000fe20006800000 */
[----:B------:R3:W-:Y:S01]  /*4d30*/  MUFU.TANH R181, R6 ;  /* 0x0000000600b57308 */ /* 0x0007e20000002400 */
[----:B------:R-:W-:Y:S01]  /*4d40*/  FSEL R80, R188, -INF , !P4 ;  /* 0xff800000bc507808 */ /* 0x000fe20006000000 */
[----:B------:R-:W4:Y:S01]  /*4d50*/  LDSM.16.M88.4 R52, [R25+0x8000] ;  /* 0x008000001934783b */ /* 0x000f220000000200 */
[----:B-1----:R-:W-:-:S04]  /*4d60*/  LOP3.LUT R2, R0, 0x18, RZ, 0xfc, !PT ;  /* 0x0000001800027812 */ /* 0x002fc800078efcff */
[-C--:B------:R-:W-:Y:S02]  /*4d70*/  ISETP.GE.AND P5, PT, R2, R24.reuse, PT ;  /* 0x000000180200720c */ /* 0x080fe40003fa6270 */
[----:B------:R-:W-:Y:S02]  /*4d80*/  LOP3.LUT R2, R0, 0x19, RZ, 0xfc, !PT ;  /* 0x0000001900027812 */ /* 0x000fe400078efcff */
[----:B------:R-:W-:Y:S01]  /*4d90*/  FSEL R88, R191, -INF , !P4 ;  /* 0xff800000bf587808 */ /* 0x000fe20006000000 */
[----:B------:R-:W-:Y:S01]  /*4da0*/  HMMA.16816.F32.BF16 R60, R16, R62, R32 ;  /* 0x0000003e103c723c */ /* 0x000fe20000041820 */
[----:B------:R-:W-:Y:S02]  /*4db0*/  ISETP.GE.AND P4, PT, R2, R24, PT ;  /* 0x000000180200720c */ /* 0x000fe40003f86270 */
[C---:B---3--:R-:W-:Y:S02]  /*4dc0*/  LOP3.LUT R6, R0.reuse, 0x9, RZ, 0xfc, !PT ;  /* 0x0000000900067812 */ /* 0x048fe400078efcff */
[----:B------:R-:W-:-:S03]  /*4dd0*/  LOP3.LUT R2, R0, 0x20, RZ, 0xfc, !PT ;  /* 0x0000002000027812 */ /* 0x000fc600078efcff */
[----:B------:R-:W-:Y:S01]  /*4de0*/  HMMA.16816.F32.BF16 R32, R8, R48, R36 ;  /* 0x000000300820723c */ /* 0x000fe20000041824 */
[----:B------:R-:W-:Y:S02]  /*4df0*/  ISETP.GE.AND P1, PT, R6, R24, PT ;  /* 0x000000180600720c */ /* 0x000fe40003f26270 */
[----:B------:R-:W-:-:S05]  /*4e00*/  LOP3.LUT R5, R0, 0x10, RZ, 0xfc, !PT ;  /* 0x0000001000057812 */ /* 0x000fca00078efcff */
[----:B--2---:R-:W-:Y:S01]  /*4e10*/  HMMA.16816.F32.BF16 R40, R12, R72, R56 ;  /* 0x000000480c28723c */ /* 0x004fe20000041838 */
[----:B------:R-:W-:-:S07]  /*4e20*/  FSEL R73, R153, -INF , !P3 ;  /* 0xff80000099497808 */ /* 0x000fce0005800000 */
[----:B------:R-:W-:Y:S01]  /*4e30*/  HMMA.16816.F32.BF16 R36, R20, R82, RZ ;  /* 0x000000521424723c */ /* 0x000fe200000418ff */
[----:B------:R-:W-:Y:S02]  /*4e40*/  FSEL R82, R190, -INF , !P3 ;  /* 0xff800000be527808 */ /* 0x000fe40005800000 */
[-C--:B------:R-:W-:Y:S02]  /*4e50*/  ISETP.GE.AND P3, PT, R2, R24.reuse, PT ;  /* 0x000000180200720c */ /* 0x080fe40003f66270 */
[----:B------:R-:W-:Y:S02]  /*4e60*/  LOP3.LUT R2, R0, 0x21, RZ, 0xfc, !PT ;  /* 0x0000002100027812 */ /* 0x000fe400078efcff */
[----:B------:R-:W-:Y:S02]  /*4e70*/  FSEL R83, R151, -INF , !P1 ;  /* 0xff80000097537808 */ /* 0x000fe40004800000 */
[----:B------:R-:W-:Y:S02]  /*4e80*/  FSEL R90, R189, -INF , !P1 ;  /* 0xff800000bd5a7808 */ /* 0x000fe40004800000 */
[----:B------:R-:W-:-:S02]  /*4e90*/  ISETP.GE.AND P0, PT, R5, R24, PT ;  /* 0x000000180500720c */ /* 0x000fc40003f06270 */
[-C--:B------:R-:W-:Y:S02]  /*4ea0*/  ISETP.GE.AND P1, PT, R2, R24.reuse, PT ;  /* 0x000000180200720c */ /* 0x080fe40003f26270 */
[----:B------:R-:W-:Y:S02]  /*4eb0*/  LOP3.LUT R2, R0, 0x28, RZ, 0xfc, !PT ;  /* 0x0000002800027812 */ /* 0x000fe400078efcff */
[----:B------:R-:W-:Y:S02]  /*4ec0*/  FSEL R92, R143, -INF , !P0 ;  /* 0xff8000008f5c7808 */ /* 0x000fe40004000000 */
[----:B------:R-:W-:Y:S02]  /*4ed0*/  FSEL R98, R187, -INF , !P0 ;  /* 0xff800000bb627808 */ /* 0x000fe40004000000 */
[----:B------:R-:W-:Y:S02]  /*4ee0*/  ISETP.GE.AND P0, PT, R2, R24, PT ;  /* 0x000000180200720c */ /* 0x000fe40003f06270 */
[----:B------:R-:W-:-:S02]  /*4ef0*/  LOP3.LUT R2, R0, 0x29, RZ, 0xfc, !PT ;  /* 0x0000002900027812 */ /* 0x000fc400078efcff */
[----:B------:R-:W-:Y:S02]  /*4f00*/  FSEL R93, R131, -INF , !P6 ;  /* 0xff800000835d7808 */ /* 0x000fe40007000000 */
[----:B------:R-:W-:Y:S02]  /*4f10*/  FSEL R96, R186, -INF , !P6 ;  /* 0xff800000ba607808 */ /* 0x000fe40007000000 */
[-C--:B------:R-:W-:Y:S02]  /*4f20*/  ISETP.GE.AND P6, PT, R2, R24.reuse, PT ;  /* 0x000000180200720c */ /* 0x080fe40003fc6270 */
[----:B------:R-:W-:Y:S02]  /*4f30*/  LOP3.LUT R2, R0, 0x30, RZ, 0xfc, !PT ;  /* 0x0000003000027812 */ /* 0x000fe400078efcff */
[----:B------:R-:W-:Y:S02]  /*4f40*/  FSEL R91, R107, -INF , !P5 ;  /* 0xff8000006b5b7808 */ /* 0x000fe40006800000 */
[----:B------:R-:W-:Y:S01]  /*4f50*/  FSEL R94, R185, -INF , !P5 ;  /* 0xff800000b95e7808 */ /* 0x000fe20006800000 */
[----:B------:R-:W-:Y:S01]  /*4f60*/  FMUL.FTZ R5, R32, R3 ;  /* 0x0000000320057220 */ /* 0x000fe20000410000 */
[----:B------:R-:W-:Y:S01]  /*4f70*/  ISETP.GE.AND P5, PT, R2, R24, PT ;  /* 0x000000180200720c */ /* 0x000fe20003fa6270 */
[----:B------:R-:W-:Y:S01]  /*4f80*/  HMMA.16816.F32.BF16 R28, R8, R50, R28 ;  /* 0x00000032081c723c */ /* 0x000fe2000004181c */
[----:B------:R-:W-:Y:S01]  /*4f90*/  LOP3.LUT R2, R0, 0x31, RZ, 0xfc, !PT ;  /* 0x0000003100027812 */ /* 0x000fe200078efcff */
[----:B------:R1:W-:Y:S01]  /*4fa0*/  MUFU.TANH R173, R5 ;  /* 0x0000000500ad7308 */ /* 0x0003e20000002400 */
[----:B------:R-:W-:Y:S01]  /*4fb0*/  FSEL R97, R105, -INF , !P4 ;  /* 0xff80000069617808 */ /* 0x000fe20006000000 */
[----:B------:R-:W2:Y:S01]  /*4fc0*/  LDSM.16.M88.4 R48, [R25+0x8800] ;  /* 0x008800001930783b */ /* 0x000ea20000000200 */
[----:B------:R-:W-:-:S02]  /*4fd0*/  FSEL R95, R140, -INF , !P4 ;  /* 0xff8000008c5f7808 */ /* 0x000fc40006000000 */
[-C--:B------:R-:W-:Y:S02]  /*4fe0*/  ISETP.GE.AND P4, PT, R2, R24.reuse, PT ;  /* 0x000000180200720c */ /* 0x080fe40003f86270 */
[----:B------:R-:W-:Y:S02]  /*4ff0*/  LOP3.LUT R2, R0, 0x38, RZ, 0xfc, !PT ;  /* 0x0000003800027812 */ /* 0x000fe400078efcff */
[----:B------:R-:W-:Y:S02]  /*5000*/  FSEL R102, R102, -INF , !P3 ;  /* 0xff80000066667808 */ /* 0x000fe40005800000 */
[----:B------:R-:W-:Y:S02]  /*5010*/  FSEL R107, R122, -INF , !P3 ;  /* 0xff8000007a6b7808 */ /* 0x000fe40005800000 */
[----:B------:R-:W-:Y:S01]  /*5020*/  ISETP.GE.AND P3, PT, R2, R24, PT ;  /* 0x000000180200720c */ /* 0x000fe20003f66270 */
[----:B-1----:R-:W-:Y:S01]  /*5030*/  FMUL.FTZ R5, R33, R3 ;  /* 0x0000000321057220 */ /* 0x002fe20000410000 */
[----:B------:R-:W-:-:S03]  /*5040*/  LOP3.LUT R2, R0, 0x39, RZ, 0xfc, !PT ;  /* 0x0000003900027812 */ /* 0x000fc600078efcff */
[----:B------:R1:W-:Y:S01]  /*5050*/  MUFU.TANH R163, R5 ;  /* 0x0000000500a37308 */ /* 0x0003e20000002400 */
[----:B------:R-:W-:Y:S02]  /*5060*/  FSEL R99, R103, -INF , !P1 ;  /* 0xff80000067637808 */ /* 0x000fe40004800000 */
[----:B------:R-:W-:Y:S02]  /*5070*/  FSEL R105, R184, -INF , !P1 ;  /* 0xff800000b8697808 */ /* 0x000fe40004800000 */
[----:B------:R-:W-:Y:S02]  /*5080*/  ISETP.GE.AND P1, PT, R2, R24, PT ;  /* 0x000000180200720c */ /* 0x000fe40003f26270 */
[----:B------:R-:W-:Y:S02]  /*5090*/  LOP3.LUT R2, R0, 0x40, RZ, 0xfc, !PT ;  /* 0x0000004000027812 */ /* 0x000fe400078efcff */
[----:B------:R-:W-:Y:S01]  /*50a0*/  FSEL R101, R101, -INF , !P0 ;  /* 0xff80000065657808 */ /* 0x000fe20004000000 */
[----:B-1----:R-:W-:-:S04]  /*50b0*/  FMUL.FTZ R5, R34, R3 ;  /* 0x0000000322057220 */ /* 0x002fc80000410000 */
[----:B------:R1:W-:Y:S01]  /*50c0*/  MUFU.TANH R153, R5 ;  /* 0x0000000500997308 */ /* 0x0003e20000002400 */
[----:B------:R-:W-:Y:S02]  /*50d0*/  FSEL R106, R106, -INF , !P0 ;  /* 0xff8000006a6a7808 */ /* 0x000fe40004000000 */
[----:B------:R-:W-:Y:S02]  /*50e0*/  ISETP.GE.AND P0, PT, R2, R24, PT ;  /* 0x000000180200720c */ /* 0x000fe40003f06270 */
[----:B------:R-:W-:Y:S02]  /*50f0*/  LOP3.LUT R2, R0, 0x41, RZ, 0xfc, !PT ;  /* 0x0000004100027812 */ /* 0x000fe400078efcff */
[----:B------:R-:W-:Y:S02]  /*5100*/  FSEL R104, R104, -INF , !P6 ;  /* 0xff80000068687808 */ /* 0x000fe40007000000 */
[----:B------:R-:W-:Y:S01]  /*5110*/  FSEL R103, R121, -INF , !P6 ;  /* 0xff80000079677808 */ /* 0x000fe20007000000 */
[----:B-1----:R-:W-:-:S02]  /*5120*/  FMUL.FTZ R5, R35, R3 ;  /* 0x0000000323057220 */ /* 0x002fc40000410000 */
[----:B------:R-:W-:Y:S01]  /*5130*/  HMMA.16816.F32.BF16 R32, R12, R74, R60 ;  /* 0x0000004a0c20723c */ /* 0x000fe2000004183c */
[-C--:B------:R-:W-:Y:S01]  /*5140*/  ISETP.GE.AND P6, PT, R2, R24.reuse, PT ;  /* 0x000000180200720c */ /* 0x080fe20003fc6270 */
[----:B------:R1:W-:Y:S01]  /*5150*/  MUFU.TANH R151, R5 ;  /* 0x0000000500977308 */ /* 0x0003e20000002400 */
[----:B------:R-:W-:Y:S01]  /*5160*/  LOP3.LUT R2, R0, 0x48, RZ, 0xfc, !PT ;  /* 0x0000004800027812 */ /* 0x000fe200078efcff */
[----:B------:R-:W-:Y:S01]  /*5170*/  LDSM.16.M88.4 R60, [R27+0x9000] ;  /* 0x009000001b3c783b */ /* 0x000fe20000000200 */
[----:B------:R-:W-:Y:S02]  /*5180*/  FSEL R109, R109, -INF , !P5 ;  /* 0xff8000006d6d7808 */ /* 0x000fe40006800000 */
[----:B------:R-:W-:Y:S02]  /*5190*/  FSEL R112, R112, -INF , !P5 ;  /* 0xff80000070707808 */ /* 0x000fe40006800000 */
[----:B------:R-:W-:Y:S01]  /*51a0*/  ISETP.GE.AND P5, PT, R2, R24, PT ;  /* 0x000000180200720c */ /* 0x000fe20003fa6270 */
[----:B-1----:R-:W-:-:S04]  /*51b0*/  FMUL.FTZ R5, R28, R3 ;  /* 0x000000031c057220 */ /* 0x002fc80000410000 */
[----:B------:R1:W-:Y:S01]  /*51c0*/  MUFU.TANH R143, R5 ;  /* 0x00000005008f7308 */ /* 0x0003e20000002400 */
[----:B------:R-:W-:Y:S02]  /*51d0*/  LOP3.LUT R2, R0, 0x49, RZ, 0xfc, !PT ;  /* 0x0000004900027812 */ /* 0x000fe400078efcff */
[----:B------:R-:W-:Y:S02]  /*51e0*/  FSEL R108, R108, -INF , !P4 ;  /* 0xff8000006c6c7808 */ /* 0x000fe40006000000 */
[----:B------:R-:W-:Y:S02]  /*51f0*/  FSEL R111, R111, -INF , !P4 ;  /* 0xff8000006f6f7808 */ /* 0x000fe40006000000 */
[----:B------:R-:W-:Y:S01]  /*5200*/  ISETP.GE.AND P4, PT, R2, R24, PT ;  /* 0x000000180200720c */ /* 0x000fe20003f86270 */
[----:B-1----:R-:W-:-:S04]  /*5210*/  FMUL.FTZ R5, R29, R3 ;  /* 0x000000031d057220 */ /* 0x002fc80000410000 */
[----:B------:R1:W-:Y:S01]  /*5220*/  MUFU.TANH R140, R5 ;  /* 0x00000005008c7308 */ /* 0x0003e20000002400 */
[----:B------:R-:W-:Y:S02]  /*5230*/  LOP3.LUT R2, R0, 0x50, RZ, 0xfc, !PT ;  /* 0x0000005000027812 */ /* 0x000fe400078efcff */
[----:B------:R-:W-:Y:S01]  /*5240*/  FSEL R110, R110, -INF , !P1 ;  /* 0xff8000006e6e7808 */ /* 0x000fe20004800000 */
[----:B-1----:R-:W-:-:S04]  /*5250*/  FMUL.FTZ R5, R30, R3 ;  /* 0x000000031e057220 */ /* 0x002fc80000410000 */
[----:B------:R1:W-:Y:S01]  /*5260*/  MUFU.TANH R131, R5 ;  /* 0x0000000500837308 */ /* 0x0003e20000002400 */
[----:B------:R-:W-:Y:S01]  /*5270*/  FSEL R114, R114, -INF , !P0 ;  /* 0xff80000072727808 */ /* 0x000fe20004000000 */
[----:B-1----:R-:W-:Y:S02]  /*5280*/  FMUL.FTZ R5, R31, R3 ;  /* 0x000000031f057220 */ /* 0x002fe40000410000 */
[----:B----4-:R-:W-:Y:S08]  /*5290*/  HMMA.16816.F32.BF16 R28, R8, R54, R32 ;  /* 0x00000036081c723c */ /* 0x010ff00000041820 */
[----:B------:R-:W-:Y:S01]  /*52a0*/  HMMA.16816.F32.BF16 R32, R12, R44, R84 ;  /* 0x0000002c0c20723c */ /* 0x000fe20000041854 */
[----:B------:R-:W-:-:S02]  /*52b0*/  FSEL R84, R119, -INF , !P3 ;  /* 0xff80000077547808 */ /* 0x000fc40005800000 */
[----:B------:R-:W-:Y:S02]  /*52c0*/  FSEL R86, R183, -INF , !P3 ;  /* 0xff800000b7567808 */ /* 0x000fe40005800000 */
[-C--:B------:R-:W-:Y:S02]  /*52d0*/  ISETP.GE.AND P3, PT, R2, R24.reuse, PT ;  /* 0x000000180200720c */ /* 0x080fe40003f66270 */
[----:B------:R-:W-:Y:S02]  /*52e0*/  LOP3.LUT R2, R0, 0x51, RZ, 0xfc, !PT ;  /* 0x0000005100027812 */ /* 0x000fe400078efcff */
[----:B------:R-:W-:Y:S02]  /*52f0*/  FSEL R87, R182, -INF , !P1 ;  /* 0xff800000b6577808 */ /* 0x000fe40004800000 */
[----:B------:R-:W-:Y:S02]  /*5300*/  ISETP.GE.AND P1, PT, R2, R24, PT ;  /* 0x000000180200720c */ /* 0x000fe40003f26270 */
[----:B------:R-:W-:-:S02]  /*5310*/  LOP3.LUT R2, R0, 0x58, RZ, 0xfc, !PT ;  /* 0x0000005800027812 */ /* 0x000fc400078efcff */
        /* <DEDUP_REMOVED lines=28> */
[----:B------:R-:W-:Y:S01]  /*54e0*/  FSEL R126, R126, -INF , !P6 ;  /* 0xff8000007e7e7808 */ /* 0x000fe20007000000 */
[----:B------:R-:W-:Y:S01]  /*54f0*/  HMMA.16816.F32.BF16 R40, R8, R52, R40 ;  /* 0x000000340828723c */ /* 0x000fe20000041828 */
[----:B------:R-:W-:Y:S01]  /*5500*/  ISETP.GE.AND P6, PT, R2, R24, PT ;  /* 0x000000180200720c */ /* 0x000fe20003fc6270 */
[----:B------:R-:W1:Y:S01]  /*5510*/  MUFU.TANH R174, R7 ;  /* 0x0000000700ae7308 */ /* 0x000e620000002400 */
[----:B------:R-:W-:Y:S01]  /*5520*/  LOP3.LUT R2, R0, 0x78, RZ, 0xfc, !PT ;  /* 0x0000007800027812 */ /* 0x000fe200078efcff */
[----:B------:R-:W-:Y:S01]  /*5530*/  LDSM.16.M88.4 R52, [R26+0x9800] ;  /* 0x009800001a34783b */ /* 0x000fe20000000200 */
[----:B------:R-:W-:-:S02]  /*5540*/  FSEL R136, R136, -INF , !P5 ;  /* 0xff80000088887808 */ /* 0x000fc40006800000 */
[----:B------:R-:W-:Y:S02]  /*5550*/  FSEL R142, R142, -INF , !P5 ;  /* 0xff8000008e8e7808 */ /* 0x000fe40006800000 */
[-C--:B------:R-:W-:Y:S02]  /*5560*/  ISETP.GE.AND P5, PT, R2, R24.reuse, PT ;  /* 0x000000180200720c */ /* 0x080fe40003fa6270 */
[----:B------:R-:W-:Y:S02]  /*5570*/  LOP3.LUT R2, R0, 0x79, RZ, 0xfc, !PT ;  /* 0x0000007900027812 */ /* 0x000fe400078efcff */
[----:B------:R-:W-:Y:S02]  /*5580*/  FSEL R132, R132, -INF , !P4 ;  /* 0xff80000084847808 */ /* 0x000fe40006000000 */
[----:B------:R-:W-:Y:S02]  /*5590*/  FSEL R139, R139, -INF , !P4 ;  /* 0xff8000008b8b7808 */ /* 0x000fe40006000000 */
[----:B------:R-:W-:-:S02]  /*55a0*/  ISETP.GE.AND P4, PT, R2, R24, PT ;  /* 0x000000180200720c */ /* 0x000fc40003f86270 */
[----:B------:R-:W-:Y:S01]  /*55b0*/  LOP3.LUT R2, R0, 0x80, RZ, 0xfc, !PT ;  /* 0x0000008000027812 */ /* 0x000fe200078efcff */
[----:B------:R-:W-:Y:S01]  /*55c0*/  HMMA.16816.F32.BF16 R56, R16, R66, R36 ;  /* 0x000000421038723c */ /* 0x000fe20000041824 */
[----:B------:R-:W-:Y:S01]  /*55d0*/  FSEL R133, R133, -INF , !P3 ;  /* 0xff80000085857808 */ /* 0x000fe20005800000 */
[----:B------:R-:W3:Y:S01]  /*55e0*/  LDSM.16.M88.4 R64, [R26+0x9000] ;  /* 0x009000001a40783b */ /* 0x000ee20000000200 */
[----:B------:R-:W-:Y:S02]  /*55f0*/  FSEL R141, R141, -INF , !P3 ;  /* 0xff8000008d8d7808 */ /* 0x000fe40005800000 */
[----:B------:R-:W-:Y:S02]  /*5600*/  ISETP.GE.AND P3, PT, R2, R24, PT ;  /* 0x000000180200720c */ /* 0x000fe40003f66270 */
[----:B------:R-:W-:Y:S01]  /*5610*/  LOP3.LUT R2, R0, 0x81, RZ, 0xfc, !PT ;  /* 0x0000008100027812 */ /* 0x000fe200078efcff */
[----:B------:R4:W1:Y:S01]  /*5620*/  MUFU.TANH R7, R5 ;  /* 0x0000000500077308 */ /* 0x0008620000002400 */
[----:B------:R-:W-:-:S02]  /*5630*/  FSEL R138, R138, -INF , !P1 ;  /* 0xff8000008a8a7808 */ /* 0x000fc40004800000 */
[----:B------:R-:W-:Y:S02]  /*5640*/  FSEL R137, R137, -INF , !P1 ;  /* 0xff80000089897808 */ /* 0x000fe40004800000 */
[-C--:B------:R-:W-:Y:S02]  /*5650*/  ISETP.GE.AND P1, PT, R2, R24.reuse, PT ;  /* 0x000000180200720c */ /* 0x080fe40003f26270 */
[----:B------:R-:W-:Y:S02]  /*5660*/  LOP3.LUT R2, R0, 0x88, RZ, 0xfc, !PT ;  /* 0x0000008800027812 */ /* 0x000fe400078efcff */
[----:B------:R-:W-:Y:S02]  /*5670*/  FSEL R144, R144, -INF , !P0 ;  /* 0xff80000090907808 */ /* 0x000fe40004000000 */
[----:B------:R-:W-:Y:S02]  /*5680*/  FSEL R152, R152, -INF , !P0 ;  /* 0xff80000098987808 */ /* 0x000fe40004000000 */
[----:B------:R-:W-:Y:S01]  /*5690*/  ISETP.GE.AND P0, PT, R2, R24, PT ;  /* 0x000000180200720c */ /* 0x000fe20003f06270 */
[----:B----4-:R-:W-:Y:S01]  /*56a0*/  FMUL.FTZ R5, R40, R3 ;  /* 0x0000000328057220 */ /* 0x010fe20000410000 */
[----:B------:R-:W-:-:S03]  /*56b0*/  LOP3.LUT R2, R0, 0x89, RZ, 0xfc, !PT ;  /* 0x0000008900027812 */ /* 0x000fc600078efcff */
[----:B------:R4:W-:Y:S01]  /*56c0*/  MUFU.TANH R122, R5 ;  /* 0x00000005007a7308 */ /* 0x0009e20000002400 */
[----:B------:R-:W-:Y:S02]  /*56d0*/  FSEL R145, R145, -INF , !P6 ;  /* 0xff80000091917808 */ /* 0x000fe40007000000 */
[----:B------:R-:W-:Y:S02]  /*56e0*/  FSEL R150, R150, -INF , !P6 ;  /* 0xff80000096967808 */ /* 0x000fe40007000000 */
[----:B------:R-:W-:Y:S02]  /*56f0*/  ISETP.GE.AND P6, PT, R2, R24, PT ;  /* 0x000000180200720c */ /* 0x000fe40003fc6270 */
[----:B------:R-:W-:Y:S01]  /*5700*/  LOP3.LUT R2, R0, 0x90, RZ, 0xfc, !PT ;  /* 0x0000009000027812 */ /* 0x000fe200078efcff */
[----:B------:R-:W-:Y:S01]  /*5710*/  HMMA.16816.F32.BF16 R36, R20, R76, RZ ;  /* 0x0000004c1424723c */ /* 0x000fe200000418ff */
[----:B------:R-:W-:Y:S01]  /*5720*/  FSEL R146, R146, -INF , !P5 ;  /* 0xff80000092927808 */ /* 0x000fe20006800000 */
[----:B----4-:R-:W-:-:S04]  /*5730*/  FMUL.FTZ R5, R41, R3 ;  /* 0x0000000329057220 */ /* 0x010fc80000410000 */
[----:B------:R4:W-:Y:S01]  /*5740*/  MUFU.TANH R121, R5 ;  /* 0x0000000500797308 */ /* 0x0009e20000002400 */
[----:B------:R-:W-:Y:S02]  /*5750*/  FSEL R149, R149, -INF , !P5 ;  /* 0xff80000095957808 */ /* 0x000fe40006800000 */
[----:B------:R-:W-:Y:S02]  /*5760*/  ISETP.GE.AND P5, PT, R2, R24, PT ;  /* 0x000000180200720c */ /* 0x000fe40003fa6270 */
[----:B------:R-:W-:Y:S02]  /*5770*/  LOP3.LUT R2, R0, 0x91, RZ, 0xfc, !PT ;  /* 0x0000009100027812 */ /* 0x000fe400078efcff */
[----:B------:R-:W-:Y:S02]  /*5780*/  FSEL R148, R148, -INF , !P4 ;  /* 0xff80000094947808 */ /* 0x000fe40006000000 */
[----:B------:R-:W-:Y:S01]  /*5790*/  FSEL R147, R147, -INF , !P4 ;  /* 0xff80000093937808 */ /* 0x000fe20006000000 */
[----:B----4-:R-:W-:-:S04]  /*57a0*/  FMUL.FTZ R5, R42, R3 ;  /* 0x000000032a057220 */ /* 0x010fc80000410000 */
[----:B------:R4:W1:Y:S01]  /*57b0*/  MUFU.TANH R6, R5 ;  /* 0x0000000500067308 */ /* 0x0008620000002400 */
[-C--:B------:R-:W-:Y:S01]  /*57c0*/  ISETP.GE.AND P4, PT, R2, R24.reuse, PT ;  /* 0x000000180200720c */ /* 0x080fe20003f86270 */
[----:B--2---:R-:W-:Y:S01]  /*57d0*/  HMMA.16816.F32.BF16 R32, R8, R48, R32 ;  /* 0x000000300820723c */ /* 0x004fe20000041820 */
[----:B------:R-:W-:Y:S02]  /*57e0*/  LOP3.LUT R2, R0, 0x98, RZ, 0xfc, !PT ;  /* 0x0000009800027812 */ /* 0x000fe400078efcff */
[----:B------:R-:W-:Y:S02]  /*57f0*/  FSEL R155, R155, -INF , !P3 ;  /* 0xff8000009b9b7808 */ /* 0x000fe40005800000 */
[----:B------:R-:W-:Y:S01]  /*5800*/  FSEL R161, R161, -INF , !P3 ;  /* 0xff800000a1a17808 */ /* 0x000fe20005800000 */
[----:B----4-:R-:W-:Y:S02]  /*5810*/  FMUL.FTZ R5, R43, R3 ;  /* 0x000000032b057220 */ /* 0x010fe40000410000 */
[----:B------:R-:W2:Y:S02]  /*5820*/  LDSM.16.M88.4 R40, [R224+0x9800] ;  /* 0x00980000e028783b */ /* 0x000ea40000000200 */
[----:B------:R4:W1:Y:S01]  /*5830*/  MUFU.TANH R85, R5 ;  /* 0x0000000500557308 */ /* 0x0008620000002400 */
[----:B------:R-:W-:-:S02]  /*5840*/  ISETP.GE.AND P3, PT, R2, R24, PT ;  /* 0x000000180200720c */ /* 0x000fc40003f66270 */
[----:B------:R-:W-:Y:S02]  /*5850*/  LOP3.LUT R2, R0, 0x99, RZ, 0xfc, !PT ;  /* 0x0000009900027812 */ /* 0x000fe400078efcff */
[----:B------:R-:W-:Y:S02]  /*5860*/  FSEL R157, R157, -INF , !P1 ;  /* 0xff8000009d9d7808 */ /* 0x000fe40004800000 */
[----:B------:R-:W-:Y:S01]  /*5870*/  FSEL R162, R162, -INF , !P1 ;  /* 0xff800000a2a27808 */ /* 0x000fe20004800000 */
[----:B----4-:R-:W-:-:S04]  /*5880*/  FMUL.FTZ R5, R28, R3 ;  /* 0x000000031c057220 */ /* 0x010fc80000410000 */
[----:B------:R4:W-:Y:S01]  /*5890*/  MUFU.TANH R77, R5 ;  /* 0x00000005004d7308 */ /* 0x0009e20000002400 */
[----:B------:R-:W-:Y:S01]  /*58a0*/  ISETP.GE.AND P1, PT, R2, R24, PT ;  /* 0x000000180200720c */ /* 0x000fe20003f26270 */
[----:B------:R-:W-:Y:S01]  /*58b0*/  HMMA.16816.F32.BF16 R44, R12, R46, R56 ;  /* 0x0000002e0c2c723c */ /* 0x000fe20000041838 */
[----:B------:R-:W-:Y:S01]  /*58c0*/  LOP3.LUT R2, R0, 0xa0, RZ, 0xfc, !PT ;  /* 0x000000a000027812 */ /* 0x000fe200078efcff */
[----:B------:R-:W1:Y:S01]  /*58d0*/  LDSM.16.M88.4 R56, [R25+0x9000] ;  /* 0x009000001938783b */ /* 0x000e620000000200 */
[----:B------:R-:W-:Y:S02]  /*58e0*/  FSEL R154, R154, -INF , !P0 ;  /* 0xff8000009a9a7808 */ /* 0x000fe40004000000 */
[----:B------:R-:W-:Y:S01]  /*58f0*/  FSEL R160, R160, -INF , !P0 ;  /* 0xff800000a0a07808 */ /* 0x000fe20004000000 */
[----:B----4-:R-:W-:-:S04]  /*5900*/  FMUL.FTZ R5, R29, R3 ;  /* 0x000000031d057220 */ /* 0x010fc80000410000 */
[----:B------:R4:W-:Y:S01]  /*5910*/  MUFU.TANH R76, R5 ;  /* 0x00000005004c7308 */ /* 0x0009e20000002400 */
[----:B---3--:R-:W-:Y:S01]  /*5920*/  HMMA.16816.F32.BF16 R36, R16, R64, R36 ;  /* 0x000000401024723c */ /* 0x008fe20000041824 */
[----:B------:R-:W-:Y:S02]  /*5930*/  ISETP.GE.AND P0, PT, R2, R24, PT ;  /* 0x000000180200720c */ /* 0x000fe40003f06270 */
[----:B------:R-:W-:Y:S02]  /*5940*/  LOP3.LUT R2, R0, 0xa1, RZ, 0xfc, !PT ;  /* 0x000000a100027812 */ /* 0x000fe400078efcff */
[----:B------:R-:W-:Y:S02]  /*5950*/  FSEL R159, R159, -INF , !P6 ;  /* 0xff8000009f9f7808 */ /* 0x000fe40007000000 */
[----:B------:R-:W-:Y:S01]  /*5960*/  FSEL R158, R158, -INF , !P6 ;  /* 0xff8000009e9e7808 */ /* 0x000fe20007000000 */
[----:B----4-:R-:W-:-:S04]  /*5970*/  FMUL.FTZ R5, R30, R3 ;  /* 0x000000031e057220 */ /* 0x010fc80000410000 */
[----:B------:R3:W4:Y:S01]  /*5980*/  MUFU.TANH R75, R5 ;  /* 0x00000005004b7308 */ /* 0x0007220000002400 */
[-C--:B------:R-:W-:Y:S02]  /*5990*/  ISETP.GE.AND P6, PT, R2, R24.reuse, PT ;  /* 0x000000180200720c */ /* 0x080fe40003fc6270 */
[----:B------:R-:W-:Y:S02]  /*59a0*/  LOP3.LUT R2, R0, 0xa8, RZ, 0xfc, !PT ;  /* 0x000000a800027812 */ /* 0x000fe400078efcff */
[----:B------:R-:W-:Y:S02]  /*59b0*/  FSEL R165, R165, -INF , !P5 ;  /* 0xff800000a5a57808 */ /* 0x000fe40006800000 */
[----:B------:R-:W-:Y:S01]  /*59c0*/  FSEL R172, R172, -INF , !P5 ;  /* 0xff800000acac7808 */ /* 0x000fe20006800000 */
[----:B---3--:R-:W-:Y:S02]  /*59d0*/  FMUL.FTZ R5, R31, R3 ;  /* 0x000000031f057220 */ /* 0x008fe40000410000 */
[----:B------:R-:W-:Y:S02]  /*59e0*/  HMMA.16816.F32.BF16 R28, R20, R78, RZ ;  /* 0x0000004e141c723c */ /* 0x000fe400000418ff */
[----:B------:R3:W4:Y:S01]  /*59f0*/  MUFU.TANH R74, R5 ;  /* 0x00000005004a7308 */ /* 0x0007220000002400 */
[----:B------:R-:W-:-:S02]  /*5a00*/  ISETP.GE.AND P5, PT, R2, R24, PT ;  /* 0x000000180200720c */ /* 0x000fc40003fa6270 */
[----:B------:R-:W-:Y:S02]  /*5a10*/  LOP3.LUT R2, R0, 0xa9, RZ, 0xfc, !PT ;  /* 0x000000a900027812 */ /* 0x000fe400078efcff */
[----:B------:R-:W-:Y:S02]  /*5a20*/  FSEL R166, R166, -INF , !P4 ;  /* 0xff800000a6a67808 */ /* 0x000fe40006000000 */
[----:B------:R-:W-:Y:S02]  /*5a30*/  FSEL R170, R170, -INF , !P4 ;  /* 0xff800000aaaa7808 */ /* 0x000fe40006000000 */
[----:B------:R-:W-:Y:S01]  /*5a40*/  ISETP.GE.AND P4, PT, R2, R24, PT ;  /* 0x000000180200720c */ /* 0x000fe20003f86270 */
[----:B---3--:R-:W-:-:S04]  /*5a50*/  FMUL.FTZ R5, R32, R3 ;  /* 0x0000000320057220 */ /* 0x008fc80000410000 */
[----:B------:R3:W-:Y:S01]  /*5a60*/  MUFU.TANH R72, R5 ;  /* 0x0000000500487308 */ /* 0x0007e20000002400 */
[----:B------:R-:W-:Y:S01]  /*5a70*/  LOP3.LUT R2, R0, 0xb0, RZ, 0xfc, !PT ;  /* 0x000000b000027812 */ /* 0x000fe200078efcff */
[----:B------:R-:W-:Y:S01]  /*5a80*/  HMMA.16816.F32.BF16 R44, R8, R50, R44 ;  /* 0x00000032082c723c */ /* 0x000fe2000004182c */
[----:B------:R-:W-:Y:S01]  /*5a90*/  FSEL R164, R164, -INF , !P3 ;  /* 0xff800000a4a47808 */ /* 0x000fe20005800000 */
[----:B------:R4:W4:Y:S01]  /*5aa0*/  LDSM.16.M88.4 R48, [R27+0x9800] ;  /* 0x009800001b30783b */ /* 0x0009220000000200 */
[----:B------:R-:W-:Y:S02]  /*5ab0*/  FSEL R167, R167, -INF , !P3 ;  /* 0xff800000a7a77808 */ /* 0x000fe40005800000 */
[----:B------:R-:W-:Y:S01]  /*5ac0*/  ISETP.GE.AND P3, PT, R2, R24, PT ;  /* 0x000000180200720c */ /* 0x000fe20003f66270 */
[----:B---3--:R-:W-:-:S04]  /*5ad0*/  FMUL.FTZ R5, R33, R3 ;  /* 0x0000000321057220 */ /* 0x008fc80000410000 */
[----:B------:R3:W-:Y:S01]  /*5ae0*/  MUFU.TANH R65, R5 ;  /* 0x0000000500417308 */ /* 0x0007e20000002400 */
[----:B------:R-:W-:Y:S01]  /*5af0*/  HMMA.16816.F32.BF16 R36, R12, R60, R36 ;  /* 0x0000003c0c24723c */ /* 0x000fe20000041824 */
[----:B------:R-:W-:Y:S02]  /*5b00*/  LOP3.LUT R2, R0, 0xb1, RZ, 0xfc, !PT ;  /* 0x000000b100027812 */ /* 0x000fe400078efcff */
[----:B------:R-:W-:Y:S02]  /*5b10*/  FSEL R171, R171, -INF , !P1 ;  /* 0xff800000abab7808 */ /* 0x000fe40004800000 */
[----:B------:R-:W-:-:S03]  /*5b20*/  FSEL R168, R168, -INF , !P1 ;  /* 0xff800000a8a87808 */ /* 0x000fc60004800000 */
[----:B------:R-:W-:Y:S01]  /*5b30*/  HMMA.16816.F32.BF16 R28, R16, R66, R28 ;  /* 0x00000042101c723c */ /* 0x000fe2000004181c */
[----:B---3--:R-:W-:-:S04]  /*5b40*/  FMUL.FTZ R5, R34, R3 ;  /* 0x0000000322057220 */ /* 0x008fc80000410000 */
[----:B------:R3:W4:Y:S01]  /*5b50*/  MUFU.TANH R64, R5 ;  /* 0x0000000500407308 */ /* 0x0007220000002400 */
[-C--:B------:R-:W-:Y:S02]  /*5b60*/  ISETP.GE.AND P1, PT, R2, R24.reuse, PT ;  /* 0x000000180200720c */ /* 0x080fe40003f26270 */
[----:B------:R-:W-:Y:S02]  /*5b70*/  LOP3.LUT R2, R0, 0xb8, RZ, 0xfc, !PT ;  /* 0x000000b800027812 */ /* 0x000fe400078efcff */
[----:B------:R-:W-:Y:S02]  /*5b80*/  FSEL R175, R175, -INF , !P0 ;  /* 0xff800000afaf7808 */ /* 0x000fe40004000000 */
[----:B------:R-:W-:Y:S02]  /*5b90*/  FSEL R179, R179, -INF , !P0 ;  /* 0xff800000b3b37808 */ /* 0x000fe40004000000 */
[----:B------:R-:W-:Y:S01]  /*5ba0*/  ISETP.GE.AND P0, PT, R2, R24, PT ;  /* 0x000000180200720c */ /* 0x000fe20003f06270 */
[----:B---3--:R-:W-:-:S02]  /*5bb0*/  FMUL.FTZ R5, R35, R3 ;  /* 0x0000000323057220 */ /* 0x008fc40000410000 */
[----:B--2---:R-:W-:Y:S01]  /*5bc0*/  HMMA.16816.F32.BF16 R32, R20, R40, RZ ;  /* 0x000000281420723c */ /* 0x004fe200000418ff */
[----:B------:R-:W-:Y:S02]  /*5bd0*/  LOP3.LUT R2, R0, 0xb9, RZ, 0xfc, !PT ;  /* 0x000000b900027812 */ /* 0x000fe400078efcff */
[----:B-----5:R-:W-:Y:S02]  /*5be0*/  FSEL R176, R176, -INF , !P6 ;  /* 0xff800000b0b07808 */ /* 0x020fe40007000000 */
[----:B------:R-:W-:-:S03]  /*5bf0*/  FSEL R180, R180, -INF , !P6 ;  /* 0xff800000b4b47808 */ /* 0x000fc60007000000 */
[----:B------:R-:W-:Y:S01]  /*5c00*/  HMMA.16816.F32.BF16 R40, R20, R42, RZ ;  /* 0x0000002a1428723c */ /* 0x000fe200000418ff */
[-C--:B------:R-:W-:Y:S01]  /*5c10*/  ISETP.GE.AND P6, PT, R2, R24.reuse, PT ;  /* 0x000000180200720c */ /* 0x080fe20003fc6270 */
[-C--:B------:R-:W-:Y:S01]  /*5c20*/  FMUL.FTZ R44, R44, R3.reuse ;  /* 0x000000032c2c7220 */ /* 0x080fe20000410000 */
[-C--:B------:R-:W-:Y:S01]  /*5c30*/  FMUL.FTZ R45, R45, R3.reuse ;  /* 0x000000032d2d7220 */ /* 0x080fe20000410000 */
[-C--:B------:R-:W-:Y:S01]  /*5c40*/  FMUL.FTZ R46, R46, R3.reuse ;  /* 0x000000032e2e7220 */ /* 0x080fe20000410000 */
[----:B------:R-:W-:Y:S01]  /*5c50*/  FMUL.FTZ R47, R47, R3 ;  /* 0x000000032f2f7220 */ /* 0x000fe20000410000 */
[----:B------:R-:W-:Y:S02]  /*5c60*/  LOP3.LUT R2, R0, 0xc0, RZ, 0xfc, !PT ;  /* 0x000000c000027812 */ /* 0x000fe400078efcff */
[----:B-1----:R-:W-:Y:S01]  /*5c70*/  FSEL R174, R174, -INF , !P5 ;  /* 0xff800000aeae7808 */ /* 0x002fe20006800000 */
[----:B------:R-:W-:Y:S01]  /*5c80*/  HMMA.16816.F32.BF16 R36, R8, R56, R36 ;  /* 0x000000380824723c */ /* 0x000fe20000041824 */
[----:B------:R-:W-:Y:S01]  /*5c90*/  FSEL R178, R178, -INF , !P5 ;  /* 0xff800000b2b27808 */ /* 0x000fe20006800000 */
[----:B------:R-:W-:Y:S01]  /*5ca0*/  MUFU.TANH R60, R44 ;  /* 0x0000002c003c7308 */ /* 0x000fe20000002400 */
[----:B------:R-:W-:-:S02]  /*5cb0*/  ISETP.GE.AND P5, PT, R2, R24, PT ;  /* 0x000000180200720c */ /* 0x000fc40003fa6270 */
[----:B------:R-:W-:-:S03]  /*5cc0*/  LOP3.LUT R2, R0, 0xc1, RZ, 0xfc, !PT ;  /* 0x000000c100027812 */ /* 0x000fc600078efcff */
[----:B------:R-:W-:Y:S02]  /*5cd0*/  HMMA.16816.F32.BF16 R20, R12, R62, R28 ;  /* 0x0000003e0c14723c */ /* 0x000fe4000004181c */
[----:B------:R-:W-:Y:S01]  /*5ce0*/  MUFU.TANH R57, R45 ;  /* 0x0000002d00397308 */ /* 0x000fe20000002400 */
[----:B------:R-:W-:Y:S02]  /*5cf0*/  FSEL R177, R169, -INF , !P4 ;  /* 0xff800000a9b17808 */ /* 0x000fe40006000000 */
[----:B------:R-:W-:-:S03]  /*5d00*/  FSEL R169, R181, -INF , !P4 ;  /* 0xff800000b5a97808 */ /* 0x000fc60006000000 */
[----:B------:R-:W-:Y:S02]  /*5d10*/  HMMA.16816.F32.BF16 R28, R16, R52, R32 ;  /* 0x00000034101c723c */ /* 0x000fe40000041820 */
[----:B------:R-:W-:Y:S01]  /*5d20*/  MUFU.TANH R56, R46 ;  /* 0x0000002e00387308 */ /* 0x000fe20000002400 */
[----:B------:R-:W-:Y:S02]  /*5d30*/  ISETP.GE.AND P4, PT, R2, R24, PT ;  /* 0x000000180200720c */ /* 0x000fe40003f86270 */
[----:B------:R-:W-:-:S05]  /*5d40*/  LOP3.LUT R2, R0, 0xc8, RZ, 0xfc, !PT ;  /* 0x000000c800027812 */ /* 0x000fca00078efcff */
[----:B----4-:R1:W-:Y:S01]  /*5d50*/  MUFU.TANH R27, R47 ;  /* 0x0000002f001b7308 */ /* 0x0103e20000002400 */
[----:B------:R-:W-:Y:S02]  /*5d60*/  FSEL R153, R153, -INF , !P3 ;  /* 0xff80000099997808 */ /* 0x000fe40005800000 */
[----:B------:R-:W-:Y:S02]  /*5d70*/  FSEL R181, R173, -INF , !P3 ;  /* 0xff800000adb57808 */ /* 0x000fe40005800000 */
[----:B------:R-:W-:Y:S01]  /*5d80*/  ISETP.GE.AND P3, PT, R2, R24, PT ;  /* 0x000000180200720c */ /* 0x000fe20003f66270 */
[----:B------:R-:W-:Y:S01]  /*5d90*/  HMMA.16816.F32.BF16 R16, R16, R54, R40 ;  /* 0x000000361010723c */ /* 0x000fe20000041828 */
[----:B------:R-:W-:Y:S01]  /*5da0*/  LOP3.LUT R2, R0, 0xc9, RZ, 0xfc, !PT ;  /* 0x000000c900027812 */ /* 0x000fe200078efcff */
[----:B-1----:R-:W1:Y:S01]  /*5db0*/  LDSM.16.M88.4 R44, [R25+0x9800] ;  /* 0x00980000192c783b */ /* 0x002e620000000200 */
[----:B------:R-:W-:Y:S02]  /*5dc0*/  FSEL R151, R151, -INF , !P1 ;  /* 0xff80000097977808 */ /* 0x000fe40004800000 */
[----:B------:R-:W-:-:S02]  /*5dd0*/  FSEL R131, R131, -INF , !P0 ;  /* 0xff80000083837808 */ /* 0x000fc40004000000 */
[----:B------:R-:W-:Y:S01]  /*5de0*/  FSEL R143, R143, -INF , !P0 ;  /* 0xff8000008f8f7808 */ /* 0x000fe20004000000 */
[----:B------:R-:W-:Y:S01]  /*5df0*/  HMMA.16816.F32.BF16 R32, R8, R58, R20 ;  /* 0x0000003a0820723c */ /* 0x000fe20000041814 */
[----:B------:R-:W-:Y:S02]  /*5e00*/  FSEL R173, R163, -INF , !P1 ;  /* 0xff800000a3ad7808 */ /* 0x000fe40004800000 */
[----:B------:R-:W-:Y:S01]  /*5e10*/  FSEL R182, R7, -INF , !P6 ;  /* 0xff80000007b67808 */ /* 0x000fe20007000000 */
[----:B------:R2:W3:Y:S01]  /*5e20*/  MUFU.TANH R61, R5 ;  /* 0x00000005003d7308 */ /* 0x0004e20000002400 */
[-C--:B------:R-:W-:Y:S01]  /*5e30*/  ISETP.GE.AND P1, PT, R2, R24.reuse, PT ;  /* 0x000000180200720c */ /* 0x080fe20003f26270 */
[-C--:B------:R-:W-:Y:S01]  /*5e40*/  FMUL.FTZ R36, R36, R3.reuse ;  /* 0x0000000324247220 */ /* 0x080fe20000410000 */
[----:B------:R-:W-:Y:S01]  /*5e50*/  LOP3.LUT R2, R0, 0xd0, RZ, 0xfc, !PT ;  /* 0x000000d000027812 */ /* 0x000fe200078efcff */
[----:B------:R-:W-:Y:S01]  /*5e60*/  HMMA.16816.F32.BF16 R20, R12, R48, R28 ;  /* 0x000000300c14723c */ /* 0x000fe2000004181c */
[----:B------:R-:W-:Y:S01]  /*5e70*/  FSEL R183, R6, -INF , !P5 ;  /* 0xff80000006b77808 */ /* 0x000fe20006800000 */
[-C--:B------:R-:W-:Y:S01]  /*5e80*/  FMUL.FTZ R38, R38, R3.reuse ;  /* 0x0000000326267220 */ /* 0x080fe20000410000 */
[-C--:B------:R-:W-:Y:S01]  /*5e90*/  ISETP.GE.AND P0, PT, R2, R24.reuse, PT ;  /* 0x000000180200720c */ /* 0x080fe20003f06270 */
[-C--:B------:R-:W-:Y:S01]  /*5ea0*/  FMUL.FTZ R37, R37, R3.reuse ;  /* 0x0000000325257220 */ /* 0x080fe20000410000 */
[----:B------:R-:W-:Y:S01]  /*5eb0*/  LOP3.LUT R2, R0, 0xd1, RZ, 0xfc, !PT ;  /* 0x000000d100027812 */ /* 0x000fe200078efcff */
[----:B------:R-:W-:Y:S01]  /*5ec0*/  FMUL.FTZ R39, R39, R3 ;  /* 0x0000000327277220 */ /* 0x000fe20000410000 */
[----:B------:R-:W-:Y:S01]  /*5ed0*/  FSEL R163, R140, -INF , !P6 ;  /* 0xff8000008ca37808 */ /* 0x000fe20007000000 */
[----:B------:R4:W-:Y:S01]  /*5ee0*/  STL [R1+0x18], R71 ;  /* 0x0000184701007387 */ /* 0x0009e20000100800 */
[----:B------:R-:W-:Y:S01]  /*5ef0*/  ISETP.GE.AND P6, PT, R2, R24, PT ;  /* 0x000000180200720c */ /* 0x000fe20003fc6270 */
[----:B------:R-:W-:-:S04]  /*5f00*/  DEPBAR.LE SB0, 0x0 ;  /* 0x000080000000791a */ /* 0x000fc80000000000 */
[----:B------:R-:W-:Y:S02]  /*5f10*/  LOP3.LUT R2, R0, 0xd8, RZ, 0xfc, !PT ;  /* 0x000000d800027812 */ /* 0x000fe400078efcff */
[----:B------:R-:W-:Y:S02]  /*5f20*/  FSEL R122, R122, -INF , !P5 ;  /* 0xff8000007a7a7808 */ /* 0x000fe40006800000 */
[----:B------:R-:W-:Y:S01]  /*5f30*/  ISETP.GE.AND P5, PT, R2, R24, PT ;  /* 0x000000180200720c */ /* 0x000fe20003fa6270 */
[----:B------:R-:W-:Y:S01]  /*5f40*/  HMMA.16816.F32.BF16 R12, R12, R50, R16 ;  /* 0x000000320c0c723c */ /* 0x000fe20000041810 */
[----:B------:R-:W-:Y:S02]  /*5f50*/  LOP3.LUT R2, R0, 0xd9, RZ, 0xfc, !PT ;  /* 0x000000d900027812 */ /* 0x000fe400078efcff */
[----:B------:R-:W-:Y:S02]  /*5f60*/  FSEL R85, R85, -INF , !P4 ;  /* 0xff80000055557808 */ /* 0x000fe40006000000 */
[----:B------:R-:W-:-:S02]  /*5f70*/  FSEL R185, R121, -INF , !P4 ;  /* 0xff80000079b97808 */ /* 0x000fc40006000000 */
[-C--:B------:R-:W-:Y:S02]  /*5f80*/  ISETP.GE.AND P4, PT, R2, R24.reuse, PT ;  /* 0x000000180200720c */ /* 0x080fe40003f86270 */
[----:B------:R-:W-:Y:S02]  /*5f90*/  LOP3.LUT R2, R0, 0xe0, RZ, 0xfc, !PT ;  /* 0x000000e000027812 */ /* 0x000fe400078efcff */
[----:B------:R-:W-:Y:S02]  /*5fa0*/  FSEL R121, R75, -INF , !P3 ;  /* 0xff8000004b797808 */ /* 0x000fe40005800000 */
[----:B------:R-:W-:Y:S02]  /*5fb0*/  FSEL R186, R77, -INF , !P3 ;  /* 0xff8000004dba7808 */ /* 0x000fe40005800000 */
[----:B------:R-:W-:Y:S01]  /*5fc0*/  ISETP.GE.AND P3, PT, R2, R24, PT ;  /* 0x000000180200720c */ /* 0x000fe20003f66270 */
[----:B-1----:R-:W-:Y:S01]  /*5fd0*/  HMMA.16816.F32.BF16 R20, R8, R44, R20 ;  /* 0x0000002c0814723c */ /* 0x002fe20000041814 */
[----:B------:R-:W-:-:S02]  /*5fe0*/  LOP3.LUT R2, R0, 0xe1, RZ, 0xfc, !PT ;  /* 0x000000e100027812 */ /* 0x000fc400078efcff */
[----:B------:R-:W-:Y:S02]  /*5ff0*/  FSEL R187, R74, -INF , !P1 ;  /* 0xff8000004abb7808 */ /* 0x000fe40004800000 */
[----:B------:R-:W-:Y:S02]  /*6000*/  FSEL R184, R76, -INF , !P1 ;  /* 0xff8000004cb87808 */ /* 0x000fe40004800000 */
[-C--:B------:R-:W-:Y:S02]  /*6010*/  ISETP.GE.AND P1, PT, R2, R24.reuse, PT ;  /* 0x000000180200720c */ /* 0x080fe40003f26270 */
[----:B------:R-:W-:Y:S02]  /*6020*/  LOP3.LUT R2, R0, 0xe8, RZ, 0xfc, !PT ;  /* 0x000000e800027812 */ /* 0x000fe400078efcff */
[----:B------:R-:W-:Y:S02]  /*6030*/  FSEL R190, R64, -INF , !P0 ;  /* 0xff80000040be7808 */ /* 0x000fe40004000000 */
[----:B------:R-:W-:Y:S01]  /*6040*/  FSEL R194, R72, -INF , !P0 ;  /* 0xff80000048c27808 */ /* 0x000fe20004000000 */
[----:B------:R-:W-:Y:S01]  /*6050*/  MUFU.TANH R36, R36 ;  /* 0x0000002400247308 */ /* 0x000fe20000002400 */
[----:B------:R-:W-:Y:S01]  /*6060*/  ISETP.GE.AND P0, PT, R2, R24, PT ;  /* 0x000000180200720c */ /* 0x000fe20003f06270 */
[----:B--2---:R-:W-:Y:S01]  /*6070*/  FMUL.FTZ R5, R32, R3 ;  /* 0x0000000320057220 */ /* 0x004fe20000410000 */
        /* <DEDUP_REMOVED lines=19> */
[----:B------:R-:W-:Y:S01]  /*61b0*/  LOP3.LUT R2, R0, 0xf8, RZ, 0xfc, !PT ;  /* 0x000000f800027812 */ /* 0x000fe200078efcff */
[----:B------:R-:W-:Y:S01]  /*61c0*/  IMAD.MOV.U32 R14, RZ, RZ, R197 ;  /* 0x000000ffff0e7224 */ /* 0x000fe200078e00c5 */
[----:B-1----:R-:W-:Y:S01]  /*61d0*/  FSEL R201, R38, -INF , !P3 ;  /* 0xff80000026c97808 */ /* 0x002fe20005800000 */
[----:B------:R-:W-:Y:S01]  /*61e0*/  IMAD.MOV.U32 R15, RZ, RZ, R196 ;  /* 0x000000ffff0f7224 */ /* 0x000fe200078e00c4 */
[----:B------:R-:W-:Y:S01]  /*61f0*/  FSEL R204, R36, -INF , !P3 ;  /* 0xff80000024cc7808 */ /* 0x000fe20005800000 */
[----:B--2---:R-:W-:-:S04]  /*6200*/  FMUL.FTZ R5, R21, R3 ;  /* 0x0000000315057220 */ /* 0x004fc80000410000 */
[----:B------:R1:W-:Y:S01]  /*6210*/  MUFU.TANH R7, R5 ;  /* 0x0000000500077308 */ /* 0x0003e20000002400 */
[----:B------:R-:W-:Y:S01]  /*6220*/  ISETP.GE.AND P3, PT, R2, R24, PT ;  /* 0x000000180200720c */ /* 0x000fe20003f66270 */
[-C--:B------:R-:W-:Y:S01]  /*6230*/  FMUL.FTZ R35, R35, R3.reuse ;  /* 0x0000000323237220 */ /* 0x080fe20000410000 */
[-C--:B------:R-:W-:Y:S01]  /*6240*/  FMUL.FTZ R20, R20, R3.reuse ;  /* 0x0000000314147220 */ /* 0x080fe20000410000 */
[-C--:B------:R-:W-:Y:S01]  /*6250*/  FMUL.FTZ R8, R8, R3.reuse ;  /* 0x0000000308087220 */ /* 0x080fe20000410000 */
[-C--:B------:R-:W-:Y:S01]  /*6260*/  FMUL.FTZ R10, R10, R3.reuse ;  /* 0x000000030a0a7220 */ /* 0x080fe20000410000 */
[-C--:B------:R-:W-:Y:S01]  /*6270*/  FMUL.FTZ R11, R11, R3.reuse ;  /* 0x000000030b0b7220 */ /* 0x080fe20000410000 */
[-C--:B------:R-:W-:Y:S01]  /*6280*/  FMUL.FTZ R2, R9, R3.reuse ;  /* 0x0000000309027220 */ /* 0x080fe20000410000 */
[----:B------:R-:W-:Y:S01]  /*6290*/  MUFU.TANH R37, R37 ;  /* 0x0000002500257308 */ /* 0x000fe20000002400 */
[----:B------:R2:W-:Y:S01]  /*62a0*/  STL.64 [R1], R14 ;  /* 0x0000000e01007387 */ /* 0x0005e20000100a00 */
[----:B-1----:R-:W-:-:S06]  /*62b0*/  FMUL.FTZ R5, R22, R3 ;  /* 0x0000000316057220 */ /* 0x002fcc0000410000 */
[----:B------:R-:W1:Y:S08]  /*62c0*/  MUFU.TANH R39, R39 ;  /* 0x0000002700277308 */ /* 0x000e700000002400 */
[----:B------:R5:W-:Y:S01]  /*62d0*/  MUFU.TANH R6, R5 ;  /* 0x0000000500067308 */ /* 0x000be20000002400 */
[----:B---3--:R-:W-:Y:S02]  /*62e0*/  FSEL R199, R34, -INF , !P0 ;  /* 0xff80000022c77808 */ /* 0x008fe40004000000 */
[----:B------:R-:W-:-:S02]  /*62f0*/  FSEL R202, R26, -INF , !P0 ;  /* 0xff8000001aca7808 */ /* 0x000fc40004000000 */
[----:B------:R-:W-:-:S03]  /*6300*/  ISETP.GT.AND P0, PT, R71, R216, PT ;  /* 0x000000d84700720c */ /* 0x000fc60003f04270 */
[----:B------:R-:W3:Y:S01]  /*6310*/  MUFU.TANH R35, R35 ;  /* 0x0000002300237308 */ /* 0x000ee20000002400 */
[----:B-----5:R-:W-:-:S07]  /*6320*/  FMUL.FTZ R5, R23, R3 ;  /* 0x0000000317057220 */ /* 0x020fce0000410000 */
[----:B------:R-:W5:Y:S08]  /*6330*/  MUFU.TANH R20, R20 ;  /* 0x0000001400147308 */ /* 0x000f700000002400 */
[----:B------:R-:W2:Y:S08]  /*6340*/  MUFU.TANH R5, R5 ;  /* 0x0000000500057308 */ /* 0x000eb00000002400 */
        /* <DEDUP_REMOVED lines=10> */
[----:B----4-:R-:W-:Y:S02]  /*63f0*/  FSEL R71, R25, -INF , !P6 ;  /* 0xff80000019477808 */ /* 0x010fe40007000000 */
[----:B------:R-:W-:-:S02]  /*6400*/  FSEL R206, R6, -INF , !P5 ;  /* 0xff80000006ce7808 */ /* 0x000fc40006800000 */
[----:B-----5:R-:W-:Y:S02]  /*6410*/  FSEL R209, R20, -INF , !P5 ;  /* 0xff80000014d17808 */ /* 0x020fe40006800000 */
[----:B--2---:R-:W-:Y:S02]  /*6420*/  FSEL R207, R5, -INF , !P4 ;  /* 0xff80000005cf7808 */ /* 0x004fe40006000000 */
[----:B------:R-:W-:Y:S02]  /*6430*/  FSEL R212, R7, -INF , !P4 ;  /* 0xff80000007d47808 */ /* 0x000fe40006000000 */
[----:B------:R-:W-:Y:S02]  /*6440*/  FSEL R208, R10, -INF , !P3 ;  /* 0xff8000000ad07808 */ /* 0x000fe40005800000 */
        /* <DEDUP_REMOVED lines=20> */
.L_x_655:
[----:B------:R-:W2:Y:S01]  /*6590*/  LD.E R2, desc[UR4][R134.64+0x170] ;  /* 0x0001700486027980 */ /* 0x000ea2000c101900 */
[----:B------:R-:W-:Y:S01]  /*65a0*/  VIADD R9, R238, 0xffffff00 ;  /* 0xffffff00ee097836 */ /* 0x000fe20000000000 */
[----:B------:R-:W-:Y:S01]  /*65b0*/  IABS R8, R238 ;  /* 0x000000ee00087213 */ /* 0x000fe20000000000 */
[----:B------:R-:W-:Y:S02]  /*65c0*/  IMAD.MOV.U32 R13, RZ, RZ, R219 ;  /* 0x000000ffff0d7224 */ /* 0x000fe400078e00db */
[----:B------:R-:W-:Y:S01]  /*65d0*/  IMAD.MOV.U32 R12, RZ, RZ, R220 ;  /* 0x000000ffff0c7224 */ /* 0x000fe200078e00dc */
[----:B--2---:R-:W-:-:S04]  /*65e0*/  IABS R0, R2 ;  /* 0x0000000200007213 */ /* 0x004fc80000000000 */
[----:B------:R-:W1:Y:S08]  /*65f0*/  I2F.RP R6, R0 ;  /* 0x0000000000067306 */ /* 0x000e700000209400 */
        /* <DEDUP_REMOVED lines=8> */
[----:B------:R-:W-:Y:S01]  /*6680*/  IMAD.HI.U32 R5, R7, R5, R6 ;  /* 0x0000000507057227 */ /* 0x000fe200078e0006 */
[----:B------:R-:W-:-:S03]  /*6690*/  IADD3 R7, PT, PT, RZ, -R10, RZ ;  /* 0x8000000aff077210 */ /* 0x000fc60007ffe0ff */
[----:B------:R-:W-:-:S04]  /*66a0*/  IMAD.MOV.U32 R6, RZ, RZ, R3 ;  /* 0x000000ffff067224 */ /* 0x000fc800078e0003 */
[----:B------:R-:W-:-:S04]  /*66b0*/  IMAD.HI.U32 R3, R5, R6, RZ ;  /* 0x0000000605037227 */ /* 0x000fc800078e00ff */
[----:B------:R-:W-:-:S04]  /*66c0*/  IMAD.HI.U32 R5, R5, R8, RZ ;  /* 0x0000000805057227 */ /* 0x000fc800078e00ff */
[-C--:B------:R-:W-:Y:S02]  /*66d0*/  IMAD R6, R3, R7.reuse, R6 ;  /* 0x0000000703067224 */ /* 0x080fe400078e0206 */
[----:B------:R-:W-:-:S03]  /*66e0*/  IMAD R7, R5, R7, R8 ;  /* 0x0000000705077224 */ /* 0x000fc600078e0208 */
[C---:B------:R-:W-:Y:S02]  /*66f0*/  ISETP.GT.U32.AND P1, PT, R0.reuse, R6, PT ;  /* 0x000000060000720c */ /* 0x040fe40003f24070 */
[----:B------:R-:W-:-:S11]  /*6700*/  ISETP.GT.U32.AND P4, PT, R0, R7, PT ;  /* 0x000000070000720c */ /* 0x000fd60003f84070 */
[----:B------:R-:W-:Y:S02]  /*6710*/  @!P1 IMAD.IADD R6, R6, 0x1, -R0 ;  /* 0x0000000106069824 */ /* 0x000fe400078e0a00 */
[----:B------:R-:W-:-:S03]  /*6720*/  @!P4 IADD3 R7, PT, PT, R7, -R0, RZ ;  /* 0x800000000707c210 */ /* 0x000fc60007ffe0ff */
[-C--:B------:R-:W-:Y:S02]  /*6730*/  ISETP.GE.U32.AND P5, PT, R6, R0.reuse, PT ;  /* 0x000000000600720c */ /* 0x080fe40003fa6070 */
[----:B------:R-:W-:Y:S02]  /*6740*/  ISETP.GE.U32.AND P6, PT, R7, R0, PT ;  /* 0x000000000700720c */ /* 0x000fe40003fc6070 */
[-C--:B------:R-:W-:Y:S02]  /*6750*/  LOP3.LUT R0, R9, R2.reuse, RZ, 0x3c, !PT ;  /* 0x0000000209007212 */ /* 0x080fe400078e3cff */
[----:B------:R-:W-:Y:S02]  /*6760*/  LOP3.LUT R6, R238, R2, RZ, 0x3c, !PT ;  /* 0x00000002ee067212 */ /* 0x000fe400078e3cff */
[----:B------:R-:W-:Y:S02]  /*6770*/  ISETP.GE.AND P0, PT, R0, RZ, PT ;  /* 0x000000ff0000720c */ /* 0x000fe40003f06270 */
[----:B------:R-:W-:Y:S01]  /*6780*/  ISETP.GE.AND P3, PT, R6, RZ, PT ;  /* 0x000000ff0600720c */ /* 0x000fe20003f66270 */
[----:B------:R-:W-:Y:S01]  /*6790*/  @!P1 VIADD R3, R3, 0x1 ;  /* 0x0000000103039836 */ /* 0x000fe20000000000 */
[----:B------:R-:W-:Y:S01]  /*67a0*/  @!P4 IADD3 R5, PT, PT, R5, 0x1, RZ ;  /* 0x000000010505c810 */ /* 0x000fe20007ffe0ff */
[----:B------:R-:W2:Y:S02]  /*67b0*/  LD.E.64 R6, desc[UR4][R68.64+0x38] ;  /* 0x0000380444067980 */ /* 0x000ea4000c101b00 */
[----:B------:R-:W-:Y:S01]  /*67c0*/  @P5 VIADD R3, R3, 0x1 ;  /* 0x0000000103035836 */ /* 0x000fe20000000000 */
[----:B------:R-:W-:-:S02]  /*67d0*/  @P6 IADD3 R5, PT, PT, R5, 0x1, RZ ;  /* 0x0000000105056810 */ /* 0x000fc40007ffe0ff */
[----:B------:R-:W-:Y:S02]  /*67e0*/  ISETP.NE.AND P1, PT, R2, RZ, PT ;  /* 0x000000ff0200720c */ /* 0x000fe40003f25270 */
[----:B------:R-:W-:Y:S01]  /*67f0*/  LOP3.LUT R0, RZ, R2, RZ, 0x33, !PT ;  /* 0x00000002ff007212 */ /* 0x000fe200078e33ff */
[----:B------:R-:W-:Y:S02]  /*6800*/  @!P0 IMAD.MOV R3, RZ, RZ, -R3 ;  /* 0x000000ffff038224 */ /* 0x000fe400078e0a03 */
[----:B------:R-:W-:-:S03]  /*6810*/  @!P3 IADD3 R5, PT, PT, -R5, RZ, RZ ;  /* 0x000000ff0505b210 */ /* 0x000fc60007ffe1ff */
[C---:B------:R-:W-:Y:S02]  /*6820*/  SEL R3, R0.reuse, R3, !P1 ;  /* 0x0000000300037207 */ /* 0x040fe40004800000 */
[----:B------:R-:W-:-:S03]  /*6830*/  SEL R5, R0, R5, !P1 ;  /* 0x0000000500057207 */ /* 0x000fc60004800000 */
[----:B------:R-:W-:-:S04]  /*6840*/  IMAD.WIDE R10, R3, 0x4, R14 ;  /* 0x00000004030a7825 */ /* 0x000fc800078e020e */
[C---:B------:R-:W-:Y:S02]  /*6850*/  IMAD.WIDE R8, R5.reuse, 0x4, R14 ;  /* 0x0000000405087825 */ /* 0x040fe400078e020e */
[----:B------:R-:W3:Y:S04]  /*6860*/  LD.E R11, desc[UR4][R10.64] ;  /* 0x000000040a0b7980 */ /* 0x000ee8000c101900 */
[----:B------:R-:W3:Y:S04]  /*6870*/  LD.E R10, desc[UR4][R8.64] ;  /* 0x00000004080a7980 */ /* 0x000ee8000c101900 */
[----:B------:R-:W4:Y:S01]  /*6880*/  LD.E.64 R8, desc[UR4][R68.64+0x20] ;  /* 0x0000200444087980 */ /* 0x000f22000c101b00 */
[----:B------:R-:W-:-:S04]  /*6890*/  IMAD.IADD R3, R5, 0x1, -R3 ;  /* 0x0000000105037824 */ /* 0x000fc800078e0a03 */
[----:B------:R-:W-:-:S05]  /*68a0*/  IMAD R2, R2, R3, -0x100 ;  /* 0xffffff0002027424 */ /* 0x000fca00078e0203 */
[----:B------:R-:W-:Y:S01]  /*68b0*/  SHF.R.S32.HI R5, RZ, 0x1f, R2 ;  /* 0x0000001fff057819 */ /* 0x000fe20000011402 */
        /* <DEDUP_REMOVED lines=14> */
.L_x_656:
[----:B------:R-:W-:Y:S05]  /*69a0*/  BSYNC.RECONVERGENT B0 ;  /* 0x0000000000007941 */ /* 0x000fea0003800200 */
.L_x_654:
        /* <DEDUP_REMOVED lines=14> */
[-C--:B-1----:R-:W-:Y:S01]  /*6a90*/  IADD3 R12, P1, PT, R10, R5.reuse, RZ ;  /* 0x000000050a0c7210 */ /* 0x082fe20007f3e0ff */
        /* <DEDUP_REMOVED lines=11> */
[-C--:B-1----:R-:W-:Y:S01]  /*6b50*/  IADD3 R2, P1, PT, R6, R5.reuse, RZ ;  /* 0x0000000506027210 */ /* 0x082fe20007f3e0ff */
[--C-:B------:R-:W-:Y:S01]  /*6b60*/  IMAD.X R7, R9, 0x1, R0.reuse, P0 ;  /* 0x0000000109077824 */ /* 0x100fe200000e0600 */
[----:B------:R1:W-:Y:S03]  /*6b70*/  LDGSTS.E.BYPASS.LTC128B.128 [R4+0x5000], desc[UR4][R8.64] ;  /* 0x0500000008047fae */ /* 0x0003e6000b981a04 */
[----:B------:R-:W-:Y:S01]  /*6b80*/  IMAD.X R3, R7, 0x1, R0, P1 ;  /* 0x0000000107037824 */ /* 0x000fe200008e0600 */
[----:B------:R3:W-:Y:S01]  /*6b90*/  LDGSTS.E.BYPASS.LTC128B.128 [R4+0x5800], desc[UR4][R6.64] ;  /* 0x0580000006047fae */ /* 0x0007e2000b981a04 */
[----:B-----5:R-:W-:-:S03]  /*6ba0*/  IADD3 R12, P0, PT, R2, R5, RZ ;  /* 0x00000005020c7210 */ /* 0x020fc60007f1e0ff */
[----:B------:R4:W-:Y:S01]  /*6bb0*/  LDGSTS.E.BYPASS.LTC128B.128 [R4+0x6000], desc[UR4][R2.64] ;  /* 0x0600000002047fae */ /* 0x0009e2000b981a04 */
[----:B--2---:R-:W-:Y:S01]  /*6bc0*/  IADD3 R14, P1, PT, R12, R5, RZ ;  /* 0x000000050c0e7210 */ /* 0x004fe20007f3e0ff */
[----:B------:R-:W-:-:S03]  /*6bd0*/  IMAD.X R13, R3, 0x1, R0, P0 ;  /* 0x00000001030d7824 */ /* 0x000fc600000e0600 */
[-C--:B------:R-:W-:Y:S01]  /*6be0*/  IADD3 R10, P0, PT, R14, R5.reuse, RZ ;  /* 0x000000050e0a7210 */ /* 0x080fe20007f1e0ff */
[--C-:B------:R-:W-:Y:S01]  /*6bf0*/  IMAD.X R15, R13, 0x1, R0.reuse, P1 ;  /* 0x000000010d0f7824 */ /* 0x100fe200008e0600 */
[----:B------:R2:W-:Y:S03]  /*6c00*/  LDGSTS.E.BYPASS.LTC128B.128 [R4+0x6800], desc[UR4][R12.64] ;  /* 0x068000000c047fae */ /* 0x0005e6000b981a04 */
[----:B------:R-:W-:Y:S01]  /*6c10*/  IMAD.X R11, R15, 0x1, R0, P0 ;  /* 0x000000010f0b7824 */ /* 0x000fe200000e0600 */
[----:B------:R2:W-:Y:S04]  /*6c20*/  LDGSTS.E.BYPASS.LTC128B.128 [R4+0x7000], desc[UR4][R14.64] ;  /* 0x070000000e047fae */ /* 0x0005e8000b981a04 */
[----:B------:R2:W-:Y:S01]  /*6c30*/  LDGSTS.E.BYPASS.LTC128B.128 [R4+0x7800], desc[UR4][R10.64] ;  /* 0x078000000a047fae */ /* 0x0005e2000b981a04 */
[----:B-1----:R-:W-:-:S04]  /*6c40*/  IADD3 R8, P1, PT, R10, R5, RZ ;  /* 0x000000050a087210 */ /* 0x002fc80007f3e0ff */
[----:B---3--:R-:W-:Y:S01]  /*6c50*/  IADD3 R6, P0, PT, R8, R5, RZ ;  /* 0x0000000508067210 */ /* 0x008fe20007f1e0ff */
[----:B------:R-:W-:-:S03]  /*6c60*/  IMAD.X R9, R11, 0x1, R0, P1 ;  /* 0x000000010b097824 */ /* 0x000fc600008e0600 */
[-C--:B----4-:R-:W-:Y:S01]  /*6c70*/  IADD3 R2, P1, PT, R6, R5.reuse, RZ ;  /* 0x0000000506027210 */ /* 0x090fe20007f3e0ff */
[--C-:B------:R-:W-:Y:S01]  /*6c80*/  IMAD.X R7, R9, 0x1, R0.reuse, P0 ;  /* 0x0000000109077824 */ /* 0x100fe200000e0600 */
[----:B------:R1:W-:Y:S03]  /*6c90*/  LDGSTS.E.BYPASS.LTC128B.128 [R4+0x8000], desc[UR4][R8.64] ;  /* 0x0800000008047fae */ /* 0x0003e6000b981a04 */
[----:B------:R-:W-:Y:S01]  /*6ca0*/  IMAD.X R3, R7, 0x1, R0, P1 ;  /* 0x0000000107037824 */ /* 0x000fe200008e0600 */
[----:B------:R1:W-:Y:S01]  /*6cb0*/  LDGSTS.E.BYPASS.LTC128B.128 [R4+0x8800], desc[UR4][R6.64] ;  /* 0x0880000006047fae */ /* 0x0003e2000b981a04 */
[----:B--2---:R-:W-:-:S03]  /*6cc0*/  IADD3 R12, P0, PT, R2, R5, RZ ;  /* 0x00000005020c7210 */ /* 0x004fc60007f1e0ff */
[----:B------:R1:W-:Y:S02]  /*6cd0*/  LDGSTS.E.BYPASS.LTC128B.128 [R4+0x9000], desc[UR4][R2.64] ;  /* 0x0900000002047fae */ /* 0x0003e4000b981a04 */
[----:B------:R-:W-:-:S05]  /*6ce0*/  IMAD.X R13, R3, 0x1, R0, P0 ;  /* 0x00000001030d7824 */ /* 0x000fca00000e0600 */
[----:B------:R1:W-:Y:S04]  /*6cf0*/  LDGSTS.E.BYPASS.LTC128B.128 [R4+0x9800], desc[UR4][R12.64] ;  /* 0x098000000c047fae */ /* 0x0003e8000b981a04 */
[----:B------:R-:W0:Y:S02]  /*6d00*/  LDGDEPBAR ;  /* 0x00000000000079af */ /* 0x000e240000000000 */
.L_x_653:
[----:B------:R-:W-:Y:S05]  /*6d10*/  BSYNC.RECONVERGENT B1 ;  /* 0x0000000000017941 */ /* 0x000fea0003800200 */
.L_x_652:
        /* <DEDUP_REMOVED lines=74> */
[----:B------:R-:W-:-:S02]  /*71c0*/  LEA R140, R2, R226, 0x1 ;  /* 0x000000e2028c7211 */ /* 0x000fc400078e08ff */
[----:B---3--:R-:W-:Y:S02]  /*71d0*/  FMNMX.FTZ R37, R37, R4, !PT ;  /* 0x0000000425257209 */ /* 0x008fe40007810000 */
[-C--:B------:R-:W-:Y:S01]  /*71e0*/  IADD3 R39, PT, PT, R100, R140.reuse, RZ ;  /* 0x0000008c64277210 */ /* 0x080fe20007ffe0ff */
[----:B------:R-:W-:Y:S01]  /*71f0*/  LDSM.16.MT88.4 R16, [R140+0xa000] ;  /* 0x00a000008c10783b */ /* 0x000fe20000004200 */
[----:B------:R-:W-:-:S03]  /*7200*/  IADD3 R156, PT, PT, R156, R140, RZ ;  /* 0x0000008c9c9c7210 */ /* 0x000fc60007ffe0ff */
[----:B------:R-:W1:Y:S01]  /*7210*/  LDSM.16.MT88.4 R12, [R39+0xa000] ;  /* 0x00a00000270c783b */ /* 0x000e620000004200 */
[----:B------:R-:W-:-:S03]  /*7220*/  IADD3 R38, PT, PT, R100, R156, RZ ;  /* 0x0000009c64267210 */ /* 0x000fc60007ffe0ff */
[----:B------:R-:W3:Y:S04]  /*7230*/  LDSM.16.MT88.4 R20, [R156+0xa000] ;  /* 0x00a000009c14783b */ /* 0x000ee80000004200 */
[----:B------:R-:W4:Y:S04]  /*7240*/  LDSM.16.MT88.4 R28, [R38+0xa000] ;  /* 0x00a00000261c783b */ /* 0x000f280000004200 */
[----:B------:R-:W5:Y:S04]  /*7250*/  LDSM.16.MT88.4 R44, [R140+0xa800] ;  /* 0x00a800008c2c783b */ /* 0x000f680000004200 */
[----:B------:R-:W5:Y:S04]  /*7260*/  LDSM.16.MT88.4 R40, [R39+0xa800] ;  /* 0x00a800002728783b */ /* 0x000f680000004200 */
[----:B------:R-:W5:Y:S01]  /*7270*/  LDSM.16.MT88.4 R64, [R156+0xa800] ;  /* 0x00a800009c40783b */ /* 0x000f620000004200 */
        /* <DEDUP_REMOVED lines=10> */
[----:B------:R-:W3:Y:S01]  /*7320*/  MUFU.EX2 R8, R6 ;  /* 0x0000000600087308 */ /* 0x000ee20000000800 */
[----:B--2---:R-:W-:-:S04]  /*7330*/  FFMA.FTZ R2, R83, R0, -R3 ;  /* 0x0000000053027223 */ /* 0x004fc80000010803 */
[----:B------:R2:W4:Y:S01]  /*7340*/  MUFU.EX2 R78, R2 ;  /* 0x00000002004e7308 */ /* 0x0005220000000800 */
[----:B-1----:R-:W-:Y:S01]  /*7350*/  FFMA.FTZ R4, R89, R0, -R5 ;  /* 0x0000000059047223 */ /* 0x002fe20000010805 */
[----:B---3--:R-:W-:-:S03]  /*7360*/  MOV R89, R8 ;  /* 0x0000000800597202 */ /* 0x008fc60000000f00 */
[----:B------:R1:W-:Y:S01]  /*7370*/  MUFU.EX2 R73, R4 ;  /* 0x0000000400497308 */ /* 0x0003e20000000800 */
[----:B------:R-:W-:-:S04]  /*7380*/  FFMA.FTZ R6, R94, R0, -R5 ;  /* 0x000000005e067223 */ /* 0x000fc80000010805 */
[----:B------:R3:W5:Y:S01]  /*7390*/  MUFU.EX2 R68, R6 ;  /* 0x0000000600447308 */ /* 0x0007620000000800 */
[--C-:B--2---:R-:W-:Y:S01]  /*73a0*/  FFMA.FTZ R2, R88, R0, -R5.reuse ;  /* 0x0000000058027223 */ /* 0x104fe20000010805 */
[----:B------:R-:W-:Y:S02]  /*73b0*/  MOV R88, R7 ;  /* 0x0000000700587202 */ /* 0x000fe40000000f00 */
[----:B----4-:R-:W-:Y:S01]  /*73c0*/  F2FP.BF16.F32.PACK_AB R11, R78, R74 ;  /* 0x0000004a4e0b723e */ /* 0x010fe200000010ff */
[----:B------:R2:W4:Y:S01]  /*73d0*/  MUFU.EX2 R7, R2 ;  /* 0x0000000200077308 */ /* 0x0005220000000800 */
[----:B-1----:R-:W-:Y:S01]  /*73e0*/  FFMA.FTZ R4, R82, R0, -R5 ;  /* 0x0000000052047223 */ /* 0x002fe20000010805 */
[----:B------:R-:W-:-:S03]  /*73f0*/  F2FP.BF16.F32.PACK_AB R9, R89, R88 ;  /* 0x000000585909723e */ /* 0x000fc600000010ff */
[----:B------:R1:W1:Y:S01]  /*7400*/  MUFU.EX2 R75, R4 ;  /* 0x00000004004b7308 */ /* 0x0002620000000800 */
[----:B---3--:R-:W-:Y:S01]  /*7410*/  FFMA.FTZ R6, R106, R0, -R5 ;  /* 0x000000006a067223 */ /* 0x008fe20000010805 */
[----:B-----5:R-:W-:-:S03]  /*7420*/  MOV R106, R68 ;  /* 0x00000044006a7202 */ /* 0x020fc60000000f00 */
[----:B------:R3:W-:Y:S01]  /*7430*/  MUFU.EX2 R249, R6 ;  /* 0x0000000600f97308 */ /* 0x0007e20000000800 */
[----:B--2---:R-:W-:Y:S01]  /*7440*/  FFMA.FTZ R2, R90, R0, -R5 ;  /* 0x000000005a027223 */ /* 0x004fe20000010805 */
[----:B----4-:R-:W-:-:S03]  /*7450*/  F2FP.BF16.F32.PACK_AB R8, R7, R73 ;  /* 0x000000490708723e */ /* 0x010fc600000010ff */
[----:B------:R2:W4:Y:S01]  /*7460*/  MUFU.EX2 R77, R2 ;  /* 0x00000002004d7308 */ /* 0x0005220000000800 */
[----:B-1----:R-:W-:Y:S01]  /*7470*/  FFMA.FTZ R4, R93, R0, -R3 ;  /* 0x000000005d047223 */ /* 0x002fe20000010803 */
[----:B------:R-:W-:-:S03]  /*7480*/  MOV R94, R75 ;  /* 0x0000004b005e7202 */ /* 0x000fc60000000f00 */
[----:B------:R1:W-:Y:S01]  /*7490*/  MUFU.EX2 R196, R4 ;  /* 0x0000000400c47308 */ /* 0x0003e20000000800 */
[----:B---3--:R-:W-:-:S04]  /*74a0*/  FFMA.FTZ R6, R86, R0, -R5 ;  /* 0x0000000056067223 */ /* 0x008fc80000010805 */
[----:B------:R3:W-:Y:S01]  /*74b0*/  MUFU.EX2 R243, R6 ;  /* 0x0000000600f37308 */ /* 0x0007e20000000800 */
[-C--:B--2---:R-:W-:Y:S01]  /*74c0*/  FFMA.FTZ R2, R92, R0.reuse, -R3 ;  /* 0x000000005c027223 */ /* 0x084fe20000010803 */
[----:B----4-:R-:W-:Y:S02]  /*74d0*/  F2FP.BF16.F32.PACK_AB R10, R77, R75 ;  /* 0x0000004b4d0a723e */ /* 0x010fe400000010ff */
[----:B------:R-:W-:Y:S01]  /*74e0*/  MOV R92, R73 ;  /* 0x00000049005c7202 */ /* 0x000fe20000000f00 */
[----:B------:R2:W-:Y:S01]  /*74f0*/  MUFU.EX2 R72, R2 ;  /* 0x0000000200487308 */ /* 0x0005e20000000800 */
[----:B-1----:R-:W-:-:S03]  /*7500*/  FFMA.FTZ R4, R98, R0, -R5 ;  /* 0x0000000062047223 */ /* 0x002fc60000010805 */
[----:B------:R-:W-:Y:S01]  /*7510*/  HMMA.16816.F32.BF16 R32, R8, R12, RZ ;  /* 0x0000000c0820723c */ /* 0x000fe200000418ff */
[----:B------:R1:W4:Y:S01]  /*7520*/  MUFU.EX2 R69, R4 ;  /* 0x0000000400457308 */ /* 0x0003220000000800 */
[----:B---3--:R-:W-:-:S04]  /*7530*/  FFMA.FTZ R6, R118, R0, -R5 ;  /* 0x0000000076067223 */ /* 0x008fc80000010805 */
[----:B------:R3:W-:Y:S02]  /*7540*/  MUFU.EX2 R231, R6 ;  /* 0x0000000600e77308 */ /* 0x0007e40000000800 */
[----:B------:R-:W-:Y:S01]  /*7550*/  HMMA.16816.F32.BF16 R24, R8, R14, RZ ;  /* 0x0000000e0818723c */ /* 0x000fe200000418ff */
[----:B------:R-:W5:Y:S01]  /*7560*/  LDSM.16.MT88.4 R12, [R38+0xa800] ;  /* 0x00a80000260c783b */ /* 0x000f620000004200 */
[----:B--2---:R-:W-:Y:S01]  /*7570*/  FFMA.FTZ R2, R91, R0, -R3 ;  /* 0x000000005b027223 */ /* 0x004fe20000010803 */
[----:B------:R-:W-:-:S03]  /*7580*/  MOV R91, R74 ;  /* 0x0000004a005b7202 */ /* 0x000fc60000000f00 */
[----:B------:R2:W-:Y:S01]  /*7590*/  MUFU.EX2 R76, R2 ;  /* 0x00000002004c7308 */ /* 0x0005e20000000800 */
[--C-:B-1----:R-:W-:Y:S01]  /*75a0*/  FFMA.FTZ R4, R95, R0, -R5.reuse ;  /* 0x000000005f047223 */ /* 0x102fe20000010805 */
[----:B------:R-:W-:Y:S01]  /*75b0*/  HMMA.16816.F32.BF16 R60, R8, R16, RZ ;  /* 0x00000010083c723c */ /* 0x000fe200000418ff */
[----:B------:R-:W-:Y:S02]  /*75c0*/  MOV R95, R78 ;  /* 0x0000004e005f7202 */ /* 0x000fe40000000f00 */
[----:B------:R1:W-:Y:S01]  /*75d0*/  MUFU.EX2 R100, R4 ;  /* 0x0000000400647308 */ /* 0x0003e20000000800 */
[----:B---3--:R-:W-:-:S04]  /*75e0*/  FFMA.FTZ R6, R127, R0, -R5 ;  /* 0x000000007f067223 */ /* 0x008fc80000010805 */
[----:B------:R-:W-:Y:S01]  /*75f0*/  HMMA.16816.F32.BF16 R56, R8, R18, RZ ;  /* 0x000000120838723c */ /* 0x000fe200000418ff */
[----:B------:R3:W-:Y:S01]  /*7600*/  MUFU.EX2 R218, R6 ;  /* 0x0000000600da7308 */ /* 0x0007e20000000800 */
[----:B--2---:R-:W-:Y:S01]  /*7610*/  FFMA.FTZ R2, R96, R0, -R5 ;  /* 0x0000000060027223 */ /* 0x004fe20000010805 */
[----:B------:R-:W-:-:S03]  /*7620*/  MOV R96, R216 ;  /* 0x000000d800607202 */ /* 0x000fc60000000f00 */
[----:B------:R2:W5:Y:S02]  /*7630*/  MUFU.EX2 R79, R2 ;  /* 0x00000002004f7308 */ /* 0x0005640000000800 */
[----:B------:R-:W-:Y:S01]  /*7640*/  HMMA.16816.F32.BF16 R16, R8, R20, RZ ;  /* 0x000000140810723c */ /* 0x000fe200000418ff */
[----:B-1----:R-:W-:Y:S01]  /*7650*/  FFMA.FTZ R4, R99, R0, -R3 ;  /* 0x0000000063047223 */ /* 0x002fe20000010803 */
[----:B----4-:R-:W-:-:S03]  /*7660*/  MOV R99, R69 ;  /* 0x0000004500637202 */ /* 0x010fc60000000f00 */
[----:B------:R1:W-:Y:S01]  /*7670*/  MUFU.EX2 R93, R4 ;  /* 0x00000004005d7308 */ /* 0x0003e20000000800 */
[-C--:B---3--:R-:W-:Y:S02]  /*7680*/  FFMA.FTZ R6, R141, R0.reuse, -R5 ;  /* 0x000000008d067223 */ /* 0x088fe40000010805 */
[----:B------:R-:W-:Y:S02]  /*7690*/  HMMA.16816.F32.BF16 R52, R8, R22, RZ ;  /* 0x000000160834723c */ /* 0x000fe400000418ff */
[----:B------:R3:W-:Y:S01]  /*76a0*/  MUFU.EX2 R214, R6 ;  /* 0x0000000600d67308 */ /* 0x0007e20000000800 */
[----:B--2---:R-:W-:Y:S01]  /*76b0*/  FFMA.FTZ R2, R97, R0, -R3 ;  /* 0x0000000061027223 */ /* 0x004fe20000010803 */
[----:B------:R-:W-:-:S04]  /*76c0*/  MOV R97, R77 ;  /* 0x0000004d00617202 */ /* 0x000fc80000000f00 */
[----:B------:R-:W-:Y:S01]  /*76d0*/  HMMA.16816.F32.BF16 R20, R8, R28, RZ ;  /* 0x0000001c0814723c */ /* 0x000fe200000418ff */
[----:B------:R-:W2:Y:S01]  /*76e0*/  MUFU.EX2 R90, R2 ;  /* 0x00000002005a7308 */ /* 0x000ea20000000800 */
[----:B-1----:R-:W-:Y:S01]  /*76f0*/  FFMA.FTZ R4, R107, R0, -R5 ;  /* 0x000000006b047223 */ /* 0x002fe20000010805 */
[----:B-----5:R-:W-:-:S03]  /*7700*/  MOV R107, R79 ;  /* 0x0000004f006b7202 */ /* 0x020fc60000000f00 */
[----:B------:R1:W-:Y:S02]  /*7710*/  MUFU.EX2 R248, R4 ;  /* 0x0000000400f87308 */ /* 0x0003e40000000800 */
[----:B------:R-:W-:Y:S01]  /*7720*/  HMMA.16816.F32.BF16 R48, R8, R30, RZ ;  /* 0x0000001e0830723c */ /* 0x000fe200000418ff */
[----:B------:R-:W-:Y:S01]  /*7730*/  F2FP.BF16.F32.PACK_AB R8, R79, R69 ;  /* 0x000000454f08723e */ /* 0x000fe200000010ff */
[----:B------:R-:W-:Y:S01]  /*7740*/  LDSM.16.MT88.4 R28, [R39+0xb000] ;  /* 0x00b00000271c783b */ /* 0x000fe20000004200 */
[----:B------:R-:W-:Y:S01]  /*7750*/  F2FP.BF16.F32.PACK_AB R9, R196, R72 ;  /* 0x00000048c409723e */ /* 0x000fe200000010ff */
[----:B---3--:R-:W-:Y:S01]  /*7760*/  FFMA.FTZ R6, R149, R0, -R5 ;  /* 0x0000000095067223 */ /* 0x008fe20000010805 */
[----:B------:R-:W-:Y:S02]  /*7770*/  F2FP.BF16.F32.PACK_AB R10, R100, R68 ;  /* 0x00000044640a723e */ /* 0x000fe400000010ff */
[----:B--2---:R-:W-:Y:S01]  /*7780*/  F2FP.BF16.F32.PACK_AB R11, R90, R76 ;  /* 0x0000004c5a0b723e */ /* 0x004fe200000010ff */
[----:B------:R-:W-:Y:S01]  /*7790*/  FFMA.FTZ R2, R102, R0, -R3 ;  /* 0x0000000066027223 */ /* 0x000fe20000010803 */
[----:B------:R-:W-:-:S02]  /*77a0*/  MOV R102, R72 ;  /* 0x0000004800667202 */ /* 0x000fc40000000f00 */
[----:B------:R-:W-:Y:S01]  /*77b0*/  MOV R149, R90 ;  /* 0x0000005a00957202 */ /* 0x000fe20000000f00 */
[----:B------:R2:W-:Y:S01]  /*77c0*/  MUFU.EX2 R252, R2 ;  /* 0x0000000200fc7308 */ /* 0x0005e20000000800 */
[-C--:B-1----:R-:W-:Y:S01]  /*77d0*/  FFMA.FTZ R4, R103, R0.reuse, -R5 ;  /* 0x0000000067047223 */ /* 0x082fe20000010805 */
[C---:B------:R-:W-:Y:S03]  /*77e0*/  HMMA.16816.F32.BF16 R60, R8.reuse, R44, R60 ;  /* 0x0000002c083c723c */ /* 0x040fe6000004183c */
[----:B------:R1:W-:Y:S05]  /*77f0*/  MUFU.EX2 R251, R4 ;  /* 0x0000000400fb7308 */ /* 0x0003ea0000000800 */
[----:B------:R-:W-:Y:S01]  /*7800*/  HMMA.16816.F32.BF16 R44, R8, R46, R56 ;  /* 0x0000002e082c723c */ /* 0x000fe20000041838 */
[----:B--2---:R-:W-:Y:S01]  /*7810*/  FFMA.FTZ R2, R101, R0, -R3 ;  /* 0x0000000065027223 */ /* 0x004fe20000010803 */
[----:B------:R-:W-:-:S06]  /*7820*/  MOV R101, R196 ;  /* 0x000000c400657202 */ /* 0x000fcc0000000f00 */
[----:B------:R-:W-:Y:S01]  /*7830*/  HMMA.16816.F32.BF16 R56, R8, R40, R32 ;  /* 0x000000280838723c */ /* 0x000fe20000041820 */
[----:B------:R-:W2:Y:S01]  /*7840*/  LDSM.16.MT88.4 R32, [R140+0xb000] ;  /* 0x00b000008c20783b */ /* 0x000ea20000004200 */
[----:B------:R3:W-:Y:S01]  /*7850*/  MUFU.EX2 R98, R2 ;  /* 0x0000000200627308 */ /* 0x0007e20000000800 */
[----:B-1----:R-:W-:-:S04]  /*7860*/  FFMA.FTZ R4, R108, R0, -R3 ;  /* 0x000000006c047223 */ /* 0x002fc80000010803 */
[----:B------:R1:W-:Y:S01]  /*7870*/  MUFU.EX2 R246, R4 ;  /* 0x0000000400f67308 */ /* 0x0003e20000000800 */
[C---:B------:R-:W-:Y:S08]  /*7880*/  HMMA.16816.F32.BF16 R80, R8.reuse, R42, R24 ;  /* 0x0000002a0850723c */ /* 0x040ff00000041818 */
[----:B------:R-:W-:Y:S01]  /*7890*/  HMMA.16816.F32.BF16 R72, R8, R64, R16 ;  /* 0x000000400848723c */ /* 0x000fe20000041810 */
[----:B---3--:R-:W-:Y:S01]  /*78a0*/  FFMA.FTZ R2, R105, R0, -R5 ;  /* 0x0000000069027223 */ /* 0x008fe20000010805 */
[----:B------:R-:W-:Y:S01]  /*78b0*/  LDSM.16.MT88.4 R16, [R38+0xb000] ;  /* 0x00b000002610783b */ /* 0x000fe20000004200 */
[----:B------:R-:W-:-:S02]  /*78c0*/  MOV R105, R76 ;  /* 0x0000004c00697202 */ /* 0x000fc40000000f00 */
[----:B------:R3:W4:Y:S01]  /*78d0*/  MUFU.EX2 R250, R2 ;  /* 0x0000000200fa7308 */ /* 0x0007220000000800 */
[-C--:B-1----:R-:W-:Y:S02]  /*78e0*/  FFMA.FTZ R4, R112, R0.reuse, -R5 ;  /* 0x0000000070047223 */ /* 0x082fe40000010805 */
[C---:B------:R-:W-:Y:S01]  /*78f0*/  HMMA.16816.F32.BF16 R24, R8.reuse, R12, R20 ;  /* 0x0000000c0818723c */ /* 0x040fe20000041814 */
[----:B------:R-:W1:Y:S01]  /*7900*/  LDSM.16.MT88.4 R20, [R156+0xb000] ;  /* 0x00b000009c14783b */ /* 0x000e620000004200 */
[----:B------:R5:W-:Y:S06]  /*7910*/  MUFU.EX2 R240, R4 ;  /* 0x0000000400f07308 */ /* 0x000bec0000000800 */
[----:B------:R-:W-:Y:S01]  /*7920*/  HMMA.16816.F32.BF16 R12, R8, R14, R48 ;  /* 0x0000000e080c723c */ /* 0x000fe20000041830 */
[----:B---3--:R-:W-:-:S04]  /*7930*/  FFMA.FTZ R2, R104, R0, -R3 ;  /* 0x0000000068027223 */ /* 0x008fc80000010803 */
[----:B------:R-:W3:Y:S03]  /*7940*/  MUFU.EX2 R247, R2 ;  /* 0x0000000200f77308 */ /* 0x000ee60000000800 */
[----:B------:R-:W-:Y:S01]  /*7950*/  HMMA.16816.F32.BF16 R76, R8, R66, R52 ;  /* 0x00000042084c723c */ /* 0x000fe20000041834 */
[----:B----4-:R-:W-:Y:S01]  /*7960*/  F2FP.BF16.F32.PACK_AB R8, R250, R248 ;  /* 0x000000f8fa08723e */ /* 0x010fe200000010ff */
[----:B-----5:R-:W-:Y:S01]  /*7970*/  FFMA.FTZ R4, R87, R0, -R5 ;  /* 0x0000000057047223 */ /* 0x020fe20000010805 */
[----:B------:R-:W-:Y:S02]  /*7980*/  F2FP.BF16.F32.PACK_AB R9, R93, R252 ;  /* 0x000000fc5d09723e */ /* 0x000fe400000010ff */
[----:B------:R-:W-:Y:S01]  /*7990*/  F2FP.BF16.F32.PACK_AB R10, R251, R249 ;  /* 0x000000f9fb0a723e */ /* 0x000fe200000010ff */
[----:B------:R4:W-:Y:S01]  /*79a0*/  MUFU.EX2 R242, R4 ;  /* 0x0000000400f27308 */ /* 0x0009e20000000800 */
[----:B---3--:R-:W-:Y:S01]  /*79b0*/  F2FP.BF16.F32.PACK_AB R11, R247, R98 ;  /* 0x00000062f70b723e */ /* 0x008fe200000010ff */
[----:B------:R-:W-:-:S04]  /*79c0*/  FFMA.FTZ R2, R109, R0, -R3 ;  /* 0x000000006d027223 */ /* 0x000fc80000010803 */
[----:B------:R3:W-:Y:S02]  /*79d0*/  MUFU.EX2 R245, R2 ;  /* 0x0000000200f57308 */ /* 0x0007e40000000800 */
[----:B--2---:R-:W-:Y:S01]  /*79e0*/  HMMA.16816.F32.BF16 R40, R8, R32, R60 ;  /* 0x000000200828723c */ /* 0x004fe2000004183c */
[----:B----4-:R-:W-:-:S04]  /*79f0*/  FFMA.FTZ R4, R115, R0, -R3 ;  /* 0x0000000073047223 */ /* 0x010fc80000010803 */
[----:B------:R2:W-:Y:S03]  /*7a00*/  MUFU.EX2 R236, R4 ;  /* 0x0000000400ec7308 */ /* 0x0005e60000000800 */
[----:B------:R-:W-:Y:S01]  /*7a10*/  HMMA.16816.F32.BF16 R44, R8, R34, R44 ;  /* 0x00000022082c723c */ /* 0x000fe2000004182c */
[----:B------:R-:W4:Y:S01]  /*7a20*/  LDSM.16.MT88.4 R32, [R140+0xb800] ;  /* 0x00b800008c20783b */ /* 0x000f220000004200 */
[----:B---3--:R-:W-:-:S06]  /*7a30*/  FFMA.FTZ R2, R84, R0, -R3 ;  /* 0x0000000054027223 */ /* 0x008fcc0000010803 */
[----:B------:R-:W-:Y:S01]  /*7a40*/  HMMA.16816.F32.BF16 R52, R8, R28, R56 ;  /* 0x0000001c0834723c */ /* 0x000fe20000041838 */
[----:B------:R3:W-:Y:S01]  /*7a50*/  MUFU.EX2 R244, R2 ;  /* 0x0000000200f47308 */ /* 0x0007e20000000800 */
[----:B------:R-:W5:Y:S01]  /*7a60*/  LDSM.16.MT88.4 R56, [R39+0xb800] ;  /* 0x00b800002738783b */ /* 0x000f620000004200 */
[----:B--2---:R-:W-:-:S04]  /*7a70*/  FFMA.FTZ R4, R119, R0, -R5 ;  /* 0x0000000077047223 */ /* 0x004fc80000010805 */
[----:B------:R2:W-:Y:S01]  /*7a80*/  MUFU.EX2 R228, R4 ;  /* 0x0000000400e47308 */ /* 0x0005e20000000800 */
[----:B-1----:R-:W-:Y:S01]  /*7a90*/  HMMA.16816.F32.BF16 R64, R8, R20, R72 ;  /* 0x000000140840723c */ /* 0x002fe20000041848 */
[----:B------:R-:W1:Y:S01]  /*7aa0*/  LDSM.16.MT88.4 R72, [R156+0xb800] ;  /* 0x00b800009c48783b */ /* 0x000e620000004200 */
[----:B---3--:R-:W-:-:S06]  /*7ab0*/  FFMA.FTZ R2, R111, R0, -R5 ;  /* 0x000000006f027223 */ /* 0x008fcc0000010805 */
[----:B------:R-:W-:Y:S01]  /*7ac0*/  HMMA.16816.F32.BF16 R48, R8, R16, R24 ;  /* 0x000000100830723c */ /* 0x000fe20000041818 */
[----:B------:R-:W-:Y:S01]  /*7ad0*/  LDSM.16.MT88.4 R24, [R140+0xc000] ;  /* 0x00c000008c18783b */ /* 0x000fe20000004200 */
[----:B------:R3:W4:Y:S01]  /*7ae0*/  MUFU.EX2 R241, R2 ;  /* 0x0000000200f17308 */ /* 0x0007220000000800 */
[----:B--2---:R-:W-:-:S05]  /*7af0*/  FFMA.FTZ R4, R116, R0, -R5 ;  /* 0x0000000074047223 */ /* 0x004fca0000010805 */
[C---:B------:R-:W-:Y:S01]  /*7b00*/  HMMA.16816.F32.BF16 R12, R8.reuse, R18, R12 ;  /* 0x00000012080c723c */ /* 0x040fe2000004180c */
[----:B------:R-:W2:Y:S01]  /*7b10*/  LDSM.16.MT88.4 R16, [R38+0xb800] ;  /* 0x00b800002610783b */ /* 0x000ea20000004200 */
[----:B------:R5:W-:Y:S06]  /*7b20*/  MUFU.EX2 R235, R4 ;  /* 0x0000000400eb7308 */ /* 0x000bec0000000800 */
[----:B------:R-:W-:Y:S01]  /*7b30*/  HMMA.16816.F32.BF16 R60, R8, R30, R80 ;  /* 0x0000001e083c723c */ /* 0x000fe20000041850 */
[----:B---3--:R-:W-:-:S04]  /*7b40*/  FFMA.FTZ R2, R110, R0, -R3 ;  /* 0x000000006e027223 */ /* 0x008fc80000010803 */
[----:B------:R3:W1:Y:S03]  /*7b50*/  MUFU.EX2 R239, R2 ;  /* 0x0000000200ef7308 */ /* 0x0006660000000800 */
[----:B------:R-:W-:Y:S01]  /*7b60*/  HMMA.16816.F32.BF16 R76, R8, R22, R76 ;  /* 0x00000016084c723c */ /* 0x000fe2000004184c */
[----:B----4-:R-:W-:Y:S01]  /*7b70*/  F2FP.BF16.F32.PACK_AB R8, R241, R240 ;  /* 0x000000f0f108723e */ /* 0x010fe200000010ff */
[-CC-:B-----5:R-:W-:Y:S01]  /*7b80*/  FFMA.FTZ R4, R123, R0.reuse, -R3.reuse ;  /* 0x000000007b047223 */ /* 0x1a0fe20000010803 */
[----:B------:R-:W-:Y:S02]  /*7b90*/  F2FP.BF16.F32.PACK_AB R9, R246, R245 ;  /* 0x000000f5f609723e */ /* 0x000fe400000010ff */
[----:B------:R-:W-:Y:S01]  /*7ba0*/  F2FP.BF16.F32.PACK_AB R10, R242, R243 ;  /* 0x000000f3f20a723e */ /* 0x000fe200000010ff */
[----:B------:R4:W-:Y:S01]  /*7bb0*/  MUFU.EX2 R225, R4 ;  /* 0x0000000400e17308 */ /* 0x0009e20000000800 */
[----:B---3--:R-:W-:Y:S01]  /*7bc0*/  FFMA.FTZ R2, R114, R0, -R3 ;  /* 0x0000000072027223 */ /* 0x008fe20000010803 */
[----:B-1----:R-:W-:-:S03]  /*7bd0*/  F2FP.BF16.F32.PACK_AB R11, R239, R244 ;  /* 0x000000f4ef0b723e */ /* 0x002fc600000010ff */
[----:B------:R1:W-:Y:S04]  /*7be0*/  MUFU.EX2 R234, R2 ;  /* 0x0000000200ea7308 */ /* 0x0003e80000000800 */
[----:B------:R-:W-:Y:S01]  /*7bf0*/  HMMA.16816.F32.BF16 R20, R8, R32, R40 ;  /* 0x000000200814723c */ /* 0x000fe20000041828 */
[----:B----4-:R-:W-:-:S04]  /*7c00*/  FFMA.FTZ R4, R130, R0, -R5 ;  /* 0x0000000082047223 */ /* 0x010fc80000010805 */
[----:B------:R3:W-:Y:S03]  /*7c10*/  MUFU.EX2 R68, R4 ;  /* 0x0000000400447308 */ /* 0x0007e60000000800 */
[----:B------:R-:W-:Y:S01]  /*7c20*/  HMMA.16816.F32.BF16 R28, R8, R34, R44 ;  /* 0x00000022081c723c */ /* 0x000fe2000004182c */
[----:B------:R-:W4:Y:S01]  /*7c30*/  LDSM.16.MT88.4 R44, [R39+0xc000] ;  /* 0x00c00000272c783b */ /* 0x000f220000004200 */
[----:B-1----:R-:W-:-:S04]  /*7c40*/  FFMA.FTZ R2, R113, R0, -R3 ;  /* 0x0000000071027223 */ /* 0x002fc80000010803 */
[----:B------:R1:W-:Y:S02]  /*7c50*/  MUFU.EX2 R237, R2 ;  /* 0x0000000200ed7308 */ /* 0x0003e40000000800 */
[----:B------:R-:W-:Y:S01]  /*7c60*/  HMMA.16816.F32.BF16 R32, R8, R56, R52 ;  /* 0x000000380820723c */ /* 0x000fe20000041834 */
[----:B---3--:R-:W-:-:S04]  /*7c70*/  FFMA.FTZ R4, R126, R0, -R5 ;  /* 0x000000007e047223 */ /* 0x008fc80000010805 */
[----:B------:R3:W-:Y:S03]  /*7c80*/  MUFU.EX2 R222, R4 ;  /* 0x0000000400de7308 */ /* 0x0007e60000000800 */
[----:B------:R-:W-:Y:S01]  /*7c90*/  HMMA.16816.F32.BF16 R80, R8, R58, R60 ;  /* 0x0000003a0850723c */ /* 0x000fe2000004183c */
[----:B-1----:R-:W-:-:S04]  /*7ca0*/  FFMA.FTZ R2, R120, R0, -R5 ;  /* 0x0000000078027223 */ /* 0x002fc80000010805 */
[----:B------:R1:W5:Y:S03]  /*7cb0*/  MUFU.EX2 R230, R2 ;  /* 0x0000000200e67308 */ /* 0x0003660000000800 */
[C---:B------:R-:W-:Y:S01]  /*7cc0*/  HMMA.16816.F32.BF16 R52, R8.reuse, R72, R64 ;  /* 0x000000480834723c */ /* 0x040fe20000041840 */
[----:B------:R-:W-:Y:S01]  /*7cd0*/  LDSM.16.MT88.4 R64, [R156+0xc800] ;  /* 0x00c800009c40783b */ /* 0x000fe20000004200 */
[-CC-:B---3--:R-:W-:Y:S02]  /*7ce0*/  FFMA.FTZ R4, R132, R0.reuse, -R3.reuse ;  /* 0x0000000084047223 */ /* 0x188fe40000010803 */
[----:B------:R3:W-:Y:S04]  /*7cf0*/  MUFU.EX2 R132, R6 ;  /* 0x0000000600847308 */ /* 0x0007e80000000800 */
[----:B--2---:R-:W-:Y:S01]  /*7d00*/  HMMA.16816.F32.BF16 R40, R8, R18, R12 ;  /* 0x000000120828723c */ /* 0x004fe2000004180c */
[----:B------:R-:W2:Y:S01]  /*7d10*/  LDSM.16.MT88.4 R12, [R38+0xc000] ;  /* 0x00c00000260c783b */ /* 0x000ea20000004200 */
[----:B------:R4:W-:Y:S01]  /*7d20*/  MUFU.EX2 R215, R4 ;  /* 0x0000000400d77308 */ /* 0x0009e20000000800 */
[----:B-1----:R-:W-:-:S05]  /*7d30*/  FFMA.FTZ R2, R117, R0, -R3 ;  /* 0x0000000075027223 */ /* 0x002fca0000010803 */
[----:B------:R-:W-:Y:S01]  /*7d40*/  HMMA.16816.F32.BF16 R72, R8, R74, R76 ;  /* 0x0000004a0848723c */ /* 0x000fe2000004184c */
[----:B------:R1:W1:Y:S01]  /*7d50*/  MUFU.EX2 R69, R2 ;  /* 0x0000000200457308 */ /* 0x0002620000000800 */
[----:B---3--:R-:W-:Y:S01]  /*7d60*/  FFMA.FTZ R6, R160, R0, -R5 ;  /* 0x00000000a0067223 */ /* 0x008fe20000010805 */
[----:B------:R-:W-:-:S05]  /*7d70*/  MOV R160, R95 ;  /* 0x0000005f00a07202 */ /* 0x000fca0000000f00 */
[----:B------:R-:W-:Y:S01]  /*7d80*/  HMMA.16816.F32.BF16 R56, R8, R16, R48 ;  /* 0x000000100838723c */ /* 0x000fe20000041830 */
[----:B------:R-:W3:Y:S01]  /*7d90*/  LDSM.16.MT88.4 R48, [R156+0xc000] ;  /* 0x00c000009c30783b */ /* 0x000ee20000004200 */
[----:B-----5:R-:W-:Y:S01]  /*7da0*/  F2FP.BF16.F32.PACK_AB R8, R230, R228 ;  /* 0x000000e4e608723e */ /* 0x020fe200000010ff */
[----:B----4-:R-:W-:Y:S01]  /*7db0*/  FFMA.FTZ R4, R142, R0, -R5 ;  /* 0x000000008e047223 */ /* 0x010fe20000010805 */
[----:B------:R-:W-:Y:S01]  /*7dc0*/  F2FP.BF16.F32.PACK_AB R9, R236, R234 ;  /* 0x000000eaec09723e */ /* 0x000fe200000010ff */
[----:B------:R-:W-:Y:S01]  /*7dd0*/  LDSM.16.MT88.4 R16, [R39+0xc800] ;  /* 0x00c800002710783b */ /* 0x000fe20000004200 */
[----:B------:R-:W-:Y:S01]  /*7de0*/  F2FP.BF16.F32.PACK_AB R10, R235, R231 ;  /* 0x000000e7eb0a723e */ /* 0x000fe200000010ff */
[-C--:B-1----:R-:W-:Y:S01]  /*7df0*/  FFMA.FTZ R2, R124, R0.reuse, -R3 ;  /* 0x000000007c027223 */ /* 0x082fe20000010803 */
[----:B------:R-:W-:Y:S01]  /*7e00*/  F2FP.BF16.F32.PACK_AB R11, R69, R237 ;  /* 0x000000ed450b723e */ /* 0x000fe200000010ff */
[----:B------:R1:W-:Y:S04]  /*7e10*/  MUFU.EX2 R124, R6 ;  /* 0x00000006007c7308 */ /* 0x0003e80000000800 */
[----:B------:R4:W-:Y:S02]  /*7e20*/  MUFU.EX2 R223, R2 ;  /* 0x0000000200df7308 */ /* 0x0009e40000000800 */
[C---:B------:R-:W-:Y:S01]  /*7e30*/  HMMA.16816.F32.BF16 R60, R8.reuse, R24, R20 ;  /* 0x00000018083c723c */ /* 0x040fe20000041814 */
[----:B------:R-:W5:Y:S07]  /*7e40*/  LDSM.16.MT88.4 R20, [R140+0xc800] ;  /* 0x00c800008c14783b */ /* 0x000f6e0000004200 */
[----:B------:R-:W-:Y:S01]  /*7e50*/  HMMA.16816.F32.BF16 R28, R8, R26, R28 ;  /* 0x0000001a081c723c */ /* 0x000fe2000004181c */
[-C--:B-1----:R-:W-:Y:S01]  /*7e60*/  FFMA.FTZ R6, R167, R0.reuse, -R5 ;  /* 0x00000000a7067223 */ /* 0x082fe20000010805 */
[----:B----4-:R-:W-:-:S03]  /*7e70*/  FFMA.FTZ R2, R125, R0, -R3 ;  /* 0x000000007d027223 */ /* 0x010fc60000010803 */
[----:B------:R1:W-:Y:S03]  /*7e80*/  MUFU.EX2 R115, R6 ;  /* 0x0000000600737308 */ /* 0x0003e60000000800 */
[C---:B------:R-:W-:Y:S01]  /*7e90*/  HMMA.16816.F32.BF16 R24, R8.reuse, R44, R32 ;  /* 0x0000002c0818723c */ /* 0x040fe20000041820 */
[----:B------:R4:W-:Y:S07]  /*7ea0*/  MUFU.EX2 R221, R2 ;  /* 0x0000000200dd7308 */ /* 0x0009ee0000000800 */
[----:B--2---:R-:W-:Y:S01]  /*7eb0*/  HMMA.16816.F32.BF16 R56, R8, R12, R56 ;  /* 0x0000000c0838723c */ /* 0x004fe20000041838 */
[-CC-:B-1----:R-:W-:Y:S01]  /*7ec0*/  FFMA.FTZ R6, R178, R0.reuse, -R5.reuse ;  /* 0x00000000b2067223 */ /* 0x182fe20000010805 */
[----:B----4-:R-:W-:-:S06]  /*7ed0*/  FFMA.FTZ R2, R128, R0, -R5 ;  /* 0x0000000080027223 */ /* 0x010fcc0000010805 */
[C---:B------:R-:W-:Y:S01]  /*7ee0*/  HMMA.16816.F32.BF16 R32, R8.reuse, R46, R80 ;  /* 0x0000002e0820723c */ /* 0x040fe20000041850 */
[----:B------:R1:W-:Y:S04]  /*7ef0*/  MUFU.EX2 R108, R6 ;  /* 0x00000006006c7308 */ /* 0x0003e80000000800 */
[----:B------:R2:W4:Y:S03]  /*7f00*/  MUFU.EX2 R220, R2 ;  /* 0x0000000200dc7308 */ /* 0x0005260000000800 */
[----:B---3--:R-:W-:Y:S01]  /*7f10*/  HMMA.16816.F32.BF16 R52, R8, R48, R52 ;  /* 0x000000300834723c */ /* 0x008fe20000041834 */
[----:B-1----:R-:W-:-:S07]  /*7f20*/  FFMA.FTZ R6, R143, R0, -R5 ;  /* 0x000000008f067223 */ /* 0x002fce0000010805 */
[----:B------:R-:W-:Y:S01]  /*7f30*/  HMMA.16816.F32.BF16 R72, R8, R50, R72 ;  /* 0x000000320848723c */ /* 0x000fe20000041848 */
[----:B--2---:R-:W-:-:S04]  /*7f40*/  FFMA.FTZ R2, R129, R0, -R3 ;  /* 0x0000000081027223 */ /* 0x004fc80000010803 */
[----:B------:R-:W1:Y:S03]  /*7f50*/  MUFU.EX2 R219, R2 ;  /* 0x0000000200db7308 */ /* 0x000e660000000800 */
[----:B------:R-:W-:Y:S01]  /*7f60*/  HMMA.16816.F32.BF16 R12, R8, R14, R40 ;  /* 0x0000000e080c723c */ /* 0x000fe20000041828 */
[----:B------:R-:W2:Y:S01]  /*7f70*/  LDSM.16.MT88.4 R40, [R38+0xc800] ;  /* 0x00c800002628783b */ /* 0x000ea20000004200 */
[----:B----4-:R-:W-:Y:S02]  /*7f80*/  F2FP.BF16.F32.PACK_AB R8, R220, R68 ;  /* 0x00000044dc08723e */ /* 0x010fe400000010ff */
[----:B------:R-:W-:Y:S02]  /*7f90*/  F2FP.BF16.F32.PACK_AB R9, R225, R223 ;  /* 0x000000dfe109723e */ /* 0x000fe400000010ff */
[----:B------:R-:W-:Y:S02]  /*7fa0*/  F2FP.BF16.F32.PACK_AB R10, R222, R218 ;  /* 0x000000dade0a723e */ /* 0x000fe400000010ff */
[----:B-1----:R-:W-:Y:S01]  /*7fb0*/  F2FP.BF16.F32.PACK_AB R11, R219, R221 ;  /* 0x000000dddb0b723e */ /* 0x002fe200000010ff */
[----:B------:R-:W-:-:S02]  /*7fc0*/  FFMA.FTZ R2, R136, R0, -R3 ;  /* 0x0000000088027223 */ /* 0x000fc40000010803 */
[----:B------:R1:W-:Y:S04]  /*7fd0*/  MUFU.EX2 R136, R4 ;  /* 0x0000000400887308 */ /* 0x0003e80000000800 */
[C---:B-----5:R-:W-:Y:S01]  /*7fe0*/  HMMA.16816.F32.BF16 R48, R8.reuse, R20, R60 ;  /* 0x000000140830723c */ /* 0x060fe2000004183c */
[----:B------:R3:W-:Y:S07]  /*7ff0*/  MUFU.EX2 R197, R2 ;  /* 0x0000000200c57308 */ /* 0x0007ee0000000800 */
[----:B------:R-:W-:Y:S01]  /*8000*/  HMMA.16816.F32.BF16 R44, R8, R22, R28 ;  /* 0x00000016082c723c */ /* 0x000fe2000004181c */
[----:B------:R-:W4:Y:S01]  /*8010*/  LDSM.16.MT88.4 R20, [R140+0xd000] ;  /* 0x00d000008c14783b */ /* 0x000f220000004200 */
[----:B-1----:R-:W-:-:S04]  /*8020*/  FFMA.FTZ R4, R137, R0, -R5 ;  /* 0x0000000089047223 */ /* 0x002fc80000010805 */
[----:B------:R1:W-:Y:S01]  /*8030*/  MUFU.EX2 R216, R4 ;  /* 0x0000000400d87308 */ /* 0x0003e20000000800 */
[-CC-:B---3--:R-:W-:Y:S01]  /*8040*/  FFMA.FTZ R2, R133, R0.reuse, -R3.reuse ;  /* 0x0000000085027223 */ /* 0x188fe20000010803 */
[C---:B------:R-:W-:Y:S01]  /*8050*/  HMMA.16816.F32.BF16 R28, R8.reuse, R16, R24 ;  /* 0x00000010081c723c */ /* 0x040fe20000041818 */
[----:B------:R-:W3:Y:S02]  /*8060*/  LDSM.16.MT88.4 R24, [R39+0xd000] ;  /* 0x00d000002718783b */ /* 0x000ee40000004200 */
[----:B------:R5:W-:Y:S05]  /*8070*/  MUFU.EX2 R217, R2 ;  /* 0x0000000200d97308 */ /* 0x000bea0000000800 */
[----:B------:R-:W-:Y:S01]  /*8080*/  HMMA.16816.F32.BF16 R60, R8, R64, R52 ;  /* 0x00000040083c723c */ /* 0x000fe20000041834 */
[----:B------:R-:W3:Y:S01]  /*8090*/  LDSM.16.MT88.4 R52, [R156+0xd000] ;  /* 0x00d000009c34783b */ /* 0x000ee20000004200 */
[----:B-1----:R-:W-:-:S06]  /*80a0*/  FFMA.FTZ R4, R145, R0, -R3 ;  /* 0x0000000091047223 */ /* 0x002fcc0000010803 */
[C---:B------:R-:W-:Y:S01]  /*80b0*/  HMMA.16816.F32.BF16 R76, R8.reuse, R18, R32 ;  /* 0x00000012084c723c */ /* 0x040fe20000041820 */
[-CC-:B-----5:R-:W-:Y:S01]  /*80c0*/  FFMA.FTZ R2, R139, R0.reuse, -R5.reuse ;  /* 0x000000008b027223 */ /* 0x1a0fe20000010805 */
[----:B------:R-:W1:Y:S01]  /*80d0*/  LDSM.16.MT88.4 R16, [R38+0xd000] ;  /* 0x00d000002610783b */ /* 0x000e620000004200 */
[----:B------:R5:W-:Y:S04]  /*80e0*/  MUFU.EX2 R145, R4 ;  /* 0x0000000400917308 */ /* 0x000be80000000800 */
[----:B------:R4:W4:Y:S01]  /*80f0*/  MUFU.EX2 R139, R2 ;  /* 0x00000002008b7308 */ /* 0x0009220000000800 */
[C---:B------:R-:W-:Y:S08]  /*8100*/  HMMA.16816.F32.BF16 R64, R8.reuse, R66, R72 ;  /* 0x000000420840723c */ /* 0x040ff00000041848 */
[----:B--2---:R-:W-:Y:S01]  /*8110*/  HMMA.16816.F32.BF16 R56, R8, R40, R56 ;  /* 0x000000280838723c */ /* 0x004fe20000041838 */
[-C--:B-----5:R-:W-:Y:S01]  /*8120*/  FFMA.FTZ R4, R152, R0.reuse, -R5 ;  /* 0x0000000098047223 */ /* 0x0a0fe20000010805 */
[----:B------:R-:W-:Y:S01]  /*8130*/  MOV R152, R93 ;  /* 0x0000005d00987202 */ /* 0x000fe20000000f00 */
[----:B----4-:R-:W-:-:S02]  /*8140*/  FFMA.FTZ R2, R138, R0, -R3 ;  /* 0x000000008a027223 */ /* 0x010fc40000010803 */
[----:B------:R2:W-:Y:S01]  /*8150*/  MUFU.EX2 R133, R4 ;  /* 0x0000000400857308 */ /* 0x0005e20000000800 */
[----:B------:R-:W-:Y:S02]  /*8160*/  MOV R138, R96 ;  /* 0x00000060008a7202 */ /* 0x000fe40000000f00 */
[----:B------:R-:W-:Y:S01]  /*8170*/  HMMA.16816.F32.BF16 R12, R8, R42, R12 ;  /* 0x0000002a080c723c */ /* 0x000fe2000004180c */
[----:B------:R-:W-:Y:S01]  /*8180*/  F2FP.BF16.F32.PACK_AB R8, R139, R136 ;  /* 0x000000888b08723e */ /* 0x000fe200000010ff */
[----:B------:R-:W4:Y:S01]  /*8190*/  MUFU.EX2 R137, R2 ;  /* 0x0000000200897308 */ /* 0x000f220000000800 */
[----:B------:R-:W-:Y:S02]  /*81a0*/  F2FP.BF16.F32.PACK_AB R9, R215, R197 ;  /* 0x000000c5d709723e */ /* 0x000fe400000010ff */
[----:B------:R-:W-:Y:S01]  /*81b0*/  F2FP.BF16.F32.PACK_AB R10, R216, R214 ;  /* 0x000000d6d80a723e */ /* 0x000fe200000010ff */
[----:B--2---:R-:W-:Y:S01]  /*81c0*/  FFMA.FTZ R4, R147, R0, -R5 ;  /* 0x0000000093047223 */ /* 0x004fe20000010805 */
[----:B------:R-:W-:-:S02]  /*81d0*/  MOV R147, R106 ;  /* 0x0000006a00937202 */ /* 0x000fc40000000f00 */
[----:B----4-:R-:W-:Y:S01]  /*81e0*/  F2FP.BF16.F32.PACK_AB R11, R137, R217 ;  /* 0x000000d9890b723e */ /* 0x010fe200000010ff */
[-CC-:B------:R-:W-:Y:S01]  /*81f0*/  FFMA.FTZ R2, R144, R0.reuse, -R3.reuse ;  /* 0x0000000090027223 */ /* 0x180fe20000010803 */
[----:B------:R2:W-:Y:S04]  /*8200*/  MUFU.EX2 R141, R4 ;  /* 0x00000004008d7308 */ /* 0x0005e80000000800 */
[----:B------:R4:W-:Y:S01]  /*8210*/  MUFU.EX2 R196, R2 ;  /* 0x0000000200c47308 */ /* 0x0009e20000000800 */
[C---:B------:R-:W-:Y:S08]  /*8220*/  HMMA.16816.F32.BF16 R48, R8.reuse, R20, R48 ;  /* 0x000000140830723c */ /* 0x040ff00000041830 */
[----:B------:R-:W-:Y:S01]  /*8230*/  HMMA.16816.F32.BF16 R44, R8, R22, R44 ;  /* 0x00000016082c723c */ /* 0x000fe2000004182c */
[----:B------:R-:W5:Y:S01]  /*8240*/  LDSM.16.MT88.4 R20, [R39+0xd800] ;  /* 0x00d800002714783b */ /* 0x000f620000004200 */
[-CC-:B--2---:R-:W-:Y:S01]  /*8250*/  FFMA.FTZ R4, R157, R0.reuse, -R3.reuse ;  /* 0x000000009d047223 */ /* 0x184fe20000010803 */
[----:B------:R-:W-:Y:S01]  /*8260*/  MOV R157, R101 ;  /* 0x00000065009d7202 */ /* 0x000fe20000000f00 */
[----:B----4-:R-:W-:-:S02]  /*8270*/  FFMA.FTZ R2, R146, R0, -R3 ;  /* 0x0000000092027223 */ /* 0x010fc40000010803 */
[----:B------:R2:W-:Y:S01]  /*8280*/  MUFU.EX2 R126, R4 ;  /* 0x00000004007e7308 */ /* 0x0005e20000000800 */
[----:B------:R-:W-:Y:S01]  /*8290*/  MOV R146, R98 ;  /* 0x0000006200927202 */ /* 0x000fe20000000f00 */
[C---:B---3--:R-:W-:Y:S01]  /*82a0*/  HMMA.16816.F32.BF16 R32, R8.reuse, R24, R28 ;  /* 0x000000180820723c */ /* 0x048fe2000004181c */
[----:B------:R-:W3:Y:S01]  /*82b0*/  LDSM.16.MT88.4 R28, [R140+0xd800] ;  /* 0x00d800008c1c783b */ /* 0x000ee20000004200 */
[----:B------:R4:W-:Y:S04]  /*82c0*/  MUFU.EX2 R144, R2 ;  /* 0x0000000200907308 */ /* 0x0009e80000000800 */
[----:B------:R1:W-:Y:S02]  /*82d0*/  MUFU.EX2 R98, R6 ;  /* 0x0000000600627308 */ /* 0x0003e40000000800 */
[----:B------:R-:W-:Y:S01]  /*82e0*/  HMMA.16816.F32.BF16 R24, R8, R26, R76 ;  /* 0x0000001a0818723c */ /* 0x000fe2000004184c */
[--C-:B--2---:R-:W-:Y:S01]  /*82f0*/  FFMA.FTZ R4, R161, R0, -R5.reuse ;  /* 0x00000000a1047223 */ /* 0x104fe20000010805 */
[----:B------:R-:W-:Y:S01]  /*8300*/  MOV R161, R102 ;  /* 0x0000006600a17202 */ /* 0x000fe20000000f00 */
[----:B----4-:R-:W-:-:S05]  /*8310*/  FFMA.FTZ R2, R150, R0, -R5 ;  /* 0x0000000096027223 */ /* 0x010fca0000010805 */
[C---:B------:R-:W-:Y:S01]  /*8320*/  HMMA.16816.F32.BF16 R40, R8.reuse, R52, R60 ;  /* 0x000000340828723c */ /* 0x040fe2000004183c */
[----:B------:R-:W2:Y:S01]  /*8330*/  LDSM.16.MT88.4 R60, [R156+0xd800] ;  /* 0x00d800009c3c783b */ /* 0x000ea20000004200 */
[----:B------:R4:W-:Y:S01]  /*8340*/  MUFU.EX2 R123, R4 ;  /* 0x00000004007b7308 */ /* 0x0009e20000000800 */
[----:B------:R-:W-:Y:S01]  /*8350*/  MOV R150, R100 ;  /* 0x0000006400967202 */ /* 0x000fe20000000f00 */
[-CC-:B-1----:R-:W-:Y:S02]  /*8360*/  FFMA.FTZ R6, R186, R0.reuse, -R5.reuse ;  /* 0x00000000ba067223 */ /* 0x182fe40000010805 */
[----:B------:R1:W5:Y:S02]  /*8370*/  MUFU.EX2 R142, R2 ;  /* 0x00000002008e7308 */ /* 0x0003640000000800 */
[C---:B------:R-:W-:Y:S08]  /*8380*/  HMMA.16816.F32.BF16 R64, R8.reuse, R54, R64 ;  /* 0x000000360840723c */ /* 0x040ff00000041840 */
[----:B------:R-:W-:Y:S01]  /*8390*/  HMMA.16816.F32.BF16 R52, R8, R16, R56 ;  /* 0x000000100834723c */ /* 0x000fe20000041838 */
[----:B----4-:R-:W-:Y:S01]  /*83a0*/  FFMA.FTZ R4, R158, R0, -R5 ;  /* 0x000000009e047223 */ /* 0x010fe20000010805 */
[----:B------:R-:W-:Y:S01]  /*83b0*/  MOV R158, R94 ;  /* 0x0000005e009e7202 */ /* 0x000fe20000000f00 */
[----:B-1----:R-:W-:-:S02]  /*83c0*/  FFMA.FTZ R2, R148, R0, -R3 ;  /* 0x0000000094027223 */ /* 0x002fc40000010803 */
[----:B------:R1:W-:Y:S01]  /*83d0*/  MUFU.EX2 R128, R4 ;  /* 0x0000000400807308 */ /* 0x0003e20000000800 */
[----:B------:R-:W-:Y:S02]  /*83e0*/  MOV R148, R105 ;  /* 0x0000006900947202 */ /* 0x000fe40000000f00 */
[----:B------:R-:W-:Y:S01]  /*83f0*/  HMMA.16816.F32.BF16 R12, R8, R18, R12 ;  /* 0x00000012080c723c */ /* 0x000fe2000004180c */
[----:B------:R-:W4:Y:S01]  /*8400*/  MUFU.EX2 R130, R2 ;  /* 0x0000000200827308 */ /* 0x000f220000000800 */
[----:B------:R-:W2:Y:S01]  /*8410*/  LDSM.16.MT88.4 R16, [R38+0xd800] ;  /* 0x00d800002610783b */ /* 0x000ea20000004200 */
[----:B-----5:R-:W-:Y:S02]  /*8420*/  F2FP.BF16.F32.PACK_AB R8, R142, R133 ;  /* 0x000000858e08723e */ /* 0x020fe400000010ff */
[----:B------:R-:W-:Y:S02]  /*8430*/  F2FP.BF16.F32.PACK_AB R9, R145, R196 ;  /* 0x000000c49109723e */ /* 0x000fe400000010ff */
[----:B------:R-:W-:Y:S01]  /*8440*/  F2FP.BF16.F32.PACK_AB R10, R141, R132 ;  /* 0x000000848d0a723e */ /* 0x000fe200000010ff */
[----:B-1----:R-:W-:Y:S01]  /*8450*/  FFMA.FTZ R4, R166, R0, -R3 ;  /* 0x00000000a6047223 */ /* 0x002fe20000010803 */
[----:B------:R-:W-:-:S02]  /*8460*/  MOV R166, R88 ;  /* 0x0000005800a67202 */ /* 0x000fc40000000f00 */
[----:B----4-:R-:W-:Y:S01]  /*8470*/  F2FP.BF16.F32.PACK_AB R11, R130, R144 ;  /* 0x00000090820b723e */ /* 0x010fe200000010ff */
[----:B------:R-:W-:Y:S01]  /*8480*/  FFMA.FTZ R2, R155, R0, -R3 ;  /* 0x000000009b027223 */ /* 0x000fe20000010803 */
[----:B------:R1:W-:Y:S01]  /*8490*/  MUFU.EX2 R118, R4 ;  /* 0x0000000400767308 */ /* 0x0003e20000000800 */
[----:B------:R-:W-:-:S03]  /*84a0*/  MOV R155, R107 ;  /* 0x0000006b009b7202 */ /* 0x000fc60000000f00 */
[----:B------:R4:W-:Y:S01]  /*84b0*/  MUFU.EX2 R127, R2 ;  /* 0x00000002007f7308 */ /* 0x0009e20000000800 */
[C---:B------:R-:W-:Y:S08]  /*84c0*/  HMMA.16816.F32.BF16 R32, R8.reuse, R20, R32 ;  /* 0x000000140820723c */ /* 0x040ff00000041820 */
[----:B------:R-:W-:Y:S01]  /*84d0*/  HMMA.16816.F32.BF16 R76, R8, R22, R24 ;  /* 0x00000016084c723c */ /* 0x000fe20000041818 */
[----:B------:R-:W5:Y:S01]  /*84e0*/  LDSM.16.MT88.4 R20, [R140+0xe000] ;  /* 0x00e000008c14783b */ /* 0x000f620000004200 */
[----:B-1----:R-:W-:Y:S01]  /*84f0*/  FFMA.FTZ R4, R172, R0, -R5 ;  /* 0x00000000ac047223 */ /* 0x002fe20000010805 */
[----:B------:R-:W-:-:S02]  /*8500*/  MOV R172, R138 ;  /* 0x0000008a00ac7202 */ /* 0x000fc40000000f00 */
[----:B------:R-:W1:Y:S01]  /*8510*/  LDSM.16.MT88.4 R24, [R39+0xe000] ;  /* 0x00e000002718783b */ /* 0x000e620000004200 */
[-C--:B----4-:R-:W-:Y:S01]  /*8520*/  FFMA.FTZ R2, R154, R0.reuse, -R3 ;  /* 0x000000009a027223 */ /* 0x090fe20000010803 */
[----:B------:R4:W-:Y:S01]  /*8530*/  MUFU.EX2 R113, R4 ;  /* 0x0000000400717308 */ /* 0x0009e20000000800 */
[C---:B---3--:R-:W-:Y:S01]  /*8540*/  HMMA.16816.F32.BF16 R48, R8.reuse, R28, R48 ;  /* 0x0000001c0830723c */ /* 0x048fe20000041830 */
[----:B------:R-:W-:Y:S02]  /*8550*/  MOV R154, R99 ;  /* 0x00000063009a7202 */ /* 0x000fe40000000f00 */
[----:B------:R3:W-:Y:S05]  /*8560*/  MUFU.EX2 R129, R2 ;  /* 0x0000000200817308 */ /* 0x0007ea0000000800 */
[----:B------:R-:W-:Y:S01]  /*8570*/  HMMA.16816.F32.BF16 R28, R8, R30, R44 ;  /* 0x0000001e081c723c */ /* 0x000fe2000004182c */
[----:B------:R-:W1:Y:S01]  /*8580*/  LDSM.16.MT88.4 R44, [R156+0xe000] ;  /* 0x00e000009c2c783b */ /* 0x000e620000004200 */
[----:B----4-:R-:W-:-:S06]  /*8590*/  FFMA.FTZ R4, R168, R0, -R5 ;  /* 0x00000000a8047223 */ /* 0x010fcc0000010805 */
[----:B--2---:R-:W-:Y:S01]  /*85a0*/  HMMA.16816.F32.BF16 R40, R8, R60, R40 ;  /* 0x0000003c0828723c */ /* 0x004fe20000041828 */
[----:B---3--:R-:W-:Y:S01]  /*85b0*/  FFMA.FTZ R2, R162, R0, -R5 ;  /* 0x00000000a2027223 */ /* 0x008fe20000010805 */
[----:B------:R2:W-:Y:S01]  /*85c0*/  MUFU.EX2 R119, R4 ;  /* 0x0000000400777308 */ /* 0x0005e20000000800 */
[----:B------:R-:W-:-:S03]  /*85d0*/  MOV R162, R97 ;  /* 0x0000006100a27202 */ /* 0x000fc60000000f00 */
[----:B------:R3:W4:Y:S02]  /*85e0*/  MUFU.EX2 R125, R2 ;  /* 0x00000002007d7308 */ /* 0x0007240000000800 */
[C---:B------:R-:W-:Y:S01]  /*85f0*/  HMMA.16816.F32.BF16 R72, R8.reuse, R62, R64 ;  /* 0x0000003e0848723c */ /* 0x040fe20000041840 */
[----:B------:R-:W-:Y:S07]  /*8600*/  LDSM.16.MT88.4 R64, [R156+0xe800] ;  /* 0x00e800009c40783b */ /* 0x000fee0000004200 */
[----:B------:R-:W-:Y:S01]  /*8610*/  HMMA.16816.F32.BF16 R60, R8, R16, R52 ;  /* 0x00000010083c723c */ /* 0x000fe20000041834 */
[-CC-:B--2---:R-:W-:Y:S01]  /*8620*/  FFMA.FTZ R4, R176, R0.reuse, -R3.reuse ;  /* 0x00000000b0047223 */ /* 0x184fe20000010803 */
[----:B---3--:R-:W-:-:S03]  /*8630*/  FFMA.FTZ R2, R159, R0, -R3 ;  /* 0x000000009f027223 */ /* 0x008fc60000010803 */
[----:B------:R2:W-:Y:S01]  /*8640*/  MUFU.EX2 R109, R4 ;  /* 0x00000004006d7308 */ /* 0x0005e20000000800 */
[----:B------:R-:W-:Y:S02]  /*8650*/  MOV R159, R91 ;  /* 0x0000005b009f7202 */ /* 0x000fe40000000f00 */
[----:B------:R-:W-:Y:S01]  /*8660*/  HMMA.16816.F32.BF16 R12, R8, R18, R12 ;  /* 0x00000012080c723c */ /* 0x000fe2000004180c */
[----:B------:R-:W3:Y:S01]  /*8670*/  MUFU.EX2 R120, R2 ;  /* 0x0000000200787308 */ /* 0x000ee20000000800 */
[----:B----4-:R-:W-:Y:S01]  /*8680*/  F2FP.BF16.F32.PACK_AB R8, R125, R123 ;  /* 0x0000007b7d08723e */ /* 0x010fe200000010ff */
[----:B------:R-:W4:Y:S01]  /*8690*/  LDSM.16.MT88.4 R16, [R38+0xe000] ;  /* 0x00e000002610783b */ /* 0x000f220000004200 */
[----:B------:R-:W-:Y:S01]  /*86a0*/  F2FP.BF16.F32.PACK_AB R9, R126, R127 ;  /* 0x0000007f7e09723e */ /* 0x000fe200000010ff */
[----:B------:R5:W-:Y:S01]  /*86b0*/  MUFU.EX2 R91, R6 ;  /* 0x00000006005b7308 */ /* 0x000be20000000800 */
[----:B------:R-:W-:Y:S01]  /*86c0*/  F2FP.BF16.F32.PACK_AB R10, R128, R124 ;  /* 0x0000007c800a723e */ /* 0x000fe200000010ff */
[-C--:B--2---:R-:W-:Y:S01]  /*86d0*/  FFMA.FTZ R4, R179, R0.reuse, -R5 ;  /* 0x00000000b3047223 */ /* 0x084fe20000010805 */
[----:B---3--:R-:W-:Y:S01]  /*86e0*/  F2FP.BF16.F32.PACK_AB R11, R120, R129 ;  /* 0x00000081780b723e */ /* 0x008fe200000010ff */
[----:B------:R-:W-:-:S02]  /*86f0*/  FFMA.FTZ R2, R165, R0, -R3 ;  /* 0x00000000a5027223 */ /* 0x000fc40000010803 */
[----:B------:R2:W-:Y:S01]  /*8700*/  MUFU.EX2 R104, R4 ;  /* 0x0000000400687308 */ /* 0x0005e20000000800 */
[----:B------:R-:W-:Y:S01]  /*8710*/  MOV R165, R92 ;  /* 0x0000005c00a57202 */ /* 0x000fe20000000f00 */
[----:B-----5:R-:W-:Y:S02]  /*8720*/  FFMA.FTZ R6, R193, R0, -R5 ;  /* 0x00000000c1067223 */ /* 0x020fe40000010805 */
[----:B------:R3:W-:Y:S01]  /*8730*/  MUFU.EX2 R117, R2 ;  /* 0x0000000200757308 */ /* 0x0007e20000000800 */
[----:B------:R-:W-:Y:S01]  /*8740*/  HMMA.16816.F32.BF16 R56, R8, R20, R48 ;  /* 0x000000140838723c */ /* 0x000fe20000041830 */
[----:B------:R-:W-:-:S04]  /*8750*/  FADD.FTZ R7, R165, R7 ;  /* 0x00000007a5077221 */ /* 0x000fc80000010000 */
[----:B------:R-:W-:-:S03]  /*8760*/  FADD.FTZ R7, R158, R7 ;  /* 0x000000079e077221 */ /* 0x000fc60000010000 */
[----:B-1----:R-:W-:Y:S01]  /*8770*/  HMMA.16816.F32.BF16 R48, R8, R24, R32 ;  /* 0x000000180830723c */ /* 0x002fe20000041820 */
[----:B------:R-:W1:Y:S01]  /*8780*/  LDSM.16.MT88.4 R32, [R39+0xe800] ;  /* 0x00e800002720783b */ /* 0x000e620000004200 */
[-C--:B--2---:R-:W-:Y:S01]  /*8790*/  FFMA.FTZ R4, R169, R0.reuse, -R5 ;  /* 0x00000000a9047223 */ /* 0x084fe20000010805 */
[----:B---3--:R-:W-:-:S03]  /*87a0*/  FFMA.FTZ R2, R164, R0, -R3 ;  /* 0x00000000a4027223 */ /* 0x008fc60000010803 */
[----:B------:R2:W-:Y:S01]  /*87b0*/  MUFU.EX2 R110, R4 ;  /* 0x00000004006e7308 */ /* 0x0005e20000000800 */
[----:B------:R-:W-:Y:S01]  /*87c0*/  MOV R164, R89 ;  /* 0x0000005900a47202 */ /* 0x000fe20000000f00 */
[C---:B------:R-:W-:Y:S01]  /*87d0*/  HMMA.16816.F32.BF16 R52, R8.reuse, R22, R28 ;  /* 0x000000160834723c */ /* 0x040fe2000004181c */
[----:B------:R-:W3:Y:S01]  /*87e0*/  LDSM.16.MT88.4 R28, [R140+0xe800] ;  /* 0x00e800008c1c783b */ /* 0x000ee20000004200 */
[----:B------:R5:W-:Y:S06]  /*87f0*/  MUFU.EX2 R116, R2 ;  /* 0x0000000200747308 */ /* 0x000bec0000000800 */
[----:B------:R-:W-:Y:S01]  /*8800*/  HMMA.16816.F32.BF16 R24, R8, R26, R76 ;  /* 0x0000001a0818723c */ /* 0x000fe2000004184c */
[-C--:B--2---:R-:W-:Y:S01]  /*8810*/  FFMA.FTZ R4, R151, R0.reuse, -R3 ;  /* 0x0000000097047223 */ /* 0x084fe20000010803 */
[----:B-----5:R-:W-:-:S06]  /*8820*/  FFMA.FTZ R2, R170, R0, -R5 ;  /* 0x00000000aa027223 */ /* 0x020fcc0000010805 */
[C---:B------:R-:W-:Y:S01]  /*8830*/  HMMA.16816.F32.BF16 R40, R8.reuse, R44, R40 ;  /* 0x0000002c0828723c */ /* 0x040fe20000041828 */
[----:B------:R2:W-:Y:S04]  /*8840*/  MUFU.EX2 R103, R4 ;  /* 0x0000000400677308 */ /* 0x0005e80000000800 */
[----:B------:R5:W1:Y:S03]  /*8850*/  MUFU.EX2 R114, R2 ;  /* 0x0000000200727308 */ /* 0x000a660000000800 */
[----:B------:R-:W-:Y:S01]  /*8860*/  HMMA.16816.F32.BF16 R72, R8, R46, R72 ;  /* 0x0000002e0848723c */ /* 0x000fe20000041848 */
[----:B--2---:R-:W-:-:S07]  /*8870*/  FFMA.FTZ R4, R181, R0, -R5 ;  /* 0x00000000b5047223 */ /* 0x004fce0000010805 */
[C---:B----4-:R-:W-:Y:S01]  /*8880*/  HMMA.16816.F32.BF16 R44, R8.reuse, R16, R60 ;  /* 0x00000010082c723c */ /* 0x050fe2000004183c */
[----:B-----5:R-:W-:Y:S01]  /*8890*/  FFMA.FTZ R2, R171, R0, -R3 ;  /* 0x00000000ab027223 */ /* 0x020fe20000010803 */
[----:B------:R2:W-:Y:S04]  /*88a0*/  MUFU.EX2 R100, R4 ;  /* 0x0000000400647308 */ /* 0x0005e80000000800 */
[----:B------:R4:W5:Y:S02]  /*88b0*/  MUFU.EX2 R112, R2 ;  /* 0x0000000200707308 */ /* 0x0009640000000800 */
[----:B------:R-:W-:Y:S01]  /*88c0*/  HMMA.16816.F32.BF16 R12, R8, R18, R12 ;  /* 0x00000012080c723c */ /* 0x000fe2000004180c */
[----:B------:R-:W3:Y:S01]  /*88d0*/  LDSM.16.MT88.4 R16, [R38+0xe800] ;  /* 0x00e800002610783b */ /* 0x000ee20000004200 */
[----:B-1----:R-:W-:-:S02]  /*88e0*/  F2FP.BF16.F32.PACK_AB R8, R114, R113 ;  /* 0x000000717208723e */ /* 0x002fc400000010ff */
[----:B------:R-:W-:Y:S02]  /*88f0*/  F2FP.BF16.F32.PACK_AB R9, R118, R117 ;  /* 0x000000757609723e */ /* 0x000fe400000010ff */
[----:B------:R-:W-:Y:S01]  /*8900*/  F2FP.BF16.F32.PACK_AB R10, R119, R115 ;  /* 0x00000073770a723e */ /* 0x000fe200000010ff */
[-C--:B--2---:R-:W-:Y:S01]  /*8910*/  FFMA.FTZ R4, R163, R0.reuse, -R5 ;  /* 0x00000000a3047223 */ /* 0x084fe20000010805 */
[--C-:B----4-:R-:W-:Y:S01]  /*8920*/  FFMA.FTZ R2, R175, R0, -R3.reuse ;  /* 0x00000000af027223 */ /* 0x110fe20000010803 */
[----:B-----5:R-:W-:Y:S02]  /*8930*/  F2FP.BF16.F32.PACK_AB R11, R112, R116 ;  /* 0x00000074700b723e */ /* 0x020fe400000010ff */
[----:B------:R1:W-:Y:S04]  /*8940*/  MUFU.EX2 R97, R4 ;  /* 0x0000000400617308 */ /* 0x0003e80000000800 */
[----:B------:R2:W-:Y:S01]  /*8950*/  MUFU.EX2 R106, R2 ;  /* 0x00000002006a7308 */ /* 0x0005e20000000800 */
[C---:B------:R-:W-:Y:S01]  /*8960*/  HMMA.16816.F32.BF16 R80, R8.reuse, R34, R24 ;  /* 0x000000220850723c */ /* 0x040fe20000041818 */
[----:B------:R-:W4:Y:S07]  /*8970*/  LDSM.16.MT88.4 R24, [R140+0xf000] ;  /* 0x00f000008c18783b */ /* 0x000f2e0000004200 */
[----:B---3--:R-:W-:Y:S01]  /*8980*/  HMMA.16816.F32.BF16 R20, R8, R28, R56 ;  /* 0x0000001c0814723c */ /* 0x008fe20000041838 */
[-CC-:B-1----:R-:W-:Y:S01]  /*8990*/  FFMA.FTZ R4, R85, R0.reuse, -R3.reuse ;  /* 0x0000000055047223 */ /* 0x182fe20000010803 */
[----:B--2---:R-:W-:-:S03]  /*89a0*/  FFMA.FTZ R2, R174, R0, -R3 ;  /* 0x00000000ae027223 */ /* 0x004fc60000010803 */
[----:B------:R1:W-:Y:S03]  /*89b0*/  MUFU.EX2 R94, R4 ;  /* 0x00000004005e7308 */ /* 0x0003e60000000800 */
[C---:B------:R-:W-:Y:S01]  /*89c0*/  HMMA.16816.F32.BF16 R56, R8.reuse, R30, R52 ;  /* 0x0000001e0838723c */ /* 0x040fe20000041834 */
[----:B------:R2:W-:Y:S01]  /*89d0*/  MUFU.EX2 R111, R2 ;  /* 0x00000002006f7308 */ /* 0x0005e20000000800 */
[----:B------:R-:W-:Y:S06]  /*89e0*/  LDSM.16.MT88.4 R52, [R156+0xf000] ;  /* 0x00f000009c34783b */ /* 0x000fec0000004200 */
[----:B------:R-:W-:Y:S01]  /*89f0*/  HMMA.16816.F32.BF16 R28, R8, R32, R48 ;  /* 0x00000020081c723c */ /* 0x000fe20000041830 */
[----:B------:R-:W3:Y:S01]  /*8a00*/  LDSM.16.MT88.4 R48, [R39+0xf000] ;  /* 0x00f000002730783b */ /* 0x000ee20000004200 */
        /* <DEDUP_REMOVED lines=10> */
[----:B------:R2:W4:Y:S02]  /*8ab0*/  MUFU.EX2 R105, R2 ;  /* 0x0000000200697308 */ /* 0x0005240000000800 */
[----:B------:R-:W-:Y:S01]  /*8ac0*/  HMMA.16816.F32.BF16 R44, R8, R18, R12 ;  /* 0x00000012082c723c */ /* 0x000fe2000004180c */
[----:B-----5:R-:W-:Y:S01]  /*8ad0*/  F2FP.BF16.F32.PACK_AB R8, R107, R104 ;  /* 0x000000686b08723e */ /* 0x020fe200000010ff */
[----:B------:R-:W5:Y:S01]  /*8ae0*/  LDSM.16.MT88.4 R12, [R38+0xf000] ;  /* 0x00f00000260c783b */ /* 0x000f620000004200 */
[----:B------:R-:W-:-:S02]  /*8af0*/  F2FP.BF16.F32.PACK_AB R9, R109, R106 ;  /* 0x0000006a6d09723e */ /* 0x000fc400000010ff */
[----:B------:R-:W-:Y:S01]  /*8b00*/  F2FP.BF16.F32.PACK_AB R10, R110, R108 ;  /* 0x0000006c6e0a723e */ /* 0x000fe200000010ff */
[----:B------:R-:W-:Y:S01]  /*8b10*/  LDSM.16.MT88.4 R16, [R39+0xf800] ;  /* 0x00f800002710783b */ /* 0x000fe20000004200 */
[-CC-:B-1----:R-:W-:Y:S01]  /*8b20*/  FFMA.FTZ R4, R188, R0.reuse, -R3.reuse ;  /* 0x00000000bc047223 */ /* 0x182fe20000010803 */
[-C--:B--2---:R-:W-:Y:S01]  /*8b30*/  FFMA.FTZ R2, R153, R0.reuse, -R3 ;  /* 0x0000000099027223 */ /* 0x084fe20000010803 */
[----:B----4-:R-:W-:Y:S02]  /*8b40*/  F2FP.BF16.F32.PACK_AB R11, R105, R111 ;  /* 0x0000006f690b723e */ /* 0x010fe400000010ff */
[----:B------:R1:W-:Y:S04]  /*8b50*/  MUFU.EX2 R85, R4 ;  /* 0x0000000400557308 */ /* 0x0003e80000000800 */
[----:B------:R2:W-:Y:S01]  /*8b60*/  MUFU.EX2 R101, R2 ;  /* 0x0000000200657308 */ /* 0x0005e20000000800 */
[C---:B------:R-:W-:Y:S08]  /*8b70*/  HMMA.16816.F32.BF16 R40, R8.reuse, R24, R20 ;  /* 0x000000180828723c */ /* 0x040ff00000041814 */
[----:B------:R-:W-:Y:S01]  /*8b80*/  HMMA.16816.F32.BF16 R32, R8, R26, R56 ;  /* 0x0000001a0820723c */ /* 0x000fe20000041838 */
[----:B------:R-:W4:Y:S01]  /*8b90*/  LDSM.16.MT88.4 R24, [R140+0xf800] ;  /* 0x00f800008c18783b */ /* 0x000f220000004200 */
[-C--:B-1----:R-:W-:Y:S01]  /*8ba0*/  FFMA.FTZ R4, R194, R0.reuse, -R5 ;  /* 0x00000000c2047223 */ /* 0x082fe20000010805 */
[----:B--2---:R-:W-:-:S03]  /*8bb0*/  FFMA.FTZ R2, R131, R0, -R3 ;  /* 0x0000000083027223 */ /* 0x004fc60000010803 */
[----:B------:R1:W-:Y:S02]  /*8bc0*/  MUFU.EX2 R84, R4 ;  /* 0x0000000400547308 */ /* 0x0003e40000000800 */
[C---:B---3--:R-:W-:Y:S02]  /*8bd0*/  HMMA.16816.F32.BF16 R28, R8.reuse, R48, R28 ;  /* 0x00000030081c723c */ /* 0x048fe4000004181c */
[----:B------:R2:W-:Y:S06]  /*8be0*/  MUFU.EX2 R102, R2 ;  /* 0x0000000200667308 */ /* 0x0005ec0000000800 */
[----:B------:R-:W-:Y:S01]  /*8bf0*/  HMMA.16816.F32.BF16 R20, R8, R50, R80 ;  /* 0x000000320814723c */ /* 0x000fe20000041850 */
[----:B------:R-:W-:Y:S01]  /*8c00*/  MUFU.EX2 R83, R6 ;  /* 0x0000000600537308 */ /* 0x000fe20000000800 */
[-CC-:B-1----:R-:W-:Y:S01]  /*8c10*/  FFMA.FTZ R4, R192, R0.reuse, -R5.reuse ;  /* 0x00000000c0047223 */ /* 0x182fe20000010805 */
[----:B--2---:R-:W-:-:S05]  /*8c20*/  FFMA.FTZ R2, R173, R0, -R5 ;  /* 0x00000000ad027223 */ /* 0x004fca0000010805 */
[C---:B------:R-:W-:Y:S01]  /*8c30*/  HMMA.16816.F32.BF16 R72, R8.reuse, R54, R64 ;  /* 0x000000360848723c */ /* 0x040fe20000041840 */
[----:B------:R-:W-:Y:S04]  /*8c40*/  MUFU.EX2 R81, R4 ;  /* 0x0000000400517308 */ /* 0x000fe80000000800 */
[----:B------:R1:W2:Y:S03]  /*8c50*/  MUFU.EX2 R99, R2 ;  /* 0x0000000200637308 */ /* 0x0002a60000000800 */
[C---:B------:R-:W-:Y:S01]  /*8c60*/  HMMA.16816.F32.BF16 R48, R8.reuse, R52, R76 ;  /* 0x000000340830723c */ /* 0x040fe2000004184c */
[----:B------:R-:W3:Y:S07]  /*8c70*/  LDSM.16.MT88.4 R76, [R156+0xf800] ;  /* 0x00f800009c4c783b */ /* 0x000eee0000004200 */
[----:B-----5:R-:W-:Y:S01]  /*8c80*/  HMMA.16816.F32.BF16 R64, R8, R12, R60 ;  /* 0x0000000c0840723c */ /* 0x020fe2000004183c */
[----:B-1----:R-:W-:-:S04]  /*8c90*/  FFMA.FTZ R2, R182, R0, -R3 ;  /* 0x00000000b6027223 */ /* 0x002fc80000010803 */
[----:B------:R1:W5:Y:S03]  /*8ca0*/  MUFU.EX2 R96, R2 ;  /* 0x0000000200607308 */ /* 0x0003660000000800 */
[----:B------:R-:W-:Y:S01]  /*8cb0*/  HMMA.16816.F32.BF16 R56, R8, R14, R44 ;  /* 0x0000000e0838723c */ /* 0x000fe2000004182c */
[----:B--2---:R-:W-:Y:S01]  /*8cc0*/  F2FP.BF16.F32.PACK_AB R8, R99, R100 ;  /* 0x000000646308723e */ /* 0x004fe200000010ff */
[----:B------:R-:W2:Y:S01]  /*8cd0*/  LDSM.16.MT88.4 R44, [R38+0xf800] ;  /* 0x00f80000262c783b */ /* 0x000ea20000004200 */
[----:B------:R-:W-:Y:S02]  /*8ce0*/  F2FP.BF16.F32.PACK_AB R9, R103, R101 ;  /* 0x000000656709723e */ /* 0x000fe400000010ff */
[----:B------:R-:W-:Y:S01]  /*8cf0*/  F2FP.BF16.F32.PACK_AB R10, R97, R98 ;  /* 0x00000062610a723e */ /* 0x000fe200000010ff */
[----:B------:R-:W-:Y:S01]  /*8d00*/  LDSM.16.MT88.4 R12, [R39+0x10000] ;  /* 0x01000000270c783b */ /* 0x000fe20000004200 */
[----:B-1----:R-:W-:Y:S01]  /*8d10*/  FFMA.FTZ R2, R183, R0, -R3 ;  /* 0x00000000b7027223 */ /* 0x002fe20000010803 */
[----:B-----5:R-:W-:-:S03]  /*8d20*/  F2FP.BF16.F32.PACK_AB R11, R96, R102 ;  /* 0x00000066600b723e */ /* 0x020fc600000010ff */
[----:B------:R1:W-:Y:S04]  /*8d30*/  MUFU.EX2 R93, R2 ;  /* 0x00000002005d7308 */ /* 0x0003e80000000800 */
[C---:B----4-:R-:W-:Y:S08]  /*8d40*/  HMMA.16816.F32.BF16 R60, R8.reuse, R24, R40 ;  /* 0x00000018083c723c */ /* 0x050ff00000041828 */
[----:B------:R-:W-:Y:S01]  /*8d50*/  HMMA.16816.F32.BF16 R40, R8, R16, R28 ;  /* 0x000000100828723c */ /* 0x000fe2000004181c */
[----:B-1----:R-:W-:-:S04]  /*8d60*/  FFMA.FTZ R2, R121, R0, -R3 ;  /* 0x0000000079027223 */ /* 0x002fc80000010803 */
[----:B------:R1:W-:Y:S03]  /*8d70*/  MUFU.EX2 R95, R2 ;  /* 0x00000002005f7308 */ /* 0x0003e60000000800 */
[C---:B------:R-:W-:Y:S01]  /*8d80*/  HMMA.16816.F32.BF16 R28, R8.reuse, R18, R20 ;  /* 0x00000012081c723c */ /* 0x040fe20000041814 */
[----:B------:R-:W4:Y:S04]  /*8d90*/  LDSM.16.MT88.4 R16, [R140+0x10000] ;  /* 0x010000008c10783b */ /* 0x000f280000004200 */
[----:B------:R-:W5:Y:S03]  /*8da0*/  LDSM.16.MT88.4 R20, [R156+0x10000] ;  /* 0x010000009c14783b */ /* 0x000f660000004200 */
[----:B------:R-:W-:Y:S01]  /*8db0*/  HMMA.16816.F32.BF16 R52, R8, R26, R32 ;  /* 0x0000001a0834723c */ /* 0x000fe20000041820 */
[----:B-1----:R-:W-:-:S04]  /*8dc0*/  FFMA.FTZ R2, R185, R0, -R5 ;  /* 0x00000000b9027223 */ /* 0x002fc80000010805 */
[----:B------:R1:W2:Y:S03]  /*8dd0*/  MUFU.EX2 R90, R2 ;  /* 0x00000002005a7308 */ /* 0x0002a60000000800 */
[C---:B---3--:R-:W-:Y:S08]  /*8de0*/  HMMA.16816.F32.BF16 R24, R8.reuse, R76, R48 ;  /* 0x0000004c0818723c */ /* 0x048ff00000041830 */
[----:B------:R-:W-:Y:S01]  /*8df0*/  HMMA.16816.F32.BF16 R32, R8, R78, R72 ;  /* 0x0000004e0820723c */ /* 0x000fe20000041848 */
[----:B-1----:R-:W-:-:S07]  /*8e00*/  FFMA.FTZ R2, R187, R0, -R3 ;  /* 0x00000000bb027223 */ /* 0x002fce0000010803 */
[C---:B--2---:R-:W-:Y:S01]  /*8e10*/  HMMA.16816.F32.BF16 R64, R8.reuse, R44, R64 ;  /* 0x0000002c0840723c */ /* 0x044fe20000041840 */
[----:B------:R1:W2:Y:S07]  /*8e20*/  MUFU.EX2 R88, R2 ;  /* 0x0000000200587308 */ /* 0x0002ae0000000800 */
[----:B------:R-:W-:Y:S01]  /*8e30*/  HMMA.16816.F32.BF16 R48, R8, R46, R56 ;  /* 0x0000002e0830723c */ /* 0x000fe20000041838 */
[----:B------:R-:W-:Y:S01]  /*8e40*/  F2FP.BF16.F32.PACK_AB R8, R90, R89 ;  /* 0x000000595a08723e */ /* 0x000fe200000010ff */
[----:B------:R-:W3:Y:S01]  /*8e50*/  LDSM.16.MT88.4 R44, [R38+0x10000] ;  /* 0x01000000262c783b */ /* 0x000ee20000004200 */
[----:B------:R-:W-:-:S02]  /*8e60*/  F2FP.BF16.F32.PACK_AB R9, R94, R93 ;  /* 0x0000005d5e09723e */ /* 0x000fc400000010ff */
[----:B------:R-:W-:Y:S01]  /*8e70*/  F2FP.BF16.F32.PACK_AB R10, R92, R91 ;  /* 0x0000005b5c0a723e */ /* 0x000fe200000010ff */
[----:B-1----:R-:W-:Y:S01]  /*8e80*/  FFMA.FTZ R2, R190, R0, -R3 ;  /* 0x00000000be027223 */ /* 0x002fe20000010803 */
[----:B--2---:R-:W-:-:S03]  /*8e90*/  F2FP.BF16.F32.PACK_AB R11, R88, R95 ;  /* 0x0000005f580b723e */ /* 0x004fc600000010ff */
[----:B------:R1:W-:Y:S04]  /*8ea0*/  MUFU.EX2 R87, R2 ;  /* 0x0000000200577308 */ /* 0x0003e80000000800 */
[C---:B----4-:R-:W-:Y:S08]  /*8eb0*/  HMMA.16816.F32.BF16 R56, R8.reuse, R18, R52 ;  /* 0x000000120838723c */ /* 0x050ff00000041834 */
        /* <DEDUP_REMOVED lines=10> */
[C---:B-----5:R-:W-:Y:S08]  /*8f60*/  HMMA.16816.F32.BF16 R24, R8.reuse, R20, R24 ;  /* 0x000000140818723c */ /* 0x060ff00000041818 */
[----:B------:R-:W-:Y:S01]  /*8f70*/  HMMA.16816.F32.BF16 R32, R8, R22, R32 ;  /* 0x000000160820723c */ /* 0x000fe20000041820 */
[----:B------:R-:W5:Y:S01]  /*8f80*/  LDSM.16.MT88.4 R20, [R38+0x10800] ;  /* 0x010800002614783b */ /* 0x000f620000004200 */
[----:B---3--:R-:W-:-:S06]  /*8f90*/  FADD.FTZ R2, R166, R164 ;  /* 0x000000a4a6027221 */ /* 0x008fcc0000010000 */
        /* <DEDUP_REMOVED lines=12> */
[----:B---3--:R-:W-:Y:S01]  /*9060*/  FADD.FTZ R2, R161, R4 ;  /* 0x00000004a1027221 */ /* 0x008fe20000010000 */
        /* <DEDUP_REMOVED lines=11> */
[----:B------:R-:W-:Y:S02]  /*9120*/  FADD.FTZ R4, R150, R4 ;  /* 0x0000000496047221 */ /* 0x000fe40000010000 */
[----:B------:R-:W-:Y:S01]  /*9130*/  LDSM.16.MT88.4 R148, [R39+0x11800] ;  /* 0x011800002794783b */ /* 0x000fe20000004200 */
[----:B------:R-:W-:Y:S01]  /*9140*/  FADD.FTZ R2, R252, R2 ;  /* 0x00000002fc027221 */ /* 0x000fe20000010000 */
[----:B------:R-:W-:Y:S01]  /*9150*/  FADD.FTZ R4, R248, R4 ;  /* 0x00000004f8047221 */ /* 0x000fe20000010000 */
[C---:B------:R-:W-:Y:S01]  /*9160*/  HMMA.16816.F32.BF16 R40, R8.reuse, R12, R24 ;  /* 0x0000000c0828723c */ /* 0x040fe20000041818 */
[-C--:B------:R-:W-:Y:S01]  /*9170*/  FFMA.FTZ R12, R200, R0.reuse, -R3 ;  /* 0x00000000c80c7223 */ /* 0x080fe20000010803 */
[----:B------:R-:W-:Y:S01]  /*9180*/  FADD.FTZ R2, R152, R2 ;  /* 0x0000000298027221 */ /* 0x000fe20000010000 */
[----:B------:R-:W-:Y:S01]  /*9190*/  FADD.FTZ R4, R250, R4 ;  /* 0x00000004fa047221 */ /* 0x000fe20000010000 */
[----:B---3--:R-:W-:Y:S01]  /*91a0*/  FFMA.FTZ R6, R204, R0, -R5 ;  /* 0x00000000cc067223 */ /* 0x008fe20000010805 */
[----:B------:R2:W3:Y:S01]  /*91b0*/  MUFU.EX2 R77, R12 ;  /* 0x0000000c004d7308 */ /* 0x0004e20000000800 */
        /* <DEDUP_REMOVED lines=18> */
[----:B-----5:R-:W-:Y:S02]  /*92e0*/  HMMA.16816.F32.BF16 R28, R8, R20, R64 ;  /* 0x00000014081c723c */ /* 0x020fe40000041840 */
        /* <DEDUP_REMOVED lines=15> */
[----:B---3--:R-:W-:Y:S01]  /*93e0*/  F2FP.BF16.F32.PACK_AB R9, R77, R78 ;  /* 0x0000004e4d09723e */ /* 0x008fe200000010ff */
[----:B------:R-:W3:Y:S01]  /*93f0*/  LDSM.16.MT88.4 R20, [R156+0x11000] ;  /* 0x011000009c14783b */ /* 0x000ee20000004200 */
[----:B------:R-:W-:Y:S01]  /*9400*/  FADD.FTZ R2, R221, R2 ;  /* 0x00000002dd027221 */ /* 0x000fe20000010000 */
[----:B------:R-:W-:-:S02]  /*9410*/  FADD.FTZ R4, R218, R4 ;  /* 0x00000004da047221 */ /* 0x000fc40000010000 */
[----:B------:R-:W-:Y:S01]  /*9420*/  LDSM.16.MT88.4 R156, [R156+0x11800] ;  /* 0x011800009c9c783b */ /* 0x000fe20000004200 */
[----:B------:R-:W-:Y:S01]  /*9430*/  FADD.FTZ R2, R219, R2 ;  /* 0x00000002db027221 */ /* 0x000fe20000010000 */
[----:B------:R-:W-:Y:S01]  /*9440*/  FADD.FTZ R4, R222, R4 ;  /* 0x00000004de047221 */ /* 0x000fe20000010000 */
[-CC-:B----4-:R-:W-:Y:S02]  /*9450*/  FFMA.FTZ R6, R202, R0.reuse, -R5.reuse ;  /* 0x00000000ca067223 */ /* 0x190fe40000010805 */
        /* <DEDUP_REMOVED lines=14> */
[--C-:B----4-:R-:W-:Y:S02]  /*9540*/  FFMA.FTZ R6, R205, R0, -R3.reuse ;  /* 0x00000000cd067223 */ /* 0x110fe40000010803 */
[----:B------:R-:W-:Y:S01]  /*9550*/  FADD.FTZ R2, R145, R2 ;  /* 0x0000000291027221 */ /* 0x000fe20000010000 */
[----:B------:R-:W-:Y:S01]  /*9560*/  FADD.FTZ R4, R142, R4 ;  /* 0x000000048e047221 */ /* 0x000fe20000010000 */
[----:B------:R-:W4:Y:S01]  /*9570*/  MUFU.EX2 R64, R6 ;  /* 0x0000000600407308 */ /* 0x000f220000000800 */
[----:B-1----:R-:W-:Y:S01]  /*9580*/  F2FP.BF16.F32.PACK_AB R10, R71, R76 ;  /* 0x0000004c470a723e */ /* 0x002fe200000010ff */
[----:B------:R-:W-:Y:S01]  /*9590*/  FADD.FTZ R2, R144, R2 ;  /* 0x0000000290027221 */ /* 0x000fe20000010000 */
[----:B------:R-:W-:Y:S01]  /*95a0*/  FADD.FTZ R4, R132, R4 ;  /* 0x0000000484047221 */ /* 0x000fe20000010000 */
[----:B------:R-:W-:-:S02]  /*95b0*/  FFMA.FTZ R7, R208, R0, -R3 ;  /* 0x00000000d0077223 */ /* 0x000fc40000010803 */
[----:B------:R-:W-:Y:S01]  /*95c0*/  FADD.FTZ R2, R130, R2 ;  /* 0x0000000282027221 */ /* 0x000fe20000010000 */
[----:B------:R-:W-:Y:S01]  /*95d0*/  FADD.FTZ R4, R141, R4 ;  /* 0x000000048d047221 */ /* 0x000fe20000010000 */
[----:B------:R1:W-:Y:S01]  /*95e0*/  MUFU.EX2 R49, R7 ;  /* 0x0000000700317308 */ /* 0x0003e20000000800 */
[----:B------:R-:W-:Y:S01]  /*95f0*/  LDSM.16.MT88.4 R140, [R140+0x11800] ;  /* 0x011800008c8c783b */ /* 0x000fe20000004200 */
[----:B------:R-:W-:Y:S01]  /*9600*/  FADD.FTZ R2, R127, R2 ;  /* 0x000000027f027221 */ /* 0x000fe20000010000 */
[----:B------:R-:W-:-:S03]  /*9610*/  FADD.FTZ R4, R123, R4 ;  /* 0x000000047b047221 */ /* 0x000fc60000010000 */
[----:B------:R-:W-:Y:S01]  /*9620*/  FADD.FTZ R2, R126, R2 ;  /* 0x000000027e027221 */ /* 0x000fe20000010000 */
[----:B------:R-:W-:Y:S01]  /*9630*/  FADD.FTZ R4, R125, R4 ;  /* 0x000000047d047221 */ /* 0x000fe20000010000 */
[----:B----4-:R-:W-:Y:S01]  /*9640*/  F2FP.BF16.F32.PACK_AB R11, R64, R79 ;  /* 0x0000004f400b723e */ /* 0x010fe200000010ff */
        /* <DEDUP_REMOVED lines=11> */
[----:B------:R1:W5:Y:S01]  /*9700*/  MUFU.EX2 R50, R12 ;  /* 0x0000000c00327308 */ /* 0x0003620000000800 */
[----:B------:R-:W-:Y:S01]  /*9710*/  FADD.FTZ R2, R118, R2 ;  /* 0x0000000276027221 */ /* 0x000fe20000010000 */
[----:B------:R-:W-:Y:S01]  /*9720*/  FADD.FTZ R4, R114, R4 ;  /* 0x0000000472047221 */ /* 0x000fe20000010000 */
[-C--:B------:R-:W-:Y:S01]  /*9730*/  FFMA.FTZ R13, R210, R0.reuse, -R5 ;  /* 0x00000000d20d7223 */ /* 0x080fe20000010805 */
[-C--:B------:R-:W-:Y:S01]  /*9740*/  FFMA.FTZ R3, R213, R0.reuse, -R3 ;  /* 0x00000000d5037223 */ /* 0x080fe20000010803 */
[C---:B--2---:R-:W-:Y:S01]  /*9750*/  HMMA.16816.F32.BF16 R136, R8.reuse, R16, R60 ;  /* 0x000000100888723c */ /* 0x044fe2000004183c */
[----:B----4-:R-:W-:Y:S01]  /*9760*/  FADD.FTZ R6, R116, R2 ;  /* 0x0000000274067221 */ /* 0x010fe20000010000 */
[-CC-:B------:R-:W-:Y:S01]  /*9770*/  FFMA.FTZ R2, R209, R0.reuse, -R5.reuse ;  /* 0x00000000d1027223 */ /* 0x180fe20000010805 */
[----:B------:R-:W-:Y:S01]  /*9780*/  FADD.FTZ R4, R115, R4 ;  /* 0x0000000473047221 */ /* 0x000fe20000010000 */
[----:B------:R-:W-:Y:S04]  /*9790*/  MUFU.EX2 R13, R13 ;  /* 0x0000000d000d7308 */ /* 0x000fe80000000800 */
[----:B------:R2:W-:Y:S01]  /*97a0*/  MUFU.EX2 R48, R2 ;  /* 0x0000000200307308 */ /* 0x0005e20000000800 */
[----:B-1----:R-:W-:Y:S01]  /*97b0*/  FFMA.FTZ R12, R211, R0, -R5 ;  /* 0x00000000d30c7223 */ /* 0x002fe20000010805 */
[----:B------:R-:W-:Y:S01]  /*97c0*/  FADD.FTZ R5, R119, R4 ;  /* 0x0000000477057221 */ /* 0x000fe20000010000 */
[----:B------:R-:W-:Y:S01]  /*97d0*/  HMMA.16816.F32.BF16 R32, R8, R18, R56 ;  /* 0x000000120820723c */ /* 0x000fe20000041838 */
[----:B------:R-:W1:Y:S01]  /*97e0*/  LDSM.16.MT88.4 R16, [R38+0x11000] ;  /* 0x011000002610783b */ /* 0x000e620000004200 */
[----:B-----5:R-:W-:-:S06]  /*97f0*/  F2FP.BF16.F32.PACK_AB R165, R50, R51 ;  /* 0x0000003332a5723e */ /* 0x020fcc00000010ff */
[----:B------:R-:W-:Y:S01]  /*9800*/  HMMA.16816.F32.BF16 R44, R8, R14, R44 ;  /* 0x0000000e082c723c */ /* 0x000fe2000004182c */
[----:B------:R4:W5:Y:S01]  /*9810*/  MUFU.EX2 R15, R7 ;  /* 0x00000007000f7308 */ /* 0x0009620000000800 */
[----:B--2---:R-:W-:-:S03]  /*9820*/  FADD.FTZ R2, R112, R6 ;  /* 0x0000000670027221 */ /* 0x004fc60000010000 */
[----:B------:R-:W2:Y:S01]  /*9830*/  MUFU.EX2 R14, R12 ;  /* 0x0000000c000e7308 */ /* 0x000ea20000000800 */
[----:B------:R-:W-:Y:S01]  /*9840*/  FADD.FTZ R4, R106, R2 ;  /* 0x000000026a047221 */ /* 0x000fe20000010000 */
[----:B------:R-:W-:Y:S02]  /*9850*/  FADD.FTZ R2, R104, R5 ;  /* 0x0000000568027221 */ /* 0x000fe40000010000 */
[----:B------:R2:W1:Y:S01]  /*9860*/  MUFU.EX2 R12, R3 ;  /* 0x00000003000c7308 */ /* 0x0004620000000800 */
[----:B---3--:R-:W-:Y:S01]  /*9870*/  HMMA.16816.F32.BF16 R40, R8, R20, R40 ;  /* 0x000000140828723c */ /* 0x008fe20000041828 */
[----:B------:R-:W-:Y:S01]  /*9880*/  FADD.FTZ R0, R109, R4 ;  /* 0x000000046d007221 */ /* 0x000fe20000010000 */
[----:B------:R-:W-:-:S03]  /*9890*/  FADD.FTZ R2, R107, R2 ;  /* 0x000000026b027221 */ /* 0x000fc60000010000 */
[----:B------:R-:W-:Y:S01]  /*98a0*/  FADD.FTZ R0, R111, R0 ;  /* 0x000000006f007221 */ /* 0x000fe20000010000 */
[----:B------:R-:W-:Y:S01]  /*98b0*/  FADD.FTZ R2, R108, R2 ;  /* 0x000000026c027221 */ /* 0x000fe20000010000 */
[----:B----4-:R-:W3:Y:S01]  /*98c0*/  LDSM.16.MT88.4 R4, [R38+0x11800] ;  /* 0x011800002604783b */ /* 0x010ee20000004200 */
[----:B------:R-:W-:Y:S01]  /*98d0*/  HMMA.16816.F32.BF16 R20, R8, R22, R72 ;  /* 0x000000160814723c */ /* 0x000fe20000041848 */
[----:B------:R-:W-:Y:S01]  /*98e0*/  FADD.FTZ R0, R105, R0 ;  /* 0x0000000069007221 */ /* 0x000fe20000010000 */
[----:B------:R-:W-:Y:S01]  /*98f0*/  FADD.FTZ R2, R110, R2 ;  /* 0x000000026e027221 */ /* 0x000fe20000010000 */
[----:B-----5:R-:W-:Y:S02]  /*9900*/  F2FP.BF16.F32.PACK_AB R164, R15, R48 ;  /* 0x000000300fa4723e */ /* 0x020fe400000010ff */
[----:B------:R-:W-:Y:S01]  /*9910*/  FADD.FTZ R0, R101, R0 ;  /* 0x0000000065007221 */ /* 0x000fe20000010000 */
[----:B------:R-:W-:Y:S01]  /*9920*/  FADD.FTZ R2, R100, R2 ;  /* 0x0000000264027221 */ /* 0x000fe20000010000 */
[----:B--2---:R-:W-:-:S02]  /*9930*/  IADD3 R3, PT, PT, R198, -0x2, RZ ;  /* 0xfffffffec6037810 */ /* 0x004fc40007ffe0ff */
[----:B------:R-:W-:Y:S01]  /*9940*/  FADD.FTZ R0, R103, R0 ;  /* 0x0000000067007221 */ /* 0x000fe20000010000 */
[----:B------:R-:W-:Y:S01]  /*9950*/  FADD.FTZ R2, R99, R2 ;  /* 0x0000000263027221 */ /* 0x000fe20000010000 */
[----:B------:R-:W-:Y:S02]  /*9960*/  ISETP.GE.AND P0, PT, R3, R172, PT ;  /* 0x000000ac0300720c */ /* 0x000fe40003f06270 */
[----:B------:R-:W-:Y:S01]  /*9970*/  FADD.FTZ R0, R102, R0 ;  /* 0x0000000066007221 */ /* 0x000fe20000010000 */
[----:B------:R-:W-:Y:S01]  /*9980*/  FADD.FTZ R2, R98, R2 ;  /* 0x0000000262027221 */ /* 0x000fe20000010000 */
[----:B-1----:R-:W-:Y:S01]  /*9990*/  HMMA.16816.F32.BF16 R28, R8, R16, R28 ;  /* 0x00000010081c723c */ /* 0x002fe2000004181c */
[----:B------:R-:W-:Y:S01]  /*99a0*/  F2FP.BF16.F32.PACK_AB R166, R13, R14 ;  /* 0x0000000e0da6723e */ /* 0x000fe200000010ff */
[----:B------:R-:W-:Y:S01]  /*99b0*/  FADD.FTZ R0, R96, R0 ;  /* 0x0000000060007221 */ /* 0x000fe20000010000 */
[----:B------:R-:W-:Y:S01]  /*99c0*/  FADD.FTZ R2, R97, R2 ;  /* 0x0000000261027221 */ /* 0x000fe20000010000 */
[----:B------:R-:W-:-:S02]  /*99d0*/  F2FP.BF16.F32.PACK_AB R167, R12, R49 ;  /* 0x000000310ca7723e */ /* 0x000fc400000010ff */
        /* <DEDUP_REMOVED lines=39> */
[----:B------:R-:W-:-:S05]  /*9c50*/  FADD.FTZ R0, R13, R2 ;  /* 0x000000020d007221 */ /* 0x000fca0000010000 */
[----:B------:R1:W-:Y:S01]  /*9c60*/  STL [R1+0x1c], R0 ;  /* 0x00001c0001007387 */ /* 0x0003e20000100800 */
[----:B------:R-:W-:Y:S03]  /*9c70*/  HMMA.16816.F32.BF16 R164, R164, R6, R24 ;  /* 0x00000006a4a4723c */ /* 0x000fe60000041818 */
[----:B------:R1:W-:Y:S01]  /*9c80*/  STL [R1+0x20], R3 ;  /* 0x0000200301007387 */ /* 0x0003e20000100800 */
[----:B------:R-:W-:-:S01]  /*9c90*/  NOP ;  /* 0x0000000000007918 */ /* 0x000fc20000000000 */
[----:B------:R-:W-:-:S15]  /*9ca0*/  @!P0 BRA `(.L_x_657) ;  /* 0x0000006000e88947 */ /* 0x000fde0003800000 */
[----:B------:R-:W2:Y:S01]  /*9cb0*/  LDL.64 R170, [R1+0x30] ;  /* 0x0000300001aa7983 */ /* 0x000ea20000100a00 */
[C---:B------:R-:W-:Y:S01]  /*9cc0*/  SHF.L.U64.HI R233, R232.reuse, 0x5, R233 ;  /* 0x00000005e8e97819 */ /* 0x040fe200000102e9 */
[----:B------:R-:W-:Y:S02]  /*9cd0*/  IMAD.SHL.U32 R232, R232, 0x20, RZ ;  /* 0x00000020e8e87824 */ /* 0x000fe400078e00ff */
[----:B------:R-:W-:Y:S02]  /*9ce0*/  IMAD.MOV.U32 R132, RZ, RZ, R36 ;  /* 0x000000ffff847224 */ /* 0x000fe400078e0024 */
[----:B------:R-:W-:Y:S01]  /*9cf0*/  IMAD.MOV.U32 R133, RZ, RZ, R37 ;  /* 0x000000ffff857224 */ /* 0x000fe200078e0025 */
[----:B--2---:R-:W-:-:S04]  /*9d00*/  ISETP.NE.U32.AND P1, PT, R170, RZ, PT ;  /* 0x000000ffaa00720c */ /* 0x004fc80003f25070 */
[----:B------:R-:W-:-:S13]  /*9d10*/  ISETP.NE.AND.EX P1, PT, R171, RZ, PT, P1 ;  /* 0x000000ffab00720c */ /* 0x000fda0003f25310 */
.L_x_664:
[----:B--2---:R-:W2:Y:S01]  /*9d20*/  LDL R5, [R1+0x14] ;  /* 0x0000140001057983 */ /* 0x004ea20000100800 */
[----:B------:R-:W-:Y:S04]  /*9d30*/  DEPBAR.LE SB0, 0x0 ;  /* 0x000080000000791a */ /* 0x000fe80000000000 */
[----:B------:R-:W3:Y:S01]  /*9d40*/  LDL R4, [R1+0x10] ;  /* 0x0000100001047983 */ /* 0x000ee20000100800 */
[----:B------:R-:W-:Y:S05]  /*9d50*/  WARPSYNC.ALL ;  /* 0x0000000000007948 */ /* 0x000fea0003800000 */
[----:B------:R-:W-:Y:S01]  /*9d60*/  BAR.SYNC.DEFER_BLOCKING 0x0 ;  /* 0x0000000000007b1d */ /* 0x000fe20000010000 */
[----:B-1----:R-:W-:Y:S05]  /*9d70*/  @!P1 IMAD.MOV.U32 R0, RZ, RZ, RZ ;  /* 0x000000ffff009224 */ /* 0x002fea00078e00ff */
[----:B------:R-:W-:Y:S01]  /*9d80*/  @!P1 IADD3 R3, P0, PT, RZ, -R0, RZ ;  /* 0x80000000ff039210 */ /* 0x000fe20007f1e0ff */
[----:B------:R-:W1:Y:S01]  /*9d90*/  S2R R229, SR_TID.X ;  /* 0x0000000000e57919 */ /* 0x000e620000002100 */
[----:B------:R-:W-:Y:S01]  /*9da0*/  BSSY.RECONVERGENT B0, `(.L_x_658) ;  /* 0x000004e000007945 */ /* 0x000fe20003800200 */
        /* <DEDUP_REMOVED lines=11> */
[----:B-1----:R-:W-:Y:S05]  /*9e60*/  @!P1 BRA `(.L_x_659) ;  /* 0x0000000400049947 */ /* 0x002fea0003800000 */
[----:B------:R-:W-:Y:S01]  /*9e70*/  VIADD R9, R238, 0xffffff00 ;  /* 0xffffff00ee097836 */ /* 0x000fe20000000000 */
[----:B------:R-:W3:Y:S01]  /*9e80*/  LD.E R2, desc[UR4][R134.64+0x170] ;  /* 0x0001700486027980 */ /* 0x000ee2000c101900 */
[----:B------:R-:W-:Y:S03]  /*9e90*/  IABS R6, R238 ;  /* 0x000000ee00067213 */ /* 0x000fe60000000000 */
[----:B------:R-:W4:Y:S01]  /*9ea0*/  LDL.64 R16, [R1] ;  /* 0x0000000001107983 */ /* 0x000f220000100a00 */
[----:B------:R-:W-:Y:S02]  /*9eb0*/  IABS R7, R9 ;  /* 0x0000000900077213 */ /* 0x000fe40000000000 */
[-C--:B---3--:R-:W-:Y:S02]  /*9ec0*/  IABS R0, R2.reuse ;  /* 0x0000000200007213 */ /* 0x088fe40000000000 */
[-C--:B------:R-:W-:Y:S02]  /*9ed0*/  IABS R8, R2.reuse ;  /* 0x0000000200087213 */ /* 0x080fe40000000000 */
[----:B--2---:R-:W1:Y:S01]  /*9ee0*/  I2F.RP R4, R0 ;  /* 0x0000000000047306 */ /* 0x004e620000209400 */
        /* <DEDUP_REMOVED lines=33> */
[CC--:B----4-:R-:W-:Y:S02]  /*a100*/  LEA R8, P2, R3.reuse, R16.reuse, 0x2 ;  /* 0x0000001003087211 */ /* 0x0d0fe400078410ff */
        /* <DEDUP_REMOVED lines=23> */
.L_x_659:
[----:B------:R-:W-:Y:S05]  /*a280*/  BSYNC.RECONVERGENT B0 ;  /* 0x0000000000007941 */ /* 0x000fea0003800200 */
.L_x_658:
[----:B------:R-:W3:Y:S01]  /*a290*/  LDL R8, [R1+0x10] ;  /* 0x0000100001087983 */ /* 0x000ee20000100800 */
[----:B------:R-:W4:Y:S01]  /*a2a0*/  S2UR UR6, SR_CgaCtaId ;  /* 0x00000000000679c3 */ /* 0x000f220000008800 */
[C---:B------:R-:W-:Y:S01]  /*a2b0*/  SHF.L.U32 R228, R229.reuse, 0x3, RZ ;  /* 0x00000003e5e47819 */ /* 0x040fe200000006ff */
[----:B------:R-:W-:Y:S01]  /*a2c0*/  UMOV UR7, 0x400 ;  /* 0x0000040000077882 */ /* 0x000fe20000000000 */
[C---:B-1----:R-:W-:Y:S01]  /*a2d0*/  LOP3.LUT R0, R229.reuse, 0x38, RZ, 0xc0, !PT ;  /* 0x00000038e5007812 */ /* 0x042fe200078ec0ff */
[----:B------:R-:W-:Y:S01]  /*a2e0*/  BSSY.RECONVERGENT B1, `(.L_x_660) ;  /* 0x00002a4000017945 */ /* 0x000fe20003800200 */
[----:B------:R-:W-:Y:S02]  /*a2f0*/  IADD3 R6, P0, PT, R232, R14, RZ ;  /* 0x0000000ee8067210 */ /* 0x000fe40007f1e0ff */
[--C-:B------:R-:W-:Y:S02]  /*a300*/  LOP3.LUT R0, R0, 0x1c0, R228.reuse, 0xf8, !PT ;  /* 0x000001c000007812 */ /* 0x100fe400078ef8e4 */
[----:B------:R-:W-:Y:S02]  /*a310*/  MOV R225, 0x20 ;  /* 0x0000002000e17802 */ /* 0x000fe40000000f00 */
[--C-:B------:R-:W-:Y:S02]  /*a320*/  LOP3.LUT R0, R0, 0x38, R228.reuse, 0x78, !PT ;  /* 0x0000003800007812 */ /* 0x100fe400078e78e4 */
[----:B------:R-:W-:Y:S02]  /*a330*/  LOP3.LUT P2, RZ, R229, 0x4, RZ, 0xc0, !PT ;  /* 0x00000004e5ff7812 */ /* 0x000fe4000784c0ff */
[----:B------:R-:W-:Y:S02]  /*a340*/  LOP3.LUT R0, R0, 0x1e00, R228, 0xf8, !PT ;  /* 0x00001e0000007812 */ /* 0x000fe400078ef8e4 */
[-C--:B---3--:R-:W-:Y:S01]  /*a350*/  IADD3.X R7, PT, PT, R233, R8.reuse, RZ, P0, !PT ;  /* 0x00000008e9077210 */ /* 0x088fe200007fe4ff */
[----:B----4-:R-:W-:Y:S01]  /*a360*/  ULEA UR6, UR6, UR7, 0x18 ;  /* 0x0000000706067291 */ /* 0x010fe2000f8ec0ff */
[----:B------:R-:W-:Y:S02]  /*a370*/  MOV R9, R8 ;  /* 0x0000000800097202 */ /* 0x000fe40000000f00 */
[----:B------:R-:W-:Y:S02]  /*a380*/  MOV R8, R14 ;  /* 0x0000000e00087202 */ /* 0x000fe40000000f00 */
[----:B--2---:R-:W-:Y:S02]  /*a390*/  IADD3 R4, P0, PT, R6, R232, RZ ;  /* 0x000000e806047210 */ /* 0x004fe40007f1e0ff */
[----:B------:R-:W-:Y:S02]  /*a3a0*/  MOV R226, UR6 ;  /* 0x0000000600e27c02 */ /* 0x000fe40008000f00 */
[-C--:B------:R-:W-:Y:S02]  /*a3b0*/  IADD3.X R5, PT, PT, R7, R233.reuse, RZ, P0, !PT ;  /* 0x000000e907057210 */ /* 0x080fe400007fe4ff */
[----:B------:R-:W-:Y:S02]  /*a3c0*/  LEA R231, R0, R226, 0x1 ;  /* 0x000000e200e77211 */ /* 0x000fe400078e08ff */
[-C--:B------:R-:W-:Y:S02]  /*a3d0*/  IADD3 R2, P0, PT, R4, R232.reuse, RZ ;  /* 0x000000e804027210 */ /* 0x080fe40007f1e0ff */
[----:B------:R-:W-:Y:S01]  /*a3e0*/  MOV R0, 0x40 ;  /* 0x0000004000007802 */ /* 0x000fe20000000f00 */
[----:B------:R-:W-:Y:S01]  /*a3f0*/  @!PT LDS RZ, [RZ] ;  /* 0x00000000fffff984 */ /* 0x000fe20000000800 */
[----:B------:R-:W-:Y:S01]  /*a400*/  @!PT LDS RZ, [RZ] ;  /* 0x00000000fffff984 */ /* 0x000fe20000000800 */
[----:B------:R-:W-:Y:S01]  /*a410*/  @!PT LDS RZ, [RZ] ;  /* 0x00000000fffff984 */ /* 0x000fe20000000800 */
[----:B------:R1:W-:Y:S01]  /*a420*/  LDGSTS.E.BYPASS.LTC128B.128 [R231+0xa000], desc[UR4][R8.64] ;  /* 0x0a00000008e77fae */ /* 0x0003e2000b981a04 */
[-C--:B------:R-:W-:Y:S02]  /*a430*/  IADD3.X R3, PT, PT, R5, R233.reuse, RZ, P0, !PT ;  /* 0x000000e905037210 */ /* 0x080fe400007fe4ff */
[-C--:B------:R-:W-:Y:S02]  /*a440*/  IADD3 R12, P0, PT, R2, R232.reuse, RZ ;  /* 0x000000e8020c7210 */ /* 0x080fe40007f1e0ff */
[----:B------:R-:W-:Y:S02]  /*a450*/  SEL R0, R0, 0xffffffc0, !P2 ;  /* 0xffffffc000007807 */ /* 0x000fe40005000000 */
        /* <DEDUP_REMOVED lines=8> */
[----:B------:R4:W-:Y:S01]  /*a4e0*/  LDGSTS.E.BYPASS.LTC128B.128 [R231+0xb800], desc[UR4][R2.64] ;  /* 0x0b80000002e77fae */ /* 0x0009e2000b981a04 */
[-C--:B------:R-:W-:Y:S02]  /*a4f0*/  IADD3.X R21, PT, PT, R17, R233.reuse, RZ, P0, !PT ;  /* 0x000000e911157210 */ /* 0x080fe400007fe4ff */
[-C--:B------:R-:W-:Y:S04]  /*a500*/  IADD3 R18, P0, PT, R20, R232.reuse, RZ ;  /* 0x000000e814127210 */ /* 0x080fe80007f1e0ff */
[-C--:B------:R-:W-:Y:S01]  /*a510*/  IADD3.X R19, PT, PT, R21, R233.reuse, RZ, P0, !PT ;  /* 0x000000e915137210 */ /* 0x080fe200007fe4ff */
[----:B------:R-:W-:Y:S01]  /*a520*/  LDGSTS.E.BYPASS.LTC128B.128 [R231+0xc000], desc[UR4][R12.64] ;  /* 0x0c0000000ce77fae */ /* 0x000fe2000b981a04 */
[-C--:B------:R-:W-:Y:S04]  /*a530*/  IADD3 R22, P0, PT, R18, R232.reuse, RZ ;  /* 0x000000e812167210 */ /* 0x080fe80007f1e0ff */
[-C--:B------:R-:W-:Y:S02]  /*a540*/  IADD3.X R23, PT, PT, R19, R233.reuse, RZ, P0, !PT ;  /* 0x000000e913177210 */ /* 0x080fe400007fe4ff */
[-C--:B------:R-:W-:Y:S01]  /*a550*/  IADD3 R14, P0, PT, R22, R232.reuse, RZ ;  /* 0x000000e8160e7210 */ /* 0x080fe20007f1e0ff */
[----:B------:R5:W-:Y:S03]  /*a560*/  LDGSTS.E.BYPASS.LTC128B.128 [R231+0xc800], desc[UR4][R10.64] ;  /* 0x0c8000000ae77fae */ /* 0x000be6000b981a04 */
[-C--:B------:R-:W-:Y:S02]  /*a570*/  IADD3.X R15, PT, PT, R23, R233.reuse, RZ, P0, !PT ;  /* 0x000000e9170f7210 */ /* 0x080fe400007fe4ff */
[-C--:B-1----:R-:W-:Y:S03]  /*a580*/  IADD3 R8, P0, PT, R14, R232.reuse, RZ ;  /* 0x000000e80e087210 */ /* 0x082fe60007f1e0ff */
[----:B------:R-:W-:Y:S01]  /*a590*/  LDGSTS.E.BYPASS.LTC128B.128 [R231+0xd000], desc[UR4][R16.64] ;  /* 0x0d00000010e77fae */ /* 0x000fe2000b981a04 */
[-C--:B------:R-:W-:Y:S02]  /*a5a0*/  IADD3.X R9, PT, PT, R15, R233.reuse, RZ, P0, !PT ;  /* 0x000000e90f097210 */ /* 0x080fe400007fe4ff */
[-C--:B--2---:R-:W-:Y:S04]  /*a5b0*/  IADD3 R6, P0, PT, R8, R232.reuse, RZ ;  /* 0x000000e808067210 */ /* 0x084fe80007f1e0ff */
[-C--:B------:R-:W-:Y:S01]  /*a5c0*/  IADD3.X R7, PT, PT, R9, R233.reuse, RZ, P0, !PT ;  /* 0x000000e909077210 */ /* 0x080fe200007fe4ff */
[----:B------:R-:W-:Y:S01]  /*a5d0*/  LDGSTS.E.BYPASS.LTC128B.128 [R231+0xd800], desc[UR4][R20.64] ;  /* 0x0d80000014e77fae */ /* 0x000fe2000b981a04 */
[-C--:B---3--:R-:W-:Y:S04]  /*a5e0*/  IADD3 R4, P0, PT, R6, R232.reuse, RZ ;  /* 0x000000e806047210 */ /* 0x088fe80007f1e0ff */
[-C--:B------:R-:W-:Y:S02]  /*a5f0*/  IADD3.X R5, PT, PT, R7, R233.reuse, RZ, P0, !PT ;  /* 0x000000e907057210 */ /* 0x080fe400007fe4ff */
[-C--:B----4-:R-:W-:Y:S01]  /*a600*/  IADD3 R2, P0, PT, R4, R232.reuse, RZ ;  /* 0x000000e804027210 */ /* 0x090fe20007f1e0ff */
[----:B------:R1:W-:Y:S03]  /*a610*/  LDGSTS.E.BYPASS.LTC128B.128 [R231+0xe000], desc[UR4][R18.64] ;  /* 0x0e00000012e77fae */ /* 0x0003e6000b981a04 */
[-C--:B------:R-:W-:Y:S02]  /*a620*/  IADD3.X R3, PT, PT, R5, R233.reuse, RZ, P0, !PT ;  /* 0x000000e905037210 */ /* 0x080fe400007fe4ff */
[----:B-----5:R-:W-:Y:S03]  /*a630*/  IADD3 R10, P0, PT, R2, R232, RZ ;  /* 0x000000e8020a7210 */ /* 0x020fe60007f1e0ff */
[----:B------:R-:W-:Y:S01]  /*a640*/  LDGSTS.E.BYPASS.LTC128B.128 [R231+0xe800], desc[UR4][R22.64] ;  /* 0x0e80000016e77fae */ /* 0x000fe2000b981a04 */
[----:B------:R-:W-:Y:S02]  /*a650*/  IADD3.X R11, PT, PT, R3, R233, RZ, P0, !PT ;  /* 0x000000e9030b7210 */ /* 0x000fe400007fe4ff */
[----:B------:R-:W-:Y:S04]  /*a660*/  LOP3.LUT P0, RZ, R229, 0x2, RZ, 0xc0, !PT ;  /* 0x00000002e5ff7812 */ /* 0x000fe8000780c0ff */
[----:B------:R-:W-:Y:S01]  /*a670*/  SEL R225, R225, 0xffffffe0, !P0 ;  /* 0xffffffe0e1e17807 */ /* 0x000fe20004000000 */
[----:B------:R-:W-:Y:S03]  /*a680*/  LDGSTS.E.BYPASS.LTC128B.128 [R231+0xf000], desc[UR4][R14.64] ;  /* 0x0f0000000ee77fae */ /* 0x000fe6000b981a04 */
[CC--:B------:R-:W-:Y:S05]  /*a690*/  IADD3 R172, PT, PT, R227.reuse, R225.reuse, RZ ;  /* 0x000000e1e3ac7210 */ /* 0x0c0fea0007ffe0ff */
[----:B------:R-:W-:Y:S08]  /*a6a0*/  LDGSTS.E.BYPASS.LTC128B.128 [R231+0xf800], desc[UR4][R8.64] ;  /* 0x0f80000008e77fae */ /* 0x000ff0000b981a04 */
[----:B------:R-:W-:Y:S08]  /*a6b0*/  LDGSTS.E.BYPASS.LTC128B.128 [R231+0x10000], desc[UR4][R6.64] ;  /* 0x1000000006e77fae */ /* 0x000ff0000b981a04 */
[----:B------:R-:W-:Y:S08]  /*a6c0*/  LDGSTS.E.BYPASS.LTC128B.128 [R231+0x10800], desc[UR4][R4.64] ;  /* 0x1080000004e77fae */ /* 0x000ff0000b981a04 */
[----:B------:R2:W-:Y:S08]  /*a6d0*/  LDGSTS.E.BYPASS.LTC128B.128 [R231+0x11000], desc[UR4][R2.64] ;  /* 0x1100000002e77fae */ /* 0x0005f0000b981a04 */
[----:B------:R3:W-:Y:S08]  /*a6e0*/  LDGSTS.E.BYPASS.LTC128B.128 [R231+0x11800], desc[UR4][R10.64] ;  /* 0x118000000ae77fae */ /* 0x0007f0000b981a04 */
[----:B------:R-:W-:Y:S08]  /*a6f0*/  LDSM.16.M88.4 R128, [R227] ;  /* 0x00000000e380783b */ /* 0x000ff00000000200 */
[----:B-1----:R-:W-:Y:S01]  /*a700*/  LDSM.16.M88.4 R16, [R224+0x2800] ;  /* 0x00280000e010783b */ /* 0x002fe20000000200 */
[C---:B--2---:R-:W-:Y:S02]  /*a710*/  IADD3 R2, PT, PT, R224.reuse, R225, RZ ;  /* 0x000000e1e0027210 */ /* 0x044fe40007ffe0ff */
[-C--:B------:R-:W-:Y:S02]  /*a720*/  IADD3 R3, PT, PT, R227, R0.reuse, RZ ;  /* 0x00000000e3037210 */ /* 0x080fe40007ffe0ff */
[----:B------:R-:W-:Y:S03]  /*a730*/  IADD3 R0, PT, PT, R224, R0, RZ ;  /* 0x00000000e0007210 */ /* 0x000fe60007ffe0ff */
[----:B------:R-:W-:Y:S08]  /*a740*/  LDSM.16.M88.4 R24, [R224+0x3000] ;  /* 0x00300000e018783b */ /* 0x000ff00000000200 */
[----:B---3--:R-:W1:Y:S08]  /*a750*/  LDSM.16.M88.4 R8, [R224+0x2000] ;  /* 0x00200000e008783b */ /* 0x008e700000000200 */
[----:B------:R-:W2:Y:S08]  /*a760*/  LDSM.16.M88.4 R32, [R224+0x3800] ;  /* 0x00380000e020783b */ /* 0x000eb00000000200 */
[----:B------:R-:W3:Y:S08]  /*a770*/  LDSM.16.M88.4 R40, [R224+0x4000] ;  /* 0x00400000e028783b */ /* 0x000ef00000000200 */
[----:B------:R-:W4:Y:S08]  /*a780*/  LDSM.16.M88.4 R48, [R224+0x4800] ;  /* 0x00480000e030783b */ /* 0x000f300000000200 */
[----:B------:R-:W5:Y:S01]  /*a790*/  LDSM.16.M88.4 R56, [R224+0x5000] ;  /* 0x00500000e038783b */ /* 0x000f620000000200 */
        /* <DEDUP_REMOVED lines=19> */
[----:B------:R-:W-:Y:S01]  /*a8d0*/  LDSM.16.M88.4 R172, [R172] ;  /* 0x00000000acac783b */ /* 0x000fe20000000200 */
[C---:B----4-:R-:W-:Y:S07]  /*a8e0*/  HMMA.16816.F32.BF16 R44, R128.reuse, R48, RZ ;  /* 0x00000030802c723c */ /* 0x050fee00000418ff */
[----:B------:R-:W4:Y:S01]  /*a8f0*/  LDSM.16.M88.4 R176, [R2+0x2000] ;  /* 0x0020000002b0783b */ /* 0x000f220000000200 */
[C---:B------:R-:W-:Y:S07]  /*a900*/  HMMA.16816.F32.BF16 R48, R128.reuse, R50, RZ ;  /* 0x000000328030723c */ /* 0x040fee00000418ff */
[----:B------:R-:W4:Y:S01]  /*a910*/  LDSM.16.M88.4 R180, [R2+0x2800] ;  /* 0x0028000002b4783b */ /* 0x000f220000000200 */
[C---:B-----5:R-:W-:Y:S07]  /*a920*/  HMMA.16816.F32.BF16 R52, R128.reuse, R56, RZ ;  /* 0x000000388034723c */ /* 0x060fee00000418ff */
[----:B------:R-:W5:Y:S01]  /*a930*/  LDSM.16.M88.4 R184, [R2+0x3000] ;  /* 0x0030000002b8783b */ /* 0x000f620000000200 */
[C---:B------:R-:W-:Y:S07]  /*a940*/  HMMA.16816.F32.BF16 R56, R128.reuse, R58, RZ ;  /* 0x0000003a8038723c */ /* 0x040fee00000418ff */
        /* <DEDUP_REMOVED lines=10> */
[----:B------:R-:W5:Y:S04]  /*a9f0*/  LD.E R230, desc[UR4][R134.64+0x18c] ;  /* 0x00018c0486e67980 */ /* 0x000f68000c101900 */
[----:B------:R-:W-:Y:S01]  /*aa00*/  LDSM.16.M88.4 R208, [R0+0x2800] ;  /* 0x0028000000d0783b */ /* 0x000fe20000000200 */
[C---:B------:R-:W-:Y:S07]  /*aa10*/  HMMA.16816.F32.BF16 R80, R128.reuse, R82, RZ ;  /* 0x000000528050723c */ /* 0x040fee00000418ff */
[----:B------:R-:W-:Y:S01]  /*aa20*/  LDSM.16.M88.4 R212, [R0+0x3000] ;  /* 0x0030000000d4783b */ /* 0x000fe20000000200 */
[C---:B------:R-:W-:Y:S07]  /*aa30*/  HMMA.16816.F32.BF16 R84, R128.reuse, R88, RZ ;  /* 0x000000588054723c */ /* 0x040fee00000418ff */
[----:B------:R-:W0:Y:S01]  /*aa40*/  LDGDEPBAR ;  /* 0x00000000000079af */ /* 0x000e220000000000 */
[C---:B------:R-:W-:Y:S07]  /*aa50*/  HMMA.16816.F32.BF16 R88, R128.reuse, R90, RZ ;  /* 0x0000005a8058723c */ /* 0x040fee00000418ff */
[----:B------:R-:W-:Y:S01]  /*aa60*/  LDSM.16.M88.4 R216, [R0+0x3800] ;  /* 0x0038000000d8783b */ /* 0x000fe20000000200 */
[C---:B------:R-:W-:Y:S07]  /*aa70*/  HMMA.16816.F32.BF16 R92, R128.reuse, R96, RZ ;  /* 0x00000060805c723c */ /* 0x040fee00000418ff */
[----:B------:R-:W-:Y:S01]  /*aa80*/  LDSM.16.M88.4 R220, [R0+0x4000] ;  /* 0x0040000000dc783b */ /* 0x000fe20000000200 */
        /* <DEDUP_REMOVED lines=16> */
[C---:B-----5:R-:W-:Y:S08]  /*ab90*/  HMMA.16816.F32.BF16 R20, R172.reuse, R184, R20 ;  /* 0x000000b8ac14723c */ /* 0x060ff00000041814 */
[C---:B------:R-:W-:Y:S01]  /*aba0*/  HMMA.16816.F32.BF16 R24, R172.reuse, R186, R24 ;  /* 0x000000baac18723c */ /* 0x040fe20000041818 */
[----:B------:R-:W5:Y:S07]  /*abb0*/  LDSM.16.M88.4 R184, [R2+0x7800] ;  /* 0x0078000002b8783b */ /* 0x000f6e0000000200 */
[C---:B------:R-:W-:Y:S08]  /*abc0*/  HMMA.16816.F32.BF16 R28, R172.reuse, R188, R28 ;  /* 0x000000bcac1c723c */ /* 0x040ff0000004181c */
[C---:B------:R-:W-:Y:S01]  /*abd0*/  HMMA.16816.F32.BF16 R32, R172.reuse, R190, R32 ;  /* 0x000000beac20723c */ /* 0x040fe20000041820 */
[----:B------:R-:W5:Y:S07]  /*abe0*/  LDSM.16.M88.4 R188, [R2+0x8000] ;  /* 0x0080000002bc783b */ /* 0x000f6e0000000200 */
[C---:B-1----:R-:W-:Y:S08]  /*abf0*/  HMMA.16816.F32.BF16 R36, R172.reuse, R192, R36 ;  /* 0x000000c0ac24723c */ /* 0x042ff00000041824 */
[C---:B------:R-:W-:Y:S01]  /*ac00*/  HMMA.16816.F32.BF16 R40, R172.reuse, R194, R40 ;  /* 0x000000c2ac28723c */ /* 0x040fe20000041828 */
[----:B------:R-:W1:Y:S07]  /*ac10*/  LDSM.16.M88.4 R192, [R2+0x8800] ;  /* 0x0088000002c0783b */ /* 0x000e6e0000000200 */
[C---:B------:R-:W-:Y:S08]  /*ac20*/  HMMA.16816.F32.BF16 R44, R172.reuse, R196, R44 ;  /* 0x000000c4ac2c723c */ /* 0x040ff0000004182c */
[C---:B------:R-:W-:Y:S01]  /*ac30*/  HMMA.16816.F32.BF16 R48, R172.reuse, R198, R48 ;  /* 0x000000c6ac30723c */ /* 0x040fe20000041830 */
[----:B------:R-:W1:Y:S07]  /*ac40*/  LDSM.16.M88.4 R196, [R2+0x9000] ;  /* 0x0090000002c4783b */ /* 0x000e6e0000000200 */
[C---:B------:R-:W-:Y:S08]  /*ac50*/  HMMA.16816.F32.BF16 R52, R172.reuse, R200, R52 ;  /* 0x000000c8ac34723c */ /* 0x040ff00000041834 */
[C---:B------:R-:W-:Y:S01]  /*ac60*/  HMMA.16816.F32.BF16 R56, R172.reuse, R202, R56 ;  /* 0x000000caac38723c */ /* 0x040fe20000041838 */
[----:B------:R-:W-:Y:S07]  /*ac70*/  LDSM.16.M88.4 R200, [R3] ;  /* 0x0000000003c8783b */ /* 0x000fee0000000200 */
[C---:B------:R-:W-:Y:S08]  /*ac80*/  HMMA.16816.F32.BF16 R60, R172.reuse, R204, R60 ;  /* 0x000000ccac3c723c */ /* 0x040ff0000004183c */
[C---:B------:R-:W-:Y:S01]  /*ac90*/  HMMA.16816.F32.BF16 R64, R172.reuse, R206, R64 ;  /* 0x000000ceac40723c */ /* 0x040fe20000041840 */
[----:B------:R-:W-:Y:S07]  /*aca0*/  LDSM.16.M88.4 R204, [R0+0x2000] ;  /* 0x0020000000cc783b */ /* 0x000fee0000000200 */
[C---:B--2---:R-:W-:Y:S08]  /*acb0*/  HMMA.16816.F32.BF16 R68, R172.reuse, R168, R68 ;  /* 0x000000a8ac44723c */ /* 0x044ff00000041844 */
[C---:B------:R-:W-:Y:S01]  /*acc0*/  HMMA.16816.F32.BF16 R72, R172.reuse, R170, R72 ;  /* 0x000000aaac48723c */ /* 0x040fe20000041848 */
[----:B------:R2:W1:Y:S07]  /*acd0*/  LDSM.16.M88.4 R168, [R2+0x9800] ;  /* 0x0098000002a8783b */ /* 0x00046e0000000200 */
[C---:B---3--:R-:W-:Y:S08]  /*ace0*/  HMMA.16816.F32.BF16 R76, R172.reuse, R176, R76 ;  /* 0x000000b0ac4c723c */ /* 0x048ff0000004184c */
[C---:B------:R-:W-:Y:S01]  /*acf0*/  HMMA.16816.F32.BF16 R80, R172.reuse, R178, R80 ;  /* 0x000000b2ac50723c */ /* 0x040fe20000041850 */
[----:B------:R-:W3:Y:S07]  /*ad00*/  LDSM.16.M88.4 R176, [R0+0x4800] ;  /* 0x0048000000b0783b */ /* 0x000eee0000000200 */
[C---:B----4-:R-:W-:Y:S03]  /*ad10*/  HMMA.16816.F32.BF16 R84, R172.reuse, R180, R84 ;  /* 0x000000b4ac54723c */ /* 0x050fe60000041854 */
[C---:B--2---:R-:W-:Y:S05]  /*ad20*/  IADD3 R2, PT, PT, R225.reuse, R0, RZ ;  /* 0x00000000e1027210 */ /* 0x044fea0007ffe0ff */
[C---:B------:R-:W-:Y:S01]  /*ad30*/  HMMA.16816.F32.BF16 R88, R172.reuse, R182, R88 ;  /* 0x000000b6ac58723c */ /* 0x040fe20000041858 */
[----:B------:R-:W-:Y:S07]  /*ad40*/  LDSM.16.M88.4 R180, [R0+0x6000] ;  /* 0x0060000000b4783b */ /* 0x000fee0000000200 */
[C---:B-----5:R-:W-:Y:S08]  /*ad50*/  HMMA.16816.F32.BF16 R92, R172.reuse, R184, R92 ;  /* 0x000000b8ac5c723c */ /* 0x060ff0000004185c */
        /* <DEDUP_REMOVED lines=9> */
[C---:B------:R-:W-:Y:S01]  /*adf0*/  HMMA.16816.F32.BF16 R120, R172.reuse, R198, R120 ;  /* 0x000000c6ac78723c */ /* 0x040fe20000041878 */
[----:B------:R-:W-:Y:S07]  /*ae00*/  LDSM.16.M88.4 R196, [R0+0x8000] ;  /* 0x0080000000c4783b */ /* 0x000fee0000000200 */
[C---:B------:R-:W-:Y:S08]  /*ae10*/  HMMA.16816.F32.BF16 R124, R172.reuse, R168, R124 ;  /* 0x000000a8ac7c723c */ /* 0x040ff0000004187c */
[----:B------:R-:W-:Y:S01]  /*ae20*/  HMMA.16816.F32.BF16 R128, R172, R170, R128 ;  /* 0x000000aaac80723c */ /* 0x000fe20000041880 */
[----:B------:R-:W1:Y:S07]  /*ae30*/  LDSM.16.M88.4 R168, [R0+0x5000] ;  /* 0x0050000000a8783b */ /* 0x000e6e0000000200 */
[C---:B------:R-:W-:Y:S01]  /*ae40*/  HMMA.16816.F32.BF16 R4, R200.reuse, R204, R4 ;  /* 0x000000ccc804723c */ /* 0x040fe20000041804 */
[----:B------:R-:W2:Y:S07]  /*ae50*/  LDSM.16.M88.4 R172, [R0+0x5800] ;  /* 0x0058000000ac783b */ /* 0x000eae0000000200 */
[C---:B------:R-:W-:Y:S01]  /*ae60*/  HMMA.16816.F32.BF16 R8, R200.reuse, R206, R8 ;  /* 0x000000cec808723c */ /* 0x040fe20000041808 */
[----:B------:R-:W4:Y:S07]  /*ae70*/  LDSM.16.M88.4 R204, [R0+0x8800] ;  /* 0x0088000000cc783b */ /* 0x000f2e0000000200 */
[C---:B------:R-:W-:Y:S08]  /*ae80*/  HMMA.16816.F32.BF16 R12, R200.reuse, R208, R12 ;  /* 0x000000d0c80c723c */ /* 0x040ff0000004180c */
[C---:B------:R-:W-:Y:S01]  /*ae90*/  HMMA.16816.F32.BF16 R16, R200.reuse, R210, R16 ;  /* 0x000000d2c810723c */ /* 0x040fe20000041810 */
[----:B------:R-:W5:Y:S07]  /*aea0*/  LDSM.16.M88.4 R208, [R0+0x9000] ;  /* 0x0090000000d0783b */ /* 0x000f6e0000000200 */
[C---:B------:R-:W-:Y:S08]  /*aeb0*/  HMMA.16816.F32.BF16 R20, R200.reuse, R212, R20 ;  /* 0x000000d4c814723c */ /* 0x040ff00000041814 */
[C---:B------:R-:W-:Y:S01]  /*aec0*/  HMMA.16816.F32.BF16 R24, R200.reuse, R214, R24 ;  /* 0x000000d6c818723c */ /* 0x040fe20000041818 */
[----:B------:R-:W5:Y:S07]  /*aed0*/  LDSM.16.M88.4 R212, [R0+0x9800] ;  /* 0x0098000000d4783b */ /* 0x000f6e0000000200 */
[C---:B------:R-:W-:Y:S03]  /*aee0*/  HMMA.16816.F32.BF16 R28, R200.reuse, R216, R28 ;  /* 0x000000d8c81c723c */ /* 0x040fe6000004181c */
[----:B------:R-:W-:Y:S05]  /*aef0*/  IADD3 R216, PT, PT, R225, R3, RZ ;  /* 0x00000003e1d87210 */ /* 0x000fea0007ffe0ff */
[C---:B------:R-:W-:Y:S01]  /*af00*/  HMMA.16816.F32.BF16 R32, R200.reuse, R218, R32 ;  /* 0x000000dac820723c */ /* 0x040fe20000041820 */
[----:B------:R-:W-:Y:S07]  /*af10*/  LDSM.16.M88.4 R216, [R216] ;  /* 0x00000000d8d8783b */ /* 0x000fee0000000200 */
[C---:B------:R-:W-:Y:S08]  /*af20*/  HMMA.16816.F32.BF16 R36, R200.reuse, R220, R36 ;  /* 0x000000dcc824723c */ /* 0x040ff00000041824 */
[C---:B------:R-:W-:Y:S01]  /*af30*/  HMMA.16816.F32.BF16 R40, R200.reuse, R222, R40 ;  /* 0x000000dec828723c */ /* 0x040fe20000041828 */
[----:B------:R-:W5:Y:S07]  /*af40*/  LDSM.16.M88.4 R220, [R2+0x2000] ;  /* 0x0020000002dc783b */ /* 0x000f6e0000000200 */
[C---:B---3--:R-:W-:Y:S08]  /*af50*/  HMMA.16816.F32.BF16 R44, R200.reuse, R176, R44 ;  /* 0x000000b0c82c723c */ /* 0x048ff0000004182c */
[C---:B------:R-:W-:Y:S08]  /*af60*/  HMMA.16816.F32.BF16 R48, R200.reuse, R178, R48 ;  /* 0x000000b2c830723c */ /* 0x040ff00000041830 */
[C---:B-1----:R-:W-:Y:S08]  /*af70*/  HMMA.16816.F32.BF16 R52, R200.reuse, R168, R52 ;  /* 0x000000a8c834723c */ /* 0x042ff00000041834 */
[C---:B------:R-:W-:Y:S01]  /*af80*/  HMMA.16816.F32.BF16 R56, R200.reuse, R170, R56 ;  /* 0x000000aac838723c */ /* 0x040fe20000041838 */
[----:B------:R-:W1:Y:S07]  /*af90*/  LDSM.16.M88.4 R168, [R2+0x2800] ;  /* 0x0028000002a8783b */ /* 0x000e6e0000000200 */
        /* <DEDUP_REMOVED lines=13> */
[C---:B------:R-:W-:Y:S08]  /*b070*/  HMMA.16816.F32.BF16 R112, R200.reuse, R206, R112 ;  /* 0x000000cec870723c */ /* 0x040ff00000041870 */
[C---:B-----5:R-:W-:Y:S08]  /*b080*/  HMMA.16816.F32.BF16 R116, R200.reuse, R208, R116 ;  /* 0x000000d0c874723c */ /* 0x060ff00000041874 */
        /* <DEDUP_REMOVED lines=16> */
[----:B------:R-:W2:Y:S02]  /*b190*/  MUFU.TANH R175, R5 ;  /* 0x0000000500af7308 */ /* 0x000ea40000002400 */
[-C--:B------:R-:W-:Y:S01]  /*b1a0*/  FMUL.FTZ R15, R15, R230.reuse ;  /* 0x000000e60f0f7220 */ /* 0x080fe20000410000 */
[-C--:B------:R-:W-:Y:S01]  /*b1b0*/  FMUL.FTZ R12, R12, R230.reuse ;  /* 0x000000e60c0c7220 */ /* 0x080fe20000410000 */
[-C--:B------:R-:W-:Y:S01]  /*b1c0*/  FMUL.FTZ R13, R13, R230.reuse ;  /* 0x000000e60d0d7220 */ /* 0x080fe20000410000 */
[-C--:B------:R-:W-:Y:S05]  /*b1d0*/  FMUL.FTZ R14, R14, R230.reuse ;  /* 0x000000e60e0e7220 */ /* 0x080fea0000410000 */
[----:B------:R-:W3:Y:S01]  /*b1e0*/  MUFU.TANH R174, R6 ;  /* 0x0000000600ae7308 */ /* 0x000ee20000002400 */
[-C--:B------:R-:W-:Y:S01]  /*b1f0*/  FMUL.FTZ R17, R17, R230.reuse ;  /* 0x000000e611117220 */ /* 0x080fe20000410000 */
[-C--:B------:R-:W-:Y:S01]  /*b200*/  FMUL.FTZ R16, R16, R230.reuse ;  /* 0x000000e610107220 */ /* 0x080fe20000410000 */
[-C--:B------:R-:W-:Y:S01]  /*b210*/  FMUL.FTZ R18, R18, R230.reuse ;  /* 0x000000e612127220 */ /* 0x080fe20000410000 */
[-C--:B------:R-:W-:Y:S06]  /*b220*/  FMUL.FTZ R19, R19, R230.reuse ;  /* 0x000000e613137220 */ /* 0x080fec0000410000 */
[----:B------:R-:W4:Y:S10]  /*b230*/  MUFU.TANH R179, R17 ;  /* 0x0000001100b37308 */ /* 0x000f340000002400 */
[----:B------:R5:W1:Y:S10]  /*b240*/  MUFU.TANH R173, R7 ;  /* 0x0000000700ad7308 */ /* 0x000a740000002400 */
[----:B------:R-:W1:Y:S10]  /*b250*/  MUFU.TANH R177, R8 ;  /* 0x0000000800b17308 */ /* 0x000e740000002400 */
[----:B------:R-:W1:Y:S01]  /*b260*/  MUFU.TANH R176, R9 ;  /* 0x0000000900b07308 */ /* 0x000e620000002400 */
[----:B-----5:R-:W5:Y:S09]  /*b270*/  LDSM.16.M88.4 R4, [R2+0x3000] ;  /* 0x003000000204783b */ /* 0x020f720000000200 */
[----:B------:R-:W1:Y:S10]  /*b280*/  MUFU.TANH R169, R10 ;  /* 0x0000000a00a97308 */ /* 0x000e740000002400 */
[----:B------:R2:W1:Y:S10]  /*b290*/  MUFU.TANH R168, R11 ;  /* 0x0000000b00a87308 */ /* 0x0004740000002400 */
[----:B------:R-:W1:Y:S10]  /*b2a0*/  MUFU.TANH R180, R15 ;  /* 0x0000000f00b47308 */ /* 0x000e740000002400 */
[----:B------:R-:W1:Y:S01]  /*b2b0*/  MUFU.TANH R181, R16 ;  /* 0x0000001000b57308 */ /* 0x000e620000002400 */
[----:B--2---:R-:W2:Y:S09]  /*b2c0*/  LDSM.16.M88.4 R8, [R2+0x3800] ;  /* 0x003800000208783b */ /* 0x004eb20000000200 */
[----:B------:R-:W1:Y:S01]  /*b2d0*/  MUFU.TANH R182, R18 ;  /* 0x0000001200b67308 */ /* 0x000e620000002400 */
[C---:B-----5:R-:W-:Y:S09]  /*b2e0*/  HMMA.16816.F32.BF16 R20, R216.reuse, R4, R20 ;  /* 0x00000004d814723c */ /* 0x060ff20000041814 */
[----:B------:R-:W1:Y:S01]  /*b2f0*/  MUFU.TANH R183, R19 ;  /* 0x0000001300b77308 */ /* 0x000e620000002400 */
[C---:B------:R-:W-:Y:S01]  /*b300*/  HMMA.16816.F32.BF16 R24, R216.reuse, R6, R24 ;  /* 0x00000006d818723c */ /* 0x040fe20000041818 */
[----:B------:R-:W5:Y:S08]  /*b310*/  LDSM.16.M88.4 R4, [R2+0x4000] ;  /* 0x004000000204783b */ /* 0x000f700000000200 */
[----:B------:R-:W1:Y:S01]  /*b320*/  MUFU.TANH R170, R12 ;  /* 0x0000000c00aa7308 */ /* 0x000e620000002400 */
[-C--:B------:R-:W-:Y:S01]  /*b330*/  FMUL.FTZ R20, R20, R230.reuse ;  /* 0x000000e614147220 */ /* 0x080fe20000410000 */
[-C--:B------:R-:W-:Y:S01]  /*b340*/  FMUL.FTZ R21, R21, R230.reuse ;  /* 0x000000e615157220 */ /* 0x080fe20000410000 */
[-C--:B------:R-:W-:Y:S07]  /*b350*/  FMUL.FTZ R22, R22, R230.reuse ;  /* 0x000000e616167220 */ /* 0x080fee0000410000 */
[----:B------:R-:W1:Y:S01]  /*b360*/  MUFU.TANH R178, R13 ;  /* 0x0000000d00b27308 */ /* 0x000e620000002400 */
[-C--:B------:R-:W-:Y:S01]  /*b370*/  FMUL.FTZ R23, R23, R230.reuse ;  /* 0x000000e617177220 */ /* 0x080fe20000410000 */
[-C--:B------:R-:W-:Y:S01]  /*b380*/  FMUL.FTZ R24, R24, R230.reuse ;  /* 0x000000e618187220 */ /* 0x080fe20000410000 */
[-C--:B------:R-:W-:Y:S01]  /*b390*/  FMUL.FTZ R25, R25, R230.reuse ;  /* 0x000000e619197220 */ /* 0x080fe20000410000 */
[-C--:B------:R-:W-:Y:S06]  /*b3a0*/  FMUL.FTZ R26, R26, R230.reuse ;  /* 0x000000e61a1a7220 */ /* 0x080fec0000410000 */
[----:B------:R-:W1:Y:S01]  /*b3b0*/  MUFU.TANH R186, R20 ;  /* 0x0000001400ba7308 */ /* 0x000e620000002400 */
[-C--:B------:R-:W-:Y:S01]  /*b3c0*/  FMUL.FTZ R27, R27, R230.reuse ;  /* 0x000000e61b1b7220 */ /* 0x080fe20000410000 */
[C---:B--2---:R-:W-:Y:S08]  /*b3d0*/  HMMA.16816.F32.BF16 R28, R216.reuse, R8, R28 ;  /* 0x00000008d81c723c */ /* 0x044ff0000004181c */
[----:B------:R-:W2:Y:S01]  /*b3e0*/  MUFU.TANH R185, R21 ;  /* 0x0000001500b97308 */ /* 0x000ea20000002400 */
[C---:B------:R-:W-:Y:S01]  /*b3f0*/  HMMA.16816.F32.BF16 R32, R216.reuse, R10, R32 ;  /* 0x0000000ad820723c */ /* 0x040fe20000041820 */
[----:B------:R-:W3:Y:S08]  /*b400*/  LDSM.16.M88.4 R8, [R2+0x4800] ;  /* 0x004800000208783b */ /* 0x000ef00000000200 */
[----:B------:R-:W1:Y:S01]  /*b410*/  MUFU.TANH R188, R22 ;  /* 0x0000001600bc7308 */ /* 0x000e620000002400 */
[C---:B-----5:R-:W-:Y:S03]  /*b420*/  HMMA.16816.F32.BF16 R36, R216.reuse, R4, R36 ;  /* 0x00000004d824723c */ /* 0x060fe60000041824 */
[-C--:B------:R-:W-:Y:S01]  /*b430*/  FMUL.FTZ R28, R28, R230.reuse ;  /* 0x000000e61c1c7220 */ /* 0x080fe20000410000 */
[-C--:B------:R-:W-:Y:S05]  /*b440*/  FMUL.FTZ R29, R29, R230.reuse ;  /* 0x000000e61d1d7220 */ /* 0x080fea0000410000 */
[----:B------:R-:W1:Y:S01]  /*b450*/  MUFU.TANH R191, R23 ;  /* 0x0000001700bf7308 */ /* 0x000e620000002400 */
[-C--:B------:R-:W-:Y:S01]  /*b460*/  FMUL.FTZ R30, R30, R230.reuse ;  /* 0x000000e61e1e7220 */ /* 0x080fe20000410000 */
[-C--:B------:R-:W-:Y:S01]  /*b470*/  FMUL.FTZ R31, R31, R230.reuse ;  /* 0x000000e61f1f7220 */ /* 0x080fe20000410000 */
[C---:B------:R-:W-:Y:S01]  /*b480*/  HMMA.16816.F32.BF16 R40, R216.reuse, R6, R40 ;  /* 0x00000006d828723c */ /* 0x040fe20000041828 */
[----:B------:R-:W5:Y:S02]  /*b490*/  LDSM.16.M88.4 R4, [R2+0x5000] ;  /* 0x005000000204783b */ /* 0x000f640000000200 */
        /* <DEDUP_REMOVED lines=15> */
[C---:B---3--:R-:W-:Y:S07]  /*b590*/  HMMA.16816.F32.BF16 R44, R216.reuse, R8, R44 ;  /* 0x00000008d82c723c */ /* 0x048fee000004182c */
[----:B------:R-:W3:Y:S01]  /*b5a0*/  MUFU.TANH R207, R39 ;  /* 0x0000002700cf7308 */ /* 0x000ee20000002400 */
[C---:B------:R-:W-:Y:S01]  /*b5b0*/  HMMA.16816.F32.BF16 R48, R216.reuse, R10, R48 ;  /* 0x0000000ad830723c */ /* 0x040fe20000041830 */
[----:B------:R-:W4:Y:S08]  /*b5c0*/  LDSM.16.M88.4 R8, [R2+0x5800] ;  /* 0x005800000208783b */ /* 0x000f300000000200 */
[----:B------:R-:W1:Y:S01]  /*b5d0*/  MUFU.TANH R203, R41 ;  /* 0x0000002900cb7308 */ /* 0x000e620000002400 */
[C---:B-----5:R-:W-:Y:S03]  /*b5e0*/  HMMA.16816.F32.BF16 R52, R216.reuse, R4, R52 ;  /* 0x00000004d834723c */ /* 0x060fe60000041834 */
[-C--:B------:R-:W-:Y:S06]  /*b5f0*/  FMUL.FTZ R44, R44, R230.reuse ;  /* 0x000000e62c2c7220 */ /* 0x080fec0000410000 */
[----:B------:R-:W1:Y:S01]  /*b600*/  MUFU.TANH R200, R40 ;  /* 0x0000002800c87308 */ /* 0x000e620000002400 */
[-C--:B------:R-:W-:Y:S01]  /*b610*/  FMUL.FTZ R45, R45, R230.reuse ;  /* 0x000000e62d2d7220 */ /* 0x080fe20000410000 */
[-C--:B------:R-:W-:Y:S01]  /*b620*/  FMUL.FTZ R46, R46, R230.reuse ;  /* 0x000000e62e2e7220 */ /* 0x080fe20000410000 */
[-C--:B------:R-:W-:Y:S01]  /*b630*/  FMUL.FTZ R47, R47, R230.reuse ;  /* 0x000000e62f2f7220 */ /* 0x080fe20000410000 */
[C---:B------:R-:W-:Y:S01]  /*b640*/  HMMA.16816.F32.BF16 R56, R216.reuse, R6, R56 ;  /* 0x00000006d838723c */ /* 0x040fe20000041838 */
[----:B------:R-:W5:Y:S02]  /*b650*/  LDSM.16.M88.4 R4, [R2+0x6000] ;  /* 0x006000000204783b */ /* 0x000f640000000200 */
        /* <DEDUP_REMOVED lines=16> */
[----:B------:R-:W4:Y:S02]  /*b760*/  MUFU.TANH R192, R28 ;  /* 0x0000001c00c07308 */ /* 0x000f240000002400 */
[C---:B------:R-:W-:Y:S01]  /*b770*/  HMMA.16816.F32.BF16 R64, R216.reuse, R10, R64 ;  /* 0x0000000ad840723c */ /* 0x040fe20000041840 */
[----:B------:R-:W2:Y:S07]  /*b780*/  LDSM.16.M88.4 R8, [R2+0x6800] ;  /* 0x006800000208783b */ /* 0x000eae0000000200 */
[----:B------:R-:W1:Y:S01]  /*b790*/  MUFU.TANH R194, R29 ;  /* 0x0000001d00c27308 */ /* 0x000e620000002400 */
[C---:B-----5:R-:W-:Y:S09]  /*b7a0*/  HMMA.16816.F32.BF16 R68, R216.reuse, R4, R68 ;  /* 0x00000004d844723c */ /* 0x060ff20000041844 */
[----:B------:R-:W1:Y:S01]  /*b7b0*/  MUFU.TANH R199, R30 ;  /* 0x0000001e00c77308 */ /* 0x000e620000002400 */
[-C--:B------:R-:W-:Y:S01]  /*b7c0*/  FMUL.FTZ R60, R60, R230.reuse ;  /* 0x000000e63c3c7220 */ /* 0x080fe20000410000 */
[-C--:B------:R-:W-:Y:S01]  /*b7d0*/  FMUL.FTZ R61, R61, R230.reuse ;  /* 0x000000e63d3d7220 */ /* 0x080fe20000410000 */
[-C--:B------:R-:W-:Y:S01]  /*b7e0*/  FMUL.FTZ R62, R62, R230.reuse ;  /* 0x000000e63e3e7220 */ /* 0x080fe20000410000 */
[-C--:B------:R-:W-:Y:S01]  /*b7f0*/  FMUL.FTZ R63, R63, R230.reuse ;  /* 0x000000e63f3f7220 */ /* 0x080fe20000410000 */
[C---:B------:R-:W-:Y:S01]  /*b800*/  HMMA.16816.F32.BF16 R72, R216.reuse, R6, R72 ;  /* 0x00000006d848723c */ /* 0x040fe20000041848 */
[----:B------:R-:W5:Y:S04]  /*b810*/  LDSM.16.M88.4 R4, [R2+0x7000] ;  /* 0x007000000204783b */ /* 0x000f680000000200 */
        /* <DEDUP_REMOVED lines=18> */
[----:B------:R-:W3:Y:S06]  /*b940*/  LDSM.16.M88.4 R8, [R2+0x7800] ;  /* 0x007800000208783b */ /* 0x000eec0000000200 */
        /* <DEDUP_REMOVED lines=27> */
[----:B------:R-:W4:Y:S06]  /*bb00*/  LDSM.16.M88.4 R8, [R2+0x8800] ;  /* 0x008800000208783b */ /* 0x000f2c0000000200 */
[----:B------:R-:W1:Y:S01]  /*bb10*/  MUFU.TANH R206, R42 ;  /* 0x0000002a00ce7308 */ /* 0x000e620000002400 */
[C---:B-----5:R-:W-:Y:S09]  /*bb20*/  HMMA.16816.F32.BF16 R100, R216.reuse, R4, R100 ;  /* 0x00000004d864723c */ /* 0x060ff20000041864 */
[----:B------:R-:W1:Y:S01]  /*bb30*/  MUFU.TANH R205, R43 ;  /* 0x0000002b00cd7308 */ /* 0x000e620000002400 */
[-C--:B------:R-:W-:Y:S01]  /*bb40*/  FMUL.FTZ R92, R92, R230.reuse ;  /* 0x000000e65c5c7220 */ /* 0x080fe20000410000 */
[-C--:B------:R-:W-:Y:S01]  /*bb50*/  FMUL.FTZ R93, R93, R230.reuse ;  /* 0x000000e65d5d7220 */ /* 0x080fe20000410000 */
[-C--:B------:R-:W-:Y:S01]  /*bb60*/  FMUL.FTZ R94, R94, R230.reuse ;  /* 0x000000e65e5e7220 */ /* 0x080fe20000410000 */
[-C--:B------:R-:W-:Y:S01]  /*bb70*/  FMUL.FTZ R95, R95, R230.reuse ;  /* 0x000000e65f5f7220 */ /* 0x080fe20000410000 */
[C---:B------:R-:W-:Y:S05]  /*bb80*/  HMMA.16816.F32.BF16 R104, R216.reuse, R6, R104 ;  /* 0x00000006d868723c */ /* 0x040fea0000041868 */
[----:B------:R-:W1:Y:S01]  /*bb90*/  MUFU.TANH R208, R44 ;  /* 0x0000002c00d07308 */ /* 0x000e620000002400 */
[----:B------:R-:W5:Y:S01]  /*bba0*/  LDSM.16.M88.4 R4, [R2+0x9000] ;  /* 0x009000000204783b */ /* 0x000f620000000200 */
        /* <DEDUP_REMOVED lines=14> */
[C---:B----4-:R-:W-:Y:S05]  /*bc90*/  HMMA.16816.F32.BF16 R108, R216.reuse, R8, R108 ;  /* 0x00000008d86c723c */ /* 0x050fea000004186c */
[----:B------:R-:W4:Y:S03]  /*bca0*/  MUFU.TANH R214, R47 ;  /* 0x0000002f00d67308 */ /* 0x000f260000002400 */
[C---:B------:R-:W-:Y:S07]  /*bcb0*/  HMMA.16816.F32.BF16 R112, R216.reuse, R10, R112 ;  /* 0x0000000ad870723c */ /* 0x040fee0000041870 */
[----:B------:R-:W1:Y:S01]  /*bcc0*/  MUFU.TANH R209, R48 ;  /* 0x0000003000d17308 */ /* 0x000e620000002400 */
[----:B------:R-:W2:Y:S01]  /*bcd0*/  LDSM.16.M88.4 R8, [R2+0x9800] ;  /* 0x009800000208783b */ /* 0x000ea20000000200 */
[----:B------:R-:W-:Y:S08]  /*bce0*/  DEPBAR.LE SB0, 0x0 ;  /* 0x000080000000791a */ /* 0x000ff00000000000 */
[----:B------:R-:W1:Y:S01]  /*bcf0*/  MUFU.TANH R211, R49 ;  /* 0x0000003100d37308 */ /* 0x000e620000002400 */
[----:B------:R-:W-:Y:S01]  /*bd00*/  BAR.SYNC.DEFER_BLOCKING 0x0 ;  /* 0x0000000000007b1d */ /* 0x000fe20000010000 */
[C---:B-----5:R-:W-:Y:S05]  /*bd10*/  HMMA.16816.F32.BF16 R116, R216.reuse, R4, R116 ;  /* 0x00000004d874723c */ /* 0x060fea0000041874 */
[-C--:B------:R-:W-:Y:S03]  /*bd20*/  FMUL.FTZ R108, R108, R230.reuse ;  /* 0x000000e66c6c7220 */ /* 0x080fe60000410000 */
[----:B------:R-:W1:Y:S01]  /*bd30*/  MUFU.TANH R213, R50 ;  /* 0x0000003200d57308 */ /* 0x000e620000002400 */
        /* <DEDUP_REMOVED lines=17> */
[----:B------:R5:W1:Y:S01]  /*be50*/  MUFU.TANH R17, R118 ;  /* 0x0000007600117308 */ /* 0x000a620000002400 */
[C---:B--2---:R-:W-:Y:S03]  /*be60*/  HMMA.16816.F32.BF16 R124, R216.reuse, R8, R124 ;  /* 0x00000008d87c723c */ /* 0x044fe6000004187c */
[-C--:B------:R-:W-:Y:S06]  /*be70*/  FMUL.FTZ R123, R123, R230.reuse ;  /* 0x000000e67b7b7220 */ /* 0x080fec0000410000 */
[----:B------:R-:W2:Y:S01]  /*be80*/  MUFU.TANH R221, R53 ;  /* 0x0000003500dd7308 */ /* 0x000ea20000002400 */
[----:B------:R-:W-:Y:S09]  /*be90*/  HMMA.16816.F32.BF16 R128, R216, R10, R128 ;  /* 0x0000000ad880723c */ /* 0x000ff20000041880 */
[----:B------:R-:W1:Y:S01]  /*bea0*/  MUFU.TANH R234, R54 ;  /* 0x0000003600ea7308 */ /* 0x000e620000002400 */
[----:B-----5:R-:W5:Y:S01]  /*beb0*/  LDL R118, [R1+0x24] ;  /* 0x0000240001767983 */ /* 0x020f620000100800 */
[-C--:B------:R-:W-:Y:S01]  /*bec0*/  FMUL.FTZ R124, R124, R230.reuse ;  /* 0x000000e67c7c7220 */ /* 0x080fe20000410000 */
[-C--:B------:R-:W-:Y:S01]  /*bed0*/  FMUL.FTZ R38, R126, R230.reuse ;  /* 0x000000e67e267220 */ /* 0x080fe20000410000 */
[-C--:B------:R-:W-:Y:S01]  /*bee0*/  FMUL.FTZ R39, R127, R230.reuse ;  /* 0x000000e67f277220 */ /* 0x080fe20000410000 */
[-C--:B------:R-:W-:Y:S05]  /*bef0*/  FMUL.FTZ R125, R125, R230.reuse ;  /* 0x000000e67d7d7220 */ /* 0x080fea0000410000 */
[----:B------:R3:W1:Y:S01]  /*bf00*/  MUFU.TANH R20, R124 ;  /* 0x0000007c00147308 */ /* 0x0006620000002400 */
[-C--:B------:R-:W-:Y:S01]  /*bf10*/  FMUL.FTZ R0, R130, R230.reuse ;  /* 0x000000e682007220 */ /* 0x080fe20000410000 */
[-C--:B------:R-:W-:Y:S01]  /*bf20*/  FMUL.FTZ R128, R128, R230.reuse ;  /* 0x000000e680807220 */ /* 0x080fe20000410000 */
[-C--:B------:R-:W-:Y:S07]  /*bf30*/  FMUL.FTZ R129, R129, R230.reuse ;  /* 0x000000e681817220 */ /* 0x080fee0000410000 */
[----:B------:R4:W1:Y:S10]  /*bf40*/  MUFU.TANH R41, R0 ;  /* 0x0000000000297308 */ /* 0x0008740000002400 */
[----:B------:R1:W1:Y:S01]  /*bf50*/  MUFU.TANH R237, R55 ;  /* 0x0000003700ed7308 */ /* 0x0002620000002400 */
[----:B---3--:R-:W3:Y:S09]  /*bf60*/  LDL.LU R124, [R1+0x18] ;  /* 0x00001800017c7983 */ /* 0x008ef20000300800 */
[----:B------:R1:W1:Y:S01]  /*bf70*/  MUFU.TANH R220, R56 ;  /* 0x0000003800dc7308 */ /* 0x0002620000002400 */
[----:B----4-:R-:W-:Y:S09]  /*bf80*/  FMUL.FTZ R0, R131, R230 ;  /* 0x000000e683007220 */ /* 0x010ff20000410000 */
        /* <DEDUP_REMOVED lines=35> */
[----:B------:R4:W1:Y:S01]  /*c1c0*/  MUFU.TANH R252, R95 ;  /* 0x0000005f00fc7308 */ /* 0x0008620000002400 */
[----:B---3--:R-:W-:Y:S09]  /*c1d0*/  IADD3 R124, PT, PT, R124, -0x1, RZ ;  /* 0xffffffff7c7c7810 */ /* 0x008ff20007ffe0ff */
[----:B------:R-:W3:Y:S01]  /*c1e0*/  MUFU.TANH R96, R96 ;  /* 0x0000006000607308 */ /* 0x000ee20000002400 */
[----:B-----5:R-:W-:Y:S01]  /*c1f0*/  ISETP.GT.AND P0, PT, R124, R118, PT ;  /* 0x000000767c00720c */ /* 0x020fe20003f04270 */
[----:B------:R4:W-:Y:S08]  /*c200*/  STL [R1+0x18], R124 ;  /* 0x0000187c01007387 */ /* 0x0009f00000100800 */
[----:B------:R-:W1:Y:S10]  /*c210*/  MUFU.TANH R97, R97 ;  /* 0x0000006100617308 */ /* 0x000e740000002400 */
[----:B------:R-:W1:Y:S10]  /*c220*/  MUFU.TANH R98, R98 ;  /* 0x0000006200627308 */ /* 0x000e740000002400 */
[----:B------:R-:W1:Y:S10]  /*c230*/  MUFU.TANH R99, R99 ;  /* 0x0000006300637308 */ /* 0x000e740000002400 */
        /* <DEDUP_REMOVED lines=117> */
.L_x_663:
[----:B------:R-:W-:Y:S05]  /*c990*/  BSYNC.RECONVERGENT B0 ;  /* 0x0000000000007941 */ /* 0x000fea0003800200 */
.L_x_662:
        /* <DEDUP_REMOVED lines=56> */
.L_x_661:
[----:B------:R-:W-:Y:S05]  /*cd20*/  BSYNC.RECONVERGENT B1 ;  /* 0x0000000000017941 */ /* 0x000fea0003800200 */
.L_x_660:
[----:B--2---:R-:W2:Y:S01]  /*cd30*/  LD.E R3, desc[UR4][R134.64+0xdc] ;  /* 0x0000dc0486037980 */ /* 0x004ea2000c101900 */
[----:B-1----:R-:W-:Y:S02]  /*cd40*/  FMNMX3.FTZ R4, R133, R172, R175, !PT ;  /* 0x000000ac85047276 */ /* 0x002fe400078100af */
[----:B----4-:R-:W-:Y:S02]  /*cd50*/  FMNMX3.FTZ R0, R132, R174, R173, !PT ;  /* 0x000000ae84007276 */ /* 0x010fe400078100ad */
        /* <DEDUP_REMOVED lines=52> */
[----:B------:R-:W-:Y:S02]  /*d0a0*/  FMNMX3.FTZ R4, R4, R126, R123, !PT ;  /* 0x0000007e04047276 */ /* 0x000fe4000781007b */
[----:B------:R-:W-:Y:S02]  /*d0b0*/  MOV R131, R15 ;  /* 0x0000000f00837202 */ /* 0x000fe40000000f00 */
        /* <DEDUP_REMOVED lines=13> */
[----:B------:R-:W-:Y:S01]  /*d190*/  MOV R127, R18 ;  /* 0x00000012007f7202 */ /* 0x000fe20000000f00 */
[----:B------:R-:W1:Y:S01]  /*d1a0*/  SHFL.BFLY PT, R37, R4, 0x2, 0x1f ;  /* 0x0c401f0004257f89 */ /* 0x000e6200000e0000 */
[----:B------:R-:W-:Y:S02]  /*d1b0*/  SHF.R.U32.HI R70, RZ, 0x1, R229 ;  /* 0x00000001ff467819 */ /* 0x000fe400000116e5 */
[----:B------:R-:W-:Y:S02]  /*d1c0*/  FMNMX3.FTZ R0, R0, R122, R127, !PT ;  /* 0x0000007a00007276 */ /* 0x000fe4000781007f */
[----:B------:R-:W-:Y:S02]  /*d1d0*/  SHF.L.U32 R5, R229, 0x6, RZ ;  /* 0x00000006e5057819 */ /* 0x000fe400000006ff */
[----:B------:R-:W-:Y:S02]  /*d1e0*/  FMNMX3.FTZ R0, R0, R38, R39, !PT ;  /* 0x0000002600007276 */ /* 0x000fe40007810027 */
[----:B------:R-:W-:Y:S02]  /*d1f0*/  IADD3 R238, PT, PT, R238, -0x100, RZ ;  /* 0xffffff00eeee7810 */ /* 0x000fe40007ffe0ff */
[----:B------:R-:W-:Y:S05]  /*d200*/  FMNMX3.FTZ R0, R0, R41, R40, !PT ;  /* 0x0000002900007276 */ /* 0x000fea0007810028 */
[----:B------:R-:W3:Y:S01]  /*d210*/  SHFL.BFLY PT, R2, R0, 0x2, 0x1f ;  /* 0x0c401f0000027f89 */ /* 0x000ee200000e0000 */
[----:B-1----:R-:W-:Y:S02]  /*d220*/  FMNMX.FTZ R37, R4, R37, !PT ;  /* 0x0000002504257209 */ /* 0x002fe40007810000 */
[----:B------:R-:W-:Y:S05]  /*d230*/  LOP3.LUT R4, R70, 0x8, RZ, 0xc0, !PT ;  /* 0x0000000846047812 */ /* 0x000fea00078ec0ff */
[----:B------:R-:W1:Y:S01]  /*d240*/  SHFL.BFLY PT, R6, R37, 0x1, 0x1f ;  /* 0x0c201f0025067f89 */ /* 0x000e6200000e0000 */
[--C-:B------:R-:W-:Y:S04]  /*d250*/  LOP3.LUT R4, R4, 0x1c0, R5.reuse, 0xf8, !PT ;  /* 0x000001c004047812 */ /* 0x100fe800078ef805 */
[----:B------:R-:W-:Y:S04]  /*d260*/  LOP3.LUT R4, R4, 0x38, R228, 0x78, !PT ;  /* 0x0000003804047812 */ /* 0x000fe800078e78e4 */
[----:B------:R-:W-:Y:S02]  /*d270*/  LOP3.LUT R4, R4, 0x200, R5, 0xf8, !PT ;  /* 0x0000020004047812 */ /* 0x000fe400078ef805 */
[----:B---3--:R-:W-:Y:S02]  /*d280*/  FMNMX.FTZ R0, R0, R2, !PT ;  /* 0x0000000200007209 */ /* 0x008fe40007810000 */
[----:B------:R-:W-:Y:S03]  /*d290*/  LEA R42, R4, R226, 0x1 ;  /* 0x000000e2042a7211 */ /* 0x000fe600078e08ff */
[----:B------:R-:W3:Y:S01]  /*d2a0*/  SHFL.BFLY PT, R2, R0, 0x1, 0x1f ;  /* 0x0c201f0000027f89 */ /* 0x000ee200000e0000 */
[----:B------:R-:W-:Y:S02]  /*d2b0*/  IADD3 R68, PT, PT, R225, R42, RZ ;  /* 0x0000002ae1447210 */ /* 0x000fe40007ffe0ff */
[C---:B------:R-:W-:Y:S05]  /*d2c0*/  IADD3 R8, PT, PT, R42.reuse, 0xa000, RZ ;  /* 0x0000a0002a087810 */ /* 0x040fea0007ffe0ff */
[----:B------:R-:W4:Y:S01]  /*d2d0*/  LDSM.16.MT88.4 R12, [R42+0xa000] ;  /* 0x00a000002a0c783b */ /* 0x000f220000004200 */
[----:B------:R-:W-:Y:S02]  /*d2e0*/  IADD3 R43, PT, PT, R42, 0xa040, RZ ;  /* 0x0000a0402a2b7810 */ /* 0x000fe40007ffe0ff */
[----:B------:R-:W-:Y:S02]  /*d2f0*/  @P2 IADD3 R43, PT, PT, R8, -0x40, RZ ;  /* 0xffffffc0082b2810 */ /* 0x000fe40007ffe0ff */
[----:B-1----:R-:W-:Y:S02]  /*d300*/  FMNMX.FTZ R37, R37, R6, !PT ;  /* 0x0000000625257209 */ /* 0x002fe40007810000 */
[----:B------:R-:W-:Y:S01]  /*d310*/  IADD3 R69, PT, PT, R225, R43, RZ ;  /* 0x0000002be1457210 */ /* 0x000fe20007ffe0ff */
[----:B------:R-:W1:Y:S01]  /*d320*/  LDSM.16.MT88.4 R20, [R68+0xa000] ;  /* 0x00a000004414783b */ /* 0x000e620000004200 */
[C---:B------:R-:W-:Y:S07]  /*d330*/  FSETP.NEU.FTZ.AND P3, PT, R37.reuse, -INF , PT ;  /* 0xff8000002500780b */ /* 0x040fee0003f7d000 */
[----:B------:R-:W5:Y:S01]  /*d340*/  LDSM.16.MT88.4 R28, [R43] ;  /* 0x000000002b1c783b */ /* 0x000f620000004200 */
[----:B---3--:R-:W-:Y:S01]  /*d350*/  FMNMX.FTZ R36, R0, R2, !PT ;  /* 0x0000000200247209 */ /* 0x008fe20007810000 */
[----:B------:R-:W-:Y:S03]  /*d360*/  FADD.FTZ R2, -R37, R133 ;  /* 0x0000008525027221 */ /* 0x000fe60000010100 */
[C---:B------:R-:W-:Y:S01]  /*d370*/  FSETP.NEU.FTZ.AND P0, PT, R36.reuse, -INF , PT ;  /* 0xff8000002400780b */ /* 0x040fe20003f1d000 */
[----:B------:R-:W-:Y:S01]  /*d380*/  FADD.FTZ R0, -R36, R132 ;  /* 0x0000008424007221 */ /* 0x000fe20000010100 */
[----:B------:R-:W-:Y:S01]  /*d390*/  MOV R132, R16 ;  /* 0x0000001000847202 */ /* 0x000fe20000000f00 */
[----:B------:R-:W3:Y:S08]  /*d3a0*/  LDSM.16.MT88.4 R48, [R69] ;  /* 0x000000004530783b */ /* 0x000ef00000004200 */
[----:B------:R-:W3:Y:S08]  /*d3b0*/  LDSM.16.MT88.4 R52, [R42+0xa800] ;  /* 0x00a800002a34783b */ /* 0x000ef00000004200 */
[----:B------:R-:W3:Y:S08]  /*d3c0*/  LDSM.16.MT88.4 R56, [R68+0xa800] ;  /* 0x00a800004438783b */ /* 0x000ef00000004200 */
[----:B------:R-:W3:Y:S01]  /*d3d0*/  LDSM.16.MT88.4 R60, [R43+0x800] ;  /* 0x000800002b3c783b */ /* 0x000ee20000004200 */
        /* <DEDUP_REMOVED lines=9> */
[----:B------:R-:W4:Y:S01]  /*d470*/  MUFU.EX2 R2, R2 ;  /* 0x0000000200027308 */ /* 0x000f220000000800 */
[-CC-:B------:R-:W-:Y:S01]  /*d480*/  FFMA.FTZ R32, R170, R3.reuse, -R72.reuse ;  /* 0x00000003aa207223 */ /* 0x180fe20000010848 */
[-CC-:B------:R-:W-:Y:S01]  /*d490*/  FFMA.FTZ R33, R179, R3.reuse, -R72.reuse ;  /* 0x00000003b3217223 */ /* 0x180fe20000010848 */
[-C--:B------:R-:W-:Y:S07]  /*d4a0*/  FFMA.FTZ R64, R187, R3.reuse, -R72 ;  /* 0x00000003bb407223 */ /* 0x080fee0000010848 */
[----:B------:R1:W-:Y:S01]  /*d4b0*/  MUFU.EX2 R133, R5 ;  /* 0x0000000500857308 */ /* 0x0003e20000000800 */
[--C-:B------:R-:W-:Y:S01]  /*d4c0*/  FFMA.FTZ R65, R199, R3, -R74.reuse ;  /* 0x00000003c7417223 */ /* 0x100fe2000001084a */
[----:B------:R-:W-:Y:S01]  /*d4d0*/  MOV R187, R125 ;  /* 0x0000007d00bb7202 */ /* 0x000fe20000000f00 */
[--C-:B------:R-:W-:Y:S07]  /*d4e0*/  FFMA.FTZ R38, R38, R3, -R74.reuse ;  /* 0x0000000326267223 */ /* 0x100fee000001084a */
[----:B------:R5:W3:Y:S01]  /*d4f0*/  MUFU.EX2 R110, R4 ;  /* 0x00000004006e7308 */ /* 0x000ae20000000800 */
[----:B------:R-:W-:Y:S01]  /*d500*/  MOV R199, R117 ;  /* 0x0000007500c77202 */ /* 0x000fe20000000f00 */
[C---:B--2---:R-:W-:Y:S01]  /*d510*/  FMUL.FTZ R6, R0.reuse, R138 ;  /* 0x0000008a00067220 */ /* 0x044fe20000410000 */
[C---:B------:R-:W-:Y:S01]  /*d520*/  FMUL.FTZ R10, R0.reuse, R142 ;  /* 0x0000008e000a7220 */ /* 0x040fe20000410000 */
[C---:B------:R-:W-:Y:S01]  /*d530*/  FMUL.FTZ R11, R0.reuse, R143 ;  /* 0x0000008f000b7220 */ /* 0x040fe20000410000 */
[----:B------:R-:W-:Y:S01]  /*d540*/  FMUL.FTZ R18, R0, R150 ;  /* 0x0000009600127220 */ /* 0x000fe20000410000 */
[C---:B----4-:R-:W-:Y:S01]  /*d550*/  FMUL.FTZ R8, R2.reuse, R140 ;  /* 0x0000008c02087220 */ /* 0x050fe20000410000 */
[----:B------:R-:W-:Y:S01]  /*d560*/  FMUL.FTZ R9, R2, R141 ;  /* 0x0000008d02097220 */ /* 0x000fe20000410000 */
[----:B------:R-:W-:Y:S01]  /*d570*/  FMUL.FTZ R19, R0, R151 ;  /* 0x0000009700137220 */ /* 0x000fe20000410000 */
[----:B------:R-:W-:Y:S01]  /*d580*/  FMUL.FTZ R16, R2, R148 ;  /* 0x0000009402107220 */ /* 0x000fe20000410000 */
[--C-:B-1----:R-:W-:Y:S01]  /*d590*/  FFMA.FTZ R5, R174, R3, -R74.reuse ;  /* 0x00000003ae057223 */ /* 0x102fe2000001084a */
[----:B------:R-:W-:Y:S01]  /*d5a0*/  FMUL.FTZ R17, R2, R149 ;  /* 0x0000009502117220 */ /* 0x000fe20000410000 */
[----:B------:R1:W-:Y:S01]  /*d5b0*/  MUFU.EX2 R230, R32 ;  /* 0x0000002000e67308 */ /* 0x0003e20000000800 */
[----:B------:R-:W-:Y:S01]  /*d5c0*/  FMUL.FTZ R26, R0, R158 ;  /* 0x0000009e001a7220 */ /* 0x000fe20000410000 */
[--C-:B-----5:R-:W-:Y:S01]  /*d5d0*/  FFMA.FTZ R4, R173, R3, -R74.reuse ;  /* 0x00000003ad047223 */ /* 0x120fe2000001084a */
[----:B---3--:R-:W-:Y:S07]  /*d5e0*/  F2FP.BF16.F32.PACK_AB R44, R110, R133 ;  /* 0x000000856e2c723e */ /* 0x008fee00000010ff */
[----:B------:R2:W3:Y:S01]  /*d5f0*/  MUFU.EX2 R7, R5 ;  /* 0x0000000500077308 */ /* 0x0004e20000000800 */
[----:B------:R-:W-:Y:S01]  /*d600*/  FMUL.FTZ R27, R0, R159 ;  /* 0x0000009f001b7220 */ /* 0x000fe20000410000 */
[C---:B------:R-:W-:Y:S01]  /*d610*/  FMUL.FTZ R24, R2.reuse, R156 ;  /* 0x0000009c02187220 */ /* 0x040fe20000410000 */
[----:B------:R-:W-:Y:S07]  /*d620*/  FMUL.FTZ R25, R2, R157 ;  /* 0x0000009d02197220 */ /* 0x000fee0000410000 */
[----:B------:R4:W5:Y:S01]  /*d630*/  MUFU.EX2 R113, R4 ;  /* 0x0000000400717308 */ /* 0x0009620000000800 */
[C---:B------:R-:W-:Y:S01]  /*d640*/  FMUL.FTZ R34, R0.reuse, R166 ;  /* 0x000000a600227220 */ /* 0x040fe20000410000 */
[----:B------:R-:W-:Y:S01]  /*d650*/  FMUL.FTZ R35, R0, R167 ;  /* 0x000000a700237220 */ /* 0x000fe20000410000 */
[-CC-:B------:R-:W-:Y:S07]  /*d660*/  FFMA.FTZ R39, R39, R3.reuse, -R74.reuse ;  /* 0x0000000327277223 */ /* 0x180fee000001084a */
[----:B------:R3:W-:Y:S01]  /*d670*/  MUFU.EX2 R231, R33 ;  /* 0x0000002100e77308 */ /* 0x0007e20000000800 */
[-CC-:B------:R-:W-:Y:S01]  /*d680*/  FFMA.FTZ R41, R41, R3.reuse, -R74.reuse ;  /* 0x0000000329297223 */ /* 0x180fe2000001084a */
[-C--:B-1----:R-:W-:Y:S08]  /*d690*/  FFMA.FTZ R32, R182, R3.reuse, -R74 ;  /* 0x00000003b6207223 */ /* 0x082ff0000001084a */
[----:B------:R1:W-:Y:S01]  /*d6a0*/  MUFU.EX2 R175, R65 ;  /* 0x0000004100af7308 */ /* 0x0003e20000000800 */
[-CC-:B--2---:R-:W-:Y:S09]  /*d6b0*/  FFMA.FTZ R5, R177, R3.reuse, -R72.reuse ;  /* 0x00000003b1057223 */ /* 0x184ff20000010848 */
[----:B------:R2:W-:Y:S01]  /*d6c0*/  MUFU.EX2 R228, R32 ;  /* 0x0000002000e47308 */ /* 0x0005e20000000800 */
[-C--:B----4-:R-:W-:Y:S09]  /*d6d0*/  FFMA.FTZ R4, R176, R3.reuse, -R72 ;  /* 0x00000003b0047223 */ /* 0x090ff20000010848 */
[----:B------:R4:W-:Y:S01]  /*d6e0*/  MUFU.EX2 R108, R5 ;  /* 0x00000005006c7308 */ /* 0x0009e20000000800 */
[-C--:B---3--:R-:W-:Y:S09]  /*d6f0*/  FFMA.FTZ R33, R183, R3.reuse, -R74 ;  /* 0x00000003b7217223 */ /* 0x088ff2000001084a */
[----:B------:R3:W5:Y:S01]  /*d700*/  MUFU.EX2 R112, R4 ;  /* 0x0000000400707308 */ /* 0x0007620000000800 */
[-C--:B-1----:R-:W-:Y:S01]  /*d710*/  FFMA.FTZ R65, R193, R3.reuse, -R72 ;  /* 0x00000003c1417223 */ /* 0x082fe20000010848 */
[----:B------:R-:W-:Y:S08]  /*d720*/  MOV R193, R66 ;  /* 0x0000004200c17202 */ /* 0x000ff00000000f00 */
[----:B------:R1:W-:Y:S01]  /*d730*/  MUFU.EX2 R219, R33 ;  /* 0x0000002100db7308 */ /* 0x0003e20000000800 */
[----:B--2---:R-:W-:Y:S09]  /*d740*/  FMUL.FTZ R32, R2, R164 ;  /* 0x000000a402207220 */ /* 0x004ff20000410000 */
[----:B------:R2:W-:Y:S01]  /*d750*/  MUFU.EX2 R183, R64 ;  /* 0x0000004000b77308 */ /* 0x0005e20000000800 */
[--C-:B----4-:R-:W-:Y:S01]  /*d760*/  FFMA.FTZ R5, R169, R3, -R74.reuse ;  /* 0x00000003a9057223 */ /* 0x110fe2000001084a */
[----:B------:R-:W-:Y:S01]  /*d770*/  MOV R169, R7 ;  /* 0x0000000700a97202 */ /* 0x000fe20000000f00 */
[----:B------:R-:W-:Y:S07]  /*d780*/  FMUL.FTZ R7, R0, R139 ;  /* 0x0000008b00077220 */ /* 0x000fee0000410000 */
[----:B------:R-:W-:Y:S01]  /*d790*/  MUFU.EX2 R176, R65 ;  /* 0x0000004100b07308 */ /* 0x000fe20000000800 */
[----:B---3--:R-:W-:Y:S01]  /*d7a0*/  FFMA.FTZ R4, R168, R3, -R74 ;  /* 0x00000003a8047223 */ /* 0x008fe2000001084a */
[----:B-----5:R-:W-:Y:S08]  /*d7b0*/  F2FP.BF16.F32.PACK_AB R45, R113, R169 ;  /* 0x000000a9712d723e */ /* 0x020ff000000010ff */
[----:B------:R3:W-:Y:S01]  /*d7c0*/  MUFU.EX2 R109, R5 ;  /* 0x00000005006d7308 */ /* 0x0007e20000000800 */
[----:B------:R-:W-:Y:S01]  /*d7d0*/  F2FP.BF16.F32.PACK_AB R46, R112, R108 ;  /* 0x0000006c702e723e */ /* 0x000fe200000010ff */
[----:B-1----:R-:W-:Y:S08]  /*d7e0*/  FMUL.FTZ R33, R2, R165 ;  /* 0x000000a502217220 */ /* 0x002ff00000410000 */
[----:B------:R1:W4:Y:S01]  /*d7f0*/  MUFU.EX2 R168, R4 ;  /* 0x0000000400a87308 */ /* 0x0003220000000800 */
[--C-:B--2---:R-:W-:Y:S09]  /*d800*/  FFMA.FTZ R64, R194, R3, -R72.reuse ;  /* 0x00000003c2407223 */ /* 0x104ff20000010848 */
[----:B------:R-:W-:Y:S10]  /*d810*/  MUFU.EX2 R39, R39 ;  /* 0x0000002700277308 */ /* 0x000ff40000000800 */
[----:B------:R-:W-:Y:S01]  /*d820*/  MUFU.EX2 R41, R41 ;  /* 0x0000002900297308 */ /* 0x000fe20000000800 */
[C---:B---3--:R-:W-:Y:S01]  /*d830*/  FMUL.FTZ R5, R2.reuse, R137 ;  /* 0x0000008902057220 */ /* 0x048fe20000410000 */
[----:B-1----:R-:W-:Y:S01]  /*d840*/  FMUL.FTZ R4, R2, R136 ;  /* 0x0000008802047220 */ /* 0x002fe20000410000 */
[----:B----4-:R-:W-:Y:S07]  /*d850*/  F2FP.BF16.F32.PACK_AB R47, R168, R109 ;  /* 0x0000006da82f723e */ /* 0x010fee00000010ff */
        /* <DEDUP_REMOVED lines=21> */
[-CC-:B-1----:R-:W-:Y:S01]  /*d9b0*/  FFMA.FTZ R64, R198, R3.reuse, -R74.reuse ;  /* 0x00000003c6407223 */ /* 0x182fe2000001084a */
[----:B------:R-:W-:Y:S01]  /*d9c0*/  MOV R198, R116 ;  /* 0x0000007400c67202 */ /* 0x000fe20000000f00 */
[-C--:B--2---:R-:W-:Y:S07]  /*d9d0*/  FFMA.FTZ R28, R180, R3.reuse, -R74 ;  /* 0x00000003b41c7223 */ /* 0x084fee000001084a */
[----:B------:R-:W-:Y:S01]  /*d9e0*/  MUFU.EX2 R174, R64 ;  /* 0x0000004000ae7308 */ /* 0x000fe20000000800 */
[--C-:B----4-:R-:W-:Y:S09]  /*d9f0*/  FFMA.FTZ R29, R181, R3, -R72.reuse ;  /* 0x00000003b51d7223 */ /* 0x110ff20000010848 */
[----:B------:R1:W2:Y:S10]  /*da00*/  MUFU.EX2 R225, R28 ;  /* 0x0000001c00e17308 */ /* 0x0002b40000000800 */
[----:B------:R4:W5:Y:S01]  /*da10*/  MUFU.EX2 R95, R29 ;  /* 0x0000001d005f7308 */ /* 0x0009620000000800 */
[C---:B-1----:R-:W-:Y:S01]  /*da20*/  FMUL.FTZ R28, R2.reuse, R160 ;  /* 0x000000a0021c7220 */ /* 0x042fe20000410000 */
[----:B----4-:R-:W-:Y:S07]  /*da30*/  FMUL.FTZ R29, R2, R161 ;  /* 0x000000a1021d7220 */ /* 0x010fee0000410000 */
[C---:B------:R-:W-:Y:S08]  /*da40*/  HMMA.16816.F32.BF16 R28, R44.reuse, R48, R28 ;  /* 0x000000302c1c723c */ /* 0x040ff0000004181c */
[----:B------:R-:W-:Y:S01]  /*da50*/  HMMA.16816.F32.BF16 R32, R44, R50, R32 ;  /* 0x000000322c20723c */ /* 0x000fe20000041820 */
[----:B------:R-:W1:Y:S02]  /*da60*/  LDSM.16.MT88.4 R48, [R69+0x800] ;  /* 0x000800004530783b */ /* 0x000e640000004200 */
[----:B---3--:R-:W-:Y:S02]  /*da70*/  F2FP.BF16.F32.PACK_AB R44, R101, R230 ;  /* 0x000000e6652c723e */ /* 0x008fe400000010ff */
[----:B--2---:R-:W-:Y:S02]  /*da80*/  F2FP.BF16.F32.PACK_AB R45, R225, R218 ;  /* 0x000000dae12d723e */ /* 0x004fe400000010ff */
[----:B-----5:R-:W-:Y:S02]  /*da90*/  F2FP.BF16.F32.PACK_AB R46, R231, R95 ;  /* 0x0000005fe72e723e */ /* 0x020fe400000010ff */
[----:B------:R-:W-:Y:S07]  /*daa0*/  F2FP.BF16.F32.PACK_AB R47, R219, R228 ;  /* 0x000000e4db2f723e */ /* 0x000fee00000010ff */
[C---:B------:R-:W-:Y:S03]  /*dab0*/  HMMA.16816.F32.BF16 R4, R44.reuse, R52, R4 ;  /* 0x000000342c04723c */ /* 0x040fe60000041804 */
[-CC-:B------:R-:W-:Y:S04]  /*dac0*/  FFMA.FTZ R52, R186, R3.reuse, -R72.reuse ;  /* 0x00000003ba347223 */ /* 0x180fe80000010848 */
[----:B------:R2:W-:Y:S01]  /*dad0*/  MUFU.EX2 R217, R52 ;  /* 0x0000003400d97308 */ /* 0x0005e20000000800 */
[C---:B------:R-:W-:Y:S08]  /*dae0*/  HMMA.16816.F32.BF16 R8, R44.reuse, R54, R8 ;  /* 0x000000362c08723c */ /* 0x040ff00000041808 */
[C---:B------:R-:W-:Y:S03]  /*daf0*/  HMMA.16816.F32.BF16 R12, R44.reuse, R56, R12 ;  /* 0x000000382c0c723c */ /* 0x040fe6000004180c */
[-C--:B------:R-:W-:Y:S01]  /*db00*/  FFMA.FTZ R56, R185, R3.reuse, -R72 ;  /* 0x00000003b9387223 */ /* 0x080fe20000010848 */
[-C--:B------:R-:W-:Y:S01]  /*db10*/  FFMA.FTZ R57, R188, R3.reuse, -R74 ;  /* 0x00000003bc397223 */ /* 0x080fe2000001084a */
[----:B--2---:R-:W2:Y:S01]  /*db20*/  LDSM.16.MT88.4 R52, [R42+0xb000] ;  /* 0x00b000002a34783b */ /* 0x004ea20000004200 */
[----:B------:R-:W-:Y:S01]  /*db30*/  MOV R188, R124 ;  /* 0x0000007c00bc7202 */ /* 0x000fe20000000f00 */
[----:B------:R3:W4:Y:S01]  /*db40*/  MUFU.EX2 R186, R56 ;  /* 0x0000003800ba7308 */ /* 0x0007220000000800 */
[C---:B------:R-:W-:Y:S09]  /*db50*/  HMMA.16816.F32.BF16 R16, R44.reuse, R58, R16 ;  /* 0x0000003a2c10723c */ /* 0x040ff20000041810 */
[----:B------:R-:W-:Y:S01]  /*db60*/  MUFU.EX2 R180, R57 ;  /* 0x0000003900b47308 */ /* 0x000fe20000000800 */
[C---:B------:R-:W-:Y:S03]  /*db70*/  HMMA.16816.F32.BF16 R20, R44.reuse, R60, R20 ;  /* 0x0000003c2c14723c */ /* 0x040fe60000041814 */
[-C--:B------:R-:W-:Y:S01]  /*db80*/  FFMA.FTZ R60, R184, R3.reuse, -R72 ;  /* 0x00000003b83c7223 */ /* 0x080fe20000010848 */
[-CC-:B------:R-:W-:Y:S01]  /*db90*/  FFMA.FTZ R61, R190, R3.reuse, -R74.reuse ;  /* 0x00000003be3d7223 */ /* 0x180fe2000001084a */
[--C-:B---3--:R-:W-:Y:S01]  /*dba0*/  FFMA.FTZ R56, R191, R3, -R74.reuse ;  /* 0x00000003bf387223 */ /* 0x108fe2000001084a */
[----:B------:R-:W-:Y:S03]  /*dbb0*/  MOV R190, R127 ;  /* 0x0000007f00be7202 */ /* 0x000fe60000000f00 */
[----:B------:R3:W-:Y:S01]  /*dbc0*/  MUFU.EX2 R185, R60 ;  /* 0x0000003c00b97308 */ /* 0x0007e20000000800 */
[C---:B------:R-:W-:Y:S09]  /*dbd0*/  HMMA.16816.F32.BF16 R24, R44.reuse, R62, R24 ;  /* 0x0000003e2c18723c */ /* 0x040ff20000041818 */
[----:B------:R5:W2:Y:S01]  /*dbe0*/  MUFU.EX2 R184, R56 ;  /* 0x0000003800b87308 */ /* 0x000aa20000000800 */
[----:B------:R-:W-:Y:S09]  /*dbf0*/  MOV R191, R118 ;  /* 0x0000007600bf7202 */ /* 0x000ff20000000f00 */
[----:B------:R-:W-:Y:S01]  /*dc00*/  MUFU.EX2 R181, R61 ;  /* 0x0000003d00b57308 */ /* 0x000fe20000000800 */
[C---:B-1----:R-:W-:Y:S03]  /*dc10*/  HMMA.16816.F32.BF16 R28, R44.reuse, R48, R28 ;  /* 0x000000302c1c723c */ /* 0x042fe6000004181c */
[----:B------:R-:W-:Y:S01]  /*dc20*/  ISETP.GT.AND P0, PT, R188, R191, PT ;  /* 0x000000bfbc00720c */ /* 0x000fe20003f04270 */
[----:B---3--:R-:W-:Y:S01]  /*dc30*/  FFMA.FTZ R60, R189, R3, -R74 ;  /* 0x00000003bd3c7223 */ /* 0x008fe2000001084a */
[----:B------:R-:W-:Y:S03]  /*dc40*/  MOV R189, R130 ;  /* 0x0000008200bd7202 */ /* 0x000fe60000000f00 */
        /* <DEDUP_REMOVED lines=10> */
[--C-:B------:R-:W-:Y:S01]  /*dcf0*/  FFMA.FTZ R52, R192, R3, -R72.reuse ;  /* 0x00000003c0347223 */ /* 0x100fe20000010848 */
        /* <DEDUP_REMOVED lines=14> */
[----:B------:R-:W-:Y:S01]  /*dde0*/  MOV R132, R67 ;  /* 0x0000004300847202 */ /* 0x000fe20000000f00 */
[----:B------:R-:W-:Y:S01]  /*ddf0*/  FFMA.FTZ R62, R203, R3, -R72 ;  /* 0x00000003cb3e7223 */ /* 0x000fe20000010848 */
[----:B------:R-:W3:Y:S01]  /*de00*/  LDSM.16.MT88.4 R64, [R43+0x1800] ;  /* 0x001800002b40783b */ /* 0x000ee20000004200 */
[----:B------:R-:W-:Y:S01]  /*de10*/  MOV R197, R123 ;  /* 0x0000007b00c57202 */ /* 0x000fe20000000f00 */
[C---:B------:R-:W-:Y:S03]  /*de20*/  HMMA.16816.F32.BF16 R28, R44.reuse, R48, R28 ;  /* 0x000000302c1c723c */ /* 0x040fe6000004181c */
[----:B------:R-:W-:Y:S01]  /*de30*/  MOV R194, R132 ;  /* 0x0000008400c27202 */ /* 0x000fe20000000f00 */
[----:B--2---:R-:W-:Y:S01]  /*de40*/  FFMA.FTZ R61, R196, R3, -R74 ;  /* 0x00000003c43d7223 */ /* 0x004fe2000001084a */
[----:B------:R-:W-:Y:S03]  /*de50*/  MOV R203, R108 ;  /* 0x0000006c00cb7202 */ /* 0x000fe60000000f00 */
        /* <DEDUP_REMOVED lines=9> */
[----:B------:R-:W-:Y:S02]  /*def0*/  MOV R196, R126 ;  /* 0x0000007e00c47202 */ /* 0x000fe40000000f00 */
[----:B--2---:R-:W-:Y:S01]  /*df00*/  F2FP.BF16.F32.PACK_AB R47, R172, R173 ;  /* 0x000000adac2f723e */ /* 0x004fe200000010ff */
[----:B------:R-:W-:Y:S01]  /*df10*/  FFMA.FTZ R61, R206, R3, -R74 ;  /* 0x00000003ce3d7223 */ /* 0x000fe2000001084a */
[----:B------:R-:W-:Y:S03]  /*df20*/  MOV R206, R109 ;  /* 0x0000006d00ce7202 */ /* 0x000fe60000000f00 */
[----:B------:R-:W-:Y:S02]  /*df30*/  MUFU.EX2 R166, R61 ;  /* 0x0000003d00a67308 */ /* 0x000fe40000000800 */
[C---:B-1----:R-:W-:Y:S03]  /*df40*/  HMMA.16816.F32.BF16 R4, R44.reuse, R52, R4 ;  /* 0x000000342c04723c */ /* 0x042fe60000041804 */
[-C--:B------:R-:W-:Y:S01]  /*df50*/  FFMA.FTZ R52, R202, R3.reuse, -R72 ;  /* 0x00000003ca347223 */ /* 0x080fe20000010848 */
[-C--:B----4-:R-:W-:Y:S01]  /*df60*/  FFMA.FTZ R60, R205, R3.reuse, -R74 ;  /* 0x00000003cd3c7223 */ /* 0x090fe2000001084a */
[----:B------:R-:W-:Y:S03]  /*df70*/  MOV R202, R168 ;  /* 0x000000a800ca7202 */ /* 0x000fe60000000f00 */
        /* <DEDUP_REMOVED lines=12> */
[----:B------:R-:W-:Y:S01]  /*e040*/  MOV R201, R101 ;  /* 0x0000006500c97202 */ /* 0x000fe20000000f00 */
[C---:B------:R-:W-:Y:S03]  /*e050*/  HMMA.16816.F32.BF16 R20, R44.reuse, R64, R20 ;  /* 0x000000402c14723c */ /* 0x040fe60000041814 */
[-C--:B------:R-:W-:Y:S01]  /*e060*/  FFMA.FTZ R64, R210, R3.reuse, -R72 ;  /* 0x00000003d2407223 */ /* 0x080fe20000010848 */
[-CC-:B------:R-:W-:Y:S01]  /*e070*/  FFMA.FTZ R65, R215, R3.reuse, -R74.reuse ;  /* 0x00000003d7417223 */ /* 0x180fe2000001084a */
[--C-:B--2---:R-:W-:Y:S01]  /*e080*/  FFMA.FTZ R56, R207, R3, -R74.reuse ;  /* 0x00000003cf387223 */ /* 0x104fe2000001084a */
[----:B------:R-:W-:Y:S02]  /*e090*/  MOV R207, R169 ;  /* 0x000000a900cf7202 */ /* 0x000fe40000000f00 */
[----:B------:R2:W-:Y:S01]  /*e0a0*/  MUFU.EX2 R163, R64 ;  /* 0x0000004000a37308 */ /* 0x0005e20000000800 */
[C---:B------:R-:W-:Y:S09]  /*e0b0*/  HMMA.16816.F32.BF16 R24, R44.reuse, R66, R24 ;  /* 0x000000422c18723c */ /* 0x040ff20000041818 */
[----:B------:R4:W5:Y:S01]  /*e0c0*/  MUFU.EX2 R165, R56 ;  /* 0x0000003800a57308 */ /* 0x0009620000000800 */
[----:B------:R-:W-:Y:S02]  /*e0d0*/  MOV R215, R133 ;  /* 0x0000008500d77202 */ /* 0x000fe40000000f00 */
[----:B------:R-:W-:Y:S07]  /*e0e0*/  MOV R210, R113 ;  /* 0x0000007100d27202 */ /* 0x000fee0000000f00 */
[----:B------:R-:W1:Y:S01]  /*e0f0*/  MUFU.EX2 R169, R62 ;  /* 0x0000003e00a97308 */ /* 0x000e620000000800 */
[C---:B------:R-:W-:Y:S09]  /*e100*/  HMMA.16816.F32.BF16 R28, R44.reuse, R48, R28 ;  /* 0x000000302c1c723c */ /* 0x040ff2000004181c */
[----:B------:R1:W-:Y:S01]  /*e110*/  MUFU.EX2 R156, R65 ;  /* 0x00000041009c7308 */ /* 0x0003e20000000800 */
[-C--:B--2---:R-:W-:Y:S01]  /*e120*/  FFMA.FTZ R64, R214, R3.reuse, -R74 ;  /* 0x00000003d6407223 */ /* 0x084fe2000001084a */
[----:B------:R-:W-:Y:S01]  /*e130*/  MOV R214, R94 ;  /* 0x0000005e00d67202 */ /* 0x000fe20000000f00 */
[----:B------:R-:W-:Y:S01]  /*e140*/  HMMA.16816.F32.BF16 R32, R44, R50, R32 ;  /* 0x000000322c20723c */ /* 0x000fe20000041820 */
[----:B----4-:R-:W2:Y:S06]  /*e150*/  LDSM.16.MT88.4 R56, [R68+0xc000] ;  /* 0x00c000004438783b */ /* 0x010eac0000004200 */
[----:B------:R-:W-:Y:S01]  /*e160*/  MUFU.EX2 R162, R64 ;  /* 0x0000004000a27308 */ /* 0x000fe20000000800 */
[----:B---3--:R-:W-:Y:S02]  /*e170*/  F2FP.BF16.F32.PACK_AB R44, R171, R168 ;  /* 0x000000a8ab2c723e */ /* 0x008fe400000010ff */
[----:B-----5:R-:W-:Y:S02]  /*e180*/  F2FP.BF16.F32.PACK_AB R45, R165, R164 ;  /* 0x000000a4a52d723e */ /* 0x020fe400000010ff */
[----:B-1----:R-:W-:Y:S01]  /*e190*/  F2FP.BF16.F32.PACK_AB R46, R169, R170 ;  /* 0x000000aaa92e723e */ /* 0x002fe200000010ff */
[----:B------:R-:W1:Y:S01]  /*e1a0*/  LDSM.16.MT88.4 R60, [R43+0x2000] ;  /* 0x002000002b3c783b */ /* 0x000e620000004200 */
[----:B------:R-:W-:Y:S01]  /*e1b0*/  F2FP.BF16.F32.PACK_AB R47, R167, R166 ;  /* 0x000000a6a72f723e */ /* 0x000fe200000010ff */
[-CC-:B------:R-:W-:Y:S04]  /*e1c0*/  FFMA.FTZ R65, R209, R3.reuse, -R72.reuse ;  /* 0x00000003d1417223 */ /* 0x180fe80000010848 */
[----:B------:R3:W-:Y:S02]  /*e1d0*/  MUFU.EX2 R161, R65 ;  /* 0x0000004100a17308 */ /* 0x0007e40000000800 */
[C---:B------:R-:W-:Y:S01]  /*e1e0*/  HMMA.16816.F32.BF16 R4, R44.reuse, R52, R4 ;  /* 0x000000342c04723c */ /* 0x040fe20000041804 */
[----:B------:R-:W4:Y:S02]  /*e1f0*/  LDSM.16.MT88.4 R48, [R69+0x2000] ;  /* 0x002000004530783b */ /* 0x000f240000004200 */
[--C-:B------:R-:W-:Y:S01]  /*e200*/  FFMA.FTZ R52, R208, R3, -R72.reuse ;  /* 0x00000003d0347223 */ /* 0x100fe20000010848 */
[----:B------:R-:W-:Y:S04]  /*e210*/  MOV R208, R111 ;  /* 0x0000006f00d07202 */ /* 0x000fe80000000f00 */
[----:B------:R5:W4:Y:S01]  /*e220*/  MUFU.EX2 R159, R52 ;  /* 0x00000034009f7308 */ /* 0x000b220000000800 */
[C---:B------:R-:W-:Y:S01]  /*e230*/  HMMA.16816.F32.BF16 R8, R44.reuse, R54, R8 ;  /* 0x000000362c08723c */ /* 0x040fe20000041808 */
[----:B---3--:R-:W-:Y:S08]  /*e240*/  LDSM.16.MT88.4 R64, [R43+0x2800] ;  /* 0x002800002b40783b */ /* 0x008ff00000004200 */
[----:B-----5:R-:W3:Y:S01]  /*e250*/  LDSM.16.MT88.4 R52, [R42+0xc800] ;  /* 0x00c800002a34783b */ /* 0x020ee20000004200 */
[C---:B--2---:R-:W-:Y:S08]  /*e260*/  HMMA.16816.F32.BF16 R12, R44.reuse, R56, R12 ;  /* 0x000000382c0c723c */ /* 0x044ff0000004180c */
[C---:B------:R-:W-:Y:S01]  /*e270*/  HMMA.16816.F32.BF16 R16, R44.reuse, R58, R16 ;  /* 0x0000003a2c10723c */ /* 0x040fe20000041810 */
[----:B------:R-:W2:Y:S07]  /*e280*/  LDSM.16.MT88.4 R56, [R68+0xc800] ;  /* 0x00c800004438783b */ /* 0x000eae0000004200 */
[C---:B-1----:R-:W-:Y:S03]  /*e290*/  HMMA.16816.F32.BF16 R20, R44.reuse, R60, R20 ;  /* 0x0000003c2c14723c */ /* 0x042fe60000041814 */
[-C--:B------:R-:W-:Y:S01]  /*e2a0*/  FFMA.FTZ R61, R211, R3.reuse, -R72 ;  /* 0x00000003d33d7223 */ /* 0x080fe20000010848 */
[-C--:B------:R-:W-:Y:S03]  /*e2b0*/  FFMA.FTZ R60, R213, R3.reuse, -R74 ;  /* 0x00000003d53c7223 */ /* 0x080fe6000001084a */
[----:B------:R1:W5:Y:S01]  /*e2c0*/  MUFU.EX2 R160, R61 ;  /* 0x0000003d00a07308 */ /* 0x0003620000000800 */
[C---:B------:R-:W-:Y:S09]  /*e2d0*/  HMMA.16816.F32.BF16 R24, R44.reuse, R62, R24 ;  /* 0x0000003e2c18723c */ /* 0x040ff20000041818 */
[----:B------:R5:W-:Y:S01]  /*e2e0*/  MUFU.EX2 R158, R60 ;  /* 0x0000003c009e7308 */ /* 0x000be20000000800 */
[-C--:B------:R-:W-:Y:S01]  /*e2f0*/  FFMA.FTZ R62, R223, R3.reuse, -R72 ;  /* 0x00000003df3e7223 */ /* 0x080fe20000010848 */
[C---:B----4-:R-:W-:Y:S08]  /*e300*/  HMMA.16816.F32.BF16 R28, R44.reuse, R48, R28 ;  /* 0x000000302c1c723c */ /* 0x050ff0000004181c */
[----:B------:R-:W-:Y:S01]  /*e310*/  MUFU.EX2 R152, R62 ;  /* 0x0000003e00987308 */ /* 0x000fe20000000800 */
[----:B-1----:R-:W-:Y:S01]  /*e320*/  FFMA.FTZ R61, R212, R3, -R74 ;  /* 0x00000003d43d7223 */ /* 0x002fe2000001084a */
[----:B------:R-:W-:Y:S08]  /*e330*/  HMMA.16816.F32.BF16 R32, R44, R50, R32 ;  /* 0x000000322c20723c */ /* 0x000ff00000041820 */
[----:B------:R-:W1:Y:S01]  /*e340*/  MUFU.EX2 R157, R61 ;  /* 0x0000003d009d7308 */ /* 0x000e620000000800 */
[----:B------:R-:W4:Y:S01]  /*e350*/  LDSM.16.MT88.4 R48, [R69+0x2800] ;  /* 0x002800004530783b */ /* 0x000f220000004200 */
[----:B------:R-:W-:Y:S01]  /*e360*/  F2FP.BF16.F32.PACK_AB R44, R163, R159 ;  /* 0x0000009fa32c723e */ /* 0x000fe200000010ff */
[----:B-----5:R-:W-:Y:S01]  /*e370*/  FFMA.FTZ R60, R220, R3, -R72 ;  /* 0x00000003dc3c7223 */ /* 0x020fe20000010848 */
[----:B------:R-:W-:Y:S02]  /*e380*/  F2FP.BF16.F32.PACK_AB R45, R162, R156 ;  /* 0x0000009ca22d723e */ /* 0x000fe400000010ff */
[----:B------:R-:W-:Y:S04]  /*e390*/  F2FP.BF16.F32.PACK_AB R46, R160, R161 ;  /* 0x000000a1a02e723e */ /* 0x000fe800000010ff */
[----:B------:R5:W-:Y:S01]  /*e3a0*/  MUFU.EX2 R153, R60 ;  /* 0x0000003c00997308 */ /* 0x000be20000000800 */
[----:B-1----:R-:W-:Y:S01]  /*e3b0*/  F2FP.BF16.F32.PACK_AB R47, R157, R158 ;  /* 0x0000009e9d2f723e */ /* 0x002fe200000010ff */
[-C--:B------:R-:W-:Y:S08]  /*e3c0*/  FFMA.FTZ R61, R236, R3.reuse, -R74 ;  /* 0x00000003ec3d7223 */ /* 0x080ff0000001084a */
[----:B------:R-:W-:Y:S01]  /*e3d0*/  MUFU.EX2 R148, R61 ;  /* 0x0000003d00947308 */ /* 0x000fe20000000800 */
[C---:B---3--:R-:W-:Y:S03]  /*e3e0*/  HMMA.16816.F32.BF16 R4, R44.reuse, R52, R4 ;  /* 0x000000342c04723c */ /* 0x048fe60000041804 */
[-C--:B------:R-:W-:Y:S01]  /*e3f0*/  FFMA.FTZ R52, R222, R3.reuse, -R72 ;  /* 0x00000003de347223 */ /* 0x080fe20000010848 */
[-C--:B-----5:R-:W-:Y:S05]  /*e400*/  FFMA.FTZ R60, R235, R3.reuse, -R74 ;  /* 0x00000003eb3c7223 */ /* 0x0a0fea000001084a */
[----:B------:R1:W-:Y:S01]  /*e410*/  MUFU.EX2 R155, R52 ;  /* 0x00000034009b7308 */ /* 0x0003e20000000800 */
[C---:B------:R-:W-:Y:S09]  /*e420*/  HMMA.16816.F32.BF16 R8, R44.reuse, R54, R8 ;  /* 0x000000362c08723c */ /* 0x040ff20000041808 */
[----:B------:R3:W-:Y:S01]  /*e430*/  MUFU.EX2 R150, R60 ;  /* 0x0000003c00967308 */ /* 0x0007e20000000800 */
[C---:B--2---:R-:W-:Y:S03]  /*e440*/  HMMA.16816.F32.BF16 R12, R44.reuse, R56, R12 ;  /* 0x000000382c0c723c */ /* 0x044fe6000004180c */
        /* <DEDUP_REMOVED lines=10> */
[-CC-:B--2---:R-:W-:Y:S03]  /*e4f0*/  FFMA.FTZ R56, R237, R3.reuse, -R74.reuse ;  /* 0x00000003ed387223 */ /* 0x184fe6000001084a */
[----:B------:R2:W-:Y:S01]  /*e500*/  MUFU.EX2 R145, R64 ;  /* 0x0000004000917308 */ /* 0x0005e20000000800 */
[C---:B------:R-:W-:Y:S09]  /*e510*/  HMMA.16816.F32.BF16 R24, R44.reuse, R66, R24 ;  /* 0x000000422c18723c */ /* 0x040ff20000041818 */
[----:B------:R3:W5:Y:S10]  /*e520*/  MUFU.EX2 R151, R56 ;  /* 0x0000003800977308 */ /* 0x0007740000000800 */
[----:B------:R1:W-:Y:S01]  /*e530*/  MUFU.EX2 R141, R65 ;  /* 0x00000041008d7308 */ /* 0x0003e20000000800 */
[C---:B----4-:R-:W-:Y:S03]  /*e540*/  HMMA.16816.F32.BF16 R28, R44.reuse, R48, R28 ;  /* 0x000000302c1c723c */ /* 0x050fe6000004181c */
[----:B--2---:R-:W-:Y:S05]  /*e550*/  FFMA.FTZ R64, R245, R3, -R74 ;  /* 0x00000003f5407223 */ /* 0x004fea000001084a */
[----:B------:R-:W-:Y:S01]  /*e560*/  HMMA.16816.F32.BF16 R32, R44, R50, R32 ;  /* 0x000000322c20723c */ /* 0x000fe20000041820 */
[----:B---3--:R-:W2:Y:S01]  /*e570*/  LDSM.16.MT88.4 R56, [R68+0xd000] ;  /* 0x00d000004438783b */ /* 0x008ea20000004200 */
[----:B------:R-:W-:Y:S01]  /*e580*/  MUFU.EX2 R144, R64 ;  /* 0x0000004000907308 */ /* 0x000fe20000000800 */
[----:B-----5:R-:W-:Y:S02]  /*e590*/  F2FP.BF16.F32.PACK_AB R45, R151, R149 ;  /* 0x00000095972d723e */ /* 0x020fe400000010ff */
[----:B------:R-:W-:Y:S01]  /*e5a0*/  F2FP.BF16.F32.PACK_AB R47, R150, R148 ;  /* 0x00000094962f723e */ /* 0x000fe200000010ff */
[--C-:B-1----:R-:W-:Y:S01]  /*e5b0*/  FFMA.FTZ R65, R240, R3, -R72.reuse ;  /* 0x00000003f0417223 */ /* 0x102fe20000010848 */
[----:B------:R-:W-:Y:S02]  /*e5c0*/  F2FP.BF16.F32.PACK_AB R44, R154, R155 ;  /* 0x0000009b9a2c723e */ /* 0x000fe400000010ff */
[----:B------:R-:W-:Y:S01]  /*e5d0*/  F2FP.BF16.F32.PACK_AB R46, R152, R153 ;  /* 0x00000099982e723e */ /* 0x000fe200000010ff */
[----:B------:R-:W1:Y:S02]  /*e5e0*/  LDSM.16.MT88.4 R48, [R69+0x3000] ;  /* 0x003000004530783b */ /* 0x000e640000004200 */
[----:B------:R3:W-:Y:S04]  /*e5f0*/  MUFU.EX2 R146, R65 ;  /* 0x0000004100927308 */ /* 0x0007e80000000800 */
[C---:B------:R-:W-:Y:S03]  /*e600*/  HMMA.16816.F32.BF16 R4, R44.reuse, R52, R4 ;  /* 0x000000342c04723c */ /* 0x040fe60000041804 */
[-CC-:B------:R-:W-:Y:S04]  /*e610*/  FFMA.FTZ R52, R239, R3.reuse, -R72.reuse ;  /* 0x00000003ef347223 */ /* 0x180fe80000010848 */
[----:B------:R4:W5:Y:S01]  /*e620*/  MUFU.EX2 R143, R52 ;  /* 0x00000034008f7308 */ /* 0x0009620000000800 */
[C---:B------:R-:W-:Y:S01]  /*e630*/  HMMA.16816.F32.BF16 R8, R44.reuse, R54, R8 ;  /* 0x000000362c08723c */ /* 0x040fe20000041808 */
[----:B---3--:R-:W-:Y:S08]  /*e640*/  LDSM.16.MT88.4 R64, [R43+0x3800] ;  /* 0x003800002b40783b */ /* 0x008ff00000004200 */
[----:B----4-:R-:W3:Y:S01]  /*e650*/  LDSM.16.MT88.4 R52, [R42+0xd800] ;  /* 0x00d800002a34783b */ /* 0x010ee20000004200 */
[C---:B--2---:R-:W-:Y:S08]  /*e660*/  HMMA.16816.F32.BF16 R12, R44.reuse, R56, R12 ;  /* 0x000000382c0c723c */ /* 0x044ff0000004180c */
[C---:B------:R-:W-:Y:S01]  /*e670*/  HMMA.16816.F32.BF16 R16, R44.reuse, R58, R16 ;  /* 0x0000003a2c10723c */ /* 0x040fe20000041810 */
[----:B------:R-:W2:Y:S07]  /*e680*/  LDSM.16.MT88.4 R56, [R68+0xd800] ;  /* 0x00d800004438783b */ /* 0x000eae0000004200 */
[C---:B------:R-:W-:Y:S03]  /*e690*/  HMMA.16816.F32.BF16 R20, R44.reuse, R60, R20 ;  /* 0x0000003c2c14723c */ /* 0x040fe60000041814 */
[-C--:B------:R-:W-:Y:S01]  /*e6a0*/  FFMA.FTZ R61, R242, R3.reuse, -R72 ;  /* 0x00000003f23d7223 */ /* 0x080fe20000010848 */
[-C--:B------:R-:W-:Y:S03]  /*e6b0*/  FFMA.FTZ R60, R244, R3.reuse, -R74 ;  /* 0x00000003f43c7223 */ /* 0x080fe6000001084a */
[----:B------:R4:W3:Y:S01]  /*e6c0*/  MUFU.EX2 R147, R61 ;  /* 0x0000003d00937308 */ /* 0x0008e20000000800 */
        /* <DEDUP_REMOVED lines=10> */
[----:B---3--:R-:W-:Y:S01]  /*e770*/  FFMA.FTZ R60, R71, R3, -R72 ;  /* 0x00000003473c7223 */ /* 0x008fe20000010848 */
        /* <DEDUP_REMOVED lines=8> */
[-C--:B---3--:R-:W-:Y:S05]  /*e800*/  FFMA.FTZ R60, R75, R3.reuse, -R74 ;  /* 0x000000034b3c7223 */ /* 0x088fea000001084a */
[----:B------:R1:W-:Y:S01]  /*e810*/  MUFU.EX2 R137, R52 ;  /* 0x0000003400897308 */ /* 0x0003e20000000800 */
[C---:B------:R-:W-:Y:S09]  /*e820*/  HMMA.16816.F32.BF16 R8, R44.reuse, R54, R8 ;  /* 0x000000362c08723c */ /* 0x040ff20000041808 */
[----:B------:R3:W-:Y:S01]  /*e830*/  MUFU.EX2 R133, R60 ;  /* 0x0000003c00857308 */ /* 0x0007e20000000800 */
[C---:B--2---:R-:W-:Y:S03]  /*e840*/  HMMA.16816.F32.BF16 R12, R44.reuse, R56, R12 ;  /* 0x000000382c0c723c */ /* 0x044fe6000004180c */
[-C--:B------:R-:W-:Y:S01]  /*e850*/  FFMA.FTZ R56, R247, R3.reuse, -R72 ;  /* 0x00000003f7387223 */ /* 0x080fe20000010848 */
[-C--:B------:R-:W-:Y:S01]  /*e860*/  FFMA.FTZ R57, R249, R3.reuse, -R74 ;  /* 0x00000003f9397223 */ /* 0x080fe2000001084a */
[----:B-1----:R-:W1:Y:S04]  /*e870*/  LDSM.16.MT88.4 R52, [R42+0xe000] ;  /* 0x00e000002a34783b */ /* 0x002e680000004200 */
[----:B------:R2:W5:Y:S01]  /*e880*/  MUFU.EX2 R139, R56 ;  /* 0x00000038008b7308 */ /* 0x0005620000000800 */
        /* <DEDUP_REMOVED lines=9> */
[----:B------:R3:W1:Y:S10]  /*e920*/  MUFU.EX2 R130, R56 ;  /* 0x0000003800827308 */ /* 0x0006740000000800 */
[----:B------:R1:W-:Y:S01]  /*e930*/  MUFU.EX2 R118, R65 ;  /* 0x0000004100767308 */ /* 0x0003e20000000800 */
[C---:B----4-:R-:W-:Y:S03]  /*e940*/  HMMA.16816.F32.BF16 R28, R44.reuse, R48, R28 ;  /* 0x000000302c1c723c */ /* 0x050fe6000004181c */
[----:B--2---:R-:W-:Y:S05]  /*e950*/  FFMA.FTZ R64, R79, R3, -R74 ;  /* 0x000000034f407223 */ /* 0x004fea000001084a */
[----:B------:R-:W-:Y:S01]  /*e960*/  HMMA.16816.F32.BF16 R32, R44, R50, R32 ;  /* 0x000000322c20723c */ /* 0x000fe20000041820 */
[----:B---3--:R-:W2:Y:S01]  /*e970*/  LDSM.16.MT88.4 R56, [R68+0xe000] ;  /* 0x00e000004438783b */ /* 0x008ea20000004200 */
[----:B------:R-:W-:Y:S01]  /*e980*/  MUFU.EX2 R124, R64 ;  /* 0x00000040007c7308 */ /* 0x000fe20000000800 */
[----:B-----5:R-:W-:Y:S02]  /*e990*/  F2FP.BF16.F32.PACK_AB R44, R139, R137 ;  /* 0x000000898b2c723e */ /* 0x020fe400000010ff */
[----:B-1----:R-:W-:Y:S01]  /*e9a0*/  F2FP.BF16.F32.PACK_AB R45, R130, R131 ;  /* 0x00000083822d723e */ /* 0x002fe200000010ff */
[-CC-:B------:R-:W-:Y:S01]  /*e9b0*/  FFMA.FTZ R65, R80, R3.reuse, -R72.reuse ;  /* 0x0000000350417223 */ /* 0x180fe20000010848 */
        /* <DEDUP_REMOVED lines=36> */
[-CC-:B---3--:R-:W-:Y:S05]  /*ec00*/  FFMA.FTZ R60, R91, R3.reuse, -R74.reuse ;  /* 0x000000035b3c7223 */ /* 0x188fea000001084a */
[----:B------:R1:W-:Y:S01]  /*ec10*/  MUFU.EX2 R110, R52 ;  /* 0x00000034006e7308 */ /* 0x0003e20000000800 */
[C---:B------:R-:W-:Y:S09]  /*ec20*/  HMMA.16816.F32.BF16 R8, R44.reuse, R54, R8 ;  /* 0x000000362c08723c */ /* 0x040ff20000041808 */
[----:B------:R3:W-:Y:S01]  /*ec30*/  MUFU.EX2 R109, R60 ;  /* 0x0000003c006d7308 */ /* 0x0007e20000000800 */
[C---:B--2---:R-:W-:Y:S03]  /*ec40*/  HMMA.16816.F32.BF16 R12, R44.reuse, R56, R12 ;  /* 0x000000382c0c723c */ /* 0x044fe6000004180c */
[-C--:B------:R-:W-:Y:S01]  /*ec50*/  FFMA.FTZ R57, R86, R3.reuse, -R74 ;  /* 0x0000000356397223 */ /* 0x080fe2000001084a */
[-C--:B------:R-:W-:Y:S01]  /*ec60*/  FFMA.FTZ R56, R85, R3.reuse, -R72 ;  /* 0x0000000355387223 */ /* 0x080fe20000010848 */
[----:B-1----:R-:W1:Y:S04]  /*ec70*/  LDSM.16.MT88.4 R52, [R42+0xf000] ;  /* 0x00f000002a34783b */ /* 0x002e680000004200 */
[----:B------:R-:W-:Y:S01]  /*ec80*/  MUFU.EX2 R103, R57 ;  /* 0x0000003900677308 */ /* 0x000fe20000000800 */
[C---:B------:R-:W-:Y:S09]  /*ec90*/  HMMA.16816.F32.BF16 R16, R44.reuse, R58, R16 ;  /* 0x0000003a2c10723c */ /* 0x040ff20000041810 */
[----:B------:R2:W5:Y:S01]  /*eca0*/  MUFU.EX2 R113, R56 ;  /* 0x0000003800717308 */ /* 0x0005620000000800 */
[----:B---3--:R-:W-:Y:S01]  /*ecb0*/  LDSM.16.MT88.4 R60, [R43+0x5000] ;  /* 0x005000002b3c783b */ /* 0x008fe20000004200 */
[C---:B------:R-:W-:Y:S07]  /*ecc0*/  HMMA.16816.F32.BF16 R20, R44.reuse, R64, R20 ;  /* 0x000000402c14723c */ /* 0x040fee0000041814 */
[----:B------:R-:W3:Y:S01]  /*ecd0*/  LDL.LU R65, [R1+0x20] ;  /* 0x0000200001417983 */ /* 0x000ee20000300800 */
[C---:B------:R-:W-:Y:S03]  /*ece0*/  HMMA.16816.F32.BF16 R24, R44.reuse, R66, R24 ;  /* 0x000000422c18723c */ /* 0x040fe60000041818 */
[----:B------:R-:W3:Y:S01]  /*ecf0*/  LDL.LU R64, [R1+0x1c] ;  /* 0x00001c0001407983 */ /* 0x000ee20000300800 */
[----:B--2---:R-:W-:Y:S04]  /*ed00*/  FFMA.FTZ R56, R87, R3, -R74 ;  /* 0x0000000357387223 */ /* 0x004fe8000001084a */
[----:B------:R-:W2:Y:S01]  /*ed10*/  MUFU.EX2 R108, R56 ;  /* 0x00000038006c7308 */ /* 0x000ea20000000800 */
[C---:B----4-:R-:W-:Y:S08]  /*ed20*/  HMMA.16816.F32.BF16 R28, R44.reuse, R48, R28 ;  /* 0x000000302c1c723c */ /* 0x050ff0000004181c */
[----:B------:R-:W-:Y:S01]  /*ed30*/  HMMA.16816.F32.BF16 R32, R44, R50, R32 ;  /* 0x000000322c20723c */ /* 0x000fe20000041820 */
[----:B------:R-:W-:Y:S02]  /*ed40*/  LDSM.16.MT88.4 R48, [R69+0x5000] ;  /* 0x005000004530783b */ /* 0x000fe40000004200 */
[----:B-----5:R-:W-:Y:S02]  /*ed50*/  F2FP.BF16.F32.PACK_AB R44, R113, R110 ;  /* 0x0000006e712c723e */ /* 0x020fe400000010ff */
[----:B--2---:R-:W-:Y:S02]  /*ed60*/  F2FP.BF16.F32.PACK_AB R45, R108, R103 ;  /* 0x000000676c2d723e */ /* 0x004fe400000010ff */
[----:B------:R-:W-:Y:S02]  /*ed70*/  F2FP.BF16.F32.PACK_AB R46, R111, R112 ;  /* 0x000000706f2e723e */ /* 0x000fe400000010ff */
[----:B------:R-:W2:Y:S01]  /*ed80*/  LDSM.16.MT88.4 R56, [R68+0xf000] ;  /* 0x00f000004438783b */ /* 0x000ea20000004200 */
        /* <DEDUP_REMOVED lines=8> */
[--C-:B------:R-:W-:Y:S01]  /*ee10*/  FFMA.FTZ R57, R93, R3, -R72.reuse ;  /* 0x000000035d397223 */ /* 0x100fe20000010848 */
[----:B------:R-:W-:Y:S02]  /*ee20*/  MOV R214, R207 ;  /* 0x000000cf00d67202 */ /* 0x000fe40000000f00 */
[----:B------:R-:W-:Y:S01]  /*ee30*/  MUFU.EX2 R92, R56 ;  /* 0x00000038005c7308 */ /* 0x000fe20000000800 */
[C---:B------:R-:W-:Y:S03]  /*ee40*/  HMMA.16816.F32.BF16 R16, R44.reuse, R58, R16 ;  /* 0x0000003a2c10723c */ /* 0x040fe60000041810 */
[----:B------:R-:W-:Y:S02]  /*ee50*/  MOV R207, R202 ;  /* 0x000000ca00cf7202 */ /* 0x000fe40000000f00 */
[----:B------:R-:W-:Y:S04]  /*ee60*/  MOV R202, R95 ;  /* 0x0000005f00ca7202 */ /* 0x000fe80000000f00 */
[----:B------:R2:W4:Y:S01]  /*ee70*/  MUFU.EX2 R95, R57 ;  /* 0x00000039005f7308 */ /* 0x0005220000000800 */
[C---:B------:R-:W-:Y:S03]  /*ee80*/  HMMA.16816.F32.BF16 R20, R44.reuse, R60, R20 ;  /* 0x0000003c2c14723c */ /* 0x040fe60000041814 */
[-CC-:B------:R-:W-:Y:S01]  /*ee90*/  FFMA.FTZ R60, R96, R3.reuse, -R72.reuse ;  /* 0x00000003603c7223 */ /* 0x180fe20000010848 */
[-C--:B------:R-:W-:Y:S05]  /*eea0*/  FFMA.FTZ R61, R97, R3.reuse, -R72 ;  /* 0x00000003613d7223 */ /* 0x080fea0000010848 */
[----:B------:R5:W-:Y:S01]  /*eeb0*/  MUFU.EX2 R97, R60 ;  /* 0x0000003c00617308 */ /* 0x000be20000000800 */
[C---:B------:R-:W-:Y:S03]  /*eec0*/  HMMA.16816.F32.BF16 R24, R44.reuse, R62, R24 ;  /* 0x0000003e2c18723c */ /* 0x040fe60000041818 */
[-CC-:B--2---:R-:W-:Y:S05]  /*eed0*/  FFMA.FTZ R57, R252, R3.reuse, -R74.reuse ;  /* 0x00000003fc397223 */ /* 0x184fea000001084a */
[C---:B------:R-:W-:Y:S01]  /*eee0*/  HMMA.16816.F32.BF16 R28, R44.reuse, R48, R28 ;  /* 0x000000302c1c723c */ /* 0x040fe2000004181c */
[----:B------:R-:W2:Y:S02]  /*eef0*/  MUFU.EX2 R91, R57 ;  /* 0x00000039005b7308 */ /* 0x000ea40000000800 */
[-CC-:B-----5:R-:W-:Y:S08]  /*ef00*/  FFMA.FTZ R60, R98, R3.reuse, -R74.reuse ;  /* 0x00000003623c7223 */ /* 0x1a0ff0000001084a */
[----:B------:R5:W1:Y:S01]  /*ef10*/  MUFU.EX2 R98, R61 ;  /* 0x0000003d00627308 */ /* 0x000a620000000800 */
[----:B------:R-:W-:Y:S01]  /*ef20*/  HMMA.16816.F32.BF16 R32, R44, R50, R32 ;  /* 0x000000322c20723c */ /* 0x000fe20000041820 */
[----:B------:R-:W-:Y:S08]  /*ef30*/  LDSM.16.MT88.4 R48, [R69+0x5800] ;  /* 0x005800004530783b */ /* 0x000ff00000004200 */
[----:B------:R-:W-:Y:S01]  /*ef40*/  MUFU.EX2 R96, R60 ;  /* 0x0000003c00607308 */ /* 0x000fe20000000800 */
[----:B----4-:R-:W-:Y:S02]  /*ef50*/  F2FP.BF16.F32.PACK_AB R44, R95, R94 ;  /* 0x0000005e5f2c723e */ /* 0x010fe400000010ff */
[----:B--2---:R-:W-:Y:S01]  /*ef60*/  F2FP.BF16.F32.PACK_AB R45, R91, R92 ;  /* 0x0000005c5b2d723e */ /* 0x004fe200000010ff */
[----:B------:R-:W2:Y:S01]  /*ef70*/  LDSM.16.MT88.4 R56, [R68+0xf800] ;  /* 0x00f800004438783b */ /* 0x000ea20000004200 */
[----:B-----5:R-:W-:Y:S01]  /*ef80*/  FFMA.FTZ R61, R99, R3, -R74 ;  /* 0x00000003633d7223 */ /* 0x020fe2000001084a */
[----:B-1----:R-:W-:Y:S04]  /*ef90*/  F2FP.BF16.F32.PACK_AB R46, R98, R97 ;  /* 0x00000061622e723e */ /* 0x002fe800000010ff */
[----:B------:R-:W1:Y:S02]  /*efa0*/  MUFU.EX2 R93, R61 ;  /* 0x0000003d005d7308 */ /* 0x000e640000000800 */
[----:B-1----:R-:W-:Y:S01]  /*efb0*/  F2FP.BF16.F32.PACK_AB R47, R93, R96 ;  /* 0x000000605d2f723e */ /* 0x002fe200000010ff */
[----:B------:R-:W1:Y:S06]  /*efc0*/  LDSM.16.MT88.4 R60, [R43+0x5800] ;  /* 0x005800002b3c783b */ /* 0x000e6c0000004200 */
[C---:B------:R-:W-:Y:S03]  /*efd0*/  HMMA.16816.F32.BF16 R4, R44.reuse, R52, R4 ;  /* 0x000000342c04723c */ /* 0x040fe60000041804 */
[-CC-:B------:R-:W-:Y:S04]  /*efe0*/  FFMA.FTZ R53, R100, R3.reuse, -R72.reuse ;  /* 0x0000000364357223 */ /* 0x180fe80000010848 */
[----:B------:R4:W-:Y:S01]  /*eff0*/  MUFU.EX2 R89, R53 ;  /* 0x0000003500597308 */ /* 0x0009e20000000800 */
[C---:B------:R-:W-:Y:S08]  /*f000*/  HMMA.16816.F32.BF16 R8, R44.reuse, R54, R8 ;  /* 0x000000362c08723c */ /* 0x040ff00000041808 */
[C---:B--2---:R-:W-:Y:S03]  /*f010*/  HMMA.16816.F32.BF16 R12, R44.reuse, R56, R12 ;  /* 0x000000382c0c723c */ /* 0x044fe6000004180c */
[-CC-:B------:R-:W-:Y:S04]  /*f020*/  FFMA.FTZ R57, R104, R3.reuse, -R72.reuse ;  /* 0x0000000368397223 */ /* 0x180fe80000010848 */
[----:B------:R-:W-:Y:S01]  /*f030*/  MUFU.EX2 R87, R57 ;  /* 0x0000003900577308 */ /* 0x000fe20000000800 */
[C---:B------:R-:W-:Y:S08]  /*f040*/  HMMA.16816.F32.BF16 R16, R44.reuse, R58, R16 ;  /* 0x0000003a2c10723c */ /* 0x040ff00000041810 */
[C---:B-1----:R-:W-:Y:S08]  /*f050*/  HMMA.16816.F32.BF16 R20, R44.reuse, R60, R20 ;  /* 0x0000003c2c14723c */ /* 0x042ff00000041814 */
[C---:B------:R-:W-:Y:S03]  /*f060*/  HMMA.16816.F32.BF16 R24, R44.reuse, R62, R24 ;  /* 0x0000003e2c18723c */ /* 0x040fe60000041818 */
[----:B------:R-:W-:Y:S04]  /*f070*/  FFMA.FTZ R62, R198, R3, -R72 ;  /* 0x00000003c63e7223 */ /* 0x000fe80000010848 */
[----:B------:R-:W-:Y:S01]  /*f080*/  MUFU.EX2 R77, R62 ;  /* 0x0000003e004d7308 */ /* 0x000fe20000000800 */
[C---:B------:R-:W-:Y:S08]  /*f090*/  HMMA.16816.F32.BF16 R28, R44.reuse, R48, R28 ;  /* 0x000000302c1c723c */ /* 0x040ff0000004181c */
[----:B------:R-:W-:Y:S01]  /*f0a0*/  HMMA.16816.F32.BF16 R32, R44, R50, R32 ;  /* 0x000000322c20723c */ /* 0x000fe20000041820 */
[----:B------:R-:W-:Y:S02]  /*f0b0*/  LDSM.16.MT88.4 R48, [R43+0x6000] ;  /* 0x006000002b30783b */ /* 0x000fe40000004200 */
[----:B---3--:R-:W-:Y:S01]  /*f0c0*/  FFMA.FTZ R0, R0, R65, R214 ;  /* 0x0000004100007223 */ /* 0x008fe200000100d6 */
[----:B------:R-:W-:Y:S03]  /*f0d0*/  FFMA.FTZ R52, R2, R64, R215 ;  /* 0x0000004002347223 */ /* 0x000fe600000100d7 */
[----:B------:R-:W-:Y:S01]  /*f0e0*/  FADD.FTZ R2, R210, R0 ;  /* 0x00000000d2027221 */ /* 0x000fe20000010000 */
[-C--:B------:R-:W-:Y:S01]  /*f0f0*/  FFMA.FTZ R0, R208, R3.reuse, -R72 ;  /* 0x00000003d0007223 */ /* 0x080fe20000010848 */
[----:B------:R-:W-:Y:S02]  /*f100*/  FADD.FTZ R52, R205, R52 ;  /* 0x00000034cd347221 */ /* 0x000fe40000010000 */
[----:B------:R-:W-:Y:S01]  /*f110*/  FADD.FTZ R56, R206, R2 ;  /* 0x00000002ce387221 */ /* 0x000fe20000010000 */
[----:B------:R1:W2:Y:S01]  /*f120*/  MUFU.EX2 R90, R0 ;  /* 0x00000000005a7308 */ /* 0x0002a20000000800 */
[-C--:B------:R-:W-:Y:S01]  /*f130*/  FFMA.FTZ R2, R102, R3.reuse, -R74 ;  /* 0x0000000366027223 */ /* 0x080fe2000001084a */
[----:B------:R-:W-:Y:S01]  /*f140*/  FADD.FTZ R64, R203, R52 ;  /* 0x00000034cb407221 */ /* 0x000fe20000010000 */
[----:B------:R-:W-:Y:S01]  /*f150*/  FADD.FTZ R56, R207, R56 ;  /* 0x00000038cf387221 */ /* 0x000fe20000010000 */
[----:B----4-:R-:W3:Y:S06]  /*f160*/  LDSM.16.MT88.4 R52, [R42+0x10000] ;  /* 0x010000002a34783b */ /* 0x010eec0000004200 */
[----:B------:R4:W-:Y:S01]  /*f170*/  MUFU.EX2 R86, R2 ;  /* 0x0000000200567308 */ /* 0x0009e20000000800 */
[----:B------:R-:W-:Y:S04]  /*f180*/  FADD.FTZ R58, R204, R64 ;  /* 0x00000040cc3a7221 */ /* 0x000fe80000010000 */
[----:B------:R-:W-:Y:S01]  /*f190*/  FADD.FTZ R61, R230, R58 ;  /* 0x0000003ae63d7221 */ /* 0x000fe20000010000 */
[----:B-1----:R-:W-:Y:S01]  /*f1a0*/  FFMA.FTZ R0, R200, R3, -R74 ;  /* 0x00000003c8007223 */ /* 0x002fe2000001084a */
[----:B--2---:R-:W-:Y:S03]  /*f1b0*/  F2FP.BF16.F32.PACK_AB R44, R90, R89 ;  /* 0x000000595a2c723e */ /* 0x004fe600000010ff */
[----:B------:R1:W2:Y:S01]  /*f1c0*/  MUFU.EX2 R85, R0 ;  /* 0x0000000000557308 */ /* 0x0002a20000000800 */
[-C--:B----4-:R-:W-:Y:S09]  /*f1d0*/  FFMA.FTZ R2, R105, R3.reuse, -R72 ;  /* 0x0000000369027223 */ /* 0x090ff20000010848 */
[----:B------:R4:W5:Y:S01]  /*f1e0*/  MUFU.EX2 R88, R2 ;  /* 0x0000000200587308 */ /* 0x0009620000000800 */
[----:B-1----:R-:W-:Y:S01]  /*f1f0*/  FADD.FTZ R0, R218, R56 ;  /* 0x00000038da007221 */ /* 0x002fe20000010000 */
[-C--:B------:R-:W-:Y:S01]  /*f200*/  FFMA.FTZ R56, R106, R3.reuse, -R74 ;  /* 0x000000036a387223 */ /* 0x080fe2000001084a */
[----:B--2---:R-:W-:Y:S02]  /*f210*/  F2FP.BF16.F32.PACK_AB R45, R85, R86 ;  /* 0x00000056552d723e */ /* 0x004fe400000010ff */
[----:B------:R-:W-:Y:S01]  /*f220*/  FADD.FTZ R60, R225, R0 ;  /* 0x00000000e13c7221 */ /* 0x000fe20000010000 */
[-C--:B------:R-:W-:Y:S01]  /*f230*/  FFMA.FTZ R0, R107, R3.reuse, -R74 ;  /* 0x000000036b007223 */ /* 0x080fe2000001084a */
[----:B----4-:R-:W-:Y:S03]  /*f240*/  FADD.FTZ R2, R201, R61 ;  /* 0x0000003dc9027221 */ /* 0x010fe60000010000 */
[----:B------:R1:W-:Y:S01]  /*f250*/  MUFU.EX2 R84, R56 ;  /* 0x0000003800547308 */ /* 0x0003e20000000800 */
[----:B------:R-:W-:Y:S01]  /*f260*/  FADD.FTZ R60, R228, R60 ;  /* 0x0000003ce43c7221 */ /* 0x000fe20000010000 */
[----:B------:R-:W-:Y:S01]  /*f270*/  FFMA.FTZ R61, R196, R3, -R72 ;  /* 0x00000003c43d7223 */ /* 0x000fe20000010848 */
[----:B------:R-:W-:Y:S07]  /*f280*/  FADD.FTZ R2, R202, R2 ;  /* 0x00000002ca027221 */ /* 0x000fee0000010000 */
[----:B------:R2:W4:Y:S01]  /*f290*/  MUFU.EX2 R83, R0 ;  /* 0x0000000000537308 */ /* 0x0005220000000800 */
[----:B-----5:R-:W-:Y:S09]  /*f2a0*/  F2FP.BF16.F32.PACK_AB R46, R88, R87 ;  /* 0x00000057582e723e */ /* 0x020ff200000010ff */
[----:B------:R5:W-:Y:S01]  /*f2b0*/  MUFU.EX2 R81, R61 ;  /* 0x0000003d00517308 */ /* 0x000be20000000800 */
[----:B-1----:R-:W1:Y:S01]  /*f2c0*/  LDSM.16.MT88.4 R56, [R68+0x10000] ;  /* 0x010000004438783b */ /* 0x002e620000004200 */
[----:B--2---:R-:W-:Y:S01]  /*f2d0*/  FADD.FTZ R0, R219, R60 ;  /* 0x0000003cdb007221 */ /* 0x004fe20000010000 */
[----:B------:R-:W-:Y:S01]  /*f2e0*/  FADD.FTZ R60, R231, R2 ;  /* 0x00000002e73c7221 */ /* 0x000fe20000010000 */
[----:B----4-:R-:W-:Y:S02]  /*f2f0*/  F2FP.BF16.F32.PACK_AB R47, R83, R84 ;  /* 0x00000054532f723e */ /* 0x010fe400000010ff */
[----:B------:R-:W-:Y:S01]  /*f300*/  FADD.FTZ R2, R180, R0 ;  /* 0x00000000b4027221 */ /* 0x000fe20000010000 */
[----:B------:R-:W-:Y:S03]  /*f310*/  FADD.FTZ R0, R217, R60 ;  /* 0x0000003cd9007221 */ /* 0x000fe60000010000 */
[----:B------:R-:W-:Y:S01]  /*f320*/  FADD.FTZ R2, R184, R2 ;  /* 0x00000002b8027221 */ /* 0x000fe20000010000 */
[C---:B---3--:R-:W-:Y:S03]  /*f330*/  HMMA.16816.F32.BF16 R4, R44.reuse, R52, R4 ;  /* 0x000000342c04723c */ /* 0x048fe60000041804 */
        /* <DEDUP_REMOVED lines=13> */
[----:B-----5:R-:W-:Y:S01]  /*f410*/  FADD.FTZ R61, R176, R60 ;  /* 0x0000003cb03d7221 */ /* 0x020fe20000010000 */
[----:B------:R3:W4:Y:S01]  /*f420*/  MUFU.EX2 R82, R2 ;  /* 0x0000000200527308 */ /* 0x0007220000000800 */
[C---:B-1----:R-:W-:Y:S03]  /*f430*/  HMMA.16816.F32.BF16 R12, R44.reuse, R56, R12 ;  /* 0x000000382c0c723c */ /* 0x042fe6000004180c */
[----:B------:R-:W-:Y:S01]  /*f440*/  FADD.FTZ R60, R172, R0 ;  /* 0x00000000ac3c7221 */ /* 0x000fe20000010000 */
[-CC-:B------:R-:W-:Y:S01]  /*f450*/  FFMA.FTZ R0, R193, R3.reuse, -R74.reuse ;  /* 0x00000003c1007223 */ /* 0x180fe2000001084a */
[----:B------:R-:W-:Y:S01]  /*f460*/  FADD.FTZ R61, R179, R61 ;  /* 0x0000003db33d7221 */ /* 0x000fe20000010000 */
[-C--:B------:R-:W-:Y:S01]  /*f470*/  FFMA.FTZ R56, R195, R3.reuse, -R74 ;  /* 0x00000003c3387223 */ /* 0x080fe2000001084a */
[----:B------:R-:W-:Y:S01]  /*f480*/  FADD.FTZ R60, R164, R60 ;  /* 0x0000003ca43c7221 */ /* 0x000fe20000010000 */
[C---:B------:R-:W-:Y:S01]  /*f490*/  HMMA.16816.F32.BF16 R16, R44.reuse, R58, R16 ;  /* 0x0000003a2c10723c */ /* 0x040fe20000041810 */
[----:B------:R1:W-:Y:S02]  /*f4a0*/  MUFU.EX2 R78, R0 ;  /* 0x00000000004e7308 */ /* 0x0003e40000000800 */
[-C--:B---3--:R-:W-:Y:S08]  /*f4b0*/  FFMA.FTZ R2, R199, R3.reuse, -R72 ;  /* 0x00000003c7027223 */ /* 0x088ff00000010848 */
[----:B------:R3:W5:Y:S01]  /*f4c0*/  MUFU.EX2 R79, R56 ;  /* 0x00000038004f7308 */ /* 0x0007620000000800 */
[C---:B------:R-:W-:Y:S09]  /*f4d0*/  HMMA.16816.F32.BF16 R20, R44.reuse, R48, R20 ;  /* 0x000000302c14723c */ /* 0x040ff20000041814 */
[----:B------:R4:W5:Y:S01]  /*f4e0*/  MUFU.EX2 R80, R2 ;  /* 0x0000000200507308 */ /* 0x0009620000000800 */
[-C--:B------:R-:W-:Y:S01]  /*f4f0*/  FFMA.FTZ R48, R114, R3.reuse, -R74 ;  /* 0x0000000372307223 */ /* 0x080fe2000001084a */
[----:B-1----:R-:W-:Y:S01]  /*f500*/  FADD.FTZ R0, R168, R61 ;  /* 0x0000003da8007221 */ /* 0x002fe20000010000 */
[C---:B------:R-:W-:Y:S07]  /*f510*/  HMMA.16816.F32.BF16 R24, R44.reuse, R50, R24 ;  /* 0x000000322c18723c */ /* 0x040fee0000041818 */
[----:B------:R1:W-:Y:S01]  /*f520*/  MUFU.EX2 R76, R48 ;  /* 0x00000030004c7308 */ /* 0x0003e20000000800 */
[----:B------:R-:W-:Y:S01]  /*f530*/  FADD.FTZ R61, R165, R60 ;  /* 0x0000003ca53d7221 */ /* 0x000fe20000010000 */
[----:B------:R-:W-:Y:S01]  /*f540*/  FADD.FTZ R60, R171, R0 ;  /* 0x00000000ab3c7221 */ /* 0x000fe20000010000 */
[-C--:B------:R-:W-:Y:S01]  /*f550*/  FFMA.FTZ R0, R115, R3.reuse, -R74 ;  /* 0x0000000373007223 */ /* 0x080fe2000001084a */
[----:B---3--:R-:W3:Y:S01]  /*f560*/  LDSM.16.MT88.4 R56, [R42+0x10800] ;  /* 0x010800002a38783b */ /* 0x008ee20000004200 */
[----:B----4-:R-:W-:Y:S01]  /*f570*/  FADD.FTZ R2, R166, R61 ;  /* 0x0000003da6027221 */ /* 0x010fe20000010000 */
[C---:B--2---:R-:W-:Y:S04]  /*f580*/  HMMA.16816.F32.BF16 R28, R44.reuse, R52, R28 ;  /* 0x000000342c1c723c */ /* 0x044fe8000004181c */
[----:B------:R2:W4:Y:S01]  /*f590*/  MUFU.EX2 R75, R0 ;  /* 0x00000000004b7308 */ /* 0x0005220000000800 */
[----:B------:R-:W-:Y:S01]  /*f5a0*/  FADD.FTZ R60, R170, R60 ;  /* 0x0000003caa3c7221 */ /* 0x000fe20000010000 */
[----:B------:R-:W-:Y:S01]  /*f5b0*/  FFMA.FTZ R61, R194, R3, -R72 ;  /* 0x00000003c23d7223 */ /* 0x000fe20000010848 */
[----:B-1----:R-:W1:Y:S01]  /*f5c0*/  LDSM.16.MT88.4 R48, [R68+0x10800] ;  /* 0x010800004430783b */ /* 0x002e620000004200 */
[----:B------:R-:W-:Y:S06]  /*f5d0*/  HMMA.16816.F32.BF16 R32, R44, R54, R32 ;  /* 0x000000362c20723c */ /* 0x000fec0000041820 */
[----:B------:R3:W-:Y:S01]  /*f5e0*/  MUFU.EX2 R71, R61 ;  /* 0x0000003d00477308 */ /* 0x0007e20000000800 */
[----:B------:R-:W-:Y:S02]  /*f5f0*/  F2FP.BF16.F32.PACK_AB R44, R82, R81 ;  /* 0x00000051522c723e */ /* 0x000fe400000010ff */
[----:B-----5:R-:W-:Y:S01]  /*f600*/  F2FP.BF16.F32.PACK_AB R45, R78, R79 ;  /* 0x0000004f4e2d723e */ /* 0x020fe200000010ff */
[----:B--2---:R-:W-:Y:S01]  /*f610*/  FADD.FTZ R0, R167, R2 ;  /* 0x00000002a7007221 */ /* 0x004fe20000010000 */
[----:B------:R-:W-:Y:S01]  /*f620*/  FADD.FTZ R2, R169, R60 ;  /* 0x0000003ca9027221 */ /* 0x000fe20000010000 */
[----:B------:R-:W2:Y:S01]  /*f630*/  LDSM.16.MT88.4 R52, [R43+0x6800] ;  /* 0x006800002b34783b */ /* 0x000ea20000004200 */
[----:B------:R-:W-:Y:S01]  /*f640*/  F2FP.BF16.F32.PACK_AB R46, R80, R77 ;  /* 0x0000004d502e723e */ /* 0x000fe200000010ff */
[----:B------:R-:W-:Y:S01]  /*f650*/  FADD.FTZ R0, R156, R0 ;  /* 0x000000009c007221 */ /* 0x000fe20000010000 */
[----:B------:R-:W-:Y:S01]  /*f660*/  FADD.FTZ R2, R159, R2 ;  /* 0x000000029f027221 */ /* 0x000fe20000010000 */
[----:B----4-:R-:W-:Y:S02]  /*f670*/  F2FP.BF16.F32.PACK_AB R47, R75, R76 ;  /* 0x0000004c4b2f723e */ /* 0x010fe400000010ff */
        /* <DEDUP_REMOVED lines=9> */
[C---:B---3--:R-:W-:Y:S03]  /*f710*/  HMMA.16816.F32.BF16 R4, R44.reuse, R56, R4 ;  /* 0x000000382c04723c */ /* 0x048fe60000041804 */
[----:B------:R-:W-:Y:S01]  /*f720*/  FADD.FTZ R0, R151, R0 ;  /* 0x0000000097007221 */ /* 0x000fe20000010000 */
[----:B------:R-:W-:Y:S03]  /*f730*/  FADD.FTZ R2, R154, R2 ;  /* 0x000000029a027221 */ /* 0x000fe60000010000 */
[----:B------:R-:W-:Y:S01]  /*f740*/  FADD.FTZ R60, R148, R0 ;  /* 0x00000000943c7221 */ /* 0x000fe20000010000 */
[C---:B------:R-:W-:Y:S01]  /*f750*/  HMMA.16816.F32.BF16 R8, R44.reuse, R58, R8 ;  /* 0x0000003a2c08723c */ /* 0x040fe20000041808 */
[----:B------:R-:W3:Y:S02]  /*f760*/  LDSM.16.MT88.4 R56, [R69+0x6800] ;  /* 0x006800004538783b */ /* 0x000ee40000004200 */
[----:B------:R-:W-:Y:S01]  /*f770*/  FADD.FTZ R0, R153, R2 ;  /* 0x0000000299007221 */ /* 0x000fe20000010000 */
[-C--:B------:R-:W-:Y:S01]  /*f780*/  FFMA.FTZ R2, R192, R3.reuse, -R72 ;  /* 0x00000003c0027223 */ /* 0x080fe20000010848 */
[----:B------:R-:W-:Y:S01]  /*f790*/  FADD.FTZ R61, R150, R60 ;  /* 0x0000003c963d7221 */ /* 0x000fe20000010000 */
[-C--:B------:R-:W-:Y:S01]  /*f7a0*/  FFMA.FTZ R60, R189, R3.reuse, -R74 ;  /* 0x00000003bd3c7223 */ /* 0x080fe2000001084a */
[----:B------:R-:W-:Y:S01]  /*f7b0*/  FADD.FTZ R62, R152, R0 ;  /* 0x00000000983e7221 */ /* 0x000fe20000010000 */
[C---:B-1----:R-:W-:Y:S01]  /*f7c0*/  HMMA.16816.F32.BF16 R12, R44.reuse, R48, R12 ;  /* 0x000000302c0c723c */ /* 0x042fe2000004180c */
[----:B------:R1:W4:Y:S01]  /*f7d0*/  MUFU.EX2 R73, R2 ;  /* 0x0000000200497308 */ /* 0x0003220000000800 */
[----:B------:R-:W-:Y:S01]  /*f7e0*/  LDSM.16.MT88.4 R148, [R68+0x11800] ;  /* 0x011800004494783b */ /* 0x000fe20000004200 */
[-C--:B------:R-:W-:Y:S08]  /*f7f0*/  FFMA.FTZ R0, R119, R3.reuse, -R74 ;  /* 0x0000000377007223 */ /* 0x080ff0000001084a */
[----:B------:R5:W-:Y:S01]  /*f800*/  MUFU.EX2 R66, R60 ;  /* 0x0000003c00427308 */ /* 0x000be20000000800 */
[C---:B------:R-:W-:Y:S09]  /*f810*/  HMMA.16816.F32.BF16 R16, R44.reuse, R50, R16 ;  /* 0x000000322c10723c */ /* 0x040ff20000041810 */
[----:B------:R4:W3:Y:S01]  /*f820*/  MUFU.EX2 R65, R0 ;  /* 0x0000000000417308 */ /* 0x0008e20000000800 */
[----:B------:R-:W3:Y:S01]  /*f830*/  LDSM.16.MT88.4 R48, [R42+0x11000] ;  /* 0x011000002a30783b */ /* 0x000ee20000004200 */
[----:B-1----:R-:W-:Y:S01]  /*f840*/  FADD.FTZ R2, R141, R61 ;  /* 0x0000003d8d027221 */ /* 0x002fe20000010000 */
[C---:B--2---:R-:W-:Y:S03]  /*f850*/  HMMA.16816.F32.BF16 R20, R44.reuse, R52, R20 ;  /* 0x000000342c14723c */ /* 0x044fe60000041814 */
[-C--:B------:R-:W-:Y:S01]  /*f860*/  FFMA.FTZ R61, R120, R3.reuse, -R72 ;  /* 0x00000003783d7223 */ /* 0x080fe20000010848 */
[----:B-----5:R-:W-:Y:S01]  /*f870*/  FADD.FTZ R60, R143, R62 ;  /* 0x0000003e8f3c7221 */ /* 0x020fe20000010000 */
[----:B----4-:R-:W-:Y:S03]  /*f880*/  FADD.FTZ R0, R144, R2 ;  /* 0x0000000290007221 */ /* 0x010fe60000010000 */
[C---:B------:R-:W-:Y:S01]  /*f890*/  HMMA.16816.F32.BF16 R24, R44.reuse, R54, R24 ;  /* 0x000000362c18723c */ /* 0x040fe20000041818 */
[----:B------:R1:W-:Y:S01]  /*f8a0*/  MUFU.EX2 R64, R61 ;  /* 0x0000003d00407308 */ /* 0x0003e20000000800 */
[----:B------:R-:W2:Y:S01]  /*f8b0*/  LDSM.16.MT88.4 R52, [R68+0x11000] ;  /* 0x011000004434783b */ /* 0x000ea20000004200 */
[-C--:B------:R-:W-:Y:S01]  /*f8c0*/  FFMA.FTZ R2, R121, R3.reuse, -R72 ;  /* 0x0000000379027223 */ /* 0x080fe20000010848 */
[----:B------:R-:W-:Y:S01]  /*f8d0*/  FADD.FTZ R62, R145, R60 ;  /* 0x0000003c913e7221 */ /* 0x000fe20000010000 */
[-C--:B------:R-:W-:Y:S06]  /*f8e0*/  FFMA.FTZ R60, R122, R3.reuse, -R74 ;  /* 0x000000037a3c7223 */ /* 0x080fec000001084a */
[----:B------:R4:W5:Y:S01]  /*f8f0*/  MUFU.EX2 R67, R2 ;  /* 0x0000000200437308 */ /* 0x0009620000000800 */
[C---:B---3--:R-:W-:Y:S09]  /*f900*/  HMMA.16816.F32.BF16 R28, R44.reuse, R56, R28 ;  /* 0x000000382c1c723c */ /* 0x048ff2000004181c */
[----:B------:R3:W-:Y:S01]  /*f910*/  MUFU.EX2 R63, R60 ;  /* 0x0000003c003f7308 */ /* 0x0007e20000000800 */
[----:B-1----:R-:W-:Y:S01]  /*f920*/  FADD.FTZ R61, R140, R0 ;  /* 0x000000008c3d7221 */ /* 0x002fe20000010000 */
[----:B------:R-:W-:Y:S01]  /*f930*/  FFMA.FTZ R0, R190, R3, -R74 ;  /* 0x00000003be007223 */ /* 0x000fe2000001084a */
[----:B------:R-:W-:Y:S01]  /*f940*/  HMMA.16816.F32.BF16 R32, R44, R58, R32 ;  /* 0x0000003a2c20723c */ /* 0x000fe20000041820 */
[----:B------:R-:W1:Y:S02]  /*f950*/  LDSM.16.MT88.4 R56, [R43+0x7000] ;  /* 0x007000002b38783b */ /* 0x000e640000004200 */
[----:B------:R-:W-:Y:S01]  /*f960*/  F2FP.BF16.F32.PACK_AB R44, R73, R71 ;  /* 0x00000047492c723e */ /* 0x000fe200000010ff */
[----:B----4-:R-:W-:Y:S01]  /*f970*/  FADD.FTZ R2, R146, R62 ;  /* 0x0000003e92027221 */ /* 0x010fe20000010000 */
[----:B------:R-:W-:Y:S02]  /*f980*/  F2FP.BF16.F32.PACK_AB R45, R65, R66 ;  /* 0x00000042412d723e */ /* 0x000fe400000010ff */
[----:B------:R4:W2:Y:S01]  /*f990*/  MUFU.EX2 R62, R0 ;  /* 0x00000000003e7308 */ /* 0x0008a20000000800 */
[----:B-----5:R-:W-:Y:S01]  /*f9a0*/  F2FP.BF16.F32.PACK_AB R46, R67, R64 ;  /* 0x00000040432e723e */ /* 0x020fe200000010ff */
[----:B---3--:R-:W-:Y:S01]  /*f9b0*/  FADD.FTZ R60, R142, R61 ;  /* 0x0000003d8e3c7221 */ /* 0x008fe20000010000 */
[----:B------:R-:W-:Y:S01]  /*f9c0*/  FADD.FTZ R2, R147, R2 ;  /* 0x0000000293027221 */ /* 0x000fe20000010000 */
[----:B------:R3:W-:Y:S01]  /*f9d0*/  LDSM.16.MT88.4 R140, [R42+0x11800] ;  /* 0x011800002a8c783b */ /* 0x0007e20000004200 */
[-C--:B------:R-:W-:Y:S01]  /*f9e0*/  FFMA.FTZ R74, R40, R3.reuse, -R74 ;  /* 0x00000003284a7223 */ /* 0x080fe2000001084a */
[----:B------:R-:W-:Y:S05]  /*f9f0*/  FFMA.FTZ R61, R187, R3, -R72 ;  /* 0x00000003bb3d7223 */ /* 0x000fea0000010848 */
[----:B------:R-:W5:Y:S01]  /*fa00*/  MUFU.EX2 R74, R74 ;  /* 0x0000004a004a7308 */ /* 0x000f620000000800 */
[----:B----4-:R-:W-:Y:S01]  /*fa10*/  FADD.FTZ R0, R131, R60 ;  /* 0x0000003c83007221 */ /* 0x010fe20000010000 */
[----:B------:R-:W-:Y:S01]  /*fa20*/  FADD.FTZ R60, R137, R2 ;  /* 0x00000002893c7221 */ /* 0x000fe20000010000 */
[----:B--2---:R-:W-:Y:S07]  /*fa30*/  F2FP.BF16.F32.PACK_AB R47, R62, R63 ;  /* 0x0000003f3e2f723e */ /* 0x004fee00000010ff */
[----:B------:R-:W-:Y:S01]  /*fa40*/  MUFU.EX2 R61, R61 ;  /* 0x0000003d003d7308 */ /* 0x000fe20000000800 */
[----:B------:R-:W-:Y:S01]  /*fa50*/  FADD.FTZ R2, R130, R0 ;  /* 0x0000000082027221 */ /* 0x000fe20000010000 */
[----:B------:R-:W-:Y:S03]  /*fa60*/  FADD.FTZ R0, R139, R60 ;  /* 0x0000003c8b007221 */ /* 0x000fe60000010000 */
[----:B------:R-:W-:Y:S01]  /*fa70*/  FADD.FTZ R2, R132, R2 ;  /* 0x0000000284027221 */ /* 0x000fe20000010000 */
[C---:B------:R-:W-:Y:S03]  /*fa80*/  HMMA.16816.F32.BF16 R4, R44.reuse, R48, R4 ;  /* 0x000000302c04723c */ /* 0x040fe60000041804 */
[----:B------:R-:W-:Y:S01]  /*fa90*/  FADD.FTZ R60, R138, R0 ;  /* 0x000000008a3c7221 */ /* 0x000fe20000010000 */
[----:B------:R-:W-:Y:S01]  /*faa0*/  FADD.FTZ R0, R133, R2 ;  /* 0x0000000285007221 */ /* 0x000fe20000010000 */
[----:B-----5:R-:W-:Y:S01]  /*fab0*/  F2FP.BF16.F32.PACK_AB R167, R74, R41 ;  /* 0x000000294aa7723e */ /* 0x020fe200000010ff */
[----:B---3--:R2:W3:Y:S01]  /*fac0*/  MUFU.EX2 R42, R38 ;  /* 0x00000026002a7308 */ /* 0x0084e20000000800 */
        /* <DEDUP_REMOVED lines=11> */
[----:B---3--:R-:W-:Y:S01]  /*fb80*/  F2FP.BF16.F32.PACK_AB R165, R39, R42 ;  /* 0x0000002a27a5723e */ /* 0x008fe200000010ff */
[----:B------:R-:W-:Y:S01]  /*fb90*/  FADD.FTZ R0, R125, R2 ;  /* 0x000000027d007221 */ /* 0x000fe20000010000 */
[C---:B------:R-:W-:Y:S03]  /*fba0*/  HMMA.16816.F32.BF16 R16, R44.reuse, R54, R16 ;  /* 0x000000362c10723c */ /* 0x040fe60000041810 */
[-C--:B------:R-:W-:Y:S01]  /*fbb0*/  FFMA.FTZ R2, R216, R3.reuse, -R72 ;  /* 0x00000003d8027223 */ /* 0x080fe20000010848 */
[----:B------:R-:W-:Y:S01]  /*fbc0*/  FADD.FTZ R60, R117, R60 ;  /* 0x0000003c753c7221 */ /* 0x000fe20000010000 */
[----:B------:R-:W-:Y:S01]  /*fbd0*/  FADD.FTZ R52, R126, R0 ;  /* 0x000000007e347221 */ /* 0x000fe20000010000 */
[----:B------:R-:W-:Y:S01]  /*fbe0*/  FFMA.FTZ R72, R129, R3, -R72 ;  /* 0x0000000381487223 */ /* 0x000fe20000010848 */
[----:B------:R2:W3:Y:S01]  /*fbf0*/  MUFU.EX2 R53, R2 ;  /* 0x0000000200357308 */ /* 0x0004e20000000800 */
[C---:B-1----:R-:W-:Y:S03]  /*fc00*/  HMMA.16816.F32.BF16 R20, R44.reuse, R56, R20 ;  /* 0x000000382c14723c */ /* 0x042fe60000041814 */
[----:B------:R-:W-:Y:S06]  /*fc10*/  FADD.FTZ R0, R103, R60 ;  /* 0x0000003c67007221 */ /* 0x000fec0000010000 */
[----:B------:R-:W-:Y:S01]  /*fc20*/  MUFU.EX2 R72, R72 ;  /* 0x0000004800487308 */ /* 0x000fe20000000800 */
[----:B------:R-:W-:Y:S01]  /*fc30*/  MOV R133, R37 ;  /* 0x0000002500857202 */ /* 0x000fe20000000f00 */
[----:B------:R-:W-:Y:S01]  /*fc40*/  FADD.FTZ R0, R108, R0 ;  /* 0x000000006c007221 */ /* 0x000fe20000010000 */
[C---:B------:R-:W-:Y:S07]  /*fc50*/  HMMA.16816.F32.BF16 R24, R44.reuse, R58, R24 ;  /* 0x0000003a2c18723c */ /* 0x040fee0000041818 */
[----:B------:R-:W1:Y:S01]  /*fc60*/  MUFU.EX2 R38, R38 ;  /* 0x0000002600267308 */ /* 0x000e620000000800 */
[----:B------:R-:W-:Y:S01]  /*fc70*/  FADD.FTZ R3, R101, R0 ;  /* 0x0000000065037221 */ /* 0x000fe20000010000 */
[----:B--2---:R-:W-:Y:S01]  /*fc80*/  FADD.FTZ R2, R110, R52 ;  /* 0x000000346e027221 */ /* 0x004fe20000010000 */
[----:B---3--:R-:W-:Y:S01]  /*fc90*/  F2FP.BF16.F32.PACK_AB R164, R53, R61 ;  /* 0x0000003d35a4723e */ /* 0x008fe200000010ff */
        /* <DEDUP_REMOVED lines=57> */
[----:B------:R2:W-:Y:S01]  /*10030*/  STL [R1+0x1c], R0 ;  /* 0x00001c0001007387 */ /* 0x0005e20000100800 */
[----:B------:R-:W-:Y:S05]  /*10040*/  @P0 BRA `(.L_x_664) ;  /* 0xffffff9c00340947 */ /* 0x000fea000383ffff */
.L_x_657:
[----:B------:R3:W5:Y:S04]  /*10050*/  LDL R7, [R1+0x1c] ;  /* 0x00001c0001077983 */ /* 0x0007680000100800 */
[----:B------:R3:W5:Y:S04]  /*10060*/  LDL R6, [R1+0x20] ;  /* 0x0000200001067983 */ /* 0x0007680000100800 */
[----:B------:R3:W5:Y:S01]  /*10070*/  LD.E R39, desc[UR4][R134.64+0xd8] ;  /* 0x0000d80486277980 */ /* 0x000762000c101900 */
[----:B------:R-:W-:Y:S01]  /*10080*/  UMOV UR6, 0xffffffff ;  /* 0xffffffff00067882 */ /* 0x000fe20000000000 */
[----:B------:R-:W-:-:S02]  /*10090*/  MOV R9, 0x40 ;  /* 0x0000004000097802 */ /* 0x000fc40000000f00 */
[----:B------:R-:W-:Y:S01]  /*100a0*/  MOV R8, 0x20 ;  /* 0x0000002000087802 */ /* 0x000fe20000000f00 */
[----:B------:R-:W-:Y:S05]  /*100b0*/  BRA.DIV UR6, `(.L_x_665) ;  /* 0x0000000a06b47947 */ /* 0x000fea000b800000 */
[----:B-----5:R-:W4:Y:S04]  /*100c0*/  SHFL.BFLY PT, R5, R7, 0x2, 0x1f ;  /* 0x0c401f0007057f89 */ /* 0x020f2800000e0000 */
[----:B--2---:R-:W2:Y:S01]  /*100d0*/  SHFL.BFLY PT, R2, R6, 0x2, 0x1f ;  /* 0x0c401f0006027f89 */ /* 0x004ea200000e0000 */
[----:B----4-:R-:W-:Y:S01]  /*100e0*/  FADD.FTZ R5, R5, R7 ;  /* 0x0000000705057221 */ /* 0x010fe20000010000 */
[----:B--2---:R-:W-:-:S04]  /*100f0*/  FADD.FTZ R2, R2, R6 ;  /* 0x0000000602027221 */ /* 0x004fc80000010000 */
[----:B------:R-:W2:Y:S04]  /*10100*/  SHFL.BFLY PT, R12, R5, 0x1, 0x1f ;  /* 0x0c201f00050c7f89 */ /* 0x000ea800000e0000 */
[----:B------:R4:W1:Y:S01]  /*10110*/  SHFL.BFLY PT, R13, R2, 0x1, 0x1f ;  /* 0x0c201f00020d7f89 */ /* 0x00086200000e0000 */
[----:B--2---:R-:W-:-:S07]  /*10120*/  FADD.FTZ R12, R5, R12 ;  /* 0x0000000c050c7221 */ /* 0x004fce0000010000 */
.L_x_672:
[----:B-1----:R-:W-:Y:S01]  /*10130*/  FADD.FTZ R13, R2, R13 ;  /* 0x0000000d020d7221 */ /* 0x002fe20000010000 */
[----:B------:R-:W4:Y:S01]  /*10140*/  MUFU.RCP R0, R12 ;  /* 0x0000000c00007308 */ /* 0x000f220000001000 */
[----:B------:R-:W-:Y:S05]  /*10150*/  WARPSYNC.ALL ;  /* 0x0000000000007948 */ /* 0x000fea0003800000 */
[C---:B------:R-:W-:Y:S01]  /*10160*/  SHF.L.U32 R3, R229.reuse, 0x1, RZ ;  /* 0x00000001e5037819 */ /* 0x040fe200000006ff */
[----:B------:R-:W-:Y:S06]  /*10170*/  BAR.SYNC.DEFER_BLOCKING 0x0 ;  /* 0x0000000000007b1d */ /* 0x000fec0000010000 */
[----:B------:R-:W1:Y:S01]  /*10180*/  MUFU.RCP R5, R13 ;  /* 0x0000000d00057308 */ /* 0x000e620000001000 */
[C---:B------:R-:W-:Y:S01]  /*10190*/  SHF.L.U32 R15, R229.reuse, 0x4, RZ ;  /* 0x00000004e50f7819 */ /* 0x040fe200000006ff */
[----:B------:R-:W2:Y:S01]  /*101a0*/  LDL.LU R16, [R1+0x38] ;  /* 0x0000380001107983 */ /* 0x000ea20000300800 */
[----:B------:R-:W-:-:S02]  /*101b0*/  SHF.L.U32 R7, R229, 0x5, RZ ;  /* 0x00000005e5077819 */ /* 0x000fc400000006ff */
[----:B------:R-:W-:Y:S01]  /*101c0*/  LOP3.LUT R4, R3, 0x6, RZ, 0xc0, !PT ;  /* 0x0000000603047812 */ /* 0x000fe200078ec0ff */
[----:B------:R-:W3:Y:S01]  /*101d0*/  LDL.LU R17, [R1+0x40] ;  /* 0x0000400001117983 */ /* 0x000ee20000300800 */
[----:B------:R-:W-:Y:S02]  /*101e0*/  LOP3.LUT R6, R15, 0x1c0, RZ, 0xc0, !PT ;  /* 0x000001c00f067812 */ /* 0x000fe400078ec0ff */
[----:B------:R-:W-:Y:S01]  /*101f0*/  FSETP.NE.FTZ.AND P1, PT, R12, RZ, PT ;  /* 0x000000ff0c00720b */ /* 0x000fe20003f35000 */
[----:B------:R-:W2:Y:S01]  /*10200*/  LDL R49, [R1+0x3c] ;  /* 0x00003c0001317983 */ /* 0x000ea20000100800 */
[----:B------:R-:W-:Y:S02]  /*10210*/  FSETP.NE.FTZ.AND P0, PT, R13, RZ, PT ;  /* 0x000000ff0d00720b */ /* 0x000fe40003f15000 */
[----:B------:R-:W-:Y:S02]  /*10220*/  LOP3.LUT R4, R4, 0x7c00, R7, 0xf8, !PT ;  /* 0x00007c0004047812 */ /* 0x000fe400078ef807 */
[----:B------:R-:W-:-:S02]  /*10230*/  LOP3.LUT R3, R6, 0x38, R3, 0xf8, !PT ;  /* 0x0000003806037812 */ /* 0x000fc400078ef803 */
[----:B----4-:R-:W-:Y:S02]  /*10240*/  FSEL R2, R0, 1, P1 ;  /* 0x3f80000000027808 */ /* 0x010fe40000800000 */
[----:B------:R-:W-:Y:S02]  /*10250*/  R2P PR, R229, 0x18 ;  /* 0x00000018e5007804 */ /* 0x000fe40000000000 */
[----:B-1----:R-:W-:Y:S01]  /*10260*/  FSEL R0, R5, 1, P0 ;  /* 0x3f80000005007808 */ /* 0x002fe20000000000 */
[----:B------:R-:W-:Y:S01]  /*10270*/  FMUL.FTZ R136, R2, R136 ;  /* 0x0000008802887220 */ /* 0x000fe20000410000 */
[----:B------:R-:W-:Y:S01]  /*10280*/  LOP3.LUT R3, R4, R3, RZ, 0xfc, !PT ;  /* 0x0000000304037212 */ /* 0x000fe200078efcff */
[----:B------:R-:W-:Y:S01]  /*10290*/  FMUL.FTZ R137, R2, R137 ;  /* 0x0000008902897220 */ /* 0x000fe20000410000 */
        /* <DEDUP_REMOVED lines=35> */
[----:B------:R-:W-:-:S02]  /*104d0*/  IADD3 R3, PT, PT, R5, R0, RZ ;  /* 0x0000000005037210 */ /* 0x000fc40007ffe0ff */
[C---:B------:R-:W-:Y:S01]  /*104e0*/  IADD3 R2, PT, PT, R0.reuse, 0x80, RZ ;  /* 0x0000008000027810 */ /* 0x040fe20007ffe0ff */
[----:B------:R-:W-:Y:S01]  /*104f0*/  STS.64 [R0+0x800], R138 ;  /* 0x0008008a00007388 */ /* 0x000fe20000000a00 */
[----:B------:R-:W-:Y:S02]  /*10500*/  @P4 IADD3 R2, PT, PT, R0, -0x80, RZ ;  /* 0xffffff8000024810 */ /* 0x000fe40007ffe0ff */
[C---:B------:R-:W-:Y:S01]  /*10510*/  IADD3 R6, PT, PT, R7.reuse, R3, RZ ;  /* 0x0000000307067210 */ /* 0x040fe20007ffe0ff */
[----:B------:R-:W-:Y:S04]  /*10520*/  STS.64 [R4], R140 ;  /* 0x0000008c04007388 */ /* 0x000fe80000000a00 */
[----:B------:R1:W-:Y:S04]  /*10530*/  STS.64 [R4+0x800], R142 ;  /* 0x0008008e04007388 */ /* 0x0003e80000000a00 */
[----:B------:R-:W-:Y:S04]  /*10540*/  STS.64 [R3], R144 ;  /* 0x0000009003007388 */ /* 0x000fe80000000a00 */
[----:B------:R4:W-:Y:S04]  /*10550*/  STS.64 [R3+0x800], R146 ;  /* 0x0008009203007388 */ /* 0x0009e80000000a00 */
[----:B------:R-:W-:Y:S04]  /*10560*/  STS.64 [R6], R148 ;  /* 0x0000009406007388 */ /* 0x000fe80000000a00 */
[----:B------:R-:W-:Y:S04]  /*10570*/  STS.64 [R6+0x800], R150 ;  /* 0x0008009606007388 */ /* 0x000fe80000000a00 */
[----:B------:R-:W-:Y:S04]  /*10580*/  STS.64 [R2], R152 ;  /* 0x0000009802007388 */ /* 0x000fe80000000a00 */
[----:B------:R4:W-:Y:S01]  /*10590*/  STS.64 [R2+0x800], R154 ;  /* 0x0008009a02007388 */ /* 0x0009e20000000a00 */
[----:B-1----:R-:W-:-:S05]  /*105a0*/  IADD3 R4, PT, PT, R7, R2, RZ ;  /* 0x0000000207047210 */ /* 0x002fca0007ffe0ff */
[----:B------:R-:W-:Y:S01]  /*105b0*/  STS.64 [R4], R156 ;  /* 0x0000009c04007388 */ /* 0x000fe20000000a00 */
[----:B----4-:R-:W-:-:S03]  /*105c0*/  IMAD.IADD R3, R5, 0x1, R2 ;  /* 0x0000000105037824 */ /* 0x010fc600078e0202 */
[----:B------:R1:W-:Y:S02]  /*105d0*/  STS.64 [R4+0x800], R158 ;  /* 0x0008009e04007388 */ /* 0x0003e40000000a00 */
[----:B------:R-:W-:Y:S02]  /*105e0*/  IADD3 R0, PT, PT, R7, R3, RZ ;  /* 0x0000000307007210 */ /* 0x000fe40007ffe0ff */
[----:B------:R-:W-:Y:S04]  /*105f0*/  STS.64 [R3], R160 ;  /* 0x000000a003007388 */ /* 0x000fe80000000a00 */
[----:B------:R4:W-:Y:S04]  /*10600*/  STS.64 [R3+0x800], R162 ;  /* 0x000800a203007388 */ /* 0x0009e80000000a00 */
[----:B------:R-:W-:Y:S04]  /*10610*/  STS.64 [R0], R164 ;  /* 0x000000a400007388 */ /* 0x000fe80000000a00 */
[----:B------:R4:W-:Y:S04]  /*10620*/  STS.64 [R0+0x800], R166 ;  /* 0x000800a600007388 */ /* 0x0009e80000000a00 */
[----:B------:R-:W3:Y:S01]  /*10630*/  LD.E R38, desc[UR4][R134.64+0xcc] ;  /* 0x0000cc0486267980 */ /* 0x000ee2000c101900 */
[----:B------:R-:W-:-:S02]  /*10640*/  SHF.L.U32 R14, R229, 0x2, RZ ;  /* 0x00000002e50e7819 */ /* 0x000fc400000006ff */
[----:B------:R-:W-:Y:S01]  /*10650*/  LOP3.LUT R2, R15, 0x10, RZ, 0xc0, !PT ;  /* 0x000000100f027812 */ /* 0x000fe200078ec0ff */
[----:B------:R2:W5:Y:S04]  /*10660*/  LD.E.64 R10, desc[UR4][R134.64+0x78] ;  /* 0x00007804860a7980 */ /* 0x000568000c101b00 */
[----:B-1----:R-:W3:Y:S01]  /*10670*/  LD.E.64 R4, desc[UR4][R134.64+0xb0] ;  /* 0x0000b00486047980 */ /* 0x002ee2000c101b00 */
[----:B------:R1:W3:Y:S03]  /*10680*/  @P1 MUFU.LG2 R7, R12 ;  /* 0x0000000c00071308 */ /* 0x0002e60000000c00 */
[----:B------:R1:W5:Y:S04]  /*10690*/  LD.E.64 R8, desc[UR4][R134.64+0xa8] ;  /* 0x0000a80486087980 */ /* 0x000368000c101b00 */
[----:B----4-:R-:W4:Y:S01]  /*106a0*/  LD.E R3, desc[UR4][R134.64+0x60] ;  /* 0x0000600486037980 */ /* 0x010f22000c101900 */
[----:B------:R-:W-:-:S04]  /*106b0*/  LOP3.LUT R0, R14, 0x1f8, RZ, 0xc0, !PT ;  /* 0x000001f80e007812 */ /* 0x000fc800078ec0ff */
[----:B------:R-:W-:-:S04]  /*106c0*/  LOP3.LUT R0, R0, 0x38, R70, 0x78, !PT ;  /* 0x0000003800007812 */ /* 0x000fc800078e7846 */
[----:B------:R-:W-:Y:S02]  /*106d0*/  LEA R0, R0, R2, 0x2 ;  /* 0x0000000200007211 */ /* 0x000fe400078e10ff */
[----:B------:R-:W-:-:S04]  /*106e0*/  SHF.R.U32.HI R48, RZ, 0x4, R229 ;  /* 0x00000004ff307819 */ /* 0x000fc800000116e5 */
[----:B------:R-:W-:Y:S01]  /*106f0*/  IADD3 R6, PT, PT, R48, 0x8, RZ ;  /* 0x0000000830067810 */ /* 0x000fe20007ffe0ff */
[----:B------:R-:W-:Y:S01]  /*10700*/  IMAD.IADD R0, R226, 0x1, R0 ;  /* 0x00000001e2007824 */ /* 0x000fe200078e0200 */
[----:B------:R-:W-:Y:S01]  /*10710*/  BAR.SYNC.DEFER_BLOCKING 0x0 ;  /* 0x0000000000007b1d */ /* 0x000fe20000010000 */
[----:B-1----:R-:W-:Y:S02]  /*10720*/  IADD3 R12, PT, PT, R48, 0x18, RZ ;  /* 0x00000018300c7810 */ /* 0x002fe40007ffe0ff */
[----:B------:R-:W-:-:S03]  /*10730*/  LOP3.LUT P5, RZ, R229, 0x3, RZ, 0xc0, !PT ;  /* 0x00000003e5ff7812 */ /* 0x000fc600078ac0ff */
[----:B------:R1:W1:Y:S04]  /*10740*/  LDS.128 R44, [R0] ;  /* 0x00000000002c7984 */ /* 0x0002680000000c00 */
[----:B------:R1:W1:Y:S04]  /*10750*/  LDS.128 R40, [R0+0x800] ;  /* 0x0008000000287984 */ /* 0x0002680000000c00 */
[----:B------:R1:W1:Y:S04]  /*10760*/  LDS.128 R32, [R0+0x1000] ;  /* 0x0010000000207984 */ /* 0x0002680000000c00 */
[----:B------:R1:W1:Y:S04]  /*10770*/  LDS.128 R28, [R0+0x1800] ;  /* 0x00180000001c7984 */ /* 0x0002680000000c00 */
[----:B------:R1:W1:Y:S04]  /*10780*/  LDS.128 R24, [R0+0x2000] ;  /* 0x0020000000187984 */ /* 0x0002680000000c00 */
[----:B------:R1:W1:Y:S01]  /*10790*/  LDS.128 R20, [R0+0x2800] ;  /* 0x0028000000147984 */ /* 0x0002620000000c00 */
[----:B------:R-:W-:Y:S01]  /*107a0*/  LOP3.LUT R70, R70, 0x30, RZ, 0xc0, !PT ;  /* 0x0000003046467812 */ /* 0x000fe200078ec0ff */
[----:B------:R-:W-:Y:S01]  /*107b0*/  BSSY.RECONVERGENT B0, `(.L_x_666) ;  /* 0x0000021000007945 */ /* 0x000fe20003800200 */
[----:B------:R-:W-:-:S04]  /*107c0*/  SHF.R.U32.HI R229, RZ, 0x2, R229 ;  /* 0x00000002ffe57819 */ /* 0x000fc800000116e5 */
[----:B------:R-:W-:Y:S02]  /*107d0*/  LOP3.LUT R70, R70, 0x7, R229, 0xf8, !PT ;  /* 0x0000000746467812 */ /* 0x000fe400078ef8e5 */
[-C--:B--2---:R-:W-:Y:S02]  /*107e0*/  ISETP.GE.AND P4, PT, R6, R49.reuse, PT ;  /* 0x000000310600720c */ /* 0x084fe40003f86270 */
[----:B------:R-:W-:Y:S02]  /*107f0*/  MOV R6, 0xff800000 ;  /* 0xff80000000067802 */ /* 0x000fe40000000f00 */
[----:B------:R-:W-:Y:S01]  /*10800*/  ISETP.GE.AND P2, PT, R12, R49, PT ;  /* 0x000000310c00720c */ /* 0x000fe20003f46270 */
[----:B---3--:R-:W-:Y:S02]  /*10810*/  IMAD R2, R4, UR8, R16 ;  /* 0x0000000804027c24 */ /* 0x008fe4000f8e0210 */
[----:B------:R-:W2:Y:S01]  /*10820*/  S2R R16, SR_CTAID.X ;  /* 0x0000000000107919 */ /* 0x000ea20000002500 */
[----:B------:R3:W1:Y:S01]  /*10830*/  @P0 MUFU.LG2 R4, R13 ;  /* 0x0000000d00040308 */ /* 0x0006620000000c00 */
[----:B----4-:R-:W-:-:S02]  /*10840*/  IMAD R2, R2, R3, R17 ;  /* 0x0000000302027224 */ /* 0x010fc400078e0211 */
[----:B------:R-:W-:Y:S01]  /*10850*/  @P1 FMUL.FTZ R3, R7, 0.69314718246459960938 ;  /* 0x3f31721807031820 */ /* 0x000fe20000410000 */
[----:B------:R-:W-:-:S03]  /*10860*/  LOP3.LUT R7, R14, 0xffc, RZ, 0xc0, !PT ;  /* 0x00000ffc0e077812 */ /* 0x000fc600078ec0ff */
[----:B------:R-:W-:Y:S01]  /*10870*/  @P1 FFMA.FTZ R6, R39, R37, R3 ;  /* 0x0000002527061223 */ /* 0x000fe20000010003 */
[----:B---3--:R-:W-:-:S04]  /*10880*/  IADD3 R13, PT, PT, R48, 0x10, RZ ;  /* 0x00000010300d7810 */ /* 0x008fc80007ffe0ff */
[----:B------:R-:W-:Y:S02]  /*10890*/  ISETP.GE.AND P3, PT, R13, R49, PT ;  /* 0x000000310d00720c */ /* 0x000fe40003f66270 */
[----:B--2---:R-:W-:Y:S02]  /*108a0*/  SHF.L.U32 R15, R16, 0x6, RZ ;  /* 0x00000006100f7819 */ /* 0x004fe400000006ff */
[----:B------:R2:W3:Y:S03]  /*108b0*/  LDS.128 R16, [R0+0x3000] ;  /* 0x0030000000107984 */ /* 0x0004e60000000c00 */
[----:B------:R-:W-:Y:S02]  /*108c0*/  IMAD R3, R5, R2, R15 ;  /* 0x0000000205037224 */ /* 0x000fe400078e020f */
[----:B------:R2:W4:Y:S01]  /*108d0*/  LDS.128 R12, [R0+0x3800] ;  /* 0x00380000000c7984 */ /* 0x0005220000000c00 */
[----:B-1----:R-:W-:Y:S01]  /*108e0*/  @P0 FMUL.FTZ R2, R4, 0.69314718246459960938 ;  /* 0x3f31721804020820 */ /* 0x002fe20000410000 */
[----:B------:R-:W-:Y:S01]  /*108f0*/  MOV R5, 0xff800000 ;  /* 0xff80000000057802 */ /* 0x000fe20000000f00 */
[----:B------:R-:W-:-:S02]  /*10900*/  IMAD R4, R3, R38, RZ ;  /* 0x0000002603047224 */ /* 0x000fc400078e02ff */
[----:B------:R-:W-:Y:S01]  /*10910*/  @P0 FFMA.FTZ R5, R39, R36, R2 ;  /* 0x0000002427050223 */ /* 0x000fe20000010002 */
[----:B------:R-:W-:Y:S06]  /*10920*/  @P5 BRA `(.L_x_667) ;  /* 0x0000000000245947 */ /* 0x000fec0003800000 */
[C---:B------:R-:W-:Y:S01]  /*10930*/  VIADD R2, R70.reuse, 0x8 ;  /* 0x0000000846027836 */ /* 0x040fe20000000000 */
[C---:B--2---:R-:W-:Y:S02]  /*10940*/  IADD3 R0, P0, PT, R3.reuse, R70, RZ ;  /* 0x0000004603007210 */ /* 0x044fe40007f1e0ff */
[-C--:B------:R-:W-:Y:S02]  /*10950*/  ISETP.GE.AND P5, PT, R70, R49.reuse, PT ;  /* 0x000000314600720c */ /* 0x080fe40003fa6270 */
[----:B------:R-:W-:Y:S02]  /*10960*/  ISETP.GE.AND P1, PT, R2, R49, PT ;  /* 0x000000310200720c */ /* 0x000fe40003f26270 */
[----:B------:R-:W-:Y:S02]  /*10970*/  LEA.HI.X.SX32 R3, R3, RZ, 0x1, P0 ;  /* 0x000000ff03037211 */ /* 0x000fe400000f0eff */
[----:B-----5:R-:W-:-:S04]  /*10980*/  LEA R2, P0, R0, R8, 0x2 ;  /* 0x0000000800027211 */ /* 0x020fc800078010ff */
[----:B------:R-:W-:-:S05]  /*10990*/  LEA.HI.X R3, R0, R9, R3, 0x2, P0 ;  /* 0x0000000900037211 */ /* 0x000fca00000f1403 */
[----:B------:R1:W-:Y:S04]  /*109a0*/  @!P5 ST.E desc[UR4][R2.64], R6 ;  /* 0x000000060200d985 */ /* 0x0003e8000c101904 */
[----:B------:R1:W-:Y:S02]  /*109b0*/  @!P1 ST.E desc[UR4][R2.64+0x20], R5 ;  /* 0x0000200502009985 */ /* 0x0003e4000c101904 */
.L_x_667:
[----:B------:R-:W-:Y:S05]  /*109c0*/  BSYNC.RECONVERGENT B0 ;  /* 0x0000000000007941 */ /* 0x000fea0003800200 */
.L_x_666:
[----:B--2---:R-:W-:Y:S01]  /*109d0*/  IADD3 R0, P0, PT, R4, R7, RZ ;  /* 0x0000000704007210 */ /* 0x004fe20007f1e0ff */
[C---:B-1----:R-:W-:Y:S01]  /*109e0*/  VIADD R6, R48.reuse, 0x20 ;  /* 0x0000002030067836 */ /* 0x042fe20000000000 */
[CC--:B------:R-:W-:Y:S01]  /*109f0*/  ISETP.GE.AND P6, PT, R48.reuse, R49.reuse, PT ;  /* 0x000000313000720c */ /* 0x0c0fe20003fc6270 */
[----:B------:R-:W-:Y:S01]  /*10a00*/  VIADD R5, R48, 0x28 ;  /* 0x0000002830057836 */ /* 0x000fe20000000000 */
[----:B------:R-:W-:Y:S01]  /*10a10*/  LEA.HI.X.SX32 R3, R4, RZ, 0x1, P0 ;  /* 0x000000ff04037211 */ /* 0x000fe200000f0eff */
[----:B------:R-:W-:Y:S01]  /*10a20*/  VIADD R4, R48, 0x30 ;  /* 0x0000003030047836 */ /* 0x000fe20000000000 */
[----:B-----5:R-:W-:Y:S01]  /*10a30*/  LEA R2, P0, R0, R10, 0x2 ;  /* 0x0000000a00027211 */ /* 0x020fe200078010ff */
[----:B------:R-:W-:Y:S01]  /*10a40*/  VIADD R48, R48, 0x38 ;  /* 0x0000003830307836 */ /* 0x000fe20000000000 */
[----:B------:R-:W-:Y:S02]  /*10a50*/  ISETP.GE.AND P5, PT, R6, R49, PT ;  /* 0x000000310600720c */ /* 0x000fe40003fa6270 */
[----:B------:R-:W-:-:S02]  /*10a60*/  LEA.HI.X R3, R0, R11, R3, 0x2, P0 ;  /* 0x0000000b00037211 */ /* 0x000fc400000f1403 */
[-C--:B------:R-:W-:Y:S01]  /*10a70*/  ISETP.GE.AND P1, PT, R5, R49.reuse, PT ;  /* 0x000000310500720c */ /* 0x080fe20003f26270 */
[----:B------:R-:W-:Y:S01]  /*10a80*/  IMAD.MOV.U32 R5, RZ, RZ, 0x0 ;  /* 0x00000000ff057424 */ /* 0x000fe200078e00ff */
[-C--:B------:R-:W-:Y:S01]  /*10a90*/  ISETP.GE.AND P0, PT, R4, R49.reuse, PT ;  /* 0x000000310400720c */ /* 0x080fe20003f06270 */
[----:B------:R-:W-:Y:S01]  /*10aa0*/  @!P6 ST.E.128 desc[UR4][R2.64], R44 ;  /* 0x0000002c0200e985 */ /* 0x000fe2000c101d04 */
[----:B------:R-:W-:Y:S02]  /*10ab0*/  ISETP.GE.AND P6, PT, R48, R49, PT ;  /* 0x000000313000720c */ /* 0x000fe40003fc6270 */
[----:B------:R-:W-:Y:S01]  /*10ac0*/  MOV R8, 0x1f0 ;  /* 0x000001f000087802 */ /* 0x000fe20000000f00 */
[----:B------:R-:W-:Y:S04]  /*10ad0*/  @!P4 ST.E.128 desc[UR4][R2.64+0x800], R40 ;  /* 0x000800280200c985 */ /* 0x000fe8000c101d04 */
[----:B------:R-:W-:Y:S01]  /*10ae0*/  IMAD.MOV.U32 R4, RZ, RZ, R8 ;  /* 0x000000ffff047224 */ /* 0x000fe200078e0008 */
[----:B------:R-:W-:Y:S04]  /*10af0*/  @!P3 ST.E.128 desc[UR4][R2.64+0x1000], R32 ;  /* 0x001000200200b985 */ /* 0x000fe8000c101d04 */
[----:B------:R-:W-:Y:S04]  /*10b00*/  @!P2 ST.E.128 desc[UR4][R2.64+0x1800], R28 ;  /* 0x0018001c0200a985 */ /* 0x000fe8000c101d04 */
[----:B------:R-:W-:Y:S04]  /*10b10*/  @!P5 ST.E.128 desc[UR4][R2.64+0x2000], R24 ;  /* 0x002000180200d985 */ /* 0x000fe8000c101d04 */
[----:B------:R-:W-:Y:S04]  /*10b20*/  @!P1 ST.E.128 desc[UR4][R2.64+0x2800], R20 ;  /* 0x0028001402009985 */ /* 0x000fe8000c101d04 */
[----:B---3--:R4:W-:Y:S02]  /*10b30*/  @!P0 ST.E.128 desc[UR4][R2.64+0x3000], R16 ;  /* 0x0030001002008985 */ /* 0x0089e4000c101d04 */
[----:B----4-:R-:W-:Y:S05]  /*10b40*/  @P6 RET.REL.NODEC R4 `(_ZN5flash24flash_fwd_splitkv_kernelI23Flash_fwd_kernel_traitsILi64ELi64ELi256ELi4ELb0ELb0EN7cutlass10bfloat16_tE19Flash_kernel_traitsILi64ELi64ELi256ELi4ES3_EELb0ELb0ELb0ELb0ELb1ELb1ELb1ELb0EEEvNS_16Flash_fwd_paramsE) ;  /* 0xfffffef4042c6950 */ /* 0x010fea0003c3ffff */
[----:B------:R1:W-:Y:S02]  /*10b50*/  ST.E.128 desc[UR4][R2.64+0x3800], R12 ;  /* 0x0038000c02007985 */ /* 0x0003e4000c101d04 */
[----:B-1----:R-:W-:Y:S02]  /*10b60*/  MOV R2, R8 ;  /* 0x0000000800027202 */ /* 0x002fe40000000f00 */
[----:B------:R-:W-:-:S04]  /*10b70*/  MOV R3, 0x0 ;  /* 0x0000000000037802 */ /* 0x000fc80000000f00 */
[----:B------:R-:W-:Y:S05]  /*10b80*/  RET.REL.NODEC R2 `(_ZN5flash24flash_fwd_splitkv_kernelI23Flash_fwd_kernel_traitsILi64ELi64ELi256ELi4ELb0ELb0EN7cutlass10bfloat16_tE19Flash_kernel_traitsILi64ELi64ELi256ELi4ES3_EELb0ELb0ELb0ELb0ELb1ELb1ELb1ELb0EEEvNS_16Flash_fwd_paramsE) ;  /* 0xfffffef4021c7950 */ /* 0x000fea0003c3ffff */
.L_x_665:
[----:B-12---:R-:W-:Y:S01]  /*10b90*/  IMAD.MOV.U32 R0, RZ, RZ, 0x2 ;  /* 0x00000002ff007424 */ /* 0x006fe200078e00ff */
[----:B-----5:R-:W-:Y:S01]  /*10ba0*/  MOV R2, R7 ;  /* 0x0000000700027202 */ /* 0x020fe20000000f00 */
[----:B------:R-:W-:Y:S01]  /*10bb0*/  IMAD.MOV.U32 R4, RZ, RZ, -0x1 ;  /* 0xffffffffff047424 */ /* 0x000fe200078e00ff */
[----:B------:R-:W-:-:S07]  /*10bc0*/  MOV R3, 0x1f ;  /* 0x0000001f00037802 */ /* 0x000fce0000000f00 */
[----:B---3--:R-:W-:Y:S05]  /*10bd0*/  WARPSYNC.COLLECTIVE R4, `(.L_x_668) ;  /* 0x0000000004087348 */ /* 0x008fea0003c00000 */
[----:B------:R1:W2:Y:S02]  /*10be0*/  SHFL.BFLY P0, R0, R2, R0, R3 ;  /* 0x0c00000002007389 */ /* 0x0002a40000000003 */
[----:B-123--:R-:W-:Y:S05]  /*10bf0*/  ENDCOLLECTIVE ;  /* 0x000000000000791b */ /* 0x00efea0003800000 */
.L_x_668:
[----:B------:R-:W-:Y:S02]  /*10c00*/  MOV R5, R0 ;  /* 0x0000000000057202 */ /* 0x000fe40000000f00 */
[----:B------:R-:W-:-:S03]  /*10c10*/  MOV R0, 0x1 ;  /* 0x0000000100007802 */ /* 0x000fc60000000f00 */
[----:B------:R-:W-:-:S04]  /*10c20*/  FADD.FTZ R5, R5, R7 ;  /* 0x0000000705057221 */ /* 0x000fc80000010000 */
[----:B------:R-:W-:-:S07]  /*10c30*/  IMAD.MOV.U32 R2, RZ, RZ, R5 ;  /* 0x000000ffff027224 */ /* 0x000fce00078e0005 */
[----:B------:R-:W-:Y:S05]  /*10c40*/  WARPSYNC.COLLECTIVE R4, `(.L_x_669) ;  /* 0x0000000004087348 */ /* 0x000fea0003c00000 */
[----:B------:R1:W2:Y:S02]  /*10c50*/  SHFL.BFLY P0, R0, R2, R0, R3 ;  /* 0x0c00000002007389 */ /* 0x0002a40000000003 */
[----:B-12---:R-:W-:Y:S05]  /*10c60*/  ENDCOLLECTIVE ;  /* 0x000000000000791b */ /* 0x006fea0003800000 */
.L_x_669:
[----:B------:R-:W-:Y:S01]  /*10c70*/  IMAD.MOV.U32 R12, RZ, RZ, R0 ;  /* 0x000000ffff0c7224 */ /* 0x000fe200078e0000 */
[----:B------:R-:W-:Y:S02]  /*10c80*/  MOV R0, 0x2 ;  /* 0x0000000200007802 */ /* 0x000fe40000000f00 */
[----:B------:R-:W-:Y:S01]  /*10c90*/  MOV R2, R6 ;  /* 0x0000000600027202 */ /* 0x000fe20000000f00 */
[----:B------:R-:W-:-:S07]  /*10ca0*/  FADD.FTZ R12, R5, R12 ;  /* 0x0000000c050c7221 */ /* 0x000fce0000010000 */
[----:B------:R-:W-:Y:S05]  /*10cb0*/  WARPSYNC.COLLECTIVE R4, `(.L_x_670) ;  /* 0x0000000004087348 */ /* 0x000fea0003c00000 */
[----:B------:R1:W2:Y:S02]  /*10cc0*/  SHFL.BFLY P0, R0, R2, R0, R3 ;  /* 0x0c00000002007389 */ /* 0x0002a40000000003 */
[----:B-12---:R-:W-:Y:S05]  /*10cd0*/  ENDCOLLECTIVE ;  /* 0x000000000000791b */ /* 0x006fea0003800000 */
.L_x_670:
[----:B------:R-:W-:Y:S01]  /*10ce0*/  IMAD.MOV.U32 R2, RZ, RZ, R0 ;  /* 0x000000ffff027224 */ /* 0x000fe200078e0000 */
[----:B------:R-:W-:-:S03]  /*10cf0*/  MOV R0, 0x1 ;  /* 0x0000000100007802 */ /* 0x000fc60000000f00 */
[----:B------:R-:W-:-:S07]  /*10d00*/  FADD.FTZ R2, R2, R6 ;  /* 0x0000000602027221 */ /* 0x000fce0000010000 */
[----:B------:R-:W-:Y:S05]  /*10d10*/  WARPSYNC.COLLECTIVE R4, `(.L_x_671) ;  /* 0x0000000004087348 */ /* 0x000fea0003c00000 */
[----:B------:R1:W2:Y:S02]  /*10d20*/  SHFL.BFLY P0, R0, R2, R0, R3 ;  /* 0x0c00000002007389 */ /* 0x0002a40000000003 */
[----:B-12---:R-:W-:Y:S05]  /*10d30*/  ENDCOLLECTIVE ;  /* 0x000000000000791b */ /* 0x006fea0003800000 */
.L_x_671:
[----:B------:R-:W-:Y:S01]  /*10d40*/  MOV R13, R0 ;  /* 0x00000000000d7202 */ /* 0x000fe20000000f00 */
[----:B------:R-:W-:Y:S06]  /*10d50*/  BRA `(.L_x_672) ;  /* 0xfffffff000f47947 */ /* 0x000fec000383ffff */
.L_x_673:
        /* <DEDUP_REMOVED lines=10> */
.L_x_14723:


//--------------------- .text._ZN5flash24flash_fwd_splitkv_kernelI23Flash_fwd_kernel_traitsILi64ELi64ELi256ELi4ELb0ELb0EN7cutlass10bfloat16_tE19Flash_kernel_traitsILi64ELi64ELi256ELi4ES3_EELb0ELb0ELb0ELb0ELb0ELb0ELb0ELb0EEEvNS_16Flash_fwd_paramsE --------------------------
	.section	.text._ZN5flash24flash_fwd_splitkv_kernelI23Flash_fwd_kernel_traitsILi64ELi64ELi256ELi4ELb0ELb0EN7cutlass10bfloat16_tE19Flash_kernel_traitsILi64ELi64ELi256ELi4ES3_EELb0ELb0ELb0ELb0ELb0ELb0ELb0ELb0EEEvNS_16Flash_fwd_paramsE,"ax",@progbits
	.align	128
        .global         _ZN5flash24flash_fwd_splitkv_kernelI23Flash_fwd_kernel_traitsILi64ELi64ELi256ELi4ELb0ELb0EN7cutlass10bfloat16_tE19Flash_kernel_traitsILi64ELi64ELi256ELi4ES3_EELb0ELb0ELb0ELb0ELb0ELb0ELb0ELb0EEEvNS_16Flash_fwd_paramsE
        .type           _ZN5flash24flash_fwd_splitkv_kernelI23Flash_fwd_kernel_traitsILi64ELi64ELi256ELi4ELb0ELb0EN7cutlass10bfloat16_tE19Flash_kernel_traitsILi64ELi64ELi256ELi4ES3_EELb0ELb0ELb0ELb0ELb0ELb0ELb0ELb0EEEvNS_16Flash_fwd_paramsE,@function
        .size           _ZN5flash24flash_fwd_splitkv_kernelI23Flash_fwd_kernel_traitsILi64ELi64ELi256ELi4ELb0ELb0EN7cutlass10bfloat16_tE19Flash_kernel_traitsILi64ELi64ELi256ELi4ES3_EELb0ELb0ELb0ELb0ELb0ELb0ELb0ELb0EEEvNS_16Flash_fwd_paramsE,(.L_x_14724 - _ZN5flash24flash_fwd_splitkv_kernelI23Flash_fwd_kernel_traitsILi64ELi64ELi256ELi4ELb0ELb0EN7cutlass10bfloat16_tE19Flash_kernel_traitsILi64ELi64ELi256ELi4ES3_EELb0ELb0ELb0ELb0ELb0ELb0ELb0ELb0EEEvNS_16Flash_fwd_paramsE)
        .other          _ZN5flash24flash_fwd_splitkv_kernelI23Flash_fwd_kernel_traitsILi64ELi64ELi256ELi4ELb0ELb0EN7cutlass10bfloat16_tE19Flash_kernel_traitsILi64ELi64ELi256ELi4ES3_EELb0ELb0ELb0ELb0ELb0ELb0ELb0ELb0EEEvNS_16Flash_fwd_paramsE,@"STO_CUDA_ENTRY STV_DEFAULT"
_ZN5flash24flash_fwd_splitkv_kernelI23Flash_fwd_kernel_traitsILi64ELi64ELi256ELi4ELb0ELb0EN7cutlass10bfloat16_tE19Flash_kernel_traitsILi64ELi64ELi256ELi4ES3_EELb0ELb0ELb0ELb0ELb0ELb0ELb0ELb0EEEvNS_16Flash_fwd_paramsE:
.text._ZN5flash24flash_fwd_splitkv_kernelI23Flash_fwd_kernel_traitsILi64ELi64ELi256ELi4ELb0ELb0EN7cutlass10bfloat16_tE19Flash_kernel_traitsILi64ELi64ELi256ELi4ES3_EELb0ELb0ELb0ELb0ELb0ELb0ELb0ELb0EEEvNS_16Flash_fwd_paramsE:
[----:B------:R-:W1:Y:S08]  /*0000*/  LDC R1, c[0x0][0x37c] ;  /* 0x0000df00ff017b82 */ /* 0x000e700000000800 */
[----:B------:R-:W2:Y:S01]  /*0010*/  LDC.64 R168, c[0x0][0x348] ;  /* 0x0000d200ffa87b82 */ /* 0x000ea20000000a00 */
[----:B------:R-:W-:Y:S01]  /*0020*/  BSSY.RECONVERGENT B2, `(.L_x_674) ;  /* 0x0000003000027945 */ /* 0x000fe20003800200 */
[----:B-1----:R-:W-:-:S06]  /*0030*/  IADD3 R1, PT, PT, R1, -0x8, RZ ;  /* 0xfffffff801017810 */ /* 0x002fcc0007ffe0ff */
[----:B--2---:R-:W-:Y:S05]  /*0040*/  CALL.REL.NOINC `($_ZN5flash24flash_fwd_splitkv_kernelI23Flash_fwd_kernel_traitsILi64ELi64ELi256ELi4ELb0ELb0EN7cutlass10bfloat16_tE19Flash_kernel_traitsILi64ELi64ELi256ELi4ES3_EELb0ELb0ELb0ELb0ELb0ELb0ELb0ELb0EEEvNS_16Flash_fwd_paramsE$_ZN5flash30compute_attn_1rowblock_splitkvI23Flash_fwd_kernel_traitsILi64ELi64ELi256ELi4ELb0ELb0EN7cutlass10bfloat16_tE19Flash_kernel_traitsILi64ELi64ELi256ELi4ES3_EELb0ELb0ELb0ELb0ELb0ELb0ELb0ELb0ENS_16Flash_fwd_paramsEEEvRKT8_iiiii) ;  /* 0x0000000000087944 */ /* 0x004fea0003c00000 */
[----:B------:R-:W-:Y:S05]  /*0050*/  BSYNC.RECONVERGENT B2 ;  /* 0x0000000000027941 */ /* 0x000fea0003800200 */
.L_x_674:
[----:B------:R-:W-:Y:S05]  /*0060*/  EXIT ;  /* 0x000000000000794d */ /* 0x000fea0003800000 */
        .type           $_ZN5flash24flash_fwd_splitkv_kernelI23Flash_fwd_kernel_traitsILi64ELi64ELi256ELi4ELb0ELb0EN7cutlass10bfloat16_tE19Flash_kernel_traitsILi64ELi64ELi256ELi4ES3_EELb0ELb0ELb0ELb0ELb0ELb0ELb0ELb0EEEvNS_16Flash_fwd_paramsE$_ZN5flash30compute_attn_1rowblock_splitkvI23Flash_fwd_kernel_traitsILi64ELi64ELi256ELi4ELb0ELb0EN7cutlass10bfloat16_tE19Flash_kernel_traitsILi64ELi64ELi256ELi4ES3_EELb0ELb0ELb0ELb0ELb0ELb0ELb0ELb0ENS_16Flash_fwd_paramsEEEvRKT8_iiiii,@function
        .size           $_ZN5flash24flash_fwd_splitkv_kernelI23Flash_fwd_kernel_traitsILi64ELi64ELi256ELi4ELb0ELb0EN7cutlass10bfloat16_tE19Flash_kernel_traitsILi64ELi64ELi256ELi4ES3_EELb0ELb0ELb0ELb0ELb0ELb0ELb0ELb0EEEvNS_16Flash_fwd_paramsE$_ZN5flash30compute_attn_1rowblock_splitkvI23Flash_fwd_kernel_traitsILi64ELi64ELi256ELi4ELb0ELb0EN7cutlass10bfloat16_tE19Flash_kernel_traitsILi64ELi64ELi256ELi4ES3_EELb0ELb0ELb0ELb0ELb0ELb0ELb0ELb0ENS_16Flash_fwd_paramsEEEvRKT8_iiiii,(.L_x_14724 - $_ZN5flash24flash_fwd_splitkv_kernelI23Flash_fwd_kernel_traitsILi64ELi64ELi256ELi4ELb0ELb0EN7cutlass10bfloat16_tE19Flash_kernel_traitsILi64ELi64ELi256ELi4ES3_EELb0ELb0ELb0ELb0ELb0ELb0ELb0ELb0EEEvNS_16Flash_fwd_paramsE$_ZN5flash30compute_attn_1rowblock_splitkvI23Flash_fwd_kernel_traitsILi64ELi64ELi256ELi4ELb0ELb0EN7cutlass10bfloat16_tE19Flash_kernel_traitsILi64ELi64ELi256ELi4ES3_EELb0ELb0ELb0ELb0ELb0ELb0ELb0ELb0ENS_16Flash_fwd_paramsEEEvRKT8_iiiii)
$_ZN5flash24flash_fwd_splitkv_kernelI23Flash_fwd_kernel_traitsILi64ELi64ELi256ELi4ELb0ELb0EN7cutlass10bfloat16_tE19Flash_kernel_traitsILi64ELi64ELi256ELi4ES3_EELb0ELb0ELb0ELb0ELb0ELb0ELb0ELb0EEEvNS_16Flash_fwd_paramsE$_ZN5flash30compute_attn_1rowblock_splitkvI23Flash_fwd_kernel_traitsILi64ELi64ELi256ELi4ELb0ELb0EN7cutlass10bfloat16_tE19Flash_kernel_traitsILi64ELi64ELi256ELi4ES3_EELb0ELb0ELb0ELb0ELb0ELb0ELb0ELb0ENS_16Flash_fwd_paramsEEEvRKT8_iiiii:
        /* <DEDUP_REMOVED lines=16> */
[----:B------:R1:W5:Y:S04]  /*0170*/  @P4 LD.E R5, desc[UR4][R4.64+0x4] ;  /* 0x0000040404054980 */ /* 0x000368000c101900 */
[----:B------:R1:W5:Y:S01]  /*0180*/  @!P3 LD.E R4, desc[UR4][R168.64+0xb8] ;  /* 0x0000b804a804b980 */ /* 0x000362000c101900 */
        /* <DEDUP_REMOVED lines=21> */
.L_x_676:
[----:B------:R-:W-:Y:S05]  /*02e0*/  BSYNC.RECONVERGENT B0 ;  /* 0x0000000000007941 */ /* 0x000fea0003800200 */
.L_x_675:
[----:B------:R-:W-:Y:S04]  /*02f0*/  BSSY.RECONVERGENT B0, `(.L_x_677) ;  /* 0x0000007000007945 */ /* 0x000fe80003800200 */
[----:B------:R-:W-:Y:S05]  /*0300*/  @!P3 BRA `(.L_x_678) ;  /* 0x000000000014b947 */ /* 0x000fea0003800000 */
[----:B------:R-:W3:Y:S02]  /*0310*/  LD.E.U8 R0, desc[UR4][R168.64+0x1b2] ;  /* 0x0001b204a8007980 */ /* 0x000ee4000c101100 */
[----:B---3--:R-:W-:-:S13]  /*0320*/  ISETP.NE.AND P1, PT, R0, RZ, PT ;  /* 0x000000ff0000720c */ /* 0x008fda0003f25270 */
[----:B-1---5:R-:W3:Y:S02]  /*0330*/  @P1 LD.E R4, desc[UR4][R2.64+0x4] ;  /* 0x0000040402041980 */ /* 0x022ee4000c101900 */
[----:B---3--:R-:W-:-:S06]  /*0340*/  @P1 IADD3 R4, PT, PT, R4, -R12, RZ ;  /* 0x8000000c04041210 */ /* 0x008fcc0007ffe0ff */
[----:B------:R3:W5:Y:S02]  /*0350*/  @!P1 LD.E R4, desc[UR4][R2.64] ;  /* 0x0000000402049980 */ /* 0x000764000c101900 */
.L_x_678:
[----:B------:R-:W-:Y:S05]  /*0360*/  BSYNC.RECONVERGENT B0 ;  /* 0x0000000000007941 */ /* 0x000fea0003800200 */
.L_x_677:
[----:B------:R-:W-:Y:S01]  /*0370*/  BSSY.RECONVERGENT B1, `(.L_x_679) ;  /* 0x0000011000017945 */ /* 0x000fe20003800200 */
[----:B-----5:R-:W-:-:S03]  /*0380*/  @P4 IADD3 R30, PT, PT, -R252, R5, RZ ;  /* 0x00000005fc1e4210 */ /* 0x020fc60007ffe1ff */
[----:B------:R-:W-:Y:S05]  /*0390*/  @!P0 BRA `(.L_x_680) ;  /* 0x0000000000148947 */ /* 0x000fea0003800000 */
[----:B--23--:R-:W-:-:S05]  /*03a0*/  IADD3 R2, P0, PT, R8, R11, RZ ;  /* 0x0000000b08027210 */ /* 0x00cfca0007f1e0ff */
[----:B------:R-:W-:-:S05]  /*03b0*/  IMAD.X R3, R9, 0x1, R13, P0 ;  /* 0x0000000109037824 */ /* 0x000fca00000e060d */
[----:B------:R-:W2:Y:S02]  /*03c0*/  LD.E R2, desc[UR4][R2.64] ;  /* 0x0000000402027980 */ /* 0x000ea4000c101900 */
[----:B--2---:R-:W-:Y:S01]  /*03d0*/  IADD3 R20, PT, PT, R2, -R10, RZ ;  /* 0x8000000a02147210 */ /* 0x004fe20007ffe0ff */
[----:B------:R-:W-:Y:S05]  /*03e0*/  BRA `(.L_x_681) ;  /* 0x0000000000247947 */ /* 0x000fea0003800000 */
.L_x_680:
[----:B--23--:R-:W2:Y:S01]  /*03f0*/  LD.E.64 R2, desc[UR4][R168.64+0x108] ;  /* 0x00010804a8027980 */ /* 0x00cea2000c101b00 */
[----:B------:R-:W-:Y:S01]  /*0400*/  BSSY.RECONVERGENT B0, `(.L_x_682) ;  /* 0x0000006000007945 */ /* 0x000fe20003800200 */
[----:B------:R-:W-:Y:S01]  /*0410*/  IMAD.MOV.U32 R0, RZ, RZ, RZ ;  /* 0x000000ffff007224 */ /* 0x000fe200078e00ff */
[----:B--2---:R-:W-:-:S04]  /*0420*/  ISETP.NE.U32.AND P0, PT, R2, RZ, PT ;  /* 0x000000ff0200720c */ /* 0x004fc80003f05070 */
[----:B------:R-:W-:-:S13]  /*0430*/  ISETP.NE.AND.EX P0, PT, R3, RZ, PT, P0 ;  /* 0x000000ff0300720c */ /* 0x000fda0003f05300 */
[----:B------:R-:W-:Y:S05]  /*0440*/  @!P0 BRA `(.L_x_683) ;  /* 0x0000000000048947 */ /* 0x000fea0003800000 */
[----:B------:R2:W5:Y:S02]  /*0450*/  LD.E R0, desc[UR4][R168.64+0xbc] ;  /* 0x0000bc04a8007980 */ /* 0x000564000c101900 */
.L_x_683:
[----:B------:R-:W-:Y:S05]  /*0460*/  BSYNC.RECONVERGENT B0 ;  /* 0x0000000000007941 */ /* 0x000fea0003800200 */
.L_x_682:
[----:B-----5:R-:W-:Y:S02]  /*0470*/  IADD3 R20, PT, PT, R0, R4, -R10 ;  /* 0x0000000400147210 */ /* 0x020fe40007ffe80a */
.L_x_681:
[----:B------:R-:W-:Y:S05]  /*0480*/  BSYNC.RECONVERGENT B1 ;  /* 0x0000000000017941 */ /* 0x000fea0003800200 */
.L_x_679:
[----:B------:R-:W3:Y:S01]  /*0490*/  S2R R32, SR_CTAID.X ;  /* 0x0000000000207919 */ /* 0x000ee20000002500 */
[----:B------:R-:W-:Y:S01]  /*04a0*/  MOV R21, 0x50 ;  /* 0x0000005000157802 */ /* 0x000fe20000000f00 */
[----:B------:R-:W-:-:S03]  /*04b0*/  IMAD.MOV.U32 R3, RZ, RZ, 0x0 ;  /* 0x00000000ff037424 */ /* 0x000fc600078e00ff */
[----:B------:R-:W-:Y:S01]  /*04c0*/  MOV R2, R21 ;  /* 0x0000001500027202 */ /* 0x000fe20000000f00 */
[----:B---3--:R-:W-:-:S05]  /*04d0*/  IMAD.SHL.U32 R31, R32, 0x40, RZ ;  /* 0x00000040201f7824 */ /* 0x008fca00078e00ff */
[----:B------:R-:W-:-:S13]  /*04e0*/  ISETP.GT.AND P0, PT, R30, R31, PT ;  /* 0x0000001f1e00720c */ /* 0x000fda0003f04270 */
[----:B-12---:R-:W-:Y:S05]  /*04f0*/  @!P0 RET.REL.NODEC R2 `(_ZN5flash24flash_fwd_splitkv_kernelI23Flash_fwd_kernel_traitsILi64ELi64ELi256ELi4ELb0ELb0EN7cutlass10bfloat16_tE19Flash_kernel_traitsILi64ELi64ELi256ELi4ES3_EELb0ELb0ELb0ELb0ELb0ELb0ELb0ELb0EEEvNS_16Flash_fwd_paramsE) ;  /* 0xfffffff802c08950 */ /* 0x006fea0003c3ffff */
        /* <DEDUP_REMOVED lines=15> */
[----:B------:R-:W3:Y:S04]  /*05f0*/  LD.E R17, desc[UR4][R168.64+0xc0] ;  /* 0x0000c004a8117980 */ /* 0x000ee8000c101900 */
[----:B------:R-:W4:Y:S04]  /*0600*/  LD.E.64 R12, desc[UR4][R168.64+0x90] ;  /* 0x00009004a80c7980 */ /* 0x000f28000c101b00 */
[----:B------:R-:W5:Y:S04]  /*0610*/  @!P0 LD.E.64 R4, desc[UR4][R168.64+0x80] ;  /* 0x00008004a8048980 */ /* 0x000f68000c101b00 */
[----:B------:R-:W4:Y:S04]  /*0620*/  LD.E.64 R8, desc[UR4][R168.64+0x70] ;  /* 0x00007004a8087980 */ /* 0x000f28000c101b00 */
[----:B------:R-:W4:Y:S04]  /*0630*/  LD.E R18, desc[UR4][R168.64+0x60] ;  /* 0x00006004a8127980 */ /* 0x000f28000c101900 */
[----:B------:R-:W4:Y:S04]  /*0640*/  LD.E R19, desc[UR4][R168.64+0xb4] ;  /* 0x0000b404a8137980 */ /* 0x000f28000c101900 */
[----:B------:R-:W4:Y:S01]  /*0650*/  LD.E.64 R168, desc[UR4][R168.64+0xa0] ;  /* 0x0000a004a8a87980 */ /* 0x000f22000c101b00 */
[----:B------:R-:W4:Y:S01]  /*0660*/  S2R R22, SR_CTAID.Z ;  /* 0x0000000000167919 */ /* 0x000f220000002700 */
[----:B------:R-:W-:-:S02]  /*0670*/  IMAD.SHL.U32 R10, R233, 0x8, RZ ;  /* 0x00000008e90a7824 */ /* 0x000fc400078e00ff */
[----:B------:R-:W-:-:S03]  /*0680*/  IMAD.MOV.U32 R11, RZ, RZ, RZ ;  /* 0x000000ffff0b7224 */ /* 0x000fc600078e00ff */
[----:B------:R-:W-:Y:S02]  /*0690*/  LOP3.LUT R10, R10, 0x38, RZ, 0xc0, !PT ;  /* 0x000000380a0a7812 */ /* 0x000fe400078ec0ff */
[----:B------:R-:W-:Y:S02]  /*06a0*/  SHF.R.U32.HI R233, RZ, 0x3, R233 ;  /* 0x00000003ffe97819 */ /* 0x000fe400000116e9 */
[----:B------:R-:W-:Y:S01]  /*06b0*/  ISETP.NE.AND P4, PT, R10, RZ, PT ;  /* 0x000000ff0a00720c */ /* 0x000fe20003f85270 */
[----:B------:R-:W-:Y:S01]  /*06c0*/  BSSY.RECONVERGENT B0, `(.L_x_685) ;  /* 0x0000038000007945 */ /* 0x000fe20003800200 */
[----:B--2---:R-:W-:-:S04]  /*06d0*/  @P0 IMAD.WIDE.U32 R6, R2, R252, RZ ;  /* 0x000000fc02060225 */ /* 0x004fc800078e00ff */
[----:B------:R-:W-:Y:S02]  /*06e0*/  @P0 IMAD R16, R3, R252, RZ ;  /* 0x000000fc03100224 */ /* 0x000fe400078e02ff */
[----:B-----5:R-:W-:Y:S01]  /*06f0*/  @!P0 IMAD.WIDE.U32 R14, R4, R34, RZ ;  /* 0x00000022040e8225 */ /* 0x020fe200078e00ff */
[----:B------:R-:W-:-:S03]  /*0700*/  @P0 MOV R14, R6 ;  /* 0x00000006000e0202 */ /* 0x000fc60000000f00 */
[----:B------:R-:W-:Y:S02]  /*0710*/  @!P0 IMAD R0, R5, R34, RZ ;  /* 0x0000002205008224 */ /* 0x000fe400078e02ff */
[----:B------:R-:W-:-:S04]  /*0720*/  IMAD.WIDE.U32 R4, R31, R2, R10 ;  /* 0x000000021f047225 */ /* 0x000fc800078e000a */
[----:B------:R-:W-:Y:S02]  /*0730*/  @!P0 IMAD.IADD R0, R15, 0x1, R0 ;  /* 0x000000010f008824 */ /* 0x000fe400078e0200 */
[----:B------:R-:W-:Y:S01]  /*0740*/  @P0 IMAD.IADD R0, R7, 0x1, R16 ;  /* 0x0000000107000824 */ /* 0x000fe200078e0210 */
[----:B------:R-:W-:Y:S01]  /*0750*/  IADD3 R6, P0, PT, R14, R4, RZ ;  /* 0x000000040e067210 */ /* 0x000fe20007f1e0ff */
[----:B------:R-:W-:Y:S01]  /*0760*/  IMAD R7, R3, R31, RZ ;  /* 0x0000001f03077224 */ /* 0x000fe200078e02ff */
[----:B---3--:R-:W-:Y:S01]  /*0770*/  ISETP.GE.AND P6, PT, R10, R17, PT ;  /* 0x000000110a00720c */ /* 0x008fe20003fc6270 */
[----:B------:R-:W-:-:S03]  /*0780*/  IMAD.IADD R16, R30, 0x1, -R31 ;  /* 0x000000011e107824 */ /* 0x000fc600078e0a1f */
[----:B------:R-:W-:Y:S02]  /*0790*/  IADD3.X R7, PT, PT, R0, R5, R7, P0, !PT ;  /* 0x0000000500077210 */ /* 0x000fe400007fe407 */
[----:B------:R-:W-:Y:S01]  /*07a0*/  ISETP.GE.OR P0, PT, R233, R16, P6 ;  /* 0x00000010e900720c */ /* 0x000fe20003706670 */
[-C--:B----4-:R-:W-:Y:S02]  /*07b0*/  IMAD R4, R13, R22.reuse, RZ ;  /* 0x000000160d047224 */ /* 0x090fe400078e02ff */
[----:B------:R-:W-:-:S04]  /*07c0*/  IMAD.WIDE.U32 R6, R12, R22, R6 ;  /* 0x000000160c067225 */ /* 0x000fc800078e0006 */
[----:B------:R-:W-:-:S06]  /*07d0*/  IMAD.IADD R5, R7, 0x1, R4 ;  /* 0x0000000107057824 */ /* 0x000fcc00078e0204 */
[----:B------:R-:W-:Y:S01]  /*07e0*/  @!P0 MOV R4, R6 ;  /* 0x0000000600048202 */ /* 0x000fe20000000f00 */
[----:B------:R-:W-:-:S04]  /*07f0*/  @!P0 IMAD R0, R3, R233, RZ ;  /* 0x000000e903008224 */ /* 0x000fc800078e02ff */
[----:B------:R-:W-:-:S04]  /*0800*/  @!P0 IMAD.WIDE.U32 R12, R2, R233, R4 ;  /* 0x000000e9020c8225 */ /* 0x000fc800078e0004 */
[----:B------:R-:W-:Y:S01]  /*0810*/  @!P0 IMAD.IADD R0, R13, 0x1, R0 ;  /* 0x000000010d008824 */ /* 0x000fe200078e0200 */
[----:B------:R-:W-:-:S04]  /*0820*/  @!P0 LEA R14, P1, R12, R8, 0x1 ;  /* 0x000000080c0e8211 */ /* 0x000fc800078208ff */
[----:B------:R-:W-:Y:S01]  /*0830*/  @!P0 LEA.HI.X R15, R12, R9, R0, 0x1, P1 ;  /* 0x000000090c0f8211 */ /* 0x000fe200008f0c00 */
[----:B------:R-:W-:-:S04]  /*0840*/  IMAD R11, R18, R34, R22 ;  /* 0x00000022120b7224 */ /* 0x000fc800078e0216 */
[----:B------:R1:W-:Y:S01]  /*0850*/  @!P0 ST.E.128 desc[UR4][R14.64], RZ ;  /* 0x000000ff0e008985 */ /* 0x0003e2000c101d04 */
[----:B------:R-:W-:Y:S01]  /*0860*/  IMAD R10, R19, R11, R31 ;  /* 0x0000000b130a7224 */ /* 0x000fe200078e021f */
[C---:B------:R-:W-:Y:S02]  /*0870*/  IADD3 R13, PT, PT, R233.reuse, 0x20, RZ ;  /* 0x00000020e90d7810 */ /* 0x040fe40007ffe0ff */
[-C--:B------:R-:W-:Y:S02]  /*0880*/  ISETP.GE.OR P3, PT, R233, R16.reuse, P4 ;  /* 0x00000010e900720c */ /* 0x080fe40002766670 */
[----:B------:R-:W-:Y:S02]  /*0890*/  ISETP.GE.OR P1, PT, R13, R16, P4 ;  /* 0x000000100d00720c */ /* 0x000fe40002726670 */
[----:B------:R-:W-:Y:S01]  /*08a0*/  IADD3 R0, P0, PT, R10, R233, RZ ;  /* 0x000000e90a007210 */ /* 0x000fe20007f1e0ff */
[----:B------:R-:W-:-:S03]  /*08b0*/  VIADD R12, R233, 0x30 ;  /* 0x00000030e90c7836 */ /* 0x000fc60000000000 */
[----:B------:R-:W-:Y:S01]  /*08c0*/  LEA.HI.X.SX32 R11, R10, RZ, 0x1, P0 ;  /* 0x000000ff0a0b7211 */ /* 0x000fe200000f0eff */
[----:B-1----:R-:W-:-:S05]  /*08d0*/  VIADD R14, R233, 0x10 ;  /* 0x00000010e90e7836 */ /* 0x002fca0000000000 */
[CC--:B------:R-:W-:Y:S02]  /*08e0*/  ISETP.GE.OR P5, PT, R14.reuse, R16.reuse, P6 ;  /* 0x000000100e00720c */ /* 0x0c0fe400037a6670 */
[----:B------:R-:W-:Y:S02]  /*08f0*/  ISETP.GE.OR P2, PT, R14, R16, P4 ;  /* 0x000000100e00720c */ /* 0x000fe40002746670 */
[----:B------:R-:W-:Y:S01]  /*0900*/  LEA R10, P0, R0, R168, 0x2 ;  /* 0x000000a8000a7211 */ /* 0x000fe200078010ff */
[----:B------:R-:W-:Y:S01]  /*0910*/  @!P3 IMAD.MOV.U32 R18, RZ, RZ, 0x7f800000 ;  /* 0x7f800000ff12b424 */ /* 0x000fe200078e00ff */
[-C--:B------:R-:W-:Y:S02]  /*0920*/  ISETP.GE.OR P4, PT, R12, R16.reuse, P4 ;  /* 0x000000100c00720c */ /* 0x080fe40002786670 */
[----:B------:R-:W-:Y:S02]  /*0930*/  LEA.HI.X R11, R0, R169, R11, 0x2, P0 ;  /* 0x000000a9000b7211 */ /* 0x000fe400000f140b */
[----:B------:R-:W-:-:S02]  /*0940*/  ISETP.GE.OR P0, PT, R13, R16, P6 ;  /* 0x000000100d00720c */ /* 0x000fc40003706670 */
[----:B------:R-:W-:Y:S01]  /*0950*/  ISETP.GE.OR P6, PT, R12, R16, P6 ;  /* 0x000000100c00720c */ /* 0x000fe200037c6670 */
[----:B------:R-:W-:Y:S02]  /*0960*/  @!P1 IMAD.MOV.U32 R16, RZ, RZ, 0x7f800000 ;  /* 0x7f800000ff109424 */ /* 0x000fe400078e00ff */
[----:B------:R-:W-:Y:S01]  /*0970*/  @!P2 MOV R17, 0x7f800000 ;  /* 0x7f8000000011a802 */ /* 0x000fe20000000f00 */
[----:B------:R-:W-:Y:S09]  /*0980*/  @P5 BRA `(.L_x_686) ;  /* 0x00000000002c5947 */ /* 0x000ff20003800000 */
        /* <DEDUP_REMOVED lines=11> */
.L_x_686:
[----:B------:R-:W-:Y:S05]  /*0a40*/  BSYNC.RECONVERGENT B0 ;  /* 0x0000000000007941 */ /* 0x000fea0003800200 */
.L_x_685:
        /* <DEDUP_REMOVED lines=13> */
.L_x_688:
[----:B------:R-:W-:Y:S05]  /*0b20*/  BSYNC.RECONVERGENT B0 ;  /* 0x0000000000007941 */ /* 0x000fea0003800200 */
.L_x_687:
        /* <DEDUP_REMOVED lines=12> */
.L_x_690:
[----:B------:R-:W-:Y:S05]  /*0bf0*/  BSYNC.RECONVERGENT B0 ;  /* 0x0000000000007941 */ /* 0x000fea0003800200 */
.L_x_689:
[----:B---3--:R-:W-:Y:S01]  /*0c00*/  MOV R2, R21 ;  /* 0x0000001500027202 */ /* 0x008fe20000000f00 */
[----:B------:R-:W-:Y:S01]  /*0c10*/  @!P3 ST.E desc[UR4][R10.64], R18 ;  /* 0x000000120a00b985 */ /* 0x000fe2000c101904 */
[----:B------:R-:W-:-:S03]  /*0c20*/  MOV R3, 0x0 ;  /* 0x0000000000037802 */ /* 0x000fc60000000f00 */
[----:B------:R-:W-:Y:S04]  /*0c30*/  @!P2 ST.E desc[UR4][R10.64+0x40], R17 ;  /* 0x000040110a00a985 */ /* 0x000fe8000c101904 */
[----:B------:R1:W-:Y:S02]  /*0c40*/  @!P1 ST.E desc[UR4][R10.64+0x80], R16 ;  /* 0x000080100a009985 */ /* 0x0003e4000c101904 */
[----:B-12---:R-:W-:Y:S05]  /*0c50*/  @P4 RET.REL.NODEC R2 `(_ZN5flash24flash_fwd_splitkv_kernelI23Flash_fwd_kernel_traitsILi64ELi64ELi256ELi4ELb0ELb0EN7cutlass10bfloat16_tE19Flash_kernel_traitsILi64ELi64ELi256ELi4ES3_EELb0ELb0ELb0ELb0ELb0ELb0ELb0ELb0EEEvNS_16Flash_fwd_paramsE) ;  /* 0xfffffff002e84950 */ /* 0x006fea0003c3ffff */
[----:B------:R-:W-:Y:S02]  /*0c60*/  MOV R0, 0x7f800000 ;  /* 0x7f80000000007802 */ /* 0x000fe40000000f00 */
[----:B------:R-:W-:Y:S02]  /*0c70*/  MOV R2, R21 ;  /* 0x0000001500027202 */ /* 0x000fe40000000f00 */
[----:B------:R-:W-:Y:S01]  /*0c80*/  MOV R3, 0x0 ;  /* 0x0000000000037802 */ /* 0x000fe20000000f00 */
[----:B------:R1:W-:Y:S03]  /*0c90*/  ST.E desc[UR4][R10.64+0xc0], R0 ;  /* 0x0000c0000a007985 */ /* 0x0003e6000c101904 */
[----:B-1----:R-:W-:Y:S05]  /*0ca0*/  RET.REL.NODEC R2 `(_ZN5flash24flash_fwd_splitkv_kernelI23Flash_fwd_kernel_traitsILi64ELi64ELi256ELi4ELb0ELb0EN7cutlass10bfloat16_tE19Flash_kernel_traitsILi64ELi64ELi256ELi4ES3_EELb0ELb0ELb0ELb0ELb0ELb0ELb0ELb0EEEvNS_16Flash_fwd_paramsE) ;  /* 0xfffffff002d47950 */ /* 0x002fea0003c3ffff */
.L_x_684:
        /* <DEDUP_REMOVED lines=34> */
[----:B------:R-:W-:Y:S02]  /*0ed0*/  IMAD.MOV R2, RZ, RZ, -R8 ;  /* 0x000000ffff027224 */ /* 0x000fe400078e0a08 */
[----:B------:R-:W-:Y:S01]  /*0ee0*/  IMAD.HI.U32 R4, R4, R0, RZ ;  /* 0x0000000004047227 */ /* 0x000fe200078e00ff */
[----:B-----5:R-:W3:Y:S03]  /*0ef0*/  LD.E.64 R8, desc[UR4][R76.64+0x50] ;  /* 0x000050044c087980 */ /* 0x020ee6000c101b00 */
[----:B------:R-:W-:-:S05]  /*0f00*/  IMAD R0, R4, R2, R0 ;  /* 0x0000000204007224 */ /* 0x000fca00078e0200 */
[----:B------:R-:W-:-:S13]  /*0f10*/  ISETP.GT.U32.AND P2, PT, R5, R0, PT ;  /* 0x000000000500720c */ /* 0x000fda0003f44070 */
[----:B------:R-:W-:-:S04]  /*0f20*/  @!P2 IADD3 R0, PT, PT, R0, -R5, RZ ;  /* 0x800000050000a210 */ /* 0x000fc80007ffe0ff */
[----:B------:R-:W-:Y:S02]  /*0f30*/  ISETP.GE.U32.AND P0, PT, R0, R5, PT ;  /* 0x000000050000720c */ /* 0x000fe40003f06070 */
[----:B------:R-:W-:Y:S01]  /*0f40*/  LOP3.LUT R0, R78, R11, RZ, 0x3c, !PT ;  /* 0x0000000b4e007212 */ /* 0x000fe200078e3cff */
[----:B------:R-:W-:Y:S01]  /*0f50*/  @!P2 VIADD R4, R4, 0x1 ;  /* 0x000000010404a836 */ /* 0x000fe20000000000 */
[----:B------:R-:W-:Y:S01]  /*0f60*/  ISETP.NE.AND P2, PT, R11, RZ, PT ;  /* 0x000000ff0b00720c */ /* 0x000fe20003f45270 */
[----:B----4-:R-:W-:Y:S01]  /*0f70*/  IMAD.WIDE.U32 R2, R6, R34, RZ ;  /* 0x0000002206027225 */ /* 0x010fe200078e00ff */
[----:B------:R-:W-:-:S03]  /*0f80*/  ISETP.GE.AND P1, PT, R0, RZ, PT ;  /* 0x000000ff0000720c */ /* 0x000fc60003f26270 */
[----:B------:R-:W-:Y:S02]  /*0f90*/  IMAD R0, R7, R34, RZ ;  /* 0x0000002207007224 */ /* 0x000fe400078e02ff */
[----:B------:R-:W4:Y:S02]  /*0fa0*/  LD.E.64 R6, desc[UR4][R76.64+0x20] ;  /* 0x000020044c067980 */ /* 0x000f24000c101b00 */
[----:B------:R-:W-:Y:S02]  /*0fb0*/  @P0 IADD3 R4, PT, PT, R4, 0x1, RZ ;  /* 0x0000000104040810 */ /* 0x000fe40007ffe0ff */
[----:B------:R-:W-:Y:S02]  /*0fc0*/  IADD3 R0, PT, PT, R3, R0, RZ ;  /* 0x0000000003007210 */ /* 0x000fe40007ffe0ff */
[----:B------:R-:W-:Y:S01]  /*0fd0*/  LEA R241, P0, R2, R250, 0x2 ;  /* 0x000000fa02f17211 */ /* 0x000fe200078010ff */
[----:B------:R-:W-:-:S03]  /*0fe0*/  IMAD.MOV.U32 R5, RZ, RZ, R4 ;  /* 0x000000ffff057224 */ /* 0x000fc600078e0004 */
[----:B------:R-:W-:Y:S01]  /*0ff0*/  LEA.HI.X R240, R2, R251, R0, 0x2, P0 ;  /* 0x000000fb02f07211 */ /* 0x000fe200000f1400 */
[----:B------:R-:W-:Y:S01]  /*1000*/  @!P1 IMAD.MOV R5, RZ, RZ, -R5 ;  /* 0x000000ffff059224 */ /* 0x000fe200078e0a05 */
[----:B------:R-:W-:Y:S02]  /*1010*/  @!P2 LOP3.LUT R5, RZ, R11, RZ, 0x33, !PT ;  /* 0x0000000bff05a212 */ /* 0x000fe400078e33ff */
[----:B------:R-:W-:Y:S01]  /*1020*/  MOV R2, R241 ;  /* 0x000000f100027202 */ /* 0x000fe20000000f00 */
[----:B------:R-:W-:-:S04]  /*1030*/  IMAD.MOV.U32 R3, RZ, RZ, R240 ;  /* 0x000000ffff037224 */ /* 0x000fc800078e00f0 */
[----:B------:R-:W-:-:S05]  /*1040*/  IMAD.WIDE R2, R5, 0x4, R2 ;  /* 0x0000000405027825 */ /* 0x000fca00078e0202 */
[----:B------:R1:W3:Y:S01]  /*1050*/  LD.E R10, desc[UR4][R2.64] ;  /* 0x00000004020a7980 */ /* 0x0002e2000c101900 */
[----:B--2---:R-:W-:-:S04]  /*1060*/  IABS R4, R14 ;  /* 0x0000000e00047213 */ /* 0x004fc80000000000 */
        /* <DEDUP_REMOVED lines=9> */
[----:B------:R-:W-:Y:S01]  /*1100*/  IMAD.HI.U32 R2, R3, R0, R2 ;  /* 0x0000000003027227 */ /* 0x000fe200078e0002 */
[----:B------:R-:W-:-:S03]  /*1110*/  IADD3 R0, PT, PT, RZ, -R15, RZ ;  /* 0x8000000fff007210 */ /* 0x000fc60007ffe0ff */
[----:B------:R-:W-:-:S04]  /*1120*/  IMAD.MOV.U32 R3, RZ, RZ, R16 ;  /* 0x000000ffff037224 */ /* 0x000fc800078e0010 */
        /* <DEDUP_REMOVED lines=11> */
[----:B------:R-:W-:Y:S01]  /*11e0*/  @P2 IADD3 R2, PT, PT, R2, 0x1, RZ ;  /* 0x0000000102022810 */ /* 0x000fe20007ffe0ff */
[----:B------:R-:W-:-:S03]  /*11f0*/  IMAD R4, R237, R11, RZ ;  /* 0x0000000bed047224 */ /* 0x000fc600078e02ff */
[----:B------:R-:W-:-:S04]  /*1200*/  MOV R0, R2 ;  /* 0x0000000200007202 */ /* 0x000fc80000000f00 */
[----:B------:R-:W-:Y:S02]  /*1210*/  @!P0 IADD3 R0, PT, PT, -R0, RZ, RZ ;  /* 0x000000ff00008210 */ /* 0x000fe40007ffe1ff */
[----:B------:R-:W-:-:S04]  /*1220*/  @!P1 LOP3.LUT R0, RZ, R14, RZ, 0x33, !PT ;  /* 0x0000000eff009212 */ /* 0x000fc800078e33ff */
[----:B------:R-:W-:Y:S02]  /*1230*/  SHF.R.S32.HI R5, RZ, 0x1f, R0 ;  /* 0x0000001fff057819 */ /* 0x000fe40000011400 */
[----:B---3--:R-:W-:Y:S01]  /*1240*/  SHF.R.S32.HI R15, RZ, 0x1f, R10 ;  /* 0x0000001fff0f7819 */ /* 0x008fe2000001140a */
[----:B----4-:R-:W-:-:S04]  /*1250*/  IMAD R3, R7, R10, RZ ;  /* 0x0000000a07037224 */ /* 0x010fc800078e02ff */
[C---:B------:R-:W-:Y:S02]  /*1260*/  IMAD R3, R6.reuse, R15, R3 ;  /* 0x0000000f06037224 */ /* 0x040fe400078e0203 */
[----:B------:R-:W-:-:S04]  /*1270*/  IMAD.WIDE.U32 R6, R6, R10, RZ ;  /* 0x0000000a06067225 */ /* 0x000fc800078e00ff */
[----:B------:R-:W-:Y:S01]  /*1280*/  IMAD.IADD R3, R7, 0x1, R3 ;  /* 0x0000000107037824 */ /* 0x000fe200078e0203 */
[----:B------:R-:W-:Y:S01]  /*1290*/  SHF.R.S32.HI R7, RZ, 0x1f, R11 ;  /* 0x0000001fff077819 */ /* 0x000fe2000001140b */
[----:B------:R-:W-:-:S04]  /*12a0*/  IMAD.MOV.U32 R2, RZ, RZ, R6 ;  /* 0x000000ffff027224 */ /* 0x000fc800078e0006 */
[----:B------:R-:W-:Y:S02]  /*12b0*/  IMAD R4, R236, R7, R4 ;  /* 0x00000007ec047224 */ /* 0x000fe400078e0204 */
[----:B------:R-:W-:-:S04]  /*12c0*/  IMAD.WIDE.U32 R2, R11, R236, R2 ;  /* 0x000000ec0b027225 */ /* 0x000fc800078e0002 */
[----:B------:R-:W-:Y:S02]  /*12d0*/  IMAD.IADD R3, R3, 0x1, R4 ;  /* 0x0000000103037824 */ /* 0x000fe400078e0204 */
[----:B------:R-:W-:Y:S02]  /*12e0*/  IMAD R4, R9, R0, RZ ;  /* 0x0000000009047224 */ /* 0x000fe400078e02ff */
[-C--:B------:R-:W-:Y:S02]  /*12f0*/  IMAD R9, R13, R10.reuse, RZ ;  /* 0x0000000a0d097224 */ /* 0x080fe400078e02ff */
[----:B------:R-:W-:Y:S02]  /*1300*/  IMAD R6, R8, R5, R4 ;  /* 0x0000000508067224 */ /* 0x000fe400078e0204 */
[----:B------:R-:W-:-:S04]  /*1310*/  IMAD.WIDE.U32 R4, R12, R10, RZ ;  /* 0x0000000a0c047225 */ /* 0x000fc800078e00ff */
[----:B------:R-:W-:-:S04]  /*1320*/  IMAD.WIDE.U32 R2, R0, R8, R2 ;  /* 0x0000000800027225 */ /* 0x000fc800078e0002 */
[----:B------:R-:W-:Y:S01]  /*1330*/  IMAD R12, R12, R15, R9 ;  /* 0x0000000f0c0c7224 */ /* 0x000fe200078e0209 */
[----:B------:R-:W-:Y:S01]  /*1340*/  IADD3 R21, PT, PT, R3, R6, RZ ;  /* 0x0000000603157210 */ /* 0x000fe20007ffe0ff */
[----:B------:R-:W-:Y:S01]  /*1350*/  IMAD.MOV.U32 R15, RZ, RZ, R2 ;  /* 0x000000ffff0f7224 */ /* 0x000fe200078e0002 */
[----:B------:R-:W-:Y:S02]  /*1360*/  MOV R8, R4 ;  /* 0x0000000400087202 */ /* 0x000fe40000000f00 */
[----:B------:R-:W-:Y:S01]  /*1370*/  IADD3 R10, PT, PT, R5, R12, RZ ;  /* 0x0000000c050a7210 */ /* 0x000fe20007ffe0ff */
[----:B------:R-:W-:Y:S05]  /*1380*/  BRA `(.L_x_693) ;  /* 0x0000000400547947 */ /* 0x000fea0003800000 */
.L_x_692:
        /* <DEDUP_REMOVED lines=11> */
[----:B-----5:R-:W-:Y:S02]  /*1440*/  @!P2 SHF.R.S32.HI R11, RZ, 0x1f, R9 ;  /* 0x0000001fff0ba819 */ /* 0x020fe40000011409 */
        /* <DEDUP_REMOVED lines=13> */
[----:B------:R-:W-:-:S03]  /*1520*/  MOV R3, R7 ;  /* 0x0000000700037202 */ /* 0x000fc60000000f00 */
[----:B------:R-:W-:Y:S02]  /*1530*/  IMAD.MOV R0, RZ, RZ, -R6 ;  /* 0x000000ffff007224 */ /* 0x000fe400078e0a06 */
[----:B------:R-:W-:-:S04]  /*1540*/  IMAD.HI.U32 R6, R2, R3, RZ ;  /* 0x0000000302067227 */ /* 0x000fc800078e00ff */
[----:B------:R-:W-:Y:S01]  /*1550*/  IMAD R0, R6, R0, R3 ;  /* 0x0000000006007224 */ /* 0x000fe200078e0203 */
[----:B------:R-:W-:Y:S01]  /*1560*/  @!P2 SHF.R.S32.HI R3, RZ, 0x1f, R10 ;  /* 0x0000001fff03a819 */ /* 0x000fe2000001140a */
[----:B----4-:R-:W-:-:S03]  /*1570*/  @!P2 IMAD R2, R237, R10, RZ ;  /* 0x0000000aed02a224 */ /* 0x010fc600078e02ff */
[----:B------:R-:W-:Y:S01]  /*1580*/  ISETP.GT.U32.AND P1, PT, R8, R0, PT ;  /* 0x000000000800720c */ /* 0x000fe20003f24070 */
[----:B------:R-:W-:Y:S02]  /*1590*/  @!P2 IMAD R7, R3, R236, R2 ;  /* 0x000000ec0307a224 */ /* 0x000fe400078e0202 */
[----:B------:R-:W-:-:S04]  /*15a0*/  @!P2 IMAD.WIDE.U32 R2, R236, R10, RZ ;  /* 0x0000000aec02a225 */ /* 0x000fc800078e00ff */
[----:B------:R-:W-:Y:S01]  /*15b0*/  @!P2 IMAD R5, R5, R9, RZ ;  /* 0x000000090505a224 */ /* 0x000fe200078e02ff */
[----:B------:R-:W-:-:S05]  /*15c0*/  @!P2 IADD3 R3, PT, PT, R3, R7, RZ ;  /* 0x000000070303a210 */ /* 0x000fca0007ffe0ff */
[-C--:B------:R-:W-:Y:S01]  /*15d0*/  @!P1 IADD3 R0, PT, PT, R0, -R8.reuse, RZ ;  /* 0x8000000800009210 */ /* 0x080fe20007ffe0ff */
[C---:B------:R-:W-:Y:S02]  /*15e0*/  @!P2 IMAD R11, R4.reuse, R11, R5 ;  /* 0x0000000b040ba224 */ /* 0x040fe400078e0205 */
[----:B------:R-:W-:Y:S01]  /*15f0*/  @!P2 IMAD.WIDE.U32 R4, R4, R9, R2 ;  /* 0x000000090404a225 */ /* 0x000fe200078e0002 */
[----:B------:R-:W-:-:S03]  /*1600*/  ISETP.GE.U32.AND P3, PT, R0, R8, PT ;  /* 0x000000080000720c */ /* 0x000fc60003f66070 */
[----:B------:R-:W-:Y:S01]  /*1610*/  @P2 IMAD.IADD R7, R10, 0x1, R12 ;  /* 0x000000010a072824 */ /* 0x000fe200078e020c */
[----:B------:R-:W-:Y:S02]  /*1620*/  @!P2 IADD3 R0, PT, PT, R5, R11, RZ ;  /* 0x0000000b0500a210 */ /* 0x000fe40007ffe0ff */
[----:B------:R-:W-:Y:S01]  /*1630*/  LOP3.LUT R5, R33, R14, RZ, 0x3c, !PT ;  /* 0x0000000e21057212 */ /* 0x000fe200078e3cff */
[-C--:B------:R-:W-:Y:S02]  /*1640*/  @P2 IMAD R8, R237, R7.reuse, RZ ;  /* 0x00000007ed082224 */ /* 0x080fe400078e02ff */
[----:B------:R-:W-:Y:S01]  /*1650*/  @P2 IMAD.WIDE.U32 R2, R236, R7, RZ ;  /* 0x00000007ec022225 */ /* 0x000fe200078e00ff */
[----:B------:R-:W-:Y:S02]  /*1660*/  @!P1 IADD3 R6, PT, PT, R6, 0x1, RZ ;  /* 0x0000000106069810 */ /* 0x000fe40007ffe0ff */
[----:B------:R-:W-:Y:S01]  /*1670*/  ISETP.GE.AND P0, PT, R5, RZ, PT ;  /* 0x000000ff0500720c */ /* 0x000fe20003f06270 */
[----:B------:R-:W-:Y:S01]  /*1680*/  @P2 IMAD.IADD R0, R3, 0x1, R8 ;  /* 0x0000000103002824 */ /* 0x000fe200078e0208 */
[----:B------:R-:W-:-:S02]  /*1690*/  @P2 MOV R4, R2 ;  /* 0x0000000200042202 */ /* 0x000fc40000000f00 */
[----:B------:R-:W-:Y:S02]  /*16a0*/  ISETP.NE.AND P1, PT, R14, RZ, PT ;  /* 0x000000ff0e00720c */ /* 0x000fe40003f25270 */
[----:B------:R-:W-:Y:S01]  /*16b0*/  @P3 IADD3 R6, PT, PT, R6, 0x1, RZ ;  /* 0x0000000106063810 */ /* 0x000fe20007ffe0ff */
[----:B------:R-:W-:Y:S01]  /*16c0*/  @!P2 IMAD R7, R239, R10, RZ ;  /* 0x0000000aef07a224 */ /* 0x000fe200078e02ff */
[----:B------:R-:W-:Y:S01]  /*16d0*/  @!P2 SHF.R.S32.HI R5, RZ, 0x1f, R10 ;  /* 0x0000001fff05a819 */ /* 0x000fe2000001140a */
[----:B------:R-:W-:Y:S01]  /*16e0*/  IMAD.MOV.U32 R2, RZ, RZ, R4 ;  /* 0x000000ffff027224 */ /* 0x000fe200078e0004 */
[----:B------:R-:W-:Y:S01]  /*16f0*/  MOV R3, R0 ;  /* 0x0000000000037202 */ /* 0x000fe20000000f00 */
[----:B------:R-:W-:Y:S02]  /*1700*/  IMAD.MOV.U32 R0, RZ, RZ, R6 ;  /* 0x000000ffff007224 */ /* 0x000fe400078e0006 */
[-C--:B------:R-:W-:Y:S02]  /*1710*/  IMAD R8, R237, R78.reuse, RZ ;  /* 0x0000004eed087224 */ /* 0x080fe400078e02ff */
[----:B------:R-:W-:-:S04]  /*1720*/  IMAD.WIDE.U32 R2, R236, R78, R2 ;  /* 0x0000004eec027225 */ /* 0x000fc800078e0002 */
[----:B------:R-:W-:Y:S02]  /*1730*/  @!P2 IMAD R4, R5, R238, R7 ;  /* 0x000000ee0504a224 */ /* 0x000fe400078e0207 */
[----:B------:R-:W-:Y:S01]  /*1740*/  @!P2 IMAD.WIDE.U32 R6, R238, R10, RZ ;  /* 0x0000000aee06a225 */ /* 0x000fe200078e00ff */
[----:B------:R-:W-:Y:S02]  /*1750*/  @!P0 IADD3 R0, PT, PT, -R0, RZ, RZ ;  /* 0x000000ff00008210 */ /* 0x000fe40007ffe1ff */
[----:B------:R-:W-:Y:S02]  /*1760*/  IADD3 R5, PT, PT, R3, R8, RZ ;  /* 0x0000000803057210 */ /* 0x000fe40007ffe0ff */
[----:B------:R-:W-:Y:S02]  /*1770*/  @!P1 LOP3.LUT R0, RZ, R14, RZ, 0x33, !PT ;  /* 0x0000000eff009212 */ /* 0x000fe400078e33ff */
[----:B------:R-:W-:Y:S01]  /*1780*/  @!P2 IADD3 R3, PT, PT, R7, R4, RZ ;  /* 0x000000040703a210 */ /* 0x000fe20007ffe0ff */
[----:B------:R-:W-:Y:S01]  /*1790*/  @P2 IMAD.IADD R10, R10, 0x1, R12 ;  /* 0x000000010a0a2824 */ /* 0x000fe200078e020c */
[----:B------:R-:W-:Y:S01]  /*17a0*/  @!P2 SHF.R.S32.HI R7, RZ, 0x1f, R9 ;  /* 0x0000001fff07a819 */ /* 0x000fe20000011409 */
[----:B------:R-:W-:Y:S01]  /*17b0*/  @!P2 IMAD R8, R17, R9, RZ ;  /* 0x000000091108a224 */ /* 0x000fe200078e02ff */
[----:B------:R-:W-:Y:S01]  /*17c0*/  MOV R4, R2 ;  /* 0x0000000200047202 */ /* 0x000fe20000000f00 */
[----:B------:R-:W-:Y:S01]  /*17d0*/  @!P2 IMAD.MOV.U32 R2, RZ, RZ, R6 ;  /* 0x000000ffff02a224 */ /* 0x000fe200078e0006 */
[----:B------:R-:W-:Y:S01]  /*17e0*/  SHF.R.S32.HI R12, RZ, 0x1f, R0 ;  /* 0x0000001fff0c7819 */ /* 0x000fe20000011400 */
[----:B------:R-:W-:-:S02]  /*17f0*/  IMAD R11, R19, R0, RZ ;  /* 0x00000000130b7224 */ /* 0x000fc400078e02ff */
        /* <DEDUP_REMOVED lines=14> */
.L_x_693:
[----:B------:R-:W-:Y:S05]  /*18e0*/  BSYNC.RECONVERGENT B0 ;  /* 0x0000000000007941 */ /* 0x000fea0003800200 */
.L_x_691:
[----:B------:R-:W-:Y:S01]  /*18f0*/  ISETP.NE.AND P0, PT, R252, -0x1, PT ;  /* 0xfffffffffc00780c */ /* 0x000fe20003f05270 */
[----:B------:R-:W2:Y:S04]  /*1900*/  LD.E.64 R12, desc[UR4][R168.64+0x30] ;  /* 0x00003004a80c7980 */ /* 0x000ea8000c101b00 */
[----:B------:R-:W3:Y:S04]  /*1910*/  LD.E.64 R24, desc[UR4][R168.64+0x8] ;  /* 0x00000804a8187980 */ /* 0x000ee8000c101b00 */
[----:B------:R-:W4:Y:S04]  /*1920*/  LD.E.64 R22, desc[UR4][R168.64+0x10] ;  /* 0x00001004a8167980 */ /* 0x000f28000c101b00 */
[----:B------:R-:W3:Y:S04]  /*1930*/  @!P0 LD.E.64 R16, desc[UR4][R168.64+0x18] ;  /* 0x00001804a8108980 */ /* 0x000ee8000c101b00 */
[----:B------:R-:W4:Y:S04]  /*1940*/  LD.E.64 R26, desc[UR4][R168.64+0x48] ;  /* 0x00004804a81a7980 */ /* 0x000f28000c101b00 */
[----:B------:R1:W5:Y:S04]  /*1950*/  LD.E R247, desc[UR4][R168.64+0xc0] ;  /* 0x0000c004a8f77980 */ /* 0x000368000c101900 */
[----:B------:R1:W5:Y:S01]  /*1960*/  LD.E.64 R18, desc[UR4][R76.64] ;  /* 0x000000044c127980 */ /* 0x000362000c101b00 */
[----:B------:R-:W-:-:S04]  /*1970*/  IABS R4, R14 ;  /* 0x0000000e00047213 */ /* 0x000fc80000000000 */
[----:B------:R-:W1:Y:S08]  /*1980*/  I2F.RP R2, R4 ;  /* 0x0000000400027306 */ /* 0x000e700000209400 */
[----:B-1----:R-:W1:Y:S02]  /*1990*/  MUFU.RCP R2, R2 ;  /* 0x0000000200027308 */ /* 0x002e640000001000 */
[----:B-1----:R-:W-:-:S06]  /*19a0*/  VIADD R2, R2, 0xffffffe ;  /* 0x0ffffffe02027836 */ /* 0x002fcc0000000000 */
[----:B------:R-:W1:Y:S01]  /*19b0*/  F2I.FTZ.U32.TRUNC.NTZ R3, R2 ;  /* 0x0000000200037305 */ /* 0x000e62000021f000 */
[----:B------:R-:W-:Y:S02]  /*19c0*/  IABS R5, R14 ;  /* 0x0000000e00057213 */ /* 0x000fe40000000000 */
[----:B------:R-:W-:Y:S01]  /*19d0*/  IABS R6, R33 ;  /* 0x0000002100067213 */ /* 0x000fe20000000000 */
[----:B-1----:R-:W-:Y:S01]  /*19e0*/  IMAD.MOV R0, RZ, RZ, -R3 ;  /* 0x000000ffff007224 */ /* 0x002fe200078e0a03 */
[----:B------:R-:W-:-:S03]  /*19f0*/  MOV R2, RZ ;  /* 0x000000ff00027202 */ /* 0x000fc60000000f00 */
[----:B------:R-:W-:-:S04]  /*1a00*/  IMAD R0, R0, R4, RZ ;  /* 0x0000000400007224 */ /* 0x000fc800078e02ff */
[----:B------:R-:W-:-:S04]  /*1a10*/  IMAD.HI.U32 R3, R3, R0, R2 ;  /* 0x0000000003037227 */ /* 0x000fc800078e0002 */
[----:B------:R-:W-:-:S04]  /*1a20*/  IMAD.MOV R0, RZ, RZ, -R5 ;  /* 0x000000ffff007224 */ /* 0x000fc800078e0a05 */
[----:B------:R-:W-:Y:S02]  /*1a30*/  IMAD.MOV.U32 R2, RZ, RZ, R0 ;  /* 0x000000ffff027224 */ /* 0x000fe400078e0000 */
[----:B------:R-:W-:-:S04]  /*1a40*/  IMAD.HI.U32 R0, R3, R6, RZ ;  /* 0x0000000603007227 */ /* 0x000fc800078e00ff */
[----:B------:R-:W-:-:S05]  /*1a50*/  IMAD R2, R0, R2, R6 ;  /* 0x0000000200027224 */ /* 0x000fca00078e0206 */
[----:B------:R-:W-:-:S13]  /*1a60*/  ISETP.GT.U32.AND P2, PT, R4, R2, PT ;  /* 0x000000020400720c */ /* 0x000fda0003f44070 */
[----:B------:R-:W-:-:S04]  /*1a70*/  @!P2 IADD3 R2, PT, PT, R2, -R4, RZ ;  /* 0x800000040202a210 */ /* 0x000fc80007ffe0ff */
[----:B------:R-:W-:Y:S02]  /*1a80*/  ISETP.GE.U32.AND P3, PT, R2, R4, PT ;  /* 0x000000040200720c */ /* 0x000fe40003f66070 */
[----:B------:R-:W-:Y:S01]  /*1a90*/  LOP3.LUT R2, R33, R14, RZ, 0x3c, !PT ;  /* 0x0000000e21027212 */ /* 0x000fe200078e3cff */
[----:B------:R-:W-:Y:S01]  /*1aa0*/  @!P2 VIADD R0, R0, 0x1 ;  /* 0x000000010000a836 */ /* 0x000fe20000000000 */
[----:B------:R-:W-:Y:S02]  /*1ab0*/  ISETP.NE.AND P2, PT, R14, RZ, PT ;  /* 0x000000ff0e00720c */ /* 0x000fe40003f45270 */
[----:B------:R-:W-:Y:S01]  /*1ac0*/  ISETP.GE.AND P1, PT, R2, RZ, PT ;  /* 0x000000ff0200720c */ /* 0x000fe20003f26270 */
[----:B------:R-:W-:Y:S01]  /*1ad0*/  IMAD R2, R7, R238, RZ ;  /* 0x000000ee07027224 */ /* 0x000fe200078e02ff */
[----:B------:R-:W-:-:S05]  /*1ae0*/  SHF.L.U32 R234, R233, 0x3, RZ ;  /* 0x00000003e9ea7819 */ /* 0x000fca00000006ff */
[----:B------:R-:W-:Y:S02]  /*1af0*/  @P3 VIADD R0, R0, 0x1 ;  /* 0x0000000100003836 */ /* 0x000fe40000000000 */
[C---:B------:R-:W-:Y:S01]  /*1b00*/  IMAD R4, R11.reuse, R239, R2 ;  /* 0x000000ef0b047224 */ /* 0x040fe200078e0202 */
[----:B------:R-:W-:Y:S01]  /*1b10*/  LOP3.LUT R228, R234, 0x38, RZ, 0xc0, !PT ;  /* 0x00000038eae47812 */ /* 0x000fe200078ec0ff */
[----:B------:R-:W-:-:S04]  /*1b20*/  IMAD.WIDE.U32 R2, R11, R238, RZ ;  /* 0x000000ee0b027225 */ /* 0x000fc800078e00ff */
[----:B------:R-:W-:Y:S01]  /*1b30*/  @!P1 IMAD.MOV R0, RZ, RZ, -R0 ;  /* 0x000000ffff009224 */ /* 0x000fe200078e0a00 */
[----:B------:R-:W-:Y:S01]  /*1b40*/  @!P2 LOP3.LUT R0, RZ, R14, RZ, 0x33, !PT ;  /* 0x0000000eff00a212 */ /* 0x000fe200078e33ff */
[----:B------:R-:W-:Y:S01]  /*1b50*/  IMAD.IADD R9, R3, 0x1, R4 ;  /* 0x0000000103097824 */ /* 0x000fe200078e0204 */
[----:B------:R-:W-:Y:S02]  /*1b60*/  IADD3 R4, P2, P1, R2, R8, R228 ;  /* 0x0000000802047210 */ /* 0x000fe4000795e0e4 */
[----:B------:R-:W-:Y:S01]  /*1b70*/  SHF.R.S32.HI R7, RZ, 0x1f, R0 ;  /* 0x0000001fff077819 */ /* 0x000fe20000011400 */
[-C--:B------:R-:W-:Y:S02]  /*1b80*/  IMAD R6, R29, R0.reuse, RZ ;  /* 0x000000001d067224 */ /* 0x080fe400078e02ff */
[----:B------:R-:W-:Y:S01]  /*1b90*/  IMAD.WIDE.U32 R2, R28, R0, RZ ;  /* 0x000000001c027225 */ /* 0x000fe200078e00ff */
[----:B------:R-:W-:-:S03]  /*1ba0*/  LOP3.LUT R5, R234, 0x1c0, RZ, 0xc0, !PT ;  /* 0x000001c0ea057812 */ /* 0x000fc600078ec0ff */
[----:B------:R-:W-:Y:S01]  /*1bb0*/  IMAD R0, R7, R28, R6 ;  /* 0x0000001c07007224 */ /* 0x000fe200078e0206 */
[----:B------:R-:W-:Y:S02]  /*1bc0*/  IADD3.X R6, PT, PT, R9, R10, RZ, P2, P1 ;  /* 0x0000000a09067210 */ /* 0x000fe400017e24ff */
[----:B------:R-:W-:Y:S01]  /*1bd0*/  IADD3 R4, P1, PT, R4, R2, RZ ;  /* 0x0000000204047210 */ /* 0x000fe20007f3e0ff */
[----:B------:R-:W-:Y:S01]  /*1be0*/  IMAD.IADD R2, R3, 0x1, R0 ;  /* 0x0000000103027824 */ /* 0x000fe200078e0200 */
[----:B------:R-:W-:Y:S01]  /*1bf0*/  LOP3.LUT R5, R5, 0x38, R233, 0xf8, !PT ;  /* 0x0000003805057812 */ /* 0x000fe200078ef8e9 */
[----:B------:R-:W1:Y:S03]  /*1c00*/  S2UR UR6, SR_CgaCtaId ;  /* 0x00000000000679c3 */ /* 0x000e660000008800 */
[----:B------:R-:W-:-:S04]  /*1c10*/  LOP3.LUT R5, R5, R228, RZ, 0x3c, !PT ;  /* 0x000000e405057212 */ /* 0x000fc800078e3cff */
[----:B------:R-:W-:Y:S01]  /*1c20*/  LOP3.LUT R234, R5, 0x1e00, R234, 0xf8, !PT ;  /* 0x00001e0005ea7812 */ /* 0x000fe200078ef8ea */
[----:B------:R-:W-:Y:S01]  /*1c30*/  IMAD.X R5, R6, 0x1, R2, P1 ;  /* 0x0000000106057824 */ /* 0x000fe200008e0602 */
[----:B------:R-:W-:Y:S02]  /*1c40*/  IADD3 R6, P1, PT, R228, R15, RZ ;  /* 0x0000000fe4067210 */ /* 0x000fe40007f3e0ff */
[----:B------:R-:W-:Y:S02]  /*1c50*/  IADD3 R30, PT, PT, -R31, R30, RZ ;  /* 0x0000001e1f1e7210 */ /* 0x000fe40007ffe1ff */
[----:B------:R-:W-:Y:S01]  /*1c60*/  SHF.R.U32.HI R2, RZ, 0x3, R233 ;  /* 0x00000003ff027819 */ /* 0x000fe200000116e9 */
[----:B------:R-:W-:Y:S02]  /*1c70*/  IMAD.X R7, RZ, RZ, R21, P1 ;  /* 0x000000ffff077224 */ /* 0x000fe400008e0615 */
[----:B------:R2:W-:Y:S02]  /*1c80*/  STL [R1], R30 ;  /* 0x0000001e01007387 */ /* 0x0005e40000100800 */
[----:B------:R-:W-:-:S02]  /*1c90*/  IMAD R3, R239, R2, RZ ;  /* 0x00000002ef037224 */ /* 0x000fc400078e02ff */
[----:B------:R-:W-:Y:S01]  /*1ca0*/  IMAD.WIDE.U32 R4, R2, R238, R4 ;  /* 0x000000ee02047225 */ /* 0x000fe200078e0004 */
[----:B------:R-:W-:-:S03]  /*1cb0*/  UMOV UR7, 0x400 ;  /* 0x0000040000077882 */ /* 0x000fc60000000000 */
[----:B------:R-:W-:Y:S02]  /*1cc0*/  IMAD R14, R237, R2, RZ ;  /* 0x00000002ed0e7224 */ /* 0x000fe400078e02ff */
[----:B------:R-:W-:Y:S01]  /*1cd0*/  IMAD.WIDE.U32 R6, R2, R236, R6 ;  /* 0x000000ec02067225 */ /* 0x000fe200078e0006 */
[----:B------:R-:W-:Y:S01]  /*1ce0*/  IADD3 R5, PT, PT, R5, R3, RZ ;  /* 0x0000000305057210 */ /* 0x000fe20007ffe0ff */
[----:B-1----:R-:W-:Y:S02]  /*1cf0*/  ULEA UR6, UR6, UR7, 0x18 ;  /* 0x0000000706067291 */ /* 0x002fe4000f8ec0ff */
[----:B------:R-:W-:Y:S01]  /*1d00*/  IMAD.IADD R3, R7, 0x1, R14 ;  /* 0x0000000107037824 */ /* 0x000fe200078e020e */
[-C--:B------:R-:W-:Y:S01]  /*1d10*/  LOP3.LUT R241, R241, R240.reuse, RZ, 0x3c, !PT ;  /* 0x000000f0f1f17212 */ /* 0x080fe200078e3cff */
[----:B------:R-:W-:Y:S02]  /*1d20*/  BSSY.RECONVERGENT B0, `(.L_x_694) ;  /* 0x000002d000007945 */ /* 0x000fe40003800200 */
[----:B------:R-:W-:Y:S01]  /*1d30*/  IMAD.U32 R229, RZ, RZ, UR6 ;  /* 0x00000006ffe57e24 */ /* 0x000fe2000f8e00ff */
[----:B------:R-:W-:-:S03]  /*1d40*/  LOP3.LUT R240, R241, R240, RZ, 0x3c, !PT ;  /* 0x000000f0f1f07212 */ /* 0x000fc600078e3cff */
[----:B------:R-:W-:Y:S01]  /*1d50*/  IMAD R234, R234, 0x2, R229 ;  /* 0x00000002eaea7824 */ /* 0x000fe200078e02e5 */
[----:B------:R-:W-:Y:S01]  /*1d60*/  LOP3.LUT R241, R241, R240, RZ, 0x3c, !PT ;  /* 0x000000f0f1f17212 */ /* 0x000fe200078e3cff */
[----:B--2---:R-:W-:Y:S02]  /*1d70*/  @P0 IMAD R11, R13, R252, RZ ;  /* 0x000000fc0d0b0224 */ /* 0x004fe400078e02ff */
[-C--:B---3--:R-:W-:Y:S02]  /*1d80*/  @!P0 IMAD R0, R17, R34.reuse, RZ ;  /* 0x0000002211008224 */ /* 0x088fe400078e02ff */
[----:B------:R-:W-:-:S04]  /*1d90*/  @!P0 IMAD.WIDE.U32 R8, R16, R34, RZ ;  /* 0x0000002210088225 */ /* 0x000fc800078e00ff */
[----:B------:R-:W-:Y:S01]  /*1da0*/  @!P0 IMAD.MOV.U32 R10, RZ, RZ, R8 ;  /* 0x000000ffff0a8224 */ /* 0x000fe200078e0008 */
[----:B------:R-:W-:Y:S01]  /*1db0*/  @!P0 IADD3 R0, PT, PT, R9, R0, RZ ;  /* 0x0000000009008210 */ /* 0x000fe20007ffe0ff */
[----:B------:R-:W-:-:S03]  /*1dc0*/  @P0 IMAD.WIDE.U32 R8, R12, R252, RZ ;  /* 0x000000fc0c080225 */ /* 0x000fc600078e00ff */
[----:B------:R-:W-:Y:S01]  /*1dd0*/  @P0 MOV R10, R8 ;  /* 0x00000008000a0202 */ /* 0x000fe20000000f00 */
[----:B------:R-:W-:-:S03]  /*1de0*/  @P0 IMAD.IADD R0, R9, 0x1, R11 ;  /* 0x0000000109000824 */ /* 0x000fc600078e020b */
[----:B------:R-:W-:-:S04]  /*1df0*/  IADD3 R10, P1, PT, R228, R10, RZ ;  /* 0x0000000ae40a7210 */ /* 0x000fc80007f3e0ff */
[----:B------:R-:W-:Y:S02]  /*1e00*/  IADD3.X R11, PT, PT, RZ, R0, RZ, P1, !PT ;  /* 0x00000000ff0b7210 */ /* 0x000fe40000ffe4ff */
[----:B------:R-:W-:Y:S02]  /*1e10*/  ISETP.GE.AND P1, PT, R2, R30, PT ;  /* 0x0000001e0200720c */ /* 0x000fe40003f26270 */
[----:B------:R-:W-:Y:S01]  /*1e20*/  LEA R244, P3, R6, R24, 0x1 ;  /* 0x0000001806f47211 */ /* 0x000fe200078608ff */
[-C--:B----4-:R-:W-:Y:S01]  /*1e30*/  IMAD R8, R27, R33.reuse, RZ ;  /* 0x000000211b087224 */ /* 0x090fe200078e02ff */
[----:B------:R-:W-:Y:S01]  /*1e40*/  LEA R246, P2, R4, R22, 0x1 ;  /* 0x0000001604f67211 */ /* 0x000fe200078408ff */
[----:B------:R-:W-:Y:S01]  /*1e50*/  IMAD.WIDE.U32 R10, R26, R33, R10 ;  /* 0x000000211a0a7225 */ /* 0x000fe200078e000a */
[----:B------:R-:W-:Y:S02]  /*1e60*/  LEA.HI.X R243, R6, R25, R3, 0x1, P3 ;  /* 0x0000001906f37211 */ /* 0x000fe400018f0c03 */
[----:B------:R-:W-:-:S02]  /*1e70*/  MOV R3, RZ ;  /* 0x000000ff00037202 */ /* 0x000fc40000000f00 */
[----:B------:R-:W-:Y:S01]  /*1e80*/  LEA.HI.X R245, R4, R23, R5, 0x1, P2 ;  /* 0x0000001704f57211 */ /* 0x000fe200010f0c05 */
[----:B------:R-:W-:Y:S01]  /*1e90*/  @!P0 IMAD.MOV.U32 R4, RZ, RZ, R12 ;  /* 0x000000ffff048224 */ /* 0x000fe200078e000c */
[----:B------:R-:W-:Y:S01]  /*1ea0*/  @!P0 MOV R5, R13 ;  /* 0x0000000d00058202 */ /* 0x000fe20000000f00 */
[----:B------:R-:W-:Y:S01]  /*1eb0*/  @P0 IMAD.MOV.U32 R5, RZ, RZ, R13 ;  /* 0x000000ffff050224 */ /* 0x000fe200078e000d */
[----:B------:R-:W-:Y:S01]  /*1ec0*/  @P0 MOV R4, R12 ;  /* 0x0000000c00040202 */ /* 0x000fe20000000f00 */
[----:B------:R-:W-:Y:S01]  /*1ed0*/  IMAD.WIDE.U32 R6, R32, 0x40, R2 ;  /* 0x0000004020067825 */ /* 0x000fe200078e0002 */
[----:B------:R-:W-:Y:S01]  /*1ee0*/  IADD3 R9, PT, PT, R11, R8, RZ ;  /* 0x000000080b097210 */ /* 0x000fe20007ffe0ff */
[----:B------:R-:W-:Y:S06]  /*1ef0*/  @P1 BRA `(.L_x_695) ;  /* 0x00000000003c1947 */ /* 0x000fec0003800000 */
[----:B-----5:R-:W-:-:S13]  /*1f00*/  ISETP.GE.AND P0, PT, R228, R247, PT ;  /* 0x000000f7e400720c */ /* 0x020fda0003f06270 */
[----:B------:R-:W-:Y:S05]  /*1f10*/  @P0 BRA `(.L_x_696) ;  /* 0x0000000000300947 */ /* 0x000fea0003800000 */
[----:B------:R-:W-:Y:S01]  /*1f20*/  MOV R8, R10 ;  /* 0x0000000a00087202 */ /* 0x000fe20000000f00 */
[----:B------:R-:W-:-:S04]  /*1f30*/  IMAD R0, R7, R4, RZ ;  /* 0x0000000407007224 */ /* 0x000fc800078e02ff */
[----:B------:R-:W-:-:S04]  /*1f40*/  IMAD.WIDE.U32 R12, R6, R4, R8 ;  /* 0x00000004060c7225 */ /* 0x000fc800078e0008 */
[----:B------:R-:W-:Y:S01]  /*1f50*/  IMAD R0, R6, R5, R0 ;  /* 0x0000000506007224 */ /* 0x000fe200078e0200 */
[----:B------:R-:W-:-:S04]  /*1f60*/  LEA R14, P0, R12, R18, 0x1 ;  /* 0x000000120c0e7211 */ /* 0x000fc800078008ff */
[----:B------:R-:W-:-:S04]  /*1f70*/  IADD3 R0, PT, PT, R13, R0, RZ ;  /* 0x000000000d007210 */ /* 0x000fc80007ffe0ff */
[----:B------:R-:W-:-:S05]  /*1f80*/  LEA.HI.X R15, R12, R19, R0, 0x1, P0 ;  /* 0x000000130c0f7211 */ /* 0x000fca00000f0c00 */
[----:B------:R-:W-:Y:S01]  /*1f90*/  @!PT LDS RZ, [RZ] ;  /* 0x00000000fffff984 */ /* 0x000fe20000000800 */
[----:B------:R-:W-:Y:S01]  /*1fa0*/  @!PT LDS RZ, [RZ] ;  /* 0x00000000fffff984 */ /* 0x000fe20000000800 */
[----:B------:R-:W-:Y:S01]  /*1fb0*/  @!PT LDS RZ, [RZ] ;  /* 0x00000000fffff984 */ /* 0x000fe20000000800 */
[----:B------:R2:W-:Y:S01]  /*1fc0*/  LDGSTS.E.BYPASS.LTC128B.128 [R234], desc[UR4][R14.64] ;  /* 0x000000000eea7fae */ /* 0x0005e2000b981a04 */
[----:B------:R-:W-:Y:S05]  /*1fd0*/  BRA `(.L_x_695) ;  /* 0x0000000000047947 */ /* 0x000fea0003800000 */
.L_x_696:
[----:B------:R1:W-:Y:S02]  /*1fe0*/  STS.128 [R234], RZ ;  /* 0x000000ffea007388 */ /* 0x0003e40000000c00 */
.L_x_695:
[----:B------:R-:W-:Y:S05]  /*1ff0*/  BSYNC.RECONVERGENT B0 ;  /* 0x0000000000007941 */ /* 0x000fea0003800200 */
.L_x_694:
[C---:B------:R-:W-:Y:S01]  /*2000*/  VIADD R21, R2.reuse, 0x10 ;  /* 0x0000001002157836 */ /* 0x040fe20000000000 */
[----:B------:R-:W-:Y:S01]  /*2010*/  IADD3 R22, PT, PT, R2, 0x30, RZ ;  /* 0x0000003002167810 */ /* 0x000fe20007ffe0ff */
[----:B--2---:R-:W-:Y:S01]  /*2020*/  IMAD R14, R242, -0x100, R20 ;  /* 0xffffff00f20e7824 */ /* 0x004fe200078e0214 */
[----:B------:R-:W-:Y:S01]  /*2030*/  BSSY.RECONVERGENT B0, `(.L_x_697) ;  /* 0x0000019000007945 */ /* 0x000fe20003800200 */
[----:B------:R-:W-:Y:S01]  /*2040*/  VIADD R23, R2, 0x20 ;  /* 0x0000002002177836 */ /* 0x000fe20000000000 */
[-C--:B------:R-:W-:Y:S01]  /*2050*/  ISETP.GE.AND P0, PT, R21, R30.reuse, PT ;  /* 0x0000001e1500720c */ /* 0x080fe20003f06270 */
[----:B------:R-:W-:Y:S01]  /*2060*/  VIADD R14, R14, 0x100 ;  /* 0x000001000e0e7836 */ /* 0x000fe20000000000 */
[-C--:B------:R-:W-:Y:S02]  /*2070*/  ISETP.GE.AND P1, PT, R22, R30.reuse, PT ;  /* 0x0000001e1600720c */ /* 0x080fe40003f26270 */
[----:B------:R-:W-:Y:S02]  /*2080*/  ISETP.GE.AND P2, PT, R23, R30, PT ;  /* 0x0000001e1700720c */ /* 0x000fe40003f46270 */
[----:B------:R-:W-:-:S07]  /*2090*/  ISETP.GE.AND P6, PT, R2, R14, PT ;  /* 0x0000000e0200720c */ /* 0x000fce0003fc6270 */
[----:B------:R-:W-:Y:S06]  /*20a0*/  @P0 BRA `(.L_x_698) ;  /* 0x0000000000440947 */ /* 0x000fec0003800000 */
[----:B-----5:R-:W-:-:S13]  /*20b0*/  ISETP.GE.AND P0, PT, R228, R247, PT ;  /* 0x000000f7e400720c */ /* 0x020fda0003f06270 */
[----:B------:R2:W-:Y:S01]  /*20c0*/  @P0 STS.128 [R234+0x800], RZ ;  /* 0x000800ffea000388 */ /* 0x0005e20000000c00 */
[----:B------:R-:W-:Y:S05]  /*20d0*/  @P0 BRA `(.L_x_698) ;  /* 0x0000000000380947 */ /* 0x000fea0003800000 */
[----:B------:R-:W-:Y:S02]  /*20e0*/  IADD3 R0, P0, PT, R6, 0x10, RZ ;  /* 0x0000001006007810 */ /* 0x000fe40007f1e0ff */
[----:B------:R-:W-:-:S03]  /*20f0*/  MOV R13, R9 ;  /* 0x00000009000d7202 */ /* 0x000fc60000000f00 */
[----:B------:R-:W-:-:S04]  /*2100*/  IMAD.X R12, RZ, RZ, R7, P0 ;  /* 0x000000ffff0c7224 */ /* 0x000fc800000e0607 */
[----:B------:R-:W-:Y:S02]  /*2110*/  IMAD R15, R12, R4, RZ ;  /* 0x000000040c0f7224 */ /* 0x000fe400078e02ff */
[----:B------:R-:W-:-:S04]  /*2120*/  IMAD.MOV.U32 R12, RZ, RZ, R10 ;  /* 0x000000ffff0c7224 */ /* 0x000fc800078e000a */
        /* <DEDUP_REMOVED lines=8> */
[----:B------:R3:W-:Y:S02]  /*21b0*/  LDGSTS.E.BYPASS.LTC128B.128 [R234+0x800], desc[UR4][R16.64] ;  /* 0x0080000010ea7fae */ /* 0x0007e4000b981a04 */
.L_x_698:
[----:B------:R-:W-:Y:S05]  /*21c0*/  BSYNC.RECONVERGENT B0 ;  /* 0x0000000000007941 */ /* 0x000fea0003800200 */
.L_x_697:
[----:B------:R-:W-:Y:S04]  /*21d0*/  BSSY.RECONVERGENT B0, `(.L_x_699) ;  /* 0x0000013000007945 */ /* 0x000fe80003800200 */
[----:B------:R-:W-:Y:S05]  /*21e0*/  @P2 BRA `(.L_x_700) ;  /* 0x0000000000442947 */ /* 0x000fea0003800000 */
        /* <DEDUP_REMOVED lines=10> */
[----:B---3--:R-:W-:-:S04]  /*2290*/  LEA R16, P0, R12, R18, 0x1 ;  /* 0x000000120c107211 */ /* 0x008fc800078008ff */
[----:B------:R-:W-:-:S04]  /*22a0*/  IADD3 R0, PT, PT, R13, R0, RZ ;  /* 0x000000000d007210 */ /* 0x000fc80007ffe0ff */
[----:B------:R-:W-:-:S05]  /*22b0*/  LEA.HI.X R17, R12, R19, R0, 0x1, P0 ;  /* 0x000000130c117211 */ /* 0x000fca00000f0c00 */
[----:B------:R-:W-:Y:S01]  /*22c0*/  @!PT LDS RZ, [RZ] ;  /* 0x00000000fffff984 */ /* 0x000fe20000000800 */
[----:B------:R-:W-:Y:S01]  /*22d0*/  @!PT LDS RZ, [RZ] ;  /* 0x00000000fffff984 */ /* 0x000fe20000000800 */
[----:B------:R-:W-:Y:S01]  /*22e0*/  @!PT LDS RZ, [RZ] ;  /* 0x00000000fffff984 */ /* 0x000fe20000000800 */
[----:B------:R3:W-:Y:S02]  /*22f0*/  LDGSTS.E.BYPASS.LTC128B.128 [R234+0x1000], desc[UR4][R16.64] ;  /* 0x0100000010ea7fae */ /* 0x0007e4000b981a04 */
.L_x_700:
[----:B------:R-:W-:Y:S05]  /*2300*/  BSYNC.RECONVERGENT B0 ;  /* 0x0000000000007941 */ /* 0x000fea0003800200 */
.L_x_699:
[----:B------:R-:W-:Y:S04]  /*2310*/  BSSY.RECONVERGENT B0, `(.L_x_701) ;  /* 0x0000013000007945 */ /* 0x000fe80003800200 */
[----:B------:R-:W-:Y:S05]  /*2320*/  @P1 BRA `(.L_x_702) ;  /* 0x0000000000441947 */ /* 0x000fea0003800000 */
[----:B-----5:R-:W-:-:S13]  /*2330*/  ISETP.GE.AND P0, PT, R228, R247, PT ;  /* 0x000000f7e400720c */ /* 0x020fda0003f06270 */
[----:B------:R1:W-:Y:S01]  /*2340*/  @P0 STS.128 [R234+0x1800], RZ ;  /* 0x001800ffea000388 */ /* 0x0003e20000000c00 */
[----:B------:R-:W-:Y:S05]  /*2350*/  @P0 BRA `(.L_x_702) ;  /* 0x0000000000380947 */ /* 0x000fea0003800000 */
[----:B------:R-:W-:-:S05]  /*2360*/  IADD3 R0, P0, PT, R6, 0x30, RZ ;  /* 0x0000003006007810 */ /* 0x000fca0007f1e0ff */
[----:B------:R-:W-:Y:S01]  /*2370*/  IMAD.X R6, RZ, RZ, R7, P0 ;  /* 0x000000ffff067224 */ /* 0x000fe200000e0607 */
[----:B------:R-:W-:-:S03]  /*2380*/  MOV R7, R9 ;  /* 0x0000000900077202 */ /* 0x000fc60000000f00 */
        /* <DEDUP_REMOVED lines=11> */
.L_x_702:
[----:B------:R-:W-:Y:S05]  /*2440*/  BSYNC.RECONVERGENT B0 ;  /* 0x0000000000007941 */ /* 0x000fea0003800200 */
.L_x_701:
[----:B------:R-:W-:Y:S01]  /*2450*/  BSSY.RECONVERGENT B0, `(.L_x_703) ;  /* 0x000000e000007945 */ /* 0x000fe20003800200 */
[C---:B------:R-:W-:Y:S02]  /*2460*/  SHF.L.U64.HI R6, R236.reuse, 0x4, R237 ;  /* 0x00000004ec067819 */ /* 0x040fe400000102ed */
[----:B------:R-:W-:Y:S01]  /*2470*/  SHF.L.U32 R0, R236, 0x4, RZ ;  /* 0x00000004ec007819 */ /* 0x000fe200000006ff */
[----:B------:R-:W-:Y:S05]  /*2480*/  @P6 BRA `(.L_x_704) ;  /* 0x0000000000286947 */ /* 0x000fea0003800000 */
[----:B-----5:R-:W-:-:S13]  /*2490*/  ISETP.GE.AND P0, PT, R228, R247, PT ;  /* 0x000000f7e400720c */ /* 0x020fda0003f06270 */
[----:B------:R-:W-:Y:S05]  /*24a0*/  @P0 BRA `(.L_x_705) ;  /* 0x00000000001c0947 */ /* 0x000fea0003800000 */
[----:B-1----:R-:W-:Y:S02]  /*24b0*/  MOV R4, R244 ;  /* 0x000000f400047202 */ /* 0x002fe40000000f00 */
[----:B------:R-:W-:-:S05]  /*24c0*/  MOV R5, R243 ;  /* 0x000000f300057202 */ /* 0x000fca0000000f00 */
[----:B------:R-:W-:Y:S01]  /*24d0*/  @!PT LDS RZ, [RZ] ;  /* 0x00000000fffff984 */ /* 0x000fe20000000800 */
[----:B------:R-:W-:Y:S01]  /*24e0*/  @!PT LDS RZ, [RZ] ;  /* 0x00000000fffff984 */ /* 0x000fe20000000800 */
[----:B------:R-:W-:Y:S01]  /*24f0*/  @!PT LDS RZ, [RZ] ;  /* 0x00000000fffff984 */ /* 0x000fe20000000800 */
[----:B------:R1:W-:Y:S01]  /*2500*/  LDGSTS.E.BYPASS.LTC128B.128 [R234+0x2000], desc[UR4][R4.64] ;  /* 0x0200000004ea7fae */ /* 0x0003e2000b981a04 */
[----:B------:R-:W-:Y:S05]  /*2510*/  BRA `(.L_x_704) ;  /* 0x0000000000047947 */ /* 0x000fea0003800000 */
.L_x_705:
[----:B------:R1:W-:Y:S02]  /*2520*/  STS.128 [R234+0x2000], RZ ;  /* 0x002000ffea007388 */ /* 0x0003e40000000c00 */
.L_x_704:
[----:B------:R-:W-:Y:S05]  /*2530*/  BSYNC.RECONVERGENT B0 ;  /* 0x0000000000007941 */ /* 0x000fea0003800200 */
.L_x_703:
[----:B------:R-:W-:Y:S01]  /*2540*/  ISETP.GE.AND P3, PT, R21, R14, PT ;  /* 0x0000000e1500720c */ /* 0x000fe20003f66270 */
[----:B-----5:R-:W-:Y:S01]  /*2550*/  VIADD R18, R2, 0x40 ;  /* 0x0000004002127836 */ /* 0x020fe20000000000 */
[----:B-1----:R-:W-:Y:S01]  /*2560*/  LEA R4, P0, R0, R244, 0x1 ;  /* 0x000000f400047211 */ /* 0x002fe200078008ff */
[C---:B---3--:R-:W-:Y:S01]  /*2570*/  VIADD R17, R2.reuse, 0x50 ;  /* 0x0000005002117836 */ /* 0x048fe20000000000 */
[----:B------:R-:W-:Y:S01]  /*2580*/  BSSY.RECONVERGENT B0, `(.L_x_706) ;  /* 0x0000011000007945 */ /* 0x000fe20003800200 */
[----:B------:R-:W-:Y:S01]  /*2590*/  VIADD R16, R2, 0x60 ;  /* 0x0000006002107836 */ /* 0x000fe20000000000 */
[----:B------:R-:W-:Y:S01]  /*25a0*/  LEA.HI.X R5, R0, R243, R6, 0x1, P0 ;  /* 0x000000f300057211 */ /* 0x000fe200000f0c06 */
[----:B------:R-:W-:Y:S01]  /*25b0*/  VIADD R15, R2, 0x70 ;  /* 0x00000070020f7836 */ /* 0x000fe20000000000 */
[-C--:B------:R-:W-:Y:S02]  /*25c0*/  ISETP.GE.AND P2, PT, R23, R14.reuse, PT ;  /* 0x0000000e1700720c */ /* 0x080fe40003f46270 */
[----:B------:R-:W-:-:S02]  /*25d0*/  ISETP.GE.AND P1, PT, R22, R14, PT ;  /* 0x0000000e1600720c */ /* 0x000fc40003f26270 */
[-C--:B------:R-:W-:Y:S02]  /*25e0*/  ISETP.GE.AND P0, PT, R18, R14.reuse, PT ;  /* 0x0000000e1200720c */ /* 0x080fe40003f06270 */
[-C--:B------:R-:W-:Y:S02]  /*25f0*/  ISETP.GE.AND P5, PT, R17, R14.reuse, PT ;  /* 0x0000000e1100720c */ /* 0x080fe40003fa6270 */
[----:B------:R-:W-:Y:S01]  /*2600*/  ISETP.GE.AND P4, PT, R16, R14, PT ;  /* 0x0000000e1000720c */ /* 0x000fe20003f86270 */
[----:B------:R-:W-:-:S12]  /*2610*/  @P3 BRA `(.L_x_707) ;  /* 0x00000000001c3947 */ /* 0x000fd80003800000 */
[----:B------:R-:W-:-:S13]  /*2620*/  ISETP.GE.AND P3, PT, R228, R247, PT ;  /* 0x000000f7e400720c */ /* 0x000fda0003f66270 */
[----:B------:R1:W-:Y:S01]  /*2630*/  @P3 STS.128 [R234+0x2800], RZ ;  /* 0x002800ffea003388 */ /* 0x0003e20000000c00 */
[----:B------:R-:W-:Y:S05]  /*2640*/  @P3 BRA `(.L_x_707) ;  /* 0x0000000000103947 */ /* 0x000fea0003800000 */
[----:B------:R-:W-:Y:S01]  /*2650*/  @!PT LDS RZ, [RZ] ;  /* 0x00000000fffff984 */ /* 0x000fe20000000800 */
[----:B------:R-:W-:Y:S01]  /*2660*/  @!PT LDS RZ, [RZ] ;  /* 0x00000000fffff984 */ /* 0x000fe20000000800 */
[----:B------:R-:W-:Y:S01]  /*2670*/  @!PT LDS RZ, [RZ] ;  /* 0x00000000fffff984 */ /* 0x000fe20000000800 */
[----:B------:R3:W-:Y:S02]  /*2680*/  LDGSTS.E.BYPASS.LTC128B.128 [R234+0x2800], desc[UR4][R4.64] ;  /* 0x0280000004ea7fae */ /* 0x0007e4000b981a04 */
.L_x_707:
[----:B------:R-:W-:Y:S05]  /*2690*/  BSYNC.RECONVERGENT B0 ;  /* 0x0000000000007941 */ /* 0x000fea0003800200 */
.L_x_706:
[----:B------:R-:W-:Y:S01]  /*26a0*/  BSSY.RECONVERGENT B0, `(.L_x_708) ;  /* 0x000000d000007945 */ /* 0x000fe20003800200 */
[----:B------:R-:W-:Y:S02]  /*26b0*/  ISETP.GE.AND P3, PT, R15, R14, PT ;  /* 0x0000000e0f00720c */ /* 0x000fe40003f66270 */
[----:B------:R-:W-:Y:S01]  /*26c0*/  LOP3.LUT R13, R2, 0x80, RZ, 0xfc, !PT ;  /* 0x00000080020d7812 */ /* 0x000fe200078efcff */
[----:B------:R-:W-:Y:S05]  /*26d0*/  @P2 BRA `(.L_x_709) ;  /* 0x0000000000242947 */ /* 0x000fea0003800000 */
[----:B------:R-:W-:-:S13]  /*26e0*/  ISETP.GE.AND P2, PT, R228, R247, PT ;  /* 0x000000f7e400720c */ /* 0x000fda0003f46270 */
[----:B------:R1:W-:Y:S01]  /*26f0*/  @P2 STS.128 [R234+0x3000], RZ ;  /* 0x003000ffea002388 */ /* 0x0003e20000000c00 */
[----:B------:R-:W-:Y:S05]  /*2700*/  @P2 BRA `(.L_x_709) ;  /* 0x0000000000182947 */ /* 0x000fea0003800000 */
[----:B------:R-:W-:-:S04]  /*2710*/  LEA R6, P2, R236, R4, 0x5 ;  /* 0x00000004ec067211 */ /* 0x000fc800078428ff */
[----:B------:R-:W-:-:S05]  /*2720*/  LEA.HI.X R7, R236, R5, R237, 0x5, P2 ;  /* 0x00000005ec077211 */ /* 0x000fca00010f2ced */
[----:B------:R-:W-:Y:S01]  /*2730*/  @!PT LDS RZ, [RZ] ;  /* 0x00000000fffff984 */ /* 0x000fe20000000800 */
[----:B------:R-:W-:Y:S01]  /*2740*/  @!PT LDS RZ, [RZ] ;  /* 0x00000000fffff984 */ /* 0x000fe20000000800 */
[----:B------:R-:W-:Y:S01]  /*2750*/  @!PT LDS RZ, [RZ] ;  /* 0x00000000fffff984 */ /* 0x000fe20000000800 */
[----:B------:R1:W-:Y:S04]  /*2760*/  LDGSTS.E.BYPASS.LTC128B.128 [R234+0x3000], desc[UR4][R6.64] ;  /* 0x0300000006ea7fae */ /* 0x0003e8000b981a04 */
.L_x_709:
[----:B------:R-:W-:Y:S05]  /*2770*/  BSYNC.RECONVERGENT B0 ;  /* 0x0000000000007941 */ /* 0x000fea0003800200 */
.L_x_708:
[----:B------:R-:W-:Y:S01]  /*2780*/  BSSY.RECONVERGENT B0, `(.L_x_710) ;  /* 0x000000d000007945 */ /* 0x000fe20003800200 */
[----:B------:R-:W-:Y:S02]  /*2790*/  ISETP.GE.AND P2, PT, R13, R14, PT ;  /* 0x0000000e0d00720c */ /* 0x000fe40003f46270 */
[----:B------:R-:W-:Y:S01]  /*27a0*/  IADD3 R12, PT, PT, R2, 0x90, RZ ;  /* 0x00000090020c7810 */ /* 0x000fe20007ffe0ff */
[----:B------:R-:W-:Y:S05]  /*27b0*/  @P1 BRA `(.L_x_711) ;  /* 0x0000000000241947 */ /* 0x000fea0003800000 */
[----:B------:R-:W-:-:S13]  /*27c0*/  ISETP.GE.AND P1, PT, R228, R247, PT ;  /* 0x000000f7e400720c */ /* 0x000fda0003f26270 */
[----:B------:R1:W-:Y:S01]  /*27d0*/  @P1 STS.128 [R234+0x3800], RZ ;  /* 0x003800ffea001388 */ /* 0x0003e20000000c00 */
[----:B------:R-:W-:Y:S05]  /*27e0*/  @P1 BRA `(.L_x_711) ;  /* 0x0000000000181947 */ /* 0x000fea0003800000 */
[----:B-1----:R-:W-:-:S04]  /*27f0*/  LEA R6, P1, R236, R4, 0x6 ;  /* 0x00000004ec067211 */ /* 0x002fc800078230ff */
[----:B------:R-:W-:-:S05]  /*2800*/  LEA.HI.X R7, R236, R5, R237, 0x6, P1 ;  /* 0x00000005ec077211 */ /* 0x000fca00008f34ed */
[----:B------:R-:W-:Y:S01]  /*2810*/  @!PT LDS RZ, [RZ] ;  /* 0x00000000fffff984 */ /* 0x000fe20000000800 */
[----:B------:R-:W-:Y:S01]  /*2820*/  @!PT LDS RZ, [RZ] ;  /* 0x00000000fffff984 */ /* 0x000fe20000000800 */
[----:B------:R-:W-:Y:S01]  /*2830*/  @!PT LDS RZ, [RZ] ;  /* 0x00000000fffff984 */ /* 0x000fe20000000800 */
[----:B------:R1:W-:Y:S04]  /*2840*/  LDGSTS.E.BYPASS.LTC128B.128 [R234+0x3800], desc[UR4][R6.64] ;  /* 0x0380000006ea7fae */ /* 0x0003e8000b981a04 */
.L_x_711:
[----:B------:R-:W-:Y:S05]  /*2850*/  BSYNC.RECONVERGENT B0 ;  /* 0x0000000000007941 */ /* 0x000fea0003800200 */
.L_x_710:
[----:B------:R-:W-:Y:S01]  /*2860*/  BSSY.RECONVERGENT B0, `(.L_x_712) ;  /* 0x0000010000007945 */ /* 0x000fe20003800200 */
[----:B------:R-:W-:Y:S02]  /*2870*/  ISETP.GE.AND P1, PT, R12, R14, PT ;  /* 0x0000000e0c00720c */ /* 0x000fe40003f26270 */
[----:B------:R-:W-:Y:S01]  /*2880*/  IADD3 R11, PT, PT, R2, 0xa0, RZ ;  /* 0x000000a0020b7810 */ /* 0x000fe20007ffe0ff */
[----:B------:R-:W-:Y:S05]  /*2890*/  @P0 BRA `(.L_x_713) ;  /* 0x0000000000300947 */ /* 0x000fea0003800000 */
[----:B------:R-:W-:-:S13]  /*28a0*/  ISETP.GE.AND P0, PT, R228, R247, PT ;  /* 0x000000f7e400720c */ /* 0x000fda0003f06270 */
[----:B------:R1:W-:Y:S01]  /*28b0*/  @P0 STS.128 [R234+0x4000], RZ ;  /* 0x004000ffea000388 */ /* 0x0003e20000000c00 */
[----:B------:R-:W-:Y:S05]  /*28c0*/  @P0 BRA `(.L_x_713) ;  /* 0x0000000000240947 */ /* 0x000fea0003800000 */
[----:B-1----:R-:W-:Y:S01]  /*28d0*/  MOV R6, R4 ;  /* 0x0000000400067202 */ /* 0x002fe20000000f00 */
[----:B------:R-:W-:Y:S01]  /*28e0*/  IMAD R0, R237, 0x60, RZ ;  /* 0x00000060ed007824 */ /* 0x000fe200078e02ff */
[----:B------:R-:W-:-:S03]  /*28f0*/  MOV R7, R5 ;  /* 0x0000000500077202 */ /* 0x000fc60000000f00 */
[----:B------:R-:W-:-:S05]  /*2900*/  IMAD.WIDE.U32 R6, R236, 0x60, R6 ;  /* 0x00000060ec067825 */ /* 0x000fca00078e0006 */
[----:B------:R-:W-:-:S05]  /*2910*/  IADD3 R7, PT, PT, R7, R0, RZ ;  /* 0x0000000007077210 */ /* 0x000fca0007ffe0ff */
[----:B------:R-:W-:Y:S01]  /*2920*/  @!PT LDS RZ, [RZ] ;  /* 0x00000000fffff984 */ /* 0x000fe20000000800 */
[----:B------:R-:W-:Y:S01]  /*2930*/  @!PT LDS RZ, [RZ] ;  /* 0x00000000fffff984 */ /* 0x000fe20000000800 */
[----:B------:R-:W-:Y:S01]  /*2940*/  @!PT LDS RZ, [RZ] ;  /* 0x00000000fffff984 */ /* 0x000fe20000000800 */
[----:B------:R1:W-:Y:S02]  /*2950*/  LDGSTS.E.BYPASS.LTC128B.128 [R234+0x4000], desc[UR4][R6.64] ;  /* 0x0400000006ea7fae */ /* 0x0003e4000b981a04 */
.L_x_713:
[----:B------:R-:W-:Y:S05]  /*2960*/  BSYNC.RECONVERGENT B0 ;  /* 0x0000000000007941 */ /* 0x000fea0003800200 */
.L_x_712:
        /* <DEDUP_REMOVED lines=13> */
.L_x_715:
[----:B------:R-:W-:Y:S05]  /*2a40*/  BSYNC.RECONVERGENT B0 ;  /* 0x0000000000007941 */ /* 0x000fea0003800200 */
.L_x_714:
        /* <DEDUP_REMOVED lines=16> */
.L_x_717:
[----:B------:R-:W-:Y:S05]  /*2b50*/  BSYNC.RECONVERGENT B0 ;  /* 0x0000000000007941 */ /* 0x000fea0003800200 */
.L_x_716:
        /* <DEDUP_REMOVED lines=16> */
.L_x_719:
[----:B------:R-:W-:Y:S05]  /*2c60*/  BSYNC.RECONVERGENT B0 ;  /* 0x0000000000007941 */ /* 0x000fea0003800200 */
.L_x_718:
        /* <DEDUP_REMOVED lines=16> */
.L_x_721:
[----:B------:R-:W-:Y:S05]  /*2d70*/  BSYNC.RECONVERGENT B0 ;  /* 0x0000000000007941 */ /* 0x000fea0003800200 */
.L_x_720:
[----:B------:R-:W-:Y:S01]  /*2d80*/  BSSY.RECONVERGENT B0, `(.L_x_722) ;  /* 0x000000d000007945 */ /* 0x000fe20003800200 */
[----:B------:R-:W-:Y:S02]  /*2d90*/  ISETP.GE.AND P2, PT, R19, R14, PT ;  /* 0x0000000e1300720c */ /* 0x000fe40003f46270 */
[----:B------:R-:W-:Y:S01]  /*2da0*/  IADD3 R24, PT, PT, R2, 0xf0, RZ ;  /* 0x000000f002187810 */ /* 0x000fe20007ffe0ff */
        /* <DEDUP_REMOVED lines=10> */
.L_x_723:
[----:B------:R-:W-:Y:S05]  /*2e50*/  BSYNC.RECONVERGENT B0 ;  /* 0x0000000000007941 */ /* 0x000fea0003800200 */
.L_x_722:
[----:B------:R-:W-:Y:S01]  /*2e60*/  BSSY.RECONVERGENT B0, `(.L_x_724) ;  /* 0x000000f000007945 */ /* 0x000fe20003800200 */
[----:B------:R-:W-:-:S03]  /*2e70*/  ISETP.GE.AND P1, PT, R24, R14, PT ;  /* 0x0000000e1800720c */ /* 0x000fc60003f26270 */
[----:B------:R-:W-:Y:S10]  /*2e80*/  @P0 BRA `(.L_x_725) ;  /* 0x0000000000300947 */ /* 0x000ff40003800000 */
        /* <DEDUP_REMOVED lines=12> */
.L_x_725:
[----:B------:R-:W-:Y:S05]  /*2f50*/  BSYNC.RECONVERGENT B0 ;  /* 0x0000000000007941 */ /* 0x000fea0003800200 */
.L_x_724:
[----:B------:R-:W-:Y:S04]  /*2f60*/  BSSY.RECONVERGENT B0, `(.L_x_726) ;  /* 0x000000e000007945 */ /* 0x000fe80003800200 */
        /* <DEDUP_REMOVED lines=13> */
.L_x_727:
[----:B------:R-:W-:Y:S05]  /*3040*/  BSYNC.RECONVERGENT B0 ;  /* 0x0000000000007941 */ /* 0x000fea0003800200 */
.L_x_726:
        /* <DEDUP_REMOVED lines=14> */
.L_x_729:
[----:B------:R-:W-:Y:S05]  /*3130*/  BSYNC.RECONVERGENT B0 ;  /* 0x0000000000007941 */ /* 0x000fea0003800200 */
.L_x_728:
        /* <DEDUP_REMOVED lines=14> */
.L_x_731:
[----:B------:R-:W-:Y:S05]  /*3220*/  BSYNC.RECONVERGENT B0 ;  /* 0x0000000000007941 */ /* 0x000fea0003800200 */
.L_x_730:
        /* <DEDUP_REMOVED lines=14> */
.L_x_733:
[----:B------:R-:W-:Y:S05]  /*3310*/  BSYNC.RECONVERGENT B0 ;  /* 0x0000000000007941 */ /* 0x000fea0003800200 */
.L_x_732:
        /* <DEDUP_REMOVED lines=14> */
.L_x_735:
[----:B------:R-:W-:Y:S05]  /*3400*/  BSYNC.RECONVERGENT B0 ;  /* 0x0000000000007941 */ /* 0x000fea0003800200 */
.L_x_734:
[----:B------:R-:W0:Y:S01]  /*3410*/  LDGDEPBAR ;  /* 0x00000000000079af */ /* 0x000e220000000000 */
[C---:B---3--:R-:W-:Y:S02]  /*3420*/  SHF.L.U64.HI R4, R238.reuse, 0x4, R239 ;  /* 0x00000004ee047819 */ /* 0x048fe400000102ef */
[----:B------:R-:W-:Y:S01]  /*3430*/  SHF.L.U32 R0, R238, 0x4, RZ ;  /* 0x00000004ee007819 */ /* 0x000fe200000006ff */
[----:B------:R-:W-:-:S06]  /*3440*/  DEPBAR.LE SB0, 0x0 ;  /* 0x000080000000791a */ /* 0x000fcc0000000000 */
[----:B------:R-:W-:Y:S05]  /*3450*/  WARPSYNC.ALL ;  /* 0x0000000000007948 */ /* 0x000fea0003800000 */
[----:B------:R-:W-:Y:S01]  /*3460*/  BSSY.RECONVERGENT B0, `(.L_x_736) ;  /* 0x000000f000007945 */ /* 0x000fe20003800200 */
[----:B------:R-:W-:Y:S06]  /*3470*/  BAR.SYNC.DEFER_BLOCKING 0x0 ;  /* 0x0000000000007b1d */ /* 0x000fec0000010000 */
[----:B------:R-:W-:Y:S05]  /*3480*/  @P6 BRA `(.L_x_737) ;  /* 0x00000000002c6947 */ /* 0x000fea0003800000 */
[----:B------:R-:W-:-:S13]  /*3490*/  ISETP.GE.AND P0, PT, R228, R247, PT ;  /* 0x000000f7e400720c */ /* 0x000fda0003f06270 */
        /* <DEDUP_REMOVED lines=8> */
.L_x_738:
[----:B------:R3:W-:Y:S01]  /*3520*/  STS.128 [R234+0xa000], RZ ;  /* 0x00a000ffea007388 */ /* 0x0007e20000000c00 */
[----:B------:R-:W-:Y:S05]  /*3530*/  BRA `(.L_x_739) ;  /* 0x0000000000047947 */ /* 0x000fea0003800000 */
.L_x_737:
[----:B------:R3:W-:Y:S02]  /*3540*/  STS.128 [R234+0xa000], RZ ;  /* 0x00a000ffea007388 */ /* 0x0007e40000000c00 */
.L_x_739:
[----:B------:R-:W-:Y:S05]  /*3550*/  BSYNC.RECONVERGENT B0 ;  /* 0x0000000000007941 */ /* 0x000fea0003800200 */
.L_x_736:
[----:B------:R-:W-:Y:S01]  /*3560*/  ISETP.GE.AND P1, PT, R21, R14, PT ;  /* 0x0000000e1500720c */ /* 0x000fe20003f26270 */
[----:B------:R-:W-:Y:S01]  /*3570*/  BSSY.RECONVERGENT B0, `(.L_x_740) ;  /* 0x0000012000007945 */ /* 0x000fe20003800200 */
[C---:B-1----:R-:W-:Y:S02]  /*3580*/  LEA R2, P2, R0.reuse, R246, 0x1 ;  /* 0x000000f600027211 */ /* 0x042fe400078408ff */
[-C--:B------:R-:W-:Y:S02]  /*3590*/  ISETP.GE.AND P0, PT, R23, R14.reuse, PT ;  /* 0x0000000e1700720c */ /* 0x080fe40003f06270 */
[----:B------:R-:W-:Y:S02]  /*35a0*/  LEA.HI.X R3, R0, R245, R4, 0x1, P2 ;  /* 0x000000f500037211 */ /* 0x000fe400010f0c04 */
[-C--:B------:R-:W-:Y:S02]  /*35b0*/  ISETP.GE.AND P6, PT, R22, R14.reuse, PT ;  /* 0x0000000e1600720c */ /* 0x080fe40003fc6270 */
[----:B------:R-:W-:-:S02]  /*35c0*/  ISETP.GE.AND P5, PT, R18, R14, PT ;  /* 0x0000000e1200720c */ /* 0x000fc40003fa6270 */
[-C--:B------:R-:W-:Y:S01]  /*35d0*/  ISETP.GE.AND P4, PT, R17, R14.reuse, PT ;  /* 0x0000000e1100720c */ /* 0x080fe20003f86270 */
[----:B------:R1:W-:Y:S01]  /*35e0*/  @P1 STS.128 [R234+0xa800], RZ ;  /* 0x00a800ffea001388 */ /* 0x0003e20000000c00 */
        /* <DEDUP_REMOVED lines=10> */
.L_x_741:
[----:B------:R-:W-:Y:S05]  /*3690*/  BSYNC.RECONVERGENT B0 ;  /* 0x0000000000007941 */ /* 0x000fea0003800200 */
.L_x_740:
[----:B------:R1:W-:Y:S01]  /*36a0*/  @P0 STS.128 [R234+0xb000], RZ ;  /* 0x00b000ffea000388 */ /* 0x0003e20000000c00 */
[----:B------:R-:W-:Y:S01]  /*36b0*/  BSSY.RECONVERGENT B0, `(.L_x_742) ;  /* 0x000000c000007945 */ /* 0x000fe20003800200 */
[----:B------:R-:W-:-:S03]  /*36c0*/  ISETP.GE.AND P1, PT, R13, R14, PT ;  /* 0x0000000e0d00720c */ /* 0x000fc60003f26270 */
[----:B------:R-:W-:Y:S10]  /*36d0*/  @P0 BRA `(.L_x_743) ;  /* 0x0000000000240947 */ /* 0x000ff40003800000 */
        /* <DEDUP_REMOVED lines=9> */
.L_x_743:
[----:B------:R-:W-:Y:S05]  /*3770*/  BSYNC.RECONVERGENT B0 ;  /* 0x0000000000007941 */ /* 0x000fea0003800200 */
.L_x_742:
[----:B------:R1:W-:Y:S01]  /*3780*/  @P6 STS.128 [R234+0xb800], RZ ;  /* 0x00b800ffea006388 */ /* 0x0003e20000000c00 */
[----:B------:R-:W-:Y:S01]  /*3790*/  BSSY.RECONVERGENT B0, `(.L_x_744) ;  /* 0x000000c000007945 */ /* 0x000fe20003800200 */
[----:B------:R-:W-:-:S03]  /*37a0*/  ISETP.GE.AND P0, PT, R12, R14, PT ;  /* 0x0000000e0c00720c */ /* 0x000fc60003f06270 */
[----:B------:R-:W-:Y:S10]  /*37b0*/  @P6 BRA `(.L_x_745) ;  /* 0x0000000000246947 */ /* 0x000ff40003800000 */
        /* <DEDUP_REMOVED lines=9> */
.L_x_745:
[----:B------:R-:W-:Y:S05]  /*3850*/  BSYNC.RECONVERGENT B0 ;  /* 0x0000000000007941 */ /* 0x000fea0003800200 */
.L_x_744:
[----:B------:R1:W-:Y:S01]  /*3860*/  @P5 STS.128 [R234+0xc000], RZ ;  /* 0x00c000ffea005388 */ /* 0x0003e20000000c00 */
        /* <DEDUP_REMOVED lines=15> */
.L_x_747:
[----:B------:R-:W-:Y:S05]  /*3960*/  BSYNC.RECONVERGENT B0 ;  /* 0x0000000000007941 */ /* 0x000fea0003800200 */
.L_x_746:
        /* <DEDUP_REMOVED lines=13> */
.L_x_749:
[----:B------:R-:W-:Y:S05]  /*3a40*/  BSYNC.RECONVERGENT B0 ;  /* 0x0000000000007941 */ /* 0x000fea0003800200 */
.L_x_748:
        /* <DEDUP_REMOVED lines=16> */
.L_x_751:
[----:B------:R-:W-:Y:S05]  /*3b50*/  BSYNC.RECONVERGENT B0 ;  /* 0x0000000000007941 */ /* 0x000fea0003800200 */
.L_x_750:
[----:B------:R1:W-:Y:S01]  /*3b60*/  @P2 STS.128 [R234+0xd800], RZ ;  /* 0x00d800ffea002388 */ /* 0x0003e20000000c00 */
[C---:B------:R-:W-:Y:S01]  /*3b70*/  IMAD.SHL.U32 R23, R233.reuse, 0x40, RZ ;  /* 0x00000040e9177824 */ /* 0x040fe200078e00ff */
[----:B------:R-:W-:Y:S01]  /*3b80*/  SHF.R.U32.HI R230, RZ, 0x1, R233 ;  /* 0x00000001ffe67819 */ /* 0x000fe200000116e9 */
[----:B------:R-:W-:Y:S01]  /*3b90*/  BSSY.RECONVERGENT B0, `(.L_x_752) ;  /* 0x0000012000007945 */ /* 0x000fe20003800200 */
[----:B------:R-:W-:Y:S01]  /*3ba0*/  ISETP.GE.AND P3, PT, R8, R14, PT ;  /* 0x0000000e0800720c */ /* 0x000fe20003f66270 */
[----:B------:R-:W-:Y:S01]  /*3bb0*/  IMAD.SHL.U32 R231, R233, 0x20, RZ ;  /* 0x00000020e9e77824 */ /* 0x000fe200078e00ff */
[----:B------:R-:W-:Y:S02]  /*3bc0*/  LOP3.LUT R6, R230, 0x8, RZ, 0xc0, !PT ;  /* 0x00000008e6067812 */ /* 0x000fe400078ec0ff */
[----:B------:R-:W-:Y:S01]  /*3bd0*/  LOP3.LUT R7, R23, 0x1c0, RZ, 0xc0, !PT ;  /* 0x000001c017077812 */ /* 0x000fe200078ec0ff */
        /* <DEDUP_REMOVED lines=13> */
.L_x_753:
[----:B------:R-:W-:Y:S05]  /*3cb0*/  BSYNC.RECONVERGENT B0 ;  /* 0x0000000000007941 */ /* 0x000fea0003800200 */
.L_x_752:
[----:B------:R1:W-:Y:S01]  /*3cc0*/  @P1 STS.128 [R234+0xe000], RZ ;  /* 0x00e000ffea001388 */ /* 0x0003e20000000c00 */
[----:B------:R-:W-:Y:S01]  /*3cd0*/  LOP3.LUT R0, R6, 0x1c0, R23, 0xf8, !PT ;  /* 0x000001c006007812 */ /* 0x000fe200078ef817 */
[----:B------:R-:W-:Y:S01]  /*3ce0*/  BSSY.RECONVERGENT B0, `(.L_x_754) ;  /* 0x0000015000007945 */ /* 0x000fe20003800200 */
[----:B------:R-:W-:Y:S02]  /*3cf0*/  LOP3.LUT R231, R231, 0x7c00, RZ, 0xc0, !PT ;  /* 0x00007c00e7e77812 */ /* 0x000fe400078ec0ff */
[----:B------:R-:W-:Y:S02]  /*3d00*/  LOP3.LUT R6, R7, 0x8, R233, 0xf8, !PT ;  /* 0x0000000807067812 */ /* 0x000fe400078ef8e9 */
[----:B------:R-:W-:Y:S02]  /*3d10*/  ISETP.GE.AND P2, PT, R19, R14, PT ;  /* 0x0000000e1300720c */ /* 0x000fe40003f46270 */
[----:B------:R-:W-:Y:S02]  /*3d20*/  LOP3.LUT R8, R23, 0x400, RZ, 0xc0, !PT ;  /* 0x0000040017087812 */ /* 0x000fe400078ec0ff */
[----:B------:R-:W-:-:S02]  /*3d30*/  LOP3.LUT R7, R231, 0x200, R23, 0xf8, !PT ;  /* 0x00000200e7077812 */ /* 0x000fc400078ef817 */
[-C--:B------:R-:W-:Y:S02]  /*3d40*/  LOP3.LUT R232, R0, R228.reuse, RZ, 0x3c, !PT ;  /* 0x000000e400e87212 */ /* 0x080fe400078e3cff */
[----:B------:R-:W-:Y:S01]  /*3d50*/  LOP3.LUT R6, R6, R228, RZ, 0x3c, !PT ;  /* 0x000000e406067212 */ /* 0x000fe200078e3cff */
        /* <DEDUP_REMOVED lines=13> */
.L_x_755:
[----:B------:R-:W-:Y:S05]  /*3e30*/  BSYNC.RECONVERGENT B0 ;  /* 0x0000000000007941 */ /* 0x000fea0003800200 */
.L_x_754:
[----:B------:R2:W-:Y:S01]  /*3e40*/  @P0 STS.128 [R234+0xe800], RZ ;  /* 0x00e800ffea000388 */ /* 0x0005e20000000c00 */
[----:B-1----:R-:W-:Y:S01]  /*3e50*/  LOP3.LUT R4, R7, R232, RZ, 0xfc, !PT ;  /* 0x000000e807047212 */ /* 0x002fe200078efcff */
[----:B------:R-:W-:Y:S01]  /*3e60*/  IMAD R0, R6, 0x2, R8 ;  /* 0x0000000206007824 */ /* 0x000fe200078e0208 */
[----:B------:R-:W-:Y:S01]  /*3e70*/  BSSY.RECONVERGENT B0, `(.L_x_756) ;  /* 0x000000e000007945 */ /* 0x000fe20003800200 */
[----:B------:R-:W-:Y:S02]  /*3e80*/  ISETP.GE.AND P1, PT, R24, R14, PT ;  /* 0x0000000e1800720c */ /* 0x000fe40003f26270 */
[----:B------:R-:W-:Y:S01]  /*3e90*/  LEA R21, R4, R229, 0x1 ;  /* 0x000000e504157211 */ /* 0x000fe200078e08ff */
[----:B------:R-:W-:Y:S01]  /*3ea0*/  IMAD.IADD R0, R229, 0x1, R0 ;  /* 0x00000001e5007824 */ /* 0x000fe200078e0200 */
        /* <DEDUP_REMOVED lines=10> */
.L_x_757:
[----:B------:R-:W-:Y:S05]  /*3f50*/  BSYNC.RECONVERGENT B0 ;  /* 0x0000000000007941 */ /* 0x000fea0003800200 */
.L_x_756:
[----:B------:R1:W-:Y:S01]  /*3f60*/  @P6 STS.128 [R234+0xf000], RZ ;  /* 0x00f000ffea006388 */ /* 0x0003e20000000c00 */
        /* <DEDUP_REMOVED lines=14> */
.L_x_759:
[----:B------:R-:W-:Y:S05]  /*4050*/  BSYNC.RECONVERGENT B0 ;  /* 0x0000000000007941 */ /* 0x000fea0003800200 */
.L_x_758:
        /* <DEDUP_REMOVED lines=15> */
.L_x_761:
[----:B------:R-:W-:Y:S05]  /*4150*/  BSYNC.RECONVERGENT B0 ;  /* 0x0000000000007941 */ /* 0x000fea0003800200 */
.L_x_760:
        /* <DEDUP_REMOVED lines=15> */
.L_x_763:
[----:B------:R-:W-:Y:S05]  /*4250*/  BSYNC.RECONVERGENT B0 ;  /* 0x0000000000007941 */ /* 0x000fea0003800200 */
.L_x_762:
        /* <DEDUP_REMOVED lines=15> */
.L_x_765:
[----:B------:R-:W-:Y:S05]  /*4350*/  BSYNC.RECONVERGENT B0 ;  /* 0x0000000000007941 */ /* 0x000fea0003800200 */
.L_x_764:
        /* <DEDUP_REMOVED lines=15> */
.L_x_767:
[----:B------:R-:W-:Y:S05]  /*4450*/  BSYNC.RECONVERGENT B0 ;  /* 0x0000000000007941 */ /* 0x000fea0003800200 */
.L_x_766:
[----:B------:R1:W-:Y:S01]  /*4460*/  @P1 STS.128 [R234+0x11800], RZ ;  /* 0x011800ffea001388 */ /* 0x0003e20000000c00 */
[----:B------:R-:W-:Y:S04]  /*4470*/  BSSY.RECONVERGENT B0, `(.L_x_768) ;  /* 0x000000c000007945 */ /* 0x000fe80003800200 */
[----:B------:R-:W-:Y:S05]  /*4480*/  @P1 BRA `(.L_x_769) ;  /* 0x0000000000281947 */ /* 0x000fea0003800000 */
[----:B------:R-:W-:-:S13]  /*4490*/  ISETP.GE.AND P0, PT, R228, R247, PT ;  /* 0x000000f7e400720c */ /* 0x000fda0003f06270 */
[----:B------:R1:W-:Y:S01]  /*44a0*/  @P0 STS.128 [R234+0x11800], RZ ;  /* 0x011800ffea000388 */ /* 0x0003e20000000c00 */
[----:B------:R-:W-:Y:S05]  /*44b0*/  @P0 BRA `(.L_x_769) ;  /* 0x00000000001c0947 */ /* 0x000fea0003800000 */
[----:B-1----:R-:W-:Y:S02]  /*44c0*/  IMAD R4, R239, 0x1c0, RZ ;  /* 0x000001c0ef047824 */ /* 0x002fe400078e02ff */
[----:B------:R-:W-:-:S05]  /*44d0*/  IMAD.WIDE.U32 R2, R238, 0x1c0, R2 ;  /* 0x000001c0ee027825 */ /* 0x000fca00078e0002 */
[----:B------:R-:W-:-:S05]  /*44e0*/  IADD3 R3, PT, PT, R3, R4, RZ ;  /* 0x0000000403037210 */ /* 0x000fca0007ffe0ff */
[----:B------:R-:W-:Y:S01]  /*44f0*/  @!PT LDS RZ, [RZ] ;  /* 0x00000000fffff984 */ /* 0x000fe20000000800 */
[----:B------:R-:W-:Y:S01]  /*4500*/  @!PT LDS RZ, [RZ] ;  /* 0x00000000fffff984 */ /* 0x000fe20000000800 */
[----:B------:R-:W-:Y:S01]  /*4510*/  @!PT LDS RZ, [RZ] ;  /* 0x00000000fffff984 */ /* 0x000fe20000000800 */
[----:B------:R1:W-:Y:S02]  /*4520*/  LDGSTS.E.BYPASS.LTC128B.128 [R234+0x11800], desc[UR4][R2.64] ;  /* 0x1180000002ea7fae */ /* 0x0003e4000b981a04 */
.L_x_769:
[----:B------:R-:W-:Y:S05]  /*4530*/  BSYNC.RECONVERGENT B0 ;  /* 0x0000000000007941 */ /* 0x000fea0003800200 */
.L_x_768:
[----:B-1----:R-:W-:Y:S01]  /*4540*/  LDSM.16.M88.4 R4, [R21] ;  /* 0x000000001504783b */ /* 0x002fe20000000200 */
[----:B------:R-:W-:Y:S01]  /*4550*/  R2P PR, R233, 0x6 ;  /* 0x00000006e9007804 */ /* 0x000fe20000000000 */
[----:B------:R-:W-:Y:S01]  /*4560*/  IMAD.MOV.U32 R79, RZ, RZ, 0x20 ;  /* 0x00000020ff4f7424 */ /* 0x000fe200078e00ff */
[----:B------:R-:W-:Y:S01]  /*4570*/  BSSY.RECONVERGENT B1, `(.L_x_770) ;  /* 0x00002e5000017945 */ /* 0x000fe20003800200 */
[----:B------:R-:W1:Y:S01]  /*4580*/  LDSM.16.M88.4 R16, [R0+0x4000] ;  /* 0x004000000010783b */ /* 0x000e620000000200 */
[----:B------:R-:W-:Y:S02]  /*4590*/  IMAD.MOV.U32 R170, RZ, RZ, 0x40 ;  /* 0x00000040ffaa7424 */ /* 0x000fe400078e00ff */
[----:B------:R-:W-:Y:S01]  /*45a0*/  SEL R79, R79, 0xffffffe0, !P1 ;  /* 0xffffffe04f4f7807 */ /* 0x000fe20004800000 */
[----:B------:R-:W5:Y:S02]  /*45b0*/  LDSM.16.M88.4 R8, [R0+0x5000] ;  /* 0x005000000008783b */ /* 0x000f640000000200 */
[----:B------:R-:W-:-:S02]  /*45c0*/  SEL R170, R170, 0xffffffc0, !P2 ;  /* 0xffffffc0aaaa7807 */ /* 0x000fc40005000000 */
[----:B------:R-:W2:Y:S01]  /*45d0*/  LDSM.16.M88.4 R36, [R0+0x2000] ;  /* 0x002000000024783b */ /* 0x000ea20000000200 */
[--C-:B------:R-:W-:Y:S02]  /*45e0*/  IMAD.IADD R3, R21, 0x1, R79.reuse ;  /* 0x0000000115037824 */ /* 0x100fe400078e024f */
[C---:B------:R-:W-:Y:S01]  /*45f0*/  IMAD.IADD R2, R0.reuse, 0x1, R79 ;  /* 0x0000000100027824 */ /* 0x040fe200078e024f */
[----:B------:R-:W3:Y:S04]  /*4600*/  LDSM.16.M88.4 R32, [R0+0x2800] ;  /* 0x002800000020783b */ /* 0x000ee80000000200 */
[----:B------:R-:W4:Y:S04]  /*4610*/  LDSM.16.M88.4 R28, [R0+0x3000] ;  /* 0x00300000001c783b */ /* 0x000f280000000200 */
[----:B------:R-:W4:Y:S04]  /*4620*/  LDSM.16.M88.4 R24, [R0+0x3800] ;  /* 0x003800000018783b */ /* 0x000f280000000200 */
[----:B------:R-:W4:Y:S04]  /*4630*/  LDSM.16.M88.4 R12, [R0+0x4800] ;  /* 0x00480000000c783b */ /* 0x000f280000000200 */
[----:B------:R-:W-:Y:S04]  /*4640*/  LDSM.16.M88.4 R40, [R0+0x5800] ;  /* 0x005800000028783b */ /* 0x000fe80000000200 */
[----:B------:R-:W-:Y:S04]  /*4650*/  LDSM.16.M88.4 R48, [R0+0x6000] ;  /* 0x006000000030783b */ /* 0x000fe80000000200 */
[----:B------:R-:W-:Y:S01]  /*4660*/  LDSM.16.M88.4 R44, [R0+0x6800] ;  /* 0x00680000002c783b */ /* 0x000fe20000000200 */
[C---:B-1----:R-:W-:Y:S03]  /*4670*/  HMMA.16816.F32.BF16 R132, R4.reuse, R16, RZ ;  /* 0x000000100484723c */ /* 0x042fe600000418ff */
[----:B------:R-:W0:Y:S05]  /*4680*/  LDGDEPBAR ;  /* 0x00000000000079af */ /* 0x000e2a0000000000 */
[C---:B------:R-:W-:Y:S01]  /*4690*/  HMMA.16816.F32.BF16 R128, R4.reuse, R18, RZ ;  /* 0x000000120480723c */ /* 0x040fe200000418ff */
[----:B------:R-:W1:Y:S07]  /*46a0*/  LDSM.16.M88.4 R16, [R0+0x9000] ;  /* 0x009000000010783b */ /* 0x000e6e0000000200 */
[C---:B-----5:R-:W-:Y:S08]  /*46b0*/  HMMA.16816.F32.BF16 R120, R4.reuse, R8, RZ ;  /* 0x000000080478723c */ /* 0x060ff000000418ff */
[C---:B------:R-:W-:Y:S01]  /*46c0*/  HMMA.16816.F32.BF16 R112, R4.reuse, R10, RZ ;  /* 0x0000000a0470723c */ /* 0x040fe200000418ff */
[----:B------:R-:W5:Y:S07]  /*46d0*/  LDSM.16.M88.4 R8, [R0+0x9800] ;  /* 0x009800000008783b */ /* 0x000f6e0000000200 */
[C---:B--2---:R-:W-:Y:S08]  /*46e0*/  HMMA.16816.F32.BF16 R96, R4.reuse, R36, RZ ;  /* 0x000000240460723c */ /* 0x044ff000000418ff */
[C---:B------:R-:W-:Y:S01]  /*46f0*/  HMMA.16816.F32.BF16 R104, R4.reuse, R38, RZ ;  /* 0x000000260468723c */ /* 0x040fe200000418ff */
[----:B------:R-:W2:Y:S07]  /*4700*/  LDSM.16.M88.4 R36, [R0+0x7000] ;  /* 0x007000000024783b */ /* 0x000eae0000000200 */
        /* <DEDUP_REMOVED lines=8> */
[----:B------:R5:W4:Y:S07]  /*4790*/  LDSM.16.M88.4 R24, [R0+0x8800] ;  /* 0x008800000018783b */ /* 0x000b2e0000000200 */
[C---:B------:R-:W-:Y:S08]  /*47a0*/  HMMA.16816.F32.BF16 R124, R4.reuse, R12, RZ ;  /* 0x0000000c047c723c */ /* 0x040ff000000418ff */
[C---:B------:R-:W-:Y:S01]  /*47b0*/  HMMA.16816.F32.BF16 R116, R4.reuse, R14, RZ ;  /* 0x0000000e0474723c */ /* 0x040fe200000418ff */
[----:B------:R-:W-:Y:S07]  /*47c0*/  LDSM.16.M88.4 R12, [R3] ;  /* 0x00000000030c783b */ /* 0x000fee0000000200 */
[----:B-1----:R-:W-:Y:S01]  /*47d0*/  HMMA.16816.F32.BF16 R172, R4, R16, RZ ;  /* 0x0000001004ac723c */ /* 0x002fe200000418ff */
[----:B-----5:R-:W-:-:S07]  /*47e0*/  IMAD.IADD R0, R0, 0x1, R170 ;  /* 0x0000000100007824 */ /* 0x020fce00078e02aa */
[C---:B------:R-:W-:Y:S01]  /*47f0*/  HMMA.16816.F32.BF16 R184, R4.reuse, R18, RZ ;  /* 0x0000001204b8723c */ /* 0x040fe200000418ff */
[----:B------:R-:W1:Y:S07]  /*4800*/  LDSM.16.M88.4 R16, [R2+0x3800] ;  /* 0x003800000210783b */ /* 0x000e6e0000000200 */
[C---:B------:R-:W-:Y:S08]  /*4810*/  HMMA.16816.F32.BF16 R192, R4.reuse, R8, RZ ;  /* 0x0000000804c0723c */ /* 0x040ff000000418ff */
[C---:B------:R-:W-:Y:S01]  /*4820*/  HMMA.16816.F32.BF16 R196, R4.reuse, R10, RZ ;  /* 0x0000000a04c4723c */ /* 0x040fe200000418ff */
[----:B------:R-:W5:Y:S07]  /*4830*/  LDSM.16.M88.4 R8, [R2+0x4000] ;  /* 0x004000000208783b */ /* 0x000f6e0000000200 */
[C---:B--2---:R-:W-:Y:S08]  /*4840*/  HMMA.16816.F32.BF16 R56, R4.reuse, R36, RZ ;  /* 0x000000240438723c */ /* 0x044ff000000418ff */
[C---:B------:R-:W-:Y:S01]  /*4850*/  HMMA.16816.F32.BF16 R64, R4.reuse, R38, RZ ;  /* 0x000000260440723c */ /* 0x040fe200000418ff */
[----:B------:R-:W2:Y:S07]  /*4860*/  LDSM.16.M88.4 R36, [R2+0x5000] ;  /* 0x005000000224783b */ /* 0x000eae0000000200 */
[C---:B------:R-:W-:Y:S08]  /*4870*/  HMMA.16816.F32.BF16 R108, R4.reuse, R40, RZ ;  /* 0x00000028046c723c */ /* 0x040ff000000418ff */
[C---:B------:R-:W-:Y:S01]  /*4880*/  HMMA.16816.F32.BF16 R100, R4.reuse, R42, RZ ;  /* 0x0000002a0464723c */ /* 0x040fe200000418ff */
[----:B------:R-:W-:Y:S07]  /*4890*/  LDSM.16.M88.4 R40, [R2+0x3000] ;  /* 0x003000000228783b */ /* 0x000fee0000000200 */
[C---:B------:R-:W-:Y:S08]  /*48a0*/  HMMA.16816.F32.BF16 R88, R4.reuse, R48, RZ ;  /* 0x000000300458723c */ /* 0x040ff000000418ff */
[C---:B------:R-:W-:Y:S01]  /*48b0*/  HMMA.16816.F32.BF16 R84, R4.reuse, R50, RZ ;  /* 0x000000320454723c */ /* 0x040fe200000418ff */
[----:B------:R-:W2:Y:S07]  /*48c0*/  LDSM.16.M88.4 R48, [R2+0x2000] ;  /* 0x002000000230783b */ /* 0x000eae0000000200 */
[C---:B------:R-:W-:Y:S08]  /*48d0*/  HMMA.16816.F32.BF16 R80, R4.reuse, R44, RZ ;  /* 0x0000002c0450723c */ /* 0x040ff000000418ff */
[C---:B------:R-:W-:Y:S01]  /*48e0*/  HMMA.16816.F32.BF16 R68, R4.reuse, R46, RZ ;  /* 0x0000002e0444723c */ /* 0x040fe200000418ff */
[----:B------:R-:W-:Y:S07]  /*48f0*/  LDSM.16.M88.4 R44, [R2+0x2800] ;  /* 0x00280000022c783b */ /* 0x000fee0000000200 */
[C---:B---3--:R-:W-:Y:S08]  /*4900*/  HMMA.16816.F32.BF16 R52, R4.reuse, R32, RZ ;  /* 0x000000200434723c */ /* 0x048ff000000418ff */
[C---:B------:R-:W-:Y:S01]  /*4910*/  HMMA.16816.F32.BF16 R60, R4.reuse, R34, RZ ;  /* 0x00000022043c723c */ /* 0x040fe200000418ff */
[----:B------:R-:W-:Y:S07]  /*4920*/  LDSM.16.M88.4 R32, [R2+0x5800] ;  /* 0x005800000220783b */ /* 0x000fee0000000200 */
[C---:B----4-:R-:W-:Y:S08]  /*4930*/  HMMA.16816.F32.BF16 R72, R4.reuse, R28, RZ ;  /* 0x0000001c0448723c */ /* 0x050ff000000418ff */
[C---:B------:R-:W-:Y:S01]  /*4940*/  HMMA.16816.F32.BF16 R156, R4.reuse, R30, RZ ;  /* 0x0000001e049c723c */ /* 0x040fe200000418ff */
[----:B------:R-:W-:Y:S07]  /*4950*/  LDSM.16.M88.4 R28, [R2+0x6000] ;  /* 0x00600000021c783b */ /* 0x000fee0000000200 */
[C---:B------:R-:W-:Y:S08]  /*4960*/  HMMA.16816.F32.BF16 R160, R4.reuse, R24, RZ ;  /* 0x0000001804a0723c */ /* 0x040ff000000418ff */
[----:B------:R-:W-:Y:S01]  /*4970*/  HMMA.16816.F32.BF16 R164, R4, R26, RZ ;  /* 0x0000001a04a4723c */ /* 0x000fe200000418ff */
[----:B------:R-:W3:Y:S04]  /*4980*/  LDSM.16.M88.4 R4, [R2+0x4800] ;  /* 0x004800000204783b */ /* 0x000ee80000000200 */
[----:B------:R-:W4:Y:S03]  /*4990*/  LDSM.16.M88.4 R24, [R2+0x6800] ;  /* 0x006800000218783b */ /* 0x000f260000000200 */
[C---:B-1----:R-:W-:Y:S08]  /*49a0*/  HMMA.16816.F32.BF16 R200, R12.reuse, R16, R148 ;  /* 0x000000100cc8723c */ /* 0x042ff00000041894 */
[C---:B-----5:R-:W-:Y:S08]  /*49b0*/  HMMA.16816.F32.BF16 R148, R12.reuse, R8, R132 ;  /* 0x000000080c94723c */ /* 0x060ff00000041884 */
[C---:B------:R-:W-:Y:S08]  /*49c0*/  HMMA.16816.F32.BF16 R208, R12.reuse, R10, R128 ;  /* 0x0000000a0cd0723c */ /* 0x040ff00000041880 */
[C---:B--2---:R-:W-:Y:S08]  /*49d0*/  HMMA.16816.F32.BF16 R8, R12.reuse, R36, R120 ;  /* 0x000000240c08723c */ /* 0x044ff00000041878 */
[C---:B------:R-:W-:Y:S08]  /*49e0*/  HMMA.16816.F32.BF16 R188, R12.reuse, R48, R96 ;  /* 0x000000300cbc723c */ /* 0x040ff00000041860 */
[----:B---3--:R-:W-:Y:S03]  /*49f0*/  HMMA.16816.F32.BF16 R212, R12, R4, R124 ;  /* 0x000000040cd4723c */ /* 0x008fe6000004187c */
[----:B------:R-:W-:-:S02]  /*4a00*/  IMAD.MOV.U32 R133, RZ, RZ, R8 ;  /* 0x000000ffff857224 */ /* 0x000fc400078e0008 */
[----:B------:R-:W-:-:S03]  /*4a10*/  IMAD.MOV.U32 R132, RZ, RZ, R9 ;  /* 0x000000ffff847224 */ /* 0x000fc600078e0009 */
[----:B------:R-:W-:Y:S01]  /*4a20*/  HMMA.16816.F32.BF16 R4, R12, R6, R116 ;  /* 0x000000060c04723c */ /* 0x000fe20000041874 */
[----:B------:R-:W-:Y:S02]  /*4a30*/  IMAD.MOV.U32 R119, RZ, RZ, R10 ;  /* 0x000000ffff777224 */ /* 0x000fe400078e000a */
[----:B------:R-:W-:-:S05]  /*4a40*/  IMAD.MOV.U32 R118, RZ, RZ, R11 ;  /* 0x000000ffff767224 */ /* 0x000fca00078e000b */
[C---:B------:R-:W-:Y:S01]  /*4a50*/  HMMA.16816.F32.BF16 R8, R12.reuse, R38, R112 ;  /* 0x000000260c08723c */ /* 0x040fe20000041870 */
[----:B------:R-:W-:Y:S02]  /*4a60*/  LDSM.16.M88.4 R36, [R0+0x2000] ;  /* 0x002000000024783b */ /* 0x000fe40000000200 */
[----:B------:R-:W-:Y:S02]  /*4a70*/  IMAD.MOV.U32 R127, RZ, RZ, R212 ;  /* 0x000000ffff7f7224 */ /* 0x000fe400078e00d4 */
[----:B------:R-:W-:Y:S02]  /*4a80*/  IMAD.MOV.U32 R126, RZ, RZ, R213 ;  /* 0x000000ffff7e7224 */ /* 0x000fe400078e00d5 */
[----:B------:R-:W-:Y:S01]  /*4a90*/  IMAD.MOV.U32 R125, RZ, RZ, R214 ;  /* 0x000000ffff7d7224 */ /* 0x000fe200078e00d6 */
[----:B------:R-:W-:Y:S01]  /*4aa0*/  HMMA.16816.F32.BF16 R180, R12, R50, R104 ;  /* 0x000000320cb4723c */ /* 0x000fe20000041868 */
[----:B------:R-:W-:Y:S02]  /*4ab0*/  IMAD.MOV.U32 R124, RZ, RZ, R215 ;  /* 0x000000ffff7c7224 */ /* 0x000fe400078e00d7 */
[----:B------:R-:W-:-:S02]  /*4ac0*/  IMAD.MOV.U32 R117, RZ, RZ, R4 ;  /* 0x000000ffff757224 */ /* 0x000fc400078e0004 */
[----:B------:R-:W-:Y:S02]  /*4ad0*/  IMAD.MOV.U32 R116, RZ, RZ, R5 ;  /* 0x000000ffff747224 */ /* 0x000fe400078e0005 */
[----:B------:R-:W-:Y:S01]  /*4ae0*/  IMAD.MOV.U32 R22, RZ, RZ, R6 ;  /* 0x000000ffff167224 */ /* 0x000fe200078e0006 */
[C---:B------:R-:W-:Y:S01]  /*4af0*/  HMMA.16816.F32.BF16 R152, R12.reuse, R40, R152 ;  /* 0x000000280c98723c */ /* 0x040fe20000041898 */
[----:B------:R-:W-:Y:S02]  /*4b00*/  IMAD.MOV.U32 R3, RZ, RZ, R7 ;  /* 0x000000ffff037224 */ /* 0x000fe400078e0007 */
[----:B------:R-:W-:Y:S01]  /*4b10*/  IMAD.MOV.U32 R235, RZ, RZ, R8 ;  /* 0x000000ffffeb7224 */ /* 0x000fe200078e0008 */
[----:B------:R-:W-:Y:S01]  /*4b20*/  LDSM.16.M88.4 R4, [R2+0x8000] ;  /* 0x008000000204783b */ /* 0x000fe20000000200 */
[----:B------:R-:W-:Y:S02]  /*4b30*/  IMAD.MOV.U32 R171, RZ, RZ, R9 ;  /* 0x000000ffffab7224 */ /* 0x000fe400078e0009 */
[----:B------:R-:W-:Y:S01]  /*4b40*/  IMAD.MOV.U32 R135, RZ, RZ, R10 ;  /* 0x000000ffff877224 */ /* 0x000fe200078e000a */
[----:B------:R-:W-:Y:S01]  /*4b50*/  HMMA.16816.F32.BF16 R48, R12, R42, R140 ;  /* 0x0000002a0c30723c */ /* 0x000fe2000004188c */
[----:B------:R-:W1:Y:S01]  /*4b60*/  LDSM.16.M88.4 R40, [R2+0x7800] ;  /* 0x007800000228783b */ /* 0x000e620000000200 */
[----:B------:R-:W-:-:S06]  /*4b70*/  IMAD.MOV.U32 R134, RZ, RZ, R11 ;  /* 0x000000ffff867224 */ /* 0x000fcc00078e000b */
[C---:B------:R-:W-:Y:S01]  /*4b80*/  HMMA.16816.F32.BF16 R204, R12.reuse, R18, R136 ;  /* 0x000000120ccc723c */ /* 0x040fe20000041888 */
[----:B------:R-:W2:Y:S07]  /*4b90*/  LDSM.16.M88.4 R16, [R2+0x8800] ;  /* 0x008800000210783b */ /* 0x000eae0000000200 */
[C---:B------:R-:W-:Y:S08]  /*4ba0*/  HMMA.16816.F32.BF16 R8, R12.reuse, R32, R108 ;  /* 0x000000200c08723c */ /* 0x040ff0000004186c */
[C---:B------:R-:W-:Y:S08]  /*4bb0*/  HMMA.16816.F32.BF16 R176, R12.reuse, R44, R92 ;  /* 0x0000002c0cb0723c */ /* 0x040ff0000004185c */
[----:B------:R-:W-:Y:S01]  /*4bc0*/  HMMA.16816.F32.BF16 R144, R12, R46, R144 ;  /* 0x0000002e0c90723c */ /* 0x000fe20000041890 */
[----:B------:R-:W3:Y:S02]  /*4bd0*/  LDSM.16.M88.4 R44, [R2+0x7000] ;  /* 0x00700000022c783b */ /* 0x000ee40000000200 */
[----:B------:R-:W-:-:S02]  /*4be0*/  IMAD.MOV.U32 R111, RZ, RZ, R8 ;  /* 0x000000ffff6f7224 */ /* 0x000fc400078e0008 */
[----:B------:R-:W-:Y:S02]  /*4bf0*/  IMAD.MOV.U32 R110, RZ, RZ, R9 ;  /* 0x000000ffff6e7224 */ /* 0x000fe400078e0009 */
[----:B------:R-:W-:Y:S01]  /*4c00*/  IMAD.MOV.U32 R109, RZ, RZ, R10 ;  /* 0x000000ffff6d7224 */ /* 0x000fe200078e000a */
[----:B----4-:R-:W-:Y:S01]  /*4c10*/  HMMA.16816.F32.BF16 R216, R12, R24, R80 ;  /* 0x000000180cd8723c */ /* 0x010fe20000041850 */
[----:B------:R-:W-:-:S07]  /*4c20*/  IMAD.MOV.U32 R108, RZ, RZ, R11 ;  /* 0x000000ffff6c7224 */ /* 0x000fce00078e000b */
[C---:B------:R-:W-:Y:S01]  /*4c30*/  HMMA.16816.F32.BF16 R8, R12.reuse, R34, R100 ;  /* 0x000000220c08723c */ /* 0x040fe20000041864 */
[----:B------:R-:W-:Y:S07]  /*4c40*/  LDSM.16.M88.4 R32, [R2+0x9000] ;  /* 0x009000000220783b */ /* 0x000fee0000000200 */
[C---:B-1----:R-:W-:Y:S01]  /*4c50*/  HMMA.16816.F32.BF16 R128, R12.reuse, R40, R52 ;  /* 0x000000280c80723c */ /* 0x042fe20000041834 */
[----:B------:R-:W-:Y:S07]  /*4c60*/  LDSM.16.M88.4 R52, [R0+0x5800] ;  /* 0x005800000034783b */ /* 0x000fee0000000200 */
[----:B------:R-:W-:Y:S01]  /*4c70*/  HMMA.16816.F32.BF16 R120, R12, R42, R60 ;  /* 0x0000002a0c78723c */ /* 0x000fe2000004183c */
[----:B------:R1:W4:Y:S02]  /*4c80*/  LDSM.16.M88.4 R40, [R2+0x9800] ;  /* 0x009800000228783b */ /* 0x0003240000000200 */
[----:B------:R-:W-:-:S02]  /*4c90*/  IMAD.MOV.U32 R103, RZ, RZ, R8 ;  /* 0x000000ffff677224 */ /* 0x000fc400078e0008 */
[----:B------:R-:W-:Y:S01]  /*4ca0*/  IMAD.MOV.U32 R102, RZ, RZ, R9 ;  /* 0x000000ffff667224 */ /* 0x000fe200078e0009 */
[----:B------:R-:W-:Y:S01]  /*4cb0*/  LDSM.16.M88.4 R60, [R0+0x4800] ;  /* 0x00480000003c783b */ /* 0x000fe20000000200 */
[----:B------:R-:W-:Y:S01]  /*4cc0*/  IMAD.MOV.U32 R101, RZ, RZ, R10 ;  /* 0x000000ffff657224 */ /* 0x000fe200078e000a */
[C---:B------:R-:W-:Y:S01]  /*4cd0*/  HMMA.16816.F32.BF16 R212, R12.reuse, R26, R68 ;  /* 0x0000001a0cd4723c */ /* 0x040fe20000041844 */
[----:B------:R-:W-:Y:S01]  /*4ce0*/  IMAD.MOV.U32 R100, RZ, RZ, R11 ;  /* 0x000000ffff647224 */ /* 0x000fe200078e000b */
[----:B------:R-:W-:Y:S06]  /*4cf0*/  LDSM.16.M88.4 R24, [R0+0x3000] ;  /* 0x003000000018783b */ /* 0x000fec0000000200 */
[----:B------:R-:W-:Y:S01]  /*4d00*/  HMMA.16816.F32.BF16 R224, R12, R28, R88 ;  /* 0x0000001c0ce0723c */ /* 0x000fe20000041858 */
[----:B-1----:R-:W-:-:S07]  /*4d10*/  IMAD.IADD R2, R21, 0x1, R170 ;  /* 0x0000000115027824 */ /* 0x002fce00078e02aa */
[C---:B------:R-:W-:Y:S01]  /*4d20*/  HMMA.16816.F32.BF16 R220, R12.reuse, R30, R84 ;  /* 0x0000001e0cdc723c */ /* 0x040fe20000041854 */
[----:B------:R-:W-:Y:S04]  /*4d30*/  LDSM.16.M88.4 R28, [R0+0x2800] ;  /* 0x00280000001c783b */ /* 0x000fe80000000200 */
[----:B------:R1:W5:Y:S03]  /*4d40*/  LDSM.16.M88.4 R8, [R2] ;  /* 0x000000000208783b */ /* 0x0003660000000200 */
[----:B--2---:R-:W-:Y:S01]  /*4d50*/  HMMA.16816.F32.BF16 R96, R12, R16, R160 ;  /* 0x000000100c60723c */ /* 0x004fe200000418a0 */
[----:B------:R-:W-:Y:S02]  /*4d60*/  IMAD.MOV.U32 R162, RZ, RZ, R119 ;  /* 0x000000ffffa27224 */ /* 0x000fe400078e0077 */
[----:B------:R-:W-:-:S02]  /*4d70*/  IMAD.MOV.U32 R163, RZ, RZ, R118 ;  /* 0x000000ffffa37224 */ /* 0x000fc400078e0076 */
[----:B------:R-:W-:Y:S02]  /*4d80*/  IMAD.MOV.U32 R160, RZ, RZ, R133 ;  /* 0x000000ffffa07224 */ /* 0x000fe400078e0085 */
[----:B------:R-:W-:Y:S01]  /*4d90*/  IMAD.MOV.U32 R161, RZ, RZ, R132 ;  /* 0x000000ffffa17224 */ /* 0x000fe200078e0084 */
[C---:B------:R-:W-:Y:S01]  /*4da0*/  HMMA.16816.F32.BF16 R92, R12.reuse, R18, R164 ;  /* 0x000000120c5c723c */ /* 0x040fe200000418a4 */
[----:B------:R-:W2:Y:S01]  /*4db0*/  LDSM.16.M88.4 R16, [R0+0x3800] ;  /* 0x003800000010783b */ /* 0x000ea20000000200 */
[----:B------:R-:W-:Y:S02]  /*4dc0*/  IMAD.MOV.U32 R164, RZ, RZ, R111 ;  /* 0x000000ffffa47224 */ /* 0x000fe400078e006f */
[----:B------:R-:W-:Y:S02]  /*4dd0*/  IMAD.MOV.U32 R165, RZ, RZ, R110 ;  /* 0x000000ffffa57224 */ /* 0x000fe400078e006e */
[----:B------:R-:W-:Y:S02]  /*4de0*/  IMAD.MOV.U32 R166, RZ, RZ, R109 ;  /* 0x000000ffffa67224 */ /* 0x000fe400078e006d */
[----:B------:R-:W-:Y:S01]  /*4df0*/  HMMA.16816.F32.BF16 R112, R12, R4, R72 ;  /* 0x000000040c70723c */ /* 0x000fe20000041848 */
[----:B------:R-:W-:-:S07]  /*4e00*/  IMAD.MOV.U32 R167, RZ, RZ, R108 ;  /* 0x000000ffffa77224 */ /* 0x000fce00078e006c */
[C---:B------:R-:W-:Y:S01]  /*4e10*/  HMMA.16816.F32.BF16 R104, R12.reuse, R6, R156 ;  /* 0x000000060c68723c */ /* 0x040fe2000004189c */
[----:B------:R-:W2:Y:S01]  /*4e20*/  LDSM.16.M88.4 R4, [R0+0x4000] ;  /* 0x004000000004783b */ /* 0x000ea20000000200 */
[----:B------:R-:W-:Y:S02]  /*4e30*/  IMAD.MOV.U32 R156, RZ, RZ, R127 ;  /* 0x000000ffff9c7224 */ /* 0x000fe400078e007f */
[----:B------:R-:W-:Y:S02]  /*4e40*/  IMAD.MOV.U32 R157, RZ, RZ, R126 ;  /* 0x000000ffff9d7224 */ /* 0x000fe400078e007e */
[----:B------:R-:W-:Y:S02]  /*4e50*/  IMAD.MOV.U32 R158, RZ, RZ, R125 ;  /* 0x000000ffff9e7224 */ /* 0x000fe400078e007d */
[C---:B---3--:R-:W-:Y:S01]  /*4e60*/  HMMA.16816.F32.BF16 R140, R12.reuse, R44, R56 ;  /* 0x0000002c0c8c723c */ /* 0x048fe20000041838 */
[----:B------:R-:W-:Y:S01]  /*4e70*/  IMAD.MOV.U32 R159, RZ, RZ, R124 ;  /* 0x000000ffff9f7224 */ /* 0x000fe200078e007c */
[----:B------:R-:W-:Y:S06]  /*4e80*/  LDSM.16.M88.4 R56, [R0+0x5000] ;  /* 0x005000000038783b */ /* 0x000fec0000000200 */
[C---:B------:R-:W-:Y:S01]  /*4e90*/  HMMA.16816.F32.BF16 R136, R12.reuse, R46, R64 ;  /* 0x0000002e0c88723c */ /* 0x040fe20000041840 */
[----:B------:R-:W3:Y:S07]  /*4ea0*/  LDSM.16.M88.4 R44, [R0+0x6800] ;  /* 0x00680000002c783b */ /* 0x000eee0000000200 */
[----:B----4-:R-:W-:Y:S01]  /*4eb0*/  HMMA.16816.F32.BF16 R80, R12, R40, R192 ;  /* 0x000000280c50723c */ /* 0x010fe200000418c0 */
[----:B------:R-:W-:-:S02]  /*4ec0*/  IMAD.MOV.U32 R192, RZ, RZ, R117 ;  /* 0x000000ffffc07224 */ /* 0x000fc400078e0075 */
[----:B------:R-:W-:Y:S02]  /*4ed0*/  IMAD.MOV.U32 R193, RZ, RZ, R116 ;  /* 0x000000ffffc17224 */ /* 0x000fe400078e0074 */
[----:B------:R-:W-:Y:S02]  /*4ee0*/  IMAD.MOV.U32 R195, RZ, RZ, R3 ;  /* 0x000000ffffc37224 */ /* 0x000fe400078e0003 */
[C---:B------:R-:W-:Y:S01]  /*4ef0*/  IMAD.IADD R3, R79.reuse, 0x1, R2 ;  /* 0x000000014f037824 */ /* 0x040fe200078e0202 */
[----:B------:R-:W-:Y:S01]  /*4f00*/  HMMA.16816.F32.BF16 R84, R12, R34, R184 ;  /* 0x000000220c54723c */ /* 0x000fe200000418b8 */
[----:B------:R-:W-:Y:S02]  /*4f10*/  IMAD.MOV.U32 R186, RZ, RZ, R135 ;  /* 0x000000ffffba7224 */ /* 0x000fe400078e0087 */
[----:B------:R-:W-:Y:S02]  /*4f20*/  IMAD.MOV.U32 R187, RZ, RZ, R134 ;  /* 0x000000ffffbb7224 */ /* 0x000fe400078e0086 */
[----:B-1----:R-:W-:-:S02]  /*4f30*/  IMAD.IADD R2, R79, 0x1, R0 ;  /* 0x000000014f027824 */ /* 0x002fc400078e0200 */
[----:B------:R-:W-:Y:S01]  /*4f40*/  IMAD.MOV.U32 R184, RZ, RZ, R235 ;  /* 0x000000ffffb87224 */ /* 0x000fe200078e00eb */
[----:B-----5:R-:W-:Y:S01]  /*4f50*/  HMMA.16816.F32.BF16 R116, R8, R24, R152 ;  /* 0x000000180874723c */ /* 0x020fe20000041898 */
[----:B------:R-:W-:Y:S02]  /*4f60*/  IMAD.MOV.U32 R185, RZ, RZ, R171 ;  /* 0x000000ffffb97224 */ /* 0x000fe400078e00ab */
[----:B------:R-:W-:Y:S02]  /*4f70*/  IMAD.MOV.U32 R194, RZ, RZ, R22 ;  /* 0x000000ffffc27224 */ /* 0x000fe400078e0016 */
[----:B------:R-:W-:-:S03]  /*4f80*/  IMAD.MOV.U32 R235, RZ, RZ, R78 ;  /* 0x000000ffffeb7224 */ /* 0x000fc600078e004e */
[C---:B------:R-:W-:Y:S01]  /*4f90*/  HMMA.16816.F32.BF16 R124, R8.reuse, R26, R48 ;  /* 0x0000001a087c723c */ /* 0x040fe20000041830 */
[----:B------:R-:W1:Y:S04]  /*4fa0*/  LDSM.16.M88.4 R24, [R0+0x8800] ;  /* 0x008800000018783b */ /* 0x000e680000000200 */
[----:B------:R-:W-:Y:S03]  /*4fb0*/  LDSM.16.M88.4 R48, [R0+0x6000] ;  /* 0x006000000030783b */ /* 0x000fe60000000200 */
[C---:B------:R-:W-:Y:S08]  /*4fc0*/  HMMA.16816.F32.BF16 R108, R8.reuse, R30, R144 ;  /* 0x0000001e086c723c */ /* 0x040ff00000041890 */
[C---:B--2---:R-:W-:Y:S08]  /*4fd0*/  HMMA.16816.F32.BF16 R132, R8.reuse, R16, R200 ;  /* 0x000000100884723c */ /* 0x044ff000000418c8 */
[----:B------:R-:W-:Y:S01]  /*4fe0*/  HMMA.16816.F32.BF16 R144, R8, R18, R204 ;  /* 0x000000120890723c */ /* 0x000fe200000418cc */
[----:B------:R-:W2:Y:S07]  /*4ff0*/  LDSM.16.M88.4 R16, [R0+0x9000] ;  /* 0x009000000010783b */ /* 0x000eae0000000200 */
[----:B------:R-:W-:Y:S01]  /*5000*/  HMMA.16816.F32.BF16 R88, R12, R32, R172 ;  /* 0x000000200c58723c */ /* 0x000fe200000418ac */
[----:B------:R-:W-:Y:S01]  /*5010*/  IMAD.MOV.U32 R172, RZ, RZ, R103 ;  /* 0x000000ffffac7224 */ /* 0x000fe200078e0067 */
[----:B------:R-:W-:Y:S01]  /*5020*/  LDSM.16.M88.4 R32, [R0+0x7800] ;  /* 0x007800000020783b */ /* 0x000fe20000000200 */
[----:B------:R-:W-:-:S02]  /*5030*/  IMAD.MOV.U32 R173, RZ, RZ, R102 ;  /* 0x000000ffffad7224 */ /* 0x000fc400078e0066 */
[----:B------:R-:W-:Y:S02]  /*5040*/  IMAD.MOV.U32 R174, RZ, RZ, R101 ;  /* 0x000000ffffae7224 */ /* 0x000fe400078e0065 */
[----:B------:R-:W-:Y:S01]  /*5050*/  IMAD.MOV.U32 R175, RZ, RZ, R100 ;  /* 0x000000ffffaf7224 */ /* 0x000fe200078e0064 */
[----:B------:R-:W-:Y:S01]  /*5060*/  HMMA.16816.F32.BF16 R64, R12, R42, R196 ;  /* 0x0000002a0c40723c */ /* 0x000fe200000418c4 */
[----:B------:R-:W4:Y:S04]  /*5070*/  LDSM.16.M88.4 R12, [R0+0x9800] ;  /* 0x00980000000c783b */ /* 0x000f280000000200 */
[----:B------:R-:W5:Y:S03]  /*5080*/  LDSM.16.M88.4 R40, [R0+0x7000] ;  /* 0x007000000028783b */ /* 0x000f660000000200 */
[C---:B------:R-:W-:Y:S01]  /*5090*/  HMMA.16816.F32.BF16 R100, R8.reuse, R28, R176 ;  /* 0x0000001c0864723c */ /* 0x040fe200000418b0 */
[----:B------:R3:W5:Y:S07]  /*50a0*/  LDSM.16.M88.4 R28, [R0+0x8000] ;  /* 0x00800000001c783b */ /* 0x00076e0000000200 */
[C---:B------:R-:W-:Y:S08]  /*50b0*/  HMMA.16816.F32.BF16 R68, R8.reuse, R36, R188 ;  /* 0x000000240844723c */ /* 0x040ff000000418bc */
[C---:B------:R-:W-:Y:S01]  /*50c0*/  HMMA.16816.F32.BF16 R72, R8.reuse, R38, R180 ;  /* 0x000000260848723c */ /* 0x040fe200000418b4 */
[----:B------:R-:W-:Y:S07]  /*50d0*/  LDSM.16.M88.4 R36, [R2+0x2000] ;  /* 0x002000000224783b */ /* 0x000fee0000000200 */
[----:B------:R-:W-:Y:S01]  /*50e0*/  HMMA.16816.F32.BF16 R148, R8, R4, R148 ;  /* 0x000000040894723c */ /* 0x000fe20000041894 */
[----:B---3--:R-:W-:-:S05]  /*50f0*/  IMAD.SHL.U32 R0, R233, 0x2, RZ ;  /* 0x00000002e9007824 */ /* 0x008fca00078e00ff */
[----:B------:R-:W-:Y:S02]  /*5100*/  LOP3.LUT R0, R78, 0x6, R0, 0xf8, !PT ;  /* 0x000000064e007812 */ /* 0x000fe400078ef800 */
[C---:B------:R-:W-:Y:S01]  /*5110*/  HMMA.16816.F32.BF16 R152, R8.reuse, R6, R208 ;  /* 0x000000060898723c */ /* 0x040fe200000418d0 */
[----:B------:R3:W5:Y:S01]  /*5120*/  LDSM.16.M88.4 R4, [R3] ;  /* 0x000000000304783b */ /* 0x0007620000000200 */
[CC--:B------:R-:W-:Y:S02]  /*5130*/  ISETP.GE.AND P4, PT, R0.reuse, R20.reuse, PT ;  /* 0x000000140000720c */ /* 0x0c0fe40003f86270 */
[C---:B------:R-:W-:Y:S02]  /*5140*/  LOP3.LUT R22, R0.reuse, 0x1, RZ, 0xfc, !PT ;  /* 0x0000000100167812 */ /* 0x040fe400078efcff */
[----:B------:R-:W-:Y:S02]  /*5150*/  LOP3.LUT R21, R0, 0x8, RZ, 0xfc, !PT ;  /* 0x0000000800157812 */ /* 0x000fe400078efcff */
[----:B------:R-:W-:Y:S01]  /*5160*/  HMMA.16816.F32.BF16 R176, R8, R44, R216 ;  /* 0x0000002c08b0723c */ /* 0x000fe200000418d8 */
[----:B------:R-:W-:-:S02]  /*5170*/  ISETP.GE.AND P0, PT, R22, R20, PT ;  /* 0x000000141600720c */ /* 0x000fc40003f06270 */
[----:B------:R-:W-:Y:S02]  /*5180*/  ISETP.GE.AND P3, PT, R21, R20, PT ;  /* 0x000000141500720c */ /* 0x000fe40003f66270 */
[----:B------:R-:W-:-:S03]  /*5190*/  LOP3.LUT R21, R0, 0x11, RZ, 0xfc, !PT ;  /* 0x0000001100157812 */ /* 0x000fc600078efcff */
[----:B------:R-:W-:Y:S01]  /*51a0*/  HMMA.16816.F32.BF16 R180, R8, R46, R212 ;  /* 0x0000002e08b4723c */ /* 0x000fe200000418d4 */
[----:B------:R-:W5:Y:S01]  /*51b0*/  LDSM.16.M88.4 R44, [R2+0x2800] ;  /* 0x00280000022c783b */ /* 0x000f620000000200 */
[----:B------:R-:W-:Y:S02]  /*51c0*/  ISETP.GE.AND P5, PT, R21, R20, PT ;  /* 0x000000141500720c */ /* 0x000fe40003fa6270 */
[----:B------:R-:W-:-:S04]  /*51d0*/  LOP3.LUT R21, R0, 0x31, RZ, 0xfc, !PT ;  /* 0x0000003100157812 */ /* 0x000fc800078efcff */
[----:B------:R-:W-:Y:S01]  /*51e0*/  HMMA.16816.F32.BF16 R160, R8, R56, R160 ;  /* 0x0000003808a0723c */ /* 0x000fe200000418a0 */
[----:B---3--:R-:W-:-:S04]  /*51f0*/  LOP3.LUT R3, R0, 0x9, RZ, 0xfc, !PT ;  /* 0x0000000900037812 */ /* 0x008fc800078efcff */
[-C--:B------:R-:W-:Y:S02]  /*5200*/  ISETP.GE.AND P1, PT, R3, R20.reuse, PT ;  /* 0x000000140300720c */ /* 0x080fe40003f26270 */
[C---:B------:R-:W-:Y:S01]  /*5210*/  LOP3.LUT R3, R0.reuse, 0x10, RZ, 0xfc, !PT ;  /* 0x0000001000037812 */ /* 0x040fe200078efcff */
[----:B------:R-:W-:Y:S03]  /*5220*/  HMMA.16816.F32.BF16 R56, R8, R58, R184 ;  /* 0x0000003a0838723c */ /* 0x000fe600000418b8 */
[----:B------:R-:W-:Y:S02]  /*5230*/  ISETP.GE.AND P6, PT, R3, R20, PT ;  /* 0x000000140300720c */ /* 0x000fe40003fc6270 */
[----:B------:R-:W-:-:S03]  /*5240*/  LOP3.LUT R3, R0, 0x18, RZ, 0xfc, !PT ;  /* 0x0000001800037812 */ /* 0x000fc600078efcff */
[C---:B-1----:R-:W-:Y:S08]  /*5250*/  HMMA.16816.F32.BF16 R184, R8.reuse, R24, R96 ;  /* 0x0000001808b8723c */ /* 0x042ff00000041860 */
[C---:B------:R-:W-:Y:S08]  /*5260*/  HMMA.16816.F32.BF16 R96, R8.reuse, R26, R92 ;  /* 0x0000001a0860723c */ /* 0x040ff0000004185c */
[C---:B--2---:R-:W-:Y:S08]  /*5270*/  HMMA.16816.F32.BF16 R92, R8.reuse, R16, R88 ;  /* 0x00000010085c723c */ /* 0x044ff00000041858 */
[C---:B------:R-:W-:Y:S01]  /*5280*/  HMMA.16816.F32.BF16 R88, R8.reuse, R18, R84 ;  /* 0x000000120858723c */ /* 0x040fe20000041854 */
[----:B------:R-:W1:Y:S07]  /*5290*/  LDSM.16.M88.4 R16, [R2+0x3000] ;  /* 0x003000000210783b */ /* 0x000e6e0000000200 */
[C---:B------:R-:W-:Y:S08]  /*52a0*/  HMMA.16816.F32.BF16 R164, R8.reuse, R52, R164 ;  /* 0x0000003408a4723c */ /* 0x040ff000000418a4 */
[C---:B------:R-:W-:Y:S08]  /*52b0*/  HMMA.16816.F32.BF16 R52, R8.reuse, R54, R172 ;  /* 0x000000360834723c */ /* 0x040ff000000418ac */
[C---:B------:R-:W-:Y:S08]  /*52c0*/  HMMA.16816.F32.BF16 R156, R8.reuse, R60, R156 ;  /* 0x0000003c089c723c */ /* 0x040ff0000004189c */
[C---:B------:R-:W-:Y:S08]  /*52d0*/  HMMA.16816.F32.BF16 R172, R8.reuse, R48, R224 ;  /* 0x0000003008ac723c */ /* 0x040ff000000418e0 */
[C---:B----4-:R-:W-:Y:S08]  /*52e0*/  HMMA.16816.F32.BF16 R84, R8.reuse, R12, R80 ;  /* 0x0000000c0854723c */ /* 0x050ff00000041850 */
[C---:B------:R-:W-:Y:S08]  /*52f0*/  HMMA.16816.F32.BF16 R60, R8.reuse, R62, R192 ;  /* 0x0000003e083c723c */ /* 0x040ff000000418c0 */
[C---:B------:R-:W-:Y:S08]  /*5300*/  HMMA.16816.F32.BF16 R48, R8.reuse, R50, R220 ;  /* 0x000000320830723c */ /* 0x040ff000000418dc */
[C---:B-----5:R-:W-:Y:S08]  /*5310*/  HMMA.16816.F32.BF16 R140, R8.reuse, R40, R140 ;  /* 0x00000028088c723c */ /* 0x060ff0000004188c */
[C---:B------:R-:W-:Y:S01]  /*5320*/  HMMA.16816.F32.BF16 R136, R8.reuse, R42, R136 ;  /* 0x0000002a0888723c */ /* 0x040fe20000041888 */
[----:B------:R-:W-:Y:S07]  /*5330*/  LDSM.16.M88.4 R40, [R2+0x4000] ;  /* 0x004000000228783b */ /* 0x000fee0000000200 */
[C---:B------:R-:W-:Y:S08]  /*5340*/  HMMA.16816.F32.BF16 R128, R8.reuse, R32, R128 ;  /* 0x000000200880723c */ /* 0x040ff00000041880 */
[C---:B------:R-:W-:Y:S01]  /*5350*/  HMMA.16816.F32.BF16 R120, R8.reuse, R34, R120 ;  /* 0x000000220878723c */ /* 0x040fe20000041878 */
[----:B------:R-:W2:Y:S07]  /*5360*/  LDSM.16.M88.4 R32, [R2+0x3800] ;  /* 0x003800000220783b */ /* 0x000eae0000000200 */
[C---:B------:R-:W-:Y:S08]  /*5370*/  HMMA.16816.F32.BF16 R112, R8.reuse, R28, R112 ;  /* 0x0000001c0870723c */ /* 0x040ff00000041870 */
[C---:B------:R-:W-:Y:S08]  /*5380*/  HMMA.16816.F32.BF16 R104, R8.reuse, R30, R104 ;  /* 0x0000001e0868723c */ /* 0x040ff00000041868 */
[----:B------:R-:W-:Y:S08]  /*5390*/  HMMA.16816.F32.BF16 R80, R8, R14, R64 ;  /* 0x0000000e0850723c */ /* 0x000ff00000041840 */
[C---:B------:R-:W-:Y:S08]  /*53a0*/  HMMA.16816.F32.BF16 R8, R4.reuse, R36, R68 ;  /* 0x000000240408723c */ /* 0x040ff00000041844 */
[C---:B------:R-:W-:Y:S01]  /*53b0*/  HMMA.16816.F32.BF16 R12, R4.reuse, R38, R72 ;  /* 0x00000026040c723c */ /* 0x040fe20000041848 */
[----:B------:R-:W3:Y:S07]  /*53c0*/  LDSM.16.M88.4 R36, [R2+0x4800] ;  /* 0x004800000224783b */ /* 0x000eee0000000200 */
[----:B------:R-:W-:Y:S03]  /*53d0*/  HMMA.16816.F32.BF16 R24, R4, R44, R100 ;  /* 0x0000002c0418723c */ /* 0x000fe60000041864 */
[----:B------:R-:W-:-:S02]  /*53e0*/  FSEL R64, R10, -INF , !P4 ;  /* 0xff8000000a407808 */ /* 0x000fc40006000000 */
[----:B------:R-:W-:Y:S02]  /*53f0*/  FSEL R67, R8, -INF , !P4 ;  /* 0xff80000008437808 */ /* 0x000fe40006000000 */
[-C--:B------:R-:W-:Y:S01]  /*5400*/  ISETP.GE.AND P4, PT, R3, R20.reuse, PT ;  /* 0x000000140300720c */ /* 0x080fe20003f86270 */
[C---:B------:R-:W-:Y:S01]  /*5410*/  HMMA.16816.F32.BF16 R28, R4.reuse, R46, R108 ;  /* 0x0000002e041c723c */ /* 0x040fe2000004186c */
[C---:B------:R-:W-:Y:S02]  /*5420*/  LOP3.LUT R3, R0.reuse, 0x19, RZ, 0xfc, !PT ;  /* 0x0000001900037812 */ /* 0x040fe400078efcff */
[----:B------:R-:W-:Y:S02]  /*5430*/  FSEL R44, R11, -INF , !P0 ;  /* 0xff8000000b2c7808 */ /* 0x000fe40004000000 */
[----:B------:R-:W-:Y:S02]  /*5440*/  FSEL R65, R9, -INF , !P0 ;  /* 0xff80000009417808 */ /* 0x000fe40004000000 */
[----:B------:R-:W-:Y:S01]  /*5450*/  ISETP.GE.AND P0, PT, R3, R20, PT ;  /* 0x000000140300720c */ /* 0x000fe20003f06270 */
[----:B-1----:R-:W-:Y:S01]  /*5460*/  HMMA.16816.F32.BF16 R8, R4, R16, R116 ;  /* 0x000000100408723c */ /* 0x002fe20000041874 */
[----:B------:R-:W-:-:S02]  /*5470*/  LOP3.LUT R3, R0, 0x20, RZ, 0xfc, !PT ;  /* 0x0000002000037812 */ /* 0x000fc400078efcff */
[----:B------:R-:W-:Y:S02]  /*5480*/  FSEL R47, R12, -INF , !P3 ;  /* 0xff8000000c2f7808 */ /* 0x000fe40005800000 */
[----:B------:R-:W-:Y:S02]  /*5490*/  FSEL R45, R14, -INF , !P3 ;  /* 0xff8000000e2d7808 */ /* 0x000fe40005800000 */
[C---:B------:R-:W-:Y:S02]  /*54a0*/  LOP3.LUT R12, R0.reuse, 0x21, RZ, 0xfc, !PT ;  /* 0x00000021000c7812 */ /* 0x040fe400078efcff */
[----:B------:R-:W-:Y:S02]  /*54b0*/  ISETP.GE.AND P3, PT, R3, R20, PT ;  /* 0x000000140300720c */ /* 0x000fe40003f66270 */
[----:B------:R-:W-:Y:S02]  /*54c0*/  LOP3.LUT R3, R0, 0x28, RZ, 0xfc, !PT ;  /* 0x0000002800037812 */ /* 0x000fe400078efcff */
[----:B------:R-:W-:-:S02]  /*54d0*/  FSEL R46, R15, -INF , !P1 ;  /* 0xff8000000f2e7808 */ /* 0x000fc40004800000 */
[----:B------:R-:W-:Y:S02]  /*54e0*/  FSEL R66, R13, -INF , !P1 ;  /* 0xff8000000d427808 */ /* 0x000fe40004800000 */
[-C--:B------:R-:W-:Y:S02]  /*54f0*/  ISETP.GE.AND P1, PT, R12, R20.reuse, PT ;  /* 0x000000140c00720c */ /* 0x080fe40003f26270 */
[----:B------:R-:W-:Y:S01]  /*5500*/  FSEL R70, R26, -INF , !P6 ;  /* 0xff8000001a467808 */ /* 0x000fe20007000000 */
[----:B------:R-:W-:Y:S01]  /*5510*/  HMMA.16816.F32.BF16 R12, R4, R18, R124 ;  /* 0x00000012040c723c */ /* 0x000fe2000004187c */
[----:B------:R-:W-:Y:S02]  /*5520*/  FSEL R75, R24, -INF , !P6 ;  /* 0xff800000184b7808 */ /* 0x000fe40007000000 */
[----:B------:R-:W-:Y:S02]  /*5530*/  ISETP.GE.AND P6, PT, R3, R20, PT ;  /* 0x000000140300720c */ /* 0x000fe40003fc6270 */
[----:B------:R-:W-:-:S02]  /*5540*/  LOP3.LUT R3, R0, 0x29, RZ, 0xfc, !PT ;  /* 0x0000002900037812 */ /* 0x000fc400078efcff */
[----:B------:R-:W-:Y:S01]  /*5550*/  FSEL R68, R27, -INF , !P5 ;  /* 0xff8000001b447808 */ /* 0x000fe20006800000 */
[C---:B--2---:R-:W-:Y:S01]  /*5560*/  HMMA.16816.F32.BF16 R16, R4.reuse, R32, R132 ;  /* 0x000000200410723c */ /* 0x044fe20000041884 */
[----:B------:R-:W-:Y:S02]  /*5570*/  FSEL R74, R25, -INF , !P5 ;  /* 0xff800000194a7808 */ /* 0x000fe40006800000 */
[----:B------:R-:W-:Y:S02]  /*5580*/  ISETP.GE.AND P5, PT, R3, R20, PT ;  /* 0x000000140300720c */ /* 0x000fe40003fa6270 */
[----:B------:R-:W-:Y:S02]  /*5590*/  FSEL R69, R30, -INF , !P4 ;  /* 0xff8000001e457808 */ /* 0x000fe40006000000 */
[----:B------:R-:W-:Y:S01]  /*55a0*/  FSEL R72, R28, -INF , !P4 ;  /* 0xff8000001c487808 */ /* 0x000fe20006000000 */
[----:B---3--:R-:W-:Y:S01]  /*55b0*/  HMMA.16816.F32.BF16 R24, R4, R36, R156 ;  /* 0x000000240418723c */ /* 0x008fe2000004189c */
[----:B------:R-:W-:-:S02]  /*55c0*/  FSEL R73, R31, -INF , !P0 ;  /* 0xff8000001f497808 */ /* 0x000fc40004000000 */
[----:B------:R-:W-:Y:S02]  /*55d0*/  FSEL R71, R29, -INF , !P0 ;  /* 0xff8000001d477808 */ /* 0x000fe40004000000 */
[----:B------:R-:W-:Y:S02]  /*55e0*/  LOP3.LUT R3, R0, 0x30, RZ, 0xfc, !PT ;  /* 0x0000003000037812 */ /* 0x000fe400078efcff */
[----:B------:R-:W-:Y:S01]  /*55f0*/  FSEL R103, R10, -INF , !P3 ;  /* 0xff8000000a677808 */ /* 0x000fe20005800000 */
[----:B------:R-:W-:Y:S01]  /*5600*/  HMMA.16816.F32.BF16 R28, R4, R34, R144 ;  /* 0x00000022041c723c */ /* 0x000fe20000041890 */
[----:B------:R-:W1:Y:S01]  /*5610*/  LDSM.16.M88.4 R32, [R2+0x5000] ;  /* 0x005000000220783b */ /* 0x000e620000000200 */
[----:B------:R-:W-:Y:S02]  /*5620*/  ISETP.GE.AND P4, PT, R3, R20, PT ;  /* 0x000000140300720c */ /* 0x000fe40003f86270 */
[----:B------:R-:W-:Y:S02]  /*5630*/  LOP3.LUT R3, R0, 0x38, RZ, 0xfc, !PT ;  /* 0x0000003800037812 */ /* 0x000fe400078efcff */
[----:B------:R-:W-:-:S02]  /*5640*/  FSEL R111, R8, -INF , !P3 ;  /* 0xff800000086f7808 */ /* 0x000fc40005800000 */
[-C--:B------:R-:W-:Y:S02]  /*5650*/  ISETP.GE.AND P3, PT, R3, R20.reuse, PT ;  /* 0x000000140300720c */ /* 0x080fe40003f66270 */
[----:B------:R-:W-:Y:S02]  /*5660*/  LOP3.LUT R3, R0, 0x39, RZ, 0xfc, !PT ;  /* 0x0000003900037812 */ /* 0x000fe400078efcff */
[----:B------:R-:W-:Y:S02]  /*5670*/  FSEL R110, R12, -INF , !P6 ;  /* 0xff8000000c6e7808 */ /* 0x000fe40007000000 */
[----:B------:R-:W-:Y:S02]  /*5680*/  FSEL R100, R11, -INF , !P1 ;  /* 0xff8000000b647808 */ /* 0x000fe40004800000 */
[----:B------:R-:W-:Y:S02]  /*5690*/  FSEL R109, R9, -INF , !P1 ;  /* 0xff800000096d7808 */ /* 0x000fe40004800000 */
[----:B------:R-:W-:Y:S01]  /*56a0*/  LOP3.LUT R12, R0, 0x41, RZ, 0xfc, !PT ;  /* 0x00000041000c7812 */ /* 0x000fe200078efcff */
[----:B------:R-:W-:Y:S01]  /*56b0*/  HMMA.16816.F32.BF16 R8, R4, R40, R148 ;  /* 0x000000280408723c */ /* 0x000fe20000041894 */
[----:B------:R-:W-:-:S02]  /*56c0*/  ISETP.GE.AND P1, PT, R3, R20, PT ;  /* 0x000000140300720c */ /* 0x000fc40003f26270 */
[----:B------:R-:W-:Y:S02]  /*56d0*/  LOP3.LUT R3, R0, 0x40, RZ, 0xfc, !PT ;  /* 0x0000004000037812 */ /* 0x000fe400078efcff */
[----:B------:R-:W-:Y:S02]  /*56e0*/  FSEL R108, R15, -INF , !P5 ;  /* 0xff8000000f6c7808 */ /* 0x000fe40006800000 */
[----:B------:R-:W-:Y:S02]  /*56f0*/  FSEL R102, R13, -INF , !P5 ;  /* 0xff8000000d667808 */ /* 0x000fe40006800000 */
[----:B------:R-:W-:Y:S02]  /*5700*/  FSEL R101, R14, -INF , !P6 ;  /* 0xff8000000e657808 */ /* 0x000fe40007000000 */
[-C--:B------:R-:W-:Y:S02]  /*5710*/  ISETP.GE.AND P5, PT, R12, R20.reuse, PT ;  /* 0x000000140c00720c */ /* 0x080fe40003fa6270 */
[----:B------:R-:W-:Y:S01]  /*5720*/  HMMA.16816.F32.BF16 R12, R4, R42, R152 ;  /* 0x0000002a040c723c */ /* 0x000fe20000041898 */
[----:B------:R-:W-:Y:S01]  /*5730*/  ISETP.GE.AND P6, PT, R3, R20, PT ;  /* 0x000000140300720c */ /* 0x000fe20003fc6270 */
[----:B------:R-:W2:Y:S01]  /*5740*/  LDSM.16.M88.4 R40, [R2+0x5800] ;  /* 0x005800000228783b */ /* 0x000ea20000000200 */
[----:B------:R-:W-:-:S02]  /*5750*/  LOP3.LUT R3, R0, 0x48, RZ, 0xfc, !PT ;  /* 0x0000004800037812 */ /* 0x000fc400078efcff */
[----:B------:R-:W-:Y:S02]  /*5760*/  FSEL R118, R18, -INF , !P4 ;  /* 0xff80000012767808 */ /* 0x000fe40006000000 */
[----:B------:R-:W-:Y:S02]  /*5770*/  FSEL R127, R16, -INF , !P4 ;  /* 0xff800000107f7808 */ /* 0x000fe40006000000 */
[-C--:B------:R-:W-:Y:S02]  /*5780*/  ISETP.GE.AND P0, PT, R21, R20.reuse, PT ;  /* 0x000000141500720c */ /* 0x080fe40003f06270 */
        /* <DEDUP_REMOVED lines=14> */
[----:B------:R-:W-:Y:S01]  /*5870*/  FSEL R135, R10, -INF , !P6 ;  /* 0xff8000000a877808 */ /* 0x000fe20007000000 */
[----:B------:R-:W3:Y:S01]  /*5880*/  LDSM.16.M88.4 R36, [R2+0x6000] ;  /* 0x006000000224783b */ /* 0x000ee20000000200 */
[----:B------:R-:W-:-:S02]  /*5890*/  FSEL R150, R8, -INF , !P6 ;  /* 0xff80000008967808 */ /* 0x000fc40007000000 */
[-C--:B------:R-:W-:Y:S02]  /*58a0*/  ISETP.GE.AND P6, PT, R3, R20.reuse, PT ;  /* 0x000000140300720c */ /* 0x080fe40003fc6270 */
[-C--:B------:R-:W-:Y:S02]  /*58b0*/  ISETP.GE.AND P1, PT, R16, R20.reuse, PT ;  /* 0x000000141000720c */ /* 0x080fe40003f26270 */
[----:B------:R-:W-:Y:S01]  /*58c0*/  LOP3.LUT R3, R0, 0x59, RZ, 0xfc, !PT ;  /* 0x0000005900037812 */ /* 0x000fe200078efcff */
[----:B-1----:R-:W-:Y:S01]  /*58d0*/  HMMA.16816.F32.BF16 R16, R4, R34, R56 ;  /* 0x000000220410723c */ /* 0x002fe20000041838 */
[----:B------:R-:W-:Y:S02]  /*58e0*/  FSEL R132, R11, -INF , !P5 ;  /* 0xff8000000b847808 */ /* 0x000fe40006800000 */
[----:B------:R-:W-:Y:S02]  /*58f0*/  FSEL R146, R9, -INF , !P5 ;  /* 0xff80000009927808 */ /* 0x000fe40006800000 */
[----:B------:R-:W-:-:S02]  /*5900*/  ISETP.GE.AND P5, PT, R3, R20, PT ;  /* 0x000000140300720c */ /* 0x000fc40003fa6270 */
[----:B------:R-:W-:Y:S01]  /*5910*/  LOP3.LUT R3, R0, 0x60, RZ, 0xfc, !PT ;  /* 0x0000006000037812 */ /* 0x000fe200078efcff */
[----:B------:R-:W-:Y:S01]  /*5920*/  HMMA.16816.F32.BF16 R8, R4, R32, R160 ;  /* 0x000000200408723c */ /* 0x000fe200000418a0 */
[----:B------:R-:W1:Y:S01]  /*5930*/  LDSM.16.M88.4 R32, [R2+0x6800] ;  /* 0x006800000220783b */ /* 0x000e620000000200 */
[----:B------:R-:W-:Y:S02]  /*5940*/  FSEL R133, R14, -INF , !P4 ;  /* 0xff8000000e857808 */ /* 0x000fe40006000000 */
[----:B------:R-:W-:Y:S02]  /*5950*/  FSEL R147, R12, -INF , !P4 ;  /* 0xff8000000c937808 */ /* 0x000fe40006000000 */
[----:B------:R-:W-:Y:S02]  /*5960*/  ISETP.GE.AND P4, PT, R3, R20, PT ;  /* 0x000000140300720c */ /* 0x000fe40003f86270 */
[----:B------:R-:W-:Y:S02]  /*5970*/  LOP3.LUT R3, R0, 0x68, RZ, 0xfc, !PT ;  /* 0x0000006800037812 */ /* 0x000fe400078efcff */
[----:B------:R-:W-:-:S02]  /*5980*/  FSEL R153, R26, -INF , !P3 ;  /* 0xff8000001a997808 */ /* 0x000fc40005800000 */
[----:B------:R-:W-:Y:S02]  /*5990*/  FSEL R159, R24, -INF , !P3 ;  /* 0xff800000189f7808 */ /* 0x000fe40005800000 */
[----:B------:R-:W-:Y:S02]  /*59a0*/  ISETP.GE.AND P3, PT, R3, R20, PT ;  /* 0x000000140300720c */ /* 0x000fe40003f66270 */
[----:B------:R-:W-:Y:S02]  /*59b0*/  LOP3.LUT R3, R0, 0x69, RZ, 0xfc, !PT ;  /* 0x0000006900037812 */ /* 0x000fe400078efcff */
[----:B------:R-:W-:Y:S02]  /*59c0*/  FSEL R151, R27, -INF , !P1 ;  /* 0xff8000001b977808 */ /* 0x000fe40004800000 */
[----:B------:R-:W-:Y:S02]  /*59d0*/  FSEL R158, R25, -INF , !P1 ;  /* 0xff800000199e7808 */ /* 0x000fe40004800000 */
[----:B------:R-:W-:Y:S01]  /*59e0*/  FSEL R152, R30, -INF , !P6 ;  /* 0xff8000001e987808 */ /* 0x000fe20007000000 */
[----:B--2---:R-:W-:Y:S01]  /*59f0*/  HMMA.16816.F32.BF16 R24, R4, R40, R164 ;  /* 0x000000280418723c */ /* 0x004fe200000418a4 */
[----:B------:R-:W-:-:S02]  /*5a00*/  FSEL R155, R28, -INF , !P6 ;  /* 0xff8000001c9b7808 */ /* 0x000fc40007000000 */
[----:B------:R-:W-:Y:S02]  /*5a10*/  FSEL R157, R31, -INF , !P5 ;  /* 0xff8000001f9d7808 */ /* 0x000fe40006800000 */
[----:B------:R-:W-:Y:S02]  /*5a20*/  FSEL R154, R29, -INF , !P5 ;  /* 0xff8000001d9a7808 */ /* 0x000fe40006800000 */
[-C--:B------:R-:W-:Y:S01]  /*5a30*/  ISETP.GE.AND P1, PT, R3, R20.reuse, PT ;  /* 0x000000140300720c */ /* 0x080fe20003f26270 */
[----:B------:R-:W-:Y:S01]  /*5a40*/  HMMA.16816.F32.BF16 R28, R4, R42, R52 ;  /* 0x0000002a041c723c */ /* 0x000fe20000041834 */
[C---:B------:R-:W-:Y:S01]  /*5a50*/  LOP3.LUT R3, R0.reuse, 0x70, RZ, 0xfc, !PT ;  /* 0x0000007000037812 */ /* 0x040fe200078efcff */
[----:B------:R-:W2:Y:S01]  /*5a60*/  LDSM.16.M88.4 R40, [R2+0x7000] ;  /* 0x007000000228783b */ /* 0x000ea20000000200 */
[----:B------:R-:W-:Y:S02]  /*5a70*/  LOP3.LUT R12, R0, 0x61, RZ, 0xfc, !PT ;  /* 0x00000061000c7812 */ /* 0x000fe400078efcff */
[----:B------:R-:W-:-:S02]  /*5a80*/  ISETP.GE.AND P6, PT, R3, R20, PT ;  /* 0x000000140300720c */ /* 0x000fc40003fc6270 */
[----:B------:R-:W-:Y:S02]  /*5a90*/  LOP3.LUT R3, R0, 0x78, RZ, 0xfc, !PT ;  /* 0x0000007800037812 */ /* 0x000fe400078efcff */
[----:B------:R-:W-:Y:S02]  /*5aa0*/  FSEL R145, R15, -INF , !P0 ;  /* 0xff8000000f917808 */ /* 0x000fe40004000000 */
[----:B------:R-:W-:Y:S02]  /*5ab0*/  FSEL R134, R13, -INF , !P0 ;  /* 0xff8000000d867808 */ /* 0x000fe40004000000 */
[----:B------:R-:W-:Y:S02]  /*5ac0*/  FSEL R163, R10, -INF , !P4 ;  /* 0xff8000000aa37808 */ /* 0x000fe40006000000 */
[----:B------:R-:W-:Y:S02]  /*5ad0*/  FSEL R167, R8, -INF , !P4 ;  /* 0xff80000008a77808 */ /* 0x000fe40006000000 */
[----:B------:R-:W-:-:S02]  /*5ae0*/  ISETP.GE.AND P0, PT, R12, R20, PT ;  /* 0x000000140c00720c */ /* 0x000fc40003f06270 */
[----:B------:R-:W-:Y:S02]  /*5af0*/  ISETP.GE.AND P4, PT, R3, R20, PT ;  /* 0x000000140300720c */ /* 0x000fe40003f86270 */
[C---:B------:R-:W-:Y:S02]  /*5b00*/  LOP3.LUT R3, R0.reuse, 0x79, RZ, 0xfc, !PT ;  /* 0x0000007900037812 */ /* 0x040fe400078efcff */
[C---:B------:R-:W-:Y:S02]  /*5b10*/  LOP3.LUT R12, R0.reuse, 0x71, RZ, 0xfc, !PT ;  /* 0x00000071000c7812 */ /* 0x040fe400078efcff */
[----:B------:R-:W-:Y:S02]  /*5b20*/  FSEL R160, R11, -INF , !P0 ;  /* 0xff8000000ba07808 */ /* 0x000fe40004000000 */
[----:B------:R-:W-:Y:S02]  /*5b30*/  FSEL R165, R9, -INF , !P0 ;  /* 0xff80000009a57808 */ /* 0x000fe40004000000 */
[----:B------:R-:W-:-:S02]  /*5b40*/  LOP3.LUT R8, R0, 0x81, RZ, 0xfc, !PT ;  /* 0x0000008100087812 */ /* 0x000fc400078efcff */
[-C--:B------:R-:W-:Y:S02]  /*5b50*/  ISETP.GE.AND P0, PT, R3, R20.reuse, PT ;  /* 0x000000140300720c */ /* 0x080fe40003f06270 */
[----:B------:R-:W-:Y:S02]  /*5b60*/  LOP3.LUT R3, R0, 0x80, RZ, 0xfc, !PT ;  /* 0x0000008000037812 */ /* 0x000fe400078efcff */
[----:B------:R-:W-:Y:S02]  /*5b70*/  FSEL R164, R19, -INF , !P1 ;  /* 0xff80000013a47808 */ /* 0x000fe40004800000 */
[----:B------:R-:W-:Y:S02]  /*5b80*/  FSEL R162, R17, -INF , !P1 ;  /* 0xff80000011a27808 */ /* 0x000fe40004800000 */
[-C--:B------:R-:W-:Y:S02]  /*5b90*/  ISETP.GE.AND P5, PT, R12, R20.reuse, PT ;  /* 0x000000140c00720c */ /* 0x080fe40003fa6270 */
[----:B------:R-:W-:Y:S01]  /*5ba0*/  ISETP.GE.AND P1, PT, R8, R20, PT ;  /* 0x000000140800720c */ /* 0x000fe20003f26270 */
[----:B---3--:R-:W-:Y:S01]  /*5bb0*/  HMMA.16816.F32.BF16 R12, R4, R36, R172 ;  /* 0x00000024040c723c */ /* 0x008fe200000418ac */
[----:B------:R-:W-:-:S02]  /*5bc0*/  FSEL R161, R18, -INF , !P3 ;  /* 0xff80000012a17808 */ /* 0x000fc40005800000 */
[----:B------:R-:W-:Y:S02]  /*5bd0*/  FSEL R166, R16, -INF , !P3 ;  /* 0xff80000010a67808 */ /* 0x000fe40005800000 */
[----:B------:R-:W-:Y:S02]  /*5be0*/  ISETP.GE.AND P3, PT, R3, R20, PT ;  /* 0x000000140300720c */ /* 0x000fe40003f66270 */
[----:B------:R-:W-:Y:S01]  /*5bf0*/  LOP3.LUT R3, R0, 0x88, RZ, 0xfc, !PT ;  /* 0x0000008800037812 */ /* 0x000fe200078efcff */
[----:B------:R-:W-:Y:S01]  /*5c00*/  HMMA.16816.F32.BF16 R8, R4, R38, R48 ;  /* 0x000000260408723c */ /* 0x000fe20000041830 */
[----:B------:R-:W-:Y:S01]  /*5c10*/  FSEL R173, R26, -INF , !P6 ;  /* 0xff8000001aad7808 */ /* 0x000fe20007000000 */
[----:B------:R-:W3:Y:S01]  /*5c20*/  LDSM.16.M88.4 R36, [R2+0x7800] ;  /* 0x007800000224783b */ /* 0x000ee20000000200 */
[----:B------:R-:W-:Y:S02]  /*5c30*/  FSEL R189, R24, -INF , !P6 ;  /* 0xff80000018bd7808 */ /* 0x000fe40007000000 */
[----:B------:R-:W-:-:S02]  /*5c40*/  FSEL R171, R27, -INF , !P5 ;  /* 0xff8000001bab7808 */ /* 0x000fc40006800000 */
[----:B------:R-:W-:Y:S01]  /*5c50*/  FSEL R188, R25, -INF , !P5 ;  /* 0xff80000019bc7808 */ /* 0x000fe20006800000 */
[C---:B-1----:R-:W-:Y:S01]  /*5c60*/  HMMA.16816.F32.BF16 R16, R4.reuse, R32, R176 ;  /* 0x000000200410723c */ /* 0x042fe200000418b0 */
[-C--:B------:R-:W-:Y:S02]  /*5c70*/  ISETP.GE.AND P6, PT, R3, R20.reuse, PT ;  /* 0x000000140300720c */ /* 0x080fe40003fc6270 */
[----:B------:R-:W-:Y:S02]  /*5c80*/  LOP3.LUT R3, R0, 0x89, RZ, 0xfc, !PT ;  /* 0x0000008900037812 */ /* 0x000fe400078efcff */
[----:B------:R-:W-:Y:S02]  /*5c90*/  FSEL R172, R30, -INF , !P4 ;  /* 0xff8000001eac7808 */ /* 0x000fe40006000000 */
[----:B------:R-:W-:Y:S01]  /*5ca0*/  ISETP.GE.AND P5, PT, R3, R20, PT ;  /* 0x000000140300720c */ /* 0x000fe20003fa6270 */
[----:B------:R-:W-:Y:S01]  /*5cb0*/  HMMA.16816.F32.BF16 R24, R4, R34, R180 ;  /* 0x000000220418723c */ /* 0x000fe200000418b4 */
[----:B------:R-:W1:Y:S01]  /*5cc0*/  LDSM.16.M88.4 R32, [R2+0x8000] ;  /* 0x008000000220783b */ /* 0x000e620000000200 */
[----:B------:R-:W-:-:S02]  /*5cd0*/  LOP3.LUT R3, R0, 0x90, RZ, 0xfc, !PT ;  /* 0x0000009000037812 */ /* 0x000fc400078efcff */
[----:B------:R-:W-:Y:S02]  /*5ce0*/  FSEL R175, R28, -INF , !P4 ;  /* 0xff8000001caf7808 */ /* 0x000fe40006000000 */
[----:B------:R-:W-:Y:S02]  /*5cf0*/  ISETP.GE.AND P4, PT, R3, R20, PT ;  /* 0x000000140300720c */ /* 0x000fe40003f86270 */
[----:B------:R-:W-:Y:S02]  /*5d00*/  LOP3.LUT R3, R0, 0x98, RZ, 0xfc, !PT ;  /* 0x0000009800037812 */ /* 0x000fe400078efcff */
[----:B------:R-:W-:Y:S02]  /*5d10*/  FSEL R181, R8, -INF , !P6 ;  /* 0xff80000008b57808 */ /* 0x000fe40007000000 */
[----:B------:R-:W-:Y:S02]  /*5d20*/  FSEL R179, R14, -INF , !P3 ;  /* 0xff8000000eb37808 */ /* 0x000fe40005800000 */
[----:B------:R-:W-:-:S02]  /*5d30*/  FSEL R190, R12, -INF , !P3 ;  /* 0xff8000000cbe7808 */ /* 0x000fc40005800000 */
[C---:B------:R-:W-:Y:S02]  /*5d40*/  LOP3.LUT R8, R0.reuse, 0xa1, RZ, 0xfc, !PT ;  /* 0x000000a100087812 */ /* 0x040fe400078efcff */
[----:B------:R-:W-:Y:S02]  /*5d50*/  ISETP.GE.AND P3, PT, R3, R20, PT ;  /* 0x000000140300720c */ /* 0x000fe40003f66270 */
[----:B------:R-:W-:Y:S02]  /*5d60*/  FSEL R177, R15, -INF , !P1 ;  /* 0xff8000000fb17808 */ /* 0x000fe40004800000 */
[----:B------:R-:W-:Y:S02]  /*5d70*/  FSEL R180, R13, -INF , !P1 ;  /* 0xff8000000db47808 */ /* 0x000fe40004800000 */
[----:B------:R-:W-:Y:S01]  /*5d80*/  LOP3.LUT R3, R0, 0x99, RZ, 0xfc, !PT ;  /* 0x0000009900037812 */ /* 0x000fe200078efcff */
[----:B--2---:R-:W-:Y:S01]  /*5d90*/  HMMA.16816.F32.BF16 R12, R4, R40, R140 ;  /* 0x00000028040c723c */ /* 0x004fe2000004188c */
[----:B------:R-:W-:-:S02]  /*5da0*/  FSEL R141, R11, -INF , !P5 ;  /* 0xff8000000b8d7808 */ /* 0x000fc40006800000 */
[----:B------:R-:W-:Y:S02]  /*5db0*/  FSEL R140, R9, -INF , !P5 ;  /* 0xff800000098c7808 */ /* 0x000fe40006800000 */
[----:B------:R-:W-:Y:S02]  /*5dc0*/  FSEL R178, R10, -INF , !P6 ;  /* 0xff8000000ab27808 */ /* 0x000fe40007000000 */
[-C--:B------:R-:W-:Y:S02]  /*5dd0*/  ISETP.GE.AND P5, PT, R8, R20.reuse, PT ;  /* 0x000000140800720c */ /* 0x080fe40003fa6270 */
[----:B------:R-:W-:Y:S01]  /*5de0*/  HMMA.16816.F32.BF16 R8, R4, R42, R136 ;  /* 0x0000002a0408723c */ /* 0x000fe20000041888 */
[----:B------:R-:W-:Y:S01]  /*5df0*/  ISETP.GE.AND P1, PT, R3, R20, PT ;  /* 0x000000140300720c */ /* 0x000fe20003f26270 */
[----:B------:R-:W2:Y:S01]  /*5e00*/  LDSM.16.M88.4 R40, [R2+0x8800] ;  /* 0x008800000228783b */ /* 0x000ea20000000200 */
[C---:B------:R-:W-:Y:S02]  /*5e10*/  LOP3.LUT R3, R0.reuse, 0xa0, RZ, 0xfc, !PT ;  /* 0x000000a000037812 */ /* 0x040fe400078efcff */
[----:B------:R-:W-:-:S02]  /*5e20*/  LOP3.LUT R21, R0, 0x91, RZ, 0xfc, !PT ;  /* 0x0000009100157812 */ /* 0x000fc400078efcff */
[----:B------:R-:W-:Y:S02]  /*5e30*/  ISETP.GE.AND P6, PT, R3, R20, PT ;  /* 0x000000140300720c */ /* 0x000fe40003fc6270 */
[----:B------:R-:W-:Y:S02]  /*5e40*/  LOP3.LUT R3, R0, 0xa8, RZ, 0xfc, !PT ;  /* 0x000000a800037812 */ /* 0x000fe400078efcff */
[----:B------:R-:W-:Y:S02]  /*5e50*/  FSEL R176, R31, -INF , !P0 ;  /* 0xff8000001fb07808 */ /* 0x000fe40004000000 */
[----:B------:R-:W-:Y:S02]  /*5e60*/  FSEL R174, R29, -INF , !P0 ;  /* 0xff8000001dae7808 */ /* 0x000fe40004000000 */
[----:B------:R-:W-:Y:S01]  /*5e70*/  FSEL R142, R18, -INF , !P4 ;  /* 0xff800000128e7808 */ /* 0x000fe20006000000 */
[----:B---3--:R-:W-:Y:S01]  /*5e80*/  HMMA.16816.F32.BF16 R28, R4, R38, R120 ;  /* 0x00000026041c723c */ /* 0x008fe20000041878 */
[----:B------:R-:W-:-:S02]  /*5e90*/  FSEL R143, R16, -INF , !P4 ;  /* 0xff800000108f7808 */ /* 0x000fc40006000000 */
[-C--:B------:R-:W-:Y:S02]  /*5ea0*/  ISETP.GE.AND P0, PT, R21, R20.reuse, PT ;  /* 0x000000141500720c */ /* 0x080fe40003f06270 */
[-C--:B------:R-:W-:Y:S02]  /*5eb0*/  ISETP.GE.AND P4, PT, R3, R20.reuse, PT ;  /* 0x000000140300720c */ /* 0x080fe40003f86270 */
[C---:B------:R-:W-:Y:S02]  /*5ec0*/  LOP3.LUT R3, R0.reuse, 0xa9, RZ, 0xfc, !PT ;  /* 0x000000a900037812 */ /* 0x040fe400078efcff */
[----:B------:R-:W-:Y:S02]  /*5ed0*/  FSEL R136, R19, -INF , !P0 ;  /* 0xff80000013887808 */ /* 0x000fe40004000000 */
[----:B------:R-:W-:Y:S02]  /*5ee0*/  FSEL R139, R17, -INF , !P0 ;  /* 0xff800000118b7808 */ /* 0x000fe40004000000 */
[----:B------:R-:W-:Y:S01]  /*5ef0*/  ISETP.GE.AND P0, PT, R3, R20, PT ;  /* 0x000000140300720c */ /* 0x000fe20003f06270 */
[----:B------:R-:W-:Y:S01]  /*5f00*/  HMMA.16816.F32.BF16 R16, R4, R36, R128 ;  /* 0x000000240410723c */ /* 0x000fe20000041880 */
[----:B------:R-:W-:Y:S01]  /*5f10*/  LOP3.LUT R3, R0, 0xb0, RZ, 0xfc, !PT ;  /* 0x000000b000037812 */ /* 0x000fe200078efcff */
[----:B------:R-:W-:Y:S01]  /*5f20*/  LDSM.16.M88.4 R36, [R2+0x9000] ;  /* 0x009000000224783b */ /* 0x000fe20000000200 */
[----:B------:R-:W-:-:S02]  /*5f30*/  FSEL R137, R26, -INF , !P3 ;  /* 0xff8000001a897808 */ /* 0x000fc40005800000 */
[----:B------:R-:W-:Y:S02]  /*5f40*/  FSEL R138, R24, -INF , !P3 ;  /* 0xff800000188a7808 */ /* 0x000fe40005800000 */
[----:B------:R-:W-:Y:S02]  /*5f50*/  FSEL R129, R27, -INF , !P1 ;  /* 0xff8000001b817808 */ /* 0x000fe40004800000 */
[----:B------:R-:W-:Y:S02]  /*5f60*/  FSEL R128, R25, -INF , !P1 ;  /* 0xff80000019807808 */ /* 0x000fe40004800000 */
[----:B------:R-:W-:Y:S01]  /*5f70*/  FSEL R130, R14, -INF , !P6 ;  /* 0xff8000000e827808 */ /* 0x000fe20007000000 */
[----:B-1----:R-:W-:Y:S01]  /*5f80*/  HMMA.16816.F32.BF16 R24, R4, R32, R112 ;  /* 0x000000200418723c */ /* 0x002fe20000041870 */
[----:B------:R-:W-:Y:S02]  /*5f90*/  FSEL R131, R12, -INF , !P6 ;  /* 0xff8000000c837808 */ /* 0x000fe40007000000 */
[----:B------:R-:W-:-:S02]  /*5fa0*/  FSEL R120, R15, -INF , !P5 ;  /* 0xff8000000f787808 */ /* 0x000fc40006800000 */
[----:B------:R-:W-:Y:S02]  /*5fb0*/  FSEL R122, R13, -INF , !P5 ;  /* 0xff8000000d7a7808 */ /* 0x000fe40006800000 */
[----:B------:R-:W-:Y:S01]  /*5fc0*/  ISETP.GE.AND P3, PT, R3, R20, PT ;  /* 0x000000140300720c */ /* 0x000fe20003f66270 */
[----:B------:R-:W-:Y:S01]  /*5fd0*/  HMMA.16816.F32.BF16 R12, R4, R34, R104 ;  /* 0x00000022040c723c */ /* 0x000fe20000041868 */
[----:B------:R-:W1:Y:S01]  /*5fe0*/  LDSM.16.M88.4 R32, [R2+0x9800] ;  /* 0x009800000220783b */ /* 0x000e620000000200 */
[----:B------:R-:W-:Y:S01]  /*5ff0*/  LOP3.LUT R3, R0, 0xb8, RZ, 0xfc, !PT ;  /* 0x000000b800037812 */ /* 0x000fe200078efcff */
[----:B------:R-:W-:-:S04]  /*6000*/  DEPBAR.LE SB0, 0x0 ;  /* 0x000080000000791a */ /* 0x000fc80000000000 */
[-C--:B------:R-:W-:Y:S02]  /*6010*/  ISETP.GE.AND P6, PT, R3, R20.reuse, PT ;  /* 0x000000140300720c */ /* 0x080fe40003fc6270 */
[----:B------:R-:W-:Y:S02]  /*6020*/  LOP3.LUT R3, R0, 0xb9, RZ, 0xfc, !PT ;  /* 0x000000b900037812 */ /* 0x000fe400078efcff */
[----:B------:R-:W-:Y:S02]  /*6030*/  FSEL R121, R10, -INF , !P4 ;  /* 0xff8000000a797808 */ /* 0x000fe40006000000 */
[----:B------:R-:W-:Y:S02]  /*6040*/  ISETP.GE.AND P5, PT, R3, R20, PT ;  /* 0x000000140300720c */ /* 0x000fe40003fa6270 */
[----:B------:R-:W-:Y:S02]  /*6050*/  LOP3.LUT R3, R0, 0xc0, RZ, 0xfc, !PT ;  /* 0x000000c000037812 */ /* 0x000fe400078efcff */
[----:B------:R-:W-:-:S02]  /*6060*/  FSEL R123, R8, -INF , !P4 ;  /* 0xff800000087b7808 */ /* 0x000fc40006000000 */
[----:B------:R-:W-:Y:S02]  /*6070*/  ISETP.GE.AND P4, PT, R3, R20, PT ;  /* 0x000000140300720c */ /* 0x000fe40003f86270 */
[C---:B------:R-:W-:Y:S02]  /*6080*/  LOP3.LUT R8, R0.reuse, 0xc1, RZ, 0xfc, !PT ;  /* 0x000000c100087812 */ /* 0x040fe400078efcff */
[C---:B------:R-:W-:Y:S02]  /*6090*/  LOP3.LUT R21, R0.reuse, 0xb1, RZ, 0xfc, !PT ;  /* 0x000000b100157812 */ /* 0x040fe400078efcff */
[----:B------:R-:W-:Y:S02]  /*60a0*/  LOP3.LUT R3, R0, 0xc8, RZ, 0xfc, !PT ;  /* 0x000000c800037812 */ /* 0x000fe400078efcff */
[----:B------:R-:W-:Y:S02]  /*60b0*/  FSEL R113, R11, -INF , !P0 ;  /* 0xff8000000b717808 */ /* 0x000fe40004000000 */
[----:B------:R-:W-:-:S02]  /*60c0*/  FSEL R112, R9, -INF , !P0 ;  /* 0xff80000009707808 */ /* 0x000fc40004000000 */
[-C--:B------:R-:W-:Y:S02]  /*60d0*/  ISETP.GE.AND P0, PT, R8, R20.reuse, PT ;  /* 0x000000140800720c */ /* 0x080fe40003f06270 */
[----:B------:R-:W-:Y:S01]  /*60e0*/  FSEL R114, R18, -INF , !P3 ;  /* 0xff80000012727808 */ /* 0x000fe20005800000 */
[----:B--2---:R-:W-:Y:S01]  /*60f0*/  HMMA.16816.F32.BF16 R8, R4, R40, R184 ;  /* 0x000000280408723c */ /* 0x004fe200000418b8 */
[----:B------:R-:W-:Y:S02]  /*6100*/  FSEL R183, R16, -INF , !P3 ;  /* 0xff80000010b77808 */ /* 0x000fe40005800000 */
[-C--:B------:R-:W-:Y:S02]  /*6110*/  ISETP.GE.AND P1, PT, R21, R20.reuse, PT ;  /* 0x000000141500720c */ /* 0x080fe40003f26270 */
[----:B------:R-:W-:Y:S02]  /*6120*/  ISETP.GE.AND P3, PT, R3, R20, PT ;  /* 0x000000140300720c */ /* 0x000fe40003f66270 */
[----:B------:R-:W-:-:S02]  /*6130*/  LOP3.LUT R3, R0, 0xc9, RZ, 0xfc, !PT ;  /* 0x000000c900037812 */ /* 0x000fc400078efcff */
[----:B------:R-:W-:Y:S02]  /*6140*/  FSEL R104, R19, -INF , !P1 ;  /* 0xff80000013687808 */ /* 0x000fe40004800000 */
[----:B------:R-:W-:Y:S02]  /*6150*/  FSEL R182, R17, -INF , !P1 ;  /* 0xff80000011b67808 */ /* 0x000fe40004800000 */
[----:B------:R-:W-:Y:S01]  /*6160*/  ISETP.GE.AND P1, PT, R3, R20, PT ;  /* 0x000000140300720c */ /* 0x000fe20003f26270 */
[----:B------:R-:W-:Y:S01]  /*6170*/  HMMA.16816.F32.BF16 R16, R4, R42, R96 ;  /* 0x0000002a0410723c */ /* 0x000fe20000041860 */
[----:B------:R-:W-:Y:S02]  /*6180*/  LOP3.LUT R3, R0, 0xd0, RZ, 0xfc, !PT ;  /* 0x000000d000037812 */ /* 0x000fe400078efcff */
[----:B------:R-:W-:Y:S02]  /*6190*/  FSEL R105, R30, -INF , !P6 ;  /* 0xff8000001e697808 */ /* 0x000fe40007000000 */
[----:B------:R-:W-:-:S02]  /*61a0*/  FSEL R107, R28, -INF , !P6 ;  /* 0xff8000001c6b7808 */ /* 0x000fc40007000000 */
[-C--:B------:R-:W-:Y:S02]  /*61b0*/  ISETP.GE.AND P6, PT, R3, R20.reuse, PT ;  /* 0x000000140300720c */ /* 0x080fe40003fc6270 */
[C---:B------:R-:W-:Y:S02]  /*61c0*/  LOP3.LUT R3, R0.reuse, 0xd1, RZ, 0xfc, !PT ;  /* 0x000000d100037812 */ /* 0x040fe400078efcff */
[----:B------:R-:W-:Y:S02]  /*61d0*/  FSEL R115, R31, -INF , !P5 ;  /* 0xff8000001f737808 */ /* 0x000fe40006800000 */
[----:B------:R-:W-:Y:S02]  /*61e0*/  FSEL R106, R29, -INF , !P5 ;  /* 0xff8000001d6a7808 */ /* 0x000fe40006800000 */
[----:B------:R-:W-:Y:S02]  /*61f0*/  ISETP.GE.AND P5, PT, R3, R20, PT ;  /* 0x000000140300720c */ /* 0x000fe40003fa6270 */
[----:B------:R-:W-:-:S02]  /*6200*/  LOP3.LUT R3, R0, 0xd9, RZ, 0xfc, !PT ;  /* 0x000000d900037812 */ /* 0x000fc400078efcff */
[----:B------:R-:W-:Y:S02]  /*6210*/  FSEL R96, R27, -INF , !P0 ;  /* 0xff8000001b607808 */ /* 0x000fe40004000000 */
[----:B------:R-:W-:Y:S02]  /*6220*/  FSEL R185, R25, -INF , !P0 ;  /* 0xff80000019b97808 */ /* 0x000fe40004000000 */
[----:B------:R-:W-:Y:S02]  /*6230*/  FSEL R193, R10, -INF , !P6 ;  /* 0xff8000000ac17808 */ /* 0x000fe40007000000 */
[----:B------:R-:W-:Y:S02]  /*6240*/  FSEL R198, R8, -INF , !P6 ;  /* 0xff80000008c67808 */ /* 0x000fe40007000000 */
[----:B------:R-:W-:Y:S02]  /*6250*/  FSEL R191, R11, -INF , !P5 ;  /* 0xff8000000bbf7808 */ /* 0x000fe40006800000 */
[----:B------:R-:W-:-:S02]  /*6260*/  FSEL R195, R9, -INF , !P5 ;  /* 0xff80000009c37808 */ /* 0x000fc40006800000 */
[-C--:B------:R-:W-:Y:S01]  /*6270*/  ISETP.GE.AND P0, PT, R3, R20.reuse, PT ;  /* 0x000000140300720c */ /* 0x080fe20003f06270 */
[----:B-1----:R-:W-:Y:S01]  /*6280*/  HMMA.16816.F32.BF16 R8, R4, R32, R84 ;  /* 0x000000200408723c */ /* 0x002fe20000041854 */
[C---:B------:R-:W-:Y:S02]  /*6290*/  LOP3.LUT R3, R0.reuse, 0xe1, RZ, 0xfc, !PT ;  /* 0x000000e100037812 */ /* 0x040fe400078efcff */
[----:B------:R-:W-:Y:S02]  /*62a0*/  FSEL R99, R15, -INF , !P1 ;  /* 0xff8000000f637808 */ /* 0x000fe40004800000 */
[----:B------:R-:W-:Y:S02]  /*62b0*/  FSEL R98, R13, -INF , !P1 ;  /* 0xff8000000d627808 */ /* 0x000fe40004800000 */
[----:B------:R-:W-:Y:S02]  /*62c0*/  ISETP.GE.AND P1, PT, R3, R20, PT ;  /* 0x000000140300720c */ /* 0x000fe40003f26270 */
[----:B------:R-:W-:-:S02]  /*62d0*/  LOP3.LUT R2, R0, 0xd8, RZ, 0xfc, !PT ;  /* 0x000000d800027812 */ /* 0x000fc400078efcff */
[----:B------:R-:W-:Y:S02]  /*62e0*/  LOP3.LUT R3, R0, 0xe9, RZ, 0xfc, !PT ;  /* 0x000000e900037812 */ /* 0x000fe400078efcff */
[----:B------:R-:W-:Y:S02]  /*62f0*/  FSEL R184, R26, -INF , !P4 ;  /* 0xff8000001ab87808 */ /* 0x000fe40006000000 */
[----:B------:R-:W-:Y:S02]  /*6300*/  FSEL R187, R24, -INF , !P4 ;  /* 0xff80000018bb7808 */ /* 0x000fe40006000000 */
[-C--:B------:R-:W-:Y:S01]  /*6310*/  ISETP.GE.AND P4, PT, R2, R20.reuse, PT ;  /* 0x000000140200720c */ /* 0x080fe20003f86270 */
[----:B------:R-:W-:Y:S01]  /*6320*/  HMMA.16816.F32.BF16 R24, R4, R36, R92 ;  /* 0x000000240418723c */ /* 0x000fe2000004185c */
[----:B------:R-:W-:Y:S02]  /*6330*/  ISETP.GE.AND P5, PT, R3, R20, PT ;  /* 0x000000140300720c */ /* 0x000fe40003fa6270 */
[----:B------:R-:W-:-:S02]  /*6340*/  LOP3.LUT R2, R0, 0xe0, RZ, 0xfc, !PT ;  /* 0x000000e000027812 */ /* 0x000fc400078efcff */
[----:B------:R-:W-:Y:S02]  /*6350*/  LOP3.LUT R3, R0, 0xf1, RZ, 0xfc, !PT ;  /* 0x000000f100037812 */ /* 0x000fe400078efcff */
[----:B------:R-:W-:Y:S02]  /*6360*/  FSEL R97, R14, -INF , !P3 ;  /* 0xff8000000e617808 */ /* 0x000fe40005800000 */
[----:B------:R-:W-:Y:S02]  /*6370*/  FSEL R186, R12, -INF , !P3 ;  /* 0xff8000000cba7808 */ /* 0x000fe40005800000 */
[----:B------:R-:W-:Y:S01]  /*6380*/  FSEL R197, R19, -INF , !P0 ;  /* 0xff80000013c57808 */ /* 0x000fe20004000000 */
[----:B------:R-:W-:Y:S01]  /*6390*/  HMMA.16816.F32.BF16 R12, R4, R38, R88 ;  /* 0x00000026040c723c */ /* 0x000fe20000041858 */
[----:B------:R-:W-:Y:S02]  /*63a0*/  FSEL R194, R17, -INF , !P0 ;  /* 0xff80000011c27808 */ /* 0x000fe40004000000 */
[----:B------:R-:W-:-:S02]  /*63b0*/  ISETP.GE.AND P3, PT, R2, R20, PT ;  /* 0x000000140200720c */ /* 0x000fc40003f66270 */
[-C--:B------:R-:W-:Y:S02]  /*63c0*/  ISETP.GE.AND P0, PT, R3, R20.reuse, PT ;  /* 0x000000140300720c */ /* 0x080fe40003f06270 */
[----:B------:R-:W-:Y:S01]  /*63d0*/  LOP3.LUT R2, R0, 0xe8, RZ, 0xfc, !PT ;  /* 0x000000e800027812 */ /* 0x000fe200078efcff */
[----:B------:R-:W-:Y:S01]  /*63e0*/  HMMA.16816.F32.BF16 R4, R4, R34, R80 ;  /* 0x000000220404723c */ /* 0x000fe20000041850 */
[----:B------:R-:W-:Y:S02]  /*63f0*/  FSEL R208, R11, -INF , !P0 ;  /* 0xff8000000bd07808 */ /* 0x000fe40004000000 */
[----:B------:R-:W-:Y:S02]  /*6400*/  FSEL R213, R9, -INF , !P0 ;  /* 0xff80000009d57808 */ /* 0x000fe40004000000 */
[----:B------:R-:W-:Y:S02]  /*6410*/  ISETP.GE.AND P6, PT, R2, R20, PT ;  /* 0x000000140200720c */ /* 0x000fe40003fc6270 */
[----:B------:R-:W-:-:S02]  /*6420*/  ISETP.NE.AND P0, PT, R242, 0x1, PT ;  /* 0x00000001f200780c */ /* 0x000fc40003f05270 */
[----:B------:R-:W-:Y:S02]  /*6430*/  LOP3.LUT R2, R0, 0xf0, RZ, 0xfc, !PT ;  /* 0x000000f000027812 */ /* 0x000fe400078efcff */
[----:B------:R-:W-:Y:S02]  /*6440*/  FSEL R192, R18, -INF , !P4 ;  /* 0xff80000012c07808 */ /* 0x000fe40006000000 */
[----:B------:R-:W-:Y:S02]  /*6450*/  FSEL R196, R16, -INF , !P4 ;  /* 0xff80000010c47808 */ /* 0x000fe40006000000 */
[----:B------:R-:W-:Y:S02]  /*6460*/  ISETP.GE.AND P4, PT, R2, R20, PT ;  /* 0x000000140200720c */ /* 0x000fe40003f86270 */
[C---:B------:R-:W-:Y:S02]  /*6470*/  LOP3.LUT R2, R0.reuse, 0xf8, RZ, 0xfc, !PT ;  /* 0x000000f800027812 */ /* 0x040fe400078efcff */
[----:B------:R-:W-:-:S02]  /*6480*/  LOP3.LUT R0, R0, 0xf9, RZ, 0xfc, !PT ;  /* 0x000000f900007812 */ /* 0x000fc400078efcff */
[----:B------:R-:W-:Y:S02]  /*6490*/  FSEL R201, R26, -INF , !P3 ;  /* 0xff8000001ac97808 */ /* 0x000fe40005800000 */
[----:B------:R-:W-:Y:S02]  /*64a0*/  FSEL R206, R24, -INF , !P3 ;  /* 0xff80000018ce7808 */ /* 0x000fe40005800000 */
[----:B------:R-:W-:Y:S02]  /*64b0*/  FSEL R200, R27, -INF , !P1 ;  /* 0xff8000001bc87808 */ /* 0x000fe40004800000 */
[----:B------:R-:W-:Y:S02]  /*64c0*/  FSEL R203, R25, -INF , !P1 ;  /* 0xff80000019cb7808 */ /* 0x000fe40004800000 */
[-C--:B------:R-:W-:Y:S02]  /*64d0*/  ISETP.GE.AND P3, PT, R2, R20.reuse, PT ;  /* 0x000000140200720c */ /* 0x080fe40003f66270 */
[----:B------:R-:W-:-:S02]  /*64e0*/  ISETP.GE.AND P1, PT, R0, R20, PT ;  /* 0x000000140000720c */ /* 0x000fc40003f26270 */
[----:B------:R-:W-:Y:S02]  /*64f0*/  FSEL R199, R14, -INF , !P6 ;  /* 0xff8000000ec77808 */ /* 0x000fe40007000000 */
[----:B------:R-:W-:Y:S02]  /*6500*/  FSEL R202, R12, -INF , !P6 ;  /* 0xff8000000cca7808 */ /* 0x000fe40007000000 */
        /* <DEDUP_REMOVED lines=8> */
[----:B------:R-:W-:Y:S01]  /*6590*/  LOP3.LUT R28, R23, 0x200, RZ, 0xc0, !PT ;  /* 0x00000200171c7812 */ /* 0x000fe200078ec0ff */
        /* <DEDUP_REMOVED lines=15> */
.L_x_773:
        /* <DEDUP_REMOVED lines=61> */
.L_x_774:
[----:B------:R-:W-:Y:S05]  /*6a60*/  BSYNC.RECONVERGENT B0 ;  /* 0x0000000000007941 */ /* 0x000fea0003800200 */
.L_x_772:
[CC--:B------:R-:W-:Y:S01]  /*6a70*/  ISETP.GE.AND P3, PT, R228.reuse, R247.reuse, PT ;  /* 0x000000f7e400720c */ /* 0x0c0fe20003f66270 */
[----:B------:R-:W-:Y:S01]  /*6a80*/  BSSY.RECONVERGENT B0, `(.L_x_775) ;  /* 0x0000092000007945 */ /* 0x000fe20003800200 */
[----:B------:R-:W-:Y:S02]  /*6a90*/  ISETP.GE.AND P1, PT, R228, R247, PT ;  /* 0x000000f7e400720c */ /* 0x000fe40003f26270 */
[----:B------:R-:W-:-:S04]  /*6aa0*/  LEA R2, P4, R236, R244, 0x5 ;  /* 0x000000f4ec027211 */ /* 0x000fc800078828ff */
[----:B------:R-:W-:-:S05]  /*6ab0*/  LEA.HI.X R3, R236, R243, R237, 0x5, P4 ;  /* 0x000000f3ec037211 */ /* 0x000fca00020f2ced */
[----:B------:R-:W-:Y:S01]  /*6ac0*/  @!P3 MOV R4, R244 ;  /* 0x000000f40004b202 */ /* 0x000fe20000000f00 */
[----:B------:R-:W-:Y:S01]  /*6ad0*/  @!P3 IMAD.MOV.U32 R5, RZ, RZ, R243 ;  /* 0x000000ffff05b224 */ /* 0x000fe200078e00f3 */
[-C--:B------:R-:W-:Y:S01]  /*6ae0*/  @!P1 MOV R8, R2.reuse ;  /* 0x0000000200089202 */ /* 0x080fe20000000f00 */
[--C-:B------:R-:W-:Y:S01]  /*6af0*/  @!P1 IMAD.MOV.U32 R9, RZ, RZ, R3.reuse ;  /* 0x000000ffff099224 */ /* 0x100fe200078e0003 */
[-C--:B------:R-:W-:Y:S01]  /*6b00*/  @!P1 MOV R6, R2.reuse ;  /* 0x0000000200069202 */ /* 0x080fe20000000f00 */
[----:B------:R-:W-:Y:S01]  /*6b10*/  @!P1 IMAD R20, R237, 0xc0, RZ ;  /* 0x000000c0ed149824 */ /* 0x000fe200078e02ff */
[----:B------:R-:W-:Y:S01]  /*6b20*/  @!PT LDS RZ, [RZ] ;  /* 0x00000000fffff984 */ /* 0x000fe20000000800 */
[----:B------:R-:W-:Y:S01]  /*6b30*/  @!PT LDS RZ, [RZ] ;  /* 0x00000000fffff984 */ /* 0x000fe20000000800 */
[----:B------:R-:W-:Y:S01]  /*6b40*/  @!PT LDS RZ, [RZ] ;  /* 0x00000000fffff984 */ /* 0x000fe20000000800 */
[----:B------:R1:W-:Y:S01]  /*6b50*/  @!P3 LDGSTS.E.BYPASS.LTC128B.128 [R234+0x2000], desc[UR4][R4.64] ;  /* 0x0200000004eabfae */ /* 0x0003e2000b981a04 */
[----:B------:R-:W-:Y:S01]  /*6b60*/  @!P1 IMAD.MOV.U32 R7, RZ, RZ, R3 ;  /* 0x000000ffff079224 */ /* 0x000fe200078e0003 */
[-C--:B------:R-:W-:Y:S01]  /*6b70*/  @!P1 MOV R10, R2.reuse ;  /* 0x00000002000a9202 */ /* 0x080fe20000000f00 */
[C---:B------:R-:W-:Y:S01]  /*6b80*/  @!P1 IMAD.WIDE.U32 R8, R236.reuse, 0xc0, R8 ;  /* 0x000000c0ec089825 */ /* 0x040fe200078e0008 */
[----:B------:R2:W-:Y:S01]  /*6b90*/  @P3 STS.128 [R234+0x2000], RZ ;  /* 0x002000ffea003388 */ /* 0x0005e20000000c00 */
[----:B------:R-:W-:-:S02]  /*6ba0*/  @!P1 LEA R26, P3, R236, R2, 0x5 ;  /* 0x00000002ec1a9211 */ /* 0x000fc400078628ff */
[C---:B------:R-:W-:Y:S01]  /*6bb0*/  @!P1 IMAD R24, R237.reuse, 0x60, RZ ;  /* 0x00000060ed189824 */ /* 0x040fe200078e02ff */
[----:B------:R-:W-:Y:S01]  /*6bc0*/  @!P1 IADD3 R21, PT, PT, R20, R9, RZ ;  /* 0x0000000914159210 */ /* 0x000fe20007ffe0ff */
[C---:B------:R-:W-:Y:S01]  /*6bd0*/  @!P1 IMAD.WIDE.U32 R12, R236.reuse, 0x60, R2 ;  /* 0x00000060ec0c9825 */ /* 0x040fe200078e0002 */
[----:B------:R-:W-:Y:S01]  /*6be0*/  @!P1 LEA.HI.X R27, R236, R3, R237, 0x5, P3 ;  /* 0x00000003ec1b9211 */ /* 0x000fe200018f2ced */
[----:B------:R2:W-:Y:S02]  /*6bf0*/  @P1 STS.128 [R234+0x2800], RZ ;  /* 0x002800ffea001388 */ /* 0x0005e40000000c00 */
[C---:B------:R-:W-:Y:S01]  /*6c00*/  @!P1 IMAD R18, R237.reuse, 0xe0, RZ ;  /* 0x000000e0ed129824 */ /* 0x040fe200078e02ff */
[----:B------:R-:W-:Y:S01]  /*6c10*/  @!P1 IADD3 R25, PT, PT, R24, R13, RZ ;  /* 0x0000000d18199210 */ /* 0x000fe20007ffe0ff */
[----:B------:R-:W-:Y:S01]  /*6c20*/  @!P1 IMAD R0, R237, 0x120, RZ ;  /* 0x00000120ed009824 */ /* 0x000fe200078e02ff */
[----:B------:R-:W-:Y:S01]  /*6c30*/  @!PT LDS RZ, [RZ] ;  /* 0x00000000fffff984 */ /* 0x000fe20000000800 */
[----:B------:R-:W-:Y:S01]  /*6c40*/  @!PT LDS RZ, [RZ] ;  /* 0x00000000fffff984 */ /* 0x000fe20000000800 */
[----:B------:R-:W-:Y:S01]  /*6c50*/  @!PT LDS RZ, [RZ] ;  /* 0x00000000fffff984 */ /* 0x000fe20000000800 */
[----:B------:R-:W-:Y:S01]  /*6c60*/  @!P1 LDGSTS.E.BYPASS.LTC128B.128 [R234+0x2800], desc[UR4][R2.64] ;  /* 0x0280000002ea9fae */ /* 0x000fe2000b981a04 */
[----:B------:R-:W-:-:S03]  /*6c70*/  @!P1 IMAD.WIDE.U32 R6, R236, 0xe0, R6 ;  /* 0x000000e0ec069825 */ /* 0x000fc600078e0006 */
[----:B------:R2:W-:Y:S01]  /*6c80*/  @P1 STS.128 [R234+0x3000], RZ ;  /* 0x003000ffea001388 */ /* 0x0005e20000000c00 */
[----:B------:R-:W-:Y:S01]  /*6c90*/  @!P1 IMAD.MOV.U32 R20, RZ, RZ, R8 ;  /* 0x000000ffff149224 */ /* 0x000fe200078e0008 */
[----:B------:R-:W-:Y:S01]  /*6ca0*/  @!P1 MOV R8, R2 ;  /* 0x0000000200089202 */ /* 0x000fe20000000f00 */
[----:B------:R-:W-:Y:S01]  /*6cb0*/  @!P1 IMAD.IADD R19, R18, 0x1, R7 ;  /* 0x0000000112139824 */ /* 0x000fe200078e0207 */
[----:B------:R-:W-:Y:S01]  /*6cc0*/  @!P1 MOV R18, R6 ;  /* 0x0000000600129202 */ /* 0x000fe20000000f00 */
[----:B------:R-:W-:Y:S01]  /*6cd0*/  @!P1 IMAD.MOV.U32 R24, RZ, RZ, R12 ;  /* 0x000000ffff189224 */ /* 0x000fe200078e000c */
[-C--:B------:R-:W-:Y:S01]  /*6ce0*/  @!P1 MOV R6, R2.reuse ;  /* 0x0000000200069202 */ /* 0x080fe20000000f00 */
[--C-:B-1----:R-:W-:Y:S01]  /*6cf0*/  @!P1 IMAD.MOV.U32 R5, RZ, RZ, R3.reuse ;  /* 0x000000ffff059224 */ /* 0x102fe200078e0003 */
[----:B------:R-:W-:Y:S01]  /*6d00*/  @!P1 MOV R4, R2 ;  /* 0x0000000200049202 */ /* 0x000fe20000000f00 */
[----:B------:R-:W-:Y:S01]  /*6d10*/  @!P1 IMAD.MOV.U32 R9, RZ, RZ, R3 ;  /* 0x000000ffff099224 */ /* 0x000fe200078e0003 */
[----:B------:R-:W-:Y:S01]  /*6d20*/  @!P1 MOV R7, R3 ;  /* 0x0000000300079202 */ /* 0x000fe20000000f00 */
[----:B------:R-:W-:Y:S01]  /*6d30*/  @!P1 IMAD R14, R237, 0x160, RZ ;  /* 0x00000160ed0e9824 */ /* 0x000fe200078e02ff */
[----:B------:R-:W-:Y:S01]  /*6d40*/  @!PT LDS RZ, [RZ] ;  /* 0x00000000fffff984 */ /* 0x000fe20000000800 */
[----:B------:R-:W-:Y:S01]  /*6d50*/  @!PT LDS RZ, [RZ] ;  /* 0x00000000fffff984 */ /* 0x000fe20000000800 */
[----:B------:R-:W-:Y:S01]  /*6d60*/  @!PT LDS RZ, [RZ] ;  /* 0x00000000fffff984 */ /* 0x000fe20000000800 */
[----:B------:R-:W-:Y:S01]  /*6d70*/  @!P1 LDGSTS.E.BYPASS.LTC128B.128 [R234+0x3000], desc[UR4][R26.64] ;  /* 0x030000001aea9fae */ /* 0x000fe2000b981a04 */
[----:B------:R-:W-:-:S03]  /*6d80*/  @!P1 IMAD.WIDE.U32 R4, R236, 0x120, R4 ;  /* 0x00000120ec049825 */ /* 0x000fc600078e0004 */
[----:B------:R2:W-:Y:S01]  /*6d90*/  @P1 STS.128 [R234+0x3800], RZ ;  /* 0x003800ffea001388 */ /* 0x0005e20000000c00 */
[----:B------:R-:W-:Y:S01]  /*6da0*/  @!P1 IMAD.WIDE.U32 R8, R236, 0x160, R8 ;  /* 0x00000160ec089825 */ /* 0x000fe200078e0008 */
[----:B------:R-:W-:Y:S02]  /*6db0*/  @!P1 IADD3 R13, PT, PT, R0, R5, RZ ;  /* 0x00000005000d9210 */ /* 0x000fe40007ffe0ff */
[----:B------:R-:W-:Y:S01]  /*6dc0*/  @!P1 MOV R12, R4 ;  /* 0x00000004000c9202 */ /* 0x000fe20000000f00 */
[C---:B------:R-:W-:Y:S01]  /*6dd0*/  @!P1 IMAD R16, R237.reuse, 0x180, RZ ;  /* 0x00000180ed109824 */ /* 0x040fe200078e02ff */
[----:B------:R-:W-:Y:S01]  /*6de0*/  @!P1 MOV R4, R2 ;  /* 0x0000000200049202 */ /* 0x000fe20000000f00 */
[----:B------:R-:W-:Y:S01]  /*6df0*/  @!P1 IMAD R15, R237, 0x1a0, RZ ;  /* 0x000001a0ed0f9824 */ /* 0x000fe200078e02ff */
[----:B------:R-:W-:Y:S01]  /*6e00*/  @!P1 MOV R5, R3 ;  /* 0x0000000300059202 */ /* 0x000fe20000000f00 */
[----:B------:R-:W-:-:S04]  /*6e10*/  @!P1 IMAD.WIDE.U32 R6, R236, 0x180, R6 ;  /* 0x00000180ec069825 */ /* 0x000fc800078e0006 */
[----:B------:R-:W-:Y:S01]  /*6e20*/  @!P1 IMAD.WIDE.U32 R4, R236, 0x1a0, R4 ;  /* 0x000001a0ec049825 */ /* 0x000fe200078e0004 */
[----:B------:R-:W-:Y:S02]  /*6e30*/  @!P1 IADD3 R7, PT, PT, R16, R7, RZ ;  /* 0x0000000710079210 */ /* 0x000fe40007ffe0ff */
[-C--:B------:R-:W-:Y:S01]  /*6e40*/  @!P1 LEA R16, P3, R236, R2.reuse, 0x7 ;  /* 0x00000002ec109211 */ /* 0x080fe200078638ff */
[----:B------:R-:W-:Y:S01]  /*6e50*/  @!P1 IMAD.IADD R9, R14, 0x1, R9 ;  /* 0x000000010e099824 */ /* 0x000fe200078e0209 */
[C---:B------:R-:W-:Y:S01]  /*6e60*/  @!P1 LEA R14, P4, R236.reuse, R2, 0x6 ;  /* 0x00000002ec0e9211 */ /* 0x040fe200078830ff */
[----:B------:R-:W-:Y:S01]  /*6e70*/  @!P1 IMAD.MOV.U32 R11, RZ, RZ, R3 ;  /* 0x000000ffff0b9224 */ /* 0x000fe200078e0003 */
[----:B------:R-:W-:Y:S01]  /*6e80*/  @!P1 IADD3 R5, PT, PT, R15, R5, RZ ;  /* 0x000000050f059210 */ /* 0x000fe20007ffe0ff */
[----:B------:R-:W-:Y:S01]  /*6e90*/  @!P1 IMAD R22, R237, 0xa0, RZ ;  /* 0x000000a0ed169824 */ /* 0x000fe200078e02ff */
[CC--:B------:R-:W-:Y:S01]  /*6ea0*/  @!P1 LEA.HI.X R15, R236.reuse, R3.reuse, R237, 0x6, P4 ;  /* 0x00000003ec0f9211 */ /* 0x0c0fe200020f34ed */
[C---:B------:R-:W-:Y:S01]  /*6eb0*/  @!P1 IMAD.WIDE.U32 R10, R236.reuse, 0xa0, R10 ;  /* 0x000000a0ec0a9825 */ /* 0x040fe200078e000a */
[----:B------:R-:W-:-:S03]  /*6ec0*/  @!P1 LEA.HI.X R17, R236, R3, R237, 0x7, P3 ;  /* 0x00000003ec119211 */ /* 0x000fc600018f3ced */
[----:B------:R-:W-:Y:S01]  /*6ed0*/  @!P1 IMAD.IADD R23, R22, 0x1, R11 ;  /* 0x0000000116179824 */ /* 0x000fe200078e020b */
[----:B------:R-:W-:Y:S01]  /*6ee0*/  @!PT LDS RZ, [RZ] ;  /* 0x00000000fffff984 */ /* 0x000fe20000000800 */
[----:B------:R-:W-:Y:S01]  /*6ef0*/  @!PT LDS RZ, [RZ] ;  /* 0x00000000fffff984 */ /* 0x000fe20000000800 */
[----:B------:R-:W-:Y:S01]  /*6f00*/  @!PT LDS RZ, [RZ] ;  /* 0x00000000fffff984 */ /* 0x000fe20000000800 */
[----:B------:R1:W-:Y:S01]  /*6f10*/  @!P1 LDGSTS.E.BYPASS.LTC128B.128 [R234+0x3800], desc[UR4][R14.64] ;  /* 0x038000000eea9fae */ /* 0x0003e2000b981a04 */
[----:B------:R-:W-:Y:S01]  /*6f20*/  @!P1 MOV R22, R10 ;  /* 0x0000000a00169202 */ /* 0x000fe20000000f00 */
[----:B------:R-:W-:Y:S01]  /*6f30*/  @!P1 IMAD.MOV.U32 R10, RZ, RZ, R2 ;  /* 0x000000ffff0a9224 */ /* 0x000fe200078e0002 */
[----:B------:R-:W-:Y:S01]  /*6f40*/  @!P1 MOV R11, R3 ;  /* 0x00000003000b9202 */ /* 0x000fe20000000f00 */
[----:B------:R2:W-:Y:S01]  /*6f50*/  @P1 STS.128 [R234+0x4000], RZ ;  /* 0x004000ffea001388 */ /* 0x0005e20000000c00 */
[----:B------:R-:W-:-:S03]  /*6f60*/  @!P1 IMAD R0, R237, 0x140, RZ ;  /* 0x00000140ed009824 */ /* 0x000fc600078e02ff */
[----:B------:R-:W-:Y:S01]  /*6f70*/  @!PT LDS RZ, [RZ] ;  /* 0x00000000fffff984 */ /* 0x000fe20000000800 */
[----:B------:R-:W-:Y:S01]  /*6f80*/  @!PT LDS RZ, [RZ] ;  /* 0x00000000fffff984 */ /* 0x000fe20000000800 */
[----:B------:R-:W-:Y:S01]  /*6f90*/  @!PT LDS RZ, [RZ] ;  /* 0x00000000fffff984 */ /* 0x000fe20000000800 */
[----:B------:R2:W-:Y:S01]  /*6fa0*/  @!P1 LDGSTS.E.BYPASS.LTC128B.128 [R234+0x4000], desc[UR4][R24.64] ;  /* 0x0400000018ea9fae */ /* 0x0005e2000b981a04 */
[----:B------:R-:W-:-:S03]  /*6fb0*/  @!P1 IMAD.WIDE.U32 R10, R236, 0x140, R10 ;  /* 0x00000140ec0a9825 */ /* 0x000fc600078e000a */
[----:B------:R2:W-:Y:S01]  /*6fc0*/  @P1 STS.128 [R234+0x4800], RZ ;  /* 0x004800ffea001388 */ /* 0x0005e20000000c00 */
[----:B------:R-:W-:-:S03]  /*6fd0*/  @!P1 IMAD.IADD R11, R0, 0x1, R11 ;  /* 0x00000001000b9824 */ /* 0x000fc600078e020b */
[----:B------:R-:W-:Y:S01]  /*6fe0*/  @!PT LDS RZ, [RZ] ;  /* 0x00000000fffff984 */ /* 0x000fe20000000800 */
[----:B------:R-:W-:Y:S01]  /*6ff0*/  @!PT LDS RZ, [RZ] ;  /* 0x00000000fffff984 */ /* 0x000fe20000000800 */
[----:B------:R-:W-:Y:S01]  /*7000*/  @!PT LDS RZ, [RZ] ;  /* 0x00000000fffff984 */ /* 0x000fe20000000800 */
[----:B------:R2:W-:Y:S04]  /*7010*/  @!P1 LDGSTS.E.BYPASS.LTC128B.128 [R234+0x4800], desc[UR4][R16.64] ;  /* 0x0480000010ea9fae */ /* 0x0005e8000b981a04 */
[----:B------:R2:W-:Y:S04]  /*7020*/  @P1 STS.128 [R234+0x5000], RZ ;  /* 0x005000ffea001388 */ /* 0x0005e80000000c00 */
[----:B------:R-:W-:Y:S01]  /*7030*/  @!PT LDS RZ, [RZ] ;  /* 0x00000000fffff984 */ /* 0x000fe20000000800 */
[----:B------:R-:W-:Y:S01]  /*7040*/  @!PT LDS RZ, [RZ] ;  /* 0x00000000fffff984 */ /* 0x000fe20000000800 */
[----:B------:R-:W-:Y:S01]  /*7050*/  @!PT LDS RZ, [RZ] ;  /* 0x00000000fffff984 */ /* 0x000fe20000000800 */
[----:B------:R2:W-:Y:S01]  /*7060*/  @!P1 LDGSTS.E.BYPASS.LTC128B.128 [R234+0x5000], desc[UR4][R22.64] ;  /* 0x0500000016ea9fae */ /* 0x0005e2000b981a04 */
[----:B-1----:R-:W-:-:S03]  /*7070*/  @!P1 LEA R14, P3, R236, R2, 0x8 ;  /* 0x00000002ec0e9211 */ /* 0x002fc600078640ff */
[----:B------:R2:W-:Y:S01]  /*7080*/  @P1 STS.128 [R234+0x5800], RZ ;  /* 0x005800ffea001388 */ /* 0x0005e20000000c00 */
[----:B------:R-:W-:-:S03]  /*7090*/  @!P1 LEA.HI.X R15, R236, R3, R237, 0x8, P3 ;  /* 0x00000003ec0f9211 */ /* 0x000fc600018f44ed */
        /* <DEDUP_REMOVED lines=39> */
[----:B------:R2:W-:Y:S01]  /*7310*/  @P1 STS.128 [R234+0x9800], RZ ;  /* 0x009800ffea001388 */ /* 0x0005e20000000c00 */
[----:B------:R-:W-:Y:S05]  /*7320*/  @P1 BRA `(.L_x_776) ;  /* 0x00000000001c1947 */ /* 0x000fea0003800000 */
[----:B------:R-:W-:Y:S02]  /*7330*/  IMAD R0, R237, 0x1c0, RZ ;  /* 0x000001c0ed007824 */ /* 0x000fe400078e02ff */
[----:B------:R-:W-:-:S05]  /*7340*/  IMAD.WIDE.U32 R2, R236, 0x1c0, R2 ;  /* 0x000001c0ec027825 */ /* 0x000fca00078e0002 */
[----:B------:R-:W-:-:S05]  /*7350*/  IADD3 R3, PT, PT, R0, R3, RZ ;  /* 0x0000000300037210 */ /* 0x000fca0007ffe0ff */
[----:B------:R-:W-:Y:S01]  /*7360*/  @!PT LDS RZ, [RZ] ;  /* 0x00000000fffff984 */ /* 0x000fe20000000800 */
[----:B------:R-:W-:Y:S01]  /*7370*/  @!PT LDS RZ, [RZ] ;  /* 0x00000000fffff984 */ /* 0x000fe20000000800 */
[----:B------:R-:W-:Y:S01]  /*7380*/  @!PT LDS RZ, [RZ] ;  /* 0x00000000fffff984 */ /* 0x000fe20000000800 */
[----:B------:R1:W-:Y:S02]  /*7390*/  LDGSTS.E.BYPASS.LTC128B.128 [R234+0x9800], desc[UR4][R2.64] ;  /* 0x0980000002ea7fae */ /* 0x0003e4000b981a04 */
.L_x_776:
[----:B------:R-:W-:Y:S05]  /*73a0*/  BSYNC.RECONVERGENT B0 ;  /* 0x0000000000007941 */ /* 0x000fea0003800200 */
.L_x_775:
[----:B------:R-:W0:Y:S02]  /*73b0*/  LDGDEPBAR ;  /* 0x00000000000079af */ /* 0x000e240000000000 */
.L_x_771:
[----:B------:R-:W-:Y:S05]  /*73c0*/  BSYNC.RECONVERGENT B1 ;  /* 0x0000000000017941 */ /* 0x000fea0003800200 */
.L_x_770:
        /* <DEDUP_REMOVED lines=66> */
[----:B------:R-:W4:Y:S01]  /*77f0*/  SHFL.BFLY PT, R3, R149, 0x2, 0x1f ;  /* 0x0c401f0095037f89 */ /* 0x000f2200000e0000 */
[----:B-1----:R-:W-:Y:S02]  /*7800*/  FMNMX.FTZ R148, R148, R2, !PT ;  /* 0x0000000294947209 */ /* 0x002fe40007810000 */
[----:B----4-:R-:W-:-:S03]  /*7810*/  FMNMX.FTZ R149, R149, R3, !PT ;  /* 0x0000000395957209 */ /* 0x010fc60007810000 */
[----:B------:R-:W1:Y:S04]  /*7820*/  SHFL.BFLY PT, R2, R148, 0x1, 0x1f ;  /* 0x0c201f0094027f89 */ /* 0x000e6800000e0000 */
[----:B--2---:R-:W2:Y:S01]  /*7830*/  SHFL.BFLY PT, R4, R149, 0x1, 0x1f ;  /* 0x0c201f0095047f89 */ /* 0x004ea200000e0000 */
        /* <DEDUP_REMOVED lines=29> */
[----:B--2---:R-:W-:-:S03]  /*7a10*/  F2FP.BF16.F32.PACK_AB R9, R80, R81 ;  /* 0x000000515009723e */ /* 0x004fc600000010ff */
[----:B------:R1:W-:Y:S01]  /*7a20*/  MUFU.EX2 R78, R4 ;  /* 0x00000004004e7308 */ /* 0x0003e20000000800 */
[----:B------:R-:W-:-:S04]  /*7a30*/  FFMA.FTZ R6, R72, R0, -R5 ;  /* 0x0000000048067223 */ /* 0x000fc80000010805 */
[----:B------:R2:W-:Y:S01]  /*7a40*/  MUFU.EX2 R85, R6 ;  /* 0x0000000600557308 */ /* 0x0005e20000000800 */
[----:B---3--:R-:W-:Y:S01]  /*7a50*/  FFMA.FTZ R2, R65, R0, -R5 ;  /* 0x0000000041027223 */ /* 0x008fe20000010805 */
[----:B----4-:R-:W-:-:S03]  /*7a60*/  F2FP.BF16.F32.PACK_AB R11, R84, R82 ;  /* 0x00000052540b723e */ /* 0x010fc600000010ff */
[----:B------:R3:W4:Y:S01]  /*7a70*/  MUFU.EX2 R7, R2 ;  /* 0x0000000200077308 */ /* 0x0007220000000800 */
[----:B-1----:R-:W-:-:S04]  /*7a80*/  FFMA.FTZ R4, R47, R0, -R5 ;  /* 0x000000002f047223 */ /* 0x002fc80000010805 */
[----:B------:R1:W-:Y:S01]  /*7a90*/  MUFU.EX2 R83, R4 ;  /* 0x0000000400537308 */ /* 0x0003e20000000800 */
[-CC-:B--2---:R-:W-:Y:S01]  /*7aa0*/  FFMA.FTZ R6, R110, R0.reuse, -R5.reuse ;  /* 0x000000006e067223 */ /* 0x184fe20000010805 */
[----:B---3--:R-:W-:Y:S01]  /*7ab0*/  FFMA.FTZ R2, R66, R0, -R5 ;  /* 0x0000000042027223 */ /* 0x008fe20000010805 */
[----:B----4-:R-:W-:Y:S01]  /*7ac0*/  F2FP.BF16.F32.PACK_AB R8, R7, R78 ;  /* 0x0000004e0708723e */ /* 0x010fe200000010ff */
[----:B------:R-:W-:Y:S02]  /*7ad0*/  FADD.FTZ R7, R78, R7 ;  /* 0x000000074e077221 */ /* 0x000fe40000010000 */
[----:B------:R2:W3:Y:S01]  /*7ae0*/  MUFU.EX2 R90, R2 ;  /* 0x00000002005a7308 */ /* 0x0004e20000000800 */
[----:B-1----:R-:W-:-:S04]  /*7af0*/  FFMA.FTZ R4, R68, R0, -R3 ;  /* 0x0000000044047223 */ /* 0x002fc80000010803 */
[----:B------:R1:W-:Y:S01]  /*7b00*/  MUFU.EX2 R88, R4 ;  /* 0x0000000400587308 */ /* 0x0003e20000000800 */
[----:B--2---:R-:W-:Y:S01]  /*7b10*/  FFMA.FTZ R2, R70, R0, -R3 ;  /* 0x0000000046027223 */ /* 0x004fe20000010803 */
[----:B---3--:R-:W-:-:S03]  /*7b20*/  F2FP.BF16.F32.PACK_AB R10, R90, R83 ;  /* 0x000000535a0a723e */ /* 0x008fc600000010ff */
[----:B------:R2:W-:Y:S01]  /*7b30*/  MUFU.EX2 R95, R2 ;  /* 0x00000002005f7308 */ /* 0x0005e20000000800 */
[----:B-1----:R-:W-:-:S03]  /*7b40*/  FFMA.FTZ R4, R75, R0, -R5 ;  /* 0x000000004b047223 */ /* 0x002fc60000010805 */
[C---:B------:R-:W-:Y:S01]  /*7b50*/  HMMA.16816.F32.BF16 R32, R8.reuse, R12, RZ ;  /* 0x0000000c0820723c */ /* 0x040fe200000418ff */
[----:B------:R1:W3:Y:S07]  /*7b60*/  MUFU.EX2 R89, R4 ;  /* 0x0000000400597308 */ /* 0x0002ee0000000800 */
[----:B------:R-:W-:Y:S01]  /*7b70*/  HMMA.16816.F32.BF16 R24, R8, R14, RZ ;  /* 0x0000000e0818723c */ /* 0x000fe200000418ff */
[----:B------:R-:W4:Y:S01]  /*7b80*/  LDSM.16.MT88.4 R12, [R76+0xa800] ;  /* 0x00a800004c0c783b */ /* 0x000f220000004200 */
[----:B--2---:R-:W-:-:S04]  /*7b90*/  FFMA.FTZ R2, R69, R0, -R3 ;  /* 0x0000000045027223 */ /* 0x004fc80000010803 */
[----:B------:R2:W-:Y:S01]  /*7ba0*/  MUFU.EX2 R86, R2 ;  /* 0x0000000200567308 */ /* 0x0005e20000000800 */
[-CC-:B-1----:R-:W-:Y:S01]  /*7bb0*/  FFMA.FTZ R4, R71, R0.reuse, -R5.reuse ;  /* 0x0000000047047223 */ /* 0x182fe20000010805 */
[C---:B------:R-:W-:Y:S03]  /*7bc0*/  HMMA.16816.F32.BF16 R56, R8.reuse, R16, RZ ;  /* 0x000000100838723c */ /* 0x040fe600000418ff */
[----:B------:R1:W-:Y:S05]  /*7bd0*/  MUFU.EX2 R92, R4 ;  /* 0x00000004005c7308 */ /* 0x0003ea0000000800 */
[----:B------:R-:W-:Y:S01]  /*7be0*/  HMMA.16816.F32.BF16 R52, R8, R18, RZ ;  /* 0x000000120834723c */ /* 0x000fe200000418ff */
[----:B--2---:R-:W-:-:S04]  /*7bf0*/  FFMA.FTZ R2, R74, R0, -R5 ;  /* 0x000000004a027223 */ /* 0x004fc80000010805 */
[----:B------:R2:W5:Y:S03]  /*7c00*/  MUFU.EX2 R87, R2 ;  /* 0x0000000200577308 */ /* 0x0005660000000800 */
[----:B------:R-:W-:Y:S01]  /*7c10*/  HMMA.16816.F32.BF16 R16, R8, R20, RZ ;  /* 0x000000140810723c */ /* 0x000fe200000418ff */
[----:B-1----:R-:W-:-:S04]  /*7c20*/  FFMA.FTZ R4, R100, R0, -R3 ;  /* 0x0000000064047223 */ /* 0x002fc80000010803 */
[----:B------:R1:W-:Y:S03]  /*7c30*/  MUFU.EX2 R79, R4 ;  /* 0x00000004004f7308 */ /* 0x0003e60000000800 */
[----:B------:R-:W-:Y:S01]  /*7c40*/  HMMA.16816.F32.BF16 R48, R8, R22, RZ ;  /* 0x000000160830723c */ /* 0x000fe200000418ff */
[----:B--2---:R-:W-:-:S07]  /*7c50*/  FFMA.FTZ R2, R73, R0, -R3 ;  /* 0x0000000049027223 */ /* 0x004fce0000010803 */
[----:B------:R-:W-:Y:S01]  /*7c60*/  HMMA.16816.F32.BF16 R20, R8, R28, RZ ;  /* 0x0000001c0814723c */ /* 0x000fe200000418ff */
[----:B------:R-:W2:Y:S01]  /*7c70*/  MUFU.EX2 R91, R2 ;  /* 0x00000002005b7308 */ /* 0x000ea20000000800 */
[----:B-1----:R-:W-:Y:S01]  /*7c80*/  FFMA.FTZ R4, R111, R0, -R5 ;  /* 0x000000006f047223 */ /* 0x002fe20000010805 */
[----:B---3--:R-:W-:-:S03]  /*7c90*/  MOV R111, R89 ;  /* 0x00000059006f7202 */ /* 0x008fc60000000f00 */
[----:B------:R1:W-:Y:S02]  /*7ca0*/  MUFU.EX2 R94, R4 ;  /* 0x00000004005e7308 */ /* 0x0003e40000000800 */
[----:B------:R-:W-:Y:S01]  /*7cb0*/  HMMA.16816.F32.BF16 R44, R8, R30, RZ ;  /* 0x0000001e082c723c */ /* 0x000fe200000418ff */
[----:B-----5:R-:W-:Y:S01]  /*7cc0*/  F2FP.BF16.F32.PACK_AB R8, R87, R89 ;  /* 0x000000595708723e */ /* 0x020fe200000010ff */
[----:B------:R-:W-:Y:S01]  /*7cd0*/  LDSM.16.MT88.4 R28, [R77+0xb000] ;  /* 0x00b000004d1c783b */ /* 0x000fe20000004200 */
[----:B------:R-:W-:Y:S02]  /*7ce0*/  F2FP.BF16.F32.PACK_AB R9, R88, R95 ;  /* 0x0000005f5809723e */ /* 0x000fe400000010ff */
[----:B------:R-:W-:Y:S02]  /*7cf0*/  F2FP.BF16.F32.PACK_AB R10, R92, R85 ;  /* 0x000000555c0a723e */ /* 0x000fe400000010ff */
[----:B--2---:R-:W-:Y:S01]  /*7d00*/  F2FP.BF16.F32.PACK_AB R11, R91, R86 ;  /* 0x000000565b0b723e */ /* 0x004fe200000010ff */
[----:B------:R-:W-:-:S04]  /*7d10*/  FFMA.FTZ R2, R103, R0, -R3 ;  /* 0x0000000067027223 */ /* 0x000fc80000010803 */
[----:B------:R2:W-:Y:S01]  /*7d20*/  MUFU.EX2 R93, R2 ;  /* 0x00000002005d7308 */ /* 0x0005e20000000800 */
[-C--:B-1----:R-:W-:Y:S01]  /*7d30*/  FFMA.FTZ R4, R102, R0.reuse, -R5 ;  /* 0x0000000066047223 */ /* 0x082fe20000010805 */
[C---:B------:R-:W-:Y:S03]  /*7d40*/  HMMA.16816.F32.BF16 R56, R8.reuse, R40, R56 ;  /* 0x000000280838723c */ /* 0x040fe60000041838 */
[----:B------:R1:W-:Y:S05]  /*7d50*/  MUFU.EX2 R110, R4 ;  /* 0x00000004006e7308 */ /* 0x0003ea0000000800 */
[----:B------:R-:W-:Y:S01]  /*7d60*/  HMMA.16816.F32.BF16 R40, R8, R42, R52 ;  /* 0x0000002a0828723c */ /* 0x000fe20000041834 */
[----:B--2---:R-:W-:-:S02]  /*7d70*/  FFMA.FTZ R2, R101, R0, -R3 ;  /* 0x0000000065027223 */ /* 0x004fc40000010803 */
[----:B------:R2:W-:Y:S05]  /*7d80*/  MUFU.EX2 R101, R6 ;  /* 0x0000000600657308 */ /* 0x0005ea0000000800 */
[----:B------:R-:W-:Y:S01]  /*7d90*/  HMMA.16816.F32.BF16 R52, R8, R36, R32 ;  /* 0x000000240834723c */ /* 0x000fe20000041820 */
[----:B------:R-:W3:Y:S01]  /*7da0*/  LDSM.16.MT88.4 R32, [R156+0xb000] ;  /* 0x00b000009c20783b */ /* 0x000ee20000004200 */
[----:B------:R5:W-:Y:S01]  /*7db0*/  MUFU.EX2 R100, R2 ;  /* 0x0000000200647308 */ /* 0x000be20000000800 */
[----:B-1----:R-:W-:-:S04]  /*7dc0*/  FFMA.FTZ R4, R116, R0, -R3 ;  /* 0x0000000074047223 */ /* 0x002fc80000010803 */
[----:B------:R1:W-:Y:S01]  /*7dd0*/  MUFU.EX2 R116, R4 ;  /* 0x0000000400747308 */ /* 0x0003e20000000800 */
[----:B------:R-:W-:Y:S01]  /*7de0*/  HMMA.16816.F32.BF16 R72, R8, R38, R24 ;  /* 0x000000260848723c */ /* 0x000fe20000041818 */
[----:B--2---:R-:W-:-:S07]  /*7df0*/  FFMA.FTZ R6, R124, R0, -R5 ;  /* 0x000000007c067223 */ /* 0x004fce0000010805 */
[C---:B------:R-:W-:Y:S01]  /*7e00*/  HMMA.16816.F32.BF16 R64, R8.reuse, R60, R16 ;  /* 0x0000003c0840723c */ /* 0x040fe20000041810 */
[-CC-:B-----5:R-:W-:Y:S01]  /*7e10*/  FFMA.FTZ R2, R109, R0.reuse, -R5.reuse ;  /* 0x000000006d027223 */ /* 0x1a0fe20000010805 */
[----:B------:R-:W-:Y:S03]  /*7e20*/  LDSM.16.MT88.4 R16, [R76+0xb000] ;  /* 0x00b000004c10783b */ /* 0x000fe60000004200 */
[----:B------:R2:W5:Y:S01]  /*7e30*/  MUFU.EX2 R103, R2 ;  /* 0x0000000200677308 */ /* 0x0005620000000800 */
[-C--:B-1----:R-:W-:Y:S02]  /*7e40*/  FFMA.FTZ R4, R127, R0.reuse, -R5 ;  /* 0x000000007f047223 */ /* 0x082fe40000010805 */
[C---:B----4-:R-:W-:Y:S01]  /*7e50*/  HMMA.16816.F32.BF16 R24, R8.reuse, R12, R20 ;  /* 0x0000000c0818723c */ /* 0x050fe20000041814 */
[----:B------:R-:W1:Y:S07]  /*7e60*/  LDSM.16.MT88.4 R20, [R144+0xb000] ;  /* 0x00b000009014783b */ /* 0x000e6e0000004200 */
[----:B------:R-:W-:Y:S01]  /*7e70*/  HMMA.16816.F32.BF16 R12, R8, R14, R44 ;  /* 0x0000000e080c723c */ /* 0x000fe2000004182c */
[----:B--2---:R-:W-:-:S02]  /*7e80*/  FFMA.FTZ R2, R108, R0, -R3 ;  /* 0x000000006c027223 */ /* 0x004fc40000010803 */
[----:B------:R2:W-:Y:S05]  /*7e90*/  MUFU.EX2 R108, R4 ;  /* 0x00000004006c7308 */ /* 0x0005ea0000000800 */
[----:B------:R-:W-:Y:S01]  /*7ea0*/  HMMA.16816.F32.BF16 R68, R8, R62, R48 ;  /* 0x0000003e0844723c */ /* 0x000fe20000041830 */
[----:B------:R-:W4:Y:S01]  /*7eb0*/  MUFU.EX2 R109, R2 ;  /* 0x00000002006d7308 */ /* 0x000f220000000800 */
[----:B-----5:R-:W-:Y:S02]  /*7ec0*/  F2FP.BF16.F32.PACK_AB R8, R103, R94 ;  /* 0x0000005e6708723e */ /* 0x020fe400000010ff */
[----:B------:R-:W-:Y:S02]  /*7ed0*/  F2FP.BF16.F32.PACK_AB R9, R79, R93 ;  /* 0x0000005d4f09723e */ /* 0x000fe400000010ff */
[----:B------:R-:W-:Y:S01]  /*7ee0*/  F2FP.BF16.F32.PACK_AB R10, R110, R101 ;  /* 0x000000656e0a723e */ /* 0x000fe200000010ff */
[----:B--2---:R-:W-:Y:S01]  /*7ef0*/  FFMA.FTZ R4, R119, R0, -R5 ;  /* 0x0000000077047223 */ /* 0x004fe20000010805 */
[----:B----4-:R-:W-:Y:S01]  /*7f00*/  F2FP.BF16.F32.PACK_AB R11, R109, R100 ;  /* 0x000000646d0b723e */ /* 0x010fe200000010ff */
[----:B------:R-:W-:Y:S01]  /*7f10*/  FFMA.FTZ R2, R118, R0, -R3 ;  /* 0x0000000076027223 */ /* 0x000fe20000010803 */
[----:B------:R-:W-:-:S02]  /*7f20*/  MOV R118, R88 ;  /* 0x0000005800767202 */ /* 0x000fc40000000f00 */
[----:B------:R2:W-:Y:S03]  /*7f30*/  MUFU.EX2 R88, R6 ;  /* 0x0000000600587308 */ /* 0x0005e60000000800 */
[C---:B---3--:R-:W-:Y:S01]  /*7f40*/  HMMA.16816.F32.BF16 R36, R8.reuse, R32, R56 ;  /* 0x000000200824723c */ /* 0x048fe20000041838 */
[----:B------:R3:W-:Y:S07]  /*7f50*/  MUFU.EX2 R102, R2 ;  /* 0x0000000200667308 */ /* 0x0007ee0000000800 */
[----:B------:R-:W-:Y:S01]  /*7f60*/  HMMA.16816.F32.BF16 R40, R8, R34, R40 ;  /* 0x000000220828723c */ /* 0x000fe20000041828 */
[----:B------:R-:W4:Y:S01]  /*7f70*/  LDSM.16.MT88.4 R32, [R156+0xb800] ;  /* 0x00b800009c20783b */ /* 0x000f220000004200 */
[-C--:B--2---:R-:W-:Y:S01]  /*7f80*/  FFMA.FTZ R6, R147, R0.reuse, -R5 ;  /* 0x0000000093067223 */ /* 0x084fe20000010805 */
[----:B---3--:R-:W-:-:S05]  /*7f90*/  FFMA.FTZ R2, R117, R0, -R3 ;  /* 0x0000000075027223 */ /* 0x008fca0000010803 */
[C---:B------:R-:W-:Y:S01]  /*7fa0*/  HMMA.16816.F32.BF16 R48, R8.reuse, R28, R52 ;  /* 0x0000001c0830723c */ /* 0x040fe20000041834 */
[----:B------:R-:W2:Y:S01]  /*7fb0*/  LDSM.16.MT88.4 R52, [R77+0xb800] ;  /* 0x00b800004d34783b */ /* 0x000ea20000004200 */
[----:B------:R3:W-:Y:S04]  /*7fc0*/  MUFU.EX2 R226, R6 ;  /* 0x0000000600e27308 */ /* 0x0007e80000000800 */
[----:B------:R5:W-:Y:S02]  /*7fd0*/  MUFU.EX2 R127, R2 ;  /* 0x00000002007f7308 */ /* 0x000be40000000800 */
[C---:B-1----:R-:W-:Y:S01]  /*7fe0*/  HMMA.16816.F32.BF16 R60, R8.reuse, R20, R64 ;  /* 0x00000014083c723c */ /* 0x042fe20000041840 */
[----:B------:R-:W1:Y:S07]  /*7ff0*/  LDSM.16.MT88.4 R64, [R144+0xb800] ;  /* 0x00b800009040783b */ /* 0x000e6e0000004200 */
[----:B------:R-:W-:Y:S01]  /*8000*/  HMMA.16816.F32.BF16 R44, R8, R16, R24 ;  /* 0x00000010082c723c */ /* 0x000fe20000041818 */
[----:B------:R-:W-:Y:S01]  /*8010*/  LDSM.16.MT88.4 R24, [R156+0xc000] ;  /* 0x00c000009c18783b */ /* 0x000fe20000004200 */
[-CC-:B---3--:R-:W-:Y:S01]  /*8020*/  FFMA.FTZ R6, R155, R0.reuse, -R5.reuse ;  /* 0x000000009b067223 */ /* 0x188fe20000010805 */
[----:B-----5:R-:W-:-:S02]  /*8030*/  FFMA.FTZ R2, R126, R0, -R5 ;  /* 0x000000007e027223 */ /* 0x020fc40000010805 */
[----:B------:R3:W-:Y:S03]  /*8040*/  MUFU.EX2 R126, R4 ;  /* 0x00000004007e7308 */ /* 0x0007e60000000800 */
[C---:B------:R-:W-:Y:S01]  /*8050*/  HMMA.16816.F32.BF16 R12, R8.reuse, R18, R12 ;  /* 0x00000012080c723c */ /* 0x040fe2000004180c */
[----:B------:R-:W5:Y:S01]  /*8060*/  LDSM.16.MT88.4 R16, [R76+0xb800] ;  /* 0x00b800004c10783b */ /* 0x000f620000004200 */
[----:B------:R4:W2:Y:S04]  /*8070*/  MUFU.EX2 R117, R2 ;  /* 0x0000000200757308 */ /* 0x0008a80000000800 */
[----:B------:R2:W-:Y:S02]  /*8080*/  MUFU.EX2 R215, R6 ;  /* 0x0000000600d77308 */ /* 0x0005e40000000800 */
[----:B------:R-:W-:Y:S01]  /*8090*/  HMMA.16816.F32.BF16 R56, R8, R30, R72 ;  /* 0x0000001e0838723c */ /* 0x000fe20000041848 */
[-CC-:B---3--:R-:W-:Y:S01]  /*80a0*/  FFMA.FTZ R4, R132, R0.reuse, -R3.reuse ;  /* 0x0000000084047223 */ /* 0x188fe20000010803 */
[----:B----4-:R-:W-:-:S03]  /*80b0*/  FFMA.FTZ R2, R125, R0, -R3 ;  /* 0x000000007d027223 */ /* 0x010fc60000010803 */
[----:B------:R3:W-:Y:S03]  /*80c0*/  MUFU.EX2 R248, R4 ;  /* 0x0000000400f87308 */ /* 0x0007e60000000800 */
[----:B------:R-:W-:Y:S01]  /*80d0*/  HMMA.16816.F32.BF16 R68, R8, R22, R68 ;  /* 0x000000160844723c */ /* 0x000fe20000041844 */
[----:B--2---:R-:W-:Y:S01]  /*80e0*/  F2FP.BF16.F32.PACK_AB R8, R117, R108 ;  /* 0x0000006c7508723e */ /* 0x004fe200000010ff */
[--C-:B------:R-:W-:Y:S01]  /*80f0*/  FFMA.FTZ R6, R166, R0, -R5.reuse ;  /* 0x00000000a6067223 */ /* 0x100fe20000010805 */
[----:B------:R2:W4:Y:S01]  /*8100*/  MUFU.EX2 R89, R2 ;  /* 0x0000000200597308 */ /* 0x0005220000000800 */
[----:B------:R-:W-:Y:S02]  /*8110*/  F2FP.BF16.F32.PACK_AB R9, R116, R102 ;  /* 0x000000667409723e */ /* 0x000fe400000010ff */
[----:B------:R-:W-:Y:S02]  /*8120*/  F2FP.BF16.F32.PACK_AB R10, R126, R88 ;  /* 0x000000587e0a723e */ /* 0x000fe400000010ff */
[----:B------:R-:W-:Y:S01]  /*8130*/  MOV R166, R126 ;  /* 0x0000007e00a67202 */ /* 0x000fe20000000f00 */
[-C--:B---3--:R-:W-:Y:S01]  /*8140*/  FFMA.FTZ R4, R150, R0.reuse, -R5 ;  /* 0x0000000096047223 */ /* 0x088fe20000010805 */
[----:B--2---:R-:W-:Y:S01]  /*8150*/  FFMA.FTZ R2, R135, R0, -R3 ;  /* 0x0000000087027223 */ /* 0x004fe20000010803 */
[----:B----4-:R-:W-:-:S02]  /*8160*/  F2FP.BF16.F32.PACK_AB R11, R89, R127 ;  /* 0x0000007f590b723e */ /* 0x010fc400000010ff */
        /* <DEDUP_REMOVED lines=9> */
[C---:B------:R-:W-:Y:S08]  /*8200*/  HMMA.16816.F32.BF16 R32, R8.reuse, R52, R48 ;  /* 0x000000340820723c */ /* 0x040ff00000041830 */
[----:B------:R-:W-:Y:S01]  /*8210*/  HMMA.16816.F32.BF16 R72, R8, R54, R56 ;  /* 0x000000360848723c */ /* 0x000fe20000041838 */
[-C--:B---3--:R-:W-:Y:S01]  /*8220*/  FFMA.FTZ R4, R151, R0.reuse, -R3 ;  /* 0x0000000097047223 */ /* 0x088fe20000010803 */
[----:B----4-:R-:W-:-:S03]  /*8230*/  FFMA.FTZ R2, R146, R0, -R5 ;  /* 0x0000000092027223 */ /* 0x010fc60000010805 */
[----:B------:R3:W-:Y:S03]  /*8240*/  MUFU.EX2 R222, R4 ;  /* 0x0000000400de7308 */ /* 0x0007e60000000800 */
[C---:B-1----:R-:W-:Y:S01]  /*8250*/  HMMA.16816.F32.BF16 R48, R8.reuse, R64, R60 ;  /* 0x000000400830723c */ /* 0x042fe2000004183c */
[----:B------:R-:W-:Y:S01]  /*8260*/  LDSM.16.MT88.4 R60, [R144+0xc800] ;  /* 0x00c80000903c783b */ /* 0x000fe20000004200 */
[----:B------:R1:W4:Y:S06]  /*8270*/  MUFU.EX2 R225, R2 ;  /* 0x0000000200e17308 */ /* 0x00032c0000000800 */
[----:B-----5:R-:W-:Y:S01]  /*8280*/  HMMA.16816.F32.BF16 R36, R8, R18, R12 ;  /* 0x000000120824723c */ /* 0x020fe2000004180c */
[----:B------:R-:W5:Y:S01]  /*8290*/  LDSM.16.MT88.4 R12, [R76+0xc000] ;  /* 0x00c000004c0c783b */ /* 0x000f620000004200 */
[-C--:B---3--:R-:W-:Y:S01]  /*82a0*/  FFMA.FTZ R4, R159, R0.reuse, -R5 ;  /* 0x000000009f047223 */ /* 0x088fe20000010805 */
[----:B-1----:R-:W-:-:S05]  /*82b0*/  FFMA.FTZ R2, R145, R0, -R3 ;  /* 0x0000000091027223 */ /* 0x002fca0000010803 */
[C---:B------:R-:W-:Y:S01]  /*82c0*/  HMMA.16816.F32.BF16 R64, R8.reuse, R66, R68 ;  /* 0x000000420840723c */ /* 0x040fe20000041844 */
[----:B------:R1:W-:Y:S04]  /*82d0*/  MUFU.EX2 R217, R4 ;  /* 0x0000000400d97308 */ /* 0x0003e80000000800 */
[----:B------:R-:W3:Y:S03]  /*82e0*/  MUFU.EX2 R223, R2 ;  /* 0x0000000200df7308 */ /* 0x000ee60000000800 */
[----:B------:R-:W-:Y:S01]  /*82f0*/  HMMA.16816.F32.BF16 R52, R8, R16, R44 ;  /* 0x000000100834723c */ /* 0x000fe2000004182c */
[----:B------:R-:W5:Y:S01]  /*8300*/  LDSM.16.MT88.4 R44, [R144+0xc000] ;  /* 0x00c00000902c783b */ /* 0x000f620000004200 */
[----:B----4-:R-:W-:-:S02]  /*8310*/  F2FP.BF16.F32.PACK_AB R8, R225, R224 ;  /* 0x000000e0e108723e */ /* 0x010fc400000010ff */
[----:B------:R-:W-:Y:S01]  /*8320*/  F2FP.BF16.F32.PACK_AB R9, R248, R227 ;  /* 0x000000e3f809723e */ /* 0x000fe200000010ff */
[----:B------:R-:W-:Y:S01]  /*8330*/  LDSM.16.MT88.4 R16, [R77+0xc800] ;  /* 0x00c800004d10783b */ /* 0x000fe20000004200 */
[----:B------:R-:W-:Y:S01]  /*8340*/  F2FP.BF16.F32.PACK_AB R10, R232, R226 ;  /* 0x000000e2e80a723e */ /* 0x000fe200000010ff */
[-C--:B-1----:R-:W-:Y:S01]  /*8350*/  FFMA.FTZ R4, R154, R0.reuse, -R5 ;  /* 0x000000009a047223 */ /* 0x082fe20000010805 */
[----:B---3--:R-:W-:Y:S01]  /*8360*/  F2FP.BF16.F32.PACK_AB R11, R223, R249 ;  /* 0x000000f9df0b723e */ /* 0x008fe200000010ff */
[-CC-:B------:R-:W-:Y:S02]  /*8370*/  FFMA.FTZ R2, R153, R0.reuse, -R3.reuse ;  /* 0x0000000099027223 */ /* 0x180fe40000010803 */
[----:B------:R1:W-:Y:S04]  /*8380*/  MUFU.EX2 R220, R4 ;  /* 0x0000000400dc7308 */ /* 0x0003e80000000800 */
[----:B------:R3:W-:Y:S01]  /*8390*/  MUFU.EX2 R221, R2 ;  /* 0x0000000200dd7308 */ /* 0x0007e20000000800 */
[C---:B------:R-:W-:Y:S01]  /*83a0*/  HMMA.16816.F32.BF16 R56, R8.reuse, R24, R20 ;  /* 0x000000180838723c */ /* 0x040fe20000041814 */
[----:B------:R-:W4:Y:S07]  /*83b0*/  LDSM.16.MT88.4 R20, [R156+0xc800] ;  /* 0x00c800009c14783b */ /* 0x000f2e0000004200 */
[----:B------:R-:W-:Y:S01]  /*83c0*/  HMMA.16816.F32.BF16 R28, R8, R26, R28 ;  /* 0x0000001a081c723c */ /* 0x000fe2000004181c */
[-CC-:B-1----:R-:W-:Y:S01]  /*83d0*/  FFMA.FTZ R4, R160, R0.reuse, -R3.reuse ;  /* 0x00000000a0047223 */ /* 0x182fe20000010803 */
[----:B---3--:R-:W-:-:S03]  /*83e0*/  FFMA.FTZ R2, R152, R0, -R3 ;  /* 0x0000000098027223 */ /* 0x008fc60000010803 */
[----:B------:R1:W-:Y:S03]  /*83f0*/  MUFU.EX2 R170, R4 ;  /* 0x0000000400aa7308 */ /* 0x0003e60000000800 */
[C---:B--2---:R-:W-:Y:S01]  /*8400*/  HMMA.16816.F32.BF16 R24, R8.reuse, R40, R32 ;  /* 0x000000280818723c */ /* 0x044fe20000041820 */
[----:B------:R2:W-:Y:S07]  /*8410*/  MUFU.EX2 R219, R2 ;  /* 0x0000000200db7308 */ /* 0x0005ee0000000800 */
[----:B-----5:R-:W-:Y:S01]  /*8420*/  HMMA.16816.F32.BF16 R52, R8, R12, R52 ;  /* 0x0000000c0834723c */ /* 0x020fe20000041834 */
[-CC-:B-1----:R-:W-:Y:S01]  /*8430*/  FFMA.FTZ R4, R167, R0.reuse, -R5.reuse ;  /* 0x00000000a7047223 */ /* 0x182fe20000010805 */
[----:B--2---:R-:W-:-:S06]  /*8440*/  FFMA.FTZ R2, R158, R0, -R5 ;  /* 0x000000009e027223 */ /* 0x004fcc0000010805 */
[C---:B------:R-:W-:Y:S01]  /*8450*/  HMMA.16816.F32.BF16 R32, R8.reuse, R42, R72 ;  /* 0x0000002a0820723c */ /* 0x040fe20000041848 */
[----:B------:R1:W-:Y:S04]  /*8460*/  MUFU.EX2 R152, R4 ;  /* 0x0000000400987308 */ /* 0x0003e80000000800 */
[----:B------:R2:W3:Y:S03]  /*8470*/  MUFU.EX2 R218, R2 ;  /* 0x0000000200da7308 */ /* 0x0004e60000000800 */
[----:B------:R-:W-:Y:S01]  /*8480*/  HMMA.16816.F32.BF16 R48, R8, R44, R48 ;  /* 0x0000002c0830723c */ /* 0x000fe20000041830 */
[----:B-1----:R-:W-:-:S07]  /*8490*/  FFMA.FTZ R4, R162, R0, -R5 ;  /* 0x00000000a2047223 */ /* 0x002fce0000010805 */
[----:B------:R-:W-:Y:S01]  /*84a0*/  HMMA.16816.F32.BF16 R64, R8, R46, R64 ;  /* 0x0000002e0840723c */ /* 0x000fe20000041840 */
[----:B--2---:R-:W-:-:S04]  /*84b0*/  FFMA.FTZ R2, R157, R0, -R3 ;  /* 0x000000009d027223 */ /* 0x004fc80000010803 */
[----:B------:R-:W1:Y:S03]  /*84c0*/  MUFU.EX2 R216, R2 ;  /* 0x0000000200d87308 */ /* 0x000e660000000800 */
[----:B------:R-:W-:Y:S01]  /*84d0*/  HMMA.16816.F32.BF16 R12, R8, R14, R36 ;  /* 0x0000000e080c723c */ /* 0x000fe20000041824 */
[----:B------:R-:W2:Y:S01]  /*84e0*/  LDSM.16.MT88.4 R36, [R76+0xc800] ;  /* 0x00c800004c24783b */ /* 0x000ea20000004200 */
[----:B---3--:R-:W-:Y:S02]  /*84f0*/  F2FP.BF16.F32.PACK_AB R8, R218, R217 ;  /* 0x000000d9da08723e */ /* 0x008fe400000010ff */
[----:B------:R-:W-:Y:S02]  /*8500*/  F2FP.BF16.F32.PACK_AB R9, R222, R221 ;  /* 0x000000ddde09723e */ /* 0x000fe400000010ff */
[----:B------:R-:W-:Y:S02]  /*8510*/  F2FP.BF16.F32.PACK_AB R10, R220, R215 ;  /* 0x000000d7dc0a723e */ /* 0x000fe400000010ff */
[----:B-1----:R-:W-:Y:S01]  /*8520*/  F2FP.BF16.F32.PACK_AB R11, R216, R219 ;  /* 0x000000dbd80b723e */ /* 0x002fe200000010ff */
[----:B------:R-:W-:-:S04]  /*8530*/  FFMA.FTZ R2, R163, R0, -R3 ;  /* 0x00000000a3027223 */ /* 0x000fc80000010803 */
[----:B------:R1:W-:Y:S02]  /*8540*/  MUFU.EX2 R155, R2 ;  /* 0x00000002009b7308 */ /* 0x0003e40000000800 */
[C---:B----4-:R-:W-:Y:S08]  /*8550*/  HMMA.16816.F32.BF16 R44, R8.reuse, R20, R56 ;  /* 0x00000014082c723c */ /* 0x050ff00000041838 */
[----:B------:R-:W-:Y:S01]  /*8560*/  HMMA.16816.F32.BF16 R40, R8, R22, R28 ;  /* 0x000000160828723c */ /* 0x000fe2000004181c */
[----:B------:R-:W3:Y:S01]  /*8570*/  LDSM.16.MT88.4 R20, [R156+0xd000] ;  /* 0x00d000009c14783b */ /* 0x000ee20000004200 */
[----:B-1----:R-:W-:-:S04]  /*8580*/  FFMA.FTZ R2, R161, R0, -R3 ;  /* 0x00000000a1027223 */ /* 0x002fc80000010803 */
[----:B------:R1:W-:Y:S02]  /*8590*/  MUFU.EX2 R167, R2 ;  /* 0x0000000200a77308 */ /* 0x0003e40000000800 */
[C---:B------:R-:W-:Y:S01]  /*85a0*/  HMMA.16816.F32.BF16 R28, R8.reuse, R16, R24 ;  /* 0x00000010081c723c */ /* 0x040fe20000041818 */
[----:B------:R-:W4:Y:S07]  /*85b0*/  LDSM.16.MT88.4 R24, [R77+0xd000] ;  /* 0x00d000004d18783b */ /* 0x000f2e0000004200 */
[----:B------:R-:W-:Y:S01]  /*85c0*/  HMMA.16816.F32.BF16 R56, R8, R60, R48 ;  /* 0x0000003c0838723c */ /* 0x000fe20000041830 */
[----:B------:R-:W5:Y:S01]  /*85d0*/  LDSM.16.MT88.4 R48, [R144+0xd000] ;  /* 0x00d000009030783b */ /* 0x000f620000004200 */
[----:B-1----:R-:W-:-:S02]  /*85e0*/  FFMA.FTZ R2, R165, R0, -R5 ;  /* 0x00000000a5027223 */ /* 0x002fc40000010805 */
[----:B------:R1:W-:Y:S04]  /*85f0*/  MUFU.EX2 R165, R6 ;  /* 0x0000000600a57308 */ /* 0x0003e80000000800 */
[C---:B------:R-:W-:Y:S01]  /*8600*/  HMMA.16816.F32.BF16 R68, R8.reuse, R18, R32 ;  /* 0x000000120844723c */ /* 0x040fe20000041820 */
[----:B------:R-:W5:Y:S01]  /*8610*/  LDSM.16.MT88.4 R16, [R76+0xd000] ;  /* 0x00d000004c10783b */ /* 0x000f620000004200 */
[----:B------:R3:W4:Y:S06]  /*8620*/  MUFU.EX2 R154, R2 ;  /* 0x00000002009a7308 */ /* 0x00072c0000000800 */
[----:B------:R-:W-:Y:S01]  /*8630*/  HMMA.16816.F32.BF16 R60, R8, R62, R64 ;  /* 0x0000003e083c723c */ /* 0x000fe20000041840 */
[----:B-1----:R-:W-:Y:S01]  /*8640*/  FFMA.FTZ R6, R175, R0, -R5 ;  /* 0x00000000af067223 */ /* 0x002fe20000010805 */
[----:B------:R-:W-:-:S06]  /*8650*/  MOV R175, R108 ;  /* 0x0000006c00af7202 */ /* 0x000fcc0000000f00 */
[C---:B--2---:R-:W-:Y:S01]  /*8660*/  HMMA.16816.F32.BF16 R52, R8.reuse, R36, R52 ;  /* 0x000000240834723c */ /* 0x044fe20000041834 */
[----:B---3--:R-:W-:Y:S01]  /*8670*/  FFMA.FTZ R2, R164, R0, -R3 ;  /* 0x00000000a4027223 */ /* 0x008fe20000010803 */
[----:B------:R1:W-:Y:S04]  /*8680*/  MUFU.EX2 R157, R6 ;  /* 0x00000006009d7308 */ /* 0x0003e80000000800 */
[----:B------:R-:W2:Y:S02]  /*8690*/  MUFU.EX2 R164, R4 ;  /* 0x0000000400a47308 */ /* 0x000ea40000000800 */
[----:B------:R-:W-:Y:S01]  /*86a0*/  HMMA.16816.F32.BF16 R12, R8, R38, R12 ;  /* 0x00000026080c723c */ /* 0x000fe2000004180c */
[----:B----4-:R-:W-:Y:S01]  /*86b0*/  F2FP.BF16.F32.PACK_AB R8, R154, R152 ;  /* 0x000000989a08723e */ /* 0x010fe200000010ff */
[----:B------:R3:W4:Y:S01]  /*86c0*/  MUFU.EX2 R153, R2 ;  /* 0x0000000200997308 */ /* 0x0007220000000800 */
[----:B------:R-:W-:Y:S01]  /*86d0*/  F2FP.BF16.F32.PACK_AB R9, R170, R155 ;  /* 0x0000009baa09723e */ /* 0x000fe200000010ff */
[----:B-1----:R-:W-:Y:S01]  /*86e0*/  FFMA.FTZ R6, R181, R0, -R5 ;  /* 0x00000000b5067223 */ /* 0x002fe20000010805 */
[----:B------:R-:W-:-:S02]  /*86f0*/  MOV R181, R94 ;  /* 0x0000005e00b57202 */ /* 0x000fc40000000f00 */
[----:B--2---:R-:W-:Y:S01]  /*8700*/  F2FP.BF16.F32.PACK_AB R10, R164, R165 ;  /* 0x000000a5a40a723e */ /* 0x004fe200000010ff */
[--C-:B------:R-:W-:Y:S01]  /*8710*/  FFMA.FTZ R4, R171, R0, -R3.reuse ;  /* 0x00000000ab047223 */ /* 0x100fe20000010803 */
[----:B------:R1:W-:Y:S01]  /*8720*/  MUFU.EX2 R135, R6 ;  /* 0x0000000600877308 */ /* 0x0003e20000000800 */
[----:B------:R-:W-:Y:S01]  /*8730*/  MOV R171, R88 ;  /* 0x0000005800ab7202 */ /* 0x000fe20000000f00 */
[----:B---3--:R-:W-:Y:S01]  /*8740*/  FFMA.FTZ R2, R173, R0, -R3 ;  /* 0x00000000ad027223 */ /* 0x008fe20000010803 */
[----:B----4-:R-:W-:Y:S01]  /*8750*/  F2FP.BF16.F32.PACK_AB R11, R153, R167 ;  /* 0x000000a7990b723e */ /* 0x010fe200000010ff */
[----:B------:R2:W-:Y:S01]  /*8760*/  MUFU.EX2 R162, R4 ;  /* 0x0000000400a27308 */ /* 0x0005e20000000800 */
[----:B------:R-:W-:-:S03]  /*8770*/  MOV R173, R89 ;  /* 0x0000005900ad7202 */ /* 0x000fc60000000f00 */
[----:B------:R3:W-:Y:S02]  /*8780*/  MUFU.EX2 R163, R2 ;  /* 0x0000000200a37308 */ /* 0x0007e40000000800 */
[----:B------:R-:W-:Y:S01]  /*8790*/  HMMA.16816.F32.BF16 R44, R8, R20, R44 ;  /* 0x00000014082c723c */ /* 0x000fe2000004182c */
[----:B-1----:R-:W-:Y:S01]  /*87a0*/  FFMA.FTZ R6, R138, R0, -R5 ;  /* 0x000000008a067223 */ /* 0x002fe20000010805 */
[----:B------:R-:W-:-:S06]  /*87b0*/  MOV R138, R118 ;  /* 0x00000076008a7202 */ /* 0x000fcc0000000f00 */
[C---:B------:R-:W-:Y:S01]  /*87c0*/  HMMA.16816.F32.BF16 R40, R8.reuse, R22, R40 ;  /* 0x000000160828723c */ /* 0x040fe20000041828 */
[----:B------:R-:W1:Y:S01]  /*87d0*/  LDSM.16.MT88.4 R20, [R77+0xd800] ;  /* 0x00d800004d14783b */ /* 0x000e620000004200 */
[-C--:B--2---:R-:W-:Y:S01]  /*87e0*/  FFMA.FTZ R4, R189, R0.reuse, -R5 ;  /* 0x00000000bd047223 */ /* 0x084fe20000010805 */
[----:B------:R2:W-:Y:S01]  /*87f0*/  MUFU.EX2 R125, R6 ;  /* 0x00000006007d7308 */ /* 0x0005e20000000800 */
[-C--:B---3--:R-:W-:Y:S01]  /*8800*/  FFMA.FTZ R2, R172, R0.reuse, -R3 ;  /* 0x00000000ac027223 */ /* 0x088fe20000010803 */
[----:B------:R-:W-:Y:S02]  /*8810*/  MOV R172, R127 ;  /* 0x0000007f00ac7202 */ /* 0x000fe40000000f00 */
[----:B------:R3:W-:Y:S01]  /*8820*/  MUFU.EX2 R158, R4 ;  /* 0x00000004009e7308 */ /* 0x0007e20000000800 */
[C---:B------:R-:W-:Y:S01]  /*8830*/  HMMA.16816.F32.BF16 R32, R8.reuse, R24, R28 ;  /* 0x000000180820723c */ /* 0x040fe2000004181c */
[----:B------:R-:W4:Y:S01]  /*8840*/  LDSM.16.MT88.4 R28, [R156+0xd800] ;  /* 0x00d800009c1c783b */ /* 0x000f220000004200 */
[----:B------:R-:W-:Y:S01]  /*8850*/  MOV R189, R117 ;  /* 0x0000007500bd7202 */ /* 0x000fe20000000f00 */
[----:B------:R5:W-:Y:S05]  /*8860*/  MUFU.EX2 R161, R2 ;  /* 0x0000000200a17308 */ /* 0x000bea0000000800 */
[----:B------:R-:W-:Y:S01]  /*8870*/  HMMA.16816.F32.BF16 R24, R8, R26, R68 ;  /* 0x0000001a0818723c */ /* 0x000fe20000041844 */
[-CC-:B--2---:R-:W-:Y:S01]  /*8880*/  FFMA.FTZ R6, R123, R0.reuse, -R5.reuse ;  /* 0x000000007b067223 */ /* 0x184fe20000010805 */
[----:B------:R-:W-:Y:S01]  /*8890*/  MOV R123, R81 ;  /* 0x00000051007b7202 */ /* 0x000fe20000000f00 */
[----:B---3--:R-:W-:Y:S01]  /*88a0*/  FFMA.FTZ R4, R174, R0, -R5 ;  /* 0x00000000ae047223 */ /* 0x008fe20000010805 */
[----:B------:R-:W-:-:S04]  /*88b0*/  MOV R174, R102 ;  /* 0x0000006600ae7202 */ /* 0x000fc80000000f00 */
[C---:B-----5:R-:W-:Y:S01]  /*88c0*/  HMMA.16816.F32.BF16 R36, R8.reuse, R48, R56 ;  /* 0x000000300824723c */ /* 0x060fe20000041838 */
[----:B------:R-:W-:Y:S01]  /*88d0*/  FFMA.FTZ R2, R188, R0, -R5 ;  /* 0x00000000bc027223 */ /* 0x000fe20000010805 */
[----:B------:R2:W-:Y:S01]  /*88e0*/  MUFU.EX2 R159, R4 ;  /* 0x00000004009f7308 */ /* 0x0005e20000000800 */
[----:B------:R-:W3:Y:S01]  /*88f0*/  LDSM.16.MT88.4 R56, [R144+0xd800] ;  /* 0x00d800009038783b */ /* 0x000ee20000004200 */
[----:B------:R-:W-:Y:S02]  /*8900*/  MOV R188, R116 ;  /* 0x0000007400bc7202 */ /* 0x000fe40000000f00 */
[----:B------:R5:W1:Y:S02]  /*8910*/  MUFU.EX2 R160, R2 ;  /* 0x0000000200a07308 */ /* 0x000a640000000800 */
[C---:B------:R-:W-:Y:S08]  /*8920*/  HMMA.16816.F32.BF16 R60, R8.reuse, R50, R60 ;  /* 0x00000032083c723c */ /* 0x040ff0000004183c */
[----:B------:R-:W-:Y:S01]  /*8930*/  HMMA.16816.F32.BF16 R48, R8, R16, R52 ;  /* 0x000000100830723c */ /* 0x000fe20000041834 */
[-CC-:B--2---:R-:W-:Y:S01]  /*8940*/  FFMA.FTZ R4, R177, R0.reuse, -R3.reuse ;  /* 0x00000000b1047223 */ /* 0x184fe20000010803 */
[----:B------:R-:W-:Y:S01]  /*8950*/  MOV R177, R101 ;  /* 0x0000006500b17202 */ /* 0x000fe20000000f00 */
[----:B-----5:R-:W-:-:S02]  /*8960*/  FFMA.FTZ R2, R176, R0, -R3 ;  /* 0x00000000b0027223 */ /* 0x020fc40000010803 */
[----:B------:R2:W-:Y:S01]  /*8970*/  MUFU.EX2 R146, R4 ;  /* 0x0000000400927308 */ /* 0x0005e20000000800 */
[----:B------:R-:W-:Y:S02]  /*8980*/  MOV R176, R110 ;  /* 0x0000006e00b07202 */ /* 0x000fe40000000f00 */
[----:B------:R-:W-:Y:S01]  /*8990*/  HMMA.16816.F32.BF16 R12, R8, R18, R12 ;  /* 0x00000012080c723c */ /* 0x000fe2000004180c */
[----:B------:R-:W5:Y:S01]  /*89a0*/  MUFU.EX2 R151, R2 ;  /* 0x0000000200977308 */ /* 0x000f620000000800 */
[----:B------:R-:W3:Y:S01]  /*89b0*/  LDSM.16.MT88.4 R16, [R76+0xd800] ;  /* 0x00d800004c10783b */ /* 0x000ee20000004200 */
[----:B-1----:R-:W-:Y:S02]  /*89c0*/  F2FP.BF16.F32.PACK_AB R8, R160, R158 ;  /* 0x0000009ea008723e */ /* 0x002fe400000010ff */
[----:B------:R-:W-:Y:S02]  /*89d0*/  F2FP.BF16.F32.PACK_AB R9, R162, R163 ;  /* 0x000000a3a209723e */ /* 0x000fe400000010ff */
[----:B------:R-:W-:Y:S01]  /*89e0*/  F2FP.BF16.F32.PACK_AB R10, R159, R157 ;  /* 0x0000009d9f0a723e */ /* 0x000fe200000010ff */
[----:B--2---:R-:W-:Y:S01]  /*89f0*/  FFMA.FTZ R4, R190, R0, -R5 ;  /* 0x00000000be047223 */ /* 0x004fe20000010805 */
[----:B------:R-:W-:-:S02]  /*8a00*/  MOV R190, R103 ;  /* 0x0000006700be7202 */ /* 0x000fc40000000f00 */
[----:B-----5:R-:W-:Y:S01]  /*8a10*/  F2FP.BF16.F32.PACK_AB R11, R151, R161 ;  /* 0x000000a1970b723e */ /* 0x020fe200000010ff */
[----:B------:R-:W-:Y:S01]  /*8a20*/  FFMA.FTZ R2, R179, R0, -R3 ;  /* 0x00000000b3027223 */ /* 0x000fe20000010803 */
[----:B------:R1:W-:Y:S01]  /*8a30*/  MUFU.EX2 R134, R4 ;  /* 0x0000000400867308 */ /* 0x0003e20000000800 */
[----:B------:R-:W-:-:S03]  /*8a40*/  MOV R179, R109 ;  /* 0x0000006d00b37202 */ /* 0x000fc60000000f00 */
[----:B------:R2:W-:Y:S01]  /*8a50*/  MUFU.EX2 R147, R2 ;  /* 0x0000000200937308 */ /* 0x0005e20000000800 */
[C---:B------:R-:W-:Y:S08]  /*8a60*/  HMMA.16816.F32.BF16 R32, R8.reuse, R20, R32 ;  /* 0x000000140820723c */ /* 0x040ff00000041820 */
[----:B------:R-:W-:Y:S01]  /*8a70*/  HMMA.16816.F32.BF16 R68, R8, R22, R24 ;  /* 0x000000160844723c */ /* 0x000fe20000041818 */
[----:B------:R-:W5:Y:S01]  /*8a80*/  LDSM.16.MT88.4 R20, [R156+0xe000] ;  /* 0x00e000009c14783b */ /* 0x000f620000004200 */
[----:B-1----:R-:W-:-:S03]  /*8a90*/  FFMA.FTZ R4, R140, R0, -R5 ;  /* 0x000000008c047223 */ /* 0x002fc60000010805 */
[----:B------:R-:W1:Y:S01]  /*8aa0*/  LDSM.16.MT88.4 R24, [R77+0xe000] ;  /* 0x00e000004d18783b */ /* 0x000e620000004200 */
[--C-:B--2---:R-:W-:Y:S01]  /*8ab0*/  FFMA.FTZ R2, R178, R0, -R3.reuse ;  /* 0x00000000b2027223 */ /* 0x104fe20000010803 */
[----:B------:R2:W-:Y:S01]  /*8ac0*/  MUFU.EX2 R140, R4 ;  /* 0x00000004008c7308 */ /* 0x0005e20000000800 */
[C---:B----4-:R-:W-:Y:S01]  /*8ad0*/  HMMA.16816.F32.BF16 R44, R8.reuse, R28, R44 ;  /* 0x0000001c082c723c */ /* 0x050fe2000004182c */
[----:B------:R-:W-:Y:S02]  /*8ae0*/  MOV R178, R100 ;  /* 0x0000006400b27202 */ /* 0x000fe40000000f00 */
[----:B------:R4:W-:Y:S05]  /*8af0*/  MUFU.EX2 R150, R2 ;  /* 0x0000000200967308 */ /* 0x0009ea0000000800 */
[----:B------:R-:W-:Y:S01]  /*8b00*/  HMMA.16816.F32.BF16 R28, R8, R30, R40 ;  /* 0x0000001e081c723c */ /* 0x000fe20000041828 */
[----:B------:R-:W1:Y:S01]  /*8b10*/  LDSM.16.MT88.4 R40, [R144+0xe000] ;  /* 0x00e000009028783b */ /* 0x000e620000004200 */
[----:B--2---:R-:W-:Y:S01]  /*8b20*/  FFMA.FTZ R4, R136, R0, -R3 ;  /* 0x0000000088047223 */ /* 0x004fe20000010803 */
[----:B------:R-:W-:-:S05]  /*8b30*/  MOV R136, R91 ;  /* 0x0000005b00887202 */ /* 0x000fca0000000f00 */
[----:B---3--:R-:W-:Y:S01]  /*8b40*/  HMMA.16816.F32.BF16 R36, R8, R56, R36 ;  /* 0x000000380824723c */ /* 0x008fe20000041824 */
[----:B----4-:R-:W-:Y:S01]  /*8b50*/  FFMA.FTZ R2, R180, R0, -R5 ;  /* 0x00000000b4027223 */ /* 0x010fe20000010805 */
[----:B------:R2:W-:Y:S01]  /*8b60*/  MUFU.EX2 R132, R4 ;  /* 0x0000000400847308 */ /* 0x0005e20000000800 */
[----:B------:R-:W-:-:S03]  /*8b70*/  MOV R180, R79 ;  /* 0x0000004f00b47202 */ /* 0x000fc60000000f00 */
[----:B------:R3:W4:Y:S02]  /*8b80*/  MUFU.EX2 R145, R2 ;  /* 0x0000000200917308 */ /* 0x0007240000000800 */
[C---:B------:R-:W-:Y:S01]  /*8b90*/  HMMA.16816.F32.BF16 R64, R8.reuse, R58, R60 ;  /* 0x0000003a0840723c */ /* 0x040fe2000004183c */
[----:B------:R-:W-:Y:S07]  /*8ba0*/  LDSM.16.MT88.4 R60, [R144+0xe800] ;  /* 0x00e80000903c783b */ /* 0x000fee0000004200 */
[----:B------:R-:W-:Y:S01]  /*8bb0*/  HMMA.16816.F32.BF16 R56, R8, R16, R48 ;  /* 0x000000100838723c */ /* 0x000fe20000041830 */
[----:B--2---:R-:W-:Y:S01]  /*8bc0*/  FFMA.FTZ R4, R143, R0, -R5 ;  /* 0x000000008f047223 */ /* 0x004fe20000010805 */
[----:B------:R-:W-:Y:S01]  /*8bd0*/  MOV R143, R86 ;  /* 0x00000056008f7202 */ /* 0x000fe20000000f00 */
[----:B---3--:R-:W-:-:S02]  /*8be0*/  FFMA.FTZ R2, R141, R0, -R3 ;  /* 0x000000008d027223 */ /* 0x008fc40000010803 */
[----:B------:R2:W-:Y:S01]  /*8bf0*/  MUFU.EX2 R119, R4 ;  /* 0x0000000400777308 */ /* 0x0005e20000000800 */
[----:B------:R-:W-:Y:S02]  /*8c00*/  MOV R141, R93 ;  /* 0x0000005d008d7202 */ /* 0x000fe40000000f00 */
[----:B------:R-:W-:Y:S01]  /*8c10*/  HMMA.16816.F32.BF16 R12, R8, R18, R12 ;  /* 0x00000012080c723c */ /* 0x000fe2000004180c */
[----:B------:R-:W3:Y:S01]  /*8c20*/  MUFU.EX2 R133, R2 ;  /* 0x0000000200857308 */ /* 0x000ee20000000800 */
[----:B----4-:R-:W-:Y:S01]  /*8c30*/  F2FP.BF16.F32.PACK_AB R8, R145, R134 ;  /* 0x000000869108723e */ /* 0x010fe200000010ff */
[----:B------:R-:W4:Y:S01]  /*8c40*/  LDSM.16.MT88.4 R16, [R76+0xe000] ;  /* 0x00e000004c10783b */ /* 0x000f220000004200 */
[----:B------:R-:W-:Y:S02]  /*8c50*/  F2FP.BF16.F32.PACK_AB R9, R146, R147 ;  /* 0x000000939209723e */ /* 0x000fe400000010ff */
[----:B------:R-:W-:Y:S01]  /*8c60*/  F2FP.BF16.F32.PACK_AB R10, R140, R135 ;  /* 0x000000878c0a723e */ /* 0x000fe200000010ff */
[----:B--2---:R-:W-:Y:S01]  /*8c70*/  FFMA.FTZ R4, R128, R0, -R5 ;  /* 0x0000000080047223 */ /* 0x004fe20000010805 */
[----:B---3--:R-:W-:Y:S01]  /*8c80*/  F2FP.BF16.F32.PACK_AB R11, R133, R150 ;  /* 0x00000096850b723e */ /* 0x008fe200000010ff */
[----:B------:R-:W-:-:S02]  /*8c90*/  FFMA.FTZ R2, R142, R0, -R3 ;  /* 0x000000008e027223 */ /* 0x000fc40000010803 */
[----:B------:R2:W-:Y:S01]  /*8ca0*/  MUFU.EX2 R128, R4 ;  /* 0x0000000400807308 */ /* 0x0005e20000000800 */
[----:B------:R-:W-:-:S03]  /*8cb0*/  MOV R142, R92 ;  /* 0x0000005c008e7202 */ /* 0x000fc60000000f00 */
[----:B------:R3:W-:Y:S01]  /*8cc0*/  MUFU.EX2 R127, R2 ;  /* 0x00000002007f7308 */ /* 0x0007e20000000800 */
[C---:B-----5:R-:W-:Y:S08]  /*8cd0*/  HMMA.16816.F32.BF16 R52, R8.reuse, R20, R44 ;  /* 0x000000140834723c */ /* 0x060ff0000004182c */
[----:B-1----:R-:W-:Y:S01]  /*8ce0*/  HMMA.16816.F32.BF16 R44, R8, R24, R32 ;  /* 0x00000018082c723c */ /* 0x002fe20000041820 */
[----:B------:R-:W1:Y:S01]  /*8cf0*/  LDSM.16.MT88.4 R32, [R77+0xe800] ;  /* 0x00e800004d20783b */ /* 0x000e620000004200 */
[--C-:B--2---:R-:W-:Y:S01]  /*8d00*/  FFMA.FTZ R4, R120, R0, -R3.reuse ;  /* 0x0000000078047223 */ /* 0x104fe20000010803 */
[----:B------:R-:W-:Y:S01]  /*8d10*/  MOV R120, R90 ;  /* 0x0000005a00787202 */ /* 0x000fe20000000f00 */
[----:B---3--:R-:W-:-:S02]  /*8d20*/  FFMA.FTZ R2, R137, R0, -R3 ;  /* 0x0000000089027223 */ /* 0x008fc40000010803 */
[----:B------:R2:W-:Y:S01]  /*8d30*/  MUFU.EX2 R116, R4 ;  /* 0x0000000400747308 */ /* 0x0005e20000000800 */
[----:B------:R-:W-:Y:S01]  /*8d40*/  MOV R137, R85 ;  /* 0x0000005500897202 */ /* 0x000fe20000000f00 */
[C---:B------:R-:W-:Y:S01]  /*8d50*/  HMMA.16816.F32.BF16 R48, R8.reuse, R22, R28 ;  /* 0x000000160830723c */ /* 0x040fe2000004181c */
[----:B------:R-:W3:Y:S01]  /*8d60*/  LDSM.16.MT88.4 R28, [R156+0xe800] ;  /* 0x00e800009c1c783b */ /* 0x000ee20000004200 */
[----:B------:R5:W-:Y:S06]  /*8d70*/  MUFU.EX2 R126, R2 ;  /* 0x00000002007e7308 */ /* 0x000bec0000000800 */
[----:B------:R-:W-:Y:S01]  /*8d80*/  HMMA.16816.F32.BF16 R24, R8, R26, R68 ;  /* 0x0000001a0818723c */ /* 0x000fe20000041844 */
[-CC-:B--2---:R-:W-:Y:S01]  /*8d90*/  FFMA.FTZ R4, R131, R0.reuse, -R5.reuse ;  /* 0x0000000083047223 */ /* 0x184fe20000010805 */
[----:B------:R-:W-:Y:S01]  /*8da0*/  MOV R131, R83 ;  /* 0x0000005300837202 */ /* 0x000fe20000000f00 */
[----:B-----5:R-:W-:-:S05]  /*8db0*/  FFMA.FTZ R2, R139, R0, -R5 ;  /* 0x000000008b027223 */ /* 0x020fca0000010805 */
[C---:B------:R-:W-:Y:S01]  /*8dc0*/  HMMA.16816.F32.BF16 R36, R8.reuse, R40, R36 ;  /* 0x000000280824723c */ /* 0x040fe20000041824 */
[----:B------:R2:W-:Y:S01]  /*8dd0*/  MUFU.EX2 R108, R4 ;  /* 0x00000004006c7308 */ /* 0x0005e20000000800 */
[----:B------:R-:W-:Y:S01]  /*8de0*/  MOV R139, R87 ;  /* 0x00000057008b7202 */ /* 0x000fe20000000f00 */
[----:B------:R-:W-:Y:S02]  /*8df0*/  FADD.FTZ R7, R131, R7 ;  /* 0x0000000783077221 */ /* 0x000fe40000010000 */
[----:B------:R5:W1:Y:S03]  /*8e00*/  MUFU.EX2 R124, R2 ;  /* 0x00000002007c7308 */ /* 0x000a660000000800 */
[----:B------:R-:W-:Y:S01]  /*8e10*/  HMMA.16816.F32.BF16 R64, R8, R42, R64 ;  /* 0x0000002a0840723c */ /* 0x000fe20000041840 */
[----:B--2---:R-:W-:-:S07]  /*8e20*/  FFMA.FTZ R4, R112, R0, -R5 ;  /* 0x0000000070047223 */ /* 0x004fce0000010805 */
[----:B----4-:R-:W-:Y:S01]  /*8e30*/  HMMA.16816.F32.BF16 R40, R8, R16, R56 ;  /* 0x000000100828723c */ /* 0x010fe20000041838 */
[----:B------:R2:W-:Y:S01]  /*8e40*/  MUFU.EX2 R112, R6 ;  /* 0x0000000600707308 */ /* 0x0005e20000000800 */
[----:B-----5:R-:W-:Y:S01]  /*8e50*/  FFMA.FTZ R2, R129, R0, -R3 ;  /* 0x0000000081027223 */ /* 0x020fe20000010803 */
[----:B------:R-:W-:-:S03]  /*8e60*/  MOV R129, R111 ;  /* 0x0000006f00817202 */ /* 0x000fc60000000f00 */
[----:B------:R4:W5:Y:S02]  /*8e70*/  MUFU.EX2 R118, R2 ;  /* 0x0000000200767308 */ /* 0x0009640000000800 */
[----:B------:R-:W-:Y:S01]  /*8e80*/  HMMA.16816.F32.BF16 R12, R8, R18, R12 ;  /* 0x00000012080c723c */ /* 0x000fe2000004180c */
[----:B------:R-:W3:Y:S01]  /*8e90*/  LDSM.16.MT88.4 R16, [R76+0xe800] ;  /* 0x00e800004c10783b */ /* 0x000ee20000004200 */
[----:B-1----:R-:W-:Y:S02]  /*8ea0*/  F2FP.BF16.F32.PACK_AB R8, R124, R119 ;  /* 0x000000777c08723e */ /* 0x002fe400000010ff */
[----:B------:R-:W-:Y:S02]  /*8eb0*/  F2FP.BF16.F32.PACK_AB R9, R132, R127 ;  /* 0x0000007f8409723e */ /* 0x000fe400000010ff */
[----:B------:R-:W-:Y:S01]  /*8ec0*/  F2FP.BF16.F32.PACK_AB R10, R128, R125 ;  /* 0x0000007d800a723e */ /* 0x000fe200000010ff */
[-C--:B--2---:R-:W-:Y:S01]  /*8ed0*/  FFMA.FTZ R6, R107, R0.reuse, -R5 ;  /* 0x000000006b067223 */ /* 0x084fe20000010805 */
[----:B----4-:R-:W-:Y:S01]  /*8ee0*/  FFMA.FTZ R2, R130, R0, -R3 ;  /* 0x0000000082027223 */ /* 0x010fe20000010803 */
[----:B-----5:R-:W-:-:S02]  /*8ef0*/  F2FP.BF16.F32.PACK_AB R11, R118, R126 ;  /* 0x0000007e760b723e */ /* 0x020fc400000010ff */
[----:B------:R-:W-:Y:S01]  /*8f00*/  MOV R130, R95 ;  /* 0x0000005f00827202 */ /* 0x000fe20000000f00 */
[----:B------:R1:W-:Y:S04]  /*8f10*/  MUFU.EX2 R110, R2 ;  /* 0x00000002006e7308 */ /* 0x0003e80000000800 */
[C---:B------:R-:W-:Y:S01]  /*8f20*/  HMMA.16816.F32.BF16 R72, R8.reuse, R34, R24 ;  /* 0x000000220848723c */ /* 0x040fe20000041818 */
[----:B------:R-:W2:Y:S01]  /*8f30*/  LDSM.16.MT88.4 R24, [R156+0xf000] ;  /* 0x00f000009c18783b */ /* 0x000ea20000004200 */
[----:B------:R4:W-:Y:S06]  /*8f40*/  MUFU.EX2 R95, R6 ;  /* 0x00000006005f7308 */ /* 0x0009ec0000000800 */
[----:B---3--:R-:W-:Y:S01]  /*8f50*/  HMMA.16816.F32.BF16 R20, R8, R28, R52 ;  /* 0x0000001c0814723c */ /* 0x008fe20000041834 */
[----:B-1----:R-:W-:Y:S01]  /*8f60*/  FFMA.FTZ R2, R121, R0, -R3 ;  /* 0x0000000079027223 */ /* 0x002fe20000010803 */
[----:B------:R-:W-:-:S03]  /*8f70*/  MOV R121, R84 ;  /* 0x0000005400797202 */ /* 0x000fc60000000f00 */
[----:B------:R1:W-:Y:S03]  /*8f80*/  MUFU.EX2 R117, R2 ;  /* 0x0000000200757308 */ /* 0x0003e60000000800 */
[----:B------:R-:W-:Y:S01]  /*8f90*/  HMMA.16816.F32.BF16 R52, R8, R30, R48 ;  /* 0x0000001e0834723c */ /* 0x000fe20000041830 */
[----:B------:R-:W-:Y:S01]  /*8fa0*/  LDSM.16.MT88.4 R48, [R144+0xf000] ;  /* 0x00f000009030783b */ /* 0x000fe20000004200 */
[----:B----4-:R-:W-:-:S04]  /*8fb0*/  FFMA.FTZ R6, R186, R0, -R5 ;  /* 0x00000000ba067223 */ /* 0x010fc80000010805 */
[----:B------:R3:W-:Y:S02]  /*8fc0*/  MUFU.EX2 R88, R6 ;  /* 0x0000000600587308 */ /* 0x0007e40000000800 */
[----:B------:R-:W-:Y:S01]  /*8fd0*/  HMMA.16816.F32.BF16 R28, R8, R32, R44 ;  /* 0x00000020081c723c */ /* 0x000fe2000004182c */
[----:B------:R-:W4:Y:S01]  /*8fe0*/  LDSM.16.MT88.4 R44, [R77+0xf000] ;  /* 0x00f000004d2c783b */ /* 0x000f220000004200 */
[----:B-1----:R-:W-:Y:S01]  /*8ff0*/  FFMA.FTZ R2, R122, R0, -R5 ;  /* 0x000000007a027223 */ /* 0x002fe20000010805 */
[----:B------:R-:W-:-:S03]  /*9000*/  MOV R122, R82 ;  /* 0x00000052007a7202 */ /* 0x000fc60000000f00 */
[----:B------:R1:W5:Y:S02]  /*9010*/  MUFU.EX2 R111, R2 ;  /* 0x00000002006f7308 */ /* 0x0003640000000800 */
[----:B------:R-:W-:Y:S01]  /*9020*/  HMMA.16816.F32.BF16 R68, R8, R60, R36 ;  /* 0x0000003c0844723c */ /* 0x000fe20000041824 */
[----:B---3--:R-:W-:-:S07]  /*9030*/  FFMA.FTZ R6, R196, R0, -R5 ;  /* 0x00000000c4067223 */ /* 0x008fce0000010805 */
[C---:B------:R-:W-:Y:S01]  /*9040*/  HMMA.16816.F32.BF16 R56, R8.reuse, R16, R40 ;  /* 0x000000100838723c */ /* 0x040fe20000041828 */
[--C-:B-1----:R-:W-:Y:S02]  /*9050*/  FFMA.FTZ R2, R113, R0, -R3.reuse ;  /* 0x0000000071027223 */ /* 0x102fe40000010803 */
[----:B------:R1:W3:Y:S05]  /*9060*/  MUFU.EX2 R113, R4 ;  /* 0x0000000400717308 */ /* 0x0002ea0000000800 */
[C---:B------:R-:W-:Y:S01]  /*9070*/  HMMA.16816.F32.BF16 R60, R8.reuse, R62, R64 ;  /* 0x0000003e083c723c */ /* 0x040fe20000041840 */
[----:B------:R2:W4:Y:S07]  /*9080*/  MUFU.EX2 R109, R2 ;  /* 0x00000002006d7308 */ /* 0x00052e0000000800 */
[----:B------:R-:W-:Y:S01]  /*9090*/  HMMA.16816.F32.BF16 R40, R8, R18, R12 ;  /* 0x000000120828723c */ /* 0x000fe2000004180c */
[----:B-----5:R-:W-:Y:S01]  /*90a0*/  F2FP.BF16.F32.PACK_AB R8, R111, R108 ;  /* 0x0000006c6f08723e */ /* 0x020fe200000010ff */
[----:B------:R-:W5:Y:S01]  /*90b0*/  LDSM.16.MT88.4 R12, [R76+0xf000] ;  /* 0x00f000004c0c783b */ /* 0x000f620000004200 */
[----:B------:R-:W-:Y:S01]  /*90c0*/  F2FP.BF16.F32.PACK_AB R9, R116, R110 ;  /* 0x0000006e7409723e */ /* 0x000fe200000010ff */
[--C-:B-1----:R-:W-:Y:S01]  /*90d0*/  FFMA.FTZ R4, R104, R0, -R3.reuse ;  /* 0x0000000068047223 */ /* 0x102fe20000010803 */
[----:B---3--:R-:W-:Y:S01]  /*90e0*/  F2FP.BF16.F32.PACK_AB R10, R113, R112 ;  /* 0x00000070710a723e */ /* 0x008fe200000010ff */
[----:B------:R-:W-:Y:S01]  /*90f0*/  LDSM.16.MT88.4 R16, [R77+0xf800] ;  /* 0x00f800004d10783b */ /* 0x000fe20000004200 */
[-C--:B--2---:R-:W-:Y:S01]  /*9100*/  FFMA.FTZ R2, R114, R0.reuse, -R3 ;  /* 0x0000000072027223 */ /* 0x084fe20000010803 */
[----:B----4-:R-:W-:Y:S01]  /*9110*/  F2FP.BF16.F32.PACK_AB R11, R109, R117 ;  /* 0x000000756d0b723e */ /* 0x010fe200000010ff */
[----:B------:R1:W-:Y:S04]  /*9120*/  MUFU.EX2 R104, R4 ;  /* 0x0000000400687308 */ /* 0x0003e80000000800 */
[----:B------:R2:W-:Y:S02]  /*9130*/  MUFU.EX2 R102, R2 ;  /* 0x0000000200667308 */ /* 0x0005e40000000800 */
[----:B------:R-:W-:Y:S01]  /*9140*/  HMMA.16816.F32.BF16 R36, R8, R24, R20 ;  /* 0x000000180824723c */ /* 0x000fe20000041814 */
[----:B-1----:R-:W-:-:S07]  /*9150*/  FFMA.FTZ R4, R183, R0, -R5 ;  /* 0x00000000b7047223 */ /* 0x002fce0000010805 */
[C---:B------:R-:W-:Y:S01]  /*9160*/  HMMA.16816.F32.BF16 R32, R8.reuse, R26, R52 ;  /* 0x0000001a0820723c */ /* 0x040fe20000041834 */
[----:B------:R-:W1:Y:S01]  /*9170*/  LDSM.16.MT88.4 R24, [R156+0xf800] ;  /* 0x00f800009c18783b */ /* 0x000e620000004200 */
[-C--:B--2---:R-:W-:Y:S01]  /*9180*/  FFMA.FTZ R2, R105, R0.reuse, -R3 ;  /* 0x0000000069027223 */ /* 0x084fe20000010803 */
[----:B------:R2:W-:Y:S04]  /*9190*/  MUFU.EX2 R101, R4 ;  /* 0x0000000400657308 */ /* 0x0005e80000000800 */
[----:B------:R3:W-:Y:S01]  /*91a0*/  MUFU.EX2 R103, R2 ;  /* 0x0000000200677308 */ /* 0x0007e20000000800 */
[C---:B------:R-:W-:Y:S08]  /*91b0*/  HMMA.16816.F32.BF16 R28, R8.reuse, R44, R28 ;  /* 0x0000002c081c723c */ /* 0x040ff0000004181c */
[----:B------:R-:W-:Y:S01]  /*91c0*/  HMMA.16816.F32.BF16 R20, R8, R46, R72 ;  /* 0x0000002e0814723c */ /* 0x000fe20000041848 */
[-CC-:B--2---:R-:W-:Y:S01]  /*91d0*/  FFMA.FTZ R4, R106, R0.reuse, -R5.reuse ;  /* 0x000000006a047223 */ /* 0x184fe20000010805 */
[----:B---3--:R-:W-:-:S03]  /*91e0*/  FFMA.FTZ R2, R182, R0, -R5 ;  /* 0x00000000b6027223 */ /* 0x008fc60000010805 */
[----:B------:R2:W-:Y:S03]  /*91f0*/  MUFU.EX2 R94, R4 ;  /* 0x00000004005e7308 */ /* 0x0005e60000000800 */
[C---:B------:R-:W-:Y:S01]  /*9200*/  HMMA.16816.F32.BF16 R64, R8.reuse, R50, R60 ;  /* 0x000000320840723c */ /* 0x040fe2000004183c */
[----:B------:R3:W4:Y:S07]  /*9210*/  MUFU.EX2 R100, R2 ;  /* 0x0000000200647308 */ /* 0x00072e0000000800 */
[----:B------:R-:W-:Y:S01]  /*9220*/  HMMA.16816.F32.BF16 R44, R8, R48, R68 ;  /* 0x00000030082c723c */ /* 0x000fe20000041844 */
[----:B------:R-:W1:Y:S01]  /*9230*/  LDSM.16.MT88.4 R68, [R144+0xf800] ;  /* 0x00f800009044783b */ /* 0x000e620000004200 */
[-CC-:B--2---:R-:W-:Y:S01]  /*9240*/  FFMA.FTZ R4, R96, R0.reuse, -R3.reuse ;  /* 0x0000000060047223 */ /* 0x184fe20000010803 */
        /* <DEDUP_REMOVED lines=8> */
[-C--:B--2---:R-:W-:Y:S01]  /*92d0*/  FFMA.FTZ R4, R187, R0.reuse, -R5 ;  /* 0x00000000bb047223 */ /* 0x084fe20000010805 */
[----:B------:R-:W-:Y:S01]  /*92e0*/  F2FP.BF16.F32.PACK_AB R10, R94, R95 ;  /* 0x0000005f5e0a723e */ /* 0x000fe200000010ff */
[----:B------:R-:W-:Y:S01]  /*92f0*/  LDSM.16.MT88.4 R12, [R77+0x10000] ;  /* 0x010000004d0c783b */ /* 0x000fe20000004200 */
[----:B---3--:R-:W-:Y:S01]  /*9300*/  FFMA.FTZ R2, R184, R0, -R3 ;  /* 0x00000000b8027223 */ /* 0x008fe20000010803 */
[----:B------:R2:W-:Y:S01]  /*9310*/  MUFU.EX2 R86, R4 ;  /* 0x0000000400567308 */ /* 0x0005e20000000800 */
[----:B-----5:R-:W-:-:S03]  /*9320*/  F2FP.BF16.F32.PACK_AB R11, R93, R103 ;  /* 0x000000675d0b723e */ /* 0x020fc600000010ff */
[----:B------:R3:W-:Y:S04]  /*9330*/  MUFU.EX2 R90, R2 ;  /* 0x00000002005a7308 */ /* 0x0007e80000000800 */
[----:B-1----:R-:W-:Y:S01]  /*9340*/  HMMA.16816.F32.BF16 R56, R8, R24, R36 ;  /* 0x000000180838723c */ /* 0x002fe20000041824 */
[----:B--2---:R-:W-:-:S07]  /*9350*/  FFMA.FTZ R4, R98, R0, -R5 ;  /* 0x0000000062047223 */ /* 0x004fce0000010805 */
[C---:B------:R-:W-:Y:S01]  /*9360*/  HMMA.16816.F32.BF16 R36, R8.reuse, R16, R28 ;  /* 0x000000100824723c */ /* 0x040fe2000004181c */
[-CC-:B---3--:R-:W-:Y:S01]  /*9370*/  FFMA.FTZ R2, R97, R0.reuse, -R3.reuse ;  /* 0x0000000061027223 */ /* 0x188fe20000010803 */
[----:B------:R1:W-:Y:S04]  /*9380*/  MUFU.EX2 R89, R4 ;  /* 0x0000000400597308 */ /* 0x0003e80000000800 */
[----:B------:R2:W-:Y:S02]  /*9390*/  MUFU.EX2 R92, R2 ;  /* 0x00000002005c7308 */ /* 0x0005e40000000800 */
[C---:B------:R-:W-:Y:S01]  /*93a0*/  HMMA.16816.F32.BF16 R28, R8.reuse, R18, R20 ;  /* 0x00000012081c723c */ /* 0x040fe20000041814 */
[----:B------:R-:W3:Y:S04]  /*93b0*/  LDSM.16.MT88.4 R16, [R156+0x10000] ;  /* 0x010000009c10783b */ /* 0x000ee80000004200 */
[----:B------:R-:W5:Y:S03]  /*93c0*/  LDSM.16.MT88.4 R20, [R144+0x10000] ;  /* 0x010000009014783b */ /* 0x000f660000004200 */
[----:B------:R-:W-:Y:S01]  /*93d0*/  HMMA.16816.F32.BF16 R48, R8, R26, R32 ;  /* 0x0000001a0830723c */ /* 0x000fe20000041820 */
[-C--:B-1----:R-:W-:Y:S01]  /*93e0*/  FFMA.FTZ R4, R191, R0.reuse, -R3 ;  /* 0x00000000bf047223 */ /* 0x082fe20000010803 */
[----:B--2---:R-:W-:-:S03]  /*93f0*/  FFMA.FTZ R2, R185, R0, -R5 ;  /* 0x00000000b9027223 */ /* 0x004fc60000010805 */
[----:B------:R1:W-:Y:S03]  /*9400*/  MUFU.EX2 R82, R4 ;  /* 0x0000000400527308 */ /* 0x0003e60000000800 */
[C---:B------:R-:W-:Y:S01]  /*9410*/  HMMA.16816.F32.BF16 R24, R8.reuse, R68, R44 ;  /* 0x000000440818723c */ /* 0x040fe2000004182c */
[----:B------:R2:W4:Y:S07]  /*9420*/  MUFU.EX2 R87, R2 ;  /* 0x0000000200577308 */ /* 0x00052e0000000800 */
[----:B------:R-:W-:Y:S01]  /*9430*/  HMMA.16816.F32.BF16 R32, R8, R70, R64 ;  /* 0x000000460820723c */ /* 0x000fe20000041840 */
[-C--:B-1----:R-:W-:Y:S01]  /*9440*/  FFMA.FTZ R4, R198, R0.reuse, -R5 ;  /* 0x00000000c6047223 */ /* 0x082fe20000010805 */
[----:B--2---:R-:W-:-:S03]  /*9450*/  FFMA.FTZ R2, R99, R0, -R3 ;  /* 0x0000000063027223 */ /* 0x004fc60000010803 */
[----:B------:R1:W-:Y:S03]  /*9460*/  MUFU.EX2 R81, R4 ;  /* 0x0000000400517308 */ /* 0x0003e60000000800 */
[C---:B----4-:R-:W-:Y:S01]  /*9470*/  HMMA.16816.F32.BF16 R60, R8.reuse, R40, R60 ;  /* 0x00000028083c723c */ /* 0x050fe2000004183c */
[----:B------:R2:W4:Y:S07]  /*9480*/  MUFU.EX2 R85, R2 ;  /* 0x0000000200557308 */ /* 0x00052e0000000800 */
[----:B------:R-:W-:Y:S01]  /*9490*/  HMMA.16816.F32.BF16 R44, R8, R42, R52 ;  /* 0x0000002a082c723c */ /* 0x000fe20000041834 */
[----:B------:R-:W-:Y:S01]  /*94a0*/  F2FP.BF16.F32.PACK_AB R8, R87, R86 ;  /* 0x000000565708723e */ /* 0x000fe200000010ff */
[----:B------:R-:W5:Y:S01]  /*94b0*/  LDSM.16.MT88.4 R40, [R76+0x10000] ;  /* 0x010000004c28783b */ /* 0x000f620000004200 */
[----:B------:R-:W-:Y:S01]  /*94c0*/  F2FP.BF16.F32.PACK_AB R9, R91, R90 ;  /* 0x0000005a5b09723e */ /* 0x000fe200000010ff */
[----:B-1----:R-:W-:Y:S01]  /*94d0*/  FFMA.FTZ R4, R194, R0, -R5 ;  /* 0x00000000c2047223 */ /* 0x002fe20000010805 */
[----:B------:R-:W-:Y:S01]  /*94e0*/  F2FP.BF16.F32.PACK_AB R10, R89, R88 ;  /* 0x00000058590a723e */ /* 0x000fe200000010ff */
[----:B--2---:R-:W-:-:S02]  /*94f0*/  FFMA.FTZ R2, R193, R0, -R3 ;  /* 0x00000000c1027223 */ /* 0x004fc40000010803 */
[----:B------:R-:W-:Y:S01]  /*9500*/  MUFU.EX2 R78, R4 ;  /* 0x00000004004e7308 */ /* 0x000fe20000000800 */
[----:B----4-:R-:W-:-:S03]  /*9510*/  F2FP.BF16.F32.PACK_AB R11, R85, R92 ;  /* 0x0000005c550b723e */ /* 0x010fc600000010ff */
        /* <DEDUP_REMOVED lines=15> */
[----:B----4-:R-:W-:-:S02]  /*9610*/  FADD.FTZ R2, R123, R80 ;  /* 0x000000507b027221 */ /* 0x010fc40000010000 */
[----:B------:R4:W4:Y:S04]  /*9620*/  MUFU.EX2 R80, R6 ;  /* 0x0000000600507308 */ /* 0x0009280000000800 */
[C---:B------:R-:W-:Y:S08]  /*9630*/  HMMA.16816.F32.BF16 R60, R8.reuse, R40, R60 ;  /* 0x00000028083c723c */ /* 0x040ff0000004183c */
[----:B------:R-:W-:Y:S01]  /*9640*/  HMMA.16816.F32.BF16 R44, R8, R42, R44 ;  /* 0x0000002a082c723c */ /* 0x000fe2000004182c */
[----:B--2---:R-:W-:-:S02]  /*9650*/  F2FP.BF16.F32.PACK_AB R8, R79, R81 ;  /* 0x000000514f08723e */ /* 0x004fc400000010ff */
[----:B------:R-:W-:Y:S01]  /*9660*/  F2FP.BF16.F32.PACK_AB R9, R82, R84 ;  /* 0x000000545209723e */ /* 0x000fe200000010ff */
[----:B----4-:R-:W-:Y:S01]  /*9670*/  FADD.FTZ R6, R122, R2 ;  /* 0x000000027a067221 */ /* 0x010fe20000010000 */
[----:B------:R-:W-:Y:S01]  /*9680*/  FFMA.FTZ R2, R197, R0, -R3 ;  /* 0x00000000c5027223 */ /* 0x000fe20000010803 */
[----:B------:R-:W-:Y:S02]  /*9690*/  F2FP.BF16.F32.PACK_AB R10, R78, R80 ;  /* 0x000000504e0a723e */ /* 0x000fe400000010ff */
[----:B------:R-:W-:Y:S01]  /*96a0*/  FADD.FTZ R4, R121, R6 ;  /* 0x0000000679047221 */ /* 0x000fe20000010000 */
[----:B------:R2:W4:Y:S01]  /*96b0*/  MUFU.EX2 R75, R2 ;  /* 0x00000002004b7308 */ /* 0x0005220000000800 */
[----:B------:R-:W-:Y:S01]  /*96c0*/  FADD.FTZ R6, R120, R7 ;  /* 0x0000000778067221 */ /* 0x000fe20000010000 */
[----:B------:R-:W-:-:S04]  /*96d0*/  FFMA.FTZ R7, R199, R0, -R3 ;  /* 0x00000000c7077223 */ /* 0x000fc80000010803 */
[----:B------:R3:W-:Y:S01]  /*96e0*/  MUFU.EX2 R74, R7 ;  /* 0x00000007004a7308 */ /* 0x0007e20000000800 */
[----:B--2---:R-:W-:Y:S01]  /*96f0*/  FADD.FTZ R2, R130, R4 ;  /* 0x0000000482027221 */ /* 0x004fe20000010000 */
[----:B------:R-:W-:Y:S01]  /*9700*/  FADD.FTZ R4, R129, R6 ;  /* 0x0000000681047221 */ /* 0x000fe20000010000 */
[----:B----4-:R-:W-:Y:S01]  /*9710*/  F2FP.BF16.F32.PACK_AB R11, R75, R83 ;  /* 0x000000534b0b723e */ /* 0x010fe200000010ff */
[-C--:B------:R-:W-:Y:S01]  /*9720*/  FFMA.FTZ R6, R201, R0.reuse, -R3 ;  /* 0x00000000c9067223 */ /* 0x080fe20000010803 */
[----:B------:R-:W-:Y:S01]  /*9730*/  FADD.FTZ R2, R138, R2 ;  /* 0x000000028a027221 */ /* 0x000fe20000010000 */
[----:B------:R-:W-:Y:S01]  /*9740*/  FADD.FTZ R4, R139, R4 ;  /* 0x000000048b047221 */ /* 0x000fe20000010000 */
[-C--:B---3--:R-:W-:Y:S01]  /*9750*/  FFMA.FTZ R7, R203, R0.reuse, -R5 ;  /* 0x00000000cb077223 */ /* 0x088fe20000010805 */
[----:B------:R2:W-:Y:S01]  /*9760*/  MUFU.EX2 R73, R6 ;  /* 0x0000000600497308 */ /* 0x0005e20000000800 */
[----:B------:R-:W-:Y:S01]  /*9770*/  FADD.FTZ R2, R143, R2 ;  /* 0x000000028f027221 */ /* 0x000fe20000010000 */
[----:B------:R-:W-:Y:S01]  /*9780*/  FADD.FTZ R4, R137, R4 ;  /* 0x0000000489047221 */ /* 0x000fe20000010000 */
[C---:B------:R-:W-:Y:S01]  /*9790*/  HMMA.16816.F32.BF16 R40, R8.reuse, R18, R36 ;  /* 0x000000120828723c */ /* 0x040fe20000041824 */
[----:B------:R3:W-:Y:S01]  /*97a0*/  MUFU.EX2 R68, R7 ;  /* 0x0000000700447308 */ /* 0x0007e20000000800 */
        /* <DEDUP_REMOVED lines=9> */
[-CC-:B--2---:R-:W-:Y:S01]  /*9840*/  FFMA.FTZ R6, R206, R0.reuse, -R5.reuse ;  /* 0x00000000ce067223 */ /* 0x184fe20000010805 */
[----:B------:R2:W-:Y:S01]  /*9850*/  MUFU.EX2 R72, R12 ;  /* 0x0000000c00487308 */ /* 0x0005e20000000800 */
[----:B------:R-:W-:Y:S01]  /*9860*/  FADD.FTZ R2, R178, R2 ;  /* 0x00000002b2027221 */ /* 0x000fe20000010000 */
[----:B------:R-:W-:Y:S01]  /*9870*/  FADD.FTZ R4, R177, R4 ;  /* 0x00000004b1047221 */ /* 0x000fe20000010000 */
[----:B------:R-:W-:Y:S01]  /*9880*/  HMMA.16816.F32.BF16 R64, R8, R14, R32 ;  /* 0x0000000e0840723c */ /* 0x000fe20000041820 */
[----:B------:R4:W5:Y:S01]  /*9890*/  MUFU.EX2 R69, R6 ;  /* 0x0000000600457308 */ /* 0x0009620000000800 */
[----:B------:R-:W-:Y:S01]  /*98a0*/  FADD.FTZ R2, R179, R2 ;  /* 0x00000002b3027221 */ /* 0x000fe20000010000 */
[----:B------:R-:W-:Y:S01]  /*98b0*/  FADD.FTZ R4, R176, R4 ;  /* 0x00000004b0047221 */ /* 0x000fe20000010000 */
[----:B---3--:R-:W-:-:S02]  /*98c0*/  FFMA.FTZ R7, R204, R0, -R5 ;  /* 0x00000000cc077223 */ /* 0x008fc40000010805 */
[----:B------:R-:W-:Y:S01]  /*98d0*/  FADD.FTZ R2, R174, R2 ;  /* 0x00000002ae027221 */ /* 0x000fe20000010000 */
[----:B------:R-:W-:Y:S01]  /*98e0*/  FADD.FTZ R4, R175, R4 ;  /* 0x00000004af047221 */ /* 0x000fe20000010000 */
[C---:B-1----:R-:W-:Y:S01]  /*98f0*/  HMMA.16816.F32.BF16 R56, R8.reuse, R28, R56 ;  /* 0x0000001c0838723c */ /* 0x042fe20000041838 */
[----:B------:R1:W-:Y:S01]  /*9900*/  MUFU.EX2 R70, R7 ;  /* 0x0000000700467308 */ /* 0x0003e20000000800 */
[----:B------:R-:W-:Y:S01]  /*9910*/  FADD.FTZ R2, R188, R2 ;  /* 0x00000002bc027221 */ /* 0x000fe20000010000 */
[----:B------:R-:W-:Y:S01]  /*9920*/  FADD.FTZ R4, R189, R4 ;  /* 0x00000004bd047221 */ /* 0x000fe20000010000 */
[----:B--2---:R-:W2:Y:S02]  /*9930*/  LDSM.16.MT88.4 R12, [R77+0x11000] ;  /* 0x011000004d0c783b */ /* 0x004ea40000004200 */
[----:B------:R-:W-:Y:S01]  /*9940*/  FADD.FTZ R2, R172, R2 ;  /* 0x00000002ac027221 */ /* 0x000fe20000010000 */
[----:B------:R-:W-:Y:S01]  /*9950*/  FADD.FTZ R4, R171, R4 ;  /* 0x00000004ab047221 */ /* 0x000fe20000010000 */
[-C--:B----4-:R-:W-:Y:S01]  /*9960*/  FFMA.FTZ R6, R202, R0.reuse, -R5 ;  /* 0x00000000ca067223 */ /* 0x090fe20000010805 */
[C---:B------:R-:W-:Y:S01]  /*9970*/  HMMA.16816.F32.BF16 R52, R8.reuse, R30, R52 ;  /* 0x0000001e0834723c */ /* 0x040fe20000041834 */
[----:B------:R-:W-:Y:S01]  /*9980*/  FADD.FTZ R2, R173, R2 ;  /* 0x00000002ad027221 */ /* 0x000fe20000010000 */
[----:B------:R-:W-:Y:S01]  /*9990*/  FADD.FTZ R4, R166, R4 ;  /* 0x00000004a6047221 */ /* 0x000fe20000010000 */
[----:B------:R3:W4:Y:S02]  /*99a0*/  MUFU.EX2 R71, R6 ;  /* 0x0000000600477308 */ /* 0x0007240000000800 */
[----:B------:R-:W-:Y:S01]  /*99b0*/  FADD.FTZ R2, R227, R2 ;  /* 0x00000002e3027221 */ /* 0x000fe20000010000 */
[----:B------:R-:W-:Y:S01]  /*99c0*/  FADD.FTZ R4, R224, R4 ;  /* 0x00000004e0047221 */ /* 0x000fe20000010000 */
[----:B-1----:R-:W-:Y:S01]  /*99d0*/  FFMA.FTZ R7, R209, R0, -R3 ;  /* 0x00000000d1077223 */ /* 0x002fe20000010803 */
[----:B-----5:R-:W-:Y:S01]  /*99e0*/  HMMA.16816.F32.BF16 R28, R8, R20, R60 ;  /* 0x00000014081c723c */ /* 0x020fe2000004183c */
[----:B------:R-:W-:Y:S01]  /*99f0*/  FADD.FTZ R2, R248, R2 ;  /* 0x00000002f8027221 */ /* 0x000fe20000010000 */
[----:B------:R-:W-:-:S03]  /*9a00*/  FADD.FTZ R4, R225, R4 ;  /* 0x00000004e1047221 */ /* 0x000fc60000010000 */
[----:B------:R-:W-:Y:S01]  /*9a10*/  FADD.FTZ R2, R249, R2 ;  /* 0x00000002f9027221 */ /* 0x000fe20000010000 */
[----:B------:R-:W-:Y:S02]  /*9a20*/  FADD.FTZ R4, R226, R4 ;  /* 0x00000004e2047221 */ /* 0x000fe40000010000 */
[C---:B------:R-:W-:Y:S01]  /*9a30*/  HMMA.16816.F32.BF16 R48, R8.reuse, R16, R48 ;  /* 0x000000100830723c */ /* 0x040fe20000041830 */
[----:B------:R-:W-:Y:S01]  /*9a40*/  FADD.FTZ R2, R223, R2 ;  /* 0x00000002df027221 */ /* 0x000fe20000010000 */
[----:B------:R-:W-:Y:S01]  /*9a50*/  FADD.FTZ R4, R232, R4 ;  /* 0x00000004e8047221 */ /* 0x000fe20000010000 */
[----:B---3--:R-:W-:Y:S01]  /*9a60*/  FFMA.FTZ R6, R205, R0, -R3 ;  /* 0x00000000cd067223 */ /* 0x008fe20000010803 */
[----:B------:R-:W1:Y:S01]  /*9a70*/  LDSM.16.MT88.4 R16, [R156+0x11000] ;  /* 0x011000009c10783b */ /* 0x000e620000004200 */
[----:B------:R-:W-:Y:S01]  /*9a80*/  FADD.FTZ R2, R221, R2 ;  /* 0x00000002dd027221 */ /* 0x000fe20000010000 */
[----:B------:R-:W-:Y:S01]  /*9a90*/  FADD.FTZ R4, R217, R4 ;  /* 0x00000004d9047221 */ /* 0x000fe20000010000 */
[----:B------:R-:W3:Y:S01]  /*9aa0*/  MUFU.EX2 R60, R6 ;  /* 0x00000006003c7308 */ /* 0x000ee20000000800 */
[----:B------:R-:W-:Y:S01]  /*9ab0*/  HMMA.16816.F32.BF16 R24, R8, R22, R44 ;  /* 0x000000160818723c */ /* 0x000fe2000004182c */
[----:B------:R-:W-:Y:S01]  /*9ac0*/  FADD.FTZ R2, R222, R2 ;  /* 0x00000002de027221 */ /* 0x000fe20000010000 */
[----:B------:R-:W-:Y:S01]  /*9ad0*/  FADD.FTZ R4, R218, R4 ;  /* 0x00000004da047221 */ /* 0x000fe20000010000 */
[----:B------:R-:W-:Y:S01]  /*9ae0*/  F2FP.BF16.F32.PACK_AB R8, R68, R69 ;  /* 0x000000454408723e */ /* 0x000fe200000010ff */
[----:B------:R5:W-:Y:S01]  /*9af0*/  MUFU.EX2 R44, R7 ;  /* 0x00000007002c7308 */ /* 0x000be20000000800 */
[----:B------:R-:W-:Y:S01]  /*9b00*/  FADD.FTZ R2, R219, R2 ;  /* 0x00000002db027221 */ /* 0x000fe20000010000 */
[----:B------:R-:W-:Y:S01]  /*9b10*/  FADD.FTZ R4, R215, R4 ;  /* 0x00000004d7047221 */ /* 0x000fe20000010000 */
[----:B------:R-:W-:Y:S01]  /*9b20*/  F2FP.BF16.F32.PACK_AB R9, R72, R73 ;  /* 0x000000494809723e */ /* 0x000fe200000010ff */
[----:B------:R-:W1:Y:S01]  /*9b30*/  LDSM.16.MT88.4 R20, [R144+0x11000] ;  /* 0x011000009014783b */ /* 0x000e620000004200 */
[----:B------:R-:W-:Y:S01]  /*9b40*/  FADD.FTZ R2, R216, R2 ;  /* 0x00000002d8027221 */ /* 0x000fe20000010000 */
[----:B------:R-:W-:Y:S01]  /*9b50*/  FADD.FTZ R4, R220, R4 ;  /* 0x00000004dc047221 */ /* 0x000fe20000010000 */
[----:B----4-:R-:W-:-:S02]  /*9b60*/  F2FP.BF16.F32.PACK_AB R10, R70, R71 ;  /* 0x00000047460a723e */ /* 0x010fc400000010ff */
[----:B------:R-:W-:Y:S01]  /*9b70*/  FADD.FTZ R2, R155, R2 ;  /* 0x000000029b027221 */ /* 0x000fe20000010000 */
[----:B------:R-:W-:Y:S01]  /*9b80*/  FADD.FTZ R4, R152, R4 ;  /* 0x0000000498047221 */ /* 0x000fe20000010000 */
[----:B---3--:R-:W-:Y:S01]  /*9b90*/  F2FP.BF16.F32.PACK_AB R11, R60, R74 ;  /* 0x0000004a3c0b723e */ /* 0x008fe200000010ff */
[-C--:B------:R-:W-:Y:S01]  /*9ba0*/  FFMA.FTZ R6, R207, R0.reuse, -R3 ;  /* 0x00000000cf067223 */ /* 0x080fe20000010803 */
[----:B------:R-:W-:Y:S01]  /*9bb0*/  FADD.FTZ R2, R170, R2 ;  /* 0x00000002aa027221 */ /* 0x000fe20000010000 */
[----:B------:R-:W-:Y:S01]  /*9bc0*/  FADD.FTZ R4, R154, R4 ;  /* 0x000000049a047221 */ /* 0x000fe20000010000 */
[-C--:B-----5:R-:W-:Y:S01]  /*9bd0*/  FFMA.FTZ R7, R213, R0.reuse, -R5 ;  /* 0x00000000d5077223 */ /* 0x0a0fe20000010805 */
[----:B------:R-:W-:Y:S01]  /*9be0*/  MUFU.EX2 R46, R6 ;  /* 0x00000006002e7308 */ /* 0x000fe20000000800 */
[----:B------:R-:W-:Y:S01]  /*9bf0*/  FADD.FTZ R2, R167, R2 ;  /* 0x00000002a7027221 */ /* 0x000fe20000010000 */
[----:B------:R-:W-:Y:S01]  /*9c00*/  FADD.FTZ R4, R165, R4 ;  /* 0x00000004a5047221 */ /* 0x000fe20000010000 */
[C---:B--2---:R-:W-:Y:S01]  /*9c10*/  HMMA.16816.F32.BF16 R48, R8.reuse, R12, R48 ;  /* 0x0000000c0830723c */ /* 0x044fe20000041830 */
[-C--:B------:R-:W-:Y:S01]  /*9c20*/  FFMA.FTZ R12, R208, R0.reuse, -R3 ;  /* 0x00000000d00c7223 */ /* 0x080fe20000010803 */
[----:B------:R-:W-:Y:S01]  /*9c30*/  FADD.FTZ R2, R153, R2 ;  /* 0x0000000299027221 */ /* 0x000fe20000010000 */
[----:B------:R-:W-:Y:S01]  /*9c40*/  FADD.FTZ R4, R164, R4 ;  /* 0x00000004a4047221 */ /* 0x000fe20000010000 */
[-C--:B------:R-:W-:Y:S01]  /*9c50*/  FFMA.FTZ R13, R211, R0.reuse, -R5 ;  /* 0x00000000d30d7223 */ /* 0x080fe20000010805 */
[----:B------:R2:W3:Y:S01]  /*9c60*/  MUFU.EX2 R45, R12 ;  /* 0x0000000c002d7308 */ /* 0x0004e20000000800 */
[----:B------:R-:W-:Y:S01]  /*9c70*/  FADD.FTZ R2, R163, R2 ;  /* 0x00000002a3027221 */ /* 0x000fe20000010000 */
[----:B------:R-:W-:Y:S01]  /*9c80*/  FADD.FTZ R4, R158, R4 ;  /* 0x000000049e047221 */ /* 0x000fe20000010000 */
[C---:B------:R-:W-:Y:S01]  /*9c90*/  HMMA.16816.F32.BF16 R40, R8.reuse, R14, R40 ;  /* 0x0000000e0828723c */ /* 0x040fe20000041828 */
[-C--:B------:R-:W-:Y:S01]  /*9ca0*/  FFMA.FTZ R3, R214, R0.reuse, -R3 ;  /* 0x00000000d6037223 */ /* 0x080fe20000010803 */
[----:B------:R-:W-:Y:S01]  /*9cb0*/  FADD.FTZ R2, R162, R2 ;  /* 0x00000002a2027221 */ /* 0x000fe20000010000 */
[----:B------:R-:W-:Y:S01]  /*9cc0*/  FADD.FTZ R4, R160, R4 ;  /* 0x00000004a0047221 */ /* 0x000fe20000010000 */
[----:B------:R-:W-:Y:S02]  /*9cd0*/  MUFU.EX2 R14, R7 ;  /* 0x00000007000e7308 */ /* 0x000fe40000000800 */
[----:B------:R-:W-:Y:S01]  /*9ce0*/  FADD.FTZ R2, R161, R2 ;  /* 0x00000002a1027221 */ /* 0x000fe20000010000 */
[----:B------:R-:W-:Y:S01]  /*9cf0*/  FADD.FTZ R4, R157, R4 ;  /* 0x000000049d047221 */ /* 0x000fe20000010000 */
[C---:B-1----:R-:W-:Y:S01]  /*9d00*/  HMMA.16816.F32.BF16 R152, R8.reuse, R16, R56 ;  /* 0x000000100898723c */ /* 0x042fe20000041838 */
[----:B------:R-:W-:Y:S01]  /*9d10*/  MUFU.EX2 R13, R13 ;  /* 0x0000000d000d7308 */ /* 0x000fe20000000800 */
[----:B------:R-:W-:Y:S01]  /*9d20*/  FADD.FTZ R2, R151, R2 ;  /* 0x0000000297027221 */ /* 0x000fe20000010000 */
[----:B------:R-:W-:Y:S01]  /*9d30*/  FADD.FTZ R4, R159, R4 ;  /* 0x000000049f047221 */ /* 0x000fe20000010000 */
[----:B--2---:R-:W-:Y:S01]  /*9d40*/  FFMA.FTZ R12, R212, R0, -R5 ;  /* 0x00000000d40c7223 */ /* 0x004fe20000010805 */
[----:B------:R-:W-:Y:S01]  /*9d50*/  LDSM.16.MT88.4 R156, [R156+0x11800] ;  /* 0x011800009c9c783b */ /* 0x000fe20000004200 */
[----:B------:R-:W-:Y:S01]  /*9d60*/  FADD.FTZ R2, R147, R2 ;  /* 0x0000000293027221 */ /* 0x000fe20000010000 */
[----:B------:R-:W-:Y:S01]  /*9d70*/  FADD.FTZ R4, R134, R4 ;  /* 0x0000000486047221 */ /* 0x000fe20000010000 */
[C---:B------:R-:W-:Y:S01]  /*9d80*/  HMMA.16816.F32.BF16 R32, R8.reuse, R18, R52 ;  /* 0x000000120820723c */ /* 0x040fe20000041834 */
[----:B------:R-:W1:Y:S01]  /*9d90*/  LDSM.16.MT88.4 R16, [R76+0x11000] ;  /* 0x011000004c10783b */ /* 0x000e620000004200 */
[----:B------:R-:W-:Y:S01]  /*9da0*/  FADD.FTZ R2, R146, R2 ;  /* 0x0000000292027221 */ /* 0x000fe20000010000 */
[----:B------:R-:W-:Y:S01]  /*9db0*/  FADD.FTZ R4, R145, R4 ;  /* 0x0000000491047221 */ /* 0x000fe20000010000 */
[----:B------:R-:W2:Y:S01]  /*9dc0*/  MUFU.EX2 R12, R12 ;  /* 0x0000000c000c7308 */ /* 0x000ea20000000800 */
[----:B------:R-:W4:Y:S01]  /*9dd0*/  LDSM.16.MT88.4 R144, [R144+0x11800] ;  /* 0x011800009090783b */ /* 0x000f220000004200 */
[----:B------:R-:W-:Y:S01]  /*9de0*/  FADD.FTZ R2, R150, R2 ;  /* 0x0000000296027221 */ /* 0x000fe20000010000 */
[----:B------:R-:W-:Y:S01]  /*9df0*/  FADD.FTZ R4, R135, R4 ;  /* 0x0000000487047221 */ /* 0x000fe20000010000 */
[----:B------:R-:W5:Y:S01]  /*9e00*/  MUFU.EX2 R3, R3 ;  /* 0x0000000300037308 */ /* 0x000f620000000800 */
[----:B------:R-:W-:Y:S01]  /*9e10*/  HMMA.16816.F32.BF16 R36, R8, R20, R36 ;  /* 0x000000140824723c */ /* 0x000fe20000041824 */
[----:B------:R-:W-:Y:S01]  /*9e20*/  FADD.FTZ R2, R133, R2 ;  /* 0x0000000285027221 */ /* 0x000fe20000010000 */
[----:B------:R-:W-:Y:S01]  /*9e30*/  FADD.FTZ R4, R140, R4 ;  /* 0x000000048c047221 */ /* 0x000fe20000010000 */
[----:B---3--:R-:W-:-:S02]  /*9e40*/  F2FP.BF16.F32.PACK_AB R165, R45, R46 ;  /* 0x0000002e2da5723e */ /* 0x008fc400000010ff */
[----:B------:R-:W-:Y:S01]  /*9e50*/  FADD.FTZ R2, R127, R2 ;  /* 0x000000027f027221 */ /* 0x000fe20000010000 */
[----:B------:R-:W-:Y:S02]  /*9e60*/  FADD.FTZ R4, R119, R4 ;  /* 0x0000000477047221 */ /* 0x000fe40000010000 */
[----:B------:R-:W-:Y:S01]  /*9e70*/  HMMA.16816.F32.BF16 R20, R8, R22, R64 ;  /* 0x000000160814723c */ /* 0x000fe20000041840 */
[----:B------:R-:W-:Y:S01]  /*9e80*/  FADD.FTZ R2, R132, R2 ;  /* 0x0000000284027221 */ /* 0x000fe20000010000 */
[----:B------:R-:W-:Y:S01]  /*9e90*/  FADD.FTZ R4, R124, R4 ;  /* 0x000000047c047221 */ /* 0x000fe20000010000 */
[----:B--2---:R-:W-:Y:S02]  /*9ea0*/  F2FP.BF16.F32.PACK_AB R166, R13, R12 ;  /* 0x0000000c0da6723e */ /* 0x004fe400000010ff */
[----:B------:R-:W-:Y:S01]  /*9eb0*/  FADD.FTZ R6, R126, R2 ;  /* 0x000000027e067221 */ /* 0x000fe20000010000 */
[----:B------:R-:W-:Y:S01]  /*9ec0*/  FFMA.FTZ R2, R210, R0, -R5 ;  /* 0x00000000d2027223 */ /* 0x000fe20000010805 */
[----:B------:R-:W-:Y:S01]  /*9ed0*/  FADD.FTZ R4, R125, R4 ;  /* 0x000000047d047221 */ /* 0x000fe20000010000 */
[----:B-----5:R-:W-:-:S02]  /*9ee0*/  F2FP.BF16.F32.PACK_AB R167, R3, R44 ;  /* 0x0000002c03a7723e */ /* 0x020fc400000010ff */
[----:B------:R2:W3:Y:S01]  /*9ef0*/  MUFU.EX2 R15, R2 ;  /* 0x00000002000f7308 */ /* 0x0004e20000000800 */
[----:B------:R-:W-:Y:S01]  /*9f00*/  FADD.FTZ R5, R128, R4 ;  /* 0x0000000480057221 */ /* 0x000fe20000010000 */
[----:B--2---:R-:W-:Y:S01]  /*9f10*/  FADD.FTZ R2, R118, R6 ;  /* 0x0000000676027221 */ /* 0x004fe20000010000 */
[----:B-1----:R-:W-:Y:S01]  /*9f20*/  HMMA.16816.F32.BF16 R28, R8, R16, R28 ;  /* 0x00000010081c723c */ /* 0x002fe2000004181c */
[----:B---3--:R-:W-:Y:S02]  /*9f30*/  F2FP.BF16.F32.PACK_AB R164, R14, R15 ;  /* 0x0000000f0ea4723e */ /* 0x008fe400000010ff */
[----:B------:R-:W-:Y:S01]  /*9f40*/  FADD.FTZ R4, R110, R2 ;  /* 0x000000026e047221 */ /* 0x000fe20000010000 */
[----:B------:R-:W-:-:S03]  /*9f50*/  FADD.FTZ R2, R108, R5 ;  /* 0x000000056c027221 */ /* 0x000fc60000010000 */
[----:B------:R-:W-:Y:S01]  /*9f60*/  FADD.FTZ R0, R116, R4 ;  /* 0x0000000474007221 */ /* 0x000fe20000010000 */
[----:B------:R-:W-:Y:S01]  /*9f70*/  FADD.FTZ R2, R111, R2 ;  /* 0x000000026f027221 */ /* 0x000fe20000010000 */
[----:B------:R-:W1:Y:S01]  /*9f80*/  LDSM.16.MT88.4 R4, [R76+0x11800] ;  /* 0x011800004c04783b */ /* 0x000e620000004200 */
        /* <DEDUP_REMOVED lines=56> */
[----:B------:R-:W-:Y:S01]  /*a310*/  MOV R150, R148 ;  /* 0x0000009400967202 */ /* 0x000fe20000000f00 */
[----:B------:R-:W-:Y:S01]  /*a320*/  IMAD.MOV.U32 R151, RZ, RZ, R149 ;  /* 0x000000ffff977224 */ /* 0x000fe200078e0095 */
[----:B------:R-:W-:-:S13]  /*a330*/  ISETP.NE.AND.EX P4, PT, R251, RZ, PT, P4 ;  /* 0x000000fffb00720c */ /* 0x000fda0003f85340 */
.L_x_784:
        /* <DEDUP_REMOVED lines=78> */
.L_x_779:
[----:B------:R-:W-:Y:S05]  /*a820*/  BSYNC.RECONVERGENT B0 ;  /* 0x0000000000007941 */ /* 0x000fea0003800200 */
.L_x_778:
[----:B------:R-:W1:Y:S01]  /*a830*/  S2UR UR6, SR_CgaCtaId ;  /* 0x00000000000679c3 */ /* 0x000e620000008800 */
[C---:B------:R-:W-:Y:S01]  /*a840*/  IMAD.SHL.U32 R3, R233.reuse, 0x8, RZ ;  /* 0x00000008e9037824 */ /* 0x040fe200078e00ff */
[C---:B------:R-:W-:Y:S01]  /*a850*/  LOP3.LUT R2, R233.reuse, 0x38, RZ, 0xc0, !PT ;  /* 0x00000038e9027812 */ /* 0x040fe200078ec0ff */
[----:B------:R-:W-:Y:S01]  /*a860*/  UMOV UR7, 0x400 ;  /* 0x0000040000077882 */ /* 0x000fe20000000000 */
[C---:B------:R-:W-:Y:S01]  /*a870*/  IMAD.SHL.U32 R28, R238.reuse, 0x20, RZ ;  /* 0x00000020ee1c7824 */ /* 0x040fe200078e00ff */
[----:B------:R-:W-:Y:S01]  /*a880*/  SHF.L.U64.HI R24, R238, 0x5, R239 ;  /* 0x00000005ee187819 */ /* 0x000fe200000102ef */
[----:B------:R-:W-:Y:S01]  /*a890*/  IMAD.SHL.U32 R232, R233, 0x40, RZ ;  /* 0x00000040e9e87824 */ /* 0x000fe200078e00ff */
[--C-:B------:R-:W-:Y:S01]  /*a8a0*/  LOP3.LUT R2, R2, 0x1c0, R3.reuse, 0xf8, !PT ;  /* 0x000001c002027812 */ /* 0x100fe200078ef803 */
[----:B------:R-:W-:Y:S01]  /*a8b0*/  IMAD.MOV.U32 R171, RZ, RZ, 0x20 ;  /* 0x00000020ffab7424 */ /* 0x000fe200078e00ff */
[----:B------:R-:W-:Y:S01]  /*a8c0*/  LOP3.LUT R228, R3, 0x38, RZ, 0xc0, !PT ;  /* 0x0000003803e47812 */ /* 0x000fe200078ec0ff */
[----:B------:R-:W-:Y:S01]  /*a8d0*/  BSSY.RECONVERGENT B1, `(.L_x_780) ;  /* 0x0000246000017945 */ /* 0x000fe20003800200 */
[----:B------:R-:W-:Y:S02]  /*a8e0*/  LOP3.LUT R0, R232, 0x1c0, RZ, 0xc0, !PT ;  /* 0x000001c0e8007812 */ /* 0x000fe400078ec0ff */
[-C--:B------:R-:W-:Y:S02]  /*a8f0*/  LOP3.LUT R2, R2, R228.reuse, RZ, 0x3c, !PT ;  /* 0x000000e402027212 */ /* 0x080fe400078e3cff */
[-C--:B------:R-:W-:Y:S02]  /*a900*/  ISETP.GE.AND P1, PT, R228, R247.reuse, PT ;  /* 0x000000f7e400720c */ /* 0x080fe40003f26270 */
[----:B------:R-:W-:Y:S02]  /*a910*/  LOP3.LUT R2, R2, 0x1e00, R3, 0xf8, !PT ;  /* 0x00001e0002027812 */ /* 0x000fe400078ef803 */
[----:B------:R-:W-:Y:S02]  /*a920*/  ISETP.GE.AND P3, PT, R228, R247, PT ;  /* 0x000000f7e400720c */ /* 0x000fe40003f66270 */
[--C-:B------:R-:W-:Y:S02]  /*a930*/  LOP3.LUT R0, R0, 0x8, R233.reuse, 0xf8, !PT ;  /* 0x0000000800007812 */ /* 0x100fe400078ef8e9 */
[----:B------:R-:W-:Y:S01]  /*a940*/  LOP3.LUT R224, R232, 0x400, RZ, 0xc0, !PT ;  /* 0x00000400e8e07812 */ /* 0x000fe200078ec0ff */
[----:B-1----:R-:W-:Y:S01]  /*a950*/  ULEA UR6, UR6, UR7, 0x18 ;  /* 0x0000000706067291 */ /* 0x002fe2000f8ec0ff */
[----:B------:R-:W-:Y:S02]  /*a960*/  LOP3.LUT R0, R0, R228, RZ, 0x3c, !PT ;  /* 0x000000e400007212 */ /* 0x000fe400078e3cff */
[----:B------:R-:W-:Y:S01]  /*a970*/  SHF.R.U32.HI R230, RZ, 0x1, R233 ;  /* 0x00000001ffe67819 */ /* 0x000fe200000116e9 */
[C---:B------:R-:W-:Y:S01]  /*a980*/  @!P1 IMAD R17, R239.reuse, 0x120, RZ ;  /* 0x00000120ef119824 */ /* 0x040fe200078e02ff */
[----:B------:R-:W-:Y:S01]  /*a990*/  LEA R224, R0, R224, 0x1 ;  /* 0x000000e000e07211 */ /* 0x000fe200078e08ff */
[----:B------:R-:W-:Y:S01]  /*a9a0*/  @!P1 IMAD R16, R239, 0xe0, RZ ;  /* 0x000000e0ef109824 */ /* 0x000fe200078e02ff */
[----:B------:R-:W-:Y:S01]  /*a9b0*/  MOV R229, UR6 ;  /* 0x0000000600e57c02 */ /* 0x000fe20008000f00 */
[----:B------:R-:W-:Y:S01]  /*a9c0*/  @!P3 IMAD.MOV.U32 R4, RZ, RZ, R246 ;  /* 0x000000ffff04b224 */ /* 0x000fe200078e00f6 */
[----:B------:R-:W-:Y:S01]  /*a9d0*/  SHF.L.U32 R231, R233, 0x5, RZ ;  /* 0x00000005e9e77819 */ /* 0x000fe200000006ff */
[----:B------:R-:W-:Y:S01]  /*a9e0*/  @!P3 IMAD.MOV.U32 R5, RZ, RZ, R245 ;  /* 0x000000ffff05b224 */ /* 0x000fe200078e00f5 */
[----:B------:R-:W-:Y:S01]  /*a9f0*/  IADD3 R224, PT, PT, R229, R224, RZ ;  /* 0x000000e0e5e07210 */ /* 0x000fe20007ffe0ff */
[----:B------:R-:W-:Y:S01]  /*aa00*/  IMAD R234, R2, 0x2, R229 ;  /* 0x0000000202ea7824 */ /* 0x000fe200078e02e5 */
[----:B------:R-:W-:Y:S01]  /*aa10*/  IADD3 R2, P0, PT, R28, R246, RZ ;  /* 0x000000f61c027210 */ /* 0x000fe20007f1e0ff */
[----:B------:R-:W-:Y:S01]  /*aa20*/  @!P1 IMAD R29, R239, 0x1c0, RZ ;  /* 0x000001c0ef1d9824 */ /* 0x000fe200078e02ff */
[----:B------:R-:W-:Y:S01]  /*aa30*/  LOP3.LUT R231, R231, 0x7c00, RZ, 0xc0, !PT ;  /* 0x00007c00e7e77812 */ /* 0x000fe200078ec0ff */
[----:B------:R-:W-:Y:S01]  /*aa40*/  @!P1 IMAD R26, R239, 0x180, RZ ;  /* 0x00000180ef1a9824 */ /* 0x000fe200078e02ff */
[----:B------:R-:W-:Y:S01]  /*aa50*/  IADD3.X R3, PT, PT, R24, R245, RZ, P0, !PT ;  /* 0x000000f518037210 */ /* 0x000fe200007fe4ff */
[--C-:B------:R-:W-:Y:S01]  /*aa60*/  @!P1 IMAD.MOV.U32 R14, RZ, RZ, R2.reuse ;  /* 0x000000ffff0e9224 */ /* 0x100fe200078e0002 */
[----:B------:R-:W-:Y:S01]  /*aa70*/  @!P1 MOV R10, R2 ;  /* 0x00000002000a9202 */ /* 0x000fe20000000f00 */
[----:B------:R-:W-:Y:S01]  /*aa80*/  @!PT LDS RZ, [RZ] ;  /* 0x00000000fffff984 */ /* 0x000fe20000000800 */
[----:B------:R-:W-:Y:S01]  /*aa90*/  @!PT LDS RZ, [RZ] ;  /* 0x00000000fffff984 */ /* 0x000fe20000000800 */
[----:B------:R-:W-:Y:S01]  /*aaa0*/  @!PT LDS RZ, [RZ] ;  /* 0x00000000fffff984 */ /* 0x000fe20000000800 */
[----:B------:R1:W-:Y:S01]  /*aab0*/  @!P3 LDGSTS.E.BYPASS.LTC128B.128 [R234+0xa000], desc[UR4][R4.64] ;  /* 0x0a00000004eabfae */ /* 0x0003e2000b981a04 */
[-C--:B------:R-:W-:Y:S01]  /*aac0*/  @!P1 MOV R15, R3.reuse ;  /* 0x00000003000f9202 */ /* 0x080fe20000000f00 */
[----:B------:R-:W-:Y:S01]  /*aad0*/  @!P1 IMAD.MOV.U32 R11, RZ, RZ, R3 ;  /* 0x000000ffff0b9224 */ /* 0x000fe200078e0003 */
[----:B------:R-:W-:Y:S01]  /*aae0*/  @!P1 IADD3 R28, P0, PT, R2, R28, RZ ;  /* 0x0000001c021c9210 */ /* 0x000fe20007f1e0ff */
[----:B------:R-:W-:Y:S01]  /*aaf0*/  @!P1 IMAD.MOV.U32 R20, RZ, RZ, R2 ;  /* 0x000000ffff149224 */ /* 0x000fe200078e0002 */
[----:B------:R-:W-:Y:S01]  /*ab00*/  @P3 STS.128 [R234+0xa000], RZ ;  /* 0x00a000ffea003388 */ /* 0x000fe20000000c00 */
[C---:B------:R-:W-:Y:S01]  /*ab10*/  @!P1 IMAD.WIDE.U32 R14, R238.reuse, 0x120, R14 ;  /* 0x00000120ee0e9825 */ /* 0x040fe200078e000e */
[-C--:B------:R-:W-:Y:S03]  /*ab20*/  @!P1 MOV R18, R2.reuse ;  /* 0x0000000200129202 */ /* 0x080fe60000000f00 */
[----:B------:R-:W-:Y:S01]  /*ab30*/  @P1 STS.128 [R234+0xa800], RZ ;  /* 0x00a800ffea001388 */ /* 0x000fe20000000c00 */
[----:B------:R-:W-:Y:S04]  /*ab40*/  @!P1 IMAD.WIDE.U32 R10, R238, 0xe0, R10 ;  /* 0x000000e0ee0a9825 */ /* 0x000fe800078e000a */
[----:B------:R-:W-:Y:S01]  /*ab50*/  @!PT LDS RZ, [RZ] ;  /* 0x00000000fffff984 */ /* 0x000fe20000000800 */
[----:B------:R-:W-:Y:S01]  /*ab60*/  @!PT LDS RZ, [RZ] ;  /* 0x00000000fffff984 */ /* 0x000fe20000000800 */
[----:B------:R-:W-:Y:S01]  /*ab70*/  @!PT LDS RZ, [RZ] ;  /* 0x00000000fffff984 */ /* 0x000fe20000000800 */
[----:B------:R2:W-:Y:S01]  /*ab80*/  @!P1 LDGSTS.E.BYPASS.LTC128B.128 [R234+0xa800], desc[UR4][R2.64] ;  /* 0x0a80000002ea9fae */ /* 0x0005e2000b981a04 */
[----:B------:R-:W-:Y:S02]  /*ab90*/  @!P1 IMAD.MOV.U32 R21, RZ, RZ, R3 ;  /* 0x000000ffff159224 */ /* 0x000fe400078e0003 */
[----:B------:R-:W-:Y:S01]  /*aba0*/  @!P1 IMAD.IADD R15, R17, 0x1, R15 ;  /* 0x00000001110f9824 */ /* 0x000fe200078e020f */
[----:B------:R-:W-:Y:S01]  /*abb0*/  @!P1 MOV R17, R3 ;  /* 0x0000000300119202 */ /* 0x000fe20000000f00 */
[----:B------:R-:W-:Y:S01]  /*abc0*/  @!P1 IMAD.IADD R11, R16, 0x1, R11 ;  /* 0x00000001100b9824 */ /* 0x000fe200078e020b */
[----:B------:R-:W-:Y:S01]  /*abd0*/  @P1 STS.128 [R234+0xb000], RZ ;  /* 0x00b000ffea001388 */ /* 0x000fe20000000c00 */
[C---:B------:R-:W-:Y:S04]  /*abe0*/  @!P1 IMAD.WIDE.U32 R20, R238.reuse, 0x1c0, R20 ;  /* 0x000001c0ee149825 */ /* 0x040fe800078e0014 */
[----:B------:R-:W-:Y:S01]  /*abf0*/  @!P1 IMAD.MOV.U32 R16, RZ, RZ, R2 ;  /* 0x000000ffff109224 */ /* 0x000fe200078e0002 */
[----:B------:R-:W-:Y:S01]  /*ac00*/  @!P1 IADD3 R21, PT, PT, R29, R21, RZ ;  /* 0x000000151d159210 */ /* 0x000fe20007ffe0ff */
[----:B------:R-:W-:Y:S01]  /*ac10*/  @!P1 IMAD.X R29, R3, 0x1, R24, P0 ;  /* 0x00000001031d9824 */ /* 0x000fe200000e0618 */
[CC--:B------:R-:W-:Y:S01]  /*ac20*/  @!P1 LEA R24, P0, R238.reuse, R2.reuse, 0x7 ;  /* 0x00000002ee189211 */ /* 0x0c0fe200078038ff */
[C---:B------:R-:W-:Y:S03]  /*ac30*/  @!P1 IMAD.WIDE.U32 R16, R238.reuse, 0x180, R16 ;  /* 0x00000180ee109825 */ /* 0x040fe600078e0010 */
[----:B------:R-:W-:Y:S01]  /*ac40*/  @!PT LDS RZ, [RZ] ;  /* 0x00000000fffff984 */ /* 0x000fe20000000800 */
[----:B------:R-:W-:Y:S01]  /*ac50*/  @!PT LDS RZ, [RZ] ;  /* 0x00000000fffff984 */ /* 0x000fe20000000800 */
[----:B------:R-:W-:Y:S01]  /*ac60*/  @!PT LDS RZ, [RZ] ;  /* 0x00000000fffff984 */ /* 0x000fe20000000800 */
[----:B------:R-:W-:Y:S01]  /*ac70*/  @!P1 LDGSTS.E.BYPASS.LTC128B.128 [R234+0xb000], desc[UR4][R28.64] ;  /* 0x0b0000001cea9fae */ /* 0x000fe2000b981a04 */
[--C-:B------:R-:W-:Y:S01]  /*ac80*/  @!P1 IMAD.WIDE.U32 R22, R238, 0x1a0, R2.reuse ;  /* 0x000001a0ee169825 */ /* 0x100fe200078e0002 */
[----:B------:R-:W-:Y:S02]  /*ac90*/  @!P1 IADD3 R17, PT, PT, R26, R17, RZ ;  /* 0x000000111a119210 */ /* 0x000fe40007ffe0ff */
[CC--:B------:R-:W-:Y:S01]  /*aca0*/  @!P1 LEA R26, P2, R238.reuse, R2.reuse, 0x6 ;  /* 0x00000002ee1a9211 */ /* 0x0c0fe200078430ff */
[----:B------:R-:W-:Y:S01]  /*acb0*/  @!P1 IMAD R27, R239, 0x1a0, RZ ;  /* 0x000001a0ef1b9824 */ /* 0x000fe200078e02ff */
[----:B------:R-:W-:Y:S01]  /*acc0*/  @P1 STS.128 [R234+0xb800], RZ ;  /* 0x00b800ffea001388 */ /* 0x000fe20000000c00 */
[C---:B------:R-:W-:Y:S04]  /*acd0*/  @!P1 IMAD.WIDE.U32 R6, R238.reuse, 0x60, R2 ;  /* 0x00000060ee069825 */ /* 0x040fe800078e0002 */
[----:B------:R-:W-:Y:S01]  /*ace0*/  @!P1 IMAD.IADD R23, R27, 0x1, R23 ;  /* 0x000000011b179824 */ /* 0x000fe200078e0217 */
[-C--:B------:R-:W-:Y:S01]  /*acf0*/  @!P1 LEA.HI.X R27, R238, R3.reuse, R239, 0x6, P2 ;  /* 0x00000003ee1b9211 */ /* 0x080fe200010f34ef */
[----:B------:R-:W-:Y:S01]  /*ad00*/  @!P1 IMAD R0, R239, 0x60, RZ ;  /* 0x00000060ef009824 */ /* 0x000fe200078e02ff */
[----:B------:R-:W-:Y:S01]  /*ad10*/  LOP3.LUT P2, RZ, R233, 0x4, RZ, 0xc0, !PT ;  /* 0x00000004e9ff7812 */ /* 0x000fe2000784c0ff */
[----:B------:R-:W-:Y:S02]  /*ad20*/  @!P1 IMAD.MOV.U32 R19, RZ, RZ, R3 ;  /* 0x000000ffff139224 */ /* 0x000fe400078e0003 */
[----:B------:R-:W-:Y:S01]  /*ad30*/  @!PT LDS RZ, [RZ] ;  /* 0x00000000fffff984 */ /* 0x000fe20000000800 */
[----:B------:R-:W-:Y:S01]  /*ad40*/  @!PT LDS RZ, [RZ] ;  /* 0x00000000fffff984 */ /* 0x000fe20000000800 */
[----:B------:R-:W-:Y:S01]  /*ad50*/  @!PT LDS RZ, [RZ] ;  /* 0x00000000fffff984 */ /* 0x000fe20000000800 */
[----:B------:R-:W-:Y:S01]  /*ad60*/  @!P1 LDGSTS.E.BYPASS.LTC128B.128 [R234+0xb800], desc[UR4][R26.64] ;  /* 0x0b8000001aea9fae */ /* 0x000fe2000b981a04 */
[----:B------:R-:W-:Y:S02]  /*ad70*/  @!P1 IMAD.IADD R7, R0, 0x1, R7 ;  /* 0x0000000100079824 */ /* 0x000fe400078e0207 */
[C---:B------:R-:W-:Y:S02]  /*ad80*/  @!P1 IMAD.WIDE.U32 R18, R238.reuse, 0x160, R18 ;  /* 0x00000160ee129825 */ /* 0x040fe400078e0012 */
[----:B------:R-:W-:Y:S02]  /*ad90*/  @P1 STS.128 [R234+0xc000], RZ ;  /* 0x00c000ffea001388 */ /* 0x000fe40000000c00 */
[----:B------:R-:W-:Y:S03]  /*ada0*/  @!P1 IMAD R25, R239, 0x160, RZ ;  /* 0x00000160ef199824 */ /* 0x000fe600078e02ff */
[----:B------:R-:W-:Y:S01]  /*adb0*/  @!PT LDS RZ, [RZ] ;  /* 0x00000000fffff984 */ /* 0x000fe20000000800 */
[----:B------:R-:W-:Y:S01]  /*adc0*/  @!PT LDS RZ, [RZ] ;  /* 0x00000000fffff984 */ /* 0x000fe20000000800 */
[----:B------:R-:W-:Y:S01]  /*add0*/  @!PT LDS RZ, [RZ] ;  /* 0x00000000fffff984 */ /* 0x000fe20000000800 */
[----:B------:R-:W-:Y:S01]  /*ade0*/  @!P1 LDGSTS.E.BYPASS.LTC128B.128 [R234+0xc000], desc[UR4][R6.64] ;  /* 0x0c00000006ea9fae */ /* 0x000fe2000b981a04 */
[C---:B-1----:R-:W-:Y:S04]  /*adf0*/  @!P1 IMAD.WIDE.U32 R4, R238.reuse, 0xa0, R2 ;  /* 0x000000a0ee049825 */ /* 0x042fe800078e0002 */
[----:B------:R-:W-:Y:S01]  /*ae00*/  @P1 STS.128 [R234+0xc800], RZ ;  /* 0x00c800ffea001388 */ /* 0x000fe20000000c00 */
[----:B------:R-:W-:Y:S01]  /*ae10*/  @!P1 IMAD.IADD R19, R25, 0x1, R19 ;  /* 0x0000000119139824 */ /* 0x000fe200078e0213 */
[----:B------:R-:W-:Y:S01]  /*ae20*/  @!P1 LEA.HI.X R25, R238, R3, R239, 0x7, P0 ;  /* 0x00000003ee199211 */ /* 0x000fe200000f3cef */
[C---:B------:R-:W-:Y:S02]  /*ae30*/  @!P1 IMAD R12, R239.reuse, 0xa0, RZ ;  /* 0x000000a0ef0c9824 */ /* 0x040fe400078e02ff */
[----:B------:R-:W-:Y:S02]  /*ae40*/  @!P1 IMAD.MOV.U32 R8, RZ, RZ, R2 ;  /* 0x000000ffff089224 */ /* 0x000fe400078e0002 */
[----:B------:R-:W-:Y:S01]  /*ae50*/  @!PT LDS RZ, [RZ] ;  /* 0x00000000fffff984 */ /* 0x000fe20000000800 */
[----:B------:R-:W-:Y:S01]  /*ae60*/  @!PT LDS RZ, [RZ] ;  /* 0x00000000fffff984 */ /* 0x000fe20000000800 */
[----:B------:R-:W-:Y:S01]  /*ae70*/  @!PT LDS RZ, [RZ] ;  /* 0x00000000fffff984 */ /* 0x000fe20000000800 */
[----:B------:R-:W-:Y:S01]  /*ae80*/  @!P1 LDGSTS.E.BYPASS.LTC128B.128 [R234+0xc800], desc[UR4][R24.64] ;  /* 0x0c80000018ea9fae */ /* 0x000fe2000b981a04 */
[----:B------:R-:W-:Y:S02]  /*ae90*/  @!P1 IMAD.MOV.U32 R9, RZ, RZ, R3 ;  /* 0x000000ffff099224 */ /* 0x000fe400078e0003 */
[----:B------:R-:W-:Y:S02]  /*aea0*/  @!P1 IMAD.IADD R5, R12, 0x1, R5 ;  /* 0x000000010c059824 */ /* 0x000fe400078e0205 */
[----:B------:R-:W-:Y:S01]  /*aeb0*/  @P1 STS.128 [R234+0xd000], RZ ;  /* 0x00d000ffea001388 */ /* 0x000fe20000000c00 */
[C---:B------:R-:W-:Y:S04]  /*aec0*/  @!P1 IMAD.WIDE.U32 R8, R238.reuse, 0xc0, R8 ;  /* 0x000000c0ee089825 */ /* 0x040fe800078e0008 */
[----:B------:R-:W-:Y:S01]  /*aed0*/  @!PT LDS RZ, [RZ] ;  /* 0x00000000fffff984 */ /* 0x000fe20000000800 */
[----:B------:R-:W-:Y:S01]  /*aee0*/  @!PT LDS RZ, [RZ] ;  /* 0x00000000fffff984 */ /* 0x000fe20000000800 */
[----:B------:R-:W-:Y:S01]  /*aef0*/  @!PT LDS RZ, [RZ] ;  /* 0x00000000fffff984 */ /* 0x000fe20000000800 */
[----:B------:R-:W-:Y:S01]  /*af00*/  @!P1 LDGSTS.E.BYPASS.LTC128B.128 [R234+0xd000], desc[UR4][R4.64] ;  /* 0x0d00000004ea9fae */ /* 0x000fe2000b981a04 */
[C---:B------:R-:W-:Y:S02]  /*af10*/  @!P1 IMAD R13, R239.reuse, 0xc0, RZ ;  /* 0x000000c0ef0d9824 */ /* 0x040fe400078e02ff */
[----:B------:R-:W-:Y:S02]  /*af20*/  @!P1 IMAD R0, R239, 0x140, RZ ;  /* 0x00000140ef009824 */ /* 0x000fe400078e02ff */
[----:B------:R-:W-:Y:S01]  /*af30*/  @P1 STS.128 [R234+0xd800], RZ ;  /* 0x00d800ffea001388 */ /* 0x000fe20000000c00 */
[----:B------:R-:W-:Y:S01]  /*af40*/  @!P1 IADD3 R9, PT, PT, R13, R9, RZ ;  /* 0x000000090d099210 */ /* 0x000fe20007ffe0ff */
[C---:B------:R-:W-:Y:S01]  /*af50*/  @!P1 IMAD.WIDE.U32 R12, R238.reuse, 0x140, R2 ;  /* 0x00000140ee0c9825 */ /* 0x040fe200078e0002 */
[C---:B--2---:R-:W-:Y:S03]  /*af60*/  @!P1 LEA R2, P0, R238.reuse, R2, 0x8 ;  /* 0x00000002ee029211 */ /* 0x044fe600078040ff */
[----:B------:R-:W-:Y:S01]  /*af70*/  @!PT LDS RZ, [RZ] ;  /* 0x00000000fffff984 */ /* 0x000fe20000000800 */
[----:B------:R-:W-:Y:S01]  /*af80*/  @!PT LDS RZ, [RZ] ;  /* 0x00000000fffff984 */ /* 0x000fe20000000800 */
[----:B------:R-:W-:Y:S01]  /*af90*/  @!PT LDS RZ, [RZ] ;  /* 0x00000000fffff984 */ /* 0x000fe20000000800 */
[----:B------:R-:W-:Y:S01]  /*afa0*/  @!P1 LDGSTS.E.BYPASS.LTC128B.128 [R234+0xd800], desc[UR4][R8.64] ;  /* 0x0d80000008ea9fae */ /* 0x000fe2000b981a04 */
[----:B------:R-:W-:Y:S02]  /*afb0*/  @!P1 LEA.HI.X R3, R238, R3, R239, 0x8, P0 ;  /* 0x00000003ee039211 */ /* 0x000fe400000f44ef */
[----:B------:R-:W-:Y:S02]  /*afc0*/  @!P1 IADD3 R13, PT, PT, R0, R13, RZ ;  /* 0x0000000d000d9210 */ /* 0x000fe40007ffe0ff */
[----:B------:R-:W-:Y:S01]  /*afd0*/  @P1 STS.128 [R234+0xe000], RZ ;  /* 0x00e000ffea001388 */ /* 0x000fe20000000c00 */
[----:B------:R-:W-:Y:S02]  /*afe0*/  LOP3.LUT R0, R230, 0x8, RZ, 0xc0, !PT ;  /* 0x00000008e6007812 */ /* 0x000fe400078ec0ff */
[----:B------:R-:W-:Y:S02]  /*aff0*/  LOP3.LUT P0, RZ, R233, 0x2, RZ, 0xc0, !PT ;  /* 0x00000002e9ff7812 */ /* 0x000fe4000780c0ff */
[----:B------:R-:W-:Y:S01]  /*b000*/  @!PT LDS RZ, [RZ] ;  /* 0x00000000fffff984 */ /* 0x000fe20000000800 */
[----:B------:R-:W-:Y:S01]  /*b010*/  @!PT LDS RZ, [RZ] ;  /* 0x00000000fffff984 */ /* 0x000fe20000000800 */
[----:B------:R-:W-:Y:S01]  /*b020*/  @!PT LDS RZ, [RZ] ;  /* 0x00000000fffff984 */ /* 0x000fe20000000800 */
[----:B------:R-:W-:Y:S01]  /*b030*/  @!P1 LDGSTS.E.BYPASS.LTC128B.128 [R234+0xe000], desc[UR4][R10.64] ;  /* 0x0e0000000aea9fae */ /* 0x000fe2000b981a04 */
[--C-:B------:R-:W-:Y:S02]  /*b040*/  LOP3.LUT R0, R0, 0x1c0, R232.reuse, 0xf8, !PT ;  /* 0x000001c000007812 */ /* 0x100fe400078ef8e8 */
[----:B------:R-:W-:Y:S02]  /*b050*/  SEL R171, R171, 0xffffffe0, !P0 ;  /* 0xffffffe0abab7807 */ /* 0x000fe40004000000 */
[----:B------:R-:W-:Y:S01]  /*b060*/  @P1 STS.128 [R234+0xe800], RZ ;  /* 0x00e800ffea001388 */ /* 0x000fe20000000c00 */
[----:B------:R-:W-:Y:S02]  /*b070*/  LOP3.LUT R170, R0, R228, RZ, 0x3c, !PT ;  /* 0x000000e400aa7212 */ /* 0x000fe400078e3cff */
[----:B------:R-:W-:Y:S02]  /*b080*/  ISETP.NE.AND P0, PT, R242, RZ, PT ;  /* 0x000000fff200720c */ /* 0x000fe40003f05270 */
[----:B------:R-:W-:Y:S01]  /*b090*/  @!PT LDS RZ, [RZ] ;  /* 0x00000000fffff984 */ /* 0x000fe20000000800 */
[----:B------:R-:W-:Y:S01]  /*b0a0*/  @!PT LDS RZ, [RZ] ;  /* 0x00000000fffff984 */ /* 0x000fe20000000800 */
[----:B------:R-:W-:Y:S01]  /*b0b0*/  @!PT LDS RZ, [RZ] ;  /* 0x00000000fffff984 */ /* 0x000fe20000000800 */
[----:B------:R1:W-:Y:S05]  /*b0c0*/  @!P1 LDGSTS.E.BYPASS.LTC128B.128 [R234+0xe800], desc[UR4][R2.64] ;  /* 0x0e80000002ea9fae */ /* 0x0003ea000b981a04 */
[----:B------:R-:W-:Y:S05]  /*b0d0*/  @P1 STS.128 [R234+0xf000], RZ ;  /* 0x00f000ffea001388 */ /* 0x000fea0000000c00 */
[----:B------:R-:W-:Y:S01]  /*b0e0*/  @!PT LDS RZ, [RZ] ;  /* 0x00000000fffff984 */ /* 0x000fe20000000800 */
[----:B------:R-:W-:Y:S01]  /*b0f0*/  @!PT LDS RZ, [RZ] ;  /* 0x00000000fffff984 */ /* 0x000fe20000000800 */
[----:B------:R-:W-:Y:S01]  /*b100*/  @!PT LDS RZ, [RZ] ;  /* 0x00000000fffff984 */ /* 0x000fe20000000800 */
[----:B------:R-:W-:Y:S05]  /*b110*/  @!P1 LDGSTS.E.BYPASS.LTC128B.128 [R234+0xf000], desc[UR4][R14.64] ;  /* 0x0f0000000eea9fae */ /* 0x000fea000b981a04 */
        /* <DEDUP_REMOVED lines=9> */
[----:B------:R-:W-:Y:S01]  /*b1b0*/  @!P1 LDGSTS.E.BYPASS.LTC128B.128 [R234+0x10000], desc[UR4][R18.64] ;  /* 0x1000000012ea9fae */ /* 0x000fe2000b981a04 */
[----:B-1----:R-:W-:Y:S04]  /*b1c0*/  LOP3.LUT R2, R231, 0x200, R232, 0xf8, !PT ;  /* 0x00000200e7027812 */ /* 0x002fe800078ef8e8 */
[----:B------:R-:W-:Y:S01]  /*b1d0*/  @P1 STS.128 [R234+0x10800], RZ ;  /* 0x010800ffea001388 */ /* 0x000fe20000000c00 */
[----:B------:R-:W-:Y:S04]  /*b1e0*/  LOP3.LUT R0, R2, R170, RZ, 0xfc, !PT ;  /* 0x000000aa02007212 */ /* 0x000fe800078efcff */
[----:B------:R-:W-:Y:S01]  /*b1f0*/  @!PT LDS RZ, [RZ] ;  /* 0x00000000fffff984 */ /* 0x000fe20000000800 */
[----:B------:R-:W-:Y:S01]  /*b200*/  @!PT LDS RZ, [RZ] ;  /* 0x00000000fffff984 */ /* 0x000fe20000000800 */
[----:B------:R-:W-:Y:S01]  /*b210*/  @!PT LDS RZ, [RZ] ;  /* 0x00000000fffff984 */ /* 0x000fe20000000800 */
[----:B------:R1:W-:Y:S01]  /*b220*/  @!P1 LDGSTS.E.BYPASS.LTC128B.128 [R234+0x10800], desc[UR4][R16.64] ;  /* 0x1080000010ea9fae */ /* 0x0003e2000b981a04 */
[----:B------:R-:W-:Y:S04]  /*b230*/  MOV R2, 0x40 ;  /* 0x0000004000027802 */ /* 0x000fe80000000f00 */
[----:B------:R-:W-:Y:S01]  /*b240*/  @P1 STS.128 [R234+0x11000], RZ ;  /* 0x011000ffea001388 */ /* 0x000fe20000000c00 */
[----:B------:R-:W-:Y:S01]  /*b250*/  IMAD R3, R0, 0x2, R229 ;  /* 0x0000000200037824 */ /* 0x000fe200078e02e5 */
[----:B------:R-:W-:Y:S01]  /*b260*/  SEL R2, R2, 0xffffffc0, !P2 ;  /* 0xffffffc002027807 */ /* 0x000fe20005000000 */
[C---:B------:R-:W-:Y:S02]  /*b270*/  IMAD.IADD R0, R224.reuse, 0x1, R171 ;  /* 0x00000001e0007824 */ /* 0x040fe400078e02ab */
[----:B------:R-:W-:Y:S01]  /*b280*/  @!PT LDS RZ, [RZ] ;  /* 0x00000000fffff984 */ /* 0x000fe20000000800 */
[----:B------:R-:W-:Y:S01]  /*b290*/  @!PT LDS RZ, [RZ] ;  /* 0x00000000fffff984 */ /* 0x000fe20000000800 */
[----:B------:R-:W-:Y:S01]  /*b2a0*/  @!PT LDS RZ, [RZ] ;  /* 0x00000000fffff984 */ /* 0x000fe20000000800 */
[----:B------:R-:W-:Y:S01]  /*b2b0*/  @!P1 LDGSTS.E.BYPASS.LTC128B.128 [R234+0x11000], desc[UR4][R22.64] ;  /* 0x1100000016ea9fae */ /* 0x000fe2000b981a04 */
[C---:B------:R-:W-:Y:S04]  /*b2c0*/  IADD3 R176, PT, PT, R3.reuse, R171, RZ ;  /* 0x000000ab03b07210 */ /* 0x040fe80007ffe0ff */
[----:B------:R-:W-:Y:S05]  /*b2d0*/  @P1 STS.128 [R234+0x11800], RZ ;  /* 0x011800ffea001388 */ /* 0x000fea0000000c00 */
[----:B------:R-:W-:Y:S01]  /*b2e0*/  @!PT LDS RZ, [RZ] ;  /* 0x00000000fffff984 */ /* 0x000fe20000000800 */
[----:B------:R-:W-:Y:S01]  /*b2f0*/  @!PT LDS RZ, [RZ] ;  /* 0x00000000fffff984 */ /* 0x000fe20000000800 */
[----:B------:R-:W-:Y:S01]  /*b300*/  @!PT LDS RZ, [RZ] ;  /* 0x00000000fffff984 */ /* 0x000fe20000000800 */
[----:B------:R2:W-:Y:S05]  /*b310*/  @!P1 LDGSTS.E.BYPASS.LTC128B.128 [R234+0x11800], desc[UR4][R20.64] ;  /* 0x1180000014ea9fae */ /* 0x0005ea000b981a04 */
[----:B------:R3:W-:Y:S05]  /*b320*/  LDSM.16.M88.4 R128, [R3] ;  /* 0x000000000380783b */ /* 0x0007ea0000000200 */
[----:B------:R-:W4:Y:S05]  /*b330*/  LDSM.16.M88.4 R8, [R224+0x2000] ;  /* 0x00200000e008783b */ /* 0x000f2a0000000200 */
[----:B-1----:R-:W1:Y:S05]  /*b340*/  LDSM.16.M88.4 R16, [R224+0x2800] ;  /* 0x00280000e010783b */ /* 0x002e6a0000000200 */
[----:B------:R-:W2:Y:S05]  /*b350*/  LDSM.16.M88.4 R24, [R224+0x3000] ;  /* 0x00300000e018783b */ /* 0x000eaa0000000200 */
[----:B------:R-:W0:Y:S01]  /*b360*/  LDGDEPBAR ;  /* 0x00000000000079af */ /* 0x000e220000000000 */
[----:B---3--:R-:W-:Y:S04]  /*b370*/  IMAD.IADD R3, R3, 0x1, R2 ;  /* 0x0000000103037824 */ /* 0x008fe800078e0202 */
[----:B------:R-:W3:Y:S05]  /*b380*/  LDSM.16.M88.4 R32, [R224+0x3800] ;  /* 0x00380000e020783b */ /* 0x000eea0000000200 */
[----:B------:R-:W5:Y:S05]  /*b390*/  LDSM.16.M88.4 R40, [R224+0x4000] ;  /* 0x00400000e028783b */ /* 0x000f6a0000000200 */
[----:B------:R-:W5:Y:S05]  /*b3a0*/  LDSM.16.M88.4 R48, [R224+0x4800] ;  /* 0x00480000e030783b */ /* 0x000f6a0000000200 */
[----:B------:R-:W5:Y:S05]  /*b3b0*/  LDSM.16.M88.4 R56, [R224+0x5000] ;  /* 0x00500000e038783b */ /* 0x000f6a0000000200 */
[----:B------:R-:W5:Y:S01]  /*b3c0*/  LDSM.16.M88.4 R64, [R224+0x5800] ;  /* 0x00580000e040783b */ /* 0x000f620000000200 */
[C---:B----4-:R-:W-:Y:S04]  /*b3d0*/  HMMA.16816.F32.BF16 R4, R128.reuse, R8, RZ ;  /* 0x000000088004723c */ /* 0x050fe800000418ff */
[----:B------:R-:W4:Y:S04]  /*b3e0*/  LDSM.16.M88.4 R72, [R224+0x6000] ;  /* 0x00600000e048783b */ /* 0x000f280000000200 */
[C---:B------:R-:W-:Y:S01]  /*b3f0*/  HMMA.16816.F32.BF16 R8, R128.reuse, R10, RZ ;  /* 0x0000000a8008723c */ /* 0x040fe200000418ff */
[----:B------:R-:W4:Y:S05]  /*b400*/  LDSM.16.M88.4 R80, [R224+0x6800] ;  /* 0x00680000e050783b */ /* 0x000f2a0000000200 */
[----:B------:R-:W4:Y:S02]  /*b410*/  LDSM.16.M88.4 R88, [R224+0x7000] ;  /* 0x00700000e058783b */ /* 0x000f240000000200 */
[C---:B-1----:R-:W-:Y:S03]  /*b420*/  HMMA.16816.F32.BF16 R12, R128.reuse, R16, RZ ;  /* 0x00000010800c723c */ /* 0x042fe600000418ff */
[----:B------:R-:W1:Y:S05]  /*b430*/  LDSM.16.M88.4 R96, [R224+0x7800] ;  /* 0x00780000e060783b */ /* 0x000e6a0000000200 */
[C---:B------:R-:W-:Y:S01]  /*b440*/  HMMA.16816.F32.BF16 R16, R128.reuse, R18, RZ ;  /* 0x000000128010723c */ /* 0x040fe200000418ff */
[----:B------:R-:W1:Y:S05]  /*b450*/  LDSM.16.M88.4 R104, [R224+0x8000] ;  /* 0x00800000e068783b */ /* 0x000e6a0000000200 */
[----:B------:R-:W1:Y:S02]  /*b460*/  LDSM.16.M88.4 R112, [R224+0x8800] ;  /* 0x00880000e070783b */ /* 0x000e640000000200 */
[C---:B--2---:R-:W-:Y:S03]  /*b470*/  HMMA.16816.F32.BF16 R20, R128.reuse, R24, RZ ;  /* 0x000000188014723c */ /* 0x044fe600000418ff */
[----:B------:R-:W2:Y:S05]  /*b480*/  LDSM.16.M88.4 R120, [R224+0x9000] ;  /* 0x00900000e078783b */ /* 0x000eaa0000000200 */
[C---:B------:R-:W-:Y:S01]  /*b490*/  HMMA.16816.F32.BF16 R24, R128.reuse, R26, RZ ;  /* 0x0000001a8018723c */ /* 0x040fe200000418ff */
[----:B------:R4:W2:Y:S05]  /*b4a0*/  LDSM.16.M88.4 R172, [R224+0x9800] ;  /* 0x00980000e0ac783b */ /* 0x0008aa0000000200 */
[----:B------:R-:W-:Y:S02]  /*b4b0*/  LDSM.16.M88.4 R176, [R176] ;  /* 0x00000000b0b0783b */ /* 0x000fe40000000200 */
[C---:B---3--:R-:W-:Y:S03]  /*b4c0*/  HMMA.16816.F32.BF16 R28, R128.reuse, R32, RZ ;  /* 0x00000020801c723c */ /* 0x048fe600000418ff */
[----:B------:R-:W3:Y:S05]  /*b4d0*/  LDSM.16.M88.4 R180, [R0+0x2000] ;  /* 0x0020000000b4783b */ /* 0x000eea0000000200 */
[C---:B------:R-:W-:Y:S01]  /*b4e0*/  HMMA.16816.F32.BF16 R32, R128.reuse, R34, RZ ;  /* 0x000000228020723c */ /* 0x040fe200000418ff */
[----:B------:R-:W3:Y:S05]  /*b4f0*/  LDSM.16.M88.4 R184, [R0+0x2800] ;  /* 0x0028000000b8783b */ /* 0x000eea0000000200 */
[----:B------:R-:W3:Y:S02]  /*b500*/  LDSM.16.M88.4 R188, [R0+0x3000] ;  /* 0x0030000000bc783b */ /* 0x000ee40000000200 */
[C---:B-----5:R-:W-:Y:S01]  /*b510*/  HMMA.16816.F32.BF16 R36, R128.reuse, R40, RZ ;  /* 0x000000288024723c */ /* 0x060fe200000418ff */
[----:B----4-:R-:W-:Y:S02]  /*b520*/  IADD3 R224, PT, PT, R224, R2, RZ ;  /* 0x00000002e0e07210 */ /* 0x010fe40007ffe0ff */
[----:B------:R-:W4:Y:S05]  /*b530*/  LDSM.16.M88.4 R192, [R0+0x3800] ;  /* 0x0038000000c0783b */ /* 0x000f2a0000000200 */
[C---:B------:R-:W-:Y:S01]  /*b540*/  HMMA.16816.F32.BF16 R40, R128.reuse, R42, RZ ;  /* 0x0000002a8028723c */ /* 0x040fe200000418ff */
[----:B------:R-:W5:Y:S05]  /*b550*/  LDSM.16.M88.4 R196, [R0+0x4000] ;  /* 0x0040000000c4783b */ /* 0x000f6a0000000200 */
[----:B------:R-:W5:Y:S02]  /*b560*/  LDSM.16.M88.4 R200, [R0+0x4800] ;  /* 0x0048000000c8783b */ /* 0x000f640000000200 */
[C---:B------:R-:W-:Y:S03]  /*b570*/  HMMA.16816.F32.BF16 R44, R128.reuse, R48, RZ ;  /* 0x00000030802c723c */ /* 0x040fe600000418ff */
[----:B------:R-:W5:Y:S05]  /*b580*/  LDSM.16.M88.4 R204, [R0+0x5000] ;  /* 0x0050000000cc783b */ /* 0x000f6a0000000200 */
[C---:B------:R-:W-:Y:S01]  /*b590*/  HMMA.16816.F32.BF16 R48, R128.reuse, R50, RZ ;  /* 0x000000328030723c */ /* 0x040fe200000418ff */
[----:B------:R-:W5:Y:S07]  /*b5a0*/  LDSM.16.M88.4 R208, [R0+0x5800] ;  /* 0x0058000000d0783b */ /* 0x000f6e0000000200 */
        /* <DEDUP_REMOVED lines=16> */
[C---:B--2---:R-:W-:Y:S08]  /*b6b0*/  HMMA.16816.F32.BF16 R116, R128.reuse, R120, RZ ;  /* 0x000000788074723c */ /* 0x044ff000000418ff */
[C---:B------:R-:W-:Y:S08]  /*b6c0*/  HMMA.16816.F32.BF16 R120, R128.reuse, R122, RZ ;  /* 0x0000007a8078723c */ /* 0x040ff000000418ff */
[C---:B------:R-:W-:Y:S08]  /*b6d0*/  HMMA.16816.F32.BF16 R124, R128.reuse, R172, RZ ;  /* 0x000000ac807c723c */ /* 0x040ff000000418ff */
[----:B------:R-:W-:Y:S01]  /*b6e0*/  HMMA.16816.F32.BF16 R128, R128, R174, RZ ;  /* 0x000000ae8080723c */ /* 0x000fe200000418ff */
[----:B------:R-:W1:Y:S07]  /*b6f0*/  LDSM.16.M88.4 R172, [R0+0x6000] ;  /* 0x0060000000ac783b */ /* 0x000e6e0000000200 */
[C---:B---3--:R-:W-:Y:S08]  /*b700*/  HMMA.16816.F32.BF16 R4, R176.reuse, R180, R4 ;  /* 0x000000b4b004723c */ /* 0x048ff00000041804 */
[C---:B------:R-:W-:Y:S01]  /*b710*/  HMMA.16816.F32.BF16 R8, R176.reuse, R182, R8 ;  /* 0x000000b6b008723c */ /* 0x040fe20000041808 */
[----:B------:R-:W2:Y:S07]  /*b720*/  LDSM.16.M88.4 R180, [R0+0x6800] ;  /* 0x0068000000b4783b */ /* 0x000eae0000000200 */
[C---:B------:R-:W-:Y:S08]  /*b730*/  HMMA.16816.F32.BF16 R12, R176.reuse, R184, R12 ;  /* 0x000000b8b00c723c */ /* 0x040ff0000004180c */
[C---:B------:R-:W-:Y:S01]  /*b740*/  HMMA.16816.F32.BF16 R16, R176.reuse, R186, R16 ;  /* 0x000000bab010723c */ /* 0x040fe20000041810 */
[----:B------:R-:W3:Y:S07]  /*b750*/  LDSM.16.M88.4 R184, [R0+0x7000] ;  /* 0x0070000000b8783b */ /* 0x000eee0000000200 */
[C---:B------:R-:W-:Y:S08]  /*b760*/  HMMA.16816.F32.BF16 R20, R176.reuse, R188, R20 ;  /* 0x000000bcb014723c */ /* 0x040ff00000041814 */
[C---:B------:R-:W-:Y:S01]  /*b770*/  HMMA.16816.F32.BF16 R24, R176.reuse, R190, R24 ;  /* 0x000000beb018723c */ /* 0x040fe20000041818 */
[----:B------:R-:W3:Y:S07]  /*b780*/  LDSM.16.M88.4 R188, [R0+0x7800] ;  /* 0x0078000000bc783b */ /* 0x000eee0000000200 */
[C---:B----4-:R-:W-:Y:S08]  /*b790*/  HMMA.16816.F32.BF16 R28, R176.reuse, R192, R28 ;  /* 0x000000c0b01c723c */ /* 0x050ff0000004181c */
        /* <DEDUP_REMOVED lines=8> */
[C---:B------:R-:W-:Y:S08]  /*b820*/  HMMA.16816.F32.BF16 R52, R176.reuse, R204, R52 ;  /* 0x000000ccb034723c */ /* 0x040ff00000041834 */
[C---:B------:R-:W-:Y:S01]  /*b830*/  HMMA.16816.F32.BF16 R56, R176.reuse, R206, R56 ;  /* 0x000000ceb038723c */ /* 0x040fe20000041838 */
[----:B------:R-:W-:Y:S07]  /*b840*/  LDSM.16.M88.4 R204, [R3] ;  /* 0x0000000003cc783b */ /* 0x000fee0000000200 */
[C---:B------:R-:W-:Y:S08]  /*b850*/  HMMA.16816.F32.BF16 R60, R176.reuse, R208, R60 ;  /* 0x000000d0b03c723c */ /* 0x040ff0000004183c */
[C---:B------:R-:W-:Y:S01]  /*b860*/  HMMA.16816.F32.BF16 R64, R176.reuse, R210, R64 ;  /* 0x000000d2b040723c */ /* 0x040fe20000041840 */
[----:B------:R-:W-:Y:S07]  /*b870*/  LDSM.16.M88.4 R208, [R224+0x2000] ;  /* 0x00200000e0d0783b */ /* 0x000fee0000000200 */
        /* <DEDUP_REMOVED lines=11> */
[----:B------:R-:W3:Y:S07]  /*b930*/  LDSM.16.M88.4 R188, [R224+0x3800] ;  /* 0x00380000e0bc783b */ /* 0x000eee0000000200 */
[C---:B----4-:R-:W-:Y:S08]  /*b940*/  HMMA.16816.F32.BF16 R100, R176.reuse, R192, R100 ;  /* 0x000000c0b064723c */ /* 0x050ff00000041864 */
        /* <DEDUP_REMOVED lines=9> */
[----:B------:R-:W-:Y:S01]  /*b9e0*/  HMMA.16816.F32.BF16 R128, R176, R174, R128 ;  /* 0x000000aeb080723c */ /* 0x000fe20000041880 */
[----:B------:R-:W1:Y:S05]  /*b9f0*/  LDSM.16.M88.4 R172, [R224+0x4000] ;  /* 0x00400000e0ac783b */ /* 0x000e6a0000000200 */
[----:B------:R-:W4:Y:S02]  /*ba00*/  LDSM.16.M88.4 R176, [R224+0x4800] ;  /* 0x00480000e0b0783b */ /* 0x000f240000000200 */
[C---:B------:R-:W-:Y:S08]  /*ba10*/  HMMA.16816.F32.BF16 R4, R204.reuse, R208, R4 ;  /* 0x000000d0cc04723c */ /* 0x040ff00000041804 */
[C---:B------:R-:W-:Y:S01]  /*ba20*/  HMMA.16816.F32.BF16 R8, R204.reuse, R210, R8 ;  /* 0x000000d2cc08723c */ /* 0x040fe20000041808 */
[----:B------:R-:W-:Y:S07]  /*ba30*/  LDSM.16.M88.4 R208, [R224+0x7800] ;  /* 0x00780000e0d0783b */ /* 0x000fee0000000200 */
[C---:B--2---:R-:W-:Y:S08]  /*ba40*/  HMMA.16816.F32.BF16 R12, R204.reuse, R180, R12 ;  /* 0x000000b4cc0c723c */ /* 0x044ff0000004180c */
[C---:B------:R-:W-:Y:S01]  /*ba50*/  HMMA.16816.F32.BF16 R16, R204.reuse, R182, R16 ;  /* 0x000000b6cc10723c */ /* 0x040fe20000041810 */
[----:B------:R-:W2:Y:S07]  /*ba60*/  LDSM.16.M88.4 R180, [R224+0x6800] ;  /* 0x00680000e0b4783b */ /* 0x000eae0000000200 */
[C---:B---3--:R-:W-:Y:S08]  /*ba70*/  HMMA.16816.F32.BF16 R20, R204.reuse, R184, R20 ;  /* 0x000000b8cc14723c */ /* 0x048ff00000041814 */
[C---:B------:R-:W-:Y:S01]  /*ba80*/  HMMA.16816.F32.BF16 R24, R204.reuse, R186, R24 ;  /* 0x000000bacc18723c */ /* 0x040fe20000041818 */
[----:B------:R-:W3:Y:S07]  /*ba90*/  LDSM.16.M88.4 R184, [R224+0x7000] ;  /* 0x00700000e0b8783b */ /* 0x000eee0000000200 */
[C---:B------:R-:W-:Y:S03]  /*baa0*/  HMMA.16816.F32.BF16 R28, R204.reuse, R188, R28 ;  /* 0x000000bccc1c723c */ /* 0x040fe6000004181c */
[C---:B------:R-:W-:Y:S05]  /*bab0*/  IMAD.IADD R188, R171.reuse, 0x1, R3 ;  /* 0x00000001abbc7824 */ /* 0x040fea00078e0203 */
[C---:B------:R-:W-:Y:S01]  /*bac0*/  HMMA.16816.F32.BF16 R32, R204.reuse, R190, R32 ;  /* 0x000000becc20723c */ /* 0x040fe20000041820 */
[----:B------:R-:W-:Y:S07]  /*bad0*/  LDSM.16.M88.4 R188, [R188] ;  /* 0x00000000bcbc783b */ /* 0x000fee0000000200 */
[C---:B-1----:R-:W-:Y:S08]  /*bae0*/  HMMA.16816.F32.BF16 R36, R204.reuse, R172, R36 ;  /* 0x000000accc24723c */ /* 0x042ff00000041824 */
[C---:B------:R-:W-:Y:S01]  /*baf0*/  HMMA.16816.F32.BF16 R40, R204.reuse, R174, R40 ;  /* 0x000000aecc28723c */ /* 0x040fe20000041828 */
[----:B------:R-:W1:Y:S07]  /*bb00*/  LDSM.16.M88.4 R172, [R224+0x8000] ;  /* 0x00800000e0ac783b */ /* 0x000e6e0000000200 */
[C---:B----4-:R-:W-:Y:S08]  /*bb10*/  HMMA.16816.F32.BF16 R44, R204.reuse, R176, R44 ;  /* 0x000000b0cc2c723c */ /* 0x050ff0000004182c */
[C---:B------:R-:W-:Y:S01]  /*bb20*/  HMMA.16816.F32.BF16 R48, R204.reuse, R178, R48 ;  /* 0x000000b2cc30723c */ /* 0x040fe20000041830 */
[----:B------:R-:W4:Y:S07]  /*bb30*/  LDSM.16.M88.4 R176, [R224+0x8800] ;  /* 0x00880000e0b0783b */ /* 0x000f2e0000000200 */
[C---:B------:R-:W-:Y:S08]  /*bb40*/  HMMA.16816.F32.BF16 R52, R204.reuse, R192, R52 ;  /* 0x000000c0cc34723c */ /* 0x040ff00000041834 */
[C---:B------:R-:W-:Y:S08]  /*bb50*/  HMMA.16816.F32.BF16 R56, R204.reuse, R194, R56 ;  /* 0x000000c2cc38723c */ /* 0x040ff00000041838 */
[C---:B------:R-:W-:Y:S08]  /*bb60*/  HMMA.16816.F32.BF16 R60, R204.reuse, R196, R60 ;  /* 0x000000c4cc3c723c */ /* 0x040ff0000004183c */
[C---:B------:R-:W-:Y:S08]  /*bb70*/  HMMA.16816.F32.BF16 R64, R204.reuse, R198, R64 ;  /* 0x000000c6cc40723c */ /* 0x040ff00000041840 */
[C---:B------:R-:W-:Y:S08]  /*bb80*/  HMMA.16816.F32.BF16 R68, R204.reuse, R200, R68 ;  /* 0x000000c8cc44723c */ /* 0x040ff00000041844 */
[C---:B------:R-:W-:Y:S08]  /*bb90*/  HMMA.16816.F32.BF16 R72, R204.reuse, R202, R72 ;  /* 0x000000cacc48723c */ /* 0x040ff00000041848 */
[C---:B--2---:R-:W-:Y:S08]  /*bba0*/  HMMA.16816.F32.BF16 R76, R204.reuse, R180, R76 ;  /* 0x000000b4cc4c723c */ /* 0x044ff0000004184c */
[C---:B------:R-:W-:Y:S01]  /*bbb0*/  HMMA.16816.F32.BF16 R80, R204.reuse, R182, R80 ;  /* 0x000000b6cc50723c */ /* 0x040fe20000041850 */
[----:B------:R-:W2:Y:S07]  /*bbc0*/  LDSM.16.M88.4 R180, [R224+0x9000] ;  /* 0x00900000e0b4783b */ /* 0x000eae0000000200 */
[C---:B---3--:R-:W-:Y:S08]  /*bbd0*/  HMMA.16816.F32.BF16 R84, R204.reuse, R184, R84 ;  /* 0x000000b8cc54723c */ /* 0x048ff00000041854 */
[C---:B------:R-:W-:Y:S01]  /*bbe0*/  HMMA.16816.F32.BF16 R88, R204.reuse, R186, R88 ;  /* 0x000000bacc58723c */ /* 0x040fe20000041858 */
[----:B------:R3:W5:Y:S07]  /*bbf0*/  LDSM.16.M88.4 R184, [R224+0x9800] ;  /* 0x00980000e0b8783b */ /* 0x00076e0000000200 */
[C---:B------:R-:W-:Y:S08]  /*bc00*/  HMMA.16816.F32.BF16 R92, R204.reuse, R208, R92 ;  /* 0x000000d0cc5c723c */ /* 0x040ff0000004185c */
[C---:B------:R-:W-:Y:S08]  /*bc10*/  HMMA.16816.F32.BF16 R96, R204.reuse, R210, R96 ;  /* 0x000000d2cc60723c */ /* 0x040ff00000041860 */
[C---:B-1----:R-:W-:Y:S03]  /*bc20*/  HMMA.16816.F32.BF16 R100, R204.reuse, R172, R100 ;  /* 0x000000accc64723c */ /* 0x042fe60000041864 */
[----:B---3--:R-:W-:Y:S05]  /*bc30*/  IADD3 R224, PT, PT, R171, R224, RZ ;  /* 0x000000e0abe07210 */ /* 0x008fea0007ffe0ff */
[C---:B------:R-:W-:Y:S01]  /*bc40*/  HMMA.16816.F32.BF16 R104, R204.reuse, R174, R104 ;  /* 0x000000aecc68723c */ /* 0x040fe20000041868 */
[----:B------:R-:W1:Y:S05]  /*bc50*/  LDSM.16.M88.4 R192, [R224+0x2000] ;  /* 0x00200000e0c0783b */ /* 0x000e6a0000000200 */
[----:B------:R-:W3:Y:S02]  /*bc60*/  LDSM.16.M88.4 R196, [R224+0x2800] ;  /* 0x00280000e0c4783b */ /* 0x000ee40000000200 */
[C---:B----4-:R-:W-:Y:S03]  /*bc70*/  HMMA.16816.F32.BF16 R108, R204.reuse, R176, R108 ;  /* 0x000000b0cc6c723c */ /* 0x050fe6000004186c */
[----:B------:R-:W4:Y:S05]  /*bc80*/  LDSM.16.M88.4 R172, [R224+0x3000] ;  /* 0x00300000e0ac783b */ /* 0x000f2a0000000200 */
[C---:B------:R-:W-:Y:S01]  /*bc90*/  HMMA.16816.F32.BF16 R112, R204.reuse, R178, R112 ;  /* 0x000000b2cc70723c */ /* 0x040fe20000041870 */
[----:B------:R-:W4:Y:S05]  /*bca0*/  LDSM.16.M88.4 R176, [R224+0x3800] ;  /* 0x00380000e0b0783b */ /* 0x000f2a0000000200 */
[----:B------:R-:W-:Y:S02]  /*bcb0*/  LDSM.16.M88.4 R200, [R224+0x5800] ;  /* 0x00580000e0c8783b */ /* 0x000fe40000000200 */
[C---:B--2---:R-:W-:Y:S03]  /*bcc0*/  HMMA.16816.F32.BF16 R116, R204.reuse, R180, R116 ;  /* 0x000000b4cc74723c */ /* 0x044fe60000041874 */
[----:B------:R-:W-:Y:S05]  /*bcd0*/  LDSM.16.M88.4 R208, [R224+0x7000] ;  /* 0x00700000e0d0783b */ /* 0x000fea0000000200 */
[C---:B------:R-:W-:Y:S01]  /*bce0*/  HMMA.16816.F32.BF16 R120, R204.reuse, R182, R120 ;  /* 0x000000b6cc78723c */ /* 0x040fe20000041878 */
[----:B------:R-:W2:Y:S05]  /*bcf0*/  LDSM.16.M88.4 R180, [R224+0x4000] ;  /* 0x00400000e0b4783b */ /* 0x000eaa0000000200 */
[----:B------:R-:W-:Y:S02]  /*bd00*/  LDSM.16.M88.4 R212, [R224+0x8000] ;  /* 0x00800000e0d4783b */ /* 0x000fe40000000200 */
[C---:B-----5:R-:W-:Y:S03]  /*bd10*/  HMMA.16816.F32.BF16 R124, R204.reuse, R184, R124 ;  /* 0x000000b8cc7c723c */ /* 0x060fe6000004187c */
[----:B------:R-:W-:Y:S05]  /*bd20*/  LDSM.16.M88.4 R216, [R224+0x8800] ;  /* 0x00880000e0d8783b */ /* 0x000fea0000000200 */
[----:B------:R-:W-:Y:S01]  /*bd30*/  HMMA.16816.F32.BF16 R128, R204, R186, R128 ;  /* 0x000000bacc80723c */ /* 0x000fe20000041880 */
[----:B------:R-:W5:Y:S05]  /*bd40*/  LDSM.16.M88.4 R184, [R224+0x4800] ;  /* 0x00480000e0b8783b */ /* 0x000f6a0000000200 */
        /* <DEDUP_REMOVED lines=8> */
[C---:B----4-:R-:W-:Y:S08]  /*bdd0*/  HMMA.16816.F32.BF16 R20, R188.reuse, R172, R20 ;  /* 0x000000acbc14723c */ /* 0x050ff00000041814 */
[C---:B------:R-:W-:Y:S01]  /*bde0*/  HMMA.16816.F32.BF16 R24, R188.reuse, R174, R24 ;  /* 0x000000aebc18723c */ /* 0x040fe20000041818 */
[----:B------:R-:W4:Y:S05]  /*bdf0*/  LDSM.16.M88.4 R172, [R224+0x7800] ;  /* 0x00780000e0ac783b */ /* 0x000f2a0000000200 */
[----:B------:R-:W4:Y:S02]  /*be00*/  LDSM.16.M88.4 R224, [R224+0x9800] ;  /* 0x00980000e0e0783b */ /* 0x000f240000000200 */
[C---:B------:R-:W-:Y:S01]  /*be10*/  HMMA.16816.F32.BF16 R28, R188.reuse, R176, R28 ;  /* 0x000000b0bc1c723c */ /* 0x040fe2000004181c */
[----:B------:R-:W-:Y:S04]  /*be20*/  DEPBAR.LE SB0, 0x0 ;  /* 0x000080000000791a */ /* 0x000fe80000000000 */
[----:B------:R-:W-:Y:S03]  /*be30*/  BAR.SYNC.DEFER_BLOCKING 0x0 ;  /* 0x0000000000007b1d */ /* 0x000fe60000010000 */
[C---:B------:R-:W-:Y:S08]  /*be40*/  HMMA.16816.F32.BF16 R32, R188.reuse, R178, R32 ;  /* 0x000000b2bc20723c */ /* 0x040ff00000041820 */
[C---:B--2---:R-:W-:Y:S08]  /*be50*/  HMMA.16816.F32.BF16 R36, R188.reuse, R180, R36 ;  /* 0x000000b4bc24723c */ /* 0x044ff00000041824 */
[C---:B------:R-:W-:Y:S08]  /*be60*/  HMMA.16816.F32.BF16 R40, R188.reuse, R182, R40 ;  /* 0x000000b6bc28723c */ /* 0x040ff00000041828 */
[C---:B-----5:R-:W-:Y:S08]  /*be70*/  HMMA.16816.F32.BF16 R44, R188.reuse, R184, R44 ;  /* 0x000000b8bc2c723c */ /* 0x060ff0000004182c */
[C---:B------:R-:W-:Y:S08]  /*be80*/  HMMA.16816.F32.BF16 R48, R188.reuse, R186, R48 ;  /* 0x000000babc30723c */ /* 0x040ff00000041830 */
[C---:B-1----:R-:W-:Y:S08]  /*be90*/  HMMA.16816.F32.BF16 R52, R188.reuse, R192, R52 ;  /* 0x000000c0bc34723c */ /* 0x042ff00000041834 */
[C---:B------:R-:W-:Y:S08]  /*bea0*/  HMMA.16816.F32.BF16 R56, R188.reuse, R194, R56 ;  /* 0x000000c2bc38723c */ /* 0x040ff00000041838 */
[C---:B------:R-:W-:Y:S08]  /*beb0*/  HMMA.16816.F32.BF16 R60, R188.reuse, R200, R60 ;  /* 0x000000c8bc3c723c */ /* 0x040ff0000004183c */
[C---:B------:R-:W-:Y:S08]  /*bec0*/  HMMA.16816.F32.BF16 R64, R188.reuse, R202, R64 ;  /* 0x000000cabc40723c */ /* 0x040ff00000041840 */
[C---:B------:R-:W-:Y:S08]  /*bed0*/  HMMA.16816.F32.BF16 R68, R188.reuse, R204, R68 ;  /* 0x000000ccbc44723c */ /* 0x040ff00000041844 */
[C---:B------:R-:W-:Y:S08]  /*bee0*/  HMMA.16816.F32.BF16 R72, R188.reuse, R206, R72 ;  /* 0x000000cebc48723c */ /* 0x040ff00000041848 */
[C---:B---3--:R-:W-:Y:S08]  /*bef0*/  HMMA.16816.F32.BF16 R76, R188.reuse, R196, R76 ;  /* 0x000000c4bc4c723c */ /* 0x048ff0000004184c */
        /* <DEDUP_REMOVED lines=25> */
[----:B------:R-:W-:Y:S04]  /*c090*/  @!P4 IADD3 R244, P0, PT, R2, R244, RZ ;  /* 0x000000f402f4c210 */ /* 0x000fe80007f1e0ff */
[----:B------:R-:W-:Y:S01]  /*c0a0*/  @!P4 LEA.HI.X.SX32 R243, R0, R243, 0x1, P0 ;  /* 0x000000f300f3c211 */ /* 0x000fe200000f0eff */
[----:B------:R-:W-:Y:S08]  /*c0b0*/  @!P4 BRA `(.L_x_783) ;  /* 0x0000000000fcc947 */ /* 0x000ff00003800000 */
[C---:B------:R-:W-:Y:S01]  /*c0c0*/  VIADD R176, R235.reuse, 0xfffffe00 ;  /* 0xfffffe00ebb07836 */ /* 0x040fe20000000000 */
[----:B------:R-:W2:Y:S01]  /*c0d0*/  LD.E R2, desc[UR4][R168.64+0x170] ;  /* 0x00017004a8027980 */ /* 0x000ea2000c101900 */
[----:B------:R-:W-:Y:S03]  /*c0e0*/  VIADD R175, R235, 0xffffff00 ;  /* 0xffffff00ebaf7836 */ /* 0x000fe60000000000 */
[----:B------:R-:W-:Y:S02]  /*c0f0*/  IABS R172, R176 ;  /* 0x000000b000ac7213 */ /* 0x000fe40000000000 */
[----:B------:R-:W-:Y:S02]  /*c100*/  IABS R174, R175 ;  /* 0x000000af00ae7213 */ /* 0x000fe40000000000 */
[-C--:B--2---:R-:W-:Y:S02]  /*c110*/  IABS R0, R2.reuse ;  /* 0x0000000200007213 */ /* 0x084fe40000000000 */
[-C--:B------:R-:W-:Y:S02]  /*c120*/  IABS R173, R2.reuse ;  /* 0x0000000200ad7213 */ /* 0x080fe40000000000 */
[----:B------:R-:W1:Y:S01]  /*c130*/  I2F.RP R148, R0 ;  /* 0x0000000000947306 */ /* 0x000e620000209400 */
[-C--:B------:R-:W-:Y:S02]  /*c140*/  LOP3.LUT R176, R176, R2.reuse, RZ, 0x3c, !PT ;  /* 0x00000002b0b07212 */ /* 0x080fe400078e3cff */
[----:B------:R-:W-:Y:S01]  /*c150*/  IMAD.MOV R173, RZ, RZ, -R173 ;  /* 0x000000ffffad7224 */ /* 0x000fe200078e0aad */
[----:B------:R-:W-:Y:S06]  /*c160*/  LOP3.LUT R175, R175, R2, RZ, 0x3c, !PT ;  /* 0x00000002afaf7212 */ /* 0x000fec00078e3cff */
[----:B-1----:R-:W1:Y:S02]  /*c170*/  MUFU.RCP R148, R148 ;  /* 0x0000009400947308 */ /* 0x002e640000001000 */
[----:B-1----:R-:W-:Y:S08]  /*c180*/  VIADD R148, R148, 0xffffffe ;  /* 0x0ffffffe94947836 */ /* 0x002ff00000000000 */
[----:B------:R-:W1:Y:S02]  /*c190*/  F2I.FTZ.U32.TRUNC.NTZ R149, R148 ;  /* 0x0000009400957305 */ /* 0x000e64000021f000 */
[--C-:B-1----:R-:W-:Y:S01]  /*c1a0*/  IMAD.MOV R3, RZ, RZ, -R149.reuse ;  /* 0x000000ffff037224 */ /* 0x102fe200078e0a95 */
[----:B------:R-:W-:Y:S03]  /*c1b0*/  MOV R148, RZ ;  /* 0x000000ff00947202 */ /* 0x000fe60000000f00 */
[----:B------:R-:W-:Y:S04]  /*c1c0*/  IMAD R3, R3, R0, RZ ;  /* 0x0000000003037224 */ /* 0x000fe800078e02ff */
[----:B------:R-:W-:Y:S06]  /*c1d0*/  IMAD.HI.U32 R149, R149, R3, R148 ;  /* 0x0000000395957227 */ /* 0x000fec00078e0094 */
[----:B------:R-:W-:Y:S04]  /*c1e0*/  IMAD.HI.U32 R3, R149, R172, RZ ;  /* 0x000000ac95037227 */ /* 0x000fe800078e00ff */
[-C--:B------:R-:W-:Y:S02]  /*c1f0*/  IMAD R172, R3, R173.reuse, R172 ;  /* 0x000000ad03ac7224 */ /* 0x080fe400078e02ac */
[----:B------:R-:W-:Y:S03]  /*c200*/  IMAD.HI.U32 R148, R149, R174, RZ ;  /* 0x000000ae95947227 */ /* 0x000fe600078e00ff */
[----:B------:R-:W-:Y:S01]  /*c210*/  ISETP.GT.U32.AND P6, PT, R0, R172, PT ;  /* 0x000000ac0000720c */ /* 0x000fe20003fc4070 */
[----:B------:R-:W-:Y:S05]  /*c220*/  IMAD R149, R148, R173, R174 ;  /* 0x000000ad94957224 */ /* 0x000fea00078e02ae */
[----:B------:R-:W-:Y:S07]  /*c230*/  ISETP.GT.U32.AND P0, PT, R0, R149, PT ;  /* 0x000000950000720c */ /* 0x000fee0003f04070 */
[----:B------:R-:W-:Y:S02]  /*c240*/  @!P6 IMAD.IADD R172, R172, 0x1, -R0 ;  /* 0x00000001acace824 */ /* 0x000fe400078e0a00 */
[----:B------:R-:W-:Y:S03]  /*c250*/  @!P6 VIADD R3, R3, 0x1 ;  /* 0x000000010303e836 */ /* 0x000fe60000000000 */
[-C--:B------:R-:W-:Y:S01]  /*c260*/  ISETP.GE.U32.AND P5, PT, R172, R0.reuse, PT ;  /* 0x00000000ac00720c */ /* 0x080fe20003fa6070 */
[----:B------:R-:W-:Y:S01]  /*c270*/  @!P0 VIADD R148, R148, 0x1 ;  /* 0x0000000194948836 */ /* 0x000fe20000000000 */
[-C--:B------:R-:W-:Y:S02]  /*c280*/  @!P0 IADD3 R149, PT, PT, R149, -R0.reuse, RZ ;  /* 0x8000000095958210 */ /* 0x080fe40007ffe0ff */
[----:B------:R-:W-:Y:S02]  /*c290*/  ISETP.GE.AND P0, PT, R176, RZ, PT ;  /* 0x000000ffb000720c */ /* 0x000fe40003f06270 */
[----:B------:R-:W-:Y:S02]  /*c2a0*/  ISETP.GE.U32.AND P6, PT, R149, R0, PT ;  /* 0x000000009500720c */ /* 0x000fe40003fc6070 */
[----:B------:R-:W-:Y:S05]  /*c2b0*/  LOP3.LUT R0, RZ, R2, RZ, 0x33, !PT ;  /* 0x00000002ff007212 */ /* 0x000fea00078e33ff */
[----:B------:R-:W-:Y:S02]  /*c2c0*/  @P5 IADD3 R3, PT, PT, R3, 0x1, RZ ;  /* 0x0000000103035810 */ /* 0x000fe40007ffe0ff */
[----:B------:R-:W-:Y:S03]  /*c2d0*/  ISETP.GE.AND P5, PT, R175, RZ, PT ;  /* 0x000000ffaf00720c */ /* 0x000fe60003fa6270 */
[----:B------:R-:W-:Y:S02]  /*c2e0*/  @!P0 IMAD.MOV R3, RZ, RZ, -R3 ;  /* 0x000000ffff038224 */ /* 0x000fe400078e0a03 */
[----:B------:R-:W-:Y:S01]  /*c2f0*/  @P6 VIADD R148, R148, 0x1 ;  /* 0x0000000194946836 */ /* 0x000fe20000000000 */
[----:B------:R-:W-:Y:S04]  /*c300*/  ISETP.NE.AND P6, PT, R2, RZ, PT ;  /* 0x000000ff0200720c */ /* 0x000fe80003fc5270 */
[----:B------:R-:W-:Y:S03]  /*c310*/  SEL R3, R0, R3, !P6 ;  /* 0x0000000300037207 */ /* 0x000fe60007000000 */
[----:B------:R-:W-:Y:S02]  /*c320*/  @!P5 IADD3 R148, PT, PT, -R148, RZ, RZ ;  /* 0x000000ff9494d210 */ /* 0x000fe40007ffe1ff */
[C---:B------:R-:W-:Y:S02]  /*c330*/  LEA R174, P5, R3.reuse, R240, 0x2 ;  /* 0x000000f003ae7211 */ /* 0x040fe400078a10ff */
[----:B------:R-:W-:Y:S02]  /*c340*/  SEL R0, R0, R148, !P6 ;  /* 0x0000009400007207 */ /* 0x000fe40007000000 */
[-C--:B------:R-:W-:Y:S01]  /*c350*/  LEA.HI.X.SX32 R175, R3, R241.reuse, 0x2, P5 ;  /* 0x000000f103af7211 */ /* 0x080fe200028f16ff */
[----:B------:R-:W2:Y:S01]  /*c360*/  LD.E.64 R148, desc[UR4][R168.64+0x38] ;  /* 0x00003804a8947980 */ /* 0x000ea2000c101b00 */
[C---:B------:R-:W-:Y:S04]  /*c370*/  LEA R172, P0, R0.reuse, R240, 0x2 ;  /* 0x000000f000ac7211 */ /* 0x040fe800078010ff */
[C---:B------:R-:W-:Y:S01]  /*c380*/  LEA.HI.X.SX32 R173, R0.reuse, R241, 0x2, P0 ;  /* 0x000000f100ad7211 */ /* 0x040fe200000f16ff */
[----:B------:R-:W-:Y:S01]  /*c390*/  IMAD.IADD R0, R0, 0x1, -R3 ;  /* 0x0000000100007824 */ /* 0x000fe200078e0a03 */
[----:B------:R1:W3:Y:S03]  /*c3a0*/  LD.E R176, desc[UR4][R174.64] ;  /* 0x00000004aeb07980 */ /* 0x0002e6000c101900 */
[----:B------:R-:W-:Y:S01]  /*c3b0*/  IMAD R2, R2, R0, -0x100 ;  /* 0xffffff0002027424 */ /* 0x000fe200078e0200 */
[----:B------:R-:W3:Y:S04]  /*c3c0*/  LD.E R175, desc[UR4][R172.64] ;  /* 0x00000004acaf7980 */ /* 0x000ee8000c101900 */
        /* <DEDUP_REMOVED lines=14> */
.L_x_783:
[----:B------:R-:W-:Y:S05]  /*c4b0*/  BSYNC.RECONVERGENT B0 ;  /* 0x0000000000007941 */ /* 0x000fea0003800200 */
.L_x_782:
[-C--:B------:R-:W-:Y:S01]  /*c4c0*/  @!P3 MOV R148, R244.reuse ;  /* 0x000000f40094b202 */ /* 0x080fe20000000f00 */
[C---:B------:R-:W-:Y:S01]  /*c4d0*/  @!P1 IMAD R172, R237.reuse, 0xa0, RZ ;  /* 0x000000a0edac9824 */ /* 0x040fe200078e02ff */
[-C--:B------:R-:W-:Y:S01]  /*c4e0*/  @!P3 MOV R149, R243.reuse ;  /* 0x000000f30095b202 */ /* 0x080fe20000000f00 */
[C---:B------:R-:W-:Y:S01]  /*c4f0*/  @!P1 IMAD R173, R237.reuse, 0x140, RZ ;  /* 0x00000140edad9824 */ /* 0x040fe200078e02ff */
[C---:B------:R-:W-:Y:S01]  /*c500*/  LEA R2, P0, R236.reuse, R244, 0x5 ;  /* 0x000000f4ec027211 */ /* 0x040fe200078028ff */
[----:B------:R-:W-:Y:S02]  /*c510*/  @!P1 IMAD R191, R237, 0x1a0, RZ ;  /* 0x000001a0edbf9824 */ /* 0x000fe400078e02ff */
[----:B------:R-:W-:Y:S01]  /*c520*/  @!PT LDS RZ, [RZ] ;  /* 0x00000000fffff984 */ /* 0x000fe20000000800 */
[----:B------:R-:W-:Y:S01]  /*c530*/  @!PT LDS RZ, [RZ] ;  /* 0x00000000fffff984 */ /* 0x000fe20000000800 */
[----:B------:R-:W-:Y:S01]  /*c540*/  @!PT LDS RZ, [RZ] ;  /* 0x00000000fffff984 */ /* 0x000fe20000000800 */
[----:B------:R1:W-:Y:S01]  /*c550*/  @!P3 LDGSTS.E.BYPASS.LTC128B.128 [R234+0x2000], desc[UR4][R148.64] ;  /* 0x0200000094eabfae */ /* 0x0003e2000b981a04 */
[C---:B------:R-:W-:Y:S01]  /*c560*/  LEA.HI.X R3, R236.reuse, R243, R237, 0x5, P0 ;  /* 0x000000f3ec037211 */ /* 0x040fe200000f2ced */
[--C-:B------:R-:W-:Y:S01]  /*c570*/  @!P1 IMAD.MOV.U32 R182, RZ, RZ, R2.reuse ;  /* 0x000000ffffb69224 */ /* 0x100fe200078e0002 */
[-C--:B------:R-:W-:Y:S01]  /*c580*/  @!P1 MOV R178, R2.reuse ;  /* 0x0000000200b29202 */ /* 0x080fe20000000f00 */
[----:B------:R2:W-:Y:S01]  /*c590*/  @P3 STS.128 [R234+0x2000], RZ ;  /* 0x002000ffea003388 */ /* 0x0005e20000000c00 */
[CC--:B------:R-:W-:Y:S01]  /*c5a0*/  @!P1 LEA R190, P3, R236.reuse, R2.reuse, 0x6 ;  /* 0x00000002ecbe9211 */ /* 0x0c0fe200078630ff */
[----:B------:R-:W-:Y:S01]  /*c5b0*/  @!P1 IMAD.WIDE.U32 R186, R236, 0xa0, R2 ;  /* 0x000000a0ecba9825 */ /* 0x000fe200078e0002 */
[-C--:B------:R-:W-:Y:S01]  /*c5c0*/  @!P1 MOV R179, R3.reuse ;  /* 0x0000000300b39202 */ /* 0x080fe20000000f00 */
[----:B------:R2:W-:Y:S01]  /*c5d0*/  @P1 STS.128 [R234+0x2800], RZ ;  /* 0x002800ffea001388 */ /* 0x0005e20000000c00 */
[----:B------:R-:W-:Y:S01]  /*c5e0*/  @!P1 MOV R183, R3 ;  /* 0x0000000300b79202 */ /* 0x000fe20000000f00 */
[----:B------:R-:W-:Y:S01]  /*c5f0*/  @!P1 IMAD.IADD R187, R172, 0x1, R187 ;  /* 0x00000001acbb9824 */ /* 0x000fe200078e02bb */
[-C--:B------:R-:W-:Y:S01]  /*c600*/  @!P1 MOV R172, R2.reuse ;  /* 0x0000000200ac9202 */ /* 0x080fe20000000f00 */
[----:B------:R-:W-:Y:S01]  /*c610*/  @!PT LDS RZ, [RZ] ;  /* 0x00000000fffff984 */ /* 0x000fe20000000800 */
[----:B------:R-:W-:Y:S01]  /*c620*/  @!PT LDS RZ, [RZ] ;  /* 0x00000000fffff984 */ /* 0x000fe20000000800 */
[----:B------:R-:W-:Y:S01]  /*c630*/  @!PT LDS RZ, [RZ] ;  /* 0x00000000fffff984 */ /* 0x000fe20000000800 */
[----:B------:R-:W-:Y:S01]  /*c640*/  @!P1 LDGSTS.E.BYPASS.LTC128B.128 [R234+0x2800], desc[UR4][R2.64] ;  /* 0x0280000002ea9fae */ /* 0x000fe2000b981a04 */
[C---:B------:R-:W-:Y:S01]  /*c650*/  @!P1 IMAD.WIDE.U32 R178, R236.reuse, 0x140, R178 ;  /* 0x00000140ecb29825 */ /* 0x040fe200078e00b2 */
[-C--:B------:R-:W-:Y:S02]  /*c660*/  @!P1 MOV R180, R2.reuse ;  /* 0x0000000200b49202 */ /* 0x080fe40000000f00 */
[----:B------:R2:W-:Y:S01]  /*c670*/  @P1 STS.128 [R234+0x3000], RZ ;  /* 0x003000ffea001388 */ /* 0x0005e20000000c00 */
[--C-:B------:R-:W-:Y:S01]  /*c680*/  @!P1 IMAD.MOV.U32 R181, RZ, RZ, R3.reuse ;  /* 0x000000ffffb59224 */ /* 0x100fe200078e0003 */
[----:B------:R-:W-:Y:S01]  /*c690*/  @!P1 IADD3 R179, PT, PT, R173, R179, RZ ;  /* 0x000000b3adb39210 */ /* 0x000fe20007ffe0ff */
[----:B------:R-:W-:Y:S01]  /*c6a0*/  @!P1 IMAD.MOV.U32 R173, RZ, RZ, R3 ;  /* 0x000000ffffad9224 */ /* 0x000fe200078e0003 */
[-C--:B------:R-:W-:Y:S01]  /*c6b0*/  @!P1 MOV R184, R2.reuse ;  /* 0x0000000200b89202 */ /* 0x080fe20000000f00 */
[C---:B------:R-:W-:Y:S01]  /*c6c0*/  @!P1 IMAD.WIDE.U32 R182, R236.reuse, 0xe0, R182 ;  /* 0x000000e0ecb69825 */ /* 0x040fe200078e00b6 */
[----:B------:R-:W-:Y:S03]  /*c6d0*/  @!P1 MOV R185, R3 ;  /* 0x0000000300b99202 */ /* 0x000fe60000000f00 */
[C---:B------:R-:W-:Y:S01]  /*c6e0*/  @!P1 IMAD.WIDE.U32 R172, R236.reuse, 0x1a0, R172 ;  /* 0x000001a0ecac9825 */ /* 0x040fe200078e00ac */
[CC--:B-1----:R-:W-:Y:S03]  /*c6f0*/  @!P1 LEA R148, P0, R236.reuse, R2.reuse, 0x5 ;  /* 0x00000002ec949211 */ /* 0x0c2fe600078028ff */
[C---:B------:R-:W-:Y:S01]  /*c700*/  @!P1 IMAD.WIDE.U32 R180, R236.reuse, 0x120, R180 ;  /* 0x00000120ecb49825 */ /* 0x040fe200078e00b4 */
[----:B------:R-:W-:Y:S02]  /*c710*/  @!P1 IADD3 R173, PT, PT, R191, R173, RZ ;  /* 0x000000adbfad9210 */ /* 0x000fe40007ffe0ff */
[CC--:B------:R-:W-:Y:S01]  /*c720*/  @!P1 LEA.HI.X R149, R236.reuse, R3.reuse, R237, 0x5, P0 ;  /* 0x00000003ec959211 */ /* 0x0c0fe200000f2ced */
[C---:B------:R-:W-:Y:S01]  /*c730*/  @!P1 IMAD.WIDE.U32 R188, R236.reuse, 0x60, R2 ;  /* 0x00000060ecbc9825 */ /* 0x040fe200078e0002 */
[C---:B------:R-:W-:Y:S03]  /*c740*/  @!P1 LEA.HI.X R191, R236.reuse, R3, R237, 0x6, P3 ;  /* 0x00000003ecbf9211 */ /* 0x040fe600018f34ed */
[----:B------:R-:W-:Y:S01]  /*c750*/  @!PT LDS RZ, [RZ] ;  /* 0x00000000fffff984 */ /* 0x000fe20000000800 */
[----:B------:R-:W-:Y:S01]  /*c760*/  @!PT LDS RZ, [RZ] ;  /* 0x00000000fffff984 */ /* 0x000fe20000000800 */
[----:B------:R-:W-:Y:S01]  /*c770*/  @!PT LDS RZ, [RZ] ;  /* 0x00000000fffff984 */ /* 0x000fe20000000800 */
[----:B------:R1:W-:Y:S01]  /*c780*/  @!P1 LDGSTS.E.BYPASS.LTC128B.128 [R234+0x3000], desc[UR4][R148.64] ;  /* 0x0300000094ea9fae */ /* 0x0003e2000b981a04 */
[C---:B------:R-:W-:Y:S03]  /*c790*/  @!P1 IMAD.WIDE.U32 R174, R236.reuse, 0x180, R2 ;  /* 0x00000180ecae9825 */ /* 0x040fe600078e0002 */
[----:B------:R2:W-:Y:S01]  /*c7a0*/  @P1 STS.128 [R234+0x3800], RZ ;  /* 0x003800ffea001388 */ /* 0x0005e20000000c00 */
[C---:B------:R-:W-:Y:S02]  /*c7b0*/  @!P1 IMAD R0, R237.reuse, 0x60, RZ ;  /* 0x00000060ed009824 */ /* 0x040fe400078e02ff */
[----:B------:R-:W-:Y:S01]  /*c7c0*/  @!P1 IMAD.WIDE.U32 R184, R236, 0xc0, R184 ;  /* 0x000000c0ecb89825 */ /* 0x000fe200078e00b8 */
[----:B------:R-:W-:Y:S01]  /*c7d0*/  @!PT LDS RZ, [RZ] ;  /* 0x00000000fffff984 */ /* 0x000fe20000000800 */
[----:B------:R-:W-:Y:S01]  /*c7e0*/  @!PT LDS RZ, [RZ] ;  /* 0x00000000fffff984 */ /* 0x000fe20000000800 */
[----:B------:R-:W-:Y:S01]  /*c7f0*/  @!PT LDS RZ, [RZ] ;  /* 0x00000000fffff984 */ /* 0x000fe20000000800 */
[----:B------:R2:W-:Y:S03]  /*c800*/  @!P1 LDGSTS.E.BYPASS.LTC128B.128 [R234+0x3800], desc[UR4][R190.64] ;  /* 0x03800000beea9fae */ /* 0x0005e6000b981a04 */
[C---:B------:R-:W-:Y:S01]  /*c810*/  @!P1 IMAD R192, R237.reuse, 0x180, RZ ;  /* 0x00000180edc09824 */ /* 0x040fe200078e02ff */
[----:B------:R2:W-:Y:S01]  /*c820*/  @P1 STS.128 [R234+0x4000], RZ ;  /* 0x004000ffea001388 */ /* 0x0005e20000000c00 */
[----:B------:R-:W-:Y:S02]  /*c830*/  @!P1 IMAD.IADD R189, R0, 0x1, R189 ;  /* 0x0000000100bd9824 */ /* 0x000fe400078e02bd */
[C---:B------:R-:W-:Y:S01]  /*c840*/  @!P1 IMAD R193, R237.reuse, 0x1c0, RZ ;  /* 0x000001c0edc19824 */ /* 0x040fe200078e02ff */
[----:B------:R-:W-:Y:S01]  /*c850*/  @!P1 IADD3 R175, PT, PT, R192, R175, RZ ;  /* 0x000000afc0af9210 */ /* 0x000fe20007ffe0ff */
[C---:B------:R-:W-:Y:S01]  /*c860*/  @!P1 IMAD.WIDE.U32 R176, R236.reuse, 0x160, R2 ;  /* 0x00000160ecb09825 */ /* 0x040fe200078e0002 */
[----:B------:R-:W-:Y:S01]  /*c870*/  @!PT LDS RZ, [RZ] ;  /* 0x00000000fffff984 */ /* 0x000fe20000000800 */
[----:B------:R-:W-:Y:S01]  /*c880*/  @!PT LDS RZ, [RZ] ;  /* 0x00000000fffff984 */ /* 0x000fe20000000800 */
[----:B------:R-:W-:Y:S01]  /*c890*/  @!PT LDS RZ, [RZ] ;  /* 0x00000000fffff984 */ /* 0x000fe20000000800 */
[----:B------:R2:W-:Y:S02]  /*c8a0*/  @!P1 LDGSTS.E.BYPASS.LTC128B.128 [R234+0x4000], desc[UR4][R188.64] ;  /* 0x04000000bcea9fae */ /* 0x0005e4000b981a04 */
[-C--:B------:R-:W-:Y:S01]  /*c8b0*/  @!P1 LEA R192, P0, R236, R2.reuse, 0x7 ;  /* 0x00000002ecc09211 */ /* 0x080fe200078038ff */
[C---:B------:R-:W-:Y:S01]  /*c8c0*/  @!P1 IMAD R0, R237.reuse, 0xc0, RZ ;  /* 0x000000c0ed009824 */ /* 0x040fe200078e02ff */
[----:B------:R2:W-:Y:S04]  /*c8d0*/  @P1 STS.128 [R234+0x4800], RZ ;  /* 0x004800ffea001388 */ /* 0x0005e80000000c00 */
[----:B------:R-:W-:Y:S01]  /*c8e0*/  @!P1 IADD3 R185, PT, PT, R0, R185, RZ ;  /* 0x000000b900b99210 */ /* 0x000fe20007ffe0ff */
[C---:B-1----:R-:W-:Y:S02]  /*c8f0*/  @!P1 IMAD R148, R237.reuse, 0xe0, RZ ;  /* 0x000000e0ed949824 */ /* 0x042fe400078e02ff */
[C---:B------:R-:W-:Y:S02]  /*c900*/  @!P1 IMAD R149, R237.reuse, 0x120, RZ ;  /* 0x00000120ed959824 */ /* 0x040fe400078e02ff */
[----:B------:R-:W-:Y:S01]  /*c910*/  @!P1 IMAD R0, R237, 0x160, RZ ;  /* 0x00000160ed009824 */ /* 0x000fe200078e02ff */
[----:B------:R-:W-:Y:S01]  /*c920*/  @!P1 IADD3 R183, PT, PT, R148, R183, RZ ;  /* 0x000000b794b79210 */ /* 0x000fe20007ffe0ff */
[----:B------:R-:W-:Y:S01]  /*c930*/  @!P1 IMAD.IADD R181, R149, 0x1, R181 ;  /* 0x0000000195b59824 */ /* 0x000fe200078e02b5 */
[-C--:B------:R-:W-:Y:S01]  /*c940*/  @!P1 MOV R148, R2.reuse ;  /* 0x0000000200949202 */ /* 0x080fe20000000f00 */
[----:B------:R-:W-:Y:S01]  /*c950*/  @!P1 IMAD.MOV.U32 R149, RZ, RZ, R3 ;  /* 0x000000ffff959224 */ /* 0x000fe200078e0003 */
[----:B------:R-:W-:Y:S03]  /*c960*/  @!P1 IADD3 R177, PT, PT, R0, R177, RZ ;  /* 0x000000b100b19210 */ /* 0x000fe60007ffe0ff */
[C---:B------:R-:W-:Y:S05]  /*c970*/  @!P1 IMAD.WIDE.U32 R148, R236.reuse, 0x1c0, R148 ;  /* 0x000001c0ec949825 */ /* 0x040fea00078e0094 */
[----:B------:R-:W-:Y:S02]  /*c980*/  @!P1 IADD3 R149, PT, PT, R193, R149, RZ ;  /* 0x00000095c1959210 */ /* 0x000fe40007ffe0ff */
[CCC-:B------:R-:W-:Y:S02]  /*c990*/  @!P1 LEA.HI.X R193, R236.reuse, R3.reuse, R237.reuse, 0x7, P0 ;  /* 0x00000003ecc19211 */ /* 0x1c0fe400000f3ced */
[C---:B------:R-:W-:Y:S03]  /*c9a0*/  @!P1 LEA R2, P0, R236.reuse, R2, 0x8 ;  /* 0x00000002ec029211 */ /* 0x040fe600078040ff */
[----:B------:R-:W-:Y:S01]  /*c9b0*/  @!PT LDS RZ, [RZ] ;  /* 0x00000000fffff984 */ /* 0x000fe20000000800 */
[----:B------:R-:W-:Y:S01]  /*c9c0*/  @!PT LDS RZ, [RZ] ;  /* 0x00000000fffff984 */ /* 0x000fe20000000800 */
[----:B------:R-:W-:Y:S01]  /*c9d0*/  @!PT LDS RZ, [RZ] ;  /* 0x00000000fffff984 */ /* 0x000fe20000000800 */
[----:B------:R2:W-:Y:S01]  /*c9e0*/  @!P1 LDGSTS.E.BYPASS.LTC128B.128 [R234+0x4800], desc[UR4][R192.64] ;  /* 0x04800000c0ea9fae */ /* 0x0005e2000b981a04 */
[----:B------:R-:W-:Y:S03]  /*c9f0*/  @!P1 LEA.HI.X R3, R236, R3, R237, 0x8, P0 ;  /* 0x00000003ec039211 */ /* 0x000fe600000f44ed */
        /* <DEDUP_REMOVED lines=50> */
[----:B------:R-:W0:Y:S02]  /*cd20*/  LDGDEPBAR ;  /* 0x00000000000079af */ /* 0x000e240000000000 */
.L_x_781:
[----:B------:R-:W-:Y:S05]  /*cd30*/  BSYNC.RECONVERGENT B1 ;  /* 0x0000000000017941 */ /* 0x000fea0003800200 */
.L_x_780:
        /* <DEDUP_REMOVED lines=65> */
[----:B------:R-:W-:Y:S01]  /*d150*/  LOP3.LUT R170, R170, 0x200, R232, 0xf8, !PT ;  /* 0x00000200aaaa7812 */ /* 0x000fe200078ef8e8 */
[----:B------:R-:W1:Y:S01]  /*d160*/  SHFL.BFLY PT, R148, R149, 0x2, 0x1f ;  /* 0x0c401f0095947f89 */ /* 0x000e6200000e0000 */
[----:B------:R-:W-:Y:S02]  /*d170*/  IADD3 R235, PT, PT, R235, -0x100, RZ ;  /* 0xffffff00ebeb7810 */ /* 0x000fe40007ffe0ff */
[----:B------:R-:W-:Y:S05]  /*d180*/  LEA R170, R170, R229, 0x1 ;  /* 0x000000e5aaaa7211 */ /* 0x000fea00078e08ff */
[----:B------:R-:W3:Y:S01]  /*d190*/  SHFL.BFLY PT, R2, R0, 0x2, 0x1f ;  /* 0x0c401f0000027f89 */ /* 0x000ee200000e0000 */
[----:B-1----:R-:W-:Y:S02]  /*d1a0*/  FMNMX.FTZ R149, R149, R148, !PT ;  /* 0x0000009495957209 */ /* 0x002fe40007810000 */
[----:B---3--:R-:W-:Y:S05]  /*d1b0*/  FMNMX.FTZ R0, R0, R2, !PT ;  /* 0x0000000200007209 */ /* 0x008fea0007810000 */
[----:B------:R-:W1:Y:S08]  /*d1c0*/  SHFL.BFLY PT, R172, R149, 0x1, 0x1f ;  /* 0x0c201f0095ac7f89 */ /* 0x000e7000000e0000 */
[----:B------:R-:W3:Y:S01]  /*d1d0*/  SHFL.BFLY PT, R2, R0, 0x1, 0x1f ;  /* 0x0c201f0000027f89 */ /* 0x000ee200000e0000 */
[----:B-1----:R-:W-:Y:S07]  /*d1e0*/  FMNMX.FTZ R149, R149, R172, !PT ;  /* 0x000000ac95957209 */ /* 0x002fee0007810000 */
[----:B------:R-:W1:Y:S01]  /*d1f0*/  LDSM.16.MT88.4 R172, [R170+0xa000] ;  /* 0x00a00000aaac783b */ /* 0x000e620000004200 */
[C---:B------:R-:W-:Y:S02]  /*d200*/  FSETP.NEU.FTZ.AND P1, PT, R149.reuse, -INF , PT ;  /* 0xff8000009500780b */ /* 0x040fe40003f3d000 */
[----:B---3--:R-:W-:Y:S01]  /*d210*/  FMNMX.FTZ R148, R0, R2, !PT ;  /* 0x0000000200947209 */ /* 0x008fe20007810000 */
[----:B------:R-:W-:Y:S01]  /*d220*/  FADD.FTZ R2, -R149, R151 ;  /* 0x0000009795027221 */ /* 0x000fe20000010100 */
[----:B------:R-:W-:Y:S02]  /*d230*/  IADD3 R151, PT, PT, R171, R170, RZ ;  /* 0x000000aaab977210 */ /* 0x000fe40007ffe0ff */
[C---:B------:R-:W-:Y:S01]  /*d240*/  FSETP.NEU.FTZ.AND P0, PT, R148.reuse, -INF , PT ;  /* 0xff8000009400780b */ /* 0x040fe20003f1d000 */
[----:B------:R-:W-:Y:S01]  /*d250*/  FADD.FTZ R0, -R148, R150 ;  /* 0x0000009694007221 */ /* 0x000fe20000010100 */
[----:B------:R-:W-:Y:S01]  /*d260*/  IADD3 R150, PT, PT, R170, 0xa040, RZ ;  /* 0x0000a040aa967810 */ /* 0x000fe20007ffe0ff */
        /* <DEDUP_REMOVED lines=8> */
[----:B------:R-:W-:Y:S01]  /*d2f0*/  ISETP.GT.AND P0, PT, R242, RZ, PT ;  /* 0x000000fff200720c */ /* 0x000fe20003f04270 */
        /* <DEDUP_REMOVED lines=24> */
[C---:B------:R-:W-:Y:S07]  /*d480*/  FMUL.FTZ R132, R2.reuse, R132 ;  /* 0x0000008402847220 */ /* 0x040fee0000410000 */
        /* <DEDUP_REMOVED lines=19> */
[----:B------:R-:W-:Y:S07]  /*d5c0*/  FMUL.FTZ R9, R2, R157 ;  /* 0x0000009d02097220 */ /* 0x000fee0000410000 */
[----:B------:R-:W-:Y:S01]  /*d5d0*/  MUFU.EX2 R185, R24 ;  /* 0x0000001800b97308 */ /* 0x000fe20000000800 */
[-C--:B------:R-:W-:Y:S01]  /*d5e0*/  FFMA.FTZ R29, R29, R3.reuse, -R184 ;  /* 0x000000031d1d7223 */ /* 0x080fe200000108b8 */
[----:B-1----:R-:W-:Y:S01]  /*d5f0*/  FMUL.FTZ R10, R0, R158 ;  /* 0x0000009e000a7220 */ /* 0x002fe20000410000 */
[-CC-:B------:R-:W-:Y:S01]  /*d600*/  FFMA.FTZ R30, R30, R3.reuse, -R186.reuse ;  /* 0x000000031e1e7223 */ /* 0x180fe200000108ba */
[-C--:B------:R-:W-:Y:S01]  /*d610*/  FFMA.FTZ R31, R31, R3.reuse, -R186 ;  /* 0x000000031f1f7223 */ /* 0x080fe200000108ba */
[--C-:B------:R-:W-:Y:S01]  /*d620*/  FFMA.FTZ R32, R32, R3, -R184.reuse ;  /* 0x0000000320207223 */ /* 0x100fe200000108b8 */
[----:B---3--:R-:W-:Y:S01]  /*d630*/  F2FP.BF16.F32.PACK_AB R155, R201, R198 ;  /* 0x000000c6c99b723e */ /* 0x008fe200000010ff */
[----:B------:R-:W-:Y:S01]  /*d640*/  FMUL.FTZ R11, R0, R159 ;  /* 0x0000009f000b7220 */ /* 0x000fe20000410000 */
[-C--:B------:R-:W-:Y:S01]  /*d650*/  FFMA.FTZ R33, R33, R3.reuse, -R184 ;  /* 0x0000000321217223 */ /* 0x080fe200000108b8 */
[----:B------:R-:W1:Y:S01]  /*d660*/  LDSM.16.MT88.4 R156, [R171] ;  /* 0x00000000ab9c783b */ /* 0x000e620000004200 */
[-CC-:B------:R-:W-:Y:S01]  /*d670*/  FFMA.FTZ R34, R34, R3.reuse, -R186.reuse ;  /* 0x0000000322227223 */ /* 0x180fe200000108ba */
[-C--:B------:R-:W-:Y:S01]  /*d680*/  FFMA.FTZ R35, R35, R3.reuse, -R186 ;  /* 0x0000000323237223 */ /* 0x080fe200000108ba */
[-CC-:B------:R-:W-:Y:S01]  /*d690*/  FFMA.FTZ R36, R36, R3.reuse, -R184.reuse ;  /* 0x0000000324247223 */ /* 0x180fe200000108b8 */
[C---:B------:R-:W-:Y:S05]  /*d6a0*/  HMMA.16816.F32.BF16 R4, R152.reuse, R172, R4 ;  /* 0x000000ac9804723c */ /* 0x040fea0000041804 */
[-C--:B------:R-:W-:Y:S01]  /*d6b0*/  FFMA.FTZ R37, R37, R3.reuse, -R184 ;  /* 0x0000000325257223 */ /* 0x080fe200000108b8 */
[-CC-:B------:R-:W-:Y:S01]  /*d6c0*/  FFMA.FTZ R38, R38, R3.reuse, -R186.reuse ;  /* 0x0000000326267223 */ /* 0x180fe200000108ba */
[-C--:B------:R-:W-:Y:S01]  /*d6d0*/  FFMA.FTZ R39, R39, R3.reuse, -R186 ;  /* 0x0000000327277223 */ /* 0x080fe200000108ba */
[C---:B------:R-:W-:Y:S01]  /*d6e0*/  HMMA.16816.F32.BF16 R8, R152.reuse, R174, R8 ;  /* 0x000000ae9808723c */ /* 0x040fe20000041808 */
[----:B------:R-:W2:Y:S02]  /*d6f0*/  LDSM.16.MT88.4 R172, [R170+0xa800] ;  /* 0x00a80000aaac783b */ /* 0x000ea40000004200 */
[-CC-:B------:R-:W-:Y:S01]  /*d700*/  FFMA.FTZ R40, R40, R3.reuse, -R184.reuse ;  /* 0x0000000328287223 */ /* 0x180fe200000108b8 */
[-C--:B------:R-:W-:Y:S01]  /*d710*/  FFMA.FTZ R41, R41, R3.reuse, -R184 ;  /* 0x0000000329297223 */ /* 0x080fe200000108b8 */
[-CC-:B------:R-:W-:Y:S01]  /*d720*/  FFMA.FTZ R42, R42, R3.reuse, -R186.reuse ;  /* 0x000000032a2a7223 */ /* 0x180fe200000108ba */
[-C--:B------:R-:W-:Y:S01]  /*d730*/  FFMA.FTZ R43, R43, R3.reuse, -R186 ;  /* 0x000000032b2b7223 */ /* 0x080fe200000108ba */
[-CC-:B------:R-:W-:Y:S01]  /*d740*/  FFMA.FTZ R12, R12, R3.reuse, -R184.reuse ;  /* 0x000000030c0c7223 */ /* 0x180fe200000108b8 */
[C---:B------:R-:W-:Y:S03]  /*d750*/  HMMA.16816.F32.BF16 R132, R152.reuse, R176, R132 ;  /* 0x000000b09884723c */ /* 0x040fe60000041884 */
[-C--:B------:R-:W-:Y:S01]  /*d760*/  FFMA.FTZ R13, R13, R3.reuse, -R184 ;  /* 0x000000030d0d7223 */ /* 0x080fe200000108b8 */
[-CC-:B------:R-:W-:Y:S01]  /*d770*/  FFMA.FTZ R14, R14, R3.reuse, -R186.reuse ;  /* 0x000000030e0e7223 */ /* 0x180fe200000108ba */
[-C--:B------:R-:W-:Y:S01]  /*d780*/  FFMA.FTZ R15, R15, R3.reuse, -R186 ;  /* 0x000000030f0f7223 */ /* 0x080fe200000108ba */
[----:B------:R3:W-:Y:S01]  /*d790*/  MUFU.EX2 R193, R12 ;  /* 0x0000000c00c17308 */ /* 0x0007e20000000800 */
[----:B------:R-:W-:Y:S01]  /*d7a0*/  FFMA.FTZ R17, R17, R3, -R184 ;  /* 0x0000000311117223 */ /* 0x000fe200000108b8 */
[C---:B------:R-:W-:Y:S01]  /*d7b0*/  HMMA.16816.F32.BF16 R136, R152.reuse, R178, R136 ;  /* 0x000000b29888723c */ /* 0x040fe20000041888 */
[----:B------:R-:W5:Y:S07]  /*d7c0*/  LDSM.16.MT88.4 R176, [R151+0xa800] ;  /* 0x00a8000097b0783b */ /* 0x000f6e0000004200 */
[----:B------:R-:W2:Y:S01]  /*d7d0*/  MUFU.EX2 R195, R13 ;  /* 0x0000000d00c37308 */ /* 0x000ea20000000800 */
[C---:B------:R-:W-:Y:S01]  /*d7e0*/  FMUL.FTZ R142, R0.reuse, R142 ;  /* 0x0000008e008e7220 */ /* 0x040fe20000410000 */
[----:B------:R-:W-:Y:S01]  /*d7f0*/  FMUL.FTZ R143, R0, R143 ;  /* 0x0000008f008f7220 */ /* 0x000fe20000410000 */
[C---:B------:R-:W-:Y:S01]  /*d800*/  FMUL.FTZ R140, R2.reuse, R140 ;  /* 0x0000008c028c7220 */ /* 0x040fe20000410000 */
[----:B------:R-:W-:Y:S06]  /*d810*/  FMUL.FTZ R141, R2, R141 ;  /* 0x0000008d028d7220 */ /* 0x000fec0000410000 */
[----:B------:R1:W-:Y:S01]  /*d820*/  MUFU.EX2 R188, R14 ;  /* 0x0000000e00bc7308 */ /* 0x0003e20000000800 */
[-CC-:B------:R-:W-:Y:S01]  /*d830*/  FFMA.FTZ R18, R18, R3.reuse, -R186.reuse ;  /* 0x0000000312127223 */ /* 0x180fe200000108ba */
[----:B----4-:R-:W-:Y:S01]  /*d840*/  FFMA.FTZ R16, R19, R3, -R186 ;  /* 0x0000000313107223 */ /* 0x010fe200000108ba */
[----:B------:R-:W-:Y:S07]  /*d850*/  FMUL.FTZ R19, R0, R167 ;  /* 0x000000a700137220 */ /* 0x000fee0000410000 */
[----:B------:R4:W5:Y:S01]  /*d860*/  MUFU.EX2 R190, R15 ;  /* 0x0000000f00be7308 */ /* 0x0009620000000800 */
[----:B---3--:R-:W-:Y:S01]  /*d870*/  FMUL.FTZ R12, R2, R160 ;  /* 0x000000a0020c7220 */ /* 0x008fe20000410000 */
[C---:B------:R-:W-:Y:S08]  /*d880*/  HMMA.16816.F32.BF16 R140, R152.reuse, R180, R140 ;  /* 0x000000b4988c723c */ /* 0x040ff0000004188c */
[----:B------:R3:W5:Y:S01]  /*d890*/  MUFU.EX2 R194, R17 ;  /* 0x0000001100c27308 */ /* 0x0007620000000800 */
[C---:B------:R-:W-:Y:S01]  /*d8a0*/  FMUL.FTZ R146, R0.reuse, R146 ;  /* 0x0000009200927220 */ /* 0x040fe20000410000 */
[----:B------:R-:W-:Y:S01]  /*d8b0*/  FMUL.FTZ R147, R0, R147 ;  /* 0x0000009300937220 */ /* 0x000fe20000410000 */
[C---:B------:R-:W-:Y:S01]  /*d8c0*/  FMUL.FTZ R144, R2.reuse, R144 ;  /* 0x0000009002907220 */ /* 0x040fe20000410000 */
[----:B------:R-:W-:Y:S06]  /*d8d0*/  FMUL.FTZ R145, R2, R145 ;  /* 0x0000009102917220 */ /* 0x000fec0000410000 */
[----:B------:R2:W-:Y:S01]  /*d8e0*/  MUFU.EX2 R191, R18 ;  /* 0x0000001200bf7308 */ /* 0x0005e20000000800 */
[----:B-1----:R-:W-:Y:S01]  /*d8f0*/  FMUL.FTZ R14, R0, R162 ;  /* 0x000000a2000e7220 */ /* 0x002fe20000410000 */
[----:B------:R-:W-:Y:S01]  /*d900*/  FMUL.FTZ R13, R2, R161 ;  /* 0x000000a1020d7220 */ /* 0x000fe20000410000 */
[--C-:B------:R-:W-:Y:S07]  /*d910*/  FFMA.FTZ R20, R20, R3, -R184.reuse ;  /* 0x0000000314147223 */ /* 0x100fee00000108b8 */
[----:B------:R1:W5:Y:S01]  /*d920*/  MUFU.EX2 R189, R16 ;  /* 0x0000001000bd7308 */ /* 0x0003620000000800 */
[----:B----4-:R-:W-:Y:S01]  /*d930*/  FMUL.FTZ R15, R0, R163 ;  /* 0x000000a3000f7220 */ /* 0x010fe20000410000 */
[C---:B------:R-:W-:Y:S01]  /*d940*/  HMMA.16816.F32.BF16 R144, R152.reuse, R182, R144 ;  /* 0x000000b69890723c */ /* 0x040fe20000041890 */
[----:B------:R-:W4:Y:S07]  /*d950*/  LDSM.16.MT88.4 R160, [R150+0x800] ;  /* 0x0008000096a0783b */ /* 0x000f2e0000004200 */
[----:B------:R-:W-:Y:S01]  /*d960*/  MUFU.EX2 R183, R25 ;  /* 0x0000001900b77308 */ /* 0x000fe20000000800 */
[----:B---3--:R-:W-:Y:S01]  /*d970*/  FMUL.FTZ R17, R2, R165 ;  /* 0x000000a502117220 */ /* 0x008fe20000410000 */
[-C--:B------:R-:W-:Y:S01]  /*d980*/  FFMA.FTZ R21, R21, R3.reuse, -R184 ;  /* 0x0000000315157223 */ /* 0x080fe200000108b8 */
[-CC-:B------:R-:W-:Y:S07]  /*d990*/  FFMA.FTZ R22, R22, R3.reuse, -R186.reuse ;  /* 0x0000000316167223 */ /* 0x180fee00000108ba */
[----:B------:R-:W-:Y:S01]  /*d9a0*/  MUFU.EX2 R180, R26 ;  /* 0x0000001a00b47308 */ /* 0x000fe20000000800 */
[-C--:B------:R-:W-:Y:S01]  /*d9b0*/  FFMA.FTZ R23, R23, R3.reuse, -R186 ;  /* 0x0000000317177223 */ /* 0x080fe200000108ba */
[C---:B------:R-:W-:Y:S08]  /*d9c0*/  HMMA.16816.F32.BF16 R12, R152.reuse, R156, R12 ;  /* 0x0000009c980c723c */ /* 0x040ff0000004180c */
[----:B------:R-:W-:Y:S01]  /*d9d0*/  MUFU.EX2 R181, R20 ;  /* 0x0000001400b57308 */ /* 0x000fe20000000800 */
[----:B--2---:R-:W-:Y:S01]  /*d9e0*/  FMUL.FTZ R18, R0, R166 ;  /* 0x000000a600127220 */ /* 0x004fe20000410000 */
[----:B-1----:R-:W-:Y:S01]  /*d9f0*/  FMUL.FTZ R16, R2, R164 ;  /* 0x000000a402107220 */ /* 0x002fe20000410000 */
[-CC-:B------:R-:W-:Y:S01]  /*da00*/  FFMA.FTZ R116, R116, R3.reuse, -R184.reuse ;  /* 0x0000000374747223 */ /* 0x180fe200000108b8 */
[----:B------:R-:W-:Y:S06]  /*da10*/  LDSM.16.MT88.4 R164, [R170+0xb000] ;  /* 0x00b00000aaa4783b */ /* 0x000fec0000004200 */
[----:B------:R-:W1:Y:S01]  /*da20*/  MUFU.EX2 R187, R21 ;  /* 0x0000001500bb7308 */ /* 0x000e620000000800 */
[-C--:B------:R-:W-:Y:S01]  /*da30*/  FFMA.FTZ R117, R117, R3.reuse, -R184 ;  /* 0x0000000375757223 */ /* 0x080fe200000108b8 */
[-CC-:B------:R-:W-:Y:S01]  /*da40*/  FFMA.FTZ R118, R118, R3.reuse, -R186.reuse ;  /* 0x0000000376767223 */ /* 0x180fe200000108ba */
[----:B------:R-:W-:Y:S01]  /*da50*/  FFMA.FTZ R119, R119, R3, -R186 ;  /* 0x0000000377777223 */ /* 0x000fe200000108ba */
[----:B------:R-:W-:Y:S06]  /*da60*/  HMMA.16816.F32.BF16 R16, R152, R158, R16 ;  /* 0x0000009e9810723c */ /* 0x000fec0000041810 */
[----:B------:R-:W-:Y:S01]  /*da70*/  MUFU.EX2 R116, R116 ;  /* 0x0000007400747308 */ /* 0x000fe20000000800 */
[----:B------:R-:W-:Y:S01]  /*da80*/  F2FP.BF16.F32.PACK_AB R152, R195, R193 ;  /* 0x000000c1c398723e */ /* 0x000fe200000010ff */
[----:B------:R-:W2:Y:S01]  /*da90*/  LDSM.16.MT88.4 R156, [R171+0x800] ;  /* 0x00080000ab9c783b */ /* 0x000ea20000004200 */
[----:B-----5:R-:W-:Y:S07]  /*daa0*/  F2FP.BF16.F32.PACK_AB R153, R190, R188 ;  /* 0x000000bcbe99723e */ /* 0x020fee00000010ff */
[----:B------:R-:W-:Y:S01]  /*dab0*/  MUFU.EX2 R117, R117 ;  /* 0x0000007500757308 */ /* 0x000fe20000000800 */
[----:B------:R-:W-:Y:S01]  /*dac0*/  F2FP.BF16.F32.PACK_AB R154, R194, R192 ;  /* 0x000000c0c29a723e */ /* 0x000fe200000010ff */
[--C-:B------:R-:W-:Y:S01]  /*dad0*/  FFMA.FTZ R120, R120, R3, -R184.reuse ;  /* 0x0000000378787223 */ /* 0x100fe200000108b8 */
[----:B------:R-:W-:Y:S07]  /*dae0*/  F2FP.BF16.F32.PACK_AB R155, R189, R191 ;  /* 0x000000bfbd9b723e */ /* 0x000fee00000010ff */
[----:B------:R-:W-:Y:S01]  /*daf0*/  MUFU.EX2 R118, R118 ;  /* 0x0000007600767308 */ /* 0x000fe20000000800 */
[----:B-1----:R-:W-:Y:S01]  /*db00*/  F2FP.BF16.F32.PACK_AB R20, R187, R181 ;  /* 0x000000b5bb14723e */ /* 0x002fe200000010ff */
        /* <DEDUP_REMOVED lines=12> */
[----:B------:R-:W1:Y:S07]  /*dbd0*/  LDSM.16.MT88.4 R172, [R151+0xb000] ;  /* 0x00b0000097ac783b */ /* 0x000e6e0000004200 */
        /* <DEDUP_REMOVED lines=13> */
[C---:B------:R-:W-:Y:S08]  /*dcb0*/  HMMA.16816.F32.BF16 R136, R152.reuse, R178, R136 ;  /* 0x000000b29888723c */ /* 0x040ff00000041888 */
[----:B------:R3:W-:Y:S01]  /*dcc0*/  MUFU.EX2 R179, R27 ;  /* 0x0000001b00b37308 */ /* 0x0007e20000000800 */
[-CC-:B------:R-:W-:Y:S01]  /*dcd0*/  FFMA.FTZ R56, R56, R3.reuse, -R184.reuse ;  /* 0x0000000338387223 */ /* 0x180fe200000108b8 */
[-C--:B------:R-:W-:Y:S01]  /*dce0*/  FFMA.FTZ R57, R57, R3.reuse, -R184 ;  /* 0x0000000339397223 */ /* 0x080fe200000108b8 */
[-CC-:B------:R-:W-:Y:S07]  /*dcf0*/  FFMA.FTZ R58, R58, R3.reuse, -R186.reuse ;  /* 0x000000033a3a7223 */ /* 0x180fee00000108ba */
[----:B------:R5:W-:Y:S01]  /*dd00*/  MUFU.EX2 R178, R22 ;  /* 0x0000001600b27308 */ /* 0x000be20000000800 */
[-C--:B------:R-:W-:Y:S01]  /*dd10*/  FFMA.FTZ R59, R59, R3.reuse, -R186 ;  /* 0x000000033b3b7223 */ /* 0x080fe200000108ba */
[C---:B----4-:R-:W-:Y:S08]  /*dd20*/  HMMA.16816.F32.BF16 R140, R152.reuse, R160, R140 ;  /* 0x000000a0988c723c */ /* 0x050ff0000004188c */
[----:B------:R-:W4:Y:S01]  /*dd30*/  MUFU.EX2 R182, R23 ;  /* 0x0000001700b67308 */ /* 0x000f220000000800 */
[-CC-:B------:R-:W-:Y:S01]  /*dd40*/  FFMA.FTZ R60, R60, R3.reuse, -R184.reuse ;  /* 0x000000033c3c7223 */ /* 0x180fe200000108b8 */
[-C--:B------:R-:W-:Y:S01]  /*dd50*/  FFMA.FTZ R61, R61, R3.reuse, -R184 ;  /* 0x000000033d3d7223 */ /* 0x080fe200000108b8 */
[-CC-:B------:R-:W-:Y:S07]  /*dd60*/  FFMA.FTZ R62, R62, R3.reuse, -R186.reuse ;  /* 0x000000033e3e7223 */ /* 0x180fee00000108ba */
[----:B------:R-:W-:Y:S01]  /*dd70*/  MUFU.EX2 R44, R44 ;  /* 0x0000002c002c7308 */ /* 0x000fe20000000800 */
[-C--:B------:R-:W-:Y:S01]  /*dd80*/  FFMA.FTZ R63, R63, R3.reuse, -R186 ;  /* 0x000000033f3f7223 */ /* 0x080fe200000108ba */
[C---:B------:R-:W-:Y:S01]  /*dd90*/  HMMA.16816.F32.BF16 R144, R152.reuse, R162, R144 ;  /* 0x000000a29890723c */ /* 0x040fe20000041890 */
[----:B---3--:R-:W3:Y:S07]  /*dda0*/  LDSM.16.MT88.4 R24, [R150+0x1000] ;  /* 0x001000009618783b */ /* 0x008eee0000004200 */
[----:B------:R-:W-:Y:S01]  /*ddb0*/  MUFU.EX2 R45, R45 ;  /* 0x0000002d002d7308 */ /* 0x000fe20000000800 */
[--C-:B------:R-:W-:Y:S01]  /*ddc0*/  FFMA.FTZ R64, R64, R3, -R184.reuse ;  /* 0x0000000340407223 */ /* 0x100fe200000108b8 */
[----:B-----5:R-:W-:Y:S01]  /*ddd0*/  F2FP.BF16.F32.PACK_AB R22, R183, R185 ;  /* 0x000000b9b716723e */ /* 0x020fe200000010ff */
[-C--:B------:R-:W-:Y:S07]  /*dde0*/  FFMA.FTZ R65, R65, R3.reuse, -R184 ;  /* 0x0000000341417223 */ /* 0x080fee00000108b8 */
[----:B------:R-:W-:Y:S01]  /*ddf0*/  MUFU.EX2 R46, R46 ;  /* 0x0000002e002e7308 */ /* 0x000fe20000000800 */
[-CC-:B------:R-:W-:Y:S01]  /*de00*/  FFMA.FTZ R66, R66, R3.reuse, -R186.reuse ;  /* 0x0000000342427223 */ /* 0x180fe200000108ba */
[C---:B--2---:R-:W-:Y:S01]  /*de10*/  HMMA.16816.F32.BF16 R12, R152.reuse, R156, R12 ;  /* 0x0000009c980c723c */ /* 0x044fe2000004180c */
[----:B------:R-:W-:Y:S07]  /*de20*/  LDSM.16.MT88.4 R160, [R151+0xb800] ;  /* 0x00b8000097a0783b */ /* 0x000fee0000004200 */
[----:B------:R-:W-:Y:S01]  /*de30*/  MUFU.EX2 R47, R47 ;  /* 0x0000002f002f7308 */ /* 0x000fe20000000800 */
[----:B----4-:R-:W-:Y:S01]  /*de40*/  F2FP.BF16.F32.PACK_AB R21, R182, R178 ;  /* 0x000000b2b615723e */ /* 0x010fe200000010ff */
[-C--:B------:R-:W-:Y:S01]  /*de50*/  FFMA.FTZ R67, R67, R3.reuse, -R186 ;  /* 0x0000000343437223 */ /* 0x080fe200000108ba */
[----:B------:R-:W-:Y:S07]  /*de60*/  F2FP.BF16.F32.PACK_AB R23, R179, R180 ;  /* 0x000000b4b317723e */ /* 0x000fee00000010ff */
[----:B------:R-:W-:Y:S01]  /*de70*/  MUFU.EX2 R48, R48 ;  /* 0x0000003000307308 */ /* 0x000fe20000000800 */
[-CC-:B------:R-:W-:Y:S01]  /*de80*/  FFMA.FTZ R68, R68, R3.reuse, -R184.reuse ;  /* 0x0000000344447223 */ /* 0x180fe200000108b8 */
[----:B------:R-:W-:Y:S01]  /*de90*/  HMMA.16816.F32.BF16 R16, R152, R158, R16 ;  /* 0x0000009e9810723c */ /* 0x000fe20000041810 */
[----:B------:R-:W2:Y:S07]  /*dea0*/  LDSM.16.MT88.4 R152, [R171+0x1000] ;  /* 0x00100000ab98783b */ /* 0x000eae0000004200 */
        /* <DEDUP_REMOVED lines=13> */
[----:B------:R5:W4:Y:S01]  /*df80*/  MUFU.EX2 R167, R31 ;  /* 0x0000001f00a77308 */ /* 0x000b220000000800 */
[-C--:B------:R-:W-:Y:S01]  /*df90*/  FFMA.FTZ R75, R75, R3.reuse, -R186 ;  /* 0x000000034b4b7223 */ /* 0x080fe200000108ba */
        /* <DEDUP_REMOVED lines=8> */
[-C--:B------:R-:W-:Y:S07]  /*e020*/  FFMA.FTZ R81, R81, R3.reuse, -R184 ;  /* 0x0000000351517223 */ /* 0x080fee00000108b8 */
[----:B------:R1:W4:Y:S01]  /*e030*/  MUFU.EX2 R172, R33 ;  /* 0x0000002100ac7308 */ /* 0x0003220000000800 */
[-CC-:B------:R-:W-:Y:S01]  /*e040*/  FFMA.FTZ R82, R82, R3.reuse, -R186.reuse ;  /* 0x0000000352527223 */ /* 0x180fe200000108ba */
[C---:B------:R-:W-:Y:S01]  /*e050*/  HMMA.16816.F32.BF16 R136, R20.reuse, R174, R136 ;  /* 0x000000ae1488723c */ /* 0x040fe20000041888 */
[----:B-----5:R-:W5:Y:S07]  /*e060*/  LDSM.16.MT88.4 R28, [R150+0x1800] ;  /* 0x00180000961c783b */ /* 0x020f6e0000004200 */
[----:B------:R-:W-:Y:S01]  /*e070*/  MUFU.EX2 R51, R51 ;  /* 0x0000003300337308 */ /* 0x000fe20000000800 */
[-C--:B------:R-:W-:Y:S01]  /*e080*/  FFMA.FTZ R83, R83, R3.reuse, -R186 ;  /* 0x0000000353537223 */ /* 0x080fe200000108ba */
[-CC-:B------:R-:W-:Y:S01]  /*e090*/  FFMA.FTZ R84, R84, R3.reuse, -R184.reuse ;  /* 0x0000000354547223 */ /* 0x180fe200000108b8 */
[-C--:B------:R-:W-:Y:S07]  /*e0a0*/  FFMA.FTZ R85, R85, R3.reuse, -R184 ;  /* 0x0000000355557223 */ /* 0x080fee00000108b8 */
[----:B------:R-:W-:Y:S01]  /*e0b0*/  MUFU.EX2 R52, R52 ;  /* 0x0000003400347308 */ /* 0x000fe20000000800 */
[-CC-:B------:R-:W-:Y:S01]  /*e0c0*/  FFMA.FTZ R86, R86, R3.reuse, -R186.reuse ;  /* 0x0000000356567223 */ /* 0x180fe200000108ba */
[C---:B---3--:R-:W-:Y:S08]  /*e0d0*/  HMMA.16816.F32.BF16 R140, R20.reuse, R24, R140 ;  /* 0x00000018148c723c */ /* 0x048ff0000004188c */
[----:B------:R-:W-:Y:S01]  /*e0e0*/  MUFU.EX2 R53, R53 ;  /* 0x0000003500357308 */ /* 0x000fe20000000800 */
[-C--:B------:R-:W-:Y:S01]  /*e0f0*/  FFMA.FTZ R87, R87, R3.reuse, -R186 ;  /* 0x0000000357577223 */ /* 0x080fe200000108ba */
[----:B-1----:R-:W-:Y:S01]  /*e100*/  LDSM.16.MT88.4 R32, [R170+0xc000] ;  /* 0x00c00000aa20783b */ /* 0x002fe20000004200 */
[-CC-:B------:R-:W-:Y:S07]  /*e110*/  FFMA.FTZ R88, R88, R3.reuse, -R184.reuse ;  /* 0x0000000358587223 */ /* 0x180fee00000108b8 */
[----:B------:R-:W-:Y:S01]  /*e120*/  MUFU.EX2 R54, R54 ;  /* 0x0000003600367308 */ /* 0x000fe20000000800 */
[-C--:B------:R-:W-:Y:S01]  /*e130*/  FFMA.FTZ R89, R89, R3.reuse, -R184 ;  /* 0x0000000359597223 */ /* 0x080fe200000108b8 */
[C---:B------:R-:W-:Y:S08]  /*e140*/  HMMA.16816.F32.BF16 R144, R20.reuse, R26, R144 ;  /* 0x0000001a1490723c */ /* 0x040ff00000041890 */
[----:B------:R-:W-:Y:S01]  /*e150*/  MUFU.EX2 R55, R55 ;  /* 0x0000003700377308 */ /* 0x000fe20000000800 */
[-CC-:B------:R-:W-:Y:S01]  /*e160*/  FFMA.FTZ R90, R90, R3.reuse, -R186.reuse ;  /* 0x000000035a5a7223 */ /* 0x180fe200000108ba */
[----:B------:R-:W1:Y:S01]  /*e170*/  LDSM.16.MT88.4 R24, [R171+0x1800] ;  /* 0x00180000ab18783b */ /* 0x000e620000004200 */
[-C--:B------:R-:W-:Y:S07]  /*e180*/  FFMA.FTZ R91, R91, R3.reuse, -R186 ;  /* 0x000000035b5b7223 */ /* 0x080fee00000108ba */
[----:B------:R-:W-:Y:S01]  /*e190*/  MUFU.EX2 R56, R56 ;  /* 0x0000003800387308 */ /* 0x000fe20000000800 */
[-CC-:B------:R-:W-:Y:S01]  /*e1a0*/  FFMA.FTZ R92, R92, R3.reuse, -R184.reuse ;  /* 0x000000035c5c7223 */ /* 0x180fe200000108b8 */
[C---:B--2---:R-:W-:Y:S08]  /*e1b0*/  HMMA.16816.F32.BF16 R12, R20.reuse, R152, R12 ;  /* 0x00000098140c723c */ /* 0x044ff0000004180c */
        /* <DEDUP_REMOVED lines=8> */
[----:B------:R-:W-:Y:S01]  /*e240*/  F2FP.BF16.F32.PACK_AB R20, R176, R177 ;  /* 0x000000b1b014723e */ /* 0x000fe200000010ff */
[----:B------:R-:W-:Y:S01]  /*e250*/  FFMA.FTZ R97, R97, R3, -R184 ;  /* 0x0000000361617223 */ /* 0x000fe200000108b8 */
[----:B----4-:R-:W-:Y:S07]  /*e260*/  F2FP.BF16.F32.PACK_AB R21, R167, R165 ;  /* 0x000000a5a715723e */ /* 0x010fee00000010ff */
[----:B------:R-:W-:Y:S01]  /*e270*/  MUFU.EX2 R154, R43 ;  /* 0x0000002b009a7308 */ /* 0x000fe20000000800 */
[----:B------:R-:W-:Y:S01]  /*e280*/  F2FP.BF16.F32.PACK_AB R22, R172, R173 ;  /* 0x000000adac16723e */ /* 0x000fe200000010ff */
[-CC-:B------:R-:W-:Y:S01]  /*e290*/  FFMA.FTZ R98, R98, R3.reuse, -R186.reuse ;  /* 0x0000000362627223 */ /* 0x180fe200000108ba */
[----:B------:R-:W-:Y:S07]  /*e2a0*/  F2FP.BF16.F32.PACK_AB R23, R166, R164 ;  /* 0x000000a4a617723e */ /* 0x000fee00000010ff */
[----:B------:R-:W-:Y:S01]  /*e2b0*/  MUFU.EX2 R57, R57 ;  /* 0x0000003900397308 */ /* 0x000fe20000000800 */
[-C--:B------:R-:W-:Y:S01]  /*e2c0*/  FFMA.FTZ R99, R99, R3.reuse, -R186 ;  /* 0x0000000363637223 */ /* 0x080fe200000108ba */
[----:B------:R-:W-:Y:S01]  /*e2d0*/  FFMA.FTZ R2, R2, R248, R199 ;  /* 0x000000f802027223 */ /* 0x000fe200000100c7 */
[-CC-:B------:R-:W-:Y:S07]  /*e2e0*/  FFMA.FTZ R100, R100, R3.reuse, -R184.reuse ;  /* 0x0000000364647223 */ /* 0x180fee00000108b8 */
[----:B------:R-:W-:Y:S01]  /*e2f0*/  MUFU.EX2 R58, R58 ;  /* 0x0000003a003a7308 */ /* 0x000fe20000000800 */
[-C--:B------:R-:W-:Y:S01]  /*e300*/  FFMA.FTZ R101, R101, R3.reuse, -R184 ;  /* 0x0000000365657223 */ /* 0x080fe200000108b8 */
[C---:B------:R-:W-:Y:S08]  /*e310*/  HMMA.16816.F32.BF16 R4, R20.reuse, R156, R4 ;  /* 0x0000009c1404723c */ /* 0x040ff00000041804 */
[----:B------:R-:W-:Y:S01]  /*e320*/  MUFU.EX2 R156, R36 ;  /* 0x00000024009c7308 */ /* 0x000fe20000000800 */
[----:B------:R-:W-:Y:S01]  /*e330*/  FADD.FTZ R2, R200, R2 ;  /* 0x00000002c8027221 */ /* 0x000fe20000010000 */
[-CC-:B------:R-:W-:Y:S01]  /*e340*/  FFMA.FTZ R102, R102, R3.reuse, -R186.reuse ;  /* 0x0000000366667223 */ /* 0x180fe200000108ba */
[-C--:B------:R-:W-:Y:S07]  /*e350*/  FFMA.FTZ R103, R103, R3.reuse, -R186 ;  /* 0x0000000367677223 */ /* 0x080fee00000108ba */
[----:B------:R-:W-:Y:S01]  /*e360*/  MUFU.EX2 R157, R40 ;  /* 0x00000028009d7308 */ /* 0x000fe20000000800 */
[-CC-:B------:R-:W-:Y:S01]  /*e370*/  FFMA.FTZ R104, R104, R3.reuse, -R184.reuse ;  /* 0x0000000368687223 */ /* 0x180fe200000108b8 */
[C---:B------:R-:W-:Y:S08]  /*e380*/  HMMA.16816.F32.BF16 R8, R20.reuse, R158, R8 ;  /* 0x0000009e1408723c */ /* 0x040ff00000041808 */
[----:B------:R2:W3:Y:S01]  /*e390*/  MUFU.EX2 R158, R37 ;  /* 0x00000025009e7308 */ /* 0x0004e20000000800 */
[-C--:B------:R-:W-:Y:S01]  /*e3a0*/  FFMA.FTZ R105, R105, R3.reuse, -R184 ;  /* 0x0000000369697223 */ /* 0x080fe200000108b8 */
[-CC-:B------:R-:W-:Y:S01]  /*e3b0*/  FFMA.FTZ R106, R106, R3.reuse, -R186.reuse ;  /* 0x000000036a6a7223 */ /* 0x180fe200000108ba */
[-C--:B------:R-:W-:Y:S07]  /*e3c0*/  FFMA.FTZ R107, R107, R3.reuse, -R186 ;  /* 0x000000036b6b7223 */ /* 0x080fee00000108ba */
[----:B------:R4:W3:Y:S01]  /*e3d0*/  MUFU.EX2 R159, R41 ;  /* 0x00000029009f7308 */ /* 0x0008e20000000800 */
[-CC-:B------:R-:W-:Y:S01]  /*e3e0*/  FFMA.FTZ R108, R108, R3.reuse, -R184.reuse ;  /* 0x000000036c6c7223 */ /* 0x180fe200000108b8 */
[C---:B------:R-:W-:Y:S08]  /*e3f0*/  HMMA.16816.F32.BF16 R132, R20.reuse, R160, R132 ;  /* 0x000000a01484723c */ /* 0x040ff00000041884 */
[----:B------:R-:W3:Y:S01]  /*e400*/  MUFU.EX2 R59, R59 ;  /* 0x0000003b003b7308 */ /* 0x000ee20000000800 */
[-C--:B------:R-:W-:Y:S01]  /*e410*/  FFMA.FTZ R109, R109, R3.reuse, -R184 ;  /* 0x000000036d6d7223 */ /* 0x080fe200000108b8 */
[-CC-:B------:R-:W-:Y:S01]  /*e420*/  FFMA.FTZ R110, R110, R3.reuse, -R186.reuse ;  /* 0x000000036e6e7223 */ /* 0x180fe200000108ba */
[-C--:B------:R-:W-:Y:S07]  /*e430*/  FFMA.FTZ R111, R111, R3.reuse, -R186 ;  /* 0x000000036f6f7223 */ /* 0x080fee00000108ba */
[----:B------:R-:W-:Y:S01]  /*e440*/  MUFU.EX2 R60, R60 ;  /* 0x0000003c003c7308 */ /* 0x000fe20000000800 */
[-CC-:B------:R-:W-:Y:S01]  /*e450*/  FFMA.FTZ R112, R112, R3.reuse, -R184.reuse ;  /* 0x0000000370707223 */ /* 0x180fe200000108b8 */
[C---:B------:R-:W-:Y:S01]  /*e460*/  HMMA.16816.F32.BF16 R136, R20.reuse, R162, R136 ;  /* 0x000000a21488723c */ /* 0x040fe20000041888 */
[----:B--2---:R-:W2:Y:S07]  /*e470*/  LDSM.16.MT88.4 R36, [R151+0xc000] ;  /* 0x00c000009724783b */ /* 0x004eae0000004200 */
[----:B------:R-:W2:Y:S01]  /*e480*/  MUFU.EX2 R61, R61 ;  /* 0x0000003d003d7308 */ /* 0x000ea20000000800 */
[-C--:B------:R-:W-:Y:S01]  /*e490*/  FFMA.FTZ R113, R113, R3.reuse, -R184 ;  /* 0x0000000371717223 */ /* 0x080fe200000108b8 */
[-CC-:B------:R-:W-:Y:S01]  /*e4a0*/  FFMA.FTZ R114, R114, R3.reuse, -R186.reuse ;  /* 0x0000000372727223 */ /* 0x180fe200000108ba */
[-C--:B------:R-:W-:Y:S07]  /*e4b0*/  FFMA.FTZ R115, R115, R3.reuse, -R186 ;  /* 0x0000000373737223 */ /* 0x080fee00000108ba */
[----:B------:R-:W-:Y:S01]  /*e4c0*/  MUFU.EX2 R62, R62 ;  /* 0x0000003e003e7308 */ /* 0x000fe20000000800 */
[-CC-:B------:R-:W-:Y:S01]  /*e4d0*/  FFMA.FTZ R124, R124, R3.reuse, -R184.reuse ;  /* 0x000000037c7c7223 */ /* 0x180fe200000108b8 */
[C---:B-----5:R-:W-:Y:S01]  /*e4e0*/  HMMA.16816.F32.BF16 R140, R20.reuse, R28, R140 ;  /* 0x0000001c148c723c */ /* 0x060fe2000004188c */
[----:B----4-:R-:W-:Y:S07]  /*e4f0*/  LDSM.16.MT88.4 R40, [R151+0xc800] ;  /* 0x00c800009728783b */ /* 0x010fee0000004200 */
[----:B------:R-:W4:Y:S01]  /*e500*/  MUFU.EX2 R63, R63 ;  /* 0x0000003f003f7308 */ /* 0x000f220000000800 */
[-C--:B------:R-:W-:Y:S01]  /*e510*/  FFMA.FTZ R125, R125, R3.reuse, -R184 ;  /* 0x000000037d7d7223 */ /* 0x080fe200000108b8 */
[-CC-:B------:R-:W-:Y:S01]  /*e520*/  FFMA.FTZ R126, R126, R3.reuse, -R186.reuse ;  /* 0x000000037e7e7223 */ /* 0x180fe200000108ba */
[-C--:B------:R-:W-:Y:S07]  /*e530*/  FFMA.FTZ R127, R127, R3.reuse, -R186 ;  /* 0x000000037f7f7223 */ /* 0x080fee00000108ba */
[----:B------:R-:W-:Y:S01]  /*e540*/  MUFU.EX2 R64, R64 ;  /* 0x0000004000407308 */ /* 0x000fe20000000800 */
[-C--:B------:R-:W-:Y:S01]  /*e550*/  FFMA.FTZ R128, R128, R3.reuse, -R184 ;  /* 0x0000000380807223 */ /* 0x080fe200000108b8 */
[C---:B------:R-:W-:Y:S01]  /*e560*/  HMMA.16816.F32.BF16 R144, R20.reuse, R30, R144 ;  /* 0x0000001e1490723c */ /* 0x040fe20000041890 */
[----:B------:R-:W5:Y:S07]  /*e570*/  LDSM.16.MT88.4 R28, [R150+0x2000] ;  /* 0x00200000961c783b */ /* 0x000f6e0000004200 */
[----:B------:R-:W4:Y:S01]  /*e580*/  MUFU.EX2 R65, R65 ;  /* 0x0000004100417308 */ /* 0x000f220000000800 */
[-C--:B------:R-:W-:Y:S01]  /*e590*/  FFMA.FTZ R130, R130, R3.reuse, -R186 ;  /* 0x0000000382827223 */ /* 0x080fe200000108ba */
[-C--:B------:R-:W-:Y:S01]  /*e5a0*/  FFMA.FTZ R184, R129, R3.reuse, -R184 ;  /* 0x0000000381b87223 */ /* 0x080fe200000108b8 */
[----:B------:R-:W-:Y:S07]  /*e5b0*/  FFMA.FTZ R186, R131, R3, -R186 ;  /* 0x0000000383ba7223 */ /* 0x000fee00000108ba */
[----:B------:R-:W-:Y:S01]  /*e5c0*/  MUFU.EX2 R66, R66 ;  /* 0x0000004200427308 */ /* 0x000fe20000000800 */
[----:B------:R-:W-:Y:S01]  /*e5d0*/  FFMA.FTZ R0, R0, R249, R197 ;  /* 0x000000f900007223 */ /* 0x000fe200000100c5 */
[C---:B-1----:R-:W-:Y:S08]  /*e5e0*/  HMMA.16816.F32.BF16 R12, R20.reuse, R24, R12 ;  /* 0x00000018140c723c */ /* 0x042ff0000004180c */
[----:B------:R-:W1:Y:S01]  /*e5f0*/  MUFU.EX2 R67, R67 ;  /* 0x0000004300437308 */ /* 0x000e620000000800 */
[----:B------:R-:W-:Y:S09]  /*e600*/  FADD.FTZ R0, R196, R0 ;  /* 0x00000000c4007221 */ /* 0x000ff20000010000 */
[----:B------:R-:W-:Y:S01]  /*e610*/  MUFU.EX2 R68, R68 ;  /* 0x0000004400447308 */ /* 0x000fe20000000800 */
[----:B------:R-:W-:Y:S01]  /*e620*/  FADD.FTZ R0, R198, R0 ;  /* 0x00000000c6007221 */ /* 0x000fe20000010000 */
[----:B------:R-:W-:Y:S01]  /*e630*/  HMMA.16816.F32.BF16 R16, R20, R26, R16 ;  /* 0x0000001a1410723c */ /* 0x000fe20000041810 */
[----:B------:R-:W4:Y:S07]  /*e640*/  LDSM.16.MT88.4 R24, [R171+0x2000] ;  /* 0x00200000ab18783b */ /* 0x000f2e0000004200 */
[----:B------:R-:W1:Y:S01]  /*e650*/  MUFU.EX2 R69, R69 ;  /* 0x0000004500457308 */ /* 0x000e620000000800 */
[----:B---3--:R-:W-:Y:S01]  /*e660*/  F2FP.BF16.F32.PACK_AB R20, R158, R156 ;  /* 0x0000009c9e14723e */ /* 0x008fe200000010ff */
[----:B------:R-:W-:Y:S01]  /*e670*/  FADD.FTZ R0, R201, R0 ;  /* 0x00000000c9007221 */ /* 0x000fe20000010000 */
[----:B------:R-:W-:Y:S07]  /*e680*/  F2FP.BF16.F32.PACK_AB R22, R159, R157 ;  /* 0x0000009d9f16723e */ /* 0x000fee00000010ff */
[----:B------:R-:W-:Y:S01]  /*e690*/  MUFU.EX2 R70, R70 ;  /* 0x0000004600467308 */ /* 0x000fe20000000800 */
[----:B------:R-:W-:Y:S02]  /*e6a0*/  F2FP.BF16.F32.PACK_AB R21, R153, R152 ;  /* 0x000000989915723e */ /* 0x000fe400000010ff */
[----:B------:R-:W-:Y:S07]  /*e6b0*/  F2FP.BF16.F32.PACK_AB R23, R154, R155 ;  /* 0x0000009b9a17723e */ /* 0x000fee00000010ff */
[----:B------:R-:W3:Y:S10]  /*e6c0*/  MUFU.EX2 R71, R71 ;  /* 0x0000004700477308 */ /* 0x000ef40000000800 */
[----:B------:R-:W-:Y:S01]  /*e6d0*/  MUFU.EX2 R72, R72 ;  /* 0x0000004800487308 */ /* 0x000fe20000000800 */
[C---:B------:R-:W-:Y:S09]  /*e6e0*/  HMMA.16816.F32.BF16 R4, R20.reuse, R32, R4 ;  /* 0x000000201404723c */ /* 0x040ff20000041804 */
[----:B------:R-:W3:Y:S10]  /*e6f0*/  MUFU.EX2 R73, R73 ;  /* 0x0000004900497308 */ /* 0x000ef40000000800 */
[----:B------:R-:W-:Y:S01]  /*e700*/  MUFU.EX2 R74, R74 ;  /* 0x0000004a004a7308 */ /* 0x000fe20000000800 */
[C---:B------:R-:W-:Y:S01]  /*e710*/  HMMA.16816.F32.BF16 R8, R20.reuse, R34, R8 ;  /* 0x000000221408723c */ /* 0x040fe20000041808 */
[----:B------:R-:W1:Y:S08]  /*e720*/  LDSM.16.MT88.4 R32, [R170+0xc800] ;  /* 0x00c80000aa20783b */ /* 0x000e700000004200 */
[----:B------:R-:W3:Y:S10]  /*e730*/  MUFU.EX2 R75, R75 ;  /* 0x0000004b004b7308 */ /* 0x000ef40000000800 */
[----:B------:R-:W-:Y:S01]  /*e740*/  MUFU.EX2 R76, R76 ;  /* 0x0000004c004c7308 */ /* 0x000fe20000000800 */
[C---:B--2---:R-:W-:Y:S09]  /*e750*/  HMMA.16816.F32.BF16 R132, R20.reuse, R36, R132 ;  /* 0x000000241484723c */ /* 0x044ff20000041884 */
[----:B------:R-:W2:Y:S10]  /*e760*/  MUFU.EX2 R77, R77 ;  /* 0x0000004d004d7308 */ /* 0x000eb40000000800 */
[----:B------:R-:W-:Y:S01]  /*e770*/  MUFU.EX2 R78, R78 ;  /* 0x0000004e004e7308 */ /* 0x000fe20000000800 */
[C---:B------:R-:W-:Y:S01]  /*e780*/  HMMA.16816.F32.BF16 R136, R20.reuse, R38, R136 ;  /* 0x000000261488723c */ /* 0x040fe20000041888 */
[----:B------:R-:W3:Y:S08]  /*e790*/  LDSM.16.MT88.4 R36, [R150+0x2800] ;  /* 0x002800009624783b */ /* 0x000ef00000004200 */
[----:B------:R-:W2:Y:S10]  /*e7a0*/  MUFU.EX2 R79, R79 ;  /* 0x0000004f004f7308 */ /* 0x000eb40000000800 */
[----:B------:R-:W-:Y:S01]  /*e7b0*/  MUFU.EX2 R80, R80 ;  /* 0x0000005000507308 */ /* 0x000fe20000000800 */
[C---:B-----5:R-:W-:Y:S09]  /*e7c0*/  HMMA.16816.F32.BF16 R140, R20.reuse, R28, R140 ;  /* 0x0000001c148c723c */ /* 0x060ff2000004188c */
[----:B------:R-:W5:Y:S10]  /*e7d0*/  MUFU.EX2 R81, R81 ;  /* 0x0000005100517308 */ /* 0x000f740000000800 */
[----:B------:R-:W-:Y:S01]  /*e7e0*/  MUFU.EX2 R82, R82 ;  /* 0x0000005200527308 */ /* 0x000fe20000000800 */
[C---:B------:R-:W-:Y:S01]  /*e7f0*/  HMMA.16816.F32.BF16 R144, R20.reuse, R30, R144 ;  /* 0x0000001e1490723c */ /* 0x040fe20000041890 */
[----:B------:R-:W-:Y:S08]  /*e800*/  LDSM.16.MT88.4 R28, [R170+0xd000] ;  /* 0x00d00000aa1c783b */ /* 0x000ff00000004200 */
[----:B------:R-:W5:Y:S10]  /*e810*/  MUFU.EX2 R83, R83 ;  /* 0x0000005300537308 */ /* 0x000f740000000800 */
[----:B------:R-:W-:Y:S01]  /*e820*/  MUFU.EX2 R84, R84 ;  /* 0x0000005400547308 */ /* 0x000fe20000000800 */
[C---:B----4-:R-:W-:Y:S09]  /*e830*/  HMMA.16816.F32.BF16 R12, R20.reuse, R24, R12 ;  /* 0x00000018140c723c */ /* 0x050ff2000004180c */
[----:B------:R-:W4:Y:S10]  /*e840*/  MUFU.EX2 R85, R85 ;  /* 0x0000005500557308 */ /* 0x000f340000000800 */
[----:B------:R-:W-:Y:S01]  /*e850*/  MUFU.EX2 R86, R86 ;  /* 0x0000005600567308 */ /* 0x000fe20000000800 */
[----:B------:R-:W-:Y:S01]  /*e860*/  HMMA.16816.F32.BF16 R16, R20, R26, R16 ;  /* 0x0000001a1410723c */ /* 0x000fe20000041810 */
[----:B------:R-:W2:Y:S08]  /*e870*/  LDSM.16.MT88.4 R24, [R171+0x2800] ;  /* 0x00280000ab18783b */ /* 0x000eb00000004200 */
[----:B------:R-:W4:Y:S01]  /*e880*/  MUFU.EX2 R87, R87 ;  /* 0x0000005700577308 */ /* 0x000f220000000800 */
[----:B------:R-:W-:Y:S02]  /*e890*/  F2FP.BF16.F32.PACK_AB R20, R45, R44 ;  /* 0x0000002c2d14723e */ /* 0x000fe400000010ff */
[----:B------:R-:W-:Y:S07]  /*e8a0*/  F2FP.BF16.F32.PACK_AB R21, R47, R46 ;  /* 0x0000002e2f15723e */ /* 0x000fee00000010ff */
[----:B------:R-:W-:Y:S01]  /*e8b0*/  MUFU.EX2 R88, R88 ;  /* 0x0000005800587308 */ /* 0x000fe20000000800 */
[----:B------:R-:W-:Y:S02]  /*e8c0*/  F2FP.BF16.F32.PACK_AB R22, R49, R48 ;  /* 0x000000303116723e */ /* 0x000fe400000010ff */
[----:B------:R-:W-:Y:S07]  /*e8d0*/  F2FP.BF16.F32.PACK_AB R23, R51, R50 ;  /* 0x000000323317723e */ /* 0x000fee00000010ff */
[----:B------:R-:W4:Y:S10]  /*e8e0*/  MUFU.EX2 R89, R89 ;  /* 0x0000005900597308 */ /* 0x000f340000000800 */
[----:B------:R-:W-:Y:S01]  /*e8f0*/  MUFU.EX2 R90, R90 ;  /* 0x0000005a005a7308 */ /* 0x000fe20000000800 */
[C---:B-1----:R-:W-:Y:S09]  /*e900*/  HMMA.16816.F32.BF16 R4, R20.reuse, R32, R4 ;  /* 0x000000201404723c */ /* 0x042ff20000041804 */
[----:B------:R-:W1:Y:S10]  /*e910*/  MUFU.EX2 R91, R91 ;  /* 0x0000005b005b7308 */ /* 0x000e740000000800 */
[----:B------:R-:W-:Y:S01]  /*e920*/  MUFU.EX2 R92, R92 ;  /* 0x0000005c005c7308 */ /* 0x000fe20000000800 */
[C---:B------:R-:W-:Y:S01]  /*e930*/  HMMA.16816.F32.BF16 R8, R20.reuse, R34, R8 ;  /* 0x000000221408723c */ /* 0x040fe20000041808 */
[----:B------:R-:W5:Y:S08]  /*e940*/  LDSM.16.MT88.4 R32, [R151+0xd000] ;  /* 0x00d000009720783b */ /* 0x000f700000004200 */
[----:B------:R-:W1:Y:S10]  /*e950*/  MUFU.EX2 R93, R93 ;  /* 0x0000005d005d7308 */ /* 0x000e740000000800 */
[----:B------:R-:W-:Y:S01]  /*e960*/  MUFU.EX2 R94, R94 ;  /* 0x0000005e005e7308 */ /* 0x000fe20000000800 */
[C---:B------:R-:W-:Y:S09]  /*e970*/  HMMA.16816.F32.BF16 R132, R20.reuse, R40, R132 ;  /* 0x000000281484723c */ /* 0x040ff20000041884 */
[----:B------:R-:W1:Y:S10]  /*e980*/  MUFU.EX2 R95, R95 ;  /* 0x0000005f005f7308 */ /* 0x000e740000000800 */
[----:B------:R-:W-:Y:S01]  /*e990*/  MUFU.EX2 R96, R96 ;  /* 0x0000006000607308 */ /* 0x000fe20000000800 */
[C---:B------:R-:W-:Y:S01]  /*e9a0*/  HMMA.16816.F32.BF16 R136, R20.reuse, R42, R136 ;  /* 0x0000002a1488723c */ /* 0x040fe20000041888 */
[----:B------:R-:W-:Y:S08]  /*e9b0*/  LDSM.16.MT88.4 R40, [R151+0xd800] ;  /* 0x00d800009728783b */ /* 0x000ff00000004200 */
[----:B------:R-:W1:Y:S10]  /*e9c0*/  MUFU.EX2 R97, R97 ;  /* 0x0000006100617308 */ /* 0x000e740000000800 */
[----:B------:R-:W-:Y:S01]  /*e9d0*/  MUFU.EX2 R98, R98 ;  /* 0x0000006200627308 */ /* 0x000fe20000000800 */
[C---:B---3--:R-:W-:Y:S09]  /*e9e0*/  HMMA.16816.F32.BF16 R140, R20.reuse, R36, R140 ;  /* 0x00000024148c723c */ /* 0x048ff2000004188c */
[----:B------:R-:W3:Y:S10]  /*e9f0*/  MUFU.EX2 R99, R99 ;  /* 0x0000006300637308 */ /* 0x000ef40000000800 */
[----:B------:R-:W-:Y:S01]  /*ea00*/  MUFU.EX2 R100, R100 ;  /* 0x0000006400647308 */ /* 0x000fe20000000800 */
[C---:B------:R-:W-:Y:S01]  /*ea10*/  HMMA.16816.F32.BF16 R144, R20.reuse, R38, R144 ;  /* 0x000000261490723c */ /* 0x040fe20000041890 */
[----:B------:R-:W4:Y:S08]  /*ea20*/  LDSM.16.MT88.4 R36, [R150+0x3000] ;  /* 0x003000009624783b */ /* 0x000f300000004200 */
[----:B------:R-:W3:Y:S10]  /*ea30*/  MUFU.EX2 R101, R101 ;  /* 0x0000006500657308 */ /* 0x000ef40000000800 */
[----:B------:R-:W-:Y:S01]  /*ea40*/  MUFU.EX2 R102, R102 ;  /* 0x0000006600667308 */ /* 0x000fe20000000800 */
[C---:B--2---:R-:W-:Y:S09]  /*ea50*/  HMMA.16816.F32.BF16 R12, R20.reuse, R24, R12 ;  /* 0x00000018140c723c */ /* 0x044ff2000004180c */
[----:B------:R-:W2:Y:S10]  /*ea60*/  MUFU.EX2 R103, R103 ;  /* 0x0000006700677308 */ /* 0x000eb40000000800 */
[----:B------:R-:W-:Y:S01]  /*ea70*/  MUFU.EX2 R104, R104 ;  /* 0x0000006800687308 */ /* 0x000fe20000000800 */
[----:B------:R-:W-:Y:S01]  /*ea80*/  HMMA.16816.F32.BF16 R16, R20, R26, R16 ;  /* 0x0000001a1410723c */ /* 0x000fe20000041810 */
[----:B------:R-:W1:Y:S08]  /*ea90*/  LDSM.16.MT88.4 R24, [R171+0x3000] ;  /* 0x00300000ab18783b */ /* 0x000e700000004200 */
[----:B------:R-:W2:Y:S01]  /*eaa0*/  MUFU.EX2 R105, R105 ;  /* 0x0000006900697308 */ /* 0x000ea20000000800 */
[----:B------:R-:W-:Y:S02]  /*eab0*/  F2FP.BF16.F32.PACK_AB R20, R53, R52 ;  /* 0x000000343514723e */ /* 0x000fe400000010ff */
[----:B------:R-:W-:Y:S07]  /*eac0*/  F2FP.BF16.F32.PACK_AB R21, R55, R54 ;  /* 0x000000363715723e */ /* 0x000fee00000010ff */
[----:B------:R-:W-:Y:S01]  /*ead0*/  MUFU.EX2 R106, R106 ;  /* 0x0000006a006a7308 */ /* 0x000fe20000000800 */
[----:B------:R-:W-:Y:S02]  /*eae0*/  F2FP.BF16.F32.PACK_AB R22, R57, R56 ;  /* 0x000000383916723e */ /* 0x000fe400000010ff */
[----:B------:R-:W-:Y:S07]  /*eaf0*/  F2FP.BF16.F32.PACK_AB R23, R59, R58 ;  /* 0x0000003a3b17723e */ /* 0x000fee00000010ff */
[----:B------:R-:W2:Y:S10]  /*eb00*/  MUFU.EX2 R107, R107 ;  /* 0x0000006b006b7308 */ /* 0x000eb40000000800 */
[----:B------:R-:W-:Y:S01]  /*eb10*/  MUFU.EX2 R108, R108 ;  /* 0x0000006c006c7308 */ /* 0x000fe20000000800 */
[C---:B------:R-:W-:Y:S09]  /*eb20*/  HMMA.16816.F32.BF16 R4, R20.reuse, R28, R4 ;  /* 0x0000001c1404723c */ /* 0x040ff20000041804 */
[----:B------:R-:W-:Y:S10]  /*eb30*/  MUFU.EX2 R109, R109 ;  /* 0x0000006d006d7308 */ /* 0x000ff40000000800 */
[----:B------:R-:W-:Y:S01]  /*eb40*/  MUFU.EX2 R110, R110 ;  /* 0x0000006e006e7308 */ /* 0x000fe20000000800 */
[C---:B------:R-:W-:Y:S01]  /*eb50*/  HMMA.16816.F32.BF16 R8, R20.reuse, R30, R8 ;  /* 0x0000001e1408723c */ /* 0x040fe20000041808 */
[----:B------:R-:W3:Y:S08]  /*eb60*/  LDSM.16.MT88.4 R28, [R170+0xd800] ;  /* 0x00d80000aa1c783b */ /* 0x000ef00000004200 */
[----:B------:R-:W-:Y:S10]  /*eb70*/  MUFU.EX2 R111, R111 ;  /* 0x0000006f006f7308 */ /* 0x000ff40000000800 */
[----:B------:R-:W-:Y:S01]  /*eb80*/  MUFU.EX2 R112, R112 ;  /* 0x0000007000707308 */ /* 0x000fe20000000800 */
[C---:B-----5:R-:W-:Y:S09]  /*eb90*/  HMMA.16816.F32.BF16 R132, R20.reuse, R32, R132 ;  /* 0x000000201484723c */ /* 0x060ff20000041884 */
[----:B------:R-:W-:Y:S10]  /*eba0*/  MUFU.EX2 R113, R113 ;  /* 0x0000007100717308 */ /* 0x000ff40000000800 */
[----:B------:R-:W-:Y:S01]  /*ebb0*/  MUFU.EX2 R114, R114 ;  /* 0x0000007200727308 */ /* 0x000fe20000000800 */
[C---:B------:R-:W-:Y:S01]  /*ebc0*/  HMMA.16816.F32.BF16 R136, R20.reuse, R34, R136 ;  /* 0x000000221488723c */ /* 0x040fe20000041888 */
[----:B------:R-:W5:Y:S08]  /*ebd0*/  LDSM.16.MT88.4 R32, [R150+0x3800] ;  /* 0x003800009620783b */ /* 0x000f700000004200 */
[----:B------:R-:W-:Y:S10]  /*ebe0*/  MUFU.EX2 R115, R115 ;  /* 0x0000007300737308 */ /* 0x000ff40000000800 */
[----:B------:R-:W-:Y:S01]  /*ebf0*/  MUFU.EX2 R124, R124 ;  /* 0x0000007c007c7308 */ /* 0x000fe20000000800 */
[C---:B----4-:R-:W-:Y:S09]  /*ec00*/  HMMA.16816.F32.BF16 R140, R20.reuse, R36, R140 ;  /* 0x00000024148c723c */ /* 0x050ff2000004188c */
[----:B------:R-:W-:Y:S10]  /*ec10*/  MUFU.EX2 R125, R125 ;  /* 0x0000007d007d7308 */ /* 0x000ff40000000800 */
[----:B------:R-:W-:Y:S01]  /*ec20*/  MUFU.EX2 R126, R126 ;  /* 0x0000007e007e7308 */ /* 0x000fe20000000800 */
[C---:B------:R-:W-:Y:S01]  /*ec30*/  HMMA.16816.F32.BF16 R144, R20.reuse, R38, R144 ;  /* 0x000000261490723c */ /* 0x040fe20000041890 */
[----:B------:R-:W-:Y:S08]  /*ec40*/  LDSM.16.MT88.4 R36, [R151+0xe000] ;  /* 0x00e000009724783b */ /* 0x000ff00000004200 */
[----:B------:R-:W4:Y:S10]  /*ec50*/  MUFU.EX2 R127, R127 ;  /* 0x0000007f007f7308 */ /* 0x000f340000000800 */
[----:B------:R-:W-:Y:S01]  /*ec60*/  MUFU.EX2 R128, R128 ;  /* 0x0000008000807308 */ /* 0x000fe20000000800 */
[C---:B-1----:R-:W-:Y:S09]  /*ec70*/  HMMA.16816.F32.BF16 R12, R20.reuse, R24, R12 ;  /* 0x00000018140c723c */ /* 0x042ff2000004180c */
[----:B------:R-:W-:Y:S10]  /*ec80*/  MUFU.EX2 R184, R184 ;  /* 0x000000b800b87308 */ /* 0x000ff40000000800 */
[----:B------:R-:W-:Y:S01]  /*ec90*/  MUFU.EX2 R130, R130 ;  /* 0x0000008200827308 */ /* 0x000fe20000000800 */
[----:B------:R-:W-:Y:S01]  /*eca0*/  HMMA.16816.F32.BF16 R16, R20, R26, R16 ;  /* 0x0000001a1410723c */ /* 0x000fe20000041810 */
[----:B------:R-:W1:Y:S08]  /*ecb0*/  LDSM.16.MT88.4 R24, [R171+0x3800] ;  /* 0x00380000ab18783b */ /* 0x000e700000004200 */
[----:B------:R-:W4:Y:S01]  /*ecc0*/  MUFU.EX2 R186, R186 ;  /* 0x000000ba00ba7308 */ /* 0x000f220000000800 */
        /* <DEDUP_REMOVED lines=9> */
[----:B------:R-:W-:Y:S07]  /*ed60*/  LDSM.16.MT88.4 R40, [R150+0x4800] ;  /* 0x004800009628783b */ /* 0x000fee0000004200 */
[C---:B-----5:R-:W-:Y:S08]  /*ed70*/  HMMA.16816.F32.BF16 R140, R20.reuse, R32, R140 ;  /* 0x00000020148c723c */ /* 0x060ff0000004188c */
[C---:B------:R-:W-:Y:S01]  /*ed80*/  HMMA.16816.F32.BF16 R144, R20.reuse, R34, R144 ;  /* 0x000000221490723c */ /* 0x040fe20000041890 */
[----:B------:R-:W5:Y:S07]  /*ed90*/  LDSM.16.MT88.4 R32, [R150+0x4000] ;  /* 0x004000009620783b */ /* 0x000f6e0000004200 */
[C---:B-1----:R-:W-:Y:S08]  /*eda0*/  HMMA.16816.F32.BF16 R12, R20.reuse, R24, R12 ;  /* 0x00000018140c723c */ /* 0x042ff0000004180c */
[----:B------:R-:W-:Y:S01]  /*edb0*/  HMMA.16816.F32.BF16 R16, R20, R26, R16 ;  /* 0x0000001a1410723c */ /* 0x000fe20000041810 */
[----:B------:R-:W1:Y:S02]  /*edc0*/  LDSM.16.MT88.4 R24, [R171+0x4000] ;  /* 0x00400000ab18783b */ /* 0x000e640000004200 */
        /* <DEDUP_REMOVED lines=9> */
[----:B------:R-:W2:Y:S07]  /*ee60*/  LDSM.16.MT88.4 R36, [R151+0xe800] ;  /* 0x00e800009724783b */ /* 0x000eae0000004200 */
[C---:B-----5:R-:W-:Y:S08]  /*ee70*/  HMMA.16816.F32.BF16 R140, R20.reuse, R32, R140 ;  /* 0x00000020148c723c */ /* 0x060ff0000004188c */
[C---:B------:R-:W-:Y:S01]  /*ee80*/  HMMA.16816.F32.BF16 R144, R20.reuse, R34, R144 ;  /* 0x000000221490723c */ /* 0x040fe20000041890 */
[----:B------:R-:W-:Y:S07]  /*ee90*/  LDSM.16.MT88.4 R32, [R151+0xf000] ;  /* 0x00f000009720783b */ /* 0x000fee0000004200 */
        /* <DEDUP_REMOVED lines=10> */
[C---:B--2---:R-:W-:Y:S08]  /*ef40*/  HMMA.16816.F32.BF16 R132, R20.reuse, R36, R132 ;  /* 0x000000241484723c */ /* 0x044ff00000041884 */
[C---:B------:R-:W-:Y:S01]  /*ef50*/  HMMA.16816.F32.BF16 R136, R20.reuse, R38, R136 ;  /* 0x000000261488723c */ /* 0x040fe20000041888 */
[----:B------:R-:W2:Y:S07]  /*ef60*/  LDSM.16.MT88.4 R36, [R150+0x5000] ;  /* 0x005000009624783b */ /* 0x000eae0000004200 */
[C---:B------:R-:W-:Y:S08]  /*ef70*/  HMMA.16816.F32.BF16 R140, R20.reuse, R40, R140 ;  /* 0x00000028148c723c */ /* 0x040ff0000004188c */
[C---:B------:R-:W-:Y:S08]  /*ef80*/  HMMA.16816.F32.BF16 R144, R20.reuse, R42, R144 ;  /* 0x0000002a1490723c */ /* 0x040ff00000041890 */
        /* <DEDUP_REMOVED lines=13> */
[C---:B--2---:R-:W-:Y:S08]  /*f060*/  HMMA.16816.F32.BF16 R140, R20.reuse, R36, R140 ;  /* 0x00000024148c723c */ /* 0x044ff0000004188c */
[C---:B------:R-:W-:Y:S01]  /*f070*/  HMMA.16816.F32.BF16 R144, R20.reuse, R38, R144 ;  /* 0x000000261490723c */ /* 0x040fe20000041890 */
[----:B------:R-:W2:Y:S07]  /*f080*/  LDSM.16.MT88.4 R36, [R150+0x5800] ;  /* 0x005800009624783b */ /* 0x000eae0000004200 */
        /* <DEDUP_REMOVED lines=10> */
[C---:B-----5:R-:W-:Y:S03]  /*f130*/  HMMA.16816.F32.BF16 R132, R20.reuse, R32, R132 ;  /* 0x000000201484723c */ /* 0x060fe60000041884 */
[----:B------:R-:W-:Y:S01]  /*f140*/  FADD.FTZ R32, R202, R2 ;  /* 0x00000002ca207221 */ /* 0x000fe20000010000 */
[----:B------:R-:W-:Y:S03]  /*f150*/  FADD.FTZ R2, R188, R0 ;  /* 0x00000000bc027221 */ /* 0x000fe60000010000 */
[----:B------:R-:W-:Y:S01]  /*f160*/  FADD.FTZ R32, R203, R32 ;  /* 0x00000020cb207221 */ /* 0x000fe20000010000 */
[C---:B------:R-:W-:Y:S03]  /*f170*/  HMMA.16816.F32.BF16 R136, R20.reuse, R34, R136 ;  /* 0x000000221488723c */ /* 0x040fe60000041888 */
[----:B------:R-:W-:Y:S01]  /*f180*/  FADD.FTZ R0, R193, R32 ;  /* 0x00000020c1007221 */ /* 0x000fe20000010000 */
[----:B------:R-:W-:Y:S01]  /*f190*/  FADD.FTZ R2, R190, R2 ;  /* 0x00000002be027221 */ /* 0x000fe20000010000 */
[----:B------:R-:W5:Y:S02]  /*f1a0*/  LDSM.16.MT88.4 R32, [R151+0x10000] ;  /* 0x010000009720783b */ /* 0x000f640000004200 */
[----:B------:R-:W-:Y:S01]  /*f1b0*/  FADD.FTZ R0, R195, R0 ;  /* 0x00000000c3007221 */ /* 0x000fe20000010000 */
[C---:B--2---:R-:W-:Y:S03]  /*f1c0*/  HMMA.16816.F32.BF16 R140, R20.reuse, R36, R140 ;  /* 0x00000024148c723c */ /* 0x044fe6000004188c */
[----:B------:R-:W-:Y:S01]  /*f1d0*/  FADD.FTZ R36, R192, R0 ;  /* 0x00000000c0247221 */ /* 0x000fe20000010000 */
[----:B------:R-:W-:Y:S04]  /*f1e0*/  FADD.FTZ R2, R191, R2 ;  /* 0x00000002bf027221 */ /* 0x000fe80000010000 */
[C---:B------:R-:W-:Y:S03]  /*f1f0*/  HMMA.16816.F32.BF16 R144, R20.reuse, R38, R144 ;  /* 0x000000261490723c */ /* 0x040fe60000041890 */
[----:B------:R-:W-:Y:S01]  /*f200*/  FADD.FTZ R0, R189, R2 ;  /* 0x00000002bd007221 */ /* 0x000fe20000010000 */
[----:B------:R-:W-:Y:S03]  /*f210*/  FADD.FTZ R2, R194, R36 ;  /* 0x00000024c2027221 */ /* 0x000fe60000010000 */
        /* <DEDUP_REMOVED lines=15> */
[----:B----4-:R-:W-:Y:S01]  /*f310*/  F2FP.BF16.F32.PACK_AB R165, R127, R126 ;  /* 0x0000007e7fa5723e */ /* 0x010fe200000010ff */
[----:B------:R-:W-:Y:S01]  /*f320*/  FADD.FTZ R0, R167, R0 ;  /* 0x00000000a7007221 */ /* 0x000fe20000010000 */
[----:B------:R-:W-:Y:S01]  /*f330*/  F2FP.BF16.F32.PACK_AB R167, R186, R130 ;  /* 0x00000082baa7723e */ /* 0x000fe200000010ff */
[----:B------:R-:W-:Y:S02]  /*f340*/  FADD.FTZ R2, R183, R2 ;  /* 0x00000002b7027221 */ /* 0x000fe40000010000 */
[C---:B---3--:R-:W-:Y:S03]  /*f350*/  HMMA.16816.F32.BF16 R4, R20.reuse, R28, R4 ;  /* 0x0000001c1404723c */ /* 0x048fe60000041804 */
[----:B------:R-:W-:Y:S01]  /*f360*/  FADD.FTZ R2, R177, R2 ;  /* 0x00000002b1027221 */ /* 0x000fe20000010000 */
[----:B------:R-:W-:Y:S01]  /*f370*/  FADD.FTZ R36, R164, R0 ;  /* 0x00000000a4247221 */ /* 0x000fe20000010000 */
[----:B------:R-:W-:Y:S02]  /*f380*/  F2FP.BF16.F32.PACK_AB R164, R125, R124 ;  /* 0x0000007c7da4723e */ /* 0x000fe400000010ff */
[----:B------:R-:W-:Y:S01]  /*f390*/  FADD.FTZ R2, R176, R2 ;  /* 0x00000002b0027221 */ /* 0x000fe20000010000 */
[C---:B------:R-:W-:Y:S01]  /*f3a0*/  HMMA.16816.F32.BF16 R8, R20.reuse, R30, R8 ;  /* 0x0000001e1408723c */ /* 0x040fe20000041808 */
[----:B------:R-:W2:Y:S02]  /*f3b0*/  LDSM.16.MT88.4 R28, [R171+0x6000] ;  /* 0x00600000ab1c783b */ /* 0x000ea40000004200 */
[----:B------:R-:W-:Y:S01]  /*f3c0*/  FADD.FTZ R0, R173, R2 ;  /* 0x00000002ad007221 */ /* 0x000fe20000010000 */
[----:B------:R-:W-:Y:S01]  /*f3d0*/  FADD.FTZ R36, R166, R36 ;  /* 0x00000024a6247221 */ /* 0x000fe20000010000 */
[----:B------:R-:W-:Y:S02]  /*f3e0*/  F2FP.BF16.F32.PACK_AB R166, R184, R128 ;  /* 0x00000080b8a6723e */ /* 0x000fe400000010ff */
        /* <DEDUP_REMOVED lines=10> */
[C---:B-1----:R-:W-:Y:S01]  /*f490*/  HMMA.16816.F32.BF16 R140, R20.reuse, R24, R140 ;  /* 0x00000018148c723c */ /* 0x042fe2000004188c */
[----:B------:R-:W-:Y:S02]  /*f4a0*/  LDSM.16.MT88.4 R156, [R170+0x11800] ;  /* 0x01180000aa9c783b */ /* 0x000fe40000004200 */
[----:B------:R-:W-:Y:S01]  /*f4b0*/  FADD.FTZ R0, R155, R0 ;  /* 0x000000009b007221 */ /* 0x000fe20000010000 */
[----:B------:R-:W-:Y:S03]  /*f4c0*/  FADD.FTZ R36, R44, R2 ;  /* 0x000000022c247221 */ /* 0x000fe60000010000 */
[----:B------:R-:W-:Y:S01]  /*f4d0*/  FADD.FTZ R0, R154, R0 ;  /* 0x000000009a007221 */ /* 0x000fe20000010000 */
[C---:B------:R-:W-:Y:S01]  /*f4e0*/  HMMA.16816.F32.BF16 R144, R20.reuse, R26, R144 ;  /* 0x0000001a1490723c */ /* 0x040fe20000041890 */
[----:B------:R-:W1:Y:S02]  /*f4f0*/  LDSM.16.MT88.4 R24, [R151+0x10800] ;  /* 0x010800009718783b */ /* 0x000e640000004200 */
[----:B------:R-:W-:Y:S04]  /*f500*/  FADD.FTZ R0, R46, R0 ;  /* 0x000000002e007221 */ /* 0x000fe80000010000 */
[----:B------:R-:W-:Y:S01]  /*f510*/  FADD.FTZ R2, R47, R0 ;  /* 0x000000002f027221 */ /* 0x000fe20000010000 */
[----:B------:R-:W-:Y:S01]  /*f520*/  FADD.FTZ R0, R45, R36 ;  /* 0x000000242d007221 */ /* 0x000fe20000010000 */
        /* <DEDUP_REMOVED lines=49> */
[----:B------:R-:W3:Y:S02]  /*f840*/  LDSM.16.MT88.4 R32, [R150+0x7000] ;  /* 0x007000009620783b */ /* 0x000ee40000004200 */
        /* <DEDUP_REMOVED lines=36> */
[----:B--2---:R-:W-:Y:S01]  /*fa90*/  MOV R151, R149 ;  /* 0x0000009500977202 */ /* 0x004fe20000000f00 */
[C---:B-1----:R-:W-:Y:S03]  /*faa0*/  HMMA.16816.F32.BF16 R12, R20.reuse, R24, R12 ;  /* 0x00000018140c723c */ /* 0x042fe6000004180c */
[----:B------:R-:W-:Y:S01]  /*fab0*/  FADD.FTZ R2, R101, R2 ;  /* 0x0000000265027221 */ /* 0x000fe20000010000 */
[----:B------:R-:W-:Y:S03]  /*fac0*/  FADD.FTZ R0, R106, R0 ;  /* 0x000000006a007221 */ /* 0x000fe60000010000 */
[----:B------:R-:W-:Y:S01]  /*fad0*/  FADD.FTZ R2, R104, R2 ;  /* 0x0000000268027221 */ /* 0x000fe20000010000 */
[----:B------:R-:W-:Y:S01]  /*fae0*/  HMMA.16816.F32.BF16 R16, R20, R26, R16 ;  /* 0x0000001a1410723c */ /* 0x000fe20000041810 */
[----:B------:R1:W2:Y:S02]  /*faf0*/  LDSM.16.MT88.4 R20, [R150+0x7800] ;  /* 0x007800009614783b */ /* 0x0002a40000004200 */
[----:B------:R-:W-:Y:S01]  /*fb00*/  FADD.FTZ R0, R107, R0 ;  /* 0x000000006b007221 */ /* 0x000fe20000010000 */
[----:B------:R-:W-:Y:S03]  /*fb10*/  FADD.FTZ R2, R105, R2 ;  /* 0x0000000269027221 */ /* 0x000fe60000010000 */
[----:B------:R-:W-:Y:S01]  /*fb20*/  FADD.FTZ R0, R110, R0 ;  /* 0x000000006e007221 */ /* 0x000fe20000010000 */
[C---:B------:R-:W-:Y:S01]  /*fb30*/  HMMA.16816.F32.BF16 R152, R164.reuse, R156, R4 ;  /* 0x0000009ca498723c */ /* 0x040fe20000041804 */
[----:B------:R-:W3:Y:S04]  /*fb40*/  LDSM.16.MT88.4 R4, [R171+0x7800] ;  /* 0x00780000ab04783b */ /* 0x000ee80000004200 */
[----:B------:R-:W-:Y:S01]  /*fb50*/  FADD.FTZ R2, R108, R2 ;  /* 0x000000026c027221 */ /* 0x000fe20000010000 */
[----:B------:R-:W-:Y:S02]  /*fb60*/  FADD.FTZ R0, R111, R0 ;  /* 0x000000006f007221 */ /* 0x000fe40000010000 */
[C---:B------:R-:W-:Y:S03]  /*fb70*/  HMMA.16816.F32.BF16 R156, R164.reuse, R158, R8 ;  /* 0x0000009ea49c723c */ /* 0x040fe60000041808 */
[----:B------:R-:W-:Y:S01]  /*fb80*/  FADD.FTZ R2, R109, R2 ;  /* 0x000000026d027221 */ /* 0x000fe20000010000 */
[----:B------:R-:W-:Y:S03]  /*fb90*/  FADD.FTZ R0, R114, R0 ;  /* 0x0000000072007221 */ /* 0x000fe60000010000 */
[----:B------:R-:W-:Y:S01]  /*fba0*/  FADD.FTZ R2, R112, R2 ;  /* 0x0000000270027221 */ /* 0x000fe20000010000 */
[C---:B----4-:R-:W-:Y:S03]  /*fbb0*/  HMMA.16816.F32.BF16 R132, R164.reuse, R28, R132 ;  /* 0x0000001ca484723c */ /* 0x050fe60000041884 */
[----:B------:R-:W-:Y:S01]  /*fbc0*/  FADD.FTZ R0, R115, R0 ;  /* 0x0000000073007221 */ /* 0x000fe20000010000 */
[----:B------:R-:W-:Y:S01]  /*fbd0*/  FADD.FTZ R2, R113, R2 ;  /* 0x0000000271027221 */ /* 0x000fe20000010000 */
[----:B-1----:R-:W-:Y:S02]  /*fbe0*/  MOV R150, R148 ;  /* 0x0000009400967202 */ /* 0x002fe40000000f00 */
[----:B------:R-:W-:Y:S01]  /*fbf0*/  FADD.FTZ R0, R118, R0 ;  /* 0x0000000076007221 */ /* 0x000fe20000010000 */
[C---:B------:R-:W-:Y:S03]  /*fc00*/  HMMA.16816.F32.BF16 R136, R164.reuse, R30, R136 ;  /* 0x0000001ea488723c */ /* 0x040fe60000041888 */
[----:B------:R-:W-:Y:S01]  /*fc10*/  FADD.FTZ R2, R116, R2 ;  /* 0x0000000274027221 */ /* 0x000fe20000010000 */
[----:B------:R-:W-:Y:S03]  /*fc20*/  FADD.FTZ R0, R119, R0 ;  /* 0x0000000077007221 */ /* 0x000fe60000010000 */
[----:B------:R-:W-:Y:S01]  /*fc30*/  FADD.FTZ R2, R117, R2 ;  /* 0x0000000275027221 */ /* 0x000fe20000010000 */
        /* <DEDUP_REMOVED lines=9> */
[C---:B---3--:R-:W-:Y:S03]  /*fcd0*/  HMMA.16816.F32.BF16 R160, R164.reuse, R4, R12 ;  /* 0x00000004a4a0723c */ /* 0x048fe6000004180c */
[----:B------:R-:W-:Y:S01]  /*fce0*/  FADD.FTZ R3, R125, R2 ;  /* 0x000000027d037221 */ /* 0x000fe20000010000 */
[----:B------:R-:W-:Y:S01]  /*fcf0*/  FADD.FTZ R2, R130, R0 ;  /* 0x0000000082027221 */ /* 0x000fe20000010000 */
[----:B------:R-:W-:Y:S02]  /*fd00*/  IADD3 R0, PT, PT, R242, -0x1, RZ ;  /* 0xfffffffff2007810 */ /* 0x000fe40007ffe0ff */
[----:B------:R-:W-:Y:S01]  /*fd10*/  FADD.FTZ R3, R128, R3 ;  /* 0x0000000380037221 */ /* 0x000fe20000010000 */
[----:B------:R-:W-:Y:S03]  /*fd20*/  HMMA.16816.F32.BF16 R164, R164, R6, R16 ;  /* 0x00000006a4a4723c */ /* 0x000fe60000041810 */
[----:B------:R-:W-:Y:S01]  /*fd30*/  FADD.FTZ R249, R186, R2 ;  /* 0x00000002baf97221 */ /* 0x000fe20000010000 */
[----:B------:R-:W-:Y:S01]  /*fd40*/  MOV R242, R0 ;  /* 0x0000000000f27202 */ /* 0x000fe20000000f00 */
[----:B------:R-:W-:Y:S03]  /*fd50*/  FADD.FTZ R248, R184, R3 ;  /* 0x00000003b8f87221 */ /* 0x000fe60000010000 */
[----:B------:R-:W-:Y:S01]  /*fd60*/  @!UPT UIADD3 URZ, UPT, UPT, URZ, URZ, URZ ;  /* 0x000000fffffff290 */ /* 0x000fe2000fffe0ff */
[----:B------:R-:W-:Y:S11]  /*fd70*/  @P0 BRA `(.L_x_784) ;  /* 0xffffffa400700947 */ /* 0x000ff6000383ffff */
.L_x_777:
        /* <DEDUP_REMOVED lines=11> */
.L_x_798:
[----:B------:R-:W3:Y:S01]  /*fe30*/  MUFU.RCP R0, R21 ;  /* 0x0000001500007308 */ /* 0x000ee20000001000 */
[----:B------:R-:W-:Y:S01]  /*fe40*/  FSETP.NE.FTZ.AND P1, PT, R21, RZ, PT ;  /* 0x000000ff1500720b */ /* 0x000fe20003f35000 */
[----:B----4-:R-:W-:Y:S01]  /*fe50*/  FADD.FTZ R22, R2, R22 ;  /* 0x0000001602167221 */ /* 0x010fe20000010000 */
[C---:B------:R-:W-:Y:S02]  /*fe60*/  SHF.L.U32 R5, R233.reuse, 0x4, RZ ;  /* 0x00000004e9057819 */ /* 0x040fe400000006ff */
[----:B------:R-:W-:Y:S02]  /*fe70*/  SHF.L.U32 R3, R233, 0x1, RZ ;  /* 0x00000001e9037819 */ /* 0x000fe400000006ff */
[----:B------:R-:W-:Y:S02]  /*fe80*/  LOP3.LUT R5, R5, 0x1c0, RZ, 0xc0, !PT ;  /* 0x000001c005057812 */ /* 0x000fe400078ec0ff */
[----:B------:R-:W-:Y:S02]  /*fe90*/  FSETP.NE.FTZ.AND P0, PT, R22, RZ, PT ;  /* 0x000000ff1600720b */ /* 0x000fe40003f15000 */
[----:B------:R-:W-:-:S02]  /*fea0*/  LOP3.LUT R231, R231, 0x6, R3, 0xf8, !PT ;  /* 0x00000006e7e77812 */ /* 0x000fc400078ef803 */
[----:B------:R-:W-:Y:S02]  /*feb0*/  MOV R16, 0x10 ;  /* 0x0000001000107802 */ /* 0x000fe40000000f00 */
[----:B------:R-:W-:Y:S02]  /*fec0*/  R2P PR, R233, 0x18 ;  /* 0x00000018e9007804 */ /* 0x000fe40000000000 */
[----:B------:R-:W-:Y:S02]  /*fed0*/  SEL R16, R16, 0xfffffff0, !P2 ;  /* 0xfffffff010107807 */ /* 0x000fe40005000000 */
[----:B---3--:R-:W-:Y:S02]  /*fee0*/  FSEL R2, R0, 1, P1 ;  /* 0x3f80000000027808 */ /* 0x008fe40000800000 */
[----:B------:R-:W2:Y:S01]  /*fef0*/  MUFU.RCP R0, R22 ;  /* 0x0000001600007308 */ /* 0x000ea20000001000 */
[----:B------:R-:W-:Y:S02]  /*ff00*/  SEL R6, R6, 0xffffffe0, !P3 ;  /* 0xffffffe006067807 */ /* 0x000fe40005800000 */
        /* <DEDUP_REMOVED lines=17> */
[----:B--2---:R-:W-:Y:S02]  /*10020*/  FSEL R0, R0, 1, P0 ;  /* 0x3f80000000007808 */ /* 0x004fe40000000000 */
[----:B------:R-:W-:Y:S02]  /*10030*/  LOP3.LUT R2, R231, R2, RZ, 0xfc, !PT ;  /* 0x00000002e7027212 */ /* 0x000fe400078efcff */
[----:B------:R-:W-:Y:S01]  /*10040*/  F2FP.BF16.F32.PACK_AB R4, R4, R156 ;  /* 0x0000009c0404723e */ /* 0x000fe200000010ff */
        /* <DEDUP_REMOVED lines=17> */
[----:B------:R-:W-:-:S02]  /*10160*/  F2FP.BF16.F32.PACK_AB R0, R153, R152 ;  /* 0x000000989900723e */ /* 0x000fc400000010ff */
[----:B------:R-:W-:Y:S02]  /*10170*/  F2FP.BF16.F32.PACK_AB R3, R3, R154 ;  /* 0x0000009a0303723e */ /* 0x000fe400000010ff */
[-C--:B------:R-:W-:Y:S01]  /*10180*/  IADD3 R5, PT, PT, R16, R229.reuse, RZ ;  /* 0x000000e510057210 */ /* 0x080fe20007ffe0ff */
[----:B------:R2:W-:Y:S01]  /*10190*/  STS [R229], R0 ;  /* 0x00000000e5007388 */ /* 0x0005e20000000800 */
[----:B------:R-:W-:Y:S02]  /*101a0*/  F2FP.BF16.F32.PACK_AB R10, R10, R158 ;  /* 0x0000009e0a0a723e */ /* 0x000fe400000010ff */
[----:B------:R-:W-:Y:S01]  /*101b0*/  IADD3 R2, PT, PT, R6, R229, RZ ;  /* 0x000000e506027210 */ /* 0x000fe20007ffe0ff */
        /* <DEDUP_REMOVED lines=14> */
[----:B------:R-:W-:Y:S01]  /*102a0*/  F2FP.BF16.F32.PACK_AB R12, R12, R162 ;  /* 0x000000a20c0c723e */ /* 0x000fe200000010ff */
[C---:B--2---:R-:W-:Y:S01]  /*102b0*/  VIADD R0, R229.reuse, 0x40 ;  /* 0x00000040e5007836 */ /* 0x044fe20000000000 */
[----:B------:R-:W-:Y:S02]  /*102c0*/  @P4 IADD3 R0, PT, PT, R229, -0x40, RZ ;  /* 0xffffffc0e5004810 */ /* 0x000fe40007ffe0ff */
[----:B------:R-:W-:Y:S02]  /*102d0*/  F2FP.BF16.F32.PACK_AB R17, R17, R164 ;  /* 0x000000a41111723e */ /* 0x000fe400000010ff */
[----:B------:R-:W-:Y:S01]  /*102e0*/  F2FP.BF16.F32.PACK_AB R11, R11, R166 ;  /* 0x000000a60b0b723e */ /* 0x000fe200000010ff */
[C---:B---3--:R-:W-:Y:S01]  /*102f0*/  IMAD.IADD R3, R16.reuse, 0x1, R0 ;  /* 0x0000000110037824 */ /* 0x048fe200078e0200 */
[----:B----4-:R-:W-:-:S05]  /*10300*/  IADD3 R4, PT, PT, R16, R2, RZ ;  /* 0x0000000210047210 */ /* 0x010fca0007ffe0ff */
[----:B------:R-:W-:Y:S04]  /*10310*/  STS [R4], R7 ;  /* 0x0000000704007388 */ /* 0x000fe80000000800 */
[----:B------:R-:W-:Y:S01]  /*10320*/  STS [R4+0x400], R15 ;  /* 0x0004000f04007388 */ /* 0x000fe20000000800 */
[----:B-1----:R-:W-:-:S03]  /*10330*/  IADD3 R2, PT, PT, R6, R0, RZ ;  /* 0x0000000006027210 */ /* 0x002fc60007ffe0ff */
[----:B------:R-:W-:Y:S04]  /*10340*/  STS [R0], R14 ;  /* 0x0000000e00007388 */ /* 0x000fe80000000800 */
[----:B------:R1:W-:Y:S04]  /*10350*/  STS [R0+0x400], R13 ;  /* 0x0004000d00007388 */ /* 0x0003e80000000800 */
[----:B------:R-:W-:Y:S04]  /*10360*/  STS [R3], R20 ;  /* 0x0000001403007388 */ /* 0x000fe80000000800 */
[----:B------:R-:W-:Y:S04]  /*10370*/  STS [R3+0x400], R19 ;  /* 0x0004001303007388 */ /* 0x000fe80000000800 */
[----:B------:R-:W-:Y:S04]  /*10380*/  STS [R2], R18 ;  /* 0x0000001202007388 */ /* 0x000fe80000000800 */
[----:B------:R-:W-:Y:S01]  /*10390*/  STS [R2+0x400], R12 ;  /* 0x0004000c02007388 */ /* 0x000fe20000000800 */
[----:B-1----:R-:W-:-:S05]  /*103a0*/  IADD3 R0, PT, PT, R16, R2, RZ ;  /* 0x0000000210007210 */ /* 0x002fca0007ffe0ff */
[----:B------:R-:W-:Y:S04]  /*103b0*/  STS [R0], R17 ;  /* 0x0000001100007388 */ /* 0x000fe80000000800 */
[----:B------:R1:W-:Y:S04]  /*103c0*/  STS [R0+0x400], R11 ;  /* 0x0004000b00007388 */ /* 0x0003e80000000800 */
[----:B------:R-:W2:Y:S04]  /*103d0*/  LD.E.64 R4, desc[UR4][R168.64+0x88] ;  /* 0x00008804a8047980 */ /* 0x000ea8000c101b00 */
[----:B-1----:R-:W3:Y:S01]  /*103e0*/  LD.E.U8 R0, desc[UR4][R168.64+0x1c8] ;  /* 0x0001c804a8007980 */ /* 0x002ee2000c101100 */
[----:B------:R-:W1:Y:S01]  /*103f0*/  S2R R38, SR_CTAID.Z ;  /* 0x0000000000267919 */ /* 0x000e620000002700 */
[----:B------:R-:W1:Y:S01]  /*10400*/  S2R R39, SR_CTAID.Y ;  /* 0x0000000000277919 */ /* 0x000e620000002600 */
[----:B---3--:R-:W-:-:S13]  /*10410*/  ISETP.NE.AND P3, PT, R0, RZ, PT ;  /* 0x000000ff0000720c */ /* 0x008fda0003f65270 */
[----:B------:R-:W1:Y:S04]  /*10420*/  @!P3 LD.E R3, desc[UR4][R168.64+0x60] ;  /* 0x00006004a803b980 */ /* 0x000e68000c101900 */
[----:B------:R-:W3:Y:S01]  /*10430*/  @!P3 LD.E R6, desc[UR4][R168.64+0xb4] ;  /* 0x0000b404a806b980 */ /* 0x000ee2000c101900 */
[----:B------:R-:W4:Y:S08]  /*10440*/  @P1 MUFU.LG2 R0, R21 ;  /* 0x0000001500001308 */ /* 0x000f300000000c00 */
[----:B------:R-:W2:Y:S01]  /*10450*/  @P0 MUFU.LG2 R2, R22 ;  /* 0x0000001600020308 */ /* 0x000ea20000000c00 */
[----:B------:R-:W-:Y:S01]  /*10460*/  ISETP.NE.AND P2, PT, R252, -0x1, PT ;  /* 0xfffffffffc00780c */ /* 0x000fe20003f45270 */
[----:B------:R-:W-:Y:S01]  /*10470*/  BSSY.RECONVERGENT B0, `(.L_x_786) ;  /* 0x0000014000007945 */ /* 0x000fe20003800200 */
[----:B------:R-:W-:-:S02]  /*10480*/  LOP3.LUT R12, R230, 0x30, RZ, 0xc0, !PT ;  /* 0x00000030e60c7812 */ /* 0x000fc400078ec0ff */
[----:B------:R-:W-:Y:S01]  /*10490*/  SHF.R.U32.HI R8, RZ, 0x2, R233 ;  /* 0x00000002ff087819 */ /* 0x000fe200000116e9 */
[----:B----4-:R-:W-:Y:S01]  /*104a0*/  @P1 FMUL.FTZ R7, R0, 0.69314718246459960938 ;  /* 0x3f31721800071820 */ /* 0x010fe20000410000 */
[----:B------:R-:W-:Y:S02]  /*104b0*/  MOV R18, 0x7f800000 ;  /* 0x7f80000000127802 */ /* 0x000fe40000000f00 */
[----:B------:R-:W-:Y:S01]  /*104c0*/  MOV R17, 0x7f800000 ;  /* 0x7f80000000117802 */ /* 0x000fe20000000f00 */
[----:B-----5:R-:W-:Y:S01]  /*104d0*/  @P1 FFMA.FTZ R18, R23, R149, R7 ;  /* 0x0000009517121223 */ /* 0x020fe20000010007 */
[----:B--2---:R-:W-:Y:S01]  /*104e0*/  @P0 FMUL.FTZ R2, R2, 0.69314718246459960938 ;  /* 0x3f31721802020820 */ /* 0x004fe20000410000 */
[----:B------:R-:W-:Y:S02]  /*104f0*/  LOP3.LUT R12, R12, 0x7, R8, 0xf8, !PT ;  /* 0x000000070c0c7812 */ /* 0x000fe400078ef808 */
[----:B------:R-:W-:Y:S02]  /*10500*/  @P2 IMAD R19, R5, R252, RZ ;  /* 0x000000fc05132224 */ /* 0x000fe400078e02ff */
[----:B------:R-:W-:Y:S01]  /*10510*/  @P0 FFMA.FTZ R17, R23, R148, R2 ;  /* 0x0000009417110223 */ /* 0x000fe20000010002 */
[----:B------:R-:W-:-:S04]  /*10520*/  @P2 IMAD.WIDE.U32 R14, R4, R252, RZ ;  /* 0x000000fc040e2225 */ /* 0x000fc800078e00ff */
[----:B-1----:R-:W-:-:S04]  /*10530*/  @!P3 IMAD R0, R3, R39, R38 ;  /* 0x000000270300b224 */ /* 0x002fc800078e0226 */
[----:B---3--:R-:W-:Y:S01]  /*10540*/  @!P3 IMAD R0, R0, R6, RZ ;  /* 0x000000060000b224 */ /* 0x008fe200078e02ff */
[----:B------:R-:W-:Y:S06]  /*10550*/  @!P3 BRA `(.L_x_787) ;  /* 0x000000000014b947 */ /* 0x000fec0003800000 */
[----:B------:R-:W2:Y:S04]  /*10560*/  @!P2 LD.E R0, desc[UR4][R168.64+0xb4] ;  /* 0x0000b404a800a980 */ /* 0x000ea8000c101900 */
[----:B------:R-:W3:Y:S01]  /*10570*/  LD.E R2, desc[UR4][R168.64+0xd4] ;  /* 0x0000d404a8027980 */ /* 0x000ee2000c101900 */
[----:B--2---:R-:W-:Y:S02]  /*10580*/  @!P2 IMAD R252, R0, R39, RZ ;  /* 0x0000002700fca224 */ /* 0x004fe400078e02ff */
[----:B---3--:R-:W-:-:S05]  /*10590*/  IMAD R0, R2, R38, RZ ;  /* 0x0000002602007224 */ /* 0x008fca00078e02ff */
[----:B------:R-:W-:Y:S02]  /*105a0*/  IADD3 R0, PT, PT, R0, R252, RZ ;  /* 0x000000fc00007210 */ /* 0x000fe40007ffe0ff */
.L_x_787:
[----:B------:R-:W-:Y:S05]  /*105b0*/  BSYNC.RECONVERGENT B0 ;  /* 0x0000000000007941 */ /* 0x000fea0003800200 */
.L_x_786:
[----:B------:R1:W5:Y:S01]  /*105c0*/  LDL R37, [R1] ;  /* 0x0000000001257983 */ /* 0x0003620000100800 */
[----:B------:R-:W2:Y:S01]  /*105d0*/  S2R R2, SR_CTAID.X ;  /* 0x0000000000027919 */ /* 0x000ea20000002500 */
[----:B------:R-:W-:Y:S05]  /*105e0*/  WARPSYNC.ALL ;  /* 0x0000000000007948 */ /* 0x000fea0003800000 */
[----:B------:R1:W5:Y:S04]  /*105f0*/  @!P2 LD.E.64 R6, desc[UR4][R168.64+0x80] ;  /* 0x00008004a806a980 */ /* 0x000368000c101b00 */
[----:B------:R1:W5:Y:S04]  /*10600*/  LD.E.64 R8, desc[UR4][R168.64+0x90] ;  /* 0x00009004a8087980 */ /* 0x000368000c101b00 */
[----:B------:R1:W5:Y:S01]  /*10610*/  LD.E.64 R10, desc[UR4][R168.64+0x70] ;  /* 0x00007004a80a7980 */ /* 0x000362000c101b00 */
[----:B--2---:R-:W-:-:S03]  /*10620*/  SHF.L.U32 R36, R2, 0x6, RZ ;  /* 0x0000000602247819 */ /* 0x004fc600000006ff */
[----:B------:R1:W5:Y:S01]  /*10630*/  LD.E.64 R2, desc[UR4][R168.64+0xa0] ;  /* 0x0000a004a8027980 */ /* 0x000362000c101b00 */
[----:B------:R-:W-:Y:S01]  /*10640*/  BAR.SYNC.DEFER_BLOCKING 0x0 ;  /* 0x0000000000007b1d */ /* 0x000fe20000010000 */
[----:B------:R-:W-:-:S05]  /*10650*/  LOP3.LUT P0, RZ, R233, 0x3, RZ, 0xc0, !PT ;  /* 0x00000003e9ff7812 */ /* 0x000fca000780c0ff */
[----:B------:R1:W2:Y:S04]  /*10660*/  LDS.128 R20, [R234] ;  /* 0x00000000ea147984 */ /* 0x0002a80000000c00 */
[----:B------:R1:W3:Y:S04]  /*10670*/  LDS.128 R24, [R234+0x800] ;  /* 0x00080000ea187984 */ /* 0x0002e80000000c00 */
[----:B------:R1:W4:Y:S04]  /*10680*/  LDS.128 R28, [R234+0x1000] ;  /* 0x00100000ea1c7984 */ /* 0x0003280000000c00 */
[----:B------:R1:W1:Y:S01]  /*10690*/  LDS.128 R32, [R234+0x1800] ;  /* 0x00180000ea207984 */ /* 0x0002620000000c00 */
[----:B------:R-:W-:Y:S04]  /*106a0*/  BSSY.RECONVERGENT B0, `(.L_x_788) ;  /* 0x000000c000007945 */ /* 0x000fe80003800200 */
[----:B------:R-:W-:Y:S05]  /*106b0*/  @P0 BRA `(.L_x_789) ;  /* 0x0000000000280947 */ /* 0x000fea0003800000 */
[----:B------:R-:W-:Y:S01]  /*106c0*/  IMAD.IADD R0, R36, 0x1, R0 ;  /* 0x0000000124007824 */ /* 0x000fe200078e0200 */
[C---:B-----5:R-:W-:Y:S01]  /*106d0*/  ISETP.GE.AND P3, PT, R12.reuse, R37, PT ;  /* 0x000000250c00720c */ /* 0x060fe20003f66270 */
        /* <DEDUP_REMOVED lines=8> */
.L_x_789:
[----:B------:R-:W-:Y:S05]  /*10760*/  BSYNC.RECONVERGENT B0 ;  /* 0x0000000000007941 */ /* 0x000fea0003800200 */
.L_x_788:
[----:B------:R-:W2:Y:S01]  /*10770*/  LD.E R12, desc[UR4][R168.64+0xc0] ;  /* 0x0000c004a80c7980 */ /* 0x000ea2000c101900 */
[-C--:B-----5:R-:W-:Y:S01]  /*10780*/  @!P2 IMAD R0, R7, R39.reuse, RZ ;  /* 0x000000270700a224 */ /* 0x0a0fe200078e02ff */
[----:B------:R-:W-:Y:S01]  /*10790*/  SHF.R.U32.HI R233, RZ, 0x3, R233 ;  /* 0x00000003ffe97819 */ /* 0x000fe200000116e9 */
[----:B-1----:R-:W-:Y:S01]  /*107a0*/  @!P2 IMAD.WIDE.U32 R2, R6, R39, RZ ;  /* 0x000000270602a225 */ /* 0x002fe200078e00ff */
[----:B------:R-:W-:Y:S03]  /*107b0*/  BSSY.RECONVERGENT B0, `(.L_x_790) ;  /* 0x0000029000007945 */ /* 0x000fe60003800200 */
[----:B------:R-:W-:Y:S02]  /*107c0*/  @!P2 IMAD.IADD R7, R3, 0x1, R0 ;  /* 0x000000010307a824 */ /* 0x000fe400078e0200 */
[----:B------:R-:W-:Y:S01]  /*107d0*/  @!P2 IMAD.MOV.U32 R0, RZ, RZ, R2 ;  /* 0x000000ffff00a224 */ /* 0x000fe200078e0002 */
[----:B------:R-:W-:Y:S01]  /*107e0*/  MOV R2, R228 ;  /* 0x000000e400027202 */ /* 0x000fe20000000f00 */
[----:B------:R-:W-:Y:S01]  /*107f0*/  IMAD.MOV.U32 R3, RZ, RZ, RZ ;  /* 0x000000ffff037224 */ /* 0x000fe200078e00ff */
[----:B------:R-:W-:Y:S01]  /*10800*/  @P2 MOV R0, R14 ;  /* 0x0000000e00002202 */ /* 0x000fe20000000f00 */
[----:B------:R-:W-:-:S02]  /*10810*/  IMAD R6, R5, R36, RZ ;  /* 0x0000002405067224 */ /* 0x000fc400078e02ff */
[----:B------:R-:W-:-:S04]  /*10820*/  IMAD.WIDE.U32 R2, R36, R4, R2 ;  /* 0x0000000424027225 */ /* 0x000fc800078e0002 */
[----:B------:R-:W-:Y:S02]  /*10830*/  IMAD R9, R9, R38, RZ ;  /* 0x0000002609097224 */ /* 0x000fe400078e02ff */
[----:B------:R-:W-:Y:S01]  /*10840*/  @P2 IMAD.IADD R7, R15, 0x1, R19 ;  /* 0x000000010f072824 */ /* 0x000fe200078e0213 */
[----:B--2---:R-:W-:Y:S01]  /*10850*/  ISETP.GE.AND P1, PT, R228, R12, PT ;  /* 0x0000000ce400720c */ /* 0x004fe20003f26270 */
[----:B------:R-:W-:Y:S01]  /*10860*/  IMAD.WIDE.U32 R12, R8, R38, RZ ;  /* 0x00000026080c7225 */ /* 0x000fe200078e00ff */
[----:B------:R-:W-:Y:S02]  /*10870*/  IADD3 R8, PT, PT, R3, R6, RZ ;  /* 0x0000000603087210 */ /* 0x000fe40007ffe0ff */
[----:B------:R-:W-:Y:S01]  /*10880*/  ISETP.GE.OR P0, PT, R233, R37, P1 ;  /* 0x00000025e900720c */ /* 0x000fe20000f06670 */
[----:B------:R-:W-:Y:S01]  /*10890*/  IMAD.IADD R3, R13, 0x1, R9 ;  /* 0x000000010d037824 */ /* 0x000fe200078e0209 */
[----:B------:R-:W-:Y:S01]  /*108a0*/  IADD3 R6, P3, P2, R12, R2, R0 ;  /* 0x000000020c067210 */ /* 0x000fe20007a7e000 */
[C---:B------:R-:W-:Y:S01]  /*108b0*/  VIADD R12, R233.reuse, 0x20 ;  /* 0x00000020e90c7836 */ /* 0x040fe20000000000 */
[----:B------:R-:W-:-:S02]  /*108c0*/  IADD3 R13, PT, PT, R233, 0x10, RZ ;  /* 0x00000010e90d7810 */ /* 0x000fc40007ffe0ff */
[----:B------:R-:W-:Y:S02]  /*108d0*/  IADD3.X R7, PT, PT, R3, R8, R7, P3, P2 ;  /* 0x0000000803077210 */ /* 0x000fe40001fe4407 */
[----:B------:R-:W-:Y:S02]  /*108e0*/  IADD3 R9, PT, PT, R233, 0x30, RZ ;  /* 0x00000030e9097810 */ /* 0x000fe40007ffe0ff */
[-C--:B------:R-:W-:Y:S02]  /*108f0*/  ISETP.GE.OR P4, PT, R13, R37.reuse, P1 ;  /* 0x000000250d00720c */ /* 0x080fe40000f86670 */
[----:B------:R-:W-:Y:S01]  /*10900*/  ISETP.GE.OR P3, PT, R12, R37, P1 ;  /* 0x000000250c00720c */ /* 0x000fe20000f66670 */
[----:B------:R-:W-:Y:S01]  /*10910*/  @!P0 IMAD R0, R5, R233, RZ ;  /* 0x000000e905008224 */ /* 0x000fe200078e02ff */
[----:B------:R-:W-:Y:S01]  /*10920*/  ISETP.GE.OR P1, PT, R9, R37, P1 ;  /* 0x000000250900720c */ /* 0x000fe20000f26670 */
[----:B------:R-:W-:-:S04]  /*10930*/  @!P0 IMAD.WIDE.U32 R2, R233, R4, R6 ;  /* 0x00000004e9028225 */ /* 0x000fc800078e0006 */
[----:B------:R-:W-:Y:S01]  /*10940*/  @!P0 IMAD.IADD R0, R3, 0x1, R0 ;  /* 0x0000000103008824 */ /* 0x000fe200078e0200 */
[----:B------:R-:W-:-:S04]  /*10950*/  @!P0 LEA R8, P2, R2, R10, 0x1 ;  /* 0x0000000a02088211 */ /* 0x000fc800078408ff */
[----:B------:R-:W-:-:S05]  /*10960*/  @!P0 LEA.HI.X R9, R2, R11, R0, 0x1, P2 ;  /* 0x0000000b02098211 */ /* 0x000fca00010f0c00 */
[----:B------:R1:W-:Y:S01]  /*10970*/  @!P0 ST.E.128 desc[UR4][R8.64], R20 ;  /* 0x0000001408008985 */ /* 0x0003e2000c101d04 */
[----:B------:R-:W-:Y:S05]  /*10980*/  @P4 BRA `(.L_x_791) ;  /* 0x00000000002c4947 */ /* 0x000fea0003800000 */
[----:B-1----:R-:W-:Y:S01]  /*10990*/  IADD3 R8, P0, PT, R233, 0x10, RZ ;  /* 0x00000010e9087810 */ /* 0x002fe20007f1e0ff */
        /* <DEDUP_REMOVED lines=9> */
[----:B---3--:R2:W-:Y:S02]  /*10a30*/  ST.E.128 desc[UR4][R8.64], R24 ;  /* 0x0000001808007985 */ /* 0x0085e4000c101d04 */
.L_x_791:
[----:B------:R-:W-:Y:S05]  /*10a40*/  BSYNC.RECONVERGENT B0 ;  /* 0x0000000000007941 */ /* 0x000fea0003800200 */
.L_x_790:
[----:B------:R-:W-:Y:S04]  /*10a50*/  BSSY.RECONVERGENT B0, `(.L_x_792) ;  /* 0x000000d000007945 */ /* 0x000fe80003800200 */
[----:B------:R-:W-:Y:S05]  /*10a60*/  @P3 BRA `(.L_x_793) ;  /* 0x00000000002c3947 */ /* 0x000fea0003800000 */
[----:B-12---:R-:W-:Y:S01]  /*10a70*/  IADD3 R8, P0, PT, R233, 0x20, RZ ;  /* 0x00000020e9087810 */ /* 0x006fe20007f1e0ff */
        /* <DEDUP_REMOVED lines=10> */
.L_x_793:
[----:B------:R-:W-:Y:S05]  /*10b20*/  BSYNC.RECONVERGENT B0 ;  /* 0x0000000000007941 */ /* 0x000fea0003800200 */
.L_x_792:
[----:B-12---:R-:W-:Y:S02]  /*10b30*/  MOV R9, 0x50 ;  /* 0x0000005000097802 */ /* 0x006fe40000000f00 */
[----:B------:R-:W-:-:S03]  /*10b40*/  MOV R3, 0x0 ;  /* 0x0000000000037802 */ /* 0x000fc60000000f00 */
[----:B------:R-:W-:-:S04]  /*10b50*/  IMAD.MOV.U32 R2, RZ, RZ, R9 ;  /* 0x000000ffff027224 */ /* 0x000fc800078e0009 */
[----:B---34-:R-:W-:Y:S05]  /*10b60*/  @P1 RET.REL.NODEC R2 `(_ZN5flash24flash_fwd_splitkv_kernelI23Flash_fwd_kernel_traitsILi64ELi64ELi256ELi4ELb0ELb0EN7cutlass10bfloat16_tE19Flash_kernel_traitsILi64ELi64ELi256ELi4ES3_EELb0ELb0ELb0ELb0ELb0ELb0ELb0ELb0EEEvNS_16Flash_fwd_paramsE) ;  /* 0xfffffef402241950 */ /* 0x018fea0003c3ffff */
        /* <DEDUP_REMOVED lines=13> */
[----:B------:R-:W-:Y:S05]  /*10c40*/  RET.REL.NODEC R2 `(_ZN5flash24flash_fwd_splitkv_kernelI23Flash_fwd_kernel_traitsILi64ELi64ELi256ELi4ELb0ELb0EN7cutlass10bfloat16_tE19Flash_kernel_traitsILi64ELi64ELi256ELi4ES3_EELb0ELb0ELb0ELb0ELb0ELb0ELb0ELb0EEEvNS_16Flash_fwd_paramsE) ;  /* 0xfffffef002ec7950 */ /* 0x000fea0003c3ffff */
.L_x_785:
[----:B------:R-:W-:Y:S01]  /*10c50*/  IMAD.MOV.U32 R0, RZ, RZ, 0x2 ;  /* 0x00000002ff007424 */ /* 0x000fe200078e00ff */
[----:B------:R-:W-:Y:S01]  /*10c60*/  MOV R2, R248 ;  /* 0x000000f800027202 */ /* 0x000fe20000000f00 */
[----:B------:R-:W-:Y:S01]  /*10c70*/  IMAD.MOV.U32 R4, RZ, RZ, -0x1 ;  /* 0xffffffffff047424 */ /* 0x000fe200078e00ff */
[----:B------:R-:W-:-:S07]  /*10c80*/  MOV R3, 0x1f ;  /* 0x0000001f00037802 */ /* 0x000fce0000000f00 */
[----:B-1---5:R-:W-:Y:S05]  /*10c90*/  WARPSYNC.COLLECTIVE R4, `(.L_x_794) ;  /* 0x0000000004087348 */ /* 0x022fea0003c00000 */
[----:B------:R2:W3:Y:S02]  /*10ca0*/  SHFL.BFLY P0, R0, R2, R0, R3 ;  /* 0x0c00000002007389 */ /* 0x0004e40000000003 */
[----:B-123-5:R-:W-:Y:S05]  /*10cb0*/  ENDCOLLECTIVE ;  /* 0x000000000000791b */ /* 0x02efea0003800000 */
.L_x_794:
[----:B------:R-:W-:Y:S02]  /*10cc0*/  MOV R5, R0 ;  /* 0x0000000000057202 */ /* 0x000fe40000000f00 */
[----:B------:R-:W-:-:S03]  /*10cd0*/  MOV R0, 0x1 ;  /* 0x0000000100007802 */ /* 0x000fc60000000f00 */
[----:B------:R-:W-:-:S04]  /*10ce0*/  FADD.FTZ R5, R5, R248 ;  /* 0x000000f805057221 */ /* 0x000fc80000010000 */
[----:B------:R-:W-:-:S07]  /*10cf0*/  IMAD.MOV.U32 R2, RZ, RZ, R5 ;  /* 0x000000ffff027224 */ /* 0x000fce00078e0005 */
[----:B------:R-:W-:Y:S05]  /*10d00*/  WARPSYNC.COLLECTIVE R4, `(.L_x_795) ;  /* 0x0000000004087348 */ /* 0x000fea0003c00000 */
[----:B------:R1:W2:Y:S02]  /*10d10*/  SHFL.BFLY P0, R0, R2, R0, R3 ;  /* 0x0c00000002007389 */ /* 0x0002a40000000003 */
[----:B-12---:R-:W-:Y:S05]  /*10d20*/  ENDCOLLECTIVE ;  /* 0x000000000000791b */ /* 0x006fea0003800000 */
.L_x_795:
[----:B------:R-:W-:Y:S01]  /*10d30*/  IMAD.MOV.U32 R21, RZ, RZ, R0 ;  /* 0x000000ffff157224 */ /* 0x000fe200078e0000 */
[----:B------:R-:W-:Y:S02]  /*10d40*/  MOV R0, 0x2 ;  /* 0x0000000200007802 */ /* 0x000fe40000000f00 */
[----:B------:R-:W-:Y:S01]  /*10d50*/  MOV R2, R249 ;  /* 0x000000f900027202 */ /* 0x000fe20000000f00 */
[----:B------:R-:W-:-:S07]  /*10d60*/  FADD.FTZ R21, R5, R21 ;  /* 0x0000001505157221 */ /* 0x000fce0000010000 */
[----:B------:R-:W-:Y:S05]  /*10d70*/  WARPSYNC.COLLECTIVE R4, `(.L_x_796) ;  /* 0x0000000004087348 */ /* 0x000fea0003c00000 */
[----:B------:R1:W2:Y:S02]  /*10d80*/  SHFL.BFLY P0, R0, R2, R0, R3 ;  /* 0x0c00000002007389 */ /* 0x0002a40000000003 */
[----:B-12---:R-:W-:Y:S05]  /*10d90*/  ENDCOLLECTIVE ;  /* 0x000000000000791b */ /* 0x006fea0003800000 */
.L_x_796:
[----:B------:R-:W-:Y:S01]  /*10da0*/  IMAD.MOV.U32 R2, RZ, RZ, R0 ;  /* 0x000000ffff027224 */ /* 0x000fe200078e0000 */
[----:B------:R-:W-:-:S03]  /*10db0*/  MOV R0, 0x1 ;  /* 0x0000000100007802 */ /* 0x000fc60000000f00 */
[----:B------:R-:W-:-:S07]  /*10dc0*/  FADD.FTZ R2, R2, R249 ;  /* 0x000000f902027221 */ /* 0x000fce0000010000 */
[----:B------:R-:W-:Y:S05]  /*10dd0*/  WARPSYNC.COLLECTIVE R4, `(.L_x_797) ;  /* 0x0000000004087348 */ /* 0x000fea0003c00000 */
[----:B------:R1:W2:Y:S02]  /*10de0*/  SHFL.BFLY P0, R0, R2, R0, R3 ;  /* 0x0c00000002007389 */ /* 0x0002a40000000003 */
[----:B-12---:R-:W-:Y:S05]  /*10df0*/  ENDCOLLECTIVE ;  /* 0x000000000000791b */ /* 0x006fea0003800000 */
.L_x_797:
[----:B------:R-:W-:Y:S01]  /*10e00*/  MOV R22, R0 ;  /* 0x0000000000167202 */ /* 0x000fe20000000f00 */
[----:B------:R-:W-:Y:S06]  /*10e10*/  BRA `(.L_x_798) ;  /* 0xfffffff000047947 */ /* 0x000fec000383ffff */
.L_x_799:
        /* <DEDUP_REMOVED lines=14> */
.L_x_14724:


//--------------------- .text._ZN5flash24flash_fwd_splitkv_kernelI23Flash_fwd_kernel_traitsILi64ELi64ELi256ELi4ELb0ELb0EN7cutlass10bfloat16_tE19Flash_kernel_traitsILi64ELi64ELi256ELi4ES3_EELb0ELb0ELb0ELb0ELb0ELb1ELb0ELb0EEEvNS_16Flash_fwd_paramsE --------------------------
	.section	.text._ZN5flash24flash_fwd_splitkv_kernelI23Flash_fwd_kernel_traitsILi64ELi64ELi256ELi4ELb0ELb0EN7cutlass10bfloat16_tE19Flash_kernel_traitsILi64ELi64ELi256ELi4ES3_EELb0ELb0ELb0ELb0ELb0ELb1ELb0ELb0EEEvNS_16Flash_fwd_paramsE,"ax",@progbits
	.align	128
        .global         _ZN5flash24flash_fwd_splitkv_kernelI23Flash_fwd_kernel_traitsILi64ELi64ELi256ELi4ELb0ELb0EN7cutlass10bfloat16_tE19Flash_kernel_traitsILi64ELi64ELi256ELi4ES3_EELb0ELb0ELb0ELb0ELb0ELb1ELb0ELb0EEEvNS_16Flash_fwd_paramsE
        .type           _ZN5flash24flash_fwd_splitkv_kernelI23Flash_fwd_kernel_traitsILi64ELi64ELi256ELi4ELb0ELb0EN7cutlass10bfloat16_tE19Flash_kernel_traitsILi64ELi64ELi256ELi4ES3_EELb0ELb0ELb0ELb0ELb0ELb1ELb0ELb0EEEvNS_16Flash_fwd_paramsE,@function
        .size           _ZN5flash24flash_fwd_splitkv_kernelI23Flash_fwd_kernel_traitsILi64ELi64ELi256ELi4ELb0ELb0EN7cutlass10bfloat16_tE19Flash_kernel_traitsILi64ELi64ELi256ELi4ES3_EELb0ELb0ELb0ELb0ELb0ELb1ELb0ELb0EEEvNS_16Flash_fwd_paramsE,(.L_x_14725 - _ZN5flash24flash_fwd_splitkv_kernelI23Flash_fwd_kernel_traitsILi64ELi64ELi256ELi4ELb0ELb0EN7cutlass10bfloat16_tE19Flash_kernel_traitsILi64ELi64ELi256ELi4ES3_EELb0ELb0ELb0ELb0ELb0ELb1ELb0ELb0EEEvNS_16Flash_fwd_paramsE)
        .other          _ZN5flash24flash_fwd_splitkv_kernelI23Flash_fwd_kernel_traitsILi64ELi64ELi256ELi4ELb0ELb0EN7cutlass10bfloat16_tE19Flash_kernel_traitsILi64ELi64ELi256ELi4ES3_EELb0ELb0ELb0ELb0ELb0ELb1ELb0ELb0EEEvNS_16Flash_fwd_paramsE,@"STO_CUDA_ENTRY STV_DEFAULT"
_ZN5flash24flash_fwd_splitkv_kernelI23Flash_fwd_kernel_traitsILi64ELi64ELi256ELi4ELb0ELb0EN7cutlass10bfloat16_tE19Flash_kernel_traitsILi64ELi64ELi256ELi4ES3_EELb0ELb0ELb0ELb0ELb0ELb1ELb0ELb0EEEvNS_16Flash_fwd_paramsE:
.text._ZN5flash24flash_fwd_splitkv_kernelI23Flash_fwd_kernel_traitsILi64ELi64ELi256ELi4ELb0ELb0EN7cutlass10bfloat16_tE19Flash_kernel_traitsILi64ELi64ELi256ELi4ES3_EELb0ELb0ELb0ELb0ELb0ELb1ELb0ELb0EEEvNS_16Flash_fwd_paramsE:
[----:B------:R-:W1:Y:S08]  /*0000*/  LDC R1, c[0x0][0x37c] ;  /* 0x0000df00ff017b82 */ /* 0x000e700000000800 */
[----:B------:R-:W2:Y:S01]  /*0010*/  LDC.64 R134, c[0x0][0x348] ;  /* 0x0000d200ff867b82 */ /* 0x000ea20000000a00 */
[----:B------:R-:W-:Y:S01]  /*0020*/  BSSY.RECONVERGENT B2, `(.L_x_800) ;  /* 0x0000003000027945 */ /* 0x000fe20003800200 */
[----:B-1----:R-:W-:-:S06]  /*0030*/  IADD3 R1, PT, PT, R1, -0x48, RZ ;  /* 0xffffffb801017810 */ /* 0x002fcc0007ffe0ff */
[----:B--2---:R-:W-:Y:S05]  /*0040*/  CALL.REL.NOINC `($_ZN5flash24flash_fwd_splitkv_kernelI23Flash_fwd_kernel_traitsILi64ELi64ELi256ELi4ELb0ELb0EN7cutlass10bfloat16_tE19Flash_kernel_traitsILi64ELi64ELi256ELi4ES3_EELb0ELb0ELb0ELb0ELb0ELb1ELb0ELb0EEEvNS_16Flash_fwd_paramsE$_ZN5flash30compute_attn_1rowblock_splitkvI23Flash_fwd_kernel_traitsILi64ELi64ELi256ELi4ELb0ELb0EN7cutlass10bfloat16_tE19Flash_kernel_traitsILi64ELi64ELi256ELi4ES3_EELb0ELb0ELb0ELb0ELb0ELb1ELb0ELb0ENS_16Flash_fwd_paramsEEEvRKT8_iiiii) ;  /* 0x0000000000087944 */ /* 0x004fea0003c00000 */
[----:B------:R-:W-:Y:S05]  /*0050*/  BSYNC.RECONVERGENT B2 ;  /* 0x0000000000027941 */ /* 0x000fea0003800200 */
.L_x_800:
[----:B------:R-:W-:Y:S05]  /*0060*/  EXIT ;  /* 0x000000000000794d */ /* 0x000fea0003800000 */
        .type           $_ZN5flash24flash_fwd_splitkv_kernelI23Flash_fwd_kernel_traitsILi64ELi64ELi256ELi4ELb0ELb0EN7cutlass10bfloat16_tE19Flash_kernel_traitsILi64ELi64ELi256ELi4ES3_EELb0ELb0ELb0ELb0ELb0ELb1ELb0ELb0EEEvNS_16Flash_fwd_paramsE$_ZN5flash30compute_attn_1rowblock_splitkvI23Flash_fwd_kernel_traitsILi64ELi64ELi256ELi4ELb0ELb0EN7cutlass10bfloat16_tE19Flash_kernel_traitsILi64ELi64ELi256ELi4ES3_EELb0ELb0ELb0ELb0ELb0ELb1ELb0ELb0ENS_16Flash_fwd_paramsEEEvRKT8_iiiii,@function
        .size           $_ZN5flash24flash_fwd_splitkv_kernelI23Flash_fwd_kernel_traitsILi64ELi64ELi256ELi4ELb0ELb0EN7cutlass10bfloat16_tE19Flash_kernel_traitsILi64ELi64ELi256ELi4ES3_EELb0ELb0ELb0ELb0ELb0ELb1ELb0ELb0EEEvNS_16Flash_fwd_paramsE$_ZN5flash30compute_attn_1rowblock_splitkvI23Flash_fwd_kernel_traitsILi64ELi64ELi256ELi4ELb0ELb0EN7cutlass10bfloat16_tE19Flash_kernel_traitsILi64ELi64ELi256ELi4ES3_EELb0ELb0ELb0ELb0ELb0ELb1ELb0ELb0ENS_16Flash_fwd_paramsEEEvRKT8_iiiii,(.L_x_14725 - $_ZN5flash24flash_fwd_splitkv_kernelI23Flash_fwd_kernel_traitsILi64ELi64ELi256ELi4ELb0ELb0EN7cutlass10bfloat16_tE19Flash_kernel_traitsILi64ELi64ELi256ELi4ES3_EELb0ELb0ELb0ELb0ELb0ELb1ELb0ELb0EEEvNS_16Flash_fwd_paramsE$_ZN5flash30compute_attn_1rowblock_splitkvI23Flash_fwd_kernel_traitsILi64ELi64ELi256ELi4ELb0ELb0EN7cutlass10bfloat16_tE19Flash_kernel_traitsILi64ELi64ELi256ELi4ES3_EELb0ELb0ELb0ELb0ELb0ELb1ELb0ELb0ENS_16Flash_fwd_paramsEEEvRKT8_iiiii)
$_ZN5flash24flash_fwd_splitkv_kernelI23Flash_fwd_kernel_traitsILi64ELi64ELi256ELi4ELb0ELb0EN7cutlass10bfloat16_tE19Flash_kernel_traitsILi64ELi64ELi256ELi4ES3_EELb0ELb0ELb0ELb0ELb0ELb1ELb0ELb0EEEvNS_16Flash_fwd_paramsE$_ZN5flash30compute_attn_1rowblock_splitkvI23Flash_fwd_kernel_traitsILi64ELi64ELi256ELi4ELb0ELb0EN7cutlass10bfloat16_tE19Flash_kernel_traitsILi64ELi64ELi256ELi4ES3_EELb0ELb0ELb0ELb0ELb0ELb1ELb0ELb0ENS_16Flash_fwd_paramsEEEvRKT8_iiiii:
        /* <DEDUP_REMOVED lines=15> */
[----:B------:R1:W5:Y:S04]  /*0160*/  @!P4 LD.E R32, desc[UR4][R134.64+0xb4] ;  /* 0x0000b4048620c980 */ /* 0x000368000c101900 */
[----:B------:R1:W5:Y:S08]  /*0170*/  @P4 LD.E R5, desc[UR4][R4.64+0x4] ;  /* 0x0000040404054980 */ /* 0x000370000c101900 */
        /* <DEDUP_REMOVED lines=19> */
[----:B------:R-:W2:Y:S02]  /*02b0*/  LD.E.U8 R0, desc[UR4][R134.64+0x1b2] ;  /* 0x0001b20486007980 */ /* 0x000ea4000c101100 */
[----:B--2---:R-:W-:-:S13]  /*02c0*/  ISETP.NE.AND P1, PT, R0, RZ, PT ;  /* 0x000000ff0000720c */ /* 0x004fda0003f25270 */
[----:B------:R-:W-:Y:S05]  /*02d0*/  @!P1 BRA `(.L_x_802) ;  /* 0x0000000000049947 */ /* 0x000fea0003800000 */
[----:B------:R2:W5:Y:S02]  /*02e0*/  LD.E R12, desc[UR4][R2.64] ;  /* 0x00000004020c7980 */ /* 0x000564000c101900 */
.L_x_802:
[----:B------:R-:W-:Y:S05]  /*02f0*/  BSYNC.RECONVERGENT B0 ;  /* 0x0000000000007941 */ /* 0x000fea0003800200 */
.L_x_801:
[----:B------:R-:W-:Y:S04]  /*0300*/  BSSY.RECONVERGENT B0, `(.L_x_803) ;  /* 0x0000007000007945 */ /* 0x000fe80003800200 */
[----:B------:R-:W-:Y:S05]  /*0310*/  @!P3 BRA `(.L_x_804) ;  /* 0x000000000014b947 */ /* 0x000fea0003800000 */
[----:B------:R-:W3:Y:S02]  /*0320*/  LD.E.U8 R0, desc[UR4][R134.64+0x1b2] ;  /* 0x0001b20486007980 */ /* 0x000ee4000c101100 */
[----:B---3--:R-:W-:-:S13]  /*0330*/  ISETP.NE.AND P1, PT, R0, RZ, PT ;  /* 0x000000ff0000720c */ /* 0x008fda0003f25270 */
[----:B-1---5:R-:W3:Y:S02]  /*0340*/  @P1 LD.E R4, desc[UR4][R2.64+0x4] ;  /* 0x0000040402041980 */ /* 0x022ee4000c101900 */
[----:B---3--:R-:W-:-:S06]  /*0350*/  @P1 IADD3 R4, PT, PT, R4, -R12, RZ ;  /* 0x8000000c04041210 */ /* 0x008fcc0007ffe0ff */
[----:B------:R3:W5:Y:S02]  /*0360*/  @!P1 LD.E R4, desc[UR4][R2.64] ;  /* 0x0000000402049980 */ /* 0x000764000c101900 */
.L_x_804:
[----:B------:R-:W-:Y:S05]  /*0370*/  BSYNC.RECONVERGENT B0 ;  /* 0x0000000000007941 */ /* 0x000fea0003800200 */
.L_x_803:
        /* <DEDUP_REMOVED lines=8> */
.L_x_806:
[----:B--23--:R-:W2:Y:S01]  /*0400*/  LD.E.64 R2, desc[UR4][R134.64+0x108] ;  /* 0x0001080486027980 */ /* 0x00cea2000c101b00 */
[----:B------:R-:W-:Y:S01]  /*0410*/  BSSY.RECONVERGENT B0, `(.L_x_808) ;  /* 0x0000006000007945 */ /* 0x000fe20003800200 */
[----:B------:R-:W-:Y:S01]  /*0420*/  IMAD.MOV.U32 R0, RZ, RZ, RZ ;  /* 0x000000ffff007224 */ /* 0x000fe200078e00ff */
[----:B--2---:R-:W-:-:S04]  /*0430*/  ISETP.NE.U32.AND P0, PT, R2, RZ, PT ;  /* 0x000000ff0200720c */ /* 0x004fc80003f05070 */
[----:B------:R-:W-:-:S13]  /*0440*/  ISETP.NE.AND.EX P0, PT, R3, RZ, PT, P0 ;  /* 0x000000ff0300720c */ /* 0x000fda0003f05300 */
[----:B------:R-:W-:Y:S05]  /*0450*/  @!P0 BRA `(.L_x_809) ;  /* 0x0000000000048947 */ /* 0x000fea0003800000 */
[----:B------:R2:W5:Y:S02]  /*0460*/  LD.E R0, desc[UR4][R134.64+0xbc] ;  /* 0x0000bc0486007980 */ /* 0x000564000c101900 */
.L_x_809:
[----:B------:R-:W-:Y:S05]  /*0470*/  BSYNC.RECONVERGENT B0 ;  /* 0x0000000000007941 */ /* 0x000fea0003800200 */
.L_x_808:
[----:B-----5:R-:W-:Y:S02]  /*0480*/  IADD3 R23, PT, PT, R0, R4, -R10 ;  /* 0x0000000400177210 */ /* 0x020fe40007ffe80a */
.L_x_807:
[----:B------:R-:W-:Y:S05]  /*0490*/  BSYNC.RECONVERGENT B1 ;  /* 0x0000000000017941 */ /* 0x000fea0003800200 */
.L_x_805:
[----:B------:R-:W3:Y:S01]  /*04a0*/  S2R R35, SR_CTAID.X ;  /* 0x0000000000237919 */ /* 0x000ee20000002500 */
[----:B------:R-:W-:Y:S01]  /*04b0*/  MOV R20, 0x50 ;  /* 0x0000005000147802 */ /* 0x000fe20000000f00 */
[----:B------:R-:W-:-:S03]  /*04c0*/  IMAD.MOV.U32 R3, RZ, RZ, 0x0 ;  /* 0x00000000ff037424 */ /* 0x000fc600078e00ff */
[----:B------:R-:W-:Y:S01]  /*04d0*/  MOV R2, R20 ;  /* 0x0000001400027202 */ /* 0x000fe20000000f00 */
[----:B---3--:R-:W-:-:S05]  /*04e0*/  IMAD.SHL.U32 R33, R35, 0x40, RZ ;  /* 0x0000004023217824 */ /* 0x008fca00078e00ff */
[----:B------:R-:W-:-:S13]  /*04f0*/  ISETP.GT.AND P0, PT, R32, R33, PT ;  /* 0x000000212000720c */ /* 0x000fda0003f04270 */
[----:B-12---:R-:W-:Y:S05]  /*0500*/  @!P0 RET.REL.NODEC R2 `(_ZN5flash24flash_fwd_splitkv_kernelI23Flash_fwd_kernel_traitsILi64ELi64ELi256ELi4ELb0ELb0EN7cutlass10bfloat16_tE19Flash_kernel_traitsILi64ELi64ELi256ELi4ES3_EELb0ELb0ELb0ELb0ELb0ELb1ELb0ELb0EEEvNS_16Flash_fwd_paramsE) ;  /* 0xfffffff802bc8950 */ /* 0x006fea0003c3ffff */
        /* <DEDUP_REMOVED lines=84> */
.L_x_812:
[----:B------:R-:W-:Y:S05]  /*0a50*/  BSYNC.RECONVERGENT B0 ;  /* 0x0000000000007941 */ /* 0x000fea0003800200 */
.L_x_811:
        /* <DEDUP_REMOVED lines=13> */
.L_x_814:
[----:B------:R-:W-:Y:S05]  /*0b30*/  BSYNC.RECONVERGENT B0 ;  /* 0x0000000000007941 */ /* 0x000fea0003800200 */
.L_x_813:
        /* <DEDUP_REMOVED lines=12> */
.L_x_816:
[----:B------:R-:W-:Y:S05]  /*0c00*/  BSYNC.RECONVERGENT B0 ;  /* 0x0000000000007941 */ /* 0x000fea0003800200 */
.L_x_815:
[----:B---3--:R-:W-:Y:S01]  /*0c10*/  MOV R2, R20 ;  /* 0x0000001400027202 */ /* 0x008fe20000000f00 */
[----:B------:R-:W-:Y:S01]  /*0c20*/  @!P3 ST.E desc[UR4][R10.64], R18 ;  /* 0x000000120a00b985 */ /* 0x000fe2000c101904 */
[----:B------:R-:W-:-:S03]  /*0c30*/  MOV R3, 0x0 ;  /* 0x0000000000037802 */ /* 0x000fc60000000f00 */
[----:B------:R-:W-:Y:S04]  /*0c40*/  @!P2 ST.E desc[UR4][R10.64+0x40], R17 ;  /* 0x000040110a00a985 */ /* 0x000fe8000c101904 */
[----:B------:R1:W-:Y:S02]  /*0c50*/  @!P1 ST.E desc[UR4][R10.64+0x80], R16 ;  /* 0x000080100a009985 */ /* 0x0003e4000c101904 */
[----:B-12---:R-:W-:Y:S05]  /*0c60*/  @P4 RET.REL.NODEC R2 `(_ZN5flash24flash_fwd_splitkv_kernelI23Flash_fwd_kernel_traitsILi64ELi64ELi256ELi4ELb0ELb0EN7cutlass10bfloat16_tE19Flash_kernel_traitsILi64ELi64ELi256ELi4ES3_EELb0ELb0ELb0ELb0ELb0ELb1ELb0ELb0EEEvNS_16Flash_fwd_paramsE) ;  /* 0xfffffff002e44950 */ /* 0x006fea0003c3ffff */
[----:B------:R-:W-:Y:S02]  /*0c70*/  MOV R0, 0x7f800000 ;  /* 0x7f80000000007802 */ /* 0x000fe40000000f00 */
[----:B------:R-:W-:Y:S02]  /*0c80*/  MOV R2, R20 ;  /* 0x0000001400027202 */ /* 0x000fe40000000f00 */
[----:B------:R-:W-:Y:S01]  /*0c90*/  MOV R3, 0x0 ;  /* 0x0000000000037802 */ /* 0x000fe20000000f00 */
[----:B------:R1:W-:Y:S03]  /*0ca0*/  ST.E desc[UR4][R10.64+0xc0], R0 ;  /* 0x0000c0000a007985 */ /* 0x0003e6000c101904 */
[----:B-1----:R-:W-:Y:S05]  /*0cb0*/  RET.REL.NODEC R2 `(_ZN5flash24flash_fwd_splitkv_kernelI23Flash_fwd_kernel_traitsILi64ELi64ELi256ELi4ELb0ELb0EN7cutlass10bfloat16_tE19Flash_kernel_traitsILi64ELi64ELi256ELi4ES3_EELb0ELb0ELb0ELb0ELb0ELb1ELb0ELb0EEEvNS_16Flash_fwd_paramsE) ;  /* 0xfffffff002d07950 */ /* 0x002fea0003c3ffff */
.L_x_810:
        /* <DEDUP_REMOVED lines=111> */
.L_x_818:
        /* <DEDUP_REMOVED lines=85> */
.L_x_819:
[----:B------:R-:W-:Y:S05]  /*1900*/  BSYNC.RECONVERGENT B0 ;  /* 0x0000000000007941 */ /* 0x000fea0003800200 */
.L_x_817:
[----:B------:R-:W-:Y:S01]  /*1910*/  ISETP.NE.AND P0, PT, R37, -0x1, PT ;  /* 0xffffffff2500780c */ /* 0x000fe20003f05270 */
[----:B------:R-:W2:Y:S04]  /*1920*/  LD.E.64 R20, desc[UR4][R134.64+0x10] ;  /* 0x0000100486147980 */ /* 0x000ea8000c101b00 */
[----:B------:R-:W3:Y:S04]  /*1930*/  LD.E.64 R24, desc[UR4][R134.64+0x8] ;  /* 0x0000080486187980 */ /* 0x000ee8000c101b00 */
[----:B------:R-:W4:Y:S04]  /*1940*/  LD.E.64 R12, desc[UR4][R134.64+0x30] ;  /* 0x00003004860c7980 */ /* 0x000f28000c101b00 */
[----:B------:R-:W4:Y:S04]  /*1950*/  @!P0 LD.E.64 R16, desc[UR4][R134.64+0x18] ;  /* 0x0000180486108980 */ /* 0x000f28000c101b00 */
[----:B------:R-:W4:Y:S04]  /*1960*/  LD.E R217, desc[UR4][R134.64+0xc0] ;  /* 0x0000c00486d97980 */ /* 0x000f28000c101900 */
[----:B------:R-:W4:Y:S04]  /*1970*/  LD.E.64 R26, desc[UR4][R134.64+0x48] ;  /* 0x00004804861a7980 */ /* 0x000f28000c101b00 */
        /* <DEDUP_REMOVED lines=26> */
[----:B------:R-:W-:Y:S01]  /*1b20*/  IMAD R4, R11, R235, R2 ;  /* 0x000000eb0b047224 */ /* 0x000fe200078e0202 */
[----:B------:R-:W-:Y:S01]  /*1b30*/  LOP3.LUT R222, R231, 0x38, RZ, 0xc0, !PT ;  /* 0x00000038e7de7812 */ /* 0x000fe200078ec0ff */
[----:B------:R-:W-:-:S04]  /*1b40*/  IMAD.WIDE.U32 R2, R11, R234, RZ ;  /* 0x000000ea0b027225 */ /* 0x000fc800078e00ff */
[----:B------:R-:W-:Y:S01]  /*1b50*/  @!P1 IMAD.MOV R0, RZ, RZ, -R0 ;  /* 0x000000ffff009224 */ /* 0x000fe200078e0a00 */
[----:B------:R-:W-:Y:S01]  /*1b60*/  @!P2 LOP3.LUT R0, RZ, R14, RZ, 0x33, !PT ;  /* 0x0000000eff00a212 */ /* 0x000fe200078e33ff */
[----:B------:R-:W-:Y:S01]  /*1b70*/  IMAD.IADD R9, R3, 0x1, R4 ;  /* 0x0000000103097824 */ /* 0x000fe200078e0204 */
[----:B------:R-:W-:Y:S02]  /*1b80*/  LOP3.LUT R5, R231, 0x1c0, RZ, 0xc0, !PT ;  /* 0x000001c0e7057812 */ /* 0x000fe400078ec0ff */
[----:B------:R-:W-:Y:S01]  /*1b90*/  SHF.R.S32.HI R7, RZ, 0x1f, R0 ;  /* 0x0000001fff077819 */ /* 0x000fe20000011400 */
[----:B------:R-:W-:Y:S01]  /*1ba0*/  IMAD R6, R29, R0, RZ ;  /* 0x000000001d067224 */ /* 0x000fe200078e02ff */
[----:B------:R-:W-:Y:S01]  /*1bb0*/  IADD3 R4, P2, P1, R2, R8, R222 ;  /* 0x0000000802047210 */ /* 0x000fe2000795e0de */
[----:B------:R-:W-:Y:S01]  /*1bc0*/  IMAD.WIDE.U32 R2, R28, R0, RZ ;  /* 0x000000001c027225 */ /* 0x000fe200078e00ff */
[----:B------:R-:W-:-:S03]  /*1bd0*/  LOP3.LUT R5, R5, 0x38, R228, 0xf8, !PT ;  /* 0x0000003805057812 */ /* 0x000fc600078ef8e4 */
[----:B------:R-:W-:Y:S01]  /*1be0*/  IMAD R0, R7, R28, R6 ;  /* 0x0000001c07007224 */ /* 0x000fe200078e0206 */
[----:B------:R-:W-:Y:S02]  /*1bf0*/  IADD3.X R6, PT, PT, R9, R10, RZ, P2, P1 ;  /* 0x0000000a09067210 */ /* 0x000fe400017e24ff */
[----:B------:R-:W-:Y:S01]  /*1c00*/  IADD3 R4, P1, PT, R4, R2, RZ ;  /* 0x0000000204047210 */ /* 0x000fe20007f3e0ff */
[----:B------:R-:W-:Y:S01]  /*1c10*/  IMAD.IADD R2, R3, 0x1, R0 ;  /* 0x0000000103027824 */ /* 0x000fe200078e0200 */
[----:B------:R-:W-:-:S04]  /*1c20*/  LOP3.LUT R5, R5, R222, RZ, 0x3c, !PT ;  /* 0x000000de05057212 */ /* 0x000fc800078e3cff */
[----:B------:R-:W-:Y:S02]  /*1c30*/  LOP3.LUT R231, R5, 0x1e00, R231, 0xf8, !PT ;  /* 0x00001e0005e77812 */ /* 0x000fe400078ef8e7 */
[----:B------:R-:W-:Y:S02]  /*1c40*/  IADD3.X R5, PT, PT, R6, R2, RZ, P1, !PT ;  /* 0x0000000206057210 */ /* 0x000fe40000ffe4ff */
[----:B------:R-:W-:Y:S02]  /*1c50*/  IADD3 R6, P1, PT, R222, R15, RZ ;  /* 0x0000000fde067210 */ /* 0x000fe40007f3e0ff */
[----:B------:R-:W-:-:S03]  /*1c60*/  SHF.R.U32.HI R2, RZ, 0x3, R228 ;  /* 0x00000003ff027819 */ /* 0x000fc600000116e4 */
[----:B------:R-:W-:Y:S02]  /*1c70*/  IMAD.X R7, RZ, RZ, R22, P1 ;  /* 0x000000ffff077224 */ /* 0x000fe400008e0616 */
[----:B------:R-:W-:Y:S02]  /*1c80*/  IMAD R3, R235, R2, RZ ;  /* 0x00000002eb037224 */ /* 0x000fe400078e02ff */
[C---:B------:R-:W-:Y:S01]  /*1c90*/  IMAD.WIDE.U32 R4, R2.reuse, R234, R4 ;  /* 0x000000ea02047225 */ /* 0x040fe200078e0004 */
[----:B------:R-:W1:Y:S03]  /*1ca0*/  S2UR UR6, SR_CgaCtaId ;  /* 0x00000000000679c3 */ /* 0x000e660000008800 */
[----:B------:R-:W-:Y:S02]  /*1cb0*/  IMAD R14, R233, R2, RZ ;  /* 0x00000002e90e7224 */ /* 0x000fe400078e02ff */
[----:B------:R-:W-:Y:S01]  /*1cc0*/  IMAD.WIDE.U32 R6, R2, R232, R6 ;  /* 0x000000e802067225 */ /* 0x000fe200078e0006 */
[----:B------:R-:W-:-:S02]  /*1cd0*/  IADD3 R5, PT, PT, R5, R3, RZ ;  /* 0x0000000305057210 */ /* 0x000fc40007ffe0ff */
[----:B------:R-:W-:Y:S01]  /*1ce0*/  IADD3 R34, PT, PT, -R33, R32, RZ ;  /* 0x0000002021227210 */ /* 0x000fe20007ffe1ff */
[----:B------:R-:W-:Y:S01]  /*1cf0*/  IMAD.IADD R3, R7, 0x1, R14 ;  /* 0x0000000107037824 */ /* 0x000fe200078e020e */
[----:B------:R-:W-:Y:S01]  /*1d00*/  MOV R219, R30 ;  /* 0x0000001e00db7202 */ /* 0x000fe20000000f00 */
[----:B------:R-:W-:Y:S01]  /*1d10*/  IMAD.MOV.U32 R218, RZ, RZ, R31 ;  /* 0x000000ffffda7224 */ /* 0x000fe200078e001f */
[----:B------:R-:W-:Y:S01]  /*1d20*/  UMOV UR7, 0x400 ;  /* 0x0000040000077882 */ /* 0x000fe20000000000 */
[----:B------:R-:W-:Y:S01]  /*1d30*/  BSSY.RECONVERGENT B0, `(.L_x_820) ;  /* 0x0000033000007945 */ /* 0x000fe20003800200 */
[----:B-1----:R-:W-:-:S06]  /*1d40*/  ULEA UR6, UR6, UR7, 0x18 ;  /* 0x0000000706067291 */ /* 0x002fcc000f8ec0ff */
[----:B------:R-:W-:-:S04]  /*1d50*/  IMAD.U32 R224, RZ, RZ, UR6 ;  /* 0x00000006ffe07e24 */ /* 0x000fc8000f8e00ff */
[----:B------:R-:W-:Y:S01]  /*1d60*/  IMAD R231, R231, 0x2, R224 ;  /* 0x00000002e7e77824 */ /* 0x000fe200078e02e0 */
[----:B--2---:R-:W-:Y:S02]  /*1d70*/  LEA R29, P2, R4, R20, 0x1 ;  /* 0x00000014041d7211 */ /* 0x004fe400078408ff */
[----:B---3--:R-:W-:Y:S01]  /*1d80*/  LEA R32, P3, R6, R24, 0x1 ;  /* 0x0000001806207211 */ /* 0x008fe200078608ff */
[----:B----4-:R-:W-:-:S04]  /*1d90*/  @!P0 IMAD.WIDE.U32 R8, R16, R38, RZ ;  /* 0x0000002610088225 */ /* 0x010fc800078e00ff */
[----:B------:R-:W-:Y:S01]  /*1da0*/  @!P0 IMAD R0, R17, R38, RZ ;  /* 0x0000002611008224 */ /* 0x000fe200078e02ff */
[----:B------:R-:W-:-:S03]  /*1db0*/  @!P0 MOV R10, R8 ;  /* 0x00000008000a8202 */ /* 0x000fc60000000f00 */
[----:B------:R-:W-:Y:S02]  /*1dc0*/  @!P0 IMAD.IADD R0, R9, 0x1, R0 ;  /* 0x0000000109008824 */ /* 0x000fe400078e0200 */
[----:B------:R-:W-:Y:S01]  /*1dd0*/  @P0 IMAD.WIDE.U32 R8, R12, R37, RZ ;  /* 0x000000250c080225 */ /* 0x000fe200078e00ff */
[----:B------:R-:W-:Y:S01]  /*1de0*/  LEA.HI.X R28, R4, R21, R5, 0x1, P2 ;  /* 0x00000015041c7211 */ /* 0x000fe200010f0c05 */
[----:B------:R1:W-:Y:S01]  /*1df0*/  STL [R1+0x24], R217 ;  /* 0x000024d901007387 */ /* 0x0003e20000100800 */
[----:B------:R-:W-:Y:S01]  /*1e00*/  LEA.HI.X R33, R6, R25, R3, 0x1, P3 ;  /* 0x0000001906217211 */ /* 0x000fe200018f0c03 */
[----:B------:R-:W-:Y:S01]  /*1e10*/  @P0 IMAD R11, R13, R37, RZ ;  /* 0x000000250d0b0224 */ /* 0x000fe200078e02ff */
[----:B------:R-:W-:Y:S01]  /*1e20*/  @P0 MOV R10, R8 ;  /* 0x00000008000a0202 */ /* 0x000fe20000000f00 */
[----:B------:R1:W-:Y:S04]  /*1e30*/  STL [R1+0x40], R34 ;  /* 0x0000402201007387 */ /* 0x0003e80000100800 */
[----:B------:R1:W-:Y:S01]  /*1e40*/  STL [R1+0x20], R29 ;  /* 0x0000201d01007387 */ /* 0x0003e20000100800 */
[----:B------:R-:W-:-:S03]  /*1e50*/  @P0 IMAD.IADD R0, R9, 0x1, R11 ;  /* 0x0000000109000824 */ /* 0x000fc600078e020b */
[----:B------:R1:W-:Y:S01]  /*1e60*/  STL [R1+0x18], R32 ;  /* 0x0000182001007387 */ /* 0x0003e20000100800 */
[----:B------:R-:W-:-:S03]  /*1e70*/  IADD3 R10, P1, PT, R222, R10, RZ ;  /* 0x0000000ade0a7210 */ /* 0x000fc60007f3e0ff */
[----:B------:R1:W-:Y:S04]  /*1e80*/  STL [R1+0x1c], R28 ;  /* 0x00001c1c01007387 */ /* 0x0003e80000100800 */
[----:B------:R1:W-:Y:S04]  /*1e90*/  STL [R1+0x14], R33 ;  /* 0x0000142101007387 */ /* 0x0003e80000100800 */
[----:B------:R1:W-:Y:S01]  /*1ea0*/  STL.64 [R1+0x8], R218 ;  /* 0x000008da01007387 */ /* 0x0003e20000100a00 */
[----:B------:R-:W-:Y:S02]  /*1eb0*/  IADD3.X R11, PT, PT, RZ, R0, RZ, P1, !PT ;  /* 0x00000000ff0b7210 */ /* 0x000fe40000ffe4ff */
[----:B------:R-:W-:Y:S01]  /*1ec0*/  ISETP.GE.AND P1, PT, R2, R34, PT ;  /* 0x000000220200720c */ /* 0x000fe20003f26270 */
[-C--:B------:R-:W-:Y:S01]  /*1ed0*/  IMAD R8, R27, R36.reuse, RZ ;  /* 0x000000241b087224 */ /* 0x080fe200078e02ff */
[----:B------:R-:W-:Y:S01]  /*1ee0*/  MOV R3, RZ ;  /* 0x000000ff00037202 */ /* 0x000fe20000000f00 */
[----:B------:R-:W-:Y:S01]  /*1ef0*/  IMAD.WIDE.U32 R10, R26, R36, R10 ;  /* 0x000000241a0a7225 */ /* 0x000fe200078e000a */
[----:B------:R-:W-:-:S03]  /*1f00*/  @!P0 MOV R5, R13 ;  /* 0x0000000d00058202 */ /* 0x000fc60000000f00 */
[----:B------:R-:W-:Y:S01]  /*1f10*/  @!P0 IMAD.MOV.U32 R4, RZ, RZ, R12 ;  /* 0x000000ffff048224 */ /* 0x000fe200078e000c */
[----:B------:R-:W-:Y:S01]  /*1f20*/  @P0 MOV R4, R12 ;  /* 0x0000000c00040202 */ /* 0x000fe20000000f00 */
[----:B------:R-:W-:Y:S01]  /*1f30*/  @P0 IMAD.MOV.U32 R5, RZ, RZ, R13 ;  /* 0x000000ffff050224 */ /* 0x000fe200078e000d */
[----:B------:R-:W-:Y:S01]  /*1f40*/  IADD3 R9, PT, PT, R11, R8, RZ ;  /* 0x000000080b097210 */ /* 0x000fe20007ffe0ff */
[----:B------:R-:W-:Y:S02]  /*1f50*/  IMAD.WIDE.U32 R6, R35, 0x40, R2 ;  /* 0x0000004023067825 */ /* 0x000fe400078e0002 */
[----:B------:R-:W-:Y:S05]  /*1f60*/  @P1 BRA `(.L_x_821) ;  /* 0x00000000003c1947 */ /* 0x000fea0003800000 */
[----:B------:R-:W-:-:S13]  /*1f70*/  ISETP.GE.AND P0, PT, R222, R217, PT ;  /* 0x000000d9de00720c */ /* 0x000fda0003f06270 */
[----:B------:R-:W-:Y:S05]  /*1f80*/  @P0 BRA `(.L_x_822) ;  /* 0x0000000000300947 */ /* 0x000fea0003800000 */
[----:B------:R-:W-:Y:S01]  /*1f90*/  MOV R8, R10 ;  /* 0x0000000a00087202 */ /* 0x000fe20000000f00 */
[----:B------:R-:W-:-:S04]  /*1fa0*/  IMAD R0, R7, R4, RZ ;  /* 0x0000000407007224 */ /* 0x000fc800078e02ff */
[----:B------:R-:W-:-:S04]  /*1fb0*/  IMAD.WIDE.U32 R12, R6, R4, R8 ;  /* 0x00000004060c7225 */ /* 0x000fc800078e0008 */
[----:B------:R-:W-:Y:S01]  /*1fc0*/  IMAD R0, R6, R5, R0 ;  /* 0x0000000506007224 */ /* 0x000fe200078e0200 */
[----:B-----5:R-:W-:-:S04]  /*1fd0*/  LEA R14, P0, R12, R18, 0x1 ;  /* 0x000000120c0e7211 */ /* 0x020fc800078008ff */
[----:B------:R-:W-:-:S04]  /*1fe0*/  IADD3 R0, PT, PT, R13, R0, RZ ;  /* 0x000000000d007210 */ /* 0x000fc80007ffe0ff */
[----:B------:R-:W-:-:S05]  /*1ff0*/  LEA.HI.X R15, R12, R19, R0, 0x1, P0 ;  /* 0x000000130c0f7211 */ /* 0x000fca00000f0c00 */
[----:B------:R-:W-:Y:S01]  /*2000*/  @!PT LDS RZ, [RZ] ;  /* 0x00000000fffff984 */ /* 0x000fe20000000800 */
[----:B------:R-:W-:Y:S01]  /*2010*/  @!PT LDS RZ, [RZ] ;  /* 0x00000000fffff984 */ /* 0x000fe20000000800 */
[----:B------:R-:W-:Y:S01]  /*2020*/  @!PT LDS RZ, [RZ] ;  /* 0x00000000fffff984 */ /* 0x000fe20000000800 */
[----:B------:R3:W-:Y:S01]  /*2030*/  LDGSTS.E.BYPASS.LTC128B.128 [R231], desc[UR4][R14.64] ;  /* 0x000000000ee77fae */ /* 0x0007e2000b981a04 */
[----:B------:R-:W-:Y:S05]  /*2040*/  BRA `(.L_x_821) ;  /* 0x0000000000047947 */ /* 0x000fea0003800000 */
.L_x_822:
[----:B------:R2:W-:Y:S02]  /*2050*/  STS.128 [R231], RZ ;  /* 0x000000ffe7007388 */ /* 0x0005e40000000c00 */
.L_x_821:
[----:B------:R-:W-:Y:S05]  /*2060*/  BSYNC.RECONVERGENT B0 ;  /* 0x0000000000007941 */ /* 0x000fea0003800200 */
.L_x_820:
[C---:B------:R-:W-:Y:S01]  /*2070*/  VIADD R20, R2.reuse, 0x10 ;  /* 0x0000001002147836 */ /* 0x040fe20000000000 */
[----:B------:R-:W-:Y:S01]  /*2080*/  IADD3 R21, PT, PT, R2, 0x30, RZ ;  /* 0x0000003002157810 */ /* 0x000fe20007ffe0ff */
[----:B---3--:R-:W-:Y:S01]  /*2090*/  IMAD R14, R184, -0x100, R23 ;  /* 0xffffff00b80e7824 */ /* 0x008fe200078e0217 */
        /* <DEDUP_REMOVED lines=8> */
[----:B------:R-:W-:-:S13]  /*2120*/  ISETP.GE.AND P0, PT, R222, R217, PT ;  /* 0x000000d9de00720c */ /* 0x000fda0003f06270 */
        /* <DEDUP_REMOVED lines=15> */
[----:B------:R4:W-:Y:S02]  /*2220*/  LDGSTS.E.BYPASS.LTC128B.128 [R231+0x800], desc[UR4][R16.64] ;  /* 0x0080000010e77fae */ /* 0x0009e4000b981a04 */
.L_x_824:
[----:B------:R-:W-:Y:S05]  /*2230*/  BSYNC.RECONVERGENT B0 ;  /* 0x0000000000007941 */ /* 0x000fea0003800200 */
.L_x_823:
[----:B------:R-:W-:Y:S04]  /*2240*/  BSSY.RECONVERGENT B0, `(.L_x_825) ;  /* 0x0000013000007945 */ /* 0x000fe80003800200 */
[----:B------:R-:W-:Y:S05]  /*2250*/  @P2 BRA `(.L_x_826) ;  /* 0x0000000000442947 */ /* 0x000fea0003800000 */
        /* <DEDUP_REMOVED lines=10> */
[----:B----45:R-:W-:-:S04]  /*2300*/  LEA R16, P0, R12, R18, 0x1 ;  /* 0x000000120c107211 */ /* 0x030fc800078008ff */
[----:B------:R-:W-:-:S04]  /*2310*/  IADD3 R0, PT, PT, R13, R0, RZ ;  /* 0x000000000d007210 */ /* 0x000fc80007ffe0ff */
[----:B------:R-:W-:-:S05]  /*2320*/  LEA.HI.X R17, R12, R19, R0, 0x1, P0 ;  /* 0x000000130c117211 */ /* 0x000fca00000f0c00 */
[----:B------:R-:W-:Y:S01]  /*2330*/  @!PT LDS RZ, [RZ] ;  /* 0x00000000fffff984 */ /* 0x000fe20000000800 */
[----:B------:R-:W-:Y:S01]  /*2340*/  @!PT LDS RZ, [RZ] ;  /* 0x00000000fffff984 */ /* 0x000fe20000000800 */
[----:B------:R-:W-:Y:S01]  /*2350*/  @!PT LDS RZ, [RZ] ;  /* 0x00000000fffff984 */ /* 0x000fe20000000800 */
[----:B------:R4:W-:Y:S02]  /*2360*/  LDGSTS.E.BYPASS.LTC128B.128 [R231+0x1000], desc[UR4][R16.64] ;  /* 0x0100000010e77fae */ /* 0x0009e4000b981a04 */
.L_x_826:
[----:B------:R-:W-:Y:S05]  /*2370*/  BSYNC.RECONVERGENT B0 ;  /* 0x0000000000007941 */ /* 0x000fea0003800200 */
.L_x_825:
[----:B------:R-:W-:Y:S04]  /*2380*/  BSSY.RECONVERGENT B0, `(.L_x_827) ;  /* 0x0000013000007945 */ /* 0x000fe80003800200 */
[----:B------:R-:W-:Y:S05]  /*2390*/  @P1 BRA `(.L_x_828) ;  /* 0x0000000000441947 */ /* 0x000fea0003800000 */
[----:B------:R-:W-:-:S13]  /*23a0*/  ISETP.GE.AND P0, PT, R222, R217, PT ;  /* 0x000000d9de00720c */ /* 0x000fda0003f06270 */
        /* <DEDUP_REMOVED lines=16> */
.L_x_828:
[----:B------:R-:W-:Y:S05]  /*24b0*/  BSYNC.RECONVERGENT B0 ;  /* 0x0000000000007941 */ /* 0x000fea0003800200 */
.L_x_827:
[----:B------:R-:W-:Y:S01]  /*24c0*/  BSSY.RECONVERGENT B0, `(.L_x_829) ;  /* 0x0000010000007945 */ /* 0x000fe20003800200 */
[----:B------:R-:W-:Y:S01]  /*24d0*/  IMAD.MOV.U32 R221, RZ, RZ, R33 ;  /* 0x000000ffffdd7224 */ /* 0x000fe200078e0021 */
[----:B------:R-:W-:Y:S01]  /*24e0*/  MOV R220, R32 ;  /* 0x0000002000dc7202 */ /* 0x000fe20000000f00 */
[C---:B------:R-:W-:Y:S01]  /*24f0*/  IMAD.SHL.U32 R0, R232.reuse, 0x10, RZ ;  /* 0x00000010e8007824 */ /* 0x040fe200078e00ff */
[----:B------:R-:W-:Y:S01]  /*2500*/  SHF.L.U64.HI R6, R232, 0x4, R233 ;  /* 0x00000004e8067819 */ /* 0x000fe200000102e9 */
        /* <DEDUP_REMOVED lines=10> */
.L_x_831:
[----:B------:R1:W-:Y:S02]  /*25b0*/  STS.128 [R231+0x2000], RZ ;  /* 0x002000ffe7007388 */ /* 0x0003e40000000c00 */
.L_x_830:
[----:B------:R-:W-:Y:S05]  /*25c0*/  BSYNC.RECONVERGENT B0 ;  /* 0x0000000000007941 */ /* 0x000fea0003800200 */
.L_x_829:
[----:B------:R-:W-:Y:S01]  /*25d0*/  ISETP.GE.AND P3, PT, R20, R14, PT ;  /* 0x0000000e1400720c */ /* 0x000fe20003f66270 */
[----:B-----5:R-:W-:Y:S01]  /*25e0*/  VIADD R19, R2, 0x40 ;  /* 0x0000004002137836 */ /* 0x020fe20000000000 */
[----:B-1----:R-:W-:Y:S01]  /*25f0*/  LEA R4, P0, R0, R220, 0x1 ;  /* 0x000000dc00047211 */ /* 0x002fe200078008ff */
[C---:B------:R-:W-:Y:S01]  /*2600*/  VIADD R18, R2.reuse, 0x50 ;  /* 0x0000005002127836 */ /* 0x040fe20000000000 */
[----:B------:R-:W-:Y:S01]  /*2610*/  BSSY.RECONVERGENT B0, `(.L_x_832) ;  /* 0x0000011000007945 */ /* 0x000fe20003800200 */
[----:B----4-:R-:W-:Y:S01]  /*2620*/  VIADD R17, R2, 0x60 ;  /* 0x0000006002117836 */ /* 0x010fe20000000000 */
        /* <DEDUP_REMOVED lines=15> */
.L_x_833:
[----:B------:R-:W-:Y:S05]  /*2720*/  BSYNC.RECONVERGENT B0 ;  /* 0x0000000000007941 */ /* 0x000fea0003800200 */
.L_x_832:
        /* <DEDUP_REMOVED lines=13> */
.L_x_835:
[----:B------:R-:W-:Y:S05]  /*2800*/  BSYNC.RECONVERGENT B0 ;  /* 0x0000000000007941 */ /* 0x000fea0003800200 */
.L_x_834:
        /* <DEDUP_REMOVED lines=13> */
.L_x_837:
[----:B------:R-:W-:Y:S05]  /*28e0*/  BSYNC.RECONVERGENT B0 ;  /* 0x0000000000007941 */ /* 0x000fea0003800200 */
.L_x_836:
        /* <DEDUP_REMOVED lines=16> */
.L_x_839:
[----:B------:R-:W-:Y:S05]  /*29f0*/  BSYNC.RECONVERGENT B0 ;  /* 0x0000000000007941 */ /* 0x000fea0003800200 */
.L_x_838:
        /* <DEDUP_REMOVED lines=13> */
.L_x_841:
[----:B------:R-:W-:Y:S05]  /*2ad0*/  BSYNC.RECONVERGENT B0 ;  /* 0x0000000000007941 */ /* 0x000fea0003800200 */
.L_x_840:
        /* <DEDUP_REMOVED lines=16> */
.L_x_843:
[----:B------:R-:W-:Y:S05]  /*2be0*/  BSYNC.RECONVERGENT B0 ;  /* 0x0000000000007941 */ /* 0x000fea0003800200 */
.L_x_842:
        /* <DEDUP_REMOVED lines=16> */
.L_x_845:
[----:B------:R-:W-:Y:S05]  /*2cf0*/  BSYNC.RECONVERGENT B0 ;  /* 0x0000000000007941 */ /* 0x000fea0003800200 */
.L_x_844:
        /* <DEDUP_REMOVED lines=16> */
.L_x_847:
[----:B------:R-:W-:Y:S05]  /*2e00*/  BSYNC.RECONVERGENT B0 ;  /* 0x0000000000007941 */ /* 0x000fea0003800200 */
.L_x_846:
[----:B------:R-:W-:Y:S01]  /*2e10*/  BSSY.RECONVERGENT B0, `(.L_x_848) ;  /* 0x000000d000007945 */ /* 0x000fe20003800200 */
[----:B------:R-:W-:Y:S02]  /*2e20*/  ISETP.GE.AND P2, PT, R8, R14, PT ;  /* 0x0000000e0800720c */ /* 0x000fe40003f46270 */
[----:B-1----:R-:W-:Y:S01]  /*2e30*/  IADD3 R6, PT, PT, R2, 0xf0, RZ ;  /* 0x000000f002067810 */ /* 0x002fe20007ffe0ff */
        /* <DEDUP_REMOVED lines=10> */
.L_x_849:
[----:B------:R-:W-:Y:S05]  /*2ee0*/  BSYNC.RECONVERGENT B0 ;  /* 0x0000000000007941 */ /* 0x000fea0003800200 */
.L_x_848:
        /* <DEDUP_REMOVED lines=15> */
.L_x_851:
[----:B------:R-:W-:Y:S05]  /*2fe0*/  BSYNC.RECONVERGENT B0 ;  /* 0x0000000000007941 */ /* 0x000fea0003800200 */
.L_x_850:
        /* <DEDUP_REMOVED lines=14> */
.L_x_853:
[----:B------:R-:W-:Y:S05]  /*30d0*/  BSYNC.RECONVERGENT B0 ;  /* 0x0000000000007941 */ /* 0x000fea0003800200 */
.L_x_852:
        /* <DEDUP_REMOVED lines=14> */
.L_x_855:
[----:B------:R-:W-:Y:S05]  /*31c0*/  BSYNC.RECONVERGENT B0 ;  /* 0x0000000000007941 */ /* 0x000fea0003800200 */
.L_x_854:
        /* <DEDUP_REMOVED lines=14> */
.L_x_857:
[----:B------:R-:W-:Y:S05]  /*32b0*/  BSYNC.RECONVERGENT B0 ;  /* 0x0000000000007941 */ /* 0x000fea0003800200 */
.L_x_856:
        /* <DEDUP_REMOVED lines=14> */
.L_x_859:
[----:B------:R-:W-:Y:S05]  /*33a0*/  BSYNC.RECONVERGENT B0 ;  /* 0x0000000000007941 */ /* 0x000fea0003800200 */
.L_x_858:
        /* <DEDUP_REMOVED lines=14> */
.L_x_861:
[----:B------:R-:W-:Y:S05]  /*3490*/  BSYNC.RECONVERGENT B0 ;  /* 0x0000000000007941 */ /* 0x000fea0003800200 */
.L_x_860:
[----:B------:R-:W0:Y:S01]  /*34a0*/  LDGDEPBAR ;  /* 0x00000000000079af */ /* 0x000e220000000000 */
[C---:B----4-:R-:W-:Y:S02]  /*34b0*/  SHF.L.U64.HI R4, R234.reuse, 0x4, R235 ;  /* 0x00000004ea047819 */ /* 0x050fe400000102eb */
        /* <DEDUP_REMOVED lines=15> */
.L_x_864:
[----:B------:R4:W-:Y:S01]  /*35b0*/  STS.128 [R231+0xa000], RZ ;  /* 0x00a000ffe7007388 */ /* 0x0009e20000000c00 */
[----:B------:R-:W-:Y:S05]  /*35c0*/  BRA `(.L_x_865) ;  /* 0x0000000000047947 */ /* 0x000fea0003800000 */
.L_x_863:
[----:B------:R4:W-:Y:S02]  /*35d0*/  STS.128 [R231+0xa000], RZ ;  /* 0x00a000ffe7007388 */ /* 0x0009e40000000c00 */
.L_x_865:
[----:B------:R-:W-:Y:S05]  /*35e0*/  BSYNC.RECONVERGENT B0 ;  /* 0x0000000000007941 */ /* 0x000fea0003800200 */
.L_x_862:
[-C--:B------:R-:W-:Y:S01]  /*35f0*/  ISETP.GE.AND P1, PT, R20, R14.reuse, PT ;  /* 0x0000000e1400720c */ /* 0x080fe20003f26270 */
[----:B------:R-:W-:Y:S01]  /*3600*/  BSSY.RECONVERGENT B0, `(.L_x_866) ;  /* 0x0000012000007945 */ /* 0x000fe20003800200 */
[----:B-1----:R-:W-:Y:S02]  /*3610*/  LEA R2, P2, R0, R29, 0x1 ;  /* 0x0000001d00027211 */ /* 0x002fe400078408ff */
[----:B------:R-:W-:Y:S02]  /*3620*/  ISETP.GE.AND P0, PT, R22, R14, PT ;  /* 0x0000000e1600720c */ /* 0x000fe40003f06270 */
        /* <DEDUP_REMOVED lines=15> */
.L_x_867:
[----:B------:R-:W-:Y:S05]  /*3720*/  BSYNC.RECONVERGENT B0 ;  /* 0x0000000000007941 */ /* 0x000fea0003800200 */
.L_x_866:
        /* <DEDUP_REMOVED lines=13> */
.L_x_869:
[----:B------:R-:W-:Y:S05]  /*3800*/  BSYNC.RECONVERGENT B0 ;  /* 0x0000000000007941 */ /* 0x000fea0003800200 */
.L_x_868:
        /* <DEDUP_REMOVED lines=13> */
.L_x_871:
[----:B------:R-:W-:Y:S05]  /*38e0*/  BSYNC.RECONVERGENT B0 ;  /* 0x0000000000007941 */ /* 0x000fea0003800200 */
.L_x_870:
        /* <DEDUP_REMOVED lines=16> */
.L_x_873:
[----:B------:R-:W-:Y:S05]  /*39f0*/  BSYNC.RECONVERGENT B0 ;  /* 0x0000000000007941 */ /* 0x000fea0003800200 */
.L_x_872:
        /* <DEDUP_REMOVED lines=13> */
.L_x_875:
[----:B------:R-:W-:Y:S05]  /*3ad0*/  BSYNC.RECONVERGENT B0 ;  /* 0x0000000000007941 */ /* 0x000fea0003800200 */
.L_x_874:
        /* <DEDUP_REMOVED lines=16> */
.L_x_877:
[----:B------:R-:W-:Y:S05]  /*3be0*/  BSYNC.RECONVERGENT B0 ;  /* 0x0000000000007941 */ /* 0x000fea0003800200 */
.L_x_876:
        /* <DEDUP_REMOVED lines=16> */
.L_x_879:
[----:B------:R-:W-:Y:S05]  /*3cf0*/  BSYNC.RECONVERGENT B0 ;  /* 0x0000000000007941 */ /* 0x000fea0003800200 */
.L_x_878:
        /* <DEDUP_REMOVED lines=16> */
.L_x_881:
[----:B------:R-:W-:Y:S05]  /*3e00*/  BSYNC.RECONVERGENT B0 ;  /* 0x0000000000007941 */ /* 0x000fea0003800200 */
.L_x_880:
        /* <DEDUP_REMOVED lines=13> */
.L_x_883:
[----:B------:R-:W-:Y:S05]  /*3ee0*/  BSYNC.RECONVERGENT B0 ;  /* 0x0000000000007941 */ /* 0x000fea0003800200 */
.L_x_882:
        /* <DEDUP_REMOVED lines=15> */
.L_x_885:
[----:B------:R-:W-:Y:S05]  /*3fe0*/  BSYNC.RECONVERGENT B0 ;  /* 0x0000000000007941 */ /* 0x000fea0003800200 */
.L_x_884:
        /* <DEDUP_REMOVED lines=15> */
.L_x_887:
[----:B------:R-:W-:Y:S05]  /*40e0*/  BSYNC.RECONVERGENT B0 ;  /* 0x0000000000007941 */ /* 0x000fea0003800200 */
.L_x_886:
        /* <DEDUP_REMOVED lines=15> */
.L_x_889:
[----:B------:R-:W-:Y:S05]  /*41e0*/  BSYNC.RECONVERGENT B0 ;  /* 0x0000000000007941 */ /* 0x000fea0003800200 */
.L_x_888:
        /* <DEDUP_REMOVED lines=15> */
.L_x_891:
[----:B------:R-:W-:Y:S05]  /*42e0*/  BSYNC.RECONVERGENT B0 ;  /* 0x0000000000007941 */ /* 0x000fea0003800200 */
.L_x_890:
        /* <DEDUP_REMOVED lines=15> */
.L_x_893:
[----:B------:R-:W-:Y:S05]  /*43e0*/  BSYNC.RECONVERGENT B0 ;  /* 0x0000000000007941 */ /* 0x000fea0003800200 */
.L_x_892:
[----:B------:R1:W-:Y:S01]  /*43f0*/  @P1 STS.128 [R231+0x11800], RZ ;  /* 0x011800ffe7001388 */ /* 0x0003e20000000c00 */
[----:B------:R-:W-:Y:S04]  /*4400*/  BSSY.RECONVERGENT B0, `(.L_x_894) ;  /* 0x000000c000007945 */ /* 0x000fe80003800200 */
[----:B------:R-:W-:Y:S05]  /*4410*/  @P1 BRA `(.L_x_895) ;  /* 0x0000000000281947 */ /* 0x000fea0003800000 */
[----:B------:R-:W-:-:S13]  /*4420*/  ISETP.GE.AND P0, PT, R222, R217, PT ;  /* 0x000000d9de00720c */ /* 0x000fda0003f06270 */
[----:B------:R1:W-:Y:S01]  /*4430*/  @P0 STS.128 [R231+0x11800], RZ ;  /* 0x011800ffe7000388 */ /* 0x0003e20000000c00 */
[----:B------:R-:W-:Y:S05]  /*4440*/  @P0 BRA `(.L_x_895) ;  /* 0x00000000001c0947 */ /* 0x000fea0003800000 */
[----:B------:R-:W-:Y:S02]  /*4450*/  IMAD R0, R235, 0x1c0, RZ ;  /* 0x000001c0eb007824 */ /* 0x000fe400078e02ff */
[----:B-1----:R-:W-:-:S05]  /*4460*/  IMAD.WIDE.U32 R2, R234, 0x1c0, R2 ;  /* 0x000001c0ea027825 */ /* 0x002fca00078e0002 */
[----:B------:R-:W-:-:S05]  /*4470*/  IADD3 R3, PT, PT, R3, R0, RZ ;  /* 0x0000000003037210 */ /* 0x000fca0007ffe0ff */
[----:B------:R-:W-:Y:S01]  /*4480*/  @!PT LDS RZ, [RZ] ;  /* 0x00000000fffff984 */ /* 0x000fe20000000800 */
[----:B------:R-:W-:Y:S01]  /*4490*/  @!PT LDS RZ, [RZ] ;  /* 0x00000000fffff984 */ /* 0x000fe20000000800 */
[----:B------:R-:W-:Y:S01]  /*44a0*/  @!PT LDS RZ, [RZ] ;  /* 0x00000000fffff984 */ /* 0x000fe20000000800 */
[----:B------:R1:W-:Y:S02]  /*44b0*/  LDGSTS.E.BYPASS.LTC128B.128 [R231+0x11800], desc[UR4][R2.64] ;  /* 0x1180000002e77fae */ /* 0x0003e4000b981a04 */
.L_x_895:
[----:B------:R-:W-:Y:S05]  /*44c0*/  BSYNC.RECONVERGENT B0 ;  /* 0x0000000000007941 */ /* 0x000fea0003800200 */
.L_x_894:
[----:B------:R-:W5:Y:S01]  /*44d0*/  LD.E R0, desc[UR4][R134.64+0x18c] ;  /* 0x00018c0486007980 */ /* 0x000f62000c101900 */
[----:B------:R-:W-:Y:S01]  /*44e0*/  SHF.R.U32.HI R225, RZ, 0x1, R228 ;  /* 0x00000001ffe17819 */ /* 0x000fe200000116e4 */
[C---:B------:R-:W-:Y:S01]  /*44f0*/  IMAD.SHL.U32 R205, R228.reuse, 0x40, RZ ;  /* 0x00000040e4cd7824 */ /* 0x040fe200078e00ff */
[C---:B------:R-:W-:Y:S01]  /*4500*/  R2P PR, R228.reuse, 0x6 ;  /* 0x00000006e4007804 */ /* 0x040fe20000000000 */
[----:B------:R-:W-:Y:S01]  /*4510*/  IMAD.SHL.U32 R226, R228, 0x20, RZ ;  /* 0x00000020e4e27824 */ /* 0x000fe200078e00ff */
[----:B-1----:R-:W-:Y:S01]  /*4520*/  LOP3.LUT R2, R225, 0x8, RZ, 0xc0, !PT ;  /* 0x00000008e1027812 */ /* 0x002fe200078ec0ff */
[----:B------:R-:W-:Y:S01]  /*4530*/  IMAD.MOV.U32 R91, RZ, RZ, 0x20 ;  /* 0x00000020ff5b7424 */ /* 0x000fe200078e00ff */
[C---:B------:R-:W-:Y:S01]  /*4540*/  LOP3.LUT R4, R205.reuse, 0x1c0, RZ, 0xc0, !PT ;  /* 0x000001c0cd047812 */ /* 0x040fe200078ec0ff */
[----:B------:R-:W-:Y:S01]  /*4550*/  IMAD.MOV.U32 R180, RZ, RZ, 0x40 ;  /* 0x00000040ffb47424 */ /* 0x000fe200078e00ff */
[----:B------:R-:W-:Y:S01]  /*4560*/  LOP3.LUT R3, R2, 0x1c0, R205, 0xf8, !PT ;  /* 0x000001c002037812 */ /* 0x000fe200078ef8cd */
[----:B------:R-:W0:Y:S01]  /*4570*/  LDGDEPBAR ;  /* 0x00000000000079af */ /* 0x000e220000000000 */
[----:B------:R-:W-:Y:S01]  /*4580*/  LOP3.LUT R226, R226, 0x7c00, RZ, 0xc0, !PT ;  /* 0x00007c00e2e27812 */ /* 0x000fe200078ec0ff */
[----:B------:R-:W-:Y:S01]  /*4590*/  IMAD.MOV.U32 R223, RZ, RZ, R90 ;  /* 0x000000ffffdf7224 */ /* 0x000fe200078e005a */
[----:B------:R-:W-:Y:S01]  /*45a0*/  LOP3.LUT R2, R4, 0x8, R228, 0xf8, !PT ;  /* 0x0000000804027812 */ /* 0x000fe200078ef8e4 */
[----:B------:R-:W-:Y:S01]  /*45b0*/  BSSY.RECONVERGENT B1, `(.L_x_896) ;  /* 0x00003c9000017945 */ /* 0x000fe20003800200 */
[----:B------:R-:W-:-:S02]  /*45c0*/  LOP3.LUT R22, R205, 0x400, RZ, 0xc0, !PT ;  /* 0x00000400cd167812 */ /* 0x000fc400078ec0ff */
[----:B------:R-:W-:Y:S01]  /*45d0*/  LOP3.LUT R4, R226, 0x200, R205, 0xf8, !PT ;  /* 0x00000200e2047812 */ /* 0x000fe200078ef8cd */
[----:B------:R-:W-:Y:S01]  /*45e0*/  STL [R1], R223 ;  /* 0x000000df01007387 */ /* 0x000fe20000100800 */
[-C--:B------:R-:W-:Y:S02]  /*45f0*/  LOP3.LUT R216, R3, R222.reuse, RZ, 0x3c, !PT ;  /* 0x000000de03d87212 */ /* 0x080fe400078e3cff */
[----:B------:R-:W-:Y:S02]  /*4600*/  LOP3.LUT R2, R2, R222, RZ, 0x3c, !PT ;  /* 0x000000de02027212 */ /* 0x000fe400078e3cff */
[----:B------:R-:W-:Y:S02]  /*4610*/  LOP3.LUT R3, R4, R216, RZ, 0xfc, !PT ;  /* 0x000000d804037212 */ /* 0x000fe400078efcff */
[----:B------:R-:W-:Y:S01]  /*4620*/  SEL R91, R91, 0xffffffe0, !P1 ;  /* 0xffffffe05b5b7807 */ /* 0x000fe20004800000 */
[----:B------:R-:W-:Y:S01]  /*4630*/  IMAD R22, R2, 0x2, R22 ;  /* 0x0000000202167824 */ /* 0x000fe200078e0216 */
[----:B------:R-:W-:Y:S01]  /*4640*/  SEL R180, R180, 0xffffffc0, !P2 ;  /* 0xffffffc0b4b47807 */ /* 0x000fe20005000000 */
[----:B------:R-:W-:-:S02]  /*4650*/  IMAD R2, R3, 0x2, R224 ;  /* 0x0000000203027824 */ /* 0x000fc400078e02e0 */
[----:B------:R-:W-:Y:S02]  /*4660*/  IMAD.IADD R22, R224, 0x1, R22 ;  /* 0x00000001e0167824 */ /* 0x000fe400078e0216 */
[--C-:B------:R-:W-:Y:S01]  /*4670*/  IMAD.IADD R3, R2, 0x1, R91.reuse ;  /* 0x0000000102037824 */ /* 0x100fe200078e025b */
[----:B------:R1:W-:Y:S01]  /*4680*/  LDSM.16.M88.4 R16, [R2] ;  /* 0x000000000210783b */ /* 0x0003e20000000200 */
[C---:B------:R-:W-:Y:S02]  /*4690*/  IMAD.IADD R20, R22.reuse, 0x1, R91 ;  /* 0x0000000116147824 */ /* 0x040fe400078e025b */
[--C-:B------:R-:W-:Y:S01]  /*46a0*/  IMAD.IADD R21, R22, 0x1, R180.reuse ;  /* 0x0000000116157824 */ /* 0x100fe200078e02b4 */
[----:B------:R-:W2:Y:S04]  /*46b0*/  LDSM.16.M88.4 R4, [R22+0x2000] ;  /* 0x002000001604783b */ /* 0x000ea80000000200 */
[----:B------:R3:W-:Y:S04]  /*46c0*/  LDSM.16.M88.4 R12, [R3] ;  /* 0x00000000030c783b */ /* 0x0007e80000000200 */
[----:B------:R-:W-:Y:S04]  /*46d0*/  LDSM.16.M88.4 R28, [R20+0x2000] ;  /* 0x00200000141c783b */ /* 0x000fe80000000200 */
[----:B------:R-:W-:Y:S04]  /*46e0*/  LDSM.16.M88.4 R36, [R22+0x2800] ;  /* 0x002800001624783b */ /* 0x000fe80000000200 */
[----:B------:R-:W4:Y:S01]  /*46f0*/  LDSM.16.M88.4 R44, [R22+0x3000] ;  /* 0x00300000162c783b */ /* 0x000f220000000200 */
[----:B-1----:R-:W-:-:S03]  /*4700*/  IMAD.IADD R2, R2, 0x1, R180 ;  /* 0x0000000102027824 */ /* 0x002fc600078e02b4 */
[----:B------:R-:W-:Y:S04]  /*4710*/  LDSM.16.M88.4 R52, [R20+0x2800] ;  /* 0x002800001434783b */ /* 0x000fe80000000200 */
[----:B------:R1:W-:Y:S01]  /*4720*/  LDSM.16.M88.4 R8, [R2] ;  /* 0x000000000208783b */ /* 0x0003e20000000200 */
[----:B---3--:R-:W-:-:S03]  /*4730*/  IMAD.IADD R3, R91, 0x1, R21 ;  /* 0x000000015b037824 */ /* 0x008fc600078e0215 */
[----:B------:R-:W-:Y:S04]  /*4740*/  LDSM.16.M88.4 R68, [R21+0x2000] ;  /* 0x002000001544783b */ /* 0x000fe80000000200 */
[----:B------:R-:W3:Y:S04]  /*4750*/  LDSM.16.M88.4 R48, [R20+0x3000] ;  /* 0x003000001430783b */ /* 0x000ee80000000200 */
[----:B------:R-:W3:Y:S01]  /*4760*/  LDSM.16.M88.4 R60, [R22+0x3800] ;  /* 0x00380000163c783b */ /* 0x000ee20000000200 */
[C---:B--2---:R-:W-:Y:S03]  /*4770*/  HMMA.16816.F32.BF16 R24, R16.reuse, R4, RZ ;  /* 0x000000041018723c */ /* 0x044fe600000418ff */
[----:B------:R-:W-:Y:S04]  /*4780*/  LDSM.16.M88.4 R64, [R3+0x2000] ;  /* 0x002000000340783b */ /* 0x000fe80000000200 */
[----:B------:R-:W-:Y:S01]  /*4790*/  LDSM.16.M88.4 R72, [R20+0x3800] ;  /* 0x003800001448783b */ /* 0x000fe20000000200 */
[----:B-1----:R-:W-:Y:S01]  /*47a0*/  IMAD.IADD R2, R91, 0x1, R2 ;  /* 0x000000015b027824 */ /* 0x002fe200078e0202 */
[C---:B------:R-:W-:Y:S08]  /*47b0*/  HMMA.16816.F32.BF16 R4, R16.reuse, R6, RZ ;  /* 0x000000061004723c */ /* 0x040ff000000418ff */
[----:B----4-:R-:W-:Y:S08]  /*47c0*/  HMMA.16816.F32.BF16 R32, R16, R44, RZ ;  /* 0x0000002c1020723c */ /* 0x010ff000000418ff */
[C---:B------:R-:W-:Y:S08]  /*47d0*/  HMMA.16816.F32.BF16 R40, R12.reuse, R28, R24 ;  /* 0x0000001c0c28723c */ /* 0x040ff00000041818 */
[----:B------:R-:W-:Y:S01]  /*47e0*/  HMMA.16816.F32.BF16 R56, R12, R30, R4 ;  /* 0x0000001e0c38723c */ /* 0x000fe20000041804 */
[----:B------:R-:W1:Y:S07]  /*47f0*/  LDSM.16.M88.4 R4, [R2] ;  /* 0x000000000204783b */ /* 0x000e6e0000000200 */
[C---:B------:R-:W-:Y:S08]  /*4800*/  HMMA.16816.F32.BF16 R24, R16.reuse, R36, RZ ;  /* 0x000000241018723c */ /* 0x040ff000000418ff */
[----:B------:R-:W-:Y:S01]  /*4810*/  HMMA.16816.F32.BF16 R28, R16, R46, RZ ;  /* 0x0000002e101c723c */ /* 0x000fe200000418ff */
[----:B------:R-:W2:Y:S07]  /*4820*/  LDSM.16.M88.4 R44, [R21+0x2800] ;  /* 0x00280000152c783b */ /* 0x000eae0000000200 */
[C---:B---3--:R-:W-:Y:S08]  /*4830*/  HMMA.16816.F32.BF16 R80, R12.reuse, R48, R32 ;  /* 0x000000300c50723c */ /* 0x048ff00000041820 */
[----:B------:R-:W-:Y:S08]  /*4840*/  HMMA.16816.F32.BF16 R76, R12, R52, R24 ;  /* 0x000000340c4c723c */ /* 0x000ff00000041818 */
[----:B------:R-:W-:Y:S01]  /*4850*/  HMMA.16816.F32.BF16 R24, R8, R68, R40 ;  /* 0x000000440818723c */ /* 0x000fe20000041828 */
[----:B------:R-:W-:Y:S07]  /*4860*/  LDSM.16.M88.4 R40, [R3+0x2800] ;  /* 0x002800000328783b */ /* 0x000fee0000000200 */
[----:B------:R-:W-:Y:S01]  /*4870*/  HMMA.16816.F32.BF16 R84, R12, R50, R28 ;  /* 0x000000320c54723c */ /* 0x000fe2000004181c */
[----:B------:R-:W3:Y:S07]  /*4880*/  LDSM.16.M88.4 R48, [R22+0x4000] ;  /* 0x004000001630783b */ /* 0x000eee0000000200 */
[C---:B------:R-:W-:Y:S08]  /*4890*/  HMMA.16816.F32.BF16 R36, R16.reuse, R38, RZ ;  /* 0x000000261024723c */ /* 0x040ff000000418ff */
[----:B------:R-:W-:Y:S08]  /*48a0*/  HMMA.16816.F32.BF16 R28, R16, R60, RZ ;  /* 0x0000003c101c723c */ /* 0x000ff000000418ff */
[----:B-1----:R-:W-:Y:S08]  /*48b0*/  HMMA.16816.F32.BF16 R32, R4, R64, R24 ;  /* 0x000000400420723c */ /* 0x002ff00000041818 */
[----:B------:R-:W-:Y:S01]  /*48c0*/  HMMA.16816.F32.BF16 R24, R8, R70, R56 ;  /* 0x000000460818723c */ /* 0x000fe20000041838 */
[----:B------:R-:W-:Y:S07]  /*48d0*/  LDSM.16.M88.4 R56, [R22+0x4800] ;  /* 0x004800001638783b */ /* 0x000fee0000000200 */
[C---:B------:R-:W-:Y:S08]  /*48e0*/  HMMA.16816.F32.BF16 R52, R12.reuse, R54, R36 ;  /* 0x000000360c34723c */ /* 0x040ff00000041824 */
[----:B------:R-:W-:Y:S08]  /*48f0*/  HMMA.16816.F32.BF16 R96, R12, R72, R28 ;  /* 0x000000480c60723c */ /* 0x000ff0000004181c */
[----:B------:R-:W-:Y:S01]  /*4900*/  HMMA.16816.F32.BF16 R28, R16, R62, RZ ;  /* 0x0000003e101c723c */ /* 0x000fe200000418ff */
[----:B------:R-:W1:Y:S07]  /*4910*/  LDSM.16.M88.4 R60, [R20+0x4000] ;  /* 0x00400000143c783b */ /* 0x000e6e0000000200 */
[----:B------:R-:W-:Y:S01]  /*4920*/  HMMA.16816.F32.BF16 R36, R4, R66, R24 ;  /* 0x000000420424723c */ /* 0x000fe20000041818 */
[----:B------:R-:W-:Y:S07]  /*4930*/  LDSM.16.M88.4 R64, [R21+0x3000] ;  /* 0x003000001540783b */ /* 0x000fee0000000200 */
[----:B--2---:R-:W-:Y:S08]  /*4940*/  HMMA.16816.F32.BF16 R24, R8, R44, R76 ;  /* 0x0000002c0818723c */ /* 0x004ff0000004184c */
[----:B------:R-:W-:Y:S08]  /*4950*/  HMMA.16816.F32.BF16 R92, R12, R74, R28 ;  /* 0x0000004a0c5c723c */ /* 0x000ff0000004181c */
[----:B---3--:R-:W-:-:S15]  /*4960*/  HMMA.16816.F32.BF16 R28, R16, R48, RZ ;  /* 0x00000030101c723c */ /* 0x008fde00000418ff */
[----:B------:R-:W-:-:S05]  /*4970*/  NOP ;  /* 0x0000000000007918 */ /* 0x000fca0000000000 */
[----:B-1----:R-:W-:Y:S08]  /*4980*/  HMMA.16816.F32.BF16 R100, R12, R60, R28 ;  /* 0x0000003c0c64723c */ /* 0x002ff0000004181c */
[----:B------:R-:W-:Y:S01]  /*4990*/  HMMA.16816.F32.BF16 R28, R16, R50, RZ ;  /* 0x00000032101c723c */ /* 0x000fe200000418ff */
[----:B------:R-:W-:-:S15]  /*49a0*/  LDSM.16.M88.4 R48, [R21+0x3800] ;  /* 0x003800001530783b */ /* 0x000fde0000000200 */
[----:B------:R-:W-:-:S04]  /*49b0*/  NOP ;  /* 0x0000000000007918 */ /* 0x000fc80000000000 */
[----:B------:R-:W-:Y:S01]  /*49c0*/  HMMA.16816.F32.BF16 R72, R12, R62, R28 ;  /* 0x0000003e0c48723c */ /* 0x000fe2000004181c */
[----:B------:R-:W-:Y:S01]  /*49d0*/  LDSM.16.M88.4 R60, [R22+0x5000] ;  /* 0x00500000163c783b */ /* 0x000fe20000000200 */
[----:B-----5:R-:W-:-:S06]  /*49e0*/  FMUL.FTZ R2, R32, R0 ;  /* 0x0000000020027220 */ /* 0x020fcc0000410000 */
[----:B------:R-:W-:Y:S01]  /*49f0*/  HMMA.16816.F32.BF16 R28, R16, R56, RZ ;  /* 0x00000038101c723c */ /* 0x000fe200000418ff */
[----:B------:R1:W-:Y:S02]  /*4a00*/  MUFU.TANH R152, R2 ;  /* 0x0000000200987308 */ /* 0x0003e40000002400 */
[----:B-1----:R-:W-:-:S06]  /*4a10*/  FMUL.FTZ R2, R33, R0 ;  /* 0x0000000021027220 */ /* 0x002fcc0000410000 */
[----:B------:R1:W-:Y:S02]  /*4a20*/  MUFU.TANH R194, R2 ;  /* 0x0000000200c27308 */ /* 0x0003e40000002400 */
[----:B-1----:R-:W-:-:S06]  /*4a30*/  FMUL.FTZ R2, R34, R0 ;  /* 0x0000000022027220 */ /* 0x002fcc0000410000 */
[----:B------:R1:W-:Y:S02]  /*4a40*/  MUFU.TANH R140, R2 ;  /* 0x00000002008c7308 */ /* 0x0003e40000002400 */
[-C--:B-1----:R-:W-:Y:S02]  /*4a50*/  FMUL.FTZ R2, R35, R0.reuse ;  /* 0x0000000023027220 */ /* 0x082fe40000410000 */
[----:B------:R-:W-:Y:S04]  /*4a60*/  HMMA.16816.F32.BF16 R32, R4, R40, R24 ;  /* 0x000000280420723c */ /* 0x000fe80000041818 */
[----:B------:R1:W-:Y:S04]  /*4a70*/  MUFU.TANH R157, R2 ;  /* 0x00000002009d7308 */ /* 0x0003e80000002400 */
[----:B------:R-:W-:Y:S01]  /*4a80*/  HMMA.16816.F32.BF16 R24, R8, R46, R52 ;  /* 0x0000002e0818723c */ /* 0x000fe20000041834 */
[----:B------:R-:W-:Y:S04]  /*4a90*/  LDSM.16.M88.4 R52, [R3+0x3000] ;  /* 0x003000000334783b */ /* 0x000fe80000000200 */
[----:B------:R-:W2:Y:S01]  /*4aa0*/  LDSM.16.M88.4 R44, [R20+0x4800] ;  /* 0x00480000142c783b */ /* 0x000ea20000000200 */
[----:B-1----:R-:W-:-:S04]  /*4ab0*/  FMUL.FTZ R2, R36, R0 ;  /* 0x0000000024027220 */ /* 0x002fc80000410000 */
[----:B------:R1:W-:Y:S02]  /*4ac0*/  MUFU.TANH R192, R2 ;  /* 0x0000000200c07308 */ /* 0x0003e40000002400 */
[----:B-1----:R-:W-:-:S06]  /*4ad0*/  FMUL.FTZ R2, R37, R0 ;  /* 0x0000000025027220 */ /* 0x002fcc0000410000 */
[----:B------:R1:W-:Y:S01]  /*4ae0*/  MUFU.TANH R193, R2 ;  /* 0x0000000200c17308 */ /* 0x0003e20000002400 */
[----:B--2---:R-:W-:Y:S08]  /*4af0*/  HMMA.16816.F32.BF16 R68, R12, R44, R28 ;  /* 0x0000002c0c44723c */ /* 0x004ff0000004181c */
[----:B------:R-:W-:Y:S01]  /*4b00*/  HMMA.16816.F32.BF16 R28, R16, R58, RZ ;  /* 0x0000003a101c723c */ /* 0x000fe200000418ff */
[----:B------:R-:W-:Y:S01]  /*4b10*/  LDSM.16.M88.4 R56, [R22+0x5800] ;  /* 0x005800001638783b */ /* 0x000fe20000000200 */
[----:B-1----:R-:W-:-:S04]  /*4b20*/  FMUL.FTZ R2, R38, R0 ;  /* 0x0000000026027220 */ /* 0x002fc80000410000 */
[----:B------:R1:W2:-:S14]  /*4b30*/  MUFU.TANH R138, R2 ;  /* 0x00000002008a7308 */ /* 0x00029c0000002400 */
[----:B------:R-:W-:Y:S01]  /*4b40*/  HMMA.16816.F32.BF16 R76, R12, R46, R28 ;  /* 0x0000002e0c4c723c */ /* 0x000fe2000004181c */
[----:B------:R-:W-:Y:S01]  /*4b50*/  LDSM.16.M88.4 R44, [R3+0x4000] ;  /* 0x00400000032c783b */ /* 0x000fe20000000200 */
[----:B-1----:R-:W-:-:S06]  /*4b60*/  FMUL.FTZ R2, R39, R0 ;  /* 0x0000000027027220 */ /* 0x002fcc0000410000 */
[----:B------:R-:W-:Y:S01]  /*4b70*/  HMMA.16816.F32.BF16 R36, R4, R42, R24 ;  /* 0x0000002a0424723c */ /* 0x000fe20000041818 */
[----:B------:R1:W3:Y:S01]  /*4b80*/  MUFU.TANH R189, R2 ;  /* 0x0000000200bd7308 */ /* 0x0002e20000002400 */
[----:B------:R-:W-:Y:S06]  /*4b90*/  LDSM.16.M88.4 R40, [R3+0x3800] ;  /* 0x003800000328783b */ /* 0x000fec0000000200 */
[----:B------:R-:W-:Y:S08]  /*4ba0*/  HMMA.16816.F32.BF16 R24, R8, R64, R80 ;  /* 0x000000400818723c */ /* 0x000ff00000041850 */
[----:B------:R-:W-:Y:S01]  /*4bb0*/  HMMA.16816.F32.BF16 R28, R16, R60, RZ ;  /* 0x0000003c101c723c */ /* 0x000fe200000418ff */
[----:B-1----:R-:W-:-:S04]  /*4bc0*/  FMUL.FTZ R2, R32, R0 ;  /* 0x0000000020027220 */ /* 0x002fc80000410000 */
[----:B------:R1:W-:Y:S02]  /*4bd0*/  MUFU.TANH R190, R2 ;  /* 0x0000000200be7308 */ /* 0x0003e40000002400 */
[----:B-1----:R-:W-:-:S06]  /*4be0*/  FMUL.FTZ R2, R33, R0 ;  /* 0x0000000021027220 */ /* 0x002fcc0000410000 */
[----:B------:R1:W-:Y:S02]  /*4bf0*/  MUFU.TANH R191, R2 ;  /* 0x0000000200bf7308 */ /* 0x0003e40000002400 */
[----:B-1----:R-:W-:-:S06]  /*4c00*/  FMUL.FTZ R2, R34, R0 ;  /* 0x0000000022027220 */ /* 0x002fcc0000410000 */
[----:B------:R1:W4:Y:S02]  /*4c10*/  MUFU.TANH R129, R2 ;  /* 0x0000000200817308 */ /* 0x0003240000002400 */
[-C--:B-1----:R-:W-:Y:S02]  /*4c20*/  FMUL.FTZ R2, R35, R0.reuse ;  /* 0x0000000023027220 */ /* 0x082fe40000410000 */
[----:B------:R-:W-:Y:S04]  /*4c30*/  HMMA.16816.F32.BF16 R32, R4, R52, R24 ;  /* 0x000000340420723c */ /* 0x000fe80000041818 */
[----:B------:R1:W5:Y:S04]  /*4c40*/  MUFU.TANH R137, R2 ;  /* 0x0000000200897308 */ /* 0x0003680000002400 */
[----:B------:R-:W-:Y:S01]  /*4c50*/  HMMA.16816.F32.BF16 R24, R8, R66, R84 ;  /* 0x000000420818723c */ /* 0x000fe20000041854 */
[----:B------:R-:W-:Y:S01]  /*4c60*/  LDSM.16.M88.4 R64, [R21+0x4000] ;  /* 0x004000001540783b */ /* 0x000fe20000000200 */
[----:B-1----:R-:W-:-:S04]  /*4c70*/  FMUL.FTZ R2, R36, R0 ;  /* 0x0000000024027220 */ /* 0x002fc80000410000 */
[----:B------:R1:W-:Y:S02]  /*4c80*/  MUFU.TANH R188, R2 ;  /* 0x0000000200bc7308 */ /* 0x0003e40000002400 */
[----:B-1----:R-:W-:-:S06]  /*4c90*/  FMUL.FTZ R2, R37, R0 ;  /* 0x0000000025027220 */ /* 0x002fcc0000410000 */
[----:B------:R1:W-:Y:S02]  /*4ca0*/  MUFU.TANH R187, R2 ;  /* 0x0000000200bb7308 */ /* 0x0003e40000002400 */
[----:B-1----:R-:W-:-:S06]  /*4cb0*/  FMUL.FTZ R2, R38, R0 ;  /* 0x0000000026027220 */ /* 0x002fcc0000410000 */
[----:B------:R1:W-:Y:S02]  /*4cc0*/  MUFU.TANH R115, R2 ;  /* 0x0000000200737308 */ /* 0x0003e40000002400 */
[-C--:B-1----:R-:W-:Y:S02]  /*4cd0*/  FMUL.FTZ R2, R39, R0.reuse ;  /* 0x0000000027027220 */ /* 0x082fe40000410000 */
[----:B------:R-:W-:Y:S01]  /*4ce0*/  HMMA.16816.F32.BF16 R36, R4, R54, R24 ;  /* 0x000000360424723c */ /* 0x000fe20000041818 */
[----:B------:R-:W1:Y:S03]  /*4cf0*/  LDSM.16.M88.4 R52, [R20+0x5000] ;  /* 0x005000001434783b */ /* 0x000e660000000200 */
[----:B------:R2:W-:Y:S04]  /*4d00*/  MUFU.TANH R108, R2 ;  /* 0x00000002006c7308 */ /* 0x0005e80000002400 */
[----:B------:R-:W-:Y:S01]  /*4d10*/  HMMA.16816.F32.BF16 R24, R8, R48, R96 ;  /* 0x000000300818723c */ /* 0x000fe20000041860 */
[----:B--2---:R-:W-:-:S04]  /*4d20*/  FMUL.FTZ R2, R32, R0 ;  /* 0x0000000020027220 */ /* 0x004fc80000410000 */
[----:B------:R2:W-:Y:S03]  /*4d30*/  MUFU.TANH R125, R2 ;  /* 0x00000002007d7308 */ /* 0x0005e60000002400 */
[----:B-1----:R-:W-:Y:S01]  /*4d40*/  HMMA.16816.F32.BF16 R80, R12, R52, R28 ;  /* 0x000000340c50723c */ /* 0x002fe2000004181c */
[----:B--2---:R-:W-:-:S04]  /*4d50*/  FMUL.FTZ R2, R33, R0 ;  /* 0x0000000021027220 */ /* 0x004fc80000410000 */
[----:B------:R1:W-:Y:S03]  /*4d60*/  MUFU.TANH R109, R2 ;  /* 0x00000002006d7308 */ /* 0x0003e60000002400 */
[----:B------:R-:W-:Y:S01]  /*4d70*/  HMMA.16816.F32.BF16 R28, R16, R62, RZ ;  /* 0x0000003e101c723c */ /* 0x000fe200000418ff */
[----:B------:R-:W-:Y:S01]  /*4d80*/  LDSM.16.M88.4 R60, [R21+0x4800] ;  /* 0x00480000153c783b */ /* 0x000fe20000000200 */
[----:B-1----:R-:W-:-:S04]  /*4d90*/  FMUL.FTZ R2, R34, R0 ;  /* 0x0000000022027220 */ /* 0x002fc80000410000 */
[----:B------:R1:W2:-:S14]  /*4da0*/  MUFU.TANH R107, R2 ;  /* 0x00000002006b7308 */ /* 0x00029c0000002400 */
[----:B------:R-:W-:Y:S01]  /*4db0*/  HMMA.16816.F32.BF16 R84, R12, R54, R28 ;  /* 0x000000360c54723c */ /* 0x000fe2000004181c */
[----:B------:R-:W-:Y:S07]  /*4dc0*/  LDSM.16.M88.4 R52, [R20+0x6000] ;  /* 0x006000001434783b */ /* 0x000fee0000000200 */
[----:B------:R-:W-:Y:S01]  /*4dd0*/  HMMA.16816.F32.BF16 R28, R16, R56, RZ ;  /* 0x00000038101c723c */ /* 0x000fe200000418ff */
[----:B-1----:R-:W-:-:S07]  /*4de0*/  FMUL.FTZ R2, R35, R0 ;  /* 0x0000000023027220 */ /* 0x002fce0000410000 */
[----:B------:R-:W-:Y:S01]  /*4df0*/  HMMA.16816.F32.BF16 R32, R4, R40, R24 ;  /* 0x000000280420723c */ /* 0x000fe20000041818 */
[----:B------:R1:W-:Y:S07]  /*4e00*/  MUFU.TANH R104, R2 ;  /* 0x0000000200687308 */ /* 0x0003ee0000002400 */
[----:B------:R-:W-:Y:S01]  /*4e10*/  HMMA.16816.F32.BF16 R24, R8, R50, R92 ;  /* 0x000000320818723c */ /* 0x000fe2000004185c */
[----:B------:R-:W3:Y:S01]  /*4e20*/  LDSM.16.M88.4 R48, [R20+0x5800] ;  /* 0x005800001430783b */ /* 0x000ee20000000200 */
[----:B-1----:R-:W-:-:S04]  /*4e30*/  FMUL.FTZ R2, R36, R0 ;  /* 0x0000000024027220 */ /* 0x002fc80000410000 */
[----:B------:R1:W-:Y:S02]  /*4e40*/  MUFU.TANH R186, R2 ;  /* 0x0000000200ba7308 */ /* 0x0003e40000002400 */
[----:B-1----:R-:W-:-:S06]  /*4e50*/  FMUL.FTZ R2, R37, R0 ;  /* 0x0000000025027220 */ /* 0x002fcc0000410000 */
[----:B------:R1:W-:Y:S01]  /*4e60*/  MUFU.TANH R185, R2 ;  /* 0x0000000200b97308 */ /* 0x0003e20000002400 */
[----:B---3--:R-:W-:Y:S08]  /*4e70*/  HMMA.16816.F32.BF16 R92, R12, R48, R28 ;  /* 0x000000300c5c723c */ /* 0x008ff0000004181c */
[----:B------:R-:W-:Y:S01]  /*4e80*/  HMMA.16816.F32.BF16 R28, R16, R58, RZ ;  /* 0x0000003a101c723c */ /* 0x000fe200000418ff */
[----:B------:R-:W-:Y:S01]  /*4e90*/  LDSM.16.M88.4 R56, [R22+0x6800] ;  /* 0x006800001638783b */ /* 0x000fe20000000200 */
[----:B-1----:R-:W-:-:S04]  /*4ea0*/  FMUL.FTZ R2, R38, R0 ;  /* 0x0000000026027220 */ /* 0x002fc80000410000 */
[----:B------:R1:W3:Y:S02]  /*4eb0*/  MUFU.TANH R105, R2 ;  /* 0x0000000200697308 */ /* 0x0002e40000002400 */
[-C--:B-1----:R-:W-:Y:S02]  /*4ec0*/  FMUL.FTZ R2, R39, R0.reuse ;  /* 0x0000000027027220 */ /* 0x082fe40000410000 */
[----:B------:R-:W-:Y:S01]  /*4ed0*/  HMMA.16816.F32.BF16 R36, R4, R42, R24 ;  /* 0x0000002a0424723c */ /* 0x000fe20000041818 */
[----:B------:R-:W-:Y:S03]  /*4ee0*/  LDSM.16.M88.4 R40, [R3+0x4800] ;  /* 0x004800000328783b */ /* 0x000fe60000000200 */
[----:B------:R1:W3:Y:S04]  /*4ef0*/  MUFU.TANH R106, R2 ;  /* 0x00000002006a7308 */ /* 0x0002e80000002400 */
[----:B------:R-:W-:Y:S01]  /*4f00*/  HMMA.16816.F32.BF16 R24, R8, R64, R100 ;  /* 0x000000400818723c */ /* 0x000fe20000041864 */
[----:B-1----:R-:W-:-:S04]  /*4f10*/  FMUL.FTZ R2, R32, R0 ;  /* 0x0000000020027220 */ /* 0x002fc80000410000 */
[----:B------:R1:W-:Y:S02]  /*4f20*/  MUFU.TANH R116, R2 ;  /* 0x0000000200747308 */ /* 0x0003e40000002400 */
[----:B-1----:R-:W-:-:S06]  /*4f30*/  FMUL.FTZ R2, R33, R0 ;  /* 0x0000000021027220 */ /* 0x002fcc0000410000 */
[----:B------:R1:W-:Y:S02]  /*4f40*/  MUFU.TANH R113, R2 ;  /* 0x0000000200717308 */ /* 0x0003e40000002400 */
[----:B-1----:R-:W-:-:S06]  /*4f50*/  FMUL.FTZ R2, R34, R0 ;  /* 0x0000000022027220 */ /* 0x002fcc0000410000 */
[----:B------:R1:W-:Y:S02]  /*4f60*/  MUFU.TANH R110, R2 ;  /* 0x00000002006e7308 */ /* 0x0003e40000002400 */
[-C--:B-1----:R-:W-:Y:S02]  /*4f70*/  FMUL.FTZ R2, R35, R0.reuse ;  /* 0x0000000023027220 */ /* 0x082fe40000410000 */
[----:B------:R-:W-:Y:S04]  /*4f80*/  HMMA.16816.F32.BF16 R32, R4, R44, R24 ;  /* 0x0000002c0420723c */ /* 0x000fe80000041818 */
[----:B------:R1:W3:Y:S04]  /*4f90*/  MUFU.TANH R112, R2 ;  /* 0x0000000200707308 */ /* 0x0002e80000002400 */
[----:B------:R-:W-:Y:S01]  /*4fa0*/  HMMA.16816.F32.BF16 R24, R8, R66, R72 ;  /* 0x000000420818723c */ /* 0x000fe20000041848 */
[----:B------:R-:W4:Y:S07]  /*4fb0*/  LDSM.16.M88.4 R64, [R22+0x6000] ;  /* 0x006000001640783b */ /* 0x000f2e0000000200 */
[----:B------:R-:W-:Y:S01]  /*4fc0*/  HMMA.16816.F32.BF16 R72, R12, R50, R28 ;  /* 0x000000320c48723c */ /* 0x000fe2000004181c */
[----:B------:R-:W-:Y:S01]  /*4fd0*/  LDSM.16.M88.4 R48, [R20+0x6800] ;  /* 0x006800001430783b */ /* 0x000fe20000000200 */
[----:B-1----:R-:W-:-:S04]  /*4fe0*/  FMUL.FTZ R2, R36, R0 ;  /* 0x0000000024027220 */ /* 0x002fc80000410000 */
[----:B------:R1:W-:Y:S02]  /*4ff0*/  MUFU.TANH R183, R2 ;  /* 0x0000000200b77308 */ /* 0x0003e40000002400 */
[----:B-1----:R-:W-:-:S06]  /*5000*/  FMUL.FTZ R2, R37, R0 ;  /* 0x0000000025027220 */ /* 0x002fcc0000410000 */
[----:B------:R1:W-:Y:S01]  /*5010*/  MUFU.TANH R179, R2 ;  /* 0x0000000200b37308 */ /* 0x0003e20000002400 */
[----:B----4-:R-:W-:Y:S01]  /*5020*/  HMMA.16816.F32.BF16 R28, R16, R64, RZ ;  /* 0x00000040101c723c */ /* 0x010fe200000418ff */
[----:B-1----:R-:W-:-:S06]  /*5030*/  FMUL.FTZ R2, R38, R0 ;  /* 0x0000000026027220 */ /* 0x002fcc0000410000 */
[----:B------:R1:W4:Y:S02]  /*5040*/  MUFU.TANH R111, R2 ;  /* 0x00000002006f7308 */ /* 0x0003240000002400 */
[-C--:B-1----:R-:W-:Y:S02]  /*5050*/  FMUL.FTZ R2, R39, R0.reuse ;  /* 0x0000000027027220 */ /* 0x082fe40000410000 */
[----:B------:R-:W-:Y:S01]  /*5060*/  HMMA.16816.F32.BF16 R36, R4, R46, R24 ;  /* 0x0000002e0424723c */ /* 0x000fe20000041818 */
[----:B------:R-:W-:Y:S03]  /*5070*/  LDSM.16.M88.4 R44, [R3+0x5000] ;  /* 0x00500000032c783b */ /* 0x000fe60000000200 */
[----:B------:R1:W4:Y:S04]  /*5080*/  MUFU.TANH R114, R2 ;  /* 0x0000000200727308 */ /* 0x0003280000002400 */
[----:B------:R-:W-:Y:S01]  /*5090*/  HMMA.16816.F32.BF16 R24, R8, R60, R68 ;  /* 0x0000003c0818723c */ /* 0x000fe20000041844 */
[----:B------:R-:W5:Y:S01]  /*50a0*/  LDSM.16.M88.4 R68, [R21+0x5000] ;  /* 0x005000001544783b */ /* 0x000f620000000200 */
        /* <DEDUP_REMOVED lines=8> */
[----:B------:R1:W4:Y:S04]  /*5130*/  MUFU.TANH R117, R2 ;  /* 0x0000000200757308 */ /* 0x0003280000002400 */
[----:B------:R-:W-:Y:S01]  /*5140*/  HMMA.16816.F32.BF16 R24, R8, R62, R76 ;  /* 0x0000003e0818723c */ /* 0x000fe2000004184c */
[----:B------:R-:W2:Y:S07]  /*5150*/  LDSM.16.M88.4 R60, [R22+0x7000] ;  /* 0x00700000163c783b */ /* 0x000eae0000000200 */
[----:B------:R-:W-:Y:S01]  /*5160*/  HMMA.16816.F32.BF16 R76, R12, R52, R28 ;  /* 0x000000340c4c723c */ /* 0x000fe2000004181c */
[----:B-1----:R-:W-:-:S07]  /*5170*/  FMUL.FTZ R2, R36, R0 ;  /* 0x0000000024027220 */ /* 0x002fce0000410000 */
[----:B------:R-:W-:Y:S01]  /*5180*/  HMMA.16816.F32.BF16 R28, R16, R66, RZ ;  /* 0x00000042101c723c */ /* 0x000fe200000418ff */
[----:B------:R1:W-:Y:S01]  /*5190*/  MUFU.TANH R123, R2 ;  /* 0x00000002007b7308 */ /* 0x0003e20000002400 */
[----:B------:R-:W-:Y:S01]  /*51a0*/  LDSM.16.M88.4 R64, [R21+0x6000] ;  /* 0x006000001540783b */ /* 0x000fe20000000200 */
[----:B-1----:R-:W-:-:S06]  /*51b0*/  FMUL.FTZ R2, R37, R0 ;  /* 0x0000000025027220 */ /* 0x002fcc0000410000 */
[----:B------:R1:W-:Y:S02]  /*51c0*/  MUFU.TANH R120, R2 ;  /* 0x0000000200787308 */ /* 0x0003e40000002400 */
[----:B-1----:R-:W-:-:S06]  /*51d0*/  FMUL.FTZ R2, R38, R0 ;  /* 0x0000000026027220 */ /* 0x002fcc0000410000 */
[----:B------:R1:W4:Y:S02]  /*51e0*/  MUFU.TANH R118, R2 ;  /* 0x0000000200767308 */ /* 0x0003240000002400 */
[-C--:B-1----:R-:W-:Y:S02]  /*51f0*/  FMUL.FTZ R2, R39, R0.reuse ;  /* 0x0000000027027220 */ /* 0x082fe40000410000 */
[----:B------:R-:W-:Y:S01]  /*5200*/  HMMA.16816.F32.BF16 R36, R4, R42, R24 ;  /* 0x0000002a0424723c */ /* 0x000fe20000041818 */
[----:B------:R-:W-:Y:S03]  /*5210*/  LDSM.16.M88.4 R40, [R3+0x5800] ;  /* 0x005800000328783b */ /* 0x000fe60000000200 */
[----:B------:R1:W-:Y:S04]  /*5220*/  MUFU.TANH R121, R2 ;  /* 0x0000000200797308 */ /* 0x0003e80000002400 */
[----:B-----5:R-:W-:Y:S08]  /*5230*/  HMMA.16816.F32.BF16 R24, R8, R68, R80 ;  /* 0x000000440818723c */ /* 0x020ff00000041850 */
[----:B------:R-:W-:Y:S01]  /*5240*/  HMMA.16816.F32.BF16 R80, R12, R54, R28 ;  /* 0x000000360c50723c */ /* 0x000fe2000004181c */
[----:B------:R-:W5:Y:S01]  /*5250*/  LDSM.16.M88.4 R52, [R21+0x5800] ;  /* 0x005800001534783b */ /* 0x000f620000000200 */
[----:B-1----:R-:W-:-:S04]  /*5260*/  FMUL.FTZ R2, R32, R0 ;  /* 0x0000000020027220 */ /* 0x002fc80000410000 */
[----:B------:R1:W-:Y:S02]  /*5270*/  MUFU.TANH R136, R2 ;  /* 0x0000000200887308 */ /* 0x0003e40000002400 */
[----:B------:R-:W-:Y:S01]  /*5280*/  HMMA.16816.F32.BF16 R28, R16, R56, RZ ;  /* 0x00000038101c723c */ /* 0x000fe200000418ff */
[----:B-1----:R-:W-:-:S15]  /*5290*/  FMUL.FTZ R2, R33, R0 ;  /* 0x0000000021027220 */ /* 0x002fde0000410000 */
[----:B------:R-:W-:-:S04]  /*52a0*/  NOP ;  /* 0x0000000000007918 */ /* 0x000fc80000000000 */
[----:B------:R-:W-:Y:S01]  /*52b0*/  HMMA.16816.F32.BF16 R100, R12, R48, R28 ;  /* 0x000000300c64723c */ /* 0x000fe2000004181c */
[----:B------:R1:W-:Y:S07]  /*52c0*/  MUFU.TANH R133, R2 ;  /* 0x0000000200857308 */ /* 0x0003ee0000002400 */
[----:B------:R-:W-:Y:S01]  /*52d0*/  HMMA.16816.F32.BF16 R28, R16, R58, RZ ;  /* 0x0000003a101c723c */ /* 0x000fe200000418ff */
[----:B------:R-:W-:Y:S01]  /*52e0*/  LDSM.16.M88.4 R56, [R22+0x7800] ;  /* 0x007800001638783b */ /* 0x000fe20000000200 */
[----:B-1----:R-:W-:-:S04]  /*52f0*/  FMUL.FTZ R2, R34, R0 ;  /* 0x0000000022027220 */ /* 0x002fc80000410000 */
[----:B------:R1:W4:-:S14]  /*5300*/  MUFU.TANH R128, R2 ;  /* 0x0000000200807308 */ /* 0x00031c0000002400 */
[----:B------:R-:W-:Y:S01]  /*5310*/  HMMA.16816.F32.BF16 R96, R12, R50, R28 ;  /* 0x000000320c60723c */ /* 0x000fe2000004181c */
[----:B------:R-:W-:Y:S07]  /*5320*/  LDSM.16.M88.4 R48, [R3+0x6000] ;  /* 0x006000000330783b */ /* 0x000fee0000000200 */
[----:B--2---:R-:W-:Y:S01]  /*5330*/  HMMA.16816.F32.BF16 R28, R16, R60, RZ ;  /* 0x0000003c101c723c */ /* 0x004fe200000418ff */
[----:B-1----:R-:W-:-:S07]  /*5340*/  FMUL.FTZ R2, R35, R0 ;  /* 0x0000000023027220 */ /* 0x002fce0000410000 */
[----:B------:R-:W-:Y:S01]  /*5350*/  HMMA.16816.F32.BF16 R32, R4, R44, R24 ;  /* 0x0000002c0420723c */ /* 0x000fe20000041818 */
[----:B------:R1:W2:Y:S07]  /*5360*/  MUFU.TANH R126, R2 ;  /* 0x00000002007e7308 */ /* 0x0002ae0000002400 */
[----:B------:R-:W-:Y:S01]  /*5370*/  HMMA.16816.F32.BF16 R24, R8, R70, R84 ;  /* 0x000000460818723c */ /* 0x000fe20000041854 */
[----:B------:R-:W-:Y:S01]  /*5380*/  LDSM.16.M88.4 R68, [R22+0x8000] ;  /* 0x008000001644783b */ /* 0x000fe20000000200 */
[----:B-1----:R-:W-:-:S04]  /*5390*/  FMUL.FTZ R2, R36, R0 ;  /* 0x0000000024027220 */ /* 0x002fc80000410000 */
[----:B------:R1:W-:Y:S02]  /*53a0*/  MUFU.TANH R131, R2 ;  /* 0x0000000200837308 */ /* 0x0003e40000002400 */
[----:B-1----:R-:W-:-:S06]  /*53b0*/  FMUL.FTZ R2, R37, R0 ;  /* 0x0000000025027220 */ /* 0x002fcc0000410000 */
[----:B------:R1:W-:Y:S02]  /*53c0*/  MUFU.TANH R130, R2 ;  /* 0x0000000200827308 */ /* 0x0003e40000002400 */
[----:B-1----:R-:W-:-:S06]  /*53d0*/  FMUL.FTZ R2, R38, R0 ;  /* 0x0000000026027220 */ /* 0x002fcc0000410000 */
[----:B------:R1:W2:Y:S02]  /*53e0*/  MUFU.TANH R127, R2 ;  /* 0x00000002007f7308 */ /* 0x0002a40000002400 */
[-C--:B-1----:R-:W-:Y:S02]  /*53f0*/  FMUL.FTZ R2, R39, R0.reuse ;  /* 0x0000000027027220 */ /* 0x082fe40000410000 */
[----:B------:R-:W-:Y:S01]  /*5400*/  HMMA.16816.F32.BF16 R36, R4, R46, R24 ;  /* 0x0000002e0424723c */ /* 0x000fe20000041818 */
[----:B------:R-:W1:Y:S03]  /*5410*/  LDSM.16.M88.4 R44, [R20+0x7000] ;  /* 0x00700000142c783b */ /* 0x000e660000000200 */
[----:B------:R3:W2:Y:S04]  /*5420*/  MUFU.TANH R132, R2 ;  /* 0x0000000200847308 */ /* 0x0006a80000002400 */
[----:B-----5:R-:W-:Y:S01]  /*5430*/  HMMA.16816.F32.BF16 R24, R8, R52, R92 ;  /* 0x000000340818723c */ /* 0x020fe2000004185c */
[----:B---3--:R-:W-:-:S04]  /*5440*/  FMUL.FTZ R2, R32, R0 ;  /* 0x0000000020027220 */ /* 0x008fc80000410000 */
[----:B------:R3:W-:Y:S03]  /*5450*/  MUFU.TANH R143, R2 ;  /* 0x00000002008f7308 */ /* 0x0007e60000002400 */
[----:B-1----:R-:W-:Y:S01]  /*5460*/  HMMA.16816.F32.BF16 R84, R12, R44, R28 ;  /* 0x0000002c0c54723c */ /* 0x002fe2000004181c */
[----:B---3--:R-:W-:-:S04]  /*5470*/  FMUL.FTZ R2, R33, R0 ;  /* 0x0000000021027220 */ /* 0x008fc80000410000 */
[----:B------:R1:W-:Y:S03]  /*5480*/  MUFU.TANH R146, R2 ;  /* 0x0000000200927308 */ /* 0x0003e60000002400 */
[----:B------:R-:W-:Y:S01]  /*5490*/  HMMA.16816.F32.BF16 R28, R16, R62, RZ ;  /* 0x0000003e101c723c */ /* 0x000fe200000418ff */
[----:B------:R-:W3:Y:S01]  /*54a0*/  LDSM.16.M88.4 R60, [R20+0x7800] ;  /* 0x00780000143c783b */ /* 0x000ee20000000200 */
[----:B-1----:R-:W-:-:S04]  /*54b0*/  FMUL.FTZ R2, R34, R0 ;  /* 0x0000000022027220 */ /* 0x002fc80000410000 */
[----:B------:R1:W5:Y:S02]  /*54c0*/  MUFU.TANH R139, R2 ;  /* 0x00000002008b7308 */ /* 0x0003640000002400 */
[-C--:B-1----:R-:W-:Y:S02]  /*54d0*/  FMUL.FTZ R2, R35, R0.reuse ;  /* 0x0000000023027220 */ /* 0x082fe40000410000 */
[----:B------:R-:W-:Y:S04]  /*54e0*/  HMMA.16816.F32.BF16 R32, R4, R40, R24 ;  /* 0x000000280420723c */ /* 0x000fe80000041818 */
[----:B------:R1:W5:Y:S04]  /*54f0*/  MUFU.TANH R141, R2 ;  /* 0x00000002008d7308 */ /* 0x0003680000002400 */
[----:B------:R-:W-:Y:S01]  /*5500*/  HMMA.16816.F32.BF16 R24, R8, R54, R72 ;  /* 0x000000360818723c */ /* 0x000fe20000041848 */
[----:B------:R-:W4:Y:S01]  /*5510*/  LDSM.16.M88.4 R52, [R21+0x6800] ;  /* 0x006800001534783b */ /* 0x000f220000000200 */
[----:B-1----:R-:W-:-:S04]  /*5520*/  FMUL.FTZ R2, R36, R0 ;  /* 0x0000000024027220 */ /* 0x002fc80000410000 */
[----:B------:R1:W-:Y:S02]  /*5530*/  MUFU.TANH R147, R2 ;  /* 0x0000000200937308 */ /* 0x0003e40000002400 */
[----:B-1----:R-:W-:-:S06]  /*5540*/  FMUL.FTZ R2, R37, R0 ;  /* 0x0000000025027220 */ /* 0x002fcc0000410000 */
[----:B------:R1:W-:Y:S02]  /*5550*/  MUFU.TANH R144, R2 ;  /* 0x0000000200907308 */ /* 0x0003e40000002400 */
[----:B-1----:R-:W-:-:S06]  /*5560*/  FMUL.FTZ R2, R38, R0 ;  /* 0x0000000026027220 */ /* 0x002fcc0000410000 */
[----:B------:R1:W5:Y:S02]  /*5570*/  MUFU.TANH R142, R2 ;  /* 0x00000002008e7308 */ /* 0x0003640000002400 */
[-C--:B-1----:R-:W-:Y:S02]  /*5580*/  FMUL.FTZ R2, R39, R0.reuse ;  /* 0x0000000027027220 */ /* 0x082fe40000410000 */
[----:B------:R-:W-:Y:S04]  /*5590*/  HMMA.16816.F32.BF16 R36, R4, R42, R24 ;  /* 0x0000002a0424723c */ /* 0x000fe80000041818 */
[----:B------:R1:W5:Y:S04]  /*55a0*/  MUFU.TANH R145, R2 ;  /* 0x0000000200917308 */ /* 0x0003680000002400 */
[----:B------:R-:W-:Y:S08]  /*55b0*/  HMMA.16816.F32.BF16 R24, R8, R64, R76 ;  /* 0x000000400818723c */ /* 0x000ff0000004184c */
[----:B------:R-:W-:Y:S01]  /*55c0*/  HMMA.16816.F32.BF16 R76, R12, R46, R28 ;  /* 0x0000002e0c4c723c */ /* 0x000fe2000004181c */
[----:B------:R-:W-:Y:S01]  /*55d0*/  LDSM.16.M88.4 R44, [R3+0x6800] ;  /* 0x00680000032c783b */ /* 0x000fe20000000200 */
[----:B-1----:R-:W-:-:S04]  /*55e0*/  FMUL.FTZ R2, R32, R0 ;  /* 0x0000000020027220 */ /* 0x002fc80000410000 */
[----:B------:R1:W-:Y:S02]  /*55f0*/  MUFU.TANH R158, R2 ;  /* 0x00000002009e7308 */ /* 0x0003e40000002400 */
[----:B------:R-:W-:Y:S01]  /*5600*/  HMMA.16816.F32.BF16 R28, R16, R56, RZ ;  /* 0x00000038101c723c */ /* 0x000fe200000418ff */
[----:B-1----:R-:W-:-:S15]  /*5610*/  FMUL.FTZ R2, R33, R0 ;  /* 0x0000000021027220 */ /* 0x002fde0000410000 */
[----:B------:R-:W-:-:S04]  /*5620*/  NOP ;  /* 0x0000000000007918 */ /* 0x000fc80000000000 */
[----:B---3--:R-:W-:Y:S01]  /*5630*/  HMMA.16816.F32.BF16 R92, R12, R60, R28 ;  /* 0x0000003c0c5c723c */ /* 0x008fe2000004181c */
[----:B------:R1:W-:Y:S07]  /*5640*/  MUFU.TANH R155, R2 ;  /* 0x00000002009b7308 */ /* 0x0003ee0000002400 */
[----:B------:R-:W-:Y:S01]  /*5650*/  HMMA.16816.F32.BF16 R28, R16, R58, RZ ;  /* 0x0000003a101c723c */ /* 0x000fe200000418ff */
[----:B------:R-:W-:Y:S01]  /*5660*/  LDSM.16.M88.4 R56, [R22+0x8800] ;  /* 0x008800001638783b */ /* 0x000fe20000000200 */
[----:B-1----:R-:W-:-:S04]  /*5670*/  FMUL.FTZ R2, R34, R0 ;  /* 0x0000000022027220 */ /* 0x002fc80000410000 */
[----:B------:R1:W3:Y:S02]  /*5680*/  MUFU.TANH R150, R2 ;  /* 0x0000000200967308 */ /* 0x0002e40000002400 */
[-C--:B-1----:R-:W-:Y:S02]  /*5690*/  FMUL.FTZ R2, R35, R0.reuse ;  /* 0x0000000023027220 */ /* 0x082fe40000410000 */
[----:B------:R-:W-:Y:S04]  /*56a0*/  HMMA.16816.F32.BF16 R32, R4, R48, R24 ;  /* 0x000000300420723c */ /* 0x000fe80000041818 */
[----:B------:R1:W3:Y:S04]  /*56b0*/  MUFU.TANH R148, R2 ;  /* 0x0000000200947308 */ /* 0x0002e80000002400 */
[----:B------:R-:W-:Y:S01]  /*56c0*/  HMMA.16816.F32.BF16 R24, R8, R66, R80 ;  /* 0x000000420818723c */ /* 0x000fe20000041850 */
[----:B------:R-:W2:Y:S07]  /*56d0*/  LDSM.16.M88.4 R64, [R20+0x8000] ;  /* 0x008000001440783b */ /* 0x000eae0000000200 */
[----:B------:R-:W-:Y:S01]  /*56e0*/  HMMA.16816.F32.BF16 R80, R12, R62, R28 ;  /* 0x0000003e0c50723c */ /* 0x000fe2000004181c */
[----:B------:R-:W-:Y:S01]  /*56f0*/  LDSM.16.M88.4 R60, [R21+0x8000] ;  /* 0x00800000153c783b */ /* 0x000fe20000000200 */
[----:B-1----:R-:W-:-:S04]  /*5700*/  FMUL.FTZ R2, R36, R0 ;  /* 0x0000000024027220 */ /* 0x002fc80000410000 */
[----:B------:R1:W-:Y:S02]  /*5710*/  MUFU.TANH R154, R2 ;  /* 0x00000002009a7308 */ /* 0x0003e40000002400 */
[----:B------:R-:W-:Y:S08]  /*5720*/  HMMA.16816.F32.BF16 R28, R16, R68, RZ ;  /* 0x00000044101c723c */ /* 0x000ff000000418ff */
[----:B------:R-:W-:Y:S01]  /*5730*/  HMMA.16816.F32.BF16 R40, R4, R50, R24 ;  /* 0x000000320428723c */ /* 0x000fe20000041818 */
[----:B------:R-:W5:Y:S07]  /*5740*/  LDSM.16.M88.4 R48, [R21+0x7000] ;  /* 0x007000001530783b */ /* 0x000f6e0000000200 */
[----:B----4-:R-:W-:Y:S01]  /*5750*/  HMMA.16816.F32.BF16 R24, R8, R52, R100 ;  /* 0x000000340818723c */ /* 0x010fe20000041864 */
[----:B-1----:R-:W-:-:S04]  /*5760*/  FMUL.FTZ R2, R37, R0 ;  /* 0x0000000025027220 */ /* 0x002fc80000410000 */
[----:B------:R1:W-:Y:S03]  /*5770*/  MUFU.TANH R151, R2 ;  /* 0x0000000200977308 */ /* 0x0003e60000002400 */
[----:B--2---:R-:W-:Y:S01]  /*5780*/  HMMA.16816.F32.BF16 R72, R12, R64, R28 ;  /* 0x000000400c48723c */ /* 0x004fe2000004181c */
[----:B-1----:R-:W-:-:S04]  /*5790*/  FMUL.FTZ R2, R38, R0 ;  /* 0x0000000026027220 */ /* 0x002fc80000410000 */
[----:B------:R1:W2:Y:S03]  /*57a0*/  MUFU.TANH R149, R2 ;  /* 0x0000000200957308 */ /* 0x0002a60000002400 */
[----:B-----5:R-:W-:Y:S01]  /*57b0*/  HMMA.16816.F32.BF16 R28, R8, R50, R76 ;  /* 0x00000032081c723c */ /* 0x020fe2000004184c */
[----:B-1----:R-:W-:-:S07]  /*57c0*/  FMUL.FTZ R2, R39, R0 ;  /* 0x0000000027027220 */ /* 0x002fce0000410000 */
[----:B------:R-:W-:Y:S01]  /*57d0*/  HMMA.16816.F32.BF16 R36, R4, R44, R24 ;  /* 0x0000002c0424723c */ /* 0x000fe20000041818 */
[----:B------:R1:W4:Y:S07]  /*57e0*/  MUFU.TANH R153, R2 ;  /* 0x0000000200997308 */ /* 0x00032e0000002400 */
[----:B------:R-:W-:Y:S01]  /*57f0*/  HMMA.16816.F32.BF16 R24, R8, R54, R96 ;  /* 0x000000360818723c */ /* 0x000fe20000041860 */
[----:B------:R-:W5:Y:S01]  /*5800*/  LDSM.16.M88.4 R52, [R3+0x7000] ;  /* 0x007000000334783b */ /* 0x000f620000000200 */
[----:B-1----:R-:W-:-:S04]  /*5810*/  FMUL.FTZ R2, R32, R0 ;  /* 0x0000000020027220 */ /* 0x002fc80000410000 */
[----:B------:R1:W-:-:S14]  /*5820*/  MUFU.TANH R166, R2 ;  /* 0x0000000200a67308 */ /* 0x0003dc0000002400 */
[----:B------:R-:W-:Y:S01]  /*5830*/  HMMA.16816.F32.BF16 R24, R4, R46, R24 ;  /* 0x0000002e0418723c */ /* 0x000fe20000041818 */
[----:B------:R-:W-:Y:S01]  /*5840*/  LDSM.16.M88.4 R44, [R21+0x7800] ;  /* 0x00780000152c783b */ /* 0x000fe20000000200 */
[----:B-1----:R-:W-:-:S04]  /*5850*/  FMUL.FTZ R2, R33, R0 ;  /* 0x0000000021027220 */ /* 0x002fc80000410000 */
[----:B------:R1:W-:Y:S02]  /*5860*/  MUFU.TANH R164, R2 ;  /* 0x0000000200a47308 */ /* 0x0003e40000002400 */
[----:B-----5:R-:W-:Y:S01]  /*5870*/  HMMA.16816.F32.BF16 R28, R4, R54, R28 ;  /* 0x00000036041c723c */ /* 0x020fe2000004181c */
[----:B-1----:R-:W-:-:S05]  /*5880*/  FMUL.FTZ R2, R34, R0 ;  /* 0x0000000022027220 */ /* 0x002fca0000410000 */
[----:B------:R1:W-:-:S13]  /*5890*/  MUFU.TANH R161, R2 ;  /* 0x0000000200a17308 */ /* 0x0003da0000002400 */
[-C--:B------:R-:W-:Y:S01]  /*58a0*/  FMUL.FTZ R30, R30, R0.reuse ;  /* 0x000000001e1e7220 */ /* 0x080fe20000410000 */
[----:B------:R-:W-:-:S03]  /*58b0*/  FMUL.FTZ R31, R31, R0 ;  /* 0x000000001f1f7220 */ /* 0x000fc60000410000 */
[----:B------:R-:W-:Y:S01]  /*58c0*/  MUFU.TANH R156, R30 ;  /* 0x0000001e009c7308 */ /* 0x000fe20000002400 */
[-C--:B-1----:R-:W-:Y:S02]  /*58d0*/  FMUL.FTZ R2, R35, R0.reuse ;  /* 0x0000000023027220 */ /* 0x082fe40000410000 */
[----:B------:R-:W-:Y:S01]  /*58e0*/  HMMA.16816.F32.BF16 R32, R16, R70, RZ ;  /* 0x000000461020723c */ /* 0x000fe200000418ff */
[----:B------:R-:W-:Y:S04]  /*58f0*/  LDSM.16.M88.4 R68, [R20+0x9000] ;  /* 0x009000001444783b */ /* 0x000fe80000000200 */
[----:B------:R1:W-:Y:S02]  /*5900*/  MUFU.TANH R159, R2 ;  /* 0x00000002009f7308 */ /* 0x0003e40000002400 */
[----:B-1----:R-:W-:-:S06]  /*5910*/  FMUL.FTZ R2, R40, R0 ;  /* 0x0000000028027220 */ /* 0x002fcc0000410000 */
        /* <DEDUP_REMOVED lines=10> */
[----:B------:R-:W-:Y:S07]  /*59c0*/  LDSM.16.M88.4 R64, [R22+0x9000] ;  /* 0x009000001640783b */ /* 0x000fee0000000200 */
[----:B------:R-:W-:Y:S01]  /*59d0*/  HMMA.16816.F32.BF16 R32, R16, R56, RZ ;  /* 0x000000381020723c */ /* 0x000fe200000418ff */
[----:B-----5:R-:W-:-:S04]  /*59e0*/  FMUL.FTZ R2, R36, R0 ;  /* 0x0000000024027220 */ /* 0x020fc80000410000 */
[----:B------:R5:W-:-:S15]  /*59f0*/  MUFU.TANH R175, R2 ;  /* 0x0000000200af7308 */ /* 0x000bde0000002400 */
[----:B-1----:R-:W-:Y:S01]  /*5a00*/  HMMA.16816.F32.BF16 R76, R12, R48, R32 ;  /* 0x000000300c4c723c */ /* 0x002fe20000041820 */
[----:B-----5:R-:W-:Y:S01]  /*5a10*/  FMUL.FTZ R2, R37, R0 ;  /* 0x0000000025027220 */ /* 0x020fe20000410000 */
[----:B------:R-:W-:-:S03]  /*5a20*/  IMAD.SHL.U32 R32, R228, 0x2, RZ ;  /* 0x00000002e4207824 */ /* 0x000fc600078e00ff */
[----:B------:R1:W-:Y:S02]  /*5a30*/  MUFU.TANH R174, R2 ;  /* 0x0000000200ae7308 */ /* 0x0003e40000002400 */
[----:B-1----:R-:W-:-:S06]  /*5a40*/  FMUL.FTZ R2, R38, R0 ;  /* 0x0000000026027220 */ /* 0x002fcc0000410000 */
[----:B------:R1:W5:Y:S02]  /*5a50*/  MUFU.TANH R169, R2 ;  /* 0x0000000200a97308 */ /* 0x0003640000002400 */
[-C--:B-1----:R-:W-:Y:S02]  /*5a60*/  FMUL.FTZ R2, R39, R0.reuse ;  /* 0x0000000027027220 */ /* 0x082fe40000410000 */
[----:B------:R-:W-:Y:S01]  /*5a70*/  HMMA.16816.F32.BF16 R36, R4, R52, R40 ;  /* 0x000000340424723c */ /* 0x000fe20000041828 */
[----:B------:R-:W1:Y:S03]  /*5a80*/  LDSM.16.M88.4 R40, [R3+0x7800] ;  /* 0x007800000328783b */ /* 0x000e660000000200 */
[----:B------:R3:W5:Y:S01]  /*5a90*/  MUFU.TANH R170, R2 ;  /* 0x0000000200aa7308 */ /* 0x0007620000002400 */
[----:B------:R-:W2:Y:S01]  /*5aa0*/  LDSM.16.M88.4 R52, [R3+0x8000] ;  /* 0x008000000334783b */ /* 0x000ea20000000200 */
[----:B---3--:R-:W-:-:S06]  /*5ab0*/  FMUL.FTZ R2, R24, R0 ;  /* 0x0000000018027220 */ /* 0x008fcc0000410000 */
[----:B------:R3:W-:Y:S02]  /*5ac0*/  MUFU.TANH R171, R2 ;  /* 0x0000000200ab7308 */ /* 0x0007e40000002400 */
[----:B---3--:R-:W-:-:S06]  /*5ad0*/  FMUL.FTZ R2, R25, R0 ;  /* 0x0000000019027220 */ /* 0x008fcc0000410000 */
[----:B------:R3:W-:Y:S02]  /*5ae0*/  MUFU.TANH R172, R2 ;  /* 0x0000000200ac7308 */ /* 0x0007e40000002400 */
[----:B---3--:R-:W-:-:S06]  /*5af0*/  FMUL.FTZ R2, R26, R0 ;  /* 0x000000001a027220 */ /* 0x008fcc0000410000 */
[----:B------:R3:W5:Y:S02]  /*5b00*/  MUFU.TANH R168, R2 ;  /* 0x0000000200a87308 */ /* 0x0007640000002400 */
[-C--:B---3--:R-:W-:Y:S02]  /*5b10*/  FMUL.FTZ R2, R27, R0.reuse ;  /* 0x000000001b027220 */ /* 0x088fe40000410000 */
[----:B------:R-:W-:Y:S04]  /*5b20*/  HMMA.16816.F32.BF16 R24, R8, R44, R92 ;  /* 0x0000002c0818723c */ /* 0x000fe8000004185c */
[----:B------:R3:W5:Y:S02]  /*5b30*/  MUFU.TANH R173, R2 ;  /* 0x0000000200ad7308 */ /* 0x0007640000002400 */
[----:B---3--:R-:W-:-:S14]  /*5b40*/  FMUL.FTZ R2, R36, R0 ;  /* 0x0000000024027220 */ /* 0x008fdc0000410000 */
[----:B-1----:R-:W-:Y:S01]  /*5b50*/  HMMA.16816.F32.BF16 R24, R4, R40, R24 ;  /* 0x000000280418723c */ /* 0x002fe20000041818 */
[----:B------:R1:W-:-:S15]  /*5b60*/  MUFU.TANH R181, R2 ;  /* 0x0000000200b57308 */ /* 0x0003de0000002400 */
[----:B------:R-:W-:-:S03]  /*5b70*/  NOP ;  /* 0x0000000000007918 */ /* 0x000fc60000000000 */
[-C--:B------:R-:W-:Y:S01]  /*5b80*/  FMUL.FTZ R41, R24, R0.reuse ;  /* 0x0000000018297220 */ /* 0x080fe20000410000 */
[-C--:B------:R-:W-:Y:S01]  /*5b90*/  FMUL.FTZ R25, R25, R0.reuse ;  /* 0x0000000019197220 */ /* 0x080fe20000410000 */
[-C--:B-1----:R-:W-:Y:S01]  /*5ba0*/  FMUL.FTZ R2, R37, R0.reuse ;  /* 0x0000000025027220 */ /* 0x082fe20000410000 */
[-C--:B------:R-:W-:Y:S01]  /*5bb0*/  FMUL.FTZ R37, R28, R0.reuse ;  /* 0x000000001c257220 */ /* 0x080fe20000410000 */
[-C--:B------:R-:W-:Y:S01]  /*5bc0*/  FMUL.FTZ R26, R26, R0.reuse ;  /* 0x000000001a1a7220 */ /* 0x080fe20000410000 */
[-C--:B------:R-:W-:Y:S01]  /*5bd0*/  FMUL.FTZ R27, R27, R0.reuse ;  /* 0x000000001b1b7220 */ /* 0x080fe20000410000 */
[----:B------:R1:W-:Y:S08]  /*5be0*/  MUFU.TANH R182, R2 ;  /* 0x0000000200b67308 */ /* 0x0003f00000002400 */
[----:B------:R-:W-:Y:S01]  /*5bf0*/  MUFU.TANH R176, R37 ;  /* 0x0000002500b07308 */ /* 0x000fe20000002400 */
[----:B-1----:R-:W-:-:S07]  /*5c00*/  FMUL.FTZ R2, R38, R0 ;  /* 0x0000000026027220 */ /* 0x002fce0000410000 */
[----:B------:R1:W3:Y:S02]  /*5c10*/  MUFU.TANH R178, R2 ;  /* 0x0000000200b27308 */ /* 0x0002e40000002400 */
[----:B-1----:R-:W-:-:S06]  /*5c20*/  FMUL.FTZ R2, R39, R0 ;  /* 0x0000000027027220 */ /* 0x002fcc0000410000 */
[----:B------:R1:W3:Y:S02]  /*5c30*/  MUFU.TANH R177, R2 ;  /* 0x0000000200b17308 */ /* 0x0002e40000002400 */
[----:B-1----:R-:W-:Y:S02]  /*5c40*/  LOP3.LUT R2, R90, 0x6, R32, 0xf8, !PT ;  /* 0x000000065a027812 */ /* 0x002fe400078ef820 */
[----:B------:R-:W-:Y:S01]  /*5c50*/  HMMA.16816.F32.BF16 R32, R8, R46, R80 ;  /* 0x0000002e0820723c */ /* 0x000fe20000041850 */
[----:B------:R-:W1:Y:S01]  /*5c60*/  LDSM.16.M88.4 R44, [R21+0x8800] ;  /* 0x00880000152c783b */ /* 0x000e620000000200 */
[C---:B------:R-:W-:Y:S02]  /*5c70*/  LOP3.LUT R36, R2.reuse, 0x1, RZ, 0xfc, !PT ;  /* 0x0000000102247812 */ /* 0x040fe400078efcff */
[----:B------:R-:W-:Y:S02]  /*5c80*/  LOP3.LUT R28, R2, 0x8, RZ, 0xfc, !PT ;  /* 0x00000008021c7812 */ /* 0x000fe400078efcff */
[----:B------:R-:W-:-:S02]  /*5c90*/  ISETP.GE.AND P4, PT, R36, R23, PT ;  /* 0x000000172400720c */ /* 0x000fc40003f86270 */
[-C--:B------:R-:W-:Y:S01]  /*5ca0*/  ISETP.GE.AND P3, PT, R28, R23.reuse, PT ;  /* 0x000000171c00720c */ /* 0x080fe20003f66270 */
[----:B------:R-:W-:Y:S01]  /*5cb0*/  FMUL.FTZ R28, R29, R0 ;  /* 0x000000001d1c7220 */ /* 0x000fe20000410000 */
[C---:B------:R-:W-:Y:S02]  /*5cc0*/  LOP3.LUT R36, R2.reuse, 0x9, RZ, 0xfc, !PT ;  /* 0x0000000902247812 */ /* 0x040fe400078efcff */
[----:B------:R-:W-:Y:S01]  /*5cd0*/  LOP3.LUT R24, R2, 0x20, RZ, 0xfc, !PT ;  /* 0x0000002002187812 */ /* 0x000fe200078efcff */
[----:B------:R4:W-:Y:S01]  /*5ce0*/  MUFU.TANH R167, R28 ;  /* 0x0000001c00a77308 */ /* 0x0009e20000002400 */
[----:B------:R-:W-:Y:S02]  /*5cf0*/  FSEL R80, R138, -INF , !P3 ;  /* 0xff8000008a507808 */ /* 0x000fe40005800000 */
[----:B------:R-:W-:Y:S02]  /*5d00*/  FSEL R82, R192, -INF , !P3 ;  /* 0xff800000c0527808 */ /* 0x000fe40005800000 */
[----:B------:R-:W-:-:S02]  /*5d10*/  ISETP.GE.AND P1, PT, R36, R23, PT ;  /* 0x000000172400720c */ /* 0x000fc40003f26270 */
[-C--:B------:R-:W-:Y:S01]  /*5d20*/  ISETP.GE.AND P3, PT, R24, R23.reuse, PT ;  /* 0x000000171800720c */ /* 0x080fe20003f66270 */
[----:B------:R-:W-:Y:S01]  /*5d30*/  HMMA.16816.F32.BF16 R36, R8, R60, R72 ;  /* 0x0000003c0824723c */ /* 0x000fe20000041848 */
[C---:B------:R-:W-:Y:S01]  /*5d40*/  LOP3.LUT R29, R2.reuse, 0x10, RZ, 0xfc, !PT ;  /* 0x00000010021d7812 */ /* 0x040fe200078efcff */
[----:B------:R-:W-:Y:S01]  /*5d50*/  MUFU.TANH R138, R26 ;  /* 0x0000001a008a7308 */ /* 0x000fe20000002400 */
[----:B------:R-:W-:Y:S02]  /*5d60*/  LOP3.LUT R24, R2, 0x21, RZ, 0xfc, !PT ;  /* 0x0000002102187812 */ /* 0x000fe400078efcff */
[----:B------:R-:W-:Y:S02]  /*5d70*/  FSEL R81, R189, -INF , !P1 ;  /* 0xff800000bd517808 */ /* 0x000fe40004800000 */
[----:B------:R-:W-:Y:S01]  /*5d80*/  FSEL R93, R193, -INF , !P1 ;  /* 0xff800000c15d7808 */ /* 0x000fe20004800000 */
[----:B------:R-:W-:Y:S01]  /*5d90*/  HMMA.16816.F32.BF16 R32, R4, R42, R32 ;  /* 0x0000002a0420723c */ /* 0x000fe20000041820 */
[----:B------:R-:W-:-:S02]  /*5da0*/  ISETP.GE.AND P0, PT, R29, R23, PT ;  /* 0x000000171d00720c */ /* 0x000fc40003f06270 */
[----:B----4-:R-:W-:Y:S02]  /*5db0*/  LOP3.LUT R28, R2, 0x11, RZ, 0xfc, !PT ;  /* 0x00000011021c7812 */ /* 0x010fe400078efcff */
[-C--:B------:R-:W-:Y:S02]  /*5dc0*/  ISETP.GE.AND P1, PT, R24, R23.reuse, PT ;  /* 0x000000171800720c */ /* 0x080fe40003f26270 */
[----:B------:R-:W-:Y:S02]  /*5dd0*/  LOP3.LUT R24, R2, 0x28, RZ, 0xfc, !PT ;  /* 0x0000002802187812 */ /* 0x000fe400078efcff */
[-C--:B------:R-:W-:Y:S02]  /*5de0*/  ISETP.GE.AND P6, PT, R28, R23.reuse, PT ;  /* 0x000000171c00720c */ /* 0x080fe40003fc6270 */
[----:B------:R-:W-:Y:S01]  /*5df0*/  ISETP.GE.AND P5, PT, R2, R23, PT ;  /* 0x000000170200720c */ /* 0x000fe20003fa6270 */
[----:B--2---:R-:W-:Y:S01]  /*5e00*/  HMMA.16816.F32.BF16 R36, R4, R52, R36 ;  /* 0x000000340424723c */ /* 0x004fe20000041824 */
[----:B------:R-:W-:-:S02]  /*5e10*/  FSEL R96, R129, -INF , !P0 ;  /* 0xff80000081607808 */ /* 0x000fc40004000000 */
[----:B------:R-:W-:Y:S02]  /*5e20*/  FSEL R101, R190, -INF , !P0 ;  /* 0xff800000be657808 */ /* 0x000fe40004000000 */
[----:B------:R-:W-:Y:S02]  /*5e30*/  LOP3.LUT R28, R2, 0x18, RZ, 0xfc, !PT ;  /* 0x00000018021c7812 */ /* 0x000fe400078efcff */
[-C--:B------:R-:W-:Y:S02]  /*5e40*/  ISETP.GE.AND P0, PT, R24, R23.reuse, PT ;  /* 0x000000171800720c */ /* 0x080fe40003f06270 */
[----:B------:R-:W-:Y:S02]  /*5e50*/  LOP3.LUT R24, R2, 0x29, RZ, 0xfc, !PT ;  /* 0x0000002902187812 */ /* 0x000fe400078efcff */
[----:B------:R-:W-:Y:S02]  /*5e60*/  FSEL R75, R140, -INF , !P5 ;  /* 0xff8000008c4b7808 */ /* 0x000fe40006800000 */
[----:B------:R-:W-:Y:S01]  /*5e70*/  FSEL R92, R152, -INF , !P5 ;  /* 0xff800000985c7808 */ /* 0x000fe20006800000 */
[----:B------:R-:W-:Y:S01]  /*5e80*/  MUFU.TANH R140, R25 ;  /* 0x00000019008c7308 */ /* 0x000fe20000002400 */
[----:B------:R-:W-:-:S02]  /*5e90*/  ISETP.GE.AND P5, PT, R28, R23, PT ;  /* 0x000000171c00720c */ /* 0x000fc40003fa6270 */
[----:B------:R-:W-:Y:S02]  /*5ea0*/  FSEL R95, R137, -INF , !P6 ;  /* 0xff800000895f7808 */ /* 0x000fe40007000000 */
[----:B------:R-:W-:Y:S02]  /*5eb0*/  FSEL R99, R191, -INF , !P6 ;  /* 0xff800000bf637808 */ /* 0x000fe40007000000 */
[----:B------:R-:W-:Y:S01]  /*5ec0*/  ISETP.GE.AND P6, PT, R24, R23, PT ;  /* 0x000000171800720c */ /* 0x000fe20003fc6270 */
[----:B------:R2:W4:Y:S01]  /*5ed0*/  MUFU.TANH R152, R31 ;  /* 0x0000001f00987308 */ /* 0x0005220000002400 */
[----:B------:R-:W-:Y:S02]  /*5ee0*/  FSEL R103, R107, -INF , !P3 ;  /* 0xff8000006b677808 */ /* 0x000fe40005800000 */
[----:B------:R-:W-:Y:S02]  /*5ef0*/  FSEL R102, R105, -INF , !P0 ;  /* 0xff80000069667808 */ /* 0x000fe40004000000 */
[----:B------:R-:W-:-:S02]  /*5f00*/  FSEL R107, R186, -INF , !P0 ;  /* 0xff800000ba6b7808 */ /* 0x000fc40004000000 */
[----:B------:R-:W-:Y:S01]  /*5f10*/  LOP3.LUT R40, R2, 0x19, RZ, 0xfc, !PT ;  /* 0x0000001902287812 */ /* 0x000fe200078efcff */
[----:B------:R5:W-:Y:S01]  /*5f20*/  MUFU.TANH R137, R27 ;  /* 0x0000001b00897308 */ /* 0x000be20000002400 */
[----:B------:R-:W-:Y:S02]  /*5f30*/  FSEL R74, R157, -INF , !P4 ;  /* 0xff8000009d4a7808 */ /* 0x000fe40006000000 */
[----:B------:R-:W-:Y:S02]  /*5f40*/  FSEL R83, R194, -INF , !P4 ;  /* 0xff800000c2537808 */ /* 0x000fe40006000000 */
[----:B------:R-:W-:Y:S02]  /*5f50*/  FSEL R94, R115, -INF , !P5 ;  /* 0xff800000735e7808 */ /* 0x000fe40006800000 */
[----:B------:R-:W-:Y:S01]  /*5f60*/  FSEL R97, R188, -INF , !P5 ;  /* 0xff800000bc617808 */ /* 0x000fe20006800000 */
[----:B------:R3:W4:Y:S01]  /*5f70*/  MUFU.TANH R157, R41 ;  /* 0x00000029009d7308 */ /* 0x0007220000002400 */
[----:B------:R-:W-:Y:S01]  /*5f80*/  FSEL R106, R106, -INF , !P6 ;  /* 0xff8000006a6a7808 */ /* 0x000fe20007000000 */
[----:B--2---:R-:W-:Y:S01]  /*5f90*/  HMMA.16816.F32.BF16 R28, R16, R58, RZ ;  /* 0x0000003a101c723c */ /* 0x004fe200000418ff */
[----:B------:R-:W-:-:S02]  /*5fa0*/  FSEL R105, R185, -INF , !P6 ;  /* 0xff800000b9697808 */ /* 0x000fc40007000000 */
[----:B------:R-:W-:Y:S02]  /*5fb0*/  ISETP.GE.AND P4, PT, R40, R23, PT ;  /* 0x000000172800720c */ /* 0x000fe40003f86270 */
[----:B------:R-:W-:Y:S02]  /*5fc0*/  FSEL R104, R104, -INF , !P1 ;  /* 0xff80000068687808 */ /* 0x000fe40004800000 */
[----:B------:R-:W-:Y:S01]  /*5fd0*/  FSEL R100, R108, -INF , !P4 ;  /* 0xff8000006c647808 */ /* 0x000fe20006000000 */
[----:B-----5:R-:W-:Y:S01]  /*5fe0*/  HMMA.16816.F32.BF16 R24, R16, R64, RZ ;  /* 0x000000401018723c */ /* 0x020fe200000418ff */
[----:B------:R-:W-:Y:S02]  /*5ff0*/  FSEL R98, R187, -INF , !P4 ;  /* 0xff800000bb627808 */ /* 0x000fe40006000000 */
[----:B------:R-:W-:Y:S02]  /*6000*/  FSEL R108, R125, -INF , !P3 ;  /* 0xff8000007d6c7808 */ /* 0x000fe40005800000 */
[----:B------:R-:W-:Y:S01]  /*6010*/  FSEL R109, R109, -INF , !P1 ;  /* 0xff8000006d6d7808 */ /* 0x000fe20004800000 */
[----:B---3--:R-:W2:Y:S06]  /*6020*/  LDSM.16.M88.4 R40, [R3+0x8800] ;  /* 0x008800000328783b */ /* 0x008eac0000000200 */
[----:B------:R-:W-:Y:S01]  /*6030*/  HMMA.16816.F32.BF16 R56, R12, R50, R28 ;  /* 0x000000320c38723c */ /* 0x000fe2000004181c */
[----:B------:R-:W-:Y:S01]  /*6040*/  LOP3.LUT R28, R2, 0x30, RZ, 0xfc, !PT ;  /* 0x00000030021c7812 */ /* 0x000fe200078efcff */
[-C--:B------:R-:W-:Y:S01]  /*6050*/  FMUL.FTZ R29, R32, R0.reuse ;  /* 0x00000000201d7220 */ /* 0x080fe20000410000 */
[----:B------:R-:W-:-:S02]  /*6060*/  FMUL.FTZ R32, R36, R0 ;  /* 0x0000000024207220 */ /* 0x000fc40000410000 */
[-C--:B------:R-:W-:Y:S01]  /*6070*/  ISETP.GE.AND P5, PT, R28, R23.reuse, PT ;  /* 0x000000171c00720c */ /* 0x080fe20003fa6270 */
[----:B------:R3:W-:Y:S01]  /*6080*/  MUFU.TANH R129, R29 ;  /* 0x0000001d00817308 */ /* 0x0007e20000002400 */
[C---:B------:R-:W-:Y:S01]  /*6090*/  LOP3.LUT R28, R2.reuse, 0x31, RZ, 0xfc, !PT ;  /* 0x00000031021c7812 */ /* 0x040fe200078efcff */
[----:B------:R-:W-:Y:S01]  /*60a0*/  HMMA.16816.F32.BF16 R48, R12, R68, R24 ;  /* 0x000000440c30723c */ /* 0x000fe20000041818 */
[----:B------:R-:W-:Y:S02]  /*60b0*/  LOP3.LUT R24, R2, 0x40, RZ, 0xfc, !PT ;  /* 0x0000004002187812 */ /* 0x000fe400078efcff */
[-C--:B------:R-:W-:Y:S02]  /*60c0*/  ISETP.GE.AND P4, PT, R28, R23.reuse, PT ;  /* 0x000000171c00720c */ /* 0x080fe40003f86270 */
[----:B------:R-:W-:Y:S02]  /*60d0*/  ISETP.GE.AND P0, PT, R24, R23, PT ;  /* 0x000000171800720c */ /* 0x000fe40003f06270 */
[----:B------:R-:W-:-:S02]  /*60e0*/  LOP3.LUT R24, R2, 0x41, RZ, 0xfc, !PT ;  /* 0x0000004102187812 */ /* 0x000fc400078efcff */
[----:B------:R-:W-:Y:S02]  /*60f0*/  LOP3.LUT R28, R2, 0x38, RZ, 0xfc, !PT ;  /* 0x00000038021c7812 */ /* 0x000fe400078efcff */
[-C--:B------:R-:W-:Y:S02]  /*6100*/  ISETP.GE.AND P6, PT, R24, R23.reuse, PT ;  /* 0x000000171800720c */ /* 0x080fe40003fc6270 */
[----:B------:R-:W-:Y:S01]  /*6110*/  HMMA.16816.F32.BF16 R24, R8, R62, R84 ;  /* 0x0000003e0818723c */ /* 0x000fe20000041854 */
[----:B------:R-:W5:Y:S01]  /*6120*/  LDSM.16.M88.4 R60, [R21+0x9000] ;  /* 0x00900000153c783b */ /* 0x000f620000000200 */
[----:B------:R1:W-:Y:S01]  /*6130*/  MUFU.TANH R84, R32 ;  /* 0x0000002000547308 */ /* 0x0003e20000002400 */
[----:B------:R-:W-:Y:S01]  /*6140*/  ISETP.GE.AND P3, PT, R28, R23, PT ;  /* 0x000000171c00720c */ /* 0x000fe20003f66270 */
[-C--:B---3--:R-:W-:Y:S01]  /*6150*/  FMUL.FTZ R29, R33, R0.reuse ;  /* 0x00000000211d7220 */ /* 0x088fe20000410000 */
[----:B------:R-:W-:Y:S01]  /*6160*/  LOP3.LUT R28, R2, 0x39, RZ, 0xfc, !PT ;  /* 0x00000039021c7812 */ /* 0x000fe200078efcff */
[----:B------:R-:W-:Y:S01]  /*6170*/  FMUL.FTZ R33, R37, R0 ;  /* 0x0000000025217220 */ /* 0x000fe20000410000 */
[----:B------:R-:W-:-:S02]  /*6180*/  FSEL R86, R112, -INF , !P4 ;  /* 0xff80000070567808 */ /* 0x000fc40006000000 */
[----:B------:R-:W-:Y:S01]  /*6190*/  FSEL R113, R113, -INF , !P4 ;  /* 0xff80000071717808 */ /* 0x000fe20006000000 */
[----:B------:R3:W-:Y:S01]  /*61a0*/  MUFU.TANH R125, R29 ;  /* 0x0000001d007d7308 */ /* 0x0007e20000002400 */
[----:B------:R-:W-:Y:S01]  /*61b0*/  ISETP.GE.AND P1, PT, R28, R23, PT ;  /* 0x000000171c00720c */ /* 0x000fe20003f26270 */
[----:B------:R-:W-:Y:S01]  /*61c0*/  FMUL.FTZ R28, R35, R0 ;  /* 0x00000000231c7220 */ /* 0x000fe20000410000 */
[----:B------:R-:W-:Y:S02]  /*61d0*/  FSEL R87, R111, -INF , !P3 ;  /* 0xff8000006f577808 */ /* 0x000fe40005800000 */
[----:B------:R-:W-:Y:S02]  /*61e0*/  FSEL R112, R183, -INF , !P3 ;  /* 0xff800000b7707808 */ /* 0x000fe40005800000 */
[----:B------:R-:W-:Y:S01]  /*61f0*/  FSEL R114, R114, -INF , !P1 ;  /* 0xff80000072727808 */ /* 0x000fe20004800000 */
[----:B------:R4:W-:Y:S01]  /*6200*/  MUFU.TANH R85, R28 ;  /* 0x0000001c00557308 */ /* 0x0009e20000002400 */
[----:B------:R-:W-:Y:S01]  /*6210*/  FSEL R111, R179, -INF , !P1 ;  /* 0xff800000b36f7808 */ /* 0x000fe20004800000 */
[----:B------:R-:W-:Y:S01]  /*6220*/  HMMA.16816.F32.BF16 R24, R4, R54, R24 ;  /* 0x000000360418723c */ /* 0x000fe20000041818 */
[----:B-1----:R-:W-:Y:S01]  /*6230*/  LOP3.LUT R32, R2, 0x49, RZ, 0xfc, !PT ;  /* 0x0000004902207812 */ /* 0x002fe200078efcff */
[----:B------:R1:W-:Y:S01]  /*6240*/  LDSM.16.M88.4 R52, [R20+0x9800] ;  /* 0x009800001434783b */ /* 0x0003e20000000200 */
[----:B------:R-:W-:-:S02]  /*6250*/  FSEL R110, R110, -INF , !P5 ;  /* 0xff8000006e6e7808 */ /* 0x000fc40006800000 */
[-C--:B------:R-:W-:Y:S02]  /*6260*/  ISETP.GE.AND P4, PT, R32, R23.reuse, PT ;  /* 0x000000172000720c */ /* 0x080fe40003f86270 */
[----:B------:R-:W-:Y:S01]  /*6270*/  LOP3.LUT R32, R2, 0x50, RZ, 0xfc, !PT ;  /* 0x0000005002207812 */ /* 0x000fe200078efcff */
[----:B---3--:R-:W-:Y:S01]  /*6280*/  FMUL.FTZ R29, R34, R0 ;  /* 0x00000000221d7220 */ /* 0x008fe20000410000 */
[----:B------:R-:W-:Y:S02]  /*6290*/  FSEL R116, R116, -INF , !P5 ;  /* 0xff80000074747808 */ /* 0x000fe40006800000 */
[----:B------:R-:W-:Y:S01]  /*62a0*/  ISETP.GE.AND P3, PT, R32, R23, PT ;  /* 0x000000172000720c */ /* 0x000fe20003f66270 */
[----:B------:R3:W5:Y:S01]  /*62b0*/  MUFU.TANH R115, R29 ;  /* 0x0000001d00737308 */ /* 0x0007620000002400 */
[----:B------:R-:W-:Y:S02]  /*62c0*/  LOP3.LUT R32, R2, 0x51, RZ, 0xfc, !PT ;  /* 0x0000005102207812 */ /* 0x000fe400078efcff */
[----:B------:R-:W-:-:S02]  /*62d0*/  FSEL R119, R119, -INF , !P0 ;  /* 0xff80000077777808 */ /* 0x000fc40004000000 */
[----:B----4-:R-:W-:Y:S02]  /*62e0*/  LOP3.LUT R28, R2, 0x48, RZ, 0xfc, !PT ;  /* 0x00000048021c7812 */ /* 0x010fe400078efcff */
[-C--:B------:R-:W-:Y:S01]  /*62f0*/  ISETP.GE.AND P1, PT, R32, R23.reuse, PT ;  /* 0x000000172000720c */ /* 0x080fe20003f26270 */
[-C--:B------:R-:W-:Y:S01]  /*6300*/  FMUL.FTZ R24, R24, R0.reuse ;  /* 0x0000000018187220 */ /* 0x080fe20000410000 */
[----:B------:R-:W-:Y:S01]  /*6310*/  LOP3.LUT R32, R2, 0x58, RZ, 0xfc, !PT ;  /* 0x0000005802207812 */ /* 0x000fe200078efcff */
[-C--:B------:R-:W-:Y:S01]  /*6320*/  FMUL.FTZ R26, R26, R0.reuse ;  /* 0x000000001a1a7220 */ /* 0x080fe20000410000 */
[-C--:B------:R-:W-:Y:S01]  /*6330*/  ISETP.GE.AND P5, PT, R28, R23.reuse, PT ;  /* 0x000000171c00720c */ /* 0x080fe20003fa6270 */
[----:B------:R-:W-:Y:S01]  /*6340*/  FMUL.FTZ R27, R27, R0 ;  /* 0x000000001b1b7220 */ /* 0x000fe20000410000 */
[----:B------:R-:W-:Y:S01]  /*6350*/  FSEL R124, R124, -INF , !P0 ;  /* 0xff8000007c7c7808 */ /* 0x000fe20004000000 */
[----:B------:R-:W-:Y:S01]  /*6360*/  MUFU.TANH R72, R26 ;  /* 0x0000001a00487308 */ /* 0x000fe20000002400 */
[----:B------:R-:W-:-:S02]  /*6370*/  ISETP.GE.AND P0, PT, R32, R23, PT ;  /* 0x000000172000720c */ /* 0x000fc40003f06270 */
[----:B------:R-:W-:Y:S01]  /*6380*/  LOP3.LUT R32, R2, 0x59, RZ, 0xfc, !PT ;  /* 0x0000005902207812 */ /* 0x000fe200078efcff */
[----:B---3--:R-:W-:Y:S01]  /*6390*/  HMMA.16816.F32.BF16 R28, R8, R44, R76 ;  /* 0x0000002c081c723c */ /* 0x008fe2000004184c */
[----:B------:R-:W-:Y:S02]  /*63a0*/  FSEL R117, R117, -INF , !P6 ;  /* 0xff80000075757808 */ /* 0x000fe40007000000 */
[----:B------:R-:W-:Y:S01]  /*63b0*/  FSEL R122, R122, -INF , !P6 ;  /* 0xff8000007a7a7808 */ /* 0x000fe20007000000 */
[----:B------:R3:W-:Y:S01]  /*63c0*/  MUFU.TANH R79, R33 ;  /* 0x00000021004f7308 */ /* 0x0007e20000002400 */
[----:B------:R-:W-:Y:S02]  /*63d0*/  ISETP.GE.AND P6, PT, R32, R23, PT ;  /* 0x000000172000720c */ /* 0x000fe40003fc6270 */
[----:B------:R-:W-:Y:S02]  /*63e0*/  LOP3.LUT R32, R2, 0x60, RZ, 0xfc, !PT ;  /* 0x0000006002207812 */ /* 0x000fe400078efcff */
[----:B------:R-:W-:-:S02]  /*63f0*/  FSEL R118, R118, -INF , !P5 ;  /* 0xff80000076767808 */ /* 0x000fc40006800000 */
[----:B------:R-:W-:Y:S01]  /*6400*/  FSEL R123, R123, -INF , !P5 ;  /* 0xff8000007b7b7808 */ /* 0x000fe20006800000 */
[----:B------:R4:W-:Y:S01]  /*6410*/  MUFU.TANH R76, R24 ;  /* 0x00000018004c7308 */ /* 0x0009e20000002400 */
[----:B------:R-:W-:Y:S02]  /*6420*/  ISETP.GE.AND P5, PT, R32, R23, PT ;  /* 0x000000172000720c */ /* 0x000fe40003fa6270 */
[----:B------:R-:W-:Y:S02]  /*6430*/  FSEL R128, R128, -INF , !P3 ;  /* 0xff80000080807808 */ /* 0x000fe40005800000 */
[----:B------:R-:W-:Y:S02]  /*6440*/  FSEL R136, R136, -INF , !P3 ;  /* 0xff80000088887808 */ /* 0x000fe40005800000 */
[----:B------:R-:W-:Y:S01]  /*6450*/  FSEL R126, R126, -INF , !P1 ;  /* 0xff8000007e7e7808 */ /* 0x000fe20004800000 */
[----:B--2---:R-:W-:Y:S01]  /*6460*/  HMMA.16816.F32.BF16 R28, R4, R40, R28 ;  /* 0x00000028041c723c */ /* 0x004fe2000004181c */
[----:B------:R-:W-:Y:S01]  /*6470*/  FSEL R133, R133, -INF , !P1 ;  /* 0xff80000085857808 */ /* 0x000fe20004800000 */
[----:B---3--:R-:W-:Y:S01]  /*6480*/  FMUL.FTZ R33, R38, R0 ;  /* 0x0000000026217220 */ /* 0x008fe20000410000 */
[----:B------:R-:W-:Y:S01]  /*6490*/  FSEL R127, R127, -INF , !P0 ;  /* 0xff8000007f7f7808 */ /* 0x000fe20004000000 */
[----:B------:R-:W-:Y:S01]  /*64a0*/  MUFU.TANH R69, R27 ;  /* 0x0000001b00457308 */ /* 0x000fe20000002400 */
[----:B------:R-:W-:-:S02]  /*64b0*/  FSEL R131, R131, -INF , !P0 ;  /* 0xff80000083837808 */ /* 0x000fc40004000000 */
[----:B------:R-:W-:Y:S02]  /*64c0*/  FSEL R132, R132, -INF , !P6 ;  /* 0xff80000084847808 */ /* 0x000fe40007000000 */
[----:B------:R-:W-:Y:S02]  /*64d0*/  FSEL R130, R130, -INF , !P6 ;  /* 0xff80000082827808 */ /* 0x000fe40007000000 */
[----:B----4-:R-:W-:Y:S01]  /*64e0*/  LOP3.LUT R24, R2, 0x61, RZ, 0xfc, !PT ;  /* 0x0000006102187812 */ /* 0x010fe200078efcff */
[----:B------:R2:W3:Y:S01]  /*64f0*/  MUFU.TANH R78, R33 ;  /* 0x00000021004e7308 */ /* 0x0004e20000002400 */
[----:B------:R-:W-:Y:S02]  /*6500*/  FSEL R121, R121, -INF , !P4 ;  /* 0xff80000079797808 */ /* 0x000fe40006000000 */
[----:B------:R-:W-:Y:S02]  /*6510*/  FSEL R120, R120, -INF , !P4 ;  /* 0xff80000078787808 */ /* 0x000fe40006000000 */
[----:B------:R-:W-:-:S02]  /*6520*/  ISETP.GE.AND P4, PT, R24, R23, PT ;  /* 0x000000171800720c */ /* 0x000fc40003f86270 */
[----:B------:R-:W-:Y:S01]  /*6530*/  FSEL R139, R139, -INF , !P5 ;  /* 0xff8000008b8b7808 */ /* 0x000fe20006800000 */
[-C--:B------:R-:W-:Y:S01]  /*6540*/  FMUL.FTZ R28, R28, R0.reuse ;  /* 0x000000001c1c7220 */ /* 0x080fe20000410000 */
[----:B------:R-:W-:Y:S01]  /*6550*/  FSEL R143, R143, -INF , !P5 ;  /* 0xff8000008f8f7808 */ /* 0x000fe20006800000 */
[-C--:B------:R-:W-:Y:S01]  /*6560*/  FMUL.FTZ R29, R29, R0.reuse ;  /* 0x000000001d1d7220 */ /* 0x080fe20000410000 */
[----:B------:R-:W-:Y:S01]  /*6570*/  FSEL R141, R141, -INF , !P4 ;  /* 0xff8000008d8d7808 */ /* 0x000fe20006000000 */
[-C--:B------:R-:W-:Y:S01]  /*6580*/  FMUL.FTZ R30, R30, R0.reuse ;  /* 0x000000001e1e7220 */ /* 0x080fe20000410000 */
[----:B------:R-:W-:Y:S01]  /*6590*/  FSEL R146, R146, -INF , !P4 ;  /* 0xff80000092927808 */ /* 0x000fe20006000000 */
[-C--:B------:R-:W-:Y:S01]  /*65a0*/  FMUL.FTZ R31, R31, R0.reuse ;  /* 0x000000001f1f7220 */ /* 0x080fe20000410000 */
[----:B------:R-:W-:Y:S01]  /*65b0*/  MUFU.TANH R68, R28 ;  /* 0x0000001c00447308 */ /* 0x000fe20000002400 */
[----:B-1----:R-:W-:Y:S01]  /*65c0*/  LOP3.LUT R20, R2, 0x89, RZ, 0xfc, !PT ;  /* 0x0000008902147812 */ /* 0x002fe200078efcff */
[----:B--2---:R-:W-:-:S02]  /*65d0*/  FMUL.FTZ R33, R39, R0 ;  /* 0x0000000027217220 */ /* 0x004fc40000410000 */
[C---:B------:R-:W-:Y:S04]  /*65e0*/  HMMA.16816.F32.BF16 R36, R8.reuse, R46, R56 ;  /* 0x0000002e0824723c */ /* 0x040fe80000041838 */
[----:B------:R1:W2:Y:S04]  /*65f0*/  MUFU.TANH R77, R33 ;  /* 0x00000021004d7308 */ /* 0x0002a80000002400 */
[----:B-----5:R-:W-:Y:S01]  /*6600*/  HMMA.16816.F32.BF16 R44, R8, R60, R48 ;  /* 0x0000003c082c723c */ /* 0x020fe20000041830 */
[----:B------:R-:W-:Y:S03]  /*6610*/  LDSM.16.M88.4 R48, [R3+0x9000] ;  /* 0x009000000330783b */ /* 0x000fe60000000200 */
[----:B------:R-:W-:Y:S08]  /*6620*/  MUFU.TANH R65, R30 ;  /* 0x0000001e00417308 */ /* 0x000ff00000002400 */
[----:B------:R-:W-:Y:S01]  /*6630*/  MUFU.TANH R64, R31 ;  /* 0x0000001f00407308 */ /* 0x000fe20000002400 */
[----:B------:R-:W-:Y:S01]  /*6640*/  HMMA.16816.F32.BF16 R36, R4, R42, R36 ;  /* 0x0000002a0424723c */ /* 0x000fe20000041824 */
[----:B-1----:R1:W4:Y:S02]  /*6650*/  LDSM.16.M88.4 R32, [R22+0x9800] ;  /* 0x009800001620783b */ /* 0x0023240000000200 */
[----:B-1----:R-:W-:-:S05]  /*6660*/  FMUL.FTZ R22, R25, R0 ;  /* 0x0000000019167220 */ /* 0x002fca0000410000 */
[C---:B------:R-:W-:Y:S01]  /*6670*/  HMMA.16816.F32.BF16 R24, R16.reuse, R66, RZ ;  /* 0x000000421018723c */ /* 0x040fe200000418ff */
[----:B------:R-:W-:Y:S08]  /*6680*/  MUFU.TANH R66, R29 ;  /* 0x0000001d00427308 */ /* 0x000ff00000002400 */
[----:B------:R1:W5:Y:S01]  /*6690*/  MUFU.TANH R73, R22 ;  /* 0x0000001600497308 */ /* 0x0003620000002400 */
[C---:B----4-:R-:W-:Y:S08]  /*66a0*/  HMMA.16816.F32.BF16 R40, R16.reuse, R32, RZ ;  /* 0x000000201028723c */ /* 0x050ff000000418ff */
[----:B------:R-:W-:Y:S01]  /*66b0*/  HMMA.16816.F32.BF16 R56, R16, R34, RZ ;  /* 0x000000221038723c */ /* 0x000fe200000418ff */
[----:B------:R-:W-:-:S02]  /*66c0*/  LOP3.LUT R16, R2, 0x88, RZ, 0xfc, !PT ;  /* 0x0000008802107812 */ /* 0x000fc400078efcff */
[----:B-1----:R-:W-:-:S04]  /*66d0*/  LOP3.LUT R22, R2, 0x68, RZ, 0xfc, !PT ;  /* 0x0000006802167812 */ /* 0x002fc800078efcff */
[-C--:B------:R-:W-:Y:S01]  /*66e0*/  ISETP.GE.AND P3, PT, R22, R23.reuse, PT ;  /* 0x000000171600720c */ /* 0x080fe20003f66270 */
[----:B------:R-:W-:Y:S01]  /*66f0*/  HMMA.16816.F32.BF16 R28, R4, R48, R44 ;  /* 0x00000030041c723c */ /* 0x000fe2000004182c */
[----:B------:R-:W-:Y:S01]  /*6700*/  LOP3.LUT R22, R2, 0x69, RZ, 0xfc, !PT ;  /* 0x0000006902167812 */ /* 0x000fe200078efcff */
[----:B------:R1:W4:Y:S01]  /*6710*/  LDSM.16.M88.4 R44, [R21+0x9800] ;  /* 0x00980000152c783b */ /* 0x0003220000000200 */
[----:B------:R-:W-:Y:S02]  /*6720*/  FSEL R142, R142, -INF , !P3 ;  /* 0xff8000008e8e7808 */ /* 0x000fe40005800000 */
[----:B------:R-:W-:Y:S02]  /*6730*/  ISETP.GE.AND P1, PT, R22, R23, PT ;  /* 0x000000171600720c */ /* 0x000fe40003f26270 */
[----:B------:R-:W-:Y:S02]  /*6740*/  LOP3.LUT R22, R2, 0x70, RZ, 0xfc, !PT ;  /* 0x0000007002167812 */ /* 0x000fe400078efcff */
[----:B------:R-:W-:-:S02]  /*6750*/  FSEL R147, R147, -INF , !P3 ;  /* 0xff80000093937808 */ /* 0x000fc40005800000 */
[-C--:B------:R-:W-:Y:S02]  /*6760*/  ISETP.GE.AND P0, PT, R22, R23.reuse, PT ;  /* 0x000000171600720c */ /* 0x080fe40003f06270 */
[----:B------:R-:W-:Y:S02]  /*6770*/  LOP3.LUT R22, R2, 0x71, RZ, 0xfc, !PT ;  /* 0x0000007102167812 */ /* 0x000fe400078efcff */
[----:B------:R-:W-:Y:S02]  /*6780*/  FSEL R145, R145, -INF , !P1 ;  /* 0xff80000091917808 */ /* 0x000fe40004800000 */
[----:B------:R-:W-:Y:S02]  /*6790*/  ISETP.GE.AND P6, PT, R22, R23, PT ;  /* 0x000000171600720c */ /* 0x000fe40003fc6270 */
[----:B------:R-:W-:Y:S02]  /*67a0*/  LOP3.LUT R22, R2, 0x78, RZ, 0xfc, !PT ;  /* 0x0000007802167812 */ /* 0x000fe400078efcff */
[----:B------:R-:W-:-:S02]  /*67b0*/  FSEL R144, R144, -INF , !P1 ;  /* 0xff80000090907808 */ /* 0x000fc40004800000 */
[-C--:B------:R-:W-:Y:S02]  /*67c0*/  ISETP.GE.AND P5, PT, R22, R23.reuse, PT ;  /* 0x000000171600720c */ /* 0x080fe40003fa6270 */
[----:B------:R-:W-:Y:S01]  /*67d0*/  LOP3.LUT R22, R2, 0x79, RZ, 0xfc, !PT ;  /* 0x0000007902167812 */ /* 0x000fe200078efcff */
[----:B-1----:R-:W-:Y:S01]  /*67e0*/  FMUL.FTZ R21, R38, R0 ;  /* 0x0000000026157220 */ /* 0x002fe20000410000 */
[----:B------:R-:W-:Y:S02]  /*67f0*/  FSEL R150, R150, -INF , !P0 ;  /* 0xff80000096967808 */ /* 0x000fe40004000000 */
[----:B------:R-:W-:Y:S01]  /*6800*/  ISETP.GE.AND P4, PT, R22, R23, PT ;  /* 0x000000171600720c */ /* 0x000fe20003f86270 */
[----:B------:R1:W5:Y:S01]  /*6810*/  MUFU.TANH R49, R21 ;  /* 0x0000001500317308 */ /* 0x0003620000002400 */
[----:B------:R-:W-:Y:S02]  /*6820*/  LOP3.LUT R22, R2, 0x80, RZ, 0xfc, !PT ;  /* 0x0000008002167812 */ /* 0x000fe400078efcff */
[----:B------:R-:W-:-:S02]  /*6830*/  FSEL R158, R158, -INF , !P0 ;  /* 0xff8000009e9e7808 */ /* 0x000fc40004000000 */
[-C--:B------:R-:W-:Y:S02]  /*6840*/  ISETP.GE.AND P3, PT, R22, R23.reuse, PT ;  /* 0x000000171600720c */ /* 0x080fe40003f66270 */
[----:B------:R-:W-:Y:S02]  /*6850*/  LOP3.LUT R22, R2, 0x81, RZ, 0xfc, !PT ;  /* 0x0000008102167812 */ /* 0x000fe400078efcff */
[-C--:B------:R-:W-:Y:S02]  /*6860*/  ISETP.GE.AND P0, PT, R16, R23.reuse, PT ;  /* 0x000000171000720c */ /* 0x080fe40003f06270 */
[-C--:B------:R-:W-:Y:S01]  /*6870*/  ISETP.GE.AND P1, PT, R22, R23.reuse, PT ;  /* 0x000000171600720c */ /* 0x080fe20003f26270 */
[-C--:B------:R-:W-:Y:S01]  /*6880*/  FMUL.FTZ R22, R36, R0.reuse ;  /* 0x0000000024167220 */ /* 0x080fe20000410000 */
[----:B------:R-:W-:Y:S01]  /*6890*/  FSEL R148, R148, -INF , !P6 ;  /* 0xff80000094947808 */ /* 0x000fe20007000000 */
[----:B------:R-:W-:Y:S01]  /*68a0*/  HMMA.16816.F32.BF16 R16, R12, R70, R24 ;  /* 0x000000460c10723c */ /* 0x000fe20000041818 */
[----:B------:R-:W-:Y:S01]  /*68b0*/  FSEL R155, R155, -INF , !P6 ;  /* 0xff8000009b9b7808 */ /* 0x000fe20007000000 */
[----:B------:R3:W5:Y:S01]  /*68c0*/  MUFU.TANH R61, R22 ;  /* 0x00000016003d7308 */ /* 0x0007620000002400 */
[----:B------:R-:W-:Y:S01]  /*68d0*/  ISETP.GE.AND P6, PT, R20, R23, PT ;  /* 0x000000171400720c */ /* 0x000fe20003fc6270 */
[----:B-1----:R-:W-:Y:S01]  /*68e0*/  FMUL.FTZ R21, R39, R0 ;  /* 0x0000000027157220 */ /* 0x002fe20000410000 */
[----:B------:R-:W-:-:S02]  /*68f0*/  LOP3.LUT R20, R2, 0x90, RZ, 0xfc, !PT ;  /* 0x0000009002147812 */ /* 0x000fc400078efcff */
[----:B------:R-:W-:Y:S01]  /*6900*/  FSEL R149, R149, -INF , !P5 ;  /* 0xff80000095957808 */ /* 0x000fe20006800000 */
[C---:B------:R-:W-:Y:S01]  /*6910*/  HMMA.16816.F32.BF16 R24, R12.reuse, R52, R40 ;  /* 0x000000340c18723c */ /* 0x040fe20000041828 */
[----:B------:R-:W-:Y:S01]  /*6920*/  FSEL R154, R154, -INF , !P5 ;  /* 0xff8000009a9a7808 */ /* 0x000fe20006800000 */
[----:B------:R1:W-:Y:S01]  /*6930*/  MUFU.TANH R48, R21 ;  /* 0x0000001500307308 */ /* 0x0003e20000002400 */
[----:B------:R-:W-:Y:S02]  /*6940*/  ISETP.GE.AND P5, PT, R20, R23, PT ;  /* 0x000000171400720c */ /* 0x000fe40003fa6270 */
[----:B------:R-:W-:Y:S02]  /*6950*/  LOP3.LUT R20, R2, 0x91, RZ, 0xfc, !PT ;  /* 0x0000009102147812 */ /* 0x000fe400078efcff */
[----:B------:R-:W-:Y:S01]  /*6960*/  FSEL R153, R153, -INF , !P4 ;  /* 0xff80000099997808 */ /* 0x000fe20006000000 */
[----:B------:R-:W-:Y:S01]  /*6970*/  HMMA.16816.F32.BF16 R12, R12, R54, R56 ;  /* 0x000000360c0c723c */ /* 0x000fe20000041838 */
[----:B------:R-:W-:-:S02]  /*6980*/  FSEL R151, R151, -INF , !P4 ;  /* 0xff80000097977808 */ /* 0x000fc40006000000 */
[----:B------:R-:W-:Y:S01]  /*6990*/  FSEL R169, R169, -INF , !P5 ;  /* 0xff800000a9a97808 */ /* 0x000fe20006800000 */
[-C--:B---3--:R-:W-:Y:S01]  /*69a0*/  FMUL.FTZ R22, R37, R0.reuse ;  /* 0x0000000025167220 */ /* 0x088fe20000410000 */
[----:B------:R-:W-:Y:S01]  /*69b0*/  FSEL R175, R175, -INF , !P5 ;  /* 0xff800000afaf7808 */ /* 0x000fe20006800000 */
[----:B------:R3:W2:Y:S01]  /*69c0*/  LDSM.16.M88.4 R36, [R3+0x9800] ;  /* 0x009800000324783b */ /* 0x0006a20000000200 */
[----:B------:R-:W-:Y:S01]  /*69d0*/  ISETP.GE.AND P4, PT, R20, R23, PT ;  /* 0x000000171400720c */ /* 0x000fe20003f86270 */
[----:B------:R-:W-:Y:S01]  /*69e0*/  HMMA.16816.F32.BF16 R16, R8, R62, R16 ;  /* 0x0000003e0810723c */ /* 0x000fe20000041810 */
[----:B------:R-:W-:Y:S01]  /*69f0*/  LOP3.LUT R20, R2, 0x98, RZ, 0xfc, !PT ;  /* 0x0000009802147812 */ /* 0x000fe200078efcff */
[----:B------:R-:W-:Y:S01]  /*6a00*/  MUFU.TANH R60, R22 ;  /* 0x00000016003c7308 */ /* 0x000fe20000002400 */
[----:B------:R-:W-:Y:S01]  /*6a10*/  FSEL R161, R161, -INF , !P3 ;  /* 0xff800000a1a17808 */ /* 0x000fe20005800000 */
[----:B-1----:R-:W-:Y:S01]  /*6a20*/  FMUL.FTZ R21, R28, R0 ;  /* 0x000000001c157220 */ /* 0x002fe20000410000 */
[----:B------:R-:W-:Y:S01]  /*6a30*/  FSEL R166, R166, -INF , !P3 ;  /* 0xff800000a6a67808 */ /* 0x000fe20005800000 */
[----:B------:R-:W-:-:S04]  /*6a40*/  DEPBAR.LE SB0, 0x0 ;  /* 0x000080000000791a */ /* 0x000fc80000000000 */
[----:B------:R-:W-:Y:S01]  /*6a50*/  FSEL R170, R170, -INF , !P4 ;  /* 0xff800000aaaa7808 */ /* 0x000fe20006000000 */
[----:B------:R1:W-:Y:S01]  /*6a60*/  MUFU.TANH R40, R21 ;  /* 0x0000001500287308 */ /* 0x0003e20000002400 */
[----:B------:R-:W-:Y:S02]  /*6a70*/  FSEL R174, R174, -INF , !P4 ;  /* 0xff800000aeae7808 */ /* 0x000fe40006000000 */
[----:B------:R-:W-:Y:S02]  /*6a80*/  ISETP.GE.AND P3, PT, R20, R23, PT ;  /* 0x000000171400720c */ /* 0x000fe40003f66270 */
[----:B------:R-:W-:Y:S02]  /*6a90*/  LOP3.LUT R20, R2, 0x99, RZ, 0xfc, !PT ;  /* 0x0000009902147812 */ /* 0x000fe400078efcff */
[----:B------:R-:W-:Y:S02]  /*6aa0*/  FSEL R159, R159, -INF , !P1 ;  /* 0xff8000009f9f7808 */ /* 0x000fe40004800000 */
[----:B------:R-:W-:Y:S01]  /*6ab0*/  FSEL R164, R164, -INF , !P1 ;  /* 0xff800000a4a47808 */ /* 0x000fe20004800000 */
[----:B------:R-:W-:Y:S01]  /*6ac0*/  HMMA.16816.F32.BF16 R32, R4, R50, R16 ;  /* 0x000000320420723c */ /* 0x000fe20000041810 */
[----:B---3--:R-:W-:Y:S01]  /*6ad0*/  LOP3.LUT R3, R2, 0xa8, RZ, 0xfc, !PT ;  /* 0x000000a802037812 */ /* 0x008fe200078efcff */
[----:B------:R-:W-:Y:S01]  /*6ae0*/  FMUL.FTZ R16, R30, R0 ;  /* 0x000000001e107220 */ /* 0x000fe20000410000 */
[----:B------:R-:W-:-:S02]  /*6af0*/  FSEL R168, R168, -INF , !P3 ;  /* 0xff800000a8a87808 */ /* 0x000fc40005800000 */
[-C--:B------:R-:W-:Y:S01]  /*6b00*/  ISETP.GE.AND P5, PT, R3, R23.reuse, PT ;  /* 0x000000170300720c */ /* 0x080fe20003fa6270 */
[----:B------:R4:W-:Y:S01]  /*6b10*/  MUFU.TANH R22, R16 ;  /* 0x0000001000167308 */ /* 0x0009e20000002400 */
[C---:B------:R-:W-:Y:S01]  /*6b20*/  LOP3.LUT R3, R2.reuse, 0xa9, RZ, 0xfc, !PT ;  /* 0x000000a902037812 */ /* 0x040fe200078efcff */
[----:B-1----:R-:W-:Y:S01]  /*6b30*/  FMUL.FTZ R21, R29, R0 ;  /* 0x000000001d157220 */ /* 0x002fe20000410000 */
[----:B------:R-:W-:Y:S02]  /*6b40*/  FSEL R171, R171, -INF , !P3 ;  /* 0xff800000abab7808 */ /* 0x000fe40005800000 */
[-C--:B------:R-:W-:Y:S02]  /*6b50*/  ISETP.GE.AND P4, PT, R3, R23.reuse, PT ;  /* 0x000000170300720c */ /* 0x080fe40003f86270 */
[----:B------:R-:W-:Y:S01]  /*6b60*/  LOP3.LUT R3, R2, 0xb0, RZ, 0xfc, !PT ;  /* 0x000000b002037812 */ /* 0x000fe200078efcff */
[----:B------:R-:W-:Y:S01]  /*6b70*/  MUFU.TANH R28, R21 ;  /* 0x00000015001c7308 */ /* 0x000fe20000002400 */
[----:B------:R-:W-:-:S02]  /*6b80*/  ISETP.GE.AND P1, PT, R20, R23, PT ;  /* 0x000000171400720c */ /* 0x000fc40003f26270 */
[----:B------:R-:W-:Y:S02]  /*6b90*/  ISETP.GE.AND P3, PT, R3, R23, PT ;  /* 0x000000170300720c */ /* 0x000fe40003f66270 */
[----:B------:R-:W-:Y:S01]  /*6ba0*/  LOP3.LUT R20, R2, 0xa0, RZ, 0xfc, !PT ;  /* 0x000000a002147812 */ /* 0x000fe200078efcff */
[-C--:B------:R-:W-:Y:S01]  /*6bb0*/  FMUL.FTZ R34, R34, R0.reuse ;  /* 0x0000000022227220 */ /* 0x080fe20000410000 */
[----:B------:R-:W-:Y:S01]  /*6bc0*/  LOP3.LUT R3, R2, 0xb1, RZ, 0xfc, !PT ;  /* 0x000000b102037812 */ /* 0x000fe200078efcff */
[-C--:B------:R-:W-:Y:S01]  /*6bd0*/  FMUL.FTZ R33, R33, R0.reuse ;  /* 0x0000000021217220 */ /* 0x080fe20000410000 */
[----:B------:R-:W-:Y:S01]  /*6be0*/  FSEL R160, R160, -INF , !P0 ;  /* 0xff800000a0a07808 */ /* 0x000fe20004000000 */
[----:B----4-:R-:W-:Y:S01]  /*6bf0*/  HMMA.16816.F32.BF16 R16, R8, R44, R24 ;  /* 0x0000002c0810723c */ /* 0x010fe20000041818 */
[----:B------:R-:W-:Y:S01]  /*6c00*/  FSEL R165, R165, -INF , !P0 ;  /* 0xff800000a5a57808 */ /* 0x000fe20004000000 */
[----:B------:R-:W1:Y:S01]  /*6c10*/  MUFU.TANH R34, R34 ;  /* 0x0000002200227308 */ /* 0x000e620000002400 */
[----:B------:R-:W-:Y:S01]  /*6c20*/  FSEL R173, R173, -INF , !P1 ;  /* 0xff800000adad7808 */ /* 0x000fe20004800000 */
[----:B------:R-:W-:Y:S01]  /*6c30*/  FMUL.FTZ R35, R35, R0 ;  /* 0x0000000023237220 */ /* 0x000fe20000410000 */
[----:B------:R-:W-:-:S02]  /*6c40*/  FSEL R172, R172, -INF , !P1 ;  /* 0xff800000acac7808 */ /* 0x000fc40004800000 */
[-C--:B------:R-:W-:Y:S01]  /*6c50*/  ISETP.GE.AND P0, PT, R20, R23.reuse, PT ;  /* 0x000000171400720c */ /* 0x080fe20003f06270 */
[----:B------:R-:W-:Y:S01]  /*6c60*/  HMMA.16816.F32.BF16 R8, R8, R46, R12 ;  /* 0x0000002e0808723c */ /* 0x000fe2000004180c */
[----:B------:R-:W-:Y:S01]  /*6c70*/  ISETP.GE.AND P1, PT, R3, R23, PT ;  /* 0x000000170300720c */ /* 0x000fe20003f26270 */
[----:B------:R-:W-:Y:S01]  /*6c80*/  MUFU.TANH R33, R33 ;  /* 0x0000002100217308 */ /* 0x000fe20000002400 */
[C---:B------:R-:W-:Y:S02]  /*6c90*/  LOP3.LUT R20, R2.reuse, 0xa1, RZ, 0xfc, !PT ;  /* 0x000000a102147812 */ /* 0x040fe400078efcff */
[----:B------:R-:W-:Y:S02]  /*6ca0*/  LOP3.LUT R3, R2, 0xb8, RZ, 0xfc, !PT ;  /* 0x000000b802037812 */ /* 0x000fe400078efcff */
[----:B------:R-:W-:Y:S02]  /*6cb0*/  FSEL R163, R163, -INF , !P6 ;  /* 0xff800000a3a37808 */ /* 0x000fe40007000000 */
[----:B------:R-:W-:Y:S01]  /*6cc0*/  FSEL R162, R162, -INF , !P6 ;  /* 0xff800000a2a27808 */ /* 0x000fe20007000000 */
[----:B------:R-:W-:Y:S01]  /*6cd0*/  MUFU.TANH R35, R35 ;  /* 0x0000002300237308 */ /* 0x000fe20000002400 */
[----:B------:R-:W-:Y:S01]  /*6ce0*/  FSEL R178, R178, -INF , !P0 ;  /* 0xff800000b2b27808 */ /* 0x000fe20004000000 */
[----:B--2---:R-:W-:Y:S01]  /*6cf0*/  HMMA.16816.F32.BF16 R16, R4, R36, R16 ;  /* 0x000000240410723c */ /* 0x004fe20000041810 */
[----:B------:R-:W-:-:S02]  /*6d00*/  FSEL R181, R181, -INF , !P0 ;  /* 0xff800000b5b57808 */ /* 0x000fc40004000000 */
[-C--:B------:R-:W-:Y:S01]  /*6d10*/  ISETP.GE.AND P6, PT, R20, R23.reuse, PT ;  /* 0x000000171400720c */ /* 0x080fe20003fc6270 */
[----:B------:R-:W-:Y:S01]  /*6d20*/  FMUL.FTZ R20, R31, R0 ;  /* 0x000000001f147220 */ /* 0x000fe20000410000 */
[-C--:B------:R-:W-:Y:S02]  /*6d30*/  ISETP.GE.AND P0, PT, R3, R23.reuse, PT ;  /* 0x000000170300720c */ /* 0x080fe40003f06270 */
[----:B------:R-:W-:Y:S01]  /*6d40*/  LOP3.LUT R3, R2, 0xb9, RZ, 0xfc, !PT ;  /* 0x000000b902037812 */ /* 0x000fe200078efcff */
[----:B------:R-:W-:Y:S01]  /*6d50*/  HMMA.16816.F32.BF16 R4, R4, R38, R8 ;  /* 0x000000260404723c */ /* 0x000fe20000041808 */
[----:B------:R-:W-:Y:S01]  /*6d60*/  FSEL R179, R177, -INF , !P6 ;  /* 0xff800000b1b37808 */ /* 0x000fe20007000000 */
[----:B------:R2:W-:Y:S01]  /*6d70*/  MUFU.TANH R21, R20 ;  /* 0x0000001400157308 */ /* 0x0005e20000002400 */
[----:B------:R-:W-:Y:S02]  /*6d80*/  FSEL R182, R182, -INF , !P6 ;  /* 0xff800000b6b67808 */ /* 0x000fe40007000000 */
[----:B------:R-:W-:-:S02]  /*6d90*/  ISETP.GE.AND P6, PT, R3, R23, PT ;  /* 0x000000170300720c */ /* 0x000fc40003fc6270 */
[----:B------:R-:W-:Y:S02]  /*6da0*/  LOP3.LUT R3, R2, 0xc0, RZ, 0xfc, !PT ;  /* 0x000000c002037812 */ /* 0x000fe400078efcff */
[----:B------:R-:W-:Y:S02]  /*6db0*/  FSEL R177, R156, -INF , !P5 ;  /* 0xff8000009cb17808 */ /* 0x000fe40006800000 */
[----:B------:R-:W-:Y:S01]  /*6dc0*/  FSEL R176, R176, -INF , !P5 ;  /* 0xff800000b0b07808 */ /* 0x000fe20006800000 */
[-C--:B------:R-:W-:Y:S01]  /*6dd0*/  FMUL.FTZ R8, R17, R0.reuse ;  /* 0x0000000011087220 */ /* 0x080fe20000410000 */
[-C--:B------:R-:W-:Y:S01]  /*6de0*/  ISETP.GE.AND P5, PT, R3, R23.reuse, PT ;  /* 0x000000170300720c */ /* 0x080fe20003fa6270 */
[-C--:B------:R-:W-:Y:S01]  /*6df0*/  FMUL.FTZ R16, R16, R0.reuse ;  /* 0x0000000010107220 */ /* 0x080fe20000410000 */
[----:B------:R-:W-:Y:S01]  /*6e00*/  LOP3.LUT R3, R2, 0xc1, RZ, 0xfc, !PT ;  /* 0x000000c102037812 */ /* 0x000fe200078efcff */
[----:B------:R3:W-:Y:S01]  /*6e10*/  MUFU.TANH R9, R8 ;  /* 0x0000000800097308 */ /* 0x0007e20000002400 */
[----:B------:R-:W-:Y:S01]  /*6e20*/  FSEL R152, R152, -INF , !P4 ;  /* 0xff80000098987808 */ /* 0x000fe20006000000 */
[-C--:B------:R-:W-:Y:S01]  /*6e30*/  FMUL.FTZ R18, R18, R0.reuse ;  /* 0x0000000012127220 */ /* 0x080fe20000410000 */
[----:B------:R-:W-:Y:S01]  /*6e40*/  FSEL R167, R167, -INF , !P4 ;  /* 0xff800000a7a77808 */ /* 0x000fe20006000000 */
[-C--:B--2---:R-:W-:Y:S01]  /*6e50*/  FMUL.FTZ R20, R32, R0.reuse ;  /* 0x0000000020147220 */ /* 0x084fe20000410000 */
[-C--:B------:R-:W-:Y:S01]  /*6e60*/  ISETP.GE.AND P4, PT, R3, R23.reuse, PT ;  /* 0x000000170300720c */ /* 0x080fe20003f86270 */
[-C--:B------:R-:W-:Y:S01]  /*6e70*/  FMUL.FTZ R4, R4, R0.reuse ;  /* 0x0000000004047220 */ /* 0x080fe20000410000 */
[----:B------:R-:W-:Y:S01]  /*6e80*/  LOP3.LUT R3, R2, 0xc8, RZ, 0xfc, !PT ;  /* 0x000000c802037812 */ /* 0x000fe200078efcff */
[-C--:B------:R-:W-:Y:S01]  /*6e90*/  FMUL.FTZ R6, R6, R0.reuse ;  /* 0x0000000006067220 */ /* 0x080fe20000410000 */
[----:B------:R-:W-:Y:S01]  /*6ea0*/  FSEL R138, R138, -INF , !P3 ;  /* 0xff8000008a8a7808 */ /* 0x000fe20005800000 */
[----:B------:R-:W2:Y:S01]  /*6eb0*/  MUFU.TANH R20, R20 ;  /* 0x0000001400147308 */ /* 0x000ea20000002400 */
[----:B------:R-:W-:Y:S01]  /*6ec0*/  FSEL R183, R157, -INF , !P3 ;  /* 0xff8000009db77808 */ /* 0x000fe20005800000 */
[----:B------:R-:W-:Y:S01]  /*6ed0*/  FMUL.FTZ R7, R7, R0 ;  /* 0x0000000007077220 */ /* 0x000fe20000410000 */
[----:B------:R-:W-:-:S02]  /*6ee0*/  ISETP.GE.AND P3, PT, R3, R23, PT ;  /* 0x000000170300720c */ /* 0x000fc40003f66270 */
[----:B------:R-:W-:Y:S02]  /*6ef0*/  LOP3.LUT R3, R2, 0xc9, RZ, 0xfc, !PT ;  /* 0x000000c902037812 */ /* 0x000fe400078efcff */
[----:B------:R-:W-:Y:S01]  /*6f00*/  FSEL R137, R137, -INF , !P1 ;  /* 0xff80000089897808 */ /* 0x000fe20004800000 */
[-C--:B---3--:R-:W-:Y:S01]  /*6f10*/  FMUL.FTZ R8, R19, R0.reuse ;  /* 0x0000000013087220 */ /* 0x088fe20000410000 */
[----:B------:R-:W-:Y:S01]  /*6f20*/  FSEL R157, R140, -INF , !P1 ;  /* 0xff8000008c9d7808 */ /* 0x000fe20004800000 */
[----:B------:R-:W-:Y:S01]  /*6f30*/  FMUL.FTZ R0, R5, R0 ;  /* 0x0000000005007220 */ /* 0x000fe20000410000 */
[----:B------:R-:W-:Y:S01]  /*6f40*/  ISETP.GE.AND P1, PT, R3, R23, PT ;  /* 0x000000170300720c */ /* 0x000fe20003f26270 */
[----:B------:R-:W-:Y:S01]  /*6f50*/  MUFU.TANH R16, R16 ;  /* 0x0000001000107308 */ /* 0x000fe20000002400 */
[----:B------:R-:W-:Y:S02]  /*6f60*/  LOP3.LUT R3, R2, 0xd0, RZ, 0xfc, !PT ;  /* 0x000000d002037812 */ /* 0x000fe400078efcff */
[----:B------:R-:W-:-:S02]  /*6f70*/  FSEL R115, R115, -INF , !P0 ;  /* 0xff80000073737808 */ /* 0x000fc40004000000 */
[----:B------:R-:W-:Y:S02]  /*6f80*/  FSEL R129, R129, -INF , !P0 ;  /* 0xff80000081817808 */ /* 0x000fe40004000000 */
[-C--:B------:R-:W-:Y:S01]  /*6f90*/  ISETP.GE.AND P0, PT, R3, R23.reuse, PT ;  /* 0x000000170300720c */ /* 0x080fe20003f06270 */
[----:B------:R-:W3:Y:S01]  /*6fa0*/  MUFU.TANH R18, R18 ;  /* 0x0000001200127308 */ /* 0x000ee20000002400 */
[C---:B------:R-:W-:Y:S02]  /*6fb0*/  LOP3.LUT R3, R2.reuse, 0xd1, RZ, 0xfc, !PT ;  /* 0x000000d102037812 */ /* 0x040fe400078efcff */
[----:B------:R-:W-:Y:S02]  /*6fc0*/  FSEL R85, R85, -INF , !P6 ;  /* 0xff80000055557808 */ /* 0x000fe40007000000 */
[----:B------:R-:W-:Y:S02]  /*6fd0*/  FSEL R125, R125, -INF , !P6 ;  /* 0xff8000007d7d7808 */ /* 0x000fe40007000000 */
[----:B------:R-:W-:Y:S01]  /*6fe0*/  ISETP.GE.AND P6, PT, R3, R23, PT ;  /* 0x000000170300720c */ /* 0x000fe20003fc6270 */
[----:B------:R-:W4:Y:S01]  /*6ff0*/  MUFU.TANH R8, R8 ;  /* 0x0000000800087308 */ /* 0x000f220000002400 */
[----:B------:R-:W-:-:S02]  /*7000*/  LOP3.LUT R3, R2, 0xd8, RZ, 0xfc, !PT ;  /* 0x000000d802037812 */ /* 0x000fc400078efcff */
[----:B------:R-:W-:Y:S02]  /*7010*/  FSEL R185, R78, -INF , !P5 ;  /* 0xff8000004eb97808 */ /* 0x000fe40006800000 */
[----:B------:R-:W-:Y:S02]  /*7020*/  FSEL R187, R84, -INF , !P5 ;  /* 0xff80000054bb7808 */ /* 0x000fe40006800000 */
[----:B------:R-:W-:Y:S01]  /*7030*/  ISETP.GE.AND P5, PT, R3, R23, PT ;  /* 0x000000170300720c */ /* 0x000fe20003fa6270 */
[----:B------:R-:W-:Y:S01]  /*7040*/  MUFU.TANH R4, R4 ;  /* 0x0000000400047308 */ /* 0x000fe20000002400 */
[----:B------:R-:W-:Y:S02]  /*7050*/  LOP3.LUT R3, R2, 0xd9, RZ, 0xfc, !PT ;  /* 0x000000d902037812 */ /* 0x000fe400078efcff */
[----:B------:R-:W-:Y:S02]  /*7060*/  FSEL R84, R77, -INF , !P4 ;  /* 0xff8000004d547808 */ /* 0x000fe40006000000 */
[----:B------:R-:W-:-:S02]  /*7070*/  FSEL R189, R79, -INF , !P4 ;  /* 0xff8000004fbd7808 */ /* 0x000fc40006000000 */
[-C--:B------:R-:W-:Y:S01]  /*7080*/  ISETP.GE.AND P4, PT, R3, R23.reuse, PT ;  /* 0x000000170300720c */ /* 0x080fe20003f86270 */
[----:B------:R-:W4:Y:S01]  /*7090*/  MUFU.TANH R6, R6 ;  /* 0x0000000600067308 */ /* 0x000f220000002400 */
[----:B------:R-:W-:Y:S02]  /*70a0*/  LOP3.LUT R3, R2, 0xe0, RZ, 0xfc, !PT ;  /* 0x000000e002037812 */ /* 0x000fe400078efcff */
[----:B------:R-:W-:Y:S02]  /*70b0*/  FSEL R186, R72, -INF , !P3 ;  /* 0xff80000048ba7808 */ /* 0x000fe40005800000 */
[----:B------:R-:W-:Y:S02]  /*70c0*/  FSEL R190, R76, -INF , !P3 ;  /* 0xff8000004cbe7808 */ /* 0x000fe40005800000 */
[----:B------:R-:W-:Y:S01]  /*70d0*/  ISETP.GE.AND P3, PT, R3, R23, PT ;  /* 0x000000170300720c */ /* 0x000fe20003f66270 */
[----:B------:R-:W4:Y:S01]  /*70e0*/  MUFU.TANH R7, R7 ;  /* 0x0000000700077308 */ /* 0x000f220000002400 */
[----:B------:R-:W-:-:S02]  /*70f0*/  LOP3.LUT R3, R2, 0xe1, RZ, 0xfc, !PT ;  /* 0x000000e102037812 */ /* 0x000fc400078efcff */
[----:B------:R-:W-:Y:S02]  /*7100*/  FSEL R191, R69, -INF , !P1 ;  /* 0xff80000045bf7808 */ /* 0x000fe40004800000 */
[----:B-----5:R-:W-:Y:S02]  /*7110*/  FSEL R188, R73, -INF , !P1 ;  /* 0xff80000049bc7808 */ /* 0x020fe40004800000 */
[----:B------:R-:W-:Y:S01]  /*7120*/  ISETP.GE.AND P1, PT, R3, R23, PT ;  /* 0x000000170300720c */ /* 0x000fe20003f26270 */
[----:B------:R-:W5:Y:S01]  /*7130*/  MUFU.TANH R0, R0 ;  /* 0x0000000000007308 */ /* 0x000f620000002400 */
[----:B------:R-:W-:Y:S02]  /*7140*/  LOP3.LUT R3, R2, 0xe8, RZ, 0xfc, !PT ;  /* 0x000000e802037812 */ /* 0x000fe400078efcff */
[----:B------:R-:W-:Y:S02]  /*7150*/  FSEL R194, R65, -INF , !P0 ;  /* 0xff80000041c27808 */ /* 0x000fe40004000000 */
[----:B------:R-:W-:-:S02]  /*7160*/  FSEL R198, R68, -INF , !P0 ;  /* 0xff80000044c67808 */ /* 0x000fc40004000000 */
        /* <DEDUP_REMOVED lines=8> */
[----:B-1----:R-:W-:Y:S02]  /*71f0*/  FSEL R200, R34, -INF , !P0 ;  /* 0xff80000022c87808 */ /* 0x002fe40004000000 */
[----:B--2---:R-:W-:Y:S02]  /*7200*/  FSEL R203, R20, -INF , !P0 ;  /* 0xff80000014cb7808 */ /* 0x004fe40004000000 */
        /* <DEDUP_REMOVED lines=14> */
[----:B------:R-:W-:Y:S02]  /*72f0*/  LOP3.LUT R28, R205, 0x200, RZ, 0xc0, !PT ;  /* 0x00000200cd1c7812 */ /* 0x000fe400078ec0ff */
[----:B------:R-:W-:Y:S02]  /*7300*/  FSEL R207, R35, -INF , !P6 ;  /* 0xff80000023cf7808 */ /* 0x000fe40007000000 */
[----:B------:R-:W-:Y:S02]  /*7310*/  FSEL R205, R33, -INF , !P6 ;  /* 0xff80000021cd7808 */ /* 0x000fe40007000000 */
[----:B---3--:R-:W-:Y:S02]  /*7320*/  FSEL R208, R18, -INF , !P5 ;  /* 0xff80000012d07808 */ /* 0x008fe40006800000 */
[----:B------:R-:W-:Y:S02]  /*7330*/  FSEL R211, R16, -INF , !P5 ;  /* 0xff80000010d37808 */ /* 0x000fe40006800000 */
[----:B----4-:R-:W-:-:S02]  /*7340*/  FSEL R209, R8, -INF , !P4 ;  /* 0xff80000008d17808 */ /* 0x010fc40006000000 */
[----:B------:R-:W-:Y:S02]  /*7350*/  FSEL R214, R9, -INF , !P4 ;  /* 0xff80000009d67808 */ /* 0x000fe40006000000 */
[----:B------:R-:W-:Y:S02]  /*7360*/  FSEL R210, R6, -INF , !P3 ;  /* 0xff80000006d27808 */ /* 0x000fe40005800000 */
[----:B------:R-:W-:Y:S02]  /*7370*/  FSEL R213, R4, -INF , !P3 ;  /* 0xff80000004d57808 */ /* 0x000fe40005800000 */
[----:B------:R-:W-:Y:S02]  /*7380*/  FSEL R215, R7, -INF , !P1 ;  /* 0xff80000007d77808 */ /* 0x000fe40004800000 */
[----:B-----5:R-:W-:Y:S01]  /*7390*/  FSEL R212, R0, -INF , !P1 ;  /* 0xff80000000d47808 */ /* 0x020fe20004800000 */
        /* <DEDUP_REMOVED lines=17> */
.L_x_899:
        /* <DEDUP_REMOVED lines=65> */
.L_x_900:
[----:B------:R-:W-:Y:S05]  /*78c0*/  BSYNC.RECONVERGENT B0 ;  /* 0x0000000000007941 */ /* 0x000fea0003800200 */
.L_x_898:
[----:B------:R-:W3:Y:S04]  /*78d0*/  LDL R0, [R1+0x18] ;  /* 0x0000180001007983 */ /* 0x000ee80000100800 */
[----:B------:R-:W4:Y:S01]  /*78e0*/  LDL R4, [R1+0x14] ;  /* 0x0000140001047983 */ /* 0x000f220000100800 */
[CC--:B------:R-:W-:Y:S02]  /*78f0*/  ISETP.GE.AND P3, PT, R222.reuse, R217.reuse, PT ;  /* 0x000000d9de00720c */ /* 0x0c0fe40003f66270 */
[----:B------:R-:W-:-:S13]  /*7900*/  ISETP.GE.AND P1, PT, R222, R217, PT ;  /* 0x000000d9de00720c */ /* 0x000fda0003f26270 */
[C---:B------:R-:W-:Y:S02]  /*7910*/  @!P1 IMAD R20, R233.reuse, 0xc0, RZ ;  /* 0x000000c0e9149824 */ /* 0x040fe400078e02ff */
[C---:B------:R-:W-:Y:S02]  /*7920*/  @!P1 IMAD R24, R233.reuse, 0x60, RZ ;  /* 0x00000060e9189824 */ /* 0x040fe400078e02ff */
[C---:B------:R-:W-:Y:S02]  /*7930*/  @!P1 IMAD R18, R233.reuse, 0xe0, RZ ;  /* 0x000000e0e9129824 */ /* 0x040fe400078e02ff */
[C---:B------:R-:W-:Y:S02]  /*7940*/  @!P1 IMAD R14, R233.reuse, 0x160, RZ ;  /* 0x00000160e90e9824 */ /* 0x040fe400078e02ff */
[C---:B------:R-:W-:Y:S02]  /*7950*/  @!P1 IMAD R16, R233.reuse, 0x180, RZ ;  /* 0x00000180e9109824 */ /* 0x040fe400078e02ff */
[----:B------:R-:W-:-:S02]  /*7960*/  @!P1 IMAD R15, R233, 0x1a0, RZ ;  /* 0x000001a0e90f9824 */ /* 0x000fc400078e02ff */
[----:B------:R-:W-:Y:S01]  /*7970*/  @!P1 IMAD R22, R233, 0xa0, RZ ;  /* 0x000000a0e9169824 */ /* 0x000fe200078e02ff */
[----:B------:R-:W-:Y:S01]  /*7980*/  BSSY.RECONVERGENT B0, `(.L_x_901) ;  /* 0x000008a000007945 */ /* 0x000fe20003800200 */
[----:B---3--:R-:W-:-:S04]  /*7990*/  LEA R2, P4, R232, R0, 0x5 ;  /* 0x00000000e8027211 */ /* 0x008fc800078828ff */
[CC--:B----4-:R-:W-:Y:S02]  /*79a0*/  LEA.HI.X R3, R232.reuse, R4.reuse, R233, 0x5, P4 ;  /* 0x00000004e8037211 */ /* 0x0d0fe400020f2ce9 */
[----:B------:R-:W-:Y:S01]  /*79b0*/  @!P3 MOV R5, R4 ;  /* 0x000000040005b202 */ /* 0x000fe20000000f00 */
[----:B------:R-:W-:Y:S01]  /*79c0*/  @!P3 IMAD.MOV.U32 R4, RZ, RZ, R0 ;  /* 0x000000ffff04b224 */ /* 0x000fe200078e0000 */
[-C--:B------:R-:W-:Y:S01]  /*79d0*/  @!P1 MOV R8, R2.reuse ;  /* 0x0000000200089202 */ /* 0x080fe20000000f00 */
[--C-:B------:R-:W-:Y:S01]  /*79e0*/  @!P1 IMAD.MOV.U32 R9, RZ, RZ, R3.reuse ;  /* 0x000000ffff099224 */ /* 0x100fe200078e0003 */
[----:B------:R-:W-:Y:S02]  /*79f0*/  @!P1 MOV R6, R2 ;  /* 0x0000000200069202 */ /* 0x000fe40000000f00 */
[----:B------:R-:W-:Y:S01]  /*7a00*/  @!PT LDS RZ, [RZ] ;  /* 0x00000000fffff984 */ /* 0x000fe20000000800 */
[----:B------:R-:W-:Y:S01]  /*7a10*/  @!PT LDS RZ, [RZ] ;  /* 0x00000000fffff984 */ /* 0x000fe20000000800 */
[----:B------:R-:W-:Y:S01]  /*7a20*/  @!PT LDS RZ, [RZ] ;  /* 0x00000000fffff984 */ /* 0x000fe20000000800 */
[----:B------:R3:W-:Y:S01]  /*7a30*/  @!P3 LDGSTS.E.BYPASS.LTC128B.128 [R231+0x2000], desc[UR4][R4.64] ;  /* 0x0200000004e7bfae */ /* 0x0007e2000b981a04 */
[----:B------:R-:W-:Y:S02]  /*7a40*/  @!P1 IMAD.MOV.U32 R7, RZ, RZ, R3 ;  /* 0x000000ffff079224 */ /* 0x000fe400078e0003 */
[----:B------:R-:W-:-:S04]  /*7a50*/  @!P1 IMAD.WIDE.U32 R8, R232, 0xc0, R8 ;  /* 0x000000c0e8089825 */ /* 0x000fc800078e0008 */
[----:B--2---:R-:W-:Y:S01]  /*7a60*/  @!P1 IMAD.WIDE.U32 R12, R232, 0x60, R2 ;  /* 0x00000060e80c9825 */ /* 0x004fe200078e0002 */
[----:B------:R-:W-:-:S03]  /*7a70*/  @!P1 IADD3 R21, PT, PT, R20, R9, RZ ;  /* 0x0000000914159210 */ /* 0x000fc60007ffe0ff */
[----:B------:R-:W-:Y:S02]  /*7a80*/  @!P1 IMAD R0, R233, 0x120, RZ ;  /* 0x00000120e9009824 */ /* 0x000fe400078e02ff */
[----:B------:R-:W-:Y:S01]  /*7a90*/  @!P1 IMAD.WIDE.U32 R6, R232, 0xe0, R6 ;  /* 0x000000e0e8069825 */ /* 0x000fe200078e0006 */
[----:B------:R-:W-:-:S03]  /*7aa0*/  @!P1 IADD3 R25, PT, PT, R24, R13, RZ ;  /* 0x0000000d18199210 */ /* 0x000fc60007ffe0ff */
[----:B------:R-:W-:Y:S01]  /*7ab0*/  @!P1 IMAD.MOV.U32 R20, RZ, RZ, R8 ;  /* 0x000000ffff149224 */ /* 0x000fe200078e0008 */
[-C--:B------:R-:W-:Y:S02]  /*7ac0*/  @!P1 MOV R8, R2.reuse ;  /* 0x0000000200089202 */ /* 0x080fe40000000f00 */
[----:B---3--:R-:W-:Y:S01]  /*7ad0*/  @!P1 MOV R4, R2 ;  /* 0x0000000200049202 */ /* 0x008fe20000000f00 */
[----:B------:R-:W-:-:S04]  /*7ae0*/  @!P1 IMAD.MOV.U32 R5, RZ, RZ, R3 ;  /* 0x000000ffff059224 */ /* 0x000fc800078e0003 */
[----:B------:R-:W-:-:S04]  /*7af0*/  @!P1 IMAD.WIDE.U32 R4, R232, 0x120, R4 ;  /* 0x00000120e8049825 */ /* 0x000fc800078e0004 */
[----:B------:R-:W-:Y:S01]  /*7b00*/  @!P1 IMAD.IADD R19, R18, 0x1, R7 ;  /* 0x0000000112139824 */ /* 0x000fe200078e0207 */
[----:B------:R-:W-:Y:S01]  /*7b10*/  @!P1 IADD3 R13, PT, PT, R0, R5, RZ ;  /* 0x00000005000d9210 */ /* 0x000fe20007ffe0ff */
[----:B------:R-:W-:Y:S01]  /*7b20*/  @!P1 IMAD.MOV.U32 R24, RZ, RZ, R12 ;  /* 0x000000ffff189224 */ /* 0x000fe200078e000c */
[----:B------:R-:W-:Y:S01]  /*7b30*/  @!P1 MOV R18, R6 ;  /* 0x0000000600129202 */ /* 0x000fe20000000f00 */
[----:B------:R-:W-:Y:S01]  /*7b40*/  @!P1 IMAD.MOV.U32 R9, RZ, RZ, R3 ;  /* 0x000000ffff099224 */ /* 0x000fe200078e0003 */
[----:B------:R-:W-:Y:S02]  /*7b50*/  @!P1 MOV R12, R4 ;  /* 0x00000004000c9202 */ /* 0x000fe40000000f00 */
[-C--:B------:R-:W-:Y:S02]  /*7b60*/  @!P1 MOV R6, R2.reuse ;  /* 0x0000000200069202 */ /* 0x080fe40000000f00 */
[----:B------:R-:W-:Y:S02]  /*7b70*/  @!P1 MOV R7, R3 ;  /* 0x0000000300079202 */ /* 0x000fe40000000f00 */
[----:B------:R-:W-:-:S02]  /*7b80*/  @!P1 MOV R4, R2 ;  /* 0x0000000200049202 */ /* 0x000fc40000000f00 */
[----:B------:R-:W-:Y:S01]  /*7b90*/  @!P1 MOV R5, R3 ;  /* 0x0000000300059202 */ /* 0x000fe20000000f00 */
[C---:B------:R-:W-:Y:S01]  /*7ba0*/  @!P1 IMAD.WIDE.U32 R8, R232.reuse, 0x160, R8 ;  /* 0x00000160e8089825 */ /* 0x040fe200078e0008 */
[----:B------:R2:W-:Y:S01]  /*7bb0*/  @P3 STS.128 [R231+0x2000], RZ ;  /* 0x002000ffe7003388 */ /* 0x0005e20000000c00 */
[CC--:B------:R-:W-:Y:S02]  /*7bc0*/  @!P1 LEA R26, P3, R232.reuse, R2.reuse, 0x5 ;  /* 0x00000002e81a9211 */ /* 0x0c0fe400078628ff */
[----:B------:R-:W-:Y:S01]  /*7bd0*/  @!P1 IMAD.WIDE.U32 R6, R232, 0x180, R6 ;  /* 0x00000180e8069825 */ /* 0x000fe200078e0006 */
[----:B------:R-:W-:-:S03]  /*7be0*/  @!P1 MOV R10, R2 ;  /* 0x00000002000a9202 */ /* 0x000fc60000000f00 */
[C---:B------:R-:W-:Y:S01]  /*7bf0*/  @!P1 IMAD.WIDE.U32 R4, R232.reuse, 0x1a0, R4 ;  /* 0x000001a0e8049825 */ /* 0x040fe200078e0004 */
[----:B------:R-:W-:-:S03]  /*7c00*/  @!P1 LEA.HI.X R27, R232, R3, R233, 0x5, P3 ;  /* 0x00000003e81b9211 */ /* 0x000fc600018f2ce9 */
[----:B------:R-:W-:Y:S01]  /*7c10*/  @!P1 IMAD.IADD R9, R14, 0x1, R9 ;  /* 0x000000010e099824 */ /* 0x000fe200078e0209 */
[-C--:B------:R-:W-:Y:S01]  /*7c20*/  @!P1 LEA R14, P4, R232, R2.reuse, 0x6 ;  /* 0x00000002e80e9211 */ /* 0x080fe200078830ff */
[----:B------:R-:W-:Y:S01]  /*7c30*/  @!P1 IMAD.MOV.U32 R11, RZ, RZ, R3 ;  /* 0x000000ffff0b9224 */ /* 0x000fe200078e0003 */
[----:B------:R-:W-:Y:S01]  /*7c40*/  @!P1 IADD3 R7, PT, PT, R16, R7, RZ ;  /* 0x0000000710079210 */ /* 0x000fe20007ffe0ff */
[----:B------:R2:W-:Y:S01]  /*7c50*/  @P1 STS.128 [R231+0x2800], RZ ;  /* 0x002800ffe7001388 */ /* 0x0005e20000000c00 */
[----:B------:R-:W-:Y:S01]  /*7c60*/  @!P1 IADD3 R5, PT, PT, R15, R5, RZ ;  /* 0x000000050f059210 */ /* 0x000fe20007ffe0ff */
[C---:B------:R-:W-:Y:S01]  /*7c70*/  @!P1 IMAD.WIDE.U32 R10, R232.reuse, 0xa0, R10 ;  /* 0x000000a0e80a9825 */ /* 0x040fe200078e000a */
[C---:B------:R-:W-:Y:S01]  /*7c80*/  @!P1 LEA R16, P3, R232.reuse, R2, 0x7 ;  /* 0x00000002e8109211 */ /* 0x040fe200078638ff */
[----:B------:R-:W-:Y:S01]  /*7c90*/  @!PT LDS RZ, [RZ] ;  /* 0x00000000fffff984 */ /* 0x000fe20000000800 */
[----:B------:R-:W-:Y:S01]  /*7ca0*/  @!PT LDS RZ, [RZ] ;  /* 0x00000000fffff984 */ /* 0x000fe20000000800 */
[----:B------:R-:W-:Y:S01]  /*7cb0*/  @!PT LDS RZ, [RZ] ;  /* 0x00000000fffff984 */ /* 0x000fe20000000800 */
[----:B------:R-:W-:Y:S01]  /*7cc0*/  @!P1 LDGSTS.E.BYPASS.LTC128B.128 [R231+0x2800], desc[UR4][R2.64] ;  /* 0x0280000002e79fae */ /* 0x000fe2000b981a04 */
[----:B------:R-:W-:-:S03]  /*7cd0*/  @!P1 LEA.HI.X R15, R232, R3, R233, 0x6, P4 ;  /* 0x00000003e80f9211 */ /* 0x000fc600020f34e9 */
[----:B------:R2:W-:Y:S01]  /*7ce0*/  @P1 STS.128 [R231+0x3000], RZ ;  /* 0x003000ffe7001388 */ /* 0x0005e20000000c00 */
[----:B------:R-:W-:Y:S01]  /*7cf0*/  @!P1 LEA.HI.X R17, R232, R3, R233, 0x7, P3 ;  /* 0x00000003e8119211 */ /* 0x000fe200018f3ce9 */
[----:B------:R-:W-:Y:S02]  /*7d00*/  @!P1 IMAD.IADD R23, R22, 0x1, R11 ;  /* 0x0000000116179824 */ /* 0x000fe400078e020b */
[----:B------:R-:W-:Y:S01]  /*7d10*/  @!PT LDS RZ, [RZ] ;  /* 0x00000000fffff984 */ /* 0x000fe20000000800 */
[----:B------:R-:W-:Y:S01]  /*7d20*/  @!PT LDS RZ, [RZ] ;  /* 0x00000000fffff984 */ /* 0x000fe20000000800 */
[----:B------:R-:W-:Y:S01]  /*7d30*/  @!PT LDS RZ, [RZ] ;  /* 0x00000000fffff984 */ /* 0x000fe20000000800 */
[----:B------:R-:W-:Y:S01]  /*7d40*/  @!P1 LDGSTS.E.BYPASS.LTC128B.128 [R231+0x3000], desc[UR4][R26.64] ;  /* 0x030000001ae79fae */ /* 0x000fe2000b981a04 */
[----:B------:R-:W-:-:S03]  /*7d50*/  @!P1 MOV R22, R10 ;  /* 0x0000000a00169202 */ /* 0x000fc60000000f00 */
[----:B------:R2:W-:Y:S01]  /*7d60*/  @P1 STS.128 [R231+0x3800], RZ ;  /* 0x003800ffe7001388 */ /* 0x0005e20000000c00 */
[----:B------:R-:W-:-:S03]  /*7d70*/  @!P1 MOV R11, R3 ;  /* 0x00000003000b9202 */ /* 0x000fc60000000f00 */
[----:B------:R-:W-:Y:S01]  /*7d80*/  @!PT LDS RZ, [RZ] ;  /* 0x00000000fffff984 */ /* 0x000fe20000000800 */
[----:B------:R-:W-:Y:S01]  /*7d90*/  @!PT LDS RZ, [RZ] ;  /* 0x00000000fffff984 */ /* 0x000fe20000000800 */
[----:B------:R-:W-:Y:S01]  /*7da0*/  @!PT LDS RZ, [RZ] ;  /* 0x00000000fffff984 */ /* 0x000fe20000000800 */
[----:B------:R3:W-:Y:S01]  /*7db0*/  @!P1 LDGSTS.E.BYPASS.LTC128B.128 [R231+0x3800], desc[UR4][R14.64] ;  /* 0x038000000ee79fae */ /* 0x0007e2000b981a04 */
[----:B------:R-:W-:-:S03]  /*7dc0*/  @!P1 IMAD.MOV.U32 R10, RZ, RZ, R2 ;  /* 0x000000ffff0a9224 */ /* 0x000fc600078e0002 */
[----:B------:R2:W-:Y:S04]  /*7dd0*/  @P1 STS.128 [R231+0x4000], RZ ;  /* 0x004000ffe7001388 */ /* 0x0005e80000000c00 */
[----:B------:R-:W-:Y:S01]  /*7de0*/  @!PT LDS RZ, [RZ] ;  /* 0x00000000fffff984 */ /* 0x000fe20000000800 */
[----:B------:R-:W-:Y:S01]  /*7df0*/  @!PT LDS RZ, [RZ] ;  /* 0x00000000fffff984 */ /* 0x000fe20000000800 */
[----:B------:R-:W-:Y:S01]  /*7e00*/  @!PT LDS RZ, [RZ] ;  /* 0x00000000fffff984 */ /* 0x000fe20000000800 */
[----:B------:R2:W-:Y:S04]  /*7e10*/  @!P1 LDGSTS.E.BYPASS.LTC128B.128 [R231+0x4000], desc[UR4][R24.64] ;  /* 0x0400000018e79fae */ /* 0x0005e8000b981a04 */
[----:B------:R2:W-:Y:S01]  /*7e20*/  @P1 STS.128 [R231+0x4800], RZ ;  /* 0x004800ffe7001388 */ /* 0x0005e20000000c00 */
[----:B------:R-:W-:-:S03]  /*7e30*/  @!P1 IMAD R0, R233, 0x140, RZ ;  /* 0x00000140e9009824 */ /* 0x000fc600078e02ff */
[----:B------:R-:W-:Y:S01]  /*7e40*/  @!PT LDS RZ, [RZ] ;  /* 0x00000000fffff984 */ /* 0x000fe20000000800 */
[----:B------:R-:W-:Y:S01]  /*7e50*/  @!PT LDS RZ, [RZ] ;  /* 0x00000000fffff984 */ /* 0x000fe20000000800 */
[----:B------:R-:W-:Y:S01]  /*7e60*/  @!PT LDS RZ, [RZ] ;  /* 0x00000000fffff984 */ /* 0x000fe20000000800 */
[----:B------:R2:W-:Y:S01]  /*7e70*/  @!P1 LDGSTS.E.BYPASS.LTC128B.128 [R231+0x4800], desc[UR4][R16.64] ;  /* 0x0480000010e79fae */ /* 0x0005e2000b981a04 */
[----:B------:R-:W-:-:S03]  /*7e80*/  @!P1 IMAD.WIDE.U32 R10, R232, 0x140, R10 ;  /* 0x00000140e80a9825 */ /* 0x000fc600078e000a */
[----:B------:R2:W-:Y:S04]  /*7e90*/  @P1 STS.128 [R231+0x5000], RZ ;  /* 0x005000ffe7001388 */ /* 0x0005e80000000c00 */
[----:B------:R-:W-:Y:S01]  /*7ea0*/  @!PT LDS RZ, [RZ] ;  /* 0x00000000fffff984 */ /* 0x000fe20000000800 */
[----:B------:R-:W-:Y:S01]  /*7eb0*/  @!PT LDS RZ, [RZ] ;  /* 0x00000000fffff984 */ /* 0x000fe20000000800 */
[----:B------:R-:W-:Y:S01]  /*7ec0*/  @!PT LDS RZ, [RZ] ;  /* 0x00000000fffff984 */ /* 0x000fe20000000800 */
[----:B------:R2:W-:Y:S01]  /*7ed0*/  @!P1 LDGSTS.E.BYPASS.LTC128B.128 [R231+0x5000], desc[UR4][R22.64] ;  /* 0x0500000016e79fae */ /* 0x0005e2000b981a04 */
[----:B---3--:R-:W-:-:S03]  /*7ee0*/  @!P1 LEA R14, P3, R232, R2, 0x8 ;  /* 0x00000002e80e9211 */ /* 0x008fc600078640ff */
[----:B------:R2:W-:Y:S01]  /*7ef0*/  @P1 STS.128 [R231+0x5800], RZ ;  /* 0x005800ffe7001388 */ /* 0x0005e20000000c00 */
[----:B------:R-:W-:-:S03]  /*7f00*/  @!P1 LEA.HI.X R15, R232, R3, R233, 0x8, P3 ;  /* 0x00000003e80f9211 */ /* 0x000fc600018f44e9 */
[----:B------:R-:W-:Y:S01]  /*7f10*/  @!PT LDS RZ, [RZ] ;  /* 0x00000000fffff984 */ /* 0x000fe20000000800 */
[----:B------:R-:W-:Y:S01]  /*7f20*/  @!PT LDS RZ, [RZ] ;  /* 0x00000000fffff984 */ /* 0x000fe20000000800 */
[----:B------:R-:W-:Y:S01]  /*7f30*/  @!PT LDS RZ, [RZ] ;  /* 0x00000000fffff984 */ /* 0x000fe20000000800 */
[----:B------:R2:W-:Y:S01]  /*7f40*/  @!P1 LDGSTS.E.BYPASS.LTC128B.128 [R231+0x5800], desc[UR4][R20.64] ;  /* 0x0580000014e79fae */ /* 0x0005e2000b981a04 */
[----:B------:R-:W-:-:S03]  /*7f50*/  @!P1 IMAD.IADD R11, R0, 0x1, R11 ;  /* 0x00000001000b9824 */ /* 0x000fc600078e020b */
        /* <DEDUP_REMOVED lines=44> */
.L_x_902:
[----:B------:R-:W-:Y:S05]  /*8220*/  BSYNC.RECONVERGENT B0 ;  /* 0x0000000000007941 */ /* 0x000fea0003800200 */
.L_x_901:
[----:B------:R-:W0:Y:S02]  /*8230*/  LDGDEPBAR ;  /* 0x00000000000079af */ /* 0x000e240000000000 */
.L_x_897:
[----:B------:R-:W-:Y:S05]  /*8240*/  BSYNC.RECONVERGENT B1 ;  /* 0x0000000000017941 */ /* 0x000fea0003800200 */
.L_x_896:
[----:B------:R-:W4:Y:S01]  /*8250*/  LD.E R0, desc[UR4][R134.64+0xdc] ;  /* 0x0000dc0486007980 */ /* 0x000f22000c101900 */
        /* <DEDUP_REMOVED lines=64> */
[----:B---3--:R-:W3:Y:S04]  /*8660*/  SHFL.BFLY PT, R2, R36, 0x2, 0x1f ;  /* 0x0c401f0024027f89 */ /* 0x008ee800000e0000 */
[----:B------:R-:W5:Y:S01]  /*8670*/  SHFL.BFLY PT, R3, R37, 0x2, 0x1f ;  /* 0x0c401f0025037f89 */ /* 0x000f6200000e0000 */
[----:B---3--:R-:W-:Y:S02]  /*8680*/  FMNMX.FTZ R36, R36, R2, !PT ;  /* 0x0000000224247209 */ /* 0x008fe40007810000 */
[----:B-----5:R-:W-:-:S03]  /*8690*/  FMNMX.FTZ R37, R37, R3, !PT ;  /* 0x0000000325257209 */ /* 0x020fc60007810000 */
[----:B------:R-:W3:Y:S04]  /*86a0*/  SHFL.BFLY PT, R2, R36, 0x1, 0x1f ;  /* 0x0c201f0024027f89 */ /* 0x000ee800000e0000 */
[----:B--2---:R-:W2:Y:S01]  /*86b0*/  SHFL.BFLY PT, R4, R37, 0x1, 0x1f ;  /* 0x0c201f0025047f89 */ /* 0x004ea200000e0000 */
[----:B---3--:R-:W-:Y:S02]  /*86c0*/  FMNMX.FTZ R36, R36, R2, !PT ;  /* 0x0000000224247209 */ /* 0x008fe40007810000 */
[----:B------:R-:W-:Y:S02]  /*86d0*/  IADD3 R2, PT, PT, R28, R216, RZ ;  /* 0x000000d81c027210 */ /* 0x000fe40007ffe0ff */
[----:B------:R-:W-:Y:S02]  /*86e0*/  FSETP.NEU.FTZ.AND P1, PT, R36, -INF , PT ;  /* 0xff8000002400780b */ /* 0x000fe40003f3d000 */
[----:B------:R-:W-:-:S02]  /*86f0*/  LEA R140, R2, R224, 0x1 ;  /* 0x000000e0028c7211 */ /* 0x000fc400078e08ff */
[----:B--2---:R-:W-:Y:S02]  /*8700*/  FMNMX.FTZ R37, R37, R4, !PT ;  /* 0x0000000425257209 */ /* 0x004fe40007810000 */
[-C--:B------:R-:W-:Y:S01]  /*8710*/  IADD3 R39, PT, PT, R91, R140.reuse, RZ ;  /* 0x0000008c5b277210 */ /* 0x080fe20007ffe0ff */
[----:B------:R-:W-:Y:S01]  /*8720*/  LDSM.16.MT88.4 R16, [R140+0xa000] ;  /* 0x00a000008c10783b */ /* 0x000fe20000004200 */
[----:B------:R-:W-:-:S03]  /*8730*/  IADD3 R156, PT, PT, R180, R140, RZ ;  /* 0x0000008cb49c7210 */ /* 0x000fc60007ffe0ff */
[----:B------:R-:W2:Y:S01]  /*8740*/  LDSM.16.MT88.4 R12, [R39+0xa000] ;  /* 0x00a00000270c783b */ /* 0x000ea20000004200 */
[----:B------:R-:W-:-:S03]  /*8750*/  IADD3 R38, PT, PT, R91, R156, RZ ;  /* 0x0000009c5b267210 */ /* 0x000fc60007ffe0ff */
[----:B------:R-:W3:Y:S04]  /*8760*/  LDSM.16.MT88.4 R20, [R156+0xa000] ;  /* 0x00a000009c14783b */ /* 0x000ee80000004200 */
[----:B------:R-:W5:Y:S04]  /*8770*/  LDSM.16.MT88.4 R28, [R38+0xa000] ;  /* 0x00a00000261c783b */ /* 0x000f680000004200 */
[----:B------:R-:W1:Y:S04]  /*8780*/  LDSM.16.MT88.4 R44, [R140+0xa800] ;  /* 0x00a800008c2c783b */ /* 0x000e680000004200 */
[----:B------:R-:W1:Y:S04]  /*8790*/  LDSM.16.MT88.4 R40, [R39+0xa800] ;  /* 0x00a800002728783b */ /* 0x000e680000004200 */
[----:B------:R-:W1:Y:S01]  /*87a0*/  LDSM.16.MT88.4 R64, [R156+0xa800] ;  /* 0x00a800009c40783b */ /* 0x000e620000004200 */
[C---:B----4-:R-:W-:Y:S01]  /*87b0*/  FMUL.FTZ R3, R0.reuse, R36 ;  /* 0x0000002400037220 */ /* 0x050fe20000410000 */
[----:B------:R-:W-:-:S04]  /*87c0*/  FMUL.FTZ R5, R0, R37 ;  /* 0x0000002500057220 */ /* 0x000fc80000410000 */
[----:B------:R-:W-:Y:S02]  /*87d0*/  FSEL R3, R3, RZ, P1 ;  /* 0x000000ff03037208 */ /* 0x000fe40000800000 */
[----:B------:R-:W-:-:S03]  /*87e0*/  FSETP.NEU.FTZ.AND P1, PT, R37, -INF , PT ;  /* 0xff8000002500780b */ /* 0x000fc60003f3d000 */
[-CC-:B------:R-:W-:Y:S01]  /*87f0*/  FFMA.FTZ R4, R80, R0.reuse, -R3.reuse ;  /* 0x0000000050047223 */ /* 0x180fe20000010803 */
[-CC-:B------:R-:W-:Y:S01]  /*8800*/  FFMA.FTZ R2, R75, R0.reuse, -R3.reuse ;  /* 0x000000004b027223 */ /* 0x180fe20000010803 */
[----:B------:R-:W-:Y:S01]  /*8810*/  FSEL R5, R5, RZ, P1 ;  /* 0x000000ff05057208 */ /* 0x000fe20000800000 */
[-C--:B------:R-:W-:Y:S01]  /*8820*/  FFMA.FTZ R6, R74, R0.reuse, -R3 ;  /* 0x000000004a067223 */ /* 0x080fe20000010803 */
[----:B------:R4:W2:Y:S04]  /*8830*/  MUFU.EX2 R7, R4 ;  /* 0x0000000400077308 */ /* 0x0008a80000000800 */
[----:B------:R3:W-:Y:S04]  /*8840*/  MUFU.EX2 R89, R2 ;  /* 0x0000000200597308 */ /* 0x0007e80000000800 */
[----:B------:R-:W5:Y:S01]  /*8850*/  MUFU.EX2 R88, R6 ;  /* 0x0000000600587308 */ /* 0x000f620000000800 */
[-C--:B----4-:R-:W-:Y:S01]  /*8860*/  FFMA.FTZ R4, R92, R0.reuse, -R5 ;  /* 0x000000005c047223 */ /* 0x090fe20000010805 */
[----:B--2---:R-:W-:Y:S01]  /*8870*/  MOV R92, R7 ;  /* 0x00000007005c7202 */ /* 0x004fe20000000f00 */
[----:B---3--:R-:W-:-:S02]  /*8880*/  FFMA.FTZ R2, R81, R0, -R3 ;  /* 0x0000000051027223 */ /* 0x008fc40000010803 */
[----:B------:R2:W-:Y:S01]  /*8890*/  MUFU.EX2 R80, R4 ;  /* 0x0000000400507308 */ /* 0x0005e20000000800 */
[----:B-----5:R-:W-:-:S03]  /*88a0*/  F2FP.BF16.F32.PACK_AB R9, R88, R89 ;  /* 0x000000595809723e */ /* 0x020fc600000010ff */
[----:B------:R3:W4:Y:S01]  /*88b0*/  MUFU.EX2 R48, R2 ;  /* 0x0000000200307308 */ /* 0x0007220000000800 */
[----:B------:R-:W-:-:S04]  /*88c0*/  FFMA.FTZ R6, R97, R0, -R5 ;  /* 0x0000000061067223 */ /* 0x000fc80000010805 */
[----:B------:R5:W-:Y:S01]  /*88d0*/  MUFU.EX2 R90, R6 ;  /* 0x00000006005a7308 */ /* 0x000be20000000800 */
[-CC-:B--2---:R-:W-:Y:S01]  /*88e0*/  FFMA.FTZ R4, R82, R0.reuse, -R5.reuse ;  /* 0x0000000052047223 */ /* 0x184fe20000010805 */
[----:B---3--:R-:W-:-:S03]  /*88f0*/  FFMA.FTZ R2, R83, R0, -R5 ;  /* 0x0000000053027223 */ /* 0x008fc60000010805 */
[----:B------:R2:W-:Y:S01]  /*8900*/  MUFU.EX2 R49, R4 ;  /* 0x0000000400317308 */ /* 0x0005e20000000800 */
[----:B----4-:R-:W-:-:S03]  /*8910*/  F2FP.BF16.F32.PACK_AB R11, R48, R92 ;  /* 0x0000005c300b723e */ /* 0x010fc600000010ff */
[----:B------:R3:W4:Y:S01]  /*8920*/  MUFU.EX2 R7, R2 ;  /* 0x0000000200077308 */ /* 0x0007220000000800 */
[----:B-----5:R-:W-:-:S04]  /*8930*/  FFMA.FTZ R6, R107, R0, -R5 ;  /* 0x000000006b067223 */ /* 0x020fc80000010805 */
[----:B------:R5:W-:Y:S01]  /*8940*/  MUFU.EX2 R97, R6 ;  /* 0x0000000600617308 */ /* 0x000be20000000800 */
[-C--:B--2---:R-:W-:Y:S01]  /*8950*/  FFMA.FTZ R4, R95, R0.reuse, -R3 ;  /* 0x000000005f047223 */ /* 0x084fe20000010803 */
[----:B---3--:R-:W-:Y:S01]  /*8960*/  FFMA.FTZ R2, R93, R0, -R5 ;  /* 0x000000005d027223 */ /* 0x008fe20000010805 */
[----:B----4-:R-:W-:Y:S02]  /*8970*/  F2FP.BF16.F32.PACK_AB R8, R7, R80 ;  /* 0x000000500708723e */ /* 0x010fe400000010ff */
[----:B------:R2:W-:Y:S01]  /*8980*/  MUFU.EX2 R68, R4 ;  /* 0x0000000400447308 */ /* 0x0005e20000000800 */
[----:B------:R-:W-:Y:S01]  /*8990*/  FADD.FTZ R7, R80, R7 ;  /* 0x0000000750077221 */ /* 0x000fe20000010000 */
[-CC-:B-----5:R-:W-:Y:S02]  /*89a0*/  FFMA.FTZ R6, R112, R0.reuse, -R5.reuse ;  /* 0x0000000070067223 */ /* 0x1a0fe40000010805 */
[----:B------:R3:W4:Y:S04]  /*89b0*/  MUFU.EX2 R71, R2 ;  /* 0x0000000200477308 */ /* 0x0007280000000800 */
[----:B------:R5:W-:Y:S01]  /*89c0*/  MUFU.EX2 R248, R6 ;  /* 0x0000000600f87308 */ /* 0x000be20000000800 */
[-C--:B--2---:R-:W-:Y:S01]  /*89d0*/  FFMA.FTZ R4, R101, R0.reuse, -R5 ;  /* 0x0000000065047223 */ /* 0x084fe20000010805 */
[----:B---3--:R-:W-:Y:S01]  /*89e0*/  FFMA.FTZ R2, R96, R0, -R3 ;  /* 0x0000000060027223 */ /* 0x008fe20000010803 */
[----:B----4-:R-:W-:-:S02]  /*89f0*/  F2FP.BF16.F32.PACK_AB R10, R71, R49 ;  /* 0x00000031470a723e */ /* 0x010fc400000010ff */
[----:B------:R2:W-:Y:S01]  /*8a00*/  MUFU.EX2 R69, R4 ;  /* 0x0000000400457308 */ /* 0x0005e20000000800 */
[----:B-----5:R-:W-:-:S03]  /*8a10*/  FFMA.FTZ R6, R123, R0, -R5 ;  /* 0x000000007b067223 */ /* 0x020fc60000010805 */
[----:B------:R3:W4:Y:S01]  /*8a20*/  MUFU.EX2 R70, R2 ;  /* 0x0000000200467308 */ /* 0x0007220000000800 */
[C---:B------:R-:W-:Y:S03]  /*8a30*/  HMMA.16816.F32.BF16 R32, R8.reuse, R12, RZ ;  /* 0x0000000c0820723c */ /* 0x040fe600000418ff */
[----:B------:R5:W-:Y:S05]  /*8a40*/  MUFU.EX2 R239, R6 ;  /* 0x0000000600ef7308 */ /* 0x000bea0000000800 */
[----:B------:R-:W-:Y:S01]  /*8a50*/  HMMA.16816.F32.BF16 R24, R8, R14, RZ ;  /* 0x0000000e0818723c */ /* 0x000fe200000418ff */
[----:B------:R-:W1:Y:S01]  /*8a60*/  LDSM.16.MT88.4 R12, [R38+0xa800] ;  /* 0x00a80000260c783b */ /* 0x000e620000004200 */
[-C--:B--2---:R-:W-:Y:S01]  /*8a70*/  FFMA.FTZ R4, R98, R0.reuse, -R5 ;  /* 0x0000000062047223 */ /* 0x084fe20000010805 */
[----:B------:R-:W-:Y:S01]  /*8a80*/  MOV R98, R49 ;  /* 0x0000003100627202 */ /* 0x000fe20000000f00 */
[----:B---3--:R-:W-:-:S02]  /*8a90*/  FFMA.FTZ R2, R94, R0, -R3 ;  /* 0x000000005e027223 */ /* 0x008fc40000010803 */
[----:B------:R2:W-:Y:S02]  /*8aa0*/  MUFU.EX2 R93, R4 ;  /* 0x00000004005d7308 */ /* 0x0005e40000000800 */
[C---:B------:R-:W-:Y:S01]  /*8ab0*/  HMMA.16816.F32.BF16 R60, R8.reuse, R16, RZ ;  /* 0x00000010083c723c */ /* 0x040fe200000418ff */
[-C--:B-----5:R-:W-:Y:S01]  /*8ac0*/  FFMA.FTZ R6, R131, R0.reuse, -R5 ;  /* 0x0000000083067223 */ /* 0x0a0fe20000010805 */
[----:B------:R3:W-:Y:S04]  /*8ad0*/  MUFU.EX2 R81, R2 ;  /* 0x0000000200517308 */ /* 0x0007e80000000800 */
[----:B------:R5:W-:Y:S02]  /*8ae0*/  MUFU.EX2 R218, R6 ;  /* 0x0000000600da7308 */ /* 0x000be40000000800 */
[----:B------:R-:W-:Y:S01]  /*8af0*/  HMMA.16816.F32.BF16 R56, R8, R18, RZ ;  /* 0x000000120838723c */ /* 0x000fe200000418ff */
[----:B--2---:R-:W-:Y:S01]  /*8b00*/  FFMA.FTZ R4, R104, R0, -R3 ;  /* 0x0000000068047223 */ /* 0x004fe20000010803 */
[----:B----4-:R-:W-:Y:S01]  /*8b10*/  MOV R104, R70 ;  /* 0x0000004600687202 */ /* 0x010fe20000000f00 */
[----:B---3--:R-:W-:-:S05]  /*8b20*/  FFMA.FTZ R2, R99, R0, -R5 ;  /* 0x0000000063027223 */ /* 0x008fca0000010805 */
[----:B------:R-:W-:Y:S01]  /*8b30*/  HMMA.16816.F32.BF16 R16, R8, R20, RZ ;  /* 0x000000140810723c */ /* 0x000fe200000418ff */
[----:B------:R2:W-:Y:S01]  /*8b40*/  MUFU.EX2 R94, R4 ;  /* 0x00000004005e7308 */ /* 0x0005e20000000800 */
[----:B-----5:R-:W-:-:S03]  /*8b50*/  FFMA.FTZ R6, R147, R0, -R5 ;  /* 0x0000000093067223 */ /* 0x020fc60000010805 */
[----:B------:R3:W4:Y:S03]  /*8b60*/  MUFU.EX2 R82, R2 ;  /* 0x0000000200527308 */ /* 0x0007260000000800 */
[----:B------:R-:W-:Y:S01]  /*8b70*/  HMMA.16816.F32.BF16 R52, R8, R22, RZ ;  /* 0x000000160834723c */ /* 0x000fe200000418ff */
[----:B------:R5:W-:Y:S01]  /*8b80*/  MUFU.EX2 R147, R6 ;  /* 0x0000000600937308 */ /* 0x000be20000000800 */
[----:B--2---:R-:W-:-:S06]  /*8b90*/  FFMA.FTZ R4, R108, R0, -R5 ;  /* 0x000000006c047223 */ /* 0x004fcc0000010805 */
[----:B------:R-:W-:Y:S01]  /*8ba0*/  HMMA.16816.F32.BF16 R20, R8, R28, RZ ;  /* 0x0000001c0814723c */ /* 0x000fe200000418ff */
[----:B------:R-:W-:Y:S01]  /*8bb0*/  MOV R108, R68 ;  /* 0x00000044006c7202 */ /* 0x000fe20000000f00 */
[----:B---3--:R-:W-:Y:S01]  /*8bc0*/  FFMA.FTZ R2, R100, R0, -R3 ;  /* 0x0000000064027223 */ /* 0x008fe20000010803 */
[----:B------:R-:W-:Y:S01]  /*8bd0*/  MOV R100, R48 ;  /* 0x0000003000647202 */ /* 0x000fe20000000f00 */
[----:B------:R2:W3:Y:S01]  /*8be0*/  MUFU.EX2 R96, R4 ;  /* 0x0000000400607308 */ /* 0x0004e20000000800 */
[----:B-----5:R-:W-:-:S03]  /*8bf0*/  FFMA.FTZ R6, R154, R0, -R5 ;  /* 0x000000009a067223 */ /* 0x020fc60000010805 */
[----:B------:R-:W-:Y:S01]  /*8c00*/  HMMA.16816.F32.BF16 R48, R8, R30, RZ ;  /* 0x0000001e0830723c */ /* 0x000fe200000418ff */
[----:B------:R-:W5:Y:S01]  /*8c10*/  MUFU.EX2 R83, R2 ;  /* 0x0000000200537308 */ /* 0x000f620000000800 */
[----:B----4-:R-:W-:Y:S01]  /*8c20*/  F2FP.BF16.F32.PACK_AB R8, R82, R69 ;  /* 0x000000455208723e */ /* 0x010fe200000010ff */
[----:B------:R-:W-:Y:S01]  /*8c30*/  LDSM.16.MT88.4 R28, [R39+0xb000] ;  /* 0x00b00000271c783b */ /* 0x000fe20000004200 */
[----:B------:R-:W-:Y:S01]  /*8c40*/  F2FP.BF16.F32.PACK_AB R9, R68, R70 ;  /* 0x000000464409723e */ /* 0x000fe200000010ff */
[----:B------:R4:W-:Y:S01]  /*8c50*/  MUFU.EX2 R131, R6 ;  /* 0x0000000600837308 */ /* 0x0009e20000000800 */
[----:B------:R-:W-:Y:S01]  /*8c60*/  F2FP.BF16.F32.PACK_AB R10, R93, R90 ;  /* 0x0000005a5d0a723e */ /* 0x000fe200000010ff */
[----:B--2---:R-:W-:Y:S01]  /*8c70*/  FFMA.FTZ R4, R105, R0, -R5 ;  /* 0x0000000069047223 */ /* 0x004fe20000010805 */
[----:B---3--:R-:W-:Y:S02]  /*8c80*/  MOV R154, R96 ;  /* 0x00000060009a7202 */ /* 0x008fe40000000f00 */
[----:B-----5:R-:W-:Y:S01]  /*8c90*/  F2FP.BF16.F32.PACK_AB R11, R83, R81 ;  /* 0x00000051530b723e */ /* 0x020fe200000010ff */
[-C--:B------:R-:W-:Y:S01]  /*8ca0*/  FFMA.FTZ R2, R103, R0.reuse, -R3 ;  /* 0x0000000067027223 */ /* 0x080fe20000010803 */
[----:B------:R-:W-:Y:S01]  /*8cb0*/  MOV R103, R71 ;  /* 0x0000004700677202 */ /* 0x000fe20000000f00 */
[----:B------:R2:W-:Y:S01]  /*8cc0*/  MUFU.EX2 R95, R4 ;  /* 0x00000004005f7308 */ /* 0x0005e20000000800 */
[----:B----4-:R-:W-:-:S03]  /*8cd0*/  FFMA.FTZ R6, R165, R0, -R5 ;  /* 0x00000000a5067223 */ /* 0x010fc60000010805 */
[C---:B-1----:R-:W-:Y:S01]  /*8ce0*/  HMMA.16816.F32.BF16 R60, R8.reuse, R44, R60 ;  /* 0x0000002c083c723c */ /* 0x042fe2000004183c */
[----:B------:R1:W-:Y:S07]  /*8cf0*/  MUFU.EX2 R91, R2 ;  /* 0x00000002005b7308 */ /* 0x0003ee0000000800 */
[----:B------:R-:W-:Y:S01]  /*8d00*/  HMMA.16816.F32.BF16 R44, R8, R46, R56 ;  /* 0x0000002e082c723c */ /* 0x000fe20000041838 */
[----:B--2---:R-:W-:-:S04]  /*8d10*/  FFMA.FTZ R4, R86, R0, -R3 ;  /* 0x0000000056047223 */ /* 0x004fc80000010803 */
[----:B------:R2:W-:Y:S01]  /*8d20*/  MUFU.EX2 R251, R4 ;  /* 0x0000000400fb7308 */ /* 0x0005e20000000800 */
[----:B-1----:R-:W-:Y:S02]  /*8d30*/  FFMA.FTZ R2, R102, R0, -R3 ;  /* 0x0000000066027223 */ /* 0x002fe40000010803 */
[C---:B------:R-:W-:Y:S01]  /*8d40*/  HMMA.16816.F32.BF16 R56, R8.reuse, R40, R32 ;  /* 0x000000280838723c */ /* 0x040fe20000041820 */
[----:B------:R-:W1:Y:S01]  /*8d50*/  LDSM.16.MT88.4 R32, [R140+0xb000] ;  /* 0x00b000008c20783b */ /* 0x000e620000004200 */
[----:B------:R-:W-:Y:S01]  /*8d60*/  MOV R102, R69 ;  /* 0x0000004500667202 */ /* 0x000fe20000000f00 */
[----:B------:R3:W-:Y:S03]  /*8d70*/  MUFU.EX2 R99, R2 ;  /* 0x0000000200637308 */ /* 0x0007e60000000800 */
[----:B------:R-:W-:Y:S02]  /*8d80*/  MOV R165, R102 ;  /* 0x0000006600a57202 */ /* 0x000fe40000000f00 */
[----:B------:R-:W-:Y:S01]  /*8d90*/  HMMA.16816.F32.BF16 R76, R8, R42, R24 ;  /* 0x0000002a084c723c */ /* 0x000fe20000041818 */
[----:B--2---:R-:W-:-:S07]  /*8da0*/  FFMA.FTZ R4, R116, R0, -R5 ;  /* 0x0000000074047223 */ /* 0x004fce0000010805 */
[C---:B------:R-:W-:Y:S01]  /*8db0*/  HMMA.16816.F32.BF16 R68, R8.reuse, R64, R16 ;  /* 0x000000400844723c */ /* 0x040fe20000041810 */
[-CC-:B---3--:R-:W-:Y:S01]  /*8dc0*/  FFMA.FTZ R2, R109, R0.reuse, -R5.reuse ;  /* 0x000000006d027223 */ /* 0x188fe20000010805 */
[----:B------:R-:W-:Y:S01]  /*8dd0*/  LDSM.16.MT88.4 R16, [R38+0xb000] ;  /* 0x00b000002610783b */ /* 0x000fe20000004200 */
[----:B------:R2:W-:Y:S04]  /*8de0*/  MUFU.EX2 R245, R4 ;  /* 0x0000000400f57308 */ /* 0x0005e80000000800 */
[----:B------:R3:W4:Y:S01]  /*8df0*/  MUFU.EX2 R101, R2 ;  /* 0x0000000200657308 */ /* 0x0007220000000800 */
[C---:B------:R-:W-:Y:S01]  /*8e00*/  HMMA.16816.F32.BF16 R24, R8.reuse, R12, R20 ;  /* 0x0000000c0818723c */ /* 0x040fe20000041814 */
[----:B------:R-:W5:Y:S07]  /*8e10*/  LDSM.16.MT88.4 R20, [R156+0xb000] ;  /* 0x00b000009c14783b */ /* 0x000f6e0000004200 */
[----:B------:R-:W-:Y:S01]  /*8e20*/  HMMA.16816.F32.BF16 R12, R8, R14, R48 ;  /* 0x0000000e080c723c */ /* 0x000fe20000041830 */
[-C--:B--2---:R-:W-:Y:S01]  /*8e30*/  FFMA.FTZ R4, R111, R0.reuse, -R5 ;  /* 0x000000006f047223 */ /* 0x084fe20000010805 */
[----:B---3--:R-:W-:-:S03]  /*8e40*/  FFMA.FTZ R2, R106, R0, -R3 ;  /* 0x000000006a027223 */ /* 0x008fc60000010803 */
[----:B------:R2:W-:Y:S03]  /*8e50*/  MUFU.EX2 R247, R4 ;  /* 0x0000000400f77308 */ /* 0x0005e60000000800 */
[----:B------:R-:W-:Y:S01]  /*8e60*/  HMMA.16816.F32.BF16 R72, R8, R66, R52 ;  /* 0x000000420848723c */ /* 0x000fe20000041834 */
[----:B----4-:R-:W-:Y:S01]  /*8e70*/  F2FP.BF16.F32.PACK_AB R8, R101, R96 ;  /* 0x000000606508723e */ /* 0x010fe200000010ff */
[----:B------:R-:W3:Y:S01]  /*8e80*/  MUFU.EX2 R252, R2 ;  /* 0x0000000200fc7308 */ /* 0x000ee20000000800 */
[----:B------:R-:W-:Y:S02]  /*8e90*/  F2FP.BF16.F32.PACK_AB R9, R94, R91 ;  /* 0x0000005b5e09723e */ /* 0x000fe400000010ff */
[----:B------:R-:W-:Y:S01]  /*8ea0*/  F2FP.BF16.F32.PACK_AB R10, R95, R97 ;  /* 0x000000615f0a723e */ /* 0x000fe200000010ff */
[-CC-:B--2---:R-:W-:Y:S01]  /*8eb0*/  FFMA.FTZ R4, R117, R0.reuse, -R3.reuse ;  /* 0x0000000075047223 */ /* 0x184fe20000010803 */
[----:B---3--:R-:W-:Y:S01]  /*8ec0*/  F2FP.BF16.F32.PACK_AB R11, R252, R99 ;  /* 0x00000063fc0b723e */ /* 0x008fe200000010ff */
[----:B------:R-:W-:-:S02]  /*8ed0*/  FFMA.FTZ R2, R110, R0, -R3 ;  /* 0x000000006e027223 */ /* 0x000fc40000010803 */
[----:B------:R2:W-:Y:S04]  /*8ee0*/  MUFU.EX2 R242, R4 ;  /* 0x0000000400f27308 */ /* 0x0005e80000000800 */
[----:B------:R3:W-:Y:S01]  /*8ef0*/  MUFU.EX2 R250, R2 ;  /* 0x0000000200fa7308 */ /* 0x0007e20000000800 */
[C---:B-1----:R-:W-:Y:S08]  /*8f00*/  HMMA.16816.F32.BF16 R40, R8.reuse, R32, R60 ;  /* 0x000000200828723c */ /* 0x042ff0000004183c */
[----:B------:R-:W-:Y:S01]  /*8f10*/  HMMA.16816.F32.BF16 R44, R8, R34, R44 ;  /* 0x00000022082c723c */ /* 0x000fe2000004182c */
[----:B------:R-:W1:Y:S01]  /*8f20*/  LDSM.16.MT88.4 R32, [R140+0xb800] ;  /* 0x00b800008c20783b */ /* 0x000e620000004200 */
[-C--:B--2---:R-:W-:Y:S01]  /*8f30*/  FFMA.FTZ R4, R124, R0.reuse, -R5 ;  /* 0x000000007c047223 */ /* 0x084fe20000010805 */
[----:B---3--:R-:W-:-:S03]  /*8f40*/  FFMA.FTZ R2, R87, R0, -R3 ;  /* 0x0000000057027223 */ /* 0x008fc60000010803 */
[----:B------:R2:W-:Y:S02]  /*8f50*/  MUFU.EX2 R237, R4 ;  /* 0x0000000400ed7308 */ /* 0x0005e40000000800 */
[C---:B------:R-:W-:Y:S01]  /*8f60*/  HMMA.16816.F32.BF16 R52, R8.reuse, R28, R56 ;  /* 0x0000001c0834723c */ /* 0x040fe20000041838 */
[----:B------:R-:W3:Y:S01]  /*8f70*/  LDSM.16.MT88.4 R56, [R39+0xb800] ;  /* 0x00b800002738783b */ /* 0x000ee20000004200 */
[----:B------:R4:W-:Y:S06]  /*8f80*/  MUFU.EX2 R249, R2 ;  /* 0x0000000200f97308 */ /* 0x0009ec0000000800 */
[----:B-----5:R-:W-:Y:S01]  /*8f90*/  HMMA.16816.F32.BF16 R64, R8, R20, R68 ;  /* 0x000000140840723c */ /* 0x020fe20000041844 */
[----:B------:R-:W5:Y:S01]  /*8fa0*/  LDSM.16.MT88.4 R68, [R156+0xb800] ;  /* 0x00b800009c44783b */ /* 0x000f620000004200 */
[-CC-:B--2---:R-:W-:Y:S01]  /*8fb0*/  FFMA.FTZ R4, R120, R0.reuse, -R5.reuse ;  /* 0x0000000078047223 */ /* 0x184fe20000010805 */
[----:B----4-:R-:W-:-:S05]  /*8fc0*/  FFMA.FTZ R2, R113, R0, -R5 ;  /* 0x0000000071027223 */ /* 0x010fca0000010805 */
[C---:B------:R-:W-:Y:S01]  /*8fd0*/  HMMA.16816.F32.BF16 R48, R8.reuse, R16, R24 ;  /* 0x000000100830723c */ /* 0x040fe20000041818 */
[----:B------:R-:W-:Y:S01]  /*8fe0*/  LDSM.16.MT88.4 R24, [R140+0xc000] ;  /* 0x00c000008c18783b */ /* 0x000fe20000004200 */
[----:B------:R2:W-:Y:S04]  /*8ff0*/  MUFU.EX2 R241, R4 ;  /* 0x0000000400f17308 */ /* 0x0005e80000000800 */
[----:B------:R4:W1:Y:S02]  /*9000*/  MUFU.EX2 R246, R2 ;  /* 0x0000000200f67308 */ /* 0x0008640000000800 */
[C---:B------:R-:W-:Y:S01]  /*9010*/  HMMA.16816.F32.BF16 R12, R8.reuse, R18, R12 ;  /* 0x00000012080c723c */ /* 0x040fe2000004180c */
[----:B------:R-:W5:Y:S07]  /*9020*/  LDSM.16.MT88.4 R16, [R38+0xb800] ;  /* 0x00b800002610783b */ /* 0x000f6e0000004200 */
[----:B------:R-:W-:Y:S01]  /*9030*/  HMMA.16816.F32.BF16 R60, R8, R30, R76 ;  /* 0x0000001e083c723c */ /* 0x000fe2000004184c */
[-CC-:B--2---:R-:W-:Y:S01]  /*9040*/  FFMA.FTZ R4, R126, R0.reuse, -R3.reuse ;  /* 0x000000007e047223 */ /* 0x184fe20000010803 */
[----:B----4-:R-:W-:-:S03]  /*9050*/  FFMA.FTZ R2, R114, R0, -R3 ;  /* 0x0000000072027223 */ /* 0x010fc60000010803 */
[----:B------:R2:W-:Y:S03]  /*9060*/  MUFU.EX2 R230, R4 ;  /* 0x0000000400e67308 */ /* 0x0005e60000000800 */
[----:B------:R-:W-:Y:S01]  /*9070*/  HMMA.16816.F32.BF16 R72, R8, R22, R72 ;  /* 0x000000160848723c */ /* 0x000fe20000041848 */
[----:B------:R4:W3:Y:S01]  /*9080*/  MUFU.EX2 R244, R2 ;  /* 0x0000000200f47308 */ /* 0x0008e20000000800 */
[----:B-1----:R-:W-:Y:S02]  /*9090*/  F2FP.BF16.F32.PACK_AB R8, R246, R245 ;  /* 0x000000f5f608723e */ /* 0x002fe400000010ff */
[----:B------:R-:W-:Y:S02]  /*90a0*/  F2FP.BF16.F32.PACK_AB R9, R251, R250 ;  /* 0x000000fafb09723e */ /* 0x000fe400000010ff */
[----:B------:R-:W-:Y:S01]  /*90b0*/  F2FP.BF16.F32.PACK_AB R10, R247, R248 ;  /* 0x000000f8f70a723e */ /* 0x000fe200000010ff */
[-C--:B--2---:R-:W-:Y:S01]  /*90c0*/  FFMA.FTZ R4, R136, R0.reuse, -R5 ;  /* 0x0000000088047223 */ /* 0x084fe20000010805 */
[----:B----4-:R-:W-:Y:S01]  /*90d0*/  FFMA.FTZ R2, R119, R0, -R3 ;  /* 0x0000000077027223 */ /* 0x010fe20000010803 */
[----:B---3--:R-:W-:-:S02]  /*90e0*/  F2FP.BF16.F32.PACK_AB R11, R244, R249 ;  /* 0x000000f9f40b723e */ /* 0x008fc400000010ff */
        /* <DEDUP_REMOVED lines=8> */
[C---:B------:R-:W-:Y:S02]  /*9170*/  HMMA.16816.F32.BF16 R32, R8.reuse, R56, R52 ;  /* 0x000000380820723c */ /* 0x040fe40000041834 */
[----:B------:R2:W-:Y:S06]  /*9180*/  MUFU.EX2 R243, R2 ;  /* 0x0000000200f37308 */ /* 0x0005ec0000000800 */
[----:B------:R-:W-:Y:S01]  /*9190*/  HMMA.16816.F32.BF16 R76, R8, R58, R60 ;  /* 0x0000003a084c723c */ /* 0x000fe2000004183c */
[-C--:B-1----:R-:W-:Y:S01]  /*91a0*/  FFMA.FTZ R4, R141, R0.reuse, -R3 ;  /* 0x000000008d047223 */ /* 0x082fe20000010803 */
[----:B--2---:R-:W-:-:S06]  /*91b0*/  FFMA.FTZ R2, R122, R0, -R5 ;  /* 0x000000007a027223 */ /* 0x004fcc0000010805 */
[C---:B-----5:R-:W-:Y:S01]  /*91c0*/  HMMA.16816.F32.BF16 R52, R8.reuse, R68, R64 ;  /* 0x000000440834723c */ /* 0x060fe20000041840 */
[----:B------:R-:W-:Y:S01]  /*91d0*/  LDSM.16.MT88.4 R64, [R156+0xc800] ;  /* 0x00c800009c40783b */ /* 0x000fe20000004200 */
[----:B------:R1:W-:Y:S04]  /*91e0*/  MUFU.EX2 R216, R4 ;  /* 0x0000000400d87308 */ /* 0x0003e80000000800 */
[----:B------:R2:W4:Y:S02]  /*91f0*/  MUFU.EX2 R238, R2 ;  /* 0x0000000200ee7308 */ /* 0x0005240000000800 */
[C---:B------:R-:W-:Y:S01]  /*9200*/  HMMA.16816.F32.BF16 R40, R8.reuse, R18, R12 ;  /* 0x000000120828723c */ /* 0x040fe2000004180c */
[----:B------:R-:W5:Y:S01]  /*9210*/  LDSM.16.MT88.4 R12, [R38+0xc000] ;  /* 0x00c00000260c783b */ /* 0x000f620000004200 */
[----:B------:R3:W-:Y:S06]  /*9220*/  MUFU.EX2 R122, R6 ;  /* 0x00000006007a7308 */ /* 0x0007ec0000000800 */
[----:B------:R-:W-:Y:S01]  /*9230*/  HMMA.16816.F32.BF16 R68, R8, R70, R72 ;  /* 0x000000460844723c */ /* 0x000fe20000041848 */
[-C--:B-1----:R-:W-:Y:S01]  /*9240*/  FFMA.FTZ R4, R143, R0.reuse, -R5 ;  /* 0x000000008f047223 */ /* 0x082fe20000010805 */
[----:B--2---:R-:W-:-:S03]  /*9250*/  FFMA.FTZ R2, R121, R0, -R3 ;  /* 0x0000000079027223 */ /* 0x004fc60000010803 */
[----:B------:R1:W-:Y:S03]  /*9260*/  MUFU.EX2 R136, R4 ;  /* 0x0000000400887308 */ /* 0x0003e60000000800 */
[----:B------:R-:W-:Y:S01]  /*9270*/  HMMA.16816.F32.BF16 R56, R8, R16, R48 ;  /* 0x000000100838723c */ /* 0x000fe20000041830 */
[----:B------:R-:W2:Y:S01]  /*9280*/  MUFU.EX2 R236, R2 ;  /* 0x0000000200ec7308 */ /* 0x000ea20000000800 */
[----:B------:R-:W5:Y:S01]  /*9290*/  LDSM.16.MT88.4 R48, [R156+0xc000] ;  /* 0x00c000009c30783b */ /* 0x000f620000004200 */
[----:B----4-:R-:W-:Y:S01]  /*92a0*/  F2FP.BF16.F32.PACK_AB R8, R238, R237 ;  /* 0x000000edee08723e */ /* 0x010fe200000010ff */
[--C-:B---3--:R-:W-:Y:S01]  /*92b0*/  FFMA.FTZ R6, R171, R0, -R5.reuse ;  /* 0x00000000ab067223 */ /* 0x108fe20000010805 */
[----:B------:R-:W-:Y:S01]  /*92c0*/  F2FP.BF16.F32.PACK_AB R9, R242, R240 ;  /* 0x000000f0f209723e */ /* 0x000fe200000010ff */
[----:B------:R-:W-:Y:S01]  /*92d0*/  LDSM.16.MT88.4 R16, [R39+0xc800] ;  /* 0x00c800002710783b */ /* 0x000fe20000004200 */
[----:B------:R-:W-:Y:S01]  /*92e0*/  F2FP.BF16.F32.PACK_AB R10, R241, R239 ;  /* 0x000000eff10a723e */ /* 0x000fe200000010ff */
[----:B------:R3:W-:Y:S01]  /*92f0*/  MUFU.EX2 R114, R6 ;  /* 0x0000000600727308 */ /* 0x0007e20000000800 */
[-C--:B-1----:R-:W-:Y:S01]  /*9300*/  FFMA.FTZ R4, R144, R0.reuse, -R5 ;  /* 0x0000000090047223 */ /* 0x082fe20000010805 */
[----:B--2---:R-:W-:Y:S01]  /*9310*/  F2FP.BF16.F32.PACK_AB R11, R236, R243 ;  /* 0x000000f3ec0b723e */ /* 0x004fe200000010ff */
[----:B------:R-:W-:-:S04]  /*9320*/  FFMA.FTZ R2, R128, R0, -R3 ;  /* 0x0000000080027223 */ /* 0x000fc80000010803 */
[----:B------:R1:W-:Y:S02]  /*9330*/  MUFU.EX2 R229, R2 ;  /* 0x0000000200e57308 */ /* 0x0003e40000000800 */
[----:B------:R-:W-:Y:S01]  /*9340*/  HMMA.16816.F32.BF16 R60, R8, R24, R20 ;  /* 0x00000018083c723c */ /* 0x000fe20000041814 */
[----:B------:R-:W2:Y:S01]  /*9350*/  LDSM.16.MT88.4 R20, [R140+0xc800] ;  /* 0x00c800008c14783b */ /* 0x000ea20000004200 */
[----:B---3--:R-:W-:-:S04]  /*9360*/  FFMA.FTZ R6, R176, R0, -R5 ;  /* 0x00000000b0067223 */ /* 0x008fc80000010805 */
[----:B------:R3:W-:Y:S02]  /*9370*/  MUFU.EX2 R107, R6 ;  /* 0x00000006006b7308 */ /* 0x0007e40000000800 */
[----:B------:R-:W-:Y:S01]  /*9380*/  HMMA.16816.F32.BF16 R28, R8, R26, R28 ;  /* 0x0000001a081c723c */ /* 0x000fe2000004181c */
[----:B-1----:R-:W-:-:S04]  /*9390*/  FFMA.FTZ R2, R127, R0, -R3 ;  /* 0x000000007f027223 */ /* 0x002fc80000010803 */
[----:B------:R1:W-:Y:S03]  /*93a0*/  MUFU.EX2 R223, R2 ;  /* 0x0000000200df7308 */ /* 0x0003e60000000800 */
[----:B------:R-:W-:Y:S01]  /*93b0*/  HMMA.16816.F32.BF16 R24, R8, R44, R32 ;  /* 0x0000002c0818723c */ /* 0x000fe20000041820 */
[----:B---3--:R-:W-:-:S07]  /*93c0*/  FFMA.FTZ R6, R129, R0, -R5 ;  /* 0x0000000081067223 */ /* 0x008fce0000010805 */
[----:B-----5:R-:W-:Y:S01]  /*93d0*/  HMMA.16816.F32.BF16 R56, R8, R12, R56 ;  /* 0x0000000c0838723c */ /* 0x020fe20000041838 */
[----:B-1----:R-:W-:-:S07]  /*93e0*/  FFMA.FTZ R2, R133, R0, -R5 ;  /* 0x0000000085027223 */ /* 0x002fce0000010805 */
[C---:B------:R-:W-:Y:S01]  /*93f0*/  HMMA.16816.F32.BF16 R32, R8.reuse, R46, R76 ;  /* 0x0000002e0820723c */ /* 0x040fe2000004184c */
[----:B------:R1:W3:Y:S07]  /*9400*/  MUFU.EX2 R221, R2 ;  /* 0x0000000200dd7308 */ /* 0x0002ee0000000800 */
[----:B------:R-:W-:Y:S01]  /*9410*/  HMMA.16816.F32.BF16 R52, R8, R48, R52 ;  /* 0x000000300834723c */ /* 0x000fe20000041834 */
[----:B-1----:R-:W-:-:S07]  /*9420*/  FFMA.FTZ R2, R132, R0, -R3 ;  /* 0x0000000084027223 */ /* 0x002fce0000010803 */
[C---:B------:R-:W-:Y:S01]  /*9430*/  HMMA.16816.F32.BF16 R68, R8.reuse, R50, R68 ;  /* 0x000000320844723c */ /* 0x040fe20000041844 */
[----:B------:R-:W1:Y:S07]  /*9440*/  MUFU.EX2 R219, R2 ;  /* 0x0000000200db7308 */ /* 0x000e6e0000000800 */
[----:B------:R-:W-:Y:S01]  /*9450*/  HMMA.16816.F32.BF16 R12, R8, R14, R40 ;  /* 0x0000000e080c723c */ /* 0x000fe20000041828 */
[----:B------:R-:W4:Y:S01]  /*9460*/  LDSM.16.MT88.4 R40, [R38+0xc800] ;  /* 0x00c800002628783b */ /* 0x000f220000004200 */
[----:B---3--:R-:W-:-:S02]  /*9470*/  F2FP.BF16.F32.PACK_AB R8, R221, R220 ;  /* 0x000000dcdd08723e */ /* 0x008fc400000010ff */
[----:B------:R-:W-:Y:S02]  /*9480*/  F2FP.BF16.F32.PACK_AB R9, R230, R229 ;  /* 0x000000e5e609723e */ /* 0x000fe400000010ff */
[----:B------:R-:W-:Y:S02]  /*9490*/  F2FP.BF16.F32.PACK_AB R10, R227, R218 ;  /* 0x000000dae30a723e */ /* 0x000fe400000010ff */
[----:B-1----:R-:W-:Y:S01]  /*94a0*/  F2FP.BF16.F32.PACK_AB R11, R219, R223 ;  /* 0x000000dfdb0b723e */ /* 0x002fe200000010ff */
[----:B------:R-:W-:-:S04]  /*94b0*/  FFMA.FTZ R2, R139, R0, -R3 ;  /* 0x000000008b027223 */ /* 0x000fc80000010803 */
[----:B------:R1:W-:Y:S02]  /*94c0*/  MUFU.EX2 R180, R2 ;  /* 0x0000000200b47308 */ /* 0x0003e40000000800 */
[C---:B--2---:R-:W-:Y:S08]  /*94d0*/  HMMA.16816.F32.BF16 R48, R8.reuse, R20, R60 ;  /* 0x000000140830723c */ /* 0x044ff0000004183c */
[----:B------:R-:W-:Y:S01]  /*94e0*/  HMMA.16816.F32.BF16 R44, R8, R22, R28 ;  /* 0x00000016082c723c */ /* 0x000fe2000004181c */
[----:B------:R-:W2:Y:S01]  /*94f0*/  LDSM.16.MT88.4 R20, [R140+0xd000] ;  /* 0x00d000008c14783b */ /* 0x000ea20000004200 */
[----:B-1----:R-:W-:-:S04]  /*9500*/  FFMA.FTZ R2, R142, R0, -R3 ;  /* 0x000000008e027223 */ /* 0x002fc80000010803 */
[----:B------:R1:W-:Y:S02]  /*9510*/  MUFU.EX2 R217, R2 ;  /* 0x0000000200d97308 */ /* 0x0003e40000000800 */
[C---:B------:R-:W-:Y:S01]  /*9520*/  HMMA.16816.F32.BF16 R28, R8.reuse, R16, R24 ;  /* 0x00000010081c723c */ /* 0x040fe20000041818 */
[----:B------:R-:W3:Y:S07]  /*9530*/  LDSM.16.MT88.4 R24, [R39+0xd000] ;  /* 0x00d000002718783b */ /* 0x000eee0000004200 */
[----:B------:R-:W-:Y:S01]  /*9540*/  HMMA.16816.F32.BF16 R60, R8, R64, R52 ;  /* 0x00000040083c723c */ /* 0x000fe20000041834 */
[----:B------:R-:W5:Y:S01]  /*9550*/  LDSM.16.MT88.4 R52, [R156+0xd000] ;  /* 0x00d000009c34783b */ /* 0x000f620000004200 */
[----:B-1----:R-:W-:-:S06]  /*9560*/  FFMA.FTZ R2, R146, R0, -R5 ;  /* 0x0000000092027223 */ /* 0x002fcc0000010805 */
[C---:B------:R-:W-:Y:S01]  /*9570*/  HMMA.16816.F32.BF16 R72, R8.reuse, R18, R32 ;  /* 0x000000120848723c */ /* 0x040fe20000041820 */
[----:B------:R1:W2:Y:S01]  /*9580*/  MUFU.EX2 R146, R2 ;  /* 0x0000000200927308 */ /* 0x0002a20000000800 */
[----:B------:R-:W5:Y:S06]  /*9590*/  LDSM.16.MT88.4 R16, [R38+0xd000] ;  /* 0x00d000002610783b */ /* 0x000f6c0000004200 */
[----:B------:R-:W-:Y:S01]  /*95a0*/  HMMA.16816.F32.BF16 R64, R8, R66, R68 ;  /* 0x000000420840723c */ /* 0x000fe20000041844 */
[----:B-1----:R-:W-:-:S07]  /*95b0*/  FFMA.FTZ R2, R145, R0, -R3 ;  /* 0x0000000091027223 */ /* 0x002fce0000010803 */
[C---:B----4-:R-:W-:Y:S01]  /*95c0*/  HMMA.16816.F32.BF16 R56, R8.reuse, R40, R56 ;  /* 0x000000280838723c */ /* 0x050fe20000041838 */
[----:B------:R-:W1:Y:S04]  /*95d0*/  MUFU.EX2 R145, R4 ;  /* 0x0000000400917308 */ /* 0x000e680000000800 */
[----:B------:R-:W4:Y:S03]  /*95e0*/  MUFU.EX2 R139, R2 ;  /* 0x00000002008b7308 */ /* 0x000f260000000800 */
[----:B------:R-:W-:Y:S01]  /*95f0*/  HMMA.16816.F32.BF16 R12, R8, R42, R12 ;  /* 0x0000002a080c723c */ /* 0x000fe2000004180c */
[----:B--2---:R-:W-:Y:S02]  /*9600*/  F2FP.BF16.F32.PACK_AB R8, R146, R136 ;  /* 0x000000889208723e */ /* 0x004fe400000010ff */
[----:B------:R-:W-:-:S02]  /*9610*/  F2FP.BF16.F32.PACK_AB R9, R216, R180 ;  /* 0x000000b4d809723e */ /* 0x000fc400000010ff */
[----:B-1----:R-:W-:Y:S01]  /*9620*/  F2FP.BF16.F32.PACK_AB R10, R145, R147 ;  /* 0x00000093910a723e */ /* 0x002fe200000010ff */
[-CC-:B------:R-:W-:Y:S01]  /*9630*/  FFMA.FTZ R4, R148, R0.reuse, -R3.reuse ;  /* 0x0000000094047223 */ /* 0x180fe20000010803 */
[----:B------:R-:W-:Y:S02]  /*9640*/  MOV R148, R97 ;  /* 0x0000006100947202 */ /* 0x000fe40000000f00 */
[----:B----4-:R-:W-:Y:S01]  /*9650*/  F2FP.BF16.F32.PACK_AB R11, R139, R217 ;  /* 0x000000d98b0b723e */ /* 0x010fe200000010ff */
[----:B------:R-:W-:Y:S01]  /*9660*/  FFMA.FTZ R2, R150, R0, -R3 ;  /* 0x0000000096027223 */ /* 0x000fe20000010803 */
[----:B------:R1:W-:Y:S01]  /*9670*/  MUFU.EX2 R143, R4 ;  /* 0x00000004008f7308 */ /* 0x0003e20000000800 */
[----:B------:R-:W-:-:S03]  /*9680*/  MOV R150, R95 ;  /* 0x0000005f00967202 */ /* 0x000fc60000000f00 */
[----:B------:R2:W-:Y:S01]  /*9690*/  MUFU.EX2 R144, R2 ;  /* 0x0000000200907308 */ /* 0x0005e20000000800 */
[C---:B------:R-:W-:Y:S03]  /*96a0*/  HMMA.16816.F32.BF16 R48, R8.reuse, R20, R48 ;  /* 0x000000140830723c */ /* 0x040fe60000041830 */
[----:B------:R4:W-:Y:S05]  /*96b0*/  MUFU.EX2 R97, R6 ;  /* 0x0000000600617308 */ /* 0x0009ea0000000800 */
[----:B------:R-:W-:Y:S01]  /*96c0*/  HMMA.16816.F32.BF16 R44, R8, R22, R44 ;  /* 0x00000016082c723c */ /* 0x000fe2000004182c */
[----:B------:R-:W5:Y:S01]  /*96d0*/  LDSM.16.MT88.4 R20, [R39+0xd800] ;  /* 0x00d800002714783b */ /* 0x000f620000004200 */
[-C--:B-1----:R-:W-:Y:S01]  /*96e0*/  FFMA.FTZ R4, R158, R0.reuse, -R5 ;  /* 0x000000009e047223 */ /* 0x082fe20000010805 */
[----:B------:R-:W-:Y:S01]  /*96f0*/  MOV R158, R101 ;  /* 0x00000065009e7202 */ /* 0x000fe20000000f00 */
[----:B--2---:R-:W-:-:S02]  /*9700*/  FFMA.FTZ R2, R149, R0, -R3 ;  /* 0x0000000095027223 */ /* 0x004fc40000010803 */
[----:B------:R1:W-:Y:S01]  /*9710*/  MUFU.EX2 R132, R4 ;  /* 0x0000000400847308 */ /* 0x0003e20000000800 */
[----:B------:R-:W-:Y:S01]  /*9720*/  MOV R149, R99 ;  /* 0x0000006300957202 */ /* 0x000fe20000000f00 */
[----:B---3--:R-:W-:Y:S01]  /*9730*/  HMMA.16816.F32.BF16 R32, R8, R24, R28 ;  /* 0x000000180820723c */ /* 0x008fe2000004181c */
[----:B------:R-:W2:Y:S01]  /*9740*/  LDSM.16.MT88.4 R28, [R140+0xd800] ;  /* 0x00d800008c1c783b */ /* 0x000ea20000004200 */
[----:B------:R3:W-:Y:S01]  /*9750*/  MUFU.EX2 R142, R2 ;  /* 0x00000002008e7308 */ /* 0x0007e20000000800 */
[----:B----4-:R-:W-:-:S05]  /*9760*/  FFMA.FTZ R6, R190, R0, -R5 ;  /* 0x00000000be067223 */ /* 0x010fca0000010805 */
[C---:B------:R-:W-:Y:S01]  /*9770*/  HMMA.16816.F32.BF16 R24, R8.reuse, R26, R72 ;  /* 0x0000001a0818723c */ /* 0x040fe20000041848 */
[-CC-:B-1----:R-:W-:Y:S01]  /*9780*/  FFMA.FTZ R4, R151, R0.reuse, -R5.reuse ;  /* 0x0000000097047223 */ /* 0x182fe20000010805 */
[----:B------:R-:W-:Y:S01]  /*9790*/  MOV R151, R91 ;  /* 0x0000005b00977202 */ /* 0x000fe20000000f00 */
[----:B---3--:R-:W-:Y:S02]  /*97a0*/  FFMA.FTZ R2, R155, R0, -R5 ;  /* 0x000000009b027223 */ /* 0x008fe40000010805 */
[----:B------:R1:W-:Y:S03]  /*97b0*/  MUFU.EX2 R133, R4 ;  /* 0x0000000400857308 */ /* 0x0003e60000000800 */
[C---:B-----5:R-:W-:Y:S01]  /*97c0*/  HMMA.16816.F32.BF16 R40, R8.reuse, R52, R60 ;  /* 0x000000340828723c */ /* 0x060fe2000004183c */
[----:B------:R-:W3:Y:S01]  /*97d0*/  LDSM.16.MT88.4 R60, [R156+0xd800] ;  /* 0x00d800009c3c783b */ /* 0x000ee20000004200 */
[----:B------:R-:W-:Y:S01]  /*97e0*/  MOV R155, R94 ;  /* 0x0000005e009b7202 */ /* 0x000fe20000000f00 */
[----:B------:R4:W5:Y:S05]  /*97f0*/  MUFU.EX2 R141, R2 ;  /* 0x00000002008d7308 */ /* 0x00096a0000000800 */
[----:B------:R-:W-:Y:S01]  /*9800*/  HMMA.16816.F32.BF16 R64, R8, R54, R64 ;  /* 0x000000360840723c */ /* 0x000fe20000041840 */
[----:B-1----:R-:W-:Y:S01]  /*9810*/  FFMA.FTZ R4, R159, R0, -R3 ;  /* 0x000000009f047223 */ /* 0x002fe20000010803 */
[----:B------:R-:W-:-:S06]  /*9820*/  MOV R159, R90 ;  /* 0x0000005a009f7202 */ /* 0x000fcc0000000f00 */
[----:B------:R-:W-:Y:S01]  /*9830*/  HMMA.16816.F32.BF16 R52, R8, R16, R56 ;  /* 0x000000100834723c */ /* 0x000fe20000041838 */
[----:B----4-:R-:W-:Y:S01]  /*9840*/  FFMA.FTZ R2, R153, R0, -R3 ;  /* 0x0000000099027223 */ /* 0x010fe20000010803 */
[----:B------:R1:W-:Y:S01]  /*9850*/  MUFU.EX2 R124, R4 ;  /* 0x00000004007c7308 */ /* 0x0003e20000000800 */
[----:B------:R-:W-:-:S03]  /*9860*/  MOV R153, R93 ;  /* 0x0000005d00997202 */ /* 0x000fc60000000f00 */
[----:B------:R-:W4:Y:S02]  /*9870*/  MUFU.EX2 R130, R2 ;  /* 0x0000000200827308 */ /* 0x000f240000000800 */
[----:B------:R-:W-:Y:S01]  /*9880*/  HMMA.16816.F32.BF16 R12, R8, R18, R12 ;  /* 0x00000012080c723c */ /* 0x000fe2000004180c */
[----:B------:R-:W3:Y:S01]  /*9890*/  LDSM.16.MT88.4 R16, [R38+0xd800] ;  /* 0x00d800002610783b */ /* 0x000ee20000004200 */
[----:B-----5:R-:W-:Y:S01]  /*98a0*/  F2FP.BF16.F32.PACK_AB R8, R141, R132 ;  /* 0x000000848d08723e */ /* 0x020fe200000010ff */
[----:B------:R5:W-:Y:S01]  /*98b0*/  MUFU.EX2 R90, R6 ;  /* 0x00000006005a7308 */ /* 0x000be20000000800 */
[----:B------:R-:W-:Y:S02]  /*98c0*/  F2FP.BF16.F32.PACK_AB R9, R143, R144 ;  /* 0x000000908f09723e */ /* 0x000fe400000010ff */
[----:B------:R-:W-:Y:S01]  /*98d0*/  F2FP.BF16.F32.PACK_AB R10, R133, R131 ;  /* 0x00000083850a723e */ /* 0x000fe200000010ff */
[----:B-1----:R-:W-:Y:S01]  /*98e0*/  FFMA.FTZ R4, R166, R0, -R5 ;  /* 0x00000000a6047223 */ /* 0x002fe20000010805 */
[----:B------:R-:W-:-:S02]  /*98f0*/  MOV R166, R89 ;  /* 0x0000005900a67202 */ /* 0x000fc40000000f00 */
[----:B----4-:R-:W-:Y:S01]  /*9900*/  F2FP.BF16.F32.PACK_AB R11, R130, R142 ;  /* 0x0000008e820b723e */ /* 0x010fe200000010ff */
[-C--:B------:R-:W-:Y:S01]  /*9910*/  FFMA.FTZ R2, R161, R0.reuse, -R3 ;  /* 0x00000000a1027223 */ /* 0x080fe20000010803 */
[----:B------:R1:W-:Y:S01]  /*9920*/  MUFU.EX2 R121, R4 ;  /* 0x0000000400797308 */ /* 0x0003e20000000800 */
[----:B------:R-:W-:Y:S01]  /*9930*/  MOV R161, R83 ;  /* 0x0000005300a17202 */ /* 0x000fe20000000f00 */
[-CC-:B-----5:R-:W-:Y:S02]  /*9940*/  FFMA.FTZ R6, R197, R0.reuse, -R5.reuse ;  /* 0x00000000c5067223 */ /* 0x1a0fe40000010805 */
[----:B------:R4:W-:Y:S01]  /*9950*/  MUFU.EX2 R126, R2 ;  /* 0x00000002007e7308 */ /* 0x0009e20000000800 */
[C---:B------:R-:W-:Y:S08]  /*9960*/  HMMA.16816.F32.BF16 R32, R8.reuse, R20, R32 ;  /* 0x000000140820723c */ /* 0x040ff00000041820 */
[----:B------:R-:W-:Y:S01]  /*9970*/  HMMA.16816.F32.BF16 R72, R8, R22, R24 ;  /* 0x000000160848723c */ /* 0x000fe20000041818 */
[----:B------:R-:W5:Y:S01]  /*9980*/  LDSM.16.MT88.4 R20, [R140+0xe000] ;  /* 0x00e000008c14783b */ /* 0x000f620000004200 */
[----:B-1----:R-:W-:Y:S01]  /*9990*/  FFMA.FTZ R4, R162, R0, -R5 ;  /* 0x00000000a2047223 */ /* 0x002fe20000010805 */
[----:B------:R-:W-:-:S02]  /*99a0*/  MOV R162, R104 ;  /* 0x0000006800a27202 */ /* 0x000fc40000000f00 */
[----:B------:R-:W1:Y:S01]  /*99b0*/  LDSM.16.MT88.4 R24, [R39+0xe000] ;  /* 0x00e000002718783b */ /* 0x000e620000004200 */
[-CC-:B----4-:R-:W-:Y:S01]  /*99c0*/  FFMA.FTZ R2, R160, R0.reuse, -R3.reuse ;  /* 0x00000000a0027223 */ /* 0x190fe20000010803 */
[----:B------:R4:W-:Y:S01]  /*99d0*/  MUFU.EX2 R127, R4 ;  /* 0x00000004007f7308 */ /* 0x0009e20000000800 */
[C---:B--2---:R-:W-:Y:S01]  /*99e0*/  HMMA.16816.F32.BF16 R48, R8.reuse, R28, R48 ;  /* 0x0000001c0830723c */ /* 0x044fe20000041830 */
[----:B------:R-:W-:Y:S02]  /*99f0*/  MOV R160, R81 ;  /* 0x0000005100a07202 */ /* 0x000fe40000000f00 */
[----:B------:R2:W-:Y:S05]  /*9a00*/  MUFU.EX2 R128, R2 ;  /* 0x0000000200807308 */ /* 0x0005ea0000000800 */
[----:B------:R-:W-:Y:S01]  /*9a10*/  HMMA.16816.F32.BF16 R28, R8, R30, R44 ;  /* 0x0000001e081c723c */ /* 0x000fe2000004182c */
[----:B------:R-:W1:Y:S01]  /*9a20*/  LDSM.16.MT88.4 R44, [R156+0xe000] ;  /* 0x00e000009c2c783b */ /* 0x000e620000004200 */
[----:B----4-:R-:W-:Y:S01]  /*9a30*/  FFMA.FTZ R4, R170, R0, -R3 ;  /* 0x00000000aa047223 */ /* 0x010fe20000010803 */
[----:B------:R-:W-:-:S05]  /*9a40*/  MOV R170, R98 ;  /* 0x0000006200aa7202 */ /* 0x000fca0000000f00 */
[C---:B---3--:R-:W-:Y:S01]  /*9a50*/  HMMA.16816.F32.BF16 R40, R8.reuse, R60, R40 ;  /* 0x0000003c0828723c */ /* 0x048fe20000041828 */
[----:B--2---:R-:W-:Y:S01]  /*9a60*/  FFMA.FTZ R2, R164, R0, -R5 ;  /* 0x00000000a4027223 */ /* 0x004fe20000010805 */
[----:B------:R2:W-:Y:S01]  /*9a70*/  MUFU.EX2 R118, R4 ;  /* 0x0000000400767308 */ /* 0x0005e20000000800 */
[----:B------:R-:W-:Y:S01]  /*9a80*/  MOV R164, R108 ;  /* 0x0000006c00a47202 */ /* 0x000fe20000000f00 */
[----:B------:R-:W-:Y:S02]  /*9a90*/  FADD.FTZ R7, R170, R7 ;  /* 0x00000007aa077221 */ /* 0x000fe40000010000 */
        /* <DEDUP_REMOVED lines=24> */
[-CC-:B--2---:R-:W-:Y:S01]  /*9c20*/  FFMA.FTZ R4, R179, R0.reuse, -R3.reuse ;  /* 0x00000000b3047223 */ /* 0x184fe20000010803 */
[----:B---3--:R-:W-:-:S03]  /*9c30*/  FFMA.FTZ R2, R168, R0, -R3 ;  /* 0x00000000a8027223 */ /* 0x008fc60000010803 */
[----:B------:R2:W-:Y:S01]  /*9c40*/  MUFU.EX2 R108, R4 ;  /* 0x00000004006c7308 */ /* 0x0005e20000000800 */
[----:B------:R-:W-:Y:S01]  /*9c50*/  MOV R168, R92 ;  /* 0x0000005c00a87202 */ /* 0x000fe20000000f00 */
[C---:B------:R-:W-:Y:S01]  /*9c60*/  HMMA.16816.F32.BF16 R52, R8.reuse, R22, R28 ;  /* 0x000000160834723c */ /* 0x040fe2000004181c */
[----:B------:R-:W3:Y:S01]  /*9c70*/  LDSM.16.MT88.4 R28, [R140+0xe800] ;  /* 0x00e800008c1c783b */ /* 0x000ee20000004200 */
[----:B------:R5:W-:Y:S06]  /*9c80*/  MUFU.EX2 R116, R2 ;  /* 0x0000000200747308 */ /* 0x000bec0000000800 */
[----:B------:R-:W-:Y:S01]  /*9c90*/  HMMA.16816.F32.BF16 R24, R8, R26, R72 ;  /* 0x0000001a0818723c */ /* 0x000fe20000041848 */
[-CC-:B--2---:R-:W-:Y:S01]  /*9ca0*/  FFMA.FTZ R4, R181, R0.reuse, -R5.reuse ;  /* 0x00000000b5047223 */ /* 0x184fe20000010805 */
        /* <DEDUP_REMOVED lines=15> */
[-CC-:B--2---:R-:W-:Y:S01]  /*9da0*/  FFMA.FTZ R4, R137, R0.reuse, -R3.reuse ;  /* 0x0000000089047223 */ /* 0x184fe20000010803 */
[----:B----4-:R-:W-:Y:S01]  /*9db0*/  FFMA.FTZ R2, R178, R0, -R3 ;  /* 0x00000000b2027223 */ /* 0x010fe20000010803 */
[----:B-----5:R-:W-:Y:S02]  /*9dc0*/  F2FP.BF16.F32.PACK_AB R11, R111, R116 ;  /* 0x000000746f0b723e */ /* 0x020fe400000010ff */
[----:B------:R1:W-:Y:S04]  /*9dd0*/  MUFU.EX2 R102, R4 ;  /* 0x0000000400667308 */ /* 0x0003e80000000800 */
[----:B------:R2:W-:Y:S01]  /*9de0*/  MUFU.EX2 R105, R2 ;  /* 0x0000000200697308 */ /* 0x0005e20000000800 */
[C---:B------:R-:W-:Y:S01]  /*9df0*/  HMMA.16816.F32.BF16 R76, R8.reuse, R34, R24 ;  /* 0x00000022084c723c */ /* 0x040fe20000041818 */
[----:B------:R-:W4:Y:S07]  /*9e00*/  LDSM.16.MT88.4 R24, [R140+0xf000] ;  /* 0x00f000008c18783b */ /* 0x000f2e0000004200 */
[----:B---3--:R-:W-:Y:S01]  /*9e10*/  HMMA.16816.F32.BF16 R20, R8, R28, R56 ;  /* 0x0000001c0814723c */ /* 0x008fe20000041838 */
[-C--:B-1----:R-:W-:Y:S01]  /*9e20*/  FFMA.FTZ R4, R183, R0.reuse, -R5 ;  /* 0x00000000b7047223 */ /* 0x082fe20000010805 */
        /* <DEDUP_REMOVED lines=38> */
[-C--:B-1----:R-:W-:Y:S01]  /*a090*/  FFMA.FTZ R4, R192, R0.reuse, -R3 ;  /* 0x00000000c0047223 */ /* 0x082fe20000010803 */
[----:B--2---:R-:W-:-:S03]  /*a0a0*/  FFMA.FTZ R2, R157, R0, -R5 ;  /* 0x000000009d027223 */ /* 0x004fc60000010805 */
[----:B------:R1:W-:Y:S03]  /*a0b0*/  MUFU.EX2 R84, R4 ;  /* 0x0000000400547308 */ /* 0x0003e60000000800 */
[C---:B------:R-:W-:Y:S01]  /*a0c0*/  HMMA.16816.F32.BF16 R68, R8.reuse, R54, R64 ;  /* 0x000000360844723c */ /* 0x040fe20000041840 */
[----:B------:R2:W3:Y:S07]  /*a0d0*/  MUFU.EX2 R98, R2 ;  /* 0x0000000200627308 */ /* 0x0004ee0000000800 */
[----:B------:R-:W-:Y:S01]  /*a0e0*/  HMMA.16816.F32.BF16 R48, R8, R52, R72 ;  /* 0x000000340830723c */ /* 0x000fe20000041848 */
[----:B------:R-:W4:Y:S01]  /*a0f0*/  LDSM.16.MT88.4 R72, [R156+0xf800] ;  /* 0x00f800009c48783b */ /* 0x000f220000004200 */
[----:B-1----:R-:W-:-:S06]  /*a100*/  FFMA.FTZ R4, R198, R0, -R5 ;  /* 0x00000000c6047223 */ /* 0x002fcc0000010805 */
[C---:B-----5:R-:W-:Y:S01]  /*a110*/  HMMA.16816.F32.BF16 R64, R8.reuse, R12, R60 ;  /* 0x0000000c0840723c */ /* 0x060fe2000004183c */
[----:B--2---:R-:W-:Y:S01]  /*a120*/  FFMA.FTZ R2, R85, R0, -R3 ;  /* 0x0000000055027223 */ /* 0x004fe20000010803 */
[----:B------:R1:W-:Y:S04]  /*a130*/  MUFU.EX2 R83, R4 ;  /* 0x0000000400537308 */ /* 0x0003e80000000800 */
[----:B------:R2:W5:Y:S02]  /*a140*/  MUFU.EX2 R95, R2 ;  /* 0x00000002005f7308 */ /* 0x0005640000000800 */
[----:B------:R-:W-:Y:S01]  /*a150*/  HMMA.16816.F32.BF16 R56, R8, R14, R44 ;  /* 0x0000000e0838723c */ /* 0x000fe2000004182c */
[----:B---3--:R-:W-:Y:S01]  /*a160*/  F2FP.BF16.F32.PACK_AB R8, R98, R99 ;  /* 0x000000636208723e */ /* 0x008fe200000010ff */
[----:B------:R-:W3:Y:S01]  /*a170*/  LDSM.16.MT88.4 R44, [R38+0xf800] ;  /* 0x00f80000262c783b */ /* 0x000ee20000004200 */
        /* <DEDUP_REMOVED lines=8> */
[C---:B----4-:R-:W-:Y:S08]  /*a200*/  HMMA.16816.F32.BF16 R60, R8.reuse, R24, R40 ;  /* 0x00000018083c723c */ /* 0x050ff00000041828 */
[----:B------:R-:W-:Y:S01]  /*a210*/  HMMA.16816.F32.BF16 R40, R8, R16, R28 ;  /* 0x000000100828723c */ /* 0x000fe2000004181c */
[----:B-1----:R-:W-:-:S04]  /*a220*/  FFMA.FTZ R2, R186, R0, -R3 ;  /* 0x00000000ba027223 */ /* 0x002fc80000010803 */
[----:B------:R1:W-:Y:S03]  /*a230*/  MUFU.EX2 R94, R2 ;  /* 0x00000002005e7308 */ /* 0x0003e60000000800 */
[C---:B------:R-:W-:Y:S01]  /*a240*/  HMMA.16816.F32.BF16 R28, R8.reuse, R18, R20 ;  /* 0x00000012081c723c */ /* 0x040fe20000041814 */
[----:B------:R-:W2:Y:S04]  /*a250*/  LDSM.16.MT88.4 R16, [R140+0x10000] ;  /* 0x010000008c10783b */ /* 0x000ea80000004200 */
[----:B------:R-:W4:Y:S03]  /*a260*/  LDSM.16.MT88.4 R20, [R156+0x10000] ;  /* 0x010000009c14783b */ /* 0x000f260000004200 */
[----:B------:R-:W-:Y:S01]  /*a270*/  HMMA.16816.F32.BF16 R52, R8, R26, R32 ;  /* 0x0000001a0834723c */ /* 0x000fe20000041820 */
[----:B-1----:R-:W-:-:S04]  /*a280*/  FFMA.FTZ R2, R189, R0, -R5 ;  /* 0x00000000bd027223 */ /* 0x002fc80000010805 */
[----:B------:R1:W5:Y:S03]  /*a290*/  MUFU.EX2 R89, R2 ;  /* 0x0000000200597308 */ /* 0x0003660000000800 */
[C---:B------:R-:W-:Y:S08]  /*a2a0*/  HMMA.16816.F32.BF16 R24, R8.reuse, R72, R48 ;  /* 0x000000480818723c */ /* 0x040ff00000041830 */
[----:B------:R-:W-:Y:S01]  /*a2b0*/  HMMA.16816.F32.BF16 R32, R8, R74, R68 ;  /* 0x0000004a0820723c */ /* 0x000fe20000041844 */
[----:B-1----:R-:W-:-:S07]  /*a2c0*/  FFMA.FTZ R2, R191, R0, -R3 ;  /* 0x00000000bf027223 */ /* 0x002fce0000010803 */
[C---:B---3--:R-:W-:Y:S01]  /*a2d0*/  HMMA.16816.F32.BF16 R64, R8.reuse, R44, R64 ;  /* 0x0000002c0840723c */ /* 0x048fe20000041840 */
[----:B------:R1:W3:Y:S07]  /*a2e0*/  MUFU.EX2 R87, R2 ;  /* 0x0000000200577308 */ /* 0x0002ee0000000800 */
[----:B------:R-:W-:Y:S01]  /*a2f0*/  HMMA.16816.F32.BF16 R48, R8, R46, R56 ;  /* 0x0000002e0830723c */ /* 0x000fe20000041838 */
[----:B-----5:R-:W-:Y:S01]  /*a300*/  F2FP.BF16.F32.PACK_AB R8, R89, R88 ;  /* 0x000000585908723e */ /* 0x020fe200000010ff */
[----:B------:R-:W5:Y:S01]  /*a310*/  LDSM.16.MT88.4 R44, [R38+0x10000] ;  /* 0x01000000262c783b */ /* 0x000f620000004200 */
[----:B------:R-:W-:-:S02]  /*a320*/  F2FP.BF16.F32.PACK_AB R9, R93, R92 ;  /* 0x0000005c5d09723e */ /* 0x000fc400000010ff */
[----:B------:R-:W-:Y:S01]  /*a330*/  F2FP.BF16.F32.PACK_AB R10, R91, R90 ;  /* 0x0000005a5b0a723e */ /* 0x000fe200000010ff */
[----:B-1----:R-:W-:Y:S01]  /*a340*/  FFMA.FTZ R2, R194, R0, -R3 ;  /* 0x00000000c2027223 */ /* 0x002fe20000010803 */
[----:B---3--:R-:W-:-:S03]  /*a350*/  F2FP.BF16.F32.PACK_AB R11, R87, R94 ;  /* 0x0000005e570b723e */ /* 0x008fc600000010ff */
        /* <DEDUP_REMOVED lines=12> */
[C---:B----4-:R-:W-:Y:S08]  /*a420*/  HMMA.16816.F32.BF16 R24, R8.reuse, R20, R24 ;  /* 0x000000140818723c */ /* 0x050ff00000041818 */
[----:B------:R-:W-:Y:S01]  /*a430*/  HMMA.16816.F32.BF16 R32, R8, R22, R32 ;  /* 0x000000160820723c */ /* 0x000fe20000041820 */
[----:B------:R-:W4:Y:S01]  /*a440*/  LDSM.16.MT88.4 R20, [R38+0x10800] ;  /* 0x010800002614783b */ /* 0x000f220000004200 */
[----:B-----5:R-:W-:Y:S01]  /*a450*/  FADD.FTZ R2, R166, R175 ;  /* 0x000000afa6027221 */ /* 0x020fe20000010000 */
[----:B------:R-:W-:-:S02]  /*a460*/  MOV R166, R82 ;  /* 0x0000005200a67202 */ /* 0x000fc40000000f00 */
[----:B------:R5:W3:Y:S03]  /*a470*/  MUFU.EX2 R82, R6 ;  /* 0x0000000600527308 */ /* 0x000ae60000000800 */
[C---:B------:R-:W-:Y:S08]  /*a480*/  HMMA.16816.F32.BF16 R64, R8.reuse, R44, R64 ;  /* 0x0000002c0840723c */ /* 0x040ff00000041840 */
[----:B------:R-:W-:Y:S01]  /*a490*/  HMMA.16816.F32.BF16 R48, R8, R46, R48 ;  /* 0x0000002e0830723c */ /* 0x000fe20000041830 */
[----:B--2---:R-:W-:-:S02]  /*a4a0*/  F2FP.BF16.F32.PACK_AB R8, R81, R83 ;  /* 0x000000535108723e */ /* 0x004fc400000010ff */
[----:B------:R-:W-:Y:S01]  /*a4b0*/  F2FP.BF16.F32.PACK_AB R9, R84, R86 ;  /* 0x000000565409723e */ /* 0x000fe200000010ff */
[----:B-----5:R-:W-:Y:S01]  /*a4c0*/  FADD.FTZ R6, R168, R2 ;  /* 0x00000002a8067221 */ /* 0x020fe20000010000 */
[----:B------:R-:W-:Y:S01]  /*a4d0*/  FFMA.FTZ R2, R199, R0, -R3 ;  /* 0x00000000c7027223 */ /* 0x000fe20000010803 */
[----:B---3--:R-:W-:Y:S02]  /*a4e0*/  F2FP.BF16.F32.PACK_AB R10, R80, R82 ;  /* 0x00000052500a723e */ /* 0x008fe400000010ff */
[----:B------:R-:W-:Y:S01]  /*a4f0*/  FADD.FTZ R4, R169, R6 ;  /* 0x00000006a9047221 */ /* 0x000fe20000010000 */
[----:B------:R2:W3:Y:S01]  /*a500*/  MUFU.EX2 R79, R2 ;  /* 0x00000002004f7308 */ /* 0x0004e20000000800 */
[----:B------:R-:W-:Y:S01]  /*a510*/  FADD.FTZ R6, R163, R7 ;  /* 0x00000007a3067221 */ /* 0x000fe20000010000 */
[----:B------:R-:W-:-:S04]  /*a520*/  FFMA.FTZ R7, R200, R0, -R3 ;  /* 0x00000000c8077223 */ /* 0x000fc80000010803 */
[----:B------:R5:W-:Y:S01]  /*a530*/  MUFU.EX2 R78, R7 ;  /* 0x00000007004e7308 */ /* 0x000be20000000800 */
[----:B--2---:R-:W-:Y:S01]  /*a540*/  FADD.FTZ R2, R162, R4 ;  /* 0x00000004a2027221 */ /* 0x004fe20000010000 */
[----:B------:R-:W-:Y:S01]  /*a550*/  FADD.FTZ R4, R165, R6 ;  /* 0x00000006a5047221 */ /* 0x000fe20000010000 */
[----:B---3--:R-:W-:Y:S01]  /*a560*/  F2FP.BF16.F32.PACK_AB R11, R79, R85 ;  /* 0x000000554f0b723e */ /* 0x008fe200000010ff */
[-C--:B------:R-:W-:Y:S01]  /*a570*/  FFMA.FTZ R6, R202, R0.reuse, -R3 ;  /* 0x00000000ca067223 */ /* 0x080fe20000010803 */
[----:B------:R-:W-:Y:S01]  /*a580*/  FADD.FTZ R2, R164, R2 ;  /* 0x00000002a4027221 */ /* 0x000fe20000010000 */
[----:B------:R-:W-:Y:S01]  /*a590*/  FADD.FTZ R4, R166, R4 ;  /* 0x00000004a6047221 */ /* 0x000fe20000010000 */
[----:B-----5:R-:W-:Y:S01]  /*a5a0*/  FFMA.FTZ R7, R204, R0, -R5 ;  /* 0x00000000cc077223 */ /* 0x020fe20000010805 */
[----:B------:R2:W-:Y:S01]  /*a5b0*/  MUFU.EX2 R77, R6 ;  /* 0x00000006004d7308 */ /* 0x0005e20000000800 */
        /* <DEDUP_REMOVED lines=16> */
[C---:B------:R-:W-:Y:S01]  /*a6c0*/  HMMA.16816.F32.BF16 R68, R8.reuse, R14, R32 ;  /* 0x0000000e0844723c */ /* 0x040fe20000041820 */
[----:B------:R5:W4:Y:S01]  /*a6d0*/  MUFU.EX2 R73, R6 ;  /* 0x0000000600497308 */ /* 0x000b220000000800 */
[----:B------:R-:W-:Y:S01]  /*a6e0*/  FADD.FTZ R2, R252, R2 ;  /* 0x00000002fc027221 */ /* 0x000fe20000010000 */
[----:B------:R-:W-:Y:S01]  /*a6f0*/  FADD.FTZ R4, R150, R4 ;  /* 0x0000000496047221 */ /* 0x000fe20000010000 */
[-CC-:B---3--:R-:W-:Y:S01]  /*a700*/  FFMA.FTZ R7, R205, R0.reuse, -R5.reuse ;  /* 0x00000000cd077223 */ /* 0x188fe20000010805 */
[----:B------:R-:W-:Y:S01]  /*a710*/  LDSM.16.MT88.4 R148, [R39+0x11800] ;  /* 0x011800002794783b */ /* 0x000fe20000004200 */
        /* <DEDUP_REMOVED lines=9> */
[-C--:B-----5:R-:W-:Y:S01]  /*a7b0*/  FFMA.FTZ R6, R203, R0.reuse, -R5 ;  /* 0x00000000cb067223 */ /* 0x0a0fe20000010805 */
[C---:B------:R-:W-:Y:S01]  /*a7c0*/  HMMA.16816.F32.BF16 R56, R8.reuse, R30, R56 ;  /* 0x0000001e0838723c */ /* 0x040fe20000041838 */
[----:B------:R-:W-:Y:S01]  /*a7d0*/  FADD.FTZ R2, R244, R2 ;  /* 0x00000002f4027221 */ /* 0x000fe20000010000 */
[----:B------:R-:W-:Y:S01]  /*a7e0*/  FADD.FTZ R4, R247, R4 ;  /* 0x00000004f7047221 */ /* 0x000fe20000010000 */
[----:B------:R3:W5:Y:S02]  /*a7f0*/  MUFU.EX2 R75, R6 ;  /* 0x00000006004b7308 */ /* 0x0007640000000800 */
[----:B------:R-:W-:Y:S01]  /*a800*/  FADD.FTZ R2, R240, R2 ;  /* 0x00000002f0027221 */ /* 0x000fe20000010000 */
[----:B------:R-:W-:Y:S01]  /*a810*/  FADD.FTZ R4, R237, R4 ;  /* 0x00000004ed047221 */ /* 0x000fe20000010000 */
[----:B-1----:R-:W-:Y:S01]  /*a820*/  FFMA.FTZ R7, R210, R0, -R3 ;  /* 0x00000000d2077223 */ /* 0x002fe20000010803 */
[----:B----4-:R-:W-:Y:S01]  /*a830*/  HMMA.16816.F32.BF16 R28, R8, R20, R64 ;  /* 0x00000014081c723c */ /* 0x010fe20000041840 */
[----:B------:R-:W-:Y:S01]  /*a840*/  FADD.FTZ R2, R242, R2 ;  /* 0x00000002f2027221 */ /* 0x000fe20000010000 */
[----:B------:R-:W-:-:S03]  /*a850*/  FADD.FTZ R4, R238, R4 ;  /* 0x00000004ee047221 */ /* 0x000fc60000010000 */
[----:B------:R-:W-:Y:S01]  /*a860*/  FADD.FTZ R2, R243, R2 ;  /* 0x00000002f3027221 */ /* 0x000fe20000010000 */
[----:B------:R-:W-:Y:S02]  /*a870*/  FADD.FTZ R4, R239, R4 ;  /* 0x00000004ef047221 */ /* 0x000fe40000010000 */
[C---:B------:R-:W-:Y:S01]  /*a880*/  HMMA.16816.F32.BF16 R52, R8.reuse, R16, R52 ;  /* 0x000000100834723c */ /* 0x040fe20000041834 */
[----:B------:R-:W-:Y:S01]  /*a890*/  FADD.FTZ R2, R236, R2 ;  /* 0x00000002ec027221 */ /* 0x000fe20000010000 */
[----:B------:R-:W-:Y:S01]  /*a8a0*/  FADD.FTZ R4, R241, R4 ;  /* 0x00000004f1047221 */ /* 0x000fe20000010000 */
[--C-:B---3--:R-:W-:Y:S01]  /*a8b0*/  FFMA.FTZ R6, R207, R0, -R3.reuse ;  /* 0x00000000cf067223 */ /* 0x108fe20000010803 */
        /* <DEDUP_REMOVED lines=15> */
[----:B-----5:R-:W-:Y:S01]  /*a9b0*/  F2FP.BF16.F32.PACK_AB R10, R74, R75 ;  /* 0x0000004b4a0a723e */ /* 0x020fe200000010ff */
[----:B------:R-:W-:Y:S01]  /*a9c0*/  LDSM.16.MT88.4 R156, [R156+0x11800] ;  /* 0x011800009c9c783b */ /* 0x000fe20000004200 */
[----:B------:R-:W-:Y:S01]  /*a9d0*/  FADD.FTZ R2, R180, R2 ;  /* 0x00000002b4027221 */ /* 0x000fe20000010000 */
[----:B------:R-:W-:Y:S01]  /*a9e0*/  FADD.FTZ R4, R136, R4 ;  /* 0x0000000488047221 */ /* 0x000fe20000010000 */
[----:B---3--:R-:W-:Y:S01]  /*a9f0*/  F2FP.BF16.F32.PACK_AB R11, R64, R78 ;  /* 0x0000004e400b723e */ /* 0x008fe200000010ff */
[-C--:B------:R-:W-:Y:S01]  /*aa00*/  FFMA.FTZ R6, R208, R0.reuse, -R3 ;  /* 0x00000000d0067223 */ /* 0x080fe20000010803 */
[----:B------:R-:W-:Y:S01]  /*aa10*/  FADD.FTZ R2, R216, R2 ;  /* 0x00000002d8027221 */ /* 0x000fe20000010000 */
[----:B------:R-:W-:Y:S01]  /*aa20*/  FADD.FTZ R4, R146, R4 ;  /* 0x0000000492047221 */ /* 0x000fe20000010000 */
[-C--:B----4-:R-:W-:Y:S01]  /*aa30*/  FFMA.FTZ R7, R214, R0.reuse, -R5 ;  /* 0x00000000d6077223 */ /* 0x090fe20000010805 */
        /* <DEDUP_REMOVED lines=19> */
[----:B------:R-:W-:Y:S01]  /*ab70*/  LDSM.16.MT88.4 R140, [R140+0x11800] ;  /* 0x011800008c8c783b */ /* 0x000fe20000004200 */
[----:B------:R-:W-:Y:S01]  /*ab80*/  FADD.FTZ R2, R130, R2 ;  /* 0x0000000282027221 */ /* 0x000fe20000010000 */
[----:B------:R-:W-:Y:S01]  /*ab90*/  FADD.FTZ R4, R133, R4 ;  /* 0x0000000485047221 */ /* 0x000fe20000010000 */
[----:B--2---:R-:W-:Y:S01]  /*aba0*/  FFMA.FTZ R12, R213, R0, -R5 ;  /* 0x00000000d50c7223 */ /* 0x004fe20000010805 */
[----:B------:R-:W1:Y:S01]  /*abb0*/  MUFU.EX2 R3, R3 ;  /* 0x0000000300037308 */ /* 0x000e620000000800 */
[----:B------:R-:W-:Y:S01]  /*abc0*/  FADD.FTZ R2, R126, R2 ;  /* 0x000000027e027221 */ /* 0x000fe20000010000 */
[----:B------:R-:W-:Y:S01]  /*abd0*/  FADD.FTZ R4, R121, R4 ;  /* 0x0000000479047221 */ /* 0x000fe20000010000 */
[C---:B------:R-:W-:Y:S01]  /*abe0*/  HMMA.16816.F32.BF16 R32, R8.reuse, R18, R56 ;  /* 0x000000120820723c */ /* 0x040fe20000041838 */
[----:B------:R-:W2:Y:S01]  /*abf0*/  LDSM.16.MT88.4 R16, [R38+0x11000] ;  /* 0x011000002610783b */ /* 0x000ea20000004200 */
[----:B------:R-:W-:Y:S01]  /*ac00*/  FADD.FTZ R2, R124, R2 ;  /* 0x000000027c027221 */ /* 0x000fe20000010000 */
[----:B------:R-:W-:Y:S01]  /*ac10*/  FADD.FTZ R4, R123, R4 ;  /* 0x000000047b047221 */ /* 0x000fe20000010000 */
[----:B------:R-:W-:Y:S01]  /*ac20*/  MUFU.EX2 R12, R12 ;  /* 0x0000000c000c7308 */ /* 0x000fe20000000800 */
[----:B---3--:R-:W-:Y:S01]  /*ac30*/  F2FP.BF16.F32.PACK_AB R165, R49, R50 ;  /* 0x0000003231a5723e */ /* 0x008fe200000010ff */
[----:B------:R-:W-:Y:S01]  /*ac40*/  FADD.FTZ R2, R128, R2 ;  /* 0x0000000280027221 */ /* 0x000fe20000010000 */
[----:B------:R-:W-:Y:S01]  /*ac50*/  FADD.FTZ R4, R122, R4 ;  /* 0x000000047a047221 */ /* 0x000fe20000010000 */
[----:B------:R-:W3:Y:S01]  /*ac60*/  MUFU.EX2 R13, R13 ;  /* 0x0000000d000d7308 */ /* 0x000ee20000000800 */
[----:B------:R-:W-:Y:S01]  /*ac70*/  HMMA.16816.F32.BF16 R40, R8, R20, R40 ;  /* 0x000000140828723c */ /* 0x000fe20000041828 */
[----:B------:R-:W-:Y:S01]  /*ac80*/  FADD.FTZ R2, R120, R2 ;  /* 0x0000000278027221 */ /* 0x000fe20000010000 */
[----:B------:R-:W-:Y:S01]  /*ac90*/  FADD.FTZ R4, R127, R4 ;  /* 0x000000047f047221 */ /* 0x000fe20000010000 */
[----:B-1----:R-:W-:-:S02]  /*aca0*/  F2FP.BF16.F32.PACK_AB R167, R3, R48 ;  /* 0x0000003003a7723e */ /* 0x002fc400000010ff */
[----:B------:R-:W-:Y:S01]  /*acb0*/  FADD.FTZ R2, R117, R2 ;  /* 0x0000000275027221 */ /* 0x000fe20000010000 */
[----:B------:R-:W-:Y:S02]  /*acc0*/  FADD.FTZ R4, R112, R4 ;  /* 0x0000000470047221 */ /* 0x000fe40000010000 */
[----:B------:R-:W-:Y:S01]  /*acd0*/  HMMA.16816.F32.BF16 R20, R8, R22, R68 ;  /* 0x000000160814723c */ /* 0x000fe20000041844 */
[----:B------:R-:W-:Y:S01]  /*ace0*/  FADD.FTZ R2, R118, R2 ;  /* 0x0000000276027221 */ /* 0x000fe20000010000 */
[----:B------:R-:W-:-:S03]  /*acf0*/  FADD.FTZ R4, R113, R4 ;  /* 0x0000000471047221 */ /* 0x000fc60000010000 */
[----:B------:R-:W-:Y:S01]  /*ad00*/  FADD.FTZ R6, R116, R2 ;  /* 0x0000000274067221 */ /* 0x000fe20000010000 */
[----:B------:R-:W-:Y:S01]  /*ad10*/  FFMA.FTZ R2, R211, R0, -R5 ;  /* 0x00000000d3027223 */ /* 0x000fe20000010805 */
[----:B------:R-:W-:Y:S01]  /*ad20*/  FADD.FTZ R4, R114, R4 ;  /* 0x0000000472047221 */ /* 0x000fe20000010000 */
[----:B---3--:R-:W-:Y:S02]  /*ad30*/  F2FP.BF16.F32.PACK_AB R166, R13, R12 ;  /* 0x0000000c0da6723e */ /* 0x008fe400000010ff */
[----:B------:R1:W3:Y:S01]  /*ad40*/  MUFU.EX2 R15, R2 ;  /* 0x00000002000f7308 */ /* 0x0002e20000000800 */
[----:B------:R-:W-:Y:S01]  /*ad50*/  FADD.FTZ R5, R119, R4 ;  /* 0x0000000477057221 */ /* 0x000fe20000010000 */
[----:B-1----:R-:W-:Y:S01]  /*ad60*/  FADD.FTZ R2, R111, R6 ;  /* 0x000000066f027221 */ /* 0x002fe20000010000 */
[----:B--2---:R-:W-:Y:S01]  /*ad70*/  HMMA.16816.F32.BF16 R28, R8, R16, R28 ;  /* 0x00000010081c723c */ /* 0x004fe2000004181c */
        /* <DEDUP_REMOVED lines=58> */
[----:B------:R-:W-:-:S05]  /*b120*/  FADD.FTZ R0, R13, R2 ;  /* 0x000000020d007221 */ /* 0x000fca0000010000 */
[----:B------:R1:W-:Y:S04]  /*b130*/  STL [R1+0x28], R0 ;  /* 0x0000280001007387 */ /* 0x0003e80000100800 */
[----:B------:R1:W-:Y:S01]  /*b140*/  STL [R1+0x2c], R3 ;  /* 0x00002c0301007387 */ /* 0x0003e20000100800 */
[----:B------:R-:W-:Y:S05]  /*b150*/  @!P0 BRA `(.L_x_903) ;  /* 0x0000006c00e88947 */ /* 0x000fea0003800000 */
[----:B------:R-:W2:Y:S01]  /*b160*/  LDL.64 R168, [R1+0x38] ;  /* 0x0000380001a87983 */ /* 0x000ea20000100a00 */
[----:B-1----:R-:W-:Y:S01]  /*b170*/  VIADD R0, R184, 0xfffffffe ;  /* 0xfffffffeb8007836 */ /* 0x002fe20000000000 */
[----:B------:R-:W-:Y:S01]  /*b180*/  MOV R132, R36 ;  /* 0x0000002400847202 */ /* 0x000fe20000000f00 */
[----:B------:R-:W-:-:S03]  /*b190*/  IMAD.MOV.U32 R133, RZ, RZ, R37 ;  /* 0x000000ffff857224 */ /* 0x000fc600078e0025 */
[----:B------:R1:W-:Y:S01]  /*b1a0*/  STL [R1+0x10], R0 ;  /* 0x0000100001007387 */ /* 0x0003e20000100800 */
[----:B--2---:R-:W-:-:S04]  /*b1b0*/  ISETP.NE.U32.AND P4, PT, R168, RZ, PT ;  /* 0x000000ffa800720c */ /* 0x004fc80003f85070 */
[----:B-1----:R-:W-:-:S13]  /*b1c0*/  ISETP.NE.AND.EX P4, PT, R169, RZ, PT, P4 ;  /* 0x000000ffa900720c */ /* 0x002fda0003f85340 */
.L_x_910:
[----:B--2---:R-:W2:Y:S01]  /*b1d0*/  LDL R5, [R1+0x20] ;  /* 0x0000200001057983 */ /* 0x004ea20000100800 */
[----:B------:R-:W-:Y:S04]  /*b1e0*/  DEPBAR.LE SB0, 0x0 ;  /* 0x000080000000791a */ /* 0x000fe80000000000 */
[----:B------:R-:W3:Y:S01]  /*b1f0*/  LDL R4, [R1+0x1c] ;  /* 0x00001c0001047983 */ /* 0x000ee20000100800 */
[----:B------:R-:W-:Y:S05]  /*b200*/  WARPSYNC.ALL ;  /* 0x0000000000007948 */ /* 0x000fea0003800000 */
[----:B------:R-:W-:Y:S01]  /*b210*/  BAR.SYNC.DEFER_BLOCKING 0x0 ;  /* 0x0000000000007b1d */ /* 0x000fe20000010000 */
[----:B------:R-:W-:Y:S05]  /*b220*/  @!P4 IMAD.MOV.U32 R0, RZ, RZ, RZ ;  /* 0x000000ffff00c224 */ /* 0x000fea00078e00ff */
[----:B------:R-:W-:Y:S01]  /*b230*/  @!P4 IADD3 R3, P0, PT, RZ, -R0, RZ ;  /* 0x80000000ff03c210 */ /* 0x000fe20007f1e0ff */
[----:B------:R1:W5:Y:S01]  /*b240*/  LDL R230, [R1] ;  /* 0x0000000001e67983 */ /* 0x0003620000100800 */
        /* <DEDUP_REMOVED lines=17> */
[----:B------:R-:W3:Y:S01]  /*b360*/  LDL.64 R14, [R1+0x8] ;  /* 0x00000800010e7983 */ /* 0x000ee20000100a00 */
        /* <DEDUP_REMOVED lines=61> */
.L_x_905:
[----:B------:R-:W-:Y:S05]  /*b740*/  BSYNC.RECONVERGENT B0 ;  /* 0x0000000000007941 */ /* 0x000fea0003800200 */
.L_x_904:
[----:B-1----:R-:W3:Y:S01]  /*b750*/  LDL R4, [R1+0x24] ;  /* 0x0000240001047983 */ /* 0x002ee20000100800 */
[----:B------:R-:W1:Y:S01]  /*b760*/  S2UR UR6, SR_CgaCtaId ;  /* 0x00000000000679c3 */ /* 0x000e620000008800 */
[C---:B------:R-:W-:Y:S01]  /*b770*/  SHF.L.U32 R3, R228.reuse, 0x3, RZ ;  /* 0x00000003e4037819 */ /* 0x040fe200000006ff */
[----:B------:R-:W-:Y:S01]  /*b780*/  UMOV UR7, 0x400 ;  /* 0x0000040000077882 */ /* 0x000fe20000000000 */
[----:B--2---:R-:W2:Y:S01]  /*b790*/  LDL R0, [R1+0x1c] ;  /* 0x00001c0001007983 */ /* 0x004ea20000100800 */
[----:B------:R-:W-:Y:S01]  /*b7a0*/  LOP3.LUT R2, R228, 0x38, RZ, 0xc0, !PT ;  /* 0x00000038e4027812 */ /* 0x000fe200078ec0ff */
[----:B------:R-:W-:Y:S01]  /*b7b0*/  BSSY.RECONVERGENT B1, `(.L_x_906) ;  /* 0x0000359000017945 */ /* 0x000fe20003800200 */
[----:B------:R-:W-:Y:S02]  /*b7c0*/  LOP3.LUT R222, R3, 0x38, RZ, 0xc0, !PT ;  /* 0x0000003803de7812 */ /* 0x000fe400078ec0ff */
[----:B------:R-:W-:Y:S02]  /*b7d0*/  LOP3.LUT R2, R2, 0x1c0, R3, 0xf8, !PT ;  /* 0x000001c002027812 */ /* 0x000fe400078ef803 */
[----:B------:R-:W-:Y:S02]  /*b7e0*/  SHF.L.U32 R30, R234, 0x5, RZ ;  /* 0x00000005ea1e7819 */ /* 0x000fe400000006ff */
[----:B------:R-:W-:Y:S02]  /*b7f0*/  LOP3.LUT R2, R2, R222, RZ, 0x3c, !PT ;  /* 0x000000de02027212 */ /* 0x000fe400078e3cff */
[----:B------:R-:W-:Y:S02]  /*b800*/  SHF.L.U64.HI R26, R234, 0x5, R235 ;  /* 0x00000005ea1a7819 */ /* 0x000fe400000102eb */
[----:B------:R-:W-:Y:S02]  /*b810*/  LOP3.LUT R2, R2, 0x1e00, R3, 0xf8, !PT ;  /* 0x00001e0002027812 */ /* 0x000fe400078ef803 */
[C---:B------:R-:W-:Y:S02]  /*b820*/  SHF.L.U32 R227, R228.reuse, 0x6, RZ ;  /* 0x00000006e4e37819 */ /* 0x040fe400000006ff */
[----:B------:R-:W-:Y:S02]  /*b830*/  SHF.R.U32.HI R225, RZ, 0x1, R228 ;  /* 0x00000001ffe17819 */ /* 0x000fe400000116e4 */
[C---:B------:R-:W-:Y:S02]  /*b840*/  LOP3.LUT R3, R227.reuse, 0x400, RZ, 0xc0, !PT ;  /* 0x00000400e3037812 */ /* 0x040fe400078ec0ff */
[----:B------:R-:W-:Y:S02]  /*b850*/  SHF.L.U32 R226, R228, 0x5, RZ ;  /* 0x00000005e4e27819 */ /* 0x000fe400000006ff */
[----:B------:R-:W-:Y:S02]  /*b860*/  MOV R221, 0x20 ;  /* 0x0000002000dd7802 */ /* 0x000fe40000000f00 */
[----:B------:R-:W-:Y:S02]  /*b870*/  LOP3.LUT R226, R226, 0x7c00, RZ, 0xc0, !PT ;  /* 0x00007c00e2e27812 */ /* 0x000fe400078ec0ff */
[----:B--2---:R-:W-:Y:S01]  /*b880*/  MOV R8, R0 ;  /* 0x0000000000087202 */ /* 0x004fe20000000f00 */
[----:B-1----:R-:W-:Y:S01]  /*b890*/  ULEA UR6, UR6, UR7, 0x18 ;  /* 0x0000000706067291 */ /* 0x002fe2000f8ec0ff */
[CC--:B---3--:R-:W-:Y:S02]  /*b8a0*/  ISETP.GE.AND P3, PT, R222.reuse, R4.reuse, PT ;  /* 0x00000004de00720c */ /* 0x0c8fe40003f66270 */
[----:B------:R-:W-:Y:S02]  /*b8b0*/  ISETP.GE.AND P1, PT, R222, R4, PT ;  /* 0x00000004de00720c */ /* 0x000fe40003f26270 */
[-C--:B------:R-:W-:Y:S02]  /*b8c0*/  IADD3 R4, P0, PT, R30, R13.reuse, RZ ;  /* 0x0000000d1e047210 */ /* 0x080fe40007f1e0ff */
[----:B------:R-:W-:Y:S02]  /*b8d0*/  MOV R224, UR6 ;  /* 0x0000000600e07c02 */ /* 0x000fe40008000f00 */
[----:B------:R-:W-:Y:S02]  /*b8e0*/  IADD3.X R5, PT, PT, R26, R8, RZ, P0, !PT ;  /* 0x000000081a057210 */ /* 0x000fe400007fe4ff */
[----:B------:R-:W-:Y:S02]  /*b8f0*/  LEA R231, R2, R224, 0x1 ;  /* 0x000000e002e77211 */ /* 0x000fe400078e08ff */
[----:B------:R-:W-:Y:S02]  /*b900*/  LOP3.LUT R0, R227, 0x1c0, RZ, 0xc0, !PT ;  /* 0x000001c0e3007812 */ /* 0x000fe400078ec0ff */
[----:B------:R-:W-:Y:S01]  /*b910*/  @!P3 MOV R6, R13 ;  /* 0x0000000d0006b202 */ /* 0x000fe20000000f00 */
[--C-:B------:R-:W-:Y:S01]  /*b920*/  @!P1 IMAD.WIDE.U32 R24, R234, 0x1a0, R4.reuse ;  /* 0x000001a0ea189825 */ /* 0x100fe200078e0004 */
[----:B------:R-:W-:Y:S02]  /*b930*/  @!P3 MOV R7, R8 ;  /* 0x000000080007b202 */ /* 0x000fe40000000f00 */
[----:B------:R-:W-:Y:S01]  /*b940*/  @!P1 IADD3 R30, P0, PT, R4, R30, RZ ;  /* 0x0000001e041e9210 */ /* 0x000fe20007f1e0ff */
[----:B------:R-:W-:Y:S01]  /*b950*/  @!P1 IMAD R28, R235, 0x1a0, RZ ;  /* 0x000001a0eb1c9824 */ /* 0x000fe200078e02ff */
[----:B------:R-:W-:Y:S01]  /*b960*/  @!P1 MOV R22, R4 ;  /* 0x0000000400169202 */ /* 0x000fe20000000f00 */
[----:B------:R-:W-:Y:S01]  /*b970*/  @!PT LDS RZ, [RZ] ;  /* 0x00000000fffff984 */ /* 0x000fe20000000800 */
[----:B------:R-:W-:Y:S01]  /*b980*/  @!PT LDS RZ, [RZ] ;  /* 0x00000000fffff984 */ /* 0x000fe20000000800 */
[----:B------:R-:W-:Y:S01]  /*b990*/  @!PT LDS RZ, [RZ] ;  /* 0x00000000fffff984 */ /* 0x000fe20000000800 */
[----:B------:R1:W-:Y:S01]  /*b9a0*/  @!P3 LDGSTS.E.BYPASS.LTC128B.128 [R231+0xa000], desc[UR4][R6.64] ;  /* 0x0a00000006e7bfae */ /* 0x0003e2000b981a04 */
[----:B------:R-:W-:Y:S01]  /*b9b0*/  @!P1 IADD3.X R31, PT, PT, R5, R26, RZ, P0, !PT ;  /* 0x0000001a051f9210 */ /* 0x000fe200007fe4ff */
[C---:B------:R-:W-:Y:S01]  /*b9c0*/  @!P1 IMAD R29, R235.reuse, 0x1c0, RZ ;  /* 0x000001c0eb1d9824 */ /* 0x040fe200078e02ff */
[----:B------:R-:W-:Y:S01]  /*b9d0*/  @!P1 MOV R23, R5 ;  /* 0x0000000500179202 */ /* 0x000fe20000000f00 */
[----:B------:R-:W-:Y:S01]  /*b9e0*/  @!P1 IMAD.WIDE.U32 R8, R234, 0x60, R4 ;  /* 0x00000060ea089825 */ /* 0x000fe200078e0004 */
[----:B------:R-:W-:Y:S02]  /*b9f0*/  @!P1 IADD3 R25, PT, PT, R28, R25, RZ ;  /* 0x000000191c199210 */ /* 0x000fe40007ffe0ff */
[CC--:B------:R-:W-:Y:S01]  /*ba00*/  @!P1 LEA R28, P2, R234.reuse, R4.reuse, 0x6 ;  /* 0x00000004ea1c9211 */ /* 0x0c0fe200078430ff */
[----:B------:R-:W-:Y:S01]  /*ba10*/  @P3 STS.128 [R231+0xa000], RZ ;  /* 0x00a000ffe7003388 */ /* 0x000fe20000000c00 */
[----:B------:R-:W-:Y:S01]  /*ba20*/  @!P1 IMAD.WIDE.U32 R22, R234, 0x1c0, R22 ;  /* 0x000001c0ea169825 */ /* 0x000fe200078e0016 */
[----:B------:R-:W-:Y:S02]  /*ba30*/  LOP3.LUT R0, R0, 0x8, R228, 0xf8, !PT ;  /* 0x0000000800007812 */ /* 0x000fe400078ef8e4 */
[----:B------:R-:W-:Y:S01]  /*ba40*/  @!P1 MOV R16, R4 ;  /* 0x0000000400109202 */ /* 0x000fe20000000f00 */
[----:B------:R-:W-:Y:S01]  /*ba50*/  @!P1 IMAD R18, R235, 0x120, RZ ;  /* 0x00000120eb129824 */ /* 0x000fe200078e02ff */
[----:B------:R-:W-:Y:S01]  /*ba60*/  @!P1 IADD3 R23, PT, PT, R29, R23, RZ ;  /* 0x000000171d179210 */ /* 0x000fe20007ffe0ff */
[C---:B------:R-:W-:Y:S01]  /*ba70*/  @!P1 IMAD R27, R235.reuse, 0x180, RZ ;  /* 0x00000180eb1b9824 */ /* 0x040fe200078e02ff */
[----:B------:R-:W-:Y:S01]  /*ba80*/  @P1 STS.128 [R231+0xa800], RZ ;  /* 0x00a800ffe7001388 */ /* 0x000fe20000000c00 */
[-C--:B------:R-:W-:Y:S01]  /*ba90*/  @!P1 LEA.HI.X R29, R234, R5.reuse, R235, 0x6, P2 ;  /* 0x00000005ea1d9211 */ /* 0x080fe200010f34eb */
[C---:B------:R-:W-:Y:S01]  /*baa0*/  @!P1 IMAD R2, R235.reuse, 0xa0, RZ ;  /* 0x000000a0eb029824 */ /* 0x040fe200078e02ff */
[----:B------:R-:W-:Y:S01]  /*bab0*/  LOP3.LUT R0, R0, R222, RZ, 0x3c, !PT ;  /* 0x000000de00007212 */ /* 0x000fe200078e3cff */
[C---:B------:R-:W-:Y:S01]  /*bac0*/  @!P1 IMAD R14, R235.reuse, 0xc0, RZ ;  /* 0x000000c0eb0e9824 */ /* 0x040fe200078e02ff */
[----:B------:R-:W-:Y:S01]  /*bad0*/  @!P1 MOV R17, R5 ;  /* 0x0000000500119202 */ /* 0x000fe20000000f00 */
[C---:B------:R-:W-:Y:S01]  /*bae0*/  @!P1 IMAD R15, R235.reuse, 0xe0, RZ ;  /* 0x000000e0eb0f9824 */ /* 0x040fe200078e02ff */
[----:B------:R-:W-:Y:S01]  /*baf0*/  LEA R3, R0, R3, 0x1 ;  /* 0x0000000300037211 */ /* 0x000fe200078e08ff */
[----:B------:R-:W-:Y:S01]  /*bb00*/  @!PT LDS RZ, [RZ] ;  /* 0x00000000fffff984 */ /* 0x000fe20000000800 */
[----:B------:R-:W-:Y:S01]  /*bb10*/  @!PT LDS RZ, [RZ] ;  /* 0x00000000fffff984 */ /* 0x000fe20000000800 */
[----:B------:R-:W-:Y:S01]  /*bb20*/  @!PT LDS RZ, [RZ] ;  /* 0x00000000fffff984 */ /* 0x000fe20000000800 */
[----:B------:R2:W-:Y:S01]  /*bb30*/  @!P1 LDGSTS.E.BYPASS.LTC128B.128 [R231+0xa800], desc[UR4][R4.64] ;  /* 0x0a80000004e79fae */ /* 0x0005e2000b981a04 */
[C---:B------:R-:W-:Y:S01]  /*bb40*/  @!P1 IMAD R0, R235.reuse, 0x60, RZ ;  /* 0x00000060eb009824 */ /* 0x040fe200078e02ff */
[----:B------:R-:W-:Y:S01]  /*bb50*/  @!P1 MOV R19, R5 ;  /* 0x0000000500139202 */ /* 0x000fe20000000f00 */
[C---:B------:R-:W-:Y:S01]  /*bb60*/  @!P1 IMAD.WIDE.U32 R16, R234.reuse, 0x120, R16 ;  /* 0x00000120ea109825 */ /* 0x040fe200078e0010 */
[-C--:B------:R-:W-:Y:S02]  /*bb70*/  @!P1 LEA R26, P0, R234, R4.reuse, 0x7 ;  /* 0x00000004ea1a9211 */ /* 0x080fe400078038ff */
[----:B------:R-:W-:Y:S01]  /*bb80*/  @!P1 IADD3 R9, PT, PT, R0, R9, RZ ;  /* 0x0000000900099210 */ /* 0x000fe20007ffe0ff */
[----:B-1----:R-:W-:Y:S01]  /*bb90*/  @!P1 IMAD.WIDE.U32 R6, R234, 0xa0, R4 ;  /* 0x000000a0ea069825 */ /* 0x002fe200078e0004 */
[----:B------:R-:W-:Y:S01]  /*bba0*/  @P1 STS.128 [R231+0xb000], RZ ;  /* 0x00b000ffe7001388 */ /* 0x000fe20000000c00 */
[----:B------:R-:W-:Y:S02]  /*bbb0*/  LOP3.LUT P2, RZ, R228, 0x4, RZ, 0xc0, !PT ;  /* 0x00000004e4ff7812 */ /* 0x000fe4000784c0ff */
[----:B------:R-:W-:Y:S01]  /*bbc0*/  @!P1 IADD3 R17, PT, PT, R18, R17, RZ ;  /* 0x0000001112119210 */ /* 0x000fe20007ffe0ff */
[C---:B------:R-:W-:Y:S01]  /*bbd0*/  @!P1 IMAD R0, R235.reuse, 0x140, RZ ;  /* 0x00000140eb009824 */ /* 0x040fe200078e02ff */
[-C--:B------:R-:W-:Y:S02]  /*bbe0*/  @!P1 MOV R18, R4.reuse ;  /* 0x0000000400129202 */ /* 0x080fe40000000f00 */
[----:B------:R-:W-:Y:S01]  /*bbf0*/  @!P1 IADD3 R7, PT, PT, R2, R7, RZ ;  /* 0x0000000702079210 */ /* 0x000fe20007ffe0ff */
[----:B------:R-:W-:Y:S01]  /*bc00*/  @!PT LDS RZ, [RZ] ;  /* 0x00000000fffff984 */ /* 0x000fe20000000800 */
[----:B------:R-:W-:Y:S01]  /*bc10*/  @!PT LDS RZ, [RZ] ;  /* 0x00000000fffff984 */ /* 0x000fe20000000800 */
[----:B------:R-:W-:Y:S01]  /*bc20*/  @!PT LDS RZ, [RZ] ;  /* 0x00000000fffff984 */ /* 0x000fe20000000800 */
[----:B------:R-:W-:Y:S01]  /*bc30*/  @!P1 LDGSTS.E.BYPASS.LTC128B.128 [R231+0xb000], desc[UR4][R30.64] ;  /* 0x0b0000001ee79fae */ /* 0x000fe2000b981a04 */
[-C--:B------:R-:W-:Y:S01]  /*bc40*/  @!P1 MOV R10, R4.reuse ;  /* 0x00000004000a9202 */ /* 0x080fe20000000f00 */
[C---:B------:R-:W-:Y:S01]  /*bc50*/  @!P1 IMAD.WIDE.U32 R18, R234.reuse, 0x180, R18 ;  /* 0x00000180ea129825 */ /* 0x040fe200078e0012 */
[----:B------:R-:W-:Y:S02]  /*bc60*/  @!P1 MOV R11, R5 ;  /* 0x00000005000b9202 */ /* 0x000fe40000000f00 */
[-C--:B------:R-:W-:Y:S01]  /*bc70*/  @!P1 MOV R12, R4.reuse ;  /* 0x00000004000c9202 */ /* 0x080fe20000000f00 */
[----:B------:R-:W-:Y:S01]  /*bc80*/  @!P1 IMAD R2, R235, 0x160, RZ ;  /* 0x00000160eb029824 */ /* 0x000fe200078e02ff */
[----:B------:R-:W-:Y:S01]  /*bc90*/  @!P1 IADD3 R19, PT, PT, R27, R19, RZ ;  /* 0x000000131b139210 */ /* 0x000fe20007ffe0ff */
[----:B------:R-:W-:Y:S01]  /*bca0*/  @P1 STS.128 [R231+0xb800], RZ ;  /* 0x00b800ffe7001388 */ /* 0x000fe20000000c00 */
[CC--:B------:R-:W-:Y:S01]  /*bcb0*/  @!P1 LEA.HI.X R27, R234.reuse, R5.reuse, R235, 0x7, P0 ;  /* 0x00000005ea1b9211 */ /* 0x0c0fe200000f3ceb */
[----:B------:R-:W-:Y:S01]  /*bcc0*/  @!P1 IMAD.WIDE.U32 R10, R234, 0xc0, R10 ;  /* 0x000000c0ea0a9825 */ /* 0x000fe200078e000a */
[----:B------:R-:W-:Y:S02]  /*bcd0*/  @!P1 MOV R13, R5 ;  /* 0x00000005000d9202 */ /* 0x000fe40000000f00 */
[-C--:B------:R-:W-:Y:S02]  /*bce0*/  @!P1 MOV R20, R4.reuse ;  /* 0x0000000400149202 */ /* 0x080fe40000000f00 */
[----:B------:R-:W-:Y:S01]  /*bcf0*/  @!P1 IADD3 R11, PT, PT, R14, R11, RZ ;  /* 0x0000000b0e0b9210 */ /* 0x000fe20007ffe0ff */
[----:B------:R-:W-:Y:S01]  /*bd00*/  @!PT LDS RZ, [RZ] ;  /* 0x00000000fffff984 */ /* 0x000fe20000000800 */
[----:B------:R-:W-:Y:S01]  /*bd10*/  @!PT LDS RZ, [RZ] ;  /* 0x00000000fffff984 */ /* 0x000fe20000000800 */
[----:B------:R-:W-:Y:S01]  /*bd20*/  @!PT LDS RZ, [RZ] ;  /* 0x00000000fffff984 */ /* 0x000fe20000000800 */
[----:B------:R-:W-:Y:S01]  /*bd30*/  @!P1 LDGSTS.E.BYPASS.LTC128B.128 [R231+0xb800], desc[UR4][R28.64] ;  /* 0x0b8000001ce79fae */ /* 0x000fe2000b981a04 */
[C---:B------:R-:W-:Y:S01]  /*bd40*/  @!P1 IMAD.WIDE.U32 R12, R234.reuse, 0xe0, R12 ;  /* 0x000000e0ea0c9825 */ /* 0x040fe200078e000c */
[----:B------:R-:W-:Y:S04]  /*bd50*/  @!P1 MOV R21, R5 ;  /* 0x0000000500159202 */ /* 0x000fe80000000f00 */
[----:B------:R-:W-:Y:S01]  /*bd60*/  @!P1 IADD3 R13, PT, PT, R15, R13, RZ ;  /* 0x0000000d0f0d9210 */ /* 0x000fe20007ffe0ff */
[C---:B------:R-:W-:Y:S01]  /*bd70*/  @!P1 IMAD.WIDE.U32 R14, R234.reuse, 0x140, R4 ;  /* 0x00000140ea0e9825 */ /* 0x040fe200078e0004 */
[----:B------:R-:W-:Y:S02]  /*bd80*/  @P1 STS.128 [R231+0xc000], RZ ;  /* 0x00c000ffe7001388 */ /* 0x000fe40000000c00 */
[C---:B--2---:R-:W-:Y:S01]  /*bd90*/  @!P1 LEA R4, P0, R234.reuse, R4, 0x8 ;  /* 0x00000004ea049211 */ /* 0x044fe200078040ff */
[----:B------:R-:W-:Y:S01]  /*bda0*/  @!P1 IMAD.WIDE.U32 R20, R234, 0x160, R20 ;  /* 0x00000160ea149825 */ /* 0x000fe200078e0014 */
[----:B------:R-:W-:Y:S02]  /*bdb0*/  @!P1 IADD3 R15, PT, PT, R0, R15, RZ ;  /* 0x0000000f000f9210 */ /* 0x000fe40007ffe0ff */
[----:B------:R-:W-:Y:S02]  /*bdc0*/  @!P1 LEA.HI.X R5, R234, R5, R235, 0x8, P0 ;  /* 0x00000005ea059211 */ /* 0x000fe400000f44eb */
[----:B------:R-:W-:Y:S01]  /*bdd0*/  @!PT LDS RZ, [RZ] ;  /* 0x00000000fffff984 */ /* 0x000fe20000000800 */
[----:B------:R-:W-:Y:S01]  /*bde0*/  @!PT LDS RZ, [RZ] ;  /* 0x00000000fffff984 */ /* 0x000fe20000000800 */
[----:B------:R-:W-:Y:S01]  /*bdf0*/  @!PT LDS RZ, [RZ] ;  /* 0x00000000fffff984 */ /* 0x000fe20000000800 */
[----:B------:R-:W-:Y:S01]  /*be00*/  @!P1 LDGSTS.E.BYPASS.LTC128B.128 [R231+0xc000], desc[UR4][R8.64] ;  /* 0x0c00000008e79fae */ /* 0x000fe2000b981a04 */
[----:B------:R-:W-:Y:S02]  /*be10*/  @!P1 IADD3 R21, PT, PT, R2, R21, RZ ;  /* 0x0000001502159210 */ /* 0x000fe40007ffe0ff */
[----:B------:R-:W-:Y:S02]  /*be20*/  LOP3.LUT R0, R225, 0x8, RZ, 0xc0, !PT ;  /* 0x00000008e1007812 */ /* 0x000fe400078ec0ff */
[--C-:B------:R-:W-:Y:S02]  /*be30*/  LOP3.LUT R2, R226, 0x200, R227.reuse, 0xf8, !PT ;  /* 0x00000200e2027812 */ /* 0x100fe400078ef8e3 */
[----:B------:R-:W-:Y:S01]  /*be40*/  LOP3.LUT R0, R0, 0x1c0, R227, 0xf8, !PT ;  /* 0x000001c000007812 */ /* 0x000fe200078ef8e3 */
[----:B------:R-:W-:Y:S01]  /*be50*/  @P1 STS.128 [R231+0xc800], RZ ;  /* 0x00c800ffe7001388 */ /* 0x000fe20000000c00 */
[----:B------:R-:W-:Y:S02]  /*be60*/  LOP3.LUT P0, RZ, R228, 0x2, RZ, 0xc0, !PT ;  /* 0x00000002e4ff7812 */ /* 0x000fe4000780c0ff */
[----:B------:R-:W-:Y:S02]  /*be70*/  LOP3.LUT R223, R0, R222, RZ, 0x3c, !PT ;  /* 0x000000de00df7212 */ /* 0x000fe400078e3cff */
[----:B------:R-:W-:Y:S02]  /*be80*/  SEL R221, R221, 0xffffffe0, !P0 ;  /* 0xffffffe0dddd7807 */ /* 0x000fe40004000000 */
[----:B------:R-:W-:Y:S01]  /*be90*/  LOP3.LUT R0, R2, R223, RZ, 0xfc, !PT ;  /* 0x000000df02007212 */ /* 0x000fe200078efcff */
[----:B------:R-:W-:Y:S01]  /*bea0*/  @!PT LDS RZ, [RZ] ;  /* 0x00000000fffff984 */ /* 0x000fe20000000800 */
[----:B------:R-:W-:Y:S01]  /*beb0*/  @!PT LDS RZ, [RZ] ;  /* 0x00000000fffff984 */ /* 0x000fe20000000800 */
[----:B------:R-:W-:Y:S01]  /*bec0*/  @!PT LDS RZ, [RZ] ;  /* 0x00000000fffff984 */ /* 0x000fe20000000800 */
[----:B------:R-:W-:Y:S01]  /*bed0*/  @!P1 LDGSTS.E.BYPASS.LTC128B.128 [R231+0xc800], desc[UR4][R26.64] ;  /* 0x0c8000001ae79fae */ /* 0x000fe2000b981a04 */
[----:B------:R-:W-:Y:S02]  /*bee0*/  IADD3 R2, PT, PT, R224, R3, RZ ;  /* 0x00000003e0027210 */ /* 0x000fe40007ffe0ff */
[----:B------:R-:W-:Y:S02]  /*bef0*/  LEA R208, R0, R224, 0x1 ;  /* 0x000000e000d07211 */ /* 0x000fe400078e08ff */
[-C--:B------:R-:W-:Y:S02]  /*bf00*/  IADD3 R0, PT, PT, R2, R221.reuse, RZ ;  /* 0x000000dd02007210 */ /* 0x080fe40007ffe0ff */
[C---:B------:R-:W-:Y:S01]  /*bf10*/  IADD3 R172, PT, PT, R208.reuse, R221, RZ ;  /* 0x000000ddd0ac7210 */ /* 0x040fe20007ffe0ff */
[----:B------:R-:W-:Y:S01]  /*bf20*/  @P1 STS.128 [R231+0xd000], RZ ;  /* 0x00d000ffe7001388 */ /* 0x000fe20000000c00 */
[----:B------:R-:W-:Y:S04]  /*bf30*/  MOV R3, 0x40 ;  /* 0x0000004000037802 */ /* 0x000fe80000000f00 */
[----:B------:R-:W-:Y:S03]  /*bf40*/  SEL R3, R3, 0xffffffc0, !P2 ;  /* 0xffffffc003037807 */ /* 0x000fe60005000000 */
[----:B------:R-:W-:Y:S01]  /*bf50*/  @!PT LDS RZ, [RZ] ;  /* 0x00000000fffff984 */ /* 0x000fe20000000800 */
[----:B------:R-:W-:Y:S01]  /*bf60*/  @!PT LDS RZ, [RZ] ;  /* 0x00000000fffff984 */ /* 0x000fe20000000800 */
[----:B------:R-:W-:Y:S01]  /*bf70*/  @!PT LDS RZ, [RZ] ;  /* 0x00000000fffff984 */ /* 0x000fe20000000800 */
[----:B------:R-:W-:Y:S01]  /*bf80*/  @!P1 LDGSTS.E.BYPASS.LTC128B.128 [R231+0xd000], desc[UR4][R6.64] ;  /* 0x0d00000006e79fae */ /* 0x000fe2000b981a04 */
[-C--:B------:R-:W-:Y:S07]  /*bf90*/  IADD3 R220, PT, PT, R208, R3.reuse, RZ ;  /* 0x00000003d0dc7210 */ /* 0x080fee0007ffe0ff */
[----:B------:R-:W-:Y:S08]  /*bfa0*/  @P1 STS.128 [R231+0xd800], RZ ;  /* 0x00d800ffe7001388 */ /* 0x000ff00000000c00 */
[----:B------:R-:W-:Y:S01]  /*bfb0*/  @!PT LDS RZ, [RZ] ;  /* 0x00000000fffff984 */ /* 0x000fe20000000800 */
[----:B------:R-:W-:Y:S01]  /*bfc0*/  @!PT LDS RZ, [RZ] ;  /* 0x00000000fffff984 */ /* 0x000fe20000000800 */
[----:B------:R-:W-:Y:S01]  /*bfd0*/  @!PT LDS RZ, [RZ] ;  /* 0x00000000fffff984 */ /* 0x000fe20000000800 */
[----:B------:R1:W-:Y:S08]  /*bfe0*/  @!P1 LDGSTS.E.BYPASS.LTC128B.128 [R231+0xd800], desc[UR4][R10.64] ;  /* 0x0d8000000ae79fae */ /* 0x0003f0000b981a04 */
[----:B------:R-:W-:Y:S08]  /*bff0*/  @P1 STS.128 [R231+0xe000], RZ ;  /* 0x00e000ffe7001388 */ /* 0x000ff00000000c00 */
[----:B------:R-:W-:Y:S01]  /*c000*/  @!PT LDS RZ, [RZ] ;  /* 0x00000000fffff984 */ /* 0x000fe20000000800 */
[----:B------:R-:W-:Y:S01]  /*c010*/  @!PT LDS RZ, [RZ] ;  /* 0x00000000fffff984 */ /* 0x000fe20000000800 */
[----:B------:R-:W-:Y:S01]  /*c020*/  @!PT LDS RZ, [RZ] ;  /* 0x00000000fffff984 */ /* 0x000fe20000000800 */
[----:B------:R-:W-:Y:S08]  /*c030*/  @!P1 LDGSTS.E.BYPASS.LTC128B.128 [R231+0xe000], desc[UR4][R12.64] ;  /* 0x0e0000000ce79fae */ /* 0x000ff0000b981a04 */
        /* <DEDUP_REMOVED lines=35> */
[----:B------:R-:W-:Y:S08]  /*c270*/  LDSM.16.M88.4 R128, [R208] ;  /* 0x00000000d080783b */ /* 0x000ff00000000200 */
[----:B-1----:R-:W1:Y:S08]  /*c280*/  LDSM.16.M88.4 R8, [R2+0x2000] ;  /* 0x002000000208783b */ /* 0x002e700000000200 */
[----:B--2---:R-:W2:Y:S08]  /*c290*/  LDSM.16.M88.4 R16, [R2+0x2800] ;  /* 0x002800000210783b */ /* 0x004eb00000000200 */
[----:B---3--:R-:W4:Y:S08]  /*c2a0*/  LDSM.16.M88.4 R24, [R2+0x3000] ;  /* 0x003000000218783b */ /* 0x008f300000000200 */
[----:B------:R-:W3:Y:S08]  /*c2b0*/  LDSM.16.M88.4 R32, [R2+0x3800] ;  /* 0x003800000220783b */ /* 0x000ef00000000200 */
[----:B------:R-:W3:Y:S01]  /*c2c0*/  LDSM.16.M88.4 R40, [R2+0x4000] ;  /* 0x004000000228783b */ /* 0x000ee20000000200 */
[C---:B-1----:R-:W-:Y:S07]  /*c2d0*/  HMMA.16816.F32.BF16 R4, R128.reuse, R8, RZ ;  /* 0x000000088004723c */ /* 0x042fee00000418ff */
[----:B------:R-:W1:Y:S01]  /*c2e0*/  LDSM.16.M88.4 R48, [R2+0x4800] ;  /* 0x004800000230783b */ /* 0x000e620000000200 */
[C---:B------:R-:W-:Y:S07]  /*c2f0*/  HMMA.16816.F32.BF16 R8, R128.reuse, R10, RZ ;  /* 0x0000000a8008723c */ /* 0x040fee00000418ff */
[----:B------:R-:W1:Y:S01]  /*c300*/  LDSM.16.M88.4 R56, [R2+0x5000] ;  /* 0x005000000238783b */ /* 0x000e620000000200 */
[C---:B--2---:R-:W-:Y:S07]  /*c310*/  HMMA.16816.F32.BF16 R12, R128.reuse, R16, RZ ;  /* 0x00000010800c723c */ /* 0x044fee00000418ff */
[----:B------:R-:W2:Y:S01]  /*c320*/  LDSM.16.M88.4 R64, [R2+0x5800] ;  /* 0x005800000240783b */ /* 0x000ea20000000200 */
[C---:B------:R-:W-:Y:S07]  /*c330*/  HMMA.16816.F32.BF16 R16, R128.reuse, R18, RZ ;  /* 0x000000128010723c */ /* 0x040fee00000418ff */
[----:B------:R-:W2:Y:S01]  /*c340*/  LDSM.16.M88.4 R72, [R2+0x6000] ;  /* 0x006000000248783b */ /* 0x000ea20000000200 */
[C---:B----4-:R-:W-:Y:S07]  /*c350*/  HMMA.16816.F32.BF16 R20, R128.reuse, R24, RZ ;  /* 0x000000188014723c */ /* 0x050fee00000418ff */
[----:B------:R-:W4:Y:S01]  /*c360*/  LDSM.16.M88.4 R80, [R2+0x6800] ;  /* 0x006800000250783b */ /* 0x000f220000000200 */
[C---:B------:R-:W-:Y:S07]  /*c370*/  HMMA.16816.F32.BF16 R24, R128.reuse, R26, RZ ;  /* 0x0000001a8018723c */ /* 0x040fee00000418ff */
[----:B------:R-:W4:Y:S01]  /*c380*/  LDSM.16.M88.4 R88, [R2+0x7000] ;  /* 0x007000000258783b */ /* 0x000f220000000200 */
[C---:B---3--:R-:W-:Y:S07]  /*c390*/  HMMA.16816.F32.BF16 R28, R128.reuse, R32, RZ ;  /* 0x00000020801c723c */ /* 0x048fee00000418ff */
[----:B------:R-:W3:Y:S01]  /*c3a0*/  LDSM.16.M88.4 R96, [R2+0x7800] ;  /* 0x007800000260783b */ /* 0x000ee20000000200 */
[C---:B------:R-:W-:Y:S07]  /*c3b0*/  HMMA.16816.F32.BF16 R32, R128.reuse, R34, RZ ;  /* 0x000000228020723c */ /* 0x040fee00000418ff */
[----:B------:R-:W3:Y:S01]  /*c3c0*/  LDSM.16.M88.4 R104, [R2+0x8000] ;  /* 0x008000000268783b */ /* 0x000ee20000000200 */
[C---:B------:R-:W-:Y:S07]  /*c3d0*/  HMMA.16816.F32.BF16 R36, R128.reuse, R40, RZ ;  /* 0x000000288024723c */ /* 0x040fee00000418ff */
[----:B------:R-:W3:Y:S01]  /*c3e0*/  LDSM.16.M88.4 R112, [R2+0x8800] ;  /* 0x008800000270783b */ /* 0x000ee20000000200 */
[C---:B------:R-:W-:Y:S07]  /*c3f0*/  HMMA.16816.F32.BF16 R40, R128.reuse, R42, RZ ;  /* 0x0000002a8028723c */ /* 0x040fee00000418ff */
[----:B------:R-:W3:Y:S01]  /*c400*/  LDSM.16.M88.4 R120, [R2+0x9000] ;  /* 0x009000000278783b */ /* 0x000ee20000000200 */
[C---:B-1----:R-:W-:Y:S07]  /*c410*/  HMMA.16816.F32.BF16 R44, R128.reuse, R48, RZ ;  /* 0x00000030802c723c */ /* 0x042fee00000418ff */
[----:B------:R1:W3:Y:S01]  /*c420*/  LDSM.16.M88.4 R168, [R2+0x9800] ;  /* 0x0098000002a8783b */ /* 0x0002e20000000200 */
[C---:B------:R-:W-:Y:S07]  /*c430*/  HMMA.16816.F32.BF16 R48, R128.reuse, R50, RZ ;  /* 0x000000328030723c */ /* 0x040fee00000418ff */
[----:B------:R-:W-:Y:S01]  /*c440*/  LDSM.16.M88.4 R172, [R172] ;  /* 0x00000000acac783b */ /* 0x000fe20000000200 */
[C---:B------:R-:W-:Y:S07]  /*c450*/  HMMA.16816.F32.BF16 R52, R128.reuse, R56, RZ ;  /* 0x000000388034723c */ /* 0x040fee00000418ff */
[----:B------:R-:W3:Y:S01]  /*c460*/  LDSM.16.M88.4 R176, [R0+0x2000] ;  /* 0x0020000000b0783b */ /* 0x000ee20000000200 */
[C---:B------:R-:W-:Y:S07]  /*c470*/  HMMA.16816.F32.BF16 R56, R128.reuse, R58, RZ ;  /* 0x0000003a8038723c */ /* 0x040fee00000418ff */
[----:B------:R-:W3:Y:S01]  /*c480*/  LDSM.16.M88.4 R180, [R0+0x2800] ;  /* 0x0028000000b4783b */ /* 0x000ee20000000200 */
[----:B-1----:R-:W-:Y:S01]  /*c490*/  IADD3 R2, PT, PT, R2, R3, RZ ;  /* 0x0000000302027210 */ /* 0x002fe20007ffe0ff */
[C---:B--2---:R-:W-:Y:S06]  /*c4a0*/  HMMA.16816.F32.BF16 R60, R128.reuse, R64, RZ ;  /* 0x00000040803c723c */ /* 0x044fec00000418ff */
[----:B------:R-:W1:Y:S02]  /*c4b0*/  LDSM.16.M88.4 R184, [R0+0x3000] ;  /* 0x0030000000b8783b */ /* 0x000e640000000200 */
[C---:B------:R-:W-:Y:S06]  /*c4c0*/  HMMA.16816.F32.BF16 R64, R128.reuse, R66, RZ ;  /* 0x000000428040723c */ /* 0x040fec00000418ff */
[----:B------:R-:W2:Y:S02]  /*c4d0*/  LDSM.16.M88.4 R188, [R0+0x3800] ;  /* 0x0038000000bc783b */ /* 0x000ea40000000200 */
[C---:B------:R-:W-:Y:S06]  /*c4e0*/  HMMA.16816.F32.BF16 R68, R128.reuse, R72, RZ ;  /* 0x000000488044723c */ /* 0x040fec00000418ff */
[----:B------:R-:W2:Y:S02]  /*c4f0*/  LDSM.16.M88.4 R192, [R0+0x4000] ;  /* 0x0040000000c0783b */ /* 0x000ea40000000200 */
[C---:B------:R-:W-:Y:S06]  /*c500*/  HMMA.16816.F32.BF16 R72, R128.reuse, R74, RZ ;  /* 0x0000004a8048723c */ /* 0x040fec00000418ff */
[----:B------:R-:W2:Y:S02]  /*c510*/  LDSM.16.M88.4 R196, [R0+0x4800] ;  /* 0x0048000000c4783b */ /* 0x000ea40000000200 */
[C---:B----4-:R-:W-:Y:S06]  /*c520*/  HMMA.16816.F32.BF16 R76, R128.reuse, R80, RZ ;  /* 0x00000050804c723c */ /* 0x050fec00000418ff */
[----:B------:R-:W4:Y:S02]  /*c530*/  LDSM.16.M88.4 R200, [R0+0x5000] ;  /* 0x0050000000c8783b */ /* 0x000f240000000200 */
[C---:B------:R-:W-:Y:S06]  /*c540*/  HMMA.16816.F32.BF16 R80, R128.reuse, R82, RZ ;  /* 0x000000528050723c */ /* 0x040fec00000418ff */
[----:B------:R-:W4:Y:S02]  /*c550*/  LDSM.16.M88.4 R204, [R0+0x5800] ;  /* 0x0058000000cc783b */ /* 0x000f240000000200 */
[C---:B------:R-:W-:Y:S06]  /*c560*/  HMMA.16816.F32.BF16 R84, R128.reuse, R88, RZ ;  /* 0x000000588054723c */ /* 0x040fec00000418ff */
[----:B------:R-:W4:Y:S04]  /*c570*/  LD.E R229, desc[UR4][R134.64+0x18c] ;  /* 0x00018c0486e57980 */ /* 0x000f28000c101900 */
[----:B------:R-:W-:Y:S01]  /*c580*/  LDSM.16.M88.4 R208, [R2+0x3000] ;  /* 0x0030000002d0783b */ /* 0x000fe20000000200 */
[C---:B------:R-:W-:Y:S07]  /*c590*/  HMMA.16816.F32.BF16 R88, R128.reuse, R90, RZ ;  /* 0x0000005a8058723c */ /* 0x040fee00000418ff */
[----:B------:R-:W0:Y:S01]  /*c5a0*/  LDGDEPBAR ;  /* 0x00000000000079af */ /* 0x000e220000000000 */
[C---:B---3--:R-:W-:Y:S07]  /*c5b0*/  HMMA.16816.F32.BF16 R92, R128.reuse, R96, RZ ;  /* 0x00000060805c723c */ /* 0x048fee00000418ff */
[----:B------:R-:W-:Y:S01]  /*c5c0*/  LDSM.16.M88.4 R212, [R2+0x3800] ;  /* 0x0038000002d4783b */ /* 0x000fe20000000200 */
[C---:B------:R-:W-:Y:S07]  /*c5d0*/  HMMA.16816.F32.BF16 R96, R128.reuse, R98, RZ ;  /* 0x000000628060723c */ /* 0x040fee00000418ff */
[----:B------:R-:W-:Y:S01]  /*c5e0*/  LDSM.16.M88.4 R216, [R2+0x4000] ;  /* 0x0040000002d8783b */ /* 0x000fe20000000200 */
        /* <DEDUP_REMOVED lines=8> */
[----:B------:R-:W3:Y:S07]  /*c670*/  LDSM.16.M88.4 R168, [R0+0x6000] ;  /* 0x0060000000a8783b */ /* 0x000eee0000000200 */
[C---:B------:R-:W-:Y:S08]  /*c680*/  HMMA.16816.F32.BF16 R4, R172.reuse, R176, R4 ;  /* 0x000000b0ac04723c */ /* 0x040ff00000041804 */
[C---:B------:R-:W-:Y:S01]  /*c690*/  HMMA.16816.F32.BF16 R8, R172.reuse, R178, R8 ;  /* 0x000000b2ac08723c */ /* 0x040fe20000041808 */
[----:B------:R-:W3:Y:S07]  /*c6a0*/  LDSM.16.M88.4 R176, [R0+0x6800] ;  /* 0x0068000000b0783b */ /* 0x000eee0000000200 */
        /* <DEDUP_REMOVED lines=8> */
[----:B------:R-:W-:Y:S07]  /*c730*/  LDSM.16.M88.4 R188, [R0+0x8800] ;  /* 0x0088000000bc783b */ /* 0x000fee0000000200 */
[C---:B------:R-:W-:Y:S08]  /*c740*/  HMMA.16816.F32.BF16 R36, R172.reuse, R192, R36 ;  /* 0x000000c0ac24723c */ /* 0x040ff00000041824 */
[C---:B------:R-:W-:Y:S01]  /*c750*/  HMMA.16816.F32.BF16 R40, R172.reuse, R194, R40 ;  /* 0x000000c2ac28723c */ /* 0x040fe20000041828 */
[----:B------:R-:W-:Y:S07]  /*c760*/  LDSM.16.M88.4 R192, [R0+0x9000] ;  /* 0x0090000000c0783b */ /* 0x000fee0000000200 */
[C---:B------:R-:W-:Y:S08]  /*c770*/  HMMA.16816.F32.BF16 R44, R172.reuse, R196, R44 ;  /* 0x000000c4ac2c723c */ /* 0x040ff0000004182c */
[C---:B------:R-:W-:Y:S01]  /*c780*/  HMMA.16816.F32.BF16 R48, R172.reuse, R198, R48 ;  /* 0x000000c6ac30723c */ /* 0x040fe20000041830 */
[----:B------:R-:W-:Y:S07]  /*c790*/  LDSM.16.M88.4 R196, [R220] ;  /* 0x00000000dcc4783b */ /* 0x000fee0000000200 */
[C---:B----4-:R-:W-:Y:S08]  /*c7a0*/  HMMA.16816.F32.BF16 R52, R172.reuse, R200, R52 ;  /* 0x000000c8ac34723c */ /* 0x050ff00000041834 */
[C---:B------:R-:W-:Y:S01]  /*c7b0*/  HMMA.16816.F32.BF16 R56, R172.reuse, R202, R56 ;  /* 0x000000caac38723c */ /* 0x040fe20000041838 */
[----:B------:R-:W-:Y:S07]  /*c7c0*/  LDSM.16.M88.4 R200, [R2+0x2000] ;  /* 0x0020000002c8783b */ /* 0x000fee0000000200 */
[C---:B------:R-:W-:Y:S08]  /*c7d0*/  HMMA.16816.F32.BF16 R60, R172.reuse, R204, R60 ;  /* 0x000000ccac3c723c */ /* 0x040ff0000004183c */
[C---:B------:R-:W-:Y:S01]  /*c7e0*/  HMMA.16816.F32.BF16 R64, R172.reuse, R206, R64 ;  /* 0x000000ceac40723c */ /* 0x040fe20000041840 */
[----:B------:R-:W-:Y:S07]  /*c7f0*/  LDSM.16.M88.4 R204, [R2+0x2800] ;  /* 0x0028000002cc783b */ /* 0x000fee0000000200 */
[C---:B---3--:R-:W-:Y:S08]  /*c800*/  HMMA.16816.F32.BF16 R68, R172.reuse, R168, R68 ;  /* 0x000000a8ac44723c */ /* 0x048ff00000041844 */
[C---:B------:R-:W-:Y:S01]  /*c810*/  HMMA.16816.F32.BF16 R72, R172.reuse, R170, R72 ;  /* 0x000000aaac48723c */ /* 0x040fe20000041848 */
[----:B------:R-:W2:Y:S07]  /*c820*/  LDSM.16.M88.4 R168, [R0+0x8000] ;  /* 0x0080000000a8783b */ /* 0x000eae0000000200 */
[C---:B------:R-:W-:Y:S08]  /*c830*/  HMMA.16816.F32.BF16 R76, R172.reuse, R176, R76 ;  /* 0x000000b0ac4c723c */ /* 0x040ff0000004184c */
[C---:B------:R-:W-:Y:S01]  /*c840*/  HMMA.16816.F32.BF16 R80, R172.reuse, R178, R80 ;  /* 0x000000b2ac50723c */ /* 0x040fe20000041850 */
[----:B------:R3:W4:Y:S07]  /*c850*/  LDSM.16.M88.4 R176, [R0+0x9800] ;  /* 0x0098000000b0783b */ /* 0x00072e0000000200 */
[C---:B------:R-:W-:Y:S08]  /*c860*/  HMMA.16816.F32.BF16 R84, R172.reuse, R180, R84 ;  /* 0x000000b4ac54723c */ /* 0x040ff00000041854 */
[C---:B------:R-:W-:Y:S01]  /*c870*/  HMMA.16816.F32.BF16 R88, R172.reuse, R182, R88 ;  /* 0x000000b6ac58723c */ /* 0x040fe20000041858 */
[----:B------:R-:W4:Y:S07]  /*c880*/  LDSM.16.M88.4 R180, [R2+0x4800] ;  /* 0x0048000002b4783b */ /* 0x000f2e0000000200 */
[C---:B-1----:R-:W-:Y:S03]  /*c890*/  HMMA.16816.F32.BF16 R92, R172.reuse, R184, R92 ;  /* 0x000000b8ac5c723c */ /* 0x042fe6000004185c */
[C---:B---3--:R-:W-:Y:S05]  /*c8a0*/  IADD3 R0, PT, PT, R221.reuse, R2, RZ ;  /* 0x00000002dd007210 */ /* 0x048fea0007ffe0ff */
[C---:B------:R-:W-:Y:S01]  /*c8b0*/  HMMA.16816.F32.BF16 R96, R172.reuse, R186, R96 ;  /* 0x000000baac60723c */ /* 0x040fe20000041860 */
[----:B------:R-:W-:Y:S07]  /*c8c0*/  LDSM.16.M88.4 R184, [R2+0x6800] ;  /* 0x0068000002b8783b */ /* 0x000fee0000000200 */
[C---:B--2---:R-:W-:Y:S08]  /*c8d0*/  HMMA.16816.F32.BF16 R100, R172.reuse, R168, R100 ;  /* 0x000000a8ac64723c */ /* 0x044ff00000041864 */
        /* <DEDUP_REMOVED lines=8> */
[C---:B----4-:R-:W-:Y:S08]  /*c960*/  HMMA.16816.F32.BF16 R124, R172.reuse, R176, R124 ;  /* 0x000000b0ac7c723c */ /* 0x050ff0000004187c */
[----:B------:R-:W-:Y:S01]  /*c970*/  HMMA.16816.F32.BF16 R128, R172, R178, R128 ;  /* 0x000000b2ac80723c */ /* 0x000fe20000041880 */
[----:B------:R-:W2:Y:S07]  /*c980*/  LDSM.16.M88.4 R172, [R2+0x5800] ;  /* 0x0058000002ac783b */ /* 0x000eae0000000200 */
[C---:B------:R-:W-:Y:S01]  /*c990*/  HMMA.16816.F32.BF16 R4, R196.reuse, R200, R4 ;  /* 0x000000c8c404723c */ /* 0x040fe20000041804 */
[----:B------:R-:W3:Y:S07]  /*c9a0*/  LDSM.16.M88.4 R176, [R2+0x6000] ;  /* 0x0060000002b0783b */ /* 0x000eee0000000200 */
        /* <DEDUP_REMOVED lines=8> */
[C---:B------:R-:W-:Y:S03]  /*ca30*/  HMMA.16816.F32.BF16 R28, R196.reuse, R212, R28 ;  /* 0x000000d4c41c723c */ /* 0x040fe6000004181c */
[----:B------:R-:W-:Y:S05]  /*ca40*/  IADD3 R212, PT, PT, R221, R220, RZ ;  /* 0x000000dcddd47210 */ /* 0x000fea0007ffe0ff */
[C---:B------:R-:W-:Y:S01]  /*ca50*/  HMMA.16816.F32.BF16 R32, R196.reuse, R214, R32 ;  /* 0x000000d6c420723c */ /* 0x040fe20000041820 */
[----:B------:R-:W-:Y:S07]  /*ca60*/  LDSM.16.M88.4 R212, [R212] ;  /* 0x00000000d4d4783b */ /* 0x000fee0000000200 */
[C---:B------:R-:W-:Y:S08]  /*ca70*/  HMMA.16816.F32.BF16 R36, R196.reuse, R216, R36 ;  /* 0x000000d8c424723c */ /* 0x040ff00000041824 */
[C---:B------:R-:W-:Y:S01]  /*ca80*/  HMMA.16816.F32.BF16 R40, R196.reuse, R218, R40 ;  /* 0x000000dac428723c */ /* 0x040fe20000041828 */
[----:B------:R-:W-:Y:S07]  /*ca90*/  LDSM.16.M88.4 R216, [R0+0x2000] ;  /* 0x0020000000d8783b */ /* 0x000fee0000000200 */
[C---:B------:R-:W-:Y:S08]  /*caa0*/  HMMA.16816.F32.BF16 R44, R196.reuse, R180, R44 ;  /* 0x000000b4c42c723c */ /* 0x040ff0000004182c */
[C---:B------:R-:W-:Y:S01]  /*cab0*/  HMMA.16816.F32.BF16 R48, R196.reuse, R182, R48 ;  /* 0x000000b6c430723c */ /* 0x040fe20000041830 */
[----:B------:R-:W4:Y:S07]  /*cac0*/  LDSM.16.M88.4 R180, [R2+0x9800] ;  /* 0x0098000002b4783b */ /* 0x000f2e0000000200 */
[C---:B-1----:R-:W-:Y:S08]  /*cad0*/  HMMA.16816.F32.BF16 R52, R196.reuse, R168, R52 ;  /* 0x000000a8c434723c */ /* 0x042ff00000041834 */
[C---:B------:R-:W-:Y:S01]  /*cae0*/  HMMA.16816.F32.BF16 R56, R196.reuse, R170, R56 ;  /* 0x000000aac438723c */ /* 0x040fe20000041838 */
[----:B------:R-:W1:Y:S07]  /*caf0*/  LDSM.16.M88.4 R168, [R0+0x2800] ;  /* 0x0028000000a8783b */ /* 0x000e6e0000000200 */
[C---:B--2---:R-:W-:Y:S08]  /*cb00*/  HMMA.16816.F32.BF16 R60, R196.reuse, R172, R60 ;  /* 0x000000acc43c723c */ /* 0x044ff0000004183c */
[C---:B------:R-:W-:Y:S08]  /*cb10*/  HMMA.16816.F32.BF16 R64, R196.reuse, R174, R64 ;  /* 0x000000aec440723c */ /* 0x040ff00000041840 */
[C---:B---3--:R-:W-:Y:S08]  /*cb20*/  HMMA.16816.F32.BF16 R68, R196.reuse, R176, R68 ;  /* 0x000000b0c444723c */ /* 0x048ff00000041844 */
        /* <DEDUP_REMOVED lines=38> */
[----:B------:R4:W1:Y:S10]  /*cd90*/  MUFU.TANH R173, R7 ;  /* 0x0000000700ad7308 */ /* 0x0008740000002400 */
[----:B------:R-:W1:Y:S10]  /*cda0*/  MUFU.TANH R177, R8 ;  /* 0x0000000800b17308 */ /* 0x000e740000002400 */
[----:B------:R-:W1:Y:S01]  /*cdb0*/  MUFU.TANH R176, R9 ;  /* 0x0000000900b07308 */ /* 0x000e620000002400 */
[----:B----4-:R-:W4:Y:S09]  /*cdc0*/  LDSM.16.M88.4 R4, [R0+0x3000] ;  /* 0x003000000004783b */ /* 0x010f320000000200 */
[----:B------:R-:W1:Y:S10]  /*cdd0*/  MUFU.TANH R169, R10 ;  /* 0x0000000a00a97308 */ /* 0x000e740000002400 */
[----:B------:R2:W1:Y:S10]  /*cde0*/  MUFU.TANH R168, R11 ;  /* 0x0000000b00a87308 */ /* 0x0004740000002400 */
[----:B------:R-:W1:Y:S10]  /*cdf0*/  MUFU.TANH R170, R12 ;  /* 0x0000000c00aa7308 */ /* 0x000e740000002400 */
[----:B------:R-:W1:Y:S01]  /*ce00*/  MUFU.TANH R178, R13 ;  /* 0x0000000d00b27308 */ /* 0x000e620000002400 */
[----:B--2---:R-:W2:Y:S09]  /*ce10*/  LDSM.16.M88.4 R8, [R0+0x3800] ;  /* 0x003800000008783b */ /* 0x004eb20000000200 */
[----:B------:R-:W1:Y:S01]  /*ce20*/  MUFU.TANH R171, R14 ;  /* 0x0000000e00ab7308 */ /* 0x000e620000002400 */
[C---:B----4-:R-:W-:Y:S09]  /*ce30*/  HMMA.16816.F32.BF16 R20, R212.reuse, R4, R20 ;  /* 0x00000004d414723c */ /* 0x050ff20000041814 */
[----:B------:R-:W4:Y:S01]  /*ce40*/  MUFU.TANH R180, R15 ;  /* 0x0000000f00b47308 */ /* 0x000f220000002400 */
[C---:B------:R-:W-:Y:S01]  /*ce50*/  HMMA.16816.F32.BF16 R24, R212.reuse, R6, R24 ;  /* 0x00000006d418723c */ /* 0x040fe20000041818 */
[----:B------:R-:W3:Y:S08]  /*ce60*/  LDSM.16.M88.4 R4, [R0+0x4000] ;  /* 0x004000000004783b */ /* 0x000ef00000000200 */
        /* <DEDUP_REMOVED lines=14> */
[----:B------:R-:W4:Y:S08]  /*cf50*/  LDSM.16.M88.4 R8, [R0+0x4800] ;  /* 0x004800000008783b */ /* 0x000f300000000200 */
[----:B------:R-:W1:Y:S01]  /*cf60*/  MUFU.TANH R186, R20 ;  /* 0x0000001400ba7308 */ /* 0x000e620000002400 */
[C---:B---3--:R-:W-:Y:S03]  /*cf70*/  HMMA.16816.F32.BF16 R36, R212.reuse, R4, R36 ;  /* 0x00000004d424723c */ /* 0x048fe60000041824 */
[-C--:B------:R-:W-:Y:S01]  /*cf80*/  FMUL.FTZ R30, R30, R229.reuse ;  /* 0x000000e51e1e7220 */ /* 0x080fe20000410000 */
[-C--:B------:R-:W-:Y:S05]  /*cf90*/  FMUL.FTZ R28, R28, R229.reuse ;  /* 0x000000e51c1c7220 */ /* 0x080fea0000410000 */
[----:B------:R-:W3:Y:S01]  /*cfa0*/  MUFU.TANH R185, R21 ;  /* 0x0000001500b97308 */ /* 0x000ee20000002400 */
[-C--:B------:R-:W-:Y:S01]  /*cfb0*/  FMUL.FTZ R29, R29, R229.reuse ;  /* 0x000000e51d1d7220 */ /* 0x080fe20000410000 */
[-C--:B------:R-:W-:Y:S01]  /*cfc0*/  FMUL.FTZ R31, R31, R229.reuse ;  /* 0x000000e51f1f7220 */ /* 0x080fe20000410000 */
[C---:B------:R-:W-:Y:S01]  /*cfd0*/  HMMA.16816.F32.BF16 R40, R212.reuse, R6, R40 ;  /* 0x00000006d428723c */ /* 0x040fe20000041828 */
[----:B------:R-:W2:Y:S02]  /*cfe0*/  LDSM.16.M88.4 R4, [R0+0x5000] ;  /* 0x005000000004783b */ /* 0x000ea40000000200 */
[-C--:B------:R-:W-:Y:S01]  /*cff0*/  FMUL.FTZ R32, R32, R229.reuse ;  /* 0x000000e520207220 */ /* 0x080fe20000410000 */
[-C--:B------:R-:W-:Y:S03]  /*d000*/  FMUL.FTZ R33, R33, R229.reuse ;  /* 0x000000e521217220 */ /* 0x080fe60000410000 */
[----:B------:R1:W1:Y:S01]  /*d010*/  MUFU.TANH R199, R30 ;  /* 0x0000001e00c77308 */ /* 0x0002620000002400 */
[-C--:B------:R-:W-:Y:S01]  /*d020*/  FMUL.FTZ R34, R34, R229.reuse ;  /* 0x000000e522227220 */ /* 0x080fe20000410000 */
[-C--:B------:R-:W-:Y:S01]  /*d030*/  FMUL.FTZ R35, R35, R229.reuse ;  /* 0x000000e523237220 */ /* 0x080fe20000410000 */
[-C--:B------:R-:W-:Y:S01]  /*d040*/  FMUL.FTZ R38, R38, R229.reuse ;  /* 0x000000e526267220 */ /* 0x080fe20000410000 */
[-C--:B------:R-:W-:Y:S06]  /*d050*/  FMUL.FTZ R39, R39, R229.reuse ;  /* 0x000000e527277220 */ /* 0x080fec0000410000 */
[----:B------:R-:W2:Y:S01]  /*d060*/  MUFU.TANH R192, R28 ;  /* 0x0000001c00c07308 */ /* 0x000ea20000002400 */
[-C--:B------:R-:W-:Y:S01]  /*d070*/  FMUL.FTZ R36, R36, R229.reuse ;  /* 0x000000e524247220 */ /* 0x080fe20000410000 */
[-C--:B------:R-:W-:Y:S01]  /*d080*/  FMUL.FTZ R37, R37, R229.reuse ;  /* 0x000000e525257220 */ /* 0x080fe20000410000 */
[-C--:B------:R-:W-:Y:S01]  /*d090*/  FMUL.FTZ R41, R41, R229.reuse ;  /* 0x000000e529297220 */ /* 0x080fe20000410000 */
[-C--:B------:R-:W-:Y:S06]  /*d0a0*/  FMUL.FTZ R42, R42, R229.reuse ;  /* 0x000000e52a2a7220 */ /* 0x080fec0000410000 */
[----:B------:R3:W2:Y:S01]  /*d0b0*/  MUFU.TANH R204, R38 ;  /* 0x0000002600cc7308 */ /* 0x0006a20000002400 */
[-C--:B------:R-:W-:Y:S01]  /*d0c0*/  FMUL.FTZ R40, R40, R229.reuse ;  /* 0x000000e528287220 */ /* 0x080fe20000410000 */
[----:B-1---5:R-:W-:Y:S01]  /*d0d0*/  MOV R30, R230 ;  /* 0x000000e6001e7202 */ /* 0x022fe20000000f00 */
[C---:B----4-:R-:W-:Y:S03]  /*d0e0*/  HMMA.16816.F32.BF16 R44, R212.reuse, R8, R44 ;  /* 0x00000008d42c723c */ /* 0x050fe6000004182c */
[-C--:B------:R-:W-:Y:S04]  /*d0f0*/  FMUL.FTZ R43, R43, R229.reuse ;  /* 0x000000e52b2b7220 */ /* 0x080fe80000410000 */
[----:B------:R-:W1:Y:S01]  /*d100*/  MUFU.TANH R203, R41 ;  /* 0x0000002900cb7308 */ /* 0x000e620000002400 */
[C---:B------:R-:W-:Y:S01]  /*d110*/  HMMA.16816.F32.BF16 R48, R212.reuse, R10, R48 ;  /* 0x0000000ad430723c */ /* 0x040fe20000041830 */
[----:B------:R-:W4:Y:S08]  /*d120*/  LDSM.16.M88.4 R8, [R0+0x5800] ;  /* 0x005800000008783b */ /* 0x000f300000000200 */
[----:B------:R1:W1:Y:S01]  /*d130*/  MUFU.TANH R207, R39 ;  /* 0x0000002700cf7308 */ /* 0x0002620000002400 */
[C---:B--2---:R-:W-:Y:S03]  /*d140*/  HMMA.16816.F32.BF16 R52, R212.reuse, R4, R52 ;  /* 0x00000004d434723c */ /* 0x044fe60000041834 */
[-C--:B------:R-:W-:Y:S06]  /*d150*/  FMUL.FTZ R44, R44, R229.reuse ;  /* 0x000000e52c2c7220 */ /* 0x080fec0000410000 */
[----:B------:R-:W2:Y:S01]  /*d160*/  MUFU.TANH R206, R42 ;  /* 0x0000002a00ce7308 */ /* 0x000ea20000002400 */
        /* <DEDUP_REMOVED lines=53> */
[C---:B----4-:R-:W-:Y:S09]  /*d4c0*/  HMMA.16816.F32.BF16 R84, R212.reuse, R4, R84 ;  /* 0x00000004d454723c */ /* 0x050ff20000041854 */
[----:B------:R-:W4:Y:S01]  /*d4d0*/  MUFU.TANH R243, R64 ;  /* 0x0000004000f37308 */ /* 0x000f220000002400 */
        /* <DEDUP_REMOVED lines=26> */
[C---:B--2---:R-:W-:Y:S09]  /*d680*/  HMMA.16816.F32.BF16 R100, R212.reuse, R4, R100 ;  /* 0x00000004d464723c */ /* 0x044ff20000041864 */
[----:B------:R-:W2:Y:S01]  /*d690*/  MUFU.TANH R187, R25 ;  /* 0x0000001900bb7308 */ /* 0x000ea20000002400 */
        /* <DEDUP_REMOVED lines=29> */
[C---:B---3--:R-:W-:Y:S05]  /*d870*/  HMMA.16816.F32.BF16 R116, R212.reuse, R4, R116 ;  /* 0x00000004d474723c */ /* 0x048fea0000041874 */
[-C--:B------:R-:W-:Y:S03]  /*d880*/  FMUL.FTZ R110, R110, R229.reuse ;  /* 0x000000e56e6e7220 */ /* 0x080fe60000410000 */
[----:B------:R-:W3:Y:S01]  /*d890*/  MUFU.TANH R208, R44 ;  /* 0x0000002c00d07308 */ /* 0x000ee20000002400 */
        /* <DEDUP_REMOVED lines=18> */
[C---:B--2---:R-:W-:Y:S03]  /*d9c0*/  HMMA.16816.F32.BF16 R124, R212.reuse, R8, R124 ;  /* 0x00000008d47c723c */ /* 0x044fe6000004187c */
[-C--:B------:R-:W-:Y:S06]  /*d9d0*/  FMUL.FTZ R123, R123, R229.reuse ;  /* 0x000000e57b7b7220 */ /* 0x080fec0000410000 */
[----:B------:R-:W2:Y:S01]  /*d9e0*/  MUFU.TANH R209, R48 ;  /* 0x0000003000d17308 */ /* 0x000ea20000002400 */
[----:B------:R-:W-:Y:S09]  /*d9f0*/  HMMA.16816.F32.BF16 R128, R212, R10, R128 ;  /* 0x0000000ad480723c */ /* 0x000ff20000041880 */
[----:B------:R-:W2:Y:S01]  /*da00*/  MUFU.TANH R211, R49 ;  /* 0x0000003100d37308 */ /* 0x000ea20000002400 */
[-C--:B------:R-:W-:Y:S01]  /*da10*/  FMUL.FTZ R125, R125, R229.reuse ;  /* 0x000000e57d7d7220 */ /* 0x080fe20000410000 */
[-C--:B------:R-:W-:Y:S01]  /*da20*/  FMUL.FTZ R38, R126, R229.reuse ;  /* 0x000000e57e267220 */ /* 0x080fe20000410000 */
[-C--:B-1----:R-:W-:Y:S01]  /*da30*/  FMUL.FTZ R39, R127, R229.reuse ;  /* 0x000000e57f277220 */ /* 0x082fe20000410000 */
        /* <DEDUP_REMOVED lines=8> */
[----:B----4-:R-:W-:Y:S02]  /*dac0*/  FMUL.FTZ R0, R131, R229 ;  /* 0x000000e583007220 */ /* 0x010fe40000410000 */
[----:B------:R-:W4:Y:S07]  /*dad0*/  LDL R131, [R1+0x10] ;  /* 0x0000100001837983 */ /* 0x000f2e0000100800 */
        /* <DEDUP_REMOVED lines=37> */
[----:B------:R-:W1:Y:S01]  /*dd30*/  MUFU.TANH R96, R96 ;  /* 0x0000006000607308 */ /* 0x000e620000002400 */
[----:B----4-:R-:W-:Y:S09]  /*dd40*/  ISETP.NE.AND P0, PT, R131, RZ, PT ;  /* 0x000000ff8300720c */ /* 0x010ff20003f05270 */
[----:B------:R-:W4:Y:S10]  /*dd50*/  MUFU.TANH R97, R97 ;  /* 0x0000006100617308 */ /* 0x000f340000002400 */
[----:B------:R-:W1:Y:S10]  /*dd60*/  MUFU.TANH R98, R98 ;  /* 0x0000006200627308 */ /* 0x000e740000002400 */
[----:B------:R1:W1:Y:S10]  /*dd70*/  MUFU.TANH R36, R100 ;  /* 0x0000006400247308 */ /* 0x0002740000002400 */
[----:B------:R1:W1:Y:S10]  /*dd80*/  MUFU.TANH R37, R102 ;  /* 0x0000006600257308 */ /* 0x0002740000002400 */
[----:B------:R-:W1:Y:S10]  /*dd90*/  MUFU.TANH R103, R103 ;  /* 0x0000006700677308 */ /* 0x000e740000002400 */
        /* <DEDUP_REMOVED lines=9> */
[----:B------:R1:W1:Y:S10]  /*de30*/  MUFU.TANH R67, R113 ;  /* 0x0000007100437308 */ /* 0x0002740000002400 */
[----:B------:R1:W1:Y:S10]  /*de40*/  MUFU.TANH R29, R114 ;  /* 0x00000072001d7308 */ /* 0x0002740000002400 */
        /* <DEDUP_REMOVED lines=15> */
[----:B------:R1:W1:Y:S01]  /*df40*/  MUFU.TANH R40, R0 ;  /* 0x0000000000287308 */ /* 0x0002620000002400 */
[----:B--234-:R-:W-:Y:S05]  /*df50*/  @!P0 BRA `(.L_x_907) ;  /* 0x0000000c00788947 */ /* 0x01cfea0003800000 */
[----:B------:R-:W2:Y:S01]  /*df60*/  LDL.64 R2, [R1+0x38] ;  /* 0x0000380001027983 */ /* 0x000ea20000100a00 */
[----:B------:R-:W-:Y:S03]  /*df70*/  BSSY.RECONVERGENT B0, `(.L_x_908) ;  /* 0x0000054000007945 */ /* 0x000fe60003800200 */
[----:B------:R-:W3:Y:S04]  /*df80*/  LDL R13, [R1+0x18] ;  /* 0x00001800010d7983 */ /* 0x000ee80000100800 */
[----:B------:R-:W4:Y:S01]  /*df90*/  LDL R12, [R1+0x14] ;  /* 0x00001400010c7983 */ /* 0x000f220000100800 */
[----:B--2---:R-:W-:Y:S04]  /*dfa0*/  ISETP.NE.U32.AND P4, PT, R2, RZ, PT ;  /* 0x000000ff0200720c */ /* 0x004fe80003f85070 */
[----:B------:R-:W-:Y:S11]  /*dfb0*/  ISETP.NE.AND.EX P4, PT, R3, RZ, PT, P4 ;  /* 0x000000ff0300720c */ /* 0x000ff60003f85340 */
[----:B------:R-:W-:Y:S02]  /*dfc0*/  @!UPT UIADD3 URZ, UPT, UPT, URZ, URZ, URZ ;  /* 0x000000fffffff290 */ /* 0x000fe4000fffe0ff */
[----:B------:R-:W2:Y:S01]  /*dfd0*/  @!P4 LD.E R2, desc[UR4][R134.64+0x38] ;  /* 0x000038048602c980 */ /* 0x000ea2000c101900 */
[----:B-1----:R-:W-:Y:S05]  /*dfe0*/  @!P4 IMAD.MOV.U32 R0, RZ, RZ, RZ ;  /* 0x000000ffff00c224 */ /* 0x002fea00078e00ff */
[----:B------:R-:W-:Y:S01]  /*dff0*/  @!P4 IADD3 R3, P0, PT, RZ, -R0, RZ ;  /* 0x80000000ff03c210 */ /* 0x000fe20007f1e0ff */
[----:B--2---:R-:W-:Y:S04]  /*e000*/  @!P4 IMAD.SHL.U32 R0, R2, 0x100, RZ ;  /* 0x000001000200c824 */ /* 0x004fe800078e00ff */
[----:B------:R-:W-:Y:S05]  /*e010*/  @!P4 IMAD.X R0, RZ, RZ, ~R0, P0 ;  /* 0x000000ffff00c224 */ /* 0x000fea00000e0e00 */
[----:B------:R-:W-:Y:S04]  /*e020*/  @!P4 SHF.R.S64 R2, R3, 0x1f, R0 ;  /* 0x0000001f0302c819 */ /* 0x000fe80000001000 */
[----:B---3--:R-:W-:Y:S04]  /*e030*/  @!P4 IADD3 R13, P0, PT, R2, R13, RZ ;  /* 0x0000000d020dc210 */ /* 0x008fe80007f1e0ff */
[----:B----4-:R-:W-:Y:S01]  /*e040*/  @!P4 LEA.HI.X.SX32 R12, R0, R12, 0x1, P0 ;  /* 0x0000000c000cc211 */ /* 0x010fe200000f0eff */
[----:B------:R1:W-:Y:S01]  /*e050*/  @!P4 STL [R1+0x18], R13 ;  /* 0x0000180d0100c387 */ /* 0x0003e20000100800 */
[----:B------:R-:W-:Y:S03]  /*e060*/  IMAD.MOV.U32 R11, RZ, RZ, R13 ;  /* 0x000000ffff0b7224 */ /* 0x000fe600078e000d */
[----:B------:R1:W-:Y:S01]  /*e070*/  @!P4 STL [R1+0x14], R12 ;  /* 0x0000140c0100c387 */ /* 0x0003e20000100800 */
[----:B------:R-:W-:Y:S05]  /*e080*/  @!P4 BRA `(.L_x_909) ;  /* 0x000000040008c947 */ /* 0x000fea0003800000 */
[C---:B------:R-:W-:Y:S01]  /*e090*/  VIADD R10, R30.reuse, 0xfffffe00 ;  /* 0xfffffe001e0a7836 */ /* 0x040fe20000000000 */
[----:B------:R-:W2:Y:S01]  /*e0a0*/  LD.E R2, desc[UR4][R134.64+0x170] ;  /* 0x0001700486027980 */ /* 0x000ea2000c101900 */
[----:B------:R-:W-:Y:S03]  /*e0b0*/  VIADD R9, R30, 0xffffff00 ;  /* 0xffffff001e097836 */ /* 0x000fe60000000000 */
[----:B------:R-:W-:Y:S01]  /*e0c0*/  IABS R6, R10 ;  /* 0x0000000a00067213 */ /* 0x000fe20000000000 */
[----:B------:R-:W3:Y:S01]  /*e0d0*/  LDL.64 R14, [R1+0x8] ;  /* 0x00000800010e7983 */ /* 0x000ee20000100a00 */
[----:B------:R-:W-:Y:S02]  /*e0e0*/  IABS R8, R9 ;  /* 0x0000000900087213 */ /* 0x000fe40000000000 */
[-C--:B--2---:R-:W-:Y:S02]  /*e0f0*/  IABS R0, R2.reuse ;  /* 0x0000000200007213 */ /* 0x084fe40000000000 */
[-C--:B------:R-:W-:Y:S02]  /*e100*/  IABS R7, R2.reuse ;  /* 0x0000000200077213 */ /* 0x080fe40000000000 */
[----:B------:R-:W2:Y:S01]  /*e110*/  I2F.RP R4, R0 ;  /* 0x0000000000047306 */ /* 0x000ea20000209400 */
[-C--:B------:R-:W-:Y:S02]  /*e120*/  LOP3.LUT R10, R10, R2.reuse, RZ, 0x3c, !PT ;  /* 0x000000020a0a7212 */ /* 0x080fe400078e3cff */
[----:B------:R-:W-:Y:S01]  /*e130*/  IMAD.MOV R7, RZ, RZ, -R7 ;  /* 0x000000ffff077224 */ /* 0x000fe200078e0a07 */
[----:B------:R-:W-:Y:S06]  /*e140*/  LOP3.LUT R9, R9, R2, RZ, 0x3c, !PT ;  /* 0x0000000209097212 */ /* 0x000fec00078e3cff */
[----:B--2---:R-:W2:Y:S02]  /*e150*/  MUFU.RCP R4, R4 ;  /* 0x0000000400047308 */ /* 0x004ea40000001000 */
[----:B--2---:R-:W-:Y:S08]  /*e160*/  VIADD R4, R4, 0xffffffe ;  /* 0x0ffffffe04047836 */ /* 0x004ff00000000000 */
[----:B------:R-:W2:Y:S02]  /*e170*/  F2I.FTZ.U32.TRUNC.NTZ R5, R4 ;  /* 0x0000000400057305 */ /* 0x000ea4000021f000 */
[--C-:B--2---:R-:W-:Y:S01]  /*e180*/  IMAD.MOV R3, RZ, RZ, -R5.reuse ;  /* 0x000000ffff037224 */ /* 0x104fe200078e0a05 */
        /* <DEDUP_REMOVED lines=24> */
[C---:B---3--:R-:W-:Y:S02]  /*e310*/  LEA R8, P5, R3.reuse, R14, 0x2 ;  /* 0x0000000e03087211 */ /* 0x048fe400078a10ff */
        /* <DEDUP_REMOVED lines=23> */
[----:B-1----:R-:W-:Y:S05]  /*e490*/  LEA.HI.X R12, R2, R12, R0, 0x1, P0 ;  /* 0x0000000c020c7211 */ /* 0x002fea00000f0c00 */
[----:B------:R2:W-:Y:S02]  /*e4a0*/  STL [R1+0x14], R12 ;  /* 0x0000140c01007387 */ /* 0x0005e40000100800 */
.L_x_909:
[----:B------:R-:W-:Y:S05]  /*e4b0*/  BSYNC.RECONVERGENT B0 ;  /* 0x0000000000007941 */ /* 0x000fea0003800200 */
.L_x_908:
[----:B------:R-:W3:Y:S01]  /*e4c0*/  LDL R4, [R1+0x14] ;  /* 0x0000140001047983 */ /* 0x000ee20000100800 */
[CC--:B------:R-:W-:Y:S01]  /*e4d0*/  LEA R2, P0, R232.reuse, R11.reuse, 0x5 ;  /* 0x0000000be8027211 */ /* 0x0c0fe200078028ff */
[C---:B------:R-:W-:Y:S02]  /*e4e0*/  @!P1 IMAD R6, R233.reuse, 0xa0, RZ ;  /* 0x000000a0e9069824 */ /* 0x040fe400078e02ff */
[C---:B------:R-:W-:Y:S01]  /*e4f0*/  @!P1 IMAD R7, R233.reuse, 0x140, RZ ;  /* 0x00000140e9079824 */ /* 0x040fe200078e02ff */
[-C--:B-12---:R-:W-:Y:S01]  /*e500*/  @!P1 MOV R12, R2.reuse ;  /* 0x00000002000c9202 */ /* 0x086fe20000000f00 */
[C---:B------:R-:W-:Y:S01]  /*e510*/  @!P1 IMAD R25, R233.reuse, 0x1a0, RZ ;  /* 0x000001a0e9199824 */ /* 0x040fe200078e02ff */
[-C--:B------:R-:W-:Y:S01]  /*e520*/  @!P1 MOV R14, R2.reuse ;  /* 0x00000002000e9202 */ /* 0x080fe20000000f00 */
[--C-:B------:R-:W-:Y:S01]  /*e530*/  @!P1 IMAD.MOV.U32 R16, RZ, RZ, R2.reuse ;  /* 0x000000ffff109224 */ /* 0x100fe200078e0002 */
[----:B------:R-:W-:Y:S01]  /*e540*/  @!P1 MOV R18, R2 ;  /* 0x0000000200129202 */ /* 0x000fe20000000f00 */
[C---:B------:R-:W-:Y:S02]  /*e550*/  @!P1 IMAD R0, R233.reuse, 0x60, RZ ;  /* 0x00000060e9009824 */ /* 0x040fe400078e02ff */
[C---:B------:R-:W-:Y:S02]  /*e560*/  @!P1 IMAD R26, R233.reuse, 0x180, RZ ;  /* 0x00000180e91a9824 */ /* 0x040fe400078e02ff */
[----:B------:R-:W-:Y:S01]  /*e570*/  @!P1 IMAD R27, R233, 0x1c0, RZ ;  /* 0x000001c0e91b9824 */ /* 0x000fe200078e02ff */
[CC--:B---3--:R-:W-:Y:S02]  /*e580*/  LEA.HI.X R3, R232.reuse, R4.reuse, R233, 0x5, P0 ;  /* 0x00000004e8037211 */ /* 0x0c8fe400000f2ce9 */
[----:B------:R-:W-:Y:S02]  /*e590*/  @!P3 MOV R5, R4 ;  /* 0x000000040005b202 */ /* 0x000fe40000000f00 */
[----:B------:R-:W-:Y:S01]  /*e5a0*/  @!P3 MOV R4, R11 ;  /* 0x0000000b0004b202 */ /* 0x000fe20000000f00 */
[----:B------:R-:W-:Y:S01]  /*e5b0*/  @!P1 IMAD.WIDE.U32 R20, R232, 0xa0, R2 ;  /* 0x000000a0e8149825 */ /* 0x000fe200078e0002 */
[-C--:B------:R-:W-:Y:S02]  /*e5c0*/  @!P1 MOV R13, R3.reuse ;  /* 0x00000003000d9202 */ /* 0x080fe40000000f00 */
[----:B------:R-:W-:Y:S01]  /*e5d0*/  @!P1 MOV R17, R3 ;  /* 0x0000000300119202 */ /* 0x000fe20000000f00 */
[----:B------:R-:W-:Y:S01]  /*e5e0*/  @!PT LDS RZ, [RZ] ;  /* 0x00000000fffff984 */ /* 0x000fe20000000800 */
[----:B------:R-:W-:Y:S01]  /*e5f0*/  @!PT LDS RZ, [RZ] ;  /* 0x00000000fffff984 */ /* 0x000fe20000000800 */
[----:B------:R-:W-:Y:S01]  /*e600*/  @!PT LDS RZ, [RZ] ;  /* 0x00000000fffff984 */ /* 0x000fe20000000800 */
[----:B------:R1:W-:Y:S01]  /*e610*/  @!P3 LDGSTS.E.BYPASS.LTC128B.128 [R231+0x2000], desc[UR4][R4.64] ;  /* 0x0200000004e7bfae */ /* 0x0003e2000b981a04 */
[----:B------:R-:W-:Y:S01]  /*e620*/  @!P1 IMAD.IADD R21, R6, 0x1, R21 ;  /* 0x0000000106159824 */ /* 0x000fe200078e0215 */
[-C--:B------:R-:W-:Y:S01]  /*e630*/  @!P1 MOV R6, R2.reuse ;  /* 0x0000000200069202 */ /* 0x080fe20000000f00 */
[C---:B------:R-:W-:Y:S01]  /*e640*/  @!P1 IMAD.WIDE.U32 R12, R232.reuse, 0x140, R12 ;  /* 0x00000140e80c9825 */ /* 0x040fe200078e000c */
[----:B------:R2:W-:Y:S02]  /*e650*/  @P3 STS.128 [R231+0x2000], RZ ;  /* 0x002000ffe7003388 */ /* 0x0005e40000000c00 */
[CC--:B------:R-:W-:Y:S01]  /*e660*/  @!P1 LEA R24, P3, R232.reuse, R2.reuse, 0x6 ;  /* 0x00000002e8189211 */ /* 0x0c0fe200078630ff */
[C---:B------:R-:W-:Y:S01]  /*e670*/  @!P1 IMAD.WIDE.U32 R16, R232.reuse, 0xe0, R16 ;  /* 0x000000e0e8109825 */ /* 0x040fe200078e0010 */
[----:B------:R2:W-:Y:S02]  /*e680*/  @P1 STS.128 [R231+0x2800], RZ ;  /* 0x002800ffe7001388 */ /* 0x0005e40000000c00 */
[----:B------:R-:W-:Y:S01]  /*e690*/  @!P1 IADD3 R13, PT, PT, R7, R13, RZ ;  /* 0x0000000d070d9210 */ /* 0x000fe20007ffe0ff */
[C-C-:B------:R-:W-:Y:S01]  /*e6a0*/  @!P1 IMAD.WIDE.U32 R22, R232.reuse, 0x60, R2.reuse ;  /* 0x00000060e8169825 */ /* 0x140fe200078e0002 */
[----:B------:R-:W-:Y:S01]  /*e6b0*/  @!PT LDS RZ, [RZ] ;  /* 0x00000000fffff984 */ /* 0x000fe20000000800 */
[----:B------:R-:W-:Y:S01]  /*e6c0*/  @!PT LDS RZ, [RZ] ;  /* 0x00000000fffff984 */ /* 0x000fe20000000800 */
[----:B------:R-:W-:Y:S01]  /*e6d0*/  @!PT LDS RZ, [RZ] ;  /* 0x00000000fffff984 */ /* 0x000fe20000000800 */
[----:B------:R-:W-:Y:S02]  /*e6e0*/  @!P1 LDGSTS.E.BYPASS.LTC128B.128 [R231+0x2800], desc[UR4][R2.64] ;  /* 0x0280000002e79fae */ /* 0x000fe4000b981a04 */
[----:B------:R-:W-:Y:S01]  /*e6f0*/  @!P1 MOV R19, R3 ;  /* 0x0000000300139202 */ /* 0x000fe20000000f00 */
[----:B------:R-:W-:Y:S01]  /*e700*/  @!P1 IMAD.WIDE.U32 R8, R232, 0x180, R2 ;  /* 0x00000180e8089825 */ /* 0x000fe200078e0002 */
[----:B------:R2:W-:Y:S03]  /*e710*/  @P1 STS.128 [R231+0x3000], RZ ;  /* 0x003000ffe7001388 */ /* 0x0005e60000000c00 */
[--C-:B------:R-:W-:Y:S01]  /*e720*/  @!P1 IMAD.MOV.U32 R7, RZ, RZ, R3.reuse ;  /* 0x000000ffff079224 */ /* 0x100fe200078e0003 */
[----:B------:R-:W-:Y:S01]  /*e730*/  @!P1 IADD3 R9, PT, PT, R26, R9, RZ ;  /* 0x000000091a099210 */ /* 0x000fe20007ffe0ff */
[----:B------:R-:W-:Y:S02]  /*e740*/  @!P1 IMAD.MOV.U32 R15, RZ, RZ, R3 ;  /* 0x000000ffff0f9224 */ /* 0x000fe400078e0003 */
[C---:B------:R-:W-:Y:S01]  /*e750*/  @!P1 IMAD.WIDE.U32 R6, R232.reuse, 0x1a0, R6 ;  /* 0x000001a0e8069825 */ /* 0x040fe200078e0006 */
[CC--:B-1----:R-:W-:Y:S03]  /*e760*/  @!P1 LEA R4, P0, R232.reuse, R2.reuse, 0x5 ;  /* 0x00000002e8049211 */ /* 0x0c2fe600078028ff */
[C---:B------:R-:W-:Y:S01]  /*e770*/  @!P1 IMAD.WIDE.U32 R14, R232.reuse, 0x120, R14 ;  /* 0x00000120e80e9825 */ /* 0x040fe200078e000e */
[----:B------:R-:W-:Y:S02]  /*e780*/  @!P1 IADD3 R7, PT, PT, R25, R7, RZ ;  /* 0x0000000719079210 */ /* 0x000fe40007ffe0ff */
[-C--:B------:R-:W-:Y:S01]  /*e790*/  @!P1 LEA.HI.X R5, R232, R3.reuse, R233, 0x5, P0 ;  /* 0x00000003e8059211 */ /* 0x080fe200000f2ce9 */
[----:B------:R-:W-:Y:S01]  /*e7a0*/  @!P1 IMAD.IADD R23, R0, 0x1, R23 ;  /* 0x0000000100179824 */ /* 0x000fe200078e0217 */
[C---:B------:R-:W-:Y:S01]  /*e7b0*/  @!P1 LEA.HI.X R25, R232.reuse, R3, R233, 0x6, P3 ;  /* 0x00000003e8199211 */ /* 0x040fe200018f34e9 */
[C---:B------:R-:W-:Y:S01]  /*e7c0*/  @!P1 IMAD.WIDE.U32 R18, R232.reuse, 0xc0, R18 ;  /* 0x000000c0e8129825 */ /* 0x040fe200078e0012 */
[CC--:B------:R-:W-:Y:S01]  /*e7d0*/  @!P1 LEA R26, P0, R232.reuse, R2.reuse, 0x7 ;  /* 0x00000002e81a9211 */ /* 0x0c0fe200078038ff */
[----:B------:R-:W-:Y:S01]  /*e7e0*/  @!PT LDS RZ, [RZ] ;  /* 0x00000000fffff984 */ /* 0x000fe20000000800 */
[----:B------:R-:W-:Y:S01]  /*e7f0*/  @!PT LDS RZ, [RZ] ;  /* 0x00000000fffff984 */ /* 0x000fe20000000800 */
[----:B------:R-:W-:Y:S01]  /*e800*/  @!PT LDS RZ, [RZ] ;  /* 0x00000000fffff984 */ /* 0x000fe20000000800 */
[----:B------:R1:W-:Y:S02]  /*e810*/  @!P1 LDGSTS.E.BYPASS.LTC128B.128 [R231+0x3000], desc[UR4][R4.64] ;  /* 0x0300000004e79fae */ /* 0x0003e4000b981a04 */
[----:B------:R-:W-:Y:S02]  /*e820*/  @!P1 IMAD.WIDE.U32 R10, R232, 0x160, R2 ;  /* 0x00000160e80a9825 */ /* 0x000fe400078e0002 */
[----:B------:R2:W-:Y:S02]  /*e830*/  @P1 STS.128 [R231+0x3800], RZ ;  /* 0x003800ffe7001388 */ /* 0x0005e40000000c00 */
[C---:B------:R-:W-:Y:S02]  /*e840*/  @!P1 IMAD R0, R233.reuse, 0xc0, RZ ;  /* 0x000000c0e9009824 */ /* 0x040fe400078e02ff */
[----:B------:R-:W-:Y:S01]  /*e850*/  @!PT LDS RZ, [RZ] ;  /* 0x00000000fffff984 */ /* 0x000fe20000000800 */
[----:B------:R-:W-:Y:S01]  /*e860*/  @!PT LDS RZ, [RZ] ;  /* 0x00000000fffff984 */ /* 0x000fe20000000800 */
[----:B------:R-:W-:Y:S01]  /*e870*/  @!PT LDS RZ, [RZ] ;  /* 0x00000000fffff984 */ /* 0x000fe20000000800 */
[----:B------:R2:W-:Y:S03]  /*e880*/  @!P1 LDGSTS.E.BYPASS.LTC128B.128 [R231+0x3800], desc[UR4][R24.64] ;  /* 0x0380000018e79fae */ /* 0x0005e6000b981a04 */
[----:B------:R-:W-:Y:S01]  /*e890*/  @!P1 IADD3 R19, PT, PT, R0, R19, RZ ;  /* 0x0000001300139210 */ /* 0x000fe20007ffe0ff */
[----:B------:R2:W-:Y:S01]  /*e8a0*/  @P1 STS.128 [R231+0x4000], RZ ;  /* 0x004000ffe7001388 */ /* 0x0005e20000000c00 */
[C---:B------:R-:W-:Y:S03]  /*e8b0*/  @!P1 IMAD R0, R233.reuse, 0x160, RZ ;  /* 0x00000160e9009824 */ /* 0x040fe600078e02ff */
[----:B------:R-:W-:Y:S01]  /*e8c0*/  @!PT LDS RZ, [RZ] ;  /* 0x00000000fffff984 */ /* 0x000fe20000000800 */
[----:B------:R-:W-:Y:S01]  /*e8d0*/  @!PT LDS RZ, [RZ] ;  /* 0x00000000fffff984 */ /* 0x000fe20000000800 */
[----:B------:R-:W-:Y:S01]  /*e8e0*/  @!PT LDS RZ, [RZ] ;  /* 0x00000000fffff984 */ /* 0x000fe20000000800 */
[----:B------:R2:W-:Y:S02]  /*e8f0*/  @!P1 LDGSTS.E.BYPASS.LTC128B.128 [R231+0x4000], desc[UR4][R22.64] ;  /* 0x0400000016e79fae */ /* 0x0005e4000b981a04 */
[----:B------:R-:W-:Y:S02]  /*e900*/  @!P1 IADD3 R11, PT, PT, R0, R11, RZ ;  /* 0x0000000b000b9210 */ /* 0x000fe40007ffe0ff */
[----:B------:R2:W-:Y:S01]  /*e910*/  @P1 STS.128 [R231+0x4800], RZ ;  /* 0x004800ffe7001388 */ /* 0x0005e20000000c00 */
[C---:B-1----:R-:W-:Y:S02]  /*e920*/  @!P1 IMAD R4, R233.reuse, 0xe0, RZ ;  /* 0x000000e0e9049824 */ /* 0x042fe400078e02ff */
[----:B------:R-:W-:Y:S03]  /*e930*/  @!P1 IMAD R5, R233, 0x120, RZ ;  /* 0x00000120e9059824 */ /* 0x000fe600078e02ff */
[----:B------:R-:W-:Y:S01]  /*e940*/  @!P1 IADD3 R17, PT, PT, R4, R17, RZ ;  /* 0x0000001104119210 */ /* 0x000fe20007ffe0ff */
[----:B------:R-:W-:Y:S01]  /*e950*/  @!P1 IMAD.IADD R15, R5, 0x1, R15 ;  /* 0x00000001050f9824 */ /* 0x000fe200078e020f */
[-C--:B------:R-:W-:Y:S01]  /*e960*/  @!P1 MOV R4, R2.reuse ;  /* 0x0000000200049202 */ /* 0x080fe20000000f00 */
[----:B------:R-:W-:Y:S04]  /*e970*/  @!P1 IMAD.MOV.U32 R5, RZ, RZ, R3 ;  /* 0x000000ffff059224 */ /* 0x000fe800078e0003 */
        /* <DEDUP_REMOVED lines=60> */
.L_x_907:
[----:B------:R-:W-:Y:S05]  /*ed40*/  BSYNC.RECONVERGENT B1 ;  /* 0x0000000000017941 */ /* 0x000fea0003800200 */
.L_x_906:
[----:B--2---:R-:W2:Y:S01]  /*ed50*/  LD.E R3, desc[UR4][R134.64+0xdc] ;  /* 0x0000dc0486037980 */ /* 0x004ea2000c101900 */
[----:B-1----:R-:W-:Y:S02]  /*ed60*/  MOV R105, R37 ;  /* 0x0000002500697202 */ /* 0x002fe40000000f00 */
        /* <DEDUP_REMOVED lines=65> */
[----:B------:R-:W-:Y:S01]  /*f180*/  FMNMX3.FTZ R0, R0, R29, R115, !PT ;  /* 0x0000001d00007276 */ /* 0x000fe20007810073 */
[----:B------:R-:W1:Y:S01]  /*f190*/  SHFL.BFLY PT, R4, R37, 0x2, 0x1f ;  /* 0x0c401f0025047f89 */ /* 0x000e6200000e0000 */
[----:B------:R-:W-:Y:S04]  /*f1a0*/  MOV R127, R32 ;  /* 0x00000020007f7202 */ /* 0x000fe80000000f00 */
[----:B------:R-:W-:Y:S04]  /*f1b0*/  FMNMX3.FTZ R0, R0, R127, R130, !PT ;  /* 0x0000007f00007276 */ /* 0x000fe80007810082 */
[----:B------:R-:W-:Y:S04]  /*f1c0*/  FMNMX3.FTZ R0, R0, R122, R123, !PT ;  /* 0x0000007a00007276 */ /* 0x000fe8000781007b */
[----:B------:R-:W-:Y:S04]  /*f1d0*/  FMNMX3.FTZ R0, R0, R38, R39, !PT ;  /* 0x0000002600007276 */ /* 0x000fe80007810027 */
[----:B------:R-:W-:Y:S05]  /*f1e0*/  FMNMX3.FTZ R0, R0, R41, R40, !PT ;  /* 0x0000002900007276 */ /* 0x000fea0007810028 */
[----:B------:R-:W3:Y:S01]  /*f1f0*/  SHFL.BFLY PT, R2, R0, 0x2, 0x1f ;  /* 0x0c401f0000027f89 */ /* 0x000ee200000e0000 */
[----:B-1----:R-:W-:Y:S07]  /*f200*/  FMNMX.FTZ R37, R37, R4, !PT ;  /* 0x0000000425257209 */ /* 0x002fee0007810000 */
[----:B------:R-:W1:Y:S01]  /*f210*/  SHFL.BFLY PT, R4, R37, 0x1, 0x1f ;  /* 0x0c201f0025047f89 */ /* 0x000e6200000e0000 */
[----:B---3--:R-:W-:Y:S07]  /*f220*/  FMNMX.FTZ R0, R0, R2, !PT ;  /* 0x0000000200007209 */ /* 0x008fee0007810000 */
[----:B------:R-:W3:Y:S01]  /*f230*/  SHFL.BFLY PT, R2, R0, 0x1, 0x1f ;  /* 0x0c201f0000027f89 */ /* 0x000ee200000e0000 */
[----:B-1----:R-:W-:Y:S02]  /*f240*/  FMNMX.FTZ R37, R37, R4, !PT ;  /* 0x0000000425257209 */ /* 0x002fe40007810000 */
[----:B------:R-:W-:Y:S02]  /*f250*/  LOP3.LUT R4, R223, 0x200, R227, 0xf8, !PT ;  /* 0x00000200df047812 */ /* 0x000fe400078ef8e3 */
[----:B------:R-:W-:Y:S02]  /*f260*/  FSETP.NEU.FTZ.AND P1, PT, R37, -INF , PT ;  /* 0xff8000002500780b */ /* 0x000fe40003f3d000 */
[----:B------:R-:W-:Y:S04]  /*f270*/  LEA R69, R4, R224, 0x1 ;  /* 0x000000e004457211 */ /* 0x000fe800078e08ff */
[----:B------:R-:W-:Y:S01]  /*f280*/  IADD3 R43, PT, PT, R221, R69, RZ ;  /* 0x00000045dd2b7210 */ /* 0x000fe20007ffe0ff */
[----:B------:R-:W1:Y:S01]  /*f290*/  LDSM.16.MT88.4 R12, [R69+0xa000] ;  /* 0x00a00000450c783b */ /* 0x000e620000004200 */
[C---:B------:R-:W-:Y:S02]  /*f2a0*/  IADD3 R8, PT, PT, R69.reuse, 0xa000, RZ ;  /* 0x0000a00045087810 */ /* 0x040fe40007ffe0ff */
[----:B------:R-:W-:Y:S02]  /*f2b0*/  IADD3 R42, PT, PT, R69, 0xa040, RZ ;  /* 0x0000a040452a7810 */ /* 0x000fe40007ffe0ff */
[----:B------:R-:W-:Y:S03]  /*f2c0*/  @P2 IADD3 R42, PT, PT, R8, -0x40, RZ ;  /* 0xffffffc0082a2810 */ /* 0x000fe60007ffe0ff */
[----:B------:R-:W4:Y:S01]  /*f2d0*/  LDSM.16.MT88.4 R20, [R43+0xa000] ;  /* 0x00a000002b14783b */ /* 0x000f220000004200 */
[----:B------:R-:W-:Y:S02]  /*f2e0*/  IADD3 R68, PT, PT, R221, R42, RZ ;  /* 0x0000002add447210 */ /* 0x000fe40007ffe0ff */
[----:B---3--:R-:W-:Y:S01]  /*f2f0*/  FMNMX.FTZ R36, R0, R2, !PT ;  /* 0x0000000200247209 */ /* 0x008fe20007810000 */
[----:B------:R-:W-:Y:S01]  /*f300*/  FADD.FTZ R2, -R37, R133 ;  /* 0x0000008525027221 */ /* 0x000fe20000010100 */
[----:B------:R-:W-:Y:S02]  /*f310*/  MOV R133, R28 ;  /* 0x0000001c00857202 */ /* 0x000fe40000000f00 */
[C---:B------:R-:W-:Y:S01]  /*f320*/  FSETP.NEU.FTZ.AND P0, PT, R36.reuse, -INF , PT ;  /* 0xff8000002400780b */ /* 0x040fe20003f1d000 */
[----:B------:R-:W-:Y:S01]  /*f330*/  FADD.FTZ R0, -R36, R132 ;  /* 0x0000008424007221 */ /* 0x000fe20000010100 */
[----:B------:R-:W-:Y:S01]  /*f340*/  MOV R132, R29 ;  /* 0x0000001d00847202 */ /* 0x000fe20000000f00 */
[----:B------:R-:W-:Y:S08]  /*f350*/  LDSM.16.MT88.4 R48, [R68] ;  /* 0x000000004430783b */ /* 0x000ff00000004200 */
[----:B------:R-:W-:Y:S08]  /*f360*/  LDSM.16.MT88.4 R52, [R69+0xa800] ;  /* 0x00a800004534783b */ /* 0x000ff00000004200 */
[----:B------:R-:W-:Y:S08]  /*f370*/  LDSM.16.MT88.4 R56, [R43+0xa800] ;  /* 0x00a800002b38783b */ /* 0x000ff00000004200 */
[----:B------:R-:W-:Y:S01]  /*f380*/  LDSM.16.MT88.4 R60, [R42+0x800] ;  /* 0x000800002a3c783b */ /* 0x000fe20000004200 */
        /* <DEDUP_REMOVED lines=9> */
[----:B------:R-:W3:Y:S01]  /*f420*/  MUFU.EX2 R0, R0 ;  /* 0x0000000000007308 */ /* 0x000ee20000000800 */
[-CC-:B------:R-:W-:Y:S01]  /*f430*/  FFMA.FTZ R33, R179, R3.reuse, -R70.reuse ;  /* 0x00000003b3217223 */ /* 0x180fe20000010846 */
[-C--:B------:R-:W-:Y:S01]  /*f440*/  FFMA.FTZ R32, R170, R3.reuse, -R70 ;  /* 0x00000003aa207223 */ /* 0x080fe20000010846 */
[-CC-:B------:R-:W-:Y:S07]  /*f450*/  FFMA.FTZ R38, R38, R3.reuse, -R72.reuse ;  /* 0x0000000326267223 */ /* 0x180fee0000010848 */
[----:B------:R5:W-:Y:S01]  /*f460*/  MUFU.EX2 R116, R4 ;  /* 0x0000000400747308 */ /* 0x000be20000000800 */
[-CC-:B------:R-:W-:Y:S01]  /*f470*/  FFMA.FTZ R39, R39, R3.reuse, -R72.reuse ;  /* 0x0000000327277223 */ /* 0x180fe20000010848 */
[--C-:B------:R-:W-:Y:S08]  /*f480*/  FFMA.FTZ R41, R41, R3, -R72.reuse ;  /* 0x0000000329297223 */ /* 0x100ff00000010848 */
[----:B------:R1:W4:Y:S01]  /*f490*/  MUFU.EX2 R113, R5 ;  /* 0x0000000500717308 */ /* 0x0003220000000800 */
[C---:B--2---:R-:W-:Y:S01]  /*f4a0*/  FMUL.FTZ R8, R2.reuse, R140 ;  /* 0x0000008c02087220 */ /* 0x044fe20000410000 */
[C---:B------:R-:W-:Y:S01]  /*f4b0*/  FMUL.FTZ R9, R2.reuse, R141 ;  /* 0x0000008d02097220 */ /* 0x040fe20000410000 */
[C---:B------:R-:W-:Y:S01]  /*f4c0*/  FMUL.FTZ R16, R2.reuse, R148 ;  /* 0x0000009402107220 */ /* 0x040fe20000410000 */
[----:B------:R-:W-:Y:S01]  /*f4d0*/  FMUL.FTZ R17, R2, R149 ;  /* 0x0000009502117220 */ /* 0x000fe20000410000 */
[C---:B---3--:R-:W-:Y:S01]  /*f4e0*/  FMUL.FTZ R7, R0.reuse, R139 ;  /* 0x0000008b00077220 */ /* 0x048fe20000410000 */
[C---:B------:R-:W-:Y:S01]  /*f4f0*/  FMUL.FTZ R6, R0.reuse, R138 ;  /* 0x0000008a00067220 */ /* 0x040fe20000410000 */
[C---:B------:R-:W-:Y:S01]  /*f500*/  FMUL.FTZ R10, R0.reuse, R142 ;  /* 0x0000008e000a7220 */ /* 0x040fe20000410000 */
[C---:B------:R-:W-:Y:S01]  /*f510*/  FMUL.FTZ R11, R0.reuse, R143 ;  /* 0x0000008f000b7220 */ /* 0x040fe20000410000 */
[--C-:B-----5:R-:W-:Y:S01]  /*f520*/  FFMA.FTZ R4, R173, R3, -R72.reuse ;  /* 0x00000003ad047223 */ /* 0x120fe20000010848 */
[C---:B------:R-:W-:Y:S01]  /*f530*/  FMUL.FTZ R18, R0.reuse, R150 ;  /* 0x0000009600127220 */ /* 0x040fe20000410000 */
[----:B------:R-:W-:Y:S01]  /*f540*/  FMUL.FTZ R19, R0, R151 ;  /* 0x0000009700137220 */ /* 0x000fe20000410000 */
[----:B------:R2:W-:Y:S01]  /*f550*/  MUFU.EX2 R223, R32 ;  /* 0x0000002000df7308 */ /* 0x0005e20000000800 */
[--C-:B-1----:R-:W-:Y:S01]  /*f560*/  FFMA.FTZ R5, R174, R3, -R72.reuse ;  /* 0x00000003ae057223 */ /* 0x102fe20000010848 */
[----:B----4-:R-:W-:Y:S01]  /*f570*/  F2FP.BF16.F32.PACK_AB R44, R116, R113 ;  /* 0x00000071742c723e */ /* 0x010fe200000010ff */
[C---:B------:R-:W-:Y:S07]  /*f580*/  FMUL.FTZ R26, R0.reuse, R158 ;  /* 0x0000009e001a7220 */ /* 0x040fee0000410000 */
[----:B------:R1:W-:Y:S01]  /*f590*/  MUFU.EX2 R118, R4 ;  /* 0x0000000400767308 */ /* 0x0003e20000000800 */
[----:B------:R-:W-:Y:S01]  /*f5a0*/  FMUL.FTZ R27, R0, R159 ;  /* 0x0000009f001b7220 */ /* 0x000fe20000410000 */
[C---:B------:R-:W-:Y:S01]  /*f5b0*/  FMUL.FTZ R24, R2.reuse, R156 ;  /* 0x0000009c02187220 */ /* 0x040fe20000410000 */
[----:B------:R-:W-:Y:S07]  /*f5c0*/  FMUL.FTZ R25, R2, R157 ;  /* 0x0000009d02197220 */ /* 0x000fee0000410000 */
[----:B------:R3:W4:Y:S01]  /*f5d0*/  MUFU.EX2 R114, R5 ;  /* 0x0000000500727308 */ /* 0x0007220000000800 */
[C---:B------:R-:W-:Y:S01]  /*f5e0*/  FMUL.FTZ R34, R0.reuse, R166 ;  /* 0x000000a600227220 */ /* 0x040fe20000410000 */
[----:B------:R-:W-:Y:S08]  /*f5f0*/  FMUL.FTZ R35, R0, R167 ;  /* 0x000000a700237220 */ /* 0x000ff00000410000 */
[----:B------:R5:W-:Y:S01]  /*f600*/  MUFU.EX2 R229, R33 ;  /* 0x0000002100e57308 */ /* 0x000be20000000800 */
[-C--:B--2---:R-:W-:Y:S09]  /*f610*/  FFMA.FTZ R32, R182, R3.reuse, -R72 ;  /* 0x00000003b6207223 */ /* 0x084ff20000010848 */
[----:B------:R-:W-:Y:S01]  /*f620*/  MUFU.EX2 R39, R39 ;  /* 0x0000002700277308 */ /* 0x000fe20000000800 */
[-CC-:B-1----:R-:W-:Y:S09]  /*f630*/  FFMA.FTZ R4, R176, R3.reuse, -R70.reuse ;  /* 0x00000003b0047223 */ /* 0x182ff20000010846 */
[----:B------:R1:W-:Y:S01]  /*f640*/  MUFU.EX2 R215, R32 ;  /* 0x0000002000d77308 */ /* 0x0003e20000000800 */
[-C--:B---3--:R-:W-:Y:S01]  /*f650*/  FFMA.FTZ R5, R177, R3.reuse, -R70 ;  /* 0x00000003b1057223 */ /* 0x088fe20000010846 */
[----:B----4-:R-:W-:Y:S08]  /*f660*/  F2FP.BF16.F32.PACK_AB R45, R118, R114 ;  /* 0x00000072762d723e */ /* 0x010ff000000010ff */
[----:B------:R2:W-:Y:S01]  /*f670*/  MUFU.EX2 R102, R4 ;  /* 0x0000000400667308 */ /* 0x0005e20000000800 */
[-CC-:B-----5:R-:W-:Y:S09]  /*f680*/  FFMA.FTZ R33, R183, R3.reuse, -R72.reuse ;  /* 0x00000003b7217223 */ /* 0x1a0ff20000010848 */
[----:B------:R3:W4:Y:S10]  /*f690*/  MUFU.EX2 R108, R5 ;  /* 0x00000005006c7308 */ /* 0x0007340000000800 */
[----:B------:R5:W-:Y:S01]  /*f6a0*/  MUFU.EX2 R214, R33 ;  /* 0x0000002100d67308 */ /* 0x000be20000000800 */
[----:B-1----:R-:W-:Y:S09]  /*f6b0*/  FMUL.FTZ R32, R2, R164 ;  /* 0x000000a402207220 */ /* 0x002ff20000410000 */
[----:B------:R-:W-:Y:S01]  /*f6c0*/  MUFU.EX2 R41, R41 ;  /* 0x0000002900297308 */ /* 0x000fe20000000800 */
[-CC-:B--2---:R-:W-:Y:S09]  /*f6d0*/  FFMA.FTZ R4, R168, R3.reuse, -R72.reuse ;  /* 0x00000003a8047223 */ /* 0x184ff20000010848 */
[----:B------:R1:W-:Y:S01]  /*f6e0*/  MUFU.EX2 R104, R4 ;  /* 0x0000000400687308 */ /* 0x0003e20000000800 */
[----:B---3--:R-:W-:Y:S01]  /*f6f0*/  FFMA.FTZ R5, R169, R3, -R72 ;  /* 0x00000003a9057223 */ /* 0x008fe20000010848 */
[----:B----4-:R-:W-:Y:S01]  /*f700*/  F2FP.BF16.F32.PACK_AB R46, R102, R108 ;  /* 0x0000006c662e723e */ /* 0x010fe200000010ff */
[C---:B-----5:R-:W-:Y:S07]  /*f710*/  FMUL.FTZ R33, R2.reuse, R165 ;  /* 0x000000a502217220 */ /* 0x060fee0000410000 */
[----:B------:R-:W2:Y:S01]  /*f720*/  MUFU.EX2 R109, R5 ;  /* 0x00000005006d7308 */ /* 0x000ea20000000800 */
[----:B-1----:R-:W-:Y:S01]  /*f730*/  FMUL.FTZ R4, R2, R136 ;  /* 0x0000008802047220 */ /* 0x002fe20000410000 */
[----:B------:R-:W-:Y:S02]  /*f740*/  MOV R136, R30 ;  /* 0x0000001e00887202 */ /* 0x000fe40000000f00 */
[----:B------:R-:W1:Y:S01]  /*f750*/  LDSM.16.MT88.4 R28, [R42] ;  /* 0x000000002a1c783b */ /* 0x000e620000004200 */
[----:B--2---:R-:W-:Y:S01]  /*f760*/  F2FP.BF16.F32.PACK_AB R47, R104, R109 ;  /* 0x0000006d682f723e */ /* 0x004fe200000010ff */
[C---:B------:R-:W-:Y:S07]  /*f770*/  FMUL.FTZ R5, R2.reuse, R137 ;  /* 0x0000008902057220 */ /* 0x040fee0000410000 */
        /* <DEDUP_REMOVED lines=12> */
[C---:B-1----:R-:W-:Y:S03]  /*f840*/  HMMA.16816.F32.BF16 R20, R44.reuse, R28, R20 ;  /* 0x0000001c2c14723c */ /* 0x042fe60000041814 */
[-C--:B------:R-:W-:Y:S01]  /*f850*/  FFMA.FTZ R28, R178, R3.reuse, -R70 ;  /* 0x00000003b21c7223 */ /* 0x080fe20000010846 */
[--C-:B------:R-:W-:Y:S03]  /*f860*/  FFMA.FTZ R29, R171, R3, -R72.reuse ;  /* 0x00000003ab1d7223 */ /* 0x100fe60000010848 */
[----:B------:R1:W2:Y:S01]  /*f870*/  MUFU.EX2 R227, R28 ;  /* 0x0000001c00e37308 */ /* 0x0002a20000000800 */
[C---:B------:R-:W-:Y:S09]  /*f880*/  HMMA.16816.F32.BF16 R24, R44.reuse, R30, R24 ;  /* 0x0000001e2c18723c */ /* 0x040ff20000041818 */
[----:B------:R3:W-:Y:S01]  /*f890*/  MUFU.EX2 R212, R29 ;  /* 0x0000001d00d47308 */ /* 0x0007e20000000800 */
[C---:B------:R-:W-:Y:S01]  /*f8a0*/  FMUL.FTZ R30, R0.reuse, R162 ;  /* 0x000000a2001e7220 */ /* 0x040fe20000410000 */
[----:B------:R-:W-:Y:S01]  /*f8b0*/  FMUL.FTZ R31, R0, R163 ;  /* 0x000000a3001f7220 */ /* 0x000fe20000410000 */
[-C--:B-1----:R-:W-:Y:S01]  /*f8c0*/  FFMA.FTZ R28, R180, R3.reuse, -R72 ;  /* 0x00000003b41c7223 */ /* 0x082fe20000010848 */
[--C-:B---3--:R-:W-:Y:S06]  /*f8d0*/  FFMA.FTZ R29, R181, R3, -R70.reuse ;  /* 0x00000003b51d7223 */ /* 0x108fec0000010846 */
[----:B------:R1:W3:Y:S10]  /*f8e0*/  MUFU.EX2 R213, R28 ;  /* 0x0000001c00d57308 */ /* 0x0002f40000000800 */
[----:B------:R4:W5:Y:S01]  /*f8f0*/  MUFU.EX2 R221, R29 ;  /* 0x0000001d00dd7308 */ /* 0x0009620000000800 */
[C---:B-1----:R-:W-:Y:S01]  /*f900*/  FMUL.FTZ R28, R2.reuse, R160 ;  /* 0x000000a0021c7220 */ /* 0x042fe20000410000 */
[----:B----4-:R-:W-:Y:S07]  /*f910*/  FMUL.FTZ R29, R2, R161 ;  /* 0x000000a1021d7220 */ /* 0x010fee0000410000 */
[C---:B------:R-:W-:Y:S08]  /*f920*/  HMMA.16816.F32.BF16 R28, R44.reuse, R48, R28 ;  /* 0x000000302c1c723c */ /* 0x040ff0000004181c */
[----:B------:R-:W-:Y:S01]  /*f930*/  HMMA.16816.F32.BF16 R32, R44, R50, R32 ;  /* 0x000000322c20723c */ /* 0x000fe20000041820 */
[----:B------:R-:W1:Y:S02]  /*f940*/  LDSM.16.MT88.4 R48, [R68+0x800] ;  /* 0x000800004430783b */ /* 0x000e640000004200 */
[----:B--2---:R-:W-:Y:S02]  /*f950*/  F2FP.BF16.F32.PACK_AB R44, R227, R223 ;  /* 0x000000dfe32c723e */ /* 0x004fe400000010ff */
[----:B---3--:R-:W-:Y:S02]  /*f960*/  F2FP.BF16.F32.PACK_AB R45, R213, R212 ;  /* 0x000000d4d52d723e */ /* 0x008fe400000010ff */
[----:B-----5:R-:W-:Y:S02]  /*f970*/  F2FP.BF16.F32.PACK_AB R46, R229, R221 ;  /* 0x000000dde52e723e */ /* 0x020fe400000010ff */
[----:B------:R-:W-:Y:S07]  /*f980*/  F2FP.BF16.F32.PACK_AB R47, R214, R215 ;  /* 0x000000d7d62f723e */ /* 0x000fee00000010ff */
[C---:B------:R-:W-:Y:S03]  /*f990*/  HMMA.16816.F32.BF16 R4, R44.reuse, R52, R4 ;  /* 0x000000342c04723c */ /* 0x040fe60000041804 */
[--C-:B------:R-:W-:Y:S01]  /*f9a0*/  FFMA.FTZ R52, R186, R3, -R70.reuse ;  /* 0x00000003ba347223 */ /* 0x100fe20000010846 */
[----:B------:R-:W-:Y:S03]  /*f9b0*/  MOV R186, R133 ;  /* 0x0000008500ba7202 */ /* 0x000fe60000000f00 */
        /* <DEDUP_REMOVED lines=13> */
[-C--:B---3--:R-:W-:Y:S01]  /*fa90*/  FFMA.FTZ R56, R191, R3.reuse, -R72 ;  /* 0x00000003bf387223 */ /* 0x088fe20000010848 */
[----:B------:R-:W-:Y:S03]  /*faa0*/  MOV R184, R64 ;  /* 0x0000004000b87202 */ /* 0x000fe60000000f00 */
[----:B------:R3:W-:Y:S01]  /*fab0*/  MUFU.EX2 R183, R60 ;  /* 0x0000003c00b77308 */ /* 0x0007e20000000800 */
[C---:B------:R-:W-:Y:S09]  /*fac0*/  HMMA.16816.F32.BF16 R24, R44.reuse, R62, R24 ;  /* 0x0000003e2c18723c */ /* 0x040ff20000041818 */
[----:B------:R5:W2:Y:S01]  /*fad0*/  MUFU.EX2 R182, R56 ;  /* 0x0000003800b67308 */ /* 0x000aa20000000800 */
[----:B------:R-:W-:Y:S01]  /*fae0*/  FFMA.FTZ R64, R187, R3, -R70 ;  /* 0x00000003bb407223 */ /* 0x000fe20000010846 */
[----:B------:R-:W-:Y:S08]  /*faf0*/  MOV R191, R67 ;  /* 0x0000004300bf7202 */ /* 0x000ff00000000f00 */
[----:B------:R-:W-:Y:S01]  /*fb00*/  MUFU.EX2 R178, R61 ;  /* 0x0000003d00b27308 */ /* 0x000fe20000000800 */
[C---:B-1----:R-:W-:Y:S09]  /*fb10*/  HMMA.16816.F32.BF16 R28, R44.reuse, R48, R28 ;  /* 0x000000302c1c723c */ /* 0x042ff2000004181c */
[----:B------:R-:W1:Y:S01]  /*fb20*/  MUFU.EX2 R180, R64 ;  /* 0x0000004000b47308 */ /* 0x000e620000000800 */
[----:B------:R-:W-:Y:S01]  /*fb30*/  MOV R187, R66 ;  /* 0x0000004200bb7202 */ /* 0x000fe20000000f00 */
[--C-:B---3--:R-:W-:Y:S01]  /*fb40*/  FFMA.FTZ R60, R189, R3, -R72.reuse ;  /* 0x00000003bd3c7223 */ /* 0x108fe20000010848 */
[----:B------:R-:W-:Y:S01]  /*fb50*/  MOV R190, R65 ;  /* 0x0000004100be7202 */ /* 0x000fe20000000f00 */
[----:B------:R-:W-:Y:S01]  /*fb60*/  FFMA.FTZ R65, R199, R3, -R72 ;  /* 0x00000003c7417223 */ /* 0x000fe20000010848 */
[----:B------:R-:W-:Y:S01]  /*fb70*/  HMMA.16816.F32.BF16 R32, R44, R50, R32 ;  /* 0x000000322c20723c */ /* 0x000fe20000041820 */
[----:B-----5:R-:W3:Y:S04]  /*fb80*/  LDSM.16.MT88.4 R56, [R43+0xb000] ;  /* 0x00b000002b38783b */ /* 0x020ee80000004200 */
[----:B------:R-:W5:Y:S01]  /*fb90*/  MUFU.EX2 R179, R60 ;  /* 0x0000003c00b37308 */ /* 0x000f620000000800 */
[----:B----4-:R-:W-:Y:S02]  /*fba0*/  F2FP.BF16.F32.PACK_AB R44, R185, R181 ;  /* 0x000000b5b92c723e */ /* 0x010fe400000010ff */
[----:B--2---:R-:W-:Y:S07]  /*fbb0*/  F2FP.BF16.F32.PACK_AB R45, R182, R177 ;  /* 0x000000b1b62d723e */ /* 0x004fee00000010ff */
[----:B------:R2:W-:Y:S01]  /*fbc0*/  MUFU.EX2 R171, R65 ;  /* 0x0000004100ab7308 */ /* 0x0005e20000000800 */
[----:B------:R-:W-:Y:S02]  /*fbd0*/  MOV R189, R124 ;  /* 0x0000007c00bd7202 */ /* 0x000fe40000000f00 */
[----:B-1----:R-:W-:Y:S01]  /*fbe0*/  F2FP.BF16.F32.PACK_AB R46, R180, R183 ;  /* 0x000000b7b42e723e */ /* 0x002fe200000010ff */
[----:B------:R-:W-:Y:S01]  /*fbf0*/  LDSM.16.MT88.4 R48, [R68+0x1000] ;  /* 0x001000004430783b */ /* 0x000fe20000004200 */
[--C-:B------:R-:W-:Y:S01]  /*fc00*/  FFMA.FTZ R64, R194, R3, -R70.reuse ;  /* 0x00000003c2407223 */ /* 0x100fe20000010846 */
[----:B------:R-:W-:Y:S02]  /*fc10*/  MOV R199, R184 ;  /* 0x000000b800c77202 */ /* 0x000fe40000000f00 */
[----:B------:R-:W-:Y:S02]  /*fc20*/  MOV R184, R130 ;  /* 0x0000008200b87202 */ /* 0x000fe40000000f00 */
[----:B------:R1:W-:Y:S01]  /*fc30*/  MUFU.EX2 R175, R64 ;  /* 0x0000004000af7308 */ /* 0x0003e20000000800 */
[----:B-----5:R-:W-:Y:S01]  /*fc40*/  F2FP.BF16.F32.PACK_AB R47, R179, R178 ;  /* 0x000000b2b32f723e */ /* 0x020fe200000010ff */
[----:B------:R-:W4:Y:S01]  /*fc50*/  LDSM.16.MT88.4 R60, [R42+0x1000] ;  /* 0x001000002a3c783b */ /* 0x000f220000004200 */
[----:B------:R-:W-:Y:S01]  /*fc60*/  MOV R194, R191 ;  /* 0x000000bf00c27202 */ /* 0x000fe20000000f00 */
[-CC-:B--2---:R-:W-:Y:S01]  /*fc70*/  FFMA.FTZ R65, R193, R3.reuse, -R70.reuse ;  /* 0x00000003c1417223 */ /* 0x184fe20000010846 */
[----:B------:R-:W-:Y:S03]  /*fc80*/  MOV R191, R186 ;  /* 0x000000ba00bf7202 */ /* 0x000fe60000000f00 */
[C---:B------:R-:W-:Y:S02]  /*fc90*/  HMMA.16816.F32.BF16 R4, R44.reuse, R52, R4 ;  /* 0x000000342c04723c */ /* 0x040fe40000041804 */
[----:B------:R-:W-:Y:S01]  /*fca0*/  MUFU.EX2 R173, R65 ;  /* 0x0000004100ad7308 */ /* 0x000fe20000000800 */
[-C--:B------:R-:W-:Y:S01]  /*fcb0*/  FFMA.FTZ R52, R192, R3.reuse, -R70 ;  /* 0x00000003c0347223 */ /* 0x080fe20000010846 */
[----:B------:R-:W-:Y:S01]  /*fcc0*/  MOV R186, R136 ;  /* 0x0000008800ba7202 */ /* 0x000fe20000000f00 */
[----:B-1----:R-:W-:Y:S07]  /*fcd0*/  FFMA.FTZ R64, R198, R3, -R72 ;  /* 0x00000003c6407223 */ /* 0x002fee0000010848 */
[----:B------:R1:W2:Y:S01]  /*fce0*/  MUFU.EX2 R176, R52 ;  /* 0x0000003400b07308 */ /* 0x0002a20000000800 */
[C---:B------:R-:W-:Y:S09]  /*fcf0*/  HMMA.16816.F32.BF16 R8, R44.reuse, R54, R8 ;  /* 0x000000362c08723c */ /* 0x040ff20000041808 */
[----:B------:R5:W2:Y:S01]  /*fd00*/  MUFU.EX2 R172, R64 ;  /* 0x0000004000ac7308 */ /* 0x000aa20000000800 */
[----:B------:R-:W-:Y:S02]  /*fd10*/  IADD3 R186, PT, PT, R186, -0x100, RZ ;  /* 0xffffff00baba7810 */ /* 0x000fe40007ffe0ff */
[----:B------:R-:W-:Y:S02]  /*fd20*/  MOV R192, R188 ;  /* 0x000000bc00c07202 */ /* 0x000fe40000000f00 */
[----:B------:R-:W-:Y:S01]  /*fd30*/  MOV R188, R131 ;  /* 0x0000008300bc7202 */ /* 0x000fe20000000f00 */
[C---:B---3--:R-:W-:Y:S01]  /*fd40*/  HMMA.16816.F32.BF16 R12, R44.reuse, R56, R12 ;  /* 0x000000382c0c723c */ /* 0x048fe2000004180c */
[----:B-1----:R-:W1:Y:S02]  /*fd50*/  LDSM.16.MT88.4 R52, [R69+0xb800] ;  /* 0x00b800004534783b */ /* 0x002e640000004200 */
[----:B------:R-:W-:Y:S02]  /*fd60*/  MOV R198, R119 ;  /* 0x0000007700c67202 */ /* 0x000fe40000000f00 */
[----:B------:R-:W-:Y:S03]  /*fd70*/  MOV R193, R118 ;  /* 0x0000007600c17202 */ /* 0x000fe60000000f00 */
[C---:B------:R-:W-:Y:S01]  /*fd80*/  HMMA.16816.F32.BF16 R16, R44.reuse, R58, R16 ;  /* 0x0000003a2c10723c */ /* 0x040fe20000041810 */
[----:B------:R-:W3:Y:S02]  /*fd90*/  LDSM.16.MT88.4 R56, [R43+0xb800] ;  /* 0x00b800002b38783b */ /* 0x000ee40000004200 */
[----:B------:R-:W-:Y:S05]  /*fda0*/  ISETP.GT.AND P0, PT, R188, RZ, PT ;  /* 0x000000ffbc00720c */ /* 0x000fea0003f04270 */
[C---:B----4-:R-:W-:Y:S01]  /*fdb0*/  HMMA.16816.F32.BF16 R20, R44.reuse, R60, R20 ;  /* 0x0000003c2c14723c */ /* 0x050fe20000041814 */
[----:B-----5:R-:W4:Y:S02]  /*fdc0*/  LDSM.16.MT88.4 R64, [R42+0x1800] ;  /* 0x001800002a40783b */ /* 0x020f240000004200 */
[-C--:B------:R-:W-:Y:S01]  /*fdd0*/  FFMA.FTZ R61, R195, R3.reuse, -R70 ;  /* 0x00000003c33d7223 */ /* 0x080fe20000010846 */
[-C--:B------:R-:W-:Y:S01]  /*fde0*/  FFMA.FTZ R60, R197, R3.reuse, -R72 ;  /* 0x00000003c53c7223 */ /* 0x080fe20000010848 */
[----:B------:R-:W-:Y:S02]  /*fdf0*/  MOV R197, R102 ;  /* 0x0000006600c57202 */ /* 0x000fe40000000f00 */
[----:B------:R5:W1:Y:S01]  /*fe00*/  MUFU.EX2 R174, R61 ;  /* 0x0000003d00ae7308 */ /* 0x000a620000000800 */
[C---:B------:R-:W-:Y:S09]  /*fe10*/  HMMA.16816.F32.BF16 R24, R44.reuse, R62, R24 ;  /* 0x0000003e2c18723c */ /* 0x040ff20000041818 */
[----:B------:R1:W-:Y:S01]  /*fe20*/  MUFU.EX2 R169, R60 ;  /* 0x0000003c00a97308 */ /* 0x0003e20000000800 */
[----:B------:R-:W-:Y:S01]  /*fe30*/  FFMA.FTZ R62, R203, R3, -R70 ;  /* 0x00000003cb3e7223 */ /* 0x000fe20000010846 */
[----:B------:R-:W-:Y:S02]  /*fe40*/  MOV R203, R116 ;  /* 0x0000007400cb7202 */ /* 0x000fe40000000f00 */
[----:B------:R-:W-:Y:S01]  /*fe50*/  MOV R195, R101 ;  /* 0x0000006500c37202 */ /* 0x000fe20000000f00 */
[C---:B------:R-:W-:Y:S05]  /*fe60*/  HMMA.16816.F32.BF16 R28, R44.reuse, R48, R28 ;  /* 0x000000302c1c723c */ /* 0x040fea000004181c */
[----:B------:R-:W-:Y:S01]  /*fe70*/  MUFU.EX2 R167, R62 ;  /* 0x0000003e00a77308 */ /* 0x000fe20000000800 */
[----:B-----5:R-:W-:Y:S01]  /*fe80*/  FFMA.FTZ R61, R196, R3, -R72 ;  /* 0x00000003c43d7223 */ /* 0x020fe20000010848 */
[----:B------:R-:W-:Y:S01]  /*fe90*/  MOV R196, R103 ;  /* 0x0000006700c47202 */ /* 0x000fe20000000f00 */
[----:B------:R-:W-:Y:S07]  /*fea0*/  HMMA.16816.F32.BF16 R32, R44, R50, R32 ;  /* 0x000000322c20723c */ /* 0x000fee0000041820 */
[----:B------:R-:W5:Y:S01]  /*feb0*/  MUFU.EX2 R170, R61 ;  /* 0x0000003d00aa7308 */ /* 0x000f620000000800 */
[----:B------:R-:W4:Y:S01]  /*fec0*/  LDSM.16.MT88.4 R48, [R68+0x1800] ;  /* 0x001800004430783b */ /* 0x000f220000004200 */
[----:B--2---:R-:W-:Y:S01]  /*fed0*/  F2FP.BF16.F32.PACK_AB R44, R175, R176 ;  /* 0x000000b0af2c723e */ /* 0x004fe200000010ff */
[----:B-1----:R-:W-:Y:S01]  /*fee0*/  FFMA.FTZ R60, R200, R3, -R70 ;  /* 0x00000003c83c7223 */ /* 0x002fe20000010846 */
[----:B------:R-:W-:Y:S02]  /*fef0*/  F2FP.BF16.F32.PACK_AB R45, R172, R171 ;  /* 0x000000abac2d723e */ /* 0x000fe400000010ff */
[----:B------:R-:W-:Y:S04]  /*ff00*/  F2FP.BF16.F32.PACK_AB R46, R174, R173 ;  /* 0x000000adae2e723e */ /* 0x000fe800000010ff */
[----:B------:R1:W-:Y:S01]  /*ff10*/  MUFU.EX2 R168, R60 ;  /* 0x0000003c00a87308 */ /* 0x0003e20000000800 */
[----:B------:R-:W-:Y:S02]  /*ff20*/  MOV R200, R99 ;  /* 0x0000006300c87202 */ /* 0x000fe40000000f00 */
[----:B-----5:R-:W-:Y:S01]  /*ff30*/  F2FP.BF16.F32.PACK_AB R47, R170, R169 ;  /* 0x000000a9aa2f723e */ /* 0x020fe200000010ff */
[----:B------:R-:W-:Y:S01]  /*ff40*/  FFMA.FTZ R61, R206, R3, -R72 ;  /* 0x00000003ce3d7223 */ /* 0x000fe20000010848 */
[----:B------:R-:W-:Y:S05]  /*ff50*/  MOV R206, R117 ;  /* 0x0000007500ce7202 */ /* 0x000fea0000000f00 */
[----:B------:R-:W-:Y:S01]  /*ff60*/  MUFU.EX2 R161, R61 ;  /* 0x0000003d00a17308 */ /* 0x000fe20000000800 */
[C---:B------:R-:W-:Y:S03]  /*ff70*/  HMMA.16816.F32.BF16 R4, R44.reuse, R52, R4 ;  /* 0x000000342c04723c */ /* 0x040fe60000041804 */
[-C--:B------:R-:W-:Y:S01]  /*ff80*/  FFMA.FTZ R52, R202, R3.reuse, -R70 ;  /* 0x00000003ca347223 */ /* 0x080fe20000010846 */
[-C--:B-1----:R-:W-:Y:S01]  /*ff90*/  FFMA.FTZ R60, R205, R3.reuse, -R72 ;  /* 0x00000003cd3c7223 */ /* 0x082fe20000010848 */
[----:B------:R-:W-:Y:S04]  /*ffa0*/  MOV R202, R104 ;  /* 0x0000006800ca7202 */ /* 0x000fe80000000f00 */
[----:B------:R1:W-:Y:S01]  /*ffb0*/  MUFU.EX2 R165, R52 ;  /* 0x0000003400a57308 */ /* 0x0003e20000000800 */
[C---:B------:R-:W-:Y:S09]  /*ffc0*/  HMMA.16816.F32.BF16 R8, R44.reuse, R54, R8 ;  /* 0x000000362c08723c */ /* 0x040ff20000041808 */
[----:B------:R2:W-:Y:S01]  /*ffd0*/  MUFU.EX2 R164, R60 ;  /* 0x0000003c00a47308 */ /* 0x0005e20000000800 */
[----:B------:R-:W-:Y:S01]  /*ffe0*/  MOV R205, R114 ;  /* 0x0000007200cd7202 */ /* 0x000fe20000000f00 */
[C---:B---3--:R-:W-:Y:S03]  /*fff0*/  HMMA.16816.F32.BF16 R12, R44.reuse, R56, R12 ;  /* 0x000000382c0c723c */ /* 0x048fe6000004180c */
[-C--:B------:R-:W-:Y:S01]  /*10000*/  FFMA.FTZ R56, R201, R3.reuse, -R70 ;  /* 0x00000003c9387223 */ /* 0x080fe20000010846 */
[----:B------:R-:W-:Y:S01]  /*10010*/  FFMA.FTZ R57, R204, R3, -R72 ;  /* 0x00000003cc397223 */ /* 0x000fe20000010848 */
[----:B-1----:R-:W1:Y:S01]  /*10020*/  LDSM.16.MT88.4 R52, [R69+0xc000] ;  /* 0x00c000004534783b */ /* 0x002e620000004200 */
[----:B------:R-:W-:Y:S02]  /*10030*/  MOV R204, R108 ;  /* 0x0000006c00cc7202 */ /* 0x000fe40000000f00 */
[----:B------:R3:W5:Y:S01]  /*10040*/  MUFU.EX2 R166, R56 ;  /* 0x0000003800a67308 */ /* 0x0007620000000800 */
[C---:B------:R-:W-:Y:S09]  /*10050*/  HMMA.16816.F32.BF16 R16, R44.reuse, R58, R16 ;  /* 0x0000003a2c10723c */ /* 0x040ff20000041810 */
[----:B------:R-:W-:Y:S01]  /*10060*/  MUFU.EX2 R162, R57 ;  /* 0x0000003900a27308 */ /* 0x000fe20000000800 */
[----:B------:R-:W-:Y:S01]  /*10070*/  MOV R201, R105 ;  /* 0x0000006900c97202 */ /* 0x000fe20000000f00 */
[----:B--2---:R-:W-:Y:S01]  /*10080*/  LDSM.16.MT88.4 R60, [R42+0x2000] ;  /* 0x002000002a3c783b */ /* 0x004fe20000004200 */
[C---:B----4-:R-:W-:Y:S03]  /*10090*/  HMMA.16816.F32.BF16 R20, R44.reuse, R64, R20 ;  /* 0x000000402c14723c */ /* 0x050fe60000041814 */
[-C--:B------:R-:W-:Y:S01]  /*100a0*/  FFMA.FTZ R64, R210, R3.reuse, -R70 ;  /* 0x00000003d2407223 */ /* 0x080fe20000010846 */
[-CC-:B------:R-:W-:Y:S01]  /*100b0*/  FFMA.FTZ R65, R219, R3.reuse, -R72.reuse ;  /* 0x00000003db417223 */ /* 0x180fe20000010848 */
[--C-:B---3--:R-:W-:Y:S01]  /*100c0*/  FFMA.FTZ R56, R207, R3, -R72.reuse ;  /* 0x00000003cf387223 */ /* 0x108fe20000010848 */
[----:B------:R-:W-:Y:S01]  /*100d0*/  MOV R210, R100 ;  /* 0x0000006400d27202 */ /* 0x000fe20000000f00 */
[----:B------:R2:W-:Y:S01]  /*100e0*/  MUFU.EX2 R160, R64 ;  /* 0x0000004000a07308 */ /* 0x0005e20000000800 */
[C---:B------:R-:W-:Y:S09]  /*100f0*/  HMMA.16816.F32.BF16 R24, R44.reuse, R66, R24 ;  /* 0x000000422c18723c */ /* 0x040ff20000041818 */
[----:B------:R3:W4:Y:S01]  /*10100*/  MUFU.EX2 R163, R56 ;  /* 0x0000003800a37308 */ /* 0x0007220000000800 */
[----:B------:R-:W-:Y:S02]  /*10110*/  MOV R219, R96 ;  /* 0x0000006000db7202 */ /* 0x000fe40000000f00 */
[----:B------:R-:W-:Y:S07]  /*10120*/  MOV R207, R109 ;  /* 0x0000006d00cf7202 */ /* 0x000fee0000000f00 */
[----:B------:R1:W-:Y:S01]  /*10130*/  MUFU.EX2 R154, R65 ;  /* 0x00000041009a7308 */ /* 0x0003e20000000800 */
[C---:B------:R-:W-:Y:S03]  /*10140*/  HMMA.16816.F32.BF16 R28, R44.reuse, R48, R28 ;  /* 0x000000302c1c723c */ /* 0x040fe6000004181c */
[----:B--2---:R-:W-:Y:S01]  /*10150*/  FFMA.FTZ R64, R218, R3, -R72 ;  /* 0x00000003da407223 */ /* 0x004fe20000010848 */
[----:B------:R-:W-:Y:S04]  /*10160*/  MOV R218, R94 ;  /* 0x0000005e00da7202 */ /* 0x000fe80000000f00 */
[----:B------:R-:W-:Y:S01]  /*10170*/  HMMA.16816.F32.BF16 R32, R44, R50, R32 ;  /* 0x000000322c20723c */ /* 0x000fe20000041820 */
[----:B---3--:R-:W2:Y:S01]  /*10180*/  LDSM.16.MT88.4 R56, [R43+0xc000] ;  /* 0x00c000002b38783b */ /* 0x008ea20000004200 */
[----:B------:R-:W-:Y:S01]  /*10190*/  MUFU.EX2 R153, R64 ;  /* 0x0000004000997308 */ /* 0x000fe20000000800 */
[----:B-----5:R-:W-:Y:S02]  /*101a0*/  F2FP.BF16.F32.PACK_AB R44, R166, R165 ;  /* 0x000000a5a62c723e */ /* 0x020fe400000010ff */
[----:B----4-:R-:W-:Y:S01]  /*101b0*/  F2FP.BF16.F32.PACK_AB R45, R163, R162 ;  /* 0x000000a2a32d723e */ /* 0x010fe200000010ff */
[--C-:B-1----:R-:W-:Y:S01]  /*101c0*/  FFMA.FTZ R65, R209, R3, -R70.reuse ;  /* 0x00000003d1417223 */ /* 0x102fe20000010846 */
[----:B------:R-:W-:Y:S02]  /*101d0*/  F2FP.BF16.F32.PACK_AB R46, R167, R168 ;  /* 0x000000a8a72e723e */ /* 0x000fe400000010ff */
[----:B------:R-:W-:Y:S01]  /*101e0*/  F2FP.BF16.F32.PACK_AB R47, R164, R161 ;  /* 0x000000a1a42f723e */ /* 0x000fe200000010ff */
[----:B------:R-:W1:Y:S02]  /*101f0*/  LDSM.16.MT88.4 R48, [R68+0x2000] ;  /* 0x002000004430783b */ /* 0x000e640000004200 */
[----:B------:R3:W-:Y:S01]  /*10200*/  MUFU.EX2 R158, R65 ;  /* 0x00000041009e7308 */ /* 0x0007e20000000800 */
[----:B------:R-:W-:Y:S02]  /*10210*/  MOV R209, R187 ;  /* 0x000000bb00d17202 */ /* 0x000fe40000000f00 */
[----:B------:R-:W-:Y:S01]  /*10220*/  MOV R187, R127 ;  /* 0x0000007f00bb7202 */ /* 0x000fe20000000f00 */
[C---:B------:R-:W-:Y:S03]  /*10230*/  HMMA.16816.F32.BF16 R4, R44.reuse, R52, R4 ;  /* 0x000000342c04723c */ /* 0x040fe60000041804 */
[--C-:B------:R-:W-:Y:S01]  /*10240*/  FFMA.FTZ R52, R208, R3, -R70.reuse ;  /* 0x00000003d0347223 */ /* 0x100fe20000010846 */
[----:B------:R-:W-:Y:S03]  /*10250*/  MOV R208, R113 ;  /* 0x0000007100d07202 */ /* 0x000fe60000000f00 */
        /* <DEDUP_REMOVED lines=21> */
[-C--:B---3--:R-:W-:Y:S01]  /*103b0*/  FFMA.FTZ R60, R220, R3.reuse, -R70 ;  /* 0x00000003dc3c7223 */ /* 0x088fe20000010846 */
        /* <DEDUP_REMOVED lines=35> */
[--C-:B------:R-:W-:Y:S01]  /*105f0*/  FFMA.FTZ R65, R243, R3, -R70.reuse ;  /* 0x00000003f3417223 */ /* 0x100fe20000010846 */
        /* <DEDUP_REMOVED lines=22> */
[-C--:B----4-:R-:W-:Y:S01]  /*10760*/  FFMA.FTZ R61, R246, R3.reuse, -R72 ;  /* 0x00000003f63d7223 */ /* 0x090fe20000010848 */
        /* <DEDUP_REMOVED lines=22> */
[C---:B------:R-:W-:Y:S03]  /*108d0*/  HMMA.16816.F32.BF16 R16, R44.reuse, R58, R16 ;  /* 0x0000003a2c10723c */ /* 0x040fe60000041810 */
[----:B---3--:R-:W-:Y:S05]  /*108e0*/  LDSM.16.MT88.4 R60, [R42+0x4000] ;  /* 0x004000002a3c783b */ /* 0x008fea0000004200 */
[C---:B------:R-:W-:Y:S03]  /*108f0*/  HMMA.16816.F32.BF16 R20, R44.reuse, R64, R20 ;  /* 0x000000402c14723c */ /* 0x040fe60000041814 */
[-C--:B------:R-:W-:Y:S01]  /*10900*/  FFMA.FTZ R64, R77, R3.reuse, -R70 ;  /* 0x000000034d407223 */ /* 0x080fe20000010846 */
[-CC-:B------:R-:W-:Y:S01]  /*10910*/  FFMA.FTZ R65, R78, R3.reuse, -R72.reuse ;  /* 0x000000034e417223 */ /* 0x180fe20000010848 */
[-CC-:B--2---:R-:W-:Y:S01]  /*10920*/  FFMA.FTZ R56, R190, R3.reuse, -R72.reuse ;  /* 0x00000003be387223 */ /* 0x184fe20000010848 */
[----:B------:R-:W-:Y:S01]  /*10930*/  MOV R190, R126 ;  /* 0x0000007e00be7202 */ /* 0x000fe20000000f00 */
[----:B------:R2:W-:Y:S01]  /*10940*/  MUFU.EX2 R119, R64 ;  /* 0x0000004000777308 */ /* 0x0005e20000000800 */
[C---:B------:R-:W-:Y:S09]  /*10950*/  HMMA.16816.F32.BF16 R24, R44.reuse, R66, R24 ;  /* 0x000000422c18723c */ /* 0x040ff20000041818 */
[----:B------:R-:W-:Y:S10]  /*10960*/  MUFU.EX2 R126, R57 ;  /* 0x00000039007e7308 */ /* 0x000ff40000000800 */
[----:B------:R-:W3:Y:S01]  /*10970*/  MUFU.EX2 R124, R56 ;  /* 0x00000038007c7308 */ /* 0x000ee20000000800 */
[C---:B----4-:R-:W-:Y:S09]  /*10980*/  HMMA.16816.F32.BF16 R28, R44.reuse, R48, R28 ;  /* 0x000000302c1c723c */ /* 0x050ff2000004181c */
[----:B------:R4:W-:Y:S01]  /*10990*/  MUFU.EX2 R114, R65 ;  /* 0x0000004100727308 */ /* 0x0009e20000000800 */
[----:B--2---:R-:W-:Y:S01]  /*109a0*/  FFMA.FTZ R64, R79, R3, -R72 ;  /* 0x000000034f407223 */ /* 0x004fe20000010848 */
[----:B------:R-:W-:Y:S01]  /*109b0*/  HMMA.16816.F32.BF16 R32, R44, R50, R32 ;  /* 0x000000322c20723c */ /* 0x000fe20000041820 */
[----:B------:R-:W-:Y:S07]  /*109c0*/  LDSM.16.MT88.4 R48, [R68+0x4000] ;  /* 0x004000004430783b */ /* 0x000fee0000004200 */
[----:B------:R-:W-:Y:S01]  /*109d0*/  MUFU.EX2 R113, R64 ;  /* 0x0000004000717308 */ /* 0x000fe20000000800 */
[----:B-----5:R-:W-:Y:S02]  /*109e0*/  F2FP.BF16.F32.PACK_AB R44, R132, R133 ;  /* 0x00000085842c723e */ /* 0x020fe400000010ff */
[----:B---3--:R-:W-:Y:S02]  /*109f0*/  F2FP.BF16.F32.PACK_AB R45, R124, R126 ;  /* 0x0000007e7c2d723e */ /* 0x008fe400000010ff */
[----:B------:R-:W-:Y:S01]  /*10a00*/  F2FP.BF16.F32.PACK_AB R46, R131, R136 ;  /* 0x00000088832e723e */ /* 0x000fe200000010ff */
[----:B------:R-:W2:Y:S01]  /*10a10*/  LDSM.16.MT88.4 R56, [R43+0xe000] ;  /* 0x00e000002b38783b */ /* 0x000ea20000004200 */
[----:B------:R-:W-:Y:S01]  /*10a20*/  F2FP.BF16.F32.PACK_AB R47, R130, R127 ;  /* 0x0000007f822f723e */ /* 0x000fe200000010ff */
[-CC-:B----4-:R-:W-:Y:S04]  /*10a30*/  FFMA.FTZ R65, R80, R3.reuse, -R70.reuse ;  /* 0x0000000350417223 */ /* 0x190fe80000010846 */
[----:B------:R3:W-:Y:S02]  /*10a40*/  MUFU.EX2 R116, R65 ;  /* 0x0000004100747308 */ /* 0x0007e40000000800 */
[C---:B-1----:R-:W-:Y:S03]  /*10a50*/  HMMA.16816.F32.BF16 R4, R44.reuse, R52, R4 ;  /* 0x000000342c04723c */ /* 0x042fe60000041804 */
[-CC-:B------:R-:W-:Y:S05]  /*10a60*/  FFMA.FTZ R52, R76, R3.reuse, -R70.reuse ;  /* 0x000000034c347223 */ /* 0x180fea0000010846 */
[----:B------:R1:W4:Y:S01]  /*10a70*/  MUFU.EX2 R117, R52 ;  /* 0x0000003400757308 */ /* 0x0003220000000800 */
[C---:B------:R-:W-:Y:S01]  /*10a80*/  HMMA.16816.F32.BF16 R8, R44.reuse, R54, R8 ;  /* 0x000000362c08723c */ /* 0x040fe20000041808 */
[----:B---3--:R-:W-:Y:S08]  /*10a90*/  LDSM.16.MT88.4 R64, [R42+0x4800] ;  /* 0x004800002a40783b */ /* 0x008ff00000004200 */
[----:B-1----:R-:W1:Y:S01]  /*10aa0*/  LDSM.16.MT88.4 R52, [R69+0xe800] ;  /* 0x00e800004534783b */ /* 0x002e620000004200 */
[C---:B--2---:R-:W-:Y:S08]  /*10ab0*/  HMMA.16816.F32.BF16 R12, R44.reuse, R56, R12 ;  /* 0x000000382c0c723c */ /* 0x044ff0000004180c */
[C---:B------:R-:W-:Y:S01]  /*10ac0*/  HMMA.16816.F32.BF16 R16, R44.reuse, R58, R16 ;  /* 0x0000003a2c10723c */ /* 0x040fe20000041810 */
[----:B------:R-:W2:Y:S07]  /*10ad0*/  LDSM.16.MT88.4 R56, [R43+0xe800] ;  /* 0x00e800002b38783b */ /* 0x000eae0000004200 */
[C---:B------:R-:W-:Y:S03]  /*10ae0*/  HMMA.16816.F32.BF16 R20, R44.reuse, R60, R20 ;  /* 0x0000003c2c14723c */ /* 0x040fe60000041814 */
[-C--:B------:R-:W-:Y:S01]  /*10af0*/  FFMA.FTZ R61, R81, R3.reuse, -R70 ;  /* 0x00000003513d7223 */ /* 0x080fe20000010846 */
[-C--:B------:R-:W-:Y:S03]  /*10b00*/  FFMA.FTZ R60, R82, R3.reuse, -R72 ;  /* 0x00000003523c7223 */ /* 0x080fe60000010848 */
[----:B------:R3:W5:Y:S01]  /*10b10*/  MUFU.EX2 R118, R61 ;  /* 0x0000003d00767308 */ /* 0x0007620000000800 */
[C---:B------:R-:W-:Y:S09]  /*10b20*/  HMMA.16816.F32.BF16 R24, R44.reuse, R62, R24 ;  /* 0x0000003e2c18723c */ /* 0x040ff20000041818 */
[----:B------:R1:W-:Y:S01]  /*10b30*/  MUFU.EX2 R109, R60 ;  /* 0x0000003c006d7308 */ /* 0x0003e20000000800 */
[-C--:B------:R-:W-:Y:S01]  /*10b40*/  FFMA.FTZ R62, R89, R3.reuse, -R70 ;  /* 0x00000003593e7223 */ /* 0x080fe20000010846 */
[C---:B------:R-:W-:Y:S08]  /*10b50*/  HMMA.16816.F32.BF16 R28, R44.reuse, R48, R28 ;  /* 0x000000302c1c723c */ /* 0x040ff0000004181c */
[----:B------:R-:W-:Y:S01]  /*10b60*/  MUFU.EX2 R104, R62 ;  /* 0x0000003e00687308 */ /* 0x000fe20000000800 */
[----:B---3--:R-:W-:Y:S01]  /*10b70*/  FFMA.FTZ R61, R83, R3, -R72 ;  /* 0x00000003533d7223 */ /* 0x008fe20000010848 */
[----:B------:R-:W-:Y:S08]  /*10b80*/  HMMA.16816.F32.BF16 R32, R44, R50, R32 ;  /* 0x000000322c20723c */ /* 0x000ff00000041820 */
[----:B------:R-:W3:Y:S01]  /*10b90*/  MUFU.EX2 R108, R61 ;  /* 0x0000003d006c7308 */ /* 0x000ee20000000800 */
[----:B------:R-:W2:Y:S01]  /*10ba0*/  LDSM.16.MT88.4 R48, [R68+0x4800] ;  /* 0x004800004430783b */ /* 0x000ea20000004200 */
[----:B----4-:R-:W-:Y:S01]  /*10bb0*/  F2FP.BF16.F32.PACK_AB R44, R119, R117 ;  /* 0x00000075772c723e */ /* 0x010fe200000010ff */
[----:B-1----:R-:W-:Y:S01]  /*10bc0*/  FFMA.FTZ R60, R88, R3, -R70 ;  /* 0x00000003583c7223 */ /* 0x002fe20000010846 */
[----:B------:R-:W-:Y:S02]  /*10bd0*/  F2FP.BF16.F32.PACK_AB R45, R113, R114 ;  /* 0x00000072712d723e */ /* 0x000fe400000010ff */
[----:B-----5:R-:W-:Y:S04]  /*10be0*/  F2FP.BF16.F32.PACK_AB R46, R118, R116 ;  /* 0x00000074762e723e */ /* 0x020fe800000010ff */
[----:B------:R1:W-:Y:S01]  /*10bf0*/  MUFU.EX2 R102, R60 ;  /* 0x0000003c00667308 */ /* 0x0003e20000000800 */
[----:B---3--:R-:W-:Y:S01]  /*10c00*/  F2FP.BF16.F32.PACK_AB R47, R108, R109 ;  /* 0x0000006d6c2f723e */ /* 0x008fe200000010ff */
[-C--:B------:R-:W-:Y:S08]  /*10c10*/  FFMA.FTZ R61, R90, R3.reuse, -R72 ;  /* 0x000000035a3d7223 */ /* 0x080ff00000010848 */
[----:B------:R-:W-:Y:S01]  /*10c20*/  MUFU.EX2 R99, R61 ;  /* 0x0000003d00637308 */ /* 0x000fe20000000800 */
[C---:B------:R-:W-:Y:S03]  /*10c30*/  HMMA.16816.F32.BF16 R4, R44.reuse, R52, R4 ;  /* 0x000000342c04723c */ /* 0x040fe60000041804 */
[-C--:B------:R-:W-:Y:S01]  /*10c40*/  FFMA.FTZ R52, R84, R3.reuse, -R70 ;  /* 0x0000000354347223 */ /* 0x080fe20000010846 */
[-CC-:B-1----:R-:W-:Y:S05]  /*10c50*/  FFMA.FTZ R60, R91, R3.reuse, -R72.reuse ;  /* 0x000000035b3c7223 */ /* 0x182fea0000010848 */
        /* <DEDUP_REMOVED lines=9> */
[----:B------:R2:W4:Y:S01]  /*10cf0*/  MUFU.EX2 R105, R56 ;  /* 0x0000003800697308 */ /* 0x0005220000000800 */
[----:B---3--:R-:W-:Y:S01]  /*10d00*/  LDSM.16.MT88.4 R60, [R42+0x5000] ;  /* 0x005000002a3c783b */ /* 0x008fe20000004200 */
[C---:B------:R-:W-:Y:S07]  /*10d10*/  HMMA.16816.F32.BF16 R20, R44.reuse, R64, R20 ;  /* 0x000000402c14723c */ /* 0x040fee0000041814 */
[----:B------:R-:W3:Y:S01]  /*10d20*/  LDL.LU R65, [R1+0x2c] ;  /* 0x00002c0001417983 */ /* 0x000ee20000300800 */
[C---:B------:R-:W-:Y:S03]  /*10d30*/  HMMA.16816.F32.BF16 R24, R44.reuse, R66, R24 ;  /* 0x000000422c18723c */ /* 0x040fe60000041818 */
[----:B------:R-:W5:Y:S01]  /*10d40*/  LDL.LU R64, [R1+0x28] ;  /* 0x0000280001407983 */ /* 0x000f620000300800 */
[----:B--2---:R-:W-:Y:S04]  /*10d50*/  FFMA.FTZ R56, R87, R3, -R72 ;  /* 0x0000000357387223 */ /* 0x004fe80000010848 */
[----:B------:R-:W2:Y:S01]  /*10d60*/  MUFU.EX2 R100, R56 ;  /* 0x0000003800647308 */ /* 0x000ea20000000800 */
[C---:B------:R-:W-:Y:S08]  /*10d70*/  HMMA.16816.F32.BF16 R28, R44.reuse, R48, R28 ;  /* 0x000000302c1c723c */ /* 0x040ff0000004181c */
[----:B------:R-:W-:Y:S01]  /*10d80*/  HMMA.16816.F32.BF16 R32, R44, R50, R32 ;  /* 0x000000322c20723c */ /* 0x000fe20000041820 */
[----:B------:R-:W-:Y:S02]  /*10d90*/  LDSM.16.MT88.4 R48, [R68+0x5000] ;  /* 0x005000004430783b */ /* 0x000fe40000004200 */
[----:B----4-:R-:W-:Y:S02]  /*10da0*/  F2FP.BF16.F32.PACK_AB R44, R105, R103 ;  /* 0x00000067692c723e */ /* 0x010fe400000010ff */
        /* <DEDUP_REMOVED lines=16> */
[----:B------:R-:W-:Y:S02]  /*10eb0*/  MOV R210, R205 ;  /* 0x000000cd00d27202 */ /* 0x000fe40000000f00 */
[----:B------:R-:W-:Y:S01]  /*10ec0*/  MOV R205, R193 ;  /* 0x000000c100cd7202 */ /* 0x000fe20000000f00 */
[C---:B------:R-:W-:Y:S03]  /*10ed0*/  HMMA.16816.F32.BF16 R20, R44.reuse, R60, R20 ;  /* 0x0000003c2c14723c */ /* 0x040fe60000041814 */
[-CC-:B------:R-:W-:Y:S01]  /*10ee0*/  FFMA.FTZ R60, R218, R3.reuse, -R70.reuse ;  /* 0x00000003da3c7223 */ /* 0x180fe20000010846 */
[----:B------:R-:W-:Y:S01]  /*10ef0*/  MOV R193, R198 ;  /* 0x000000c600c17202 */ /* 0x000fe20000000f00 */
[----:B------:R-:W-:Y:S01]  /*10f00*/  FFMA.FTZ R61, R97, R3, -R70 ;  /* 0x00000003613d7223 */ /* 0x000fe20000010846 */
[----:B------:R-:W-:Y:S01]  /*10f10*/  MOV R198, R95 ;  /* 0x0000005f00c67202 */ /* 0x000fe20000000f00 */
[----:B------:R2:W-:Y:S01]  /*10f20*/  MUFU.EX2 R97, R60 ;  /* 0x0000003c00617308 */ /* 0x0005e20000000800 */
[C---:B------:R-:W-:Y:S09]  /*10f30*/  HMMA.16816.F32.BF16 R24, R44.reuse, R62, R24 ;  /* 0x0000003e2c18723c */ /* 0x040ff20000041818 */
[----:B------:R4:W1:Y:S01]  /*10f40*/  MUFU.EX2 R95, R57 ;  /* 0x00000039005f7308 */ /* 0x0008620000000800 */
[C---:B------:R-:W-:Y:S03]  /*10f50*/  HMMA.16816.F32.BF16 R28, R44.reuse, R48, R28 ;  /* 0x000000302c1c723c */ /* 0x040fe6000004181c */
[-CC-:B--2---:R-:W-:Y:S06]  /*10f60*/  FFMA.FTZ R60, R98, R3.reuse, -R72.reuse ;  /* 0x00000003623c7223 */ /* 0x184fec0000010848 */
[----:B------:R2:W2:Y:S01]  /*10f70*/  MUFU.EX2 R98, R61 ;  /* 0x0000003d00627308 */ /* 0x0004a20000000800 */
[----:B------:R-:W-:Y:S01]  /*10f80*/  HMMA.16816.F32.BF16 R32, R44, R50, R32 ;  /* 0x000000322c20723c */ /* 0x000fe20000041820 */
[----:B------:R-:W-:Y:S02]  /*10f90*/  LDSM.16.MT88.4 R48, [R68+0x5800] ;  /* 0x005800004430783b */ /* 0x000fe40000004200 */
[-CC-:B----4-:R-:W-:Y:S06]  /*10fa0*/  FFMA.FTZ R57, R209, R3.reuse, -R72.reuse ;  /* 0x00000003d1397223 */ /* 0x190fec0000010848 */
[----:B------:R-:W-:Y:S01]  /*10fb0*/  MUFU.EX2 R90, R60 ;  /* 0x0000003c005a7308 */ /* 0x000fe20000000800 */
[----:B-1----:R-:W-:Y:S09]  /*10fc0*/  F2FP.BF16.F32.PACK_AB R44, R95, R94 ;  /* 0x0000005e5f2c723e */ /* 0x002ff200000010ff */
[----:B------:R1:W4:Y:S01]  /*10fd0*/  MUFU.EX2 R91, R57 ;  /* 0x00000039005b7308 */ /* 0x0003220000000800 */
[----:B--2---:R-:W-:Y:S01]  /*10fe0*/  FFMA.FTZ R61, R219, R3, -R72 ;  /* 0x00000003db3d7223 */ /* 0x004fe20000010848 */
[----:B------:R-:W-:Y:S08]  /*10ff0*/  F2FP.BF16.F32.PACK_AB R46, R98, R97 ;  /* 0x00000061622e723e */ /* 0x000ff000000010ff */
[----:B------:R-:W2:Y:S01]  /*11000*/  MUFU.EX2 R93, R61 ;  /* 0x0000003d005d7308 */ /* 0x000ea20000000800 */
[----:B-1----:R-:W1:Y:S01]  /*11010*/  LDSM.16.MT88.4 R56, [R43+0xf800] ;  /* 0x00f800002b38783b */ /* 0x002e620000004200 */
[----:B----4-:R-:W-:Y:S02]  /*11020*/  F2FP.BF16.F32.PACK_AB R45, R91, R92 ;  /* 0x0000005c5b2d723e */ /* 0x010fe400000010ff */
[----:B--2---:R-:W-:Y:S05]  /*11030*/  F2FP.BF16.F32.PACK_AB R47, R93, R90 ;  /* 0x0000005a5d2f723e */ /* 0x004fea00000010ff */
[----:B------:R-:W2:Y:S02]  /*11040*/  LDSM.16.MT88.4 R60, [R42+0x5800] ;  /* 0x005800002a3c783b */ /* 0x000ea40000004200 */
[C---:B------:R-:W-:Y:S03]  /*11050*/  HMMA.16816.F32.BF16 R4, R44.reuse, R52, R4 ;  /* 0x000000342c04723c */ /* 0x040fe60000041804 */
[-C--:B------:R-:W-:Y:S04]  /*11060*/  FFMA.FTZ R52, R206, R3.reuse, -R70 ;  /* 0x00000003ce347223 */ /* 0x080fe80000010846 */
[----:B------:R4:W-:Y:S01]  /*11070*/  MUFU.EX2 R89, R52 ;  /* 0x0000003400597308 */ /* 0x0009e20000000800 */
[C---:B------:R-:W-:Y:S03]  /*11080*/  HMMA.16816.F32.BF16 R8, R44.reuse, R54, R8 ;  /* 0x000000362c08723c */ /* 0x040fe60000041808 */
[-C--:B----4-:R-:W-:Y:S05]  /*11090*/  FFMA.FTZ R52, R201, R3.reuse, -R72 ;  /* 0x00000003c9347223 */ /* 0x090fea0000010848 */
[C---:B-1----:R-:W-:Y:S01]  /*110a0*/  HMMA.16816.F32.BF16 R12, R44.reuse, R56, R12 ;  /* 0x000000382c0c723c */ /* 0x042fe2000004180c */
[----:B------:R-:W-:Y:S07]  /*110b0*/  MUFU.EX2 R85, R52 ;  /* 0x0000003400557308 */ /* 0x000fee0000000800 */
[C---:B------:R-:W-:Y:S08]  /*110c0*/  HMMA.16816.F32.BF16 R16, R44.reuse, R58, R16 ;  /* 0x0000003a2c10723c */ /* 0x040ff00000041810 */
[C---:B--2---:R-:W-:Y:S08]  /*110d0*/  HMMA.16816.F32.BF16 R20, R44.reuse, R60, R20 ;  /* 0x0000003c2c14723c */ /* 0x044ff00000041814 */
[C---:B------:R-:W-:Y:S03]  /*110e0*/  HMMA.16816.F32.BF16 R24, R44.reuse, R62, R24 ;  /* 0x0000003e2c18723c */ /* 0x040fe60000041818 */
[-CC-:B------:R-:W-:Y:S04]  /*110f0*/  FFMA.FTZ R62, R198, R3.reuse, -R70.reuse ;  /* 0x00000003c63e7223 */ /* 0x180fe80000010846 */
[----:B------:R1:W-:Y:S01]  /*11100*/  MUFU.EX2 R81, R62 ;  /* 0x0000003e00517308 */ /* 0x0003e20000000800 */
[C---:B------:R-:W-:Y:S08]  /*11110*/  HMMA.16816.F32.BF16 R28, R44.reuse, R48, R28 ;  /* 0x000000302c1c723c */ /* 0x040ff0000004181c */
[----:B------:R-:W-:Y:S01]  /*11120*/  HMMA.16816.F32.BF16 R32, R44, R50, R32 ;  /* 0x000000322c20723c */ /* 0x000fe20000041820 */
[----:B------:R-:W-:Y:S02]  /*11130*/  LDSM.16.MT88.4 R48, [R42+0x6000] ;  /* 0x006000002a30783b */ /* 0x000fe40000004200 */
[----:B-1----:R-:W-:Y:S04]  /*11140*/  FFMA.FTZ R62, R112, R3, -R70 ;  /* 0x00000003703e7223 */ /* 0x002fe80000010846 */
[----:B------:R-:W-:Y:S01]  /*11150*/  MUFU.EX2 R77, R62 ;  /* 0x0000003e004d7308 */ /* 0x000fe20000000800 */
[----:B---3--:R-:W-:Y:S04]  /*11160*/  FFMA.FTZ R0, R0, R65, R210 ;  /* 0x0000004100007223 */ /* 0x008fe800000100d2 */
[----:B------:R-:W-:Y:S01]  /*11170*/  FADD.FTZ R0, R205, R0 ;  /* 0x00000000cd007221 */ /* 0x000fe20000010000 */
[----:B-----5:R-:W-:Y:S03]  /*11180*/  FFMA.FTZ R2, R2, R64, R208 ;  /* 0x0000004002027223 */ /* 0x020fe600000100d0 */
[----:B------:R-:W-:Y:S01]  /*11190*/  FADD.FTZ R0, R207, R0 ;  /* 0x00000000cf007221 */ /* 0x000fe20000010000 */
[----:B------:R-:W-:Y:S01]  /*111a0*/  FADD.FTZ R53, R203, R2 ;  /* 0x00000002cb357221 */ /* 0x000fe20000010000 */
[-C--:B------:R-:W-:Y:S02]  /*111b0*/  FFMA.FTZ R2, R200, R3.reuse, -R70 ;  /* 0x00000003c8027223 */ /* 0x080fe40000010846 */
[----:B------:R-:W-:Y:S01]  /*111c0*/  FADD.FTZ R56, R202, R0 ;  /* 0x00000000ca387221 */ /* 0x000fe20000010000 */
[-C--:B------:R-:W-:Y:S01]  /*111d0*/  FFMA.FTZ R0, R196, R3.reuse, -R72 ;  /* 0x00000003c4007223 */ /* 0x080fe20000010848 */
[----:B------:R1:W2:Y:S01]  /*111e0*/  MUFU.EX2 R88, R2 ;  /* 0x0000000200587308 */ /* 0x0002a20000000800 */
[----:B------:R-:W-:Y:S01]  /*111f0*/  FADD.FTZ R57, R204, R53 ;  /* 0x00000035cc397221 */ /* 0x000fe20000010000 */
[----:B------:R-:W-:Y:S01]  /*11200*/  FADD.FTZ R56, R212, R56 ;  /* 0x00000038d4387221 */ /* 0x000fe20000010000 */
[----:B------:R-:W3:Y:S07]  /*11210*/  LDSM.16.MT88.4 R52, [R69+0x10000] ;  /* 0x010000004534783b */ /* 0x000eee0000004200 */
[----:B------:R4:W5:Y:S01]  /*11220*/  MUFU.EX2 R84, R0 ;  /* 0x0000000000547308 */ /* 0x0009620000000800 */
[----:B------:R-:W-:Y:S01]  /*11230*/  FADD.FTZ R58, R197, R57 ;  /* 0x00000039c53a7221 */ /* 0x000fe20000010000 */
[----:B------:R-:W-:Y:S01]  /*11240*/  FADD.FTZ R61, R213, R56 ;  /* 0x00000038d53d7221 */ /* 0x000fe20000010000 */
[-C--:B------:R-:W-:Y:S01]  /*11250*/  FFMA.FTZ R57, R195, R3.reuse, -R70 ;  /* 0x00000003c3397223 */ /* 0x080fe20000010846 */
[-C--:B------:R-:W-:Y:S06]  /*11260*/  FFMA.FTZ R56, R106, R3.reuse, -R72 ;  /* 0x000000036a387223 */ /* 0x080fec0000010848 */
[----:B------:R-:W-:Y:S01]  /*11270*/  MUFU.EX2 R87, R57 ;  /* 0x0000003900577308 */ /* 0x000fe20000000800 */
[----:B-1----:R-:W-:Y:S09]  /*11280*/  FFMA.FTZ R2, R193, R3, -R70 ;  /* 0x00000003c1027223 */ /* 0x002ff20000010846 */
[----:B------:R1:W-:Y:S01]  /*11290*/  MUFU.EX2 R83, R56 ;  /* 0x0000003800537308 */ /* 0x0003e20000000800 */
[----:B--2---:R-:W-:Y:S01]  /*112a0*/  F2FP.BF16.F32.PACK_AB R44, R88, R89 ;  /* 0x00000059582c723e */ /* 0x004fe200000010ff */
[----:B----4-:R-:W-:Y:S08]  /*112b0*/  FADD.FTZ R0, R223, R58 ;  /* 0x0000003adf007221 */ /* 0x010ff00000010000 */
[----:B------:R2:W4:Y:S01]  /*112c0*/  MUFU.EX2 R86, R2 ;  /* 0x0000000200567308 */ /* 0x0005220000000800 */
[----:B-----5:R-:W-:Y:S01]  /*112d0*/  F2FP.BF16.F32.PACK_AB R45, R84, R85 ;  /* 0x00000055542d723e */ /* 0x020fe200000010ff */
[----:B------:R-:W-:Y:S01]  /*112e0*/  FADD.FTZ R60, R227, R0 ;  /* 0x00000000e33c7221 */ /* 0x000fe20000010000 */
[----:B------:R-:W-:Y:S03]  /*112f0*/  FFMA.FTZ R0, R107, R3, -R72 ;  /* 0x000000036b007223 */ /* 0x000fe60000010848 */
[----:B------:R-:W-:Y:S04]  /*11300*/  FADD.FTZ R60, R221, R60 ;  /* 0x0000003cdd3c7221 */ /* 0x000fe80000010000 */
[----:B------:R5:W3:Y:S01]  /*11310*/  MUFU.EX2 R82, R0 ;  /* 0x0000000000527308 */ /* 0x000ae20000000800 */
[----:B-1----:R-:W1:Y:S01]  /*11320*/  LDSM.16.MT88.4 R56, [R43+0x10000] ;  /* 0x010000002b38783b */ /* 0x002e620000004200 */
[----:B--2---:R-:W-:Y:S01]  /*11330*/  FADD.FTZ R2, R215, R61 ;  /* 0x0000003dd7027221 */ /* 0x004fe20000010000 */
[----:B----4-:R-:W-:Y:S03]  /*11340*/  F2FP.BF16.F32.PACK_AB R46, R86, R87 ;  /* 0x00000057562e723e */ /* 0x010fe600000010ff */
[----:B-----5:R-:W-:Y:S01]  /*11350*/  FADD.FTZ R0, R214, R2 ;  /* 0x00000002d6007221 */ /* 0x020fe20000010000 */
[----:B------:R-:W-:Y:S01]  /*11360*/  FADD.FTZ R2, R229, R60 ;  /* 0x0000003ce5027221 */ /* 0x000fe20000010000 */
[----:B---3--:R-:W-:Y:S02]  /*11370*/  F2FP.BF16.F32.PACK_AB R47, R82, R83 ;  /* 0x00000053522f723e */ /* 0x008fe400000010ff */
        /* <DEDUP_REMOVED lines=15> */
[----:B------:R-:W-:Y:S01]  /*11470*/  FADD.FTZ R61, R175, R2 ;  /* 0x00000002af3d7221 */ /* 0x000fe20000010000 */
[-C--:B------:R-:W-:Y:S01]  /*11480*/  FFMA.FTZ R2, R199, R3.reuse, -R70 ;  /* 0x00000003c7027223 */ /* 0x080fe20000010846 */
[-C--:B------:R-:W-:Y:S01]  /*11490*/  FFMA.FTZ R56, R110, R3.reuse, -R72 ;  /* 0x000000036e387223 */ /* 0x080fe20000010848 */
[----:B------:R-:W-:Y:S01]  /*114a0*/  FADD.FTZ R60, R169, R0 ;  /* 0x00000000a93c7221 */ /* 0x000fe20000010000 */
[C---:B------:R-:W-:Y:S01]  /*114b0*/  HMMA.16816.F32.BF16 R16, R44.reuse, R58, R16 ;  /* 0x0000003a2c10723c */ /* 0x040fe20000041810 */
[----:B------:R1:W3:Y:S02]  /*114c0*/  MUFU.EX2 R80, R2 ;  /* 0x0000000200507308 */ /* 0x0002e40000000800 */
[----:B------:R-:W-:Y:S01]  /*114d0*/  FADD.FTZ R0, R173, R61 ;  /* 0x0000003dad007221 */ /* 0x000fe20000010000 */
[----:B------:R-:W-:Y:S07]  /*114e0*/  FADD.FTZ R60, R170, R60 ;  /* 0x0000003caa3c7221 */ /* 0x000fee0000010000 */
[----:B------:R4:W-:Y:S01]  /*114f0*/  MUFU.EX2 R79, R56 ;  /* 0x00000038004f7308 */ /* 0x0009e20000000800 */
[----:B------:R-:W-:Y:S01]  /*11500*/  FADD.FTZ R61, R174, R0 ;  /* 0x00000000ae3d7221 */ /* 0x000fe20000010000 */
[C---:B------:R-:W-:Y:S03]  /*11510*/  HMMA.16816.F32.BF16 R20, R44.reuse, R48, R20 ;  /* 0x000000302c14723c */ /* 0x040fe60000041814 */
[-C--:B------:R-:W-:Y:S01]  /*11520*/  FFMA.FTZ R0, R111, R3.reuse, -R72 ;  /* 0x000000036f007223 */ /* 0x080fe20000010848 */
[----:B------:R-:W-:Y:S01]  /*11530*/  FADD.FTZ R60, R162, R60 ;  /* 0x0000003ca23c7221 */ /* 0x000fe20000010000 */
[----:B------:R-:W-:Y:S01]  /*11540*/  FADD.FTZ R61, R165, R61 ;  /* 0x0000003da53d7221 */ /* 0x000fe20000010000 */
[-C--:B------:R-:W-:Y:S02]  /*11550*/  FFMA.FTZ R48, R192, R3.reuse, -R72 ;  /* 0x00000003c0307223 */ /* 0x080fe40000010848 */
[----:B------:R5:W3:Y:S01]  /*11560*/  MUFU.EX2 R78, R0 ;  /* 0x00000000004e7308 */ /* 0x000ae20000000800 */
[C---:B------:R-:W-:Y:S03]  /*11570*/  HMMA.16816.F32.BF16 R24, R44.reuse, R50, R24 ;  /* 0x000000322c18723c */ /* 0x040fe60000041818 */
[-C--:B-1----:R-:W-:Y:S01]  /*11580*/  FFMA.FTZ R2, R194, R3.reuse, -R70 ;  /* 0x00000003c2027223 */ /* 0x082fe20000010846 */
[----:B------:R-:W-:Y:S01]  /*11590*/  FADD.FTZ R61, R166, R61 ;  /* 0x0000003da63d7221 */ /* 0x000fe20000010000 */
[----:B----4-:R-:W1:Y:S04]  /*115a0*/  LDSM.16.MT88.4 R56, [R69+0x10800] ;  /* 0x010800004538783b */ /* 0x010e680000004200 */
[----:B------:R-:W-:Y:S01]  /*115b0*/  MUFU.EX2 R75, R48 ;  /* 0x00000030004b7308 */ /* 0x000fe20000000800 */
[C---:B--2---:R-:W-:Y:S09]  /*115c0*/  HMMA.16816.F32.BF16 R28, R44.reuse, R52, R28 ;  /* 0x000000342c1c723c */ /* 0x044ff2000004181c */
[----:B------:R2:W4:Y:S01]  /*115d0*/  MUFU.EX2 R76, R2 ;  /* 0x00000002004c7308 */ /* 0x0005220000000800 */
[----:B-----5:R-:W-:Y:S01]  /*115e0*/  FADD.FTZ R0, R163, R60 ;  /* 0x0000003ca3007221 */ /* 0x020fe20000010000 */
[----:B------:R-:W-:Y:S01]  /*115f0*/  HMMA.16816.F32.BF16 R32, R44, R54, R32 ;  /* 0x000000362c20723c */ /* 0x000fe20000041820 */
[----:B------:R-:W-:Y:S02]  /*11600*/  LDSM.16.MT88.4 R52, [R42+0x6800] ;  /* 0x006800002a34783b */ /* 0x000fe40000004200 */
[----:B------:R-:W-:Y:S01]  /*11610*/  FADD.FTZ R60, R161, R0 ;  /* 0x00000000a13c7221 */ /* 0x000fe20000010000 */
[----:B------:R-:W-:Y:S01]  /*11620*/  FFMA.FTZ R0, R115, R3, -R72 ;  /* 0x0000000373007223 */ /* 0x000fe20000010848 */
[----:B---3--:R-:W-:Y:S02]  /*11630*/  F2FP.BF16.F32.PACK_AB R44, R80, R81 ;  /* 0x00000051502c723e */ /* 0x008fe400000010ff */
[----:B------:R-:W-:Y:S01]  /*11640*/  FADD.FTZ R60, R164, R60 ;  /* 0x0000003ca43c7221 */ /* 0x000fe20000010000 */
[----:B------:R3:W5:Y:S01]  /*11650*/  MUFU.EX2 R74, R0 ;  /* 0x00000000004a7308 */ /* 0x0007620000000800 */
[----:B--2---:R-:W-:Y:S01]  /*11660*/  FADD.FTZ R2, R168, R61 ;  /* 0x0000003da8027221 */ /* 0x004fe20000010000 */
[----:B------:R-:W-:Y:S01]  /*11670*/  FFMA.FTZ R61, R189, R3, -R70 ;  /* 0x00000003bd3d7223 */ /* 0x000fe20000010846 */
[----:B------:R-:W2:Y:S01]  /*11680*/  LDSM.16.MT88.4 R48, [R43+0x10800] ;  /* 0x010800002b30783b */ /* 0x000ea20000004200 */
[----:B------:R-:W-:Y:S01]  /*11690*/  F2FP.BF16.F32.PACK_AB R45, R78, R79 ;  /* 0x0000004f4e2d723e */ /* 0x000fe200000010ff */
[----:B------:R-:W-:Y:S05]  /*116a0*/  FADD.FTZ R2, R167, R2 ;  /* 0x00000002a7027221 */ /* 0x000fea0000010000 */
[----:B------:R2:W-:Y:S01]  /*116b0*/  MUFU.EX2 R73, R61 ;  /* 0x0000003d00497308 */ /* 0x0005e20000000800 */
[----:B----4-:R-:W-:Y:S01]  /*116c0*/  F2FP.BF16.F32.PACK_AB R46, R76, R77 ;  /* 0x0000004d4c2e723e */ /* 0x010fe200000010ff */
[----:B---3--:R-:W-:Y:S01]  /*116d0*/  FADD.FTZ R0, R154, R60 ;  /* 0x0000003c9a007221 */ /* 0x008fe20000010000 */
[----:B------:R-:W-:Y:S01]  /*116e0*/  FADD.FTZ R60, R157, R2 ;  /* 0x000000029d3c7221 */ /* 0x000fe20000010000 */
[----:B-----5:R-:W-:Y:S02]  /*116f0*/  F2FP.BF16.F32.PACK_AB R47, R74, R75 ;  /* 0x0000004b4a2f723e */ /* 0x020fe400000010ff */
        /* <DEDUP_REMOVED lines=12> */
[----:B------:R-:W-:Y:S01]  /*117c0*/  FADD.FTZ R0, R148, R0 ;  /* 0x0000000094007221 */ /* 0x000fe20000010000 */
[----:B------:R-:W-:Y:S02]  /*117d0*/  LDSM.16.MT88.4 R156, [R42+0x7800] ;  /* 0x007800002a9c783b */ /* 0x000fe40000004200 */
[----:B------:R-:W-:Y:S01]  /*117e0*/  FADD.FTZ R60, R149, R2 ;  /* 0x00000002953c7221 */ /* 0x000fe20000010000 */
[C---:B--2---:R-:W-:Y:S03]  /*117f0*/  HMMA.16816.F32.BF16 R12, R44.reuse, R48, R12 ;  /* 0x000000302c0c723c */ /* 0x044fe6000004180c */
[----:B------:R-:W-:Y:S01]  /*11800*/  FADD.FTZ R62, R150, R60 ;  /* 0x0000003c963e7221 */ /* 0x000fe20000010000 */
[-C--:B------:R-:W-:Y:S01]  /*11810*/  FFMA.FTZ R60, R187, R3.reuse, -R72 ;  /* 0x00000003bb3c7223 */ /* 0x080fe20000010848 */
[----:B------:R-:W-:Y:S01]  /*11820*/  FADD.FTZ R0, R145, R0 ;  /* 0x0000000091007221 */ /* 0x000fe20000010000 */
[-C--:B------:R-:W-:Y:S01]  /*11830*/  FFMA.FTZ R2, R190, R3.reuse, -R70 ;  /* 0x00000003be027223 */ /* 0x080fe20000010846 */
[----:B------:R-:W-:Y:S01]  /*11840*/  LDSM.16.MT88.4 R148, [R43+0x11800] ;  /* 0x011800002b94783b */ /* 0x000fe20000004200 */
[C---:B------:R-:W-:Y:S01]  /*11850*/  HMMA.16816.F32.BF16 R16, R44.reuse, R50, R16 ;  /* 0x000000322c10723c */ /* 0x040fe20000041810 */
[----:B------:R2:W-:Y:S02]  /*11860*/  MUFU.EX2 R67, R60 ;  /* 0x0000003c00437308 */ /* 0x0005e40000000800 */
[----:B------:R-:W-:Y:S08]  /*11870*/  FADD.FTZ R0, R147, R0 ;  /* 0x0000000093007221 */ /* 0x000ff00000010000 */
[----:B------:R3:W4:Y:S01]  /*11880*/  MUFU.EX2 R71, R2 ;  /* 0x0000000200477308 */ /* 0x0007220000000800 */
[----:B------:R-:W-:Y:S01]  /*11890*/  FADD.FTZ R61, R137, R0 ;  /* 0x00000000893d7221 */ /* 0x000fe20000010000 */
[C---:B------:R-:W-:Y:S01]  /*118a0*/  HMMA.16816.F32.BF16 R20, R44.reuse, R52, R20 ;  /* 0x000000342c14723c */ /* 0x040fe20000041814 */
[----:B------:R-:W5:Y:S02]  /*118b0*/  LDSM.16.MT88.4 R48, [R69+0x11000] ;  /* 0x011000004530783b */ /* 0x000f640000004200 */
[-C--:B------:R-:W-:Y:S01]  /*118c0*/  FFMA.FTZ R0, R184, R3.reuse, -R72 ;  /* 0x00000003b8007223 */ /* 0x080fe20000010848 */
[----:B--2---:R-:W-:Y:S04]  /*118d0*/  FADD.FTZ R60, R139, R61 ;  /* 0x0000003d8b3c7221 */ /* 0x004fe80000010000 */
[C---:B------:R-:W-:Y:S01]  /*118e0*/  HMMA.16816.F32.BF16 R24, R44.reuse, R54, R24 ;  /* 0x000000362c18723c */ /* 0x040fe20000041818 */
[----:B------:R2:W4:Y:S01]  /*118f0*/  MUFU.EX2 R66, R0 ;  /* 0x0000000000427308 */ /* 0x0005220000000800 */
[----:B------:R-:W5:Y:S01]  /*11900*/  LDSM.16.MT88.4 R52, [R43+0x11000] ;  /* 0x011000002b34783b */ /* 0x000f620000004200 */
[-C--:B------:R-:W-:Y:S01]  /*11910*/  FFMA.FTZ R61, R120, R3.reuse, -R70 ;  /* 0x00000003783d7223 */ /* 0x080fe20000010846 */
[----:B---3--:R-:W-:Y:S07]  /*11920*/  FADD.FTZ R2, R142, R62 ;  /* 0x0000003e8e027221 */ /* 0x008fee0000010000 */
[----:B------:R3:W-:Y:S01]  /*11930*/  MUFU.EX2 R65, R61 ;  /* 0x0000003d00417308 */ /* 0x0007e20000000800 */
[C---:B-1----:R-:W-:Y:S03]  /*11940*/  HMMA.16816.F32.BF16 R28, R44.reuse, R56, R28 ;  /* 0x000000382c1c723c */ /* 0x042fe6000004181c */
[----:B--2---:R-:W-:Y:S05]  /*11950*/  FADD.FTZ R0, R143, R2 ;  /* 0x000000028f007221 */ /* 0x004fea0000010000 */
[----:B------:R-:W-:Y:S01]  /*11960*/  HMMA.16816.F32.BF16 R32, R44, R58, R32 ;  /* 0x0000003a2c20723c */ /* 0x000fe20000041820 */
[----:B------:R-:W1:Y:S02]  /*11970*/  LDSM.16.MT88.4 R56, [R42+0x7000] ;  /* 0x007000002a38783b */ /* 0x000e640000004200 */
[-C--:B------:R-:W-:Y:S01]  /*11980*/  FFMA.FTZ R2, R121, R3.reuse, -R70 ;  /* 0x0000000379027223 */ /* 0x080fe20000010846 */
[----:B------:R-:W-:Y:S01]  /*11990*/  FADD.FTZ R62, R140, R0 ;  /* 0x000000008c3e7221 */ /* 0x000fe20000010000 */
[----:B---3--:R-:W-:Y:S01]  /*119a0*/  FADD.FTZ R61, R138, R60 ;  /* 0x0000003c8a3d7221 */ /* 0x008fe20000010000 */
[-CC-:B------:R-:W-:Y:S01]  /*119b0*/  FFMA.FTZ R60, R122, R3.reuse, -R72.reuse ;  /* 0x000000037a3c7223 */ /* 0x180fe20000010848 */
[----:B------:R2:W3:Y:S01]  /*119c0*/  MUFU.EX2 R64, R2 ;  /* 0x0000000200407308 */ /* 0x0004e20000000800 */
[--C-:B------:R-:W-:Y:S01]  /*119d0*/  FFMA.FTZ R0, R123, R3, -R72.reuse ;  /* 0x000000037b007223 */ /* 0x100fe20000010848 */
[----:B----4-:R-:W-:Y:S01]  /*119e0*/  F2FP.BF16.F32.PACK_AB R44, R71, R73 ;  /* 0x00000049472c723e */ /* 0x010fe200000010ff */
[----:B------:R-:W-:Y:S07]  /*119f0*/  FFMA.FTZ R72, R40, R3, -R72 ;  /* 0x0000000328487223 */ /* 0x000fee0000010848 */
[----:B------:R4:W-:Y:S01]  /*11a00*/  MUFU.EX2 R63, R60 ;  /* 0x0000003c003f7308 */ /* 0x0009e20000000800 */
[----:B------:R-:W-:Y:S09]  /*11a10*/  F2FP.BF16.F32.PACK_AB R45, R66, R67 ;  /* 0x00000043422d723e */ /* 0x000ff200000010ff */
[----:B------:R-:W5:Y:S01]  /*11a20*/  MUFU.EX2 R72, R72 ;  /* 0x0000004800487308 */ /* 0x000f620000000800 */
[----:B--2---:R-:W-:Y:S01]  /*11a30*/  FADD.FTZ R2, R141, R61 ;  /* 0x0000003d8d027221 */ /* 0x004fe20000010000 */
[----:B---3--:R-:W-:Y:S01]  /*11a40*/  F2FP.BF16.F32.PACK_AB R46, R64, R65 ;  /* 0x00000041402e723e */ /* 0x008fe200000010ff */
[----:B------:R-:W-:Y:S01]  /*11a50*/  LDSM.16.MT88.4 R140, [R69+0x11800] ;  /* 0x01180000458c783b */ /* 0x000fe20000004200 */
[----:B------:R-:W-:Y:S01]  /*11a60*/  FFMA.FTZ R61, R191, R3, -R70 ;  /* 0x00000003bf3d7223 */ /* 0x000fe20000010846 */
[----:B----4-:R-:W-:Y:S05]  /*11a70*/  FADD.FTZ R60, R144, R62 ;  /* 0x0000003e903c7221 */ /* 0x010fea0000010000 */
[----:B------:R2:W3:Y:S01]  /*11a80*/  MUFU.EX2 R62, R0 ;  /* 0x00000000003e7308 */ /* 0x0004e20000000800 */
[----:B-----5:R-:W-:Y:S09]  /*11a90*/  F2FP.BF16.F32.PACK_AB R167, R72, R41 ;  /* 0x0000002948a7723e */ /* 0x020ff200000010ff */
[----:B------:R-:W-:Y:S01]  /*11aa0*/  MUFU.EX2 R61, R61 ;  /* 0x0000003d003d7308 */ /* 0x000fe20000000800 */
[----:B--2---:R-:W-:Y:S01]  /*11ab0*/  FADD.FTZ R0, R126, R2 ;  /* 0x000000027e007221 */ /* 0x004fe20000010000 */
[----:B------:R-:W-:Y:S01]  /*11ac0*/  FADD.FTZ R2, R133, R60 ;  /* 0x0000003c85027221 */ /* 0x000fe20000010000 */
[----:B---3--:R-:W-:Y:S02]  /*11ad0*/  F2FP.BF16.F32.PACK_AB R47, R62, R63 ;  /* 0x0000003f3e2f723e */ /* 0x008fe400000010ff */
[----:B------:R-:W-:Y:S01]  /*11ae0*/  FADD.FTZ R0, R124, R0 ;  /* 0x000000007c007221 */ /* 0x000fe20000010000 */
[----:B------:R-:W-:Y:S01]  /*11af0*/  FADD.FTZ R2, R132, R2 ;  /* 0x0000000284027221 */ /* 0x000fe20000010000 */
[----:B------:R-:W-:Y:S02]  /*11b00*/  MOV R132, R36 ;  /* 0x0000002400847202 */ /* 0x000fe40000000f00 */
[----:B------:R-:W-:Y:S01]  /*11b10*/  FADD.FTZ R0, R127, R0 ;  /* 0x000000007f007221 */ /* 0x000fe20000010000 */
[C---:B------:R-:W-:Y:S03]  /*11b20*/  HMMA.16816.F32.BF16 R4, R44.reuse, R48, R4 ;  /* 0x000000302c04723c */ /* 0x040fe60000041804 */
[----:B------:R-:W-:Y:S01]  /*11b30*/  FADD.FTZ R2, R136, R2 ;  /* 0x0000000288027221 */ /* 0x000fe20000010000 */
[----:B------:R-:W-:Y:S01]  /*11b40*/  FADD.FTZ R0, R130, R0 ;  /* 0x0000000082007221 */ /* 0x000fe20000010000 */
[----:B------:R-:W-:Y:S02]  /*11b50*/  MOV R133, R37 ;  /* 0x0000002500857202 */ /* 0x000fe40000000f00 */
[----:B------:R-:W-:Y:S01]  /*11b60*/  FADD.FTZ R2, R131, R2 ;  /* 0x0000000283027221 */ /* 0x000fe20000010000 */
[C---:B------:R-:W-:Y:S01]  /*11b70*/  HMMA.16816.F32.BF16 R8, R44.reuse, R50, R8 ;  /* 0x000000322c08723c */ /* 0x040fe20000041808 */
[----:B------:R-:W2:Y:S02]  /*11b80*/  LDSM.16.MT88.4 R48, [R68+0x7000] ;  /* 0x007000004430783b */ /* 0x000ea40000004200 */
[----:B------:R-:W-:Y:S01]  /*11b90*/  FADD.FTZ R0, R114, R0 ;  /* 0x0000000072007221 */ /* 0x000fe20000010000 */
[----:B------:R-:W-:Y:S03]  /*11ba0*/  FADD.FTZ R60, R117, R2 ;  /* 0x00000002753c7221 */ /* 0x000fe60000010000 */
[----:B------:R-:W-:Y:S01]  /*11bb0*/  FADD.FTZ R2, R113, R0 ;  /* 0x0000000071027221 */ /* 0x000fe20000010000 */
[C---:B------:R-:W-:Y:S01]  /*11bc0*/  HMMA.16816.F32.BF16 R12, R44.reuse, R52, R12 ;  /* 0x000000342c0c723c */ /* 0x040fe2000004180c */
[----:B------:R3:W4:Y:S02]  /*11bd0*/  MUFU.EX2 R52, R38 ;  /* 0x0000002600347308 */ /* 0x0007240000000800 */
[----:B------:R-:W-:Y:S01]  /*11be0*/  FADD.FTZ R0, R119, R60 ;  /* 0x0000003c77007221 */ /* 0x000fe20000010000 */
[----:B------:R-:W-:Y:S03]  /*11bf0*/  FADD.FTZ R2, R109, R2 ;  /* 0x000000026d027221 */ /* 0x000fe60000010000 */
[----:B------:R-:W-:Y:S01]  /*11c00*/  FADD.FTZ R60, R116, R0 ;  /* 0x00000000743c7221 */ /* 0x000fe20000010000 */
[C---:B------:R-:W-:Y:S03]  /*11c10*/  HMMA.16816.F32.BF16 R16, R44.reuse, R54, R16 ;  /* 0x000000362c10723c */ /* 0x040fe60000041810 */
[----:B------:R-:W-:Y:S01]  /*11c20*/  FADD.FTZ R0, R108, R2 ;  /* 0x000000026c007221 */ /* 0x000fe20000010000 */
[-C--:B------:R-:W-:Y:S01]  /*11c30*/  FFMA.FTZ R2, R125, R3.reuse, -R70 ;  /* 0x000000037d027223 */ /* 0x080fe20000010846 */
[----:B------:R-:W-:Y:S02]  /*11c40*/  FADD.FTZ R60, R118, R60 ;  /* 0x0000003c763c7221 */ /* 0x000fe40000010000 */
[----:B------:R-:W-:Y:S01]  /*11c50*/  FADD.FTZ R0, R96, R0 ;  /* 0x0000000060007221 */ /* 0x000fe20000010000 */
[C---:B-1----:R-:W-:Y:S01]  /*11c60*/  HMMA.16816.F32.BF16 R20, R44.reuse, R56, R20 ;  /* 0x000000382c14723c */ /* 0x042fe20000041814 */
[----:B------:R1:W5:Y:S02]  /*11c70*/  MUFU.EX2 R53, R2 ;  /* 0x0000000200357308 */ /* 0x0003640000000800 */
[----:B------:R-:W-:Y:S01]  /*11c80*/  FADD.FTZ R0, R100, R0 ;  /* 0x0000000064007221 */ /* 0x000fe20000010000 */
[-CC-:B---3--:R-:W-:Y:S01]  /*11c90*/  FFMA.FTZ R38, R128, R3.reuse, -R70.reuse ;  /* 0x0000000380267223 */ /* 0x188fe20000010846 */
[----:B------:R-:W-:Y:S01]  /*11ca0*/  FFMA.FTZ R70, R129, R3, -R70 ;  /* 0x0000000381467223 */ /* 0x000fe20000010846 */
[----:B----4-:R-:W-:Y:S01]  /*11cb0*/  F2FP.BF16.F32.PACK_AB R165, R39, R52 ;  /* 0x0000003427a5723e */ /* 0x010fe200000010ff */
[----:B------:R-:W-:Y:S01]  /*11cc0*/  FADD.FTZ R0, R99, R0 ;  /* 0x0000000063007221 */ /* 0x000fe20000010000 */
[C---:B------:R-:W-:Y:S03]  /*11cd0*/  HMMA.16816.F32.BF16 R24, R44.reuse, R58, R24 ;  /* 0x0000003a2c18723c */ /* 0x040fe60000041818 */
[----:B------:R-:W-:Y:S01]  /*11ce0*/  MUFU.EX2 R38, R38 ;  /* 0x0000002600267308 */ /* 0x000fe20000000800 */
[----:B------:R-:W-:Y:S09]  /*11cf0*/  FADD.FTZ R0, R101, R0 ;  /* 0x0000000065007221 */ /* 0x000ff20000010000 */
[----:B------:R-:W3:Y:S01]  /*11d00*/  MUFU.EX2 R70, R70 ;  /* 0x0000004600467308 */ /* 0x000ee20000000800 */
[----:B-1----:R-:W-:Y:S01]  /*11d10*/  FADD.FTZ R2, R103, R60 ;  /* 0x0000003c67027221 */ /* 0x002fe20000010000 */
[----:B------:R-:W-:Y:S01]  /*11d20*/  FADD.FTZ R0, R92, R0 ;  /* 0x000000005c007221 */ /* 0x000fe20000010000 */
[C---:B--2---:R-:W-:Y:S03]  /*11d30*/  HMMA.16816.F32.BF16 R28, R44.reuse, R48, R28 ;  /* 0x000000302c1c723c */ /* 0x044fe6000004181c */
[----:B------:R-:W-:Y:S01]  /*11d40*/  FADD.FTZ R2, R105, R2 ;  /* 0x0000000269027221 */ /* 0x000fe20000010000 */
[----:B------:R-:W-:Y:S01]  /*11d50*/  FADD.FTZ R0, R91, R0 ;  /* 0x000000005b007221 */ /* 0x000fe20000010000 */
[----:B-----5:R-:W-:Y:S02]  /*11d60*/  F2FP.BF16.F32.PACK_AB R164, R53, R61 ;  /* 0x0000003d35a4723e */ /* 0x020fe400000010ff */
[----:B------:R-:W-:Y:S01]  /*11d70*/  FADD.FTZ R2, R102, R2 ;  /* 0x0000000266027221 */ /* 0x000fe20000010000 */
[----:B------:R-:W-:Y:S03]  /*11d80*/  HMMA.16816.F32.BF16 R32, R44, R50, R32 ;  /* 0x000000322c20723c */ /* 0x000fe60000041820 */
[----:B------:R-:W-:Y:S01]  /*11d90*/  FADD.FTZ R2, R104, R2 ;  /* 0x0000000268027221 */ /* 0x000fe20000010000 */
[----:B---3--:R-:W-:Y:S03]  /*11da0*/  F2FP.BF16.F32.PACK_AB R166, R70, R38 ;  /* 0x0000002646a6723e */ /* 0x008fe600000010ff */
[----:B------:R-:W-:Y:S04]  /*11db0*/  FADD.FTZ R2, R94, R2 ;  /* 0x000000025e027221 */ /* 0x000fe80000010000 */
        /* <DEDUP_REMOVED lines=40> */
[----:B------:R-:W-:Y:S04]  /*12040*/  FADD.FTZ R2, R61, R2 ;  /* 0x000000023d027221 */ /* 0x000fe80000010000 */
[----:B------:R-:W-:Y:S01]  /*12050*/  FADD.FTZ R3, R53, R2 ;  /* 0x0000000235037221 */ /* 0x000fe20000010000 */
[----:B------:R-:W-:Y:S01]  /*12060*/  FADD.FTZ R2, R41, R0 ;  /* 0x0000000029027221 */ /* 0x000fe20000010000 */
[----:B------:R-:W-:Y:S02]  /*12070*/  IADD3 R0, PT, PT, R188, -0x1, RZ ;  /* 0xffffffffbc007810 */ /* 0x000fe40007ffe0ff */
[----:B------:R-:W-:Y:S01]  /*12080*/  FADD.FTZ R3, R38, R3 ;  /* 0x0000000326037221 */ /* 0x000fe20000010000 */
[----:B------:R-:W-:Y:S03]  /*12090*/  FADD.FTZ R4, R72, R2 ;  /* 0x0000000248047221 */ /* 0x000fe60000010000 */
[----:B------:R-:W-:Y:S02]  /*120a0*/  FADD.FTZ R2, R70, R3 ;  /* 0x0000000346027221 */ /* 0x000fe40000010000 */
[----:B------:R2:W-:Y:S04]  /*120b0*/  STL [R1+0x2c], R4 ;  /* 0x00002c0401007387 */ /* 0x0005e80000100800 */
[----:B------:R2:W-:Y:S04]  /*120c0*/  STL [R1+0x28], R2 ;  /* 0x0000280201007387 */ /* 0x0005e80000100800 */
[----:B------:R2:W-:Y:S04]  /*120d0*/  STL [R1+0x10], R0 ;  /* 0x0000100001007387 */ /* 0x0005e80000100800 */
[----:B------:R2:W-:Y:S01]  /*120e0*/  STL [R1], R186 ;  /* 0x000000ba01007387 */ /* 0x0005e20000100800 */
[----:B------:R-:W-:Y:S05]  /*120f0*/  @P0 BRA `(.L_x_910) ;  /* 0xffffff9000340947 */ /* 0x000fea000383ffff */
.L_x_903:
        /* <DEDUP_REMOVED lines=13> */
.L_x_924:
[----:B-1----:R-:W4:Y:S01]  /*121d0*/  MUFU.RCP R0, R21 ;  /* 0x0000001500007308 */ /* 0x002f220000001000 */
[----:B------:R-:W-:Y:S01]  /*121e0*/  FSETP.NE.FTZ.AND P1, PT, R21, RZ, PT ;  /* 0x000000ff1500720b */ /* 0x000fe20003f35000 */
[----:B------:R-:W-:Y:S01]  /*121f0*/  FADD.FTZ R22, R2, R22 ;  /* 0x0000001602167221 */ /* 0x000fe20000010000 */
[C---:B------:R-:W-:Y:S01]  /*12200*/  SHF.L.U32 R5, R228.reuse, 0x4, RZ ;  /* 0x00000004e4057819 */ /* 0x040fe200000006ff */
[----:B------:R-:W2:Y:S01]  /*12210*/  LDL R24, [R1+0x30] ;  /* 0x0000300001187983 */ /* 0x000ea20000100800 */
[----:B------:R-:W-:Y:S02]  /*12220*/  SHF.L.U32 R3, R228, 0x1, RZ ;  /* 0x00000001e4037819 */ /* 0x000fe400000006ff */
[----:B------:R-:W-:Y:S02]  /*12230*/  LOP3.LUT R5, R5, 0x1c0, RZ, 0xc0, !PT ;  /* 0x000001c005057812 */ /* 0x000fe400078ec0ff */
[----:B------:R-:W-:Y:S02]  /*12240*/  FSETP.NE.FTZ.AND P0, PT, R22, RZ, PT ;  /* 0x000000ff1600720b */ /* 0x000fe40003f15000 */
[----:B------:R-:W-:-:S02]  /*12250*/  LOP3.LUT R226, R226, 0x6, R3, 0xf8, !PT ;  /* 0x00000006e2e27812 */ /* 0x000fc400078ef803 */
[----:B------:R-:W-:Y:S02]  /*12260*/  MOV R16, 0x10 ;  /* 0x0000001000107802 */ /* 0x000fe40000000f00 */
[----:B------:R-:W-:Y:S02]  /*12270*/  R2P PR, R228, 0x18 ;  /* 0x00000018e4007804 */ /* 0x000fe40000000000 */
[----:B------:R-:W-:Y:S02]  /*12280*/  SEL R16, R16, 0xfffffff0, !P2 ;  /* 0xfffffff010107807 */ /* 0x000fe40005000000 */
[----:B----4-:R-:W-:Y:S02]  /*12290*/  FSEL R2, R0, 1, P1 ;  /* 0x3f80000000027808 */ /* 0x010fe40000800000 */
[----:B------:R-:W1:Y:S01]  /*122a0*/  MUFU.RCP R0, R22 ;  /* 0x0000001600007308 */ /* 0x000e620000001000 */
        /* <DEDUP_REMOVED lines=40> */
[----:B------:R-:W-:Y:S01]  /*12530*/  IADD3 R5, PT, PT, R16, R224, RZ ;  /* 0x000000e010057210 */ /* 0x000fe20007ffe0ff */
        /* <DEDUP_REMOVED lines=18> */
[C---:B-1----:R-:W-:Y:S01]  /*12660*/  VIADD R0, R224.reuse, 0x40 ;  /* 0x00000040e0007836 */ /* 0x042fe20000000000 */
[----:B------:R-:W-:Y:S02]  /*12670*/  @P4 IADD3 R0, PT, PT, R224, -0x40, RZ ;  /* 0xffffffc0e0004810 */ /* 0x000fe40007ffe0ff */
[----:B------:R-:W-:Y:S02]  /*12680*/  F2FP.BF16.F32.PACK_AB R17, R17, R164 ;  /* 0x000000a41111723e */ /* 0x000fe400000010ff */
[----:B------:R-:W-:Y:S01]  /*12690*/  F2FP.BF16.F32.PACK_AB R11, R11, R166 ;  /* 0x000000a60b0b723e */ /* 0x000fe200000010ff */
[C---:B----4-:R-:W-:Y:S01]  /*126a0*/  IMAD.IADD R3, R16.reuse, 0x1, R0 ;  /* 0x0000000110037824 */ /* 0x050fe200078e0200 */
[----:B-----5:R-:W-:-:S05]  /*126b0*/  IADD3 R4, PT, PT, R16, R2, RZ ;  /* 0x0000000210047210 */ /* 0x020fca0007ffe0ff */
[----:B------:R-:W-:Y:S04]  /*126c0*/  STS [R4], R7 ;  /* 0x0000000704007388 */ /* 0x000fe80000000800 */
[----:B------:R-:W-:Y:S01]  /*126d0*/  STS [R4+0x400], R15 ;  /* 0x0004000f04007388 */ /* 0x000fe20000000800 */
[----:B---3--:R-:W-:-:S03]  /*126e0*/  IADD3 R2, PT, PT, R6, R0, RZ ;  /* 0x0000000006027210 */ /* 0x008fc60007ffe0ff */
        /* <DEDUP_REMOVED lines=9> */
[----:B------:R-:W3:Y:S04]  /*12780*/  LD.E.64 R4, desc[UR4][R134.64+0x88] ;  /* 0x0000880486047980 */ /* 0x000ee8000c101b00 */
[----:B-1----:R-:W4:Y:S01]  /*12790*/  LD.E.U8 R0, desc[UR4][R134.64+0x1c8] ;  /* 0x0001c80486007980 */ /* 0x002f22000c101100 */
[----:B------:R-:W1:Y:S01]  /*127a0*/  S2R R38, SR_CTAID.Z ;  /* 0x0000000000267919 */ /* 0x000e620000002700 */
[----:B------:R-:W1:Y:S01]  /*127b0*/  S2R R39, SR_CTAID.Y ;  /* 0x0000000000277919 */ /* 0x000e620000002600 */
[----:B----4-:R-:W-:-:S13]  /*127c0*/  ISETP.NE.AND P3, PT, R0, RZ, PT ;  /* 0x000000ff0000720c */ /* 0x010fda0003f65270 */
[----:B------:R-:W1:Y:S04]  /*127d0*/  @!P3 LD.E R3, desc[UR4][R134.64+0x60] ;  /* 0x000060048603b980 */ /* 0x000e68000c101900 */
[----:B------:R-:W4:Y:S01]  /*127e0*/  @!P3 LD.E R6, desc[UR4][R134.64+0xb4] ;  /* 0x0000b4048606b980 */ /* 0x000f22000c101900 */
[----:B------:R-:W5:Y:S08]  /*127f0*/  @P1 MUFU.LG2 R0, R21 ;  /* 0x0000001500001308 */ /* 0x000f700000000c00 */
[----:B------:R-:W3:Y:S01]  /*12800*/  @P0 MUFU.LG2 R2, R22 ;  /* 0x0000001600020308 */ /* 0x000ee20000000c00 */
[----:B--2---:R-:W-:Y:S01]  /*12810*/  ISETP.NE.AND P2, PT, R24, -0x1, PT ;  /* 0xffffffff1800780c */ /* 0x004fe20003f45270 */
[----:B------:R-:W-:Y:S01]  /*12820*/  BSSY.RECONVERGENT B0, `(.L_x_912) ;  /* 0x0000015000007945 */ /* 0x000fe20003800200 */
[----:B------:R-:W-:-:S02]  /*12830*/  LOP3.LUT R12, R225, 0x30, RZ, 0xc0, !PT ;  /* 0x00000030e10c7812 */ /* 0x000fc400078ec0ff */
[----:B------:R-:W-:Y:S01]  /*12840*/  SHF.R.U32.HI R8, RZ, 0x2, R228 ;  /* 0x00000002ff087819 */ /* 0x000fe200000116e4 */
[----:B-----5:R-:W-:Y:S01]  /*12850*/  @P1 FMUL.FTZ R7, R0, 0.69314718246459960938 ;  /* 0x3f31721800071820 */ /* 0x020fe20000410000 */
[----:B------:R-:W-:Y:S02]  /*12860*/  MOV R18, 0x7f800000 ;  /* 0x7f80000000127802 */ /* 0x000fe40000000f00 */
[----:B------:R-:W-:Y:S01]  /*12870*/  MOV R17, 0x7f800000 ;  /* 0x7f80000000117802 */ /* 0x000fe20000000f00 */
[----:B------:R-:W-:Y:S01]  /*12880*/  @P1 FFMA.FTZ R18, R23, R37, R7 ;  /* 0x0000002517121223 */ /* 0x000fe20000010007 */
[----:B---3--:R-:W-:Y:S01]  /*12890*/  @P0 FMUL.FTZ R2, R2, 0.69314718246459960938 ;  /* 0x3f31721802020820 */ /* 0x008fe20000410000 */
[----:B------:R-:W-:Y:S02]  /*128a0*/  LOP3.LUT R12, R12, 0x7, R8, 0xf8, !PT ;  /* 0x000000070c0c7812 */ /* 0x000fe400078ef808 */
[----:B------:R-:W-:Y:S02]  /*128b0*/  @P2 IMAD R19, R5, R24, RZ ;  /* 0x0000001805132224 */ /* 0x000fe400078e02ff */
[----:B------:R-:W-:Y:S01]  /*128c0*/  @P0 FFMA.FTZ R17, R23, R36, R2 ;  /* 0x0000002417110223 */ /* 0x000fe20000010002 */
[----:B------:R-:W-:-:S04]  /*128d0*/  @P2 IMAD.WIDE.U32 R14, R4, R24, RZ ;  /* 0x00000018040e2225 */ /* 0x000fc800078e00ff */
[----:B-1----:R-:W-:-:S04]  /*128e0*/  @!P3 IMAD R0, R3, R39, R38 ;  /* 0x000000270300b224 */ /* 0x002fc800078e0226 */
[----:B----4-:R-:W-:Y:S01]  /*128f0*/  @!P3 IMAD R0, R0, R6, RZ ;  /* 0x000000060000b224 */ /* 0x010fe200078e02ff */
[----:B------:R-:W-:Y:S06]  /*12900*/  @!P3 BRA `(.L_x_913) ;  /* 0x000000000018b947 */ /* 0x000fec0003800000 */
[----:B------:R-:W2:Y:S04]  /*12910*/  @!P2 LD.E R0, desc[UR4][R134.64+0xb4] ;  /* 0x0000b4048600a980 */ /* 0x000ea8000c101900 */
[----:B------:R-:W3:Y:S01]  /*12920*/  LD.E R2, desc[UR4][R134.64+0xd4] ;  /* 0x0000d40486027980 */ /* 0x000ee2000c101900 */
[----:B--2---:R-:W-:Y:S02]  /*12930*/  @!P2 IMAD R24, R0, R39, RZ ;  /* 0x000000270018a224 */ /* 0x004fe400078e02ff */
[----:B---3--:R-:W-:-:S03]  /*12940*/  IMAD R0, R2, R38, RZ ;  /* 0x0000002602007224 */ /* 0x008fc600078e02ff */
[----:B------:R1:W-:Y:S02]  /*12950*/  @!P2 STL [R1+0x30], R24 ;  /* 0x000030180100a387 */ /* 0x0003e40000100800 */
[----:B------:R-:W-:Y:S02]  /*12960*/  IADD3 R0, PT, PT, R0, R24, RZ ;  /* 0x0000001800007210 */ /* 0x000fe40007ffe0ff */
.L_x_913:
[----:B------:R-:W-:Y:S05]  /*12970*/  BSYNC.RECONVERGENT B0 ;  /* 0x0000000000007941 */ /* 0x000fea0003800200 */
.L_x_912:
[----:B------:R2:W5:Y:S01]  /*12980*/  LDL R37, [R1+0x40] ;  /* 0x0000400001257983 */ /* 0x0005620000100800 */
[----:B------:R-:W3:Y:S01]  /*12990*/  S2R R2, SR_CTAID.X ;  /* 0x0000000000027919 */ /* 0x000ee20000002500 */
[----:B------:R-:W-:Y:S05]  /*129a0*/  WARPSYNC.ALL ;  /* 0x0000000000007948 */ /* 0x000fea0003800000 */
[----:B------:R2:W5:Y:S04]  /*129b0*/  @!P2 LD.E.64 R6, desc[UR4][R134.64+0x80] ;  /* 0x000080048606a980 */ /* 0x000568000c101b00 */
[----:B------:R2:W5:Y:S04]  /*129c0*/  LD.E.64 R8, desc[UR4][R134.64+0x90] ;  /* 0x0000900486087980 */ /* 0x000568000c101b00 */
[----:B------:R2:W5:Y:S01]  /*129d0*/  LD.E.64 R10, desc[UR4][R134.64+0x70] ;  /* 0x00007004860a7980 */ /* 0x000562000c101b00 */
[----:B---3--:R-:W-:-:S03]  /*129e0*/  SHF.L.U32 R36, R2, 0x6, RZ ;  /* 0x0000000602247819 */ /* 0x008fc600000006ff */
[----:B------:R2:W5:Y:S01]  /*129f0*/  LD.E.64 R2, desc[UR4][R134.64+0xa0] ;  /* 0x0000a00486027980 */ /* 0x000562000c101b00 */
[----:B------:R-:W-:Y:S01]  /*12a00*/  BAR.SYNC.DEFER_BLOCKING 0x0 ;  /* 0x0000000000007b1d */ /* 0x000fe20000010000 */
[----:B------:R-:W-:-:S05]  /*12a10*/  LOP3.LUT P0, RZ, R228, 0x3, RZ, 0xc0, !PT ;  /* 0x00000003e4ff7812 */ /* 0x000fca000780c0ff */
[----:B------:R2:W3:Y:S04]  /*12a20*/  LDS.128 R20, [R231] ;  /* 0x00000000e7147984 */ /* 0x0004e80000000c00 */
[----:B-1----:R2:W1:Y:S04]  /*12a30*/  LDS.128 R24, [R231+0x800] ;  /* 0x00080000e7187984 */ /* 0x0024680000000c00 */
        /* <DEDUP_REMOVED lines=14> */
.L_x_915:
[----:B------:R-:W-:Y:S05]  /*12b20*/  BSYNC.RECONVERGENT B0 ;  /* 0x0000000000007941 */ /* 0x000fea0003800200 */
.L_x_914:
        /* <DEDUP_REMOVED lines=25> */
[-C--:B------:R-:W-:Y:S01]  /*12cc0*/  ISETP.GE.OR P3, PT, R12, R37.reuse, P1 ;  /* 0x000000250c00720c */ /* 0x080fe20000f66670 */
[----:B------:R-:W-:Y:S01]  /*12cd0*/  @!P0 IMAD R0, R5, R228, RZ ;  /* 0x000000e405008224 */ /* 0x000fe200078e02ff */
[----:B------:R-:W-:Y:S01]  /*12ce0*/  ISETP.GE.OR P1, PT, R9, R37, P1 ;  /* 0x000000250900720c */ /* 0x000fe20000f26670 */
[----:B------:R-:W-:-:S04]  /*12cf0*/  @!P0 IMAD.WIDE.U32 R2, R228, R4, R6 ;  /* 0x00000004e4028225 */ /* 0x000fc800078e0006 */
[----:B------:R-:W-:Y:S01]  /*12d00*/  @!P0 IMAD.IADD R0, R3, 0x1, R0 ;  /* 0x0000000103008824 */ /* 0x000fe200078e0200 */
[----:B------:R-:W-:-:S04]  /*12d10*/  @!P0 LEA R8, P2, R2, R10, 0x1 ;  /* 0x0000000a02088211 */ /* 0x000fc800078408ff */
[----:B------:R-:W-:-:S05]  /*12d20*/  @!P0 LEA.HI.X R9, R2, R11, R0, 0x1, P2 ;  /* 0x0000000b02098211 */ /* 0x000fca00010f0c00 */
[----:B---3--:R1:W-:Y:S01]  /*12d30*/  @!P0 ST.E.128 desc[UR4][R8.64], R20 ;  /* 0x0000001408008985 */ /* 0x0083e2000c101d04 */
        /* <DEDUP_REMOVED lines=12> */
.L_x_917:
[----:B------:R-:W-:Y:S05]  /*12e00*/  BSYNC.RECONVERGENT B0 ;  /* 0x0000000000007941 */ /* 0x000fea0003800200 */
.L_x_916:
        /* <DEDUP_REMOVED lines=13> */
.L_x_919:
[----:B------:R-:W-:Y:S05]  /*12ee0*/  BSYNC.RECONVERGENT B0 ;  /* 0x0000000000007941 */ /* 0x000fea0003800200 */
.L_x_918:
[----:B-123--:R-:W-:Y:S02]  /*12ef0*/  MOV R9, 0x50 ;  /* 0x0000005000097802 */ /* 0x00efe40000000f00 */
[----:B------:R-:W-:-:S03]  /*12f00*/  MOV R3, 0x0 ;  /* 0x0000000000037802 */ /* 0x000fc60000000f00 */
[----:B------:R-:W-:-:S04]  /*12f10*/  IMAD.MOV.U32 R2, RZ, RZ, R9 ;  /* 0x000000ffff027224 */ /* 0x000fc800078e0009 */
[----:B----4-:R-:W-:Y:S05]  /*12f20*/  @P1 RET.REL.NODEC R2 `(_ZN5flash24flash_fwd_splitkv_kernelI23Flash_fwd_kernel_traitsILi64ELi64ELi256ELi4ELb0ELb0EN7cutlass10bfloat16_tE19Flash_kernel_traitsILi64ELi64ELi256ELi4ES3_EELb0ELb0ELb0ELb0ELb0ELb1ELb0ELb0EEEvNS_16Flash_fwd_paramsE) ;  /* 0xfffffed002341950 */ /* 0x010fea0003c3ffff */
        /* <DEDUP_REMOVED lines=13> */
[----:B------:R-:W-:Y:S05]  /*13000*/  RET.REL.NODEC R2 `(_ZN5flash24flash_fwd_splitkv_kernelI23Flash_fwd_kernel_traitsILi64ELi64ELi256ELi4ELb0ELb0EN7cutlass10bfloat16_tE19Flash_kernel_traitsILi64ELi64ELi256ELi4ES3_EELb0ELb0ELb0ELb0ELb0ELb1ELb0ELb0EEEvNS_16Flash_fwd_paramsE) ;  /* 0xfffffecc02fc7950 */ /* 0x000fea0003c3ffff */
.L_x_911:
[----:B-12---:R-:W-:Y:S01]  /*13010*/  IMAD.MOV.U32 R0, RZ, RZ, 0x2 ;  /* 0x00000002ff007424 */ /* 0x006fe200078e00ff */
[----:B-----5:R-:W-:Y:S01]  /*13020*/  MOV R2, R8 ;  /* 0x0000000800027202 */ /* 0x020fe20000000f00 */
[----:B------:R-:W-:Y:S01]  /*13030*/  IMAD.MOV.U32 R4, RZ, RZ, -0x1 ;  /* 0xffffffffff047424 */ /* 0x000fe200078e00ff */
[----:B------:R-:W-:-:S07]  /*13040*/  MOV R3, 0x1f ;  /* 0x0000001f00037802 */ /* 0x000fce0000000f00 */
[----:B---3--:R-:W-:Y:S05]  /*13050*/  WARPSYNC.COLLECTIVE R4, `(.L_x_920) ;  /* 0x0000000004087348 */ /* 0x008fea0003c00000 */
[----:B------:R1:W2:Y:S02]  /*13060*/  SHFL.BFLY P0, R0, R2, R0, R3 ;  /* 0x0c00000002007389 */ /* 0x0002a40000000003 */
[----:B-123--:R-:W-:Y:S05]  /*13070*/  ENDCOLLECTIVE ;  /* 0x000000000000791b */ /* 0x00efea0003800000 */
.L_x_920:
[----:B------:R-:W-:Y:S02]  /*13080*/  MOV R5, R0 ;  /* 0x0000000000057202 */ /* 0x000fe40000000f00 */
[----:B------:R-:W-:-:S03]  /*13090*/  MOV R0, 0x1 ;  /* 0x0000000100007802 */ /* 0x000fc60000000f00 */
[----:B------:R-:W-:-:S04]  /*130a0*/  FADD.FTZ R5, R5, R8 ;  /* 0x0000000805057221 */ /* 0x000fc80000010000 */
[----:B------:R-:W-:-:S07]  /*130b0*/  IMAD.MOV.U32 R2, RZ, RZ, R5 ;  /* 0x000000ffff027224 */ /* 0x000fce00078e0005 */
[----:B------:R-:W-:Y:S05]  /*130c0*/  WARPSYNC.COLLECTIVE R4, `(.L_x_921) ;  /* 0x0000000004087348 */ /* 0x000fea0003c00000 */
[----:B------:R1:W2:Y:S02]  /*130d0*/  SHFL.BFLY P0, R0, R2, R0, R3 ;  /* 0x0c00000002007389 */ /* 0x0002a40000000003 */
[----:B-12---:R-:W-:Y:S05]  /*130e0*/  ENDCOLLECTIVE ;  /* 0x000000000000791b */ /* 0x006fea0003800000 */
.L_x_921:
[----:B------:R-:W-:Y:S01]  /*130f0*/  IMAD.MOV.U32 R21, RZ, RZ, R0 ;  /* 0x000000ffff157224 */ /* 0x000fe200078e0000 */
[----:B------:R-:W-:Y:S02]  /*13100*/  MOV R0, 0x2 ;  /* 0x0000000200007802 */ /* 0x000fe40000000f00 */
[----:B------:R-:W-:Y:S01]  /*13110*/  MOV R2, R7 ;  /* 0x0000000700027202 */ /* 0x000fe20000000f00 */
[----:B------:R-:W-:-:S07]  /*13120*/  FADD.FTZ R21, R5, R21 ;  /* 0x0000001505157221 */ /* 0x000fce0000010000 */
[----:B------:R-:W-:Y:S05]  /*13130*/  WARPSYNC.COLLECTIVE R4, `(.L_x_922) ;  /* 0x0000000004087348 */ /* 0x000fea0003c00000 */
[----:B------:R1:W2:Y:S02]  /*13140*/  SHFL.BFLY P0, R0, R2, R0, R3 ;  /* 0x0c00000002007389 */ /* 0x0002a40000000003 */
[----:B-12---:R-:W-:Y:S05]  /*13150*/  ENDCOLLECTIVE ;  /* 0x000000000000791b */ /* 0x006fea0003800000 */
.L_x_922:
[----:B------:R-:W-:Y:S01]  /*13160*/  IMAD.MOV.U32 R2, RZ, RZ, R0 ;  /* 0x000000ffff027224 */ /* 0x000fe200078e0000 */
[----:B------:R-:W-:-:S03]  /*13170*/  MOV R0, 0x1 ;  /* 0x0000000100007802 */ /* 0x000fc60000000f00 */
[----:B------:R-:W-:-:S07]  /*13180*/  FADD.FTZ R2, R2, R7 ;  /* 0x0000000702027221 */ /* 0x000fce0000010000 */
[----:B------:R-:W-:Y:S05]  /*13190*/  WARPSYNC.COLLECTIVE R4, `(.L_x_923) ;  /* 0x0000000004087348 */ /* 0x000fea0003c00000 */
[----:B------:R1:W2:Y:S02]  /*131a0*/  SHFL.BFLY P0, R0, R2, R0, R3 ;  /* 0x0c00000002007389 */ /* 0x0002a40000000003 */
[----:B-12---:R-:W-:Y:S05]  /*131b0*/  ENDCOLLECTIVE ;  /* 0x000000000000791b */ /* 0x006fea0003800000 */
.L_x_923:
[----:B------:R-:W-:Y:S01]  /*131c0*/  MOV R22, R0 ;  /* 0x0000000000167202 */ /* 0x000fe20000000f00 */
[----:B------:R-:W-:Y:S06]  /*131d0*/  BRA `(.L_x_924) ;  /* 0xffffffec00fc7947 */ /* 0x000fec000383ffff */
.L_x_925:
        /* <DEDUP_REMOVED lines=10> */
.L_x_14725:


//--------------------- .text._ZN5flash24flash_fwd_splitkv_kernelI23Flash_fwd_kernel_traitsILi64ELi64ELi256ELi4ELb0ELb0EN7cutlass10bfloat16_tE19Flash_kernel_traitsILi64ELi64ELi256ELi4ES3_EELb0ELb0ELb0ELb0ELb0ELb0ELb0ELb1EEEvNS_16Flash_fwd_paramsE --------------------------
	.section	.text._ZN5flash24flash_fwd_splitkv_kernelI23Flash_fwd_kernel_traitsILi64ELi64ELi256ELi4ELb0ELb0EN7cutlass10bfloat16_tE19Flash_kernel_traitsILi64ELi64ELi256ELi4ES3_EELb0ELb0ELb0ELb0ELb0ELb0ELb0ELb1EEEvNS_16Flash_fwd_paramsE,"ax",@progbits
	.align	128
        .global         _ZN5flash24flash_fwd_splitkv_kernelI23Flash_fwd_kernel_traitsILi64ELi64ELi256ELi4ELb0ELb0EN7cutlass10bfloat16_tE19Flash_kernel_traitsILi64ELi64ELi256ELi4ES3_EELb0ELb0ELb0ELb0ELb0ELb0ELb0ELb1EEEvNS_16Flash_fwd_paramsE
        .type           _ZN5flash24flash_fwd_splitkv_kernelI23Flash_fwd_kernel_traitsILi64ELi64ELi256ELi4ELb0ELb0EN7cutlass10bfloat16_tE19Flash_kernel_traitsILi64ELi64ELi256ELi4ES3_EELb0ELb0ELb0ELb0ELb0ELb0ELb0ELb1EEEvNS_16Flash_fwd_paramsE,@function
        .size           _ZN5flash24flash_fwd_splitkv_kernelI23Flash_fwd_kernel_traitsILi64ELi64ELi256ELi4ELb0ELb0EN7cutlass10bfloat16_tE19Flash_kernel_traitsILi64ELi64ELi256ELi4ES3_EELb0ELb0ELb0ELb0ELb0ELb0ELb0ELb1EEEvNS_16Flash_fwd_paramsE,(.L_x_14726 - _ZN5flash24flash_fwd_splitkv_kernelI23Flash_fwd_kernel_traitsILi64ELi64ELi256ELi4ELb0ELb0EN7cutlass10bfloat16_tE19Flash_kernel_traitsILi64ELi64ELi256ELi4ES3_EELb0ELb0ELb0ELb0ELb0ELb0ELb0ELb1EEEvNS_16Flash_fwd_paramsE)
        .other          _ZN5flash24flash_fwd_splitkv_kernelI23Flash_fwd_kernel_traitsILi64ELi64ELi256ELi4ELb0ELb0EN7cutlass10bfloat16_tE19Flash_kernel_traitsILi64ELi64ELi256ELi4ES3_EELb0ELb0ELb0ELb0ELb0ELb0ELb0ELb1EEEvNS_16Flash_fwd_paramsE,@"STO_CUDA_ENTRY STV_DEFAULT"
_ZN5flash24flash_fwd_splitkv_kernelI23Flash_fwd_kernel_traitsILi64ELi64ELi256ELi4ELb0ELb0EN7cutlass10bfloat16_tE19Flash_kernel_traitsILi64ELi64ELi256ELi4ES3_EELb0ELb0ELb0ELb0ELb0ELb0ELb0ELb1EEEvNS_16Flash_fwd_paramsE:
.text._ZN5flash24flash_fwd_splitkv_kernelI23Flash_fwd_kernel_traitsILi64ELi64ELi256ELi4ELb0ELb0EN7cutlass10bfloat16_tE19Flash_kernel_traitsILi64ELi64ELi256ELi4ES3_EELb0ELb0ELb0ELb0ELb0ELb0ELb0ELb1EEEvNS_16Flash_fwd_paramsE:
[----:B------:R-:W1:Y:S08]  /*0000*/  LDC R1, c[0x0][0x37c] ;  /* 0x0000df00ff017b82 */ /* 0x000e700000000800 */
[----:B------:R-:W2:Y:S01]  /*0010*/  LDC.64 R168, c[0x0][0x348] ;  /* 0x0000d200ffa87b82 */ /* 0x000ea20000000a00 */
[----:B------:R-:W-:Y:S01]  /*0020*/  BSSY.RECONVERGENT B3, `(.L_x_926) ;  /* 0x0000003000037945 */ /* 0x000fe20003800200 */
[----:B-1----:R-:W-:-:S06]  /*0030*/  IADD3 R1, PT, PT, R1, -0x8, RZ ;  /* 0xfffffff801017810 */ /* 0x002fcc0007ffe0ff */
[----:B--2---:R-:W-:Y:S05]  /*0040*/  CALL.REL.NOINC `($_ZN5flash24flash_fwd_splitkv_kernelI23Flash_fwd_kernel_traitsILi64ELi64ELi256ELi4ELb0ELb0EN7cutlass10bfloat16_tE19Flash_kernel_traitsILi64ELi64ELi256ELi4ES3_EELb0ELb0ELb0ELb0ELb0ELb0ELb0ELb1EEEvNS_16Flash_fwd_paramsE$_ZN5flash30compute_attn_1rowblock_splitkvI23Flash_fwd_kernel_traitsILi64ELi64ELi256ELi4ELb0ELb0EN7cutlass10bfloat16_tE19Flash_kernel_traitsILi64ELi64ELi256ELi4ES3_EELb0ELb0ELb0ELb0ELb0ELb0ELb0ELb1ENS_16Flash_fwd_paramsEEEvRKT8_iiiii) ;  /* 0x0000000000087944 */ /* 0x004fea0003c00000 */
[----:B------:R-:W-:Y:S05]  /*0050*/  BSYNC.RECONVERGENT B3 ;  /* 0x0000000000037941 */ /* 0x000fea0003800200 */
.L_x_926:
[----:B------:R-:W-:Y:S05]  /*0060*/  EXIT ;  /* 0x000000000000794d */ /* 0x000fea0003800000 */
        .type           $_ZN5flash24flash_fwd_splitkv_kernelI23Flash_fwd_kernel_traitsILi64ELi64ELi256ELi4ELb0ELb0EN7cutlass10bfloat16_tE19Flash_kernel_traitsILi64ELi64ELi256ELi4ES3_EELb0ELb0ELb0ELb0ELb0ELb0ELb0ELb1EEEvNS_16Flash_fwd_paramsE$_ZN5flash30compute_attn_1rowblock_splitkvI23Flash_fwd_kernel_traitsILi64ELi64ELi256ELi4ELb0ELb0EN7cutlass10bfloat16_tE19Flash_kernel_traitsILi64ELi64ELi256ELi4ES3_EELb0ELb0ELb0ELb0ELb0ELb0ELb0ELb1ENS_16Flash_fwd_paramsEEEvRKT8_iiiii,@function
        .size           $_ZN5flash24flash_fwd_splitkv_kernelI23Flash_fwd_kernel_traitsILi64ELi64ELi256ELi4ELb0ELb0EN7cutlass10bfloat16_tE19Flash_kernel_traitsILi64ELi64ELi256ELi4ES3_EELb0ELb0ELb0ELb0ELb0ELb0ELb0ELb1EEEvNS_16Flash_fwd_paramsE$_ZN5flash30compute_attn_1rowblock_splitkvI23Flash_fwd_kernel_traitsILi64ELi64ELi256ELi4ELb0ELb0EN7cutlass10bfloat16_tE19Flash_kernel_traitsILi64ELi64ELi256ELi4ES3_EELb0ELb0ELb0ELb0ELb0ELb0ELb0ELb1ENS_16Flash_fwd_paramsEEEvRKT8_iiiii,(.L_x_14726 - $_ZN5flash24flash_fwd_splitkv_kernelI23Flash_fwd_kernel_traitsILi64ELi64ELi256ELi4ELb0ELb0EN7cutlass10bfloat16_tE19Flash_kernel_traitsILi64ELi64ELi256ELi4ES3_EELb0ELb0ELb0ELb0ELb0ELb0ELb0ELb1EEEvNS_16Flash_fwd_paramsE$_ZN5flash30compute_attn_1rowblock_splitkvI23Flash_fwd_kernel_traitsILi64ELi64ELi256ELi4ELb0ELb0EN7cutlass10bfloat16_tE19Flash_kernel_traitsILi64ELi64ELi256ELi4ES3_EELb0ELb0ELb0ELb0ELb0ELb0ELb0ELb1ENS_16Flash_fwd_paramsEEEvRKT8_iiiii)
$_ZN5flash24flash_fwd_splitkv_kernelI23Flash_fwd_kernel_traitsILi64ELi64ELi256ELi4ELb0ELb0EN7cutlass10bfloat16_tE19Flash_kernel_traitsILi64ELi64ELi256ELi4ES3_EELb0ELb0ELb0ELb0ELb0ELb0ELb0ELb1EEEvNS_16Flash_fwd_paramsE$_ZN5flash30compute_attn_1rowblock_splitkvI23Flash_fwd_kernel_traitsILi64ELi64ELi256ELi4ELb0ELb0EN7cutlass10bfloat16_tE19Flash_kernel_traitsILi64ELi64ELi256ELi4ES3_EELb0ELb0ELb0ELb0ELb0ELb0ELb0ELb1ENS_16Flash_fwd_paramsEEEvRKT8_iiiii:
[----:B------:R-:W1:Y:S02]  /*0070*/  LDCU.64 UR6, c[0x0][0x358] ;  /* 0x00006b00ff0677ac */ /* 0x000e640008000a00 */
[----:B-1----:R-:W2:Y:S04]  /*0080*/  LD.E.64 R4, desc[UR6][R168.64+0xe0] ;  /* 0x0000e006a8047980 */ /* 0x002ea8000c101b00 */
[----:B------:R-:W3:Y:S04]  /*0090*/  LD.E.64 R2, desc[UR6][R168.64+0xe8] ;  /* 0x0000e806a8027980 */ /* 0x000ee8000c101b00 */
[----:B------:R-:W4:Y:S01]  /*00a0*/  LD.E.64 R6, desc[UR6][R168.64+0xf0] ;  /* 0x0000f006a8067980 */ /* 0x000f22000c101b00 */
[----:B------:R-:W1:Y:S01]  /*00b0*/  S2R R33, SR_CTAID.Y ;  /* 0x0000000000217919 */ /* 0x000e620000002600 */
[----:B------:R-:W-:-:S02]  /*00c0*/  IMAD.MOV.U32 R252, RZ, RZ, -0x1 ;  /* 0xfffffffffffc7424 */ /* 0x000fc400078e00ff */
[----:B------:R-:W4:Y:S01]  /*00d0*/  LD.E.64 R8, desc[UR6][R168.64+0xf8] ;  /* 0x0000f806a8087980 */ /* 0x000f22000c101b00 */
[----:B------:R-:W-:Y:S02]  /*00e0*/  IMAD.MOV.U32 R10, RZ, RZ, RZ ;  /* 0x000000ffff0a7224 */ /* 0x000fe400078e00ff */
[----:B-1----:R-:W-:Y:S01]  /*00f0*/  IMAD.SHL.U32 R11, R33, 0x4, RZ ;  /* 0x00000004210b7824 */ /* 0x002fe200078e00ff */
[----:B------:R-:W-:Y:S02]  /*0100*/  SHF.R.U32.HI R13, RZ, 0x1e, R33 ;  /* 0x0000001eff0d7819 */ /* 0x000fe40000011621 */
[C---:B--2---:R-:W-:Y:S02]  /*0110*/  ISETP.NE.U32.AND P2, PT, R4.reuse, RZ, PT ;  /* 0x000000ff0400720c */ /* 0x044fe40003f45070 */
[----:B------:R-:W-:Y:S02]  /*0120*/  ISETP.NE.U32.AND P0, PT, R4, RZ, PT ;  /* 0x000000ff0400720c */ /* 0x000fe40003f05070 */
[----:B------:R-:W-:-:S02]  /*0130*/  ISETP.NE.AND.EX P3, PT, R5, RZ, PT, P2 ;  /* 0x000000ff0500720c */ /* 0x000fc40003f65320 */
[----:B---3--:R-:W-:Y:S02]  /*0140*/  ISETP.NE.U32.AND P4, PT, R2, RZ, PT ;  /* 0x000000ff0200720c */ /* 0x008fe40003f85070 */
[C---:B----4-:R-:W-:Y:S02]  /*0150*/  ISETP.NE.U32.AND P5, PT, R6.reuse, RZ, PT ;  /* 0x000000ff0600720c */ /* 0x050fe40003fa5070 */
[----:B------:R-:W-:Y:S01]  /*0160*/  ISETP.NE.AND.EX P1, PT, R5, RZ, PT, P0 ;  /* 0x000000ff0500720c */ /* 0x000fe20003f25300 */
[----:B------:R-:W-:Y:S01]  /*0170*/  IMAD.WIDE.U32 R4, R33, 0x4, R4 ;  /* 0x0000000421047825 */ /* 0x000fe200078e0004 */
[----:B------:R-:W-:Y:S02]  /*0180*/  ISETP.NE.AND.EX P4, PT, R3, RZ, PT, P4 ;  /* 0x000000ff0300720c */ /* 0x000fe40003f85340 */
[C---:B------:R-:W-:Y:S02]  /*0190*/  ISETP.NE.AND.EX P6, PT, R7.reuse, RZ, PT, P5 ;  /* 0x000000ff0700720c */ /* 0x040fe40003fc5350 */
[----:B------:R-:W-:Y:S01]  /*01a0*/  IADD3 R30, P0, PT, R6, R11, RZ ;  /* 0x0000000b061e7210 */ /* 0x000fe20007f1e0ff */
[----:B------:R-:W2:Y:S04]  /*01b0*/  @!P3 LD.E R14, desc[UR6][R168.64+0xb4] ;  /* 0x0000b406a80eb980 */ /* 0x000ea8000c101900 */
[----:B------:R-:W-:-:S02]  /*01c0*/  IMAD.X R31, R7, 0x1, R13, P0 ;  /* 0x00000001071f7824 */ /* 0x000fc400000e060d */
[----:B------:R1:W5:Y:S04]  /*01d0*/  @P1 LD.E R252, desc[UR6][R4.64] ;  /* 0x0000000604fc1980 */ /* 0x000368000c101900 */
[----:B------:R1:W5:Y:S04]  /*01e0*/  @!P4 LD.E R0, desc[UR6][R168.64+0xb8] ;  /* 0x0000b806a800c980 */ /* 0x000368000c101900 */
[----:B------:R1:W5:Y:S04]  /*01f0*/  @P6 LD.E R10, desc[UR6][R30.64] ;  /* 0x000000061e0a6980 */ /* 0x000368000c101900 */
[----:B------:R1:W5:Y:S01]  /*0200*/  @P3 LD.E R5, desc[UR6][R4.64+0x4] ;  /* 0x0000040604053980 */ /* 0x000362000c101900 */
[----:B------:R-:W-:-:S04]  /*0210*/  ISETP.NE.U32.AND P2, PT, R2, RZ, PT ;  /* 0x000000ff0200720c */ /* 0x000fc80003f45070 */
[C---:B------:R-:W-:Y:S02]  /*0220*/  ISETP.NE.AND.EX P2, PT, R3.reuse, RZ, PT, P2 ;  /* 0x000000ff0300720c */ /* 0x040fe40003f45320 */
[----:B------:R-:W-:Y:S01]  /*0230*/  IADD3 R2, P1, PT, R2, R11, RZ ;  /* 0x0000000b02027210 */ /* 0x000fe20007f3e0ff */
[----:B------:R-:W-:Y:S01]  /*0240*/  BSSY.RECONVERGENT B0, `(.L_x_927) ;  /* 0x000000b000007945 */ /* 0x000fe20003800200 */
[----:B------:R-:W-:Y:S01]  /*0250*/  ISETP.NE.U32.AND P0, PT, R8, RZ, PT ;  /* 0x000000ff0800720c */ /* 0x000fe20003f05070 */
[----:B------:R-:W-:Y:S02]  /*0260*/  IMAD.MOV.U32 R12, RZ, RZ, -0x1 ;  /* 0xffffffffff0c7424 */ /* 0x000fe400078e00ff */
[----:B------:R-:W-:Y:S01]  /*0270*/  IMAD.X R3, R3, 0x1, R13, P1 ;  /* 0x0000000103037824 */ /* 0x000fe200008e060d */
[----:B------:R-:W-:Y:S01]  /*0280*/  ISETP.NE.AND.EX P5, PT, R9, RZ, PT, P0 ;  /* 0x000000ff0900720c */ /* 0x000fe20003fa5300 */
[----:B--2---:R1:W-:Y:S04]  /*0290*/  @!P3 STL [R1], R14 ;  /* 0x0000000e0100b387 */ /* 0x0043e80000100800 */
[----:B------:R-:W-:Y:S08]  /*02a0*/  @!P2 BRA `(.L_x_928) ;  /* 0x000000000010a947 */ /* 0x000ff00003800000 */
[----:B-1----:R-:W2:Y:S02]  /*02b0*/  LD.E.U8 R4, desc[UR6][R168.64+0x1b2] ;  /* 0x0001b206a8047980 */ /* 0x002ea4000c101100 */
[----:B--2---:R-:W-:-:S13]  /*02c0*/  ISETP.NE.AND P0, PT, R4, RZ, PT ;  /* 0x000000ff0400720c */ /* 0x004fda0003f05270 */
[----:B------:R-:W-:Y:S05]  /*02d0*/  @!P0 BRA `(.L_x_928) ;  /* 0x0000000000048947 */ /* 0x000fea0003800000 */
[----:B------:R2:W5:Y:S02]  /*02e0*/  LD.E R12, desc[UR6][R2.64] ;  /* 0x00000006020c7980 */ /* 0x000564000c101900 */
.L_x_928:
[----:B------:R-:W-:Y:S05]  /*02f0*/  BSYNC.RECONVERGENT B0 ;  /* 0x0000000000007941 */ /* 0x000fea0003800200 */
.L_x_927:
[----:B------:R-:W-:Y:S04]  /*0300*/  BSSY.RECONVERGENT B0, `(.L_x_929) ;  /* 0x0000007000007945 */ /* 0x000fe80003800200 */
[----:B------:R-:W-:Y:S05]  /*0310*/  @!P4 BRA `(.L_x_930) ;  /* 0x000000000014c947 */ /* 0x000fea0003800000 */
[----:B-----5:R-:W3:Y:S02]  /*0320*/  LD.E.U8 R0, desc[UR6][R168.64+0x1b2] ;  /* 0x0001b206a8007980 */ /* 0x020ee4000c101100 */
[----:B---3--:R-:W-:-:S13]  /*0330*/  ISETP.NE.AND P0, PT, R0, RZ, PT ;  /* 0x000000ff0000720c */ /* 0x008fda0003f05270 */
[----:B------:R-:W3:Y:S02]  /*0340*/  @P0 LD.E R0, desc[UR6][R2.64+0x4] ;  /* 0x0000040602000980 */ /* 0x000ee4000c101900 */
[----:B---3--:R-:W-:-:S06]  /*0350*/  @P0 IADD3 R0, PT, PT, R0, -R12, RZ ;  /* 0x8000000c00000210 */ /* 0x008fcc0007ffe0ff */
[----:B------:R3:W5:Y:S02]  /*0360*/  @!P0 LD.E R0, desc[UR6][R2.64] ;  /* 0x0000000602008980 */ /* 0x000764000c101900 */
.L_x_930:
[----:B------:R-:W-:Y:S05]  /*0370*/  BSYNC.RECONVERGENT B0 ;  /* 0x0000000000007941 */ /* 0x000fea0003800200 */
.L_x_929:
[----:B------:R-:W-:Y:S01]  /*0380*/  MOV R20, R14 ;  /* 0x0000000e00147202 */ /* 0x000fe20000000f00 */
[----:B------:R-:W-:Y:S01]  /*0390*/  BSSY.RECONVERGENT B1, `(.L_x_931) ;  /* 0x0000013000017945 */ /* 0x000fe20003800200 */
[----:B-----5:R-:W-:Y:S02]  /*03a0*/  @P3 IADD3 R20, PT, PT, -R252, R5, RZ ;  /* 0x00000005fc143210 */ /* 0x020fe40007ffe1ff */
[----:B------:R-:W-:-:S03]  /*03b0*/  IADD3 R103, PT, PT, R0, -R10, RZ ;  /* 0x8000000a00677210 */ /* 0x000fc60007ffe0ff */
[----:B------:R4:W-:Y:S01]  /*03c0*/  @P3 STL [R1], R20 ;  /* 0x0000001401003387 */ /* 0x0009e20000100800 */
[----:B------:R-:W-:Y:S05]  /*03d0*/  @!P5 BRA `(.L_x_932) ;  /* 0x000000000014d947 */ /* 0x000fea0003800000 */
[----:B--23--:R-:W-:-:S05]  /*03e0*/  IADD3 R2, P0, PT, R8, R11, RZ ;  /* 0x0000000b08027210 */ /* 0x00cfca0007f1e0ff */
[----:B------:R-:W-:-:S05]  /*03f0*/  IMAD.X R3, R9, 0x1, R13, P0 ;  /* 0x0000000109037824 */ /* 0x000fca00000e060d */
[----:B------:R-:W2:Y:S02]  /*0400*/  LD.E R2, desc[UR6][R2.64] ;  /* 0x0000000602027980 */ /* 0x000ea4000c101900 */
[----:B--2---:R-:W-:Y:S01]  /*0410*/  IADD3 R92, PT, PT, R2, -R10, RZ ;  /* 0x8000000a025c7210 */ /* 0x004fe20007ffe0ff */
[----:B------:R-:W-:Y:S05]  /*0420*/  BRA `(.L_x_933) ;  /* 0x0000000000247947 */ /* 0x000fea0003800000 */
.L_x_932:
[----:B--23--:R-:W2:Y:S01]  /*0430*/  LD.E.64 R2, desc[UR6][R168.64+0x108] ;  /* 0x00010806a8027980 */ /* 0x00cea2000c101b00 */
[----:B------:R-:W-:Y:S01]  /*0440*/  BSSY.RECONVERGENT B0, `(.L_x_934) ;  /* 0x0000006000007945 */ /* 0x000fe20003800200 */
[----:B------:R-:W-:Y:S01]  /*0450*/  IMAD.MOV.U32 R0, RZ, RZ, RZ ;  /* 0x000000ffff007224 */ /* 0x000fe200078e00ff */
[----:B--2---:R-:W-:-:S04]  /*0460*/  ISETP.NE.U32.AND P0, PT, R2, RZ, PT ;  /* 0x000000ff0200720c */ /* 0x004fc80003f05070 */
[----:B------:R-:W-:-:S13]  /*0470*/  ISETP.NE.AND.EX P0, PT, R3, RZ, PT, P0 ;  /* 0x000000ff0300720c */ /* 0x000fda0003f05300 */
[----:B------:R-:W-:Y:S05]  /*0480*/  @!P0 BRA `(.L_x_935) ;  /* 0x0000000000048947 */ /* 0x000fea0003800000 */
[----:B------:R2:W5:Y:S02]  /*0490*/  LD.E R0, desc[UR6][R168.64+0xbc] ;  /* 0x0000bc06a8007980 */ /* 0x000564000c101900 */
.L_x_935:
[----:B------:R-:W-:Y:S05]  /*04a0*/  BSYNC.RECONVERGENT B0 ;  /* 0x0000000000007941 */ /* 0x000fea0003800200 */
.L_x_934:
[----:B-----5:R-:W-:Y:S02]  /*04b0*/  IADD3 R92, PT, PT, R103, R0, RZ ;  /* 0x00000000675c7210 */ /* 0x020fe40007ffe0ff */
.L_x_933:
[----:B------:R-:W-:Y:S05]  /*04c0*/  BSYNC.RECONVERGENT B1 ;  /* 0x0000000000017941 */ /* 0x000fea0003800200 */
.L_x_931:
[----:B------:R-:W3:Y:S01]  /*04d0*/  S2R R34, SR_CTAID.X ;  /* 0x0000000000227919 */ /* 0x000ee20000002500 */
[----:B------:R-:W-:Y:S01]  /*04e0*/  MOV R21, 0x50 ;  /* 0x0000005000157802 */ /* 0x000fe20000000f00 */
[----:B------:R-:W-:-:S03]  /*04f0*/  IMAD.MOV.U32 R3, RZ, RZ, 0x0 ;  /* 0x00000000ff037424 */ /* 0x000fc600078e00ff */
[----:B------:R-:W-:Y:S01]  /*0500*/  MOV R2, R21 ;  /* 0x0000001500027202 */ /* 0x000fe20000000f00 */
[----:B---3--:R-:W-:-:S05]  /*0510*/  IMAD.SHL.U32 R151, R34, 0x40, RZ ;  /* 0x0000004022977824 */ /* 0x008fca00078e00ff */
[----:B------:R-:W-:-:S13]  /*0520*/  ISETP.GT.AND P0, PT, R20, R151, PT ;  /* 0x000000971400720c */ /* 0x000fda0003f04270 */
[----:B-12-4-:R-:W-:Y:S05]  /*0530*/  @!P0 RET.REL.NODEC R2 `(_ZN5flash24flash_fwd_splitkv_kernelI23Flash_fwd_kernel_traitsILi64ELi64ELi256ELi4ELb0ELb0EN7cutlass10bfloat16_tE19Flash_kernel_traitsILi64ELi64ELi256ELi4ES3_EELb0ELb0ELb0ELb0ELb0ELb0ELb0ELb1EEEvNS_16Flash_fwd_paramsE) ;  /* 0xfffffff802b08950 */ /* 0x016fea0003c3ffff */
        /* <DEDUP_REMOVED lines=25> */
[----:B------:R-:W-:Y:S01]  /*06d0*/  LOP3.LUT R10, R10, 0x38, RZ, 0xc0, !PT ;  /* 0x000000380a0a7812 */ /* 0x000fe200078ec0ff */
[----:B------:R-:W-:Y:S01]  /*06e0*/  BSSY.RECONVERGENT B0, `(.L_x_937) ;  /* 0x000003c000007945 */ /* 0x000fe20003800200 */
[----:B--2---:R-:W-:-:S04]  /*06f0*/  @P0 IMAD.WIDE.U32 R8, R2, R252, RZ ;  /* 0x000000fc02080225 */ /* 0x004fc800078e00ff */
[----:B------:R-:W-:Y:S02]  /*0700*/  @P0 IMAD R16, R3, R252, RZ ;  /* 0x000000fc03100224 */ /* 0x000fe400078e02ff */
[----:B-----5:R-:W-:-:S04]  /*0710*/  @!P0 IMAD.WIDE.U32 R14, R4, R33, RZ ;  /* 0x00000021040e8225 */ /* 0x020fc800078e00ff */
[----:B------:R-:W-:Y:S02]  /*0720*/  @!P0 IMAD R0, R5, R33, RZ ;  /* 0x0000002105008224 */ /* 0x000fe400078e02ff */
[----:B------:R-:W-:-:S04]  /*0730*/  IMAD.WIDE.U32 R4, R151, R2, R10 ;  /* 0x0000000297047225 */ /* 0x000fc800078e000a */
[----:B------:R-:W-:Y:S02]  /*0740*/  @P0 IMAD.MOV.U32 R14, RZ, RZ, R8 ;  /* 0x000000ffff0e0224 */ /* 0x000fe400078e0008 */
[----:B------:R-:W-:Y:S02]  /*0750*/  @!P0 IMAD.IADD R0, R15, 0x1, R0 ;  /* 0x000000010f008824 */ /* 0x000fe400078e0200 */
[----:B------:R-:W-:Y:S01]  /*0760*/  @P0 IMAD.IADD R0, R9, 0x1, R16 ;  /* 0x0000000109000824 */ /* 0x000fe200078e0210 */
[----:B------:R-:W-:Y:S01]  /*0770*/  IADD3 R8, P0, PT, R14, R4, RZ ;  /* 0x000000040e087210 */ /* 0x000fe20007f1e0ff */
[----:B------:R-:W-:Y:S01]  /*0780*/  IMAD R9, R3, R151, RZ ;  /* 0x0000009703097224 */ /* 0x000fe200078e02ff */
[----:B------:R-:W-:Y:S02]  /*0790*/  IADD3 R16, PT, PT, -R151, R20, RZ ;  /* 0x0000001497107210 */ /* 0x000fe40007ffe1ff */
[----:B---3--:R-:W-:Y:S02]  /*07a0*/  ISETP.GE.AND P2, PT, R10, R17, PT ;  /* 0x000000110a00720c */ /* 0x008fe40003f46270 */
[----:B------:R-:W-:-:S02]  /*07b0*/  SHF.R.U32.HI R20, RZ, 0x3, R152 ;  /* 0x00000003ff147819 */ /* 0x000fc40000011698 */
[----:B------:R-:W-:Y:S02]  /*07c0*/  IADD3.X R9, PT, PT, R0, R5, R9, P0, !PT ;  /* 0x0000000500097210 */ /* 0x000fe400007fe409 */
[----:B------:R-:W-:Y:S01]  /*07d0*/  ISETP.GE.OR P0, PT, R20, R16, P2 ;  /* 0x000000101400720c */ /* 0x000fe20001706670 */
[-C--:B----4-:R-:W-:Y:S02]  /*07e0*/  IMAD R4, R13, R22.reuse, RZ ;  /* 0x000000160d047224 */ /* 0x090fe400078e02ff */
[----:B------:R-:W-:-:S04]  /*07f0*/  IMAD.WIDE.U32 R8, R12, R22, R8 ;  /* 0x000000160c087225 */ /* 0x000fc800078e0008 */
[----:B------:R-:W-:-:S06]  /*0800*/  IMAD.IADD R5, R9, 0x1, R4 ;  /* 0x0000000109057824 */ /* 0x000fcc00078e0204 */
[----:B------:R-:W-:Y:S02]  /*0810*/  @!P0 IMAD.MOV.U32 R4, RZ, RZ, R8 ;  /* 0x000000ffff048224 */ /* 0x000fe400078e0008 */
[-C--:B------:R-:W-:Y:S02]  /*0820*/  @!P0 IMAD R0, R3, R20.reuse, RZ ;  /* 0x0000001403008224 */ /* 0x080fe400078e02ff */
[----:B------:R-:W-:-:S04]  /*0830*/  @!P0 IMAD.WIDE.U32 R12, R2, R20, R4 ;  /* 0x00000014020c8225 */ /* 0x000fc800078e0004 */
[----:B------:R-:W-:Y:S01]  /*0840*/  @!P0 IMAD.IADD R0, R13, 0x1, R0 ;  /* 0x000000010d008824 */ /* 0x000fe200078e0200 */
[----:B------:R-:W-:Y:S01]  /*0850*/  @!P0 LEA R14, P1, R12, R6, 0x1 ;  /* 0x000000060c0e8211 */ /* 0x000fe200078208ff */
[----:B------:R-:W-:-:S03]  /*0860*/  IMAD R11, R18, R33, R22 ;  /* 0x00000021120b7224 */ /* 0x000fc600078e0216 */
[----:B------:R-:W-:Y:S02]  /*0870*/  @!P0 LEA.HI.X R15, R12, R7, R0, 0x1, P1 ;  /* 0x000000070c0f8211 */ /* 0x000fe400008f0c00 */
[----:B------:R-:W-:Y:S01]  /*0880*/  ISETP.NE.AND P1, PT, R10, RZ, PT ;  /* 0x000000ff0a00720c */ /* 0x000fe20003f25270 */
[----:B------:R-:W-:Y:S02]  /*0890*/  IMAD R10, R19, R11, R151 ;  /* 0x0000000b130a7224 */ /* 0x000fe400078e0297 */
[----:B------:R1:W-:Y:S01]  /*08a0*/  @!P0 ST.E.128 desc[UR6][R14.64], RZ ;  /* 0x000000ff0e008985 */ /* 0x0003e2000c101d06 */
[----:B------:R-:W-:Y:S02]  /*08b0*/  ISETP.GE.OR P3, PT, R20, R16, P1 ;  /* 0x000000101400720c */ /* 0x000fe40000f66670 */
[----:B------:R-:W-:Y:S01]  /*08c0*/  IADD3 R0, P0, PT, R10, R20, RZ ;  /* 0x000000140a007210 */ /* 0x000fe20007f1e0ff */
[----:B------:R-:W-:Y:S01]  /*08d0*/  VIADD R13, R20, 0x20 ;  /* 0x00000020140d7836 */ /* 0x000fe20000000000 */
[----:B------:R-:W-:-:S02]  /*08e0*/  P2R R17, PR, RZ, 0x8 ;  /* 0x00000008ff117803 */ /* 0x000fc40000000000 */
[----:B------:R-:W-:Y:S02]  /*08f0*/  LEA.HI.X.SX32 R11, R10, RZ, 0x1, P0 ;  /* 0x000000ff0a0b7211 */ /* 0x000fe400000f0eff */
[C---:B------:R-:W-:Y:S02]  /*0900*/  LEA R10, P0, R0.reuse, R168, 0x2 ;  /* 0x000000a8000a7211 */ /* 0x040fe400078010ff */
[----:B------:R-:W-:Y:S02]  /*0910*/  ISETP.GE.OR P5, PT, R13, R16, P1 ;  /* 0x000000100d00720c */ /* 0x000fe40000fa6670 */
[----:B------:R-:W-:Y:S02]  /*0920*/  LEA.HI.X R11, R0, R169, R11, 0x2, P0 ;  /* 0x000000a9000b7211 */ /* 0x000fe400000f140b */
[----:B------:R-:W-:Y:S02]  /*0930*/  ISETP.NE.AND P0, PT, R17, RZ, PT ;  /* 0x000000ff1100720c */ /* 0x000fe40003f05270 */
[----:B-1----:R-:W-:-:S04]  /*0940*/  IADD3 R14, PT, PT, R20, 0x10, RZ ;  /* 0x00000010140e7810 */ /* 0x002fc80007ffe0ff */
[CC--:B------:R-:W-:Y:S02]  /*0950*/  ISETP.GE.OR P3, PT, R14.reuse, R16.reuse, P2 ;  /* 0x000000100e00720c */ /* 0x0c0fe40001766670 */
[-C--:B------:R-:W-:Y:S01]  /*0960*/  ISETP.GE.OR P6, PT, R14, R16.reuse, P1 ;  /* 0x000000100e00720c */ /* 0x080fe20000fc6670 */
[----:B------:R-:W-:Y:S01]  /*0970*/  VIADD R12, R20, 0x30 ;  /* 0x00000030140c7836 */ /* 0x000fe20000000000 */
[----:B------:R-:W-:-:S03]  /*0980*/  ISETP.GE.OR P4, PT, R13, R16, P2 ;  /* 0x000000100d00720c */ /* 0x000fc60001786670 */
[----:B------:R-:W-:Y:S01]  /*0990*/  @!P0 IMAD.MOV.U32 R19, RZ, RZ, 0x7f800000 ;  /* 0x7f800000ff138424 */ /* 0x000fe200078e00ff */
[CC--:B------:R-:W-:Y:S02]  /*09a0*/  ISETP.GE.OR P1, PT, R12.reuse, R16.reuse, P1 ;  /* 0x000000100c00720c */ /* 0x0c0fe40000f26670 */
[----:B------:R-:W-:Y:S01]  /*09b0*/  ISETP.GE.OR P2, PT, R12, R16, P2 ;  /* 0x000000100c00720c */ /* 0x000fe20001746670 */
[----:B------:R-:W-:-:S04]  /*09c0*/  @!P5 IMAD.MOV.U32 R16, RZ, RZ, 0x7f800000 ;  /* 0x7f800000ff10d424 */ /* 0x000fc800078e00ff */
[----:B------:R-:W-:Y:S01]  /*09d0*/  @!P6 MOV R18, 0x7f800000 ;  /* 0x7f8000000012e802 */ /* 0x000fe20000000f00 */
[----:B------:R-:W-:Y:S07]  /*09e0*/  @P3 BRA `(.L_x_938) ;  /* 0x00000000002c3947 */ /* 0x000fee0003800000 */
        /* <DEDUP_REMOVED lines=11> */
.L_x_938:
[----:B------:R-:W-:Y:S05]  /*0aa0*/  BSYNC.RECONVERGENT B0 ;  /* 0x0000000000007941 */ /* 0x000fea0003800200 */
.L_x_937:
        /* <DEDUP_REMOVED lines=13> */
.L_x_940:
[----:B------:R-:W-:Y:S05]  /*0b80*/  BSYNC.RECONVERGENT B0 ;  /* 0x0000000000007941 */ /* 0x000fea0003800200 */
.L_x_939:
        /* <DEDUP_REMOVED lines=12> */
.L_x_942:
[----:B------:R-:W-:Y:S05]  /*0c50*/  BSYNC.RECONVERGENT B0 ;  /* 0x0000000000007941 */ /* 0x000fea0003800200 */
.L_x_941:
[----:B------:R-:W-:Y:S01]  /*0c60*/  ISETP.NE.AND P0, PT, R17, RZ, PT ;  /* 0x000000ff1100720c */ /* 0x000fe20003f05270 */
[----:B---3--:R-:W-:Y:S01]  /*0c70*/  IMAD.MOV.U32 R2, RZ, RZ, R21 ;  /* 0x000000ffff027224 */ /* 0x008fe200078e0015 */
[----:B------:R-:W-:Y:S01]  /*0c80*/  MOV R3, 0x0 ;  /* 0x0000000000037802 */ /* 0x000fe20000000f00 */
[----:B------:R-:W-:Y:S04]  /*0c90*/  @!P6 ST.E desc[UR6][R10.64+0x40], R18 ;  /* 0x000040120a00e985 */ /* 0x000fe8000c101906 */
[----:B------:R-:W-:Y:S06]  /*0ca0*/  @!P5 ST.E desc[UR6][R10.64+0x80], R16 ;  /* 0x000080100a00d985 */ /* 0x000fec000c101906 */
[----:B------:R1:W-:Y:S02]  /*0cb0*/  @!P0 ST.E desc[UR6][R10.64], R19 ;  /* 0x000000130a008985 */ /* 0x0003e4000c101906 */
[----:B-12---:R-:W-:Y:S05]  /*0cc0*/  @P1 RET.REL.NODEC R2 `(_ZN5flash24flash_fwd_splitkv_kernelI23Flash_fwd_kernel_traitsILi64ELi64ELi256ELi4ELb0ELb0EN7cutlass10bfloat16_tE19Flash_kernel_traitsILi64ELi64ELi256ELi4ES3_EELb0ELb0ELb0ELb0ELb0ELb0ELb0ELb1EEEvNS_16Flash_fwd_paramsE) ;  /* 0xfffffff002cc1950 */ /* 0x006fea0003c3ffff */
[----:B------:R-:W-:Y:S02]  /*0cd0*/  MOV R0, 0x7f800000 ;  /* 0x7f80000000007802 */ /* 0x000fe40000000f00 */
[----:B------:R-:W-:Y:S02]  /*0ce0*/  MOV R2, R21 ;  /* 0x0000001500027202 */ /* 0x000fe40000000f00 */
[----:B------:R-:W-:Y:S01]  /*0cf0*/  MOV R3, 0x0 ;  /* 0x0000000000037802 */ /* 0x000fe20000000f00 */
[----:B------:R1:W-:Y:S03]  /*0d00*/  ST.E desc[UR6][R10.64+0xc0], R0 ;  /* 0x0000c0000a007985 */ /* 0x0003e6000c101906 */
[----:B-1----:R-:W-:Y:S05]  /*0d10*/  RET.REL.NODEC R2 `(_ZN5flash24flash_fwd_splitkv_kernelI23Flash_fwd_kernel_traitsILi64ELi64ELi256ELi4ELb0ELb0EN7cutlass10bfloat16_tE19Flash_kernel_traitsILi64ELi64ELi256ELi4ES3_EELb0ELb0ELb0ELb0ELb0ELb0ELb0ELb1EEEvNS_16Flash_fwd_paramsE) ;  /* 0xfffffff002b87950 */ /* 0x002fea0003c3ffff */
.L_x_936:
[----:B------:R-:W2:Y:S04]  /*0d20*/  LD.E.64 R2, desc[UR6][R168.64+0x158] ;  /* 0x00015806a8027980 */ /* 0x000ea8000c101b00 */
[----:B------:R-:W3:Y:S01]  /*0d30*/  LD.E.64 R250, desc[UR6][R168.64+0x160] ;  /* 0x00016006a8fa7980 */ /* 0x000ee2000c101b00 */
[----:B------:R-:W-:Y:S01]  /*0d40*/  IMAD.MOV.U32 R9, RZ, RZ, R33 ;  /* 0x000000ffff097224 */ /* 0x000fe200078e0021 */
[----:B------:R-:W1:Y:S01]  /*0d50*/  S2R R35, SR_CTAID.Z ;  /* 0x0000000000237919 */ /* 0x000e620000002700 */
[----:B------:R-:W-:Y:S01]  /*0d60*/  BSSY.RECONVERGENT B0, `(.L_x_943) ;  /* 0x00000be000007945 */ /* 0x000fe20003800200 */
[----:B--2---:R-:W-:-:S04]  /*0d70*/  ISETP.NE.U32.AND P0, PT, R2, RZ, PT ;  /* 0x000000ff0200720c */ /* 0x004fc80003f05070 */
[----:B------:R-:W-:-:S13]  /*0d80*/  ISETP.NE.AND.EX P0, PT, R3, RZ, PT, P0 ;  /* 0x000000ff0300720c */ /* 0x000fda0003f05300 */
[----:B------:R-:W-:-:S05]  /*0d90*/  @P0 IADD3 R2, P1, PT, R2, R11, RZ ;  /* 0x0000000b02020210 */ /* 0x000fca0007f3e0ff */
[----:B------:R-:W-:-:S05]  /*0da0*/  @P0 IMAD.X R3, R3, 0x1, R13, P1 ;  /* 0x0000000103030824 */ /* 0x000fca00008e060d */
[----:B------:R2:W5:Y:S01]  /*0db0*/  @P0 LD.E R9, desc[UR6][R2.64] ;  /* 0x0000000602090980 */ /* 0x000562000c101900 */
[----:B---3--:R-:W-:-:S04]  /*0dc0*/  ISETP.NE.U32.AND P0, PT, R250, RZ, PT ;  /* 0x000000fffa00720c */ /* 0x008fc80003f05070 */
[----:B------:R-:W-:-:S13]  /*0dd0*/  ISETP.NE.AND.EX P0, PT, R251, RZ, PT, P0 ;  /* 0x000000fffb00720c */ /* 0x000fda0003f05300 */
[----:B-1----:R-:W-:Y:S05]  /*0de0*/  @!P0 BRA `(.L_x_944) ;  /* 0x0000000400888947 */ /* 0x002fea0003800000 */
[----:B------:R-:W3:Y:S04]  /*0df0*/  LD.E R11, desc[UR6][R168.64+0x170] ;  /* 0x00017006a80b7980 */ /* 0x000ee8000c101900 */
[----:B------:R-:W4:Y:S01]  /*0e00*/  LD.E.64 R6, desc[UR6][R168.64+0x168] ;  /* 0x00016806a8067980 */ /* 0x000f22000c101b00 */
[----:B------:R-:W-:Y:S02]  /*0e10*/  MOV R14, R168 ;  /* 0x000000a8000e7202 */ /* 0x000fe40000000f00 */
[----:B------:R-:W-:-:S05]  /*0e20*/  MOV R15, R169 ;  /* 0x000000a9000f7202 */ /* 0x000fca0000000f00 */
[----:B------:R-:W4:Y:S01]  /*0e30*/  LD.E R16, desc[UR6][R14.64+0x68] ;  /* 0x000068060e107980 */ /* 0x000f22000c101900 */
[----:B------:R-:W-:-:S03]  /*0e40*/  LEA R18, R249, 0xffffff00, 0x8 ;  /* 0xffffff00f9127811 */ /* 0x000fc600078e40ff */
[----:B------:R-:W4:Y:S01]  /*0e50*/  LD.E.64 R234, desc[UR6][R14.64+0x38] ;  /* 0x000038060eea7980 */ /* 0x000f22000c101b00 */
[----:B------:R-:W-:-:S03]  /*0e60*/  IABS R4, R18 ;  /* 0x0000001200047213 */ /* 0x000fc60000000000 */
[----:B------:R-:W4:Y:S04]  /*0e70*/  LD.E.64 R12, desc[UR6][R14.64+0x28] ;  /* 0x000028060e0c7980 */ /* 0x000f28000c101b00 */
[----:B------:R-:W5:Y:S04]  /*0e80*/  LD.E.64 R28, desc[UR6][R14.64+0x58] ;  /* 0x000058060e1c7980 */ /* 0x000f68000c101b00 */
[----:B------:R-:W5:Y:S01]  /*0e90*/  LD.E.64 R236, desc[UR6][R14.64+0x40] ;  /* 0x000040060eec7980 */ /* 0x000f62000c101b00 */
[----:B---3--:R-:W-:-:S04]  /*0ea0*/  IABS R5, R11 ;  /* 0x0000000b00057213 */ /* 0x008fc80000000000 */
[----:B--2---:R-:W1:Y:S08]  /*0eb0*/  I2F.RP R2, R5 ;  /* 0x0000000500027306 */ /* 0x004e700000209400 */
        /* <DEDUP_REMOVED lines=10> */
[----:B------:R-:W-:Y:S01]  /*0f60*/  IMAD.HI.U32 R4, R3, R2, RZ ;  /* 0x0000000203047227 */ /* 0x000fe200078e00ff */
[----:B------:R-:W-:Y:S01]  /*0f70*/  ISETP.NE.AND P3, PT, R11, RZ, PT ;  /* 0x000000ff0b00720c */ /* 0x000fe20003f65270 */
[----:B-----5:R-:W2:Y:S02]  /*0f80*/  LD.E.64 R8, desc[UR6][R14.64+0x50] ;  /* 0x000050060e087980 */ /* 0x020ea4000c101b00 */
[----:B------:R-:W-:-:S05]  /*0f90*/  IMAD R0, R4, R0, R2 ;  /* 0x0000000004007224 */ /* 0x000fca00078e0202 */
[----:B------:R-:W-:-:S13]  /*0fa0*/  ISETP.GT.U32.AND P0, PT, R5, R0, PT ;  /* 0x000000000500720c */ /* 0x000fda0003f04070 */
[----:B------:R-:W-:-:S04]  /*0fb0*/  @!P0 IADD3 R0, PT, PT, R0, -R5, RZ ;  /* 0x8000000500008210 */ /* 0x000fc80007ffe0ff */
[----:B------:R-:W-:Y:S02]  /*0fc0*/  ISETP.GE.U32.AND P1, PT, R0, R5, PT ;  /* 0x000000050000720c */ /* 0x000fe40003f26070 */
[----:B------:R-:W-:Y:S01]  /*0fd0*/  LOP3.LUT R0, R18, R11, RZ, 0x3c, !PT ;  /* 0x0000000b12007212 */ /* 0x000fe200078e3cff */
[----:B------:R-:W-:Y:S02]  /*0fe0*/  @!P0 VIADD R4, R4, 0x1 ;  /* 0x0000000104048836 */ /* 0x000fe40000000000 */
[----:B----4-:R-:W-:Y:S01]  /*0ff0*/  IMAD.WIDE.U32 R2, R6, R33, RZ ;  /* 0x0000002106027225 */ /* 0x010fe200078e00ff */
[----:B------:R-:W-:-:S03]  /*1000*/  ISETP.GE.AND P2, PT, R0, RZ, PT ;  /* 0x000000ff0000720c */ /* 0x000fc60003f46270 */
[----:B------:R-:W-:Y:S01]  /*1010*/  IMAD R0, R7, R33, RZ ;  /* 0x0000002107007224 */ /* 0x000fe200078e02ff */
[----:B------:R-:W-:Y:S01]  /*1020*/  LEA R239, P0, R2, R250, 0x2 ;  /* 0x000000fa02ef7211 */ /* 0x000fe200078010ff */
[----:B------:R-:W3:Y:S02]  /*1030*/  LD.E.64 R6, desc[UR6][R14.64+0x20] ;  /* 0x000020060e067980 */ /* 0x000ee4000c101b00 */
[----:B------:R-:W-:Y:S02]  /*1040*/  @P1 IADD3 R4, PT, PT, R4, 0x1, RZ ;  /* 0x0000000104041810 */ /* 0x000fe40007ffe0ff */
[----:B------:R-:W-:-:S03]  /*1050*/  IADD3 R0, PT, PT, R3, R0, RZ ;  /* 0x0000000003007210 */ /* 0x000fc60007ffe0ff */
[----:B------:R-:W-:Y:S01]  /*1060*/  IMAD.MOV.U32 R5, RZ, RZ, R4 ;  /* 0x000000ffff057224 */ /* 0x000fe200078e0004 */
[----:B------:R-:W-:Y:S02]  /*1070*/  LEA.HI.X R238, R2, R251, R0, 0x2, P0 ;  /* 0x000000fb02ee7211 */ /* 0x000fe400000f1400 */
[----:B------:R-:W-:Y:S01]  /*1080*/  MOV R2, R239 ;  /* 0x000000ef00027202 */ /* 0x000fe20000000f00 */
[----:B------:R-:W-:Y:S01]  /*1090*/  @!P2 IMAD.MOV R5, RZ, RZ, -R5 ;  /* 0x000000ffff05a224 */ /* 0x000fe200078e0a05 */
[----:B------:R-:W-:Y:S01]  /*10a0*/  @!P3 LOP3.LUT R5, RZ, R11, RZ, 0x33, !PT ;  /* 0x0000000bff05b212 */ /* 0x000fe200078e33ff */
[----:B------:R-:W-:-:S04]  /*10b0*/  IMAD.MOV.U32 R3, RZ, RZ, R238 ;  /* 0x000000ffff037224 */ /* 0x000fc800078e00ee */
[----:B------:R-:W-:-:S05]  /*10c0*/  IMAD.WIDE R2, R5, 0x4, R2 ;  /* 0x0000000405027825 */ /* 0x000fca00078e0202 */
[----:B------:R1:W4:Y:S01]  /*10d0*/  LD.E R10, desc[UR6][R2.64] ;  /* 0x00000006020a7980 */ /* 0x000322000c101900 */
        /* <DEDUP_REMOVED lines=40> */
[----:B--2---:R-:W-:Y:S02]  /*1360*/  IMAD R4, R9, R0, RZ ;  /* 0x0000000009047224 */ /* 0x004fe400078e02ff */
[----:B------:R-:W-:Y:S02]  /*1370*/  IMAD R9, R13, R10, RZ ;  /* 0x0000000a0d097224 */ /* 0x000fe400078e02ff */
[----:B------:R-:W-:Y:S02]  /*1380*/  IMAD R6, R8, R5, R4 ;  /* 0x0000000508067224 */ /* 0x000fe400078e0204 */
[----:B------:R-:W-:-:S04]  /*1390*/  IMAD.WIDE.U32 R2, R0, R8, R2 ;  /* 0x0000000800027225 */ /* 0x000fc800078e0002 */
[----:B------:R-:W-:-:S04]  /*13a0*/  IMAD.WIDE.U32 R4, R12, R10, RZ ;  /* 0x0000000a0c047225 */ /* 0x000fc800078e00ff */
[----:B------:R-:W-:Y:S01]  /*13b0*/  IMAD R12, R12, R19, R9 ;  /* 0x000000130c0c7224 */ /* 0x000fe200078e0209 */
[----:B------:R-:W-:Y:S01]  /*13c0*/  IADD3 R19, PT, PT, R3, R6, RZ ;  /* 0x0000000603137210 */ /* 0x000fe20007ffe0ff */
[----:B------:R-:W-:Y:S01]  /*13d0*/  IMAD.MOV.U32 R13, RZ, RZ, R2 ;  /* 0x000000ffff0d7224 */ /* 0x000fe200078e0002 */
[----:B------:R-:W-:Y:S01]  /*13e0*/  MOV R6, R4 ;  /* 0x0000000400067202 */ /* 0x000fe20000000f00 */
[----:B------:R-:W-:Y:S01]  /*13f0*/  IMAD.IADD R12, R5, 0x1, R12 ;  /* 0x00000001050c7824 */ /* 0x000fe200078e020c */
[----:B------:R-:W-:Y:S05]  /*1400*/  BRA `(.L_x_945) ;  /* 0x00000004004c7947 */ /* 0x000fea0003800000 */
.L_x_944:
        /* <DEDUP_REMOVED lines=10> */
[----:B------:R-:W-:-:S02]  /*14b0*/  IABS R8, R35 ;  /* 0x0000002300087213 */ /* 0x000fc40000000000 */
[----:B-----5:R-:W-:Y:S02]  /*14c0*/  @!P0 SHF.R.S32.HI R11, RZ, 0x1f, R9 ;  /* 0x0000001fff0b8819 */ /* 0x020fe40000011409 */
[----:B------:R-:W-:Y:S02]  /*14d0*/  LEA R17, R249, 0xffffff00, 0x8 ;  /* 0xffffff00f9117811 */ /* 0x000fe400078e40ff */
[----:B------:R-:W-:Y:S02]  /*14e0*/  CS2R R238, SRZ ;  /* 0x0000000000ee7805 */ /* 0x000fe4000001ff00 */
[----:B---3--:R-:W-:-:S04]  /*14f0*/  IABS R0, R16 ;  /* 0x0000001000007213 */ /* 0x008fc80000000000 */
[----:B------:R-:W-:-:S04]  /*1500*/  MOV R7, R0 ;  /* 0x0000000000077202 */ /* 0x000fc80000000f00 */
        /* <DEDUP_REMOVED lines=19> */
[----:B------:R-:W-:-:S03]  /*1640*/  @!P0 IADD3 R3, PT, PT, R3, R8, RZ ;  /* 0x0000000803038210 */ /* 0x000fc60007ffe0ff */
[----:B------:R-:W-:Y:S02]  /*1650*/  @!P0 IMAD R11, R4, R11, R5 ;  /* 0x0000000b040b8224 */ /* 0x000fe400078e0205 */
[----:B------:R-:W-:Y:S01]  /*1660*/  @!P1 IMAD.IADD R0, R0, 0x1, -R7 ;  /* 0x0000000100009824 */ /* 0x000fe200078e0a07 */
[----:B------:R-:W-:Y:S01]  /*1670*/  @P0 IADD3 R8, PT, PT, R10, R12, RZ ;  /* 0x0000000c0a080210 */ /* 0x000fe20007ffe0ff */
[----:B------:R-:W-:-:S03]  /*1680*/  @!P0 IMAD.WIDE.U32 R4, R4, R9, R2 ;  /* 0x0000000904048225 */ /* 0x000fc600078e0002 */
[----:B------:R-:W-:Y:S01]  /*1690*/  ISETP.GE.U32.AND P3, PT, R0, R7, PT ;  /* 0x000000070000720c */ /* 0x000fe20003f66070 */
[-C--:B------:R-:W-:Y:S01]  /*16a0*/  @P0 IMAD R7, R235, R8.reuse, RZ ;  /* 0x00000008eb070224 */ /* 0x080fe200078e02ff */
[----:B------:R-:W-:Y:S01]  /*16b0*/  @!P0 IADD3 R0, PT, PT, R5, R11, RZ ;  /* 0x0000000b05008210 */ /* 0x000fe20007ffe0ff */
[----:B------:R-:W-:Y:S01]  /*16c0*/  @P0 IMAD.WIDE.U32 R2, R234, R8, RZ ;  /* 0x00000008ea020225 */ /* 0x000fe200078e00ff */
[----:B------:R-:W-:Y:S02]  /*16d0*/  LOP3.LUT R5, R35, R16, RZ, 0x3c, !PT ;  /* 0x0000001023057212 */ /* 0x000fe400078e3cff */
[----:B------:R-:W-:Y:S01]  /*16e0*/  @!P1 IADD3 R6, PT, PT, R6, 0x1, RZ ;  /* 0x0000000106069810 */ /* 0x000fe20007ffe0ff */
[----:B------:R-:W-:Y:S01]  /*16f0*/  @P0 IMAD.MOV.U32 R4, RZ, RZ, R2 ;  /* 0x000000ffff040224 */ /* 0x000fe200078e0002 */
[----:B------:R-:W-:Y:S02]  /*1700*/  ISETP.GE.AND P2, PT, R5, RZ, PT ;  /* 0x000000ff0500720c */ /* 0x000fe40003f46270 */
[----:B------:R-:W-:-:S02]  /*1710*/  @P0 IADD3 R0, PT, PT, R3, R7, RZ ;  /* 0x0000000703000210 */ /* 0x000fc40007ffe0ff */
[----:B------:R-:W-:Y:S01]  /*1720*/  ISETP.NE.AND P1, PT, R16, RZ, PT ;  /* 0x000000ff1000720c */ /* 0x000fe20003f25270 */
[----:B------:R-:W-:Y:S01]  /*1730*/  @!P0 IMAD R7, R237, R10, RZ ;  /* 0x0000000aed078224 */ /* 0x000fe200078e02ff */
[----:B------:R-:W-:Y:S01]  /*1740*/  @!P0 SHF.R.S32.HI R5, RZ, 0x1f, R10 ;  /* 0x0000001fff058819 */ /* 0x000fe2000001140a */
[----:B------:R-:W-:Y:S01]  /*1750*/  IMAD.MOV.U32 R3, RZ, RZ, R0 ;  /* 0x000000ffff037224 */ /* 0x000fe200078e0000 */
[----:B------:R-:W-:Y:S02]  /*1760*/  MOV R2, R4 ;  /* 0x0000000400027202 */ /* 0x000fe40000000f00 */
[----:B------:R-:W-:Y:S01]  /*1770*/  @P3 IADD3 R6, PT, PT, R6, 0x1, RZ ;  /* 0x0000000106063810 */ /* 0x000fe20007ffe0ff */
[-C--:B------:R-:W-:Y:S02]  /*1780*/  IMAD R8, R235, R17.reuse, RZ ;  /* 0x00000011eb087224 */ /* 0x080fe400078e02ff */
[----:B------:R-:W-:Y:S01]  /*1790*/  IMAD.WIDE.U32 R2, R234, R17, R2 ;  /* 0x00000011ea027225 */ /* 0x000fe200078e0002 */
[----:B------:R-:W-:-:S03]  /*17a0*/  MOV R0, R6 ;  /* 0x0000000600007202 */ /* 0x000fc60000000f00 */
[----:B------:R-:W-:Y:S02]  /*17b0*/  @!P0 IMAD R4, R5, R236, R7 ;  /* 0x000000ec05048224 */ /* 0x000fe400078e0207 */
[----:B------:R-:W-:Y:S01]  /*17c0*/  @!P0 IMAD.WIDE.U32 R6, R236, R10, RZ ;  /* 0x0000000aec068225 */ /* 0x000fe200078e00ff */
[----:B------:R-:W-:Y:S02]  /*17d0*/  @!P2 IADD3 R0, PT, PT, -R0, RZ, RZ ;  /* 0x000000ff0000a210 */ /* 0x000fe40007ffe1ff */
[----:B------:R-:W-:Y:S01]  /*17e0*/  @!P1 LOP3.LUT R0, RZ, R16, RZ, 0x33, !PT ;  /* 0x00000010ff009212 */ /* 0x000fe200078e33ff */
[----:B------:R-:W-:Y:S02]  /*17f0*/  IMAD.IADD R5, R3, 0x1, R8 ;  /* 0x0000000103057824 */ /* 0x000fe400078e0208 */
[----:B------:R-:W-:Y:S01]  /*1800*/  @!P0 IMAD.IADD R3, R7, 0x1, R4 ;  /* 0x0000000107038824 */ /* 0x000fe200078e0204 */
[----:B------:R-:W-:Y:S01]  /*1810*/  MOV R4, R2 ;  /* 0x0000000200047202 */ /* 0x000fe20000000f00 */
[----:B------:R-:W-:Y:S01]  /*1820*/  @!P0 IMAD R8, R19, R9, RZ ;  /* 0x0000000913088224 */ /* 0x000fe200078e02ff */
[----:B------:R-:W-:-:S02]  /*1830*/  @!P0 SHF.R.S32.HI R7, RZ, 0x1f, R9 ;  /* 0x0000001fff078819 */ /* 0x000fc40000011409 */
[----:B------:R-:W-:Y:S02]  /*1840*/  @P0 IADD3 R10, PT, PT, R10, R12, RZ ;  /* 0x0000000c0a0a0210 */ /* 0x000fe40007ffe0ff */
[----:B------:R-:W-:Y:S01]  /*1850*/  @!P0 MOV R2, R6 ;  /* 0x0000000600028202 */ /* 0x000fe20000000f00 */
[----:B------:R-:W-:Y:S01]  /*1860*/  IMAD R11, R21, R0, RZ ;  /* 0x00000000150b7224 */ /* 0x000fe200078e02ff */
[----:B------:R-:W-:Y:S01]  /*1870*/  SHF.R.S32.HI R12, RZ, 0x1f, R0 ;  /* 0x0000001fff0c7819 */ /* 0x000fe20000011400 */
[C---:B------:R-:W-:Y:S02]  /*1880*/  @!P0 IMAD R8, R18.reuse, R7, R8 ;  /* 0x0000000712088224 */ /* 0x040fe400078e0208 */
[----:B------:R-:W-:-:S04]  /*1890*/  @!P0 IMAD.WIDE.U32 R6, R18, R9, R2 ;  /* 0x0000000912068225 */ /* 0x000fc800078e0002 */
[----:B------:R-:W-:-:S04]  /*18a0*/  IMAD.WIDE.U32 R4, R20, R0, R4 ;  /* 0x0000000014047225 */ /* 0x000fc800078e0004 */
[----:B------:R-:W-:Y:S02]  /*18b0*/  IMAD R11, R20, R12, R11 ;  /* 0x0000000c140b7224 */ /* 0x000fe400078e020b */
[----:B------:R-:W-:-:S04]  /*18c0*/  @P0 IMAD.WIDE.U32 R2, R236, R10, RZ ;  /* 0x0000000aec020225 */ /* 0x000fc800078e00ff */
[----:B------:R-:W-:Y:S01]  /*18d0*/  @P0 IMAD R0, R237, R10, RZ ;  /* 0x0000000aed000224 */ /* 0x000fe200078e02ff */
[----:B------:R-:W-:Y:S01]  /*18e0*/  MOV R13, R4 ;  /* 0x00000004000d7202 */ /* 0x000fe20000000f00 */
[----:B------:R-:W-:Y:S01]  /*18f0*/  @!P0 IMAD.IADD R12, R7, 0x1, R8 ;  /* 0x00000001070c8824 */ /* 0x000fe200078e0208 */
[----:B------:R-:W-:Y:S01]  /*1900*/  IADD3 R19, PT, PT, R5, R11, RZ ;  /* 0x0000000b05137210 */ /* 0x000fe20007ffe0ff */
[----:B------:R-:W-:Y:S01]  /*1910*/  @P0 IMAD.IADD R12, R3, 0x1, R0 ;  /* 0x00000001030c0824 */ /* 0x000fe200078e0200 */
[----:B------:R-:W-:Y:S02]  /*1920*/  @P0 MOV R6, R2 ;  /* 0x0000000200060202 */ /* 0x000fe40000000f00 */
[----:B-1----:R-:W-:Y:S02]  /*1930*/  MOV R7, RZ ;  /* 0x000000ff00077202 */ /* 0x002fe40000000f00 */
.L_x_945:
[----:B------:R-:W-:Y:S05]  /*1940*/  BSYNC.RECONVERGENT B0 ;  /* 0x0000000000007941 */ /* 0x000fea0003800200 */
.L_x_943:
[----:B------:R-:W-:Y:S01]  /*1950*/  ISETP.NE.AND P0, PT, R252, -0x1, PT ;  /* 0xfffffffffc00780c */ /* 0x000fe20003f05270 */
[----:B------:R-:W2:Y:S04]  /*1960*/  LD.E.64 R8, desc[UR6][R168.64+0x30] ;  /* 0x00003006a8087980 */ /* 0x000ea8000c101b00 */
[----:B------:R-:W3:Y:S04]  /*1970*/  LD.E.64 R20, desc[UR6][R168.64+0x48] ;  /* 0x00004806a8147980 */ /* 0x000ee8000c101b00 */
[----:B------:R-:W4:Y:S04]  /*1980*/  LD.E.64 R22, desc[UR6][R168.64+0x8] ;  /* 0x00000806a8167980 */ /* 0x000f28000c101b00 */
[----:B------:R-:W3:Y:S04]  /*1990*/  @!P0 LD.E.64 R10, desc[UR6][R168.64+0x18] ;  /* 0x00001806a80a8980 */ /* 0x000ee8000c101b00 */
[----:B------:R-:W4:Y:S04]  /*19a0*/  LD.E.64 R26, desc[UR6][R168.64+0x10] ;  /* 0x00001006a81a7980 */ /* 0x000f28000c101b00 */
[----:B------:R1:W4:Y:S04]  /*19b0*/  LD.E.64 R24, desc[UR6][R14.64] ;  /* 0x000000060e187980 */ /* 0x000328000c101b00 */
[----:B------:R-:W5:Y:S04]  /*19c0*/  LD.E R248, desc[UR6][R168.64+0xc0] ;  /* 0x0000c006a8f87980 */ /* 0x000f68000c101900 */
[----:B------:R-:W4:Y:S01]  /*19d0*/  LD.E R15, desc[UR6][R168.64+0xd0] ;  /* 0x0000d006a80f7980 */ /* 0x000f22000c101900 */
[----:B------:R-:W-:-:S04]  /*19e0*/  IABS R4, R16 ;  /* 0x0000001000047213 */ /* 0x000fc80000000000 */
[----:B------:R-:W1:Y:S08]  /*19f0*/  I2F.RP R2, R4 ;  /* 0x0000000400027306 */ /* 0x000e700000209400 */
        /* <DEDUP_REMOVED lines=9> */
[----:B------:R-:W-:-:S03]  /*1a90*/  IADD3 R0, PT, PT, RZ, -R5, RZ ;  /* 0x80000005ff007210 */ /* 0x000fc60007ffe0ff */
[----:B------:R-:W-:-:S04]  /*1aa0*/  IMAD.MOV.U32 R3, RZ, RZ, R14 ;  /* 0x000000ffff037224 */ /* 0x000fc800078e000e */
[----:B------:R-:W-:-:S04]  /*1ab0*/  IMAD.HI.U32 R5, R2, R3, RZ ;  /* 0x0000000302057227 */ /* 0x000fc800078e00ff */
[----:B------:R-:W-:-:S05]  /*1ac0*/  IMAD R0, R5, R0, R3 ;  /* 0x0000000005007224 */ /* 0x000fca00078e0203 */
[----:B------:R-:W-:Y:S01]  /*1ad0*/  ISETP.GT.U32.AND P1, PT, R4, R0, PT ;  /* 0x000000000400720c */ /* 0x000fe20003f24070 */
[----:B------:R-:W-:-:S12]  /*1ae0*/  IMAD.SHL.U32 R79, R152, 0x8, RZ ;  /* 0x00000008984f7824 */ /* 0x000fd800078e00ff */
[----:B------:R-:W-:Y:S01]  /*1af0*/  @!P1 IMAD.IADD R0, R0, 0x1, -R4 ;  /* 0x0000000100009824 */ /* 0x000fe200078e0a04 */
[----:B------:R-:W-:-:S04]  /*1b00*/  LOP3.LUT R2, R79, 0x1c0, RZ, 0xc0, !PT ;  /* 0x000001c04f027812 */ /* 0x000fc800078ec0ff */
[----:B------:R-:W-:Y:S01]  /*1b10*/  ISETP.GE.U32.AND P4, PT, R0, R4, PT ;  /* 0x000000040000720c */ /* 0x000fe20003f86070 */
[----:B------:R-:W-:Y:S01]  /*1b20*/  @!P1 VIADD R5, R5, 0x1 ;  /* 0x0000000105059836 */ /* 0x000fe20000000000 */
[----:B------:R-:W-:Y:S02]  /*1b30*/  LOP3.LUT R2, R2, 0x38, R152, 0xf8, !PT ;  /* 0x0000003802027812 */ /* 0x000fe400078ef898 */
[----:B------:R-:W-:Y:S02]  /*1b40*/  LOP3.LUT R3, R35, R16, RZ, 0x3c, !PT ;  /* 0x0000001023037212 */ /* 0x000fe400078e3cff */
[----:B------:R-:W-:Y:S02]  /*1b50*/  LOP3.LUT R14, R79, 0x38, RZ, 0xc0, !PT ;  /* 0x000000384f0e7812 */ /* 0x000fe400078ec0ff */
[----:B------:R-:W-:Y:S02]  /*1b60*/  LOP3.LUT R0, R2, 0x38, R79, 0x78, !PT ;  /* 0x0000003802007812 */ /* 0x000fe400078e784f */
[----:B------:R-:W-:-:S02]  /*1b70*/  ISETP.GE.AND P3, PT, R3, RZ, PT ;  /* 0x000000ff0300720c */ /* 0x000fc40003f66270 */
[----:B------:R-:W-:Y:S01]  /*1b80*/  ISETP.NE.AND P1, PT, R16, RZ, PT ;  /* 0x000000ff1000720c */ /* 0x000fe20003f25270 */
[----:B------:R-:W-:Y:S01]  /*1b90*/  @P4 VIADD R5, R5, 0x1 ;  /* 0x0000000105054836 */ /* 0x000fe20000000000 */
[----:B------:R-:W-:Y:S02]  /*1ba0*/  IADD3 R2, P2, PT, R14, R6, RZ ;  /* 0x000000060e027210 */ /* 0x000fe40007f5e0ff */
[----:B------:R-:W-:Y:S01]  /*1bb0*/  LOP3.LUT R79, R0, 0x1e00, R79, 0xf8, !PT ;  /* 0x00001e00004f7812 */ /* 0x000fe200078ef84f */
[----:B------:R-:W-:Y:S01]  /*1bc0*/  IMAD R0, R7, R236, RZ ;  /* 0x000000ec07007224 */ /* 0x000fe200078e02ff */
[----:B------:R-:W-:Y:S02]  /*1bd0*/  MOV R18, R5 ;  /* 0x0000000500127202 */ /* 0x000fe40000000f00 */
[----:B------:R-:W-:Y:S01]  /*1be0*/  IADD3.X R3, PT, PT, RZ, R12, RZ, P2, !PT ;  /* 0x0000000cff037210 */ /* 0x000fe200017fe4ff */
[C---:B------:R-:W-:Y:S02]  /*1bf0*/  IMAD R12, R17.reuse, R237, R0 ;  /* 0x000000ed110c7224 */ /* 0x040fe400078e0200 */
[----:B------:R-:W-:Y:S01]  /*1c00*/  @!P3 IADD3 R18, PT, PT, -R18, RZ, RZ ;  /* 0x000000ff1212b210 */ /* 0x000fe20007ffe1ff */
[----:B------:R-:W-:Y:S01]  /*1c10*/  IMAD.MOV.U32 R32, RZ, RZ, RZ ;  /* 0x000000ffff207224 */ /* 0x000fe200078e00ff */
[----:B------:R-:W-:Y:S01]  /*1c20*/  @!P1 LOP3.LUT R18, RZ, R16, RZ, 0x33, !PT ;  /* 0x00000010ff129212 */ /* 0x000fe200078e33ff */
[----:B------:R-:W-:Y:S01]  /*1c30*/  IMAD.WIDE.U32 R2, R17, R236, R2 ;  /* 0x000000ec11027225 */ /* 0x000fe200078e0002 */
[----:B------:R-:W-:-:S03]  /*1c40*/  SHF.R.U32.HI R60, RZ, 0x3, R152 ;  /* 0x00000003ff3c7819 */ /* 0x000fc60000011698 */
[----:B------:R1:W5:Y:S01]  /*1c50*/  @P6 LD.E R32, desc[UR6][R30.64] ;  /* 0x000000061e206980 */ /* 0x000362000c101900 */
[----:B------:R-:W-:Y:S02]  /*1c60*/  IMAD.IADD R3, R3, 0x1, R12 ;  /* 0x0000000103037824 */ /* 0x000fe400078e020c */
[----:B------:R-:W-:Y:S02]  /*1c70*/  IMAD.MOV.U32 R61, RZ, RZ, RZ ;  /* 0x000000ffff3d7224 */ /* 0x000fe400078e00ff */
[----:B------:R-:W-:Y:S01]  /*1c80*/  IMAD.WIDE.U32 R2, R18, R28, R2 ;  /* 0x0000001c12027225 */ /* 0x000fe200078e0002 */
[----:B------:R-:W1:Y:S02]  /*1c90*/  S2UR UR4, SR_CgaCtaId ;  /* 0x00000000000479c3 */ /* 0x000e640000008800 */
[----:B-1----:R-:W-:Y:S01]  /*1ca0*/  SHF.R.S32.HI R31, RZ, 0x1f, R18 ;  /* 0x0000001fff1f7819 */ /* 0x002fe20000011412 */
[----:B------:R-:W-:Y:S01]  /*1cb0*/  UMOV UR5, 0x400 ;  /* 0x0000040000057882 */ /* 0x000fe20000000000 */
[----:B------:R-:W-:Y:S01]  /*1cc0*/  LOP3.LUT R239, R239, R238, RZ, 0x3c, !PT ;  /* 0x000000eeefef7212 */ /* 0x000fe200078e3cff */
[----:B------:R-:W-:Y:S01]  /*1cd0*/  ULEA UR4, UR4, UR5, 0x18 ;  /* 0x0000000504047291 */ /* 0x000fe2000f8ec0ff */
[----:B------:R-:W-:-:S02]  /*1ce0*/  IMAD.SHL.U32 R242, R249, 0x100, RZ ;  /* 0x00000100f9f27824 */ /* 0x000fc400078e00ff */
[----:B------:R-:W-:Y:S01]  /*1cf0*/  LOP3.LUT R238, R239, R238, RZ, 0x3c, !PT ;  /* 0x000000eeefee7212 */ /* 0x000fe200078e3cff */
[----:B------:R-:W-:Y:S02]  /*1d00*/  IMAD.SHL.U32 R96, R236, 0x10, RZ ;  /* 0x00000010ec607824 */ /* 0x000fe400078e00ff */
[----:B------:R-:W-:Y:S02]  /*1d10*/  LEA R79, R79, UR4, 0x1 ;  /* 0x000000044f4f7c11 */ /* 0x000fe4000f8e08ff */
[C---:B------:R-:W-:Y:S02]  /*1d20*/  SHF.L.U64.HI R93, R234.reuse, 0x4, R235 ;  /* 0x00000004ea5d7819 */ /* 0x040fe400000102eb */
[----:B------:R-:W-:Y:S02]  /*1d30*/  SHF.L.U32 R80, R234, 0x4, RZ ;  /* 0x00000004ea507819 */ /* 0x000fe400000006ff */
[----:B------:R-:W-:Y:S02]  /*1d40*/  SHF.L.U64.HI R102, R236, 0x4, R237 ;  /* 0x00000004ec667819 */ /* 0x000fe400000102ed */
[----:B------:R-:W-:-:S02]  /*1d50*/  IADD3 R104, PT, PT, R242, -0x100, RZ ;  /* 0xffffff00f2687810 */ /* 0x000fc40007ffe0ff */
[----:B------:R-:W-:Y:S01]  /*1d60*/  LOP3.LUT R239, R239, R238, RZ, 0x3c, !PT ;  /* 0x000000eeefef7212 */ /* 0x000fe200078e3cff */
[----:B--2---:R-:W-:-:S04]  /*1d70*/  @P0 IMAD.WIDE.U32 R4, R8, R252, RZ ;  /* 0x000000fc08040225 */ /* 0x004fc800078e00ff */
[----:B---3--:R-:W-:-:S04]  /*1d80*/  @!P0 IMAD.WIDE.U32 R6, R10, R33, RZ ;  /* 0x000000210a068225 */ /* 0x008fc800078e00ff */
[----:B------:R-:W-:Y:S02]  /*1d90*/  @!P0 IMAD.MOV.U32 R0, RZ, RZ, R6 ;  /* 0x000000ffff008224 */ /* 0x000fe400078e0006 */
[----:B------:R-:W-:Y:S02]  /*1da0*/  @!P0 IMAD R11, R11, R33, RZ ;  /* 0x000000210b0b8224 */ /* 0x000fe400078e02ff */
[----:B------:R-:W-:Y:S02]  /*1db0*/  @P0 IMAD R10, R9, R252, RZ ;  /* 0x000000fc090a0224 */ /* 0x000fe400078e02ff */
[----:B------:R-:W-:Y:S02]  /*1dc0*/  @P0 IMAD.MOV.U32 R0, RZ, RZ, R4 ;  /* 0x000000ffff000224 */ /* 0x000fe400078e0004 */
[----:B------:R-:W-:Y:S01]  /*1dd0*/  @!P0 IMAD.IADD R6, R7, 0x1, R11 ;  /* 0x0000000107068824 */ /* 0x000fe200078e020b */
[----:B------:R-:W-:Y:S02]  /*1de0*/  @P0 IADD3 R6, PT, PT, R5, R10, RZ ;  /* 0x0000000a05060210 */ /* 0x000fe40007ffe0ff */
[----:B------:R-:W-:-:S04]  /*1df0*/  IADD3 R4, P1, PT, R14, R0, RZ ;  /* 0x000000000e047210 */ /* 0x000fc80007f3e0ff */
[----:B------:R-:W-:Y:S01]  /*1e00*/  IADD3.X R5, PT, PT, RZ, R6, RZ, P1, !PT ;  /* 0x00000006ff057210 */ /* 0x000fe20000ffe4ff */
[----:B------:R-:W-:Y:S02]  /*1e10*/  IMAD R0, R29, R18, RZ ;  /* 0x000000121d007224 */ /* 0x000fe400078e02ff */
[--C-:B------:R-:W-:Y:S02]  /*1e20*/  @!P0 IMAD.MOV.U32 R98, RZ, RZ, R8.reuse ;  /* 0x000000ffff628224 */ /* 0x100fe400078e0008 */
[--C-:B------:R-:W-:Y:S02]  /*1e30*/  @!P0 IMAD.MOV.U32 R99, RZ, RZ, R9.reuse ;  /* 0x000000ffff638224 */ /* 0x100fe400078e0009 */
[----:B------:R-:W-:Y:S02]  /*1e40*/  @P0 IMAD.MOV.U32 R98, RZ, RZ, R8 ;  /* 0x000000ffff620224 */ /* 0x000fe400078e0008 */
[----:B------:R-:W-:Y:S01]  /*1e50*/  @P0 IMAD.MOV.U32 R99, RZ, RZ, R9 ;  /* 0x000000ffff630224 */ /* 0x000fe200078e0009 */
[----:B------:R-:W-:Y:S01]  /*1e60*/  IADD3 R6, P0, PT, R14, R13, RZ ;  /* 0x0000000d0e067210 */ /* 0x000fe20007f1e0ff */
[----:B------:R-:W-:-:S02]  /*1e70*/  IMAD R7, R21, R35, RZ ;  /* 0x0000002315077224 */ /* 0x000fc400078e02ff */
[----:B------:R-:W-:-:S04]  /*1e80*/  IMAD.WIDE.U32 R4, R20, R35, R4 ;  /* 0x0000002314047225 */ /* 0x000fc800078e0004 */
[----:B------:R-:W-:Y:S02]  /*1e90*/  IMAD R0, R31, R28, R0 ;  /* 0x0000001c1f007224 */ /* 0x000fe400078e0200 */
[----:B------:R-:W-:Y:S01]  /*1ea0*/  IMAD.IADD R5, R5, 0x1, R7 ;  /* 0x0000000105057824 */ /* 0x000fe200078e0207 */
[----:B------:R-:W-:Y:S01]  /*1eb0*/  IADD3.X R7, PT, PT, RZ, R19, RZ, P0, !PT ;  /* 0x00000013ff077210 */ /* 0x000fe200007fe4ff */
[----:B------:R-:W-:Y:S01]  /*1ec0*/  IMAD.WIDE.U32 R8, R34, 0x40, R60 ;  /* 0x0000004022087825 */ /* 0x000fe200078e003c */
[----:B------:R-:W-:-:S03]  /*1ed0*/  IADD3 R3, PT, PT, R3, R0, RZ ;  /* 0x0000000003037210 */ /* 0x000fc60007ffe0ff */
[----:B------:R-:W-:Y:S02]  /*1ee0*/  IMAD R0, R9, R98, RZ ;  /* 0x0000006209007224 */ /* 0x000fe400078e02ff */
[----:B------:R-:W-:Y:S02]  /*1ef0*/  IMAD R10, R235, R60, RZ ;  /* 0x0000003ceb0a7224 */ /* 0x000fe400078e02ff */
[----:B------:R-:W-:-:S04]  /*1f00*/  IMAD.WIDE.U32 R6, R60, R234, R6 ;  /* 0x000000ea3c067225 */ /* 0x000fc800078e0006 */
[----:B------:R-:W-:Y:S01]  /*1f10*/  IMAD R11, R8, R99, R0 ;  /* 0x00000063080b7224 */ /* 0x000fe200078e0200 */
[----:B----4-:R-:W-:Y:S01]  /*1f20*/  LEA R245, P1, R6, R22, 0x1 ;  /* 0x0000001606f57211 */ /* 0x010fe200078208ff */
[----:B------:R-:W-:Y:S02]  /*1f30*/  IMAD.IADD R0, R7, 0x1, R10 ;  /* 0x0000000107007824 */ /* 0x000fe400078e020a */
[----:B------:R-:W-:Y:S01]  /*1f40*/  IMAD.WIDE.U32 R4, R8, R98, R4 ;  /* 0x0000006208047225 */ /* 0x000fe200078e0004 */
[----:B------:R-:W-:Y:S02]  /*1f50*/  SHF.R.S32.HI R8, RZ, 0x1f, R103 ;  /* 0x0000001fff087819 */ /* 0x000fe40000011467 */
[----:B------:R-:W-:Y:S01]  /*1f60*/  LEA.HI.X R244, R6, R23, R0, 0x1, P1 ;  /* 0x0000001706f47211 */ /* 0x000fe200008f0c00 */
[----:B------:R-:W-:Y:S02]  /*1f70*/  IMAD R9, R237, R60, RZ ;  /* 0x0000003ced097224 */ /* 0x000fe400078e02ff */
[----:B------:R-:W-:Y:S01]  /*1f80*/  IMAD.WIDE.U32 R2, R60, R236, R2 ;  /* 0x000000ec3c027225 */ /* 0x000fe200078e0002 */
[----:B------:R-:W-:-:S04]  /*1f90*/  LEA.HI R0, R8, R103, RZ, 0x8 ;  /* 0x0000006708007211 */ /* 0x000fc800078f40ff */
[----:B------:R-:W-:Y:S02]  /*1fa0*/  IADD3 R3, PT, PT, R3, R9, RZ ;  /* 0x0000000903037210 */ /* 0x000fe40007ffe0ff */
[C---:B------:R-:W-:Y:S02]  /*1fb0*/  LEA R247, P0, R2.reuse, R26, 0x1 ;  /* 0x0000001a02f77211 */ /* 0x040fe400078008ff */
[----:B------:R-:W-:Y:S02]  /*1fc0*/  SHF.R.S32.HI R30, RZ, 0x8, R0 ;  /* 0x00000008ff1e7819 */ /* 0x000fe40000011400 */
[----:B------:R-:W-:Y:S02]  /*1fd0*/  LEA.HI.X R246, R2, R27, R3, 0x1, P0 ;  /* 0x0000001b02f67211 */ /* 0x000fe400000f0c03 */
[----:B------:R-:W-:Y:S01]  /*1fe0*/  ISETP.GE.AND P0, PT, R30, R249, PT ;  /* 0x000000f91e00720c */ /* 0x000fe20003f06270 */
[----:B------:R-:W-:Y:S01]  /*1ff0*/  IMAD.IADD R5, R5, 0x1, R11 ;  /* 0x0000000105057824 */ /* 0x000fe200078e020b */
[----:B------:R-:W-:-:S02]  /*2000*/  LEA R100, P2, R4, R24, 0x1 ;  /* 0x0000001804647211 */ /* 0x000fc400078408ff */
[----:B------:R-:W-:Y:S02]  /*2010*/  LEA.HI R0, R15, R15, RZ, 0x1 ;  /* 0x0000000f0f007211 */ /* 0x000fe400078f08ff */
[----:B------:R-:W-:-:S07]  /*2020*/  LEA.HI.X R101, R4, R25, R5, 0x1, P2 ;  /* 0x0000001904657211 */ /* 0x000fce00010f0c05 */
[----:B------:R-:W-:Y:S05]  /*2030*/  @P0 BRA `(.L_x_946) ;  /* 0x000000c000940947 */ /* 0x000fea0003800000 */
[----:B------:R-:W2:Y:S04]  /*2040*/  LD.E.64 R2, desc[UR6][R168.64+0x120] ;  /* 0x00012006a8027980 */ /* 0x000ea8000c101b00 */
[----:B------:R-:W3:Y:S04]  /*2050*/  LD.E.64 R6, desc[UR6][R168.64+0x118] ;  /* 0x00011806a8067980 */ /* 0x000ee8000c101b00 */
[----:B------:R-:W4:Y:S04]  /*2060*/  LD.E.64 R52, desc[UR6][R168.64+0x130] ;  /* 0x00013006a8347980 */ /* 0x000f28000c101b00 */
[----:B------:R-:W4:Y:S04]  /*2070*/  LD.E.64 R8, desc[UR6][R168.64+0x140] ;  /* 0x00014006a8087980 */ /* 0x000f28000c101b00 */
[----:B------:R-:W4:Y:S04]  /*2080*/  LD.E.64 R42, desc[UR6][R168.64+0x128] ;  /* 0x00012806a82a7980 */ /* 0x000f28000c101b00 */
[----:B------:R-:W4:Y:S04]  /*2090*/  LD.E.64 R10, desc[UR6][R168.64+0x138] ;  /* 0x00013806a80a7980 */ /* 0x000f28000c101b00 */
[----:B------:R-:W4:Y:S04]  /*20a0*/  LD.E.64 R20, desc[UR6][R168.64+0x110] ;  /* 0x00011006a8147980 */ /* 0x000f28000c101b00 */
[----:B------:R-:W4:Y:S04]  /*20b0*/  LD.E.64 R22, desc[UR6][R168.64+0x108] ;  /* 0x00010806a8167980 */ /* 0x000f28000c101b00 */
[----:B------:R-:W4:Y:S04]  /*20c0*/  LD.E.64 R12, desc[UR6][R168.64+0x150] ;  /* 0x00015006a80c7980 */ /* 0x000f28000c101b00 */
[----:B------:R-:W4:Y:S01]  /*20d0*/  LD.E.64 R16, desc[UR6][R168.64+0x148] ;  /* 0x00014806a8107980 */ /* 0x000f22000c101b00 */
[----:B------:R-:W-:Y:S01]  /*20e0*/  MOV R15, RZ ;  /* 0x000000ff000f7202 */ /* 0x000fe20000000f00 */
[C---:B------:R-:W-:Y:S01]  /*20f0*/  VIADD R65, R60.reuse, 0x10 ;  /* 0x000000103c417836 */ /* 0x040fe20000000000 */
[----:B------:R-:W-:Y:S01]  /*2100*/  SHF.R.S32.HI R24, RZ, 0x1, R0 ;  /* 0x00000001ff187819 */ /* 0x000fe20000011400 */
[C---:B------:R-:W-:Y:S01]  /*2110*/  VIADD R62, R60.reuse, 0x30 ;  /* 0x000000303c3e7836 */ /* 0x040fe20000000000 */
[----:B------:R-:W-:Y:S01]  /*2120*/  SHF.R.S32.HI R19, RZ, 0x1f, R103 ;  /* 0x0000001fff137819 */ /* 0x000fe20000011467 */
[----:B------:R-:W-:Y:S01]  /*2130*/  VIADD R73, R60, 0x50 ;  /* 0x000000503c497836 */ /* 0x000fe20000000000 */
[----:B------:R-:W-:Y:S01]  /*2140*/  IADD3 R0, P0, PT, -R103, R60, RZ ;  /* 0x0000003c67007210 */ /* 0x000fe20007f1e1ff */
[C---:B------:R-:W-:Y:S01]  /*2150*/  IMAD.SHL.U32 R95, R24.reuse, 0x10, RZ ;  /* 0x00000010185f7824 */ /* 0x040fe200078e00ff */
[C---:B------:R-:W-:Y:S01]  /*2160*/  SHF.L.U32 R107, R24.reuse, 0x5, RZ ;  /* 0x00000005186b7819 */ /* 0x040fe200000006ff */
[C---:B------:R-:W-:Y:S01]  /*2170*/  IMAD R118, R24.reuse, 0x30, RZ ;  /* 0x0000003018767824 */ /* 0x040fe200078e02ff */
[C---:B------:R-:W-:Y:S01]  /*2180*/  SHF.L.U32 R105, R24.reuse, 0x7, RZ ;  /* 0x0000000718697819 */ /* 0x040fe200000006ff */
[C---:B------:R-:W-:Y:S01]  /*2190*/  IMAD R117, R24.reuse, 0x50, RZ ;  /* 0x0000005018757824 */ /* 0x040fe200078e02ff */
[----:B------:R-:W-:Y:S01]  /*21a0*/  VIMNMX R94, PT, PT, RZ, R30, !PT ;  /* 0x0000001eff5e7248 */ /* 0x000fe20007fe0100 */
[----:B------:R-:W-:Y:S01]  /*21b0*/  IMAD R116, R24, 0x60, RZ ;  /* 0x0000006018747824 */ /* 0x000fe200078e02ff */
[----:B------:R-:W-:Y:S01]  /*21c0*/  IADD3 R64, PT, PT, R60, 0x20, RZ ;  /* 0x000000203c407810 */ /* 0x000fe20007ffe0ff */
[----:B------:R-:W-:Y:S01]  /*21d0*/  IMAD R115, R24, 0x70, RZ ;  /* 0x0000007018737824 */ /* 0x000fe200078e02ff */
[----:B------:R-:W-:Y:S01]  /*21e0*/  IADD3 R74, PT, PT, R60, 0x40, RZ ;  /* 0x000000403c4a7810 */ /* 0x000fe20007ffe0ff */
[----:B------:R-:W-:Y:S01]  /*21f0*/  IMAD R114, R24, 0x90, RZ ;  /* 0x0000009018727824 */ /* 0x000fe200078e02ff */
[----:B------:R-:W-:Y:S01]  /*2200*/  IADD3 R72, PT, PT, R60, 0x60, RZ ;  /* 0x000000603c487810 */ /* 0x000fe20007ffe0ff */
[----:B------:R-:W-:Y:S01]  /*2210*/  IMAD R113, R24, 0xa0, RZ ;  /* 0x000000a018717824 */ /* 0x000fe200078e02ff */
[----:B------:R-:W-:Y:S01]  /*2220*/  LOP3.LUT R71, R60, 0x80, RZ, 0xfc, !PT ;  /* 0x000000803c477812 */ /* 0x000fe200078efcff */
[----:B------:R-:W-:Y:S01]  /*2230*/  IMAD R112, R24, 0xb0, RZ ;  /* 0x000000b018707824 */ /* 0x000fe200078e02ff */
[----:B------:R-:W-:Y:S01]  /*2240*/  IADD3 R70, PT, PT, R60, 0x90, RZ ;  /* 0x000000903c467810 */ /* 0x000fe20007ffe0ff */
[----:B------:R-:W-:Y:S01]  /*2250*/  IMAD R111, R24, 0xc0, RZ ;  /* 0x000000c0186f7824 */ /* 0x000fe200078e02ff */
[----:B------:R-:W-:Y:S01]  /*2260*/  IADD3 R68, PT, PT, R60, 0xb0, RZ ;  /* 0x000000b03c447810 */ /* 0x000fe20007ffe0ff */
[----:B------:R-:W-:Y:S01]  /*2270*/  IMAD R110, R24, 0xd0, RZ ;  /* 0x000000d0186e7824 */ /* 0x000fe200078e02ff */
[----:B------:R-:W-:Y:S01]  /*2280*/  IADD3 R66, PT, PT, R60, 0xd0, RZ ;  /* 0x000000d03c427810 */ /* 0x000fe20007ffe0ff */
[----:B------:R-:W-:Y:S01]  /*2290*/  IMAD R109, R24, 0xe0, RZ ;  /* 0x000000e0186d7824 */ /* 0x000fe200078e02ff */
[----:B------:R-:W-:Y:S01]  /*22a0*/  IADD3 R81, PT, PT, R60, 0xf0, RZ ;  /* 0x000000f03c517810 */ /* 0x000fe20007ffe0ff */
[C---:B------:R-:W-:Y:S01]  /*22b0*/  IMAD R108, R24.reuse, 0xf0, RZ ;  /* 0x000000f0186c7824 */ /* 0x040fe200078e02ff */
[----:B------:R-:W-:Y:S01]  /*22c0*/  MOV R86, R249 ;  /* 0x000000f900567202 */ /* 0x000fe20000000f00 */
[----:B------:R-:W-:Y:S01]  /*22d0*/  IMAD.SHL.U32 R106, R24, 0x40, RZ ;  /* 0x00000040186a7824 */ /* 0x000fe200078e00ff */
[----:B------:R-:W-:Y:S01]  /*22e0*/  MOV R58, R244 ;  /* 0x000000f4003a7202 */ /* 0x000fe20000000f00 */
[C---:B------:R-:W-:Y:S01]  /*22f0*/  VIADD R63, R60.reuse, 0x70 ;  /* 0x000000703c3f7836 */ /* 0x040fe20000000000 */
[----:B------:R-:W-:Y:S01]  /*2300*/  MOV R75, R246 ;  /* 0x000000f6004b7202 */ /* 0x000fe20000000f00 */
[C---:B------:R-:W-:Y:S01]  /*2310*/  VIADD R69, R60.reuse, 0xa0 ;  /* 0x000000a03c457836 */ /* 0x040fe20000000000 */
[----:B------:R-:W-:Y:S01]  /*2320*/  SHF.R.S32.HI R97, RZ, 0x1f, R95 ;  /* 0x0000001fff617819 */ /* 0x000fe2000001145f */
[C---:B------:R-:W-:Y:S01]  /*2330*/  VIADD R67, R60.reuse, 0xc0 ;  /* 0x000000c03c437836 */ /* 0x040fe20000000000 */
[----:B------:R-:W-:Y:S01]  /*2340*/  SHF.R.S32.HI R150, RZ, 0x1f, R107 ;  /* 0x0000001fff967819 */ /* 0x000fe2000001146b */
[----:B------:R-:W-:Y:S01]  /*2350*/  VIADD R77, R60, 0xe0 ;  /* 0x000000e03c4d7836 */ /* 0x000fe20000000000 */
[----:B------:R-:W-:Y:S01]  /*2360*/  SHF.R.S32.HI R149, RZ, 0x1f, R118 ;  /* 0x0000001fff957819 */ /* 0x000fe20000011476 */
[C---:B------:R-:W-:Y:S01]  /*2370*/  IMAD R51, R249.reuse, -0x100, R103 ;  /* 0xffffff00f9337824 */ /* 0x040fe200078e0267 */
[----:B------:R-:W-:Y:S01]  /*2380*/  SHF.R.S32.HI R148, RZ, 0x1f, R106 ;  /* 0x0000001fff947819 */ /* 0x000fe2000001146a */
[----:B------:R-:W-:Y:S01]  /*2390*/  IMAD R50, R249, -0x100, R92 ;  /* 0xffffff00f9327824 */ /* 0x000fe200078e025c */
[----:B------:R-:W-:Y:S01]  /*23a0*/  SHF.R.S32.HI R147, RZ, 0x1f, R117 ;  /* 0x0000001fff937819 */ /* 0x000fe20000011475 */
[----:B------:R-:W-:Y:S01]  /*23b0*/  IMAD.MOV.U32 R78, RZ, RZ, R104 ;  /* 0x000000ffff4e7224 */ /* 0x000fe200078e0068 */
[----:B------:R-:W-:Y:S01]  /*23c0*/  SHF.R.S32.HI R146, RZ, 0x1f, R116 ;  /* 0x0000001fff927819 */ /* 0x000fe20000011474 */
[----:B------:R-:W-:Y:S01]  /*23d0*/  IMAD.MOV.U32 R59, RZ, RZ, R245 ;  /* 0x000000ffff3b7224 */ /* 0x000fe200078e00f5 */
[----:B------:R-:W-:Y:S01]  /*23e0*/  SHF.R.S32.HI R145, RZ, 0x1f, R115 ;  /* 0x0000001fff917819 */ /* 0x000fe20000011473 */
[----:B------:R-:W-:Y:S01]  /*23f0*/  IMAD.MOV.U32 R76, RZ, RZ, R247 ;  /* 0x000000ffff4c7224 */ /* 0x000fe200078e00f7 */
[----:B------:R-:W-:-:S02]  /*2400*/  SHF.R.S32.HI R144, RZ, 0x1f, R105 ;  /* 0x0000001fff907819 */ /* 0x000fc40000011469 */
[----:B------:R-:W-:Y:S02]  /*2410*/  SHF.R.S32.HI R143, RZ, 0x1f, R114 ;  /* 0x0000001fff8f7819 */ /* 0x000fe40000011472 */
[----:B------:R-:W-:Y:S02]  /*2420*/  SHF.R.S32.HI R142, RZ, 0x1f, R113 ;  /* 0x0000001fff8e7819 */ /* 0x000fe40000011471 */
[----:B------:R-:W-:Y:S02]  /*2430*/  SHF.R.S32.HI R141, RZ, 0x1f, R112 ;  /* 0x0000001fff8d7819 */ /* 0x000fe40000011470 */
[----:B------:R-:W-:Y:S02]  /*2440*/  SHF.R.S32.HI R140, RZ, 0x1f, R111 ;  /* 0x0000001fff8c7819 */ /* 0x000fe4000001146f */
[----:B------:R-:W-:Y:S02]  /*2450*/  SHF.R.S32.HI R139, RZ, 0x1f, R110 ;  /* 0x0000001fff8b7819 */ /* 0x000fe4000001146e */
[----:B------:R-:W-:-:S02]  /*2460*/  SHF.R.S32.HI R138, RZ, 0x1f, R109 ;  /* 0x0000001fff8a7819 */ /* 0x000fc4000001146d */
[----:B------:R-:W-:Y:S01]  /*2470*/  SHF.R.S32.HI R137, RZ, 0x1f, R108 ;  /* 0x0000001fff897819 */ /* 0x000fe2000001146c */
[----:B--2---:R-:W-:Y:S02]  /*2480*/  IMAD R4, R3, R33, RZ ;  /* 0x0000002103047224 */ /* 0x004fe400078e02ff */
[----:B------:R-:W-:-:S05]  /*2490*/  IMAD.WIDE.U32 R2, R33, R2, R14 ;  /* 0x0000000221027225 */ /* 0x000fca00078e000e */
[----:B------:R-:W-:Y:S01]  /*24a0*/  IADD3 R3, PT, PT, R3, R4, RZ ;  /* 0x0000000403037210 */ /* 0x000fe20007ffe0ff */
[----:B---3--:R-:W-:Y:S01]  /*24b0*/  IMAD.WIDE.U32 R4, R33, R6, R14 ;  /* 0x0000000621047225 */ /* 0x008fe200078e000e */
[----:B----4-:R-:W-:-:S03]  /*24c0*/  SHF.L.U64.HI R135, R52, 0x5, R53 ;  /* 0x0000000534877819 */ /* 0x010fc60000010235 */
[----:B------:R-:W-:Y:S02]  /*24d0*/  IMAD R6, R7, R33, RZ ;  /* 0x0000002107067224 */ /* 0x000fe400078e02ff */
[----:B------:R-:W-:Y:S02]  /*24e0*/  IMAD R7, R53, R104, RZ ;  /* 0x0000006835077224 */ /* 0x000fe400078e02ff */
[----:B------:R-:W-:Y:S01]  /*24f0*/  IMAD.WIDE.U32 R2, R104, R52, R2 ;  /* 0x0000003468027225 */ /* 0x000fe200078e0002 */
[C-C-:B------:R-:W-:Y:S02]  /*2500*/  SHF.L.U64.HI R128, R42.reuse, 0x5, R43.reuse ;  /* 0x000000052a807819 */ /* 0x140fe4000001022b */
[C---:B------:R-:W-:Y:S01]  /*2510*/  SHF.L.U32 R129, R42.reuse, 0x5, RZ ;  /* 0x000000052a817819 */ /* 0x040fe200000006ff */
[----:B------:R-:W-:Y:S01]  /*2520*/  IMAD.IADD R5, R5, 0x1, R6 ;  /* 0x0000000105057824 */ /* 0x000fe200078e0206 */
[----:B------:R-:W-:Y:S01]  /*2530*/  IADD3 R3, PT, PT, R3, R7, RZ ;  /* 0x0000000703037210 */ /* 0x000fe20007ffe0ff */
[----:B------:R-:W-:Y:S01]  /*2540*/  IMAD R6, R9, R18, RZ ;  /* 0x0000001209067224 */ /* 0x000fe200078e02ff */
[C-C-:B------:R-:W-:Y:S01]  /*2550*/  SHF.L.U64.HI R130, R42.reuse, 0x6, R43.reuse ;  /* 0x000000062a827819 */ /* 0x140fe2000001022b */
[----:B------:R-:W-:Y:S01]  /*2560*/  IMAD R9, R43, R104, RZ ;  /* 0x000000682b097224 */ /* 0x000fe200078e02ff */
[----:B------:R-:W-:Y:S01]  /*2570*/  SHF.L.U64.HI R132, R42, 0x7, R43 ;  /* 0x000000072a847819 */ /* 0x000fe2000001022b */
[----:B------:R-:W-:Y:S01]  /*2580*/  IMAD.WIDE.U32 R4, R104, R42, R4 ;  /* 0x0000002a68047225 */ /* 0x000fe200078e0004 */
[----:B------:R-:W-:-:S02]  /*2590*/  SHF.L.U32 R133, R42, 0x7, RZ ;  /* 0x000000072a857819 */ /* 0x000fc400000006ff */
[----:B------:R-:W-:Y:S01]  /*25a0*/  SHF.L.U64.HI R134, R42, 0x4, R43 ;  /* 0x000000042a867819 */ /* 0x000fe2000001022b */
[----:B------:R-:W-:Y:S02]  /*25b0*/  IMAD R26, R8, R31, R6 ;  /* 0x0000001f081a7224 */ /* 0x000fe400078e0206 */
[----:B------:R-:W-:Y:S01]  /*25c0*/  IMAD.WIDE.U32 R6, R18, R8, R2 ;  /* 0x0000000812067225 */ /* 0x000fe200078e0002 */
[----:B-----5:R-:W-:Y:S02]  /*25d0*/  IADD3 R8, PT, PT, R104, R32, RZ ;  /* 0x0000002068087210 */ /* 0x020fe40007ffe0ff */
[----:B------:R-:W-:Y:S01]  /*25e0*/  MOV R2, R4 ;  /* 0x0000000400027202 */ /* 0x000fe20000000f00 */
[----:B------:R-:W-:Y:S02]  /*25f0*/  IMAD.IADD R3, R5, 0x1, R9 ;  /* 0x0000000105037824 */ /* 0x000fe400078e0209 */
[----:B------:R-:W-:Y:S02]  /*2600*/  IMAD R5, R11, R18, RZ ;  /* 0x000000120b057224 */ /* 0x000fe400078e02ff */
[----:B------:R-:W-:-:S02]  /*2610*/  IMAD.SHL.U32 R11, R152, 0x4, RZ ;  /* 0x00000004980b7824 */ /* 0x000fc400078e00ff */
[----:B------:R-:W-:Y:S02]  /*2620*/  IMAD R25, R10, R31, R5 ;  /* 0x0000001f0a197224 */ /* 0x000fe400078e0205 */
[-C--:B------:R-:W-:Y:S01]  /*2630*/  IMAD R5, R8, R24.reuse, RZ ;  /* 0x0000001808057224 */ /* 0x080fe200078e02ff */
[----:B------:R-:W-:Y:S01]  /*2640*/  LOP3.LUT R11, R11, 0x1c, RZ, 0xc0, !PT ;  /* 0x0000001c0b0b7812 */ /* 0x000fe200078ec0ff */
[----:B------:R-:W-:Y:S02]  /*2650*/  IMAD R4, R60, R24, R14 ;  /* 0x000000183c047224 */ /* 0x000fe400078e020e */
[----:B------:R-:W-:Y:S01]  /*2660*/  IMAD.WIDE.U32 R2, R18, R10, R2 ;  /* 0x0000000a12027225 */ /* 0x000fe200078e0002 */
[----:B------:R-:W-:Y:S02]  /*2670*/  SHF.R.S32.HI R18, RZ, 0x1f, R5 ;  /* 0x0000001fff127819 */ /* 0x000fe40000011405 */
[----:B------:R-:W-:Y:S01]  /*2680*/  IADD3 R9, P1, PT, R5, R4, RZ ;  /* 0x0000000405097210 */ /* 0x000fe20007f3e0ff */
[----:B------:R-:W-:-:S02]  /*2690*/  IMAD R11, R60, R24, R11 ;  /* 0x000000183c0b7224 */ /* 0x000fc400078e020b */
[----:B------:R-:W-:Y:S01]  /*26a0*/  IMAD.X R8, RZ, RZ, ~R19, P0 ;  /* 0x000000ffff087224 */ /* 0x000fe200000e0e13 */
[----:B------:R-:W-:Y:S01]  /*26b0*/  LEA.HI.X.SX32 R19, R4, R18, 0x1, P1 ;  /* 0x0000001204137211 */ /* 0x000fe200008f0eff */
[----:B------:R-:W-:Y:S01]  /*26c0*/  IMAD.IADD R3, R3, 0x1, R25 ;  /* 0x0000000103037824 */ /* 0x000fe200078e0219 */
[----:B------:R-:W-:Y:S01]  /*26d0*/  IADD3 R10, P0, PT, R5, R11, RZ ;  /* 0x0000000b050a7210 */ /* 0x000fe20007f1e0ff */
[----:B------:R-:W-:Y:S01]  /*26e0*/  IMAD.WIDE.U32 R126, R42, 0x60, RZ ;  /* 0x000000602a7e7825 */ /* 0x000fe200078e00ff */
[----:B------:R-:W-:Y:S02]  /*26f0*/  IADD3 R5, PT, PT, R7, R26, RZ ;  /* 0x0000001a07057210 */ /* 0x000fe40007ffe0ff */
[----:B------:R-:W-:Y:S01]  /*2700*/  MOV R4, R6 ;  /* 0x0000000600047202 */ /* 0x000fe20000000f00 */
[C---:B------:R-:W-:Y:S01]  /*2710*/  IMAD R7, R8.reuse, R52, RZ ;  /* 0x0000003408077224 */ /* 0x040fe200078e02ff */
[----:B------:R-:W-:Y:S01]  /*2720*/  LEA.HI.X.SX32 R11, R11, R18, 0x1, P0 ;  /* 0x000000120b0b7211 */ /* 0x000fe200000f0eff */
[----:B------:R-:W-:-:S02]  /*2730*/  IMAD R26, R8, R42, RZ ;  /* 0x0000002a081a7224 */ /* 0x000fc400078e02ff */
[-C--:B------:R-:W-:Y:S02]  /*2740*/  IMAD R7, R53, R0.reuse, R7 ;  /* 0x0000000035077224 */ /* 0x080fe400078e0207 */
[----:B------:R-:W-:-:S04]  /*2750*/  IMAD.WIDE.U32 R4, R52, R0, R4 ;  /* 0x0000000034047225 */ /* 0x000fc800078e0004 */
[-C--:B------:R-:W-:Y:S01]  /*2760*/  IMAD R26, R43, R0.reuse, R26 ;  /* 0x000000002b1a7224 */ /* 0x080fe200078e021a */
[----:B------:R-:W-:Y:S01]  /*2770*/  IADD3 R5, PT, PT, R5, R7, RZ ;  /* 0x0000000705057210 */ /* 0x000fe20007ffe0ff */
[----:B------:R-:W-:Y:S01]  /*2780*/  IMAD.WIDE.U32 R2, R42, R0, R2 ;  /* 0x000000002a027225 */ /* 0x000fe200078e0002 */
[C---:B------:R-:W-:Y:S02]  /*2790*/  SHF.L.U64.HI R0, R9.reuse, 0x1, R19 ;  /* 0x0000000109007819 */ /* 0x040fe40000010213 */
[----:B------:R-:W-:Y:S01]  /*27a0*/  LEA R84, P1, R4, R20, 0x1 ;  /* 0x0000001404547211 */ /* 0x000fe200078208ff */
[----:B------:R-:W-:Y:S01]  /*27b0*/  IMAD.SHL.U32 R9, R9, 0x2, RZ ;  /* 0x0000000209097824 */ /* 0x000fe200078e00ff */
[----:B------:R-:W-:Y:S01]  /*27c0*/  LEA R27, P0, R2, R22, 0x1 ;  /* 0x00000016021b7211 */ /* 0x000fe200078008ff */
[----:B------:R-:W-:Y:S01]  /*27d0*/  IMAD.IADD R26, R3, 0x1, R26 ;  /* 0x00000001031a7824 */ /* 0x000fe200078e021a */
[----:B------:R-:W-:Y:S01]  /*27e0*/  SHF.L.U64.HI R3, R10, 0x1, R11 ;  /* 0x000000010a037819 */ /* 0x000fe2000001020b */
[----:B------:R-:W-:Y:S01]  /*27f0*/  IMAD.WIDE.U32 R122, R42, 0xc0, RZ ;  /* 0x000000c02a7a7825 */ /* 0x000fe200078e00ff */
[----:B------:R-:W-:-:S02]  /*2800*/  SHF.L.U32 R10, R10, 0x1, RZ ;  /* 0x000000010a0a7819 */ /* 0x000fc400000006ff */
[----:B------:R-:W-:Y:S01]  /*2810*/  LEA.HI.X R83, R4, R21, R5, 0x1, P1 ;  /* 0x0000001504537211 */ /* 0x000fe200008f0c05 */
[C---:B------:R-:W-:Y:S01]  /*2820*/  IMAD R4, R43.reuse, 0x60, RZ ;  /* 0x000000602b047824 */ /* 0x040fe200078e02ff */
[----:B------:R-:W-:Y:S01]  /*2830*/  LEA.HI.X R26, R2, R23, R26, 0x1, P0 ;  /* 0x00000017021a7211 */ /* 0x000fe200000f0c1a */
[----:B------:R-:W-:Y:S01]  /*2840*/  IMAD R2, R43, 0xc0, RZ ;  /* 0x000000c02b027824 */ /* 0x000fe200078e02ff */
[-C--:B------:R-:W-:Y:S01]  /*2850*/  IADD3 R56, P3, PT, R12, R9.reuse, RZ ;  /* 0x000000090c387210 */ /* 0x080fe20007f7e0ff */
[----:B------:R-:W-:Y:S01]  /*2860*/  IMAD.WIDE.U32 R124, R42, 0xa0, RZ ;  /* 0x000000a02a7c7825 */ /* 0x000fe200078e00ff */
[----:B------:R-:W-:Y:S02]  /*2870*/  IADD3 R57, P2, PT, R16, R9, RZ ;  /* 0x0000000910397210 */ /* 0x000fe40007f5e0ff */
[-C--:B------:R-:W-:Y:S01]  /*2880*/  IADD3 R40, P1, PT, R12, R10.reuse, RZ ;  /* 0x0000000a0c287210 */ /* 0x080fe20007f3e0ff */
[--C-:B------:R-:W-:Y:S01]  /*2890*/  IMAD.X R55, R13, 0x1, R0.reuse, P3 ;  /* 0x000000010d377824 */ /* 0x100fe200018e0600 */
[----:B------:R-:W-:Y:S01]  /*28a0*/  IADD3 R28, P0, PT, R16, R10, RZ ;  /* 0x0000000a101c7210 */ /* 0x000fe20007f1e0ff */
[----:B------:R-:W-:Y:S01]  /*28b0*/  IMAD.X R54, R17, 0x1, R0, P2 ;  /* 0x0000000111367824 */ /* 0x000fe200010e0600 */
[-C--:B------:R-:W-:Y:S01]  /*28c0*/  IADD3.X R41, PT, PT, R13, R3.reuse, RZ, P1, !PT ;  /* 0x000000030d297210 */ /* 0x080fe20000ffe4ff */
[----:B------:R-:W-:Y:S01]  /*28d0*/  IMAD R0, R43, 0xe0, RZ ;  /* 0x000000e02b007824 */ /* 0x000fe200078e02ff */
[----:B------:R-:W-:Y:S01]  /*28e0*/  IADD3.X R29, PT, PT, R17, R3, RZ, P0, !PT ;  /* 0x00000003111d7210 */ /* 0x000fe200007fe4ff */
[----:B------:R-:W-:Y:S01]  /*28f0*/  IMAD R3, R43, 0xa0, RZ ;  /* 0x000000a02b037824 */ /* 0x000fe200078e02ff */
[----:B------:R-:W-:Y:S01]  /*2900*/  ISETP.GE.AND P0, PT, R14, R248, PT ;  /* 0x000000f80e00720c */ /* 0x000fe20003f06270 */
[----:B------:R-:W-:Y:S01]  /*2910*/  IMAD.WIDE.U32 R120, R42, 0xe0, RZ ;  /* 0x000000e02a787825 */ /* 0x000fe200078e00ff */
[----:B------:R-:W-:-:S02]  /*2920*/  IADD3 R91, PT, PT, R127, R4, RZ ;  /* 0x000000047f5b7210 */ /* 0x000fc40007ffe0ff */
[----:B------:R-:W-:Y:S01]  /*2930*/  P2R R82, PR, RZ, 0x1 ;  /* 0x00000001ff527803 */ /* 0x000fe20000000000 */
[----:B------:R-:W-:Y:S01]  /*2940*/  IMAD.SHL.U32 R136, R52, 0x20, RZ ;  /* 0x0000002034887824 */ /* 0x000fe200078e00ff */
[----:B------:R-:W-:Y:S01]  /*2950*/  IADD3 R89, PT, PT, R123, R2, RZ ;  /* 0x000000027b597210 */ /* 0x000fe20007ffe0ff */
[C---:B------:R-:W-:Y:S02]  /*2960*/  IMAD.SHL.U32 R131, R42.reuse, 0x40, RZ ;  /* 0x000000402a837824 */ /* 0x040fe400078e00ff */
[----:B------:R-:W-:Y:S02]  /*2970*/  IMAD.SHL.U32 R119, R42, 0x10, RZ ;  /* 0x000000102a777824 */ /* 0x000fe400078e00ff */
[----:B------:R-:W-:Y:S02]  /*2980*/  IMAD.IADD R90, R125, 0x1, R3 ;  /* 0x000000017d5a7824 */ /* 0x000fe400078e0203 */
[----:B------:R-:W-:-:S07]  /*2990*/  IMAD.IADD R88, R121, 0x1, R0 ;  /* 0x0000000179587824 */ /* 0x000fce00078e0200 */
.L_x_1017:
[----:B------:R-:W-:Y:S01]  /*29a0*/  VIADD R50, R50, 0x100 ;  /* 0x0000010032327836 */ /* 0x000fe20000000000 */
[----:B------:R-:W-:Y:S01]  /*29b0*/  ISETP.NE.AND P0, PT, R82, RZ, PT ;  /* 0x000000ff5200720c */ /* 0x000fe20003f05270 */
[----:B------:R-:W-:Y:S01]  /*29c0*/  VIADD R51, R51, 0x100 ;  /* 0x0000010033337836 */ /* 0x000fe20000000000 */
[----:B------:R-:W-:Y:S01]  /*29d0*/  ISETP.GE.AND P2, PT, R14, R248, PT ;  /* 0x000000f80e00720c */ /* 0x000fe20003f46270 */
[----:B------:R-:W-:Y:S01]  /*29e0*/  IMAD.MOV.U32 R85, RZ, RZ, R78 ;  /* 0x000000ffff557224 */ /* 0x000fe200078e004e */
[-C--:B------:R-:W-:Y:S01]  /*29f0*/  ISETP.GE.OR P0, PT, R60, R50.reuse, P0 ;  /* 0x000000323c00720c */ /* 0x080fe20000706670 */
[----:B------:R-:W-:Y:S01]  /*2a00*/  VIADD R86, R86, 0xffffffff ;  /* 0xffffffff56567836 */ /* 0x000fe20000000000 */
[----:B------:R-:W-:Y:S01]  /*2a10*/  P2R R82, PR, RZ, 0x4 ;  /* 0x00000004ff527803 */ /* 0x000fe20000000000 */
[----:B------:R-:W-:Y:S01]  /*2a20*/  VIADD R78, R78, 0xffffff00 ;  /* 0xffffff004e4e7836 */ /* 0x000fe20000000000 */
[-C--:B------:R-:W-:Y:S01]  /*2a30*/  ISETP.LT.OR P1, PT, R60, R51.reuse, P0 ;  /* 0x000000333c00720c */ /* 0x080fe20000721670 */
[----:B------:R-:W-:Y:S01]  /*2a40*/  UMOV UR4, URZ ;  /* 0x000000ff00047c82 */ /* 0x000fe20008000000 */
[CC--:B------:R-:W-:Y:S01]  /*2a50*/  ISETP.GE.OR P0, PT, R64.reuse, R50.reuse, P2 ;  /* 0x000000324000720c */ /* 0x0c0fe20001706670 */
[----:B------:R-:W-:Y:S01]  /*2a60*/  BSSY.RECONVERGENT B1, `(.L_x_947) ;  /* 0x0000b19000017945 */ /* 0x000fe20003800200 */
[----:B------:R-:W-:Y:S02]  /*2a70*/  P2R R36, PR, RZ, 0x2 ;  /* 0x00000002ff247803 */ /* 0x000fe40000000000 */
[-C--:B------:R-:W-:Y:S02]  /*2a80*/  ISETP.LT.OR P6, PT, R64, R51.reuse, P0 ;  /* 0x000000334000720c */ /* 0x080fe400007c1670 */
[CC--:B------:R-:W-:Y:S02]  /*2a90*/  ISETP.GE.OR P0, PT, R62.reuse, R50.reuse, P2 ;  /* 0x000000323e00720c */ /* 0x0c0fe40001706670 */
[C---:B------:R-:W-:Y:S02]  /*2aa0*/  ISETP.GE.OR P2, PT, R73.reuse, R50, P2 ;  /* 0x000000324900720c */ /* 0x040fe40001746670 */
[-C--:B------:R-:W-:Y:S01]  /*2ab0*/  ISETP.LT.OR P4, PT, R62, R51.reuse, P0 ;  /* 0x000000333e00720c */ /* 0x080fe20000781670 */
[----:B------:R-:W-:Y:S01]  /*2ac0*/  @!P1 IMAD.MOV.U32 R2, RZ, RZ, R84 ;  /* 0x000000ffff029224 */ /* 0x000fe200078e0054 */
[----:B------:R-:W-:Y:S01]  /*2ad0*/  ISETP.LT.OR P5, PT, R73, R51, P2 ;  /* 0x000000334900720c */ /* 0x000fe200017a1670 */
[----:B------:R-:W-:Y:S01]  /*2ae0*/  @!P1 IMAD.MOV.U32 R3, RZ, RZ, R83 ;  /* 0x000000ffff039224 */ /* 0x000fe200078e0053 */
[----:B------:R-:W-:Y:S02]  /*2af0*/  ISETP.NE.AND P2, PT, R82, RZ, PT ;  /* 0x000000ff5200720c */ /* 0x000fe40003f45270 */
[----:B------:R-:W-:Y:S02]  /*2b00*/  P2R R25, PR, RZ, 0x10 ;  /* 0x00000010ff197803 */ /* 0x000fe40000000000 */
[----:B------:R1:W2:Y:S01]  /*2b10*/  @!P1 LD.E.128 R16, desc[UR6][R2.64] ;  /* 0x0000000602109980 */ /* 0x0002a2000c101d00 */
[-C--:B------:R-:W-:Y:S02]  /*2b20*/  IADD3 R4, P1, PT, R84, R136.reuse, RZ ;  /* 0x0000008854047210 */ /* 0x080fe40007f3e0ff */
[----:B------:R-:W-:Y:S02]  /*2b30*/  P2R R39, PR, RZ, 0x40 ;  /* 0x00000040ff277803 */ /* 0x000fe40000000000 */
[----:B------:R-:W-:Y:S01]  /*2b40*/  @!P6 IADD3 R10, P3, PT, R4, R136, RZ ;  /* 0x00000088040ae210 */ /* 0x000fe20007f7e0ff */
[--C-:B------:R-:W-:Y:S01]  /*2b50*/  IMAD.X R5, R83, 0x1, R135.reuse, P1 ;  /* 0x0000000153057824 */ /* 0x100fe200008e0687 */
[----:B------:R-:W-:Y:S03]  /*2b60*/  P2R R38, PR, RZ, 0x20 ;  /* 0x00000020ff267803 */ /* 0x000fe60000000000 */
[----:B------:R-:W-:Y:S01]  /*2b70*/  @!P6 IMAD.X R11, R5, 0x1, R135, P3 ;  /* 0x00000001050be824 */ /* 0x000fe200018e0687 */
[C---:B-1----:R-:W-:Y:S04]  /*2b80*/  LEA R2, P0, R96.reuse, R76, 0x1 ;  /* 0x0000004c60027211 */ /* 0x042fe800078008ff */
[----:B------:R-:W-:Y:S02]  /*2b90*/  LEA.HI.X R3, R96, R75, R102, 0x1, P0 ;  /* 0x0000004b60037211 */ /* 0x000fe400000f0c66 */
[----:B------:R-:W-:Y:S02]  /*2ba0*/  @!P6 LEA R8, P1, R236, R2, 0x5 ;  /* 0x00000002ec08e211 */ /* 0x000fe400078228ff */
[----:B------:R-:W-:Y:S02]  /*2bb0*/  @!P4 LEA R6, P0, R52, R4, 0x6 ;  /* 0x000000043406c211 */ /* 0x000fe400078030ff */
[----:B------:R-:W-:Y:S02]  /*2bc0*/  @!P6 LEA.HI.X R9, R236, R3, R237, 0x5, P1 ;  /* 0x00000003ec09e211 */ /* 0x000fe400008f2ced */
[----:B------:R-:W-:Y:S02]  /*2bd0*/  ISETP.GE.OR P1, PT, R70, R50, P2 ;  /* 0x000000324600720c */ /* 0x000fe40001726670 */
[----:B------:R-:W-:Y:S02]  /*2be0*/  @!P4 LEA.HI.X R7, R52, R5, R53, 0x6, P0 ;  /* 0x000000053407c211 */ /* 0x000fe400000f3435 */
[----:B------:R-:W-:Y:S02]  /*2bf0*/  @!P4 LEA R20, P0, R236, R2, 0x6 ;  /* 0x00000002ec14c211 */ /* 0x000fe400078030ff */
[----:B------:R-:W-:Y:S02]  /*2c00*/  ISETP.LT.OR P2, PT, R70, R51, P1 ;  /* 0x000000334600720c */ /* 0x000fe40000f41670 */
[----:B------:R-:W-:Y:S02]  /*2c10*/  @!P4 LEA.HI.X R21, R236, R3, R237, 0x6, P0 ;  /* 0x00000003ec15c211 */ /* 0x000fe400000f34ed */
[----:B------:R-:W-:Y:S02]  /*2c20*/  @!P5 LEA R22, P0, R52, R4, 0x7 ;  /* 0x000000043416d211 */ /* 0x000fe400078038ff */
[----:B------:R-:W-:Y:S02]  /*2c30*/  ISETP.NE.AND P1, PT, R82, RZ, PT ;  /* 0x000000ff5200720c */ /* 0x000fe40003f25270 */
[----:B------:R-:W-:Y:S02]  /*2c40*/  @!P5 LEA.HI.X R23, R52, R5, R53, 0x7, P0 ;  /* 0x000000053417d211 */ /* 0x000fe400000f3c35 */
[C---:B------:R-:W-:Y:S02]  /*2c50*/  @!P5 LEA R30, P0, R236.reuse, R2, 0x7 ;  /* 0x00000002ec1ed211 */ /* 0x040fe400078038ff */
[----:B------:R-:W-:Y:S02]  /*2c60*/  P2R R45, PR, RZ, 0x4 ;  /* 0x00000004ff2d7803 */ /* 0x000fe40000000000 */
[----:B------:R-:W-:Y:S02]  /*2c70*/  @!P5 LEA.HI.X R31, R236, R3, R237, 0x7, P0 ;  /* 0x00000003ec1fd211 */ /* 0x000fe400000f3ced */
[C---:B------:R-:W-:Y:S04]  /*2c80*/  @!P2 LEA R32, P0, R52.reuse, R4, 0x8 ;  /* 0x000000043420a211 */ /* 0x040fe800078040ff */
[----:B------:R-:W-:Y:S02]  /*2c90*/  @!P2 LEA.HI.X R33, R52, R5, R53, 0x8, P0 ;  /* 0x000000053421a211 */ /* 0x000fe400000f4435 */
[C---:B------:R-:W-:Y:S04]  /*2ca0*/  @!P2 LEA R34, P0, R236.reuse, R2, 0x8 ;  /* 0x00000002ec22a211 */ /* 0x040fe800078040ff */
[----:B------:R-:W-:Y:S02]  /*2cb0*/  @!P2 LEA.HI.X R35, R236, R3, R237, 0x8, P0 ;  /* 0x00000003ec23a211 */ /* 0x000fe400000f44ed */
[CC--:B------:R-:W-:Y:S04]  /*2cc0*/  ISETP.GE.OR P0, PT, R65.reuse, R50.reuse, P1 ;  /* 0x000000324100720c */ /* 0x0c0fe80000f06670 */
[-C--:B------:R-:W-:Y:S02]  /*2cd0*/  ISETP.LT.OR P3, PT, R65, R51.reuse, P0 ;  /* 0x000000334100720c */ /* 0x080fe40000761670 */
[----:B------:R-:W-:Y:S02]  /*2ce0*/  ISETP.NE.AND P0, PT, R36, RZ, PT ;  /* 0x000000ff2400720c */ /* 0x000fe40003f05270 */
[----:B------:R-:W-:Y:S11]  /*2cf0*/  P2R R44, PR, RZ, 0x8 ;  /* 0x00000008ff2c7803 */ /* 0x000ff60000000000 */
[----:B------:R-:W-:Y:S02]  /*2d00*/  @!P0 IMAD.MOV.U32 R12, RZ, RZ, R76 ;  /* 0x000000ffff0c8224 */ /* 0x000fe400078e004c */
[----:B------:R-:W-:Y:S05]  /*2d10*/  @!P0 IMAD.MOV.U32 R13, RZ, RZ, R75 ;  /* 0x000000ffff0d8224 */ /* 0x000fea00078e004b */
[----:B--2---:R1:W-:Y:S01]  /*2d20*/  @!P0 ST.E.128 desc[UR6][R12.64], R16 ;  /* 0x000000100c008985 */ /* 0x0043e2000c101d06 */
[CC--:B------:R-:W-:Y:S03]  /*2d30*/  ISETP.GE.OR P0, PT, R74.reuse, R50.reuse, P1 ;  /* 0x000000324a00720c */ /* 0x0c0fe60000f06670 */
[----:B-1----:R-:W2:Y:S04]  /*2d40*/  @!P3 LD.E.128 R16, desc[UR6][R4.64] ;  /* 0x000000060410b980 */ /* 0x002ea8000c101d00 */
[----:B--2---:R1:W-:Y:S01]  /*2d50*/  @!P3 ST.E.128 desc[UR6][R2.64], R16 ;  /* 0x000000100200b985 */ /* 0x0043e2000c101d06 */
[-C--:B------:R-:W-:Y:S02]  /*2d60*/  ISETP.LT.OR P3, PT, R74, R51.reuse, P0 ;  /* 0x000000334a00720c */ /* 0x080fe40000761670 */
[-C--:B------:R-:W-:Y:S02]  /*2d70*/  ISETP.GE.OR P0, PT, R72, R50.reuse, P1 ;  /* 0x000000324800720c */ /* 0x080fe40000f06670 */
[----:B------:R-:W-:Y:S09]  /*2d80*/  P2R R37, PR, RZ, 0x8 ;  /* 0x00000008ff257803 */ /* 0x000ff20000000000 */
[----:B------:R-:W-:Y:S01]  /*2d90*/  @!P3 IMAD R0, R53, 0x60, RZ ;  /* 0x000000603500b824 */ /* 0x000fe200078e02ff */
[----:B-1----:R-:W2:Y:S04]  /*2da0*/  @!P6 LD.E.128 R16, desc[UR6][R10.64] ;  /* 0x000000060a10e980 */ /* 0x002ea8000c101d00 */
[----:B--2---:R1:W-:Y:S01]  /*2db0*/  @!P6 ST.E.128 desc[UR6][R8.64], R16 ;  /* 0x000000100800e985 */ /* 0x0043e2000c101d06 */
[CC--:B------:R-:W-:Y:S04]  /*2dc0*/  ISETP.GE.OR P6, PT, R71.reuse, R50.reuse, P1 ;  /* 0x000000324700720c */ /* 0x0c0fe80000fc6670 */
[-C--:B------:R-:W-:Y:S01]  /*2dd0*/  ISETP.LT.OR P6, PT, R71, R51.reuse, P6 ;  /* 0x000000334700720c */ /* 0x080fe200037c1670 */
[----:B-1----:R1:W2:Y:S02]  /*2de0*/  @!P4 LD.E.128 R8, desc[UR6][R6.64] ;  /* 0x000000060608c980 */ /* 0x0022a4000c101d00 */
[----:B-1----:R-:W-:Y:S04]  /*2df0*/  @!P3 IMAD.WIDE.U32 R6, R52, 0x60, R4 ;  /* 0x000000603406b825 */ /* 0x002fe800078e0004 */
[----:B------:R-:W-:Y:S02]  /*2e00*/  @!P3 IMAD.IADD R7, R7, 0x1, R0 ;  /* 0x000000010707b824 */ /* 0x000fe400078e0200 */
[----:B------:R-:W-:Y:S01]  /*2e10*/  @!P3 IMAD R0, R237, 0x60, RZ ;  /* 0x00000060ed00b824 */ /* 0x000fe200078e02ff */
[----:B--2---:R1:W-:Y:S01]  /*2e20*/  @!P4 ST.E.128 desc[UR6][R20.64], R8 ;  /* 0x000000081400c985 */ /* 0x0043e2000c101d06 */
[-C--:B------:R-:W-:Y:S02]  /*2e30*/  ISETP.LT.OR P4, PT, R72, R51.reuse, P0 ;  /* 0x000000334800720c */ /* 0x080fe40000781670 */
[-C--:B------:R-:W-:Y:S01]  /*2e40*/  ISETP.GE.OR P0, PT, R63, R50.reuse, P1 ;  /* 0x000000323f00720c */ /* 0x080fe20000f06670 */
[----:B-1----:R1:W2:Y:S01]  /*2e50*/  @!P3 LD.E.128 R8, desc[UR6][R6.64] ;  /* 0x000000060608b980 */ /* 0x0022a2000c101d00 */
[----:B------:R-:W-:Y:S01]  /*2e60*/  P2R R20, PR, RZ, 0x10 ;  /* 0x00000010ff147803 */ /* 0x000fe20000000000 */
[----:B-1----:R-:W-:Y:S04]  /*2e70*/  @!P3 IMAD.WIDE.U32 R6, R236, 0x60, R2 ;  /* 0x00000060ec06b825 */ /* 0x002fe800078e0002 */
[----:B------:R-:W-:Y:S04]  /*2e80*/  @!P3 IMAD.IADD R7, R7, 0x1, R0 ;  /* 0x000000010707b824 */ /* 0x000fe800078e0200 */
[----:B------:R-:W-:Y:S01]  /*2e90*/  @!P4 IMAD R0, R53, 0xa0, RZ ;  /* 0x000000a03500c824 */ /* 0x000fe200078e02ff */
[----:B--2---:R1:W-:Y:S01]  /*2ea0*/  @!P3 ST.E.128 desc[UR6][R6.64], R8 ;  /* 0x000000080600b985 */ /* 0x0043e2000c101d06 */
[-C--:B------:R-:W-:Y:S02]  /*2eb0*/  ISETP.LT.OR P3, PT, R63, R51.reuse, P0 ;  /* 0x000000333f00720c */ /* 0x080fe40000761670 */
[C---:B------:R-:W-:Y:S02]  /*2ec0*/  ISETP.GE.AND P0, PT, R81.reuse, R50, PT ;  /* 0x000000325100720c */ /* 0x040fe40003f06270 */
[----:B------:R-:W-:Y:S02]  /*2ed0*/  P2R R21, PR, RZ, 0x8 ;  /* 0x00000008ff157803 */ /* 0x000fe40000000000 */
[----:B------:R-:W-:Y:S02]  /*2ee0*/  P2R R46, PR, RZ, 0x1 ;  /* 0x00000001ff2e7803 */ /* 0x000fe40000000000 */
[----:B------:R-:W-:Y:S04]  /*2ef0*/  ISETP.GE.OR P0, PT, R14, R248, P0 ;  /* 0x000000f80e00720c */ /* 0x000fe80000706670 */
[-C--:B------:R-:W-:Y:S11]  /*2f00*/  ISETP.LT.OR P0, PT, R81, R51.reuse, P0 ;  /* 0x000000335100720c */ /* 0x080ff60000701670 */
[----:B------:R-:W-:Y:S02]  /*2f10*/  @!UPT UIADD3 URZ, UPT, UPT, URZ, URZ, URZ ;  /* 0x000000fffffff290 */ /* 0x000fe4000fffe0ff */
[----:B------:R-:W-:Y:S02]  /*2f20*/  @!P0 IMAD R12, R53, 0x1c0, RZ ;  /* 0x000001c0350c8824 */ /* 0x000fe400078e02ff */
[----:B-1----:R-:W-:Y:S01]  /*2f30*/  @!P4 IMAD.WIDE.U32 R6, R52, 0xa0, R4 ;  /* 0x000000a03406c825 */ /* 0x002fe200078e0004 */
[----:B------:R-:W2:Y:S03]  /*2f40*/  @!P5 LD.E.128 R8, desc[UR6][R22.64] ;  /* 0x000000061608d980 */ /* 0x000ea6000c101d00 */
[----:B------:R-:W-:Y:S02]  /*2f50*/  @!P4 IMAD.IADD R7, R7, 0x1, R0 ;  /* 0x000000010707c824 */ /* 0x000fe400078e0200 */
[----:B------:R-:W-:Y:S01]  /*2f60*/  @!P4 IMAD R0, R237, 0xa0, RZ ;  /* 0x000000a0ed00c824 */ /* 0x000fe200078e02ff */
[----:B--2---:R1:W-:Y:S01]  /*2f70*/  @!P5 ST.E.128 desc[UR6][R30.64], R8 ;  /* 0x000000081e00d985 */ /* 0x0043e2000c101d06 */
[CC--:B------:R-:W-:Y:S03]  /*2f80*/  ISETP.GE.OR P5, PT, R69.reuse, R50.reuse, P1 ;  /* 0x000000324500720c */ /* 0x0c0fe60000fa6670 */
[----:B------:R2:W3:Y:S01]  /*2f90*/  @!P4 LD.E.128 R16, desc[UR6][R6.64] ;  /* 0x000000060610c980 */ /* 0x0004e2000c101d00 */
[-C--:B------:R-:W-:Y:S01]  /*2fa0*/  ISETP.LT.OR P5, PT, R69, R51.reuse, P5 ;  /* 0x000000334500720c */ /* 0x080fe20002fa1670 */
[----:B-1----:R-:W-:Y:S04]  /*2fb0*/  @!P4 IMAD.WIDE.U32 R8, R236, 0xa0, R2 ;  /* 0x000000a0ec08c825 */ /* 0x002fe800078e0002 */
[----:B------:R-:W-:Y:S02]  /*2fc0*/  @!P4 IMAD.IADD R9, R9, 0x1, R0 ;  /* 0x000000010909c824 */ /* 0x000fe400078e0200 */
[----:B------:R-:W-:Y:S02]  /*2fd0*/  @!P3 IMAD R10, R53, 0xc0, RZ ;  /* 0x000000c0350ab824 */ /* 0x000fe400078e02ff */
[----:B--2---:R-:W-:Y:S04]  /*2fe0*/  @!P3 IMAD.WIDE.U32 R6, R52, 0xc0, R4 ;  /* 0x000000c03406b825 */ /* 0x004fe800078e0004 */
[----:B------:R-:W-:Y:S02]  /*2ff0*/  @!P3 IMAD.IADD R7, R7, 0x1, R10 ;  /* 0x000000010707b824 */ /* 0x000fe400078e020a */
[----:B------:R-:W-:Y:S02]  /*3000*/  @!P3 IMAD R0, R237, 0xc0, RZ ;  /* 0x000000c0ed00b824 */ /* 0x000fe400078e02ff */
[----:B------:R-:W-:Y:S01]  /*3010*/  @!P6 IMAD R10, R53, 0xe0, RZ ;  /* 0x000000e0350ae824 */ /* 0x000fe200078e02ff */
[----:B---3--:R1:W-:Y:S01]  /*3020*/  @!P4 ST.E.128 desc[UR6][R8.64], R16 ;  /* 0x000000100800c985 */ /* 0x0083e2000c101d06 */
[CC--:B------:R-:W-:Y:S04]  /*3030*/  ISETP.GE.OR P4, PT, R68.reuse, R50.reuse, P1 ;  /* 0x000000324400720c */ /* 0x0c0fe80000f86670 */
[-C--:B------:R-:W-:Y:S01]  /*3040*/  ISETP.LT.OR P4, PT, R68, R51.reuse, P4 ;  /* 0x000000334400720c */ /* 0x080fe20002781670 */
[----:B-1----:R-:W-:Y:S01]  /*3050*/  @!P3 IMAD.WIDE.U32 R8, R236, 0xc0, R2 ;  /* 0x000000c0ec08b825 */ /* 0x002fe200078e0002 */
[----:B------:R1:W2:Y:S03]  /*3060*/  @!P3 LD.E.128 R16, desc[UR6][R6.64] ;  /* 0x000000060610b980 */ /* 0x0002a6000c101d00 */
[----:B------:R-:W-:Y:S02]  /*3070*/  @!P3 IMAD.IADD R9, R9, 0x1, R0 ;  /* 0x000000010909b824 */ /* 0x000fe400078e0200 */
[----:B------:R-:W-:Y:S02]  /*3080*/  @!P6 IMAD R0, R237, 0xe0, RZ ;  /* 0x000000e0ed00e824 */ /* 0x000fe400078e02ff */
[----:B-1----:R-:W-:Y:S04]  /*3090*/  @!P6 IMAD.WIDE.U32 R6, R52, 0xe0, R4 ;  /* 0x000000e03406e825 */ /* 0x002fe800078e0004 */
[----:B------:R-:W-:Y:S01]  /*30a0*/  @!P6 IMAD.IADD R7, R7, 0x1, R10 ;  /* 0x000000010707e824 */ /* 0x000fe200078e020a */
[----:B--2---:R1:W-:Y:S01]  /*30b0*/  @!P3 ST.E.128 desc[UR6][R8.64], R16 ;  /* 0x000000100800b985 */ /* 0x0043e2000c101d06 */
[CC--:B------:R-:W-:Y:S04]  /*30c0*/  ISETP.GE.OR P3, PT, R67.reuse, R50.reuse, P1 ;  /* 0x000000324300720c */ /* 0x0c0fe80000f66670 */
[-C--:B------:R-:W-:Y:S01]  /*30d0*/  ISETP.LT.OR P3, PT, R67, R51.reuse, P3 ;  /* 0x000000334300720c */ /* 0x080fe20001f61670 */
[----:B-1----:R1:W2:Y:S02]  /*30e0*/  @!P6 LD.E.128 R8, desc[UR6][R6.64] ;  /* 0x000000060608e980 */ /* 0x0022a4000c101d00 */
[----:B-1----:R-:W-:Y:S04]  /*30f0*/  @!P6 IMAD.WIDE.U32 R6, R236, 0xe0, R2 ;  /* 0x000000e0ec06e825 */ /* 0x002fe800078e0002 */
[----:B------:R-:W-:Y:S02]  /*3100*/  @!P6 IMAD.IADD R7, R7, 0x1, R0 ;  /* 0x000000010707e824 */ /* 0x000fe400078e0200 */
[----:B------:R-:W-:Y:S03]  /*3110*/  @!P5 IMAD R0, R53, 0x120, RZ ;  /* 0x000001203500d824 */ /* 0x000fe600078e02ff */
[----:B--2---:R1:W-:Y:S02]  /*3120*/  @!P6 ST.E.128 desc[UR6][R6.64], R8 ;  /* 0x000000080600e985 */ /* 0x0043e4000c101d06 */
[----:B-1----:R-:W-:Y:S02]  /*3130*/  @!P5 IMAD.WIDE.U32 R6, R52, 0x120, R4 ;  /* 0x000001203406d825 */ /* 0x002fe400078e0004 */
[----:B------:R-:W2:Y:S02]  /*3140*/  @!P2 LD.E.128 R8, desc[UR6][R32.64] ;  /* 0x000000062008a980 */ /* 0x000ea4000c101d00 */
[----:B------:R-:W-:Y:S02]  /*3150*/  @!P5 IMAD.IADD R7, R7, 0x1, R0 ;  /* 0x000000010707d824 */ /* 0x000fe400078e0200 */
[----:B------:R-:W-:Y:S01]  /*3160*/  @!P5 IMAD R0, R237, 0x120, RZ ;  /* 0x00000120ed00d824 */ /* 0x000fe200078e02ff */
[----:B--2---:R1:W-:Y:S01]  /*3170*/  @!P2 ST.E.128 desc[UR6][R34.64], R8 ;  /* 0x000000082200a985 */ /* 0x0043e2000c101d06 */
[CC--:B------:R-:W-:Y:S02]  /*3180*/  ISETP.GE.OR P2, PT, R66.reuse, R50.reuse, P1 ;  /* 0x000000324200720c */ /* 0x0c0fe40000f46670 */
[C---:B------:R-:W-:Y:S01]  /*3190*/  ISETP.GE.OR P1, PT, R77.reuse, R50, P1 ;  /* 0x000000324d00720c */ /* 0x040fe20000f26670 */
[----:B------:R2:W3:Y:S01]  /*31a0*/  @!P5 LD.E.128 R16, desc[UR6][R6.64] ;  /* 0x000000060610d980 */ /* 0x0004e2000c101d00 */
[-C--:B------:R-:W-:Y:S02]  /*31b0*/  ISETP.LT.OR P2, PT, R66, R51.reuse, P2 ;  /* 0x000000334200720c */ /* 0x080fe40001741670 */
[----:B------:R-:W-:Y:S01]  /*31c0*/  ISETP.LT.OR P1, PT, R77, R51, P1 ;  /* 0x000000334d00720c */ /* 0x000fe20000f21670 */
[----:B-1----:R-:W-:Y:S01]  /*31d0*/  @!P5 IMAD.WIDE.U32 R8, R236, 0x120, R2 ;  /* 0x00000120ec08d825 */ /* 0x002fe200078e0002 */
[----:B------:R-:W-:Y:S03]  /*31e0*/  P2R R34, PR, RZ, 0x1 ;  /* 0x00000001ff227803 */ /* 0x000fe60000000000 */
[----:B------:R-:W-:Y:S02]  /*31f0*/  @!P5 IMAD.IADD R9, R9, 0x1, R0 ;  /* 0x000000010909d824 */ /* 0x000fe400078e0200 */
[----:B------:R-:W-:Y:S02]  /*3200*/  @!P4 IMAD R10, R53, 0x140, RZ ;  /* 0x00000140350ac824 */ /* 0x000fe400078e02ff */
[----:B--2---:R-:W-:Y:S04]  /*3210*/  @!P4 IMAD.WIDE.U32 R6, R52, 0x140, R4 ;  /* 0x000001403406c825 */ /* 0x004fe800078e0004 */
[----:B------:R-:W-:Y:S02]  /*3220*/  @!P4 IMAD.IADD R7, R7, 0x1, R10 ;  /* 0x000000010707c824 */ /* 0x000fe400078e020a */
[----:B------:R-:W-:Y:S02]  /*3230*/  @!P4 IMAD R0, R237, 0x140, RZ ;  /* 0x00000140ed00c824 */ /* 0x000fe400078e02ff */
[----:B------:R-:W-:Y:S01]  /*3240*/  @!P3 IMAD R10, R53, 0x160, RZ ;  /* 0x00000160350ab824 */ /* 0x000fe200078e02ff */
[----:B---3--:R1:W-:Y:S02]  /*3250*/  @!P5 ST.E.128 desc[UR6][R8.64], R16 ;  /* 0x000000100800d985 */ /* 0x0083e4000c101d06 */
[----:B-1----:R-:W-:Y:S02]  /*3260*/  @!P4 IMAD.WIDE.U32 R8, R236, 0x140, R2 ;  /* 0x00000140ec08c825 */ /* 0x002fe400078e0002 */
[----:B------:R1:W2:Y:S02]  /*3270*/  @!P4 LD.E.128 R16, desc[UR6][R6.64] ;  /* 0x000000060610c980 */ /* 0x0002a4000c101d00 */
[----:B------:R-:W-:Y:S02]  /*3280*/  @!P4 IMAD.IADD R9, R9, 0x1, R0 ;  /* 0x000000010909c824 */ /* 0x000fe400078e0200 */
[----:B------:R-:W-:Y:S02]  /*3290*/  @!P3 IMAD R0, R237, 0x160, RZ ;  /* 0x00000160ed00b824 */ /* 0x000fe400078e02ff */
[----:B-1----:R-:W-:Y:S04]  /*32a0*/  @!P3 IMAD.WIDE.U32 R6, R52, 0x160, R4 ;  /* 0x000001603406b825 */ /* 0x002fe800078e0004 */
[----:B------:R-:W-:Y:S02]  /*32b0*/  @!P3 IMAD.IADD R7, R7, 0x1, R10 ;  /* 0x000000010707b824 */ /* 0x000fe400078e020a */
[----:B------:R-:W-:Y:S01]  /*32c0*/  @!P2 IMAD R10, R53, 0x180, RZ ;  /* 0x00000180350aa824 */ /* 0x000fe200078e02ff */
[----:B--2---:R1:W-:Y:S02]  /*32d0*/  @!P4 ST.E.128 desc[UR6][R8.64], R16 ;  /* 0x000000100800c985 */ /* 0x0043e4000c101d06 */
        /* <DEDUP_REMOVED lines=12> */
[C---:B-1----:R-:W-:Y:S04]  /*33a0*/  @!P1 IMAD.WIDE.U32 R6, R52.reuse, 0x1a0, R4 ;  /* 0x000001a034069825 */ /* 0x042fe800078e0004 */
[----:B------:R-:W-:Y:S02]  /*33b0*/  @!P1 IMAD.IADD R7, R7, 0x1, R10 ;  /* 0x0000000107079824 */ /* 0x000fe400078e020a */
[----:B------:R-:W-:Y:S04]  /*33c0*/  @!P0 IMAD.WIDE.U32 R4, R52, 0x1c0, R4 ;  /* 0x000001c034048825 */ /* 0x000fe800078e0004 */
[----:B------:R-:W-:Y:S01]  /*33d0*/  @!P0 IMAD.IADD R5, R5, 0x1, R12 ;  /* 0x0000000105058824 */ /* 0x000fe200078e020c */
[----:B--2---:R1:W-:Y:S04]  /*33e0*/  @!P2 ST.E.128 desc[UR6][R8.64], R16 ;  /* 0x000000100800a985 */ /* 0x0043e8000c101d06 */
[----:B-1----:R1:W2:Y:S02]  /*33f0*/  @!P1 LD.E.128 R8, desc[UR6][R6.64] ;  /* 0x0000000606089980 */ /* 0x0022a4000c101d00 */
[C---:B-1----:R-:W-:Y:S04]  /*3400*/  @!P1 IMAD.WIDE.U32 R6, R236.reuse, 0x1a0, R2 ;  /* 0x000001a0ec069825 */ /* 0x042fe800078e0002 */
[----:B------:R-:W-:Y:S02]  /*3410*/  @!P1 IMAD.IADD R7, R7, 0x1, R0 ;  /* 0x0000000107079824 */ /* 0x000fe400078e0200 */
[----:B------:R-:W-:Y:S02]  /*3420*/  @!P0 IMAD R0, R237, 0x1c0, RZ ;  /* 0x000001c0ed008824 */ /* 0x000fe400078e02ff */
[----:B------:R-:W-:Y:S04]  /*3430*/  @!P0 IMAD.WIDE.U32 R2, R236, 0x1c0, R2 ;  /* 0x000001c0ec028825 */ /* 0x000fe800078e0002 */
[----:B------:R-:W-:Y:S01]  /*3440*/  @!P0 IMAD.IADD R3, R3, 0x1, R0 ;  /* 0x0000000103038824 */ /* 0x000fe200078e0200 */
[----:B--2---:R1:W-:Y:S04]  /*3450*/  @!P1 ST.E.128 desc[UR6][R6.64], R8 ;  /* 0x0000000806009985 */ /* 0x0043e8000c101d06 */
[----:B-1----:R-:W2:Y:S04]  /*3460*/  @!P0 LD.E.128 R4, desc[UR6][R4.64] ;  /* 0x0000000604048980 */ /* 0x002ea8000c101d00 */
[----:B--2---:R1:W-:Y:S04]  /*3470*/  @!P0 ST.E.128 desc[UR6][R2.64], R4 ;  /* 0x0000000402008985 */ /* 0x0043e8000c101d06 */
[----:B------:R-:W2:Y:S04]  /*3480*/  LD.E R0, desc[UR6][R168.64+0x130] ;  /* 0x00013006a8007980 */ /* 0x000ea8000c101900 */
[----:B------:R-:W3:Y:S01]  /*3490*/  LD.E R13, desc[UR6][R168.64+0xd0] ;  /* 0x0000d006a80d7980 */ /* 0x000ee2000c101900 */
[----:B-1----:R-:W-:Y:S01]  /*34a0*/  IADD3 R2, P0, PT, RZ, -UR4, RZ ;  /* 0x80000004ff027c10 */ /* 0x002fe2000ff1e0ff */
[----:B--2---:R-:W-:Y:S04]  /*34b0*/  IMAD.SHL.U32 R0, R0, 0x100, RZ ;  /* 0x0000010000007824 */ /* 0x004fe800078e00ff */
[----:B------:R-:W-:Y:S05]  /*34c0*/  IMAD.X R0, RZ, RZ, ~R0, P0 ;  /* 0x000000ffff007224 */ /* 0x000fea00000e0e00 */
[----:B------:R-:W-:Y:S04]  /*34d0*/  SHF.R.S64 R2, R2, 0x1f, R0 ;  /* 0x0000001f02027819 */ /* 0x000fe80000001000 */
[----:B------:R-:W-:Y:S04]  /*34e0*/  IADD3 R84, P0, PT, R84, R2, RZ ;  /* 0x0000000254547210 */ /* 0x000fe80007f1e0ff */
[----:B------:R-:W-:Y:S02]  /*34f0*/  LEA.HI.X.SX32 R83, R0, R83, 0x1, P0 ;  /* 0x0000005300537211 */ /* 0x000fe400000f0eff */
[----:B------:R-:W-:Y:S04]  /*3500*/  ISETP.GE.AND P0, PT, R81, R51, PT ;  /* 0x000000335100720c */ /* 0x000fe80003f06270 */
[----:B------:R-:W-:Y:S02]  /*3510*/  P2R R47, PR, RZ, 0x1 ;  /* 0x00000001ff2f7803 */ /* 0x000fe40000000000 */
[----:B---3--:R-:W-:Y:S11]  /*3520*/  ISETP.NE.AND P0, PT, R13, RZ, PT ;  /* 0x000000ff0d00720c */ /* 0x008ff60003f05270 */
[----:B------:R-:W-:Y:S02]  /*3530*/  @!UPT UIADD3 URZ, UPT, UPT, URZ, URZ, URZ ;  /* 0x000000fffffff290 */ /* 0x000fe4000fffe0ff */
[----:B------:R-:W-:Y:S05]  /*3540*/  @P0 BRA `(.L_x_948) ;  /* 0x0000000800240947 */ /* 0x000fea0003800000 */
[----:B------:R-:W-:Y:S02]  /*3550*/  P2R R32, PR, RZ, 0x4 ;  /* 0x00000004ff207803 */ /* 0x000fe40000000000 */
[----:B------:R-:W-:Y:S02]  /*3560*/  ISETP.NE.AND P2, PT, R36, RZ, PT ;  /* 0x000000ff2400720c */ /* 0x000fe40003f45270 */
[----:B------:R-:W-:Y:S02]  /*3570*/  LEA R2, P0, R119, R27, 0x1 ;  /* 0x0000001b77027211 */ /* 0x000fe400078008ff */
[----:B------:R-:W-:Y:S02]  /*3580*/  P2R R33, PR, RZ, 0x2 ;  /* 0x00000002ff217803 */ /* 0x000fe40000000000 */
[----:B------:R-:W-:Y:S02]  /*3590*/  ISETP.NE.AND P1, PT, R39, RZ, PT ;  /* 0x000000ff2700720c */ /* 0x000fe40003f25270 */
[----:B------:R-:W-:Y:S02]  /*35a0*/  LEA.HI.X R3, R119, R26, R134, 0x1, P0 ;  /* 0x0000001a77037211 */ /* 0x000fe400000f0c86 */
[C---:B------:R-:W-:Y:S02]  /*35b0*/  LEA R4, P0, R80.reuse, R59, 0x1 ;  /* 0x0000003b50047211 */ /* 0x040fe400078008ff */
[----:B------:R-:W-:Y:S01]  /*35c0*/  P2R R0, PR, RZ, 0x40 ;  /* 0x00000040ff007803 */ /* 0x000fe20000000000 */
[----:B------:R-:W-:Y:S01]  /*35d0*/  @!P2 IMAD.MOV.U32 R6, RZ, RZ, R27 ;  /* 0x000000ffff06a224 */ /* 0x000fe200078e001b */
[----:B------:R-:W-:Y:S01]  /*35e0*/  LEA.HI.X R5, R80, R58, R93, 0x1, P0 ;  /* 0x0000003a50057211 */ /* 0x000fe200000f0c5d */
[----:B------:R-:W-:Y:S01]  /*35f0*/  @!P2 IMAD.MOV.U32 R7, RZ, RZ, R26 ;  /* 0x000000ffff07a224 */ /* 0x000fe200078e001a */
[----:B------:R-:W-:Y:S02]  /*3600*/  ISETP.NE.AND P6, PT, R25, RZ, PT ;  /* 0x000000ff1900720c */ /* 0x000fe40003fc5270 */
[----:B------:R-:W-:Y:S02]  /*3610*/  P2R R31, PR, RZ, 0x8 ;  /* 0x00000008ff1f7803 */ /* 0x000fe40000000000 */
[----:B------:R1:W2:Y:S01]  /*3620*/  @!P2 LD.E.128 R8, desc[UR6][R6.64] ;  /* 0x000000060608a980 */ /* 0x0002a2000c101d00 */
[----:B------:R-:W-:Y:S02]  /*3630*/  ISETP.NE.AND P3, PT, R20, RZ, PT ;  /* 0x000000ff1400720c */ /* 0x000fe40003f65270 */
[----:B------:R-:W-:Y:S02]  /*3640*/  P2R R25, PR, RZ, 0x20 ;  /* 0x00000020ff197803 */ /* 0x000fe40000000000 */
[----:B------:R-:W-:Y:S02]  /*3650*/  ISETP.NE.AND P5, PT, R37, RZ, PT ;  /* 0x000000ff2500720c */ /* 0x000fe40003fa5270 */
[----:B------:R-:W-:Y:S02]  /*3660*/  P2R R30, PR, RZ, 0x10 ;  /* 0x00000010ff1e7803 */ /* 0x000fe40000000000 */
[----:B------:R-:W-:Y:S01]  /*3670*/  ISETP.NE.AND P4, PT, R38, RZ, PT ;  /* 0x000000ff2600720c */ /* 0x000fe20003f85270 */
[----:B-1----:R-:W-:Y:S02]  /*3680*/  @!P2 IMAD.MOV.U32 R6, RZ, RZ, R59 ;  /* 0x000000ffff06a224 */ /* 0x002fe400078e003b */
[----:B------:R-:W-:Y:S05]  /*3690*/  @!P2 IMAD.MOV.U32 R7, RZ, RZ, R58 ;  /* 0x000000ffff07a224 */ /* 0x000fea00078e003a */
[----:B--2---:R1:W-:Y:S01]  /*36a0*/  @!P2 ST.E.128 desc[UR6][R6.64], R8 ;  /* 0x000000080600a985 */ /* 0x0043e2000c101d06 */
[----:B------:R-:W-:Y:S02]  /*36b0*/  ISETP.NE.AND P2, PT, R21, RZ, PT ;  /* 0x000000ff1500720c */ /* 0x000fe40003f45270 */
[----:B-1----:R-:W-:Y:S04]  /*36c0*/  @!P1 IADD3 R8, P0, PT, R2, R129, RZ ;  /* 0x0000008102089210 */ /* 0x002fe80007f1e0ff */
[C---:B------:R-:W-:Y:S02]  /*36d0*/  @!P1 IADD3.X R9, PT, PT, R3.reuse, R128, RZ, P0, !PT ;  /* 0x0000008003099210 */ /* 0x040fe400007fe4ff */
[CC--:B------:R-:W-:Y:S04]  /*36e0*/  @!P1 LEA R6, P0, R234.reuse, R4.reuse, 0x5 ;  /* 0x00000004ea069211 */ /* 0x0c0fe800078028ff */
[--C-:B------:R-:W-:Y:S02]  /*36f0*/  @!P1 LEA.HI.X R7, R234, R5, R235.reuse, 0x5, P0 ;  /* 0x00000005ea079211 */ /* 0x100fe400000f2ceb */
[----:B------:R-:W-:Y:S11]  /*3700*/  ISETP.NE.AND P0, PT, R44, RZ, PT ;  /* 0x000000ff2c00720c */ /* 0x000ff60003f05270 */
[----:B------:R-:W-:Y:S02]  /*3710*/  @!UPT UIADD3 URZ, UPT, UPT, URZ, URZ, URZ ;  /* 0x000000fffffff290 */ /* 0x000fe4000fffe0ff */
[----:B------:R-:W2:Y:S04]  /*3720*/  @!P0 LD.E.128 R16, desc[UR6][R2.64] ;  /* 0x0000000602108980 */ /* 0x000ea8000c101d00 */
[----:B--2---:R1:W-:Y:S01]  /*3730*/  @!P0 ST.E.128 desc[UR6][R4.64], R16 ;  /* 0x0000001004008985 */ /* 0x0043e2000c101d06 */
[----:B------:R-:W-:Y:S05]  /*3740*/  @!P6 IADD3 R12, P0, PT, R2, R131, RZ ;  /* 0x00000083020ce210 */ /* 0x000fea0007f1e0ff */
[----:B------:R-:W-:Y:S01]  /*3750*/  @!P6 IMAD.X R13, R3, 0x1, R130, P0 ;  /* 0x00000001030de824 */ /* 0x000fe200000e0682 */
[C---:B------:R-:W-:Y:S04]  /*3760*/  @!P6 LEA R10, P0, R234.reuse, R4, 0x6 ;  /* 0x00000004ea0ae211 */ /* 0x040fe800078030ff */
[----:B------:R-:W-:Y:S01]  /*3770*/  @!P6 LEA.HI.X R11, R234, R5, R235, 0x6, P0 ;  /* 0x00000005ea0be211 */ /* 0x000fe200000f34eb */
[----:B-1----:R-:W2:Y:S04]  /*3780*/  @!P1 LD.E.128 R16, desc[UR6][R8.64] ;  /* 0x0000000608109980 */ /* 0x002ea8000c101d00 */
[----:B--2---:R1:W-:Y:S01]  /*3790*/  @!P1 ST.E.128 desc[UR6][R6.64], R16 ;  /* 0x0000001006009985 */ /* 0x0043e2000c101d06 */
[----:B------:R-:W-:Y:S03]  /*37a0*/  ISETP.NE.AND P1, PT, R45, RZ, PT ;  /* 0x000000ff2d00720c */ /* 0x000fe60003f25270 */
[----:B------:R-:W2:Y:S01]  /*37b0*/  @!P6 LD.E.128 R20, desc[UR6][R12.64] ;  /* 0x000000060c14e980 */ /* 0x000ea2000c101d00 */
[C---:B-1----:R-:W-:Y:S05]  /*37c0*/  @!P5 IADD3 R6, P0, PT, R2.reuse, R126, RZ ;  /* 0x0000007e0206d210 */ /* 0x042fea0007f1e0ff */
[C---:B------:R-:W-:Y:S01]  /*37d0*/  @!P5 IMAD.X R7, R3.reuse, 0x1, R91, P0 ;  /* 0x000000010307d824 */ /* 0x040fe200000e065b */
[----:B------:R-:W-:Y:S05]  /*37e0*/  @!P4 IADD3 R16, P0, PT, R2, R133, RZ ;  /* 0x000000850210c210 */ /* 0x000fea0007f1e0ff */
[----:B------:R-:W-:Y:S01]  /*37f0*/  @!P4 IMAD.X R17, R3, 0x1, R132, P0 ;  /* 0x000000010311c824 */ /* 0x000fe200000e0684 */
[----:B--2---:R1:W-:Y:S01]  /*3800*/  @!P6 ST.E.128 desc[UR6][R10.64], R20 ;  /* 0x000000140a00e985 */ /* 0x0043e2000c101d06 */
[----:B------:R-:W-:Y:S01]  /*3810*/  ISETP.NE.AND P6, PT, R0, RZ, PT ;  /* 0x000000ff0000720c */ /* 0x000fe20003fc5270 */
[----:B------:R-:W-:Y:S02]  /*3820*/  @!P5 IMAD R0, R235, 0x60, RZ ;  /* 0x00000060eb00d824 */ /* 0x000fe400078e02ff */
[----:B-1----:R1:W2:Y:S01]  /*3830*/  @!P5 LD.E.128 R20, desc[UR6][R6.64] ;  /* 0x000000060614d980 */ /* 0x0022a2000c101d00 */
[C---:B------:R-:W-:Y:S04]  /*3840*/  @!P4 LEA R10, P0, R234.reuse, R4, 0x7 ;  /* 0x00000004ea0ac211 */ /* 0x040fe800078038ff */
[C---:B------:R-:W-:Y:S01]  /*3850*/  @!P4 LEA.HI.X R11, R234.reuse, R5, R235, 0x7, P0 ;  /* 0x00000005ea0bc211 */ /* 0x040fe200000f3ceb */
[----:B-1----:R-:W-:Y:S05]  /*3860*/  @!P5 IMAD.WIDE.U32 R6, R234, 0x60, R4 ;  /* 0x00000060ea06d825 */ /* 0x002fea00078e0004 */
[----:B------:R-:W-:Y:S01]  /*3870*/  @!P5 IADD3 R7, PT, PT, R7, R0, RZ ;  /* 0x000000000707d210 */ /* 0x000fe20007ffe0ff */
[----:B------:R-:W-:Y:S04]  /*3880*/  @!P3 IMAD R0, R235, 0xa0, RZ ;  /* 0x000000a0eb00b824 */ /* 0x000fe800078e02ff */
[----:B--2---:R1:W-:Y:S01]  /*3890*/  @!P5 ST.E.128 desc[UR6][R6.64], R20 ;  /* 0x000000140600d985 */ /* 0x0043e2000c101d06 */
[----:B------:R-:W-:Y:S03]  /*38a0*/  ISETP.NE.AND P5, PT, R25, RZ, PT ;  /* 0x000000ff1900720c */ /* 0x000fe60003fa5270 */
[----:B------:R-:W2:Y:S01]  /*38b0*/  @!P4 LD.E.128 R16, desc[UR6][R16.64] ;  /* 0x000000061010c980 */ /* 0x000ea2000c101d00 */
[C---:B-1----:R-:W-:Y:S05]  /*38c0*/  @!P3 IADD3 R6, P0, PT, R2.reuse, R124, RZ ;  /* 0x0000007c0206b210 */ /* 0x042fea0007f1e0ff */
[C---:B------:R-:W-:Y:S01]  /*38d0*/  @!P3 IMAD.X R7, R3.reuse, 0x1, R90, P0 ;  /* 0x000000010307b824 */ /* 0x040fe200000e065a */
[C---:B------:R-:W-:Y:S05]  /*38e0*/  @!P2 IADD3 R8, P0, PT, R2.reuse, R122, RZ ;  /* 0x0000007a0208a210 */ /* 0x040fea0007f1e0ff */
[C---:B------:R-:W-:Y:S01]  /*38f0*/  @!P2 IMAD.X R9, R3.reuse, 0x1, R89, P0 ;  /* 0x000000010309a824 */ /* 0x040fe200000e0659 */
[----:B------:R-:W-:Y:S05]  /*3900*/  @!P6 IADD3 R12, P0, PT, R2, R120, RZ ;  /* 0x00000078020ce210 */ /* 0x000fea0007f1e0ff */
[----:B------:R-:W-:Y:S01]  /*3910*/  @!P6 IMAD.X R13, R3, 0x1, R88, P0 ;  /* 0x00000001030de824 */ /* 0x000fe200000e0658 */
[----:B--2---:R1:W-:Y:S01]  /*3920*/  @!P4 ST.E.128 desc[UR6][R10.64], R16 ;  /* 0x000000100a00c985 */ /* 0x0043e2000c101d06 */
[----:B------:R-:W-:Y:S03]  /*3930*/  ISETP.NE.AND P4, PT, R30, RZ, PT ;  /* 0x000000ff1e00720c */ /* 0x000fe60003f85270 */
[----:B-1----:R1:W2:Y:S01]  /*3940*/  @!P3 LD.E.128 R16, desc[UR6][R6.64] ;  /* 0x000000060610b980 */ /* 0x0022a2000c101d00 */
[C---:B------:R-:W-:Y:S04]  /*3950*/  @!P1 LEA R10, P0, R42.reuse, R2, 0x8 ;  /* 0x000000022a0a9211 */ /* 0x040fe800078040ff */
[----:B------:R-:W-:Y:S01]  /*3960*/  @!P1 LEA.HI.X R11, R42, R3, R43, 0x8, P0 ;  /* 0x000000032a0b9211 */ /* 0x000fe200000f442b */
[C-C-:B-1----:R-:W-:Y:S05]  /*3970*/  @!P3 IMAD.WIDE.U32 R6, R234.reuse, 0xa0, R4.reuse ;  /* 0x000000a0ea06b825 */ /* 0x142fea00078e0004 */
[----:B------:R-:W-:Y:S01]  /*3980*/  @!P3 IADD3 R7, PT, PT, R7, R0, RZ ;  /* 0x000000000707b210 */ /* 0x000fe20007ffe0ff */
[----:B------:R-:W-:Y:S04]  /*3990*/  @!P2 IMAD R0, R235, 0xc0, RZ ;  /* 0x000000c0eb00a824 */ /* 0x000fe800078e02ff */
[----:B--2---:R1:W-:Y:S01]  /*39a0*/  @!P3 ST.E.128 desc[UR6][R6.64], R16 ;  /* 0x000000100600b985 */ /* 0x0043e2000c101d06 */
[----:B------:R-:W-:Y:S01]  /*39b0*/  ISETP.NE.AND P3, PT, R31, RZ, PT ;  /* 0x000000ff1f00720c */ /* 0x000fe20003f65270 */
[C---:B-1----:R-:W-:Y:S02]  /*39c0*/  @!P2 IMAD.WIDE.U32 R6, R234.reuse, 0xc0, R4 ;  /* 0x000000c0ea06a825 */ /* 0x042fe400078e0004 */
[----:B------:R1:W2:Y:S02]  /*39d0*/  @!P2 LD.E.128 R16, desc[UR6][R8.64] ;  /* 0x000000060810a980 */ /* 0x0002a4000c101d00 */
[----:B------:R-:W-:Y:S02]  /*39e0*/  @!P2 IMAD.IADD R7, R7, 0x1, R0 ;  /* 0x000000010707a824 */ /* 0x000fe400078e0200 */
[----:B------:R-:W-:Y:S01]  /*39f0*/  @!P6 IMAD R0, R235, 0xe0, RZ ;  /* 0x000000e0eb00e824 */ /* 0x000fe200078e02ff */
[C---:B-1----:R-:W-:Y:S04]  /*3a00*/  @!P1 LEA R8, P0, R234.reuse, R4, 0x8 ;  /* 0x00000004ea089211 */ /* 0x042fe800078040ff */
[----:B------:R-:W-:Y:S02]  /*3a10*/  @!P1 LEA.HI.X R9, R234, R5, R235, 0x8, P0 ;  /* 0x00000005ea099211 */ /* 0x000fe400000f44eb */
[----:B------:R-:W-:Y:S01]  /*3a20*/  ISETP.NE.AND P0, PT, R34, RZ, PT ;  /* 0x000000ff2200720c */ /* 0x000fe20003f05270 */
[----:B--2---:R1:W-:Y:S01]  /*3a30*/  @!P2 ST.E.128 desc[UR6][R6.64], R16 ;  /* 0x000000100600a985 */ /* 0x0043e2000c101d06 */
[----:B------:R-:W-:Y:S01]  /*3a40*/  ISETP.NE.AND P2, PT, R32, RZ, PT ;  /* 0x000000ff2000720c */ /* 0x000fe20003f45270 */
[----:B-1----:R-:W-:Y:S02]  /*3a50*/  @!P6 IMAD.WIDE.U32 R6, R234, 0xe0, R4 ;  /* 0x000000e0ea06e825 */ /* 0x002fe400078e0004 */
[----:B------:R-:W2:Y:S02]  /*3a60*/  @!P6 LD.E.128 R16, desc[UR6][R12.64] ;  /* 0x000000060c10e980 */ /* 0x000ea4000c101d00 */
[----:B------:R-:W-:Y:S02]  /*3a70*/  @!P6 IMAD.IADD R7, R7, 0x1, R0 ;  /* 0x000000010707e824 */ /* 0x000fe400078e0200 */
[----:B------:R-:W-:Y:S03]  /*3a80*/  @!P5 IMAD R0, R43, 0x120, RZ ;  /* 0x000001202b00d824 */ /* 0x000fe600078e02ff */
[----:B--2---:R1:W-:Y:S02]  /*3a90*/  @!P6 ST.E.128 desc[UR6][R6.64], R16 ;  /* 0x000000100600e985 */ /* 0x0043e4000c101d06 */
[----:B-1----:R-:W-:Y:S02]  /*3aa0*/  @!P5 IMAD.WIDE.U32 R6, R42, 0x120, R2 ;  /* 0x000001202a06d825 */ /* 0x002fe400078e0002 */
[----:B------:R1:W2:Y:S02]  /*3ab0*/  @!P1 LD.E.128 R16, desc[UR6][R10.64] ;  /* 0x000000060a109980 */ /* 0x0002a4000c101d00 */
[----:B------:R-:W-:Y:S02]  /*3ac0*/  @!P5 IMAD.IADD R7, R7, 0x1, R0 ;  /* 0x000000010707d824 */ /* 0x000fe400078e0200 */
[----:B------:R-:W-:Y:S02]  /*3ad0*/  @!P5 IMAD R0, R235, 0x120, RZ ;  /* 0x00000120eb00d824 */ /* 0x000fe400078e02ff */
[----:B-1----:R-:W-:Y:S01]  /*3ae0*/  @!P4 IMAD R10, R43, 0x140, RZ ;  /* 0x000001402b0ac824 */ /* 0x002fe200078e02ff */
[----:B--2---:R1:W-:Y:S01]  /*3af0*/  @!P1 ST.E.128 desc[UR6][R8.64], R16 ;  /* 0x0000001008009985 */ /* 0x0043e2000c101d06 */
[----:B------:R-:W-:Y:S01]  /*3b00*/  ISETP.NE.AND P1, PT, R33, RZ, PT ;  /* 0x000000ff2100720c */ /* 0x000fe20003f25270 */
[----:B-1----:R-:W-:Y:S02]  /*3b10*/  @!P5 IMAD.WIDE.U32 R8, R234, 0x120, R4 ;  /* 0x00000120ea08d825 */ /* 0x002fe400078e0004 */
[----:B------:R1:W2:Y:S03]  /*3b20*/  @!P5 LD.E.128 R16, desc[UR6][R6.64] ;  /* 0x000000060610d980 */ /* 0x0002a6000c101d00 */
[----:B------:R-:W-:Y:S01]  /*3b30*/  @!P5 IADD3 R9, PT, PT, R9, R0, RZ ;  /* 0x000000000909d210 */ /* 0x000fe20007ffe0ff */
        /* <DEDUP_REMOVED lines=25> */
[----:B-1----:R-:W-:Y:S05]  /*3cd0*/  @!P1 IMAD.WIDE.U32 R6, R42, 0x1a0, R2 ;  /* 0x000001a02a069825 */ /* 0x002fea00078e0002 */
[----:B------:R-:W-:Y:S01]  /*3ce0*/  @!P1 IADD3 R7, PT, PT, R7, R10, RZ ;  /* 0x0000000a07079210 */ /* 0x000fe20007ffe0ff */
[----:B--2---:R1:W-:Y:S04]  /*3cf0*/  @!P2 ST.E.128 desc[UR6][R8.64], R16 ;  /* 0x000000100800a985 */ /* 0x0043e8000c101d06 */
[----:B-1----:R1:W2:Y:S02]  /*3d00*/  @!P1 LD.E.128 R8, desc[UR6][R6.64] ;  /* 0x0000000606089980 */ /* 0x0022a4000c101d00 */
[----:B-1----:R-:W-:Y:S04]  /*3d10*/  @!P1 IMAD.WIDE.U32 R6, R234, 0x1a0, R4 ;  /* 0x000001a0ea069825 */ /* 0x002fe800078e0004 */
[----:B------:R-:W-:Y:S05]  /*3d20*/  @!P1 IMAD.IADD R7, R7, 0x1, R0 ;  /* 0x0000000107079824 */ /* 0x000fea00078e0200 */
[----:B--2---:R1:W-:Y:S01]  /*3d30*/  @!P1 ST.E.128 desc[UR6][R6.64], R8 ;  /* 0x0000000806009985 */ /* 0x0043e2000c101d06 */
[----:B------:R-:W-:Y:S05]  /*3d40*/  @P0 BRA `(.L_x_949) ;  /* 0x0000009c00a80947 */ /* 0x000fea0003800000 */
[----:B------:R-:W-:Y:S02]  /*3d50*/  IMAD R0, R43, 0x1c0, RZ ;  /* 0x000001c02b007824 */ /* 0x000fe400078e02ff */
[----:B------:R-:W-:Y:S04]  /*3d60*/  IMAD.WIDE.U32 R2, R42, 0x1c0, R2 ;  /* 0x000001c02a027825 */ /* 0x000fe800078e0002 */
[----:B------:R-:W-:Y:S01]  /*3d70*/  IMAD.WIDE.U32 R4, R234, 0x1c0, R4 ;  /* 0x000001c0ea047825 */ /* 0x000fe200078e0004 */
[----:B------:R-:W-:Y:S03]  /*3d80*/  IADD3 R3, PT, PT, R3, R0, RZ ;  /* 0x0000000003037210 */ /* 0x000fe60007ffe0ff */
[----:B------:R-:W-:Y:S02]  /*3d90*/  IMAD R0, R235, 0x1c0, RZ ;  /* 0x000001c0eb007824 */ /* 0x000fe400078e02ff */
[----:B-1----:R-:W2:Y:S03]  /*3da0*/  LD.E.128 R8, desc[UR6][R2.64] ;  /* 0x0000000602087980 */ /* 0x002ea6000c101d00 */
[----:B------:R-:W-:Y:S05]  /*3db0*/  IADD3 R5, PT, PT, R5, R0, RZ ;  /* 0x0000000005057210 */ /* 0x000fea0007ffe0ff */
[----:B--2---:R1:W-:Y:S01]  /*3dc0*/  ST.E.128 desc[UR6][R4.64], R8 ;  /* 0x0000000804007985 */ /* 0x0043e2000c101d06 */
[----:B------:R-:W-:Y:S05]  /*3dd0*/  BRA `(.L_x_949) ;  /* 0x0000009c00847947 */ /* 0x000fea0003800000 */
.L_x_948:
[----:B------:R-:W2:Y:S02]  /*3de0*/  LD.E.U8 R0, desc[UR6][R168.64+0x1b3] ;  /* 0x0001b306a8007980 */ /* 0x000ea4000c101100 */
[----:B--2---:R-:W-:Y:S11]  /*3df0*/  ISETP.NE.AND P0, PT, R0, RZ, PT ;  /* 0x000000ff0000720c */ /* 0x004ff60003f05270 */
[----:B------:R-:W-:Y:S02]  /*3e00*/  @!UPT UIADD3 URZ, UPT, UPT, URZ, URZ, URZ ;  /* 0x000000fffffff290 */ /* 0x000fe4000fffe0ff */
[----:B------:R-:W-:Y:S05]  /*3e10*/  @!P0 BRA `(.L_x_950) ;  /* 0x0000003c00248947 */ /* 0x000fea0003800000 */
[C---:B------:R-:W-:Y:S01]  /*3e20*/  LEA R36, P0, R80.reuse, R59, 0x1 ;  /* 0x0000003b50247211 */ /* 0x040fe200078008ff */
[----:B------:R-:W2:Y:S01]  /*3e30*/  LD.E R33, desc[UR6][R168.64+0xc0] ;  /* 0x0000c006a8217980 */ /* 0x000ea2000c101900 */
[----:B------:R-:W-:Y:S01]  /*3e40*/  LEA R34, P1, R119, R27, 0x1 ;  /* 0x0000001b77227211 */ /* 0x000fe200078208ff */
[----:B------:R-:W-:Y:S01]  /*3e50*/  IMAD.SHL.U32 R22, R95, 0x2, RZ ;  /* 0x000000025f167824 */ /* 0x000fe200078e00ff */
[----:B------:R-:W-:Y:S01]  /*3e60*/  LEA.HI.X R37, R80, R58, R93, 0x1, P0 ;  /* 0x0000003a50257211 */ /* 0x000fe200000f0c5d */
[----:B------:R-:W-:Y:S01]  /*3e70*/  BSSY.RECONVERGENT B0, `(.L_x_951) ;  /* 0x000003e000007945 */ /* 0x000fe20003800200 */
[----:B------:R-:W-:Y:S02]  /*3e80*/  LEA.HI.X R35, R119, R26, R134, 0x1, P1 ;  /* 0x0000001a77237211 */ /* 0x000fe400008f0c86 */
[-C--:B------:R-:W-:Y:S02]  /*3e90*/  IADD3 R16, P2, PT, R28, R22.reuse, RZ ;  /* 0x000000161c107210 */ /* 0x080fe40007f5e0ff */
[----:B------:R-:W-:Y:S02]  /*3ea0*/  SHF.L.U64.HI R0, R95, 0x1, R97 ;  /* 0x000000015f007819 */ /* 0x000fe40000010261 */
[----:B------:R-:W-:Y:S03]  /*3eb0*/  IADD3 R22, P1, PT, R40, R22, RZ ;  /* 0x0000001628167210 */ /* 0x000fe60007f3e0ff */
[--C-:B------:R-:W-:Y:S02]  /*3ec0*/  IMAD.X R17, R29, 0x1, R0.reuse, P2 ;  /* 0x000000011d117824 */ /* 0x100fe400010e0600 */
[----:B------:R-:W-:Y:S01]  /*3ed0*/  IMAD.X R23, R41, 0x1, R0, P1 ;  /* 0x0000000129177824 */ /* 0x000fe200008e0600 */
[----:B--2---:R-:W-:Y:S04]  /*3ee0*/  ISETP.GE.AND P4, PT, R14, R33, PT ;  /* 0x000000210e00720c */ /* 0x004fe80003f86270 */
[CC--:B------:R-:W-:Y:S02]  /*3ef0*/  ISETP.GE.OR P0, PT, R60.reuse, R50.reuse, P4 ;  /* 0x000000323c00720c */ /* 0x0c0fe40002706670 */
[-C--:B------:R-:W-:Y:S02]  /*3f00*/  ISETP.GE.OR P1, PT, R65, R50.reuse, P4 ;  /* 0x000000324100720c */ /* 0x080fe40002726670 */
[----:B------:R-:W-:Y:S02]  /*3f10*/  ISETP.LT.OR P0, PT, R60, R51, P0 ;  /* 0x000000333c00720c */ /* 0x000fe40000701670 */
[----:B------:R-:W-:Y:S11]  /*3f20*/  ISETP.GE.OR P2, PT, R64, R50, P4 ;  /* 0x000000324000720c */ /* 0x000ff60002746670 */
[----:B------:R-:W-:Y:S05]  /*3f30*/  @P0 BRA `(.L_x_952) ;  /* 0x0000000000c40947 */ /* 0x000fea0003800000 */
[----:B------:R-:W-:Y:S01]  /*3f40*/  ISETP.GE.AND P0, PT, R14, R13, PT ;  /* 0x0000000d0e00720c */ /* 0x000fe20003f06270 */
[----:B------:R-:W-:Y:S01]  /*3f50*/  IMAD.MOV.U32 R5, RZ, RZ, R26 ;  /* 0x000000ffff057224 */ /* 0x000fe200078e001a */
[----:B------:R-:W-:Y:S05]  /*3f60*/  MOV R4, R27 ;  /* 0x0000001b00047202 */ /* 0x000fea0000000f00 */
[----:B------:R-:W2:Y:S08]  /*3f70*/  LD.E.128 R8, desc[UR6][R4.64] ;  /* 0x0000000604087980 */ /* 0x000eb0000c101d00 */
[----:B------:R-:W3:Y:S06]  /*3f80*/  @!P0 LD.E.64 R20, desc[UR6][R40.64] ;  /* 0x0000000628148980 */ /* 0x000eec000c101b00 */
[----:B------:R-:W4:Y:S01]  /*3f90*/  @!P0 LD.E.64 R2, desc[UR6][R28.64] ;  /* 0x000000061c028980 */ /* 0x000f22000c101b00 */
[----:B--2---:R-:W-:Y:S02]  /*3fa0*/  @!P0 LOP3.LUT R0, R8, 0xffff0000, RZ, 0xc0, !PT ;  /* 0xffff000008008812 */ /* 0x004fe400078ec0ff */
[C---:B---3--:R-:W-:Y:S01]  /*3fb0*/  @!P0 SHF.L.U32 R12, R20.reuse, 0x10, RZ ;  /* 0x00000010140c8819 */ /* 0x048fe200000006ff */
[C---:B------:R-:W-:Y:S01]  /*3fc0*/  @!P0 IMAD.U32 R19, R21.reuse, 0x10000, RZ ;  /* 0x0001000015138824 */ /* 0x040fe200078e00ff */
[----:B------:R-:W-:Y:S02]  /*3fd0*/  @!P0 LOP3.LUT R18, R20, 0xffff0000, RZ, 0xc0, !PT ;  /* 0xffff000014128812 */ /* 0x000fe400078ec0ff */
[----:B------:R-:W-:Y:S01]  /*3fe0*/  @!P0 LOP3.LUT R20, R21, 0xffff0000, RZ, 0xc0, !PT ;  /* 0xffff000015148812 */ /* 0x000fe200078ec0ff */
[----:B------:R-:W-:Y:S01]  /*3ff0*/  @!P0 FMUL.FTZ R25, R0, R12 ;  /* 0x0000000c00198220 */ /* 0x000fe20000410000 */
[C---:B----4-:R-:W-:Y:S01]  /*4000*/  @!P0 SHF.L.U32 R4, R2.reuse, 0x10, RZ ;  /* 0x0000001002048819 */ /* 0x050fe200000006ff */
[C---:B------:R-:W-:Y:S01]  /*4010*/  @!P0 IMAD.U32 R7, R3.reuse, 0x10000, RZ ;  /* 0x0001000003078824 */ /* 0x040fe200078e00ff */
[----:B------:R-:W-:Y:S02]  /*4020*/  @!P0 LOP3.LUT R6, R3, 0xffff0000, RZ, 0xc0, !PT ;  /* 0xffff000003068812 */ /* 0x000fe400078ec0ff */
[----:B------:R-:W-:Y:S01]  /*4030*/  @!P0 LOP3.LUT R5, R2, 0xffff0000, RZ, 0xc0, !PT ;  /* 0xffff000002058812 */ /* 0x000fe200078ec0ff */
[-C--:B------:R-:W-:Y:S01]  /*4040*/  @!P0 FMUL.FTZ R0, R0, R4.reuse ;  /* 0x0000000400008220 */ /* 0x080fe20000410000 */
[----:B------:R-:W-:Y:S02]  /*4050*/  @!P0 SHF.L.U32 R3, R8, 0x10, RZ ;  /* 0x0000001008038819 */ /* 0x000fe400000006ff */
[----:B------:R-:W-:Y:S03]  /*4060*/  @!P0 LOP3.LUT R2, R9, 0xffff0000, RZ, 0xc0, !PT ;  /* 0xffff000009028812 */ /* 0x000fe600078ec0ff */
[----:B------:R-:W-:Y:S01]  /*4070*/  @!P0 FFMA.FTZ R32, R3, R4, -R25 ;  /* 0x0000000403208223 */ /* 0x000fe20000010819 */
[----:B------:R-:W-:Y:S01]  /*4080*/  @!P0 LOP3.LUT R4, R11, 0xffff0000, RZ, 0xc0, !PT ;  /* 0xffff00000b048812 */ /* 0x000fe200078ec0ff */
[----:B------:R-:W-:Y:S01]  /*4090*/  @!P0 FFMA.FTZ R0, R12, R3, R0 ;  /* 0x000000030c008223 */ /* 0x000fe20000010000 */
[----:B------:R-:W-:Y:S01]  /*40a0*/  @!P0 LOP3.LUT R3, R10, 0xffff0000, RZ, 0xc0, !PT ;  /* 0xffff00000a038812 */ /* 0x000fe200078ec0ff */
[----:B------:R-:W-:Y:S02]  /*40b0*/  @!P0 IMAD.U32 R12, R9, 0x10000, RZ ;  /* 0x00010000090c8824 */ /* 0x000fe400078e00ff */
[C---:B------:R-:W-:Y:S01]  /*40c0*/  @!P0 FMUL.FTZ R21, R2.reuse, R18 ;  /* 0x0000001202158220 */ /* 0x040fe20000410000 */
[----:B------:R-:W-:Y:S01]  /*40d0*/  @!P0 FMUL.FTZ R2, R2, R5 ;  /* 0x0000000502028220 */ /* 0x000fe20000410000 */
[----:B------:R-:W-:Y:S01]  /*40e0*/  @!P0 FMUL.FTZ R30, R4, R20 ;  /* 0x00000014041e8220 */ /* 0x000fe20000410000 */
[C---:B------:R-:W-:Y:S01]  /*40f0*/  @!P0 FMUL.FTZ R25, R3.reuse, R19 ;  /* 0x0000001303198220 */ /* 0x040fe20000410000 */
[----:B------:R-:W-:Y:S01]  /*4100*/  @!P0 FFMA.FTZ R31, R12, R5, -R21 ;  /* 0x000000050c1f8223 */ /* 0x000fe20000010815 */
[----:B------:R-:W-:Y:S01]  /*4110*/  @!P0 SHF.L.U32 R5, R10, 0x10, RZ ;  /* 0x000000100a058819 */ /* 0x000fe200000006ff */
[----:B------:R-:W-:Y:S01]  /*4120*/  @!P0 FMUL.FTZ R3, R3, R7 ;  /* 0x0000000703038220 */ /* 0x000fe20000410000 */
[----:B------:R-:W-:Y:S01]  /*4130*/  @!P0 SHF.L.U32 R21, R11, 0x10, RZ ;  /* 0x000000100b158819 */ /* 0x000fe200000006ff */
[----:B------:R-:W-:Y:S01]  /*4140*/  @!P0 FMUL.FTZ R4, R4, R6 ;  /* 0x0000000604048220 */ /* 0x000fe20000410000 */
[----:B------:R-:W-:Y:S01]  /*4150*/  @!P0 FFMA.FTZ R2, R18, R12, R2 ;  /* 0x0000000c12028223 */ /* 0x000fe20000010002 */
[----:B------:R-:W-:Y:S01]  /*4160*/  @!P0 FFMA.FTZ R3, R19, R5, R3 ;  /* 0x0000000513038223 */ /* 0x000fe20000010003 */
[----:B------:R-:W-:Y:S01]  /*4170*/  @!P0 FFMA.FTZ R25, R5, R7, -R25 ;  /* 0x0000000705198223 */ /* 0x000fe20000010819 */
[----:B------:R-:W-:Y:S01]  /*4180*/  @!P0 F2FP.BF16.F32.PACK_AB R5, R0, R32 ;  /* 0x000000200005823e */ /* 0x000fe200000010ff */
[----:B------:R-:W-:Y:S01]  /*4190*/  @!P0 FFMA.FTZ R30, R21, R6, -R30 ;  /* 0x00000006151e8223 */ /* 0x000fe2000001081e */
[----:B------:R-:W-:Y:S01]  /*41a0*/  @!P0 F2FP.BF16.F32.PACK_AB R2, R2, R31 ;  /* 0x0000001f0202823e */ /* 0x000fe200000010ff */
[----:B------:R-:W-:Y:S01]  /*41b0*/  @!P0 FFMA.FTZ R4, R20, R21, R4 ;  /* 0x0000001514048223 */ /* 0x000fe20000010004 */
[----:B------:R-:W-:Y:S01]  /*41c0*/  @!P0 F2FP.BF16.F32.PACK_AB R0, R3, R25 ;  /* 0x000000190300823e */ /* 0x000fe200000010ff */
[----:B------:R-:W-:Y:S01]  /*41d0*/  @!P0 IMAD.MOV.U32 R8, RZ, RZ, R5 ;  /* 0x000000ffff088224 */ /* 0x000fe200078e0005 */
[----:B------:R-:W-:Y:S01]  /*41e0*/  @!P0 MOV R9, R2 ;  /* 0x0000000200098202 */ /* 0x000fe20000000f00 */
[----:B------:R-:W-:Y:S01]  /*41f0*/  IMAD.MOV.U32 R3, RZ, RZ, R58 ;  /* 0x000000ffff037224 */ /* 0x000fe200078e003a */
[----:B------:R-:W-:Y:S02]  /*4200*/  @!P0 F2FP.BF16.F32.PACK_AB R4, R4, R30 ;  /* 0x0000001e0404823e */ /* 0x000fe400000010ff */
[----:B------:R-:W-:Y:S02]  /*4210*/  MOV R2, R59 ;  /* 0x0000003b00027202 */ /* 0x000fe40000000f00 */
[----:B------:R-:W-:Y:S02]  /*4220*/  @!P0 MOV R10, R0 ;  /* 0x00000000000a8202 */ /* 0x000fe40000000f00 */
[----:B------:R-:W-:Y:S05]  /*4230*/  @!P0 MOV R11, R4 ;  /* 0x00000004000b8202 */ /* 0x000fea0000000f00 */
[----:B------:R1:W-:Y:S02]  /*4240*/  ST.E.128 desc[UR6][R2.64], R8 ;  /* 0x0000000802007985 */ /* 0x0003e4000c101d06 */
.L_x_952:
[----:B------:R-:W-:Y:S05]  /*4250*/  BSYNC.RECONVERGENT B0 ;  /* 0x0000000000007941 */ /* 0x000fea0003800200 */
.L_x_951:
[-C--:B------:R-:W-:Y:S01]  /*4260*/  ISETP.LT.OR P1, PT, R65, R51.reuse, P1 ;  /* 0x000000334100720c */ /* 0x080fe20000f21670 */
[----:B------:R-:W-:Y:S01]  /*4270*/  BSSY.RECONVERGENT B0, `(.L_x_953) ;  /* 0x0000033000007945 */ /* 0x000fe20003800200 */
[----:B------:R-:W-:Y:S02]  /*4280*/  ISETP.GE.OR P0, PT, R62, R50, P4 ;  /* 0x000000323e00720c */ /* 0x000fe40002706670 */
[-C--:B------:R-:W-:Y:S02]  /*4290*/  ISETP.LT.OR P2, PT, R64, R51.reuse, P2 ;  /* 0x000000334000720c */ /* 0x080fe40001741670 */
[----:B------:R-:W-:Y:S07]  /*42a0*/  ISETP.LT.OR P3, PT, R62, R51, P0 ;  /* 0x000000333e00720c */ /* 0x000fee0000761670 */
[----:B------:R-:W-:Y:S06]  /*42b0*/  @P1 BRA `(.L_x_954) ;  /* 0x0000000000b81947 */ /* 0x000fec0003800000 */
[----:B------:R-:W-:Y:S01]  /*42c0*/  ISETP.GE.AND P0, PT, R14, R13, PT ;  /* 0x0000000d0e00720c */ /* 0x000fe20003f06270 */
[----:B-1----:R-:W2:Y:S11]  /*42d0*/  LD.E.128 R8, desc[UR6][R34.64] ;  /* 0x0000000622087980 */ /* 0x002eb6000c101d00 */
[----:B------:R-:W-:Y:S01]  /*42e0*/  @!UPT UIADD3 URZ, UPT, UPT, URZ, URZ, URZ ;  /* 0x000000fffffff290 */ /* 0x000fe2000fffe0ff */
[----:B------:R-:W3:Y:S06]  /*42f0*/  @!P0 LD.E.64 R2, desc[UR6][R16.64] ;  /* 0x0000000610028980 */ /* 0x000eec000c101b00 */
[----:B------:R-:W4:Y:S01]  /*4300*/  @!P0 LD.E.64 R20, desc[UR6][R22.64] ;  /* 0x0000000616148980 */ /* 0x000f22000c101b00 */
[----:B--2---:R-:W-:Y:S02]  /*4310*/  @!P0 LOP3.LUT R0, R8, 0xffff0000, RZ, 0xc0, !PT ;  /* 0xffff000008008812 */ /* 0x004fe400078ec0ff */
[----:B---3--:R-:W-:Y:S02]  /*4320*/  @!P0 SHF.L.U32 R4, R2, 0x10, RZ ;  /* 0x0000001002048819 */ /* 0x008fe400000006ff */
[C---:B------:R-:W-:Y:S02]  /*4330*/  @!P0 SHF.L.U32 R7, R3.reuse, 0x10, RZ ;  /* 0x0000001003078819 */ /* 0x040fe400000006ff */
[----:B------:R-:W-:Y:S01]  /*4340*/  @!P0 LOP3.LUT R6, R3, 0xffff0000, RZ, 0xc0, !PT ;  /* 0xffff000003068812 */ /* 0x000fe200078ec0ff */
[----:B------:R-:W-:Y:S01]  /*4350*/  @!P0 IMAD.U32 R3, R8, 0x10000, RZ ;  /* 0x0001000008038824 */ /* 0x000fe200078e00ff */
[----:B------:R-:W-:Y:S01]  /*4360*/  @!P0 LOP3.LUT R5, R2, 0xffff0000, RZ, 0xc0, !PT ;  /* 0xffff000002058812 */ /* 0x000fe200078ec0ff */
[C---:B----4-:R-:W-:Y:S01]  /*4370*/  @!P0 IMAD.U32 R12, R20.reuse, 0x10000, RZ ;  /* 0x00010000140c8824 */ /* 0x050fe200078e00ff */
[----:B------:R-:W-:Y:S02]  /*4380*/  @!P0 LOP3.LUT R18, R20, 0xffff0000, RZ, 0xc0, !PT ;  /* 0xffff000014128812 */ /* 0x000fe400078ec0ff */
[----:B------:R-:W-:Y:S01]  /*4390*/  @!P0 LOP3.LUT R2, R9, 0xffff0000, RZ, 0xc0, !PT ;  /* 0xffff000009028812 */ /* 0x000fe200078ec0ff */
[C---:B------:R-:W-:Y:S01]  /*43a0*/  @!P0 FMUL.FTZ R25, R0.reuse, R12 ;  /* 0x0000000c00198220 */ /* 0x040fe20000410000 */
[C---:B------:R-:W-:Y:S01]  /*43b0*/  @!P0 SHF.L.U32 R19, R21.reuse, 0x10, RZ ;  /* 0x0000001015138819 */ /* 0x040fe200000006ff */
[-C--:B------:R-:W-:Y:S01]  /*43c0*/  @!P0 FMUL.FTZ R0, R0, R4.reuse ;  /* 0x0000000400008220 */ /* 0x080fe20000410000 */
[----:B------:R-:W-:Y:S01]  /*43d0*/  @!P0 LOP3.LUT R20, R21, 0xffff0000, RZ, 0xc0, !PT ;  /* 0xffff000015148812 */ /* 0x000fe200078ec0ff */
[----:B------:R-:W-:Y:S01]  /*43e0*/  @!P0 FFMA.FTZ R32, R3, R4, -R25 ;  /* 0x0000000403208223 */ /* 0x000fe20000010819 */
[----:B------:R-:W-:Y:S01]  /*43f0*/  @!P0 LOP3.LUT R4, R11, 0xffff0000, RZ, 0xc0, !PT ;  /* 0xffff00000b048812 */ /* 0x000fe200078ec0ff */
[----:B------:R-:W-:Y:S01]  /*4400*/  @!P0 FFMA.FTZ R0, R12, R3, R0 ;  /* 0x000000030c008223 */ /* 0x000fe20000010000 */
[----:B------:R-:W-:Y:S01]  /*4410*/  @!P0 SHF.L.U32 R12, R9, 0x10, RZ ;  /* 0x00000010090c8819 */ /* 0x000fe200000006ff */
[----:B------:R-:W-:Y:S01]  /*4420*/  @!P0 FMUL.FTZ R21, R2, R18 ;  /* 0x0000001202158220 */ /* 0x000fe20000410000 */
[----:B------:R-:W-:Y:S01]  /*4430*/  @!P0 LOP3.LUT R3, R10, 0xffff0000, RZ, 0xc0, !PT ;  /* 0xffff00000a038812 */ /* 0x000fe200078ec0ff */
[-C--:B------:R-:W-:Y:S01]  /*4440*/  @!P0 FMUL.FTZ R2, R2, R5.reuse ;  /* 0x0000000502028220 */ /* 0x080fe20000410000 */
[----:B------:R-:W-:Y:S01]  /*4450*/  @!P0 F2FP.BF16.F32.PACK_AB R0, R0, R32 ;  /* 0x000000200000823e */ /* 0x000fe200000010ff */
[----:B------:R-:W-:Y:S01]  /*4460*/  @!P0 FFMA.FTZ R31, R12, R5, -R21 ;  /* 0x000000050c1f8223 */ /* 0x000fe20000010815 */
[----:B------:R-:W-:Y:S01]  /*4470*/  @!P0 SHF.L.U32 R21, R11, 0x10, RZ ;  /* 0x000000100b158819 */ /* 0x000fe200000006ff */
[C---:B------:R-:W-:Y:S01]  /*4480*/  @!P0 FMUL.FTZ R25, R3.reuse, R19 ;  /* 0x0000001303198220 */ /* 0x040fe20000410000 */
[----:B------:R-:W-:Y:S01]  /*4490*/  @!P0 MOV R8, R0 ;  /* 0x0000000000088202 */ /* 0x000fe20000000f00 */
[----:B------:R-:W-:Y:S02]  /*44a0*/  @!P0 IMAD.U32 R5, R10, 0x10000, RZ ;  /* 0x000100000a058824 */ /* 0x000fe400078e00ff */
[C---:B------:R-:W-:Y:S01]  /*44b0*/  @!P0 FMUL.FTZ R30, R4.reuse, R20 ;  /* 0x00000014041e8220 */ /* 0x040fe20000410000 */
[-C--:B------:R-:W-:Y:S01]  /*44c0*/  @!P0 FMUL.FTZ R3, R3, R7.reuse ;  /* 0x0000000703038220 */ /* 0x080fe20000410000 */
[----:B------:R-:W-:Y:S01]  /*44d0*/  @!P0 FMUL.FTZ R4, R4, R6 ;  /* 0x0000000604048220 */ /* 0x000fe20000410000 */
[----:B------:R-:W-:Y:S01]  /*44e0*/  @!P0 FFMA.FTZ R2, R18, R12, R2 ;  /* 0x0000000c12028223 */ /* 0x000fe20000010002 */
[----:B------:R-:W-:Y:S01]  /*44f0*/  @!P0 FFMA.FTZ R25, R5, R7, -R25 ;  /* 0x0000000705198223 */ /* 0x000fe20000010819 */
[----:B------:R-:W-:Y:S01]  /*4500*/  @!P0 FFMA.FTZ R3, R19, R5, R3 ;  /* 0x0000000513038223 */ /* 0x000fe20000010003 */
[----:B------:R-:W-:Y:S01]  /*4510*/  @!P0 FFMA.FTZ R30, R21, R6, -R30 ;  /* 0x00000006151e8223 */ /* 0x000fe2000001081e */
[----:B------:R-:W-:Y:S01]  /*4520*/  @!P0 FFMA.FTZ R4, R20, R21, R4 ;  /* 0x0000001514048223 */ /* 0x000fe20000010004 */
[----:B------:R-:W-:Y:S02]  /*4530*/  @!P0 F2FP.BF16.F32.PACK_AB R2, R2, R31 ;  /* 0x0000001f0202823e */ /* 0x000fe400000010ff */
[----:B------:R-:W-:Y:S02]  /*4540*/  @!P0 F2FP.BF16.F32.PACK_AB R3, R3, R25 ;  /* 0x000000190303823e */ /* 0x000fe400000010ff */
[----:B------:R-:W-:Y:S01]  /*4550*/  @!P0 F2FP.BF16.F32.PACK_AB R4, R4, R30 ;  /* 0x0000001e0404823e */ /* 0x000fe200000010ff */
[----:B------:R-:W-:Y:S01]  /*4560*/  @!P0 IMAD.MOV.U32 R9, RZ, RZ, R2 ;  /* 0x000000ffff098224 */ /* 0x000fe200078e0002 */
[----:B------:R-:W-:Y:S02]  /*4570*/  @!P0 MOV R10, R3 ;  /* 0x00000003000a8202 */ /* 0x000fe40000000f00 */
[----:B------:R-:W-:Y:S05]  /*4580*/  @!P0 MOV R11, R4 ;  /* 0x00000004000b8202 */ /* 0x000fea0000000f00 */
[----:B------:R2:W-:Y:S02]  /*4590*/  ST.E.128 desc[UR6][R36.64], R8 ;  /* 0x0000000824007985 */ /* 0x0005e4000c101d06 */
.L_x_954:
[----:B------:R-:W-:Y:S05]  /*45a0*/  BSYNC.RECONVERGENT B0 ;  /* 0x0000000000007941 */ /* 0x000fea0003800200 */
.L_x_953:
[----:B------:R-:W-:Y:S04]  /*45b0*/  BSSY.RECONVERGENT B0, `(.L_x_955) ;  /* 0x0000035000007945 */ /* 0x000fe80003800200 */
[----:B------:R-:W-:Y:S05]  /*45c0*/  @P2 BRA `(.L_x_956) ;  /* 0x0000000000cc2947 */ /* 0x000fea0003800000 */
[----:B------:R-:W-:Y:S02]  /*45d0*/  ISETP.GE.AND P0, PT, R14, R13, PT ;  /* 0x0000000d0e00720c */ /* 0x000fe40003f06270 */
[----:B-12---:R-:W-:Y:S04]  /*45e0*/  IADD3 R8, P1, PT, R34, R129, RZ ;  /* 0x0000008122087210 */ /* 0x006fe80007f3e0ff */
[----:B------:R-:W-:Y:S06]  /*45f0*/  IADD3.X R9, PT, PT, R35, R128, RZ, P1, !PT ;  /* 0x0000008023097210 */ /* 0x000fec0000ffe4ff */
[----:B------:R-:W2:Y:S01]  /*4600*/  LD.E.128 R8, desc[UR6][R8.64] ;  /* 0x0000000608087980 */ /* 0x000ea2000c101d00 */
[C---:B------:R-:W-:Y:S04]  /*4610*/  @!P0 IMAD.WIDE R2, R24.reuse, 0x20, R16 ;  /* 0x0000002018028825 */ /* 0x040fe800078e0210 */
[----:B------:R-:W-:Y:S03]  /*4620*/  @!P0 IMAD.WIDE R4, R24, 0x20, R22 ;  /* 0x0000002018048825 */ /* 0x000fe600078e0216 */
[----:B------:R-:W3:Y:S06]  /*4630*/  @!P0 LD.E.64 R2, desc[UR6][R2.64] ;  /* 0x0000000602028980 */ /* 0x000eec000c101b00 */
[----:B------:R1:W4:Y:S01]  /*4640*/  @!P0 LD.E.64 R20, desc[UR6][R4.64] ;  /* 0x0000000604148980 */ /* 0x000322000c101b00 */
[----:B--2---:R-:W-:Y:S02]  /*4650*/  @!P0 LOP3.LUT R0, R8, 0xffff0000, RZ, 0xc0, !PT ;  /* 0xffff000008008812 */ /* 0x004fe400078ec0ff */
[C---:B---3--:R-:W-:Y:S01]  /*4660*/  @!P0 SHF.L.U32 R7, R3.reuse, 0x10, RZ ;  /* 0x0000001003078819 */ /* 0x048fe200000006ff */
[----:B-1----:R-:W-:Y:S01]  /*4670*/  @!P0 IMAD.U32 R4, R2, 0x10000, RZ ;  /* 0x0001000002048824 */ /* 0x002fe200078e00ff */
[----:B------:R-:W-:Y:S01]  /*4680*/  @!P0 LOP3.LUT R6, R3, 0xffff0000, RZ, 0xc0, !PT ;  /* 0xffff000003068812 */ /* 0x000fe200078ec0ff */
[----:B------:R-:W-:Y:S01]  /*4690*/  @!P0 IMAD.U32 R3, R8, 0x10000, RZ ;  /* 0x0001000008038824 */ /* 0x000fe200078e00ff */
[----:B------:R-:W-:Y:S02]  /*46a0*/  @!P0 LOP3.LUT R5, R2, 0xffff0000, RZ, 0xc0, !PT ;  /* 0xffff000002058812 */ /* 0x000fe400078ec0ff */
[C---:B----4-:R-:W-:Y:S01]  /*46b0*/  @!P0 LOP3.LUT R18, R20.reuse, 0xffff0000, RZ, 0xc0, !PT ;  /* 0xffff000014128812 */ /* 0x050fe200078ec0ff */
[----:B------:R-:W-:Y:S01]  /*46c0*/  @!P0 IMAD.U32 R12, R20, 0x10000, RZ ;  /* 0x00010000140c8824 */ /* 0x000fe200078e00ff */
[----:B------:R-:W-:Y:S02]  /*46d0*/  @!P0 LOP3.LUT R2, R9, 0xffff0000, RZ, 0xc0, !PT ;  /* 0xffff000009028812 */ /* 0x000fe400078ec0ff */
[C---:B------:R-:W-:Y:S01]  /*46e0*/  @!P0 SHF.L.U32 R19, R21.reuse, 0x10, RZ ;  /* 0x0000001015138819 */ /* 0x040fe200000006ff */
[C---:B------:R-:W-:Y:S01]  /*46f0*/  @!P0 FMUL.FTZ R25, R0.reuse, R12 ;  /* 0x0000000c00198220 */ /* 0x040fe20000410000 */
[----:B------:R-:W-:Y:S01]  /*4700*/  @!P0 LOP3.LUT R20, R21, 0xffff0000, RZ, 0xc0, !PT ;  /* 0xffff000015148812 */ /* 0x000fe200078ec0ff */
[----:B------:R-:W-:Y:S01]  /*4710*/  @!P0 FMUL.FTZ R0, R0, R4 ;  /* 0x0000000400008220 */ /* 0x000fe20000410000 */
[----:B------:R-:W-:Y:S01]  /*4720*/  @!P0 FMUL.FTZ R21, R2, R18 ;  /* 0x0000001202158220 */ /* 0x000fe20000410000 */
[----:B------:R-:W-:Y:S01]  /*4730*/  @!P0 FFMA.FTZ R32, R3, R4, -R25 ;  /* 0x0000000403208223 */ /* 0x000fe20000010819 */
[----:B------:R-:W-:Y:S01]  /*4740*/  @!P0 LOP3.LUT R4, R11, 0xffff0000, RZ, 0xc0, !PT ;  /* 0xffff00000b048812 */ /* 0x000fe200078ec0ff */
[----:B------:R-:W-:Y:S01]  /*4750*/  @!P0 FFMA.FTZ R0, R12, R3, R0 ;  /* 0x000000030c008223 */ /* 0x000fe20000010000 */
[----:B------:R-:W-:Y:S01]  /*4760*/  @!P0 SHF.L.U32 R12, R9, 0x10, RZ ;  /* 0x00000010090c8819 */ /* 0x000fe200000006ff */
[-C--:B------:R-:W-:Y:S01]  /*4770*/  @!P0 FMUL.FTZ R2, R2, R5.reuse ;  /* 0x0000000502028220 */ /* 0x080fe20000410000 */
[----:B------:R-:W-:Y:S01]  /*4780*/  @!P0 LOP3.LUT R3, R10, 0xffff0000, RZ, 0xc0, !PT ;  /* 0xffff00000a038812 */ /* 0x000fe200078ec0ff */
[----:B------:R-:W-:Y:S01]  /*4790*/  @!P0 FMUL.FTZ R30, R4, R20 ;  /* 0x00000014041e8220 */ /* 0x000fe20000410000 */
[----:B------:R-:W-:Y:S01]  /*47a0*/  @!P0 F2FP.BF16.F32.PACK_AB R0, R0, R32 ;  /* 0x000000200000823e */ /* 0x000fe200000010ff */
[----:B------:R-:W-:Y:S01]  /*47b0*/  @!P0 FFMA.FTZ R31, R12, R5, -R21 ;  /* 0x000000050c1f8223 */ /* 0x000fe20000010815 */
[----:B------:R-:W-:Y:S01]  /*47c0*/  @!P0 SHF.L.U32 R21, R11, 0x10, RZ ;  /* 0x000000100b158819 */ /* 0x000fe200000006ff */
[C---:B------:R-:W-:Y:S01]  /*47d0*/  @!P0 FMUL.FTZ R25, R3.reuse, R19 ;  /* 0x0000001303198220 */ /* 0x040fe20000410000 */
[----:B------:R-:W-:Y:S01]  /*47e0*/  @!P0 MOV R8, R0 ;  /* 0x0000000000088202 */ /* 0x000fe20000000f00 */
[----:B------:R-:W-:Y:S02]  /*47f0*/  @!P0 IMAD.U32 R5, R10, 0x10000, RZ ;  /* 0x000100000a058824 */ /* 0x000fe400078e00ff */
[-C--:B------:R-:W-:Y:S01]  /*4800*/  @!P0 FMUL.FTZ R3, R3, R7.reuse ;  /* 0x0000000703038220 */ /* 0x080fe20000410000 */
[----:B------:R-:W-:Y:S01]  /*4810*/  @!P0 FMUL.FTZ R4, R4, R6 ;  /* 0x0000000604048220 */ /* 0x000fe20000410000 */
[----:B------:R-:W-:Y:S01]  /*4820*/  @!P0 FFMA.FTZ R2, R18, R12, R2 ;  /* 0x0000000c12028223 */ /* 0x000fe20000010002 */
[----:B------:R-:W-:Y:S01]  /*4830*/  @!P0 FFMA.FTZ R25, R5, R7, -R25 ;  /* 0x0000000705198223 */ /* 0x000fe20000010819 */
[----:B------:R-:W-:Y:S01]  /*4840*/  @!P0 FFMA.FTZ R3, R19, R5, R3 ;  /* 0x0000000513038223 */ /* 0x000fe20000010003 */
[----:B------:R-:W-:Y:S01]  /*4850*/  @!P0 FFMA.FTZ R30, R21, R6, -R30 ;  /* 0x00000006151e8223 */ /* 0x000fe2000001081e */
[----:B------:R-:W-:Y:S01]  /*4860*/  LEA R6, P1, R234, R36, 0x5 ;  /* 0x00000024ea067211 */ /* 0x000fe200078228ff */
[----:B------:R-:W-:Y:S01]  /*4870*/  @!P0 FFMA.FTZ R4, R20, R21, R4 ;  /* 0x0000001514048223 */ /* 0x000fe20000010004 */
[----:B------:R-:W-:Y:S02]  /*4880*/  @!P0 F2FP.BF16.F32.PACK_AB R2, R2, R31 ;  /* 0x0000001f0202823e */ /* 0x000fe400000010ff */
[----:B------:R-:W-:Y:S02]  /*4890*/  @!P0 F2FP.BF16.F32.PACK_AB R3, R3, R25 ;  /* 0x000000190303823e */ /* 0x000fe400000010ff */
[----:B------:R-:W-:Y:S01]  /*48a0*/  @!P0 F2FP.BF16.F32.PACK_AB R4, R4, R30 ;  /* 0x0000001e0404823e */ /* 0x000fe200000010ff */
[----:B------:R-:W-:Y:S01]  /*48b0*/  @!P0 IMAD.MOV.U32 R9, RZ, RZ, R2 ;  /* 0x000000ffff098224 */ /* 0x000fe200078e0002 */
[----:B------:R-:W-:Y:S02]  /*48c0*/  LEA.HI.X R7, R234, R37, R235, 0x5, P1 ;  /* 0x00000025ea077211 */ /* 0x000fe400008f2ceb */
[----:B------:R-:W-:Y:S02]  /*48d0*/  @!P0 MOV R10, R3 ;  /* 0x00000003000a8202 */ /* 0x000fe40000000f00 */
[----:B------:R-:W-:Y:S05]  /*48e0*/  @!P0 MOV R11, R4 ;  /* 0x00000004000b8202 */ /* 0x000fea0000000f00 */
[----:B------:R3:W-:Y:S02]  /*48f0*/  ST.E.128 desc[UR6][R6.64], R8 ;  /* 0x0000000806007985 */ /* 0x0007e4000c101d06 */
.L_x_956:
[----:B------:R-:W-:Y:S05]  /*4900*/  BSYNC.RECONVERGENT B0 ;  /* 0x0000000000007941 */ /* 0x000fea0003800200 */
.L_x_955:
[----:B------:R-:W-:Y:S01]  /*4910*/  ISETP.GE.OR P2, PT, R74, R50, P4 ;  /* 0x000000324a00720c */ /* 0x000fe20002746670 */
[----:B------:R-:W-:Y:S04]  /*4920*/  BSSY.RECONVERGENT B0, `(.L_x_957) ;  /* 0x0000035000007945 */ /* 0x000fe80003800200 */
[----:B------:R-:W-:Y:S08]  /*4930*/  @P3 BRA `(.L_x_958) ;  /* 0x0000000000cc3947 */ /* 0x000ff00003800000 */
[----:B------:R-:W-:Y:S02]  /*4940*/  ISETP.GE.AND P0, PT, R14, R13, PT ;  /* 0x0000000d0e00720c */ /* 0x000fe40003f06270 */
[----:B-123--:R-:W-:Y:S04]  /*4950*/  IADD3 R8, P1, PT, R34, R131, RZ ;  /* 0x0000008322087210 */ /* 0x00efe80007f3e0ff */
        /* <DEDUP_REMOVED lines=49> */
.L_x_958:
[----:B------:R-:W-:Y:S05]  /*4c70*/  BSYNC.RECONVERGENT B0 ;  /* 0x0000000000007941 */ /* 0x000fea0003800200 */
.L_x_957:
[-C--:B------:R-:W-:Y:S01]  /*4c80*/  ISETP.LT.OR P1, PT, R74, R51.reuse, P2 ;  /* 0x000000334a00720c */ /* 0x080fe20001721670 */
[----:B------:R-:W-:Y:S01]  /*4c90*/  BSSY.RECONVERGENT B0, `(.L_x_959) ;  /* 0x000003b000007945 */ /* 0x000fe20003800200 */
[C---:B------:R-:W-:Y:S04]  /*4ca0*/  ISETP.GE.OR P0, PT, R73.reuse, R50, P4 ;  /* 0x000000324900720c */ /* 0x040fe80002706670 */
[----:B------:R-:W-:Y:S07]  /*4cb0*/  ISETP.LT.OR P2, PT, R73, R51, P0 ;  /* 0x000000334900720c */ /* 0x000fee0000741670 */
[----:B------:R-:W-:Y:S06]  /*4cc0*/  @P1 BRA `(.L_x_960) ;  /* 0x0000000000dc1947 */ /* 0x000fec0003800000 */
[----:B------:R-:W-:Y:S02]  /*4cd0*/  ISETP.GE.AND P0, PT, R14, R13, PT ;  /* 0x0000000d0e00720c */ /* 0x000fe40003f06270 */
[----:B-1234-:R-:W-:Y:S04]  /*4ce0*/  IADD3 R8, P1, PT, R34, R126, RZ ;  /* 0x0000007e22087210 */ /* 0x01efe80007f3e0ff */
[----:B------:R-:W-:Y:S06]  /*4cf0*/  IADD3.X R9, PT, PT, R35, R91, RZ, P1, !PT ;  /* 0x0000005b23097210 */ /* 0x000fec0000ffe4ff */
[----:B------:R-:W2:Y:S01]  /*4d00*/  LD.E.128 R8, desc[UR6][R8.64] ;  /* 0x0000000608087980 */ /* 0x000ea2000c101d00 */
[C---:B------:R-:W-:Y:S04]  /*4d10*/  @!P0 IMAD.WIDE R2, R24.reuse, 0x60, R16 ;  /* 0x0000006018028825 */ /* 0x040fe800078e0210 */
[----:B------:R-:W-:Y:S03]  /*4d20*/  @!P0 IMAD.WIDE R4, R24, 0x60, R22 ;  /* 0x0000006018048825 */ /* 0x000fe600078e0216 */
[----:B------:R-:W3:Y:S06]  /*4d30*/  @!P0 LD.E.64 R2, desc[UR6][R2.64] ;  /* 0x0000000602028980 */ /* 0x000eec000c101b00 */
[----:B------:R3:W4:Y:S01]  /*4d40*/  @!P0 LD.E.64 R20, desc[UR6][R4.64] ;  /* 0x0000000604148980 */ /* 0x000722000c101b00 */
[----:B--2---:R-:W-:Y:S02]  /*4d50*/  @!P0 LOP3.LUT R0, R8, 0xffff0000, RZ, 0xc0, !PT ;  /* 0xffff000008008812 */ /* 0x004fe400078ec0ff */
[----:B---3--:R-:W-:Y:S01]  /*4d60*/  @!P0 SHF.L.U32 R4, R2, 0x10, RZ ;  /* 0x0000001002048819 */ /* 0x008fe200000006ff */
[C---:B------:R-:W-:Y:S01]  /*4d70*/  @!P0 IMAD.U32 R7, R3.reuse, 0x10000, RZ ;  /* 0x0001000003078824 */ /* 0x040fe200078e00ff */
[----:B------:R-:W-:Y:S01]  /*4d80*/  @!P0 LOP3.LUT R6, R3, 0xffff0000, RZ, 0xc0, !PT ;  /* 0xffff000003068812 */ /* 0x000fe200078ec0ff */
[----:B------:R-:W-:Y:S01]  /*4d90*/  @!P0 IMAD.U32 R3, R8, 0x10000, RZ ;  /* 0x0001000008038824 */ /* 0x000fe200078e00ff */
[----:B------:R-:W-:Y:S02]  /*4da0*/  @!P0 LOP3.LUT R5, R2, 0xffff0000, RZ, 0xc0, !PT ;  /* 0xffff000002058812 */ /* 0x000fe400078ec0ff */
[C---:B----4-:R-:W-:Y:S02]  /*4db0*/  @!P0 SHF.L.U32 R12, R20.reuse, 0x10, RZ ;  /* 0x00000010140c8819 */ /* 0x050fe400000006ff */
        /* <DEDUP_REMOVED lines=13> */
[----:B------:R-:W-:Y:S01]  /*4e90*/  @!P0 FMUL.FTZ R30, R4, R20 ;  /* 0x00000014041e8220 */ /* 0x000fe20000410000 */
[----:B------:R-:W-:Y:S01]  /*4ea0*/  @!P0 FFMA.FTZ R31, R12, R5, -R21 ;  /* 0x000000050c1f8223 */ /* 0x000fe20000010815 */
[----:B------:R-:W-:Y:S01]  /*4eb0*/  @!P0 SHF.L.U32 R5, R10, 0x10, RZ ;  /* 0x000000100a058819 */ /* 0x000fe200000006ff */
[----:B------:R-:W-:Y:S02]  /*4ec0*/  @!P0 IMAD.U32 R21, R11, 0x10000, RZ ;  /* 0x000100000b158824 */ /* 0x000fe400078e00ff */
[C---:B------:R-:W-:Y:S01]  /*4ed0*/  @!P0 FMUL.FTZ R25, R3.reuse, R19 ;  /* 0x0000001303198220 */ /* 0x040fe20000410000 */
[-C--:B------:R-:W-:Y:S01]  /*4ee0*/  @!P0 FMUL.FTZ R3, R3, R7.reuse ;  /* 0x0000000703038220 */ /* 0x080fe20000410000 */
[-C--:B------:R-:W-:Y:S01]  /*4ef0*/  @!P0 FMUL.FTZ R4, R4, R6.reuse ;  /* 0x0000000604048220 */ /* 0x080fe20000410000 */
[----:B------:R-:W-:Y:S01]  /*4f00*/  @!P0 FFMA.FTZ R30, R21, R6, -R30 ;  /* 0x00000006151e8223 */ /* 0x000fe2000001081e */
[----:B------:R-:W-:Y:S01]  /*4f10*/  MOV R6, R36 ;  /* 0x0000002400067202 */ /* 0x000fe20000000f00 */
[----:B------:R-:W-:Y:S01]  /*4f20*/  @!P0 FFMA.FTZ R25, R5, R7, -R25 ;  /* 0x0000000705198223 */ /* 0x000fe20000010819 */
[----:B------:R-:W-:Y:S01]  /*4f30*/  MOV R7, R37 ;  /* 0x0000002500077202 */ /* 0x000fe20000000f00 */
[----:B------:R-:W-:Y:S01]  /*4f40*/  @!P0 FFMA.FTZ R2, R18, R12, R2 ;  /* 0x0000000c12028223 */ /* 0x000fe20000010002 */
[----:B------:R-:W-:Y:S01]  /*4f50*/  @!P0 F2FP.BF16.F32.PACK_AB R12, R0, R32 ;  /* 0x00000020000c823e */ /* 0x000fe200000010ff */
[----:B------:R-:W-:Y:S01]  /*4f60*/  @!P0 FFMA.FTZ R3, R19, R5, R3 ;  /* 0x0000000513038223 */ /* 0x000fe20000010003 */
[----:B------:R-:W-:Y:S01]  /*4f70*/  @!P0 FFMA.FTZ R4, R20, R21, R4 ;  /* 0x0000001514048223 */ /* 0x000fe20000010004 */
[----:B------:R-:W-:Y:S01]  /*4f80*/  IMAD.WIDE.U32 R6, R234, 0x60, R6 ;  /* 0x00000060ea067825 */ /* 0x000fe200078e0006 */
[----:B------:R-:W-:Y:S02]  /*4f90*/  @!P0 F2FP.BF16.F32.PACK_AB R2, R2, R31 ;  /* 0x0000001f0202823e */ /* 0x000fe400000010ff */
[----:B------:R-:W-:Y:S01]  /*4fa0*/  @!P0 F2FP.BF16.F32.PACK_AB R3, R3, R25 ;  /* 0x000000190303823e */ /* 0x000fe200000010ff */
[----:B------:R-:W-:Y:S01]  /*4fb0*/  IMAD R18, R235, 0x60, RZ ;  /* 0x00000060eb127824 */ /* 0x000fe200078e02ff */
[----:B------:R-:W-:Y:S01]  /*4fc0*/  @!P0 F2FP.BF16.F32.PACK_AB R0, R4, R30 ;  /* 0x0000001e0400823e */ /* 0x000fe200000010ff */
[----:B------:R-:W-:Y:S01]  /*4fd0*/  @!P0 IMAD.MOV.U32 R9, RZ, RZ, R2 ;  /* 0x000000ffff098224 */ /* 0x000fe200078e0002 */
[----:B------:R-:W-:Y:S01]  /*4fe0*/  MOV R4, R6 ;  /* 0x0000000600047202 */ /* 0x000fe20000000f00 */
[----:B------:R-:W-:Y:S01]  /*4ff0*/  IMAD.IADD R5, R18, 0x1, R7 ;  /* 0x0000000112057824 */ /* 0x000fe200078e0207 */
[----:B------:R-:W-:Y:S02]  /*5000*/  @!P0 MOV R8, R12 ;  /* 0x0000000c00088202 */ /* 0x000fe40000000f00 */
[----:B------:R-:W-:Y:S02]  /*5010*/  @!P0 MOV R10, R3 ;  /* 0x00000003000a8202 */ /* 0x000fe40000000f00 */
[----:B------:R-:W-:Y:S05]  /*5020*/  @!P0 MOV R11, R0 ;  /* 0x00000000000b8202 */ /* 0x000fea0000000f00 */
[----:B------:R1:W-:Y:S02]  /*5030*/  ST.E.128 desc[UR6][R4.64], R8 ;  /* 0x0000000804007985 */ /* 0x0003e4000c101d06 */
.L_x_960:
[----:B------:R-:W-:Y:S05]  /*5040*/  BSYNC.RECONVERGENT B0 ;  /* 0x0000000000007941 */ /* 0x000fea0003800200 */
.L_x_959:
[----:B------:R-:W-:Y:S01]  /*5050*/  ISETP.GE.OR P3, PT, R72, R50, P4 ;  /* 0x000000324800720c */ /* 0x000fe20002766670 */
[----:B------:R-:W-:Y:S04]  /*5060*/  BSSY.RECONVERGENT B0, `(.L_x_961) ;  /* 0x0000035000007945 */ /* 0x000fe80003800200 */
[----:B------:R-:W-:Y:S08]  /*5070*/  @P2 BRA `(.L_x_962) ;  /* 0x0000000000cc2947 */ /* 0x000ff00003800000 */
        /* <DEDUP_REMOVED lines=51> */
.L_x_962:
[----:B------:R-:W-:Y:S05]  /*53b0*/  BSYNC.RECONVERGENT B0 ;  /* 0x0000000000007941 */ /* 0x000fea0003800200 */
.L_x_961:
        /* <DEDUP_REMOVED lines=60> */
.L_x_964:
[----:B------:R-:W-:Y:S05]  /*5780*/  BSYNC.RECONVERGENT B0 ;  /* 0x0000000000007941 */ /* 0x000fea0003800200 */
.L_x_963:
        /* <DEDUP_REMOVED lines=58> */
.L_x_966:
[----:B------:R-:W-:Y:S05]  /*5b30*/  BSYNC.RECONVERGENT B0 ;  /* 0x0000000000007941 */ /* 0x000fea0003800200 */
.L_x_965:
[----:B------:R-:W-:Y:S01]  /*5b40*/  ISETP.NE.AND P1, PT, R46, RZ, PT ;  /* 0x000000ff2e00720c */ /* 0x000fe20003f25270 */
[----:B------:R-:W-:Y:S01]  /*5b50*/  BSSY.RECONVERGENT B0, `(.L_x_967) ;  /* 0x000003d000007945 */ /* 0x000fe20003800200 */
[----:B------:R-:W-:Y:S02]  /*5b60*/  ISETP.GE.OR P0, PT, R70, R50, P4 ;  /* 0x000000324600720c */ /* 0x000fe40002706670 */
[----:B------:R-:W-:Y:S02]  /*5b70*/  ISETP.GE.OR P6, PT, R14, R33, P1 ;  /* 0x000000210e00720c */ /* 0x000fe40000fc6670 */
[-C--:B------:R-:W-:Y:S02]  /*5b80*/  ISETP.LT.OR P1, PT, R71, R51.reuse, P2 ;  /* 0x000000334700720c */ /* 0x080fe40001721670 */
[----:B------:R-:W-:Y:S11]  /*5b90*/  ISETP.LT.OR P2, PT, R70, R51, P0 ;  /* 0x000000334600720c */ /* 0x000ff60000741670 */
[----:B------:R-:W-:Y:S05]  /*5ba0*/  @P1 BRA `(.L_x_968) ;  /* 0x0000000000dc1947 */ /* 0x000fea0003800000 */
        /* <DEDUP_REMOVED lines=55> */
.L_x_968:
[----:B------:R-:W-:Y:S05]  /*5f20*/  BSYNC.RECONVERGENT B0 ;  /* 0x0000000000007941 */ /* 0x000fea0003800200 */
.L_x_967:
[----:B------:R-:W-:Y:S01]  /*5f30*/  ISETP.GE.OR P5, PT, R69, R50, P4 ;  /* 0x000000324500720c */ /* 0x000fe200027a6670 */
[----:B------:R-:W-:Y:S04]  /*5f40*/  BSSY.RECONVERGENT B0, `(.L_x_969) ;  /* 0x0000035000007945 */ /* 0x000fe80003800200 */
[----:B------:R-:W-:Y:S08]  /*5f50*/  @P2 BRA `(.L_x_970) ;  /* 0x0000000000cc2947 */ /* 0x000ff00003800000 */
[----:B------:R-:W-:Y:S02]  /*5f60*/  ISETP.GE.AND P0, PT, R14, R13, PT ;  /* 0x0000000d0e00720c */ /* 0x000fe40003f06270 */
[C---:B-1234-:R-:W-:Y:S04]  /*5f70*/  LEA R8, P1, R42.reuse, R34, 0x8 ;  /* 0x000000222a087211 */ /* 0x05efe800078240ff */
[----:B------:R-:W-:Y:S06]  /*5f80*/  LEA.HI.X R9, R42, R35, R43, 0x8, P1 ;  /* 0x000000232a097211 */ /* 0x000fec00008f442b */
[----:B------:R-:W2:Y:S01]  /*5f90*/  LD.E.128 R8, desc[UR6][R8.64] ;  /* 0x0000000608087980 */ /* 0x000ea2000c101d00 */
[C---:B------:R-:W-:Y:S04]  /*5fa0*/  @!P0 IMAD.WIDE R2, R24.reuse, 0x100, R16 ;  /* 0x0000010018028825 */ /* 0x040fe800078e0210 */
[----:B------:R-:W-:Y:S03]  /*5fb0*/  @!P0 IMAD.WIDE R4, R24, 0x100, R22 ;  /* 0x0000010018048825 */ /* 0x000fe600078e0216 */
[----:B------:R-:W3:Y:S06]  /*5fc0*/  @!P0 LD.E.64 R2, desc[UR6][R2.64] ;  /* 0x0000000602028980 */ /* 0x000eec000c101b00 */
[----:B------:R3:W4:Y:S01]  /*5fd0*/  @!P0 LD.E.64 R20, desc[UR6][R4.64] ;  /* 0x0000000604148980 */ /* 0x000722000c101b00 */
[----:B--2---:R-:W-:Y:S02]  /*5fe0*/  @!P0 LOP3.LUT R0, R8, 0xffff0000, RZ, 0xc0, !PT ;  /* 0xffff000008008812 */ /* 0x004fe400078ec0ff */
[C---:B---3--:R-:W-:Y:S01]  /*5ff0*/  @!P0 SHF.L.U32 R4, R2.reuse, 0x10, RZ ;  /* 0x0000001002048819 */ /* 0x048fe200000006ff */
[C---:B------:R-:W-:Y:S01]  /*6000*/  @!P0 IMAD.U32 R7, R3.reuse, 0x10000, RZ ;  /* 0x0001000003078824 */ /* 0x040fe200078e00ff */
[----:B------:R-:W-:Y:S02]  /*6010*/  @!P0 LOP3.LUT R6, R3, 0xffff0000, RZ, 0xc0, !PT ;  /* 0xffff000003068812 */ /* 0x000fe400078ec0ff */
[----:B------:R-:W-:Y:S02]  /*6020*/  @!P0 LOP3.LUT R5, R2, 0xffff0000, RZ, 0xc0, !PT ;  /* 0xffff000002058812 */ /* 0x000fe400078ec0ff */
[----:B----4-:R-:W-:Y:S01]  /*6030*/  @!P0 SHF.L.U32 R12, R20, 0x10, RZ ;  /* 0x00000010140c8819 */ /* 0x010fe200000006ff */
[----:B------:R-:W-:Y:S01]  /*6040*/  @!P0 IMAD.U32 R19, R21, 0x10000, RZ ;  /* 0x0001000015138824 */ /* 0x000fe200078e00ff */
[----:B------:R-:W-:Y:S02]  /*6050*/  @!P0 SHF.L.U32 R3, R8, 0x10, RZ ;  /* 0x0000001008038819 */ /* 0x000fe400000006ff */
[----:B------:R-:W-:Y:S01]  /*6060*/  @!P0 LOP3.LUT R18, R20, 0xffff0000, RZ, 0xc0, !PT ;  /* 0xffff000014128812 */ /* 0x000fe200078ec0ff */
[C---:B------:R-:W-:Y:S01]  /*6070*/  @!P0 FMUL.FTZ R25, R0.reuse, R12 ;  /* 0x0000000c00198220 */ /* 0x040fe20000410000 */
[----:B------:R-:W-:Y:S01]  /*6080*/  @!P0 LOP3.LUT R2, R9, 0xffff0000, RZ, 0xc0, !PT ;  /* 0xffff000009028812 */ /* 0x000fe200078ec0ff */
[-C--:B------:R-:W-:Y:S01]  /*6090*/  @!P0 FMUL.FTZ R0, R0, R4.reuse ;  /* 0x0000000400008220 */ /* 0x080fe20000410000 */
[----:B------:R-:W-:Y:S01]  /*60a0*/  @!P0 LOP3.LUT R20, R21, 0xffff0000, RZ, 0xc0, !PT ;  /* 0xffff000015148812 */ /* 0x000fe200078ec0ff */
[----:B------:R-:W-:Y:S01]  /*60b0*/  @!P0 FFMA.FTZ R32, R3, R4, -R25 ;  /* 0x0000000403208223 */ /* 0x000fe20000010819 */
[----:B------:R-:W-:Y:S01]  /*60c0*/  @!P0 LOP3.LUT R4, R11, 0xffff0000, RZ, 0xc0, !PT ;  /* 0xffff00000b048812 */ /* 0x000fe200078ec0ff */
[----:B------:R-:W-:Y:S01]  /*60d0*/  @!P0 FFMA.FTZ R0, R12, R3, R0 ;  /* 0x000000030c008223 */ /* 0x000fe20000010000 */
[----:B------:R-:W-:Y:S01]  /*60e0*/  @!P0 LOP3.LUT R3, R10, 0xffff0000, RZ, 0xc0, !PT ;  /* 0xffff00000a038812 */ /* 0x000fe200078ec0ff */
[----:B------:R-:W-:Y:S02]  /*60f0*/  @!P0 IMAD.U32 R12, R9, 0x10000, RZ ;  /* 0x00010000090c8824 */ /* 0x000fe400078e00ff */
[C---:B------:R-:W-:Y:S01]  /*6100*/  @!P0 FMUL.FTZ R21, R2.reuse, R18 ;  /* 0x0000001202158220 */ /* 0x040fe20000410000 */
[----:B------:R-:W-:Y:S01]  /*6110*/  @!P0 FMUL.FTZ R2, R2, R5 ;  /* 0x0000000502028220 */ /* 0x000fe20000410000 */
[----:B------:R-:W-:Y:S01]  /*6120*/  @!P0 F2FP.BF16.F32.PACK_AB R0, R0, R32 ;  /* 0x000000200000823e */ /* 0x000fe200000010ff */
[C---:B------:R-:W-:Y:S01]  /*6130*/  @!P0 FMUL.FTZ R25, R3.reuse, R19 ;  /* 0x0000001303198220 */ /* 0x040fe20000410000 */
[----:B------:R-:W-:Y:S01]  /*6140*/  @!P0 FFMA.FTZ R31, R12, R5, -R21 ;  /* 0x000000050c1f8223 */ /* 0x000fe20000010815 */
[----:B------:R-:W-:Y:S01]  /*6150*/  @!P0 SHF.L.U32 R5, R10, 0x10, RZ ;  /* 0x000000100a058819 */ /* 0x000fe200000006ff */
[----:B------:R-:W-:Y:S01]  /*6160*/  @!P0 FMUL.FTZ R3, R3, R7 ;  /* 0x0000000703038220 */ /* 0x000fe20000410000 */
[----:B------:R-:W-:Y:S01]  /*6170*/  @!P0 MOV R8, R0 ;  /* 0x0000000000088202 */ /* 0x000fe20000000f00 */
[C---:B------:R-:W-:Y:S01]  /*6180*/  @!P0 FMUL.FTZ R30, R4.reuse, R20 ;  /* 0x00000014041e8220 */ /* 0x040fe20000410000 */
[----:B------:R-:W-:Y:S02]  /*6190*/  @!P0 IMAD.U32 R21, R11, 0x10000, RZ ;  /* 0x000100000b158824 */ /* 0x000fe400078e00ff */
[----:B------:R-:W-:Y:S01]  /*61a0*/  @!P0 FMUL.FTZ R4, R4, R6 ;  /* 0x0000000604048220 */ /* 0x000fe20000410000 */
[----:B------:R-:W-:Y:S01]  /*61b0*/  @!P0 FFMA.FTZ R2, R18, R12, R2 ;  /* 0x0000000c12028223 */ /* 0x000fe20000010002 */
[----:B------:R-:W-:Y:S01]  /*61c0*/  @!P0 FFMA.FTZ R3, R19, R5, R3 ;  /* 0x0000000513038223 */ /* 0x000fe20000010003 */
[----:B------:R-:W-:Y:S01]  /*61d0*/  @!P0 FFMA.FTZ R25, R5, R7, -R25 ;  /* 0x0000000705198223 */ /* 0x000fe20000010819 */
        /* <DEDUP_REMOVED lines=11> */
.L_x_970:
[----:B------:R-:W-:Y:S05]  /*6290*/  BSYNC.RECONVERGENT B0 ;  /* 0x0000000000007941 */ /* 0x000fea0003800200 */
.L_x_969:
[-C--:B------:R-:W-:Y:S01]  /*62a0*/  ISETP.LT.OR P5, PT, R69, R51.reuse, P5 ;  /* 0x000000334500720c */ /* 0x080fe20002fa1670 */
[----:B------:R-:W-:Y:S01]  /*62b0*/  BSSY.RECONVERGENT B0, `(.L_x_971) ;  /* 0x0000047000007945 */ /* 0x000fe20003800200 */
[----:B------:R-:W-:Y:S02]  /*62c0*/  ISETP.NE.AND P0, PT, R47, RZ, PT ;  /* 0x000000ff2f00720c */ /* 0x000fe40003f05270 */
[-C--:B------:R-:W-:Y:S02]  /*62d0*/  ISETP.GE.OR P3, PT, R68, R50.reuse, P4 ;  /* 0x000000324400720c */ /* 0x080fe40002766670 */
[-C--:B------:R-:W-:Y:S02]  /*62e0*/  ISETP.GE.OR P2, PT, R67, R50.reuse, P4 ;  /* 0x000000324300720c */ /* 0x080fe40002746670 */
[----:B------:R-:W-:Y:S02]  /*62f0*/  PLOP3.LUT P6, PT, P6, P0, PT, 0xf2, 0x2f ;  /* 0x00000000002f781c */ /* 0x000fe400037c1e72 */
[-C--:B------:R-:W-:Y:S02]  /*6300*/  ISETP.GE.OR P1, PT, R66, R50.reuse, P4 ;  /* 0x000000324200720c */ /* 0x080fe40002726670 */
[----:B------:R-:W-:Y:S02]  /*6310*/  ISETP.GE.OR P0, PT, R77, R50, P4 ;  /* 0x000000324d00720c */ /* 0x000fe40002706670 */
[-C--:B------:R-:W-:Y:S02]  /*6320*/  ISETP.LT.OR P4, PT, R68, R51.reuse, P3 ;  /* 0x000000334400720c */ /* 0x080fe40001f81670 */
[-C--:B------:R-:W-:Y:S02]  /*6330*/  ISETP.LT.OR P3, PT, R67, R51.reuse, P2 ;  /* 0x000000334300720c */ /* 0x080fe40001761670 */
[-C--:B------:R-:W-:Y:S02]  /*6340*/  ISETP.LT.OR P2, PT, R66, R51.reuse, P1 ;  /* 0x000000334200720c */ /* 0x080fe40000f41670 */
[----:B------:R-:W-:Y:S01]  /*6350*/  ISETP.LT.OR P1, PT, R77, R51, P0 ;  /* 0x000000334d00720c */ /* 0x000fe20000721670 */
[----:B------:R-:W-:Y:S01]  /*6360*/  @!UPT UIADD3 URZ, UPT, UPT, URZ, URZ, URZ ;  /* 0x000000fffffff290 */ /* 0x000fe2000fffe0ff */
[----:B------:R-:W-:Y:S11]  /*6370*/  @P5 BRA `(.L_x_972) ;  /* 0x0000000000e85947 */ /* 0x000ff60003800000 */
[----:B------:R-:W-:Y:S01]  /*6380*/  ISETP.GE.AND P0, PT, R14, R13, PT ;  /* 0x0000000d0e00720c */ /* 0x000fe20003f06270 */
[----:B------:R-:W-:Y:S01]  /*6390*/  IMAD R0, R43, 0x120, RZ ;  /* 0x000001202b007824 */ /* 0x000fe200078e02ff */
[----:B-1234-:R-:W-:Y:S02]  /*63a0*/  MOV R8, R34 ;  /* 0x0000002200087202 */ /* 0x01efe40000000f00 */
[----:B------:R-:W-:Y:S03]  /*63b0*/  MOV R9, R35 ;  /* 0x0000002300097202 */ /* 0x000fe60000000f00 */
[----:B------:R-:W-:Y:S04]  /*63c0*/  IMAD.WIDE.U32 R8, R42, 0x120, R8 ;  /* 0x000001202a087825 */ /* 0x000fe800078e0008 */
[----:B------:R-:W-:Y:S02]  /*63d0*/  IMAD.IADD R9, R0, 0x1, R9 ;  /* 0x0000000100097824 */ /* 0x000fe400078e0209 */
[C---:B------:R-:W-:Y:S04]  /*63e0*/  @!P0 IMAD.WIDE R2, R24.reuse, 0x120, R16 ;  /* 0x0000012018028825 */ /* 0x040fe800078e0210 */
[----:B------:R-:W-:Y:S01]  /*63f0*/  @!P0 IMAD.WIDE R4, R24, 0x120, R22 ;  /* 0x0000012018048825 */ /* 0x000fe200078e0216 */
[----:B------:R-:W2:Y:S08]  /*6400*/  LD.E.128 R8, desc[UR6][R8.64] ;  /* 0x0000000608087980 */ /* 0x000eb0000c101d00 */
[----:B------:R-:W3:Y:S06]  /*6410*/  @!P0 LD.E.64 R2, desc[UR6][R2.64] ;  /* 0x0000000602028980 */ /* 0x000eec000c101b00 */
[----:B------:R3:W4:Y:S01]  /*6420*/  @!P0 LD.E.64 R20, desc[UR6][R4.64] ;  /* 0x0000000604148980 */ /* 0x000722000c101b00 */
[----:B--2---:R-:W-:Y:S02]  /*6430*/  @!P0 LOP3.LUT R0, R8, 0xffff0000, RZ, 0xc0, !PT ;  /* 0xffff000008008812 */ /* 0x004fe400078ec0ff */
[C---:B---3--:R-:W-:Y:S02]  /*6440*/  @!P0 SHF.L.U32 R4, R2.reuse, 0x10, RZ ;  /* 0x0000001002048819 */ /* 0x048fe400000006ff */
[C---:B------:R-:W-:Y:S02]  /*6450*/  @!P0 SHF.L.U32 R7, R3.reuse, 0x10, RZ ;  /* 0x0000001003078819 */ /* 0x040fe400000006ff */
[----:B------:R-:W-:Y:S02]  /*6460*/  @!P0 LOP3.LUT R6, R3, 0xffff0000, RZ, 0xc0, !PT ;  /* 0xffff000003068812 */ /* 0x000fe400078ec0ff */
[----:B------:R-:W-:Y:S01]  /*6470*/  @!P0 LOP3.LUT R5, R2, 0xffff0000, RZ, 0xc0, !PT ;  /* 0xffff000002058812 */ /* 0x000fe200078ec0ff */
[----:B----4-:R-:W-:Y:S01]  /*6480*/  @!P0 IMAD.U32 R12, R20, 0x10000, RZ ;  /* 0x00010000140c8824 */ /* 0x010fe200078e00ff */
[----:B------:R-:W-:Y:S02]  /*6490*/  @!P0 SHF.L.U32 R3, R8, 0x10, RZ ;  /* 0x0000001008038819 */ /* 0x000fe400000006ff */
[----:B------:R-:W-:Y:S01]  /*64a0*/  @!P0 LOP3.LUT R18, R20, 0xffff0000, RZ, 0xc0, !PT ;  /* 0xffff000014128812 */ /* 0x000fe200078ec0ff */
[C---:B------:R-:W-:Y:S01]  /*64b0*/  @!P0 FMUL.FTZ R25, R0.reuse, R12 ;  /* 0x0000000c00198220 */ /* 0x040fe20000410000 */
[----:B------:R-:W-:Y:S01]  /*64c0*/  @!P0 LOP3.LUT R2, R9, 0xffff0000, RZ, 0xc0, !PT ;  /* 0xffff000009028812 */ /* 0x000fe200078ec0ff */
[-C--:B------:R-:W-:Y:S01]  /*64d0*/  @!P0 FMUL.FTZ R0, R0, R4.reuse ;  /* 0x0000000400008220 */ /* 0x080fe20000410000 */
[----:B------:R-:W-:Y:S01]  /*64e0*/  @!P0 SHF.L.U32 R19, R21, 0x10, RZ ;  /* 0x0000001015138819 */ /* 0x000fe200000006ff */
[----:B------:R-:W-:Y:S01]  /*64f0*/  @!P0 FFMA.FTZ R32, R3, R4, -R25 ;  /* 0x0000000403208223 */ /* 0x000fe20000010819 */
[----:B------:R-:W-:Y:S01]  /*6500*/  @!P0 LOP3.LUT R20, R21, 0xffff0000, RZ, 0xc0, !PT ;  /* 0xffff000015148812 */ /* 0x000fe200078ec0ff */
[----:B------:R-:W-:Y:S01]  /*6510*/  @!P0 FFMA.FTZ R0, R12, R3, R0 ;  /* 0x000000030c008223 */ /* 0x000fe20000010000 */
[----:B------:R-:W-:Y:S01]  /*6520*/  @!P0 LOP3.LUT R3, R10, 0xffff0000, RZ, 0xc0, !PT ;  /* 0xffff00000a038812 */ /* 0x000fe200078ec0ff */
[----:B------:R-:W-:Y:S01]  /*6530*/  @!P0 IMAD.U32 R12, R9, 0x10000, RZ ;  /* 0x00010000090c8824 */ /* 0x000fe200078e00ff */
[----:B------:R-:W-:Y:S01]  /*6540*/  @!P0 LOP3.LUT R4, R11, 0xffff0000, RZ, 0xc0, !PT ;  /* 0xffff00000b048812 */ /* 0x000fe200078ec0ff */
[C---:B------:R-:W-:Y:S01]  /*6550*/  @!P0 FMUL.FTZ R21, R2.reuse, R18 ;  /* 0x0000001202158220 */ /* 0x040fe20000410000 */
[----:B------:R-:W-:Y:S01]  /*6560*/  @!P0 FMUL.FTZ R2, R2, R5 ;  /* 0x0000000502028220 */ /* 0x000fe20000410000 */
[C---:B------:R-:W-:Y:S01]  /*6570*/  @!P0 FMUL.FTZ R25, R3.reuse, R19 ;  /* 0x0000001303198220 */ /* 0x040fe20000410000 */
[----:B------:R-:W-:Y:S01]  /*6580*/  @!P0 FMUL.FTZ R3, R3, R7 ;  /* 0x0000000703038220 */ /* 0x000fe20000410000 */
[----:B------:R-:W-:Y:S01]  /*6590*/  @!P0 FFMA.FTZ R31, R12, R5, -R21 ;  /* 0x000000050c1f8223 */ /* 0x000fe20000010815 */
[----:B------:R-:W-:Y:S01]  /*65a0*/  @!P0 SHF.L.U32 R5, R10, 0x10, RZ ;  /* 0x000000100a058819 */ /* 0x000fe200000006ff */
[----:B------:R-:W-:Y:S01]  /*65b0*/  @!P0 FFMA.FTZ R2, R18, R12, R2 ;  /* 0x0000000c12028223 */ /* 0x000fe20000010002 */
[----:B------:R-:W-:Y:S01]  /*65c0*/  @!P0 SHF.L.U32 R21, R11, 0x10, RZ ;  /* 0x000000100b158819 */ /* 0x000fe200000006ff */
[----:B------:R-:W-:Y:S01]  /*65d0*/  @!P0 FMUL.FTZ R30, R4, R20 ;  /* 0x00000014041e8220 */ /* 0x000fe20000410000 */
[----:B------:R-:W-:Y:S01]  /*65e0*/  @!P0 F2FP.BF16.F32.PACK_AB R12, R0, R32 ;  /* 0x00000020000c823e */ /* 0x000fe200000010ff */
[----:B------:R-:W-:Y:S01]  /*65f0*/  @!P0 FMUL.FTZ R4, R4, R6 ;  /* 0x0000000604048220 */ /* 0x000fe20000410000 */
[----:B------:R-:W-:Y:S01]  /*6600*/  @!P0 F2FP.BF16.F32.PACK_AB R2, R2, R31 ;  /* 0x0000001f0202823e */ /* 0x000fe200000010ff */
[----:B------:R-:W-:Y:S01]  /*6610*/  @!P0 FFMA.FTZ R25, R5, R7, -R25 ;  /* 0x0000000705198223 */ /* 0x000fe20000010819 */
[----:B------:R-:W-:Y:S01]  /*6620*/  MOV R7, R37 ;  /* 0x0000002500077202 */ /* 0x000fe20000000f00 */
[----:B------:R-:W-:Y:S01]  /*6630*/  @!P0 FFMA.FTZ R3, R19, R5, R3 ;  /* 0x0000000513038223 */ /* 0x000fe20000010003 */
[----:B------:R-:W-:Y:S01]  /*6640*/  @!P0 MOV R9, R2 ;  /* 0x0000000200098202 */ /* 0x000fe20000000f00 */
[----:B------:R-:W-:Y:S01]  /*6650*/  @!P0 FFMA.FTZ R30, R21, R6, -R30 ;  /* 0x00000006151e8223 */ /* 0x000fe2000001081e */
[----:B------:R-:W-:Y:S01]  /*6660*/  @!P0 FFMA.FTZ R4, R20, R21, R4 ;  /* 0x0000001514048223 */ /* 0x000fe20000010004 */
[----:B------:R-:W-:Y:S01]  /*6670*/  IMAD.MOV.U32 R6, RZ, RZ, R36 ;  /* 0x000000ffff067224 */ /* 0x000fe200078e0024 */
[----:B------:R-:W-:Y:S01]  /*6680*/  @!P0 F2FP.BF16.F32.PACK_AB R3, R3, R25 ;  /* 0x000000190303823e */ /* 0x000fe200000010ff */
[----:B------:R-:W-:Y:S02]  /*6690*/  IMAD R18, R235, 0x120, RZ ;  /* 0x00000120eb127824 */ /* 0x000fe400078e02ff */
[----:B------:R-:W-:Y:S01]  /*66a0*/  @!P0 F2FP.BF16.F32.PACK_AB R0, R4, R30 ;  /* 0x0000001e0400823e */ /* 0x000fe200000010ff */
[----:B------:R-:W-:Y:S01]  /*66b0*/  IMAD.WIDE.U32 R6, R234, 0x120, R6 ;  /* 0x00000120ea067825 */ /* 0x000fe200078e0006 */
[----:B------:R-:W-:Y:S02]  /*66c0*/  @!P0 MOV R10, R3 ;  /* 0x00000003000a8202 */ /* 0x000fe40000000f00 */
[----:B------:R-:W-:Y:S01]  /*66d0*/  @!P0 MOV R11, R0 ;  /* 0x00000000000b8202 */ /* 0x000fe20000000f00 */
[----:B------:R-:W-:Y:S01]  /*66e0*/  @!P0 IMAD.MOV.U32 R8, RZ, RZ, R12 ;  /* 0x000000ffff088224 */ /* 0x000fe200078e000c */
[----:B------:R-:W-:Y:S02]  /*66f0*/  IADD3 R5, PT, PT, R18, R7, RZ ;  /* 0x0000000712057210 */ /* 0x000fe40007ffe0ff */
[----:B------:R-:W-:Y:S05]  /*6700*/  MOV R4, R6 ;  /* 0x0000000600047202 */ /* 0x000fea0000000f00 */
[----:B------:R1:W-:Y:S02]  /*6710*/  ST.E.128 desc[UR6][R4.64], R8 ;  /* 0x0000000804007985 */ /* 0x0003e4000c101d06 */
.L_x_972:
[----:B------:R-:W-:Y:S05]  /*6720*/  BSYNC.RECONVERGENT B0 ;  /* 0x0000000000007941 */ /* 0x000fea0003800200 */
.L_x_971:
[----:B------:R-:W-:Y:S04]  /*6730*/  BSSY.RECONVERGENT B0, `(.L_x_973) ;  /* 0x000003c000007945 */ /* 0x000fe80003800200 */
[----:B------:R-:W-:Y:S05]  /*6740*/  @P4 BRA `(.L_x_974) ;  /* 0x0000000000e84947 */ /* 0x000fea0003800000 */
        /* <DEDUP_REMOVED lines=58> */
.L_x_974:
[----:B------:R-:W-:Y:S05]  /*6af0*/  BSYNC.RECONVERGENT B0 ;  /* 0x0000000000007941 */ /* 0x000fea0003800200 */
.L_x_973:
        /* <DEDUP_REMOVED lines=60> */
.L_x_976:
[----:B------:R-:W-:Y:S05]  /*6ec0*/  BSYNC.RECONVERGENT B0 ;  /* 0x0000000000007941 */ /* 0x000fea0003800200 */
.L_x_975:
        /* <DEDUP_REMOVED lines=60> */
.L_x_978:
[----:B------:R-:W-:Y:S05]  /*7290*/  BSYNC.RECONVERGENT B0 ;  /* 0x0000000000007941 */ /* 0x000fea0003800200 */
.L_x_977:
        /* <DEDUP_REMOVED lines=60> */
.L_x_980:
[----:B------:R-:W-:Y:S05]  /*7660*/  BSYNC.RECONVERGENT B0 ;  /* 0x0000000000007941 */ /* 0x000fea0003800200 */
.L_x_979:
        /* <DEDUP_REMOVED lines=60> */
.L_x_982:
[----:B------:R-:W-:Y:S05]  /*7a30*/  BSYNC.RECONVERGENT B0 ;  /* 0x0000000000007941 */ /* 0x000fea0003800200 */
.L_x_981:
[----:B------:R-:W5:Y:S02]  /*7a40*/  LD.E R0, desc[UR6][R168.64+0xd0] ;  /* 0x0000d006a8007980 */ /* 0x000f64000c101900 */
[----:B-----5:R-:W-:Y:S05]  /*7a50*/  IMAD.U32 R0, R0, -0x80, RZ ;  /* 0xffffff8000007824 */ /* 0x020fea00078e00ff */
[C---:B------:R-:W-:Y:S02]  /*7a60*/  LEA R28, P1, R0.reuse, R28, 0x1 ;  /* 0x0000001c001c7211 */ /* 0x040fe400078208ff */
[C---:B------:R-:W-:Y:S02]  /*7a70*/  LEA R40, P0, R0.reuse, R40, 0x1 ;  /* 0x0000002800287211 */ /* 0x040fe400078008ff */
[C---:B------:R-:W-:Y:S02]  /*7a80*/  LEA.HI.X.SX32 R29, R0.reuse, R29, 0x1, P1 ;  /* 0x0000001d001d7211 */ /* 0x040fe400008f0eff */
[----:B------:R-:W-:Y:S01]  /*7a90*/  LEA.HI.X.SX32 R41, R0, R41, 0x1, P0 ;  /* 0x0000002900297211 */ /* 0x000fe200000f0eff */
[----:B------:R-:W-:Y:S05]  /*7aa0*/  BRA `(.L_x_949) ;  /* 0x0000006000507947 */ /* 0x000fea0003800000 */
.L_x_950:
[----:B------:R-:W2:Y:S01]  /*7ab0*/  LD.E R0, desc[UR6][R168.64+0xc0] ;  /* 0x0000c006a8007980 */ /* 0x000ea2000c101900 */
[----:B------:R-:W-:Y:S01]  /*7ac0*/  BSSY.RECONVERGENT B0, `(.L_x_983) ;  /* 0x0000060000007945 */ /* 0x000fe20003800200 */
[----:B--2---:R-:W-:Y:S02]  /*7ad0*/  ISETP.GE.AND P5, PT, R14, R0, PT ;  /* 0x000000000e00720c */ /* 0x004fe40003fa6270 */
[----:B------:R-:W-:Y:S02]  /*7ae0*/  LEA.HI R0, R13, R13, RZ, 0x1 ;  /* 0x0000000d0d007211 */ /* 0x000fe400078f08ff */
[C---:B------:R-:W-:Y:S02]  /*7af0*/  ISETP.GE.OR P0, PT, R60.reuse, R50, P5 ;  /* 0x000000323c00720c */ /* 0x040fe40002f06670 */
[----:B------:R-:W-:Y:S02]  /*7b00*/  SHF.R.S32.HI R0, RZ, 0x1, R0 ;  /* 0x00000001ff007819 */ /* 0x000fe40000011400 */
[----:B------:R-:W-:Y:S02]  /*7b10*/  ISETP.LT.OR P0, PT, R60, R51, P0 ;  /* 0x000000333c00720c */ /* 0x000fe40000701670 */
[----:B------:R-:W-:Y:S01]  /*7b20*/  ISETP.GE.AND P1, PT, R14, R0, PT ;  /* 0x000000000e00720c */ /* 0x000fe20003f26270 */
[----:B------:R-:W-:Y:S05]  /*7b30*/  IMAD.MOV R22, RZ, RZ, -R0 ;  /* 0x000000ffff167224 */ /* 0x000fea00078e0a00 */
[----:B------:R-:W-:Y:S02]  /*7b40*/  SEL R25, R0, R22, !P1 ;  /* 0x0000001600197207 */ /* 0x000fe40004800000 */
[----:B------:R-:W-:Y:S03]  /*7b50*/  SHF.R.S32.HI R87, RZ, 0x1f, R22 ;  /* 0x0000001fff577819 */ /* 0x000fe60000011416 */
[----:B------:R-:W-:Y:S05]  /*7b60*/  @P0 BRA `(.L_x_984) ;  /* 0x0000000400540947 */ /* 0x000fea0003800000 */
[----:B------:R-:W-:Y:S01]  /*7b70*/  ISETP.GE.AND P0, PT, R14, R13, PT ;  /* 0x0000000d0e00720c */ /* 0x000fe20003f06270 */
[----:B------:R-:W-:Y:S02]  /*7b80*/  IMAD.MOV.U32 R2, RZ, RZ, R27 ;  /* 0x000000ffff027224 */ /* 0x000fe400078e001b */
[----:B------:R-:W-:Y:S05]  /*7b90*/  IMAD.MOV.U32 R3, RZ, RZ, R26 ;  /* 0x000000ffff037224 */ /* 0x000fea00078e001a */
[----:B------:R-:W2:Y:S05]  /*7ba0*/  LD.E.128 R32, desc[UR6][R2.64] ;  /* 0x0000000602207980 */ /* 0x000eaa000c101d00 */
[----:B------:R-:W-:Y:S01]  /*7bb0*/  @!P0 SEL R0, R22, RZ, P1 ;  /* 0x000000ff16008207 */ /* 0x000fe20000800000 */
[----:B------:R-:W-:Y:S01]  /*7bc0*/  @!P0 IMAD.WIDE R4, R25, 0x2, R2 ;  /* 0x0000000219048825 */ /* 0x000fe200078e0202 */
[----:B------:R-:W-:Y:S02]  /*7bd0*/  @!P0 SEL R6, R87, RZ, P1 ;  /* 0x000000ff57068207 */ /* 0x000fe40000800000 */
[C---:B------:R-:W-:Y:S02]  /*7be0*/  @!P0 SHF.L.U32 R10, R0.reuse, 0x1, RZ ;  /* 0x00000001000a8819 */ /* 0x040fe400000006ff */
[----:B------:R-:W-:Y:S02]  /*7bf0*/  @!P0 SHF.L.U64.HI R0, R0, 0x1, R6 ;  /* 0x0000000100008819 */ /* 0x000fe40000010206 */
[----:B------:R-:W-:Y:S01]  /*7c00*/  @!P0 IADD3 R8, P2, PT, R10, R56, RZ ;  /* 0x000000380a088210 */ /* 0x000fe20007f5e0ff */
[----:B------:R-:W3:Y:S04]  /*7c10*/  @!P0 LD.E.128 R4, desc[UR6][R4.64] ;  /* 0x0000000604048980 */ /* 0x000ee8000c101d00 */
[----:B------:R-:W-:Y:S05]  /*7c20*/  @!P0 IMAD.X R9, R0, 0x1, R55, P2 ;  /* 0x0000000100098824 */ /* 0x000fea00010e0637 */
[----:B------:R1:W4:Y:S02]  /*7c30*/  @!P0 LD.E.128 R44, desc[UR6][R8.64] ;  /* 0x00000006082c8980 */ /* 0x000324000c101d00 */
[----:B-1----:R-:W-:Y:S04]  /*7c40*/  @!P0 IADD3 R8, P2, PT, R10, R57, RZ ;  /* 0x000000390a088210 */ /* 0x002fe80007f5e0ff */
[----:B------:R-:W-:Y:S02]  /*7c50*/  @!P0 IADD3.X R9, PT, PT, R0, R54, RZ, P2, !PT ;  /* 0x0000003600098210 */ /* 0x000fe400017fe4ff */
[----:B------:R-:W-:Y:S02]  /*7c60*/  PLOP3.LUT P2, PT, PT, PT, PT, 0x80, 0x8 ;  /* 0x000000000008781c */ /* 0x000fe40003f4f070 */
[----:B------:R-:W-:Y:S01]  /*7c70*/  @!P0 PLOP3.LUT P2, PT, P1, PT, PT, 0x80, 0x8 ;  /* 0x000000000008881c */ /* 0x000fe20000f4f070 */
[----:B------:R1:W5:Y:S01]  /*7c80*/  @!P0 LD.E.128 R36, desc[UR6][R8.64] ;  /* 0x0000000608248980 */ /* 0x000362000c101d00 */
[C---:B---3--:R-:W-:Y:S01]  /*7c90*/  @!P0 LOP3.LUT R11, R4.reuse, 0xffff0000, RZ, 0xc0, !PT ;  /* 0xffff0000040b8812 */ /* 0x048fe200078ec0ff */
[----:B-1----:R-:W-:Y:S01]  /*7ca0*/  @!P0 IMAD.U32 R9, R4, 0x10000, RZ ;  /* 0x0001000004098824 */ /* 0x002fe200078e00ff */
[C---:B------:R-:W-:Y:S01]  /*7cb0*/  @!P0 SHF.L.U32 R16, R5.reuse, 0x10, RZ ;  /* 0x0000001005108819 */ /* 0x040fe200000006ff */
[C---:B------:R-:W-:Y:S01]  /*7cc0*/  @!P0 IMAD.U32 R12, R6.reuse, 0x10000, RZ ;  /* 0x00010000060c8824 */ /* 0x040fe200078e00ff */
[----:B------:R-:W-:Y:S02]  /*7cd0*/  @!P0 LOP3.LUT R10, R5, 0xffff0000, RZ, 0xc0, !PT ;  /* 0xffff0000050a8812 */ /* 0x000fe400078ec0ff */
[----:B------:R-:W-:Y:S02]  /*7ce0*/  @!P0 LOP3.LUT R18, R6, 0xffff0000, RZ, 0xc0, !PT ;  /* 0xffff000006128812 */ /* 0x000fe400078ec0ff */
[----:B------:R-:W-:Y:S01]  /*7cf0*/  @!P0 SHF.L.U32 R19, R7, 0x10, RZ ;  /* 0x0000001007138819 */ /* 0x000fe200000006ff */
[----:B----4-:R-:W-:Y:S01]  /*7d00*/  @!P0 IMAD.U32 R0, R44, 0x10000, RZ ;  /* 0x000100002c008824 */ /* 0x010fe200078e00ff */
[C---:B------:R-:W-:Y:S01]  /*7d10*/  @!P0 LOP3.LUT R4, R45.reuse, 0xffff0000, RZ, 0xc0, !PT ;  /* 0xffff00002d048812 */ /* 0x040fe200078ec0ff */
[----:B------:R-:W-:Y:S01]  /*7d20*/  @!P0 IMAD.U32 R5, R46, 0x10000, RZ ;  /* 0x000100002e058824 */ /* 0x000fe200078e00ff */
[----:B------:R-:W-:Y:S01]  /*7d30*/  @!P0 LOP3.LUT R2, R44, 0xffff0000, RZ, 0xc0, !PT ;  /* 0xffff00002c028812 */ /* 0x000fe200078ec0ff */
[----:B------:R-:W-:Y:S01]  /*7d40*/  @!P2 FADD.FTZ R0, -R0, -RZ ;  /* 0x800000ff0000a221 */ /* 0x000fe20000010100 */
[----:B------:R-:W-:Y:S01]  /*7d50*/  @!P0 SHF.L.U32 R3, R45, 0x10, RZ ;  /* 0x000000102d038819 */ /* 0x000fe200000006ff */
[----:B------:R-:W-:Y:S01]  /*7d60*/  @!P2 FADD.FTZ R4, -R4, -RZ ;  /* 0x800000ff0404a221 */ /* 0x000fe20000010100 */
[----:B------:R-:W-:Y:S01]  /*7d70*/  @!P0 LOP3.LUT R8, R47, 0xffff0000, RZ, 0xc0, !PT ;  /* 0xffff00002f088812 */ /* 0x000fe200078ec0ff */
[----:B------:R-:W-:Y:S01]  /*7d80*/  @!P0 FMUL.FTZ R0, R9, R0 ;  /* 0x0000000009008220 */ /* 0x000fe20000410000 */
[----:B------:R-:W-:Y:S01]  /*7d90*/  @!P0 LOP3.LUT R6, R46, 0xffff0000, RZ, 0xc0, !PT ;  /* 0xffff00002e068812 */ /* 0x000fe200078ec0ff */
[----:B--2---:R-:W-:Y:S01]  /*7da0*/  @!P0 IMAD.U32 R9, R32, 0x10000, RZ ;  /* 0x0001000020098824 */ /* 0x004fe200078e00ff */
[----:B------:R-:W-:Y:S01]  /*7db0*/  @!P0 LOP3.LUT R17, R7, 0xffff0000, RZ, 0xc0, !PT ;  /* 0xffff000007118812 */ /* 0x000fe200078ec0ff */
[----:B------:R-:W-:Y:S01]  /*7dc0*/  @!P2 FADD.FTZ R2, -R2, -RZ ;  /* 0x800000ff0202a221 */ /* 0x000fe20000010100 */
[----:B------:R-:W-:Y:S01]  /*7dd0*/  @!P0 SHF.L.U32 R7, R47, 0x10, RZ ;  /* 0x000000102f078819 */ /* 0x000fe200000006ff */
[----:B------:R-:W-:Y:S01]  /*7de0*/  @!P2 FADD.FTZ R5, -R5, -RZ ;  /* 0x800000ff0505a221 */ /* 0x000fe20000010100 */
[----:B------:R-:W-:Y:S01]  /*7df0*/  @!P2 FADD.FTZ R3, -R3, -RZ ;  /* 0x800000ff0303a221 */ /* 0x000fe20000010100 */
[----:B------:R-:W-:Y:S01]  /*7e00*/  @!P2 FADD.FTZ R8, -R8, -RZ ;  /* 0x800000ff0808a221 */ /* 0x000fe20000010100 */
[----:B------:R-:W-:Y:S01]  /*7e10*/  @!P0 FMUL.FTZ R4, R10, R4 ;  /* 0x000000040a048220 */ /* 0x000fe20000410000 */
[----:B------:R-:W-:Y:S01]  /*7e20*/  @!P0 FMUL.FTZ R2, R11, R2 ;  /* 0x000000020b028220 */ /* 0x000fe20000410000 */
[----:B------:R-:W-:Y:S01]  /*7e30*/  @!P0 LOP3.LUT R11, R32, 0xffff0000, RZ, 0xc0, !PT ;  /* 0xffff0000200b8812 */ /* 0x000fe200078ec0ff */
[----:B------:R-:W-:Y:S01]  /*7e40*/  @!P0 FMUL.FTZ R5, R12, R5 ;  /* 0x000000050c058220 */ /* 0x000fe20000410000 */
[----:B------:R-:W-:Y:S01]  /*7e50*/  @!P2 FADD.FTZ R6, -R6, -RZ ;  /* 0x800000ff0606a221 */ /* 0x000fe20000010100 */
[----:B------:R-:W-:Y:S01]  /*7e60*/  @!P0 FMUL.FTZ R3, R16, R3 ;  /* 0x0000000310038220 */ /* 0x000fe20000410000 */
[----:B------:R-:W-:Y:S01]  /*7e70*/  @!P0 SHF.L.U32 R16, R33, 0x10, RZ ;  /* 0x0000001021108819 */ /* 0x000fe200000006ff */
[----:B------:R-:W-:Y:S01]  /*7e80*/  @!P0 FMUL.FTZ R8, R17, R8 ;  /* 0x0000000811088220 */ /* 0x000fe20000410000 */
[----:B------:R-:W-:Y:S01]  /*7e90*/  @!P0 FMUL.FTZ R6, R18, R6 ;  /* 0x0000000612068220 */ /* 0x000fe20000410000 */
[----:B------:R-:W-:Y:S04]  /*7ea0*/  @!P2 FADD.FTZ R7, -R7, -RZ ;  /* 0x800000ff0707a221 */ /* 0x000fe80000010100 */
[----:B------:R-:W-:Y:S01]  /*7eb0*/  @!P0 FMUL.FTZ R7, R19, R7 ;  /* 0x0000000713078220 */ /* 0x000fe20000410000 */
[C---:B-----5:R-:W-:Y:S01]  /*7ec0*/  @!P0 LOP3.LUT R12, R36.reuse, 0xffff0000, RZ, 0xc0, !PT ;  /* 0xffff0000240c8812 */ /* 0x060fe200078ec0ff */
[----:B------:R-:W-:Y:S01]  /*7ed0*/  @!P0 IMAD.U32 R10, R36, 0x10000, RZ ;  /* 0x00010000240a8824 */ /* 0x000fe200078e00ff */
[C---:B------:R-:W-:Y:S01]  /*7ee0*/  @!P0 SHF.L.U32 R17, R37.reuse, 0x10, RZ ;  /* 0x0000001025118819 */ /* 0x040fe200000006ff */
[C---:B------:R-:W-:Y:S01]  /*7ef0*/  @!P0 IMAD.U32 R19, R38.reuse, 0x10000, RZ ;  /* 0x0001000026138824 */ /* 0x040fe200078e00ff */
[----:B------:R-:W-:Y:S01]  /*7f00*/  @!P0 LOP3.LUT R18, R37, 0xffff0000, RZ, 0xc0, !PT ;  /* 0xffff000025128812 */ /* 0x000fe200078ec0ff */
[----:B------:R-:W-:Y:S01]  /*7f10*/  @!P0 FFMA.FTZ R0, R9, R10, R0 ;  /* 0x0000000a09008223 */ /* 0x000fe20000010000 */
[----:B------:R-:W-:Y:S01]  /*7f20*/  @!P0 LOP3.LUT R9, R33, 0xffff0000, RZ, 0xc0, !PT ;  /* 0xffff000021098812 */ /* 0x000fe200078ec0ff */
[----:B------:R-:W-:Y:S01]  /*7f30*/  @!P0 FFMA.FTZ R2, R11, R12, R2 ;  /* 0x0000000c0b028223 */ /* 0x000fe20000010002 */
[----:B------:R-:W-:Y:S01]  /*7f40*/  @!P0 LOP3.LUT R20, R38, 0xffff0000, RZ, 0xc0, !PT ;  /* 0xffff000026148812 */ /* 0x000fe200078ec0ff */
[C---:B------:R-:W-:Y:S01]  /*7f50*/  @!P0 IMAD.U32 R10, R34.reuse, 0x10000, RZ ;  /* 0x00010000220a8824 */ /* 0x040fe200078e00ff */
[----:B------:R-:W-:Y:S01]  /*7f60*/  @!P0 LOP3.LUT R11, R34, 0xffff0000, RZ, 0xc0, !PT ;  /* 0xffff0000220b8812 */ /* 0x000fe200078ec0ff */
[----:B------:R-:W-:Y:S01]  /*7f70*/  @!P0 FFMA.FTZ R3, R16, R17, R3 ;  /* 0x0000001110038223 */ /* 0x000fe20000010003 */
[----:B------:R-:W-:Y:S01]  /*7f80*/  @!P0 SHF.L.U32 R21, R39, 0x10, RZ ;  /* 0x0000001027158819 */ /* 0x000fe200000006ff */
[----:B------:R-:W-:Y:S01]  /*7f90*/  @!P0 FFMA.FTZ R4, R9, R18, R4 ;  /* 0x0000001209048223 */ /* 0x000fe20000010004 */
[----:B------:R-:W-:Y:S01]  /*7fa0*/  @!P0 SHF.L.U32 R12, R35, 0x10, RZ ;  /* 0x00000010230c8819 */ /* 0x000fe200000006ff */
[----:B------:R-:W-:Y:S01]  /*7fb0*/  @!P0 FFMA.FTZ R5, R10, R19, R5 ;  /* 0x000000130a058223 */ /* 0x000fe20000010005 */
[----:B------:R-:W-:Y:S01]  /*7fc0*/  @!P0 LOP3.LUT R23, R39, 0xffff0000, RZ, 0xc0, !PT ;  /* 0xffff000027178812 */ /* 0x000fe200078ec0ff */
[----:B------:R-:W-:Y:S01]  /*7fd0*/  @!P0 FFMA.FTZ R6, R11, R20, R6 ;  /* 0x000000140b068223 */ /* 0x000fe20000010006 */
[----:B------:R-:W-:Y:S01]  /*7fe0*/  @!P0 LOP3.LUT R16, R35, 0xffff0000, RZ, 0xc0, !PT ;  /* 0xffff000023108812 */ /* 0x000fe200078ec0ff */
[----:B------:R-:W-:Y:S01]  /*7ff0*/  @!P0 FFMA.FTZ R7, R12, R21, R7 ;  /* 0x000000150c078223 */ /* 0x000fe20000010007 */
[----:B------:R-:W-:Y:S01]  /*8000*/  @!P0 F2FP.BF16.F32.PACK_AB R0, R2, R0 ;  /* 0x000000000200823e */ /* 0x000fe200000010ff */
[----:B------:R-:W-:Y:S01]  /*8010*/  IMAD.MOV.U32 R2, RZ, RZ, R59 ;  /* 0x000000ffff027224 */ /* 0x000fe200078e003b */
[----:B------:R-:W-:Y:S01]  /*8020*/  @!P0 F2FP.BF16.F32.PACK_AB R3, R4, R3 ;  /* 0x000000030403823e */ /* 0x000fe200000010ff */
[----:B------:R-:W-:Y:S01]  /*8030*/  @!P0 FFMA.FTZ R8, R16, R23, R8 ;  /* 0x0000001710088223 */ /* 0x000fe20000010008 */
[----:B------:R-:W-:Y:S01]  /*8040*/  @!P0 F2FP.BF16.F32.PACK_AB R5, R6, R5 ;  /* 0x000000050605823e */ /* 0x000fe200000010ff */
[----:B------:R-:W-:Y:S01]  /*8050*/  @!P0 IMAD.MOV.U32 R32, RZ, RZ, R0 ;  /* 0x000000ffff208224 */ /* 0x000fe200078e0000 */
[----:B------:R-:W-:Y:S02]  /*8060*/  @!P0 MOV R33, R3 ;  /* 0x0000000300218202 */ /* 0x000fe40000000f00 */
[----:B------:R-:W-:Y:S01]  /*8070*/  @!P0 F2FP.BF16.F32.PACK_AB R7, R8, R7 ;  /* 0x000000070807823e */ /* 0x000fe200000010ff */
[----:B------:R-:W-:Y:S01]  /*8080*/  @!P0 IMAD.MOV.U32 R34, RZ, RZ, R5 ;  /* 0x000000ffff228224 */ /* 0x000fe200078e0005 */
[----:B------:R-:W-:Y:S02]  /*8090*/  MOV R3, R58 ;  /* 0x0000003a00037202 */ /* 0x000fe40000000f00 */
[----:B------:R-:W-:Y:S05]  /*80a0*/  @!P0 MOV R35, R7 ;  /* 0x0000000700238202 */ /* 0x000fea0000000f00 */
[----:B------:R1:W-:Y:S02]  /*80b0*/  ST.E.128 desc[UR6][R2.64], R32 ;  /* 0x0000002002007985 */ /* 0x0003e4000c101d06 */
.L_x_984:
[----:B------:R-:W-:Y:S05]  /*80c0*/  BSYNC.RECONVERGENT B0 ;  /* 0x0000000000007941 */ /* 0x000fea0003800200 */
.L_x_983:
[----:B------:R-:W-:Y:S01]  /*80d0*/  ISETP.GE.OR P0, PT, R65, R50, P5 ;  /* 0x000000324100720c */ /* 0x000fe20002f06670 */
[----:B------:R-:W-:Y:S01]  /*80e0*/  BSSY.RECONVERGENT B0, `(.L_x_985) ;  /* 0x000005b000007945 */ /* 0x000fe20003800200 */
[----:B------:R-:W-:Y:S02]  /*80f0*/  LEA R16, P2, R119, R27, 0x1 ;  /* 0x0000001b77107211 */ /* 0x000fe400078408ff */
[----:B------:R-:W-:Y:S02]  /*8100*/  ISETP.LT.OR P3, PT, R65, R51, P0 ;  /* 0x000000334100720c */ /* 0x000fe40000761670 */
[C---:B------:R-:W-:Y:S02]  /*8110*/  LEA R48, P0, R80.reuse, R59, 0x1 ;  /* 0x0000003b50307211 */ /* 0x040fe400078008ff */
[----:B------:R-:W-:Y:S02]  /*8120*/  LEA.HI.X R17, R119, R26, R134, 0x1, P2 ;  /* 0x0000001a77117211 */ /* 0x000fe400010f0c86 */
[----:B------:R-:W-:Y:S07]  /*8130*/  LEA.HI.X R49, R80, R58, R93, 0x1, P0 ;  /* 0x0000003a50317211 */ /* 0x000fee00000f0c5d */
[----:B------:R-:W-:Y:S05]  /*8140*/  @P3 BRA `(.L_x_986) ;  /* 0x0000000400503947 */ /* 0x000fea0003800000 */
[----:B------:R-:W-:Y:S01]  /*8150*/  ISETP.GE.AND P0, PT, R14, R13, PT ;  /* 0x0000000d0e00720c */ /* 0x000fe20003f06270 */
[----:B-1----:R-:W2:Y:S11]  /*8160*/  LD.E.128 R32, desc[UR6][R16.64] ;  /* 0x0000000610207980 */ /* 0x002eb6000c101d00 */
[----:B------:R-:W-:Y:S01]  /*8170*/  @!UPT UIADD3 URZ, UPT, UPT, URZ, URZ, URZ ;  /* 0x000000fffffff290 */ /* 0x000fe2000fffe0ff */
[----:B------:R-:W-:Y:S01]  /*8180*/  @!P0 SEL R0, R22, RZ, P1 ;  /* 0x000000ff16008207 */ /* 0x000fe20000800000 */
[----:B------:R-:W-:Y:S01]  /*8190*/  @!P0 IMAD.WIDE R4, R25, 0x2, R16 ;  /* 0x0000000219048825 */ /* 0x000fe200078e0210 */
[----:B------:R-:W-:Y:S02]  /*81a0*/  @!P0 SEL R2, R87, RZ, P1 ;  /* 0x000000ff57028207 */ /* 0x000fe40000800000 */
[----:B------:R-:W-:Y:S03]  /*81b0*/  @!P0 IADD3 R0, P2, PT, R95, R0, RZ ;  /* 0x000000005f008210 */ /* 0x000fe60007f5e0ff */
[----:B------:R-:W3:Y:S02]  /*81c0*/  @!P0 LD.E.128 R4, desc[UR6][R4.64] ;  /* 0x0000000604048980 */ /* 0x000ee4000c101d00 */
[----:B------:R-:W-:Y:S02]  /*81d0*/  @!P0 IMAD.X R2, R97, 0x1, R2, P2 ;  /* 0x0000000161028824 */ /* 0x000fe400010e0602 */
[C---:B------:R-:W-:Y:S03]  /*81e0*/  @!P0 IMAD.SHL.U32 R8, R0.reuse, 0x2, RZ ;  /* 0x0000000200088824 */ /* 0x040fe600078e00ff */
[----:B------:R-:W-:Y:S02]  /*81f0*/  @!P0 SHF.L.U64.HI R0, R0, 0x1, R2 ;  /* 0x0000000100008819 */ /* 0x000fe40000010202 */
[----:B------:R-:W-:Y:S04]  /*8200*/  @!P0 IADD3 R2, P2, PT, R8, R56, RZ ;  /* 0x0000003808028210 */ /* 0x000fe80007f5e0ff */
[----:B------:R-:W-:Y:S05]  /*8210*/  @!P0 IADD3.X R3, PT, PT, R0, R55, RZ, P2, !PT ;  /* 0x0000003700038210 */ /* 0x000fea00017fe4ff */
[----:B------:R1:W4:Y:S02]  /*8220*/  @!P0 LD.E.128 R44, desc[UR6][R2.64] ;  /* 0x00000006022c8980 */ /* 0x000324000c101d00 */
[----:B-1----:R-:W-:Y:S05]  /*8230*/  @!P0 IADD3 R2, P2, PT, R8, R57, RZ ;  /* 0x0000003908028210 */ /* 0x002fea0007f5e0ff */
[----:B------:R-:W-:Y:S01]  /*8240*/  @!P0 IMAD.X R3, R0, 0x1, R54, P2 ;  /* 0x0000000100038824 */ /* 0x000fe200010e0636 */
[----:B------:R-:W-:Y:S02]  /*8250*/  PLOP3.LUT P2, PT, PT, PT, PT, 0x80, 0x8 ;  /* 0x000000000008781c */ /* 0x000fe40003f4f070 */
[----:B------:R-:W-:Y:S02]  /*8260*/  @!P0 PLOP3.LUT P2, PT, P1, PT, PT, 0x80, 0x8 ;  /* 0x000000000008881c */ /* 0x000fe40000f4f070 */
[----:B------:R1:W5:Y:S01]  /*8270*/  @!P0 LD.E.128 R36, desc[UR6][R2.64] ;  /* 0x0000000602248980 */ /* 0x000362000c101d00 */
[C---:B---3--:R-:W-:Y:S01]  /*8280*/  @!P0 LOP3.LUT R11, R4.reuse, 0xffff0000, RZ, 0xc0, !PT ;  /* 0xffff0000040b8812 */ /* 0x048fe200078ec0ff */
[----:B------:R-:W-:Y:S01]  /*8290*/  @!P0 IMAD.U32 R9, R4, 0x10000, RZ ;  /* 0x0001000004098824 */ /* 0x000fe200078e00ff */
[C---:B------:R-:W-:Y:S01]  /*82a0*/  @!P0 SHF.L.U32 R18, R5.reuse, 0x10, RZ ;  /* 0x0000001005128819 */ /* 0x040fe200000006ff */
[C---:B------:R-:W-:Y:S01]  /*82b0*/  @!P0 IMAD.U32 R12, R6.reuse, 0x10000, RZ ;  /* 0x00010000060c8824 */ /* 0x040fe200078e00ff */
[----:B------:R-:W-:Y:S02]  /*82c0*/  @!P0 LOP3.LUT R10, R5, 0xffff0000, RZ, 0xc0, !PT ;  /* 0xffff0000050a8812 */ /* 0x000fe400078ec0ff */
[----:B------:R-:W-:Y:S02]  /*82d0*/  @!P0 LOP3.LUT R20, R6, 0xffff0000, RZ, 0xc0, !PT ;  /* 0xffff000006148812 */ /* 0x000fe400078ec0ff */
[C---:B------:R-:W-:Y:S02]  /*82e0*/  @!P0 SHF.L.U32 R21, R7.reuse, 0x10, RZ ;  /* 0x0000001007158819 */ /* 0x040fe400000006ff */
[----:B------:R-:W-:Y:S02]  /*82f0*/  @!P0 LOP3.LUT R19, R7, 0xffff0000, RZ, 0xc0, !PT ;  /* 0xffff000007138812 */ /* 0x000fe400078ec0ff */
[C---:B----4-:R-:W-:Y:S01]  /*8300*/  @!P0 LOP3.LUT R4, R45.reuse, 0xffff0000, RZ, 0xc0, !PT ;  /* 0xffff00002d048812 */ /* 0x050fe200078ec0ff */
[C---:B------:R-:W-:Y:S01]  /*8310*/  @!P0 IMAD.U32 R0, R44.reuse, 0x10000, RZ ;  /* 0x000100002c008824 */ /* 0x040fe200078e00ff */
[----:B-1----:R-:W-:Y:S01]  /*8320*/  @!P0 LOP3.LUT R2, R44, 0xffff0000, RZ, 0xc0, !PT ;  /* 0xffff00002c028812 */ /* 0x002fe200078ec0ff */
[----:B------:R-:W-:Y:S01]  /*8330*/  @!P0 IMAD.U32 R5, R46, 0x10000, RZ ;  /* 0x000100002e058824 */ /* 0x000fe200078e00ff */
[----:B------:R-:W-:Y:S01]  /*8340*/  @!P0 SHF.L.U32 R3, R45, 0x10, RZ ;  /* 0x000000102d038819 */ /* 0x000fe200000006ff */
[----:B------:R-:W-:Y:S01]  /*8350*/  @!P2 FADD.FTZ R0, -R0, -RZ ;  /* 0x800000ff0000a221 */ /* 0x000fe20000010100 */
[C---:B------:R-:W-:Y:S01]  /*8360*/  @!P0 LOP3.LUT R8, R47.reuse, 0xffff0000, RZ, 0xc0, !PT ;  /* 0xffff00002f088812 */ /* 0x040fe200078ec0ff */
[----:B------:R-:W-:Y:S01]  /*8370*/  @!P2 FADD.FTZ R2, -R2, -RZ ;  /* 0x800000ff0202a221 */ /* 0x000fe20000010100 */
        /* <DEDUP_REMOVED lines=8> */
[C---:B--2---:R-:W-:Y:S02]  /*8400*/  @!P0 IMAD.U32 R9, R32.reuse, 0x10000, RZ ;  /* 0x0001000020098824 */ /* 0x044fe400078e00ff */
        /* <DEDUP_REMOVED lines=30> */
[----:B------:R-:W-:Y:S02]  /*85f0*/  @!P0 F2FP.BF16.F32.PACK_AB R0, R2, R0 ;  /* 0x000000000200823e */ /* 0x000fe400000010ff */
[----:B------:R-:W-:Y:S01]  /*8600*/  @!P0 F2FP.BF16.F32.PACK_AB R5, R6, R5 ;  /* 0x000000050605823e */ /* 0x000fe200000010ff */
[----:B------:R-:W-:Y:S01]  /*8610*/  @!P0 FFMA.FTZ R8, R18, R31, R8 ;  /* 0x0000001f12088223 */ /* 0x000fe20000010008 */
[----:B------:R-:W-:Y:S01]  /*8620*/  @!P0 F2FP.BF16.F32.PACK_AB R3, R4, R3 ;  /* 0x000000030403823e */ /* 0x000fe200000010ff */
[----:B------:R-:W-:Y:S02]  /*8630*/  @!P0 IMAD.MOV.U32 R32, RZ, RZ, R0 ;  /* 0x000000ffff208224 */ /* 0x000fe400078e0000 */
[----:B------:R-:W-:Y:S01]  /*8640*/  @!P0 IMAD.MOV.U32 R34, RZ, RZ, R5 ;  /* 0x000000ffff228224 */ /* 0x000fe200078e0005 */
[----:B------:R-:W-:Y:S02]  /*8650*/  @!P0 F2FP.BF16.F32.PACK_AB R7, R8, R7 ;  /* 0x000000070807823e */ /* 0x000fe400000010ff */
[----:B------:R-:W-:Y:S02]  /*8660*/  @!P0 MOV R33, R3 ;  /* 0x0000000300218202 */ /* 0x000fe40000000f00 */
[----:B------:R-:W-:Y:S05]  /*8670*/  @!P0 MOV R35, R7 ;  /* 0x0000000700238202 */ /* 0x000fea0000000f00 */
[----:B------:R2:W-:Y:S02]  /*8680*/  ST.E.128 desc[UR6][R48.64], R32 ;  /* 0x0000002030007985 */ /* 0x0005e4000c101d06 */
.L_x_986:
[----:B------:R-:W-:Y:S05]  /*8690*/  BSYNC.RECONVERGENT B0 ;  /* 0x0000000000007941 */ /* 0x000fea0003800200 */
.L_x_985:
[-C--:B------:R-:W-:Y:S01]  /*86a0*/  ISETP.GE.OR P0, PT, R64, R50.reuse, P5 ;  /* 0x000000324000720c */ /* 0x080fe20002f06670 */
[----:B------:R-:W-:Y:S01]  /*86b0*/  BSSY.RECONVERGENT B0, `(.L_x_987) ;  /* 0x000005f000007945 */ /* 0x000fe20003800200 */
[-C--:B------:R-:W-:Y:S02]  /*86c0*/  ISETP.GE.OR P3, PT, R62, R50.reuse, P5 ;  /* 0x000000323e00720c */ /* 0x080fe40002f66670 */
[-C--:B------:R-:W-:Y:S02]  /*86d0*/  ISETP.LT.OR P0, PT, R64, R51.reuse, P0 ;  /* 0x000000334000720c */ /* 0x080fe40000701670 */
[----:B------:R-:W-:Y:S02]  /*86e0*/  ISETP.GE.OR P2, PT, R74, R50, P5 ;  /* 0x000000324a00720c */ /* 0x000fe40002f46670 */
[-C--:B------:R-:W-:Y:S02]  /*86f0*/  ISETP.LT.OR P3, PT, R62, R51.reuse, P3 ;  /* 0x000000333e00720c */ /* 0x080fe40001f61670 */
[----:B------:R-:W-:Y:S07]  /*8700*/  ISETP.LT.OR P4, PT, R74, R51, P2 ;  /* 0x000000334a00720c */ /* 0x000fee0001781670 */
[----:B------:R-:W-:Y:S06]  /*8710*/  @P0 BRA `(.L_x_988) ;  /* 0x0000000400600947 */ /* 0x000fec0003800000 */
[----:B------:R-:W-:Y:S11]  /*8720*/  ISETP.GE.AND P0, PT, R14, R13, PT ;  /* 0x0000000d0e00720c */ /* 0x000ff60003f06270 */
[----:B------:R-:W-:Y:S02]  /*8730*/  @!UPT UIADD3 URZ, UPT, UPT, URZ, URZ, URZ ;  /* 0x000000fffffff290 */ /* 0x000fe4000fffe0ff */
[----:B------:R-:W-:Y:S02]  /*8740*/  @!P0 SEL R0, R22, RZ, P1 ;  /* 0x000000ff16008207 */ /* 0x000fe40000800000 */
[----:B-1----:R-:W-:Y:S02]  /*8750*/  @!P0 SEL R2, R87, RZ, P1 ;  /* 0x000000ff57028207 */ /* 0x002fe40000800000 */
[----:B------:R-:W-:Y:S05]  /*8760*/  @!P0 IADD3 R0, P2, PT, R107, R0, RZ ;  /* 0x000000006b008210 */ /* 0x000fea0007f5e0ff */
[----:B------:R-:W-:Y:S02]  /*8770*/  @!P0 IMAD.X R2, R150, 0x1, R2, P2 ;  /* 0x0000000196028824 */ /* 0x000fe400010e0602 */
[C---:B------:R-:W-:Y:S03]  /*8780*/  @!P0 IMAD.SHL.U32 R8, R0.reuse, 0x2, RZ ;  /* 0x0000000200088824 */ /* 0x040fe600078e00ff */
[----:B------:R-:W-:Y:S02]  /*8790*/  @!P0 SHF.L.U64.HI R0, R0, 0x1, R2 ;  /* 0x0000000100008819 */ /* 0x000fe40000010202 */
[----:B------:R-:W-:Y:S04]  /*87a0*/  @!P0 IADD3 R4, P2, PT, R8, R56, RZ ;  /* 0x0000003808048210 */ /* 0x000fe80007f5e0ff */
[----:B------:R-:W-:Y:S02]  /*87b0*/  @!P0 IADD3.X R5, PT, PT, R0, R55, RZ, P2, !PT ;  /* 0x0000003700058210 */ /* 0x000fe400017fe4ff */
[----:B------:R-:W-:Y:S03]  /*87c0*/  IADD3 R2, P2, PT, R16, R129, RZ ;  /* 0x0000008110027210 */ /* 0x000fe60007f5e0ff */
[----:B------:R1:W3:Y:S02]  /*87d0*/  @!P0 LD.E.128 R44, desc[UR6][R4.64] ;  /* 0x00000006042c8980 */ /* 0x0002e4000c101d00 */
[----:B------:R-:W-:Y:S01]  /*87e0*/  IMAD.X R3, R17, 0x1, R128, P2 ;  /* 0x0000000111037824 */ /* 0x000fe200010e0680 */
[----:B------:R-:W-:Y:S05]  /*87f0*/  @!P0 IADD3 R8, P2, PT, R8, R57, RZ ;  /* 0x0000003908088210 */ /* 0x000fea0007f5e0ff */
[----:B------:R-:W-:Y:S01]  /*8800*/  @!P0 IMAD.X R9, R0, 0x1, R54, P2 ;  /* 0x0000000100098824 */ /* 0x000fe200010e0636 */
[----:B------:R-:W-:Y:S01]  /*8810*/  PLOP3.LUT P2, PT, PT, PT, PT, 0x80, 0x8 ;  /* 0x000000000008781c */ /* 0x000fe20003f4f070 */
[----:B--2---:R-:W2:Y:S01]  /*8820*/  LD.E.128 R32, desc[UR6][R2.64] ;  /* 0x0000000602207980 */ /* 0x004ea2000c101d00 */
[----:B------:R-:W-:Y:S07]  /*8830*/  @!P0 PLOP3.LUT P2, PT, P1, PT, PT, 0x80, 0x8 ;  /* 0x000000000008881c */ /* 0x000fee0000f4f070 */
[----:B------:R4:W5:Y:S01]  /*8840*/  @!P0 LD.E.128 R36, desc[UR6][R8.64] ;  /* 0x0000000608248980 */ /* 0x000962000c101d00 */
[----:B-1----:R-:W-:Y:S07]  /*8850*/  @!P0 IMAD.WIDE R4, R25, 0x2, R2 ;  /* 0x0000000219048825 */ /* 0x002fee00078e0202 */
[----:B------:R-:W2:Y:S01]  /*8860*/  @!P0 LD.E.128 R4, desc[UR6][R4.64] ;  /* 0x0000000604048980 */ /* 0x000ea2000c101d00 */
[C---:B---3--:R-:W-:Y:S01]  /*8870*/  @!P0 LOP3.LUT R10, R46.reuse, 0xffff0000, RZ, 0xc0, !PT ;  /* 0xffff00002e0a8812 */ /* 0x048fe200078ec0ff */
[----:B----4-:R-:W-:Y:S01]  /*8880*/  @!P0 IMAD.U32 R9, R46, 0x10000, RZ ;  /* 0x000100002e098824 */ /* 0x010fe200078e00ff */
[----:B------:R-:W-:Y:S01]  /*8890*/  @!P0 SHF.L.U32 R0, R44, 0x10, RZ ;  /* 0x000000102c008819 */ /* 0x000fe200000006ff */
[C---:B------:R-:W-:Y:S01]  /*88a0*/  @!P0 IMAD.U32 R3, R45.reuse, 0x10000, RZ ;  /* 0x000100002d038824 */ /* 0x040fe200078e00ff */
[----:B------:R-:W-:Y:S01]  /*88b0*/  @!P0 LOP3.LUT R8, R45, 0xffff0000, RZ, 0xc0, !PT ;  /* 0xffff00002d088812 */ /* 0x000fe200078ec0ff */
[----:B------:R-:W-:Y:S01]  /*88c0*/  @!P2 FADD.FTZ R9, -R9, -RZ ;  /* 0x800000ff0909a221 */ /* 0x000fe20000010100 */
[C---:B------:R-:W-:Y:S01]  /*88d0*/  @!P0 SHF.L.U32 R11, R47.reuse, 0x10, RZ ;  /* 0x000000102f0b8819 */ /* 0x040fe200000006ff */
[----:B------:R-:W-:Y:S01]  /*88e0*/  @!P2 FADD.FTZ R10, -R10, -RZ ;  /* 0x800000ff0a0aa221 */ /* 0x000fe20000010100 */
[----:B------:R-:W-:Y:S01]  /*88f0*/  @!P0 LOP3.LUT R12, R47, 0xffff0000, RZ, 0xc0, !PT ;  /* 0xffff00002f0c8812 */ /* 0x000fe200078ec0ff */
[----:B------:R-:W-:Y:S01]  /*8900*/  @!P2 FADD.FTZ R0, -R0, -RZ ;  /* 0x800000ff0000a221 */ /* 0x000fe20000010100 */
[----:B------:R-:W-:Y:S01]  /*8910*/  @!P0 LOP3.LUT R2, R44, 0xffff0000, RZ, 0xc0, !PT ;  /* 0xffff00002c028812 */ /* 0x000fe200078ec0ff */
[----:B------:R-:W-:Y:S01]  /*8920*/  @!P2 FADD.FTZ R8, -R8, -RZ ;  /* 0x800000ff0808a221 */ /* 0x000fe20000010100 */
[----:B------:R-:W-:Y:S01]  /*8930*/  @!P2 FADD.FTZ R11, -R11, -RZ ;  /* 0x800000ff0b0ba221 */ /* 0x000fe20000010100 */
[----:B------:R-:W-:Y:S01]  /*8940*/  @!P2 FADD.FTZ R12, -R12, -RZ ;  /* 0x800000ff0c0ca221 */ /* 0x000fe20000010100 */
[----:B------:R-:W-:Y:S01]  /*8950*/  @!P2 FADD.FTZ R3, -R3, -RZ ;  /* 0x800000ff0303a221 */ /* 0x000fe20000010100 */
[----:B------:R-:W-:Y:S01]  /*8960*/  @!P2 FADD.FTZ R2, -R2, -RZ ;  /* 0x800000ff0202a221 */ /* 0x000fe20000010100 */
[C---:B-----5:R-:W-:Y:S02]  /*8970*/  @!P0 SHF.L.U32 R30, R39.reuse, 0x10, RZ ;  /* 0x00000010271e8819 */ /* 0x060fe400000006ff */
[----:B------:R-:W-:Y:S02]  /*8980*/  @!P0 LOP3.LUT R31, R39, 0xffff0000, RZ, 0xc0, !PT ;  /* 0xffff0000271f8812 */ /* 0x000fe400078ec0ff */
[C---:B--2---:R-:W-:Y:S01]  /*8990*/  @!P0 LOP3.LUT R19, R4.reuse, 0xffff0000, RZ, 0xc0, !PT ;  /* 0xffff000004138812 */ /* 0x044fe200078ec0ff */
[----:B------:R-:W-:Y:S01]  /*89a0*/  @!P0 IMAD.U32 R18, R4, 0x10000, RZ ;  /* 0x0001000004128824 */ /* 0x000fe200078e00ff */
[C---:B------:R-:W-:Y:S01]  /*89b0*/  @!P0 LOP3.LUT R4, R5.reuse, 0xffff0000, RZ, 0xc0, !PT ;  /* 0xffff000005048812 */ /* 0x040fe200078ec0ff */
[----:B------:R-:W-:Y:S01]  /*89c0*/  @!P0 IMAD.U32 R20, R5, 0x10000, RZ ;  /* 0x0001000005148824 */ /* 0x000fe200078e00ff */
[----:B------:R-:W-:Y:S01]  /*89d0*/  @!P0 SHF.L.U32 R5, R6, 0x10, RZ ;  /* 0x0000001006058819 */ /* 0x000fe200000006ff */
[----:B------:R-:W-:Y:S01]  /*89e0*/  @!P0 FMUL.FTZ R0, R18, R0 ;  /* 0x0000000012008220 */ /* 0x000fe20000410000 */
[----:B------:R-:W-:Y:S01]  /*89f0*/  @!P0 LOP3.LUT R6, R6, 0xffff0000, RZ, 0xc0, !PT ;  /* 0xffff000006068812 */ /* 0x000fe200078ec0ff */
[C---:B------:R-:W-:Y:S01]  /*8a00*/  @!P0 IMAD.U32 R23, R7.reuse, 0x10000, RZ ;  /* 0x0001000007178824 */ /* 0x040fe200078e00ff */
[----:B------:R-:W-:Y:S01]  /*8a10*/  @!P0 LOP3.LUT R21, R7, 0xffff0000, RZ, 0xc0, !PT ;  /* 0xffff000007158812 */ /* 0x000fe200078ec0ff */
[----:B------:R-:W-:Y:S01]  /*8a20*/  @!P0 FMUL.FTZ R5, R5, R9 ;  /* 0x0000000905058220 */ /* 0x000fe20000410000 */
[----:B------:R-:W-:Y:S01]  /*8a30*/  @!P0 SHF.L.U32 R18, R33, 0x10, RZ ;  /* 0x0000001021128819 */ /* 0x000fe200000006ff */
[----:B------:R-:W-:Y:S01]  /*8a40*/  @!P0 FMUL.FTZ R6, R6, R10 ;  /* 0x0000000a06068220 */ /* 0x000fe20000410000 */
[----:B------:R-:W-:Y:S02]  /*8a50*/  @!P0 IMAD.U32 R9, R32, 0x10000, RZ ;  /* 0x0001000020098824 */ /* 0x000fe400078e00ff */
[----:B------:R-:W-:Y:S01]  /*8a60*/  @!P0 FMUL.FTZ R4, R4, R8 ;  /* 0x0000000804048220 */ /* 0x000fe20000410000 */
[----:B------:R-:W-:Y:S02]  /*8a70*/  @!P0 IMAD.U32 R10, R36, 0x10000, RZ ;  /* 0x00010000240a8824 */ /* 0x000fe400078e00ff */
[----:B------:R-:W-:Y:S01]  /*8a80*/  @!P0 FMUL.FTZ R7, R23, R11 ;  /* 0x0000000b17078220 */ /* 0x000fe20000410000 */
[----:B------:R-:W-:Y:S01]  /*8a90*/  @!P0 LOP3.LUT R11, R32, 0xffff0000, RZ, 0xc0, !PT ;  /* 0xffff0000200b8812 */ /* 0x000fe200078ec0ff */
[----:B------:R-:W-:Y:S01]  /*8aa0*/  @!P0 FMUL.FTZ R8, R21, R12 ;  /* 0x0000000c15088220 */ /* 0x000fe20000410000 */
[----:B------:R-:W-:Y:S01]  /*8ab0*/  @!P0 LOP3.LUT R12, R36, 0xffff0000, RZ, 0xc0, !PT ;  /* 0xffff0000240c8812 */ /* 0x000fe200078ec0ff */
[----:B------:R-:W-:Y:S01]  /*8ac0*/  @!P0 FMUL.FTZ R2, R19, R2 ;  /* 0x0000000213028220 */ /* 0x000fe20000410000 */
[----:B------:R-:W-:Y:S01]  /*8ad0*/  @!P0 SHF.L.U32 R19, R37, 0x10, RZ ;  /* 0x0000001025138819 */ /* 0x000fe200000006ff */
[----:B------:R-:W-:Y:S01]  /*8ae0*/  @!P0 FFMA.FTZ R0, R9, R10, R0 ;  /* 0x0000000a09008223 */ /* 0x000fe20000010000 */
[----:B------:R-:W-:Y:S01]  /*8af0*/  @!P0 LOP3.LUT R9, R33, 0xffff0000, RZ, 0xc0, !PT ;  /* 0xffff000021098812 */ /* 0x000fe200078ec0ff */
[----:B------:R-:W-:Y:S01]  /*8b00*/  @!P0 FMUL.FTZ R3, R20, R3 ;  /* 0x0000000314038220 */ /* 0x000fe20000410000 */
[----:B------:R-:W-:Y:S01]  /*8b10*/  @!P0 LOP3.LUT R20, R37, 0xffff0000, RZ, 0xc0, !PT ;  /* 0xffff000025148812 */ /* 0x000fe200078ec0ff */
[----:B------:R-:W-:Y:S01]  /*8b20*/  @!P0 FFMA.FTZ R2, R11, R12, R2 ;  /* 0x0000000c0b028223 */ /* 0x000fe20000010002 */
[----:B------:R-:W-:Y:S01]  /*8b30*/  @!P0 LOP3.LUT R23, R38, 0xffff0000, RZ, 0xc0, !PT ;  /* 0xffff000026178812 */ /* 0x000fe200078ec0ff */
[C---:B------:R-:W-:Y:S01]  /*8b40*/  @!P0 IMAD.U32 R10, R34.reuse, 0x10000, RZ ;  /* 0x00010000220a8824 */ /* 0x040fe200078e00ff */
[----:B------:R-:W-:Y:S01]  /*8b50*/  @!P0 LOP3.LUT R11, R34, 0xffff0000, RZ, 0xc0, !PT ;  /* 0xffff0000220b8812 */ /* 0x000fe200078ec0ff */
[----:B------:R-:W-:Y:S01]  /*8b60*/  @!P0 IMAD.U32 R21, R38, 0x10000, RZ ;  /* 0x0001000026158824 */ /* 0x000fe200078e00ff */
[----:B------:R-:W-:Y:S01]  /*8b70*/  @!P0 SHF.L.U32 R12, R35, 0x10, RZ ;  /* 0x00000010230c8819 */ /* 0x000fe200000006ff */
[----:B------:R-:W-:Y:S01]  /*8b80*/  @!P0 FFMA.FTZ R3, R18, R19, R3 ;  /* 0x0000001312038223 */ /* 0x000fe20000010003 */
[----:B------:R-:W-:Y:S01]  /*8b90*/  @!P0 F2FP.BF16.F32.PACK_AB R0, R2, R0 ;  /* 0x000000000200823e */ /* 0x000fe200000010ff */
[----:B------:R-:W-:Y:S01]  /*8ba0*/  @!P0 FFMA.FTZ R4, R9, R20, R4 ;  /* 0x0000001409048223 */ /* 0x000fe20000010004 */
[----:B------:R-:W-:Y:S01]  /*8bb0*/  @!P0 LOP3.LUT R9, R35, 0xffff0000, RZ, 0xc0, !PT ;  /* 0xffff000023098812 */ /* 0x000fe200078ec0ff */
[----:B------:R-:W-:Y:S01]  /*8bc0*/  @!P0 FFMA.FTZ R5, R10, R21, R5 ;  /* 0x000000150a058223 */ /* 0x000fe20000010005 */
[----:B------:R-:W-:Y:S01]  /*8bd0*/  LEA R10, P2, R234, R48, 0x5 ;  /* 0x00000030ea0a7211 */ /* 0x000fe200078428ff */
[----:B------:R-:W-:Y:S01]  /*8be0*/  @!P0 FFMA.FTZ R6, R11, R23, R6 ;  /* 0x000000170b068223 */ /* 0x000fe20000010006 */
[----:B------:R-:W-:Y:S01]  /*8bf0*/  @!P0 F2FP.BF16.F32.PACK_AB R3, R4, R3 ;  /* 0x000000030403823e */ /* 0x000fe200000010ff */
[----:B------:R-:W-:Y:S01]  /*8c00*/  @!P0 FFMA.FTZ R7, R12, R30, R7 ;  /* 0x0000001e0c078223 */ /* 0x000fe20000010007 */
[----:B------:R-:W-:Y:S01]  /*8c10*/  LEA.HI.X R11, R234, R49, R235, 0x5, P2 ;  /* 0x00000031ea0b7211 */ /* 0x000fe200010f2ceb */
[----:B------:R-:W-:Y:S01]  /*8c20*/  @!P0 FFMA.FTZ R8, R9, R31, R8 ;  /* 0x0000001f09088223 */ /* 0x000fe20000010008 */
[----:B------:R-:W-:Y:S01]  /*8c30*/  @!P0 F2FP.BF16.F32.PACK_AB R5, R6, R5 ;  /* 0x000000050605823e */ /* 0x000fe200000010ff */
[----:B------:R-:W-:Y:S01]  /*8c40*/  @!P0 IMAD.MOV.U32 R32, RZ, RZ, R0 ;  /* 0x000000ffff208224 */ /* 0x000fe200078e0000 */
[----:B------:R-:W-:Y:S02]  /*8c50*/  @!P0 MOV R33, R3 ;  /* 0x0000000300218202 */ /* 0x000fe40000000f00 */
[----:B------:R-:W-:Y:S01]  /*8c60*/  @!P0 F2FP.BF16.F32.PACK_AB R7, R8, R7 ;  /* 0x000000070807823e */ /* 0x000fe200000010ff */
[----:B------:R-:W-:Y:S03]  /*8c70*/  @!P0 IMAD.MOV.U32 R34, RZ, RZ, R5 ;  /* 0x000000ffff228224 */ /* 0x000fe600078e0005 */
[----:B------:R-:W-:Y:S05]  /*8c80*/  @!P0 MOV R35, R7 ;  /* 0x0000000700238202 */ /* 0x000fea0000000f00 */
[----:B------:R3:W-:Y:S02]  /*8c90*/  ST.E.128 desc[UR6][R10.64], R32 ;  /* 0x000000200a007985 */ /* 0x0007e4000c101d06 */
.L_x_988:
[----:B------:R-:W-:Y:S05]  /*8ca0*/  BSYNC.RECONVERGENT B0 ;  /* 0x0000000000007941 */ /* 0x000fea0003800200 */
.L_x_987:
[----:B------:R-:W-:Y:S04]  /*8cb0*/  BSSY.RECONVERGENT B0, `(.L_x_989) ;  /* 0x000005a000007945 */ /* 0x000fe80003800200 */
[----:B------:R-:W-:Y:S05]  /*8cc0*/  @P3 BRA `(.L_x_990) ;  /* 0x0000000400603947 */ /* 0x000fea0003800000 */
        /* <DEDUP_REMOVED lines=8> */
[----:B------:R-:W-:Y:S02]  /*8d50*/  @!P0 IADD3 R4, P2, PT, R8, R56, RZ ;  /* 0x0000003808048210 */ /* 0x000fe40007f5e0ff */
[----:B------:R-:W-:Y:S02]  /*8d60*/  IADD3 R2, P3, PT, R16, R131, RZ ;  /* 0x0000008310027210 */ /* 0x000fe40007f7e0ff */
[----:B------:R-:W-:Y:S02]  /*8d70*/  @!P0 IADD3.X R5, PT, PT, R0, R55, RZ, P2, !PT ;  /* 0x0000003700058210 */ /* 0x000fe400017fe4ff */
[----:B------:R-:W-:Y:S01]  /*8d80*/  @!P0 IADD3 R8, P2, PT, R8, R57, RZ ;  /* 0x0000003908088210 */ /* 0x000fe20007f5e0ff */
[----:B------:R-:W-:Y:S02]  /*8d90*/  IMAD.X R3, R17, 0x1, R130, P3 ;  /* 0x0000000111037824 */ /* 0x000fe400018e0682 */
[----:B------:R1:W4:Y:S02]  /*8da0*/  @!P0 LD.E.128 R44, desc[UR6][R4.64] ;  /* 0x00000006042c8980 */ /* 0x000324000c101d00 */
[----:B------:R-:W-:Y:S01]  /*8db0*/  @!P0 IMAD.X R9, R0, 0x1, R54, P2 ;  /* 0x0000000100098824 */ /* 0x000fe200010e0636 */
[----:B------:R-:W-:Y:S02]  /*8dc0*/  PLOP3.LUT P2, PT, PT, PT, PT, 0x80, 0x8 ;  /* 0x000000000008781c */ /* 0x000fe40003f4f070 */
[----:B------:R-:W-:Y:S03]  /*8dd0*/  @!P0 PLOP3.LUT P2, PT, P1, PT, PT, 0x80, 0x8 ;  /* 0x000000000008881c */ /* 0x000fe60000f4f070 */
[----:B------:R5:W5:Y:S08]  /*8de0*/  @!P0 LD.E.128 R36, desc[UR6][R8.64] ;  /* 0x0000000608248980 */ /* 0x000b70000c101d00 */
[----:B--23--:R2:W3:Y:S01]  /*8df0*/  LD.E.128 R32, desc[UR6][R2.64] ;  /* 0x0000000602207980 */ /* 0x00c4e2000c101d00 */
[----:B-1----:R-:W-:Y:S07]  /*8e00*/  @!P0 IMAD.WIDE R4, R25, 0x2, R2 ;  /* 0x0000000219048825 */ /* 0x002fee00078e0202 */
[----:B------:R-:W3:Y:S01]  /*8e10*/  @!P0 LD.E.128 R4, desc[UR6][R4.64] ;  /* 0x0000000604048980 */ /* 0x000ee2000c101d00 */
[C---:B----4-:R-:W-:Y:S01]  /*8e20*/  @!P0 LOP3.LUT R10, R46.reuse, 0xffff0000, RZ, 0xc0, !PT ;  /* 0xffff00002e0a8812 */ /* 0x050fe200078ec0ff */
[----:B-----5:R-:W-:Y:S01]  /*8e30*/  @!P0 IMAD.U32 R9, R46, 0x10000, RZ ;  /* 0x000100002e098824 */ /* 0x020fe200078e00ff */
[----:B------:R-:W-:Y:S01]  /*8e40*/  @!P0 SHF.L.U32 R0, R44, 0x10, RZ ;  /* 0x000000102c008819 */ /* 0x000fe200000006ff */
[C---:B--2---:R-:W-:Y:S01]  /*8e50*/  @!P0 IMAD.U32 R3, R45.reuse, 0x10000, RZ ;  /* 0x000100002d038824 */ /* 0x044fe200078e00ff */
        /* <DEDUP_REMOVED lines=8> */
[----:B------:R-:W-:Y:S01]  /*8ee0*/  @!P0 SHF.L.U32 R30, R39, 0x10, RZ ;  /* 0x00000010271e8819 */ /* 0x000fe200000006ff */
[----:B------:R-:W-:Y:S01]  /*8ef0*/  @!P2 FADD.FTZ R11, -R11, -RZ ;  /* 0x800000ff0b0ba221 */ /* 0x000fe20000010100 */
[----:B------:R-:W-:Y:S01]  /*8f00*/  @!P0 LOP3.LUT R31, R39, 0xffff0000, RZ, 0xc0, !PT ;  /* 0xffff0000271f8812 */ /* 0x000fe200078ec0ff */
[----:B------:R-:W-:Y:S01]  /*8f10*/  @!P2 FADD.FTZ R12, -R12, -RZ ;  /* 0x800000ff0c0ca221 */ /* 0x000fe20000010100 */
[----:B------:R-:W-:Y:S01]  /*8f20*/  @!P2 FADD.FTZ R2, -R2, -RZ ;  /* 0x800000ff0202a221 */ /* 0x000fe20000010100 */
[----:B------:R-:W-:Y:S01]  /*8f30*/  @!P2 FADD.FTZ R3, -R3, -RZ ;  /* 0x800000ff0303a221 */ /* 0x000fe20000010100 */
[C---:B---3--:R-:W-:Y:S01]  /*8f40*/  @!P0 LOP3.LUT R19, R4.reuse, 0xffff0000, RZ, 0xc0, !PT ;  /* 0xffff000004138812 */ /* 0x048fe200078ec0ff */
        /* <DEDUP_REMOVED lines=48> */
.L_x_990:
[----:B------:R-:W-:Y:S05]  /*9250*/  BSYNC.RECONVERGENT B0 ;  /* 0x0000000000007941 */ /* 0x000fea0003800200 */
.L_x_989:
[----:B------:R-:W-:Y:S04]  /*9260*/  BSSY.RECONVERGENT B0, `(.L_x_991) ;  /* 0x000005d000007945 */ /* 0x000fe80003800200 */
[----:B------:R-:W-:Y:S05]  /*9270*/  @P4 BRA `(.L_x_992) ;  /* 0x00000004006c4947 */ /* 0x000fea0003800000 */
[----:B------:R-:W-:Y:S02]  /*9280*/  ISETP.GE.AND P0, PT, R14, R13, PT ;  /* 0x0000000d0e00720c */ /* 0x000fe40003f06270 */
[----:B-1----:R-:W-:Y:S05]  /*9290*/  IADD3 R2, P2, PT, R16, R126, RZ ;  /* 0x0000007e10027210 */ /* 0x002fea0007f5e0ff */
[----:B------:R-:W-:Y:S05]  /*92a0*/  IMAD.X R3, R17, 0x1, R91, P2 ;  /* 0x0000000111037824 */ /* 0x000fea00010e065b */
[----:B------:R-:W5:Y:S01]  /*92b0*/  LD.E.128 R36, desc[UR6][R2.64] ;  /* 0x0000000602247980 */ /* 0x000f62000c101d00 */
[----:B------:R-:W-:Y:S02]  /*92c0*/  @!P0 SEL R0, R22, RZ, P1 ;  /* 0x000000ff16008207 */ /* 0x000fe40000800000 */
[----:B------:R-:W-:Y:S02]  /*92d0*/  @!P0 SEL R4, R87, RZ, P1 ;  /* 0x000000ff57048207 */ /* 0x000fe40000800000 */
[----:B------:R-:W-:Y:S04]  /*92e0*/  @!P0 IADD3 R0, P2, PT, R106, R0, RZ ;  /* 0x000000006a008210 */ /* 0x000fe80007f5e0ff */
[----:B---34-:R-:W-:Y:S01]  /*92f0*/  @!P0 SHF.L.U32 R10, R0, 0x1, RZ ;  /* 0x00000001000a8819 */ /* 0x018fe200000006ff */
[----:B------:R-:W-:Y:S02]  /*9300*/  @!P0 IMAD.X R6, R148, 0x1, R4, P2 ;  /* 0x0000000194068824 */ /* 0x000fe400010e0604 */
[----:B------:R-:W-:Y:S01]  /*9310*/  @!P0 IMAD.WIDE R4, R25, 0x2, R2 ;  /* 0x0000000219048825 */ /* 0x000fe200078e0202 */
[----:B------:R-:W-:Y:S02]  /*9320*/  @!P0 IADD3 R8, P2, PT, R10, R56, RZ ;  /* 0x000000380a088210 */ /* 0x000fe40007f5e0ff */
[----:B------:R-:W-:Y:S03]  /*9330*/  @!P0 SHF.L.U64.HI R0, R0, 0x1, R6 ;  /* 0x0000000100008819 */ /* 0x000fe60000010206 */
[----:B------:R-:W3:Y:S02]  /*9340*/  @!P0 LD.E.128 R4, desc[UR6][R4.64] ;  /* 0x0000000604048980 */ /* 0x000ee4000c101d00 */
[----:B------:R-:W-:Y:S06]  /*9350*/  @!P0 IMAD.X R9, R0, 0x1, R55, P2 ;  /* 0x0000000100098824 */ /* 0x000fec00010e0637 */
[----:B------:R1:W4:Y:S02]  /*9360*/  @!P0 LD.E.128 R44, desc[UR6][R8.64] ;  /* 0x00000006082c8980 */ /* 0x000324000c101d00 */
[----:B-1----:R-:W-:Y:S04]  /*9370*/  @!P0 IADD3 R8, P2, PT, R10, R57, RZ ;  /* 0x000000390a088210 */ /* 0x002fe80007f5e0ff */
[----:B------:R-:W-:Y:S02]  /*9380*/  @!P0 IADD3.X R9, PT, PT, R0, R54, RZ, P2, !PT ;  /* 0x0000003600098210 */ /* 0x000fe400017fe4ff */
[----:B------:R-:W-:Y:S02]  /*9390*/  PLOP3.LUT P2, PT, PT, PT, PT, 0x80, 0x8 ;  /* 0x000000000008781c */ /* 0x000fe40003f4f070 */
[----:B------:R-:W-:Y:S01]  /*93a0*/  @!P0 PLOP3.LUT P2, PT, P1, PT, PT, 0x80, 0x8 ;  /* 0x000000000008881c */ /* 0x000fe20000f4f070 */
[----:B--2---:R1:W2:Y:S01]  /*93b0*/  @!P0 LD.E.128 R32, desc[UR6][R8.64] ;  /* 0x0000000608208980 */ /* 0x0042a2000c101d00 */
[----:B-----5:R-:W-:Y:S02]  /*93c0*/  @!P0 LOP3.LUT R23, R38, 0xffff0000, RZ, 0xc0, !PT ;  /* 0xffff000026178812 */ /* 0x020fe400078ec0ff */
[C---:B---3--:R-:W-:Y:S01]  /*93d0*/  @!P0 LOP3.LUT R11, R4.reuse, 0xffff0000, RZ, 0xc0, !PT ;  /* 0xffff0000040b8812 */ /* 0x048fe200078ec0ff */
[----:B-1----:R-:W-:Y:S01]  /*93e0*/  @!P0 IMAD.U32 R9, R4, 0x10000, RZ ;  /* 0x0001000004098824 */ /* 0x002fe200078e00ff */
[C---:B------:R-:W-:Y:S01]  /*93f0*/  @!P0 LOP3.LUT R10, R5.reuse, 0xffff0000, RZ, 0xc0, !PT ;  /* 0xffff0000050a8812 */ /* 0x040fe200078ec0ff */
[----:B------:R-:W-:Y:S01]  /*9400*/  @!P0 IMAD.U32 R12, R6, 0x10000, RZ ;  /* 0x00010000060c8824 */ /* 0x000fe200078e00ff */
[----:B------:R-:W-:Y:S02]  /*9410*/  @!P0 SHF.L.U32 R18, R5, 0x10, RZ ;  /* 0x0000001005128819 */ /* 0x000fe400000006ff */
[----:B------:R-:W-:Y:S02]  /*9420*/  @!P0 SHF.L.U32 R21, R7, 0x10, RZ ;  /* 0x0000001007158819 */ /* 0x000fe400000006ff */
[----:B----4-:R-:W-:Y:S01]  /*9430*/  @!P0 LOP3.LUT R4, R45, 0xffff0000, RZ, 0xc0, !PT ;  /* 0xffff00002d048812 */ /* 0x010fe200078ec0ff */
[C---:B------:R-:W-:Y:S01]  /*9440*/  @!P0 IMAD.U32 R0, R44.reuse, 0x10000, RZ ;  /* 0x000100002c008824 */ /* 0x040fe200078e00ff */
[----:B------:R-:W-:Y:S01]  /*9450*/  @!P0 LOP3.LUT R2, R44, 0xffff0000, RZ, 0xc0, !PT ;  /* 0xffff00002c028812 */ /* 0x000fe200078ec0ff */
        /* <DEDUP_REMOVED lines=8> */
[----:B------:R-:W-:Y:S01]  /*94e0*/  @!P0 IMAD.U32 R9, R36, 0x10000, RZ ;  /* 0x0001000024098824 */ /* 0x000fe200078e00ff */
[----:B------:R-:W-:Y:S01]  /*94f0*/  @!P0 SHF.L.U32 R7, R47, 0x10, RZ ;  /* 0x000000102f078819 */ /* 0x000fe200000006ff */
[----:B------:R-:W-:Y:S01]  /*9500*/  @!P0 FMUL.FTZ R4, R10, R4 ;  /* 0x000000040a048220 */ /* 0x000fe20000410000 */
[----:B------:R-:W-:Y:S01]  /*9510*/  @!P0 LOP3.LUT R6, R46, 0xffff0000, RZ, 0xc0, !PT ;  /* 0xffff00002e068812 */ /* 0x000fe200078ec0ff */
[----:B------:R-:W-:Y:S01]  /*9520*/  @!P2 FADD.FTZ R2, -R2, -RZ ;  /* 0x800000ff0202a221 */ /* 0x000fe20000010100 */
[----:B------:R-:W-:Y:S01]  /*9530*/  @!P2 FADD.FTZ R5, -R5, -RZ ;  /* 0x800000ff0505a221 */ /* 0x000fe20000010100 */
[----:B------:R-:W-:Y:S01]  /*9540*/  @!P2 FADD.FTZ R3, -R3, -RZ ;  /* 0x800000ff0303a221 */ /* 0x000fe20000010100 */
[----:B------:R-:W-:Y:S01]  /*9550*/  @!P2 FADD.FTZ R8, -R8, -RZ ;  /* 0x800000ff0808a221 */ /* 0x000fe20000010100 */
[----:B------:R-:W-:Y:S01]  /*9560*/  @!P0 FMUL.FTZ R2, R11, R2 ;  /* 0x000000020b028220 */ /* 0x000fe20000410000 */
[----:B------:R-:W-:Y:S01]  /*9570*/  @!P2 FADD.FTZ R7, -R7, -RZ ;  /* 0x800000ff0707a221 */ /* 0x000fe20000010100 */
[----:B------:R-:W-:Y:S01]  /*9580*/  @!P0 FMUL.FTZ R3, R18, R3 ;  /* 0x0000000312038220 */ /* 0x000fe20000410000 */
[----:B------:R-:W-:Y:S01]  /*9590*/  @!P0 LOP3.LUT R18, R37, 0xffff0000, RZ, 0xc0, !PT ;  /* 0xffff000025128812 */ /* 0x000fe200078ec0ff */
[----:B------:R-:W-:Y:S01]  /*95a0*/  @!P2 FADD.FTZ R6, -R6, -RZ ;  /* 0x800000ff0606a221 */ /* 0x000fe20000010100 */
[----:B------:R-:W-:Y:S01]  /*95b0*/  @!P0 FMUL.FTZ R5, R12, R5 ;  /* 0x000000050c058220 */ /* 0x000fe20000410000 */
[----:B------:R-:W-:Y:S01]  /*95c0*/  @!P0 FMUL.FTZ R8, R19, R8 ;  /* 0x0000000813088220 */ /* 0x000fe20000410000 */
[----:B------:R-:W-:Y:S01]  /*95d0*/  @!P0 FMUL.FTZ R7, R21, R7 ;  /* 0x0000000715078220 */ /* 0x000fe20000410000 */
[----:B------:R-:W-:Y:S01]  /*95e0*/  @!P0 FMUL.FTZ R6, R20, R6 ;  /* 0x0000000614068220 */ /* 0x000fe20000410000 */
[----:B------:R-:W-:Y:S01]  /*95f0*/  @!P0 IMAD.U32 R20, R38, 0x10000, RZ ;  /* 0x0001000026148824 */ /* 0x000fe200078e00ff */
[C---:B--2---:R-:W-:Y:S01]  /*9600*/  @!P0 LOP3.LUT R11, R32.reuse, 0xffff0000, RZ, 0xc0, !PT ;  /* 0xffff0000200b8812 */ /* 0x044fe200078ec0ff */
[----:B------:R-:W-:Y:S01]  /*9610*/  @!P0 IMAD.U32 R10, R32, 0x10000, RZ ;  /* 0x00010000200a8824 */ /* 0x000fe200078e00ff */
[----:B------:R-:W-:Y:S01]  /*9620*/  @!P0 SHF.L.U32 R12, R33, 0x10, RZ ;  /* 0x00000010210c8819 */ /* 0x000fe200000006ff */
[----:B------:R-:W-:Y:S01]  /*9630*/  @!P0 IMAD.U32 R31, R35, 0x10000, RZ ;  /* 0x00010000231f8824 */ /* 0x000fe200078e00ff */
[----:B------:R-:W-:Y:S01]  /*9640*/  @!P0 LOP3.LUT R19, R33, 0xffff0000, RZ, 0xc0, !PT ;  /* 0xffff000021138812 */ /* 0x000fe200078ec0ff */
[----:B------:R-:W-:Y:S01]  /*9650*/  @!P0 FFMA.FTZ R0, R9, R10, R0 ;  /* 0x0000000a09008223 */ /* 0x000fe20000010000 */
[----:B------:R-:W-:Y:S02]  /*9660*/  @!P0 LOP3.LUT R9, R36, 0xffff0000, RZ, 0xc0, !PT ;  /* 0xffff000024098812 */ /* 0x000fe400078ec0ff */
[----:B------:R-:W-:Y:S02]  /*9670*/  @!P0 SHF.L.U32 R10, R37, 0x10, RZ ;  /* 0x00000010250a8819 */ /* 0x000fe400000006ff */
[C---:B------:R-:W-:Y:S01]  /*9680*/  @!P0 SHF.L.U32 R21, R34.reuse, 0x10, RZ ;  /* 0x0000001022158819 */ /* 0x040fe200000006ff */
[----:B------:R-:W-:Y:S01]  /*9690*/  @!P0 FFMA.FTZ R2, R9, R11, R2 ;  /* 0x0000000b09028223 */ /* 0x000fe20000010002 */
[----:B------:R-:W-:Y:S01]  /*96a0*/  @!P0 LOP3.LUT R30, R34, 0xffff0000, RZ, 0xc0, !PT ;  /* 0xffff0000221e8812 */ /* 0x000fe200078ec0ff */
[----:B------:R-:W-:Y:S01]  /*96b0*/  @!P0 FFMA.FTZ R3, R10, R12, R3 ;  /* 0x0000000c0a038223 */ /* 0x000fe20000010003 */
[----:B------:R-:W-:Y:S01]  /*96c0*/  @!P0 SHF.L.U32 R9, R39, 0x10, RZ ;  /* 0x0000001027098819 */ /* 0x000fe200000006ff */
[----:B------:R-:W-:Y:S01]  /*96d0*/  IMAD R11, R235, 0x60, RZ ;  /* 0x00000060eb0b7824 */ /* 0x000fe200078e02ff */
[----:B------:R-:W-:Y:S01]  /*96e0*/  @!P0 LOP3.LUT R32, R35, 0xffff0000, RZ, 0xc0, !PT ;  /* 0xffff000023208812 */ /* 0x000fe200078ec0ff */
[----:B------:R-:W-:Y:S01]  /*96f0*/  @!P0 FFMA.FTZ R4, R18, R19, R4 ;  /* 0x0000001312048223 */ /* 0x000fe20000010004 */
[----:B------:R-:W-:Y:S01]  /*9700*/  @!P0 LOP3.LUT R10, R39, 0xffff0000, RZ, 0xc0, !PT ;  /* 0xffff0000270a8812 */ /* 0x000fe200078ec0ff */
[----:B------:R-:W-:Y:S01]  /*9710*/  @!P0 FFMA.FTZ R5, R20, R21, R5 ;  /* 0x0000001514058223 */ /* 0x000fe20000010005 */
[----:B------:R-:W-:Y:S01]  /*9720*/  MOV R19, R49 ;  /* 0x0000003100137202 */ /* 0x000fe20000000f00 */
[----:B------:R-:W-:Y:S01]  /*9730*/  @!P0 FFMA.FTZ R6, R23, R30, R6 ;  /* 0x0000001e17068223 */ /* 0x000fe20000010006 */
[----:B------:R-:W-:Y:S01]  /*9740*/  @!P0 F2FP.BF16.F32.PACK_AB R0, R2, R0 ;  /* 0x000000000200823e */ /* 0x000fe200000010ff */
[----:B------:R-:W-:Y:S01]  /*9750*/  @!P0 FFMA.FTZ R7, R9, R31, R7 ;  /* 0x0000001f09078223 */ /* 0x000fe20000010007 */
[----:B------:R-:W-:Y:S01]  /*9760*/  @!P0 F2FP.BF16.F32.PACK_AB R4, R4, R3 ;  /* 0x000000030404823e */ /* 0x000fe200000010ff */
[----:B------:R-:W-:Y:S01]  /*9770*/  IMAD.MOV.U32 R18, RZ, RZ, R48 ;  /* 0x000000ffff127224 */ /* 0x000fe200078e0030 */
[----:B------:R-:W-:Y:S01]  /*9780*/  @!P0 F2FP.BF16.F32.PACK_AB R5, R6, R5 ;  /* 0x000000050605823e */ /* 0x000fe200000010ff */
[----:B------:R-:W-:Y:S02]  /*9790*/  @!P0 IMAD.MOV.U32 R36, RZ, RZ, R0 ;  /* 0x000000ffff248224 */ /* 0x000fe400078e0000 */
[----:B------:R-:W-:Y:S01]  /*97a0*/  @!P0 FFMA.FTZ R8, R10, R32, R8 ;  /* 0x000000200a088223 */ /* 0x000fe20000010008 */
[----:B------:R-:W-:Y:S01]  /*97b0*/  IMAD.WIDE.U32 R18, R234, 0x60, R18 ;  /* 0x00000060ea127825 */ /* 0x000fe200078e0012 */
[----:B------:R-:W-:Y:S03]  /*97c0*/  @!P0 MOV R37, R4 ;  /* 0x0000000400258202 */ /* 0x000fe60000000f00 */
[----:B------:R-:W-:Y:S01]  /*97d0*/  @!P0 F2FP.BF16.F32.PACK_AB R7, R8, R7 ;  /* 0x000000070807823e */ /* 0x000fe200000010ff */
[----:B------:R-:W-:Y:S01]  /*97e0*/  IMAD.IADD R3, R11, 0x1, R19 ;  /* 0x000000010b037824 */ /* 0x000fe200078e0213 */
[----:B------:R-:W-:Y:S01]  /*97f0*/  MOV R2, R18 ;  /* 0x0000001200027202 */ /* 0x000fe20000000f00 */
[----:B------:R-:W-:Y:S01]  /*9800*/  @!P0 IMAD.MOV.U32 R38, RZ, RZ, R5 ;  /* 0x000000ffff268224 */ /* 0x000fe200078e0005 */
[----:B------:R-:W-:Y:S05]  /*9810*/  @!P0 MOV R39, R7 ;  /* 0x0000000700278202 */ /* 0x000fea0000000f00 */
[----:B------:R1:W-:Y:S02]  /*9820*/  ST.E.128 desc[UR6][R2.64], R36 ;  /* 0x0000002402007985 */ /* 0x0003e4000c101d06 */
.L_x_992:
[----:B------:R-:W-:Y:S05]  /*9830*/  BSYNC.RECONVERGENT B0 ;  /* 0x0000000000007941 */ /* 0x000fea0003800200 */
.L_x_991:
[CC--:B------:R-:W-:Y:S01]  /*9840*/  ISETP.GE.OR P0, PT, R73.reuse, R50.reuse, P5 ;  /* 0x000000324900720c */ /* 0x0c0fe20002f06670 */
[----:B------:R-:W-:Y:S01]  /*9850*/  BSSY.RECONVERGENT B0, `(.L_x_993) ;  /* 0x000005d000007945 */ /* 0x000fe20003800200 */
[C---:B------:R-:W-:Y:S02]  /*9860*/  ISETP.GE.OR P2, PT, R72.reuse, R50, P5 ;  /* 0x000000324800720c */ /* 0x040fe40002f46670 */
[-C--:B------:R-:W-:Y:S02]  /*9870*/  ISETP.LT.OR P0, PT, R73, R51.reuse, P0 ;  /* 0x000000334900720c */ /* 0x080fe40000701670 */
[----:B------:R-:W-:Y:S11]  /*9880*/  ISETP.LT.OR P4, PT, R72, R51, P2 ;  /* 0x000000334800720c */ /* 0x000ff60001781670 */
        /* <DEDUP_REMOVED lines=14> */
[----:B------:R1:W5:Y:S02]  /*9970*/  @!P0 LD.E.128 R44, desc[UR6][R4.64] ;  /* 0x00000006042c8980 */ /* 0x000364000c101d00 */
[----:B------:R-:W-:Y:S01]  /*9980*/  @!P0 IMAD.X R9, R0, 0x1, R54, P2 ;  /* 0x0000000100098824 */ /* 0x000fe200010e0636 */
[----:B------:R-:W-:Y:S02]  /*9990*/  PLOP3.LUT P2, PT, PT, PT, PT, 0x80, 0x8 ;  /* 0x000000000008781c */ /* 0x000fe40003f4f070 */
[----:B------:R-:W-:Y:S03]  /*99a0*/  @!P0 PLOP3.LUT P2, PT, P1, PT, PT, 0x80, 0x8 ;  /* 0x000000000008881c */ /* 0x000fe60000f4f070 */
[----:B------:R5:W5:Y:S08]  /*99b0*/  @!P0 LD.E.128 R36, desc[UR6][R8.64] ;  /* 0x0000000608248980 */ /* 0x000b70000c101d00 */
[----:B--234-:R2:W3:Y:S01]  /*99c0*/  LD.E.128 R32, desc[UR6][R2.64] ;  /* 0x0000000602207980 */ /* 0x01c4e2000c101d00 */
[----:B-1----:R-:W-:Y:S07]  /*99d0*/  @!P0 IMAD.WIDE R4, R25, 0x2, R2 ;  /* 0x0000000219048825 */ /* 0x002fee00078e0202 */
[----:B------:R-:W4:Y:S01]  /*99e0*/  @!P0 LD.E.128 R4, desc[UR6][R4.64] ;  /* 0x0000000604048980 */ /* 0x000f22000c101d00 */
[C---:B-----5:R-:W-:Y:S01]  /*99f0*/  @!P0 LOP3.LUT R10, R46.reuse, 0xffff0000, RZ, 0xc0, !PT ;  /* 0xffff00002e0a8812 */ /* 0x060fe200078ec0ff */
[----:B------:R-:W-:Y:S01]  /*9a00*/  @!P0 IMAD.U32 R9, R46, 0x10000, RZ ;  /* 0x000100002e098824 */ /* 0x000fe200078e00ff */
        /* <DEDUP_REMOVED lines=16> */
[C---:B----4-:R-:W-:Y:S01]  /*9b10*/  @!P0 LOP3.LUT R19, R4.reuse, 0xffff0000, RZ, 0xc0, !PT ;  /* 0xffff000004138812 */ /* 0x050fe200078ec0ff */
        /* <DEDUP_REMOVED lines=9> */
[----:B---3--:R-:W-:Y:S01]  /*9bb0*/  @!P0 SHF.L.U32 R18, R33, 0x10, RZ ;  /* 0x0000001021128819 */ /* 0x008fe200000006ff */
        /* <DEDUP_REMOVED lines=38> */
.L_x_994:
[----:B------:R-:W-:Y:S05]  /*9e20*/  BSYNC.RECONVERGENT B0 ;  /* 0x0000000000007941 */ /* 0x000fea0003800200 */
.L_x_993:
        /* <DEDUP_REMOVED lines=93> */
.L_x_996:
[----:B------:R-:W-:Y:S05]  /*a400*/  BSYNC.RECONVERGENT B0 ;  /* 0x0000000000007941 */ /* 0x000fea0003800200 */
.L_x_995:
[C---:B------:R-:W-:Y:S01]  /*a410*/  ISETP.GE.OR P0, PT, R63.reuse, R50, P5 ;  /* 0x000000323f00720c */ /* 0x040fe20002f06670 */
[----:B------:R-:W-:Y:S03]  /*a420*/  BSSY.RECONVERGENT B0, `(.L_x_997) ;  /* 0x000005f000007945 */ /* 0x000fe60003800200 */
[----:B------:R-:W-:Y:S11]  /*a430*/  ISETP.LT.OR P0, PT, R63, R51, P0 ;  /* 0x000000333f00720c */ /* 0x000ff60000701670 */
[----:B------:R-:W-:Y:S02]  /*a440*/  @!UPT UIADD3 URZ, UPT, UPT, URZ, URZ, URZ ;  /* 0x000000fffffff290 */ /* 0x000fe4000fffe0ff */
        /* <DEDUP_REMOVED lines=92> */
.L_x_998:
[----:B------:R-:W-:Y:S05]  /*aa10*/  BSYNC.RECONVERGENT B0 ;  /* 0x0000000000007941 */ /* 0x000fea0003800200 */
.L_x_997:
        /* <DEDUP_REMOVED lines=96> */
.L_x_1000:
[----:B------:R-:W-:Y:S05]  /*b020*/  BSYNC.RECONVERGENT B0 ;  /* 0x0000000000007941 */ /* 0x000fea0003800200 */
.L_x_999:
        /* <DEDUP_REMOVED lines=15> */
[----:B------:R-:W-:Y:S02]  /*b120*/  LEA R2, P3, R42, R16, 0x8 ;  /* 0x000000102a027211 */ /* 0x000fe400078640ff */
[----:B------:R-:W-:Y:S02]  /*b130*/  @!P0 IADD3.X R5, PT, PT, R0, R55, RZ, P2, !PT ;  /* 0x0000003700058210 */ /* 0x000fe400017fe4ff */
[----:B------:R-:W-:Y:S02]  /*b140*/  LEA.HI.X R3, R42, R17, R43, 0x8, P3 ;  /* 0x000000112a037211 */ /* 0x000fe400018f442b */
[----:B------:R-:W-:Y:S01]  /*b150*/  @!P0 IADD3 R8, P2, PT, R8, R57, RZ ;  /* 0x0000003908088210 */ /* 0x000fe20007f5e0ff */
[----:B------:R1:W5:Y:S04]  /*b160*/  @!P0 LD.E.128 R44, desc[UR6][R4.64] ;  /* 0x00000006042c8980 */ /* 0x000368000c101d00 */
[----:B------:R-:W-:Y:S01]  /*b170*/  @!P0 IMAD.X R9, R0, 0x1, R54, P2 ;  /* 0x0000000100098824 */ /* 0x000fe200010e0636 */
[----:B------:R-:W-:Y:S02]  /*b180*/  PLOP3.LUT P2, PT, PT, PT, PT, 0x80, 0x8 ;  /* 0x000000000008781c */ /* 0x000fe40003f4f070 */
[----:B------:R-:W-:Y:S01]  /*b190*/  @!P0 PLOP3.LUT P2, PT, P1, PT, PT, 0x80, 0x8 ;  /* 0x000000000008881c */ /* 0x000fe20000f4f070 */
[----:B--234-:R-:W2:Y:S08]  /*b1a0*/  LD.E.128 R32, desc[UR6][R2.64] ;  /* 0x0000000602207980 */ /* 0x01ceb0000c101d00 */
[----:B------:R3:W4:Y:S01]  /*b1b0*/  @!P0 LD.E.128 R36, desc[UR6][R8.64] ;  /* 0x0000000608248980 */ /* 0x000722000c101d00 */
[----:B-1----:R-:W-:Y:S07]  /*b1c0*/  @!P0 IMAD.WIDE R4, R25, 0x2, R2 ;  /* 0x0000000219048825 */ /* 0x002fee00078e0202 */
[----:B------:R-:W2:Y:S01]  /*b1d0*/  @!P0 LD.E.128 R4, desc[UR6][R4.64] ;  /* 0x0000000604048980 */ /* 0x000ea2000c101d00 */
[C---:B-----5:R-:W-:Y:S01]  /*b1e0*/  @!P0 LOP3.LUT R10, R46.reuse, 0xffff0000, RZ, 0xc0, !PT ;  /* 0xffff00002e0a8812 */ /* 0x060fe200078ec0ff */
[----:B---3--:R-:W-:Y:S01]  /*b1f0*/  @!P0 IMAD.U32 R9, R46, 0x10000, RZ ;  /* 0x000100002e098824 */ /* 0x008fe200078e00ff */
[----:B------:R-:W-:Y:S01]  /*b200*/  @!P0 LOP3.LUT R8, R45, 0xffff0000, RZ, 0xc0, !PT ;  /* 0xffff00002d088812 */ /* 0x000fe200078ec0ff */
[C---:B------:R-:W-:Y:S01]  /*b210*/  @!P0 IMAD.U32 R0, R44.reuse, 0x10000, RZ ;  /* 0x000100002c008824 */ /* 0x040fe200078e00ff */
[----:B------:R-:W-:Y:S01]  /*b220*/  @!P0 LOP3.LUT R12, R47, 0xffff0000, RZ, 0xc0, !PT ;  /* 0xffff00002f0c8812 */ /* 0x000fe200078ec0ff */
[----:B------:R-:W-:Y:S01]  /*b230*/  @!P2 FADD.FTZ R9, -R9, -RZ ;  /* 0x800000ff0909a221 */ /* 0x000fe20000010100 */
[----:B------:R-:W-:Y:S01]  /*b240*/  @!P0 LOP3.LUT R2, R44, 0xffff0000, RZ, 0xc0, !PT ;  /* 0xffff00002c028812 */ /* 0x000fe200078ec0ff */
[----:B------:R-:W-:Y:S01]  /*b250*/  @!P2 FADD.FTZ R10, -R10, -RZ ;  /* 0x800000ff0a0aa221 */ /* 0x000fe20000010100 */
[----:B------:R-:W-:Y:S01]  /*b260*/  @!P0 SHF.L.U32 R3, R45, 0x10, RZ ;  /* 0x000000102d038819 */ /* 0x000fe200000006ff */
[----:B------:R-:W-:Y:S01]  /*b270*/  @!P2 FADD.FTZ R0, -R0, -RZ ;  /* 0x800000ff0000a221 */ /* 0x000fe20000010100 */
[----:B------:R-:W-:Y:S01]  /*b280*/  @!P2 FADD.FTZ R8, -R8, -RZ ;  /* 0x800000ff0808a221 */ /* 0x000fe20000010100 */
[----:B------:R-:W-:Y:S01]  /*b290*/  @!P2 FADD.FTZ R12, -R12, -RZ ;  /* 0x800000ff0c0ca221 */ /* 0x000fe20000010100 */
[----:B------:R-:W-:Y:S01]  /*b2a0*/  @!P2 FADD.FTZ R2, -R2, -RZ ;  /* 0x800000ff0202a221 */ /* 0x000fe20000010100 */
[----:B------:R-:W-:Y:S01]  /*b2b0*/  @!P2 FADD.FTZ R3, -R3, -RZ ;  /* 0x800000ff0303a221 */ /* 0x000fe20000010100 */
[----:B------:R-:W-:Y:S01]  /*b2c0*/  @!P0 IMAD.U32 R11, R47, 0x10000, RZ ;  /* 0x000100002f0b8824 */ /* 0x000fe200078e00ff */
[C---:B----4-:R-:W-:Y:S02]  /*b2d0*/  @!P0 SHF.L.U32 R30, R39.reuse, 0x10, RZ ;  /* 0x00000010271e8819 */ /* 0x050fe400000006ff */
[----:B------:R-:W-:Y:S01]  /*b2e0*/  @!P0 LOP3.LUT R31, R39, 0xffff0000, RZ, 0xc0, !PT ;  /* 0xffff0000271f8812 */ /* 0x000fe200078ec0ff */
[----:B------:R-:W-:Y:S01]  /*b2f0*/  @!P2 FADD.FTZ R11, -R11, -RZ ;  /* 0x800000ff0b0ba221 */ /* 0x000fe20000010100 */
[C---:B--2---:R-:W-:Y:S01]  /*b300*/  @!P0 SHF.L.U32 R18, R4.reuse, 0x10, RZ ;  /* 0x0000001004128819 */ /* 0x044fe200000006ff */
[C---:B------:R-:W-:Y:S01]  /*b310*/  @!P0 IMAD.U32 R20, R5.reuse, 0x10000, RZ ;  /* 0x0001000005148824 */ /* 0x040fe200078e00ff */
[----:B------:R-:W-:Y:S02]  /*b320*/  @!P0 LOP3.LUT R19, R4, 0xffff0000, RZ, 0xc0, !PT ;  /* 0xffff000004138812 */ /* 0x000fe400078ec0ff */
[----:B------:R-:W-:Y:S01]  /*b330*/  @!P0 LOP3.LUT R4, R5, 0xffff0000, RZ, 0xc0, !PT ;  /* 0xffff000005048812 */ /* 0x000fe200078ec0ff */
[C---:B------:R-:W-:Y:S01]  /*b340*/  @!P0 IMAD.U32 R5, R6.reuse, 0x10000, RZ ;  /* 0x0001000006058824 */ /* 0x040fe200078e00ff */
[----:B------:R-:W-:Y:S01]  /*b350*/  @!P0 LOP3.LUT R6, R6, 0xffff0000, RZ, 0xc0, !PT ;  /* 0xffff000006068812 */ /* 0x000fe200078ec0ff */
[----:B------:R-:W-:Y:S01]  /*b360*/  @!P0 FMUL.FTZ R0, R18, R0 ;  /* 0x0000000012008220 */ /* 0x000fe20000410000 */
[----:B------:R-:W-:Y:S01]  /*b370*/  @!P0 SHF.L.U32 R23, R7, 0x10, RZ ;  /* 0x0000001007178819 */ /* 0x000fe200000006ff */
[----:B------:R-:W-:Y:S01]  /*b380*/  @!P0 IMAD.U32 R18, R33, 0x10000, RZ ;  /* 0x0001000021128824 */ /* 0x000fe200078e00ff */
[----:B------:R-:W-:Y:S01]  /*b390*/  @!P0 LOP3.LUT R21, R7, 0xffff0000, RZ, 0xc0, !PT ;  /* 0xffff000007158812 */ /* 0x000fe200078ec0ff */
[----:B------:R-:W-:Y:S01]  /*b3a0*/  @!P0 FMUL.FTZ R5, R5, R9 ;  /* 0x0000000905058220 */ /* 0x000fe20000410000 */
[----:B------:R-:W-:Y:S01]  /*b3b0*/  @!P0 SHF.L.U32 R9, R32, 0x10, RZ ;  /* 0x0000001020098819 */ /* 0x000fe200000006ff */
[----:B------:R-:W-:Y:S01]  /*b3c0*/  @!P0 FMUL.FTZ R6, R6, R10 ;  /* 0x0000000a06068220 */ /* 0x000fe20000410000 */
[----:B------:R-:W-:Y:S02]  /*b3d0*/  @!P0 IMAD.U32 R10, R36, 0x10000, RZ ;  /* 0x00010000240a8824 */ /* 0x000fe400078e00ff */
[----:B------:R-:W-:Y:S01]  /*b3e0*/  @!P0 FMUL.FTZ R4, R4, R8 ;  /* 0x0000000804048220 */ /* 0x000fe20000410000 */
[----:B------:R-:W-:Y:S01]  /*b3f0*/  @!P0 FMUL.FTZ R7, R23, R11 ;  /* 0x0000000b17078220 */ /* 0x000fe20000410000 */
[----:B------:R-:W-:Y:S01]  /*b400*/  @!P0 LOP3.LUT R11, R32, 0xffff0000, RZ, 0xc0, !PT ;  /* 0xffff0000200b8812 */ /* 0x000fe200078ec0ff */
[----:B------:R-:W-:Y:S01]  /*b410*/  @!P0 FMUL.FTZ R8, R21, R12 ;  /* 0x0000000c15088220 */ /* 0x000fe20000410000 */
[----:B------:R-:W-:Y:S01]  /*b420*/  @!P0 LOP3.LUT R12, R36, 0xffff0000, RZ, 0xc0, !PT ;  /* 0xffff0000240c8812 */ /* 0x000fe200078ec0ff */
[----:B------:R-:W-:Y:S01]  /*b430*/  @!P0 FFMA.FTZ R0, R9, R10, R0 ;  /* 0x0000000a09008223 */ /* 0x000fe20000010000 */
[----:B------:R-:W-:Y:S01]  /*b440*/  @!P0 LOP3.LUT R9, R33, 0xffff0000, RZ, 0xc0, !PT ;  /* 0xffff000021098812 */ /* 0x000fe200078ec0ff */
[----:B------:R-:W-:Y:S01]  /*b450*/  @!P0 FMUL.FTZ R2, R19, R2 ;  /* 0x0000000213028220 */ /* 0x000fe20000410000 */
[----:B------:R-:W-:Y:S01]  /*b460*/  @!P0 LOP3.LUT R23, R38, 0xffff0000, RZ, 0xc0, !PT ;  /* 0xffff000026178812 */ /* 0x000fe200078ec0ff */
[----:B------:R-:W-:Y:S01]  /*b470*/  @!P0 FMUL.FTZ R3, R20, R3 ;  /* 0x0000000314038220 */ /* 0x000fe20000410000 */
[C---:B------:R-:W-:Y:S01]  /*b480*/  @!P0 LOP3.LUT R20, R37.reuse, 0xffff0000, RZ, 0xc0, !PT ;  /* 0xffff000025148812 */ /* 0x040fe200078ec0ff */
[----:B------:R-:W-:Y:S02]  /*b490*/  @!P0 IMAD.U32 R19, R37, 0x10000, RZ ;  /* 0x0001000025138824 */ /* 0x000fe400078e00ff */
[----:B------:R-:W-:Y:S01]  /*b4a0*/  @!P0 FFMA.FTZ R2, R11, R12, R2 ;  /* 0x0000000c0b028223 */ /* 0x000fe20000010002 */
[C---:B------:R-:W-:Y:S01]  /*b4b0*/  @!P0 LOP3.LUT R11, R34.reuse, 0xffff0000, RZ, 0xc0, !PT ;  /* 0xffff0000220b8812 */ /* 0x040fe200078ec0ff */
[----:B------:R-:W-:Y:S01]  /*b4c0*/  @!P0 IMAD.U32 R10, R34, 0x10000, RZ ;  /* 0x00010000220a8824 */ /* 0x000fe200078e00ff */
[----:B------:R-:W-:Y:S01]  /*b4d0*/  @!P0 SHF.L.U32 R12, R35, 0x10, RZ ;  /* 0x00000010230c8819 */ /* 0x000fe200000006ff */
[----:B------:R-:W-:Y:S01]  /*b4e0*/  @!P0 IMAD.U32 R21, R38, 0x10000, RZ ;  /* 0x0001000026158824 */ /* 0x000fe200078e00ff */
[----:B------:R-:W-:Y:S01]  /*b4f0*/  @!P0 F2FP.BF16.F32.PACK_AB R0, R2, R0 ;  /* 0x000000000200823e */ /* 0x000fe200000010ff */
[----:B------:R-:W-:Y:S01]  /*b500*/  @!P0 FFMA.FTZ R3, R18, R19, R3 ;  /* 0x0000001312038223 */ /* 0x000fe20000010003 */
        /* <DEDUP_REMOVED lines=16> */
.L_x_1002:
[----:B------:R-:W-:Y:S05]  /*b610*/  BSYNC.RECONVERGENT B0 ;  /* 0x0000000000007941 */ /* 0x000fea0003800200 */
.L_x_1001:
[----:B------:R-:W-:Y:S04]  /*b620*/  BSSY.RECONVERGENT B0, `(.L_x_1003) ;  /* 0x0000060000007945 */ /* 0x000fe80003800200 */
[----:B------:R-:W-:Y:S05]  /*b630*/  @P4 BRA `(.L_x_1004) ;  /* 0x0000000400784947 */ /* 0x000fea0003800000 */
[----:B------:R-:W-:Y:S01]  /*b640*/  ISETP.GE.AND P0, PT, R14, R13, PT ;  /* 0x0000000d0e00720c */ /* 0x000fe20003f06270 */
[----:B------:R-:W-:Y:S01]  /*b650*/  IMAD R4, R43, 0x120, RZ ;  /* 0x000001202b047824 */ /* 0x000fe200078e02ff */
[----:B-1----:R-:W-:Y:S02]  /*b660*/  MOV R2, R16 ;  /* 0x0000001000027202 */ /* 0x002fe40000000f00 */
[----:B------:R-:W-:Y:S03]  /*b670*/  MOV R3, R17 ;  /* 0x0000001100037202 */ /* 0x000fe60000000f00 */
[----:B------:R-:W-:Y:S06]  /*b680*/  IMAD.WIDE.U32 R2, R42, 0x120, R2 ;  /* 0x000001202a027825 */ /* 0x000fec00078e0002 */
[----:B------:R-:W-:Y:S01]  /*b690*/  @!P0 SEL R0, R22, RZ, P1 ;  /* 0x000000ff16008207 */ /* 0x000fe20000800000 */
[----:B------:R-:W-:Y:S01]  /*b6a0*/  IMAD.IADD R3, R4, 0x1, R3 ;  /* 0x0000000104037824 */ /* 0x000fe200078e0203 */
[----:B------:R-:W-:Y:S02]  /*b6b0*/  @!P0 SEL R6, R87, RZ, P1 ;  /* 0x000000ff57068207 */ /* 0x000fe40000800000 */
[----:B------:R-:W-:Y:S01]  /*b6c0*/  @!P0 IADD3 R0, P2, PT, R113, R0, RZ ;  /* 0x0000000071008210 */ /* 0x000fe20007f5e0ff */
[----:B------:R-:W-:Y:S01]  /*b6d0*/  @!P0 IMAD.WIDE R4, R25, 0x2, R2 ;  /* 0x0000000219048825 */ /* 0x000fe200078e0202 */
[----:B------:R-:W5:Y:S02]  /*b6e0*/  LD.E.128 R36, desc[UR6][R2.64] ;  /* 0x0000000602247980 */ /* 0x000f64000c101d00 */
[----:B------:R-:W-:Y:S01]  /*b6f0*/  @!P0 IADD3.X R6, PT, PT, R142, R6, RZ, P2, !PT ;  /* 0x000000068e068210 */ /* 0x000fe200017fe4ff */
[C---:B---34-:R-:W-:Y:S03]  /*b700*/  @!P0 IMAD.SHL.U32 R10, R0.reuse, 0x2, RZ ;  /* 0x00000002000a8824 */ /* 0x058fe600078e00ff */
[----:B------:R-:W-:Y:S02]  /*b710*/  @!P0 SHF.L.U64.HI R0, R0, 0x1, R6 ;  /* 0x0000000100008819 */ /* 0x000fe40000010206 */
[----:B------:R-:W-:Y:S01]  /*b720*/  @!P0 IADD3 R8, P2, PT, R10, R56, RZ ;  /* 0x000000380a088210 */ /* 0x000fe20007f5e0ff */
[----:B------:R-:W3:Y:S03]  /*b730*/  @!P0 LD.E.128 R4, desc[UR6][R4.64] ;  /* 0x0000000604048980 */ /* 0x000ee6000c101d00 */
[----:B------:R-:W-:Y:S05]  /*b740*/  @!P0 IADD3.X R9, PT, PT, R0, R55, RZ, P2, !PT ;  /* 0x0000003700098210 */ /* 0x000fea00017fe4ff */
[----:B------:R1:W4:Y:S02]  /*b750*/  @!P0 LD.E.128 R44, desc[UR6][R8.64] ;  /* 0x00000006082c8980 */ /* 0x000324000c101d00 */
[----:B-1----:R-:W-:Y:S05]  /*b760*/  @!P0 IADD3 R8, P2, PT, R10, R57, RZ ;  /* 0x000000390a088210 */ /* 0x002fea0007f5e0ff */
[----:B------:R-:W-:Y:S01]  /*b770*/  @!P0 IMAD.X R9, R0, 0x1, R54, P2 ;  /* 0x0000000100098824 */ /* 0x000fe200010e0636 */
[----:B------:R-:W-:Y:S02]  /*b780*/  PLOP3.LUT P2, PT, PT, PT, PT, 0x80, 0x8 ;  /* 0x000000000008781c */ /* 0x000fe40003f4f070 */
[----:B------:R-:W-:Y:S02]  /*b790*/  @!P0 PLOP3.LUT P2, PT, P1, PT, PT, 0x80, 0x8 ;  /* 0x000000000008881c */ /* 0x000fe40000f4f070 */
[----:B--2---:R3:W2:Y:S01]  /*b7a0*/  @!P0 LD.E.128 R32, desc[UR6][R8.64] ;  /* 0x0000000608208980 */ /* 0x0046a2000c101d00 */
[----:B-----5:R-:W-:Y:S02]  /*b7b0*/  @!P0 LOP3.LUT R23, R38, 0xffff0000, RZ, 0xc0, !PT ;  /* 0xffff000026178812 */ /* 0x020fe400078ec0ff */
[C---:B---3--:R-:W-:Y:S01]  /*b7c0*/  @!P0 SHF.L.U32 R9, R4.reuse, 0x10, RZ ;  /* 0x0000001004098819 */ /* 0x048fe200000006ff */
[----:B------:R-:W-:Y:S01]  /*b7d0*/  @!P0 IMAD.U32 R18, R5, 0x10000, RZ ;  /* 0x0001000005128824 */ /* 0x000fe200078e00ff */
[----:B------:R-:W-:Y:S01]  /*b7e0*/  @!P0 LOP3.LUT R11, R4, 0xffff0000, RZ, 0xc0, !PT ;  /* 0xffff0000040b8812 */ /* 0x000fe200078ec0ff */
[----:B------:R-:W-:Y:S01]  /*b7f0*/  @!P0 IMAD.U32 R21, R7, 0x10000, RZ ;  /* 0x0001000007158824 */ /* 0x000fe200078e00ff */
[----:B------:R-:W-:Y:S02]  /*b800*/  @!P0 LOP3.LUT R10, R5, 0xffff0000, RZ, 0xc0, !PT ;  /* 0xffff0000050a8812 */ /* 0x000fe400078ec0ff */
[----:B------:R-:W-:Y:S02]  /*b810*/  @!P0 SHF.L.U32 R12, R6, 0x10, RZ ;  /* 0x00000010060c8819 */ /* 0x000fe400000006ff */
[C---:B----4-:R-:W-:Y:S01]  /*b820*/  @!P0 SHF.L.U32 R0, R44.reuse, 0x10, RZ ;  /* 0x000000102c008819 */ /* 0x050fe200000006ff */
[C---:B------:R-:W-:Y:S01]  /*b830*/  @!P0 IMAD.U32 R3, R45.reuse, 0x10000, RZ ;  /* 0x000100002d038824 */ /* 0x040fe200078e00ff */
[----:B------:R-:W-:Y:S02]  /*b840*/  @!P0 LOP3.LUT R4, R45, 0xffff0000, RZ, 0xc0, !PT ;  /* 0xffff00002d048812 */ /* 0x000fe400078ec0ff */
[----:B------:R-:W-:Y:S01]  /*b850*/  @!P0 LOP3.LUT R2, R44, 0xffff0000, RZ, 0xc0, !PT ;  /* 0xffff00002c028812 */ /* 0x000fe200078ec0ff */
[----:B------:R-:W-:Y:S01]  /*b860*/  @!P2 FADD.FTZ R0, -R0, -RZ ;  /* 0x800000ff0000a221 */ /* 0x000fe20000010100 */
[----:B------:R-:W-:Y:S01]  /*b870*/  @!P0 SHF.L.U32 R5, R46, 0x10, RZ ;  /* 0x000000102e058819 */ /* 0x000fe200000006ff */
[----:B------:R-:W-:Y:S01]  /*b880*/  @!P2 FADD.FTZ R4, -R4, -RZ ;  /* 0x800000ff0404a221 */ /* 0x000fe20000010100 */
[----:B------:R-:W-:Y:S01]  /*b890*/  @!P0 LOP3.LUT R20, R6, 0xffff0000, RZ, 0xc0, !PT ;  /* 0xffff000006148812 */ /* 0x000fe200078ec0ff */
[----:B------:R-:W-:Y:S01]  /*b8a0*/  @!P0 FMUL.FTZ R0, R9, R0 ;  /* 0x0000000009008220 */ /* 0x000fe20000410000 */
[----:B------:R-:W-:Y:S01]  /*b8b0*/  @!P0 LOP3.LUT R8, R47, 0xffff0000, RZ, 0xc0, !PT ;  /* 0xffff00002f088812 */ /* 0x000fe200078ec0ff */
[----:B------:R-:W-:Y:S01]  /*b8c0*/  @!P0 FMUL.FTZ R4, R10, R4 ;  /* 0x000000040a048220 */ /* 0x000fe20000410000 */
[----:B------:R-:W-:Y:S01]  /*b8d0*/  @!P0 LOP3.LUT R6, R46, 0xffff0000, RZ, 0xc0, !PT ;  /* 0xffff00002e068812 */ /* 0x000fe200078ec0ff */
[----:B------:R-:W-:Y:S01]  /*b8e0*/  @!P2 FADD.FTZ R2, -R2, -RZ ;  /* 0x800000ff0202a221 */ /* 0x000fe20000010100 */
[----:B------:R-:W-:Y:S01]  /*b8f0*/  @!P0 SHF.L.U32 R9, R36, 0x10, RZ ;  /* 0x0000001024098819 */ /* 0x000fe200000006ff */
[----:B------:R-:W-:Y:S01]  /*b900*/  @!P2 FADD.FTZ R3, -R3, -RZ ;  /* 0x800000ff0303a221 */ /* 0x000fe20000010100 */
[----:B------:R-:W-:Y:S01]  /*b910*/  @!P0 LOP3.LUT R19, R7, 0xffff0000, RZ, 0xc0, !PT ;  /* 0xffff000007138812 */ /* 0x000fe200078ec0ff */
[----:B------:R-:W-:Y:S01]  /*b920*/  @!P0 FMUL.FTZ R2, R11, R2 ;  /* 0x000000020b028220 */ /* 0x000fe20000410000 */
[----:B------:R-:W-:Y:S01]  /*b930*/  @!P2 FADD.FTZ R6, -R6, -RZ ;  /* 0x800000ff0606a221 */ /* 0x000fe20000010100 */
[----:B------:R-:W-:Y:S01]  /*b940*/  @!P0 FMUL.FTZ R3, R18, R3 ;  /* 0x0000000312038220 */ /* 0x000fe20000410000 */
[----:B------:R-:W-:Y:S01]  /*b950*/  @!P0 LOP3.LUT R18, R37, 0xffff0000, RZ, 0xc0, !PT ;  /* 0xffff000025128812 */ /* 0x000fe200078ec0ff */
[----:B------:R-:W-:Y:S01]  /*b960*/  @!P2 FADD.FTZ R5, -R5, -RZ ;  /* 0x800000ff0505a221 */ /* 0x000fe20000010100 */
[----:B------:R-:W-:Y:S01]  /*b970*/  @!P0 FMUL.FTZ R6, R20, R6 ;  /* 0x0000000614068220 */ /* 0x000fe20000410000 */
[----:B------:R-:W-:Y:S01]  /*b980*/  @!P0 SHF.L.U32 R20, R38, 0x10, RZ ;  /* 0x0000001026148819 */ /* 0x000fe200000006ff */
[----:B------:R-:W-:Y:S01]  /*b990*/  @!P2 FADD.FTZ R8, -R8, -RZ ;  /* 0x800000ff0808a221 */ /* 0x000fe20000010100 */
[----:B------:R-:W-:Y:S01]  /*b9a0*/  @!P0 FMUL.FTZ R5, R12, R5 ;  /* 0x000000050c058220 */ /* 0x000fe20000410000 */
[----:B------:R-:W-:Y:S02]  /*b9b0*/  @!P0 IMAD.U32 R7, R47, 0x10000, RZ ;  /* 0x000100002f078824 */ /* 0x000fe400078e00ff */
[----:B------:R-:W-:Y:S02]  /*b9c0*/  @!P0 FMUL.FTZ R8, R19, R8 ;  /* 0x0000000813088220 */ /* 0x000fe40000410000 */
[----:B------:R-:W-:Y:S04]  /*b9d0*/  @!P2 FADD.FTZ R7, -R7, -RZ ;  /* 0x800000ff0707a221 */ /* 0x000fe80000010100 */
[----:B------:R-:W-:Y:S01]  /*b9e0*/  @!P0 FMUL.FTZ R7, R21, R7 ;  /* 0x0000000715078220 */ /* 0x000fe20000410000 */
[C---:B--2---:R-:W-:Y:S01]  /*b9f0*/  @!P0 SHF.L.U32 R10, R32.reuse, 0x10, RZ ;  /* 0x00000010200a8819 */ /* 0x044fe200000006ff */
[C---:B------:R-:W-:Y:S01]  /*ba00*/  @!P0 IMAD.U32 R12, R33.reuse, 0x10000, RZ ;  /* 0x00010000210c8824 */ /* 0x040fe200078e00ff */
[----:B------:R-:W-:Y:S01]  /*ba10*/  @!P0 LOP3.LUT R11, R32, 0xffff0000, RZ, 0xc0, !PT ;  /* 0xffff0000200b8812 */ /* 0x000fe200078ec0ff */
[----:B------:R-:W-:Y:S01]  /*ba20*/  @!P0 IMAD.U32 R21, R34, 0x10000, RZ ;  /* 0x0001000022158824 */ /* 0x000fe200078e00ff */
[----:B------:R-:W-:Y:S01]  /*ba30*/  @!P0 LOP3.LUT R19, R33, 0xffff0000, RZ, 0xc0, !PT ;  /* 0xffff000021138812 */ /* 0x000fe200078ec0ff */
[----:B------:R-:W-:Y:S01]  /*ba40*/  @!P0 FFMA.FTZ R0, R9, R10, R0 ;  /* 0x0000000a09008223 */ /* 0x000fe20000010000 */
[----:B------:R-:W-:Y:S01]  /*ba50*/  @!P0 LOP3.LUT R9, R36, 0xffff0000, RZ, 0xc0, !PT ;  /* 0xffff000024098812 */ /* 0x000fe200078ec0ff */
[----:B------:R-:W-:Y:S01]  /*ba60*/  @!P0 IMAD.U32 R10, R37, 0x10000, RZ ;  /* 0x00010000250a8824 */ /* 0x000fe200078e00ff */
[----:B------:R-:W-:Y:S02]  /*ba70*/  @!P0 LOP3.LUT R30, R34, 0xffff0000, RZ, 0xc0, !PT ;  /* 0xffff0000221e8812 */ /* 0x000fe400078ec0ff */
[----:B------:R-:W-:Y:S01]  /*ba80*/  @!P0 SHF.L.U32 R31, R35, 0x10, RZ ;  /* 0x00000010231f8819 */ /* 0x000fe200000006ff */
[----:B------:R-:W-:Y:S01]  /*ba90*/  @!P0 FFMA.FTZ R2, R9, R11, R2 ;  /* 0x0000000b09028223 */ /* 0x000fe20000010002 */
[----:B------:R-:W-:Y:S01]  /*baa0*/  @!P0 LOP3.LUT R32, R35, 0xffff0000, RZ, 0xc0, !PT ;  /* 0xffff000023208812 */ /* 0x000fe200078ec0ff */
[----:B------:R-:W-:Y:S01]  /*bab0*/  @!P0 FFMA.FTZ R3, R10, R12, R3 ;  /* 0x0000000c0a038223 */ /* 0x000fe20000010003 */
[C---:B------:R-:W-:Y:S01]  /*bac0*/  @!P0 LOP3.LUT R10, R39.reuse, 0xffff0000, RZ, 0xc0, !PT ;  /* 0xffff0000270a8812 */ /* 0x040fe200078ec0ff */
[----:B------:R-:W-:Y:S01]  /*bad0*/  @!P0 IMAD.U32 R9, R39, 0x10000, RZ ;  /* 0x0001000027098824 */ /* 0x000fe200078e00ff */
[----:B------:R-:W-:Y:S01]  /*bae0*/  @!P0 F2FP.BF16.F32.PACK_AB R0, R2, R0 ;  /* 0x000000000200823e */ /* 0x000fe200000010ff */
[----:B------:R-:W-:Y:S01]  /*baf0*/  @!P0 FFMA.FTZ R4, R18, R19, R4 ;  /* 0x0000001312048223 */ /* 0x000fe20000010004 */
[----:B------:R-:W-:Y:S01]  /*bb00*/  MOV R18, R48 ;  /* 0x0000003000127202 */ /* 0x000fe20000000f00 */
[----:B------:R-:W-:Y:S01]  /*bb10*/  IMAD.MOV.U32 R19, RZ, RZ, R49 ;  /* 0x000000ffff137224 */ /* 0x000fe200078e0031 */
[----:B------:R-:W-:Y:S01]  /*bb20*/  @!P0 MOV R36, R0 ;  /* 0x0000000000248202 */ /* 0x000fe20000000f00 */
[----:B------:R-:W-:Y:S01]  /*bb30*/  IMAD R11, R235, 0x120, RZ ;  /* 0x00000120eb0b7824 */ /* 0x000fe200078e02ff */
[----:B------:R-:W-:Y:S01]  /*bb40*/  @!P0 F2FP.BF16.F32.PACK_AB R4, R4, R3 ;  /* 0x000000030404823e */ /* 0x000fe200000010ff */
[----:B------:R-:W-:Y:S04]  /*bb50*/  IMAD.WIDE.U32 R18, R234, 0x120, R18 ;  /* 0x00000120ea127825 */ /* 0x000fe800078e0012 */
[----:B------:R-:W-:Y:S01]  /*bb60*/  @!P0 FFMA.FTZ R5, R20, R21, R5 ;  /* 0x0000001514058223 */ /* 0x000fe20000010005 */
[----:B------:R-:W-:Y:S01]  /*bb70*/  @!P0 FFMA.FTZ R6, R23, R30, R6 ;  /* 0x0000001e17068223 */ /* 0x000fe20000010006 */
[----:B------:R-:W-:Y:S01]  /*bb80*/  @!P0 FFMA.FTZ R7, R9, R31, R7 ;  /* 0x0000001f09078223 */ /* 0x000fe20000010007 */
[----:B------:R-:W-:Y:S01]  /*bb90*/  @!P0 FFMA.FTZ R8, R10, R32, R8 ;  /* 0x000000200a088223 */ /* 0x000fe20000010008 */
[----:B------:R-:W-:Y:S01]  /*bba0*/  IADD3 R3, PT, PT, R11, R19, RZ ;  /* 0x000000130b037210 */ /* 0x000fe20007ffe0ff */
[----:B------:R-:W-:Y:S01]  /*bbb0*/  IMAD.MOV.U32 R2, RZ, RZ, R18 ;  /* 0x000000ffff027224 */ /* 0x000fe200078e0012 */
[----:B------:R-:W-:Y:S01]  /*bbc0*/  @!P0 F2FP.BF16.F32.PACK_AB R5, R6, R5 ;  /* 0x000000050605823e */ /* 0x000fe200000010ff */
[----:B------:R-:W-:Y:S01]  /*bbd0*/  @!P0 IMAD.MOV.U32 R37, RZ, RZ, R4 ;  /* 0x000000ffff258224 */ /* 0x000fe200078e0004 */
[----:B------:R-:W-:Y:S02]  /*bbe0*/  @!P0 F2FP.BF16.F32.PACK_AB R7, R8, R7 ;  /* 0x000000070807823e */ /* 0x000fe400000010ff */
[----:B------:R-:W-:Y:S03]  /*bbf0*/  @!P0 MOV R38, R5 ;  /* 0x0000000500268202 */ /* 0x000fe60000000f00 */
[----:B------:R-:W-:Y:S05]  /*bc00*/  @!P0 IMAD.MOV.U32 R39, RZ, RZ, R7 ;  /* 0x000000ffff278224 */ /* 0x000fea00078e0007 */
[----:B------:R1:W-:Y:S02]  /*bc10*/  ST.E.128 desc[UR6][R2.64], R36 ;  /* 0x0000002402007985 */ /* 0x0003e4000c101d06 */
.L_x_1004:
[----:B------:R-:W-:Y:S05]  /*bc20*/  BSYNC.RECONVERGENT B0 ;  /* 0x0000000000007941 */ /* 0x000fea0003800200 */
.L_x_1003:
[C---:B------:R-:W-:Y:S01]  /*bc30*/  ISETP.GE.OR P0, PT, R68.reuse, R50, P5 ;  /* 0x000000324400720c */ /* 0x040fe20002f06670 */
[----:B------:R-:W-:Y:S03]  /*bc40*/  BSSY.RECONVERGENT B0, `(.L_x_1005) ;  /* 0x0000062000007945 */ /* 0x000fe60003800200 */
[----:B------:R-:W-:Y:S11]  /*bc50*/  ISETP.LT.OR P0, PT, R68, R51, P0 ;  /* 0x000000334400720c */ /* 0x000ff60000701670 */
[----:B------:R-:W-:Y:S02]  /*bc60*/  @!UPT UIADD3 URZ, UPT, UPT, URZ, URZ, URZ ;  /* 0x000000fffffff290 */ /* 0x000fe4000fffe0ff */
        /* <DEDUP_REMOVED lines=95> */
.L_x_1006:
[----:B------:R-:W-:Y:S05]  /*c260*/  BSYNC.RECONVERGENT B0 ;  /* 0x0000000000007941 */ /* 0x000fea0003800200 */
.L_x_1005:
        /* <DEDUP_REMOVED lines=99> */
.L_x_1008:
[----:B------:R-:W-:Y:S05]  /*c8a0*/  BSYNC.RECONVERGENT B0 ;  /* 0x0000000000007941 */ /* 0x000fea0003800200 */
.L_x_1007:
        /* <DEDUP_REMOVED lines=99> */
.L_x_1010:
[----:B------:R-:W-:Y:S05]  /*cee0*/  BSYNC.RECONVERGENT B0 ;  /* 0x0000000000007941 */ /* 0x000fea0003800200 */
.L_x_1009:
[-C--:B------:R-:W-:Y:S01]  /*cef0*/  ISETP.GE.OR P0, PT, R77, R50.reuse, P5 ;  /* 0x000000324d00720c */ /* 0x080fe20002f06670 */
[----:B------:R-:W-:Y:S01]  /*cf00*/  BSSY.RECONVERGENT B0, `(.L_x_1011) ;  /* 0x0000063000007945 */ /* 0x000fe20003800200 */
[----:B------:R-:W-:Y:S02]  /*cf10*/  ISETP.GE.OR P2, PT, R81, R50, P5 ;  /* 0x000000325100720c */ /* 0x000fe40002f46670 */
[-C--:B------:R-:W-:Y:S02]  /*cf20*/  ISETP.LT.OR P0, PT, R77, R51.reuse, P0 ;  /* 0x000000334d00720c */ /* 0x080fe40000701670 */
[----:B------:R-:W-:Y:S11]  /*cf30*/  ISETP.LT.OR P3, PT, R81, R51, P2 ;  /* 0x000000335100720c */ /* 0x000ff60001761670 */
        /* <DEDUP_REMOVED lines=95> */
.L_x_1012:
[----:B------:R-:W-:Y:S05]  /*d530*/  BSYNC.RECONVERGENT B0 ;  /* 0x0000000000007941 */ /* 0x000fea0003800200 */
.L_x_1011:
        /* <DEDUP_REMOVED lines=10> */
[----:B------:R-:W-:Y:S02]  /*d5e0*/  @!P0 IADD3 R0, P2, PT, R108, R0, RZ ;  /* 0x000000006c008210 */ /* 0x000fe40007f5e0ff */
[----:B--234-:R-:W2:Y:S02]  /*d5f0*/  LD.E.128 R32, desc[UR6][R2.64] ;  /* 0x0000000602207980 */ /* 0x01cea4000c101d00 */
[----:B------:R-:W-:Y:S01]  /*d600*/  @!P0 IADD3.X R6, PT, PT, R137, R4, RZ, P2, !PT ;  /* 0x0000000489068210 */ /* 0x000fe200017fe4ff */
[C---:B------:R-:W-:Y:S02]  /*d610*/  @!P0 IMAD.SHL.U32 R10, R0.reuse, 0x2, RZ ;  /* 0x00000002000a8824 */ /* 0x040fe400078e00ff */
[----:B------:R-:W-:Y:S01]  /*d620*/  @!P0 IMAD.WIDE R4, R25, 0x2, R2 ;  /* 0x0000000219048825 */ /* 0x000fe200078e0202 */
[----:B------:R-:W-:Y:S02]  /*d630*/  @!P0 SHF.L.U64.HI R0, R0, 0x1, R6 ;  /* 0x0000000100008819 */ /* 0x000fe40000010206 */
[----:B------:R-:W-:Y:S03]  /*d640*/  @!P0 IADD3 R8, P2, PT, R10, R56, RZ ;  /* 0x000000380a088210 */ /* 0x000fe60007f5e0ff */
[----:B------:R-:W3:Y:S01]  /*d650*/  @!P0 LD.E.128 R4, desc[UR6][R4.64] ;  /* 0x0000000604048980 */ /* 0x000ee2000c101d00 */
[----:B------:R-:W-:Y:S07]  /*d660*/  @!P0 IADD3.X R9, PT, PT, R0, R55, RZ, P2, !PT ;  /* 0x0000003700098210 */ /* 0x000fee00017fe4ff */
[----:B------:R1:W4:Y:S02]  /*d670*/  @!P0 LD.E.128 R36, desc[UR6][R8.64] ;  /* 0x0000000608248980 */ /* 0x000324000c101d00 */
[----:B-1----:R-:W-:Y:S05]  /*d680*/  @!P0 IADD3 R8, P2, PT, R10, R57, RZ ;  /* 0x000000390a088210 */ /* 0x002fea0007f5e0ff */
[----:B------:R-:W-:Y:S01]  /*d690*/  @!P0 IMAD.X R9, R0, 0x1, R54, P2 ;  /* 0x0000000100098824 */ /* 0x000fe200010e0636 */
[----:B------:R-:W-:Y:S02]  /*d6a0*/  PLOP3.LUT P2, PT, PT, PT, PT, 0x80, 0x8 ;  /* 0x000000000008781c */ /* 0x000fe40003f4f070 */
[----:B------:R-:W-:Y:S02]  /*d6b0*/  @!P0 PLOP3.LUT P2, PT, P1, PT, PT, 0x80, 0x8 ;  /* 0x000000000008881c */ /* 0x000fe40000f4f070 */
[----:B------:R3:W5:Y:S01]  /*d6c0*/  @!P0 LD.E.128 R20, desc[UR6][R8.64] ;  /* 0x0000000608148980 */ /* 0x000762000c101d00 */
[----:B--2---:R-:W-:Y:S02]  /*d6d0*/  @!P0 LOP3.LUT R19, R34, 0xffff0000, RZ, 0xc0, !PT ;  /* 0xffff000022138812 */ /* 0x004fe400078ec0ff */
        /* <DEDUP_REMOVED lines=35> */
[C---:B-----5:R-:W-:Y:S01]  /*d910*/  @!P0 SHF.L.U32 R10, R20.reuse, 0x10, RZ ;  /* 0x00000010140a8819 */ /* 0x060fe200000006ff */
        /* <DEDUP_REMOVED lines=14> */
[----:B------:R-:W-:Y:S01]  /*da00*/  MOV R12, R48 ;  /* 0x00000030000c7202 */ /* 0x000fe20000000f00 */
[----:B------:R-:W-:Y:S01]  /*da10*/  @!P0 FFMA.FTZ R4, R13, R16, R4 ;  /* 0x000000100d048223 */ /* 0x000fe20000010004 */
[----:B------:R-:W-:Y:S01]  /*da20*/  @!P0 F2FP.BF16.F32.PACK_AB R0, R2, R0 ;  /* 0x000000000200823e */ /* 0x000fe200000010ff */
[----:B------:R-:W-:Y:S02]  /*da30*/  IMAD.MOV.U32 R13, RZ, RZ, R49 ;  /* 0x000000ffff0d7224 */ /* 0x000fe400078e0031 */
[----:B------:R-:W-:Y:S01]  /*da40*/  @!P0 FFMA.FTZ R5, R17, R18, R5 ;  /* 0x0000001211058223 */ /* 0x000fe20000010005 */
[----:B------:R-:W-:Y:S01]  /*da50*/  @!P0 FFMA.FTZ R6, R19, R20, R6 ;  /* 0x0000001413068223 */ /* 0x000fe20000010006 */
[----:B------:R-:W-:Y:S01]  /*da60*/  @!P0 F2FP.BF16.F32.PACK_AB R4, R4, R3 ;  /* 0x000000030404823e */ /* 0x000fe200000010ff */
[----:B------:R-:W-:Y:S01]  /*da70*/  IMAD R11, R235, 0x1c0, RZ ;  /* 0x000001c0eb0b7824 */ /* 0x000fe200078e02ff */
[----:B------:R-:W-:Y:S01]  /*da80*/  @!P0 MOV R32, R0 ;  /* 0x0000000000208202 */ /* 0x000fe20000000f00 */
[----:B------:R-:W-:Y:S04]  /*da90*/  IMAD.WIDE.U32 R12, R234, 0x1c0, R12 ;  /* 0x000001c0ea0c7825 */ /* 0x000fe800078e000c */
[----:B------:R-:W-:Y:S01]  /*daa0*/  @!P0 FFMA.FTZ R7, R9, R21, R7 ;  /* 0x0000001509078223 */ /* 0x000fe20000010007 */
[----:B------:R-:W-:Y:S01]  /*dab0*/  @!P0 FFMA.FTZ R8, R10, R22, R8 ;  /* 0x000000160a088223 */ /* 0x000fe20000010008 */
[----:B------:R-:W-:Y:S01]  /*dac0*/  @!P0 F2FP.BF16.F32.PACK_AB R5, R6, R5 ;  /* 0x000000050605823e */ /* 0x000fe200000010ff */
[----:B------:R-:W-:Y:S01]  /*dad0*/  IMAD.MOV.U32 R2, RZ, RZ, R12 ;  /* 0x000000ffff027224 */ /* 0x000fe200078e000c */
[----:B------:R-:W-:Y:S01]  /*dae0*/  IADD3 R3, PT, PT, R11, R13, RZ ;  /* 0x0000000d0b037210 */ /* 0x000fe20007ffe0ff */
[----:B------:R-:W-:Y:S01]  /*daf0*/  @!P0 IMAD.MOV.U32 R33, RZ, RZ, R4 ;  /* 0x000000ffff218224 */ /* 0x000fe200078e0004 */
[----:B------:R-:W-:Y:S02]  /*db00*/  @!P0 F2FP.BF16.F32.PACK_AB R7, R8, R7 ;  /* 0x000000070807823e */ /* 0x000fe400000010ff */
[----:B------:R-:W-:Y:S03]  /*db10*/  @!P0 MOV R34, R5 ;  /* 0x0000000500228202 */ /* 0x000fe60000000f00 */
[----:B------:R-:W-:Y:S05]  /*db20*/  @!P0 IMAD.MOV.U32 R35, RZ, RZ, R7 ;  /* 0x000000ffff238224 */ /* 0x000fea00078e0007 */
[----:B------:R1:W-:Y:S02]  /*db30*/  ST.E.128 desc[UR6][R2.64], R32 ;  /* 0x0000002002007985 */ /* 0x0003e4000c101d06 */
.L_x_1014:
[----:B------:R-:W-:Y:S05]  /*db40*/  BSYNC.RECONVERGENT B0 ;  /* 0x0000000000007941 */ /* 0x000fea0003800200 */
.L_x_1013:
[----:B------:R-:W-:Y:S01]  /*db50*/  MOV R5, R54 ;  /* 0x0000003600057202 */ /* 0x000fe20000000f00 */
[----:B------:R-:W5:Y:S01]  /*db60*/  LD.E R0, desc[UR6][R168.64+0xd0] ;  /* 0x0000d006a8007980 */ /* 0x000f62000c101900 */
[----:B-1----:R-:W-:Y:S01]  /*db70*/  MOV R3, R55 ;  /* 0x0000003700037202 */ /* 0x002fe20000000f00 */
[----:B------:R-:W-:Y:S02]  /*db80*/  IMAD.MOV.U32 R4, RZ, RZ, R57 ;  /* 0x000000ffff047224 */ /* 0x000fe400078e0039 */
[----:B------:R-:W-:Y:S02]  /*db90*/  IMAD.MOV.U32 R2, RZ, RZ, R56 ;  /* 0x000000ffff027224 */ /* 0x000fe400078e0038 */
[----:B-----5:R-:W-:Y:S05]  /*dba0*/  IMAD.U32 R0, R0, -0x80, RZ ;  /* 0xffffff8000007824 */ /* 0x020fea00078e00ff */
[C---:B------:R-:W-:Y:S02]  /*dbb0*/  LEA R57, P1, R0.reuse, R4, 0x1 ;  /* 0x0000000400397211 */ /* 0x040fe400078208ff */
[C---:B------:R-:W-:Y:S02]  /*dbc0*/  LEA R56, P0, R0.reuse, R2, 0x1 ;  /* 0x0000000200387211 */ /* 0x040fe400078008ff */
[C---:B------:R-:W-:Y:S02]  /*dbd0*/  LEA.HI.X.SX32 R54, R0.reuse, R5, 0x1, P1 ;  /* 0x0000000500367211 */ /* 0x040fe400008f0eff */
[----:B------:R-:W-:Y:S09]  /*dbe0*/  LEA.HI.X.SX32 R55, R0, R3, 0x1, P0 ;  /* 0x0000000300377211 */ /* 0x000ff200000f0eff */
.L_x_949:
[----:B------:R-:W-:Y:S05]  /*dbf0*/  BSYNC.RECONVERGENT B1 ;  /* 0x0000000000017941 */ /* 0x000fea0003800200 */
.L_x_947:
[----:B------:R-:W-:Y:S01]  /*dc00*/  ISETP.NE.U32.AND P0, PT, R250, RZ, PT ;  /* 0x000000fffa00720c */ /* 0x000fe20003f05070 */
[----:B-1----:R-:W5:Y:S01]  /*dc10*/  LD.E R4, desc[UR6][R168.64+0x128] ;  /* 0x00012806a8047980 */ /* 0x002f62000c101900 */
[----:B------:R-:W-:Y:S01]  /*dc20*/  UMOV UR4, URZ ;  /* 0x000000ff00047c82 */ /* 0x000fe20008000000 */
[----:B------:R-:W-:Y:S01]  /*dc30*/  BSSY.RECONVERGENT B0, `(.L_x_1015) ;  /* 0x0000062000007945 */ /* 0x000fe20003800200 */
[----:B------:R-:W-:Y:S02]  /*dc40*/  ISETP.NE.AND.EX P0, PT, R251, RZ, PT, P0 ;  /* 0x000000fffb00720c */ /* 0x000fe40003f05300 */
[----:B------:R-:W-:Y:S11]  /*dc50*/  IADD3 R0, P1, PT, RZ, -UR4, RZ ;  /* 0x80000004ff007c10 */ /* 0x000ff6000ff3e0ff */
[----:B------:R-:W2:Y:S04]  /*dc60*/  @!P0 LD.E R3, desc[UR6][R168.64+0x40] ;  /* 0x00004006a8038980 */ /* 0x000ea8000c101900 */
[----:B------:R-:W3:Y:S02]  /*dc70*/  @!P0 LD.E R2, desc[UR6][R168.64+0x38] ;  /* 0x00003806a8028980 */ /* 0x000ee4000c101900 */
[----:B---3--:R-:W-:Y:S02]  /*dc80*/  @!P0 IMAD.SHL.U32 R2, R2, 0x100, RZ ;  /* 0x0000010002028824 */ /* 0x008fe400078e00ff */
[----:B-----5:R-:W-:Y:S02]  /*dc90*/  IMAD.SHL.U32 R4, R4, 0x100, RZ ;  /* 0x0000010004047824 */ /* 0x020fe400078e00ff */
[----:B--2---:R-:W-:Y:S02]  /*dca0*/  @!P0 IMAD.SHL.U32 R3, R3, 0x100, RZ ;  /* 0x0000010003038824 */ /* 0x004fe400078e00ff */
[----:B------:R-:W-:Y:S02]  /*dcb0*/  IMAD.X R4, RZ, RZ, ~R4, P1 ;  /* 0x000000ffff047224 */ /* 0x000fe400008e0e04 */
[----:B------:R-:W-:Y:S02]  /*dcc0*/  @!P0 IMAD.X R3, RZ, RZ, ~R3, P1 ;  /* 0x000000ffff038224 */ /* 0x000fe400008e0e03 */
[----:B------:R-:W-:Y:S01]  /*dcd0*/  @!P0 IMAD.X R2, RZ, RZ, ~R2, P1 ;  /* 0x000000ffff028224 */ /* 0x000fe200008e0e02 */
[C---:B------:R-:W-:Y:S02]  /*dce0*/  SHF.R.S64 R5, R0.reuse, 0x1f, R4 ;  /* 0x0000001f00057819 */ /* 0x040fe40000001004 */
[C---:B----4-:R-:W-:Y:S02]  /*dcf0*/  @!P0 SHF.R.S64 R6, R0.reuse, 0x1f, R3 ;  /* 0x0000001f00068819 */ /* 0x050fe40000001003 */
[----:B------:R-:W-:Y:S02]  /*dd00*/  @!P0 SHF.R.S64 R0, R0, 0x1f, R2 ;  /* 0x0000001f00008819 */ /* 0x000fe40000001002 */
[----:B------:R-:W-:Y:S02]  /*dd10*/  IADD3 R27, P3, PT, R27, R5, RZ ;  /* 0x000000051b1b7210 */ /* 0x000fe40007f7e0ff */
[----:B------:R-:W-:Y:S02]  /*dd20*/  @!P0 IADD3 R76, P2, PT, R6, R76, RZ ;  /* 0x0000004c064c8210 */ /* 0x000fe40007f5e0ff */
[----:B------:R-:W-:Y:S02]  /*dd30*/  @!P0 IADD3 R59, P1, PT, R0, R59, RZ ;  /* 0x0000003b003b8210 */ /* 0x000fe40007f3e0ff */
[----:B------:R-:W-:Y:S02]  /*dd40*/  LEA.HI.X.SX32 R26, R4, R26, 0x1, P3 ;  /* 0x0000001a041a7211 */ /* 0x000fe400018f0eff */
[----:B------:R-:W-:Y:S02]  /*dd50*/  @!P0 LEA.HI.X.SX32 R75, R3, R75, 0x1, P2 ;  /* 0x0000004b034b8211 */ /* 0x000fe400010f0eff */
[----:B------:R-:W-:Y:S01]  /*dd60*/  @!P0 LEA.HI.X.SX32 R58, R2, R58, 0x1, P1 ;  /* 0x0000003a023a8211 */ /* 0x000fe200008f0eff */
[----:B------:R-:W-:Y:S06]  /*dd70*/  @!P0 BRA `(.L_x_1016) ;  /* 0x0000000400348947 */ /* 0x000fec0003800000 */
[----:B------:R-:W-:Y:S11]  /*dd80*/  ISETP.GT.AND P0, PT, R86, R94, PT ;  /* 0x0000005e5600720c */ /* 0x000ff60003f04270 */
[----:B------:R-:W-:Y:S02]  /*dd90*/  @!UPT UIADD3 URZ, UPT, UPT, URZ, URZ, URZ ;  /* 0x000000fffffff290 */ /* 0x000fe4000fffe0ff */
[----:B------:R-:W-:Y:S05]  /*dda0*/  @!P0 BRA `(.L_x_1016) ;  /* 0x0000000400288947 */ /* 0x000fea0003800000 */
[----:B------:R-:W2:Y:S01]  /*ddb0*/  LD.E R2, desc[UR6][R168.64+0x170] ;  /* 0x00017006a8027980 */ /* 0x000ea2000c101900 */
[----:B------:R-:W-:Y:S02]  /*ddc0*/  IABS R3, R85 ;  /* 0x0000005500037213 */ /* 0x000fe40000000000 */
[----:B------:R-:W-:Y:S01]  /*ddd0*/  IABS R5, R78 ;  /* 0x0000004e00057213 */ /* 0x000fe20000000000 */
[----:B------:R-:W3:Y:S01]  /*dde0*/  LD.E.64 R12, desc[UR6][R168.64+0x28] ;  /* 0x00002806a80c7980 */ /* 0x000ee2000c101b00 */
[-C--:B--2---:R-:W-:Y:S02]  /*ddf0*/  IABS R4, R2.reuse ;  /* 0x0000000200047213 */ /* 0x084fe40000000000 */
[----:B------:R-:W-:Y:S02]  /*de00*/  IABS R8, R2 ;  /* 0x0000000200087213 */ /* 0x000fe40000000000 */
[----:B------:R-:W1:Y:S03]  /*de10*/  I2F.RP R6, R4 ;  /* 0x0000000400067306 */ /* 0x000e660000209400 */
[----:B------:R-:W-:Y:S07]  /*de20*/  IMAD.MOV R8, RZ, RZ, -R8 ;  /* 0x000000ffff087224 */ /* 0x000fee00078e0a08 */
[----:B-1----:R-:W1:Y:S02]  /*de30*/  MUFU.RCP R6, R6 ;  /* 0x0000000600067308 */ /* 0x002e640000001000 */
[----:B-1----:R-:W-:Y:S08]  /*de40*/  VIADD R6, R6, 0xffffffe ;  /* 0x0ffffffe06067836 */ /* 0x002ff00000000000 */
[----:B------:R-:W1:Y:S02]  /*de50*/  F2I.FTZ.U32.TRUNC.NTZ R7, R6 ;  /* 0x0000000600077305 */ /* 0x000e64000021f000 */
[--C-:B-1----:R-:W-:Y:S01]  /*de60*/  IMAD.MOV R0, RZ, RZ, -R7.reuse ;  /* 0x000000ffff007224 */ /* 0x102fe200078e0a07 */
[----:B------:R-:W-:Y:S03]  /*de70*/  MOV R6, RZ ;  /* 0x000000ff00067202 */ /* 0x000fe60000000f00 */
[----:B------:R-:W-:Y:S04]  /*de80*/  IMAD R0, R0, R4, RZ ;  /* 0x0000000400007224 */ /* 0x000fe800078e02ff */
[----:B------:R-:W-:Y:S04]  /*de90*/  IMAD.HI.U32 R7, R7, R0, R6 ;  /* 0x0000000007077227 */ /* 0x000fe800078e0006 */
[----:B------:R-:W-:Y:S02]  /*dea0*/  IMAD.MOV.U32 R6, RZ, RZ, R3 ;  /* 0x000000ffff067224 */ /* 0x000fe400078e0003 */
[C---:B------:R-:W-:Y:S04]  /*deb0*/  IMAD.HI.U32 R0, R7.reuse, R5, RZ ;  /* 0x0000000507007227 */ /* 0x040fe800078e00ff */
[----:B------:R-:W-:Y:S04]  /*dec0*/  IMAD.HI.U32 R3, R7, R6, RZ ;  /* 0x0000000607037227 */ /* 0x000fe800078e00ff */
[CC--:B------:R-:W-:Y:S02]  /*ded0*/  IMAD R6, R3.reuse, R8.reuse, R6 ;  /* 0x0000000803067224 */ /* 0x0c0fe400078e0206 */
[----:B------:R-:W-:Y:S03]  /*dee0*/  IMAD R5, R0, R8, R5 ;  /* 0x0000000800057224 */ /* 0x000fe600078e0205 */
[C---:B------:R-:W-:Y:S02]  /*def0*/  ISETP.GT.U32.AND P1, PT, R4.reuse, R6, PT ;  /* 0x000000060400720c */ /* 0x040fe40003f24070 */
[----:B------:R-:W-:Y:S11]  /*df00*/  ISETP.GT.U32.AND P0, PT, R4, R5, PT ;  /* 0x000000050400720c */ /* 0x000ff60003f04070 */
[----:B------:R-:W-:Y:S01]  /*df10*/  @!P1 IADD3 R3, PT, PT, R3, 0x1, RZ ;  /* 0x0000000103039810 */ /* 0x000fe20007ffe0ff */
[----:B------:R-:W-:Y:S01]  /*df20*/  @!P1 IMAD.IADD R6, R6, 0x1, -R4 ;  /* 0x0000000106069824 */ /* 0x000fe200078e0a04 */
[-C--:B------:R-:W-:Y:S01]  /*df30*/  @!P0 IADD3 R5, PT, PT, R5, -R4.reuse, RZ ;  /* 0x8000000405058210 */ /* 0x080fe20007ffe0ff */
[----:B------:R-:W-:Y:S01]  /*df40*/  @!P0 VIADD R0, R0, 0x1 ;  /* 0x0000000100008836 */ /* 0x000fe20000000000 */
[----:B------:R-:W-:Y:S02]  /*df50*/  ISETP.NE.AND P0, PT, R2, RZ, PT ;  /* 0x000000ff0200720c */ /* 0x000fe40003f05270 */
[-C--:B------:R-:W-:Y:S02]  /*df60*/  ISETP.GE.U32.AND P2, PT, R5, R4.reuse, PT ;  /* 0x000000040500720c */ /* 0x080fe40003f46070 */
[----:B------:R-:W-:Y:S02]  /*df70*/  ISETP.GE.U32.AND P3, PT, R6, R4, PT ;  /* 0x000000040600720c */ /* 0x000fe40003f66070 */
[-C--:B------:R-:W-:Y:S01]  /*df80*/  LOP3.LUT R4, R78, R2.reuse, RZ, 0x3c, !PT ;  /* 0x000000024e047212 */ /* 0x080fe200078e3cff */
[----:B------:R-:W2:Y:S01]  /*df90*/  LD.E.64 R6, desc[UR6][R168.64+0x40] ;  /* 0x00004006a8067980 */ /* 0x000ea2000c101b00 */
[-C--:B------:R-:W-:Y:S02]  /*dfa0*/  LOP3.LUT R5, R85, R2.reuse, RZ, 0x3c, !PT ;  /* 0x0000000255057212 */ /* 0x080fe400078e3cff */
[----:B------:R-:W-:Y:S02]  /*dfb0*/  ISETP.GE.AND P4, PT, R4, RZ, PT ;  /* 0x000000ff0400720c */ /* 0x000fe40003f86270 */
[----:B------:R-:W-:Y:S02]  /*dfc0*/  ISETP.GE.AND P5, PT, R5, RZ, PT ;  /* 0x000000ff0500720c */ /* 0x000fe40003fa6270 */
[----:B------:R-:W-:Y:S01]  /*dfd0*/  LOP3.LUT R5, RZ, R2, RZ, 0x33, !PT ;  /* 0x00000002ff057212 */ /* 0x000fe200078e33ff */
[----:B------:R-:W-:Y:S02]  /*dfe0*/  @P2 VIADD R0, R0, 0x1 ;  /* 0x0000000100002836 */ /* 0x000fe40000000000 */
[----:B------:R-:W-:Y:S06]  /*dff0*/  @P3 VIADD R3, R3, 0x1 ;  /* 0x0000000103033836 */ /* 0x000fec0000000000 */
[----:B------:R-:W-:Y:S02]  /*e000*/  @!P4 IADD3 R0, PT, PT, -R0, RZ, RZ ;  /* 0x000000ff0000c210 */ /* 0x000fe40007ffe1ff */
[----:B------:R-:W-:Y:S02]  /*e010*/  @!P5 IMAD.MOV R3, RZ, RZ, -R3 ;  /* 0x000000ffff03d224 */ /* 0x000fe400078e0a03 */
[C---:B------:R-:W-:Y:S03]  /*e020*/  SEL R4, R5.reuse, R0, !P0 ;  /* 0x0000000005047207 */ /* 0x040fe60004000000 */
[----:B------:R-:W-:Y:S02]  /*e030*/  SEL R0, R5, R3, !P0 ;  /* 0x0000000305007207 */ /* 0x000fe40004000000 */
[-C--:B------:R-:W-:Y:S02]  /*e040*/  LEA R10, P1, R4, R238.reuse, 0x2 ;  /* 0x000000ee040a7211 */ /* 0x080fe400078210ff */
[----:B------:R-:W-:Y:S02]  /*e050*/  LEA R8, P0, R0, R238, 0x2 ;  /* 0x000000ee00087211 */ /* 0x000fe400078010ff */
[-C--:B------:R-:W-:Y:S02]  /*e060*/  LEA.HI.X.SX32 R11, R4, R239.reuse, 0x2, P1 ;  /* 0x000000ef040b7211 */ /* 0x080fe400008f16ff */
[C---:B------:R-:W-:Y:S01]  /*e070*/  LEA.HI.X.SX32 R9, R0.reuse, R239, 0x2, P0 ;  /* 0x000000ef00097211 */ /* 0x040fe200000f16ff */
[----:B------:R-:W-:Y:S02]  /*e080*/  IMAD.IADD R0, R0, 0x1, -R4 ;  /* 0x0000000100007824 */ /* 0x000fe400078e0a04 */
[----:B------:R-:W4:Y:S02]  /*e090*/  LD.E R5, desc[UR6][R10.64] ;  /* 0x000000060a057980 */ /* 0x000f24000c101900 */
[----:B------:R-:W-:Y:S02]  /*e0a0*/  IMAD R0, R0, R2, -0x100 ;  /* 0xffffff0000007424 */ /* 0x000fe400078e0202 */
[----:B------:R-:W4:Y:S03]  /*e0b0*/  LD.E R3, desc[UR6][R8.64] ;  /* 0x0000000608037980 */ /* 0x000f26000c101900 */
[----:B------:R-:W-:Y:S01]  /*e0c0*/  SHF.R.S32.HI R16, RZ, 0x1f, R0 ;  /* 0x0000001fff107819 */ /* 0x000fe20000011400 */
[----:B------:R-:W5:Y:S06]  /*e0d0*/  LD.E.64 R10, desc[UR6][R168.64+0x38] ;  /* 0x00003806a80a7980 */ /* 0x000f6c000c101b00 */
[----:B------:R-:W5:Y:S01]  /*e0e0*/  LD.E.64 R8, desc[UR6][R168.64+0x20] ;  /* 0x00002006a8087980 */ /* 0x000f62000c101b00 */
[----:B--2---:R-:W-:Y:S04]  /*e0f0*/  IMAD R2, R7, R0, RZ ;  /* 0x0000000007027224 */ /* 0x004fe800078e02ff */
[C---:B------:R-:W-:Y:S01]  /*e100*/  IMAD R7, R6.reuse, R16, R2 ;  /* 0x0000001006077224 */ /* 0x040fe200078e0202 */
[----:B----4-:R-:W-:Y:S01]  /*e110*/  IADD3 R17, PT, PT, R5, -R3, RZ ;  /* 0x8000000305117210 */ /* 0x010fe20007ffe0ff */
[----:B------:R-:W-:Y:S03]  /*e120*/  IMAD.WIDE.U32 R4, R6, R0, RZ ;  /* 0x0000000006047225 */ /* 0x000fe600078e00ff */
[----:B------:R-:W-:Y:S01]  /*e130*/  SHF.R.S32.HI R18, RZ, 0x1f, R17 ;  /* 0x0000001fff127819 */ /* 0x000fe20000011411 */
[----:B------:R-:W-:Y:S02]  /*e140*/  IMAD.IADD R5, R5, 0x1, R7 ;  /* 0x0000000105057824 */ /* 0x000fe400078e0207 */
[----:B---3--:R-:W-:Y:S03]  /*e150*/  IMAD.WIDE.U32 R4, R17, R12, R4 ;  /* 0x0000000c11047225 */ /* 0x008fe600078e0004 */
[----:B------:R-:W-:Y:S01]  /*e160*/  LEA R76, P1, R4, R76, 0x1 ;  /* 0x0000004c044c7211 */ /* 0x000fe200078208ff */
[-C--:B-----5:R-:W-:Y:S04]  /*e170*/  IMAD R2, R9, R17.reuse, RZ ;  /* 0x0000001109027224 */ /* 0x0a0fe800078e02ff */
[C---:B------:R-:W-:Y:S02]  /*e180*/  IMAD R6, R8.reuse, R18, R2 ;  /* 0x0000001208067224 */ /* 0x040fe400078e0202 */
[-C--:B------:R-:W-:Y:S04]  /*e190*/  IMAD.WIDE.U32 R2, R8, R17.reuse, RZ ;  /* 0x0000001108027225 */ /* 0x080fe800078e00ff */
[----:B------:R-:W-:Y:S01]  /*e1a0*/  IMAD R17, R13, R17, RZ ;  /* 0x000000110d117224 */ /* 0x000fe200078e02ff */
[----:B------:R-:W-:Y:S01]  /*e1b0*/  IADD3 R3, PT, PT, R3, R6, RZ ;  /* 0x0000000603037210 */ /* 0x000fe20007ffe0ff */
[----:B------:R-:W-:Y:S02]  /*e1c0*/  IMAD R6, R11, R0, RZ ;  /* 0x000000000b067224 */ /* 0x000fe400078e02ff */
[----:B------:R-:W-:Y:S04]  /*e1d0*/  IMAD.WIDE.U32 R2, R0, R10, R2 ;  /* 0x0000000a00027225 */ /* 0x000fe800078e0002 */
[----:B------:R-:W-:Y:S01]  /*e1e0*/  IMAD R0, R12, R18, R17 ;  /* 0x000000120c007224 */ /* 0x000fe200078e0211 */
[----:B------:R-:W-:Y:S01]  /*e1f0*/  LEA R59, P0, R2, R59, 0x1 ;  /* 0x0000003b023b7211 */ /* 0x000fe200078008ff */
[----:B------:R-:W-:Y:S02]  /*e200*/  IMAD R10, R10, R16, R6 ;  /* 0x000000100a0a7224 */ /* 0x000fe400078e0206 */
[----:B------:R-:W-:Y:S03]  /*e210*/  IMAD.IADD R0, R5, 0x1, R0 ;  /* 0x0000000105007824 */ /* 0x000fe600078e0200 */
[----:B------:R-:W-:Y:S02]  /*e220*/  IADD3 R10, PT, PT, R3, R10, RZ ;  /* 0x0000000a030a7210 */ /* 0x000fe40007ffe0ff */
[----:B------:R-:W-:Y:S02]  /*e230*/  LEA.HI.X R75, R4, R75, R0, 0x1, P1 ;  /* 0x0000004b044b7211 */ /* 0x000fe400008f0c00 */
[----:B------:R-:W-:Y:S02]  /*e240*/  LEA.HI.X R58, R2, R58, R10, 0x1, P0 ;  /* 0x0000003a023a7211 */ /* 0x000fe400000f0c0a */
.L_x_1016:
[----:B------:R-:W-:Y:S05]  /*e250*/  BSYNC.RECONVERGENT B0 ;  /* 0x0000000000007941 */ /* 0x000fea0003800200 */
.L_x_1015:
[----:B------:R-:W-:Y:S11]  /*e260*/  ISETP.GT.AND P0, PT, R86, R94, PT ;  /* 0x0000005e5600720c */ /* 0x000ff60003f04270 */
[----:B------:R-:W-:Y:S02]  /*e270*/  @!UPT UIADD3 URZ, UPT, UPT, URZ, URZ, URZ ;  /* 0x000000fffffff290 */ /* 0x000fe4000fffe0ff */
[----:B------:R-:W-:Y:S05]  /*e280*/  @P0 BRA `(.L_x_1017) ;  /* 0xffffff4400c40947 */ /* 0x000fea000383ffff */
.L_x_946:
[----:B------:R-:W-:Y:S05]  /*e290*/  WARPSYNC.ALL ;  /* 0x0000000000007948 */ /* 0x000fea0003800000 */
[----:B------:R-:W-:Y:S06]  /*e2a0*/  BAR.SYNC.DEFER_BLOCKING 0x0 ;  /* 0x0000000000007b1d */ /* 0x000fec0000010000 */
[----:B------:R-:W2:Y:S01]  /*e2b0*/  LD.E R37, desc[UR6][R168.64+0xd0] ;  /* 0x0000d006a8257980 */ /* 0x000ea2000c101900 */
[----:B------:R-:W-:Y:S01]  /*e2c0*/  BSSY.RECONVERGENT B2, `(.L_x_1018) ;  /* 0x00002d8000027945 */ /* 0x000fe20003800200 */
[C---:B------:R-:W-:Y:S01]  /*e2d0*/  SHF.L.U64.HI R38, R98.reuse, 0x4, R99 ;  /* 0x0000000462267819 */ /* 0x040fe20000010263 */
[----:B------:R-:W-:Y:S01]  /*e2e0*/  IMAD.SHL.U32 R30, R98, 0x10, RZ ;  /* 0x00000010621e7824 */ /* 0x000fe200078e00ff */
[----:B--2---:R-:W-:-:S13]  /*e2f0*/  ISETP.NE.AND P0, PT, R37, RZ, PT ;  /* 0x000000ff2500720c */ /* 0x004fda0003f05270 */
[----:B------:R-:W-:Y:S05]  /*e300*/  @P0 BRA `(.L_x_1019) ;  /* 0x0000000000dc0947 */ /* 0x000fea0003800000 */
[----:B------:R-:W2:Y:S01]  /*e310*/  LDL R0, [R1] ;  /* 0x0000000001007983 */ /* 0x000ea20000100800 */
[----:B------:R-:W-:Y:S01]  /*e320*/  BSSY.RECONVERGENT B0, `(.L_x_1020) ;  /* 0x000000c000007945 */ /* 0x000fe20003800200 */
[----:B--2---:R-:W-:-:S04]  /*e330*/  IADD3 R0, PT, PT, -R151, R0, RZ ;  /* 0x0000000097007210 */ /* 0x004fc80007ffe1ff */
[----:B------:R-:W-:-:S13]  /*e340*/  ISETP.GE.AND P0, PT, R60, R0, PT ;  /* 0x000000003c00720c */ /* 0x000fda0003f06270 */
[----:B------:R-:W-:Y:S05]  /*e350*/  @P0 BRA `(.L_x_1021) ;  /* 0x0000000000200947 */ /* 0x000fea0003800000 */
[----:B-----5:R-:W-:-:S13]  /*e360*/  ISETP.GE.AND P0, PT, R14, R248, PT ;  /* 0x000000f80e00720c */ /* 0x020fda0003f06270 */
[----:B------:R-:W-:Y:S05]  /*e370*/  @P0 BRA `(.L_x_1022) ;  /* 0x0000000000140947 */ /* 0x000fea0003800000 */
[----:B------:R-:W-:Y:S01]  /*e380*/  @!PT LDS RZ, [RZ] ;  /* 0x00000000fffff984 */ /* 0x000fe20000000800 */
[----:B------:R-:W-:Y:S01]  /*e390*/  @!PT LDS RZ, [RZ] ;  /* 0x00000000fffff984 */ /* 0x000fe20000000800 */
[----:B------:R-:W-:Y:S01]  /*e3a0*/  @!PT LDS RZ, [RZ] ;  /* 0x00000000fffff984 */ /* 0x000fe20000000800 */
[----:B------:R1:W-:Y:S01]  /*e3b0*/  LDGSTS.E.BYPASS.LTC128B.128 [R79], desc[UR6][R100.64] ;  /* 0x00000000644f7fae */ /* 0x0003e2000b981a06 */
[----:B------:R-:W-:Y:S05]  /*e3c0*/  BRA `(.L_x_1021) ;  /* 0x0000000000047947 */ /* 0x000fea0003800000 */
.L_x_1022:
[----:B------:R2:W-:Y:S02]  /*e3d0*/  STS.128 [R79], RZ ;  /* 0x000000ff4f007388 */ /* 0x0005e40000000c00 */
.L_x_1021:
[----:B------:R-:W-:Y:S05]  /*e3e0*/  BSYNC.RECONVERGENT B0 ;  /* 0x0000000000007941 */ /* 0x000fea0003800200 */
.L_x_1020:
[----:B------:R-:W-:Y:S01]  /*e3f0*/  VIADD R47, R60, 0x10 ;  /* 0x000000103c2f7836 */ /* 0x000fe20000000000 */
[----:B------:R-:W-:Y:S01]  /*e400*/  LEA R2, P0, R30, R100, 0x1 ;  /* 0x000000641e027211 */ /* 0x000fe200078008ff */
[C---:B------:R-:W-:Y:S01]  /*e410*/  VIADD R40, R60.reuse, 0x20 ;  /* 0x000000203c287836 */ /* 0x040fe20000000000 */
[----:B------:R-:W-:Y:S01]  /*e420*/  BSSY.RECONVERGENT B0, `(.L_x_1023) ;  /* 0x000000e000007945 */ /* 0x000fe20003800200 */
[----:B------:R-:W-:Y:S01]  /*e430*/  VIADD R31, R60, 0x30 ;  /* 0x000000303c1f7836 */ /* 0x000fe20000000000 */
[-C--:B------:R-:W-:Y:S02]  /*e440*/  ISETP.GE.AND P1, PT, R47, R0.reuse, PT ;  /* 0x000000002f00720c */ /* 0x080fe40003f26270 */
[-C--:B------:R-:W-:Y:S02]  /*e450*/  ISETP.GE.AND P2, PT, R40, R0.reuse, PT ;  /* 0x000000002800720c */ /* 0x080fe40003f46270 */
[----:B------:R-:W-:Y:S02]  /*e460*/  ISETP.GE.AND P3, PT, R31, R0, PT ;  /* 0x000000001f00720c */ /* 0x000fe40003f66270 */
[----:B------:R-:W-:-:S07]  /*e470*/  LEA.HI.X R3, R30, R101, R38, 0x1, P0 ;  /* 0x000000651e037211 */ /* 0x000fce00000f0c26 */
[----:B------:R-:W-:Y:S05]  /*e480*/  @P1 BRA `(.L_x_1024) ;  /* 0x00000000001c1947 */ /* 0x000fea0003800000 */
[----:B-----5:R-:W-:-:S13]  /*e490*/  ISETP.GE.AND P0, PT, R14, R248, PT ;  /* 0x000000f80e00720c */ /* 0x020fda0003f06270 */
[----:B------:R3:W-:Y:S01]  /*e4a0*/  @P0 STS.128 [R79+0x800], RZ ;  /* 0x000800ff4f000388 */ /* 0x0007e20000000c00 */
[----:B------:R-:W-:Y:S05]  /*e4b0*/  @P0 BRA `(.L_x_1024) ;  /* 0x0000000000100947 */ /* 0x000fea0003800000 */
[----:B------:R-:W-:Y:S01]  /*e4c0*/  @!PT LDS RZ, [RZ] ;  /* 0x00000000fffff984 */ /* 0x000fe20000000800 */
[----:B------:R-:W-:Y:S01]  /*e4d0*/  @!PT LDS RZ, [RZ] ;  /* 0x00000000fffff984 */ /* 0x000fe20000000800 */
[----:B------:R-:W-:Y:S01]  /*e4e0*/  @!PT LDS RZ, [RZ] ;  /* 0x00000000fffff984 */ /* 0x000fe20000000800 */
[----:B------:R4:W-:Y:S02]  /*e4f0*/  LDGSTS.E.BYPASS.LTC128B.128 [R79+0x800], desc[UR6][R2.64] ;  /* 0x00800000024f7fae */ /* 0x0009e4000b981a06 */
.L_x_1024:
[----:B------:R-:W-:Y:S05]  /*e500*/  BSYNC.RECONVERGENT B0 ;  /* 0x0000000000007941 */ /* 0x000fea0003800200 */
.L_x_1023:
[----:B------:R-:W-:Y:S04]  /*e510*/  BSSY.RECONVERGENT B0, `(.L_x_1025) ;  /* 0x000000b000007945 */ /* 0x000fe80003800200 */
[----:B------:R-:W-:Y:S05]  /*e520*/  @P2 BRA `(.L_x_1026) ;  /* 0x0000000000242947 */ /* 0x000fea0003800000 */
[----:B-----5:R-:W-:-:S13]  /*e530*/  ISETP.GE.AND P0, PT, R14, R248, PT ;  /* 0x000000f80e00720c */ /* 0x020fda0003f06270 */
        /* <DEDUP_REMOVED lines=8> */
.L_x_1026:
[----:B------:R-:W-:Y:S05]  /*e5c0*/  BSYNC.RECONVERGENT B0 ;  /* 0x0000000000007941 */ /* 0x000fea0003800200 */
.L_x_1025:
[----:B------:R-:W-:Y:S05]  /*e5d0*/  @P3 BRA `(.L_x_1027) ;  /* 0x0000002800983947 */ /* 0x000fea0003800000 */
[----:B-----5:R-:W-:-:S13]  /*e5e0*/  ISETP.GE.AND P0, PT, R14, R248, PT ;  /* 0x000000f80e00720c */ /* 0x020fda0003f06270 */
[----:B------:R1:W-:Y:S01]  /*e5f0*/  @P0 STS.128 [R79+0x1800], RZ ;  /* 0x001800ff4f000388 */ /* 0x0003e20000000c00 */
[----:B------:R-:W-:Y:S05]  /*e600*/  @P0 BRA `(.L_x_1027) ;  /* 0x00000028008c0947 */ /* 0x000fea0003800000 */
[----:B----4-:R-:W-:-:S04]  /*e610*/  LEA R2, P0, R98, R2, 0x6 ;  /* 0x0000000262027211 */ /* 0x010fc800078030ff */
[----:B------:R-:W-:-:S05]  /*e620*/  LEA.HI.X R3, R98, R3, R99, 0x6, P0 ;  /* 0x0000000362037211 */ /* 0x000fca00000f3463 */
[----:B------:R-:W-:Y:S01]  /*e630*/  @!PT LDS RZ, [RZ] ;  /* 0x00000000fffff984 */ /* 0x000fe20000000800 */
[----:B------:R-:W-:Y:S01]  /*e640*/  @!PT LDS RZ, [RZ] ;  /* 0x00000000fffff984 */ /* 0x000fe20000000800 */
[----:B------:R-:W-:Y:S01]  /*e650*/  @!PT LDS RZ, [RZ] ;  /* 0x00000000fffff984 */ /* 0x000fe20000000800 */
[----:B------:R4:W-:Y:S01]  /*e660*/  LDGSTS.E.BYPASS.LTC128B.128 [R79+0x1800], desc[UR6][R2.64] ;  /* 0x01800000024f7fae */ /* 0x0009e2000b981a06 */
[----:B------:R-:W-:Y:S05]  /*e670*/  BRA `(.L_x_1027) ;  /* 0x0000002800707947 */ /* 0x000fea0003800000 */
.L_x_1019:
[----:B------:R-:W2:Y:S01]  /*e680*/  LD.E.64 R2, desc[UR6][R168.64+0xf0] ;  /* 0x0000f006a8027980 */ /* 0x000ea2000c101b00 */
[----:B------:R-:W1:Y:S03]  /*e690*/  S2R R0, SR_CTAID.Y ;  /* 0x0000000000007919 */ /* 0x000e660000002600 */
[----:B------:R-:W3:Y:S04]  /*e6a0*/  LD.E.U8 R4, desc[UR6][R168.64+0x1b3] ;  /* 0x0001b306a8047980 */ /* 0x000ee8000c101100 */
[----:B------:R-:W5:Y:S04]  /*e6b0*/  LD.E.64 R28, desc[UR6][R168.64+0x148] ;  /* 0x00014806a81c7980 */ /* 0x000f68000c101b00 */
[----:B------:R-:W5:Y:S01]  /*e6c0*/  LD.E.64 R26, desc[UR6][R168.64+0x150] ;  /* 0x00015006a81a7980 */ /* 0x000f62000c101b00 */
[----:B--2---:R-:W-:-:S04]  /*e6d0*/  ISETP.NE.U32.AND P0, PT, R2, RZ, PT ;  /* 0x000000ff0200720c */ /* 0x004fc80003f05070 */
[----:B------:R-:W-:-:S13]  /*e6e0*/  ISETP.NE.AND.EX P0, PT, R3, RZ, PT, P0 ;  /* 0x000000ff0300720c */ /* 0x000fda0003f05300 */
[----:B-1----:R-:W-:-:S04]  /*e6f0*/  @P0 LEA R2, P1, R0, R2, 0x2 ;  /* 0x0000000200020211 */ /* 0x002fc800078210ff */
[----:B------:R-:W-:Y:S01]  /*e700*/  @P0 LEA.HI.X R3, R0, R3, RZ, 0x2, P1 ;  /* 0x0000000300030211 */ /* 0x000fe200008f14ff */
[----:B------:R-:W-:-:S06]  /*e710*/  IMAD.MOV.U32 R0, RZ, RZ, RZ ;  /* 0x000000ffff007224 */ /* 0x000fcc00078e00ff */
[----:B------:R1:W2:Y:S01]  /*e720*/  @P0 LD.E R0, desc[UR6][R2.64] ;  /* 0x0000000602000980 */ /* 0x0002a2000c101900 */
[----:B------:R-:W-:Y:S01]  /*e730*/  IMAD.SHL.U32 R45, R152, 0x4, RZ ;  /* 0x00000004982d7824 */ /* 0x000fe200078e00ff */
[----:B---3--:R-:W-:-:S04]  /*e740*/  ISETP.NE.AND P2, PT, R4, RZ, PT ;  /* 0x000000ff0400720c */ /* 0x008fc80003f45270 */
[----:B------:R-:W-:Y:S02]  /*e750*/  LOP3.LUT R45, R45, 0x1c, RZ, 0xc0, !PT ;  /* 0x0000001c2d2d7812 */ /* 0x000fe400078ec0ff */
[----:B-1----:R-:W-:Y:S01]  /*e760*/  LEA.HI R3, R37, R37, RZ, 0x1 ;  /* 0x0000002525037211 */ /* 0x002fe200078f08ff */
[----:B--2---:R-:W-:-:S03]  /*e770*/  IMAD.IADD R2, R103, 0x1, R0 ;  /* 0x0000000167027824 */ /* 0x004fc600078e0200 */
[----:B------:R-:W-:-:S05]  /*e780*/  SHF.R.S32.HI R0, RZ, 0x1, R3 ;  /* 0x00000001ff007819 */ /* 0x000fca0000011403 */
[----:B------:R-:W-:-:S05]  /*e790*/  IMAD R3, R2, R0, RZ ;  /* 0x0000000002037224 */ /* 0x000fca00078e02ff */
[----:B------:R-:W-:-:S04]  /*e7a0*/  IADD3 R2, P1, PT, R45, R3, RZ ;  /* 0x000000032d027210 */ /* 0x000fc80007f3e0ff */
[----:B------:R-:W-:Y:S02]  /*e7b0*/  IADD3 R45, P0, PT, R45, R2, RZ ;  /* 0x000000022d2d7210 */ /* 0x000fe40007f1e0ff */
[----:B------:R-:W-:-:S05]  /*e7c0*/  LEA.HI.X.SX32 R3, R3, RZ, 0x1, P1 ;  /* 0x000000ff03037211 */ /* 0x000fca00008f0eff */
[----:B------:R-:W-:Y:S01]  /*e7d0*/  IMAD.X R46, RZ, RZ, R3, P0 ;  /* 0x000000ffff2e7224 */ /* 0x000fe200000e0603 */
[----:B------:R-:W-:Y:S06]  /*e7e0*/  @!P2 BRA `(.L_x_1028) ;  /* 0x0000000c00e0a947 */ /* 0x000fec0003800000 */
[----:B------:R-:W2:Y:S04]  /*e7f0*/  LDL R5, [R1] ;  /* 0x0000000001057983 */ /* 0x000ea80000100800 */
[----:B------:R1:W5:Y:S01]  /*e800*/  LD.E R24, desc[UR6][R168.64+0xc0] ;  /* 0x0000c006a8187980 */ /* 0x000362000c101900 */
[C---:B------:R-:W-:Y:S01]  /*e810*/  IMAD.SHL.U32 R0, R2.reuse, 0x2, RZ ;  /* 0x0000000202007824 */ /* 0x040fe200078e00ff */
[----:B------:R-:W-:Y:S01]  /*e820*/  SHF.L.U64.HI R2, R2, 0x1, R3 ;  /* 0x0000000102027819 */ /* 0x000fe20000010203 */
[----:B------:R-:W-:Y:S03]  /*e830*/  BSSY.RECONVERGENT B1, `(.L_x_1029) ;  /* 0x0000040000017945 */ /* 0x000fe60003800200 */
[----:B-----5:R-:W-:-:S02]  /*e840*/  IADD3 R22, P1, PT, R28, R0, RZ ;  /* 0x000000001c167210 */ /* 0x020fc40007f3e0ff */
[----:B------:R-:W-:-:S03]  /*e850*/  IADD3 R20, P0, PT, R26, R0, RZ ;  /* 0x000000001a147210 */ /* 0x000fc60007f1e0ff */
[--C-:B------:R-:W-:Y:S02]  /*e860*/  IMAD.X R23, R29, 0x1, R2.reuse, P1 ;  /* 0x000000011d177824 */ /* 0x100fe400008e0602 */
[----:B------:R-:W-:Y:S02]  /*e870*/  IMAD.X R21, R27, 0x1, R2, P0 ;  /* 0x000000011b157824 */ /* 0x000fe400000e0602 */
[----:B--2---:R-:W-:-:S05]  /*e880*/  IMAD.IADD R25, R5, 0x1, -R151 ;  /* 0x0000000105197824 */ /* 0x004fca00078e0a97 */
[----:B------:R-:W-:-:S13]  /*e890*/  ISETP.GE.AND P2, PT, R60, R25, PT ;  /* 0x000000193c00720c */ /* 0x000fda0003f46270 */
[----:B-1----:R-:W-:Y:S05]  /*e8a0*/  @P2 BRA `(.L_x_1030) ;  /* 0x0000000000e02947 */ /* 0x002fea0003800000 */
[----:B------:R-:W-:-:S13]  /*e8b0*/  ISETP.GE.AND P0, PT, R14, R24, PT ;  /* 0x000000180e00720c */ /* 0x000fda0003f06270 */
[----:B------:R-:W-:Y:S05]  /*e8c0*/  @P0 BRA `(.L_x_1031) ;  /* 0x0000000000d40947 */ /* 0x000fea0003800000 */
[----:B------:R-:W-:Y:S01]  /*e8d0*/  IMAD.MOV.U32 R4, RZ, RZ, R100 ;  /* 0x000000ffff047224 */ /* 0x000fe200078e0064 */
[----:B------:R-:W-:-:S06]  /*e8e0*/  MOV R5, R101 ;  /* 0x0000006500057202 */ /* 0x000fcc0000000f00 */
[----:B------:R-:W5:Y:S01]  /*e8f0*/  LD.E.128 R4, desc[UR6][R4.64] ;  /* 0x0000000604047980 */ /* 0x000f62000c101d00 */
[----:B------:R-:W-:Y:S01]  /*e900*/  ISETP.GE.AND P0, PT, R14, R37, PT ;  /* 0x000000250e00720c */ /* 0x000fe20003f06270 */
[----:B------:R-:W-:-:S12]  /*e910*/  BSSY.RECONVERGENT B0, `(.L_x_1032) ;  /* 0x000002e000007945 */ /* 0x000fd80003800200 */
[----:B------:R-:W-:Y:S05]  /*e920*/  @P0 BRA `(.L_x_1033) ;  /* 0x0000000000b00947 */ /* 0x000fea0003800000 */
[----:B------:R-:W2:Y:S04]  /*e930*/  LD.E.64 R10, desc[UR6][R20.64] ;  /* 0x00000006140a7980 */ /* 0x000ea8000c101b00 */
[----:B------:R-:W3:Y:S01]  /*e940*/  LD.E.64 R12, desc[UR6][R22.64] ;  /* 0x00000006160c7980 */ /* 0x000ee2000c101b00 */
[C---:B-----5:R-:W-:Y:S01]  /*e950*/  LOP3.LUT R3, R5.reuse, 0xffff0000, RZ, 0xc0, !PT ;  /* 0xffff000005037812 */ /* 0x060fe200078ec0ff */
[----:B------:R-:W-:Y:S01]  /*e960*/  IMAD.U32 R8, R5, 0x10000, RZ ;  /* 0x0001000005087824 */ /* 0x000fe200078e00ff */
[C---:B------:R-:W-:Y:S01]  /*e970*/  LOP3.LUT R0, R7.reuse, 0xffff0000, RZ, 0xc0, !PT ;  /* 0xffff000007007812 */ /* 0x040fe200078ec0ff */
[----:B------:R-:W-:Y:S01]  /*e980*/  IMAD.U32 R9, R4, 0x10000, RZ ;  /* 0x0001000004097824 */ /* 0x000fe200078e00ff */
[----:B------:R-:W-:Y:S01]  /*e990*/  SHF.L.U32 R2, R7, 0x10, RZ ;  /* 0x0000001007027819 */ /* 0x000fe200000006ff */
[C---:B------:R-:W-:Y:S01]  /*e9a0*/  IMAD.U32 R7, R6.reuse, 0x10000, RZ ;  /* 0x0001000006077824 */ /* 0x040fe200078e00ff */
[----:B------:R-:W-:-:S02]  /*e9b0*/  LOP3.LUT R6, R6, 0xffff0000, RZ, 0xc0, !PT ;  /* 0xffff000006067812 */ /* 0x000fc400078ec0ff */
[----:B------:R-:W-:Y:S02]  /*e9c0*/  LOP3.LUT R4, R4, 0xffff0000, RZ, 0xc0, !PT ;  /* 0xffff000004047812 */ /* 0x000fe400078ec0ff */
[----:B--2---:R-:W-:Y:S02]  /*e9d0*/  LOP3.LUT R18, R10, 0xffff0000, RZ, 0xc0, !PT ;  /* 0xffff00000a127812 */ /* 0x004fe400078ec0ff */
[----:B------:R-:W-:Y:S02]  /*e9e0*/  LOP3.LUT R26, R11, 0xffff0000, RZ, 0xc0, !PT ;  /* 0xffff00000b1a7812 */ /* 0x000fe400078ec0ff */
[C---:B---3--:R-:W-:Y:S01]  /*e9f0*/  LOP3.LUT R17, R12.reuse, 0xffff0000, RZ, 0xc0, !PT ;  /* 0xffff00000c117812 */ /* 0x048fe200078ec0ff */
[----:B------:R-:W-:Y:S01]  /*ea00*/  FMUL.FTZ R16, R3, R18 ;  /* 0x0000001203107220 */ /* 0x000fe20000410000 */
[----:B------:R-:W-:Y:S01]  /*ea10*/  LOP3.LUT R19, R13, 0xffff0000, RZ, 0xc0, !PT ;  /* 0xffff00000d137812 */ /* 0x000fe200078ec0ff */
[----:B------:R-:W-:Y:S01]  /*ea20*/  IMAD.U32 R12, R12, 0x10000, RZ ;  /* 0x000100000c0c7824 */ /* 0x000fe200078e00ff */
[----:B------:R-:W-:Y:S01]  /*ea30*/  SHF.L.U32 R11, R11, 0x10, RZ ;  /* 0x000000100b0b7819 */ /* 0x000fe200000006ff */
[----:B------:R-:W-:Y:S01]  /*ea40*/  FMUL.FTZ R5, R3, R17 ;  /* 0x0000001103057220 */ /* 0x000fe20000410000 */
[C---:B------:R-:W-:Y:S01]  /*ea50*/  FMUL.FTZ R3, R0.reuse, R26 ;  /* 0x0000001a00037220 */ /* 0x040fe20000410000 */
[----:B------:R-:W-:Y:S01]  /*ea60*/  FMUL.FTZ R0, R0, R19 ;  /* 0x0000001300007220 */ /* 0x000fe20000410000 */
[----:B------:R-:W-:Y:S01]  /*ea70*/  SHF.L.U32 R10, R10, 0x10, RZ ;  /* 0x000000100a0a7819 */ /* 0x000fe200000006ff */
[----:B------:R-:W-:Y:S01]  /*ea80*/  FFMA.FTZ R17, R8, R17, -R16 ;  /* 0x0000001108117223 */ /* 0x000fe20000010810 */
[----:B------:R-:W-:-:S02]  /*ea90*/  IMAD.U32 R13, R13, 0x10000, RZ ;  /* 0x000100000d0d7824 */ /* 0x000fc400078e00ff */
[----:B------:R-:W-:Y:S01]  /*eaa0*/  FFMA.FTZ R16, R8, R18, R5 ;  /* 0x0000001208107223 */ /* 0x000fe20000010005 */
[C---:B------:R-:W-:Y:S01]  /*eab0*/  FFMA.FTZ R5, R2.reuse, R26, R0 ;  /* 0x0000001a02057223 */ /* 0x040fe20000010000 */
[----:B------:R-:W-:Y:S01]  /*eac0*/  FFMA.FTZ R8, R2, R19, -R3 ;  /* 0x0000001302087223 */ /* 0x000fe20000010803 */
[----:B------:R-:W-:Y:S01]  /*ead0*/  FMUL.FTZ R0, R6, R11 ;  /* 0x0000000b06007220 */ /* 0x000fe20000410000 */
[C---:B------:R-:W-:Y:S01]  /*eae0*/  FMUL.FTZ R3, R4.reuse, R10 ;  /* 0x0000000a04037220 */ /* 0x040fe20000410000 */
[-C--:B------:R-:W-:Y:S01]  /*eaf0*/  FMUL.FTZ R2, R4, R12.reuse ;  /* 0x0000000c04027220 */ /* 0x080fe20000410000 */
[-C--:B------:R-:W-:Y:S01]  /*eb00*/  FMUL.FTZ R6, R6, R13.reuse ;  /* 0x0000000d06067220 */ /* 0x080fe20000410000 */
[----:B------:R-:W-:Y:S01]  /*eb10*/  FFMA.FTZ R0, R7, R13, -R0 ;  /* 0x0000000d07007223 */ /* 0x000fe20000010800 */
[C---:B------:R-:W-:Y:S01]  /*eb20*/  FFMA.FTZ R3, R9.reuse, R12, -R3 ;  /* 0x0000000c09037223 */ /* 0x040fe20000010803 */
[----:B------:R-:W-:Y:S01]  /*eb30*/  FFMA.FTZ R2, R9, R10, R2 ;  /* 0x0000000a09027223 */ /* 0x000fe20000010002 */
[----:B------:R-:W-:Y:S01]  /*eb40*/  FFMA.FTZ R7, R7, R11, R6 ;  /* 0x0000000b07077223 */ /* 0x000fe20000010006 */
[----:B------:R-:W-:-:S02]  /*eb50*/  F2FP.BF16.F32.PACK_AB R6, R5, R8 ;  /* 0x000000080506723e */ /* 0x000fc400000010ff */
[----:B------:R-:W-:Y:S02]  /*eb60*/  F2FP.BF16.F32.PACK_AB R4, R16, R17 ;  /* 0x000000111004723e */ /* 0x000fe400000010ff */
[----:B------:R-:W-:Y:S02]  /*eb70*/  F2FP.BF16.F32.PACK_AB R5, R2, R3 ;  /* 0x000000030205723e */ /* 0x000fe400000010ff */
[----:B------:R-:W-:Y:S02]  /*eb80*/  F2FP.BF16.F32.PACK_AB R7, R7, R0 ;  /* 0x000000000707723e */ /* 0x000fe400000010ff */
[----:B------:R-:W-:Y:S02]  /*eb90*/  LOP3.LUT R5, R5, R4, RZ, 0x3c, !PT ;  /* 0x0000000405057212 */ /* 0x000fe400078e3cff */
[----:B------:R-:W-:Y:S02]  /*eba0*/  LOP3.LUT R7, R7, R6, RZ, 0x3c, !PT ;  /* 0x0000000607077212 */ /* 0x000fe400078e3cff */
[----:B------:R-:W-:-:S02]  /*ebb0*/  LOP3.LUT R4, R5, R4, RZ, 0x3c, !PT ;  /* 0x0000000405047212 */ /* 0x000fc400078e3cff */
[----:B------:R-:W-:Y:S02]  /*ebc0*/  LOP3.LUT R6, R7, R6, RZ, 0x3c, !PT ;  /* 0x0000000607067212 */ /* 0x000fe400078e3cff */
[----:B------:R-:W-:Y:S02]  /*ebd0*/  LOP3.LUT R5, R5, R4, RZ, 0x3c, !PT ;  /* 0x0000000405057212 */ /* 0x000fe400078e3cff */
[----:B------:R-:W-:Y:S02]  /*ebe0*/  LOP3.LUT R7, R7, R6, RZ, 0x3c, !PT ;  /* 0x0000000607077212 */ /* 0x000fe400078e3cff */
.L_x_1033:
[----:B------:R-:W-:Y:S05]  /*ebf0*/  BSYNC.RECONVERGENT B0 ;  /* 0x0000000000007941 */ /* 0x000fea0003800200 */
.L_x_1032:
[----:B-----5:R2:W-:Y:S01]  /*ec00*/  STS.128 [R79], R4 ;  /* 0x000000044f007388 */ /* 0x0205e20000000c00 */
[----:B------:R-:W-:Y:S05]  /*ec10*/  BRA `(.L_x_1030) ;  /* 0x0000000000047947 */ /* 0x000fea0003800000 */
.L_x_1031:
[----:B------:R1:W-:Y:S02]  /*ec20*/  STS.128 [R79], RZ ;  /* 0x000000ff4f007388 */ /* 0x0003e40000000c00 */
.L_x_1030:
[----:B------:R-:W-:Y:S05]  /*ec30*/  BSYNC.RECONVERGENT B1 ;  /* 0x0000000000017941 */ /* 0x000fea0003800200 */
.L_x_1029:
[----:B------:R-:W-:Y:S01]  /*ec40*/  VIADD R47, R60, 0x10 ;  /* 0x000000103c2f7836 */ /* 0x000fe20000000000 */
[C---:B------:R-:W-:Y:S01]  /*ec50*/  LEA R2, P0, R30.reuse, R100, 0x1 ;  /* 0x000000641e027211 */ /* 0x040fe200078008ff */
[----:B------:R-:W-:Y:S03]  /*ec60*/  BSSY.RECONVERGENT B1, `(.L_x_1034) ;  /* 0x0000039000017945 */ /* 0x000fe60003800200 */
[----:B------:R-:W-:Y:S02]  /*ec70*/  ISETP.GE.AND P1, PT, R47, R25, PT ;  /* 0x000000192f00720c */ /* 0x000fe40003f26270 */
[----:B------:R-:W-:-:S11]  /*ec80*/  LEA.HI.X R3, R30, R101, R38, 0x1, P0 ;  /* 0x000000651e037211 */ /* 0x000fd600000f0c26 */
[----:B------:R-:W-:Y:S05]  /*ec90*/  @P1 BRA `(.L_x_1035) ;  /* 0x0000000000d41947 */ /* 0x000fea0003800000 */
[----:B------:R-:W-:-:S13]  /*eca0*/  ISETP.GE.AND P0, PT, R14, R24, PT ;  /* 0x000000180e00720c */ /* 0x000fda0003f06270 */
[----:B------:R3:W-:Y:S01]  /*ecb0*/  @P0 STS.128 [R79+0x800], RZ ;  /* 0x000800ff4f000388 */ /* 0x0007e20000000c00 */
[----:B------:R-:W-:Y:S05]  /*ecc0*/  @P0 BRA `(.L_x_1035) ;  /* 0x0000000000c80947 */ /* 0x000fea0003800000 */
[----:B--2---:R2:W5:Y:S01]  /*ecd0*/  LD.E.128 R4, desc[UR6][R2.64] ;  /* 0x0000000602047980 */ /* 0x004562000c101d00 */
[----:B------:R-:W-:Y:S01]  /*ece0*/  ISETP.GE.AND P0, PT, R14, R37, PT ;  /* 0x000000250e00720c */ /* 0x000fe20003f06270 */
[----:B------:R-:W-:-:S12]  /*ecf0*/  BSSY.RECONVERGENT B0, `(.L_x_1036) ;  /* 0x000002e000007945 */ /* 0x000fd80003800200 */
[----:B------:R-:W-:Y:S05]  /*ed00*/  @P0 BRA `(.L_x_1037) ;  /* 0x0000000000b00947 */ /* 0x000fea0003800000 */
[----:B------:R-:W4:Y:S04]  /*ed10*/  LD.E.64 R10, desc[UR6][R20.64] ;  /* 0x00000006140a7980 */ /* 0x000f28000c101b00 */
[----:B------:R-:W3:Y:S01]  /*ed20*/  LD.E.64 R12, desc[UR6][R22.64] ;  /* 0x00000006160c7980 */ /* 0x000ee2000c101b00 */
[C---:B-----5:R-:W-:Y:S01]  /*ed30*/  LOP3.LUT R8, R5.reuse, 0xffff0000, RZ, 0xc0, !PT ;  /* 0xffff000005087812 */ /* 0x060fe200078ec0ff */
[----:B------:R-:W-:Y:S01]  /*ed40*/  IMAD.U32 R9, R5, 0x10000, RZ ;  /* 0x0001000005097824 */ /* 0x000fe200078e00ff */
[C---:B------:R-:W-:Y:S01]  /*ed50*/  LOP3.LUT R0, R7.reuse, 0xffff0000, RZ, 0xc0, !PT ;  /* 0xffff000007007812 */ /* 0x040fe200078ec0ff */
[C---:B------:R-:W-:Y:S01]  /*ed60*/  IMAD.U32 R16, R4.reuse, 0x10000, RZ ;  /* 0x0001000004107824 */ /* 0x040fe200078e00ff */
[----:B------:R-:W-:Y:S02]  /*ed70*/  LOP3.LUT R5, R4, 0xffff0000, RZ, 0xc0, !PT ;  /* 0xffff000004057812 */ /* 0x000fe400078ec0ff */
[----:B------:R-:W-:Y:S01]  /*ed80*/  SHF.L.U32 R4, R7, 0x10, RZ ;  /* 0x0000001007047819 */ /* 0x000fe200000006ff */
[C---:B------:R-:W-:Y:S01]  /*ed90*/  IMAD.U32 R7, R6.reuse, 0x10000, RZ ;  /* 0x0001000006077824 */ /* 0x040fe200078e00ff */
[----:B------:R-:W-:-:S02]  /*eda0*/  LOP3.LUT R6, R6, 0xffff0000, RZ, 0xc0, !PT ;  /* 0xffff000006067812 */ /* 0x000fc400078ec0ff */
[----:B----4-:R-:W-:Y:S02]  /*edb0*/  LOP3.LUT R26, R10, 0xffff0000, RZ, 0xc0, !PT ;  /* 0xffff00000a1a7812 */ /* 0x010fe400078ec0ff */
[----:B------:R-:W-:Y:S02]  /*edc0*/  LOP3.LUT R28, R11, 0xffff0000, RZ, 0xc0, !PT ;  /* 0xffff00000b1c7812 */ /* 0x000fe400078ec0ff */
[----:B---3--:R-:W-:Y:S01]  /*edd0*/  LOP3.LUT R19, R12, 0xffff0000, RZ, 0xc0, !PT ;  /* 0xffff00000c137812 */ /* 0x008fe200078ec0ff */
[----:B------:R-:W-:Y:S01]  /*ede0*/  FMUL.FTZ R18, R8, R26 ;  /* 0x0000001a08127220 */ /* 0x000fe20000410000 */
[C---:B------:R-:W-:Y:S01]  /*edf0*/  LOP3.LUT R27, R13.reuse, 0xffff0000, RZ, 0xc0, !PT ;  /* 0xffff00000d1b7812 */ /* 0x040fe200078ec0ff */
[----:B------:R-:W-:Y:S01]  /*ee00*/  IMAD.U32 R13, R13, 0x10000, RZ ;  /* 0x000100000d0d7824 */ /* 0x000fe200078e00ff */
[----:B------:R-:W-:Y:S01]  /*ee10*/  SHF.L.U32 R10, R10, 0x10, RZ ;  /* 0x000000100a0a7819 */ /* 0x000fe200000006ff */
[-C--:B------:R-:W-:Y:S01]  /*ee20*/  FMUL.FTZ R17, R8, R19.reuse ;  /* 0x0000001308117220 */ /* 0x080fe20000410000 */
[C---:B------:R-:W-:Y:S01]  /*ee30*/  FMUL.FTZ R8, R0.reuse, R28 ;  /* 0x0000001c00087220 */ /* 0x040fe20000410000 */
[C---:B------:R-:W-:Y:S01]  /*ee40*/  FFMA.FTZ R19, R9.reuse, R19, -R18 ;  /* 0x0000001309137223 */ /* 0x040fe20000010812 */
[-C--:B------:R-:W-:Y:S01]  /*ee50*/  FMUL.FTZ R0, R0, R27.reuse ;  /* 0x0000001b00007220 */ /* 0x080fe20000410000 */
[----:B------:R-:W-:Y:S01]  /*ee60*/  FFMA.FTZ R18, R9, R26, R17 ;  /* 0x0000001a09127223 */ /* 0x000fe20000010011 */
[----:B------:R-:W-:Y:S01]  /*ee70*/  SHF.L.U32 R11, R11, 0x10, RZ ;  /* 0x000000100b0b7819 */ /* 0x000fe200000006ff */
[----:B------:R-:W-:Y:S01]  /*ee80*/  FFMA.FTZ R17, R4, R27, -R8 ;  /* 0x0000001b04117223 */ /* 0x000fe20000010808 */
[----:B------:R-:W-:-:S02]  /*ee90*/  IMAD.U32 R8, R12, 0x10000, RZ ;  /* 0x000100000c087824 */ /* 0x000fc400078e00ff */
[----:B------:R-:W-:Y:S01]  /*eea0*/  FFMA.FTZ R9, R4, R28, R0 ;  /* 0x0000001c04097223 */ /* 0x000fe20000010000 */
[C---:B------:R-:W-:Y:S01]  /*eeb0*/  FMUL.FTZ R4, R5.reuse, R10 ;  /* 0x0000000a05047220 */ /* 0x040fe20000410000 */
[C---:B------:R-:W-:Y:S01]  /*eec0*/  FMUL.FTZ R0, R6.reuse, R11 ;  /* 0x0000000b06007220 */ /* 0x040fe20000410000 */
[-C--:B------:R-:W-:Y:S01]  /*eed0*/  FMUL.FTZ R5, R5, R8.reuse ;  /* 0x0000000805057220 */ /* 0x080fe20000410000 */
[-C--:B------:R-:W-:Y:S01]  /*eee0*/  FMUL.FTZ R6, R6, R13.reuse ;  /* 0x0000000d06067220 */ /* 0x080fe20000410000 */
[C---:B------:R-:W-:Y:S01]  /*eef0*/  FFMA.FTZ R8, R16.reuse, R8, -R4 ;  /* 0x0000000810087223 */ /* 0x040fe20000010804 */
[C---:B------:R-:W-:Y:S01]  /*ef00*/  FFMA.FTZ R0, R7.reuse, R13, -R0 ;  /* 0x0000000d07007223 */ /* 0x040fe20000010800 */
[----:B------:R-:W-:Y:S01]  /*ef10*/  FFMA.FTZ R5, R16, R10, R5 ;  /* 0x0000000a10057223 */ /* 0x000fe20000010005 */
[----:B------:R-:W-:Y:S01]  /*ef20*/  FFMA.FTZ R7, R7, R11, R6 ;  /* 0x0000000b07077223 */ /* 0x000fe20000010006 */
[----:B------:R-:W-:Y:S02]  /*ef30*/  F2FP.BF16.F32.PACK_AB R4, R18, R19 ;  /* 0x000000131204723e */ /* 0x000fe400000010ff */
[----:B------:R-:W-:-:S02]  /*ef40*/  F2FP.BF16.F32.PACK_AB R6, R9, R17 ;  /* 0x000000110906723e */ /* 0x000fc400000010ff */
[----:B------:R-:W-:Y:S02]  /*ef50*/  F2FP.BF16.F32.PACK_AB R5, R5, R8 ;  /* 0x000000080505723e */ /* 0x000fe400000010ff */
[----:B------:R-:W-:Y:S02]  /*ef60*/  F2FP.BF16.F32.PACK_AB R7, R7, R0 ;  /* 0x000000000707723e */ /* 0x000fe400000010ff */
[----:B------:R-:W-:Y:S02]  /*ef70*/  LOP3.LUT R5, R5, R4, RZ, 0x3c, !PT ;  /* 0x0000000405057212 */ /* 0x000fe400078e3cff */
[----:B------:R-:W-:Y:S02]  /*ef80*/  LOP3.LUT R7, R7, R6, RZ, 0x3c, !PT ;  /* 0x0000000607077212 */ /* 0x000fe400078e3cff */
[----:B------:R-:W-:Y:S02]  /*ef90*/  LOP3.LUT R4, R5, R4, RZ, 0x3c, !PT ;  /* 0x0000000405047212 */ /* 0x000fe400078e3cff */
[----:B------:R-:W-:-:S02]  /*efa0*/  LOP3.LUT R6, R7, R6, RZ, 0x3c, !PT ;  /* 0x0000000607067212 */ /* 0x000fc400078e3cff */
[----:B------:R-:W-:Y:S02]  /*efb0*/  LOP3.LUT R5, R5, R4, RZ, 0x3c, !PT ;  /* 0x0000000405057212 */ /* 0x000fe400078e3cff */
[----:B------:R-:W-:Y:S02]  /*efc0*/  LOP3.LUT R7, R7, R6, RZ, 0x3c, !PT ;  /* 0x0000000607077212 */ /* 0x000fe400078e3cff */
.L_x_1037:
[----:B------:R-:W-:Y:S05]  /*efd0*/  BSYNC.RECONVERGENT B0 ;  /* 0x0000000000007941 */ /* 0x000fea0003800200 */
.L_x_1036:
[----:B-----5:R4:W-:Y:S02]  /*efe0*/  STS.128 [R79+0x800], R4 ;  /* 0x000800044f007388 */ /* 0x0209e40000000c00 */
.L_x_1035:
[----:B------:R-:W-:Y:S05]  /*eff0*/  BSYNC.RECONVERGENT B1 ;  /* 0x0000000000017941 */ /* 0x000fea0003800200 */
.L_x_1034:
[----:B------:R-:W-:Y:S01]  /*f000*/  IADD3 R40, PT, PT, R60, 0x20, RZ ;  /* 0x000000203c287810 */ /* 0x000fe20007ffe0ff */
[----:B------:R-:W-:Y:S03]  /*f010*/  BSSY.RECONVERGENT B1, `(.L_x_1038) ;  /* 0x000003a000017945 */ /* 0x000fe60003800200 */
[----:B------:R-:W-:-:S13]  /*f020*/  ISETP.GE.AND P0, PT, R40, R25, PT ;  /* 0x000000192800720c */ /* 0x000fda0003f06270 */
[----:B------:R-:W-:Y:S05]  /*f030*/  @P0 BRA `(.L_x_1039) ;  /* 0x0000000000dc0947 */ /* 0x000fea0003800000 */
[----:B------:R-:W-:-:S13]  /*f040*/  ISETP.GE.AND P0, PT, R14, R24, PT ;  /* 0x000000180e00720c */ /* 0x000fda0003f06270 */
[----:B------:R1:W-:Y:S01]  /*f050*/  @P0 STS.128 [R79+0x1000], RZ ;  /* 0x001000ff4f000388 */ /* 0x0003e20000000c00 */
[----:B------:R-:W-:Y:S05]  /*f060*/  @P0 BRA `(.L_x_1039) ;  /* 0x0000000000d00947 */ /* 0x000fea0003800000 */
[----:B--2-4-:R-:W-:-:S04]  /*f070*/  LEA R4, P0, R98, R2, 0x5 ;  /* 0x0000000262047211 */ /* 0x014fc800078028ff */
[----:B------:R-:W-:-:S06]  /*f080*/  LEA.HI.X R5, R98, R3, R99, 0x5, P0 ;  /* 0x0000000362057211 */ /* 0x000fcc00000f2c63 */
[----:B------:R-:W5:Y:S01]  /*f090*/  LD.E.128 R4, desc[UR6][R4.64] ;  /* 0x0000000604047980 */ /* 0x000f62000c101d00 */
[----:B------:R-:W-:Y:S01]  /*f0a0*/  ISETP.GE.AND P0, PT, R14, R37, PT ;  /* 0x000000250e00720c */ /* 0x000fe20003f06270 */
[----:B------:R-:W-:-:S12]  /*f0b0*/  BSSY.RECONVERGENT B0, `(.L_x_1040) ;  /* 0x000002e000007945 */ /* 0x000fd80003800200 */
[----:B------:R-:W-:Y:S05]  /*f0c0*/  @P0 BRA `(.L_x_1041) ;  /* 0x0000000000b00947 */ /* 0x000fea0003800000 */
[----:B------:R-:W2:Y:S04]  /*f0d0*/  LD.E.64 R10, desc[UR6][R20.64] ;  /* 0x00000006140a7980 */ /* 0x000ea8000c101b00 */
[----:B------:R-:W4:Y:S01]  /*f0e0*/  LD.E.64 R12, desc[UR6][R22.64] ;  /* 0x00000006160c7980 */ /* 0x000f22000c101b00 */
        /* <DEDUP_REMOVED lines=8> */
[----:B--2---:R-:W-:Y:S02]  /*f170*/  LOP3.LUT R26, R10, 0xffff0000, RZ, 0xc0, !PT ;  /* 0xffff00000a1a7812 */ /* 0x004fe400078ec0ff */
[----:B------:R-:W-:Y:S02]  /*f180*/  LOP3.LUT R28, R11, 0xffff0000, RZ, 0xc0, !PT ;  /* 0xffff00000b1c7812 */ /* 0x000fe400078ec0ff */
[----:B----4-:R-:W-:Y:S01]  /*f190*/  LOP3.LUT R19, R12, 0xffff0000, RZ, 0xc0, !PT ;  /* 0xffff00000c137812 */ /* 0x010fe200078ec0ff */
        /* <DEDUP_REMOVED lines=31> */
.L_x_1041:
[----:B------:R-:W-:Y:S05]  /*f390*/  BSYNC.RECONVERGENT B0 ;  /* 0x0000000000007941 */ /* 0x000fea0003800200 */
.L_x_1040:
[----:B-----5:R2:W-:Y:S02]  /*f3a0*/  STS.128 [R79+0x1000], R4 ;  /* 0x001000044f007388 */ /* 0x0205e40000000c00 */
.L_x_1039:
[----:B------:R-:W-:Y:S05]  /*f3b0*/  BSYNC.RECONVERGENT B1 ;  /* 0x0000000000017941 */ /* 0x000fea0003800200 */
.L_x_1038:
[----:B------:R-:W-:-:S04]  /*f3c0*/  IADD3 R31, PT, PT, R60, 0x30, RZ ;  /* 0x000000303c1f7810 */ /* 0x000fc80007ffe0ff */
        /* <DEDUP_REMOVED lines=23> */
[C---:B----4-:R-:W-:Y:S01]  /*f540*/  LOP3.LUT R17, R12.reuse, 0xffff0000, RZ, 0xc0, !PT ;  /* 0xffff00000c117812 */ /* 0x050fe200078ec0ff */
        /* <DEDUP_REMOVED lines=31> */
.L_x_1043:
[----:B------:R-:W-:Y:S05]  /*f740*/  BSYNC.RECONVERGENT B0 ;  /* 0x0000000000007941 */ /* 0x000fea0003800200 */
.L_x_1042:
[----:B-----5:R2:W-:Y:S01]  /*f750*/  STS.128 [R79+0x1800], R4 ;  /* 0x001800044f007388 */ /* 0x0205e20000000c00 */
[----:B------:R-:W-:Y:S05]  /*f760*/  BRA `(.L_x_1027) ;  /* 0x0000001800347947 */ /* 0x000fea0003800000 */
.L_x_1028:
[----:B------:R-:W2:Y:S04]  /*f770*/  LDL R2, [R1] ;  /* 0x0000000001027983 */ /* 0x000ea80000100800 */
[----:B------:R1:W5:Y:S01]  /*f780*/  LD.E R41, desc[UR6][R168.64+0xc0] ;  /* 0x0000c006a8297980 */ /* 0x000362000c101900 */
[----:B------:R-:W-:Y:S01]  /*f790*/  IMAD.MOV R39, RZ, RZ, -R0 ;  /* 0x000000ffff277224 */ /* 0x000fe200078e0a00 */
[----:B------:R-:W-:Y:S01]  /*f7a0*/  ISETP.GE.AND P1, PT, R14, R0, PT ;  /* 0x000000000e00720c */ /* 0x000fe20003f26270 */
[----:B------:R-:W-:Y:S03]  /*f7b0*/  BSSY.RECONVERGENT B1, `(.L_x_1044) ;  /* 0x0000064000017945 */ /* 0x000fe60003800200 */
[----:B------:R-:W-:-:S02]  /*f7c0*/  SEL R24, R0, R39, !P1 ;  /* 0x0000002700187207 */ /* 0x000fc40004800000 */
[----:B------:R-:W-:Y:S02]  /*f7d0*/  SHF.R.S32.HI R48, RZ, 0x1f, R39 ;  /* 0x0000001fff307819 */ /* 0x000fe40000011427 */
[----:B------:R-:W-:Y:S01]  /*f7e0*/  SHF.R.S32.HI R25, RZ, 0x1f, R24 ;  /* 0x0000001fff197819 */ /* 0x000fe20000011418 */
[----:B--2---:R-:W-:-:S05]  /*f7f0*/  IMAD.IADD R42, R2, 0x1, -R151 ;  /* 0x00000001022a7824 */ /* 0x004fca00078e0a97 */
[----:B------:R-:W-:-:S13]  /*f800*/  ISETP.GE.AND P0, PT, R60, R42, PT ;  /* 0x0000002a3c00720c */ /* 0x000fda0003f06270 */
[----:B-1----:R-:W-:Y:S05]  /*f810*/  @P0 BRA `(.L_x_1045) ;  /* 0x0000000400740947 */ /* 0x002fea0003800000 */
[----:B-----5:R-:W-:-:S13]  /*f820*/  ISETP.GE.AND P0, PT, R14, R41, PT ;  /* 0x000000290e00720c */ /* 0x020fda0003f06270 */
[----:B------:R-:W-:Y:S05]  /*f830*/  @P0 BRA `(.L_x_1046) ;  /* 0x0000000400680947 */ /* 0x000fea0003800000 */
[----:B------:R-:W-:Y:S01]  /*f840*/  IMAD.MOV.U32 R4, RZ, RZ, R100 ;  /* 0x000000ffff047224 */ /* 0x000fe200078e0064 */
[----:B------:R-:W-:-:S06]  /*f850*/  MOV R5, R101 ;  /* 0x0000006500057202 */ /* 0x000fcc0000000f00 */
[----:B------:R-:W5:Y:S01]  /*f860*/  LD.E.128 R4, desc[UR6][R4.64] ;  /* 0x0000000604047980 */ /* 0x000f62000c101d00 */
[----:B------:R-:W-:Y:S01]  /*f870*/  ISETP.GE.AND P0, PT, R14, R37, PT ;  /* 0x000000250e00720c */ /* 0x000fe20003f06270 */
[----:B------:R-:W-:-:S12]  /*f880*/  BSSY.RECONVERGENT B0, `(.L_x_1047) ;  /* 0x0000053000007945 */ /* 0x000fd80003800200 */
[----:B------:R-:W-:Y:S05]  /*f890*/  @P0 BRA `(.L_x_1048) ;  /* 0x0000000400440947 */ /* 0x000fea0003800000 */
[----:B------:R-:W-:Y:S02]  /*f8a0*/  SEL R0, R39, RZ, P1 ;  /* 0x000000ff27007207 */ /* 0x000fe40000800000 */
[----:B------:R-:W-:Y:S02]  /*f8b0*/  SEL R2, R48, RZ, P1 ;  /* 0x000000ff30027207 */ /* 0x000fe40000800000 */
[----:B------:R-:W-:-:S05]  /*f8c0*/  IADD3 R0, P0, PT, R0, R45, RZ ;  /* 0x0000002d00007210 */ /* 0x000fca0007f1e0ff */
[----:B------:R-:W-:Y:S02]  /*f8d0*/  IMAD.X R2, R2, 0x1, R46, P0 ;  /* 0x0000000102027824 */ /* 0x000fe400000e062e */
[----:B------:R-:W-:-:S03]  /*f8e0*/  IMAD.SHL.U32 R16, R0, 0x2, RZ ;  /* 0x0000000200107824 */ /* 0x000fc600078e00ff */
[----:B------:R-:W-:Y:S02]  /*f8f0*/  SHF.L.U64.HI R2, R0, 0x1, R2 ;  /* 0x0000000100027819 */ /* 0x000fe40000010202 */
[----:B------:R-:W-:-:S05]  /*f900*/  IADD3 R8, P0, PT, R26, R16, RZ ;  /* 0x000000101a087210 */ /* 0x000fca0007f1e0ff */
[----:B------:R-:W-:Y:S01]  /*f910*/  IMAD.X R9, R27, 0x1, R2, P0 ;  /* 0x000000011b097824 */ /* 0x000fe200000e0602 */
[----:B------:R-:W-:-:S04]  /*f920*/  LEA R20, P0, R24, R100, 0x1 ;  /* 0x0000006418147211 */ /* 0x000fc800078008ff */
[----:B------:R-:W-:Y:S01]  /*f930*/  LEA.HI.X R21, R24, R101, R25, 0x1, P0 ;  /* 0x0000006518157211 */ /* 0x000fe200000f0c19 */
[----:B------:R-:W2:Y:S01]  /*f940*/  LD.E.128 R8, desc[UR6][R8.64] ;  /* 0x0000000608087980 */ /* 0x000ea2000c101d00 */
[----:B------:R-:W-:-:S04]  /*f950*/  IADD3 R16, P0, PT, R28, R16, RZ ;  /* 0x000000101c107210 */ /* 0x000fc80007f1e0ff */
[----:B------:R-:W3:Y:S01]  /*f960*/  LD.E.128 R20, desc[UR6][R20.64] ;  /* 0x0000000614147980 */ /* 0x000ee2000c101d00 */
[----:B------:R-:W-:-:S06]  /*f970*/  IADD3.X R17, PT, PT, R29, R2, RZ, P0, !PT ;  /* 0x000000021d117210 */ /* 0x000fcc00007fe4ff */
[----:B------:R-:W4:Y:S01]  /*f980*/  LD.E.128 R16, desc[UR6][R16.64] ;  /* 0x0000000610107980 */ /* 0x000f22000c101d00 */
[C---:B-----5:R-:W-:Y:S01]  /*f990*/  LOP3.LUT R35, R5.reuse, 0xffff0000, RZ, 0xc0, !PT ;  /* 0xffff000005237812 */ /* 0x060fe200078ec0ff */
[----:B------:R-:W-:Y:S01]  /*f9a0*/  IMAD.U32 R12, R5, 0x10000, RZ ;  /* 0x00010000050c7824 */ /* 0x000fe200078e00ff */
[----:B------:R-:W-:Y:S01]  /*f9b0*/  SHF.L.U32 R33, R6, 0x10, RZ ;  /* 0x0000001006217819 */ /* 0x000fe200000006ff */
[----:B------:R-:W-:Y:S01]  /*f9c0*/  IMAD.U32 R13, R4, 0x10000, RZ ;  /* 0x00010000040d7824 */ /* 0x000fe200078e00ff */
[----:B------:R-:W-:Y:S01]  /*f9d0*/  LOP3.LUT R34, R6, 0xffff0000, RZ, 0xc0, !PT ;  /* 0xffff000006227812 */ /* 0x000fe200078ec0ff */
[C---:B------:R-:W-:Y:S01]  /*f9e0*/  IMAD.U32 R32, R7.reuse, 0x10000, RZ ;  /* 0x0001000007207824 */ /* 0x040fe200078e00ff */
[----:B------:R-:W-:Y:S02]  /*f9f0*/  LOP3.LUT R31, R4, 0xffff0000, RZ, 0xc0, !PT ;  /* 0xffff0000041f7812 */ /* 0x000fe400078ec0ff */
[----:B------:R-:W-:Y:S01]  /*fa00*/  LOP3.LUT R36, R7, 0xffff0000, RZ, 0xc0, !PT ;  /* 0xffff000007247812 */ /* 0x000fe200078ec0ff */
[C---:B--2---:R-:W-:Y:S01]  /*fa10*/  IMAD.U32 R6, R8.reuse, 0x10000, RZ ;  /* 0x0001000008067824 */ /* 0x044fe200078e00ff */
[----:B------:R-:W-:Y:S01]  /*fa20*/  LOP3.LUT R5, R8, 0xffff0000, RZ, 0xc0, !PT ;  /* 0xffff000008057812 */ /* 0x000fe200078ec0ff */
[----:B------:R-:W-:Y:S01]  /*fa30*/  IMAD.U32 R3, R10, 0x10000, RZ ;  /* 0x000100000a037824 */ /* 0x000fe200078e00ff */
[C---:B------:R-:W-:Y:S01]  /*fa40*/  LOP3.LUT R8, R9.reuse, 0xffff0000, RZ, 0xc0, !PT ;  /* 0xffff000009087812 */ /* 0x040fe200078ec0ff */
[----:B------:R-:W-:Y:S01]  /*fa50*/  @!P1 FADD.FTZ R6, -R6, -RZ ;  /* 0x800000ff06069221 */ /* 0x000fe20000010100 */
[----:B------:R-:W-:Y:S01]  /*fa60*/  SHF.L.U32 R4, R9, 0x10, RZ ;  /* 0x0000001009047819 */ /* 0x000fe200000006ff */
[----:B------:R-:W-:Y:S01]  /*fa70*/  @!P1 FADD.FTZ R5, -R5, -RZ ;  /* 0x800000ff05059221 */ /* 0x000fe20000010100 */
[----:B------:R-:W-:Y:S01]  /*fa80*/  LOP3.LUT R2, R10, 0xffff0000, RZ, 0xc0, !PT ;  /* 0xffff00000a027812 */ /* 0x000fe200078ec0ff */
[----:B------:R-:W-:Y:S01]  /*fa90*/  IMAD.U32 R0, R11, 0x10000, RZ ;  /* 0x000100000b007824 */ /* 0x000fe200078e00ff */
[----:B---3--:R-:W-:Y:S01]  /*faa0*/  SHF.L.U32 R7, R20, 0x10, RZ ;  /* 0x0000001014077819 */ /* 0x008fe200000006ff */
[----:B------:R-:W-:Y:S01]  /*fab0*/  @!P1 FADD.FTZ R8, -R8, -RZ ;  /* 0x800000ff08089221 */ /* 0x000fe20000010100 */
[----:B------:R-:W-:Y:S01]  /*fac0*/  LOP3.LUT R9, R20, 0xffff0000, RZ, 0xc0, !PT ;  /* 0xffff000014097812 */ /* 0x000fe200078ec0ff */
[----:B------:R-:W-:Y:S01]  /*fad0*/  IMAD.U32 R40, R21, 0x10000, RZ ;  /* 0x0001000015287824 */ /* 0x000fe200078e00ff */
[----:B------:R-:W-:Y:S01]  /*fae0*/  LOP3.LUT R10, R11, 0xffff0000, RZ, 0xc0, !PT ;  /* 0xffff00000b0a7812 */ /* 0x000fe200078ec0ff */
[C---:B------:R-:W-:Y:S01]  /*faf0*/  IMAD.U32 R11, R22.reuse, 0x10000, RZ ;  /* 0x00010000160b7824 */ /* 0x040fe200078e00ff */
[----:B------:R-:W-:Y:S01]  /*fb00*/  LOP3.LUT R20, R21, 0xffff0000, RZ, 0xc0, !PT ;  /* 0xffff000015147812 */ /* 0x000fe200078ec0ff */
[----:B------:R-:W-:Y:S01]  /*fb10*/  @!P1 FADD.FTZ R3, -R3, -RZ ;  /* 0x800000ff03039221 */ /* 0x000fe20000010100 */
[----:B------:R-:W-:Y:S01]  /*fb20*/  LOP3.LUT R21, R22, 0xffff0000, RZ, 0xc0, !PT ;  /* 0xffff000016157812 */ /* 0x000fe200078ec0ff */
[----:B------:R-:W-:Y:S01]  /*fb30*/  @!P1 FADD.FTZ R4, -R4, -RZ ;  /* 0x800000ff04049221 */ /* 0x000fe20000010100 */
[----:B------:R-:W-:Y:S01]  /*fb40*/  SHF.L.U32 R43, R23, 0x10, RZ ;  /* 0x00000010172b7819 */ /* 0x000fe200000006ff */
[----:B------:R-:W-:Y:S01]  /*fb50*/  FMUL.FTZ R6, R7, R6 ;  /* 0x0000000607067220 */ /* 0x000fe20000410000 */
[----:B------:R-:W-:Y:S01]  /*fb60*/  LOP3.LUT R22, R23, 0xffff0000, RZ, 0xc0, !PT ;  /* 0xffff000017167812 */ /* 0x000fe200078ec0ff */
[----:B------:R-:W-:Y:S01]  /*fb70*/  FMUL.FTZ R5, R9, R5 ;  /* 0x0000000509057220 */ /* 0x000fe20000410000 */
[----:B------:R-:W-:Y:S01]  /*fb80*/  @!P1 FADD.FTZ R2, -R2, -RZ ;  /* 0x800000ff02029221 */ /* 0x000fe20000010100 */
[----:B------:R-:W-:Y:S01]  /*fb90*/  FMUL.FTZ R8, R20, R8 ;  /* 0x0000000814087220 */ /* 0x000fe20000410000 */
[----:B------:R-:W-:Y:S01]  /*fba0*/  @!P1 FADD.FTZ R0, -R0, -RZ ;  /* 0x800000ff00009221 */ /* 0x000fe20000010100 */
[----:B------:R-:W-:Y:S01]  /*fbb0*/  @!P1 FADD.FTZ R10, -R10, -RZ ;  /* 0x800000ff0a0a9221 */ /* 0x000fe20000010100 */
[C---:B----4-:R-:W-:Y:S01]  /*fbc0*/  IMAD.U32 R9, R16.reuse, 0x10000, RZ ;  /* 0x0001000010097824 */ /* 0x050fe200078e00ff */
[----:B------:R-:W-:Y:S01]  /*fbd0*/  LOP3.LUT R7, R16, 0xffff0000, RZ, 0xc0, !PT ;  /* 0xffff000010077812 */ /* 0x000fe200078ec0ff */
[----:B------:R-:W-:Y:S01]  /*fbe0*/  FMUL.FTZ R3, R11, R3 ;  /* 0x000000030b037220 */ /* 0x000fe20000410000 */
[C---:B------:R-:W-:Y:S01]  /*fbf0*/  IMAD.U32 R20, R17.reuse, 0x10000, RZ ;  /* 0x0001000011147824 */ /* 0x040fe200078e00ff */
[----:B------:R-:W-:Y:S01]  /*fc00*/  LOP3.LUT R16, R17, 0xffff0000, RZ, 0xc0, !PT ;  /* 0xffff000011107812 */ /* 0x000fe200078ec0ff */
[----:B------:R-:W-:Y:S01]  /*fc10*/  FMUL.FTZ R4, R40, R4 ;  /* 0x0000000428047220 */ /* 0x000fe20000410000 */
[C---:B------:R-:W-:Y:S01]  /*fc20*/  SHF.L.U32 R11, R18.reuse, 0x10, RZ ;  /* 0x00000010120b7819 */ /* 0x040fe200000006ff */
[----:B------:R-:W-:Y:S01]  /*fc30*/  FMUL.FTZ R2, R21, R2 ;  /* 0x0000000215027220 */ /* 0x000fe20000410000 */
[----:B------:R-:W-:Y:S01]  /*fc40*/  LOP3.LUT R17, R18, 0xffff0000, RZ, 0xc0, !PT ;  /* 0xffff000012117812 */ /* 0x000fe200078ec0ff */
[----:B------:R-:W-:Y:S01]  /*fc50*/  FMUL.FTZ R0, R43, R0 ;  /* 0x000000002b007220 */ /* 0x000fe20000410000 */
[C---:B------:R-:W-:Y:S01]  /*fc60*/  LOP3.LUT R18, R19.reuse, 0xffff0000, RZ, 0xc0, !PT ;  /* 0xffff000013127812 */ /* 0x040fe200078ec0ff */
[----:B------:R-:W-:Y:S01]  /*fc70*/  FMUL.FTZ R10, R22, R10 ;  /* 0x0000000a160a7220 */ /* 0x000fe20000410000 */
[----:B------:R-:W-:-:S02]  /*fc80*/  IMAD.U32 R21, R19, 0x10000, RZ ;  /* 0x0001000013157824 */ /* 0x000fc400078e00ff */
[----:B------:R-:W-:Y:S01]  /*fc90*/  FFMA.FTZ R5, R31, R7, R5 ;  /* 0x000000071f057223 */ /* 0x000fe20000010005 */
[----:B------:R-:W-:Y:S01]  /*fca0*/  FFMA.FTZ R7, R12, R20, R4 ;  /* 0x000000140c077223 */ /* 0x000fe20000010004 */
[----:B------:R-:W-:Y:S01]  /*fcb0*/  FFMA.FTZ R9, R13, R9, R6 ;  /* 0x000000090d097223 */ /* 0x000fe20000010006 */
[----:B------:R-:W-:Y:S01]  /*fcc0*/  FFMA.FTZ R4, R35, R16, R8 ;  /* 0x0000001023047223 */ /* 0x000fe20000010008 */
[----:B------:R-:W-:Y:S01]  /*fcd0*/  FFMA.FTZ R3, R33, R11, R3 ;  /* 0x0000000b21037223 */ /* 0x000fe20000010003 */
[----:B------:R-:W-:Y:S01]  /*fce0*/  FFMA.FTZ R2, R34, R17, R2 ;  /* 0x0000001122027223 */ /* 0x000fe20000010002 */
        /* <DEDUP_REMOVED lines=12> */
.L_x_1048:
[----:B------:R-:W-:Y:S05]  /*fdb0*/  BSYNC.RECONVERGENT B0 ;  /* 0x0000000000007941 */ /* 0x000fea0003800200 */
.L_x_1047:
[----:B-----5:R1:W-:Y:S01]  /*fdc0*/  STS.128 [R79], R4 ;  /* 0x000000044f007388 */ /* 0x0203e20000000c00 */
[----:B------:R-:W-:Y:S05]  /*fdd0*/  BRA `(.L_x_1045) ;  /* 0x0000000000047947 */ /* 0x000fea0003800000 */
.L_x_1046:
[----:B------:R2:W-:Y:S02]  /*fde0*/  STS.128 [R79], RZ ;  /* 0x000000ff4f007388 */ /* 0x0005e40000000c00 */
.L_x_1045:
[----:B------:R-:W-:Y:S05]  /*fdf0*/  BSYNC.RECONVERGENT B1 ;  /* 0x0000000000017941 */ /* 0x000fea0003800200 */
.L_x_1044:
[----:B------:R-:W-:Y:S01]  /*fe00*/  VIADD R47, R60, 0x10 ;  /* 0x000000103c2f7836 */ /* 0x000fe20000000000 */
[C---:B------:R-:W-:Y:S01]  /*fe10*/  LEA R12, P0, R30.reuse, R100, 0x1 ;  /* 0x000000641e0c7211 */ /* 0x040fe200078008ff */
[----:B------:R-:W-:Y:S03]  /*fe20*/  BSSY.RECONVERGENT B1, `(.L_x_1049) ;  /* 0x000005e000017945 */ /* 0x000fe60003800200 */
[----:B------:R-:W-:Y:S02]  /*fe30*/  ISETP.GE.AND P2, PT, R47, R42, PT ;  /* 0x0000002a2f00720c */ /* 0x000fe40003f46270 */
[----:B------:R-:W-:-:S11]  /*fe40*/  LEA.HI.X R13, R30, R101, R38, 0x1, P0 ;  /* 0x000000651e0d7211 */ /* 0x000fd600000f0c26 */
[----:B------:R-:W-:Y:S05]  /*fe50*/  @P2 BRA `(.L_x_1050) ;  /* 0x0000000400682947 */ /* 0x000fea0003800000 */
[----:B-----5:R-:W-:-:S13]  /*fe60*/  ISETP.GE.AND P0, PT, R14, R41, PT ;  /* 0x000000290e00720c */ /* 0x020fda0003f06270 */
[----:B------:R3:W-:Y:S01]  /*fe70*/  @P0 STS.128 [R79+0x800], RZ ;  /* 0x000800ff4f000388 */ /* 0x0007e20000000c00 */
[----:B------:R-:W-:Y:S05]  /*fe80*/  @P0 BRA `(.L_x_1050) ;  /* 0x00000004005c0947 */ /* 0x000fea0003800000 */
[----:B-1----:R1:W5:Y:S01]  /*fe90*/  LD.E.128 R4, desc[UR6][R12.64] ;  /* 0x000000060c047980 */ /* 0x002362000c101d00 */
        /* <DEDUP_REMOVED lines=13> */
[----:B------:R-:W4:Y:S01]  /*ff70*/  LD.E.128 R8, desc[UR6][R8.64] ;  /* 0x0000000608087980 */ /* 0x000f22000c101d00 */
[----:B------:R-:W-:-:S04]  /*ff80*/  IADD3 R16, P0, PT, R28, R16, RZ ;  /* 0x000000101c107210 */ /* 0x000fc80007f1e0ff */
[----:B------:R-:W2:Y:S01]  /*ff90*/  LD.E.128 R20, desc[UR6][R20.64] ;  /* 0x0000000614147980 */ /* 0x000ea2000c101d00 */
[----:B------:R-:W-:-:S06]  /*ffa0*/  IADD3.X R17, PT, PT, R29, R2, RZ, P0, !PT ;  /* 0x000000021d117210 */ /* 0x000fcc00007fe4ff */
[----:B------:R-:W3:Y:S01]  /*ffb0*/  LD.E.128 R16, desc[UR6][R16.64] ;  /* 0x0000000610107980 */ /* 0x000ee2000c101d00 */
        /* <DEDUP_REMOVED lines=8> */
[C---:B----4-:R-:W-:Y:S01]  /*10040*/  IMAD.U32 R6, R8.reuse, 0x10000, RZ ;  /* 0x0001000008067824 */ /* 0x050fe200078e00ff */
        /* <DEDUP_REMOVED lines=8> */
[----:B--2---:R-:W-:Y:S01]  /*100d0*/  SHF.L.U32 R7, R20, 0x10, RZ ;  /* 0x0000001014077819 */ /* 0x004fe200000006ff */
        /* <DEDUP_REMOVED lines=17> */
[C---:B---3--:R-:W-:Y:S01]  /*101f0*/  IMAD.U32 R9, R16.reuse, 0x10000, RZ ;  /* 0x0001000010097824 */ /* 0x048fe200078e00ff */
        /* <DEDUP_REMOVED lines=30> */
.L_x_1052:
[----:B------:R-:W-:Y:S05]  /*103e0*/  BSYNC.RECONVERGENT B0 ;  /* 0x0000000000007941 */ /* 0x000fea0003800200 */
.L_x_1051:
[----:B-----5:R4:W-:Y:S02]  /*103f0*/  STS.128 [R79+0x800], R4 ;  /* 0x000800044f007388 */ /* 0x0209e40000000c00 */
.L_x_1050:
[----:B------:R-:W-:Y:S05]  /*10400*/  BSYNC.RECONVERGENT B1 ;  /* 0x0000000000017941 */ /* 0x000fea0003800200 */
.L_x_1049:
[----:B------:R-:W-:Y:S01]  /*10410*/  IADD3 R40, PT, PT, R60, 0x20, RZ ;  /* 0x000000203c287810 */ /* 0x000fe20007ffe0ff */
[----:B------:R-:W-:Y:S03]  /*10420*/  BSSY.RECONVERGENT B1, `(.L_x_1053) ;  /* 0x000005f000017945 */ /* 0x000fe60003800200 */
[----:B------:R-:W-:-:S13]  /*10430*/  ISETP.GE.AND P0, PT, R40, R42, PT ;  /* 0x0000002a2800720c */ /* 0x000fda0003f06270 */
[----:B------:R-:W-:Y:S05]  /*10440*/  @P0 BRA `(.L_x_1054) ;  /* 0x0000000400700947 */ /* 0x000fea0003800000 */
[----:B-----5:R-:W-:-:S13]  /*10450*/  ISETP.GE.AND P0, PT, R14, R41, PT ;  /* 0x000000290e00720c */ /* 0x020fda0003f06270 */
[----:B------:R1:W-:Y:S01]  /*10460*/  @P0 STS.128 [R79+0x1000], RZ ;  /* 0x001000ff4f000388 */ /* 0x0003e20000000c00 */
[----:B------:R-:W-:Y:S05]  /*10470*/  @P0 BRA `(.L_x_1054) ;  /* 0x0000000400640947 */ /* 0x000fea0003800000 */
[----:B------:R-:W-:-:S04]  /*10480*/  LEA R2, P0, R98, R12, 0x5 ;  /* 0x0000000c62027211 */ /* 0x000fc800078028ff */
[----:B------:R-:W-:-:S05]  /*10490*/  LEA.HI.X R3, R98, R13, R99, 0x5, P0 ;  /* 0x0000000d62037211 */ /* 0x000fca00000f2c63 */
[----:B-1--4-:R1:W5:Y:S01]  /*104a0*/  LD.E.128 R4, desc[UR6][R2.64] ;  /* 0x0000000602047980 */ /* 0x012362000c101d00 */
        /* <DEDUP_REMOVED lines=13> */
[----:B------:R4:W2:Y:S05]  /*10580*/  LD.E.128 R20, desc[UR6][R8.64] ;  /* 0x0000000608147980 */ /* 0x0008aa000c101d00 */
[----:B------:R-:W3:Y:S01]  /*10590*/  LD.E.128 R16, desc[UR6][R16.64] ;  /* 0x0000000610107980 */ /* 0x000ee2000c101d00 */
[----:B----4-:R-:W-:-:S04]  /*105a0*/  IADD3 R8, P0, PT, R28, R10, RZ ;  /* 0x0000000a1c087210 */ /* 0x010fc80007f1e0ff */
        /* <DEDUP_REMOVED lines=12> */
[C---:B-1----:R-:W-:Y:S01]  /*10670*/  IMAD.U32 R3, R22.reuse, 0x10000, RZ ;  /* 0x0001000016037824 */ /* 0x042fe200078e00ff */
[----:B------:R-:W-:Y:S01]  /*10680*/  LOP3.LUT R2, R22, 0xffff0000, RZ, 0xc0, !PT ;  /* 0xffff000016027812 */ /* 0x000fe200078ec0ff */
[----:B------:R-:W-:Y:S01]  /*10690*/  IMAD.U32 R0, R23, 0x10000, RZ ;  /* 0x0001000017007824 */ /* 0x000fe200078e00ff */
[C---:B------:R-:W-:Y:S01]  /*106a0*/  SHF.L.U32 R4, R21.reuse, 0x10, RZ ;  /* 0x0000001015047819 */ /* 0x040fe200000006ff */
[----:B------:R-:W-:Y:S01]  /*106b0*/  @!P1 FADD.FTZ R6, -R6, -RZ ;  /* 0x800000ff06069221 */ /* 0x000fe20000010100 */
[----:B------:R-:W-:Y:S01]  /*106c0*/  LOP3.LUT R20, R21, 0xffff0000, RZ, 0xc0, !PT ;  /* 0xffff000015147812 */ /* 0x000fe200078ec0ff */
[----:B------:R-:W-:Y:S01]  /*106d0*/  @!P1 FADD.FTZ R3, -R3, -RZ ;  /* 0x800000ff03039221 */ /* 0x000fe20000010100 */
[----:B------:R-:W-:Y:S01]  /*106e0*/  LOP3.LUT R22, R23, 0xffff0000, RZ, 0xc0, !PT ;  /* 0xffff000017167812 */ /* 0x000fe200078ec0ff */
[C---:B---3--:R-:W-:Y:S01]  /*106f0*/  IMAD.U32 R23, R17.reuse, 0x10000, RZ ;  /* 0x0001000011177824 */ /* 0x048fe200078e00ff */
[----:B------:R-:W-:Y:S01]  /*10700*/  SHF.L.U32 R7, R16, 0x10, RZ ;  /* 0x0000001010077819 */ /* 0x000fe200000006ff */
[----:B------:R-:W-:Y:S01]  /*10710*/  @!P1 FADD.FTZ R4, -R4, -RZ ;  /* 0x800000ff04049221 */ /* 0x000fe20000010100 */
[----:B------:R-:W-:Y:S01]  /*10720*/  LOP3.LUT R21, R16, 0xffff0000, RZ, 0xc0, !PT ;  /* 0xffff000010157812 */ /* 0x000fe200078ec0ff */
[----:B------:R-:W-:Y:S01]  /*10730*/  @!P1 FADD.FTZ R22, -R22, -RZ ;  /* 0x800000ff16169221 */ /* 0x000fe20000010100 */
        /* <DEDUP_REMOVED lines=8> */
[----:B------:R-:W-:Y:S01]  /*107c0*/  @!P1 FADD.FTZ R2, -R2, -RZ ;  /* 0x800000ff02029221 */ /* 0x000fe20000010100 */
[----:B------:R-:W-:Y:S01]  /*107d0*/  @!P1 FADD.FTZ R0, -R0, -RZ ;  /* 0x800000ff00009221 */ /* 0x000fe20000010100 */
[----:B------:R-:W-:Y:S01]  /*107e0*/  FMUL.FTZ R22, R18, R22 ;  /* 0x0000001612167220 */ /* 0x000fe20000410000 */
[----:B------:R-:W-:Y:S01]  /*107f0*/  FMUL.FTZ R3, R17, R3 ;  /* 0x0000000311037220 */ /* 0x000fe20000410000 */
[----:B------:R-:W-:Y:S01]  /*10800*/  FMUL.FTZ R4, R23, R4 ;  /* 0x0000000417047220 */ /* 0x000fe20000410000 */
[----:B------:R-:W-:Y:S01]  /*10810*/  FMUL.FTZ R20, R16, R20 ;  /* 0x0000001410147220 */ /* 0x000fe20000410000 */
[----:B------:R-:W-:Y:S01]  /*10820*/  FMUL.FTZ R5, R21, R5 ;  /* 0x0000000515057220 */ /* 0x000fe20000410000 */
[----:B------:R-:W-:Y:S01]  /*10830*/  FMUL.FTZ R2, R43, R2 ;  /* 0x000000022b027220 */ /* 0x000fe20000410000 */
[----:B------:R-:W-:Y:S01]  /*10840*/  FMUL.FTZ R0, R44, R0 ;  /* 0x000000002c007220 */ /* 0x000fe20000410000 */
[----:B----4-:R-:W-:Y:S01]  /*10850*/  IMAD.U32 R7, R8, 0x10000, RZ ;  /* 0x0001000008077824 */ /* 0x010fe200078e00ff */
[C---:B------:R-:W-:Y:S01]  /*10860*/  SHF.L.U32 R17, R10.reuse, 0x10, RZ ;  /* 0x000000100a117819 */ /* 0x040fe200000006ff */
[C---:B------:R-:W-:Y:S01]  /*10870*/  IMAD.U32 R18, R9.reuse, 0x10000, RZ ;  /* 0x0001000009127824 */ /* 0x040fe200078e00ff */
[----:B------:R-:W-:Y:S01]  /*10880*/  LOP3.LUT R9, R9, 0xffff0000, RZ, 0xc0, !PT ;  /* 0xffff000009097812 */ /* 0x000fe200078ec0ff */
[----:B------:R-:W-:Y:S01]  /*10890*/  IMAD.U32 R21, R11, 0x10000, RZ ;  /* 0x000100000b157824 */ /* 0x000fe200078e00ff */
[----:B------:R-:W-:Y:S01]  /*108a0*/  LOP3.LUT R19, R10, 0xffff0000, RZ, 0xc0, !PT ;  /* 0xffff00000a137812 */ /* 0x000fe200078ec0ff */
[----:B------:R-:W-:Y:S01]  /*108b0*/  FFMA.FTZ R3, R34, R17, R3 ;  /* 0x0000001122037223 */ /* 0x000fe20000010003 */
[----:B------:R-:W-:Y:S01]  /*108c0*/  LOP3.LUT R16, R8, 0xffff0000, RZ, 0xc0, !PT ;  /* 0xffff000008107812 */ /* 0x000fe200078ec0ff */
[----:B------:R-:W-:Y:S01]  /*108d0*/  FFMA.FTZ R8, R31, R7, R6 ;  /* 0x000000071f087223 */ /* 0x000fe20000010006 */
[----:B------:R-:W-:Y:S01]  /*108e0*/  LOP3.LUT R10, R11, 0xffff0000, RZ, 0xc0, !PT ;  /* 0xffff00000b0a7812 */ /* 0x000fe200078ec0ff */
[----:B------:R-:W-:Y:S01]  /*108f0*/  FFMA.FTZ R7, R30, R18, R4 ;  /* 0x000000121e077223 */ /* 0x000fe20000010004 */
[----:B------:R-:W-:Y:S01]  /*10900*/  FFMA.FTZ R4, R36, R9, R20 ;  /* 0x0000000924047223 */ /* 0x000fe20000010014 */
[----:B------:R-:W-:Y:S01]  /*10910*/  FFMA.FTZ R5, R32, R16, R5 ;  /* 0x0000001020057223 */ /* 0x000fe20000010005 */
[----:B------:R-:W-:Y:S01]  /*10920*/  FFMA.FTZ R2, R35, R19, R2 ;  /* 0x0000001323027223 */ /* 0x000fe20000010002 */
        /* <DEDUP_REMOVED lines=12> */
.L_x_1056:
[----:B------:R-:W-:Y:S05]  /*109f0*/  BSYNC.RECONVERGENT B0 ;  /* 0x0000000000007941 */ /* 0x000fea0003800200 */
.L_x_1055:
[----:B-----5:R4:W-:Y:S02]  /*10a00*/  STS.128 [R79+0x1000], R4 ;  /* 0x001000044f007388 */ /* 0x0209e40000000c00 */
.L_x_1054:
[----:B------:R-:W-:Y:S05]  /*10a10*/  BSYNC.RECONVERGENT B1 ;  /* 0x0000000000017941 */ /* 0x000fea0003800200 */
.L_x_1053:
[----:B------:R-:W-:-:S04]  /*10a20*/  IADD3 R31, PT, PT, R60, 0x30, RZ ;  /* 0x000000303c1f7810 */ /* 0x000fc80007ffe0ff */
[----:B------:R-:W-:-:S13]  /*10a30*/  ISETP.GE.AND P0, PT, R31, R42, PT ;  /* 0x0000002a1f00720c */ /* 0x000fda0003f06270 */
[----:B------:R-:W-:Y:S05]  /*10a40*/  @P0 BRA `(.L_x_1027) ;  /* 0x00000004007c0947 */ /* 0x000fea0003800000 */
[----:B-----5:R-:W-:-:S13]  /*10a50*/  ISETP.GE.AND P0, PT, R14, R41, PT ;  /* 0x000000290e00720c */ /* 0x020fda0003f06270 */
[----:B------:R1:W-:Y:S01]  /*10a60*/  @P0 STS.128 [R79+0x1800], RZ ;  /* 0x001800ff4f000388 */ /* 0x0003e20000000c00 */
[----:B------:R-:W-:Y:S05]  /*10a70*/  @P0 BRA `(.L_x_1027) ;  /* 0x0000000400700947 */ /* 0x000fea0003800000 */
[----:B-1--4-:R-:W-:-:S04]  /*10a80*/  LEA R4, P0, R98, R12, 0x6 ;  /* 0x0000000c62047211 */ /* 0x012fc800078030ff */
[----:B------:R-:W-:-:S06]  /*10a90*/  LEA.HI.X R5, R98, R13, R99, 0x6, P0 ;  /* 0x0000000d62057211 */ /* 0x000fcc00000f3463 */
[----:B------:R-:W5:Y:S01]  /*10aa0*/  LD.E.128 R4, desc[UR6][R4.64] ;  /* 0x0000000604047980 */ /* 0x000f62000c101d00 */
[----:B------:R-:W-:Y:S01]  /*10ab0*/  ISETP.GE.AND P0, PT, R14, R37, PT ;  /* 0x000000250e00720c */ /* 0x000fe20003f06270 */
[----:B------:R-:W-:-:S12]  /*10ac0*/  BSSY.RECONVERGENT B0, `(.L_x_1057) ;  /* 0x0000056000007945 */ /* 0x000fd80003800200 */
[----:B------:R-:W-:Y:S05]  /*10ad0*/  @P0 BRA `(.L_x_1058) ;  /* 0x0000000400500947 */ /* 0x000fea0003800000 */
[----:B------:R-:W-:Y:S01]  /*10ae0*/  SEL R0, R39, RZ, P1 ;  /* 0x000000ff27007207 */ /* 0x000fe20000800000 */
[----:B------:R-:W-:Y:S01]  /*10af0*/  IMAD R8, R99, 0x30, RZ ;  /* 0x0000003063087824 */ /* 0x000fe200078e02ff */
[----:B------:R-:W-:Y:S01]  /*10b00*/  SEL R9, R48, RZ, P1 ;  /* 0x000000ff30097207 */ /* 0x000fe20000800000 */
[----:B------:R-:W-:Y:S01]  /*10b10*/  IMAD.WIDE.U32 R2, R98, 0x30, R24 ;  /* 0x0000003062027825 */ /* 0x000fe200078e0018 */
[----:B------:R-:W-:-:S03]  /*10b20*/  IADD3 R0, P0, PT, R0, R45, RZ ;  /* 0x0000002d00007210 */ /* 0x000fc60007f1e0ff */
[----:B------:R-:W-:Y:S01]  /*10b30*/  IMAD.IADD R10, R3, 0x1, R8 ;  /* 0x00000001030a7824 */ /* 0x000fe200078e0208 */
[----:B------:R-:W-:Y:S01]  /*10b40*/  LEA R8, P2, R2, R100, 0x1 ;  /* 0x0000006402087211 */ /* 0x000fe200078408ff */
[----:B------:R-:W-:Y:S01]  /*10b50*/  IMAD.X R3, R9, 0x1, R46, P0 ;  /* 0x0000000109037824 */ /* 0x000fe200000e062e */
[----:B------:R-:W-:Y:S02]  /*10b60*/  SHF.L.U32 R16, R0, 0x1, RZ ;  /* 0x0000000100107819 */ /* 0x000fe400000006ff */
[----:B------:R-:W-:Y:S02]  /*10b70*/  LEA.HI.X R9, R2, R101, R10, 0x1, P2 ;  /* 0x0000006502097211 */ /* 0x000fe400010f0c0a */
[----:B------:R-:W-:Y:S02]  /*10b80*/  SHF.L.U64.HI R3, R0, 0x1, R3 ;  /* 0x0000000100037819 */ /* 0x000fe40000010203 */
[-C--:B------:R-:W-:Y:S01]  /*10b90*/  IADD3 R10, P0, PT, R26, R16.reuse, RZ ;  /* 0x000000101a0a7210 */ /* 0x080fe20007f1e0ff */
[----:B------:R-:W4:Y:S04]  /*10ba0*/  LD.E.128 R20, desc[UR6][R8.64] ;  /* 0x0000000608147980 */ /* 0x000f28000c101d00 */
[----:B------:R-:W-:Y:S01]  /*10bb0*/  IMAD.X R11, R27, 0x1, R3, P0 ;  /* 0x000000011b0b7824 */ /* 0x000fe200000e0603 */
[----:B------:R-:W-:-:S05]  /*10bc0*/  IADD3 R16, P0, PT, R28, R16, RZ ;  /* 0x000000101c107210 */ /* 0x000fca0007f1e0ff */
[----:B------:R-:W-:-:S06]  /*10bd0*/  IMAD.X R17, R29, 0x1, R3, P0 ;  /* 0x000000011d117824 */ /* 0x000fcc00000e0603 */
[----:B------:R-:W2:Y:S04]  /*10be0*/  LD.E.128 R16, desc[UR6][R16.64] ;  /* 0x0000000610107980 */ /* 0x000ea8000c101d00 */
[----:B------:R-:W3:Y:S01]  /*10bf0*/  LD.E.128 R8, desc[UR6][R10.64] ;  /* 0x000000060a087980 */ /* 0x000ee2000c101d00 */
[C---:B-----5:R-:W-:Y:S01]  /*10c00*/  LOP3.LUT R28, R5.reuse, 0xffff0000, RZ, 0xc0, !PT ;  /* 0xffff0000051c7812 */ /* 0x060fe200078ec0ff */
[----:B------:R-:W-:Y:S01]  /*10c10*/  IMAD.U32 R12, R5, 0x10000, RZ ;  /* 0x00010000050c7824 */ /* 0x000fe200078e00ff */
[C---:B------:R-:W-:Y:S01]  /*10c20*/  LOP3.LUT R27, R6.reuse, 0xffff0000, RZ, 0xc0, !PT ;  /* 0xffff0000061b7812 */ /* 0x040fe200078ec0ff */
[----:B------:R-:W-:Y:S01]  /*10c30*/  IMAD.U32 R26, R6, 0x10000, RZ ;  /* 0x00010000061a7824 */ /* 0x000fe200078e00ff */
[C---:B------:R-:W-:Y:S02]  /*10c40*/  SHF.L.U32 R13, R4.reuse, 0x10, RZ ;  /* 0x00000010040d7819 */ /* 0x040fe400000006ff */
[----:B------:R-:W-:-:S02]  /*10c50*/  LOP3.LUT R24, R4, 0xffff0000, RZ, 0xc0, !PT ;  /* 0xffff000004187812 */ /* 0x000fc400078ec0ff */
[C---:B------:R-:W-:Y:S02]  /*10c60*/  LOP3.LUT R29, R7.reuse, 0xffff0000, RZ, 0xc0, !PT ;  /* 0xffff0000071d7812 */ /* 0x040fe400078ec0ff */
[----:B------:R-:W-:Y:S01]  /*10c70*/  SHF.L.U32 R25, R7, 0x10, RZ ;  /* 0x0000001007197819 */ /* 0x000fe200000006ff */
[C---:B----4-:R-:W-:Y:S01]  /*10c80*/  IMAD.U32 R7, R20.reuse, 0x10000, RZ ;  /* 0x0001000014077824 */ /* 0x050fe200078e00ff */
[----:B------:R-:W-:Y:S01]  /*10c90*/  LOP3.LUT R30, R20, 0xffff0000, RZ, 0xc0, !PT ;  /* 0xffff0000141e7812 */ /* 0x000fe200078ec0ff */
[C---:B------:R-:W-:Y:S01]  /*10ca0*/  IMAD.U32 R32, R21.reuse, 0x10000, RZ ;  /* 0x0001000015207824 */ /* 0x040fe200078e00ff */
[----:B------:R-:W-:Y:S02]  /*10cb0*/  LOP3.LUT R20, R21, 0xffff0000, RZ, 0xc0, !PT ;  /* 0xffff000015147812 */ /* 0x000fe400078ec0ff */
[C---:B------:R-:W-:Y:S02]  /*10cc0*/  SHF.L.U32 R21, R22.reuse, 0x10, RZ ;  /* 0x0000001016157819 */ /* 0x040fe400000006ff */
[----:B------:R-:W-:Y:S01]  /*10cd0*/  LOP3.LUT R33, R22, 0xffff0000, RZ, 0xc0, !PT ;  /* 0xffff000016217812 */ /* 0x000fe200078ec0ff */
[C---:B------:R-:W-:Y:S01]  /*10ce0*/  IMAD.U32 R34, R23.reuse, 0x10000, RZ ;  /* 0x0001000017227824 */ /* 0x040fe200078e00ff */
[----:B------:R-:W-:Y:S01]  /*10cf0*/  LOP3.LUT R22, R23, 0xffff0000, RZ, 0xc0, !PT ;  /* 0xffff000017167812 */ /* 0x000fe200078ec0ff */
[C---:B---3--:R-:W-:Y:S01]  /*10d00*/  IMAD.U32 R6, R8.reuse, 0x10000, RZ ;  /* 0x0001000008067824 */ /* 0x048fe200078e00ff */
[----:B------:R-:W-:-:S02]  /*10d10*/  LOP3.LUT R5, R8, 0xffff0000, RZ, 0xc0, !PT ;  /* 0xffff000008057812 */ /* 0x000fc400078ec0ff */
[C---:B------:R-:W-:Y:S01]  /*10d20*/  LOP3.LUT R8, R9.reuse, 0xffff0000, RZ, 0xc0, !PT ;  /* 0xffff000009087812 */ /* 0x040fe200078ec0ff */
[----:B------:R-:W-:Y:S01]  /*10d30*/  IMAD.U32 R3, R10, 0x10000, RZ ;  /* 0x000100000a037824 */ /* 0x000fe200078e00ff */
[----:B------:R-:W-:Y:S01]  /*10d40*/  SHF.L.U32 R4, R9, 0x10, RZ ;  /* 0x0000001009047819 */ /* 0x000fe200000006ff */
[----:B------:R-:W-:Y:S01]  /*10d50*/  @!P1 FADD.FTZ R6, -R6, -RZ ;  /* 0x800000ff06069221 */ /* 0x000fe20000010100 */
[----:B------:R-:W-:Y:S01]  /*10d60*/  LOP3.LUT R2, R10, 0xffff0000, RZ, 0xc0, !PT ;  /* 0xffff00000a027812 */ /* 0x000fe200078ec0ff */
[----:B------:R-:W-:Y:S01]  /*10d70*/  @!P1 FADD.FTZ R8, -R8, -RZ ;  /* 0x800000ff08089221 */ /* 0x000fe20000010100 */
[C---:B------:R-:W-:Y:S02]  /*10d80*/  SHF.L.U32 R0, R11.reuse, 0x10, RZ ;  /* 0x000000100b007819 */ /* 0x040fe400000006ff */
[----:B------:R-:W-:Y:S01]  /*10d90*/  LOP3.LUT R10, R11, 0xffff0000, RZ, 0xc0, !PT ;  /* 0xffff00000b0a7812 */ /* 0x000fe200078ec0ff */
[----:B------:R-:W-:Y:S01]  /*10da0*/  @!P1 FADD.FTZ R5, -R5, -RZ ;  /* 0x800000ff05059221 */ /* 0x000fe20000010100 */
[----:B------:R-:W-:Y:S01]  /*10db0*/  @!P1 FADD.FTZ R4, -R4, -RZ ;  /* 0x800000ff04049221 */ /* 0x000fe20000010100 */
[----:B------:R-:W-:Y:S01]  /*10dc0*/  @!P1 FADD.FTZ R3, -R3, -RZ ;  /* 0x800000ff03039221 */ /* 0x000fe20000010100 */
[----:B------:R-:W-:Y:S01]  /*10dd0*/  FMUL.FTZ R6, R7, R6 ;  /* 0x0000000607067220 */ /* 0x000fe20000410000 */
[----:B------:R-:W-:Y:S01]  /*10de0*/  FMUL.FTZ R8, R20, R8 ;  /* 0x0000000814087220 */ /* 0x000fe20000410000 */
[----:B------:R-:W-:Y:S01]  /*10df0*/  @!P1 FADD.FTZ R2, -R2, -RZ ;  /* 0x800000ff02029221 */ /* 0x000fe20000010100 */
[----:B------:R-:W-:Y:S01]  /*10e00*/  @!P1 FADD.FTZ R0, -R0, -RZ ;  /* 0x800000ff00009221 */ /* 0x000fe20000010100 */
[----:B------:R-:W-:Y:S01]  /*10e10*/  @!P1 FADD.FTZ R10, -R10, -RZ ;  /* 0x800000ff0a0a9221 */ /* 0x000fe20000010100 */
[C---:B--2---:R-:W-:Y:S01]  /*10e20*/  IMAD.U32 R9, R16.reuse, 0x10000, RZ ;  /* 0x0001000010097824 */ /* 0x044fe200078e00ff */
[----:B------:R-:W-:Y:S01]  /*10e30*/  LOP3.LUT R7, R16, 0xffff0000, RZ, 0xc0, !PT ;  /* 0xffff000010077812 */ /* 0x000fe200078ec0ff */
[----:B------:R-:W-:Y:S01]  /*10e40*/  FMUL.FTZ R5, R30, R5 ;  /* 0x000000051e057220 */ /* 0x000fe20000410000 */
[C---:B------:R-:W-:Y:S01]  /*10e50*/  SHF.L.U32 R20, R17.reuse, 0x10, RZ ;  /* 0x0000001011147819 */ /* 0x040fe200000006ff */
[----:B------:R-:W-:Y:S01]  /*10e60*/  FMUL.FTZ R4, R32, R4 ;  /* 0x0000000420047220 */ /* 0x000fe20000410000 */
        /* <DEDUP_REMOVED lines=27> */
.L_x_1058:
[----:B------:R-:W-:Y:S05]  /*11020*/  BSYNC.RECONVERGENT B0 ;  /* 0x0000000000007941 */ /* 0x000fea0003800200 */
.L_x_1057:
[----:B-----5:R1:W-:Y:S02]  /*11030*/  STS.128 [R79+0x1800], R4 ;  /* 0x001800044f007388 */ /* 0x0203e40000000c00 */
.L_x_1027:
[----:B------:R-:W-:Y:S05]  /*11040*/  BSYNC.RECONVERGENT B2 ;  /* 0x0000000000027941 */ /* 0x000fea0003800200 */
.L_x_1018:
[----:B------:R-:W-:Y:S01]  /*11050*/  IADD3 R0, PT, PT, -R104, R92, RZ ;  /* 0x0000005c68007210 */ /* 0x000fe20007ffe1ff */
[----:B------:R-:W-:Y:S03]  /*11060*/  BSSY.RECONVERGENT B0, `(.L_x_1059) ;  /* 0x000000d000007945 */ /* 0x000fe60003800200 */
[----:B------:R-:W-:-:S13]  /*11070*/  ISETP.GE.AND P2, PT, R60, R0, PT ;  /* 0x000000003c00720c */ /* 0x000fda0003f46270 */
[----:B------:R-:W-:Y:S05]  /*11080*/  @P2 BRA `(.L_x_1060) ;  /* 0x0000000000282947 */ /* 0x000fea0003800000 */
[----:B-----5:R-:W-:-:S13]  /*11090*/  ISETP.GE.AND P0, PT, R14, R248, PT ;  /* 0x000000f80e00720c */ /* 0x020fda0003f06270 */
[----:B------:R-:W-:Y:S05]  /*110a0*/  @P0 BRA `(.L_x_1061) ;  /* 0x00000000001c0947 */ /* 0x000fea0003800000 */
[----:B-12-4-:R-:W-:Y:S02]  /*110b0*/  MOV R2, R245 ;  /* 0x000000f500027202 */ /* 0x016fe40000000f00 */
[----:B------:R-:W-:-:S05]  /*110c0*/  MOV R3, R244 ;  /* 0x000000f400037202 */ /* 0x000fca0000000f00 */
[----:B------:R-:W-:Y:S01]  /*110d0*/  @!PT LDS RZ, [RZ] ;  /* 0x00000000fffff984 */ /* 0x000fe20000000800 */
[----:B------:R-:W-:Y:S01]  /*110e0*/  @!PT LDS RZ, [RZ] ;  /* 0x00000000fffff984 */ /* 0x000fe20000000800 */
[----:B------:R-:W-:Y:S01]  /*110f0*/  @!PT LDS RZ, [RZ] ;  /* 0x00000000fffff984 */ /* 0x000fe20000000800 */
[----:B------:R1:W-:Y:S01]  /*11100*/  LDGSTS.E.BYPASS.LTC128B.128 [R79+0x2000], desc[UR6][R2.64] ;  /* 0x02000000024f7fae */ /* 0x0003e2000b981a06 */
[----:B------:R-:W-:Y:S05]  /*11110*/  BRA `(.L_x_1060) ;  /* 0x0000000000047947 */ /* 0x000fea0003800000 */
.L_x_1061:
[----:B------:R1:W-:Y:S02]  /*11120*/  STS.128 [R79+0x2000], RZ ;  /* 0x002000ff4f007388 */ /* 0x0003e40000000c00 */
.L_x_1060:
[----:B------:R-:W-:Y:S05]  /*11130*/  BSYNC.RECONVERGENT B0 ;  /* 0x0000000000007941 */ /* 0x000fea0003800200 */
.L_x_1059:
[----:B------:R-:W-:Y:S01]  /*11140*/  ISETP.GE.AND P1, PT, R47, R0, PT ;  /* 0x000000002f00720c */ /* 0x000fe20003f26270 */
[----:B------:R-:W-:Y:S01]  /*11150*/  BSSY.RECONVERGENT B0, `(.L_x_1062) ;  /* 0x000000c000007945 */ /* 0x000fe20003800200 */
[----:B-12-4-:R-:W-:-:S04]  /*11160*/  LEA R2, P0, R80, R245, 0x1 ;  /* 0x000000f550027211 */ /* 0x016fc800078008ff */
[----:B------:R-:W-:-:S07]  /*11170*/  LEA.HI.X R3, R80, R244, R93, 0x1, P0 ;  /* 0x000000f450037211 */ /* 0x000fce00000f0c5d */
[----:B------:R-:W-:Y:S05]  /*11180*/  @P1 BRA `(.L_x_1063) ;  /* 0x0000000000201947 */ /* 0x000fea0003800000 */
[----:B-----5:R-:W-:-:S13]  /*11190*/  ISETP.GE.AND P0, PT, R14, R248, PT ;  /* 0x000000f80e00720c */ /* 0x020fda0003f06270 */
[----:B------:R-:W-:Y:S05]  /*111a0*/  @P0 BRA `(.L_x_1064) ;  /* 0x0000000000140947 */ /* 0x000fea0003800000 */
[----:B------:R-:W-:Y:S01]  /*111b0*/  @!PT LDS RZ, [RZ] ;  /* 0x00000000fffff984 */ /* 0x000fe20000000800 */
[----:B------:R-:W-:Y:S01]  /*111c0*/  @!PT LDS RZ, [RZ] ;  /* 0x00000000fffff984 */ /* 0x000fe20000000800 */
[----:B------:R-:W-:Y:S01]  /*111d0*/  @!PT LDS RZ, [RZ] ;  /* 0x00000000fffff984 */ /* 0x000fe20000000800 */
[----:B------:R1:W-:Y:S01]  /*111e0*/  LDGSTS.E.BYPASS.LTC128B.128 [R79+0x2800], desc[UR6][R2.64] ;  /* 0x02800000024f7fae */ /* 0x0003e2000b981a06 */
[----:B------:R-:W-:Y:S05]  /*111f0*/  BRA `(.L_x_1063) ;  /* 0x0000000000047947 */ /* 0x000fea0003800000 */
.L_x_1064:
[----:B------:R2:W-:Y:S02]  /*11200*/  STS.128 [R79+0x2800], RZ ;  /* 0x002800ff4f007388 */ /* 0x0005e40000000c00 */
.L_x_1063:
[----:B------:R-:W-:Y:S05]  /*11210*/  BSYNC.RECONVERGENT B0 ;  /* 0x0000000000007941 */ /* 0x000fea0003800200 */
.L_x_1062:
[----:B------:R-:W-:Y:S01]  /*11220*/  ISETP.GE.AND P0, PT, R40, R0, PT ;  /* 0x000000002800720c */ /* 0x000fe20003f06270 */
[----:B------:R-:W-:-:S12]  /*11230*/  BSSY.RECONVERGENT B0, `(.L_x_1065) ;  /* 0x000000c000007945 */ /* 0x000fd80003800200 */
[----:B------:R-:W-:Y:S05]  /*11240*/  @P0 BRA `(.L_x_1066) ;  /* 0x0000000000280947 */ /* 0x000fea0003800000 */
[----:B-----5:R-:W-:-:S13]  /*11250*/  ISETP.GE.AND P0, PT, R14, R248, PT ;  /* 0x000000f80e00720c */ /* 0x020fda0003f06270 */
[----:B------:R-:W-:Y:S05]  /*11260*/  @P0 BRA `(.L_x_1067) ;  /* 0x00000000001c0947 */ /* 0x000fea0003800000 */
[----:B------:R-:W-:-:S04]  /*11270*/  LEA R4, P0, R234, R2, 0x5 ;  /* 0x00000002ea047211 */ /* 0x000fc800078028ff */
[----:B------:R-:W-:-:S05]  /*11280*/  LEA.HI.X R5, R234, R3, R235, 0x5, P0 ;  /* 0x00000003ea057211 */ /* 0x000fca00000f2ceb */
[----:B------:R-:W-:Y:S01]  /*11290*/  @!PT LDS RZ, [RZ] ;  /* 0x00000000fffff984 */ /* 0x000fe20000000800 */
[----:B------:R-:W-:Y:S01]  /*112a0*/  @!PT LDS RZ, [RZ] ;  /* 0x00000000fffff984 */ /* 0x000fe20000000800 */
[----:B------:R-:W-:Y:S01]  /*112b0*/  @!PT LDS RZ, [RZ] ;  /* 0x00000000fffff984 */ /* 0x000fe20000000800 */
[----:B------:R4:W-:Y:S01]  /*112c0*/  LDGSTS.E.BYPASS.LTC128B.128 [R79+0x3000], desc[UR6][R4.64] ;  /* 0x03000000044f7fae */ /* 0x0009e2000b981a06 */
[----:B------:R-:W-:Y:S05]  /*112d0*/  BRA `(.L_x_1066) ;  /* 0x0000000000047947 */ /* 0x000fea0003800000 */
.L_x_1067:
[----:B------:R4:W-:Y:S02]  /*112e0*/  STS.128 [R79+0x3000], RZ ;  /* 0x003000ff4f007388 */ /* 0x0009e40000000c00 */
.L_x_1066:
[----:B------:R-:W-:Y:S05]  /*112f0*/  BSYNC.RECONVERGENT B0 ;  /* 0x0000000000007941 */ /* 0x000fea0003800200 */
.L_x_1065:
[----:B------:R-:W-:Y:S01]  /*11300*/  ISETP.GE.AND P0, PT, R31, R0, PT ;  /* 0x000000001f00720c */ /* 0x000fe20003f06270 */
[----:B------:R-:W-:-:S12]  /*11310*/  BSSY.RECONVERGENT B0, `(.L_x_1068) ;  /* 0x000000c000007945 */ /* 0x000fd80003800200 */
[----:B------:R-:W-:Y:S05]  /*11320*/  @P0 BRA `(.L_x_1069) ;  /* 0x0000000000280947 */ /* 0x000fea0003800000 */
[----:B-----5:R-:W-:-:S13]  /*11330*/  ISETP.GE.AND P0, PT, R14, R248, PT ;  /* 0x000000f80e00720c */ /* 0x020fda0003f06270 */
        /* <DEDUP_REMOVED lines=8> */
.L_x_1070:
[----:B------:R1:W-:Y:S02]  /*113c0*/  STS.128 [R79+0x3800], RZ ;  /* 0x003800ff4f007388 */ /* 0x0003e40000000c00 */
.L_x_1069:
[----:B------:R-:W-:Y:S05]  /*113d0*/  BSYNC.RECONVERGENT B0 ;  /* 0x0000000000007941 */ /* 0x000fea0003800200 */
.L_x_1068:
[----:B------:R-:W-:Y:S01]  /*113e0*/  IADD3 R19, PT, PT, R60, 0x40, RZ ;  /* 0x000000403c137810 */ /* 0x000fe20007ffe0ff */
[----:B------:R-:W-:Y:S03]  /*113f0*/  BSSY.RECONVERGENT B0, `(.L_x_1071) ;  /* 0x0000010000007945 */ /* 0x000fe60003800200 */
[----:B------:R-:W-:-:S13]  /*11400*/  ISETP.GE.AND P0, PT, R19, R0, PT ;  /* 0x000000001300720c */ /* 0x000fda0003f06270 */
[----:B------:R-:W-:Y:S05]  /*11410*/  @P0 BRA `(.L_x_1072) ;  /* 0x0000000000340947 */ /* 0x000fea0003800000 */
[----:B-----5:R-:W-:-:S13]  /*11420*/  ISETP.GE.AND P0, PT, R14, R248, PT ;  /* 0x000000f80e00720c */ /* 0x020fda0003f06270 */
[----:B------:R-:W-:Y:S05]  /*11430*/  @P0 BRA `(.L_x_1073) ;  /* 0x0000000000280947 */ /* 0x000fea0003800000 */
[----:B----4-:R-:W-:Y:S01]  /*11440*/  MOV R4, R2 ;  /* 0x0000000200047202 */ /* 0x010fe20000000f00 */
[----:B------:R-:W-:Y:S01]  /*11450*/  IMAD R6, R235, 0x60, RZ ;  /* 0x00000060eb067824 */ /* 0x000fe200078e02ff */
[----:B------:R-:W-:-:S03]  /*11460*/  MOV R5, R3 ;  /* 0x0000000300057202 */ /* 0x000fc60000000f00 */
[----:B------:R-:W-:-:S05]  /*11470*/  IMAD.WIDE.U32 R4, R234, 0x60, R4 ;  /* 0x00000060ea047825 */ /* 0x000fca00078e0004 */
[----:B------:R-:W-:-:S05]  /*11480*/  IADD3 R5, PT, PT, R6, R5, RZ ;  /* 0x0000000506057210 */ /* 0x000fca0007ffe0ff */
[----:B------:R-:W-:Y:S01]  /*11490*/  @!PT LDS RZ, [RZ] ;  /* 0x00000000fffff984 */ /* 0x000fe20000000800 */
[----:B------:R-:W-:Y:S01]  /*114a0*/  @!PT LDS RZ, [RZ] ;  /* 0x00000000fffff984 */ /* 0x000fe20000000800 */
[----:B------:R-:W-:Y:S01]  /*114b0*/  @!PT LDS RZ, [RZ] ;  /* 0x00000000fffff984 */ /* 0x000fe20000000800 */
[----:B------:R4:W-:Y:S01]  /*114c0*/  LDGSTS.E.BYPASS.LTC128B.128 [R79+0x4000], desc[UR6][R4.64] ;  /* 0x04000000044f7fae */ /* 0x0009e2000b981a06 */
[----:B------:R-:W-:Y:S05]  /*114d0*/  BRA `(.L_x_1072) ;  /* 0x0000000000047947 */ /* 0x000fea0003800000 */
.L_x_1073:
[----:B------:R1:W-:Y:S02]  /*114e0*/  STS.128 [R79+0x4000], RZ ;  /* 0x004000ff4f007388 */ /* 0x0003e40000000c00 */
.L_x_1072:
[----:B------:R-:W-:Y:S05]  /*114f0*/  BSYNC.RECONVERGENT B0 ;  /* 0x0000000000007941 */ /* 0x000fea0003800200 */
.L_x_1071:
[----:B------:R-:W-:Y:S01]  /*11500*/  IADD3 R18, PT, PT, R60, 0x50, RZ ;  /* 0x000000503c127810 */ /* 0x000fe20007ffe0ff */
[----:B------:R-:W-:Y:S03]  /*11510*/  BSSY.RECONVERGENT B0, `(.L_x_1074) ;  /* 0x000000d000007945 */ /* 0x000fe60003800200 */
[----:B------:R-:W-:-:S13]  /*11520*/  ISETP.GE.AND P0, PT, R18, R0, PT ;  /* 0x000000001200720c */ /* 0x000fda0003f06270 */
        /* <DEDUP_REMOVED lines=10> */
.L_x_1076:
[----:B------:R1:W-:Y:S02]  /*115d0*/  STS.128 [R79+0x4800], RZ ;  /* 0x004800ff4f007388 */ /* 0x0003e40000000c00 */
.L_x_1075:
[----:B------:R-:W-:Y:S05]  /*115e0*/  BSYNC.RECONVERGENT B0 ;  /* 0x0000000000007941 */ /* 0x000fea0003800200 */
.L_x_1074:
        /* <DEDUP_REMOVED lines=16> */
.L_x_1079:
[----:B------:R1:W-:Y:S02]  /*116f0*/  STS.128 [R79+0x5000], RZ ;  /* 0x005000ff4f007388 */ /* 0x0003e40000000c00 */
.L_x_1078:
[----:B------:R-:W-:Y:S05]  /*11700*/  BSYNC.RECONVERGENT B0 ;  /* 0x0000000000007941 */ /* 0x000fea0003800200 */
.L_x_1077:
        /* <DEDUP_REMOVED lines=16> */
.L_x_1082:
[----:B------:R1:W-:Y:S02]  /*11810*/  STS.128 [R79+0x5800], RZ ;  /* 0x005800ff4f007388 */ /* 0x0003e40000000c00 */
.L_x_1081:
[----:B------:R-:W-:Y:S05]  /*11820*/  BSYNC.RECONVERGENT B0 ;  /* 0x0000000000007941 */ /* 0x000fea0003800200 */
.L_x_1080:
[----:B------:R-:W-:Y:S01]  /*11830*/  LOP3.LUT R13, R60, 0x80, RZ, 0xfc, !PT ;  /* 0x000000803c0d7812 */ /* 0x000fe200078efcff */
        /* <DEDUP_REMOVED lines=15> */
.L_x_1085:
[----:B------:R1:W-:Y:S02]  /*11930*/  STS.128 [R79+0x6000], RZ ;  /* 0x006000ff4f007388 */ /* 0x0003e40000000c00 */
.L_x_1084:
[----:B------:R-:W-:Y:S05]  /*11940*/  BSYNC.RECONVERGENT B0 ;  /* 0x0000000000007941 */ /* 0x000fea0003800200 */
.L_x_1083:
        /* <DEDUP_REMOVED lines=13> */
.L_x_1088:
[----:B------:R1:W-:Y:S02]  /*11a20*/  STS.128 [R79+0x6800], RZ ;  /* 0x006800ff4f007388 */ /* 0x0003e40000000c00 */
.L_x_1087:
[----:B------:R-:W-:Y:S05]  /*11a30*/  BSYNC.RECONVERGENT B0 ;  /* 0x0000000000007941 */ /* 0x000fea0003800200 */
.L_x_1086:
        /* <DEDUP_REMOVED lines=16> */
.L_x_1091:
[----:B------:R1:W-:Y:S02]  /*11b40*/  STS.128 [R79+0x7000], RZ ;  /* 0x007000ff4f007388 */ /* 0x0003e40000000c00 */
.L_x_1090:
[----:B------:R-:W-:Y:S05]  /*11b50*/  BSYNC.RECONVERGENT B0 ;  /* 0x0000000000007941 */ /* 0x000fea0003800200 */
.L_x_1089:
        /* <DEDUP_REMOVED lines=16> */
.L_x_1094:
[----:B------:R1:W-:Y:S02]  /*11c60*/  STS.128 [R79+0x7800], RZ ;  /* 0x007800ff4f007388 */ /* 0x0003e40000000c00 */
.L_x_1093:
[----:B------:R-:W-:Y:S05]  /*11c70*/  BSYNC.RECONVERGENT B0 ;  /* 0x0000000000007941 */ /* 0x000fea0003800200 */
.L_x_1092:
        /* <DEDUP_REMOVED lines=16> */
.L_x_1097:
[----:B------:R1:W-:Y:S02]  /*11d80*/  STS.128 [R79+0x8000], RZ ;  /* 0x008000ff4f007388 */ /* 0x0003e40000000c00 */
.L_x_1096:
[----:B------:R-:W-:Y:S05]  /*11d90*/  BSYNC.RECONVERGENT B0 ;  /* 0x0000000000007941 */ /* 0x000fea0003800200 */
.L_x_1095:
        /* <DEDUP_REMOVED lines=16> */
.L_x_1100:
[----:B------:R1:W-:Y:S02]  /*11ea0*/  STS.128 [R79+0x8800], RZ ;  /* 0x008800ff4f007388 */ /* 0x0003e40000000c00 */
.L_x_1099:
[----:B------:R-:W-:Y:S05]  /*11eb0*/  BSYNC.RECONVERGENT B0 ;  /* 0x0000000000007941 */ /* 0x000fea0003800200 */
.L_x_1098:
        /* <DEDUP_REMOVED lines=16> */
.L_x_1103:
[----:B------:R1:W-:Y:S02]  /*11fc0*/  STS.128 [R79+0x9000], RZ ;  /* 0x009000ff4f007388 */ /* 0x0003e40000000c00 */
.L_x_1102:
[----:B------:R-:W-:Y:S05]  /*11fd0*/  BSYNC.RECONVERGENT B0 ;  /* 0x0000000000007941 */ /* 0x000fea0003800200 */
.L_x_1101:
[----:B------:R-:W-:Y:S01]  /*11fe0*/  IADD3 R60, PT, PT, R60, 0xf0, RZ ;  /* 0x000000f03c3c7810 */ /* 0x000fe20007ffe0ff */
[----:B------:R-:W-:Y:S03]  /*11ff0*/  BSSY.RECONVERGENT B0, `(.L_x_1104) ;  /* 0x000000e000007945 */ /* 0x000fe60003800200 */
[----:B------:R-:W-:-:S13]  /*12000*/  ISETP.GE.AND P0, PT, R60, R0, PT ;  /* 0x000000003c00720c */ /* 0x000fda0003f06270 */
[----:B------:R-:W-:Y:S05]  /*12010*/  @P0 BRA `(.L_x_1105) ;  /* 0x00000000002c0947 */ /* 0x000fea0003800000 */
[----:B-----5:R-:W-:-:S13]  /*12020*/  ISETP.GE.AND P0, PT, R14, R248, PT ;  /* 0x000000f80e00720c */ /* 0x020fda0003f06270 */
[----:B------:R-:W-:Y:S05]  /*12030*/  @P0 BRA `(.L_x_1106) ;  /* 0x0000000000200947 */ /* 0x000fea0003800000 */
[----:B----4-:R-:W-:Y:S02]  /*12040*/  IMAD R4, R235, 0x1c0, RZ ;  /* 0x000001c0eb047824 */ /* 0x010fe400078e02ff */
[----:B-1----:R-:W-:-:S05]  /*12050*/  IMAD.WIDE.U32 R2, R234, 0x1c0, R2 ;  /* 0x000001c0ea027825 */ /* 0x002fca00078e0002 */
[----:B------:R-:W-:-:S05]  /*12060*/  IADD3 R3, PT, PT, R4, R3, RZ ;  /* 0x0000000304037210 */ /* 0x000fca0007ffe0ff */
[----:B------:R-:W-:Y:S01]  /*12070*/  @!PT LDS RZ, [RZ] ;  /* 0x00000000fffff984 */ /* 0x000fe20000000800 */
[----:B------:R-:W-:Y:S01]  /*12080*/  @!PT LDS RZ, [RZ] ;  /* 0x00000000fffff984 */ /* 0x000fe20000000800 */
[----:B------:R-:W-:Y:S01]  /*12090*/  @!PT LDS RZ, [RZ] ;  /* 0x00000000fffff984 */ /* 0x000fe20000000800 */
[----:B------:R1:W-:Y:S01]  /*120a0*/  LDGSTS.E.BYPASS.LTC128B.128 [R79+0x9800], desc[UR6][R2.64] ;  /* 0x09800000024f7fae */ /* 0x0003e2000b981a06 */
[----:B------:R-:W-:Y:S05]  /*120b0*/  BRA `(.L_x_1105) ;  /* 0x0000000000047947 */ /* 0x000fea0003800000 */
.L_x_1106:
[----:B------:R1:W-:Y:S02]  /*120c0*/  STS.128 [R79+0x9800], RZ ;  /* 0x009800ff4f007388 */ /* 0x0003e40000000c00 */
.L_x_1105:
[----:B------:R-:W-:Y:S05]  /*120d0*/  BSYNC.RECONVERGENT B0 ;  /* 0x0000000000007941 */ /* 0x000fea0003800200 */
.L_x_1104:
[----:B------:R-:W0:Y:S01]  /*120e0*/  LDGDEPBAR ;  /* 0x00000000000079af */ /* 0x000e220000000000 */
[----:B------:R-:W-:Y:S01]  /*120f0*/  BSSY.RECONVERGENT B0, `(.L_x_1107) ;  /* 0x0000010000007945 */ /* 0x000fe20003800200 */
[----:B------:R-:W-:-:S04]  /*12100*/  DEPBAR.LE SB0, 0x0 ;  /* 0x000080000000791a */ /* 0x000fc80000000000 */
[----:B------:R-:W-:Y:S06]  /*12110*/  BAR.SYNC.DEFER_BLOCKING 0x0 ;  /* 0x0000000000007b1d */ /* 0x000fec0000010000 */
        /* <DEDUP_REMOVED lines=10> */
.L_x_1109:
[----:B------:R1:W-:Y:S01]  /*121c0*/  STS.128 [R79+0xa000], RZ ;  /* 0x00a000ff4f007388 */ /* 0x0003e20000000c00 */
[----:B------:R-:W-:Y:S05]  /*121d0*/  BRA `(.L_x_1110) ;  /* 0x0000000000047947 */ /* 0x000fea0003800000 */
.L_x_1108:
[----:B------:R1:W-:Y:S02]  /*121e0*/  STS.128 [R79+0xa000], RZ ;  /* 0x00a000ff4f007388 */ /* 0x0003e40000000c00 */
.L_x_1110:
[----:B------:R-:W-:Y:S05]  /*121f0*/  BSYNC.RECONVERGENT B0 ;  /* 0x0000000000007941 */ /* 0x000fea0003800200 */
.L_x_1107:
[----:B------:R-:W-:Y:S01]  /*12200*/  ISETP.GE.AND P0, PT, R47, R0, PT ;  /* 0x000000002f00720c */ /* 0x000fe20003f06270 */
[----:B------:R-:W-:Y:S01]  /*12210*/  BSSY.RECONVERGENT B0, `(.L_x_1111) ;  /* 0x000000d000007945 */ /* 0x000fe20003800200 */
[----:B-1----:R-:W-:-:S04]  /*12220*/  LEA R2, P1, R96, R247, 0x1 ;  /* 0x000000f760027211 */ /* 0x002fc800078208ff */
[----:B------:R-:W-:-:S07]  /*12230*/  LEA.HI.X R3, R96, R246, R102, 0x1, P1 ;  /* 0x000000f660037211 */ /* 0x000fce00008f0c66 */
[----:B------:R1:W-:Y:S01]  /*12240*/  @P0 STS.128 [R79+0xa800], RZ ;  /* 0x00a800ff4f000388 */ /* 0x0003e20000000c00 */
        /* <DEDUP_REMOVED lines=8> */
.L_x_1113:
[----:B------:R1:W-:Y:S02]  /*122d0*/  STS.128 [R79+0xa800], RZ ;  /* 0x00a800ff4f007388 */ /* 0x0003e40000000c00 */
.L_x_1112:
[----:B------:R-:W-:Y:S05]  /*122e0*/  BSYNC.RECONVERGENT B0 ;  /* 0x0000000000007941 */ /* 0x000fea0003800200 */
.L_x_1111:
[----:B------:R-:W-:Y:S01]  /*122f0*/  ISETP.GE.AND P0, PT, R40, R0, PT ;  /* 0x000000002800720c */ /* 0x000fe20003f06270 */
[----:B------:R-:W-:-:S12]  /*12300*/  BSSY.RECONVERGENT B0, `(.L_x_1114) ;  /* 0x000000d000007945 */ /* 0x000fd80003800200 */
[----:B------:R1:W-:Y:S01]  /*12310*/  @P0 STS.128 [R79+0xb000], RZ ;  /* 0x00b000ff4f000388 */ /* 0x0003e20000000c00 */
        /* <DEDUP_REMOVED lines=10> */
.L_x_1116:
[----:B------:R1:W-:Y:S02]  /*123c0*/  STS.128 [R79+0xb000], RZ ;  /* 0x00b000ff4f007388 */ /* 0x0003e40000000c00 */
.L_x_1115:
[----:B------:R-:W-:Y:S05]  /*123d0*/  BSYNC.RECONVERGENT B0 ;  /* 0x0000000000007941 */ /* 0x000fea0003800200 */
.L_x_1114:
        /* <DEDUP_REMOVED lines=13> */
.L_x_1119:
[----:B------:R1:W-:Y:S02]  /*124b0*/  STS.128 [R79+0xb800], RZ ;  /* 0x00b800ff4f007388 */ /* 0x0003e40000000c00 */
.L_x_1118:
[----:B------:R-:W-:Y:S05]  /*124c0*/  BSYNC.RECONVERGENT B0 ;  /* 0x0000000000007941 */ /* 0x000fea0003800200 */
.L_x_1117:
[----:B------:R-:W-:Y:S01]  /*124d0*/  ISETP.GE.AND P0, PT, R19, R0, PT ;  /* 0x000000001300720c */ /* 0x000fe20003f06270 */
[----:B------:R-:W-:-:S12]  /*124e0*/  BSSY.RECONVERGENT B0, `(.L_x_1120) ;  /* 0x0000010000007945 */ /* 0x000fd80003800200 */
[----:B------:R1:W-:Y:S01]  /*124f0*/  @P0 STS.128 [R79+0xc000], RZ ;  /* 0x00c000ff4f000388 */ /* 0x0003e20000000c00 */
        /* <DEDUP_REMOVED lines=13> */
.L_x_1122:
[----:B------:R1:W-:Y:S02]  /*125d0*/  STS.128 [R79+0xc000], RZ ;  /* 0x00c000ff4f007388 */ /* 0x0003e40000000c00 */
.L_x_1121:
[----:B------:R-:W-:Y:S05]  /*125e0*/  BSYNC.RECONVERGENT B0 ;  /* 0x0000000000007941 */ /* 0x000fea0003800200 */
.L_x_1120:
        /* <DEDUP_REMOVED lines=13> */
.L_x_1125:
[----:B------:R1:W-:Y:S02]  /*126c0*/  STS.128 [R79+0xc800], RZ ;  /* 0x00c800ff4f007388 */ /* 0x0003e40000000c00 */
.L_x_1124:
[----:B------:R-:W-:Y:S05]  /*126d0*/  BSYNC.RECONVERGENT B0 ;  /* 0x0000000000007941 */ /* 0x000fea0003800200 */
.L_x_1123:
        /* <DEDUP_REMOVED lines=16> */
.L_x_1128:
[----:B------:R1:W-:Y:S02]  /*127e0*/  STS.128 [R79+0xd000], RZ ;  /* 0x00d000ff4f007388 */ /* 0x0003e40000000c00 */
.L_x_1127:
[----:B------:R-:W-:Y:S05]  /*127f0*/  BSYNC.RECONVERGENT B0 ;  /* 0x0000000000007941 */ /* 0x000fea0003800200 */
.L_x_1126:
        /* <DEDUP_REMOVED lines=16> */
.L_x_1131:
[----:B------:R1:W-:Y:S02]  /*12900*/  STS.128 [R79+0xd800], RZ ;  /* 0x00d800ff4f007388 */ /* 0x0003e40000000c00 */
.L_x_1130:
[----:B------:R-:W-:Y:S05]  /*12910*/  BSYNC.RECONVERGENT B0 ;  /* 0x0000000000007941 */ /* 0x000fea0003800200 */
.L_x_1129:
        /* <DEDUP_REMOVED lines=16> */
.L_x_1134:
[----:B------:R1:W-:Y:S02]  /*12a20*/  STS.128 [R79+0xe000], RZ ;  /* 0x00e000ff4f007388 */ /* 0x0003e40000000c00 */
.L_x_1133:
[----:B------:R-:W-:Y:S05]  /*12a30*/  BSYNC.RECONVERGENT B0 ;  /* 0x0000000000007941 */ /* 0x000fea0003800200 */
.L_x_1132:
        /* <DEDUP_REMOVED lines=13> */
.L_x_1137:
[----:B------:R1:W-:Y:S02]  /*12b10*/  STS.128 [R79+0xe800], RZ ;  /* 0x00e800ff4f007388 */ /* 0x0003e40000000c00 */
.L_x_1136:
[----:B------:R-:W-:Y:S05]  /*12b20*/  BSYNC.RECONVERGENT B0 ;  /* 0x0000000000007941 */ /* 0x000fea0003800200 */
.L_x_1135:
        /* <DEDUP_REMOVED lines=16> */
.L_x_1140:
[----:B------:R1:W-:Y:S02]  /*12c30*/  STS.128 [R79+0xf000], RZ ;  /* 0x00f000ff4f007388 */ /* 0x0003e40000000c00 */
.L_x_1139:
[----:B------:R-:W-:Y:S05]  /*12c40*/  BSYNC.RECONVERGENT B0 ;  /* 0x0000000000007941 */ /* 0x000fea0003800200 */
.L_x_1138:
        /* <DEDUP_REMOVED lines=16> */
.L_x_1143:
[----:B------:R1:W-:Y:S02]  /*12d50*/  STS.128 [R79+0xf800], RZ ;  /* 0x00f800ff4f007388 */ /* 0x0003e40000000c00 */
.L_x_1142:
[----:B------:R-:W-:Y:S05]  /*12d60*/  BSYNC.RECONVERGENT B0 ;  /* 0x0000000000007941 */ /* 0x000fea0003800200 */
.L_x_1141:
        /* <DEDUP_REMOVED lines=16> */
.L_x_1146:
[----:B------:R1:W-:Y:S02]  /*12e70*/  STS.128 [R79+0x10000], RZ ;  /* 0x010000ff4f007388 */ /* 0x0003e40000000c00 */
.L_x_1145:
[----:B------:R-:W-:Y:S05]  /*12e80*/  BSYNC.RECONVERGENT B0 ;  /* 0x0000000000007941 */ /* 0x000fea0003800200 */
.L_x_1144:
        /* <DEDUP_REMOVED lines=16> */
.L_x_1149:
[----:B------:R1:W-:Y:S02]  /*12f90*/  STS.128 [R79+0x10800], RZ ;  /* 0x010800ff4f007388 */ /* 0x0003e40000000c00 */
.L_x_1148:
[----:B------:R-:W-:Y:S05]  /*12fa0*/  BSYNC.RECONVERGENT B0 ;  /* 0x0000000000007941 */ /* 0x000fea0003800200 */
.L_x_1147:
        /* <DEDUP_REMOVED lines=16> */
.L_x_1152:
[----:B------:R1:W-:Y:S02]  /*130b0*/  STS.128 [R79+0x11000], RZ ;  /* 0x011000ff4f007388 */ /* 0x0003e40000000c00 */
.L_x_1151:
[----:B------:R-:W-:Y:S05]  /*130c0*/  BSYNC.RECONVERGENT B0 ;  /* 0x0000000000007941 */ /* 0x000fea0003800200 */
.L_x_1150:
[----:B------:R-:W-:Y:S01]  /*130d0*/  ISETP.GE.AND P0, PT, R60, R0, PT ;  /* 0x000000003c00720c */ /* 0x000fe20003f06270 */
[----:B------:R-:W-:-:S12]  /*130e0*/  BSSY.RECONVERGENT B0, `(.L_x_1153) ;  /* 0x000000e000007945 */ /* 0x000fd80003800200 */
[----:B------:R1:W-:Y:S01]  /*130f0*/  @P0 STS.128 [R79+0x11800], RZ ;  /* 0x011800ff4f000388 */ /* 0x0003e20000000c00 */
[----:B------:R-:W-:Y:S05]  /*13100*/  @P0 BRA `(.L_x_1154) ;  /* 0x00000000002c0947 */ /* 0x000fea0003800000 */
[----:B-----5:R-:W-:-:S13]  /*13110*/  ISETP.GE.AND P0, PT, R14, R248, PT ;  /* 0x000000f80e00720c */ /* 0x020fda0003f06270 */
[----:B------:R-:W-:Y:S05]  /*13120*/  @P0 BRA `(.L_x_1155) ;  /* 0x0000000000200947 */ /* 0x000fea0003800000 */
[----:B------:R-:W-:Y:S02]  /*13130*/  IMAD R0, R237, 0x1c0, RZ ;  /* 0x000001c0ed007824 */ /* 0x000fe400078e02ff */
[----:B-1----:R-:W-:-:S05]  /*13140*/  IMAD.WIDE.U32 R2, R236, 0x1c0, R2 ;  /* 0x000001c0ec027825 */ /* 0x002fca00078e0002 */
[----:B------:R-:W-:-:S05]  /*13150*/  IADD3 R3, PT, PT, R0, R3, RZ ;  /* 0x0000000300037210 */ /* 0x000fca0007ffe0ff */
[----:B------:R-:W-:Y:S01]  /*13160*/  @!PT LDS RZ, [RZ] ;  /* 0x00000000fffff984 */ /* 0x000fe20000000800 */
[----:B------:R-:W-:Y:S01]  /*13170*/  @!PT LDS RZ, [RZ] ;  /* 0x00000000fffff984 */ /* 0x000fe20000000800 */
[----:B------:R-:W-:Y:S01]  /*13180*/  @!PT LDS RZ, [RZ] ;  /* 0x00000000fffff984 */ /* 0x000fe20000000800 */
[----:B------:R1:W-:Y:S01]  /*13190*/  LDGSTS.E.BYPASS.LTC128B.128 [R79+0x11800], desc[UR6][R2.64] ;  /* 0x11800000024f7fae */ /* 0x0003e2000b981a06 */
[----:B------:R-:W-:Y:S05]  /*131a0*/  BRA `(.L_x_1154) ;  /* 0x0000000000047947 */ /* 0x000fea0003800000 */
.L_x_1155:
[----:B------:R1:W-:Y:S02]  /*131b0*/  STS.128 [R79+0x11800], RZ ;  /* 0x011800ff4f007388 */ /* 0x0003e40000000c00 */
.L_x_1154:
[----:B------:R-:W-:Y:S05]  /*131c0*/  BSYNC.RECONVERGENT B0 ;  /* 0x0000000000007941 */ /* 0x000fea0003800200 */
.L_x_1153:
[----:B------:R-:W2:Y:S01]  /*131d0*/  S2R R232, SR_TID.X ;  /* 0x0000000000e87919 */ /* 0x000ea20000002100 */
[----:B------:R-:W3:Y:S01]  /*131e0*/  S2UR UR8, SR_CgaCtaId ;  /* 0x00000000000879c3 */ /* 0x000ee20000008800 */
[----:B------:R-:W-:Y:S01]  /*131f0*/  UMOV UR4, 0x400 ;  /* 0x0000040000047882 */ /* 0x000fe20000000000 */
[----:B------:R-:W-:Y:S01]  /*13200*/  IMAD.MOV.U32 R93, RZ, RZ, 0x20 ;  /* 0x00000020ff5d7424 */ /* 0x000fe200078e00ff */
[----:B------:R-:W0:Y:S01]  /*13210*/  LDGDEPBAR ;  /* 0x00000000000079af */ /* 0x000e220000000000 */
[----:B------:R-:W-:Y:S01]  /*13220*/  IMAD.MOV.U32 R170, RZ, RZ, 0x40 ;  /* 0x00000040ffaa7424 */ /* 0x000fe200078e00ff */
[----:B------:R-:W-:Y:S01]  /*13230*/  BSSY.RECONVERGENT B1, `(.L_x_1156) ;  /* 0x0000306000017945 */ /* 0x000fe20003800200 */
[----:B------:R-:W-:Y:S01]  /*13240*/  VIADD R233, R242, 0xffffff00 ;  /* 0xffffff00f2e97836 */ /* 0x000fe20000000000 */
[----:B---3--:R-:W-:Y:S01]  /*13250*/  ULEA UR8, UR8, UR4, 0x18 ;  /* 0x0000000408087291 */ /* 0x008fe2000f8ec0ff */
[----:B--2---:R-:W-:Y:S01]  /*13260*/  SHF.R.U32.HI R229, RZ, 0x1, R232 ;  /* 0x00000001ffe57819 */ /* 0x004fe200000116e8 */
[C---:B------:R-:W-:Y:S01]  /*13270*/  IMAD.SHL.U32 R230, R232.reuse, 0x20, RZ ;  /* 0x00000020e8e67824 */ /* 0x040fe200078e00ff */
[C---:B-1----:R-:W-:Y:S01]  /*13280*/  LOP3.LUT R3, R232.reuse, 0x8, RZ, 0xc0, !PT ;  /* 0x00000008e8037812 */ /* 0x042fe200078ec0ff */
[C---:B------:R-:W-:Y:S01]  /*13290*/  IMAD.SHL.U32 R243, R232.reuse, 0x40, RZ ;  /* 0x00000040e8f37824 */ /* 0x040fe200078e00ff */
[----:B------:R-:W-:Y:S01]  /*132a0*/  LOP3.LUT R0, R229, 0x8, RZ, 0xc0, !PT ;  /* 0x00000008e5007812 */ /* 0x000fe200078ec0ff */
[----:B------:R-:W-:Y:S01]  /*132b0*/  IMAD.SHL.U32 R241, R232, 0x8, RZ ;  /* 0x00000008e8f17824 */ /* 0x000fe200078e00ff */
[----:B------:R-:W-:-:S02]  /*132c0*/  LOP3.LUT R230, R230, 0x7c00, RZ, 0xc0, !PT ;  /* 0x00007c00e6e67812 */ /* 0x000fc400078ec0ff */
[--C-:B------:R-:W-:Y:S02]  /*132d0*/  LOP3.LUT R0, R0, 0x1c0, R243.reuse, 0xf8, !PT ;  /* 0x000001c000007812 */ /* 0x100fe400078ef8f3 */
[----:B------:R-:W-:Y:S02]  /*132e0*/  LOP3.LUT R228, R241, 0x38, RZ, 0xc0, !PT ;  /* 0x00000038f1e47812 */ /* 0x000fe400078ec0ff */
[--C-:B------:R-:W-:Y:S02]  /*132f0*/  LOP3.LUT R3, R3, 0x1c0, R243.reuse, 0xf8, !PT ;  /* 0x000001c003037812 */ /* 0x100fe400078ef8f3 */
[----:B------:R-:W-:Y:S02]  /*13300*/  LOP3.LUT R2, R230, 0x200, R243, 0xf8, !PT ;  /* 0x00000200e6027812 */ /* 0x000fe400078ef8f3 */
[----:B------:R-:W-:Y:S02]  /*13310*/  LOP3.LUT R231, R0, R228, RZ, 0x3c, !PT ;  /* 0x000000e400e77212 */ /* 0x000fe400078e3cff */
[----:B----4-:R-:W-:-:S02]  /*13320*/  LOP3.LUT R4, R243, 0x400, RZ, 0xc0, !PT ;  /* 0x00000400f3047812 */ /* 0x010fc400078ec0ff */
[----:B------:R-:W-:Y:S02]  /*13330*/  LOP3.LUT R0, R3, R228, RZ, 0x3c, !PT ;  /* 0x000000e403007212 */ /* 0x000fe400078e3cff */
[----:B------:R-:W-:Y:S02]  /*13340*/  LOP3.LUT R2, R2, R231, RZ, 0xfc, !PT ;  /* 0x000000e702027212 */ /* 0x000fe400078efcff */
[----:B------:R-:W-:Y:S01]  /*13350*/  R2P PR, R232, 0x6 ;  /* 0x00000006e8007804 */ /* 0x000fe20000000000 */
[----:B------:R-:W-:Y:S01]  /*13360*/  IMAD R0, R0, 0x2, R4 ;  /* 0x0000000200007824 */ /* 0x000fe200078e0204 */
[----:B------:R-:W-:Y:S02]  /*13370*/  LEA R48, R2, UR8, 0x1 ;  /* 0x0000000802307c11 */ /* 0x000fe4000f8e08ff */
[----:B------:R-:W-:Y:S01]  /*13380*/  LOP3.LUT R243, R243, 0x200, RZ, 0xc0, !PT ;  /* 0x00000200f3f37812 */ /* 0x000fe200078ec0ff */
[----:B------:R-:W-:Y:S01]  /*13390*/  VIADD R3, R0, UR8 ;  /* 0x0000000800037c36 */ /* 0x000fe20008000000 */
[----:B------:R-:W-:Y:S01]  /*133a0*/  LDSM.16.M88.4 R8, [R0+UR8+0x2000] ;  /* 0x002000080008783b */ /* 0x000fe20008000200 */
[----:B------:R-:W-:-:S02]  /*133b0*/  SEL R93, R93, 0xffffffe0, !P1 ;  /* 0xffffffe05d5d7807 */ /* 0x000fc40004800000 */
[----:B------:R-:W-:Y:S01]  /*133c0*/  SEL R170, R170, 0xffffffc0, !P2 ;  /* 0xffffffc0aaaa7807 */ /* 0x000fe20005000000 */
[----:B------:R-:W1:Y:S01]  /*133d0*/  LDSM.16.M88.4 R4, [R48] ;  /* 0x000000003004783b */ /* 0x000e620000000200 */
[----:B------:R-:W-:Y:S01]  /*133e0*/  P2R R240, PR, RZ, 0x4 ;  /* 0x00000004fff07803 */ /* 0x000fe20000000000 */
[--C-:B------:R-:W-:Y:S02]  /*133f0*/  IMAD.IADD R2, R3, 0x1, R93.reuse ;  /* 0x0000000103027824 */ /* 0x100fe400078e025d */
[----:B------:R-:W2:Y:S04]  /*13400*/  LDSM.16.M88.4 R12, [R0+UR8+0x3000] ;  /* 0x00300008000c783b */ /* 0x000ea80008000200 */
[----:B------:R-:W3:Y:S04]  /*13410*/  LDSM.16.M88.4 R36, [R0+UR8+0x3800] ;  /* 0x003800080024783b */ /* 0x000ee80008000200 */
[----:B------:R-:W4:Y:S04]  /*13420*/  LDSM.16.M88.4 R16, [R0+UR8+0x2800] ;  /* 0x002800080010783b */ /* 0x000f280008000200 */
[----:B-----5:R-:W-:Y:S04]  /*13430*/  LDSM.16.M88.4 R32, [R0+UR8+0x4000] ;  /* 0x004000080020783b */ /* 0x020fe80008000200 */
[----:B------:R-:W-:Y:S04]  /*13440*/  LDSM.16.M88.4 R28, [R0+UR8+0x4800] ;  /* 0x00480008001c783b */ /* 0x000fe80008000200 */
[----:B------:R-:W-:Y:S04]  /*13450*/  LDSM.16.M88.4 R24, [R0+UR8+0x5000] ;  /* 0x005000080018783b */ /* 0x000fe80008000200 */
[----:B------:R-:W-:Y:S04]  /*13460*/  LDSM.16.M88.4 R20, [R0+UR8+0x5800] ;  /* 0x005800080014783b */ /* 0x000fe80008000200 */
[----:B------:R-:W-:Y:S04]  /*13470*/  LDSM.16.M88.4 R60, [R0+UR8+0x7000] ;  /* 0x00700008003c783b */ /* 0x000fe80008000200 */
[----:B------:R-:W-:Y:S01]  /*13480*/  LDSM.16.M88.4 R56, [R0+UR8+0x7800] ;  /* 0x007800080038783b */ /* 0x000fe20008000200 */
[C---:B-1----:R-:W-:Y:S03]  /*13490*/  HMMA.16816.F32.BF16 R120, R4.reuse, R8, RZ ;  /* 0x000000080478723c */ /* 0x042fe600000418ff */
[----:B------:R-:W-:Y:S04]  /*134a0*/  LDSM.16.M88.4 R52, [R0+UR8+0x8000] ;  /* 0x008000080034783b */ /* 0x000fe80008000200 */
[----:B------:R-:W-:Y:S01]  /*134b0*/  LDSM.16.M88.4 R44, [R0+UR8+0x8800] ;  /* 0x00880008002c783b */ /* 0x000fe20008000200 */
[C---:B------:R-:W-:Y:S03]  /*134c0*/  HMMA.16816.F32.BF16 R116, R4.reuse, R10, RZ ;  /* 0x0000000a0474723c */ /* 0x040fe600000418ff */
[----:B------:R-:W1:Y:S04]  /*134d0*/  LDSM.16.M88.4 R8, [R0+UR8+0x6000] ;  /* 0x006000080008783b */ /* 0x000e680008000200 */
[----:B------:R-:W-:Y:S01]  /*134e0*/  LDSM.16.M88.4 R40, [R0+UR8+0x9000] ;  /* 0x009000080028783b */ /* 0x000fe20008000200 */
[C---:B--2---:R-:W-:Y:S08]  /*134f0*/  HMMA.16816.F32.BF16 R96, R4.reuse, R12, RZ ;  /* 0x0000000c0460723c */ /* 0x044ff000000418ff */
[C---:B------:R-:W-:Y:S01]  /*13500*/  HMMA.16816.F32.BF16 R88, R4.reuse, R14, RZ ;  /* 0x0000000e0458723c */ /* 0x040fe200000418ff */
[----:B------:R-:W2:Y:S07]  /*13510*/  LDSM.16.M88.4 R12, [R0+UR8+0x6800] ;  /* 0x00680008000c783b */ /* 0x000eae0008000200 */
[C---:B---3--:R-:W-:Y:S08]  /*13520*/  HMMA.16816.F32.BF16 R84, R4.reuse, R36, RZ ;  /* 0x000000240454723c */ /* 0x048ff000000418ff */
[C---:B------:R-:W-:Y:S01]  /*13530*/  HMMA.16816.F32.BF16 R80, R4.reuse, R38, RZ ;  /* 0x000000260450723c */ /* 0x040fe200000418ff */
[----:B------:R3:W2:Y:S07]  /*13540*/  LDSM.16.M88.4 R36, [R0+UR8+0x9800] ;  /* 0x009800080024783b */ /* 0x0006ae0008000200 */
[C---:B----4-:R-:W-:Y:S08]  /*13550*/  HMMA.16816.F32.BF16 R108, R4.reuse, R16, RZ ;  /* 0x00000010046c723c */ /* 0x050ff000000418ff */
[----:B-1----:R-:W-:Y:S01]  /*13560*/  HMMA.16816.F32.BF16 R152, R4, R8, RZ ;  /* 0x000000080498723c */ /* 0x002fe200000418ff */
[----:B------:R-:W-:-:S07]  /*13570*/  IMAD.IADD R8, R48, 0x1, R93 ;  /* 0x0000000130087824 */ /* 0x000fce00078e025d */
[----:B------:R-:W-:Y:S01]  /*13580*/  HMMA.16816.F32.BF16 R100, R4, R18, RZ ;  /* 0x000000120464723c */ /* 0x000fe200000418ff */
[----:B------:R-:W-:Y:S01]  /*13590*/  LDSM.16.M88.4 R16, [R2+0x4000] ;  /* 0x004000000210783b */ /* 0x000fe20000000200 */
[--C-:B---3--:R-:W-:Y:S02]  /*135a0*/  IMAD.IADD R0, R3, 0x1, R170.reuse ;  /* 0x0000000103007824 */ /* 0x108fe400078e02aa */
[----:B------:R-:W-:-:S04]  /*135b0*/  IMAD.IADD R3, R48, 0x1, R170 ;  /* 0x0000000130037824 */ /* 0x000fc800078e02aa */
[C---:B--2---:R-:W-:Y:S08]  /*135c0*/  HMMA.16816.F32.BF16 R136, R4.reuse, R12, RZ ;  /* 0x0000000c0488723c */ /* 0x044ff000000418ff */
[C---:B------:R-:W-:Y:S01]  /*135d0*/  HMMA.16816.F32.BF16 R124, R4.reuse, R14, RZ ;  /* 0x0000000e047c723c */ /* 0x040fe200000418ff */
[----:B------:R-:W1:Y:S07]  /*135e0*/  LDSM.16.M88.4 R12, [R8] ;  /* 0x00000000080c783b */ /* 0x000e6e0000000200 */
[C---:B------:R-:W-:Y:S01]  /*135f0*/  HMMA.16816.F32.BF16 R140, R4.reuse, R10, RZ ;  /* 0x0000000a048c723c */ /* 0x040fe200000418ff */
[----:B------:R-:W-:Y:S07]  /*13600*/  LDSM.16.M88.4 R8, [R2+0x4800] ;  /* 0x004800000208783b */ /* 0x000fee0000000200 */
[C---:B------:R-:W-:Y:S08]  /*13610*/  HMMA.16816.F32.BF16 R68, R4.reuse, R34, RZ ;  /* 0x000000220444723c */ /* 0x040ff000000418ff */
        /* <DEDUP_REMOVED lines=13> */
[----:B------:R-:W3:Y:S07]  /*136f0*/  LDSM.16.M88.4 R60, [R2+0x5000] ;  /* 0x00500000023c783b */ /* 0x000eee0000000200 */
        /* <DEDUP_REMOVED lines=13> */
[----:B------:R-:W-:Y:S01]  /*137d0*/  HMMA.16816.F32.BF16 R204, R4, R38, RZ ;  /* 0x0000002604cc723c */ /* 0x000fe200000418ff */
[----:B------:R-:W4:Y:S07]  /*137e0*/  LDSM.16.M88.4 R36, [R2+0x7800] ;  /* 0x007800000224783b */ /* 0x000f2e0000000200 */
[C---:B-1----:R-:W-:Y:S08]  /*137f0*/  HMMA.16816.F32.BF16 R4, R12.reuse, R18, R68 ;  /* 0x000000120c04723c */ /* 0x042ff00000041844 */
[C---:B------:R-:W-:Y:S01]  /*13800*/  HMMA.16816.F32.BF16 R224, R12.reuse, R16, R76 ;  /* 0x000000100ce0723c */ /* 0x040fe2000004184c */
[----:B------:R-:W-:Y:S07]  /*13810*/  LDSM.16.M88.4 R16, [R0+0x2000] ;  /* 0x002000000010783b */ /* 0x000fee0000000200 */
[----:B--2---:R-:W-:Y:S03]  /*13820*/  HMMA.16816.F32.BF16 R216, R12, R20, R84 ;  /* 0x000000140cd8723c */ /* 0x004fe60000041854 */
[----:B------:R-:W-:-:S02]  /*13830*/  IMAD.MOV.U32 R76, RZ, RZ, R4 ;  /* 0x000000ffff4c7224 */ /* 0x000fc400078e0004 */
[----:B------:R-:W-:Y:S02]  /*13840*/  IMAD.MOV.U32 R51, RZ, RZ, R5 ;  /* 0x000000ffff337224 */ /* 0x000fe400078e0005 */
[----:B------:R-:W-:Y:S01]  /*13850*/  IMAD.MOV.U32 R50, RZ, RZ, R6 ;  /* 0x000000ffff327224 */ /* 0x000fe200078e0006 */
[----:B------:R-:W-:Y:S01]  /*13860*/  HMMA.16816.F32.BF16 R220, R12, R26, R88 ;  /* 0x0000001a0cdc723c */ /* 0x000fe20000041858 */
[----:B------:R-:W-:-:S07]  /*13870*/  IMAD.MOV.U32 R49, RZ, RZ, R7 ;  /* 0x000000ffff317224 */ /* 0x000fce00078e0007 */
[C---:B------:R-:W-:Y:S03]  /*13880*/  HMMA.16816.F32.BF16 R4, R12.reuse, R8, R72 ;  /* 0x000000080c04723c */ /* 0x040fe60000041848 */
[----:B------:R-:W-:Y:S02]  /*13890*/  IMAD.MOV.U32 R87, RZ, RZ, R216 ;  /* 0x000000ffff577224 */ /* 0x000fe400078e00d8 */
[----:B------:R-:W-:Y:S02]  /*138a0*/  IMAD.MOV.U32 R86, RZ, RZ, R217 ;  /* 0x000000ffff567224 */ /* 0x000fe400078e00d9 */
[----:B------:R-:W-:Y:S01]  /*138b0*/  IMAD.MOV.U32 R85, RZ, RZ, R218 ;  /* 0x000000ffff557224 */ /* 0x000fe200078e00da */
[----:B------:R-:W-:Y:S01]  /*138c0*/  HMMA.16816.F32.BF16 R196, R12, R32, R120 ;  /* 0x000000200cc4723c */ /* 0x000fe20000041878 */
[----:B------:R-:W-:-:S07]  /*138d0*/  IMAD.MOV.U32 R84, RZ, RZ, R219 ;  /* 0x000000ffff547224 */ /* 0x000fce00078e00db */
[C---:B------:R-:W-:Y:S01]  /*138e0*/  HMMA.16816.F32.BF16 R216, R12.reuse, R22, R80 ;  /* 0x000000160cd8723c */ /* 0x040fe20000041850 */
[----:B------:R-:W-:Y:S02]  /*138f0*/  LDSM.16.M88.4 R20, [R2+0x9800] ;  /* 0x009800000214783b */ /* 0x000fe40000000200 */
[----:B------:R-:W-:Y:S02]  /*13900*/  IMAD.MOV.U32 R75, RZ, RZ, R4 ;  /* 0x000000ffff4b7224 */ /* 0x000fe400078e0004 */
[----:B------:R-:W-:Y:S02]  /*13910*/  IMAD.MOV.U32 R74, RZ, RZ, R5 ;  /* 0x000000ffff4a7224 */ /* 0x000fe400078e0005 */
[----:B------:R-:W-:Y:S01]  /*13920*/  IMAD.MOV.U32 R73, RZ, RZ, R6 ;  /* 0x000000ffff497224 */ /* 0x000fe200078e0006 */
[----:B------:R-:W-:Y:S01]  /*13930*/  HMMA.16816.F32.BF16 R180, R12, R28, R108 ;  /* 0x0000001c0cb4723c */ /* 0x000fe2000004186c */
[----:B------:R-:W-:-:S07]  /*13940*/  IMAD.MOV.U32 R72, RZ, RZ, R7 ;  /* 0x000000ffff487224 */ /* 0x000fce00078e0007 */
[C---:B------:R-:W-:Y:S01]  /*13950*/  HMMA.16816.F32.BF16 R4, R12.reuse, R10, R64 ;  /* 0x0000000a0c04723c */ /* 0x040fe20000041840 */
[----:B------:R1:W-:Y:S04]  /*13960*/  LDSM.16.M88.4 R8, [R3] ;  /* 0x000000000308783b */ /* 0x0003e80000000200 */
[----:B------:R-:W-:Y:S03]  /*13970*/  LDSM.16.M88.4 R64, [R0+0x4000] ;  /* 0x004000000040783b */ /* 0x000fe60000000200 */
[C---:B------:R-:W-:Y:S01]  /*13980*/  HMMA.16816.F32.BF16 R120, R12.reuse, R30, R100 ;  /* 0x0000001e0c78723c */ /* 0x040fe20000041864 */
[----:B------:R-:W2:Y:S07]  /*13990*/  LDSM.16.M88.4 R28, [R2+0x8800] ;  /* 0x00880000021c783b */ /* 0x000eae0000000200 */
[----:B------:R-:W-:Y:S01]  /*139a0*/  HMMA.16816.F32.BF16 R176, R12, R24, R96 ;  /* 0x000000180cb0723c */ /* 0x000fe20000041860 */
[----:B------:R-:W-:Y:S02]  /*139b0*/  LDSM.16.M88.4 R24, [R2+0x9000] ;  /* 0x009000000218783b */ /* 0x000fe40000000200 */
[----:B------:R-:W-:-:S02]  /*139c0*/  IMAD.MOV.U32 R71, RZ, RZ, R4 ;  /* 0x000000ffff477224 */ /* 0x000fc400078e0004 */
[----:B------:R-:W-:Y:S02]  /*139d0*/  IMAD.MOV.U32 R70, RZ, RZ, R5 ;  /* 0x000000ffff467224 */ /* 0x000fe400078e0005 */
[----:B------:R-:W-:Y:S01]  /*139e0*/  IMAD.MOV.U32 R69, RZ, RZ, R6 ;  /* 0x000000ffff457224 */ /* 0x000fe200078e0006 */
[----:B------:R-:W-:Y:S01]  /*139f0*/  HMMA.16816.F32.BF16 R188, R12, R34, R116 ;  /* 0x000000220cbc723c */ /* 0x000fe20000041874 */
[----:B------:R-:W-:Y:S01]  /*13a00*/  IMAD.MOV.U32 R68, RZ, RZ, R7 ;  /* 0x000000ffff447224 */ /* 0x000fe200078e0007 */
[----:B------:R-:W2:Y:S01]  /*13a10*/  LDSM.16.M88.4 R32, [R2+0x8000] ;  /* 0x008000000220783b */ /* 0x000ea20000000200 */
[----:B-1----:R-:W-:-:S05]  /*13a20*/  IMAD.IADD R3, R93, 0x1, R3 ;  /* 0x000000015d037824 */ /* 0x002fca00078e0203 */
[C---:B---3--:R-:W-:Y:S08]  /*13a30*/  HMMA.16816.F32.BF16 R4, R12.reuse, R60, R104 ;  /* 0x0000003c0c04723c */ /* 0x048ff00000041868 */
[C---:B----4-:R-:W-:Y:S08]  /*13a40*/  HMMA.16816.F32.BF16 R116, R12.reuse, R38, R148 ;  /* 0x000000260c74723c */ /* 0x050ff00000041894 */
[----:B------:R-:W-:Y:S03]  /*13a50*/  HMMA.16816.F32.BF16 R128, R12, R40, R128 ;  /* 0x000000280c80723c */ /* 0x000fe60000041880 */
[----:B------:R-:W-:-:S02]  /*13a60*/  IMAD.MOV.U32 R94, RZ, RZ, R4 ;  /* 0x000000ffff5e7224 */ /* 0x000fc400078e0004 */
[----:B------:R-:W-:Y:S02]  /*13a70*/  IMAD.MOV.U32 R83, RZ, RZ, R5 ;  /* 0x000000ffff537224 */ /* 0x000fe400078e0005 */
[----:B------:R-:W-:Y:S01]  /*13a80*/  IMAD.MOV.U32 R82, RZ, RZ, R6 ;  /* 0x000000ffff527224 */ /* 0x000fe200078e0006 */
[----:B--2---:R-:W-:Y:S01]  /*13a90*/  HMMA.16816.F32.BF16 R100, R12, R28, R184 ;  /* 0x0000001c0c64723c */ /* 0x004fe200000418b8 */
[----:B------:R-:W-:-:S07]  /*13aa0*/  IMAD.MOV.U32 R81, RZ, RZ, R7 ;  /* 0x000000ffff517224 */ /* 0x000fce00078e0007 */
[C---:B------:R-:W-:Y:S08]  /*13ab0*/  HMMA.16816.F32.BF16 R4, R12.reuse, R62, R112 ;  /* 0x0000003e0c04723c */ /* 0x040ff00000041870 */
[----:B------:R-:W-:Y:S01]  /*13ac0*/  HMMA.16816.F32.BF16 R60, R12, R56, R156 ;  /* 0x000000380c3c723c */ /* 0x000fe2000004189c */
[----:B------:R-:W-:Y:S02]  /*13ad0*/  IMAD.MOV.U32 R157, RZ, RZ, R74 ;  /* 0x000000ffff9d7224 */ /* 0x000fe400078e004a */
[----:B------:R-:W-:-:S02]  /*13ae0*/  IMAD.MOV.U32 R158, RZ, RZ, R73 ;  /* 0x000000ffff9e7224 */ /* 0x000fc400078e0049 */
[----:B------:R-:W-:-:S03]  /*13af0*/  IMAD.MOV.U32 R159, RZ, RZ, R72 ;  /* 0x000000ffff9f7224 */ /* 0x000fc600078e0048 */
[C---:B------:R-:W-:Y:S01]  /*13b00*/  HMMA.16816.F32.BF16 R56, R12.reuse, R58, R160 ;  /* 0x0000003a0c38723c */ /* 0x040fe200000418a0 */
[----:B------:R-:W-:Y:S02]  /*13b10*/  IMAD.MOV.U32 R161, RZ, RZ, R83 ;  /* 0x000000ffffa17224 */ /* 0x000fe400078e0053 */
[----:B------:R-:W-:Y:S02]  /*13b20*/  IMAD.MOV.U32 R80, RZ, RZ, R4 ;  /* 0x000000ffff507224 */ /* 0x000fe400078e0004 */
[----:B------:R-:W-:Y:S02]  /*13b30*/  IMAD.MOV.U32 R79, RZ, RZ, R5 ;  /* 0x000000ffff4f7224 */ /* 0x000fe400078e0005 */
[----:B------:R-:W-:Y:S01]  /*13b40*/  IMAD.MOV.U32 R78, RZ, RZ, R6 ;  /* 0x000000ffff4e7224 */ /* 0x000fe200078e0006 */
[----:B------:R-:W-:Y:S01]  /*13b50*/  HMMA.16816.F32.BF16 R108, R12, R34, R172 ;  /* 0x000000220c6c723c */ /* 0x000fe200000418ac */
[----:B------:R-:W-:Y:S02]  /*13b60*/  IMAD.MOV.U32 R77, RZ, RZ, R7 ;  /* 0x000000ffff4d7224 */ /* 0x000fe400078e0007 */
[----:B------:R-:W1:Y:S01]  /*13b70*/  LDSM.16.M88.4 R4, [R0+0x2800] ;  /* 0x002800000004783b */ /* 0x000e620000000200 */
[----:B------:R-:W-:-:S02]  /*13b80*/  IMAD.MOV.U32 R162, RZ, RZ, R82 ;  /* 0x000000ffffa27224 */ /* 0x000fc400078e0052 */
[----:B------:R-:W-:Y:S02]  /*13b90*/  IMAD.MOV.U32 R163, RZ, RZ, R81 ;  /* 0x000000ffffa37224 */ /* 0x000fe400078e0051 */
[----:B------:R-:W-:Y:S01]  /*13ba0*/  IMAD.MOV.U32 R2, RZ, RZ, R63 ;  /* 0x000000ffff027224 */ /* 0x000fe200078e003f */
[C---:B------:R-:W-:Y:S01]  /*13bb0*/  HMMA.16816.F32.BF16 R112, R12.reuse, R32, R164 ;  /* 0x000000200c70723c */ /* 0x040fe200000418a4 */
[----:B------:R-:W-:Y:S01]  /*13bc0*/  IMAD.MOV.U32 R48, RZ, RZ, R62 ;  /* 0x000000ffff307224 */ /* 0x000fe200078e003e */
[----:B------:R-:W-:Y:S01]  /*13bd0*/  LDSM.16.M88.4 R32, [R0+0x7000] ;  /* 0x007000000020783b */ /* 0x000fe20000000200 */
[----:B------:R-:W-:Y:S02]  /*13be0*/  IMAD.MOV.U32 R156, RZ, RZ, R56 ;  /* 0x000000ffff9c7224 */ /* 0x000fe400078e0038 */
[----:B------:R-:W-:Y:S02]  /*13bf0*/  IMAD.MOV.U32 R107, RZ, RZ, R57 ;  /* 0x000000ffff6b7224 */ /* 0x000fe400078e0039 */
[----:B------:R-:W-:Y:S01]  /*13c00*/  IMAD.MOV.U32 R106, RZ, RZ, R58 ;  /* 0x000000ffff6a7224 */ /* 0x000fe200078e003a */
[----:B------:R-:W-:Y:S01]  /*13c10*/  HMMA.16816.F32.BF16 R132, R12, R42, R132 ;  /* 0x0000002a0c84723c */ /* 0x000fe20000041884 */
[----:B------:R-:W-:Y:S01]  /*13c20*/  IMAD.MOV.U32 R105, RZ, RZ, R59 ;  /* 0x000000ffff697224 */ /* 0x000fe200078e003b */
[----:B------:R-:W2:Y:S01]  /*13c30*/  LDSM.16.M88.4 R40, [R0+0x6000] ;  /* 0x006000000028783b */ /* 0x000ea20000000200 */
[----:B------:R-:W-:-:S02]  /*13c40*/  IMAD.MOV.U32 R104, RZ, RZ, R60 ;  /* 0x000000ffff687224 */ /* 0x000fc400078e003c */
[----:B------:R-:W-:Y:S02]  /*13c50*/  IMAD.MOV.U32 R167, RZ, RZ, R2 ;  /* 0x000000ffffa77224 */ /* 0x000fe400078e0002 */
[----:B------:R-:W-:Y:S01]  /*13c60*/  IMAD.IADD R2, R93, 0x1, R0 ;  /* 0x000000015d027824 */ /* 0x000fe200078e0200 */
[----:B------:R-:W-:Y:S01]  /*13c70*/  HMMA.16816.F32.BF16 R56, R12, R52, R152 ;  /* 0x000000340c38723c */ /* 0x000fe20000041898 */
[----:B------:R-:W-:Y:S02]  /*13c80*/  IMAD.MOV.U32 R152, RZ, RZ, R87 ;  /* 0x000000ffff987224 */ /* 0x000fe400078e0057 */
[----:B------:R-:W-:Y:S02]  /*13c90*/  IMAD.MOV.U32 R153, RZ, RZ, R86 ;  /* 0x000000ffff997224 */ /* 0x000fe400078e0056 */
[----:B------:R-:W-:Y:S02]  /*13ca0*/  IMAD.MOV.U32 R154, RZ, RZ, R85 ;  /* 0x000000ffff9a7224 */ /* 0x000fe400078e0055 */
[----:B------:R-:W-:-:S02]  /*13cb0*/  IMAD.MOV.U32 R155, RZ, RZ, R84 ;  /* 0x000000ffff9b7224 */ /* 0x000fc400078e0054 */
[C---:B------:R-:W-:Y:S01]  /*13cc0*/  HMMA.16816.F32.BF16 R84, R12.reuse, R26, R208 ;  /* 0x0000001a0c54723c */ /* 0x040fe200000418d0 */
[----:B------:R-:W-:Y:S02]  /*13cd0*/  IMAD.MOV.U32 R208, RZ, RZ, R80 ;  /* 0x000000ffffd07224 */ /* 0x000fe400078e0050 */
        /* <DEDUP_REMOVED lines=8> */
[----:B-1----:R-:W-:Y:S01]  /*13d60*/  HMMA.16816.F32.BF16 R120, R8, R6, R120 ;  /* 0x000000060878723c */ /* 0x002fe20000041878 */
[----:B------:R-:W-:Y:S02]  /*13d70*/  IMAD.MOV.U32 R52, RZ, RZ, R59 ;  /* 0x000000ffff347224 */ /* 0x000fe400078e003b */
[----:B------:R-:W-:Y:S02]  /*13d80*/  IMAD.MOV.U32 R172, RZ, RZ, R89 ;  /* 0x000000ffffac7224 */ /* 0x000fe400078e0059 */
[----:B------:R-:W-:Y:S02]  /*13d90*/  IMAD.MOV.U32 R173, RZ, RZ, R88 ;  /* 0x000000ffffad7224 */ /* 0x000fe400078e0058 */
[----:B------:R-:W-:Y:S01]  /*13da0*/  IMAD.MOV.U32 R213, RZ, RZ, R70 ;  /* 0x000000ffffd57224 */ /* 0x000fe200078e0046 */
[----:B------:R-:W-:Y:S01]  /*13db0*/  HMMA.16816.F32.BF16 R56, R12, R54, R140 ;  /* 0x000000360c38723c */ /* 0x000fe2000004188c */
[----:B------:R-:W-:-:S02]  /*13dc0*/  IMAD.MOV.U32 R214, RZ, RZ, R69 ;  /* 0x000000ffffd67224 */ /* 0x000fc400078e0045 */
[----:B------:R-:W-:Y:S02]  /*13dd0*/  IMAD.MOV.U32 R215, RZ, RZ, R68 ;  /* 0x000000ffffd77224 */ /* 0x000fe400078e0044 */
[----:B------:R-:W-:Y:S02]  /*13de0*/  IMAD.MOV.U32 R95, RZ, RZ, R61 ;  /* 0x000000ffff5f7224 */ /* 0x000fe400078e003d */
[----:B------:R-:W-:Y:S01]  /*13df0*/  IMAD.MOV.U32 R174, RZ, RZ, R53 ;  /* 0x000000ffffae7224 */ /* 0x000fe200078e0035 */
[----:B------:R-:W-:Y:S01]  /*13e00*/  HMMA.16816.F32.BF16 R140, R12, R46, R124 ;  /* 0x0000002e0c8c723c */ /* 0x000fe2000004187c */
[----:B------:R-:W-:Y:S01]  /*13e10*/  IMAD.MOV.U32 R175, RZ, RZ, R52 ;  /* 0x000000ffffaf7224 */ /* 0x000fe200078e0034 */
[----:B------:R-:W-:Y:S01]  /*13e20*/  LDSM.16.M88.4 R60, [R0+0x3000] ;  /* 0x00300000003c783b */ /* 0x000fe20000000200 */
[----:B------:R-:W-:Y:S02]  /*13e30*/  IMAD.MOV.U32 R166, RZ, RZ, R48 ;  /* 0x000000ffffa67224 */ /* 0x000fe400078e0030 */
[----:B------:R-:W-:-:S02]  /*13e40*/  IMAD.MOV.U32 R164, RZ, RZ, R104 ;  /* 0x000000ffffa47224 */ /* 0x000fc400078e0068 */
[----:B------:R-:W-:Y:S01]  /*13e50*/  IMAD.MOV.U32 R165, RZ, RZ, R95 ;  /* 0x000000ffffa57224 */ /* 0x000fe200078e005f */
[C---:B------:R-:W-:Y:S01]  /*13e60*/  HMMA.16816.F32.BF16 R124, R12.reuse, R36, R144 ;  /* 0x000000240c7c723c */ /* 0x040fe20000041890 */
[----:B------:R-:W1:Y:S01]  /*13e70*/  LDSM.16.M88.4 R36, [R0+0x6800] ;  /* 0x006800000024783b */ /* 0x000e620000000200 */
[----:B------:R-:W-:Y:S02]  /*13e80*/  IMAD.MOV.U32 R160, RZ, RZ, R94 ;  /* 0x000000ffffa07224 */ /* 0x000fe400078e005e */
[----:B------:R-:W-:Y:S02]  /*13e90*/  IMAD.MOV.U32 R91, RZ, RZ, R56 ;  /* 0x000000ffff5b7224 */ /* 0x000fe400078e0038 */
[----:B------:R-:W-:Y:S02]  /*13ea0*/  IMAD.MOV.U32 R90, RZ, RZ, R57 ;  /* 0x000000ffff5a7224 */ /* 0x000fe400078e0039 */
[----:B------:R-:W-:Y:S01]  /*13eb0*/  IMAD.MOV.U32 R55, RZ, RZ, R58 ;  /* 0x000000ffff377224 */ /* 0x000fe200078e003a */
[----:B------:R-:W-:Y:S01]  /*13ec0*/  HMMA.16816.F32.BF16 R68, R12, R22, R204 ;  /* 0x000000160c44723c */ /* 0x000fe200000418cc */
[----:B------:R-:W-:Y:S01]  /*13ed0*/  IMAD.MOV.U32 R54, RZ, RZ, R59 ;  /* 0x000000ffff367224 */ /* 0x000fe200078e003b */
[----:B------:R-:W-:Y:S01]  /*13ee0*/  LDSM.16.M88.4 R20, [R0+0x8800] ;  /* 0x008800000014783b */ /* 0x000fe20000000200 */
[----:B------:R-:W-:-:S02]  /*13ef0*/  IMAD.MOV.U32 R204, RZ, RZ, R76 ;  /* 0x000000ffffcc7224 */ /* 0x000fc400078e004c */
[----:B------:R-:W-:Y:S02]  /*13f00*/  IMAD.MOV.U32 R205, RZ, RZ, R51 ;  /* 0x000000ffffcd7224 */ /* 0x000fe400078e0033 */
[----:B------:R-:W-:Y:S01]  /*13f10*/  IMAD.MOV.U32 R206, RZ, RZ, R50 ;  /* 0x000000ffffce7224 */ /* 0x000fe200078e0032 */
[----:B------:R-:W-:Y:S01]  /*13f20*/  HMMA.16816.F32.BF16 R56, R12, R44, R136 ;  /* 0x0000002c0c38723c */ /* 0x000fe20000041888 */
[----:B------:R-:W-:Y:S02]  /*13f30*/  IMAD.MOV.U32 R207, RZ, RZ, R49 ;  /* 0x000000ffffcf7224 */ /* 0x000fe400078e0031 */
[----:B------:R-:W-:Y:S05]  /*13f40*/  LDSM.16.M88.4 R48, [R0+0x5000] ;  /* 0x005000000030783b */ /* 0x000fea0000000200 */
[C---:B------:R-:W-:Y:S08]  /*13f50*/  HMMA.16816.F32.BF16 R76, R8.reuse, R18, R188 ;  /* 0x00000012084c723c */ /* 0x040ff000000418bc */
[----:B--2---:R-:W-:Y:S03]  /*13f60*/  HMMA.16816.F32.BF16 R172, R8, R40, R172 ;  /* 0x0000002808ac723c */ /* 0x004fe600000418ac */
[----:B------:R-:W-:-:S02]  /*13f70*/  IMAD.MOV.U32 R97, RZ, RZ, R56 ;  /* 0x000000ffff617224 */ /* 0x000fc400078e0038 */
[----:B------:R-:W-:Y:S02]  /*13f80*/  IMAD.MOV.U32 R96, RZ, RZ, R57 ;  /* 0x000000ffff607224 */ /* 0x000fe400078e0039 */
[----:B------:R-:W-:Y:S01]  /*13f90*/  IMAD.MOV.U32 R45, RZ, RZ, R58 ;  /* 0x000000ffff2d7224 */ /* 0x000fe200078e003a */
[----:B-1----:R-:W-:Y:S01]  /*13fa0*/  HMMA.16816.F32.BF16 R140, R8, R38, R140 ;  /* 0x00000026088c723c */ /* 0x002fe2000004188c */
[----:B------:R-:W-:Y:S02]  /*13fb0*/  IMAD.MOV.U32 R44, RZ, RZ, R59 ;  /* 0x000000ffff2c7224 */ /* 0x000fe400078e003b */
[----:B------:R-:W1:Y:S01]  /*13fc0*/  LDSM.16.M88.4 R56, [R0+0x3800] ;  /* 0x003800000038783b */ /* 0x000e620000000200 */
[----:B------:R-:W-:Y:S02]  /*13fd0*/  IMAD.MOV.U32 R184, RZ, RZ, R97 ;  /* 0x000000ffffb87224 */ /* 0x000fe400078e0061 */
[----:B------:R-:W-:Y:S02]  /*13fe0*/  IMAD.MOV.U32 R185, RZ, RZ, R96 ;  /* 0x000000ffffb97224 */ /* 0x000fe400078e0060 */
[----:B------:R-:W-:Y:S01]  /*13ff0*/  HMMA.16816.F32.BF16 R96, R12, R30, R192 ;  /* 0x0000001e0c60723c */ /* 0x000fe200000418c0 */
[----:B------:R-:W-:Y:S01]  /*14000*/  IMAD.MOV.U32 R192, RZ, RZ, R91 ;  /* 0x000000ffffc07224 */ /* 0x000fe200078e005b */
[----:B------:R-:W-:Y:S01]  /*14010*/  LDSM.16.M88.4 R28, [R0+0x7800] ;  /* 0x00780000001c783b */ /* 0x000fe20000000200 */
[----:B------:R-:W-:-:S02]  /*14020*/  IMAD.MOV.U32 R193, RZ, RZ, R90 ;  /* 0x000000ffffc17224 */ /* 0x000fc400078e005a */
[----:B------:R-:W-:Y:S02]  /*14030*/  IMAD.MOV.U32 R186, RZ, RZ, R45 ;  /* 0x000000ffffba7224 */ /* 0x000fe400078e002d */
[----:B------:R-:W-:Y:S01]  /*14040*/  IMAD.MOV.U32 R187, RZ, RZ, R44 ;  /* 0x000000ffffbb7224 */ /* 0x000fe200078e002c */
[----:B------:R-:W-:Y:S01]  /*14050*/  HMMA.16816.F32.BF16 R88, R12, R24, R200 ;  /* 0x000000180c58723c */ /* 0x000fe200000418c8 */
[----:B------:R-:W-:Y:S01]  /*14060*/  IMAD.MOV.U32 R200, RZ, RZ, R156 ;  /* 0x000000ffffc87224 */ /* 0x000fe200078e009c */
[----:B------:R-:W-:Y:S01]  /*14070*/  LDSM.16.M88.4 R44, [R0+0x5800] ;  /* 0x00580000002c783b */ /* 0x000fe20000000200 */
[----:B------:R-:W-:Y:S02]  /*14080*/  IMAD.MOV.U32 R156, RZ, RZ, R75 ;  /* 0x000000ffff9c7224 */ /* 0x000fe400078e004b */
[----:B------:R-:W-:Y:S01]  /*14090*/  IMAD.MOV.U32 R194, RZ, RZ, R55 ;  /* 0x000000ffffc27224 */ /* 0x000fe200078e0037 */
[----:B------:R-:W-:Y:S01]  /*140a0*/  LDSM.16.M88.4 R12, [R0+0x9800] ;  /* 0x00980000000c783b */ /* 0x000fe20000000200 */
[----:B------:R-:W-:Y:S01]  /*140b0*/  IMAD.MOV.U32 R195, RZ, RZ, R54 ;  /* 0x000000ffffc37224 */ /* 0x000fe200078e0036 */
[----:B------:R-:W-:Y:S01]  /*140c0*/  HMMA.16816.F32.BF16 R72, R8, R16, R196 ;  /* 0x000000100848723c */ /* 0x000fe200000418c4 */
[----:B------:R-:W-:Y:S01]  /*140d0*/  IMAD.MOV.U32 R201, RZ, RZ, R107 ;  /* 0x000000ffffc97224 */ /* 0x000fe200078e006b */
[----:B------:R-:W2:Y:S01]  /*140e0*/  LDSM.16.M88.4 R16, [R0+0x9000] ;  /* 0x009000000010783b */ /* 0x000ea20000000200 */
[----:B------:R-:W-:-:S02]  /*140f0*/  IMAD.MOV.U32 R202, RZ, RZ, R106 ;  /* 0x000000ffffca7224 */ /* 0x000fc400078e006a */
[----:B------:R-:W-:Y:S01]  /*14100*/  IMAD.MOV.U32 R203, RZ, RZ, R105 ;  /* 0x000000ffffcb7224 */ /* 0x000fe200078e0069 */
[----:B------:R-:W3:Y:S02]  /*14110*/  LDSM.16.M88.4 R52, [R0+0x4800] ;  /* 0x004800000034783b */ /* 0x000ee40000000200 */
[C---:B------:R-:W-:Y:S02]  /*14120*/  HMMA.16816.F32.BF16 R104, R8.reuse, R4, R180 ;  /* 0x000000040868723c */ /* 0x040fe400000418b4 */
[----:B------:R4:W3:Y:S04]  /*14130*/  LDSM.16.M88.4 R24, [R0+0x8000] ;  /* 0x008000000018783b */ /* 0x0008e80000000200 */
[----:B------:R2:W-:Y:S02]  /*14140*/  LDSM.16.M88.4 R4, [R3] ;  /* 0x000000000304783b */ /* 0x0005e40000000200 */
[C---:B------:R-:W-:Y:S02]  /*14150*/  HMMA.16816.F32.BF16 R180, R8.reuse, R36, R184 ;  /* 0x0000002408b4723c */ /* 0x040fe400000418b8 */
[----:B------:R-:W-:Y:S06]  /*14160*/  LDSM.16.M88.4 R36, [R2+0x2800] ;  /* 0x002800000224783b */ /* 0x000fec0000000200 */
[C---:B-1----:R-:W-:Y:S08]  /*14170*/  HMMA.16816.F32.BF16 R144, R8.reuse, R56, R152 ;  /* 0x000000380890723c */ /* 0x042ff00000041898 */
[----:B------:R-:W-:Y:S01]  /*14180*/  HMMA.16816.F32.BF16 R148, R8, R58, R216 ;  /* 0x0000003a0894723c */ /* 0x000fe200000418d8 */
[----:B------:R-:W1:Y:S01]  /*14190*/  LDSM.16.M88.4 R56, [R2+0x2000] ;  /* 0x002000000238783b */ /* 0x000e620000000200 */
[----:B----4-:R-:W-:-:S05]  /*141a0*/  IMAD.SHL.U32 R0, R232, 0x2, RZ ;  /* 0x00000002e8007824 */ /* 0x010fca00078e00ff */
[----:B------:R-:W-:Y:S01]  /*141b0*/  LOP3.LUT R0, R233, 0x6, R0, 0xf8, !PT ;  /* 0x00000006e9007812 */ /* 0x000fe200078ef800 */
[C---:B------:R-:W-:Y:S03]  /*141c0*/  HMMA.16816.F32.BF16 R184, R8.reuse, R20, R100 ;  /* 0x0000001408b8723c */ /* 0x040fe60000041864 */
[C---:B--2---:R-:W-:Y:S02]  /*141d0*/  LOP3.LUT R3, R0.reuse, 0x9, RZ, 0xfc, !PT ;  /* 0x0000000900037812 */ /* 0x044fe400078efcff */
[C---:B------:R-:W-:Y:S02]  /*141e0*/  LOP3.LUT R21, R0.reuse, 0x1, RZ, 0xfc, !PT ;  /* 0x0000000100157812 */ /* 0x040fe400078efcff */
[----:B------:R-:W-:Y:S01]  /*141f0*/  ISETP.GE.AND P4, PT, R3, R92, PT ;  /* 0x0000005c0300720c */ /* 0x000fe20003f86270 */
[----:B------:R-:W-:Y:S01]  /*14200*/  HMMA.16816.F32.BF16 R100, R8, R22, R96 ;  /* 0x000000160864723c */ /* 0x000fe20000041860 */
[----:B------:R-:W-:-:S02]  /*14210*/  LOP3.LUT R3, R0, 0x10, RZ, 0xfc, !PT ;  /* 0x0000001000037812 */ /* 0x000fc400078efcff */
[C---:B------:R-:W-:Y:S02]  /*14220*/  LOP3.LUT R20, R0.reuse, 0x8, RZ, 0xfc, !PT ;  /* 0x0000000800147812 */ /* 0x040fe400078efcff */
[CC--:B------:R-:W-:Y:S02]  /*14230*/  ISETP.GE.AND P0, PT, R0.reuse, R92.reuse, PT ;  /* 0x0000005c0000720c */ /* 0x0c0fe40003f06270 */
[-C--:B------:R-:W-:Y:S01]  /*14240*/  ISETP.GE.AND P5, PT, R3, R92.reuse, PT ;  /* 0x0000005c0300720c */ /* 0x080fe20003fa6270 */
[----:B------:R-:W-:Y:S01]  /*14250*/  HMMA.16816.F32.BF16 R96, R8, R16, R88 ;  /* 0x000000100860723c */ /* 0x000fe20000041858 */
[----:B------:R-:W-:Y:S02]  /*14260*/  LOP3.LUT R3, R0, 0x18, RZ, 0xfc, !PT ;  /* 0x0000001800037812 */ /* 0x000fe400078efcff */
[-C--:B------:R-:W-:Y:S02]  /*14270*/  ISETP.GE.AND P1, PT, R21, R92.reuse, PT ;  /* 0x0000005c1500720c */ /* 0x080fe40003f26270 */
[----:B------:R-:W-:-:S03]  /*14280*/  ISETP.GE.AND P3, PT, R20, R92, PT ;  /* 0x0000005c1400720c */ /* 0x000fc60003f66270 */
[C---:B------:R-:W-:Y:S01]  /*14290*/  HMMA.16816.F32.BF16 R88, R8.reuse, R18, R84 ;  /* 0x000000120858723c */ /* 0x040fe20000041854 */
[----:B------:R-:W2:Y:S07]  /*142a0*/  LDSM.16.M88.4 R16, [R2+0x3000] ;  /* 0x003000000210783b */ /* 0x000eae0000000200 */
[C---:B------:R-:W-:Y:S08]  /*142b0*/  HMMA.16816.F32.BF16 R136, R8.reuse, R60, R176 ;  /* 0x0000003c0888723c */ /* 0x040ff000000418b0 */
        /* <DEDUP_REMOVED lines=12> */
[C---:B------:R-:W-:Y:S01]  /*14380*/  HMMA.16816.F32.BF16 R132, R8.reuse, R34, R132 ;  /* 0x000000220884723c */ /* 0x040fe20000041884 */
[----:B------:R-:W-:Y:S07]  /*14390*/  LDSM.16.M88.4 R32, [R2+0x4800] ;  /* 0x004800000220783b */ /* 0x000fee0000000200 */
[C---:B------:R-:W-:Y:S08]  /*143a0*/  HMMA.16816.F32.BF16 R124, R8.reuse, R28, R124 ;  /* 0x0000001c087c723c */ /* 0x040ff0000004187c */
[C---:B------:R-:W-:Y:S01]  /*143b0*/  HMMA.16816.F32.BF16 R116, R8.reuse, R30, R116 ;  /* 0x0000001e0874723c */ /* 0x040fe20000041874 */
[----:B------:R-:W3:Y:S07]  /*143c0*/  LDSM.16.M88.4 R28, [R2+0x3800] ;  /* 0x00380000021c783b */ /* 0x000eee0000000200 */
[----:B------:R-:W-:Y:S01]  /*143d0*/  HMMA.16816.F32.BF16 R112, R8, R24, R112 ;  /* 0x000000180870723c */ /* 0x000fe20000041870 */
[----:B------:R-:W-:-:S04]  /*143e0*/  LOP3.LUT R24, R0, 0x11, RZ, 0xfc, !PT ;  /* 0x0000001100187812 */ /* 0x000fc800078efcff */
[----:B------:R-:W-:-:S03]  /*143f0*/  ISETP.GE.AND P2, PT, R24, R92, PT ;  /* 0x0000005c1800720c */ /* 0x000fc60003f46270 */
[C---:B------:R-:W-:Y:S08]  /*14400*/  HMMA.16816.F32.BF16 R108, R8.reuse, R26, R108 ;  /* 0x0000001a086c723c */ /* 0x040ff0000004186c */
[----:B------:R-:W-:Y:S08]  /*14410*/  HMMA.16816.F32.BF16 R80, R8, R14, R68 ;  /* 0x0000000e0850723c */ /* 0x000ff00000041844 */
[C---:B-1----:R-:W-:Y:S08]  /*14420*/  HMMA.16816.F32.BF16 R8, R4.reuse, R56, R72 ;  /* 0x000000380408723c */ /* 0x042ff00000041848 */
[C---:B------:R-:W-:Y:S08]  /*14430*/  HMMA.16816.F32.BF16 R12, R4.reuse, R58, R76 ;  /* 0x0000003a040c723c */ /* 0x040ff0000004184c */
[----:B------:R-:W-:Y:S03]  /*14440*/  HMMA.16816.F32.BF16 R20, R4, R36, R104 ;  /* 0x000000240414723c */ /* 0x000fe60000041868 */
[----:B------:R-:W-:-:S02]  /*14450*/  FSEL R42, R10, -INF , !P0 ;  /* 0xff8000000a2a7808 */ /* 0x000fc40004000000 */
[----:B------:R-:W-:Y:S02]  /*14460*/  FSEL R59, R8, -INF , !P0 ;  /* 0xff800000083b7808 */ /* 0x000fe40004000000 */
[-C--:B------:R-:W-:Y:S01]  /*14470*/  ISETP.GE.AND P0, PT, R3, R92.reuse, PT ;  /* 0x0000005c0300720c */ /* 0x080fe20003f06270 */
[C---:B------:R-:W-:Y:S01]  /*14480*/  HMMA.16816.F32.BF16 R24, R4.reuse, R38, R120 ;  /* 0x000000260418723c */ /* 0x040fe20000041878 */
[----:B------:R-:W1:Y:S01]  /*14490*/  LDSM.16.M88.4 R36, [R2+0x4000] ;  /* 0x004000000224783b */ /* 0x000e620000000200 */
[C---:B------:R-:W-:Y:S02]  /*144a0*/  LOP3.LUT R3, R0.reuse, 0x19, RZ, 0xfc, !PT ;  /* 0x0000001900037812 */ /* 0x040fe400078efcff */
[----:B------:R-:W-:Y:S02]  /*144b0*/  FSEL R40, R11, -INF , !P1 ;  /* 0xff8000000b287808 */ /* 0x000fe40004800000 */
[----:B------:R-:W-:Y:S02]  /*144c0*/  FSEL R57, R9, -INF , !P1 ;  /* 0xff80000009397808 */ /* 0x000fe40004800000 */
[----:B------:R-:W-:Y:S01]  /*144d0*/  ISETP.GE.AND P1, PT, R3, R92, PT ;  /* 0x0000005c0300720c */ /* 0x000fe20003f26270 */
[----:B--2---:R-:W-:Y:S01]  /*144e0*/  HMMA.16816.F32.BF16 R8, R4, R16, R136 ;  /* 0x000000100408723c */ /* 0x004fe20000041888 */
[----:B------:R-:W-:-:S02]  /*144f0*/  LOP3.LUT R3, R0, 0x20, RZ, 0xfc, !PT ;  /* 0x0000002000037812 */ /* 0x000fc400078efcff */
[----:B------:R-:W-:Y:S02]  /*14500*/  FSEL R41, R14, -INF , !P3 ;  /* 0xff8000000e297808 */ /* 0x000fe40005800000 */
[----:B------:R-:W-:Y:S02]  /*14510*/  FSEL R56, R12, -INF , !P3 ;  /* 0xff8000000c387808 */ /* 0x000fe40005800000 */
[----:B------:R-:W-:Y:S02]  /*14520*/  ISETP.GE.AND P3, PT, R3, R92, PT ;  /* 0x0000005c0300720c */ /* 0x000fe40003f66270 */
[C---:B------:R-:W-:Y:S02]  /*14530*/  LOP3.LUT R3, R0.reuse, 0x28, RZ, 0xfc, !PT ;  /* 0x0000002800037812 */ /* 0x040fe400078efcff */
[----:B------:R-:W-:Y:S02]  /*14540*/  LOP3.LUT R12, R0, 0x21, RZ, 0xfc, !PT ;  /* 0x00000021000c7812 */ /* 0x000fe400078efcff */
[----:B------:R-:W-:-:S02]  /*14550*/  FSEL R43, R15, -INF , !P4 ;  /* 0xff8000000f2b7808 */ /* 0x000fc40006000000 */
[----:B------:R-:W-:Y:S02]  /*14560*/  FSEL R58, R13, -INF , !P4 ;  /* 0xff8000000d3a7808 */ /* 0x000fe40006000000 */
[-C--:B------:R-:W-:Y:S02]  /*14570*/  ISETP.GE.AND P6, PT, R3, R92.reuse, PT ;  /* 0x0000005c0300720c */ /* 0x080fe40003fc6270 */
[----:B------:R-:W-:Y:S02]  /*14580*/  ISETP.GE.AND P4, PT, R12, R92, PT ;  /* 0x0000005c0c00720c */ /* 0x000fe40003f86270 */
[----:B------:R-:W-:Y:S01]  /*14590*/  LOP3.LUT R3, R0, 0x29, RZ, 0xfc, !PT ;  /* 0x0000002900037812 */ /* 0x000fe200078efcff */
[----:B------:R-:W-:Y:S01]  /*145a0*/  HMMA.16816.F32.BF16 R12, R4, R18, R60 ;  /* 0x00000012040c723c */ /* 0x000fe2000004183c */
[----:B------:R-:W-:Y:S02]  /*145b0*/  FSEL R60, R23, -INF , !P2 ;  /* 0xff800000173c7808 */ /* 0x000fe40005000000 */
[----:B------:R-:W-:-:S02]  /*145c0*/  FSEL R70, R21, -INF , !P2 ;  /* 0xff80000015467808 */ /* 0x000fc40005000000 */
[----:B------:R-:W-:Y:S02]  /*145d0*/  FSEL R71, R20, -INF , !P5 ;  /* 0xff80000014477808 */ /* 0x000fe40006800000 */
[----:B------:R-:W-:Y:S01]  /*145e0*/  ISETP.GE.AND P2, PT, R3, R92, PT ;  /* 0x0000005c0300720c */ /* 0x000fe20003f46270 */
[----:B---3--:R-:W-:Y:S01]  /*145f0*/  HMMA.16816.F32.BF16 R16, R4, R28, R144 ;  /* 0x0000001c0410723c */ /* 0x008fe20000041890 */
[C---:B------:R-:W-:Y:S02]  /*14600*/  LOP3.LUT R3, R0.reuse, 0x30, RZ, 0xfc, !PT ;  /* 0x0000003000037812 */ /* 0x040fe400078efcff */
[----:B------:R-:W-:Y:S02]  /*14610*/  LOP3.LUT R20, R0, 0x31, RZ, 0xfc, !PT ;  /* 0x0000003100147812 */ /* 0x000fe400078efcff */
[----:B------:R-:W-:Y:S02]  /*14620*/  FSEL R61, R26, -INF , !P0 ;  /* 0xff8000001a3d7808 */ /* 0x000fe40004000000 */
[----:B------:R-:W-:-:S02]  /*14630*/  FSEL R63, R24, -INF , !P0 ;  /* 0xff800000183f7808 */ /* 0x000fc40004000000 */
[----:B------:R-:W-:Y:S02]  /*14640*/  FSEL R69, R27, -INF , !P1 ;  /* 0xff8000001b457808 */ /* 0x000fe40004800000 */
[----:B------:R-:W-:Y:S02]  /*14650*/  FSEL R62, R25, -INF , !P1 ;  /* 0xff800000193e7808 */ /* 0x000fe40004800000 */
[----:B------:R-:W-:Y:S01]  /*14660*/  FSEL R68, R22, -INF , !P5 ;  /* 0xff80000016447808 */ /* 0x000fe20006800000 */
[----:B------:R-:W-:Y:S01]  /*14670*/  HMMA.16816.F32.BF16 R24, R4, R34, R52 ;  /* 0x000000220418723c */ /* 0x000fe20000041834 */
[-C--:B------:R-:W-:Y:S02]  /*14680*/  ISETP.GE.AND P0, PT, R3, R92.reuse, PT ;  /* 0x0000005c0300720c */ /* 0x080fe40003f06270 */
[----:B------:R-:W-:Y:S02]  /*14690*/  ISETP.GE.AND P1, PT, R20, R92, PT ;  /* 0x0000005c1400720c */ /* 0x000fe40003f26270 */
[----:B------:R-:W-:-:S02]  /*146a0*/  LOP3.LUT R3, R0, 0x38, RZ, 0xfc, !PT ;  /* 0x0000003800037812 */ /* 0x000fc400078efcff */
[----:B------:R-:W-:Y:S01]  /*146b0*/  FSEL R72, R10, -INF , !P3 ;  /* 0xff8000000a487808 */ /* 0x000fe20005800000 */
[----:B------:R-:W-:Y:S01]  /*146c0*/  HMMA.16816.F32.BF16 R20, R4, R30, R148 ;  /* 0x0000001e0414723c */ /* 0x000fe20000041894 */
[----:B------:R-:W2:Y:S01]  /*146d0*/  LDSM.16.M88.4 R28, [R2+0x5000] ;  /* 0x00500000021c783b */ /* 0x000ea20000000200 */
[----:B------:R-:W-:Y:S02]  /*146e0*/  FSEL R106, R8, -INF , !P3 ;  /* 0xff800000086a7808 */ /* 0x000fe40005800000 */
[-C--:B------:R-:W-:Y:S02]  /*146f0*/  ISETP.GE.AND P3, PT, R3, R92.reuse, PT ;  /* 0x0000005c0300720c */ /* 0x080fe40003f66270 */
[----:B------:R-:W-:Y:S02]  /*14700*/  LOP3.LUT R3, R0, 0x39, RZ, 0xfc, !PT ;  /* 0x0000003900037812 */ /* 0x000fe400078efcff */
[----:B------:R-:W-:Y:S02]  /*14710*/  FSEL R105, R12, -INF , !P6 ;  /* 0xff8000000c697808 */ /* 0x000fe40007000000 */
[----:B------:R-:W-:-:S02]  /*14720*/  ISETP.GE.AND P5, PT, R3, R92, PT ;  /* 0x0000005c0300720c */ /* 0x000fc40003fa6270 */
[C---:B------:R-:W-:Y:S02]  /*14730*/  LOP3.LUT R3, R0.reuse, 0x40, RZ, 0xfc, !PT ;  /* 0x0000004000037812 */ /* 0x040fe400078efcff */
[----:B------:R-:W-:Y:S02]  /*14740*/  LOP3.LUT R12, R0, 0x41, RZ, 0xfc, !PT ;  /* 0x00000041000c7812 */ /* 0x000fe400078efcff */
[----:B------:R-:W-:Y:S02]  /*14750*/  FSEL R78, R11, -INF , !P4 ;  /* 0xff8000000b4e7808 */ /* 0x000fe40006000000 */
[----:B------:R-:W-:Y:S02]  /*14760*/  FSEL R104, R9, -INF , !P4 ;  /* 0xff80000009687808 */ /* 0x000fe40006000000 */
[----:B------:R-:W-:Y:S01]  /*14770*/  FSEL R79, R14, -INF , !P6 ;  /* 0xff8000000e4f7808 */ /* 0x000fe20007000000 */
[----:B-1----:R-:W-:Y:S01]  /*14780*/  HMMA.16816.F32.BF16 R8, R4, R36, R152 ;  /* 0x000000240408723c */ /* 0x002fe20000041898 */
[----:B------:R-:W-:-:S02]  /*14790*/  ISETP.GE.AND P6, PT, R3, R92, PT ;  /* 0x0000005c0300720c */ /* 0x000fc40003fc6270 */
[----:B------:R-:W-:Y:S02]  /*147a0*/  FSEL R95, R15, -INF , !P2 ;  /* 0xff8000000f5f7808 */ /* 0x000fe40005000000 */
[----:B------:R-:W-:Y:S02]  /*147b0*/  FSEL R94, R13, -INF , !P2 ;  /* 0xff8000000d5e7808 */ /* 0x000fe40005000000 */
[----:B------:R-:W-:Y:S02]  /*147c0*/  LOP3.LUT R3, R0, 0x48, RZ, 0xfc, !PT ;  /* 0x0000004800037812 */ /* 0x000fe400078efcff */
[----:B------:R-:W-:Y:S02]  /*147d0*/  ISETP.GE.AND P2, PT, R12, R92, PT ;  /* 0x0000005c0c00720c */ /* 0x000fe40003f46270 */
[----:B------:R-:W-:Y:S01]  /*147e0*/  HMMA.16816.F32.BF16 R12, R4, R38, R64 ;  /* 0x00000026040c723c */ /* 0x000fe20000041840 */
[----:B------:R-:W-:Y:S01]  /*147f0*/  FSEL R121, R18, -INF , !P0 ;  /* 0xff80000012797808 */ /* 0x000fe20004000000 */
[----:B------:R-:W1:Y:S01]  /*14800*/  LDSM.16.M88.4 R36, [R2+0x5800] ;  /* 0x005800000224783b */ /* 0x000e620000000200 */
[----:B------:R-:W-:-:S02]  /*14810*/  FSEL R138, R16, -INF , !P0 ;  /* 0xff800000108a7808 */ /* 0x000fc40004000000 */
[-C--:B------:R-:W-:Y:S02]  /*14820*/  ISETP.GE.AND P0, PT, R3, R92.reuse, PT ;  /* 0x0000005c0300720c */ /* 0x080fe40003f06270 */
[----:B------:R-:W-:Y:S02]  /*14830*/  LOP3.LUT R3, R0, 0x49, RZ, 0xfc, !PT ;  /* 0x0000004900037812 */ /* 0x000fe400078efcff */
[----:B------:R-:W-:Y:S02]  /*14840*/  FSEL R107, R19, -INF , !P1 ;  /* 0xff800000136b7808 */ /* 0x000fe40004800000 */
[----:B------:R-:W-:Y:S02]  /*14850*/  FSEL R137, R17, -INF , !P1 ;  /* 0xff80000011897808 */ /* 0x000fe40004800000 */
[----:B------:R-:W-:Y:S01]  /*14860*/  HMMA.16816.F32.BF16 R16, R4, R32, R156 ;  /* 0x000000200410723c */ /* 0x000fe2000004189c */
[----:B------:R-:W3:Y:S01]  /*14870*/  LDSM.16.M88.4 R32, [R2+0x6000] ;  /* 0x006000000220783b */ /* 0x000ee20000000200 */
[----:B------:R-:W-:-:S02]  /*14880*/  ISETP.GE.AND P1, PT, R3, R92, PT ;  /* 0x0000005c0300720c */ /* 0x000fc40003f26270 */
[----:B------:R-:W-:Y:S02]  /*14890*/  LOP3.LUT R3, R0, 0x50, RZ, 0xfc, !PT ;  /* 0x0000005000037812 */ /* 0x000fe400078efcff */
[----:B------:R-:W-:Y:S02]  /*148a0*/  FSEL R147, R10, -INF , !P6 ;  /* 0xff8000000a937808 */ /* 0x000fe40007000000 */
[-C--:B------:R-:W-:Y:S02]  /*148b0*/  ISETP.GE.AND P4, PT, R3, R92.reuse, PT ;  /* 0x0000005c0300720c */ /* 0x080fe40003f86270 */
[----:B------:R-:W-:Y:S02]  /*148c0*/  LOP3.LUT R3, R0, 0x58, RZ, 0xfc, !PT ;  /* 0x0000005800037812 */ /* 0x000fe400078efcff */
[----:B------:R-:W-:Y:S02]  /*148d0*/  FSEL R153, R8, -INF , !P6 ;  /* 0xff80000008997808 */ /* 0x000fe40007000000 */
[----:B------:R-:W-:-:S02]  /*148e0*/  ISETP.GE.AND P6, PT, R3, R92, PT ;  /* 0x0000005c0300720c */ /* 0x000fc40003fc6270 */
[----:B------:R-:W-:Y:S02]  /*148f0*/  LOP3.LUT R3, R0, 0x59, RZ, 0xfc, !PT ;  /* 0x0000005900037812 */ /* 0x000fe400078efcff */
[----:B------:R-:W-:Y:S02]  /*14900*/  FSEL R152, R12, -INF , !P0 ;  /* 0xff8000000c987808 */ /* 0x000fe40004000000 */
[----:B------:R-:W-:Y:S02]  /*14910*/  LOP3.LUT R12, R0, 0x61, RZ, 0xfc, !PT ;  /* 0x00000061000c7812 */ /* 0x000fe400078efcff */
[----:B------:R-:W-:Y:S02]  /*14920*/  FSEL R139, R11, -INF , !P2 ;  /* 0xff8000000b8b7808 */ /* 0x000fe40005000000 */
[----:B------:R-:W-:Y:S02]  /*14930*/  FSEL R151, R9, -INF , !P2 ;  /* 0xff80000009977808 */ /* 0x000fe40005000000 */
[----:B------:R-:W-:Y:S01]  /*14940*/  FSEL R120, R22, -INF , !P3 ;  /* 0xff80000016787808 */ /* 0x000fe20005800000 */
[----:B--2---:R-:W-:Y:S01]  /*14950*/  HMMA.16816.F32.BF16 R8, R4, R28, R160 ;  /* 0x0000001c0408723c */ /* 0x004fe200000418a0 */
[----:B------:R-:W-:-:S02]  /*14960*/  FSEL R123, R20, -INF , !P3 ;  /* 0xff800000147b7808 */ /* 0x000fc40005800000 */
[-C--:B------:R-:W-:Y:S02]  /*14970*/  ISETP.GE.AND P2, PT, R3, R92.reuse, PT ;  /* 0x0000005c0300720c */ /* 0x080fe40003f46270 */
[----:B------:R-:W-:Y:S02]  /*14980*/  LOP3.LUT R3, R0, 0x60, RZ, 0xfc, !PT ;  /* 0x0000006000037812 */ /* 0x000fe400078efcff */
[----:B------:R-:W-:Y:S02]  /*14990*/  FSEL R145, R14, -INF , !P0 ;  /* 0xff8000000e917808 */ /* 0x000fe40004000000 */
[----:B------:R-:W-:Y:S02]  /*149a0*/  FSEL R150, R15, -INF , !P1 ;  /* 0xff8000000f967808 */ /* 0x000fe40004800000 */
[----:B------:R-:W-:Y:S02]  /*149b0*/  FSEL R146, R13, -INF , !P1 ;  /* 0xff8000000d927808 */ /* 0x000fe40004800000 */
[----:B------:R-:W-:-:S02]  /*149c0*/  ISETP.GE.AND P3, PT, R12, R92, PT ;  /* 0x0000005c0c00720c */ /* 0x000fc40003f66270 */
[----:B------:R-:W-:Y:S01]  /*149d0*/  HMMA.16816.F32.BF16 R12, R4, R30, R48 ;  /* 0x0000001e040c723c */ /* 0x000fe20000041830 */
[----:B------:R-:W2:Y:S01]  /*149e0*/  LDSM.16.M88.4 R28, [R2+0x6800] ;  /* 0x00680000021c783b */ /* 0x000ea20000000200 */
        /* <DEDUP_REMOVED lines=8> */
[----:B------:R-:W-:Y:S01]  /*14a70*/  ISETP.GE.AND P4, PT, R3, R92, PT ;  /* 0x0000005c0300720c */ /* 0x000fe20003f86270 */
[----:B-1----:R-:W-:Y:S01]  /*14a80*/  HMMA.16816.F32.BF16 R20, R4, R36, R164 ;  /* 0x000000240414723c */ /* 0x002fe200000418a4 */
[----:B------:R-:W-:Y:S02]  /*14a90*/  LOP3.LUT R3, R0, 0x69, RZ, 0xfc, !PT ;  /* 0x0000006900037812 */ /* 0x000fe400078efcff */
[----:B------:R-:W-:-:S02]  /*14aa0*/  FSEL R154, R19, -INF , !P5 ;  /* 0xff800000139a7808 */ /* 0x000fc40006800000 */
[----:B------:R-:W-:Y:S02]  /*14ab0*/  FSEL R161, R17, -INF , !P5 ;  /* 0xff80000011a17808 */ /* 0x000fe40006800000 */
[----:B------:R-:W-:Y:S02]  /*14ac0*/  ISETP.GE.AND P5, PT, R3, R92, PT ;  /* 0x0000005c0300720c */ /* 0x000fe40003fa6270 */
[----:B------:R-:W-:Y:S02]  /*14ad0*/  LOP3.LUT R3, R0, 0x70, RZ, 0xfc, !PT ;  /* 0x0000007000037812 */ /* 0x000fe400078efcff */
[----:B------:R-:W-:Y:S02]  /*14ae0*/  FSEL R155, R26, -INF , !P6 ;  /* 0xff8000001a9b7808 */ /* 0x000fe40007000000 */
[----:B------:R-:W-:Y:S02]  /*14af0*/  FSEL R159, R24, -INF , !P6 ;  /* 0xff800000189f7808 */ /* 0x000fe40007000000 */
[----:B------:R-:W-:-:S02]  /*14b00*/  FSEL R160, R27, -INF , !P2 ;  /* 0xff8000001ba07808 */ /* 0x000fc40005000000 */
[----:B------:R-:W-:Y:S02]  /*14b10*/  FSEL R158, R25, -INF , !P2 ;  /* 0xff800000199e7808 */ /* 0x000fe40005000000 */
[C---:B------:R-:W-:Y:S01]  /*14b20*/  LOP3.LUT R16, R0.reuse, 0x71, RZ, 0xfc, !PT ;  /* 0x0000007100107812 */ /* 0x040fe200078efcff */
[C---:B------:R-:W-:Y:S01]  /*14b30*/  HMMA.16816.F32.BF16 R24, R4.reuse, R38, R44 ;  /* 0x000000260418723c */ /* 0x040fe2000004182c */
[-C--:B------:R-:W-:Y:S01]  /*14b40*/  ISETP.GE.AND P6, PT, R3, R92.reuse, PT ;  /* 0x0000005c0300720c */ /* 0x080fe20003fc6270 */
[----:B------:R-:W1:Y:S01]  /*14b50*/  LDSM.16.M88.4 R36, [R2+0x7000] ;  /* 0x007000000224783b */ /* 0x000e620000000200 */
[----:B------:R-:W-:Y:S02]  /*14b60*/  LOP3.LUT R3, R0, 0x78, RZ, 0xfc, !PT ;  /* 0x0000007800037812 */ /* 0x000fe400078efcff */
[----:B------:R-:W-:Y:S02]  /*14b70*/  ISETP.GE.AND P2, PT, R16, R92, PT ;  /* 0x0000005c1000720c */ /* 0x000fe40003f46270 */
[----:B------:R-:W-:Y:S01]  /*14b80*/  FSEL R166, R10, -INF , !P0 ;  /* 0xff8000000aa67808 */ /* 0x000fe20004000000 */
[----:B---3--:R-:W-:Y:S01]  /*14b90*/  HMMA.16816.F32.BF16 R16, R4, R34, R176 ;  /* 0x000000220410723c */ /* 0x008fe200000418b0 */
[----:B------:R-:W-:-:S02]  /*14ba0*/  FSEL R189, R8, -INF , !P0 ;  /* 0xff80000008bd7808 */ /* 0x000fc40004000000 */
[----:B------:R-:W-:Y:S02]  /*14bb0*/  FSEL R163, R11, -INF , !P3 ;  /* 0xff8000000ba37808 */ /* 0x000fe40005800000 */
[----:B------:R-:W-:Y:S02]  /*14bc0*/  FSEL R171, R9, -INF , !P3 ;  /* 0xff80000009ab7808 */ /* 0x000fe40005800000 */
[-C--:B------:R-:W-:Y:S01]  /*14bd0*/  ISETP.GE.AND P1, PT, R3, R92.reuse, PT ;  /* 0x0000005c0300720c */ /* 0x080fe20003f26270 */
[----:B------:R-:W-:Y:S01]  /*14be0*/  HMMA.16816.F32.BF16 R8, R4, R32, R172 ;  /* 0x000000200408723c */ /* 0x000fe200000418ac */
[----:B------:R-:W3:Y:S01]  /*14bf0*/  LDSM.16.M88.4 R32, [R2+0x7800] ;  /* 0x007800000220783b */ /* 0x000ee20000000200 */
[----:B------:R-:W-:Y:S02]  /*14c00*/  LOP3.LUT R3, R0, 0x79, RZ, 0xfc, !PT ;  /* 0x0000007900037812 */ /* 0x000fe400078efcff */
[----:B------:R-:W-:Y:S02]  /*14c10*/  FSEL R164, R14, -INF , !P4 ;  /* 0xff8000000ea47808 */ /* 0x000fe40006000000 */
[----:B------:R-:W-:-:S02]  /*14c20*/  ISETP.GE.AND P0, PT, R3, R92, PT ;  /* 0x0000005c0300720c */ /* 0x000fc40003f06270 */
[----:B------:R-:W-:Y:S02]  /*14c30*/  LOP3.LUT R3, R0, 0x80, RZ, 0xfc, !PT ;  /* 0x0000008000037812 */ /* 0x000fe400078efcff */
[----:B------:R-:W-:Y:S02]  /*14c40*/  FSEL R188, R12, -INF , !P4 ;  /* 0xff8000000cbc7808 */ /* 0x000fe40006000000 */
[----:B------:R-:W-:Y:S02]  /*14c50*/  ISETP.GE.AND P4, PT, R3, R92, PT ;  /* 0x0000005c0300720c */ /* 0x000fe40003f86270 */
[----:B------:R-:W-:Y:S02]  /*14c60*/  LOP3.LUT R3, R0, 0x88, RZ, 0xfc, !PT ;  /* 0x0000008800037812 */ /* 0x000fe400078efcff */
[----:B------:R-:W-:Y:S02]  /*14c70*/  FSEL R174, R22, -INF , !P6 ;  /* 0xff80000016ae7808 */ /* 0x000fe40007000000 */
[----:B------:R-:W-:-:S02]  /*14c80*/  FSEL R190, R20, -INF , !P6 ;  /* 0xff80000014be7808 */ /* 0x000fc40007000000 */
        /* <DEDUP_REMOVED lines=11> */
[----:B------:R-:W2:Y:S01]  /*14d40*/  LDSM.16.M88.4 R28, [R2+0x8000] ;  /* 0x00800000021c783b */ /* 0x000ea20000000200 */
[C---:B------:R-:W-:Y:S02]  /*14d50*/  LOP3.LUT R3, R0.reuse, 0x90, RZ, 0xfc, !PT ;  /* 0x0000009000037812 */ /* 0x040fe400078efcff */
[----:B------:R-:W-:Y:S02]  /*14d60*/  LOP3.LUT R12, R0, 0x81, RZ, 0xfc, !PT ;  /* 0x00000081000c7812 */ /* 0x000fe400078efcff */
[----:B------:R-:W-:-:S02]  /*14d70*/  ISETP.GE.AND P3, PT, R3, R92, PT ;  /* 0x0000005c0300720c */ /* 0x000fc40003f66270 */
[----:B------:R-:W-:Y:S02]  /*14d80*/  LOP3.LUT R3, R0, 0x98, RZ, 0xfc, !PT ;  /* 0x0000009800037812 */ /* 0x000fe400078efcff */
[----:B------:R-:W-:Y:S02]  /*14d90*/  FSEL R167, R15, -INF , !P5 ;  /* 0xff8000000fa77808 */ /* 0x000fe40006800000 */
[----:B------:R-:W-:Y:S02]  /*14da0*/  FSEL R165, R13, -INF , !P5 ;  /* 0xff8000000da57808 */ /* 0x000fe40006800000 */
[-C--:B------:R-:W-:Y:S02]  /*14db0*/  ISETP.GE.AND P5, PT, R12, R92.reuse, PT ;  /* 0x0000005c0c00720c */ /* 0x080fe40003fa6270 */
[----:B------:R-:W-:Y:S02]  /*14dc0*/  LOP3.LUT R12, R0, 0x91, RZ, 0xfc, !PT ;  /* 0x00000091000c7812 */ /* 0x000fe400078efcff */
[----:B------:R-:W-:-:S02]  /*14dd0*/  ISETP.GE.AND P0, PT, R3, R92, PT ;  /* 0x0000005c0300720c */ /* 0x000fc40003f06270 */
[----:B------:R-:W-:Y:S02]  /*14de0*/  LOP3.LUT R3, R0, 0x99, RZ, 0xfc, !PT ;  /* 0x0000009900037812 */ /* 0x000fe400078efcff */
[----:B------:R-:W-:Y:S02]  /*14df0*/  FSEL R180, R8, -INF , !P4 ;  /* 0xff80000008b47808 */ /* 0x000fe40006000000 */
[----:B------:R-:W-:Y:S02]  /*14e00*/  LOP3.LUT R8, R0, 0xa1, RZ, 0xfc, !PT ;  /* 0x000000a100087812 */ /* 0x000fe400078efcff */
[----:B------:R-:W-:Y:S02]  /*14e10*/  ISETP.GE.AND P1, PT, R12, R92, PT ;  /* 0x0000005c0c00720c */ /* 0x000fe40003f26270 */
[----:B------:R-:W-:Y:S01]  /*14e20*/  FSEL R140, R11, -INF , !P5 ;  /* 0xff8000000b8c7808 */ /* 0x000fe20006800000 */
[----:B-1----:R-:W-:Y:S01]  /*14e30*/  HMMA.16816.F32.BF16 R12, R4, R36, R128 ;  /* 0x00000024040c723c */ /* 0x002fe20000041880 */
        /* <DEDUP_REMOVED lines=8> */
[----:B------:R-:W-:Y:S01]  /*14ec0*/  FSEL R141, R18, -INF , !P6 ;  /* 0xff800000128d7808 */ /* 0x000fe20007000000 */
[----:B------:R-:W1:Y:S01]  /*14ed0*/  LDSM.16.M88.4 R36, [R2+0x8800] ;  /* 0x008800000224783b */ /* 0x000e620000000200 */
[----:B------:R-:W-:Y:S02]  /*14ee0*/  FSEL R143, R16, -INF , !P6 ;  /* 0xff800000108f7808 */ /* 0x000fe40007000000 */
[----:B------:R-:W-:Y:S02]  /*14ef0*/  FSEL R181, R22, -INF , !P3 ;  /* 0xff80000016b57808 */ /* 0x000fe40005800000 */
[----:B------:R-:W-:Y:S02]  /*14f00*/  FSEL R182, R20, -INF , !P3 ;  /* 0xff80000014b67808 */ /* 0x000fe40005800000 */
[----:B------:R-:W-:Y:S02]  /*14f10*/  FSEL R130, R23, -INF , !P1 ;  /* 0xff80000017827808 */ /* 0x000fe40004800000 */
[----:B------:R-:W-:-:S02]  /*14f20*/  FSEL R133, R21, -INF , !P1 ;  /* 0xff80000015857808 */ /* 0x000fc40004800000 */
[----:B------:R-:W-:Y:S01]  /*14f30*/  ISETP.GE.AND P6, PT, R3, R92, PT ;  /* 0x0000005c0300720c */ /* 0x000fe20003fc6270 */
[----:B---3--:R-:W-:Y:S01]  /*14f40*/  HMMA.16816.F32.BF16 R20, R4, R32, R124 ;  /* 0x000000200414723c */ /* 0x008fe2000004187c */
[----:B------:R-:W-:Y:S02]  /*14f50*/  LOP3.LUT R3, R0, 0xa8, RZ, 0xfc, !PT ;  /* 0x000000a800037812 */ /* 0x000fe400078efcff */
[----:B------:R-:W-:Y:S02]  /*14f60*/  FSEL R131, R26, -INF , !P0 ;  /* 0xff8000001a837808 */ /* 0x000fe40004000000 */
[----:B------:R-:W-:Y:S02]  /*14f70*/  FSEL R132, R24, -INF , !P0 ;  /* 0xff80000018847808 */ /* 0x000fe40004000000 */
[----:B------:R-:W-:Y:S02]  /*14f80*/  FSEL R125, R27, -INF , !P5 ;  /* 0xff8000001b7d7808 */ /* 0x000fe40006800000 */
[----:B------:R-:W-:-:S02]  /*14f90*/  FSEL R124, R25, -INF , !P5 ;  /* 0xff800000197c7808 */ /* 0x000fc40006800000 */
[----:B------:R-:W-:Y:S01]  /*14fa0*/  HMMA.16816.F32.BF16 R24, R4, R34, R116 ;  /* 0x000000220418723c */ /* 0x000fe20000041874 */
[----:B------:R-:W3:Y:S01]  /*14fb0*/  LDSM.16.M88.4 R32, [R2+0x9000] ;  /* 0x009000000220783b */ /* 0x000ee20000000200 */
[-C--:B------:R-:W-:Y:S02]  /*14fc0*/  ISETP.GE.AND P4, PT, R3, R92.reuse, PT ;  /* 0x0000005c0300720c */ /* 0x080fe40003f86270 */
[C---:B------:R-:W-:Y:S02]  /*14fd0*/  LOP3.LUT R3, R0.reuse, 0xa9, RZ, 0xfc, !PT ;  /* 0x000000a900037812 */ /* 0x040fe400078efcff */
[C---:B------:R-:W-:Y:S02]  /*14fe0*/  LOP3.LUT R16, R0.reuse, 0xb1, RZ, 0xfc, !PT ;  /* 0x000000b100107812 */ /* 0x040fe400078efcff */
[----:B------:R-:W-:Y:S02]  /*14ff0*/  ISETP.GE.AND P3, PT, R3, R92, PT ;  /* 0x0000005c0300720c */ /* 0x000fe40003f66270 */
[----:B------:R-:W-:-:S02]  /*15000*/  LOP3.LUT R3, R0, 0xb0, RZ, 0xfc, !PT ;  /* 0x000000b000037812 */ /* 0x000fc400078efcff */
[-C--:B------:R-:W-:Y:S02]  /*15010*/  ISETP.GE.AND P0, PT, R16, R92.reuse, PT ;  /* 0x0000005c1000720c */ /* 0x080fe40003f06270 */
[----:B------:R-:W-:Y:S01]  /*15020*/  ISETP.GE.AND P1, PT, R3, R92, PT ;  /* 0x0000005c0300720c */ /* 0x000fe20003f26270 */
[----:B--2---:R-:W-:Y:S01]  /*15030*/  HMMA.16816.F32.BF16 R16, R4, R28, R112 ;  /* 0x0000001c0410723c */ /* 0x004fe20000041870 */
[----:B------:R-:W-:Y:S02]  /*15040*/  LOP3.LUT R3, R0, 0xb8, RZ, 0xfc, !PT ;  /* 0x000000b800037812 */ /* 0x000fe400078efcff */
[----:B------:R-:W-:Y:S02]  /*15050*/  FSEL R126, R14, -INF , !P6 ;  /* 0xff8000000e7e7808 */ /* 0x000fe40007000000 */
[----:B------:R-:W-:Y:S02]  /*15060*/  FSEL R127, R12, -INF , !P6 ;  /* 0xff8000000c7f7808 */ /* 0x000fe40007000000 */
[----:B------:R-:W-:-:S02]  /*15070*/  FSEL R116, R15, -INF , !P2 ;  /* 0xff8000000f747808 */ /* 0x000fc40005000000 */
[----:B------:R-:W-:Y:S02]  /*15080*/  FSEL R118, R13, -INF , !P2 ;  /* 0xff8000000d767808 */ /* 0x000fe40005000000 */
[----:B------:R-:W-:Y:S01]  /*15090*/  HMMA.16816.F32.BF16 R12, R4, R30, R108 ;  /* 0x0000001e040c723c */ /* 0x000fe2000004186c */
[----:B------:R-:W-:Y:S01]  /*150a0*/  ISETP.GE.AND P6, PT, R3, R92, PT ;  /* 0x0000005c0300720c */ /* 0x000fe20003fc6270 */
[----:B------:R2:W4:Y:S01]  /*150b0*/  LDSM.16.M88.4 R28, [R2+0x9800] ;  /* 0x00980000021c783b */ /* 0x0005220000000200 */
[----:B------:R-:W-:Y:S01]  /*150c0*/  LOP3.LUT R3, R0, 0xb9, RZ, 0xfc, !PT ;  /* 0x000000b900037812 */ /* 0x000fe200078efcff */
[----:B------:R-:W-:-:S04]  /*150d0*/  DEPBAR.LE SB0, 0x0 ;  /* 0x000080000000791a */ /* 0x000fc80000000000 */
[-C--:B------:R-:W-:Y:S02]  /*150e0*/  ISETP.GE.AND P2, PT, R3, R92.reuse, PT ;  /* 0x0000005c0300720c */ /* 0x080fe40003f46270 */
        /* <DEDUP_REMOVED lines=8> */
[----:B------:R-:W-:Y:S02]  /*15170*/  LOP3.LUT R3, R0, 0xc9, RZ, 0xfc, !PT ;  /* 0x000000c900037812 */ /* 0x000fe400078efcff */
[----:B------:R-:W-:Y:S02]  /*15180*/  FSEL R117, R10, -INF , !P4 ;  /* 0xff8000000a757808 */ /* 0x000fe40006000000 */
[----:B------:R-:W-:-:S02]  /*15190*/  ISETP.GE.AND P4, PT, R8, R92, PT ;  /* 0x0000005c0800720c */ /* 0x000fc40003f86270 */
[----:B------:R-:W-:Y:S01]  /*151a0*/  FSEL R114, R22, -INF , !P1 ;  /* 0xff80000016727808 */ /* 0x000fe20004800000 */
[C---:B-1----:R-:W-:Y:S01]  /*151b0*/  HMMA.16816.F32.BF16 R8, R4.reuse, R36, R184 ;  /* 0x000000240408723c */ /* 0x042fe200000418b8 */
[----:B------:R-:W-:Y:S02]  /*151c0*/  FSEL R135, R20, -INF , !P1 ;  /* 0xff80000014877808 */ /* 0x000fe40004800000 */
[----:B------:R-:W-:Y:S02]  /*151d0*/  FSEL R108, R23, -INF , !P0 ;  /* 0xff800000176c7808 */ /* 0x000fe40004000000 */
[----:B------:R-:W-:Y:S02]  /*151e0*/  FSEL R134, R21, -INF , !P0 ;  /* 0xff80000015867808 */ /* 0x000fe40004000000 */
[----:B------:R-:W-:Y:S01]  /*151f0*/  ISETP.GE.AND P1, PT, R3, R92, PT ;  /* 0x0000005c0300720c */ /* 0x000fe20003f26270 */
[----:B------:R-:W-:Y:S01]  /*15200*/  HMMA.16816.F32.BF16 R20, R4, R38, R100 ;  /* 0x000000260414723c */ /* 0x000fe20000041864 */
[----:B------:R-:W-:-:S02]  /*15210*/  FSEL R183, R18, -INF , !P5 ;  /* 0xff80000012b77808 */ /* 0x000fc40006800000 */
[----:B------:R-:W-:Y:S02]  /*15220*/  FSEL R184, R16, -INF , !P5 ;  /* 0xff80000010b87808 */ /* 0x000fe40006800000 */
[----:B------:R-:W-:Y:S02]  /*15230*/  FSEL R100, R19, -INF , !P4 ;  /* 0xff80000013647808 */ /* 0x000fe40006000000 */
[----:B------:R-:W-:Y:S02]  /*15240*/  FSEL R102, R17, -INF , !P4 ;  /* 0xff80000011667808 */ /* 0x000fe40006000000 */
[----:B---3--:R-:W-:Y:S01]  /*15250*/  HMMA.16816.F32.BF16 R16, R4, R32, R96 ;  /* 0x000000200410723c */ /* 0x008fe20000041860 */
[----:B------:R-:W-:Y:S02]  /*15260*/  FSEL R101, R14, -INF , !P3 ;  /* 0xff8000000e657808 */ /* 0x000fe40005800000 */
[----:B------:R-:W-:Y:S02]  /*15270*/  FSEL R103, R12, -INF , !P3 ;  /* 0xff8000000c677808 */ /* 0x000fe40005800000 */
[----:B------:R-:W-:-:S02]  /*15280*/  FSEL R97, R15, -INF , !P1 ;  /* 0xff8000000f617808 */ /* 0x000fc40004800000 */
[----:B------:R-:W-:Y:S02]  /*15290*/  FSEL R96, R13, -INF , !P1 ;  /* 0xff8000000d607808 */ /* 0x000fe40004800000 */
[----:B------:R-:W-:Y:S01]  /*152a0*/  HMMA.16816.F32.BF16 R12, R4, R34, R88 ;  /* 0x00000022040c723c */ /* 0x000fe20000041858 */
[----:B------:R-:W-:Y:S02]  /*152b0*/  FSEL R109, R26, -INF , !P6 ;  /* 0xff8000001a6d7808 */ /* 0x000fe40007000000 */
[C---:B------:R-:W-:Y:S02]  /*152c0*/  LOP3.LUT R3, R0.reuse, 0xd0, RZ, 0xfc, !PT ;  /* 0x000000d000037812 */ /* 0x040fe400078efcff */
[----:B------:R-:W-:Y:S01]  /*152d0*/  LOP3.LUT R26, R0, 0xd1, RZ, 0xfc, !PT ;  /* 0x000000d1001a7812 */ /* 0x000fe200078efcff */
[----:B------:R-:W-:Y:S01]  /*152e0*/  BAR.SYNC.DEFER_BLOCKING 0x0 ;  /* 0x0000000000007b1d */ /* 0x000fe20000010000 */
[-C--:B------:R-:W-:Y:S02]  /*152f0*/  ISETP.GE.AND P0, PT, R3, R92.reuse, PT ;  /* 0x0000005c0300720c */ /* 0x080fe40003f06270 */
[----:B------:R-:W-:-:S02]  /*15300*/  ISETP.GE.AND P5, PT, R26, R92, PT ;  /* 0x0000005c1a00720c */ /* 0x000fc40003fa6270 */
[----:B--2---:R-:W-:Y:S02]  /*15310*/  LOP3.LUT R2, R0, 0xe8, RZ, 0xfc, !PT ;  /* 0x000000e800027812 */ /* 0x004fe400078efcff */
[----:B------:R-:W-:Y:S02]  /*15320*/  FSEL R111, R24, -INF , !P6 ;  /* 0xff800000186f7808 */ /* 0x000fe40007000000 */
[----:B------:R-:W-:Y:S02]  /*15330*/  FSEL R186, R10, -INF , !P0 ;  /* 0xff8000000aba7808 */ /* 0x000fe40004000000 */
[----:B------:R-:W-:Y:S02]  /*15340*/  FSEL R193, R8, -INF , !P0 ;  /* 0xff80000008c17808 */ /* 0x000fe40004000000 */
[----:B------:R-:W-:Y:S02]  /*15350*/  FSEL R98, R11, -INF , !P5 ;  /* 0xff8000000b627808 */ /* 0x000fe40006800000 */
[----:B------:R-:W-:-:S02]  /*15360*/  FSEL R187, R9, -INF , !P5 ;  /* 0xff80000009bb7808 */ /* 0x000fc40006800000 */
[----:B------:R-:W-:Y:S01]  /*15370*/  FSEL R115, R27, -INF , !P2 ;  /* 0xff8000001b737808 */ /* 0x000fe20005000000 */
[C---:B----4-:R-:W-:Y:S01]  /*15380*/  HMMA.16816.F32.BF16 R8, R4.reuse, R28, R84 ;  /* 0x0000001c0408723c */ /* 0x050fe20000041854 */
[----:B------:R-:W-:Y:S02]  /*15390*/  ISETP.GE.AND P6, PT, R2, R92, PT ;  /* 0x0000005c0200720c */ /* 0x000fe40003fc6270 */
[C---:B------:R-:W-:Y:S02]  /*153a0*/  LOP3.LUT R27, R0.reuse, 0xd8, RZ, 0xfc, !PT ;  /* 0x000000d8001b7812 */ /* 0x040fe400078efcff */
[----:B------:R-:W-:Y:S02]  /*153b0*/  LOP3.LUT R3, R0, 0xe1, RZ, 0xfc, !PT ;  /* 0x000000e100037812 */ /* 0x000fe400078efcff */
[----:B------:R-:W-:Y:S01]  /*153c0*/  FSEL R110, R25, -INF , !P2 ;  /* 0xff800000196e7808 */ /* 0x000fe20005000000 */
[----:B------:R-:W-:Y:S01]  /*153d0*/  HMMA.16816.F32.BF16 R4, R4, R30, R80 ;  /* 0x0000001e0404723c */ /* 0x000fe20000041850 */
[----:B------:R-:W-:-:S02]  /*153e0*/  FSEL R194, R14, -INF , !P6 ;  /* 0xff8000000ec27808 */ /* 0x000fc40007000000 */
[----:B------:R-:W-:Y:S02]  /*153f0*/  FSEL R197, R12, -INF , !P6 ;  /* 0xff8000000cc57808 */ /* 0x000fe40007000000 */
[-C--:B------:R-:W-:Y:S02]  /*15400*/  ISETP.GE.AND P2, PT, R3, R92.reuse, PT ;  /* 0x0000005c0300720c */ /* 0x080fe40003f46270 */
[----:B------:R-:W-:Y:S02]  /*15410*/  ISETP.GE.AND P4, PT, R27, R92, PT ;  /* 0x0000005c1b00720c */ /* 0x000fe40003f86270 */
[----:B------:R-:W-:Y:S02]  /*15420*/  ISETP.NE.AND P6, PT, R249, 0x1, PT ;  /* 0x00000001f900780c */ /* 0x000fe40003fc5270 */
[C---:B------:R-:W-:Y:S02]  /*15430*/  LOP3.LUT R3, R0.reuse, 0xe9, RZ, 0xfc, !PT ;  /* 0x000000e900037812 */ /* 0x040fe400078efcff */
[----:B------:R-:W-:-:S02]  /*15440*/  LOP3.LUT R2, R0, 0xf0, RZ, 0xfc, !PT ;  /* 0x000000f000027812 */ /* 0x000fc400078efcff */
[C---:B------:R-:W-:Y:S02]  /*15450*/  LOP3.LUT R24, R0.reuse, 0xd9, RZ, 0xfc, !PT ;  /* 0x000000d900187812 */ /* 0x040fe400078efcff */
[----:B------:R-:W-:Y:S02]  /*15460*/  LOP3.LUT R25, R0, 0xe0, RZ, 0xfc, !PT ;  /* 0x000000e000197812 */ /* 0x000fe400078efcff */
[----:B------:R-:W-:Y:S02]  /*15470*/  FSEL R99, R22, -INF , !P4 ;  /* 0xff80000016637808 */ /* 0x000fe40006000000 */
[----:B------:R-:W-:Y:S02]  /*15480*/  FSEL R191, R20, -INF , !P4 ;  /* 0xff80000014bf7808 */ /* 0x000fe40006000000 */
[-C--:B------:R-:W-:Y:S02]  /*15490*/  ISETP.GE.AND P5, PT, R3, R92.reuse, PT ;  /* 0x0000005c0300720c */ /* 0x080fe40003fa6270 */
[----:B------:R-:W-:-:S02]  /*154a0*/  ISETP.GE.AND P4, PT, R2, R92, PT ;  /* 0x0000005c0200720c */ /* 0x000fc40003f86270 */
[-C--:B------:R-:W-:Y:S02]  /*154b0*/  ISETP.GE.AND P3, PT, R24, R92.reuse, PT ;  /* 0x0000005c1800720c */ /* 0x080fe40003f66270 */
[C---:B------:R-:W-:Y:S02]  /*154c0*/  LOP3.LUT R3, R0.reuse, 0xf1, RZ, 0xfc, !PT ;  /* 0x000000f100037812 */ /* 0x040fe400078efcff */
[----:B------:R-:W-:Y:S02]  /*154d0*/  ISETP.GE.AND P1, PT, R25, R92, PT ;  /* 0x0000005c1900720c */ /* 0x000fe40003f26270 */
[C---:B------:R-:W-:Y:S02]  /*154e0*/  LOP3.LUT R2, R0.reuse, 0xf8, RZ, 0xfc, !PT ;  /* 0x000000f800027812 */ /* 0x040fe400078efcff */
[----:B------:R-:W-:Y:S02]  /*154f0*/  LOP3.LUT R0, R0, 0xf9, RZ, 0xfc, !PT ;  /* 0x000000f900007812 */ /* 0x000fe400078efcff */
[----:B------:R-:W-:-:S02]  /*15500*/  FSEL R192, R23, -INF , !P3 ;  /* 0xff80000017c07808 */ /* 0x000fc40005800000 */
[----:B------:R-:W-:Y:S02]  /*15510*/  FSEL R185, R21, -INF , !P3 ;  /* 0xff80000015b97808 */ /* 0x000fe40005800000 */
[----:B------:R-:W-:Y:S02]  /*15520*/  FSEL R196, R18, -INF , !P1 ;  /* 0xff80000012c47808 */ /* 0x000fe40004800000 */
[----:B------:R-:W-:Y:S02]  /*15530*/  FSEL R201, R16, -INF , !P1 ;  /* 0xff80000010c97808 */ /* 0x000fe40004800000 */
[-C--:B------:R-:W-:Y:S02]  /*15540*/  ISETP.GE.AND P3, PT, R3, R92.reuse, PT ;  /* 0x0000005c0300720c */ /* 0x080fe40003f66270 */
[-C--:B------:R-:W-:Y:S02]  /*15550*/  ISETP.GE.AND P1, PT, R2, R92.reuse, PT ;  /* 0x0000005c0200720c */ /* 0x080fe40003f26270 */
[----:B------:R-:W-:-:S02]  /*15560*/  ISETP.GE.AND P0, PT, R0, R92, PT ;  /* 0x0000005c0000720c */ /* 0x000fc40003f06270 */
[----:B------:R-:W-:Y:S02]  /*15570*/  FSEL R195, R19, -INF , !P2 ;  /* 0xff80000013c37808 */ /* 0x000fe40005000000 */
[----:B------:R-:W-:Y:S02]  /*15580*/  FSEL R198, R17, -INF , !P2 ;  /* 0xff80000011c67808 */ /* 0x000fe40005000000 */
[----:B------:R-:W-:Y:S02]  /*15590*/  ISETP.NE.AND P2, PT, R240, RZ, PT ;  /* 0x000000fff000720c */ /* 0x000fe40003f45270 */
        /* <DEDUP_REMOVED lines=24> */
.L_x_1159:
[----:B------:R-:W2:Y:S01]  /*15720*/  LD.E R2, desc[UR6][R168.64+0x170] ;  /* 0x00017006a8027980 */ /* 0x000ea2000c101900 */
[----:B------:R-:W-:Y:S02]  /*15730*/  IADD3 R8, PT, PT, R242, -0x200, RZ ;  /* 0xfffffe00f2087810 */ /* 0x000fe40007ffe0ff */
        /* <DEDUP_REMOVED lines=8> */
[----:B-1----:R-:W-:Y:S02]  /*157c0*/  IMAD.MOV R3, RZ, RZ, -R5 ;  /* 0x000000ffff037224 */ /* 0x002fe400078e0a05 */
[----:B------:R-:W-:Y:S02]  /*157d0*/  IMAD.MOV.U32 R4, RZ, RZ, RZ ;  /* 0x000000ffff047224 */ /* 0x000fe400078e00ff */
[----:B------:R-:W-:-:S04]  /*157e0*/  IMAD R3, R3, R0, RZ ;  /* 0x0000000003037224 */ /* 0x000fc800078e02ff */
[----:B------:R-:W-:-:S04]  /*157f0*/  IMAD.HI.U32 R4, R5, R3, R4 ;  /* 0x0000000305047227 */ /* 0x000fc800078e0004 */
[----:B------:R-:W-:Y:S01]  /*15800*/  IMAD.MOV.U32 R5, RZ, RZ, R6 ;  /* 0x000000ffff057224 */ /* 0x000fe200078e0006 */
[----:B------:R-:W-:-:S03]  /*15810*/  IADD3 R6, PT, PT, RZ, -R9, RZ ;  /* 0x80000009ff067210 */ /* 0x000fc60007ffe0ff */
[----:B------:R-:W-:-:S04]  /*15820*/  IMAD.HI.U32 R3, R4, R5, RZ ;  /* 0x0000000504037227 */ /* 0x000fc800078e00ff */
[----:B------:R-:W-:-:S04]  /*15830*/  IMAD.HI.U32 R4, R4, R7, RZ ;  /* 0x0000000704047227 */ /* 0x000fc800078e00ff */
[-C--:B------:R-:W-:Y:S02]  /*15840*/  IMAD R5, R3, R6.reuse, R5 ;  /* 0x0000000603057224 */ /* 0x080fe400078e0205 */
[----:B------:R-:W-:-:S03]  /*15850*/  IMAD R6, R4, R6, R7 ;  /* 0x0000000604067224 */ /* 0x000fc600078e0207 */
[C---:B------:R-:W-:Y:S02]  /*15860*/  ISETP.GT.U32.AND P0, PT, R0.reuse, R5, PT ;  /* 0x000000050000720c */ /* 0x040fe40003f04070 */
[----:B------:R-:W-:-:S11]  /*15870*/  ISETP.GT.U32.AND P1, PT, R0, R6, PT ;  /* 0x000000060000720c */ /* 0x000fd60003f24070 */
[----:B------:R-:W-:Y:S01]  /*15880*/  @!P0 IMAD.IADD R5, R5, 0x1, -R0 ;  /* 0x0000000105058824 */ /* 0x000fe200078e0a00 */
[----:B------:R-:W-:Y:S01]  /*15890*/  @!P0 IADD3 R3, PT, PT, R3, 0x1, RZ ;  /* 0x0000000103038810 */ /* 0x000fe20007ffe0ff */
[----:B------:R-:W-:Y:S01]  /*158a0*/  @!P1 VIADD R4, R4, 0x1 ;  /* 0x0000000104049836 */ /* 0x000fe20000000000 */
[-C--:B------:R-:W-:Y:S02]  /*158b0*/  @!P1 IADD3 R6, PT, PT, R6, -R0.reuse, RZ ;  /* 0x8000000006069210 */ /* 0x080fe40007ffe0ff */
        /* <DEDUP_REMOVED lines=35> */
.L_x_1160:
[----:B------:R-:W-:Y:S05]  /*15af0*/  BSYNC.RECONVERGENT B0 ;  /* 0x0000000000007941 */ /* 0x000fea0003800200 */
.L_x_1158:
[C---:B------:R-:W-:Y:S01]  /*15b00*/  LEA R8, P0, R234.reuse, R245, 0x5 ;  /* 0x000000f5ea087211 */ /* 0x040fe200078028ff */
[C---:B------:R-:W-:Y:S01]  /*15b10*/  IMAD.SHL.U32 R23, R234.reuse, 0x20, RZ ;  /* 0x00000020ea177824 */ /* 0x040fe200078e00ff */
[C-C-:B------:R-:W-:Y:S02]  /*15b20*/  SHF.L.U64.HI R22, R234.reuse, 0x5, R235.reuse ;  /* 0x00000005ea167819 */ /* 0x140fe400000102eb */
[----:B------:R-:W-:Y:S02]  /*15b30*/  LEA.HI.X R9, R234, R244, R235, 0x5, P0 ;  /* 0x000000f4ea097211 */ /* 0x000fe400000f2ceb */
[----:B------:R-:W-:Y:S02]  /*15b40*/  IADD3 R6, P0, PT, R23, R8, RZ ;  /* 0x0000000817067210 */ /* 0x000fe40007f1e0ff */
[----:B------:R-:W-:-:S03]  /*15b50*/  LOP3.LUT R0, R241, 0x1c0, RZ, 0xc0, !PT ;  /* 0x000001c0f1007812 */ /* 0x000fc600078ec0ff */
[----:B------:R-:W-:Y:S01]  /*15b60*/  IMAD.X R7, R22, 0x1, R9, P0 ;  /* 0x0000000116077824 */ /* 0x000fe200000e0609 */
[-C--:B------:R-:W-:Y:S02]  /*15b70*/  IADD3 R4, P0, PT, R6, R23.reuse, RZ ;  /* 0x0000001706047210 */ /* 0x080fe40007f1e0ff */
[----:B------:R-:W-:Y:S02]  /*15b80*/  LOP3.LUT R0, R0, 0x38, R232, 0xf8, !PT ;  /* 0x0000003800007812 */ /* 0x000fe400078ef8e8 */
[-C--:B------:R-:W-:Y:S01]  /*15b90*/  IADD3 R2, P1, PT, R4, R23.reuse, RZ ;  /* 0x0000001704027210 */ /* 0x080fe20007f3e0ff */
[--C-:B------:R-:W-:Y:S01]  /*15ba0*/  IMAD.X R5, R7, 0x1, R22.reuse, P0 ;  /* 0x0000000107057824 */ /* 0x100fe200000e0616 */
[----:B------:R-:W-:Y:S02]  /*15bb0*/  ISETP.GE.AND P0, PT, R228, R248, PT ;  /* 0x000000f8e400720c */ /* 0x000fe40003f06270 */
[----:B------:R-:W-:Y:S01]  /*15bc0*/  LOP3.LUT R0, R0, R228, RZ, 0x3c, !PT ;  /* 0x000000e400007212 */ /* 0x000fe200078e3cff */
[----:B------:R-:W-:Y:S01]  /*15bd0*/  IMAD.X R3, R5, 0x1, R22, P1 ;  /* 0x0000000105037824 */ /* 0x000fe200008e0616 */
[----:B------:R-:W-:-:S02]  /*15be0*/  IADD3 R12, P1, PT, R2, R23, RZ ;  /* 0x00000017020c7210 */ /* 0x000fc40007f3e0ff */
[----:B------:R-:W-:-:S03]  /*15bf0*/  LOP3.LUT R0, R0, 0x1e00, R241, 0xf8, !PT ;  /* 0x00001e0000007812 */ /* 0x000fc600078ef8f1 */
[--C-:B------:R-:W-:Y:S01]  /*15c00*/  IMAD.X R13, R3, 0x1, R22.reuse, P1 ;  /* 0x00000001030d7824 */ /* 0x100fe200008e0616 */
[-C--:B------:R-:W-:Y:S02]  /*15c10*/  IADD3 R10, P1, PT, R12, R23.reuse, RZ ;  /* 0x000000170c0a7210 */ /* 0x080fe40007f3e0ff */
[----:B------:R-:W-:Y:S01]  /*15c20*/  LEA R0, R0, UR8, 0x1 ;  /* 0x0000000800007c11 */ /* 0x000fe2000f8e08ff */
[----:B------:R-:W-:Y:S02]  /*15c30*/  @!P0 IMAD.MOV.U32 R14, RZ, RZ, R245 ;  /* 0x000000ffff0e8224 */ /* 0x000fe400078e00f5 */
[----:B------:R-:W-:Y:S01]  /*15c40*/  IMAD.X R11, R13, 0x1, R22, P1 ;  /* 0x000000010d0b7824 */ /* 0x000fe200008e0616 */
[----:B------:R-:W-:Y:S01]  /*15c50*/  IADD3 R18, P1, PT, R10, R23, RZ ;  /* 0x000000170a127210 */ /* 0x000fe20007f3e0ff */
[----:B------:R-:W-:-:S04]  /*15c60*/  @!P0 IMAD.MOV.U32 R15, RZ, RZ, R244 ;  /* 0x000000ffff0f8224 */ /* 0x000fc800078e00f4 */
[--C-:B------:R-:W-:Y:S01]  /*15c70*/  IMAD.X R19, R11, 0x1, R22.reuse, P1 ;  /* 0x000000010b137824 */ /* 0x100fe200008e0616 */
[-C--:B------:R-:W-:Y:S01]  /*15c80*/  IADD3 R16, P1, PT, R18, R23.reuse, RZ ;  /* 0x0000001712107210 */ /* 0x080fe20007f3e0ff */
[----:B------:R-:W-:Y:S01]  /*15c90*/  @!PT LDS RZ, [RZ] ;  /* 0x00000000fffff984 */ /* 0x000fe20000000800 */
[----:B------:R-:W-:Y:S01]  /*15ca0*/  @!PT LDS RZ, [RZ] ;  /* 0x00000000fffff984 */ /* 0x000fe20000000800 */
[----:B------:R-:W-:Y:S01]  /*15cb0*/  @!PT LDS RZ, [RZ] ;  /* 0x00000000fffff984 */ /* 0x000fe20000000800 */
[----:B------:R1:W-:Y:S04]  /*15cc0*/  @!P0 LDGSTS.E.BYPASS.LTC128B.128 [R0+0x2000], desc[UR6][R14.64] ;  /* 0x020000000e008fae */ /* 0x0003e8000b981a06 */
[--C-:B------:R-:W-:Y:S01]  /*15cd0*/  IMAD.X R17, R19, 0x1, R22.reuse, P1 ;  /* 0x0000000113117824 */ /* 0x100fe200008e0616 */
[-C--:B------:R-:W-:Y:S01]  /*15ce0*/  IADD3 R20, P1, PT, R16, R23.reuse, RZ ;  /* 0x0000001710147210 */ /* 0x080fe20007f3e0ff */
[----:B------:R2:W-:Y:S04]  /*15cf0*/  @P0 STS.128 [R0+0x2000], RZ ;  /* 0x002000ff00000388 */ /* 0x0005e80000000c00 */
[----:B------:R-:W-:Y:S01]  /*15d00*/  IMAD.X R21, R17, 0x1, R22, P1 ;  /* 0x0000000111157824 */ /* 0x000fe200008e0616 */
        /* <DEDUP_REMOVED lines=10> */
[----:B-1----:R-:W-:-:S03]  /*15db0*/  IADD3 R14, P1, PT, R20, R23, RZ ;  /* 0x00000017140e7210 */ /* 0x002fc60007f3e0ff */
[----:B------:R-:W-:Y:S01]  /*15dc0*/  @!PT LDS RZ, [RZ] ;  /* 0x00000000fffff984 */ /* 0x000fe20000000800 */
[----:B------:R-:W-:Y:S01]  /*15dd0*/  @!PT LDS RZ, [RZ] ;  /* 0x00000000fffff984 */ /* 0x000fe20000000800 */
[----:B------:R-:W-:Y:S01]  /*15de0*/  @!PT LDS RZ, [RZ] ;  /* 0x00000000fffff984 */ /* 0x000fe20000000800 */
[----:B------:R1:W-:Y:S02]  /*15df0*/  @!P0 LDGSTS.E.BYPASS.LTC128B.128 [R0+0x3800], desc[UR6][R4.64] ;  /* 0x0380000004008fae */ /* 0x0003e4000b981a06 */
[----:B------:R-:W-:Y:S02]  /*15e00*/  IMAD.X R15, R21, 0x1, R22, P1 ;  /* 0x00000001150f7824 */ /* 0x000fe400008e0616 */
[----:B------:R2:W-:Y:S04]  /*15e10*/  @P0 STS.128 [R0+0x3800], RZ ;  /* 0x003800ff00000388 */ /* 0x0005e80000000c00 */
[----:B------:R-:W-:Y:S01]  /*15e20*/  @!PT LDS RZ, [RZ] ;  /* 0x00000000fffff984 */ /* 0x000fe20000000800 */
[----:B------:R-:W-:Y:S01]  /*15e30*/  @!PT LDS RZ, [RZ] ;  /* 0x00000000fffff984 */ /* 0x000fe20000000800 */
[----:B------:R-:W-:Y:S01]  /*15e40*/  @!PT LDS RZ, [RZ] ;  /* 0x00000000fffff984 */ /* 0x000fe20000000800 */
[----:B------:R5:W-:Y:S01]  /*15e50*/  @!P0 LDGSTS.E.BYPASS.LTC128B.128 [R0+0x4000], desc[UR6][R2.64] ;  /* 0x0400000002008fae */ /* 0x000be2000b981a06 */
[----:B---3--:R-:W-:-:S03]  /*15e60*/  IADD3 R8, P1, PT, R14, R23, RZ ;  /* 0x000000170e087210 */ /* 0x008fc60007f3e0ff */
[----:B------:R2:W-:Y:S02]  /*15e70*/  @P0 STS.128 [R0+0x4000], RZ ;  /* 0x004000ff00000388 */ /* 0x0005e40000000c00 */
[----:B------:R-:W-:Y:S02]  /*15e80*/  IMAD.X R9, R15, 0x1, R22, P1 ;  /* 0x000000010f097824 */ /* 0x000fe400008e0616 */
[----:B------:R-:W-:Y:S01]  /*15e90*/  @!PT LDS RZ, [RZ] ;  /* 0x00000000fffff984 */ /* 0x000fe20000000800 */
[----:B------:R-:W-:Y:S01]  /*15ea0*/  @!PT LDS RZ, [RZ] ;  /* 0x00000000fffff984 */ /* 0x000fe20000000800 */
[----:B------:R-:W-:Y:S01]  /*15eb0*/  @!PT LDS RZ, [RZ] ;  /* 0x00000000fffff984 */ /* 0x000fe20000000800 */
[----:B------:R-:W-:Y:S01]  /*15ec0*/  @!P0 LDGSTS.E.BYPASS.LTC128B.128 [R0+0x4800], desc[UR6][R12.64] ;  /* 0x048000000c008fae */ /* 0x000fe2000b981a06 */
[----:B----4-:R-:W-:-:S03]  /*15ed0*/  IADD3 R6, P1, PT, R8, R23, RZ ;  /* 0x0000001708067210 */ /* 0x010fc60007f3e0ff */
[----:B------:R2:W-:Y:S02]  /*15ee0*/  @P0 STS.128 [R0+0x4800], RZ ;  /* 0x004800ff00000388 */ /* 0x0005e40000000c00 */
[----:B------:R-:W-:Y:S02]  /*15ef0*/  IMAD.X R7, R9, 0x1, R22, P1 ;  /* 0x0000000109077824 */ /* 0x000fe400008e0616 */
[----:B------:R-:W-:Y:S01]  /*15f00*/  @!PT LDS RZ, [RZ] ;  /* 0x00000000fffff984 */ /* 0x000fe20000000800 */
[----:B------:R-:W-:Y:S01]  /*15f10*/  @!PT LDS RZ, [RZ] ;  /* 0x00000000fffff984 */ /* 0x000fe20000000800 */
[----:B------:R-:W-:Y:S01]  /*15f20*/  @!PT LDS RZ, [RZ] ;  /* 0x00000000fffff984 */ /* 0x000fe20000000800 */
[----:B------:R3:W-:Y:S01]  /*15f30*/  @!P0 LDGSTS.E.BYPASS.LTC128B.128 [R0+0x5000], desc[UR6][R10.64] ;  /* 0x050000000a008fae */ /* 0x0007e2000b981a06 */
[----:B-1----:R-:W-:-:S03]  /*15f40*/  IADD3 R4, P1, PT, R6, R23, RZ ;  /* 0x0000001706047210 */ /* 0x002fc60007f3e0ff */
[----:B------:R2:W-:Y:S02]  /*15f50*/  @P0 STS.128 [R0+0x5000], RZ ;  /* 0x005000ff00000388 */ /* 0x0005e40000000c00 */
[----:B------:R-:W-:Y:S02]  /*15f60*/  IMAD.X R5, R7, 0x1, R22, P1 ;  /* 0x0000000107057824 */ /* 0x000fe400008e0616 */
[----:B------:R-:W-:Y:S01]  /*15f70*/  @!PT LDS RZ, [RZ] ;  /* 0x00000000fffff984 */ /* 0x000fe20000000800 */
[----:B------:R-:W-:Y:S01]  /*15f80*/  @!PT LDS RZ, [RZ] ;  /* 0x00000000fffff984 */ /* 0x000fe20000000800 */
[----:B------:R-:W-:Y:S01]  /*15f90*/  @!PT LDS RZ, [RZ] ;  /* 0x00000000fffff984 */ /* 0x000fe20000000800 */
[----:B------:R2:W-:Y:S01]  /*15fa0*/  @!P0 LDGSTS.E.BYPASS.LTC128B.128 [R0+0x5800], desc[UR6][R18.64] ;  /* 0x0580000012008fae */ /* 0x0005e2000b981a06 */
[----:B-----5:R-:W-:-:S03]  /*15fb0*/  IADD3 R2, P3, PT, R4, R23, RZ ;  /* 0x0000001704027210 */ /* 0x020fc60007f7e0ff */
[----:B------:R2:W-:Y:S04]  /*15fc0*/  @P0 STS.128 [R0+0x5800], RZ ;  /* 0x005800ff00000388 */ /* 0x0005e80000000c00 */
[----:B------:R-:W-:Y:S01]  /*15fd0*/  @!PT LDS RZ, [RZ] ;  /* 0x00000000fffff984 */ /* 0x000fe20000000800 */
[----:B------:R-:W-:Y:S01]  /*15fe0*/  @!PT LDS RZ, [RZ] ;  /* 0x00000000fffff984 */ /* 0x000fe20000000800 */
[----:B------:R-:W-:Y:S01]  /*15ff0*/  @!PT LDS RZ, [RZ] ;  /* 0x00000000fffff984 */ /* 0x000fe20000000800 */
[----:B------:R2:W-:Y:S01]  /*16000*/  @!P0 LDGSTS.E.BYPASS.LTC128B.128 [R0+0x6000], desc[UR6][R16.64] ;  /* 0x0600000010008fae */ /* 0x0005e2000b981a06 */
[----:B------:R-:W-:-:S03]  /*16010*/  IMAD.X R3, R5, 0x1, R22, P3 ;  /* 0x0000000105037824 */ /* 0x000fc600018e0616 */
[----:B------:R2:W-:Y:S04]  /*16020*/  @P0 STS.128 [R0+0x6000], RZ ;  /* 0x006000ff00000388 */ /* 0x0005e80000000c00 */
[----:B------:R-:W-:Y:S01]  /*16030*/  @!PT LDS RZ, [RZ] ;  /* 0x00000000fffff984 */ /* 0x000fe20000000800 */
[----:B------:R-:W-:Y:S01]  /*16040*/  @!PT LDS RZ, [RZ] ;  /* 0x00000000fffff984 */ /* 0x000fe20000000800 */
[----:B------:R-:W-:Y:S01]  /*16050*/  @!PT LDS RZ, [RZ] ;  /* 0x00000000fffff984 */ /* 0x000fe20000000800 */
[----:B------:R2:W-:Y:S01]  /*16060*/  @!P0 LDGSTS.E.BYPASS.LTC128B.128 [R0+0x6800], desc[UR6][R20.64] ;  /* 0x0680000014008fae */ /* 0x0005e2000b981a06 */
[----:B---3--:R-:W-:-:S03]  /*16070*/  @!P0 IADD3 R10, P1, PT, R2, R23, RZ ;  /* 0x00000017020a8210 */ /* 0x008fc60007f3e0ff */
[----:B------:R2:W-:Y:S04]  /*16080*/  @P0 STS.128 [R0+0x6800], RZ ;  /* 0x006800ff00000388 */ /* 0x0005e80000000c00 */
[----:B------:R-:W-:Y:S01]  /*16090*/  @!PT LDS RZ, [RZ] ;  /* 0x00000000fffff984 */ /* 0x000fe20000000800 */
[----:B------:R-:W-:Y:S01]  /*160a0*/  @!PT LDS RZ, [RZ] ;  /* 0x00000000fffff984 */ /* 0x000fe20000000800 */
[----:B------:R-:W-:Y:S01]  /*160b0*/  @!PT LDS RZ, [RZ] ;  /* 0x00000000fffff984 */ /* 0x000fe20000000800 */
[----:B------:R2:W-:Y:S01]  /*160c0*/  @!P0 LDGSTS.E.BYPASS.LTC128B.128 [R0+0x7000], desc[UR6][R14.64] ;  /* 0x070000000e008fae */ /* 0x0005e2000b981a06 */
[----:B------:R-:W-:-:S03]  /*160d0*/  @!P0 IMAD.X R11, R3, 0x1, R22, P1 ;  /* 0x00000001030b8824 */ /* 0x000fc600008e0616 */
        /* <DEDUP_REMOVED lines=26> */
[----:B------:R-:W0:Y:S02]  /*16280*/  LDGDEPBAR ;  /* 0x00000000000079af */ /* 0x000e240000000000 */
.L_x_1157:
[----:B------:R-:W-:Y:S05]  /*16290*/  BSYNC.RECONVERGENT B1 ;  /* 0x0000000000017941 */ /* 0x000fea0003800200 */
.L_x_1156:
[----:B--2---:R-:W2:Y:S01]  /*162a0*/  LD.E R0, desc[UR6][R168.64+0xdc] ;  /* 0x0000dc06a8007980 */ /* 0x004ea2000c101900 */
        /* <DEDUP_REMOVED lines=64> */
[----:B------:R-:W1:Y:S04]  /*166b0*/  SHFL.BFLY PT, R2, R148, 0x2, 0x1f ;  /* 0x0c401f0094027f89 */ /* 0x000e6800000e0000 */
        /* <DEDUP_REMOVED lines=8> */
[----:B------:R-:W-:-:S02]  /*16740*/  LEA R156, R2, UR8, 0x1 ;  /* 0x00000008029c7c11 */ /* 0x000fc4000f8e08ff */
        /* <DEDUP_REMOVED lines=20> */
[----:B--2---:R-:W-:-:S02]  /*16890*/  FFMA.FTZ R2, R43, R0, -R3 ;  /* 0x000000002b027223 */ /* 0x004fc40000010803 */
[----:B------:R-:W2:Y:S02]  /*168a0*/  LDSM.16.MT88.4 R40, [R156+0xa800] ;  /* 0x00a800009c28783b */ /* 0x000ea40000004200 */
[----:B------:R3:W4:Y:S01]  /*168b0*/  MUFU.EX2 R214, R2 ;  /* 0x0000000200d67308 */ /* 0x0007220000000800 */
[----:B-----5:R-:W-:Y:S01]  /*168c0*/  FFMA.FTZ R4, R59, R0, -R5 ;  /* 0x000000003b047223 */ /* 0x020fe20000010805 */
[----:B-1----:R-:W-:-:S03]  /*168d0*/  F2FP.BF16.F32.PACK_AB R9, R81, R82 ;  /* 0x000000525109723e */ /* 0x002fc600000010ff */
        /* <DEDUP_REMOVED lines=8> */
[----:B-----5:R-:W-:Y:S01]  /*16960*/  FFMA.FTZ R6, R105, R0, -R5 ;  /* 0x0000000069067223 */ /* 0x020fe20000010805 */
[----:B------:R-:W-:-:S03]  /*16970*/  MOV R105, R214 ;  /* 0x000000d600697202 */ /* 0x000fc60000000f00 */
[----:B------:R5:W-:Y:S01]  /*16980*/  MUFU.EX2 R93, R6 ;  /* 0x00000006005d7308 */ /* 0x000be20000000800 */
[----:B---3--:R-:W-:Y:S01]  /*16990*/  FFMA.FTZ R2, R58, R0, -R5 ;  /* 0x000000003a027223 */ /* 0x008fe20000010805 */
[----:B----4-:R-:W-:Y:S01]  /*169a0*/  F2FP.BF16.F32.PACK_AB R8, R7, R80 ;  /* 0x000000500708723e */ /* 0x010fe200000010ff */
[----:B------:R-:W-:Y:S02]  /*169b0*/  FADD.FTZ R7, R80, R7 ;  /* 0x0000000750077221 */ /* 0x000fe40000010000 */
[----:B------:R3:W4:Y:S01]  /*169c0*/  MUFU.EX2 R212, R2 ;  /* 0x0000000200d47308 */ /* 0x0007220000000800 */
[----:B-1----:R-:W-:-:S04]  /*169d0*/  FFMA.FTZ R4, R60, R0, -R3 ;  /* 0x000000003c047223 */ /* 0x002fc80000010803 */
[----:B------:R1:W-:Y:S01]  /*169e0*/  MUFU.EX2 R210, R4 ;  /* 0x0000000400d27308 */ /* 0x0003e20000000800 */
[----:B-----5:R-:W-:-:S04]  /*169f0*/  FFMA.FTZ R6, R123, R0, -R5 ;  /* 0x000000007b067223 */ /* 0x020fc80000010805 */
[----:B------:R5:W-:Y:S01]  /*16a00*/  MUFU.EX2 R240, R6 ;  /* 0x0000000600f07308 */ /* 0x000be20000000800 */
[----:B---3--:R-:W-:Y:S01]  /*16a10*/  FFMA.FTZ R2, R68, R0, -R3 ;  /* 0x0000000044027223 */ /* 0x008fe20000010803 */
[----:B----4-:R-:W-:-:S03]  /*16a20*/  F2FP.BF16.F32.PACK_AB R10, R212, R213 ;  /* 0x000000d5d40a723e */ /* 0x010fc600000010ff */
[----:B------:R3:W-:Y:S01]  /*16a30*/  MUFU.EX2 R215, R2 ;  /* 0x0000000200d77308 */ /* 0x0007e20000000800 */
[----:B-1----:R-:W-:-:S03]  /*16a40*/  FFMA.FTZ R4, R71, R0, -R5 ;  /* 0x0000000047047223 */ /* 0x002fc60000010805 */
[----:B------:R-:W-:Y:S01]  /*16a50*/  HMMA.16816.F32.BF16 R32, R8, R12, RZ ;  /* 0x0000000c0820723c */ /* 0x000fe200000418ff */
[----:B------:R1:W-:Y:S01]  /*16a60*/  MUFU.EX2 R211, R4 ;  /* 0x0000000400d37308 */ /* 0x0003e20000000800 */
[----:B-----5:R-:W-:-:S04]  /*16a70*/  FFMA.FTZ R6, R152, R0, -R5 ;  /* 0x0000000098067223 */ /* 0x020fc80000010805 */
[----:B------:R4:W-:Y:S02]  /*16a80*/  MUFU.EX2 R220, R6 ;  /* 0x0000000600dc7308 */ /* 0x0009e40000000800 */
[----:B------:R-:W-:Y:S01]  /*16a90*/  HMMA.16816.F32.BF16 R24, R8, R14, RZ ;  /* 0x0000000e0818723c */ /* 0x000fe200000418ff */
[----:B------:R-:W-:Y:S01]  /*16aa0*/  LDSM.16.MT88.4 R12, [R76+0xa800] ;  /* 0x00a800004c0c783b */ /* 0x000fe20000004200 */
[----:B---3--:R-:W-:-:S04]  /*16ab0*/  FFMA.FTZ R2, R61, R0, -R3 ;  /* 0x000000003d027223 */ /* 0x008fc80000010803 */
[----:B------:R3:W-:Y:S01]  /*16ac0*/  MUFU.EX2 R86, R2 ;  /* 0x0000000200567308 */ /* 0x0007e20000000800 */
[-CC-:B-1----:R-:W-:Y:S01]  /*16ad0*/  FFMA.FTZ R4, R62, R0.reuse, -R5.reuse ;  /* 0x000000003e047223 */ /* 0x182fe20000010805 */
[----:B------:R-:W-:Y:S01]  /*16ae0*/  HMMA.16816.F32.BF16 R56, R8, R16, RZ ;  /* 0x000000100838723c */ /* 0x000fe200000418ff */
[----:B------:R-:W1:Y:S02]  /*16af0*/  LDSM.16.MT88.4 R60, [R144+0xa800] ;  /* 0x00a80000903c783b */ /* 0x000e640000004200 */
[----:B------:R5:W-:Y:S01]  /*16b00*/  MUFU.EX2 R90, R4 ;  /* 0x00000004005a7308 */ /* 0x000be20000000800 */
[----:B----4-:R-:W-:-:S04]  /*16b10*/  FFMA.FTZ R6, R159, R0, -R5 ;  /* 0x000000009f067223 */ /* 0x010fc80000010805 */
[----:B------:R-:W-:Y:S01]  /*16b20*/  HMMA.16816.F32.BF16 R52, R8, R18, RZ ;  /* 0x000000120834723c */ /* 0x000fe200000418ff */
[----:B------:R4:W-:Y:S01]  /*16b30*/  MUFU.EX2 R170, R6 ;  /* 0x0000000600aa7308 */ /* 0x0009e20000000800 */
[----:B---3--:R-:W-:-:S04]  /*16b40*/  FFMA.FTZ R2, R70, R0, -R5 ;  /* 0x0000000046027223 */ /* 0x008fc80000010805 */
[----:B------:R3:W2:Y:S02]  /*16b50*/  MUFU.EX2 R85, R2 ;  /* 0x0000000200557308 */ /* 0x0006a40000000800 */
[----:B------:R-:W-:Y:S01]  /*16b60*/  HMMA.16816.F32.BF16 R16, R8, R20, RZ ;  /* 0x000000140810723c */ /* 0x000fe200000418ff */
[-C--:B-----5:R-:W-:Y:S01]  /*16b70*/  FFMA.FTZ R4, R78, R0.reuse, -R3 ;  /* 0x000000004e047223 */ /* 0x0a0fe20000010803 */
[----:B----4-:R-:W-:-:S06]  /*16b80*/  FFMA.FTZ R6, R188, R0, -R5 ;  /* 0x00000000bc067223 */ /* 0x010fcc0000010805 */
[----:B------:R-:W-:Y:S01]  /*16b90*/  HMMA.16816.F32.BF16 R48, R8, R22, RZ ;  /* 0x000000160830723c */ /* 0x000fe200000418ff */
[----:B---3--:R-:W-:-:S07]  /*16ba0*/  FFMA.FTZ R2, R69, R0, -R3 ;  /* 0x0000000045027223 */ /* 0x008fce0000010803 */
[C---:B------:R-:W-:Y:S01]  /*16bb0*/  HMMA.16816.F32.BF16 R20, R8.reuse, R28, RZ ;  /* 0x0000001c0814723c */ /* 0x040fe200000418ff */
[----:B------:R-:W3:Y:S07]  /*16bc0*/  MUFU.EX2 R89, R2 ;  /* 0x0000000200597308 */ /* 0x000eee0000000800 */
[----:B------:R-:W-:Y:S01]  /*16bd0*/  HMMA.16816.F32.BF16 R44, R8, R30, RZ ;  /* 0x0000001e082c723c */ /* 0x000fe200000418ff */
[----:B--2---:R-:W-:Y:S01]  /*16be0*/  F2FP.BF16.F32.PACK_AB R8, R85, R211 ;  /* 0x000000d35508723e */ /* 0x004fe200000010ff */
[----:B------:R-:W-:Y:S01]  /*16bf0*/  LDSM.16.MT88.4 R28, [R77+0xb000] ;  /* 0x00b000004d1c783b */ /* 0x000fe20000004200 */
[----:B------:R-:W-:-:S02]  /*16c00*/  F2FP.BF16.F32.PACK_AB R9, R210, R215 ;  /* 0x000000d7d209723e */ /* 0x000fc400000010ff */
[----:B------:R-:W-:Y:S02]  /*16c10*/  F2FP.BF16.F32.PACK_AB R10, R90, R87 ;  /* 0x000000575a0a723e */ /* 0x000fe400000010ff */
[----:B---3--:R-:W-:Y:S01]  /*16c20*/  F2FP.BF16.F32.PACK_AB R11, R89, R86 ;  /* 0x00000056590b723e */ /* 0x008fe200000010ff */
[----:B------:R-:W-:-:S04]  /*16c30*/  FFMA.FTZ R2, R72, R0, -R3 ;  /* 0x0000000048027223 */ /* 0x000fc80000010803 */
[----:B------:R2:W-:Y:S02]  /*16c40*/  MUFU.EX2 R91, R2 ;  /* 0x00000002005b7308 */ /* 0x0005e40000000800 */
[C---:B------:R-:W-:Y:S08]  /*16c50*/  HMMA.16816.F32.BF16 R56, R8.reuse, R40, R56 ;  /* 0x000000280838723c */ /* 0x040ff00000041838 */
[----:B------:R-:W-:Y:S01]  /*16c60*/  HMMA.16816.F32.BF16 R40, R8, R42, R52 ;  /* 0x0000002a0828723c */ /* 0x000fe20000041834 */
[----:B--2---:R-:W-:-:S02]  /*16c70*/  FFMA.FTZ R2, R79, R0, -R3 ;  /* 0x000000004f027223 */ /* 0x004fc40000010803 */
[----:B------:R2:W-:Y:S05]  /*16c80*/  MUFU.EX2 R79, R4 ;  /* 0x00000004004f7308 */ /* 0x0005ea0000000800 */
[C---:B------:R-:W-:Y:S01]  /*16c90*/  HMMA.16816.F32.BF16 R52, R8.reuse, R36, R32 ;  /* 0x000000240834723c */ /* 0x040fe20000041820 */
[----:B------:R-:W3:Y:S01]  /*16ca0*/  LDSM.16.MT88.4 R32, [R156+0xb000] ;  /* 0x00b000009c20783b */ /* 0x000ee20000004200 */
[----:B------:R4:W-:Y:S06]  /*16cb0*/  MUFU.EX2 R78, R2 ;  /* 0x00000002004e7308 */ /* 0x0009ec0000000800 */
[----:B------:R-:W-:Y:S01]  /*16cc0*/  HMMA.16816.F32.BF16 R72, R8, R38, R24 ;  /* 0x000000260848723c */ /* 0x000fe20000041818 */
[----:B--2---:R-:W-:-:S07]  /*16cd0*/  FFMA.FTZ R4, R106, R0, -R5 ;  /* 0x000000006a047223 */ /* 0x004fce0000010805 */
[----:B-1----:R-:W-:Y:S01]  /*16ce0*/  HMMA.16816.F32.BF16 R64, R8, R60, R16 ;  /* 0x0000003c0840723c */ /* 0x002fe20000041810 */
[----:B----4-:R-:W-:Y:S01]  /*16cf0*/  FFMA.FTZ R2, R104, R0, -R5 ;  /* 0x0000000068027223 */ /* 0x010fe20000010805 */
[----:B------:R-:W-:Y:S01]  /*16d00*/  LDSM.16.MT88.4 R16, [R76+0xb000] ;  /* 0x00b000004c10783b */ /* 0x000fe20000004200 */
[----:B------:R1:W-:Y:S01]  /*16d10*/  MUFU.EX2 R92, R4 ;  /* 0x00000004005c7308 */ /* 0x0003e20000000800 */
[----:B------:R-:W-:-:S03]  /*16d20*/  MOV R104, R213 ;  /* 0x000000d500687202 */ /* 0x000fc60000000f00 */
[----:B------:R2:W4:Y:S01]  /*16d30*/  MUFU.EX2 R106, R2 ;  /* 0x00000002006a7308 */ /* 0x0005220000000800 */
[C---:B------:R-:W-:Y:S01]  /*16d40*/  HMMA.16816.F32.BF16 R24, R8.reuse, R12, R20 ;  /* 0x0000000c0818723c */ /* 0x040fe20000041814 */
[----:B------:R-:W5:Y:S07]  /*16d50*/  LDSM.16.MT88.4 R20, [R144+0xb000] ;  /* 0x00b000009014783b */ /* 0x000f6e0000004200 */
[----:B------:R-:W-:Y:S01]  /*16d60*/  HMMA.16816.F32.BF16 R12, R8, R14, R44 ;  /* 0x0000000e080c723c */ /* 0x000fe2000004182c */
[-C--:B-1----:R-:W-:Y:S01]  /*16d70*/  FFMA.FTZ R4, R94, R0.reuse, -R5 ;  /* 0x000000005e047223 */ /* 0x082fe20000010805 */
[----:B--2---:R-:W-:-:S03]  /*16d80*/  FFMA.FTZ R2, R95, R0, -R3 ;  /* 0x000000005f027223 */ /* 0x004fc60000010803 */
[----:B------:R-:W1:Y:S01]  /*16d90*/  MUFU.EX2 R84, R4 ;  /* 0x0000000400547308 */ /* 0x000e620000000800 */
[----:B------:R-:W-:Y:S02]  /*16da0*/  MOV R95, R212 ;  /* 0x000000d4005f7202 */ /* 0x000fe40000000f00 */
[----:B------:R-:W-:Y:S01]  /*16db0*/  HMMA.16816.F32.BF16 R68, R8, R62, R48 ;  /* 0x0000003e0844723c */ /* 0x000fe20000041830 */
[----:B----4-:R-:W-:Y:S01]  /*16dc0*/  F2FP.BF16.F32.PACK_AB R8, R106, R92 ;  /* 0x0000005c6a08723e */ /* 0x010fe200000010ff */
[----:B------:R-:W2:Y:S01]  /*16dd0*/  MUFU.EX2 R88, R2 ;  /* 0x0000000200587308 */ /* 0x000ea20000000800 */
[----:B------:R-:W-:Y:S02]  /*16de0*/  F2FP.BF16.F32.PACK_AB R9, R79, R91 ;  /* 0x0000005b4f09723e */ /* 0x000fe400000010ff */
[----:B-1----:R-:W-:Y:S01]  /*16df0*/  F2FP.BF16.F32.PACK_AB R10, R84, R93 ;  /* 0x0000005d540a723e */ /* 0x002fe200000010ff */
[----:B------:R-:W-:Y:S01]  /*16e00*/  FFMA.FTZ R4, R107, R0, -R3 ;  /* 0x000000006b047223 */ /* 0x000fe20000010803 */
[----:B------:R-:W-:-:S02]  /*16e10*/  MOV R107, R211 ;  /* 0x000000d3006b7202 */ /* 0x000fc40000000f00 */
[----:B--2---:R-:W-:Y:S01]  /*16e20*/  F2FP.BF16.F32.PACK_AB R11, R88, R78 ;  /* 0x0000004e580b723e */ /* 0x004fe200000010ff */
[----:B------:R-:W-:Y:S01]  /*16e30*/  FFMA.FTZ R2, R121, R0, -R3 ;  /* 0x0000000079027223 */ /* 0x000fe20000010803 */
[----:B------:R1:W-:Y:S01]  /*16e40*/  MUFU.EX2 R94, R4 ;  /* 0x00000004005e7308 */ /* 0x0003e20000000800 */
[----:B------:R-:W-:Y:S02]  /*16e50*/  MOV R121, R215 ;  /* 0x000000d700797202 */ /* 0x000fe40000000f00 */
[----:B------:R-:W-:Y:S01]  /*16e60*/  MOV R188, R88 ;  /* 0x0000005800bc7202 */ /* 0x000fe20000000f00 */
[----:B------:R2:W-:Y:S01]  /*16e70*/  MUFU.EX2 R243, R2 ;  /* 0x0000000200f37308 */ /* 0x0005e20000000800 */
[C---:B---3--:R-:W-:Y:S08]  /*16e80*/  HMMA.16816.F32.BF16 R36, R8.reuse, R32, R56 ;  /* 0x000000200824723c */ /* 0x048ff00000041838 */
[----:B------:R-:W-:Y:S01]  /*16e90*/  HMMA.16816.F32.BF16 R40, R8, R34, R40 ;  /* 0x000000220828723c */ /* 0x000fe20000041828 */
[----:B------:R-:W3:Y:S01]  /*16ea0*/  LDSM.16.MT88.4 R32, [R156+0xb800] ;  /* 0x00b800009c20783b */ /* 0x000ee20000004200 */
[-C--:B-1----:R-:W-:Y:S01]  /*16eb0*/  FFMA.FTZ R4, R138, R0.reuse, -R5 ;  /* 0x000000008a047223 */ /* 0x082fe20000010805 */
[----:B--2---:R-:W-:-:S03]  /*16ec0*/  FFMA.FTZ R2, R120, R0, -R3 ;  /* 0x0000000078027223 */ /* 0x004fc60000010803 */
[----:B------:R1:W-:Y:S01]  /*16ed0*/  MUFU.EX2 R226, R4 ;  /* 0x0000000400e27308 */ /* 0x0003e20000000800 */
[----:B------:R-:W-:Y:S01]  /*16ee0*/  MOV R120, R210 ;  /* 0x000000d200787202 */ /* 0x000fe20000000f00 */
[C---:B------:R-:W-:Y:S01]  /*16ef0*/  HMMA.16816.F32.BF16 R48, R8.reuse, R28, R52 ;  /* 0x0000001c0830723c */ /* 0x040fe20000041834 */
[----:B------:R-:W2:Y:S01]  /*16f00*/  LDSM.16.MT88.4 R52, [R77+0xb800] ;  /* 0x00b800004d34783b */ /* 0x000ea20000004200 */
[----:B------:R4:W-:Y:S06]  /*16f10*/  MUFU.EX2 R242, R2 ;  /* 0x0000000200f27308 */ /* 0x0009ec0000000800 */
[----:B-----5:R-:W-:Y:S01]  /*16f20*/  HMMA.16816.F32.BF16 R60, R8, R20, R64 ;  /* 0x00000014083c723c */ /* 0x020fe20000041840 */
[----:B------:R-:W5:Y:S01]  /*16f30*/  LDSM.16.MT88.4 R64, [R144+0xb800] ;  /* 0x00b800009040783b */ /* 0x000f620000004200 */
[-CC-:B-1----:R-:W-:Y:S01]  /*16f40*/  FFMA.FTZ R4, R122, R0.reuse, -R5.reuse ;  /* 0x000000007a047223 */ /* 0x182fe20000010805 */
[----:B----4-:R-:W-:-:S05]  /*16f50*/  FFMA.FTZ R2, R137, R0, -R5 ;  /* 0x0000000089027223 */ /* 0x010fca0000010805 */
[C---:B------:R-:W-:Y:S01]  /*16f60*/  HMMA.16816.F32.BF16 R44, R8.reuse, R16, R24 ;  /* 0x00000010082c723c */ /* 0x040fe20000041818 */
[----:B------:R1:W-:Y:S01]  /*16f70*/  MUFU.EX2 R231, R4 ;  /* 0x0000000400e77308 */ /* 0x0003e20000000800 */
[----:B------:R-:W-:Y:S03]  /*16f80*/  LDSM.16.MT88.4 R24, [R156+0xc000] ;  /* 0x00c000009c18783b */ /* 0x000fe60000004200 */
[----:B------:R4:W3:Y:S03]  /*16f90*/  MUFU.EX2 R227, R2 ;  /* 0x0000000200e37308 */ /* 0x0008e60000000800 */
[----:B------:R-:W-:Y:S01]  /*16fa0*/  HMMA.16816.F32.BF16 R12, R8, R18, R12 ;  /* 0x00000012080c723c */ /* 0x000fe2000004180c */
[----:B------:R-:W5:Y:S01]  /*16fb0*/  LDSM.16.MT88.4 R16, [R76+0xb800] ;  /* 0x00b800004c10783b */ /* 0x000f620000004200 */
[----:B-1----:R-:W-:-:S06]  /*16fc0*/  FFMA.FTZ R4, R139, R0, -R3 ;  /* 0x000000008b047223 */ /* 0x002fcc0000010803 */
[C---:B------:R-:W-:Y:S01]  /*16fd0*/  HMMA.16816.F32.BF16 R56, R8.reuse, R30, R72 ;  /* 0x0000001e0838723c */ /* 0x040fe20000041848 */
[----:B----4-:R-:W-:Y:S01]  /*16fe0*/  FFMA.FTZ R2, R136, R0, -R3 ;  /* 0x0000000088027223 */ /* 0x010fe20000010803 */
[----:B------:R1:W-:Y:S04]  /*16ff0*/  MUFU.EX2 R223, R4 ;  /* 0x0000000400df7308 */ /* 0x0003e80000000800 */
[----:B------:R4:W2:Y:S02]  /*17000*/  MUFU.EX2 R225, R2 ;  /* 0x0000000200e17308 */ /* 0x0008a40000000800 */
[----:B------:R-:W-:Y:S01]  /*17010*/  HMMA.16816.F32.BF16 R68, R8, R22, R68 ;  /* 0x000000160844723c */ /* 0x000fe20000041844 */
[----:B---3--:R-:W-:Y:S02]  /*17020*/  F2FP.BF16.F32.PACK_AB R8, R227, R226 ;  /* 0x000000e2e308723e */ /* 0x008fe400000010ff */
[----:B------:R-:W-:-:S02]  /*17030*/  F2FP.BF16.F32.PACK_AB R9, R94, R243 ;  /* 0x000000f35e09723e */ /* 0x000fc400000010ff */
[----:B------:R-:W-:Y:S01]  /*17040*/  F2FP.BF16.F32.PACK_AB R10, R231, R240 ;  /* 0x000000f0e70a723e */ /* 0x000fe200000010ff */
[-C--:B-1----:R-:W-:Y:S01]  /*17050*/  FFMA.FTZ R4, R153, R0.reuse, -R5 ;  /* 0x0000000099047223 */ /* 0x082fe20000010805 */
[----:B----4-:R-:W-:Y:S01]  /*17060*/  FFMA.FTZ R2, R147, R0, -R3 ;  /* 0x0000000093027223 */ /* 0x010fe20000010803 */
[----:B--2---:R-:W-:Y:S02]  /*17070*/  F2FP.BF16.F32.PACK_AB R11, R225, R242 ;  /* 0x000000f2e10b723e */ /* 0x004fe400000010ff */
[----:B------:R1:W-:Y:S04]  /*17080*/  MUFU.EX2 R218, R4 ;  /* 0x0000000400da7308 */ /* 0x0003e80000000800 */
[----:B------:R2:W-:Y:S01]  /*17090*/  MUFU.EX2 R221, R2 ;  /* 0x0000000200dd7308 */ /* 0x0005e20000000800 */
[----:B------:R-:W-:Y:S01]  /*170a0*/  HMMA.16816.F32.BF16 R20, R8, R32, R36 ;  /* 0x000000200814723c */ /* 0x000fe20000041824 */
[----:B-1----:R-:W-:-:S07]  /*170b0*/  FFMA.FTZ R4, R146, R0, -R5 ;  /* 0x0000000092047223 */ /* 0x002fce0000010805 */
[C---:B------:R-:W-:Y:S01]  /*170c0*/  HMMA.16816.F32.BF16 R28, R8.reuse, R34, R40 ;  /* 0x00000022081c723c */ /* 0x040fe20000041828 */
[----:B------:R-:W1:Y:S01]  /*170d0*/  LDSM.16.MT88.4 R40, [R77+0xc000] ;  /* 0x00c000004d28783b */ /* 0x000e620000004200 */
[-CC-:B--2---:R-:W-:Y:S01]  /*170e0*/  FFMA.FTZ R2, R145, R0.reuse, -R3.reuse ;  /* 0x0000000091027223 */ /* 0x184fe20000010803 */
[----:B------:R2:W-:Y:S04]  /*170f0*/  MUFU.EX2 R222, R4 ;  /* 0x0000000400de7308 */ /* 0x0005e80000000800 */
[----:B------:R3:W-:Y:S01]  /*17100*/  MUFU.EX2 R224, R2 ;  /* 0x0000000200e07308 */ /* 0x0007e20000000800 */
[C---:B------:R-:W-:Y:S08]  /*17110*/  HMMA.16816.F32.BF16 R32, R8.reuse, R52, R48 ;  /* 0x000000340820723c */ /* 0x040ff00000041830 */
[----:B------:R-:W-:Y:S01]  /*17120*/  HMMA.16816.F32.BF16 R72, R8, R54, R56 ;  /* 0x000000360848723c */ /* 0x000fe20000041838 */
[-C--:B--2---:R-:W-:Y:S01]  /*17130*/  FFMA.FTZ R4, R154, R0.reuse, -R3 ;  /* 0x000000009a047223 */ /* 0x084fe20000010803 */
[----:B---3--:R-:W-:-:S03]  /*17140*/  FFMA.FTZ R2, R151, R0, -R5 ;  /* 0x0000000097027223 */ /* 0x008fc60000010805 */
[----:B------:R2:W-:Y:S03]  /*17150*/  MUFU.EX2 R216, R4 ;  /* 0x0000000400d87308 */ /* 0x0005e60000000800 */
[C---:B-----5:R-:W-:Y:S01]  /*17160*/  HMMA.16816.F32.BF16 R48, R8.reuse, R64, R60 ;  /* 0x000000400830723c */ /* 0x060fe2000004183c */
[----:B------:R-:W-:Y:S01]  /*17170*/  LDSM.16.MT88.4 R60, [R144+0xc800] ;  /* 0x00c80000903c783b */ /* 0x000fe20000004200 */
[----:B------:R3:W4:Y:S06]  /*17180*/  MUFU.EX2 R219, R2 ;  /* 0x0000000200db7308 */ /* 0x00072c0000000800 */
[----:B------:R-:W-:Y:S01]  /*17190*/  HMMA.16816.F32.BF16 R36, R8, R18, R12 ;  /* 0x000000120824723c */ /* 0x000fe2000004180c */
[----:B------:R-:W5:Y:S01]  /*171a0*/  LDSM.16.MT88.4 R12, [R76+0xc000] ;  /* 0x00c000004c0c783b */ /* 0x000f620000004200 */
[----:B--2---:R-:W-:-:S02]  /*171b0*/  FFMA.FTZ R4, R162, R0, -R5 ;  /* 0x00000000a2047223 */ /* 0x004fc40000010805 */
[----:B------:R2:W-:Y:S01]  /*171c0*/  MUFU.EX2 R162, R6 ;  /* 0x0000000600a27308 */ /* 0x0005e20000000800 */
[----:B---3--:R-:W-:-:S03]  /*171d0*/  FFMA.FTZ R2, R150, R0, -R3 ;  /* 0x0000000096027223 */ /* 0x008fc60000010803 */
[C---:B------:R-:W-:Y:S01]  /*171e0*/  HMMA.16816.F32.BF16 R64, R8.reuse, R66, R68 ;  /* 0x000000420840723c */ /* 0x040fe20000041844 */
[----:B------:R3:W-:Y:S04]  /*171f0*/  MUFU.EX2 R211, R4 ;  /* 0x0000000400d37308 */ /* 0x0007e80000000800 */
[----:B------:R-:W1:Y:S03]  /*17200*/  MUFU.EX2 R217, R2 ;  /* 0x0000000200d97308 */ /* 0x000e660000000800 */
[----:B------:R-:W-:Y:S01]  /*17210*/  HMMA.16816.F32.BF16 R52, R8, R16, R44 ;  /* 0x000000100834723c */ /* 0x000fe2000004182c */
[----:B------:R-:W5:Y:S01]  /*17220*/  LDSM.16.MT88.4 R44, [R144+0xc000] ;  /* 0x00c00000902c783b */ /* 0x000f620000004200 */
[----:B----4-:R-:W-:Y:S01]  /*17230*/  F2FP.BF16.F32.PACK_AB R8, R219, R218 ;  /* 0x000000dadb08723e */ /* 0x010fe200000010ff */
[--C-:B--2---:R-:W-:Y:S01]  /*17240*/  FFMA.FTZ R6, R176, R0, -R5.reuse ;  /* 0x00000000b0067223 */ /* 0x104fe20000010805 */
[----:B------:R-:W-:Y:S01]  /*17250*/  F2FP.BF16.F32.PACK_AB R9, R223, R221 ;  /* 0x000000dddf09723e */ /* 0x000fe200000010ff */
[----:B------:R-:W-:Y:S01]  /*17260*/  LDSM.16.MT88.4 R16, [R77+0xc800] ;  /* 0x00c800004d10783b */ /* 0x000fe20000004200 */
[----:B------:R-:W-:Y:S01]  /*17270*/  F2FP.BF16.F32.PACK_AB R10, R222, R220 ;  /* 0x000000dcde0a723e */ /* 0x000fe200000010ff */
[----:B---3--:R-:W-:Y:S01]  /*17280*/  FFMA.FTZ R4, R158, R0, -R5 ;  /* 0x000000009e047223 */ /* 0x008fe20000010805 */
[----:B------:R2:W-:Y:S01]  /*17290*/  MUFU.EX2 R150, R6 ;  /* 0x0000000600967308 */ /* 0x0005e20000000800 */
[----:B------:R-:W-:-:S02]  /*172a0*/  MOV R176, R87 ;  /* 0x0000005700b07202 */ /* 0x000fc40000000f00 */
[----:B-1----:R-:W-:Y:S01]  /*172b0*/  F2FP.BF16.F32.PACK_AB R11, R217, R224 ;  /* 0x000000e0d90b723e */ /* 0x002fe200000010ff */
[-C--:B------:R-:W-:Y:S01]  /*172c0*/  FFMA.FTZ R2, R157, R0.reuse, -R3 ;  /* 0x000000009d027223 */ /* 0x080fe20000010803 */
[----:B------:R1:W-:Y:S04]  /*172d0*/  MUFU.EX2 R214, R4 ;  /* 0x0000000400d67308 */ /* 0x0003e80000000800 */
[----:B------:R3:W-:Y:S01]  /*172e0*/  MUFU.EX2 R215, R2 ;  /* 0x0000000200d77308 */ /* 0x0007e20000000800 */
[----:B------:R-:W-:Y:S01]  /*172f0*/  HMMA.16816.F32.BF16 R56, R8, R24, R20 ;  /* 0x000000180838723c */ /* 0x000fe20000041814 */
[----:B------:R-:W4:Y:S01]  /*17300*/  LDSM.16.MT88.4 R20, [R156+0xc800] ;  /* 0x00c800009c14783b */ /* 0x000f220000004200 */
[----:B--2---:R-:W-:Y:S01]  /*17310*/  FFMA.FTZ R6, R143, R0, -R5 ;  /* 0x000000008f067223 */ /* 0x004fe20000010805 */
[----:B------:R-:W-:-:S05]  /*17320*/  MOV R143, R107 ;  /* 0x0000006b008f7202 */ /* 0x000fca0000000f00 */
[----:B------:R-:W-:Y:S01]  /*17330*/  HMMA.16816.F32.BF16 R28, R8, R26, R28 ;  /* 0x0000001a081c723c */ /* 0x000fe2000004181c */
[-CC-:B-1----:R-:W-:Y:S01]  /*17340*/  FFMA.FTZ R4, R163, R0.reuse, -R3.reuse ;  /* 0x00000000a3047223 */ /* 0x182fe20000010803 */
[----:B------:R1:W-:Y:S01]  /*17350*/  MUFU.EX2 R139, R6 ;  /* 0x00000006008b7308 */ /* 0x0003e20000000800 */
[----:B---3--:R-:W-:-:S03]  /*17360*/  FFMA.FTZ R2, R155, R0, -R3 ;  /* 0x000000009b027223 */ /* 0x008fc60000010803 */
[----:B------:R2:W-:Y:S02]  /*17370*/  MUFU.EX2 R163, R4 ;  /* 0x0000000400a37308 */ /* 0x0005e40000000800 */
[C---:B------:R-:W-:Y:S02]  /*17380*/  HMMA.16816.F32.BF16 R24, R8.reuse, R40, R32 ;  /* 0x000000280818723c */ /* 0x040fe40000041820 */
[----:B------:R3:W-:Y:S06]  /*17390*/  MUFU.EX2 R213, R2 ;  /* 0x0000000200d57308 */ /* 0x0007ec0000000800 */
[----:B-----5:R-:W-:Y:S01]  /*173a0*/  HMMA.16816.F32.BF16 R52, R8, R12, R52 ;  /* 0x0000000c0834723c */ /* 0x020fe20000041834 */
[--C-:B-1----:R-:W-:Y:S01]  /*173b0*/  FFMA.FTZ R6, R132, R0, -R5.reuse ;  /* 0x0000000084067223 */ /* 0x102fe20000010805 */
[----:B------:R-:W-:Y:S01]  /*173c0*/  MOV R132, R104 ;  /* 0x0000006800847202 */ /* 0x000fe20000000f00 */
[----:B--2---:R-:W-:Y:S01]  /*173d0*/  FFMA.FTZ R4, R189, R0, -R5 ;  /* 0x00000000bd047223 */ /* 0x004fe20000010805 */
[----:B------:R-:W-:-:S03]  /*173e0*/  MOV R189, R94 ;  /* 0x0000005e00bd7202 */ /* 0x000fc60000000f00 */
[----:B------:R-:W-:Y:S01]  /*173f0*/  FADD.FTZ R7, R132, R7 ;  /* 0x0000000784077221 */ /* 0x000fe20000010000 */
[-CC-:B---3--:R-:W-:Y:S01]  /*17400*/  FFMA.FTZ R2, R161, R0.reuse, -R5.reuse ;  /* 0x00000000a1027223 */ /* 0x188fe20000010805 */
[C---:B------:R-:W-:Y:S01]  /*17410*/  HMMA.16816.F32.BF16 R32, R8.reuse, R42, R72 ;  /* 0x0000002a0820723c */ /* 0x040fe20000041848 */
[----:B------:R1:W-:Y:S04]  /*17420*/  MUFU.EX2 R152, R4 ;  /* 0x0000000400987308 */ /* 0x0003e80000000800 */
[----:B------:R2:W3:Y:S03]  /*17430*/  MUFU.EX2 R212, R2 ;  /* 0x0000000200d47308 */ /* 0x0004e60000000800 */
[----:B------:R-:W-:Y:S01]  /*17440*/  HMMA.16816.F32.BF16 R48, R8, R44, R48 ;  /* 0x0000002c0830723c */ /* 0x000fe20000041830 */
[----:B-1----:R-:W-:-:S07]  /*17450*/  FFMA.FTZ R4, R165, R0, -R5 ;  /* 0x00000000a5047223 */ /* 0x002fce0000010805 */
[----:B------:R-:W-:Y:S01]  /*17460*/  HMMA.16816.F32.BF16 R64, R8, R46, R64 ;  /* 0x0000002e0840723c */ /* 0x000fe20000041840 */
[----:B------:R-:W-:Y:S01]  /*17470*/  MOV R165, R93 ;  /* 0x0000005d00a57202 */ /* 0x000fe20000000f00 */
[----:B--2---:R-:W-:-:S04]  /*17480*/  FFMA.FTZ R2, R160, R0, -R3 ;  /* 0x00000000a0027223 */ /* 0x004fc80000010803 */
[----:B------:R-:W1:Y:S02]  /*17490*/  MUFU.EX2 R210, R2 ;  /* 0x0000000200d27308 */ /* 0x000e640000000800 */
        /* <DEDUP_REMOVED lines=11> */
[----:B-1----:R-:W-:-:S02]  /*17550*/  FFMA.FTZ R2, R164, R0, -R3 ;  /* 0x00000000a4027223 */ /* 0x002fc40000010803 */
[----:B------:R1:W-:Y:S04]  /*17560*/  MUFU.EX2 R164, R4 ;  /* 0x0000000400a47308 */ /* 0x0003e80000000800 */
[C---:B------:R-:W-:Y:S01]  /*17570*/  HMMA.16816.F32.BF16 R28, R8.reuse, R16, R24 ;  /* 0x00000010081c723c */ /* 0x040fe20000041818 */
[----:B------:R-:W4:Y:S01]  /*17580*/  LDSM.16.MT88.4 R24, [R77+0xd000] ;  /* 0x00d000004d18783b */ /* 0x000f220000004200 */
[----:B------:R5:W-:Y:S06]  /*17590*/  MUFU.EX2 R166, R2 ;  /* 0x0000000200a67308 */ /* 0x000bec0000000800 */
[----:B------:R-:W-:Y:S01]  /*175a0*/  HMMA.16816.F32.BF16 R56, R8, R60, R48 ;  /* 0x0000003c0838723c */ /* 0x000fe20000041830 */
[----:B------:R-:W4:Y:S01]  /*175b0*/  LDSM.16.MT88.4 R48, [R144+0xd000] ;  /* 0x00d000009030783b */ /* 0x000f220000004200 */
[----:B-1----:R-:W-:Y:S01]  /*175c0*/  FFMA.FTZ R4, R172, R0, -R3 ;  /* 0x00000000ac047223 */ /* 0x002fe20000010803 */
[----:B------:R-:W-:Y:S01]  /*175d0*/  MOV R172, R92 ;  /* 0x0000005c00ac7202 */ /* 0x000fe20000000f00 */
[----:B-----5:R-:W-:-:S04]  /*175e0*/  FFMA.FTZ R2, R171, R0, -R5 ;  /* 0x00000000ab027223 */ /* 0x020fc80000010805 */
[----:B------:R-:W-:Y:S01]  /*175f0*/  HMMA.16816.F32.BF16 R68, R8, R18, R32 ;  /* 0x000000120844723c */ /* 0x000fe20000041820 */
[----:B------:R-:W1:Y:S01]  /*17600*/  LDSM.16.MT88.4 R16, [R76+0xd000] ;  /* 0x00d000004c10783b */ /* 0x000e620000004200 */
[----:B------:R5:W-:Y:S01]  /*17610*/  MUFU.EX2 R160, R4 ;  /* 0x0000000400a07308 */ /* 0x000be20000000800 */
[----:B------:R-:W-:-:S03]  /*17620*/  MOV R171, R84 ;  /* 0x0000005400ab7202 */ /* 0x000fc60000000f00 */
[----:B------:R3:W3:Y:S02]  /*17630*/  MUFU.EX2 R154, R2 ;  /* 0x00000002009a7308 */ /* 0x0006e40000000800 */
[C---:B------:R-:W-:Y:S08]  /*17640*/  HMMA.16816.F32.BF16 R60, R8.reuse, R62, R64 ;  /* 0x0000003e083c723c */ /* 0x040ff00000041840 */
[----:B--2---:R-:W-:Y:S01]  /*17650*/  HMMA.16816.F32.BF16 R52, R8, R36, R52 ;  /* 0x000000240834723c */ /* 0x004fe20000041834 */
[----:B-----5:R-:W-:Y:S01]  /*17660*/  FFMA.FTZ R4, R190, R0, -R5 ;  /* 0x00000000be047223 */ /* 0x020fe20000010805 */
[----:B------:R-:W-:Y:S01]  /*17670*/  MOV R190, R90 ;  /* 0x0000005a00be7202 */ /* 0x000fe20000000f00 */
[----:B---3--:R-:W-:-:S02]  /*17680*/  FFMA.FTZ R2, R167, R0, -R3 ;  /* 0x00000000a7027223 */ /* 0x008fc40000010803 */
[----:B------:R2:W-:Y:S01]  /*17690*/  MUFU.EX2 R151, R4 ;  /* 0x0000000400977308 */ /* 0x0005e20000000800 */
[----:B------:R-:W-:Y:S02]  /*176a0*/  MOV R167, R106 ;  /* 0x0000006a00a77202 */ /* 0x000fe40000000f00 */
[----:B------:R-:W-:Y:S01]  /*176b0*/  HMMA.16816.F32.BF16 R12, R8, R38, R12 ;  /* 0x00000026080c723c */ /* 0x000fe2000004180c */
[----:B------:R-:W3:Y:S01]  /*176c0*/  MUFU.EX2 R153, R2 ;  /* 0x0000000200997308 */ /* 0x000ee20000000800 */
[----:B------:R-:W-:Y:S02]  /*176d0*/  F2FP.BF16.F32.PACK_AB R8, R154, R152 ;  /* 0x000000989a08723e */ /* 0x000fe400000010ff */
[----:B------:R-:W-:Y:S02]  /*176e0*/  F2FP.BF16.F32.PACK_AB R9, R163, R155 ;  /* 0x0000009ba309723e */ /* 0x000fe400000010ff */
[----:B------:R-:W-:Y:S01]  /*176f0*/  F2FP.BF16.F32.PACK_AB R10, R164, R162 ;  /* 0x000000a2a40a723e */ /* 0x000fe200000010ff */
[----:B--2---:R-:W-:Y:S01]  /*17700*/  FFMA.FTZ R4, R175, R0, -R5 ;  /* 0x00000000af047223 */ /* 0x004fe20000010805 */
[----:B------:R-:W-:-:S02]  /*17710*/  MOV R175, R86 ;  /* 0x0000005600af7202 */ /* 0x000fc40000000f00 */
[----:B---3--:R-:W-:Y:S01]  /*17720*/  F2FP.BF16.F32.PACK_AB R11, R153, R166 ;  /* 0x000000a6990b723e */ /* 0x008fe200000010ff */
[----:B------:R-:W-:Y:S01]  /*17730*/  FFMA.FTZ R2, R174, R0, -R3 ;  /* 0x00000000ae027223 */ /* 0x000fe20000010803 */
[----:B------:R2:W-:Y:S01]  /*17740*/  MUFU.EX2 R157, R4 ;  /* 0x00000004009d7308 */ /* 0x0005e20000000800 */
[----:B------:R-:W-:-:S03]  /*17750*/  MOV R174, R79 ;  /* 0x0000004f00ae7202 */ /* 0x000fc60000000f00 */
[----:B------:R3:W-:Y:S01]  /*17760*/  MUFU.EX2 R161, R2 ;  /* 0x0000000200a17308 */ /* 0x0007e20000000800 */
[C---:B------:R-:W-:Y:S08]  /*17770*/  HMMA.16816.F32.BF16 R44, R8.reuse, R20, R44 ;  /* 0x00000014082c723c */ /* 0x040ff0000004182c */
[----:B------:R-:W-:Y:S01]  /*17780*/  HMMA.16816.F32.BF16 R40, R8, R22, R40 ;  /* 0x000000160828723c */ /* 0x000fe20000041828 */
[----:B------:R-:W5:Y:S01]  /*17790*/  LDSM.16.MT88.4 R20, [R77+0xd800] ;  /* 0x00d800004d14783b */ /* 0x000f620000004200 */
[-CC-:B--2---:R-:W-:Y:S01]  /*177a0*/  FFMA.FTZ R4, R140, R0.reuse, -R3.reuse ;  /* 0x000000008c047223 */ /* 0x184fe20000010803 */
[----:B---3--:R-:W-:Y:S01]  /*177b0*/  FFMA.FTZ R2, R173, R0, -R3 ;  /* 0x00000000ad027223 */ /* 0x008fe20000010803 */
[----:B------:R-:W-:-:S04]  /*177c0*/  MOV R173, R91 ;  /* 0x0000005b00ad7202 */ /* 0x000fc80000000f00 */
[C---:B----4-:R-:W-:Y:S01]  /*177d0*/  HMMA.16816.F32.BF16 R32, R8.reuse, R24, R28 ;  /* 0x000000180820723c */ /* 0x050fe2000004181c */
[----:B------:R2:W-:Y:S01]  /*177e0*/  MUFU.EX2 R159, R2 ;  /* 0x00000002009f7308 */ /* 0x0005e20000000800 */
[----:B------:R-:W3:Y:S06]  /*177f0*/  LDSM.16.MT88.4 R28, [R156+0xd800] ;  /* 0x00d800009c1c783b */ /* 0x000eec0000004200 */
[----:B------:R-:W-:Y:S01]  /*17800*/  HMMA.16816.F32.BF16 R24, R8, R26, R68 ;  /* 0x0000001a0818723c */ /* 0x000fe20000041844 */
[----:B--2---:R-:W-:-:S07]  /*17810*/  FFMA.FTZ R2, R178, R0, -R5 ;  /* 0x00000000b2027223 */ /* 0x004fce0000010805 */
[C---:B------:R-:W-:Y:S01]  /*17820*/  HMMA.16816.F32.BF16 R36, R8.reuse, R48, R56 ;  /* 0x000000300824723c */ /* 0x040fe20000041838 */
[----:B------:R-:W2:Y:S01]  /*17830*/  LDSM.16.MT88.4 R56, [R144+0xd800] ;  /* 0x00d800009038783b */ /* 0x000ea20000004200 */
[----:B------:R-:W-:Y:S01]  /*17840*/  MOV R178, R89 ;  /* 0x0000005900b27202 */ /* 0x000fe20000000f00 */
[----:B------:R4:W5:Y:S05]  /*17850*/  MUFU.EX2 R158, R2 ;  /* 0x00000002009e7308 */ /* 0x00096a0000000800 */
[C---:B------:R-:W-:Y:S08]  /*17860*/  HMMA.16816.F32.BF16 R60, R8.reuse, R50, R60 ;  /* 0x00000032083c723c */ /* 0x040ff0000004183c */
[----:B-1----:R-:W-:Y:S01]  /*17870*/  HMMA.16816.F32.BF16 R48, R8, R16, R52 ;  /* 0x000000100830723c */ /* 0x002fe20000041834 */
[----:B----4-:R-:W-:Y:S01]  /*17880*/  FFMA.FTZ R2, R177, R0, -R3 ;  /* 0x00000000b1027223 */ /* 0x010fe20000010803 */
[----:B------:R-:W-:-:S03]  /*17890*/  MOV R177, R85 ;  /* 0x0000005500b17202 */ /* 0x000fc60000000f00 */
[----:B------:R-:W1:Y:S03]  /*178a0*/  MUFU.EX2 R147, R2 ;  /* 0x0000000200937308 */ /* 0x000e660000000800 */
[----:B------:R-:W-:Y:S01]  /*178b0*/  HMMA.16816.F32.BF16 R12, R8, R18, R12 ;  /* 0x00000012080c723c */ /* 0x000fe2000004180c */
[----:B------:R-:W4:Y:S01]  /*178c0*/  LDSM.16.MT88.4 R16, [R76+0xd800] ;  /* 0x00d800004c10783b */ /* 0x000f220000004200 */
[----:B-----5:R-:W-:Y:S02]  /*178d0*/  F2FP.BF16.F32.PACK_AB R8, R158, R151 ;  /* 0x000000979e08723e */ /* 0x020fe400000010ff */
[----:B------:R-:W-:Y:S02]  /*178e0*/  F2FP.BF16.F32.PACK_AB R9, R160, R161 ;  /* 0x000000a1a009723e */ /* 0x000fe400000010ff */
[----:B------:R-:W-:Y:S02]  /*178f0*/  F2FP.BF16.F32.PACK_AB R10, R157, R150 ;  /* 0x000000969d0a723e */ /* 0x000fe400000010ff */
[----:B-1----:R-:W-:Y:S01]  /*17900*/  F2FP.BF16.F32.PACK_AB R11, R147, R159 ;  /* 0x0000009f930b723e */ /* 0x002fe200000010ff */
[----:B------:R-:W-:Y:S01]  /*17910*/  FFMA.FTZ R2, R179, R0, -R3 ;  /* 0x00000000b3027223 */ /* 0x000fe20000010803 */
[----:B------:R-:W-:-:S03]  /*17920*/  MOV R179, R83 ;  /* 0x0000005300b37202 */ /* 0x000fc60000000f00 */
[----:B------:R1:W-:Y:S02]  /*17930*/  MUFU.EX2 R145, R2 ;  /* 0x0000000200917308 */ /* 0x0003e40000000800 */
[C---:B------:R-:W-:Y:S08]  /*17940*/  HMMA.16816.F32.BF16 R32, R8.reuse, R20, R32 ;  /* 0x000000140820723c */ /* 0x040ff00000041820 */
[----:B------:R-:W-:Y:S01]  /*17950*/  HMMA.16816.F32.BF16 R68, R8, R22, R24 ;  /* 0x000000160844723c */ /* 0x000fe20000041818 */
[----:B------:R-:W5:Y:S01]  /*17960*/  LDSM.16.MT88.4 R20, [R156+0xe000] ;  /* 0x00e000009c14783b */ /* 0x000f620000004200 */
[----:B-1----:R-:W-:-:S03]  /*17970*/  FFMA.FTZ R2, R141, R0, -R3 ;  /* 0x000000008d027223 */ /* 0x002fc60000010803 */
[----:B------:R-:W1:Y:S01]  /*17980*/  LDSM.16.MT88.4 R24, [R77+0xe000] ;  /* 0x00e000004d18783b */ /* 0x000e620000004200 */
[----:B------:R2:W-:Y:S02]  /*17990*/  MUFU.EX2 R141, R4 ;  /* 0x00000004008d7308 */ /* 0x0005e40000000800 */
[C---:B---3--:R-:W-:Y:S02]  /*179a0*/  HMMA.16816.F32.BF16 R44, R8.reuse, R28, R44 ;  /* 0x0000001c082c723c */ /* 0x048fe4000004182c */
[----:B------:R3:W-:Y:S06]  /*179b0*/  MUFU.EX2 R146, R2 ;  /* 0x0000000200927308 */ /* 0x0007ec0000000800 */
[----:B------:R-:W-:Y:S01]  /*179c0*/  HMMA.16816.F32.BF16 R28, R8, R30, R40 ;  /* 0x0000001e081c723c */ /* 0x000fe20000041828 */
[----:B------:R-:W1:Y:S01]  /*179d0*/  LDSM.16.MT88.4 R40, [R144+0xe000] ;  /* 0x00e000009028783b */ /* 0x000e620000004200 */
[--C-:B--2---:R-:W-:Y:S01]  /*179e0*/  FFMA.FTZ R4, R180, R0, -R5.reuse ;  /* 0x00000000b4047223 */ /* 0x104fe20000010805 */
[----:B------:R-:W-:Y:S01]  /*179f0*/  MOV R180, R120 ;  /* 0x0000007800b47202 */ /* 0x000fe20000000f00 */
[----:B---3--:R-:W-:-:S02]  /*17a00*/  FFMA.FTZ R2, R142, R0, -R5 ;  /* 0x000000008e027223 */ /* 0x008fc40000010805 */
[----:B------:R2:W-:Y:S02]  /*17a10*/  MUFU.EX2 R138, R4 ;  /* 0x00000004008a7308 */ /* 0x0005e40000000800 */
[C---:B------:R-:W-:Y:S02]  /*17a20*/  HMMA.16816.F32.BF16 R36, R8.reuse, R56, R36 ;  /* 0x000000380824723c */ /* 0x040fe40000041824 */
[----:B------:R3:W5:Y:S06]  /*17a30*/  MUFU.EX2 R140, R2 ;  /* 0x00000002008c7308 */ /* 0x00076c0000000800 */
[----:B------:R-:W-:Y:S01]  /*17a40*/  HMMA.16816.F32.BF16 R64, R8, R58, R60 ;  /* 0x0000003a0840723c */ /* 0x000fe2000004183c */
[----:B------:R-:W-:Y:S01]  /*17a50*/  LDSM.16.MT88.4 R60, [R144+0xe800] ;  /* 0x00e80000903c783b */ /* 0x000fe20000004200 */
[----:B--2---:R-:W-:-:S06]  /*17a60*/  FFMA.FTZ R4, R128, R0, -R5 ;  /* 0x0000000080047223 */ /* 0x004fcc0000010805 */
[C---:B----4-:R-:W-:Y:S01]  /*17a70*/  HMMA.16816.F32.BF16 R56, R8.reuse, R16, R48 ;  /* 0x000000100838723c */ /* 0x050fe20000041830 */
[----:B---3--:R-:W-:Y:S01]  /*17a80*/  FFMA.FTZ R2, R129, R0, -R3 ;  /* 0x0000000081027223 */ /* 0x008fe20000010803 */
[----:B------:R-:W2:Y:S04]  /*17a90*/  MUFU.EX2 R142, R4 ;  /* 0x00000004008e7308 */ /* 0x000ea80000000800 */
[----:B------:R-:W3:Y:S02]  /*17aa0*/  MUFU.EX2 R137, R2 ;  /* 0x0000000200897308 */ /* 0x000ee40000000800 */
[----:B------:R-:W-:Y:S01]  /*17ab0*/  HMMA.16816.F32.BF16 R12, R8, R18, R12 ;  /* 0x00000012080c723c */ /* 0x000fe2000004180c */
[----:B-----5:R-:W-:Y:S01]  /*17ac0*/  F2FP.BF16.F32.PACK_AB R8, R140, R138 ;  /* 0x0000008a8c08723e */ /* 0x020fe200000010ff */
[----:B------:R-:W4:Y:S01]  /*17ad0*/  LDSM.16.MT88.4 R16, [R76+0xe000] ;  /* 0x00e000004c10783b */ /* 0x000f220000004200 */
[----:B------:R-:W-:-:S02]  /*17ae0*/  F2FP.BF16.F32.PACK_AB R9, R141, R145 ;  /* 0x000000918d09723e */ /* 0x000fc400000010ff */
[----:B--2---:R-:W-:Y:S01]  /*17af0*/  F2FP.BF16.F32.PACK_AB R10, R142, R139 ;  /* 0x0000008b8e0a723e */ /* 0x004fe200000010ff */
[--C-:B------:R-:W-:Y:S01]  /*17b00*/  FFMA.FTZ R4, R130, R0, -R3.reuse ;  /* 0x0000000082047223 */ /* 0x100fe20000010803 */
[----:B---3--:R-:W-:Y:S01]  /*17b10*/  F2FP.BF16.F32.PACK_AB R11, R137, R146 ;  /* 0x00000092890b723e */ /* 0x008fe200000010ff */
[----:B------:R-:W-:Y:S01]  /*17b20*/  FFMA.FTZ R2, R181, R0, -R3 ;  /* 0x00000000b5027223 */ /* 0x000fe20000010803 */
[----:B------:R-:W-:-:S03]  /*17b30*/  MOV R181, R121 ;  /* 0x0000007900b57202 */ /* 0x000fc60000000f00 */
[----:B------:R2:W-:Y:S02]  /*17b40*/  MUFU.EX2 R136, R2 ;  /* 0x0000000200887308 */ /* 0x0005e40000000800 */
[C---:B------:R-:W-:Y:S08]  /*17b50*/  HMMA.16816.F32.BF16 R52, R8.reuse, R20, R44 ;  /* 0x000000140834723c */ /* 0x040ff0000004182c */
[----:B-1----:R-:W-:Y:S01]  /*17b60*/  HMMA.16816.F32.BF16 R44, R8, R24, R32 ;  /* 0x00000018082c723c */ /* 0x002fe20000041820 */
[----:B------:R-:W1:Y:S01]  /*17b70*/  LDSM.16.MT88.4 R32, [R77+0xe800] ;  /* 0x00e800004d20783b */ /* 0x000e620000004200 */
[----:B--2---:R-:W-:-:S02]  /*17b80*/  FFMA.FTZ R2, R131, R0, -R3 ;  /* 0x0000000083027223 */ /* 0x004fc40000010803 */
[----:B------:R2:W-:Y:S04]  /*17b90*/  MUFU.EX2 R131, R4 ;  /* 0x0000000400837308 */ /* 0x0005e80000000800 */
[C---:B------:R-:W-:Y:S01]  /*17ba0*/  HMMA.16816.F32.BF16 R48, R8.reuse, R22, R28 ;  /* 0x000000160830723c */ /* 0x040fe2000004181c */
[----:B------:R-:W3:Y:S01]  /*17bb0*/  LDSM.16.MT88.4 R28, [R156+0xe800] ;  /* 0x00e800009c1c783b */ /* 0x000ee20000004200 */
[----:B------:R5:W-:Y:S06]  /*17bc0*/  MUFU.EX2 R130, R2 ;  /* 0x0000000200827308 */ /* 0x000bec0000000800 */
[----:B------:R-:W-:Y:S01]  /*17bd0*/  HMMA.16816.F32.BF16 R24, R8, R26, R68 ;  /* 0x0000001a0818723c */ /* 0x000fe20000041844 */
[-CC-:B--2---:R-:W-:Y:S01]  /*17be0*/  FFMA.FTZ R4, R182, R0.reuse, -R5.reuse ;  /* 0x00000000b6047223 */ /* 0x184fe20000010805 */
[----:B------:R-:W-:Y:S01]  /*17bf0*/  MOV R182, R95 ;  /* 0x0000005f00b67202 */ /* 0x000fe20000000f00 */
[----:B-----5:R-:W-:-:S02]  /*17c00*/  FFMA.FTZ R2, R133, R0, -R5 ;  /* 0x0000000085027223 */ /* 0x020fc40000010805 */
[----:B------:R2:W-:Y:S03]  /*17c10*/  MUFU.EX2 R128, R4 ;  /* 0x0000000400807308 */ /* 0x0005e60000000800 */
[C---:B------:R-:W-:Y:S01]  /*17c20*/  HMMA.16816.F32.BF16 R36, R8.reuse, R40, R36 ;  /* 0x000000280824723c */ /* 0x040fe20000041824 */
[----:B------:R-:W-:Y:S01]  /*17c30*/  MOV R133, R105 ;  /* 0x0000006900857202 */ /* 0x000fe20000000f00 */
[----:B------:R5:W1:Y:S06]  /*17c40*/  MUFU.EX2 R129, R2 ;  /* 0x0000000200817308 */ /* 0x000a6c0000000800 */
[----:B------:R-:W-:Y:S01]  /*17c50*/  HMMA.16816.F32.BF16 R64, R8, R42, R64 ;  /* 0x0000002a0840723c */ /* 0x000fe20000041840 */
[----:B--2---:R-:W-:-:S02]  /*17c60*/  FFMA.FTZ R4, R124, R0, -R5 ;  /* 0x000000007c047223 */ /* 0x004fc40000010805 */
[----:B------:R2:W-:Y:S05]  /*17c70*/  MUFU.EX2 R124, R6 ;  /* 0x00000006007c7308 */ /* 0x0005ea0000000800 */
[C---:B----4-:R-:W-:Y:S01]  /*17c80*/  HMMA.16816.F32.BF16 R40, R8.reuse, R16, R56 ;  /* 0x000000100828723c */ /* 0x050fe20000041838 */
[----:B-----5:R-:W-:Y:S02]  /*17c90*/  FFMA.FTZ R2, R125, R0, -R3 ;  /* 0x000000007d027223 */ /* 0x020fe40000010803 */
[----:B------:R4:W5:Y:S04]  /*17ca0*/  MUFU.EX2 R125, R4 ;  /* 0x00000004007d7308 */ /* 0x0009680000000800 */
[----:B------:R3:W3:Y:S01]  /*17cb0*/  MUFU.EX2 R123, R2 ;  /* 0x00000002007b7308 */ /* 0x0006e20000000800 */
[----:B------:R-:W-:Y:S01]  /*17cc0*/  HMMA.16816.F32.BF16 R12, R8, R18, R12 ;  /* 0x00000012080c723c */ /* 0x000fe2000004180c */
[----:B------:R-:W3:Y:S01]  /*17cd0*/  LDSM.16.MT88.4 R16, [R76+0xe800] ;  /* 0x00e800004c10783b */ /* 0x000ee20000004200 */
[----:B-1----:R-:W-:-:S02]  /*17ce0*/  F2FP.BF16.F32.PACK_AB R8, R129, R128 ;  /* 0x000000808108723e */ /* 0x002fc400000010ff */
[----:B------:R-:W-:Y:S01]  /*17cf0*/  F2FP.BF16.F32.PACK_AB R9, R131, R136 ;  /* 0x000000888309723e */ /* 0x000fe200000010ff */
[-C--:B--2---:R-:W-:Y:S01]  /*17d00*/  FFMA.FTZ R6, R119, R0.reuse, -R5 ;  /* 0x0000000077067223 */ /* 0x084fe20000010805 */
[--C-:B----4-:R-:W-:Y:S01]  /*17d10*/  FFMA.FTZ R4, R116, R0, -R3.reuse ;  /* 0x0000000074047223 */ /* 0x110fe20000010803 */
[----:B-----5:R-:W-:Y:S01]  /*17d20*/  F2FP.BF16.F32.PACK_AB R10, R125, R124 ;  /* 0x0000007c7d0a723e */ /* 0x020fe200000010ff */
[----:B---3--:R-:W-:Y:S01]  /*17d30*/  FFMA.FTZ R2, R126, R0, -R3 ;  /* 0x000000007e027223 */ /* 0x008fe20000010803 */
[----:B------:R-:W-:Y:S01]  /*17d40*/  F2FP.BF16.F32.PACK_AB R11, R123, R130 ;  /* 0x000000827b0b723e */ /* 0x000fe200000010ff */
[----:B------:R1:W-:Y:S01]  /*17d50*/  MUFU.EX2 R121, R4 ;  /* 0x0000000400797308 */ /* 0x0003e20000000800 */
[----:B------:R-:W-:-:S03]  /*17d60*/  MOV R126, R82 ;  /* 0x00000052007e7202 */ /* 0x000fc60000000f00 */
[----:B------:R2:W-:Y:S02]  /*17d70*/  MUFU.EX2 R120, R2 ;  /* 0x0000000200787308 */ /* 0x0005e40000000800 */
[----:B------:R-:W-:Y:S01]  /*17d80*/  HMMA.16816.F32.BF16 R72, R8, R34, R24 ;  /* 0x000000220848723c */ /* 0x000fe20000041818 */
[----:B------:R-:W3:Y:S01]  /*17d90*/  LDSM.16.MT88.4 R24, [R156+0xf000] ;  /* 0x00f000009c18783b */ /* 0x000ee20000004200 */
[----:B-1----:R-:W-:-:S06]  /*17da0*/  FFMA.FTZ R4, R127, R0, -R5 ;  /* 0x000000007f047223 */ /* 0x002fcc0000010805 */
[C---:B------:R-:W-:Y:S01]  /*17db0*/  HMMA.16816.F32.BF16 R20, R8.reuse, R28, R52 ;  /* 0x0000001c0814723c */ /* 0x040fe20000041834 */
        /* <DEDUP_REMOVED lines=10> */
[----:B------:R2:W-:Y:S03]  /*17e60*/  MUFU.EX2 R118, R6 ;  /* 0x0000000600767308 */ /* 0x0005e60000000800 */
[C---:B------:R-:W-:Y:S01]  /*17e70*/  HMMA.16816.F32.BF16 R68, R8.reuse, R60, R36 ;  /* 0x0000003c0844723c */ /* 0x040fe20000041824 */
[----:B------:R4:W5:Y:S07]  /*17e80*/  MUFU.EX2 R117, R2 ;  /* 0x0000000200757308 */ /* 0x00096e0000000800 */
[----:B------:R-:W-:Y:S01]  /*17e90*/  HMMA.16816.F32.BF16 R56, R8, R16, R40 ;  /* 0x000000100838723c */ /* 0x000fe20000041828 */
[----:B--2---:R-:W-:-:S07]  /*17ea0*/  FFMA.FTZ R6, R111, R0, -R5 ;  /* 0x000000006f067223 */ /* 0x004fce0000010805 */
[C---:B------:R-:W-:Y:S01]  /*17eb0*/  HMMA.16816.F32.BF16 R60, R8.reuse, R62, R64 ;  /* 0x0000003e083c723c */ /* 0x040fe20000041840 */
[----:B----4-:R-:W-:Y:S01]  /*17ec0*/  FFMA.FTZ R2, R113, R0, -R3 ;  /* 0x0000000071027223 */ /* 0x010fe20000010803 */
[----:B------:R2:W-:Y:S04]  /*17ed0*/  MUFU.EX2 R95, R6 ;  /* 0x00000006005f7308 */ /* 0x0005e80000000800 */
[----:B------:R4:W3:Y:S02]  /*17ee0*/  MUFU.EX2 R112, R2 ;  /* 0x0000000200707308 */ /* 0x0008e40000000800 */
[----:B------:R-:W-:Y:S01]  /*17ef0*/  HMMA.16816.F32.BF16 R40, R8, R18, R12 ;  /* 0x000000120828723c */ /* 0x000fe2000004180c */
[----:B-----5:R-:W-:Y:S01]  /*17f00*/  F2FP.BF16.F32.PACK_AB R8, R117, R116 ;  /* 0x000000747508723e */ /* 0x020fe200000010ff */
[----:B------:R5:W1:Y:S01]  /*17f10*/  MUFU.EX2 R113, R4 ;  /* 0x0000000400717308 */ /* 0x000a620000000800 */
[----:B------:R-:W-:Y:S01]  /*17f20*/  F2FP.BF16.F32.PACK_AB R9, R121, R120 ;  /* 0x000000787909723e */ /* 0x000fe200000010ff */
[----:B------:R-:W1:Y:S04]  /*17f30*/  LDSM.16.MT88.4 R12, [R76+0xf000] ;  /* 0x00f000004c0c783b */ /* 0x000e680000004200 */
[----:B------:R-:W-:Y:S01]  /*17f40*/  LDSM.16.MT88.4 R16, [R77+0xf800] ;  /* 0x00f800004d10783b */ /* 0x000fe20000004200 */
[-C--:B--2---:R-:W-:Y:S01]  /*17f50*/  FFMA.FTZ R6, R103, R0.reuse, -R5 ;  /* 0x0000000067067223 */ /* 0x084fe20000010805 */
[----:B----4-:R-:W-:Y:S01]  /*17f60*/  FFMA.FTZ R2, R114, R0, -R3 ;  /* 0x0000000072027223 */ /* 0x010fe20000010803 */
[----:B---3--:R-:W-:-:S02]  /*17f70*/  F2FP.BF16.F32.PACK_AB R11, R112, R122 ;  /* 0x0000007a700b723e */ /* 0x008fc400000010ff */
[----:B------:R2:W-:Y:S01]  /*17f80*/  MUFU.EX2 R88, R6 ;  /* 0x0000000600587308 */ /* 0x0005e20000000800 */
[----:B-----5:R-:W-:Y:S01]  /*17f90*/  FFMA.FTZ R4, R108, R0, -R3 ;  /* 0x000000006c047223 */ /* 0x020fe20000010803 */
[----:B-1----:R-:W-:Y:S02]  /*17fa0*/  F2FP.BF16.F32.PACK_AB R10, R113, R118 ;  /* 0x00000076710a723e */ /* 0x002fe400000010ff */
[----:B------:R1:W-:Y:S04]  /*17fb0*/  MUFU.EX2 R106, R2 ;  /* 0x00000002006a7308 */ /* 0x0003e80000000800 */
[----:B------:R3:W-:Y:S01]  /*17fc0*/  MUFU.EX2 R108, R4 ;  /* 0x00000004006c7308 */ /* 0x0007e20000000800 */
[----:B------:R-:W-:Y:S01]  /*17fd0*/  HMMA.16816.F32.BF16 R36, R8, R24, R20 ;  /* 0x000000180824723c */ /* 0x000fe20000041814 */
[-C--:B--2---:R-:W-:Y:S01]  /*17fe0*/  FFMA.FTZ R6, R191, R0.reuse, -R5 ;  /* 0x00000000bf067223 */ /* 0x084fe20000010805 */
[----:B-1----:R-:W-:-:S06]  /*17ff0*/  FFMA.FTZ R2, R109, R0, -R3 ;  /* 0x000000006d027223 */ /* 0x002fcc0000010803 */
[----:B------:R-:W-:Y:S01]  /*18000*/  HMMA.16816.F32.BF16 R32, R8, R26, R52 ;  /* 0x0000001a0820723c */ /* 0x000fe20000041834 */
[----:B------:R-:W1:Y:S01]  /*18010*/  LDSM.16.MT88.4 R24, [R156+0xf800] ;  /* 0x00f800009c18783b */ /* 0x000e620000004200 */
[----:B------:R-:W-:Y:S01]  /*18020*/  MUFU.EX2 R80, R6 ;  /* 0x0000000600507308 */ /* 0x000fe20000000800 */
[----:B---3--:R-:W-:-:S03]  /*18030*/  FFMA.FTZ R4, R135, R0, -R5 ;  /* 0x0000000087047223 */ /* 0x008fc60000010805 */
[----:B------:R2:W-:Y:S02]  /*18040*/  MUFU.EX2 R107, R2 ;  /* 0x00000002006b7308 */ /* 0x0005e40000000800 */
[C---:B------:R-:W-:Y:S02]  /*18050*/  HMMA.16816.F32.BF16 R28, R8.reuse, R44, R28 ;  /* 0x0000002c081c723c */ /* 0x040fe4000004181c */
[----:B------:R3:W-:Y:S06]  /*18060*/  MUFU.EX2 R105, R4 ;  /* 0x0000000400697308 */ /* 0x0007ec0000000800 */
[----:B------:R-:W-:Y:S01]  /*18070*/  HMMA.16816.F32.BF16 R20, R8, R46, R72 ;  /* 0x0000002e0814723c */ /* 0x000fe20000041848 */
[----:B--2---:R-:W-:-:S04]  /*18080*/  FFMA.FTZ R2, R134, R0, -R5 ;  /* 0x0000000086027223 */ /* 0x004fc80000010805 */
[----:B------:R2:W4:Y:S01]  /*18090*/  MUFU.EX2 R104, R2 ;  /* 0x0000000200687308 */ /* 0x0005220000000800 */
[-C--:B---3--:R-:W-:Y:S02]  /*180a0*/  FFMA.FTZ R4, R110, R0.reuse, -R5 ;  /* 0x000000006e047223 */ /* 0x088fe40000010805 */
[C---:B------:R-:W-:Y:S02]  /*180b0*/  HMMA.16816.F32.BF16 R64, R8.reuse, R50, R60 ;  /* 0x000000320840723c */ /* 0x040fe4000004183c */
[----:B------:R3:W5:Y:S06]  /*180c0*/  MUFU.EX2 R94, R4 ;  /* 0x00000004005e7308 */ /* 0x00076c0000000800 */
[----:B------:R-:W-:Y:S01]  /*180d0*/  HMMA.16816.F32.BF16 R44, R8, R48, R68 ;  /* 0x00000030082c723c */ /* 0x000fe20000041844 */
[----:B------:R-:W1:Y:S01]  /*180e0*/  LDSM.16.MT88.4 R68, [R144+0xf800] ;  /* 0x00f800009044783b */ /* 0x000e620000004200 */
[----:B--2---:R-:W-:-:S04]  /*180f0*/  FFMA.FTZ R2, R115, R0, -R3 ;  /* 0x0000000073027223 */ /* 0x004fc80000010803 */
[----:B------:R2:W5:Y:S01]  /*18100*/  MUFU.EX2 R93, R2 ;  /* 0x00000002005d7308 */ /* 0x0005620000000800 */
[--C-:B---3--:R-:W-:Y:S01]  /*18110*/  FFMA.FTZ R4, R100, R0, -R3.reuse ;  /* 0x0000000064047223 */ /* 0x108fe20000010803 */
[C---:B------:R-:W-:Y:S03]  /*18120*/  HMMA.16816.F32.BF16 R60, R8.reuse, R12, R56 ;  /* 0x0000000c083c723c */ /* 0x040fe60000041838 */
[----:B------:R3:W-:Y:S05]  /*18130*/  MUFU.EX2 R91, R4 ;  /* 0x00000004005b7308 */ /* 0x0007ea0000000800 */
[----:B------:R-:W-:Y:S01]  /*18140*/  HMMA.16816.F32.BF16 R52, R8, R14, R40 ;  /* 0x0000000e0834723c */ /* 0x000fe20000041828 */
[----:B----4-:R-:W-:Y:S01]  /*18150*/  F2FP.BF16.F32.PACK_AB R8, R104, R105 ;  /* 0x000000696808723e */ /* 0x010fe200000010ff */
[----:B------:R-:W4:Y:S01]  /*18160*/  LDSM.16.MT88.4 R40, [R76+0xf800] ;  /* 0x00f800004c28783b */ /* 0x000f220000004200 */
[----:B------:R-:W-:Y:S01]  /*18170*/  F2FP.BF16.F32.PACK_AB R9, R108, R106 ;  /* 0x0000006a6c09723e */ /* 0x000fe200000010ff */
[-C--:B--2---:R-:W-:Y:S01]  /*18180*/  FFMA.FTZ R2, R183, R0.reuse, -R3 ;  /* 0x00000000b7027223 */ /* 0x084fe20000010803 */
[----:B-----5:R-:W-:Y:S01]  /*18190*/  F2FP.BF16.F32.PACK_AB R10, R94, R95 ;  /* 0x0000005f5e0a723e */ /* 0x020fe200000010ff */
[----:B------:R-:W-:Y:S01]  /*181a0*/  LDSM.16.MT88.4 R12, [R77+0x10000] ;  /* 0x010000004d0c783b */ /* 0x000fe20000004200 */
[----:B------:R-:W-:Y:S01]  /*181b0*/  F2FP.BF16.F32.PACK_AB R11, R93, R107 ;  /* 0x0000006b5d0b723e */ /* 0x000fe200000010ff */
[----:B------:R2:W-:Y:S01]  /*181c0*/  MUFU.EX2 R90, R2 ;  /* 0x00000002005a7308 */ /* 0x0005e20000000800 */
[----:B---3--:R-:W-:-:S04]  /*181d0*/  FFMA.FTZ R4, R184, R0, -R5 ;  /* 0x00000000b8047223 */ /* 0x008fc80000010805 */
[----:B------:R3:W-:Y:S01]  /*181e0*/  MUFU.EX2 R86, R4 ;  /* 0x0000000400567308 */ /* 0x0007e20000000800 */
[----:B-1----:R-:W-:Y:S01]  /*181f0*/  HMMA.16816.F32.BF16 R56, R8, R24, R36 ;  /* 0x000000180838723c */ /* 0x002fe20000041824 */
[----:B--2---:R-:W-:-:S07]  /*18200*/  FFMA.FTZ R2, R101, R0, -R3 ;  /* 0x0000000065027223 */ /* 0x004fce0000010803 */
[----:B------:R-:W-:Y:S01]  /*18210*/  HMMA.16816.F32.BF16 R36, R8, R16, R28 ;  /* 0x000000100824723c */ /* 0x000fe2000004181c */
[----:B------:R1:W-:Y:S01]  /*18220*/  MUFU.EX2 R92, R2 ;  /* 0x00000002005c7308 */ /* 0x0003e20000000800 */
[----:B---3--:R-:W-:-:S04]  /*18230*/  FFMA.FTZ R4, R96, R0, -R5 ;  /* 0x0000000060047223 */ /* 0x008fc80000010805 */
[----:B------:R2:W-:Y:S02]  /*18240*/  MUFU.EX2 R89, R4 ;  /* 0x0000000400597308 */ /* 0x0005e40000000800 */
[C---:B------:R-:W-:Y:S01]  /*18250*/  HMMA.16816.F32.BF16 R28, R8.reuse, R18, R20 ;  /* 0x00000012081c723c */ /* 0x040fe20000041814 */
[----:B------:R-:W3:Y:S04]  /*18260*/  LDSM.16.MT88.4 R16, [R156+0x10000] ;  /* 0x010000009c10783b */ /* 0x000ee80000004200 */
[----:B------:R-:W5:Y:S01]  /*18270*/  LDSM.16.MT88.4 R20, [R144+0x10000] ;  /* 0x010000009014783b */ /* 0x000f620000004200 */
[-C--:B-1----:R-:W-:Y:S02]  /*18280*/  FFMA.FTZ R2, R102, R0.reuse, -R5 ;  /* 0x0000000066027223 */ /* 0x082fe40000010805 */
[----:B------:R-:W-:Y:S02]  /*18290*/  HMMA.16816.F32.BF16 R48, R8, R26, R32 ;  /* 0x0000001a0830723c */ /* 0x000fe40000041820 */
[----:B------:R1:W4:Y:S01]  /*182a0*/  MUFU.EX2 R87, R2 ;  /* 0x0000000200577308 */ /* 0x0003220000000800 */
[----:B--2---:R-:W-:-:S04]  /*182b0*/  FFMA.FTZ R4, R98, R0, -R3 ;  /* 0x0000000062047223 */ /* 0x004fc80000010803 */
[----:B------:R2:W-:Y:S01]  /*182c0*/  MUFU.EX2 R82, R4 ;  /* 0x0000000400527308 */ /* 0x0005e20000000800 */
[----:B------:R-:W-:Y:S01]  /*182d0*/  HMMA.16816.F32.BF16 R24, R8, R68, R44 ;  /* 0x000000440818723c */ /* 0x000fe2000004182c */
[----:B-1----:R-:W-:-:S07]  /*182e0*/  FFMA.FTZ R2, R97, R0, -R3 ;  /* 0x0000000061027223 */ /* 0x002fce0000010803 */
[----:B------:R-:W-:Y:S01]  /*182f0*/  HMMA.16816.F32.BF16 R32, R8, R70, R64 ;  /* 0x000000460820723c */ /* 0x000fe20000041840 */
[----:B------:R1:W3:Y:S01]  /*18300*/  MUFU.EX2 R85, R2 ;  /* 0x0000000200557308 */ /* 0x0002e20000000800 */
[----:B--2---:R-:W-:-:S04]  /*18310*/  FFMA.FTZ R4, R193, R0, -R5 ;  /* 0x00000000c1047223 */ /* 0x004fc80000010805 */
[----:B------:R2:W-:Y:S02]  /*18320*/  MUFU.EX2 R81, R4 ;  /* 0x0000000400517308 */ /* 0x0005e40000000800 */
[----:B----4-:R-:W-:Y:S01]  /*18330*/  HMMA.16816.F32.BF16 R60, R8, R40, R60 ;  /* 0x00000028083c723c */ /* 0x010fe2000004183c */
[----:B-1----:R-:W-:-:S07]  /*18340*/  FFMA.FTZ R2, R186, R0, -R3 ;  /* 0x00000000ba027223 */ /* 0x002fce0000010803 */
[----:B------:R-:W-:Y:S01]  /*18350*/  HMMA.16816.F32.BF16 R44, R8, R42, R52 ;  /* 0x0000002a082c723c */ /* 0x000fe20000041834 */
[----:B------:R-:W-:Y:S01]  /*18360*/  F2FP.BF16.F32.PACK_AB R8, R87, R86 ;  /* 0x000000565708723e */ /* 0x000fe200000010ff */
[----:B------:R-:W1:Y:S01]  /*18370*/  LDSM.16.MT88.4 R40, [R76+0x10000] ;  /* 0x010000004c28783b */ /* 0x000e620000004200 */
[----:B------:R4:W-:Y:S01]  /*18380*/  MUFU.EX2 R84, R2 ;  /* 0x0000000200547308 */ /* 0x0009e20000000800 */
[----:B--2---:R-:W-:Y:S01]  /*18390*/  FFMA.FTZ R4, R185, R0, -R5 ;  /* 0x00000000b9047223 */ /* 0x004fe20000010805 */
[----:B------:R-:W-:Y:S02]  /*183a0*/  F2FP.BF16.F32.PACK_AB R9, R91, R90 ;  /* 0x0000005a5b09723e */ /* 0x000fe400000010ff */
[----:B------:R-:W-:Y:S02]  /*183b0*/  F2FP.BF16.F32.PACK_AB R10, R89, R88 ;  /* 0x00000058590a723e */ /* 0x000fe400000010ff */
[----:B---3--:R-:W-:-:S07]  /*183c0*/  F2FP.BF16.F32.PACK_AB R11, R85, R92 ;  /* 0x0000005c550b723e */ /* 0x008fce00000010ff */
[----:B------:R-:W-:Y:S01]  /*183d0*/  HMMA.16816.F32.BF16 R52, R8, R18, R48 ;  /* 0x000000120834723c */ /* 0x000fe20000041830 */
[----:B----4-:R-:W-:-:S04]  /*183e0*/  FFMA.FTZ R2, R99, R0, -R3 ;  /* 0x0000000063027223 */ /* 0x010fc80000010803 */
[----:B------:R2:W-:Y:S03]  /*183f0*/  MUFU.EX2 R83, R2 ;  /* 0x0000000200537308 */ /* 0x0005e60000000800 */
[C---:B------:R-:W-:Y:S01]  /*18400*/  HMMA.16816.F32.BF16 R56, R8.reuse, R16, R56 ;  /* 0x000000100838723c */ /* 0x040fe20000041838 */
[----:B------:R-:W3:Y:S07]  /*18410*/  LDSM.16.MT88.4 R16, [R77+0x10800] ;  /* 0x010800004d10783b */ /* 0x000eee0000004200 */
[----:B------:R-:W-:Y:S01]  /*18420*/  HMMA.16816.F32.BF16 R48, R8, R12, R36 ;  /* 0x0000000c0830723c */ /* 0x000fe20000041824 */
[----:B--2---:R-:W-:-:S04]  /*18430*/  FFMA.FTZ R2, R187, R0, -R5 ;  /* 0x00000000bb027223 */ /* 0x004fc80000010805 */
[----:B------:R2:W4:Y:S03]  /*18440*/  MUFU.EX2 R79, R2 ;  /* 0x00000002004f7308 */ /* 0x0005260000000800 */
[C---:B------:R-:W-:Y:S01]  /*18450*/  HMMA.16816.F32.BF16 R36, R8.reuse, R14, R28 ;  /* 0x0000000e0824723c */ /* 0x040fe2000004181c */
[----:B------:R-:W3:Y:S04]  /*18460*/  LDSM.16.MT88.4 R12, [R144+0x10800] ;  /* 0x01080000900c783b */ /* 0x000ee80000004200 */
[----:B------:R-:W3:Y:S03]  /*18470*/  LDSM.16.MT88.4 R28, [R156+0x10800] ;  /* 0x010800009c1c783b */ /* 0x000ee60000004200 */
[----:B-----5:R-:W-:Y:S01]  /*18480*/  HMMA.16816.F32.BF16 R24, R8, R20, R24 ;  /* 0x000000140818723c */ /* 0x020fe20000041818 */
[----:B--2---:R-:W-:-:S07]  /*18490*/  FADD.FTZ R2, R126, R127 ;  /* 0x0000007f7e027221 */ /* 0x004fce0000010000 */
[C---:B------:R-:W-:Y:S01]  /*184a0*/  HMMA.16816.F32.BF16 R32, R8.reuse, R22, R32 ;  /* 0x000000160820723c */ /* 0x040fe20000041820 */
[----:B------:R-:W-:Y:S01]  /*184b0*/  FADD.FTZ R6, R179, R2 ;  /* 0x00000002b3067221 */ /* 0x000fe20000010000 */
[----:B------:R-:W-:Y:S01]  /*184c0*/  MOV R179, R177 ;  /* 0x000000b100b37202 */ /* 0x000fe20000000f00 */
[----:B------:R-:W-:Y:S01]  /*184d0*/  FFMA.FTZ R2, R192, R0, -R3 ;  /* 0x00000000c0027223 */ /* 0x000fe20000010803 */
[----:B------:R-:W-:Y:S01]  /*184e0*/  MOV R177, R175 ;  /* 0x000000af00b17202 */ /* 0x000fe20000000f00 */
[----:B------:R-:W2:Y:S01]  /*184f0*/  LDSM.16.MT88.4 R20, [R76+0x10800] ;  /* 0x010800004c14783b */ /* 0x000ea20000004200 */
[----:B------:R-:W-:Y:S01]  /*18500*/  MOV R175, R176 ;  /* 0x000000b000af7202 */ /* 0x000fe20000000f00 */
[----:B------:R-:W5:Y:S01]  /*18510*/  MUFU.EX2 R75, R2 ;  /* 0x00000002004b7308 */ /* 0x000f620000000800 */
[----:B------:R-:W-:Y:S01]  /*18520*/  MOV R176, R178 ;  /* 0x000000b200b07202 */ /* 0x000fe20000000f00 */
[----:B-1----:R-:W-:Y:S01]  /*18530*/  HMMA.16816.F32.BF16 R60, R8, R40, R60 ;  /* 0x00000028083c723c */ /* 0x002fe2000004183c */
[----:B------:R-:W-:-:S02]  /*18540*/  MOV R178, R190 ;  /* 0x000000be00b27202 */ /* 0x000fc40000000f00 */
[----:B------:R-:W-:Y:S02]  /*18550*/  MOV R190, R173 ;  /* 0x000000ad00be7202 */ /* 0x000fe40000000f00 */
[----:B------:R-:W-:Y:S02]  /*18560*/  MOV R173, R172 ;  /* 0x000000ac00ad7202 */ /* 0x000fe40000000f00 */
[----:B------:R-:W-:Y:S01]  /*18570*/  MOV R172, R174 ;  /* 0x000000ae00ac7202 */ /* 0x000fe20000000f00 */
[----:B------:R-:W-:Y:S01]  /*18580*/  HMMA.16816.F32.BF16 R44, R8, R42, R44 ;  /* 0x0000002a082c723c */ /* 0x000fe2000004182c */
[----:B------:R-:W-:Y:S02]  /*18590*/  MOV R174, R167 ;  /* 0x000000a700ae7202 */ /* 0x000fe40000000f00 */
[----:B------:R-:W-:Y:S02]  /*185a0*/  MOV R167, R78 ;  /* 0x0000004e00a77202 */ /* 0x000fe40000000f00 */
[----:B------:R1:W3:Y:S01]  /*185b0*/  MUFU.EX2 R78, R4 ;  /* 0x00000004004e7308 */ /* 0x0002e20000000800 */
[----:B----4-:R-:W-:-:S02]  /*185c0*/  F2FP.BF16.F32.PACK_AB R8, R79, R81 ;  /* 0x000000514f08723e */ /* 0x010fc400000010ff */
[----:B------:R-:W-:Y:S02]  /*185d0*/  F2FP.BF16.F32.PACK_AB R9, R82, R84 ;  /* 0x000000545209723e */ /* 0x000fe400000010ff */
[----:B-----5:R-:W-:Y:S01]  /*185e0*/  F2FP.BF16.F32.PACK_AB R11, R75, R83 ;  /* 0x000000534b0b723e */ /* 0x020fe200000010ff */
[----:B-1----:R-:W-:Y:S01]  /*185f0*/  FADD.FTZ R4, R133, R6 ;  /* 0x0000000685047221 */ /* 0x002fe20000010000 */
[----:B------:R-:W-:Y:S01]  /*18600*/  FADD.FTZ R6, R182, R7 ;  /* 0x00000007b6067221 */ /* 0x000fe20000010000 */
[----:B---3--:R-:W-:Y:S01]  /*18610*/  F2FP.BF16.F32.PACK_AB R10, R78, R80 ;  /* 0x000000504e0a723e */ /* 0x008fe200000010ff */
[-CC-:B------:R-:W-:Y:S01]  /*18620*/  FFMA.FTZ R7, R194, R0.reuse, -R3.reuse ;  /* 0x00000000c2077223 */ /* 0x180fe20000010803 */
[----:B------:R-:W-:Y:S01]  /*18630*/  FADD.FTZ R2, R181, R4 ;  /* 0x00000004b5027221 */ /* 0x000fe20000010000 */
[----:B------:R-:W-:Y:S01]  /*18640*/  FADD.FTZ R4, R143, R6 ;  /* 0x000000068f047221 */ /* 0x000fe20000010000 */
[----:B------:R-:W-:Y:S01]  /*18650*/  FFMA.FTZ R6, R196, R0, -R3 ;  /* 0x00000000c4067223 */ /* 0x000fe20000010803 */
        /* <DEDUP_REMOVED lines=18> */
[----:B---3--:R-:W-:Y:S01]  /*18780*/  FFMA.FTZ R6, R201, R0, -R5 ;  /* 0x00000000c9067223 */ /* 0x008fe20000010805 */
[----:B------:R-:W-:Y:S01]  /*18790*/  FADD.FTZ R2, R167, R2 ;  /* 0x00000002a7027221 */ /* 0x000fe20000010000 */
[----:B------:R-:W-:Y:S01]  /*187a0*/  FADD.FTZ R4, R165, R4 ;  /* 0x00000004a5047221 */ /* 0x000fe20000010000 */
[----:B------:R3:W-:Y:S02]  /*187b0*/  MUFU.EX2 R68, R7 ;  /* 0x0000000700447308 */ /* 0x0007e40000000800 */
[----:B------:R-:W-:Y:S01]  /*187c0*/  FADD.FTZ R2, R188, R2 ;  /* 0x00000002bc027221 */ /* 0x000fe20000010000 */
[----:B------:R-:W-:Y:S01]  /*187d0*/  FADD.FTZ R4, R171, R4 ;  /* 0x00000004ab047221 */ /* 0x000fe20000010000 */
[----:B------:R4:W5:Y:S01]  /*187e0*/  MUFU.EX2 R69, R6 ;  /* 0x0000000600457308 */ /* 0x0009620000000800 */
        /* <DEDUP_REMOVED lines=9> */
[-CC-:B---3--:R-:W-:Y:S02]  /*18880*/  FFMA.FTZ R7, R199, R0.reuse, -R5.reuse ;  /* 0x00000000c7077223 */ /* 0x188fe40000010805 */
[----:B------:R-:W-:Y:S01]  /*18890*/  FADD.FTZ R2, R225, R2 ;  /* 0x00000002e1027221 */ /* 0x000fe20000010000 */
[----:B------:R-:W-:Y:S01]  /*188a0*/  FADD.FTZ R4, R231, R4 ;  /* 0x00000004e7047221 */ /* 0x000fe20000010000 */
[----:B----4-:R-:W-:Y:S01]  /*188b0*/  FFMA.FTZ R6, R197, R0, -R5 ;  /* 0x00000000c5067223 */ /* 0x010fe20000010805 */
[C---:B--2---:R-:W-:Y:S01]  /*188c0*/  HMMA.16816.F32.BF16 R28, R8.reuse, R20, R60 ;  /* 0x00000014081c723c */ /* 0x044fe2000004183c */
        /* <DEDUP_REMOVED lines=9> */
[----:B------:R-:W4:Y:S02]  /*18960*/  LDSM.16.MT88.4 R16, [R156+0x11000] ;  /* 0x011000009c10783b */ /* 0x000f240000004200 */
[----:B------:R-:W-:Y:S01]  /*18970*/  FADD.FTZ R2, R217, R2 ;  /* 0x00000002d9027221 */ /* 0x000fe20000010000 */
[----:B------:R-:W-:-:S02]  /*18980*/  FADD.FTZ R4, R222, R4 ;  /* 0x00000004de047221 */ /* 0x000fc40000010000 */
[----:B------:R-:W-:Y:S01]  /*18990*/  HMMA.16816.F32.BF16 R24, R8, R22, R44 ;  /* 0x000000160818723c */ /* 0x000fe2000004182c */
[----:B------:R-:W-:Y:S01]  /*189a0*/  FADD.FTZ R2, R215, R2 ;  /* 0x00000002d7027221 */ /* 0x000fe20000010000 */
[----:B------:R-:W-:Y:S01]  /*189b0*/  FADD.FTZ R4, R211, R4 ;  /* 0x00000004d3047221 */ /* 0x000fe20000010000 */
[-CC-:B--2---:R-:W-:Y:S01]  /*189c0*/  FFMA.FTZ R6, R200, R0.reuse, -R3.reuse ;  /* 0x00000000c8067223 */ /* 0x184fe20000010803 */
[----:B-----5:R-:W-:Y:S01]  /*189d0*/  F2FP.BF16.F32.PACK_AB R8, R68, R69 ;  /* 0x000000454408723e */ /* 0x020fe200000010ff */
        /* <DEDUP_REMOVED lines=27> */
[-CC-:B-----5:R-:W-:Y:S01]  /*18b90*/  FFMA.FTZ R7, R208, R0.reuse, -R5.reuse ;  /* 0x00000000d0077223 */ /* 0x1a0fe20000010805 */
        /* <DEDUP_REMOVED lines=8> */
[----:B------:R-:W-:Y:S01]  /*18c20*/  MUFU.EX2 R14, R7 ;  /* 0x00000007000e7308 */ /* 0x000fe20000000800 */
[----:B------:R-:W-:Y:S01]  /*18c30*/  FADD.FTZ R2, R147, R2 ;  /* 0x0000000293027221 */ /* 0x000fe20000010000 */
[----:B------:R-:W-:Y:S01]  /*18c40*/  FADD.FTZ R4, R157, R4 ;  /* 0x000000049d047221 */ /* 0x000fe20000010000 */
[C---:B----4-:R-:W-:Y:S01]  /*18c50*/  HMMA.16816.F32.BF16 R152, R8.reuse, R16, R56 ;  /* 0x000000100898723c */ /* 0x050fe20000041838 */
[----:B------:R-:W-:Y:S01]  /*18c60*/  LDSM.16.MT88.4 R156, [R156+0x11800] ;  /* 0x011800009c9c783b */ /* 0x000fe20000004200 */
[----:B------:R-:W-:Y:S01]  /*18c70*/  FADD.FTZ R2, R145, R2 ;  /* 0x0000000291027221 */ /* 0x000fe20000010000 */
[----:B------:R-:W-:Y:S01]  /*18c80*/  FADD.FTZ R4, R138, R4 ;  /* 0x000000048a047221 */ /* 0x000fe20000010000 */
[----:B-1----:R-:W-:Y:S01]  /*18c90*/  FFMA.FTZ R12, R207, R0, -R5 ;  /* 0x00000000cf0c7223 */ /* 0x002fe20000010805 */
[----:B------:R-:W-:Y:S01]  /*18ca0*/  MUFU.EX2 R13, R13 ;  /* 0x0000000d000d7308 */ /* 0x000fe20000000800 */
[----:B------:R-:W-:Y:S01]  /*18cb0*/  FADD.FTZ R2, R141, R2 ;  /* 0x000000028d027221 */ /* 0x000fe20000010000 */
[----:B------:R-:W-:Y:S01]  /*18cc0*/  FADD.FTZ R4, R140, R4 ;  /* 0x000000048c047221 */ /* 0x000fe20000010000 */
[C---:B------:R-:W-:Y:S01]  /*18cd0*/  HMMA.16816.F32.BF16 R32, R8.reuse, R18, R52 ;  /* 0x000000120820723c */ /* 0x040fe20000041834 */
[----:B------:R-:W1:Y:S01]  /*18ce0*/  LDSM.16.MT88.4 R16, [R76+0x11000] ;  /* 0x011000004c10783b */ /* 0x000e620000004200 */
[----:B------:R-:W-:Y:S01]  /*18cf0*/  FADD.FTZ R2, R146, R2 ;  /* 0x0000000292027221 */ /* 0x000fe20000010000 */
[----:B------:R-:W-:Y:S01]  /*18d00*/  FADD.FTZ R4, R139, R4 ;  /* 0x000000048b047221 */ /* 0x000fe20000010000 */
[----:B------:R-:W4:Y:S01]  /*18d10*/  MUFU.EX2 R12, R12 ;  /* 0x0000000c000c7308 */ /* 0x000f220000000800 */
[----:B------:R-:W-:Y:S01]  /*18d20*/  LDSM.16.MT88.4 R144, [R144+0x11800] ;  /* 0x011800009090783b */ /* 0x000fe20000004200 */
[----:B------:R-:W-:Y:S01]  /*18d30*/  FADD.FTZ R2, R137, R2 ;  /* 0x0000000289027221 */ /* 0x000fe20000010000 */
[----:B------:R-:W-:Y:S01]  /*18d40*/  FADD.FTZ R4, R142, R4 ;  /* 0x000000048e047221 */ /* 0x000fe20000010000 */
[----:B------:R-:W5:Y:S01]  /*18d50*/  MUFU.EX2 R3, R3 ;  /* 0x0000000300037308 */ /* 0x000f620000000800 */
[----:B---3--:R-:W-:Y:S01]  /*18d60*/  HMMA.16816.F32.BF16 R36, R8, R20, R36 ;  /* 0x000000140824723c */ /* 0x008fe20000041824 */
[----:B------:R-:W-:Y:S01]  /*18d70*/  FADD.FTZ R2, R136, R2 ;  /* 0x0000000288027221 */ /* 0x000fe20000010000 */
[----:B------:R-:W-:Y:S01]  /*18d80*/  FADD.FTZ R4, R128, R4 ;  /* 0x0000000480047221 */ /* 0x000fe20000010000 */
[----:B------:R-:W3:Y:S01]  /*18d90*/  LDSM.16.MT88.4 R136, [R77+0x11800] ;  /* 0x011800004d88783b */ /* 0x000ee20000004200 */
[----:B--2---:R-:W-:Y:S01]  /*18da0*/  F2FP.BF16.F32.PACK_AB R165, R45, R46 ;  /* 0x0000002e2da5723e */ /* 0x004fe200000010ff */
[----:B------:R-:W-:Y:S01]  /*18db0*/  FADD.FTZ R2, R131, R2 ;  /* 0x0000000283027221 */ /* 0x000fe20000010000 */
[----:B------:R-:W-:-:S02]  /*18dc0*/  FADD.FTZ R4, R129, R4 ;  /* 0x0000000481047221 */ /* 0x000fc40000010000 */
[----:B------:R-:W-:Y:S01]  /*18dd0*/  HMMA.16816.F32.BF16 R20, R8, R22, R64 ;  /* 0x000000160814723c */ /* 0x000fe20000041840 */
[----:B------:R-:W-:Y:S01]  /*18de0*/  FADD.FTZ R6, R130, R2 ;  /* 0x0000000282067221 */ /* 0x000fe20000010000 */
[----:B------:R-:W-:Y:S01]  /*18df0*/  FFMA.FTZ R2, R205, R0, -R5 ;  /* 0x00000000cd027223 */ /* 0x000fe20000010805 */
[----:B------:R-:W-:Y:S01]  /*18e00*/  FADD.FTZ R4, R124, R4 ;  /* 0x000000047c047221 */ /* 0x000fe20000010000 */
[----:B----4-:R-:W-:Y:S02]  /*18e10*/  F2FP.BF16.F32.PACK_AB R166, R13, R12 ;  /* 0x0000000c0da6723e */ /* 0x010fe400000010ff */
[----:B------:R2:W4:Y:S01]  /*18e20*/  MUFU.EX2 R15, R2 ;  /* 0x00000002000f7308 */ /* 0x0005220000000800 */
[----:B------:R-:W-:Y:S01]  /*18e30*/  FADD.FTZ R5, R125, R4 ;  /* 0x000000047d057221 */ /* 0x000fe20000010000 */
[----:B-----5:R-:W-:Y:S01]  /*18e40*/  F2FP.BF16.F32.PACK_AB R167, R3, R44 ;  /* 0x0000002c03a7723e */ /* 0x020fe200000010ff */
[----:B--2---:R-:W-:Y:S01]  /*18e50*/  FADD.FTZ R2, R123, R6 ;  /* 0x000000067b027221 */ /* 0x004fe20000010000 */
[----:B----4-:R-:W-:-:S03]  /*18e60*/  F2FP.BF16.F32.PACK_AB R164, R14, R15 ;  /* 0x0000000f0ea4723e */ /* 0x010fc600000010ff */
[----:B------:R-:W-:Y:S01]  /*18e70*/  FADD.FTZ R4, R120, R2 ;  /* 0x0000000278047221 */ /* 0x000fe20000010000 */
[----:B------:R-:W-:Y:S01]  /*18e80*/  FADD.FTZ R2, R116, R5 ;  /* 0x0000000574027221 */ /* 0x000fe20000010000 */
[C---:B-1----:R-:W-:Y:S02]  /*18e90*/  HMMA.16816.F32.BF16 R28, R8.reuse, R16, R28 ;  /* 0x00000010081c723c */ /* 0x042fe4000004181c */
[----:B------:R-:W-:Y:S01]  /*18ea0*/  FADD.FTZ R0, R121, R4 ;  /* 0x0000000479007221 */ /* 0x000fe20000010000 */
[----:B------:R-:W-:Y:S01]  /*18eb0*/  FADD.FTZ R2, R117, R2 ;  /* 0x0000000275027221 */ /* 0x000fe20000010000 */
[----:B------:R-:W1:Y:S02]  /*18ec0*/  LDSM.16.MT88.4 R4, [R76+0x11800] ;  /* 0x011800004c04783b */ /* 0x000e640000004200 */
        /* <DEDUP_REMOVED lines=59> */
.L_x_1168:
[----:B------:R-:W1:Y:S01]  /*19280*/  S2R R232, SR_TID.X ;  /* 0x0000000000e87919 */ /* 0x000e620000002100 */
[----:B------:R-:W2:Y:S01]  /*19290*/  LDC.64 R14, c[0x0][0x358] ;  /* 0x0000d600ff0e7b82 */ /* 0x000ea20000000a00 */
[----:B------:R-:W-:Y:S04]  /*192a0*/  DEPBAR.LE SB0, 0x0 ;  /* 0x000080000000791a */ /* 0x000fe80000000000 */
[----:B------:R-:W-:Y:S05]  /*192b0*/  WARPSYNC.ALL ;  /* 0x0000000000007948 */ /* 0x000fea0003800000 */
[----:B------:R-:W-:Y:S01]  /*192c0*/  BAR.SYNC.DEFER_BLOCKING 0x0 ;  /* 0x0000000000007b1d */ /* 0x000fe20000010000 */
[----:B------:R-:W-:Y:S02]  /*192d0*/  @!P5 IMAD.MOV.U32 R0, RZ, RZ, RZ ;  /* 0x000000ffff00d224 */ /* 0x000fe400078e00ff */
[----:B------:R-:W-:Y:S02]  /*192e0*/  IMAD.MOV.U32 R12, RZ, RZ, R247 ;  /* 0x000000ffff0c7224 */ /* 0x000fe400078e00f7 */
[----:B------:R-:W-:Y:S01]  /*192f0*/  IMAD.MOV.U32 R11, RZ, RZ, R246 ;  /* 0x000000ffff0b7224 */ /* 0x000fe200078e00f6 */
[----:B------:R-:W-:Y:S02]  /*19300*/  @!P5 IADD3 R3, P0, PT, RZ, -R0, RZ ;  /* 0x80000000ff03d210 */ /* 0x000fe40007f1e0ff */
[----:B--2---:R-:W-:Y:S02]  /*19310*/  @!P5 R2UR UR4, R14 ;  /* 0x000000000e04d2ca */ /* 0x004fe400000e0000 */
[----:B------:R-:W-:Y:S01]  /*19320*/  @!P5 R2UR UR5, R15 ;  /* 0x000000000f05d2ca */ /* 0x000fe200000e0000 */
[C---:B-1----:R-:W-:Y:S02]  /*19330*/  IMAD.SHL.U32 R241, R232.reuse, 0x8, RZ ;  /* 0x00000008e8f17824 */ /* 0x042fe400078e00ff */
[----:B------:R-:W-:Y:S01]  /*19340*/  IMAD.SHL.U32 R231, R232, 0x40, RZ ;  /* 0x00000040e8e77824 */ /* 0x000fe200078e00ff */
[----:B------:R-:W-:Y:S02]  /*19350*/  BSSY.RECONVERGENT B0, `(.L_x_1162) ;  /* 0x000004f000007945 */ /* 0x000fe40003800200 */
[----:B------:R-:W-:Y:S07]  /*19360*/  LOP3.LUT R228, R241, 0x38, RZ, 0xc0, !PT ;  /* 0x00000038f1e47812 */ /* 0x000fee00078ec0ff */
[----:B------:R-:W2:Y:S02]  /*19370*/  @!P5 LD.E R2, desc[UR4][R168.64+0x40] ;  /* 0x00004004a802d980 */ /* 0x000ea4000c101900 */
[----:B--2---:R-:W-:Y:S04]  /*19380*/  @!P5 IMAD.SHL.U32 R0, R2, 0x100, RZ ;  /* 0x000001000200d824 */ /* 0x004fe800078e00ff */
[----:B------:R-:W-:Y:S05]  /*19390*/  @!P5 IMAD.X R0, RZ, RZ, ~R0, P0 ;  /* 0x000000ffff00d224 */ /* 0x000fea00000e0e00 */
[----:B------:R-:W-:Y:S04]  /*193a0*/  @!P5 SHF.R.S64 R2, R3, 0x1f, R0 ;  /* 0x0000001f0302d819 */ /* 0x000fe80000001000 */
[----:B------:R-:W-:Y:S04]  /*193b0*/  @!P5 IADD3 R247, P0, PT, R247, R2, RZ ;  /* 0x00000002f7f7d210 */ /* 0x000fe80007f1e0ff */
[----:B------:R-:W-:Y:S01]  /*193c0*/  @!P5 LEA.HI.X.SX32 R246, R0, R246, 0x1, P0 ;  /* 0x000000f600f6d211 */ /* 0x000fe200000f0eff */
[----:B------:R-:W-:Y:S08]  /*193d0*/  @!P5 BRA `(.L_x_1163) ;  /* 0x000000040018d947 */ /* 0x000ff00003800000 */
[----:B------:R-:W-:Y:S01]  /*193e0*/  VIADD R9, R233, 0xffffff00 ;  /* 0xffffff00e9097836 */ /* 0x000fe20000000000 */
[C---:B------:R-:W-:Y:S02]  /*193f0*/  R2UR UR4, R14.reuse ;  /* 0x000000000e0472ca */ /* 0x040fe400000e0000 */
[C---:B------:R-:W-:Y:S02]  /*19400*/  R2UR UR5, R15.reuse ;  /* 0x000000000f0572ca */ /* 0x040fe400000e0000 */
[----:B------:R-:W-:Y:S02]  /*19410*/  IABS R7, R9 ;  /* 0x0000000900077213 */ /* 0x000fe40000000000 */
[----:B------:R-:W-:Y:S02]  /*19420*/  IABS R6, R233 ;  /* 0x000000e900067213 */ /* 0x000fe40000000000 */
[C---:B------:R-:W-:Y:S02]  /*19430*/  R2UR UR14, R14.reuse ;  /* 0x000000000e0e72ca */ /* 0x040fe400000e0000 */
[C---:B------:R-:W-:Y:S02]  /*19440*/  R2UR UR15, R15.reuse ;  /* 0x000000000f0f72ca */ /* 0x040fe400000e0000 */
[C---:B------:R-:W-:Y:S02]  /*19450*/  R2UR UR12, R14.reuse ;  /* 0x000000000e0c72ca */ /* 0x040fe400000e0000 */
[C---:B------:R-:W-:Y:S01]  /*19460*/  R2UR UR13, R15.reuse ;  /* 0x000000000f0d72ca */ /* 0x040fe200000e0000 */
[----:B------:R-:W2:Y:S01]  /*19470*/  LD.E R2, desc[UR4][R168.64+0x170] ;  /* 0x00017004a8027980 */ /* 0x000ea2000c101900 */
[----:B------:R-:W-:Y:S02]  /*19480*/  R2UR UR10, R14 ;  /* 0x000000000e0a72ca */ /* 0x000fe400000e0000 */
[----:B------:R-:W-:Y:S02]  /*19490*/  R2UR UR11, R15 ;  /* 0x000000000f0b72ca */ /* 0x000fe400000e0000 */
[-C--:B--2---:R-:W-:Y:S02]  /*194a0*/  IABS R0, R2.reuse ;  /* 0x0000000200007213 */ /* 0x084fe40000000000 */
[-C--:B------:R-:W-:Y:S02]  /*194b0*/  IABS R8, R2.reuse ;  /* 0x0000000200087213 */ /* 0x080fe40000000000 */
[----:B------:R-:W1:Y:S01]  /*194c0*/  I2F.RP R4, R0 ;  /* 0x0000000000047306 */ /* 0x000e620000209400 */
[----:B------:R-:W-:Y:S02]  /*194d0*/  LOP3.LUT R9, R9, R2, RZ, 0x3c, !PT ;  /* 0x0000000209097212 */ /* 0x000fe400078e3cff */
[----:B------:R-:W-:Y:S02]  /*194e0*/  IMAD.MOV R8, RZ, RZ, -R8 ;  /* 0x000000ffff087224 */ /* 0x000fe400078e0a08 */
        /* <DEDUP_REMOVED lines=15> */
[----:B------:R-:W-:Y:S02]  /*195e0*/  @!P1 IMAD.IADD R6, R6, 0x1, -R0 ;  /* 0x0000000106069824 */ /* 0x000fe400078e0a00 */
[----:B------:R-:W-:Y:S01]  /*195f0*/  @!P0 VIADD R3, R3, 0x1 ;  /* 0x0000000103038836 */ /* 0x000fe20000000000 */
[-C--:B------:R-:W-:Y:S01]  /*19600*/  ISETP.GE.U32.AND P3, PT, R5, R0.reuse, PT ;  /* 0x000000000500720c */ /* 0x080fe20003f66070 */
[----:B------:R-:W-:Y:S01]  /*19610*/  @!P1 VIADD R4, R4, 0x1 ;  /* 0x0000000104049836 */ /* 0x000fe20000000000 */
[----:B------:R-:W-:Y:S02]  /*19620*/  ISETP.GE.U32.AND P4, PT, R6, R0, PT ;  /* 0x000000000600720c */ /* 0x000fe40003f86070 */
[----:B------:R-:W-:Y:S02]  /*19630*/  ISETP.NE.AND P0, PT, R2, RZ, PT ;  /* 0x000000ff0200720c */ /* 0x000fe40003f05270 */
[-C--:B------:R-:W-:Y:S04]  /*19640*/  LOP3.LUT R0, R233, R2.reuse, RZ, 0x3c, !PT ;  /* 0x00000002e9007212 */ /* 0x080fe800078e3cff */
[----:B------:R-:W-:Y:S02]  /*19650*/  ISETP.GE.AND P2, PT, R0, RZ, PT ;  /* 0x000000ff0000720c */ /* 0x000fe40003f46270 */
[----:B------:R-:W-:Y:S01]  /*19660*/  LOP3.LUT R0, RZ, R2, RZ, 0x33, !PT ;  /* 0x00000002ff007212 */ /* 0x000fe200078e33ff */
[----:B------:R-:W-:Y:S02]  /*19670*/  @P3 VIADD R3, R3, 0x1 ;  /* 0x0000000103033836 */ /* 0x000fe40000000000 */
[----:B------:R-:W-:Y:S02]  /*19680*/  @P4 VIADD R4, R4, 0x1 ;  /* 0x0000000104044836 */ /* 0x000fe40000000000 */
[----:B------:R-:W-:Y:S05]  /*19690*/  @!P6 IMAD.MOV R3, RZ, RZ, -R3 ;  /* 0x000000ffff03e224 */ /* 0x000fea00078e0a03 */
[C---:B------:R-:W-:Y:S01]  /*196a0*/  SEL R3, R0.reuse, R3, !P0 ;  /* 0x0000000300037207 */ /* 0x040fe20004000000 */
[----:B------:R-:W-:Y:S03]  /*196b0*/  @!P2 IMAD.MOV R4, RZ, RZ, -R4 ;  /* 0x000000ffff04a224 */ /* 0x000fe600078e0a04 */
        /* <DEDUP_REMOVED lines=14> */
[----:B------:R-:W-:Y:S04]  /*197a0*/  IMAD R4, R4, R8, R0 ;  /* 0x0000000804047224 */ /* 0x000fe800078e0200 */
[----:B------:R-:W-:Y:S02]  /*197b0*/  IMAD.IADD R3, R3, 0x1, R4 ;  /* 0x0000000103037824 */ /* 0x000fe400078e0204 */
        /* <DEDUP_REMOVED lines=8> */
.L_x_1163:
[----:B------:R-:W-:Y:S05]  /*19840*/  BSYNC.RECONVERGENT B0 ;  /* 0x0000000000007941 */ /* 0x000fea0003800200 */
.L_x_1162:
[----:B------:R-:W1:Y:S01]  /*19850*/  S2UR UR9, SR_CgaCtaId ;  /* 0x00000000000979c3 */ /* 0x000e620000008800 */
[----:B------:R-:W-:Y:S01]  /*19860*/  ISETP.GE.AND P1, PT, R228, R248, PT ;  /* 0x000000f8e400720c */ /* 0x000fe20003f26270 */
[----:B------:R-:W-:Y:S01]  /*19870*/  UMOV UR10, 0x400 ;  /* 0x00000400000a7882 */ /* 0x000fe20000000000 */
[C---:B------:R-:W-:Y:S01]  /*19880*/  LOP3.LUT R0, R241.reuse, 0x1c0, RZ, 0xc0, !PT ;  /* 0x000001c0f1007812 */ /* 0x040fe200078ec0ff */
[----:B------:R-:W-:Y:S01]  /*19890*/  IMAD.SHL.U32 R11, R236, 0x20, RZ ;  /* 0x00000020ec0b7824 */ /* 0x000fe200078e00ff */
[C---:B------:R-:W-:Y:S01]  /*198a0*/  LOP3.LUT R3, R232.reuse, 0x38, RZ, 0xc0, !PT ;  /* 0x00000038e8037812 */ /* 0x040fe200078ec0ff */
[----:B------:R-:W-:Y:S01]  /*198b0*/  IMAD.SHL.U32 R230, R232, 0x20, RZ ;  /* 0x00000020e8e67824 */ /* 0x000fe200078e00ff */
[----:B------:R-:W-:Y:S01]  /*198c0*/  LOP3.LUT R2, R241, 0x1e00, RZ, 0xc0, !PT ;  /* 0x00001e00f1027812 */ /* 0x000fe200078ec0ff */
[----:B------:R-:W-:Y:S01]  /*198d0*/  IMAD.MOV.U32 R171, RZ, RZ, 0x20 ;  /* 0x00000020ffab7424 */ /* 0x000fe200078e00ff */
[----:B------:R-:W-:Y:S01]  /*198e0*/  LOP3.LUT R3, R228, R0, R3, 0x1e, !PT ;  /* 0x00000000e4037212 */ /* 0x000fe200078e1e03 */
[----:B------:R-:W-:Y:S01]  /*198f0*/  IMAD.MOV.U32 R224, RZ, RZ, 0x40 ;  /* 0x00000040ffe07424 */ /* 0x000fe200078e00ff */
[----:B------:R-:W-:Y:S01]  /*19900*/  SHF.L.U64.HI R10, R236, 0x5, R237 ;  /* 0x00000005ec0a7819 */ /* 0x000fe200000102ed */
[----:B------:R-:W-:Y:S01]  /*19910*/  BSSY.RECONVERGENT B1, `(.L_x_1164) ;  /* 0x000023b000017945 */ /* 0x000fe20003800200 */
[----:B------:R-:W-:Y:S01]  /*19920*/  LOP3.LUT R3, R3, R2, RZ, 0xfc, !PT ;  /* 0x0000000203037212 */ /* 0x000fe200078efcff */
[----:B------:R-:W-:Y:S01]  /*19930*/  @!P1 IMAD.MOV.U32 R4, RZ, RZ, R247 ;  /* 0x000000ffff049224 */ /* 0x000fe200078e00f7 */
[C---:B------:R-:W-:Y:S01]  /*19940*/  @!P1 R2UR UR32, R14.reuse ;  /* 0x000000000e2092ca */ /* 0x040fe200000e0000 */
[--C-:B------:R-:W-:Y:S01]  /*19950*/  @!P1 IMAD.MOV.U32 R5, RZ, RZ, R246.reuse ;  /* 0x000000ffff059224 */ /* 0x100fe200078e00f6 */
[C---:B------:R-:W-:Y:S01]  /*19960*/  @!P1 R2UR UR33, R15.reuse ;  /* 0x000000000f2192ca */ /* 0x040fe200000e0000 */
[----:B------:R-:W2:Y:S01]  /*19970*/  LDCU.64 UR4, c[0x0][0x358] ;  /* 0x00006b00ff0477ac */ /* 0x000ea20008000a00 */
[C---:B------:R-:W-:Y:S02]  /*19980*/  @!P1 R2UR UR30, R14.reuse ;  /* 0x000000000e1e92ca */ /* 0x040fe400000e0000 */
[----:B------:R-:W-:Y:S02]  /*19990*/  @!P1 R2UR UR31, R15 ;  /* 0x000000000f1f92ca */ /* 0x000fe400000e0000 */
[----:B------:R-:W-:Y:S01]  /*199a0*/  IADD3 R2, P0, PT, R11, R247, RZ ;  /* 0x000000f70b027210 */ /* 0x000fe20007f1e0ff */
[----:B-1----:R-:W-:Y:S01]  /*199b0*/  ULEA UR8, UR9, UR10, 0x18 ;  /* 0x0000000a09087291 */ /* 0x002fe2000f8ec0ff */
[C---:B------:R-:W-:Y:S02]  /*199c0*/  @!P1 R2UR UR28, R14.reuse ;  /* 0x000000000e1c92ca */ /* 0x040fe400000e0000 */
[----:B------:R-:W-:Y:S02]  /*199d0*/  @!P1 R2UR UR29, R15 ;  /* 0x000000000f1d92ca */ /* 0x000fe400000e0000 */
[----:B------:R-:W-:Y:S02]  /*199e0*/  @!P1 R2UR UR26, R14 ;  /* 0x000000000e1a92ca */ /* 0x000fe400000e0000 */
[----:B------:R-:W-:Y:S01]  /*199f0*/  LEA R148, R3, UR8, 0x1 ;  /* 0x0000000803947c11 */ /* 0x000fe2000f8e08ff */
[----:B------:R-:W-:Y:S01]  /*19a00*/  IMAD.X R3, R10, 0x1, R246, P0 ;  /* 0x000000010a037824 */ /* 0x000fe200000e06f6 */
[-C--:B------:R-:W-:Y:S02]  /*19a10*/  IADD3 R6, P0, PT, R2, R11.reuse, RZ ;  /* 0x0000000b02067210 */ /* 0x080fe40007f1e0ff */
[----:B------:R-:W-:Y:S01]  /*19a20*/  @!P1 R2UR UR27, R15 ;  /* 0x000000000f1b92ca */ /* 0x000fe200000e0000 */
[----:B------:R-:W-:Y:S01]  /*19a30*/  @!PT LDS RZ, [RZ] ;  /* 0x00000000fffff984 */ /* 0x000fe20000000800 */
[----:B------:R-:W-:Y:S01]  /*19a40*/  @!PT LDS RZ, [RZ] ;  /* 0x00000000fffff984 */ /* 0x000fe20000000800 */
[----:B------:R-:W-:Y:S01]  /*19a50*/  @!PT LDS RZ, [RZ] ;  /* 0x00000000fffff984 */ /* 0x000fe20000000800 */
[----:B------:R1:W-:Y:S01]  /*19a60*/  @!P1 LDGSTS.E.BYPASS.LTC128B.128 [R148+0xa000], desc[UR32][R4.64] ;  /* 0x0a00000004949fae */ /* 0x0003e2000b981a20 */
[----:B------:R-:W-:Y:S01]  /*19a70*/  @!P1 R2UR UR24, R14 ;  /* 0x000000000e1892ca */ /* 0x000fe200000e0000 */
[--C-:B------:R-:W-:Y:S01]  /*19a80*/  IMAD.X R7, R3, 0x1, R10.reuse, P0 ;  /* 0x0000000103077824 */ /* 0x100fe200000e060a */
[-C--:B------:R-:W-:Y:S02]  /*19a90*/  IADD3 R8, P0, PT, R6, R11.reuse, RZ ;  /* 0x0000000b06087210 */ /* 0x080fe40007f1e0ff */
[----:B------:R-:W-:Y:S01]  /*19aa0*/  @P1 STS.128 [R148+0xa000], RZ ;  /* 0x00a000ff94001388 */ /* 0x000fe20000000c00 */
[----:B------:R-:W-:Y:S02]  /*19ab0*/  @!P1 R2UR UR25, R15 ;  /* 0x000000000f1992ca */ /* 0x000fe400000e0000 */
[C---:B------:R-:W-:Y:S02]  /*19ac0*/  @!P1 R2UR UR22, R14.reuse ;  /* 0x000000000e1692ca */ /* 0x040fe400000e0000 */
[----:B------:R-:W-:Y:S01]  /*19ad0*/  @!PT LDS RZ, [RZ] ;  /* 0x00000000fffff984 */ /* 0x000fe20000000800 */
[----:B------:R-:W-:Y:S01]  /*19ae0*/  @!PT LDS RZ, [RZ] ;  /* 0x00000000fffff984 */ /* 0x000fe20000000800 */
[----:B------:R-:W-:Y:S01]  /*19af0*/  @!PT LDS RZ, [RZ] ;  /* 0x00000000fffff984 */ /* 0x000fe20000000800 */
[----:B------:R3:W-:Y:S01]  /*19b00*/  @!P1 LDGSTS.E.BYPASS.LTC128B.128 [R148+0xa800], desc[UR30][R2.64] ;  /* 0x0a80000002949fae */ /* 0x0007e2000b981a1e */
[--C-:B------:R-:W-:Y:S01]  /*19b10*/  IMAD.X R9, R7, 0x1, R10.reuse, P0 ;  /* 0x0000000107097824 */ /* 0x100fe200000e060a */
[C---:B------:R-:W-:Y:S03]  /*19b20*/  @!P1 R2UR UR23, R15.reuse ;  /* 0x000000000f1792ca */ /* 0x040fe600000e0000 */
[----:B------:R-:W-:Y:S01]  /*19b30*/  @P1 STS.128 [R148+0xa800], RZ ;  /* 0x00a800ff94001388 */ /* 0x000fe20000000c00 */
[C---:B------:R-:W-:Y:S02]  /*19b40*/  @!P1 R2UR UR20, R14.reuse ;  /* 0x000000000e1492ca */ /* 0x040fe400000e0000 */
[C---:B------:R-:W-:Y:S02]  /*19b50*/  @!P1 R2UR UR21, R15.reuse ;  /* 0x000000000f1592ca */ /* 0x040fe400000e0000 */
[----:B------:R-:W-:Y:S01]  /*19b60*/  @!PT LDS RZ, [RZ] ;  /* 0x00000000fffff984 */ /* 0x000fe20000000800 */
[----:B------:R-:W-:Y:S01]  /*19b70*/  @!PT LDS RZ, [RZ] ;  /* 0x00000000fffff984 */ /* 0x000fe20000000800 */
[----:B------:R-:W-:Y:S01]  /*19b80*/  @!PT LDS RZ, [RZ] ;  /* 0x00000000fffff984 */ /* 0x000fe20000000800 */
[----:B------:R-:W-:Y:S01]  /*19b90*/  @!P1 LDGSTS.E.BYPASS.LTC128B.128 [R148+0xb000], desc[UR28][R6.64] ;  /* 0x0b00000006949fae */ /* 0x000fe2000b981a1c */
[C---:B------:R-:W-:Y:S02]  /*19ba0*/  @!P1 R2UR UR18, R14.reuse ;  /* 0x000000000e1292ca */ /* 0x040fe400000e0000 */
[C---:B------:R-:W-:Y:S02]  /*19bb0*/  @!P1 R2UR UR19, R15.reuse ;  /* 0x000000000f1392ca */ /* 0x040fe400000e0000 */
[----:B------:R-:W-:Y:S01]  /*19bc0*/  @P1 STS.128 [R148+0xb000], RZ ;  /* 0x00b000ff94001388 */ /* 0x000fe20000000c00 */
[C---:B------:R-:W-:Y:S02]  /*19bd0*/  @!P1 R2UR UR16, R14.reuse ;  /* 0x000000000e1092ca */ /* 0x040fe400000e0000 */
[C---:B------:R-:W-:Y:S02]  /*19be0*/  @!P1 R2UR UR17, R15.reuse ;  /* 0x000000000f1192ca */ /* 0x040fe400000e0000 */
[----:B------:R-:W-:Y:S01]  /*19bf0*/  @!PT LDS RZ, [RZ] ;  /* 0x00000000fffff984 */ /* 0x000fe20000000800 */
[----:B------:R-:W-:Y:S01]  /*19c00*/  @!PT LDS RZ, [RZ] ;  /* 0x00000000fffff984 */ /* 0x000fe20000000800 */
[----:B------:R-:W-:Y:S01]  /*19c10*/  @!PT LDS RZ, [RZ] ;  /* 0x00000000fffff984 */ /* 0x000fe20000000800 */
[----:B------:R4:W-:Y:S01]  /*19c20*/  @!P1 LDGSTS.E.BYPASS.LTC128B.128 [R148+0xb800], desc[UR26][R8.64] ;  /* 0x0b80000008949fae */ /* 0x0009e2000b981a1a */
[----:B------:R-:W-:Y:S02]  /*19c30*/  @!P1 R2UR UR14, R14 ;  /* 0x000000000e0e92ca */ /* 0x000fe400000e0000 */
[-C--:B-1----:R-:W-:Y:S02]  /*19c40*/  IADD3 R4, P0, PT, R8, R11.reuse, RZ ;  /* 0x0000000b08047210 */ /* 0x082fe40007f1e0ff */
[----:B------:R-:W-:Y:S01]  /*19c50*/  @P1 STS.128 [R148+0xb800], RZ ;  /* 0x00b800ff94001388 */ /* 0x000fe20000000c00 */
[----:B------:R-:W-:Y:S02]  /*19c60*/  @!P1 R2UR UR15, R15 ;  /* 0x000000000f0f92ca */ /* 0x000fe400000e0000 */
[----:B------:R-:W-:Y:S01]  /*19c70*/  @!P1 R2UR UR12, R14 ;  /* 0x000000000e0c92ca */ /* 0x000fe200000e0000 */
[--C-:B------:R-:W-:Y:S01]  /*19c80*/  IMAD.X R5, R9, 0x1, R10.reuse, P0 ;  /* 0x0000000109057824 */ /* 0x100fe200000e060a */
[----:B------:R-:W-:Y:S02]  /*19c90*/  @!P1 R2UR UR13, R15 ;  /* 0x000000000f0d92ca */ /* 0x000fe400000e0000 */
[-C--:B---3--:R-:W-:Y:S02]  /*19ca0*/  IADD3 R2, P0, PT, R4, R11.reuse, RZ ;  /* 0x0000000b04027210 */ /* 0x088fe40007f1e0ff */
[----:B------:R-:W-:Y:S01]  /*19cb0*/  @!PT LDS RZ, [RZ] ;  /* 0x00000000fffff984 */ /* 0x000fe20000000800 */
[----:B------:R-:W-:Y:S01]  /*19cc0*/  @!PT LDS RZ, [RZ] ;  /* 0x00000000fffff984 */ /* 0x000fe20000000800 */
[----:B------:R-:W-:Y:S01]  /*19cd0*/  @!PT LDS RZ, [RZ] ;  /* 0x00000000fffff984 */ /* 0x000fe20000000800 */
[----:B------:R1:W-:Y:S01]  /*19ce0*/  @!P1 LDGSTS.E.BYPASS.LTC128B.128 [R148+0xc000], desc[UR24][R4.64] ;  /* 0x0c00000004949fae */ /* 0x0003e2000b981a18 */
[C---:B------:R-:W-:Y:S02]  /*19cf0*/  @!P1 R2UR UR40, R14.reuse ;  /* 0x000000000e2892ca */ /* 0x040fe400000e0000 */
[--C-:B------:R-:W-:Y:S02]  /*19d00*/  IMAD.X R3, R5, 0x1, R10.reuse, P0 ;  /* 0x0000000105037824 */ /* 0x100fe400000e060a */
[----:B------:R-:W-:Y:S01]  /*19d10*/  @P1 STS.128 [R148+0xc000], RZ ;  /* 0x00c000ff94001388 */ /* 0x000fe20000000c00 */
[C---:B------:R-:W-:Y:S02]  /*19d20*/  @!P1 R2UR UR41, R15.reuse ;  /* 0x000000000f2992ca */ /* 0x040fe400000e0000 */
[C---:B------:R-:W-:Y:S02]  /*19d30*/  @!P1 R2UR UR38, R14.reuse ;  /* 0x000000000e2692ca */ /* 0x040fe400000e0000 */
[----:B------:R-:W-:Y:S01]  /*19d40*/  @!PT LDS RZ, [RZ] ;  /* 0x00000000fffff984 */ /* 0x000fe20000000800 */
[----:B------:R-:W-:Y:S01]  /*19d50*/  @!PT LDS RZ, [RZ] ;  /* 0x00000000fffff984 */ /* 0x000fe20000000800 */
[----:B------:R-:W-:Y:S01]  /*19d60*/  @!PT LDS RZ, [RZ] ;  /* 0x00000000fffff984 */ /* 0x000fe20000000800 */
[----:B------:R3:W-:Y:S01]  /*19d70*/  @!P1 LDGSTS.E.BYPASS.LTC128B.128 [R148+0xc800], desc[UR22][R2.64] ;  /* 0x0c80000002949fae */ /* 0x0007e2000b981a16 */
[C---:B------:R-:W-:Y:S02]  /*19d80*/  @!P1 R2UR UR39, R15.reuse ;  /* 0x000000000f2792ca */ /* 0x040fe400000e0000 */
[----:B------:R-:W-:Y:S02]  /*19d90*/  @!P1 R2UR UR36, R14 ;  /* 0x000000000e2492ca */ /* 0x000fe400000e0000 */
[----:B------:R-:W-:Y:S01]  /*19da0*/  @P1 STS.128 [R148+0xc800], RZ ;  /* 0x00c800ff94001388 */ /* 0x000fe20000000c00 */
[C---:B------:R-:W-:Y:S02]  /*19db0*/  @!P1 R2UR UR37, R15.reuse ;  /* 0x000000000f2592ca */ /* 0x040fe400000e0000 */
[-C--:B----4-:R-:W-:Y:S02]  /*19dc0*/  IADD3 R8, P0, PT, R2, R11.reuse, RZ ;  /* 0x0000000b02087210 */ /* 0x090fe40007f1e0ff */
[----:B------:R-:W-:Y:S02]  /*19dd0*/  @!P1 R2UR UR34, R14 ;  /* 0x000000000e2292ca */ /* 0x000fe400000e0000 */
[----:B------:R-:W-:Y:S01]  /*19de0*/  @!P1 R2UR UR35, R15 ;  /* 0x000000000f2392ca */ /* 0x000fe200000e0000 */
[--C-:B------:R-:W-:Y:S01]  /*19df0*/  IMAD.X R9, R3, 0x1, R10.reuse, P0 ;  /* 0x0000000103097824 */ /* 0x100fe200000e060a */
[-C--:B------:R-:W-:Y:S02]  /*19e00*/  IADD3 R6, P0, PT, R8, R11.reuse, RZ ;  /* 0x0000000b08067210 */ /* 0x080fe40007f1e0ff */
[----:B------:R-:W-:Y:S02]  /*19e10*/  @!P1 R2UR UR10, R14 ;  /* 0x000000000e0a92ca */ /* 0x000fe400000e0000 */
[----:B------:R-:W-:Y:S01]  /*19e20*/  @!PT LDS RZ, [RZ] ;  /* 0x00000000fffff984 */ /* 0x000fe20000000800 */
[----:B------:R-:W-:Y:S01]  /*19e30*/  @!PT LDS RZ, [RZ] ;  /* 0x00000000fffff984 */ /* 0x000fe20000000800 */
[----:B------:R-:W-:Y:S01]  /*19e40*/  @!PT LDS RZ, [RZ] ;  /* 0x00000000fffff984 */ /* 0x000fe20000000800 */
[----:B------:R-:W-:Y:S01]  /*19e50*/  @!P1 LDGSTS.E.BYPASS.LTC128B.128 [R148+0xd000], desc[UR20][R8.64] ;  /* 0x0d00000008949fae */ /* 0x000fe2000b981a14 */
[--C-:B------:R-:W-:Y:S01]  /*19e60*/  IMAD.X R7, R9, 0x1, R10.reuse, P0 ;  /* 0x0000000109077824 */ /* 0x100fe200000e060a */
[-C--:B-1----:R-:W-:Y:S03]  /*19e70*/  IADD3 R4, P0, PT, R6, R11.reuse, RZ ;  /* 0x0000000b06047210 */ /* 0x082fe60007f1e0ff */
[----:B------:R-:W-:Y:S01]  /*19e80*/  @P1 STS.128 [R148+0xd000], RZ ;  /* 0x00d000ff94001388 */ /* 0x000fe20000000c00 */
[----:B------:R-:W-:Y:S01]  /*19e90*/  @!P1 R2UR UR11, R15 ;  /* 0x000000000f0b92ca */ /* 0x000fe200000e0000 */
[----:B------:R-:W-:Y:S03]  /*19ea0*/  IMAD.X R5, R7, 0x1, R10, P0 ;  /* 0x0000000107057824 */ /* 0x000fe600000e060a */
[----:B------:R-:W-:Y:S01]  /*19eb0*/  @!PT LDS RZ, [RZ] ;  /* 0x00000000fffff984 */ /* 0x000fe20000000800 */
[----:B------:R-:W-:Y:S01]  /*19ec0*/  @!PT LDS RZ, [RZ] ;  /* 0x00000000fffff984 */ /* 0x000fe20000000800 */
[----:B------:R-:W-:Y:S01]  /*19ed0*/  @!PT LDS RZ, [RZ] ;  /* 0x00000000fffff984 */ /* 0x000fe20000000800 */
[----:B------:R1:W-:Y:S01]  /*19ee0*/  @!P1 LDGSTS.E.BYPASS.LTC128B.128 [R148+0xd800], desc[UR18][R6.64] ;  /* 0x0d80000006949fae */ /* 0x0003e2000b981a12 */
[C---:B------:R-:W-:Y:S02]  /*19ef0*/  LOP3.LUT R172, R231.reuse, 0x1c0, RZ, 0xc0, !PT ;  /* 0x000001c0e7ac7812 */ /* 0x040fe400078ec0ff */
[-C--:B---3--:R-:W-:Y:S02]  /*19f00*/  IADD3 R2, P0, PT, R4, R11.reuse, RZ ;  /* 0x0000000b04027210 */ /* 0x088fe40007f1e0ff */
[----:B------:R-:W-:Y:S01]  /*19f10*/  @P1 STS.128 [R148+0xd800], RZ ;  /* 0x00d800ff94001388 */ /* 0x000fe20000000c00 */
[----:B------:R-:W-:Y:S02]  /*19f20*/  LOP3.LUT R172, R172, 0x8, R232, 0xf8, !PT ;  /* 0x00000008acac7812 */ /* 0x000fe400078ef8e8 */
[----:B------:R-:W-:Y:S02]  /*19f30*/  LOP3.LUT R0, R231, 0x400, RZ, 0xc0, !PT ;  /* 0x00000400e7007812 */ /* 0x000fe400078ec0ff */
[----:B------:R-:W-:Y:S01]  /*19f40*/  @!PT LDS RZ, [RZ] ;  /* 0x00000000fffff984 */ /* 0x000fe20000000800 */
[----:B------:R-:W-:Y:S01]  /*19f50*/  @!PT LDS RZ, [RZ] ;  /* 0x00000000fffff984 */ /* 0x000fe20000000800 */
[----:B------:R-:W-:Y:S01]  /*19f60*/  @!PT LDS RZ, [RZ] ;  /* 0x00000000fffff984 */ /* 0x000fe20000000800 */
[----:B------:R3:W-:Y:S01]  /*19f70*/  @!P1 LDGSTS.E.BYPASS.LTC128B.128 [R148+0xe000], desc[UR16][R4.64] ;  /* 0x0e00000004949fae */ /* 0x0007e2000b981a10 */
[----:B------:R-:W-:Y:S01]  /*19f80*/  IMAD.X R3, R5, 0x1, R10, P0 ;  /* 0x0000000105037824 */ /* 0x000fe200000e060a */
[-C--:B------:R-:W-:Y:S03]  /*19f90*/  LOP3.LUT R172, R172, R228.reuse, RZ, 0x3c, !PT ;  /* 0x000000e4acac7212 */ /* 0x080fe600078e3cff */
[----:B------:R-:W-:Y:S01]  /*19fa0*/  @P1 STS.128 [R148+0xe000], RZ ;  /* 0x00e000ff94001388 */ /* 0x000fe20000000c00 */
[----:B------:R-:W-:Y:S01]  /*19fb0*/  SHF.R.U32.HI R229, RZ, 0x1, R232 ;  /* 0x00000001ffe57819 */ /* 0x000fe200000116e8 */
[----:B------:R-:W-:Y:S03]  /*19fc0*/  IMAD R172, R172, 0x2, R0 ;  /* 0x00000002acac7824 */ /* 0x000fe600078e0200 */
[----:B------:R-:W-:Y:S01]  /*19fd0*/  @!PT LDS RZ, [RZ] ;  /* 0x00000000fffff984 */ /* 0x000fe20000000800 */
[----:B------:R-:W-:Y:S01]  /*19fe0*/  @!PT LDS RZ, [RZ] ;  /* 0x00000000fffff984 */ /* 0x000fe20000000800 */
[----:B------:R-:W-:Y:S01]  /*19ff0*/  @!PT LDS RZ, [RZ] ;  /* 0x00000000fffff984 */ /* 0x000fe20000000800 */
[----:B------:R4:W-:Y:S01]  /*1a000*/  @!P1 LDGSTS.E.BYPASS.LTC128B.128 [R148+0xe800], desc[UR14][R2.64] ;  /* 0x0e80000002949fae */ /* 0x0009e2000b981a0e */
[----:B------:R-:W-:Y:S02]  /*1a010*/  LOP3.LUT R0, R229, 0x8, RZ, 0xc0, !PT ;  /* 0x00000008e5007812 */ /* 0x000fe400078ec0ff */
[----:B------:R-:W-:Y:S02]  /*1a020*/  LOP3.LUT R230, R230, 0x7c00, RZ, 0xc0, !PT ;  /* 0x00007c00e6e67812 */ /* 0x000fe400078ec0ff */
[----:B------:R-:W-:Y:S01]  /*1a030*/  @P1 STS.128 [R148+0xe800], RZ ;  /* 0x00e800ff94001388 */ /* 0x000fe20000000c00 */
[--C-:B------:R-:W-:Y:S02]  /*1a040*/  LOP3.LUT R0, R0, 0x1c0, R231.reuse, 0xf8, !PT ;  /* 0x000001c000007812 */ /* 0x100fe400078ef8e7 */
[----:B------:R-:W-:Y:S02]  /*1a050*/  LOP3.LUT P2, RZ, R232, 0x4, RZ, 0xc0, !PT ;  /* 0x00000004e8ff7812 */ /* 0x000fe4000784c0ff */
[----:B------:R-:W-:Y:S02]  /*1a060*/  LOP3.LUT R170, R0, R228, RZ, 0x3c, !PT ;  /* 0x000000e400aa7212 */ /* 0x000fe400078e3cff */
[-C--:B-1----:R-:W-:Y:S02]  /*1a070*/  IADD3 R6, P0, PT, R2, R11.reuse, RZ ;  /* 0x0000000b02067210 */ /* 0x082fe40007f1e0ff */
[----:B------:R-:W-:Y:S03]  /*1a080*/  SEL R224, R224, 0xffffffc0, !P2 ;  /* 0xffffffc0e0e07807 */ /* 0x000fe60005000000 */
[--C-:B------:R-:W-:Y:S01]  /*1a090*/  IMAD.X R7, R3, 0x1, R10.reuse, P0 ;  /* 0x0000000103077824 */ /* 0x100fe200000e060a */
[-C--:B---3--:R-:W-:Y:S04]  /*1a0a0*/  IADD3 R4, P0, PT, R6, R11.reuse, RZ ;  /* 0x0000000b06047210 */ /* 0x088fe80007f1e0ff */
[----:B------:R-:W-:Y:S01]  /*1a0b0*/  @!PT LDS RZ, [RZ] ;  /* 0x00000000fffff984 */ /* 0x000fe20000000800 */
[----:B------:R-:W-:Y:S01]  /*1a0c0*/  @!PT LDS RZ, [RZ] ;  /* 0x00000000fffff984 */ /* 0x000fe20000000800 */
[----:B------:R-:W-:Y:S01]  /*1a0d0*/  @!PT LDS RZ, [RZ] ;  /* 0x00000000fffff984 */ /* 0x000fe20000000800 */
[----:B------:R1:W-:Y:S01]  /*1a0e0*/  @!P1 LDGSTS.E.BYPASS.LTC128B.128 [R148+0xf000], desc[UR12][R6.64] ;  /* 0x0f00000006949fae */ /* 0x0003e2000b981a0c */
[--C-:B------:R-:W-:Y:S04]  /*1a0f0*/  IMAD.X R5, R7, 0x1, R10.reuse, P0 ;  /* 0x0000000107057824 */ /* 0x100fe800000e060a */
[----:B------:R-:W-:Y:S01]  /*1a100*/  @P1 STS.128 [R148+0xf000], RZ ;  /* 0x00f000ff94001388 */ /* 0x000fe20000000c00 */
[-C--:B----4-:R-:W-:Y:S04]  /*1a110*/  IADD3 R2, P0, PT, R4, R11.reuse, RZ ;  /* 0x0000000b04027210 */ /* 0x090fe80007f1e0ff */
[----:B------:R-:W-:Y:S01]  /*1a120*/  @!PT LDS RZ, [RZ] ;  /* 0x00000000fffff984 */ /* 0x000fe20000000800 */
[----:B------:R-:W-:Y:S01]  /*1a130*/  @!PT LDS RZ, [RZ] ;  /* 0x00000000fffff984 */ /* 0x000fe20000000800 */
[----:B------:R-:W-:Y:S01]  /*1a140*/  @!PT LDS RZ, [RZ] ;  /* 0x00000000fffff984 */ /* 0x000fe20000000800 */
[----:B------:R3:W-:Y:S01]  /*1a150*/  @!P1 LDGSTS.E.BYPASS.LTC128B.128 [R148+0xf800], desc[UR40][R4.64] ;  /* 0x0f80000004949fae */ /* 0x0007e2000b981a28 */
[--C-:B------:R-:W-:Y:S04]  /*1a160*/  IMAD.X R3, R5, 0x1, R10.reuse, P0 ;  /* 0x0000000105037824 */ /* 0x100fe800000e060a */
[----:B------:R-:W-:Y:S05]  /*1a170*/  @P1 STS.128 [R148+0xf800], RZ ;  /* 0x00f800ff94001388 */ /* 0x000fea0000000c00 */
[----:B------:R-:W-:Y:S01]  /*1a180*/  @!PT LDS RZ, [RZ] ;  /* 0x00000000fffff984 */ /* 0x000fe20000000800 */
[----:B------:R-:W-:Y:S01]  /*1a190*/  @!PT LDS RZ, [RZ] ;  /* 0x00000000fffff984 */ /* 0x000fe20000000800 */
[----:B------:R-:W-:Y:S01]  /*1a1a0*/  @!PT LDS RZ, [RZ] ;  /* 0x00000000fffff984 */ /* 0x000fe20000000800 */
[----:B------:R4:W-:Y:S05]  /*1a1b0*/  @!P1 LDGSTS.E.BYPASS.LTC128B.128 [R148+0x10000], desc[UR38][R2.64] ;  /* 0x1000000002949fae */ /* 0x0009ea000b981a26 */
[----:B------:R-:W-:Y:S01]  /*1a1c0*/  @P1 STS.128 [R148+0x10000], RZ ;  /* 0x010000ff94001388 */ /* 0x000fe20000000c00 */
[-C--:B-1----:R-:W-:Y:S05]  /*1a1d0*/  IADD3 R6, P0, PT, R2, R11.reuse, RZ ;  /* 0x0000000b02067210 */ /* 0x082fea0007f1e0ff */
[--C-:B------:R-:W-:Y:S01]  /*1a1e0*/  IMAD.X R7, R3, 0x1, R10.reuse, P0 ;  /* 0x0000000103077824 */ /* 0x100fe200000e060a */
[-C--:B---3--:R-:W-:Y:S04]  /*1a1f0*/  IADD3 R4, P0, PT, R6, R11.reuse, RZ ;  /* 0x0000000b06047210 */ /* 0x088fe80007f1e0ff */
[----:B------:R-:W-:Y:S01]  /*1a200*/  @!PT LDS RZ, [RZ] ;  /* 0x00000000fffff984 */ /* 0x000fe20000000800 */
[----:B------:R-:W-:Y:S01]  /*1a210*/  @!PT LDS RZ, [RZ] ;  /* 0x00000000fffff984 */ /* 0x000fe20000000800 */
[----:B------:R-:W-:Y:S01]  /*1a220*/  @!PT LDS RZ, [RZ] ;  /* 0x00000000fffff984 */ /* 0x000fe20000000800 */
[----:B------:R-:W-:Y:S01]  /*1a230*/  @!P1 LDGSTS.E.BYPASS.LTC128B.128 [R148+0x10800], desc[UR36][R6.64] ;  /* 0x1080000006949fae */ /* 0x000fe2000b981a24 */
[--C-:B------:R-:W-:Y:S04]  /*1a240*/  IMAD.X R5, R7, 0x1, R10.reuse, P0 ;  /* 0x0000000107057824 */ /* 0x100fe800000e060a */
[----:B------:R-:W-:Y:S01]  /*1a250*/  @P1 STS.128 [R148+0x10800], RZ ;  /* 0x010800ff94001388 */ /* 0x000fe20000000c00 */
[----:B------:R-:W-:Y:S01]  /*1a260*/  @!P1 IADD3 R8, P0, PT, R4, R11, RZ ;  /* 0x0000000b04089210 */ /* 0x000fe20007f1e0ff */
[----:B----4-:R-:W-:Y:S01]  /*1a270*/  VIADD R3, R172, UR8 ;  /* 0x00000008ac037c36 */ /* 0x010fe20008000000 */
[----:B------:R-:W-:Y:S02]  /*1a280*/  LOP3.LUT R2, R230, 0x200, R231, 0xf8, !PT ;  /* 0x00000200e6027812 */ /* 0x000fe400078ef8e7 */
[----:B------:R-:W-:Y:S01]  /*1a290*/  @!PT LDS RZ, [RZ] ;  /* 0x00000000fffff984 */ /* 0x000fe20000000800 */
[----:B------:R-:W-:Y:S01]  /*1a2a0*/  @!PT LDS RZ, [RZ] ;  /* 0x00000000fffff984 */ /* 0x000fe20000000800 */
[----:B------:R-:W-:Y:S01]  /*1a2b0*/  @!PT LDS RZ, [RZ] ;  /* 0x00000000fffff984 */ /* 0x000fe20000000800 */
[----:B------:R-:W-:Y:S01]  /*1a2c0*/  @!P1 LDGSTS.E.BYPASS.LTC128B.128 [R148+0x11000], desc[UR34][R4.64] ;  /* 0x1100000004949fae */ /* 0x000fe2000b981a22 */
[----:B------:R-:W-:Y:S01]  /*1a2d0*/  @!P1 IMAD.X R9, R5, 0x1, R10, P0 ;  /* 0x0000000105099824 */ /* 0x000fe200000e060a */
[----:B------:R-:W-:Y:S03]  /*1a2e0*/  LOP3.LUT R0, R2, R170, RZ, 0xfc, !PT ;  /* 0x000000aa02007212 */ /* 0x000fe600078efcff */
[----:B------:R-:W-:Y:S01]  /*1a2f0*/  @P1 STS.128 [R148+0x11000], RZ ;  /* 0x011000ff94001388 */ /* 0x000fe20000000c00 */
[----:B------:R-:W-:Y:S02]  /*1a300*/  LOP3.LUT P0, RZ, R232, 0x2, RZ, 0xc0, !PT ;  /* 0x00000002e8ff7812 */ /* 0x000fe4000780c0ff */
[----:B------:R-:W-:Y:S02]  /*1a310*/  LEA R2, R0, UR8, 0x1 ;  /* 0x0000000800027c11 */ /* 0x000fe4000f8e08ff */
[----:B------:R-:W-:Y:S01]  /*1a320*/  @!PT LDS RZ, [RZ] ;  /* 0x00000000fffff984 */ /* 0x000fe20000000800 */
[----:B------:R-:W-:Y:S01]  /*1a330*/  @!PT LDS RZ, [RZ] ;  /* 0x00000000fffff984 */ /* 0x000fe20000000800 */
[----:B------:R-:W-:Y:S01]  /*1a340*/  @!PT LDS RZ, [RZ] ;  /* 0x00000000fffff984 */ /* 0x000fe20000000800 */
[----:B------:R1:W-:Y:S01]  /*1a350*/  @!P1 LDGSTS.E.BYPASS.LTC128B.128 [R148+0x11800], desc[UR10][R8.64] ;  /* 0x1180000008949fae */ /* 0x0003e2000b981a0a */
[----:B------:R-:W-:Y:S02]  /*1a360*/  SEL R171, R171, 0xffffffe0, !P0 ;  /* 0xffffffe0abab7807 */ /* 0x000fe40004000000 */
[----:B------:R-:W-:Y:S02]  /*1a370*/  ISETP.NE.AND P0, PT, R240, RZ, PT ;  /* 0x000000fff000720c */ /* 0x000fe40003f05270 */
[----:B------:R-:W-:Y:S01]  /*1a380*/  @P1 STS.128 [R148+0x11800], RZ ;  /* 0x011800ff94001388 */ /* 0x000fe20000000c00 */
[C-C-:B------:R-:W-:Y:S04]  /*1a390*/  IMAD.IADD R176, R2.reuse, 0x1, R171.reuse ;  /* 0x0000000102b07824 */ /* 0x140fe800078e02ab */
[----:B------:R3:W-:Y:S01]  /*1a3a0*/  LDSM.16.M88.4 R128, [R2] ;  /* 0x000000000280783b */ /* 0x0007e20000000200 */
[C---:B------:R-:W-:Y:S04]  /*1a3b0*/  IMAD.IADD R0, R3.reuse, 0x1, R171 ;  /* 0x0000000103007824 */ /* 0x040fe800078e02ab */
[----:B------:R-:W-:Y:S05]  /*1a3c0*/  LDSM.16.M88.4 R16, [R172+UR8+0x2800] ;  /* 0x00280008ac10783b */ /* 0x000fea0008000200 */
[----:B------:R-:W-:Y:S05]  /*1a3d0*/  LDSM.16.M88.4 R24, [R172+UR8+0x3000] ;  /* 0x00300008ac18783b */ /* 0x000fea0008000200 */
[----:B------:R-:W-:Y:S05]  /*1a3e0*/  LDSM.16.M88.4 R32, [R172+UR8+0x3800] ;  /* 0x00380008ac20783b */ /* 0x000fea0008000200 */
[----:B-1----:R-:W1:Y:S01]  /*1a3f0*/  LDSM.16.M88.4 R8, [R172+UR8+0x2000] ;  /* 0x00200008ac08783b */ /* 0x002e620008000200 */
[--C-:B---3--:R-:W-:Y:S04]  /*1a400*/  IMAD.IADD R2, R2, 0x1, R224.reuse ;  /* 0x0000000102027824 */ /* 0x108fe800078e02e0 */
[----:B------:R-:W0:Y:S01]  /*1a410*/  LDGDEPBAR ;  /* 0x00000000000079af */ /* 0x000e220000000000 */
[----:B------:R-:W-:Y:S04]  /*1a420*/  IMAD.IADD R224, R3, 0x1, R224 ;  /* 0x0000000103e07824 */ /* 0x000fe800078e02e0 */
[----:B------:R-:W3:Y:S05]  /*1a430*/  LDSM.16.M88.4 R40, [R172+UR8+0x4000] ;  /* 0x00400008ac28783b */ /* 0x000eea0008000200 */
[----:B------:R-:W4:Y:S05]  /*1a440*/  LDSM.16.M88.4 R48, [R172+UR8+0x4800] ;  /* 0x00480008ac30783b */ /* 0x000f2a0008000200 */
[----:B------:R-:W5:Y:S05]  /*1a450*/  LDSM.16.M88.4 R56, [R172+UR8+0x5000] ;  /* 0x00500008ac38783b */ /* 0x000f6a0008000200 */
[----:B------:R-:W2:Y:S05]  /*1a460*/  LDSM.16.M88.4 R64, [R172+UR8+0x5800] ;  /* 0x00580008ac40783b */ /* 0x000eaa0008000200 */
[----:B------:R-:W2:Y:S05]  /*1a470*/  LDSM.16.M88.4 R72, [R172+UR8+0x6000] ;  /* 0x00600008ac48783b */ /* 0x000eaa0008000200 */
[----:B------:R-:W2:Y:S05]  /*1a480*/  LDSM.16.M88.4 R80, [R172+UR8+0x6800] ;  /* 0x00680008ac50783b */ /* 0x000eaa0008000200 */
[----:B------:R-:W2:Y:S01]  /*1a490*/  LDSM.16.M88.4 R88, [R172+UR8+0x7000] ;  /* 0x00700008ac58783b */ /* 0x000ea20008000200 */
[C---:B-1----:R-:W-:Y:S04]  /*1a4a0*/  HMMA.16816.F32.BF16 R4, R128.reuse, R8, RZ ;  /* 0x000000088004723c */ /* 0x042fe800000418ff */
[----:B------:R-:W1:Y:S04]  /*1a4b0*/  LDSM.16.M88.4 R96, [R172+UR8+0x7800] ;  /* 0x00780008ac60783b */ /* 0x000e680008000200 */
[C---:B------:R-:W-:Y:S01]  /*1a4c0*/  HMMA.16816.F32.BF16 R8, R128.reuse, R10, RZ ;  /* 0x0000000a8008723c */ /* 0x040fe200000418ff */
[----:B------:R-:W1:Y:S05]  /*1a4d0*/  LDSM.16.M88.4 R104, [R172+UR8+0x8000] ;  /* 0x00800008ac68783b */ /* 0x000e6a0008000200 */
[----:B------:R-:W1:Y:S02]  /*1a4e0*/  LDSM.16.M88.4 R112, [R172+UR8+0x8800] ;  /* 0x00880008ac70783b */ /* 0x000e640008000200 */
[C---:B------:R-:W-:Y:S03]  /*1a4f0*/  HMMA.16816.F32.BF16 R12, R128.reuse, R16, RZ ;  /* 0x00000010800c723c */ /* 0x040fe600000418ff */
[----:B------:R-:W1:Y:S05]  /*1a500*/  LDSM.16.M88.4 R120, [R172+UR8+0x9000] ;  /* 0x00900008ac78783b */ /* 0x000e6a0008000200 */
[C---:B------:R-:W-:Y:S01]  /*1a510*/  HMMA.16816.F32.BF16 R16, R128.reuse, R18, RZ ;  /* 0x000000128010723c */ /* 0x040fe200000418ff */
[----:B------:R-:W1:Y:S05]  /*1a520*/  LDSM.16.M88.4 R172, [R172+UR8+0x9800] ;  /* 0x00980008acac783b */ /* 0x000e6a0008000200 */
[----:B------:R-:W-:Y:S02]  /*1a530*/  LDSM.16.M88.4 R176, [R176] ;  /* 0x00000000b0b0783b */ /* 0x000fe40000000200 */
[C---:B------:R-:W-:Y:S03]  /*1a540*/  HMMA.16816.F32.BF16 R20, R128.reuse, R24, RZ ;  /* 0x000000188014723c */ /* 0x040fe600000418ff */
[----:B------:R-:W1:Y:S05]  /*1a550*/  LDSM.16.M88.4 R180, [R0+0x2000] ;  /* 0x0020000000b4783b */ /* 0x000e6a0000000200 */
        /* <DEDUP_REMOVED lines=8> */
[C---:B---3--:R-:W-:Y:S03]  /*1a5e0*/  HMMA.16816.F32.BF16 R36, R128.reuse, R40, RZ ;  /* 0x000000288024723c */ /* 0x048fe600000418ff */
[----:B------:R-:W3:Y:S05]  /*1a5f0*/  LDSM.16.M88.4 R204, [R0+0x5000] ;  /* 0x0050000000cc783b */ /* 0x000eea0000000200 */
[C---:B------:R-:W-:Y:S01]  /*1a600*/  HMMA.16816.F32.BF16 R40, R128.reuse, R42, RZ ;  /* 0x0000002a8028723c */ /* 0x040fe200000418ff */
[----:B------:R-:W3:Y:S07]  /*1a610*/  LDSM.16.M88.4 R208, [R0+0x5800] ;  /* 0x0058000000d0783b */ /* 0x000eee0000000200 */
[C---:B----4-:R-:W-:Y:S08]  /*1a620*/  HMMA.16816.F32.BF16 R44, R128.reuse, R48, RZ ;  /* 0x00000030802c723c */ /* 0x050ff000000418ff */
[C---:B------:R-:W-:Y:S08]  /*1a630*/  HMMA.16816.F32.BF16 R48, R128.reuse, R50, RZ ;  /* 0x000000328030723c */ /* 0x040ff000000418ff */
[C---:B-----5:R-:W-:Y:S08]  /*1a640*/  HMMA.16816.F32.BF16 R52, R128.reuse, R56, RZ ;  /* 0x000000388034723c */ /* 0x060ff000000418ff */
[C---:B------:R-:W-:Y:S08]  /*1a650*/  HMMA.16816.F32.BF16 R56, R128.reuse, R58, RZ ;  /* 0x0000003a8038723c */ /* 0x040ff000000418ff */
        /* <DEDUP_REMOVED lines=37> */
[C---:B---3--:R-:W-:Y:S08]  /*1a8b0*/  HMMA.16816.F32.BF16 R52, R176.reuse, R204, R52 ;  /* 0x000000ccb034723c */ /* 0x048ff00000041834 */
        /* <DEDUP_REMOVED lines=11> */
[C---:B----4-:R-:W-:Y:S08]  /*1a970*/  HMMA.16816.F32.BF16 R84, R176.reuse, R184, R84 ;  /* 0x000000b8b054723c */ /* 0x050ff00000041854 */
[C---:B------:R-:W-:Y:S01]  /*1a980*/  HMMA.16816.F32.BF16 R88, R176.reuse, R186, R88 ;  /* 0x000000bab058723c */ /* 0x040fe20000041858 */
[----:B------:R-:W3:Y:S07]  /*1a990*/  LDSM.16.M88.4 R184, [R224+0x3000] ;  /* 0x00300000e0b8783b */ /* 0x000eee0000000200 */
[C---:B-----5:R-:W-:Y:S08]  /*1a9a0*/  HMMA.16816.F32.BF16 R92, R176.reuse, R188, R92 ;  /* 0x000000bcb05c723c */ /* 0x060ff0000004185c */
[C---:B------:R-:W-:Y:S01]  /*1a9b0*/  HMMA.16816.F32.BF16 R96, R176.reuse, R190, R96 ;  /* 0x000000beb060723c */ /* 0x040fe20000041860 */
[----:B------:R-:W4:Y:S07]  /*1a9c0*/  LDSM.16.M88.4 R188, [R224+0x3800] ;  /* 0x00380000e0bc783b */ /* 0x000f2e0000000200 */
        /* <DEDUP_REMOVED lines=12> */
[----:B------:R-:W5:Y:S02]  /*1aa90*/  LDSM.16.M88.4 R176, [R224+0x4800] ;  /* 0x00480000e0b0783b */ /* 0x000f640000000200 */
        /* <DEDUP_REMOVED lines=9> */
[C---:B----4-:R-:W-:Y:S03]  /*1ab30*/  HMMA.16816.F32.BF16 R28, R204.reuse, R188, R28 ;  /* 0x000000bccc1c723c */ /* 0x050fe6000004181c */
[C---:B------:R-:W-:Y:S05]  /*1ab40*/  IMAD.IADD R188, R171.reuse, 0x1, R2 ;  /* 0x00000001abbc7824 */ /* 0x040fea00078e0202 */
[C---:B------:R-:W-:Y:S01]  /*1ab50*/  HMMA.16816.F32.BF16 R32, R204.reuse, R190, R32 ;  /* 0x000000becc20723c */ /* 0x040fe20000041820 */
[----:B------:R-:W-:Y:S07]  /*1ab60*/  LDSM.16.M88.4 R188, [R188] ;  /* 0x00000000bcbc783b */ /* 0x000fee0000000200 */
[C---:B-1----:R-:W-:Y:S08]  /*1ab70*/  HMMA.16816.F32.BF16 R36, R204.reuse, R172, R36 ;  /* 0x000000accc24723c */ /* 0x042ff00000041824 */
[C---:B------:R-:W-:Y:S01]  /*1ab80*/  HMMA.16816.F32.BF16 R40, R204.reuse, R174, R40 ;  /* 0x000000aecc28723c */ /* 0x040fe20000041828 */
[----:B------:R-:W1:Y:S07]  /*1ab90*/  LDSM.16.M88.4 R172, [R224+0x8000] ;  /* 0x00800000e0ac783b */ /* 0x000e6e0000000200 */
[C---:B-----5:R-:W-:Y:S08]  /*1aba0*/  HMMA.16816.F32.BF16 R44, R204.reuse, R176, R44 ;  /* 0x000000b0cc2c723c */ /* 0x060ff0000004182c */
        /* <DEDUP_REMOVED lines=17> */
[----:B---3--:R-:W-:Y:S05]  /*1acc0*/  IMAD.IADD R224, R171, 0x1, R224 ;  /* 0x00000001abe07824 */ /* 0x008fea00078e02e0 */
        /* <DEDUP_REMOVED lines=60> */
[----:B------:R-:W-:Y:S01]  /*1b090*/  BSSY.RECONVERGENT B0, `(.L_x_1166) ;  /* 0x000004f000007945 */ /* 0x000fe20003800200 */
[----:B------:R-:W-:Y:S02]  /*1b0a0*/  IMAD.SHL.U32 R179, R234, 0x10, RZ ;  /* 0x00000010eab37824 */ /* 0x000fe400078e00ff */
        /* <DEDUP_REMOVED lines=30> */
[C---:B------:R-:W-:Y:S04]  /*1b290*/  IMAD.HI.U32 R172, R173.reuse, R174, RZ ;  /* 0x000000aeadac7227 */ /* 0x040fe800078e00ff */
[----:B------:R-:W-:Y:S04]  /*1b2a0*/  IMAD.HI.U32 R149, R173, R175, RZ ;  /* 0x000000afad957227 */ /* 0x000fe800078e00ff */
[-C--:B------:R-:W-:Y:S02]  /*1b2b0*/  IMAD R174, R172, R176.reuse, R174 ;  /* 0x000000b0acae7224 */ /* 0x080fe400078e02ae */
[C---:B------:R-:W-:Y:S03]  /*1b2c0*/  IMAD R173, R149.reuse, R176, R175 ;  /* 0x000000b095ad7224 */ /* 0x040fe600078e02af */
[C---:B------:R-:W-:Y:S02]  /*1b2d0*/  ISETP.GT.U32.AND P3, PT, R2.reuse, R174, PT ;  /* 0x000000ae0200720c */ /* 0x040fe40003f64070 */
[----:B------:R-:W-:Y:S11]  /*1b2e0*/  ISETP.GT.U32.AND P0, PT, R2, R173, PT ;  /* 0x000000ad0200720c */ /* 0x000ff60003f04070 */
[--C-:B------:R-:W-:Y:S02]  /*1b2f0*/  @!P3 IMAD.IADD R174, R174, 0x1, -R2.reuse ;  /* 0x00000001aeaeb824 */ /* 0x100fe400078e0a02 */
[----:B------:R-:W-:Y:S01]  /*1b300*/  @!P0 IADD3 R149, PT, PT, R149, 0x1, RZ ;  /* 0x0000000195958810 */ /* 0x000fe20007ffe0ff */
[----:B------:R-:W-:Y:S01]  /*1b310*/  @!P0 IMAD.IADD R173, R173, 0x1, -R2 ;  /* 0x00000001adad8824 */ /* 0x000fe200078e0a02 */
[----:B------:R-:W-:Y:S01]  /*1b320*/  ISETP.GE.AND P0, PT, R177, RZ, PT ;  /* 0x000000ffb100720c */ /* 0x000fe20003f06270 */
[----:B------:R-:W-:Y:S01]  /*1b330*/  @!P3 VIADD R172, R172, 0x1 ;  /* 0x00000001acacb836 */ /* 0x000fe20000000000 */
[-C--:B------:R-:W-:Y:S02]  /*1b340*/  ISETP.GE.U32.AND P4, PT, R174, R2.reuse, PT ;  /* 0x00000002ae00720c */ /* 0x080fe40003f86070 */
[----:B------:R-:W-:Y:S02]  /*1b350*/  ISETP.GE.U32.AND P6, PT, R173, R2, PT ;  /* 0x00000002ad00720c */ /* 0x000fe40003fc6070 */
[----:B------:R-:W-:Y:S02]  /*1b360*/  P2R R2, PR, RZ, 0x10 ;  /* 0x00000010ff027803 */ /* 0x000fe40000000000 */
[----:B------:R-:W-:Y:S02]  /*1b370*/  ISETP.GE.AND P4, PT, R178, RZ, PT ;  /* 0x000000ffb200720c */ /* 0x000fe40003f86270 */
[----:B------:R-:W-:Y:S02]  /*1b380*/  ISETP.NE.AND P3, PT, R2, RZ, PT ;  /* 0x000000ff0200720c */ /* 0x000fe40003f65270 */
[----:B------:R-:W-:Y:S05]  /*1b390*/  LOP3.LUT R2, RZ, R3, RZ, 0x33, !PT ;  /* 0x00000003ff027212 */ /* 0x000fea00078e33ff */
[----:B------:R-:W-:Y:S05]  /*1b3a0*/  @P6 VIADD R149, R149, 0x1 ;  /* 0x0000000195956836 */ /* 0x000fea0000000000 */
[----:B------:R-:W-:Y:S01]  /*1b3b0*/  @!P4 IADD3 R149, PT, PT, -R149, RZ, RZ ;  /* 0x000000ff9595c210 */ /* 0x000fe20007ffe1ff */
[----:B------:R-:W-:Y:S01]  /*1b3c0*/  @P3 VIADD R172, R172, 0x1 ;  /* 0x00000001acac3836 */ /* 0x000fe20000000000 */
[----:B------:R-:W-:Y:S03]  /*1b3d0*/  ISETP.NE.AND P3, PT, R3, RZ, PT ;  /* 0x000000ff0300720c */ /* 0x000fe60003f65270 */
[----:B------:R-:W-:Y:S01]  /*1b3e0*/  @!P0 IMAD.MOV R172, RZ, RZ, -R172 ;  /* 0x000000ffffac8224 */ /* 0x000fe200078e0aac */
[C---:B------:R-:W-:Y:S04]  /*1b3f0*/  SEL R149, R2.reuse, R149, !P3 ;  /* 0x0000009502957207 */ /* 0x040fe80005800000 */
        /* <DEDUP_REMOVED lines=24> */
.L_x_1167:
[----:B------:R-:W-:Y:S05]  /*1b580*/  BSYNC.RECONVERGENT B0 ;  /* 0x0000000000007941 */ /* 0x000fea0003800200 */
.L_x_1166:
[----:B------:R-:W-:Y:S01]  /*1b590*/  @!P1 IMAD.MOV.U32 R172, RZ, RZ, R245 ;  /* 0x000000ffffac9224 */ /* 0x000fe200078e00f5 */
[C---:B------:R-:W-:Y:S01]  /*1b5a0*/  LEA R2, P0, R179.reuse, R245, 0x1 ;  /* 0x000000f5b3027211 */ /* 0x040fe200078008ff */
[----:B------:R-:W-:Y:S01]  /*1b5b0*/  @!P1 IMAD.MOV.U32 R173, RZ, RZ, R244 ;  /* 0x000000ffffad9224 */ /* 0x000fe200078e00f4 */
[----:B------:R-:W-:Y:S02]  /*1b5c0*/  SHF.L.U64.HI R3, R234, 0x4, R235 ;  /* 0x00000004ea037819 */ /* 0x000fe400000102eb */
[----:B------:R-:W-:Y:S02]  /*1b5d0*/  IADD3 R176, P3, PT, R0, R2, RZ ;  /* 0x0000000200b07210 */ /* 0x000fe40007f7e0ff */
[----:B------:R-:W-:Y:S01]  /*1b5e0*/  @!PT LDS RZ, [RZ] ;  /* 0x00000000fffff984 */ /* 0x000fe20000000800 */
[----:B------:R-:W-:Y:S01]  /*1b5f0*/  @!PT LDS RZ, [RZ] ;  /* 0x00000000fffff984 */ /* 0x000fe20000000800 */
[----:B------:R-:W-:Y:S01]  /*1b600*/  @!PT LDS RZ, [RZ] ;  /* 0x00000000fffff984 */ /* 0x000fe20000000800 */
[----:B------:R1:W-:Y:S01]  /*1b610*/  @!P1 LDGSTS.E.BYPASS.LTC128B.128 [R148+0x2000], desc[UR4][R172.64] ;  /* 0x02000000ac949fae */ /* 0x0003e2000b981a04 */
[----:B------:R-:W-:Y:S02]  /*1b620*/  LEA.HI.X R3, R179, R244, R3, 0x1, P0 ;  /* 0x000000f4b3037211 */ /* 0x000fe400000f0c03 */
[-C--:B------:R-:W-:Y:S01]  /*1b630*/  IADD3 R174, P0, PT, R176, R0.reuse, RZ ;  /* 0x00000000b0ae7210 */ /* 0x080fe20007f1e0ff */
[----:B------:R2:W-:Y:S01]  /*1b640*/  @P1 STS.128 [R148+0x2000], RZ ;  /* 0x002000ff94001388 */ /* 0x0005e20000000c00 */
[----:B------:R-:W-:Y:S03]  /*1b650*/  SHF.L.U64.HI R149, R234, 0x5, R235 ;  /* 0x00000005ea957819 */ /* 0x000fe600000102eb */
[----:B------:R-:W-:Y:S01]  /*1b660*/  @!PT LDS RZ, [RZ] ;  /* 0x00000000fffff984 */ /* 0x000fe20000000800 */
[----:B------:R-:W-:Y:S01]  /*1b670*/  @!PT LDS RZ, [RZ] ;  /* 0x00000000fffff984 */ /* 0x000fe20000000800 */
[----:B------:R-:W-:Y:S01]  /*1b680*/  @!PT LDS RZ, [RZ] ;  /* 0x00000000fffff984 */ /* 0x000fe20000000800 */
[----:B------:R3:W-:Y:S02]  /*1b690*/  @!P1 LDGSTS.E.BYPASS.LTC128B.128 [R148+0x2800], desc[UR4][R2.64] ;  /* 0x0280000002949fae */ /* 0x0007e4000b981a04 */
[----:B------:R-:W-:Y:S02]  /*1b6a0*/  IMAD.X R177, R149, 0x1, R3, P3 ;  /* 0x0000000195b17824 */ /* 0x000fe400018e0603 */
[----:B------:R2:W-:Y:S02]  /*1b6b0*/  @P1 STS.128 [R148+0x2800], RZ ;  /* 0x002800ff94001388 */ /* 0x0005e40000000c00 */
[--C-:B------:R-:W-:Y:S02]  /*1b6c0*/  IMAD.X R175, R177, 0x1, R149.reuse, P0 ;  /* 0x00000001b1af7824 */ /* 0x100fe400000e0695 */
        /* <DEDUP_REMOVED lines=9> */
[-C--:B-1----:R-:W-:Y:S03]  /*1b760*/  IADD3 R172, P3, PT, R174, R0.reuse, RZ ;  /* 0x00000000aeac7210 */ /* 0x082fe60007f7e0ff */
[----:B------:R2:W-:Y:S02]  /*1b770*/  @P1 STS.128 [R148+0x3800], RZ ;  /* 0x003800ff94001388 */ /* 0x0005e40000000c00 */
[--C-:B------:R-:W-:Y:S01]  /*1b780*/  IMAD.X R173, R175, 0x1, R149.reuse, P3 ;  /* 0x00000001afad7824 */ /* 0x100fe200018e0695 */
[-C--:B---3--:R-:W-:Y:S04]  /*1b790*/  IADD3 R2, P0, PT, R172, R0.reuse, RZ ;  /* 0x00000000ac027210 */ /* 0x088fe80007f1e0ff */
[----:B------:R-:W-:Y:S01]  /*1b7a0*/  @!PT LDS RZ, [RZ] ;  /* 0x00000000fffff984 */ /* 0x000fe20000000800 */
[----:B------:R-:W-:Y:S01]  /*1b7b0*/  @!PT LDS RZ, [RZ] ;  /* 0x00000000fffff984 */ /* 0x000fe20000000800 */
[----:B------:R-:W-:Y:S01]  /*1b7c0*/  @!PT LDS RZ, [RZ] ;  /* 0x00000000fffff984 */ /* 0x000fe20000000800 */
[----:B------:R1:W-:Y:S01]  /*1b7d0*/  @!P1 LDGSTS.E.BYPASS.LTC128B.128 [R148+0x4000], desc[UR4][R172.64] ;  /* 0x04000000ac949fae */ /* 0x0003e2000b981a04 */
[-C--:B------:R-:W-:Y:S01]  /*1b7e0*/  IADD3 R184, P3, PT, R2, R0.reuse, RZ ;  /* 0x0000000002b87210 */ /* 0x080fe20007f7e0ff */
[--C-:B------:R-:W-:Y:S02]  /*1b7f0*/  IMAD.X R3, R173, 0x1, R149.reuse, P0 ;  /* 0x00000001ad037824 */ /* 0x100fe400000e0695 */
[----:B------:R2:W-:Y:S01]  /*1b800*/  @P1 STS.128 [R148+0x4000], RZ ;  /* 0x004000ff94001388 */ /* 0x0005e20000000c00 */
[-C--:B------:R-:W-:Y:S01]  /*1b810*/  IADD3 R182, P0, PT, R184, R0.reuse, RZ ;  /* 0x00000000b8b67210 */ /* 0x080fe20007f1e0ff */
[--C-:B------:R-:W-:Y:S02]  /*1b820*/  IMAD.X R185, R3, 0x1, R149.reuse, P3 ;  /* 0x0000000103b97824 */ /* 0x100fe400018e0695 */
        /* <DEDUP_REMOVED lines=12> */
[----:B------:R-:W-:Y:S01]  /*1b8f0*/  @!P1 LDGSTS.E.BYPASS.LTC128B.128 [R148+0x5000], desc[UR4][R184.64] ;  /* 0x05000000b8949fae */ /* 0x000fe2000b981a04 */
[-C--:B------:R-:W-:Y:S01]  /*1b900*/  IADD3 R178, P3, PT, R186, R0.reuse, RZ ;  /* 0x00000000bab27210 */ /* 0x080fe20007f7e0ff */
[--C-:B------:R-:W-:Y:S02]  /*1b910*/  IMAD.X R187, R181, 0x1, R149.reuse, P0 ;  /* 0x00000001b5bb7824 */ /* 0x100fe400000e0695 */
[----:B------:R2:W-:Y:S01]  /*1b920*/  @P1 STS.128 [R148+0x5000], RZ ;  /* 0x005000ff94001388 */ /* 0x0005e20000000c00 */
[-C--:B----4-:R-:W-:Y:S01]  /*1b930*/  IADD3 R176, P0, PT, R178, R0.reuse, RZ ;  /* 0x00000000b2b07210 */ /* 0x090fe20007f1e0ff */
[--C-:B------:R-:W-:Y:S02]  /*1b940*/  IMAD.X R179, R187, 0x1, R149.reuse, P3 ;  /* 0x00000001bbb37824 */ /* 0x100fe400018e0695 */
[----:B------:R-:W-:Y:S01]  /*1b950*/  @!PT LDS RZ, [RZ] ;  /* 0x00000000fffff984 */ /* 0x000fe20000000800 */
[----:B------:R-:W-:Y:S01]  /*1b960*/  @!PT LDS RZ, [RZ] ;  /* 0x00000000fffff984 */ /* 0x000fe20000000800 */
[----:B------:R-:W-:Y:S01]  /*1b970*/  @!PT LDS RZ, [RZ] ;  /* 0x00000000fffff984 */ /* 0x000fe20000000800 */
[----:B------:R-:W-:Y:S01]  /*1b980*/  @!P1 LDGSTS.E.BYPASS.LTC128B.128 [R148+0x5800], desc[UR4][R182.64] ;  /* 0x05800000b6949fae */ /* 0x000fe2000b981a04 */
[-C--:B-----5:R-:W-:Y:S01]  /*1b990*/  IADD3 R174, P3, PT, R176, R0.reuse, RZ ;  /* 0x00000000b0ae7210 */ /* 0x0a0fe20007f7e0ff */
[--C-:B------:R-:W-:Y:S02]  /*1b9a0*/  IMAD.X R177, R179, 0x1, R149.reuse, P0 ;  /* 0x00000001b3b17824 */ /* 0x100fe400000e0695 */
[----:B------:R2:W-:Y:S01]  /*1b9b0*/  @P1 STS.128 [R148+0x5800], RZ ;  /* 0x005800ff94001388 */ /* 0x0005e20000000c00 */
[-C--:B-1----:R-:W-:Y:S01]  /*1b9c0*/  IADD3 R172, P0, PT, R174, R0.reuse, RZ ;  /* 0x00000000aeac7210 */ /* 0x082fe20007f1e0ff */
[--C-:B------:R-:W-:Y:S02]  /*1b9d0*/  IMAD.X R175, R177, 0x1, R149.reuse, P3 ;  /* 0x00000001b1af7824 */ /* 0x100fe400018e0695 */
[----:B------:R-:W-:Y:S01]  /*1b9e0*/  @!PT LDS RZ, [RZ] ;  /* 0x00000000fffff984 */ /* 0x000fe20000000800 */
[----:B------:R-:W-:Y:S01]  /*1b9f0*/  @!PT LDS RZ, [RZ] ;  /* 0x00000000fffff984 */ /* 0x000fe20000000800 */
[----:B------:R-:W-:Y:S01]  /*1ba00*/  @!PT LDS RZ, [RZ] ;  /* 0x00000000fffff984 */ /* 0x000fe20000000800 */
[----:B------:R1:W-:Y:S02]  /*1ba10*/  @!P1 LDGSTS.E.BYPASS.LTC128B.128 [R148+0x6000], desc[UR4][R180.64] ;  /* 0x06000000b4949fae */ /* 0x0003e4000b981a04 */
[--C-:B------:R-:W-:Y:S02]  /*1ba20*/  IMAD.X R173, R175, 0x1, R149.reuse, P0 ;  /* 0x00000001afad7824 */ /* 0x100fe400000e0695 */
[----:B------:R2:W-:Y:S01]  /*1ba30*/  @P1 STS.128 [R148+0x6000], RZ ;  /* 0x006000ff94001388 */ /* 0x0005e20000000c00 */
[-C--:B---3--:R-:W-:Y:S03]  /*1ba40*/  IADD3 R2, P3, PT, R172, R0.reuse, RZ ;  /* 0x00000000ac027210 */ /* 0x088fe60007f7e0ff */
[----:B------:R-:W-:Y:S01]  /*1ba50*/  @!PT LDS RZ, [RZ] ;  /* 0x00000000fffff984 */ /* 0x000fe20000000800 */
[----:B------:R-:W-:Y:S01]  /*1ba60*/  @!PT LDS RZ, [RZ] ;  /* 0x00000000fffff984 */ /* 0x000fe20000000800 */
[----:B------:R-:W-:Y:S01]  /*1ba70*/  @!PT LDS RZ, [RZ] ;  /* 0x00000000fffff984 */ /* 0x000fe20000000800 */
[----:B------:R2:W-:Y:S02]  /*1ba80*/  @!P1 LDGSTS.E.BYPASS.LTC128B.128 [R148+0x6800], desc[UR4][R186.64] ;  /* 0x06800000ba949fae */ /* 0x0005e4000b981a04 */
[--C-:B------:R-:W-:Y:S02]  /*1ba90*/  IMAD.X R3, R173, 0x1, R149.reuse, P3 ;  /* 0x00000001ad037824 */ /* 0x100fe400018e0695 */
        /* <DEDUP_REMOVED lines=10> */
[----:B-1----:R-:W-:Y:S03]  /*1bb40*/  @!P1 IADD3 R180, P0, PT, R2, R0, RZ ;  /* 0x0000000002b49210 */ /* 0x002fe60007f1e0ff */
[----:B------:R2:W-:Y:S04]  /*1bb50*/  @P1 STS.128 [R148+0x7800], RZ ;  /* 0x007800ff94001388 */ /* 0x0005e80000000c00 */
[----:B------:R-:W-:Y:S01]  /*1bb60*/  @!PT LDS RZ, [RZ] ;  /* 0x00000000fffff984 */ /* 0x000fe20000000800 */
[----:B------:R-:W-:Y:S01]  /*1bb70*/  @!PT LDS RZ, [RZ] ;  /* 0x00000000fffff984 */ /* 0x000fe20000000800 */
[----:B------:R-:W-:Y:S01]  /*1bb80*/  @!PT LDS RZ, [RZ] ;  /* 0x00000000fffff984 */ /* 0x000fe20000000800 */
[----:B------:R2:W-:Y:S01]  /*1bb90*/  @!P1 LDGSTS.E.BYPASS.LTC128B.128 [R148+0x8000], desc[UR4][R174.64] ;  /* 0x08000000ae949fae */ /* 0x0005e2000b981a04 */
[----:B------:R-:W-:Y:S03]  /*1bba0*/  @!P1 IMAD.X R181, R3, 0x1, R149, P0 ;  /* 0x0000000103b59824 */ /* 0x000fe600000e0695 */
        /* <DEDUP_REMOVED lines=17> */
.L_x_1165:
[----:B------:R-:W-:Y:S05]  /*1bcc0*/  BSYNC.RECONVERGENT B1 ;  /* 0x0000000000017941 */ /* 0x000fea0003800200 */
.L_x_1164:
        /* <DEDUP_REMOVED lines=68> */
[----:B------:R-:W-:Y:S05]  /*1c110*/  LEA R170, R170, UR8, 0x1 ;  /* 0x00000008aaaa7c11 */ /* 0x000fea000f8e08ff */
        /* <DEDUP_REMOVED lines=703> */
.L_x_1161:
[----:B------:R-:W1:Y:S01]  /*1ed10*/  LDC.64 R38, c[0x0][0x358] ;  /* 0x0000d600ff267b82 */ /* 0x000e620000000a00 */
[----:B------:R-:W-:Y:S01]  /*1ed20*/  IMAD.MOV.U32 R7, RZ, RZ, 0x20 ;  /* 0x00000020ff077424 */ /* 0x000fe200078e00ff */
[----:B-1----:R-:W-:Y:S02]  /*1ed30*/  R2UR UR4, R38 ;  /* 0x00000000260472ca */ /* 0x002fe400000e0000 */
[----:B------:R-:W-:-:S13]  /*1ed40*/  R2UR UR5, R39 ;  /* 0x00000000270572ca */ /* 0x000fda00000e0000 */
[----:B------:R1:W5:Y:S01]  /*1ed50*/  LD.E R24, desc[UR4][R168.64+0xd8] ;  /* 0x0000d804a8187980 */ /* 0x000362000c101900 */
[----:B------:R-:W-:-:S03]  /*1ed60*/  UMOV UR4, 0xffffffff ;  /* 0xffffffff00047882 */ /* 0x000fc60000000000 */
        /* <DEDUP_REMOVED lines=8> */
.L_x_1182:
[----:B------:R-:W3:Y:S01]  /*1edf0*/  MUFU.RCP R0, R22 ;  /* 0x0000001600007308 */ /* 0x000ee20000001000 */
[----:B------:R-:W-:Y:S01]  /*1ee00*/  FSETP.NE.FTZ.AND P6, PT, R22, RZ, PT ;  /* 0x000000ff1600720b */ /* 0x000fe20003fd5000 */
[----:B----4-:R-:W-:Y:S01]  /*1ee10*/  FADD.FTZ R23, R2, R3 ;  /* 0x0000000302177221 */ /* 0x010fe20000010000 */
[C---:B------:R-:W-:Y:S01]  /*1ee20*/  IMAD.SHL.U32 R4, R232.reuse, 0x10, RZ ;  /* 0x00000010e8047824 */ /* 0x040fe200078e00ff */
[----:B------:R-:W-:Y:S01]  /*1ee30*/  MOV R21, 0x10 ;  /* 0x0000001000157802 */ /* 0x000fe20000000f00 */
[----:B------:R-:W-:Y:S01]  /*1ee40*/  IMAD.SHL.U32 R3, R232, 0x2, RZ ;  /* 0x00000002e8037824 */ /* 0x000fe200078e00ff */
[----:B------:R-:W-:Y:S02]  /*1ee50*/  R2UR UR4, R38 ;  /* 0x00000000260472ca */ /* 0x000fe400000e0000 */
[----:B------:R-:W-:Y:S02]  /*1ee60*/  LOP3.LUT R4, R4, 0x1c0, RZ, 0xc0, !PT ;  /* 0x000001c004047812 */ /* 0x000fe400078ec0ff */
[----:B------:R-:W-:-:S02]  /*1ee70*/  FSETP.NE.FTZ.AND P5, PT, R23, RZ, PT ;  /* 0x000000ff1700720b */ /* 0x000fc40003fb5000 */
[--C-:B------:R-:W-:Y:S02]  /*1ee80*/  LOP3.LUT R230, R230, 0x6, R3.reuse, 0xf8, !PT ;  /* 0x00000006e6e67812 */ /* 0x100fe400078ef803 */
        /* <DEDUP_REMOVED lines=42> */
[----:B------:R-:W-:Y:S02]  /*1f130*/  LEA R2, R2, UR8, 0x1 ;  /* 0x0000000802027c11 */ /* 0x000fe4000f8e08ff */
[----:B------:R-:W-:Y:S02]  /*1f140*/  F2FP.BF16.F32.PACK_AB R4, R4, R154 ;  /* 0x0000009a0404723e */ /* 0x000fe400000010ff */
[----:B------:R-:W-:Y:S01]  /*1f150*/  F2FP.BF16.F32.PACK_AB R11, R11, R158 ;  /* 0x0000009e0b0b723e */ /* 0x000fe200000010ff */
[----:B------:R2:W-:Y:S01]  /*1f160*/  STS [R2], R0 ;  /* 0x0000000002007388 */ /* 0x0005e20000000800 */
[--C-:B------:R-:W-:Y:S01]  /*1f170*/  IMAD.IADD R3, R7, 0x1, R2.reuse ;  /* 0x0000000107037824 */ /* 0x100fe200078e0202 */
[----:B------:R-:W-:Y:S01]  /*1f180*/  F2FP.BF16.F32.PACK_AB R10, R10, R132 ;  /* 0x000000840a0a723e */ /* 0x000fe200000010ff */
[----:B------:R-:W-:Y:S01]  /*1f190*/  IMAD.IADD R6, R21, 0x1, R2 ;  /* 0x0000000115067824 */ /* 0x000fe200078e0202 */
[----:B------:R-:W-:Y:S01]  /*1f1a0*/  F2FP.BF16.F32.PACK_AB R9, R9, R134 ;  /* 0x000000860909723e */ /* 0x000fe200000010ff */
[----:B------:R3:W-:Y:S01]  /*1f1b0*/  STS [R2+0x400], R4 ;  /* 0x0004000402007388 */ /* 0x0007e20000000800 */
[----:B------:R-:W-:-:S02]  /*1f1c0*/  F2FP.BF16.F32.PACK_AB R8, R8, R136 ;  /* 0x000000880808723e */ /* 0x000fc400000010ff */
[----:B------:R-:W-:Y:S01]  /*1f1d0*/  F2FP.BF16.F32.PACK_AB R14, R14, R138 ;  /* 0x0000008a0e0e723e */ /* 0x000fe200000010ff */
[----:B------:R-:W-:Y:S01]  /*1f1e0*/  STS [R6], R5 ;  /* 0x0000000506007388 */ /* 0x000fe20000000800 */
[----:B------:R-:W-:Y:S02]  /*1f1f0*/  R2UR UR5, R39 ;  /* 0x00000000270572ca */ /* 0x000fe400000e0000 */
[----:B------:R-:W-:Y:S01]  /*1f200*/  F2FP.BF16.F32.PACK_AB R13, R13, R140 ;  /* 0x0000008c0d0d723e */ /* 0x000fe200000010ff */
[----:B------:R-:W-:Y:S01]  /*1f210*/  STS [R6+0x400], R11 ;  /* 0x0004000b06007388 */ /* 0x000fe20000000800 */
[----:B------:R-:W-:Y:S02]  /*1f220*/  F2FP.BF16.F32.PACK_AB R12, R12, R142 ;  /* 0x0000008e0c0c723e */ /* 0x000fe400000010ff */
[----:B------:R-:W-:Y:S01]  /*1f230*/  F2FP.BF16.F32.PACK_AB R20, R20, R144 ;  /* 0x000000901414723e */ /* 0x000fe200000010ff */
[----:B------:R-:W-:Y:S01]  /*1f240*/  STS [R3], R10 ;  /* 0x0000000a03007388 */ /* 0x000fe20000000800 */
[----:B------:R-:W-:-:S02]  /*1f250*/  F2FP.BF16.F32.PACK_AB R19, R19, R146 ;  /* 0x000000921313723e */ /* 0x000fc400000010ff */
[----:B------:R-:W-:Y:S01]  /*1f260*/  F2FP.BF16.F32.PACK_AB R18, R18, R160 ;  /* 0x000000a01212723e */ /* 0x000fe200000010ff */
[----:B------:R4:W-:Y:S01]  /*1f270*/  STS [R3+0x400], R9 ;  /* 0x0004000903007388 */ /* 0x0009e20000000800 */
[----:B------:R-:W-:Y:S02]  /*1f280*/  F2FP.BF16.F32.PACK_AB R17, R17, R162 ;  /* 0x000000a21111723e */ /* 0x000fe400000010ff */
[----:B------:R-:W-:Y:S02]  /*1f290*/  F2FP.BF16.F32.PACK_AB R16, R16, R164 ;  /* 0x000000a41010723e */ /* 0x000fe400000010ff */
[C---:B--2---:R-:W-:Y:S01]  /*1f2a0*/  IADD3 R0, PT, PT, R2.reuse, 0x40, RZ ;  /* 0x0000004002007810 */ /* 0x044fe20007ffe0ff */
[----:B------:R-:W-:Y:S01]  /*1f2b0*/  @P4 VIADD R0, R2, 0xffffffc0 ;  /* 0xffffffc002004836 */ /* 0x000fe20000000000 */
[----:B------:R-:W-:Y:S01]  /*1f2c0*/  F2FP.BF16.F32.PACK_AB R15, R15, R166 ;  /* 0x000000a60f0f723e */ /* 0x000fe200000010ff */
[----:B---3--:R-:W-:-:S03]  /*1f2d0*/  IMAD.IADD R4, R21, 0x1, R3 ;  /* 0x0000000115047824 */ /* 0x008fc600078e0203 */
[----:B------:R-:W-:Y:S02]  /*1f2e0*/  IADD3 R2, PT, PT, R7, R0, RZ ;  /* 0x0000000007027210 */ /* 0x000fe40007ffe0ff */
[----:B------:R-:W-:Y:S04]  /*1f2f0*/  STS [R4], R8 ;  /* 0x0000000804007388 */ /* 0x000fe80000000800 */
[----:B------:R-:W-:Y:S04]  /*1f300*/  STS [R4+0x400], R14 ;  /* 0x0004000e04007388 */ /* 0x000fe80000000800 */
[----:B------:R-:W-:Y:S01]  /*1f310*/  STS [R0], R13 ;  /* 0x0000000d00007388 */ /* 0x000fe20000000800 */
[----:B----4-:R-:W-:-:S03]  /*1f320*/  IMAD.IADD R3, R21, 0x1, R0 ;  /* 0x0000000115037824 */ /* 0x010fc600078e0200 */
[----:B------:R2:W-:Y:S04]  /*1f330*/  STS [R0+0x400], R12 ;  /* 0x0004000c00007388 */ /* 0x0005e80000000800 */
[----:B------:R-:W-:Y:S04]  /*1f340*/  STS [R3], R20 ;  /* 0x0000001403007388 */ /* 0x000fe80000000800 */
[----:B------:R-:W-:Y:S04]  /*1f350*/  STS [R3+0x400], R19 ;  /* 0x0004001303007388 */ /* 0x000fe80000000800 */
[----:B------:R-:W-:Y:S04]  /*1f360*/  STS [R2], R18 ;  /* 0x0000001202007388 */ /* 0x000fe80000000800 */
[----:B------:R-:W-:Y:S01]  /*1f370*/  STS [R2+0x400], R17 ;  /* 0x0004001102007388 */ /* 0x000fe20000000800 */
[----:B--2---:R-:W-:-:S05]  /*1f380*/  IADD3 R0, PT, PT, R21, R2, RZ ;  /* 0x0000000215007210 */ /* 0x004fca0007ffe0ff */
[----:B------:R-:W-:Y:S04]  /*1f390*/  STS [R0], R16 ;  /* 0x0000001000007388 */ /* 0x000fe80000000800 */
[----:B------:R2:W-:Y:S04]  /*1f3a0*/  STS [R0+0x400], R15 ;  /* 0x0004000f00007388 */ /* 0x0005e80000000800 */
[----:B--2---:R-:W2:Y:S01]  /*1f3b0*/  LD.E.U8 R0, desc[UR4][R168.64+0x1c8] ;  /* 0x0001c804a8007980 */ /* 0x004ea2000c101100 */
[----:B------:R-:W-:Y:S02]  /*1f3c0*/  R2UR UR12, R38 ;  /* 0x00000000260c72ca */ /* 0x000fe400000e0000 */
[----:B------:R-:W-:-:S13]  /*1f3d0*/  R2UR UR13, R39 ;  /* 0x00000000270d72ca */ /* 0x000fda00000e0000 */
[----:B------:R-:W3:Y:S01]  /*1f3e0*/  LD.E.64 R4, desc[UR12][R168.64+0x88] ;  /* 0x0000880ca8047980 */ /* 0x000ee2000c101b00 */
[----:B--2---:R-:W-:-:S13]  /*1f3f0*/  ISETP.NE.AND P0, PT, R0, RZ, PT ;  /* 0x000000ff0000720c */ /* 0x004fda0003f05270 */
[C---:B------:R-:W-:Y:S02]  /*1f400*/  @!P0 R2UR UR10, R38.reuse ;  /* 0x00000000260a82ca */ /* 0x040fe400000e0000 */
[C---:B------:R-:W-:Y:S02]  /*1f410*/  @!P0 R2UR UR11, R39.reuse ;  /* 0x00000000270b82ca */ /* 0x040fe400000e0000 */
[----:B------:R-:W-:Y:S02]  /*1f420*/  @!P0 R2UR UR4, R38 ;  /* 0x00000000260482ca */ /* 0x000fe400000e0000 */
[----:B------:R-:W-:-:S09]  /*1f430*/  @!P0 R2UR UR5, R39 ;  /* 0x00000000270582ca */ /* 0x000fd200000e0000 */
[----:B------:R-:W2:Y:S04]  /*1f440*/  @!P0 LD.E R0, desc[UR10][R168.64+0x60] ;  /* 0x0000600aa8008980 */ /* 0x000ea8000c101900 */
[----:B------:R-:W4:Y:S01]  /*1f450*/  @!P0 LD.E R2, desc[UR4][R168.64+0xb4] ;  /* 0x0000b404a8028980 */ /* 0x000f22000c101900 */
[----:B------:R-:W2:Y:S01]  /*1f460*/  S2R R37, SR_CTAID.Z ;  /* 0x0000000000257919 */ /* 0x000ea20000002700 */
[----:B------:R-:W2:Y:S01]  /*1f470*/  S2R R41, SR_CTAID.Y ;  /* 0x0000000000297919 */ /* 0x000ea20000002600 */
[----:B------:R-:W-:Y:S02]  /*1f480*/  ISETP.NE.AND P1, PT, R252, -0x1, PT ;  /* 0xfffffffffc00780c */ /* 0x000fe40003f25270 */
[C---:B------:R-:W-:Y:S02]  /*1f490*/  R2UR UR4, R38.reuse ;  /* 0x00000000260472ca */ /* 0x040fe400000e0000 */
[----:B------:R-:W-:Y:S01]  /*1f4a0*/  R2UR UR5, R39 ;  /* 0x00000000270572ca */ /* 0x000fe200000e0000 */
[----:B------:R1:W1:Y:S08]  /*1f4b0*/  @P6 MUFU.LG2 R3, R22 ;  /* 0x0000001600036308 */ /* 0x0002700000000c00 */
[----:B------:R-:W-:-:S02]  /*1f4c0*/  @!P1 R2UR UR10, R38 ;  /* 0x00000000260a92ca */ /* 0x000fc400000e0000 */
[----:B------:R-:W-:Y:S01]  /*1f4d0*/  @!P1 R2UR UR11, R39 ;  /* 0x00000000270b92ca */ /* 0x000fe200000e0000 */
[----:B------:R1:W1:Y:S01]  /*1f4e0*/  @P5 MUFU.LG2 R10, R23 ;  /* 0x00000017000a5308 */ /* 0x0002620000000c00 */
[----:B------:R1:W5:Y:S01]  /*1f4f0*/  LD.E.64 R14, desc[UR4][R168.64+0x90] ;  /* 0x00009004a80e7980 */ /* 0x000362000c101b00 */
[----:B------:R-:W-:Y:S01]  /*1f500*/  BSSY.RECONVERGENT B0, `(.L_x_1170) ;  /* 0x0000010000007945 */ /* 0x000fe20003800200 */
[-C--:B---3--:R-:W-:Y:S02]  /*1f510*/  @P1 IMAD R19, R5, R252.reuse, RZ ;  /* 0x000000fc05131224 */ /* 0x088fe400078e02ff */
[----:B------:R-:W-:-:S07]  /*1f520*/  @P1 IMAD.WIDE.U32 R16, R4, R252, RZ ;  /* 0x000000fc04101225 */ /* 0x000fce00078e00ff */
[----:B------:R3:W5:Y:S01]  /*1f530*/  @!P1 LD.E.64 R8, desc[UR10][R168.64+0x80] ;  /* 0x0000800aa8089980 */ /* 0x000762000c101b00 */
[----:B--2---:R-:W-:-:S04]  /*1f540*/  @!P0 IMAD R0, R0, R41, R37 ;  /* 0x0000002900008224 */ /* 0x004fc800078e0225 */
[----:B----4-:R-:W-:Y:S01]  /*1f550*/  @!P0 IMAD R6, R0, R2, RZ ;  /* 0x0000000200068224 */ /* 0x010fe200078e02ff */
[----:B-1-3--:R-:W-:Y:S06]  /*1f560*/  @!P0 BRA `(.L_x_1171) ;  /* 0x0000000000248947 */ /* 0x00afec0003800000 */
[C---:B------:R-:W-:Y:S02]  /*1f570*/  @!P1 R2UR UR4, R38.reuse ;  /* 0x00000000260492ca */ /* 0x040fe400000e0000 */
[C---:B------:R-:W-:Y:S02]  /*1f580*/  @!P1 R2UR UR5, R39.reuse ;  /* 0x00000000270592ca */ /* 0x040fe400000e0000 */
[----:B------:R-:W-:Y:S02]  /*1f590*/  R2UR UR10, R38 ;  /* 0x00000000260a72ca */ /* 0x000fe400000e0000 */
[----:B------:R-:W-:-:S09]  /*1f5a0*/  R2UR UR11, R39 ;  /* 0x00000000270b72ca */ /* 0x000fd200000e0000 */
[----:B------:R-:W2:Y:S04]  /*1f5b0*/  @!P1 LD.E R0, desc[UR4][R168.64+0xb4] ;  /* 0x0000b404a8009980 */ /* 0x000ea8000c101900 */
[----:B------:R-:W3:Y:S01]  /*1f5c0*/  LD.E R2, desc[UR10][R168.64+0xd4] ;  /* 0x0000d40aa8027980 */ /* 0x000ee2000c101900 */
[----:B--2---:R-:W-:Y:S02]  /*1f5d0*/  @!P1 IMAD R252, R0, R41, RZ ;  /* 0x0000002900fc9224 */ /* 0x004fe400078e02ff */
[----:B---3--:R-:W-:-:S04]  /*1f5e0*/  IMAD R0, R2, R37, RZ ;  /* 0x0000002502007224 */ /* 0x008fc800078e02ff */
[----:B------:R-:W-:Y:S02]  /*1f5f0*/  IMAD.IADD R6, R0, 0x1, R252 ;  /* 0x0000000100067824 */ /* 0x000fe400078e02fc */
.L_x_1171:
[----:B------:R-:W-:Y:S05]  /*1f600*/  BSYNC.RECONVERGENT B0 ;  /* 0x0000000000007941 */ /* 0x000fea0003800200 */
.L_x_1170:
[----:B------:R1:W5:Y:S01]  /*1f610*/  LDL R40, [R1] ;  /* 0x0000000001287983 */ /* 0x0003620000100800 */
[C---:B------:R-:W-:Y:S01]  /*1f620*/  R2UR UR10, R38.reuse ;  /* 0x00000000260a72ca */ /* 0x040fe200000e0000 */
[----:B------:R-:W-:Y:S01]  /*1f630*/  @P6 FMUL.FTZ R3, R3, 0.69314718246459960938 ;  /* 0x3f31721803036820 */ /* 0x000fe20000410000 */
[C---:B------:R-:W-:Y:S01]  /*1f640*/  R2UR UR11, R39.reuse ;  /* 0x00000000270b72ca */ /* 0x040fe200000e0000 */
[----:B------:R-:W2:Y:S01]  /*1f650*/  S2R R11, SR_CTAID.X ;  /* 0x00000000000b7919 */ /* 0x000ea20000002500 */
[----:B------:R-:W-:Y:S01]  /*1f660*/  R2UR UR4, R38 ;  /* 0x00000000260472ca */ /* 0x000fe200000e0000 */
[----:B------:R-:W-:Y:S01]  /*1f670*/  @P5 FMUL.FTZ R2, R10, 0.69314718246459960938 ;  /* 0x3f3172180a025820 */ /* 0x000fe20000410000 */
[----:B------:R-:W-:Y:S01]  /*1f680*/  R2UR UR5, R39 ;  /* 0x00000000270572ca */ /* 0x000fe200000e0000 */
[----:B------:R-:W-:Y:S02]  /*1f690*/  IMAD.MOV.U32 R12, RZ, RZ, 0x7f800000 ;  /* 0x7f800000ff0c7424 */ /* 0x000fe400078e00ff */
[----:B-----5:R-:W-:Y:S01]  /*1f6a0*/  @P6 FFMA.FTZ R12, R24, R149, R3 ;  /* 0x00000095180c6223 */ /* 0x020fe20000010003 */
[----:B------:R-:W-:-:S02]  /*1f6b0*/  IMAD.MOV.U32 R7, RZ, RZ, 0x7f800000 ;  /* 0x7f800000ff077424 */ /* 0x000fc400078e00ff */
[----:B------:R-:W-:Y:S01]  /*1f6c0*/  @P5 FFMA.FTZ R7, R24, R148, R2 ;  /* 0x0000009418075223 */ /* 0x000fe20000010002 */
[----:B------:R-:W-:Y:S02]  /*1f6d0*/  LOP3.LUT R0, R241, 0x1c0, RZ, 0xc0, !PT ;  /* 0x000001c0f1007812 */ /* 0x000fe400078ec0ff */
[----:B------:R-:W-:Y:S02]  /*1f6e0*/  LOP3.LUT P0, RZ, R232, 0x3, RZ, 0xc0, !PT ;  /* 0x00000003e8ff7812 */ /* 0x000fe4000780c0ff */
[--C-:B------:R-:W-:Y:S02]  /*1f6f0*/  LOP3.LUT R0, R0, 0x38, R232.reuse, 0xf8, !PT ;  /* 0x0000003800007812 */ /* 0x100fe400078ef8e8 */
[----:B------:R-:W-:Y:S01]  /*1f700*/  LOP3.LUT R229, R229, 0x30, RZ, 0xc0, !PT ;  /* 0x00000030e5e57812 */ /* 0x000fe200078ec0ff */
[----:B------:R1:W5:Y:S01]  /*1f710*/  LD.E.64 R2, desc[UR4][R168.64+0xa0] ;  /* 0x0000a004a8027980 */ /* 0x000362000c101b00 */
[----:B------:R-:W-:Y:S02]  /*1f720*/  LOP3.LUT R0, R0, R228, RZ, 0x3c, !PT ;  /* 0x000000e400007212 */ /* 0x000fe400078e3cff */
[----:B------:R-:W-:-:S02]  /*1f730*/  SHF.R.U32.HI R13, RZ, 0x2, R232 ;  /* 0x00000002ff0d7819 */ /* 0x000fc400000116e8 */
[----:B------:R-:W-:Y:S02]  /*1f740*/  LOP3.LUT R0, R0, 0x1e00, R241, 0xf8, !PT ;  /* 0x00001e0000007812 */ /* 0x000fe400078ef8f1 */
[----:B------:R-:W-:Y:S02]  /*1f750*/  LOP3.LUT R13, R229, 0x7, R13, 0xf8, !PT ;  /* 0x00000007e50d7812 */ /* 0x000fe400078ef80d */
[----:B------:R-:W-:Y:S01]  /*1f760*/  LEA R0, R0, UR8, 0x1 ;  /* 0x0000000800007c11 */ /* 0x000fe2000f8e08ff */
[----:B--2---:R-:W-:Y:S02]  /*1f770*/  IMAD.SHL.U32 R36, R11, 0x40, RZ ;  /* 0x000000400b247824 */ /* 0x004fe400078e00ff */
[----:B------:R1:W5:Y:S01]  /*1f780*/  LD.E.64 R10, desc[UR10][R168.64+0x70] ;  /* 0x0000700aa80a7980 */ /* 0x000362000c101b00 */
[----:B------:R-:W-:Y:S05]  /*1f790*/  WARPSYNC.ALL ;  /* 0x0000000000007948 */ /* 0x000fea0003800000 */
[----:B------:R-:W-:Y:S06]  /*1f7a0*/  BAR.SYNC.DEFER_BLOCKING 0x0 ;  /* 0x0000000000007b1d */ /* 0x000fec0000010000 */
[----:B------:R1:W2:Y:S04]  /*1f7b0*/  LDS.128 R20, [R0] ;  /* 0x0000000000147984 */ /* 0x0002a80000000c00 */
[----:B------:R1:W3:Y:S04]  /*1f7c0*/  LDS.128 R24, [R0+0x800] ;  /* 0x0008000000187984 */ /* 0x0002e80000000c00 */
[----:B------:R1:W4:Y:S04]  /*1f7d0*/  LDS.128 R28, [R0+0x1000] ;  /* 0x00100000001c7984 */ /* 0x0003280000000c00 */
[----:B------:R1:W1:Y:S01]  /*1f7e0*/  LDS.128 R32, [R0+0x1800] ;  /* 0x0018000000207984 */ /* 0x0002620000000c00 */
[----:B------:R-:W-:Y:S04]  /*1f7f0*/  BSSY.RECONVERGENT B0, `(.L_x_1172) ;  /* 0x0000011000007945 */ /* 0x000fe80003800200 */
[----:B------:R-:W-:Y:S05]  /*1f800*/  @P0 BRA `(.L_x_1173) ;  /* 0x00000000003c0947 */ /* 0x000fea0003800000 */
[----:B-1----:R-:W-:Y:S02]  /*1f810*/  IMAD.IADD R0, R40, 0x1, -R36 ;  /* 0x0000000128007824 */ /* 0x002fe400078e0a24 */
[----:B------:R-:W-:-:S03]  /*1f820*/  VIADD R18, R13, 0x8 ;  /* 0x000000080d127836 */ /* 0x000fc60000000000 */
[-C--:B------:R-:W-:Y:S02]  /*1f830*/  ISETP.GE.AND P2, PT, R13, R0.reuse, PT ;  /* 0x000000000d00720c */ /* 0x080fe40003f46270 */
[----:B------:R-:W-:Y:S01]  /*1f840*/  ISETP.GE.AND P0, PT, R18, R0, PT ;  /* 0x000000001200720c */ /* 0x000fe20003f06270 */
[----:B------:R-:W-:-:S05]  /*1f850*/  IMAD.IADD R0, R36, 0x1, R6 ;  /* 0x0000000124007824 */ /* 0x000fca00078e0206 */
[----:B------:R-:W-:-:S04]  /*1f860*/  IADD3 R6, P3, PT, R13, R0, RZ ;  /* 0x000000000d067210 */ /* 0x000fc80007f7e0ff */
[----:B------:R-:W-:Y:S02]  /*1f870*/  LEA.HI.X.SX32 R0, R0, RZ, 0x1, P3 ;  /* 0x000000ff00007211 */ /* 0x000fe400018f0eff */
[C---:B------:R-:W-:Y:S02]  /*1f880*/  @!P2 R2UR UR10, R38.reuse ;  /* 0x00000000260aa2ca */ /* 0x040fe400000e0000 */
[C---:B------:R-:W-:Y:S02]  /*1f890*/  @!P2 R2UR UR11, R39.reuse ;  /* 0x00000000270ba2ca */ /* 0x040fe400000e0000 */
[----:B------:R-:W-:Y:S02]  /*1f8a0*/  @!P0 R2UR UR4, R38 ;  /* 0x00000000260482ca */ /* 0x000fe400000e0000 */
[----:B------:R-:W-:Y:S02]  /*1f8b0*/  @!P0 R2UR UR5, R39 ;  /* 0x00000000270582ca */ /* 0x000fe400000e0000 */
[----:B-----5:R-:W-:-:S04]  /*1f8c0*/  LEA R2, P3, R6, R2, 0x2 ;  /* 0x0000000206027211 */ /* 0x020fc800078610ff */
[----:B------:R-:W-:-:S05]  /*1f8d0*/  LEA.HI.X R3, R6, R3, R0, 0x2, P3 ;  /* 0x0000000306037211 */ /* 0x000fca00018f1400 */
[----:B------:R1:W-:Y:S04]  /*1f8e0*/  @!P2 ST.E desc[UR10][R2.64], R12 ;  /* 0x0000000c0200a985 */ /* 0x0003e8000c10190a */
[----:B------:R1:W-:Y:S02]  /*1f8f0*/  @!P0 ST.E desc[UR4][R2.64+0x20], R7 ;  /* 0x0000200702008985 */ /* 0x0003e4000c101904 */
.L_x_1173:
[----:B------:R-:W-:Y:S05]  /*1f900*/  BSYNC.RECONVERGENT B0 ;  /* 0x0000000000007941 */ /* 0x000fea0003800200 */
.L_x_1172:
[----:B------:R-:W-:Y:S02]  /*1f910*/  R2UR UR4, R38 ;  /* 0x00000000260472ca */ /* 0x000fe400000e0000 */
[----:B------:R-:W-:-:S13]  /*1f920*/  R2UR UR5, R39 ;  /* 0x00000000270572ca */ /* 0x000fda00000e0000 */
[----:B------:R-:W2:Y:S01]  /*1f930*/  LD.E R6, desc[UR4][R168.64+0xc0] ;  /* 0x0000c004a8067980 */ /* 0x000ea2000c101900 */
[-C--:B-1----:R-:W-:Y:S01]  /*1f940*/  @!P1 IMAD R0, R9, R41.reuse, RZ ;  /* 0x0000002909009224 */ /* 0x082fe200078e02ff */
[----:B------:R-:W-:Y:S01]  /*1f950*/  SHF.R.U32.HI R232, RZ, 0x3, R232 ;  /* 0x00000003ffe87819 */ /* 0x000fe200000116e8 */
[----:B-----5:R-:W-:Y:S01]  /*1f960*/  @!P1 IMAD.WIDE.U32 R2, R8, R41, RZ ;  /* 0x0000002908029225 */ /* 0x020fe200078e00ff */
[----:B------:R-:W-:Y:S03]  /*1f970*/  BSSY.RECONVERGENT B0, `(.L_x_1174) ;  /* 0x000002e000007945 */ /* 0x000fe60003800200 */
[----:B------:R-:W-:Y:S02]  /*1f980*/  @!P1 IMAD.IADD R7, R3, 0x1, R0 ;  /* 0x0000000103079824 */ /* 0x000fe400078e0200 */
[----:B------:R-:W-:Y:S01]  /*1f990*/  @!P1 IMAD.MOV.U32 R0, RZ, RZ, R2 ;  /* 0x000000ffff009224 */ /* 0x000fe200078e0002 */
[----:B------:R-:W-:Y:S01]  /*1f9a0*/  MOV R2, R228 ;  /* 0x000000e400027202 */ /* 0x000fe20000000f00 */
[----:B------:R-:W-:Y:S01]  /*1f9b0*/  IMAD.MOV.U32 R3, RZ, RZ, RZ ;  /* 0x000000ffff037224 */ /* 0x000fe200078e00ff */
[----:B------:R-:W-:Y:S01]  /*1f9c0*/  @P1 MOV R0, R16 ;  /* 0x0000001000001202 */ /* 0x000fe20000000f00 */
[----:B------:R-:W-:-:S02]  /*1f9d0*/  IMAD.IADD R9, R40, 0x1, -R36 ;  /* 0x0000000128097824 */ /* 0x000fc400078e0a24 */
[----:B------:R-:W-:-:S04]  /*1f9e0*/  IMAD.WIDE.U32 R2, R36, R4, R2 ;  /* 0x0000000424027225 */ /* 0x000fc800078e0002 */
[-C--:B------:R-:W-:Y:S02]  /*1f9f0*/  IMAD R15, R15, R37.reuse, RZ ;  /* 0x000000250f0f7224 */ /* 0x080fe400078e02ff */
[----:B------:R-:W-:-:S04]  /*1fa00*/  IMAD.WIDE.U32 R12, R14, R37, RZ ;  /* 0x000000250e0c7225 */ /* 0x000fc800078e00ff */
[----:B------:R-:W-:Y:S02]  /*1fa10*/  @P1 IMAD.IADD R7, R17, 0x1, R19 ;  /* 0x0000000111071824 */ /* 0x000fe400078e0213 */
[----:B------:R-:W-:Y:S01]  /*1fa20*/  VIADD R14, R232, 0x10 ;  /* 0x00000010e80e7836 */ /* 0x000fe20000000000 */
[----:B--2---:R-:W-:Y:S01]  /*1fa30*/  ISETP.GE.AND P2, PT, R228, R6, PT ;  /* 0x00000006e400720c */ /* 0x004fe20003f46270 */
[----:B------:R-:W-:-:S03]  /*1fa40*/  IMAD R6, R5, R36, RZ ;  /* 0x0000002405067224 */ /* 0x000fc600078e02ff */
[----:B------:R-:W-:Y:S01]  /*1fa50*/  ISETP.GE.OR P0, PT, R232, R9, P2 ;  /* 0x00000009e800720c */ /* 0x000fe20001706670 */
[----:B------:R-:W-:Y:S01]  /*1fa60*/  IMAD.IADD R8, R3, 0x1, R6 ;  /* 0x0000000103087824 */ /* 0x000fe200078e0206 */
[----:B------:R-:W-:Y:S02]  /*1fa70*/  IADD3 R3, PT, PT, R13, R15, RZ ;  /* 0x0000000f0d037210 */ /* 0x000fe40007ffe0ff */
[----:B------:R-:W-:Y:S01]  /*1fa80*/  IADD3 R6, P3, P1, R12, R2, R0 ;  /* 0x000000020c067210 */ /* 0x000fe2000797e000 */
[C---:B------:R-:W-:Y:S01]  /*1fa90*/  VIADD R12, R232.reuse, 0x30 ;  /* 0x00000030e80c7836 */ /* 0x040fe20000000000 */
[----:B------:R-:W-:Y:S02]  /*1faa0*/  IADD3 R13, PT, PT, R232, 0x20, RZ ;  /* 0x00000020e80d7810 */ /* 0x000fe40007ffe0ff */
[----:B------:R-:W-:Y:S02]  /*1fab0*/  IADD3.X R7, PT, PT, R3, R8, R7, P3, P1 ;  /* 0x0000000803077210 */ /* 0x000fe40001fe2407 */
[----:B------:R-:W-:-:S02]  /*1fac0*/  ISETP.GE.OR P3, PT, R14, R9, P2 ;  /* 0x000000090e00720c */ /* 0x000fc40001766670 */
[-C--:B------:R-:W-:Y:S01]  /*1fad0*/  ISETP.GE.OR P4, PT, R13, R9.reuse, P2 ;  /* 0x000000090d00720c */ /* 0x080fe20001786670 */
[----:B------:R-:W-:Y:S01]  /*1fae0*/  @!P0 IMAD R0, R5, R232, RZ ;  /* 0x000000e805008224 */ /* 0x000fe200078e02ff */
[----:B------:R-:W-:Y:S01]  /*1faf0*/  @!P0 R2UR UR4, R38 ;  /* 0x00000000260482ca */ /* 0x000fe200000e0000 */
[----:B------:R-:W-:Y:S01]  /*1fb00*/  @!P0 IMAD.WIDE.U32 R2, R232, R4, R6 ;  /* 0x00000004e8028225 */ /* 0x000fe200078e0006 */
[----:B------:R-:W-:Y:S02]  /*1fb10*/  @!P0 R2UR UR5, R39 ;  /* 0x00000000270582ca */ /* 0x000fe400000e0000 */
[----:B------:R-:W-:Y:S02]  /*1fb20*/  ISETP.GE.OR P2, PT, R12, R9, P2 ;  /* 0x000000090c00720c */ /* 0x000fe40001746670 */
[----:B------:R-:W-:Y:S02]  /*1fb30*/  @!P0 IADD3 R0, PT, PT, R3, R0, RZ ;  /* 0x0000000003008210 */ /* 0x000fe40007ffe0ff */
[----:B------:R-:W-:-:S04]  /*1fb40*/  @!P0 LEA R8, P1, R2, R10, 0x1 ;  /* 0x0000000a02088211 */ /* 0x000fc800078208ff */
[----:B------:R-:W-:-:S05]  /*1fb50*/  @!P0 LEA.HI.X R9, R2, R11, R0, 0x1, P1 ;  /* 0x0000000b02098211 */ /* 0x000fca00008f0c00 */
[----:B------:R1:W-:Y:S01]  /*1fb60*/  @!P0 ST.E.128 desc[UR4][R8.64], R20 ;  /* 0x0000001408008985 */ /* 0x0003e2000c101d04 */
[----:B------:R-:W-:Y:S05]  /*1fb70*/  @P3 BRA `(.L_x_1175) ;  /* 0x0000000000343947 */ /* 0x000fea0003800000 */
[----:B-1----:R-:W-:Y:S01]  /*1fb80*/  IADD3 R8, P0, PT, R232, 0x10, RZ ;  /* 0x00000010e8087810 */ /* 0x002fe20007f1e0ff */
[----:B------:R-:W-:Y:S01]  /*1fb90*/  IMAD.MOV.U32 R2, RZ, RZ, R6 ;  /* 0x000000ffff027224 */ /* 0x000fe200078e0006 */
[----:B------:R-:W-:Y:S02]  /*1fba0*/  MOV R3, R7 ;  /* 0x0000000700037202 */ /* 0x000fe40000000f00 */
[----:B------:R-:W-:Y:S01]  /*1fbb0*/  R2UR UR4, R38 ;  /* 0x00000000260472ca */ /* 0x000fe200000e0000 */
[----:B------:R-:W-:Y:S01]  /*1fbc0*/  IMAD.X R0, RZ, RZ, RZ, P0 ;  /* 0x000000ffff007224 */ /* 0x000fe200000e06ff */
[----:B------:R-:W-:Y:S01]  /*1fbd0*/  R2UR UR5, R39 ;  /* 0x00000000270572ca */ /* 0x000fe200000e0000 */
[----:B------:R-:W-:-:S04]  /*1fbe0*/  IMAD.WIDE.U32 R2, R4, R8, R2 ;  /* 0x0000000804027225 */ /* 0x000fc800078e0002 */
[----:B------:R-:W-:-:S04]  /*1fbf0*/  IMAD R0, R0, R4, RZ ;  /* 0x0000000400007224 */ /* 0x000fc800078e02ff */
[----:B------:R-:W-:Y:S01]  /*1fc00*/  IMAD R0, R5, R8, R0 ;  /* 0x0000000805007224 */ /* 0x000fe200078e0200 */
[----:B------:R-:W-:-:S03]  /*1fc10*/  LEA R8, P0, R2, R10, 0x1 ;  /* 0x0000000a02087211 */ /* 0x000fc600078008ff */
[----:B------:R-:W-:-:S05]  /*1fc20*/  IMAD.IADD R0, R3, 0x1, R0 ;  /* 0x0000000103007824 */ /* 0x000fca00078e0200 */
[----:B------:R-:W-:-:S05]  /*1fc30*/  LEA.HI.X R9, R2, R11, R0, 0x1, P0 ;  /* 0x0000000b02097211 */ /* 0x000fca00000f0c00 */
[----:B---3--:R2:W-:Y:S02]  /*1fc40*/  ST.E.128 desc[UR4][R8.64], R24 ;  /* 0x0000001808007985 */ /* 0x0085e4000c101d04 */
.L_x_1175:
[----:B------:R-:W-:Y:S05]  /*1fc50*/  BSYNC.RECONVERGENT B0 ;  /* 0x0000000000007941 */ /* 0x000fea0003800200 */
.L_x_1174:
[----:B------:R-:W-:Y:S04]  /*1fc60*/  BSSY.RECONVERGENT B0, `(.L_x_1176) ;  /* 0x000000f000007945 */ /* 0x000fe80003800200 */
[----:B------:R-:W-:Y:S05]  /*1fc70*/  @P4 BRA `(.L_x_1177) ;  /* 0x0000000000344947 */ /* 0x000fea0003800000 */
[----:B-12---:R-:W-:Y:S01]  /*1fc80*/  IADD3 R8, P0, PT, R232, 0x20, RZ ;  /* 0x00000020e8087810 */ /* 0x006fe20007f1e0ff */
        /* <DEDUP_REMOVED lines=11> */
[----:B----4-:R1:W-:Y:S02]  /*1fd40*/  ST.E.128 desc[UR4][R8.64], R28 ;  /* 0x0000001c08007985 */ /* 0x0103e4000c101d04 */
.L_x_1177:
[----:B------:R-:W-:Y:S05]  /*1fd50*/  BSYNC.RECONVERGENT B0 ;  /* 0x0000000000007941 */ /* 0x000fea0003800200 */
.L_x_1176:
[----:B-12---:R-:W-:Y:S02]  /*1fd60*/  MOV R9, 0x50 ;  /* 0x0000005000097802 */ /* 0x006fe40000000f00 */
[----:B------:R-:W-:-:S03]  /*1fd70*/  MOV R3, 0x0 ;  /* 0x0000000000037802 */ /* 0x000fc60000000f00 */
[----:B------:R-:W-:-:S04]  /*1fd80*/  IMAD.MOV.U32 R2, RZ, RZ, R9 ;  /* 0x000000ffff027224 */ /* 0x000fc800078e0009 */
[----:B---34-:R-:W-:Y:S05]  /*1fd90*/  @P2 RET.REL.NODEC R2 `(_ZN5flash24flash_fwd_splitkv_kernelI23Flash_fwd_kernel_traitsILi64ELi64ELi256ELi4ELb0ELb0EN7cutlass10bfloat16_tE19Flash_kernel_traitsILi64ELi64ELi256ELi4ES3_EELb0ELb0ELb0ELb0ELb0ELb0ELb0ELb1EEEvNS_16Flash_fwd_paramsE) ;  /* 0xfffffe0002982950 */ /* 0x018fea0003c3ffff */
[----:B------:R-:W-:Y:S01]  /*1fda0*/  IADD3 R8, P0, PT, R232, 0x30, RZ ;  /* 0x00000030e8087810 */ /* 0x000fe20007f1e0ff */
[----:B------:R-:W-:Y:S01]  /*1fdb0*/  IMAD.MOV.U32 R2, RZ, RZ, R6 ;  /* 0x000000ffff027224 */ /* 0x000fe200078e0006 */
[----:B------:R-:W-:Y:S02]  /*1fdc0*/  MOV R3, R7 ;  /* 0x0000000700037202 */ /* 0x000fe40000000f00 */
[----:B------:R-:W-:Y:S01]  /*1fdd0*/  R2UR UR4, R38 ;  /* 0x00000000260472ca */ /* 0x000fe200000e0000 */
[----:B------:R-:W-:Y:S01]  /*1fde0*/  IMAD.X R0, RZ, RZ, RZ, P0 ;  /* 0x000000ffff007224 */ /* 0x000fe200000e06ff */
[----:B------:R-:W-:Y:S01]  /*1fdf0*/  R2UR UR5, R39 ;  /* 0x00000000270572ca */ /* 0x000fe200000e0000 */
[----:B------:R-:W-:-:S04]  /*1fe00*/  IMAD.WIDE.U32 R6, R4, R8, R2 ;  /* 0x0000000804067225 */ /* 0x000fc800078e0002 */
[----:B------:R-:W-:Y:S01]  /*1fe10*/  IMAD R0, R0, R4, RZ ;  /* 0x0000000400007224 */ /* 0x000fe200078e02ff */
[----:B------:R-:W-:-:S03]  /*1fe20*/  LEA R2, P0, R6, R10, 0x1 ;  /* 0x0000000a06027211 */ /* 0x000fc600078008ff */
[----:B------:R-:W-:-:S04]  /*1fe30*/  IMAD R0, R5, R8, R0 ;  /* 0x0000000805007224 */ /* 0x000fc800078e0200 */
[----:B------:R-:W-:-:S05]  /*1fe40*/  IMAD.IADD R0, R7, 0x1, R0 ;  /* 0x0000000107007824 */ /* 0x000fca00078e0200 */
[----:B------:R-:W-:-:S05]  /*1fe50*/  LEA.HI.X R3, R6, R11, R0, 0x1, P0 ;  /* 0x0000000b06037211 */ /* 0x000fca00000f0c00 */
[----:B------:R1:W-:Y:S02]  /*1fe60*/  ST.E.128 desc[UR4][R2.64], R32 ;  /* 0x0000002002007985 */ /* 0x0003e4000c101d04 */
[----:B-1----:R-:W-:Y:S01]  /*1fe70*/  MOV R2, R9 ;  /* 0x0000000900027202 */ /* 0x002fe20000000f00 */
[----:B------:R-:W-:-:S04]  /*1fe80*/  IMAD.MOV.U32 R3, RZ, RZ, 0x0 ;  /* 0x00000000ff037424 */ /* 0x000fc800078e00ff */
[----:B------:R-:W-:Y:S05]  /*1fe90*/  RET.REL.NODEC R2 `(_ZN5flash24flash_fwd_splitkv_kernelI23Flash_fwd_kernel_traitsILi64ELi64ELi256ELi4ELb0ELb0EN7cutlass10bfloat16_tE19Flash_kernel_traitsILi64ELi64ELi256ELi4ES3_EELb0ELb0ELb0ELb0ELb0ELb0ELb0ELb1EEEvNS_16Flash_fwd_paramsE) ;  /* 0xfffffe0002587950 */ /* 0x000fea0003c3ffff */
.L_x_1169:
[----:B------:R-:W-:Y:S01]  /*1fea0*/  IMAD.MOV.U32 R0, RZ, RZ, 0x2 ;  /* 0x00000002ff007424 */ /* 0x000fe200078e00ff */
[----:B------:R-:W-:Y:S01]  /*1feb0*/  MOV R2, R242 ;  /* 0x000000f200027202 */ /* 0x000fe20000000f00 */
[----:B------:R-:W-:Y:S01]  /*1fec0*/  IMAD.MOV.U32 R4, RZ, RZ, -0x1 ;  /* 0xffffffffff047424 */ /* 0x000fe200078e00ff */
[----:B------:R-:W-:-:S07]  /*1fed0*/  MOV R3, 0x1f ;  /* 0x0000001f00037802 */ /* 0x000fce0000000f00 */
[----:B-1---5:R-:W-:Y:S05]  /*1fee0*/  WARPSYNC.COLLECTIVE R4, `(.L_x_1178) ;  /* 0x0000000004087348 */ /* 0x022fea0003c00000 */
[----:B------:R2:W3:Y:S02]  /*1fef0*/  SHFL.BFLY P0, R0, R2, R0, R3 ;  /* 0x0c00000002007389 */ /* 0x0004e40000000003 */
[----:B-123-5:R-:W-:Y:S05]  /*1ff00*/  ENDCOLLECTIVE ;  /* 0x000000000000791b */ /* 0x02efea0003800000 */
.L_x_1178:
[----:B------:R-:W-:Y:S02]  /*1ff10*/  MOV R5, R0 ;  /* 0x0000000000057202 */ /* 0x000fe40000000f00 */
[----:B------:R-:W-:-:S03]  /*1ff20*/  MOV R0, 0x1 ;  /* 0x0000000100007802 */ /* 0x000fc60000000f00 */
[----:B------:R-:W-:-:S04]  /*1ff30*/  FADD.FTZ R5, R5, R242 ;  /* 0x000000f205057221 */ /* 0x000fc80000010000 */
[----:B------:R-:W-:-:S07]  /*1ff40*/  IMAD.MOV.U32 R2, RZ, RZ, R5 ;  /* 0x000000ffff027224 */ /* 0x000fce00078e0005 */
[----:B------:R-:W-:Y:S05]  /*1ff50*/  WARPSYNC.COLLECTIVE R4, `(.L_x_1179) ;  /* 0x0000000004087348 */ /* 0x000fea0003c00000 */
[----:B------:R1:W2:Y:S02]  /*1ff60*/  SHFL.BFLY P0, R0, R2, R0, R3 ;  /* 0x0c00000002007389 */ /* 0x0002a40000000003 */
[----:B-12---:R-:W-:Y:S05]  /*1ff70*/  ENDCOLLECTIVE ;  /* 0x000000000000791b */ /* 0x006fea0003800000 */
.L_x_1179:
[----:B------:R-:W-:Y:S01]  /*1ff80*/  IMAD.MOV.U32 R22, RZ, RZ, R0 ;  /* 0x000000ffff167224 */ /* 0x000fe200078e0000 */
[----:B------:R-:W-:Y:S02]  /*1ff90*/  MOV R0, 0x2 ;  /* 0x0000000200007802 */ /* 0x000fe40000000f00 */
[----:B------:R-:W-:Y:S01]  /*1ffa0*/  MOV R2, R243 ;  /* 0x000000f300027202 */ /* 0x000fe20000000f00 */
[----:B------:R-:W-:-:S07]  /*1ffb0*/  FADD.FTZ R22, R5, R22 ;  /* 0x0000001605167221 */ /* 0x000fce0000010000 */
[----:B------:R-:W-:Y:S05]  /*1ffc0*/  WARPSYNC.COLLECTIVE R4, `(.L_x_1180) ;  /* 0x0000000004087348 */ /* 0x000fea0003c00000 */
[----:B------:R1:W2:Y:S02]  /*1ffd0*/  SHFL.BFLY P0, R0, R2, R0, R3 ;  /* 0x0c00000002007389 */ /* 0x0002a40000000003 */
[----:B-12---:R-:W-:Y:S05]  /*1ffe0*/  ENDCOLLECTIVE ;  /* 0x000000000000791b */ /* 0x006fea0003800000 */
.L_x_1180:
[----:B------:R-:W-:Y:S01]  /*1fff0*/  IMAD.MOV.U32 R2, RZ, RZ, R0 ;  /* 0x000000ffff027224 */ /* 0x000fe200078e0000 */
[----:B------:R-:W-:-:S03]  /*20000*/  MOV R0, 0x1 ;  /* 0x0000000100007802 */ /* 0x000fc60000000f00 */
[----:B------:R-:W-:-:S07]  /*20010*/  FADD.FTZ R2, R2, R243 ;  /* 0x000000f302027221 */ /* 0x000fce0000010000 */
[----:B------:R-:W-:Y:S05]  /*20020*/  WARPSYNC.COLLECTIVE R4, `(.L_x_1181) ;  /* 0x0000000004087348 */ /* 0x000fea0003c00000 */
[----:B------:R1:W2:Y:S02]  /*20030*/  SHFL.BFLY P0, R0, R2, R0, R3 ;  /* 0x0c00000002007389 */ /* 0x0002a40000000003 */
[----:B-12---:R-:W-:Y:S05]  /*20040*/  ENDCOLLECTIVE ;  /* 0x000000000000791b */ /* 0x006fea0003800000 */
.L_x_1181:
[----:B------:R-:W-:Y:S01]  /*20050*/  MOV R3, R0 ;  /* 0x0000000000037202 */ /* 0x000fe20000000f00 */
[----:B------:R-:W-:Y:S06]  /*20060*/  BRA `(.L_x_1182) ;  /* 0xffffffec00607947 */ /* 0x000fec000383ffff */
.L_x_1183:
        /* <DEDUP_REMOVED lines=9> */
.L_x_14726:


//--------------------- .text._ZN5flash24flash_fwd_splitkv_kernelI23Flash_fwd_kernel_traitsILi64ELi64ELi256ELi4ELb0ELb0EN7cutlass10bfloat16_tE19Flash_kernel_traitsILi64ELi64ELi256ELi4ES3_EELb0ELb0ELb0ELb0ELb0ELb1ELb0ELb1EEEvNS_16Flash_fwd_paramsE --------------------------
	.section	.text._ZN5flash24flash_fwd_splitkv_kernelI23Flash_fwd_kernel_traitsILi64ELi64ELi256ELi4ELb0ELb0EN7cutlass10bfloat16_tE19Flash_kernel_traitsILi64ELi64ELi256ELi4ES3_EELb0ELb0ELb0ELb0ELb0ELb1ELb0ELb1EEEvNS_16Flash_fwd_paramsE,"ax",@progbits
	.align	128
        .global         _ZN5flash24flash_fwd_splitkv_kernelI23Flash_fwd_kernel_traitsILi64ELi64ELi256ELi4ELb0ELb0EN7cutlass10bfloat16_tE19Flash_kernel_traitsILi64ELi64ELi256ELi4ES3_EELb0ELb0ELb0ELb0ELb0ELb1ELb0ELb1EEEvNS_16Flash_fwd_paramsE
        .type           _ZN5flash24flash_fwd_splitkv_kernelI23Flash_fwd_kernel_traitsILi64ELi64ELi256ELi4ELb0ELb0EN7cutlass10bfloat16_tE19Flash_kernel_traitsILi64ELi64ELi256ELi4ES3_EELb0ELb0ELb0ELb0ELb0ELb1ELb0ELb1EEEvNS_16Flash_fwd_paramsE,@function
        .size           _ZN5flash24flash_fwd_splitkv_kernelI23Flash_fwd_kernel_traitsILi64ELi64ELi256ELi4ELb0ELb0EN7cutlass10bfloat16_tE19Flash_kernel_traitsILi64ELi64ELi256ELi4ES3_EELb0ELb0ELb0ELb0ELb0ELb1ELb0ELb1EEEvNS_16Flash_fwd_paramsE,(.L_x_14727 - _ZN5flash24flash_fwd_splitkv_kernelI23Flash_fwd_kernel_traitsILi64ELi64ELi256ELi4ELb0ELb0EN7cutlass10bfloat16_tE19Flash_kernel_traitsILi64ELi64ELi256ELi4ES3_EELb0ELb0ELb0ELb0ELb0ELb1ELb0ELb1EEEvNS_16Flash_fwd_paramsE)
        .other          _ZN5flash24flash_fwd_splitkv_kernelI23Flash_fwd_kernel_traitsILi64ELi64ELi256ELi4ELb0ELb0EN7cutlass10bfloat16_tE19Flash_kernel_traitsILi64ELi64ELi256ELi4ES3_EELb0ELb0ELb0ELb0ELb0ELb1ELb0ELb1EEEvNS_16Flash_fwd_paramsE,@"STO_CUDA_ENTRY STV_DEFAULT"
_ZN5flash24flash_fwd_splitkv_kernelI23Flash_fwd_kernel_traitsILi64ELi64ELi256ELi4ELb0ELb0EN7cutlass10bfloat16_tE19Flash_kernel_traitsILi64ELi64ELi256ELi4ES3_EELb0ELb0ELb0ELb0ELb0ELb1ELb0ELb1EEEvNS_16Flash_fwd_paramsE:
.text._ZN5flash24flash_fwd_splitkv_kernelI23Flash_fwd_kernel_traitsILi64ELi64ELi256ELi4ELb0ELb0EN7cutlass10bfloat16_tE19Flash_kernel_traitsILi64ELi64ELi256ELi4ES3_EELb0ELb0ELb0ELb0ELb0ELb1ELb0ELb1EEEvNS_16Flash_fwd_paramsE:
[----:B------:R-:W1:Y:S01]  /*0000*/  LDC R1, c[0x0][0x37c] ;  /* 0x0000df00ff017b82 */ /* 0x000e620000000800 */
[----:B------:R-:W2:Y:S07]  /*0010*/  S2R R239, SR_CTAID.X ;  /* 0x0000000000ef7919 */ /* 0x000eae0000002500 */
[----:B------:R-:W3:Y:S01]  /*0020*/  LDC.64 R164, c[0x0][0x348] ;  /* 0x0000d200ffa47b82 */ /* 0x000ee20000000a00 */
[----:B------:R-:W-:Y:S01]  /*0030*/  BSSY.RECONVERGENT B3, `(.L_x_1184) ;  /* 0x0000006000037945 */ /* 0x000fe20003800200 */
[----:B-1----:R-:W-:Y:S01]  /*0040*/  IADD3 R1, PT, PT, R1, -0x70, RZ ;  /* 0xffffff9001017810 */ /* 0x002fe20007ffe0ff */
[----:B------:R-:W1:Y:S01]  /*0050*/  S2R R238, SR_CTAID.Y ;  /* 0x0000000000ee7919 */ /* 0x000e620000002600 */
[----:B------:R-:W-:Y:S01]  /*0060*/  MOV R236, 0x90 ;  /* 0x0000009000ec7802 */ /* 0x000fe20000000f00 */
[----:B--2---:R-:W4:Y:S06]  /*0070*/  S2R R237, SR_CTAID.Z ;  /* 0x0000000000ed7919 */ /* 0x004f2c0000002700 */
[----:B-1-34-:R-:W-:Y:S05]  /*0080*/  CALL.REL.NOINC `($_ZN5flash24flash_fwd_splitkv_kernelI23Flash_fwd_kernel_traitsILi64ELi64ELi256ELi4ELb0ELb0EN7cutlass10bfloat16_tE19Flash_kernel_traitsILi64ELi64ELi256ELi4ES3_EELb0ELb0ELb0ELb0ELb0ELb1ELb0ELb1EEEvNS_16Flash_fwd_paramsE$_ZN5flash30compute_attn_1rowblock_splitkvI23Flash_fwd_kernel_traitsILi64ELi64ELi256ELi4ELb0ELb0EN7cutlass10bfloat16_tE19Flash_kernel_traitsILi64ELi64ELi256ELi4ES3_EELb0ELb0ELb0ELb0ELb0ELb1ELb0ELb1ENS_16Flash_fwd_paramsEEEvRKT8_iiiii) ;  /* 0x0000000000087944 */ /* 0x01afea0003c00000 */
[----:B------:R-:W-:Y:S05]  /*0090*/  BSYNC.RECONVERGENT B3 ;  /* 0x0000000000037941 */ /* 0x000fea0003800200 */
.L_x_1184:
[----:B------:R-:W-:Y:S05]  /*00a0*/  EXIT ;  /* 0x000000000000794d */ /* 0x000fea0003800000 */
        .type           $_ZN5flash24flash_fwd_splitkv_kernelI23Flash_fwd_kernel_traitsILi64ELi64ELi256ELi4ELb0ELb0EN7cutlass10bfloat16_tE19Flash_kernel_traitsILi64ELi64ELi256ELi4ES3_EELb0ELb0ELb0ELb0ELb0ELb1ELb0ELb1EEEvNS_16Flash_fwd_paramsE$_ZN5flash30compute_attn_1rowblock_splitkvI23Flash_fwd_kernel_traitsILi64ELi64ELi256ELi4ELb0ELb0EN7cutlass10bfloat16_tE19Flash_kernel_traitsILi64ELi64ELi256ELi4ES3_EELb0ELb0ELb0ELb0ELb0ELb1ELb0ELb1ENS_16Flash_fwd_paramsEEEvRKT8_iiiii,@function
        .size           $_ZN5flash24flash_fwd_splitkv_kernelI23Flash_fwd_kernel_traitsILi64ELi64ELi256ELi4ELb0ELb0EN7cutlass10bfloat16_tE19Flash_kernel_traitsILi64ELi64ELi256ELi4ES3_EELb0ELb0ELb0ELb0ELb0ELb1ELb0ELb1EEEvNS_16Flash_fwd_paramsE$_ZN5flash30compute_attn_1rowblock_splitkvI23Flash_fwd_kernel_traitsILi64ELi64ELi256ELi4ELb0ELb0EN7cutlass10bfloat16_tE19Flash_kernel_traitsILi64ELi64ELi256ELi4ES3_EELb0ELb0ELb0ELb0ELb0ELb1ELb0ELb1ENS_16Flash_fwd_paramsEEEvRKT8_iiiii,(.L_x_14727 - $_ZN5flash24flash_fwd_splitkv_kernelI23Flash_fwd_kernel_traitsILi64ELi64ELi256ELi4ELb0ELb0EN7cutlass10bfloat16_tE19Flash_kernel_traitsILi64ELi64ELi256ELi4ES3_EELb0ELb0ELb0ELb0ELb0ELb1ELb0ELb1EEEvNS_16Flash_fwd_paramsE$_ZN5flash30compute_attn_1rowblock_splitkvI23Flash_fwd_kernel_traitsILi64ELi64ELi256ELi4ELb0ELb0EN7cutlass10bfloat16_tE19Flash_kernel_traitsILi64ELi64ELi256ELi4ES3_EELb0ELb0ELb0ELb0ELb0ELb1ELb0ELb1ENS_16Flash_fwd_paramsEEEvRKT8_iiiii)
$_ZN5flash24flash_fwd_splitkv_kernelI23Flash_fwd_kernel_traitsILi64ELi64ELi256ELi4ELb0ELb0EN7cutlass10bfloat16_tE19Flash_kernel_traitsILi64ELi64ELi256ELi4ES3_EELb0ELb0ELb0ELb0ELb0ELb1ELb0ELb1EEEvNS_16Flash_fwd_paramsE$_ZN5flash30compute_attn_1rowblock_splitkvI23Flash_fwd_kernel_traitsILi64ELi64ELi256ELi4ELb0ELb0EN7cutlass10bfloat16_tE19Flash_kernel_traitsILi64ELi64ELi256ELi4ES3_EELb0ELb0ELb0ELb0ELb0ELb1ELb0ELb1ENS_16Flash_fwd_paramsEEEvRKT8_iiiii:
[----:B------:R-:W1:Y:S02]  /*00b0*/  LDCU.64 UR6, c[0x0][0x358] ;  /* 0x00006b00ff0677ac */ /* 0x000e640008000a00 */
[----:B-1----:R-:W2:Y:S04]  /*00c0*/  LD.E.64 R8, desc[UR6][R164.64+0xe0] ;  /* 0x0000e006a4087980 */ /* 0x002ea8000c101b00 */
[----:B------:R-:W3:Y:S04]  /*00d0*/  LD.E.64 R4, desc[UR6][R164.64+0xe8] ;  /* 0x0000e806a4047980 */ /* 0x000ee8000c101b00 */
[----:B------:R-:W4:Y:S01]  /*00e0*/  LD.E.64 R10, desc[UR6][R164.64+0xf0] ;  /* 0x0000f006a40a7980 */ /* 0x000f22000c101b00 */
[----:B------:R-:W-:Y:S01]  /*00f0*/  IMAD.SHL.U32 R2, R238, 0x4, RZ ;  /* 0x00000004ee027824 */ /* 0x000fe200078e00ff */
[----:B------:R-:W-:-:S02]  /*0100*/  SHF.R.U32.HI R0, RZ, 0x1e, R238 ;  /* 0x0000001eff007819 */ /* 0x000fc400000116ee */
[----:B------:R-:W4:Y:S01]  /*0110*/  LD.E.64 R6, desc[UR6][R164.64+0xf8] ;  /* 0x0000f806a4067980 */ /* 0x000f22000c101b00 */
[----:B------:R-:W-:Y:S02]  /*0120*/  IMAD.MOV.U32 R12, RZ, RZ, RZ ;  /* 0x000000ffff0c7224 */ /* 0x000fe400078e00ff */
[----:B------:R-:W-:Y:S01]  /*0130*/  IMAD.MOV.U32 R242, RZ, RZ, -0x1 ;  /* 0xfffffffffff27424 */ /* 0x000fe200078e00ff */
[C---:B--2---:R-:W-:Y:S02]  /*0140*/  ISETP.NE.U32.AND P2, PT, R8.reuse, RZ, PT ;  /* 0x000000ff0800720c */ /* 0x044fe40003f45070 */
[----:B------:R-:W-:Y:S02]  /*0150*/  ISETP.NE.U32.AND P0, PT, R8, RZ, PT ;  /* 0x000000ff0800720c */ /* 0x000fe40003f05070 */
[----:B---3--:R-:W-:Y:S02]  /*0160*/  ISETP.NE.U32.AND P4, PT, R4, RZ, PT ;  /* 0x000000ff0400720c */ /* 0x008fe40003f85070 */
[----:B------:R-:W-:-:S02]  /*0170*/  ISETP.NE.AND.EX P3, PT, R9, RZ, PT, P2 ;  /* 0x000000ff0900720c */ /* 0x000fc40003f65320 */
[----:B----4-:R-:W-:Y:S02]  /*0180*/  ISETP.NE.U32.AND P5, PT, R10, RZ, PT ;  /* 0x000000ff0a00720c */ /* 0x010fe40003fa5070 */
[----:B------:R-:W-:Y:S02]  /*0190*/  ISETP.NE.AND.EX P4, PT, R5, RZ, PT, P4 ;  /* 0x000000ff0500720c */ /* 0x000fe40003f85340 */
[----:B------:R-:W-:Y:S02]  /*01a0*/  ISETP.NE.AND.EX P6, PT, R11, RZ, PT, P5 ;  /* 0x000000ff0b00720c */ /* 0x000fe40003fc5350 */
[----:B------:R-:W-:Y:S01]  /*01b0*/  ISETP.NE.AND.EX P1, PT, R9, RZ, PT, P0 ;  /* 0x000000ff0900720c */ /* 0x000fe20003f25300 */
[----:B------:R-:W-:Y:S01]  /*01c0*/  IMAD.WIDE.U32 R8, R238, 0x4, R8 ;  /* 0x00000004ee087825 */ /* 0x000fe200078e0008 */
[----:B------:R-:W-:-:S03]  /*01d0*/  IADD3 R18, P0, PT, R10, R2, RZ ;  /* 0x000000020a127210 */ /* 0x000fc60007f1e0ff */
[----:B------:R-:W5:Y:S02]  /*01e0*/  @!P3 LD.E R241, desc[UR6][R164.64+0xb4] ;  /* 0x0000b406a4f1b980 */ /* 0x000f64000c101900 */
[----:B------:R-:W-:Y:S02]  /*01f0*/  IMAD.X R19, R11, 0x1, R0, P0 ;  /* 0x000000010b137824 */ /* 0x000fe400000e0600 */
[----:B------:R-:W5:Y:S04]  /*0200*/  @!P4 LD.E R51, desc[UR6][R164.64+0xb8] ;  /* 0x0000b806a433c980 */ /* 0x000f68000c101900 */
[----:B------:R-:W5:Y:S01]  /*0210*/  @P6 LD.E R12, desc[UR6][R18.64] ;  /* 0x00000006120c6980 */ /* 0x000f62000c101900 */
[----:B------:R-:W-:-:S03]  /*0220*/  ISETP.NE.U32.AND P2, PT, R4, RZ, PT ;  /* 0x000000ff0400720c */ /* 0x000fc60003f45070 */
[----:B------:R-:W5:Y:S01]  /*0230*/  @P1 LD.E R242, desc[UR6][R8.64] ;  /* 0x0000000608f21980 */ /* 0x000f62000c101900 */
[----:B------:R-:W-:-:S03]  /*0240*/  ISETP.NE.AND.EX P2, PT, R5, RZ, PT, P2 ;  /* 0x000000ff0500720c */ /* 0x000fc60003f45320 */
[----:B------:R1:W5:Y:S01]  /*0250*/  @P3 LD.E R3, desc[UR6][R8.64+0x4] ;  /* 0x0000040608033980 */ /* 0x000362000c101900 */
[----:B------:R-:W-:Y:S01]  /*0260*/  ISETP.NE.U32.AND P0, PT, R6, RZ, PT ;  /* 0x000000ff0600720c */ /* 0x000fe20003f05070 */
[----:B------:R-:W-:Y:S01]  /*0270*/  BSSY.RECONVERGENT B0, `(.L_x_1185) ;  /* 0x000000a000007945 */ /* 0x000fe20003800200 */
[----:B------:R-:W-:Y:S02]  /*0280*/  IMAD.MOV.U32 R13, RZ, RZ, -0x1 ;  /* 0xffffffffff0d7424 */ /* 0x000fe400078e00ff */
[----:B------:R-:W-:Y:S02]  /*0290*/  ISETP.NE.AND.EX P5, PT, R7, RZ, PT, P0 ;  /* 0x000000ff0700720c */ /* 0x000fe40003fa5300 */
[----:B-1----:R-:W-:-:S05]  /*02a0*/  IADD3 R8, P1, PT, R4, R2, RZ ;  /* 0x0000000204087210 */ /* 0x002fca0007f3e0ff */
[----:B------:R-:W-:Y:S01]  /*02b0*/  IMAD.X R9, R5, 0x1, R0, P1 ;  /* 0x0000000105097824 */ /* 0x000fe200008e0600 */
[----:B------:R-:W-:Y:S07]  /*02c0*/  @!P2 BRA `(.L_x_1186) ;  /* 0x000000000010a947 */ /* 0x000fee0003800000 */
[----:B------:R-:W2:Y:S02]  /*02d0*/  LD.E.U8 R4, desc[UR6][R164.64+0x1b2] ;  /* 0x0001b206a4047980 */ /* 0x000ea4000c101100 */
[----:B--2---:R-:W-:-:S13]  /*02e0*/  ISETP.NE.AND P0, PT, R4, RZ, PT ;  /* 0x000000ff0400720c */ /* 0x004fda0003f05270 */
[----:B------:R-:W-:Y:S05]  /*02f0*/  @!P0 BRA `(.L_x_1186) ;  /* 0x0000000000048947 */ /* 0x000fea0003800000 */
[----:B------:R1:W5:Y:S02]  /*0300*/  LD.E R13, desc[UR6][R8.64] ;  /* 0x00000006080d7980 */ /* 0x000364000c101900 */
.L_x_1186:
[----:B------:R-:W-:Y:S05]  /*0310*/  BSYNC.RECONVERGENT B0 ;  /* 0x0000000000007941 */ /* 0x000fea0003800200 */
.L_x_1185:
[----:B------:R-:W-:Y:S04]  /*0320*/  BSSY.RECONVERGENT B0, `(.L_x_1187) ;  /* 0x0000007000007945 */ /* 0x000fe80003800200 */
[----:B------:R-:W-:Y:S05]  /*0330*/  @!P4 BRA `(.L_x_1188) ;  /* 0x000000000014c947 */ /* 0x000fea0003800000 */
[----:B------:R-:W2:Y:S02]  /*0340*/  LD.E.U8 R4, desc[UR6][R164.64+0x1b2] ;  /* 0x0001b206a4047980 */ /* 0x000ea4000c101100 */
[----:B--2---:R-:W-:-:S13]  /*0350*/  ISETP.NE.AND P0, PT, R4, RZ, PT ;  /* 0x000000ff0400720c */ /* 0x004fda0003f05270 */
[----:B-----5:R-:W2:Y:S02]  /*0360*/  @P0 LD.E R51, desc[UR6][R8.64+0x4] ;  /* 0x0000040608330980 */ /* 0x020ea4000c101900 */
[----:B--2---:R-:W-:-:S06]  /*0370*/  @P0 IADD3 R51, PT, PT, R51, -R13, RZ ;  /* 0x8000000d33330210 */ /* 0x004fcc0007ffe0ff */
[----:B------:R2:W5:Y:S02]  /*0380*/  @!P0 LD.E R51, desc[UR6][R8.64] ;  /* 0x0000000608338980 */ /* 0x000564000c101900 */
.L_x_1188:
[----:B------:R-:W-:Y:S05]  /*0390*/  BSYNC.RECONVERGENT B0 ;  /* 0x0000000000007941 */ /* 0x000fea0003800200 */
.L_x_1187:
[----:B------:R-:W-:Y:S01]  /*03a0*/  BSSY.RECONVERGENT B1, `(.L_x_1189) ;  /* 0x0000012000017945 */ /* 0x000fe20003800200 */
[----:B-----5:R-:W-:Y:S02]  /*03b0*/  @P3 IADD3 R241, PT, PT, -R242, R3, RZ ;  /* 0x00000003f2f13210 */ /* 0x020fe40007ffe1ff */
[----:B------:R-:W-:Y:S01]  /*03c0*/  IADD3 R51, PT, PT, R51, -R12, RZ ;  /* 0x8000000c33337210 */ /* 0x000fe20007ffe0ff */
[----:B------:R-:W-:Y:S05]  /*03d0*/  @!P5 BRA `(.L_x_1190) ;  /* 0x000000000014d947 */ /* 0x000fea0003800000 */
[----:B------:R-:W-:-:S05]  /*03e0*/  IADD3 R4, P0, PT, R6, R2, RZ ;  /* 0x0000000206047210 */ /* 0x000fca0007f1e0ff */
[----:B------:R-:W-:-:S05]  /*03f0*/  IMAD.X R5, R7, 0x1, R0, P0 ;  /* 0x0000000107057824 */ /* 0x000fca00000e0600 */
[----:B------:R-:W3:Y:S02]  /*0400*/  LD.E R45, desc[UR6][R4.64] ;  /* 0x00000006042d7980 */ /* 0x000ee4000c101900 */
[----:B---3--:R-:W-:Y:S01]  /*0410*/  IADD3 R45, PT, PT, R45, -R12, RZ ;  /* 0x8000000c2d2d7210 */ /* 0x008fe20007ffe0ff */
[----:B------:R-:W-:Y:S05]  /*0420*/  BRA `(.L_x_1191) ;  /* 0x0000000000247947 */ /* 0x000fea0003800000 */
.L_x_1190:
[----:B------:R-:W3:Y:S01]  /*0430*/  LD.E.64 R4, desc[UR6][R164.64+0x108] ;  /* 0x00010806a4047980 */ /* 0x000ee2000c101b00 */
[----:B------:R-:W-:Y:S01]  /*0440*/  BSSY.RECONVERGENT B0, `(.L_x_1192) ;  /* 0x0000006000007945 */ /* 0x000fe20003800200 */
[----:B------:R-:W-:Y:S01]  /*0450*/  IMAD.MOV.U32 R45, RZ, RZ, RZ ;  /* 0x000000ffff2d7224 */ /* 0x000fe200078e00ff */
[----:B---3--:R-:W-:-:S04]  /*0460*/  ISETP.NE.U32.AND P0, PT, R4, RZ, PT ;  /* 0x000000ff0400720c */ /* 0x008fc80003f05070 */
[----:B------:R-:W-:-:S13]  /*0470*/  ISETP.NE.AND.EX P0, PT, R5, RZ, PT, P0 ;  /* 0x000000ff0500720c */ /* 0x000fda0003f05300 */
[----:B------:R-:W-:Y:S05]  /*0480*/  @!P0 BRA `(.L_x_1193) ;  /* 0x0000000000048947 */ /* 0x000fea0003800000 */
[----:B------:R3:W5:Y:S02]  /*0490*/  LD.E R45, desc[UR6][R164.64+0xbc] ;  /* 0x0000bc06a42d7980 */ /* 0x000764000c101900 */
.L_x_1193:
[----:B------:R-:W-:Y:S05]  /*04a0*/  BSYNC.RECONVERGENT B0 ;  /* 0x0000000000007941 */ /* 0x000fea0003800200 */
.L_x_1192:
[----:B-----5:R-:W-:Y:S02]  /*04b0*/  IADD3 R45, PT, PT, R51, R45, RZ ;  /* 0x0000002d332d7210 */ /* 0x020fe40007ffe0ff */
.L_x_1191:
[----:B------:R-:W-:Y:S05]  /*04c0*/  BSYNC.RECONVERGENT B1 ;  /* 0x0000000000017941 */ /* 0x000fea0003800200 */
.L_x_1189:
[----:B------:R-:W-:Y:S01]  /*04d0*/  IMAD.SHL.U32 R54, R239, 0x40, RZ ;  /* 0x00000040ef367824 */ /* 0x000fe200078e00ff */
[----:B------:R-:W-:Y:S01]  /*04e0*/  MOV R4, R236 ;  /* 0x000000ec00047202 */ /* 0x000fe20000000f00 */
[----:B------:R-:W-:-:S03]  /*04f0*/  IMAD.MOV.U32 R5, RZ, RZ, 0x0 ;  /* 0x00000000ff057424 */ /* 0x000fc600078e00ff */
[----:B------:R-:W-:-:S13]  /*0500*/  ISETP.GT.AND P0, PT, R241, R54, PT ;  /* 0x00000036f100720c */ /* 0x000fda0003f04270 */
[----:B-123--:R-:W-:Y:S05]  /*0510*/  @!P0 RET.REL.NODEC R4 `(_ZN5flash24flash_fwd_splitkv_kernelI23Flash_fwd_kernel_traitsILi64ELi64ELi256ELi4ELb0ELb0EN7cutlass10bfloat16_tE19Flash_kernel_traitsILi64ELi64ELi256ELi4ES3_EELb0ELb0ELb0ELb0ELb0ELb1ELb0ELb1EEEvNS_16Flash_fwd_paramsE) ;  /* 0xfffffff804b88950 */ /* 0x00efea0003c3ffff */
[----:B------:R-:W2:Y:S01]  /*0520*/  LD.E R6, desc[UR6][R164.64+0xb8] ;  /* 0x0000b806a4067980 */ /* 0x000ea2000c101900 */
[----:B------:R-:W-:Y:S01]  /*0530*/  VIADD R4, R45, 0xff ;  /* 0x000000ff2d047836 */ /* 0x000fe20000000000 */
[----:B------:R-:W1:Y:S04]  /*0540*/  S2R R52, SR_TID.X ;  /* 0x0000000000347919 */ /* 0x000e680000002100 */
[----:B------:R-:W-:-:S04]  /*0550*/  SHF.R.S32.HI R3, RZ, 0x1f, R4 ;  /* 0x0000001fff037819 */ /* 0x000fc80000011404 */
[----:B------:R-:W-:-:S04]  /*0560*/  LEA.HI R3, R3, R4, RZ, 0x8 ;  /* 0x0000000403037211 */ /* 0x000fc800078f40ff */
[----:B------:R-:W-:Y:S01]  /*0570*/  SHF.R.S32.HI R3, RZ, 0x8, R3 ;  /* 0x00000008ff037819 */ /* 0x000fe20000011403 */
[----:B--2---:R-:W-:-:S05]  /*0580*/  VIADD R6, R6, 0xff ;  /* 0x000000ff06067836 */ /* 0x004fca0000000000 */
[----:B------:R-:W-:-:S04]  /*0590*/  SHF.R.S32.HI R5, RZ, 0x1f, R6 ;  /* 0x0000001fff057819 */ /* 0x000fc80000011406 */
[----:B------:R-:W-:-:S04]  /*05a0*/  LEA.HI R5, R5, R6, RZ, 0x8 ;  /* 0x0000000605057211 */ /* 0x000fc800078f40ff */
        /* <DEDUP_REMOVED lines=13> */
[----:B------:R-:W-:-:S02]  /*0680*/  IMAD.SHL.U32 R14, R52, 0x8, RZ ;  /* 0x00000008340e7824 */ /* 0x000fc400078e00ff */
[----:B------:R-:W-:-:S03]  /*0690*/  IMAD.MOV.U32 R15, RZ, RZ, RZ ;  /* 0x000000ffff0f7224 */ /* 0x000fc600078e00ff */
[----:B------:R-:W-:Y:S02]  /*06a0*/  LOP3.LUT R14, R14, 0x38, RZ, 0xc0, !PT ;  /* 0x000000380e0e7812 */ /* 0x000fe400078ec0ff */
[C---:B------:R-:W-:Y:S02]  /*06b0*/  IADD3 R241, PT, PT, -R54.reuse, R241, RZ ;  /* 0x000000f136f17210 */ /* 0x040fe40007ffe1ff */
[----:B------:R-:W-:Y:S01]  /*06c0*/  SHF.R.U32.HI R52, RZ, 0x3, R52 ;  /* 0x00000003ff347819 */ /* 0x000fe20000011634 */
[----:B------:R-:W-:Y:S01]  /*06d0*/  BSSY.RECONVERGENT B0, `(.L_x_1195) ;  /* 0x000003a000007945 */ /* 0x000fe20003800200 */
[----:B--2---:R-:W-:-:S04]  /*06e0*/  IMAD.WIDE.U32 R16, R54, R12, R14 ;  /* 0x0000000c36107225 */ /* 0x004fc800078e000e */
[----:B-----5:R-:W-:-:S04]  /*06f0*/  @!P0 IMAD.WIDE.U32 R8, R4, R238, RZ ;  /* 0x000000ee04088225 */ /* 0x020fc800078e00ff */
[-C--:B------:R-:W-:Y:S02]  /*0700*/  @P0 IMAD R4, R13, R242.reuse, RZ ;  /* 0x000000f20d040224 */ /* 0x080fe400078e02ff */
[----:B------:R-:W-:-:S04]  /*0710*/  @P0 IMAD.WIDE.U32 R242, R12, R242, RZ ;  /* 0x000000f20cf20225 */ /* 0x000fc800078e00ff */
[----:B------:R-:W-:Y:S02]  /*0720*/  @!P0 IMAD R5, R5, R238, RZ ;  /* 0x000000ee05058224 */ /* 0x000fe400078e02ff */
[----:B------:R-:W-:Y:S01]  /*0730*/  @P0 IMAD.MOV.U32 R8, RZ, RZ, R242 ;  /* 0x000000ffff080224 */ /* 0x000fe200078e00f2 */
[----:B---3--:R-:W-:Y:S01]  /*0740*/  ISETP.GE.AND P2, PT, R14, R2, PT ;  /* 0x000000020e00720c */ /* 0x008fe20003f46270 */
[----:B------:R-:W-:Y:S02]  /*0750*/  @!P0 IMAD.IADD R5, R9, 0x1, R5 ;  /* 0x0000000109058824 */ /* 0x000fe400078e0205 */
[----:B------:R-:W-:Y:S01]  /*0760*/  @P0 IMAD.IADD R5, R243, 0x1, R4 ;  /* 0x00000001f3050824 */ /* 0x000fe200078e0204 */
[----:B------:R-:W-:Y:S01]  /*0770*/  IADD3 R8, P0, PT, R8, R16, RZ ;  /* 0x0000001008087210 */ /* 0x000fe20007f1e0ff */
[----:B------:R-:W-:-:S05]  /*0780*/  IMAD R2, R13, R54, RZ ;  /* 0x000000360d027224 */ /* 0x000fca00078e02ff */
        /* <DEDUP_REMOVED lines=11> */
[----:B------:R-:W-:Y:S01]  /*0840*/  @!P0 LEA.HI.X R17, R10, R7, R2, 0x1, P1 ;  /* 0x000000070a118211 */ /* 0x000fe200008f0c02 */
[----:B------:R-:W-:Y:S01]  /*0850*/  IMAD R0, R0, R3, R54 ;  /* 0x0000000300007224 */ /* 0x000fe200078e0236 */
[----:B------:R-:W-:-:S03]  /*0860*/  ISETP.NE.AND P1, PT, R14, RZ, PT ;  /* 0x000000ff0e00720c */ /* 0x000fc60003f25270 */
[----:B------:R1:W-:Y:S01]  /*0870*/  @!P0 ST.E.128 desc[UR6][R16.64], RZ ;  /* 0x000000ff10008985 */ /* 0x0003e2000c101d06 */
[----:B------:R-:W-:Y:S02]  /*0880*/  IADD3 R2, P0, PT, R0, R52, RZ ;  /* 0x0000003400027210 */ /* 0x000fe40007f1e0ff */
[CC--:B------:R-:W-:Y:S01]  /*0890*/  ISETP.GE.OR P3, PT, R52.reuse, R241.reuse, P1 ;  /* 0x000000f13400720c */ /* 0x0c0fe20000f66670 */
[C---:B------:R-:W-:Y:S01]  /*08a0*/  VIADD R3, R52.reuse, 0x20 ;  /* 0x0000002034037836 */ /* 0x040fe20000000000 */
[----:B------:R-:W-:Y:S02]  /*08b0*/  IADD3 R10, PT, PT, R52, 0x10, RZ ;  /* 0x00000010340a7810 */ /* 0x000fe40007ffe0ff */
[----:B------:R-:W-:Y:S02]  /*08c0*/  LEA.HI.X.SX32 R0, R0, RZ, 0x1, P0 ;  /* 0x000000ff00007211 */ /* 0x000fe400000f0eff */
[----:B------:R-:W-:Y:S02]  /*08d0*/  P2R R11, PR, RZ, 0x8 ;  /* 0x00000008ff0b7803 */ /* 0x000fe40000000000 */
[----:B------:R-:W-:-:S02]  /*08e0*/  ISETP.GE.OR P3, PT, R10, R241, P2 ;  /* 0x000000f10a00720c */ /* 0x000fc40001766670 */
[-C--:B------:R-:W-:Y:S02]  /*08f0*/  ISETP.GE.OR P6, PT, R10, R241.reuse, P1 ;  /* 0x000000f10a00720c */ /* 0x080fe40000fc6670 */
[----:B------:R-:W-:Y:S02]  /*0900*/  ISETP.GE.OR P5, PT, R3, R241, P1 ;  /* 0x000000f10300720c */ /* 0x000fe40000fa6670 */
[----:B-1----:R-:W-:-:S04]  /*0910*/  LEA R16, P0, R2, R164, 0x2 ;  /* 0x000000a402107211 */ /* 0x002fc800078010ff */
[----:B------:R-:W-:Y:S02]  /*0920*/  LEA.HI.X R17, R2, R165, R0, 0x2, P0 ;  /* 0x000000a502117211 */ /* 0x000fe400000f1400 */
[----:B------:R-:W-:Y:S01]  /*0930*/  ISETP.NE.AND P0, PT, R11, RZ, PT ;  /* 0x000000ff0b00720c */ /* 0x000fe20003f05270 */
[----:B------:R-:W-:Y:S01]  /*0940*/  VIADD R14, R52, 0x30 ;  /* 0x00000030340e7836 */ /* 0x000fe20000000000 */
[----:B------:R-:W-:-:S03]  /*0950*/  ISETP.GE.OR P4, PT, R3, R241, P2 ;  /* 0x000000f10300720c */ /* 0x000fc60001786670 */
[----:B------:R-:W-:Y:S01]  /*0960*/  @!P5 IMAD.MOV.U32 R0, RZ, RZ, 0x7f800000 ;  /* 0x7f800000ff00d424 */ /* 0x000fe200078e00ff */
[----:B------:R-:W-:Y:S02]  /*0970*/  @!P6 MOV R2, 0x7f800000 ;  /* 0x7f8000000002e802 */ /* 0x000fe40000000f00 */
[CC--:B------:R-:W-:Y:S02]  /*0980*/  ISETP.GE.OR P1, PT, R14.reuse, R241.reuse, P1 ;  /* 0x000000f10e00720c */ /* 0x0c0fe40000f26670 */
[----:B------:R-:W-:-:S03]  /*0990*/  ISETP.GE.OR P2, PT, R14, R241, P2 ;  /* 0x000000f10e00720c */ /* 0x000fc60001746670 */
[----:B------:R-:W-:Y:S01]  /*09a0*/  @!P0 IMAD.MOV.U32 R3, RZ, RZ, 0x7f800000 ;  /* 0x7f800000ff038424 */ /* 0x000fe200078e00ff */
[----:B------:R-:W-:Y:S09]  /*09b0*/  @P3 BRA `(.L_x_1196) ;  /* 0x00000000002c3947 */ /* 0x000ff20003800000 */
[----:B------:R-:W-:Y:S01]  /*09c0*/  IADD3 R14, P0, PT, R52, 0x10, RZ ;  /* 0x00000010340e7810 */ /* 0x000fe20007f1e0ff */
        /* <DEDUP_REMOVED lines=9> */
[----:B------:R1:W-:Y:S02]  /*0a60*/  ST.E.128 desc[UR6][R14.64], RZ ;  /* 0x000000ff0e007985 */ /* 0x0003e4000c101d06 */
.L_x_1196:
[----:B------:R-:W-:Y:S05]  /*0a70*/  BSYNC.RECONVERGENT B0 ;  /* 0x0000000000007941 */ /* 0x000fea0003800200 */
.L_x_1195:
[----:B------:R-:W-:Y:S04]  /*0a80*/  BSSY.RECONVERGENT B0, `(.L_x_1197) ;  /* 0x000000d000007945 */ /* 0x000fe80003800200 */
        /* <DEDUP_REMOVED lines=12> */
.L_x_1198:
[----:B------:R-:W-:Y:S05]  /*0b50*/  BSYNC.RECONVERGENT B0 ;  /* 0x0000000000007941 */ /* 0x000fea0003800200 */
.L_x_1197:
[----:B------:R-:W-:Y:S04]  /*0b60*/  BSSY.RECONVERGENT B0, `(.L_x_1199) ;  /* 0x000000c000007945 */ /* 0x000fe80003800200 */
[----:B------:R-:W-:Y:S05]  /*0b70*/  @P2 BRA `(.L_x_1200) ;  /* 0x0000000000282947 */ /* 0x000fea0003800000 */
[----:B------:R-:W-:Y:S02]  /*0b80*/  IADD3 R52, P0, PT, R52, 0x30, RZ ;  /* 0x0000003034347810 */ /* 0x000fe40007f1e0ff */
[----:B------:R-:W-:Y:S02]  /*0b90*/  MOV R9, R5 ;  /* 0x0000000500097202 */ /* 0x000fe40000000f00 */
[----:B------:R-:W-:Y:S01]  /*0ba0*/  IADD3.X R4, PT, PT, RZ, RZ, RZ, P0, !PT ;  /* 0x000000ffff047210 */ /* 0x000fe200007fe4ff */
[----:B------:R-:W-:-:S04]  /*0bb0*/  IMAD.WIDE.U32 R8, R12, R52, R8 ;  /* 0x000000340c087225 */ /* 0x000fc800078e0008 */
[----:B------:R-:W-:Y:S01]  /*0bc0*/  IMAD R4, R4, R12, RZ ;  /* 0x0000000c04047224 */ /* 0x000fe200078e02ff */
[----:B------:R-:W-:-:S03]  /*0bd0*/  LEA R6, P0, R8, R6, 0x1 ;  /* 0x0000000608067211 */ /* 0x000fc600078008ff */
[----:B------:R-:W-:-:S05]  /*0be0*/  IMAD R4, R13, R52, R4 ;  /* 0x000000340d047224 */ /* 0x000fca00078e0204 */
[----:B------:R-:W-:-:S04]  /*0bf0*/  IADD3 R4, PT, PT, R9, R4, RZ ;  /* 0x0000000409047210 */ /* 0x000fc80007ffe0ff */
[----:B------:R-:W-:-:S05]  /*0c00*/  LEA.HI.X R7, R8, R7, R4, 0x1, P0 ;  /* 0x0000000708077211 */ /* 0x000fca00000f0c04 */
[----:B------:R3:W-:Y:S02]  /*0c10*/  ST.E.128 desc[UR6][R6.64], RZ ;  /* 0x000000ff06007985 */ /* 0x0007e4000c101d06 */
.L_x_1200:
[----:B------:R-:W-:Y:S05]  /*0c20*/  BSYNC.RECONVERGENT B0 ;  /* 0x0000000000007941 */ /* 0x000fea0003800200 */
.L_x_1199:
[----:B------:R-:W-:Y:S01]  /*0c30*/  ISETP.NE.AND P0, PT, R11, RZ, PT ;  /* 0x000000ff0b00720c */ /* 0x000fe20003f05270 */
[----:B------:R4:W-:Y:S04]  /*0c40*/  @!P6 ST.E desc[UR6][R16.64+0x40], R2 ;  /* 0x000040021000e985 */ /* 0x0009e8000c101906 */
[----:B------:R-:W-:Y:S08]  /*0c50*/  @!P5 ST.E desc[UR6][R16.64+0x80], R0 ;  /* 0x000080001000d985 */ /* 0x000ff0000c101906 */
[----:B------:R5:W-:Y:S01]  /*0c60*/  @!P0 ST.E desc[UR6][R16.64], R3 ;  /* 0x0000000310008985 */ /* 0x000be2000c101906 */
[----:B----4-:R-:W-:Y:S01]  /*0c70*/  IMAD.MOV.U32 R2, RZ, RZ, R236 ;  /* 0x000000ffff027224 */ /* 0x010fe200078e00ec */
[----:B-----5:R-:W-:-:S04]  /*0c80*/  MOV R3, 0x0 ;  /* 0x0000000000037802 */ /* 0x020fc80000000f00 */
[----:B-123--:R-:W-:Y:S05]  /*0c90*/  @P1 RET.REL.NODEC R2 `(_ZN5flash24flash_fwd_splitkv_kernelI23Flash_fwd_kernel_traitsILi64ELi64ELi256ELi4ELb0ELb0EN7cutlass10bfloat16_tE19Flash_kernel_traitsILi64ELi64ELi256ELi4ES3_EELb0ELb0ELb0ELb0ELb0ELb1ELb0ELb1EEEvNS_16Flash_fwd_paramsE) ;  /* 0xfffffff002d81950 */ /* 0x00efea0003c3ffff */
[----:B------:R-:W-:Y:S02]  /*0ca0*/  MOV R0, 0x7f800000 ;  /* 0x7f80000000007802 */ /* 0x000fe40000000f00 */
[----:B------:R-:W-:-:S03]  /*0cb0*/  MOV R237, 0x0 ;  /* 0x0000000000ed7802 */ /* 0x000fc60000000f00 */
[----:B------:R1:W-:Y:S02]  /*0cc0*/  ST.E desc[UR6][R16.64+0xc0], R0 ;  /* 0x0000c00010007985 */ /* 0x0003e4000c101906 */
[----:B-1----:R-:W-:Y:S05]  /*0cd0*/  RET.REL.NODEC R236 `(_ZN5flash24flash_fwd_splitkv_kernelI23Flash_fwd_kernel_traitsILi64ELi64ELi256ELi4ELb0ELb0EN7cutlass10bfloat16_tE19Flash_kernel_traitsILi64ELi64ELi256ELi4ES3_EELb0ELb0ELb0ELb0ELb0ELb1ELb0ELb1EEEvNS_16Flash_fwd_paramsE) ;  /* 0xfffffff0ecc87950 */ /* 0x002fea0003c3ffff */
.L_x_1194:
[----:B------:R-:W2:Y:S04]  /*0ce0*/  LD.E.64 R4, desc[UR6][R164.64+0x158] ;  /* 0x00015806a4047980 */ /* 0x000ea8000c101b00 */
[----:B------:R-:W3:Y:S01]  /*0cf0*/  LD.E.64 R246, desc[UR6][R164.64+0x160] ;  /* 0x00016006a4f67980 */ /* 0x000ee2000c101b00 */
[----:B------:R-:W-:Y:S01]  /*0d00*/  IMAD.MOV.U32 R11, RZ, RZ, R238 ;  /* 0x000000ffff0b7224 */ /* 0x000fe200078e00ee */
        /* <DEDUP_REMOVED lines=8> */
[----:B------:R-:W-:Y:S05]  /*0d90*/  @!P0 BRA `(.L_x_1202) ;  /* 0x00000004007c8947 */ /* 0x000fea0003800000 */
[----:B-----5:R-:W2:Y:S04]  /*0da0*/  LD.E R11, desc[UR6][R164.64+0x170] ;  /* 0x00017006a40b7980 */ /* 0x020ea8000c101900 */
[----:B------:R-:W3:Y:S01]  /*0db0*/  LD.E.64 R12, desc[UR6][R164.64+0x168] ;  /* 0x00016806a40c7980 */ /* 0x000ee2000c101b00 */
[----:B------:R-:W-:Y:S02]  /*0dc0*/  IMAD.MOV.U32 R4, RZ, RZ, R164 ;  /* 0x000000ffff047224 */ /* 0x000fe400078e00a4 */
[----:B------:R-:W-:-:S05]  /*0dd0*/  IMAD.MOV.U32 R5, RZ, RZ, R165 ;  /* 0x000000ffff057224 */ /* 0x000fca00078e00a5 */
        /* <DEDUP_REMOVED lines=17> */
[----:B------:R-:W-:Y:S01]  /*0ef0*/  ISETP.NE.AND P3, PT, R11, RZ, PT ;  /* 0x000000ff0b00720c */ /* 0x000fe20003f65270 */
[----:B------:R-:W2:Y:S02]  /*0f00*/  LD.E.64 R14, desc[UR6][R4.64+0x50] ;  /* 0x00005006040e7980 */ /* 0x000ea4000c101b00 */
[----:B------:R-:W-:Y:S02]  /*0f10*/  IMAD.MOV R0, RZ, RZ, -R0 ;  /* 0x000000ffff007224 */ /* 0x000fe400078e0a00 */
[----:B------:R-:W-:-:S04]  /*0f20*/  IMAD.HI.U32 R6, R6, R2, RZ ;  /* 0x0000000206067227 */ /* 0x000fc800078e00ff */
[----:B------:R-:W-:-:S05]  /*0f30*/  IMAD R0, R6, R0, R2 ;  /* 0x0000000006007224 */ /* 0x000fca00078e0202 */
[----:B------:R-:W-:-:S13]  /*0f40*/  ISETP.GT.U32.AND P0, PT, R3, R0, PT ;  /* 0x000000000300720c */ /* 0x000fda0003f04070 */
[----:B------:R-:W-:-:S04]  /*0f50*/  @!P0 IADD3 R0, PT, PT, R0, -R3, RZ ;  /* 0x8000000300008210 */ /* 0x000fc80007ffe0ff */
[----:B------:R-:W-:Y:S02]  /*0f60*/  ISETP.GE.U32.AND P1, PT, R0, R3, PT ;  /* 0x000000030000720c */ /* 0x000fe40003f26070 */
[----:B------:R-:W-:Y:S01]  /*0f70*/  LOP3.LUT R0, R9, R11, RZ, 0x3c, !PT ;  /* 0x0000000b09007212 */ /* 0x000fe200078e3cff */
[----:B------:R-:W-:-:S03]  /*0f80*/  @!P0 VIADD R6, R6, 0x1 ;  /* 0x0000000106068836 */ /* 0x000fc60000000000 */
[----:B------:R-:W-:Y:S01]  /*0f90*/  ISETP.GE.AND P2, PT, R0, RZ, PT ;  /* 0x000000ff0000720c */ /* 0x000fe20003f46270 */
[-C--:B---3--:R-:W-:Y:S02]  /*0fa0*/  IMAD R0, R13, R238.reuse, RZ ;  /* 0x000000ee0d007224 */ /* 0x088fe400078e02ff */
[----:B------:R-:W-:-:S04]  /*0fb0*/  IMAD.WIDE.U32 R12, R12, R238, RZ ;  /* 0x000000ee0c0c7225 */ /* 0x000fc800078e00ff */
[----:B------:R-:W-:Y:S02]  /*0fc0*/  @P1 IADD3 R6, PT, PT, R6, 0x1, RZ ;  /* 0x0000000106061810 */ /* 0x000fe40007ffe0ff */
[----:B------:R-:W-:Y:S02]  /*0fd0*/  IADD3 R0, PT, PT, R13, R0, RZ ;  /* 0x000000000d007210 */ /* 0x000fe40007ffe0ff */
[----:B------:R-:W-:Y:S01]  /*0fe0*/  LEA R245, P0, R12, R246, 0x2 ;  /* 0x000000f60cf57211 */ /* 0x000fe200078010ff */
[----:B------:R-:W-:-:S03]  /*0ff0*/  IMAD.MOV.U32 R10, RZ, RZ, R6 ;  /* 0x000000ffff0a7224 */ /* 0x000fc600078e0006 */
[----:B------:R-:W-:Y:S01]  /*1000*/  LEA.HI.X R244, R12, R247, R0, 0x2, P0 ;  /* 0x000000f70cf47211 */ /* 0x000fe200000f1400 */
[----:B------:R-:W-:Y:S01]  /*1010*/  @!P2 IMAD.MOV R10, RZ, RZ, -R10 ;  /* 0x000000ffff0aa224 */ /* 0x000fe200078e0a0a */
[----:B------:R-:W-:Y:S01]  /*1020*/  @!P3 LOP3.LUT R10, RZ, R11, RZ, 0x33, !PT ;  /* 0x0000000bff0ab212 */ /* 0x000fe200078e33ff */
[----:B------:R-:W3:Y:S01]  /*1030*/  LD.E.64 R12, desc[UR6][R4.64+0x28] ;  /* 0x00002806040c7980 */ /* 0x000ee2000c101b00 */
[----:B------:R-:W-:Y:S01]  /*1040*/  MOV R2, R245 ;  /* 0x000000f500027202 */ /* 0x000fe20000000f00 */
[----:B------:R-:W-:-:S04]  /*1050*/  IMAD.MOV.U32 R3, RZ, RZ, R244 ;  /* 0x000000ffff037224 */ /* 0x000fc800078e00f4 */
[----:B------:R-:W-:-:S06]  /*1060*/  IMAD.WIDE R2, R10, 0x4, R2 ;  /* 0x000000040a027825 */ /* 0x000fcc00078e0202 */
[----:B------:R1:W3:Y:S01]  /*1070*/  LD.E R2, desc[UR6][R2.64] ;  /* 0x0000000602027980 */ /* 0x0002e2000c101900 */
[----:B----4-:R-:W-:-:S04]  /*1080*/  IABS R7, R8 ;  /* 0x0000000800077213 */ /* 0x010fc80000000000 */
[----:B------:R-:W4:Y:S08]  /*1090*/  I2F.RP R0, R7 ;  /* 0x0000000700007306 */ /* 0x000f300000209400 */
[----:B----4-:R-:W4:Y:S02]  /*10a0*/  MUFU.RCP R0, R0 ;  /* 0x0000000000007308 */ /* 0x010f240000001000 */
[----:B----4-:R-:W-:-:S06]  /*10b0*/  IADD3 R0, PT, PT, R0, 0xffffffe, RZ ;  /* 0x0ffffffe00007810 */ /* 0x010fcc0007ffe0ff */
[----:B------:R-:W4:Y:S01]  /*10c0*/  F2I.FTZ.U32.TRUNC.NTZ R21, R0 ;  /* 0x0000000000157305 */ /* 0x000f22000021f000 */
[----:B------:R-:W-:Y:S02]  /*10d0*/  MOV R20, RZ ;  /* 0x000000ff00147202 */ /* 0x000fe40000000f00 */
[----:B------:R-:W-:Y:S02]  /*10e0*/  IABS R6, R237 ;  /* 0x000000ed00067213 */ /* 0x000fe40000000000 */
[----:B-1----:R-:W-:Y:S01]  /*10f0*/  IABS R3, R8 ;  /* 0x0000000800037213 */ /* 0x002fe20000000000 */
[----:B----4-:R-:W-:-:S04]  /*1100*/  IMAD.MOV R0, RZ, RZ, -R21 ;  /* 0x000000ffff007224 */ /* 0x010fc800078e0a15 */
[----:B------:R-:W-:-:S04]  /*1110*/  IMAD R0, R0, R7, RZ ;  /* 0x0000000700007224 */ /* 0x000fc800078e02ff */
[----:B------:R-:W-:-:S04]  /*1120*/  IMAD.HI.U32 R0, R21, R0, R20 ;  /* 0x0000000015007227 */ /* 0x000fc800078e0014 */
[----:B------:R-:W-:Y:S02]  /*1130*/  IMAD.MOV R3, RZ, RZ, -R3 ;  /* 0x000000ffff037224 */ /* 0x000fe400078e0a03 */
[----:B------:R-:W-:-:S04]  /*1140*/  IMAD.HI.U32 R0, R0, R6, RZ ;  /* 0x0000000600007227 */ /* 0x000fc800078e00ff */
[----:B------:R-:W-:-:S05]  /*1150*/  IMAD R3, R0, R3, R6 ;  /* 0x0000000300037224 */ /* 0x000fca00078e0206 */
[----:B------:R-:W-:-:S13]  /*1160*/  ISETP.GT.U32.AND P0, PT, R7, R3, PT ;  /* 0x000000030700720c */ /* 0x000fda0003f04070 */
[----:B------:R-:W-:-:S04]  /*1170*/  @!P0 IADD3 R3, PT, PT, R3, -R7, RZ ;  /* 0x8000000703038210 */ /* 0x000fc80007ffe0ff */
[----:B------:R-:W-:Y:S02]  /*1180*/  ISETP.GE.U32.AND P2, PT, R3, R7, PT ;  /* 0x000000070300720c */ /* 0x000fe40003f46070 */
[----:B------:R-:W-:Y:S01]  /*1190*/  LOP3.LUT R7, R237, R8, RZ, 0x3c, !PT ;  /* 0x00000008ed077212 */ /* 0x000fe200078e3cff */
[----:B------:R-:W-:Y:S01]  /*11a0*/  IMAD.MOV R10, RZ, RZ, -R10 ;  /* 0x000000ffff0a7224 */ /* 0x000fe200078e0a0a */
[----:B------:R-:W-:Y:S02]  /*11b0*/  @!P0 IADD3 R0, PT, PT, R0, 0x1, RZ ;  /* 0x0000000100008810 */ /* 0x000fe40007ffe0ff */
[----:B------:R-:W-:Y:S02]  /*11c0*/  ISETP.GE.AND P1, PT, R7, RZ, PT ;  /* 0x000000ff0700720c */ /* 0x000fe40003f26270 */
[----:B------:R-:W-:Y:S01]  /*11d0*/  ISETP.NE.AND P0, PT, R8, RZ, PT ;  /* 0x000000ff0800720c */ /* 0x000fe20003f05270 */
[----:B------:R-:W-:-:S04]  /*11e0*/  IMAD R9, R11, R10, R9 ;  /* 0x0000000a0b097224 */ /* 0x000fc800078e0209 */
[----:B------:R-:W-:-:S04]  /*11f0*/  @P2 VIADD R0, R0, 0x1 ;  /* 0x0000000100002836 */ /* 0x000fc80000000000 */
[----:B------:R-:W-:Y:S01]  /*1200*/  IMAD.MOV.U32 R10, RZ, RZ, R0 ;  /* 0x000000ffff0a7224 */ /* 0x000fe200078e0000 */
[----:B------:R-:W-:-:S04]  /*1210*/  SHF.R.S32.HI R0, RZ, 0x1f, R9 ;  /* 0x0000001fff007819 */ /* 0x000fc80000011409 */
[----:B------:R-:W-:Y:S02]  /*1220*/  @!P1 IADD3 R10, PT, PT, -R10, RZ, RZ ;  /* 0x000000ff0a0a9210 */ /* 0x000fe40007ffe1ff */
[----:B------:R-:W-:-:S05]  /*1230*/  @!P0 LOP3.LUT R10, RZ, R8, RZ, 0x33, !PT ;  /* 0x00000008ff0a8212 */ /* 0x000fca00078e33ff */
[----:B--2---:R-:W-:Y:S01]  /*1240*/  IMAD R7, R15, R10, RZ ;  /* 0x0000000a0f077224 */ /* 0x004fe200078e02ff */
[----:B---3--:R-:W-:Y:S01]  /*1250*/  SHF.R.S32.HI R3, RZ, 0x1f, R2 ;  /* 0x0000001fff037819 */ /* 0x008fe20000011402 */
[----:B------:R-:W-:-:S04]  /*1260*/  IMAD R6, R17, R2, RZ ;  /* 0x0000000211067224 */ /* 0x000fc800078e02ff */
[C---:B------:R-:W-:Y:S02]  /*1270*/  IMAD R6, R16.reuse, R3, R6 ;  /* 0x0000000310067224 */ /* 0x040fe400078e0206 */
[----:B------:R-:W-:-:S05]  /*1280*/  IMAD.WIDE.U32 R16, R16, R2, RZ ;  /* 0x0000000210107225 */ /* 0x000fca00078e00ff */
[----:B------:R-:W-:Y:S01]  /*1290*/  IADD3 R17, PT, PT, R17, R6, RZ ;  /* 0x0000000611117210 */ /* 0x000fe20007ffe0ff */
[----:B------:R-:W-:-:S04]  /*12a0*/  IMAD R6, R229, R9, RZ ;  /* 0x00000009e5067224 */ /* 0x000fc800078e02ff */
[----:B------:R-:W-:Y:S02]  /*12b0*/  IMAD R6, R228, R0, R6 ;  /* 0x00000000e4067224 */ /* 0x000fe400078e0206 */
[----:B------:R-:W-:-:S04]  /*12c0*/  IMAD.WIDE.U32 R16, R9, R228, R16 ;  /* 0x000000e409107225 */ /* 0x000fc800078e0010 */
[----:B------:R-:W-:Y:S01]  /*12d0*/  IMAD.IADD R17, R17, 0x1, R6 ;  /* 0x0000000111117824 */ /* 0x000fe200078e0206 */
[----:B------:R-:W-:-:S05]  /*12e0*/  SHF.R.S32.HI R6, RZ, 0x1f, R10 ;  /* 0x0000001fff067819 */ /* 0x000fca000001140a */
[----:B------:R-:W-:Y:S02]  /*12f0*/  IMAD R7, R14, R6, R7 ;  /* 0x000000060e077224 */ /* 0x000fe400078e0207 */
[----:B------:R-:W-:Y:S02]  /*1300*/  IMAD R6, R13, R2, RZ ;  /* 0x000000020d067224 */ /* 0x000fe400078e02ff */
[----:B------:R-:W-:-:S04]  /*1310*/  IMAD.WIDE.U32 R14, R10, R14, R16 ;  /* 0x0000000e0a0e7225 */ /* 0x000fc800078e0010 */
[----:B------:R-:W-:-:S04]  /*1320*/  IMAD.WIDE.U32 R10, R12, R2, RZ ;  /* 0x000000020c0a7225 */ /* 0x000fc800078e00ff */
[----:B------:R-:W-:Y:S01]  /*1330*/  IMAD R6, R12, R3, R6 ;  /* 0x000000030c067224 */ /* 0x000fe200078e0206 */
[----:B------:R-:W-:Y:S01]  /*1340*/  MOV R13, R10 ;  /* 0x0000000a000d7202 */ /* 0x000fe20000000f00 */
[----:B------:R-:W-:Y:S01]  /*1350*/  IMAD.MOV.U32 R3, RZ, RZ, R14 ;  /* 0x000000ffff037224 */ /* 0x000fe200078e000e */
[----:B------:R-:W-:Y:S02]  /*1360*/  IADD3 R2, PT, PT, R15, R7, RZ ;  /* 0x000000070f027210 */ /* 0x000fe40007ffe0ff */
[----:B------:R-:W-:Y:S01]  /*1370*/  IADD3 R10, PT, PT, R11, R6, RZ ;  /* 0x000000060b0a7210 */ /* 0x000fe20007ffe0ff */
[----:B------:R-:W-:Y:S05]  /*1380*/  BRA `(.L_x_1203) ;  /* 0x0000000400487947 */ /* 0x000fea0003800000 */
.L_x_1202:
[----:B------:R-:W2:Y:S01]  /*1390*/  LD.E R8, desc[UR6][R164.64+0x68] ;  /* 0x00006806a4087980 */ /* 0x000ea2000c101900 */
[----:B------:R-:W-:-:S03]  /*13a0*/  ISETP.NE.AND P0, PT, R13, -0x1, PT ;  /* 0xffffffff0d00780c */ /* 0x000fc60003f05270 */
[----:B------:R-:W3:Y:S01]  /*13b0*/  LD.E.64 R228, desc[UR6][R164.64+0x38] ;  /* 0x00003806a4e47980 */ /* 0x000ee2000c101b00 */
[----:B------:R-:W-:Y:S01]  /*13c0*/  MOV R4, R164 ;  /* 0x000000a400047202 */ /* 0x000fe20000000f00 */
[----:B------:R-:W-:Y:S02]  /*13d0*/  IMAD.MOV.U32 R5, RZ, RZ, R165 ;  /* 0x000000ffff057224 */ /* 0x000fe400078e00a5 */
[----:B------:R4:W5:Y:S04]  /*13e0*/  LD.E.64 R22, desc[UR6][R164.64+0x58] ;  /* 0x00005806a4167980 */ /* 0x000968000c101b00 */
[----:B------:R-:W4:Y:S04]  /*13f0*/  LD.E.64 R230, desc[UR6][R4.64+0x40] ;  /* 0x0000400604e67980 */ /* 0x000f28000c101b00 */
[----:B------:R-:W4:Y:S04]  /*1400*/  @!P0 LD.E.64 R20, desc[UR6][R164.64+0x20] ;  /* 0x00002006a4148980 */ /* 0x000f28000c101b00 */
[----:B------:R-:W4:Y:S04]  /*1410*/  @!P0 LD.E.64 R16, desc[UR6][R164.64+0x28] ;  /* 0x00002806a4108980 */ /* 0x000f28000c101b00 */
[----:B------:R-:W4:Y:S01]  /*1420*/  LD.E.64 R14, desc[UR6][R4.64+0x50] ;  /* 0x00005006040e7980 */ /* 0x000f22000c101b00 */
[----:B------:R-:W-:-:S02]  /*1430*/  MOV R6, RZ ;  /* 0x000000ff00067202 */ /* 0x000fc40000000f00 */
[----:B------:R-:W-:Y:S02]  /*1440*/  LEA R9, R33, 0xffffff00, 0x8 ;  /* 0xffffff0021097811 */ /* 0x000fe400078e40ff */
[----:B------:R-:W-:Y:S02]  /*1450*/  CS2R R244, SRZ ;  /* 0x0000000000f47805 */ /* 0x000fe4000001ff00 */
[----:B--2---:R-:W-:-:S04]  /*1460*/  IABS R0, R8 ;  /* 0x0000000800007213 */ /* 0x004fc80000000000 */
[----:B-1----:R-:W1:Y:S08]  /*1470*/  I2F.RP R2, R0 ;  /* 0x0000000000027306 */ /* 0x002e700000209400 */
[----:B-1----:R-:W1:Y:S02]  /*1480*/  MUFU.RCP R2, R2 ;  /* 0x0000000200027308 */ /* 0x002e640000001000 */
[----:B-1----:R-:W-:-:S06]  /*1490*/  IADD3 R2, PT, PT, R2, 0xffffffe, RZ ;  /* 0x0ffffffe02027810 */ /* 0x002fcc0007ffe0ff */
[----:B------:R-:W1:Y:S01]  /*14a0*/  F2I.FTZ.U32.TRUNC.NTZ R7, R2 ;  /* 0x0000000200077305 */ /* 0x000e62000021f000 */
[----:B------:R-:W-:Y:S01]  /*14b0*/  IABS R3, R8 ;  /* 0x0000000800037213 */ /* 0x000fe20000000000 */
[----:B-1----:R-:W-:-:S04]  /*14c0*/  IMAD.MOV R2, RZ, RZ, -R7 ;  /* 0x000000ffff027224 */ /* 0x002fc800078e0a07 */
[----:B------:R-:W-:Y:S01]  /*14d0*/  IMAD R10, R2, R0, RZ ;  /* 0x00000000020a7224 */ /* 0x000fe200078e02ff */
[----:B------:R-:W-:-:S03]  /*14e0*/  IABS R2, R237 ;  /* 0x000000ed00027213 */ /* 0x000fc60000000000 */
[----:B------:R-:W-:-:S04]  /*14f0*/  IMAD.HI.U32 R10, R7, R10, R6 ;  /* 0x0000000a070a7227 */ /* 0x000fc800078e0006 */
[----:B------:R-:W-:Y:S02]  /*1500*/  IMAD.MOV R3, RZ, RZ, -R3 ;  /* 0x000000ffff037224 */ /* 0x000fe400078e0a03 */
[----:B------:R-:W-:-:S04]  /*1510*/  IMAD.HI.U32 R10, R10, R2, RZ ;  /* 0x000000020a0a7227 */ /* 0x000fc800078e00ff */
[----:B------:R-:W-:Y:S01]  /*1520*/  IMAD R3, R10, R3, R2 ;  /* 0x000000030a037224 */ /* 0x000fe200078e0202 */
[----:B------:R-:W-:Y:S01]  /*1530*/  @!P0 SHF.R.S32.HI R6, RZ, 0x1f, R12 ;  /* 0x0000001fff068819 */ /* 0x000fe2000001140c */
[----:B---3--:R-:W-:-:S03]  /*1540*/  @!P0 IMAD R2, R229, R12, RZ ;  /* 0x0000000ce5028224 */ /* 0x008fc600078e02ff */
[----:B------:R-:W-:Y:S01]  /*1550*/  ISETP.GT.U32.AND P1, PT, R0, R3, PT ;  /* 0x000000030000720c */ /* 0x000fe20003f24070 */
[----:B------:R-:W-:Y:S02]  /*1560*/  @!P0 IMAD R2, R6, R228, R2 ;  /* 0x000000e406028224 */ /* 0x000fe400078e0202 */
[----:B------:R-:W-:Y:S01]  /*1570*/  @!P0 IMAD.WIDE.U32 R24, R228, R12, RZ ;  /* 0x0000000ce4188225 */ /* 0x000fe200078e00ff */
[----:B-----5:R-:W-:-:S03]  /*1580*/  @!P0 SHF.R.S32.HI R7, RZ, 0x1f, R11 ;  /* 0x0000001fff078819 */ /* 0x020fc6000001140b */
[----:B----4-:R-:W-:Y:S01]  /*1590*/  @!P0 IMAD R6, R21, R11, RZ ;  /* 0x0000000b15068224 */ /* 0x010fe200078e02ff */
[----:B------:R-:W-:Y:S01]  /*15a0*/  @!P0 IADD3 R25, PT, PT, R25, R2, RZ ;  /* 0x0000000219198210 */ /* 0x000fe20007ffe0ff */
[----:B------:R-:W-:-:S04]  /*15b0*/  @P0 IMAD.IADD R2, R12, 0x1, R13 ;  /* 0x000000010c020824 */ /* 0x000fc800078e020d */
[-C--:B------:R-:W-:Y:S01]  /*15c0*/  @!P1 IADD3 R3, PT, PT, R3, -R0.reuse, RZ ;  /* 0x8000000003039210 */ /* 0x080fe20007ffe0ff */
[C---:B------:R-:W-:Y:S02]  /*15d0*/  @!P0 IMAD R6, R20.reuse, R7, R6 ;  /* 0x0000000714068224 */ /* 0x040fe400078e0206 */
[----:B------:R-:W-:Y:S01]  /*15e0*/  @!P0 IMAD.WIDE.U32 R24, R20, R11, R24 ;  /* 0x0000000b14188225 */ /* 0x000fe200078e0018 */
[----:B------:R-:W-:-:S03]  /*15f0*/  ISETP.GE.U32.AND P3, PT, R3, R0, PT ;  /* 0x000000000300720c */ /* 0x000fc60003f66070 */
[-C--:B------:R-:W-:Y:S02]  /*1600*/  @P0 IMAD R0, R229, R2.reuse, RZ ;  /* 0x00000002e5000224 */ /* 0x080fe400078e02ff */
[----:B------:R-:W-:Y:S01]  /*1610*/  @P0 IMAD.WIDE.U32 R20, R228, R2, RZ ;  /* 0x00000002e4140225 */ /* 0x000fe200078e00ff */
[----:B------:R-:W-:-:S03]  /*1620*/  @!P0 MOV R7, R24 ;  /* 0x0000001800078202 */ /* 0x000fc60000000f00 */
[----:B------:R-:W-:Y:S01]  /*1630*/  @!P0 IMAD.IADD R6, R25, 0x1, R6 ;  /* 0x0000000119068824 */ /* 0x000fe200078e0206 */
[----:B------:R-:W-:Y:S01]  /*1640*/  @P0 MOV R7, R20 ;  /* 0x0000001400070202 */ /* 0x000fe20000000f00 */
[----:B------:R-:W-:Y:S01]  /*1650*/  @P0 IMAD.IADD R6, R21, 0x1, R0 ;  /* 0x0000000115060824 */ /* 0x000fe200078e0200 */
[----:B------:R-:W-:Y:S01]  /*1660*/  LOP3.LUT R2, R237, R8, RZ, 0x3c, !PT ;  /* 0x00000008ed027212 */ /* 0x000fe200078e3cff */
[----:B------:R-:W-:-:S03]  /*1670*/  @!P1 VIADD R10, R10, 0x1 ;  /* 0x000000010a0a9836 */ /* 0x000fc60000000000 */
[-C--:B------:R-:W-:Y:S02]  /*1680*/  LOP3.LUT R7, R7, R6.reuse, RZ, 0x3c, !PT ;  /* 0x0000000607077212 */ /* 0x080fe400078e3cff */
[----:B------:R-:W-:Y:S02]  /*1690*/  ISETP.GE.AND P2, PT, R2, RZ, PT ;  /* 0x000000ff0200720c */ /* 0x000fe40003f46270 */
[----:B------:R-:W-:Y:S02]  /*16a0*/  ISETP.NE.AND P1, PT, R8, RZ, PT ;  /* 0x000000ff0800720c */ /* 0x000fe40003f25270 */
[----:B------:R-:W-:Y:S01]  /*16b0*/  LOP3.LUT R6, R7, R6, RZ, 0x3c, !PT ;  /* 0x0000000607067212 */ /* 0x000fe200078e3cff */
[----:B------:R-:W-:Y:S01]  /*16c0*/  @!P0 IMAD R2, R231, R12, RZ ;  /* 0x0000000ce7028224 */ /* 0x000fe200078e02ff */
[----:B------:R-:W-:Y:S02]  /*16d0*/  @!P0 SHF.R.S32.HI R0, RZ, 0x1f, R12 ;  /* 0x0000001fff008819 */ /* 0x000fe4000001140c */
[----:B------:R-:W-:-:S02]  /*16e0*/  LOP3.LUT R7, R7, R6, RZ, 0x3c, !PT ;  /* 0x0000000607077212 */ /* 0x000fc400078e3cff */
[----:B------:R-:W-:Y:S01]  /*16f0*/  @P3 IADD3 R10, PT, PT, R10, 0x1, RZ ;  /* 0x000000010a0a3810 */ /* 0x000fe20007ffe0ff */
[----:B------:R-:W-:Y:S02]  /*1700*/  @!P0 IMAD R0, R0, R230, R2 ;  /* 0x000000e600008224 */ /* 0x000fe400078e0202 */
[----:B------:R-:W-:Y:S01]  /*1710*/  IMAD.WIDE.U32 R20, R228, R9, R6 ;  /* 0x00000009e4147225 */ /* 0x000fe200078e0006 */
[----:B------:R-:W-:-:S03]  /*1720*/  @!P2 IADD3 R10, PT, PT, -R10, RZ, RZ ;  /* 0x000000ff0a0aa210 */ /* 0x000fc60007ffe1ff */
[----:B------:R-:W-:Y:S01]  /*1730*/  @!P0 IMAD.WIDE.U32 R6, R230, R12, RZ ;  /* 0x0000000ce6068225 */ /* 0x000fe200078e00ff */
[----:B------:R-:W-:-:S03]  /*1740*/  @!P1 LOP3.LUT R10, RZ, R8, RZ, 0x33, !PT ;  /* 0x00000008ff0a9212 */ /* 0x000fc600078e33ff */
[----:B------:R-:W-:Y:S01]  /*1750*/  IMAD R3, R229, R9, RZ ;  /* 0x00000009e5037224 */ /* 0x000fe200078e02ff */
[----:B------:R-:W-:Y:S01]  /*1760*/  @!P0 MOV R24, R6 ;  /* 0x0000000600188202 */ /* 0x000fe20000000f00 */
[----:B------:R-:W-:Y:S01]  /*1770*/  @!P0 IMAD.IADD R25, R7, 0x1, R0 ;  /* 0x0000000107198824 */ /* 0x000fe200078e0200 */
[----:B------:R-:W-:Y:S01]  /*1780*/  @!P0 SHF.R.S32.HI R0, RZ, 0x1f, R11 ;  /* 0x0000001fff008819 */ /* 0x000fe2000001140b */
[----:B------:R-:W-:Y:S01]  /*1790*/  IMAD.IADD R21, R21, 0x1, R3 ;  /* 0x0000000115157824 */ /* 0x000fe200078e0203 */
[----:B------:R-:W-:Y:S01]  /*17a0*/  SHF.R.S32.HI R6, RZ, 0x1f, R10 ;  /* 0x0000001fff067819 */ /* 0x000fe2000001140a */
[----:B------:R-:W-:Y:S01]  /*17b0*/  @!P0 IMAD R2, R17, R11, RZ ;  /* 0x0000000b11028224 */ /* 0x000fe200078e02ff */
[----:B------:R-:W-:Y:S01]  /*17c0*/  @P0 IADD3 R12, PT, PT, R12, R13, RZ ;  /* 0x0000000d0c0c0210 */ /* 0x000fe20007ffe0ff */
[----:B------:R-:W-:Y:S02]  /*17d0*/  IMAD R3, R15, R10, RZ ;  /* 0x0000000a0f037224 */ /* 0x000fe400078e02ff */
[----:B------:R-:W-:-:S02]  /*17e0*/  @!P0 IMAD R0, R16, R0, R2 ;  /* 0x0000000010008224 */ /* 0x000fc400078e0202 */
[----:B------:R-:W-:-:S04]  /*17f0*/  @!P0 IMAD.WIDE.U32 R16, R16, R11, R24 ;  /* 0x0000000b10108225 */ /* 0x000fc800078e0018 */
[----:B------:R-:W-:-:S04]  /*1800*/  IMAD.WIDE.U32 R20, R14, R10, R20 ;  /* 0x0000000a0e147225 */ /* 0x000fc800078e0014 */
[----:B------:R-:W-:Y:S02]  /*1810*/  IMAD R2, R14, R6, R3 ;  /* 0x000000060e027224 */ /* 0x000fe400078e0203 */
[----:B------:R-:W-:Y:S01]  /*1820*/  @P0 IMAD.WIDE.U32 R14, R230, R12, RZ ;  /* 0x0000000ce60e0225 */ /* 0x000fe200078e00ff */
[----:B------:R-:W-:-:S03]  /*1830*/  @!P0 IADD3 R10, PT, PT, R17, R0, RZ ;  /* 0x00000000110a8210 */ /* 0x000fc60007ffe0ff */
[----:B------:R-:W-:Y:S01]  /*1840*/  @P0 IMAD R6, R231, R12, RZ ;  /* 0x0000000ce7060224 */ /* 0x000fe200078e02ff */
[----:B------:R-:W-:Y:S01]  /*1850*/  MOV R3, R20 ;  /* 0x0000001400037202 */ /* 0x000fe20000000f00 */
[----:B------:R-:W-:Y:S01]  /*1860*/  @!P0 IMAD.MOV.U32 R13, RZ, RZ, R16 ;  /* 0x000000ffff0d8224 */ /* 0x000fe200078e0010 */
[----:B------:R-:W-:Y:S01]  /*1870*/  IADD3 R2, PT, PT, R21, R2, RZ ;  /* 0x0000000215027210 */ /* 0x000fe20007ffe0ff */
[----:B------:R-:W-:Y:S01]  /*1880*/  @P0 IMAD.IADD R10, R15, 0x1, R6 ;  /* 0x000000010f0a0824 */ /* 0x000fe200078e0206 */
[----:B------:R-:W-:Y:S02]  /*1890*/  @P0 MOV R13, R14 ;  /* 0x0000000e000d0202 */ /* 0x000fe40000000f00 */
[----:B------:R-:W-:Y:S02]  /*18a0*/  MOV R0, RZ ;  /* 0x000000ff00007202 */ /* 0x000fe40000000f00 */
.L_x_1203:
[----:B------:R-:W-:Y:S05]  /*18b0*/  BSYNC.RECONVERGENT B0 ;  /* 0x0000000000007941 */ /* 0x000fea0003800200 */
.L_x_1201:
[----:B------:R-:W-:Y:S01]  /*18c0*/  ISETP.NE.AND P0, PT, R242, -0x1, PT ;  /* 0xfffffffff200780c */ /* 0x000fe20003f05270 */
[----:B------:R-:W2:Y:S04]  /*18d0*/  LD.E.64 R24, desc[UR6][R164.64+0x30] ;  /* 0x00003006a4187980 */ /* 0x000ea8000c101b00 */
[----:B------:R-:W3:Y:S04]  /*18e0*/  LD.E.64 R20, desc[UR6][R164.64+0x48] ;  /* 0x00004806a4147980 */ /* 0x000ee8000c101b00 */
[----:B------:R-:W4:Y:S04]  /*18f0*/  LD.E.64 R6, desc[UR6][R164.64+0x10] ;  /* 0x00001006a4067980 */ /* 0x000f28000c101b00 */
[----:B------:R-:W3:Y:S04]  /*1900*/  @!P0 LD.E.64 R26, desc[UR6][R164.64+0x18] ;  /* 0x00001806a41a8980 */ /* 0x000ee8000c101b00 */
[----:B------:R-:W4:Y:S04]  /*1910*/  LD.E.64 R16, desc[UR6][R164.64+0x8] ;  /* 0x00000806a4107980 */ /* 0x000f28000c101b00 */
[----:B------:R-:W4:Y:S04]  /*1920*/  LD.E.64 R4, desc[UR6][R4.64] ;  /* 0x0000000604047980 */ /* 0x000f28000c101b00 */
[----:B------:R-:W4:Y:S04]  /*1930*/  LD.E R11, desc[UR6][R164.64+0xd0] ;  /* 0x0000d006a40b7980 */ /* 0x000f28000c101900 */
[----:B------:R-:W5:Y:S01]  /*1940*/  LD.E R240, desc[UR6][R164.64+0xc0] ;  /* 0x0000c006a4f07980 */ /* 0x000f62000c101900 */
[----:B------:R-:W-:-:S04]  /*1950*/  IABS R12, R8 ;  /* 0x00000008000c7213 */ /* 0x000fc80000000000 */
[----:B------:R-:W1:Y:S08]  /*1960*/  I2F.RP R15, R12 ;  /* 0x0000000c000f7306 */ /* 0x000e700000209400 */
[----:B-1----:R-:W1:Y:S02]  /*1970*/  MUFU.RCP R15, R15 ;  /* 0x0000000f000f7308 */ /* 0x002e640000001000 */
[----:B-1----:R-:W-:-:S06]  /*1980*/  VIADD R15, R15, 0xffffffe ;  /* 0x0ffffffe0f0f7836 */ /* 0x002fcc0000000000 */
[----:B------:R-:W1:Y:S01]  /*1990*/  F2I.FTZ.U32.TRUNC.NTZ R29, R15 ;  /* 0x0000000f001d7305 */ /* 0x000e62000021f000 */
[----:B------:R-:W-:Y:S02]  /*19a0*/  IMAD.MOV.U32 R14, RZ, RZ, RZ ;  /* 0x000000ffff0e7224 */ /* 0x000fe400078e00ff */
[----:B------:R-:W-:-:S04]  /*19b0*/  IMAD.MOV.U32 R28, RZ, RZ, RZ ;  /* 0x000000ffff1c7224 */ /* 0x000fc800078e00ff */
[----:B------:R1:W5:Y:S02]  /*19c0*/  @P6 LD.E R14, desc[UR6][R18.64] ;  /* 0x00000006120e6980 */ /* 0x000364000c101900 */
[----:B-1----:R-:W-:-:S05]  /*19d0*/  IADD3 R15, PT, PT, RZ, -R29, RZ ;  /* 0x8000001dff0f7210 */ /* 0x002fca0007ffe0ff */
[----:B------:R-:W-:-:S04]  /*19e0*/  IMAD R15, R15, R12, RZ ;  /* 0x0000000c0f0f7224 */ /* 0x000fc800078e02ff */
[----:B------:R-:W-:Y:S01]  /*19f0*/  IMAD.HI.U32 R15, R29, R15, R28 ;  /* 0x0000000f1d0f7227 */ /* 0x000fe200078e001c */
[----:B------:R-:W-:Y:S02]  /*1a00*/  IABS R19, R237 ;  /* 0x000000ed00137213 */ /* 0x000fe40000000000 */
[----:B------:R-:W-:-:S03]  /*1a10*/  IABS R18, R8 ;  /* 0x0000000800127213 */ /* 0x000fc60000000000 */
[----:B------:R-:W-:-:S04]  /*1a20*/  IMAD.HI.U32 R15, R15, R19, RZ ;  /* 0x000000130f0f7227 */ /* 0x000fc800078e00ff */
[----:B------:R-:W-:-:S04]  /*1a30*/  IMAD.MOV R18, RZ, RZ, -R18 ;  /* 0x000000ffff127224 */ /* 0x000fc800078e0a12 */
[----:B------:R-:W-:-:S05]  /*1a40*/  IMAD R19, R15, R18, R19 ;  /* 0x000000120f137224 */ /* 0x000fca00078e0213 */
[----:B------:R-:W-:Y:S02]  /*1a50*/  ISETP.GT.U32.AND P1, PT, R12, R19, PT ;  /* 0x000000130c00720c */ /* 0x000fe40003f24070 */
[----:B------:R-:W-:-:S04]  /*1a60*/  SHF.L.U32 R53, R52, 0x3, RZ ;  /* 0x0000000334357819 */ /* 0x000fc800000006ff */
[----:B------:R-:W-:-:S07]  /*1a70*/  LOP3.LUT R18, R53, 0x1c0, RZ, 0xc0, !PT ;  /* 0x000001c035127812 */ /* 0x000fce00078ec0ff */
[----:B------:R-:W-:-:S05]  /*1a80*/  @!P1 IMAD.IADD R19, R19, 0x1, -R12 ;  /* 0x0000000113139824 */ /* 0x000fca00078e0a0c */
[----:B------:R-:W-:Y:S02]  /*1a90*/  ISETP.GE.U32.AND P4, PT, R19, R12, PT ;  /* 0x0000000c1300720c */ /* 0x000fe40003f86070 */
[----:B------:R-:W-:Y:S02]  /*1aa0*/  LOP3.LUT R12, R53, 0x38, RZ, 0xc0, !PT ;  /* 0x00000038350c7812 */ /* 0x000fe400078ec0ff */
[----:B------:R-:W-:Y:S02]  /*1ab0*/  LOP3.LUT R19, R237, R8, RZ, 0x3c, !PT ;  /* 0x00000008ed137212 */ /* 0x000fe400078e3cff */
[----:B------:R-:W-:Y:S02]  /*1ac0*/  LOP3.LUT R18, R18, 0x38, R52, 0xf8, !PT ;  /* 0x0000003812127812 */ /* 0x000fe400078ef834 */
[----:B------:R-:W-:Y:S02]  /*1ad0*/  IADD3 R28, P2, PT, R12, R13, RZ ;  /* 0x0000000d0c1c7210 */ /* 0x000fe40007f5e0ff */
[----:B------:R-:W-:-:S02]  /*1ae0*/  ISETP.GE.AND P3, PT, R19, RZ, PT ;  /* 0x000000ff1300720c */ /* 0x000fc40003f66270 */
[----:B------:R-:W-:Y:S02]  /*1af0*/  @!P1 IADD3 R15, PT, PT, R15, 0x1, RZ ;  /* 0x000000010f0f9810 */ /* 0x000fe40007ffe0ff */
[----:B------:R-:W-:Y:S02]  /*1b00*/  ISETP.NE.AND P1, PT, R8, RZ, PT ;  /* 0x000000ff0800720c */ /* 0x000fe40003f25270 */
[--C-:B------:R-:W-:Y:S01]  /*1b10*/  LOP3.LUT R18, R18, 0x38, R53.reuse, 0x78, !PT ;  /* 0x0000003812127812 */ /* 0x100fe200078e7835 */
[----:B-----5:R-:W-:Y:S02]  /*1b20*/  IMAD R0, R0, R230, RZ ;  /* 0x000000e600007224 */ /* 0x020fe400078e02ff */
[----:B------:R-:W-:Y:S01]  /*1b30*/  IMAD.X R29, RZ, RZ, R10, P2 ;  /* 0x000000ffff1d7224 */ /* 0x000fe200010e060a */
[----:B------:R-:W-:Y:S01]  /*1b40*/  LOP3.LUT R53, R18, 0x1e00, R53, 0xf8, !PT ;  /* 0x00001e0012357812 */ /* 0x000fe200078ef835 */
[----:B------:R-:W-:Y:S02]  /*1b50*/  @P4 VIADD R15, R15, 0x1 ;  /* 0x000000010f0f4836 */ /* 0x000fe40000000000 */
[----:B------:R-:W-:-:S02]  /*1b60*/  IMAD R10, R9, R231, R0 ;  /* 0x000000e7090a7224 */ /* 0x000fc400078e0200 */
[----:B------:R-:W-:-:S04]  /*1b70*/  IMAD.WIDE.U32 R28, R9, R230, R28 ;  /* 0x000000e6091c7225 */ /* 0x000fc800078e001c */
[----:B------:R-:W-:-:S04]  /*1b80*/  IMAD.MOV.U32 R0, RZ, RZ, R15 ;  /* 0x000000ffff007224 */ /* 0x000fc800078e000f */
[----:B------:R-:W-:Y:S01]  /*1b90*/  @!P3 IMAD.MOV R0, RZ, RZ, -R0 ;  /* 0x000000ffff00b224 */ /* 0x000fe200078e0a00 */
[----:B------:R-:W-:-:S04]  /*1ba0*/  @!P1 LOP3.LUT R0, RZ, R8, RZ, 0x33, !PT ;  /* 0x00000008ff009212 */ /* 0x000fc800078e33ff */
[----:B------:R-:W-:Y:S01]  /*1bb0*/  SHF.R.S32.HI R8, RZ, 0x1f, R0 ;  /* 0x0000001fff087819 */ /* 0x000fe20000011400 */
[----:B------:R-:W1:Y:S01]  /*1bc0*/  S2UR UR4, SR_CgaCtaId ;  /* 0x00000000000479c3 */ /* 0x000e620000008800 */
[----:B------:R-:W-:Y:S01]  /*1bd0*/  SHF.R.U32.HI R134, RZ, 0x3, R52 ;  /* 0x00000003ff867819 */ /* 0x000fe20000011634 */
[----:B------:R-:W-:-:S04]  /*1be0*/  IMAD.MOV.U32 R135, RZ, RZ, RZ ;  /* 0x000000ffff877224 */ /* 0x000fc800078e00ff */
[-C--:B------:R-:W-:Y:S01]  /*1bf0*/  IMAD R234, R231, R134.reuse, RZ ;  /* 0x00000086e7ea7224 */ /* 0x080fe200078e02ff */
[----:B------:R-:W-:Y:S01]  /*1c00*/  UMOV UR5, 0x400 ;  /* 0x0000040000057882 */ /* 0x000fe20000000000 */
[----:B------:R-:W-:Y:S01]  /*1c10*/  IMAD R227, R229, R134, RZ ;  /* 0x00000086e5e37224 */ /* 0x000fe200078e02ff */
[----:B------:R-:W-:Y:S01]  /*1c20*/  LOP3.LUT R245, R245, R244, RZ, 0x3c, !PT ;  /* 0x000000f4f5f57212 */ /* 0x000fe200078e3cff */
[----:B------:R-:W-:-:S03]  /*1c30*/  IMAD.SHL.U32 R44, R33, 0x100, RZ ;  /* 0x00000100212c7824 */ /* 0x000fc600078e00ff */
[----:B------:R-:W-:Y:S01]  /*1c40*/  LOP3.LUT R244, R245, R244, RZ, 0x3c, !PT ;  /* 0x000000f4f5f47212 */ /* 0x000fe200078e3cff */
[----:B------:R-:W-:Y:S01]  /*1c50*/  IMAD.SHL.U32 R46, R230, 0x10, RZ ;  /* 0x00000010e62e7824 */ /* 0x000fe200078e00ff */
[C---:B------:R-:W-:Y:S01]  /*1c60*/  SHF.L.U64.HI R49, R228.reuse, 0x4, R229 ;  /* 0x00000004e4317819 */ /* 0x040fe200000102e5 */
[----:B-1----:R-:W-:Y:S01]  /*1c70*/  ULEA UR4, UR4, UR5, 0x18 ;  /* 0x0000000504047291 */ /* 0x002fe2000f8ec0ff */
[----:B------:R-:W-:Y:S02]  /*1c80*/  SHF.L.U32 R48, R228, 0x4, RZ ;  /* 0x00000004e4307819 */ /* 0x000fe400000006ff */
[----:B------:R-:W-:-:S03]  /*1c90*/  SHF.L.U64.HI R47, R230, 0x4, R231 ;  /* 0x00000004e62f7819 */ /* 0x000fc600000102e7 */
[----:B------:R-:W-:Y:S02]  /*1ca0*/  LEA R53, R53, UR4, 0x1 ;  /* 0x0000000435357c11 */ /* 0x000fe4000f8e08ff */
[----:B------:R-:W-:Y:S02]  /*1cb0*/  IADD3 R50, PT, PT, R44, -0x100, RZ ;  /* 0xffffff002c327810 */ /* 0x000fe40007ffe0ff */
[----:B------:R-:W-:Y:S01]  /*1cc0*/  LOP3.LUT R245, R245, R244, RZ, 0x3c, !PT ;  /* 0x000000f4f5f57212 */ /* 0x000fe200078e3cff */
[----:B--2---:R-:W-:-:S04]  /*1cd0*/  @P0 IMAD.WIDE.U32 R30, R24, R242, RZ ;  /* 0x000000f2181e0225 */ /* 0x004fc800078e00ff */
[----:B---3--:R-:W-:-:S04]  /*1ce0*/  @!P0 IMAD.WIDE.U32 R18, R26, R238, RZ ;  /* 0x000000ee1a128225 */ /* 0x008fc800078e00ff */
[----:B------:R-:W-:Y:S01]  /*1cf0*/  @!P0 IMAD R9, R27, R238, RZ ;  /* 0x000000ee1b098224 */ /* 0x000fe200078e02ff */
[----:B------:R-:W-:Y:S01]  /*1d00*/  @!P0 MOV R15, R18 ;  /* 0x00000012000f8202 */ /* 0x000fe20000000f00 */
[----:B------:R-:W-:Y:S02]  /*1d10*/  IMAD.IADD R27, R29, 0x1, R10 ;  /* 0x000000011d1b7824 */ /* 0x000fe400078e020a */
[----:B------:R-:W-:Y:S02]  /*1d20*/  @P0 IMAD R10, R25, R242, RZ ;  /* 0x000000f2190a0224 */ /* 0x000fe400078e02ff */
[----:B------:R-:W-:Y:S01]  /*1d30*/  @P0 IMAD.MOV.U32 R15, RZ, RZ, R30 ;  /* 0x000000ffff0f0224 */ /* 0x000fe200078e001e */
[----:B------:R-:W-:Y:S01]  /*1d40*/  @!P0 IADD3 R9, PT, PT, R19, R9, RZ ;  /* 0x0000000913098210 */ /* 0x000fe20007ffe0ff */
[----:B------:R-:W-:Y:S01]  /*1d50*/  IMAD.MOV.U32 R26, RZ, RZ, R28 ;  /* 0x000000ffff1a7224 */ /* 0x000fe200078e001c */
[----:B------:R-:W-:Y:S01]  /*1d60*/  @P0 IADD3 R9, PT, PT, R31, R10, RZ ;  /* 0x0000000a1f090210 */ /* 0x000fe20007ffe0ff */
[----:B------:R-:W-:Y:S01]  /*1d70*/  IMAD R10, R23, R0, RZ ;  /* 0x00000000170a7224 */ /* 0x000fe200078e02ff */
[----:B------:R-:W-:Y:S01]  /*1d80*/  IADD3 R18, P1, PT, R12, R15, RZ ;  /* 0x0000000f0c127210 */ /* 0x000fe20007f3e0ff */
[----:B------:R-:W-:-:S03]  /*1d90*/  IMAD.WIDE.U32 R26, R0, R22, R26 ;  /* 0x00000016001a7225 */ /* 0x000fc600078e001a */
[----:B------:R-:W-:Y:S01]  /*1da0*/  IADD3.X R19, PT, PT, RZ, R9, RZ, P1, !PT ;  /* 0x00000009ff137210 */ /* 0x000fe20000ffe4ff */
[----:B------:R-:W-:Y:S02]  /*1db0*/  IMAD R10, R8, R22, R10 ;  /* 0x00000016080a7224 */ /* 0x000fe400078e020a */
[--C-:B------:R-:W-:Y:S02]  /*1dc0*/  @!P0 IMAD.MOV.U32 R140, RZ, RZ, R24.reuse ;  /* 0x000000ffff8c8224 */ /* 0x100fe400078e0018 */
[--C-:B------:R-:W-:Y:S02]  /*1dd0*/  @!P0 IMAD.MOV.U32 R141, RZ, RZ, R25.reuse ;  /* 0x000000ffff8d8224 */ /* 0x100fe400078e0019 */
[----:B------:R-:W-:Y:S02]  /*1de0*/  @P0 IMAD.MOV.U32 R140, RZ, RZ, R24 ;  /* 0x000000ffff8c0224 */ /* 0x000fe400078e0018 */
[----:B------:R-:W-:Y:S02]  /*1df0*/  @P0 IMAD.MOV.U32 R141, RZ, RZ, R25 ;  /* 0x000000ffff8d0224 */ /* 0x000fe400078e0019 */
[-C--:B------:R-:W-:Y:S01]  /*1e00*/  IMAD R9, R21, R237.reuse, RZ ;  /* 0x000000ed15097224 */ /* 0x080fe200078e02ff */
[----:B------:R-:W-:Y:S01]  /*1e10*/  IADD3 R21, PT, PT, R27, R10, RZ ;  /* 0x0000000a1b157210 */ /* 0x000fe20007ffe0ff */
[----:B------:R-:W-:Y:S01]  /*1e20*/  IMAD.WIDE.U32 R24, R20, R237, R18 ;  /* 0x000000ed14187225 */ /* 0x000fe200078e0012 */
[----:B------:R-:W-:-:S02]  /*1e30*/  MOV R20, R26 ;  /* 0x0000001a00147202 */ /* 0x000fc40000000f00 */
[----:B------:R-:W-:Y:S02]  /*1e40*/  IADD3 R22, P0, PT, R12, R3, RZ ;  /* 0x000000030c167210 */ /* 0x000fe40007f1e0ff */
[----:B------:R-:W-:Y:S01]  /*1e50*/  SHF.R.S32.HI R3, RZ, 0x1f, R51 ;  /* 0x0000001fff037819 */ /* 0x000fe20000011433 */
[----:B------:R-:W-:-:S03]  /*1e60*/  IMAD.WIDE.U32 R20, R134, R230, R20 ;  /* 0x000000e686147225 */ /* 0x000fc600078e0014 */
[----:B------:R-:W-:Y:S01]  /*1e70*/  LEA.HI R3, R3, R51, RZ, 0x8 ;  /* 0x0000003303037211 */ /* 0x000fe200078f40ff */
[----:B------:R-:W-:Y:S01]  /*1e80*/  IMAD.X R23, RZ, RZ, R2, P0 ;  /* 0x000000ffff177224 */ /* 0x000fe200000e0602 */
[----:B----4-:R-:W-:Y:S01]  /*1e90*/  LEA R235, P0, R20, R6, 0x1 ;  /* 0x0000000614eb7211 */ /* 0x010fe200078008ff */
[----:B------:R-:W-:Y:S01]  /*1ea0*/  IMAD.IADD R234, R21, 0x1, R234 ;  /* 0x0000000115ea7824 */ /* 0x000fe200078e02ea */
[----:B------:R-:W-:Y:S01]  /*1eb0*/  SHF.R.S32.HI R58, RZ, 0x8, R3 ;  /* 0x00000008ff3a7819 */ /* 0x000fe20000011403 */
[----:B------:R-:W-:-:S03]  /*1ec0*/  IMAD.WIDE.U32 R18, R239, 0x40, R134 ;  /* 0x00000040ef127825 */ /* 0x000fc600078e0086 */
[----:B------:R-:W-:Y:S01]  /*1ed0*/  LEA.HI.X R234, R20, R7, R234, 0x1, P0 ;  /* 0x0000000714ea7211 */ /* 0x000fe200000f0cea */
[----:B------:R-:W-:Y:S01]  /*1ee0*/  IMAD R2, R19, R140, RZ ;  /* 0x0000008c13027224 */ /* 0x000fe200078e02ff */
[----:B------:R-:W-:Y:S01]  /*1ef0*/  ISETP.GE.AND P0, PT, R58, R33, PT ;  /* 0x000000213a00720c */ /* 0x000fe20003f06270 */
[----:B------:R-:W-:Y:S02]  /*1f00*/  IMAD.IADD R25, R25, 0x1, R9 ;  /* 0x0000000119197824 */ /* 0x000fe400078e0209 */
[----:B------:R-:W-:Y:S02]  /*1f10*/  IMAD R2, R18, R141, R2 ;  /* 0x0000008d12027224 */ /* 0x000fe400078e0202 */
[----:B------:R-:W-:-:S04]  /*1f20*/  IMAD.WIDE.U32 R22, R134, R228, R22 ;  /* 0x000000e486167225 */ /* 0x000fc800078e0016 */
[----:B------:R-:W-:Y:S01]  /*1f30*/  IMAD.WIDE.U32 R18, R18, R140, R24 ;  /* 0x0000008c12127225 */ /* 0x000fe200078e0018 */
[----:B------:R-:W-:-:S03]  /*1f40*/  LEA R232, P1, R22, R16, 0x1 ;  /* 0x0000001016e87211 */ /* 0x000fc600078208ff */
[----:B------:R-:W-:Y:S01]  /*1f50*/  IMAD.IADD R227, R23, 0x1, R227 ;  /* 0x0000000117e37824 */ /* 0x000fe200078e02e3 */
[----:B------:R-:W-:Y:S02]  /*1f60*/  IADD3 R2, PT, PT, R19, R2, RZ ;  /* 0x0000000213027210 */ /* 0x000fe40007ffe0ff */
[----:B------:R-:W-:Y:S02]  /*1f70*/  LEA R132, P2, R18, R4, 0x1 ;  /* 0x0000000412847211 */ /* 0x000fe400078408ff */
[----:B------:R-:W-:Y:S02]  /*1f80*/  LEA.HI.X R227, R22, R17, R227, 0x1, P1 ;  /* 0x0000001116e37211 */ /* 0x000fe400008f0ce3 */
[----:B------:R-:W-:Y:S02]  /*1f90*/  LEA.HI.X R133, R18, R5, R2, 0x1, P2 ;  /* 0x0000000512857211 */ /* 0x000fe400010f0c02 */
[----:B------:R-:W-:Y:S01]  /*1fa0*/  LEA.HI R11, R11, R11, RZ, 0x1 ;  /* 0x0000000b0b0b7211 */ /* 0x000fe200078f08ff */
[----:B------:R-:W-:Y:S06]  /*1fb0*/  @P0 BRA `(.L_x_1204) ;  /* 0x000000bc00380947 */ /* 0x000fec0003800000 */
[----:B------:R-:W2:Y:S04]  /*1fc0*/  LD.E.64 R26, desc[UR6][R164.64+0x120] ;  /* 0x00012006a41a7980 */ /* 0x000ea8000c101b00 */
[----:B------:R-:W3:Y:S04]  /*1fd0*/  LD.E.64 R28, desc[UR6][R164.64+0x118] ;  /* 0x00011806a41c7980 */ /* 0x000ee8000c101b00 */
[----:B------:R-:W4:Y:S04]  /*1fe0*/  LD.E.64 R138, desc[UR6][R164.64+0x128] ;  /* 0x00012806a48a7980 */ /* 0x000f28000c101b00 */
[----:B------:R-:W5:Y:S04]  /*1ff0*/  LD.E.64 R136, desc[UR6][R164.64+0x130] ;  /* 0x00013006a4887980 */ /* 0x000f68000c101b00 */
[----:B------:R-:W5:Y:S04]  /*2000*/  LD.E.64 R20, desc[UR6][R164.64+0x140] ;  /* 0x00014006a4147980 */ /* 0x000f68000c101b00 */
[----:B------:R-:W5:Y:S04]  /*2010*/  LD.E.64 R22, desc[UR6][R164.64+0x138] ;  /* 0x00013806a4167980 */ /* 0x000f68000c101b00 */
[----:B------:R-:W5:Y:S04]  /*2020*/  LD.E.64 R18, desc[UR6][R164.64+0x110] ;  /* 0x00011006a4127980 */ /* 0x000f68000c101b00 */
[----:B------:R-:W5:Y:S04]  /*2030*/  LD.E.64 R16, desc[UR6][R164.64+0x108] ;  /* 0x00010806a4107980 */ /* 0x000f68000c101b00 */
[----:B------:R-:W5:Y:S04]  /*2040*/  LD.E.64 R4, desc[UR6][R164.64+0x150] ;  /* 0x00015006a4047980 */ /* 0x000f68000c101b00 */
[----:B------:R-:W5:Y:S01]  /*2050*/  LD.E.64 R2, desc[UR6][R164.64+0x148] ;  /* 0x00014806a4027980 */ /* 0x000f62000c101b00 */
[----:B------:R-:W-:Y:S01]  /*2060*/  MOV R13, RZ ;  /* 0x000000ff000d7202 */ /* 0x000fe20000000f00 */
[----:B------:R-:W-:Y:S01]  /*2070*/  IMAD.SHL.U32 R10, R52, 0x4, RZ ;  /* 0x00000004340a7824 */ /* 0x000fe200078e00ff */
[----:B------:R-:W-:-:S02]  /*2080*/  IADD3 R14, PT, PT, R50, R14, RZ ;  /* 0x0000000e320e7210 */ /* 0x000fc40007ffe0ff */
[----:B------:R-:W-:Y:S02]  /*2090*/  SHF.R.S32.HI R11, RZ, 0x1, R11 ;  /* 0x00000001ff0b7819 */ /* 0x000fe4000001140b */
[----:B------:R-:W-:-:S03]  /*20a0*/  LOP3.LUT R10, R10, 0x1c, RZ, 0xc0, !PT ;  /* 0x0000001c0a0a7812 */ /* 0x000fc600078ec0ff */
[-C--:B------:R-:W-:Y:S02]  /*20b0*/  IMAD R14, R14, R11.reuse, RZ ;  /* 0x0000000b0e0e7224 */ /* 0x080fe400078e02ff */
[CC--:B------:R-:W-:Y:S02]  /*20c0*/  IMAD R76, R134.reuse, R11.reuse, R12 ;  /* 0x0000000b864c7224 */ /* 0x0c0fe400078e020c */
[----:B------:R-:W-:-:S03]  /*20d0*/  IMAD R10, R134, R11, R10 ;  /* 0x0000000b860a7224 */ /* 0x000fc600078e020a */
[----:B------:R-:W-:Y:S01]  /*20e0*/  IADD3 R77, P1, PT, R14, R76, RZ ;  /* 0x0000004c0e4d7210 */ /* 0x000fe20007f3e0ff */
[C---:B------:R-:W-:Y:S01]  /*20f0*/  IMAD.SHL.U32 R128, R11.reuse, 0x10, RZ ;  /* 0x000000100b807824 */ /* 0x040fe200078e00ff */
[C---:B------:R-:W-:Y:S01]  /*2100*/  SHF.L.U32 R104, R11.reuse, 0x5, RZ ;  /* 0x000000050b687819 */ /* 0x040fe200000006ff */
[C---:B------:R-:W-:Y:S01]  /*2110*/  IMAD R115, R11.reuse, 0x30, RZ ;  /* 0x000000300b737824 */ /* 0x040fe200078e02ff */
[C---:B------:R-:W-:Y:S01]  /*2120*/  SHF.L.U32 R102, R11.reuse, 0x7, RZ ;  /* 0x000000070b667819 */ /* 0x040fe200000006ff */
[C---:B------:R-:W-:Y:S02]  /*2130*/  IMAD R114, R11.reuse, 0x50, RZ ;  /* 0x000000500b727824 */ /* 0x040fe400078e02ff */
[C---:B------:R-:W-:Y:S02]  /*2140*/  IMAD R113, R11.reuse, 0x60, RZ ;  /* 0x000000600b717824 */ /* 0x040fe400078e02ff */
[C---:B------:R-:W-:Y:S02]  /*2150*/  IMAD R112, R11.reuse, 0x70, RZ ;  /* 0x000000700b707824 */ /* 0x040fe400078e02ff */
[----:B------:R-:W-:-:S02]  /*2160*/  IMAD R111, R11, 0x90, RZ ;  /* 0x000000900b6f7824 */ /* 0x000fc400078e02ff */
[C---:B------:R-:W-:Y:S02]  /*2170*/  IMAD R110, R11.reuse, 0xa0, RZ ;  /* 0x000000a00b6e7824 */ /* 0x040fe400078e02ff */
[C---:B------:R-:W-:Y:S02]  /*2180*/  IMAD R109, R11.reuse, 0xb0, RZ ;  /* 0x000000b00b6d7824 */ /* 0x040fe400078e02ff */
[C---:B------:R-:W-:Y:S02]  /*2190*/  IMAD R108, R11.reuse, 0xc0, RZ ;  /* 0x000000c00b6c7824 */ /* 0x040fe400078e02ff */
[C---:B------:R-:W-:Y:S02]  /*21a0*/  IMAD R107, R11.reuse, 0xd0, RZ ;  /* 0x000000d00b6b7824 */ /* 0x040fe400078e02ff */
[C---:B------:R-:W-:Y:S02]  /*21b0*/  IMAD R106, R11.reuse, 0xe0, RZ ;  /* 0x000000e00b6a7824 */ /* 0x040fe400078e02ff */
[----:B------:R-:W-:-:S02]  /*21c0*/  IMAD R105, R11, 0xf0, RZ ;  /* 0x000000f00b697824 */ /* 0x000fc400078e02ff */
[----:B------:R-:W-:Y:S01]  /*21d0*/  IMAD.SHL.U32 R103, R11, 0x40, RZ ;  /* 0x000000400b677824 */ /* 0x000fe200078e00ff */
[----:B------:R-:W-:Y:S01]  /*21e0*/  VIMNMX R58, PT, PT, RZ, R58, !PT ;  /* 0x0000003aff3a7248 */ /* 0x000fe20007fe0100 */
[C---:B------:R-:W-:Y:S01]  /*21f0*/  VIADD R57, R134.reuse, 0x10 ;  /* 0x0000001086397836 */ /* 0x040fe20000000000 */
[C---:B------:R-:W-:Y:S01]  /*2200*/  IADD3 R56, PT, PT, R134.reuse, 0x20, RZ ;  /* 0x0000002086387810 */ /* 0x040fe20007ffe0ff */
[C---:B------:R-:W-:Y:S01]  /*2210*/  VIADD R55, R134.reuse, 0x30 ;  /* 0x0000003086377836 */ /* 0x040fe20000000000 */
[C---:B------:R-:W-:Y:S01]  /*2220*/  IADD3 R127, PT, PT, R134.reuse, 0x40, RZ ;  /* 0x00000040867f7810 */ /* 0x040fe20007ffe0ff */
[C---:B------:R-:W-:Y:S01]  /*2230*/  VIADD R126, R134.reuse, 0x50 ;  /* 0x00000050867e7836 */ /* 0x040fe20000000000 */
[C---:B------:R-:W-:Y:S01]  /*2240*/  IADD3 R125, PT, PT, R134.reuse, 0x60, RZ ;  /* 0x00000060867d7810 */ /* 0x040fe20007ffe0ff */
[C---:B------:R-:W-:Y:S01]  /*2250*/  VIADD R124, R134.reuse, 0x70 ;  /* 0x00000070867c7836 */ /* 0x040fe20000000000 */
[C---:B------:R-:W-:Y:S01]  /*2260*/  LOP3.LUT R123, R134.reuse, 0x80, RZ, 0xfc, !PT ;  /* 0x00000080867b7812 */ /* 0x040fe200078efcff */
[C---:B------:R-:W-:Y:S01]  /*2270*/  VIADD R121, R134.reuse, 0xa0 ;  /* 0x000000a086797836 */ /* 0x040fe20000000000 */
[C---:B------:R-:W-:Y:S01]  /*2280*/  IADD3 R122, PT, PT, R134.reuse, 0x90, RZ ;  /* 0x00000090867a7810 */ /* 0x040fe20007ffe0ff */
[C---:B------:R-:W-:Y:S01]  /*2290*/  VIADD R119, R134.reuse, 0xc0 ;  /* 0x000000c086777836 */ /* 0x040fe20000000000 */
[C---:B------:R-:W-:Y:S01]  /*22a0*/  IADD3 R120, PT, PT, R134.reuse, 0xb0, RZ ;  /* 0x000000b086787810 */ /* 0x040fe20007ffe0ff */
[C---:B------:R-:W-:Y:S01]  /*22b0*/  VIADD R117, R134.reuse, 0xe0 ;  /* 0x000000e086757836 */ /* 0x040fe20000000000 */
[C---:B------:R-:W-:Y:S01]  /*22c0*/  IADD3 R118, PT, PT, R134.reuse, 0xd0, RZ ;  /* 0x000000d086767810 */ /* 0x040fe20007ffe0ff */
[C---:B------:R-:W-:Y:S01]  /*22d0*/  IMAD R101, R33.reuse, -0x100, R51 ;  /* 0xffffff0021657824 */ /* 0x040fe200078e0233 */
[----:B------:R-:W-:Y:S01]  /*22e0*/  IADD3 R116, PT, PT, R134, 0xf0, RZ ;  /* 0x000000f086747810 */ /* 0x000fe20007ffe0ff */
[----:B------:R-:W-:Y:S01]  /*22f0*/  IMAD R100, R33, -0x100, R45 ;  /* 0xffffff0021647824 */ /* 0x000fe200078e022d */
[----:B------:R-:W-:Y:S01]  /*2300*/  MOV R130, R33 ;  /* 0x0000002100827202 */ /* 0x000fe20000000f00 */
[----:B------:R-:W-:Y:S01]  /*2310*/  IMAD.MOV.U32 R99, RZ, RZ, R50 ;  /* 0x000000ffff637224 */ /* 0x000fe200078e0032 */
[----:B------:R-:W-:Y:S01]  /*2320*/  MOV R78, R227 ;  /* 0x000000e3004e7202 */ /* 0x000fe20000000f00 */
[----:B------:R-:W-:Y:S01]  /*2330*/  IMAD.MOV.U32 R79, RZ, RZ, R232 ;  /* 0x000000ffff4f7224 */ /* 0x000fe200078e00e8 */
[----:B------:R-:W-:Y:S01]  /*2340*/  MOV R80, R234 ;  /* 0x000000ea00507202 */ /* 0x000fe20000000f00 */
        /* <DEDUP_REMOVED lines=15> */
[----:B------:R-:W-:Y:S01]  /*2440*/  SHF.R.S32.HI R84, RZ, 0x1f, R105 ;  /* 0x0000001fff547819 */ /* 0x000fe20000011469 */
[----:B--2---:R-:W-:Y:S02]  /*2450*/  IMAD R6, R27, R238, RZ ;  /* 0x000000ee1b067224 */ /* 0x004fe400078e02ff */
[----:B------:R-:W-:-:S04]  /*2460*/  IMAD.WIDE.U32 R26, R238, R26, R12 ;  /* 0x0000001aee1a7225 */ /* 0x000fc800078e000c */
[----:B---3--:R-:W-:Y:S01]  /*2470*/  IMAD.WIDE.U32 R24, R238, R28, R12 ;  /* 0x0000001cee187225 */ /* 0x008fe200078e000c */
[----:B------:R-:W-:-:S03]  /*2480*/  IADD3 R27, PT, PT, R27, R6, RZ ;  /* 0x000000061b1b7210 */ /* 0x000fc60007ffe0ff */
[----:B------:R-:W-:-:S04]  /*2490*/  IMAD R6, R29, R238, RZ ;  /* 0x000000ee1d067224 */ /* 0x000fc800078e02ff */
[----:B------:R-:W-:Y:S02]  /*24a0*/  IMAD.IADD R25, R25, 0x1, R6 ;  /* 0x0000000119197824 */ /* 0x000fe400078e0206 */
[----:B----4-:R-:W-:Y:S02]  /*24b0*/  IMAD R6, R139, R50, RZ ;  /* 0x000000328b067224 */ /* 0x010fe400078e02ff */
[----:B------:R-:W-:-:S04]  /*24c0*/  IMAD.WIDE.U32 R24, R50, R138, R24 ;  /* 0x0000008a32187225 */ /* 0x000fc800078e0018 */
[----:B-----5:R-:W-:Y:S02]  /*24d0*/  IMAD R7, R137, R50, RZ ;  /* 0x0000003289077224 */ /* 0x020fe400078e02ff */
[----:B------:R-:W-:-:S04]  /*24e0*/  IMAD.WIDE.U32 R26, R50, R136, R26 ;  /* 0x00000088321a7225 */ /* 0x000fc800078e001a */
[-C--:B------:R-:W-:Y:S02]  /*24f0*/  IMAD R9, R21, R0.reuse, RZ ;  /* 0x0000000015097224 */ /* 0x080fe400078e02ff */
[----:B------:R-:W-:Y:S02]  /*2500*/  IMAD.IADD R25, R25, 0x1, R6 ;  /* 0x0000000119197824 */ /* 0x000fe400078e0206 */
[----:B------:R-:W-:Y:S01]  /*2510*/  IMAD R6, R23, R0, RZ ;  /* 0x0000000017067224 */ /* 0x000fe200078e02ff */
[----:B------:R-:W-:Y:S01]  /*2520*/  IADD3 R27, PT, PT, R27, R7, RZ ;  /* 0x000000071b1b7210 */ /* 0x000fe20007ffe0ff */
[-C--:B------:R-:W-:Y:S01]  /*2530*/  IMAD R9, R20, R8.reuse, R9 ;  /* 0x0000000814097224 */ /* 0x080fe200078e0209 */
[----:B------:R-:W-:Y:S01]  /*2540*/  SHF.R.S32.HI R7, RZ, 0x1f, R51 ;  /* 0x0000001fff077819 */ /* 0x000fe20000011433 */
[----:B------:R-:W-:Y:S01]  /*2550*/  IMAD R8, R22, R8, R6 ;  /* 0x0000000816087224 */ /* 0x000fe200078e0206 */
[----:B------:R-:W-:Y:S01]  /*2560*/  IADD3 R6, P0, PT, -R51, R134, RZ ;  /* 0x0000008633067210 */ /* 0x000fe20007f1e1ff */
[----:B------:R-:W-:-:S03]  /*2570*/  IMAD.WIDE.U32 R20, R0, R20, R26 ;  /* 0x0000001400147225 */ /* 0x000fc600078e001a */
[----:B------:R-:W-:Y:S01]  /*2580*/  IADD3.X R7, PT, PT, RZ, ~R7, RZ, P0, !PT ;  /* 0x80000007ff077210 */ /* 0x000fe200007fe4ff */
[----:B------:R-:W-:Y:S01]  /*2590*/  IMAD.WIDE.U32 R22, R0, R22, R24 ;  /* 0x0000001600167225 */ /* 0x000fe200078e0018 */
[----:B------:R-:W-:-:S03]  /*25a0*/  SHF.R.S32.HI R0, RZ, 0x1f, R14 ;  /* 0x0000001fff007819 */ /* 0x000fc6000001140e */
[----:B------:R-:W-:Y:S01]  /*25b0*/  IMAD.IADD R21, R21, 0x1, R9 ;  /* 0x0000000115157824 */ /* 0x000fe200078e0209 */
[----:B------:R-:W-:Y:S01]  /*25c0*/  IADD3 R23, PT, PT, R23, R8, RZ ;  /* 0x0000000817177210 */ /* 0x000fe20007ffe0ff */
[C---:B------:R-:W-:Y:S01]  /*25d0*/  IMAD R71, R7.reuse, R136, RZ ;  /* 0x0000008807477224 */ /* 0x040fe200078e02ff */
[----:B------:R-:W-:Y:S01]  /*25e0*/  IADD3 R14, P0, PT, R14, R10, RZ ;  /* 0x0000000a0e0e7210 */ /* 0x000fe20007f1e0ff */
[----:B------:R-:W-:Y:S01]  /*25f0*/  IMAD R9, R7, R138, RZ ;  /* 0x0000008a07097224 */ /* 0x000fe200078e02ff */
[----:B------:R-:W-:Y:S01]  /*2600*/  LEA.HI.X.SX32 R76, R76, R0, 0x1, P1 ;  /* 0x000000004c4c7211 */ /* 0x000fe200008f0eff */
[----:B------:R-:W-:Y:S01]  /*2610*/  IMAD R71, R137, R6, R71 ;  /* 0x0000000689477224 */ /* 0x000fe200078e0247 */
[----:B------:R-:W-:Y:S01]  /*2620*/  LEA.HI.X.SX32 R0, R10, R0, 0x1, P0 ;  /* 0x000000000a007211 */ /* 0x000fe200000f0eff */
[----:B------:R-:W-:-:S04]  /*2630*/  IMAD.WIDE.U32 R20, R136, R6, R20 ;  /* 0x0000000688147225 */ /* 0x000fc800078e0014 */
[-C--:B------:R-:W-:Y:S02]  /*2640*/  IMAD R9, R139, R6.reuse, R9 ;  /* 0x000000068b097224 */ /* 0x080fe400078e0209 */
[----:B------:R-:W-:Y:S01]  /*2650*/  IMAD.WIDE.U32 R6, R138, R6, R22 ;  /* 0x000000068a067225 */ /* 0x000fe200078e0016 */
[----:B------:R-:W-:Y:S02]  /*2660*/  IADD3 R71, PT, PT, R21, R71, RZ ;  /* 0x0000004715477210 */ /* 0x000fe40007ffe0ff */
[----:B------:R-:W-:Y:S01]  /*2670*/  LEA R72, P1, R20, R18, 0x1 ;  /* 0x0000001214487211 */ /* 0x000fe200078208ff */
[----:B------:R-:W-:Y:S01]  /*2680*/  IMAD.IADD R9, R7, 0x1, R9 ;  /* 0x0000000107097824 */ /* 0x000fe200078e0209 */
[----:B------:R-:W-:Y:S02]  /*2690*/  SHF.L.U64.HI R0, R14, 0x1, R0 ;  /* 0x000000010e007819 */ /* 0x000fe40000010200 */
[----:B------:R-:W-:Y:S02]  /*26a0*/  LEA R10, P0, R6, R16, 0x1 ;  /* 0x00000010060a7211 */ /* 0x000fe400078008ff */
[----:B------:R-:W-:-:S02]  /*26b0*/  SHF.L.U32 R14, R14, 0x1, RZ ;  /* 0x000000010e0e7819 */ /* 0x000fc400000006ff */
[C---:B------:R-:W-:Y:S01]  /*26c0*/  SHF.L.U64.HI R76, R77.reuse, 0x1, R76 ;  /* 0x000000014d4c7819 */ /* 0x040fe2000001024c */
[----:B------:R-:W-:Y:S01]  /*26d0*/  IMAD.SHL.U32 R77, R77, 0x2, RZ ;  /* 0x000000024d4d7824 */ /* 0x000fe200078e00ff */
[----:B------:R-:W-:Y:S02]  /*26e0*/  LEA.HI.X R71, R20, R19, R71, 0x1, P1 ;  /* 0x0000001314477211 */ /* 0x000fe400008f0c47 */
[----:B------:R-:W-:Y:S02]  /*26f0*/  LEA.HI.X R9, R6, R17, R9, 0x1, P0 ;  /* 0x0000001106097211 */ /* 0x000fe400000f0c09 */
[-C--:B------:R-:W-:Y:S02]  /*2700*/  IADD3 R34, P1, PT, R4, R14.reuse, RZ ;  /* 0x0000000e04227210 */ /* 0x080fe40007f3e0ff */
[----:B------:R-:W-:Y:S01]  /*2710*/  IADD3 R14, P0, PT, R2, R14, RZ ;  /* 0x0000000e020e7210 */ /* 0x000fe20007f1e0ff */
[C---:B------:R-:W-:Y:S01]  /*2720*/  IMAD R61, R139.reuse, 0x60, RZ ;  /* 0x000000608b3d7824 */ /* 0x040fe200078e02ff */
[-C--:B------:R-:W-:Y:S01]  /*2730*/  IADD3 R75, P3, PT, R4, R77.reuse, RZ ;  /* 0x0000004d044b7210 */ /* 0x080fe20007f7e0ff */
[----:B------:R-:W-:Y:S01]  /*2740*/  IMAD R63, R139, 0xc0, RZ ;  /* 0x000000c08b3f7824 */ /* 0x000fe200078e02ff */
[----:B------:R-:W-:Y:S01]  /*2750*/  IADD3 R77, P2, PT, R2, R77, RZ ;  /* 0x0000004d024d7210 */ /* 0x000fe20007f5e0ff */
[----:B------:R-:W-:Y:S01]  /*2760*/  IMAD.WIDE.U32 R148, R138, 0x60, RZ ;  /* 0x000000608a947825 */ /* 0x000fe200078e00ff */
[----:B------:R-:W-:-:S02]  /*2770*/  IADD3.X R15, PT, PT, R3, R0, RZ, P0, !PT ;  /* 0x00000000030f7210 */ /* 0x000fc400007fe4ff */
[----:B------:R-:W-:Y:S01]  /*2780*/  ISETP.GE.AND P0, PT, R12, R240, PT ;  /* 0x000000f00c00720c */ /* 0x000fe20003f06270 */
[----:B------:R-:W-:-:S04]  /*2790*/  IMAD.WIDE.U32 R144, R138, 0xc0, RZ ;  /* 0x000000c08a907825 */ /* 0x000fc800078e00ff */
[C---:B------:R-:W-:Y:S02]  /*27a0*/  IMAD R62, R139.reuse, 0xa0, RZ ;  /* 0x000000a08b3e7824 */ /* 0x040fe400078e02ff */
[----:B------:R-:W-:Y:S02]  /*27b0*/  IMAD R64, R139, 0xe0, RZ ;  /* 0x000000e08b407824 */ /* 0x000fe400078e02ff */
[----:B------:R-:W-:-:S04]  /*27c0*/  IMAD.WIDE.U32 R146, R138, 0xa0, RZ ;  /* 0x000000a08a927825 */ /* 0x000fc800078e00ff */
[----:B------:R-:W-:Y:S01]  /*27d0*/  IMAD.WIDE.U32 R142, R138, 0xe0, RZ ;  /* 0x000000e08a8e7825 */ /* 0x000fe200078e00ff */
[C---:B------:R-:W-:Y:S02]  /*27e0*/  IADD3.X R35, PT, PT, R5.reuse, R0, RZ, P1, !PT ;  /* 0x0000000005237210 */ /* 0x040fe40000ffe4ff */
[----:B------:R-:W-:Y:S01]  /*27f0*/  P2R R129, PR, RZ, 0x1 ;  /* 0x00000001ff817803 */ /* 0x000fe20000000000 */
[--C-:B------:R-:W-:Y:S01]  /*2800*/  IMAD.X R74, R5, 0x1, R76.reuse, P3 ;  /* 0x00000001054a7824 */ /* 0x100fe200018e064c */
[----:B------:R-:W-:Y:S01]  /*2810*/  SHF.L.U64.HI R59, R136, 0x5, R137 ;  /* 0x00000005883b7819 */ /* 0x000fe20000010289 */
[----:B------:R-:W-:Y:S01]  /*2820*/  IMAD.X R76, R3, 0x1, R76, P2 ;  /* 0x00000001034c7824 */ /* 0x000fe200010e064c */
[--C-:B------:R-:W-:Y:S01]  /*2830*/  SHF.L.U64.HI R65, R138, 0x5, R139.reuse ;  /* 0x000000058a417819 */ /* 0x100fe2000001028b */
[----:B------:R-:W-:Y:S01]  /*2840*/  IMAD.SHL.U32 R60, R136, 0x20, RZ ;  /* 0x00000020883c7824 */ /* 0x000fe200078e00ff */
[C---:B------:R-:W-:Y:S01]  /*2850*/  SHF.L.U32 R66, R138.reuse, 0x5, RZ ;  /* 0x000000058a427819 */ /* 0x040fe200000006ff */
[C---:B------:R-:W-:Y:S01]  /*2860*/  IMAD.SHL.U32 R68, R138.reuse, 0x40, RZ ;  /* 0x000000408a447824 */ /* 0x040fe200078e00ff */
[C-C-:B------:R-:W-:Y:S01]  /*2870*/  SHF.L.U64.HI R67, R138.reuse, 0x6, R139.reuse ;  /* 0x000000068a437819 */ /* 0x140fe2000001028b */
[C---:B------:R-:W-:Y:S01]  /*2880*/  IMAD.SHL.U32 R83, R138.reuse, 0x10, RZ ;  /* 0x000000108a537824 */ /* 0x040fe200078e00ff */
[C-C-:B------:R-:W-:Y:S01]  /*2890*/  SHF.L.U64.HI R69, R138.reuse, 0x7, R139.reuse ;  /* 0x000000078a457819 */ /* 0x140fe2000001028b */
[----:B------:R-:W-:Y:S01]  /*28a0*/  IMAD.IADD R62, R147, 0x1, R62 ;  /* 0x00000001933e7824 */ /* 0x000fe200078e023e */
[C---:B------:R-:W-:Y:S01]  /*28b0*/  SHF.L.U32 R70, R138.reuse, 0x7, RZ ;  /* 0x000000078a467819 */ /* 0x040fe200000006ff */
[----:B------:R-:W-:Y:S01]  /*28c0*/  IMAD.IADD R64, R143, 0x1, R64 ;  /* 0x000000018f407824 */ /* 0x000fe200078e0240 */
[----:B------:R-:W-:-:S02]  /*28d0*/  SHF.L.U64.HI R82, R138, 0x4, R139 ;  /* 0x000000048a527819 */ /* 0x000fc4000001028b */
[----:B------:R-:W-:Y:S02]  /*28e0*/  IADD3 R61, PT, PT, R149, R61, RZ ;  /* 0x0000003d953d7210 */ /* 0x000fe40007ffe0ff */
[----:B------:R-:W-:-:S07]  /*28f0*/  IADD3 R63, PT, PT, R145, R63, RZ ;  /* 0x0000003f913f7210 */ /* 0x000fce0007ffe0ff */
.L_x_1275:
[----:B------:R-:W-:Y:S01]  /*2900*/  VIADD R100, R100, 0x100 ;  /* 0x0000010064647836 */ /* 0x000fe20000000000 */
[----:B------:R-:W-:Y:S01]  /*2910*/  ISETP.NE.AND P0, PT, R129, RZ, PT ;  /* 0x000000ff8100720c */ /* 0x000fe20003f05270 */
[----:B------:R-:W-:Y:S01]  /*2920*/  VIADD R101, R101, 0x100 ;  /* 0x0000010065657836 */ /* 0x000fe20000000000 */
[----:B------:R-:W-:Y:S01]  /*2930*/  ISETP.GE.AND P2, PT, R12, R240, PT ;  /* 0x000000f00c00720c */ /* 0x000fe20003f46270 */
[----:B------:R-:W-:Y:S01]  /*2940*/  IMAD.MOV.U32 R131, RZ, RZ, R99 ;  /* 0x000000ffff837224 */ /* 0x000fe200078e0063 */
[CC--:B------:R-:W-:Y:S01]  /*2950*/  ISETP.GE.OR P0, PT, R134.reuse, R100.reuse, P0 ;  /* 0x000000648600720c */ /* 0x0c0fe20000706670 */
[----:B------:R-:W-:Y:S01]  /*2960*/  VIADD R99, R99, 0xffffff00 ;  /* 0xffffff0063637836 */ /* 0x000fe20000000000 */
[----:B------:R-:W-:Y:S01]  /*2970*/  P2R R129, PR, RZ, 0x4 ;  /* 0x00000004ff817803 */ /* 0x000fe20000000000 */
[----:B------:R-:W-:Y:S01]  /*2980*/  UMOV UR4, URZ ;  /* 0x000000ff00047c82 */ /* 0x000fe20008000000 */
[-C--:B------:R-:W-:Y:S01]  /*2990*/  ISETP.LT.OR P1, PT, R134, R101.reuse, P0 ;  /* 0x000000658600720c */ /* 0x080fe20000721670 */
[----:B------:R-:W-:Y:S01]  /*29a0*/  BSSY.RECONVERGENT B1, `(.L_x_1205) ;  /* 0x0000ac6000017945 */ /* 0x000fe20003800200 */
[CC--:B------:R-:W-:Y:S02]  /*29b0*/  ISETP.GE.OR P0, PT, R56.reuse, R100.reuse, P2 ;  /* 0x000000643800720c */ /* 0x0c0fe40001706670 */
[----:B------:R-:W-:Y:S02]  /*29c0*/  P2R R2, PR, RZ, 0x2 ;  /* 0x00000002ff027803 */ /* 0x000fe40000000000 */
[-C--:B------:R-:W-:Y:S02]  /*29d0*/  ISETP.LT.OR P6, PT, R56, R101.reuse, P0 ;  /* 0x000000653800720c */ /* 0x080fe400007c1670 */
[CC--:B------:R-:W-:Y:S02]  /*29e0*/  ISETP.GE.OR P0, PT, R55.reuse, R100.reuse, P2 ;  /* 0x000000643700720c */ /* 0x0c0fe40001706670 */
[----:B------:R-:W-:Y:S02]  /*29f0*/  ISETP.GE.OR P2, PT, R126, R100, P2 ;  /* 0x000000647e00720c */ /* 0x000fe40001746670 */
[----:B------:R-:W-:Y:S01]  /*2a00*/  ISETP.LT.OR P4, PT, R55, R101, P0 ;  /* 0x000000653700720c */ /* 0x000fe20000781670 */
[----:B------:R-:W-:Y:S01]  /*2a10*/  @!P1 IMAD.MOV.U32 R73, RZ, RZ, R71 ;  /* 0x000000ffff499224 */ /* 0x000fe200078e0047 */
[----:B------:R-:W-:Y:S02]  /*2a20*/  LEA R24, P0, R46, R81, 0x1 ;  /* 0x000000512e187211 */ /* 0x000fe400078008ff */
[----:B------:R-:W-:Y:S02]  /*2a30*/  ISETP.LT.OR P5, PT, R126, R101, P2 ;  /* 0x000000657e00720c */ /* 0x000fe400017a1670 */
[----:B------:R1:W2:Y:S01]  /*2a40*/  @!P1 LD.E.128 R4, desc[UR6][R72.64] ;  /* 0x0000000648049980 */ /* 0x0002a2000c101d00 */
[----:B------:R-:W-:Y:S02]  /*2a50*/  IADD3 R26, P1, PT, R72, R60, RZ ;  /* 0x0000003c481a7210 */ /* 0x000fe40007f3e0ff */
[----:B------:R-:W-:Y:S02]  /*2a60*/  LEA.HI.X R25, R46, R80, R47, 0x1, P0 ;  /* 0x000000502e197211 */ /* 0x000fe400000f0c2f */
[----:B------:R-:W-:Y:S01]  /*2a70*/  @!P6 IADD3 R42, P3, PT, R26, R60, RZ ;  /* 0x0000003c1a2ae210 */ /* 0x000fe20007f7e0ff */
[--C-:B------:R-:W-:Y:S01]  /*2a80*/  IMAD.X R27, R71, 0x1, R59.reuse, P1 ;  /* 0x00000001471b7824 */ /* 0x100fe200008e063b */
[----:B------:R-:W-:Y:S02]  /*2a90*/  @!P6 LEA R40, P1, R230, R24, 0x5 ;  /* 0x00000018e628e211 */ /* 0x000fe400078228ff */
[----:B------:R-:W-:Y:S01]  /*2aa0*/  ISETP.NE.AND P2, PT, R129, RZ, PT ;  /* 0x000000ff8100720c */ /* 0x000fe20003f45270 */
[----:B------:R-:W-:Y:S01]  /*2ab0*/  @!P6 IMAD.X R43, R27, 0x1, R59, P3 ;  /* 0x000000011b2be824 */ /* 0x000fe200018e063b */
[----:B----4-:R-:W-:Y:S02]  /*2ac0*/  @!P4 LEA R38, P0, R136, R26, 0x6 ;  /* 0x0000001a8826c211 */ /* 0x010fe400078030ff */
[----:B------:R-:W-:Y:S02]  /*2ad0*/  @!P6 LEA.HI.X R41, R230, R25, R231, 0x5, P1 ;  /* 0x00000019e629e211 */ /* 0x000fe400008f2ce7 */
[----:B------:R-:W-:Y:S02]  /*2ae0*/  ISETP.GE.OR P1, PT, R122, R100, P2 ;  /* 0x000000647a00720c */ /* 0x000fe40001726670 */
[----:B------:R-:W-:Y:S02]  /*2af0*/  @!P4 LEA.HI.X R39, R136, R27, R137, 0x6, P0 ;  /* 0x0000001b8827c211 */ /* 0x000fe400000f3489 */
[----:B------:R-:W-:Y:S02]  /*2b00*/  @!P4 LEA R36, P0, R230, R24, 0x6 ;  /* 0x00000018e624c211 */ /* 0x000fe400078030ff */
[----:B------:R-:W-:Y:S02]  /*2b10*/  ISETP.LT.OR P2, PT, R122, R101, P1 ;  /* 0x000000657a00720c */ /* 0x000fe40000f41670 */
[----:B------:R-:W-:Y:S01]  /*2b20*/  @!P4 LEA.HI.X R37, R230, R25, R231, 0x6, P0 ;  /* 0x00000019e625c211 */ /* 0x000fe200000f34e7 */
[----:B-1----:R-:W-:Y:S01]  /*2b30*/  VIADD R73, R130, 0xffffffff ;  /* 0xffffffff82497836 */ /* 0x002fe20000000000 */
[C---:B------:R-:W-:Y:S02]  /*2b40*/  @!P5 LEA R22, P0, R136.reuse, R26, 0x7 ;  /* 0x0000001a8816d211 */ /* 0x040fe400078038ff */
[----:B------:R-:W-:Y:S01]  /*2b50*/  ISETP.NE.AND P1, PT, R129, RZ, PT ;  /* 0x000000ff8100720c */ /* 0x000fe20003f25270 */
[----:B------:R-:W-:Y:S01]  /*2b60*/  IMAD.MOV.U32 R130, RZ, RZ, R73 ;  /* 0x000000ffff827224 */ /* 0x000fe200078e0049 */
[----:B------:R-:W-:Y:S02]  /*2b70*/  @!P5 LEA.HI.X R23, R136, R27, R137, 0x7, P0 ;  /* 0x0000001b8817d211 */ /* 0x000fe400000f3c89 */
[C---:B------:R-:W-:Y:S02]  /*2b80*/  @!P5 LEA R20, P0, R230.reuse, R24, 0x7 ;  /* 0x00000018e614d211 */ /* 0x040fe400078038ff */
[----:B------:R-:W-:Y:S02]  /*2b90*/  P2R R8, PR, RZ, 0x10 ;  /* 0x00000010ff087803 */ /* 0x000fe40000000000 */
[----:B------:R-:W-:Y:S02]  /*2ba0*/  @!P5 LEA.HI.X R21, R230, R25, R231, 0x7, P0 ;  /* 0x00000019e615d211 */ /* 0x000fe400000f3ce7 */
[C---:B------:R-:W-:Y:S02]  /*2bb0*/  @!P2 LEA R30, P0, R136.reuse, R26, 0x8 ;  /* 0x0000001a881ea211 */ /* 0x040fe400078040ff */
[----:B------:R-:W-:Y:S02]  /*2bc0*/  P2R R17, PR, RZ, 0x40 ;  /* 0x00000040ff117803 */ /* 0x000fe40000000000 */
[----:B------:R-:W-:Y:S02]  /*2bd0*/  @!P2 LEA.HI.X R31, R136, R27, R137, 0x8, P0 ;  /* 0x0000001b881fa211 */ /* 0x000fe400000f4489 */
[C---:B------:R-:W-:Y:S02]  /*2be0*/  @!P2 LEA R28, P0, R230.reuse, R24, 0x8 ;  /* 0x00000018e61ca211 */ /* 0x040fe400078040ff */
[----:B------:R-:W-:Y:S02]  /*2bf0*/  P2R R3, PR, RZ, 0x20 ;  /* 0x00000020ff037803 */ /* 0x000fe40000000000 */
[----:B------:R-:W-:Y:S02]  /*2c00*/  @!P2 LEA.HI.X R29, R230, R25, R231, 0x8, P0 ;  /* 0x00000019e61da211 */ /* 0x000fe400000f44e7 */
[CC--:B------:R-:W-:Y:S02]  /*2c10*/  ISETP.GE.OR P0, PT, R57.reuse, R100.reuse, P1 ;  /* 0x000000643900720c */ /* 0x0c0fe40000f06670 */
[----:B------:R-:W-:Y:S02]  /*2c20*/  P2R R0, PR, RZ, 0x4 ;  /* 0x00000004ff007803 */ /* 0x000fe40000000000 */
[-C--:B------:R-:W-:Y:S02]  /*2c30*/  ISETP.LT.OR P3, PT, R57, R101.reuse, P0 ;  /* 0x000000653900720c */ /* 0x080fe40000761670 */
[----:B------:R-:W-:Y:S11]  /*2c40*/  ISETP.NE.AND P0, PT, R2, RZ, PT ;  /* 0x000000ff0200720c */ /* 0x000ff60003f05270 */
[----:B------:R-:W-:Y:S02]  /*2c50*/  @!UPT UIADD3 URZ, UPT, UPT, URZ, URZ, URZ ;  /* 0x000000fffffff290 */ /* 0x000fe4000fffe0ff */
[----:B------:R-:W-:Y:S02]  /*2c60*/  @!P0 IMAD.MOV.U32 R18, RZ, RZ, R81 ;  /* 0x000000ffff128224 */ /* 0x000fe400078e0051 */
[----:B------:R-:W-:Y:S05]  /*2c70*/  @!P0 IMAD.MOV.U32 R19, RZ, RZ, R80 ;  /* 0x000000ffff138224 */ /* 0x000fea00078e0050 */
[----:B--2---:R1:W-:Y:S01]  /*2c80*/  @!P0 ST.E.128 desc[UR6][R18.64], R4 ;  /* 0x0000000412008985 */ /* 0x0043e2000c101d06 */
[CC--:B------:R-:W-:Y:S03]  /*2c90*/  ISETP.GE.OR P0, PT, R127.reuse, R100.reuse, P1 ;  /* 0x000000647f00720c */ /* 0x0c0fe60000f06670 */
[----:B-1----:R-:W2:Y:S01]  /*2ca0*/  @!P3 LD.E.128 R4, desc[UR6][R26.64] ;  /* 0x000000061a04b980 */ /* 0x002ea2000c101d00 */
[----:B------:R-:W-:Y:S03]  /*2cb0*/  P2R R18, PR, RZ, 0x8 ;  /* 0x00000008ff127803 */ /* 0x000fe60000000000 */
        /* <DEDUP_REMOVED lines=16> */
[----:B-1----:R-:W-:Y:S01]  /*2dc0*/  @!P3 IMAD.WIDE.U32 R36, R230, 0x60, R24 ;  /* 0x00000060e624b825 */ /* 0x002fe200078e0018 */
[----:B------:R-:W2:Y:S03]  /*2dd0*/  @!P3 LD.E.128 R4, desc[UR6][R38.64] ;  /* 0x000000062604b980 */ /* 0x000ea6000c101d00 */
[----:B------:R-:W-:Y:S06]  /*2de0*/  @!P3 IMAD.IADD R37, R37, 0x1, R16 ;  /* 0x000000012525b824 */ /* 0x000fec00078e0210 */
[----:B------:R-:W-:Y:S01]  /*2df0*/  @!P4 IMAD R16, R137, 0xa0, RZ ;  /* 0x000000a08910c824 */ /* 0x000fe200078e02ff */
[----:B--2---:R1:W-:Y:S01]  /*2e00*/  @!P3 ST.E.128 desc[UR6][R36.64], R4 ;  /* 0x000000042400b985 */ /* 0x0043e2000c101d06 */
[-C--:B------:R-:W-:Y:S02]  /*2e10*/  ISETP.LT.OR P3, PT, R124, R101.reuse, P0 ;  /* 0x000000657c00720c */ /* 0x080fe40000761670 */
[-C--:B------:R-:W-:Y:S01]  /*2e20*/  ISETP.GE.AND P0, PT, R116, R100.reuse, PT ;  /* 0x000000647400720c */ /* 0x080fe20003f06270 */
[----:B-1----:R-:W-:Y:S01]  /*2e30*/  @!P4 IMAD.WIDE.U32 R36, R136, 0xa0, R26 ;  /* 0x000000a08824c825 */ /* 0x002fe200078e001a */
[----:B------:R1:W2:Y:S03]  /*2e40*/  @!P5 LD.E.128 R4, desc[UR6][R22.64] ;  /* 0x000000061604d980 */ /* 0x0002a6000c101d00 */
[----:B------:R-:W-:Y:S02]  /*2e50*/  @!P4 IMAD.IADD R37, R37, 0x1, R16 ;  /* 0x000000012525c824 */ /* 0x000fe400078e0210 */
[----:B------:R-:W-:Y:S04]  /*2e60*/  @!P4 IMAD.WIDE.U32 R38, R230, 0xa0, R24 ;  /* 0x000000a0e626c825 */ /* 0x000fe800078e0018 */
[----:B------:R-:W-:Y:S01]  /*2e70*/  @!P3 IMAD R16, R137, 0xc0, RZ ;  /* 0x000000c08910b824 */ /* 0x000fe200078e02ff */
[----:B-1----:R-:W-:Y:S01]  /*2e80*/  P2R R22, PR, RZ, 0x10 ;  /* 0x00000010ff167803 */ /* 0x002fe20000000000 */
[----:B--2---:R1:W-:Y:S01]  /*2e90*/  @!P5 ST.E.128 desc[UR6][R20.64], R4 ;  /* 0x000000041400d985 */ /* 0x0043e2000c101d06 */
[CC--:B------:R-:W-:Y:S04]  /*2ea0*/  ISETP.GE.OR P5, PT, R121.reuse, R100.reuse, P1 ;  /* 0x000000647900720c */ /* 0x0c0fe80000fa6670 */
[-C--:B------:R-:W-:Y:S01]  /*2eb0*/  ISETP.LT.OR P5, PT, R121, R101.reuse, P5 ;  /* 0x000000657900720c */ /* 0x080fe20002fa1670 */
[----:B-1----:R-:W-:Y:S01]  /*2ec0*/  @!P4 IMAD R20, R231, 0xa0, RZ ;  /* 0x000000a0e714c824 */ /* 0x002fe200078e02ff */
[----:B------:R1:W2:Y:S01]  /*2ed0*/  @!P4 LD.E.128 R4, desc[UR6][R36.64] ;  /* 0x000000062404c980 */ /* 0x0002a2000c101d00 */
[----:B------:R-:W-:Y:S02]  /*2ee0*/  P2R R21, PR, RZ, 0x8 ;  /* 0x00000008ff157803 */ /* 0x000fe40000000000 */
[----:B------:R-:W-:Y:S02]  /*2ef0*/  @!P4 IMAD.IADD R39, R39, 0x1, R20 ;  /* 0x000000012727c824 */ /* 0x000fe400078e0214 */
[----:B------:R-:W-:Y:S02]  /*2f00*/  @!P3 IMAD R20, R231, 0xc0, RZ ;  /* 0x000000c0e714b824 */ /* 0x000fe400078e02ff */
[----:B-1----:R-:W-:Y:S04]  /*2f10*/  @!P3 IMAD.WIDE.U32 R36, R136, 0xc0, R26 ;  /* 0x000000c08824b825 */ /* 0x002fe800078e001a */
[----:B------:R-:W-:Y:S02]  /*2f20*/  @!P3 IMAD.IADD R37, R37, 0x1, R16 ;  /* 0x000000012525b824 */ /* 0x000fe400078e0210 */
[----:B------:R-:W-:Y:S01]  /*2f30*/  @!P6 IMAD R16, R137, 0xe0, RZ ;  /* 0x000000e08910e824 */ /* 0x000fe200078e02ff */
[----:B--2---:R1:W-:Y:S01]  /*2f40*/  @!P4 ST.E.128 desc[UR6][R38.64], R4 ;  /* 0x000000042600c985 */ /* 0x0043e2000c101d06 */
[CC--:B------:R-:W-:Y:S04]  /*2f50*/  ISETP.GE.OR P4, PT, R120.reuse, R100.reuse, P1 ;  /* 0x000000647800720c */ /* 0x0c0fe80000f86670 */
[-C--:B------:R-:W-:Y:S01]  /*2f60*/  ISETP.LT.OR P4, PT, R120, R101.reuse, P4 ;  /* 0x000000657800720c */ /* 0x080fe20002781670 */
[----:B-1----:R-:W-:Y:S01]  /*2f70*/  @!P3 IMAD.WIDE.U32 R38, R230, 0xc0, R24 ;  /* 0x000000c0e626b825 */ /* 0x002fe200078e0018 */
[----:B------:R1:W2:Y:S03]  /*2f80*/  @!P3 LD.E.128 R4, desc[UR6][R36.64] ;  /* 0x000000062404b980 */ /* 0x0002a6000c101d00 */
[----:B------:R-:W-:Y:S02]  /*2f90*/  @!P3 IMAD.IADD R39, R39, 0x1, R20 ;  /* 0x000000012727b824 */ /* 0x000fe400078e0214 */
[----:B------:R-:W-:Y:S02]  /*2fa0*/  @!P5 IMAD R20, R231, 0x120, RZ ;  /* 0x00000120e714d824 */ /* 0x000fe400078e02ff */
[----:B-1----:R-:W-:Y:S04]  /*2fb0*/  @!P6 IMAD.WIDE.U32 R36, R136, 0xe0, R26 ;  /* 0x000000e08824e825 */ /* 0x002fe800078e001a */
[----:B------:R-:W-:Y:S02]  /*2fc0*/  @!P6 IMAD.IADD R37, R37, 0x1, R16 ;  /* 0x000000012525e824 */ /* 0x000fe400078e0210 */
[----:B------:R-:W-:Y:S01]  /*2fd0*/  @!P6 IMAD R16, R231, 0xe0, RZ ;  /* 0x000000e0e710e824 */ /* 0x000fe200078e02ff */
[----:B--2---:R1:W-:Y:S01]  /*2fe0*/  @!P3 ST.E.128 desc[UR6][R38.64], R4 ;  /* 0x000000042600b985 */ /* 0x0043e2000c101d06 */
[C---:B------:R-:W-:Y:S04]  /*2ff0*/  ISETP.GE.OR P3, PT, R119.reuse, R100, P1 ;  /* 0x000000647700720c */ /* 0x040fe80000f66670 */
[-C--:B------:R-:W-:Y:S01]  /*3000*/  ISETP.LT.OR P3, PT, R119, R101.reuse, P3 ;  /* 0x000000657700720c */ /* 0x080fe20001f61670 */
[----:B-1----:R1:W2:Y:S01]  /*3010*/  @!P6 LD.E.128 R4, desc[UR6][R36.64] ;  /* 0x000000062404e980 */ /* 0x0022a2000c101d00 */
[----:B------:R-:W-:Y:S02]  /*3020*/  P2R R38, PR, RZ, 0x1 ;  /* 0x00000001ff267803 */ /* 0x000fe40000000000 */
[----:B------:R-:W-:Y:S04]  /*3030*/  ISETP.GE.OR P0, PT, R12, R240, P0 ;  /* 0x000000f00c00720c */ /* 0x000fe80000706670 */
[-C--:B------:R-:W-:Y:S01]  /*3040*/  ISETP.LT.OR P0, PT, R116, R101.reuse, P0 ;  /* 0x000000657400720c */ /* 0x080fe20000701670 */
[----:B-1----:R-:W-:Y:S04]  /*3050*/  @!P6 IMAD.WIDE.U32 R36, R230, 0xe0, R24 ;  /* 0x000000e0e624e825 */ /* 0x002fe800078e0018 */
[----:B------:R-:W-:Y:S02]  /*3060*/  @!P6 IMAD.IADD R37, R37, 0x1, R16 ;  /* 0x000000012525e824 */ /* 0x000fe400078e0210 */
[----:B------:R-:W-:Y:S03]  /*3070*/  @!P5 IMAD R16, R137, 0x120, RZ ;  /* 0x000001208910d824 */ /* 0x000fe600078e02ff */
[----:B--2---:R1:W-:Y:S04]  /*3080*/  @!P6 ST.E.128 desc[UR6][R36.64], R4 ;  /* 0x000000042400e985 */ /* 0x0043e8000c101d06 */
[----:B-1----:R1:W2:Y:S02]  /*3090*/  @!P2 LD.E.128 R4, desc[UR6][R30.64] ;  /* 0x000000061e04a980 */ /* 0x0022a4000c101d00 */
[----:B-1----:R-:W-:Y:S04]  /*30a0*/  @!P5 IMAD.WIDE.U32 R30, R136, 0x120, R26 ;  /* 0x00000120881ed825 */ /* 0x002fe800078e001a */
[----:B------:R-:W-:Y:S02]  /*30b0*/  @!P5 IMAD.IADD R31, R31, 0x1, R16 ;  /* 0x000000011f1fd824 */ /* 0x000fe400078e0210 */
[----:B------:R-:W-:Y:S01]  /*30c0*/  @!P4 IMAD R16, R137, 0x140, RZ ;  /* 0x000001408910c824 */ /* 0x000fe200078e02ff */
[----:B--2---:R1:W-:Y:S01]  /*30d0*/  @!P2 ST.E.128 desc[UR6][R28.64], R4 ;  /* 0x000000041c00a985 */ /* 0x0043e2000c101d06 */
[CC--:B------:R-:W-:Y:S02]  /*30e0*/  ISETP.GE.OR P2, PT, R118.reuse, R100.reuse, P1 ;  /* 0x000000647600720c */ /* 0x0c0fe40000f46670 */
[C---:B------:R-:W-:Y:S02]  /*30f0*/  ISETP.GE.OR P1, PT, R117.reuse, R100, P1 ;  /* 0x000000647500720c */ /* 0x040fe40000f26670 */
[-C--:B------:R-:W-:Y:S02]  /*3100*/  ISETP.LT.OR P2, PT, R118, R101.reuse, P2 ;  /* 0x000000657600720c */ /* 0x080fe40001741670 */
[----:B------:R-:W-:Y:S11]  /*3110*/  ISETP.LT.OR P1, PT, R117, R101, P1 ;  /* 0x000000657500720c */ /* 0x000ff60000f21670 */
[----:B------:R-:W-:Y:S02]  /*3120*/  @!UPT UIADD3 URZ, UPT, UPT, URZ, URZ, URZ ;  /* 0x000000fffffff290 */ /* 0x000fe4000fffe0ff */
[----:B------:R-:W-:Y:S01]  /*3130*/  @!P1 IMAD R23, R231, 0x1a0, RZ ;  /* 0x000001a0e7179824 */ /* 0x000fe200078e02ff */
[----:B-1----:R1:W2:Y:S02]  /*3140*/  @!P5 LD.E.128 R4, desc[UR6][R30.64] ;  /* 0x000000061e04d980 */ /* 0x0022a4000c101d00 */
[----:B-1----:R-:W-:Y:S04]  /*3150*/  @!P5 IMAD.WIDE.U32 R30, R230, 0x120, R24 ;  /* 0x00000120e61ed825 */ /* 0x002fe800078e0018 */
[----:B------:R-:W-:Y:S02]  /*3160*/  @!P5 IMAD.IADD R31, R31, 0x1, R20 ;  /* 0x000000011f1fd824 */ /* 0x000fe400078e0214 */
[----:B------:R-:W-:Y:S04]  /*3170*/  @!P4 IMAD.WIDE.U32 R28, R136, 0x140, R26 ;  /* 0x00000140881cc825 */ /* 0x000fe800078e001a */
[----:B------:R-:W-:Y:S02]  /*3180*/  @!P4 IMAD.IADD R29, R29, 0x1, R16 ;  /* 0x000000011d1dc824 */ /* 0x000fe400078e0210 */
[----:B------:R-:W-:Y:S02]  /*3190*/  @!P4 IMAD R20, R231, 0x140, RZ ;  /* 0x00000140e714c824 */ /* 0x000fe400078e02ff */
        /* <DEDUP_REMOVED lines=20> */
[----:B------:R-:W-:Y:S01]  /*32e0*/  @!P2 IMAD.IADD R31, R31, 0x1, R20 ;  /* 0x000000011f1fa824 */ /* 0x000fe200078e0214 */
[----:B------:R-:W-:Y:S01]  /*32f0*/  P2R R20, PR, RZ, 0x1 ;  /* 0x00000001ff147803 */ /* 0x000fe20000000000 */
[C---:B-1----:R-:W-:Y:S04]  /*3300*/  @!P1 IMAD.WIDE.U32 R28, R136.reuse, 0x1a0, R26 ;  /* 0x000001a0881c9825 */ /* 0x042fe800078e001a */
[----:B------:R-:W-:Y:S02]  /*3310*/  @!P1 IMAD.IADD R29, R29, 0x1, R16 ;  /* 0x000000011d1d9824 */ /* 0x000fe400078e0210 */
[----:B------:R-:W-:Y:S04]  /*3320*/  @!P0 IMAD.WIDE.U32 R26, R136, 0x1c0, R26 ;  /* 0x000001c0881a8825 */ /* 0x000fe800078e001a */
[----:B------:R-:W-:Y:S04]  /*3330*/  @!P0 IMAD R16, R137, 0x1c0, RZ ;  /* 0x000001c089108824 */ /* 0x000fe800078e02ff */
[----:B------:R-:W-:Y:S02]  /*3340*/  @!P0 IMAD.IADD R27, R27, 0x1, R16 ;  /* 0x000000011b1b8824 */ /* 0x000fe400078e0210 */
[----:B------:R-:W-:Y:S01]  /*3350*/  @!P0 IMAD R16, R231, 0x1c0, RZ ;  /* 0x000001c0e7108824 */ /* 0x000fe200078e02ff */
[----:B--2---:R1:W-:Y:S04]  /*3360*/  @!P2 ST.E.128 desc[UR6][R30.64], R4 ;  /* 0x000000041e00a985 */ /* 0x0043e8000c101d06 */
[----:B-1----:R1:W2:Y:S02]  /*3370*/  @!P1 LD.E.128 R4, desc[UR6][R28.64] ;  /* 0x000000061c049980 */ /* 0x0022a4000c101d00 */
[C---:B-1----:R-:W-:Y:S04]  /*3380*/  @!P1 IMAD.WIDE.U32 R28, R230.reuse, 0x1a0, R24 ;  /* 0x000001a0e61c9825 */ /* 0x042fe800078e0018 */
[----:B------:R-:W-:Y:S02]  /*3390*/  @!P1 IMAD.IADD R29, R29, 0x1, R23 ;  /* 0x000000011d1d9824 */ /* 0x000fe400078e0217 */
[----:B------:R-:W-:Y:S04]  /*33a0*/  @!P0 IMAD.WIDE.U32 R24, R230, 0x1c0, R24 ;  /* 0x000001c0e6188825 */ /* 0x000fe800078e0018 */
[----:B------:R-:W-:Y:S01]  /*33b0*/  @!P0 IMAD.IADD R25, R25, 0x1, R16 ;  /* 0x0000000119198824 */ /* 0x000fe200078e0210 */
[----:B--2---:R1:W-:Y:S04]  /*33c0*/  @!P1 ST.E.128 desc[UR6][R28.64], R4 ;  /* 0x000000041c009985 */ /* 0x0043e8000c101d06 */
[----:B-1----:R-:W2:Y:S04]  /*33d0*/  @!P0 LD.E.128 R4, desc[UR6][R26.64] ;  /* 0x000000061a048980 */ /* 0x002ea8000c101d00 */
[----:B--2---:R1:W-:Y:S04]  /*33e0*/  @!P0 ST.E.128 desc[UR6][R24.64], R4 ;  /* 0x0000000418008985 */ /* 0x0043e8000c101d06 */
[----:B------:R-:W2:Y:S01]  /*33f0*/  LD.E R16, desc[UR6][R164.64+0xd0] ;  /* 0x0000d006a4107980 */ /* 0x000ea2000c101900 */
[----:B-1----:R-:W-:Y:S03]  /*3400*/  IADD3 R5, P0, PT, RZ, -UR4, RZ ;  /* 0x80000004ff057c10 */ /* 0x002fe6000ff1e0ff */
[----:B------:R-:W3:Y:S02]  /*3410*/  LD.E R4, desc[UR6][R164.64+0x130] ;  /* 0x00013006a4047980 */ /* 0x000ee4000c101900 */
[----:B---3--:R-:W-:Y:S04]  /*3420*/  IMAD.SHL.U32 R4, R4, 0x100, RZ ;  /* 0x0000010004047824 */ /* 0x008fe800078e00ff */
[----:B------:R-:W-:Y:S05]  /*3430*/  IMAD.X R4, RZ, RZ, ~R4, P0 ;  /* 0x000000ffff047224 */ /* 0x000fea00000e0e04 */
[----:B------:R-:W-:Y:S04]  /*3440*/  SHF.R.S64 R5, R5, 0x1f, R4 ;  /* 0x0000001f05057819 */ /* 0x000fe80000001004 */
[----:B------:R-:W-:Y:S04]  /*3450*/  IADD3 R72, P0, PT, R72, R5, RZ ;  /* 0x0000000548487210 */ /* 0x000fe80007f1e0ff */
[----:B------:R-:W-:Y:S02]  /*3460*/  LEA.HI.X.SX32 R71, R4, R71, 0x1, P0 ;  /* 0x0000004704477211 */ /* 0x000fe400000f0eff */
[----:B------:R-:W-:Y:S04]  /*3470*/  ISETP.GE.AND P0, PT, R116, R101, PT ;  /* 0x000000657400720c */ /* 0x000fe80003f06270 */
[----:B------:R-:W-:Y:S02]  /*3480*/  P2R R27, PR, RZ, 0x1 ;  /* 0x00000001ff1b7803 */ /* 0x000fe40000000000 */
[----:B--2---:R-:W-:Y:S11]  /*3490*/  ISETP.NE.AND P0, PT, R16, RZ, PT ;  /* 0x000000ff1000720c */ /* 0x004ff60003f05270 */
[----:B------:R-:W-:Y:S02]  /*34a0*/  @!UPT UIADD3 URZ, UPT, UPT, URZ, URZ, URZ ;  /* 0x000000fffffff290 */ /* 0x000fe4000fffe0ff */
[----:B------:R-:W-:Y:S05]  /*34b0*/  @P0 BRA `(.L_x_1206) ;  /* 0x0000000800200947 */ /* 0x000fea0003800000 */
[----:B------:R-:W-:Y:S02]  /*34c0*/  P2R R23, PR, RZ, 0x20 ;  /* 0x00000020ff177803 */ /* 0x000fe40000000000 */
[----:B------:R-:W-:Y:S02]  /*34d0*/  ISETP.NE.AND P5, PT, R19, RZ, PT ;  /* 0x000000ff1300720c */ /* 0x000fe40003fa5270 */
        /* <DEDUP_REMOVED lines=8> */
[C---:B------:R-:W-:Y:S02]  /*3560*/  LEA R28, P0, R83.reuse, R10, 0x1 ;  /* 0x0000000a531c7211 */ /* 0x040fe400078008ff */
[----:B------:R-:W-:Y:S01]  /*3570*/  P2R R16, PR, RZ, 0x8 ;  /* 0x00000008ff107803 */ /* 0x000fe20000000000 */
[----:B------:R-:W-:Y:S01]  /*3580*/  @!P2 IMAD.MOV.U32 R8, RZ, RZ, R10 ;  /* 0x000000ffff08a224 */ /* 0x000fe200078e000a */
[----:B------:R-:W-:Y:S01]  /*3590*/  LEA.HI.X R29, R83, R9, R82, 0x1, P0 ;  /* 0x00000009531d7211 */ /* 0x000fe200000f0c52 */
[----:B------:R-:W-:Y:S01]  /*35a0*/  @!P2 IMAD.MOV.U32 R30, RZ, RZ, R79 ;  /* 0x000000ffff1ea224 */ /* 0x000fe200078e004f */
[----:B------:R-:W-:Y:S01]  /*35b0*/  LEA R26, P0, R48, R79, 0x1 ;  /* 0x0000004f301a7211 */ /* 0x000fe200078008ff */
[----:B------:R-:W-:Y:S01]  /*35c0*/  @!P2 IMAD.MOV.U32 R31, RZ, RZ, R78 ;  /* 0x000000ffff1fa224 */ /* 0x000fe200078e004e */
[----:B------:R-:W2:Y:S01]  /*35d0*/  @!P2 LD.E.128 R4, desc[UR6][R8.64] ;  /* 0x000000060804a980 */ /* 0x000ea2000c101d00 */
[----:B------:R-:W-:Y:S02]  /*35e0*/  ISETP.NE.AND P3, PT, R22, RZ, PT ;  /* 0x000000ff1600720c */ /* 0x000fe40003f65270 */
[----:B------:R-:W-:Y:S02]  /*35f0*/  LEA.HI.X R27, R48, R78, R49, 0x1, P0 ;  /* 0x0000004e301b7211 */ /* 0x000fe400000f0c31 */
[----:B------:R-:W-:Y:S05]  /*3600*/  @!P1 IADD3 R40, P0, PT, R28, R66, RZ ;  /* 0x000000421c289210 */ /* 0x000fea0007f1e0ff */
[----:B------:R-:W-:Y:S01]  /*3610*/  @!P1 IMAD.X R41, R29, 0x1, R65, P0 ;  /* 0x000000011d299824 */ /* 0x000fe200000e0641 */
[----:B--2---:R1:W-:Y:S01]  /*3620*/  @!P2 ST.E.128 desc[UR6][R30.64], R4 ;  /* 0x000000041e00a985 */ /* 0x0043e2000c101d06 */
[----:B------:R-:W-:Y:S02]  /*3630*/  ISETP.NE.AND P2, PT, R21, RZ, PT ;  /* 0x000000ff1500720c */ /* 0x000fe40003f45270 */
[C---:B-1----:R-:W-:Y:S04]  /*3640*/  @!P1 LEA R30, P0, R228.reuse, R26, 0x5 ;  /* 0x0000001ae41e9211 */ /* 0x042fe800078028ff */
[--C-:B------:R-:W-:Y:S02]  /*3650*/  @!P1 LEA.HI.X R31, R228, R27, R229.reuse, 0x5, P0 ;  /* 0x0000001be41f9211 */ /* 0x100fe400000f2ce5 */
[----:B------:R-:W-:Y:S11]  /*3660*/  ISETP.NE.AND P0, PT, R18, RZ, PT ;  /* 0x000000ff1200720c */ /* 0x000ff60003f05270 */
[----:B------:R-:W-:Y:S02]  /*3670*/  @!UPT UIADD3 URZ, UPT, UPT, URZ, URZ, URZ ;  /* 0x000000fffffff290 */ /* 0x000fe4000fffe0ff */
[----:B------:R-:W2:Y:S04]  /*3680*/  @!P0 LD.E.128 R4, desc[UR6][R28.64] ;  /* 0x000000061c048980 */ /* 0x000ea8000c101d00 */
[----:B--2---:R1:W-:Y:S01]  /*3690*/  @!P0 ST.E.128 desc[UR6][R26.64], R4 ;  /* 0x000000041a008985 */ /* 0x0043e2000c101d06 */
[----:B------:R-:W-:Y:S04]  /*36a0*/  @!P6 IADD3 R38, P0, PT, R28, R68, RZ ;  /* 0x000000441c26e210 */ /* 0x000fe80007f1e0ff */
[C---:B------:R-:W-:Y:S02]  /*36b0*/  @!P6 IADD3.X R39, PT, PT, R29.reuse, R67, RZ, P0, !PT ;  /* 0x000000431d27e210 */ /* 0x040fe400007fe4ff */
[C---:B------:R-:W-:Y:S04]  /*36c0*/  @!P6 LEA R36, P0, R228.reuse, R26, 0x6 ;  /* 0x0000001ae424e211 */ /* 0x040fe800078030ff */
[-C--:B------:R-:W-:Y:S01]  /*36d0*/  @!P6 LEA.HI.X R37, R228, R27.reuse, R229, 0x6, P0 ;  /* 0x0000001be425e211 */ /* 0x080fe200000f34e5 */
[----:B-1----:R1:W2:Y:S02]  /*36e0*/  @!P1 LD.E.128 R4, desc[UR6][R40.64] ;  /* 0x0000000628049980 */ /* 0x0022a4000c101d00 */
[----:B-1----:R-:W-:Y:S05]  /*36f0*/  @!P5 IADD3 R40, P0, PT, R28, R148, RZ ;  /* 0x000000941c28d210 */ /* 0x002fea0007f1e0ff */
[----:B------:R-:W-:Y:S01]  /*3700*/  @!P5 IMAD.X R41, R29, 0x1, R61, P0 ;  /* 0x000000011d29d824 */ /* 0x000fe200000e063d */
[----:B--2---:R1:W-:Y:S01]  /*3710*/  @!P1 ST.E.128 desc[UR6][R30.64], R4 ;  /* 0x000000041e009985 */ /* 0x0043e2000c101d06 */
[----:B------:R-:W-:Y:S01]  /*3720*/  ISETP.NE.AND P1, PT, R0, RZ, PT ;  /* 0x000000ff0000720c */ /* 0x000fe20003f25270 */
[----:B------:R-:W-:Y:S02]  /*3730*/  @!P5 IMAD R0, R229, 0x60, RZ ;  /* 0x00000060e500d824 */ /* 0x000fe400078e02ff */
[----:B-1----:R-:W2:Y:S01]  /*3740*/  @!P6 LD.E.128 R4, desc[UR6][R38.64] ;  /* 0x000000062604e980 */ /* 0x002ea2000c101d00 */
[----:B------:R-:W-:Y:S05]  /*3750*/  @!P4 IADD3 R30, P0, PT, R28, R70, RZ ;  /* 0x000000461c1ec210 */ /* 0x000fea0007f1e0ff */
[----:B------:R-:W-:Y:S01]  /*3760*/  @!P4 IMAD.X R31, R29, 0x1, R69, P0 ;  /* 0x000000011d1fc824 */ /* 0x000fe200000e0645 */
[----:B--2---:R1:W-:Y:S01]  /*3770*/  @!P6 ST.E.128 desc[UR6][R36.64], R4 ;  /* 0x000000042400e985 */ /* 0x0043e2000c101d06 */
[----:B------:R-:W-:Y:S02]  /*3780*/  ISETP.NE.AND P6, PT, R24, RZ, PT ;  /* 0x000000ff1800720c */ /* 0x000fe40003fc5270 */
[C---:B------:R-:W-:Y:S04]  /*3790*/  @!P4 LEA R24, P0, R228.reuse, R26, 0x7 ;  /* 0x0000001ae418c211 */ /* 0x040fe800078038ff */
[C---:B------:R-:W-:Y:S01]  /*37a0*/  @!P4 LEA.HI.X R25, R228.reuse, R27, R229, 0x7, P0 ;  /* 0x0000001be419c211 */ /* 0x040fe200000f3ce5 */
[----:B-1----:R-:W-:Y:S01]  /*37b0*/  @!P5 IMAD.WIDE.U32 R36, R228, 0x60, R26 ;  /* 0x00000060e424d825 */ /* 0x002fe200078e001a */
[----:B------:R-:W2:Y:S03]  /*37c0*/  @!P5 LD.E.128 R4, desc[UR6][R40.64] ;  /* 0x000000062804d980 */ /* 0x000ea6000c101d00 */
[----:B------:R-:W-:Y:S02]  /*37d0*/  @!P5 IMAD.IADD R37, R37, 0x1, R0 ;  /* 0x000000012525d824 */ /* 0x000fe400078e0200 */
[----:B------:R-:W-:Y:S03]  /*37e0*/  @!P3 IMAD R0, R229, 0xa0, RZ ;  /* 0x000000a0e500b824 */ /* 0x000fe600078e02ff */
[----:B--2---:R1:W-:Y:S01]  /*37f0*/  @!P5 ST.E.128 desc[UR6][R36.64], R4 ;  /* 0x000000042400d985 */ /* 0x0043e2000c101d06 */
[----:B------:R-:W-:Y:S03]  /*3800*/  ISETP.NE.AND P5, PT, R23, RZ, PT ;  /* 0x000000ff1700720c */ /* 0x000fe60003fa5270 */
[----:B-1----:R-:W2:Y:S01]  /*3810*/  @!P4 LD.E.128 R4, desc[UR6][R30.64] ;  /* 0x000000061e04c980 */ /* 0x002ea2000c101d00 */
[C---:B------:R-:W-:Y:S04]  /*3820*/  @!P3 IADD3 R36, P0, PT, R28.reuse, R146, RZ ;  /* 0x000000921c24b210 */ /* 0x040fe80007f1e0ff */
[C---:B------:R-:W-:Y:S02]  /*3830*/  @!P3 IADD3.X R37, PT, PT, R29.reuse, R62, RZ, P0, !PT ;  /* 0x0000003e1d25b210 */ /* 0x040fe400007fe4ff */
[C---:B------:R-:W-:Y:S05]  /*3840*/  @!P2 IADD3 R22, P0, PT, R28.reuse, R144, RZ ;  /* 0x000000901c16a210 */ /* 0x040fea0007f1e0ff */
[----:B------:R-:W-:Y:S01]  /*3850*/  @!P2 IMAD.X R23, R29, 0x1, R63, P0 ;  /* 0x000000011d17a824 */ /* 0x000fe200000e063f */
[----:B------:R-:W-:Y:S01]  /*3860*/  @!P6 IADD3 R18, P0, PT, R28, R142, RZ ;  /* 0x0000008e1c12e210 */ /* 0x000fe20007f1e0ff */
[----:B--2---:R1:W-:Y:S01]  /*3870*/  @!P4 ST.E.128 desc[UR6][R24.64], R4 ;  /* 0x000000041800c985 */ /* 0x0043e2000c101d06 */
[----:B------:R-:W-:Y:S03]  /*3880*/  ISETP.NE.AND P4, PT, R19, RZ, PT ;  /* 0x000000ff1300720c */ /* 0x000fe60003f85270 */
[----:B------:R-:W-:Y:S02]  /*3890*/  @!P6 IMAD.X R19, R29, 0x1, R64, P0 ;  /* 0x000000011d13e824 */ /* 0x000fe400000e0640 */
[----:B-1----:R-:W-:Y:S01]  /*38a0*/  @!P3 IMAD.WIDE.U32 R24, R228, 0xa0, R26 ;  /* 0x000000a0e418b825 */ /* 0x002fe200078e001a */
[----:B------:R-:W2:Y:S03]  /*38b0*/  @!P3 LD.E.128 R4, desc[UR6][R36.64] ;  /* 0x000000062404b980 */ /* 0x000ea6000c101d00 */
[----:B------:R-:W-:Y:S02]  /*38c0*/  @!P3 IMAD.IADD R25, R25, 0x1, R0 ;  /* 0x000000011919b824 */ /* 0x000fe400078e0200 */
[----:B------:R-:W-:Y:S03]  /*38d0*/  @!P2 IMAD R0, R229, 0xc0, RZ ;  /* 0x000000c0e500a824 */ /* 0x000fe600078e02ff */
[----:B--2---:R1:W-:Y:S01]  /*38e0*/  @!P3 ST.E.128 desc[UR6][R24.64], R4 ;  /* 0x000000041800b985 */ /* 0x0043e2000c101d06 */
[----:B------:R-:W-:Y:S02]  /*38f0*/  ISETP.NE.AND P3, PT, R16, RZ, PT ;  /* 0x000000ff1000720c */ /* 0x000fe40003f65270 */
[C---:B------:R-:W-:Y:S04]  /*3900*/  @!P1 LEA R16, P0, R138.reuse, R28, 0x8 ;  /* 0x0000001c8a109211 */ /* 0x040fe800078040ff */
[----:B------:R-:W-:Y:S01]  /*3910*/  @!P1 LEA.HI.X R17, R138, R29, R139, 0x8, P0 ;  /* 0x0000001d8a119211 */ /* 0x000fe200000f448b */
[----:B-1----:R1:W2:Y:S02]  /*3920*/  @!P2 LD.E.128 R4, desc[UR6][R22.64] ;  /* 0x000000061604a980 */ /* 0x0022a4000c101d00 */
[C---:B-1----:R-:W-:Y:S05]  /*3930*/  @!P2 IMAD.WIDE.U32 R22, R228.reuse, 0xc0, R26 ;  /* 0x000000c0e416a825 */ /* 0x042fea00078e001a */
[----:B------:R-:W-:Y:S01]  /*3940*/  @!P2 IADD3 R23, PT, PT, R23, R0, RZ ;  /* 0x000000001717a210 */ /* 0x000fe20007ffe0ff */
[----:B------:R-:W-:Y:S04]  /*3950*/  @!P6 IMAD R0, R229, 0xe0, RZ ;  /* 0x000000e0e500e824 */ /* 0x000fe800078e02ff */
[----:B--2---:R1:W-:Y:S01]  /*3960*/  @!P2 ST.E.128 desc[UR6][R22.64], R4 ;  /* 0x000000041600a985 */ /* 0x0043e2000c101d06 */
[----:B------:R-:W-:Y:S03]  /*3970*/  ISETP.NE.AND P2, PT, R3, RZ, PT ;  /* 0x000000ff0300720c */ /* 0x000fe60003f45270 */
[----:B-1----:R1:W2:Y:S01]  /*3980*/  @!P6 LD.E.128 R4, desc[UR6][R18.64] ;  /* 0x000000061204e980 */ /* 0x0022a2000c101d00 */
[C---:B------:R-:W-:Y:S04]  /*3990*/  @!P1 LEA R22, P0, R228.reuse, R26, 0x8 ;  /* 0x0000001ae4169211 */ /* 0x040fe800078040ff */
[----:B------:R-:W-:Y:S02]  /*39a0*/  @!P1 LEA.HI.X R23, R228, R27, R229, 0x8, P0 ;  /* 0x0000001be4179211 */ /* 0x000fe400000f44e5 */
[----:B------:R-:W-:Y:S01]  /*39b0*/  ISETP.NE.AND P0, PT, R20, RZ, PT ;  /* 0x000000ff1400720c */ /* 0x000fe20003f05270 */
[----:B-1----:R-:W-:Y:S04]  /*39c0*/  @!P6 IMAD.WIDE.U32 R18, R228, 0xe0, R26 ;  /* 0x000000e0e412e825 */ /* 0x002fe800078e001a */
[----:B------:R-:W-:Y:S02]  /*39d0*/  @!P6 IMAD.IADD R19, R19, 0x1, R0 ;  /* 0x000000011313e824 */ /* 0x000fe400078e0200 */
[----:B------:R-:W-:Y:S03]  /*39e0*/  @!P5 IMAD R0, R139, 0x120, RZ ;  /* 0x000001208b00d824 */ /* 0x000fe600078e02ff */
[----:B--2---:R1:W-:Y:S04]  /*39f0*/  @!P6 ST.E.128 desc[UR6][R18.64], R4 ;  /* 0x000000041200e985 */ /* 0x0043e8000c101d06 */
[----:B-1----:R-:W2:Y:S04]  /*3a00*/  @!P1 LD.E.128 R4, desc[UR6][R16.64] ;  /* 0x0000000610049980 */ /* 0x002ea8000c101d00 */
[----:B--2---:R1:W-:Y:S01]  /*3a10*/  @!P1 ST.E.128 desc[UR6][R22.64], R4 ;  /* 0x0000000416009985 */ /* 0x0043e2000c101d06 */
[----:B------:R-:W-:Y:S01]  /*3a20*/  ISETP.NE.AND P1, PT, R2, RZ, PT ;  /* 0x000000ff0200720c */ /* 0x000fe20003f25270 */
[----:B------:R-:W-:Y:S04]  /*3a30*/  @!P5 IMAD.WIDE.U32 R2, R138, 0x120, R28 ;  /* 0x000001208a02d825 */ /* 0x000fe800078e001c */
[----:B------:R-:W-:Y:S02]  /*3a40*/  @!P5 IMAD.IADD R3, R3, 0x1, R0 ;  /* 0x000000010303d824 */ /* 0x000fe400078e0200 */
[----:B------:R-:W-:Y:S04]  /*3a50*/  @!P5 IMAD.WIDE.U32 R18, R228, 0x120, R26 ;  /* 0x00000120e412d825 */ /* 0x000fe800078e001a */
[----:B------:R-:W-:Y:S02]  /*3a60*/  @!P4 IMAD R0, R139, 0x140, RZ ;  /* 0x000001408b00c824 */ /* 0x000fe400078e02ff */
[----:B------:R-:W-:Y:S05]  /*3a70*/  @!P4 IMAD.WIDE.U32 R16, R138, 0x140, R28 ;  /* 0x000001408a10c825 */ /* 0x000fea00078e001c */
[----:B------:R-:W-:Y:S01]  /*3a80*/  @!P4 IADD3 R17, PT, PT, R17, R0, RZ ;  /* 0x000000001111c210 */ /* 0x000fe20007ffe0ff */
[----:B------:R-:W-:Y:S01]  /*3a90*/  @!P3 IMAD R0, R139, 0x160, RZ ;  /* 0x000001608b00b824 */ /* 0x000fe200078e02ff */
[----:B-1----:R1:W2:Y:S02]  /*3aa0*/  @!P5 LD.E.128 R4, desc[UR6][R2.64] ;  /* 0x000000060204d980 */ /* 0x0022a4000c101d00 */
[----:B-1----:R-:W-:Y:S04]  /*3ab0*/  @!P5 IMAD R2, R229, 0x120, RZ ;  /* 0x00000120e502d824 */ /* 0x002fe800078e02ff */
[----:B------:R-:W-:Y:S02]  /*3ac0*/  @!P5 IMAD.IADD R19, R19, 0x1, R2 ;  /* 0x000000011313d824 */ /* 0x000fe400078e0202 */
[----:B------:R-:W-:Y:S03]  /*3ad0*/  @!P4 IMAD R2, R229, 0x140, RZ ;  /* 0x00000140e502c824 */ /* 0x000fe600078e02ff */
        /* <DEDUP_REMOVED lines=20> */
[----:B-1----:R-:W-:Y:S04]  /*3c20*/  @!P1 IMAD.WIDE.U32 R16, R138, 0x1a0, R28 ;  /* 0x000001a08a109825 */ /* 0x002fe800078e001c */
[----:B------:R-:W-:Y:S01]  /*3c30*/  @!P1 IMAD.WIDE.U32 R2, R228, 0x1a0, R26 ;  /* 0x000001a0e4029825 */ /* 0x000fe200078e001a */
[----:B------:R-:W-:Y:S03]  /*3c40*/  @!P1 IADD3 R17, PT, PT, R17, R0, RZ ;  /* 0x0000000011119210 */ /* 0x000fe60007ffe0ff */
[----:B------:R-:W-:Y:S04]  /*3c50*/  @!P1 IMAD R0, R229, 0x1a0, RZ ;  /* 0x000001a0e5009824 */ /* 0x000fe800078e02ff */
[----:B------:R-:W-:Y:S01]  /*3c60*/  @!P1 IMAD.IADD R3, R3, 0x1, R0 ;  /* 0x0000000103039824 */ /* 0x000fe200078e0200 */
[----:B--2---:R1:W-:Y:S04]  /*3c70*/  @!P2 ST.E.128 desc[UR6][R18.64], R4 ;  /* 0x000000041200a985 */ /* 0x0043e8000c101d06 */
[----:B-1----:R-:W2:Y:S04]  /*3c80*/  @!P1 LD.E.128 R4, desc[UR6][R16.64] ;  /* 0x0000000610049980 */ /* 0x002ea8000c101d00 */
        /* <DEDUP_REMOVED lines=11> */
.L_x_1206:
[----:B------:R-:W2:Y:S02]  /*3d40*/  LD.E.U8 R0, desc[UR6][R164.64+0x1b3] ;  /* 0x0001b306a4007980 */ /* 0x000ea4000c101100 */
[----:B--2---:R-:W-:Y:S11]  /*3d50*/  ISETP.NE.AND P0, PT, R0, RZ, PT ;  /* 0x000000ff0000720c */ /* 0x004ff60003f05270 */
[----:B------:R-:W-:Y:S02]  /*3d60*/  @!UPT UIADD3 URZ, UPT, UPT, URZ, URZ, URZ ;  /* 0x000000fffffff290 */ /* 0x000fe4000fffe0ff */
[----:B------:R-:W-:Y:S05]  /*3d70*/  @!P0 BRA `(.L_x_1208) ;  /* 0x0000003800788947 */ /* 0x000fea0003800000 */
[----:B------:R-:W-:Y:S01]  /*3d80*/  LEA R30, P0, R48, R79, 0x1 ;  /* 0x0000004f301e7211 */ /* 0x000fe200078008ff */
[----:B------:R-:W2:Y:S01]  /*3d90*/  LD.E R32, desc[UR6][R164.64+0xc0] ;  /* 0x0000c006a4207980 */ /* 0x000ea2000c101900 */
[C---:B------:R-:W-:Y:S01]  /*3da0*/  LEA R36, P1, R83.reuse, R10, 0x1 ;  /* 0x0000000a53247211 */ /* 0x040fe200078208ff */
        /* <DEDUP_REMOVED lines=15> */
[----:B------:R-:W-:Y:S02]  /*3ea0*/  ISETP.GE.AND P0, PT, R12, R16, PT ;  /* 0x000000100c00720c */ /* 0x000fe40003f06270 */
[----:B------:R-:W-:Y:S05]  /*3eb0*/  MOV R8, R10 ;  /* 0x0000000a00087202 */ /* 0x000fea0000000f00 */
[----:B------:R-:W2:Y:S08]  /*3ec0*/  LD.E.128 R20, desc[UR6][R8.64] ;  /* 0x0000000608147980 */ /* 0x000eb0000c101d00 */
[----:B------:R-:W3:Y:S06]  /*3ed0*/  @!P0 LD.E.64 R24, desc[UR6][R34.64] ;  /* 0x0000000622188980 */ /* 0x000eec000c101b00 */
[----:B------:R-:W4:Y:S01]  /*3ee0*/  @!P0 LD.E.64 R2, desc[UR6][R14.64] ;  /* 0x000000060e028980 */ /* 0x000f22000c101b00 */
[----:B--2---:R-:W-:Y:S02]  /*3ef0*/  @!P0 LOP3.LUT R0, R20, 0xffff0000, RZ, 0xc0, !PT ;  /* 0xffff000014008812 */ /* 0x004fe400078ec0ff */
[----:B------:R-:W-:Y:S02]  /*3f00*/  @!P0 SHF.L.U32 R26, R23, 0x10, RZ ;  /* 0x00000010171a8819 */ /* 0x000fe400000006ff */
[C---:B---3--:R-:W-:Y:S01]  /*3f10*/  @!P0 LOP3.LUT R19, R24.reuse, 0xffff0000, RZ, 0xc0, !PT ;  /* 0xffff000018138812 */ /* 0x048fe200078ec0ff */
[----:B------:R-:W-:Y:S01]  /*3f20*/  @!P0 IMAD.U32 R18, R24, 0x10000, RZ ;  /* 0x0001000018128824 */ /* 0x000fe200078e00ff */
[C---:B------:R-:W-:Y:S02]  /*3f30*/  @!P0 SHF.L.U32 R24, R25.reuse, 0x10, RZ ;  /* 0x0000001019188819 */ /* 0x040fe400000006ff */
[----:B------:R-:W-:Y:S01]  /*3f40*/  @!P0 LOP3.LUT R25, R25, 0xffff0000, RZ, 0xc0, !PT ;  /* 0xffff000019198812 */ /* 0x000fe200078ec0ff */
[----:B------:R-:W-:Y:S01]  /*3f50*/  @!P0 FMUL.FTZ R39, R0, R18 ;  /* 0x0000001200278220 */ /* 0x000fe20000410000 */
[C---:B----4-:R-:W-:Y:S01]  /*3f60*/  @!P0 SHF.L.U32 R4, R3.reuse, 0x10, RZ ;  /* 0x0000001003048819 */ /* 0x050fe200000006ff */
[----:B------:R-:W-:Y:S01]  /*3f70*/  @!P0 IMAD.U32 R17, R2, 0x10000, RZ ;  /* 0x0001000002118824 */ /* 0x000fe200078e00ff */
[----:B------:R-:W-:Y:S01]  /*3f80*/  @!P0 LOP3.LUT R5, R3, 0xffff0000, RZ, 0xc0, !PT ;  /* 0xffff000003058812 */ /* 0x000fe200078ec0ff */
[----:B------:R-:W-:Y:S01]  /*3f90*/  @!P0 IMAD.U32 R3, R20, 0x10000, RZ ;  /* 0x0001000014038824 */ /* 0x000fe200078e00ff */
[----:B------:R-:W-:Y:S01]  /*3fa0*/  @!P0 LOP3.LUT R8, R2, 0xffff0000, RZ, 0xc0, !PT ;  /* 0xffff000002088812 */ /* 0x000fe200078ec0ff */
        /* <DEDUP_REMOVED lines=11> */
[----:B------:R-:W-:Y:S02]  /*4060*/  @!P0 IMAD.U32 R8, R22, 0x10000, RZ ;  /* 0x0001000016088824 */ /* 0x000fe400078e00ff */
[C---:B------:R-:W-:Y:S01]  /*4070*/  @!P0 FMUL.FTZ R41, R3.reuse, R24 ;  /* 0x0000001803298220 */ /* 0x040fe20000410000 */
[----:B------:R-:W-:Y:S01]  /*4080*/  @!P0 FMUL.FTZ R3, R3, R4 ;  /* 0x0000000403038220 */ /* 0x000fe20000410000 */
[----:B------:R-:W-:Y:S01]  /*4090*/  @!P0 FMUL.FTZ R42, R17, R25 ;  /* 0x00000019112a8220 */ /* 0x000fe20000410000 */
[----:B------:R-:W-:Y:S01]  /*40a0*/  @!P0 FFMA.FTZ R2, R19, R18, R2 ;  /* 0x0000001213028223 */ /* 0x000fe20000010002 */
[----:B------:R-:W-:Y:S01]  /*40b0*/  MOV R18, R79 ;  /* 0x0000004f00127202 */ /* 0x000fe20000000f00 */
[----:B------:R-:W-:Y:S01]  /*40c0*/  @!P0 FFMA.FTZ R41, R8, R4, -R41 ;  /* 0x0000000408298223 */ /* 0x000fe20000010829 */
[-C--:B------:R-:W-:Y:S01]  /*40d0*/  @!P0 FMUL.FTZ R4, R17, R5.reuse ;  /* 0x0000000511048220 */ /* 0x080fe20000410000 */
[----:B------:R-:W-:Y:S01]  /*40e0*/  @!P0 FFMA.FTZ R3, R24, R8, R3 ;  /* 0x0000000818038223 */ /* 0x000fe20000010003 */
[----:B------:R-:W-:Y:S01]  /*40f0*/  @!P0 F2FP.BF16.F32.PACK_AB R2, R2, R40 ;  /* 0x000000280202823e */ /* 0x000fe200000010ff */
[----:B------:R-:W-:Y:S01]  /*4100*/  @!P0 FFMA.FTZ R42, R26, R5, -R42 ;  /* 0x000000051a2a8223 */ /* 0x000fe2000001082a */
[----:B------:R-:W-:Y:S01]  /*4110*/  @!P0 FFMA.FTZ R4, R25, R26, R4 ;  /* 0x0000001a19048223 */ /* 0x000fe20000010004 */
[----:B------:R-:W-:Y:S01]  /*4120*/  @!P0 IMAD.MOV.U32 R20, RZ, RZ, R0 ;  /* 0x000000ffff148224 */ /* 0x000fe200078e0000 */
[----:B------:R-:W-:Y:S01]  /*4130*/  @!P0 F2FP.BF16.F32.PACK_AB R3, R3, R41 ;  /* 0x000000290303823e */ /* 0x000fe200000010ff */
[----:B------:R-:W-:Y:S01]  /*4140*/  IMAD.MOV.U32 R19, RZ, RZ, R78 ;  /* 0x000000ffff137224 */ /* 0x000fe200078e004e */
[----:B------:R-:W-:Y:S02]  /*4150*/  @!P0 MOV R21, R2 ;  /* 0x0000000200158202 */ /* 0x000fe40000000f00 */
[----:B------:R-:W-:Y:S02]  /*4160*/  @!P0 F2FP.BF16.F32.PACK_AB R4, R4, R42 ;  /* 0x0000002a0404823e */ /* 0x000fe400000010ff */
[----:B------:R-:W-:Y:S02]  /*4170*/  @!P0 MOV R22, R3 ;  /* 0x0000000300168202 */ /* 0x000fe40000000f00 */
[----:B------:R-:W-:Y:S05]  /*4180*/  @!P0 MOV R23, R4 ;  /* 0x0000000400178202 */ /* 0x000fea0000000f00 */
[----:B------:R1:W-:Y:S02]  /*4190*/  ST.E.128 desc[UR6][R18.64], R20 ;  /* 0x0000001412007985 */ /* 0x0003e4000c101d06 */
.L_x_1210:
[----:B------:R-:W-:Y:S05]  /*41a0*/  BSYNC.RECONVERGENT B0 ;  /* 0x0000000000007941 */ /* 0x000fea0003800200 */
.L_x_1209:
[-C--:B------:R-:W-:Y:S01]  /*41b0*/  ISETP.LT.OR P1, PT, R57, R101.reuse, P1 ;  /* 0x000000653900720c */ /* 0x080fe20000f21670 */
[----:B------:R-:W-:Y:S01]  /*41c0*/  BSSY.RECONVERGENT B0, `(.L_x_1211) ;  /* 0x0000033000007945 */ /* 0x000fe20003800200 */
[C---:B------:R-:W-:Y:S02]  /*41d0*/  ISETP.GE.OR P0, PT, R55.reuse, R100, P4 ;  /* 0x000000643700720c */ /* 0x040fe40002706670 */
        /* <DEDUP_REMOVED lines=9> */
[----:B------:R-:W-:Y:S02]  /*4270*/  @!P0 SHF.L.U32 R26, R23, 0x10, RZ ;  /* 0x00000010171a8819 */ /* 0x000fe400000006ff */
        /* <DEDUP_REMOVED lines=23> */
[----:B------:R-:W-:Y:S01]  /*43f0*/  @!P0 MOV R20, R0 ;  /* 0x0000000000148202 */ /* 0x000fe20000000f00 */
[-C--:B------:R-:W-:Y:S01]  /*4400*/  @!P0 FMUL.FTZ R3, R3, R4.reuse ;  /* 0x0000000403038220 */ /* 0x080fe20000410000 */
[C---:B------:R-:W-:Y:S01]  /*4410*/  @!P0 FMUL.FTZ R42, R17.reuse, R25 ;  /* 0x00000019112a8220 */ /* 0x040fe20000410000 */
[----:B------:R-:W-:Y:S01]  /*4420*/  @!P0 FFMA.FTZ R41, R8, R4, -R41 ;  /* 0x0000000408298223 */ /* 0x000fe20000010829 */
[-C--:B------:R-:W-:Y:S01]  /*4430*/  @!P0 FMUL.FTZ R4, R17, R5.reuse ;  /* 0x0000000511048220 */ /* 0x080fe20000410000 */
[----:B------:R-:W-:Y:S01]  /*4440*/  @!P0 FFMA.FTZ R2, R19, R18, R2 ;  /* 0x0000001213028223 */ /* 0x000fe20000010002 */
[----:B------:R-:W-:Y:S01]  /*4450*/  @!P0 FFMA.FTZ R3, R24, R8, R3 ;  /* 0x0000000818038223 */ /* 0x000fe20000010003 */
[----:B------:R-:W-:Y:S01]  /*4460*/  @!P0 FFMA.FTZ R42, R26, R5, -R42 ;  /* 0x000000051a2a8223 */ /* 0x000fe2000001082a */
[----:B------:R-:W-:Y:S02]  /*4470*/  @!P0 FFMA.FTZ R4, R25, R26, R4 ;  /* 0x0000001a19048223 */ /* 0x000fe40000010004 */
[----:B------:R-:W-:Y:S02]  /*4480*/  @!P0 F2FP.BF16.F32.PACK_AB R2, R2, R40 ;  /* 0x000000280202823e */ /* 0x000fe400000010ff */
[----:B------:R-:W-:Y:S02]  /*4490*/  @!P0 F2FP.BF16.F32.PACK_AB R3, R3, R41 ;  /* 0x000000290303823e */ /* 0x000fe400000010ff */
[----:B------:R-:W-:Y:S01]  /*44a0*/  @!P0 F2FP.BF16.F32.PACK_AB R4, R4, R42 ;  /* 0x0000002a0404823e */ /* 0x000fe200000010ff */
[----:B------:R-:W-:Y:S01]  /*44b0*/  @!P0 IMAD.MOV.U32 R21, RZ, RZ, R2 ;  /* 0x000000ffff158224 */ /* 0x000fe200078e0002 */
[----:B------:R-:W-:Y:S02]  /*44c0*/  @!P0 MOV R22, R3 ;  /* 0x0000000300168202 */ /* 0x000fe40000000f00 */
[----:B------:R-:W-:Y:S05]  /*44d0*/  @!P0 MOV R23, R4 ;  /* 0x0000000400178202 */ /* 0x000fea0000000f00 */
[----:B------:R2:W-:Y:S02]  /*44e0*/  ST.E.128 desc[UR6][R30.64], R20 ;  /* 0x000000141e007985 */ /* 0x0005e4000c101d06 */
.L_x_1212:
[----:B------:R-:W-:Y:S05]  /*44f0*/  BSYNC.RECONVERGENT B0 ;  /* 0x0000000000007941 */ /* 0x000fea0003800200 */
.L_x_1211:
        /* <DEDUP_REMOVED lines=41> */
[----:B------:R-:W-:Y:S01]  /*4790*/  LEA R18, P1, R228, R30, 0x5 ;  /* 0x0000001ee4127211 */ /* 0x000fe200078228ff */
[----:B------:R-:W-:Y:S01]  /*47a0*/  @!P0 FFMA.FTZ R3, R24, R8, R3 ;  /* 0x0000000818038223 */ /* 0x000fe20000010003 */
[----:B------:R-:W-:Y:S01]  /*47b0*/  @!P0 FFMA.FTZ R42, R26, R5, -R42 ;  /* 0x000000051a2a8223 */ /* 0x000fe2000001082a */
        /* <DEDUP_REMOVED lines=9> */
.L_x_1214:
[----:B------:R-:W-:Y:S05]  /*4850*/  BSYNC.RECONVERGENT B0 ;  /* 0x0000000000007941 */ /* 0x000fea0003800200 */
.L_x_1213:
        /* <DEDUP_REMOVED lines=54> */
.L_x_1216:
[----:B------:R-:W-:Y:S05]  /*4bc0*/  BSYNC.RECONVERGENT B0 ;  /* 0x0000000000007941 */ /* 0x000fea0003800200 */
.L_x_1215:
        /* <DEDUP_REMOVED lines=12> */
[----:B------:R-:W4:Y:S01]  /*4c90*/  @!P0 LD.E.64 R2, desc[UR6][R2.64] ;  /* 0x0000000602028980 */ /* 0x000f22000c101b00 */
[----:B--2---:R-:W-:Y:S01]  /*4ca0*/  @!P0 LOP3.LUT R0, R20, 0xffff0000, RZ, 0xc0, !PT ;  /* 0xffff000014008812 */ /* 0x004fe200078ec0ff */
[----:B------:R-:W-:Y:S01]  /*4cb0*/  @!P0 IMAD.U32 R26, R23, 0x10000, RZ ;  /* 0x00010000171a8824 */ /* 0x000fe200078e00ff */
[C---:B---3--:R-:W-:Y:S02]  /*4cc0*/  @!P0 SHF.L.U32 R18, R24.reuse, 0x10, RZ ;  /* 0x0000001018128819 */ /* 0x048fe400000006ff */
[----:B------:R-:W-:Y:S02]  /*4cd0*/  @!P0 LOP3.LUT R19, R24, 0xffff0000, RZ, 0xc0, !PT ;  /* 0xffff000018138812 */ /* 0x000fe400078ec0ff */
[----:B------:R-:W-:Y:S01]  /*4ce0*/  @!P0 SHF.L.U32 R24, R25, 0x10, RZ ;  /* 0x0000001019188819 */ /* 0x000fe200000006ff */
[----:B------:R-:W-:Y:S01]  /*4cf0*/  @!P0 FMUL.FTZ R39, R0, R18 ;  /* 0x0000001200278220 */ /* 0x000fe20000410000 */
[----:B----4-:R-:W-:Y:S01]  /*4d00*/  @!P0 SHF.L.U32 R17, R2, 0x10, RZ ;  /* 0x0000001002118819 */ /* 0x010fe200000006ff */
[C---:B------:R-:W-:Y:S01]  /*4d10*/  @!P0 IMAD.U32 R4, R3.reuse, 0x10000, RZ ;  /* 0x0001000003048824 */ /* 0x040fe200078e00ff */
        /* <DEDUP_REMOVED lines=12> */
[----:B------:R-:W-:Y:S01]  /*4de0*/  @!P0 LOP3.LUT R17, R23, 0xffff0000, RZ, 0xc0, !PT ;  /* 0xffff000017118812 */ /* 0x000fe200078ec0ff */
[----:B------:R-:W-:Y:S01]  /*4df0*/  @!P0 FFMA.FTZ R40, R18, R8, -R40 ;  /* 0x0000000812288223 */ /* 0x000fe20000010828 */
[----:B------:R-:W-:Y:S01]  /*4e00*/  @!P0 SHF.L.U32 R8, R22, 0x10, RZ ;  /* 0x0000001016088819 */ /* 0x000fe200000006ff */
[C---:B------:R-:W-:Y:S01]  /*4e10*/  @!P0 FMUL.FTZ R41, R3.reuse, R24 ;  /* 0x0000001803298220 */ /* 0x040fe20000410000 */
[----:B------:R-:W-:Y:S01]  /*4e20*/  @!P0 F2FP.BF16.F32.PACK_AB R0, R0, R39 ;  /* 0x000000270000823e */ /* 0x000fe200000010ff */
[-C--:B------:R-:W-:Y:S01]  /*4e30*/  @!P0 FMUL.FTZ R3, R3, R4.reuse ;  /* 0x0000000403038220 */ /* 0x080fe20000410000 */
[C---:B------:R-:W-:Y:S01]  /*4e40*/  @!P0 FMUL.FTZ R42, R17.reuse, R25 ;  /* 0x00000019112a8220 */ /* 0x040fe20000410000 */
[----:B------:R-:W-:Y:S01]  /*4e50*/  @!P0 FFMA.FTZ R41, R8, R4, -R41 ;  /* 0x0000000408298223 */ /* 0x000fe20000010829 */
[----:B------:R-:W-:Y:S01]  /*4e60*/  @!P0 MOV R20, R0 ;  /* 0x0000000000148202 */ /* 0x000fe20000000f00 */
[-C--:B------:R-:W-:Y:S01]  /*4e70*/  @!P0 FMUL.FTZ R4, R17, R5.reuse ;  /* 0x0000000511048220 */ /* 0x080fe20000410000 */
[----:B------:R-:W-:Y:S01]  /*4e80*/  @!P0 FFMA.FTZ R2, R19, R18, R2 ;  /* 0x0000001213028223 */ /* 0x000fe20000010002 */
[----:B------:R-:W-:Y:S01]  /*4e90*/  @!P0 FFMA.FTZ R3, R24, R8, R3 ;  /* 0x0000000818038223 */ /* 0x000fe20000010003 */
[----:B------:R-:W-:Y:S01]  /*4ea0*/  @!P0 FFMA.FTZ R42, R26, R5, -R42 ;  /* 0x000000051a2a8223 */ /* 0x000fe2000001082a */
[----:B------:R-:W-:Y:S01]  /*4eb0*/  @!P0 FFMA.FTZ R4, R25, R26, R4 ;  /* 0x0000001a19048223 */ /* 0x000fe20000010004 */
[----:B------:R-:W-:Y:S01]  /*4ec0*/  IMAD.WIDE.U32 R18, R228, 0x60, R30 ;  /* 0x00000060e4127825 */ /* 0x000fe200078e001e */
[----:B------:R-:W-:Y:S02]  /*4ed0*/  @!P0 F2FP.BF16.F32.PACK_AB R2, R2, R40 ;  /* 0x000000280202823e */ /* 0x000fe400000010ff */
[----:B------:R-:W-:Y:S01]  /*4ee0*/  @!P0 F2FP.BF16.F32.PACK_AB R3, R3, R41 ;  /* 0x000000290303823e */ /* 0x000fe200000010ff */
[----:B------:R-:W-:Y:S01]  /*4ef0*/  IMAD R5, R229, 0x60, RZ ;  /* 0x00000060e5057824 */ /* 0x000fe200078e02ff */
[----:B------:R-:W-:Y:S01]  /*4f00*/  @!P0 F2FP.BF16.F32.PACK_AB R4, R4, R42 ;  /* 0x0000002a0404823e */ /* 0x000fe200000010ff */
[----:B------:R-:W-:Y:S01]  /*4f10*/  @!P0 IMAD.MOV.U32 R21, RZ, RZ, R2 ;  /* 0x000000ffff158224 */ /* 0x000fe200078e0002 */
[----:B------:R-:W-:Y:S02]  /*4f20*/  @!P0 MOV R22, R3 ;  /* 0x0000000300168202 */ /* 0x000fe40000000f00 */
[----:B------:R-:W-:Y:S02]  /*4f30*/  IADD3 R19, PT, PT, R5, R19, RZ ;  /* 0x0000001305137210 */ /* 0x000fe40007ffe0ff */
[----:B------:R-:W-:Y:S05]  /*4f40*/  @!P0 MOV R23, R4 ;  /* 0x0000000400178202 */ /* 0x000fea0000000f00 */
[----:B------:R1:W-:Y:S02]  /*4f50*/  ST.E.128 desc[UR6][R18.64], R20 ;  /* 0x0000001412007985 */ /* 0x0003e4000c101d06 */
.L_x_1218:
[----:B------:R-:W-:Y:S05]  /*4f60*/  BSYNC.RECONVERGENT B0 ;  /* 0x0000000000007941 */ /* 0x000fea0003800200 */
.L_x_1217:
        /* <DEDUP_REMOVED lines=54> */
.L_x_1220:
[----:B------:R-:W-:Y:S05]  /*52d0*/  BSYNC.RECONVERGENT B0 ;  /* 0x0000000000007941 */ /* 0x000fea0003800200 */
.L_x_1219:
        /* <DEDUP_REMOVED lines=57> */
.L_x_1222:
[----:B------:R-:W-:Y:S05]  /*5670*/  BSYNC.RECONVERGENT B0 ;  /* 0x0000000000007941 */ /* 0x000fea0003800200 */
.L_x_1221:
        /* <DEDUP_REMOVED lines=55> */
.L_x_1224:
[----:B------:R-:W-:Y:S05]  /*59f0*/  BSYNC.RECONVERGENT B0 ;  /* 0x0000000000007941 */ /* 0x000fea0003800200 */
.L_x_1223:
        /* <DEDUP_REMOVED lines=59> */
.L_x_1226:
[----:B------:R-:W-:Y:S05]  /*5db0*/  BSYNC.RECONVERGENT B0 ;  /* 0x0000000000007941 */ /* 0x000fea0003800200 */
.L_x_1225:
        /* <DEDUP_REMOVED lines=14> */
[----:B------:R-:W-:Y:S01]  /*5ea0*/  @!P0 LOP3.LUT R19, R24, 0xffff0000, RZ, 0xc0, !PT ;  /* 0xffff000018138812 */ /* 0x000fe200078ec0ff */
[C---:B------:R-:W-:Y:S01]  /*5eb0*/  @!P0 IMAD.U32 R24, R25.reuse, 0x10000, RZ ;  /* 0x0001000019188824 */ /* 0x040fe200078e00ff */
[----:B------:R-:W-:Y:S01]  /*5ec0*/  @!P0 LOP3.LUT R25, R25, 0xffff0000, RZ, 0xc0, !PT ;  /* 0xffff000019198812 */ /* 0x000fe200078ec0ff */
[----:B------:R-:W-:Y:S01]  /*5ed0*/  @!P0 FMUL.FTZ R32, R0, R18 ;  /* 0x0000001200208220 */ /* 0x000fe20000410000 */
[C---:B----4-:R-:W-:Y:S01]  /*5ee0*/  @!P0 SHF.L.U32 R17, R2.reuse, 0x10, RZ ;  /* 0x0000001002118819 */ /* 0x050fe200000006ff */
[C---:B------:R-:W-:Y:S01]  /*5ef0*/  @!P0 IMAD.U32 R4, R3.reuse, 0x10000, RZ ;  /* 0x0001000003048824 */ /* 0x040fe200078e00ff */
[----:B------:R-:W-:Y:S02]  /*5f00*/  @!P0 LOP3.LUT R5, R3, 0xffff0000, RZ, 0xc0, !PT ;  /* 0xffff000003058812 */ /* 0x000fe400078ec0ff */
[----:B------:R-:W-:Y:S01]  /*5f10*/  @!P0 LOP3.LUT R8, R2, 0xffff0000, RZ, 0xc0, !PT ;  /* 0xffff000002088812 */ /* 0x000fe200078ec0ff */
[----:B------:R-:W-:Y:S01]  /*5f20*/  @!P0 FMUL.FTZ R0, R0, R17 ;  /* 0x0000001100008220 */ /* 0x000fe20000410000 */
[----:B------:R-:W-:Y:S02]  /*5f30*/  @!P0 SHF.L.U32 R3, R20, 0x10, RZ ;  /* 0x0000001014038819 */ /* 0x000fe400000006ff */
[C---:B------:R-:W-:Y:S03]  /*5f40*/  @!P0 LOP3.LUT R2, R21.reuse, 0xffff0000, RZ, 0xc0, !PT ;  /* 0xffff000015028812 */ /* 0x040fe600078ec0ff */
[----:B------:R-:W-:Y:S01]  /*5f50*/  @!P0 FFMA.FTZ R0, R18, R3, R0 ;  /* 0x0000000312008223 */ /* 0x000fe20000010000 */
[----:B------:R-:W-:Y:S02]  /*5f60*/  @!P0 IMAD.U32 R18, R21, 0x10000, RZ ;  /* 0x0001000015128824 */ /* 0x000fe400078e00ff */
[----:B------:R-:W-:Y:S01]  /*5f70*/  @!P0 FMUL.FTZ R38, R2, R19 ;  /* 0x0000001302268220 */ /* 0x000fe20000410000 */
[----:B------:R-:W-:Y:S01]  /*5f80*/  @!P0 FFMA.FTZ R32, R3, R17, -R32 ;  /* 0x0000001103208223 */ /* 0x000fe20000010820 */
        /* <DEDUP_REMOVED lines=25> */
.L_x_1228:
[----:B------:R-:W-:Y:S05]  /*6120*/  BSYNC.RECONVERGENT B0 ;  /* 0x0000000000007941 */ /* 0x000fea0003800200 */
.L_x_1227:
        /* <DEDUP_REMOVED lines=15> */
[----:B------:R-:W-:Y:S04]  /*6220*/  IMAD.WIDE.U32 R4, R138, 0x120, R36 ;  /* 0x000001208a047825 */ /* 0x000fe800078e0024 */
[----:B------:R-:W-:Y:S05]  /*6230*/  IMAD R0, R139, 0x120, RZ ;  /* 0x000001208b007824 */ /* 0x000fea00078e02ff */
[----:B------:R-:W-:Y:S03]  /*6240*/  IADD3 R5, PT, PT, R0, R5, RZ ;  /* 0x0000000500057210 */ /* 0x000fe60007ffe0ff */
[C---:B------:R-:W-:Y:S02]  /*6250*/  @!P0 IMAD.WIDE R24, R11.reuse, 0x120, R28 ;  /* 0x000001200b188825 */ /* 0x040fe400078e021c */
[----:B-1234-:R-:W2:Y:S02]  /*6260*/  LD.E.128 R20, desc[UR6][R4.64] ;  /* 0x0000000604147980 */ /* 0x01eea4000c101d00 */
[----:B------:R-:W-:Y:S06]  /*6270*/  @!P0 IMAD.WIDE R2, R11, 0x120, R6 ;  /* 0x000001200b028825 */ /* 0x000fec00078e0206 */
[----:B------:R-:W3:Y:S06]  /*6280*/  @!P0 LD.E.64 R24, desc[UR6][R24.64] ;  /* 0x0000000618188980 */ /* 0x000eec000c101b00 */
[----:B------:R-:W4:Y:S01]  /*6290*/  @!P0 LD.E.64 R2, desc[UR6][R2.64] ;  /* 0x0000000602028980 */ /* 0x000f22000c101b00 */
[----:B--2---:R-:W-:Y:S02]  /*62a0*/  @!P0 LOP3.LUT R0, R20, 0xffff0000, RZ, 0xc0, !PT ;  /* 0xffff000014008812 */ /* 0x004fe400078ec0ff */
[----:B------:R-:W-:Y:S02]  /*62b0*/  @!P0 SHF.L.U32 R26, R23, 0x10, RZ ;  /* 0x00000010171a8819 */ /* 0x000fe400000006ff */
[C---:B---3--:R-:W-:Y:S02]  /*62c0*/  @!P0 SHF.L.U32 R18, R24.reuse, 0x10, RZ ;  /* 0x0000001018128819 */ /* 0x048fe400000006ff */
[----:B------:R-:W-:Y:S02]  /*62d0*/  @!P0 LOP3.LUT R19, R24, 0xffff0000, RZ, 0xc0, !PT ;  /* 0xffff000018138812 */ /* 0x000fe400078ec0ff */
[----:B------:R-:W-:Y:S01]  /*62e0*/  @!P0 SHF.L.U32 R24, R25, 0x10, RZ ;  /* 0x0000001019188819 */ /* 0x000fe200000006ff */
[----:B------:R-:W-:Y:S01]  /*62f0*/  @!P0 FMUL.FTZ R27, R0, R18 ;  /* 0x00000012001b8220 */ /* 0x000fe20000410000 */
[----:B----4-:R-:W-:Y:S02]  /*6300*/  @!P0 SHF.L.U32 R17, R2, 0x10, RZ ;  /* 0x0000001002118819 */ /* 0x010fe400000006ff */
[C---:B------:R-:W-:Y:S02]  /*6310*/  @!P0 SHF.L.U32 R4, R3.reuse, 0x10, RZ ;  /* 0x0000001003048819 */ /* 0x040fe400000006ff */
[----:B------:R-:W-:Y:S01]  /*6320*/  @!P0 LOP3.LUT R5, R3, 0xffff0000, RZ, 0xc0, !PT ;  /* 0xffff000003058812 */ /* 0x000fe200078ec0ff */
[----:B------:R-:W-:Y:S01]  /*6330*/  @!P0 FMUL.FTZ R0, R0, R17 ;  /* 0x0000001100008220 */ /* 0x000fe20000410000 */
[----:B------:R-:W-:Y:S02]  /*6340*/  @!P0 LOP3.LUT R8, R2, 0xffff0000, RZ, 0xc0, !PT ;  /* 0xffff000002088812 */ /* 0x000fe400078ec0ff */
[----:B------:R-:W-:Y:S02]  /*6350*/  @!P0 SHF.L.U32 R3, R20, 0x10, RZ ;  /* 0x0000001014038819 */ /* 0x000fe400000006ff */
[----:B------:R-:W-:Y:S02]  /*6360*/  @!P0 LOP3.LUT R2, R21, 0xffff0000, RZ, 0xc0, !PT ;  /* 0xffff000015028812 */ /* 0x000fe400078ec0ff */
[----:B------:R-:W-:Y:S01]  /*6370*/  @!P0 LOP3.LUT R25, R25, 0xffff0000, RZ, 0xc0, !PT ;  /* 0xffff000019198812 */ /* 0x000fe200078ec0ff */
        /* <DEDUP_REMOVED lines=27> */
[----:B------:R-:W-:Y:S02]  /*6530*/  @!P0 MOV R22, R3 ;  /* 0x0000000300168202 */ /* 0x000fe40000000f00 */
[----:B------:R-:W-:Y:S05]  /*6540*/  @!P0 MOV R23, R4 ;  /* 0x0000000400178202 */ /* 0x000fea0000000f00 */
[----:B------:R1:W-:Y:S02]  /*6550*/  ST.E.128 desc[UR6][R18.64], R20 ;  /* 0x0000001412007985 */ /* 0x0003e4000c101d06 */
.L_x_1230:
[----:B------:R-:W-:Y:S05]  /*6560*/  BSYNC.RECONVERGENT B0 ;  /* 0x0000000000007941 */ /* 0x000fea0003800200 */
.L_x_1229:
[----:B------:R-:W-:Y:S04]  /*6570*/  BSSY.RECONVERGENT B0, `(.L_x_1231) ;  /* 0x0000037000007945 */ /* 0x000fe80003800200 */
[----:B------:R-:W-:Y:S05]  /*6580*/  @P4 BRA `(.L_x_1232) ;  /* 0x0000000000d44947 */ /* 0x000fea0003800000 */
        /* <DEDUP_REMOVED lines=53> */
.L_x_1232:
[----:B------:R-:W-:Y:S05]  /*68e0*/  BSYNC.RECONVERGENT B0 ;  /* 0x0000000000007941 */ /* 0x000fea0003800200 */
.L_x_1231:
        /* <DEDUP_REMOVED lines=55> */
.L_x_1234:
[----:B------:R-:W-:Y:S05]  /*6c60*/  BSYNC.RECONVERGENT B0 ;  /* 0x0000000000007941 */ /* 0x000fea0003800200 */
.L_x_1233:
        /* <DEDUP_REMOVED lines=55> */
.L_x_1236:
[----:B------:R-:W-:Y:S05]  /*6fe0*/  BSYNC.RECONVERGENT B0 ;  /* 0x0000000000007941 */ /* 0x000fea0003800200 */
.L_x_1235:
        /* <DEDUP_REMOVED lines=55> */
.L_x_1238:
[----:B------:R-:W-:Y:S05]  /*7360*/  BSYNC.RECONVERGENT B0 ;  /* 0x0000000000007941 */ /* 0x000fea0003800200 */
.L_x_1237:
[----:B------:R-:W-:Y:S04]  /*7370*/  BSSY.RECONVERGENT B0, `(.L_x_1239) ;  /* 0x0000037000007945 */ /* 0x000fe80003800200 */
[----:B------:R-:W-:Y:S05]  /*7380*/  @P6 BRA `(.L_x_1240) ;  /* 0x0000000000d46947 */ /* 0x000fea0003800000 */
[----:B------:R-:W-:Y:S01]  /*7390*/  ISETP.GE.AND P0, PT, R12, R16, PT ;  /* 0x000000100c00720c */ /* 0x000fe20003f06270 */
[----:B------:R-:W-:Y:S04]  /*73a0*/  IMAD.WIDE.U32 R36, R138, 0x1c0, R36 ;  /* 0x000001c08a247825 */ /* 0x000fe800078e0024 */
[----:B------:R-:W-:Y:S02]  /*73b0*/  IMAD R0, R139, 0x1c0, RZ ;  /* 0x000001c08b007824 */ /* 0x000fe400078e02ff */
[----:B--2---:R-:W-:Y:S03]  /*73c0*/  IMAD.WIDE.U32 R30, R228, 0x1c0, R30 ;  /* 0x000001c0e41e7825 */ /* 0x004fe600078e001e */
[----:B------:R-:W-:Y:S03]  /*73d0*/  IADD3 R37, PT, PT, R0, R37, RZ ;  /* 0x0000002500257210 */ /* 0x000fe60007ffe0ff */
[C---:B------:R-:W-:Y:S02]  /*73e0*/  @!P0 IMAD.WIDE R28, R11.reuse, 0x1c0, R28 ;  /* 0x000001c00b1c8825 */ /* 0x040fe400078e021c */
[----:B-1-34-:R-:W2:Y:S02]  /*73f0*/  LD.E.128 R16, desc[UR6][R36.64] ;  /* 0x0000000624107980 */ /* 0x01aea4000c101d00 */
        /* <DEDUP_REMOVED lines=19> */
[----:B------:R-:W-:Y:S01]  /*7530*/  @!P0 FFMA.FTZ R24, R3, R7, -R24 ;  /* 0x0000000703188223 */ /* 0x000fe20000010818 */
[----:B------:R-:W-:Y:S01]  /*7540*/  @!P0 LOP3.LUT R3, R18, 0xffff0000, RZ, 0xc0, !PT ;  /* 0xffff000012038812 */ /* 0x000fe200078ec0ff */
[C---:B------:R-:W-:Y:S01]  /*7550*/  @!P0 FMUL.FTZ R25, R2.reuse, R20 ;  /* 0x0000001402198220 */ /* 0x040fe20000410000 */
[----:B------:R-:W-:Y:S01]  /*7560*/  @!P0 LOP3.LUT R7, R19, 0xffff0000, RZ, 0xc0, !PT ;  /* 0xffff000013078812 */ /* 0x000fe200078ec0ff */
[----:B------:R-:W-:Y:S01]  /*7570*/  @!P0 FMUL.FTZ R2, R2, R6 ;  /* 0x0000000602028220 */ /* 0x000fe20000410000 */
[----:B------:R-:W-:Y:S01]  /*7580*/  @!P0 F2FP.BF16.F32.PACK_AB R0, R0, R24 ;  /* 0x000000180000823e */ /* 0x000fe200000010ff */
[----:B------:R-:W-:Y:S01]  /*7590*/  @!P0 FFMA.FTZ R25, R8, R6, -R25 ;  /* 0x0000000608198223 */ /* 0x000fe20000010819 */
[----:B------:R-:W-:Y:S01]  /*75a0*/  @!P0 SHF.L.U32 R6, R18, 0x10, RZ ;  /* 0x0000001012068819 */ /* 0x000fe200000006ff */
[C---:B------:R-:W-:Y:S01]  /*75b0*/  @!P0 FMUL.FTZ R26, R3.reuse, R21 ;  /* 0x00000015031a8220 */ /* 0x040fe20000410000 */
[----:B------:R-:W-:Y:S01]  /*75c0*/  @!P0 FMUL.FTZ R3, R3, R4 ;  /* 0x0000000403038220 */ /* 0x000fe20000410000 */
[C---:B------:R-:W-:Y:S01]  /*75d0*/  @!P0 FMUL.FTZ R27, R7.reuse, R22 ;  /* 0x00000016071b8220 */ /* 0x040fe20000410000 */
[----:B------:R-:W-:Y:S01]  /*75e0*/  @!P0 FFMA.FTZ R2, R20, R8, R2 ;  /* 0x0000000814028223 */ /* 0x000fe20000010002 */
[----:B------:R-:W-:Y:S01]  /*75f0*/  @!P0 FFMA.FTZ R26, R6, R4, -R26 ;  /* 0x00000004061a8223 */ /* 0x000fe2000001081a */
[-C--:B------:R-:W-:Y:S01]  /*7600*/  @!P0 FMUL.FTZ R4, R7, R5.reuse ;  /* 0x0000000507048220 */ /* 0x080fe20000410000 */
[----:B------:R-:W-:Y:S01]  /*7610*/  @!P0 FFMA.FTZ R3, R21, R6, R3 ;  /* 0x0000000615038223 */ /* 0x000fe20000010003 */
[----:B------:R-:W-:Y:S01]  /*7620*/  @!P0 FFMA.FTZ R27, R23, R5, -R27 ;  /* 0x00000005171b8223 */ /* 0x000fe2000001081b */
[----:B------:R-:W-:Y:S01]  /*7630*/  @!P0 F2FP.BF16.F32.PACK_AB R2, R2, R25 ;  /* 0x000000190202823e */ /* 0x000fe200000010ff */
[----:B------:R-:W-:Y:S01]  /*7640*/  @!P0 FFMA.FTZ R4, R22, R23, R4 ;  /* 0x0000001716048223 */ /* 0x000fe20000010004 */
[----:B------:R-:W-:Y:S01]  /*7650*/  IMAD R5, R229, 0x1c0, RZ ;  /* 0x000001c0e5057824 */ /* 0x000fe200078e02ff */
[----:B------:R-:W-:Y:S01]  /*7660*/  @!P0 F2FP.BF16.F32.PACK_AB R3, R3, R26 ;  /* 0x0000001a0303823e */ /* 0x000fe200000010ff */
[----:B------:R-:W-:Y:S01]  /*7670*/  @!P0 IMAD.MOV.U32 R16, RZ, RZ, R0 ;  /* 0x000000ffff108224 */ /* 0x000fe200078e0000 */
[----:B------:R-:W-:Y:S02]  /*7680*/  @!P0 MOV R17, R2 ;  /* 0x0000000200118202 */ /* 0x000fe40000000f00 */
[----:B------:R-:W-:Y:S02]  /*7690*/  @!P0 F2FP.BF16.F32.PACK_AB R4, R4, R27 ;  /* 0x0000001b0404823e */ /* 0x000fe400000010ff */
[----:B------:R-:W-:Y:S02]  /*76a0*/  IADD3 R31, PT, PT, R5, R31, RZ ;  /* 0x0000001f051f7210 */ /* 0x000fe40007ffe0ff */
[----:B------:R-:W-:Y:S02]  /*76b0*/  @!P0 MOV R18, R3 ;  /* 0x0000000300128202 */ /* 0x000fe40000000f00 */
[----:B------:R-:W-:Y:S05]  /*76c0*/  @!P0 MOV R19, R4 ;  /* 0x0000000400138202 */ /* 0x000fea0000000f00 */
[----:B------:R1:W-:Y:S02]  /*76d0*/  ST.E.128 desc[UR6][R30.64], R16 ;  /* 0x000000101e007985 */ /* 0x0003e4000c101d06 */
.L_x_1240:
[----:B------:R-:W-:Y:S05]  /*76e0*/  BSYNC.RECONVERGENT B0 ;  /* 0x0000000000007941 */ /* 0x000fea0003800200 */
.L_x_1239:
[----:B------:R-:W5:Y:S02]  /*76f0*/  LD.E R0, desc[UR6][R164.64+0xd0] ;  /* 0x0000d006a4007980 */ /* 0x000f64000c101900 */
[----:B-----5:R-:W-:Y:S05]  /*7700*/  IMAD.U32 R0, R0, -0x80, RZ ;  /* 0xffffff8000007824 */ /* 0x020fea00078e00ff */
[C---:B------:R-:W-:Y:S02]  /*7710*/  LEA R14, P1, R0.reuse, R14, 0x1 ;  /* 0x0000000e000e7211 */ /* 0x040fe400078208ff */
[C---:B------:R-:W-:Y:S02]  /*7720*/  LEA R34, P0, R0.reuse, R34, 0x1 ;  /* 0x0000002200227211 */ /* 0x040fe400078008ff */
[C---:B------:R-:W-:Y:S02]  /*7730*/  LEA.HI.X.SX32 R15, R0.reuse, R15, 0x1, P1 ;  /* 0x0000000f000f7211 */ /* 0x040fe400008f0eff */
[----:B------:R-:W-:Y:S01]  /*7740*/  LEA.HI.X.SX32 R35, R0, R35, 0x1, P0 ;  /* 0x0000002300237211 */ /* 0x000fe200000f0eff */
[----:B------:R-:W-:Y:S05]  /*7750*/  BRA `(.L_x_1207) ;  /* 0x0000005c00a87947 */ /* 0x000fea0003800000 */
.L_x_1208:
[----:B------:R-:W-:Y:S01]  /*7760*/  LEA.HI R18, R16, R16, RZ, 0x1 ;  /* 0x0000001010127211 */ /* 0x000fe200078f08ff */
[----:B------:R-:W2:Y:S01]  /*7770*/  LD.E R0, desc[UR6][R164.64+0xc0] ;  /* 0x0000c006a4007980 */ /* 0x000ea2000c101900 */
[----:B------:R-:W-:Y:S02]  /*7780*/  BSSY.RECONVERGENT B0, `(.L_x_1241) ;  /* 0x000005f000007945 */ /* 0x000fe40003800200 */
[----:B------:R-:W-:Y:S04]  /*7790*/  SHF.R.S32.HI R18, RZ, 0x1, R18 ;  /* 0x00000001ff127819 */ /* 0x000fe80000011412 */
[----:B------:R-:W-:Y:S01]  /*77a0*/  ISETP.GE.AND P1, PT, R12, R18, PT ;  /* 0x000000120c00720c */ /* 0x000fe20003f26270 */
[----:B------:R-:W-:Y:S05]  /*77b0*/  IMAD.MOV R17, RZ, RZ, -R18 ;  /* 0x000000ffff117224 */ /* 0x000fea00078e0a12 */
[----:B------:R-:W-:Y:S02]  /*77c0*/  SEL R18, R18, R17, !P1 ;  /* 0x0000001112127207 */ /* 0x000fe40004800000 */
[----:B------:R-:W-:Y:S02]  /*77d0*/  SHF.R.S32.HI R150, RZ, 0x1f, R17 ;  /* 0x0000001fff967819 */ /* 0x000fe40000011411 */
[----:B--2---:R-:W-:Y:S04]  /*77e0*/  ISETP.GE.AND P5, PT, R12, R0, PT ;  /* 0x000000000c00720c */ /* 0x004fe80003fa6270 */
[C---:B------:R-:W-:Y:S04]  /*77f0*/  ISETP.GE.OR P0, PT, R134.reuse, R100, P5 ;  /* 0x000000648600720c */ /* 0x040fe80002f06670 */
[----:B------:R-:W-:Y:S11]  /*7800*/  ISETP.LT.OR P0, PT, R134, R101, P0 ;  /* 0x000000658600720c */ /* 0x000ff60000701670 */
[----:B------:R-:W-:Y:S02]  /*7810*/  @!UPT UIADD3 URZ, UPT, UPT, URZ, URZ, URZ ;  /* 0x000000fffffff290 */ /* 0x000fe4000fffe0ff */
[----:B------:R-:W-:Y:S05]  /*7820*/  @P0 BRA `(.L_x_1242) ;  /* 0x0000000400500947 */ /* 0x000fea0003800000 */
[----:B------:R-:W-:Y:S01]  /*7830*/  ISETP.GE.AND P0, PT, R12, R16, PT ;  /* 0x000000100c00720c */ /* 0x000fe20003f06270 */
[----:B------:R-:W-:Y:S05]  /*7840*/  IMAD.MOV.U32 R8, RZ, RZ, R10 ;  /* 0x000000ffff087224 */ /* 0x000fea00078e000a */
[----:B------:R1:W2:Y:S07]  /*7850*/  LD.E.128 R36, desc[UR6][R8.64] ;  /* 0x0000000608247980 */ /* 0x0002ae000c101d00 */
[----:B------:R-:W-:Y:S01]  /*7860*/  @!P0 SEL R3, R17, RZ, P1 ;  /* 0x000000ff11038207 */ /* 0x000fe20000800000 */
[----:B------:R-:W-:Y:S01]  /*7870*/  @!P0 IMAD.WIDE R4, R18, 0x2, R8 ;  /* 0x0000000212048825 */ /* 0x000fe200078e0208 */
[----:B------:R-:W-:Y:S03]  /*7880*/  @!P0 SEL R0, R150, RZ, P1 ;  /* 0x000000ff96008207 */ /* 0x000fe60000800000 */
[C---:B------:R-:W-:Y:S01]  /*7890*/  @!P0 IMAD.SHL.U32 R2, R3.reuse, 0x2, RZ ;  /* 0x0000000203028824 */ /* 0x040fe200078e00ff */
[----:B------:R-:W-:Y:S01]  /*78a0*/  @!P0 SHF.L.U64.HI R0, R3, 0x1, R0 ;  /* 0x0000000103008819 */ /* 0x000fe20000010200 */
[----:B------:R-:W3:Y:S03]  /*78b0*/  @!P0 LD.E.128 R4, desc[UR6][R4.64] ;  /* 0x0000000604048980 */ /* 0x000ee6000c101d00 */
[----:B------:R-:W-:Y:S04]  /*78c0*/  @!P0 IADD3 R40, P2, PT, R2, R75, RZ ;  /* 0x0000004b02288210 */ /* 0x000fe80007f5e0ff */
[----:B------:R-:W-:Y:S02]  /*78d0*/  @!P0 IADD3.X R41, PT, PT, R0, R74, RZ, P2, !PT ;  /* 0x0000004a00298210 */ /* 0x000fe400017fe4ff */
[----:B------:R-:W-:Y:S04]  /*78e0*/  @!P0 IADD3 R2, P2, PT, R2, R77, RZ ;  /* 0x0000004d02028210 */ /* 0x000fe80007f5e0ff */
[----:B------:R-:W4:Y:S01]  /*78f0*/  @!P0 LD.E.128 R40, desc[UR6][R40.64] ;  /* 0x0000000628288980 */ /* 0x000f22000c101d00 */
[----:B------:R-:W-:Y:S01]  /*7900*/  @!P0 IMAD.X R3, R0, 0x1, R76, P2 ;  /* 0x0000000100038824 */ /* 0x000fe200010e064c */
[----:B------:R-:W-:Y:S02]  /*7910*/  PLOP3.LUT P2, PT, PT, PT, PT, 0x80, 0x8 ;  /* 0x000000000008781c */ /* 0x000fe40003f4f070 */
[----:B------:R-:W-:Y:S04]  /*7920*/  @!P0 PLOP3.LUT P2, PT, P1, PT, PT, 0x80, 0x8 ;  /* 0x000000000008881c */ /* 0x000fe80000f4f070 */
[----:B------:R5:W2:Y:S01]  /*7930*/  @!P0 LD.E.128 R28, desc[UR6][R2.64] ;  /* 0x00000006021c8980 */ /* 0x000aa2000c101d00 */
[C---:B---3--:R-:W-:Y:S01]  /*7940*/  @!P0 LOP3.LUT R20, R7.reuse, 0xffff0000, RZ, 0xc0, !PT ;  /* 0xffff000007148812 */ /* 0x048fe200078ec0ff */
[----:B-1----:R-:W-:Y:S01]  /*7950*/  @!P0 IMAD.U32 R8, R7, 0x10000, RZ ;  /* 0x0001000007088824 */ /* 0x002fe200078e00ff */
[C---:B------:R-:W-:Y:S01]  /*7960*/  @!P0 SHF.L.U32 R0, R4.reuse, 0x10, RZ ;  /* 0x0000001004008819 */ /* 0x040fe200000006ff */
[C---:B-----5:R-:W-:Y:S01]  /*7970*/  @!P0 IMAD.U32 R3, R5.reuse, 0x10000, RZ ;  /* 0x0001000005038824 */ /* 0x060fe200078e00ff */
[----:B------:R-:W-:Y:S02]  /*7980*/  @!P0 LOP3.LUT R2, R4, 0xffff0000, RZ, 0xc0, !PT ;  /* 0xffff000004028812 */ /* 0x000fe400078ec0ff */
[----:B------:R-:W-:Y:S02]  /*7990*/  @!P0 LOP3.LUT R4, R5, 0xffff0000, RZ, 0xc0, !PT ;  /* 0xffff000005048812 */ /* 0x000fe400078ec0ff */
[C---:B------:R-:W-:Y:S02]  /*79a0*/  @!P0 SHF.L.U32 R5, R6.reuse, 0x10, RZ ;  /* 0x0000001006058819 */ /* 0x040fe400000006ff */
[----:B------:R-:W-:Y:S02]  /*79b0*/  @!P0 LOP3.LUT R6, R6, 0xffff0000, RZ, 0xc0, !PT ;  /* 0xffff000006068812 */ /* 0x000fe400078ec0ff */
[C---:B----4-:R-:W-:Y:S01]  /*79c0*/  @!P0 LOP3.LUT R19, R43.reuse, 0xffff0000, RZ, 0xc0, !PT ;  /* 0xffff00002b138812 */ /* 0x050fe200078ec0ff */
[----:B------:R-:W-:Y:S01]  /*79d0*/  @!P0 IMAD.U32 R7, R43, 0x10000, RZ ;  /* 0x000100002b078824 */ /* 0x000fe200078e00ff */
[----:B------:R-:W-:Y:S01]  /*79e0*/  @!P0 SHF.L.U32 R26, R40, 0x10, RZ ;  /* 0x00000010281a8819 */ /* 0x000fe200000006ff */
[----:B------:R-:W-:Y:S01]  /*79f0*/  @!P0 IMAD.U32 R24, R41, 0x10000, RZ ;  /* 0x0001000029188824 */ /* 0x000fe200078e00ff */
[C---:B------:R-:W-:Y:S01]  /*7a00*/  @!P0 SHF.L.U32 R22, R42.reuse, 0x10, RZ ;  /* 0x000000102a168819 */ /* 0x040fe200000006ff */
[----:B------:R-:W-:Y:S01]  /*7a10*/  @!P2 FADD.FTZ R19, -R19, -RZ ;  /* 0x800000ff1313a221 */ /* 0x000fe20000010100 */
[----:B------:R-:W-:Y:S01]  /*7a20*/  @!P0 LOP3.LUT R21, R42, 0xffff0000, RZ, 0xc0, !PT ;  /* 0xffff00002a158812 */ /* 0x000fe200078ec0ff */
[----:B------:R-:W-:Y:S01]  /*7a30*/  @!P2 FADD.FTZ R7, -R7, -RZ ;  /* 0x800000ff0707a221 */ /* 0x000fe20000010100 */
[----:B------:R-:W-:Y:S01]  /*7a40*/  @!P0 LOP3.LUT R25, R40, 0xffff0000, RZ, 0xc0, !PT ;  /* 0xffff000028198812 */ /* 0x000fe200078ec0ff */
[----:B------:R-:W-:Y:S01]  /*7a50*/  @!P2 FADD.FTZ R22, -R22, -RZ ;  /* 0x800000ff1616a221 */ /* 0x000fe20000010100 */
[----:B------:R-:W-:Y:S01]  /*7a60*/  @!P0 LOP3.LUT R23, R41, 0xffff0000, RZ, 0xc0, !PT ;  /* 0xffff000029178812 */ /* 0x000fe200078ec0ff */
[----:B------:R-:W-:Y:S01]  /*7a70*/  @!P2 FADD.FTZ R21, -R21, -RZ ;  /* 0x800000ff1515a221 */ /* 0x000fe20000010100 */
[----:B--2---:R-:W-:Y:S01]  /*7a80*/  @!P0 LOP3.LUT R27, R30, 0xffff0000, RZ, 0xc0, !PT ;  /* 0xffff00001e1b8812 */ /* 0x004fe200078ec0ff */
[----:B------:R-:W-:Y:S01]  /*7a90*/  @!P2 FADD.FTZ R26, -R26, -RZ ;  /* 0x800000ff1a1aa221 */ /* 0x000fe20000010100 */
[----:B------:R-:W-:Y:S01]  /*7aa0*/  @!P0 FMUL.FTZ R7, R8, R7 ;  /* 0x0000000708078220 */ /* 0x000fe20000410000 */
[----:B------:R-:W-:Y:S01]  /*7ab0*/  @!P0 FMUL.FTZ R8, R20, R19 ;  /* 0x0000001314088220 */ /* 0x000fe20000410000 */
[----:B------:R-:W-:Y:S01]  /*7ac0*/  @!P0 SHF.L.U32 R20, R28, 0x10, RZ ;  /* 0x000000101c148819 */ /* 0x000fe200000006ff */
[----:B------:R-:W-:Y:S01]  /*7ad0*/  @!P2 FADD.FTZ R25, -R25, -RZ ;  /* 0x800000ff1919a221 */ /* 0x000fe20000010100 */
[----:B------:R-:W-:Y:S01]  /*7ae0*/  @!P0 SHF.L.U32 R19, R36, 0x10, RZ ;  /* 0x0000001024138819 */ /* 0x000fe200000006ff */
[----:B------:R-:W-:Y:S01]  /*7af0*/  @!P2 FADD.FTZ R23, -R23, -RZ ;  /* 0x800000ff1717a221 */ /* 0x000fe20000010100 */
[----:B------:R-:W-:Y:S01]  /*7b00*/  @!P2 FADD.FTZ R24, -R24, -RZ ;  /* 0x800000ff1818a221 */ /* 0x000fe20000010100 */
[----:B------:R-:W-:Y:S01]  /*7b10*/  @!P0 FMUL.FTZ R6, R6, R21 ;  /* 0x0000001506068220 */ /* 0x000fe20000410000 */
[----:B------:R-:W-:Y:S01]  /*7b20*/  @!P0 LOP3.LUT R21, R36, 0xffff0000, RZ, 0xc0, !PT ;  /* 0xffff000024158812 */ /* 0x000fe200078ec0ff */
[----:B------:R-:W-:Y:S01]  /*7b30*/  @!P0 FMUL.FTZ R0, R0, R26 ;  /* 0x0000001a00008220 */ /* 0x000fe20000410000 */
[----:B------:R-:W-:Y:S01]  /*7b40*/  @!P0 SHF.L.U32 R26, R30, 0x10, RZ ;  /* 0x000000101e1a8819 */ /* 0x000fe200000006ff */
[----:B------:R-:W-:Y:S01]  /*7b50*/  @!P0 FMUL.FTZ R5, R5, R22 ;  /* 0x0000001605058220 */ /* 0x000fe20000410000 */
[----:B------:R-:W-:Y:S01]  /*7b60*/  @!P0 LOP3.LUT R22, R28, 0xffff0000, RZ, 0xc0, !PT ;  /* 0xffff00001c168812 */ /* 0x000fe200078ec0ff */
[----:B------:R-:W-:Y:S01]  /*7b70*/  @!P0 FMUL.FTZ R2, R2, R25 ;  /* 0x0000001902028220 */ /* 0x000fe20000410000 */
[----:B------:R-:W-:Y:S01]  /*7b80*/  @!P0 LOP3.LUT R25, R29, 0xffff0000, RZ, 0xc0, !PT ;  /* 0xffff00001d198812 */ /* 0x000fe200078ec0ff */
[----:B------:R-:W-:Y:S01]  /*7b90*/  @!P0 FMUL.FTZ R4, R4, R23 ;  /* 0x0000001704048220 */ /* 0x000fe20000410000 */
[----:B------:R-:W-:Y:S01]  /*7ba0*/  @!P0 FMUL.FTZ R3, R3, R24 ;  /* 0x0000001803038220 */ /* 0x000fe20000410000 */
[----:B------:R-:W-:Y:S02]  /*7bb0*/  @!P0 IMAD.U32 R23, R37, 0x10000, RZ ;  /* 0x0001000025178824 */ /* 0x000fe400078e00ff */
[----:B------:R-:W-:Y:S01]  /*7bc0*/  @!P0 FFMA.FTZ R0, R19, R20, R0 ;  /* 0x0000001413008223 */ /* 0x000fe20000010000 */
[----:B------:R-:W-:Y:S01]  /*7bd0*/  @!P0 LOP3.LUT R19, R37, 0xffff0000, RZ, 0xc0, !PT ;  /* 0xffff000025138812 */ /* 0x000fe200078ec0ff */
[----:B------:R-:W-:Y:S01]  /*7be0*/  @!P0 IMAD.U32 R24, R29, 0x10000, RZ ;  /* 0x000100001d188824 */ /* 0x000fe200078e00ff */
[C---:B------:R-:W-:Y:S01]  /*7bf0*/  @!P0 SHF.L.U32 R20, R38.reuse, 0x10, RZ ;  /* 0x0000001026148819 */ /* 0x040fe200000006ff */
[----:B------:R-:W-:Y:S01]  /*7c00*/  @!P0 FFMA.FTZ R2, R21, R22, R2 ;  /* 0x0000001615028223 */ /* 0x000fe20000010002 */
[----:B------:R-:W-:Y:S01]  /*7c10*/  @!P0 LOP3.LUT R21, R38, 0xffff0000, RZ, 0xc0, !PT ;  /* 0xffff000026158812 */ /* 0x000fe200078ec0ff */
[----:B------:R-:W-:Y:S01]  /*7c20*/  @!P0 FFMA.FTZ R3, R23, R24, R3 ;  /* 0x0000001817038223 */ /* 0x000fe20000010003 */
[----:B------:R-:W-:Y:S01]  /*7c30*/  @!P0 LOP3.LUT R29, R31, 0xffff0000, RZ, 0xc0, !PT ;  /* 0xffff00001f1d8812 */ /* 0x000fe200078ec0ff */
[C---:B------:R-:W-:Y:S01]  /*7c40*/  @!P0 IMAD.U32 R22, R39.reuse, 0x10000, RZ ;  /* 0x0001000027168824 */ /* 0x040fe200078e00ff */
[----:B------:R-:W-:Y:S01]  /*7c50*/  @!P0 LOP3.LUT R23, R39, 0xffff0000, RZ, 0xc0, !PT ;  /* 0xffff000027178812 */ /* 0x000fe200078ec0ff */
[----:B------:R-:W-:Y:S01]  /*7c60*/  @!P0 IMAD.U32 R28, R31, 0x10000, RZ ;  /* 0x000100001f1c8824 */ /* 0x000fe200078e00ff */
[----:B------:R-:W-:Y:S01]  /*7c70*/  @!P0 F2FP.BF16.F32.PACK_AB R0, R2, R0 ;  /* 0x000000000200823e */ /* 0x000fe200000010ff */
[----:B------:R-:W-:Y:S01]  /*7c80*/  @!P0 FFMA.FTZ R4, R19, R25, R4 ;  /* 0x0000001913048223 */ /* 0x000fe20000010004 */
[----:B------:R-:W-:Y:S01]  /*7c90*/  MOV R2, R79 ;  /* 0x0000004f00027202 */ /* 0x000fe20000000f00 */
[----:B------:R-:W-:Y:S01]  /*7ca0*/  @!P0 FFMA.FTZ R5, R20, R26, R5 ;  /* 0x0000001a14058223 */ /* 0x000fe20000010005 */
[----:B------:R-:W-:Y:S01]  /*7cb0*/  @!P0 MOV R36, R0 ;  /* 0x0000000000248202 */ /* 0x000fe20000000f00 */
[----:B------:R-:W-:Y:S01]  /*7cc0*/  @!P0 FFMA.FTZ R6, R21, R27, R6 ;  /* 0x0000001b15068223 */ /* 0x000fe20000010006 */
[----:B------:R-:W-:Y:S01]  /*7cd0*/  @!P0 FFMA.FTZ R7, R22, R28, R7 ;  /* 0x0000001c16078223 */ /* 0x000fe20000010007 */
[----:B------:R-:W-:Y:S01]  /*7ce0*/  @!P0 FFMA.FTZ R8, R23, R29, R8 ;  /* 0x0000001d17088223 */ /* 0x000fe20000010008 */
[----:B------:R-:W-:Y:S02]  /*7cf0*/  @!P0 F2FP.BF16.F32.PACK_AB R3, R4, R3 ;  /* 0x000000030403823e */ /* 0x000fe400000010ff */
[----:B------:R-:W-:Y:S02]  /*7d00*/  @!P0 F2FP.BF16.F32.PACK_AB R5, R6, R5 ;  /* 0x000000050605823e */ /* 0x000fe400000010ff */
[----:B------:R-:W-:Y:S01]  /*7d10*/  @!P0 F2FP.BF16.F32.PACK_AB R7, R8, R7 ;  /* 0x000000070807823e */ /* 0x000fe200000010ff */
[----:B------:R-:W-:Y:S01]  /*7d20*/  @!P0 IMAD.MOV.U32 R37, RZ, RZ, R3 ;  /* 0x000000ffff258224 */ /* 0x000fe200078e0003 */
[----:B------:R-:W-:Y:S01]  /*7d30*/  @!P0 MOV R38, R5 ;  /* 0x0000000500268202 */ /* 0x000fe20000000f00 */
[----:B------:R-:W-:Y:S02]  /*7d40*/  IMAD.MOV.U32 R3, RZ, RZ, R78 ;  /* 0x000000ffff037224 */ /* 0x000fe400078e004e */
[----:B------:R-:W-:Y:S05]  /*7d50*/  @!P0 IMAD.MOV.U32 R39, RZ, RZ, R7 ;  /* 0x000000ffff278224 */ /* 0x000fea00078e0007 */
[----:B------:R1:W-:Y:S02]  /*7d60*/  ST.E.128 desc[UR6][R2.64], R36 ;  /* 0x0000002402007985 */ /* 0x0003e4000c101d06 */
.L_x_1242:
[----:B------:R-:W-:Y:S05]  /*7d70*/  BSYNC.RECONVERGENT B0 ;  /* 0x0000000000007941 */ /* 0x000fea0003800200 */
.L_x_1241:
        /* <DEDUP_REMOVED lines=20> */
[----:B------:R-:W-:Y:S02]  /*7ec0*/  @!P0 IADD3.X R157, PT, PT, R0, R74, RZ, P2, !PT ;  /* 0x0000004a009d8210 */ /* 0x000fe400017fe4ff */
[----:B------:R-:W-:Y:S04]  /*7ed0*/  @!P0 IADD3 R2, P2, PT, R2, R77, RZ ;  /* 0x0000004d02028210 */ /* 0x000fe80007f5e0ff */
[----:B------:R-:W4:Y:S01]  /*7ee0*/  @!P0 LD.E.128 R156, desc[UR6][R156.64] ;  /* 0x000000069c9c8980 */ /* 0x000f22000c101d00 */
[----:B------:R-:W-:Y:S01]  /*7ef0*/  @!P0 IMAD.X R3, R0, 0x1, R76, P2 ;  /* 0x0000000100038824 */ /* 0x000fe200010e064c */
[----:B------:R-:W-:Y:S02]  /*7f00*/  PLOP3.LUT P2, PT, PT, PT, PT, 0x80, 0x8 ;  /* 0x000000000008781c */ /* 0x000fe40003f4f070 */
[----:B------:R-:W-:Y:S04]  /*7f10*/  @!P0 PLOP3.LUT P2, PT, P1, PT, PT, 0x80, 0x8 ;  /* 0x000000000008881c */ /* 0x000fe80000f4f070 */
[----:B------:R1:W5:Y:S01]  /*7f20*/  @!P0 LD.E.128 R40, desc[UR6][R2.64] ;  /* 0x0000000602288980 */ /* 0x000362000c101d00 */
[C---:B---3--:R-:W-:Y:S01]  /*7f30*/  @!P0 SHF.L.U32 R8, R7.reuse, 0x10, RZ ;  /* 0x0000001007088819 */ /* 0x048fe200000006ff */
[C---:B------:R-:W-:Y:S01]  /*7f40*/  @!P0 IMAD.U32 R0, R4.reuse, 0x10000, RZ ;  /* 0x0001000004008824 */ /* 0x040fe200078e00ff */
[----:B------:R-:W-:Y:S02]  /*7f50*/  @!P0 LOP3.LUT R22, R7, 0xffff0000, RZ, 0xc0, !PT ;  /* 0xffff000007168812 */ /* 0x000fe400078ec0ff */
[----:B-1----:R-:W-:Y:S02]  /*7f60*/  @!P0 LOP3.LUT R2, R4, 0xffff0000, RZ, 0xc0, !PT ;  /* 0xffff000004028812 */ /* 0x002fe400078ec0ff */
[C---:B------:R-:W-:Y:S02]  /*7f70*/  @!P0 SHF.L.U32 R3, R5.reuse, 0x10, RZ ;  /* 0x0000001005038819 */ /* 0x040fe400000006ff */
[----:B------:R-:W-:Y:S01]  /*7f80*/  @!P0 LOP3.LUT R4, R5, 0xffff0000, RZ, 0xc0, !PT ;  /* 0xffff000005048812 */ /* 0x000fe200078ec0ff */
[C---:B------:R-:W-:Y:S01]  /*7f90*/  @!P0 IMAD.U32 R5, R6.reuse, 0x10000, RZ ;  /* 0x0001000006058824 */ /* 0x040fe200078e00ff */
[----:B------:R-:W-:Y:S02]  /*7fa0*/  @!P0 LOP3.LUT R6, R6, 0xffff0000, RZ, 0xc0, !PT ;  /* 0xffff000006068812 */ /* 0x000fe400078ec0ff */
[C---:B----4-:R-:W-:Y:S01]  /*7fb0*/  @!P0 SHF.L.U32 R7, R159.reuse, 0x10, RZ ;  /* 0x000000109f078819 */ /* 0x050fe200000006ff */
[----:B------:R-:W-:Y:S01]  /*7fc0*/  @!P0 IMAD.U32 R24, R158, 0x10000, RZ ;  /* 0x000100009e188824 */ /* 0x000fe200078e00ff */
[----:B------:R-:W-:Y:S01]  /*7fd0*/  @!P0 LOP3.LUT R19, R159, 0xffff0000, RZ, 0xc0, !PT ;  /* 0xffff00009f138812 */ /* 0x000fe200078ec0ff */
[----:B------:R-:W-:Y:S01]  /*7fe0*/  @!P0 IMAD.U32 R28, R156, 0x10000, RZ ;  /* 0x000100009c1c8824 */ /* 0x000fe200078e00ff */
        /* <DEDUP_REMOVED lines=8> */
[----:B-----5:R-:W-:Y:S01]  /*8070*/  @!P0 LOP3.LUT R29, R42, 0xffff0000, RZ, 0xc0, !PT ;  /* 0xffff00002a1d8812 */ /* 0x020fe200078ec0ff */
[----:B------:R-:W-:Y:S01]  /*8080*/  @!P2 FADD.FTZ R28, -R28, -RZ ;  /* 0x800000ff1c1ca221 */ /* 0x000fe20000010100 */
[----:B------:R-:W-:Y:S01]  /*8090*/  @!P0 SHF.L.U32 R30, R43, 0x10, RZ ;  /* 0x000000102b1e8819 */ /* 0x000fe200000006ff */
[----:B------:R-:W-:Y:S01]  /*80a0*/  @!P2 FADD.FTZ R25, -R25, -RZ ;  /* 0x800000ff1919a221 */ /* 0x000fe20000010100 */
[----:B------:R-:W-:Y:S01]  /*80b0*/  @!P0 LOP3.LUT R31, R43, 0xffff0000, RZ, 0xc0, !PT ;  /* 0xffff00002b1f8812 */ /* 0x000fe200078ec0ff */
[----:B------:R-:W-:Y:S01]  /*80c0*/  @!P0 FMUL.FTZ R7, R8, R7 ;  /* 0x0000000708078220 */ /* 0x000fe20000410000 */
[----:B------:R-:W-:Y:S01]  /*80d0*/  @!P2 FADD.FTZ R27, -R27, -RZ ;  /* 0x800000ff1b1ba221 */ /* 0x000fe20000010100 */
[----:B------:R-:W-:Y:S01]  /*80e0*/  @!P2 FADD.FTZ R26, -R26, -RZ ;  /* 0x800000ff1a1aa221 */ /* 0x000fe20000010100 */
[----:B------:R-:W-:Y:S01]  /*80f0*/  @!P0 FMUL.FTZ R8, R22, R19 ;  /* 0x0000001316088220 */ /* 0x000fe20000410000 */
[----:B--2---:R-:W-:Y:S02]  /*8100*/  @!P0 IMAD.U32 R19, R36, 0x10000, RZ ;  /* 0x0001000024138824 */ /* 0x004fe400078e00ff */
[----:B------:R-:W-:Y:S01]  /*8110*/  @!P0 FMUL.FTZ R6, R6, R23 ;  /* 0x0000001706068220 */ /* 0x000fe20000410000 */
[----:B------:R-:W-:Y:S01]  /*8120*/  @!P0 LOP3.LUT R23, R36, 0xffff0000, RZ, 0xc0, !PT ;  /* 0xffff000024178812 */ /* 0x000fe200078ec0ff */
[----:B------:R-:W-:Y:S02]  /*8130*/  @!P0 IMAD.U32 R22, R40, 0x10000, RZ ;  /* 0x0001000028168824 */ /* 0x000fe400078e00ff */
[----:B------:R-:W-:Y:S01]  /*8140*/  @!P0 FMUL.FTZ R0, R0, R28 ;  /* 0x0000001c00008220 */ /* 0x000fe20000410000 */
[----:B------:R-:W-:Y:S01]  /*8150*/  @!P0 FMUL.FTZ R5, R5, R24 ;  /* 0x0000001805058220 */ /* 0x000fe20000410000 */
[----:B------:R-:W-:Y:S01]  /*8160*/  @!P0 LOP3.LUT R24, R40, 0xffff0000, RZ, 0xc0, !PT ;  /* 0xffff000028188812 */ /* 0x000fe200078ec0ff */
[----:B------:R-:W-:Y:S01]  /*8170*/  @!P0 FMUL.FTZ R4, R4, R25 ;  /* 0x0000001904048220 */ /* 0x000fe20000410000 */
[----:B------:R-:W-:Y:S01]  /*8180*/  @!P0 SHF.L.U32 R25, R37, 0x10, RZ ;  /* 0x0000001025198819 */ /* 0x000fe200000006ff */
[----:B------:R-:W-:Y:S01]  /*8190*/  @!P0 FMUL.FTZ R2, R2, R27 ;  /* 0x0000001b02028220 */ /* 0x000fe20000410000 */
[----:B------:R-:W-:Y:S01]  /*81a0*/  @!P0 LOP3.LUT R27, R41, 0xffff0000, RZ, 0xc0, !PT ;  /* 0xffff0000291b8812 */ /* 0x000fe200078ec0ff */
[----:B------:R-:W-:Y:S01]  /*81b0*/  @!P0 FMUL.FTZ R3, R3, R26 ;  /* 0x0000001a03038220 */ /* 0x000fe20000410000 */
[----:B------:R-:W-:Y:S01]  /*81c0*/  @!P0 SHF.L.U32 R26, R41, 0x10, RZ ;  /* 0x00000010291a8819 */ /* 0x000fe200000006ff */
[----:B------:R-:W-:Y:S01]  /*81d0*/  @!P0 FFMA.FTZ R0, R19, R22, R0 ;  /* 0x0000001613008223 */ /* 0x000fe20000010000 */
[----:B------:R-:W-:Y:S01]  /*81e0*/  @!P0 LOP3.LUT R19, R37, 0xffff0000, RZ, 0xc0, !PT ;  /* 0xffff000025138812 */ /* 0x000fe200078ec0ff */
[----:B------:R-:W-:Y:S01]  /*81f0*/  @!P0 FFMA.FTZ R2, R23, R24, R2 ;  /* 0x0000001817028223 */ /* 0x000fe20000010002 */
[C---:B------:R-:W-:Y:S01]  /*8200*/  @!P0 LOP3.LUT R23, R38.reuse, 0xffff0000, RZ, 0xc0, !PT ;  /* 0xffff000026178812 */ /* 0x040fe200078ec0ff */
[----:B------:R-:W-:Y:S01]  /*8210*/  @!P0 IMAD.U32 R22, R38, 0x10000, RZ ;  /* 0x0001000026168824 */ /* 0x000fe200078e00ff */
[----:B------:R-:W-:Y:S01]  /*8220*/  @!P0 SHF.L.U32 R24, R39, 0x10, RZ ;  /* 0x0000001027188819 */ /* 0x000fe200000006ff */
[----:B------:R-:W-:Y:S01]  /*8230*/  @!P0 IMAD.U32 R28, R42, 0x10000, RZ ;  /* 0x000100002a1c8824 */ /* 0x000fe200078e00ff */
[----:B------:R-:W-:Y:S01]  /*8240*/  @!P0 F2FP.BF16.F32.PACK_AB R0, R2, R0 ;  /* 0x000000000200823e */ /* 0x000fe200000010ff */
[----:B------:R-:W-:Y:S01]  /*8250*/  @!P0 FFMA.FTZ R3, R25, R26, R3 ;  /* 0x0000001a19038223 */ /* 0x000fe20000010003 */
[----:B------:R-:W-:Y:S01]  /*8260*/  @!P0 LOP3.LUT R25, R39, 0xffff0000, RZ, 0xc0, !PT ;  /* 0xffff000027198812 */ /* 0x000fe200078ec0ff */
[----:B------:R-:W-:Y:S01]  /*8270*/  @!P0 FFMA.FTZ R4, R19, R27, R4 ;  /* 0x0000001b13048223 */ /* 0x000fe20000010004 */
[----:B------:R-:W-:Y:S01]  /*8280*/  @!P0 FFMA.FTZ R5, R22, R28, R5 ;  /* 0x0000001c16058223 */ /* 0x000fe20000010005 */
[----:B------:R-:W-:Y:S01]  /*8290*/  @!P0 FFMA.FTZ R6, R23, R29, R6 ;  /* 0x0000001d17068223 */ /* 0x000fe20000010006 */
[----:B------:R-:W-:Y:S01]  /*82a0*/  @!P0 FFMA.FTZ R7, R24, R30, R7 ;  /* 0x0000001e18078223 */ /* 0x000fe20000010007 */
[----:B------:R-:W-:Y:S01]  /*82b0*/  @!P0 FFMA.FTZ R8, R25, R31, R8 ;  /* 0x0000001f19088223 */ /* 0x000fe20000010008 */
[----:B------:R-:W-:Y:S01]  /*82c0*/  @!P0 F2FP.BF16.F32.PACK_AB R3, R4, R3 ;  /* 0x000000030403823e */ /* 0x000fe200000010ff */
[----:B------:R-:W-:Y:S01]  /*82d0*/  @!P0 IMAD.MOV.U32 R36, RZ, RZ, R0 ;  /* 0x000000ffff248224 */ /* 0x000fe200078e0000 */
[----:B------:R-:W-:Y:S02]  /*82e0*/  @!P0 F2FP.BF16.F32.PACK_AB R5, R6, R5 ;  /* 0x000000050605823e */ /* 0x000fe400000010ff */
[----:B------:R-:W-:Y:S02]  /*82f0*/  @!P0 F2FP.BF16.F32.PACK_AB R7, R8, R7 ;  /* 0x000000070807823e */ /* 0x000fe400000010ff */
[----:B------:R-:W-:Y:S01]  /*8300*/  @!P0 MOV R37, R3 ;  /* 0x0000000300258202 */ /* 0x000fe20000000f00 */
[----:B------:R-:W-:Y:S01]  /*8310*/  @!P0 IMAD.MOV.U32 R38, RZ, RZ, R5 ;  /* 0x000000ffff268224 */ /* 0x000fe200078e0005 */
[----:B------:R-:W-:Y:S05]  /*8320*/  @!P0 MOV R39, R7 ;  /* 0x0000000700278202 */ /* 0x000fea0000000f00 */
[----:B------:R2:W-:Y:S02]  /*8330*/  ST.E.128 desc[UR6][R152.64], R36 ;  /* 0x0000002498007985 */ /* 0x0005e4000c101d06 */
.L_x_1244:
[----:B------:R-:W-:Y:S05]  /*8340*/  BSYNC.RECONVERGENT B0 ;  /* 0x0000000000007941 */ /* 0x000fea0003800200 */
.L_x_1243:
[CC--:B------:R-:W-:Y:S01]  /*8350*/  ISETP.GE.OR P0, PT, R56.reuse, R100.reuse, P5 ;  /* 0x000000643800720c */ /* 0x0c0fe20002f06670 */
        /* <DEDUP_REMOVED lines=9> */
[----:B-1----:R-:W-:Y:S02]  /*83f0*/  @!P0 SEL R2, R17, RZ, P1 ;  /* 0x000000ff11028207 */ /* 0x002fe40000800000 */
[----:B------:R-:W-:Y:S02]  /*8400*/  @!P0 SEL R0, R150, RZ, P1 ;  /* 0x000000ff96008207 */ /* 0x000fe40000800000 */
[----:B------:R-:W-:Y:S05]  /*8410*/  @!P0 IADD3 R2, P2, PT, R104, R2, RZ ;  /* 0x0000000268028210 */ /* 0x000fea0007f5e0ff */
[----:B------:R-:W-:Y:S02]  /*8420*/  @!P0 IMAD.X R0, R97, 0x1, R0, P2 ;  /* 0x0000000161008824 */ /* 0x000fe400010e0600 */
[C---:B------:R-:W-:Y:S03]  /*8430*/  @!P0 IMAD.SHL.U32 R22, R2.reuse, 0x2, RZ ;  /* 0x0000000202168824 */ /* 0x040fe600078e00ff */
[----:B------:R-:W-:Y:S02]  /*8440*/  @!P0 SHF.L.U64.HI R0, R2, 0x1, R0 ;  /* 0x0000000102008819 */ /* 0x000fe40000010200 */
[----:B------:R-:W-:Y:S04]  /*8450*/  @!P0 IADD3 R24, P2, PT, R22, R75, RZ ;  /* 0x0000004b16188210 */ /* 0x000fe80007f5e0ff */
[----:B------:R-:W-:Y:S02]  /*8460*/  @!P0 IADD3.X R25, PT, PT, R0, R74, RZ, P2, !PT ;  /* 0x0000004a00198210 */ /* 0x000fe400017fe4ff */
[----:B------:R-:W-:Y:S04]  /*8470*/  IADD3 R2, P2, PT, R20, R66, RZ ;  /* 0x0000004214027210 */ /* 0x000fe80007f5e0ff */
[----:B------:R-:W3:Y:S01]  /*8480*/  @!P0 LD.E.128 R24, desc[UR6][R24.64] ;  /* 0x0000000618188980 */ /* 0x000ee2000c101d00 */
[----:B------:R-:W-:Y:S01]  /*8490*/  IMAD.X R3, R21, 0x1, R65, P2 ;  /* 0x0000000115037824 */ /* 0x000fe200010e0641 */
[----:B------:R-:W-:Y:S01]  /*84a0*/  @!P0 IADD3 R22, P2, PT, R22, R77, RZ ;  /* 0x0000004d16168210 */ /* 0x000fe20007f5e0ff */
[----:B------:R-:W-:Y:S05]  /*84b0*/  @!P0 IMAD.WIDE R4, R18, 0x2, R2 ;  /* 0x0000000212048825 */ /* 0x000fea00078e0202 */
[----:B--2---:R-:W2:Y:S01]  /*84c0*/  LD.E.128 R36, desc[UR6][R2.64] ;  /* 0x0000000602247980 */ /* 0x004ea2000c101d00 */
[----:B------:R-:W-:Y:S01]  /*84d0*/  @!P0 IMAD.X R23, R0, 0x1, R76, P2 ;  /* 0x0000000100178824 */ /* 0x000fe200010e064c */
[----:B------:R-:W-:Y:S02]  /*84e0*/  PLOP3.LUT P2, PT, PT, PT, PT, 0x80, 0x8 ;  /* 0x000000000008781c */ /* 0x000fe40003f4f070 */
[----:B------:R-:W-:Y:S04]  /*84f0*/  @!P0 PLOP3.LUT P2, PT, P1, PT, PT, 0x80, 0x8 ;  /* 0x000000000008881c */ /* 0x000fe80000f4f070 */
[----:B------:R-:W4:Y:S08]  /*8500*/  @!P0 LD.E.128 R4, desc[UR6][R4.64] ;  /* 0x0000000604048980 */ /* 0x000f30000c101d00 */
[----:B------:R3:W5:Y:S02]  /*8510*/  @!P0 LD.E.128 R40, desc[UR6][R22.64] ;  /* 0x0000000616288980 */ /* 0x000764000c101d00 */
[C---:B---3--:R-:W-:Y:S01]  /*8520*/  @!P0 LOP3.LUT R22, R26.reuse, 0xffff0000, RZ, 0xc0, !PT ;  /* 0xffff00001a168812 */ /* 0x048fe200078ec0ff */
[----:B------:R-:W-:Y:S01]  /*8530*/  @!P0 IMAD.U32 R3, R25, 0x10000, RZ ;  /* 0x0001000019038824 */ /* 0x000fe200078e00ff */
[C---:B------:R-:W-:Y:S01]  /*8540*/  @!P0 SHF.L.U32 R19, R27.reuse, 0x10, RZ ;  /* 0x000000101b138819 */ /* 0x040fe200000006ff */
[----:B------:R-:W-:Y:S01]  /*8550*/  @!P0 IMAD.U32 R23, R26, 0x10000, RZ ;  /* 0x000100001a178824 */ /* 0x000fe200078e00ff */
[----:B------:R-:W-:Y:S01]  /*8560*/  @!P0 SHF.L.U32 R0, R24, 0x10, RZ ;  /* 0x0000001018008819 */ /* 0x000fe200000006ff */
[----:B------:R-:W-:Y:S01]  /*8570*/  @!P2 FADD.FTZ R22, -R22, -RZ ;  /* 0x800000ff1616a221 */ /* 0x000fe20000010100 */
[----:B------:R-:W-:Y:S01]  /*8580*/  @!P0 LOP3.LUT R8, R27, 0xffff0000, RZ, 0xc0, !PT ;  /* 0xffff00001b088812 */ /* 0x000fe200078ec0ff */
        /* <DEDUP_REMOVED lines=9> */
[C---:B----4-:R-:W-:Y:S01]  /*8620*/  @!P0 LOP3.LUT R28, R4.reuse, 0xffff0000, RZ, 0xc0, !PT ;  /* 0xffff0000041c8812 */ /* 0x050fe200078ec0ff */
[----:B------:R-:W-:Y:S01]  /*8630*/  @!P0 IMAD.U32 R29, R4, 0x10000, RZ ;  /* 0x00010000041d8824 */ /* 0x000fe200078e00ff */
[C---:B------:R-:W-:Y:S01]  /*8640*/  @!P0 LOP3.LUT R27, R5.reuse, 0xffff0000, RZ, 0xc0, !PT ;  /* 0xffff0000051b8812 */ /* 0x040fe200078ec0ff */
[----:B------:R-:W-:Y:S01]  /*8650*/  @!P0 IMAD.U32 R4, R5, 0x10000, RZ ;  /* 0x0001000005048824 */ /* 0x000fe200078e00ff */
[C---:B------:R-:W-:Y:S01]  /*8660*/  @!P0 SHF.L.U32 R5, R6.reuse, 0x10, RZ ;  /* 0x0000001006058819 */ /* 0x040fe200000006ff */
[----:B------:R-:W-:Y:S01]  /*8670*/  @!P0 IMAD.U32 R24, R7, 0x10000, RZ ;  /* 0x0001000007188824 */ /* 0x000fe200078e00ff */
[----:B------:R-:W-:Y:S01]  /*8680*/  @!P0 LOP3.LUT R6, R6, 0xffff0000, RZ, 0xc0, !PT ;  /* 0xffff000006068812 */ /* 0x000fe200078ec0ff */
[----:B------:R-:W-:Y:S01]  /*8690*/  @!P0 FMUL.FTZ R0, R29, R0 ;  /* 0x000000001d008220 */ /* 0x000fe20000410000 */
[----:B------:R-:W-:Y:S01]  /*86a0*/  @!P0 LOP3.LUT R26, R7, 0xffff0000, RZ, 0xc0, !PT ;  /* 0xffff0000071a8812 */ /* 0x000fe200078ec0ff */
[----:B------:R-:W-:Y:S01]  /*86b0*/  @!P0 FMUL.FTZ R7, R24, R19 ;  /* 0x0000001318078220 */ /* 0x000fe20000410000 */
[----:B-----5:R-:W-:Y:S01]  /*86c0*/  @!P0 LOP3.LUT R24, R40, 0xffff0000, RZ, 0xc0, !PT ;  /* 0xffff000028188812 */ /* 0x020fe200078ec0ff */
[----:B------:R-:W-:Y:S01]  /*86d0*/  @!P0 FMUL.FTZ R6, R6, R22 ;  /* 0x0000001606068220 */ /* 0x000fe20000410000 */
[----:B------:R-:W-:Y:S01]  /*86e0*/  @!P0 LOP3.LUT R29, R42, 0xffff0000, RZ, 0xc0, !PT ;  /* 0xffff00002a1d8812 */ /* 0x000fe200078ec0ff */
[----:B--2---:R-:W-:Y:S01]  /*86f0*/  @!P0 IMAD.U32 R19, R36, 0x10000, RZ ;  /* 0x0001000024138824 */ /* 0x004fe200078e00ff */
[C---:B------:R-:W-:Y:S01]  /*8700*/  @!P0 SHF.L.U32 R30, R43.reuse, 0x10, RZ ;  /* 0x000000102b1e8819 */ /* 0x040fe200000006ff */
[----:B------:R-:W-:Y:S01]  /*8710*/  @!P0 IMAD.U32 R22, R40, 0x10000, RZ ;  /* 0x0001000028168824 */ /* 0x000fe200078e00ff */
[----:B------:R-:W-:Y:S01]  /*8720*/  @!P0 LOP3.LUT R31, R43, 0xffff0000, RZ, 0xc0, !PT ;  /* 0xffff00002b1f8812 */ /* 0x000fe200078ec0ff */
[----:B------:R-:W-:Y:S01]  /*8730*/  @!P0 FMUL.FTZ R5, R5, R23 ;  /* 0x0000001705058220 */ /* 0x000fe20000410000 */
[----:B------:R-:W-:Y:S01]  /*8740*/  @!P0 LOP3.LUT R23, R36, 0xffff0000, RZ, 0xc0, !PT ;  /* 0xffff000024178812 */ /* 0x000fe200078ec0ff */
[----:B------:R-:W-:Y:S01]  /*8750*/  @!P0 FMUL.FTZ R3, R4, R3 ;  /* 0x0000000304038220 */ /* 0x000fe20000410000 */
[----:B------:R-:W-:Y:S01]  /*8760*/  @!P0 FMUL.FTZ R4, R27, R25 ;  /* 0x000000191b048220 */ /* 0x000fe20000410000 */
[----:B------:R-:W-:Y:S01]  /*8770*/  @!P0 SHF.L.U32 R25, R37, 0x10, RZ ;  /* 0x0000001025198819 */ /* 0x000fe200000006ff */
[----:B------:R-:W-:Y:S01]  /*8780*/  @!P0 FMUL.FTZ R8, R26, R8 ;  /* 0x000000081a088220 */ /* 0x000fe20000410000 */
[----:B------:R-:W-:Y:S01]  /*8790*/  @!P0 SHF.L.U32 R26, R41, 0x10, RZ ;  /* 0x00000010291a8819 */ /* 0x000fe200000006ff */
[----:B------:R-:W-:Y:S01]  /*87a0*/  @!P0 FFMA.FTZ R0, R19, R22, R0 ;  /* 0x0000001613008223 */ /* 0x000fe20000010000 */
[----:B------:R-:W-:Y:S01]  /*87b0*/  @!P0 LOP3.LUT R27, R41, 0xffff0000, RZ, 0xc0, !PT ;  /* 0xffff0000291b8812 */ /* 0x000fe200078ec0ff */
[----:B------:R-:W-:Y:S01]  /*87c0*/  @!P0 FMUL.FTZ R2, R28, R2 ;  /* 0x000000021c028220 */ /* 0x000fe20000410000 */
[----:B------:R-:W-:Y:S01]  /*87d0*/  @!P0 LOP3.LUT R19, R37, 0xffff0000, RZ, 0xc0, !PT ;  /* 0xffff000025138812 */ /* 0x000fe200078ec0ff */
[C---:B------:R-:W-:Y:S02]  /*87e0*/  @!P0 IMAD.U32 R22, R38.reuse, 0x10000, RZ ;  /* 0x0001000026168824 */ /* 0x040fe400078e00ff */
[----:B------:R-:W-:Y:S01]  /*87f0*/  @!P0 FFMA.FTZ R2, R23, R24, R2 ;  /* 0x0000001817028223 */ /* 0x000fe20000010002 */
        /* <DEDUP_REMOVED lines=21> */
.L_x_1246:
[----:B------:R-:W-:Y:S05]  /*8950*/  BSYNC.RECONVERGENT B0 ;  /* 0x0000000000007941 */ /* 0x000fea0003800200 */
.L_x_1245:
[----:B------:R-:W-:Y:S04]  /*8960*/  BSSY.RECONVERGENT B0, `(.L_x_1247) ;  /* 0x000005a000007945 */ /* 0x000fe80003800200 */
[----:B------:R-:W-:Y:S05]  /*8970*/  @P3 BRA `(.L_x_1248) ;  /* 0x0000000400603947 */ /* 0x000fea0003800000 */
[----:B------:R-:W-:Y:S11]  /*8980*/  ISETP.GE.AND P0, PT, R12, R16, PT ;  /* 0x000000100c00720c */ /* 0x000ff60003f06270 */
[----:B------:R-:W-:Y:S02]  /*8990*/  @!UPT UIADD3 URZ, UPT, UPT, URZ, URZ, URZ ;  /* 0x000000fffffff290 */ /* 0x000fe4000fffe0ff */
[----:B-1----:R-:W-:Y:S02]  /*89a0*/  @!P0 SEL R2, R17, RZ, P1 ;  /* 0x000000ff11028207 */ /* 0x002fe40000800000 */
[----:B------:R-:W-:Y:S02]  /*89b0*/  @!P0 SEL R0, R150, RZ, P1 ;  /* 0x000000ff96008207 */ /* 0x000fe40000800000 */
[----:B------:R-:W-:Y:S05]  /*89c0*/  @!P0 IADD3 R2, P2, PT, R115, R2, RZ ;  /* 0x0000000273028210 */ /* 0x000fea0007f5e0ff */
[----:B------:R-:W-:Y:S02]  /*89d0*/  @!P0 IMAD.X R0, R96, 0x1, R0, P2 ;  /* 0x0000000160008824 */ /* 0x000fe400010e0600 */
[C---:B---3--:R-:W-:Y:S03]  /*89e0*/  @!P0 IMAD.SHL.U32 R22, R2.reuse, 0x2, RZ ;  /* 0x0000000202168824 */ /* 0x048fe600078e00ff */
[----:B------:R-:W-:Y:S02]  /*89f0*/  @!P0 SHF.L.U64.HI R0, R2, 0x1, R0 ;  /* 0x0000000102008819 */ /* 0x000fe40000010200 */
[----:B------:R-:W-:Y:S02]  /*8a00*/  IADD3 R2, P3, PT, R20, R68, RZ ;  /* 0x0000004414027210 */ /* 0x000fe40007f7e0ff */
[----:B------:R-:W-:Y:S03]  /*8a10*/  @!P0 IADD3 R24, P2, PT, R22, R75, RZ ;  /* 0x0000004b16188210 */ /* 0x000fe60007f5e0ff */
[----:B------:R-:W-:Y:S01]  /*8a20*/  IMAD.X R3, R21, 0x1, R67, P3 ;  /* 0x0000000115037824 */ /* 0x000fe200018e0643 */
[----:B------:R-:W-:Y:S02]  /*8a30*/  @!P0 IADD3.X R25, PT, PT, R0, R74, RZ, P2, !PT ;  /* 0x0000004a00198210 */ /* 0x000fe400017fe4ff */
[----:B------:R-:W-:Y:S01]  /*8a40*/  @!P0 IADD3 R22, P2, PT, R22, R77, RZ ;  /* 0x0000004d16168210 */ /* 0x000fe20007f5e0ff */
[----:B------:R-:W-:Y:S01]  /*8a50*/  @!P0 IMAD.WIDE R4, R18, 0x2, R2 ;  /* 0x0000000212048825 */ /* 0x000fe200078e0202 */
[----:B--2---:R-:W2:Y:S03]  /*8a60*/  LD.E.128 R36, desc[UR6][R2.64] ;  /* 0x0000000602247980 */ /* 0x004ea6000c101d00 */
[----:B------:R-:W-:Y:S01]  /*8a70*/  @!P0 IMAD.X R23, R0, 0x1, R76, P2 ;  /* 0x0000000100178824 */ /* 0x000fe200010e064c */
[----:B------:R-:W-:Y:S02]  /*8a80*/  PLOP3.LUT P2, PT, PT, PT, PT, 0x80, 0x8 ;  /* 0x000000000008781c */ /* 0x000fe40003f4f070 */
[----:B------:R-:W-:Y:S02]  /*8a90*/  @!P0 PLOP3.LUT P2, PT, P1, PT, PT, 0x80, 0x8 ;  /* 0x000000000008881c */ /* 0x000fe40000f4f070 */
[----:B------:R-:W3:Y:S08]  /*8aa0*/  @!P0 LD.E.128 R24, desc[UR6][R24.64] ;  /* 0x0000000618188980 */ /* 0x000ef0000c101d00 */
        /* <DEDUP_REMOVED lines=10> */
[C---:B----4-:R-:W-:Y:S01]  /*8b50*/  @!P0 LOP3.LUT R28, R4.reuse, 0xffff0000, RZ, 0xc0, !PT ;  /* 0xffff0000041c8812 */ /* 0x050fe200078ec0ff */
[----:B------:R-:W-:Y:S01]  /*8b60*/  @!P0 IMAD.U32 R29, R4, 0x10000, RZ ;  /* 0x00010000041d8824 */ /* 0x000fe200078e00ff */
[C---:B------:R-:W-:Y:S01]  /*8b70*/  @!P0 LOP3.LUT R27, R5.reuse, 0xffff0000, RZ, 0xc0, !PT ;  /* 0xffff0000051b8812 */ /* 0x040fe200078ec0ff */
        /* <DEDUP_REMOVED lines=8> */
[C---:B------:R-:W-:Y:S01]  /*8c00*/  @!P0 IMAD.U32 R24, R7.reuse, 0x10000, RZ ;  /* 0x0001000007188824 */ /* 0x040fe200078e00ff */
[----:B------:R-:W-:Y:S01]  /*8c10*/  @!P0 LOP3.LUT R26, R7, 0xffff0000, RZ, 0xc0, !PT ;  /* 0xffff0000071a8812 */ /* 0x000fe200078ec0ff */
[----:B------:R-:W-:Y:S01]  /*8c20*/  @!P2 FADD.FTZ R25, -R25, -RZ ;  /* 0x800000ff1919a221 */ /* 0x000fe20000010100 */
[C---:B-----5:R-:W-:Y:S01]  /*8c30*/  @!P0 SHF.L.U32 R30, R43.reuse, 0x10, RZ ;  /* 0x000000102b1e8819 */ /* 0x060fe200000006ff */
[----:B------:R-:W-:Y:S01]  /*8c40*/  @!P2 FADD.FTZ R8, -R8, -RZ ;  /* 0x800000ff0808a221 */ /* 0x000fe20000010100 */
[----:B------:R-:W-:Y:S01]  /*8c50*/  @!P0 LOP3.LUT R31, R43, 0xffff0000, RZ, 0xc0, !PT ;  /* 0xffff00002b1f8812 */ /* 0x000fe200078ec0ff */
[----:B------:R-:W-:Y:S01]  /*8c60*/  @!P0 FMUL.FTZ R6, R6, R22 ;  /* 0x0000001606068220 */ /* 0x000fe20000410000 */
[----:B------:R-:W-:Y:S01]  /*8c70*/  @!P0 FMUL.FTZ R7, R24, R19 ;  /* 0x0000001318078220 */ /* 0x000fe20000410000 */
[----:B------:R-:W-:Y:S01]  /*8c80*/  @!P0 LOP3.LUT R24, R40, 0xffff0000, RZ, 0xc0, !PT ;  /* 0xffff000028188812 */ /* 0x000fe200078ec0ff */
[----:B------:R-:W-:Y:S01]  /*8c90*/  @!P2 FADD.FTZ R2, -R2, -RZ ;  /* 0x800000ff0202a221 */ /* 0x000fe20000010100 */
[----:B--2---:R-:W-:Y:S02]  /*8ca0*/  @!P0 IMAD.U32 R19, R36, 0x10000, RZ ;  /* 0x0001000024138824 */ /* 0x004fe400078e00ff */
[----:B------:R-:W-:Y:S01]  /*8cb0*/  @!P0 FMUL.FTZ R0, R29, R0 ;  /* 0x000000001d008220 */ /* 0x000fe20000410000 */
[----:B------:R-:W-:Y:S01]  /*8cc0*/  @!P0 LOP3.LUT R29, R42, 0xffff0000, RZ, 0xc0, !PT ;  /* 0xffff00002a1d8812 */ /* 0x000fe200078ec0ff */
[----:B------:R-:W-:Y:S02]  /*8cd0*/  @!P0 IMAD.U32 R22, R40, 0x10000, RZ ;  /* 0x0001000028168824 */ /* 0x000fe400078e00ff */
        /* <DEDUP_REMOVED lines=34> */
.L_x_1248:
[----:B------:R-:W-:Y:S05]  /*8f00*/  BSYNC.RECONVERGENT B0 ;  /* 0x0000000000007941 */ /* 0x000fea0003800200 */
.L_x_1247:
[----:B------:R-:W-:Y:S04]  /*8f10*/  BSSY.RECONVERGENT B0, `(.L_x_1249) ;  /* 0x000005a000007945 */ /* 0x000fe80003800200 */
[----:B------:R-:W-:Y:S05]  /*8f20*/  @P4 BRA `(.L_x_1250) ;  /* 0x0000000400604947 */ /* 0x000fea0003800000 */
[----:B------:R-:W-:Y:S02]  /*8f30*/  ISETP.GE.AND P0, PT, R12, R16, PT ;  /* 0x000000100c00720c */ /* 0x000fe40003f06270 */
[----:B-1----:R-:W-:Y:S05]  /*8f40*/  IADD3 R2, P2, PT, R20, R148, RZ ;  /* 0x0000009414027210 */ /* 0x002fea0007f5e0ff */
[----:B------:R-:W-:Y:S05]  /*8f50*/  IMAD.X R3, R21, 0x1, R61, P2 ;  /* 0x0000000115037824 */ /* 0x000fea00010e063d */
[----:B--234-:R-:W2:Y:S01]  /*8f60*/  LD.E.128 R36, desc[UR6][R2.64] ;  /* 0x0000000602247980 */ /* 0x01cea2000c101d00 */
[----:B------:R-:W-:Y:S01]  /*8f70*/  @!P0 SEL R6, R17, RZ, P1 ;  /* 0x000000ff11068207 */ /* 0x000fe20000800000 */
[----:B------:R-:W-:Y:S01]  /*8f80*/  @!P0 IMAD.WIDE R4, R18, 0x2, R2 ;  /* 0x0000000212048825 */ /* 0x000fe200078e0202 */
[----:B------:R-:W-:Y:S02]  /*8f90*/  @!P0 SEL R0, R150, RZ, P1 ;  /* 0x000000ff96008207 */ /* 0x000fe40000800000 */
[----:B------:R-:W-:Y:S04]  /*8fa0*/  @!P0 IADD3 R6, P2, PT, R103, R6, RZ ;  /* 0x0000000667068210 */ /* 0x000fe80007f5e0ff */
[----:B------:R-:W-:Y:S01]  /*8fb0*/  @!P0 SHF.L.U32 R22, R6, 0x1, RZ ;  /* 0x0000000106168819 */ /* 0x000fe200000006ff */
[----:B------:R-:W-:Y:S03]  /*8fc0*/  @!P0 IMAD.X R0, R95, 0x1, R0, P2 ;  /* 0x000000015f008824 */ /* 0x000fe600010e0600 */
[----:B------:R-:W-:Y:S02]  /*8fd0*/  @!P0 IADD3 R156, P2, PT, R22, R75, RZ ;  /* 0x0000004b169c8210 */ /* 0x000fe40007f5e0ff */
[----:B------:R-:W-:Y:S02]  /*8fe0*/  @!P0 SHF.L.U64.HI R0, R6, 0x1, R0 ;  /* 0x0000000106008819 */ /* 0x000fe40000010200 */
[----:B------:R-:W3:Y:S03]  /*8ff0*/  @!P0 LD.E.128 R4, desc[UR6][R4.64] ;  /* 0x0000000604048980 */ /* 0x000ee6000c101d00 */
[----:B------:R-:W-:Y:S01]  /*9000*/  @!P0 IMAD.X R157, R0, 0x1, R74, P2 ;  /* 0x00000001009d8824 */ /* 0x000fe200010e064a */
[----:B------:R-:W-:Y:S04]  /*9010*/  @!P0 IADD3 R22, P2, PT, R22, R77, RZ ;  /* 0x0000004d16168210 */ /* 0x000fe80007f5e0ff */
[----:B------:R-:W-:Y:S01]  /*9020*/  @!P0 IADD3.X R23, PT, PT, R0, R76, RZ, P2, !PT ;  /* 0x0000004c00178210 */ /* 0x000fe200017fe4ff */
[----:B------:R-:W4:Y:S01]  /*9030*/  @!P0 LD.E.128 R156, desc[UR6][R156.64] ;  /* 0x000000069c9c8980 */ /* 0x000f22000c101d00 */
[----:B------:R-:W-:Y:S02]  /*9040*/  PLOP3.LUT P2, PT, PT, PT, PT, 0x80, 0x8 ;  /* 0x000000000008781c */ /* 0x000fe40003f4f070 */
[----:B------:R-:W-:Y:S05]  /*9050*/  @!P0 PLOP3.LUT P2, PT, P1, PT, PT, 0x80, 0x8 ;  /* 0x000000000008881c */ /* 0x000fea0000f4f070 */
[----:B------:R1:W5:Y:S01]  /*9060*/  @!P0 LD.E.128 R40, desc[UR6][R22.64] ;  /* 0x0000000616288980 */ /* 0x000362000c101d00 */
[----:B--2---:R-:W-:Y:S02]  /*9070*/  @!P0 LOP3.LUT R29, R38, 0xffff0000, RZ, 0xc0, !PT ;  /* 0xffff0000261d8812 */ /* 0x004fe400078ec0ff */
[C---:B---3--:R-:W-:Y:S01]  /*9080*/  @!P0 SHF.L.U32 R8, R7.reuse, 0x10, RZ ;  /* 0x0000001007088819 */ /* 0x048fe200000006ff */
[C---:B------:R-:W-:Y:S01]  /*9090*/  @!P0 IMAD.U32 R0, R4.reuse, 0x10000, RZ ;  /* 0x0001000004008824 */ /* 0x040fe200078e00ff */
[----:B-1----:R-:W-:Y:S02]  /*90a0*/  @!P0 LOP3.LUT R22, R7, 0xffff0000, RZ, 0xc0, !PT ;  /* 0xffff000007168812 */ /* 0x002fe400078ec0ff */
[----:B------:R-:W-:Y:S02]  /*90b0*/  @!P0 LOP3.LUT R2, R4, 0xffff0000, RZ, 0xc0, !PT ;  /* 0xffff000004028812 */ /* 0x000fe400078ec0ff */
[C---:B------:R-:W-:Y:S02]  /*90c0*/  @!P0 SHF.L.U32 R3, R5.reuse, 0x10, RZ ;  /* 0x0000001005038819 */ /* 0x040fe400000006ff */
[----:B------:R-:W-:Y:S01]  /*90d0*/  @!P0 LOP3.LUT R4, R5, 0xffff0000, RZ, 0xc0, !PT ;  /* 0xffff000005048812 */ /* 0x000fe200078ec0ff */
[----:B----4-:R-:W-:Y:S01]  /*90e0*/  @!P0 IMAD.U32 R24, R158, 0x10000, RZ ;  /* 0x000100009e188824 */ /* 0x010fe200078e00ff */
[C---:B------:R-:W-:Y:S01]  /*90f0*/  @!P0 SHF.L.U32 R7, R159.reuse, 0x10, RZ ;  /* 0x000000109f078819 */ /* 0x040fe200000006ff */
[----:B------:R-:W-:Y:S01]  /*9100*/  @!P0 IMAD.U32 R5, R6, 0x10000, RZ ;  /* 0x0001000006058824 */ /* 0x000fe200078e00ff */
[----:B------:R-:W-:Y:S01]  /*9110*/  @!P0 LOP3.LUT R19, R159, 0xffff0000, RZ, 0xc0, !PT ;  /* 0xffff00009f138812 */ /* 0x000fe200078ec0ff */
[----:B------:R-:W-:Y:S01]  /*9120*/  @!P0 IMAD.U32 R28, R156, 0x10000, RZ ;  /* 0x000100009c1c8824 */ /* 0x000fe200078e00ff */
[----:B------:R-:W-:Y:S01]  /*9130*/  @!P0 LOP3.LUT R23, R158, 0xffff0000, RZ, 0xc0, !PT ;  /* 0xffff00009e178812 */ /* 0x000fe200078ec0ff */
[----:B------:R-:W-:Y:S01]  /*9140*/  @!P2 FADD.FTZ R7, -R7, -RZ ;  /* 0x800000ff0707a221 */ /* 0x000fe20000010100 */
[----:B------:R-:W-:Y:S01]  /*9150*/  @!P0 LOP3.LUT R27, R156, 0xffff0000, RZ, 0xc0, !PT ;  /* 0xffff00009c1b8812 */ /* 0x000fe200078ec0ff */
[----:B------:R-:W-:Y:S01]  /*9160*/  @!P2 FADD.FTZ R19, -R19, -RZ ;  /* 0x800000ff1313a221 */ /* 0x000fe20000010100 */
[C---:B------:R-:W-:Y:S01]  /*9170*/  @!P0 SHF.L.U32 R26, R157.reuse, 0x10, RZ ;  /* 0x000000109d1a8819 */ /* 0x040fe200000006ff */
[----:B------:R-:W-:Y:S01]  /*9180*/  @!P2 FADD.FTZ R28, -R28, -RZ ;  /* 0x800000ff1c1ca221 */ /* 0x000fe20000010100 */
[----:B------:R-:W-:Y:S01]  /*9190*/  @!P0 LOP3.LUT R25, R157, 0xffff0000, RZ, 0xc0, !PT ;  /* 0xffff00009d198812 */ /* 0x000fe200078ec0ff */
[----:B------:R-:W-:Y:S01]  /*91a0*/  @!P0 FMUL.FTZ R7, R8, R7 ;  /* 0x0000000708078220 */ /* 0x000fe20000410000 */
[----:B------:R-:W-:Y:S01]  /*91b0*/  @!P0 LOP3.LUT R6, R6, 0xffff0000, RZ, 0xc0, !PT ;  /* 0xffff000006068812 */ /* 0x000fe200078ec0ff */
[----:B------:R-:W-:Y:S01]  /*91c0*/  @!P0 FMUL.FTZ R8, R22, R19 ;  /* 0x0000001316088220 */ /* 0x000fe20000410000 */
[----:B-----5:R-:W-:Y:S01]  /*91d0*/  @!P0 LOP3.LUT R30, R42, 0xffff0000, RZ, 0xc0, !PT ;  /* 0xffff00002a1e8812 */ /* 0x020fe200078ec0ff */
[----:B------:R-:W-:Y:S01]  /*91e0*/  @!P0 IMAD.U32 R19, R36, 0x10000, RZ ;  /* 0x0001000024138824 */ /* 0x000fe200078e00ff */
[----:B------:R-:W-:Y:S01]  /*91f0*/  @!P0 LOP3.LUT R32, R43, 0xffff0000, RZ, 0xc0, !PT ;  /* 0xffff00002b208812 */ /* 0x000fe200078ec0ff */
[----:B------:R-:W-:Y:S02]  /*9200*/  @!P0 IMAD.U32 R22, R40, 0x10000, RZ ;  /* 0x0001000028168824 */ /* 0x000fe400078e00ff */
[----:B------:R-:W-:Y:S01]  /*9210*/  @!P0 FMUL.FTZ R0, R0, R28 ;  /* 0x0000001c00008220 */ /* 0x000fe20000410000 */
[----:B------:R-:W-:Y:S01]  /*9220*/  @!P0 SHF.L.U32 R28, R42, 0x10, RZ ;  /* 0x000000102a1c8819 */ /* 0x000fe200000006ff */
[----:B------:R-:W-:Y:S01]  /*9230*/  @!P2 FADD.FTZ R23, -R23, -RZ ;  /* 0x800000ff1717a221 */ /* 0x000fe20000010100 */
[----:B------:R-:W-:Y:S01]  /*9240*/  @!P2 FADD.FTZ R24, -R24, -RZ ;  /* 0x800000ff1818a221 */ /* 0x000fe20000010100 */
[----:B------:R-:W-:Y:S01]  /*9250*/  @!P2 FADD.FTZ R27, -R27, -RZ ;  /* 0x800000ff1b1ba221 */ /* 0x000fe20000010100 */
[----:B------:R-:W-:Y:S01]  /*9260*/  @!P2 FADD.FTZ R25, -R25, -RZ ;  /* 0x800000ff1919a221 */ /* 0x000fe20000010100 */
[----:B------:R-:W-:Y:S01]  /*9270*/  @!P2 FADD.FTZ R26, -R26, -RZ ;  /* 0x800000ff1a1aa221 */ /* 0x000fe20000010100 */
[----:B------:R-:W-:Y:S01]  /*9280*/  @!P0 FFMA.FTZ R0, R19, R22, R0 ;  /* 0x0000001613008223 */ /* 0x000fe20000010000 */
[----:B------:R-:W-:Y:S01]  /*9290*/  @!P0 LOP3.LUT R19, R36, 0xffff0000, RZ, 0xc0, !PT ;  /* 0xffff000024138812 */ /* 0x000fe200078ec0ff */
[----:B------:R-:W-:Y:S01]  /*92a0*/  @!P0 FMUL.FTZ R6, R6, R23 ;  /* 0x0000001706068220 */ /* 0x000fe20000410000 */
[----:B------:R-:W-:Y:S01]  /*92b0*/  @!P0 LOP3.LUT R23, R40, 0xffff0000, RZ, 0xc0, !PT ;  /* 0xffff000028178812 */ /* 0x000fe200078ec0ff */
[----:B------:R-:W-:Y:S01]  /*92c0*/  @!P0 FMUL.FTZ R5, R5, R24 ;  /* 0x0000001805058220 */ /* 0x000fe20000410000 */
[----:B------:R-:W-:Y:S01]  /*92d0*/  @!P0 SHF.L.U32 R24, R41, 0x10, RZ ;  /* 0x0000001029188819 */ /* 0x000fe200000006ff */
[----:B------:R-:W-:Y:S01]  /*92e0*/  @!P0 FMUL.FTZ R2, R2, R27 ;  /* 0x0000001b02028220 */ /* 0x000fe20000410000 */
[----:B------:R-:W-:Y:S01]  /*92f0*/  @!P0 SHF.L.U32 R22, R37, 0x10, RZ ;  /* 0x0000001025168819 */ /* 0x000fe200000006ff */
[----:B------:R-:W-:Y:S01]  /*9300*/  @!P0 FMUL.FTZ R3, R3, R26 ;  /* 0x0000001a03038220 */ /* 0x000fe20000410000 */
[----:B------:R-:W-:Y:S01]  /*9310*/  @!P0 LOP3.LUT R26, R41, 0xffff0000, RZ, 0xc0, !PT ;  /* 0xffff0000291a8812 */ /* 0x000fe200078ec0ff */
[----:B------:R-:W-:Y:S01]  /*9320*/  @!P0 FMUL.FTZ R4, R4, R25 ;  /* 0x0000001904048220 */ /* 0x000fe20000410000 */
[----:B------:R-:W-:Y:S01]  /*9330*/  @!P0 LOP3.LUT R25, R37, 0xffff0000, RZ, 0xc0, !PT ;  /* 0xffff000025198812 */ /* 0x000fe200078ec0ff */
[----:B------:R-:W-:Y:S02]  /*9340*/  @!P0 IMAD.U32 R27, R38, 0x10000, RZ ;  /* 0x00010000261b8824 */ /* 0x000fe400078e00ff */
[----:B------:R-:W-:Y:S01]  /*9350*/  @!P0 FFMA.FTZ R2, R19, R23, R2 ;  /* 0x0000001713028223 */ /* 0x000fe20000010002 */
[C---:B------:R-:W-:Y:S01]  /*9360*/  @!P0 SHF.L.U32 R19, R39.reuse, 0x10, RZ ;  /* 0x0000001027138819 */ /* 0x040fe200000006ff */
[----:B------:R-:W-:Y:S01]  /*9370*/  @!P0 FFMA.FTZ R3, R22, R24, R3 ;  /* 0x0000001816038223 */ /* 0x000fe20000010003 */
[----:B------:R-:W-:Y:S01]  /*9380*/  @!P0 LOP3.LUT R22, R39, 0xffff0000, RZ, 0xc0, !PT ;  /* 0xffff000027168812 */ /* 0x000fe200078ec0ff */
[----:B------:R-:W-:Y:S01]  /*9390*/  @!P0 IMAD.U32 R31, R43, 0x10000, RZ ;  /* 0x000100002b1f8824 */ /* 0x000fe200078e00ff */
[----:B------:R-:W-:Y:S01]  /*93a0*/  @!P0 F2FP.BF16.F32.PACK_AB R0, R2, R0 ;  /* 0x000000000200823e */ /* 0x000fe200000010ff */
[----:B------:R-:W-:Y:S02]  /*93b0*/  IMAD R23, R229, 0x60, RZ ;  /* 0x00000060e5177824 */ /* 0x000fe400078e02ff */
[----:B------:R-:W-:Y:S01]  /*93c0*/  @!P0 FFMA.FTZ R4, R25, R26, R4 ;  /* 0x0000001a19048223 */ /* 0x000fe20000010004 */
[----:B------:R-:W-:Y:S01]  /*93d0*/  @!P0 FFMA.FTZ R5, R27, R28, R5 ;  /* 0x0000001c1b058223 */ /* 0x000fe20000010005 */
[----:B------:R-:W-:Y:S01]  /*93e0*/  @!P0 MOV R36, R0 ;  /* 0x0000000000248202 */ /* 0x000fe20000000f00 */
[----:B------:R-:W-:Y:S04]  /*93f0*/  IMAD.WIDE.U32 R24, R228, 0x60, R152 ;  /* 0x00000060e4187825 */ /* 0x000fe800078e0098 */
[----:B------:R-:W-:Y:S01]  /*9400*/  @!P0 FFMA.FTZ R6, R29, R30, R6 ;  /* 0x0000001e1d068223 */ /* 0x000fe20000010006 */
[----:B------:R-:W-:Y:S01]  /*9410*/  @!P0 FFMA.FTZ R7, R19, R31, R7 ;  /* 0x0000001f13078223 */ /* 0x000fe20000010007 */
[----:B------:R-:W-:Y:S01]  /*9420*/  @!P0 FFMA.FTZ R8, R22, R32, R8 ;  /* 0x0000002016088223 */ /* 0x000fe20000010008 */
[----:B------:R-:W-:Y:S01]  /*9430*/  @!P0 F2FP.BF16.F32.PACK_AB R3, R4, R3 ;  /* 0x000000030403823e */ /* 0x000fe200000010ff */
[----:B------:R-:W-:Y:S01]  /*9440*/  IMAD.IADD R25, R23, 0x1, R25 ;  /* 0x0000000117197824 */ /* 0x000fe200078e0219 */
[----:B------:R-:W-:Y:S02]  /*9450*/  @!P0 F2FP.BF16.F32.PACK_AB R5, R6, R5 ;  /* 0x000000050605823e */ /* 0x000fe400000010ff */
[----:B------:R-:W-:Y:S01]  /*9460*/  @!P0 F2FP.BF16.F32.PACK_AB R7, R8, R7 ;  /* 0x000000070807823e */ /* 0x000fe200000010ff */
[----:B------:R-:W-:Y:S01]  /*9470*/  @!P0 IMAD.MOV.U32 R37, RZ, RZ, R3 ;  /* 0x000000ffff258224 */ /* 0x000fe200078e0003 */
[----:B------:R-:W-:Y:S03]  /*9480*/  @!P0 MOV R38, R5 ;  /* 0x0000000500268202 */ /* 0x000fe60000000f00 */
[----:B------:R-:W-:Y:S05]  /*9490*/  @!P0 IMAD.MOV.U32 R39, RZ, RZ, R7 ;  /* 0x000000ffff278224 */ /* 0x000fea00078e0007 */
[----:B------:R1:W-:Y:S02]  /*94a0*/  ST.E.128 desc[UR6][R24.64], R36 ;  /* 0x0000002418007985 */ /* 0x0003e4000c101d06 */
.L_x_1250:
[----:B------:R-:W-:Y:S05]  /*94b0*/  BSYNC.RECONVERGENT B0 ;  /* 0x0000000000007941 */ /* 0x000fea0003800200 */
.L_x_1249:
        /* <DEDUP_REMOVED lines=8> */
[----:B-1----:R-:W-:Y:S02]  /*9540*/  @!P0 SEL R2, R17, RZ, P1 ;  /* 0x000000ff11028207 */ /* 0x002fe40000800000 */
[----:B------:R-:W-:Y:S02]  /*9550*/  @!P0 SEL R0, R150, RZ, P1 ;  /* 0x000000ff96008207 */ /* 0x000fe40000800000 */
[----:B------:R-:W-:Y:S05]  /*9560*/  @!P0 IADD3 R2, P2, PT, R114, R2, RZ ;  /* 0x0000000272028210 */ /* 0x000fea0007f5e0ff */
[----:B------:R-:W-:Y:S02]  /*9570*/  @!P0 IMAD.X R0, R94, 0x1, R0, P2 ;  /* 0x000000015e008824 */ /* 0x000fe400010e0600 */
[C---:B---34-:R-:W-:Y:S03]  /*9580*/  @!P0 IMAD.SHL.U32 R22, R2.reuse, 0x2, RZ ;  /* 0x0000000202168824 */ /* 0x058fe600078e00ff */
        /* <DEDUP_REMOVED lines=81> */
.L_x_1252:
[----:B------:R-:W-:Y:S05]  /*9aa0*/  BSYNC.RECONVERGENT B0 ;  /* 0x0000000000007941 */ /* 0x000fea0003800200 */
.L_x_1251:
        /* <DEDUP_REMOVED lines=90> */
.L_x_1254:
[----:B------:R-:W-:Y:S05]  /*a050*/  BSYNC.RECONVERGENT B0 ;  /* 0x0000000000007941 */ /* 0x000fea0003800200 */
.L_x_1253:
        /* <DEDUP_REMOVED lines=93> */
.L_x_1256:
[----:B------:R-:W-:Y:S05]  /*a630*/  BSYNC.RECONVERGENT B0 ;  /* 0x0000000000007941 */ /* 0x000fea0003800200 */
.L_x_1255:
        /* <DEDUP_REMOVED lines=93> */
.L_x_1258:
[----:B------:R-:W-:Y:S05]  /*ac10*/  BSYNC.RECONVERGENT B0 ;  /* 0x0000000000007941 */ /* 0x000fea0003800200 */
.L_x_1257:
        /* <DEDUP_REMOVED lines=14> */
[----:B------:R-:W-:Y:S02]  /*ad00*/  LEA R2, P3, R138, R20, 0x8 ;  /* 0x000000148a027211 */ /* 0x000fe400078640ff */
[----:B------:R-:W-:Y:S02]  /*ad10*/  @!P0 IADD3 R24, P2, PT, R22, R75, RZ ;  /* 0x0000004b16188210 */ /* 0x000fe40007f5e0ff */
[----:B------:R-:W-:Y:S02]  /*ad20*/  LEA.HI.X R3, R138, R21, R139, 0x8, P3 ;  /* 0x000000158a037211 */ /* 0x000fe400018f448b */
        /* <DEDUP_REMOVED lines=10> */
[----:B---3--:R-:W-:Y:S01]  /*add0*/  @!P0 LOP3.LUT R22, R26, 0xffff0000, RZ, 0xc0, !PT ;  /* 0xffff00001a168812 */ /* 0x008fe200078ec0ff */
[C---:B------:R-:W-:Y:S01]  /*ade0*/  @!P0 IMAD.U32 R19, R27.reuse, 0x10000, RZ ;  /* 0x000100001b138824 */ /* 0x040fe200078e00ff */
[----:B------:R-:W-:Y:S01]  /*adf0*/  @!P0 LOP3.LUT R8, R27, 0xffff0000, RZ, 0xc0, !PT ;  /* 0xffff00001b088812 */ /* 0x000fe200078ec0ff */
[C---:B------:R-:W-:Y:S01]  /*ae00*/  @!P0 IMAD.U32 R0, R24.reuse, 0x10000, RZ ;  /* 0x0001000018008824 */ /* 0x040fe200078e00ff */
[----:B------:R-:W-:Y:S01]  /*ae10*/  @!P0 LOP3.LUT R2, R24, 0xffff0000, RZ, 0xc0, !PT ;  /* 0xffff000018028812 */ /* 0x000fe200078ec0ff */
[----:B------:R-:W-:Y:S01]  /*ae20*/  @!P2 FADD.FTZ R19, -R19, -RZ ;  /* 0x800000ff1313a221 */ /* 0x000fe20000010100 */
[----:B------:R-:W-:Y:S01]  /*ae30*/  @!P0 SHF.L.U32 R3, R25, 0x10, RZ ;  /* 0x0000001019038819 */ /* 0x000fe200000006ff */
[----:B------:R-:W-:Y:S01]  /*ae40*/  @!P2 FADD.FTZ R22, -R22, -RZ ;  /* 0x800000ff1616a221 */ /* 0x000fe20000010100 */
[----:B----4-:R-:W-:Y:S01]  /*ae50*/  @!P0 SHF.L.U32 R29, R4, 0x10, RZ ;  /* 0x00000010041d8819 */ /* 0x010fe200000006ff */
[----:B------:R-:W-:Y:S01]  /*ae60*/  @!P2 FADD.FTZ R0, -R0, -RZ ;  /* 0x800000ff0000a221 */ /* 0x000fe20000010100 */
[----:B------:R-:W-:Y:S01]  /*ae70*/  @!P0 LOP3.LUT R28, R4, 0xffff0000, RZ, 0xc0, !PT ;  /* 0xffff0000041c8812 */ /* 0x000fe200078ec0ff */
[----:B------:R-:W-:Y:S01]  /*ae80*/  @!P2 FADD.FTZ R3, -R3, -RZ ;  /* 0x800000ff0303a221 */ /* 0x000fe20000010100 */
[C---:B------:R-:W-:Y:S01]  /*ae90*/  @!P0 LOP3.LUT R27, R5.reuse, 0xffff0000, RZ, 0xc0, !PT ;  /* 0xffff0000051b8812 */ /* 0x040fe200078ec0ff */
[----:B------:R-:W-:Y:S01]  /*aea0*/  @!P0 IMAD.U32 R4, R5, 0x10000, RZ ;  /* 0x0001000005048824 */ /* 0x000fe200078e00ff */
[----:B------:R-:W-:Y:S01]  /*aeb0*/  @!P0 SHF.L.U32 R24, R7, 0x10, RZ ;  /* 0x0000001007188819 */ /* 0x000fe200000006ff */
[C---:B------:R-:W-:Y:S01]  /*aec0*/  @!P0 IMAD.U32 R5, R6.reuse, 0x10000, RZ ;  /* 0x0001000006058824 */ /* 0x040fe200078e00ff */
[----:B------:R-:W-:Y:S01]  /*aed0*/  @!P0 LOP3.LUT R6, R6, 0xffff0000, RZ, 0xc0, !PT ;  /* 0xffff000006068812 */ /* 0x000fe200078ec0ff */
[----:B------:R-:W-:Y:S01]  /*aee0*/  @!P0 IMAD.U32 R23, R26, 0x10000, RZ ;  /* 0x000100001a178824 */ /* 0x000fe200078e00ff */
[----:B------:R-:W-:Y:S01]  /*aef0*/  @!P0 LOP3.LUT R25, R25, 0xffff0000, RZ, 0xc0, !PT ;  /* 0xffff000019198812 */ /* 0x000fe200078ec0ff */
[----:B------:R-:W-:Y:S01]  /*af00*/  @!P2 FADD.FTZ R2, -R2, -RZ ;  /* 0x800000ff0202a221 */ /* 0x000fe20000010100 */
[----:B------:R-:W-:Y:S01]  /*af10*/  @!P0 LOP3.LUT R26, R7, 0xffff0000, RZ, 0xc0, !PT ;  /* 0xffff0000071a8812 */ /* 0x000fe200078ec0ff */
[----:B------:R-:W-:Y:S01]  /*af20*/  @!P2 FADD.FTZ R23, -R23, -RZ ;  /* 0x800000ff1717a221 */ /* 0x000fe20000010100 */
[----:B-----5:R-:W-:Y:S01]  /*af30*/  @!P0 SHF.L.U32 R30, R43, 0x10, RZ ;  /* 0x000000102b1e8819 */ /* 0x020fe200000006ff */
[----:B------:R-:W-:Y:S01]  /*af40*/  @!P0 FMUL.FTZ R7, R24, R19 ;  /* 0x0000001318078220 */ /* 0x000fe20000410000 */
[----:B--2---:R-:W-:Y:S01]  /*af50*/  @!P0 SHF.L.U32 R19, R36, 0x10, RZ ;  /* 0x0000001024138819 */ /* 0x004fe200000006ff */
[----:B------:R-:W-:Y:S01]  /*af60*/  @!P0 FMUL.FTZ R6, R6, R22 ;  /* 0x0000001606068220 */ /* 0x000fe20000410000 */
[----:B------:R-:W-:Y:S01]  /*af70*/  @!P0 LOP3.LUT R24, R40, 0xffff0000, RZ, 0xc0, !PT ;  /* 0xffff000028188812 */ /* 0x000fe200078ec0ff */
[----:B------:R-:W-:Y:S01]  /*af80*/  @!P2 FADD.FTZ R25, -R25, -RZ ;  /* 0x800000ff1919a221 */ /* 0x000fe20000010100 */
[----:B------:R-:W-:Y:S01]  /*af90*/  @!P0 LOP3.LUT R31, R43, 0xffff0000, RZ, 0xc0, !PT ;  /* 0xffff00002b1f8812 */ /* 0x000fe200078ec0ff */
[----:B------:R-:W-:Y:S01]  /*afa0*/  @!P2 FADD.FTZ R8, -R8, -RZ ;  /* 0x800000ff0808a221 */ /* 0x000fe20000010100 */
[----:B------:R-:W-:Y:S02]  /*afb0*/  @!P0 IMAD.U32 R22, R40, 0x10000, RZ ;  /* 0x0001000028168824 */ /* 0x000fe400078e00ff */
[----:B------:R-:W-:Y:S01]  /*afc0*/  @!P0 FMUL.FTZ R0, R29, R0 ;  /* 0x000000001d008220 */ /* 0x000fe20000410000 */
[----:B------:R-:W-:Y:S01]  /*afd0*/  @!P0 LOP3.LUT R29, R42, 0xffff0000, RZ, 0xc0, !PT ;  /* 0xffff00002a1d8812 */ /* 0x000fe200078ec0ff */
[----:B------:R-:W-:Y:S01]  /*afe0*/  @!P0 FMUL.FTZ R5, R5, R23 ;  /* 0x0000001705058220 */ /* 0x000fe20000410000 */
[----:B------:R-:W-:Y:S01]  /*aff0*/  @!P0 LOP3.LUT R23, R36, 0xffff0000, RZ, 0xc0, !PT ;  /* 0xffff000024178812 */ /* 0x000fe200078ec0ff */
[----:B------:R-:W-:Y:S01]  /*b000*/  @!P0 FMUL.FTZ R3, R4, R3 ;  /* 0x0000000304038220 */ /* 0x000fe20000410000 */
[----:B------:R-:W-:Y:S01]  /*b010*/  @!P0 FMUL.FTZ R4, R27, R25 ;  /* 0x000000191b048220 */ /* 0x000fe20000410000 */
[----:B------:R-:W-:Y:S01]  /*b020*/  @!P0 LOP3.LUT R27, R41, 0xffff0000, RZ, 0xc0, !PT ;  /* 0xffff0000291b8812 */ /* 0x000fe200078ec0ff */
[----:B------:R-:W-:Y:S01]  /*b030*/  @!P0 FFMA.FTZ R0, R19, R22, R0 ;  /* 0x0000001613008223 */ /* 0x000fe20000010000 */
[C---:B------:R-:W-:Y:S01]  /*b040*/  @!P0 LOP3.LUT R19, R37.reuse, 0xffff0000, RZ, 0xc0, !PT ;  /* 0xffff000025138812 */ /* 0x040fe200078ec0ff */
[----:B------:R-:W-:Y:S01]  /*b050*/  @!P0 FMUL.FTZ R2, R28, R2 ;  /* 0x000000021c028220 */ /* 0x000fe20000410000 */
[----:B------:R-:W-:Y:S01]  /*b060*/  @!P0 FMUL.FTZ R8, R26, R8 ;  /* 0x000000081a088220 */ /* 0x000fe20000410000 */
[----:B------:R-:W-:Y:S02]  /*b070*/  @!P0 IMAD.U32 R25, R37, 0x10000, RZ ;  /* 0x0001000025198824 */ /* 0x000fe400078e00ff */
        /* <DEDUP_REMOVED lines=24> */
.L_x_1260:
[----:B------:R-:W-:Y:S05]  /*b200*/  BSYNC.RECONVERGENT B0 ;  /* 0x0000000000007941 */ /* 0x000fea0003800200 */
.L_x_1259:
[----:B------:R-:W-:Y:S04]  /*b210*/  BSSY.RECONVERGENT B0, `(.L_x_1261) ;  /* 0x000005b000007945 */ /* 0x000fe80003800200 */
[----:B------:R-:W-:Y:S05]  /*b220*/  @P4 BRA `(.L_x_1262) ;  /* 0x0000000400644947 */ /* 0x000fea0003800000 */
[----:B------:R-:W-:Y:S01]  /*b230*/  ISETP.GE.AND P0, PT, R12, R16, PT ;  /* 0x000000100c00720c */ /* 0x000fe20003f06270 */
[----:B-1----:R-:W-:Y:S04]  /*b240*/  IMAD.WIDE.U32 R2, R138, 0x120, R20 ;  /* 0x000001208a027825 */ /* 0x002fe800078e0014 */
[----:B------:R-:W-:Y:S04]  /*b250*/  IMAD R0, R139, 0x120, RZ ;  /* 0x000001208b007824 */ /* 0x000fe800078e02ff */
[----:B------:R-:W-:Y:S04]  /*b260*/  IMAD.IADD R3, R0, 0x1, R3 ;  /* 0x0000000100037824 */ /* 0x000fe800078e0203 */
[----:B------:R-:W-:Y:S01]  /*b270*/  @!P0 SEL R6, R17, RZ, P1 ;  /* 0x000000ff11068207 */ /* 0x000fe20000800000 */
[----:B--234-:R-:W2:Y:S01]  /*b280*/  LD.E.128 R36, desc[UR6][R2.64] ;  /* 0x0000000602247980 */ /* 0x01cea2000c101d00 */
[----:B------:R-:W-:Y:S01]  /*b290*/  @!P0 SEL R0, R150, RZ, P1 ;  /* 0x000000ff96008207 */ /* 0x000fe20000800000 */
[----:B------:R-:W-:Y:S01]  /*b2a0*/  @!P0 IMAD.WIDE R4, R18, 0x2, R2 ;  /* 0x0000000212048825 */ /* 0x000fe200078e0202 */
        /* <DEDUP_REMOVED lines=65> */
[----:B------:R-:W-:Y:S01]  /*b6c0*/  @!P0 FFMA.FTZ R4, R25, R26, R4 ;  /* 0x0000001a19048223 */ /* 0x000fe20000010004 */
[----:B------:R-:W-:Y:S01]  /*b6d0*/  @!P0 FFMA.FTZ R5, R27, R28, R5 ;  /* 0x0000001c1b058223 */ /* 0x000fe20000010005 */
[----:B------:R-:W-:Y:S01]  /*b6e0*/  @!P0 FFMA.FTZ R6, R29, R30, R6 ;  /* 0x0000001e1d068223 */ /* 0x000fe20000010006 */
[----:B------:R-:W-:Y:S01]  /*b6f0*/  @!P0 MOV R36, R0 ;  /* 0x0000000000248202 */ /* 0x000fe20000000f00 */
[----:B------:R-:W-:Y:S01]  /*b700*/  @!P0 FFMA.FTZ R7, R19, R31, R7 ;  /* 0x0000001f13078223 */ /* 0x000fe20000010007 */
[----:B------:R-:W-:Y:S01]  /*b710*/  @!P0 F2FP.BF16.F32.PACK_AB R3, R4, R3 ;  /* 0x000000030403823e */ /* 0x000fe200000010ff */
[----:B------:R-:W-:Y:S02]  /*b720*/  IMAD R23, R229, 0x120, RZ ;  /* 0x00000120e5177824 */ /* 0x000fe400078e02ff */
[----:B------:R-:W-:Y:S01]  /*b730*/  @!P0 FFMA.FTZ R8, R22, R32, R8 ;  /* 0x0000002016088223 */ /* 0x000fe20000010008 */
[----:B------:R-:W-:Y:S01]  /*b740*/  IMAD.WIDE.U32 R24, R228, 0x120, R152 ;  /* 0x00000120e4187825 */ /* 0x000fe200078e0098 */
[----:B------:R-:W-:Y:S03]  /*b750*/  @!P0 F2FP.BF16.F32.PACK_AB R5, R6, R5 ;  /* 0x000000050605823e */ /* 0x000fe600000010ff */
[----:B------:R-:W-:Y:S01]  /*b760*/  @!P0 F2FP.BF16.F32.PACK_AB R7, R8, R7 ;  /* 0x000000070807823e */ /* 0x000fe200000010ff */
[----:B------:R-:W-:Y:S01]  /*b770*/  IMAD.IADD R25, R23, 0x1, R25 ;  /* 0x0000000117197824 */ /* 0x000fe200078e0219 */
[----:B------:R-:W-:Y:S01]  /*b780*/  @!P0 MOV R38, R5 ;  /* 0x0000000500268202 */ /* 0x000fe20000000f00 */
[----:B------:R-:W-:Y:S01]  /*b790*/  @!P0 IMAD.MOV.U32 R37, RZ, RZ, R3 ;  /* 0x000000ffff258224 */ /* 0x000fe200078e0003 */
[----:B------:R-:W-:Y:S05]  /*b7a0*/  @!P0 MOV R39, R7 ;  /* 0x0000000700278202 */ /* 0x000fea0000000f00 */
[----:B------:R1:W-:Y:S02]  /*b7b0*/  ST.E.128 desc[UR6][R24.64], R36 ;  /* 0x0000002418007985 */ /* 0x0003e4000c101d06 */
.L_x_1262:
[----:B------:R-:W-:Y:S05]  /*b7c0*/  BSYNC.RECONVERGENT B0 ;  /* 0x0000000000007941 */ /* 0x000fea0003800200 */
.L_x_1261:
[C---:B------:R-:W-:Y:S01]  /*b7d0*/  ISETP.GE.OR P0, PT, R120.reuse, R100, P5 ;  /* 0x000000647800720c */ /* 0x040fe20002f06670 */
[----:B------:R-:W-:Y:S03]  /*b7e0*/  BSSY.RECONVERGENT B0, `(.L_x_1263) ;  /* 0x000005d000007945 */ /* 0x000fe60003800200 */
[----:B------:R-:W-:Y:S11]  /*b7f0*/  ISETP.LT.OR P0, PT, R120, R101, P0 ;  /* 0x000000657800720c */ /* 0x000ff60000701670 */
[----:B------:R-:W-:Y:S02]  /*b800*/  @!UPT UIADD3 URZ, UPT, UPT, URZ, URZ, URZ ;  /* 0x000000fffffff290 */ /* 0x000fe4000fffe0ff */
        /* <DEDUP_REMOVED lines=90> */
.L_x_1264:
[----:B------:R-:W-:Y:S05]  /*bdb0*/  BSYNC.RECONVERGENT B0 ;  /* 0x0000000000007941 */ /* 0x000fea0003800200 */
.L_x_1263:
        /* <DEDUP_REMOVED lines=94> */
.L_x_1266:
[----:B------:R-:W-:Y:S05]  /*c3a0*/  BSYNC.RECONVERGENT B0 ;  /* 0x0000000000007941 */ /* 0x000fea0003800200 */
.L_x_1265:
        /* <DEDUP_REMOVED lines=94> */
.L_x_1268:
[----:B------:R-:W-:Y:S05]  /*c990*/  BSYNC.RECONVERGENT B0 ;  /* 0x0000000000007941 */ /* 0x000fea0003800200 */
.L_x_1267:
[CC--:B------:R-:W-:Y:S01]  /*c9a0*/  ISETP.GE.OR P0, PT, R117.reuse, R100.reuse, P5 ;  /* 0x000000647500720c */ /* 0x0c0fe20002f06670 */
[----:B------:R-:W-:Y:S01]  /*c9b0*/  BSSY.RECONVERGENT B0, `(.L_x_1269) ;  /* 0x000005e000007945 */ /* 0x000fe20003800200 */
[C---:B------:R-:W-:Y:S02]  /*c9c0*/  ISETP.GE.OR P2, PT, R116.reuse, R100, P5 ;  /* 0x000000647400720c */ /* 0x040fe40002f46670 */
[-C--:B------:R-:W-:Y:S02]  /*c9d0*/  ISETP.LT.OR P0, PT, R117, R101.reuse, P0 ;  /* 0x000000657500720c */ /* 0x080fe40000701670 */
[----:B------:R-:W-:Y:S11]  /*c9e0*/  ISETP.LT.OR P3, PT, R116, R101, P2 ;  /* 0x000000657400720c */ /* 0x000ff60001761670 */
        /* <DEDUP_REMOVED lines=90> */
.L_x_1270:
[----:B------:R-:W-:Y:S05]  /*cf90*/  BSYNC.RECONVERGENT B0 ;  /* 0x0000000000007941 */ /* 0x000fea0003800200 */
.L_x_1269:
[----:B------:R-:W-:Y:S04]  /*cfa0*/  BSSY.RECONVERGENT B0, `(.L_x_1271) ;  /* 0x000005b000007945 */ /* 0x000fe80003800200 */
[----:B------:R-:W-:Y:S05]  /*cfb0*/  @P3 BRA `(.L_x_1272) ;  /* 0x0000000400643947 */ /* 0x000fea0003800000 */
[----:B------:R-:W-:Y:S01]  /*cfc0*/  ISETP.GE.AND P0, PT, R12, R16, PT ;  /* 0x000000100c00720c */ /* 0x000fe20003f06270 */
[----:B------:R-:W-:Y:S04]  /*cfd0*/  IMAD.WIDE.U32 R20, R138, 0x1c0, R20 ;  /* 0x000001c08a147825 */ /* 0x000fe800078e0014 */
[----:B------:R-:W-:Y:S02]  /*cfe0*/  IMAD R0, R139, 0x1c0, RZ ;  /* 0x000001c08b007824 */ /* 0x000fe400078e02ff */
[----:B--2---:R-:W-:Y:S04]  /*cff0*/  IMAD.WIDE.U32 R152, R228, 0x1c0, R152 ;  /* 0x000001c0e4987825 */ /* 0x004fe800078e0098 */
[----:B------:R-:W-:Y:S02]  /*d000*/  IMAD.IADD R21, R0, 0x1, R21 ;  /* 0x0000000100157824 */ /* 0x000fe400078e0215 */
[----:B-1----:R-:W-:Y:S02]  /*d010*/  @!P0 SEL R3, R17, RZ, P1 ;  /* 0x000000ff11038207 */ /* 0x002fe40000800000 */
[----:B------:R-:W-:Y:S01]  /*d020*/  @!P0 SEL R0, R150, RZ, P1 ;  /* 0x000000ff96008207 */ /* 0x000fe20000800000 */
[----:B------:R-:W2:Y:S01]  /*d030*/  LD.E.128 R28, desc[UR6][R20.64] ;  /* 0x00000006141c7980 */ /* 0x000ea2000c101d00 */
[----:B------:R-:W-:Y:S01]  /*d040*/  @!P0 IADD3 R3, P2, PT, R105, R3, RZ ;  /* 0x0000000369038210 */ /* 0x000fe20007f5e0ff */
[----:B------:R-:W-:Y:S03]  /*d050*/  @!P0 IMAD.WIDE R4, R18, 0x2, R20 ;  /* 0x0000000212048825 */ /* 0x000fe600078e0214 */
[C---:B------:R-:W-:Y:S01]  /*d060*/  @!P0 SHF.L.U32 R2, R3.reuse, 0x1, RZ ;  /* 0x0000000103028819 */ /* 0x040fe200000006ff */
[----:B------:R-:W-:Y:S02]  /*d070*/  @!P0 IMAD.X R0, R84, 0x1, R0, P2 ;  /* 0x0000000154008824 */ /* 0x000fe400010e0600 */
[----:B------:R-:W5:Y:S01]  /*d080*/  @!P0 LD.E.128 R4, desc[UR6][R4.64] ;  /* 0x0000000604048980 */ /* 0x000f62000c101d00 */
[----:B---34-:R-:W-:Y:S02]  /*d090*/  @!P0 IADD3 R36, P2, PT, R2, R75, RZ ;  /* 0x0000004b02248210 */ /* 0x018fe40007f5e0ff */
[----:B------:R-:W-:Y:S05]  /*d0a0*/  @!P0 SHF.L.U64.HI R0, R3, 0x1, R0 ;  /* 0x0000000103008819 */ /* 0x000fea0000010200 */
[----:B------:R-:W-:Y:S01]  /*d0b0*/  @!P0 IMAD.X R37, R0, 0x1, R74, P2 ;  /* 0x0000000100258824 */ /* 0x000fe200010e064a */
[----:B------:R-:W-:Y:S04]  /*d0c0*/  @!P0 IADD3 R2, P2, PT, R2, R77, RZ ;  /* 0x0000004d02028210 */ /* 0x000fe80007f5e0ff */
[----:B------:R-:W-:Y:S01]  /*d0d0*/  @!P0 IADD3.X R3, PT, PT, R0, R76, RZ, P2, !PT ;  /* 0x0000004c00038210 */ /* 0x000fe200017fe4ff */
[----:B------:R-:W3:Y:S01]  /*d0e0*/  @!P0 LD.E.128 R36, desc[UR6][R36.64] ;  /* 0x0000000624248980 */ /* 0x000ee2000c101d00 */
[----:B------:R-:W-:Y:S02]  /*d0f0*/  PLOP3.LUT P2, PT, PT, PT, PT, 0x80, 0x8 ;  /* 0x000000000008781c */ /* 0x000fe40003f4f070 */
[----:B------:R-:W-:Y:S05]  /*d100*/  @!P0 PLOP3.LUT P2, PT, P1, PT, PT, 0x80, 0x8 ;  /* 0x000000000008881c */ /* 0x000fea0000f4f070 */
[----:B------:R1:W4:Y:S01]  /*d110*/  @!P0 LD.E.128 R24, desc[UR6][R2.64] ;  /* 0x0000000602188980 */ /* 0x000322000c101d00 */
[C---:B-----5:R-:W-:Y:S01]  /*d120*/  @!P0 SHF.L.U32 R17, R7.reuse, 0x10, RZ ;  /* 0x0000001007118819 */ /* 0x060fe200000006ff */
[----:B------:R-:W-:Y:S01]  /*d130*/  @!P0 IMAD.U32 R19, R6, 0x10000, RZ ;  /* 0x0001000006138824 */ /* 0x000fe200078e00ff */
[----:B------:R-:W-:Y:S01]  /*d140*/  @!P0 LOP3.LUT R16, R7, 0xffff0000, RZ, 0xc0, !PT ;  /* 0xffff000007108812 */ /* 0x000fe200078ec0ff */
[----:B------:R-:W-:Y:S01]  /*d150*/  @!P0 IMAD.U32 R0, R4, 0x10000, RZ ;  /* 0x0001000004008824 */ /* 0x000fe200078e00ff */
[----:B------:R-:W-:Y:S02]  /*d160*/  @!P0 LOP3.LUT R18, R6, 0xffff0000, RZ, 0xc0, !PT ;  /* 0xffff000006128812 */ /* 0x000fe400078ec0ff */
[----:B-1----:R-:W-:Y:S02]  /*d170*/  @!P0 LOP3.LUT R2, R4, 0xffff0000, RZ, 0xc0, !PT ;  /* 0xffff000004028812 */ /* 0x002fe400078ec0ff */
[C---:B------:R-:W-:Y:S02]  /*d180*/  @!P0 SHF.L.U32 R3, R5.reuse, 0x10, RZ ;  /* 0x0000001005038819 */ /* 0x040fe400000006ff */
[----:B------:R-:W-:Y:S02]  /*d190*/  @!P0 LOP3.LUT R4, R5, 0xffff0000, RZ, 0xc0, !PT ;  /* 0xffff000005048812 */ /* 0x000fe400078ec0ff */
[C---:B---3--:R-:W-:Y:S01]  /*d1a0*/  @!P0 SHF.L.U32 R7, R39.reuse, 0x10, RZ ;  /* 0x0000001027078819 */ /* 0x048fe200000006ff */
[----:B------:R-:W-:Y:S01]  /*d1b0*/  @!P0 IMAD.U32 R23, R36, 0x10000, RZ ;  /* 0x0001000024178824 */ /* 0x000fe200078e00ff */
        /* <DEDUP_REMOVED lines=8> */
[----:B------:R-:W-:Y:S01]  /*d240*/  @!P0 LOP3.LUT R20, R37, 0xffff0000, RZ, 0xc0, !PT ;  /* 0xffff000025148812 */ /* 0x000fe200078ec0ff */
[----:B------:R-:W-:Y:S01]  /*d250*/  @!P0 FMUL.FTZ R8, R16, R8 ;  /* 0x0000000810088220 */ /* 0x000fe20000410000 */
[----:B------:R-:W-:Y:S01]  /*d260*/  @!P0 FMUL.FTZ R7, R17, R7 ;  /* 0x0000000711078220 */ /* 0x000fe20000410000 */
[----:B--2---:R-:W-:Y:S02]  /*d270*/  @!P0 IMAD.U32 R16, R28, 0x10000, RZ ;  /* 0x000100001c108824 */ /* 0x004fe400078e00ff */
[----:B------:R-:W-:Y:S01]  /*d280*/  @!P0 FMUL.FTZ R0, R0, R23 ;  /* 0x0000001700008220 */ /* 0x000fe20000410000 */
[----:B----4-:R-:W-:Y:S01]  /*d290*/  @!P0 SHF.L.U32 R23, R26, 0x10, RZ ;  /* 0x000000101a178819 */ /* 0x010fe200000006ff */
[----:B------:R-:W-:Y:S02]  /*d2a0*/  @!P0 IMAD.U32 R17, R24, 0x10000, RZ ;  /* 0x0001000018118824 */ /* 0x000fe400078e00ff */
        /* <DEDUP_REMOVED lines=12> */
[C---:B------:R-:W-:Y:S01]  /*d370*/  @!P0 SHF.L.U32 R17, R29.reuse, 0x10, RZ ;  /* 0x000000101d118819 */ /* 0x040fe200000006ff */
[----:B------:R-:W-:Y:S01]  /*d380*/  @!P0 FMUL.FTZ R4, R4, R20 ;  /* 0x0000001404048220 */ /* 0x000fe20000410000 */
[----:B------:R-:W-:Y:S01]  /*d390*/  @!P0 LOP3.LUT R20, R29, 0xffff0000, RZ, 0xc0, !PT ;  /* 0xffff00001d148812 */ /* 0x000fe200078ec0ff */
[----:B------:R-:W-:Y:S01]  /*d3a0*/  @!P0 FMUL.FTZ R3, R3, R21 ;  /* 0x0000001503038220 */ /* 0x000fe20000410000 */
[----:B------:R-:W-:Y:S01]  /*d3b0*/  @!P0 LOP3.LUT R21, R25, 0xffff0000, RZ, 0xc0, !PT ;  /* 0xffff000019158812 */ /* 0x000fe200078ec0ff */
[----:B------:R-:W-:Y:S01]  /*d3c0*/  @!P0 IMAD.U32 R22, R30, 0x10000, RZ ;  /* 0x000100001e168824 */ /* 0x000fe200078e00ff */
[----:B------:R-:W-:Y:S01]  /*d3d0*/  @!P0 LOP3.LUT R25, R26, 0xffff0000, RZ, 0xc0, !PT ;  /* 0xffff00001a198812 */ /* 0x000fe200078ec0ff */
[----:B------:R-:W-:Y:S01]  /*d3e0*/  @!P0 FFMA.FTZ R2, R16, R18, R2 ;  /* 0x0000001210028223 */ /* 0x000fe20000010002 */
[----:B------:R-:W-:Y:S01]  /*d3f0*/  @!P0 LOP3.LUT R24, R30, 0xffff0000, RZ, 0xc0, !PT ;  /* 0xffff00001e188812 */ /* 0x000fe200078ec0ff */
[----:B------:R-:W-:Y:S01]  /*d400*/  IMAD R18, R229, 0x1c0, RZ ;  /* 0x000001c0e5127824 */ /* 0x000fe200078e02ff */
[----:B------:R-:W-:Y:S01]  /*d410*/  @!P0 SHF.L.U32 R16, R31, 0x10, RZ ;  /* 0x000000101f108819 */ /* 0x000fe200000006ff */
[----:B------:R-:W-:Y:S01]  /*d420*/  @!P0 FFMA.FTZ R3, R17, R19, R3 ;  /* 0x0000001311038223 */ /* 0x000fe20000010003 */
[----:B------:R-:W-:Y:S01]  /*d430*/  @!P0 LOP3.LUT R17, R31, 0xffff0000, RZ, 0xc0, !PT ;  /* 0xffff00001f118812 */ /* 0x000fe200078ec0ff */
[C---:B------:R-:W-:Y:S01]  /*d440*/  @!P0 IMAD.U32 R26, R27.reuse, 0x10000, RZ ;  /* 0x000100001b1a8824 */ /* 0x040fe200078e00ff */
[----:B------:R-:W-:Y:S01]  /*d450*/  @!P0 LOP3.LUT R27, R27, 0xffff0000, RZ, 0xc0, !PT ;  /* 0xffff00001b1b8812 */ /* 0x000fe200078ec0ff */
[----:B------:R-:W-:Y:S01]  /*d460*/  @!P0 FFMA.FTZ R4, R20, R21, R4 ;  /* 0x0000001514048223 */ /* 0x000fe20000010004 */
[----:B------:R-:W-:Y:S01]  /*d470*/  @!P0 F2FP.BF16.F32.PACK_AB R0, R2, R0 ;  /* 0x000000000200823e */ /* 0x000fe200000010ff */
[----:B------:R-:W-:Y:S01]  /*d480*/  @!P0 FFMA.FTZ R5, R22, R23, R5 ;  /* 0x0000001716058223 */ /* 0x000fe20000010005 */
[----:B------:R-:W-:Y:S01]  /*d490*/  @!P0 FFMA.FTZ R6, R24, R25, R6 ;  /* 0x0000001918068223 */ /* 0x000fe20000010006 */
[----:B------:R-:W-:Y:S01]  /*d4a0*/  @!P0 FFMA.FTZ R7, R16, R26, R7 ;  /* 0x0000001a10078223 */ /* 0x000fe20000010007 */
[----:B------:R-:W-:Y:S01]  /*d4b0*/  @!P0 F2FP.BF16.F32.PACK_AB R3, R4, R3 ;  /* 0x000000030403823e */ /* 0x000fe200000010ff */
[----:B------:R-:W-:Y:S01]  /*d4c0*/  @!P0 FFMA.FTZ R8, R17, R27, R8 ;  /* 0x0000001b11088223 */ /* 0x000fe20000010008 */
[----:B------:R-:W-:Y:S01]  /*d4d0*/  @!P0 MOV R28, R0 ;  /* 0x00000000001c8202 */ /* 0x000fe20000000f00 */
[----:B------:R-:W-:Y:S01]  /*d4e0*/  IMAD.IADD R153, R18, 0x1, R153 ;  /* 0x0000000112997824 */ /* 0x000fe200078e0299 */
[----:B------:R-:W-:Y:S01]  /*d4f0*/  @!P0 F2FP.BF16.F32.PACK_AB R5, R6, R5 ;  /* 0x000000050605823e */ /* 0x000fe200000010ff */
[----:B------:R-:W-:Y:S01]  /*d500*/  @!P0 IMAD.MOV.U32 R29, RZ, RZ, R3 ;  /* 0x000000ffff1d8224 */ /* 0x000fe200078e0003 */
[----:B------:R-:W-:Y:S02]  /*d510*/  @!P0 F2FP.BF16.F32.PACK_AB R7, R8, R7 ;  /* 0x000000070807823e */ /* 0x000fe400000010ff */
[----:B------:R-:W-:Y:S02]  /*d520*/  @!P0 MOV R30, R5 ;  /* 0x00000005001e8202 */ /* 0x000fe40000000f00 */
[----:B------:R-:W-:Y:S05]  /*d530*/  @!P0 MOV R31, R7 ;  /* 0x00000007001f8202 */ /* 0x000fea0000000f00 */
[----:B------:R1:W-:Y:S02]  /*d540*/  ST.E.128 desc[UR6][R152.64], R28 ;  /* 0x0000001c98007985 */ /* 0x0003e4000c101d06 */
.L_x_1272:
[----:B------:R-:W-:Y:S05]  /*d550*/  BSYNC.RECONVERGENT B0 ;  /* 0x0000000000007941 */ /* 0x000fea0003800200 */
.L_x_1271:
        /* <DEDUP_REMOVED lines=10> */
.L_x_1207:
[----:B------:R-:W-:Y:S05]  /*d600*/  BSYNC.RECONVERGENT B1 ;  /* 0x0000000000017941 */ /* 0x000fea0003800200 */
.L_x_1205:
        /* <DEDUP_REMOVED lines=15> */
[C---:B------:R-:W-:Y:S02]  /*d700*/  @!P0 SHF.R.S64 R6, R4.reuse, 0x1f, R2 ;  /* 0x0000001f04068819 */ /* 0x040fe40000001002 */
        /* <DEDUP_REMOVED lines=12> */
[----:B------:R-:W-:Y:S02]  /*d7d0*/  MOV R16, RZ ;  /* 0x000000ff00107202 */ /* 0x000fe40000000f00 */
[----:B------:R-:W-:Y:S01]  /*d7e0*/  IABS R3, R99 ;  /* 0x0000006300037213 */ /* 0x000fe20000000000 */
[----:B----4-:R-:W3:Y:S01]  /*d7f0*/  LD.E.64 R22, desc[UR6][R164.64+0x40] ;  /* 0x00004006a4167980 */ /* 0x010ee2000c101b00 */
[----:B------:R-:W-:Y:S05]  /*d800*/  IABS R6, R131 ;  /* 0x0000008300067213 */ /* 0x000fea0000000000 */
[----:B------:R-:W4:Y:S06]  /*d810*/  LD.E.64 R20, desc[UR6][R164.64+0x20] ;  /* 0x00002006a4147980 */ /* 0x000f2c000c101b00 */
[----:B------:R-:W5:Y:S01]  /*d820*/  LD.E.64 R18, desc[UR6][R164.64+0x28] ;  /* 0x00002806a4127980 */ /* 0x000f62000c101b00 */
[-C--:B--2---:R-:W-:Y:S02]  /*d830*/  IABS R7, R2.reuse ;  /* 0x0000000200077213 */ /* 0x084fe40000000000 */
[----:B------:R-:W-:Y:S02]  /*d840*/  IABS R5, R2 ;  /* 0x0000000200057213 */ /* 0x000fe40000000000 */
[----:B------:R-:W1:Y:S03]  /*d850*/  I2F.RP R0, R7 ;  /* 0x0000000700007306 */ /* 0x000e660000209400 */
[----:B------:R-:W-:Y:S07]  /*d860*/  IMAD.MOV R5, RZ, RZ, -R5 ;  /* 0x000000ffff057224 */ /* 0x000fee00078e0a05 */
[----:B-1----:R-:W1:Y:S02]  /*d870*/  MUFU.RCP R0, R0 ;  /* 0x0000000000007308 */ /* 0x002e640000001000 */
[----:B-1----:R-:W-:Y:S08]  /*d880*/  VIADD R0, R0, 0xffffffe ;  /* 0x0ffffffe00007836 */ /* 0x002ff00000000000 */
[----:B------:R-:W1:Y:S02]  /*d890*/  F2I.FTZ.U32.TRUNC.NTZ R17, R0 ;  /* 0x0000000000117305 */ /* 0x000e64000021f000 */
[--C-:B-1----:R-:W-:Y:S04]  /*d8a0*/  IMAD.MOV R4, RZ, RZ, -R17.reuse ;  /* 0x000000ffff047224 */ /* 0x102fe800078e0a11 */
[----:B------:R-:W-:Y:S04]  /*d8b0*/  IMAD R4, R4, R7, RZ ;  /* 0x0000000704047224 */ /* 0x000fe800078e02ff */
[----:B------:R-:W-:Y:S02]  /*d8c0*/  IMAD.HI.U32 R4, R17, R4, R16 ;  /* 0x0000000411047227 */ /* 0x000fe400078e0010 */
[----:B------:R-:W2:Y:S04]  /*d8d0*/  LD.E.64 R16, desc[UR6][R164.64+0x38] ;  /* 0x00003806a4107980 */ /* 0x000ea8000c101b00 */
[----:B------:R-:W-:Y:S04]  /*d8e0*/  IMAD.HI.U32 R0, R4, R3, RZ ;  /* 0x0000000304007227 */ /* 0x000fe800078e00ff */
[----:B------:R-:W-:Y:S02]  /*d8f0*/  IMAD R3, R0, R5, R3 ;  /* 0x0000000500037224 */ /* 0x000fe400078e0203 */
[----:B------:R-:W-:Y:S03]  /*d900*/  IMAD.HI.U32 R4, R4, R6, RZ ;  /* 0x0000000604047227 */ /* 0x000fe600078e00ff */
[----:B------:R-:W-:Y:S01]  /*d910*/  ISETP.GT.U32.AND P0, PT, R7, R3, PT ;  /* 0x000000030700720c */ /* 0x000fe20003f04070 */
[----:B------:R-:W-:Y:S01]  /*d920*/  IMAD R6, R4, R5, R6 ;  /* 0x0000000504067224 */ /* 0x000fe200078e0206 */
[----:B------:R-:W-:Y:S04]  /*d930*/  LOP3.LUT R5, R131, R2, RZ, 0x3c, !PT ;  /* 0x0000000283057212 */ /* 0x000fe800078e3cff */
[----:B------:R-:W-:Y:S02]  /*d940*/  ISETP.GT.U32.AND P1, PT, R7, R6, PT ;  /* 0x000000060700720c */ /* 0x000fe40003f24070 */
[----:B------:R-:W-:Y:S05]  /*d950*/  ISETP.GE.AND P5, PT, R5, RZ, PT ;  /* 0x000000ff0500720c */ /* 0x000fea0003fa6270 */
[----:B------:R-:W-:Y:S02]  /*d960*/  @!P0 IMAD.IADD R3, R3, 0x1, -R7 ;  /* 0x0000000103038824 */ /* 0x000fe400078e0a07 */
[----:B------:R-:W-:Y:S01]  /*d970*/  @!P0 VIADD R0, R0, 0x1 ;  /* 0x0000000100008836 */ /* 0x000fe20000000000 */
[----:B------:R-:W-:Y:S02]  /*d980*/  ISETP.NE.AND P0, PT, R2, RZ, PT ;  /* 0x000000ff0200720c */ /* 0x000fe40003f05270 */
[-C--:B------:R-:W-:Y:S01]  /*d990*/  ISETP.GE.U32.AND P2, PT, R3, R7.reuse, PT ;  /* 0x000000070300720c */ /* 0x080fe20003f46070 */
[----:B------:R-:W-:Y:S01]  /*d9a0*/  @!P1 VIADD R4, R4, 0x1 ;  /* 0x0000000104049836 */ /* 0x000fe20000000000 */
[-C--:B------:R-:W-:Y:S02]  /*d9b0*/  @!P1 IADD3 R6, PT, PT, R6, -R7.reuse, RZ ;  /* 0x8000000706069210 */ /* 0x080fe40007ffe0ff */
[-C--:B------:R-:W-:Y:S02]  /*d9c0*/  LOP3.LUT R3, R99, R2.reuse, RZ, 0x3c, !PT ;  /* 0x0000000263037212 */ /* 0x080fe400078e3cff */
[----:B------:R-:W-:Y:S02]  /*d9d0*/  ISETP.GE.U32.AND P3, PT, R6, R7, PT ;  /* 0x000000070600720c */ /* 0x000fe40003f66070 */
[----:B------:R-:W-:Y:S02]  /*d9e0*/  ISETP.GE.AND P4, PT, R3, RZ, PT ;  /* 0x000000ff0300720c */ /* 0x000fe40003f86270 */
[----:B------:R-:W-:Y:S03]  /*d9f0*/  LOP3.LUT R3, RZ, R2, RZ, 0x33, !PT ;  /* 0x00000002ff037212 */ /* 0x000fe600078e33ff */
[----:B------:R-:W-:Y:S06]  /*da00*/  @P2 IADD3 R0, PT, PT, R0, 0x1, RZ ;  /* 0x0000000100002810 */ /* 0x000fec0007ffe0ff */
[----:B------:R-:W-:Y:S02]  /*da10*/  @P3 VIADD R4, R4, 0x1 ;  /* 0x0000000104043836 */ /* 0x000fe40000000000 */
[----:B------:R-:W-:Y:S03]  /*da20*/  @!P4 IMAD.MOV R0, RZ, RZ, -R0 ;  /* 0x000000ffff00c224 */ /* 0x000fe600078e0a00 */
[----:B------:R-:W-:Y:S02]  /*da30*/  @!P5 IADD3 R4, PT, PT, -R4, RZ, RZ ;  /* 0x000000ff0404d210 */ /* 0x000fe40007ffe1ff */
[C---:B------:R-:W-:Y:S02]  /*da40*/  SEL R0, R3.reuse, R0, !P0 ;  /* 0x0000000003007207 */ /* 0x040fe40004000000 */
[----:B------:R-:W-:Y:S02]  /*da50*/  SEL R3, R3, R4, !P0 ;  /* 0x0000000403037207 */ /* 0x000fe40004000000 */
[CC--:B------:R-:W-:Y:S02]  /*da60*/  LEA R4, P1, R0.reuse, R244.reuse, 0x2 ;  /* 0x000000f400047211 */ /* 0x0c0fe400078210ff */
[C---:B------:R-:W-:Y:S02]  /*da70*/  LEA R6, P0, R3.reuse, R244, 0x2 ;  /* 0x000000f403067211 */ /* 0x040fe400078010ff */
[-C--:B------:R-:W-:Y:S01]  /*da80*/  LEA.HI.X.SX32 R5, R0, R245.reuse, 0x2, P1 ;  /* 0x000000f500057211 */ /* 0x080fe200008f16ff */
[C---:B------:R-:W-:Y:S01]  /*da90*/  IMAD.IADD R0, R3.reuse, 0x1, -R0 ;  /* 0x0000000103007824 */ /* 0x040fe200078e0a00 */
[----:B------:R-:W-:Y:S03]  /*daa0*/  LEA.HI.X.SX32 R7, R3, R245, 0x2, P0 ;  /* 0x000000f503077211 */ /* 0x000fe600000f16ff */
[----:B------:R-:W-:Y:S01]  /*dab0*/  IMAD R0, R0, R2, -0x100 ;  /* 0xffffff0000007424 */ /* 0x000fe200078e0202 */
[----:B------:R-:W4:Y:S03]  /*dac0*/  LD.E R5, desc[UR6][R4.64] ;  /* 0x0000000604057980 */ /* 0x000f26000c101900 */
[-C--:B---3--:R-:W-:Y:S01]  /*dad0*/  IMAD R3, R23, R0.reuse, RZ ;  /* 0x0000000017037224 */ /* 0x088fe200078e02ff */
[----:B------:R-:W-:Y:S01]  /*dae0*/  SHF.R.S32.HI R2, RZ, 0x1f, R0 ;  /* 0x0000001fff027819 */ /* 0x000fe20000011400 */
[C---:B------:R-:W-:Y:S01]  /*daf0*/  IMAD.WIDE.U32 R24, R22.reuse, R0, RZ ;  /* 0x0000000016187225 */ /* 0x040fe200078e00ff */
[----:B------:R-:W4:Y:S03]  /*db00*/  LD.E R4, desc[UR6][R6.64] ;  /* 0x0000000606047980 */ /* 0x000f26000c101900 */
[----:B----4-:R-:W-:Y:S02]  /*db10*/  IMAD.IADD R6, R5, 0x1, -R4 ;  /* 0x0000000105067824 */ /* 0x010fe400078e0a04 */
[----:B------:R-:W-:Y:S02]  /*db20*/  IMAD R4, R22, R2, R3 ;  /* 0x0000000216047224 */ /* 0x000fe400078e0203 */
[-C--:B------:R-:W-:Y:S01]  /*db30*/  IMAD R3, R21, R6.reuse, RZ ;  /* 0x0000000615037224 */ /* 0x080fe200078e02ff */
[----:B------:R-:W-:Y:S01]  /*db40*/  SHF.R.S32.HI R5, RZ, 0x1f, R6 ;  /* 0x0000001fff057819 */ /* 0x000fe20000011406 */
[C---:B------:R-:W-:Y:S01]  /*db50*/  IMAD.WIDE.U32 R22, R20.reuse, R6, RZ ;  /* 0x0000000614167225 */ /* 0x040fe200078e00ff */
[----:B------:R-:W-:Y:S03]  /*db60*/  IADD3 R21, PT, PT, R25, R4, RZ ;  /* 0x0000000419157210 */ /* 0x000fe60007ffe0ff */
[----:B------:R-:W-:Y:S01]  /*db70*/  IMAD R3, R20, R5, R3 ;  /* 0x0000000514037224 */ /* 0x000fe200078e0203 */
[----:B------:R-:W-:Y:S03]  /*db80*/  MOV R20, R24 ;  /* 0x0000001800147202 */ /* 0x000fe60000000f00 */
[----:B------:R-:W-:Y:S02]  /*db90*/  IMAD.IADD R23, R23, 0x1, R3 ;  /* 0x0000000117177824 */ /* 0x000fe400078e0203 */
[----:B-----5:R-:W-:Y:S04]  /*dba0*/  IMAD.WIDE.U32 R20, R6, R18, R20 ;  /* 0x0000001206147225 */ /* 0x020fe800078e0014 */
[----:B------:R-:W-:Y:S01]  /*dbb0*/  IMAD R6, R19, R6, RZ ;  /* 0x0000000613067224 */ /* 0x000fe200078e02ff */
[----:B------:R-:W-:Y:S01]  /*dbc0*/  LEA R81, P1, R20, R81, 0x1 ;  /* 0x0000005114517211 */ /* 0x000fe200078208ff */
[----:B--2---:R-:W-:Y:S02]  /*dbd0*/  IMAD R3, R17, R0, RZ ;  /* 0x0000000011037224 */ /* 0x004fe400078e02ff */
        /* <DEDUP_REMOVED lines=8> */
.L_x_1274:
[----:B------:R-:W-:Y:S05]  /*dc60*/  BSYNC.RECONVERGENT B0 ;  /* 0x0000000000007941 */ /* 0x000fea0003800200 */
.L_x_1273:
[----:B------:R-:W-:Y:S11]  /*dc70*/  ISETP.GT.AND P0, PT, R73, R58, PT ;  /* 0x0000003a4900720c */ /* 0x000ff60003f04270 */
[----:B------:R-:W-:Y:S02]  /*dc80*/  @!UPT UIADD3 URZ, UPT, UPT, URZ, URZ, URZ ;  /* 0x000000fffffff290 */ /* 0x000fe4000fffe0ff */
[----:B------:R-:W-:Y:S05]  /*dc90*/  @P0 BRA `(.L_x_1275) ;  /* 0xffffff4c00180947 */ /* 0x000fea000383ffff */
.L_x_1204:
[----:B------:R-:W-:Y:S05]  /*dca0*/  WARPSYNC.ALL ;  /* 0x0000000000007948 */ /* 0x000fea0003800000 */
[----:B------:R-:W-:Y:S06]  /*dcb0*/  BAR.SYNC.DEFER_BLOCKING 0x0 ;  /* 0x0000000000007b1d */ /* 0x000fec0000010000 */
[----:B------:R-:W2:Y:S01]  /*dcc0*/  LD.E R0, desc[UR6][R164.64+0xd0] ;  /* 0x0000d006a4007980 */ /* 0x000ea2000c101900 */
[----:B------:R-:W-:Y:S01]  /*dcd0*/  BSSY.RECONVERGENT B2, `(.L_x_1276) ;  /* 0x00002c4000027945 */ /* 0x000fe20003800200 */
[C---:B----4-:R-:W-:Y:S01]  /*dce0*/  SHF.L.U64.HI R36, R140.reuse, 0x4, R141 ;  /* 0x000000048c247819 */ /* 0x050fe2000001028d */
[----:B------:R-:W-:Y:S01]  /*dcf0*/  IMAD.SHL.U32 R32, R140, 0x10, RZ ;  /* 0x000000108c207824 */ /* 0x000fe200078e00ff */
[----:B--2---:R-:W-:-:S13]  /*dd00*/  ISETP.NE.AND P0, PT, R0, RZ, PT ;  /* 0x000000ff0000720c */ /* 0x004fda0003f05270 */
[----:B------:R-:W-:Y:S05]  /*dd10*/  @P0 BRA `(.L_x_1277) ;  /* 0x0000000000d80947 */ /* 0x000fea0003800000 */
[----:B------:R-:W-:Y:S01]  /*dd20*/  IADD3 R54, PT, PT, -R54, R241, RZ ;  /* 0x000000f136367210 */ /* 0x000fe20007ffe1ff */
[----:B------:R-:W-:Y:S03]  /*dd30*/  BSSY.RECONVERGENT B0, `(.L_x_1278) ;  /* 0x000000b000007945 */ /* 0x000fe60003800200 */
[----:B------:R-:W-:-:S13]  /*dd40*/  ISETP.GE.AND P0, PT, R134, R54, PT ;  /* 0x000000368600720c */ /* 0x000fda0003f06270 */
[----:B------:R-:W-:Y:S05]  /*dd50*/  @P0 BRA `(.L_x_1279) ;  /* 0x0000000000200947 */ /* 0x000fea0003800000 */
[----:B------:R-:W-:-:S13]  /*dd60*/  ISETP.GE.AND P0, PT, R12, R240, PT ;  /* 0x000000f00c00720c */ /* 0x000fda0003f06270 */
[----:B------:R-:W-:Y:S05]  /*dd70*/  @P0 BRA `(.L_x_1280) ;  /* 0x0000000000140947 */ /* 0x000fea0003800000 */
[----:B------:R-:W-:Y:S01]  /*dd80*/  @!PT LDS RZ, [RZ] ;  /* 0x00000000fffff984 */ /* 0x000fe20000000800 */
[----:B------:R-:W-:Y:S01]  /*dd90*/  @!PT LDS RZ, [RZ] ;  /* 0x00000000fffff984 */ /* 0x000fe20000000800 */
[----:B------:R-:W-:Y:S01]  /*dda0*/  @!PT LDS RZ, [RZ] ;  /* 0x00000000fffff984 */ /* 0x000fe20000000800 */
[----:B------:R1:W-:Y:S01]  /*ddb0*/  LDGSTS.E.BYPASS.LTC128B.128 [R53], desc[UR6][R132.64] ;  /* 0x0000000084357fae */ /* 0x0003e2000b981a06 */
[----:B------:R-:W-:Y:S05]  /*ddc0*/  BRA `(.L_x_1279) ;  /* 0x0000000000047947 */ /* 0x000fea0003800000 */
.L_x_1280:
[----:B------:R2:W-:Y:S02]  /*ddd0*/  STS.128 [R53], RZ ;  /* 0x000000ff35007388 */ /* 0x0005e40000000c00 */
.L_x_1279:
[----:B------:R-:W-:Y:S05]  /*dde0*/  BSYNC.RECONVERGENT B0 ;  /* 0x0000000000007941 */ /* 0x000fea0003800200 */
.L_x_1278:
        /* <DEDUP_REMOVED lines=10> */
[----:B------:R-:W-:-:S13]  /*de90*/  ISETP.GE.AND P0, PT, R12, R240, PT ;  /* 0x000000f00c00720c */ /* 0x000fda0003f06270 */
[----:B------:R3:W-:Y:S01]  /*dea0*/  @P0 STS.128 [R53+0x800], RZ ;  /* 0x000800ff35000388 */ /* 0x0007e20000000c00 */
[----:B------:R-:W-:Y:S05]  /*deb0*/  @P0 BRA `(.L_x_1282) ;  /* 0x0000000000100947 */ /* 0x000fea0003800000 */
[----:B------:R-:W-:Y:S01]  /*dec0*/  @!PT LDS RZ, [RZ] ;  /* 0x00000000fffff984 */ /* 0x000fe20000000800 */
[----:B------:R-:W-:Y:S01]  /*ded0*/  @!PT LDS RZ, [RZ] ;  /* 0x00000000fffff984 */ /* 0x000fe20000000800 */
[----:B------:R-:W-:Y:S01]  /*dee0*/  @!PT LDS RZ, [RZ] ;  /* 0x00000000fffff984 */ /* 0x000fe20000000800 */
[----:B------:R4:W-:Y:S02]  /*def0*/  LDGSTS.E.BYPASS.LTC128B.128 [R53+0x800], desc[UR6][R2.64] ;  /* 0x0080000002357fae */ /* 0x0009e4000b981a06 */
.L_x_1282:
[----:B------:R-:W-:Y:S05]  /*df00*/  BSYNC.RECONVERGENT B0 ;  /* 0x0000000000007941 */ /* 0x000fea0003800200 */
.L_x_1281:
[----:B------:R-:W-:Y:S04]  /*df10*/  BSSY.RECONVERGENT B0, `(.L_x_1283) ;  /* 0x000000b000007945 */ /* 0x000fe80003800200 */
        /* <DEDUP_REMOVED lines=10> */
.L_x_1284:
[----:B------:R-:W-:Y:S05]  /*dfc0*/  BSYNC.RECONVERGENT B0 ;  /* 0x0000000000007941 */ /* 0x000fea0003800200 */
.L_x_1283:
[----:B------:R-:W-:Y:S05]  /*dfd0*/  @P3 BRA `(.L_x_1285) ;  /* 0x00000028004c3947 */ /* 0x000fea0003800000 */
[----:B------:R-:W-:-:S13]  /*dfe0*/  ISETP.GE.AND P0, PT, R12, R240, PT ;  /* 0x000000f00c00720c */ /* 0x000fda0003f06270 */
        /* <DEDUP_REMOVED lines=9> */
.L_x_1277:
[----:B------:R-:W2:Y:S01]  /*e080*/  LD.E.64 R2, desc[UR6][R164.64+0xf0] ;  /* 0x0000f006a4027980 */ /* 0x000ea2000c101b00 */
[----:B------:R-:W-:-:S03]  /*e090*/  IMAD.MOV.U32 R4, RZ, RZ, RZ ;  /* 0x000000ffff047224 */ /* 0x000fc600078e00ff */
[----:B------:R-:W5:Y:S04]  /*e0a0*/  LD.E.64 R30, desc[UR6][R164.64+0x148] ;  /* 0x00014806a41e7980 */ /* 0x000f68000c101b00 */
[----:B------:R-:W5:Y:S01]  /*e0b0*/  LD.E.64 R28, desc[UR6][R164.64+0x150] ;  /* 0x00015006a41c7980 */ /* 0x000f62000c101b00 */
[----:B--2---:R-:W-:-:S04]  /*e0c0*/  ISETP.NE.U32.AND P0, PT, R2, RZ, PT ;  /* 0x000000ff0200720c */ /* 0x004fc80003f05070 */
[----:B------:R-:W-:-:S13]  /*e0d0*/  ISETP.NE.AND.EX P0, PT, R3, RZ, PT, P0 ;  /* 0x000000ff0300720c */ /* 0x000fda0003f05300 */
[----:B------:R-:W-:-:S04]  /*e0e0*/  @P0 LEA R2, P1, R238, R2, 0x2 ;  /* 0x00000002ee020211 */ /* 0x000fc800078210ff */
[----:B------:R-:W-:-:S05]  /*e0f0*/  @P0 LEA.HI.X R3, R238, R3, RZ, 0x2, P1 ;  /* 0x00000003ee030211 */ /* 0x000fca00008f14ff */
[----:B------:R1:W2:Y:S04]  /*e100*/  @P0 LD.E R4, desc[UR6][R2.64] ;  /* 0x0000000602040980 */ /* 0x0002a8000c101900 */
[----:B------:R-:W3:Y:S01]  /*e110*/  LD.E.U8 R2, desc[UR6][R164.64+0x1b3] ;  /* 0x0001b306a4027980 */ /* 0x000ee2000c101100 */
[----:B------:R-:W-:Y:S01]  /*e120*/  LEA.HI R34, R0, R0, RZ, 0x1 ;  /* 0x0000000000227211 */ /* 0x000fe200078f08ff */
[----:B-1----:R-:W-:-:S03]  /*e130*/  IMAD.SHL.U32 R3, R52, 0x4, RZ ;  /* 0x0000000434037824 */ /* 0x002fc600078e00ff */
[----:B------:R-:W-:Y:S02]  /*e140*/  SHF.R.S32.HI R34, RZ, 0x1, R34 ;  /* 0x00000001ff227819 */ /* 0x000fe40000011422 */
[----:B------:R-:W-:Y:S01]  /*e150*/  LOP3.LUT R3, R3, 0x1c, RZ, 0xc0, !PT ;  /* 0x0000001c03037812 */ /* 0x000fe200078ec0ff */
[----:B--2---:R-:W-:-:S04]  /*e160*/  IMAD.IADD R4, R51, 0x1, R4 ;  /* 0x0000000133047824 */ /* 0x004fc800078e0204 */
[----:B------:R-:W-:-:S05]  /*e170*/  IMAD R4, R4, R34, RZ ;  /* 0x0000002204047224 */ /* 0x000fca00078e02ff */
[----:B------:R-:W-:-:S04]  /*e180*/  IADD3 R5, P1, PT, R3, R4, RZ ;  /* 0x0000000403057210 */ /* 0x000fc80007f3e0ff */
[----:B------:R-:W-:Y:S02]  /*e190*/  IADD3 R3, P0, PT, R3, R5, RZ ;  /* 0x0000000503037210 */ /* 0x000fe40007f1e0ff */
[----:B------:R-:W-:Y:S02]  /*e1a0*/  LEA.HI.X.SX32 R4, R4, RZ, 0x1, P1 ;  /* 0x000000ff04047211 */ /* 0x000fe400008f0eff */
[----:B---3--:R-:W-:-:S03]  /*e1b0*/  ISETP.NE.AND P2, PT, R2, RZ, PT ;  /* 0x000000ff0200720c */ /* 0x008fc60003f45270 */
[----:B------:R-:W-:-:S10]  /*e1c0*/  IMAD.X R2, RZ, RZ, R4, P0 ;  /* 0x000000ffff027224 */ /* 0x000fd400000e0604 */
[----:B------:R-:W-:Y:S05]  /*e1d0*/  @!P2 BRA `(.L_x_1286) ;  /* 0x0000000c00bca947 */ /* 0x000fea0003800000 */
[----:B------:R1:W5:Y:S01]  /*e1e0*/  LD.E R6, desc[UR6][R164.64+0xc0] ;  /* 0x0000c006a4067980 */ /* 0x000362000c101900 */
[----:B------:R-:W-:Y:S01]  /*e1f0*/  IMAD.IADD R54, R241, 0x1, -R54 ;  /* 0x00000001f1367824 */ /* 0x000fe200078e0a36 */
[C---:B------:R-:W-:Y:S01]  /*e200*/  SHF.L.U64.HI R4, R5.reuse, 0x1, R4 ;  /* 0x0000000105047819 */ /* 0x040fe20000010204 */
[----:B------:R-:W-:Y:S01]  /*e210*/  IMAD.SHL.U32 R16, R5, 0x2, RZ ;  /* 0x0000000205107824 */ /* 0x000fe200078e00ff */
[----:B------:R-:W-:Y:S02]  /*e220*/  BSSY.RECONVERGENT B1, `(.L_x_1287) ;  /* 0x000003d000017945 */ /* 0x000fe40003800200 */
[----:B------:R-:W-:Y:S02]  /*e230*/  ISETP.GE.AND P2, PT, R134, R54, PT ;  /* 0x000000368600720c */ /* 0x000fe40003f46270 */
[-C--:B-----5:R-:W-:Y:S02]  /*e240*/  IADD3 R14, P1, PT, R30, R16.reuse, RZ ;  /* 0x000000101e0e7210 */ /* 0x0a0fe40007f3e0ff */
[----:B------:R-:W-:-:S03]  /*e250*/  IADD3 R16, P0, PT, R28, R16, RZ ;  /* 0x000000101c107210 */ /* 0x000fc60007f1e0ff */
[--C-:B------:R-:W-:Y:S02]  /*e260*/  IMAD.X R15, R31, 0x1, R4.reuse, P1 ;  /* 0x000000011f0f7824 */ /* 0x100fe400008e0604 */
[----:B------:R-:W-:-:S04]  /*e270*/  IMAD.X R17, R29, 0x1, R4, P0 ;  /* 0x000000011d117824 */ /* 0x000fc800000e0604 */
[----:B------:R-:W-:Y:S05]  /*e280*/  @P2 BRA `(.L_x_1288) ;  /* 0x0000000000d82947 */ /* 0x000fea0003800000 */
        /* <DEDUP_REMOVED lines=10> */
[C---:B-----5:R-:W-:Y:S01]  /*e330*/  IMAD.U32 R23, R11.reuse, 0x10000, RZ ;  /* 0x000100000b177824 */ /* 0x060fe200078e00ff */
[----:B------:R-:W-:Y:S02]  /*e340*/  LOP3.LUT R22, R11, 0xffff0000, RZ, 0xc0, !PT ;  /* 0xffff00000b167812 */ /* 0x000fe400078ec0ff */
[----:B------:R-:W-:Y:S02]  /*e350*/  LOP3.LUT R7, R9, 0xffff0000, RZ, 0xc0, !PT ;  /* 0xffff000009077812 */ /* 0x000fe400078ec0ff */
[----:B------:R-:W-:-:S02]  /*e360*/  SHF.L.U32 R24, R10, 0x10, RZ ;  /* 0x000000100a187819 */ /* 0x000fc400000006ff */
[----:B------:R-:W-:Y:S02]  /*e370*/  LOP3.LUT R26, R10, 0xffff0000, RZ, 0xc0, !PT ;  /* 0xffff00000a1a7812 */ /* 0x000fe400078ec0ff */
[----:B------:R-:W-:Y:S02]  /*e380*/  SHF.L.U32 R18, R9, 0x10, RZ ;  /* 0x0000001009127819 */ /* 0x000fe400000006ff */
[C---:B------:R-:W-:Y:S02]  /*e390*/  LOP3.LUT R25, R8.reuse, 0xffff0000, RZ, 0xc0, !PT ;  /* 0xffff000008197812 */ /* 0x040fe400078ec0ff */
[----:B------:R-:W-:Y:S02]  /*e3a0*/  SHF.L.U32 R9, R8, 0x10, RZ ;  /* 0x0000001008097819 */ /* 0x000fe400000006ff */
[C---:B--2---:R-:W-:Y:S01]  /*e3b0*/  LOP3.LUT R11, R3.reuse, 0xffff0000, RZ, 0xc0, !PT ;  /* 0xffff0000030b7812 */ /* 0x044fe200078ec0ff */
[----:B------:R-:W-:Y:S01]  /*e3c0*/  IMAD.U32 R3, R3, 0x10000, RZ ;  /* 0x0001000003037824 */ /* 0x000fe200078e00ff */
[C---:B------:R-:W-:Y:S01]  /*e3d0*/  LOP3.LUT R19, R2.reuse, 0xffff0000, RZ, 0xc0, !PT ;  /* 0xffff000002137812 */ /* 0x040fe200078ec0ff */
[----:B------:R-:W-:Y:S01]  /*e3e0*/  IMAD.U32 R2, R2, 0x10000, RZ ;  /* 0x0001000002027824 */ /* 0x000fe200078e00ff */
[----:B---3--:R-:W-:Y:S01]  /*e3f0*/  LOP3.LUT R20, R5, 0xffff0000, RZ, 0xc0, !PT ;  /* 0xffff000005147812 */ /* 0x008fe200078ec0ff */
[----:B------:R-:W-:Y:S01]  /*e400*/  FMUL.FTZ R10, R22, R11 ;  /* 0x0000000b160a7220 */ /* 0x000fe20000410000 */
[C---:B------:R-:W-:Y:S01]  /*e410*/  LOP3.LUT R21, R4.reuse, 0xffff0000, RZ, 0xc0, !PT ;  /* 0xffff000004157812 */ /* 0x040fe200078ec0ff */
[----:B------:R-:W-:Y:S01]  /*e420*/  FMUL.FTZ R8, R7, R19 ;  /* 0x0000001307087220 */ /* 0x000fe20000410000 */
[----:B------:R-:W-:Y:S01]  /*e430*/  SHF.L.U32 R4, R4, 0x10, RZ ;  /* 0x0000001004047819 */ /* 0x000fe200000006ff */
[----:B------:R-:W-:Y:S01]  /*e440*/  FMUL.FTZ R22, R22, R20 ;  /* 0x0000001416167220 */ /* 0x000fe20000410000 */
[----:B------:R-:W-:Y:S01]  /*e450*/  SHF.L.U32 R5, R5, 0x10, RZ ;  /* 0x0000001005057819 */ /* 0x000fe200000006ff */
[-C--:B------:R-:W-:Y:S01]  /*e460*/  FMUL.FTZ R7, R7, R21.reuse ;  /* 0x0000001507077220 */ /* 0x080fe20000410000 */
[C---:B------:R-:W-:Y:S01]  /*e470*/  FFMA.FTZ R8, R18.reuse, R21, -R8 ;  /* 0x0000001512087223 */ /* 0x040fe20000010808 */
[----:B------:R-:W-:Y:S01]  /*e480*/  FFMA.FTZ R22, R23, R11, R22 ;  /* 0x0000000b17167223 */ /* 0x000fe20000010016 */
[C---:B------:R-:W-:Y:S01]  /*e490*/  FMUL.FTZ R11, R25.reuse, R2 ;  /* 0x00000002190b7220 */ /* 0x040fe20000410000 */
[-C--:B------:R-:W-:Y:S01]  /*e4a0*/  FMUL.FTZ R25, R25, R4.reuse ;  /* 0x0000000419197220 */ /* 0x080fe20000410000 */
[----:B------:R-:W-:Y:S01]  /*e4b0*/  FFMA.FTZ R7, R18, R19, R7 ;  /* 0x0000001312077223 */ /* 0x000fe20000010007 */
[C---:B------:R-:W-:Y:S01]  /*e4c0*/  FMUL.FTZ R18, R26.reuse, R3 ;  /* 0x000000031a127220 */ /* 0x040fe20000410000 */
[-C--:B------:R-:W-:Y:S01]  /*e4d0*/  FMUL.FTZ R26, R26, R5.reuse ;  /* 0x000000051a1a7220 */ /* 0x080fe20000410000 */
[C---:B------:R-:W-:Y:S01]  /*e4e0*/  FFMA.FTZ R11, R9.reuse, R4, -R11 ;  /* 0x00000004090b7223 */ /* 0x040fe2000001080b */
[----:B------:R-:W-:Y:S01]  /*e4f0*/  FFMA.FTZ R25, R9, R2, R25 ;  /* 0x0000000209197223 */ /* 0x000fe20000010019 */
[----:B------:R-:W-:Y:S01]  /*e500*/  FFMA.FTZ R10, R23, R20, -R10 ;  /* 0x00000014170a7223 */ /* 0x000fe2000001080a */
[C---:B------:R-:W-:Y:S01]  /*e510*/  FFMA.FTZ R18, R24.reuse, R5, -R18 ;  /* 0x0000000518127223 */ /* 0x040fe20000010812 */
[----:B------:R-:W-:Y:S01]  /*e520*/  FFMA.FTZ R26, R24, R3, R26 ;  /* 0x00000003181a7223 */ /* 0x000fe2000001001a */
[----:B------:R-:W-:-:S02]  /*e530*/  F2FP.BF16.F32.PACK_AB R8, R7, R8 ;  /* 0x000000080708723e */ /* 0x000fc400000010ff */
[----:B------:R-:W-:Y:S02]  /*e540*/  F2FP.BF16.F32.PACK_AB R11, R25, R11 ;  /* 0x0000000b190b723e */ /* 0x000fe400000010ff */
[----:B------:R-:W-:Y:S02]  /*e550*/  F2FP.BF16.F32.PACK_AB R10, R22, R10 ;  /* 0x0000000a160a723e */ /* 0x000fe400000010ff */
[----:B------:R-:W-:Y:S02]  /*e560*/  F2FP.BF16.F32.PACK_AB R18, R26, R18 ;  /* 0x000000121a12723e */ /* 0x000fe400000010ff */
[----:B------:R-:W-:Y:S01]  /*e570*/  MOV R9, R8 ;  /* 0x0000000800097202 */ /* 0x000fe20000000f00 */
[----:B------:R-:W-:Y:S01]  /*e580*/  IMAD.MOV.U32 R8, RZ, RZ, R11 ;  /* 0x000000ffff087224 */ /* 0x000fe200078e000b */
[----:B------:R-:W-:Y:S02]  /*e590*/  MOV R11, R10 ;  /* 0x0000000a000b7202 */ /* 0x000fe40000000f00 */
[----:B------:R-:W-:-:S02]  /*e5a0*/  MOV R10, R18 ;  /* 0x00000012000a7202 */ /* 0x000fc40000000f00 */
.L_x_1291:
[----:B------:R-:W-:Y:S05]  /*e5b0*/  BSYNC.RECONVERGENT B0 ;  /* 0x0000000000007941 */ /* 0x000fea0003800200 */
.L_x_1290:
[----:B-----5:R3:W-:Y:S01]  /*e5c0*/  STS.128 [R53], R8 ;  /* 0x0000000835007388 */ /* 0x0207e20000000c00 */
[----:B------:R-:W-:Y:S05]  /*e5d0*/  BRA `(.L_x_1288) ;  /* 0x0000000000047947 */ /* 0x000fea0003800000 */
.L_x_1289:
[----:B------:R2:W-:Y:S02]  /*e5e0*/  STS.128 [R53], RZ ;  /* 0x000000ff35007388 */ /* 0x0005e40000000c00 */
.L_x_1288:
[----:B------:R-:W-:Y:S05]  /*e5f0*/  BSYNC.RECONVERGENT B1 ;  /* 0x0000000000017941 */ /* 0x000fea0003800200 */
.L_x_1287:
[----:B------:R-:W-:Y:S01]  /*e600*/  VIADD R26, R134, 0x10 ;  /* 0x00000010861a7836 */ /* 0x000fe20000000000 */
[----:B------:R-:W-:Y:S01]  /*e610*/  LEA R20, P0, R32, R132, 0x1 ;  /* 0x0000008420147211 */ /* 0x000fe200078008ff */
[----:B------:R-:W-:Y:S03]  /*e620*/  BSSY.RECONVERGENT B1, `(.L_x_1292) ;  /* 0x0000037000017945 */ /* 0x000fe60003800200 */
[----:B------:R-:W-:Y:S02]  /*e630*/  ISETP.GE.AND P1, PT, R26, R54, PT ;  /* 0x000000361a00720c */ /* 0x000fe40003f26270 */
[----:B------:R-:W-:-:S11]  /*e640*/  LEA.HI.X R21, R32, R133, R36, 0x1, P0 ;  /* 0x0000008520157211 */ /* 0x000fd600000f0c24 */
[----:B------:R-:W-:Y:S05]  /*e650*/  @P1 BRA `(.L_x_1293) ;  /* 0x0000000000cc1947 */ /* 0x000fea0003800000 */
[----:B------:R-:W-:-:S13]  /*e660*/  ISETP.GE.AND P0, PT, R12, R6, PT ;  /* 0x000000060c00720c */ /* 0x000fda0003f06270 */
[----:B------:R4:W-:Y:S01]  /*e670*/  @P0 STS.128 [R53+0x800], RZ ;  /* 0x000800ff35000388 */ /* 0x0009e20000000c00 */
[----:B------:R-:W-:Y:S05]  /*e680*/  @P0 BRA `(.L_x_1293) ;  /* 0x0000000000c00947 */ /* 0x000fea0003800000 */
[----:B---3--:R3:W5:Y:S01]  /*e690*/  LD.E.128 R8, desc[UR6][R20.64] ;  /* 0x0000000614087980 */ /* 0x008762000c101d00 */
[----:B------:R-:W-:Y:S01]  /*e6a0*/  ISETP.GE.AND P0, PT, R12, R0, PT ;  /* 0x000000000c00720c */ /* 0x000fe20003f06270 */
[----:B------:R-:W-:-:S12]  /*e6b0*/  BSSY.RECONVERGENT B0, `(.L_x_1294) ;  /* 0x000002c000007945 */ /* 0x000fd80003800200 */
[----:B------:R-:W-:Y:S05]  /*e6c0*/  @P0 BRA `(.L_x_1295) ;  /* 0x0000000000a80947 */ /* 0x000fea0003800000 */
[----:B------:R-:W2:Y:S04]  /*e6d0*/  LD.E.64 R2, desc[UR6][R16.64] ;  /* 0x0000000610027980 */ /* 0x000ea8000c101b00 */
[----:B------:R-:W4:Y:S01]  /*e6e0*/  LD.E.64 R4, desc[UR6][R14.64] ;  /* 0x000000060e047980 */ /* 0x000f22000c101b00 */
        /* <DEDUP_REMOVED lines=12> */
[----:B----4-:R-:W-:Y:S01]  /*e7b0*/  LOP3.LUT R22, R5, 0xffff0000, RZ, 0xc0, !PT ;  /* 0xffff000005167812 */ /* 0x010fe200078ec0ff */
[----:B------:R-:W-:Y:S01]  /*e7c0*/  FMUL.FTZ R10, R24, R11 ;  /* 0x0000000b180a7220 */ /* 0x000fe20000410000 */
[C---:B------:R-:W-:Y:S01]  /*e7d0*/  LOP3.LUT R23, R4.reuse, 0xffff0000, RZ, 0xc0, !PT ;  /* 0xffff000004177812 */ /* 0x040fe200078ec0ff */
[----:B------:R-:W-:Y:S01]  /*e7e0*/  FMUL.FTZ R8, R7, R19 ;  /* 0x0000001307087220 */ /* 0x000fe20000410000 */
[----:B------:R-:W-:Y:S01]  /*e7f0*/  SHF.L.U32 R4, R4, 0x10, RZ ;  /* 0x0000001004047819 */ /* 0x000fe200000006ff */
[----:B------:R-:W-:Y:S01]  /*e800*/  FMUL.FTZ R24, R24, R22 ;  /* 0x0000001618187220 */ /* 0x000fe20000410000 */
[----:B------:R-:W-:Y:S01]  /*e810*/  SHF.L.U32 R5, R5, 0x10, RZ ;  /* 0x0000001005057819 */ /* 0x000fe200000006ff */
[-C--:B------:R-:W-:Y:S01]  /*e820*/  FMUL.FTZ R7, R7, R23.reuse ;  /* 0x0000001707077220 */ /* 0x080fe20000410000 */
[----:B------:R-:W-:Y:S01]  /*e830*/  FFMA.FTZ R8, R18, R23, -R8 ;  /* 0x0000001712087223 */ /* 0x000fe20000010808 */
        /* <DEDUP_REMOVED lines=19> */
.L_x_1295:
[----:B------:R-:W-:Y:S05]  /*e970*/  BSYNC.RECONVERGENT B0 ;  /* 0x0000000000007941 */ /* 0x000fea0003800200 */
.L_x_1294:
[----:B-----5:R1:W-:Y:S02]  /*e980*/  STS.128 [R53+0x800], R8 ;  /* 0x0008000835007388 */ /* 0x0203e40000000c00 */
.L_x_1293:
[----:B------:R-:W-:Y:S05]  /*e990*/  BSYNC.RECONVERGENT B1 ;  /* 0x0000000000017941 */ /* 0x000fea0003800200 */
.L_x_1292:
[----:B------:R-:W-:Y:S01]  /*e9a0*/  IADD3 R27, PT, PT, R134, 0x20, RZ ;  /* 0x00000020861b7810 */ /* 0x000fe20007ffe0ff */
[----:B------:R-:W-:Y:S03]  /*e9b0*/  BSSY.RECONVERGENT B1, `(.L_x_1296) ;  /* 0x0000038000017945 */ /* 0x000fe60003800200 */
[----:B------:R-:W-:-:S13]  /*e9c0*/  ISETP.GE.AND P0, PT, R27, R54, PT ;  /* 0x000000361b00720c */ /* 0x000fda0003f06270 */
[----:B------:R-:W-:Y:S05]  /*e9d0*/  @P0 BRA `(.L_x_1297) ;  /* 0x0000000000d40947 */ /* 0x000fea0003800000 */
[----:B------:R-:W-:-:S13]  /*e9e0*/  ISETP.GE.AND P0, PT, R12, R6, PT ;  /* 0x000000060c00720c */ /* 0x000fda0003f06270 */
[----:B------:R1:W-:Y:S01]  /*e9f0*/  @P0 STS.128 [R53+0x1000], RZ ;  /* 0x001000ff35000388 */ /* 0x0003e20000000c00 */
[----:B------:R-:W-:Y:S05]  /*ea00*/  @P0 BRA `(.L_x_1297) ;  /* 0x0000000000c80947 */ /* 0x000fea0003800000 */
[----:B-1-3--:R-:W-:-:S04]  /*ea10*/  LEA R8, P0, R140, R20, 0x5 ;  /* 0x000000148c087211 */ /* 0x00afc800078028ff */
[----:B------:R-:W-:-:S06]  /*ea20*/  LEA.HI.X R9, R140, R21, R141, 0x5, P0 ;  /* 0x000000158c097211 */ /* 0x000fcc00000f2c8d */
[----:B------:R-:W5:Y:S01]  /*ea30*/  LD.E.128 R8, desc[UR6][R8.64] ;  /* 0x0000000608087980 */ /* 0x000f62000c101d00 */
[----:B------:R-:W-:Y:S01]  /*ea40*/  ISETP.GE.AND P0, PT, R12, R0, PT ;  /* 0x000000000c00720c */ /* 0x000fe20003f06270 */
[----:B------:R-:W-:-:S12]  /*ea50*/  BSSY.RECONVERGENT B0, `(.L_x_1298) ;  /* 0x000002c000007945 */ /* 0x000fd80003800200 */
[----:B------:R-:W-:Y:S05]  /*ea60*/  @P0 BRA `(.L_x_1299) ;  /* 0x0000000000a80947 */ /* 0x000fea0003800000 */
[----:B------:R-:W3:Y:S04]  /*ea70*/  LD.E.64 R2, desc[UR6][R16.64] ;  /* 0x0000000610027980 */ /* 0x000ee8000c101b00 */
[----:B------:R-:W2:Y:S01]  /*ea80*/  LD.E.64 R4, desc[UR6][R14.64] ;  /* 0x000000060e047980 */ /* 0x000ea2000c101b00 */
        /* <DEDUP_REMOVED lines=8> */
[C---:B---3--:R-:W-:Y:S01]  /*eb10*/  LOP3.LUT R11, R3.reuse, 0xffff0000, RZ, 0xc0, !PT ;  /* 0xffff0000030b7812 */ /* 0x048fe200078ec0ff */
[----:B------:R-:W-:Y:S01]  /*eb20*/  IMAD.U32 R3, R3, 0x10000, RZ ;  /* 0x0001000003037824 */ /* 0x000fe200078e00ff */
[C---:B------:R-:W-:Y:S01]  /*eb30*/  LOP3.LUT R19, R2.reuse, 0xffff0000, RZ, 0xc0, !PT ;  /* 0xffff000002137812 */ /* 0x040fe200078ec0ff */
[----:B------:R-:W-:Y:S01]  /*eb40*/  IMAD.U32 R2, R2, 0x10000, RZ ;  /* 0x0001000002027824 */ /* 0x000fe200078e00ff */
[----:B--2---:R-:W-:Y:S01]  /*eb50*/  LOP3.LUT R22, R5, 0xffff0000, RZ, 0xc0, !PT ;  /* 0xffff000005167812 */ /* 0x004fe200078ec0ff */
        /* <DEDUP_REMOVED lines=27> */
.L_x_1299:
[----:B------:R-:W-:Y:S05]  /*ed10*/  BSYNC.RECONVERGENT B0 ;  /* 0x0000000000007941 */ /* 0x000fea0003800200 */
.L_x_1298:
[----:B-----5:R1:W-:Y:S02]  /*ed20*/  STS.128 [R53+0x1000], R8 ;  /* 0x0010000835007388 */ /* 0x0203e40000000c00 */
.L_x_1297:
[----:B------:R-:W-:Y:S05]  /*ed30*/  BSYNC.RECONVERGENT B1 ;  /* 0x0000000000017941 */ /* 0x000fea0003800200 */
.L_x_1296:
[----:B------:R-:W-:-:S04]  /*ed40*/  IADD3 R37, PT, PT, R134, 0x30, RZ ;  /* 0x0000003086257810 */ /* 0x000fc80007ffe0ff */
        /* <DEDUP_REMOVED lines=11> */
[----:B------:R1:W3:Y:S04]  /*ee00*/  LD.E.64 R2, desc[UR6][R16.64] ;  /* 0x0000000610027980 */ /* 0x0002e8000c101b00 */
[----:B------:R-:W2:Y:S01]  /*ee10*/  LD.E.64 R4, desc[UR6][R14.64] ;  /* 0x000000060e047980 */ /* 0x000ea2000c101b00 */
[C---:B-----5:R-:W-:Y:S02]  /*ee20*/  SHF.L.U32 R6, R9.reuse, 0x10, RZ ;  /* 0x0000001009067819 */ /* 0x060fe400000006ff */
[----:B------:R-:W-:Y:S02]  /*ee30*/  LOP3.LUT R0, R9, 0xffff0000, RZ, 0xc0, !PT ;  /* 0xffff000009007812 */ /* 0x000fe400078ec0ff */
[C---:B------:R-:W-:Y:S02]  /*ee40*/  SHF.L.U32 R7, R8.reuse, 0x10, RZ ;  /* 0x0000001008077819 */ /* 0x040fe400000006ff */
[----:B------:R-:W-:-:S02]  /*ee50*/  LOP3.LUT R19, R8, 0xffff0000, RZ, 0xc0, !PT ;  /* 0xffff000008137812 */ /* 0x000fc400078ec0ff */
[C---:B------:R-:W-:Y:S02]  /*ee60*/  SHF.L.U32 R18, R10.reuse, 0x10, RZ ;  /* 0x000000100a127819 */ /* 0x040fe400000006ff */
[----:B------:R-:W-:Y:S01]  /*ee70*/  LOP3.LUT R20, R10, 0xffff0000, RZ, 0xc0, !PT ;  /* 0xffff00000a147812 */ /* 0x000fe200078ec0ff */
[C---:B-1----:R-:W-:Y:S01]  /*ee80*/  IMAD.U32 R17, R11.reuse, 0x10000, RZ ;  /* 0x000100000b117824 */ /* 0x042fe200078e00ff */
[----:B------:R-:W-:Y:S02]  /*ee90*/  LOP3.LUT R16, R11, 0xffff0000, RZ, 0xc0, !PT ;  /* 0xffff00000b107812 */ /* 0x000fe400078ec0ff */
        /* <DEDUP_REMOVED lines=9> */
[-C--:B------:R-:W-:Y:S01]  /*ef30*/  FMUL.FTZ R0, R0, R15.reuse ;  /* 0x0000000f00007220 */ /* 0x080fe20000410000 */
[----:B------:R-:W-:Y:S01]  /*ef40*/  SHF.L.U32 R5, R5, 0x10, RZ ;  /* 0x0000001005057819 */ /* 0x000fe200000006ff */
[----:B------:R-:W-:Y:S01]  /*ef50*/  FMUL.FTZ R16, R16, R14 ;  /* 0x0000000e10107220 */ /* 0x000fe20000410000 */
[C---:B------:R-:W-:Y:S01]  /*ef60*/  FFMA.FTZ R8, R6.reuse, R15, -R8 ;  /* 0x0000000f06087223 */ /* 0x040fe20000010808 */
[----:B------:R-:W-:Y:S01]  /*ef70*/  FFMA.FTZ R0, R6, R11, R0 ;  /* 0x0000000b06007223 */ /* 0x000fe20000010000 */
[----:B------:R-:W-:Y:S01]  /*ef80*/  FMUL.FTZ R6, R19, R2 ;  /* 0x0000000213067220 */ /* 0x000fe20000410000 */
[----:B------:R-:W-:Y:S01]  /*ef90*/  FFMA.FTZ R16, R17, R9, R16 ;  /* 0x0000000911107223 */ /* 0x000fe20000010010 */
[----:B------:R-:W-:Y:S01]  /*efa0*/  FMUL.FTZ R19, R19, R4 ;  /* 0x0000000413137220 */ /* 0x000fe20000410000 */
[C---:B------:R-:W-:Y:S01]  /*efb0*/  FMUL.FTZ R9, R20.reuse, R3 ;  /* 0x0000000314097220 */ /* 0x040fe20000410000 */
[-C--:B------:R-:W-:Y:S01]  /*efc0*/  FMUL.FTZ R20, R20, R5.reuse ;  /* 0x0000000514147220 */ /* 0x080fe20000410000 */
[----:B------:R-:W-:Y:S01]  /*efd0*/  FFMA.FTZ R10, R17, R14, -R10 ;  /* 0x0000000e110a7223 */ /* 0x000fe2000001080a */
[C---:B------:R-:W-:Y:S01]  /*efe0*/  FFMA.FTZ R6, R7.reuse, R4, -R6 ;  /* 0x0000000407067223 */ /* 0x040fe20000010806 */
[----:B------:R-:W-:Y:S01]  /*eff0*/  FFMA.FTZ R19, R7, R2, R19 ;  /* 0x0000000207137223 */ /* 0x000fe20000010013 */
        /* <DEDUP_REMOVED lines=10> */
.L_x_1301:
[----:B------:R-:W-:Y:S05]  /*f0a0*/  BSYNC.RECONVERGENT B0 ;  /* 0x0000000000007941 */ /* 0x000fea0003800200 */
.L_x_1300:
[----:B-----5:R1:W-:Y:S01]  /*f0b0*/  STS.128 [R53+0x1800], R8 ;  /* 0x0018000835007388 */ /* 0x0203e20000000c00 */
[----:B------:R-:W-:Y:S05]  /*f0c0*/  BRA `(.L_x_1285) ;  /* 0x0000001800107947 */ /* 0x000fea0003800000 */
.L_x_1286:
[----:B------:R1:W5:Y:S01]  /*f0d0*/  LD.E R14, desc[UR6][R164.64+0xc0] ;  /* 0x0000c006a40e7980 */ /* 0x000362000c101900 */
[----:B------:R-:W-:Y:S01]  /*f0e0*/  IMAD.IADD R15, R241, 0x1, -R54 ;  /* 0x00000001f10f7824 */ /* 0x000fe200078e0a36 */
[----:B------:R-:W-:Y:S01]  /*f0f0*/  ISETP.GE.AND P1, PT, R12, R34, PT ;  /* 0x000000220c00720c */ /* 0x000fe20003f26270 */
[----:B------:R-:W-:Y:S01]  /*f100*/  IMAD.MOV R24, RZ, RZ, -R34 ;  /* 0x000000ffff187224 */ /* 0x000fe200078e0a22 */
[----:B------:R-:W-:Y:S02]  /*f110*/  BSSY.RECONVERGENT B1, `(.L_x_1302) ;  /* 0x0000061000017945 */ /* 0x000fe40003800200 */
[----:B------:R-:W-:Y:S02]  /*f120*/  ISETP.GE.AND P0, PT, R134, R15, PT ;  /* 0x0000000f8600720c */ /* 0x000fe40003f06270 */
[----:B------:R-:W-:Y:S02]  /*f130*/  SEL R34, R34, R24, !P1 ;  /* 0x0000001822227207 */ /* 0x000fe40004800000 */
[----:B------:R-:W-:-:S02]  /*f140*/  SHF.R.S32.HI R25, RZ, 0x1f, R24 ;  /* 0x0000001fff197819 */ /* 0x000fc40000011418 */
[----:B------:R-:W-:-:S07]  /*f150*/  SHF.R.S32.HI R35, RZ, 0x1f, R34 ;  /* 0x0000001fff237819 */ /* 0x000fce0000011422 */
[----:B------:R-:W-:Y:S05]  /*f160*/  @P0 BRA `(.L_x_1303) ;  /* 0x00000004006c0947 */ /* 0x000fea0003800000 */
        /* <DEDUP_REMOVED lines=14> */
[----:B------:R-:W-:-:S04]  /*f250*/  IADD3 R4, P0, PT, R28, R9, RZ ;  /* 0x000000091c047210 */ /* 0x000fc80007f1e0ff */
[----:B------:R-:W-:Y:S02]  /*f260*/  IADD3.X R5, PT, PT, R29, R8, RZ, P0, !PT ;  /* 0x000000081d057210 */ /* 0x000fe400007fe4ff */
[----:B------:R-:W-:-:S04]  /*f270*/  LEA R16, P0, R34, R132, 0x1 ;  /* 0x0000008422107211 */ /* 0x000fc800078008ff */
[----:B------:R-:W-:Y:S01]  /*f280*/  LEA.HI.X R17, R34, R133, R35, 0x1, P0 ;  /* 0x0000008522117211 */ /* 0x000fe200000f0c23 */
[----:B------:R-:W2:Y:S01]  /*f290*/  LD.E.128 R4, desc[UR6][R4.64] ;  /* 0x0000000604047980 */ /* 0x000ea2000c101d00 */
[----:B------:R-:W-:-:S04]  /*f2a0*/  IADD3 R10, P0, PT, R30, R9, RZ ;  /* 0x000000091e0a7210 */ /* 0x000fc80007f1e0ff */
[----:B------:R-:W3:Y:S01]  /*f2b0*/  LD.E.128 R16, desc[UR6][R16.64] ;  /* 0x0000000610107980 */ /* 0x000ee2000c101d00 */
[----:B------:R-:W-:-:S06]  /*f2c0*/  IMAD.X R11, R31, 0x1, R8, P0 ;  /* 0x000000011f0b7824 */ /* 0x000fcc00000e0608 */
[----:B------:R-:W4:Y:S01]  /*f2d0*/  LD.E.128 R8, desc[UR6][R10.64] ;  /* 0x000000060a087980 */ /* 0x000f22000c101d00 */
[C---:B-----5:R-:W-:Y:S01]  /*f2e0*/  IMAD.U32 R27, R20.reuse, 0x10000, RZ ;  /* 0x00010000141b7824 */ /* 0x060fe200078e00ff */
[----:B------:R-:W-:Y:S01]  /*f2f0*/  LOP3.LUT R26, R20, 0xffff0000, RZ, 0xc0, !PT ;  /* 0xffff0000141a7812 */ /* 0x000fe200078ec0ff */
[----:B------:R-:W-:Y:S01]  /*f300*/  IMAD.U32 R37, R22, 0x10000, RZ ;  /* 0x0001000016257824 */ /* 0x000fe200078e00ff */
[C---:B------:R-:W-:Y:S02]  /*f310*/  LOP3.LUT R20, R21.reuse, 0xffff0000, RZ, 0xc0, !PT ;  /* 0xffff000015147812 */ /* 0x040fe400078ec0ff */
[----:B------:R-:W-:Y:S02]  /*f320*/  SHF.L.U32 R38, R21, 0x10, RZ ;  /* 0x0000001015267819 */ /* 0x000fe400000006ff */
[C---:B------:R-:W-:Y:S02]  /*f330*/  LOP3.LUT R21, R23.reuse, 0xffff0000, RZ, 0xc0, !PT ;  /* 0xffff000017157812 */ /* 0x040fe400078ec0ff */
[----:B------:R-:W-:-:S02]  /*f340*/  SHF.L.U32 R40, R23, 0x10, RZ ;  /* 0x0000001017287819 */ /* 0x000fc400000006ff */
[----:B------:R-:W-:Y:S01]  /*f350*/  LOP3.LUT R22, R22, 0xffff0000, RZ, 0xc0, !PT ;  /* 0xffff000016167812 */ /* 0x000fe200078ec0ff */
[C---:B--2---:R-:W-:Y:S01]  /*f360*/  IMAD.U32 R39, R4.reuse, 0x10000, RZ ;  /* 0x0001000004277824 */ /* 0x044fe200078e00ff */
[----:B------:R-:W-:Y:S01]  /*f370*/  LOP3.LUT R23, R4, 0xffff0000, RZ, 0xc0, !PT ;  /* 0xffff000004177812 */ /* 0x000fe200078ec0ff */
[----:B------:R-:W-:Y:S01]  /*f380*/  IMAD.U32 R41, R6, 0x10000, RZ ;  /* 0x0001000006297824 */ /* 0x000fe200078e00ff */
[----:B------:R-:W-:Y:S01]  /*f390*/  SHF.L.U32 R4, R5, 0x10, RZ ;  /* 0x0000001005047819 */ /* 0x000fe200000006ff */
[----:B------:R-:W-:Y:S01]  /*f3a0*/  @!P1 FADD.FTZ R39, -R39, -RZ ;  /* 0x800000ff27279221 */ /* 0x000fe20000010100 */
[----:B------:R-:W-:Y:S01]  /*f3b0*/  LOP3.LUT R42, R5, 0xffff0000, RZ, 0xc0, !PT ;  /* 0xffff0000052a7812 */ /* 0x000fe200078ec0ff */
[----:B---3--:R-:W-:Y:S01]  /*f3c0*/  IMAD.U32 R51, R16, 0x10000, RZ ;  /* 0x0001000010337824 */ /* 0x008fe200078e00ff */
[----:B------:R-:W-:Y:S01]  /*f3d0*/  LOP3.LUT R6, R6, 0xffff0000, RZ, 0xc0, !PT ;  /* 0xffff000006067812 */ /* 0x000fe200078ec0ff */
[----:B------:R-:W-:Y:S01]  /*f3e0*/  IMAD.U32 R52, R18, 0x10000, RZ ;  /* 0x0001000012347824 */ /* 0x000fe200078e00ff */
[----:B------:R-:W-:Y:S01]  /*f3f0*/  SHF.L.U32 R5, R7, 0x10, RZ ;  /* 0x0000001007057819 */ /* 0x000fe200000006ff */
[----:B------:R-:W-:Y:S01]  /*f400*/  @!P1 FADD.FTZ R23, -R23, -RZ ;  /* 0x800000ff17179221 */ /* 0x000fe20000010100 */
[----:B------:R-:W-:Y:S01]  /*f410*/  LOP3.LUT R7, R7, 0xffff0000, RZ, 0xc0, !PT ;  /* 0xffff000007077812 */ /* 0x000fe200078ec0ff */
[----:B------:R-:W-:Y:S01]  /*f420*/  @!P1 FADD.FTZ R4, -R4, -RZ ;  /* 0x800000ff04049221 */ /* 0x000fe20000010100 */
[----:B------:R-:W-:Y:S01]  /*f430*/  LOP3.LUT R43, R16, 0xffff0000, RZ, 0xc0, !PT ;  /* 0xffff0000102b7812 */ /* 0x000fe200078ec0ff */
[----:B------:R-:W-:Y:S01]  /*f440*/  @!P1 FADD.FTZ R6, -R6, -RZ ;  /* 0x800000ff06069221 */ /* 0x000fe20000010100 */
        /* <DEDUP_REMOVED lines=9> */
[----:B------:R-:W-:Y:S01]  /*f4e0*/  FMUL.FTZ R43, R43, R23 ;  /* 0x000000172b2b7220 */ /* 0x000fe20000410000 */
[----:B------:R-:W-:Y:S01]  /*f4f0*/  FMUL.FTZ R16, R16, R4 ;  /* 0x0000000410107220 */ /* 0x000fe20000410000 */
[----:B------:R-:W-:Y:S01]  /*f500*/  FMUL.FTZ R18, R18, R6 ;  /* 0x0000000612127220 */ /* 0x000fe20000410000 */
[----:B------:R-:W-:Y:S01]  /*f510*/  FMUL.FTZ R17, R17, R5 ;  /* 0x0000000511117220 */ /* 0x000fe20000410000 */
[C---:B----4-:R-:W-:Y:S01]  /*f520*/  IMAD.U32 R6, R8.reuse, 0x10000, RZ ;  /* 0x0001000008067824 */ /* 0x050fe200078e00ff */
[----:B------:R-:W-:Y:S01]  /*f530*/  LOP3.LUT R5, R8, 0xffff0000, RZ, 0xc0, !PT ;  /* 0xffff000008057812 */ /* 0x000fe200078ec0ff */
[----:B------:R-:W-:Y:S01]  /*f540*/  FMUL.FTZ R54, R54, R42 ;  /* 0x0000002a36367220 */ /* 0x000fe20000410000 */
[----:B------:R-:W-:Y:S01]  /*f550*/  SHF.L.U32 R4, R9, 0x10, RZ ;  /* 0x0000001009047819 */ /* 0x000fe200000006ff */
[----:B------:R-:W-:Y:S01]  /*f560*/  FMUL.FTZ R19, R19, R7 ;  /* 0x0000000713137220 */ /* 0x000fe20000410000 */
[----:B------:R-:W-:Y:S01]  /*f570*/  LOP3.LUT R23, R9, 0xffff0000, RZ, 0xc0, !PT ;  /* 0xffff000009177812 */ /* 0x000fe200078ec0ff */
[C---:B------:R-:W-:Y:S01]  /*f580*/  IMAD.U32 R9, R10.reuse, 0x10000, RZ ;  /* 0x000100000a097824 */ /* 0x040fe200078e00ff */
[----:B------:R-:W-:Y:S01]  /*f590*/  LOP3.LUT R8, R10, 0xffff0000, RZ, 0xc0, !PT ;  /* 0xffff00000a087812 */ /* 0x000fe200078ec0ff */
[----:B------:R-:W-:Y:S01]  /*f5a0*/  FMUL.FTZ R52, R52, R41 ;  /* 0x0000002934347220 */ /* 0x000fe20000410000 */
[----:B------:R-:W-:Y:S01]  /*f5b0*/  SHF.L.U32 R7, R11, 0x10, RZ ;  /* 0x000000100b077819 */ /* 0x000fe200000006ff */
[----:B------:R-:W-:Y:S01]  /*f5c0*/  FMUL.FTZ R51, R51, R39 ;  /* 0x0000002733337220 */ /* 0x000fe20000410000 */
[----:B------:R-:W-:Y:S01]  /*f5d0*/  LOP3.LUT R10, R11, 0xffff0000, RZ, 0xc0, !PT ;  /* 0xffff00000b0a7812 */ /* 0x000fe200078ec0ff */
        /* <DEDUP_REMOVED lines=10> */
[----:B------:R-:W-:Y:S01]  /*f680*/  F2FP.BF16.F32.PACK_AB R5, R5, R6 ;  /* 0x000000060505723e */ /* 0x000fe200000010ff */
[----:B------:R-:W-:Y:S01]  /*f690*/  IMAD.MOV.U32 R21, RZ, RZ, R20 ;  /* 0x000000ffff157224 */ /* 0x000fe200078e0014 */
[----:B------:R-:W-:Y:S01]  /*f6a0*/  F2FP.BF16.F32.PACK_AB R7, R10, R7 ;  /* 0x000000070a07723e */ /* 0x000fe200000010ff */
[----:B------:R-:W-:Y:S01]  /*f6b0*/  IMAD.MOV.U32 R22, RZ, RZ, R8 ;  /* 0x000000ffff167224 */ /* 0x000fe200078e0008 */
[----:B------:R-:W-:Y:S02]  /*f6c0*/  MOV R20, R5 ;  /* 0x0000000500147202 */ /* 0x000fe40000000f00 */
[----:B------:R-:W-:Y:S02]  /*f6d0*/  MOV R23, R7 ;  /* 0x0000000700177202 */ /* 0x000fe40000000f00 */
.L_x_1306:
[----:B------:R-:W-:Y:S05]  /*f6e0*/  BSYNC.RECONVERGENT B0 ;  /* 0x0000000000007941 */ /* 0x000fea0003800200 */
.L_x_1305:
[----:B-----5:R2:W-:Y:S01]  /*f6f0*/  STS.128 [R53], R20 ;  /* 0x0000001435007388 */ /* 0x0205e20000000c00 */
[----:B------:R-:W-:Y:S05]  /*f700*/  BRA `(.L_x_1303) ;  /* 0x0000000000047947 */ /* 0x000fea0003800000 */
.L_x_1304:
[----:B------:R3:W-:Y:S02]  /*f710*/  STS.128 [R53], RZ ;  /* 0x000000ff35007388 */ /* 0x0007e40000000c00 */
.L_x_1303:
[----:B------:R-:W-:Y:S05]  /*f720*/  BSYNC.RECONVERGENT B1 ;  /* 0x0000000000017941 */ /* 0x000fea0003800200 */
.L_x_1302:
[----:B------:R-:W-:Y:S01]  /*f730*/  VIADD R26, R134, 0x10 ;  /* 0x00000010861a7836 */ /* 0x000fe20000000000 */
[----:B------:R-:W-:Y:S01]  /*f740*/  LEA R56, P0, R32, R132, 0x1 ;  /* 0x0000008420387211 */ /* 0x000fe200078008ff */
[----:B------:R-:W-:Y:S03]  /*f750*/  BSSY.RECONVERGENT B1, `(.L_x_1307) ;  /* 0x000005c000017945 */ /* 0x000fe60003800200 */
[----:B------:R-:W-:Y:S02]  /*f760*/  ISETP.GE.AND P2, PT, R26, R15, PT ;  /* 0x0000000f1a00720c */ /* 0x000fe40003f46270 */
[----:B------:R-:W-:-:S11]  /*f770*/  LEA.HI.X R57, R32, R133, R36, 0x1, P0 ;  /* 0x0000008520397211 */ /* 0x000fd600000f0c24 */
[----:B------:R-:W-:Y:S05]  /*f780*/  @P2 BRA `(.L_x_1308) ;  /* 0x0000000400602947 */ /* 0x000fea0003800000 */
[----:B-----5:R-:W-:-:S13]  /*f790*/  ISETP.GE.AND P0, PT, R12, R14, PT ;  /* 0x0000000e0c00720c */ /* 0x020fda0003f06270 */
[----:B------:R4:W-:Y:S01]  /*f7a0*/  @P0 STS.128 [R53+0x800], RZ ;  /* 0x000800ff35000388 */ /* 0x0009e20000000c00 */
[----:B------:R-:W-:Y:S05]  /*f7b0*/  @P0 BRA `(.L_x_1308) ;  /* 0x0000000400540947 */ /* 0x000fea0003800000 */
[----:B--2---:R2:W5:Y:S01]  /*f7c0*/  LD.E.128 R20, desc[UR6][R56.64] ;  /* 0x0000000638147980 */ /* 0x004562000c101d00 */
        /* <DEDUP_REMOVED lines=13> */
[----:B------:R-:W3:Y:S01]  /*f8a0*/  LD.E.128 R4, desc[UR6][R4.64] ;  /* 0x0000000604047980 */ /* 0x000ee2000c101d00 */
[----:B------:R-:W-:-:S04]  /*f8b0*/  IADD3 R8, P0, PT, R30, R8, RZ ;  /* 0x000000081e087210 */ /* 0x000fc80007f1e0ff */
[----:B------:R-:W4:Y:S01]  /*f8c0*/  LD.E.128 R16, desc[UR6][R16.64] ;  /* 0x0000000610107980 */ /* 0x000f22000c101d00 */
[----:B------:R-:W-:-:S06]  /*f8d0*/  IMAD.X R9, R31, 0x1, R9, P0 ;  /* 0x000000011f097824 */ /* 0x000fcc00000e0609 */
[----:B------:R-:W2:Y:S01]  /*f8e0*/  LD.E.128 R8, desc[UR6][R8.64] ;  /* 0x0000000608087980 */ /* 0x000ea2000c101d00 */
        /* <DEDUP_REMOVED lines=8> */
[C---:B---3--:R-:W-:Y:S01]  /*f970*/  IMAD.U32 R38, R4.reuse, 0x10000, RZ ;  /* 0x0001000004267824 */ /* 0x048fe200078e00ff */
[----:B------:R-:W-:Y:S01]  /*f980*/  LOP3.LUT R23, R4, 0xffff0000, RZ, 0xc0, !PT ;  /* 0xffff000004177812 */ /* 0x000fe200078ec0ff */
[----:B------:R-:W-:Y:S01]  /*f990*/  IMAD.U32 R40, R6, 0x10000, RZ ;  /* 0x0001000006287824 */ /* 0x000fe200078e00ff */
[C---:B------:R-:W-:Y:S01]  /*f9a0*/  SHF.L.U32 R4, R5.reuse, 0x10, RZ ;  /* 0x0000001005047819 */ /* 0x040fe200000006ff */
[----:B------:R-:W-:Y:S01]  /*f9b0*/  @!P1 FADD.FTZ R38, -R38, -RZ ;  /* 0x800000ff26269221 */ /* 0x000fe20000010100 */
[----:B------:R-:W-:Y:S01]  /*f9c0*/  LOP3.LUT R41, R5, 0xffff0000, RZ, 0xc0, !PT ;  /* 0xffff000005297812 */ /* 0x000fe200078ec0ff */
[----:B----4-:R-:W-:Y:S01]  /*f9d0*/  IMAD.U32 R43, R16, 0x10000, RZ ;  /* 0x00010000102b7824 */ /* 0x010fe200078e00ff */
        /* <DEDUP_REMOVED lines=14> */
[C---:B------:R-:W-:Y:S01]  /*fac0*/  SHF.L.U32 R17, R19.reuse, 0x10, RZ ;  /* 0x0000001013117819 */ /* 0x040fe200000006ff */
[----:B------:R-:W-:Y:S01]  /*fad0*/  @!P1 FADD.FTZ R40, -R40, -RZ ;  /* 0x800000ff28289221 */ /* 0x000fe20000010100 */
[----:B------:R-:W-:Y:S01]  /*fae0*/  LOP3.LUT R19, R19, 0xffff0000, RZ, 0xc0, !PT ;  /* 0xffff000013137812 */ /* 0x000fe200078ec0ff */
[----:B------:R-:W-:Y:S01]  /*faf0*/  FMUL.FTZ R42, R42, R23 ;  /* 0x000000172a2a7220 */ /* 0x000fe20000410000 */
[----:B------:R-:W-:Y:S01]  /*fb00*/  FMUL.FTZ R16, R16, R4 ;  /* 0x0000000410107220 */ /* 0x000fe20000410000 */
[----:B------:R-:W-:Y:S01]  /*fb10*/  FMUL.FTZ R18, R18, R6 ;  /* 0x0000000612127220 */ /* 0x000fe20000410000 */
[----:B------:R-:W-:Y:S01]  /*fb20*/  FMUL.FTZ R17, R17, R5 ;  /* 0x0000000511117220 */ /* 0x000fe20000410000 */
[C---:B--2---:R-:W-:Y:S01]  /*fb30*/  IMAD.U32 R6, R8.reuse, 0x10000, RZ ;  /* 0x0001000008067824 */ /* 0x044fe200078e00ff */
        /* <DEDUP_REMOVED lines=27> */
.L_x_1310:
[----:B------:R-:W-:Y:S05]  /*fcf0*/  BSYNC.RECONVERGENT B0 ;  /* 0x0000000000007941 */ /* 0x000fea0003800200 */
.L_x_1309:
[----:B-----5:R1:W-:Y:S02]  /*fd00*/  STS.128 [R53+0x800], R20 ;  /* 0x0008001435007388 */ /* 0x0203e40000000c00 */
.L_x_1308:
[----:B------:R-:W-:Y:S05]  /*fd10*/  BSYNC.RECONVERGENT B1 ;  /* 0x0000000000017941 */ /* 0x000fea0003800200 */
.L_x_1307:
        /* <DEDUP_REMOVED lines=9> */
[----:B-12---:R1:W5:Y:S01]  /*fdb0*/  LD.E.128 R20, desc[UR6][R10.64] ;  /* 0x000000060a147980 */ /* 0x006362000c101d00 */
        /* <DEDUP_REMOVED lines=17> */
[----:B-1----:R-:W4:Y:S01]  /*fed0*/  LD.E.128 R8, desc[UR6][R8.64] ;  /* 0x0000000608087980 */ /* 0x002f22000c101d00 */
        /* <DEDUP_REMOVED lines=64> */
.L_x_1314:
[----:B------:R-:W-:Y:S05]  /*102e0*/  BSYNC.RECONVERGENT B0 ;  /* 0x0000000000007941 */ /* 0x000fea0003800200 */
.L_x_1313:
[----:B-----5:R2:W-:Y:S02]  /*102f0*/  STS.128 [R53+0x1000], R20 ;  /* 0x0010001435007388 */ /* 0x0205e40000000c00 */
.L_x_1312:
[----:B------:R-:W-:Y:S05]  /*10300*/  BSYNC.RECONVERGENT B1 ;  /* 0x0000000000017941 */ /* 0x000fea0003800200 */
.L_x_1311:
[----:B------:R-:W-:-:S04]  /*10310*/  IADD3 R37, PT, PT, R134, 0x30, RZ ;  /* 0x0000003086257810 */ /* 0x000fc80007ffe0ff */
[----:B------:R-:W-:-:S13]  /*10320*/  ISETP.GE.AND P0, PT, R37, R15, PT ;  /* 0x0000000f2500720c */ /* 0x000fda0003f06270 */
[----:B------:R-:W-:Y:S05]  /*10330*/  @P0 BRA `(.L_x_1285) ;  /* 0x0000000400740947 */ /* 0x000fea0003800000 */
[----:B-----5:R-:W-:-:S13]  /*10340*/  ISETP.GE.AND P0, PT, R12, R14, PT ;  /* 0x0000000e0c00720c */ /* 0x020fda0003f06270 */
[----:B------:R1:W-:Y:S01]  /*10350*/  @P0 STS.128 [R53+0x1800], RZ ;  /* 0x001800ff35000388 */ /* 0x0003e20000000c00 */
[----:B------:R-:W-:Y:S05]  /*10360*/  @P0 BRA `(.L_x_1285) ;  /* 0x0000000400680947 */ /* 0x000fea0003800000 */
[----:B------:R-:W-:-:S04]  /*10370*/  LEA R4, P0, R140, R56, 0x6 ;  /* 0x000000388c047211 */ /* 0x000fc800078030ff */
        /* <DEDUP_REMOVED lines=11> */
[----:B------:R-:W-:Y:S01]  /*10430*/  IADD3.X R2, PT, PT, R25, R2, RZ, P0, !PT ;  /* 0x0000000219027210 */ /* 0x000fe200007fe4ff */
[----:B------:R-:W-:Y:S01]  /*10440*/  IMAD.SHL.U32 R0, R24, 0x2, RZ ;  /* 0x0000000218007824 */ /* 0x000fe200078e00ff */
[----:B------:R-:W-:Y:S02]  /*10450*/  LEA R8, P2, R34, R132, 0x1 ;  /* 0x0000008422087211 */ /* 0x000fe400078408ff */
[----:B------:R-:W-:Y:S02]  /*10460*/  SHF.L.U64.HI R2, R24, 0x1, R2 ;  /* 0x0000000118027819 */ /* 0x000fe40000010202 */
[----:B------:R-:W-:Y:S02]  /*10470*/  IADD3 R16, P0, PT, R28, R0, RZ ;  /* 0x000000001c107210 */ /* 0x000fe40007f1e0ff */
[----:B------:R-:W-:Y:S02]  /*10480*/  LEA.HI.X R9, R34, R133, R3, 0x1, P2 ;  /* 0x0000008522097211 */ /* 0x000fe400010f0c03 */
[----:B------:R-:W-:-:S04]  /*10490*/  IADD3.X R17, PT, PT, R29, R2, RZ, P0, !PT ;  /* 0x000000021d117210 */ /* 0x000fc800007fe4ff */
[----:B-1----:R-:W3:Y:S01]  /*104a0*/  LD.E.128 R8, desc[UR6][R8.64] ;  /* 0x0000000608087980 */ /* 0x002ee2000c101d00 */
[----:B--2---:R-:W-:-:S03]  /*104b0*/  IADD3 R20, P0, PT, R30, R0, RZ ;  /* 0x000000001e147210 */ /* 0x004fc60007f1e0ff */
[----:B------:R-:W2:Y:S02]  /*104c0*/  LD.E.128 R16, desc[UR6][R16.64] ;  /* 0x0000000610107980 */ /* 0x000ea4000c101d00 */
[----:B------:R-:W-:-:S06]  /*104d0*/  IMAD.X R21, R31, 0x1, R2, P0 ;  /* 0x000000011f157824 */ /* 0x000fcc00000e0602 */
[----:B------:R-:W4:Y:S01]  /*104e0*/  LD.E.128 R20, desc[UR6][R20.64] ;  /* 0x0000000614147980 */ /* 0x000f22000c101d00 */
[C---:B-----5:R-:W-:Y:S01]  /*104f0*/  LOP3.LUT R0, R5.reuse, 0xffff0000, RZ, 0xc0, !PT ;  /* 0xffff000005007812 */ /* 0x060fe200078ec0ff */
[----:B------:R-:W-:Y:S01]  /*10500*/  IMAD.U32 R15, R5, 0x10000, RZ ;  /* 0x00010000050f7824 */ /* 0x000fe200078e00ff */
[C---:B------:R-:W-:Y:S01]  /*10510*/  SHF.L.U32 R14, R6.reuse, 0x10, RZ ;  /* 0x00000010060e7819 */ /* 0x040fe200000006ff */
[C---:B------:R-:W-:Y:S01]  /*10520*/  IMAD.U32 R25, R7.reuse, 0x10000, RZ ;  /* 0x0001000007197824 */ /* 0x040fe200078e00ff */
[----:B------:R-:W-:Y:S02]  /*10530*/  LOP3.LUT R5, R6, 0xffff0000, RZ, 0xc0, !PT ;  /* 0xffff000006057812 */ /* 0x000fe400078ec0ff */
[C---:B------:R-:W-:Y:S02]  /*10540*/  SHF.L.U32 R3, R4.reuse, 0x10, RZ ;  /* 0x0000001004037819 */ /* 0x040fe400000006ff */
[----:B------:R-:W-:Y:S02]  /*10550*/  LOP3.LUT R2, R4, 0xffff0000, RZ, 0xc0, !PT ;  /* 0xffff000004027812 */ /* 0x000fe400078ec0ff */
[----:B------:R-:W-:Y:S01]  /*10560*/  LOP3.LUT R4, R7, 0xffff0000, RZ, 0xc0, !PT ;  /* 0xffff000007047812 */ /* 0x000fe200078ec0ff */
[C---:B---3--:R-:W-:Y:S01]  /*10570*/  IMAD.U32 R6, R9.reuse, 0x10000, RZ ;  /* 0x0001000009067824 */ /* 0x048fe200078e00ff */
[----:B------:R-:W-:-:S02]  /*10580*/  LOP3.LUT R29, R9, 0xffff0000, RZ, 0xc0, !PT ;  /* 0xffff0000091d7812 */ /* 0x000fc400078ec0ff */
[C---:B------:R-:W-:Y:S02]  /*10590*/  SHF.L.U32 R28, R10.reuse, 0x10, RZ ;  /* 0x000000100a1c7819 */ /* 0x040fe400000006ff */
[----:B------:R-:W-:Y:S01]  /*105a0*/  LOP3.LUT R9, R10, 0xffff0000, RZ, 0xc0, !PT ;  /* 0xffff00000a097812 */ /* 0x000fe200078ec0ff */
[----:B--2---:R-:W-:Y:S01]  /*105b0*/  IMAD.U32 R10, R17, 0x10000, RZ ;  /* 0x00010000110a7824 */ /* 0x004fe200078e00ff */
[C---:B------:R-:W-:Y:S02]  /*105c0*/  SHF.L.U32 R24, R8.reuse, 0x10, RZ ;  /* 0x0000001008187819 */ /* 0x040fe400000006ff */
[----:B------:R-:W-:Y:S01]  /*105d0*/  LOP3.LUT R7, R8, 0xffff0000, RZ, 0xc0, !PT ;  /* 0xffff000008077812 */ /* 0x000fe200078ec0ff */
[----:B------:R-:W-:Y:S01]  /*105e0*/  IMAD.U32 R8, R11, 0x10000, RZ ;  /* 0x000100000b087824 */ /* 0x000fe200078e00ff */
[----:B------:R-:W-:Y:S01]  /*105f0*/  LOP3.LUT R34, R17, 0xffff0000, RZ, 0xc0, !PT ;  /* 0xffff000011227812 */ /* 0x000fe200078ec0ff */
[----:B------:R-:W-:Y:S01]  /*10600*/  @!P1 FADD.FTZ R10, -R10, -RZ ;  /* 0x800000ff0a0a9221 */ /* 0x000fe20000010100 */
[----:B------:R-:W-:-:S02]  /*10610*/  LOP3.LUT R31, R11, 0xffff0000, RZ, 0xc0, !PT ;  /* 0xffff00000b1f7812 */ /* 0x000fc400078ec0ff */
[----:B------:R-:W-:Y:S01]  /*10620*/  SHF.L.U32 R32, R18, 0x10, RZ ;  /* 0x0000001012207819 */ /* 0x000fe200000006ff */
[----:B------:R-:W-:Y:S01]  /*10630*/  @!P1 FADD.FTZ R34, -R34, -RZ ;  /* 0x800000ff22229221 */ /* 0x000fe20000010100 */
[----:B------:R-:W-:Y:S01]  /*10640*/  LOP3.LUT R17, R18, 0xffff0000, RZ, 0xc0, !PT ;  /* 0xffff000012117812 */ /* 0x000fe200078ec0ff */
[----:B------:R-:W-:Y:S01]  /*10650*/  FMUL.FTZ R6, R6, R10 ;  /* 0x0000000a06067220 */ /* 0x000fe20000410000 */
[----:B------:R-:W-:Y:S01]  /*10660*/  SHF.L.U32 R30, R16, 0x10, RZ ;  /* 0x00000010101e7819 */ /* 0x000fe200000006ff */
[----:B------:R-:W-:Y:S01]  /*10670*/  @!P1 FADD.FTZ R32, -R32, -RZ ;  /* 0x800000ff20209221 */ /* 0x000fe20000010100 */
[----:B------:R-:W-:Y:S01]  /*10680*/  LOP3.LUT R11, R16, 0xffff0000, RZ, 0xc0, !PT ;  /* 0xffff0000100b7812 */ /* 0x000fe200078ec0ff */
[C---:B------:R-:W-:Y:S01]  /*10690*/  IMAD.U32 R16, R19.reuse, 0x10000, RZ ;  /* 0x0001000013107824 */ /* 0x040fe200078e00ff */
[----:B------:R-:W-:Y:S01]  /*106a0*/  LOP3.LUT R18, R19, 0xffff0000, RZ, 0xc0, !PT ;  /* 0xffff000013127812 */ /* 0x000fe200078ec0ff */
[----:B------:R-:W-:Y:S01]  /*106b0*/  @!P1 FADD.FTZ R17, -R17, -RZ ;  /* 0x800000ff11119221 */ /* 0x000fe20000010100 */
[----:B------:R-:W-:Y:S01]  /*106c0*/  @!P1 FADD.FTZ R30, -R30, -RZ ;  /* 0x800000ff1e1e9221 */ /* 0x000fe20000010100 */
[----:B------:R-:W-:Y:S01]  /*106d0*/  @!P1 FADD.FTZ R11, -R11, -RZ ;  /* 0x800000ff0b0b9221 */ /* 0x000fe20000010100 */
[----:B------:R-:W-:Y:S01]  /*106e0*/  @!P1 FADD.FTZ R16, -R16, -RZ ;  /* 0x800000ff10109221 */ /* 0x000fe20000010100 */
[----:B------:R-:W-:Y:S01]  /*106f0*/  @!P1 FADD.FTZ R18, -R18, -RZ ;  /* 0x800000ff12129221 */ /* 0x000fe20000010100 */
[----:B----4-:R-:W-:Y:S01]  /*10700*/  SHF.L.U32 R19, R22, 0x10, RZ ;  /* 0x0000001016137819 */ /* 0x010fe200000006ff */
[----:B------:R-:W-:Y:S01]  /*10710*/  FMUL.FTZ R7, R7, R11 ;  /* 0x0000000b07077220 */ /* 0x000fe20000410000 */
[----:B------:R-:W-:Y:S01]  /*10720*/  FMUL.FTZ R8, R8, R16 ;  /* 0x0000001008087220 */ /* 0x000fe20000410000 */
[----:B------:R-:W-:Y:S01]  /*10730*/  FMUL.FTZ R31, R31, R18 ;  /* 0x000000121f1f7220 */ /* 0x000fe20000410000 */
[C---:B------:R-:W-:Y:S01]  /*10740*/  SHF.L.U32 R16, R20.reuse, 0x10, RZ ;  /* 0x0000001014107819 */ /* 0x040fe200000006ff */
[----:B------:R-:W-:Y:S01]  /*10750*/  FMUL.FTZ R9, R9, R17 ;  /* 0x0000001109097220 */ /* 0x000fe20000410000 */
[----:B------:R-:W-:Y:S01]  /*10760*/  LOP3.LUT R11, R20, 0xffff0000, RZ, 0xc0, !PT ;  /* 0xffff0000140b7812 */ /* 0x000fe200078ec0ff */
[----:B------:R-:W-:Y:S01]  /*10770*/  FMUL.FTZ R29, R29, R34 ;  /* 0x000000221d1d7220 */ /* 0x000fe20000410000 */
[----:B------:R-:W-:Y:S01]  /*10780*/  LOP3.LUT R18, R22, 0xffff0000, RZ, 0xc0, !PT ;  /* 0xffff000016127812 */ /* 0x000fe200078ec0ff */
[C---:B------:R-:W-:Y:S01]  /*10790*/  IMAD.U32 R10, R21.reuse, 0x10000, RZ ;  /* 0x00010000150a7824 */ /* 0x040fe200078e00ff */
[----:B------:R-:W-:Y:S01]  /*107a0*/  LOP3.LUT R20, R21, 0xffff0000, RZ, 0xc0, !PT ;  /* 0xffff000015147812 */ /* 0x000fe200078ec0ff */
[C---:B------:R-:W-:Y:S01]  /*107b0*/  IMAD.U32 R17, R23.reuse, 0x10000, RZ ;  /* 0x0001000017117824 */ /* 0x040fe200078e00ff */
[----:B------:R-:W-:Y:S01]  /*107c0*/  LOP3.LUT R22, R23, 0xffff0000, RZ, 0xc0, !PT ;  /* 0xffff000017167812 */ /* 0x000fe200078ec0ff */
[----:B------:R-:W-:Y:S01]  /*107d0*/  FMUL.FTZ R24, R24, R30 ;  /* 0x0000001e18187220 */ /* 0x000fe20000410000 */
        /* <DEDUP_REMOVED lines=12> */
[----:B------:R-:W-:Y:S01]  /*108a0*/  F2FP.BF16.F32.PACK_AB R14, R5, R14 ;  /* 0x0000000e050e723e */ /* 0x000fe200000010ff */
[----:B------:R-:W-:Y:S01]  /*108b0*/  IMAD.MOV.U32 R5, RZ, RZ, R0 ;  /* 0x000000ffff057224 */ /* 0x000fe200078e0000 */
[----:B------:R-:W-:Y:S01]  /*108c0*/  MOV R4, R2 ;  /* 0x0000000200047202 */ /* 0x000fe20000000f00 */
[----:B------:R-:W-:Y:S01]  /*108d0*/  IMAD.MOV.U32 R7, RZ, RZ, R8 ;  /* 0x000000ffff077224 */ /* 0x000fe200078e0008 */
[----:B------:R-:W-:Y:S02]  /*108e0*/  MOV R6, R14 ;  /* 0x0000000e00067202 */ /* 0x000fe40000000f00 */
.L_x_1316:
[----:B------:R-:W-:Y:S05]  /*108f0*/  BSYNC.RECONVERGENT B0 ;  /* 0x0000000000007941 */ /* 0x000fea0003800200 */
.L_x_1315:
[----:B-----5:R1:W-:Y:S02]  /*10900*/  STS.128 [R53+0x1800], R4 ;  /* 0x0018000435007388 */ /* 0x0203e40000000c00 */
.L_x_1285:
[----:B------:R-:W-:Y:S05]  /*10910*/  BSYNC.RECONVERGENT B2 ;  /* 0x0000000000027941 */ /* 0x000fea0003800200 */
.L_x_1276:
[----:B------:R-:W-:Y:S01]  /*10920*/  IADD3 R50, PT, PT, -R50, R45, RZ ;  /* 0x0000002d32327210 */ /* 0x000fe20007ffe1ff */
[----:B------:R-:W-:Y:S03]  /*10930*/  BSSY.RECONVERGENT B0, `(.L_x_1317) ;  /* 0x000000d000007945 */ /* 0x000fe60003800200 */
[----:B------:R-:W-:-:S13]  /*10940*/  ISETP.GE.AND P2, PT, R134, R50, PT ;  /* 0x000000328600720c */ /* 0x000fda0003f46270 */
[----:B------:R-:W-:Y:S05]  /*10950*/  @P2 BRA `(.L_x_1318) ;  /* 0x0000000000282947 */ /* 0x000fea0003800000 */
[----:B------:R-:W-:-:S13]  /*10960*/  ISETP.GE.AND P0, PT, R12, R240, PT ;  /* 0x000000f00c00720c */ /* 0x000fda0003f06270 */
[----:B------:R-:W-:Y:S05]  /*10970*/  @P0 BRA `(.L_x_1319) ;  /* 0x00000000001c0947 */ /* 0x000fea0003800000 */
[----:B----4-:R-:W-:Y:S02]  /*10980*/  MOV R2, R232 ;  /* 0x000000e800027202 */ /* 0x010fe40000000f00 */
[----:B------:R-:W-:-:S05]  /*10990*/  MOV R3, R227 ;  /* 0x000000e300037202 */ /* 0x000fca0000000f00 */
[----:B------:R-:W-:Y:S01]  /*109a0*/  @!PT LDS RZ, [RZ] ;  /* 0x00000000fffff984 */ /* 0x000fe20000000800 */
[----:B------:R-:W-:Y:S01]  /*109b0*/  @!PT LDS RZ, [RZ] ;  /* 0x00000000fffff984 */ /* 0x000fe20000000800 */
[----:B------:R-:W-:Y:S01]  /*109c0*/  @!PT LDS RZ, [RZ] ;  /* 0x00000000fffff984 */ /* 0x000fe20000000800 */
[----:B------:R4:W-:Y:S01]  /*109d0*/  LDGSTS.E.BYPASS.LTC128B.128 [R53+0x2000], desc[UR6][R2.64] ;  /* 0x0200000002357fae */ /* 0x0009e2000b981a06 */
[----:B------:R-:W-:Y:S05]  /*109e0*/  BRA `(.L_x_1318) ;  /* 0x0000000000047947 */ /* 0x000fea0003800000 */
.L_x_1319:
[----:B------:R1:W-:Y:S02]  /*109f0*/  STS.128 [R53+0x2000], RZ ;  /* 0x002000ff35007388 */ /* 0x0003e40000000c00 */
.L_x_1318:
[----:B------:R-:W-:Y:S05]  /*10a00*/  BSYNC.RECONVERGENT B0 ;  /* 0x0000000000007941 */ /* 0x000fea0003800200 */
.L_x_1317:
[----:B------:R-:W-:Y:S01]  /*10a10*/  ISETP.GE.AND P1, PT, R26, R50, PT ;  /* 0x000000321a00720c */ /* 0x000fe20003f26270 */
[----:B------:R-:W-:Y:S01]  /*10a20*/  BSSY.RECONVERGENT B0, `(.L_x_1320) ;  /* 0x000000c000007945 */ /* 0x000fe20003800200 */
[----:B------:R-:W-:-:S04]  /*10a30*/  LEA R16, P0, R48, R232, 0x1 ;  /* 0x000000e830107211 */ /* 0x000fc800078008ff */
[----:B------:R-:W-:-:S07]  /*10a40*/  LEA.HI.X R17, R48, R227, R49, 0x1, P0 ;  /* 0x000000e330117211 */ /* 0x000fce00000f0c31 */
[----:B------:R-:W-:Y:S05]  /*10a50*/  @P1 BRA `(.L_x_1321) ;  /* 0x0000000000201947 */ /* 0x000fea0003800000 */
[----:B------:R-:W-:-:S13]  /*10a60*/  ISETP.GE.AND P0, PT, R12, R240, PT ;  /* 0x000000f00c00720c */ /* 0x000fda0003f06270 */
[----:B------:R-:W-:Y:S05]  /*10a70*/  @P0 BRA `(.L_x_1322) ;  /* 0x0000000000140947 */ /* 0x000fea0003800000 */
[----:B------:R-:W-:Y:S01]  /*10a80*/  @!PT LDS RZ, [RZ] ;  /* 0x00000000fffff984 */ /* 0x000fe20000000800 */
[----:B------:R-:W-:Y:S01]  /*10a90*/  @!PT LDS RZ, [RZ] ;  /* 0x00000000fffff984 */ /* 0x000fe20000000800 */
[----:B------:R-:W-:Y:S01]  /*10aa0*/  @!PT LDS RZ, [RZ] ;  /* 0x00000000fffff984 */ /* 0x000fe20000000800 */
[----:B------:R1:W-:Y:S01]  /*10ab0*/  LDGSTS.E.BYPASS.LTC128B.128 [R53+0x2800], desc[UR6][R16.64] ;  /* 0x0280000010357fae */ /* 0x0003e2000b981a06 */
[----:B------:R-:W-:Y:S05]  /*10ac0*/  BRA `(.L_x_1321) ;  /* 0x0000000000047947 */ /* 0x000fea0003800000 */
.L_x_1322:
[----:B------:R1:W-:Y:S02]  /*10ad0*/  STS.128 [R53+0x2800], RZ ;  /* 0x002800ff35007388 */ /* 0x0003e40000000c00 */
.L_x_1321:
[----:B------:R-:W-:Y:S05]  /*10ae0*/  BSYNC.RECONVERGENT B0 ;  /* 0x0000000000007941 */ /* 0x000fea0003800200 */
.L_x_1320:
[----:B------:R-:W-:Y:S01]  /*10af0*/  ISETP.GE.AND P0, PT, R27, R50, PT ;  /* 0x000000321b00720c */ /* 0x000fe20003f06270 */
[----:B------:R-:W-:-:S12]  /*10b00*/  BSSY.RECONVERGENT B0, `(.L_x_1323) ;  /* 0x000000c000007945 */ /* 0x000fd80003800200 */
[----:B------:R-:W-:Y:S05]  /*10b10*/  @P0 BRA `(.L_x_1324) ;  /* 0x0000000000280947 */ /* 0x000fea0003800000 */
[----:B------:R-:W-:-:S13]  /*10b20*/  ISETP.GE.AND P0, PT, R12, R240, PT ;  /* 0x000000f00c00720c */ /* 0x000fda0003f06270 */
        /* <DEDUP_REMOVED lines=8> */
.L_x_1325:
[----:B------:R1:W-:Y:S02]  /*10bb0*/  STS.128 [R53+0x3000], RZ ;  /* 0x003000ff35007388 */ /* 0x0003e40000000c00 */
.L_x_1324:
[----:B------:R-:W-:Y:S05]  /*10bc0*/  BSYNC.RECONVERGENT B0 ;  /* 0x0000000000007941 */ /* 0x000fea0003800200 */
.L_x_1323:
        /* <DEDUP_REMOVED lines=12> */
.L_x_1328:
[----:B------:R1:W-:Y:S02]  /*10c90*/  STS.128 [R53+0x3800], RZ ;  /* 0x003800ff35007388 */ /* 0x0003e40000000c00 */
.L_x_1327:
[----:B------:R-:W-:Y:S05]  /*10ca0*/  BSYNC.RECONVERGENT B0 ;  /* 0x0000000000007941 */ /* 0x000fea0003800200 */
.L_x_1326:
[----:B-----5:R-:W-:Y:S01]  /*10cb0*/  IADD3 R14, PT, PT, R134, 0x40, RZ ;  /* 0x00000040860e7810 */ /* 0x020fe20007ffe0ff */
[----:B------:R-:W-:Y:S03]  /*10cc0*/  BSSY.RECONVERGENT B0, `(.L_x_1329) ;  /* 0x0000010000007945 */ /* 0x000fe60003800200 */
[----:B------:R-:W-:-:S13]  /*10cd0*/  ISETP.GE.AND P0, PT, R14, R50, PT ;  /* 0x000000320e00720c */ /* 0x000fda0003f06270 */
[----:B------:R-:W-:Y:S05]  /*10ce0*/  @P0 BRA `(.L_x_1330) ;  /* 0x0000000000340947 */ /* 0x000fea0003800000 */
[----:B------:R-:W-:-:S13]  /*10cf0*/  ISETP.GE.AND P0, PT, R12, R240, PT ;  /* 0x000000f00c00720c */ /* 0x000fda0003f06270 */
        /* <DEDUP_REMOVED lines=11> */
.L_x_1331:
[----:B------:R1:W-:Y:S02]  /*10db0*/  STS.128 [R53+0x4000], RZ ;  /* 0x004000ff35007388 */ /* 0x0003e40000000c00 */
.L_x_1330:
[----:B------:R-:W-:Y:S05]  /*10dc0*/  BSYNC.RECONVERGENT B0 ;  /* 0x0000000000007941 */ /* 0x000fea0003800200 */
.L_x_1329:
[----:B-1-3--:R-:W-:Y:S01]  /*10dd0*/  IADD3 R11, PT, PT, R134, 0x50, RZ ;  /* 0x00000050860b7810 */ /* 0x00afe20007ffe0ff */
[----:B------:R-:W-:Y:S03]  /*10de0*/  BSSY.RECONVERGENT B0, `(.L_x_1332) ;  /* 0x000000d000007945 */ /* 0x000fe60003800200 */
[----:B------:R-:W-:-:S13]  /*10df0*/  ISETP.GE.AND P0, PT, R11, R50, PT ;  /* 0x000000320b00720c */ /* 0x000fda0003f06270 */
        /* <DEDUP_REMOVED lines=10> */
.L_x_1334:
[----:B------:R1:W-:Y:S02]  /*10ea0*/  STS.128 [R53+0x4800], RZ ;  /* 0x004800ff35007388 */ /* 0x0003e40000000c00 */
.L_x_1333:
[----:B------:R-:W-:Y:S05]  /*10eb0*/  BSYNC.RECONVERGENT B0 ;  /* 0x0000000000007941 */ /* 0x000fea0003800200 */
.L_x_1332:
[----:B------:R-:W-:Y:S01]  /*10ec0*/  IADD3 R10, PT, PT, R134, 0x60, RZ ;  /* 0x00000060860a7810 */ /* 0x000fe20007ffe0ff */
[----:B------:R-:W-:Y:S03]  /*10ed0*/  BSSY.RECONVERGENT B0, `(.L_x_1335) ;  /* 0x0000010000007945 */ /* 0x000fe60003800200 */
[----:B------:R-:W-:-:S13]  /*10ee0*/  ISETP.GE.AND P0, PT, R10, R50, PT ;  /* 0x000000320a00720c */ /* 0x000fda0003f06270 */
[----:B------:R-:W-:Y:S05]  /*10ef0*/  @P0 BRA `(.L_x_1336) ;  /* 0x0000000000340947 */ /* 0x000fea0003800000 */
[----:B------:R-:W-:-:S13]  /*10f00*/  ISETP.GE.AND P0, PT, R12, R240, PT ;  /* 0x000000f00c00720c */ /* 0x000fda0003f06270 */
[----:B------:R-:W-:Y:S05]  /*10f10*/  @P0 BRA `(.L_x_1337) ;  /* 0x0000000000280947 */ /* 0x000fea0003800000 */
[----:B---34-:R-:W-:Y:S01]  /*10f20*/  MOV R2, R16 ;  /* 0x0000001000027202 */ /* 0x018fe20000000f00 */
        /* <DEDUP_REMOVED lines=9> */
.L_x_1337:
[----:B------:R1:W-:Y:S02]  /*10fc0*/  STS.128 [R53+0x5000], RZ ;  /* 0x005000ff35007388 */ /* 0x0003e40000000c00 */
.L_x_1336:
[----:B------:R-:W-:Y:S05]  /*10fd0*/  BSYNC.RECONVERGENT B0 ;  /* 0x0000000000007941 */ /* 0x000fea0003800200 */
.L_x_1335:
        /* <DEDUP_REMOVED lines=16> */
.L_x_1340:
[----:B------:R1:W-:Y:S02]  /*110e0*/  STS.128 [R53+0x5800], RZ ;  /* 0x005800ff35007388 */ /* 0x0003e40000000c00 */
.L_x_1339:
[----:B------:R-:W-:Y:S05]  /*110f0*/  BSYNC.RECONVERGENT B0 ;  /* 0x0000000000007941 */ /* 0x000fea0003800200 */
.L_x_1338:
[----:B------:R-:W-:Y:S01]  /*11100*/  LOP3.LUT R8, R134, 0x80, RZ, 0xfc, !PT ;  /* 0x0000008086087812 */ /* 0x000fe200078efcff */
        /* <DEDUP_REMOVED lines=15> */
.L_x_1343:
[----:B------:R1:W-:Y:S02]  /*11200*/  STS.128 [R53+0x6000], RZ ;  /* 0x006000ff35007388 */ /* 0x0003e40000000c00 */
.L_x_1342:
[----:B------:R-:W-:Y:S05]  /*11210*/  BSYNC.RECONVERGENT B0 ;  /* 0x0000000000007941 */ /* 0x000fea0003800200 */
.L_x_1341:
[----:B------:R-:W-:Y:S01]  /*11220*/  IADD3 R7, PT, PT, R134, 0x90, RZ ;  /* 0x0000009086077810 */ /* 0x000fe20007ffe0ff */
[----:B------:R-:W-:Y:S03]  /*11230*/  BSSY.RECONVERGENT B0, `(.L_x_1344) ;  /* 0x000000d000007945 */ /* 0x000fe60003800200 */
[----:B------:R-:W-:-:S13]  /*11240*/  ISETP.GE.AND P0, PT, R7, R50, PT ;  /* 0x000000320700720c */ /* 0x000fda0003f06270 */
[----:B------:R-:W-:Y:S05]  /*11250*/  @P0 BRA `(.L_x_1345) ;  /* 0x0000000000280947 */ /* 0x000fea0003800000 */
[----:B------:R-:W-:-:S13]  /*11260*/  ISETP.GE.AND P0, PT, R12, R240, PT ;  /* 0x000000f00c00720c */ /* 0x000fda0003f06270 */
[----:B------:R-:W-:Y:S05]  /*11270*/  @P0 BRA `(.L_x_1346) ;  /* 0x00000000001c0947 */ /* 0x000fea0003800000 */
[----:B---34-:R-:W-:-:S04]  /*11280*/  LEA R2, P0, R228, R16, 0x8 ;  /* 0x00000010e4027211 */ /* 0x018fc800078040ff */
[----:B------:R-:W-:-:S05]  /*11290*/  LEA.HI.X R3, R228, R17, R229, 0x8, P0 ;  /* 0x00000011e4037211 */ /* 0x000fca00000f44e5 */
[----:B------:R-:W-:Y:S01]  /*112a0*/  @!PT LDS RZ, [RZ] ;  /* 0x00000000fffff984 */ /* 0x000fe20000000800 */
[----:B------:R-:W-:Y:S01]  /*112b0*/  @!PT LDS RZ, [RZ] ;  /* 0x00000000fffff984 */ /* 0x000fe20000000800 */
[----:B------:R-:W-:Y:S01]  /*112c0*/  @!PT LDS RZ, [RZ] ;  /* 0x00000000fffff984 */ /* 0x000fe20000000800 */
[----:B------:R3:W-:Y:S01]  /*112d0*/  LDGSTS.E.BYPASS.LTC128B.128 [R53+0x6800], desc[UR6][R2.64] ;  /* 0x0680000002357fae */ /* 0x0007e2000b981a06 */
[----:B------:R-:W-:Y:S05]  /*112e0*/  BRA `(.L_x_1345) ;  /* 0x0000000000047947 */ /* 0x000fea0003800000 */
.L_x_1346:
[----:B------:R1:W-:Y:S02]  /*112f0*/  STS.128 [R53+0x6800], RZ ;  /* 0x006800ff35007388 */ /* 0x0003e40000000c00 */
.L_x_1345:
[----:B------:R-:W-:Y:S05]  /*11300*/  BSYNC.RECONVERGENT B0 ;  /* 0x0000000000007941 */ /* 0x000fea0003800200 */
.L_x_1344:
        /* <DEDUP_REMOVED lines=16> */
.L_x_1349:
[----:B------:R1:W-:Y:S02]  /*11410*/  STS.128 [R53+0x7000], RZ ;  /* 0x007000ff35007388 */ /* 0x0003e40000000c00 */
.L_x_1348:
[----:B------:R-:W-:Y:S05]  /*11420*/  BSYNC.RECONVERGENT B0 ;  /* 0x0000000000007941 */ /* 0x000fea0003800200 */
.L_x_1347:
        /* <DEDUP_REMOVED lines=16> */
.L_x_1352:
[----:B------:R1:W-:Y:S02]  /*11530*/  STS.128 [R53+0x7800], RZ ;  /* 0x007800ff35007388 */ /* 0x0003e40000000c00 */
.L_x_1351:
[----:B------:R-:W-:Y:S05]  /*11540*/  BSYNC.RECONVERGENT B0 ;  /* 0x0000000000007941 */ /* 0x000fea0003800200 */
.L_x_1350:
        /* <DEDUP_REMOVED lines=16> */
.L_x_1355:
[----:B------:R1:W-:Y:S02]  /*11650*/  STS.128 [R53+0x8000], RZ ;  /* 0x008000ff35007388 */ /* 0x0003e40000000c00 */
.L_x_1354:
[----:B------:R-:W-:Y:S05]  /*11660*/  BSYNC.RECONVERGENT B0 ;  /* 0x0000000000007941 */ /* 0x000fea0003800200 */
.L_x_1353:
[----:B---34-:R-:W-:Y:S01]  /*11670*/  IADD3 R3, PT, PT, R134, 0xd0, RZ ;  /* 0x000000d086037810 */ /* 0x018fe20007ffe0ff */
[----:B------:R-:W-:Y:S03]  /*11680*/  BSSY.RECONVERGENT B0, `(.L_x_1356) ;  /* 0x0000010000007945 */ /* 0x000fe60003800200 */
[----:B------:R-:W-:-:S13]  /*11690*/  ISETP.GE.AND P0, PT, R3, R50, PT ;  /* 0x000000320300720c */ /* 0x000fda0003f06270 */
[----:B------:R-:W-:Y:S05]  /*116a0*/  @P0 BRA `(.L_x_1357) ;  /* 0x0000000000340947 */ /* 0x000fea0003800000 */
[----:B------:R-:W-:-:S13]  /*116b0*/  ISETP.GE.AND P0, PT, R12, R240, PT ;  /* 0x000000f00c00720c */ /* 0x000fda0003f06270 */
[----:B------:R-:W-:Y:S05]  /*116c0*/  @P0 BRA `(.L_x_1358) ;  /* 0x0000000000280947 */ /* 0x000fea0003800000 */
[----:B------:R-:W-:Y:S01]  /*116d0*/  MOV R18, R16 ;  /* 0x0000001000127202 */ /* 0x000fe20000000f00 */
        /* <DEDUP_REMOVED lines=9> */
.L_x_1358:
[----:B------:R4:W-:Y:S02]  /*11770*/  STS.128 [R53+0x8800], RZ ;  /* 0x008800ff35007388 */ /* 0x0009e40000000c00 */
.L_x_1357:
[----:B------:R-:W-:Y:S05]  /*11780*/  BSYNC.RECONVERGENT B0 ;  /* 0x0000000000007941 */ /* 0x000fea0003800200 */
.L_x_1356:
[----:B------:R-:W-:Y:S01]  /*11790*/  IADD3 R2, PT, PT, R134, 0xe0, RZ ;  /* 0x000000e086027810 */ /* 0x000fe20007ffe0ff */
[----:B------:R-:W-:Y:S03]  /*117a0*/  BSSY.RECONVERGENT B0, `(.L_x_1359) ;  /* 0x0000010000007945 */ /* 0x000fe60003800200 */
[----:B------:R-:W-:-:S13]  /*117b0*/  ISETP.GE.AND P0, PT, R2, R50, PT ;  /* 0x000000320200720c */ /* 0x000fda0003f06270 */
[----:B------:R-:W-:Y:S05]  /*117c0*/  @P0 BRA `(.L_x_1360) ;  /* 0x0000000000340947 */ /* 0x000fea0003800000 */
[----:B------:R-:W-:-:S13]  /*117d0*/  ISETP.GE.AND P0, PT, R12, R240, PT ;  /* 0x000000f00c00720c */ /* 0x000fda0003f06270 */
[----:B------:R-:W-:Y:S05]  /*117e0*/  @P0 BRA `(.L_x_1361) ;  /* 0x0000000000280947 */ /* 0x000fea0003800000 */
[----:B---3--:R-:W-:Y:S01]  /*117f0*/  MOV R18, R16 ;  /* 0x0000001000127202 */ /* 0x008fe20000000f00 */
        /* <DEDUP_REMOVED lines=9> */
.L_x_1361:
[----:B------:R1:W-:Y:S02]  /*11890*/  STS.128 [R53+0x9000], RZ ;  /* 0x009000ff35007388 */ /* 0x0003e40000000c00 */
.L_x_1360:
[----:B------:R-:W-:Y:S05]  /*118a0*/  BSYNC.RECONVERGENT B0 ;  /* 0x0000000000007941 */ /* 0x000fea0003800200 */
.L_x_1359:
[----:B------:R-:W-:Y:S01]  /*118b0*/  IADD3 R134, PT, PT, R134, 0xf0, RZ ;  /* 0x000000f086867810 */ /* 0x000fe20007ffe0ff */
[----:B------:R-:W-:Y:S03]  /*118c0*/  BSSY.RECONVERGENT B0, `(.L_x_1362) ;  /* 0x000000e000007945 */ /* 0x000fe60003800200 */
[----:B------:R-:W-:-:S13]  /*118d0*/  ISETP.GE.AND P0, PT, R134, R50, PT ;  /* 0x000000328600720c */ /* 0x000fda0003f06270 */
[----:B------:R-:W-:Y:S05]  /*118e0*/  @P0 BRA `(.L_x_1363) ;  /* 0x00000000002c0947 */ /* 0x000fea0003800000 */
[----:B------:R-:W-:-:S13]  /*118f0*/  ISETP.GE.AND P0, PT, R12, R240, PT ;  /* 0x000000f00c00720c */ /* 0x000fda0003f06270 */
[----:B------:R-:W-:Y:S05]  /*11900*/  @P0 BRA `(.L_x_1364) ;  /* 0x0000000000200947 */ /* 0x000fea0003800000 */
[----:B------:R-:W-:Y:S02]  /*11910*/  IMAD R0, R229, 0x1c0, RZ ;  /* 0x000001c0e5007824 */ /* 0x000fe400078e02ff */
[----:B------:R-:W-:-:S05]  /*11920*/  IMAD.WIDE.U32 R16, R228, 0x1c0, R16 ;  /* 0x000001c0e4107825 */ /* 0x000fca00078e0010 */
[----:B------:R-:W-:-:S05]  /*11930*/  IADD3 R17, PT, PT, R0, R17, RZ ;  /* 0x0000001100117210 */ /* 0x000fca0007ffe0ff */
[----:B------:R-:W-:Y:S01]  /*11940*/  @!PT LDS RZ, [RZ] ;  /* 0x00000000fffff984 */ /* 0x000fe20000000800 */
[----:B------:R-:W-:Y:S01]  /*11950*/  @!PT LDS RZ, [RZ] ;  /* 0x00000000fffff984 */ /* 0x000fe20000000800 */
[----:B------:R-:W-:Y:S01]  /*11960*/  @!PT LDS RZ, [RZ] ;  /* 0x00000000fffff984 */ /* 0x000fe20000000800 */
[----:B------:R1:W-:Y:S01]  /*11970*/  LDGSTS.E.BYPASS.LTC128B.128 [R53+0x9800], desc[UR6][R16.64] ;  /* 0x0980000010357fae */ /* 0x0003e2000b981a06 */
[----:B------:R-:W-:Y:S05]  /*11980*/  BRA `(.L_x_1363) ;  /* 0x0000000000047947 */ /* 0x000fea0003800000 */
.L_x_1364:
[----:B------:R1:W-:Y:S02]  /*11990*/  STS.128 [R53+0x9800], RZ ;  /* 0x009800ff35007388 */ /* 0x0003e40000000c00 */
.L_x_1363:
[----:B------:R-:W-:Y:S05]  /*119a0*/  BSYNC.RECONVERGENT B0 ;  /* 0x0000000000007941 */ /* 0x000fea0003800200 */
.L_x_1362:
[----:B------:R-:W0:Y:S01]  /*119b0*/  LDGDEPBAR ;  /* 0x00000000000079af */ /* 0x000e220000000000 */
[----:B------:R-:W-:Y:S01]  /*119c0*/  BSSY.RECONVERGENT B0, `(.L_x_1365) ;  /* 0x0000010000007945 */ /* 0x000fe20003800200 */
[----:B------:R-:W-:-:S04]  /*119d0*/  DEPBAR.LE SB0, 0x0 ;  /* 0x000080000000791a */ /* 0x000fc80000000000 */
        /* <DEDUP_REMOVED lines=11> */
.L_x_1367:
[----:B------:R1:W-:Y:S01]  /*11a90*/  STS.128 [R53+0xa000], RZ ;  /* 0x00a000ff35007388 */ /* 0x0003e20000000c00 */
[----:B------:R-:W-:Y:S05]  /*11aa0*/  BRA `(.L_x_1368) ;  /* 0x0000000000047947 */ /* 0x000fea0003800000 */
.L_x_1366:
[----:B------:R1:W-:Y:S02]  /*11ab0*/  STS.128 [R53+0xa000], RZ ;  /* 0x00a000ff35007388 */ /* 0x0003e40000000c00 */
.L_x_1368:
[----:B------:R-:W-:Y:S05]  /*11ac0*/  BSYNC.RECONVERGENT B0 ;  /* 0x0000000000007941 */ /* 0x000fea0003800200 */
.L_x_1365:
[----:B------:R-:W-:Y:S01]  /*11ad0*/  ISETP.GE.AND P0, PT, R26, R50, PT ;  /* 0x000000321a00720c */ /* 0x000fe20003f06270 */
[----:B------:R-:W-:Y:S01]  /*11ae0*/  BSSY.RECONVERGENT B0, `(.L_x_1369) ;  /* 0x000000d000007945 */ /* 0x000fe20003800200 */
[----:B-1----:R-:W-:-:S04]  /*11af0*/  LEA R16, P1, R46, R235, 0x1 ;  /* 0x000000eb2e107211 */ /* 0x002fc800078208ff */
[----:B------:R-:W-:-:S07]  /*11b00*/  LEA.HI.X R17, R46, R234, R47, 0x1, P1 ;  /* 0x000000ea2e117211 */ /* 0x000fce00008f0c2f */
[----:B------:R1:W-:Y:S01]  /*11b10*/  @P0 STS.128 [R53+0xa800], RZ ;  /* 0x00a800ff35000388 */ /* 0x0003e20000000c00 */
        /* <DEDUP_REMOVED lines=8> */
.L_x_1371:
[----:B------:R1:W-:Y:S02]  /*11ba0*/  STS.128 [R53+0xa800], RZ ;  /* 0x00a800ff35007388 */ /* 0x0003e40000000c00 */
.L_x_1370:
[----:B------:R-:W-:Y:S05]  /*11bb0*/  BSYNC.RECONVERGENT B0 ;  /* 0x0000000000007941 */ /* 0x000fea0003800200 */
.L_x_1369:
[----:B------:R-:W-:Y:S01]  /*11bc0*/  ISETP.GE.AND P0, PT, R27, R50, PT ;  /* 0x000000321b00720c */ /* 0x000fe20003f06270 */
[----:B------:R-:W-:-:S12]  /*11bd0*/  BSSY.RECONVERGENT B0, `(.L_x_1372) ;  /* 0x000000d000007945 */ /* 0x000fd80003800200 */
[----:B------:R1:W-:Y:S01]  /*11be0*/  @P0 STS.128 [R53+0xb000], RZ ;  /* 0x00b000ff35000388 */ /* 0x0003e20000000c00 */
[----:B------:R-:W-:Y:S05]  /*11bf0*/  @P0 BRA `(.L_x_1373) ;  /* 0x0000000000280947 */ /* 0x000fea0003800000 */
[----:B------:R-:W-:-:S13]  /*11c00*/  ISETP.GE.AND P0, PT, R12, R240, PT ;  /* 0x000000f00c00720c */ /* 0x000fda0003f06270 */
[----:B------:R-:W-:Y:S05]  /*11c10*/  @P0 BRA `(.L_x_1374) ;  /* 0x00000000001c0947 */ /* 0x000fea0003800000 */
[----:B---3--:R-:W-:-:S04]  /*11c20*/  LEA R18, P0, R230, R16, 0x5 ;  /* 0x00000010e6127211 */ /* 0x008fc800078028ff */
[----:B------:R-:W-:-:S05]  /*11c30*/  LEA.HI.X R19, R230, R17, R231, 0x5, P0 ;  /* 0x00000011e6137211 */ /* 0x000fca00000f2ce7 */
[----:B------:R-:W-:Y:S01]  /*11c40*/  @!PT LDS RZ, [RZ] ;  /* 0x00000000fffff984 */ /* 0x000fe20000000800 */
[----:B------:R-:W-:Y:S01]  /*11c50*/  @!PT LDS RZ, [RZ] ;  /* 0x00000000fffff984 */ /* 0x000fe20000000800 */
[----:B------:R-:W-:Y:S01]  /*11c60*/  @!PT LDS RZ, [RZ] ;  /* 0x00000000fffff984 */ /* 0x000fe20000000800 */
[----:B------:R3:W-:Y:S01]  /*11c70*/  LDGSTS.E.BYPASS.LTC128B.128 [R53+0xb000], desc[UR6][R18.64] ;  /* 0x0b00000012357fae */ /* 0x0007e2000b981a06 */
[----:B------:R-:W-:Y:S05]  /*11c80*/  BRA `(.L_x_1373) ;  /* 0x0000000000047947 */ /* 0x000fea0003800000 */
.L_x_1374:
[----:B------:R1:W-:Y:S02]  /*11c90*/  STS.128 [R53+0xb000], RZ ;  /* 0x00b000ff35007388 */ /* 0x0003e40000000c00 */
.L_x_1373:
[----:B------:R-:W-:Y:S05]  /*11ca0*/  BSYNC.RECONVERGENT B0 ;  /* 0x0000000000007941 */ /* 0x000fea0003800200 */
.L_x_1372:
        /* <DEDUP_REMOVED lines=13> */
.L_x_1377:
[----:B------:R1:W-:Y:S02]  /*11d80*/  STS.128 [R53+0xb800], RZ ;  /* 0x00b800ff35007388 */ /* 0x0003e40000000c00 */
.L_x_1376:
[----:B------:R-:W-:Y:S05]  /*11d90*/  BSYNC.RECONVERGENT B0 ;  /* 0x0000000000007941 */ /* 0x000fea0003800200 */
.L_x_1375:
[----:B------:R-:W-:Y:S01]  /*11da0*/  ISETP.GE.AND P0, PT, R14, R50, PT ;  /* 0x000000320e00720c */ /* 0x000fe20003f06270 */
[----:B------:R-:W-:-:S12]  /*11db0*/  BSSY.RECONVERGENT B0, `(.L_x_1378) ;  /* 0x0000010000007945 */ /* 0x000fd80003800200 */
[----:B------:R1:W-:Y:S01]  /*11dc0*/  @P0 STS.128 [R53+0xc000], RZ ;  /* 0x00c000ff35000388 */ /* 0x0003e20000000c00 */
        /* <DEDUP_REMOVED lines=13> */
.L_x_1380:
[----:B------:R1:W-:Y:S02]  /*11ea0*/  STS.128 [R53+0xc000], RZ ;  /* 0x00c000ff35007388 */ /* 0x0003e40000000c00 */
.L_x_1379:
[----:B------:R-:W-:Y:S05]  /*11eb0*/  BSYNC.RECONVERGENT B0 ;  /* 0x0000000000007941 */ /* 0x000fea0003800200 */
.L_x_1378:
[----:B------:R-:W-:Y:S01]  /*11ec0*/  ISETP.GE.AND P0, PT, R11, R50, PT ;  /* 0x000000320b00720c */ /* 0x000fe20003f06270 */
[----:B------:R-:W-:-:S12]  /*11ed0*/  BSSY.RECONVERGENT B0, `(.L_x_1381) ;  /* 0x000000d000007945 */ /* 0x000fd80003800200 */
[----:B------:R1:W-:Y:S01]  /*11ee0*/  @P0 STS.128 [R53+0xc800], RZ ;  /* 0x00c800ff35000388 */ /* 0x0003e20000000c00 */
[----:B------:R-:W-:Y:S05]  /*11ef0*/  @P0 BRA `(.L_x_1382) ;  /* 0x0000000000280947 */ /* 0x000fea0003800000 */
[----:B------:R-:W-:-:S13]  /*11f00*/  ISETP.GE.AND P0, PT, R12, R240, PT ;  /* 0x000000f00c00720c */ /* 0x000fda0003f06270 */
[----:B------:R-:W-:Y:S05]  /*11f10*/  @P0 BRA `(.L_x_1383) ;  /* 0x00000000001c0947 */ /* 0x000fea0003800000 */
[----:B-1----:R-:W-:-:S04]  /*11f20*/  LEA R14, P0, R230, R16, 0x7 ;  /* 0x00000010e60e7211 */ /* 0x002fc800078038ff */
[----:B------:R-:W-:-:S05]  /*11f30*/  LEA.HI.X R15, R230, R17, R231, 0x7, P0 ;  /* 0x00000011e60f7211 */ /* 0x000fca00000f3ce7 */
[----:B------:R-:W-:Y:S01]  /*11f40*/  @!PT LDS RZ, [RZ] ;  /* 0x00000000fffff984 */ /* 0x000fe20000000800 */
[----:B------:R-:W-:Y:S01]  /*11f50*/  @!PT LDS RZ, [RZ] ;  /* 0x00000000fffff984 */ /* 0x000fe20000000800 */
[----:B------:R-:W-:Y:S01]  /*11f60*/  @!PT LDS RZ, [RZ] ;  /* 0x00000000fffff984 */ /* 0x000fe20000000800 */
[----:B------:R1:W-:Y:S01]  /*11f70*/  LDGSTS.E.BYPASS.LTC128B.128 [R53+0xc800], desc[UR6][R14.64] ;  /* 0x0c8000000e357fae */ /* 0x0003e2000b981a06 */
[----:B------:R-:W-:Y:S05]  /*11f80*/  BRA `(.L_x_1382) ;  /* 0x0000000000047947 */ /* 0x000fea0003800000 */
.L_x_1383:
[----:B------:R1:W-:Y:S02]  /*11f90*/  STS.128 [R53+0xc800], RZ ;  /* 0x00c800ff35007388 */ /* 0x0003e40000000c00 */
.L_x_1382:
[----:B------:R-:W-:Y:S05]  /*11fa0*/  BSYNC.RECONVERGENT B0 ;  /* 0x0000000000007941 */ /* 0x000fea0003800200 */
.L_x_1381:
        /* <DEDUP_REMOVED lines=16> */
.L_x_1386:
[----:B------:R1:W-:Y:S02]  /*120b0*/  STS.128 [R53+0xd000], RZ ;  /* 0x00d000ff35007388 */ /* 0x0003e40000000c00 */
.L_x_1385:
[----:B------:R-:W-:Y:S05]  /*120c0*/  BSYNC.RECONVERGENT B0 ;  /* 0x0000000000007941 */ /* 0x000fea0003800200 */
.L_x_1384:
[----:B------:R-:W-:Y:S01]  /*120d0*/  ISETP.GE.AND P0, PT, R9, R50, PT ;  /* 0x000000320900720c */ /* 0x000fe20003f06270 */
[----:B------:R-:W-:-:S12]  /*120e0*/  BSSY.RECONVERGENT B0, `(.L_x_1387) ;  /* 0x0000010000007945 */ /* 0x000fd80003800200 */
[----:B------:R1:W-:Y:S01]  /*120f0*/  @P0 STS.128 [R53+0xd800], RZ ;  /* 0x00d800ff35000388 */ /* 0x0003e20000000c00 */
[----:B------:R-:W-:Y:S05]  /*12100*/  @P0 BRA `(.L_x_1388) ;  /* 0x0000000000340947 */ /* 0x000fea0003800000 */
[----:B------:R-:W-:-:S13]  /*12110*/  ISETP.GE.AND P0, PT, R12, R240, PT ;  /* 0x000000f00c00720c */ /* 0x000fda0003f06270 */
        /* <DEDUP_REMOVED lines=11> */
.L_x_1389:
[----:B------:R1:W-:Y:S02]  /*121d0*/  STS.128 [R53+0xd800], RZ ;  /* 0x00d800ff35007388 */ /* 0x0003e40000000c00 */
.L_x_1388:
[----:B------:R-:W-:Y:S05]  /*121e0*/  BSYNC.RECONVERGENT B0 ;  /* 0x0000000000007941 */ /* 0x000fea0003800200 */
.L_x_1387:
        /* <DEDUP_REMOVED lines=16> */
.L_x_1392:
[----:B------:R1:W-:Y:S02]  /*122f0*/  STS.128 [R53+0xe000], RZ ;  /* 0x00e000ff35007388 */ /* 0x0003e40000000c00 */
.L_x_1391:
[----:B------:R-:W-:Y:S05]  /*12300*/  BSYNC.RECONVERGENT B0 ;  /* 0x0000000000007941 */ /* 0x000fea0003800200 */
.L_x_1390:
        /* <DEDUP_REMOVED lines=13> */
.L_x_1395:
[----:B------:R1:W-:Y:S02]  /*123e0*/  STS.128 [R53+0xe800], RZ ;  /* 0x00e800ff35007388 */ /* 0x0003e40000000c00 */
.L_x_1394:
[----:B------:R-:W-:Y:S05]  /*123f0*/  BSYNC.RECONVERGENT B0 ;  /* 0x0000000000007941 */ /* 0x000fea0003800200 */
.L_x_1393:
        /* <DEDUP_REMOVED lines=16> */
.L_x_1398:
[----:B------:R1:W-:Y:S02]  /*12500*/  STS.128 [R53+0xf000], RZ ;  /* 0x00f000ff35007388 */ /* 0x0003e40000000c00 */
.L_x_1397:
[----:B------:R-:W-:Y:S05]  /*12510*/  BSYNC.RECONVERGENT B0 ;  /* 0x0000000000007941 */ /* 0x000fea0003800200 */
.L_x_1396:
        /* <DEDUP_REMOVED lines=16> */
.L_x_1401:
[----:B------:R1:W-:Y:S02]  /*12620*/  STS.128 [R53+0xf800], RZ ;  /* 0x00f800ff35007388 */ /* 0x0003e40000000c00 */
.L_x_1400:
[----:B------:R-:W-:Y:S05]  /*12630*/  BSYNC.RECONVERGENT B0 ;  /* 0x0000000000007941 */ /* 0x000fea0003800200 */
.L_x_1399:
        /* <DEDUP_REMOVED lines=16> */
.L_x_1404:
[----:B------:R1:W-:Y:S02]  /*12740*/  STS.128 [R53+0x10000], RZ ;  /* 0x010000ff35007388 */ /* 0x0003e40000000c00 */
.L_x_1403:
[----:B------:R-:W-:Y:S05]  /*12750*/  BSYNC.RECONVERGENT B0 ;  /* 0x0000000000007941 */ /* 0x000fea0003800200 */
.L_x_1402:
        /* <DEDUP_REMOVED lines=16> */
.L_x_1407:
[----:B------:R1:W-:Y:S02]  /*12860*/  STS.128 [R53+0x10800], RZ ;  /* 0x010800ff35007388 */ /* 0x0003e40000000c00 */
.L_x_1406:
[----:B------:R-:W-:Y:S05]  /*12870*/  BSYNC.RECONVERGENT B0 ;  /* 0x0000000000007941 */ /* 0x000fea0003800200 */
.L_x_1405:
        /* <DEDUP_REMOVED lines=16> */
.L_x_1410:
[----:B------:R1:W-:Y:S02]  /*12980*/  STS.128 [R53+0x11000], RZ ;  /* 0x011000ff35007388 */ /* 0x0003e40000000c00 */
.L_x_1409:
[----:B------:R-:W-:Y:S05]  /*12990*/  BSYNC.RECONVERGENT B0 ;  /* 0x0000000000007941 */ /* 0x000fea0003800200 */
.L_x_1408:
[----:B------:R-:W-:Y:S01]  /*129a0*/  ISETP.GE.AND P0, PT, R134, R50, PT ;  /* 0x000000328600720c */ /* 0x000fe20003f06270 */
[----:B------:R-:W-:-:S12]  /*129b0*/  BSSY.RECONVERGENT B0, `(.L_x_1411) ;  /* 0x000000e000007945 */ /* 0x000fd80003800200 */
[----:B------:R1:W-:Y:S01]  /*129c0*/  @P0 STS.128 [R53+0x11800], RZ ;  /* 0x011800ff35000388 */ /* 0x0003e20000000c00 */
[----:B------:R-:W-:Y:S05]  /*129d0*/  @P0 BRA `(.L_x_1412) ;  /* 0x00000000002c0947 */ /* 0x000fea0003800000 */
[----:B------:R-:W-:-:S13]  /*129e0*/  ISETP.GE.AND P0, PT, R12, R240, PT ;  /* 0x000000f00c00720c */ /* 0x000fda0003f06270 */
        /* <DEDUP_REMOVED lines=9> */
.L_x_1413:
[----:B------:R1:W-:Y:S02]  /*12a80*/  STS.128 [R53+0x11800], RZ ;  /* 0x011800ff35007388 */ /* 0x0003e40000000c00 */
.L_x_1412:
[----:B------:R-:W-:Y:S05]  /*12a90*/  BSYNC.RECONVERGENT B0 ;  /* 0x0000000000007941 */ /* 0x000fea0003800200 */
.L_x_1411:
[----:B------:R-:W5:Y:S01]  /*12aa0*/  LD.E R32, desc[UR6][R164.64+0x18c] ;  /* 0x00018c06a4207980 */ /* 0x000f62000c101900 */
[----:B------:R-:W2:Y:S01]  /*12ab0*/  S2UR UR8, SR_CgaCtaId ;  /* 0x00000000000879c3 */ /* 0x000ea20000008800 */
[----:B------:R-:W-:Y:S01]  /*12ac0*/  UMOV UR4, 0x400 ;  /* 0x0000040000047882 */ /* 0x000fe20000000000 */
[----:B------:R-:W-:Y:S01]  /*12ad0*/  IMAD.MOV.U32 R46, RZ, RZ, 0x40 ;  /* 0x00000040ff2e7424 */ /* 0x000fe200078e00ff */
[----:B------:R-:W3:Y:S01]  /*12ae0*/  S2R R221, SR_TID.X ;  /* 0x0000000000dd7919 */ /* 0x000ee20000002100 */
[----:B------:R-:W-:Y:S01]  /*12af0*/  VIADD R248, R44, 0xffffff00 ;  /* 0xffffff002cf87836 */ /* 0x000fe20000000000 */
[----:B------:R-:W-:Y:S01]  /*12b00*/  BSSY.RECONVERGENT B1, `(.L_x_1414) ;  /* 0x00003b1000017945 */ /* 0x000fe20003800200 */
[----:B------:R-:W0:Y:S01]  /*12b10*/  LDGDEPBAR ;  /* 0x00000000000079af */ /* 0x000e220000000000 */
[----:B--2---:R-:W-:Y:S01]  /*12b20*/  ULEA UR8, UR8, UR4, 0x18 ;  /* 0x0000000408087291 */ /* 0x004fe2000f8ec0ff */
[----:B---3--:R-:W-:Y:S01]  /*12b30*/  SHF.R.U32.HI R222, RZ, 0x1, R221 ;  /* 0x00000001ffde7819 */ /* 0x008fe200000116dd */
[C---:B------:R-:W-:Y:S01]  /*12b40*/  IMAD.SHL.U32 R223, R221.reuse, 0x20, RZ ;  /* 0x00000020dddf7824 */ /* 0x040fe200078e00ff */
[C---:B-1----:R-:W-:Y:S01]  /*12b50*/  LOP3.LUT R3, R221.reuse, 0x8, RZ, 0xc0, !PT ;  /* 0x00000008dd037812 */ /* 0x042fe200078ec0ff */
[C---:B------:R-:W-:Y:S01]  /*12b60*/  IMAD.SHL.U32 R0, R221.reuse, 0x40, RZ ;  /* 0x00000040dd007824 */ /* 0x040fe200078e00ff */
[----:B------:R-:W-:Y:S01]  /*12b70*/  LOP3.LUT R2, R222, 0x8, RZ, 0xc0, !PT ;  /* 0x00000008de027812 */ /* 0x000fe200078ec0ff */
[----:B------:R-:W-:Y:S01]  /*12b80*/  IMAD.SHL.U32 R243, R221, 0x8, RZ ;  /* 0x00000008ddf37824 */ /* 0x000fe200078e00ff */
[----:B------:R-:W-:Y:S01]  /*12b90*/  LOP3.LUT R223, R223, 0x7c00, RZ, 0xc0, !PT ;  /* 0x00007c00dfdf7812 */ /* 0x000fe200078ec0ff */
[----:B------:R-:W-:Y:S01]  /*12ba0*/  IMAD.SHL.U32 R214, R221, 0x2, RZ ;  /* 0x00000002ddd67824 */ /* 0x000fe200078e00ff */
[----:B------:R-:W-:-:S02]  /*12bb0*/  LOP3.LUT R2, R2, 0x1c0, R0, 0xf8, !PT ;  /* 0x000001c002027812 */ /* 0x000fc400078ef800 */
[----:B------:R-:W-:Y:S02]  /*12bc0*/  LOP3.LUT R220, R243, 0x38, RZ, 0xc0, !PT ;  /* 0x00000038f3dc7812 */ /* 0x000fe400078ec0ff */
[--C-:B------:R-:W-:Y:S02]  /*12bd0*/  LOP3.LUT R3, R3, 0x1c0, R0.reuse, 0xf8, !PT ;  /* 0x000001c003037812 */ /* 0x100fe400078ef800 */
[----:B------:R-:W-:Y:S02]  /*12be0*/  LOP3.LUT R4, R223, 0x200, R0, 0xf8, !PT ;  /* 0x00000200df047812 */ /* 0x000fe400078ef800 */
[-C--:B------:R-:W-:Y:S02]  /*12bf0*/  LOP3.LUT R2, R2, R220.reuse, RZ, 0x3c, !PT ;  /* 0x000000dc02027212 */ /* 0x080fe400078e3cff */
[----:B------:R-:W-:Y:S02]  /*12c00*/  LOP3.LUT R102, R0, 0x400, RZ, 0xc0, !PT ;  /* 0x0000040000667812 */ /* 0x000fe400078ec0ff */
[----:B------:R-:W-:-:S02]  /*12c10*/  LOP3.LUT R3, R3, R220, RZ, 0x3c, !PT ;  /* 0x000000dc03037212 */ /* 0x000fc400078e3cff */
[----:B------:R-:W-:Y:S02]  /*12c20*/  LOP3.LUT R4, R4, R2, RZ, 0xfc, !PT ;  /* 0x0000000204047212 */ /* 0x000fe400078efcff */
[----:B------:R-:W-:Y:S01]  /*12c30*/  R2P PR, R221, 0x6 ;  /* 0x00000006dd007804 */ /* 0x000fe20000000000 */
[----:B------:R-:W-:Y:S01]  /*12c40*/  IMAD R102, R3, 0x2, R102 ;  /* 0x0000000203667824 */ /* 0x000fe200078e0266 */
[----:B------:R-:W-:Y:S01]  /*12c50*/  LEA R4, R4, UR8, 0x1 ;  /* 0x0000000804047c11 */ /* 0x000fe2000f8e08ff */
[----:B------:R-:W-:Y:S01]  /*12c60*/  IMAD.MOV.U32 R3, RZ, RZ, 0x20 ;  /* 0x00000020ff037424 */ /* 0x000fe200078e00ff */
[----:B------:R-:W-:Y:S01]  /*12c70*/  LOP3.LUT R214, R248, 0x6, R214, 0xf8, !PT ;  /* 0x00000006f8d67812 */ /* 0x000fe200078ef8d6 */
[----:B------:R-:W-:Y:S01]  /*12c80*/  VIADD R35, R102, UR8 ;  /* 0x0000000866237c36 */ /* 0x000fe20008000000 */
[----:B------:R-:W-:Y:S01]  /*12c90*/  LDSM.16.M88.4 R28, [R102+UR8+0x2000] ;  /* 0x00200008661c783b */ /* 0x000fe20008000200 */
[----:B------:R-:W-:Y:S02]  /*12ca0*/  SEL R46, R46, 0xffffffc0, !P2 ;  /* 0xffffffc02e2e7807 */ /* 0x000fe40005000000 */
[----:B------:R-:W-:Y:S01]  /*12cb0*/  SEL R3, R3, 0xffffffe0, !P1 ;  /* 0xffffffe003037807 */ /* 0x000fe20004800000 */
[----:B------:R1:W2:Y:S01]  /*12cc0*/  LDSM.16.M88.4 R16, [R4] ;  /* 0x000000000410783b */ /* 0x0002a20000000200 */
[----:B------:R-:W-:-:S02]  /*12cd0*/  P2R R47, PR, RZ, 0x4 ;  /* 0x00000004ff2f7803 */ /* 0x000fc40000000000 */
[----:B------:R-:W-:Y:S01]  /*12ce0*/  ISETP.GE.AND P0, PT, R214, R45, PT ;  /* 0x0000002dd600720c */ /* 0x000fe20003f06270 */
[C-C-:B------:R-:W-:Y:S01]  /*12cf0*/  IMAD.IADD R12, R4.reuse, 0x1, R3.reuse ;  /* 0x00000001040c7824 */ /* 0x140fe200078e0203 */
[----:B------:R-:W3:Y:S01]  /*12d00*/  LDSM.16.M88.4 R36, [R102+UR8+0x2800] ;  /* 0x002800086624783b */ /* 0x000ee20008000200 */
[C---:B------:R-:W-:Y:S02]  /*12d10*/  IMAD.IADD R80, R35.reuse, 0x1, R3 ;  /* 0x0000000123507824 */ /* 0x040fe400078e0203 */
[--C-:B------:R-:W-:Y:S01]  /*12d20*/  IMAD.IADD R35, R35, 0x1, R46.reuse ;  /* 0x0000000123237824 */ /* 0x100fe200078e022e */
[----:B------:R-:W-:Y:S03]  /*12d30*/  LDSM.16.M88.4 R68, [R102+UR8+0x3000] ;  /* 0x003000086644783b */ /* 0x000fe60008000200 */
[----:B------:R-:W-:Y:S01]  /*12d40*/  IMAD.IADD R34, R3, 0x1, R35 ;  /* 0x0000000103227824 */ /* 0x000fe200078e0223 */
[----:B------:R-:W-:Y:S04]  /*12d50*/  LDSM.16.M88.4 R72, [R80+0x2000] ;  /* 0x002000005048783b */ /* 0x000fe80000000200 */
[----:B------:R-:W3:Y:S04]  /*12d60*/  LDSM.16.M88.4 R12, [R12] ;  /* 0x000000000c0c783b */ /* 0x000ee80000000200 */
[----:B------:R-:W-:Y:S01]  /*12d70*/  LDSM.16.M88.4 R64, [R35+0x2000] ;  /* 0x002000002340783b */ /* 0x000fe20000000200 */
[----:B-1----:R-:W-:-:S03]  /*12d80*/  IMAD.IADD R4, R4, 0x1, R46 ;  /* 0x0000000104047824 */ /* 0x002fc600078e022e */
[----:B------:R-:W-:Y:S04]  /*12d90*/  LDSM.16.M88.4 R20, [R80+0x2800] ;  /* 0x002800005014783b */ /* 0x000fe80000000200 */
[----:B------:R1:W3:Y:S04]  /*12da0*/  LDSM.16.M88.4 R8, [R4] ;  /* 0x000000000408783b */ /* 0x0002e80000000200 */
[----:B------:R-:W-:Y:S04]  /*12db0*/  LDSM.16.M88.4 R60, [R34+0x2000] ;  /* 0x00200000223c783b */ /* 0x000fe80000000200 */
[----:B------:R-:W-:Y:S01]  /*12dc0*/  LDSM.16.M88.4 R76, [R35+0x2800] ;  /* 0x00280000234c783b */ /* 0x000fe20000000200 */
[C---:B--2---:R-:W-:Y:S03]  /*12dd0*/  HMMA.16816.F32.BF16 R48, R16.reuse, R28, RZ ;  /* 0x0000001c1030723c */ /* 0x044fe600000418ff */
[----:B------:R-:W-:Y:S04]  /*12de0*/  LDSM.16.M88.4 R24, [R80+0x3000] ;  /* 0x003000005018783b */ /* 0x000fe80000000200 */
[----:B----4-:R-:W-:Y:S01]  /*12df0*/  LDSM.16.M88.4 R52, [R102+UR8+0x3800] ;  /* 0x003800086634783b */ /* 0x010fe20008000200 */
[----:B------:R-:W-:Y:S01]  /*12e00*/  HMMA.16816.F32.BF16 R28, R16, R30, RZ ;  /* 0x0000001e101c723c */ /* 0x000fe200000418ff */
[----:B-1----:R-:W-:-:S07]  /*12e10*/  IMAD.IADD R4, R3, 0x1, R4 ;  /* 0x0000000103047824 */ /* 0x002fce00078e0204 */
[----:B---3--:R-:W-:Y:S01]  /*12e20*/  HMMA.16816.F32.BF16 R40, R16, R36, RZ ;  /* 0x000000241028723c */ /* 0x008fe200000418ff */
[----:B------:R-:W1:Y:S07]  /*12e30*/  LDSM.16.M88.4 R4, [R4] ;  /* 0x000000000404783b */ /* 0x000e6e0000000200 */
[C---:B------:R-:W-:Y:S08]  /*12e40*/  HMMA.16816.F32.BF16 R48, R12.reuse, R72, R48 ;  /* 0x000000480c30723c */ /* 0x040ff00000041830 */
[----:B------:R-:W-:Y:S01]  /*12e50*/  HMMA.16816.F32.BF16 R28, R12, R74, R28 ;  /* 0x0000004a0c1c723c */ /* 0x000fe2000004181c */
[----:B------:R-:W-:Y:S07]  /*12e60*/  LDSM.16.M88.4 R72, [R35+0x3000] ;  /* 0x003000002348783b */ /* 0x000fee0000000200 */
[----:B------:R-:W-:Y:S08]  /*12e70*/  HMMA.16816.F32.BF16 R36, R16, R38, RZ ;  /* 0x000000261024723c */ /* 0x000ff000000418ff */
[C---:B------:R-:W-:Y:S08]  /*12e80*/  HMMA.16816.F32.BF16 R48, R8.reuse, R64, R48 ;  /* 0x000000400830723c */ /* 0x040ff00000041830 */
[----:B------:R-:W-:Y:S01]  /*12e90*/  HMMA.16816.F32.BF16 R28, R8, R66, R28 ;  /* 0x00000042081c723c */ /* 0x000fe2000004181c */
[----:B------:R-:W2:Y:S07]  /*12ea0*/  LDSM.16.M88.4 R64, [R34+0x2800] ;  /* 0x002800002240783b */ /* 0x000eae0000000200 */
[C---:B------:R-:W-:Y:S08]  /*12eb0*/  HMMA.16816.F32.BF16 R40, R12.reuse, R20, R40 ;  /* 0x000000140c28723c */ /* 0x040ff00000041828 */
[----:B------:R-:W-:Y:S08]  /*12ec0*/  HMMA.16816.F32.BF16 R36, R12, R22, R36 ;  /* 0x000000160c24723c */ /* 0x000ff00000041824 */
[C---:B------:R-:W-:Y:S08]  /*12ed0*/  HMMA.16816.F32.BF16 R56, R16.reuse, R68, RZ ;  /* 0x000000441038723c */ /* 0x040ff000000418ff */
[----:B------:R-:W-:Y:S01]  /*12ee0*/  HMMA.16816.F32.BF16 R20, R16, R70, RZ ;  /* 0x000000461014723c */ /* 0x000fe200000418ff */
[----:B------:R-:W3:Y:S07]  /*12ef0*/  LDSM.16.M88.4 R68, [R80+0x3800] ;  /* 0x003800005044783b */ /* 0x000eee0000000200 */
[----:B-1----:R-:W-:Y:S08]  /*12f00*/  HMMA.16816.F32.BF16 R48, R4, R60, R48 ;  /* 0x0000003c0430723c */ /* 0x002ff00000041830 */
[----:B------:R-:W-:Y:S08]  /*12f10*/  HMMA.16816.F32.BF16 R40, R8, R76, R40 ;  /* 0x0000004c0828723c */ /* 0x000ff00000041828 */
[----:B------:R-:W-:Y:S01]  /*12f20*/  HMMA.16816.F32.BF16 R28, R4, R62, R28 ;  /* 0x0000003e041c723c */ /* 0x000fe2000004181c */
[----:B------:R-:W-:Y:S07]  /*12f30*/  LDSM.16.M88.4 R60, [R102+UR8+0x4000] ;  /* 0x00400008663c783b */ /* 0x000fee0008000200 */
[C---:B------:R-:W-:Y:S08]  /*12f40*/  HMMA.16816.F32.BF16 R56, R12.reuse, R24, R56 ;  /* 0x000000180c38723c */ /* 0x040ff00000041838 */
[----:B------:R-:W-:Y:S08]  /*12f50*/  HMMA.16816.F32.BF16 R20, R12, R26, R20 ;  /* 0x0000001a0c14723c */ /* 0x000ff00000041814 */
[C---:B------:R-:W-:Y:S08]  /*12f60*/  HMMA.16816.F32.BF16 R24, R16.reuse, R52, RZ ;  /* 0x000000341018723c */ /* 0x040ff000000418ff */
[----:B------:R-:W-:Y:S08]  /*12f70*/  HMMA.16816.F32.BF16 R52, R16, R54, RZ ;  /* 0x000000361034723c */ /* 0x000ff000000418ff */
[----:B--2---:R-:W-:Y:S08]  /*12f80*/  HMMA.16816.F32.BF16 R40, R4, R64, R40 ;  /* 0x000000400428723c */ /* 0x004ff00000041828 */
[C---:B---3--:R-:W-:Y:S08]  /*12f90*/  HMMA.16816.F32.BF16 R24, R12.reuse, R68, R24 ;  /* 0x000000440c18723c */ /* 0x048ff00000041818 */
[----:B------:R-:W-:Y:S01]  /*12fa0*/  HMMA.16816.F32.BF16 R52, R12, R70, R52 ;  /* 0x000000460c34723c */ /* 0x000fe20000041834 */
[----:B------:R-:W1:Y:S07]  /*12fb0*/  LDSM.16.M88.4 R68, [R34+0x3000] ;  /* 0x003000002244783b */ /* 0x000e6e0000000200 */
[C---:B------:R-:W-:Y:S01]  /*12fc0*/  HMMA.16816.F32.BF16 R36, R8.reuse, R78, R36 ;  /* 0x0000004e0824723c */ /* 0x040fe20000041824 */
[----:B------:R-:W2:Y:S07]  /*12fd0*/  LDSM.16.M88.4 R76, [R35+0x3800] ;  /* 0x00380000234c783b */ /* 0x000eae0000000200 */
[----:B------:R-:W-:Y:S01]  /*12fe0*/  HMMA.16816.F32.BF16 R56, R8, R72, R56 ;  /* 0x000000480838723c */ /* 0x000fe20000041838 */
[-C--:B-----5:R-:W-:Y:S01]  /*12ff0*/  FMUL.FTZ R48, R48, R32.reuse ;  /* 0x0000002030307220 */ /* 0x0a0fe20000410000 */
[-C--:B------:R-:W-:Y:S01]  /*13000*/  FMUL.FTZ R49, R49, R32.reuse ;  /* 0x0000002031317220 */ /* 0x080fe20000410000 */
[-C--:B------:R-:W-:Y:S01]  /*13010*/  FMUL.FTZ R50, R50, R32.reuse ;  /* 0x0000002032327220 */ /* 0x080fe20000410000 */
[-C--:B------:R-:W-:Y:S01]  /*13020*/  FMUL.FTZ R51, R51, R32.reuse ;  /* 0x0000002033337220 */ /* 0x080fe20000410000 */
[----:B------:R-:W3:Y:S01]  /*13030*/  MUFU.TANH R101, R48 ;  /* 0x0000003000657308 */ /* 0x000ee20000002400 */
[-C--:B------:R-:W-:Y:S01]  /*13040*/  FMUL.FTZ R28, R28, R32.reuse ;  /* 0x000000201c1c7220 */ /* 0x080fe20000410000 */
[-C--:B------:R-:W-:Y:S01]  /*13050*/  FMUL.FTZ R29, R29, R32.reuse ;  /* 0x000000201d1d7220 */ /* 0x080fe20000410000 */
[-C--:B------:R-:W-:Y:S01]  /*13060*/  FMUL.FTZ R30, R30, R32.reuse ;  /* 0x000000201e1e7220 */ /* 0x080fe20000410000 */
[-C--:B------:R-:W-:Y:S01]  /*13070*/  FMUL.FTZ R31, R31, R32.reuse ;  /* 0x000000201f1f7220 */ /* 0x080fe20000410000 */
[-C--:B------:R-:W-:Y:S01]  /*13080*/  FMUL.FTZ R40, R40, R32.reuse ;  /* 0x0000002028287220 */ /* 0x080fe20000410000 */
[-C--:B------:R-:W-:Y:S01]  /*13090*/  FMUL.FTZ R41, R41, R32.reuse ;  /* 0x0000002029297220 */ /* 0x080fe20000410000 */
[-C--:B------:R-:W-:Y:S01]  /*130a0*/  FMUL.FTZ R42, R42, R32.reuse ;  /* 0x000000202a2a7220 */ /* 0x080fe20000410000 */
[----:B------:R-:W-:Y:S01]  /*130b0*/  MUFU.TANH R100, R49 ;  /* 0x0000003100647308 */ /* 0x000fe20000002400 */
[----:B------:R-:W-:Y:S01]  /*130c0*/  FMUL.FTZ R43, R43, R32 ;  /* 0x000000202b2b7220 */ /* 0x000fe20000410000 */
[C---:B------:R-:W-:Y:S01]  /*130d0*/  HMMA.16816.F32.BF16 R36, R4.reuse, R66, R36 ;  /* 0x000000420424723c */ /* 0x040fe20000041824 */
[----:B------:R-:W-:Y:S05]  /*130e0*/  LDSM.16.M88.4 R64, [R102+UR8+0x4800] ;  /* 0x004800086640783b */ /* 0x000fea0008000200 */
[----:B------:R-:W4:Y:S02]  /*130f0*/  MUFU.TANH R99, R50 ;  /* 0x0000003200637308 */ /* 0x000f240000002400 */
[----:B-1----:R-:W-:Y:S01]  /*13100*/  HMMA.16816.F32.BF16 R56, R4, R68, R56 ;  /* 0x000000440438723c */ /* 0x002fe20000041838 */
[----:B---3--:R-:W-:-:S05]  /*13110*/  FSEL R213, R101, -INF , !P0 ;  /* 0xff80000065d57808 */ /* 0x008fca0004000000 */
[----:B------:R1:W3:Y:S02]  /*13120*/  MUFU.TANH R98, R51 ;  /* 0x0000003300627308 */ /* 0x0002e40000002400 */
[C---:B------:R-:W-:Y:S01]  /*13130*/  HMMA.16816.F32.BF16 R20, R8.reuse, R74, R20 ;  /* 0x0000004a0814723c */ /* 0x040fe20000041814 */
[----:B------:R-:W-:Y:S02]  /*13140*/  LDSM.16.M88.4 R72, [R102+UR8+0x5000] ;  /* 0x005000086648783b */ /* 0x000fe40008000200 */
[-C--:B------:R-:W-:Y:S01]  /*13150*/  FMUL.FTZ R36, R36, R32.reuse ;  /* 0x0000002024247220 */ /* 0x080fe20000410000 */
[-C--:B------:R-:W-:Y:S01]  /*13160*/  FMUL.FTZ R37, R37, R32.reuse ;  /* 0x0000002025257220 */ /* 0x080fe20000410000 */
[-C--:B------:R-:W-:Y:S01]  /*13170*/  FMUL.FTZ R38, R38, R32.reuse ;  /* 0x0000002026267220 */ /* 0x080fe20000410000 */
[----:B------:R-:W-:Y:S01]  /*13180*/  MUFU.TANH R97, R28 ;  /* 0x0000001c00617308 */ /* 0x000fe20000002400 */
[----:B------:R-:W-:Y:S01]  /*13190*/  FMUL.FTZ R39, R39, R32 ;  /* 0x0000002027277220 */ /* 0x000fe20000410000 */
[----:B--2---:R-:W-:Y:S01]  /*131a0*/  HMMA.16816.F32.BF16 R24, R8, R76, R24 ;  /* 0x0000004c0818723c */ /* 0x004fe20000041818 */
[----:B----4-:R-:W-:-:S02]  /*131b0*/  FSEL R99, R99, -INF , !P0 ;  /* 0xff80000063637808 */ /* 0x010fc40004000000 */
[-C--:B------:R-:W-:Y:S01]  /*131c0*/  FMUL.FTZ R56, R56, R32.reuse ;  /* 0x0000002038387220 */ /* 0x080fe20000410000 */
[-C--:B------:R-:W-:Y:S01]  /*131d0*/  FMUL.FTZ R57, R57, R32.reuse ;  /* 0x0000002039397220 */ /* 0x080fe20000410000 */
[-C--:B------:R-:W-:Y:S01]  /*131e0*/  FMUL.FTZ R58, R58, R32.reuse ;  /* 0x000000203a3a7220 */ /* 0x080fe20000410000 */
[----:B------:R-:W-:Y:S01]  /*131f0*/  MUFU.TANH R96, R29 ;  /* 0x0000001d00607308 */ /* 0x000fe20000002400 */
[-C--:B------:R-:W-:Y:S01]  /*13200*/  FMUL.FTZ R59, R59, R32.reuse ;  /* 0x000000203b3b7220 */ /* 0x080fe20000410000 */
[----:B-1----:R-:W1:Y:S01]  /*13210*/  LDSM.16.M88.4 R48, [R80+0x4000] ;  /* 0x004000005030783b */ /* 0x002e620000000200 */
[----:B------:R-:W-:Y:S03]  /*13220*/  HMMA.16816.F32.BF16 R52, R8, R78, R52 ;  /* 0x0000004e0834723c */ /* 0x000fe60000041834 */
[----:B------:R-:W-:Y:S02]  /*13230*/  LDSM.16.M88.4 R76, [R35+0x4800] ;  /* 0x00480000234c783b */ /* 0x000fe40000000200 */
[----:B------:R-:W2:Y:S03]  /*13240*/  MUFU.TANH R95, R30 ;  /* 0x0000001e005f7308 */ /* 0x000ea60000002400 */
[----:B------:R-:W-:Y:S01]  /*13250*/  HMMA.16816.F32.BF16 R20, R4, R70, R20 ;  /* 0x000000460414723c */ /* 0x000fe20000041814 */
[----:B------:R-:W4:Y:S04]  /*13260*/  LDSM.16.M88.4 R68, [R35+0x4000] ;  /* 0x004000002344783b */ /* 0x000f280000000200 */
[----:B------:R5:W2:Y:S08]  /*13270*/  MUFU.TANH R94, R31 ;  /* 0x0000001f005e7308 */ /* 0x000ab00000002400 */
[----:B------:R-:W-:Y:S06]  /*13280*/  MUFU.TANH R93, R40 ;  /* 0x00000028005d7308 */ /* 0x000fec0000002400 */
[-C--:B------:R-:W-:Y:S01]  /*13290*/  FMUL.FTZ R20, R20, R32.reuse ;  /* 0x0000002014147220 */ /* 0x080fe20000410000 */
[-C--:B------:R-:W-:Y:S01]  /*132a0*/  FMUL.FTZ R21, R21, R32.reuse ;  /* 0x0000002015157220 */ /* 0x080fe20000410000 */
[----:B------:R-:W-:Y:S01]  /*132b0*/  MUFU.TANH R92, R41 ;  /* 0x00000029005c7308 */ /* 0x000fe20000002400 */
[-C--:B------:R-:W-:Y:S01]  /*132c0*/  FMUL.FTZ R22, R22, R32.reuse ;  /* 0x0000002016167220 */ /* 0x080fe20000410000 */
[----:B-----5:R-:W-:Y:S01]  /*132d0*/  HMMA.16816.F32.BF16 R28, R16, R60, RZ ;  /* 0x0000003c101c723c */ /* 0x020fe200000418ff */
[----:B------:R-:W-:-:S05]  /*132e0*/  FMUL.FTZ R23, R23, R32 ;  /* 0x0000002017177220 */ /* 0x000fca0000410000 */
[----:B------:R-:W-:Y:S08]  /*132f0*/  MUFU.TANH R91, R42 ;  /* 0x0000002a005b7308 */ /* 0x000ff00000002400 */
[----:B------:R5:W-:Y:S06]  /*13300*/  MUFU.TANH R90, R43 ;  /* 0x0000002b005a7308 */ /* 0x000bec0000002400 */
[----:B-1----:R-:W-:Y:S02]  /*13310*/  HMMA.16816.F32.BF16 R28, R12, R48, R28 ;  /* 0x000000300c1c723c */ /* 0x002fe4000004181c */
[----:B------:R-:W-:Y:S08]  /*13320*/  MUFU.TANH R89, R36 ;  /* 0x0000002400597308 */ /* 0x000ff00000002400 */
[----:B------:R-:W-:Y:S01]  /*13330*/  MUFU.TANH R88, R37 ;  /* 0x0000002500587308 */ /* 0x000fe20000002400 */
[----:B-----5:R-:W-:Y:S01]  /*13340*/  HMMA.16816.F32.BF16 R40, R16, R62, RZ ;  /* 0x0000003e1028723c */ /* 0x020fe200000418ff */
[----:B------:R-:W1:Y:S06]  /*13350*/  LDSM.16.M88.4 R60, [R80+0x4800] ;  /* 0x00480000503c783b */ /* 0x000e6c0000000200 */
[----:B------:R-:W5:Y:S02]  /*13360*/  MUFU.TANH R87, R38 ;  /* 0x0000002600577308 */ /* 0x000f640000002400 */
[----:B----4-:R-:W-:Y:S06]  /*13370*/  HMMA.16816.F32.BF16 R28, R8, R68, R28 ;  /* 0x00000044081c723c */ /* 0x010fec000004181c */
[----:B------:R4:W5:Y:S05]  /*13380*/  MUFU.TANH R86, R39 ;  /* 0x0000002700567308 */ /* 0x00096a0000002400 */
[----:B------:R-:W-:Y:S01]  /*13390*/  HMMA.16816.F32.BF16 R40, R12, R50, R40 ;  /* 0x000000320c28723c */ /* 0x000fe20000041828 */
[----:B------:R-:W3:Y:S02]  /*133a0*/  LDSM.16.M88.4 R48, [R34+0x3800] ;  /* 0x003800002230783b */ /* 0x000ee40000000200 */
[----:B------:R-:W-:Y:S08]  /*133b0*/  MUFU.TANH R85, R56 ;  /* 0x0000003800557308 */ /* 0x000ff00000002400 */
[----:B------:R-:W-:Y:S01]  /*133c0*/  MUFU.TANH R84, R57 ;  /* 0x0000003900547308 */ /* 0x000fe20000002400 */
[----:B----4-:R-:W-:Y:S07]  /*133d0*/  HMMA.16816.F32.BF16 R36, R16, R64, RZ ;  /* 0x000000401024723c */ /* 0x010fee00000418ff */
[----:B------:R-:W4:Y:S01]  /*133e0*/  MUFU.TANH R83, R58 ;  /* 0x0000003a00537308 */ /* 0x000f220000002400 */
[----:B------:R-:W-:Y:S01]  /*133f0*/  HMMA.16816.F32.BF16 R40, R8, R70, R40 ;  /* 0x000000460828723c */ /* 0x000fe20000041828 */
[----:B------:R-:W2:Y:S06]  /*13400*/  LDSM.16.M88.4 R68, [R34+0x4800] ;  /* 0x004800002244783b */ /* 0x000eac0000000200 */
[----:B------:R5:W-:Y:S05]  /*13410*/  MUFU.TANH R82, R59 ;  /* 0x0000003b00527308 */ /* 0x000bea0000002400 */
[----:B-1----:R-:W-:Y:S03]  /*13420*/  HMMA.16816.F32.BF16 R36, R12, R60, R36 ;  /* 0x0000003c0c24723c */ /* 0x002fe60000041824 */
[----:B------:R-:W-:Y:S05]  /*13430*/  MUFU.TANH R81, R20 ;  /* 0x0000001400517308 */ /* 0x000fea0000002400 */
[----:B---3--:R-:W-:Y:S03]  /*13440*/  HMMA.16816.F32.BF16 R24, R4, R48, R24 ;  /* 0x000000300418723c */ /* 0x008fe60000041818 */
[----:B------:R-:W-:Y:S05]  /*13450*/  MUFU.TANH R103, R21 ;  /* 0x0000001500677308 */ /* 0x000fea0000002400 */
[----:B-----5:R-:W-:Y:S01]  /*13460*/  HMMA.16816.F32.BF16 R56, R16, R66, RZ ;  /* 0x000000421038723c */ /* 0x020fe200000418ff */
[----:B------:R-:W1:Y:S02]  /*13470*/  LDSM.16.M88.4 R64, [R80+0x5000] ;  /* 0x005000005040783b */ /* 0x000e640000000200 */
[----:B------:R-:W3:Y:S05]  /*13480*/  MUFU.TANH R104, R22 ;  /* 0x0000001600687308 */ /* 0x000eea0000002400 */
[----:B------:R-:W-:Y:S03]  /*13490*/  HMMA.16816.F32.BF16 R36, R8, R76, R36 ;  /* 0x0000004c0824723c */ /* 0x000fe60000041824 */
[----:B------:R5:W3:Y:S01]  /*134a0*/  MUFU.TANH R105, R23 ;  /* 0x0000001700697308 */ /* 0x000ae20000002400 */
[-C--:B------:R-:W-:Y:S01]  /*134b0*/  FMUL.FTZ R24, R24, R32.reuse ;  /* 0x0000002018187220 */ /* 0x080fe20000410000 */
[-C--:B------:R-:W-:Y:S01]  /*134c0*/  FMUL.FTZ R25, R25, R32.reuse ;  /* 0x0000002019197220 */ /* 0x080fe20000410000 */
[-C--:B------:R-:W-:Y:S01]  /*134d0*/  FMUL.FTZ R26, R26, R32.reuse ;  /* 0x000000201a1a7220 */ /* 0x080fe20000410000 */
[-C--:B------:R-:W-:Y:S01]  /*134e0*/  FMUL.FTZ R27, R27, R32.reuse ;  /* 0x000000201b1b7220 */ /* 0x080fe20000410000 */
[----:B------:R-:W-:Y:S01]  /*134f0*/  HMMA.16816.F32.BF16 R52, R4, R50, R52 ;  /* 0x000000320434723c */ /* 0x000fe20000041834 */
[----:B------:R-:W-:Y:S02]  /*13500*/  LDSM.16.M88.4 R48, [R102+UR8+0x5800] ;  /* 0x005800086630783b */ /* 0x000fe40008000200 */
[----:B------:R-:W-:Y:S05]  /*13510*/  MUFU.TANH R106, R24 ;  /* 0x00000018006a7308 */ /* 0x000fea0000002400 */
[----:B------:R-:W-:Y:S01]  /*13520*/  HMMA.16816.F32.BF16 R56, R12, R62, R56 ;  /* 0x0000003e0c38723c */ /* 0x000fe20000041838 */
[----:B------:R-:W4:Y:S02]  /*13530*/  LDSM.16.M88.4 R60, [R34+0x4000] ;  /* 0x00400000223c783b */ /* 0x000f240000000200 */
[----:B------:R-:W-:Y:S05]  /*13540*/  MUFU.TANH R107, R25 ;  /* 0x00000019006b7308 */ /* 0x000fea0000002400 */
[----:B-----5:R-:W-:Y:S03]  /*13550*/  HMMA.16816.F32.BF16 R20, R16, R72, RZ ;  /* 0x000000481014723c */ /* 0x020fe600000418ff */
[----:B------:R-:W5:Y:S01]  /*13560*/  MUFU.TANH R108, R26 ;  /* 0x0000001a006c7308 */ /* 0x000f620000002400 */
[-C--:B------:R-:W-:Y:S01]  /*13570*/  FMUL.FTZ R52, R52, R32.reuse ;  /* 0x0000002034347220 */ /* 0x080fe20000410000 */
[-C--:B------:R-:W-:Y:S01]  /*13580*/  FMUL.FTZ R53, R53, R32.reuse ;  /* 0x0000002035357220 */ /* 0x080fe20000410000 */
[-C--:B------:R-:W-:Y:S01]  /*13590*/  FMUL.FTZ R54, R54, R32.reuse ;  /* 0x0000002036367220 */ /* 0x080fe20000410000 */
[-C--:B------:R-:W-:Y:S01]  /*135a0*/  FMUL.FTZ R55, R55, R32.reuse ;  /* 0x0000002037377220 */ /* 0x080fe20000410000 */
[----:B--2---:R-:W-:Y:S03]  /*135b0*/  HMMA.16816.F32.BF16 R36, R4, R68, R36 ;  /* 0x000000440424723c */ /* 0x004fe60000041824 */
[----:B------:R2:W5:Y:S05]  /*135c0*/  MUFU.TANH R109, R27 ;  /* 0x0000001b006d7308 */ /* 0x00056a0000002400 */
[----:B------:R-:W-:Y:S01]  /*135d0*/  HMMA.16816.F32.BF16 R56, R8, R78, R56 ;  /* 0x0000004e0838723c */ /* 0x000fe20000041838 */
[----:B------:R-:W-:Y:S02]  /*135e0*/  LDSM.16.M88.4 R76, [R34+0x5000] ;  /* 0x00500000224c783b */ /* 0x000fe40000000200 */
[----:B------:R-:W-:Y:S05]  /*135f0*/  MUFU.TANH R110, R52 ;  /* 0x00000034006e7308 */ /* 0x000fea0000002400 */
[----:B-1----:R-:W-:Y:S03]  /*13600*/  HMMA.16816.F32.BF16 R20, R12, R64, R20 ;  /* 0x000000400c14723c */ /* 0x002fe60000041814 */
[----:B------:R-:W-:Y:S01]  /*13610*/  MUFU.TANH R111, R53 ;  /* 0x00000035006f7308 */ /* 0x000fe20000002400 */
[-C--:B------:R-:W-:Y:S01]  /*13620*/  FMUL.FTZ R36, R36, R32.reuse ;  /* 0x0000002024247220 */ /* 0x080fe20000410000 */
[-C--:B------:R-:W-:Y:S01]  /*13630*/  FMUL.FTZ R37, R37, R32.reuse ;  /* 0x0000002025257220 */ /* 0x080fe20000410000 */
[-C--:B------:R-:W-:Y:S01]  /*13640*/  FMUL.FTZ R38, R38, R32.reuse ;  /* 0x0000002026267220 */ /* 0x080fe20000410000 */
[-C--:B------:R-:W-:Y:S01]  /*13650*/  FMUL.FTZ R39, R39, R32.reuse ;  /* 0x0000002027277220 */ /* 0x080fe20000410000 */
[----:B--2---:R-:W-:Y:S01]  /*13660*/  HMMA.16816.F32.BF16 R24, R16, R74, RZ ;  /* 0x0000004a1018723c */ /* 0x004fe200000418ff */
[----:B------:R-:W-:Y:S02]  /*13670*/  LDSM.16.M88.4 R72, [R80+0x5800] ;  /* 0x005800005048783b */ /* 0x000fe40000000200 */
[----:B------:R-:W-:Y:S05]  /*13680*/  MUFU.TANH R122, R36 ;  /* 0x00000024007a7308 */ /* 0x000fea0000002400 */
[C---:B----4-:R-:W-:Y:S03]  /*13690*/  HMMA.16816.F32.BF16 R28, R4.reuse, R60, R28 ;  /* 0x0000003c041c723c */ /* 0x050fe6000004181c */
[----:B------:R-:W-:Y:S05]  /*136a0*/  MUFU.TANH R123, R37 ;  /* 0x00000025007b7308 */ /* 0x000fea0000002400 */
[----:B------:R-:W-:Y:S01]  /*136b0*/  HMMA.16816.F32.BF16 R40, R4, R62, R40 ;  /* 0x0000003e0428723c */ /* 0x000fe20000041828 */
[----:B------:R-:W1:Y:S02]  /*136c0*/  LDSM.16.M88.4 R60, [R102+UR8+0x6000] ;  /* 0x00600008663c783b */ /* 0x000e640008000200 */
[----:B------:R-:W-:Y:S05]  /*136d0*/  MUFU.TANH R124, R38 ;  /* 0x00000026007c7308 */ /* 0x000fea0000002400 */
[----:B------:R-:W-:Y:S01]  /*136e0*/  HMMA.16816.F32.BF16 R24, R12, R66, R24 ;  /* 0x000000420c18723c */ /* 0x000fe20000041818 */
[----:B------:R-:W2:Y:S02]  /*136f0*/  LDSM.16.M88.4 R64, [R35+0x5000] ;  /* 0x005000002340783b */ /* 0x000ea40000000200 */
[----:B------:R1:W-:Y:S01]  /*13700*/  MUFU.TANH R127, R39 ;  /* 0x00000027007f7308 */ /* 0x0003e20000002400 */
[-C--:B------:R-:W-:Y:S01]  /*13710*/  FMUL.FTZ R28, R28, R32.reuse ;  /* 0x000000201c1c7220 */ /* 0x080fe20000410000 */
[-C--:B------:R-:W-:Y:S01]  /*13720*/  FMUL.FTZ R29, R29, R32.reuse ;  /* 0x000000201d1d7220 */ /* 0x080fe20000410000 */
[-C--:B------:R-:W-:Y:S01]  /*13730*/  FMUL.FTZ R30, R30, R32.reuse ;  /* 0x000000201e1e7220 */ /* 0x080fe20000410000 */
[-C--:B------:R-:W-:Y:S01]  /*13740*/  FMUL.FTZ R31, R31, R32.reuse ;  /* 0x000000201f1f7220 */ /* 0x080fe20000410000 */
[----:B------:R-:W-:Y:S01]  /*13750*/  HMMA.16816.F32.BF16 R56, R4, R70, R56 ;  /* 0x000000460438723c */ /* 0x000fe20000041838 */
[----:B------:R-:W-:Y:S02]  /*13760*/  LDSM.16.M88.4 R68, [R80+0x6800] ;  /* 0x006800005044783b */ /* 0x000fe40000000200 */
[----:B------:R-:W-:Y:S01]  /*13770*/  MUFU.TANH R114, R28 ;  /* 0x0000001c00727308 */ /* 0x000fe20000002400 */
[-C--:B------:R-:W-:Y:S01]  /*13780*/  FMUL.FTZ R40, R40, R32.reuse ;  /* 0x0000002028287220 */ /* 0x080fe20000410000 */
[-C--:B------:R-:W-:Y:S01]  /*13790*/  FMUL.FTZ R41, R41, R32.reuse ;  /* 0x0000002029297220 */ /* 0x080fe20000410000 */
[-C--:B------:R-:W-:Y:S01]  /*137a0*/  FMUL.FTZ R42, R42, R32.reuse ;  /* 0x000000202a2a7220 */ /* 0x080fe20000410000 */
[----:B------:R-:W-:-:S04]  /*137b0*/  FMUL.FTZ R43, R43, R32 ;  /* 0x000000202b2b7220 */ /* 0x000fc80000410000 */
[----:B------:R-:W-:Y:S08]  /*137c0*/  MUFU.TANH R115, R29 ;  /* 0x0000001d00737308 */ /* 0x000ff00000002400 */
[----:B------:R-:W-:Y:S01]  /*137d0*/  MUFU.TANH R116, R30 ;  /* 0x0000001e00747308 */ /* 0x000fe20000002400 */
[-C--:B------:R-:W-:Y:S01]  /*137e0*/  FMUL.FTZ R56, R56, R32.reuse ;  /* 0x0000002038387220 */ /* 0x080fe20000410000 */
[-C--:B------:R-:W-:Y:S01]  /*137f0*/  FMUL.FTZ R57, R57, R32.reuse ;  /* 0x0000002039397220 */ /* 0x080fe20000410000 */
[-C--:B------:R-:W-:Y:S01]  /*13800*/  FMUL.FTZ R58, R58, R32.reuse ;  /* 0x000000203a3a7220 */ /* 0x080fe20000410000 */
[-C--:B------:R-:W-:Y:S01]  /*13810*/  FMUL.FTZ R59, R59, R32.reuse ;  /* 0x000000203b3b7220 */ /* 0x080fe20000410000 */
[----:B-1----:R-:W-:Y:S03]  /*13820*/  HMMA.16816.F32.BF16 R36, R16, R62, RZ ;  /* 0x0000003e1024723c */ /* 0x002fe600000418ff */
[----:B------:R1:W-:Y:S05]  /*13830*/  MUFU.TANH R117, R31 ;  /* 0x0000001f00757308 */ /* 0x0003ea0000002400 */
[C---:B--2---:R-:W-:Y:S03]  /*13840*/  HMMA.16816.F32.BF16 R20, R8.reuse, R64, R20 ;  /* 0x000000400814723c */ /* 0x044fe60000041814 */
[----:B------:R-:W-:Y:S05]  /*13850*/  MUFU.TANH R118, R40 ;  /* 0x0000002800767308 */ /* 0x000fea0000002400 */
[----:B------:R-:W-:Y:S03]  /*13860*/  HMMA.16816.F32.BF16 R24, R8, R66, R24 ;  /* 0x000000420818723c */ /* 0x000fe60000041818 */
[----:B------:R-:W-:Y:S01]  /*13870*/  MUFU.TANH R119, R41 ;  /* 0x0000002900777308 */ /* 0x000fe20000002400 */
[----:B-1----:R-:W1:Y:S07]  /*13880*/  LDSM.16.M88.4 R28, [R80+0x6000] ;  /* 0x00600000501c783b */ /* 0x002e6e0000000200 */
[----:B------:R-:W-:Y:S01]  /*13890*/  MUFU.TANH R120, R42 ;  /* 0x0000002a00787308 */ /* 0x000fe20000002400 */
[C---:B------:R-:W-:Y:S07]  /*138a0*/  HMMA.16816.F32.BF16 R20, R4.reuse, R76, R20 ;  /* 0x0000004c0414723c */ /* 0x040fee0000041814 */
[----:B------:R2:W-:Y:S01]  /*138b0*/  MUFU.TANH R121, R43 ;  /* 0x0000002b00797308 */ /* 0x0005e20000002400 */
[----:B------:R-:W-:Y:S01]  /*138c0*/  HMMA.16816.F32.BF16 R24, R4, R78, R24 ;  /* 0x0000004e0418723c */ /* 0x000fe20000041818 */
[----:B------:R-:W-:Y:S06]  /*138d0*/  LDSM.16.M88.4 R76, [R102+UR8+0x7000] ;  /* 0x00700008664c783b */ /* 0x000fec0008000200 */
[----:B------:R-:W-:Y:S04]  /*138e0*/  MUFU.TANH R112, R54 ;  /* 0x0000003600707308 */ /* 0x000fe80000002400 */
[-C--:B------:R-:W-:Y:S01]  /*138f0*/  FMUL.FTZ R20, R20, R32.reuse ;  /* 0x0000002014147220 */ /* 0x080fe20000410000 */
[----:B------:R-:W-:-:S03]  /*13900*/  FMUL.FTZ R21, R21, R32 ;  /* 0x0000002015157220 */ /* 0x000fc60000410000 */
[----:B------:R4:W5:Y:S01]  /*13910*/  MUFU.TANH R113, R55 ;  /* 0x0000003700717308 */ /* 0x0009620000002400 */
[-C--:B------:R-:W-:Y:S01]  /*13920*/  FMUL.FTZ R22, R22, R32.reuse ;  /* 0x0000002016167220 */ /* 0x080fe20000410000 */
[----:B--2---:R-:W-:Y:S01]  /*13930*/  HMMA.16816.F32.BF16 R40, R16, R60, RZ ;  /* 0x0000003c1028723c */ /* 0x004fe200000418ff */
[----:B------:R-:W2:Y:S01]  /*13940*/  LDSM.16.M88.4 R60, [R35+0x5800] ;  /* 0x00580000233c783b */ /* 0x000ea20000000200 */
[-C--:B------:R-:W-:Y:S01]  /*13950*/  FMUL.FTZ R23, R23, R32.reuse ;  /* 0x0000002017177220 */ /* 0x080fe20000410000 */
[-C--:B------:R-:W-:Y:S01]  /*13960*/  FMUL.FTZ R24, R24, R32.reuse ;  /* 0x0000002018187220 */ /* 0x080fe20000410000 */
[-C--:B------:R-:W-:Y:S02]  /*13970*/  FMUL.FTZ R25, R25, R32.reuse ;  /* 0x0000002019197220 */ /* 0x080fe40000410000 */
[----:B------:R-:W-:Y:S01]  /*13980*/  MUFU.TANH R125, R56 ;  /* 0x00000038007d7308 */ /* 0x000fe20000002400 */
[-C--:B------:R-:W-:Y:S01]  /*13990*/  FMUL.FTZ R26, R26, R32.reuse ;  /* 0x000000201a1a7220 */ /* 0x080fe20000410000 */
[----:B-1----:R-:W-:Y:S01]  /*139a0*/  HMMA.16816.F32.BF16 R36, R12, R30, R36 ;  /* 0x0000001e0c24723c */ /* 0x002fe20000041824 */
[----:B------:R-:W-:-:S05]  /*139b0*/  FMUL.FTZ R27, R27, R32 ;  /* 0x000000201b1b7220 */ /* 0x000fca0000410000 */
[----:B------:R-:W-:Y:S02]  /*139c0*/  MUFU.TANH R126, R57 ;  /* 0x00000039007e7308 */ /* 0x000fe40000002400 */
[C---:B----4-:R-:W-:Y:S06]  /*139d0*/  HMMA.16816.F32.BF16 R52, R16.reuse, R48, RZ ;  /* 0x000000301034723c */ /* 0x050fec00000418ff */
[----:B------:R-:W1:Y:S02]  /*139e0*/  MUFU.TANH R128, R58 ;  /* 0x0000003a00807308 */ /* 0x000e640000002400 */
[----:B------:R-:W-:Y:S06]  /*139f0*/  HMMA.16816.F32.BF16 R48, R16, R50, RZ ;  /* 0x000000321030723c */ /* 0x000fec00000418ff */
[----:B------:R4:W1:Y:S02]  /*13a00*/  MUFU.TANH R160, R59 ;  /* 0x0000003b00a07308 */ /* 0x0008640000002400 */
[C---:B------:R-:W-:Y:S01]  /*13a10*/  HMMA.16816.F32.BF16 R40, R12.reuse, R28, R40 ;  /* 0x0000001c0c28723c */ /* 0x040fe20000041828 */
[----:B------:R-:W3:Y:S05]  /*13a20*/  LDSM.16.M88.4 R28, [R34+0x5800] ;  /* 0x00580000221c783b */ /* 0x000eea0000000200 */
[----:B------:R-:W-:Y:S02]  /*13a30*/  MUFU.TANH R173, R20 ;  /* 0x0000001400ad7308 */ /* 0x000fe40000002400 */
[C---:B------:R-:W-:Y:S06]  /*13a40*/  HMMA.16816.F32.BF16 R52, R12.reuse, R72, R52 ;  /* 0x000000480c34723c */ /* 0x040fec0000041834 */
[----:B------:R-:W-:Y:S02]  /*13a50*/  MUFU.TANH R179, R21 ;  /* 0x0000001500b37308 */ /* 0x000fe40000002400 */
[----:B------:R-:W-:Y:S01]  /*13a60*/  HMMA.16816.F32.BF16 R48, R12, R74, R48 ;  /* 0x0000004a0c30723c */ /* 0x000fe20000041830 */
[----:B------:R-:W5:Y:S04]  /*13a70*/  LDSM.16.M88.4 R72, [R102+UR8+0x6800] ;  /* 0x006800086648783b */ /* 0x000f680008000200 */
[----:B----4-:R-:W4:Y:S01]  /*13a80*/  LDSM.16.M88.4 R56, [R35+0x6000] ;  /* 0x006000002338783b */ /* 0x010f220000000200 */
[----:B------:R-:W1:Y:S06]  /*13a90*/  MUFU.TANH R180, R22 ;  /* 0x0000001600b47308 */ /* 0x000e6c0000002400 */
[C---:B--2---:R-:W-:Y:S02]  /*13aa0*/  HMMA.16816.F32.BF16 R52, R8.reuse, R60, R52 ;  /* 0x0000003c0834723c */ /* 0x044fe40000041834 */
[----:B------:R2:W-:Y:S06]  /*13ab0*/  MUFU.TANH R175, R23 ;  /* 0x0000001700af7308 */ /* 0x0005ec0000002400 */
[----:B------:R-:W-:Y:S01]  /*13ac0*/  HMMA.16816.F32.BF16 R48, R8, R62, R48 ;  /* 0x0000003e0830723c */ /* 0x000fe20000041830 */
[----:B------:R-:W-:Y:S01]  /*13ad0*/  LDSM.16.M88.4 R60, [R34+0x6000] ;  /* 0x00600000223c783b */ /* 0x000fe20000000200 */
[----:B------:R-:W-:Y:S08]  /*13ae0*/  MUFU.TANH R178, R24 ;  /* 0x0000001800b27308 */ /* 0x000ff00000002400 */
[----:B------:R-:W-:Y:S01]  /*13af0*/  MUFU.TANH R177, R25 ;  /* 0x0000001900b17308 */ /* 0x000fe20000002400 */
[----:B--2---:R-:W2:Y:S01]  /*13b00*/  LDSM.16.M88.4 R20, [R80+0x7000] ;  /* 0x007000005014783b */ /* 0x004ea20000000200 */
[----:B---3--:R-:W-:Y:S06]  /*13b10*/  HMMA.16816.F32.BF16 R52, R4, R28, R52 ;  /* 0x0000001c0434723c */ /* 0x008fec0000041834 */
[----:B------:R-:W3:Y:S02]  /*13b20*/  MUFU.TANH R174, R26 ;  /* 0x0000001a00ae7308 */ /* 0x000ee40000002400 */
[----:B-----5:R-:W-:Y:S06]  /*13b30*/  HMMA.16816.F32.BF16 R64, R16, R72, RZ ;  /* 0x000000481040723c */ /* 0x020fec00000418ff */
[----:B------:R5:W3:Y:S02]  /*13b40*/  MUFU.TANH R176, R27 ;  /* 0x0000001b00b07308 */ /* 0x000ae40000002400 */
[----:B------:R-:W-:Y:S01]  /*13b50*/  HMMA.16816.F32.BF16 R48, R4, R30, R48 ;  /* 0x0000001e0430723c */ /* 0x000fe20000041830 */
[----:B------:R-:W1:Y:S02]  /*13b60*/  LDSM.16.M88.4 R28, [R35+0x6800] ;  /* 0x00680000231c783b */ /* 0x000e640000000200 */
[-C--:B------:R-:W-:Y:S01]  /*13b70*/  FMUL.FTZ R52, R52, R32.reuse ;  /* 0x0000002034347220 */ /* 0x080fe20000410000 */
[-C--:B------:R-:W-:Y:S01]  /*13b80*/  FMUL.FTZ R53, R53, R32.reuse ;  /* 0x0000002035357220 */ /* 0x080fe20000410000 */
[-C--:B------:R-:W-:Y:S01]  /*13b90*/  FMUL.FTZ R54, R54, R32.reuse ;  /* 0x0000002036367220 */ /* 0x080fe20000410000 */
[-C--:B------:R-:W-:Y:S01]  /*13ba0*/  FMUL.FTZ R55, R55, R32.reuse ;  /* 0x0000002037377220 */ /* 0x080fe20000410000 */
[----:B------:R-:W-:Y:S01]  /*13bb0*/  MUFU.TANH R190, R52 ;  /* 0x0000003400be7308 */ /* 0x000fe20000002400 */
[C---:B------:R-:W-:Y:S07]  /*13bc0*/  HMMA.16816.F32.BF16 R72, R16.reuse, R74, RZ ;  /* 0x0000004a1048723c */ /* 0x040fee00000418ff */
[----:B------:R-:W-:Y:S01]  /*13bd0*/  MUFU.TANH R192, R53 ;  /* 0x0000003500c07308 */ /* 0x000fe20000002400 */
[C---:B-----5:R-:W-:Y:S03]  /*13be0*/  HMMA.16816.F32.BF16 R24, R16.reuse, R76, RZ ;  /* 0x0000004c1018723c */ /* 0x060fe600000418ff */
[-C--:B------:R-:W-:Y:S01]  /*13bf0*/  FMUL.FTZ R48, R48, R32.reuse ;  /* 0x0000002030307220 */ /* 0x080fe20000410000 */
[-C--:B------:R-:W-:Y:S01]  /*13c00*/  FMUL.FTZ R49, R49, R32.reuse ;  /* 0x0000002031317220 */ /* 0x080fe20000410000 */
[-C--:B------:R-:W-:Y:S01]  /*13c10*/  FMUL.FTZ R50, R50, R32.reuse ;  /* 0x0000002032327220 */ /* 0x080fe20000410000 */
[-C--:B------:R-:W-:Y:S01]  /*13c20*/  FMUL.FTZ R51, R51, R32.reuse ;  /* 0x0000002033337220 */ /* 0x080fe20000410000 */
[----:B------:R-:W5:Y:S01]  /*13c30*/  MUFU.TANH R196, R54 ;  /* 0x0000003600c47308 */ /* 0x000f620000002400 */
[----:B------:R-:W-:Y:S07]  /*13c40*/  HMMA.16816.F32.BF16 R76, R16, R78, RZ ;  /* 0x0000004e104c723c */ /* 0x000fee00000418ff */
[----:B------:R3:W5:Y:S01]  /*13c50*/  MUFU.TANH R189, R55 ;  /* 0x0000003700bd7308 */ /* 0x0007620000002400 */
[----:B----4-:R-:W-:Y:S07]  /*13c60*/  HMMA.16816.F32.BF16 R40, R8, R56, R40 ;  /* 0x000000380828723c */ /* 0x010fee0000041828 */
[----:B------:R-:W-:Y:S01]  /*13c70*/  MUFU.TANH R191, R48 ;  /* 0x0000003000bf7308 */ /* 0x000fe20000002400 */
[C---:B--2---:R-:W-:Y:S07]  /*13c80*/  HMMA.16816.F32.BF16 R24, R12.reuse, R20, R24 ;  /* 0x000000140c18723c */ /* 0x044fee0000041818 */
[----:B------:R-:W-:Y:S01]  /*13c90*/  MUFU.TANH R195, R49 ;  /* 0x0000003100c37308 */ /* 0x000fe20000002400 */
[----:B------:R-:W-:Y:S01]  /*13ca0*/  HMMA.16816.F32.BF16 R76, R12, R22, R76 ;  /* 0x000000160c4c723c */ /* 0x000fe2000004184c */
[----:B------:R-:W2:Y:S04]  /*13cb0*/  LDSM.16.M88.4 R20, [R35+0x7000] ;  /* 0x007000002314783b */ /* 0x000ea80000000200 */
[----:B---3--:R-:W3:Y:S02]  /*13cc0*/  LDSM.16.M88.4 R52, [R34+0x6800] ;  /* 0x006800002234783b */ /* 0x008ee40000000200 */
[----:B------:R-:W4:Y:S01]  /*13cd0*/  MUFU.TANH R188, R50 ;  /* 0x0000003200bc7308 */ /* 0x000f220000002400 */
[----:B------:R-:W-:Y:S01]  /*13ce0*/  HMMA.16816.F32.BF16 R36, R8, R58, R36 ;  /* 0x0000003a0824723c */ /* 0x000fe20000041824 */
[----:B------:R-:W5:Y:S06]  /*13cf0*/  LDSM.16.M88.4 R56, [R102+UR8+0x7800] ;  /* 0x007800086638783b */ /* 0x000f6c0008000200 */
[----:B------:R1:W-:Y:S01]  /*13d00*/  MUFU.TANH R194, R51 ;  /* 0x0000003300c27308 */ /* 0x0003e20000002400 */
[----:B------:R-:W-:Y:S08]  /*13d10*/  HMMA.16816.F32.BF16 R72, R12, R70, R72 ;  /* 0x000000460c48723c */ /* 0x000ff00000041848 */
[----:B------:R-:W-:Y:S08]  /*13d20*/  HMMA.16816.F32.BF16 R40, R4, R60, R40 ;  /* 0x0000003c0428723c */ /* 0x000ff00000041828 */
[----:B------:R-:W-:Y:S01]  /*13d30*/  HMMA.16816.F32.BF16 R64, R12, R68, R64 ;  /* 0x000000440c40723c */ /* 0x000fe20000041840 */
[----:B-1----:R-:W-:Y:S07]  /*13d40*/  LDSM.16.M88.4 R48, [R80+0x7800] ;  /* 0x007800005030783b */ /* 0x002fee0000000200 */
[----:B------:R-:W-:Y:S01]  /*13d50*/  HMMA.16816.F32.BF16 R36, R4, R62, R36 ;  /* 0x0000003e0424723c */ /* 0x000fe20000041824 */
[----:B------:R-:W-:Y:S02]  /*13d60*/  LDSM.16.M88.4 R60, [R102+UR8+0x8000] ;  /* 0x00800008663c783b */ /* 0x000fe40008000200 */
[-C--:B------:R-:W-:Y:S01]  /*13d70*/  FMUL.FTZ R40, R40, R32.reuse ;  /* 0x0000002028287220 */ /* 0x080fe20000410000 */
[-C--:B------:R-:W-:Y:S01]  /*13d80*/  FMUL.FTZ R41, R41, R32.reuse ;  /* 0x0000002029297220 */ /* 0x080fe20000410000 */
[-C--:B------:R-:W-:Y:S01]  /*13d90*/  FMUL.FTZ R42, R42, R32.reuse ;  /* 0x000000202a2a7220 */ /* 0x080fe20000410000 */
[-C--:B------:R-:W-:Y:S01]  /*13da0*/  FMUL.FTZ R43, R43, R32.reuse ;  /* 0x000000202b2b7220 */ /* 0x080fe20000410000 */
[----:B------:R-:W-:Y:S01]  /*13db0*/  MUFU.TANH R186, R40 ;  /* 0x0000002800ba7308 */ /* 0x000fe20000002400 */
[C---:B------:R-:W-:Y:S07]  /*13dc0*/  HMMA.16816.F32.BF16 R72, R8.reuse, R30, R72 ;  /* 0x0000001e0848723c */ /* 0x040fee0000041848 */
[----:B------:R-:W-:Y:S01]  /*13dd0*/  MUFU.TANH R184, R41 ;  /* 0x0000002900b87308 */ /* 0x000fe20000002400 */
[C---:B------:R-:W-:Y:S01]  /*13de0*/  HMMA.16816.F32.BF16 R64, R8.reuse, R28, R64 ;  /* 0x0000001c0840723c */ /* 0x040fe20000041840 */
[----:B------:R-:W1:Y:S02]  /*13df0*/  LDSM.16.M88.4 R28, [R34+0x7000] ;  /* 0x00700000221c783b */ /* 0x000e640000000200 */
[-C--:B------:R-:W-:Y:S01]  /*13e00*/  FMUL.FTZ R36, R36, R32.reuse ;  /* 0x0000002024247220 */ /* 0x080fe20000410000 */
[-C--:B------:R-:W-:Y:S01]  /*13e10*/  FMUL.FTZ R37, R37, R32.reuse ;  /* 0x0000002025257220 */ /* 0x080fe20000410000 */
[-C--:B------:R-:W-:Y:S01]  /*13e20*/  FMUL.FTZ R38, R38, R32.reuse ;  /* 0x0000002026267220 */ /* 0x080fe20000410000 */
[-C--:B------:R-:W-:Y:S01]  /*13e30*/  FMUL.FTZ R39, R39, R32.reuse ;  /* 0x0000002027277220 */ /* 0x080fe20000410000 */
[----:B------:R-:W-:Y:S01]  /*13e40*/  MUFU.TANH R193, R42 ;  /* 0x0000002a00c17308 */ /* 0x000fe20000002400 */
[C---:B--2---:R-:W-:Y:S07]  /*13e50*/  HMMA.16816.F32.BF16 R24, R8.reuse, R20, R24 ;  /* 0x000000140818723c */ /* 0x044fee0000041818 */
[----:B------:R5:W2:Y:S01]  /*13e60*/  MUFU.TANH R187, R43 ;  /* 0x0000002b00bb7308 */ /* 0x000aa20000002400 */
[----:B------:R-:W-:Y:S01]  /*13e70*/  HMMA.16816.F32.BF16 R76, R8, R22, R76 ;  /* 0x00000016084c723c */ /* 0x000fe2000004184c */
[----:B------:R-:W4:Y:S06]  /*13e80*/  LDSM.16.M88.4 R20, [R35+0x7800] ;  /* 0x007800002314783b */ /* 0x000f2c0000000200 */
[----:B------:R-:W-:Y:S01]  /*13e90*/  MUFU.TANH R183, R36 ;  /* 0x0000002400b77308 */ /* 0x000fe20000002400 */
[C---:B---3--:R-:W-:Y:S07]  /*13ea0*/  HMMA.16816.F32.BF16 R72, R4.reuse, R54, R72 ;  /* 0x000000360448723c */ /* 0x048fee0000041848 */
[----:B------:R-:W-:Y:S01]  /*13eb0*/  MUFU.TANH R181, R37 ;  /* 0x0000002500b57308 */ /* 0x000fe20000002400 */
[----:B------:R-:W-:Y:S01]  /*13ec0*/  HMMA.16816.F32.BF16 R64, R4, R52, R64 ;  /* 0x000000340440723c */ /* 0x000fe20000041840 */
[----:B------:R-:W-:Y:S06]  /*13ed0*/  LDSM.16.M88.4 R52, [R102+UR8+0x8800] ;  /* 0x008800086634783b */ /* 0x000fec0008000200 */
[----:B------:R-:W3:Y:S01]  /*13ee0*/  MUFU.TANH R185, R38 ;  /* 0x0000002600b97308 */ /* 0x000ee20000002400 */
[C---:B-----5:R-:W-:Y:S03]  /*13ef0*/  HMMA.16816.F32.BF16 R40, R16.reuse, R56, RZ ;  /* 0x000000381028723c */ /* 0x060fe600000418ff */
[-C--:B------:R-:W-:Y:S01]  /*13f00*/  FMUL.FTZ R72, R72, R32.reuse ;  /* 0x0000002048487220 */ /* 0x080fe20000410000 */
[-C--:B------:R-:W-:Y:S01]  /*13f10*/  FMUL.FTZ R73, R73, R32.reuse ;  /* 0x0000002049497220 */ /* 0x080fe20000410000 */
[-C--:B------:R-:W-:Y:S01]  /*13f20*/  FMUL.FTZ R74, R74, R32.reuse ;  /* 0x000000204a4a7220 */ /* 0x080fe20000410000 */
[-C--:B------:R-:W-:Y:S01]  /*13f30*/  FMUL.FTZ R75, R75, R32.reuse ;  /* 0x000000204b4b7220 */ /* 0x080fe20000410000 */
[----:B------:R5:W3:Y:S01]  /*13f40*/  MUFU.TANH R182, R39 ;  /* 0x0000002700b67308 */ /* 0x000ae20000002400 */
[----:B------:R-:W-:Y:S03]  /*13f50*/  HMMA.16816.F32.BF16 R56, R16, R58, RZ ;  /* 0x0000003a1038723c */ /* 0x000fe600000418ff */
[-C--:B------:R-:W-:Y:S01]  /*13f60*/  FMUL.FTZ R64, R64, R32.reuse ;  /* 0x0000002040407220 */ /* 0x080fe20000410000 */
[-C--:B------:R-:W-:Y:S01]  /*13f70*/  FMUL.FTZ R65, R65, R32.reuse ;  /* 0x0000002041417220 */ /* 0x080fe20000410000 */
[-C--:B------:R-:W-:Y:S01]  /*13f80*/  FMUL.FTZ R66, R66, R32.reuse ;  /* 0x0000002042427220 */ /* 0x080fe20000410000 */
[-C--:B------:R-:W-:Y:S01]  /*13f90*/  FMUL.FTZ R67, R67, R32.reuse ;  /* 0x0000002043437220 */ /* 0x080fe20000410000 */
[----:B------:R-:W-:Y:S01]  /*13fa0*/  MUFU.TANH R167, R72 ;  /* 0x0000004800a77308 */ /* 0x000fe20000002400 */
[----:B-1----:R-:W-:Y:S07]  /*13fb0*/  HMMA.16816.F32.BF16 R24, R4, R28, R24 ;  /* 0x0000001c0418723c */ /* 0x002fee0000041818 */
[----:B------:R-:W-:Y:S01]  /*13fc0*/  MUFU.TANH R166, R73 ;  /* 0x0000004900a67308 */ /* 0x000fe20000002400 */
[C---:B------:R-:W-:Y:S01]  /*13fd0*/  HMMA.16816.F32.BF16 R40, R12.reuse, R48, R40 ;  /* 0x000000300c28723c */ /* 0x040fe20000041828 */
[----:B-----5:R-:W1:Y:S06]  /*13fe0*/  LDSM.16.M88.4 R36, [R80+0x8000] ;  /* 0x008000005024783b */ /* 0x020e6c0000000200 */
[----:B------:R-:W-:Y:S01]  /*13ff0*/  MUFU.TANH R170, R74 ;  /* 0x0000004a00aa7308 */ /* 0x000fe20000002400 */
[----:B------:R-:W-:Y:S03]  /*14000*/  HMMA.16816.F32.BF16 R56, R12, R50, R56 ;  /* 0x000000320c38723c */ /* 0x000fe60000041838 */
[-C--:B------:R-:W-:Y:S01]  /*14010*/  FMUL.FTZ R24, R24, R32.reuse ;  /* 0x0000002018187220 */ /* 0x080fe20000410000 */
[-C--:B------:R-:W-:Y:S01]  /*14020*/  FMUL.FTZ R25, R25, R32.reuse ;  /* 0x0000002019197220 */ /* 0x080fe20000410000 */
[-C--:B------:R-:W-:Y:S01]  /*14030*/  FMUL.FTZ R26, R26, R32.reuse ;  /* 0x000000201a1a7220 */ /* 0x080fe20000410000 */
[----:B------:R-:W-:Y:S01]  /*14040*/  FMUL.FTZ R27, R27, R32 ;  /* 0x000000201b1b7220 */ /* 0x000fe20000410000 */
[----:B------:R5:W-:Y:S01]  /*14050*/  MUFU.TANH R162, R75 ;  /* 0x0000004b00a27308 */ /* 0x000be20000002400 */
[----:B------:R-:W-:Y:S07]  /*14060*/  HMMA.16816.F32.BF16 R48, R16, R60, RZ ;  /* 0x0000003c1030723c */ /* 0x000fee00000418ff */
[----:B------:R2:W-:Y:S01]  /*14070*/  MUFU.TANH R136, R24 ;  /* 0x0000001800887308 */ /* 0x0005e20000002400 */
[----:B------:R-:W-:Y:S01]  /*14080*/  HMMA.16816.F32.BF16 R76, R4, R30, R76 ;  /* 0x0000001e044c723c */ /* 0x000fe2000004184c */
[----:B------:R-:W3:Y:S06]  /*14090*/  LDSM.16.M88.4 R28, [R34+0x7800] ;  /* 0x00780000221c783b */ /* 0x000eec0000000200 */
[----:B------:R-:W-:Y:S01]  /*140a0*/  MUFU.TANH R169, R64 ;  /* 0x0000004000a97308 */ /* 0x000fe20000002400 */
[----:B----4-:R-:W-:Y:S01]  /*140b0*/  HMMA.16816.F32.BF16 R40, R8, R20, R40 ;  /* 0x000000140828723c */ /* 0x010fe20000041828 */
[----:B-----5:R-:W4:Y:S01]  /*140c0*/  LDSM.16.M88.4 R72, [R35+0x8000] ;  /* 0x008000002348783b */ /* 0x020f220000000200 */
[----:B------:R-:W-:-:S02]  /*140d0*/  LOP3.LUT R21, R214, 0x1, RZ, 0xfc, !PT ;  /* 0x00000001d6157812 */ /* 0x000fc400078efcff */
[----:B------:R-:W-:Y:S02]  /*140e0*/  LOP3.LUT R20, R214, 0x8, RZ, 0xfc, !PT ;  /* 0x00000008d6147812 */ /* 0x000fe400078efcff */
[-C--:B------:R-:W-:Y:S01]  /*140f0*/  ISETP.GE.AND P1, PT, R21, R45.reuse, PT ;  /* 0x0000002d1500720c */ /* 0x080fe20003f26270 */
[----:B------:R-:W-:Y:S01]  /*14100*/  MUFU.TANH R168, R65 ;  /* 0x0000004100a87308 */ /* 0x000fe20000002400 */
[-C--:B------:R-:W-:Y:S01]  /*14110*/  ISETP.GE.AND P3, PT, R20, R45.reuse, PT ;  /* 0x0000002d1400720c */ /* 0x080fe20003f66270 */
[----:B------:R-:W-:Y:S01]  /*14120*/  HMMA.16816.F32.BF16 R56, R8, R22, R56 ;  /* 0x000000160838723c */ /* 0x000fe20000041838 */
[C---:B------:R-:W-:Y:S01]  /*14130*/  LOP3.LUT R22, R214.reuse, 0x9, RZ, 0xfc, !PT ;  /* 0x00000009d6167812 */ /* 0x040fe200078efcff */
[-C--:B------:R-:W-:Y:S01]  /*14140*/  FMUL.FTZ R77, R77, R32.reuse ;  /* 0x000000204d4d7220 */ /* 0x080fe20000410000 */
[----:B------:R-:W-:Y:S01]  /*14150*/  LOP3.LUT R21, R214, 0x10, RZ, 0xfc, !PT ;  /* 0x00000010d6157812 */ /* 0x000fe200078efcff */
[-C--:B------:R-:W-:Y:S01]  /*14160*/  FMUL.FTZ R78, R78, R32.reuse ;  /* 0x000000204e4e7220 */ /* 0x080fe20000410000 */
[----:B------:R-:W-:Y:S01]  /*14170*/  LOP3.LUT R20, R214, 0x11, RZ, 0xfc, !PT ;  /* 0x00000011d6147812 */ /* 0x000fe200078efcff */
[----:B------:R-:W5:Y:S01]  /*14180*/  MUFU.TANH R172, R66 ;  /* 0x0000004200ac7308 */ /* 0x000f620000002400 */
[-C--:B------:R-:W-:Y:S01]  /*14190*/  ISETP.GE.AND P4, PT, R22, R45.reuse, PT ;  /* 0x0000002d1600720c */ /* 0x080fe20003f86270 */
[----:B-1----:R-:W-:Y:S01]  /*141a0*/  HMMA.16816.F32.BF16 R48, R12, R36, R48 ;  /* 0x000000240c30723c */ /* 0x002fe20000041830 */
[-C--:B------:R-:W-:Y:S01]  /*141b0*/  ISETP.GE.AND P5, PT, R21, R45.reuse, PT ;  /* 0x0000002d1500720c */ /* 0x080fe20003fa6270 */
[-C--:B------:R-:W-:Y:S01]  /*141c0*/  FMUL.FTZ R79, R79, R32.reuse ;  /* 0x000000204f4f7220 */ /* 0x080fe20000410000 */
[----:B------:R-:W-:Y:S01]  /*141d0*/  ISETP.GE.AND P2, PT, R20, R45, PT ;  /* 0x0000002d1400720c */ /* 0x000fe20003f46270 */
[----:B------:R-:W-:Y:S01]  /*141e0*/  FMUL.FTZ R76, R76, R32 ;  /* 0x000000204c4c7220 */ /* 0x000fe20000410000 */
[----:B------:R-:W1:Y:S01]  /*141f0*/  LDSM.16.M88.4 R20, [R34+0x8000] ;  /* 0x008000002214783b */ /* 0x000e620000000200 */
[----:B--2---:R-:W-:Y:S01]  /*14200*/  LOP3.LUT R24, R214, 0x18, RZ, 0xfc, !PT ;  /* 0x00000018d6187812 */ /* 0x004fe200078efcff */
[----:B------:R2:W5:Y:S01]  /*14210*/  MUFU.TANH R171, R67 ;  /* 0x0000004300ab7308 */ /* 0x0005620000002400 */
[----:B------:R-:W-:Y:S01]  /*14220*/  HMMA.16816.F32.BF16 R60, R16, R62, RZ ;  /* 0x0000003e103c723c */ /* 0x000fe200000418ff */
[----:B------:R-:W-:-:S02]  /*14230*/  FSEL R217, R98, -INF , !P1 ;  /* 0xff80000062d97808 */ /* 0x000fc40004800000 */
[-C--:B------:R-:W-:Y:S02]  /*14240*/  ISETP.GE.AND P0, PT, R24, R45.reuse, PT ;  /* 0x0000002d1800720c */ /* 0x080fe40003f06270 */
[----:B------:R-:W-:Y:S02]  /*14250*/  FSEL R98, R100, -INF , !P1 ;  /* 0xff80000064627808 */ /* 0x000fe40004800000 */
[----:B------:R-:W-:Y:S01]  /*14260*/  MUFU.TANH R134, R25 ;  /* 0x0000001900867308 */ /* 0x000fe20000002400 */
[----:B---3--:R-:W-:Y:S01]  /*14270*/  HMMA.16816.F32.BF16 R40, R4, R28, R40 ;  /* 0x0000001c0428723c */ /* 0x008fe20000041828 */
[----:B------:R-:W-:Y:S02]  /*14280*/  LOP3.LUT R28, R214, 0x19, RZ, 0xfc, !PT ;  /* 0x00000019d61c7812 */ /* 0x000fe400078efcff */
[----:B------:R-:W-:Y:S02]  /*14290*/  FSEL R218, R95, -INF , !P3 ;  /* 0xff8000005fda7808 */ /* 0x000fe40005800000 */
[----:B------:R-:W-:-:S02]  /*142a0*/  ISETP.GE.AND P1, PT, R28, R45, PT ;  /* 0x0000002d1c00720c */ /* 0x000fc40003f26270 */
[----:B------:R-:W-:Y:S01]  /*142b0*/  MUFU.TANH R146, R26 ;  /* 0x0000001a00927308 */ /* 0x000fe20000002400 */
[----:B----4-:R-:W-:Y:S01]  /*142c0*/  HMMA.16816.F32.BF16 R48, R8, R72, R48 ;  /* 0x000000480830723c */ /* 0x010fe20000041830 */
[----:B--2---:R-:W2:Y:S01]  /*142d0*/  LDSM.16.M88.4 R64, [R80+0x8800] ;  /* 0x008800005040783b */ /* 0x004ea20000000200 */
[----:B------:R-:W-:Y:S02]  /*142e0*/  LOP3.LUT R28, R214, 0x20, RZ, 0xfc, !PT ;  /* 0x00000020d61c7812 */ /* 0x000fe400078efcff */
[----:B------:R-:W-:Y:S02]  /*142f0*/  FSEL R215, R97, -INF , !P3 ;  /* 0xff80000061d77808 */ /* 0x000fe40005800000 */
[----:B------:R-:W-:Y:S01]  /*14300*/  ISETP.GE.AND P3, PT, R28, R45, PT ;  /* 0x0000002d1c00720c */ /* 0x000fe20003f66270 */
[----:B------:R3:W4:Y:S01]  /*14310*/  MUFU.TANH R145, R27 ;  /* 0x0000001b00917308 */ /* 0x0007220000002400 */
[----:B------:R-:W-:Y:S01]  /*14320*/  HMMA.16816.F32.BF16 R60, R12, R38, R60 ;  /* 0x000000260c3c723c */ /* 0x000fe2000004183c */
[----:B------:R-:W-:-:S02]  /*14330*/  LOP3.LUT R28, R214, 0x21, RZ, 0xfc, !PT ;  /* 0x00000021d61c7812 */ /* 0x000fc400078efcff */
[----:B------:R-:W-:Y:S01]  /*14340*/  FSEL R219, R94, -INF , !P4 ;  /* 0xff8000005edb7808 */ /* 0x000fe20006000000 */
[-C--:B------:R-:W-:Y:S01]  /*14350*/  FMUL.FTZ R40, R40, R32.reuse ;  /* 0x0000002028287220 */ /* 0x080fe20000410000 */
[----:B------:R-:W-:Y:S01]  /*14360*/  FSEL R216, R96, -INF , !P4 ;  /* 0xff80000060d87808 */ /* 0x000fe20006000000 */
[-C--:B------:R-:W-:Y:S01]  /*14370*/  FMUL.FTZ R41, R41, R32.reuse ;  /* 0x0000002029297220 */ /* 0x080fe20000410000 */
[----:B------:R-:W-:Y:S01]  /*14380*/  ISETP.GE.AND P4, PT, R28, R45, PT ;  /* 0x0000002d1c00720c */ /* 0x000fe20003f86270 */
[----:B------:R-:W-:Y:S01]  /*14390*/  HMMA.16816.F32.BF16 R68, R16, R52, RZ ;  /* 0x000000341044723c */ /* 0x000fe200000418ff */
[----:B------:R-:W-:Y:S01]  /*143a0*/  FSEL R212, R87, -INF , !P0 ;  /* 0xff80000057d47808 */ /* 0x000fe20004000000 */
[-C--:B------:R-:W-:Y:S01]  /*143b0*/  FMUL.FTZ R42, R42, R32.reuse ;  /* 0x000000202a2a7220 */ /* 0x080fe20000410000 */
[----:B------:R-:W-:Y:S01]  /*143c0*/  FSEL R209, R89, -INF , !P0 ;  /* 0xff80000059d17808 */ /* 0x000fe20004000000 */
[----:B------:R-:W-:Y:S01]  /*143d0*/  FMUL.FTZ R43, R43, R32 ;  /* 0x000000202b2b7220 */ /* 0x000fe20000410000 */
[----:B------:R-:W-:Y:S01]  /*143e0*/  FSEL R206, R86, -INF , !P1 ;  /* 0xff80000056ce7808 */ /* 0x000fe20004800000 */
[----:B------:R-:W-:Y:S01]  /*143f0*/  MUFU.TANH R130, R42 ;  /* 0x0000002a00827308 */ /* 0x000fe20000002400 */
[----:B------:R-:W-:Y:S01]  /*14400*/  FSEL R208, R88, -INF , !P1 ;  /* 0xff80000058d07808 */ /* 0x000fe20004800000 */
[----:B-1----:R-:W-:Y:S01]  /*14410*/  HMMA.16816.F32.BF16 R48, R4, R20, R48 ;  /* 0x000000140430723c */ /* 0x002fe20000041830 */
[----:B---3--:R-:W1:Y:S01]  /*14420*/  LDSM.16.M88.4 R24, [R102+UR8+0x9000] ;  /* 0x009000086618783b */ /* 0x008e620008000200 */
[----:B------:R-:W-:-:S02]  /*14430*/  LOP3.LUT R20, R214, 0x30, RZ, 0xfc, !PT ;  /* 0x00000030d6147812 */ /* 0x000fc400078efcff */
[----:B------:R-:W-:Y:S02]  /*14440*/  LOP3.LUT R36, R214, 0x28, RZ, 0xfc, !PT ;  /* 0x00000028d6247812 */ /* 0x000fe400078efcff */
[-C--:B------:R-:W-:Y:S01]  /*14450*/  ISETP.GE.AND P0, PT, R20, R45.reuse, PT ;  /* 0x0000002d1400720c */ /* 0x080fe20003f06270 */
[----:B------:R-:W-:Y:S01]  /*14460*/  MUFU.TANH R129, R43 ;  /* 0x0000002b00817308 */ /* 0x000fe20000002400 */
[----:B------:R-:W-:Y:S01]  /*14470*/  HMMA.16816.F32.BF16 R56, R4, R30, R56 ;  /* 0x0000001e0438723c */ /* 0x000fe20000041838 */
[----:B------:R-:W-:Y:S01]  /*14480*/  LDSM.16.M88.4 R28, [R80+0x9000] ;  /* 0x00900000501c783b */ /* 0x000fe20000000200 */
[----:B------:R-:W-:Y:S02]  /*14490*/  LOP3.LUT R20, R214, 0x31, RZ, 0xfc, !PT ;  /* 0x00000031d6147812 */ /* 0x000fe400078efcff */
[----:B------:R-:W-:Y:S02]  /*144a0*/  FSEL R202, R83, -INF , !P3 ;  /* 0xff80000053ca7808 */ /* 0x000fe40005800000 */
[-C--:B------:R-:W-:Y:S01]  /*144b0*/  ISETP.GE.AND P1, PT, R20, R45.reuse, PT ;  /* 0x0000002d1400720c */ /* 0x080fe20003f26270 */
[----:B------:R-:W-:Y:S01]  /*144c0*/  MUFU.TANH R131, R77 ;  /* 0x0000004d00837308 */ /* 0x000fe20000002400 */
[----:B------:R-:W-:Y:S01]  /*144d0*/  LOP3.LUT R20, R214, 0x38, RZ, 0xfc, !PT ;  /* 0x00000038d6147812 */ /* 0x000fe200078efcff */
[----:B------:R-:W-:Y:S01]  /*144e0*/  HMMA.16816.F32.BF16 R60, R8, R74, R60 ;  /* 0x0000004a083c723c */ /* 0x000fe2000004183c */
[----:B------:R-:W-:Y:S01]  /*144f0*/  FSEL R197, R85, -INF , !P3 ;  /* 0xff80000055c57808 */ /* 0x000fe20005800000 */
[-C--:B------:R-:W-:Y:S01]  /*14500*/  FMUL.FTZ R48, R48, R32.reuse ;  /* 0x0000002030307220 */ /* 0x080fe20000410000 */
[-C--:B------:R-:W-:Y:S01]  /*14510*/  ISETP.GE.AND P3, PT, R20, R45.reuse, PT ;  /* 0x0000002d1400720c */ /* 0x080fe20003f66270 */
[-C--:B------:R-:W-:Y:S01]  /*14520*/  FMUL.FTZ R49, R49, R32.reuse ;  /* 0x0000002031317220 */ /* 0x080fe20000410000 */
[----:B------:R-:W-:Y:S01]  /*14530*/  LOP3.LUT R20, R214, 0x39, RZ, 0xfc, !PT ;  /* 0x00000039d6147812 */ /* 0x000fe200078efcff */
[-C--:B------:R-:W-:Y:S01]  /*14540*/  FMUL.FTZ R50, R50, R32.reuse ;  /* 0x0000002032327220 */ /* 0x080fe20000410000 */
[-C--:B------:R-:W-:Y:S01]  /*14550*/  ISETP.GE.AND P6, PT, R36, R45.reuse, PT ;  /* 0x0000002d2400720c */ /* 0x080fe20003fc6270 */
[----:B--2---:R-:W-:Y:S01]  /*14560*/  HMMA.16816.F32.BF16 R68, R12, R64, R68 ;  /* 0x000000400c44723c */ /* 0x004fe20000041844 */
[----:B------:R-:W-:Y:S01]  /*14570*/  FSEL R211, R91, -INF , !P5 ;  /* 0xff8000005bd37808 */ /* 0x000fe20006800000 */
[----:B------:R-:W-:Y:S01]  /*14580*/  MUFU.TANH R64, R40 ;  /* 0x0000002800407308 */ /* 0x000fe20000002400 */
[----:B------:R-:W-:Y:S01]  /*14590*/  FSEL R205, R93, -INF , !P5 ;  /* 0xff8000005dcd7808 */ /* 0x000fe20006800000 */
[-C--:B------:R-:W-:Y:S01]  /*145a0*/  FMUL.FTZ R56, R56, R32.reuse ;  /* 0x0000002038387220 */ /* 0x080fe20000410000 */
[----:B------:R-:W-:Y:S01]  /*145b0*/  LOP3.LUT R36, R214, 0x29, RZ, 0xfc, !PT ;  /* 0x00000029d6247812 */ /* 0x000fe200078efcff */
[-C--:B------:R-:W-:Y:S01]  /*145c0*/  FMUL.FTZ R57, R57, R32.reuse ;  /* 0x0000002039397220 */ /* 0x080fe20000410000 */
[-C--:B------:R-:W-:Y:S01]  /*145d0*/  ISETP.GE.AND P5, PT, R20, R45.reuse, PT ;  /* 0x0000002d1400720c */ /* 0x080fe20003fa6270 */
[----:B------:R-:W-:Y:S01]  /*145e0*/  HMMA.16816.F32.BF16 R52, R16, R54, RZ ;  /* 0x000000361034723c */ /* 0x000fe200000418ff */
[----:B------:R-:W-:Y:S01]  /*145f0*/  LOP3.LUT R20, R214, 0x40, RZ, 0xfc, !PT ;  /* 0x00000040d6147812 */ /* 0x000fe200078efcff */
[----:B------:R1:W-:Y:S01]  /*14600*/  MUFU.TANH R65, R41 ;  /* 0x0000002900417308 */ /* 0x0003e20000002400 */
[----:B------:R-:W-:Y:S01]  /*14610*/  FSEL R210, R90, -INF , !P2 ;  /* 0xff8000005ad27808 */ /* 0x000fe20005000000 */
[-C--:B------:R-:W-:Y:S01]  /*14620*/  FMUL.FTZ R58, R58, R32.reuse ;  /* 0x000000203a3a7220 */ /* 0x080fe20000410000 */
[----:B------:R-:W-:Y:S01]  /*14630*/  FSEL R207, R92, -INF , !P2 ;  /* 0xff8000005ccf7808 */ /* 0x000fe20005000000 */
[-C--:B------:R-:W-:Y:S01]  /*14640*/  FMUL.FTZ R59, R59, R32.reuse ;  /* 0x000000203b3b7220 */ /* 0x080fe20000410000 */
[-C--:B------:R-:W-:Y:S01]  /*14650*/  ISETP.GE.AND P2, PT, R36, R45.reuse, PT ;  /* 0x0000002d2400720c */ /* 0x080fe20003f46270 */
[----:B------:R-:W-:Y:S01]  /*14660*/  HMMA.16816.F32.BF16 R60, R4, R22, R60 ;  /* 0x00000016043c723c */ /* 0x000fe2000004183c */
[----:B------:R-:W-:Y:S01]  /*14670*/  FSEL R203, R104, -INF , !P6 ;  /* 0xff80000068cb7808 */ /* 0x000fe20007000000 */
[----:B------:R-:W2:Y:S01]  /*14680*/  LDSM.16.M88.4 R36, [R35+0x8800] ;  /* 0x008800002324783b */ /* 0x000ea20000000200 */
[----:B------:R-:W-:Y:S01]  /*14690*/  FSEL R198, R81, -INF , !P6 ;  /* 0xff80000051c67808 */ /* 0x000fe20007000000 */
[----:B------:R-:W-:Y:S01]  /*146a0*/  MUFU.TANH R72, R58 ;  /* 0x0000003a00487308 */ /* 0x000fe20000002400 */
[----:B------:R-:W-:Y:S01]  /*146b0*/  ISETP.GE.AND P6, PT, R20, R45, PT ;  /* 0x0000002d1400720c */ /* 0x000fe20003fc6270 */
[----:B------:R-:W-:Y:S01]  /*146c0*/  FMUL.FTZ R51, R51, R32 ;  /* 0x0000002033337220 */ /* 0x000fe20000410000 */
[----:B------:R-:W-:-:S02]  /*146d0*/  LOP3.LUT R20, R214, 0x41, RZ, 0xfc, !PT ;  /* 0x00000041d6147812 */ /* 0x000fc400078efcff */
[----:B------:R-:W-:Y:S02]  /*146e0*/  FSEL R200, R105, -INF , !P2 ;  /* 0xff80000069c87808 */ /* 0x000fe40005000000 */
[----:B------:R-:W-:Y:S01]  /*146f0*/  FSEL R201, R103, -INF , !P2 ;  /* 0xff80000067c97808 */ /* 0x000fe20005000000 */
[----:B-1----:R-:W-:Y:S01]  /*14700*/  HMMA.16816.F32.BF16 R40, R16, R24, RZ ;  /* 0x000000181028723c */ /* 0x002fe200000418ff */
[-C--:B------:R-:W-:Y:S01]  /*14710*/  ISETP.GE.AND P2, PT, R20, R45.reuse, PT ;  /* 0x0000002d1400720c */ /* 0x080fe20003f46270 */
[----:B------:R-:W-:Y:S01]  /*14720*/  MUFU.TANH R73, R59 ;  /* 0x0000003b00497308 */ /* 0x000fe20000002400 */
[----:B------:R-:W-:Y:S01]  /*14730*/  LOP3.LUT R20, R214, 0x48, RZ, 0xfc, !PT ;  /* 0x00000048d6147812 */ /* 0x000fe200078efcff */
[----:B------:R-:W-:Y:S01]  /*14740*/  LDSM.16.M88.4 R100, [R102+UR8+0x9800] ;  /* 0x009800086664783b */ /* 0x000fe20008000200 */
[----:B------:R-:W-:Y:S02]  /*14750*/  FSEL R137, R108, -INF , !P0 ;  /* 0xff8000006c897808 */ /* 0x000fe40004000000 */
[----:B------:R-:W-:Y:S01]  /*14760*/  FSEL R139, R106, -INF , !P0 ;  /* 0xff8000006a8b7808 */ /* 0x000fe20004000000 */
[----:B------:R-:W-:Y:S01]  /*14770*/  HMMA.16816.F32.BF16 R52, R12, R66, R52 ;  /* 0x000000420c34723c */ /* 0x000fe20000041834 */
[-C--:B------:R-:W-:Y:S01]  /*14780*/  ISETP.GE.AND P0, PT, R20, R45.reuse, PT ;  /* 0x0000002d1400720c */ /* 0x080fe20003f06270 */
[----:B------:R-:W-:Y:S01]  /*14790*/  MUFU.TANH R66, R56 ;  /* 0x0000003800427308 */ /* 0x000fe20000002400 */
[----:B------:R-:W1:Y:S01]  /*147a0*/  LDSM.16.M88.4 R20, [R35+0x9000] ;  /* 0x009000002314783b */ /* 0x000e620000000200 */
[----:B------:R-:W-:Y:S01]  /*147b0*/  LOP3.LUT R24, R214, 0x49, RZ, 0xfc, !PT ;  /* 0x00000049d6187812 */ /* 0x000fe200078efcff */
[-C--:B------:R-:W-:Y:S01]  /*147c0*/  FMUL.FTZ R60, R60, R32.reuse ;  /* 0x000000203c3c7220 */ /* 0x080fe20000410000 */
[----:B------:R-:W-:Y:S01]  /*147d0*/  FSEL R138, R109, -INF , !P1 ;  /* 0xff8000006d8a7808 */ /* 0x000fe20004800000 */
[-C--:B------:R-:W-:Y:S01]  /*147e0*/  FMUL.FTZ R61, R61, R32.reuse ;  /* 0x000000203d3d7220 */ /* 0x080fe20000410000 */
[----:B------:R-:W-:Y:S01]  /*147f0*/  FSEL R140, R107, -INF , !P1 ;  /* 0xff8000006b8c7808 */ /* 0x000fe20004800000 */
[-C--:B------:R-:W-:Y:S01]  /*14800*/  FMUL.FTZ R62, R62, R32.reuse ;  /* 0x000000203e3e7220 */ /* 0x080fe20000410000 */
[----:B------:R3:W-:Y:S01]  /*14810*/  MUFU.TANH R67, R57 ;  /* 0x0000003900437308 */ /* 0x0007e20000002400 */
[----:B------:R-:W-:Y:S01]  /*14820*/  ISETP.GE.AND P1, PT, R24, R45, PT ;  /* 0x0000002d1800720c */ /* 0x000fe20003f26270 */
[----:B------:R-:W-:Y:S01]  /*14830*/  FMUL.FTZ R63, R63, R32 ;  /* 0x000000203f3f7220 */ /* 0x000fe20000410000 */
[----:B------:R-:W-:-:S02]  /*14840*/  LOP3.LUT R24, R214, 0x50, RZ, 0xfc, !PT ;  /* 0x00000050d6187812 */ /* 0x000fc400078efcff */
[----:B------:R-:W-:Y:S02]  /*14850*/  FSEL R204, R82, -INF , !P4 ;  /* 0xff80000052cc7808 */ /* 0x000fe40006000000 */
[----:B------:R-:W-:Y:S01]  /*14860*/  FSEL R199, R84, -INF , !P4 ;  /* 0xff80000054c77808 */ /* 0x000fe20006000000 */
[----:B------:R-:W-:Y:S01]  /*14870*/  MUFU.TANH R135, R78 ;  /* 0x0000004e00877308 */ /* 0x000fe20000002400 */
[-C--:B------:R-:W-:Y:S01]  /*14880*/  ISETP.GE.AND P4, PT, R24, R45.reuse, PT ;  /* 0x0000002d1800720c */ /* 0x080fe20003f86270 */
[----:B------:R-:W-:Y:S01]  /*14890*/  LDSM.16.M88.4 R80, [R80+0x9800] ;  /* 0x009800005050783b */ /* 0x000fe20000000200 */
[----:B------:R-:W-:Y:S01]  /*148a0*/  LOP3.LUT R24, R214, 0x51, RZ, 0xfc, !PT ;  /* 0x00000051d6187812 */ /* 0x000fe200078efcff */
[----:B--2---:R-:W-:Y:S01]  /*148b0*/  HMMA.16816.F32.BF16 R68, R8, R36, R68 ;  /* 0x000000240844723c */ /* 0x004fe20000041844 */
[----:B------:R-:W-:Y:S02]  /*148c0*/  FSEL R142, R113, -INF , !P5 ;  /* 0xff800000718e7808 */ /* 0x000fe40006800000 */
[----:B------:R-:W-:Y:S01]  /*148d0*/  FSEL R143, R111, -INF , !P5 ;  /* 0xff8000006f8f7808 */ /* 0x000fe20006800000 */
[----:B------:R-:W2:Y:S01]  /*148e0*/  MUFU.TANH R132, R79 ;  /* 0x0000004f00847308 */ /* 0x000ea20000002400 */
[----:B------:R-:W-:-:S02]  /*148f0*/  ISETP.GE.AND P5, PT, R24, R45, PT ;  /* 0x0000002d1800720c */ /* 0x000fc40003fa6270 */
[----:B------:R-:W-:Y:S01]  /*14900*/  LOP3.LUT R24, R214, 0x58, RZ, 0xfc, !PT ;  /* 0x00000058d6187812 */ /* 0x000fe200078efcff */
[----:B---3--:R-:W-:Y:S01]  /*14910*/  HMMA.16816.F32.BF16 R56, R12, R28, R40 ;  /* 0x0000001c0c38723c */ /* 0x008fe20000041828 */
[----:B------:R-:W3:Y:S01]  /*14920*/  LDSM.16.M88.4 R40, [R34+0x8800] ;  /* 0x008800002228783b */ /* 0x000ee20000000200 */
[----:B------:R-:W-:Y:S02]  /*14930*/  FSEL R153, R116, -INF , !P6 ;  /* 0xff80000074997808 */ /* 0x000fe40007000000 */
[----:B------:R-:W-:Y:S01]  /*14940*/  FSEL R147, R114, -INF , !P6 ;  /* 0xff80000072937808 */ /* 0x000fe20007000000 */
[----:B------:R-:W-:Y:S01]  /*14950*/  MUFU.TANH R79, R48 ;  /* 0x00000030004f7308 */ /* 0x000fe20000002400 */
[----:B------:R-:W-:Y:S02]  /*14960*/  ISETP.GE.AND P6, PT, R24, R45, PT ;  /* 0x0000002d1800720c */ /* 0x000fe40003fc6270 */
[----:B------:R-:W-:Y:S01]  /*14970*/  HMMA.16816.F32.BF16 R36, R8, R38, R52 ;  /* 0x000000260824723c */ /* 0x000fe20000041834 */
[----:B------:R-:W5:Y:S01]  /*14980*/  LDSM.16.M88.4 R52, [R34+0x9000] ;  /* 0x009000002234783b */ /* 0x000f620000000200 */
[----:B------:R-:W-:-:S02]  /*14990*/  LOP3.LUT R24, R214, 0x59, RZ, 0xfc, !PT ;  /* 0x00000059d6187812 */ /* 0x000fc400078efcff */
[----:B------:R-:W-:Y:S01]  /*149a0*/  FSEL R149, R117, -INF , !P2 ;  /* 0xff80000075957808 */ /* 0x000fe20005000000 */
[----:B------:R-:W-:Y:S01]  /*149b0*/  MUFU.TANH R77, R49 ;  /* 0x00000031004d7308 */ /* 0x000fe20000002400 */
[----:B------:R-:W-:Y:S02]  /*149c0*/  FSEL R152, R115, -INF , !P2 ;  /* 0xff80000073987808 */ /* 0x000fe40005000000 */
[----:B------:R-:W-:Y:S02]  /*149d0*/  ISETP.GE.AND P2, PT, R24, R45, PT ;  /* 0x0000002d1800720c */ /* 0x000fe40003f46270 */
[C---:B------:R-:W-:Y:S02]  /*149e0*/  LOP3.LUT R24, R214.reuse, 0x60, RZ, 0xfc, !PT ;  /* 0x00000060d6187812 */ /* 0x040fe400078efcff */
[----:B-1----:R-:W-:Y:S01]  /*149f0*/  HMMA.16816.F32.BF16 R56, R8, R20, R56 ;  /* 0x000000140838723c */ /* 0x002fe20000041838 */
[----:B------:R-:W-:Y:S01]  /*14a00*/  LOP3.LUT R20, R214, 0x68, RZ, 0xfc, !PT ;  /* 0x00000068d6147812 */ /* 0x000fe200078efcff */
[----:B------:R-:W-:Y:S01]  /*14a10*/  MUFU.TANH R74, R50 ;  /* 0x00000032004a7308 */ /* 0x000fe20000002400 */
[----:B------:R-:W-:-:S02]  /*14a20*/  FSEL R148, R120, -INF , !P0 ;  /* 0xff80000078947808 */ /* 0x000fc40004000000 */
[----:B------:R-:W-:Y:S02]  /*14a30*/  FSEL R151, R118, -INF , !P0 ;  /* 0xff80000076977808 */ /* 0x000fe40004000000 */
[----:B------:R-:W-:Y:S02]  /*14a40*/  FSEL R163, R124, -INF , !P4 ;  /* 0xff8000007ca37808 */ /* 0x000fe40006000000 */
[----:B------:R-:W-:Y:S01]  /*14a50*/  FSEL R157, R122, -INF , !P4 ;  /* 0xff8000007a9d7808 */ /* 0x000fe20006000000 */
[----:B------:R3:W-:Y:S01]  /*14a60*/  MUFU.TANH R78, R51 ;  /* 0x00000033004e7308 */ /* 0x0007e20000002400 */
[-C--:B------:R-:W-:Y:S02]  /*14a70*/  ISETP.GE.AND P0, PT, R24, R45.reuse, PT ;  /* 0x0000002d1800720c */ /* 0x080fe40003f06270 */
[----:B------:R-:W-:Y:S02]  /*14a80*/  ISETP.GE.AND P4, PT, R20, R45, PT ;  /* 0x0000002d1400720c */ /* 0x000fe40003f86270 */
[----:B------:R-:W-:-:S02]  /*14a90*/  LOP3.LUT R24, R214, 0x61, RZ, 0xfc, !PT ;  /* 0x00000061d6187812 */ /* 0x000fc400078efcff */
[----:B------:R-:W-:Y:S01]  /*14aa0*/  LOP3.LUT R20, R214, 0x69, RZ, 0xfc, !PT ;  /* 0x00000069d6147812 */ /* 0x000fe200078efcff */
[----:B------:R-:W1:Y:S01]  /*14ab0*/  MUFU.TANH R133, R76 ;  /* 0x0000004c00857308 */ /* 0x000e620000002400 */
[----:B------:R-:W-:Y:S02]  /*14ac0*/  FSEL R141, R112, -INF , !P3 ;  /* 0xff800000708d7808 */ /* 0x000fe40005800000 */
[----:B------:R-:W-:Y:S02]  /*14ad0*/  FSEL R144, R110, -INF , !P3 ;  /* 0xff8000006e907808 */ /* 0x000fe40005800000 */
[----:B------:R-:W-:Y:S02]  /*14ae0*/  FSEL R156, R127, -INF , !P5 ;  /* 0xff8000007f9c7808 */ /* 0x000fe40006800000 */
[----:B------:R-:W-:Y:S01]  /*14af0*/  FSEL R159, R123, -INF , !P5 ;  /* 0xff8000007b9f7808 */ /* 0x000fe20006800000 */
[----:B------:R-:W-:Y:S01]  /*14b00*/  MUFU.TANH R75, R60 ;  /* 0x0000003c004b7308 */ /* 0x000fe20000002400 */
[-C--:B------:R-:W-:Y:S01]  /*14b10*/  ISETP.GE.AND P3, PT, R24, R45.reuse, PT ;  /* 0x0000002d1800720c */ /* 0x080fe20003f66270 */
[----:B---3--:R-:W-:Y:S01]  /*14b20*/  HMMA.16816.F32.BF16 R48, R4, R40, R68 ;  /* 0x000000280430723c */ /* 0x008fe20000041844 */
[----:B------:R-:W-:-:S02]  /*14b30*/  ISETP.GE.AND P5, PT, R20, R45, PT ;  /* 0x0000002d1400720c */ /* 0x000fc40003fa6270 */
[----:B------:R-:W-:Y:S02]  /*14b40*/  LOP3.LUT R20, R214, 0x70, RZ, 0xfc, !PT ;  /* 0x00000070d6147812 */ /* 0x000fe400078efcff */
[----:B------:R-:W-:Y:S01]  /*14b50*/  FSEL R155, R128, -INF , !P6 ;  /* 0xff800000809b7808 */ /* 0x000fe20007000000 */
[----:B------:R-:W-:Y:S01]  /*14b60*/  MUFU.TANH R68, R61 ;  /* 0x0000003d00447308 */ /* 0x000fe20000002400 */
[----:B------:R-:W-:Y:S02]  /*14b70*/  FSEL R158, R125, -INF , !P6 ;  /* 0xff8000007d9e7808 */ /* 0x000fe40007000000 */
[----:B------:R-:W-:Y:S02]  /*14b80*/  ISETP.GE.AND P6, PT, R20, R45, PT ;  /* 0x0000002d1400720c */ /* 0x000fe40003fc6270 */
[----:B------:R-:W-:Y:S02]  /*14b90*/  LOP3.LUT R20, R214, 0x71, RZ, 0xfc, !PT ;  /* 0x00000071d6147812 */ /* 0x000fe400078efcff */
[----:B------:R-:W-:Y:S01]  /*14ba0*/  FSEL R160, R160, -INF , !P2 ;  /* 0xff800000a0a07808 */ /* 0x000fe20005000000 */
[----:B------:R-:W-:Y:S01]  /*14bb0*/  MUFU.TANH R76, R62 ;  /* 0x0000003e004c7308 */ /* 0x000fe20000002400 */
[----:B------:R-:W-:-:S02]  /*14bc0*/  FSEL R161, R126, -INF , !P2 ;  /* 0xff8000007ea17808 */ /* 0x000fc40005000000 */
[-C--:B------:R-:W-:Y:S02]  /*14bd0*/  ISETP.GE.AND P2, PT, R20, R45.reuse, PT ;  /* 0x0000002d1400720c */ /* 0x080fe40003f46270 */
[----:B------:R-:W-:Y:S01]  /*14be0*/  LOP3.LUT R20, R214, 0x78, RZ, 0xfc, !PT ;  /* 0x00000078d6147812 */ /* 0x000fe200078efcff */
[-C--:B------:R-:W-:Y:S01]  /*14bf0*/  FMUL.FTZ R48, R48, R32.reuse ;  /* 0x0000002030307220 */ /* 0x080fe20000410000 */
[----:B------:R-:W-:Y:S01]  /*14c00*/  FSEL R150, R121, -INF , !P1 ;  /* 0xff80000079967808 */ /* 0x000fe20004800000 */
[----:B------:R3:W1:Y:S01]  /*14c10*/  MUFU.TANH R69, R63 ;  /* 0x0000003f00457308 */ /* 0x0006620000002400 */
[----:B------:R-:W-:Y:S01]  /*14c20*/  FSEL R154, R119, -INF , !P1 ;  /* 0xff800000779a7808 */ /* 0x000fe20004800000 */
[-C--:B------:R-:W-:Y:S01]  /*14c30*/  FMUL.FTZ R49, R49, R32.reuse ;  /* 0x0000002031317220 */ /* 0x080fe20000410000 */
[----:B------:R-:W-:Y:S01]  /*14c40*/  ISETP.GE.AND P1, PT, R20, R45, PT ;  /* 0x0000002d1400720c */ /* 0x000fe20003f26270 */
[-C--:B------:R-:W-:Y:S01]  /*14c50*/  FMUL.FTZ R50, R50, R32.reuse ;  /* 0x0000002032327220 */ /* 0x080fe20000410000 */
[----:B------:R-:W-:Y:S01]  /*14c60*/  LOP3.LUT R20, R214, 0x79, RZ, 0xfc, !PT ;  /* 0x00000079d6147812 */ /* 0x000fe200078efcff */
[----:B------:R-:W-:Y:S01]  /*14c70*/  FMUL.FTZ R51, R51, R32 ;  /* 0x0000002033337220 */ /* 0x000fe20000410000 */
[----:B------:R-:W-:Y:S01]  /*14c80*/  FSEL R180, R180, -INF , !P0 ;  /* 0xff800000b4b47808 */ /* 0x000fe20004000000 */
[----:B------:R-:W-:Y:S01]  /*14c90*/  MUFU.TANH R71, R48 ;  /* 0x0000003000477308 */ /* 0x000fe20000002400 */
[----:B------:R-:W-:-:S02]  /*14ca0*/  FSEL R173, R173, -INF , !P0 ;  /* 0xff800000adad7808 */ /* 0x000fc40004000000 */
[-C--:B------:R-:W-:Y:S02]  /*14cb0*/  ISETP.GE.AND P0, PT, R20, R45.reuse, PT ;  /* 0x0000002d1400720c */ /* 0x080fe40003f06270 */
[----:B------:R-:W-:Y:S02]  /*14cc0*/  LOP3.LUT R20, R214, 0x80, RZ, 0xfc, !PT ;  /* 0x00000080d6147812 */ /* 0x000fe400078efcff */
[----:B------:R-:W-:Y:S01]  /*14cd0*/  FSEL R174, R174, -INF , !P4 ;  /* 0xff800000aeae7808 */ /* 0x000fe20006000000 */
[----:B------:R-:W-:Y:S01]  /*14ce0*/  MUFU.TANH R86, R49 ;  /* 0x0000003100567308 */ /* 0x000fe20000002400 */
[----:B------:R-:W-:Y:S01]  /*14cf0*/  FSEL R178, R178, -INF , !P4 ;  /* 0xff800000b2b27808 */ /* 0x000fe20006000000 */
[----:B---3--:R-:W-:Y:S01]  /*14d00*/  HMMA.16816.F32.BF16 R60, R16, R26, RZ ;  /* 0x0000001a103c723c */ /* 0x008fe200000418ff */
[----:B------:R-:W-:Y:S02]  /*14d10*/  ISETP.GE.AND P4, PT, R20, R45, PT ;  /* 0x0000002d1400720c */ /* 0x000fe40003f86270 */
[----:B------:R-:W-:-:S02]  /*14d20*/  LOP3.LUT R20, R214, 0x81, RZ, 0xfc, !PT ;  /* 0x00000081d6147812 */ /* 0x000fc400078efcff */
[----:B------:R-:W-:Y:S01]  /*14d30*/  FSEL R176, R176, -INF , !P5 ;  /* 0xff800000b0b07808 */ /* 0x000fe20006800000 */
[----:B------:R-:W3:Y:S01]  /*14d40*/  MUFU.TANH R70, R51 ;  /* 0x0000003300467308 */ /* 0x000ee20000002400 */
[----:B------:R-:W-:Y:S01]  /*14d50*/  FSEL R177, R177, -INF , !P5 ;  /* 0xff800000b1b17808 */ /* 0x000fe20006800000 */
[C---:B------:R-:W-:Y:S01]  /*14d60*/  HMMA.16816.F32.BF16 R24, R4.reuse, R42, R36 ;  /* 0x0000002a0418723c */ /* 0x040fe20000041824 */
[-C--:B------:R-:W-:Y:S02]  /*14d70*/  ISETP.GE.AND P5, PT, R20, R45.reuse, PT ;  /* 0x0000002d1400720c */ /* 0x080fe40003fa6270 */
[----:B------:R-:W-:Y:S02]  /*14d80*/  LOP3.LUT R20, R214, 0x88, RZ, 0xfc, !PT ;  /* 0x00000088d6147812 */ /* 0x000fe400078efcff */
[----:B------:R-:W-:Y:S02]  /*14d90*/  FSEL R196, R196, -INF , !P6 ;  /* 0xff800000c4c47808 */ /* 0x000fe40007000000 */
[----:B------:R-:W-:Y:S01]  /*14da0*/  FSEL R190, R190, -INF , !P6 ;  /* 0xff800000bebe7808 */ /* 0x000fe20007000000 */
[----:B-----5:R-:W-:Y:S01]  /*14db0*/  HMMA.16816.F32.BF16 R36, R4, R52, R56 ;  /* 0x000000340424723c */ /* 0x020fe20000041838 */
[----:B------:R-:W-:-:S02]  /*14dc0*/  ISETP.GE.AND P6, PT, R20, R45, PT ;  /* 0x0000002d1400720c */ /* 0x000fc40003fc6270 */
[----:B------:R-:W-:Y:S02]  /*14dd0*/  LOP3.LUT R20, R214, 0x89, RZ, 0xfc, !PT ;  /* 0x00000089d6147812 */ /* 0x000fe400078efcff */
[----:B------:R-:W-:Y:S02]  /*14de0*/  FSEL R189, R189, -INF , !P2 ;  /* 0xff800000bdbd7808 */ /* 0x000fe40005000000 */
[----:B------:R-:W-:Y:S01]  /*14df0*/  FSEL R192, R192, -INF , !P2 ;  /* 0xff800000c0c07808 */ /* 0x000fe20005000000 */
[----:B------:R-:W-:Y:S01]  /*14e00*/  HMMA.16816.F32.BF16 R28, R12, R30, R60 ;  /* 0x0000001e0c1c723c */ /* 0x000fe2000004183c */
[----:B------:R5:W-:Y:S01]  /*14e10*/  MUFU.TANH R60, R50 ;  /* 0x00000032003c7308 */ /* 0x000be20000002400 */
[----:B------:R-:W-:Y:S01]  /*14e20*/  ISETP.GE.AND P2, PT, R20, R45, PT ;  /* 0x0000002d1400720c */ /* 0x000fe20003f46270 */
[-C--:B------:R-:W-:Y:S01]  /*14e30*/  FMUL.FTZ R24, R24, R32.reuse ;  /* 0x0000002018187220 */ /* 0x080fe20000410000 */
[-C--:B------:R-:W-:Y:S01]  /*14e40*/  FMUL.FTZ R25, R25, R32.reuse ;  /* 0x0000002019197220 */ /* 0x080fe20000410000 */
[----:B------:R-:W-:Y:S01]  /*14e50*/  FMUL.FTZ R26, R26, R32 ;  /* 0x000000201a1a7220 */ /* 0x000fe20000410000 */
[----:B------:R-:W-:-:S02]  /*14e60*/  LOP3.LUT R20, R214, 0x90, RZ, 0xfc, !PT ;  /* 0x00000090d6147812 */ /* 0x000fc400078efcff */
[C---:B------:R-:W-:Y:S01]  /*14e70*/  HMMA.16816.F32.BF16 R40, R16.reuse, R102, RZ ;  /* 0x000000661028723c */ /* 0x040fe200000418ff */
[----:B------:R-:W-:Y:S01]  /*14e80*/  MUFU.TANH R52, R24 ;  /* 0x0000001800347308 */ /* 0x000fe20000002400 */
[----:B------:R-:W-:Y:S01]  /*14e90*/  FSEL R175, R175, -INF , !P3 ;  /* 0xff800000afaf7808 */ /* 0x000fe20005800000 */
[-C--:B------:R-:W-:Y:S01]  /*14ea0*/  FMUL.FTZ R36, R36, R32.reuse ;  /* 0x0000002024247220 */ /* 0x080fe20000410000 */
[----:B------:R-:W-:Y:S01]  /*14eb0*/  FSEL R179, R179, -INF , !P3 ;  /* 0xff800000b3b37808 */ /* 0x000fe20005800000 */
[-C--:B------:R-:W-:Y:S01]  /*14ec0*/  FMUL.FTZ R37, R37, R32.reuse ;  /* 0x0000002025257220 */ /* 0x080fe20000410000 */
[----:B------:R-:W-:Y:S01]  /*14ed0*/  ISETP.GE.AND P3, PT, R20, R45, PT ;  /* 0x0000002d1400720c */ /* 0x000fe20003f66270 */
[-C--:B------:R-:W-:Y:S01]  /*14ee0*/  FMUL.FTZ R38, R38, R32.reuse ;  /* 0x0000002026267220 */ /* 0x080fe20000410000 */
[----:B------:R-:W-:Y:S01]  /*14ef0*/  FSEL R188, R188, -INF , !P1 ;  /* 0xff800000bcbc7808 */ /* 0x000fe20004800000 */
[----:B------:R-:W-:Y:S01]  /*14f00*/  MUFU.TANH R53, R25 ;  /* 0x0000001900357308 */ /* 0x000fe20000002400 */
[----:B------:R-:W-:Y:S01]  /*14f10*/  FSEL R191, R191, -INF , !P1 ;  /* 0xff800000bfbf7808 */ /* 0x000fe20004800000 */
[----:B-----5:R-:W-:Y:S01]  /*14f20*/  HMMA.16816.F32.BF16 R48, R16, R100, RZ ;  /* 0x000000641030723c */ /* 0x020fe200000418ff */
[----:B------:R-:W-:Y:S01]  /*14f30*/  FMUL.FTZ R16, R27, R32 ;  /* 0x000000201b107220 */ /* 0x000fe20000410000 */
[----:B------:R-:W-:-:S02]  /*14f40*/  LOP3.LUT R17, R214, 0x91, RZ, 0xfc, !PT ;  /* 0x00000091d6117812 */ /* 0x000fc400078efcff */
[----:B------:R-:W-:Y:S02]  /*14f50*/  FSEL R187, R187, -INF , !P5 ;  /* 0xff800000bbbb7808 */ /* 0x000fe40006800000 */
[----:B------:R5:W3:Y:S01]  /*14f60*/  MUFU.TANH R56, R26 ;  /* 0x0000001a00387308 */ /* 0x000ae20000002400 */
[----:B------:R-:W-:Y:S01]  /*14f70*/  FSEL R184, R184, -INF , !P5 ;  /* 0xff800000b8b87808 */ /* 0x000fe20006800000 */
[----:B------:R-:W-:Y:S01]  /*14f80*/  HMMA.16816.F32.BF16 R28, R8, R22, R28 ;  /* 0x00000016081c723c */ /* 0x000fe2000004181c */
[----:B------:R-:W-:Y:S02]  /*14f90*/  ISETP.GE.AND P1, PT, R17, R45, PT ;  /* 0x0000002d1100720c */ /* 0x000fe40003f26270 */
[----:B------:R-:W-:Y:S02]  /*14fa0*/  LOP3.LUT R17, R214, 0x98, RZ, 0xfc, !PT ;  /* 0x00000098d6117812 */ /* 0x000fe400078efcff */
[----:B------:R-:W-:Y:S02]  /*14fb0*/  FSEL R194, R194, -INF , !P0 ;  /* 0xff800000c2c27808 */ /* 0x000fe40004000000 */
[----:B------:R-:W-:-:S02]  /*14fc0*/  FSEL R195, R195, -INF , !P0 ;  /* 0xff800000c3c37808 */ /* 0x000fc40004000000 */
[----:B------:R-:W-:Y:S02]  /*14fd0*/  FSEL R185, R185, -INF , !P6 ;  /* 0xff800000b9b97808 */ /* 0x000fe40007000000 */
[----:B------:R-:W-:Y:S01]  /*14fe0*/  FSEL R183, R183, -INF , !P6 ;  /* 0xff800000b7b77808 */ /* 0x000fe20007000000 */
[----:B------:R-:W-:Y:S01]  /*14ff0*/  HMMA.16816.F32.BF16 R20, R12, R80, R48 ;  /* 0x000000500c14723c */ /* 0x000fe20000041830 */
[----:B------:R4:W-:Y:S01]  /*15000*/  MUFU.TANH R48, R36 ;  /* 0x0000002400307308 */ /* 0x0009e20000002400 */
[----:B------:R-:W-:Y:S01]  /*15010*/  ISETP.GE.AND P0, PT, R17, R45, PT ;  /* 0x0000002d1100720c */ /* 0x000fe20003f06270 */
[----:B------:R-:W-:Y:S01]  /*15020*/  FMUL.FTZ R50, R39, R32 ;  /* 0x0000002027327220 */ /* 0x000fe20000410000 */
[----:B-----5:R5:W3:Y:S01]  /*15030*/  LDSM.16.M88.4 R24, [R35+0x9800] ;  /* 0x009800002318783b */ /* 0x020ae20000000200 */
[----:B------:R-:W-:Y:S02]  /*15040*/  FSEL R182, R182, -INF , !P2 ;  /* 0xff800000b6b67808 */ /* 0x000fe40005000000 */
[----:B------:R-:W-:Y:S01]  /*15050*/  FSEL R181, R181, -INF , !P2 ;  /* 0xff800000b5b57808 */ /* 0x000fe20005000000 */
[----:B------:R-:W-:Y:S01]  /*15060*/  HMMA.16816.F32.BF16 R28, R4, R54, R28 ;  /* 0x00000036041c723c */ /* 0x000fe2000004181c */
[----:B------:R-:W-:Y:S01]  /*15070*/  FSEL R193, R193, -INF , !P4 ;  /* 0xff800000c1c17808 */ /* 0x000fe20006000000 */
[----:B------:R-:W-:Y:S01]  /*15080*/  MUFU.TANH R49, R37 ;  /* 0x0000002500317308 */ /* 0x000fe20000002400 */
[----:B------:R-:W-:-:S02]  /*15090*/  FSEL R186, R186, -INF , !P4 ;  /* 0xff800000baba7808 */ /* 0x000fc40006000000 */
[----:B------:R-:W-:Y:S02]  /*150a0*/  FSEL R172, R172, -INF , !P3 ;  /* 0xff800000acac7808 */ /* 0x000fe40005800000 */
[----:B------:R-:W-:Y:S02]  /*150b0*/  FSEL R169, R169, -INF , !P3 ;  /* 0xff800000a9a97808 */ /* 0x000fe40005800000 */
[----:B------:R-:W-:Y:S02]  /*150c0*/  FSEL R171, R171, -INF , !P1 ;  /* 0xff800000abab7808 */ /* 0x000fe40004800000 */
[----:B----4-:R-:W-:Y:S02]  /*150d0*/  LOP3.LUT R36, R214, 0xa1, RZ, 0xfc, !PT ;  /* 0x000000a1d6247812 */ /* 0x010fe400078efcff */
[----:B------:R-:W-:Y:S02]  /*150e0*/  FSEL R168, R168, -INF , !P1 ;  /* 0xff800000a8a87808 */ /* 0x000fe40004800000 */
[----:B------:R-:W-:-:S02]  /*150f0*/  ISETP.GE.AND P2, PT, R36, R45, PT ;  /* 0x0000002d2400720c */ /* 0x000fc40003f46270 */
[----:B------:R-:W-:Y:S01]  /*15100*/  LOP3.LUT R36, R214, 0xa9, RZ, 0xfc, !PT ;  /* 0x000000a9d6247812 */ /* 0x000fe200078efcff */
[----:B-----5:R4:W-:Y:S01]  /*15110*/  MUFU.TANH R35, R16 ;  /* 0x0000001000237308 */ /* 0x0209e20000002400 */
[----:B------:R-:W-:Y:S01]  /*15120*/  FSEL R170, R170, -INF , !P0 ;  /* 0xff800000aaaa7808 */ /* 0x000fe20004000000 */
[-C--:B------:R-:W-:Y:S01]  /*15130*/  FMUL.FTZ R28, R28, R32.reuse ;  /* 0x000000201c1c7220 */ /* 0x080fe20000410000 */
[----:B------:R-:W-:Y:S01]  /*15140*/  ISETP.GE.AND P3, PT, R36, R45, PT ;  /* 0x0000002d2400720c */ /* 0x000fe20003f66270 */
[-C--:B------:R-:W-:Y:S01]  /*15150*/  FMUL.FTZ R30, R30, R32.reuse ;  /* 0x000000201e1e7220 */ /* 0x080fe20000410000 */
[----:B------:R-:W-:Y:S01]  /*15160*/  FSEL R167, R167, -INF , !P0 ;  /* 0xff800000a7a77808 */ /* 0x000fe20004000000 */
[-C--:B------:R-:W-:Y:S01]  /*15170*/  FMUL.FTZ R29, R29, R32.reuse ;  /* 0x000000201d1d7220 */ /* 0x080fe20000410000 */
[----:B------:R-:W-:Y:S01]  /*15180*/  FSEL R145, R145, -INF , !P2 ;  /* 0xff80000091917808 */ /* 0x000fe20005000000 */
[----:B------:R-:W-:Y:S01]  /*15190*/  MUFU.TANH R96, R28 ;  /* 0x0000001c00607308 */ /* 0x000fe20000002400 */
[----:B------:R-:W-:Y:S01]  /*151a0*/  FSEL R134, R134, -INF , !P2 ;  /* 0xff80000086867808 */ /* 0x000fe20005000000 */
[----:B------:R-:W-:Y:S01]  /*151b0*/  FMUL.FTZ R31, R31, R32 ;  /* 0x000000201f1f7220 */ /* 0x000fe20000410000 */
[----:B--2---:R-:W-:-:S02]  /*151c0*/  FSEL R132, R132, -INF , !P3 ;  /* 0xff80000084847808 */ /* 0x004fc40005800000 */
[----:B------:R-:W-:-:S03]  /*151d0*/  FSEL R131, R131, -INF , !P3 ;  /* 0xff80000083837808 */ /* 0x000fc60005800000 */
[----:B------:R-:W2:Y:S01]  /*151e0*/  MUFU.TANH R97, R30 ;  /* 0x0000001e00617308 */ /* 0x000ea20000002400 */
[----:B----4-:R-:W-:-:S04]  /*151f0*/  LOP3.LUT R16, R214, 0x99, RZ, 0xfc, !PT ;  /* 0x00000099d6107812 */ /* 0x010fc800078efcff */
[-C--:B------:R-:W-:Y:S02]  /*15200*/  ISETP.GE.AND P5, PT, R16, R45.reuse, PT ;  /* 0x0000002d1000720c */ /* 0x080fe40003fa6270 */
[----:B------:R-:W-:Y:S01]  /*15210*/  LOP3.LUT R16, R214, 0xa0, RZ, 0xfc, !PT ;  /* 0x000000a0d6107812 */ /* 0x000fe200078efcff */
[----:B------:R-:W-:Y:S01]  /*15220*/  MUFU.TANH R94, R29 ;  /* 0x0000001d005e7308 */ /* 0x000fe20000002400 */
[----:B------:R-:W-:Y:S02]  /*15230*/  FSEL R162, R162, -INF , !P5 ;  /* 0xff800000a2a27808 */ /* 0x000fe40006800000 */
[----:B------:R-:W-:Y:S02]  /*15240*/  ISETP.GE.AND P6, PT, R16, R45, PT ;  /* 0x0000002d1000720c */ /* 0x000fe40003fc6270 */
[----:B------:R4:W5:Y:S01]  /*15250*/  LDSM.16.M88.4 R16, [R34+0x9800] ;  /* 0x009800002210783b */ /* 0x0009620000000200 */
[----:B------:R-:W-:Y:S01]  /*15260*/  FSEL R166, R166, -INF , !P5 ;  /* 0xff800000a6a67808 */ /* 0x000fe20006800000 */
[----:B------:R-:W-:-:S04]  /*15270*/  DEPBAR.LE SB0, 0x0 ;  /* 0x000080000000791a */ /* 0x000fc80000000000 */
[----:B------:R-:W-:Y:S01]  /*15280*/  FSEL R146, R146, -INF , !P6 ;  /* 0xff80000092927808 */ /* 0x000fe20007000000 */
[----:B------:R-:W-:Y:S01]  /*15290*/  MUFU.TANH R95, R31 ;  /* 0x0000001f005f7308 */ /* 0x000fe20000002400 */
[----:B------:R-:W-:Y:S02]  /*152a0*/  FSEL R136, R136, -INF , !P6 ;  /* 0xff80000088887808 */ /* 0x000fe40007000000 */
[----:B----4-:R-:W-:Y:S01]  /*152b0*/  LOP3.LUT R34, R214, 0xa8, RZ, 0xfc, !PT ;  /* 0x000000a8d6227812 */ /* 0x010fe200078efcff */
[----:B------:R-:W-:Y:S03]  /*152c0*/  BAR.SYNC.DEFER_BLOCKING 0x0 ;  /* 0x0000000000007b1d */ /* 0x000fe60000010000 */
[----:B------:R-:W-:-:S03]  /*152d0*/  ISETP.GE.AND P4, PT, R34, R45, PT ;  /* 0x0000002d2200720c */ /* 0x000fc60003f86270 */
[----:B------:R3:W4:Y:S01]  /*152e0*/  MUFU.TANH R34, R38 ;  /* 0x0000002600227308 */ /* 0x0007220000002400 */
[----:B------:R-:W-:Y:S02]  /*152f0*/  FSEL R135, R135, -INF , !P4 ;  /* 0xff80000087877808 */ /* 0x000fe40006000000 */
[----:B-1----:R-:W-:Y:S01]  /*15300*/  FSEL R133, R133, -INF , !P4 ;  /* 0xff80000085857808 */ /* 0x002fe20006000000 */
[----:B---3--:R-:W-:Y:S01]  /*15310*/  HMMA.16816.F32.BF16 R36, R8, R24, R20 ;  /* 0x000000180824723c */ /* 0x008fe20000041814 */
[----:B------:R-:W-:-:S03]  /*15320*/  LOP3.LUT R20, R214, 0xb0, RZ, 0xfc, !PT ;  /* 0x000000b0d6147812 */ /* 0x000fc600078efcff */
[----:B------:R-:W1:Y:S01]  /*15330*/  MUFU.TANH R24, R50 ;  /* 0x0000003200187308 */ /* 0x000e620000002400 */
[-C--:B------:R-:W-:Y:S02]  /*15340*/  ISETP.GE.AND P1, PT, R20, R45.reuse, PT ;  /* 0x0000002d1400720c */ /* 0x080fe40003f26270 */
[----:B------:R-:W-:Y:S02]  /*15350*/  LOP3.LUT R20, R214, 0xb1, RZ, 0xfc, !PT ;  /* 0x000000b1d6147812 */ /* 0x000fe400078efcff */
[----:B------:R-:W-:Y:S02]  /*15360*/  FSEL R130, R130, -INF , !P1 ;  /* 0xff80000082827808 */ /* 0x000fe40004800000 */
[----:B------:R-:W-:Y:S02]  /*15370*/  ISETP.GE.AND P0, PT, R20, R45, PT ;  /* 0x0000002d1400720c */ /* 0x000fe40003f06270 */
[----:B------:R-:W-:Y:S01]  /*15380*/  HMMA.16816.F32.BF16 R20, R12, R82, R40 ;  /* 0x000000520c14723c */ /* 0x000fe20000041828 */
[----:B------:R-:W-:-:S02]  /*15390*/  LOP3.LUT R12, R214, 0xb8, RZ, 0xfc, !PT ;  /* 0x000000b8d60c7812 */ /* 0x000fc400078efcff */
[----:B------:R-:W-:Y:S02]  /*153a0*/  FSEL R85, R64, -INF , !P1 ;  /* 0xff80000040557808 */ /* 0x000fe40004800000 */
[-C--:B------:R-:W-:Y:S02]  /*153b0*/  ISETP.GE.AND P6, PT, R12, R45.reuse, PT ;  /* 0x0000002d0c00720c */ /* 0x080fe40003fc6270 */
[----:B------:R-:W-:Y:S02]  /*153c0*/  LOP3.LUT R12, R214, 0xb9, RZ, 0xfc, !PT ;  /* 0x000000b9d60c7812 */ /* 0x000fe400078efcff */
[----:B------:R-:W-:Y:S02]  /*153d0*/  FSEL R129, R129, -INF , !P0 ;  /* 0xff80000081817808 */ /* 0x000fe40004000000 */
[----:B------:R-:W-:Y:S02]  /*153e0*/  ISETP.GE.AND P2, PT, R12, R45, PT ;  /* 0x0000002d0c00720c */ /* 0x000fe40003f46270 */
[----:B-----5:R-:W-:Y:S01]  /*153f0*/  HMMA.16816.F32.BF16 R12, R4, R16, R36 ;  /* 0x00000010040c723c */ /* 0x020fe20000041824 */
[----:B------:R-:W-:-:S02]  /*15400*/  FSEL R84, R65, -INF , !P0 ;  /* 0xff80000041547808 */ /* 0x000fc40004000000 */
[C---:B------:R-:W-:Y:S02]  /*15410*/  LOP3.LUT R16, R214.reuse, 0xc0, RZ, 0xfc, !PT ;  /* 0x000000c0d6107812 */ /* 0x040fe400078efcff */
[----:B------:R-:W-:Y:S02]  /*15420*/  FSEL R82, R73, -INF , !P2 ;  /* 0xff80000049527808 */ /* 0x000fe40005000000 */
[----:B------:R-:W-:Y:S01]  /*15430*/  FSEL R81, R67, -INF , !P2 ;  /* 0xff80000043517808 */ /* 0x000fe20005000000 */
[----:B------:R-:W-:Y:S01]  /*15440*/  HMMA.16816.F32.BF16 R20, R8, R26, R20 ;  /* 0x0000001a0814723c */ /* 0x000fe20000041814 */
[----:B------:R-:W-:Y:S02]  /*15450*/  LOP3.LUT R8, R214, 0xc8, RZ, 0xfc, !PT ;  /* 0x000000c8d6087812 */ /* 0x000fe400078efcff */
[-C--:B------:R-:W-:Y:S02]  /*15460*/  ISETP.GE.AND P5, PT, R16, R45.reuse, PT ;  /* 0x0000002d1000720c */ /* 0x080fe40003fa6270 */
[----:B------:R-:W-:-:S02]  /*15470*/  ISETP.GE.AND P3, PT, R8, R45, PT ;  /* 0x0000002d0800720c */ /* 0x000fc40003f66270 */
[C---:B------:R-:W-:Y:S02]  /*15480*/  LOP3.LUT R8, R214.reuse, 0xc9, RZ, 0xfc, !PT ;  /* 0x000000c9d6087812 */ /* 0x040fe400078efcff */
[----:B------:R-:W-:Y:S02]  /*15490*/  LOP3.LUT R16, R214, 0xc1, RZ, 0xfc, !PT ;  /* 0x000000c1d6107812 */ /* 0x000fe400078efcff */
[-C--:B------:R-:W-:Y:S01]  /*154a0*/  ISETP.GE.AND P1, PT, R8, R45.reuse, PT ;  /* 0x0000002d0800720c */ /* 0x080fe20003f26270 */
[-C--:B------:R-:W-:Y:S01]  /*154b0*/  FMUL.FTZ R12, R12, R32.reuse ;  /* 0x000000200c0c7220 */ /* 0x080fe20000410000 */
[C---:B------:R-:W-:Y:S01]  /*154c0*/  LOP3.LUT R8, R214.reuse, 0xd0, RZ, 0xfc, !PT ;  /* 0x000000d0d6087812 */ /* 0x040fe200078efcff */
[-C--:B------:R-:W-:Y:S01]  /*154d0*/  FMUL.FTZ R13, R13, R32.reuse ;  /* 0x000000200d0d7220 */ /* 0x080fe20000410000 */
[----:B------:R-:W-:Y:S01]  /*154e0*/  LOP3.LUT R11, R214, 0xe1, RZ, 0xfc, !PT ;  /* 0x000000e1d60b7812 */ /* 0x000fe200078efcff */
[-C--:B------:R-:W-:Y:S01]  /*154f0*/  FMUL.FTZ R14, R14, R32.reuse ;  /* 0x000000200e0e7220 */ /* 0x080fe20000410000 */
[-C--:B------:R-:W-:Y:S01]  /*15500*/  ISETP.GE.AND P0, PT, R8, R45.reuse, PT ;  /* 0x0000002d0800720c */ /* 0x080fe20003f06270 */
[----:B------:R-:W-:Y:S01]  /*15510*/  FMUL.FTZ R15, R15, R32 ;  /* 0x000000200f0f7220 */ /* 0x000fe20000410000 */
[----:B------:R-:W-:Y:S01]  /*15520*/  LOP3.LUT R8, R214, 0xd1, RZ, 0xfc, !PT ;  /* 0x000000d1d6087812 */ /* 0x000fe200078efcff */
[----:B------:R-:W-:Y:S01]  /*15530*/  HMMA.16816.F32.BF16 R4, R4, R18, R20 ;  /* 0x000000120404723c */ /* 0x000fe20000041814 */
[----:B------:R-:W-:Y:S01]  /*15540*/  FSEL R80, R74, -INF , !P5 ;  /* 0xff8000004a507808 */ /* 0x000fe20006800000 */
[----:B------:R-:W-:Y:S01]  /*15550*/  MUFU.TANH R92, R12 ;  /* 0x0000000c005c7308 */ /* 0x000fe20000002400 */
[----:B------:R-:W-:-:S02]  /*15560*/  ISETP.GE.AND P2, PT, R8, R45, PT ;  /* 0x0000002d0800720c */ /* 0x000fc40003f46270 */
[----:B------:R-:W-:Y:S02]  /*15570*/  FSEL R79, R79, -INF , !P5 ;  /* 0xff8000004f4f7808 */ /* 0x000fe40006800000 */
[----:B------:R-:W-:Y:S02]  /*15580*/  P2R R9, PR, RZ, 0x4 ;  /* 0x00000004ff097803 */ /* 0x000fe40000000000 */
[-C--:B------:R-:W-:Y:S01]  /*15590*/  ISETP.GE.AND P4, PT, R16, R45.reuse, PT ;  /* 0x0000002d1000720c */ /* 0x080fe20003f86270 */
[----:B------:R-:W-:Y:S01]  /*155a0*/  MUFU.TANH R90, R13 ;  /* 0x0000000d005a7308 */ /* 0x000fe20000002400 */
[----:B------:R-:W-:Y:S02]  /*155b0*/  ISETP.NE.AND P5, PT, R9, RZ, PT ;  /* 0x000000ff0900720c */ /* 0x000fe40003fa5270 */
[----:B------:R-:W-:Y:S02]  /*155c0*/  ISETP.GE.AND P2, PT, R11, R45, PT ;  /* 0x0000002d0b00720c */ /* 0x000fe40003f46270 */
[----:B------:R-:W-:-:S02]  /*155d0*/  LOP3.LUT R8, R214, 0xd8, RZ, 0xfc, !PT ;  /* 0x000000d8d6087812 */ /* 0x000fc400078efcff */
[----:B------:R-:W-:Y:S01]  /*155e0*/  LOP3.LUT R11, R214, 0xe8, RZ, 0xfc, !PT ;  /* 0x000000e8d60b7812 */ /* 0x000fe200078efcff */
[----:B------:R-:W3:Y:S01]  /*155f0*/  MUFU.TANH R93, R14 ;  /* 0x0000000e005d7308 */ /* 0x000ee20000002400 */
[-C--:B------:R-:W-:Y:S01]  /*15600*/  FMUL.FTZ R4, R4, R32.reuse ;  /* 0x0000002004047220 */ /* 0x080fe20000410000 */
[----:B------:R-:W-:Y:S01]  /*15610*/  FSEL R74, R69, -INF , !P1 ;  /* 0xff800000454a7808 */ /* 0x000fe20004800000 */
[-C--:B------:R-:W-:Y:S01]  /*15620*/  FMUL.FTZ R6, R6, R32.reuse ;  /* 0x0000002006067220 */ /* 0x080fe20000410000 */
[-C--:B------:R-:W-:Y:S01]  /*15630*/  FMUL.FTZ R7, R7, R32.reuse ;  /* 0x0000002007077220 */ /* 0x080fe20000410000 */
[----:B------:R-:W-:Y:S01]  /*15640*/  FMUL.FTZ R5, R5, R32 ;  /* 0x0000002005057220 */ /* 0x000fe20000410000 */
[----:B------:R-:W-:Y:S02]  /*15650*/  FSEL R128, R72, -INF , !P6 ;  /* 0xff80000048807808 */ /* 0x000fe40007000000 */
[----:B------:R5:W-:Y:S01]  /*15660*/  MUFU.TANH R88, R4 ;  /* 0x0000000400587308 */ /* 0x000be20000002400 */
[----:B------:R-:W-:-:S02]  /*15670*/  FSEL R83, R66, -INF , !P6 ;  /* 0xff80000042537808 */ /* 0x000fc40007000000 */
[----:B------:R-:W-:Y:S02]  /*15680*/  FSEL R78, R78, -INF , !P4 ;  /* 0xff8000004e4e7808 */ /* 0x000fe40006000000 */
[----:B------:R-:W-:Y:S02]  /*15690*/  FSEL R77, R77, -INF , !P4 ;  /* 0xff8000004d4d7808 */ /* 0x000fe40006000000 */
[----:B------:R-:W-:Y:S01]  /*156a0*/  FSEL R70, R70, -INF , !P5 ;  /* 0xff80000046467808 */ /* 0x000fe20006800000 */
[----:B------:R-:W3:Y:S01]  /*156b0*/  MUFU.TANH R91, R15 ;  /* 0x0000000f005b7308 */ /* 0x000ee20000002400 */
[----:B------:R-:W-:Y:S02]  /*156c0*/  FSEL R69, R86, -INF , !P5 ;  /* 0xff80000056457808 */ /* 0x000fe40006800000 */
[-C--:B------:R-:W-:Y:S02]  /*156d0*/  ISETP.GE.AND P6, PT, R11, R45.reuse, PT ;  /* 0x0000002d0b00720c */ /* 0x080fe40003fc6270 */
[----:B------:R-:W-:-:S02]  /*156e0*/  ISETP.GE.AND P4, PT, R8, R45, PT ;  /* 0x0000002d0800720c */ /* 0x000fc40003f86270 */
[----:B------:R-:W-:Y:S01]  /*156f0*/  LOP3.LUT R10, R214, 0xd9, RZ, 0xfc, !PT ;  /* 0x000000d9d60a7812 */ /* 0x000fe200078efcff */
[----:B------:R-:W3:Y:S01]  /*15700*/  MUFU.TANH R89, R6 ;  /* 0x0000000600597308 */ /* 0x000ee20000002400 */
[----:B------:R-:W-:Y:S02]  /*15710*/  FSEL R73, R68, -INF , !P1 ;  /* 0xff80000044497808 */ /* 0x000fe40004800000 */
[----:B-----5:R-:W-:Y:S02]  /*15720*/  LOP3.LUT R4, R214, 0xe9, RZ, 0xfc, !PT ;  /* 0x000000e9d6047812 */ /* 0x020fe400078efcff */
[----:B------:R-:W-:Y:S02]  /*15730*/  FSEL R76, R76, -INF , !P3 ;  /* 0xff8000004c4c7808 */ /* 0x000fe40005800000 */
[----:B------:R-:W-:Y:S01]  /*15740*/  ISETP.GE.AND P5, PT, R4, R45, PT ;  /* 0x0000002d0400720c */ /* 0x000fe20003fa6270 */
[----:B------:R-:W5:Y:S01]  /*15750*/  MUFU.TANH R87, R7 ;  /* 0x0000000700577308 */ /* 0x000f620000002400 */
[----:B------:R-:W-:-:S02]  /*15760*/  LOP3.LUT R4, R214, 0xf0, RZ, 0xfc, !PT ;  /* 0x000000f0d6047812 */ /* 0x000fc400078efcff */
[----:B------:R-:W-:Y:S02]  /*15770*/  FSEL R75, R75, -INF , !P3 ;  /* 0xff8000004b4b7808 */ /* 0x000fe40005800000 */
[----:B------:R-:W-:Y:S02]  /*15780*/  FSEL R68, R56, -INF , !P4 ;  /* 0xff80000038447808 */ /* 0x000fe40006000000 */
[----:B------:R-:W-:Y:S01]  /*15790*/  FSEL R67, R52, -INF , !P4 ;  /* 0xff80000034437808 */ /* 0x000fe20006000000 */
[----:B------:R-:W5:Y:S01]  /*157a0*/  MUFU.TANH R86, R5 ;  /* 0x0000000500567308 */ /* 0x000f620000002400 */
[----:B--2---:R-:W-:Y:S02]  /*157b0*/  FSEL R97, R97, -INF , !P6 ;  /* 0xff80000061617808 */ /* 0x004fe40007000000 */
[----:B------:R-:W-:Y:S02]  /*157c0*/  FSEL R96, R96, -INF , !P6 ;  /* 0xff80000060607808 */ /* 0x000fe40007000000 */
[----:B------:R-:W-:-:S02]  /*157d0*/  ISETP.GE.AND P3, PT, R10, R45, PT ;  /* 0x0000002d0a00720c */ /* 0x000fc40003f66270 */
[----:B------:R-:W-:Y:S02]  /*157e0*/  ISETP.GE.AND P4, PT, R4, R45, PT ;  /* 0x0000002d0400720c */ /* 0x000fe40003f86270 */
[----:B------:R-:W-:Y:S02]  /*157f0*/  ISETP.NE.AND P6, PT, R33, 0x1, PT ;  /* 0x000000012100780c */ /* 0x000fe40003fc5270 */
[C---:B------:R-:W-:Y:S02]  /*15800*/  LOP3.LUT R4, R214.reuse, 0xf1, RZ, 0xfc, !PT ;  /* 0x000000f1d6047812 */ /* 0x040fe400078efcff */
[----:B------:R-:W-:Y:S02]  /*15810*/  LOP3.LUT R9, R214, 0xe0, RZ, 0xfc, !PT ;  /* 0x000000e0d6097812 */ /* 0x000fe400078efcff */
[----:B------:R-:W-:Y:S02]  /*15820*/  FSEL R66, R35, -INF , !P3 ;  /* 0xff80000023427808 */ /* 0x000fe40005800000 */
[----:B------:R-:W-:-:S02]  /*15830*/  FSEL R65, R53, -INF , !P3 ;  /* 0xff80000035417808 */ /* 0x000fc40005800000 */
[-C--:B------:R-:W-:Y:S02]  /*15840*/  ISETP.GE.AND P3, PT, R4, R45.reuse, PT ;  /* 0x0000002d0400720c */ /* 0x080fe40003f66270 */
[----:B------:R-:W-:Y:S02]  /*15850*/  ISETP.GE.AND P1, PT, R9, R45, PT ;  /* 0x0000002d0900720c */ /* 0x000fe40003f26270 */
[C---:B------:R-:W-:Y:S02]  /*15860*/  LOP3.LUT R4, R214.reuse, 0xf8, RZ, 0xfc, !PT ;  /* 0x000000f8d6047812 */ /* 0x040fe400078efcff */
[----:B------:R-:W-:Y:S02]  /*15870*/  LOP3.LUT R214, R214, 0xf9, RZ, 0xfc, !PT ;  /* 0x000000f9d6d67812 */ /* 0x000fe400078efcff */
[----:B------:R-:W-:Y:S02]  /*15880*/  FSEL R72, R60, -INF , !P0 ;  /* 0xff8000003c487808 */ /* 0x000fe40004000000 */
[----:B------:R-:W-:-:S02]  /*15890*/  FSEL R71, R71, -INF , !P0 ;  /* 0xff80000047477808 */ /* 0x000fc40004000000 */
[----:B----4-:R-:W-:Y:S02]  /*158a0*/  FSEL R64, R34, -INF , !P1 ;  /* 0xff80000022407808 */ /* 0x010fe40004800000 */
[----:B------:R-:W-:Y:S02]  /*158b0*/  FSEL R35, R48, -INF , !P1 ;  /* 0xff80000030237808 */ /* 0x000fe40004800000 */
[-C--:B------:R-:W-:Y:S02]  /*158c0*/  ISETP.GE.AND P1, PT, R4, R45.reuse, PT ;  /* 0x0000002d0400720c */ /* 0x080fe40003f26270 */
[----:B------:R-:W-:Y:S02]  /*158d0*/  ISETP.GE.AND P0, PT, R214, R45, PT ;  /* 0x0000002dd600720c */ /* 0x000fe40003f06270 */
[----:B-1----:R-:W-:Y:S02]  /*158e0*/  FSEL R34, R24, -INF , !P2 ;  /* 0xff80000018227808 */ /* 0x002fe40005000000 */
[----:B------:R-:W-:-:S02]  /*158f0*/  FSEL R32, R49, -INF , !P2 ;  /* 0xff80000031207808 */ /* 0x000fc40005000000 */
[----:B------:R-:W-:Y:S02]  /*15900*/  ISETP.NE.AND P2, PT, R47, RZ, PT ;  /* 0x000000ff2f00720c */ /* 0x000fe40003f45270 */
[----:B------:R-:W-:Y:S02]  /*15910*/  LOP3.LUT R4, R0, 0x200, RZ, 0xc0, !PT ;  /* 0x0000020000047812 */ /* 0x000fe400078ec0ff */
[----:B------:R-:W-:Y:S02]  /*15920*/  FSEL R95, R95, -INF , !P5 ;  /* 0xff8000005f5f7808 */ /* 0x000fe40006800000 */
[----:B------:R-:W-:Y:S02]  /*15930*/  FSEL R94, R94, -INF , !P5 ;  /* 0xff8000005e5e7808 */ /* 0x000fe40006800000 */
[----:B---3--:R-:W-:Y:S02]  /*15940*/  FSEL R93, R93, -INF , !P4 ;  /* 0xff8000005d5d7808 */ /* 0x008fe40006000000 */
[----:B------:R-:W-:-:S02]  /*15950*/  FSEL R92, R92, -INF , !P4 ;  /* 0xff8000005c5c7808 */ /* 0x000fc40006000000 */
[----:B------:R-:W-:Y:S02]  /*15960*/  FSEL R91, R91, -INF , !P3 ;  /* 0xff8000005b5b7808 */ /* 0x000fe40005800000 */
[----:B------:R-:W-:Y:S02]  /*15970*/  FSEL R90, R90, -INF , !P3 ;  /* 0xff8000005a5a7808 */ /* 0x000fe40005800000 */
[----:B------:R-:W-:Y:S02]  /*15980*/  FSEL R89, R89, -INF , !P1 ;  /* 0xff80000059597808 */ /* 0x000fe40004800000 */
[----:B------:R-:W-:Y:S02]  /*15990*/  FSEL R88, R88, -INF , !P1 ;  /* 0xff80000058587808 */ /* 0x000fe40004800000 */
[----:B-----5:R-:W-:Y:S02]  /*159a0*/  FSEL R87, R87, -INF , !P0 ;  /* 0xff80000057577808 */ /* 0x020fe40004000000 */
        /* <DEDUP_REMOVED lines=15> */
.L_x_1417:
        /* <DEDUP_REMOVED lines=18> */
[----:B------:R-:W-:Y:S02]  /*15bc0*/  IMAD R5, R9, R7, R5 ;  /* 0x0000000709057224 */ /* 0x000fe400078e0205 */
[----:B------:R-:W-:-:S03]  /*15bd0*/  IMAD.HI.U32 R10, R10, R8, RZ ;  /* 0x000000080a0a7227 */ /* 0x000fc600078e00ff */
[----:B------:R-:W-:Y:S01]  /*15be0*/  ISETP.GT.U32.AND P0, PT, R0, R5, PT ;  /* 0x000000050000720c */ /* 0x000fe20003f04070 */
[----:B------:R-:W-:-:S05]  /*15bf0*/  IMAD R7, R10, R7, R8 ;  /* 0x000000070a077224 */ /* 0x000fca00078e0208 */
[----:B------:R-:W-:-:S07]  /*15c00*/  ISETP.GT.U32.AND P1, PT, R0, R7, PT ;  /* 0x000000070000720c */ /* 0x000fce0003f24070 */
[-C--:B------:R-:W-:Y:S01]  /*15c10*/  @!P0 IADD3 R5, PT, PT, R5, -R0.reuse, RZ ;  /* 0x8000000005058210 */ /* 0x080fe20007ffe0ff */
[----:B------:R-:W-:Y:S01]  /*15c20*/  @!P0 VIADD R9, R9, 0x1 ;  /* 0x0000000109098836 */ /* 0x000fe20000000000 */
[----:B------:R-:W-:Y:S02]  /*15c30*/  ISETP.NE.AND P0, PT, R6, RZ, PT ;  /* 0x000000ff0600720c */ /* 0x000fe40003f05270 */
[----:B------:R-:W-:Y:S02]  /*15c40*/  ISETP.GE.U32.AND P3, PT, R5, R0, PT ;  /* 0x000000000500720c */ /* 0x000fe40003f66070 */
[----:B------:R-:W-:Y:S01]  /*15c50*/  @!P1 IMAD.IADD R7, R7, 0x1, -R0 ;  /* 0x0000000107079824 */ /* 0x000fe200078e0a00 */
[----:B------:R-:W-:-:S04]  /*15c60*/  @!P1 IADD3 R10, PT, PT, R10, 0x1, RZ ;  /* 0x000000010a0a9810 */ /* 0x000fc80007ffe0ff */
[----:B------:R-:W-:Y:S02]  /*15c70*/  ISETP.GE.U32.AND P4, PT, R7, R0, PT ;  /* 0x000000000700720c */ /* 0x000fe40003f86070 */
[----:B------:R-:W-:-:S04]  /*15c80*/  LOP3.LUT R0, R248, R6, RZ, 0x3c, !PT ;  /* 0x00000006f8007212 */ /* 0x000fc800078e3cff */
[----:B------:R-:W-:Y:S02]  /*15c90*/  ISETP.GE.AND P1, PT, R0, RZ, PT ;  /* 0x000000ff0000720c */ /* 0x000fe40003f26270 */
[----:B------:R-:W-:Y:S02]  /*15ca0*/  @P3 IADD3 R9, PT, PT, R9, 0x1, RZ ;  /* 0x0000000109093810 */ /* 0x000fe40007ffe0ff */
[----:B------:R-:W-:Y:S02]  /*15cb0*/  LOP3.LUT R0, RZ, R6, RZ, 0x33, !PT ;  /* 0x00000006ff007212 */ /* 0x000fe400078e33ff */
[----:B------:R-:W-:Y:S01]  /*15cc0*/  MOV R5, R9 ;  /* 0x0000000900057202 */ /* 0x000fe20000000f00 */
[----:B------:R-:W-:-:S04]  /*15cd0*/  @P4 VIADD R10, R10, 0x1 ;  /* 0x000000010a0a4836 */ /* 0x000fc80000000000 */
[----:B------:R-:W-:Y:S02]  /*15ce0*/  @!P5 IMAD.MOV R5, RZ, RZ, -R5 ;  /* 0x000000ffff05d224 */ /* 0x000fe400078e0a05 */
[----:B------:R-:W-:-:S03]  /*15cf0*/  @!P1 IADD3 R10, PT, PT, -R10, RZ, RZ ;  /* 0x000000ff0a0a9210 */ /* 0x000fc60007ffe1ff */
[C---:B------:R-:W-:Y:S02]  /*15d00*/  SEL R5, R0.reuse, R5, !P0 ;  /* 0x0000000500057207 */ /* 0x040fe40004000000 */
[----:B------:R-:W-:Y:S02]  /*15d10*/  SEL R0, R0, R10, !P0 ;  /* 0x0000000a00007207 */ /* 0x000fe40004000000 */
[----:B------:R-:W2:Y:S01]  /*15d20*/  LD.E.64 R10, desc[UR6][R164.64+0x38] ;  /* 0x00003806a40a7980 */ /* 0x000ea2000c101b00 */
        /* <DEDUP_REMOVED lines=20> */
.L_x_1418:
[----:B------:R-:W-:Y:S05]  /*15e70*/  BSYNC.RECONVERGENT B0 ;  /* 0x0000000000007941 */ /* 0x000fea0003800200 */
.L_x_1416:
        /* <DEDUP_REMOVED lines=16> */
[----:B------:R-:W-:Y:S01]  /*15f80*/  IMAD.X R17, R9, 0x1, R6, P1 ;  /* 0x0000000109117824 */ /* 0x000fe200008e0606 */
        /* <DEDUP_REMOVED lines=12> */
[----:B------:R-:W-:Y:S01]  /*16050*/  IMAD.X R25, R21, 0x1, R6, P1 ;  /* 0x0000000115197824 */ /* 0x000fe200008e0606 */
        /* <DEDUP_REMOVED lines=14> */
[----:B------:R-:W-:Y:S01]  /*16140*/  @!P0 LDGSTS.E.BYPASS.LTC128B.128 [R0+0x3800], desc[UR6][R10.64] ;  /* 0x038000000a008fae */ /* 0x000fe2000b981a06 */
[----:B-1----:R-:W-:-:S03]  /*16150*/  IADD3 R22, P1, PT, R24, R5, RZ ;  /* 0x0000000518167210 */ /* 0x002fc60007f3e0ff */
[----:B------:R2:W-:Y:S02]  /*16160*/  @P0 STS.128 [R0+0x3800], RZ ;  /* 0x003800ff00000388 */ /* 0x0005e40000000c00 */
[----:B------:R-:W-:Y:S02]  /*16170*/  IMAD.X R23, R25, 0x1, R6, P1 ;  /* 0x0000000119177824 */ /* 0x000fe400008e0606 */
        /* <DEDUP_REMOVED lines=10> */
[----:B------:R3:W-:Y:S01]  /*16220*/  @!P0 LDGSTS.E.BYPASS.LTC128B.128 [R0+0x4800], desc[UR6][R16.64] ;  /* 0x0480000010008fae */ /* 0x0007e2000b981a06 */
[----:B----4-:R-:W-:-:S03]  /*16230*/  IADD3 R12, P1, PT, R14, R5, RZ ;  /* 0x000000050e0c7210 */ /* 0x010fc60007f3e0ff */
[----:B------:R2:W-:Y:S02]  /*16240*/  @P0 STS.128 [R0+0x4800], RZ ;  /* 0x004800ff00000388 */ /* 0x0005e40000000c00 */
[----:B------:R-:W-:Y:S02]  /*16250*/  IMAD.X R13, R15, 0x1, R6, P1 ;  /* 0x000000010f0d7824 */ /* 0x000fe400008e0606 */
        /* <DEDUP_REMOVED lines=9> */
[----:B-1----:R-:W-:-:S03]  /*162f0*/  IADD3 R8, P1, PT, R12, R5, RZ ;  /* 0x000000050c087210 */ /* 0x002fc60007f3e0ff */
[----:B------:R2:W-:Y:S02]  /*16300*/  @P0 STS.128 [R0+0x5800], RZ ;  /* 0x005800ff00000388 */ /* 0x0005e40000000c00 */
[--C-:B------:R-:W-:Y:S01]  /*16310*/  IMAD.X R9, R13, 0x1, R6.reuse, P1 ;  /* 0x000000010d097824 */ /* 0x100fe200008e0606 */
[-C--:B------:R-:W-:Y:S01]  /*16320*/  IADD3 R10, P1, PT, R8, R5.reuse, RZ ;  /* 0x00000005080a7210 */ /* 0x080fe20007f3e0ff */
[----:B------:R-:W-:Y:S01]  /*16330*/  @!PT LDS RZ, [RZ] ;  /* 0x00000000fffff984 */ /* 0x000fe20000000800 */
[----:B------:R-:W-:Y:S01]  /*16340*/  @!PT LDS RZ, [RZ] ;  /* 0x00000000fffff984 */ /* 0x000fe20000000800 */
[----:B------:R-:W-:Y:S01]  /*16350*/  @!PT LDS RZ, [RZ] ;  /* 0x00000000fffff984 */ /* 0x000fe20000000800 */
[----:B------:R2:W-:Y:S03]  /*16360*/  @!P0 LDGSTS.E.BYPASS.LTC128B.128 [R0+0x6000], desc[UR6][R24.64] ;  /* 0x0600000018008fae */ /* 0x0005e6000b981a06 */
[-C--:B---3--:R-:W-:Y:S01]  /*16370*/  IADD3 R16, P3, PT, R10, R5.reuse, RZ ;  /* 0x000000050a107210 */ /* 0x088fe20007f7e0ff */
[--C-:B------:R-:W-:Y:S01]  /*16380*/  IMAD.X R11, R9, 0x1, R6.reuse, P1 ;  /* 0x00000001090b7824 */ /* 0x100fe200008e0606 */
[----:B------:R2:W-:Y:S03]  /*16390*/  @P0 STS.128 [R0+0x6000], RZ ;  /* 0x006000ff00000388 */ /* 0x0005e60000000c00 */
[----:B------:R-:W-:Y:S01]  /*163a0*/  IMAD.X R17, R11, 0x1, R6, P3 ;  /* 0x000000010b117824 */ /* 0x000fe200018e0606 */
[----:B------:R-:W-:Y:S01]  /*163b0*/  @!PT LDS RZ, [RZ] ;  /* 0x00000000fffff984 */ /* 0x000fe20000000800 */
[----:B------:R-:W-:Y:S01]  /*163c0*/  @!PT LDS RZ, [RZ] ;  /* 0x00000000fffff984 */ /* 0x000fe20000000800 */
[----:B------:R-:W-:Y:S01]  /*163d0*/  @!PT LDS RZ, [RZ] ;  /* 0x00000000fffff984 */ /* 0x000fe20000000800 */
[----:B------:R2:W-:Y:S01]  /*163e0*/  @!P0 LDGSTS.E.BYPASS.LTC128B.128 [R0+0x6800], desc[UR6][R22.64] ;  /* 0x0680000016008fae */ /* 0x0005e2000b981a06 */
[----:B----4-:R-:W-:-:S03]  /*163f0*/  @!P0 IADD3 R18, P1, PT, R16, R5, RZ ;  /* 0x0000000510128210 */ /* 0x010fc60007f3e0ff */
[----:B------:R2:W-:Y:S02]  /*16400*/  @P0 STS.128 [R0+0x6800], RZ ;  /* 0x006800ff00000388 */ /* 0x0005e40000000c00 */
[----:B------:R-:W-:Y:S02]  /*16410*/  @!P0 IMAD.X R19, R17, 0x1, R6, P1 ;  /* 0x0000000111138824 */ /* 0x000fe400008e0606 */
        /* <DEDUP_REMOVED lines=31> */
.L_x_1415:
[----:B------:R-:W-:Y:S05]  /*16610*/  BSYNC.RECONVERGENT B1 ;  /* 0x0000000000017941 */ /* 0x000fea0003800200 */
.L_x_1414:
        /* <DEDUP_REMOVED lines=66> */
[----:B------:R-:W1:Y:S03]  /*16a40*/  SHFL.BFLY PT, R7, R0, 0x2, 0x1f ;  /* 0x0c401f0000077f89 */ /* 0x000e6600000e0000 */
[----:B------:R-:W-:Y:S01]  /*16a50*/  LEA R100, R4, UR8, 0x1 ;  /* 0x0000000804647c11 */ /* 0x000fe2000f8e08ff */
[----:B------:R-:W2:Y:S04]  /*16a60*/  SHFL.BFLY PT, R6, R5, 0x2, 0x1f ;  /* 0x0c401f0005067f89 */ /* 0x000ea800000e0000 */
[----:B------:R-:W-:Y:S04]  /*16a70*/  LDSM.16.MT88.4 R12, [R100+0xa000] ;  /* 0x00a00000640c783b */ /* 0x000fe80000004200 */
[----:B------:R-:W-:Y:S01]  /*16a80*/  LDSM.16.MT88.4 R56, [R100+0xa800] ;  /* 0x00a800006438783b */ /* 0x000fe20000004200 */
[----:B-1----:R-:W-:-:S02]  /*16a90*/  FMNMX.FTZ R7, R0, R7, !PT ;  /* 0x0000000700077209 */ /* 0x002fc40007810000 */
[----:B--2---:R-:W-:-:S03]  /*16aa0*/  FMNMX.FTZ R6, R5, R6, !PT ;  /* 0x0000000605067209 */ /* 0x004fc60007810000 */
[----:B------:R-:W1:Y:S04]  /*16ab0*/  SHFL.BFLY PT, R0, R7, 0x1, 0x1f ;  /* 0x0c201f0007007f89 */ /* 0x000e6800000e0000 */
[----:B------:R-:W2:Y:S01]  /*16ac0*/  SHFL.BFLY PT, R5, R6, 0x1, 0x1f ;  /* 0x0c201f0006057f89 */ /* 0x000ea200000e0000 */
[----:B-1----:R-:W-:-:S04]  /*16ad0*/  FMNMX.FTZ R0, R7, R0, !PT ;  /* 0x0000000007007209 */ /* 0x002fc80007810000 */
[----:B------:R-:W-:Y:S02]  /*16ae0*/  FSETP.NEU.FTZ.AND P0, PT, R0, -INF , PT ;  /* 0xff8000000000780b */ /* 0x000fe40003f1d000 */
[----:B--2---:R-:W-:Y:S01]  /*16af0*/  FMNMX.FTZ R2, R6, R5, !PT ;  /* 0x0000000506027209 */ /* 0x004fe20007810000 */
[----:B---3--:R-:W-:-:S04]  /*16b00*/  FMUL.FTZ R113, R127, R0 ;  /* 0x000000007f717220 */ /* 0x008fc80000410000 */
[----:B------:R-:W-:Y:S01]  /*16b10*/  FMUL.FTZ R126, R127, R2 ;  /* 0x000000027f7e7220 */ /* 0x000fe20000410000 */
[----:B------:R-:W-:Y:S02]  /*16b20*/  FSEL R113, R113, RZ, P0 ;  /* 0x000000ff71717208 */ /* 0x000fe40000000000 */
[----:B------:R-:W-:-:S03]  /*16b30*/  FSETP.NEU.FTZ.AND P0, PT, R2, -INF , PT ;  /* 0xff8000000200780b */ /* 0x000fc60003f1d000 */
[-CC-:B------:R-:W-:Y:S01]  /*16b40*/  FFMA.FTZ R112, R99, R127.reuse, -R113.reuse ;  /* 0x0000007f63707223 */ /* 0x180fe20000010871 */
[-C--:B------:R-:W-:Y:S01]  /*16b50*/  IADD3 R99, PT, PT, R3, R100.reuse, RZ ;  /* 0x0000006403637210 */ /* 0x080fe20007ffe0ff */
[-CC-:B------:R-:W-:Y:S01]  /*16b60*/  FFMA.FTZ R111, R217, R127.reuse, -R113.reuse ;  /* 0x0000007fd96f7223 */ /* 0x180fe20000010871 */
[----:B------:R-:W-:Y:S01]  /*16b70*/  FSEL R126, R126, RZ, P0 ;  /* 0x000000ff7e7e7208 */ /* 0x000fe20000000000 */
[-CC-:B------:R-:W-:Y:S01]  /*16b80*/  FFMA.FTZ R110, R218, R127.reuse, -R113.reuse ;  /* 0x0000007fda6e7223 */ /* 0x180fe20000010871 */
[-CC-:B------:R-:W-:Y:S01]  /*16b90*/  FFMA.FTZ R109, R219, R127.reuse, -R113.reuse ;  /* 0x0000007fdb6d7223 */ /* 0x180fe20000010871 */
[----:B------:R-:W1:Y:S01]  /*16ba0*/  LDSM.16.MT88.4 R4, [R99+0xa000] ;  /* 0x00a000006304783b */ /* 0x000e620000004200 */
[----:B------:R-:W-:Y:S01]  /*16bb0*/  MUFU.EX2 R112, R112 ;  /* 0x0000007000707308 */ /* 0x000fe20000000800 */
[-CC-:B------:R-:W-:Y:S01]  /*16bc0*/  FFMA.FTZ R124, R98, R127.reuse, -R126.reuse ;  /* 0x0000007f627c7223 */ /* 0x180fe2000001087e */
[----:B------:R-:W-:Y:S01]  /*16bd0*/  IADD3 R98, PT, PT, R46, R100, RZ ;  /* 0x000000642e627210 */ /* 0x000fe20007ffe0ff */
[-CC-:B------:R-:W-:Y:S01]  /*16be0*/  FFMA.FTZ R125, R213, R127.reuse, -R126.reuse ;  /* 0x0000007fd57d7223 */ /* 0x180fe2000001087e */
[-CC-:B------:R-:W-:Y:S01]  /*16bf0*/  FFMA.FTZ R123, R215, R127.reuse, -R126.reuse ;  /* 0x0000007fd77b7223 */ /* 0x180fe2000001087e */
[-CC-:B------:R-:W-:Y:S01]  /*16c00*/  FFMA.FTZ R122, R216, R127.reuse, -R126.reuse ;  /* 0x0000007fd87a7223 */ /* 0x180fe2000001087e */
[----:B------:R-:W-:Y:S01]  /*16c10*/  IADD3 R3, PT, PT, R3, R98, RZ ;  /* 0x0000006203037210 */ /* 0x000fe20007ffe0ff */
[----:B------:R-:W2:Y:S01]  /*16c20*/  LDSM.16.MT88.4 R40, [R98+0xa000] ;  /* 0x00a000006228783b */ /* 0x000ea20000004200 */
[----:B------:R-:W3:Y:S01]  /*16c30*/  MUFU.EX2 R111, R111 ;  /* 0x0000006f006f7308 */ /* 0x000ee20000000800 */
[-CC-:B------:R-:W-:Y:S01]  /*16c40*/  FFMA.FTZ R108, R211, R127.reuse, -R113.reuse ;  /* 0x0000007fd36c7223 */ /* 0x180fe20000010871 */
[-CC-:B------:R-:W-:Y:S01]  /*16c50*/  FFMA.FTZ R107, R210, R127.reuse, -R113.reuse ;  /* 0x0000007fd26b7223 */ /* 0x180fe20000010871 */
[----:B------:R-:W4:Y:S01]  /*16c60*/  LDSM.16.MT88.4 R24, [R3+0xa000] ;  /* 0x00a000000318783b */ /* 0x000f220000004200 */
[----:B------:R-:W-:Y:S01]  /*16c70*/  MUFU.EX2 R110, R110 ;  /* 0x0000006e006e7308 */ /* 0x000fe20000000800 */
[-CC-:B------:R-:W-:Y:S01]  /*16c80*/  FFMA.FTZ R106, R212, R127.reuse, -R113.reuse ;  /* 0x0000007fd46a7223 */ /* 0x180fe20000010871 */
[-CC-:B------:R-:W-:Y:S01]  /*16c90*/  FFMA.FTZ R121, R205, R127.reuse, -R126.reuse ;  /* 0x0000007fcd797223 */ /* 0x180fe2000001087e */
[----:B------:R-:W5:Y:S01]  /*16ca0*/  LDSM.16.MT88.4 R20, [R99+0xa800] ;  /* 0x00a800006314783b */ /* 0x000f620000004200 */
[----:B------:R-:W3:Y:S01]  /*16cb0*/  MUFU.EX2 R109, R109 ;  /* 0x0000006d006d7308 */ /* 0x000ee20000000800 */
[-CC-:B------:R-:W-:Y:S01]  /*16cc0*/  FFMA.FTZ R120, R207, R127.reuse, -R126.reuse ;  /* 0x0000007fcf787223 */ /* 0x180fe2000001087e */
[-CC-:B------:R-:W-:Y:S01]  /*16cd0*/  FFMA.FTZ R119, R209, R127.reuse, -R126.reuse ;  /* 0x0000007fd1777223 */ /* 0x180fe2000001087e */
[-CC-:B------:R-:W-:Y:S01]  /*16ce0*/  FFMA.FTZ R118, R208, R127.reuse, -R126.reuse ;  /* 0x0000007fd0767223 */ /* 0x180fe2000001087e */
[----:B------:R-:W-:Y:S01]  /*16cf0*/  MUFU.EX2 R125, R125 ;  /* 0x0000007d007d7308 */ /* 0x000fe20000000800 */
[-CC-:B------:R-:W-:Y:S01]  /*16d00*/  FFMA.FTZ R105, R206, R127.reuse, -R113.reuse ;  /* 0x0000007fce697223 */ /* 0x180fe20000010871 */
[----:B---3--:R-:W-:Y:S01]  /*16d10*/  F2FP.BF16.F32.PACK_AB R29, R111, R112 ;  /* 0x000000706f1d723e */ /* 0x008fe200000010ff */
[----:B------:R-:W3:Y:S01]  /*16d20*/  LDSM.16.MT88.4 R52, [R98+0xa800] ;  /* 0x00a800006234783b */ /* 0x000ee20000004200 */
[----:B------:R-:W1:Y:S01]  /*16d30*/  MUFU.EX2 R124, R124 ;  /* 0x0000007c007c7308 */ /* 0x000e620000000800 */
[-CC-:B------:R-:W-:Y:S01]  /*16d40*/  FFMA.FTZ R104, R202, R127.reuse, -R113.reuse ;  /* 0x0000007fca687223 */ /* 0x180fe20000010871 */
[-CC-:B------:R-:W-:Y:S01]  /*16d50*/  FFMA.FTZ R103, R204, R127.reuse, -R113.reuse ;  /* 0x0000007fcc677223 */ /* 0x180fe20000010871 */
[----:B------:R-:W3:Y:S01]  /*16d60*/  LDSM.16.MT88.4 R48, [R3+0xa800] ;  /* 0x00a800000330783b */ /* 0x000ee20000004200 */
[----:B------:R-:W-:Y:S01]  /*16d70*/  MUFU.EX2 R123, R123 ;  /* 0x0000007b007b7308 */ /* 0x000fe20000000800 */
[-CC-:B------:R-:W-:Y:S01]  /*16d80*/  FFMA.FTZ R102, R203, R127.reuse, -R113.reuse ;  /* 0x0000007fcb667223 */ /* 0x180fe20000010871 */
[----:B------:R-:W-:Y:S01]  /*16d90*/  F2FP.BF16.F32.PACK_AB R31, R109, R110 ;  /* 0x0000006e6d1f723e */ /* 0x000fe200000010ff */
[----:B------:R-:W3:Y:S01]  /*16da0*/  LDSM.16.MT88.4 R60, [R98+0xb000] ;  /* 0x00b00000623c783b */ /* 0x000ee20000004200 */
[----:B------:R-:W2:Y:S01]  /*16db0*/  MUFU.EX2 R122, R122 ;  /* 0x0000007a007a7308 */ /* 0x000ea20000000800 */
[-CC-:B------:R-:W-:Y:S01]  /*16dc0*/  FFMA.FTZ R117, R197, R127.reuse, -R126.reuse ;  /* 0x0000007fc5757223 */ /* 0x180fe2000001087e */
[-CC-:B------:R-:W-:Y:S01]  /*16dd0*/  FFMA.FTZ R116, R199, R127.reuse, -R126.reuse ;  /* 0x0000007fc7747223 */ /* 0x180fe2000001087e */
[-CC-:B------:R-:W-:Y:S01]  /*16de0*/  FFMA.FTZ R115, R198, R127.reuse, -R126.reuse ;  /* 0x0000007fc6737223 */ /* 0x180fe2000001087e */
[----:B------:R-:W4:Y:S01]  /*16df0*/  MUFU.EX2 R108, R108 ;  /* 0x0000006c006c7308 */ /* 0x000f220000000800 */
        /* <DEDUP_REMOVED lines=9> */
[----:B--2---:R-:W-:Y:S01]  /*16e90*/  F2FP.BF16.F32.PACK_AB R30, R122, R123 ;  /* 0x0000007b7a1e723e */ /* 0x004fe200000010ff */
[-CC-:B------:R-:W-:Y:S01]  /*16ea0*/  FFMA.FTZ R153, R153, R127.reuse, -R113.reuse ;  /* 0x0000007f99997223 */ /* 0x180fe20000010871 */
[----:B------:R-:W-:Y:S01]  /*16eb0*/  MUFU.EX2 R121, R121 ;  /* 0x0000007900797308 */ /* 0x000fe20000000800 */
[-CC-:B------:R-:W-:Y:S01]  /*16ec0*/  FFMA.FTZ R152, R152, R127.reuse, -R126.reuse ;  /* 0x0000007f98987223 */ /* 0x180fe2000001087e */
[-C--:B------:R-:W-:Y:S01]  /*16ed0*/  FFMA.FTZ R151, R151, R127.reuse, -R126 ;  /* 0x0000007f97977223 */ /* 0x080fe2000001087e */
[-CC-:B------:R-:W-:Y:S01]  /*16ee0*/  FFMA.FTZ R163, R163, R127.reuse, -R113.reuse ;  /* 0x0000007fa3a37223 */ /* 0x180fe20000010871 */
[----:B------:R-:W1:Y:S01]  /*16ef0*/  MUFU.EX2 R120, R120 ;  /* 0x0000007800787308 */ /* 0x000e620000000800 */
[C---:B------:R-:W-:Y:S01]  /*16f00*/  HMMA.16816.F32.BF16 R16, R28.reuse, R12, RZ ;  /* 0x0000000c1c10723c */ /* 0x040fe200000418ff */
[-CC-:B------:R-:W-:Y:S01]  /*16f10*/  FFMA.FTZ R180, R180, R127.reuse, -R113.reuse ;  /* 0x0000007fb4b47223 */ /* 0x180fe20000010871 */
[-CC-:B------:R-:W-:Y:S01]  /*16f20*/  FFMA.FTZ R196, R196, R127.reuse, -R113.reuse ;  /* 0x0000007fc4c47223 */ /* 0x180fe20000010871 */
[----:B------:R-:W-:Y:S01]  /*16f30*/  MUFU.EX2 R119, R119 ;  /* 0x0000007700777308 */ /* 0x000fe20000000800 */
[-CC-:B------:R-:W-:Y:S01]  /*16f40*/  FFMA.FTZ R193, R193, R127.reuse, -R113.reuse ;  /* 0x0000007fc1c17223 */ /* 0x180fe20000010871 */
[-CC-:B------:R-:W-:Y:S01]  /*16f50*/  FFMA.FTZ R172, R172, R127.reuse, -R113.reuse ;  /* 0x0000007facac7223 */ /* 0x180fe20000010871 */
[-CC-:B------:R-:W-:Y:S01]  /*16f60*/  FFMA.FTZ R146, R146, R127.reuse, -R113.reuse ;  /* 0x0000007f92927223 */ /* 0x180fe20000010871 */
[----:B------:R-:W2:Y:S01]  /*16f70*/  MUFU.EX2 R118, R118 ;  /* 0x0000007600767308 */ /* 0x000ea20000000800 */
[C---:B------:R-:W-:Y:S01]  /*16f80*/  HMMA.16816.F32.BF16 R12, R28.reuse, R14, RZ ;  /* 0x0000000e1c0c723c */ /* 0x040fe200000418ff */
[-C--:B------:R-:W-:Y:S01]  /*16f90*/  FFMA.FTZ R130, R130, R127.reuse, -R113 ;  /* 0x0000007f82827223 */ /* 0x080fe20000010871 */
[----:B------:R-:W-:Y:S01]  /*16fa0*/  FADD.FTZ R111, R112, R111 ;  /* 0x0000006f706f7221 */ /* 0x000fe20000010000 */
[----:B------:R-:W5:Y:S01]  /*16fb0*/  MUFU.EX2 R105, R105 ;  /* 0x0000006900697308 */ /* 0x000f620000000800 */
[----:B------:R-:W-:Y:S01]  /*16fc0*/  FADD.FTZ R124, R125, R124 ;  /* 0x0000007c7d7c7221 */ /* 0x000fe20000010000 */
[-C--:B------:R-:W-:Y:S01]  /*16fd0*/  FFMA.FTZ R80, R80, R127.reuse, -R113 ;  /* 0x0000007f50507223 */ /* 0x080fe20000010871 */
[----:B------:R-:W-:Y:S01]  /*16fe0*/  FADD.FTZ R110, R110, R111 ;  /* 0x0000006f6e6e7221 */ /* 0x000fe20000010000 */
[----:B------:R-:W-:Y:S01]  /*16ff0*/  MUFU.EX2 R104, R104 ;  /* 0x0000006800687308 */ /* 0x000fe20000000800 */
[C---:B------:R-:W-:Y:S01]  /*17000*/  HMMA.16816.F32.BF16 R8, R28.reuse, R4, RZ ;  /* 0x000000041c08723c */ /* 0x040fe200000418ff */
[----:B------:R-:W-:Y:S01]  /*17010*/  FADD.FTZ R124, R123, R124 ;  /* 0x0000007c7b7c7221 */ /* 0x000fe20000010000 */
[----:B------:R-:W-:Y:S01]  /*17020*/  FADD.FTZ R110, R109, R110 ;  /* 0x0000006e6d6e7221 */ /* 0x000fe20000010000 */
[----:B------:R-:W-:Y:S01]  /*17030*/  MUFU.EX2 R103, R103 ;  /* 0x0000006700677308 */ /* 0x000fe20000000800 */
[-CC-:B------:R-:W-:Y:S01]  /*17040*/  FFMA.FTZ R76, R76, R127.reuse, -R113.reuse ;  /* 0x0000007f4c4c7223 */ /* 0x180fe20000010871 */
[----:B------:R-:W-:Y:S01]  /*17050*/  FADD.FTZ R124, R122, R124 ;  /* 0x0000007c7a7c7221 */ /* 0x000fe20000010000 */
[----:B----4-:R-:W-:Y:S01]  /*17060*/  FADD.FTZ R110, R108, R110 ;  /* 0x0000006e6c6e7221 */ /* 0x010fe20000010000 */
[----:B------:R-:W-:Y:S01]  /*17070*/  MUFU.EX2 R102, R102 ;  /* 0x0000006600667308 */ /* 0x000fe20000000800 */
[C---:B------:R-:W-:Y:S01]  /*17080*/  HMMA.16816.F32.BF16 R4, R28.reuse, R6, RZ ;  /* 0x000000061c04723c */ /* 0x040fe200000418ff */
[-CC-:B------:R-:W-:Y:S01]  /*17090*/  FFMA.FTZ R79, R79, R127.reuse, -R126.reuse ;  /* 0x0000007f4f4f7223 */ /* 0x180fe2000001087e */
[-CC-:B------:R-:W-:Y:S01]  /*170a0*/  FFMA.FTZ R74, R74, R127.reuse, -R113.reuse ;  /* 0x0000007f4a4a7223 */ /* 0x180fe20000010871 */
[----:B------:R-:W-:Y:S01]  /*170b0*/  MUFU.EX2 R117, R117 ;  /* 0x0000007500757308 */ /* 0x000fe20000000800 */
[-CC-:B------:R-:W-:Y:S01]  /*170c0*/  FFMA.FTZ R70, R70, R127.reuse, -R113.reuse ;  /* 0x0000007f46467223 */ /* 0x180fe20000010871 */
[-CC-:B------:R-:W-:Y:S01]  /*170d0*/  FFMA.FTZ R68, R68, R127.reuse, -R113.reuse ;  /* 0x0000007f44447223 */ /* 0x180fe20000010871 */
[-CC-:B------:R-:W-:Y:S01]  /*170e0*/  FFMA.FTZ R71, R71, R127.reuse, -R126.reuse ;  /* 0x0000007f47477223 */ /* 0x180fe2000001087e */
[----:B------:R-:W4:Y:S01]  /*170f0*/  MUFU.EX2 R116, R116 ;  /* 0x0000007400747308 */ /* 0x000f220000000800 */
[C---:B------:R-:W-:Y:S01]  /*17100*/  HMMA.16816.F32.BF16 R44, R28.reuse, R40, RZ ;  /* 0x000000281c2c723c */ /* 0x040fe200000418ff */
[-CC-:B------:R-:W-:Y:S01]  /*17110*/  FFMA.FTZ R65, R65, R127.reuse, -R126.reuse ;  /* 0x0000007f41417223 */ /* 0x180fe2000001087e */
[-CC-:B------:R-:W-:Y:S01]  /*17120*/  FFMA.FTZ R64, R64, R127.reuse, -R113.reuse ;  /* 0x0000007f40407223 */ /* 0x180fe20000010871 */
[----:B------:R-:W-:Y:S01]  /*17130*/  MUFU.EX2 R115, R115 ;  /* 0x0000007300737308 */ /* 0x000fe20000000800 */
[-CC-:B------:R-:W-:Y:S01]  /*17140*/  FFMA.FTZ R97, R97, R127.reuse, -R113.reuse ;  /* 0x0000007f61617223 */ /* 0x180fe20000010871 */
[-CC-:B------:R-:W-:Y:S01]  /*17150*/  FFMA.FTZ R251, R86, R127.reuse, -R126.reuse ;  /* 0x0000007f56fb7223 */ /* 0x180fe2000001087e */
[-C--:B------:R-:W-:Y:S01]  /*17160*/  FFMA.FTZ R250, R87, R127.reuse, -R113 ;  /* 0x0000007f57fa7223 */ /* 0x080fe20000010871 */
[----:B------:R-:W4:Y:S01]  /*17170*/  MUFU.EX2 R114, R114 ;  /* 0x0000007200727308 */ /* 0x000f220000000800 */
[----:B------:R-:W-:Y:S01]  /*17180*/  HMMA.16816.F32.BF16 R40, R28, R42, RZ ;  /* 0x0000002a1c28723c */ /* 0x000fe200000418ff */
[----:B------:R-:W-:-:S02]  /*17190*/  FFMA.FTZ R88, R88, R127, -R126 ;  /* 0x0000007f58587223 */ /* 0x000fc4000001087e */
[----:B------:R-:W4:Y:S04]  /*171a0*/  MUFU.EX2 R101, R101 ;  /* 0x0000006500657308 */ /* 0x000f280000000800 */
[----:B------:R-:W-:Y:S01]  /*171b0*/  MUFU.EX2 R140, R140 ;  /* 0x0000008c008c7308 */ /* 0x000fe20000000800 */
[----:B------:R-:W-:Y:S01]  /*171c0*/  HMMA.16816.F32.BF16 R36, R28, R24, RZ ;  /* 0x000000181c24723c */ /* 0x000fe200000418ff */
[C---:B-1----:R-:W-:Y:S01]  /*171d0*/  F2FP.BF16.F32.PACK_AB R24, R120.reuse, R121 ;  /* 0x000000797818723e */ /* 0x042fe200000010ff */
[----:B------:R-:W-:Y:S01]  /*171e0*/  FADD.FTZ R121, R121, R124 ;  /* 0x0000007c79797221 */ /* 0x000fe20000010000 */
[C---:B------:R-:W-:Y:S01]  /*171f0*/  F2FP.BF16.F32.PACK_AB R25, R107.reuse, R108 ;  /* 0x0000006c6b19723e */ /* 0x040fe200000010ff */
[----:B------:R-:W-:Y:S01]  /*17200*/  MUFU.EX2 R152, R152 ;  /* 0x0000009800987308 */ /* 0x000fe20000000800 */
[----:B------:R-:W-:Y:S01]  /*17210*/  FADD.FTZ R107, R107, R110 ;  /* 0x0000006e6b6b7221 */ /* 0x000fe20000010000 */
[----:B------:R-:W-:-:S02]  /*17220*/  FADD.FTZ R121, R120, R121 ;  /* 0x0000007978797221 */ /* 0x000fc40000010000 */
[----:B------:R-:W-:Y:S01]  /*17230*/  HMMA.16816.F32.BF16 R28, R28, R26, RZ ;  /* 0x0000001a1c1c723c */ /* 0x000fe200000418ff */
[----:B--2---:R-:W-:Y:S01]  /*17240*/  F2FP.BF16.F32.PACK_AB R26, R118, R119 ;  /* 0x00000077761a723e */ /* 0x004fe200000010ff */
[----:B------:R-:W-:Y:S01]  /*17250*/  MUFU.EX2 R151, R151 ;  /* 0x0000009700977308 */ /* 0x000fe20000000800 */
[----:B-----5:R-:W-:Y:S01]  /*17260*/  F2FP.BF16.F32.PACK_AB R27, R105, R106 ;  /* 0x0000006a691b723e */ /* 0x020fe200000010ff */
[----:B------:R-:W-:Y:S01]  /*17270*/  FADD.FTZ R107, R106, R107 ;  /* 0x0000006b6a6b7221 */ /* 0x000fe20000010000 */
[----:B------:R-:W-:Y:S01]  /*17280*/  FADD.FTZ R119, R119, R121 ;  /* 0x0000007977777221 */ /* 0x000fe20000010000 */
[----:B------:R-:W-:Y:S02]  /*17290*/  MUFU.EX2 R76, R76 ;  /* 0x0000004c004c7308 */ /* 0x000fe40000000800 */
[----:B------:R-:W-:Y:S01]  /*172a0*/  FADD.FTZ R107, R105, R107 ;  /* 0x0000006b696b7221 */ /* 0x000fe20000010000 */
[----:B------:R-:W-:Y:S01]  /*172b0*/  FADD.FTZ R119, R118, R119 ;  /* 0x0000007776777221 */ /* 0x000fe20000010000 */
[C---:B------:R-:W-:Y:S01]  /*172c0*/  HMMA.16816.F32.BF16 R16, R24.reuse, R56, R16 ;  /* 0x000000381810723c */ /* 0x040fe20000041810 */
[----:B------:R-:W-:Y:S04]  /*172d0*/  MUFU.EX2 R70, R70 ;  /* 0x0000004600467308 */ /* 0x000fe80000000800 */
[----:B------:R-:W-:Y:S03]  /*172e0*/  MUFU.EX2 R68, R68 ;  /* 0x0000004400447308 */ /* 0x000fe60000000800 */
[C---:B------:R-:W-:Y:S01]  /*172f0*/  HMMA.16816.F32.BF16 R12, R24.reuse, R58, R12 ;  /* 0x0000003a180c723c */ /* 0x040fe2000004180c */
[----:B------:R-:W1:Y:S01]  /*17300*/  LDSM.16.MT88.4 R56, [R99+0xb000] ;  /* 0x00b000006338783b */ /* 0x000e620000004200 */
[----:B------:R-:W-:Y:S04]  /*17310*/  MUFU.EX2 R251, R251 ;  /* 0x000000fb00fb7308 */ /* 0x000fe80000000800 */
[----:B------:R-:W-:Y:S02]  /*17320*/  MUFU.EX2 R250, R250 ;  /* 0x000000fa00fa7308 */ /* 0x000fe40000000800 */
[C---:B------:R-:W-:Y:S08]  /*17330*/  HMMA.16816.F32.BF16 R8, R24.reuse, R20, R8 ;  /* 0x000000141808723c */ /* 0x040ff00000041808 */
[C---:B------:R-:W-:Y:S01]  /*17340*/  HMMA.16816.F32.BF16 R4, R24.reuse, R22, R4 ;  /* 0x000000161804723c */ /* 0x040fe20000041804 */
[----:B------:R-:W2:Y:S07]  /*17350*/  LDSM.16.MT88.4 R20, [R100+0xb000] ;  /* 0x00b000006414783b */ /* 0x000eae0000004200 */
[C---:B---3--:R-:W-:Y:S08]  /*17360*/  HMMA.16816.F32.BF16 R44, R24.reuse, R52, R44 ;  /* 0x00000034182c723c */ /* 0x048ff0000004182c */
[C---:B------:R-:W-:Y:S08]  /*17370*/  HMMA.16816.F32.BF16 R36, R24.reuse, R48, R36 ;  /* 0x000000301824723c */ /* 0x040ff00000041824 */
[C---:B------:R-:W-:Y:S01]  /*17380*/  HMMA.16816.F32.BF16 R28, R24.reuse, R50, R28 ;  /* 0x00000032181c723c */ /* 0x040fe2000004181c */
[----:B------:R-:W3:Y:S07]  /*17390*/  LDSM.16.MT88.4 R48, [R3+0xb000] ;  /* 0x00b000000330783b */ /* 0x000eee0000004200 */
[----:B------:R-:W-:Y:S01]  /*173a0*/  HMMA.16816.F32.BF16 R40, R24, R54, R40 ;  /* 0x000000361828723c */ /* 0x000fe20000041828 */
[----:B------:R-:W5:Y:S01]  /*173b0*/  LDSM.16.MT88.4 R52, [R100+0xb800] ;  /* 0x00b800006434783b */ /* 0x000f620000004200 */
[----:B----4-:R-:W-:Y:S01]  /*173c0*/  F2FP.BF16.F32.PACK_AB R24, R116, R117 ;  /* 0x000000757418723e */ /* 0x010fe200000010ff */
[----:B------:R-:W-:Y:S01]  /*173d0*/  FADD.FTZ R117, R117, R119 ;  /* 0x0000007775757221 */ /* 0x000fe20000010000 */
        /* <DEDUP_REMOVED lines=8> */
[----:B------:R-:W-:Y:S01]  /*17460*/  HMMA.16816.F32.BF16 R44, R24, R60, R44 ;  /* 0x0000003c182c723c */ /* 0x000fe2000004182c */
[----:B------:R-:W-:Y:S01]  /*17470*/  FFMA.FTZ R60, R143, R127, -R126 ;  /* 0x0000007f8f3c7223 */ /* 0x000fe2000001087e */
[----:B------:R-:W-:Y:S01]  /*17480*/  FADD.FTZ R102, R101, R102 ;  /* 0x0000006665667221 */ /* 0x000fe20000010000 */
[----:B------:R4:W-:Y:S01]  /*17490*/  MUFU.EX2 R143, R144 ;  /* 0x00000090008f7308 */ /* 0x0009e20000000800 */
[----:B------:R-:W-:-:S04]  /*174a0*/  FADD.FTZ R115, R114, R115 ;  /* 0x0000007372737221 */ /* 0x000fc80000010000 */
[C---:B-1----:R-:W-:Y:S01]  /*174b0*/  HMMA.16816.F32.BF16 R8, R24.reuse, R56, R8 ;  /* 0x000000381808723c */ /* 0x042fe20000041808 */
[-C--:B------:R-:W-:Y:S02]  /*174c0*/  FFMA.FTZ R56, R139, R127.reuse, -R126 ;  /* 0x0000007f8b387223 */ /* 0x080fe4000001087e */
[----:B------:R-:W-:Y:S04]  /*174d0*/  MUFU.EX2 R139, R141 ;  /* 0x0000008d008b7308 */ /* 0x000fe80000000800 */
[----:B------:R1:W5:Y:S01]  /*174e0*/  MUFU.EX2 R141, R56 ;  /* 0x00000038008d7308 */ /* 0x0003620000000800 */
[C---:B--2---:R-:W-:Y:S01]  /*174f0*/  HMMA.16816.F32.BF16 R16, R24.reuse, R20, R16 ;  /* 0x000000141810723c */ /* 0x044fe20000041810 */
[-CC-:B------:R-:W-:Y:S01]  /*17500*/  FFMA.FTZ R20, R138, R127.reuse, -R113.reuse ;  /* 0x0000007f8a147223 */ /* 0x180fe20000010871 */
[----:B----4-:R-:W-:Y:S01]  /*17510*/  FFMA.FTZ R144, R142, R127, -R113 ;  /* 0x0000007f8e907223 */ /* 0x010fe20000010871 */
[----:B------:R-:W-:Y:S04]  /*17520*/  MUFU.EX2 R138, R137 ;  /* 0x00000089008a7308 */ /* 0x000fe80000000800 */
[----:B------:R2:W4:Y:S01]  /*17530*/  MUFU.EX2 R137, R20 ;  /* 0x0000001400897308 */ /* 0x0005220000000800 */
[C---:B------:R-:W-:Y:S03]  /*17540*/  HMMA.16816.F32.BF16 R4, R24.reuse, R58, R4 ;  /* 0x0000003a1804723c */ /* 0x040fe60000041804 */
[----:B------:R3:W4:Y:S01]  /*17550*/  MUFU.EX2 R142, R60 ;  /* 0x0000003c008e7308 */ /* 0x0007220000000800 */
[----:B-1----:R-:W1:Y:S03]  /*17560*/  LDSM.16.MT88.4 R56, [R98+0xb800] ;  /* 0x00b800006238783b */ /* 0x002e660000004200 */
[----:B------:R-:W4:Y:S01]  /*17570*/  MUFU.EX2 R144, R144 ;  /* 0x0000009000907308 */ /* 0x000f220000000800 */
[C---:B------:R-:W-:Y:S01]  /*17580*/  HMMA.16816.F32.BF16 R12, R24.reuse, R22, R12 ;  /* 0x00000016180c723c */ /* 0x040fe2000004180c */
[----:B--2---:R-:W2:Y:S07]  /*17590*/  LDSM.16.MT88.4 R20, [R99+0xb800] ;  /* 0x00b800006314783b */ /* 0x004eae0000004200 */
[C---:B------:R-:W-:Y:S01]  /*175a0*/  HMMA.16816.F32.BF16 R40, R24.reuse, R62, R40 ;  /* 0x0000003e1828723c */ /* 0x040fe20000041828 */
[----:B---3--:R-:W-:Y:S07]  /*175b0*/  LDSM.16.MT88.4 R60, [R98+0xc000] ;  /* 0x00c00000623c783b */ /* 0x008fee0000004200 */
[C---:B------:R-:W-:Y:S08]  /*175c0*/  HMMA.16816.F32.BF16 R36, R24.reuse, R48, R36 ;  /* 0x000000301824723c */ /* 0x040ff00000041824 */
[----:B------:R-:W-:Y:S01]  /*175d0*/  HMMA.16816.F32.BF16 R28, R24, R50, R28 ;  /* 0x00000032181c723c */ /* 0x000fe2000004181c */
[----:B-----5:R-:W-:Y:S01]  /*175e0*/  F2FP.BF16.F32.PACK_AB R24, R140, R141 ;  /* 0x0000008d8c18723e */ /* 0x020fe200000010ff */
[----:B------:R-:W3:Y:S01]  /*175f0*/  LDSM.16.MT88.4 R48, [R3+0xb800] ;  /* 0x00b800000330783b */ /* 0x000ee20000004200 */
[----:B----4-:R-:W-:Y:S01]  /*17600*/  F2FP.BF16.F32.PACK_AB R25, R137, R138 ;  /* 0x0000008a8919723e */ /* 0x010fe200000010ff */
        /* <DEDUP_REMOVED lines=9> */
[----:B------:R-:W-:Y:S01]  /*176a0*/  FFMA.FTZ R52, R148, R127, -R113 ;  /* 0x0000007f94347223 */ /* 0x000fe20000010871 */
[----:B------:R4:W-:Y:S01]  /*176b0*/  MUFU.EX2 R149, R153 ;  /* 0x0000009900957308 */ /* 0x0009e20000000800 */
[----:B------:R-:W-:Y:S01]  /*176c0*/  FADD.FTZ R141, R143, R141 ;  /* 0x0000008d8f8d7221 */ /* 0x000fe20000010000 */
[----:B------:R-:W-:Y:S02]  /*176d0*/  FADD.FTZ R139, R144, R139 ;  /* 0x0000008b908b7221 */ /* 0x000fe40000010000 */
[----:B------:R-:W-:Y:S01]  /*176e0*/  MUFU.EX2 R148, R53 ;  /* 0x0000003500947308 */ /* 0x000fe20000000800 */
[----:B------:R-:W-:Y:S01]  /*176f0*/  HMMA.16816.F32.BF16 R12, R24, R54, R12 ;  /* 0x00000036180c723c */ /* 0x000fe2000004180c */
[----:B------:R-:W-:-:S07]  /*17700*/  FADD.FTZ R142, R142, R141 ;  /* 0x0000008d8e8e7221 */ /* 0x000fce0000010000 */
[----:B-1----:R-:W-:Y:S01]  /*17710*/  HMMA.16816.F32.BF16 R44, R24, R56, R44 ;  /* 0x00000038182c723c */ /* 0x002fe2000004182c */
[-CC-:B----4-:R-:W-:Y:S01]  /*17720*/  FFMA.FTZ R153, R147, R127.reuse, -R126.reuse ;  /* 0x0000007f93997223 */ /* 0x190fe2000001087e */
[-C--:B------:R-:W-:Y:S01]  /*17730*/  FFMA.FTZ R56, R154, R127.reuse, -R126 ;  /* 0x0000007f9a387223 */ /* 0x080fe2000001087e */
[----:B------:R1:W-:Y:S01]  /*17740*/  MUFU.EX2 R147, R52 ;  /* 0x0000003400937308 */ /* 0x0003e20000000800 */
[----:B------:R-:W-:-:S03]  /*17750*/  FFMA.FTZ R154, R150, R127, -R113 ;  /* 0x0000007f969a7223 */ /* 0x000fc60000010871 */
[----:B------:R-:W4:Y:S01]  /*17760*/  MUFU.EX2 R153, R153 ;  /* 0x0000009900997308 */ /* 0x000f220000000800 */
[C---:B--2---:R-:W-:Y:S03]  /*17770*/  HMMA.16816.F32.BF16 R8, R24.reuse, R20, R8 ;  /* 0x000000141808723c */ /* 0x044fe60000041808 */
[----:B------:R2:W5:Y:S04]  /*17780*/  MUFU.EX2 R150, R56 ;  /* 0x0000003800967308 */ /* 0x0005680000000800 */
[----:B------:R-:W5:Y:S01]  /*17790*/  MUFU.EX2 R154, R154 ;  /* 0x0000009a009a7308 */ /* 0x000f620000000800 */
[----:B------:R-:W-:Y:S01]  /*177a0*/  HMMA.16816.F32.BF16 R4, R24, R22, R4 ;  /* 0x000000161804723c */ /* 0x000fe20000041804 */
[----:B-1----:R-:W1:Y:S04]  /*177b0*/  LDSM.16.MT88.4 R52, [R99+0xc000] ;  /* 0x00c000006334783b */ /* 0x002e680000004200 */
[----:B------:R-:W1:Y:S01]  /*177c0*/  LDSM.16.MT88.4 R20, [R100+0xc000] ;  /* 0x00c000006414783b */ /* 0x000e620000004200 */
[----:B----4-:R-:W-:-:S02]  /*177d0*/  FADD.FTZ R142, R153, R142 ;  /* 0x0000008e998e7221 */ /* 0x010fc40000010000 */
[----:B------:R-:W-:Y:S01]  /*177e0*/  HMMA.16816.F32.BF16 R40, R24, R58, R40 ;  /* 0x0000003a1828723c */ /* 0x000fe20000041828 */
[----:B--2---:R-:W-:Y:S01]  /*177f0*/  LDSM.16.MT88.4 R56, [R100+0xc800] ;  /* 0x00c800006438783b */ /* 0x004fe20000004200 */
[----:B------:R-:W-:-:S06]  /*17800*/  FADD.FTZ R142, R152, R142 ;  /* 0x0000008e988e7221 */ /* 0x000fcc0000010000 */
[C---:B---3--:R-:W-:Y:S08]  /*17810*/  HMMA.16816.F32.BF16 R36, R24.reuse, R48, R36 ;  /* 0x000000301824723c */ /* 0x048ff00000041824 */
[----:B------:R-:W-:Y:S01]  /*17820*/  HMMA.16816.F32.BF16 R28, R24, R50, R28 ;  /* 0x00000032181c723c */ /* 0x000fe2000004181c */
[----:B------:R-:W-:Y:S01]  /*17830*/  F2FP.BF16.F32.PACK_AB R24, R152, R153 ;  /* 0x000000999818723e */ /* 0x000fe200000010ff */
[----:B------:R-:W2:Y:S01]  /*17840*/  LDSM.16.MT88.4 R48, [R3+0xc000] ;  /* 0x00c000000330783b */ /* 0x000ea20000004200 */
[----:B------:R-:W-:Y:S01]  /*17850*/  F2FP.BF16.F32.PACK_AB R25, R148, R149 ;  /* 0x000000959419723e */ /* 0x000fe200000010ff */
[----:B------:R-:W-:Y:S01]  /*17860*/  FADD.FTZ R149, R149, R139 ;  /* 0x0000008b95957221 */ /* 0x000fe20000010000 */
[----:B-----5:R-:W-:Y:S01]  /*17870*/  F2FP.BF16.F32.PACK_AB R26, R150, R151 ;  /* 0x00000097961a723e */ /* 0x020fe200000010ff */
[----:B------:R-:W-:Y:S01]  /*17880*/  FADD.FTZ R151, R151, R142 ;  /* 0x0000008e97977221 */ /* 0x000fe20000010000 */
[----:B------:R-:W-:Y:S01]  /*17890*/  F2FP.BF16.F32.PACK_AB R27, R154, R147 ;  /* 0x000000939a1b723e */ /* 0x000fe200000010ff */
[----:B------:R-:W-:Y:S01]  /*178a0*/  FADD.FTZ R149, R148, R149 ;  /* 0x0000009594957221 */ /* 0x000fe20000010000 */
[----:B------:R-:W-:Y:S01]  /*178b0*/  LDSM.16.MT88.4 R140, [R98+0x11800] ;  /* 0x01180000628c783b */ /* 0x000fe20000004200 */
[----:B------:R-:W-:-:S02]  /*178c0*/  FADD.FTZ R151, R150, R151 ;  /* 0x0000009796977221 */ /* 0x000fc40000010000 */
[----:B------:R-:W-:Y:S02]  /*178d0*/  FADD.FTZ R149, R147, R149 ;  /* 0x0000009593957221 */ /* 0x000fe40000010000 */
[----:B------:R-:W-:Y:S01]  /*178e0*/  HMMA.16816.F32.BF16 R44, R24, R60, R44 ;  /* 0x0000003c182c723c */ /* 0x000fe2000004182c */
[----:B------:R-:W-:Y:S01]  /*178f0*/  FFMA.FTZ R60, R161, R127, -R126 ;  /* 0x0000007fa13c7223 */ /* 0x000fe2000001087e */
[----:B------:R-:W-:-:S06]  /*17900*/  FADD.FTZ R154, R154, R149 ;  /* 0x000000959a9a7221 */ /* 0x000fcc0000010000 */
[----:B-1----:R-:W-:Y:S01]  /*17910*/  HMMA.16816.F32.BF16 R8, R24, R52, R8 ;  /* 0x000000341808723c */ /* 0x002fe20000041808 */
[-C--:B------:R-:W-:Y:S01]  /*17920*/  FFMA.FTZ R52, R155, R127.reuse, -R113 ;  /* 0x0000007f9b347223 */ /* 0x080fe20000010871 */
[----:B------:R-:W-:-:S06]  /*17930*/  FFMA.FTZ R53, R159, R127, -R126 ;  /* 0x0000007f9f357223 */ /* 0x000fcc000001087e */
[C---:B------:R-:W-:Y:S01]  /*17940*/  HMMA.16816.F32.BF16 R4, R24.reuse, R54, R4 ;  /* 0x000000361804723c */ /* 0x040fe20000041804 */
[-CC-:B------:R-:W-:Y:S02]  /*17950*/  FFMA.FTZ R54, R157, R127.reuse, -R126.reuse ;  /* 0x0000007f9d367223 */ /* 0x180fe4000001087e */
[----:B------:R1:W-:Y:S04]  /*17960*/  MUFU.EX2 R157, R52 ;  /* 0x00000034009d7308 */ /* 0x0003e80000000800 */
[----:B------:R-:W3:Y:S01]  /*17970*/  MUFU.EX2 R159, R54 ;  /* 0x00000036009f7308 */ /* 0x000ee20000000800 */
[C---:B------:R-:W-:Y:S01]  /*17980*/  HMMA.16816.F32.BF16 R16, R24.reuse, R20, R16 ;  /* 0x000000141810723c */ /* 0x040fe20000041810 */
[-C--:B------:R-:W-:Y:S02]  /*17990*/  FFMA.FTZ R20, R156, R127.reuse, -R113 ;  /* 0x0000007f9c147223 */ /* 0x080fe40000010871 */
[----:B------:R4:W5:Y:S04]  /*179a0*/  MUFU.EX2 R156, R163 ;  /* 0x000000a3009c7308 */ /* 0x0009680000000800 */
[----:B------:R2:W2:Y:S01]  /*179b0*/  MUFU.EX2 R155, R20 ;  /* 0x00000014009b7308 */ /* 0x0004a20000000800 */
[----:B------:R-:W-:Y:S01]  /*179c0*/  HMMA.16816.F32.BF16 R12, R24, R22, R12 ;  /* 0x00000016180c723c */ /* 0x000fe2000004180c */
[----:B-1----:R-:W-:-:S02]  /*179d0*/  FFMA.FTZ R52, R158, R127, -R126 ;  /* 0x0000007f9e347223 */ /* 0x002fc4000001087e */
[----:B------:R-:W1:Y:S01]  /*179e0*/  MUFU.EX2 R158, R53 ;  /* 0x00000035009e7308 */ /* 0x000e620000000800 */
[----:B---3--:R-:W-:-:S03]  /*179f0*/  FADD.FTZ R151, R159, R151 ;  /* 0x000000979f977221 */ /* 0x008fc60000010000 */
[----:B------:R3:W-:Y:S01]  /*17a00*/  MUFU.EX2 R161, R52 ;  /* 0x0000003400a17308 */ /* 0x0007e20000000800 */
[C---:B------:R-:W-:Y:S01]  /*17a10*/  HMMA.16816.F32.BF16 R40, R24.reuse, R62, R40 ;  /* 0x0000003e1828723c */ /* 0x040fe20000041828 */
[----:B----4-:R-:W-:Y:S01]  /*17a20*/  FFMA.FTZ R163, R160, R127, -R113 ;  /* 0x0000007fa0a37223 */ /* 0x010fe20000010871 */
[----:B-----5:R-:W-:Y:S01]  /*17a30*/  FADD.FTZ R154, R156, R154 ;  /* 0x0000009a9c9a7221 */ /* 0x020fe20000010000 */
[----:B------:R-:W4:Y:S01]  /*17a40*/  MUFU.EX2 R160, R60 ;  /* 0x0000003c00a07308 */ /* 0x000f220000000800 */
[----:B--2---:R-:W2:Y:S02]  /*17a50*/  LDSM.16.MT88.4 R20, [R99+0xc800] ;  /* 0x00c800006314783b */ /* 0x004ea40000004200 */
[C---:B------:R-:W-:Y:S01]  /*17a60*/  FADD.FTZ R154, R155.reuse, R154 ;  /* 0x0000009a9b9a7221 */ /* 0x040fe20000010000 */
[----:B------:R-:W5:Y:S01]  /*17a70*/  MUFU.EX2 R163, R163 ;  /* 0x000000a300a37308 */ /* 0x000f620000000800 */
[C---:B------:R-:W-:Y:S01]  /*17a80*/  HMMA.16816.F32.BF16 R36, R24.reuse, R48, R36 ;  /* 0x000000301824723c */ /* 0x040fe20000041824 */
[C---:B-1----:R-:W-:Y:S01]  /*17a90*/  FADD.FTZ R151, R158.reuse, R151 ;  /* 0x000000979e977221 */ /* 0x042fe20000010000 */
[----:B---3--:R-:W1:Y:S06]  /*17aa0*/  LDSM.16.MT88.4 R52, [R98+0xc800] ;  /* 0x00c800006234783b */ /* 0x008e6c0000004200 */
[----:B------:R-:W-:Y:S01]  /*17ab0*/  HMMA.16816.F32.BF16 R28, R24, R50, R28 ;  /* 0x00000032181c723c */ /* 0x000fe2000004181c */
[----:B------:R-:W-:Y:S01]  /*17ac0*/  F2FP.BF16.F32.PACK_AB R24, R158, R159 ;  /* 0x0000009f9e18723e */ /* 0x000fe200000010ff */
[----:B------:R-:W3:Y:S01]  /*17ad0*/  LDSM.16.MT88.4 R48, [R3+0xc800] ;  /* 0x00c800000330783b */ /* 0x000ee20000004200 */
[----:B------:R-:W-:-:S02]  /*17ae0*/  F2FP.BF16.F32.PACK_AB R25, R155, R156 ;  /* 0x0000009c9b19723e */ /* 0x000fc400000010ff */
[C---:B----4-:R-:W-:Y:S01]  /*17af0*/  F2FP.BF16.F32.PACK_AB R26, R160.reuse, R161 ;  /* 0x000000a1a01a723e */ /* 0x050fe200000010ff */
[----:B------:R-:W4:Y:S01]  /*17b00*/  LDSM.16.MT88.4 R60, [R98+0xd000] ;  /* 0x00d00000623c783b */ /* 0x000f220000004200 */
[----:B-----5:R-:W-:Y:S01]  /*17b10*/  F2FP.BF16.F32.PACK_AB R27, R163, R157 ;  /* 0x0000009da31b723e */ /* 0x020fe200000010ff */
[----:B------:R-:W-:Y:S01]  /*17b20*/  FADD.FTZ R157, R157, R154 ;  /* 0x0000009a9d9d7221 */ /* 0x000fe20000010000 */
[----:B------:R-:W-:Y:S02]  /*17b30*/  FADD.FTZ R161, R161, R151 ;  /* 0x00000097a1a17221 */ /* 0x000fe40000010000 */
[----:B------:R-:W-:Y:S01]  /*17b40*/  LDSM.16.MT88.4 R148, [R99+0x11800] ;  /* 0x011800006394783b */ /* 0x000fe20000004200 */
[----:B------:R-:W-:Y:S01]  /*17b50*/  FADD.FTZ R157, R163, R157 ;  /* 0x0000009da39d7221 */ /* 0x000fe20000010000 */
[----:B------:R-:W-:Y:S01]  /*17b60*/  FADD.FTZ R161, R160, R161 ;  /* 0x000000a1a0a17221 */ /* 0x000fe20000010000 */
[C---:B------:R-:W-:Y:S01]  /*17b70*/  HMMA.16816.F32.BF16 R16, R24.reuse, R56, R16 ;  /* 0x000000381810723c */ /* 0x040fe20000041810 */
[-CC-:B------:R-:W-:Y:S01]  /*17b80*/  FFMA.FTZ R56, R175, R127.reuse, -R113.reuse ;  /* 0x0000007faf387223 */ /* 0x180fe20000010871 */
[-CC-:B------:R-:W-:Y:S01]  /*17b90*/  FFMA.FTZ R57, R174, R127.reuse, -R113.reuse ;  /* 0x0000007fae397223 */ /* 0x180fe20000010871 */
[----:B------:R5:W-:Y:S04]  /*17ba0*/  MUFU.EX2 R175, R180 ;  /* 0x000000b400af7308 */ /* 0x000be80000000800 */
[----:B------:R1:W-:Y:S01]  /*17bb0*/  MUFU.EX2 R174, R56 ;  /* 0x0000003800ae7308 */ /* 0x0003e20000000800 */
[C---:B------:R-:W-:Y:S08]  /*17bc0*/  HMMA.16816.F32.BF16 R12, R24.reuse, R58, R12 ;  /* 0x0000003a180c723c */ /* 0x040ff0000004180c */
[----:B--2---:R-:W-:Y:S01]  /*17bd0*/  HMMA.16816.F32.BF16 R8, R24, R20, R8 ;  /* 0x000000141808723c */ /* 0x004fe20000041808 */
[-C--:B-----5:R-:W-:Y:S01]  /*17be0*/  FFMA.FTZ R180, R176, R127.reuse, -R113 ;  /* 0x0000007fb0b47223 */ /* 0x0a0fe20000010871 */
[----:B-1----:R-:W-:-:S02]  /*17bf0*/  FFMA.FTZ R56, R173, R127, -R126 ;  /* 0x0000007fad387223 */ /* 0x002fc4000001087e */
[----:B------:R-:W-:Y:S04]  /*17c00*/  MUFU.EX2 R173, R57 ;  /* 0x0000003900ad7308 */ /* 0x000fe80000000800 */
[C---:B------:R-:W-:Y:S01]  /*17c10*/  HMMA.16816.F32.BF16 R44, R24.reuse, R52, R44 ;  /* 0x00000034182c723c */ /* 0x040fe2000004182c */
[-CC-:B------:R-:W-:Y:S01]  /*17c20*/  FFMA.FTZ R52, R179, R127.reuse, -R126.reuse ;  /* 0x0000007fb3347223 */ /* 0x180fe2000001087e */
[-CC-:B------:R-:W-:Y:S01]  /*17c30*/  FFMA.FTZ R53, R178, R127.reuse, -R126.reuse ;  /* 0x0000007fb2357223 */ /* 0x180fe2000001087e */
[----:B------:R1:W-:Y:S04]  /*17c40*/  MUFU.EX2 R179, R56 ;  /* 0x0000003800b37308 */ /* 0x0003e80000000800 */
[----:B------:R2:W5:Y:S01]  /*17c50*/  MUFU.EX2 R178, R52 ;  /* 0x0000003400b27308 */ /* 0x0005620000000800 */
[C---:B------:R-:W-:Y:S01]  /*17c60*/  HMMA.16816.F32.BF16 R4, R24.reuse, R22, R4 ;  /* 0x000000161804723c */ /* 0x040fe20000041804 */
[----:B------:R-:W4:Y:S02]  /*17c70*/  LDSM.16.MT88.4 R20, [R100+0xd000] ;  /* 0x00d000006414783b */ /* 0x000f240000004200 */
[----:B------:R-:W5:Y:S05]  /*17c80*/  MUFU.EX2 R180, R180 ;  /* 0x000000b400b47308 */ /* 0x000f6a0000000800 */
[----:B------:R-:W-:Y:S01]  /*17c90*/  HMMA.16816.F32.BF16 R40, R24, R54, R40 ;  /* 0x000000361828723c */ /* 0x000fe20000041828 */
[----:B-1----:R-:W1:Y:S01]  /*17ca0*/  LDSM.16.MT88.4 R56, [R99+0xd000] ;  /* 0x00d000006338783b */ /* 0x002e620000004200 */
[----:B--2---:R-:W-:-:S02]  /*17cb0*/  FFMA.FTZ R52, R177, R127, -R126 ;  /* 0x0000007fb1347223 */ /* 0x004fc4000001087e */
[----:B------:R-:W-:Y:S04]  /*17cc0*/  MUFU.EX2 R177, R53 ;  /* 0x0000003500b17308 */ /* 0x000fe80000000800 */
[C---:B---3--:R-:W-:Y:S01]  /*17cd0*/  HMMA.16816.F32.BF16 R36, R24.reuse, R48, R36 ;  /* 0x000000301824723c */ /* 0x048fe20000041824 */
[----:B------:R-:W2:Y:S07]  /*17ce0*/  MUFU.EX2 R176, R52 ;  /* 0x0000003400b07308 */ /* 0x000eae0000000800 */
[----:B------:R-:W-:Y:S01]  /*17cf0*/  HMMA.16816.F32.BF16 R28, R24, R50, R28 ;  /* 0x00000032181c723c */ /* 0x000fe2000004181c */
[----:B-----5:R-:W-:Y:S01]  /*17d00*/  F2FP.BF16.F32.PACK_AB R24, R178, R179 ;  /* 0x000000b3b218723e */ /* 0x020fe200000010ff */
[----:B------:R-:W3:Y:S01]  /*17d10*/  LDSM.16.MT88.4 R48, [R3+0xd000] ;  /* 0x00d000000330783b */ /* 0x000ee20000004200 */
[----:B------:R-:W-:Y:S01]  /*17d20*/  F2FP.BF16.F32.PACK_AB R25, R174, R175 ;  /* 0x000000afae19723e */ /* 0x000fe200000010ff */
[----:B------:R-:W-:Y:S01]  /*17d30*/  FADD.FTZ R175, R175, R157 ;  /* 0x0000009dafaf7221 */ /* 0x000fe20000010000 */
[----:B------:R-:W-:Y:S01]  /*17d40*/  F2FP.BF16.F32.PACK_AB R27, R180, R173 ;  /* 0x000000adb41b723e */ /* 0x000fe200000010ff */
[----:B------:R-:W-:Y:S01]  /*17d50*/  FADD.FTZ R179, R179, R161 ;  /* 0x000000a1b3b37221 */ /* 0x000fe20000010000 */
[----:B------:R-:W-:Y:S01]  /*17d60*/  LDSM.16.MT88.4 R156, [R100+0x11800] ;  /* 0x01180000649c783b */ /* 0x000fe20000004200 */
[----:B------:R-:W-:Y:S01]  /*17d70*/  FADD.FTZ R175, R174, R175 ;  /* 0x000000afaeaf7221 */ /* 0x000fe20000010000 */
[----:B--2---:R-:W-:Y:S01]  /*17d80*/  F2FP.BF16.F32.PACK_AB R26, R176, R177 ;  /* 0x000000b1b01a723e */ /* 0x004fe200000010ff */
[----:B------:R-:W-:Y:S01]  /*17d90*/  FADD.FTZ R179, R178, R179 ;  /* 0x000000b3b2b37221 */ /* 0x000fe20000010000 */
[----:B------:R-:W2:Y:S01]  /*17da0*/  LDSM.16.MT88.4 R52, [R100+0xd800] ;  /* 0x00d800006434783b */ /* 0x000ea20000004200 */
[----:B------:R-:W-:-:S02]  /*17db0*/  FADD.FTZ R175, R173, R175 ;  /* 0x000000afadaf7221 */ /* 0x000fc40000010000 */
[----:B------:R-:W-:Y:S02]  /*17dc0*/  FADD.FTZ R177, R177, R179 ;  /* 0x000000b3b1b17221 */ /* 0x000fe40000010000 */
[----:B----4-:R-:W-:Y:S01]  /*17dd0*/  HMMA.16816.F32.BF16 R44, R24, R60, R44 ;  /* 0x0000003c182c723c */ /* 0x010fe2000004182c */
[----:B------:R-:W-:Y:S01]  /*17de0*/  FFMA.FTZ R60, R195, R127, -R126 ;  /* 0x0000007fc33c7223 */ /* 0x000fe2000001087e */
[----:B------:R-:W-:Y:S01]  /*17df0*/  FADD.FTZ R180, R180, R175 ;  /* 0x000000afb4b47221 */ /* 0x000fe20000010000 */
[----:B------:R-:W-:-:S05]  /*17e00*/  FADD.FTZ R177, R176, R177 ;  /* 0x000000b1b0b17221 */ /* 0x000fca0000010000 */
[C---:B------:R-:W-:Y:S01]  /*17e10*/  HMMA.16816.F32.BF16 R16, R24.reuse, R20, R16 ;  /* 0x000000141810723c */ /* 0x040fe20000041810 */
[-CC-:B------:R-:W-:Y:S02]  /*17e20*/  FFMA.FTZ R20, R189, R127.reuse, -R113.reuse ;  /* 0x0000007fbd147223 */ /* 0x180fe40000010871 */
[----:B------:R4:W5:Y:S05]  /*17e30*/  MUFU.EX2 R189, R196 ;  /* 0x000000c400bd7308 */ /* 0x00096a0000000800 */
[C---:B-1----:R-:W-:Y:S01]  /*17e40*/  HMMA.16816.F32.BF16 R8, R24.reuse, R56, R8 ;  /* 0x000000381808723c */ /* 0x042fe20000041808 */
[-CC-:B------:R-:W-:Y:S01]  /*17e50*/  FFMA.FTZ R56, R188, R127.reuse, -R113.reuse ;  /* 0x0000007fbc387223 */ /* 0x180fe20000010871 */
[-CC-:B------:R-:W-:Y:S01]  /*17e60*/  FFMA.FTZ R57, R192, R127.reuse, -R126.reuse ;  /* 0x0000007fc0397223 */ /* 0x180fe2000001087e */
[----:B------:R1:W-:Y:S05]  /*17e70*/  MUFU.EX2 R188, R20 ;  /* 0x0000001400bc7308 */ /* 0x0003ea0000000800 */
[----:B------:R-:W-:Y:S01]  /*17e80*/  HMMA.16816.F32.BF16 R4, R24, R58, R4 ;  /* 0x0000003a1804723c */ /* 0x000fe20000041804 */
[-C--:B------:R-:W-:Y:S01]  /*17e90*/  FFMA.FTZ R58, R190, R127.reuse, -R126 ;  /* 0x0000007fbe3a7223 */ /* 0x080fe2000001087e */
[----:B----4-:R-:W-:Y:S01]  /*17ea0*/  FFMA.FTZ R196, R194, R127, -R113 ;  /* 0x0000007fc2c47223 */ /* 0x010fe20000010871 */
[----:B------:R4:W-:Y:S01]  /*17eb0*/  MUFU.EX2 R190, R56 ;  /* 0x0000003800be7308 */ /* 0x0009e20000000800 */
[----:B-----5:R-:W-:-:S03]  /*17ec0*/  FADD.FTZ R180, R189, R180 ;  /* 0x000000b4bdb47221 */ /* 0x020fc60000010000 */
[----:B------:R-:W-:Y:S01]  /*17ed0*/  MUFU.EX2 R192, R58 ;  /* 0x0000003a00c07308 */ /* 0x000fe20000000800 */
[C---:B------:R-:W-:Y:S01]  /*17ee0*/  HMMA.16816.F32.BF16 R12, R24.reuse, R22, R12 ;  /* 0x00000016180c723c */ /* 0x040fe2000004180c */
[----:B-1----:R-:W1:Y:S02]  /*17ef0*/  LDSM.16.MT88.4 R20, [R99+0xd800] ;  /* 0x00d800006314783b */ /* 0x002e640000004200 */
[----:B------:R5:W-:Y:S04]  /*17f00*/  MUFU.EX2 R194, R60 ;  /* 0x0000003c00c27308 */ /* 0x000be80000000800 */
[----:B------:R-:W-:Y:S01]  /*17f10*/  MUFU.EX2 R196, R196 ;  /* 0x000000c400c47308 */ /* 0x000fe20000000800 */
[----:B------:R-:W-:Y:S01]  /*17f20*/  HMMA.16816.F32.BF16 R40, R24, R62, R40 ;  /* 0x0000003e1828723c */ /* 0x000fe20000041828 */
[----:B----4-:R-:W-:-:S02]  /*17f30*/  FFMA.FTZ R56, R191, R127, -R126 ;  /* 0x0000007fbf387223 */ /* 0x010fc4000001087e */
[----:B------:R-:W4:Y:S04]  /*17f40*/  MUFU.EX2 R191, R57 ;  /* 0x0000003900bf7308 */ /* 0x000f280000000800 */
[----:B------:R-:W2:Y:S01]  /*17f50*/  MUFU.EX2 R195, R56 ;  /* 0x0000003800c37308 */ /* 0x000ea20000000800 */
[C---:B---3--:R-:W-:Y:S01]  /*17f60*/  HMMA.16816.F32.BF16 R36, R24.reuse, R48, R36 ;  /* 0x000000301824723c */ /* 0x048fe20000041824 */
[----:B-----5:R-:W-:Y:S07]  /*17f70*/  LDSM.16.MT88.4 R60, [R98+0xe000] ;  /* 0x00e00000623c783b */ /* 0x020fee0000004200 */
[----:B------:R-:W-:Y:S01]  /*17f80*/  HMMA.16816.F32.BF16 R28, R24, R50, R28 ;  /* 0x00000032181c723c */ /* 0x000fe2000004181c */
[C---:B----4-:R-:W-:Y:S01]  /*17f90*/  F2FP.BF16.F32.PACK_AB R24, R191.reuse, R192 ;  /* 0x000000c0bf18723e */ /* 0x050fe200000010ff */
[----:B------:R-:W-:Y:S01]  /*17fa0*/  LDSM.16.MT88.4 R48, [R3+0xd800] ;  /* 0x00d800000330783b */ /* 0x000fe20000004200 */
[----:B------:R-:W-:Y:S01]  /*17fb0*/  F2FP.BF16.F32.PACK_AB R25, R188, R189 ;  /* 0x000000bdbc19723e */ /* 0x000fe200000010ff */
[----:B------:R-:W-:Y:S01]  /*17fc0*/  FADD.FTZ R192, R192, R177 ;  /* 0x000000b1c0c07221 */ /* 0x000fe20000010000 */
[----:B--2---:R-:W-:Y:S01]  /*17fd0*/  F2FP.BF16.F32.PACK_AB R26, R194, R195 ;  /* 0x000000c3c21a723e */ /* 0x004fe200000010ff */
[----:B------:R-:W2:Y:S01]  /*17fe0*/  LDSM.16.MT88.4 R56, [R98+0xd800] ;  /* 0x00d800006238783b */ /* 0x000ea20000004200 */
[----:B------:R-:W-:Y:S01]  /*17ff0*/  F2FP.BF16.F32.PACK_AB R27, R196, R190 ;  /* 0x000000bec41b723e */ /* 0x000fe200000010ff */
[----:B------:R-:W-:Y:S01]  /*18000*/  FADD.FTZ R188, R188, R180 ;  /* 0x000000b4bcbc7221 */ /* 0x000fe20000010000 */
[----:B------:R-:W-:-:S03]  /*18010*/  FADD.FTZ R192, R191, R192 ;  /* 0x000000c0bfc07221 */ /* 0x000fc60000010000 */
[----:B------:R-:W-:Y:S01]  /*18020*/  FADD.FTZ R188, R190, R188 ;  /* 0x000000bcbebc7221 */ /* 0x000fe20000010000 */
[----:B------:R-:W-:Y:S01]  /*18030*/  FADD.FTZ R195, R195, R192 ;  /* 0x000000c0c3c37221 */ /* 0x000fe20000010000 */
[C---:B------:R-:W-:Y:S01]  /*18040*/  HMMA.16816.F32.BF16 R16, R24.reuse, R52, R16 ;  /* 0x000000341810723c */ /* 0x040fe20000041810 */
[-CC-:B------:R-:W-:Y:S01]  /*18050*/  FFMA.FTZ R52, R187, R127.reuse, -R113.reuse ;  /* 0x0000007fbb347223 */ /* 0x180fe20000010871 */
[-C--:B------:R-:W-:Y:S01]  /*18060*/  FFMA.FTZ R53, R185, R127.reuse, -R113 ;  /* 0x0000007fb9357223 */ /* 0x080fe20000010871 */
[----:B------:R3:W4:Y:S01]  /*18070*/  MUFU.EX2 R187, R193 ;  /* 0x000000c100bb7308 */ /* 0x0007220000000800 */
[----:B------:R-:W-:Y:S01]  /*18080*/  FADD.FTZ R196, R196, R188 ;  /* 0x000000bcc4c47221 */ /* 0x000fe20000010000 */
[----:B------:R-:W-:Y:S02]  /*18090*/  FADD.FTZ R195, R194, R195 ;  /* 0x000000c3c2c37221 */ /* 0x000fe40000010000 */
[----:B------:R5:W-:Y:S01]  /*180a0*/  MUFU.EX2 R185, R52 ;  /* 0x0000003400b97308 */ /* 0x000be20000000800 */
[C---:B------:R-:W-:Y:S08]  /*180b0*/  HMMA.16816.F32.BF16 R12, R24.reuse, R54, R12 ;  /* 0x00000036180c723c */ /* 0x040ff0000004180c */
[----:B-1----:R-:W-:Y:S01]  /*180c0*/  HMMA.16816.F32.BF16 R8, R24, R20, R8 ;  /* 0x000000141808723c */ /* 0x002fe20000041808 */
[-C--:B---3--:R-:W-:Y:S01]  /*180d0*/  FFMA.FTZ R193, R182, R127.reuse, -R113 ;  /* 0x0000007fb6c17223 */ /* 0x088fe20000010871 */
[----:B----4-:R-:W-:Y:S01]  /*180e0*/  FADD.FTZ R196, R187, R196 ;  /* 0x000000c4bbc47221 */ /* 0x010fe20000010000 */
[----:B-----5:R-:W-:-:S02]  /*180f0*/  FFMA.FTZ R52, R186, R127, -R126 ;  /* 0x0000007fba347223 */ /* 0x020fc4000001087e */
[----:B------:R-:W-:Y:S03]  /*18100*/  MUFU.EX2 R186, R53 ;  /* 0x0000003500ba7308 */ /* 0x000fe60000000800 */
[C---:B------:R-:W-:Y:S01]  /*18110*/  HMMA.16816.F32.BF16 R4, R24.reuse, R22, R4 ;  /* 0x000000161804723c */ /* 0x040fe20000041804 */
[----:B------:R-:W1:Y:S01]  /*18120*/  LDSM.16.MT88.4 R20, [R100+0xe000] ;  /* 0x00e000006414783b */ /* 0x000e620000004200 */
[----:B------:R-:W-:Y:S06]  /*18130*/  MUFU.EX2 R193, R193 ;  /* 0x000000c100c17308 */ /* 0x000fec0000000800 */
[C---:B--2---:R-:W-:Y:S01]  /*18140*/  HMMA.16816.F32.BF16 R44, R24.reuse, R56, R44 ;  /* 0x00000038182c723c */ /* 0x044fe2000004182c */
[-CC-:B------:R-:W-:Y:S01]  /*18150*/  FFMA.FTZ R56, R184, R127.reuse, -R126.reuse ;  /* 0x0000007fb8387223 */ /* 0x180fe2000001087e */
[-CC-:B------:R-:W-:Y:S01]  /*18160*/  FFMA.FTZ R57, R183, R127.reuse, -R126.reuse ;  /* 0x0000007fb7397223 */ /* 0x180fe2000001087e */
[----:B------:R2:W-:Y:S04]  /*18170*/  MUFU.EX2 R184, R52 ;  /* 0x0000003400b87308 */ /* 0x0005e80000000800 */
[----:B------:R3:W4:Y:S01]  /*18180*/  MUFU.EX2 R183, R56 ;  /* 0x0000003800b77308 */ /* 0x0007220000000800 */
[C---:B------:R-:W-:Y:S08]  /*18190*/  HMMA.16816.F32.BF16 R40, R24.reuse, R58, R40 ;  /* 0x0000003a1828723c */ /* 0x040ff00000041828 */
[----:B------:R-:W-:Y:S01]  /*181a0*/  HMMA.16816.F32.BF16 R36, R24, R48, R36 ;  /* 0x000000301824723c */ /* 0x000fe20000041824 */
[----:B--2---:R-:W2:Y:S01]  /*181b0*/  LDSM.16.MT88.4 R52, [R99+0xe000] ;  /* 0x00e000006334783b */ /* 0x004ea20000004200 */
[----:B---3--:R-:W-:-:S02]  /*181c0*/  FFMA.FTZ R56, R181, R127, -R126 ;  /* 0x0000007fb5387223 */ /* 0x008fc4000001087e */
[----:B------:R-:W-:Y:S04]  /*181d0*/  MUFU.EX2 R181, R57 ;  /* 0x0000003900b57308 */ /* 0x000fe80000000800 */
[----:B------:R-:W-:Y:S01]  /*181e0*/  HMMA.16816.F32.BF16 R28, R24, R50, R28 ;  /* 0x00000032181c723c */ /* 0x000fe2000004181c */
[----:B----4-:R-:W-:Y:S01]  /*181f0*/  F2FP.BF16.F32.PACK_AB R24, R183, R184 ;  /* 0x000000b8b718723e */ /* 0x010fe200000010ff */
[----:B------:R-:W3:Y:S01]  /*18200*/  LDSM.16.MT88.4 R48, [R3+0xe000] ;  /* 0x00e000000330783b */ /* 0x000ee20000004200 */
[----:B------:R-:W4:Y:S01]  /*18210*/  MUFU.EX2 R182, R56 ;  /* 0x0000003800b67308 */ /* 0x000f220000000800 */
[----:B------:R-:W-:Y:S01]  /*18220*/  F2FP.BF16.F32.PACK_AB R25, R185, R187 ;  /* 0x000000bbb919723e */ /* 0x000fe200000010ff */
[----:B------:R-:W-:Y:S01]  /*18230*/  FADD.FTZ R184, R184, R195 ;  /* 0x000000c3b8b87221 */ /* 0x000fe20000010000 */
[----:B------:R-:W-:Y:S01]  /*18240*/  F2FP.BF16.F32.PACK_AB R27, R193, R186 ;  /* 0x000000bac11b723e */ /* 0x000fe200000010ff */
[----:B------:R-:W-:-:S02]  /*18250*/  FADD.FTZ R185, R185, R196 ;  /* 0x000000c4b9b97221 */ /* 0x000fc40000010000 */
[----:B------:R-:W-:Y:S02]  /*18260*/  FADD.FTZ R184, R183, R184 ;  /* 0x000000b8b7b87221 */ /* 0x000fe40000010000 */
[----:B------:R-:W-:-:S04]  /*18270*/  FADD.FTZ R185, R186, R185 ;  /* 0x000000b9bab97221 */ /* 0x000fc80000010000 */
[----:B------:R-:W-:Y:S01]  /*18280*/  FADD.FTZ R193, R193, R185 ;  /* 0x000000b9c1c17221 */ /* 0x000fe20000010000 */
[----:B----4-:R-:W-:Y:S01]  /*18290*/  F2FP.BF16.F32.PACK_AB R26, R182, R181 ;  /* 0x000000b5b61a723e */ /* 0x010fe200000010ff */
[----:B------:R-:W4:Y:S01]  /*182a0*/  LDSM.16.MT88.4 R56, [R100+0xe800] ;  /* 0x00e800006438783b */ /* 0x000f220000004200 */
[----:B------:R-:W-:-:S04]  /*182b0*/  FADD.FTZ R181, R181, R184 ;  /* 0x000000b8b5b57221 */ /* 0x000fc80000010000 */
[----:B------:R-:W-:Y:S01]  /*182c0*/  FADD.FTZ R181, R182, R181 ;  /* 0x000000b5b6b57221 */ /* 0x000fe20000010000 */
[C---:B-1----:R-:W-:Y:S01]  /*182d0*/  HMMA.16816.F32.BF16 R16, R24.reuse, R20, R16 ;  /* 0x000000141810723c */ /* 0x042fe20000041810 */
[-CC-:B------:R-:W-:Y:S02]  /*182e0*/  FFMA.FTZ R20, R171, R127.reuse, -R113.reuse ;  /* 0x0000007fab147223 */ /* 0x180fe40000010871 */
[----:B------:R1:W5:Y:S05]  /*182f0*/  MUFU.EX2 R171, R172 ;  /* 0x000000ac00ab7308 */ /* 0x00036a0000000800 */
[C---:B------:R-:W-:Y:S08]  /*18300*/  HMMA.16816.F32.BF16 R12, R24.reuse, R22, R12 ;  /* 0x00000016180c723c */ /* 0x040ff0000004180c */
[----:B--2---:R-:W-:Y:S01]  /*18310*/  HMMA.16816.F32.BF16 R8, R24, R52, R8 ;  /* 0x000000341808723c */ /* 0x004fe20000041808 */
[-CC-:B------:R-:W-:Y:S01]  /*18320*/  FFMA.FTZ R52, R170, R127.reuse, -R113.reuse ;  /* 0x0000007faa347223 */ /* 0x180fe20000010871 */
[-C--:B------:R-:W-:Y:S01]  /*18330*/  FFMA.FTZ R53, R168, R127.reuse, -R126 ;  /* 0x0000007fa8357223 */ /* 0x080fe2000001087e */
[----:B------:R2:W3:Y:S01]  /*18340*/  MUFU.EX2 R170, R20 ;  /* 0x0000001400aa7308 */ /* 0x0004e20000000800 */
[----:B-1----:R-:W-:Y:S01]  /*18350*/  FFMA.FTZ R172, R162, R127, -R113 ;  /* 0x0000007fa2ac7223 */ /* 0x002fe20000010871 */
[----:B-----5:R-:W-:-:S03]  /*18360*/  FADD.FTZ R193, R171, R193 ;  /* 0x000000c1abc17221 */ /* 0x020fc60000010000 */
[C---:B------:R-:W-:Y:S01]  /*18370*/  HMMA.16816.F32.BF16 R4, R24.reuse, R54, R4 ;  /* 0x000000361804723c */ /* 0x040fe20000041804 */
[-CC-:B------:R-:W-:Y:S01]  /*18380*/  FFMA.FTZ R54, R169, R127.reuse, -R126.reuse ;  /* 0x0000007fa9367223 */ /* 0x180fe2000001087e */
[----:B------:R-:W-:Y:S04]  /*18390*/  MUFU.EX2 R172, R172 ;  /* 0x000000ac00ac7308 */ /* 0x000fe80000000800 */
[----:B------:R1:W-:Y:S02]  /*183a0*/  MUFU.EX2 R169, R52 ;  /* 0x0000003400a97308 */ /* 0x0003e40000000800 */
[----:B------:R-:W-:Y:S01]  /*183b0*/  HMMA.16816.F32.BF16 R44, R24, R60, R44 ;  /* 0x0000003c182c723c */ /* 0x000fe2000004182c */
[----:B--2---:R-:W2:Y:S01]  /*183c0*/  LDSM.16.MT88.4 R20, [R99+0xe800] ;  /* 0x00e800006314783b */ /* 0x004ea20000004200 */
[----:B------:R-:W-:Y:S01]  /*183d0*/  FFMA.FTZ R60, R166, R127, -R126 ;  /* 0x0000007fa63c7223 */ /* 0x000fe2000001087e */
[----:B------:R-:W5:Y:S01]  /*183e0*/  MUFU.EX2 R168, R54 ;  /* 0x0000003600a87308 */ /* 0x000f620000000800 */
[----:B---3--:R-:W-:-:S03]  /*183f0*/  FADD.FTZ R193, R170, R193 ;  /* 0x000000c1aac17221 */ /* 0x008fc60000010000 */
[----:B------:R3:W-:Y:S01]  /*18400*/  MUFU.EX2 R162, R60 ;  /* 0x0000003c00a27308 */ /* 0x0007e20000000800 */
[C---:B------:R-:W-:Y:S01]  /*18410*/  HMMA.16816.F32.BF16 R40, R24.reuse, R62, R40 ;  /* 0x0000003e1828723c */ /* 0x040fe20000041828 */
[----:B-1----:R-:W-:Y:S02]  /*18420*/  FFMA.FTZ R52, R167, R127, -R126 ;  /* 0x0000007fa7347223 */ /* 0x002fe4000001087e */
[----:B------:R-:W1:Y:S05]  /*18430*/  MUFU.EX2 R167, R53 ;  /* 0x0000003500a77308 */ /* 0x000e6a0000000800 */
[C---:B------:R-:W-:Y:S01]  /*18440*/  HMMA.16816.F32.BF16 R36, R24.reuse, R48, R36 ;  /* 0x000000301824723c */ /* 0x040fe20000041824 */
[----:B-----5:R-:W-:Y:S01]  /*18450*/  FADD.FTZ R181, R168, R181 ;  /* 0x000000b5a8b57221 */ /* 0x020fe20000010000 */
[----:B------:R5:W4:Y:S01]  /*18460*/  MUFU.EX2 R166, R52 ;  /* 0x0000003400a67308 */ /* 0x000b220000000800 */
[----:B---3--:R-:W-:Y:S05]  /*18470*/  LDSM.16.MT88.4 R60, [R99+0xf000] ;  /* 0x00f00000633c783b */ /* 0x008fea0000004200 */
[----:B------:R-:W-:Y:S01]  /*18480*/  HMMA.16816.F32.BF16 R28, R24, R50, R28 ;  /* 0x00000032181c723c */ /* 0x000fe2000004181c */
[----:B------:R-:W-:Y:S01]  /*18490*/  F2FP.BF16.F32.PACK_AB R25, R170, R171 ;  /* 0x000000abaa19723e */ /* 0x000fe200000010ff */
[----:B------:R-:W-:Y:S01]  /*184a0*/  LDSM.16.MT88.4 R48, [R3+0xe800] ;  /* 0x00e800000330783b */ /* 0x000fe20000004200 */
[----:B------:R-:W-:Y:S01]  /*184b0*/  F2FP.BF16.F32.PACK_AB R27, R172, R169 ;  /* 0x000000a9ac1b723e */ /* 0x000fe200000010ff */
[----:B------:R-:W-:Y:S01]  /*184c0*/  FADD.FTZ R169, R169, R193 ;  /* 0x000000c1a9a97221 */ /* 0x000fe20000010000 */
[C---:B-1----:R-:W-:Y:S01]  /*184d0*/  F2FP.BF16.F32.PACK_AB R24, R167.reuse, R168 ;  /* 0x000000a8a718723e */ /* 0x042fe200000010ff */
[----:B------:R-:W-:Y:S01]  /*184e0*/  FADD.FTZ R167, R167, R181 ;  /* 0x000000b5a7a77221 */ /* 0x000fe20000010000 */
[----:B-----5:R-:W1:Y:S01]  /*184f0*/  LDSM.16.MT88.4 R52, [R98+0xe800] ;  /* 0x00e800006234783b */ /* 0x020e620000004200 */
[----:B----4-:R-:W-:-:S02]  /*18500*/  F2FP.BF16.F32.PACK_AB R26, R162, R166 ;  /* 0x000000a6a21a723e */ /* 0x010fc400000010ff */
[----:B------:R-:W-:Y:S01]  /*18510*/  FADD.FTZ R167, R166, R167 ;  /* 0x000000a7a6a77221 */ /* 0x000fe20000010000 */
[----:B------:R-:W-:-:S03]  /*18520*/  FADD.FTZ R169, R172, R169 ;  /* 0x000000a9aca97221 */ /* 0x000fc60000010000 */
[----:B------:R-:W-:Y:S01]  /*18530*/  FADD.FTZ R167, R162, R167 ;  /* 0x000000a7a2a77221 */ /* 0x000fe20000010000 */
[C---:B------:R-:W-:Y:S01]  /*18540*/  HMMA.16816.F32.BF16 R16, R24.reuse, R56, R16 ;  /* 0x000000381810723c */ /* 0x040fe20000041810 */
[-CC-:B------:R-:W-:Y:S01]  /*18550*/  FFMA.FTZ R56, R145, R127.reuse, -R113.reuse ;  /* 0x0000007f91387223 */ /* 0x180fe20000010871 */
[-CC-:B------:R-:W-:Y:S01]  /*18560*/  FFMA.FTZ R57, R135, R127.reuse, -R113.reuse ;  /* 0x0000007f87397223 */ /* 0x180fe20000010871 */
[----:B------:R3:W4:Y:S04]  /*18570*/  MUFU.EX2 R145, R146 ;  /* 0x0000009200917308 */ /* 0x0007280000000800 */
[----:B------:R5:W1:Y:S01]  /*18580*/  MUFU.EX2 R135, R56 ;  /* 0x0000003800877308 */ /* 0x000a620000000800 */
[C---:B--2---:R-:W-:Y:S08]  /*18590*/  HMMA.16816.F32.BF16 R8, R24.reuse, R20, R8 ;  /* 0x000000141808723c */ /* 0x044ff00000041808 */
[----:B------:R-:W-:Y:S01]  /*185a0*/  HMMA.16816.F32.BF16 R4, R24, R22, R4 ;  /* 0x000000161804723c */ /* 0x000fe20000041804 */
[----:B------:R-:W2:Y:S01]  /*185b0*/  LDSM.16.MT88.4 R20, [R100+0xf000] ;  /* 0x00f000006414783b */ /* 0x000ea20000004200 */
[-C--:B---3--:R-:W-:Y:S01]  /*185c0*/  FFMA.FTZ R146, R132, R127.reuse, -R113 ;  /* 0x0000007f84927223 */ /* 0x088fe20000010871 */
[----:B----4-:R-:W-:Y:S01]  /*185d0*/  FADD.FTZ R169, R145, R169 ;  /* 0x000000a991a97221 */ /* 0x010fe20000010000 */
[----:B-----5:R-:W-:-:S02]  /*185e0*/  FFMA.FTZ R56, R136, R127, -R126 ;  /* 0x0000007f88387223 */ /* 0x020fc4000001087e */
[----:B------:R3:W-:Y:S02]  /*185f0*/  MUFU.EX2 R136, R57 ;  /* 0x0000003900887308 */ /* 0x0007e40000000800 */
[C---:B------:R-:W-:Y:S02]  /*18600*/  HMMA.16816.F32.BF16 R12, R24.reuse, R58, R12 ;  /* 0x0000003a180c723c */ /* 0x040fe4000004180c */
[----:B------:R-:W4:Y:S06]  /*18610*/  MUFU.EX2 R146, R146 ;  /* 0x0000009200927308 */ /* 0x000f2c0000000800 */
[----:B-1----:R-:W-:Y:S01]  /*18620*/  HMMA.16816.F32.BF16 R44, R24, R52, R44 ;  /* 0x00000034182c723c */ /* 0x002fe2000004182c */
[-CC-:B------:R-:W-:Y:S01]  /*18630*/  FFMA.FTZ R52, R134, R127.reuse, -R126.reuse ;  /* 0x0000007f86347223 */ /* 0x180fe2000001087e */
[----:B------:R-:W-:Y:S01]  /*18640*/  FFMA.FTZ R53, R133, R127, -R126 ;  /* 0x0000007f85357223 */ /* 0x000fe2000001087e */
[----:B------:R-:W-:Y:S01]  /*18650*/  MUFU.EX2 R134, R56 ;  /* 0x0000003800867308 */ /* 0x000fe20000000800 */
[C---:B---3--:R-:W-:Y:S01]  /*18660*/  F2FP.BF16.F32.PACK_AB R57, R135.reuse, R145 ;  /* 0x000000918739723e */ /* 0x048fe200000010ff */
[----:B------:R-:W-:-:S02]  /*18670*/  FADD.FTZ R135, R135, R169 ;  /* 0x000000a987877221 */ /* 0x000fc40000010000 */
[----:B------:R1:W3:Y:S01]  /*18680*/  MUFU.EX2 R133, R52 ;  /* 0x0000003400857308 */ /* 0x0002e20000000800 */
[----:B------:R-:W-:Y:S01]  /*18690*/  HMMA.16816.F32.BF16 R40, R24, R54, R40 ;  /* 0x000000361828723c */ /* 0x000fe20000041828 */
[----:B----4-:R-:W-:Y:S01]  /*186a0*/  F2FP.BF16.F32.PACK_AB R59, R146, R136 ;  /* 0x00000088923b723e */ /* 0x010fe200000010ff */
[----:B------:R-:W-:-:S04]  /*186b0*/  FADD.FTZ R135, R136, R135 ;  /* 0x0000008788877221 */ /* 0x000fc80000010000 */
[----:B------:R-:W-:Y:S02]  /*186c0*/  FADD.FTZ R146, R146, R135 ;  /* 0x0000008792927221 */ /* 0x000fe40000010000 */
[C---:B------:R-:W-:Y:S01]  /*186d0*/  HMMA.16816.F32.BF16 R36, R24.reuse, R48, R36 ;  /* 0x000000301824723c */ /* 0x040fe20000041824 */
[----:B-1----:R-:W-:Y:S01]  /*186e0*/  FFMA.FTZ R52, R131, R127, -R126 ;  /* 0x0000007f83347223 */ /* 0x002fe2000001087e */
[C---:B---3--:R-:W-:Y:S01]  /*186f0*/  F2FP.BF16.F32.PACK_AB R56, R133.reuse, R134 ;  /* 0x000000868538723e */ /* 0x048fe200000010ff */
[----:B------:R-:W-:Y:S05]  /*18700*/  MUFU.EX2 R131, R53 ;  /* 0x0000003500837308 */ /* 0x000fea0000000800 */
[----:B------:R-:W-:Y:S01]  /*18710*/  HMMA.16816.F32.BF16 R28, R24, R50, R28 ;  /* 0x00000032181c723c */ /* 0x000fe2000004181c */
[----:B------:R-:W-:Y:S01]  /*18720*/  LDSM.16.MT88.4 R48, [R3+0xf000] ;  /* 0x00f000000330783b */ /* 0x000fe20000004200 */
[----:B------:R-:W-:Y:S01]  /*18730*/  FADD.FTZ R134, R134, R167 ;  /* 0x000000a786867221 */ /* 0x000fe20000010000 */
[----:B------:R1:W3:Y:S02]  /*18740*/  MUFU.EX2 R132, R52 ;  /* 0x0000003400847308 */ /* 0x0002e40000000800 */
[----:B------:R-:W-:Y:S01]  /*18750*/  LDSM.16.MT88.4 R24, [R100+0xf800] ;  /* 0x00f800006418783b */ /* 0x000fe20000004200 */
[----:B------:R-:W-:-:S03]  /*18760*/  FADD.FTZ R134, R133, R134 ;  /* 0x0000008685867221 */ /* 0x000fc60000010000 */
[----:B-1----:R-:W1:Y:S01]  /*18770*/  LDSM.16.MT88.4 R52, [R98+0xf000] ;  /* 0x00f000006234783b */ /* 0x002e620000004200 */
[----:B---3--:R-:W-:Y:S01]  /*18780*/  F2FP.BF16.F32.PACK_AB R58, R132, R131 ;  /* 0x00000083843a723e */ /* 0x008fe200000010ff */
[----:B------:R-:W-:-:S04]  /*18790*/  FADD.FTZ R131, R131, R134 ;  /* 0x0000008683837221 */ /* 0x000fc80000010000 */
[----:B------:R-:W-:Y:S02]  /*187a0*/  FADD.FTZ R131, R132, R131 ;  /* 0x0000008384837221 */ /* 0x000fe40000010000 */
[C---:B--2---:R-:W-:Y:S01]  /*187b0*/  HMMA.16816.F32.BF16 R16, R56.reuse, R20, R16 ;  /* 0x000000143810723c */ /* 0x044fe20000041810 */
        /* <DEDUP_REMOVED lines=12> */
[-CC-:B------:R-:W-:Y:S02]  /*18880*/  FFMA.FTZ R62, R85, R127.reuse, -R126.reuse ;  /* 0x0000007f553e7223 */ /* 0x180fe4000001087e */
[----:B------:R3:W4:Y:S04]  /*18890*/  MUFU.EX2 R85, R60 ;  /* 0x0000003c00557308 */ /* 0x0007280000000800 */
[----:B-1----:R-:W-:Y:S01]  /*188a0*/  HMMA.16816.F32.BF16 R44, R56, R52, R44 ;  /* 0x00000034382c723c */ /* 0x002fe2000004182c */
[----:B------:R-:W-:Y:S01]  /*188b0*/  FFMA.FTZ R52, R81, R127, -R126 ;  /* 0x0000007f51347223 */ /* 0x000fe2000001087e */
[----:B------:R-:W1:Y:S01]  /*188c0*/  MUFU.EX2 R84, R62 ;  /* 0x0000003e00547308 */ /* 0x000e620000000800 */
[C---:B-----5:R-:W-:Y:S01]  /*188d0*/  F2FP.BF16.F32.PACK_AB R53, R128.reuse, R129 ;  /* 0x000000818035723e */ /* 0x060fe200000010ff */
[----:B------:R-:W-:-:S02]  /*188e0*/  FADD.FTZ R128, R128, R146 ;  /* 0x0000009280807221 */ /* 0x000fc40000010000 */
[----:B------:R-:W-:Y:S02]  /*188f0*/  MUFU.EX2 R82, R52 ;  /* 0x0000003400527308 */ /* 0x000fe40000000800 */
[----:B------:R-:W-:Y:S01]  /*18900*/  HMMA.16816.F32.BF16 R40, R56, R54, R40 ;  /* 0x000000363828723c */ /* 0x000fe20000041828 */
[----:B---3--:R-:W-:Y:S01]  /*18910*/  FFMA.FTZ R60, R83, R127, -R126 ;  /* 0x0000007f533c7223 */ /* 0x008fe2000001087e */
[----:B----4-:R-:W-:Y:S01]  /*18920*/  F2FP.BF16.F32.PACK_AB R55, R130, R85 ;  /* 0x000000558237723e */ /* 0x010fe200000010ff */
[----:B------:R-:W3:Y:S01]  /*18930*/  MUFU.EX2 R83, R61 ;  /* 0x0000003d00537308 */ /* 0x000ee20000000800 */
[----:B------:R-:W-:-:S03]  /*18940*/  FADD.FTZ R128, R85, R128 ;  /* 0x0000008055807221 */ /* 0x000fc60000010000 */
[----:B------:R4:W5:Y:S01]  /*18950*/  MUFU.EX2 R81, R60 ;  /* 0x0000003c00517308 */ /* 0x0009620000000800 */
[----:B------:R-:W-:Y:S01]  /*18960*/  HMMA.16816.F32.BF16 R36, R56, R48, R36 ;  /* 0x000000303824723c */ /* 0x000fe20000041824 */
[----:B-1----:R-:W-:Y:S01]  /*18970*/  FADD.FTZ R131, R84, R131 ;  /* 0x0000008354837221 */ /* 0x002fe20000010000 */
[----:B------:R-:W-:-:S06]  /*18980*/  FADD.FTZ R130, R130, R128 ;  /* 0x0000008082827221 */ /* 0x000fcc0000010000 */
[----:B------:R-:W-:Y:S01]  /*18990*/  HMMA.16816.F32.BF16 R28, R56, R50, R28 ;  /* 0x00000032381c723c */ /* 0x000fe2000004181c */
[----:B------:R-:W-:Y:S01]  /*189a0*/  LDSM.16.MT88.4 R48, [R3+0xf800] ;  /* 0x00f800000330783b */ /* 0x000fe20000004200 */
[----:B---3--:R-:W-:Y:S01]  /*189b0*/  F2FP.BF16.F32.PACK_AB R52, R83, R84 ;  /* 0x000000545334723e */ /* 0x008fe200000010ff */
[----:B------:R-:W-:Y:S01]  /*189c0*/  FFMA.FTZ R56, R77, R127, -R126 ;  /* 0x0000007f4d387223 */ /* 0x000fe2000001087e */
[----:B------:R-:W-:Y:S01]  /*189d0*/  FADD.FTZ R83, R83, R131 ;  /* 0x0000008353537221 */ /* 0x000fe20000010000 */
[----:B----4-:R-:W1:Y:S01]  /*189e0*/  LDSM.16.MT88.4 R60, [R98+0xf800] ;  /* 0x00f80000623c783b */ /* 0x010e620000004200 */
[----:B-----5:R-:W-:Y:S01]  /*189f0*/  F2FP.BF16.F32.PACK_AB R54, R82, R81 ;  /* 0x000000515236723e */ /* 0x020fe200000010ff */
[----:B------:R-:W3:Y:S01]  /*18a00*/  MUFU.EX2 R77, R79 ;  /* 0x0000004f004d7308 */ /* 0x000ee20000000800 */
[----:B------:R-:W-:-:S04]  /*18a10*/  FADD.FTZ R83, R81, R83 ;  /* 0x0000005351537221 */ /* 0x000fc80000010000 */
[----:B------:R-:W-:Y:S01]  /*18a20*/  FADD.FTZ R82, R82, R83 ;  /* 0x0000005352527221 */ /* 0x000fe20000010000 */
[C---:B--2---:R-:W-:Y:S08]  /*18a30*/  HMMA.16816.F32.BF16 R8, R52.reuse, R20, R8 ;  /* 0x000000143408723c */ /* 0x044ff00000041808 */
[----:B------:R-:W-:Y:S01]  /*18a40*/  HMMA.16816.F32.BF16 R4, R52, R22, R4 ;  /* 0x000000163404723c */ /* 0x000fe20000041804 */
[----:B------:R-:W2:Y:S01]  /*18a50*/  LDSM.16.MT88.4 R20, [R100+0x10000] ;  /* 0x010000006414783b */ /* 0x000ea20000004200 */
[----:B---3--:R-:W-:-:S06]  /*18a60*/  FADD.FTZ R82, R77, R82 ;  /* 0x000000524d527221 */ /* 0x008fcc0000010000 */
[C---:B------:R-:W-:Y:S01]  /*18a70*/  HMMA.16816.F32.BF16 R16, R52.reuse, R24, R16 ;  /* 0x000000183410723c */ /* 0x040fe20000041810 */
[-CC-:B------:R-:W-:Y:S02]  /*18a80*/  FFMA.FTZ R24, R78, R127.reuse, -R113.reuse ;  /* 0x0000007f4e187223 */ /* 0x180fe40000010871 */
[----:B------:R-:W3:Y:S04]  /*18a90*/  MUFU.EX2 R78, R80 ;  /* 0x00000050004e7308 */ /* 0x000ee80000000800 */
[----:B------:R4:W-:Y:S01]  /*18aa0*/  MUFU.EX2 R80, R24 ;  /* 0x0000001800507308 */ /* 0x0009e20000000800 */
[C---:B------:R-:W-:Y:S08]  /*18ab0*/  HMMA.16816.F32.BF16 R12, R52.reuse, R26, R12 ;  /* 0x0000001a340c723c */ /* 0x040ff0000004180c */
[C---:B-1----:R-:W-:Y:S01]  /*18ac0*/  HMMA.16816.F32.BF16 R44, R52.reuse, R60, R44 ;  /* 0x0000003c342c723c */ /* 0x042fe2000004182c */
[-CC-:B------:R-:W-:Y:S01]  /*18ad0*/  FFMA.FTZ R60, R75, R127.reuse, -R126.reuse ;  /* 0x0000007f4b3c7223 */ /* 0x180fe2000001087e */
[-C--:B------:R-:W-:Y:S01]  /*18ae0*/  FFMA.FTZ R61, R73, R127.reuse, -R126 ;  /* 0x0000007f493d7223 */ /* 0x080fe2000001087e */
[----:B------:R1:W5:Y:S01]  /*18af0*/  MUFU.EX2 R75, R56 ;  /* 0x00000038004b7308 */ /* 0x0003620000000800 */
[----:B---3--:R-:W-:Y:S01]  /*18b00*/  FADD.FTZ R130, R78, R130 ;  /* 0x000000824e827221 */ /* 0x008fe20000010000 */
[----:B----4-:R-:W3:Y:S02]  /*18b10*/  LDSM.16.MT88.4 R24, [R99+0x10000] ;  /* 0x010000006318783b */ /* 0x010ee40000004200 */
[----:B------:R-:W-:Y:S01]  /*18b20*/  MUFU.EX2 R60, R60 ;  /* 0x0000003c003c7308 */ /* 0x000fe20000000800 */
[----:B------:R-:W-:Y:S01]  /*18b30*/  HMMA.16816.F32.BF16 R40, R52, R62, R40 ;  /* 0x0000003e3428723c */ /* 0x000fe20000041828 */
[----:B------:R-:W-:-:S02]  /*18b40*/  FFMA.FTZ R63, R72, R127, -R113 ;  /* 0x0000007f483f7223 */ /* 0x000fc40000010871 */
[----:B------:R-:W4:Y:S04]  /*18b50*/  MUFU.EX2 R61, R61 ;  /* 0x0000003d003d7308 */ /* 0x000f280000000800 */
[----:B------:R-:W2:Y:S01]  /*18b60*/  MUFU.EX2 R62, R74 ;  /* 0x0000004a003e7308 */ /* 0x000ea20000000800 */
[----:B------:R-:W-:Y:S01]  /*18b70*/  HMMA.16816.F32.BF16 R36, R52, R48, R36 ;  /* 0x000000303424723c */ /* 0x000fe20000041824 */
[----:B-1----:R-:W1:Y:S01]  /*18b80*/  LDSM.16.MT88.4 R56, [R98+0x10000] ;  /* 0x010000006238783b */ /* 0x002e620000004200 */
[C---:B-----5:R-:W-:Y:S01]  /*18b90*/  F2FP.BF16.F32.PACK_AB R48, R75.reuse, R77 ;  /* 0x0000004d4b30723e */ /* 0x060fe200000010ff */
[----:B------:R-:W5:Y:S01]  /*18ba0*/  MUFU.EX2 R63, R63 ;  /* 0x0000003f003f7308 */ /* 0x000f620000000800 */
[C---:B------:R-:W-:Y:S01]  /*18bb0*/  F2FP.BF16.F32.PACK_AB R49, R80.reuse, R78 ;  /* 0x0000004e5031723e */ /* 0x040fe200000010ff */
[----:B------:R-:W-:Y:S01]  /*18bc0*/  FADD.FTZ R80, R80, R130 ;  /* 0x0000008250507221 */ /* 0x000fe20000010000 */
[----:B------:R-:W-:-:S02]  /*18bd0*/  FADD.FTZ R75, R75, R82 ;  /* 0x000000524b4b7221 */ /* 0x000fc40000010000 */
[----:B------:R-:W-:Y:S01]  /*18be0*/  HMMA.16816.F32.BF16 R28, R52, R50, R28 ;  /* 0x00000032341c723c */ /* 0x000fe2000004181c */
[C---:B----4-:R-:W-:Y:S01]  /*18bf0*/  F2FP.BF16.F32.PACK_AB R50, R61.reuse, R60 ;  /* 0x0000003c3d32723e */ /* 0x050fe200000010ff */
[----:B------:R-:W4:Y:S01]  /*18c00*/  LDSM.16.MT88.4 R52, [R3+0x10000] ;  /* 0x010000000334783b */ /* 0x000f220000004200 */
[----:B------:R-:W-:Y:S01]  /*18c10*/  FADD.FTZ R80, R76, R80 ;  /* 0x000000504c507221 */ /* 0x000fe20000010000 */
[----:B------:R-:W-:Y:S01]  /*18c20*/  FADD.FTZ R75, R60, R75 ;  /* 0x0000004b3c4b7221 */ /* 0x000fe20000010000 */
[C---:B--2---:R-:W-:Y:S02]  /*18c30*/  F2FP.BF16.F32.PACK_AB R51, R62.reuse, R76 ;  /* 0x0000004c3e33723e */ /* 0x044fe400000010ff */
[----:B------:R-:W-:Y:S01]  /*18c40*/  FADD.FTZ R62, R62, R80 ;  /* 0x000000503e3e7221 */ /* 0x000fe20000010000 */
[----:B------:R-:W-:-:S03]  /*18c50*/  FADD.FTZ R61, R61, R75 ;  /* 0x0000004b3d3d7221 */ /* 0x000fc60000010000 */
[----:B-----5:R-:W-:Y:S01]  /*18c60*/  FADD.FTZ R62, R63, R62 ;  /* 0x0000003e3f3e7221 */ /* 0x020fe20000010000 */
[C---:B------:R-:W-:Y:S08]  /*18c70*/  HMMA.16816.F32.BF16 R16, R48.reuse, R20, R16 ;  /* 0x000000143010723c */ /* 0x040ff00000041810 */
[C---:B------:R-:W-:Y:S01]  /*18c80*/  HMMA.16816.F32.BF16 R12, R48.reuse, R22, R12 ;  /* 0x00000016300c723c */ /* 0x040fe2000004180c */
[----:B------:R-:W2:Y:S07]  /*18c90*/  LDSM.16.MT88.4 R20, [R100+0x10800] ;  /* 0x010800006414783b */ /* 0x000eae0000004200 */
[----:B---3--:R-:W-:Y:S01]  /*18ca0*/  HMMA.16816.F32.BF16 R8, R48, R24, R8 ;  /* 0x000000183008723c */ /* 0x008fe20000041808 */
[----:B------:R-:W-:-:S02]  /*18cb0*/  FFMA.FTZ R24, R69, R127, -R126 ;  /* 0x0000007f45187223 */ /* 0x000fc4000001087e */
[----:B------:R3:W5:Y:S05]  /*18cc0*/  MUFU.EX2 R69, R71 ;  /* 0x0000004700457308 */ /* 0x00076a0000000800 */
[----:B-1----:R-:W-:Y:S01]  /*18cd0*/  HMMA.16816.F32.BF16 R44, R48, R56, R44 ;  /* 0x00000038302c723c */ /* 0x002fe2000004182c */
[-CC-:B------:R-:W-:Y:S01]  /*18ce0*/  FFMA.FTZ R57, R67, R127.reuse, -R126.reuse ;  /* 0x0000007f43397223 */ /* 0x180fe2000001087e */
[----:B------:R-:W1:Y:S01]  /*18cf0*/  MUFU.EX2 R56, R24 ;  /* 0x0000001800387308 */ /* 0x000e620000000800 */
[----:B------:R-:W-:-:S04]  /*18d00*/  FFMA.FTZ R67, R94, R127, -R126 ;  /* 0x0000007f5e437223 */ /* 0x000fc8000001087e */
[----:B------:R-:W2:Y:S01]  /*18d10*/  MUFU.EX2 R57, R57 ;  /* 0x0000003900397308 */ /* 0x000ea20000000800 */
[C---:B------:R-:W-:Y:S01]  /*18d20*/  HMMA.16816.F32.BF16 R40, R48.reuse, R58, R40 ;  /* 0x0000003a3028723c */ /* 0x040fe20000041828 */
[-CC-:B------:R-:W-:Y:S01]  /*18d30*/  FFMA.FTZ R59, R66, R127.reuse, -R113.reuse ;  /* 0x0000007f423b7223 */ /* 0x180fe20000010871 */
[-C--:B------:R-:W-:Y:S01]  /*18d40*/  FFMA.FTZ R66, R32, R127.reuse, -R126 ;  /* 0x0000007f20427223 */ /* 0x080fe2000001087e */
[----:B------:R-:W2:Y:S01]  /*18d50*/  MUFU.EX2 R58, R65 ;  /* 0x00000041003a7308 */ /* 0x000ea20000000800 */
[----:B---3--:R-:W-:Y:S01]  /*18d60*/  FFMA.FTZ R71, R95, R127, -R113 ;  /* 0x0000007f5f477223 */ /* 0x008fe20000010871 */
[----:B-----5:R-:W-:Y:S02]  /*18d70*/  FADD.FTZ R61, R69, R61 ;  /* 0x0000003d453d7221 */ /* 0x020fe40000010000 */
[----:B------:R-:W3:Y:S01]  /*18d80*/  MUFU.EX2 R59, R59 ;  /* 0x0000003b003b7308 */ /* 0x000ee20000000800 */
[----:B----4-:R-:W-:Y:S01]  /*18d90*/  HMMA.16816.F32.BF16 R36, R48, R52, R36 ;  /* 0x000000343024723c */ /* 0x010fe20000041824 */
[C---:B-1----:R-:W-:Y:S01]  /*18da0*/  F2FP.BF16.F32.PACK_AB R52, R56.reuse, R69 ;  /* 0x000000453834723e */ /* 0x042fe200000010ff */
[----:B------:R-:W-:Y:S01]  /*18db0*/  FADD.FTZ R56, R56, R61 ;  /* 0x0000003d38387221 */ /* 0x000fe20000010000 */
[C---:B------:R-:W-:Y:S01]  /*18dc0*/  F2FP.BF16.F32.PACK_AB R53, R70.reuse, R63 ;  /* 0x0000003f4635723e */ /* 0x040fe200000010ff */
[----:B------:R-:W-:Y:S01]  /*18dd0*/  MUFU.EX2 R66, R66 ;  /* 0x0000004200427308 */ /* 0x000fe20000000800 */
[----:B------:R-:W-:Y:S01]  /*18de0*/  FADD.FTZ R70, R70, R62 ;  /* 0x0000003e46467221 */ /* 0x000fe20000010000 */
[----:B--2---:R-:W-:-:S02]  /*18df0*/  FADD.FTZ R56, R57, R56 ;  /* 0x0000003839387221 */ /* 0x004fc40000010000 */
[C---:B------:R-:W-:Y:S01]  /*18e00*/  HMMA.16816.F32.BF16 R28, R48.reuse, R54, R28 ;  /* 0x00000036301c723c */ /* 0x040fe2000004181c */
[----:B------:R-:W-:Y:S01]  /*18e10*/  F2FP.BF16.F32.PACK_AB R54, R58, R57 ;  /* 0x000000393a36723e */ /* 0x000fe200000010ff */
[-C--:B------:R-:W-:Y:S01]  /*18e20*/  FFMA.FTZ R65, R96, R127.reuse, -R126 ;  /* 0x0000007f60417223 */ /* 0x080fe2000001087e */
[----:B------:R-:W-:Y:S01]  /*18e30*/  MUFU.EX2 R67, R67 ;  /* 0x0000004300437308 */ /* 0x000fe20000000800 */
[----:B------:R-:W-:Y:S01]  /*18e40*/  FADD.FTZ R70, R68, R70 ;  /* 0x0000004644467221 */ /* 0x000fe20000010000 */
[C---:B---3--:R-:W-:Y:S01]  /*18e50*/  F2FP.BF16.F32.PACK_AB R55, R59.reuse, R68 ;  /* 0x000000443b37723e */ /* 0x048fe200000010ff */
[----:B------:R-:W-:Y:S01]  /*18e60*/  FADD.FTZ R58, R58, R56 ;  /* 0x000000383a3a7221 */ /* 0x000fe20000010000 */
[----:B------:R-:W-:Y:S01]  /*18e70*/  MUFU.EX2 R71, R71 ;  /* 0x0000004700477308 */ /* 0x000fe20000000800 */
[----:B------:R-:W-:Y:S01]  /*18e80*/  HMMA.16816.F32.BF16 R4, R48, R26, R4 ;  /* 0x0000001a3004723c */ /* 0x000fe20000041804 */
[----:B------:R-:W1:Y:S01]  /*18e90*/  LDSM.16.MT88.4 R48, [R98+0x10800] ;  /* 0x010800006230783b */ /* 0x000e620000004200 */
[----:B------:R-:W-:Y:S01]  /*18ea0*/  FADD.FTZ R59, R59, R70 ;  /* 0x000000463b3b7221 */ /* 0x000fe20000010000 */
[----:B------:R-:W-:Y:S02]  /*18eb0*/  MUFU.EX2 R65, R65 ;  /* 0x0000004100417308 */ /* 0x000fe40000000800 */
[----:B------:R-:W-:Y:S03]  /*18ec0*/  LDSM.16.MT88.4 R24, [R99+0x10800] ;  /* 0x010800006318783b */ /* 0x000fe60000004200 */
[C---:B------:R-:W-:Y:S08]  /*18ed0*/  HMMA.16816.F32.BF16 R16, R52.reuse, R20, R16 ;  /* 0x000000143410723c */ /* 0x040ff00000041810 */
[C---:B------:R-:W-:Y:S01]  /*18ee0*/  HMMA.16816.F32.BF16 R12, R52.reuse, R22, R12 ;  /* 0x00000016340c723c */ /* 0x040fe2000004180c */
[----:B------:R-:W2:Y:S07]  /*18ef0*/  LDSM.16.MT88.4 R20, [R3+0x10800] ;  /* 0x010800000314783b */ /* 0x000eae0000004200 */
[----:B-1----:R-:W-:Y:S01]  /*18f00*/  HMMA.16816.F32.BF16 R44, R52, R48, R44 ;  /* 0x00000030342c723c */ /* 0x002fe2000004182c */
[----:B------:R-:W-:-:S02]  /*18f10*/  FFMA.FTZ R48, R35, R127, -R126 ;  /* 0x0000007f23307223 */ /* 0x000fc4000001087e */
[----:B------:R-:W-:Y:S04]  /*18f20*/  MUFU.EX2 R35, R97 ;  /* 0x0000006100237308 */ /* 0x000fe80000000800 */
[----:B------:R1:W3:Y:S01]  /*18f30*/  MUFU.EX2 R32, R48 ;  /* 0x0000003000207308 */ /* 0x0002e20000000800 */
[C---:B------:R-:W-:Y:S08]  /*18f40*/  HMMA.16816.F32.BF16 R40, R52.reuse, R50, R40 ;  /* 0x000000323428723c */ /* 0x040ff00000041828 */
[----:B--2---:R-:W-:Y:S01]  /*18f50*/  HMMA.16816.F32.BF16 R36, R52, R20, R36 ;  /* 0x000000143424723c */ /* 0x004fe20000041824 */
[----:B-1----:R-:W1:Y:S01]  /*18f60*/  LDSM.16.MT88.4 R48, [R99+0x11000] ;  /* 0x011000006330783b */ /* 0x002e620000004200 */
[----:B---3--:R-:W-:-:S06]  /*18f70*/  FADD.FTZ R58, R32, R58 ;  /* 0x0000003a203a7221 */ /* 0x008fcc0000010000 */
[C---:B------:R-:W-:Y:S01]  /*18f80*/  HMMA.16816.F32.BF16 R28, R52.reuse, R22, R28 ;  /* 0x00000016341c723c */ /* 0x040fe2000004181c */
[----:B------:R-:W2:Y:S07]  /*18f90*/  LDSM.16.MT88.4 R20, [R98+0x11000] ;  /* 0x011000006214783b */ /* 0x000eae0000004200 */
[C---:B------:R-:W-:Y:S01]  /*18fa0*/  HMMA.16816.F32.BF16 R8, R52.reuse, R24, R8 ;  /* 0x000000183408723c */ /* 0x040fe20000041808 */
[----:B------:R-:W-:Y:S02]  /*18fb0*/  FFMA.FTZ R24, R34, R127, -R113 ;  /* 0x0000007f22187223 */ /* 0x000fe40000010871 */
[----:B------:R-:W3:Y:S04]  /*18fc0*/  MUFU.EX2 R34, R64 ;  /* 0x0000004000227308 */ /* 0x000ee80000000800 */
[----:B------:R4:W5:Y:S01]  /*18fd0*/  MUFU.EX2 R64, R24 ;  /* 0x0000001800407308 */ /* 0x0009620000000800 */
[----:B------:R-:W-:Y:S01]  /*18fe0*/  HMMA.16816.F32.BF16 R4, R52, R26, R4 ;  /* 0x0000001a3404723c */ /* 0x000fe20000041804 */
[C---:B------:R-:W-:Y:S01]  /*18ff0*/  F2FP.BF16.F32.PACK_AB R52, R66.reuse, R32 ;  /* 0x000000204234723e */ /* 0x040fe200000010ff */
[----:B------:R-:W-:Y:S01]  /*19000*/  FADD.FTZ R66, R66, R58 ;  /* 0x0000003a42427221 */ /* 0x000fe20000010000 */
[----:B------:R-:W-:-:S02]  /*19010*/  F2FP.BF16.F32.PACK_AB R54, R67, R65 ;  /* 0x000000414336723e */ /* 0x000fc400000010ff */
[----:B------:R-:W-:Y:S01]  /*19020*/  F2FP.BF16.F32.PACK_AB R55, R71, R35 ;  /* 0x000000234737723e */ /* 0x000fe200000010ff */
[----:B------:R-:W-:Y:S01]  /*19030*/  FADD.FTZ R66, R65, R66 ;  /* 0x0000004241427221 */ /* 0x000fe20000010000 */
[----:B---3--:R-:W-:-:S03]  /*19040*/  FADD.FTZ R59, R34, R59 ;  /* 0x0000003b223b7221 */ /* 0x008fc60000010000 */
[----:B------:R-:W-:Y:S01]  /*19050*/  FADD.FTZ R67, R67, R66 ;  /* 0x0000004243437221 */ /* 0x000fe20000010000 */
[----:B----4-:R-:W3:Y:S01]  /*19060*/  LDSM.16.MT88.4 R24, [R100+0x11000] ;  /* 0x011000006418783b */ /* 0x010ee20000004200 */
[C---:B-----5:R-:W-:Y:S01]  /*19070*/  F2FP.BF16.F32.PACK_AB R53, R64.reuse, R34 ;  /* 0x000000224035723e */ /* 0x060fe200000010ff */
[----:B------:R-:W-:-:S04]  /*19080*/  FADD.FTZ R64, R64, R59 ;  /* 0x0000003b40407221 */ /* 0x000fc80000010000 */
[----:B------:R-:W-:Y:S02]  /*19090*/  FADD.FTZ R64, R35, R64 ;  /* 0x0000004023407221 */ /* 0x000fe40000010000 */
[----:B-1----:R-:W-:Y:S01]  /*190a0*/  HMMA.16816.F32.BF16 R8, R52, R48, R8 ;  /* 0x000000303408723c */ /* 0x002fe20000041808 */
[-C--:B------:R-:W-:Y:S01]  /*190b0*/  FFMA.FTZ R48, R89, R127.reuse, -R113 ;  /* 0x0000007f59307223 */ /* 0x080fe20000010871 */
[----:B------:R-:W-:Y:S01]  /*190c0*/  FFMA.FTZ R49, R92, R127, -R126 ;  /* 0x0000007f5c317223 */ /* 0x000fe2000001087e */
[----:B------:R-:W-:-:S04]  /*190d0*/  FADD.FTZ R71, R71, R64 ;  /* 0x0000004047477221 */ /* 0x000fc80000010000 */
[----:B------:R-:W1:Y:S01]  /*190e0*/  MUFU.EX2 R48, R48 ;  /* 0x0000003000307308 */ /* 0x000e620000000800 */
[C---:B------:R-:W-:Y:S01]  /*190f0*/  HMMA.16816.F32.BF16 R4, R52.reuse, R50, R4 ;  /* 0x000000323404723c */ /* 0x040fe20000041804 */
[-C--:B------:R-:W-:Y:S02]  /*19100*/  FFMA.FTZ R50, R90, R127.reuse, -R126 ;  /* 0x0000007f5a327223 */ /* 0x080fe4000001087e */
[----:B------:R-:W4:Y:S04]  /*19110*/  MUFU.EX2 R49, R49 ;  /* 0x0000003100317308 */ /* 0x000f280000000800 */
[----:B------:R-:W5:Y:S01]  /*19120*/  MUFU.EX2 R50, R50 ;  /* 0x0000003200327308 */ /* 0x000f620000000800 */
[----:B--2---:R-:W-:Y:S01]  /*19130*/  HMMA.16816.F32.BF16 R44, R52, R20, R44 ;  /* 0x00000014342c723c */ /* 0x004fe2000004182c */
[-CC-:B------:R-:W-:Y:S01]  /*19140*/  FFMA.FTZ R20, R93, R127.reuse, -R113.reuse ;  /* 0x0000007f5d147223 */ /* 0x180fe20000010871 */
[----:B------:R-:W-:Y:S01]  /*19150*/  FFMA.FTZ R21, R91, R127, -R113 ;  /* 0x0000007f5b157223 */ /* 0x000fe20000010871 */
[----:B-1----:R-:W-:-:S04]  /*19160*/  F2FP.BF16.F32.PACK_AB R135, R250, R48 ;  /* 0x00000030fa87723e */ /* 0x002fc800000010ff */
[----:B------:R-:W1:Y:S01]  /*19170*/  MUFU.EX2 R20, R20 ;  /* 0x0000001400147308 */ /* 0x000e620000000800 */
[C---:B------:R-:W-:Y:S01]  /*19180*/  HMMA.16816.F32.BF16 R40, R52.reuse, R22, R40 ;  /* 0x000000163428723c */ /* 0x040fe20000041828 */
[----:B----4-:R-:W-:Y:S02]  /*19190*/  FADD.FTZ R67, R49, R67 ;  /* 0x0000004331437221 */ /* 0x010fe40000010000 */
[----:B------:R-:W2:Y:S01]  /*191a0*/  MUFU.EX2 R21, R21 ;  /* 0x0000001500157308 */ /* 0x000ea20000000800 */
[C---:B-----5:R-:W-:Y:S01]  /*191b0*/  F2FP.BF16.F32.PACK_AB R132, R50.reuse, R49 ;  /* 0x000000313284723e */ /* 0x060fe200000010ff */
[----:B------:R-:W-:Y:S02]  /*191c0*/  FADD.FTZ R67, R50, R67 ;  /* 0x0000004332437221 */ /* 0x000fe40000010000 */
[----:B------:R-:W4:Y:S01]  /*191d0*/  MUFU.EX2 R22, R88 ;  /* 0x0000005800167308 */ /* 0x000f220000000800 */
[----:B---3--:R-:W-:Y:S01]  /*191e0*/  HMMA.16816.F32.BF16 R16, R52, R24, R16 ;  /* 0x000000183410723c */ /* 0x008fe20000041810 */
[----:B-1----:R-:W-:-:S07]  /*191f0*/  FADD.FTZ R71, R20, R71 ;  /* 0x0000004714477221 */ /* 0x002fce0000010000 */
[----:B------:R-:W-:Y:S01]  /*19200*/  HMMA.16816.F32.BF16 R12, R52, R26, R12 ;  /* 0x0000001a340c723c */ /* 0x000fe2000004180c */
[----:B------:R-:W1:Y:S01]  /*19210*/  LDSM.16.MT88.4 R24, [R3+0x11000] ;  /* 0x011000000318783b */ /* 0x000e620000004200 */
[C---:B--2---:R-:W-:Y:S01]  /*19220*/  F2FP.BF16.F32.PACK_AB R133, R21.reuse, R20 ;  /* 0x000000141585723e */ /* 0x044fe200000010ff */
[----:B------:R-:W-:Y:S01]  /*19230*/  FADD.FTZ R71, R21, R71 ;  /* 0x0000004715477221 */ /* 0x000fe20000010000 */
[C---:B----4-:R-:W-:Y:S01]  /*19240*/  F2FP.BF16.F32.PACK_AB R134, R251.reuse, R22 ;  /* 0x00000016fb86723e */ /* 0x050fe200000010ff */
[----:B------:R-:W-:Y:S02]  /*19250*/  FADD.FTZ R67, R22, R67 ;  /* 0x0000004316437221 */ /* 0x000fe40000010000 */
[----:B------:R-:W-:Y:S02]  /*19260*/  FADD.FTZ R71, R48, R71 ;  /* 0x0000004730477221 */ /* 0x000fe40000010000 */
[----:B------:R-:W-:Y:S02]  /*19270*/  FADD.FTZ R251, R251, R67 ;  /* 0x00000043fbfb7221 */ /* 0x000fe40000010000 */
[----:B------:R-:W-:Y:S01]  /*19280*/  FADD.FTZ R250, R250, R71 ;  /* 0x00000047fafa7221 */ /* 0x000fe20000010000 */
[C---:B------:R-:W-:Y:S08]  /*19290*/  HMMA.16816.F32.BF16 R160, R132.reuse, R156, R16 ;  /* 0x0000009c84a0723c */ /* 0x040ff00000041810 */
[C---:B------:R-:W-:Y:S01]  /*192a0*/  HMMA.16816.F32.BF16 R156, R132.reuse, R158, R12 ;  /* 0x0000009e849c723c */ /* 0x040fe2000004180c */
[----:B------:R-:W2:Y:S07]  /*192b0*/  LDSM.16.MT88.4 R12, [R3+0x11800] ;  /* 0x01180000030c783b */ /* 0x000eae0000004200 */
[C---:B------:R-:W-:Y:S08]  /*192c0*/  HMMA.16816.F32.BF16 R152, R132.reuse, R148, R8 ;  /* 0x000000948498723c */ /* 0x040ff00000041808 */
[----:B------:R-:W-:Y:S08]  /*192d0*/  HMMA.16816.F32.BF16 R144, R132, R140, R44 ;  /* 0x0000008c8490723c */ /* 0x000ff0000004182c */
[C---:B-1----:R-:W-:Y:S08]  /*192e0*/  HMMA.16816.F32.BF16 R36, R52.reuse, R24, R36 ;  /* 0x000000183424723c */ /* 0x042ff00000041824 */
[----:B------:R-:W-:Y:S08]  /*192f0*/  HMMA.16816.F32.BF16 R28, R52, R26, R28 ;  /* 0x0000001a341c723c */ /* 0x000ff0000004181c */
[C---:B------:R-:W-:Y:S08]  /*19300*/  HMMA.16816.F32.BF16 R148, R132.reuse, R150, R4 ;  /* 0x000000968494723c */ /* 0x040ff00000041804 */
[C---:B------:R-:W-:Y:S08]  /*19310*/  HMMA.16816.F32.BF16 R140, R132.reuse, R142, R40 ;  /* 0x0000008e848c723c */ /* 0x040ff00000041828 */
[C---:B--2---:R-:W-:Y:S08]  /*19320*/  HMMA.16816.F32.BF16 R136, R132.reuse, R12, R36 ;  /* 0x0000000c8488723c */ /* 0x044ff00000041824 */
[----:B------:R-:W-:Y:S01]  /*19330*/  HMMA.16816.F32.BF16 R132, R132, R14, R28 ;  /* 0x0000000e8484723c */ /* 0x000fe2000004181c */
[----:B------:R-:W-:-:S04]  /*19340*/  NOP ;  /* 0x0000000000007918 */ /* 0x000fc80000000000 */
[----:B------:R-:W-:-:S15]  /*19350*/  @!P6 BRA `(.L_x_1419) ;  /* 0x000000700024e947 */ /* 0x000fde0003800000 */
[----:B------:R-:W-:Y:S01]  /*19360*/  ISETP.NE.U32.AND P0, PT, R246, RZ, PT ;  /* 0x000000fff600720c */ /* 0x000fe20003f05070 */
[----:B------:R-:W-:Y:S01]  /*19370*/  VIADD R249, R33, 0xfffffffe ;  /* 0xfffffffe21f97836 */ /* 0x000fe20000000000 */
[----:B------:R-:W-:Y:S01]  /*19380*/  MOV R167, R0 ;  /* 0x0000000000a77202 */ /* 0x000fe20000000f00 */
[----:B------:R-:W-:Y:S01]  /*19390*/  IMAD.MOV.U32 R166, RZ, RZ, R2 ;  /* 0x000000ffffa67224 */ /* 0x000fe200078e0002 */
[----:B------:R-:W-:-:S13]  /*193a0*/  ISETP.NE.AND.EX P5, PT, R247, RZ, PT, P0 ;  /* 0x000000fff700720c */ /* 0x000fda0003fa5300 */
.L_x_1426:
[----:B------:R-:W1:Y:S01]  /*193b0*/  S2R R221, SR_TID.X ;  /* 0x0000000000dd7919 */ /* 0x000e620000002100 */
[----:B------:R-:W2:Y:S01]  /*193c0*/  LDC.64 R6, c[0x0][0x358] ;  /* 0x0000d600ff067b82 */ /* 0x000ea20000000a00 */
[----:B------:R-:W-:Y:S04]  /*193d0*/  DEPBAR.LE SB0, 0x0 ;  /* 0x000080000000791a */ /* 0x000fe80000000000 */
[----:B------:R-:W-:Y:S05]  /*193e0*/  WARPSYNC.ALL ;  /* 0x0000000000007948 */ /* 0x000fea0003800000 */
[----:B------:R-:W-:Y:S01]  /*193f0*/  BAR.SYNC.DEFER_BLOCKING 0x0 ;  /* 0x0000000000007b1d */ /* 0x000fe20000010000 */
[----:B------:R-:W-:Y:S02]  /*19400*/  @!P5 IMAD.MOV.U32 R0, RZ, RZ, RZ ;  /* 0x000000ffff00d224 */ /* 0x000fe400078e00ff */
[----:B------:R-:W-:Y:S03]  /*19410*/  IMAD.MOV.U32 R2, RZ, RZ, R235 ;  /* 0x000000ffff027224 */ /* 0x000fe600078e00eb */
        /* <DEDUP_REMOVED lines=11> */
[----:B------:R-:W-:Y:S01]  /*194d0*/  @!P5 IADD3 R235, P0, PT, R235, R0, RZ ;  /* 0x00000000ebebd210 */ /* 0x000fe20007f1e0ff */
[----:B------:R-:W-:Y:S03]  /*194e0*/  IMAD.MOV.U32 R0, RZ, RZ, R234 ;  /* 0x000000ffff007224 */ /* 0x000fe600078e00ea */
[----:B------:R-:W-:Y:S01]  /*194f0*/  @!P5 LEA.HI.X.SX32 R234, R3, R234, 0x1, P0 ;  /* 0x000000ea03ead211 */ /* 0x000fe200000f0eff */
[----:B------:R-:W-:Y:S08]  /*19500*/  @!P5 BRA `(.L_x_1421) ;  /* 0x000000040018d947 */ /* 0x000ff00003800000 */
[----:B------:R-:W-:Y:S01]  /*19510*/  VIADD R3, R248, 0xffffff00 ;  /* 0xffffff00f8037836 */ /* 0x000fe20000000000 */
[C---:B------:R-:W-:Y:S02]  /*19520*/  R2UR UR4, R6.reuse ;  /* 0x00000000060472ca */ /* 0x040fe400000e0000 */
[C---:B------:R-:W-:Y:S02]  /*19530*/  R2UR UR5, R7.reuse ;  /* 0x00000000070572ca */ /* 0x040fe400000e0000 */
[----:B------:R-:W-:Y:S02]  /*19540*/  IABS R4, R3 ;  /* 0x0000000300047213 */ /* 0x000fe40000000000 */
[C---:B------:R-:W-:Y:S02]  /*19550*/  R2UR UR14, R6.reuse ;  /* 0x00000000060e72ca */ /* 0x040fe400000e0000 */
[C---:B------:R-:W-:Y:S02]  /*19560*/  R2UR UR15, R7.reuse ;  /* 0x00000000070f72ca */ /* 0x040fe400000e0000 */
[C---:B------:R-:W-:Y:S02]  /*19570*/  R2UR UR12, R6.reuse ;  /* 0x00000000060c72ca */ /* 0x040fe400000e0000 */
[C---:B------:R-:W-:Y:S02]  /*19580*/  R2UR UR13, R7.reuse ;  /* 0x00000000070d72ca */ /* 0x040fe400000e0000 */
[----:B------:R-:W-:Y:S01]  /*19590*/  R2UR UR10, R6 ;  /* 0x00000000060a72ca */ /* 0x000fe200000e0000 */
[----:B------:R-:W2:Y:S01]  /*195a0*/  LD.E R12, desc[UR4][R164.64+0x170] ;  /* 0x00017004a40c7980 */ /* 0x000ea2000c101900 */
[----:B------:R-:W-:Y:S03]  /*195b0*/  R2UR UR11, R7 ;  /* 0x00000000070b72ca */ /* 0x000fe600000e0000 */
[----:B------:R-:W3:Y:S10]  /*195c0*/  LD.E.64 R14, desc[UR4][R164.64+0x40] ;  /* 0x00004004a40e7980 */ /* 0x000ef4000c101b00 */
[----:B------:R-:W4:Y:S01]  /*195d0*/  LD.E.64 R16, desc[UR10][R164.64+0x28] ;  /* 0x0000280aa4107980 */ /* 0x000f22000c101b00 */
[-C--:B--2---:R-:W-:Y:S02]  /*195e0*/  IABS R9, R12.reuse ;  /* 0x0000000c00097213 */ /* 0x084fe40000000000 */
[-C--:B------:R-:W-:Y:S02]  /*195f0*/  IABS R5, R12.reuse ;  /* 0x0000000c00057213 */ /* 0x080fe40000000000 */
[----:B------:R-:W1:Y:S01]  /*19600*/  I2F.RP R10, R9 ;  /* 0x00000009000a7306 */ /* 0x000e620000209400 */
[-C--:B------:R-:W-:Y:S02]  /*19610*/  LOP3.LUT R3, R3, R12.reuse, RZ, 0x3c, !PT ;  /* 0x0000000c03037212 */ /* 0x080fe400078e3cff */
[----:B------:R-:W-:Y:S02]  /*19620*/  IMAD.MOV R5, RZ, RZ, -R5 ;  /* 0x000000ffff057224 */ /* 0x000fe400078e0a05 */
        /* <DEDUP_REMOVED lines=8> */
[----:B------:R-:W-:Y:S01]  /*196b0*/  IMAD.HI.U32 R11, R11, R8, R10 ;  /* 0x000000080b0b7227 */ /* 0x000fe200078e000a */
[----:B------:R-:W-:Y:S05]  /*196c0*/  IABS R8, R248 ;  /* 0x000000f800087213 */ /* 0x000fea0000000000 */
        /* <DEDUP_REMOVED lines=12> */
[----:B------:R-:W-:Y:S02]  /*19790*/  LOP3.LUT R4, R248, R12, RZ, 0x3c, !PT ;  /* 0x0000000cf8047212 */ /* 0x000fe400078e3cff */
[----:B------:R-:W-:Y:S02]  /*197a0*/  ISETP.NE.AND P0, PT, R12, RZ, PT ;  /* 0x000000ff0c00720c */ /* 0x000fe40003f05270 */
[----:B------:R-:W-:Y:S05]  /*197b0*/  ISETP.GE.AND P2, PT, R4, RZ, PT ;  /* 0x000000ff0400720c */ /* 0x000fea0003f46270 */
[----:B------:R-:W-:Y:S02]  /*197c0*/  @P3 VIADD R10, R10, 0x1 ;  /* 0x000000010a0a3836 */ /* 0x000fe40000000000 */
[----:B------:R-:W-:Y:S02]  /*197d0*/  @P4 VIADD R11, R11, 0x1 ;  /* 0x000000010b0b4836 */ /* 0x000fe40000000000 */
[----:B------:R-:W-:Y:S04]  /*197e0*/  @!P6 IMAD.MOV R10, RZ, RZ, -R10 ;  /* 0x000000ffff0ae224 */ /* 0x000fe800078e0a0a */
[----:B------:R-:W-:Y:S01]  /*197f0*/  @!P2 IMAD.MOV R11, RZ, RZ, -R11 ;  /* 0x000000ffff0ba224 */ /* 0x000fe200078e0a0b */
[C---:B------:R-:W-:Y:S04]  /*19800*/  SEL R10, R3.reuse, R10, !P0 ;  /* 0x0000000a030a7207 */ /* 0x040fe80004000000 */
[----:B------:R-:W-:Y:S02]  /*19810*/  SEL R11, R3, R11, !P0 ;  /* 0x0000000b030b7207 */ /* 0x000fe40004000000 */
[CC--:B------:R-:W-:Y:S02]  /*19820*/  LEA R4, P1, R10.reuse, R244.reuse, 0x2 ;  /* 0x000000f40a047211 */ /* 0x0c0fe400078210ff */
[C---:B------:R-:W-:Y:S02]  /*19830*/  LEA R8, P0, R11.reuse, R244, 0x2 ;  /* 0x000000f40b087211 */ /* 0x040fe400078010ff */
[-C--:B------:R-:W-:Y:S01]  /*19840*/  LEA.HI.X.SX32 R5, R10, R245.reuse, 0x2, P1 ;  /* 0x000000f50a057211 */ /* 0x080fe200008f16ff */
[C---:B------:R-:W-:Y:S01]  /*19850*/  IMAD.IADD R10, R11.reuse, 0x1, -R10 ;  /* 0x000000010b0a7824 */ /* 0x040fe200078e0a0a */
[----:B------:R-:W-:Y:S03]  /*19860*/  LEA.HI.X.SX32 R9, R11, R245, 0x2, P0 ;  /* 0x000000f50b097211 */ /* 0x000fe600000f16ff */
[----:B------:R-:W-:Y:S01]  /*19870*/  IMAD R12, R12, R10, -0x100 ;  /* 0xffffff000c0c7424 */ /* 0x000fe200078e020a */
[----:B------:R3:W2:Y:S04]  /*19880*/  LD.E R4, desc[UR14][R4.64] ;  /* 0x0000000e04047980 */ /* 0x0006a8000c101900 */
[----:B------:R1:W2:Y:S01]  /*19890*/  LD.E R3, desc[UR12][R8.64] ;  /* 0x0000000c08037980 */ /* 0x0002a2000c101900 */
[-C--:B---3--:R-:W-:Y:S01]  /*198a0*/  IMAD R5, R15, R12.reuse, RZ ;  /* 0x0000000c0f057224 */ /* 0x088fe200078e02ff */
[----:B-1----:R-:W-:Y:S01]  /*198b0*/  SHF.R.S32.HI R8, RZ, 0x1f, R12 ;  /* 0x0000001fff087819 */ /* 0x002fe2000001140c */
[C---:B------:R-:W-:Y:S04]  /*198c0*/  IMAD.WIDE.U32 R12, R14.reuse, R12, RZ ;  /* 0x0000000c0e0c7225 */ /* 0x040fe800078e00ff */
[----:B------:R-:W-:Y:S04]  /*198d0*/  IMAD R5, R14, R8, R5 ;  /* 0x000000080e057224 */ /* 0x000fe800078e0205 */
[----:B------:R-:W-:Y:S02]  /*198e0*/  IMAD.IADD R13, R13, 0x1, R5 ;  /* 0x000000010d0d7824 */ /* 0x000fe400078e0205 */
[----:B--2---:R-:W-:Y:S04]  /*198f0*/  IMAD.IADD R3, R4, 0x1, -R3 ;  /* 0x0000000104037824 */ /* 0x004fe800078e0a03 */
[----:B----4-:R-:W-:Y:S01]  /*19900*/  IMAD R4, R17, R3, RZ ;  /* 0x0000000311047224 */ /* 0x010fe200078e02ff */
[----:B------:R-:W-:Y:S01]  /*19910*/  SHF.R.S32.HI R5, RZ, 0x1f, R3 ;  /* 0x0000001fff057819 */ /* 0x000fe20000011403 */
[----:B------:R-:W-:Y:S04]  /*19920*/  IMAD.WIDE.U32 R12, R3, R16, R12 ;  /* 0x00000010030c7225 */ /* 0x000fe800078e000c */
[----:B------:R-:W-:Y:S01]  /*19930*/  IMAD R4, R16, R5, R4 ;  /* 0x0000000510047224 */ /* 0x000fe200078e0204 */
[C---:B------:R-:W-:Y:S03]  /*19940*/  LEA R235, P0, R12.reuse, R2, 0x1 ;  /* 0x000000020ceb7211 */ /* 0x040fe600078008ff */
[----:B------:R-:W-:Y:S05]  /*19950*/  IMAD.IADD R4, R13, 0x1, R4 ;  /* 0x000000010d047824 */ /* 0x000fea00078e0204 */
[----:B------:R-:W-:Y:S02]  /*19960*/  LEA.HI.X R234, R12, R0, R4, 0x1, P0 ;  /* 0x000000000cea7211 */ /* 0x000fe400000f0c04 */
.L_x_1421:
[----:B------:R-:W-:Y:S05]  /*19970*/  BSYNC.RECONVERGENT B0 ;  /* 0x0000000000007941 */ /* 0x000fea0003800200 */
.L_x_1420:
[----:B------:R-:W1:Y:S01]  /*19980*/  S2UR UR9, SR_CgaCtaId ;  /* 0x00000000000979c3 */ /* 0x000e620000008800 */
[C---:B------:R-:W-:Y:S01]  /*19990*/  ISETP.GE.AND P1, PT, R220.reuse, R240, PT ;  /* 0x000000f0dc00720c */ /* 0x040fe20003f26270 */
[----:B------:R-:W-:Y:S01]  /*199a0*/  UMOV UR10, 0x400 ;  /* 0x00000400000a7882 */ /* 0x000fe20000000000 */
[----:B------:R-:W-:Y:S01]  /*199b0*/  LOP3.LUT R2, R243, 0x1c0, RZ, 0xc0, !PT ;  /* 0x000001c0f3027812 */ /* 0x000fe200078ec0ff */
[----:B------:R-:W2:Y:S01]  /*199c0*/  LDCU.64 UR4, c[0x0][0x358] ;  /* 0x00006b00ff0477ac */ /* 0x000ea20008000a00 */
[----:B------:R-:W-:Y:S01]  /*199d0*/  LOP3.LUT R3, R221, 0x38, RZ, 0xc0, !PT ;  /* 0x00000038dd037812 */ /* 0x000fe200078ec0ff */
[----:B------:R-:W-:Y:S01]  /*199e0*/  BSSY.RECONVERGENT B1, `(.L_x_1422) ;  /* 0x000035c000017945 */ /* 0x000fe20003800200 */
[----:B------:R-:W-:Y:S02]  /*199f0*/  LOP3.LUT R252, R243, 0x1e00, RZ, 0xc0, !PT ;  /* 0x00001e00f3fc7812 */ /* 0x000fe400078ec0ff */
[----:B------:R-:W-:Y:S02]  /*19a00*/  LOP3.LUT R3, R220, R2, R3, 0x1e, !PT ;  /* 0x00000002dc037212 */ /* 0x000fe400078e1e03 */
[----:B------:R-:W-:Y:S02]  /*19a10*/  SHF.L.U32 R4, R230, 0x5, RZ ;  /* 0x00000005e6047819 */ /* 0x000fe400000006ff */
[----:B------:R-:W-:Y:S02]  /*19a20*/  LOP3.LUT R252, R3, R252, RZ, 0xfc, !PT ;  /* 0x000000fc03fc7212 */ /* 0x000fe400078efcff */
[C---:B------:R-:W-:Y:S02]  /*19a30*/  @!P1 R2UR UR32, R6.reuse ;  /* 0x00000000062092ca */ /* 0x040fe400000e0000 */
[C---:B------:R-:W-:Y:S02]  /*19a40*/  @!P1 R2UR UR33, R7.reuse ;  /* 0x00000000072192ca */ /* 0x040fe400000e0000 */
[C---:B------:R-:W-:Y:S02]  /*19a50*/  @!P1 R2UR UR30, R6.reuse ;  /* 0x00000000061e92ca */ /* 0x040fe400000e0000 */
[C---:B------:R-:W-:Y:S02]  /*19a60*/  @!P1 R2UR UR31, R7.reuse ;  /* 0x00000000071f92ca */ /* 0x040fe400000e0000 */
[C---:B------:R-:W-:Y:S01]  /*19a70*/  @!P1 R2UR UR28, R6.reuse ;  /* 0x00000000061c92ca */ /* 0x040fe200000e0000 */
[----:B-1----:R-:W-:Y:S01]  /*19a80*/  ULEA UR8, UR9, UR10, 0x18 ;  /* 0x0000000a09087291 */ /* 0x002fe2000f8ec0ff */
[C---:B------:R-:W-:Y:S02]  /*19a90*/  @!P1 R2UR UR29, R7.reuse ;  /* 0x00000000071d92ca */ /* 0x040fe400000e0000 */
        /* <DEDUP_REMOVED lines=24> */
[----:B------:R-:W-:Y:S02]  /*19c20*/  @!P1 R2UR UR10, R6 ;  /* 0x00000000060a92ca */ /* 0x000fe400000e0000 */
[----:B------:R-:W-:Y:S02]  /*19c30*/  @!P1 R2UR UR11, R7 ;  /* 0x00000000070b92ca */ /* 0x000fe400000e0000 */
[-C--:B------:R-:W-:Y:S02]  /*19c40*/  @!P1 MOV R6, R235.reuse ;  /* 0x000000eb00069202 */ /* 0x080fe40000000f00 */
[-C--:B------:R-:W-:Y:S02]  /*19c50*/  @!P1 MOV R7, R234.reuse ;  /* 0x000000ea00079202 */ /* 0x080fe40000000f00 */
[----:B------:R-:W-:Y:S02]  /*19c60*/  LEA R252, R252, UR8, 0x1 ;  /* 0x00000008fcfc7c11 */ /* 0x000fe4000f8e08ff */
[----:B------:R-:W-:Y:S02]  /*19c70*/  IADD3 R8, P0, PT, R4, R235, RZ ;  /* 0x000000eb04087210 */ /* 0x000fe40007f1e0ff */
[----:B------:R-:W-:Y:S01]  /*19c80*/  SHF.L.U64.HI R3, R230, 0x5, R231 ;  /* 0x00000005e6037819 */ /* 0x000fe200000102e7 */
[----:B------:R-:W-:Y:S01]  /*19c90*/  @!PT LDS RZ, [RZ] ;  /* 0x00000000fffff984 */ /* 0x000fe20000000800 */
[----:B------:R-:W-:Y:S01]  /*19ca0*/  @!PT LDS RZ, [RZ] ;  /* 0x00000000fffff984 */ /* 0x000fe20000000800 */
[----:B------:R-:W-:Y:S01]  /*19cb0*/  @!PT LDS RZ, [RZ] ;  /* 0x00000000fffff984 */ /* 0x000fe20000000800 */
[----:B------:R-:W-:Y:S01]  /*19cc0*/  @!P1 LDGSTS.E.BYPASS.LTC128B.128 [R252+0xa000], desc[UR32][R6.64] ;  /* 0x0a00000006fc9fae */ /* 0x000fe2000b981a20 */
[----:B------:R-:W-:Y:S02]  /*19cd0*/  LOP3.LUT R0, R226, 0x1c0, RZ, 0xc0, !PT ;  /* 0x000001c0e2007812 */ /* 0x000fe400078ec0ff */
[----:B------:R-:W-:Y:S02]  /*19ce0*/  IADD3.X R9, PT, PT, R3, R234, RZ, P0, !PT ;  /* 0x000000ea03097210 */ /* 0x000fe400007fe4ff */
[-C--:B------:R-:W-:Y:S02]  /*19cf0*/  IADD3 R12, P0, PT, R8, R4.reuse, RZ ;  /* 0x00000004080c7210 */ /* 0x080fe40007f1e0ff */
[--C-:B------:R-:W-:Y:S01]  /*19d00*/  SHF.R.U32.HI R222, RZ, 0x1, R221.reuse ;  /* 0x00000001ffde7819 */ /* 0x100fe200000116dd */
[----:B------:R-:W-:Y:S01]  /*19d10*/  @P1 STS.128 [R252+0xa000], RZ ;  /* 0x00a000fffc001388 */ /* 0x000fe20000000c00 */
[-C--:B------:R-:W-:Y:S02]  /*19d20*/  IADD3.X R13, PT, PT, R9, R3.reuse, RZ, P0, !PT ;  /* 0x00000003090d7210 */ /* 0x080fe400007fe4ff */
[----:B------:R-:W-:Y:S02]  /*19d30*/  IADD3 R10, P0, PT, R12, R4, RZ ;  /* 0x000000040c0a7210 */ /* 0x000fe40007f1e0ff */
[----:B------:R-:W-:Y:S02]  /*19d40*/  LOP3.LUT R0, R0, 0x8, R221, 0xf8, !PT ;  /* 0x0000000800007812 */ /* 0x000fe400078ef8dd */
[----:B------:R-:W-:Y:S01]  /*19d50*/  IADD3.X R11, PT, PT, R13, R3, RZ, P0, !PT ;  /* 0x000000030d0b7210 */ /* 0x000fe200007fe4ff */
[----:B------:R-:W-:Y:S01]  /*19d60*/  @!PT LDS RZ, [RZ] ;  /* 0x00000000fffff984 */ /* 0x000fe20000000800 */
[----:B------:R-:W-:Y:S01]  /*19d70*/  @!PT LDS RZ, [RZ] ;  /* 0x00000000fffff984 */ /* 0x000fe20000000800 */
[----:B------:R-:W-:Y:S01]  /*19d80*/  @!PT LDS RZ, [RZ] ;  /* 0x00000000fffff984 */ /* 0x000fe20000000800 */
[----:B------:R1:W-:Y:S01]  /*19d90*/  @!P1 LDGSTS.E.BYPASS.LTC128B.128 [R252+0xa800], desc[UR30][R8.64] ;  /* 0x0a80000008fc9fae */ /* 0x0003e2000b981a1e */
[----:B------:R-:W-:Y:S02]  /*19da0*/  SHF.L.U32 R223, R221, 0x5, RZ ;  /* 0x00000005dddf7819 */ /* 0x000fe400000006ff */
[----:B------:R-:W-:Y:S02]  /*19db0*/  LOP3.LUT R225, R222, 0x8, RZ, 0xc0, !PT ;  /* 0x00000008dee17812 */ /* 0x000fe400078ec0ff */
[----:B------:R-:W-:Y:S02]  /*19dc0*/  LOP3.LUT R2, R226, 0x400, RZ, 0xc0, !PT ;  /* 0x00000400e2027812 */ /* 0x000fe400078ec0ff */
[----:B------:R-:W-:Y:S01]  /*19dd0*/  LOP3.LUT R0, R0, R220, RZ, 0x3c, !PT ;  /* 0x000000dc00007212 */ /* 0x000fe200078e3cff */
[----:B------:R-:W-:Y:S01]  /*19de0*/  @P1 STS.128 [R252+0xa800], RZ ;  /* 0x00a800fffc001388 */ /* 0x000fe20000000c00 */
[----:B------:R-:W-:Y:S02]  /*19df0*/  LOP3.LUT R223, R223, 0x7c00, RZ, 0xc0, !PT ;  /* 0x00007c00dfdf7812 */ /* 0x000fe400078ec0ff */
[--C-:B------:R-:W-:Y:S02]  /*19e00*/  LOP3.LUT R225, R225, 0x1c0, R226.reuse, 0xf8, !PT ;  /* 0x000001c0e1e17812 */ /* 0x100fe400078ef8e2 */
[----:B------:R-:W-:Y:S02]  /*19e10*/  LEA R2, R0, R2, 0x1 ;  /* 0x0000000200027211 */ /* 0x000fe400078e08ff */
[----:B------:R-:W-:Y:S01]  /*19e20*/  LOP3.LUT R0, R223, 0x200, R226, 0xf8, !PT ;  /* 0x00000200df007812 */ /* 0x000fe200078ef8e2 */
[----:B------:R-:W-:Y:S01]  /*19e30*/  @!PT LDS RZ, [RZ] ;  /* 0x00000000fffff984 */ /* 0x000fe20000000800 */
[----:B------:R-:W-:Y:S01]  /*19e40*/  @!PT LDS RZ, [RZ] ;  /* 0x00000000fffff984 */ /* 0x000fe20000000800 */
[----:B------:R-:W-:Y:S01]  /*19e50*/  @!PT LDS RZ, [RZ] ;  /* 0x00000000fffff984 */ /* 0x000fe20000000800 */
[----:B------:R-:W-:Y:S01]  /*19e60*/  @!P1 LDGSTS.E.BYPASS.LTC128B.128 [R252+0xb000], desc[UR28][R12.64] ;  /* 0x0b0000000cfc9fae */ /* 0x000fe2000b981a1c */
[----:B------:R-:W-:Y:S02]  /*19e70*/  LOP3.LUT R225, R225, R220, RZ, 0x3c, !PT ;  /* 0x000000dce1e17212 */ /* 0x000fe400078e3cff */
[----:B------:R-:W-:Y:S02]  /*19e80*/  MOV R224, 0x20 ;  /* 0x0000002000e07802 */ /* 0x000fe40000000f00 */
[----:B------:R-:W-:Y:S02]  /*19e90*/  LOP3.LUT R0, R0, R225, RZ, 0xfc, !PT ;  /* 0x000000e100007212 */ /* 0x000fe400078efcff */
[----:B------:R-:W-:Y:S01]  /*19ea0*/  LOP3.LUT P2, RZ, R221, 0x4, RZ, 0xc0, !PT ;  /* 0x00000004ddff7812 */ /* 0x000fe2000784c0ff */
[----:B------:R-:W-:Y:S01]  /*19eb0*/  @P1 STS.128 [R252+0xb000], RZ ;  /* 0x00b000fffc001388 */ /* 0x000fe20000000c00 */
[----:B------:R-:W-:Y:S02]  /*19ec0*/  LEA R0, R0, UR8, 0x1 ;  /* 0x0000000800007c11 */ /* 0x000fe4000f8e08ff */
[-C--:B-1----:R-:W-:Y:S04]  /*19ed0*/  IADD3 R8, P0, PT, R10, R4.reuse, RZ ;  /* 0x000000040a087210 */ /* 0x082fe80007f1e0ff */
[-C--:B------:R-:W-:Y:S01]  /*19ee0*/  IADD3.X R9, PT, PT, R11, R3.reuse, RZ, P0, !PT ;  /* 0x000000030b097210 */ /* 0x080fe200007fe4ff */
[----:B------:R-:W-:Y:S01]  /*19ef0*/  @!PT LDS RZ, [RZ] ;  /* 0x00000000fffff984 */ /* 0x000fe20000000800 */
[----:B------:R-:W-:Y:S01]  /*19f00*/  @!PT LDS RZ, [RZ] ;  /* 0x00000000fffff984 */ /* 0x000fe20000000800 */
[----:B------:R-:W-:Y:S01]  /*19f10*/  @!PT LDS RZ, [RZ] ;  /* 0x00000000fffff984 */ /* 0x000fe20000000800 */
[----:B------:R1:W-:Y:S01]  /*19f20*/  @!P1 LDGSTS.E.BYPASS.LTC128B.128 [R252+0xb800], desc[UR26][R10.64] ;  /* 0x0b8000000afc9fae */ /* 0x0003e2000b981a1a */
[-C--:B------:R-:W-:Y:S04]  /*19f30*/  IADD3 R6, P0, PT, R8, R4.reuse, RZ ;  /* 0x0000000408067210 */ /* 0x080fe80007f1e0ff */
[-C--:B------:R-:W-:Y:S03]  /*19f40*/  IADD3.X R7, PT, PT, R9, R3.reuse, RZ, P0, !PT ;  /* 0x0000000309077210 */ /* 0x080fe600007fe4ff */
[----:B------:R-:W-:Y:S08]  /*19f50*/  @P1 STS.128 [R252+0xb800], RZ ;  /* 0x00b800fffc001388 */ /* 0x000ff00000000c00 */
[----:B------:R-:W-:Y:S01]  /*19f60*/  @!PT LDS RZ, [RZ] ;  /* 0x00000000fffff984 */ /* 0x000fe20000000800 */
[----:B------:R-:W-:Y:S01]  /*19f70*/  @!PT LDS RZ, [RZ] ;  /* 0x00000000fffff984 */ /* 0x000fe20000000800 */
[----:B------:R-:W-:Y:S01]  /*19f80*/  @!PT LDS RZ, [RZ] ;  /* 0x00000000fffff984 */ /* 0x000fe20000000800 */
[----:B------:R3:W-:Y:S08]  /*19f90*/  @!P1 LDGSTS.E.BYPASS.LTC128B.128 [R252+0xc000], desc[UR24][R8.64] ;  /* 0x0c00000008fc9fae */ /* 0x0007f0000b981a18 */
[----:B------:R-:W-:Y:S01]  /*19fa0*/  @P1 STS.128 [R252+0xc000], RZ ;  /* 0x00c000fffc001388 */ /* 0x000fe20000000c00 */
[-C--:B-1----:R-:W-:Y:S04]  /*19fb0*/  IADD3 R10, P0, PT, R6, R4.reuse, RZ ;  /* 0x00000004060a7210 */ /* 0x082fe80007f1e0ff */
[-C--:B------:R-:W-:Y:S03]  /*19fc0*/  IADD3.X R11, PT, PT, R7, R3.reuse, RZ, P0, !PT ;  /* 0x00000003070b7210 */ /* 0x080fe600007fe4ff */
[----:B------:R-:W-:Y:S01]  /*19fd0*/  @!PT LDS RZ, [RZ] ;  /* 0x00000000fffff984 */ /* 0x000fe20000000800 */
[----:B------:R-:W-:Y:S01]  /*19fe0*/  @!PT LDS RZ, [RZ] ;  /* 0x00000000fffff984 */ /* 0x000fe20000000800 */
[----:B------:R-:W-:Y:S01]  /*19ff0*/  @!PT LDS RZ, [RZ] ;  /* 0x00000000fffff984 */ /* 0x000fe20000000800 */
[----:B------:R1:W-:Y:S08]  /*1a000*/  @!P1 LDGSTS.E.BYPASS.LTC128B.128 [R252+0xc800], desc[UR22][R6.64] ;  /* 0x0c80000006fc9fae */ /* 0x0003f0000b981a16 */
[----:B------:R-:W-:Y:S01]  /*1a010*/  @P1 STS.128 [R252+0xc800], RZ ;  /* 0x00c800fffc001388 */ /* 0x000fe20000000c00 */
[-C--:B---3--:R-:W-:Y:S04]  /*1a020*/  IADD3 R8, P0, PT, R10, R4.reuse, RZ ;  /* 0x000000040a087210 */ /* 0x088fe80007f1e0ff */
[-C--:B------:R-:W-:Y:S03]  /*1a030*/  IADD3.X R9, PT, PT, R11, R3.reuse, RZ, P0, !PT ;  /* 0x000000030b097210 */ /* 0x080fe600007fe4ff */
        /* <DEDUP_REMOVED lines=24> */
[----:B------:R-:W-:Y:S08]  /*1a1c0*/  @!P1 LDGSTS.E.BYPASS.LTC128B.128 [R252+0xe800], desc[UR14][R10.64] ;  /* 0x0e8000000afc9fae */ /* 0x000ff0000b981a0e */
[----:B------:R-:W-:Y:S01]  /*1a1d0*/  @P1 STS.128 [R252+0xe800], RZ ;  /* 0x00e800fffc001388 */ /* 0x000fe20000000c00 */
[-C--:B---3--:R-:W-:Y:S04]  /*1a1e0*/  IADD3 R6, P0, PT, R8, R4.reuse, RZ ;  /* 0x0000000408067210 */ /* 0x088fe80007f1e0ff */
[-C--:B------:R-:W-:Y:S03]  /*1a1f0*/  IADD3.X R7, PT, PT, R9, R3.reuse, RZ, P0, !PT ;  /* 0x0000000309077210 */ /* 0x080fe600007fe4ff */
        /* <DEDUP_REMOVED lines=9> */
[----:B------:R-:W-:Y:S01]  /*1a290*/  @P1 STS.128 [R252+0xf800], RZ ;  /* 0x00f800fffc001388 */ /* 0x000fe20000000c00 */
[-C--:B-1----:R-:W-:Y:S04]  /*1a2a0*/  IADD3 R8, P0, PT, R6, R4.reuse, RZ ;  /* 0x0000000406087210 */ /* 0x082fe80007f1e0ff */
[-C--:B------:R-:W-:Y:S05]  /*1a2b0*/  IADD3.X R9, PT, PT, R7, R3.reuse, RZ, P0, !PT ;  /* 0x0000000307097210 */ /* 0x080fea00007fe4ff */
[----:B------:R-:W-:Y:S01]  /*1a2c0*/  @!PT LDS RZ, [RZ] ;  /* 0x00000000fffff984 */ /* 0x000fe20000000800 */
[----:B------:R-:W-:Y:S01]  /*1a2d0*/  @!PT LDS RZ, [RZ] ;  /* 0x00000000fffff984 */ /* 0x000fe20000000800 */
[----:B------:R-:W-:Y:S01]  /*1a2e0*/  @!PT LDS RZ, [RZ] ;  /* 0x00000000fffff984 */ /* 0x000fe20000000800 */
[----:B------:R1:W-:Y:S01]  /*1a2f0*/  @!P1 LDGSTS.E.BYPASS.LTC128B.128 [R252+0x10000], desc[UR38][R8.64] ;  /* 0x1000000008fc9fae */ /* 0x0003e2000b981a26 */
[-C--:B---3--:R-:W-:Y:S07]  /*1a300*/  IADD3 R6, P0, PT, R8, R4.reuse, RZ ;  /* 0x0000000408067210 */ /* 0x088fee0007f1e0ff */
[----:B------:R-:W-:Y:S01]  /*1a310*/  @P1 STS.128 [R252+0x10000], RZ ;  /* 0x010000fffc001388 */ /* 0x000fe20000000c00 */
[-C--:B------:R-:W-:Y:S07]  /*1a320*/  IADD3.X R7, PT, PT, R9, R3.reuse, RZ, P0, !PT ;  /* 0x0000000309077210 */ /* 0x080fee00007fe4ff */
[----:B------:R-:W-:Y:S01]  /*1a330*/  @!PT LDS RZ, [RZ] ;  /* 0x00000000fffff984 */ /* 0x000fe20000000800 */
[----:B------:R-:W-:Y:S01]  /*1a340*/  @!PT LDS RZ, [RZ] ;  /* 0x00000000fffff984 */ /* 0x000fe20000000800 */
[----:B------:R-:W-:Y:S01]  /*1a350*/  @!PT LDS RZ, [RZ] ;  /* 0x00000000fffff984 */ /* 0x000fe20000000800 */
[----:B------:R-:W-:Y:S08]  /*1a360*/  @!P1 LDGSTS.E.BYPASS.LTC128B.128 [R252+0x10800], desc[UR36][R6.64] ;  /* 0x1080000006fc9fae */ /* 0x000ff0000b981a24 */
[----:B------:R-:W-:Y:S01]  /*1a370*/  @P1 STS.128 [R252+0x10800], RZ ;  /* 0x010800fffc001388 */ /* 0x000fe20000000c00 */
[-C--:B-1----:R-:W-:Y:S04]  /*1a380*/  IADD3 R8, P0, PT, R6, R4.reuse, RZ ;  /* 0x0000000406087210 */ /* 0x082fe80007f1e0ff */
[-C--:B------:R-:W-:Y:S02]  /*1a390*/  IADD3.X R9, PT, PT, R7, R3.reuse, RZ, P0, !PT ;  /* 0x0000000307097210 */ /* 0x080fe400007fe4ff */
[----:B------:R-:W-:Y:S03]  /*1a3a0*/  @!P1 IADD3 R4, P0, PT, R8, R4, RZ ;  /* 0x0000000408049210 */ /* 0x000fe60007f1e0ff */
[----:B------:R-:W-:Y:S01]  /*1a3b0*/  @!PT LDS RZ, [RZ] ;  /* 0x00000000fffff984 */ /* 0x000fe20000000800 */
[----:B------:R-:W-:Y:S01]  /*1a3c0*/  @!PT LDS RZ, [RZ] ;  /* 0x00000000fffff984 */ /* 0x000fe20000000800 */
[----:B------:R-:W-:Y:S01]  /*1a3d0*/  @!PT LDS RZ, [RZ] ;  /* 0x00000000fffff984 */ /* 0x000fe20000000800 */
[----:B------:R1:W-:Y:S01]  /*1a3e0*/  @!P1 LDGSTS.E.BYPASS.LTC128B.128 [R252+0x11000], desc[UR34][R8.64] ;  /* 0x1100000008fc9fae */ /* 0x0003e2000b981a22 */
[----:B------:R-:W-:Y:S02]  /*1a3f0*/  @!P1 IADD3.X R5, PT, PT, R9, R3, RZ, P0, !PT ;  /* 0x0000000309059210 */ /* 0x000fe400007fe4ff */
[----:B------:R-:W-:Y:S04]  /*1a400*/  LOP3.LUT P0, RZ, R221, 0x2, RZ, 0xc0, !PT ;  /* 0x00000002ddff7812 */ /* 0x000fe8000780c0ff */
[----:B------:R-:W-:Y:S01]  /*1a410*/  SEL R224, R224, 0xffffffe0, !P0 ;  /* 0xffffffe0e0e07807 */ /* 0x000fe20004000000 */
[----:B------:R-:W-:Y:S01]  /*1a420*/  @P1 STS.128 [R252+0x11000], RZ ;  /* 0x011000fffc001388 */ /* 0x000fe20000000c00 */
[----:B------:R-:W-:Y:S02]  /*1a430*/  ISETP.NE.AND P0, PT, R249, RZ, PT ;  /* 0x000000fff900720c */ /* 0x000fe40003f05270 */
[-C--:B------:R-:W-:Y:S05]  /*1a440*/  IADD3 R172, PT, PT, R0, R224.reuse, RZ ;  /* 0x000000e000ac7210 */ /* 0x080fea0007ffe0ff */
[----:B------:R-:W-:Y:S01]  /*1a450*/  @!PT LDS RZ, [RZ] ;  /* 0x00000000fffff984 */ /* 0x000fe20000000800 */
[----:B------:R-:W-:Y:S01]  /*1a460*/  @!PT LDS RZ, [RZ] ;  /* 0x00000000fffff984 */ /* 0x000fe20000000800 */
[----:B------:R-:W-:Y:S01]  /*1a470*/  @!PT LDS RZ, [RZ] ;  /* 0x00000000fffff984 */ /* 0x000fe20000000800 */
[----:B------:R3:W-:Y:S08]  /*1a480*/  @!P1 LDGSTS.E.BYPASS.LTC128B.128 [R252+0x11800], desc[UR10][R4.64] ;  /* 0x1180000004fc9fae */ /* 0x0007f0000b981a0a */
[----:B------:R-:W-:Y:S08]  /*1a490*/  @P1 STS.128 [R252+0x11800], RZ ;  /* 0x011800fffc001388 */ /* 0x000ff00000000c00 */
[----:B------:R-:W-:Y:S08]  /*1a4a0*/  LDSM.16.M88.4 R128, [R0] ;  /* 0x000000000080783b */ /* 0x000ff00000000200 */
[----:B-1----:R-:W3:Y:S08]  /*1a4b0*/  LDSM.16.M88.4 R8, [R2+UR8+0x2000] ;  /* 0x002000080208783b */ /* 0x002ef00008000200 */
[----:B------:R-:W1:Y:S08]  /*1a4c0*/  LDSM.16.M88.4 R16, [R2+UR8+0x2800] ;  /* 0x002800080210783b */ /* 0x000e700008000200 */
[----:B------:R-:W4:Y:S08]  /*1a4d0*/  LDSM.16.M88.4 R24, [R2+UR8+0x3000] ;  /* 0x003000080218783b */ /* 0x000f300008000200 */
[----:B------:R-:W5:Y:S08]  /*1a4e0*/  LDSM.16.M88.4 R32, [R2+UR8+0x3800] ;  /* 0x003800080220783b */ /* 0x000f700008000200 */
[----:B------:R-:W2:Y:S01]  /*1a4f0*/  LDSM.16.M88.4 R40, [R2+UR8+0x4000] ;  /* 0x004000080228783b */ /* 0x000ea20008000200 */
[C---:B---3--:R-:W-:Y:S07]  /*1a500*/  HMMA.16816.F32.BF16 R4, R128.reuse, R8, RZ ;  /* 0x000000088004723c */ /* 0x048fee00000418ff */
[----:B------:R-:W3:Y:S01]  /*1a510*/  LDSM.16.M88.4 R48, [R2+UR8+0x4800] ;  /* 0x004800080230783b */ /* 0x000ee20008000200 */
[C---:B------:R-:W-:Y:S07]  /*1a520*/  HMMA.16816.F32.BF16 R8, R128.reuse, R10, RZ ;  /* 0x0000000a8008723c */ /* 0x040fee00000418ff */
[----:B------:R-:W3:Y:S01]  /*1a530*/  LDSM.16.M88.4 R56, [R2+UR8+0x5000] ;  /* 0x005000080238783b */ /* 0x000ee20008000200 */
[C---:B-1----:R-:W-:Y:S07]  /*1a540*/  HMMA.16816.F32.BF16 R12, R128.reuse, R16, RZ ;  /* 0x00000010800c723c */ /* 0x042fee00000418ff */
[----:B------:R-:W1:Y:S01]  /*1a550*/  LDSM.16.M88.4 R64, [R2+UR8+0x5800] ;  /* 0x005800080240783b */ /* 0x000e620008000200 */
[C---:B------:R-:W-:Y:S07]  /*1a560*/  HMMA.16816.F32.BF16 R16, R128.reuse, R18, RZ ;  /* 0x000000128010723c */ /* 0x040fee00000418ff */
[----:B------:R-:W1:Y:S01]  /*1a570*/  LDSM.16.M88.4 R72, [R2+UR8+0x6000] ;  /* 0x006000080248783b */ /* 0x000e620008000200 */
[C---:B----4-:R-:W-:Y:S07]  /*1a580*/  HMMA.16816.F32.BF16 R20, R128.reuse, R24, RZ ;  /* 0x000000188014723c */ /* 0x050fee00000418ff */
[----:B------:R-:W4:Y:S01]  /*1a590*/  LDSM.16.M88.4 R80, [R2+UR8+0x6800] ;  /* 0x006800080250783b */ /* 0x000f220008000200 */
[C---:B------:R-:W-:Y:S07]  /*1a5a0*/  HMMA.16816.F32.BF16 R24, R128.reuse, R26, RZ ;  /* 0x0000001a8018723c */ /* 0x040fee00000418ff */
[----:B------:R-:W4:Y:S01]  /*1a5b0*/  LDSM.16.M88.4 R88, [R2+UR8+0x7000] ;  /* 0x007000080258783b */ /* 0x000f220008000200 */
[C---:B-----5:R-:W-:Y:S07]  /*1a5c0*/  HMMA.16816.F32.BF16 R28, R128.reuse, R32, RZ ;  /* 0x00000020801c723c */ /* 0x060fee00000418ff */
[----:B------:R-:W5:Y:S01]  /*1a5d0*/  LDSM.16.M88.4 R96, [R2+UR8+0x7800] ;  /* 0x007800080260783b */ /* 0x000f620008000200 */
[C---:B------:R-:W-:Y:S07]  /*1a5e0*/  HMMA.16816.F32.BF16 R32, R128.reuse, R34, RZ ;  /* 0x000000228020723c */ /* 0x040fee00000418ff */
[----:B------:R-:W5:Y:S01]  /*1a5f0*/  LDSM.16.M88.4 R104, [R2+UR8+0x8000] ;  /* 0x008000080268783b */ /* 0x000f620008000200 */
[C---:B--2---:R-:W-:Y:S07]  /*1a600*/  HMMA.16816.F32.BF16 R36, R128.reuse, R40, RZ ;  /* 0x000000288024723c */ /* 0x044fee00000418ff */
[----:B------:R-:W2:Y:S01]  /*1a610*/  LDSM.16.M88.4 R112, [R2+UR8+0x8800] ;  /* 0x008800080270783b */ /* 0x000ea20008000200 */
[C---:B------:R-:W-:Y:S07]  /*1a620*/  HMMA.16816.F32.BF16 R40, R128.reuse, R42, RZ ;  /* 0x0000002a8028723c */ /* 0x040fee00000418ff */
[----:B------:R-:W2:Y:S01]  /*1a630*/  LDSM.16.M88.4 R120, [R2+UR8+0x9000] ;  /* 0x009000080278783b */ /* 0x000ea20008000200 */
[C---:B---3--:R-:W-:Y:S07]  /*1a640*/  HMMA.16816.F32.BF16 R44, R128.reuse, R48, RZ ;  /* 0x00000030802c723c */ /* 0x048fee00000418ff */
[----:B------:R3:W2:Y:S01]  /*1a650*/  LDSM.16.M88.4 R168, [R2+UR8+0x9800] ;  /* 0x0098000802a8783b */ /* 0x0006a20008000200 */
[C---:B------:R-:W-:Y:S07]  /*1a660*/  HMMA.16816.F32.BF16 R48, R128.reuse, R50, RZ ;  /* 0x000000328030723c */ /* 0x040fee00000418ff */
[----:B------:R-:W-:Y:S01]  /*1a670*/  LDSM.16.M88.4 R172, [R172] ;  /* 0x00000000acac783b */ /* 0x000fe20000000200 */
[C---:B------:R-:W-:Y:S07]  /*1a680*/  HMMA.16816.F32.BF16 R52, R128.reuse, R56, RZ ;  /* 0x000000388034723c */ /* 0x040fee00000418ff */
[----:B------:R-:W2:Y:S04]  /*1a690*/  LD.E R233, desc[UR4][R164.64+0x18c] ;  /* 0x00018c04a4e97980 */ /* 0x000ea8000c101900 */
[----:B------:R-:W0:Y:S01]  /*1a6a0*/  LDGDEPBAR ;  /* 0x00000000000079af */ /* 0x000e220000000000 */
[C---:B------:R-:W-:Y:S01]  /*1a6b0*/  HMMA.16816.F32.BF16 R56, R128.reuse, R58, RZ ;  /* 0x0000003a8038723c */ /* 0x040fe200000418ff */
[----:B---3--:R-:W-:Y:S04]  /*1a6c0*/  IADD3 R2, PT, PT, R2, UR8, RZ ;  /* 0x0000000802027c10 */ /* 0x008fe8000fffe0ff */
[----:B------:R-:W-:Y:S03]  /*1a6d0*/  IADD3 R3, PT, PT, R2, R224, RZ ;  /* 0x000000e002037210 */ /* 0x000fe60007ffe0ff */
[C---:B-1----:R-:W-:Y:S02]  /*1a6e0*/  HMMA.16816.F32.BF16 R60, R128.reuse, R64, RZ ;  /* 0x00000040803c723c */ /* 0x042fe400000418ff */
[----:B------:R-:W1:Y:S06]  /*1a6f0*/  LDSM.16.M88.4 R176, [R3+0x2000] ;  /* 0x0020000003b0783b */ /* 0x000e6c0000000200 */
[C---:B------:R-:W-:Y:S02]  /*1a700*/  HMMA.16816.F32.BF16 R64, R128.reuse, R66, RZ ;  /* 0x000000428040723c */ /* 0x040fe400000418ff */
[----:B------:R-:W3:Y:S06]  /*1a710*/  LDSM.16.M88.4 R180, [R3+0x2800] ;  /* 0x0028000003b4783b */ /* 0x000eec0000000200 */
[C---:B------:R-:W-:Y:S02]  /*1a720*/  HMMA.16816.F32.BF16 R68, R128.reuse, R72, RZ ;  /* 0x000000488044723c */ /* 0x040fe400000418ff */
[----:B------:R-:W3:Y:S06]  /*1a730*/  LDSM.16.M88.4 R184, [R3+0x3000] ;  /* 0x0030000003b8783b */ /* 0x000eec0000000200 */
[C---:B------:R-:W-:Y:S02]  /*1a740*/  HMMA.16816.F32.BF16 R72, R128.reuse, R74, RZ ;  /* 0x0000004a8048723c */ /* 0x040fe400000418ff */
[----:B------:R-:W3:Y:S06]  /*1a750*/  LDSM.16.M88.4 R188, [R3+0x3800] ;  /* 0x0038000003bc783b */ /* 0x000eec0000000200 */
[C---:B----4-:R-:W-:Y:S02]  /*1a760*/  HMMA.16816.F32.BF16 R76, R128.reuse, R80, RZ ;  /* 0x00000050804c723c */ /* 0x050fe400000418ff */
[----:B------:R-:W4:Y:S06]  /*1a770*/  LDSM.16.M88.4 R192, [R3+0x4000] ;  /* 0x0040000003c0783b */ /* 0x000f2c0000000200 */
[C---:B------:R-:W-:Y:S02]  /*1a780*/  HMMA.16816.F32.BF16 R80, R128.reuse, R82, RZ ;  /* 0x000000528050723c */ /* 0x040fe400000418ff */
[----:B------:R-:W4:Y:S06]  /*1a790*/  LDSM.16.M88.4 R196, [R3+0x4800] ;  /* 0x0048000003c4783b */ /* 0x000f2c0000000200 */
[C---:B------:R-:W-:Y:S02]  /*1a7a0*/  HMMA.16816.F32.BF16 R84, R128.reuse, R88, RZ ;  /* 0x000000588054723c */ /* 0x040fe400000418ff */
[----:B------:R-:W4:Y:S06]  /*1a7b0*/  LDSM.16.M88.4 R200, [R3+0x5000] ;  /* 0x0050000003c8783b */ /* 0x000f2c0000000200 */
[C---:B------:R-:W-:Y:S02]  /*1a7c0*/  HMMA.16816.F32.BF16 R88, R128.reuse, R90, RZ ;  /* 0x0000005a8058723c */ /* 0x040fe400000418ff */
[----:B------:R-:W4:Y:S06]  /*1a7d0*/  LDSM.16.M88.4 R204, [R3+0x5800] ;  /* 0x0058000003cc783b */ /* 0x000f2c0000000200 */
[C---:B-----5:R-:W-:Y:S08]  /*1a7e0*/  HMMA.16816.F32.BF16 R92, R128.reuse, R96, RZ ;  /* 0x00000060805c723c */ /* 0x060ff000000418ff */
[C---:B------:R-:W-:Y:S08]  /*1a7f0*/  HMMA.16816.F32.BF16 R96, R128.reuse, R98, RZ ;  /* 0x000000628060723c */ /* 0x040ff000000418ff */
[C---:B------:R-:W-:Y:S08]  /*1a800*/  HMMA.16816.F32.BF16 R100, R128.reuse, R104, RZ ;  /* 0x000000688064723c */ /* 0x040ff000000418ff */
[C---:B------:R-:W-:Y:S08]  /*1a810*/  HMMA.16816.F32.BF16 R104, R128.reuse, R106, RZ ;  /* 0x0000006a8068723c */ /* 0x040ff000000418ff */
[C---:B--2---:R-:W-:Y:S08]  /*1a820*/  HMMA.16816.F32.BF16 R108, R128.reuse, R112, RZ ;  /* 0x00000070806c723c */ /* 0x044ff000000418ff */
[C---:B------:R-:W-:Y:S08]  /*1a830*/  HMMA.16816.F32.BF16 R112, R128.reuse, R114, RZ ;  /* 0x000000728070723c */ /* 0x040ff000000418ff */
[C---:B------:R-:W-:Y:S08]  /*1a840*/  HMMA.16816.F32.BF16 R116, R128.reuse, R120, RZ ;  /* 0x000000788074723c */ /* 0x040ff000000418ff */
[C---:B------:R-:W-:Y:S08]  /*1a850*/  HMMA.16816.F32.BF16 R120, R128.reuse, R122, RZ ;  /* 0x0000007a8078723c */ /* 0x040ff000000418ff */
[C---:B------:R-:W-:Y:S08]  /*1a860*/  HMMA.16816.F32.BF16 R124, R128.reuse, R168, RZ ;  /* 0x000000a8807c723c */ /* 0x040ff000000418ff */
[----:B------:R-:W-:Y:S01]  /*1a870*/  HMMA.16816.F32.BF16 R128, R128, R170, RZ ;  /* 0x000000aa8080723c */ /* 0x000fe200000418ff */
[----:B------:R-:W2:Y:S07]  /*1a880*/  LDSM.16.M88.4 R168, [R3+0x6000] ;  /* 0x0060000003a8783b */ /* 0x000eae0000000200 */
[C---:B-1----:R-:W-:Y:S08]  /*1a890*/  HMMA.16816.F32.BF16 R4, R172.reuse, R176, R4 ;  /* 0x000000b0ac04723c */ /* 0x042ff00000041804 */
[C---:B------:R-:W-:Y:S01]  /*1a8a0*/  HMMA.16816.F32.BF16 R8, R172.reuse, R178, R8 ;  /* 0x000000b2ac08723c */ /* 0x040fe20000041808 */
[----:B------:R-:W1:Y:S07]  /*1a8b0*/  LDSM.16.M88.4 R176, [R3+0x6800] ;  /* 0x0068000003b0783b */ /* 0x000e6e0000000200 */
[C---:B---3--:R-:W-:Y:S08]  /*1a8c0*/  HMMA.16816.F32.BF16 R12, R172.reuse, R180, R12 ;  /* 0x000000b4ac0c723c */ /* 0x048ff0000004180c */
[C---:B------:R-:W-:Y:S01]  /*1a8d0*/  HMMA.16816.F32.BF16 R16, R172.reuse, R182, R16 ;  /* 0x000000b6ac10723c */ /* 0x040fe20000041810 */
[----:B------:R-:W3:Y:S07]  /*1a8e0*/  LDSM.16.M88.4 R180, [R3+0x7000] ;  /* 0x0070000003b4783b */ /* 0x000eee0000000200 */
[C---:B------:R-:W-:Y:S08]  /*1a8f0*/  HMMA.16816.F32.BF16 R20, R172.reuse, R184, R20 ;  /* 0x000000b8ac14723c */ /* 0x040ff00000041814 */
[C---:B------:R-:W-:Y:S01]  /*1a900*/  HMMA.16816.F32.BF16 R24, R172.reuse, R186, R24 ;  /* 0x000000baac18723c */ /* 0x040fe20000041818 */
[----:B------:R-:W5:Y:S07]  /*1a910*/  LDSM.16.M88.4 R184, [R3+0x7800] ;  /* 0x0078000003b8783b */ /* 0x000f6e0000000200 */
[C---:B------:R-:W-:Y:S08]  /*1a920*/  HMMA.16816.F32.BF16 R28, R172.reuse, R188, R28 ;  /* 0x000000bcac1c723c */ /* 0x040ff0000004181c */
[C---:B------:R-:W-:Y:S01]  /*1a930*/  HMMA.16816.F32.BF16 R32, R172.reuse, R190, R32 ;  /* 0x000000beac20723c */ /* 0x040fe20000041820 */
[----:B------:R-:W-:Y:S07]  /*1a940*/  LDSM.16.M88.4 R188, [R3+0x8800] ;  /* 0x0088000003bc783b */ /* 0x000fee0000000200 */
[C---:B----4-:R-:W-:Y:S08]  /*1a950*/  HMMA.16816.F32.BF16 R36, R172.reuse, R192, R36 ;  /* 0x000000c0ac24723c */ /* 0x050ff00000041824 */
[C---:B------:R-:W-:Y:S01]  /*1a960*/  HMMA.16816.F32.BF16 R40, R172.reuse, R194, R40 ;  /* 0x000000c2ac28723c */ /* 0x040fe20000041828 */
[----:B------:R-:W-:Y:S07]  /*1a970*/  LDSM.16.M88.4 R192, [R3+0x9000] ;  /* 0x0090000003c0783b */ /* 0x000fee0000000200 */
[C---:B------:R-:W-:Y:S08]  /*1a980*/  HMMA.16816.F32.BF16 R44, R172.reuse, R196, R44 ;  /* 0x000000c4ac2c723c */ /* 0x040ff0000004182c */
[C---:B------:R-:W-:Y:S08]  /*1a990*/  HMMA.16816.F32.BF16 R48, R172.reuse, R198, R48 ;  /* 0x000000c6ac30723c */ /* 0x040ff00000041830 */
[C---:B------:R-:W-:Y:S08]  /*1a9a0*/  HMMA.16816.F32.BF16 R52, R172.reuse, R200, R52 ;  /* 0x000000c8ac34723c */ /* 0x040ff00000041834 */
[C---:B------:R-:W-:Y:S08]  /*1a9b0*/  HMMA.16816.F32.BF16 R56, R172.reuse, R202, R56 ;  /* 0x000000caac38723c */ /* 0x040ff00000041838 */
[C---:B------:R-:W-:Y:S08]  /*1a9c0*/  HMMA.16816.F32.BF16 R60, R172.reuse, R204, R60 ;  /* 0x000000ccac3c723c */ /* 0x040ff0000004183c */
[C---:B------:R-:W-:Y:S08]  /*1a9d0*/  HMMA.16816.F32.BF16 R64, R172.reuse, R206, R64 ;  /* 0x000000ceac40723c */ /* 0x040ff00000041840 */
[C---:B--2---:R-:W-:Y:S01]  /*1a9e0*/  HMMA.16816.F32.BF16 R68, R172.reuse, R168, R68 ;  /* 0x000000a8ac44723c */ /* 0x044fe20000041844 */
[----:B------:R-:W-:Y:S07]  /*1a9f0*/  MOV R168, 0x40 ;  /* 0x0000004000a87802 */ /* 0x000fee0000000f00 */
[C---:B------:R-:W-:Y:S08]  /*1aa00*/  HMMA.16816.F32.BF16 R72, R172.reuse, R170, R72 ;  /* 0x000000aaac48723c */ /* 0x040ff00000041848 */
[C---:B-1----:R-:W-:Y:S03]  /*1aa10*/  HMMA.16816.F32.BF16 R76, R172.reuse, R176, R76 ;  /* 0x000000b0ac4c723c */ /* 0x042fe6000004184c */
[----:B------:R-:W-:Y:S02]  /*1aa20*/  SEL R176, R168, 0xffffffc0, !P2 ;  /* 0xffffffc0a8b07807 */ /* 0x000fe40005000000 */
[----:B------:R-:W1:Y:S02]  /*1aa30*/  LDSM.16.M88.4 R168, [R3+0x8000] ;  /* 0x0080000003a8783b */ /* 0x000e640000000200 */
[-C--:B------:R-:W-:Y:S01]  /*1aa40*/  IADD3 R0, PT, PT, R0, R176.reuse, RZ ;  /* 0x000000b000007210 */ /* 0x080fe20007ffe0ff */
[C---:B------:R-:W-:Y:S03]  /*1aa50*/  HMMA.16816.F32.BF16 R80, R172.reuse, R178, R80 ;  /* 0x000000b2ac50723c */ /* 0x040fe60000041850 */
[----:B------:R-:W-:Y:S02]  /*1aa60*/  IADD3 R2, PT, PT, R2, R176, RZ ;  /* 0x000000b002027210 */ /* 0x000fe40007ffe0ff */
[----:B------:R-:W2:Y:S03]  /*1aa70*/  LDSM.16.M88.4 R176, [R3+0x9800] ;  /* 0x0098000003b0783b */ /* 0x000ea60000000200 */
[C---:B---3--:R-:W-:Y:S05]  /*1aa80*/  HMMA.16816.F32.BF16 R84, R172.reuse, R180, R84 ;  /* 0x000000b4ac54723c */ /* 0x048fea0000041854 */
[----:B------:R-:W-:Y:S03]  /*1aa90*/  LDSM.16.M88.4 R196, [R0] ;  /* 0x0000000000c4783b */ /* 0x000fe60000000200 */
[C---:B------:R-:W-:Y:S05]  /*1aaa0*/  HMMA.16816.F32.BF16 R88, R172.reuse, R182, R88 ;  /* 0x000000b6ac58723c */ /* 0x040fea0000041858 */
[----:B------:R-:W3:Y:S03]  /*1aab0*/  LDSM.16.M88.4 R200, [R2+0x2000] ;  /* 0x0020000002c8783b */ /* 0x000ee60000000200 */
[C---:B-----5:R-:W-:Y:S05]  /*1aac0*/  HMMA.16816.F32.BF16 R92, R172.reuse, R184, R92 ;  /* 0x000000b8ac5c723c */ /* 0x060fea000004185c */
[----:B------:R-:W4:Y:S03]  /*1aad0*/  LDSM.16.M88.4 R204, [R2+0x2800] ;  /* 0x0028000002cc783b */ /* 0x000f260000000200 */
[C---:B------:R-:W-:Y:S05]  /*1aae0*/  HMMA.16816.F32.BF16 R96, R172.reuse, R186, R96 ;  /* 0x000000baac60723c */ /* 0x040fea0000041860 */
[----:B------:R-:W5:Y:S03]  /*1aaf0*/  LDSM.16.M88.4 R208, [R2+0x3000] ;  /* 0x0030000002d0783b */ /* 0x000f660000000200 */
[C---:B-1----:R-:W-:Y:S05]  /*1ab00*/  HMMA.16816.F32.BF16 R100, R172.reuse, R168, R100 ;  /* 0x000000a8ac64723c */ /* 0x042fea0000041864 */
[----:B------:R-:W1:Y:S03]  /*1ab10*/  LDSM.16.M88.4 R212, [R2+0x3800] ;  /* 0x0038000002d4783b */ /* 0x000e660000000200 */
[C---:B------:R-:W-:Y:S05]  /*1ab20*/  HMMA.16816.F32.BF16 R104, R172.reuse, R170, R104 ;  /* 0x000000aaac68723c */ /* 0x040fea0000041868 */
[----:B------:R-:W1:Y:S03]  /*1ab30*/  LDSM.16.M88.4 R216, [R2+0x4000] ;  /* 0x0040000002d8783b */ /* 0x000e660000000200 */
[C---:B------:R-:W-:Y:S05]  /*1ab40*/  HMMA.16816.F32.BF16 R108, R172.reuse, R188, R108 ;  /* 0x000000bcac6c723c */ /* 0x040fea000004186c */
[----:B------:R-:W1:Y:S03]  /*1ab50*/  LDSM.16.M88.4 R180, [R2+0x4800] ;  /* 0x0048000002b4783b */ /* 0x000e660000000200 */
[C---:B------:R-:W-:Y:S05]  /*1ab60*/  HMMA.16816.F32.BF16 R112, R172.reuse, R190, R112 ;  /* 0x000000beac70723c */ /* 0x040fea0000041870 */
[----:B------:R-:W1:Y:S03]  /*1ab70*/  LDSM.16.M88.4 R168, [R2+0x5000] ;  /* 0x0050000002a8783b */ /* 0x000e660000000200 */
[C---:B------:R-:W-:Y:S05]  /*1ab80*/  HMMA.16816.F32.BF16 R116, R172.reuse, R192, R116 ;  /* 0x000000c0ac74723c */ /* 0x040fea0000041874 */
[----:B------:R-:W-:Y:S03]  /*1ab90*/  LDSM.16.M88.4 R184, [R2+0x6800] ;  /* 0x0068000002b8783b */ /* 0x000fe60000000200 */
[C---:B------:R-:W-:Y:S05]  /*1aba0*/  HMMA.16816.F32.BF16 R120, R172.reuse, R194, R120 ;  /* 0x000000c2ac78723c */ /* 0x040fea0000041878 */
[----:B------:R-:W-:Y:S03]  /*1abb0*/  LDSM.16.M88.4 R188, [R2+0x7000] ;  /* 0x0070000002bc783b */ /* 0x000fe60000000200 */
[C---:B--2---:R-:W-:Y:S05]  /*1abc0*/  HMMA.16816.F32.BF16 R124, R172.reuse, R176, R124 ;  /* 0x000000b0ac7c723c */ /* 0x044fea000004187c */
[----:B------:R-:W-:Y:S03]  /*1abd0*/  LDSM.16.M88.4 R192, [R2+0x7800] ;  /* 0x0078000002c0783b */ /* 0x000fe60000000200 */
[----:B------:R-:W-:Y:S05]  /*1abe0*/  HMMA.16816.F32.BF16 R128, R172, R178, R128 ;  /* 0x000000b2ac80723c */ /* 0x000fea0000041880 */
[----:B------:R-:W2:Y:S03]  /*1abf0*/  LDSM.16.M88.4 R172, [R2+0x5800] ;  /* 0x0058000002ac783b */ /* 0x000ea60000000200 */
[C---:B---3--:R-:W-:Y:S05]  /*1ac00*/  HMMA.16816.F32.BF16 R4, R196.reuse, R200, R4 ;  /* 0x000000c8c404723c */ /* 0x048fea0000041804 */
[----:B------:R-:W3:Y:S03]  /*1ac10*/  LDSM.16.M88.4 R176, [R2+0x6000] ;  /* 0x0060000002b0783b */ /* 0x000ee60000000200 */
[C---:B------:R-:W-:Y:S05]  /*1ac20*/  HMMA.16816.F32.BF16 R8, R196.reuse, R202, R8 ;  /* 0x000000cac408723c */ /* 0x040fea0000041808 */
[----:B------:R-:W3:Y:S03]  /*1ac30*/  LDSM.16.M88.4 R200, [R2+0x8000] ;  /* 0x0080000002c8783b */ /* 0x000ee60000000200 */
[C---:B----4-:R-:W-:Y:S08]  /*1ac40*/  HMMA.16816.F32.BF16 R12, R196.reuse, R204, R12 ;  /* 0x000000ccc40c723c */ /* 0x050ff0000004180c */
[C---:B------:R-:W-:Y:S01]  /*1ac50*/  HMMA.16816.F32.BF16 R16, R196.reuse, R206, R16 ;  /* 0x000000cec410723c */ /* 0x040fe20000041810 */
[----:B------:R-:W4:Y:S07]  /*1ac60*/  LDSM.16.M88.4 R204, [R2+0x8800] ;  /* 0x0088000002cc783b */ /* 0x000f2e0000000200 */
[C---:B-----5:R-:W-:Y:S08]  /*1ac70*/  HMMA.16816.F32.BF16 R20, R196.reuse, R208, R20 ;  /* 0x000000d0c414723c */ /* 0x060ff00000041814 */
[C---:B------:R-:W-:Y:S01]  /*1ac80*/  HMMA.16816.F32.BF16 R24, R196.reuse, R210, R24 ;  /* 0x000000d2c418723c */ /* 0x040fe20000041818 */
[----:B------:R-:W5:Y:S07]  /*1ac90*/  LDSM.16.M88.4 R208, [R2+0x9000] ;  /* 0x0090000002d0783b */ /* 0x000f6e0000000200 */
[C---:B-1----:R-:W-:Y:S03]  /*1aca0*/  HMMA.16816.F32.BF16 R28, R196.reuse, R212, R28 ;  /* 0x000000d4c41c723c */ /* 0x042fe6000004181c */
[C---:B------:R-:W-:Y:S02]  /*1acb0*/  IADD3 R212, PT, PT, R224.reuse, R0, RZ ;  /* 0x00000000e0d47210 */ /* 0x040fe40007ffe0ff */
[----:B------:R-:W-:Y:S03]  /*1acc0*/  IADD3 R0, PT, PT, R224, R2, RZ ;  /* 0x00000002e0007210 */ /* 0x000fe60007ffe0ff */
[C---:B------:R-:W-:Y:S01]  /*1acd0*/  HMMA.16816.F32.BF16 R32, R196.reuse, R214, R32 ;  /* 0x000000d6c420723c */ /* 0x040fe20000041820 */
[----:B------:R-:W-:Y:S07]  /*1ace0*/  LDSM.16.M88.4 R212, [R212] ;  /* 0x00000000d4d4783b */ /* 0x000fee0000000200 */
[C---:B------:R-:W-:Y:S08]  /*1acf0*/  HMMA.16816.F32.BF16 R36, R196.reuse, R216, R36 ;  /* 0x000000d8c424723c */ /* 0x040ff00000041824 */
[C---:B------:R-:W-:Y:S01]  /*1ad00*/  HMMA.16816.F32.BF16 R40, R196.reuse, R218, R40 ;  /* 0x000000dac428723c */ /* 0x040fe20000041828 */
[----:B------:R-:W-:Y:S07]  /*1ad10*/  LDSM.16.M88.4 R216, [R0+0x2000] ;  /* 0x0020000000d8783b */ /* 0x000fee0000000200 */
[C---:B------:R-:W-:Y:S08]  /*1ad20*/  HMMA.16816.F32.BF16 R44, R196.reuse, R180, R44 ;  /* 0x000000b4c42c723c */ /* 0x040ff0000004182c */
[C---:B------:R-:W-:Y:S01]  /*1ad30*/  HMMA.16816.F32.BF16 R48, R196.reuse, R182, R48 ;  /* 0x000000b6c430723c */ /* 0x040fe20000041830 */
[----:B------:R-:W1:Y:S07]  /*1ad40*/  LDSM.16.M88.4 R180, [R2+0x9800] ;  /* 0x0098000002b4783b */ /* 0x000e6e0000000200 */
[C---:B------:R-:W-:Y:S08]  /*1ad50*/  HMMA.16816.F32.BF16 R52, R196.reuse, R168, R52 ;  /* 0x000000a8c434723c */ /* 0x040ff00000041834 */
        /* <DEDUP_REMOVED lines=18> */
[C---:B-1----:R-:W-:Y:S08]  /*1ae80*/  HMMA.16816.F32.BF16 R124, R196.reuse, R180, R124 ;  /* 0x000000b4c47c723c */ /* 0x042ff0000004187c */
[----:B------:R-:W-:Y:S08]  /*1ae90*/  HMMA.16816.F32.BF16 R128, R196, R182, R128 ;  /* 0x000000b6c480723c */ /* 0x000ff00000041880 */
[C---:B------:R-:W-:Y:S08]  /*1aea0*/  HMMA.16816.F32.BF16 R4, R212.reuse, R216, R4 ;  /* 0x000000d8d404723c */ /* 0x040ff00000041804 */
[C---:B------:R-:W-:Y:S08]  /*1aeb0*/  HMMA.16816.F32.BF16 R8, R212.reuse, R218, R8 ;  /* 0x000000dad408723c */ /* 0x040ff00000041808 */
[C---:B------:R-:W-:Y:S03]  /*1aec0*/  HMMA.16816.F32.BF16 R12, R212.reuse, R168, R12 ;  /* 0x000000a8d40c723c */ /* 0x040fe6000004180c */
        /* <DEDUP_REMOVED lines=14> */
[-C--:B------:R-:W-:Y:S01]  /*1afb0*/  FMUL.FTZ R15, R15, R233.reuse ;  /* 0x000000e90f0f7220 */ /* 0x080fe20000410000 */
[----:B-1----:R1:W-:Y:S04]  /*1afc0*/  STL [R1+0x5c], R3 ;  /* 0x00005c0301007387 */ /* 0x0023e80000100800 */
[-C--:B------:R-:W-:Y:S01]  /*1afd0*/  FMUL.FTZ R16, R16, R233.reuse ;  /* 0x000000e910107220 */ /* 0x080fe20000410000 */
[-C--:B------:R-:W-:Y:S01]  /*1afe0*/  FMUL.FTZ R17, R17, R233.reuse ;  /* 0x000000e911117220 */ /* 0x080fe20000410000 */
[-C--:B------:R-:W-:Y:S01]  /*1aff0*/  FMUL.FTZ R18, R18, R233.reuse ;  /* 0x000000e912127220 */ /* 0x080fe20000410000 */
[-C--:B------:R-:W-:Y:S01]  /*1b000*/  FMUL.FTZ R19, R19, R233.reuse ;  /* 0x000000e913137220 */ /* 0x080fe20000410000 */
[----:B--2---:R2:W-:Y:S01]  /*1b010*/  STL [R1+0x58], R2 ;  /* 0x0000580201007387 */ /* 0x0045e20000100800 */
[----:B-1----:R-:W1:Y:S10]  /*1b020*/  MUFU.TANH R3, R6 ;  /* 0x0000000600037308 */ /* 0x002e740000002400 */
[----:B--2---:R2:W3:Y:S01]  /*1b030*/  MUFU.TANH R2, R7 ;  /* 0x0000000700027308 */ /* 0x0044e20000002400 */
[----:B-1----:R1:W-:Y:S04]  /*1b040*/  STL [R1+0x54], R3 ;  /* 0x0000540301007387 */ /* 0x0023e80000100800 */
[----:B--2---:R-:W2:Y:S08]  /*1b050*/  LDSM.16.M88.4 R4, [R0+0x3000] ;  /* 0x003000000004783b */ /* 0x004eb00000000200 */
[----:B---3--:R3:W-:Y:S01]  /*1b060*/  STL [R1+0x50], R2 ;  /* 0x0000500201007387 */ /* 0x0087e20000100800 */
[----:B-1----:R-:W-:Y:S10]  /*1b070*/  MUFU.TANH R3, R10 ;  /* 0x0000000a00037308 */ /* 0x002ff40000002400 */
[----:B---3--:R-:W1:Y:S01]  /*1b080*/  MUFU.TANH R2, R8 ;  /* 0x0000000800027308 */ /* 0x008e620000002400 */
[C---:B--2---:R-:W-:Y:S08]  /*1b090*/  HMMA.16816.F32.BF16 R20, R212.reuse, R4, R20 ;  /* 0x00000004d414723c */ /* 0x044ff00000041814 */
[C---:B------:R-:W-:Y:S01]  /*1b0a0*/  HMMA.16816.F32.BF16 R24, R212.reuse, R6, R24 ;  /* 0x00000006d418723c */ /* 0x040fe20000041818 */
[----:B------:R-:W-:Y:S08]  /*1b0b0*/  LDSM.16.M88.4 R4, [R0+0x4000] ;  /* 0x004000000004783b */ /* 0x000ff00000000200 */
[----:B-1----:R1:W-:Y:S02]  /*1b0c0*/  STL [R1+0x6c], R2 ;  /* 0x00006c0201007387 */ /* 0x0023e40000100800 */
[-C--:B------:R-:W-:Y:S01]  /*1b0d0*/  FMUL.FTZ R20, R20, R233.reuse ;  /* 0x000000e914147220 */ /* 0x080fe20000410000 */
[-C--:B------:R-:W-:Y:S01]  /*1b0e0*/  FMUL.FTZ R21, R21, R233.reuse ;  /* 0x000000e915157220 */ /* 0x080fe20000410000 */
[-C--:B------:R-:W-:Y:S01]  /*1b0f0*/  FMUL.FTZ R22, R22, R233.reuse ;  /* 0x000000e916167220 */ /* 0x080fe20000410000 */
[-C--:B------:R-:W-:Y:S05]  /*1b100*/  FMUL.FTZ R23, R23, R233.reuse ;  /* 0x000000e917177220 */ /* 0x080fea0000410000 */
[-C--:B------:R-:W-:Y:S01]  /*1b110*/  FMUL.FTZ R24, R24, R233.reuse ;  /* 0x000000e918187220 */ /* 0x080fe20000410000 */
[-C--:B------:R-:W-:Y:S01]  /*1b120*/  FMUL.FTZ R25, R25, R233.reuse ;  /* 0x000000e919197220 */ /* 0x080fe20000410000 */
[-C--:B------:R-:W-:Y:S01]  /*1b130*/  FMUL.FTZ R26, R26, R233.reuse ;  /* 0x000000e91a1a7220 */ /* 0x080fe20000410000 */
[-C--:B------:R-:W-:Y:S01]  /*1b140*/  FMUL.FTZ R27, R27, R233.reuse ;  /* 0x000000e91b1b7220 */ /* 0x080fe20000410000 */
[----:B-1----:R-:W1:Y:S02]  /*1b150*/  MUFU.TANH R2, R9 ;  /* 0x0000000900027308 */ /* 0x002e640000002400 */
[----:B-1----:R1:W-:Y:S04]  /*1b160*/  STL [R1+0x68], R2 ;  /* 0x0000680201007387 */ /* 0x0023e80000100800 */
[----:B------:R2:W-:Y:S04]  /*1b170*/  STL [R1+0x64], R3 ;  /* 0x0000640301007387 */ /* 0x0005e80000100800 */
[----:B-1----:R1:W3:Y:S10]  /*1b180*/  MUFU.TANH R2, R11 ;  /* 0x0000000b00027308 */ /* 0x0022f40000002400 */
[----:B--2---:R-:W2:Y:S01]  /*1b190*/  MUFU.TANH R3, R12 ;  /* 0x0000000c00037308 */ /* 0x004ea20000002400 */
[----:B-1----:R-:W1:Y:S08]  /*1b1a0*/  LDSM.16.M88.4 R8, [R0+0x3800] ;  /* 0x003800000008783b */ /* 0x002e700000000200 */
[----:B---3--:R3:W-:Y:S04]  /*1b1b0*/  STL [R1+0x60], R2 ;  /* 0x0000600201007387 */ /* 0x0087e80000100800 */
[----:B--2---:R2:W-:Y:S01]  /*1b1c0*/  STL [R1+0x4c], R3 ;  /* 0x00004c0301007387 */ /* 0x0045e20000100800 */
[----:B---3--:R-:W3:Y:S01]  /*1b1d0*/  MUFU.TANH R2, R13 ;  /* 0x0000000d00027308 */ /* 0x008ee20000002400 */
[C---:B-1----:R-:W-:Y:S09]  /*1b1e0*/  HMMA.16816.F32.BF16 R28, R212.reuse, R8, R28 ;  /* 0x00000008d41c723c */ /* 0x042ff2000004181c */
[----:B--2---:R-:W1:Y:S01]  /*1b1f0*/  MUFU.TANH R3, R14 ;  /* 0x0000000e00037308 */ /* 0x004e620000002400 */
[C---:B------:R-:W-:Y:S01]  /*1b200*/  HMMA.16816.F32.BF16 R32, R212.reuse, R10, R32 ;  /* 0x0000000ad420723c */ /* 0x040fe20000041820 */
[----:B------:R-:W2:Y:S07]  /*1b210*/  LDSM.16.M88.4 R8, [R0+0x4800] ;  /* 0x004800000008783b */ /* 0x000eae0000000200 */
[C---:B------:R-:W-:Y:S01]  /*1b220*/  HMMA.16816.F32.BF16 R36, R212.reuse, R4, R36 ;  /* 0x00000004d424723c */ /* 0x040fe20000041824 */
[----:B---3--:R3:W-:Y:S02]  /*1b230*/  STL [R1+0x48], R2 ;  /* 0x0000480201007387 */ /* 0x0087e40000100800 */
[-C--:B------:R-:W-:Y:S01]  /*1b240*/  FMUL.FTZ R28, R28, R233.reuse ;  /* 0x000000e91c1c7220 */ /* 0x080fe20000410000 */
[-C--:B------:R-:W-:Y:S01]  /*1b250*/  FMUL.FTZ R29, R29, R233.reuse ;  /* 0x000000e91d1d7220 */ /* 0x080fe20000410000 */
[----:B-1----:R1:W-:Y:S01]  /*1b260*/  STL [R1+0x44], R3 ;  /* 0x0000440301007387 */ /* 0x0023e20000100800 */
[-C--:B------:R-:W-:Y:S01]  /*1b270*/  FMUL.FTZ R30, R30, R233.reuse ;  /* 0x000000e91e1e7220 */ /* 0x080fe20000410000 */
[-C--:B------:R-:W-:Y:S01]  /*1b280*/  FMUL.FTZ R31, R31, R233.reuse ;  /* 0x000000e91f1f7220 */ /* 0x080fe20000410000 */
[C---:B------:R-:W-:Y:S01]  /*1b290*/  HMMA.16816.F32.BF16 R40, R212.reuse, R6, R40 ;  /* 0x00000006d428723c */ /* 0x040fe20000041828 */
[----:B------:R-:W4:Y:S02]  /*1b2a0*/  LDSM.16.M88.4 R4, [R0+0x5000] ;  /* 0x005000000004783b */ /* 0x000f240000000200 */
        /* <DEDUP_REMOVED lines=8> */
[----:B---3--:R-:W3:Y:S04]  /*1b330*/  MUFU.TANH R2, R15 ;  /* 0x0000000f00027308 */ /* 0x008ee80000002400 */
[-C--:B------:R-:W-:Y:S01]  /*1b340*/  FMUL.FTZ R42, R42, R233.reuse ;  /* 0x000000e92a2a7220 */ /* 0x080fe20000410000 */
[-C--:B------:R-:W-:Y:S01]  /*1b350*/  FMUL.FTZ R43, R43, R233.reuse ;  /* 0x000000e92b2b7220 */ /* 0x080fe20000410000 */
[-C--:B------:R-:W-:Y:S01]  /*1b360*/  FMUL.FTZ R40, R40, R233.reuse ;  /* 0x000000e928287220 */ /* 0x080fe20000410000 */
[-C--:B------:R-:W-:Y:S01]  /*1b370*/  FMUL.FTZ R41, R41, R233.reuse ;  /* 0x000000e929297220 */ /* 0x080fe20000410000 */
[C---:B--2---:R-:W-:Y:S02]  /*1b380*/  HMMA.16816.F32.BF16 R44, R212.reuse, R8, R44 ;  /* 0x00000008d42c723c */ /* 0x044fe4000004182c */
[----:B-1----:R-:W-:Y:S06]  /*1b390*/  MUFU.TANH R3, R18 ;  /* 0x0000001200037308 */ /* 0x002fec0000002400 */
[C---:B------:R-:W-:Y:S04]  /*1b3a0*/  HMMA.16816.F32.BF16 R48, R212.reuse, R10, R48 ;  /* 0x0000000ad430723c */ /* 0x040fe80000041830 */
[----:B------:R-:W-:Y:S01]  /*1b3b0*/  MUFU.TANH R18, R27 ;  /* 0x0000001b00127308 */ /* 0x000fe20000002400 */
[----:B------:R-:W1:Y:S03]  /*1b3c0*/  LDSM.16.M88.4 R8, [R0+0x5800] ;  /* 0x005800000008783b */ /* 0x000e660000000200 */
[C---:B----4-:R-:W-:Y:S06]  /*1b3d0*/  HMMA.16816.F32.BF16 R52, R212.reuse, R4, R52 ;  /* 0x00000004d434723c */ /* 0x050fec0000041834 */
[----:B------:R-:W-:Y:S01]  /*1b3e0*/  MUFU.TANH R27, R34 ;  /* 0x00000022001b7308 */ /* 0x000fe20000002400 */
[----:B---3--:R2:W-:Y:S01]  /*1b3f0*/  STL [R1+0x40], R2 ;  /* 0x0000400201007387 */ /* 0x0085e20000100800 */
[-C--:B------:R-:W-:Y:S01]  /*1b400*/  FMUL.FTZ R44, R44, R233.reuse ;  /* 0x000000e92c2c7220 */ /* 0x080fe20000410000 */
[-C--:B------:R-:W-:Y:S01]  /*1b410*/  FMUL.FTZ R45, R45, R233.reuse ;  /* 0x000000e92d2d7220 */ /* 0x080fe20000410000 */
[-C--:B------:R-:W-:Y:S01]  /*1b420*/  FMUL.FTZ R46, R46, R233.reuse ;  /* 0x000000e92e2e7220 */ /* 0x080fe20000410000 */
[-C--:B------:R-:W-:Y:S01]  /*1b430*/  FMUL.FTZ R47, R47, R233.reuse ;  /* 0x000000e92f2f7220 */ /* 0x080fe20000410000 */
[C---:B------:R-:W-:Y:S04]  /*1b440*/  HMMA.16816.F32.BF16 R56, R212.reuse, R6, R56 ;  /* 0x00000006d438723c */ /* 0x040fe80000041838 */
[----:B------:R-:W-:Y:S01]  /*1b450*/  MUFU.TANH R34, R42 ;  /* 0x0000002a00227308 */ /* 0x000fe20000002400 */
[----:B------:R-:W3:Y:S01]  /*1b460*/  LDSM.16.M88.4 R4, [R0+0x6000] ;  /* 0x006000000004783b */ /* 0x000ee20000000200 */
[-C--:B------:R-:W-:Y:S01]  /*1b470*/  FMUL.FTZ R48, R48, R233.reuse ;  /* 0x000000e930307220 */ /* 0x080fe20000410000 */
[-C--:B------:R-:W-:Y:S01]  /*1b480*/  FMUL.FTZ R49, R49, R233.reuse ;  /* 0x000000e931317220 */ /* 0x080fe20000410000 */
[-C--:B------:R-:W-:Y:S01]  /*1b490*/  FMUL.FTZ R50, R50, R233.reuse ;  /* 0x000000e932327220 */ /* 0x080fe20000410000 */
[-C--:B------:R-:W-:Y:S01]  /*1b4a0*/  FMUL.FTZ R51, R51, R233.reuse ;  /* 0x000000e933337220 */ /* 0x080fe20000410000 */
[-C--:B------:R-:W-:Y:S01]  /*1b4b0*/  FMUL.FTZ R52, R52, R233.reuse ;  /* 0x000000e934347220 */ /* 0x080fe20000410000 */
[-C--:B------:R-:W-:Y:S01]  /*1b4c0*/  FMUL.FTZ R53, R53, R233.reuse ;  /* 0x000000e935357220 */ /* 0x080fe20000410000 */
[-C--:B------:R-:W-:Y:S01]  /*1b4d0*/  FMUL.FTZ R54, R54, R233.reuse ;  /* 0x000000e936367220 */ /* 0x080fe20000410000 */
[-C--:B------:R-:W-:Y:S01]  /*1b4e0*/  FMUL.FTZ R55, R55, R233.reuse ;  /* 0x000000e937377220 */ /* 0x080fe20000410000 */
[----:B------:R-:W-:Y:S05]  /*1b4f0*/  MUFU.TANH R217, R52 ;  /* 0x0000003400d97308 */ /* 0x000fea0000002400 */
[-C--:B------:R-:W-:Y:S01]  /*1b500*/  FMUL.FTZ R56, R56, R233.reuse ;  /* 0x000000e938387220 */ /* 0x080fe20000410000 */
[-C--:B------:R-:W-:Y:S01]  /*1b510*/  FMUL.FTZ R57, R57, R233.reuse ;  /* 0x000000e939397220 */ /* 0x080fe20000410000 */
[-C--:B------:R-:W-:Y:S01]  /*1b520*/  FMUL.FTZ R58, R58, R233.reuse ;  /* 0x000000e93a3a7220 */ /* 0x080fe20000410000 */
[-C--:B------:R-:W-:Y:S02]  /*1b530*/  FMUL.FTZ R59, R59, R233.reuse ;  /* 0x000000e93b3b7220 */ /* 0x080fe40000410000 */
[----:B--2---:R-:W2:Y:S01]  /*1b540*/  MUFU.TANH R2, R16 ;  /* 0x0000001000027308 */ /* 0x004ea20000002400 */
[C---:B-1----:R-:W-:Y:S09]  /*1b550*/  HMMA.16816.F32.BF16 R60, R212.reuse, R8, R60 ;  /* 0x00000008d43c723c */ /* 0x042ff2000004183c */
[----:B------:R-:W-:Y:S01]  /*1b560*/  MUFU.TANH R16, R40 ;  /* 0x0000002800107308 */ /* 0x000fe20000002400 */
[C---:B------:R-:W-:Y:S01]  /*1b570*/  HMMA.16816.F32.BF16 R64, R212.reuse, R10, R64 ;  /* 0x0000000ad440723c */ /* 0x040fe20000041840 */
[----:B------:R-:W1:Y:S08]  /*1b580*/  LDSM.16.M88.4 R8, [R0+0x6800] ;  /* 0x006800000008783b */ /* 0x000e700000000200 */
[----:B------:R-:W-:Y:S01]  /*1b590*/  MUFU.TANH R218, R53 ;  /* 0x0000003500da7308 */ /* 0x000fe20000002400 */
[C---:B---3--:R-:W-:Y:S01]  /*1b5a0*/  HMMA.16816.F32.BF16 R68, R212.reuse, R4, R68 ;  /* 0x00000004d444723c */ /* 0x048fe20000041844 */
[----:B--2---:R2:W-:Y:S02]  /*1b5b0*/  STL [R1+0x3c], R2 ;  /* 0x00003c0201007387 */ /* 0x0045e40000100800 */
[-C--:B------:R-:W-:Y:S01]  /*1b5c0*/  FMUL.FTZ R60, R60, R233.reuse ;  /* 0x000000e93c3c7220 */ /* 0x080fe20000410000 */
[-C--:B------:R-:W-:Y:S05]  /*1b5d0*/  FMUL.FTZ R61, R61, R233.reuse ;  /* 0x000000e93d3d7220 */ /* 0x080fea0000410000 */
[----:B------:R-:W-:Y:S01]  /*1b5e0*/  MUFU.TANH R211, R54 ;  /* 0x0000003600d37308 */ /* 0x000fe20000002400 */
[-C--:B------:R-:W-:Y:S01]  /*1b5f0*/  FMUL.FTZ R62, R62, R233.reuse ;  /* 0x000000e93e3e7220 */ /* 0x080fe20000410000 */
[-C--:B------:R-:W-:Y:S01]  /*1b600*/  FMUL.FTZ R63, R63, R233.reuse ;  /* 0x000000e93f3f7220 */ /* 0x080fe20000410000 */
[C---:B------:R-:W-:Y:S01]  /*1b610*/  HMMA.16816.F32.BF16 R72, R212.reuse, R6, R72 ;  /* 0x00000006d448723c */ /* 0x040fe20000041848 */
[----:B------:R-:W3:Y:S02]  /*1b620*/  LDSM.16.M88.4 R4, [R0+0x7000] ;  /* 0x007000000004783b */ /* 0x000ee40000000200 */
[-C--:B------:R-:W-:Y:S01]  /*1b630*/  FMUL.FTZ R64, R64, R233.reuse ;  /* 0x000000e940407220 */ /* 0x080fe20000410000 */
[-C--:B------:R-:W-:Y:S03]  /*1b640*/  FMUL.FTZ R65, R65, R233.reuse ;  /* 0x000000e941417220 */ /* 0x080fe60000410000 */
[----:B------:R-:W-:Y:S01]  /*1b650*/  MUFU.TANH R208, R55 ;  /* 0x0000003700d07308 */ /* 0x000fe20000002400 */
[-C--:B------:R-:W-:Y:S01]  /*1b660*/  FMUL.FTZ R66, R66, R233.reuse ;  /* 0x000000e942427220 */ /* 0x080fe20000410000 */
[-C--:B------:R-:W-:Y:S01]  /*1b670*/  FMUL.FTZ R67, R67, R233.reuse ;  /* 0x000000e943437220 */ /* 0x080fe20000410000 */
[-C--:B------:R-:W-:Y:S01]  /*1b680*/  FMUL.FTZ R68, R68, R233.reuse ;  /* 0x000000e944447220 */ /* 0x080fe20000410000 */
[-C--:B------:R-:W-:Y:S06]  /*1b690*/  FMUL.FTZ R69, R69, R233.reuse ;  /* 0x000000e945457220 */ /* 0x080fec0000410000 */
[----:B------:R-:W-:Y:S01]  /*1b6a0*/  MUFU.TANH R219, R56 ;  /* 0x0000003800db7308 */ /* 0x000fe20000002400 */
[-C--:B------:R-:W-:Y:S01]  /*1b6b0*/  FMUL.FTZ R70, R70, R233.reuse ;  /* 0x000000e946467220 */ /* 0x080fe20000410000 */
[-C--:B------:R-:W-:Y:S01]  /*1b6c0*/  FMUL.FTZ R71, R71, R233.reuse ;  /* 0x000000e947477220 */ /* 0x080fe20000410000 */
[-C--:B------:R-:W-:Y:S01]  /*1b6d0*/  FMUL.FTZ R72, R72, R233.reuse ;  /* 0x000000e948487220 */ /* 0x080fe20000410000 */
[-C--:B------:R-:W-:Y:S06]  /*1b6e0*/  FMUL.FTZ R73, R73, R233.reuse ;  /* 0x000000e949497220 */ /* 0x080fec0000410000 */
[----:B--2---:R-:W2:Y:S01]  /*1b6f0*/  MUFU.TANH R2, R17 ;  /* 0x0000001100027308 */ /* 0x004ea20000002400 */
[-C--:B------:R-:W-:Y:S01]  /*1b700*/  FMUL.FTZ R74, R74, R233.reuse ;  /* 0x000000e94a4a7220 */ /* 0x080fe20000410000 */
[-C--:B------:R-:W-:Y:S01]  /*1b710*/  FMUL.FTZ R75, R75, R233.reuse ;  /* 0x000000e94b4b7220 */ /* 0x080fe20000410000 */
[C---:B-1----:R-:W-:Y:S07]  /*1b720*/  HMMA.16816.F32.BF16 R76, R212.reuse, R8, R76 ;  /* 0x00000008d44c723c */ /* 0x042fee000004184c */
[----:B------:R-:W-:Y:S01]  /*1b730*/  MUFU.TANH R199, R72 ;  /* 0x0000004800c77308 */ /* 0x000fe20000002400 */
[C---:B------:R-:W-:Y:S01]  /*1b740*/  HMMA.16816.F32.BF16 R80, R212.reuse, R10, R80 ;  /* 0x0000000ad450723c */ /* 0x040fe20000041850 */
[----:B------:R-:W1:Y:S08]  /*1b750*/  LDSM.16.M88.4 R8, [R0+0x7800] ;  /* 0x007800000008783b */ /* 0x000e700000000200 */
[----:B------:R-:W-:Y:S01]  /*1b760*/  MUFU.TANH R196, R73 ;  /* 0x0000004900c47308 */ /* 0x000fe20000002400 */
[C---:B---3--:R-:W-:Y:S01]  /*1b770*/  HMMA.16816.F32.BF16 R84, R212.reuse, R4, R84 ;  /* 0x00000004d454723c */ /* 0x048fe20000041854 */
[----:B--2---:R2:W-:Y:S02]  /*1b780*/  STL [R1+0x38], R2 ;  /* 0x0000380201007387 */ /* 0x0045e40000100800 */
[-C--:B------:R-:W-:Y:S06]  /*1b790*/  FMUL.FTZ R77, R77, R233.reuse ;  /* 0x000000e94d4d7220 */ /* 0x080fec0000410000 */
[----:B------:R-:W-:Y:S01]  /*1b7a0*/  MUFU.TANH R193, R74 ;  /* 0x0000004a00c17308 */ /* 0x000fe20000002400 */
[----:B------:R3:W-:Y:S01]  /*1b7b0*/  STL [R1+0x34], R3 ;  /* 0x0000340301007387 */ /* 0x0007e20000100800 */
[-C--:B------:R-:W-:Y:S01]  /*1b7c0*/  FMUL.FTZ R79, R79, R233.reuse ;  /* 0x000000e94f4f7220 */ /* 0x080fe20000410000 */
[-C--:B------:R-:W-:Y:S01]  /*1b7d0*/  FMUL.FTZ R76, R76, R233.reuse ;  /* 0x000000e94c4c7220 */ /* 0x080fe20000410000 */
[C---:B------:R-:W-:Y:S01]  /*1b7e0*/  HMMA.16816.F32.BF16 R88, R212.reuse, R6, R88 ;  /* 0x00000006d458723c */ /* 0x040fe20000041858 */
[----:B------:R-:W4:Y:S02]  /*1b7f0*/  LDSM.16.M88.4 R4, [R0+0x8000] ;  /* 0x008000000004783b */ /* 0x000f240000000200 */
[-C--:B------:R-:W-:Y:S03]  /*1b800*/  FMUL.FTZ R80, R80, R233.reuse ;  /* 0x000000e950507220 */ /* 0x080fe60000410000 */
[----:B------:R-:W-:Y:S01]  /*1b810*/  MUFU.TANH R194, R75 ;  /* 0x0000004b00c27308 */ /* 0x000fe20000002400 */
[-C--:B------:R-:W-:Y:S01]  /*1b820*/  FMUL.FTZ R81, R81, R233.reuse ;  /* 0x000000e951517220 */ /* 0x080fe20000410000 */
[-C--:B------:R-:W-:Y:S01]  /*1b830*/  FMUL.FTZ R82, R82, R233.reuse ;  /* 0x000000e952527220 */ /* 0x080fe20000410000 */
[-C--:B------:R-:W-:Y:S01]  /*1b840*/  FMUL.FTZ R83, R83, R233.reuse ;  /* 0x000000e953537220 */ /* 0x080fe20000410000 */
[-C--:B------:R-:W-:Y:S01]  /*1b850*/  FMUL.FTZ R78, R78, R233.reuse ;  /* 0x000000e94e4e7220 */ /* 0x080fe20000410000 */
[-C--:B------:R-:W-:Y:S05]  /*1b860*/  FMUL.FTZ R84, R84, R233.reuse ;  /* 0x000000e954547220 */ /* 0x080fea0000410000 */
        /* <DEDUP_REMOVED lines=8> */
[-C--:B------:R-:W-:Y:S01]  /*1b8f0*/  FMUL.FTZ R91, R91, R233.reuse ;  /* 0x000000e95b5b7220 */ /* 0x080fe20000410000 */
[C---:B-1----:R-:W-:Y:S06]  /*1b900*/  HMMA.16816.F32.BF16 R92, R212.reuse, R8, R92 ;  /* 0x00000008d45c723c */ /* 0x042fec000004185c */
[----:B---3--:R-:W1:Y:S02]  /*1b910*/  MUFU.TANH R3, R20 ;  /* 0x0000001400037308 */ /* 0x008e640000002400 */
[C---:B------:R-:W-:Y:S01]  /*1b920*/  HMMA.16816.F32.BF16 R96, R212.reuse, R10, R96 ;  /* 0x0000000ad460723c */ /* 0x040fe20000041860 */
[----:B------:R-:W3:Y:S07]  /*1b930*/  LDSM.16.M88.4 R8, [R0+0x8800] ;  /* 0x008800000008783b */ /* 0x000eee0000000200 */
[----:B------:R-:W-:Y:S01]  /*1b940*/  MUFU.TANH R185, R79 ;  /* 0x0000004f00b97308 */ /* 0x000fe20000002400 */
[C---:B----4-:R-:W-:Y:S01]  /*1b950*/  HMMA.16816.F32.BF16 R100, R212.reuse, R4, R100 ;  /* 0x00000004d464723c */ /* 0x050fe20000041864 */
[----:B--2---:R2:W-:Y:S08]  /*1b960*/  STL [R1+0x30], R2 ;  /* 0x0000300201007387 */ /* 0x0045f00000100800 */
[----:B------:R-:W-:Y:S01]  /*1b970*/  MUFU.TANH R190, R80 ;  /* 0x0000005000be7308 */ /* 0x000fe20000002400 */
[-C--:B------:R-:W-:Y:S01]  /*1b980*/  FMUL.FTZ R92, R92, R233.reuse ;  /* 0x000000e95c5c7220 */ /* 0x080fe20000410000 */
[----:B-1----:R1:W-:Y:S01]  /*1b990*/  STL [R1+0x28], R3 ;  /* 0x0000280301007387 */ /* 0x0023e20000100800 */
[-C--:B------:R-:W-:Y:S01]  /*1b9a0*/  FMUL.FTZ R93, R93, R233.reuse ;  /* 0x000000e95d5d7220 */ /* 0x080fe20000410000 */
[-C--:B------:R-:W-:Y:S01]  /*1b9b0*/  FMUL.FTZ R94, R94, R233.reuse ;  /* 0x000000e95e5e7220 */ /* 0x080fe20000410000 */
[C---:B------:R-:W-:Y:S01]  /*1b9c0*/  HMMA.16816.F32.BF16 R104, R212.reuse, R6, R104 ;  /* 0x00000006d468723c */ /* 0x040fe20000041868 */
[----:B------:R-:W4:Y:S04]  /*1b9d0*/  LDSM.16.M88.4 R4, [R0+0x9000] ;  /* 0x009000000004783b */ /* 0x000f280000000200 */
[----:B------:R-:W-:Y:S01]  /*1b9e0*/  MUFU.TANH R188, R81 ;  /* 0x0000005100bc7308 */ /* 0x000fe20000002400 */
[-C--:B------:R-:W-:Y:S01]  /*1b9f0*/  FMUL.FTZ R95, R95, R233.reuse ;  /* 0x000000e95f5f7220 */ /* 0x080fe20000410000 */
[-C--:B------:R-:W-:Y:S01]  /*1ba00*/  FMUL.FTZ R96, R96, R233.reuse ;  /* 0x000000e960607220 */ /* 0x080fe20000410000 */
[-C--:B------:R-:W-:Y:S01]  /*1ba10*/  FMUL.FTZ R97, R97, R233.reuse ;  /* 0x000000e961617220 */ /* 0x080fe20000410000 */
[-C--:B------:R-:W-:Y:S01]  /*1ba20*/  FMUL.FTZ R98, R98, R233.reuse ;  /* 0x000000e962627220 */ /* 0x080fe20000410000 */
[-C--:B------:R-:W-:Y:S05]  /*1ba30*/  FMUL.FTZ R99, R99, R233.reuse ;  /* 0x000000e963637220 */ /* 0x080fea0000410000 */
[----:B------:R-:W-:Y:S10]  /*1ba40*/  MUFU.TANH R186, R82 ;  /* 0x0000005200ba7308 */ /* 0x000ff40000002400 */
[----:B--2---:R-:W2:Y:S01]  /*1ba50*/  MUFU.TANH R2, R21 ;  /* 0x0000001500027308 */ /* 0x004ea20000002400 */
[-C--:B------:R-:W-:Y:S01]  /*1ba60*/  FMUL.FTZ R42, R107, R233.reuse ;  /* 0x000000e96b2a7220 */ /* 0x080fe20000410000 */
[C---:B---3--:R-:W-:Y:S08]  /*1ba70*/  HMMA.16816.F32.BF16 R108, R212.reuse, R8, R108 ;  /* 0x00000008d46c723c */ /* 0x048ff0000004186c */
[----:B-1----:R-:W1:Y:S01]  /*1ba80*/  MUFU.TANH R3, R22 ;  /* 0x0000001600037308 */ /* 0x002e620000002400 */
[C---:B------:R-:W-:Y:S01]  /*1ba90*/  HMMA.16816.F32.BF16 R112, R212.reuse, R10, R112 ;  /* 0x0000000ad470723c */ /* 0x040fe20000041870 */
[----:B------:R-:W3:Y:S08]  /*1baa0*/  LDSM.16.M88.4 R8, [R0+0x9800] ;  /* 0x009800000008783b */ /* 0x000ef00000000200 */
[----:B------:R-:W-:Y:S01]  /*1bab0*/  MUFU.TANH R187, R83 ;  /* 0x0000005300bb7308 */ /* 0x000fe20000002400 */
[----:B------:R-:W-:Y:S04]  /*1bac0*/  DEPBAR.LE SB0, 0x0 ;  /* 0x000080000000791a */ /* 0x000fe80000000000 */
[C---:B----4-:R-:W-:Y:S01]  /*1bad0*/  HMMA.16816.F32.BF16 R116, R212.reuse, R4, R116 ;  /* 0x00000004d474723c */ /* 0x050fe20000041874 */
[----:B--2---:R2:W-:Y:S04]  /*1bae0*/  STL [R1+0x2c], R2 ;  /* 0x00002c0201007387 */ /* 0x0045e80000100800 */
[----:B------:R4:W-:Y:S01]  /*1baf0*/  MUFU.TANH R181, R84 ;  /* 0x0000005400b57308 */ /* 0x0009e20000002400 */
[----:B-1----:R1:W-:Y:S02]  /*1bb00*/  STL [R1+0x20], R3 ;  /* 0x0000200301007387 */ /* 0x0023e40000100800 */
[C---:B------:R-:W-:Y:S07]  /*1bb10*/  HMMA.16816.F32.BF16 R120, R212.reuse, R6, R120 ;  /* 0x00000006d478723c */ /* 0x040fee0000041878 */
[----:B------:R5:W-:Y:S01]  /*1bb20*/  MUFU.TANH R182, R85 ;  /* 0x0000005500b67308 */ /* 0x000be20000002400 */
[----:B------:R-:W-:Y:S09]  /*1bb30*/  BAR.SYNC.DEFER_BLOCKING 0x0 ;  /* 0x0000000000007b1d */ /* 0x000ff20000010000 */
[----:B------:R1:W-:Y:S01]  /*1bb40*/  MUFU.TANH R179, R86 ;  /* 0x0000005600b37308 */ /* 0x0003e20000002400 */
[-C--:B------:R-:W-:Y:S01]  /*1bb50*/  FMUL.FTZ R82, R117, R233.reuse ;  /* 0x000000e975527220 */ /* 0x080fe20000410000 */
[-C--:B----4-:R-:W-:Y:S01]  /*1bb60*/  FMUL.FTZ R84, R118, R233.reuse ;  /* 0x000000e976547220 */ /* 0x090fe20000410000 */
[-C--:B------:R-:W-:Y:S07]  /*1bb70*/  FMUL.FTZ R79, R119, R233.reuse ;  /* 0x000000e9774f7220 */ /* 0x080fee0000410000 */
[----:B--2---:R-:W2:Y:S01]  /*1bb80*/  MUFU.TANH R2, R23 ;  /* 0x0000001700027308 */ /* 0x004ea20000002400 */
[-C--:B------:R-:W-:Y:S01]  /*1bb90*/  FMUL.FTZ R83, R120, R233.reuse ;  /* 0x000000e978537220 */ /* 0x080fe20000410000 */
[-C--:B-----5:R-:W-:Y:S01]  /*1bba0*/  FMUL.FTZ R85, R116, R233.reuse ;  /* 0x000000e974557220 */ /* 0x0a0fe20000410000 */
[-C--:B------:R-:W-:Y:S01]  /*1bbb0*/  FMUL.FTZ R80, R121, R233.reuse ;  /* 0x000000e979507220 */ /* 0x080fe20000410000 */
[-C--:B------:R-:W-:Y:S01]  /*1bbc0*/  FMUL.FTZ R81, R122, R233.reuse ;  /* 0x000000e97a517220 */ /* 0x080fe20000410000 */
[-C--:B------:R-:W-:Y:S01]  /*1bbd0*/  FMUL.FTZ R77, R123, R233.reuse ;  /* 0x000000e97b4d7220 */ /* 0x080fe20000410000 */
[C---:B---3--:R-:W-:Y:S04]  /*1bbe0*/  HMMA.16816.F32.BF16 R124, R212.reuse, R8, R124 ;  /* 0x00000008d47c723c */ /* 0x048fe8000004187c */
[----:B-1----:R-:W-:Y:S01]  /*1bbf0*/  MUFU.TANH R3, R30 ;  /* 0x0000001e00037308 */ /* 0x002fe20000002400 */
[-C--:B------:R-:W-:Y:S03]  /*1bc00*/  FMUL.FTZ R86, R115, R233.reuse ;  /* 0x000000e973567220 */ /* 0x080fe60000410000 */
[----:B------:R-:W-:Y:S06]  /*1bc10*/  HMMA.16816.F32.BF16 R128, R212, R10, R128 ;  /* 0x0000000ad480723c */ /* 0x000fec0000041880 */
[----:B------:R1:W-:Y:S01]  /*1bc20*/  MUFU.TANH R30, R38 ;  /* 0x00000026001e7308 */ /* 0x0003e20000002400 */
[----:B--2---:R2:W-:Y:S09]  /*1bc30*/  STL [R1+0x18], R2 ;  /* 0x0000180201007387 */ /* 0x0045f20000100800 */
[----:B------:R3:W-:Y:S01]  /*1bc40*/  MUFU.TANH R176, R87 ;  /* 0x0000005700b07308 */ /* 0x0007e20000002400 */
[-C--:B------:R-:W-:Y:S01]  /*1bc50*/  FMUL.FTZ R72, R124, R233.reuse ;  /* 0x000000e97c487220 */ /* 0x080fe20000410000 */
[-C--:B------:R-:W-:Y:S08]  /*1bc60*/  FMUL.FTZ R75, R125, R233.reuse ;  /* 0x000000e97d4b7220 */ /* 0x080ff00000410000 */
[----:B------:R4:W-:Y:S01]  /*1bc70*/  MUFU.TANH R183, R88 ;  /* 0x0000005800b77308 */ /* 0x0009e20000002400 */
[-C--:B-1----:R-:W-:Y:S01]  /*1bc80*/  FMUL.FTZ R38, R127, R233.reuse ;  /* 0x000000e97f267220 */ /* 0x082fe20000410000 */
[-C--:B------:R-:W-:Y:S01]  /*1bc90*/  FMUL.FTZ R73, R128, R233.reuse ;  /* 0x000000e980497220 */ /* 0x080fe20000410000 */
[-C--:B------:R-:W-:Y:S07]  /*1bca0*/  FMUL.FTZ R74, R129, R233.reuse ;  /* 0x000000e9814a7220 */ /* 0x080fee0000410000 */
[----:B------:R1:W-:Y:S01]  /*1bcb0*/  MUFU.TANH R180, R89 ;  /* 0x0000005900b47308 */ /* 0x0003e20000002400 */
[-C--:B---3--:R-:W-:Y:S09]  /*1bcc0*/  FMUL.FTZ R87, R108, R233.reuse ;  /* 0x000000e96c577220 */ /* 0x088ff20000410000 */
[----:B--2---:R-:W2:Y:S01]  /*1bcd0*/  MUFU.TANH R2, R24 ;  /* 0x0000001800027308 */ /* 0x004ea20000002400 */
[-C--:B----4-:R-:W-:Y:S09]  /*1bce0*/  FMUL.FTZ R88, R111, R233.reuse ;  /* 0x000000e96f587220 */ /* 0x090ff20000410000 */
[----:B------:R-:W-:Y:S01]  /*1bcf0*/  MUFU.TANH R24, R26 ;  /* 0x0000001a00187308 */ /* 0x000fe20000002400 */
[-C--:B-1----:R-:W-:Y:S09]  /*1bd00*/  FMUL.FTZ R89, R113, R233.reuse ;  /* 0x000000e971597220 */ /* 0x082ff20000410000 */
[----:B------:R-:W-:Y:S01]  /*1bd10*/  MUFU.TANH R26, R35 ;  /* 0x00000023001a7308 */ /* 0x000fe20000002400 */
[----:B--2---:R1:W-:Y:S09]  /*1bd20*/  STL [R1+0x24], R2 ;  /* 0x0000240201007387 */ /* 0x0043f20000100800 */
[----:B------:R2:W-:Y:S10]  /*1bd30*/  MUFU.TANH R35, R43 ;  /* 0x0000002b00237308 */ /* 0x0005f40000002400 */
[----:B------:R3:W-:Y:S10]  /*1bd40*/  MUFU.TANH R177, R90 ;  /* 0x0000005a00b17308 */ /* 0x0007f40000002400 */
[----:B------:R4:W-:Y:S01]  /*1bd50*/  MUFU.TANH R178, R91 ;  /* 0x0000005b00b27308 */ /* 0x0009e20000002400 */
[-C--:B--2---:R-:W-:Y:S09]  /*1bd60*/  FMUL.FTZ R43, R105, R233.reuse ;  /* 0x000000e9692b7220 */ /* 0x084ff20000410000 */
[----:B-1----:R-:W1:Y:S01]  /*1bd70*/  MUFU.TANH R2, R25 ;  /* 0x0000001900027308 */ /* 0x002e620000002400 */
[-C--:B---3--:R-:W-:Y:S09]  /*1bd80*/  FMUL.FTZ R90, R114, R233.reuse ;  /* 0x000000e9725a7220 */ /* 0x088ff20000410000 */
[----:B------:R2:W-:Y:S01]  /*1bd90*/  MUFU.TANH R175, R92 ;  /* 0x0000005c00af7308 */ /* 0x0005e20000002400 */
[-C--:B----4-:R-:W-:Y:S09]  /*1bda0*/  FMUL.FTZ R91, R109, R233.reuse ;  /* 0x000000e96d5b7220 */ /* 0x090ff20000410000 */
[----:B------:R3:W-:Y:S01]  /*1bdb0*/  MUFU.TANH R173, R93 ;  /* 0x0000005d00ad7308 */ /* 0x0007e20000002400 */
[----:B-1----:R1:W-:Y:S09]  /*1bdc0*/  STL [R1+0x1c], R2 ;  /* 0x00001c0201007387 */ /* 0x0023f20000100800 */
[----:B------:R4:W-:Y:S01]  /*1bdd0*/  MUFU.TANH R168, R94 ;  /* 0x0000005e00a87308 */ /* 0x0009e20000002400 */
[-C--:B--2---:R-:W-:Y:S09]  /*1bde0*/  FMUL.FTZ R92, R110, R233.reuse ;  /* 0x000000e96e5c7220 */ /* 0x084ff20000410000 */
[----:B------:R2:W-:Y:S01]  /*1bdf0*/  MUFU.TANH R170, R95 ;  /* 0x0000005f00aa7308 */ /* 0x0005e20000002400 */
[-C--:B---3--:R-:W-:Y:S09]  /*1be00*/  FMUL.FTZ R93, R112, R233.reuse ;  /* 0x000000e9705d7220 */ /* 0x088ff20000410000 */
[----:B------:R3:W-:Y:S01]  /*1be10*/  MUFU.TANH R174, R96 ;  /* 0x0000006000ae7308 */ /* 0x0007e20000002400 */
[-C--:B----4-:R-:W-:Y:S09]  /*1be20*/  FMUL.FTZ R94, R103, R233.reuse ;  /* 0x000000e9675e7220 */ /* 0x090ff20000410000 */
[----:B-1----:R-:W1:Y:S01]  /*1be30*/  MUFU.TANH R2, R28 ;  /* 0x0000001c00027308 */ /* 0x002e620000002400 */
[-C--:B--2---:R-:W-:Y:S09]  /*1be40*/  FMUL.FTZ R95, R106, R233.reuse ;  /* 0x000000e96a5f7220 */ /* 0x084ff20000410000 */
[----:B------:R2:W-:Y:S01]  /*1be50*/  MUFU.TANH R169, R97 ;  /* 0x0000006100a97308 */ /* 0x0005e20000002400 */
[-C--:B---3--:R-:W-:Y:S09]  /*1be60*/  FMUL.FTZ R96, R101, R233.reuse ;  /* 0x000000e965607220 */ /* 0x088ff20000410000 */
[----:B------:R3:W-:Y:S01]  /*1be70*/  MUFU.TANH R171, R98 ;  /* 0x0000006200ab7308 */ /* 0x0007e20000002400 */
[----:B-1----:R1:W-:Y:S09]  /*1be80*/  STL [R1+0x14], R2 ;  /* 0x0000140201007387 */ /* 0x0023f20000100800 */
[----:B------:R4:W-:Y:S01]  /*1be90*/  MUFU.TANH R172, R99 ;  /* 0x0000006300ac7308 */ /* 0x0009e20000002400 */
[-C--:B--2---:R-:W-:Y:S09]  /*1bea0*/  FMUL.FTZ R97, R104, R233.reuse ;  /* 0x000000e968617220 */ /* 0x084ff20000410000 */
[----:B------:R-:W-:Y:S01]  /*1beb0*/  MUFU.TANH R17, R41 ;  /* 0x0000002900117308 */ /* 0x000fe20000002400 */
[-C--:B---3--:R-:W-:Y:S09]  /*1bec0*/  FMUL.FTZ R98, R102, R233.reuse ;  /* 0x000000e966627220 */ /* 0x088ff20000410000 */
[----:B------:R-:W-:Y:S01]  /*1bed0*/  MUFU.TANH R28, R44 ;  /* 0x0000002c001c7308 */ /* 0x000fe20000002400 */
[-C--:B----4-:R-:W-:Y:S09]  /*1bee0*/  FMUL.FTZ R99, R100, R233.reuse ;  /* 0x000000e964637220 */ /* 0x090ff20000410000 */
[----:B-1----:R-:W1:Y:S10]  /*1bef0*/  MUFU.TANH R2, R29 ;  /* 0x0000001d00027308 */ /* 0x002e740000002400 */
[----:B------:R2:W-:Y:S10]  /*1bf00*/  MUFU.TANH R29, R39 ;  /* 0x00000027001d7308 */ /* 0x0005f40000002400 */
[----:B------:R-:W-:Y:S01]  /*1bf10*/  MUFU.TANH R25, R46 ;  /* 0x0000002e00197308 */ /* 0x000fe20000002400 */
[----:B-1----:R1:W-:Y:S04]  /*1bf20*/  STL [R1+0x10], R2 ;  /* 0x0000100201007387 */ /* 0x0023e80000100800 */
[----:B------:R-:W-:Y:S05]  /*1bf30*/  STL [R1+0x8], R3 ;  /* 0x0000080301007387 */ /* 0x000fea0000100800 */
[----:B------:R-:W-:Y:S01]  /*1bf40*/  MUFU.TANH R23, R47 ;  /* 0x0000002f00177308 */ /* 0x000fe20000002400 */
[-C--:B--2---:R-:W-:Y:S09]  /*1bf50*/  FMUL.FTZ R39, R126, R233.reuse ;  /* 0x000000e97e277220 */ /* 0x084ff20000410000 */
[----:B------:R-:W-:Y:S10]  /*1bf60*/  MUFU.TANH R22, R48 ;  /* 0x0000003000167308 */ /* 0x000ff40000002400 */
[----:B------:R-:W-:Y:S10]  /*1bf70*/  MUFU.TANH R21, R49 ;  /* 0x0000003100157308 */ /* 0x000ff40000002400 */
[----:B-1----:R-:W1:Y:S10]  /*1bf80*/  MUFU.TANH R2, R31 ;  /* 0x0000001f00027308 */ /* 0x002e740000002400 */
[----:B------:R-:W-:Y:S10]  /*1bf90*/  MUFU.TANH R31, R33 ;  /* 0x00000021001f7308 */ /* 0x000ff40000002400 */
[----:B------:R-:W-:Y:S01]  /*1bfa0*/  MUFU.TANH R33, R45 ;  /* 0x0000002d00217308 */ /* 0x000fe20000002400 */
[----:B-1----:R1:W-:Y:S09]  /*1bfb0*/  STL [R1+0x4], R2 ;  /* 0x0000040201007387 */ /* 0x0023f20000100800 */
[----:B------:R-:W-:Y:S10]  /*1bfc0*/  MUFU.TANH R20, R50 ;  /* 0x0000003200147308 */ /* 0x000ff40000002400 */
[----:B------:R-:W-:Y:S10]  /*1bfd0*/  MUFU.TANH R19, R51 ;  /* 0x0000003300137308 */ /* 0x000ff40000002400 */
[----:B------:R-:W-:Y:S10]  /*1bfe0*/  MUFU.TANH R216, R57 ;  /* 0x0000003900d87308 */ /* 0x000ff40000002400 */
[----:B-1----:R-:W1:Y:S10]  /*1bff0*/  MUFU.TANH R2, R32 ;  /* 0x0000002000027308 */ /* 0x002e740000002400 */
[----:B------:R2:W-:Y:S10]  /*1c000*/  MUFU.TANH R32, R36 ;  /* 0x0000002400207308 */ /* 0x0005f40000002400 */
[----:B------:R-:W-:Y:S01]  /*1c010*/  MUFU.TANH R209, R58 ;  /* 0x0000003a00d17308 */ /* 0x000fe20000002400 */
[----:B-1----:R1:W-:Y:S09]  /*1c020*/  STL [R1+0xc], R2 ;  /* 0x00000c0201007387 */ /* 0x0023f20000100800 */
[----:B------:R-:W-:Y:S01]  /*1c030*/  MUFU.TANH R210, R59 ;  /* 0x0000003b00d27308 */ /* 0x000fe20000002400 */
[-C--:B--2---:R-:W-:Y:S09]  /*1c040*/  FMUL.FTZ R36, R131, R233.reuse ;  /* 0x000000e983247220 */ /* 0x084ff20000410000 */
[----:B------:R-:W-:Y:S10]  /*1c050*/  MUFU.TANH R207, R60 ;  /* 0x0000003c00cf7308 */ /* 0x000ff40000002400 */
[----:B------:R-:W-:Y:S10]  /*1c060*/  MUFU.TANH R205, R61 ;  /* 0x0000003d00cd7308 */ /* 0x000ff40000002400 */
[----:B-1----:R-:W1:Y:S10]  /*1c070*/  MUFU.TANH R2, R37 ;  /* 0x0000002500027308 */ /* 0x002e740000002400 */
[----:B------:R2:W3:Y:S10]  /*1c080*/  MUFU.TANH R200, R62 ;  /* 0x0000003e00c87308 */ /* 0x0004f40000002400 */
[----:B------:R2:W4:Y:S01]  /*1c090*/  MUFU.TANH R201, R63 ;  /* 0x0000003f00c97308 */ /* 0x0005220000002400 */
[----:B-1----:R2:W-:Y:S01]  /*1c0a0*/  STL [R1], R2 ;  /* 0x0000000201007387 */ /* 0x0025e20000100800 */
[----:B------:R-:W-:Y:S08]  /*1c0b0*/  FMUL.FTZ R37, R130, R233 ;  /* 0x000000e982257220 */ /* 0x000ff00000410000 */
        /* <DEDUP_REMOVED lines=42> */
[----:B--234-:R-:W-:Y:S05]  /*1c360*/  @!P0 BRA `(.L_x_1423) ;  /* 0x0000000c000c8947 */ /* 0x01cfea0003800000 */
        /* <DEDUP_REMOVED lines=18> */
[----:B------:R-:W-:Y:S01]  /*1c490*/  IABS R4, R9 ;  /* 0x0000000900047213 */ /* 0x000fe20000000000 */
[----:B------:R-:W3:Y:S01]  /*1c4a0*/  LD.E.64 R14, desc[UR4][R164.64+0x20] ;  /* 0x00002004a40e7980 */ /* 0x000ee2000c101b00 */
        /* <DEDUP_REMOVED lines=47> */
[----:B-----5:R-:W-:Y:S01]  /*1c7a0*/  SHF.R.S32.HI R6, RZ, 0x1f, R11 ;  /* 0x0000001fff067819 */ /* 0x020fe2000001140b */
        /* <DEDUP_REMOVED lines=12> */
.L_x_1425:
[----:B------:R-:W-:Y:S05]  /*1c870*/  BSYNC.RECONVERGENT B0 ;  /* 0x0000000000007941 */ /* 0x000fea0003800200 */
.L_x_1424:
[----:B------:R-:W-:Y:S01]  /*1c880*/  @!P1 IMAD.MOV.U32 R233, RZ, RZ, R227 ;  /* 0x000000ffffe99224 */ /* 0x000fe200078e00e3 */
[----:B------:R-:W-:Y:S02]  /*1c890*/  LEA R8, P0, R2, R232, 0x1 ;  /* 0x000000e802087211 */ /* 0x000fe400078008ff */
[--C-:B------:R-:W-:Y:S02]  /*1c8a0*/  SHF.L.U64.HI R4, R228, 0x4, R229.reuse ;  /* 0x00000004e4047819 */ /* 0x100fe400000102e5 */
[----:B------:R-:W-:Y:S01]  /*1c8b0*/  @!PT LDS RZ, [RZ] ;  /* 0x00000000fffff984 */ /* 0x000fe20000000800 */
[----:B------:R-:W-:Y:S01]  /*1c8c0*/  @!PT LDS RZ, [RZ] ;  /* 0x00000000fffff984 */ /* 0x000fe20000000800 */
[----:B------:R-:W-:Y:S01]  /*1c8d0*/  @!PT LDS RZ, [RZ] ;  /* 0x00000000fffff984 */ /* 0x000fe20000000800 */
[----:B------:R-:W-:Y:S01]  /*1c8e0*/  @!P1 LDGSTS.E.BYPASS.LTC128B.128 [R252+0x2000], desc[UR4][R232.64] ;  /* 0x02000000e8fc9fae */ /* 0x000fe2000b981a04 */
[----:B------:R-:W-:Y:S02]  /*1c8f0*/  IADD3 R6, P3, PT, R0, R8, RZ ;  /* 0x0000000800067210 */ /* 0x000fe40007f7e0ff */
[----:B------:R-:W-:Y:S01]  /*1c900*/  LEA.HI.X R9, R2, R227, R4, 0x1, P0 ;  /* 0x000000e302097211 */ /* 0x000fe200000f0c04 */
[----:B------:R2:W-:Y:S01]  /*1c910*/  @P1 STS.128 [R252+0x2000], RZ ;  /* 0x002000fffc001388 */ /* 0x0005e20000000c00 */
[----:B------:R-:W-:Y:S02]  /*1c920*/  SHF.L.U64.HI R3, R228, 0x5, R229 ;  /* 0x00000005e4037819 */ /* 0x000fe400000102e5 */
[-C--:B------:R-:W-:Y:S01]  /*1c930*/  IADD3 R4, P0, PT, R6, R0.reuse, RZ ;  /* 0x0000000006047210 */ /* 0x080fe20007f1e0ff */
[----:B------:R-:W-:Y:S01]  /*1c940*/  @!PT LDS RZ, [RZ] ;  /* 0x00000000fffff984 */ /* 0x000fe20000000800 */
[----:B------:R-:W-:Y:S01]  /*1c950*/  @!PT LDS RZ, [RZ] ;  /* 0x00000000fffff984 */ /* 0x000fe20000000800 */
[----:B------:R-:W-:Y:S01]  /*1c960*/  @!PT LDS RZ, [RZ] ;  /* 0x00000000fffff984 */ /* 0x000fe20000000800 */
[----:B------:R3:W-:Y:S02]  /*1c970*/  @!P1 LDGSTS.E.BYPASS.LTC128B.128 [R252+0x2800], desc[UR4][R8.64] ;  /* 0x0280000008fc9fae */ /* 0x0007e4000b981a04 */
[----:B------:R-:W-:Y:S01]  /*1c980*/  IMAD.X R7, R3, 0x1, R9, P3 ;  /* 0x0000000103077824 */ /* 0x000fe200018e0609 */
[-C--:B------:R-:W-:Y:S01]  /*1c990*/  IADD3 R12, P3, PT, R4, R0.reuse, RZ ;  /* 0x00000000040c7210 */ /* 0x080fe20007f7e0ff */
[----:B------:R2:W-:Y:S02]  /*1c9a0*/  @P1 STS.128 [R252+0x2800], RZ ;  /* 0x002800fffc001388 */ /* 0x0005e40000000c00 */
[--C-:B------:R-:W-:Y:S01]  /*1c9b0*/  IMAD.X R5, R7, 0x1, R3.reuse, P0 ;  /* 0x0000000107057824 */ /* 0x100fe200000e0603 */
[-C--:B------:R-:W-:Y:S01]  /*1c9c0*/  IADD3 R10, P0, PT, R12, R0.reuse, RZ ;  /* 0x000000000c0a7210 */ /* 0x080fe20007f1e0ff */
[----:B------:R-:W-:Y:S01]  /*1c9d0*/  @!PT LDS RZ, [RZ] ;  /* 0x00000000fffff984 */ /* 0x000fe20000000800 */
[----:B------:R-:W-:Y:S01]  /*1c9e0*/  @!PT LDS RZ, [RZ] ;  /* 0x00000000fffff984 */ /* 0x000fe20000000800 */
[----:B------:R-:W-:Y:S01]  /*1c9f0*/  @!PT LDS RZ, [RZ] ;  /* 0x00000000fffff984 */ /* 0x000fe20000000800 */
[----:B------:R4:W-:Y:S02]  /*1ca00*/  @!P1 LDGSTS.E.BYPASS.LTC128B.128 [R252+0x3000], desc[UR4][R6.64] ;  /* 0x0300000006fc9fae */ /* 0x0009e4000b981a04 */
[--C-:B------:R-:W-:Y:S02]  /*1ca10*/  IMAD.X R13, R5, 0x1, R3.reuse, P3 ;  /* 0x00000001050d7824 */ /* 0x100fe400018e0603 */
        /* <DEDUP_REMOVED lines=11> */
[-C--:B---3--:R-:W-:Y:S03]  /*1cad0*/  IADD3 R8, P3, PT, R10, R0.reuse, RZ ;  /* 0x000000000a087210 */ /* 0x088fe60007f7e0ff */
[----:B------:R2:W-:Y:S04]  /*1cae0*/  @P1 STS.128 [R252+0x4000], RZ ;  /* 0x004000fffc001388 */ /* 0x0005e80000000c00 */
[----:B------:R-:W-:Y:S01]  /*1caf0*/  @!PT LDS RZ, [RZ] ;  /* 0x00000000fffff984 */ /* 0x000fe20000000800 */
[----:B------:R-:W-:Y:S01]  /*1cb00*/  @!PT LDS RZ, [RZ] ;  /* 0x00000000fffff984 */ /* 0x000fe20000000800 */
[----:B------:R-:W-:Y:S01]  /*1cb10*/  @!PT LDS RZ, [RZ] ;  /* 0x00000000fffff984 */ /* 0x000fe20000000800 */
[----:B------:R3:W-:Y:S01]  /*1cb20*/  @!P1 LDGSTS.E.BYPASS.LTC128B.128 [R252+0x4800], desc[UR4][R10.64] ;  /* 0x048000000afc9fae */ /* 0x0007e2000b981a04 */
[--C-:B------:R-:W-:Y:S01]  /*1cb30*/  IMAD.X R9, R11, 0x1, R3.reuse, P3 ;  /* 0x000000010b097824 */ /* 0x100fe200018e0603 */
[-C--:B----4-:R-:W-:Y:S02]  /*1cb40*/  IADD3 R6, P0, PT, R8, R0.reuse, RZ ;  /* 0x0000000008067210 */ /* 0x090fe40007f1e0ff */
[----:B------:R2:W-:Y:S04]  /*1cb50*/  @P1 STS.128 [R252+0x4800], RZ ;  /* 0x004800fffc001388 */ /* 0x0005e80000000c00 */
[----:B------:R-:W-:Y:S01]  /*1cb60*/  @!PT LDS RZ, [RZ] ;  /* 0x00000000fffff984 */ /* 0x000fe20000000800 */
[----:B------:R-:W-:Y:S01]  /*1cb70*/  @!PT LDS RZ, [RZ] ;  /* 0x00000000fffff984 */ /* 0x000fe20000000800 */
[----:B------:R-:W-:Y:S01]  /*1cb80*/  @!PT LDS RZ, [RZ] ;  /* 0x00000000fffff984 */ /* 0x000fe20000000800 */
[----:B------:R4:W-:Y:S01]  /*1cb90*/  @!P1 LDGSTS.E.BYPASS.LTC128B.128 [R252+0x5000], desc[UR4][R8.64] ;  /* 0x0500000008fc9fae */ /* 0x0009e2000b981a04 */
[--C-:B------:R-:W-:Y:S01]  /*1cba0*/  IMAD.X R7, R9, 0x1, R3.reuse, P0 ;  /* 0x0000000109077824 */ /* 0x100fe200000e0603 */
[-C--:B-----5:R-:W-:Y:S02]  /*1cbb0*/  IADD3 R4, P3, PT, R6, R0.reuse, RZ ;  /* 0x0000000006047210 */ /* 0x0a0fe40007f7e0ff */
[----:B------:R2:W-:Y:S02]  /*1cbc0*/  @P1 STS.128 [R252+0x5000], RZ ;  /* 0x005000fffc001388 */ /* 0x0005e40000000c00 */
[-C--:B------:R-:W-:Y:S02]  /*1cbd0*/  IADD3 R14, P0, PT, R4, R0.reuse, RZ ;  /* 0x00000000040e7210 */ /* 0x080fe40007f1e0ff */
[----:B------:R-:W-:Y:S01]  /*1cbe0*/  @!PT LDS RZ, [RZ] ;  /* 0x00000000fffff984 */ /* 0x000fe20000000800 */
[----:B------:R-:W-:Y:S01]  /*1cbf0*/  @!PT LDS RZ, [RZ] ;  /* 0x00000000fffff984 */ /* 0x000fe20000000800 */
[----:B------:R-:W-:Y:S01]  /*1cc00*/  @!PT LDS RZ, [RZ] ;  /* 0x00000000fffff984 */ /* 0x000fe20000000800 */
[----:B------:R5:W-:Y:S01]  /*1cc10*/  @!P1 LDGSTS.E.BYPASS.LTC128B.128 [R252+0x5800], desc[UR4][R6.64] ;  /* 0x0580000006fc9fae */ /* 0x000be2000b981a04 */
[--C-:B------:R-:W-:Y:S01]  /*1cc20*/  IMAD.X R5, R7, 0x1, R3.reuse, P3 ;  /* 0x0000000107057824 */ /* 0x100fe200018e0603 */
[-C--:B-1----:R-:W-:Y:S02]  /*1cc30*/  IADD3 R12, P3, PT, R14, R0.reuse, RZ ;  /* 0x000000000e0c7210 */ /* 0x082fe40007f7e0ff */
[----:B------:R2:W-:Y:S01]  /*1cc40*/  @P1 STS.128 [R252+0x5800], RZ ;  /* 0x005800fffc001388 */ /* 0x0005e20000000c00 */
[--C-:B------:R-:W-:Y:S03]  /*1cc50*/  IMAD.X R15, R5, 0x1, R3.reuse, P0 ;  /* 0x00000001050f7824 */ /* 0x100fe600000e0603 */
[----:B------:R-:W-:Y:S01]  /*1cc60*/  @!PT LDS RZ, [RZ] ;  /* 0x00000000fffff984 */ /* 0x000fe20000000800 */
[----:B------:R-:W-:Y:S01]  /*1cc70*/  @!PT LDS RZ, [RZ] ;  /* 0x00000000fffff984 */ /* 0x000fe20000000800 */
[----:B------:R-:W-:Y:S01]  /*1cc80*/  @!PT LDS RZ, [RZ] ;  /* 0x00000000fffff984 */ /* 0x000fe20000000800 */
[----:B------:R1:W-:Y:S01]  /*1cc90*/  @!P1 LDGSTS.E.BYPASS.LTC128B.128 [R252+0x6000], desc[UR4][R4.64] ;  /* 0x0600000004fc9fae */ /* 0x0003e2000b981a04 */
[--C-:B------:R-:W-:Y:S01]  /*1cca0*/  IMAD.X R13, R15, 0x1, R3.reuse, P3 ;  /* 0x000000010f0d7824 */ /* 0x100fe200018e0603 */
[-C--:B---3--:R-:W-:Y:S02]  /*1ccb0*/  IADD3 R10, P0, PT, R12, R0.reuse, RZ ;  /* 0x000000000c0a7210 */ /* 0x088fe40007f1e0ff */
        /* <DEDUP_REMOVED lines=14> */
[----:B------:R2:W-:Y:S04]  /*1cda0*/  @P1 STS.128 [R252+0x7000], RZ ;  /* 0x007000fffc001388 */ /* 0x0005e80000000c00 */
[----:B------:R-:W-:Y:S01]  /*1cdb0*/  @!PT LDS RZ, [RZ] ;  /* 0x00000000fffff984 */ /* 0x000fe20000000800 */
[----:B------:R-:W-:Y:S01]  /*1cdc0*/  @!PT LDS RZ, [RZ] ;  /* 0x00000000fffff984 */ /* 0x000fe20000000800 */
[----:B------:R-:W-:Y:S01]  /*1cdd0*/  @!PT LDS RZ, [RZ] ;  /* 0x00000000fffff984 */ /* 0x000fe20000000800 */
[----:B------:R2:W-:Y:S01]  /*1cde0*/  @!P1 LDGSTS.E.BYPASS.LTC128B.128 [R252+0x7800], desc[UR4][R10.64] ;  /* 0x078000000afc9fae */ /* 0x0005e2000b981a04 */
[--C-:B------:R-:W-:Y:S01]  /*1cdf0*/  IMAD.X R7, R9, 0x1, R3.reuse, P0 ;  /* 0x0000000109077824 */ /* 0x100fe200000e0603 */
[-C--:B-1----:R-:W-:Y:S02]  /*1ce00*/  IADD3 R4, P3, PT, R6, R0.reuse, RZ ;  /* 0x0000000006047210 */ /* 0x082fe40007f7e0ff */
[----:B------:R2:W-:Y:S02]  /*1ce10*/  @P1 STS.128 [R252+0x7800], RZ ;  /* 0x007800fffc001388 */ /* 0x0005e40000000c00 */
[----:B------:R-:W-:Y:S02]  /*1ce20*/  @!P1 IADD3 R2, P0, PT, R4, R0, RZ ;  /* 0x0000000004029210 */ /* 0x000fe40007f1e0ff */
[----:B------:R-:W-:Y:S01]  /*1ce30*/  @!PT LDS RZ, [RZ] ;  /* 0x00000000fffff984 */ /* 0x000fe20000000800 */
[----:B------:R-:W-:Y:S01]  /*1ce40*/  @!PT LDS RZ, [RZ] ;  /* 0x00000000fffff984 */ /* 0x000fe20000000800 */
[----:B------:R-:W-:Y:S01]  /*1ce50*/  @!PT LDS RZ, [RZ] ;  /* 0x00000000fffff984 */ /* 0x000fe20000000800 */
[----:B------:R2:W-:Y:S01]  /*1ce60*/  @!P1 LDGSTS.E.BYPASS.LTC128B.128 [R252+0x8000], desc[UR4][R8.64] ;  /* 0x0800000008fc9fae */ /* 0x0005e2000b981a04 */
[--C-:B------:R-:W-:Y:S03]  /*1ce70*/  IMAD.X R5, R7, 0x1, R3.reuse, P3 ;  /* 0x0000000107057824 */ /* 0x100fe600018e0603 */
[----:B------:R2:W-:Y:S01]  /*1ce80*/  @P1 STS.128 [R252+0x8000], RZ ;  /* 0x008000fffc001388 */ /* 0x0005e20000000c00 */
[----:B------:R-:W-:Y:S03]  /*1ce90*/  @!P1 IMAD.X R3, R5, 0x1, R3, P0 ;  /* 0x0000000105039824 */ /* 0x000fe600000e0603 */
        /* <DEDUP_REMOVED lines=16> */
.L_x_1423:
[----:B------:R-:W-:Y:S05]  /*1cfa0*/  BSYNC.RECONVERGENT B1 ;  /* 0x0000000000017941 */ /* 0x000fea0003800200 */
.L_x_1422:
[----:B------:R-:W3:Y:S01]  /*1cfb0*/  LDL.LU R41, [R1+0x2c] ;  /* 0x00002c0001297983 */ /* 0x000ee20000300800 */
[----:B------:R-:W-:Y:S02]  /*1cfc0*/  MOV R119, R18 ;  /* 0x0000001200777202 */ /* 0x000fe40000000f00 */
[----:B------:R-:W-:Y:S01]  /*1cfd0*/  MOV R121, R24 ;  /* 0x0000001800797202 */ /* 0x000fe20000000f00 */
[----:B------:R-:W4:Y:S01]  /*1cfe0*/  LDL.LU R40, [R1+0x28] ;  /* 0x0000280001287983 */ /* 0x000f220000300800 */
[----:B------:R-:W-:Y:S02]  /*1cff0*/  MOV R129, R27 ;  /* 0x0000001b00817202 */ /* 0x000fe40000000f00 */
[----:B------:R-:W-:Y:S01]  /*1d000*/  MOV R130, R26 ;  /* 0x0000001a00827202 */ /* 0x000fe20000000f00 */
[----:B--2---:R-:W2:Y:S01]  /*1d010*/  LDL.LU R15, [R1+0x1c] ;  /* 0x00001c00010f7983 */ /* 0x004ea20000300800 */
[----:B------:R-:W-:Y:S02]  /*1d020*/  MOV R66, R31 ;  /* 0x0000001f00427202 */ /* 0x000fe40000000f00 */
[----:B------:R-:W-:Y:S01]  /*1d030*/  MOV R65, R30 ;  /* 0x0000001e00417202 */ /* 0x000fe20000000f00 */
[----:B------:R-:W5:Y:S01]  /*1d040*/  LDL.LU R14, [R1+0x24] ;  /* 0x00002400010e7983 */ /* 0x000f620000300800 */
        /* <DEDUP_REMOVED lines=12> */
[----:B------:R-:W-:Y:S02]  /*1d110*/  LOP3.LUT R71, R225, 0x200, R226, 0xf8, !PT ;  /* 0x00000200e1477812 */ /* 0x000fe400078ef8e2 */
[----:B------:R-:W-:Y:S01]  /*1d120*/  MOV R225, R16 ;  /* 0x0000001000e17202 */ /* 0x000fe20000000f00 */
[----:B------:R-:W5:Y:S01]  /*1d130*/  LDL.LU R2, [R1+0xc] ;  /* 0x00000c0001027983 */ /* 0x000f620000300800 */
[----:B------:R-:W-:Y:S02]  /*1d140*/  LEA R71, R71, UR8, 0x1 ;  /* 0x0000000847477c11 */ /* 0x000fe4000f8e08ff */
[----:B------:R-:W-:Y:S01]  /*1d150*/  MOV R226, R17 ;  /* 0x0000001100e27202 */ /* 0x000fe20000000f00 */
[----:B------:R-:W5:Y:S01]  /*1d160*/  LDL.LU R0, [R1] ;  /* 0x0000000001007983 */ /* 0x000f620000300800 */
[----:B------:R-:W-:Y:S02]  /*1d170*/  IADD3 R69, PT, PT, R224, R71, RZ ;  /* 0x00000047e0457210 */ /* 0x000fe40007ffe0ff */
[----:B------:R-:W-:Y:S01]  /*1d180*/  IADD3 R68, PT, PT, R71, 0xa040, RZ ;  /* 0x0000a04047447810 */ /* 0x000fe20007ffe0ff */
[----:B------:R-:W5:Y:S01]  /*1d190*/  LDL.LU R118, [R1+0x18] ;  /* 0x0000180001767983 */ /* 0x000f620000300800 */
[----:B------:R-:W-:Y:S03]  /*1d1a0*/  IADD3 R248, PT, PT, R248, -0x100, RZ ;  /* 0xffffff00f8f87810 */ /* 0x000fe60007ffe0ff */
[----:B------:R-:W5:Y:S04]  /*1d1b0*/  LDL.LU R123, [R1+0x20] ;  /* 0x00002000017b7983 */ /* 0x000f680000300800 */
        /* <DEDUP_REMOVED lines=16> */
[----:B------:R-:W-:Y:S08]  /*1d2c0*/  LDSM.16.MT88.4 R20, [R69+0xa000] ;  /* 0x00a000004514783b */ /* 0x000ff00000004200 */
[----:B------:R-:W-:Y:S01]  /*1d2d0*/  LDSM.16.MT88.4 R56, [R69+0xa800] ;  /* 0x00a800004538783b */ /* 0x000fe20000004200 */
[----:B---3--:R-:W-:Y:S02]  /*1d2e0*/  MOV R116, R41 ;  /* 0x0000002900747202 */ /* 0x008fe40000000f00 */
[----:B----4-:R-:W-:Y:S02]  /*1d2f0*/  MOV R122, R40 ;  /* 0x00000028007a7202 */ /* 0x010fe40000000f00 */
[----:B--2---:R-:W-:Y:S02]  /*1d300*/  MOV R120, R15 ;  /* 0x0000000f00787202 */ /* 0x004fe40000000f00 */
[----:B-----5:R-:W-:Y:S02]  /*1d310*/  MOV R117, R14 ;  /* 0x0000000e00757202 */ /* 0x020fe40000000f00 */
[----:B------:R-:W-:Y:S02]  /*1d320*/  MOV R125, R13 ;  /* 0x0000000d007d7202 */ /* 0x000fe40000000f00 */
[----:B------:R-:W-:Y:S02]  /*1d330*/  MOV R126, R5 ;  /* 0x00000005007e7202 */ /* 0x000fe40000000f00 */
[----:B------:R-:W-:Y:S02]  /*1d340*/  MOV R131, R4 ;  /* 0x0000000400837202 */ /* 0x000fe40000000f00 */
[----:B------:R-:W-:Y:S02]  /*1d350*/  MOV R124, R3 ;  /* 0x00000003007c7202 */ /* 0x000fe40000000f00 */
[----:B------:R-:W2:Y:S01]  /*1d360*/  LD.E R3, desc[UR4][R164.64+0xdc] ;  /* 0x0000dc04a4037980 */ /* 0x000ea2000c101900 */
[----:B------:R-:W-:Y:S02]  /*1d370*/  MOV R128, R2 ;  /* 0x0000000200807202 */ /* 0x000fe40000000f00 */
[----:B------:R-:W-:Y:S02]  /*1d380*/  MOV R127, R0 ;  /* 0x00000000007f7202 */ /* 0x000fe40000000f00 */
[----:B------:R-:W-:Y:S04]  /*1d390*/  FMNMX3.FTZ R0, R167, R11, R10, !PT ;  /* 0x0000000ba7007276 */ /* 0x000fe8000781000a */
[----:B------:R-:W-:Y:S04]  /*1d3a0*/  FMNMX3.FTZ R0, R0, R7, R6, !PT ;  /* 0x0000000700007276 */ /* 0x000fe80007810006 */
[----:B------:R-:W-:Y:S04]  /*1d3b0*/  FMNMX3.FTZ R0, R0, R53, R52, !PT ;  /* 0x0000003500007276 */ /* 0x000fe80007810034 */
[----:B------:R-:W-:Y:S04]  /*1d3c0*/  FMNMX3.FTZ R0, R0, R60, R113, !PT ;  /* 0x0000003c00007276 */ /* 0x000fe80007810071 */
[----:B------:R-:W-:Y:S02]  /*1d3d0*/  FMNMX3.FTZ R0, R0, R123, R118, !PT ;  /* 0x0000007b00007276 */ /* 0x000fe40007810076 */
[----:B------:R-:W-:Y:S02]  /*1d3e0*/  FMNMX3.FTZ R4, R166, R12, R18, !PT ;  /* 0x0000000ca6047276 */ /* 0x000fe40007810012 */
        /* <DEDUP_REMOVED lines=50> */
[----:B------:R-:W-:Y:S03]  /*1d710*/  FMNMX3.FTZ R4, R4, R99, R96, !PT ;  /* 0x0000006304047276 */ /* 0x000fe60007810060 */
[----:B------:R-:W1:Y:S01]  /*1d720*/  SHFL.BFLY PT, R2, R0, 0x2, 0x1f ;  /* 0x0c401f0000027f89 */ /* 0x000e6200000e0000 */
[----:B------:R-:W-:Y:S04]  /*1d730*/  FMNMX3.FTZ R4, R4, R97, R43, !PT ;  /* 0x0000006104047276 */ /* 0x000fe8000781002b */
[----:B------:R-:W-:Y:S04]  /*1d740*/  FMNMX3.FTZ R4, R4, R87, R91, !PT ;  /* 0x0000005704047276 */ /* 0x000fe8000781005b */
[----:B------:R-:W-:Y:S04]  /*1d750*/  FMNMX3.FTZ R4, R4, R93, R89, !PT ;  /* 0x0000005d04047276 */ /* 0x000fe80007810059 */
[----:B------:R-:W-:Y:S04]  /*1d760*/  FMNMX3.FTZ R4, R4, R85, R82, !PT ;  /* 0x0000005504047276 */ /* 0x000fe80007810052 */
[----:B------:R-:W-:Y:S04]  /*1d770*/  FMNMX3.FTZ R4, R4, R83, R80, !PT ;  /* 0x0000005304047276 */ /* 0x000fe80007810050 */
[----:B------:R-:W-:Y:S02]  /*1d780*/  FMNMX3.FTZ R4, R4, R72, R75, !PT ;  /* 0x0000004804047276 */ /* 0x000fe4000781004b */
[----:B-1----:R-:W-:Y:S02]  /*1d790*/  FMNMX.FTZ R2, R0, R2, !PT ;  /* 0x0000000200027209 */ /* 0x002fe40007810000 */
[----:B------:R-:W-:Y:S03]  /*1d7a0*/  FMNMX3.FTZ R4, R4, R73, R74, !PT ;  /* 0x0000004904047276 */ /* 0x000fe6000781004a */
[----:B------:R-:W1:Y:S08]  /*1d7b0*/  SHFL.BFLY PT, R0, R2, 0x1, 0x1f ;  /* 0x0c201f0002007f89 */ /* 0x000e7000000e0000 */
[----:B------:R-:W3:Y:S01]  /*1d7c0*/  SHFL.BFLY PT, R5, R4, 0x2, 0x1f ;  /* 0x0c401f0004057f89 */ /* 0x000ee200000e0000 */
[----:B-1----:R-:W-:Y:S02]  /*1d7d0*/  FMNMX.FTZ R0, R2, R0, !PT ;  /* 0x0000000002007209 */ /* 0x002fe40007810000 */
[----:B---3--:R-:W-:Y:S03]  /*1d7e0*/  FMNMX.FTZ R5, R4, R5, !PT ;  /* 0x0000000504057209 */ /* 0x008fe60007810000 */
[C---:B------:R-:W-:Y:S01]  /*1d7f0*/  FADD.FTZ R40, -R0.reuse, R167 ;  /* 0x000000a700287221 */ /* 0x040fe20000010100 */
[----:B------:R-:W-:Y:S02]  /*1d800*/  FSETP.NEU.FTZ.AND P0, PT, R0, -INF , PT ;  /* 0xff8000000000780b */ /* 0x000fe40003f1d000 */
[----:B------:R-:W-:Y:S01]  /*1d810*/  MOV R167, R35 ;  /* 0x0000002300a77202 */ /* 0x000fe20000000f00 */
[----:B------:R-:W1:Y:S02]  /*1d820*/  SHFL.BFLY PT, R4, R5, 0x1, 0x1f ;  /* 0x0c201f0005047f89 */ /* 0x000e6400000e0000 */
[----:B-1----:R-:W-:Y:S04]  /*1d830*/  FMNMX.FTZ R2, R5, R4, !PT ;  /* 0x0000000405027209 */ /* 0x002fe80007810000 */
[C---:B------:R-:W-:Y:S01]  /*1d840*/  FSETP.NEU.FTZ.AND P1, PT, R2.reuse, -INF , PT ;  /* 0xff8000000200780b */ /* 0x040fe20003f3d000 */
[----:B------:R-:W-:Y:S01]  /*1d850*/  FADD.FTZ R41, -R2, R166 ;  /* 0x000000a602297221 */ /* 0x000fe20000010100 */
[----:B------:R-:W-:Y:S01]  /*1d860*/  MOV R166, R34 ;  /* 0x0000002200a67202 */ /* 0x000fe20000000f00 */
[C---:B--2---:R-:W-:Y:S01]  /*1d870*/  FMUL.FTZ R78, R3.reuse, R2 ;  /* 0x00000002034e7220 */ /* 0x044fe20000410000 */
[C---:B------:R-:W-:Y:S01]  /*1d880*/  FMUL.FTZ R76, R3.reuse, R0 ;  /* 0x00000000034c7220 */ /* 0x040fe20000410000 */
[C---:B------:R-:W-:Y:S01]  /*1d890*/  FMUL.FTZ R40, R3.reuse, R40 ;  /* 0x0000002803287220 */ /* 0x040fe20000410000 */
[----:B------:R-:W-:Y:S02]  /*1d8a0*/  FMUL.FTZ R41, R3, R41 ;  /* 0x0000002903297220 */ /* 0x000fe40000410000 */
[----:B------:R-:W-:Y:S02]  /*1d8b0*/  FSEL R78, R78, RZ, P1 ;  /* 0x000000ff4e4e7208 */ /* 0x000fe40000800000 */
[----:B------:R-:W-:Y:S01]  /*1d8c0*/  FSEL R76, R76, RZ, P0 ;  /* 0x000000ff4c4c7208 */ /* 0x000fe20000000000 */
[----:B------:R-:W1:Y:S01]  /*1d8d0*/  MUFU.EX2 R40, R40 ;  /* 0x0000002800287308 */ /* 0x000e620000000800 */
[----:B------:R-:W-:Y:S01]  /*1d8e0*/  ISETP.GT.AND P0, PT, R249, RZ, PT ;  /* 0x000000fff900720c */ /* 0x000fe20003f04270 */
[-CC-:B------:R-:W-:Y:S01]  /*1d8f0*/  FFMA.FTZ R107, R12, R3.reuse, -R78.reuse ;  /* 0x000000030c6b7223 */ /* 0x180fe2000001084e */
[-CC-:B------:R-:W-:Y:S01]  /*1d900*/  FFMA.FTZ R100, R8, R3.reuse, -R78.reuse ;  /* 0x0000000308647223 */ /* 0x180fe2000001084e */
[----:B------:R-:W2:Y:S01]  /*1d910*/  LDSM.16.MT88.4 R12, [R71+0xa000] ;  /* 0x00a00000470c783b */ /* 0x000ea20000004200 */
[-C--:B------:R-:W-:Y:S01]  /*1d920*/  FFMA.FTZ R106, R18, R3.reuse, -R78 ;  /* 0x00000003126a7223 */ /* 0x080fe2000001084e */
[-CC-:B------:R-:W-:Y:S01]  /*1d930*/  FFMA.FTZ R105, R11, R3.reuse, -R76.reuse ;  /* 0x000000030b697223 */ /* 0x180fe2000001084c */
[-C--:B------:R-:W-:Y:S01]  /*1d940*/  FFMA.FTZ R104, R10, R3.reuse, -R76 ;  /* 0x000000030a687223 */ /* 0x080fe2000001084c */
[-C--:B------:R-:W-:Y:S01]  /*1d950*/  FFMA.FTZ R103, R9, R3.reuse, -R78 ;  /* 0x0000000309677223 */ /* 0x080fe2000001084e */
[-CC-:B------:R-:W-:Y:S01]  /*1d960*/  FFMA.FTZ R102, R7, R3.reuse, -R76.reuse ;  /* 0x0000000307667223 */ /* 0x180fe2000001084c */
[-C--:B------:R-:W-:Y:S01]  /*1d970*/  FFMA.FTZ R101, R6, R3.reuse, -R76 ;  /* 0x0000000306657223 */ /* 0x080fe2000001084c */
[----:B------:R-:W3:Y:S01]  /*1d980*/  MUFU.EX2 R41, R41 ;  /* 0x0000002900297308 */ /* 0x000ee20000000800 */
[----:B------:R-:W-:Y:S01]  /*1d990*/  IADD3 R8, PT, PT, R71, 0xa000, RZ ;  /* 0x0000a00047087810 */ /* 0x000fe20007ffe0ff */
[----:B------:R-:W-:Y:S01]  /*1d9a0*/  FFMA.FTZ R110, R54, R3, -R78 ;  /* 0x00000003366e7223 */ /* 0x000fe2000001084e */
[----:B-1----:R-:W-:Y:S07]  /*1d9b0*/  FMUL.FTZ R6, R40, R162 ;  /* 0x000000a228067220 */ /* 0x002fee0000410000 */
[----:B------:R-:W-:Y:S01]  /*1d9c0*/  MUFU.EX2 R107, R107 ;  /* 0x0000006b006b7308 */ /* 0x000fe20000000800 */
[----:B------:R-:W-:Y:S01]  /*1d9d0*/  @P2 IADD3 R68, PT, PT, R8, -0x40, RZ ;  /* 0xffffffc008442810 */ /* 0x000fe20007ffe0ff */
[C---:B------:R-:W-:Y:S01]  /*1d9e0*/  FMUL.FTZ R7, R40.reuse, R163 ;  /* 0x000000a328077220 */ /* 0x040fe20000410000 */
[C---:B------:R-:W-:Y:S07]  /*1d9f0*/  FMUL.FTZ R10, R40.reuse, R158 ;  /* 0x0000009e280a7220 */ /* 0x040fee0000410000 */
[----:B------:R-:W1:Y:S01]  /*1da00*/  MUFU.EX2 R106, R106 ;  /* 0x0000006a006a7308 */ /* 0x000e620000000800 */
[----:B------:R-:W-:Y:S01]  /*1da10*/  FMUL.FTZ R11, R40, R159 ;  /* 0x0000009f280b7220 */ /* 0x000fe20000410000 */
[----:B------:R-:W4:Y:S01]  /*1da20*/  LDSM.16.MT88.4 R28, [R68] ;  /* 0x00000000441c783b */ /* 0x000f220000004200 */
[----:B------:R-:W-:Y:S07]  /*1da30*/  IADD3 R70, PT, PT, R224, R68, RZ ;  /* 0x00000044e0467210 */ /* 0x000fee0007ffe0ff */
[----:B------:R-:W-:Y:S01]  /*1da40*/  MUFU.EX2 R105, R105 ;  /* 0x0000006900697308 */ /* 0x000fe20000000800 */
[C---:B------:R-:W-:Y:S01]  /*1da50*/  FMUL.FTZ R18, R40.reuse, R150 ;  /* 0x0000009628127220 */ /* 0x040fe20000410000 */
[C---:B---3--:R-:W-:Y:S01]  /*1da60*/  FMUL.FTZ R4, R41.reuse, R160 ;  /* 0x000000a029047220 */ /* 0x048fe20000410000 */
[C---:B------:R-:W-:Y:S07]  /*1da70*/  FMUL.FTZ R5, R41.reuse, R161 ;  /* 0x000000a129057220 */ /* 0x040fee0000410000 */
[----:B------:R-:W3:Y:S01]  /*1da80*/  MUFU.EX2 R104, R104 ;  /* 0x0000006800687308 */ /* 0x000ee20000000800 */
[C---:B------:R-:W-:Y:S01]  /*1da90*/  FMUL.FTZ R8, R41.reuse, R156 ;  /* 0x0000009c29087220 */ /* 0x040fe20000410000 */
[C---:B------:R-:W-:Y:S01]  /*1daa0*/  FMUL.FTZ R9, R41.reuse, R157 ;  /* 0x0000009d29097220 */ /* 0x040fe20000410000 */
[----:B------:R-:W5:Y:S07]  /*1dab0*/  LDSM.16.MT88.4 R48, [R70] ;  /* 0x000000004630783b */ /* 0x000f6e0000004200 */
[----:B------:R-:W-:Y:S01]  /*1dac0*/  MUFU.EX2 R103, R103 ;  /* 0x0000006700677308 */ /* 0x000fe20000000800 */
[----:B------:R-:W-:Y:S01]  /*1dad0*/  FMUL.FTZ R19, R40, R151 ;  /* 0x0000009728137220 */ /* 0x000fe20000410000 */
[----:B-1----:R-:W-:Y:S01]  /*1dae0*/  F2FP.BF16.F32.PACK_AB R44, R106, R107 ;  /* 0x0000006b6a2c723e */ /* 0x002fe200000010ff */
[C---:B------:R-:W-:Y:S07]  /*1daf0*/  FMUL.FTZ R16, R41.reuse, R148 ;  /* 0x0000009429107220 */ /* 0x040fee0000410000 */
[----:B------:R-:W1:Y:S01]  /*1db00*/  MUFU.EX2 R100, R100 ;  /* 0x0000006400647308 */ /* 0x000e620000000800 */
[----:B------:R-:W-:Y:S01]  /*1db10*/  FMUL.FTZ R17, R41, R149 ;  /* 0x0000009529117220 */ /* 0x000fe20000410000 */
[-CC-:B------:R-:W-:Y:S01]  /*1db20*/  FFMA.FTZ R115, R53, R3.reuse, -R76.reuse ;  /* 0x0000000335737223 */ /* 0x180fe2000001084c */
[----:B------:R-:W-:Y:S07]  /*1db30*/  FFMA.FTZ R114, R52, R3, -R76 ;  /* 0x0000000334727223 */ /* 0x000fee000001084c */
[----:B------:R-:W-:Y:S01]  /*1db40*/  MUFU.EX2 R102, R102 ;  /* 0x0000006600667308 */ /* 0x000fe20000000800 */
[----:B------:R-:W5:Y:S01]  /*1db50*/  LDSM.16.MT88.4 R52, [R71+0xa800] ;  /* 0x00a800004734783b */ /* 0x000f620000004200 */
[----:B---3--:R-:W-:Y:S01]  /*1db60*/  F2FP.BF16.F32.PACK_AB R45, R104, R105 ;  /* 0x00000069682d723e */ /* 0x008fe200000010ff */
[--C-:B------:R-:W-:Y:S07]  /*1db70*/  FFMA.FTZ R111, R24, R3, -R78.reuse ;  /* 0x00000003186f7223 */ /* 0x100fee000001084e */
[----:B------:R-:W3:Y:S01]  /*1db80*/  MUFU.EX2 R101, R101 ;  /* 0x0000006500657308 */ /* 0x000ee20000000800 */
[C---:B------:R-:W-:Y:S01]  /*1db90*/  FMUL.FTZ R26, R40.reuse, R142 ;  /* 0x0000008e281a7220 */ /* 0x040fe20000410000 */
[----:B------:R-:W-:Y:S01]  /*1dba0*/  FMUL.FTZ R27, R40, R143 ;  /* 0x0000008f281b7220 */ /* 0x000fe20000410000 */
[C---:B------:R-:W-:Y:S01]  /*1dbb0*/  FMUL.FTZ R24, R41.reuse, R140 ;  /* 0x0000008c29187220 */ /* 0x040fe20000410000 */
[----:B------:R-:W-:Y:S01]  /*1dbc0*/  FMUL.FTZ R25, R41, R141 ;  /* 0x0000008d29197220 */ /* 0x000fe20000410000 */
[--C-:B------:R-:W-:Y:S01]  /*1dbd0*/  FFMA.FTZ R109, R62, R3, -R78.reuse ;  /* 0x000000033e6d7223 */ /* 0x100fe2000001084e */
[----:B-1----:R-:W-:Y:S01]  /*1dbe0*/  F2FP.BF16.F32.PACK_AB R46, R100, R103 ;  /* 0x00000067642e723e */ /* 0x002fe200000010ff */
[-C--:B------:R-:W-:Y:S01]  /*1dbf0*/  FFMA.FTZ R108, R61, R3.reuse, -R78 ;  /* 0x000000033d6c7223 */ /* 0x080fe2000001084e */
[-CC-:B------:R-:W-:Y:S01]  /*1dc00*/  FFMA.FTZ R112, R60, R3.reuse, -R76.reuse ;  /* 0x000000033c707223 */ /* 0x180fe2000001084c */
[----:B------:R-:W-:Y:S01]  /*1dc10*/  FFMA.FTZ R113, R113, R3, -R76 ;  /* 0x0000000371717223 */ /* 0x000fe2000001084c */
[----:B------:R-:W-:Y:S01]  /*1dc20*/  MUFU.EX2 R111, R111 ;  /* 0x0000006f006f7308 */ /* 0x000fe20000000800 */
[----:B------:R-:W-:Y:S01]  /*1dc30*/  MOV R163, R225 ;  /* 0x000000e100a37202 */ /* 0x000fe20000000f00 */
[C---:B------:R-:W-:Y:S01]  /*1dc40*/  FMUL.FTZ R34, R40.reuse, R134 ;  /* 0x0000008628227220 */ /* 0x040fe20000410000 */
[----:B------:R-:W-:Y:S07]  /*1dc50*/  MOV R162, R226 ;  /* 0x000000e200a27202 */ /* 0x000fee0000000f00 */
[----:B------:R-:W1:Y:S01]  /*1dc60*/  MUFU.EX2 R110, R110 ;  /* 0x0000006e006e7308 */ /* 0x000e620000000800 */
[----:B---3--:R-:W-:Y:S01]  /*1dc70*/  F2FP.BF16.F32.PACK_AB R47, R101, R102 ;  /* 0x00000066652f723e */ /* 0x008fe200000010ff */
[----:B------:R-:W3:Y:S01]  /*1dc80*/  LDSM.16.MT88.4 R60, [R68+0x800] ;  /* 0x00080000443c783b */ /* 0x000ee20000004200 */
[----:B------:R-:W-:Y:S01]  /*1dc90*/  MOV R161, R65 ;  /* 0x0000004100a17202 */ /* 0x000fe20000000f00 */
[----:B------:R-:W-:Y:S01]  /*1dca0*/  FMUL.FTZ R35, R40, R135 ;  /* 0x0000008728237220 */ /* 0x000fe20000410000 */
[----:B------:R-:W-:Y:S01]  /*1dcb0*/  MOV R160, R64 ;  /* 0x0000004000a07202 */ /* 0x000fe20000000f00 */
[--C-:B------:R-:W-:Y:S01]  /*1dcc0*/  FFMA.FTZ R141, R214, R3, -R78.reuse ;  /* 0x00000003d68d7223 */ /* 0x100fe2000001084e */
[----:B------:R-:W-:Y:S01]  /*1dcd0*/  MOV R225, R32 ;  /* 0x0000002000e17202 */ /* 0x000fe20000000f00 */
[C---:B--2---:R-:W-:Y:S02]  /*1dce0*/  HMMA.16816.F32.BF16 R4, R44.reuse, R12, R4 ;  /* 0x0000000c2c04723c */ /* 0x044fe40000041804 */
[----:B------:R-:W-:Y:S10]  /*1dcf0*/  MUFU.EX2 R115, R115 ;  /* 0x0000007300737308 */ /* 0x000ff40000000800 */
[----:B------:R-:W-:Y:S01]  /*1dd00*/  MUFU.EX2 R141, R141 ;  /* 0x0000008d008d7308 */ /* 0x000fe20000000800 */
[C---:B------:R-:W-:Y:S01]  /*1dd10*/  FMUL.FTZ R32, R41.reuse, R132 ;  /* 0x0000008429207220 */ /* 0x040fe20000410000 */
[----:B------:R-:W-:Y:S01]  /*1dd20*/  MOV R158, R127 ;  /* 0x0000007f009e7202 */ /* 0x000fe20000000f00 */
[C---:B------:R-:W-:Y:S07]  /*1dd30*/  HMMA.16816.F32.BF16 R8, R44.reuse, R14, R8 ;  /* 0x0000000e2c08723c */ /* 0x040fee0000041808 */
[----:B------:R-:W2:Y:S01]  /*1dd40*/  MUFU.EX2 R114, R114 ;  /* 0x0000007200727308 */ /* 0x000ea20000000800 */
[C---:B------:R-:W-:Y:S01]  /*1dd50*/  FMUL.FTZ R14, R40.reuse, R154 ;  /* 0x0000009a280e7220 */ /* 0x040fe20000410000 */
[----:B------:R-:W-:Y:S01]  /*1dd60*/  FMUL.FTZ R15, R40, R155 ;  /* 0x0000009b280f7220 */ /* 0x000fe20000410000 */
[C---:B------:R-:W-:Y:S01]  /*1dd70*/  FMUL.FTZ R12, R41.reuse, R152 ;  /* 0x00000098290c7220 */ /* 0x040fe20000410000 */
[----:B------:R-:W-:Y:S01]  /*1dd80*/  FMUL.FTZ R13, R41, R153 ;  /* 0x00000099290d7220 */ /* 0x000fe20000410000 */
[----:B------:R-:W-:Y:S01]  /*1dd90*/  FFMA.FTZ R127, R66, R3, -R78 ;  /* 0x00000003427f7223 */ /* 0x000fe2000001084e */
[----:B------:R-:W-:Y:S01]  /*1dda0*/  MOV R159, R225 ;  /* 0x000000e1009f7202 */ /* 0x000fe20000000f00 */
[----:B------:R-:W-:Y:S01]  /*1ddb0*/  FFMA.FTZ R143, R213, R3, -R76 ;  /* 0x00000003d58f7223 */ /* 0x000fe2000001084c */
[----:B------:R-:W-:Y:S01]  /*1ddc0*/  MOV R225, R67 ;  /* 0x0000004300e17202 */ /* 0x000fe20000000f00 */
[-C--:B------:R-:W-:Y:S01]  /*1ddd0*/  FFMA.FTZ R148, R218, R3.reuse, -R78 ;  /* 0x00000003da947223 */ /* 0x080fe2000001084e */
[----:B------:R-:W-:Y:S01]  /*1dde0*/  LDSM.16.MT88.4 R64, [R68+0x1800] ;  /* 0x001800004440783b */ /* 0x000fe20000004200 */
[C---:B------:R-:W-:Y:S01]  /*1ddf0*/  HMMA.16816.F32.BF16 R12, R44.reuse, R20, R12 ;  /* 0x000000142c0c723c */ /* 0x040fe2000004180c */
[----:B------:R-:W-:Y:S02]  /*1de00*/  MUFU.EX2 R109, R109 ;  /* 0x0000006d006d7308 */ /* 0x000fe40000000800 */
[-C--:B------:R-:W-:Y:S01]  /*1de10*/  FFMA.FTZ R150, R208, R3.reuse, -R76 ;  /* 0x00000003d0967223 */ /* 0x080fe2000001084c */
[-CC-:B------:R-:W-:Y:S07]  /*1de20*/  FFMA.FTZ R156, R205, R3.reuse, -R78.reuse ;  /* 0x00000003cd9c7223 */ /* 0x180fee000001084e */
[----:B------:R-:W-:Y:S01]  /*1de30*/  MUFU.EX2 R143, R143 ;  /* 0x0000008f008f7308 */ /* 0x000fe20000000800 */
[-C--:B------:R-:W-:Y:S01]  /*1de40*/  FFMA.FTZ R157, R204, R3.reuse, -R78 ;  /* 0x00000003cc9d7223 */ /* 0x080fe2000001084e */
[----:B------:R-:W-:Y:S01]  /*1de50*/  FFMA.FTZ R193, R193, R3, -R76 ;  /* 0x00000003c1c17223 */ /* 0x000fe2000001084c */
[C---:B------:R-:W-:Y:S07]  /*1de60*/  HMMA.16816.F32.BF16 R16, R44.reuse, R22, R16 ;  /* 0x000000162c10723c */ /* 0x040fee0000041810 */
[----:B------:R-:W3:Y:S01]  /*1de70*/  MUFU.EX2 R108, R108 ;  /* 0x0000006c006c7308 */ /* 0x000ee20000000800 */
[C---:B------:R-:W-:Y:S01]  /*1de80*/  FMUL.FTZ R22, R40.reuse, R146 ;  /* 0x0000009228167220 */ /* 0x040fe20000410000 */
[----:B------:R-:W-:Y:S01]  /*1de90*/  FMUL.FTZ R23, R40, R147 ;  /* 0x0000009328177220 */ /* 0x000fe20000410000 */
[C---:B------:R-:W-:Y:S01]  /*1dea0*/  FMUL.FTZ R20, R41.reuse, R144 ;  /* 0x0000009029147220 */ /* 0x040fe20000410000 */
[----:B------:R-:W-:Y:S06]  /*1deb0*/  FMUL.FTZ R21, R41, R145 ;  /* 0x0000009129157220 */ /* 0x000fec0000410000 */
[----:B------:R-:W-:Y:S01]  /*1dec0*/  MUFU.EX2 R148, R148 ;  /* 0x0000009400947308 */ /* 0x000fe20000000800 */
[--C-:B------:R-:W-:Y:S01]  /*1ded0*/  FFMA.FTZ R175, R175, R3, -R78.reuse ;  /* 0x00000003afaf7223 */ /* 0x100fe2000001084e */
[----:B------:R-:W-:Y:S01]  /*1dee0*/  MOV R226, R33 ;  /* 0x0000002100e27202 */ /* 0x000fe20000000f00 */
[C---:B------:R-:W-:Y:S07]  /*1def0*/  FMUL.FTZ R33, R41.reuse, R133 ;  /* 0x0000008529217220 */ /* 0x040fee0000410000 */
[----:B------:R-:W-:Y:S01]  /*1df00*/  MUFU.EX2 R150, R150 ;  /* 0x0000009600967308 */ /* 0x000fe20000000800 */
[--C-:B------:R-:W-:Y:S01]  /*1df10*/  FFMA.FTZ R134, R158, R3, -R78.reuse ;  /* 0x000000039e867223 */ /* 0x100fe2000001084e */
[C---:B----4-:R-:W-:Y:S08]  /*1df20*/  HMMA.16816.F32.BF16 R20, R44.reuse, R28, R20 ;  /* 0x0000001c2c14723c */ /* 0x050ff00000041814 */
[----:B------:R-:W-:Y:S01]  /*1df30*/  MUFU.EX2 R156, R156 ;  /* 0x0000009c009c7308 */ /* 0x000fe20000000800 */
[C---:B------:R-:W-:Y:S01]  /*1df40*/  FMUL.FTZ R28, R41.reuse, R136 ;  /* 0x00000088291c7220 */ /* 0x040fe20000410000 */
[----:B------:R-:W-:Y:S01]  /*1df50*/  FMUL.FTZ R29, R41, R137 ;  /* 0x00000089291d7220 */ /* 0x000fe20000410000 */
[-CC-:B------:R-:W-:Y:S07]  /*1df60*/  FFMA.FTZ R140, R226, R3.reuse, -R78.reuse ;  /* 0x00000003e28c7223 */ /* 0x180fee000001084e */
[----:B------:R-:W-:Y:S01]  /*1df70*/  MUFU.EX2 R157, R157 ;  /* 0x0000009d009d7308 */ /* 0x000fe20000000800 */
[--C-:B------:R-:W-:Y:S01]  /*1df80*/  FFMA.FTZ R158, R207, R3, -R78.reuse ;  /* 0x00000003cf9e7223 */ /* 0x100fe2000001084e */
[C---:B------:R-:W-:Y:S08]  /*1df90*/  HMMA.16816.F32.BF16 R24, R44.reuse, R30, R24 ;  /* 0x0000001e2c18723c */ /* 0x040ff00000041818 */
[----:B------:R-:W-:Y:S01]  /*1dfa0*/  MUFU.EX2 R112, R112 ;  /* 0x0000007000707308 */ /* 0x000fe20000000800 */
[C---:B------:R-:W-:Y:S01]  /*1dfb0*/  FMUL.FTZ R30, R40.reuse, R138 ;  /* 0x0000008a281e7220 */ /* 0x040fe20000410000 */
[----:B------:R-:W-:Y:S01]  /*1dfc0*/  FMUL.FTZ R31, R40, R139 ;  /* 0x0000008b281f7220 */ /* 0x000fe20000410000 */
[-C--:B------:R-:W-:Y:S07]  /*1dfd0*/  FFMA.FTZ R136, R159, R3.reuse, -R78 ;  /* 0x000000039f887223 */ /* 0x080fee000001084e */
[----:B------:R-:W4:Y:S01]  /*1dfe0*/  MUFU.EX2 R113, R113 ;  /* 0x0000007100717308 */ /* 0x000f220000000800 */
[-C--:B------:R-:W-:Y:S01]  /*1dff0*/  FFMA.FTZ R159, R201, R3.reuse, -R76 ;  /* 0x00000003c99f7223 */ /* 0x080fe2000001084c */
[-CC-:B------:R-:W-:Y:S01]  /*1e000*/  FFMA.FTZ R144, R225, R3.reuse, -R78.reuse ;  /* 0x00000003e1907223 */ /* 0x180fe2000001084e */
[-C--:B------:R-:W-:Y:S07]  /*1e010*/  FFMA.FTZ R142, R215, R3.reuse, -R78 ;  /* 0x00000003d78e7223 */ /* 0x080fee000001084e */
[----:B------:R-:W-:Y:S01]  /*1e020*/  MUFU.EX2 R140, R140 ;  /* 0x0000008c008c7308 */ /* 0x000fe20000000800 */
[C---:B-----5:R-:W-:Y:S09]  /*1e030*/  HMMA.16816.F32.BF16 R28, R44.reuse, R48, R28 ;  /* 0x000000302c1c723c */ /* 0x060ff2000004181c */
[----:B------:R-:W-:Y:S01]  /*1e040*/  MUFU.EX2 R158, R158 ;  /* 0x0000009e009e7308 */ /* 0x000fe20000000800 */
[-C--:B------:R-:W-:Y:S01]  /*1e050*/  FFMA.FTZ R145, R212, R3.reuse, -R76 ;  /* 0x00000003d4917223 */ /* 0x080fe2000001084c */
[-C--:B------:R-:W-:Y:S01]  /*1e060*/  FFMA.FTZ R149, R217, R3.reuse, -R78 ;  /* 0x00000003d9957223 */ /* 0x080fe2000001084e */
[----:B------:R-:W-:Y:S07]  /*1e070*/  FFMA.FTZ R154, R211, R3, -R76 ;  /* 0x00000003d39a7223 */ /* 0x000fee000001084c */
[----:B------:R-:W-:Y:S01]  /*1e080*/  MUFU.EX2 R159, R159 ;  /* 0x0000009f009f7308 */ /* 0x000fe20000000800 */
[----:B------:R-:W-:Y:S01]  /*1e090*/  HMMA.16816.F32.BF16 R32, R44, R50, R32 ;  /* 0x000000322c20723c */ /* 0x000fe20000041820 */
[----:B------:R-:W5:Y:S02]  /*1e0a0*/  LDSM.16.MT88.4 R48, [R70+0x800] ;  /* 0x000800004630783b */ /* 0x000f640000004200 */
[----:B-1----:R-:W-:Y:S01]  /*1e0b0*/  F2FP.BF16.F32.PACK_AB R44, R110, R111 ;  /* 0x0000006f6e2c723e */ /* 0x002fe200000010ff */
[--C-:B------:R-:W-:Y:S01]  /*1e0c0*/  FFMA.FTZ R122, R122, R3, -R78.reuse ;  /* 0x000000037a7a7223 */ /* 0x100fe2000001084e */
[----:B--2---:R-:W-:Y:S01]  /*1e0d0*/  F2FP.BF16.F32.PACK_AB R45, R114, R115 ;  /* 0x00000073722d723e */ /* 0x004fe200000010ff */
[----:B------:R-:W-:Y:S01]  /*1e0e0*/  FFMA.FTZ R116, R116, R3, -R78 ;  /* 0x0000000374747223 */ /* 0x000fe2000001084e */
[----:B---3--:R-:W-:Y:S01]  /*1e0f0*/  F2FP.BF16.F32.PACK_AB R46, R108, R109 ;  /* 0x0000006d6c2e723e */ /* 0x008fe200000010ff */
[-C--:B------:R-:W-:Y:S01]  /*1e100*/  FFMA.FTZ R123, R123, R3.reuse, -R76 ;  /* 0x000000037b7b7223 */ /* 0x080fe2000001084c */
[----:B----4-:R-:W-:Y:S01]  /*1e110*/  F2FP.BF16.F32.PACK_AB R47, R113, R112 ;  /* 0x00000070712f723e */ /* 0x010fe200000010ff */
[----:B------:R-:W-:Y:S01]  /*1e120*/  MUFU.EX2 R144, R144 ;  /* 0x0000009000907308 */ /* 0x000fe20000000800 */
[-C--:B------:R-:W-:Y:S01]  /*1e130*/  FFMA.FTZ R151, R219, R3.reuse, -R78 ;  /* 0x00000003db977223 */ /* 0x080fe2000001084e */
[-CC-:B------:R-:W-:Y:S01]  /*1e140*/  FFMA.FTZ R185, R185, R3.reuse, -R76.reuse ;  /* 0x00000003b9b97223 */ /* 0x180fe2000001084c */
[-C--:B------:R-:W-:Y:S07]  /*1e150*/  FFMA.FTZ R170, R170, R3.reuse, -R76 ;  /* 0x00000003aaaa7223 */ /* 0x080fee000001084c */
[----:B------:R-:W-:Y:S01]  /*1e160*/  MUFU.EX2 R142, R142 ;  /* 0x0000008e008e7308 */ /* 0x000fe20000000800 */
[-C--:B------:R-:W-:Y:S01]  /*1e170*/  FFMA.FTZ R169, R169, R3.reuse, -R78 ;  /* 0x00000003a9a97223 */ /* 0x080fe2000001084e */
[C---:B------:R-:W-:Y:S08]  /*1e180*/  HMMA.16816.F32.BF16 R4, R44.reuse, R52, R4 ;  /* 0x000000342c04723c */ /* 0x040ff00000041804 */
[----:B------:R-:W-:Y:S01]  /*1e190*/  MUFU.EX2 R145, R145 ;  /* 0x0000009100917308 */ /* 0x000fe20000000800 */
[-C--:B------:R-:W-:Y:S01]  /*1e1a0*/  FFMA.FTZ R171, R171, R3.reuse, -R76 ;  /* 0x00000003abab7223 */ /* 0x080fe2000001084c */
[-C--:B------:R-:W-:Y:S01]  /*1e1b0*/  FFMA.FTZ R85, R85, R3.reuse, -R78 ;  /* 0x0000000355557223 */ /* 0x080fe2000001084e */
[-C--:B------:R-:W-:Y:S07]  /*1e1c0*/  FFMA.FTZ R118, R118, R3.reuse, -R76 ;  /* 0x0000000376767223 */ /* 0x080fee000001084c */
        /* <DEDUP_REMOVED lines=16> */
[-C--:B------:R-:W-:Y:S01]  /*1e2d0*/  FFMA.FTZ R128, R128, R3.reuse, -R78 ;  /* 0x0000000380807223 */ /* 0x080fe2000001084e */
[C---:B------:R-:W-:Y:S01]  /*1e2e0*/  HMMA.16816.F32.BF16 R16, R44.reuse, R58, R16 ;  /* 0x0000003a2c10723c */ /* 0x040fe20000041810 */
[----:B------:R-:W2:Y:S07]  /*1e2f0*/  LDSM.16.MT88.4 R56, [R69+0xb000] ;  /* 0x00b000004538783b */ /* 0x000eae0000004200 */
[----:B------:R-:W-:Y:S01]  /*1e300*/  MUFU.EX2 R122, R122 ;  /* 0x0000007a007a7308 */ /* 0x000fe20000000800 */
[-CC-:B------:R-:W-:Y:S01]  /*1e310*/  FFMA.FTZ R129, R129, R3.reuse, -R76.reuse ;  /* 0x0000000381817223 */ /* 0x180fe2000001084c */
[-CC-:B------:R-:W-:Y:S01]  /*1e320*/  FFMA.FTZ R130, R130, R3.reuse, -R76.reuse ;  /* 0x0000000382827223 */ /* 0x180fe2000001084c */
[-C--:B------:R-:W-:Y:S07]  /*1e330*/  FFMA.FTZ R138, R161, R3.reuse, -R76 ;  /* 0x00000003a18a7223 */ /* 0x080fee000001084c */
[----:B------:R-:W3:Y:S01]  /*1e340*/  MUFU.EX2 R116, R116 ;  /* 0x0000007400747308 */ /* 0x000ee20000000800 */
[-C--:B------:R-:W-:Y:S01]  /*1e350*/  FFMA.FTZ R161, R206, R3.reuse, -R78 ;  /* 0x00000003cea17223 */ /* 0x080fe2000001084e */
[C---:B------:R-:W-:Y:S08]  /*1e360*/  HMMA.16816.F32.BF16 R20, R44.reuse, R60, R20 ;  /* 0x0000003c2c14723c */ /* 0x040ff00000041814 */
[----:B------:R-:W-:Y:S01]  /*1e370*/  MUFU.EX2 R123, R123 ;  /* 0x0000007b007b7308 */ /* 0x000fe20000000800 */
[-CC-:B------:R-:W-:Y:S01]  /*1e380*/  FFMA.FTZ R137, R160, R3.reuse, -R76.reuse ;  /* 0x00000003a0897223 */ /* 0x180fe2000001084c */
[-C--:B------:R-:W-:Y:S01]  /*1e390*/  FFMA.FTZ R160, R203, R3.reuse, -R76 ;  /* 0x00000003cba07223 */ /* 0x080fe2000001084c */
[-C--:B------:R-:W-:Y:S07]  /*1e3a0*/  FFMA.FTZ R132, R163, R3.reuse, -R78 ;  /* 0x00000003a3847223 */ /* 0x080fee000001084e */
[----:B------:R-:W-:Y:S01]  /*1e3b0*/  MUFU.EX2 R161, R161 ;  /* 0x000000a100a17308 */ /* 0x000fe20000000800 */
[-C--:B------:R-:W-:Y:S01]  /*1e3c0*/  FFMA.FTZ R163, R200, R3.reuse, -R76 ;  /* 0x00000003c8a37223 */ /* 0x080fe2000001084c */
[C---:B------:R-:W-:Y:S01]  /*1e3d0*/  HMMA.16816.F32.BF16 R24, R44.reuse, R62, R24 ;  /* 0x0000003e2c18723c */ /* 0x040fe20000041818 */
[----:B------:R-:W4:Y:S07]  /*1e3e0*/  LDSM.16.MT88.4 R60, [R68+0x1000] ;  /* 0x00100000443c783b */ /* 0x000f2e0000004200 */
[----:B------:R-:W1:Y:S01]  /*1e3f0*/  MUFU.EX2 R118, R118 ;  /* 0x0000007600767308 */ /* 0x000e620000000800 */
[-C--:B------:R-:W-:Y:S01]  /*1e400*/  FFMA.FTZ R133, R162, R3.reuse, -R78 ;  /* 0x00000003a2857223 */ /* 0x080fe2000001084e */
[-CC-:B------:R-:W-:Y:S01]  /*1e410*/  FFMA.FTZ R162, R202, R3.reuse, -R76.reuse ;  /* 0x00000003caa27223 */ /* 0x180fe2000001084c */
[-CC-:B------:R-:W-:Y:S07]  /*1e420*/  FFMA.FTZ R139, R166, R3.reuse, -R76.reuse ;  /* 0x00000003a68b7223 */ /* 0x180fee000001084c */
[----:B------:R-:W-:Y:S01]  /*1e430*/  MUFU.EX2 R117, R117 ;  /* 0x0000007500757308 */ /* 0x000fe20000000800 */
[-CC-:B------:R-:W-:Y:S01]  /*1e440*/  FFMA.FTZ R135, R167, R3.reuse, -R76.reuse ;  /* 0x00000003a7877223 */ /* 0x180fe2000001084c */
[C---:B-----5:R-:W-:Y:S08]  /*1e450*/  HMMA.16816.F32.BF16 R28, R44.reuse, R48, R28 ;  /* 0x000000302c1c723c */ /* 0x060ff0000004181c */
[----:B------:R-:W5:Y:S01]  /*1e460*/  MUFU.EX2 R120, R120 ;  /* 0x0000007800787308 */ /* 0x000f620000000800 */
[-CC-:B------:R-:W-:Y:S01]  /*1e470*/  FFMA.FTZ R146, R252, R3.reuse, -R76.reuse ;  /* 0x00000003fc927223 */ /* 0x180fe2000001084c */
[-C--:B------:R-:W-:Y:S01]  /*1e480*/  FFMA.FTZ R147, R233, R3.reuse, -R76 ;  /* 0x00000003e9937223 */ /* 0x080fe2000001084c */
[-C--:B------:R-:W-:Y:S07]  /*1e490*/  FFMA.FTZ R152, R216, R3.reuse, -R78 ;  /* 0x00000003d8987223 */ /* 0x080fee000001084e */
[----:B------:R-:W-:Y:S01]  /*1e4a0*/  MUFU.EX2 R121, R121 ;  /* 0x0000007900797308 */ /* 0x000fe20000000800 */
[-CC-:B------:R-:W-:Y:S01]  /*1e4b0*/  FFMA.FTZ R155, R209, R3.reuse, -R76.reuse ;  /* 0x00000003d19b7223 */ /* 0x180fe2000001084c */
[----:B------:R-:W-:Y:S01]  /*1e4c0*/  HMMA.16816.F32.BF16 R32, R44, R50, R32 ;  /* 0x000000322c20723c */ /* 0x000fe20000041820 */
[----:B------:R-:W4:Y:S07]  /*1e4d0*/  LDSM.16.MT88.4 R48, [R70+0x1000] ;  /* 0x001000004630783b */ /* 0x000f2e0000004200 */
[----:B------:R-:W2:Y:S01]  /*1e4e0*/  MUFU.EX2 R119, R119 ;  /* 0x0000007700777308 */ /* 0x000ea20000000800 */
[----:B---3--:R-:W-:Y:S01]  /*1e4f0*/  F2FP.BF16.F32.PACK_AB R44, R116, R122 ;  /* 0x0000007a742c723e */ /* 0x008fe200000010ff */
[----:B------:R-:W-:Y:S01]  /*1e500*/  FFMA.FTZ R153, R210, R3, -R76 ;  /* 0x00000003d2997223 */ /* 0x000fe2000001084c */
[----:B-1----:R-:W-:Y:S07]  /*1e510*/  F2FP.BF16.F32.PACK_AB R45, R118, R123 ;  /* 0x0000007b762d723e */ /* 0x002fee00000010ff */
[----:B------:R-:W-:Y:S01]  /*1e520*/  MUFU.EX2 R126, R126 ;  /* 0x0000007e007e7308 */ /* 0x000fe20000000800 */
[--C-:B------:R-:W-:Y:S01]  /*1e530*/  FFMA.FTZ R198, R198, R3, -R78.reuse ;  /* 0x00000003c6c67223 */ /* 0x100fe2000001084e */
[----:B-----5:R-:W-:Y:S01]  /*1e540*/  F2FP.BF16.F32.PACK_AB R46, R120, R117 ;  /* 0x00000075782e723e */ /* 0x020fe200000010ff */
[-C--:B------:R-:W-:Y:S07]  /*1e550*/  FFMA.FTZ R167, R197, R3.reuse, -R78 ;  /* 0x00000003c5a77223 */ /* 0x080fee000001084e */
[----:B------:R-:W1:Y:S01]  /*1e560*/  MUFU.EX2 R125, R125 ;  /* 0x0000007d007d7308 */ /* 0x000e620000000800 */
[-C--:B------:R-:W-:Y:S01]  /*1e570*/  FFMA.FTZ R197, R195, R3.reuse, -R76 ;  /* 0x00000003c3c57223 */ /* 0x080fe2000001084c */
[-CC-:B------:R-:W-:Y:S01]  /*1e580*/  FFMA.FTZ R166, R199, R3.reuse, -R78.reuse ;  /* 0x00000003c7a67223 */ /* 0x180fe2000001084e */
[-C--:B------:R-:W-:Y:S07]  /*1e590*/  FFMA.FTZ R191, R191, R3.reuse, -R78 ;  /* 0x00000003bfbf7223 */ /* 0x080fee000001084e */
[----:B------:R-:W-:Y:S01]  /*1e5a0*/  MUFU.EX2 R131, R131 ;  /* 0x0000008300837308 */ /* 0x000fe20000000800 */
[--C-:B------:R-:W-:Y:S01]  /*1e5b0*/  FFMA.FTZ R186, R186, R3, -R76.reuse ;  /* 0x00000003baba7223 */ /* 0x100fe2000001084c */
[----:B--2---:R-:W-:Y:S01]  /*1e5c0*/  F2FP.BF16.F32.PACK_AB R47, R119, R121 ;  /* 0x00000079772f723e */ /* 0x004fe200000010ff */
[-C--:B------:R-:W-:Y:S07]  /*1e5d0*/  FFMA.FTZ R187, R187, R3.reuse, -R76 ;  /* 0x00000003bbbb7223 */ /* 0x080fee000001084c */
[----:B------:R-:W-:Y:S01]  /*1e5e0*/  MUFU.EX2 R163, R163 ;  /* 0x000000a300a37308 */ /* 0x000fe20000000800 */
[-C--:B------:R-:W-:Y:S01]  /*1e5f0*/  FFMA.FTZ R181, R181, R3.reuse, -R78 ;  /* 0x00000003b5b57223 */ /* 0x080fe2000001084e */
[-C--:B------:R-:W-:Y:S01]  /*1e600*/  FFMA.FTZ R176, R176, R3.reuse, -R76 ;  /* 0x00000003b0b07223 */ /* 0x080fe2000001084c */
[-C--:B------:R-:W-:Y:S07]  /*1e610*/  FFMA.FTZ R99, R99, R3.reuse, -R78 ;  /* 0x0000000363637223 */ /* 0x080fee000001084e */
[----:B------:R-:W-:Y:S01]  /*1e620*/  MUFU.EX2 R162, R162 ;  /* 0x000000a200a27308 */ /* 0x000fe20000000800 */
[C---:B------:R-:W-:Y:S09]  /*1e630*/  HMMA.16816.F32.BF16 R4, R44.reuse, R52, R4 ;  /* 0x000000342c04723c */ /* 0x040ff20000041804 */
[----:B------:R-:W-:Y:S01]  /*1e640*/  MUFU.EX2 R160, R160 ;  /* 0x000000a000a07308 */ /* 0x000fe20000000800 */
[-C--:B------:R-:W-:Y:S01]  /*1e650*/  FFMA.FTZ R95, R95, R3.reuse, -R76 ;  /* 0x000000035f5f7223 */ /* 0x080fe2000001084c */
[-C--:B------:R-:W-:Y:S01]  /*1e660*/  FFMA.FTZ R87, R87, R3.reuse, -R78 ;  /* 0x0000000357577223 */ /* 0x080fe2000001084e */
[-CC-:B------:R-:W-:Y:S07]  /*1e670*/  FFMA.FTZ R92, R92, R3.reuse, -R76.reuse ;  /* 0x000000035c5c7223 */ /* 0x180fee000001084c */
[----:B------:R-:W2:Y:S01]  /*1e680*/  MUFU.EX2 R124, R124 ;  /* 0x0000007c007c7308 */ /* 0x000ea20000000800 */
[C---:B------:R-:W-:Y:S01]  /*1e690*/  HMMA.16816.F32.BF16 R8, R44.reuse, R54, R8 ;  /* 0x000000362c08723c */ /* 0x040fe20000041808 */
[----:B------:R-:W3:Y:S08]  /*1e6a0*/  LDSM.16.MT88.4 R52, [R71+0xb800] ;  /* 0x00b800004734783b */ /* 0x000ef00000004200 */
[----:B------:R-:W-:Y:S01]  /*1e6b0*/  MUFU.EX2 R128, R128 ;  /* 0x0000008000807308 */ /* 0x000fe20000000800 */
[-C--:B------:R-:W-:Y:S01]  /*1e6c0*/  FFMA.FTZ R90, R90, R3.reuse, -R76 ;  /* 0x000000035a5a7223 */ /* 0x080fe2000001084c */
[-CC-:B------:R-:W-:Y:S01]  /*1e6d0*/  FFMA.FTZ R72, R72, R3.reuse, -R78.reuse ;  /* 0x0000000348487223 */ /* 0x180fe2000001084e */
[-C--:B------:R-:W-:Y:S07]  /*1e6e0*/  FFMA.FTZ R75, R75, R3.reuse, -R78 ;  /* 0x000000034b4b7223 */ /* 0x080fee000001084e */
[----:B------:R-:W5:Y:S01]  /*1e6f0*/  MUFU.EX2 R127, R127 ;  /* 0x0000007f007f7308 */ /* 0x000f620000000800 */
[C---:B------:R-:W-:Y:S09]  /*1e700*/  HMMA.16816.F32.BF16 R12, R44.reuse, R56, R12 ;  /* 0x000000382c0c723c */ /* 0x040ff2000004180c */
[----:B------:R-:W-:Y:S01]  /*1e710*/  MUFU.EX2 R129, R129 ;  /* 0x0000008100817308 */ /* 0x000fe20000000800 */
[----:B------:R-:W-:Y:S01]  /*1e720*/  FFMA.FTZ R37, R37, R3, -R76 ;  /* 0x0000000325257223 */ /* 0x000fe2000001084c */
[----:B------:R-:W-:Y:S01]  /*1e730*/  FFMA.FTZ R107, R41, R251, R107 ;  /* 0x000000fb296b7223 */ /* 0x000fe2000001006b */
[-C--:B------:R-:W-:Y:S07]  /*1e740*/  FFMA.FTZ R41, R96, R3.reuse, -R78 ;  /* 0x0000000360297223 */ /* 0x080fee000001084e */
[----:B------:R-:W3:Y:S01]  /*1e750*/  MUFU.EX2 R130, R130 ;  /* 0x0000008200827308 */ /* 0x000ee20000000800 */
[C---:B------:R-:W-:Y:S01]  /*1e760*/  HMMA.16816.F32.BF16 R16, R44.reuse, R58, R16 ;  /* 0x0000003a2c10723c */ /* 0x040fe20000041810 */
[----:B------:R-:W3:Y:S08]  /*1e770*/  LDSM.16.MT88.4 R56, [R69+0xb800] ;  /* 0x00b800004538783b */ /* 0x000ef00000004200 */
[----:B------:R-:W3:Y:S01]  /*1e780*/  MUFU.EX2 R136, R136 ;  /* 0x0000008800887308 */ /* 0x000ee20000000800 */
[----:B------:R-:W-:Y:S01]  /*1e790*/  FFMA.FTZ R105, R40, R250, R105 ;  /* 0x000000fa28697223 */ /* 0x000fe20000010069 */
[----:B------:R-:W-:Y:S01]  /*1e7a0*/  FFMA.FTZ R40, R98, R3, -R76 ;  /* 0x0000000362287223 */ /* 0x000fe2000001084c */
[----:B------:R-:W-:Y:S07]  /*1e7b0*/  FADD.FTZ R107, R106, R107 ;  /* 0x0000006b6a6b7221 */ /* 0x000fee0000010000 */
[----:B------:R-:W3:Y:S01]  /*1e7c0*/  MUFU.EX2 R134, R134 ;  /* 0x0000008600867308 */ /* 0x000ee20000000800 */
[C---:B----4-:R-:W-:Y:S09]  /*1e7d0*/  HMMA.16816.F32.BF16 R20, R44.reuse, R60, R20 ;  /* 0x0000003c2c14723c */ /* 0x050ff20000041814 */
[----:B------:R-:W-:Y:S01]  /*1e7e0*/  MUFU.EX2 R138, R138 ;  /* 0x0000008a008a7308 */ /* 0x000fe20000000800 */
[----:B------:R-:W-:Y:S01]  /*1e7f0*/  FADD.FTZ R107, R103, R107 ;  /* 0x0000006b676b7221 */ /* 0x000fe20000010000 */
[----:B------:R-:W-:Y:S01]  /*1e800*/  FADD.FTZ R105, R104, R105 ;  /* 0x0000006968697221 */ /* 0x000fe20000010000 */
[----:B------:R-:W-:Y:S07]  /*1e810*/  IADD3 R249, PT, PT, R249, -0x1, RZ ;  /* 0xfffffffff9f97810 */ /* 0x000fee0007ffe0ff */
[----:B------:R-:W-:Y:S01]  /*1e820*/  MUFU.EX2 R137, R137 ;  /* 0x0000008900897308 */ /* 0x000fe20000000800 */
[C---:B------:R-:W-:Y:S01]  /*1e830*/  HMMA.16816.F32.BF16 R24, R44.reuse, R62, R24 ;  /* 0x0000003e2c18723c */ /* 0x040fe20000041818 */
[----:B------:R-:W-:Y:S08]  /*1e840*/  LDSM.16.MT88.4 R60, [R68+0x2000] ;  /* 0x00200000443c783b */ /* 0x000ff00000004200 */
[----:B------:R-:W4:Y:S01]  /*1e850*/  MUFU.EX2 R132, R132 ;  /* 0x0000008400847308 */ /* 0x000f220000000800 */
[----:B------:R-:W-:Y:S01]  /*1e860*/  FADD.FTZ R107, R100, R107 ;  /* 0x0000006b646b7221 */ /* 0x000fe20000010000 */
[----:B------:R-:W-:Y:S08]  /*1e870*/  FADD.FTZ R105, R102, R105 ;  /* 0x0000006966697221 */ /* 0x000ff00000010000 */
[----:B------:R-:W4:Y:S01]  /*1e880*/  MUFU.EX2 R133, R133 ;  /* 0x0000008500857308 */ /* 0x000f220000000800 */
[C---:B------:R-:W-:Y:S09]  /*1e890*/  HMMA.16816.F32.BF16 R28, R44.reuse, R48, R28 ;  /* 0x000000302c1c723c */ /* 0x040ff2000004181c */
[----:B------:R-:W-:Y:S01]  /*1e8a0*/  MUFU.EX2 R139, R139 ;  /* 0x0000008b008b7308 */ /* 0x000fe20000000800 */
[----:B------:R-:W-:Y:S01]  /*1e8b0*/  FADD.FTZ R107, R111, R107 ;  /* 0x0000006b6f6b7221 */ /* 0x000fe20000010000 */
[----:B------:R-:W-:Y:S08]  /*1e8c0*/  FADD.FTZ R101, R101, R105 ;  /* 0x0000006965657221 */ /* 0x000ff00000010000 */
[----:B------:R-:W4:Y:S01]  /*1e8d0*/  MUFU.EX2 R135, R135 ;  /* 0x0000008700877308 */ /* 0x000f220000000800 */
[----:B------:R-:W-:Y:S01]  /*1e8e0*/  HMMA.16816.F32.BF16 R32, R44, R50, R32 ;  /* 0x000000322c20723c */ /* 0x000fe20000041820 */
[----:B------:R-:W4:Y:S02]  /*1e8f0*/  LDSM.16.MT88.4 R48, [R70+0x1800] ;  /* 0x001800004630783b */ /* 0x000f240000004200 */
[----:B-1----:R-:W-:Y:S06]  /*1e900*/  F2FP.BF16.F32.PACK_AB R44, R125, R126 ;  /* 0x0000007e7d2c723e */ /* 0x002fec00000010ff */
[----:B------:R-:W1:Y:S01]  /*1e910*/  MUFU.EX2 R146, R146 ;  /* 0x0000009200927308 */ /* 0x000e620000000800 */
[----:B--2---:R-:W-:Y:S01]  /*1e920*/  F2FP.BF16.F32.PACK_AB R45, R124, R131 ;  /* 0x000000837c2d723e */ /* 0x004fe200000010ff */
[----:B------:R-:W-:Y:S01]  /*1e930*/  FADD.FTZ R110, R110, R107 ;  /* 0x0000006b6e6e7221 */ /* 0x000fe20000010000 */
[----:B-----5:R-:W-:Y:S07]  /*1e940*/  F2FP.BF16.F32.PACK_AB R46, R127, R128 ;  /* 0x000000807f2e723e */ /* 0x020fee00000010ff */
[----:B------:R-:W-:Y:S01]  /*1e950*/  MUFU.EX2 R147, R147 ;  /* 0x0000009300937308 */ /* 0x000fe20000000800 */
[----:B---3--:R-:W-:Y:S01]  /*1e960*/  F2FP.BF16.F32.PACK_AB R47, R130, R129 ;  /* 0x00000081822f723e */ /* 0x008fe200000010ff */
[----:B------:R-:W-:Y:S01]  /*1e970*/  FADD.FTZ R110, R109, R110 ;  /* 0x0000006e6d6e7221 */ /* 0x000fe20000010000 */
[----:B------:R-:W-:Y:S07]  /*1e980*/  FADD.FTZ R101, R115, R101 ;  /* 0x0000006573657221 */ /* 0x000fee0000010000 */
[----:B------:R-:W-:Y:S01]  /*1e990*/  MUFU.EX2 R152, R152 ;  /* 0x0000009800987308 */ /* 0x000fe20000000800 */
[----:B------:R-:W-:Y:S01]  /*1e9a0*/  FADD.FTZ R110, R108, R110 ;  /* 0x0000006e6c6e7221 */ /* 0x000fe20000010000 */
[----:B------:R-:W-:Y:S01]  /*1e9b0*/  FADD.FTZ R101, R114, R101 ;  /* 0x0000006572657221 */ /* 0x000fe20000010000 */
[C---:B------:R-:W-:Y:S07]  /*1e9c0*/  HMMA.16816.F32.BF16 R4, R44.reuse, R52, R4 ;  /* 0x000000342c04723c */ /* 0x040fee0000041804 */
[----:B------:R-:W-:Y:S01]  /*1e9d0*/  MUFU.EX2 R155, R155 ;  /* 0x0000009b009b7308 */ /* 0x000fe20000000800 */
[----:B------:R-:W-:Y:S01]  /*1e9e0*/  FADD.FTZ R122, R122, R110 ;  /* 0x0000006e7a7a7221 */ /* 0x000fe20000010000 */
[----:B------:R-:W-:Y:S08]  /*1e9f0*/  FADD.FTZ R101, R112, R101 ;  /* 0x0000006570657221 */ /* 0x000ff00000010000 */
[----:B------:R-:W-:Y:S01]  /*1ea00*/  MUFU.EX2 R153, R153 ;  /* 0x0000009900997308 */ /* 0x000fe20000000800 */
[----:B------:R-:W-:Y:S01]  /*1ea10*/  FADD.FTZ R122, R116, R122 ;  /* 0x0000007a747a7221 */ /* 0x000fe20000010000 */
[C---:B------:R-:W-:Y:S01]  /*1ea20*/  HMMA.16816.F32.BF16 R8, R44.reuse, R54, R8 ;  /* 0x000000362c08723c */ /* 0x040fe20000041808 */
[----:B------:R-:W2:Y:S07]  /*1ea30*/  LDSM.16.MT88.4 R52, [R71+0xc000] ;  /* 0x00c000004734783b */ /* 0x000eae0000004200 */
[----:B------:R3:W-:Y:S01]  /*1ea40*/  MUFU.EX2 R195, R198 ;  /* 0x000000c600c37308 */ /* 0x0007e20000000800 */
[----:B------:R-:W-:Y:S01]  /*1ea50*/  FADD.FTZ R122, R117, R122 ;  /* 0x0000007a757a7221 */ /* 0x000fe20000010000 */
[----:B------:R-:W-:Y:S08]  /*1ea60*/  FADD.FTZ R101, R113, R101 ;  /* 0x0000006571657221 */ /* 0x000ff00000010000 */
[----:B------:R-:W-:Y:S01]  /*1ea70*/  MUFU.EX2 R167, R167 ;  /* 0x000000a700a77308 */ /* 0x000fe20000000800 */
[----:B------:R-:W-:Y:S01]  /*1ea80*/  FADD.FTZ R120, R120, R122 ;  /* 0x0000007a78787221 */ /* 0x000fe20000010000 */
[C---:B------:R-:W-:Y:S08]  /*1ea90*/  HMMA.16816.F32.BF16 R12, R44.reuse, R56, R12 ;  /* 0x000000382c0c723c */ /* 0x040ff0000004180c */
[----:B------:R-:W-:Y:S01]  /*1eaa0*/  MUFU.EX2 R197, R197 ;  /* 0x000000c500c57308 */ /* 0x000fe20000000800 */
[----:B------:R-:W-:Y:S01]  /*1eab0*/  FADD.FTZ R120, R126, R120 ;  /* 0x000000787e787221 */ /* 0x000fe20000010000 */
[----:B------:R-:W-:Y:S08]  /*1eac0*/  FADD.FTZ R123, R123, R101 ;  /* 0x000000657b7b7221 */ /* 0x000ff00000010000 */
[----:B------:R-:W-:Y:S01]  /*1ead0*/  MUFU.EX2 R166, R166 ;  /* 0x000000a600a67308 */ /* 0x000fe20000000800 */
[----:B------:R-:W-:Y:S01]  /*1eae0*/  FADD.FTZ R125, R125, R120 ;  /* 0x000000787d7d7221 */ /* 0x000fe20000010000 */
[C---:B------:R-:W-:Y:S01]  /*1eaf0*/  HMMA.16816.F32.BF16 R16, R44.reuse, R58, R16 ;  /* 0x0000003a2c10723c */ /* 0x040fe20000041810 */
[----:B------:R-:W5:Y:S07]  /*1eb00*/  LDSM.16.MT88.4 R56, [R69+0xc000] ;  /* 0x00c000004538783b */ /* 0x000f6e0000004200 */
[----:B------:R-:W-:Y:S01]  /*1eb10*/  MUFU.EX2 R186, R186 ;  /* 0x000000ba00ba7308 */ /* 0x000fe20000000800 */
[-C--:B---3--:R-:W-:Y:S01]  /*1eb20*/  FFMA.FTZ R198, R192, R3.reuse, -R76 ;  /* 0x00000003c0c67223 */ /* 0x088fe2000001084c */
[-C--:B------:R-:W-:Y:S01]  /*1eb30*/  FFMA.FTZ R192, R196, R3.reuse, -R78 ;  /* 0x00000003c4c07223 */ /* 0x080fe2000001084e */
[----:B------:R-:W-:Y:S07]  /*1eb40*/  FADD.FTZ R125, R128, R125 ;  /* 0x0000007d807d7221 */ /* 0x000fee0000010000 */
        /* <DEDUP_REMOVED lines=9> */
[----:B------:R-:W-:Y:S07]  /*1ebe0*/  LDSM.16.MT88.4 R64, [R68+0x2800] ;  /* 0x002800004440783b */ /* 0x000fee0000004200 */
[----:B------:R-:W-:Y:S01]  /*1ebf0*/  MUFU.EX2 R181, R181 ;  /* 0x000000b500b57308 */ /* 0x000fe20000000800 */
[----:B------:R-:W-:Y:S01]  /*1ec00*/  FADD.FTZ R127, R134, R127 ;  /* 0x0000007f867f7221 */ /* 0x000fe20000010000 */
[----:B------:R-:W-:Y:S08]  /*1ec10*/  FADD.FTZ R121, R119, R121 ;  /* 0x0000007977797221 */ /* 0x000ff00000010000 */
[----:B------:R-:W-:Y:S01]  /*1ec20*/  MUFU.EX2 R176, R176 ;  /* 0x000000b000b07308 */ /* 0x000fe20000000800 */
[----:B----4-:R-:W-:Y:S01]  /*1ec30*/  FADD.FTZ R127, R132, R127 ;  /* 0x0000007f847f7221 */ /* 0x010fe20000010000 */
[C---:B------:R-:W-:Y:S08]  /*1ec40*/  HMMA.16816.F32.BF16 R28, R44.reuse, R48, R28 ;  /* 0x000000302c1c723c */ /* 0x040ff0000004181c */
[----:B------:R3:W-:Y:S01]  /*1ec50*/  MUFU.EX2 R98, R41 ;  /* 0x0000002900627308 */ /* 0x0007e20000000800 */
[----:B------:R-:W-:Y:S01]  /*1ec60*/  FADD.FTZ R127, R133, R127 ;  /* 0x0000007f857f7221 */ /* 0x000fe20000010000 */
[----:B------:R-:W-:Y:S08]  /*1ec70*/  FADD.FTZ R131, R131, R121 ;  /* 0x0000007983837221 */ /* 0x000ff00000010000 */
[----:B------:R-:W-:Y:S01]  /*1ec80*/  MUFU.EX2 R96, R99 ;  /* 0x0000006300607308 */ /* 0x000fe20000000800 */
[----:B------:R-:W-:Y:S01]  /*1ec90*/  HMMA.16816.F32.BF16 R32, R44, R50, R32 ;  /* 0x000000322c20723c */ /* 0x000fe20000041820 */
[----:B------:R-:W4:Y:S02]  /*1eca0*/  LDSM.16.MT88.4 R48, [R70+0x2000] ;  /* 0x002000004630783b */ /* 0x000f240000004200 */
[----:B------:R-:W-:Y:S01]  /*1ecb0*/  F2FP.BF16.F32.PACK_AB R44, R134, R136 ;  /* 0x00000088862c723e */ /* 0x000fe200000010ff */
[----:B------:R-:W-:Y:S01]  /*1ecc0*/  FADD.FTZ R131, R124, R131 ;  /* 0x000000837c837221 */ /* 0x000fe20000010000 */
[----:B------:R-:W-:Y:S02]  /*1ecd0*/  F2FP.BF16.F32.PACK_AB R45, R137, R138 ;  /* 0x0000008a892d723e */ /* 0x000fe400000010ff */
[----:B------:R-:W-:Y:S01]  /*1ece0*/  F2FP.BF16.F32.PACK_AB R46, R133, R132 ;  /* 0x00000084852e723e */ /* 0x000fe200000010ff */
[----:B---3--:R-:W-:Y:S01]  /*1ecf0*/  FFMA.FTZ R41, R94, R3, -R76 ;  /* 0x000000035e297223 */ /* 0x008fe2000001084c */
[----:B------:R-:W-:Y:S01]  /*1ed00*/  F2FP.BF16.F32.PACK_AB R47, R135, R139 ;  /* 0x0000008b872f723e */ /* 0x000fe200000010ff */
[----:B------:R3:W-:Y:S01]  /*1ed10*/  MUFU.EX2 R94, R40 ;  /* 0x00000028005e7308 */ /* 0x0007e20000000800 */
[----:B------:R-:W-:Y:S04]  /*1ed20*/  FADD.FTZ R129, R129, R131 ;  /* 0x0000008381817221 */ /* 0x000fe80000010000 */
[----:B------:R-:W-:Y:S01]  /*1ed30*/  FADD.FTZ R129, R130, R129 ;  /* 0x0000008182817221 */ /* 0x000fe20000010000 */
[C---:B--2---:R-:W-:Y:S03]  /*1ed40*/  HMMA.16816.F32.BF16 R4, R44.reuse, R52, R4 ;  /* 0x000000342c04723c */ /* 0x044fe60000041804 */
[----:B------:R-:W-:Y:S04]  /*1ed50*/  FADD.FTZ R129, R138, R129 ;  /* 0x000000818a817221 */ /* 0x000fe80000010000 */
[----:B------:R-:W-:Y:S01]  /*1ed60*/  FADD.FTZ R129, R137, R129 ;  /* 0x0000008189817221 */ /* 0x000fe20000010000 */
[C---:B------:R-:W-:Y:S01]  /*1ed70*/  HMMA.16816.F32.BF16 R8, R44.reuse, R54, R8 ;  /* 0x000000362c08723c */ /* 0x040fe20000041808 */
[----:B------:R-:W2:Y:S02]  /*1ed80*/  LDSM.16.MT88.4 R52, [R71+0xc800] ;  /* 0x00c800004734783b */ /* 0x000ea40000004200 */
[----:B---3--:R-:W-:Y:S01]  /*1ed90*/  FFMA.FTZ R40, R97, R3, -R78 ;  /* 0x0000000361287223 */ /* 0x008fe2000001084e */
[----:B------:R-:W-:Y:S01]  /*1eda0*/  FADD.FTZ R139, R139, R129 ;  /* 0x000000818b8b7221 */ /* 0x000fe20000010000 */
[----:B------:R-:W3:Y:S03]  /*1edb0*/  MUFU.EX2 R97, R41 ;  /* 0x0000002900617308 */ /* 0x000ee60000000800 */
[C---:B-----5:R-:W-:Y:S03]  /*1edc0*/  HMMA.16816.F32.BF16 R12, R44.reuse, R56, R12 ;  /* 0x000000382c0c723c */ /* 0x060fe6000004180c */
[----:B------:R-:W-:Y:S04]  /*1edd0*/  FADD.FTZ R139, R135, R139 ;  /* 0x0000008b878b7221 */ /* 0x000fe80000010000 */
[----:B-1----:R-:W-:Y:S01]  /*1ede0*/  FADD.FTZ R139, R146, R139 ;  /* 0x0000008b928b7221 */ /* 0x002fe20000010000 */
[C---:B------:R-:W-:Y:S01]  /*1edf0*/  HMMA.16816.F32.BF16 R16, R44.reuse, R58, R16 ;  /* 0x0000003a2c10723c */ /* 0x040fe20000041810 */
[----:B------:R-:W1:Y:S02]  /*1ee00*/  LDSM.16.MT88.4 R56, [R69+0xc800] ;  /* 0x00c800004538783b */ /* 0x000e640000004200 */
[----:B---3--:R-:W-:Y:S05]  /*1ee10*/  F2FP.BF16.F32.PACK_AB R41, R97, R94 ;  /* 0x0000005e6129723e */ /* 0x008fea00000010ff */
[C---:B------:R-:W-:Y:S08]  /*1ee20*/  HMMA.16816.F32.BF16 R20, R44.reuse, R60, R20 ;  /* 0x0000003c2c14723c */ /* 0x040ff00000041814 */
[C---:B------:R-:W-:Y:S01]  /*1ee30*/  HMMA.16816.F32.BF16 R24, R44.reuse, R62, R24 ;  /* 0x0000003e2c18723c */ /* 0x040fe20000041818 */
[----:B------:R-:W-:Y:S07]  /*1ee40*/  LDSM.16.MT88.4 R60, [R68+0x3000] ;  /* 0x00300000443c783b */ /* 0x000fee0000004200 */
[C---:B----4-:R-:W-:Y:S08]  /*1ee50*/  HMMA.16816.F32.BF16 R28, R44.reuse, R48, R28 ;  /* 0x000000302c1c723c */ /* 0x050ff0000004181c */
[----:B------:R-:W-:Y:S01]  /*1ee60*/  HMMA.16816.F32.BF16 R32, R44, R50, R32 ;  /* 0x000000322c20723c */ /* 0x000fe20000041820 */
[----:B------:R-:W3:Y:S02]  /*1ee70*/  LDSM.16.MT88.4 R48, [R70+0x2800] ;  /* 0x002800004630783b */ /* 0x000ee40000004200 */
[----:B------:R-:W-:Y:S01]  /*1ee80*/  F2FP.BF16.F32.PACK_AB R44, R140, R144 ;  /* 0x000000908c2c723e */ /* 0x000fe200000010ff */
[----:B------:R-:W-:Y:S01]  /*1ee90*/  FADD.FTZ R144, R144, R127 ;  /* 0x0000007f90907221 */ /* 0x000fe20000010000 */
[----:B------:R-:W-:Y:S02]  /*1eea0*/  F2FP.BF16.F32.PACK_AB R46, R141, R142 ;  /* 0x0000008e8d2e723e */ /* 0x000fe400000010ff */
[----:B------:R-:W-:Y:S01]  /*1eeb0*/  F2FP.BF16.F32.PACK_AB R47, R145, R143 ;  /* 0x0000008f912f723e */ /* 0x000fe200000010ff */
[----:B------:R-:W-:Y:S01]  /*1eec0*/  FADD.FTZ R144, R140, R144 ;  /* 0x000000908c907221 */ /* 0x000fe20000010000 */
[C---:B------:R-:W-:Y:S01]  /*1eed0*/  F2FP.BF16.F32.PACK_AB R45, R147.reuse, R146 ;  /* 0x00000092932d723e */ /* 0x040fe200000010ff */
        /* <DEDUP_REMOVED lines=8> */
[C---:B-1----:R-:W-:Y:S08]  /*1ef60*/  HMMA.16816.F32.BF16 R12, R44.reuse, R56, R12 ;  /* 0x000000382c0c723c */ /* 0x042ff0000004180c */
[C---:B------:R-:W-:Y:S01]  /*1ef70*/  HMMA.16816.F32.BF16 R16, R44.reuse, R58, R16 ;  /* 0x0000003a2c10723c */ /* 0x040fe20000041810 */
[----:B------:R-:W1:Y:S07]  /*1ef80*/  LDSM.16.MT88.4 R56, [R69+0xd000] ;  /* 0x00d000004538783b */ /* 0x000e6e0000004200 */
[C---:B------:R-:W-:Y:S08]  /*1ef90*/  HMMA.16816.F32.BF16 R20, R44.reuse, R64, R20 ;  /* 0x000000402c14723c */ /* 0x040ff00000041814 */
[C---:B------:R-:W-:Y:S01]  /*1efa0*/  HMMA.16816.F32.BF16 R24, R44.reuse, R66, R24 ;  /* 0x000000422c18723c */ /* 0x040fe20000041818 */
[----:B------:R-:W-:Y:S07]  /*1efb0*/  LDSM.16.MT88.4 R64, [R68+0x3800] ;  /* 0x003800004440783b */ /* 0x000fee0000004200 */
[C---:B---3--:R-:W-:Y:S08]  /*1efc0*/  HMMA.16816.F32.BF16 R28, R44.reuse, R48, R28 ;  /* 0x000000302c1c723c */ /* 0x048ff0000004181c */
        /* <DEDUP_REMOVED lines=19> */
[----:B------:R-:W-:Y:S05]  /*1f100*/  FADD.FTZ R151, R156, R151 ;  /* 0x000000979c977221 */ /* 0x000fea0000010000 */
[C---:B-1----:R-:W-:Y:S08]  /*1f110*/  HMMA.16816.F32.BF16 R12, R44.reuse, R56, R12 ;  /* 0x000000382c0c723c */ /* 0x042ff0000004180c */
[C---:B------:R-:W-:Y:S01]  /*1f120*/  HMMA.16816.F32.BF16 R16, R44.reuse, R58, R16 ;  /* 0x0000003a2c10723c */ /* 0x040fe20000041810 */
[----:B------:R-:W1:Y:S07]  /*1f130*/  LDSM.16.MT88.4 R56, [R69+0xd800] ;  /* 0x00d800004538783b */ /* 0x000e6e0000004200 */
[C---:B------:R-:W-:Y:S03]  /*1f140*/  HMMA.16816.F32.BF16 R20, R44.reuse, R60, R20 ;  /* 0x0000003c2c14723c */ /* 0x040fe60000041814 */
[----:B------:R-:W-:Y:S02]  /*1f150*/  FFMA.FTZ R60, R194, R3, -R76 ;  /* 0x00000003c23c7223 */ /* 0x000fe4000001084c */
[----:B------:R-:W-:Y:S03]  /*1f160*/  MUFU.EX2 R194, R193 ;  /* 0x000000c100c27308 */ /* 0x000fe60000000800 */
[C---:B------:R-:W-:Y:S07]  /*1f170*/  HMMA.16816.F32.BF16 R24, R44.reuse, R62, R24 ;  /* 0x0000003e2c18723c */ /* 0x040fee0000041818 */
[----:B------:R4:W5:Y:S01]  /*1f180*/  MUFU.EX2 R193, R60 ;  /* 0x0000003c00c17308 */ /* 0x0009620000000800 */
[C---:B---3--:R-:W-:Y:S01]  /*1f190*/  HMMA.16816.F32.BF16 R28, R44.reuse, R48, R28 ;  /* 0x000000302c1c723c */ /* 0x048fe2000004181c */
[----:B----4-:R-:W-:Y:S07]  /*1f1a0*/  LDSM.16.MT88.4 R60, [R68+0x4000] ;  /* 0x00400000443c783b */ /* 0x010fee0000004200 */
[----:B------:R-:W-:Y:S03]  /*1f1b0*/  HMMA.16816.F32.BF16 R32, R44, R50, R32 ;  /* 0x000000322c20723c */ /* 0x000fe60000041820 */
[----:B------:R-:W-:Y:S02]  /*1f1c0*/  F2FP.BF16.F32.PACK_AB R44, R156, R158 ;  /* 0x0000009e9c2c723e */ /* 0x000fe400000010ff */
[----:B------:R-:W-:Y:S01]  /*1f1d0*/  F2FP.BF16.F32.PACK_AB R45, R159, R163 ;  /* 0x000000a39f2d723e */ /* 0x000fe200000010ff */
[----:B------:R-:W-:Y:S01]  /*1f1e0*/  FADD.FTZ R163, R163, R155 ;  /* 0x0000009ba3a37221 */ /* 0x000fe20000010000 */
[----:B------:R-:W-:Y:S01]  /*1f1f0*/  F2FP.BF16.F32.PACK_AB R46, R157, R161 ;  /* 0x000000a19d2e723e */ /* 0x000fe200000010ff */
[----:B------:R-:W3:Y:S01]  /*1f200*/  LDSM.16.MT88.4 R48, [R70+0x3800] ;  /* 0x003800004630783b */ /* 0x000ee20000004200 */
[----:B------:R-:W-:Y:S01]  /*1f210*/  F2FP.BF16.F32.PACK_AB R47, R160, R162 ;  /* 0x000000a2a02f723e */ /* 0x000fe200000010ff */
[----:B------:R-:W-:Y:S01]  /*1f220*/  FADD.FTZ R163, R159, R163 ;  /* 0x000000a39fa37221 */ /* 0x000fe20000010000 */
[----:B------:R-:W-:Y:S03]  /*1f230*/  FADD.FTZ R161, R161, R151 ;  /* 0x00000097a1a17221 */ /* 0x000fe60000010000 */
[----:B------:R-:W-:Y:S01]  /*1f240*/  FADD.FTZ R163, R162, R163 ;  /* 0x000000a3a2a37221 */ /* 0x000fe20000010000 */
[----:B------:R-:W-:Y:S01]  /*1f250*/  FADD.FTZ R161, R157, R161 ;  /* 0x000000a19da17221 */ /* 0x000fe20000010000 */
[C---:B--2---:R-:W-:Y:S01]  /*1f260*/  HMMA.16816.F32.BF16 R4, R44.reuse, R52, R4 ;  /* 0x000000342c04723c */ /* 0x044fe20000041804 */
[----:B------:R-:W-:Y:S02]  /*1f270*/  LDSM.16.MT88.4 R156, [R71+0x11800] ;  /* 0x01180000479c783b */ /* 0x000fe40000004200 */
[----:B------:R-:W-:Y:S01]  /*1f280*/  FADD.FTZ R163, R160, R163 ;  /* 0x000000a3a0a37221 */ /* 0x000fe20000010000 */
[----:B------:R-:W-:Y:S03]  /*1f290*/  FADD.FTZ R161, R167, R161 ;  /* 0x000000a1a7a17221 */ /* 0x000fe60000010000 */
[----:B------:R-:W-:Y:S01]  /*1f2a0*/  FADD.FTZ R163, R197, R163 ;  /* 0x000000a3c5a37221 */ /* 0x000fe20000010000 */
[C---:B------:R-:W-:Y:S01]  /*1f2b0*/  HMMA.16816.F32.BF16 R8, R44.reuse, R54, R8 ;  /* 0x000000362c08723c */ /* 0x040fe20000041808 */
[----:B------:R-:W2:Y:S07]  /*1f2c0*/  LDSM.16.MT88.4 R52, [R71+0xe000] ;  /* 0x00e000004734783b */ /* 0x000eae0000004200 */
[C---:B-1----:R-:W-:Y:S01]  /*1f2d0*/  HMMA.16816.F32.BF16 R12, R44.reuse, R56, R12 ;  /* 0x000000382c0c723c */ /* 0x042fe2000004180c */
[----:B------:R-:W-:Y:S07]  /*1f2e0*/  LDSM.16.MT88.4 R148, [R69+0x11800] ;  /* 0x011800004594783b */ /* 0x000fee0000004200 */
[C---:B------:R-:W-:Y:S01]  /*1f2f0*/  HMMA.16816.F32.BF16 R16, R44.reuse, R58, R16 ;  /* 0x0000003a2c10723c */ /* 0x040fe20000041810 */
[----:B------:R-:W1:Y:S07]  /*1f300*/  LDSM.16.MT88.4 R56, [R69+0xe000] ;  /* 0x00e000004538783b */ /* 0x000e6e0000004200 */
[C---:B------:R-:W-:Y:S03]  /*1f310*/  HMMA.16816.F32.BF16 R20, R44.reuse, R64, R20 ;  /* 0x000000402c14723c */ /* 0x040fe60000041814 */
[-C--:B------:R-:W-:Y:S02]  /*1f320*/  FFMA.FTZ R64, R189, R3.reuse, -R78 ;  /* 0x00000003bd407223 */ /* 0x080fe4000001084e */
[----:B------:R4:W-:Y:S03]  /*1f330*/  MUFU.EX2 R189, R191 ;  /* 0x000000bf00bd7308 */ /* 0x0009e60000000800 */
[C---:B------:R-:W-:Y:S08]  /*1f340*/  HMMA.16816.F32.BF16 R24, R44.reuse, R66, R24 ;  /* 0x000000422c18723c */ /* 0x040ff00000041818 */
[C---:B---3--:R-:W-:Y:S03]  /*1f350*/  HMMA.16816.F32.BF16 R28, R44.reuse, R48, R28 ;  /* 0x000000302c1c723c */ /* 0x048fe6000004181c */
[----:B----4-:R-:W-:Y:S02]  /*1f360*/  FFMA.FTZ R191, R184, R3, -R76 ;  /* 0x00000003b8bf7223 */ /* 0x010fe4000001084c */
[----:B------:R3:W-:Y:S03]  /*1f370*/  MUFU.EX2 R184, R64 ;  /* 0x0000004000b87308 */ /* 0x0007e60000000800 */
[----:B------:R-:W-:Y:S01]  /*1f380*/  HMMA.16816.F32.BF16 R32, R44, R50, R32 ;  /* 0x000000322c20723c */ /* 0x000fe20000041820 */
[----:B------:R-:W4:Y:S06]  /*1f390*/  LDSM.16.MT88.4 R48, [R70+0x4000] ;  /* 0x004000004630783b */ /* 0x000f2c0000004200 */
[----:B------:R-:W1:Y:S01]  /*1f3a0*/  MUFU.EX2 R191, R191 ;  /* 0x000000bf00bf7308 */ /* 0x000e620000000800 */
[C---:B------:R-:W-:Y:S01]  /*1f3b0*/  F2FP.BF16.F32.PACK_AB R44, R195.reuse, R167 ;  /* 0x000000a7c32c723e */ /* 0x040fe200000010ff */
[----:B------:R-:W-:Y:S01]  /*1f3c0*/  FADD.FTZ R195, R195, R161 ;  /* 0x000000a1c3c37221 */ /* 0x000fe20000010000 */
[C---:B------:R-:W-:Y:S01]  /*1f3d0*/  F2FP.BF16.F32.PACK_AB R45, R198.reuse, R197 ;  /* 0x000000c5c62d723e */ /* 0x040fe200000010ff */
[----:B------:R-:W-:Y:S01]  /*1f3e0*/  FADD.FTZ R198, R198, R163 ;  /* 0x000000a3c6c67221 */ /* 0x000fe20000010000 */
[----:B------:R-:W-:Y:S01]  /*1f3f0*/  F2FP.BF16.F32.PACK_AB R46, R192, R166 ;  /* 0x000000a6c02e723e */ /* 0x000fe200000010ff */
[----:B------:R-:W-:Y:S01]  /*1f400*/  FADD.FTZ R195, R166, R195 ;  /* 0x000000c3a6c37221 */ /* 0x000fe20000010000 */
[C---:B-----5:R-:W-:Y:S01]  /*1f410*/  F2FP.BF16.F32.PACK_AB R47, R193.reuse, R194 ;  /* 0x000000c2c12f723e */ /* 0x060fe200000010ff */
[----:B------:R-:W-:Y:S01]  /*1f420*/  FADD.FTZ R198, R194, R198 ;  /* 0x000000c6c2c67221 */ /* 0x000fe20000010000 */
[-C--:B---3--:R-:W-:Y:S01]  /*1f430*/  FFMA.FTZ R64, R190, R3.reuse, -R78 ;  /* 0x00000003be407223 */ /* 0x088fe2000001084e */
[----:B------:R-:W-:Y:S01]  /*1f440*/  FADD.FTZ R195, R192, R195 ;  /* 0x000000c3c0c37221 */ /* 0x000fe20000010000 */
[----:B------:R3:W5:Y:S01]  /*1f450*/  MUFU.EX2 R190, R185 ;  /* 0x000000b900be7308 */ /* 0x0007620000000800 */
[----:B------:R-:W-:Y:S01]  /*1f460*/  MOV R167, R0 ;  /* 0x0000000000a77202 */ /* 0x000fe20000000f00 */
[----:B------:R-:W-:Y:S01]  /*1f470*/  FADD.FTZ R193, R193, R198 ;  /* 0x000000c6c1c17221 */ /* 0x000fe20000010000 */
[C---:B--2---:R-:W-:Y:S03]  /*1f480*/  HMMA.16816.F32.BF16 R4, R44.reuse, R52, R4 ;  /* 0x000000342c04723c */ /* 0x044fe60000041804 */
[----:B-1----:R-:W-:Y:S01]  /*1f490*/  FADD.FTZ R193, R191, R193 ;  /* 0x000000c1bfc17221 */ /* 0x002fe20000010000 */
[----:B------:R-:W-:Y:S04]  /*1f4a0*/  MOV R166, R2 ;  /* 0x0000000200a67202 */ /* 0x000fe80000000f00 */
[C---:B------:R-:W-:Y:S01]  /*1f4b0*/  HMMA.16816.F32.BF16 R8, R44.reuse, R54, R8 ;  /* 0x000000362c08723c */ /* 0x040fe20000041808 */
[----:B------:R-:W1:Y:S02]  /*1f4c0*/  LDSM.16.MT88.4 R52, [R71+0xe800] ;  /* 0x00e800004734783b */ /* 0x000e640000004200 */
[----:B---3--:R-:W-:Y:S02]  /*1f4d0*/  FFMA.FTZ R185, R188, R3, -R78 ;  /* 0x00000003bcb97223 */ /* 0x008fe4000001084e */
[----:B------:R2:W-:Y:S03]  /*1f4e0*/  MUFU.EX2 R188, R64 ;  /* 0x0000004000bc7308 */ /* 0x0005e60000000800 */
[C---:B------:R-:W-:Y:S07]  /*1f4f0*/  HMMA.16816.F32.BF16 R12, R44.reuse, R56, R12 ;  /* 0x000000382c0c723c */ /* 0x040fee000004180c */
[----:B------:R-:W3:Y:S01]  /*1f500*/  MUFU.EX2 R185, R185 ;  /* 0x000000b900b97308 */ /* 0x000ee20000000800 */
[C---:B------:R-:W-:Y:S01]  /*1f510*/  HMMA.16816.F32.BF16 R16, R44.reuse, R58, R16 ;  /* 0x0000003a2c10723c */ /* 0x040fe20000041810 */
[----:B------:R-:W1:Y:S07]  /*1f520*/  LDSM.16.MT88.4 R56, [R69+0xe800] ;  /* 0x00e800004538783b */ /* 0x000e6e0000004200 */
[C---:B------:R-:W-:Y:S01]  /*1f530*/  HMMA.16816.F32.BF16 R20, R44.reuse, R60, R20 ;  /* 0x0000003c2c14723c */ /* 0x040fe20000041814 */
[----:B--2---:R-:W2:Y:S07]  /*1f540*/  LDSM.16.MT88.4 R64, [R68+0x4800] ;  /* 0x004800004440783b */ /* 0x004eae0000004200 */
[C---:B------:R-:W-:Y:S01]  /*1f550*/  HMMA.16816.F32.BF16 R24, R44.reuse, R62, R24 ;  /* 0x0000003e2c18723c */ /* 0x040fe20000041818 */
[----:B------:R-:W-:Y:S07]  /*1f560*/  LDSM.16.MT88.4 R60, [R68+0x5000] ;  /* 0x00500000443c783b */ /* 0x000fee0000004200 */
[C---:B----4-:R-:W-:Y:S08]  /*1f570*/  HMMA.16816.F32.BF16 R28, R44.reuse, R48, R28 ;  /* 0x000000302c1c723c */ /* 0x050ff0000004181c */
[----:B------:R-:W-:Y:S01]  /*1f580*/  HMMA.16816.F32.BF16 R32, R44, R50, R32 ;  /* 0x000000322c20723c */ /* 0x000fe20000041820 */
[----:B------:R-:W4:Y:S02]  /*1f590*/  LDSM.16.MT88.4 R48, [R70+0x4800] ;  /* 0x004800004630783b */ /* 0x000f240000004200 */
[----:B------:R-:W-:Y:S01]  /*1f5a0*/  F2FP.BF16.F32.PACK_AB R44, R184, R189 ;  /* 0x000000bdb82c723e */ /* 0x000fe200000010ff */
[----:B------:R-:W-:Y:S01]  /*1f5b0*/  FADD.FTZ R189, R189, R195 ;  /* 0x000000c3bdbd7221 */ /* 0x000fe20000010000 */
[C---:B-----5:R-:W-:Y:S01]  /*1f5c0*/  F2FP.BF16.F32.PACK_AB R45, R190.reuse, R191 ;  /* 0x000000bfbe2d723e */ /* 0x060fe200000010ff */
[----:B------:R-:W-:Y:S01]  /*1f5d0*/  FADD.FTZ R190, R190, R193 ;  /* 0x000000c1bebe7221 */ /* 0x000fe20000010000 */
[----:B---3--:R-:W-:Y:S01]  /*1f5e0*/  F2FP.BF16.F32.PACK_AB R46, R185, R188 ;  /* 0x000000bcb92e723e */ /* 0x008fe200000010ff */
[----:B------:R-:W-:Y:S01]  /*1f5f0*/  FADD.FTZ R189, R184, R189 ;  /* 0x000000bdb8bd7221 */ /* 0x000fe20000010000 */
[C---:B------:R-:W-:Y:S01]  /*1f600*/  F2FP.BF16.F32.PACK_AB R47, R187.reuse, R186 ;  /* 0x000000babb2f723e */ /* 0x040fe200000010ff */
[----:B------:R-:W-:Y:S02]  /*1f610*/  FADD.FTZ R190, R186, R190 ;  /* 0x000000bebabe7221 */ /* 0x000fe40000010000 */
[----:B------:R-:W-:Y:S02]  /*1f620*/  FADD.FTZ R188, R188, R189 ;  /* 0x000000bdbcbc7221 */ /* 0x000fe40000010000 */
[----:B------:R-:W-:Y:S02]  /*1f630*/  FADD.FTZ R190, R187, R190 ;  /* 0x000000bebbbe7221 */ /* 0x000fe40000010000 */
[C---:B-1----:R-:W-:Y:S03]  /*1f640*/  HMMA.16816.F32.BF16 R4, R44.reuse, R52, R4 ;  /* 0x000000342c04723c */ /* 0x042fe60000041804 */
[----:B------:R-:W-:Y:S04]  /*1f650*/  FADD.FTZ R185, R185, R188 ;  /* 0x000000bcb9b97221 */ /* 0x000fe80000010000 */
[----:B------:R-:W-:Y:S01]  /*1f660*/  FADD.FTZ R185, R181, R185 ;  /* 0x000000b9b5b97221 */ /* 0x000fe20000010000 */
[C---:B------:R-:W-:Y:S01]  /*1f670*/  HMMA.16816.F32.BF16 R8, R44.reuse, R54, R8 ;  /* 0x000000362c08723c */ /* 0x040fe20000041808 */
[----:B------:R-:W1:Y:S07]  /*1f680*/  LDSM.16.MT88.4 R52, [R71+0xf000] ;  /* 0x00f000004734783b */ /* 0x000e6e0000004200 */
[C---:B------:R-:W-:Y:S03]  /*1f690*/  HMMA.16816.F32.BF16 R12, R44.reuse, R56, R12 ;  /* 0x000000382c0c723c */ /* 0x040fe6000004180c */
[-C--:B------:R-:W-:Y:S01]  /*1f6a0*/  FFMA.FTZ R56, R182, R3.reuse, -R78 ;  /* 0x00000003b6387223 */ /* 0x080fe2000001084e */
[-C--:B------:R-:W-:Y:S03]  /*1f6b0*/  FFMA.FTZ R182, R179, R3.reuse, -R76 ;  /* 0x00000003b3b67223 */ /* 0x080fe6000001084c */
[----:B------:R3:W5:Y:S01]  /*1f6c0*/  MUFU.EX2 R179, R56 ;  /* 0x0000003800b37308 */ /* 0x0007620000000800 */
[C---:B------:R-:W-:Y:S09]  /*1f6d0*/  HMMA.16816.F32.BF16 R16, R44.reuse, R58, R16 ;  /* 0x0000003a2c10723c */ /* 0x040ff20000041810 */
[----:B------:R-:W1:Y:S01]  /*1f6e0*/  MUFU.EX2 R182, R182 ;  /* 0x000000b600b67308 */ /* 0x000e620000000800 */
[C---:B--2---:R-:W-:Y:S03]  /*1f6f0*/  HMMA.16816.F32.BF16 R20, R44.reuse, R64, R20 ;  /* 0x000000402c14723c */ /* 0x044fe60000041814 */
[-CC-:B------:R-:W-:Y:S01]  /*1f700*/  FFMA.FTZ R65, R183, R3.reuse, -R78.reuse ;  /* 0x00000003b7417223 */ /* 0x180fe2000001084e */
[-C--:B------:R-:W-:Y:S01]  /*1f710*/  FFMA.FTZ R64, R180, R3.reuse, -R78 ;  /* 0x00000003b4407223 */ /* 0x080fe2000001084e */
[----:B---3--:R-:W2:Y:S01]  /*1f720*/  LDSM.16.MT88.4 R56, [R69+0xf000] ;  /* 0x00f000004538783b */ /* 0x008ea20000004200 */
[----:B-----5:R-:W-:Y:S02]  /*1f730*/  FADD.FTZ R185, R179, R185 ;  /* 0x000000b9b3b97221 */ /* 0x020fe40000010000 */
[C---:B------:R-:W-:Y:S01]  /*1f740*/  HMMA.16816.F32.BF16 R24, R44.reuse, R66, R24 ;  /* 0x000000422c18723c */ /* 0x040fe20000041818 */
[----:B------:R-:W-:Y:S02]  /*1f750*/  MUFU.EX2 R65, R65 ;  /* 0x0000004100417308 */ /* 0x000fe40000000800 */
[-CC-:B------:R-:W-:Y:S01]  /*1f760*/  FFMA.FTZ R67, R177, R3.reuse, -R76.reuse ;  /* 0x00000003b1437223 */ /* 0x180fe2000001084c */
[-CC-:B------:R-:W-:Y:S07]  /*1f770*/  FFMA.FTZ R66, R178, R3.reuse, -R76.reuse ;  /* 0x00000003b2427223 */ /* 0x180fee000001084c */
[----:B------:R-:W3:Y:S01]  /*1f780*/  MUFU.EX2 R64, R64 ;  /* 0x0000004000407308 */ /* 0x000ee20000000800 */
[-C--:B------:R-:W-:Y:S01]  /*1f790*/  FFMA.FTZ R177, R168, R3.reuse, -R76 ;  /* 0x00000003a8b17223 */ /* 0x080fe2000001084c */
[----:B------:R-:W-:Y:S01]  /*1f7a0*/  FFMA.FTZ R168, R174, R3, -R78 ;  /* 0x00000003aea87223 */ /* 0x000fe2000001084e */
[C---:B----4-:R-:W-:Y:S07]  /*1f7b0*/  HMMA.16816.F32.BF16 R28, R44.reuse, R48, R28 ;  /* 0x000000302c1c723c */ /* 0x050fee000004181c */
[----:B------:R-:W-:Y:S10]  /*1f7c0*/  MUFU.EX2 R67, R67 ;  /* 0x0000004300437308 */ /* 0x000ff40000000800 */
[----:B------:R-:W4:Y:S01]  /*1f7d0*/  MUFU.EX2 R66, R66 ;  /* 0x0000004200427308 */ /* 0x000f220000000800 */
[----:B------:R-:W-:Y:S01]  /*1f7e0*/  HMMA.16816.F32.BF16 R32, R44, R50, R32 ;  /* 0x000000322c20723c */ /* 0x000fe20000041820 */
[----:B------:R-:W5:Y:S08]  /*1f7f0*/  LDSM.16.MT88.4 R48, [R70+0x5000] ;  /* 0x005000004630783b */ /* 0x000f700000004200 */
[----:B------:R2:W-:Y:S01]  /*1f800*/  MUFU.EX2 R174, R170 ;  /* 0x000000aa00ae7308 */ /* 0x0005e20000000800 */
[----:B------:R-:W-:Y:S02]  /*1f810*/  F2FP.BF16.F32.PACK_AB R44, R179, R181 ;  /* 0x000000b5b32c723e */ /* 0x000fe400000010ff */
[----:B-1----:R-:W-:Y:S07]  /*1f820*/  F2FP.BF16.F32.PACK_AB R45, R176, R182 ;  /* 0x000000b6b02d723e */ /* 0x002fee00000010ff */
[----:B------:R-:W-:Y:S01]  /*1f830*/  MUFU.EX2 R177, R177 ;  /* 0x000000b100b17308 */ /* 0x000fe20000000800 */
[----:B---3--:R-:W-:Y:S01]  /*1f840*/  F2FP.BF16.F32.PACK_AB R46, R64, R65 ;  /* 0x00000041402e723e */ /* 0x008fe200000010ff */
[----:B------:R-:W-:Y:S01]  /*1f850*/  FADD.FTZ R182, R182, R190 ;  /* 0x000000beb6b67221 */ /* 0x000fe20000010000 */
[----:B------:R-:W-:Y:S07]  /*1f860*/  FADD.FTZ R65, R65, R185 ;  /* 0x000000b941417221 */ /* 0x000fee0000010000 */
[----:B------:R-:W-:Y:S01]  /*1f870*/  MUFU.EX2 R168, R168 ;  /* 0x000000a800a87308 */ /* 0x000fe20000000800 */
[----:B----4-:R-:W-:Y:S01]  /*1f880*/  F2FP.BF16.F32.PACK_AB R47, R66, R67 ;  /* 0x00000043422f723e */ /* 0x010fe200000010ff */
[----:B------:R-:W-:Y:S01]  /*1f890*/  FADD.FTZ R182, R176, R182 ;  /* 0x000000b6b0b67221 */ /* 0x000fe20000010000 */
[----:B------:R-:W-:Y:S01]  /*1f8a0*/  FADD.FTZ R65, R64, R65 ;  /* 0x0000004140417221 */ /* 0x000fe20000010000 */
[-C--:B--2---:R-:W-:Y:S02]  /*1f8b0*/  FFMA.FTZ R170, R172, R3.reuse, -R76 ;  /* 0x00000003acaa7223 */ /* 0x084fe4000001084c */
[----:B------:R-:W-:Y:S02]  /*1f8c0*/  FADD.FTZ R182, R67, R182 ;  /* 0x000000b643b67221 */ /* 0x000fe40000010000 */
[C---:B------:R-:W-:Y:S03]  /*1f8d0*/  HMMA.16816.F32.BF16 R4, R44.reuse, R52, R4 ;  /* 0x000000342c04723c */ /* 0x040fe60000041804 */
[----:B------:R-:W-:Y:S01]  /*1f8e0*/  FADD.FTZ R182, R66, R182 ;  /* 0x000000b642b67221 */ /* 0x000fe20000010000 */
[----:B------:R-:W-:Y:S04]  /*1f8f0*/  MUFU.EX2 R170, R170 ;  /* 0x000000aa00aa7308 */ /* 0x000fe80000000800 */
[C---:B------:R-:W-:Y:S01]  /*1f900*/  HMMA.16816.F32.BF16 R8, R44.reuse, R54, R8 ;  /* 0x000000362c08723c */ /* 0x040fe20000041808 */
[----:B------:R-:W1:Y:S07]  /*1f910*/  LDSM.16.MT88.4 R52, [R71+0xf800] ;  /* 0x00f800004734783b */ /* 0x000e6e0000004200 */
[C---:B------:R-:W-:Y:S03]  /*1f920*/  HMMA.16816.F32.BF16 R12, R44.reuse, R56, R12 ;  /* 0x000000382c0c723c */ /* 0x040fe6000004180c */
[----:B------:R-:W-:Y:S02]  /*1f930*/  FFMA.FTZ R56, R173, R3, -R78 ;  /* 0x00000003ad387223 */ /* 0x000fe4000001084e */
[----:B------:R-:W2:Y:S03]  /*1f940*/  MUFU.EX2 R173, R175 ;  /* 0x000000af00ad7308 */ /* 0x000ea60000000800 */
[C---:B------:R-:W-:Y:S07]  /*1f950*/  HMMA.16816.F32.BF16 R16, R44.reuse, R58, R16 ;  /* 0x0000003a2c10723c */ /* 0x040fee0000041810 */
[----:B------:R3:W4:Y:S01]  /*1f960*/  MUFU.EX2 R175, R56 ;  /* 0x0000003800af7308 */ /* 0x0007220000000800 */
[C---:B------:R-:W-:Y:S03]  /*1f970*/  HMMA.16816.F32.BF16 R20, R44.reuse, R60, R20 ;  /* 0x0000003c2c14723c */ /* 0x040fe60000041814 */
[----:B--2---:R-:W-:Y:S01]  /*1f980*/  FADD.FTZ R65, R173, R65 ;  /* 0x00000041ad417221 */ /* 0x004fe20000010000 */
[----:B---3--:R-:W2:Y:S04]  /*1f990*/  LDSM.16.MT88.4 R56, [R69+0xf800] ;  /* 0x00f800004538783b */ /* 0x008ea80000004200 */
[C---:B------:R-:W-:Y:S04]  /*1f9a0*/  HMMA.16816.F32.BF16 R24, R44.reuse, R62, R24 ;  /* 0x0000003e2c18723c */ /* 0x040fe80000041818 */
[----:B------:R-:W3:Y:S04]  /*1f9b0*/  LDSM.16.MT88.4 R60, [R68+0x5800] ;  /* 0x00580000443c783b */ /* 0x000ee80000004200 */
[C---:B-----5:R-:W-:Y:S08]  /*1f9c0*/  HMMA.16816.F32.BF16 R28, R44.reuse, R48, R28 ;  /* 0x000000302c1c723c */ /* 0x060ff0000004181c */
[----:B------:R-:W-:Y:S01]  /*1f9d0*/  HMMA.16816.F32.BF16 R32, R44, R50, R32 ;  /* 0x000000322c20723c */ /* 0x000fe20000041820 */
[----:B------:R-:W5:Y:S02]  /*1f9e0*/  LDSM.16.MT88.4 R48, [R70+0x5800] ;  /* 0x005800004630783b */ /* 0x000f640000004200 */
[C---:B----4-:R-:W-:Y:S01]  /*1f9f0*/  F2FP.BF16.F32.PACK_AB R44, R175.reuse, R173 ;  /* 0x000000adaf2c723e */ /* 0x050fe200000010ff */
[----:B------:R-:W-:Y:S01]  /*1fa00*/  FADD.FTZ R175, R175, R65 ;  /* 0x00000041afaf7221 */ /* 0x000fe20000010000 */
[----:B------:R-:W-:Y:S01]  /*1fa10*/  F2FP.BF16.F32.PACK_AB R45, R174, R177 ;  /* 0x000000b1ae2d723e */ /* 0x000fe200000010ff */
        /* <DEDUP_REMOVED lines=13> */
[----:B------:R-:W-:Y:S05]  /*1faf0*/  FADD.FTZ R97, R97, R171 ;  /* 0x000000ab61617221 */ /* 0x000fea0000010000 */
[C---:B--2---:R-:W-:Y:S08]  /*1fb00*/  HMMA.16816.F32.BF16 R12, R44.reuse, R56, R12 ;  /* 0x000000382c0c723c */ /* 0x044ff0000004180c */
[C---:B------:R-:W-:Y:S01]  /*1fb10*/  HMMA.16816.F32.BF16 R16, R44.reuse, R58, R16 ;  /* 0x0000003a2c10723c */ /* 0x040fe20000041810 */
[----:B------:R-:W2:Y:S07]  /*1fb20*/  LDSM.16.MT88.4 R56, [R69+0x10000] ;  /* 0x010000004538783b */ /* 0x000eae0000004200 */
[C---:B---3--:R-:W-:Y:S01]  /*1fb30*/  HMMA.16816.F32.BF16 R20, R44.reuse, R60, R20 ;  /* 0x0000003c2c14723c */ /* 0x048fe20000041814 */
[----:B------:R3:W-:Y:S02]  /*1fb40*/  MUFU.EX2 R60, R40 ;  /* 0x00000028003c7308 */ /* 0x0007e40000000800 */
[-C--:B------:R-:W-:Y:S05]  /*1fb50*/  FFMA.FTZ R61, R43, R3.reuse, -R78 ;  /* 0x000000032b3d7223 */ /* 0x080fea000001084e */
[C---:B------:R-:W-:Y:S03]  /*1fb60*/  HMMA.16816.F32.BF16 R24, R44.reuse, R62, R24 ;  /* 0x0000003e2c18723c */ /* 0x040fe60000041818 */
[----:B------:R-:W4:Y:S01]  /*1fb70*/  MUFU.EX2 R61, R61 ;  /* 0x0000003d003d7308 */ /* 0x000f220000000800 */
[-C--:B------:R-:W-:Y:S09]  /*1fb80*/  FFMA.FTZ R63, R42, R3.reuse, -R76 ;  /* 0x000000032a3f7223 */ /* 0x080ff2000001084c */
[----:B------:R-:W1:Y:S01]  /*1fb90*/  MUFU.EX2 R62, R95 ;  /* 0x0000005f003e7308 */ /* 0x000e620000000800 */
[C---:B---3--:R-:W-:Y:S01]  /*1fba0*/  F2FP.BF16.F32.PACK_AB R40, R98.reuse, R96 ;  /* 0x000000606228723e */ /* 0x048fe200000010ff */
[C---:B-----5:R-:W-:Y:S08]  /*1fbb0*/  HMMA.16816.F32.BF16 R28, R44.reuse, R48, R28 ;  /* 0x000000302c1c723c */ /* 0x060ff0000004181c */
[----:B------:R-:W3:Y:S01]  /*1fbc0*/  MUFU.EX2 R63, R63 ;  /* 0x0000003f003f7308 */ /* 0x000ee20000000800 */
[----:B------:R-:W-:Y:S01]  /*1fbd0*/  FADD.FTZ R98, R98, R169 ;  /* 0x000000a962627221 */ /* 0x000fe20000010000 */
[----:B----4-:R-:W-:Y:S01]  /*1fbe0*/  F2FP.BF16.F32.PACK_AB R42, R61, R60 ;  /* 0x0000003c3d2a723e */ /* 0x010fe200000010ff */
[----:B------:R-:W-:Y:S01]  /*1fbf0*/  HMMA.16816.F32.BF16 R32, R44, R50, R32 ;  /* 0x000000322c20723c */ /* 0x000fe20000041820 */
[----:B------:R-:W4:Y:S02]  /*1fc00*/  LDSM.16.MT88.4 R44, [R68+0x6000] ;  /* 0x00600000442c783b */ /* 0x000f240000004200 */
[----:B-1----:R-:W-:Y:S01]  /*1fc10*/  FADD.FTZ R97, R62, R97 ;  /* 0x000000613e617221 */ /* 0x002fe20000010000 */
[----:B------:R-:W-:Y:S01]  /*1fc20*/  FADD.FTZ R98, R60, R98 ;  /* 0x000000623c627221 */ /* 0x000fe20000010000 */
[C---:B---3--:R-:W-:Y:S02]  /*1fc30*/  F2FP.BF16.F32.PACK_AB R43, R63.reuse, R62 ;  /* 0x0000003e3f2b723e */ /* 0x048fe400000010ff */
[----:B------:R-:W-:Y:S02]  /*1fc40*/  FADD.FTZ R63, R63, R97 ;  /* 0x000000613f3f7221 */ /* 0x000fe40000010000 */
[----:B------:R-:W1:Y:S01]  /*1fc50*/  LDSM.16.MT88.4 R48, [R70+0x6000] ;  /* 0x006000004630783b */ /* 0x000e620000004200 */
[----:B------:R-:W-:Y:S02]  /*1fc60*/  FADD.FTZ R61, R61, R98 ;  /* 0x000000623d3d7221 */ /* 0x000fe40000010000 */
[C---:B------:R-:W-:Y:S08]  /*1fc70*/  HMMA.16816.F32.BF16 R4, R40.reuse, R52, R4 ;  /* 0x000000342804723c */ /* 0x040ff00000041804 */
[C---:B------:R-:W-:Y:S01]  /*1fc80*/  HMMA.16816.F32.BF16 R8, R40.reuse, R54, R8 ;  /* 0x000000362808723c */ /* 0x040fe20000041808 */
[----:B------:R-:W3:Y:S07]  /*1fc90*/  LDSM.16.MT88.4 R52, [R71+0x10800] ;  /* 0x010800004734783b */ /* 0x000eee0000004200 */
[C---:B--2---:R-:W-:Y:S01]  /*1fca0*/  HMMA.16816.F32.BF16 R12, R40.reuse, R56, R12 ;  /* 0x00000038280c723c */ /* 0x044fe2000004180c */
[----:B------:R2:W5:Y:S02]  /*1fcb0*/  MUFU.EX2 R56, R87 ;  /* 0x0000005700387308 */ /* 0x0005640000000800 */
[-C--:B------:R-:W-:Y:S05]  /*1fcc0*/  FFMA.FTZ R57, R91, R3.reuse, -R78 ;  /* 0x000000035b397223 */ /* 0x080fea000001084e */
[C---:B------:R-:W-:Y:S03]  /*1fcd0*/  HMMA.16816.F32.BF16 R16, R40.reuse, R58, R16 ;  /* 0x0000003a2810723c */ /* 0x040fe60000041810 */
[----:B------:R-:W-:Y:S01]  /*1fce0*/  MUFU.EX2 R57, R57 ;  /* 0x0000003900397308 */ /* 0x000fe20000000800 */
[-C--:B------:R-:W-:Y:S01]  /*1fcf0*/  FFMA.FTZ R59, R88, R3.reuse, -R76 ;  /* 0x00000003583b7223 */ /* 0x080fe2000001084c */
[-C--:B------:R-:W-:Y:S08]  /*1fd00*/  FFMA.FTZ R88, R89, R3.reuse, -R78 ;  /* 0x0000000359587223 */ /* 0x080ff0000001084e */
[----:B------:R-:W1:Y:S01]  /*1fd10*/  MUFU.EX2 R58, R92 ;  /* 0x0000005c003a7308 */ /* 0x000e620000000800 */
[-C--:B------:R-:W-:Y:S01]  /*1fd20*/  FFMA.FTZ R89, R86, R3.reuse, -R76 ;  /* 0x0000000356597223 */ /* 0x080fe2000001084c */
[-C--:B--2---:R-:W-:Y:S01]  /*1fd30*/  FFMA.FTZ R87, R93, R3.reuse, -R78 ;  /* 0x000000035d577223 */ /* 0x084fe2000001084e */
[C---:B----4-:R-:W-:Y:S07]  /*1fd40*/  HMMA.16816.F32.BF16 R20, R40.reuse, R44, R20 ;  /* 0x0000002c2814723c */ /* 0x050fee0000041814 */
[----:B------:R-:W2:Y:S01]  /*1fd50*/  MUFU.EX2 R59, R59 ;  /* 0x0000003b003b7308 */ /* 0x000ea20000000800 */
[----:B-----5:R-:W-:Y:S09]  /*1fd60*/  FADD.FTZ R61, R56, R61 ;  /* 0x0000003d383d7221 */ /* 0x020ff20000010000 */
[----:B------:R-:W-:Y:S01]  /*1fd70*/  MUFU.EX2 R87, R87 ;  /* 0x0000005700577308 */ /* 0x000fe20000000800 */
[C---:B------:R-:W-:Y:S01]  /*1fd80*/  HMMA.16816.F32.BF16 R24, R40.reuse, R46, R24 ;  /* 0x0000002e2818723c */ /* 0x040fe20000041818 */
[----:B------:R-:W4:Y:S08]  /*1fd90*/  LDSM.16.MT88.4 R44, [R69+0x10800] ;  /* 0x01080000452c783b */ /* 0x000f300000004200 */
[----:B------:R-:W5:Y:S01]  /*1fda0*/  MUFU.EX2 R88, R88 ;  /* 0x0000005800587308 */ /* 0x000f620000000800 */
[----:B-1----:R-:W-:Y:S09]  /*1fdb0*/  FADD.FTZ R63, R58, R63 ;  /* 0x0000003f3a3f7221 */ /* 0x002ff20000010000 */
[----:B------:R1:W-:Y:S01]  /*1fdc0*/  MUFU.EX2 R86, R90 ;  /* 0x0000005a00567308 */ /* 0x0003e20000000800 */
[C---:B------:R-:W-:Y:S09]  /*1fdd0*/  HMMA.16816.F32.BF16 R28, R40.reuse, R48, R28 ;  /* 0x00000030281c723c */ /* 0x040ff2000004181c */
[----:B------:R-:W3:Y:S01]  /*1fde0*/  MUFU.EX2 R89, R89 ;  /* 0x0000005900597308 */ /* 0x000ee20000000800 */
[----:B------:R-:W-:Y:S01]  /*1fdf0*/  HMMA.16816.F32.BF16 R32, R40, R50, R32 ;  /* 0x000000322820723c */ /* 0x000fe20000041820 */
[----:B------:R-:W4:Y:S02]  /*1fe00*/  LDSM.16.MT88.4 R48, [R68+0x6800] ;  /* 0x006800004430783b */ /* 0x000f240000004200 */
[----:B------:R-:W-:Y:S01]  /*1fe10*/  F2FP.BF16.F32.PACK_AB R40, R57, R56 ;  /* 0x000000383928723e */ /* 0x000fe200000010ff */
[----:B-1----:R-:W-:Y:S01]  /*1fe20*/  FFMA.FTZ R90, R79, R3, -R76 ;  /* 0x000000034f5a7223 */ /* 0x002fe2000001084c */
[C---:B--2---:R-:W-:Y:S01]  /*1fe30*/  F2FP.BF16.F32.PACK_AB R41, R59.reuse, R58 ;  /* 0x0000003a3b29723e */ /* 0x044fe200000010ff */
[----:B------:R-:W-:Y:S01]  /*1fe40*/  FADD.FTZ R59, R59, R63 ;  /* 0x0000003f3b3b7221 */ /* 0x000fe20000010000 */
[----:B-----5:R-:W-:Y:S01]  /*1fe50*/  F2FP.BF16.F32.PACK_AB R42, R88, R87 ;  /* 0x00000057582a723e */ /* 0x020fe200000010ff */
[----:B------:R-:W-:Y:S01]  /*1fe60*/  FADD.FTZ R57, R57, R61 ;  /* 0x0000003d39397221 */ /* 0x000fe20000010000 */
[----:B---3--:R-:W-:Y:S01]  /*1fe70*/  F2FP.BF16.F32.PACK_AB R43, R89, R86 ;  /* 0x00000056592b723e */ /* 0x008fe200000010ff */
[----:B------:R-:W-:Y:S02]  /*1fe80*/  FADD.FTZ R59, R86, R59 ;  /* 0x0000003b563b7221 */ /* 0x000fe40000010000 */
[----:B------:R-:W-:Y:S02]  /*1fe90*/  FADD.FTZ R57, R87, R57 ;  /* 0x0000003957397221 */ /* 0x000fe40000010000 */
[----:B------:R-:W-:Y:S02]  /*1fea0*/  FADD.FTZ R89, R89, R59 ;  /* 0x0000003b59597221 */ /* 0x000fe40000010000 */
[C---:B------:R-:W-:Y:S03]  /*1feb0*/  HMMA.16816.F32.BF16 R4, R40.reuse, R52, R4 ;  /* 0x000000342804723c */ /* 0x040fe60000041804 */
[----:B------:R-:W-:Y:S05]  /*1fec0*/  FADD.FTZ R88, R88, R57 ;  /* 0x0000003958587221 */ /* 0x000fea0000010000 */
[C---:B------:R-:W-:Y:S01]  /*1fed0*/  HMMA.16816.F32.BF16 R8, R40.reuse, R54, R8 ;  /* 0x000000362808723c */ /* 0x040fe20000041808 */
[----:B------:R-:W1:Y:S07]  /*1fee0*/  LDSM.16.MT88.4 R52, [R70+0x6800] ;  /* 0x006800004634783b */ /* 0x000e6e0000004200 */
[C---:B----4-:R-:W-:Y:S03]  /*1fef0*/  HMMA.16816.F32.BF16 R12, R40.reuse, R44, R12 ;  /* 0x0000002c280c723c */ /* 0x050fe6000004180c */
[-C--:B------:R-:W-:Y:S02]  /*1ff00*/  FFMA.FTZ R44, R82, R3.reuse, -R78 ;  /* 0x00000003522c7223 */ /* 0x080fe4000001084e */
[----:B------:R2:W3:Y:S03]  /*1ff10*/  MUFU.EX2 R82, R85 ;  /* 0x0000005500527308 */ /* 0x0004e60000000800 */
[C---:B------:R-:W-:Y:S08]  /*1ff20*/  HMMA.16816.F32.BF16 R16, R40.reuse, R46, R16 ;  /* 0x0000002e2810723c */ /* 0x040ff00000041810 */
[C---:B------:R-:W-:Y:S03]  /*1ff30*/  HMMA.16816.F32.BF16 R20, R40.reuse, R48, R20 ;  /* 0x000000302814723c */ /* 0x040fe60000041814 */
[-C--:B--2---:R-:W-:Y:S01]  /*1ff40*/  FFMA.FTZ R85, R84, R3.reuse, -R76 ;  /* 0x0000000354557223 */ /* 0x084fe2000001084c */
[-C--:B------:R-:W-:Y:S01]  /*1ff50*/  FFMA.FTZ R48, R80, R3.reuse, -R78 ;  /* 0x0000000350307223 */ /* 0x080fe2000001084e */
[----:B------:R2:W-:Y:S01]  /*1ff60*/  MUFU.EX2 R84, R44 ;  /* 0x0000002c00547308 */ /* 0x0005e20000000800 */
[----:B---3--:R-:W-:Y:S02]  /*1ff70*/  FADD.FTZ R88, R82, R88 ;  /* 0x0000005852587221 */ /* 0x008fe40000010000 */
[C---:B------:R-:W-:Y:S07]  /*1ff80*/  HMMA.16816.F32.BF16 R24, R40.reuse, R50, R24 ;  /* 0x000000322818723c */ /* 0x040fee0000041818 */
[----:B------:R3:W4:Y:S01]  /*1ff90*/  MUFU.EX2 R79, R85 ;  /* 0x00000055004f7308 */ /* 0x0007220000000800 */
[C---:B-1----:R-:W-:Y:S01]  /*1ffa0*/  HMMA.16816.F32.BF16 R28, R40.reuse, R52, R28 ;  /* 0x00000034281c723c */ /* 0x042fe2000004181c */
[----:B--2---:R-:W1:Y:S02]  /*1ffb0*/  LDSM.16.MT88.4 R44, [R71+0x11000] ;  /* 0x01100000472c783b */ /* 0x004e640000004200 */
[-C--:B---3--:R-:W-:Y:S01]  /*1ffc0*/  FFMA.FTZ R85, R83, R3.reuse, -R78 ;  /* 0x0000000353557223 */ /* 0x088fe2000001084e */
[----:B----4-:R-:W-:Y:S04]  /*1ffd0*/  FADD.FTZ R89, R79, R89 ;  /* 0x000000594f597221 */ /* 0x010fe80000010000 */
[----:B------:R-:W-:Y:S01]  /*1ffe0*/  HMMA.16816.F32.BF16 R32, R40, R54, R32 ;  /* 0x000000362820723c */ /* 0x000fe20000041820 */
[----:B------:R2:W3:Y:S01]  /*1fff0*/  MUFU.EX2 R83, R90 ;  /* 0x0000005a00537308 */ /* 0x0004e20000000800 */
[----:B------:R-:W-:Y:S01]  /*20000*/  LDSM.16.MT88.4 R52, [R68+0x7000] ;  /* 0x007000004434783b */ /* 0x000fe20000004200 */
[C---:B------:R-:W-:Y:S01]  /*20010*/  F2FP.BF16.F32.PACK_AB R40, R84.reuse, R82 ;  /* 0x000000525428723e */ /* 0x040fe200000010ff */
[----:B------:R-:W-:Y:S07]  /*20020*/  FADD.FTZ R84, R84, R88 ;  /* 0x0000005854547221 */ /* 0x000fee0000010000 */
[----:B------:R4:W5:Y:S01]  /*20030*/  MUFU.EX2 R80, R85 ;  /* 0x0000005500507308 */ /* 0x0009620000000800 */
[--C-:B--2---:R-:W-:Y:S01]  /*20040*/  FFMA.FTZ R90, R77, R3, -R76.reuse ;  /* 0x000000034d5a7223 */ /* 0x104fe2000001084c */
[C---:B---3--:R-:W-:Y:S01]  /*20050*/  F2FP.BF16.F32.PACK_AB R41, R83.reuse, R79 ;  /* 0x0000004f5329723e */ /* 0x048fe200000010ff */
[----:B------:R-:W-:Y:S01]  /*20060*/  FADD.FTZ R83, R83, R89 ;  /* 0x0000005953537221 */ /* 0x000fe20000010000 */
[----:B----4-:R-:W-:Y:S01]  /*20070*/  FFMA.FTZ R85, R81, R3, -R76 ;  /* 0x0000000351557223 */ /* 0x010fe2000001084c */
[----:B-----5:R-:W-:Y:S05]  /*20080*/  FADD.FTZ R84, R80, R84 ;  /* 0x0000005450547221 */ /* 0x020fea0000010000 */
[----:B------:R2:W3:Y:S10]  /*20090*/  MUFU.EX2 R81, R48 ;  /* 0x0000003000517308 */ /* 0x0004f40000000800 */
[----:B------:R-:W4:Y:S10]  /*200a0*/  MUFU.EX2 R77, R85 ;  /* 0x00000055004d7308 */ /* 0x000f340000000800 */
[----:B------:R-:W5:Y:S01]  /*200b0*/  MUFU.EX2 R85, R90 ;  /* 0x0000005a00557308 */ /* 0x000f620000000800 */
[----:B--2---:R-:W2:Y:S01]  /*200c0*/  LDSM.16.MT88.4 R48, [R69+0x11000] ;  /* 0x011000004530783b */ /* 0x004ea20000004200 */
[C---:B---3--:R-:W-:Y:S01]  /*200d0*/  F2FP.BF16.F32.PACK_AB R42, R81.reuse, R80 ;  /* 0x00000050512a723e */ /* 0x048fe200000010ff */
[----:B------:R-:W-:Y:S01]  /*200e0*/  FADD.FTZ R81, R81, R84 ;  /* 0x0000005451517221 */ /* 0x000fe20000010000 */
[----:B----4-:R-:W-:Y:S01]  /*200f0*/  FADD.FTZ R83, R77, R83 ;  /* 0x000000534d537221 */ /* 0x010fe20000010000 */
[C---:B-----5:R-:W-:Y:S03]  /*20100*/  F2FP.BF16.F32.PACK_AB R43, R85.reuse, R77 ;  /* 0x0000004d552b723e */ /* 0x060fe600000010ff */
[----:B------:R-:W-:Y:S04]  /*20110*/  FADD.FTZ R85, R85, R83 ;  /* 0x0000005355557221 */ /* 0x000fe80000010000 */
[C---:B-1----:R-:W-:Y:S08]  /*20120*/  HMMA.16816.F32.BF16 R4, R40.reuse, R44, R4 ;  /* 0x0000002c2804723c */ /* 0x042ff00000041804 */
[C---:B------:R-:W-:Y:S01]  /*20130*/  HMMA.16816.F32.BF16 R8, R40.reuse, R46, R8 ;  /* 0x0000002e2808723c */ /* 0x040fe20000041808 */
[----:B------:R-:W1:Y:S07]  /*20140*/  LDSM.16.MT88.4 R44, [R70+0x7000] ;  /* 0x00700000462c783b */ /* 0x000e6e0000004200 */
[C---:B--2---:R-:W-:Y:S01]  /*20150*/  HMMA.16816.F32.BF16 R12, R40.reuse, R48, R12 ;  /* 0x00000030280c723c */ /* 0x044fe2000004180c */
[----:B------:R-:W-:Y:S02]  /*20160*/  MUFU.EX2 R48, R72 ;  /* 0x0000004800307308 */ /* 0x000fe40000000800 */
[-CC-:B------:R-:W-:Y:S08]  /*20170*/  FFMA.FTZ R49, R39, R3.reuse, -R76.reuse ;  /* 0x0000000327317223 */ /* 0x180ff0000001084c */
[----:B------:R-:W2:Y:S01]  /*20180*/  MUFU.EX2 R39, R75 ;  /* 0x0000004b00277308 */ /* 0x000ea20000000800 */
[C---:B------:R-:W-:Y:S03]  /*20190*/  HMMA.16816.F32.BF16 R16, R40.reuse, R50, R16 ;  /* 0x000000322810723c */ /* 0x040fe60000041810 */
[-C--:B------:R-:W-:Y:S01]  /*201a0*/  FFMA.FTZ R51, R38, R3.reuse, -R76 ;  /* 0x0000000326337223 */ /* 0x080fe2000001084c */
[-CC-:B------:R-:W-:Y:S05]  /*201b0*/  FFMA.FTZ R50, R73, R3.reuse, -R78.reuse ;  /* 0x0000000349327223 */ /* 0x180fea000001084e */
[----:B------:R-:W3:Y:S01]  /*201c0*/  MUFU.EX2 R38, R49 ;  /* 0x0000003100267308 */ /* 0x000ee20000000800 */
[-C--:B------:R-:W-:Y:S01]  /*201d0*/  FFMA.FTZ R78, R74, R3.reuse, -R78 ;  /* 0x000000034a4e7223 */ /* 0x080fe2000001084e */
[----:B------:R-:W-:Y:S01]  /*201e0*/  FFMA.FTZ R76, R36, R3, -R76 ;  /* 0x00000003244c7223 */ /* 0x000fe2000001084c */
[C---:B------:R-:W-:Y:S07]  /*201f0*/  HMMA.16816.F32.BF16 R20, R40.reuse, R52, R20 ;  /* 0x000000342814723c */ /* 0x040fee0000041814 */
[----:B------:R-:W4:Y:S01]  /*20200*/  MUFU.EX2 R49, R51 ;  /* 0x0000003300317308 */ /* 0x000f220000000800 */
[C---:B--2---:R-:W-:Y:S01]  /*20210*/  F2FP.BF16.F32.PACK_AB R132, R39.reuse, R48 ;  /* 0x000000302784723e */ /* 0x044fe200000010ff */
[----:B------:R-:W-:Y:S08]  /*20220*/  FADD.FTZ R81, R48, R81 ;  /* 0x0000005130517221 */ /* 0x000ff00000010000 */
[----:B------:R-:W2:Y:S01]  /*20230*/  MUFU.EX2 R50, R50 ;  /* 0x0000003200327308 */ /* 0x000ea20000000800 */
[C---:B------:R-:W-:Y:S09]  /*20240*/  HMMA.16816.F32.BF16 R24, R40.reuse, R54, R24 ;  /* 0x000000362818723c */ /* 0x040ff20000041818 */
[----:B------:R-:W5:Y:S01]  /*20250*/  MUFU.EX2 R78, R78 ;  /* 0x0000004e004e7308 */ /* 0x000f620000000800 */
[----:B---3--:R-:W-:Y:S01]  /*20260*/  FADD.FTZ R85, R38, R85 ;  /* 0x0000005526557221 */ /* 0x008fe20000010000 */
[----:B------:R-:W-:Y:S08]  /*20270*/  FADD.FTZ R39, R39, R81 ;  /* 0x0000005127277221 */ /* 0x000ff00000010000 */
[----:B------:R-:W3:Y:S01]  /*20280*/  MUFU.EX2 R3, R37 ;  /* 0x0000002500037308 */ /* 0x000ee20000000800 */
[C---:B----4-:R-:W-:Y:S01]  /*20290*/  F2FP.BF16.F32.PACK_AB R133, R49.reuse, R38 ;  /* 0x000000263185723e */ /* 0x050fe200000010ff */
[C---:B-1----:R-:W-:Y:S08]  /*202a0*/  HMMA.16816.F32.BF16 R28, R40.reuse, R44, R28 ;  /* 0x0000002c281c723c */ /* 0x042ff0000004181c */
[----:B------:R-:W1:Y:S01]  /*202b0*/  MUFU.EX2 R76, R76 ;  /* 0x0000004c004c7308 */ /* 0x000e620000000800 */
[----:B------:R-:W-:Y:S01]  /*202c0*/  FADD.FTZ R49, R49, R85 ;  /* 0x0000005531317221 */ /* 0x000fe20000010000 */
[----:B--2---:R-:W-:Y:S01]  /*202d0*/  FADD.FTZ R39, R50, R39 ;  /* 0x0000002732277221 */ /* 0x004fe20000010000 */
[C---:B-----5:R-:W-:Y:S01]  /*202e0*/  F2FP.BF16.F32.PACK_AB R134, R78.reuse, R50 ;  /* 0x000000324e86723e */ /* 0x060fe200000010ff */
[----:B------:R-:W-:Y:S03]  /*202f0*/  HMMA.16816.F32.BF16 R32, R40, R46, R32 ;  /* 0x0000002e2820723c */ /* 0x000fe60000041820 */
[----:B---3--:R-:W-:Y:S01]  /*20300*/  FADD.FTZ R49, R3, R49 ;  /* 0x0000003103317221 */ /* 0x008fe20000010000 */
[----:B------:R-:W-:Y:S01]  /*20310*/  FADD.FTZ R251, R78, R39 ;  /* 0x000000274efb7221 */ /* 0x000fe20000010000 */
[C---:B-1----:R-:W-:Y:S02]  /*20320*/  F2FP.BF16.F32.PACK_AB R135, R76.reuse, R3 ;  /* 0x000000034c87723e */ /* 0x042fe400000010ff */
[----:B------:R-:W-:Y:S05]  /*20330*/  FADD.FTZ R250, R76, R49 ;  /* 0x000000314cfa7221 */ /* 0x000fea0000010000 */
[C---:B------:R-:W-:Y:S01]  /*20340*/  HMMA.16816.F32.BF16 R160, R132.reuse, R156, R4 ;  /* 0x0000009c84a0723c */ /* 0x040fe20000041804 */
[----:B------:R-:W1:Y:S07]  /*20350*/  LDSM.16.MT88.4 R4, [R70+0x7800] ;  /* 0x007800004604783b */ /* 0x000e6e0000004200 */
[C---:B------:R-:W-:Y:S08]  /*20360*/  HMMA.16816.F32.BF16 R156, R132.reuse, R158, R8 ;  /* 0x0000009e849c723c */ /* 0x040ff00000041808 */
[C---:B------:R-:W-:Y:S08]  /*20370*/  HMMA.16816.F32.BF16 R152, R132.reuse, R148, R12 ;  /* 0x000000948498723c */ /* 0x040ff0000004180c */
[C---:B------:R-:W-:Y:S08]  /*20380*/  HMMA.16816.F32.BF16 R148, R132.reuse, R150, R16 ;  /* 0x000000968494723c */ /* 0x040ff00000041810 */
[C---:B------:R-:W-:Y:S08]  /*20390*/  HMMA.16816.F32.BF16 R144, R132.reuse, R140, R20 ;  /* 0x0000008c8490723c */ /* 0x040ff00000041814 */
[C---:B------:R-:W-:Y:S08]  /*203a0*/  HMMA.16816.F32.BF16 R140, R132.reuse, R142, R24 ;  /* 0x0000008e848c723c */ /* 0x040ff00000041818 */
[C---:B-1----:R-:W-:Y:S08]  /*203b0*/  HMMA.16816.F32.BF16 R136, R132.reuse, R4, R28 ;  /* 0x000000048488723c */ /* 0x042ff0000004181c */
[----:B------:R-:W-:Y:S01]  /*203c0*/  HMMA.16816.F32.BF16 R132, R132, R6, R32 ;  /* 0x000000068484723c */ /* 0x000fe20000041820 */
[----:B------:R-:W-:Y:S08]  /*203d0*/  @!UPT UIADD3 URZ, UPT, UPT, URZ, URZ, URZ ;  /* 0x000000fffffff290 */ /* 0x000ff0000fffe0ff */
[----:B------:R-:W-:Y:S11]  /*203e0*/  @P0 BRA `(.L_x_1426) ;  /* 0xffffff8c00f00947 */ /* 0x000ff6000383ffff */
.L_x_1419:
        /* <DEDUP_REMOVED lines=14> */
.L_x_1440:
[----:B---34-:R-:W-:Y:S01]  /*204d0*/  FADD.FTZ R250, R250, R3 ;  /* 0x00000003fafa7221 */ /* 0x018fe20000010000 */
[----:B------:R-:W2:Y:S01]  /*204e0*/  MUFU.RCP R4, R9 ;  /* 0x0000000900047308 */ /* 0x000ea20000001000 */
[----:B------:R-:W-:Y:S01]  /*204f0*/  IMAD.SHL.U32 R5, R221, 0x10, RZ ;  /* 0x00000010dd057824 */ /* 0x000fe200078e00ff */
[----:B------:R-:W-:Y:S01]  /*20500*/  FSETP.NE.FTZ.AND P6, PT, R9, RZ, PT ;  /* 0x000000ff0900720b */ /* 0x000fe20003fd5000 */
[----:B------:R-:W-:Y:S01]  /*20510*/  IMAD.SHL.U32 R3, R221, 0x2, RZ ;  /* 0x00000002dd037824 */ /* 0x000fe200078e00ff */
[----:B------:R-:W-:Y:S02]  /*20520*/  FSETP.NE.FTZ.AND P5, PT, R250, RZ, PT ;  /* 0x000000fffa00720b */ /* 0x000fe40003fb5000 */
[----:B------:R-:W-:Y:S02]  /*20530*/  LOP3.LUT R5, R5, 0x1c0, RZ, 0xc0, !PT ;  /* 0x000001c005057812 */ /* 0x000fe400078ec0ff */
[----:B------:R-:W3:Y:S01]  /*20540*/  MUFU.RCP R8, R250 ;  /* 0x000000fa00087308 */ /* 0x000ee20000001000 */
[----:B------:R-:W-:-:S02]  /*20550*/  LOP3.LUT R223, R223, 0x6, R3, 0xf8, !PT ;  /* 0x00000006dfdf7812 */ /* 0x000fc400078ef803 */
[----:B------:R-:W-:Y:S02]  /*20560*/  LOP3.LUT R5, R5, 0x38, R3, 0xf8, !PT ;  /* 0x0000003805057812 */ /* 0x000fe400078ef803 */
[----:B------:R-:W-:Y:S02]  /*20570*/  R2P PR, R221, 0x18 ;  /* 0x00000018dd007804 */ /* 0x000fe40000000000 */
[----:B------:R-:W-:Y:S02]  /*20580*/  LOP3.LUT R5, R223, R5, RZ, 0xfc, !PT ;  /* 0x00000005df057212 */ /* 0x000fe400078efcff */
[----:B------:R-:W-:Y:S02]  /*20590*/  MOV R3, 0x10 ;  /* 0x0000001000037802 */ /* 0x000fe40000000f00 */
[----:B--2---:R-:W-:Y:S02]  /*205a0*/  FSEL R4, R4, 1, P6 ;  /* 0x3f80000004047808 */ /* 0x004fe40003000000 */
[----:B------:R-:W-:-:S02]  /*205b0*/  LEA R5, R5, UR8, 0x1 ;  /* 0x0000000805057c11 */ /* 0x000fc4000f8e08ff */
[----:B------:R-:W-:Y:S01]  /*205c0*/  SEL R6, R6, 0xffffffe0, !P3 ;  /* 0xffffffe006067807 */ /* 0x000fe20005800000 */
[C---:B------:R-:W-:Y:S01]  /*205d0*/  FMUL.FTZ R160, R4.reuse, R160 ;  /* 0x000000a004a07220 */ /* 0x040fe20000410000 */
[----:B------:R-:W-:Y:S01]  /*205e0*/  FMUL.FTZ R161, R4, R161 ;  /* 0x000000a104a17220 */ /* 0x000fe20000410000 */
[----:B---3--:R-:W-:Y:S01]  /*205f0*/  FSEL R8, R8, 1, P5 ;  /* 0x3f80000008087808 */ /* 0x008fe20002800000 */
[C---:B------:R-:W-:Y:S01]  /*20600*/  FMUL.FTZ R156, R4.reuse, R156 ;  /* 0x0000009c049c7220 */ /* 0x040fe20000410000 */
[C---:B------:R-:W-:Y:S01]  /*20610*/  FMUL.FTZ R157, R4.reuse, R157 ;  /* 0x0000009d049d7220 */ /* 0x040fe20000410000 */
[----:B------:R-:W-:Y:S01]  /*20620*/  SEL R3, R3, 0xfffffff0, !P2 ;  /* 0xfffffff003037807 */ /* 0x000fe20005000000 */
[----:B------:R-:W-:Y:S01]  /*20630*/  FMUL.FTZ R152, R4, R152 ;  /* 0x0000009804987220 */ /* 0x000fe20000410000 */
        /* <DEDUP_REMOVED lines=16> */
[C---:B------:R-:W-:Y:S01]  /*20740*/  FMUL.FTZ R153, R4.reuse, R153 ;  /* 0x0000009904997220 */ /* 0x040fe20000410000 */
[C---:B------:R-:W-:Y:S01]  /*20750*/  IADD3 R13, PT, PT, R5.reuse, 0x40, RZ ;  /* 0x00000040050d7810 */ /* 0x040fe20007ffe0ff */
[C---:B------:R-:W-:Y:S01]  /*20760*/  FMUL.FTZ R148, R4.reuse, R148 ;  /* 0x0000009404947220 */ /* 0x040fe20000410000 */
[----:B------:R-:W-:Y:S01]  /*20770*/  FMUL.FTZ R149, R4, R149 ;  /* 0x0000009504957220 */ /* 0x000fe20000410000 */
[----:B------:R-:W-:-:S02]  /*20780*/  @P4 VIADD R13, R5, 0xffffffc0 ;  /* 0xffffffc0050d4836 */ /* 0x000fc40000000000 */
[C---:B------:R-:W-:Y:S01]  /*20790*/  FMUL.FTZ R144, R4.reuse, R144 ;  /* 0x0000009004907220 */ /* 0x040fe20000410000 */
[----:B------:R-:W-:Y:S01]  /*207a0*/  FMUL.FTZ R145, R4, R145 ;  /* 0x0000009104917220 */ /* 0x000fe20000410000 */
[----:B------:R-:W-:Y:S01]  /*207b0*/  F2FP.BF16.F32.PACK_AB R160, R161, R160 ;  /* 0x000000a0a1a0723e */ /* 0x000fe200000010ff */
[--C-:B------:R-:W-:Y:S01]  /*207c0*/  IMAD.IADD R12, R6, 0x1, R5.reuse ;  /* 0x00000001060c7824 */ /* 0x100fe200078e0205 */
[----:B------:R-:W-:Y:S01]  /*207d0*/  F2FP.BF16.F32.PACK_AB R162, R163, R162 ;  /* 0x000000a2a3a2723e */ /* 0x000fe200000010ff */
[C---:B------:R-:W-:Y:S01]  /*207e0*/  FMUL.FTZ R140, R4.reuse, R140 ;  /* 0x0000008c048c7220 */ /* 0x040fe20000410000 */
[----:B------:R-:W-:Y:S01]  /*207f0*/  FMUL.FTZ R141, R4, R141 ;  /* 0x0000008d048d7220 */ /* 0x000fe20000410000 */
[----:B------:R-:W-:Y:S01]  /*20800*/  F2FP.BF16.F32.PACK_AB R134, R8, R134 ;  /* 0x000000860886723e */ /* 0x000fe200000010ff */
[----:B------:R-:W-:Y:S01]  /*20810*/  FMUL.FTZ R136, R4, R136 ;  /* 0x0000008804887220 */ /* 0x000fe20000410000 */
[----:B------:R-:W-:Y:S01]  /*20820*/  R2UR UR4, R10 ;  /* 0x000000000a0472ca */ /* 0x000fe200000e0000 */
[C---:B------:R-:W-:Y:S01]  /*20830*/  FMUL.FTZ R137, R4.reuse, R137 ;  /* 0x0000008904897220 */ /* 0x040fe20000410000 */
[----:B------:R-:W-:Y:S01]  /*20840*/  R2UR UR5, R11 ;  /* 0x000000000b0572ca */ /* 0x000fe200000e0000 */
[C---:B------:R-:W-:Y:S01]  /*20850*/  FMUL.FTZ R132, R4.reuse, R132 ;  /* 0x0000008404847220 */ /* 0x040fe20000410000 */
[----:B------:R-:W-:Y:S01]  /*20860*/  F2FP.BF16.F32.PACK_AB R156, R157, R156 ;  /* 0x0000009c9d9c723e */ /* 0x000fe200000010ff */
[----:B------:R-:W-:Y:S01]  /*20870*/  IMAD.IADD R8, R3, 0x1, R5 ;  /* 0x0000000103087824 */ /* 0x000fe200078e0205 */
[----:B------:R-:W-:Y:S01]  /*20880*/  F2FP.BF16.F32.PACK_AB R158, R159, R158 ;  /* 0x0000009e9f9e723e */ /* 0x000fe200000010ff */
[----:B------:R-:W-:Y:S01]  /*20890*/  FMUL.FTZ R4, R4, R133 ;  /* 0x0000008504047220 */ /* 0x000fe20000410000 */
[----:B------:R-:W-:Y:S01]  /*208a0*/  F2FP.BF16.F32.PACK_AB R152, R153, R152 ;  /* 0x000000989998723e */ /* 0x000fe200000010ff */
[----:B------:R-:W-:Y:S01]  /*208b0*/  IMAD.IADD R14, R3, 0x1, R12 ;  /* 0x00000001030e7824 */ /* 0x000fe200078e020c */
[----:B------:R-:W-:Y:S01]  /*208c0*/  F2FP.BF16.F32.PACK_AB R154, R155, R154 ;  /* 0x0000009a9b9a723e */ /* 0x000fe200000010ff */
[----:B------:R-:W-:Y:S01]  /*208d0*/  STS [R5], R160 ;  /* 0x000000a005007388 */ /* 0x000fe20000000800 */
[----:B------:R-:W-:-:S02]  /*208e0*/  F2FP.BF16.F32.PACK_AB R148, R149, R148 ;  /* 0x000000949594723e */ /* 0x000fc400000010ff */
[----:B------:R-:W-:Y:S01]  /*208f0*/  F2FP.BF16.F32.PACK_AB R150, R151, R150 ;  /* 0x000000969796723e */ /* 0x000fe200000010ff */
[----:B------:R2:W-:Y:S01]  /*20900*/  STS [R5+0x400], R162 ;  /* 0x000400a205007388 */ /* 0x0005e20000000800 */
[----:B------:R-:W-:Y:S02]  /*20910*/  IADD3 R6, PT, PT, R6, R13, RZ ;  /* 0x0000000d06067210 */ /* 0x000fe40007ffe0ff */
[----:B------:R-:W-:Y:S01]  /*20920*/  F2FP.BF16.F32.PACK_AB R144, R145, R144 ;  /* 0x000000909190723e */ /* 0x000fe200000010ff */
[----:B------:R-:W-:Y:S01]  /*20930*/  STS [R8], R156 ;  /* 0x0000009c08007388 */ /* 0x000fe20000000800 */
[----:B------:R-:W-:Y:S02]  /*20940*/  F2FP.BF16.F32.PACK_AB R146, R147, R146 ;  /* 0x000000929392723e */ /* 0x000fe400000010ff */
[----:B------:R-:W-:Y:S01]  /*20950*/  F2FP.BF16.F32.PACK_AB R140, R141, R140 ;  /* 0x0000008c8d8c723e */ /* 0x000fe200000010ff */
[----:B------:R-:W-:Y:S01]  /*20960*/  STS [R8+0x400], R158 ;  /* 0x0004009e08007388 */ /* 0x000fe20000000800 */
[----:B------:R-:W-:-:S02]  /*20970*/  F2FP.BF16.F32.PACK_AB R142, R143, R142 ;  /* 0x0000008e8f8e723e */ /* 0x000fc400000010ff */
[----:B------:R-:W-:Y:S01]  /*20980*/  F2FP.BF16.F32.PACK_AB R136, R137, R136 ;  /* 0x000000888988723e */ /* 0x000fe200000010ff */
[----:B------:R-:W-:Y:S01]  /*20990*/  STS [R12], R152 ;  /* 0x000000980c007388 */ /* 0x000fe20000000800 */
[----:B------:R-:W-:Y:S02]  /*209a0*/  F2FP.BF16.F32.PACK_AB R138, R139, R138 ;  /* 0x0000008a8b8a723e */ /* 0x000fe400000010ff */
[----:B------:R-:W-:Y:S01]  /*209b0*/  F2FP.BF16.F32.PACK_AB R4, R4, R132 ;  /* 0x000000840404723e */ /* 0x000fe200000010ff */
[----:B------:R-:W-:Y:S04]  /*209c0*/  STS [R12+0x400], R154 ;  /* 0x0004009a0c007388 */ /* 0x000fe80000000800 */
[----:B------:R-:W-:Y:S04]  /*209d0*/  STS [R14], R148 ;  /* 0x000000940e007388 */ /* 0x000fe80000000800 */
[----:B------:R-:W-:Y:S01]  /*209e0*/  STS [R14+0x400], R150 ;  /* 0x000400960e007388 */ /* 0x000fe20000000800 */
[C---:B--2---:R-:W-:Y:S01]  /*209f0*/  IMAD.IADD R5, R3.reuse, 0x1, R13 ;  /* 0x0000000103057824 */ /* 0x044fe200078e020d */
[----:B------:R-:W-:-:S02]  /*20a00*/  IADD3 R3, PT, PT, R3, R6, RZ ;  /* 0x0000000603037210 */ /* 0x000fc40007ffe0ff */
[----:B------:R-:W-:Y:S04]  /*20a10*/  STS [R13], R144 ;  /* 0x000000900d007388 */ /* 0x000fe80000000800 */
[----:B------:R-:W-:Y:S04]  /*20a20*/  STS [R13+0x400], R146 ;  /* 0x000400920d007388 */ /* 0x000fe80000000800 */
[----:B------:R-:W-:Y:S04]  /*20a30*/  STS [R5], R140 ;  /* 0x0000008c05007388 */ /* 0x000fe80000000800 */
[----:B------:R-:W-:Y:S04]  /*20a40*/  STS [R5+0x400], R142 ;  /* 0x0004008e05007388 */ /* 0x000fe80000000800 */
[----:B------:R-:W-:Y:S04]  /*20a50*/  STS [R6], R136 ;  /* 0x0000008806007388 */ /* 0x000fe80000000800 */
[----:B------:R-:W-:Y:S04]  /*20a60*/  STS [R6+0x400], R138 ;  /* 0x0004008a06007388 */ /* 0x000fe80000000800 */
[----:B------:R-:W-:Y:S04]  /*20a70*/  STS [R3], R4 ;  /* 0x0000000403007388 */ /* 0x000fe80000000800 */
[----:B------:R2:W-:Y:S04]  /*20a80*/  STS [R3+0x400], R134 ;  /* 0x0004008603007388 */ /* 0x0005e80000000800 */
[----:B--2---:R-:W2:Y:S01]  /*20a90*/  LD.E.U8 R3, desc[UR4][R164.64+0x1c8] ;  /* 0x0001c804a4037980 */ /* 0x004ea2000c101100 */
[----:B------:R-:W-:-:S02]  /*20aa0*/  R2UR UR12, R10 ;  /* 0x000000000a0c72ca */ /* 0x000fc400000e0000 */
        /* <DEDUP_REMOVED lines=9> */
[----:B------:R-:W-:Y:S02]  /*20b40*/  ISETP.NE.AND P1, PT, R242, -0x1, PT ;  /* 0xfffffffff200780c */ /* 0x000fe40003f25270 */
[C---:B------:R-:W-:Y:S02]  /*20b50*/  R2UR UR4, R10.reuse ;  /* 0x000000000a0472ca */ /* 0x040fe400000e0000 */
[----:B------:R-:W-:Y:S01]  /*20b60*/  R2UR UR5, R11 ;  /* 0x000000000b0572ca */ /* 0x000fe200000e0000 */
[----:B------:R-:W1:Y:S08]  /*20b70*/  @P6 MUFU.LG2 R9, R9 ;  /* 0x0000000900096308 */ /* 0x000e700000000c00 */
[----:B------:R-:W-:-:S02]  /*20b80*/  @!P1 R2UR UR10, R10 ;  /* 0x000000000a0a92ca */ /* 0x000fc400000e0000 */
[----:B------:R-:W-:Y:S01]  /*20b90*/  @!P1 R2UR UR11, R11 ;  /* 0x000000000b0b92ca */ /* 0x000fe200000e0000 */
[----:B------:R-:W1:Y:S01]  /*20ba0*/  @P5 MUFU.LG2 R250, R250 ;  /* 0x000000fa00fa5308 */ /* 0x000e620000000c00 */
[----:B------:R1:W5:Y:S01]  /*20bb0*/  LD.E.64 R30, desc[UR4][R164.64+0x90] ;  /* 0x00009004a41e7980 */ /* 0x000362000c101b00 */
[----:B------:R-:W-:Y:S01]  /*20bc0*/  BSSY.RECONVERGENT B0, `(.L_x_1428) ;  /* 0x0000010000007945 */ /* 0x000fe20003800200 */
[----:B---3--:R-:W-:-:S09]  /*20bd0*/  @P1 IMAD.WIDE.U32 R28, R26, R242, RZ ;  /* 0x000000f21a1c1225 */ /* 0x008fd200078e00ff */
[----:B------:R3:W5:Y:S01]  /*20be0*/  @!P1 LD.E.64 R32, desc[UR10][R164.64+0x80] ;  /* 0x0000800aa4209980 */ /* 0x000762000c101b00 */
[----:B--2---:R-:W-:-:S04]  /*20bf0*/  @!P0 IMAD R3, R3, R238, R237 ;  /* 0x000000ee03038224 */ /* 0x004fc800078e02ed */
[----:B----4-:R-:W-:Y:S02]  /*20c00*/  @!P0 IMAD R8, R3, R8, RZ ;  /* 0x0000000803088224 */ /* 0x010fe400078e02ff */
[----:B------:R-:W-:Y:S01]  /*20c10*/  @P1 IMAD R3, R27, R242, RZ ;  /* 0x000000f21b031224 */ /* 0x000fe200078e02ff */
        /* <DEDUP_REMOVED lines=10> */
.L_x_1429:
[----:B------:R-:W-:Y:S05]  /*20cc0*/  BSYNC.RECONVERGENT B0 ;  /* 0x0000000000007941 */ /* 0x000fea0003800200 */
.L_x_1428:
[----:B------:R-:W-:Y:S01]  /*20cd0*/  R2UR UR10, R10 ;  /* 0x000000000a0a72ca */ /* 0x000fe200000e0000 */
[----:B------:R-:W-:Y:S01]  /*20ce0*/  @P6 FMUL.FTZ R6, R9, 0.69314718246459960938 ;  /* 0x3f31721809066820 */ /* 0x000fe20000410000 */
[C---:B------:R-:W-:Y:S01]  /*20cf0*/  R2UR UR11, R11.reuse ;  /* 0x000000000b0b72ca */ /* 0x040fe200000e0000 */
[----:B------:R-:W-:Y:S01]  /*20d00*/  @P5 FMUL.FTZ R250, R250, 0.69314718246459960938 ;  /* 0x3f317218fafa5820 */ /* 0x000fe20000410000 */
[----:B------:R-:W-:Y:S01]  /*20d10*/  R2UR UR4, R10 ;  /* 0x000000000a0472ca */ /* 0x000fe200000e0000 */
[----:B------:R-:W-:Y:S01]  /*20d20*/  IMAD.MOV.U32 R25, RZ, RZ, 0x7f800000 ;  /* 0x7f800000ff197424 */ /* 0x000fe200078e00ff */
[----:B------:R-:W-:Y:S01]  /*20d30*/  R2UR UR5, R11 ;  /* 0x000000000b0572ca */ /* 0x000fe200000e0000 */
[----:B------:R-:W-:Y:S01]  /*20d40*/  IMAD.MOV.U32 R24, RZ, RZ, 0x7f800000 ;  /* 0x7f800000ff187424 */ /* 0x000fe200078e00ff */
[----:B------:R-:W-:Y:S01]  /*20d50*/  LOP3.LUT R4, R243, 0x1c0, RZ, 0xc0, !PT ;  /* 0x000001c0f3047812 */ /* 0x000fe200078ec0ff */
[C---:B-----5:R-:W-:Y:S01]  /*20d60*/  @P6 FFMA.FTZ R25, R7.reuse, R2, R6 ;  /* 0x0000000207196223 */ /* 0x060fe20000010006 */
[--C-:B------:R-:W-:Y:S01]  /*20d70*/  SHF.R.U32.HI R5, RZ, 0x2, R221.reuse ;  /* 0x00000002ff057819 */ /* 0x100fe200000116dd */
[----:B------:R-:W-:Y:S01]  /*20d80*/  @P5 FFMA.FTZ R24, R7, R0, R250 ;  /* 0x0000000007185223 */ /* 0x000fe200000100fa */
[----:B------:R-:W-:Y:S01]  /*20d90*/  LOP3.LUT R4, R4, 0x38, R221, 0xf8, !PT ;  /* 0x0000003804047812 */ /* 0x000fe200078ef8dd */
[----:B------:R-:W-:Y:S01]  /*20da0*/  IMAD.SHL.U32 R239, R239, 0x40, RZ ;  /* 0x00000040efef7824 */ /* 0x000fe200078e00ff */
[----:B------:R-:W-:Y:S01]  /*20db0*/  LOP3.LUT R222, R222, 0x30, RZ, 0xc0, !PT ;  /* 0x00000030dede7812 */ /* 0x000fe200078ec0ff */
[----:B------:R1:W5:Y:S01]  /*20dc0*/  LD.E.64 R34, desc[UR10][R164.64+0x70] ;  /* 0x0000700aa4227980 */ /* 0x000362000c101b00 */
[----:B------:R-:W-:-:S02]  /*20dd0*/  LOP3.LUT R4, R4, R220, RZ, 0x3c, !PT ;  /* 0x000000dc04047212 */ /* 0x000fc400078e3cff */
[----:B------:R-:W-:Y:S01]  /*20de0*/  LOP3.LUT R9, R222, 0x7, R5, 0xf8, !PT ;  /* 0x00000007de097812 */ /* 0x000fe200078ef805 */
[----:B------:R1:W5:Y:S01]  /*20df0*/  LD.E.64 R36, desc[UR4][R164.64+0xa0] ;  /* 0x0000a004a4247980 */ /* 0x000362000c101b00 */
[----:B------:R-:W-:Y:S05]  /*20e00*/  WARPSYNC.ALL ;  /* 0x0000000000007948 */ /* 0x000fea0003800000 */
[----:B------:R-:W-:Y:S01]  /*20e10*/  LOP3.LUT R4, R4, 0x1e00, R243, 0xf8, !PT ;  /* 0x00001e0004047812 */ /* 0x000fe200078ef8f3 */
[----:B------:R-:W-:Y:S01]  /*20e20*/  BAR.SYNC.DEFER_BLOCKING 0x0 ;  /* 0x0000000000007b1d */ /* 0x000fe20000010000 */
[----:B------:R-:W-:Y:S02]  /*20e30*/  LOP3.LUT P0, RZ, R221, 0x3, RZ, 0xc0, !PT ;  /* 0x00000003ddff7812 */ /* 0x000fe4000780c0ff */
[----:B------:R-:W-:-:S05]  /*20e40*/  LEA R4, R4, UR8, 0x1 ;  /* 0x0000000804047c11 */ /* 0x000fca000f8e08ff */
[----:B------:R1:W2:Y:S04]  /*20e50*/  LDS.128 R20, [R4] ;  /* 0x0000000004147984 */ /* 0x0002a80000000c00 */
[----:B------:R1:W3:Y:S04]  /*20e60*/  LDS.128 R16, [R4+0x800] ;  /* 0x0008000004107984 */ /* 0x0002e80000000c00 */
[----:B------:R1:W4:Y:S04]  /*20e70*/  LDS.128 R12, [R4+0x1000] ;  /* 0x00100000040c7984 */ /* 0x0003280000000c00 */
[----:B------:R-:W1:Y:S01]  /*20e80*/  LDS.128 R4, [R4+0x1800] ;  /* 0x0018000004047984 */ /* 0x000e620000000c00 */
[----:B------:R-:W-:Y:S04]  /*20e90*/  BSSY.RECONVERGENT B0, `(.L_x_1430) ;  /* 0x0000011000007945 */ /* 0x000fe80003800200 */
[----:B------:R-:W-:Y:S05]  /*20ea0*/  @P0 BRA `(.L_x_1431) ;  /* 0x00000000003c0947 */ /* 0x000fea0003800000 */
[----:B------:R-:W-:Y:S02]  /*20eb0*/  IMAD.IADD R0, R241, 0x1, -R239 ;  /* 0x00000001f1007824 */ /* 0x000fe400078e0aef */
[----:B------:R-:W-:Y:S02]  /*20ec0*/  VIADD R2, R9, 0x8 ;  /* 0x0000000809027836 */ /* 0x000fe40000000000 */
[----:B------:R-:W-:Y:S01]  /*20ed0*/  IMAD.IADD R8, R239, 0x1, R8 ;  /* 0x00000001ef087824 */ /* 0x000fe200078e0208 */
[CC--:B------:R-:W-:Y:S02]  /*20ee0*/  ISETP.GE.AND P2, PT, R9.reuse, R0.reuse, PT ;  /* 0x000000000900720c */ /* 0x0c0fe40003f46270 */
[----:B------:R-:W-:Y:S02]  /*20ef0*/  ISETP.GE.AND P0, PT, R2, R0, PT ;  /* 0x000000000200720c */ /* 0x000fe40003f06270 */
[----:B------:R-:W-:-:S04]  /*20f00*/  IADD3 R9, P3, PT, R9, R8, RZ ;  /* 0x0000000809097210 */ /* 0x000fc80007f7e0ff */
[----:B------:R-:W-:Y:S02]  /*20f10*/  LEA.HI.X.SX32 R8, R8, RZ, 0x1, P3 ;  /* 0x000000ff08087211 */ /* 0x000fe400018f0eff */
[----:B-----5:R-:W-:-:S03]  /*20f20*/  LEA R36, P3, R9, R36, 0x2 ;  /* 0x0000002409247211 */ /* 0x020fc600078610ff */
[C---:B------:R-:W-:Y:S02]  /*20f30*/  @!P2 R2UR UR10, R10.reuse ;  /* 0x000000000a0aa2ca */ /* 0x040fe400000e0000 */
[C---:B------:R-:W-:Y:S02]  /*20f40*/  @!P2 R2UR UR11, R11.reuse ;  /* 0x000000000b0ba2ca */ /* 0x040fe400000e0000 */
[----:B------:R-:W-:Y:S02]  /*20f50*/  @!P0 R2UR UR4, R10 ;  /* 0x000000000a0482ca */ /* 0x000fe400000e0000 */
[----:B------:R-:W-:Y:S02]  /*20f60*/  @!P0 R2UR UR5, R11 ;  /* 0x000000000b0582ca */ /* 0x000fe400000e0000 */
[----:B------:R-:W-:-:S07]  /*20f70*/  LEA.HI.X R37, R9, R37, R8, 0x2, P3 ;  /* 0x0000002509257211 */ /* 0x000fce00018f1408 */
[----:B------:R1:W-:Y:S04]  /*20f80*/  @!P2 ST.E desc[UR10][R36.64], R25 ;  /* 0x000000192400a985 */ /* 0x0003e8000c10190a */
[----:B------:R1:W-:Y:S02]  /*20f90*/  @!P0 ST.E desc[UR4][R36.64+0x20], R24 ;  /* 0x0000201824008985 */ /* 0x0003e4000c101904 */
.L_x_1431:
[----:B------:R-:W-:Y:S05]  /*20fa0*/  BSYNC.RECONVERGENT B0 ;  /* 0x0000000000007941 */ /* 0x000fea0003800200 */
.L_x_1430:
[----:B------:R-:W-:Y:S02]  /*20fb0*/  R2UR UR4, R10 ;  /* 0x000000000a0472ca */ /* 0x000fe400000e0000 */
[----:B------:R-:W-:-:S13]  /*20fc0*/  R2UR UR5, R11 ;  /* 0x000000000b0572ca */ /* 0x000fda00000e0000 */
[----:B-1----:R-:W2:Y:S01]  /*20fd0*/  LD.E R164, desc[UR4][R164.64+0xc0] ;  /* 0x0000c004a4a47980 */ /* 0x002ea2000c101900 */
[----:B------:R-:W-:Y:S01]  /*20fe0*/  MOV R24, R220 ;  /* 0x000000dc00187202 */ /* 0x000fe20000000f00 */
[-C--:B------:R-:W-:Y:S01]  /*20ff0*/  @!P1 IMAD R0, R33, R238.reuse, RZ ;  /* 0x000000ee21009224 */ /* 0x080fe200078e02ff */
[----:B------:R-:W-:Y:S01]  /*21000*/  SHF.R.U32.HI R221, RZ, 0x3, R221 ;  /* 0x00000003ffdd7819 */ /* 0x000fe200000116dd */
[----:B------:R-:W-:Y:S01]  /*21010*/  IMAD.MOV.U32 R25, RZ, RZ, RZ ;  /* 0x000000ffff197224 */ /* 0x000fe200078e00ff */
[----:B------:R-:W-:Y:S01]  /*21020*/  BSSY.RECONVERGENT B0, `(.L_x_1432) ;  /* 0x000002d000007945 */ /* 0x000fe20003800200 */
[----:B------:R-:W-:-:S04]  /*21030*/  @!P1 IMAD.WIDE.U32 R32, R32, R238, RZ ;  /* 0x000000ee20209225 */ /* 0x000fc800078e00ff */
[----:B------:R-:W-:Y:S02]  /*21040*/  IMAD.IADD R241, R241, 0x1, -R239 ;  /* 0x00000001f1f17824 */ /* 0x000fe400078e0aef */
[----:B------:R-:W-:-:S04]  /*21050*/  IMAD.WIDE.U32 R24, R239, R26, R24 ;  /* 0x0000001aef187225 */ /* 0x000fc800078e0018 */
[----:B------:R-:W-:Y:S02]  /*21060*/  IMAD R8, R31, R237, RZ ;  /* 0x000000ed1f087224 */ /* 0x000fe400078e02ff */
[----:B------:R-:W-:Y:S01]  /*21070*/  @!P1 IMAD.MOV.U32 R2, RZ, RZ, R32 ;  /* 0x000000ffff029224 */ /* 0x000fe200078e0020 */
[----:B------:R-:W-:Y:S01]  /*21080*/  @P1 MOV R2, R28 ;  /* 0x0000001c00021202 */ /* 0x000fe20000000f00 */
[----:B------:R-:W-:Y:S02]  /*21090*/  IMAD R239, R27, R239, RZ ;  /* 0x000000ef1bef7224 */ /* 0x000fe400078e02ff */
[----:B------:R-:W-:-:S04]  /*210a0*/  IMAD.WIDE.U32 R30, R30, R237, RZ ;  /* 0x000000ed1e1e7225 */ /* 0x000fc800078e00ff */
[----:B------:R-:W-:Y:S01]  /*210b0*/  @!P1 IMAD.IADD R0, R33, 0x1, R0 ;  /* 0x0000000121009824 */ /* 0x000fe200078e0200 */
[----:B------:R-:W-:Y:S01]  /*210c0*/  IADD3 R8, PT, PT, R31, R8, RZ ;  /* 0x000000081f087210 */ /* 0x000fe20007ffe0ff */
[----:B------:R-:W-:Y:S01]  /*210d0*/  @P1 IMAD.IADD R0, R29, 0x1, R3 ;  /* 0x000000011d001824 */ /* 0x000fe200078e0203 */
[----:B------:R-:W-:Y:S01]  /*210e0*/  IADD3 R24, P3, P1, R30, R24, R2 ;  /* 0x000000181e187210 */ /* 0x000fe2000797e002 */
[----:B------:R-:W-:Y:S01]  /*210f0*/  IMAD.IADD R239, R25, 0x1, R239 ;  /* 0x0000000119ef7824 */ /* 0x000fe200078e02ef */
[C---:B------:R-:W-:Y:S01]  /*21100*/  IADD3 R2, PT, PT, R221.reuse, 0x20, RZ ;  /* 0x00000020dd027810 */ /* 0x040fe20007ffe0ff */
[----:B------:R-:W-:-:S03]  /*21110*/  VIADD R3, R221, 0x10 ;  /* 0x00000010dd037836 */ /* 0x000fc60000000000 */
[----:B------:R-:W-:Y:S01]  /*21120*/  IADD3.X R25, PT, PT, R8, R239, R0, P3, P1 ;  /* 0x000000ef08197210 */ /* 0x000fe20001fe2400 */
[----:B------:R-:W-:Y:S01]  /*21130*/  VIADD R0, R221, 0x30 ;  /* 0x00000030dd007836 */ /* 0x000fe20000000000 */
[----:B--2---:R-:W-:-:S04]  /*21140*/  ISETP.GE.AND P2, PT, R220, R164, PT ;  /* 0x000000a4dc00720c */ /* 0x004fc80003f46270 */
[-C--:B------:R-:W-:Y:S02]  /*21150*/  ISETP.GE.OR P0, PT, R221, R241.reuse, P2 ;  /* 0x000000f1dd00720c */ /* 0x080fe40001706670 */
[-C--:B------:R-:W-:Y:S02]  /*21160*/  ISETP.GE.OR P3, PT, R3, R241.reuse, P2 ;  /* 0x000000f10300720c */ /* 0x080fe40001766670 */
[-C--:B------:R-:W-:Y:S02]  /*21170*/  ISETP.GE.OR P4, PT, R2, R241.reuse, P2 ;  /* 0x000000f10200720c */ /* 0x080fe40001786670 */
[----:B------:R-:W-:-:S07]  /*21180*/  ISETP.GE.OR P2, PT, R0, R241, P2 ;  /* 0x000000f10000720c */ /* 0x000fce0001746670 */
[----:B------:R-:W-:Y:S01]  /*21190*/  @!P0 IMAD R8, R27, R221, RZ ;  /* 0x000000dd1b088224 */ /* 0x000fe200078e02ff */
[----:B------:R-:W-:Y:S01]  /*211a0*/  @!P0 R2UR UR4, R10 ;  /* 0x000000000a0482ca */ /* 0x000fe200000e0000 */
[----:B------:R-:W-:Y:S01]  /*211b0*/  @!P0 IMAD.WIDE.U32 R28, R221, R26, R24 ;  /* 0x0000001add1c8225 */ /* 0x000fe200078e0018 */
[----:B------:R-:W-:-:S04]  /*211c0*/  @!P0 R2UR UR5, R11 ;  /* 0x000000000b0582ca */ /* 0x000fc800000e0000 */
[----:B------:R-:W-:Y:S02]  /*211d0*/  @!P0 IADD3 R8, PT, PT, R29, R8, RZ ;  /* 0x000000081d088210 */ /* 0x000fe40007ffe0ff */
[----:B-----5:R-:W-:-:S04]  /*211e0*/  @!P0 LEA R30, P1, R28, R34, 0x1 ;  /* 0x000000221c1e8211 */ /* 0x020fc800078208ff */
[----:B------:R-:W-:-:S05]  /*211f0*/  @!P0 LEA.HI.X R31, R28, R35, R8, 0x1, P1 ;  /* 0x000000231c1f8211 */ /* 0x000fca00008f0c08 */
[----:B------:R1:W-:Y:S01]  /*21200*/  @!P0 ST.E.128 desc[UR4][R30.64], R20 ;  /* 0x000000141e008985 */ /* 0x0003e2000c101d04 */
[----:B------:R-:W-:Y:S05]  /*21210*/  @P3 BRA `(.L_x_1433) ;  /* 0x0000000000343947 */ /* 0x000fea0003800000 */
[----:B------:R-:W-:Y:S01]  /*21220*/  IADD3 R2, P0, PT, R221, 0x10, RZ ;  /* 0x00000010dd027810 */ /* 0x000fe20007f1e0ff */
        /* <DEDUP_REMOVED lines=12> */
.L_x_1433:
[----:B------:R-:W-:Y:S05]  /*212f0*/  BSYNC.RECONVERGENT B0 ;  /* 0x0000000000007941 */ /* 0x000fea0003800200 */
.L_x_1432:
[----:B------:R-:W-:Y:S04]  /*21300*/  BSSY.RECONVERGENT B0, `(.L_x_1434) ;  /* 0x000000f000007945 */ /* 0x000fe80003800200 */
[----:B------:R-:W-:Y:S05]  /*21310*/  @P4 BRA `(.L_x_1435) ;  /* 0x0000000000344947 */ /* 0x000fea0003800000 */
[----:B--2---:R-:W-:Y:S01]  /*21320*/  IADD3 R2, P0, PT, R221, 0x20, RZ ;  /* 0x00000020dd027810 */ /* 0x004fe20007f1e0ff */
        /* <DEDUP_REMOVED lines=12> */
.L_x_1435:
[----:B------:R-:W-:Y:S05]  /*213f0*/  BSYNC.RECONVERGENT B0 ;  /* 0x0000000000007941 */ /* 0x000fea0003800200 */
.L_x_1434:
[----:B--2---:R-:W-:Y:S02]  /*21400*/  MOV R2, R236 ;  /* 0x000000ec00027202 */ /* 0x004fe40000000f00 */
[----:B------:R-:W-:-:S04]  /*21410*/  MOV R3, 0x0 ;  /* 0x0000000000037802 */ /* 0x000fc80000000f00 */
[----:B-1-34-:R-:W-:Y:S05]  /*21420*/  @P2 RET.REL.NODEC R2 `(_ZN5flash24flash_fwd_splitkv_kernelI23Flash_fwd_kernel_traitsILi64ELi64ELi256ELi4ELb0ELb0EN7cutlass10bfloat16_tE19Flash_kernel_traitsILi64ELi64ELi256ELi4ES3_EELb0ELb0ELb0ELb0ELb0ELb1ELb0ELb1EEEvNS_16Flash_fwd_paramsE) ;  /* 0xfffffde802f42950 */ /* 0x01afea0003c3ffff */
[----:B------:R-:W-:Y:S01]  /*21430*/  IADD3 R221, P0, PT, R221, 0x30, RZ ;  /* 0x00000030dddd7810 */ /* 0x000fe20007f1e0ff */
[----:B------:R-:W-:Y:S01]  /*21440*/  IMAD.MOV.U32 R3, RZ, RZ, R25 ;  /* 0x000000ffff037224 */ /* 0x000fe200078e0019 */
[----:B------:R-:W-:Y:S01]  /*21450*/  MOV R2, R24 ;  /* 0x0000001800027202 */ /* 0x000fe20000000f00 */
[----:B------:R-:W-:Y:S01]  /*21460*/  IMAD.MOV.U32 R237, RZ, RZ, 0x0 ;  /* 0x00000000ffed7424 */ /* 0x000fe200078e00ff */
[----:B------:R-:W-:Y:S01]  /*21470*/  R2UR UR4, R10 ;  /* 0x000000000a0472ca */ /* 0x000fe200000e0000 */
[----:B------:R-:W-:Y:S01]  /*21480*/  IMAD.X R0, RZ, RZ, RZ, P0 ;  /* 0x000000ffff007224 */ /* 0x000fe200000e06ff */
[----:B------:R-:W-:Y:S01]  /*21490*/  R2UR UR5, R11 ;  /* 0x000000000b0572ca */ /* 0x000fe200000e0000 */
[----:B------:R-:W-:-:S04]  /*214a0*/  IMAD.WIDE.U32 R2, R26, R221, R2 ;  /* 0x000000dd1a027225 */ /* 0x000fc800078e0002 */
[----:B------:R-:W-:Y:S01]  /*214b0*/  IMAD R0, R0, R26, RZ ;  /* 0x0000001a00007224 */ /* 0x000fe200078e02ff */
[----:B------:R-:W-:-:S03]  /*214c0*/  LEA R8, P0, R2, R34, 0x1 ;  /* 0x0000002202087211 */ /* 0x000fc600078008ff */
[----:B------:R-:W-:-:S05]  /*214d0*/  IMAD R0, R27, R221, R0 ;  /* 0x000000dd1b007224 */ /* 0x000fca00078e0200 */
[----:B------:R-:W-:-:S04]  /*214e0*/  IADD3 R0, PT, PT, R3, R0, RZ ;  /* 0x0000000003007210 */ /* 0x000fc80007ffe0ff */
[----:B------:R-:W-:-:S05]  /*214f0*/  LEA.HI.X R9, R2, R35, R0, 0x1, P0 ;  /* 0x0000002302097211 */ /* 0x000fca00000f0c00 */
[----:B------:R1:W-:Y:S02]  /*21500*/  ST.E.128 desc[UR4][R8.64], R4 ;  /* 0x0000000408007985 */ /* 0x0003e4000c101d04 */
[----:B-1----:R-:W-:Y:S05]  /*21510*/  RET.REL.NODEC R236 `(_ZN5flash24flash_fwd_splitkv_kernelI23Flash_fwd_kernel_traitsILi64ELi64ELi256ELi4ELb0ELb0EN7cutlass10bfloat16_tE19Flash_kernel_traitsILi64ELi64ELi256ELi4ES3_EELb0ELb0ELb0ELb0ELb0ELb1ELb0ELb1EEEvNS_16Flash_fwd_paramsE) ;  /* 0xfffffde8ecb87950 */ /* 0x002fea0003c3ffff */
.L_x_1427:
[----:B------:R-:W-:Y:S01]  /*21520*/  MOV R3, 0x1f ;  /* 0x0000001f00037802 */ /* 0x000fe20000000f00 */
[----:B------:R-:W-:Y:S01]  /*21530*/  IMAD.MOV.U32 R4, RZ, RZ, 0x2 ;  /* 0x00000002ff047424 */ /* 0x000fe200078e00ff */
[----:B------:R-:W-:Y:S01]  /*21540*/  MOV R8, R251 ;  /* 0x000000fb00087202 */ /* 0x000fe20000000f00 */
[----:B------:R-:W-:-:S07]  /*21550*/  IMAD.MOV.U32 R5, RZ, RZ, -0x1 ;  /* 0xffffffffff057424 */ /* 0x000fce00078e00ff */
[----:B-1---5:R-:W-:Y:S05]  /*21560*/  WARPSYNC.COLLECTIVE R5, `(.L_x_1436) ;  /* 0x0000000005087348 */ /* 0x022fea0003c00000 */
[----:B------:R2:W3:Y:S02]  /*21570*/  SHFL.BFLY P0, R3, R8, R4, R3 ;  /* 0x0c00000408037389 */ /* 0x0004e40000000003 */
[----:B-123-5:R-:W-:Y:S05]  /*21580*/  ENDCOLLECTIVE ;  /* 0x000000000000791b */ /* 0x02efea0003800000 */
.L_x_1436:
        /* <DEDUP_REMOVED lines=8> */
.L_x_1437:
[----:B------:R-:W-:Y:S01]  /*21610*/  MOV R9, R3 ;  /* 0x0000000300097202 */ /* 0x000fe20000000f00 */
[----:B------:R-:W-:Y:S01]  /*21620*/  IMAD.MOV.U32 R8, RZ, RZ, R250 ;  /* 0x000000ffff087224 */ /* 0x000fe200078e00fa */
[----:B------:R-:W-:Y:S02]  /*21630*/  MOV R3, 0x1f ;  /* 0x0000001f00037802 */ /* 0x000fe40000000f00 */
[----:B------:R-:W-:Y:S01]  /*21640*/  MOV R4, 0x2 ;  /* 0x0000000200047802 */ /* 0x000fe20000000f00 */
[----:B------:R-:W-:-:S07]  /*21650*/  FADD.FTZ R9, R251, R9 ;  /* 0x00000009fb097221 */ /* 0x000fce0000010000 */
[----:B------:R-:W-:Y:S05]  /*21660*/  WARPSYNC.COLLECTIVE R5, `(.L_x_1438) ;  /* 0x0000000005087348 */ /* 0x000fea0003c00000 */
[----:B------:R1:W2:Y:S02]  /*21670*/  SHFL.BFLY P0, R3, R8, R4, R3 ;  /* 0x0c00000408037389 */ /* 0x0002a40000000003 */
[----:B-12---:R-:W-:Y:S05]  /*21680*/  ENDCOLLECTIVE ;  /* 0x000000000000791b */ /* 0x006fea0003800000 */
.L_x_1438:
[----:B------:R-:W-:Y:S01]  /*21690*/  FADD.FTZ R250, R3, R250 ;  /* 0x000000fa03fa7221 */ /* 0x000fe20000010000 */
[----:B------:R-:W-:Y:S02]  /*216a0*/  MOV R3, 0x1f ;  /* 0x0000001f00037802 */ /* 0x000fe40000000f00 */
[----:B------:R-:W-:Y:S01]  /*216b0*/  MOV R4, 0x1 ;  /* 0x0000000100047802 */ /* 0x000fe20000000f00 */
[----:B------:R-:W-:-:S07]  /*216c0*/  IMAD.MOV.U32 R8, RZ, RZ, R250 ;  /* 0x000000ffff087224 */ /* 0x000fce00078e00fa */
[----:B------:R-:W-:Y:S05]  /*216d0*/  WARPSYNC.COLLECTIVE R5, `(.L_x_1439) ;  /* 0x0000000005087348 */ /* 0x000fea0003c00000 */
[----:B------:R1:W2:Y:S02]  /*216e0*/  SHFL.BFLY P0, R3, R8, R4, R3 ;  /* 0x0c00000408037389 */ /* 0x0002a40000000003 */
[----:B-12---:R-:W-:Y:S05]  /*216f0*/  ENDCOLLECTIVE ;  /* 0x000000000000791b */ /* 0x006fea0003800000 */
.L_x_1439:
[----:B------:R-:W-:Y:S05]  /*21700*/  BRA `(.L_x_1440) ;  /* 0xffffffec00707947 */ /* 0x000fea000383ffff */
.L_x_1441:
        /* <DEDUP_REMOVED lines=15> */
.L_x_14727:


//--------------------- .text._ZN5flash24flash_fwd_splitkv_kernelI23Flash_fwd_kernel_traitsILi64ELi64ELi256ELi4ELb0ELb0EN7cutlass10bfloat16_tE19Flash_kernel_traitsILi64ELi64ELi256ELi4ES3_EELb0ELb0ELb0ELb0ELb0ELb0ELb1ELb0EEEvNS_16Flash_fwd_paramsE --------------------------
	.section	.text._ZN5flash24flash_fwd_splitkv_kernelI23Flash_fwd_kernel_traitsILi64ELi64ELi256ELi4ELb0ELb0EN7cutlass10bfloat16_tE19Flash_kernel_traitsILi64ELi64ELi256ELi4ES3_EELb0ELb0ELb0ELb0ELb0ELb0ELb1ELb0EEEvNS_16Flash_fwd_paramsE,"ax",@progbits
	.align	128
        .global         _ZN5flash24flash_fwd_splitkv_kernelI23Flash_fwd_kernel_traitsILi64ELi64ELi256ELi4ELb0ELb0EN7cutlass10bfloat16_tE19Flash_kernel_traitsILi64ELi64ELi256ELi4ES3_EELb0ELb0ELb0ELb0ELb0ELb0ELb1ELb0EEEvNS_16Flash_fwd_paramsE
        .type           _ZN5flash24flash_fwd_splitkv_kernelI23Flash_fwd_kernel_traitsILi64ELi64ELi256ELi4ELb0ELb0EN7cutlass10bfloat16_tE19Flash_kernel_traitsILi64ELi64ELi256ELi4ES3_EELb0ELb0ELb0ELb0ELb0ELb0ELb1ELb0EEEvNS_16Flash_fwd_paramsE,@function
        .size           _ZN5flash24flash_fwd_splitkv_kernelI23Flash_fwd_kernel_traitsILi64ELi64ELi256ELi4ELb0ELb0EN7cutlass10bfloat16_tE19Flash_kernel_traitsILi64ELi64ELi256ELi4ES3_EELb0ELb0ELb0ELb0ELb0ELb0ELb1ELb0EEEvNS_16Flash_fwd_paramsE,(.L_x_14728 - _ZN5flash24flash_fwd_splitkv_kernelI23Flash_fwd_kernel_traitsILi64ELi64ELi256ELi4ELb0ELb0EN7cutlass10bfloat16_tE19Flash_kernel_traitsILi64ELi64ELi256ELi4ES3_EELb0ELb0ELb0ELb0ELb0ELb0ELb1ELb0EEEvNS_16Flash_fwd_paramsE)
        .other          _ZN5flash24flash_fwd_splitkv_kernelI23Flash_fwd_kernel_traitsILi64ELi64ELi256ELi4ELb0ELb0EN7cutlass10bfloat16_tE19Flash_kernel_traitsILi64ELi64ELi256ELi4ES3_EELb0ELb0ELb0ELb0ELb0ELb0ELb1ELb0EEEvNS_16Flash_fwd_paramsE,@"STO_CUDA_ENTRY STV_DEFAULT"
_ZN5flash24flash_fwd_splitkv_kernelI23Flash_fwd_kernel_traitsILi64ELi64ELi256ELi4ELb0ELb0EN7cutlass10bfloat16_tE19Flash_kernel_traitsILi64ELi64ELi256ELi4ES3_EELb0ELb0ELb0ELb0ELb0ELb0ELb1ELb0EEEvNS_16Flash_fwd_paramsE:
.text._ZN5flash24flash_fwd_splitkv_kernelI23Flash_fwd_kernel_traitsILi64ELi64ELi256ELi4ELb0ELb0EN7cutlass10bfloat16_tE19Flash_kernel_traitsILi64ELi64ELi256ELi4ES3_EELb0ELb0ELb0ELb0ELb0ELb0ELb1ELb0EEEvNS_16Flash_fwd_paramsE:
        /* <DEDUP_REMOVED lines=26> */
[----:B------:R-:W-:-:S04]  /*01a0*/  IMAD.MOV R0, RZ, RZ, -R251 ;  /* 0x000000ffff007224 */ /* 0x000fc800078e0afb */
[----:B------:R-:W-:-:S05]  /*01b0*/  IMAD R0, R4, R0, UR4 ;  /* 0x0000000404007e24 */ /* 0x000fca000f8e0200 */
[----:B---34-:R1:W-:Y:S02]  /*01c0*/  STL [R1], R0 ;  /* 0x0000000001007387 */ /* 0x0183e40000100800 */
[----:B-1----:R-:W-:Y:S05]  /*01d0*/  CALL.REL.NOINC `($_ZN5flash24flash_fwd_splitkv_kernelI23Flash_fwd_kernel_traitsILi64ELi64ELi256ELi4ELb0ELb0EN7cutlass10bfloat16_tE19Flash_kernel_traitsILi64ELi64ELi256ELi4ES3_EELb0ELb0ELb0ELb0ELb0ELb0ELb1ELb0EEEvNS_16Flash_fwd_paramsE$_ZN5flash30compute_attn_1rowblock_splitkvI23Flash_fwd_kernel_traitsILi64ELi64ELi256ELi4ELb0ELb0EN7cutlass10bfloat16_tE19Flash_kernel_traitsILi64ELi64ELi256ELi4ES3_EELb0ELb0ELb0ELb0ELb0ELb0ELb1ELb0ENS_16Flash_fwd_paramsEEEvRKT8_iiiii) ;  /* 0x0000000000087944 */ /* 0x002fea0003c00000 */
[----:B------:R-:W-:Y:S05]  /*01e0*/  BSYNC.RECONVERGENT B2 ;  /* 0x0000000000027941 */ /* 0x000fea0003800200 */
.L_x_1442:
[----:B------:R-:W-:Y:S05]  /*01f0*/  EXIT ;  /* 0x000000000000794d */ /* 0x000fea0003800000 */
        .type           $_ZN5flash24flash_fwd_splitkv_kernelI23Flash_fwd_kernel_traitsILi64ELi64ELi256ELi4ELb0ELb0EN7cutlass10bfloat16_tE19Flash_kernel_traitsILi64ELi64ELi256ELi4ES3_EELb0ELb0ELb0ELb0ELb0ELb0ELb1ELb0EEEvNS_16Flash_fwd_paramsE$_ZN5flash30compute_attn_1rowblock_splitkvI23Flash_fwd_kernel_traitsILi64ELi64ELi256ELi4ELb0ELb0EN7cutlass10bfloat16_tE19Flash_kernel_traitsILi64ELi64ELi256ELi4ES3_EELb0ELb0ELb0ELb0ELb0ELb0ELb1ELb0ENS_16Flash_fwd_paramsEEEvRKT8_iiiii,@function
        .size           $_ZN5flash24flash_fwd_splitkv_kernelI23Flash_fwd_kernel_traitsILi64ELi64ELi256ELi4ELb0ELb0EN7cutlass10bfloat16_tE19Flash_kernel_traitsILi64ELi64ELi256ELi4ES3_EELb0ELb0ELb0ELb0ELb0ELb0ELb1ELb0EEEvNS_16Flash_fwd_paramsE$_ZN5flash30compute_attn_1rowblock_splitkvI23Flash_fwd_kernel_traitsILi64ELi64ELi256ELi4ELb0ELb0EN7cutlass10bfloat16_tE19Flash_kernel_traitsILi64ELi64ELi256ELi4ES3_EELb0ELb0ELb0ELb0ELb0ELb0ELb1ELb0ENS_16Flash_fwd_paramsEEEvRKT8_iiiii,(.L_x_14728 - $_ZN5flash24flash_fwd_splitkv_kernelI23Flash_fwd_kernel_traitsILi64ELi64ELi256ELi4ELb0ELb0EN7cutlass10bfloat16_tE19Flash_kernel_traitsILi64ELi64ELi256ELi4ES3_EELb0ELb0ELb0ELb0ELb0ELb0ELb1ELb0EEEvNS_16Flash_fwd_paramsE$_ZN5flash30compute_attn_1rowblock_splitkvI23Flash_fwd_kernel_traitsILi64ELi64ELi256ELi4ELb0ELb0EN7cutlass10bfloat16_tE19Flash_kernel_traitsILi64ELi64ELi256ELi4ES3_EELb0ELb0ELb0ELb0ELb0ELb0ELb1ELb0ENS_16Flash_fwd_paramsEEEvRKT8_iiiii)
$_ZN5flash24flash_fwd_splitkv_kernelI23Flash_fwd_kernel_traitsILi64ELi64ELi256ELi4ELb0ELb0EN7cutlass10bfloat16_tE19Flash_kernel_traitsILi64ELi64ELi256ELi4ES3_EELb0ELb0ELb0ELb0ELb0ELb0ELb1ELb0EEEvNS_16Flash_fwd_paramsE$_ZN5flash30compute_attn_1rowblock_splitkvI23Flash_fwd_kernel_traitsILi64ELi64ELi256ELi4ELb0ELb0EN7cutlass10bfloat16_tE19Flash_kernel_traitsILi64ELi64ELi256ELi4ES3_EELb0ELb0ELb0ELb0ELb0ELb0ELb1ELb0ENS_16Flash_fwd_paramsEEEvRKT8_iiiii:
[----:B------:R-:W1:Y:S02]  /*0200*/  LDCU.64 UR4, c[0x0][0x358] ;  /* 0x00006b00ff0477ac */ /* 0x000e640008000a00 */
[----:B-1----:R-:W2:Y:S04]  /*0210*/  LD.E.64 R4, desc[UR4][R168.64+0xe0] ;  /* 0x0000e004a8047980 */ /* 0x002ea8000c101b00 */
[----:B------:R-:W3:Y:S04]  /*0220*/  LD.E.64 R2, desc[UR4][R168.64+0xe8] ;  /* 0x0000e804a8027980 */ /* 0x000ee8000c101b00 */
        /* <DEDUP_REMOVED lines=9> */
[----:B------:R-:W-:-:S08]  /*02c0*/  IMAD.WIDE.U32 R4, R251, 0x4, R4 ;  /* 0x00000004fb047825 */ /* 0x000fd000078e0004 */
        /* <DEDUP_REMOVED lines=25> */
.L_x_1444:
[----:B------:R-:W-:Y:S05]  /*0460*/  BSYNC.RECONVERGENT B0 ;  /* 0x0000000000007941 */ /* 0x000fea0003800200 */
.L_x_1443:
[----:B------:R-:W-:Y:S04]  /*0470*/  BSSY.RECONVERGENT B0, `(.L_x_1445) ;  /* 0x0000007000007945 */ /* 0x000fe80003800200 */
[----:B------:R-:W-:Y:S05]  /*0480*/  @!P3 BRA `(.L_x_1446) ;  /* 0x000000000014b947 */ /* 0x000fea0003800000 */
[----:B------:R-:W3:Y:S02]  /*0490*/  LD.E.U8 R0, desc[UR4][R168.64+0x1b2] ;  /* 0x0001b204a8007980 */ /* 0x000ee4000c101100 */
[----:B---3--:R-:W-:-:S13]  /*04a0*/  ISETP.NE.AND P1, PT, R0, RZ, PT ;  /* 0x000000ff0000720c */ /* 0x008fda0003f25270 */
[----:B-1---5:R-:W3:Y:S02]  /*04b0*/  @P1 LD.E R4, desc[UR4][R2.64+0x4] ;  /* 0x0000040402041980 */ /* 0x022ee4000c101900 */
[----:B---3--:R-:W-:-:S06]  /*04c0*/  @P1 IADD3 R4, PT, PT, R4, -R15, RZ ;  /* 0x8000000f04041210 */ /* 0x008fcc0007ffe0ff */
[----:B------:R3:W5:Y:S02]  /*04d0*/  @!P1 LD.E R4, desc[UR4][R2.64] ;  /* 0x0000000402049980 */ /* 0x000764000c101900 */
.L_x_1446:
[----:B------:R-:W-:Y:S05]  /*04e0*/  BSYNC.RECONVERGENT B0 ;  /* 0x0000000000007941 */ /* 0x000fea0003800200 */
.L_x_1445:
        /* <DEDUP_REMOVED lines=8> */
.L_x_1448:
[----:B--23--:R-:W2:Y:S01]  /*0570*/  LD.E.64 R2, desc[UR4][R168.64+0x108] ;  /* 0x00010804a8027980 */ /* 0x00cea2000c101b00 */
[----:B------:R-:W-:Y:S01]  /*0580*/  BSSY.RECONVERGENT B0, `(.L_x_1450) ;  /* 0x0000006000007945 */ /* 0x000fe20003800200 */
[----:B------:R-:W-:Y:S01]  /*0590*/  IMAD.MOV.U32 R0, RZ, RZ, RZ ;  /* 0x000000ffff007224 */ /* 0x000fe200078e00ff */
[----:B--2---:R-:W-:-:S04]  /*05a0*/  ISETP.NE.U32.AND P0, PT, R2, RZ, PT ;  /* 0x000000ff0200720c */ /* 0x004fc80003f05070 */
[----:B------:R-:W-:-:S13]  /*05b0*/  ISETP.NE.AND.EX P0, PT, R3, RZ, PT, P0 ;  /* 0x000000ff0300720c */ /* 0x000fda0003f05300 */
[----:B------:R-:W-:Y:S05]  /*05c0*/  @!P0 BRA `(.L_x_1451) ;  /* 0x0000000000048947 */ /* 0x000fea0003800000 */
[----:B------:R2:W5:Y:S02]  /*05d0*/  LD.E R0, desc[UR4][R168.64+0xbc] ;  /* 0x0000bc04a8007980 */ /* 0x000564000c101900 */
.L_x_1451:
[----:B------:R-:W-:Y:S05]  /*05e0*/  BSYNC.RECONVERGENT B0 ;  /* 0x0000000000007941 */ /* 0x000fea0003800200 */
.L_x_1450:
[----:B-----5:R-:W-:Y:S02]  /*05f0*/  IADD3 R17, PT, PT, R0, R4, -R12 ;  /* 0x0000000400117210 */ /* 0x020fe40007ffe80c */
.L_x_1449:
[----:B------:R-:W-:Y:S05]  /*0600*/  BSYNC.RECONVERGENT B1 ;  /* 0x0000000000017941 */ /* 0x000fea0003800200 */
.L_x_1447:
[----:B------:R-:W3:Y:S01]  /*0610*/  S2R R37, SR_CTAID.X ;  /* 0x0000000000257919 */ /* 0x000ee20000002500 */
[----:B------:R-:W-:Y:S01]  /*0620*/  MOV R14, 0x1e0 ;  /* 0x000001e0000e7802 */ /* 0x000fe20000000f00 */
[----:B------:R-:W-:-:S03]  /*0630*/  IMAD.MOV.U32 R3, RZ, RZ, 0x0 ;  /* 0x00000000ff037424 */ /* 0x000fc600078e00ff */
[----:B------:R-:W-:Y:S01]  /*0640*/  MOV R2, R14 ;  /* 0x0000000e00027202 */ /* 0x000fe20000000f00 */
[----:B---3--:R-:W-:-:S05]  /*0650*/  IMAD.SHL.U32 R252, R37, 0x40, RZ ;  /* 0x0000004025fc7824 */ /* 0x008fca00078e00ff */
[----:B------:R-:W-:-:S13]  /*0660*/  ISETP.GT.AND P0, PT, R33, R252, PT ;  /* 0x000000fc2100720c */ /* 0x000fda0003f04270 */
[----:B-12---:R-:W-:Y:S05]  /*0670*/  @!P0 RET.REL.NODEC R2 `(_ZN5flash24flash_fwd_splitkv_kernelI23Flash_fwd_kernel_traitsILi64ELi64ELi256ELi4ELb0ELb0EN7cutlass10bfloat16_tE19Flash_kernel_traitsILi64ELi64ELi256ELi4ES3_EELb0ELb0ELb0ELb0ELb0ELb0ELb1ELb0EEEvNS_16Flash_fwd_paramsE) ;  /* 0xfffffff802608950 */ /* 0x006fea0003c3ffff */
        /* <DEDUP_REMOVED lines=38> */
[----:B------:R-:W-:-:S04]  /*08e0*/  VIADDMNMX R231, R250, R0, R2, PT ;  /* 0x00000000fae77246 */ /* 0x000fc80003800102 */
[----:B------:R-:W-:-:S13]  /*08f0*/  ISETP.GE.AND P0, PT, R250, R231, PT ;  /* 0x000000e7fa00720c */ /* 0x000fda0003f06270 */
[----:B-1----:R-:W-:Y:S05]  /*0900*/  @!P0 BRA `(.L_x_1452) ;  /* 0x00000004003c8947 */ /* 0x002fea0003800000 */
[----:B------:R-:W2:Y:S04]  /*0910*/  LD.E.64 R6, desc[UR4][R168.64+0xb0] ;  /* 0x0000b004a8067980 */ /* 0x000ea8000c101b00 */
[----:B------:R-:W3:Y:S04]  /*0920*/  LDL.LU R9, [R1] ;  /* 0x0000000001097983 */ /* 0x000ee80000300800 */
[----:B------:R-:W3:Y:S04]  /*0930*/  LD.E R4, desc[UR4][R168.64+0x60] ;  /* 0x00006004a8047980 */ /* 0x000ee8000c101900 */
[----:B------:R-:W4:Y:S04]  /*0940*/  LD.E R5, desc[UR4][R168.64+0xcc] ;  /* 0x0000cc04a8057980 */ /* 0x000f28000c101900 */
[----:B------:R-:W5:Y:S04]  /*0950*/  LD.E R8, desc[UR4][R168.64+0xc0] ;  /* 0x0000c004a8087980 */ /* 0x000f68000c101900 */
[----:B------:R-:W5:Y:S04]  /*0960*/  LD.E.64 R2, desc[UR4][R168.64+0x78] ;  /* 0x00007804a8027980 */ /* 0x000f68000c101b00 */
[----:B------:R-:W5:Y:S01]  /*0970*/  LD.E.64 R168, desc[UR4][R168.64+0xa8] ;  /* 0x0000a804a8a87980 */ /* 0x000f62000c101b00 */
[----:B--2---:R-:W-:-:S04]  /*0980*/  IMAD R0, R6, UR8, R251 ;  /* 0x0000000806007c24 */ /* 0x004fc8000f8e02fb */
[----:B---3--:R-:W-:-:S04]  /*0990*/  IMAD R0, R0, R4, R9 ;  /* 0x0000000400007224 */ /* 0x008fc800078e0209 */
[----:B------:R-:W-:Y:S02]  /*09a0*/  IMAD R7, R7, R0, R252 ;  /* 0x0000000007077224 */ /* 0x000fe400078e02fc */
[----:B------:R-:W-:Y:S02]  /*09b0*/  IMAD.SHL.U32 R0, R232, 0x4, RZ ;  /* 0x00000004e8007824 */ /* 0x000fe400078e00ff */
[----:B----4-:R-:W-:Y:S01]  /*09c0*/  IMAD R4, R7, R5, RZ ;  /* 0x0000000507047224 */ /* 0x010fe200078e02ff */
[----:B------:R-:W-:Y:S02]  /*09d0*/  SHF.R.U32.HI R232, RZ, 0x4, R232 ;  /* 0x00000004ffe87819 */ /* 0x000fe400000116e8 */
[C---:B------:R-:W-:Y:S02]  /*09e0*/  LOP3.LUT R9, R0.reuse, 0xffc, RZ, 0xc0, !PT ;  /* 0x00000ffc00097812 */ /* 0x040fe400078ec0ff */
[----:B------:R-:W-:Y:S02]  /*09f0*/  LOP3.LUT R5, R0, 0x3c, RZ, 0xc0, !PT ;  /* 0x0000003c00057812 */ /* 0x000fe400078ec0ff */
[----:B------:R-:W-:Y:S01]  /*0a00*/  IADD3 R0, P0, PT, R4, R9, RZ ;  /* 0x0000000904007210 */ /* 0x000fe20007f1e0ff */
[----:B------:R-:W-:Y:S01]  /*0a10*/  IMAD.IADD R6, R33, 0x1, -R252 ;  /* 0x0000000121067824 */ /* 0x000fe200078e0afc */
[C---:B------:R-:W-:Y:S01]  /*0a20*/  ISETP.NE.AND P6, PT, R5.reuse, RZ, PT ;  /* 0x000000ff0500720c */ /* 0x040fe20003fc5270 */
[----:B------:R-:W-:Y:S01]  /*0a30*/  VIADD R11, R232, 0x8 ;  /* 0x00000008e80b7836 */ /* 0x000fe20000000000 */
[----:B-----5:R-:W-:-:S02]  /*0a40*/  ISETP.GE.AND P1, PT, R5, R8, PT ;  /* 0x000000080500720c */ /* 0x020fc40003f26270 */
[----:B------:R-:W-:Y:S02]  /*0a50*/  LEA.HI.X.SX32 R5, R4, RZ, 0x1, P0 ;  /* 0x000000ff04057211 */ /* 0x000fe400000f0eff */
[----:B------:R-:W-:Y:S01]  /*0a60*/  LEA R4, P0, R0, R2, 0x2 ;  /* 0x0000000200047211 */ /* 0x000fe200078010ff */
[C---:B------:R-:W-:Y:S01]  /*0a70*/  VIADD R2, R232.reuse, 0x10 ;  /* 0x00000010e8027836 */ /* 0x040fe20000000000 */
[-C--:B------:R-:W-:Y:S01]  /*0a80*/  ISETP.GE.OR P2, PT, R11, R6.reuse, P1 ;  /* 0x000000060b00720c */ /* 0x080fe20000f46670 */
[C---:B------:R-:W-:Y:S01]  /*0a90*/  VIADD R8, R232.reuse, 0x18 ;  /* 0x00000018e8087836 */ /* 0x040fe20000000000 */
[-C--:B------:R-:W-:Y:S02]  /*0aa0*/  ISETP.GE.OR P3, PT, R232, R6.reuse, P1 ;  /* 0x00000006e800720c */ /* 0x080fe40000f66670 */
[-C--:B------:R-:W-:Y:S02]  /*0ab0*/  ISETP.GE.OR P5, PT, R2, R6.reuse, P1 ;  /* 0x000000060200720c */ /* 0x080fe40000fa6670 */
[----:B------:R-:W-:Y:S01]  /*0ac0*/  LEA.HI.X R5, R0, R3, R5, 0x2, P0 ;  /* 0x0000000300057211 */ /* 0x000fe200000f1405 */
[----:B------:R-:W-:Y:S01]  /*0ad0*/  VIADD R3, R232, 0x20 ;  /* 0x00000020e8037836 */ /* 0x000fe20000000000 */
[----:B------:R-:W-:Y:S01]  /*0ae0*/  ISETP.GE.OR P0, PT, R8, R6, P1 ;  /* 0x000000060800720c */ /* 0x000fe20000f06670 */
[----:B------:R-:W-:-:S03]  /*0af0*/  VIADD R9, R232, 0x30 ;  /* 0x00000030e8097836 */ /* 0x000fc60000000000 */
[-C--:B------:R-:W-:Y:S01]  /*0b00*/  ISETP.GE.OR P4, PT, R3, R6.reuse, P1 ;  /* 0x000000060300720c */ /* 0x080fe20000f86670 */
[C---:B------:R-:W-:Y:S01]  /*0b10*/  VIADD R10, R232.reuse, 0x28 ;  /* 0x00000028e80a7836 */ /* 0x040fe20000000000 */
[----:B------:R-:W-:Y:S01]  /*0b20*/  @!P2 ST.E.128 desc[UR4][R4.64+0x800], RZ ;  /* 0x000800ff0400a985 */ /* 0x000fe2000c101d04 */
[----:B------:R-:W-:Y:S01]  /*0b30*/  VIADD R12, R232, 0x38 ;  /* 0x00000038e80c7836 */ /* 0x000fe20000000000 */
[-C--:B------:R-:W-:Y:S02]  /*0b40*/  ISETP.GE.OR P2, PT, R9, R6.reuse, P1 ;  /* 0x000000060900720c */ /* 0x080fe40000f46670 */
[----:B------:R-:W-:Y:S01]  /*0b50*/  @!P3 ST.E.128 desc[UR4][R4.64], RZ ;  /* 0x000000ff0400b985 */ /* 0x000fe2000c101d04 */
[----:B------:R-:W-:-:S03]  /*0b60*/  ISETP.GE.OR P3, PT, R10, R6, P1 ;  /* 0x000000060a00720c */ /* 0x000fc60000f66670 */
[----:B------:R-:W-:Y:S01]  /*0b70*/  @!P5 ST.E.128 desc[UR4][R4.64+0x1000], RZ ;  /* 0x001000ff0400d985 */ /* 0x000fe2000c101d04 */
[-C--:B------:R-:W-:Y:S02]  /*0b80*/  ISETP.GE.OR P5, PT, R11, R6.reuse, P6 ;  /* 0x000000060b00720c */ /* 0x080fe400037a6670 */
[----:B------:R-:W-:Y:S01]  /*0b90*/  ISETP.GE.OR P1, PT, R12, R6, P1 ;  /* 0x000000060c00720c */ /* 0x000fe20000f26670 */
[----:B------:R-:W-:Y:S01]  /*0ba0*/  @!P0 ST.E.128 desc[UR4][R4.64+0x1800], RZ ;  /* 0x001800ff04008985 */ /* 0x000fe2000c101d04 */
[----:B------:R-:W-:-:S03]  /*0bb0*/  IADD3 R0, P0, PT, R7, R232, RZ ;  /* 0x000000e807007210 */ /* 0x000fc60007f1e0ff */
[----:B------:R-:W-:Y:S01]  /*0bc0*/  @!P4 ST.E.128 desc[UR4][R4.64+0x2000], RZ ;  /* 0x002000ff0400c985 */ /* 0x000fe2000c101d04 */
[----:B------:R-:W-:Y:S02]  /*0bd0*/  ISETP.GE.OR P4, PT, R2, R6, P6 ;  /* 0x000000060200720c */ /* 0x000fe40003786670 */
[----:B------:R-:W-:Y:S02]  /*0be0*/  LEA.HI.X.SX32 R7, R7, RZ, 0x1, P0 ;  /* 0x000000ff07077211 */ /* 0x000fe400000f0eff */
[C---:B------:R-:W-:Y:S01]  /*0bf0*/  LEA R2, P0, R0.reuse, R168, 0x2 ;  /* 0x000000a800027211 */ /* 0x040fe200078010ff */
[----:B------:R-:W-:Y:S01]  /*0c00*/  @!P2 ST.E.128 desc[UR4][R4.64+0x3000], RZ ;  /* 0x003000ff0400a985 */ /* 0x000fe2000c101d04 */
[-C--:B------:R-:W-:Y:S02]  /*0c10*/  ISETP.GE.OR P2, PT, R3, R6.reuse, P6 ;  /* 0x000000060300720c */ /* 0x080fe40003746670 */
[----:B------:R-:W-:Y:S01]  /*0c20*/  LEA.HI.X R3, R0, R169, R7, 0x2, P0 ;  /* 0x000000a900037211 */ /* 0x000fe200000f1407 */
[----:B------:R-:W-:Y:S01]  /*0c30*/  @!P5 IMAD.MOV.U32 R0, RZ, RZ, -0x800000 ;  /* 0xff800000ff00d424 */ /* 0x000fe200078e00ff */
[----:B------:R-:W-:Y:S01]  /*0c40*/  @!P1 ST.E.128 desc[UR4][R4.64+0x3800], RZ ;  /* 0x003800ff04009985 */ /* 0x000fe2000c101d04 */
[----:B------:R-:W-:-:S03]  /*0c50*/  ISETP.GE.OR P1, PT, R10, R6, P6 ;  /* 0x000000060a00720c */ /* 0x000fc60003726670 */
[----:B------:R1:W-:Y:S01]  /*0c60*/  @!P3 ST.E.128 desc[UR4][R4.64+0x2800], RZ ;  /* 0x002800ff0400b985 */ /* 0x0003e2000c101d04 */
[-C--:B------:R-:W-:Y:S02]  /*0c70*/  ISETP.GE.OR P3, PT, R8, R6.reuse, P6 ;  /* 0x000000060800720c */ /* 0x080fe40003766670 */
[-C--:B------:R-:W-:Y:S01]  /*0c80*/  ISETP.GE.OR P0, PT, R9, R6.reuse, P6 ;  /* 0x000000060900720c */ /* 0x080fe20003706670 */
[----:B------:R2:W-:Y:S01]  /*0c90*/  @!P5 ST.E desc[UR4][R2.64+0x20], R0 ;  /* 0x000020000200d985 */ /* 0x0005e2000c101904 */
[-C--:B------:R-:W-:Y:S02]  /*0ca0*/  ISETP.GE.OR P5, PT, R232, R6.reuse, P6 ;  /* 0x00000006e800720c */ /* 0x080fe400037a6670 */
[----:B------:R-:W-:-:S07]  /*0cb0*/  ISETP.GE.OR P6, PT, R12, R6, P6 ;  /* 0x000000060c00720c */ /* 0x000fce00037c6670 */
[----:B------:R-:W-:-:S04]  /*0cc0*/  @!P3 IMAD.MOV.U32 R7, RZ, RZ, -0x800000 ;  /* 0xff800000ff07b424 */ /* 0x000fc800078e00ff */
[----:B------:R-:W-:Y:S02]  /*0cd0*/  @!P5 IMAD.MOV.U32 R8, RZ, RZ, -0x800000 ;  /* 0xff800000ff08d424 */ /* 0x000fe400078e00ff */
[----:B-1----:R-:W-:Y:S02]  /*0ce0*/  @!P2 IMAD.MOV.U32 R5, RZ, RZ, -0x800000 ;  /* 0xff800000ff05a424 */ /* 0x002fe400078e00ff */
[----:B------:R-:W-:Y:S02]  /*0cf0*/  @!P1 IMAD.MOV.U32 R4, RZ, RZ, -0x800000 ;  /* 0xff800000ff049424 */ /* 0x000fe400078e00ff */
[----:B--2---:R-:W-:Y:S01]  /*0d00*/  @!P4 IMAD.MOV.U32 R0, RZ, RZ, -0x800000 ;  /* 0xff800000ff00c424 */ /* 0x004fe200078e00ff */
[----:B------:R1:W-:Y:S04]  /*0d10*/  @!P2 ST.E desc[UR4][R2.64+0x80], R5 ;  /* 0x000080050200a985 */ /* 0x0003e8000c101904 */
[----:B------:R2:W-:Y:S04]  /*0d20*/  @!P4 ST.E desc[UR4][R2.64+0x40], R0 ;  /* 0x000040000200c985 */ /* 0x0005e8000c101904 */
[----:B------:R3:W-:Y:S04]  /*0d30*/  @!P1 ST.E desc[UR4][R2.64+0xa0], R4 ;  /* 0x0000a00402009985 */ /* 0x0007e8000c101904 */
[----:B------:R-:W-:Y:S04]  /*0d40*/  @!P3 ST.E desc[UR4][R2.64+0x60], R7 ;  /* 0x000060070200b985 */ /* 0x000fe8000c101904 */
[----:B------:R-:W-:Y:S01]  /*0d50*/  @!P5 ST.E desc[UR4][R2.64], R8 ;  /* 0x000000080200d985 */ /* 0x000fe2000c101904 */
[----:B-1----:R-:W-:-:S02]  /*0d60*/  IMAD.MOV.U32 R5, RZ, RZ, 0x0 ;  /* 0x00000000ff057424 */ /* 0x002fc400078e00ff */
[----:B--2---:R-:W-:Y:S02]  /*0d70*/  @!P0 IMAD.MOV.U32 R0, RZ, RZ, -0x800000 ;  /* 0xff800000ff008424 */ /* 0x004fe400078e00ff */
[----:B---3--:R-:W-:-:S03]  /*0d80*/  IMAD.MOV.U32 R4, RZ, RZ, R14 ;  /* 0x000000ffff047224 */ /* 0x008fc600078e000e */
[----:B------:R1:W-:Y:S02]  /*0d90*/  @!P0 ST.E desc[UR4][R2.64+0xc0], R0 ;  /* 0x0000c00002008985 */ /* 0x0003e4000c101904 */
[----:B-1----:R-:W-:Y:S05]  /*0da0*/  @P6 RET.REL.NODEC R4 `(_ZN5flash24flash_fwd_splitkv_kernelI23Flash_fwd_kernel_traitsILi64ELi64ELi256ELi4ELb0ELb0EN7cutlass10bfloat16_tE19Flash_kernel_traitsILi64ELi64ELi256ELi4ES3_EELb0ELb0ELb0ELb0ELb0ELb0ELb1ELb0EEEvNS_16Flash_fwd_paramsE) ;  /* 0xfffffff004946950 */ /* 0x002fea0003c3ffff */
[----:B------:R-:W-:-:S05]  /*0db0*/  MOV R0, 0xff800000 ;  /* 0xff80000000007802 */ /* 0x000fca0000000f00 */
[----:B------:R1:W-:Y:S02]  /*0dc0*/  ST.E desc[UR4][R2.64+0xe0], R0 ;  /* 0x0000e00002007985 */ /* 0x0003e4000c101904 */
[----:B-1----:R-:W-:Y:S02]  /*0dd0*/  MOV R2, R14 ;  /* 0x0000000e00027202 */ /* 0x002fe40000000f00 */
[----:B------:R-:W-:-:S04]  /*0de0*/  MOV R3, 0x0 ;  /* 0x0000000000037802 */ /* 0x000fc80000000f00 */
[----:B------:R-:W-:Y:S05]  /*0df0*/  RET.REL.NODEC R2 `(_ZN5flash24flash_fwd_splitkv_kernelI23Flash_fwd_kernel_traitsILi64ELi64ELi256ELi4ELb0ELb0EN7cutlass10bfloat16_tE19Flash_kernel_traitsILi64ELi64ELi256ELi4ES3_EELb0ELb0ELb0ELb0ELb0ELb0ELb1ELb0EEEvNS_16Flash_fwd_paramsE) ;  /* 0xfffffff002807950 */ /* 0x000fea0003c3ffff */
.L_x_1452:
[----:B------:R-:W2:Y:S04]  /*0e00*/  LD.E.64 R2, desc[UR4][R168.64+0x158] ;  /* 0x00015804a8027980 */ /* 0x000ea8000c101b00 */
[----:B------:R-:W3:Y:S01]  /*0e10*/  LD.E.64 R248, desc[UR4][R168.64+0x160] ;  /* 0x00016004a8f87980 */ /* 0x000ee2000c101b00 */
[----:B------:R-:W-:-:S03]  /*0e20*/  IMAD.MOV.U32 R9, RZ, RZ, R251 ;  /* 0x000000ffff097224 */ /* 0x000fc600078e00fb */
[----:B------:R1:W5:Y:S01]  /*0e30*/  LDL R38, [R1] ;  /* 0x0000000001267983 */ /* 0x0003620000100800 */
        /* <DEDUP_REMOVED lines=9> */
[----:B------:R-:W2:Y:S04]  /*0ed0*/  LD.E R11, desc[UR4][R168.64+0x170] ;  /* 0x00017004a80b7980 */ /* 0x000ea8000c101900 */
[----:B------:R-:W3:Y:S01]  /*0ee0*/  LD.E.64 R6, desc[UR4][R168.64+0x168] ;  /* 0x00016804a8067980 */ /* 0x000ee2000c101b00 */
[----:B------:R-:W-:Y:S02]  /*0ef0*/  IMAD.MOV.U32 R34, RZ, RZ, R168 ;  /* 0x000000ffff227224 */ /* 0x000fe400078e00a8 */
[----:B------:R-:W-:-:S05]  /*0f00*/  IMAD.MOV.U32 R35, RZ, RZ, R169 ;  /* 0x000000ffff237224 */ /* 0x000fca00078e00a9 */
[----:B------:R-:W4:Y:S01]  /*0f10*/  LD.E R14, desc[UR4][R34.64+0x68] ;  /* 0x00006804220e7980 */ /* 0x000f22000c101900 */
[----:B------:R-:W-:-:S03]  /*0f20*/  LEA R18, R231, 0xffffff00, 0x8 ;  /* 0xffffff00e7127811 */ /* 0x000fc600078e40ff */
[----:B------:R-:W4:Y:S01]  /*0f30*/  LD.E.64 R234, desc[UR4][R34.64+0x38] ;  /* 0x0000380422ea7980 */ /* 0x000f22000c101b00 */
[----:B------:R-:W-:-:S03]  /*0f40*/  IABS R8, R18 ;  /* 0x0000001200087213 */ /* 0x000fc60000000000 */
[----:B------:R-:W4:Y:S04]  /*0f50*/  LD.E.64 R12, desc[UR4][R34.64+0x28] ;  /* 0x00002804220c7980 */ /* 0x000f28000c101b00 */
[----:B------:R-:W5:Y:S04]  /*0f60*/  LD.E.64 R30, desc[UR4][R34.64+0x58] ;  /* 0x00005804221e7980 */ /* 0x000f68000c101b00 */
[----:B------:R-:W5:Y:S01]  /*0f70*/  LD.E.64 R236, desc[UR4][R34.64+0x40] ;  /* 0x0000400422ec7980 */ /* 0x000f62000c101b00 */
[----:B--2---:R-:W-:-:S04]  /*0f80*/  IABS R4, R11 ;  /* 0x0000000b00047213 */ /* 0x004fc80000000000 */
[----:B-1----:R-:W1:Y:S08]  /*0f90*/  I2F.RP R2, R4 ;  /* 0x0000000400027306 */ /* 0x002e700000209400 */
[----:B-1----:R-:W1:Y:S02]  /*0fa0*/  MUFU.RCP R2, R2 ;  /* 0x0000000200027308 */ /* 0x002e640000001000 */
[----:B-1----:R-:W-:-:S06]  /*0fb0*/  IADD3 R2, PT, PT, R2, 0xffffffe, RZ ;  /* 0x0ffffffe02027810 */ /* 0x002fcc0007ffe0ff */
[----:B------:R-:W1:Y:S01]  /*0fc0*/  F2I.FTZ.U32.TRUNC.NTZ R3, R2 ;  /* 0x0000000200037305 */ /* 0x000e62000021f000 */
[----:B-----5:R-:W-:Y:S01]  /*0fd0*/  IABS R9, R11 ;  /* 0x0000000b00097213 */ /* 0x020fe20000000000 */
[----:B-1----:R-:W-:Y:S01]  /*0fe0*/  IMAD.MOV R0, RZ, RZ, -R3 ;  /* 0x000000ffff007224 */ /* 0x002fe200078e0a03 */
[----:B------:R-:W-:-:S03]  /*0ff0*/  MOV R2, RZ ;  /* 0x000000ff00027202 */ /* 0x000fc60000000f00 */
[----:B------:R-:W-:-:S04]  /*1000*/  IMAD R0, R0, R4, RZ ;  /* 0x0000000400007224 */ /* 0x000fc800078e02ff */
[----:B------:R-:W-:Y:S01]  /*1010*/  IMAD.HI.U32 R5, R3, R0, R2 ;  /* 0x0000000003057227 */ /* 0x000fe200078e0002 */
[----:B------:R-:W-:-:S03]  /*1020*/  IADD3 R0, PT, PT, RZ, -R9, RZ ;  /* 0x80000009ff007210 */ /* 0x000fc60007ffe0ff */
[----:B------:R-:W-:Y:S02]  /*1030*/  IMAD.MOV.U32 R2, RZ, RZ, R8 ;  /* 0x000000ffff027224 */ /* 0x000fe400078e0008 */
[----:B------:R-:W-:Y:S01]  /*1040*/  IMAD.MOV.U32 R3, RZ, RZ, R0 ;  /* 0x000000ffff037224 */ /* 0x000fe200078e0000 */
[----:B------:R-:W2:Y:S01]  /*1050*/  LD.E.64 R8, desc[UR4][R34.64+0x50] ;  /* 0x0000500422087980 */ /* 0x000ea2000c101b00 */
[----:B------:R-:W-:-:S04]  /*1060*/  IMAD.HI.U32 R0, R5, R2, RZ ;  /* 0x0000000205007227 */ /* 0x000fc800078e00ff */
[----:B------:R-:W-:-:S05]  /*1070*/  IMAD R2, R0, R3, R2 ;  /* 0x0000000300027224 */ /* 0x000fca00078e0202 */
[----:B------:R-:W-:-:S13]  /*1080*/  ISETP.GT.U32.AND P2, PT, R4, R2, PT ;  /* 0x000000020400720c */ /* 0x000fda0003f44070 */
[----:B------:R-:W-:-:S04]  /*1090*/  @!P2 IADD3 R2, PT, PT, R2, -R4, RZ ;  /* 0x800000040202a210 */ /* 0x000fc80007ffe0ff */
[----:B------:R-:W-:Y:S01]  /*10a0*/  ISETP.GE.U32.AND P0, PT, R2, R4, PT ;  /* 0x000000040200720c */ /* 0x000fe20003f06070 */
[----:B------:R-:W-:Y:S01]  /*10b0*/  @!P2 VIADD R0, R0, 0x1 ;  /* 0x000000010000a836 */ /* 0x000fe20000000000 */
[----:B------:R-:W-:Y:S01]  /*10c0*/  LOP3.LUT R2, R18, R11, RZ, 0x3c, !PT ;  /* 0x0000000b12027212 */ /* 0x000fe200078e3cff */
[-C--:B---3--:R-:W-:Y:S01]  /*10d0*/  IMAD R4, R7, R251.reuse, RZ ;  /* 0x000000fb07047224 */ /* 0x088fe200078e02ff */
        /* <DEDUP_REMOVED lines=14> */
[----:B------:R1:W2:Y:S01]  /*11c0*/  LD.E R10, desc[UR4][R2.64] ;  /* 0x00000004020a7980 */ /* 0x0002a2000c101900 */
[----:B----4-:R-:W-:-:S04]  /*11d0*/  IABS R4, R14 ;  /* 0x0000000e00047213 */ /* 0x010fc80000000000 */
        /* <DEDUP_REMOVED lines=24> */
[----:B------:R-:W-:Y:S01]  /*1360*/  IMAD R4, R235, R11, RZ ;  /* 0x0000000beb047224 */ /* 0x000fe200078e02ff */
[----:B------:R-:W-:Y:S02]  /*1370*/  SHF.R.S32.HI R16, RZ, 0x1f, R11 ;  /* 0x0000001fff107819 */ /* 0x000fe4000001140b */
[----:B------:R-:W-:-:S03]  /*1380*/  MOV R0, R2 ;  /* 0x0000000200007202 */ /* 0x000fc60000000f00 */
[----:B------:R-:W-:Y:S01]  /*1390*/  IMAD R4, R234, R16, R4 ;  /* 0x00000010ea047224 */ /* 0x000fe200078e0204 */
[----:B------:R-:W-:Y:S02]  /*13a0*/  @!P0 IADD3 R0, PT, PT, -R0, RZ, RZ ;  /* 0x000000ff00008210 */ /* 0x000fe40007ffe1ff */
[----:B------:R-:W-:-:S04]  /*13b0*/  @!P1 LOP3.LUT R0, RZ, R14, RZ, 0x33, !PT ;  /* 0x0000000eff009212 */ /* 0x000fc800078e33ff */
[----:B------:R-:W-:Y:S02]  /*13c0*/  SHF.R.S32.HI R5, RZ, 0x1f, R0 ;  /* 0x0000001fff057819 */ /* 0x000fe40000011400 */
[----:B--2---:R-:W-:Y:S01]  /*13d0*/  SHF.R.S32.HI R15, RZ, 0x1f, R10 ;  /* 0x0000001fff0f7819 */ /* 0x004fe2000001140a */
[----:B---3--:R-:W-:-:S04]  /*13e0*/  IMAD R3, R7, R10, RZ ;  /* 0x0000000a07037224 */ /* 0x008fc800078e02ff */
[C---:B------:R-:W-:Y:S02]  /*13f0*/  IMAD R3, R6.reuse, R15, R3 ;  /* 0x0000000f06037224 */ /* 0x040fe400078e0203 */
[----:B------:R-:W-:-:S04]  /*1400*/  IMAD.WIDE.U32 R6, R6, R10, RZ ;  /* 0x0000000a06067225 */ /* 0x000fc800078e00ff */
[----:B------:R-:W-:Y:S02]  /*1410*/  IMAD.IADD R3, R7, 0x1, R3 ;  /* 0x0000000107037824 */ /* 0x000fe400078e0203 */
[----:B------:R-:W-:-:S04]  /*1420*/  IMAD.MOV.U32 R2, RZ, RZ, R6 ;  /* 0x000000ffff027224 */ /* 0x000fc800078e0006 */
        /* <DEDUP_REMOVED lines=13> */
.L_x_1454:
        /* <DEDUP_REMOVED lines=10> */
[----:B-----5:R-:W-:-:S02]  /*15a0*/  @!P2 SHF.R.S32.HI R10, RZ, 0x1f, R9 ;  /* 0x0000001fff0aa819 */ /* 0x020fc40000011409 */
[----:B------:R-:W-:Y:S02]  /*15b0*/  CS2R R238, SRZ ;  /* 0x0000000000ee7805 */ /* 0x000fe4000001ff00 */
[----:B--2---:R-:W-:-:S04]  /*15c0*/  IABS R0, R14 ;  /* 0x0000000e00007213 */ /* 0x004fc80000000000 */
        /* <DEDUP_REMOVED lines=15> */
[----:B---3--:R-:W-:-:S03]  /*16c0*/  @!P2 IMAD R8, R235, R12, RZ ;  /* 0x0000000ceb08a224 */ /* 0x008fc600078e02ff */
[----:B------:R-:W-:Y:S01]  /*16d0*/  ISETP.GT.U32.AND P1, PT, R7, R0, PT ;  /* 0x000000000700720c */ /* 0x000fe20003f24070 */
[----:B------:R-:W-:Y:S02]  /*16e0*/  @!P2 IMAD R8, R3, R234, R8 ;  /* 0x000000ea0308a224 */ /* 0x000fe400078e0208 */
[----:B------:R-:W-:-:S04]  /*16f0*/  @!P2 IMAD.WIDE.U32 R2, R234, R12, RZ ;  /* 0x0000000cea02a225 */ /* 0x000fc800078e00ff */
[-C--:B----4-:R-:W-:Y:S02]  /*1700*/  @!P2 IMAD R5, R5, R9.reuse, RZ ;  /* 0x000000090505a224 */ /* 0x090fe400078e02ff */
        /* <DEDUP_REMOVED lines=50> */
[----:B------:R-:W-:Y:S02]  /*1a30*/  @P2 MOV R8, R2 ;  /* 0x0000000200082202 */ /* 0x000fe40000000f00 */
.L_x_1455:
[----:B------:R-:W-:Y:S05]  /*1a40*/  BSYNC.RECONVERGENT B0 ;  /* 0x0000000000007941 */ /* 0x000fea0003800200 */
.L_x_1453:
        /* <DEDUP_REMOVED lines=13> */
[----:B------:R-:W-:Y:S01]  /*1b20*/  IABS R6, R14 ;  /* 0x0000000e00067213 */ /* 0x000fe20000000000 */
[----:B-1----:R-:W-:Y:S01]  /*1b30*/  IMAD.MOV R0, RZ, RZ, -R3 ;  /* 0x000000ffff007224 */ /* 0x002fe200078e0a03 */
[----:B------:R-:W-:-:S03]  /*1b40*/  MOV R2, RZ ;  /* 0x000000ff00027202 */ /* 0x000fc60000000f00 */
[----:B------:R-:W-:Y:S01]  /*1b50*/  IMAD R5, R0, R4, RZ ;  /* 0x0000000400057224 */ /* 0x000fe200078e02ff */
[----:B------:R-:W-:-:S03]  /*1b60*/  IABS R0, R38 ;  /* 0x0000002600007213 */ /* 0x000fc60000000000 */
[----:B------:R-:W-:-:S04]  /*1b70*/  IMAD.HI.U32 R5, R3, R5, R2 ;  /* 0x0000000503057227 */ /* 0x000fc800078e0002 */
[----:B------:R-:W-:Y:S02]  /*1b80*/  IMAD.MOV.U32 R2, RZ, RZ, R0 ;  /* 0x000000ffff027224 */ /* 0x000fe400078e0000 */
        /* <DEDUP_REMOVED lines=9> */
[----:B------:R-:W-:Y:S02]  /*1c20*/  ISETP.NE.AND P2, PT, R14, RZ, PT ;  /* 0x000000ff0e00720c */ /* 0x000fe40003f45270 */
[----:B------:R-:W-:Y:S01]  /*1c30*/  ISETP.GE.AND P1, PT, R2, RZ, PT ;  /* 0x000000ff0200720c */ /* 0x000fe20003f26270 */
[----:B------:R-:W-:Y:S02]  /*1c40*/  IMAD R2, R16, R236, RZ ;  /* 0x000000ec10027224 */ /* 0x000fe400078e02ff */
[----:B------:R-:W-:-:S04]  /*1c50*/  IMAD.SHL.U32 R36, R232, 0x8, RZ ;  /* 0x00000008e8247824 */ /* 0x000fc800078e00ff */
[----:B------:R-:W-:Y:S01]  /*1c60*/  @P3 IADD3 R0, PT, PT, R0, 0x1, RZ ;  /* 0x0000000100003810 */ /* 0x000fe20007ffe0ff */
[C---:B------:R-:W-:Y:S02]  /*1c70*/  IMAD R4, R11.reuse, R237, R2 ;  /* 0x000000ed0b047224 */ /* 0x040fe400078e0202 */
[----:B------:R-:W-:Y:S01]  /*1c80*/  IMAD.WIDE.U32 R2, R11, R236, RZ ;  /* 0x000000ec0b027225 */ /* 0x000fe200078e00ff */
[----:B------:R-:W-:-:S03]  /*1c90*/  LOP3.LUT R32, R36, 0x38, RZ, 0xc0, !PT ;  /* 0x0000003824207812 */ /* 0x000fc600078ec0ff */
[----:B------:R-:W-:Y:S01]  /*1ca0*/  @!P1 IMAD.MOV R0, RZ, RZ, -R0 ;  /* 0x000000ffff009224 */ /* 0x000fe200078e0a00 */
[----:B------:R-:W-:Y:S02]  /*1cb0*/  @!P2 LOP3.LUT R0, RZ, R14, RZ, 0x33, !PT ;  /* 0x0000000eff00a212 */ /* 0x000fe400078e33ff */
[----:B------:R-:W-:Y:S02]  /*1cc0*/  IADD3 R5, PT, PT, R3, R4, RZ ;  /* 0x0000000403057210 */ /* 0x000fe40007ffe0ff */
[----:B------:R-:W-:Y:S01]  /*1cd0*/  SHF.R.S32.HI R7, RZ, 0x1f, R0 ;  /* 0x0000001fff077819 */ /* 0x000fe20000011400 */
[----:B------:R-:W-:Y:S01]  /*1ce0*/  IMAD R6, R31, R0, RZ ;  /* 0x000000001f067224 */ /* 0x000fe200078e02ff */
[----:B------:R-:W-:Y:S01]  /*1cf0*/  IADD3 R4, P2, P1, R2, R8, R32 ;  /* 0x0000000802047210 */ /* 0x000fe2000795e020 */
[----:B------:R-:W-:-:S04]  /*1d00*/  IMAD.WIDE.U32 R2, R30, R0, RZ ;  /* 0x000000001e027225 */ /* 0x000fc800078e00ff */
[----:B------:R-:W-:Y:S01]  /*1d10*/  IMAD R0, R7, R30, R6 ;  /* 0x0000001e07007224 */ /* 0x000fe200078e0206 */
[----:B------:R-:W-:Y:S02]  /*1d20*/  IADD3.X R5, PT, PT, R5, R9, RZ, P2, P1 ;  /* 0x0000000905057210 */ /* 0x000fe400017e24ff */
[----:B------:R-:W-:Y:S01]  /*1d30*/  IADD3 R4, P1, PT, R4, R2, RZ ;  /* 0x0000000204047210 */ /* 0x000fe20007f3e0ff */
[----:B------:R-:W-:Y:S01]  /*1d40*/  IMAD.IADD R0, R3, 0x1, R0 ;  /* 0x0000000103007824 */ /* 0x000fe200078e0200 */
[----:B------:R-:W-:-:S03]  /*1d50*/  SHF.R.U32.HI R2, RZ, 0x3, R232 ;  /* 0x00000003ff027819 */ /* 0x000fc600000116e8 */
[----:B------:R-:W-:Y:S01]  /*1d60*/  IMAD.X R5, R5, 0x1, R0, P1 ;  /* 0x0000000105057824 */ /* 0x000fe200008e0600 */
[----:B------:R-:W1:Y:S01]  /*1d70*/  S2UR UR6, SR_CgaCtaId ;  /* 0x00000000000679c3 */ /* 0x000e620000008800 */
[----:B------:R-:W-:Y:S02]  /*1d80*/  IMAD R0, R237, R2, RZ ;  /* 0x00000002ed007224 */ /* 0x000fe400078e02ff */
[----:B------:R-:W-:-:S04]  /*1d90*/  IMAD.WIDE.U32 R4, R2, R236, R4 ;  /* 0x000000ec02047225 */ /* 0x000fc800078e0004 */
[----:B------:R-:W-:Y:S01]  /*1da0*/  IMAD R11, R235, R2, RZ ;  /* 0x00000002eb0b7224 */ /* 0x000fe200078e02ff */
[----:B------:R-:W-:Y:S01]  /*1db0*/  IADD3 R0, PT, PT, R5, R0, RZ ;  /* 0x0000000005007210 */ /* 0x000fe20007ffe0ff */
[----:B------:R-:W-:Y:S01]  /*1dc0*/  IMAD.IADD R252, R33, 0x1, -R252 ;  /* 0x0000000121fc7824 */ /* 0x000fe200078e0afc */
[----:B------:R-:W-:Y:S01]  /*1dd0*/  SHF.R.S32.HI R5, RZ, 0x1f, R38 ;  /* 0x0000001fff057819 */ /* 0x000fe20000011426 */
[----:B------:R-:W-:Y:S01]  /*1de0*/  UMOV UR7, 0x400 ;  /* 0x0000040000077882 */ /* 0x000fe20000000000 */
[-C--:B------:R-:W-:Y:S01]  /*1df0*/  LOP3.LUT R239, R239, R238.reuse, RZ, 0x3c, !PT ;  /* 0x000000eeefef7212 */ /* 0x080fe200078e3cff */
[----:B------:R-:W-:Y:S03]  /*1e00*/  BSSY.RECONVERGENT B0, `(.L_x_1456) ;  /* 0x0000037000007945 */ /* 0x000fe60003800200 */
[----:B------:R-:W-:Y:S01]  /*1e10*/  LOP3.LUT R238, R239, R238, RZ, 0x3c, !PT ;  /* 0x000000eeefee7212 */ /* 0x000fe200078e3cff */
[----:B-1----:R-:W-:-:S03]  /*1e20*/  ULEA UR6, UR6, UR7, 0x18 ;  /* 0x0000000706067291 */ /* 0x002fc6000f8ec0ff */
[----:B------:R-:W-:-:S03]  /*1e30*/  LOP3.LUT R239, R239, R238, RZ, 0x3c, !PT ;  /* 0x000000eeefef7212 */ /* 0x000fc600078e3cff */
[----:B------:R-:W-:Y:S02]  /*1e40*/  IMAD.U32 R228, RZ, RZ, UR6 ;  /* 0x00000006ffe47e24 */ /* 0x000fe4000f8e00ff */
[----:B--2---:R-:W-:-:S04]  /*1e50*/  @P0 IMAD.WIDE.U32 R8, R12, R29, RZ ;  /* 0x0000001d0c080225 */ /* 0x004fc800078e00ff */
[----:B---3--:R-:W-:-:S04]  /*1e60*/  @!P0 IMAD.WIDE.U32 R6, R20, R251, RZ ;  /* 0x000000fb14068225 */ /* 0x008fc800078e00ff */
[----:B------:R-:W-:Y:S02]  /*1e70*/  @!P0 IMAD R3, R21, R251, RZ ;  /* 0x000000fb15038224 */ /* 0x000fe400078e02ff */
[----:B------:R-:W-:Y:S01]  /*1e80*/  @!P0 IMAD.MOV.U32 R10, RZ, RZ, R6 ;  /* 0x000000ffff0a8224 */ /* 0x000fe200078e0006 */
[----:B------:R-:W-:Y:S02]  /*1e90*/  IADD3 R6, P1, PT, R32, R15, RZ ;  /* 0x0000000f20067210 */ /* 0x000fe40007f3e0ff */
[----:B------:R-:W-:-:S03]  /*1ea0*/  @!P0 IADD3 R3, PT, PT, R7, R3, RZ ;  /* 0x0000000307038210 */ /* 0x000fc60007ffe0ff */
[----:B------:R-:W-:Y:S01]  /*1eb0*/  IMAD.X R7, RZ, RZ, R28, P1 ;  /* 0x000000ffff077224 */ /* 0x000fe200008e061c */
[----:B------:R-:W-:Y:S01]  /*1ec0*/  LEA R243, P1, R4, R24, 0x1 ;  /* 0x0000001804f37211 */ /* 0x000fe200078208ff */
[----:B------:R-:W-:Y:S02]  /*1ed0*/  @P0 IMAD R14, R13, R29, RZ ;  /* 0x0000001d0d0e0224 */ /* 0x000fe400078e02ff */
[----:B------:R-:W-:Y:S01]  /*1ee0*/  IMAD.WIDE.U32 R6, R2, R234, R6 ;  /* 0x000000ea02067225 */ /* 0x000fe200078e0006 */
[----:B------:R-:W-:Y:S02]  /*1ef0*/  LEA.HI.X R242, R4, R25, R0, 0x1, P1 ;  /* 0x0000001904f27211 */ /* 0x000fe400008f0c00 */
[----:B------:R-:W-:Y:S01]  /*1f00*/  @P0 MOV R10, R8 ;  /* 0x00000008000a0202 */ /* 0x000fe20000000f00 */
[----:B------:R-:W-:Y:S01]  /*1f10*/  IMAD.IADD R4, R7, 0x1, R11 ;  /* 0x0000000107047824 */ /* 0x000fe200078e020b */
[----:B----4-:R-:W-:Y:S01]  /*1f20*/  LEA R241, P2, R6, R26, 0x1 ;  /* 0x0000001a06f17211 */ /* 0x010fe200078408ff */
[----:B------:R-:W-:Y:S01]  /*1f30*/  @P0 IMAD.IADD R3, R9, 0x1, R14 ;  /* 0x0000000109030824 */ /* 0x000fe200078e020e */
[----:B------:R-:W-:Y:S01]  /*1f40*/  IADD3 R10, P1, PT, R32, R10, RZ ;  /* 0x0000000a200a7210 */ /* 0x000fe20007f3e0ff */
[----:B------:R-:W-:Y:S01]  /*1f50*/  IMAD R0, R23, R38, RZ ;  /* 0x0000002617007224 */ /* 0x000fe200078e02ff */
[----:B------:R-:W-:-:S02]  /*1f60*/  LEA.HI.X R240, R6, R27, R4, 0x1, P2 ;  /* 0x0000001b06f07211 */ /* 0x000fc400010f0c04 */
[----:B------:R-:W-:Y:S02]  /*1f70*/  LOP3.LUT R4, R36, 0x1c0, RZ, 0xc0, !PT ;  /* 0x000001c024047812 */ /* 0x000fe400078ec0ff */
[----:B------:R-:W-:Y:S01]  /*1f80*/  IADD3.X R11, PT, PT, RZ, R3, RZ, P1, !PT ;  /* 0x00000003ff0b7210 */ /* 0x000fe20000ffe4ff */
[----:B------:R-:W-:Y:S01]  /*1f90*/  IMAD R8, R22, R5, R0 ;  /* 0x0000000516087224 */ /* 0x000fe200078e0200 */
[----:B------:R-:W-:Y:S02]  /*1fa0*/  ISETP.GE.AND P1, PT, R2, R252, PT ;  /* 0x000000fc0200720c */ /* 0x000fe40003f26270 */
[----:B------:R-:W-:-:S04]  /*1fb0*/  LOP3.LUT R0, R4, 0x38, R232, 0xf8, !PT ;  /* 0x0000003804007812 */ /* 0x000fc800078ef8e8 */
[----:B------:R-:W-:Y:S01]  /*1fc0*/  LOP3.LUT R0, R0, 0x38, R36, 0x78, !PT ;  /* 0x0000003800007812 */ /* 0x000fe200078e7824 */
[----:B------:R-:W-:Y:S01]  /*1fd0*/  IMAD.WIDE.U32 R10, R38, R22, R10 ;  /* 0x00000016260a7225 */ /* 0x000fe200078e000a */
[----:B------:R-:W-:Y:S02]  /*1fe0*/  MOV R3, RZ ;  /* 0x000000ff00037202 */ /* 0x000fe40000000f00 */
[----:B------:R-:W-:Y:S01]  /*1ff0*/  LOP3.LUT R0, R0, 0x1e00, R36, 0xf8, !PT ;  /* 0x00001e0000007812 */ /* 0x000fe200078ef824 */
[----:B------:R-:W-:Y:S01]  /*2000*/  @!P0 IMAD.MOV.U32 R4, RZ, RZ, R12 ;  /* 0x000000ffff048224 */ /* 0x000fe200078e000c */
[----:B------:R-:W-:Y:S01]  /*2010*/  @!P0 MOV R5, R13 ;  /* 0x0000000d00058202 */ /* 0x000fe20000000f00 */
[----:B------:R-:W-:Y:S01]  /*2020*/  @P0 IMAD.MOV.U32 R5, RZ, RZ, R13 ;  /* 0x000000ffff050224 */ /* 0x000fe200078e000d */
[----:B------:R-:W-:Y:S01]  /*2030*/  @P0 MOV R4, R12 ;  /* 0x0000000c00040202 */ /* 0x000fe20000000f00 */
[----:B------:R-:W-:Y:S01]  /*2040*/  IMAD.WIDE.U32 R6, R37, 0x40, R2 ;  /* 0x0000004025067825 */ /* 0x000fe200078e0002 */
[----:B------:R-:W-:-:S03]  /*2050*/  IADD3 R9, PT, PT, R11, R8, RZ ;  /* 0x000000080b097210 */ /* 0x000fc60007ffe0ff */
[----:B------:R-:W-:Y:S01]  /*2060*/  IMAD R0, R0, 0x2, R228 ;  /* 0x0000000200007824 */ /* 0x000fe200078e02e4 */
[----:B------:R-:W-:Y:S06]  /*2070*/  @P1 BRA `(.L_x_1457) ;  /* 0x00000000003c1947 */ /* 0x000fec0003800000 */
[----:B-----5:R-:W-:-:S13]  /*2080*/  ISETP.GE.AND P0, PT, R32, R244, PT ;  /* 0x000000f42000720c */ /* 0x020fda0003f06270 */
[----:B------:R-:W-:Y:S05]  /*2090*/  @P0 BRA `(.L_x_1458) ;  /* 0x0000000000300947 */ /* 0x000fea0003800000 */
[----:B------:R-:W-:Y:S01]  /*20a0*/  MOV R8, R10 ;  /* 0x0000000a00087202 */ /* 0x000fe20000000f00 */
[----:B------:R-:W-:-:S04]  /*20b0*/  IMAD R14, R7, R4, RZ ;  /* 0x00000004070e7224 */ /* 0x000fc800078e02ff */
[----:B------:R-:W-:-:S04]  /*20c0*/  IMAD.WIDE.U32 R12, R6, R4, R8 ;  /* 0x00000004060c7225 */ /* 0x000fc800078e0008 */
[----:B------:R-:W-:-:S05]  /*20d0*/  IMAD R14, R6, R5, R14 ;  /* 0x00000005060e7224 */ /* 0x000fca00078e020e */
[----:B------:R-:W-:Y:S02]  /*20e0*/  IADD3 R13, PT, PT, R13, R14, RZ ;  /* 0x0000000e0d0d7210 */ /* 0x000fe40007ffe0ff */
[----:B------:R-:W-:-:S04]  /*20f0*/  LEA R14, P0, R12, R18, 0x1 ;  /* 0x000000120c0e7211 */ /* 0x000fc800078008ff */
[----:B------:R-:W-:-:S05]  /*2100*/  LEA.HI.X R15, R12, R19, R13, 0x1, P0 ;  /* 0x000000130c0f7211 */ /* 0x000fca00000f0c0d */
[----:B------:R-:W-:Y:S01]  /*2110*/  @!PT LDS RZ, [RZ] ;  /* 0x00000000fffff984 */ /* 0x000fe20000000800 */
[----:B------:R-:W-:Y:S01]  /*2120*/  @!PT LDS RZ, [RZ] ;  /* 0x00000000fffff984 */ /* 0x000fe20000000800 */
[----:B------:R-:W-:Y:S01]  /*2130*/  @!PT LDS RZ, [RZ] ;  /* 0x00000000fffff984 */ /* 0x000fe20000000800 */
[----:B------:R1:W-:Y:S01]  /*2140*/  LDGSTS.E.BYPASS.LTC128B.128 [R0], desc[UR4][R14.64] ;  /* 0x000000000e007fae */ /* 0x0003e2000b981a04 */
[----:B------:R-:W-:Y:S05]  /*2150*/  BRA `(.L_x_1457) ;  /* 0x0000000000047947 */ /* 0x000fea0003800000 */
.L_x_1458:
[----:B------:R2:W-:Y:S02]  /*2160*/  STS.128 [R0], RZ ;  /* 0x000000ff00007388 */ /* 0x0005e40000000c00 */
.L_x_1457:
[----:B------:R-:W-:Y:S05]  /*2170*/  BSYNC.RECONVERGENT B0 ;  /* 0x0000000000007941 */ /* 0x000fea0003800200 */
.L_x_1456:
[C---:B------:R-:W-:Y:S01]  /*2180*/  VIADD R21, R2.reuse, 0x10 ;  /* 0x0000001002157836 */ /* 0x040fe20000000000 */
[C---:B------:R-:W-:Y:S01]  /*2190*/  IADD3 R23, PT, PT, R2.reuse, 0x30, RZ ;  /* 0x0000003002177810 */ /* 0x040fe20007ffe0ff */
[----:B------:R-:W-:Y:S01]  /*21a0*/  IMAD R16, R231, -0x100, R17 ;  /* 0xffffff00e7107824 */ /* 0x000fe200078e0211 */
        /* <DEDUP_REMOVED lines=11> */
[----:B-1----:R-:W-:Y:S02]  /*2260*/  IADD3 R14, P0, PT, R6, 0x10, RZ ;  /* 0x00000010060e7810 */ /* 0x002fe40007f1e0ff */
[----:B------:R-:W-:-:S03]  /*2270*/  MOV R13, R9 ;  /* 0x00000009000d7202 */ /* 0x000fc60000000f00 */
[----:B------:R-:W-:-:S04]  /*2280*/  IMAD.X R12, RZ, RZ, R7, P0 ;  /* 0x000000ffff0c7224 */ /* 0x000fc800000e0607 */
[----:B------:R-:W-:Y:S02]  /*2290*/  IMAD R15, R12, R4, RZ ;  /* 0x000000040c0f7224 */ /* 0x000fe400078e02ff */
[----:B------:R-:W-:Y:S02]  /*22a0*/  IMAD.MOV.U32 R12, RZ, RZ, R10 ;  /* 0x000000ffff0c7224 */ /* 0x000fe400078e000a */
[-C--:B------:R-:W-:Y:S02]  /*22b0*/  IMAD R15, R5, R14.reuse, R15 ;  /* 0x0000000e050f7224 */ /* 0x080fe400078e020f */
[----:B------:R-:W-:-:S03]  /*22c0*/  IMAD.WIDE.U32 R12, R4, R14, R12 ;  /* 0x0000000e040c7225 */ /* 0x000fc600078e000c */
[----:B------:R-:W-:Y:S02]  /*22d0*/  LEA R14, P0, R12, R18, 0x1 ;  /* 0x000000120c0e7211 */ /* 0x000fe400078008ff */
[----:B------:R-:W-:-:S04]  /*22e0*/  IADD3 R15, PT, PT, R13, R15, RZ ;  /* 0x0000000f0d0f7210 */ /* 0x000fc80007ffe0ff */
[----:B------:R-:W-:-:S05]  /*22f0*/  LEA.HI.X R15, R12, R19, R15, 0x1, P0 ;  /* 0x000000130c0f7211 */ /* 0x000fca00000f0c0f */
[----:B------:R-:W-:Y:S01]  /*2300*/  @!PT LDS RZ, [RZ] ;  /* 0x00000000fffff984 */ /* 0x000fe20000000800 */
[----:B------:R-:W-:Y:S01]  /*2310*/  @!PT LDS RZ, [RZ] ;  /* 0x00000000fffff984 */ /* 0x000fe20000000800 */
[----:B------:R-:W-:Y:S01]  /*2320*/  @!PT LDS RZ, [RZ] ;  /* 0x00000000fffff984 */ /* 0x000fe20000000800 */
[----:B------:R4:W-:Y:S02]  /*2330*/  LDGSTS.E.BYPASS.LTC128B.128 [R0+0x800], desc[UR4][R14.64] ;  /* 0x008000000e007fae */ /* 0x0009e4000b981a04 */
.L_x_1460:
[----:B------:R-:W-:Y:S05]  /*2340*/  BSYNC.RECONVERGENT B0 ;  /* 0x0000000000007941 */ /* 0x000fea0003800200 */
.L_x_1459:
[----:B------:R-:W-:Y:S04]  /*2350*/  BSSY.RECONVERGENT B0, `(.L_x_1461) ;  /* 0x0000013000007945 */ /* 0x000fe80003800200 */
[----:B------:R-:W-:Y:S05]  /*2360*/  @P2 BRA `(.L_x_1462) ;  /* 0x0000000000442947 */ /* 0x000fea0003800000 */
[----:B-----5:R-:W-:-:S13]  /*2370*/  ISETP.GE.AND P0, PT, R32, R244, PT ;  /* 0x000000f42000720c */ /* 0x020fda0003f06270 */
[----:B------:R1:W-:Y:S01]  /*2380*/  @P0 STS.128 [R0+0x1000], RZ ;  /* 0x001000ff00000388 */ /* 0x0003e20000000c00 */
[----:B------:R-:W-:Y:S05]  /*2390*/  @P0 BRA `(.L_x_1462) ;  /* 0x0000000000380947 */ /* 0x000fea0003800000 */
[----:B-1--4-:R-:W-:Y:S02]  /*23a0*/  IADD3 R14, P0, PT, R6, 0x20, RZ ;  /* 0x00000020060e7810 */ /* 0x012fe40007f1e0ff */
        /* <DEDUP_REMOVED lines=13> */
.L_x_1462:
[----:B------:R-:W-:Y:S05]  /*2480*/  BSYNC.RECONVERGENT B0 ;  /* 0x0000000000007941 */ /* 0x000fea0003800200 */
.L_x_1461:
        /* <DEDUP_REMOVED lines=19> */
.L_x_1464:
[----:B------:R-:W-:Y:S05]  /*25c0*/  BSYNC.RECONVERGENT B0 ;  /* 0x0000000000007941 */ /* 0x000fea0003800200 */
.L_x_1463:
        /* <DEDUP_REMOVED lines=13> */
.L_x_1467:
[----:B------:R1:W-:Y:S02]  /*26a0*/  STS.128 [R0+0x2000], RZ ;  /* 0x002000ff00007388 */ /* 0x0003e40000000c00 */
.L_x_1466:
[----:B------:R-:W-:Y:S05]  /*26b0*/  BSYNC.RECONVERGENT B0 ;  /* 0x0000000000007941 */ /* 0x000fea0003800200 */
.L_x_1465:
[----:B------:R-:W-:Y:S01]  /*26c0*/  ISETP.GE.AND P3, PT, R21, R16, PT ;  /* 0x000000101500720c */ /* 0x000fe20003f66270 */
[----:B------:R-:W-:Y:S01]  /*26d0*/  VIADD R20, R2, 0x40 ;  /* 0x0000004002147836 */ /* 0x000fe20000000000 */
[----:B-1----:R-:W-:Y:S01]  /*26e0*/  LEA R4, P0, R6, R241, 0x1 ;  /* 0x000000f106047211 */ /* 0x002fe200078008ff */
[C---:B-----5:R-:W-:Y:S01]  /*26f0*/  VIADD R19, R2.reuse, 0x50 ;  /* 0x0000005002137836 */ /* 0x060fe20000000000 */
[----:B------:R-:W-:Y:S01]  /*2700*/  BSSY.RECONVERGENT B0, `(.L_x_1468) ;  /* 0x0000011000007945 */ /* 0x000fe20003800200 */
[----:B------:R-:W-:Y:S01]  /*2710*/  VIADD R18, R2, 0x60 ;  /* 0x0000006002127836 */ /* 0x000fe20000000000 */
[----:B------:R-:W-:Y:S01]  /*2720*/  LEA.HI.X R5, R6, R240, R7, 0x1, P0 ;  /* 0x000000f006057211 */ /* 0x000fe200000f0c07 */
[----:B----4-:R-:W-:Y:S01]  /*2730*/  VIADD R15, R2, 0x70 ;  /* 0x00000070020f7836 */ /* 0x010fe20000000000 */
        /* <DEDUP_REMOVED lines=13> */
.L_x_1469:
[----:B------:R-:W-:Y:S05]  /*2810*/  BSYNC.RECONVERGENT B0 ;  /* 0x0000000000007941 */ /* 0x000fea0003800200 */
.L_x_1468:
        /* <DEDUP_REMOVED lines=13> */
.L_x_1471:
[----:B------:R-:W-:Y:S05]  /*28f0*/  BSYNC.RECONVERGENT B0 ;  /* 0x0000000000007941 */ /* 0x000fea0003800200 */
.L_x_1470:
        /* <DEDUP_REMOVED lines=13> */
.L_x_1473:
[----:B------:R-:W-:Y:S05]  /*29d0*/  BSYNC.RECONVERGENT B0 ;  /* 0x0000000000007941 */ /* 0x000fea0003800200 */
.L_x_1472:
        /* <DEDUP_REMOVED lines=16> */
.L_x_1475:
[----:B------:R-:W-:Y:S05]  /*2ae0*/  BSYNC.RECONVERGENT B0 ;  /* 0x0000000000007941 */ /* 0x000fea0003800200 */
.L_x_1474:
        /* <DEDUP_REMOVED lines=13> */
.L_x_1477:
[----:B------:R-:W-:Y:S05]  /*2bc0*/  BSYNC.RECONVERGENT B0 ;  /* 0x0000000000007941 */ /* 0x000fea0003800200 */
.L_x_1476:
        /* <DEDUP_REMOVED lines=16> */
.L_x_1479:
[----:B------:R-:W-:Y:S05]  /*2cd0*/  BSYNC.RECONVERGENT B0 ;  /* 0x0000000000007941 */ /* 0x000fea0003800200 */
.L_x_1478:
        /* <DEDUP_REMOVED lines=16> */
.L_x_1481:
[----:B------:R-:W-:Y:S05]  /*2de0*/  BSYNC.RECONVERGENT B0 ;  /* 0x0000000000007941 */ /* 0x000fea0003800200 */
.L_x_1480:
        /* <DEDUP_REMOVED lines=16> */
.L_x_1483:
[----:B------:R-:W-:Y:S05]  /*2ef0*/  BSYNC.RECONVERGENT B0 ;  /* 0x0000000000007941 */ /* 0x000fea0003800200 */
.L_x_1482:
        /* <DEDUP_REMOVED lines=13> */
.L_x_1485:
[----:B------:R-:W-:Y:S05]  /*2fd0*/  BSYNC.RECONVERGENT B0 ;  /* 0x0000000000007941 */ /* 0x000fea0003800200 */
.L_x_1484:
        /* <DEDUP_REMOVED lines=15> */
.L_x_1487:
[----:B------:R-:W-:Y:S05]  /*30d0*/  BSYNC.RECONVERGENT B0 ;  /* 0x0000000000007941 */ /* 0x000fea0003800200 */
.L_x_1486:
        /* <DEDUP_REMOVED lines=14> */
.L_x_1489:
[----:B------:R-:W-:Y:S05]  /*31c0*/  BSYNC.RECONVERGENT B0 ;  /* 0x0000000000007941 */ /* 0x000fea0003800200 */
.L_x_1488:
        /* <DEDUP_REMOVED lines=14> */
.L_x_1491:
[----:B------:R-:W-:Y:S05]  /*32b0*/  BSYNC.RECONVERGENT B0 ;  /* 0x0000000000007941 */ /* 0x000fea0003800200 */
.L_x_1490:
        /* <DEDUP_REMOVED lines=14> */
.L_x_1493:
[----:B------:R-:W-:Y:S05]  /*33a0*/  BSYNC.RECONVERGENT B0 ;  /* 0x0000000000007941 */ /* 0x000fea0003800200 */
.L_x_1492:
        /* <DEDUP_REMOVED lines=14> */
.L_x_1495:
[----:B------:R-:W-:Y:S05]  /*3490*/  BSYNC.RECONVERGENT B0 ;  /* 0x0000000000007941 */ /* 0x000fea0003800200 */
.L_x_1494:
[----:B------:R-:W-:Y:S04]  /*34a0*/  BSSY.RECONVERGENT B0, `(.L_x_1496) ;  /* 0x000000e000007945 */ /* 0x000fe80003800200 */
[----:B------:R-:W-:Y:S05]  /*34b0*/  @P1 BRA `(.L_x_1497) ;  /* 0x0000000000301947 */ /* 0x000fea0003800000 */
[----:B------:R-:W-:-:S13]  /*34c0*/  ISETP.GE.AND P0, PT, R32, R244, PT ;  /* 0x000000f42000720c */ /* 0x000fda0003f06270 */
[----:B------:R1:W-:Y:S01]  /*34d0*/  @P0 STS.128 [R0+0x9800], RZ ;  /* 0x009800ff00000388 */ /* 0x0003e20000000c00 */
[----:B------:R-:W-:Y:S05]  /*34e0*/  @P0 BRA `(.L_x_1497) ;  /* 0x0000000000240947 */ /* 0x000fea0003800000 */
[----:B-1----:R-:W-:Y:S01]  /*34f0*/  MOV R2, R4 ;  /* 0x0000000400027202 */ /* 0x002fe20000000f00 */
[----:B----4-:R-:W-:Y:S01]  /*3500*/  IMAD R4, R235, 0x1c0, RZ ;  /* 0x000001c0eb047824 */ /* 0x010fe200078e02ff */
[----:B------:R-:W-:-:S03]  /*3510*/  MOV R3, R5 ;  /* 0x0000000500037202 */ /* 0x000fc60000000f00 */
[----:B------:R-:W-:-:S05]  /*3520*/  IMAD.WIDE.U32 R2, R234, 0x1c0, R2 ;  /* 0x000001c0ea027825 */ /* 0x000fca00078e0002 */
[----:B------:R-:W-:-:S05]  /*3530*/  IADD3 R3, PT, PT, R3, R4, RZ ;  /* 0x0000000403037210 */ /* 0x000fca0007ffe0ff */
[----:B------:R-:W-:Y:S01]  /*3540*/  @!PT LDS RZ, [RZ] ;  /* 0x00000000fffff984 */ /* 0x000fe20000000800 */
[----:B------:R-:W-:Y:S01]  /*3550*/  @!PT LDS RZ, [RZ] ;  /* 0x00000000fffff984 */ /* 0x000fe20000000800 */
[----:B------:R-:W-:Y:S01]  /*3560*/  @!PT LDS RZ, [RZ] ;  /* 0x00000000fffff984 */ /* 0x000fe20000000800 */
[----:B------:R1:W-:Y:S02]  /*3570*/  LDGSTS.E.BYPASS.LTC128B.128 [R0+0x9800], desc[UR4][R2.64] ;  /* 0x0980000002007fae */ /* 0x0003e4000b981a04 */
.L_x_1497:
[----:B------:R-:W-:Y:S05]  /*3580*/  BSYNC.RECONVERGENT B0 ;  /* 0x0000000000007941 */ /* 0x000fea0003800200 */
.L_x_1496:
        /* <DEDUP_REMOVED lines=17> */
.L_x_1500:
[----:B------:R4:W-:Y:S01]  /*36a0*/  STS.128 [R0+0xa000], RZ ;  /* 0x00a000ff00007388 */ /* 0x0009e20000000c00 */
[----:B------:R-:W-:Y:S05]  /*36b0*/  BRA `(.L_x_1501) ;  /* 0x0000000000047947 */ /* 0x000fea0003800000 */
.L_x_1499:
[----:B------:R4:W-:Y:S02]  /*36c0*/  STS.128 [R0+0xa000], RZ ;  /* 0x00a000ff00007388 */ /* 0x0009e40000000c00 */
.L_x_1501:
[----:B------:R-:W-:Y:S05]  /*36d0*/  BSYNC.RECONVERGENT B0 ;  /* 0x0000000000007941 */ /* 0x000fea0003800200 */
.L_x_1498:
        /* <DEDUP_REMOVED lines=19> */
.L_x_1503:
[----:B------:R-:W-:Y:S05]  /*3810*/  BSYNC.RECONVERGENT B0 ;  /* 0x0000000000007941 */ /* 0x000fea0003800200 */
.L_x_1502:
        /* <DEDUP_REMOVED lines=13> */
.L_x_1505:
[----:B------:R-:W-:Y:S05]  /*38f0*/  BSYNC.RECONVERGENT B0 ;  /* 0x0000000000007941 */ /* 0x000fea0003800200 */
.L_x_1504:
        /* <DEDUP_REMOVED lines=13> */
.L_x_1507:
[----:B------:R-:W-:Y:S05]  /*39d0*/  BSYNC.RECONVERGENT B0 ;  /* 0x0000000000007941 */ /* 0x000fea0003800200 */
.L_x_1506:
        /* <DEDUP_REMOVED lines=16> */
.L_x_1509:
[----:B------:R-:W-:Y:S05]  /*3ae0*/  BSYNC.RECONVERGENT B0 ;  /* 0x0000000000007941 */ /* 0x000fea0003800200 */
.L_x_1508:
        /* <DEDUP_REMOVED lines=13> */
.L_x_1511:
[----:B------:R-:W-:Y:S05]  /*3bc0*/  BSYNC.RECONVERGENT B0 ;  /* 0x0000000000007941 */ /* 0x000fea0003800200 */
.L_x_1510:
        /* <DEDUP_REMOVED lines=16> */
.L_x_1513:
[----:B------:R-:W-:Y:S05]  /*3cd0*/  BSYNC.RECONVERGENT B0 ;  /* 0x0000000000007941 */ /* 0x000fea0003800200 */
.L_x_1512:
[----:B------:R1:W-:Y:S01]  /*3ce0*/  @P2 STS.128 [R0+0xd800], RZ ;  /* 0x00d800ff00002388 */ /* 0x0003e20000000c00 */
[----:B------:R-:W-:Y:S01]  /*3cf0*/  IMAD.SHL.U32 R245, R232, 0x40, RZ ;  /* 0x00000040e8f57824 */ /* 0x000fe200078e00ff */
[----:B------:R-:W-:Y:S01]  /*3d00*/  SHF.R.U32.HI R229, RZ, 0x1, R232 ;  /* 0x00000001ffe57819 */ /* 0x000fe200000116e8 */
[----:B------:R-:W-:Y:S01]  /*3d10*/  BSSY.RECONVERGENT B0, `(.L_x_1514) ;  /* 0x0000011000007945 */ /* 0x000fe20003800200 */
[----:B------:R-:W-:Y:S02]  /*3d20*/  ISETP.GE.AND P3, PT, R9, R16, PT ;  /* 0x000000100900720c */ /* 0x000fe40003f66270 */
        /* <DEDUP_REMOVED lines=15> */
.L_x_1515:
[----:B------:R-:W-:Y:S05]  /*3e20*/  BSYNC.RECONVERGENT B0 ;  /* 0x0000000000007941 */ /* 0x000fea0003800200 */
.L_x_1514:
[----:B------:R2:W-:Y:S01]  /*3e30*/  @P1 STS.128 [R0+0xe000], RZ ;  /* 0x00e000ff00001388 */ /* 0x0005e20000000c00 */
[----:B------:R-:W-:Y:S01]  /*3e40*/  IMAD.SHL.U32 R230, R232, 0x20, RZ ;  /* 0x00000020e8e67824 */ /* 0x000fe200078e00ff */
[----:B-1----:R-:W-:Y:S01]  /*3e50*/  LOP3.LUT R4, R7, 0x1c0, R245, 0xf8, !PT ;  /* 0x000001c007047812 */ /* 0x002fe200078ef8f5 */
[----:B------:R-:W-:Y:S01]  /*3e60*/  BSSY.RECONVERGENT B0, `(.L_x_1516) ;  /* 0x0000015000007945 */ /* 0x000fe20003800200 */
[----:B------:R-:W-:Y:S02]  /*3e70*/  LOP3.LUT R6, R8, 0x8, R232, 0xf8, !PT ;  /* 0x0000000808067812 */ /* 0x000fe400078ef8e8 */
[----:B------:R-:W-:Y:S02]  /*3e80*/  LOP3.LUT R230, R230, 0x7c00, RZ, 0xc0, !PT ;  /* 0x00007c00e6e67812 */ /* 0x000fe400078ec0ff */
[----:B------:R-:W-:Y:S02]  /*3e90*/  ISETP.GE.AND P2, PT, R22, R16, PT ;  /* 0x000000101600720c */ /* 0x000fe40003f46270 */
[----:B------:R-:W-:-:S02]  /*3ea0*/  LOP3.LUT R246, R4, 0x38, R36, 0x78, !PT ;  /* 0x0000003804f67812 */ /* 0x000fc400078e7824 */
[----:B------:R-:W-:Y:S02]  /*3eb0*/  LOP3.LUT R6, R6, 0x38, R36, 0x78, !PT ;  /* 0x0000003806067812 */ /* 0x000fe400078e7824 */
[----:B------:R-:W-:Y:S02]  /*3ec0*/  LOP3.LUT R9, R245, 0x400, RZ, 0xc0, !PT ;  /* 0x00000400f5097812 */ /* 0x000fe400078ec0ff */
[----:B------:R-:W-:Y:S01]  /*3ed0*/  LOP3.LUT R8, R230, 0x200, R245, 0xf8, !PT ;  /* 0x00000200e6087812 */ /* 0x000fe200078ef8f5 */
[----:B------:R-:W-:Y:S05]  /*3ee0*/  @P1 BRA `(.L_x_1517) ;  /* 0x0000000000301947 */ /* 0x000fea0003800000 */
[----:B------:R-:W-:-:S13]  /*3ef0*/  ISETP.GE.AND P1, PT, R32, R244, PT ;  /* 0x000000f42000720c */ /* 0x000fda0003f26270 */
[----:B------:R1:W-:Y:S01]  /*3f00*/  @P1 STS.128 [R0+0xe000], RZ ;  /* 0x00e000ff00001388 */ /* 0x0003e20000000c00 */
        /* <DEDUP_REMOVED lines=10> */
.L_x_1517:
[----:B------:R-:W-:Y:S05]  /*3fb0*/  BSYNC.RECONVERGENT B0 ;  /* 0x0000000000007941 */ /* 0x000fea0003800200 */
.L_x_1516:
        /* <DEDUP_REMOVED lines=17> */
.L_x_1519:
[----:B------:R-:W-:Y:S05]  /*40d0*/  BSYNC.RECONVERGENT B0 ;  /* 0x0000000000007941 */ /* 0x000fea0003800200 */
.L_x_1518:
        /* <DEDUP_REMOVED lines=15> */
.L_x_1521:
[----:B------:R-:W-:Y:S05]  /*41d0*/  BSYNC.RECONVERGENT B0 ;  /* 0x0000000000007941 */ /* 0x000fea0003800200 */
.L_x_1520:
        /* <DEDUP_REMOVED lines=15> */
.L_x_1523:
[----:B------:R-:W-:Y:S05]  /*42d0*/  BSYNC.RECONVERGENT B0 ;  /* 0x0000000000007941 */ /* 0x000fea0003800200 */
.L_x_1522:
        /* <DEDUP_REMOVED lines=15> */
.L_x_1525:
[----:B------:R-:W-:Y:S05]  /*43d0*/  BSYNC.RECONVERGENT B0 ;  /* 0x0000000000007941 */ /* 0x000fea0003800200 */
.L_x_1524:
        /* <DEDUP_REMOVED lines=15> */
.L_x_1527:
[----:B------:R-:W-:Y:S05]  /*44d0*/  BSYNC.RECONVERGENT B0 ;  /* 0x0000000000007941 */ /* 0x000fea0003800200 */
.L_x_1526:
        /* <DEDUP_REMOVED lines=15> */
.L_x_1529:
[----:B------:R-:W-:Y:S05]  /*45d0*/  BSYNC.RECONVERGENT B0 ;  /* 0x0000000000007941 */ /* 0x000fea0003800200 */
.L_x_1528:
        /* <DEDUP_REMOVED lines=13> */
.L_x_1531:
[----:B------:R-:W-:Y:S05]  /*46b0*/  BSYNC.RECONVERGENT B0 ;  /* 0x0000000000007941 */ /* 0x000fea0003800200 */
.L_x_1530:
        /* <DEDUP_REMOVED lines=10> */
[C-C-:B------:R-:W-:Y:S02]  /*4760*/  IMAD.IADD R3, R9.reuse, 0x1, R170.reuse ;  /* 0x0000000109037824 */ /* 0x140fe400078e02aa */
[----:B------:R-:W-:Y:S01]  /*4770*/  IMAD.IADD R2, R8, 0x1, R170 ;  /* 0x0000000108027824 */ /* 0x000fe200078e02aa */
[----:B------:R-:W3:Y:S04]  /*4780*/  LDSM.16.M88.4 R36, [R8+0x3000] ;  /* 0x003000000824783b */ /* 0x000ee80000000200 */
[----:B------:R-:W4:Y:S04]  /*4790*/  LDSM.16.M88.4 R28, [R8+0x3800] ;  /* 0x00380000081c783b */ /* 0x000f280000000200 */
[----:B------:R-:W4:Y:S04]  /*47a0*/  LDSM.16.M88.4 R24, [R8+0x4000] ;  /* 0x004000000818783b */ /* 0x000f280000000200 */
[----:B------:R-:W4:Y:S04]  /*47b0*/  LDSM.16.M88.4 R12, [R8+0x5000] ;  /* 0x00500000080c783b */ /* 0x000f280000000200 */
[----:B------:R-:W4:Y:S04]  /*47c0*/  LDSM.16.M88.4 R56, [R8+0x6000] ;  /* 0x006000000838783b */ /* 0x000f280000000200 */
[----:B------:R-:W4:Y:S04]  /*47d0*/  LDSM.16.M88.4 R52, [R8+0x6800] ;  /* 0x006800000834783b */ /* 0x000f280000000200 */
        /* <DEDUP_REMOVED lines=22> */
[----:B------:R1:W-:Y:S07]  /*4940*/  LDSM.16.M88.4 R12, [R3] ;  /* 0x00000000030c783b */ /* 0x0003ee0000000200 */
[C---:B------:R-:W-:Y:S08]  /*4950*/  HMMA.16816.F32.BF16 R92, R4.reuse, R56, RZ ;  /* 0x00000038045c723c */ /* 0x040ff000000418ff */
[C---:B------:R-:W-:Y:S01]  /*4960*/  HMMA.16816.F32.BF16 R88, R4.reuse, R58, RZ ;  /* 0x0000003a0458723c */ /* 0x040fe200000418ff */
[----:B------:R-:W4:Y:S07]  /*4970*/  LDSM.16.M88.4 R56, [R2+0x2000] ;  /* 0x002000000238783b */ /* 0x000f2e0000000200 */
[----:B------:R-:W-:Y:S01]  /*4980*/  HMMA.16816.F32.BF16 R84, R4, R52, RZ ;  /* 0x000000340454723c */ /* 0x000fe200000418ff */
[----:B-1----:R-:W-:-:S07]  /*4990*/  IMAD.IADD R3, R9, 0x1, R171 ;  /* 0x0000000109037824 */ /* 0x002fce00078e02ab */
[C---:B------:R-:W-:Y:S01]  /*49a0*/  HMMA.16816.F32.BF16 R76, R4.reuse, R54, RZ ;  /* 0x00000036044c723c */ /* 0x040fe200000418ff */
[----:B------:R-:W1:Y:S07]  /*49b0*/  LDSM.16.M88.4 R52, [R2+0x2800] ;  /* 0x002800000234783b */ /* 0x000e6e0000000200 */
[C---:B------:R-:W-:Y:S08]  /*49c0*/  HMMA.16816.F32.BF16 R188, R4.reuse, R20, RZ ;  /* 0x0000001404bc723c */ /* 0x040ff000000418ff */
[C---:B------:R-:W-:Y:S01]  /*49d0*/  HMMA.16816.F32.BF16 R192, R4.reuse, R22, RZ ;  /* 0x0000001604c0723c */ /* 0x040fe200000418ff */
[----:B------:R-:W1:Y:S07]  /*49e0*/  LDSM.16.M88.4 R20, [R2+0x4000] ;  /* 0x004000000214783b */ /* 0x000e6e0000000200 */
[C---:B-----5:R-:W-:Y:S08]  /*49f0*/  HMMA.16816.F32.BF16 R64, R4.reuse, R44, RZ ;  /* 0x0000002c0440723c */ /* 0x060ff000000418ff */
[C---:B------:R-:W-:Y:S01]  /*4a00*/  HMMA.16816.F32.BF16 R72, R4.reuse, R46, RZ ;  /* 0x0000002e0448723c */ /* 0x040fe200000418ff */
[----:B------:R-:W5:Y:S07]  /*4a10*/  LDSM.16.M88.4 R44, [R2+0x5000] ;  /* 0x00500000022c783b */ /* 0x000f6e0000000200 */
[C---:B------:R-:W-:Y:S08]  /*4a20*/  HMMA.16816.F32.BF16 R112, R4.reuse, R48, RZ ;  /* 0x000000300470723c */ /* 0x040ff000000418ff */
[C---:B------:R-:W-:Y:S01]  /*4a30*/  HMMA.16816.F32.BF16 R104, R4.reuse, R50, RZ ;  /* 0x000000320468723c */ /* 0x040fe200000418ff */
[----:B------:R-:W-:Y:S07]  /*4a40*/  LDSM.16.M88.4 R48, [R2+0x3000] ;  /* 0x003000000230783b */ /* 0x000fee0000000200 */
[C---:B--2---:R-:W-:Y:S08]  /*4a50*/  HMMA.16816.F32.BF16 R60, R4.reuse, R40, RZ ;  /* 0x00000028043c723c */ /* 0x044ff000000418ff */
        /* <DEDUP_REMOVED lines=10> */
[----:B------:R-:W2:Y:S04]  /*4b00*/  LDSM.16.M88.4 R4, [R2+0x4800] ;  /* 0x004800000204783b */ /* 0x000ea80000000200 */
[----:B------:R-:W3:Y:S03]  /*4b10*/  LDSM.16.M88.4 R24, [R2+0x3800] ;  /* 0x003800000218783b */ /* 0x000ee60000000200 */
[C---:B------:R-:W-:Y:S08]  /*4b20*/  HMMA.16816.F32.BF16 R184, R12.reuse, R56, R100 ;  /* 0x000000380cb8723c */ /* 0x040ff00000041864 */
[C---:B------:R-:W-:Y:S08]  /*4b30*/  HMMA.16816.F32.BF16 R56, R12.reuse, R58, R108 ;  /* 0x0000003a0c38723c */ /* 0x040ff0000004186c */
[C---:B-1----:R-:W-:Y:S08]  /*4b40*/  HMMA.16816.F32.BF16 R108, R12.reuse, R54, R148 ;  /* 0x000000360c6c723c */ /* 0x042ff00000041894 */
[C---:B------:R-:W-:Y:S08]  /*4b50*/  HMMA.16816.F32.BF16 R148, R12.reuse, R20, R136 ;  /* 0x000000140c94723c */ /* 0x040ff00000041888 */
[C---:B------:R-:W-:Y:S08]  /*4b60*/  HMMA.16816.F32.BF16 R200, R12.reuse, R22, R132 ;  /* 0x000000160cc8723c */ /* 0x040ff00000041884 */
[C---:B-----5:R-:W-:Y:S08]  /*4b70*/  HMMA.16816.F32.BF16 R20, R12.reuse, R44, R124 ;  /* 0x0000002c0c14723c */ /* 0x060ff0000004187c */
[C---:B--2---:R-:W-:Y:S08]  /*4b80*/  HMMA.16816.F32.BF16 R204, R12.reuse, R4, R128 ;  /* 0x000000040ccc723c */ /* 0x044ff00000041880 */
[----:B------:R-:W-:Y:S03]  /*4b90*/  HMMA.16816.F32.BF16 R4, R12, R6, R120 ;  /* 0x000000060c04723c */ /* 0x000fe60000041878 */
[----:B------:R-:W-:-:S02]  /*4ba0*/  IMAD.MOV.U32 R127, RZ, RZ, R20 ;  /* 0x000000ffff7f7224 */ /* 0x000fc400078e0014 */
[----:B------:R-:W-:Y:S02]  /*4bb0*/  IMAD.MOV.U32 R126, RZ, RZ, R21 ;  /* 0x000000ffff7e7224 */ /* 0x000fe400078e0015 */
[----:B------:R-:W-:Y:S01]  /*4bc0*/  IMAD.MOV.U32 R125, RZ, RZ, R22 ;  /* 0x000000ffff7d7224 */ /* 0x000fe200078e0016 */
[C---:B---3--:R-:W-:Y:S01]  /*4bd0*/  HMMA.16816.F32.BF16 R152, R12.reuse, R24, R152 ;  /* 0x000000180c98723c */ /* 0x048fe20000041898 */
[----:B------:R-:W-:Y:S02]  /*4be0*/  IMAD.MOV.U32 R124, RZ, RZ, R23 ;  /* 0x000000ffff7c7224 */ /* 0x000fe400078e0017 */
[----:B------:R-:W-:Y:S02]  /*4bf0*/  IMAD.MOV.U32 R33, RZ, RZ, R204 ;  /* 0x000000ffff217224 */ /* 0x000fe400078e00cc */
[----:B------:R-:W-:Y:S02]  /*4c00*/  IMAD.MOV.U32 R19, RZ, RZ, R205 ;  /* 0x000000ffff137224 */ /* 0x000fe400078e00cd */
[----:B------:R-:W-:Y:S01]  /*4c10*/  IMAD.MOV.U32 R18, RZ, RZ, R206 ;  /* 0x000000ffff127224 */ /* 0x000fe200078e00ce */
[----:B------:R-:W-:Y:S01]  /*4c20*/  HMMA.16816.F32.BF16 R20, R12, R46, R116 ;  /* 0x0000002e0c14723c */ /* 0x000fe20000041874 */
[----:B------:R-:W-:Y:S01]  /*4c30*/  LDSM.16.M88.4 R44, [R2+0x9800] ;  /* 0x00980000022c783b */ /* 0x000fe20000000200 */
[----:B------:R-:W-:-:S02]  /*4c40*/  IMAD.MOV.U32 R16, RZ, RZ, R207 ;  /* 0x000000ffff107224 */ /* 0x000fc400078e00cf */
[----:B------:R-:W-:Y:S02]  /*4c50*/  IMAD.MOV.U32 R25, RZ, RZ, R6 ;  /* 0x000000ffff197224 */ /* 0x000fe400078e0006 */
[----:B------:R-:W-:Y:S02]  /*4c60*/  IMAD.MOV.U32 R24, RZ, RZ, R7 ;  /* 0x000000ffff187224 */ /* 0x000fe400078e0007 */
[C---:B------:R-:W-:Y:S01]  /*4c70*/  HMMA.16816.F32.BF16 R196, R12.reuse, R26, R140 ;  /* 0x0000001a0cc4723c */ /* 0x040fe2000004188c */
[----:B------:R-:W-:Y:S02]  /*4c80*/  IMAD.MOV.U32 R27, RZ, RZ, R4 ;  /* 0x000000ffff1b7224 */ /* 0x000fe400078e0004 */
[----:B------:R-:W-:Y:S02]  /*4c90*/  IMAD.MOV.U32 R26, RZ, RZ, R5 ;  /* 0x000000ffff1a7224 */ /* 0x000fe400078e0005 */
[----:B------:R-:W-:Y:S03]  /*4ca0*/  LDSM.16.M88.4 R4, [R2+0x8000] ;  /* 0x008000000204783b */ /* 0x000fe60000000200 */
[----:B------:R-:W-:Y:S03]  /*4cb0*/  HMMA.16816.F32.BF16 R156, R12, R48, R156 ;  /* 0x000000300c9c723c */ /* 0x000fe6000004189c */
[----:B------:R-:W-:-:S02]  /*4cc0*/  IMAD.MOV.U32 R119, RZ, RZ, R20 ;  /* 0x000000ffff777224 */ /* 0x000fc400078e0014 */
[----:B------:R-:W-:Y:S02]  /*4cd0*/  IMAD.MOV.U32 R118, RZ, RZ, R21 ;  /* 0x000000ffff767224 */ /* 0x000fe400078e0015 */
[----:B------:R-:W-:Y:S01]  /*4ce0*/  IMAD.MOV.U32 R117, RZ, RZ, R22 ;  /* 0x000000ffff757224 */ /* 0x000fe200078e0016 */
[C---:B------:R-:W-:Y:S01]  /*4cf0*/  HMMA.16816.F32.BF16 R144, R12.reuse, R50, R144 ;  /* 0x000000320c90723c */ /* 0x040fe20000041890 */
[----:B------:R-:W-:Y:S01]  /*4d00*/  IMAD.MOV.U32 R116, RZ, RZ, R23 ;  /* 0x000000ffff747224 */ /* 0x000fe200078e0017 */
[----:B------:R-:W-:Y:S04]  /*4d10*/  LDSM.16.M88.4 R48, [R2+0x7800] ;  /* 0x007800000230783b */ /* 0x000fe80000000200 */
[----:B------:R-:W1:Y:S02]  /*4d20*/  LDSM.16.M88.4 R20, [R2+0x8800] ;  /* 0x008800000214783b */ /* 0x000e640000000200 */
[C---:B------:R-:W-:Y:S02]  /*4d30*/  HMMA.16816.F32.BF16 R100, R12.reuse, R52, R96 ;  /* 0x000000340c64723c */ /* 0x040fe40000041860 */
[----:B------:R-:W-:Y:S06]  /*4d40*/  LDSM.16.M88.4 R52, [R2+0x7000] ;  /* 0x007000000234783b */ /* 0x000fec0000000200 */
[C---:B------:R-:W-:Y:S08]  /*4d50*/  HMMA.16816.F32.BF16 R216, R12.reuse, R36, R92 ;  /* 0x000000240cd8723c */ /* 0x040ff0000004185c */
[C---:B------:R-:W-:Y:S01]  /*4d60*/  HMMA.16816.F32.BF16 R212, R12.reuse, R38, R88 ;  /* 0x000000260cd4723c */ /* 0x040fe20000041858 */
[----:B------:R2:W-:Y:S07]  /*4d70*/  LDSM.16.M88.4 R36, [R2+0x9000] ;  /* 0x009000000224783b */ /* 0x0005ee0000000200 */
[C---:B------:R-:W-:Y:S08]  /*4d80*/  HMMA.16816.F32.BF16 R224, R12.reuse, R40, R112 ;  /* 0x000000280ce0723c */ /* 0x040ff00000041870 */
[----:B------:R-:W-:Y:S01]  /*4d90*/  HMMA.16816.F32.BF16 R220, R12, R42, R104 ;  /* 0x0000002a0cdc723c */ /* 0x000fe20000041868 */
[----:B--2---:R-:W-:-:S07]  /*4da0*/  IMAD.IADD R2, R8, 0x1, R171 ;  /* 0x0000000108027824 */ /* 0x004fce00078e02ab */
[C---:B-1----:R-:W-:Y:S01]  /*4db0*/  HMMA.16816.F32.BF16 R92, R12.reuse, R22, R172 ;  /* 0x000000160c5c723c */ /* 0x042fe200000418ac */
[----:B------:R-:W-:Y:S01]  /*4dc0*/  IMAD.MOV.U32 R172, RZ, RZ, R27 ;  /* 0x000000ffffac7224 */ /* 0x000fe200078e001b */
[----:B------:R-:W-:Y:S01]  /*4dd0*/  LDSM.16.M88.4 R8, [R3] ;  /* 0x000000000308783b */ /* 0x000fe20000000200 */
[----:B------:R-:W-:Y:S02]  /*4de0*/  IMAD.MOV.U32 R173, RZ, RZ, R26 ;  /* 0x000000ffffad7224 */ /* 0x000fe400078e001a */
[----:B------:R-:W-:Y:S01]  /*4df0*/  IMAD.MOV.U32 R174, RZ, RZ, R25 ;  /* 0x000000ffffae7224 */ /* 0x000fe200078e0019 */
[----:B------:R-:W-:Y:S01]  /*4e00*/  LDSM.16.M88.4 R40, [R2+0x2000] ;  /* 0x002000000228783b */ /* 0x000fe20000000200 */
[----:B------:R-:W-:Y:S01]  /*4e10*/  IMAD.MOV.U32 R175, RZ, RZ, R24 ;  /* 0x000000ffffaf7224 */ /* 0x000fe200078e0018 */
[----:B------:R-:W-:Y:S01]  /*4e20*/  HMMA.16816.F32.BF16 R96, R12, R20, R164 ;  /* 0x000000140c60723c */ /* 0x000fe200000418a4 */
[----:B------:R-:W-:Y:S01]  /*4e30*/  IMAD.MOV.U32 R164, RZ, RZ, R119 ;  /* 0x000000ffffa47224 */ /* 0x000fe200078e0077 */
[----:B------:R-:W1:Y:S01]  /*4e40*/  LDSM.16.M88.4 R24, [R2+0x3000] ;  /* 0x003000000218783b */ /* 0x000e620000000200 */
[----:B------:R-:W-:-:S02]  /*4e50*/  IMAD.MOV.U32 R165, RZ, RZ, R118 ;  /* 0x000000ffffa57224 */ /* 0x000fc400078e0076 */
[----:B------:R-:W-:Y:S01]  /*4e60*/  IMAD.MOV.U32 R166, RZ, RZ, R117 ;  /* 0x000000ffffa67224 */ /* 0x000fe200078e0075 */
[----:B------:R-:W2:Y:S01]  /*4e70*/  LDSM.16.M88.4 R20, [R2+0x3800] ;  /* 0x003800000214783b */ /* 0x000ea20000000200 */
[----:B------:R-:W-:Y:S01]  /*4e80*/  IMAD.MOV.U32 R167, RZ, RZ, R116 ;  /* 0x000000ffffa77224 */ /* 0x000fe200078e0074 */
[C---:B------:R-:W-:Y:S08]  /*4e90*/  HMMA.16816.F32.BF16 R112, R12.reuse, R4, R80 ;  /* 0x000000040c70723c */ /* 0x040ff00000041850 */
[----:B------:R-:W-:Y:S01]  /*4ea0*/  HMMA.16816.F32.BF16 R104, R12, R6, R160 ;  /* 0x000000060c68723c */ /* 0x000fe200000418a0 */
[----:B------:R-:W3:Y:S01]  /*4eb0*/  LDSM.16.M88.4 R4, [R2+0x4000] ;  /* 0x004000000204783b */ /* 0x000ee20000000200 */
[----:B------:R-:W-:-:S02]  /*4ec0*/  IMAD.MOV.U32 R160, RZ, RZ, R127 ;  /* 0x000000ffffa07224 */ /* 0x000fc400078e007f */
[----:B------:R-:W-:Y:S02]  /*4ed0*/  IMAD.MOV.U32 R161, RZ, RZ, R126 ;  /* 0x000000ffffa17224 */ /* 0x000fe400078e007e */
[----:B------:R-:W-:Y:S02]  /*4ee0*/  IMAD.MOV.U32 R162, RZ, RZ, R125 ;  /* 0x000000ffffa27224 */ /* 0x000fe400078e007d */
[----:B------:R-:W-:Y:S01]  /*4ef0*/  HMMA.16816.F32.BF16 R208, R12, R28, R84 ;  /* 0x0000001c0cd0723c */ /* 0x000fe20000041854 */
[----:B------:R-:W-:-:S07]  /*4f00*/  IMAD.MOV.U32 R163, RZ, RZ, R124 ;  /* 0x000000ffffa37224 */ /* 0x000fce00078e007c */
[C---:B------:R-:W-:Y:S01]  /*4f10*/  HMMA.16816.F32.BF16 R204, R12.reuse, R30, R76 ;  /* 0x0000001e0ccc723c */ /* 0x040fe2000004184c */
[----:B------:R-:W4:Y:S07]  /*4f20*/  LDSM.16.M88.4 R28, [R2+0x2800] ;  /* 0x00280000021c783b */ /* 0x000f2e0000000200 */
[C---:B------:R-:W-:Y:S08]  /*4f30*/  HMMA.16816.F32.BF16 R120, R12.reuse, R50, R68 ;  /* 0x000000320c78723c */ /* 0x040ff00000041844 */
[C---:B------:R-:W-:Y:S08]  /*4f40*/  HMMA.16816.F32.BF16 R80, R12.reuse, R44, R188 ;  /* 0x0000002c0c50723c */ /* 0x040ff000000418bc */
[----:B------:R-:W-:Y:S01]  /*4f50*/  HMMA.16816.F32.BF16 R68, R12, R46, R192 ;  /* 0x0000002e0c44723c */ /* 0x000fe200000418c0 */
[----:B------:R-:W5:Y:S07]  /*4f60*/  LDSM.16.M88.4 R44, [R2+0x7000] ;  /* 0x00700000022c783b */ /* 0x000f6e0000000200 */
[C---:B-1----:R-:W-:Y:S08]  /*4f70*/  HMMA.16816.F32.BF16 R116, R8.reuse, R24, R156 ;  /* 0x000000180874723c */ /* 0x042ff0000004189c */
[C---:B------:R-:W-:Y:S01]  /*4f80*/  HMMA.16816.F32.BF16 R124, R8.reuse, R26, R144 ;  /* 0x0000001a087c723c */ /* 0x040fe20000041890 */
[----:B------:R-:W1:Y:S07]  /*4f90*/  LDSM.16.M88.4 R24, [R2+0x8800] ;  /* 0x008800000218783b */ /* 0x000e6e0000000200 */
[C---:B--2---:R-:W-:Y:S08]  /*4fa0*/  HMMA.16816.F32.BF16 R136, R8.reuse, R20, R152 ;  /* 0x000000140888723c */ /* 0x044ff00000041898 */
[C---:B------:R-:W-:Y:S01]  /*4fb0*/  HMMA.16816.F32.BF16 R144, R8.reuse, R22, R196 ;  /* 0x000000160890723c */ /* 0x040fe200000418c4 */
[----:B------:R-:W2:Y:S07]  /*4fc0*/  LDSM.16.M88.4 R20, [R2+0x9000] ;  /* 0x009000000214783b */ /* 0x000eae0000000200 */
[----:B---3--:R-:W-:Y:S01]  /*4fd0*/  HMMA.16816.F32.BF16 R148, R8, R4, R148 ;  /* 0x000000040894723c */ /* 0x008fe20000041894 */
[----:B------:R-:W-:-:S02]  /*4fe0*/  IMAD.IADD R4, R170, 0x1, R3 ;  /* 0x00000001aa047824 */ /* 0x000fc400078e0203 */
[----:B------:R-:W-:-:S05]  /*4ff0*/  IMAD.IADD R3, R170, 0x1, R2 ;  /* 0x00000001aa037824 */ /* 0x000fca00078e0202 */
[C---:B------:R-:W-:Y:S01]  /*5000*/  HMMA.16816.F32.BF16 R140, R12.reuse, R52, R64 ;  /* 0x000000340c8c723c */ /* 0x040fe20000041840 */
[----:B------:R-:W3:Y:S07]  /*5010*/  LDSM.16.M88.4 R64, [R2+0x4800] ;  /* 0x004800000240783b */ /* 0x000eee0000000200 */
[C---:B------:R-:W-:Y:S01]  /*5020*/  HMMA.16816.F32.BF16 R128, R12.reuse, R48, R60 ;  /* 0x000000300c80723c */ /* 0x040fe2000004183c */
[----:B------:R-:W3:Y:S04]  /*5030*/  LDSM.16.M88.4 R60, [R2+0x5000] ;  /* 0x00500000023c783b */ /* 0x000ee80000000200 */
[----:B------:R-:W-:Y:S03]  /*5040*/  LDSM.16.M88.4 R48, [R2+0x6800] ;  /* 0x006800000230783b */ /* 0x000fe60000000200 */
[C---:B------:R-:W-:Y:S01]  /*5050*/  HMMA.16816.F32.BF16 R132, R12.reuse, R54, R72 ;  /* 0x000000360c84723c */ /* 0x040fe20000041848 */
[----:B------:R-:W-:Y:S07]  /*5060*/  LDSM.16.M88.4 R52, [R2+0x6000] ;  /* 0x006000000234783b */ /* 0x000fee0000000200 */
[----:B------:R-:W-:Y:S01]  /*5070*/  HMMA.16816.F32.BF16 R88, R12, R36, R176 ;  /* 0x000000240c58723c */ /* 0x000fe200000418b0 */
[----:B------:R-:W-:-:S02]  /*5080*/  IMAD.MOV.U32 R176, RZ, RZ, R33 ;  /* 0x000000ffffb07224 */ /* 0x000fc400078e0021 */
[----:B------:R-:W-:Y:S02]  /*5090*/  IMAD.MOV.U32 R177, RZ, RZ, R19 ;  /* 0x000000ffffb17224 */ /* 0x000fe400078e0013 */
[----:B------:R-:W-:Y:S02]  /*50a0*/  IMAD.MOV.U32 R178, RZ, RZ, R18 ;  /* 0x000000ffffb27224 */ /* 0x000fe400078e0012 */
[----:B------:R-:W-:Y:S01]  /*50b0*/  IMAD.MOV.U32 R179, RZ, RZ, R16 ;  /* 0x000000ffffb37224 */ /* 0x000fe200078e0010 */
[----:B------:R-:W-:Y:S01]  /*50c0*/  HMMA.16816.F32.BF16 R84, R12, R38, R180 ;  /* 0x000000260c54723c */ /* 0x000fe200000418b4 */
[----:B------:R-:W-:Y:S01]  /*50d0*/  LDSM.16.M88.4 R12, [R2+0x9800] ;  /* 0x00980000020c783b */ /* 0x000fe20000000200 */
[----:B------:R-:W-:-:S03]  /*50e0*/  VIADD R33, R231, 0xffffffff ;  /* 0xffffffffe7217836 */ /* 0x000fc60000000000 */
[----:B------:R-:W-:Y:S01]  /*50f0*/  LDSM.16.M88.4 R36, [R2+0x7800] ;  /* 0x007800000224783b */ /* 0x000fe20000000200 */
[----:B------:R-:W-:Y:S02]  /*5100*/  IMAD.SHL.U32 R233, R33, 0x100, RZ ;  /* 0x0000010021e97824 */ /* 0x000fe400078e00ff */
[C---:B------:R-:W-:Y:S01]  /*5110*/  HMMA.16816.F32.BF16 R76, R8.reuse, R42, R56 ;  /* 0x0000002a084c723c */ /* 0x040fe20000041838 */
[----:B------:R-:W3:Y:S07]  /*5120*/  LDSM.16.M88.4 R56, [R2+0x5800] ;  /* 0x005800000238783b */ /* 0x000eee0000000200 */
[C---:B----4-:R-:W-:Y:S08]  /*5130*/  HMMA.16816.F32.BF16 R100, R8.reuse, R28, R100 ;  /* 0x0000001c0864723c */ /* 0x050ff00000041864 */
[C---:B------:R-:W-:Y:S01]  /*5140*/  HMMA.16816.F32.BF16 R108, R8.reuse, R30, R108 ;  /* 0x0000001e086c723c */ /* 0x040fe2000004186c */
[----:B------:R4:W3:Y:S07]  /*5150*/  LDSM.16.M88.4 R28, [R2+0x8000] ;  /* 0x00800000021c783b */ /* 0x0008ee0000000200 */
[C---:B------:R-:W-:Y:S01]  /*5160*/  HMMA.16816.F32.BF16 R72, R8.reuse, R40, R184 ;  /* 0x000000280848723c */ /* 0x040fe200000418b8 */
[----:B------:R-:W-:Y:S07]  /*5170*/  LDSM.16.M88.4 R40, [R3+0x2000] ;  /* 0x002000000328783b */ /* 0x000fee0000000200 */
[C---:B------:R-:W-:Y:S01]  /*5180*/  HMMA.16816.F32.BF16 R152, R8.reuse, R6, R200 ;  /* 0x000000060898723c */ /* 0x040fe200000418c8 */
[----:B------:R-:W3:Y:S07]  /*5190*/  LDSM.16.M88.4 R4, [R4] ;  /* 0x000000000404783b */ /* 0x000eee0000000200 */
[----:B-----5:R-:W-:Y:S01]  /*51a0*/  HMMA.16816.F32.BF16 R140, R8, R44, R140 ;  /* 0x0000002c088c723c */ /* 0x020fe2000004188c */
[----:B----4-:R-:W-:-:S05]  /*51b0*/  IMAD.SHL.U32 R2, R232, 0x2, RZ ;  /* 0x00000002e8027824 */ /* 0x010fca00078e00ff */
[----:B------:R-:W-:Y:S02]  /*51c0*/  LOP3.LUT R2, R233, 0x6, R2, 0xf8, !PT ;  /* 0x00000006e9027812 */ /* 0x000fe400078ef802 */
[C---:B------:R-:W-:Y:S01]  /*51d0*/  HMMA.16816.F32.BF16 R132, R8.reuse, R46, R132 ;  /* 0x0000002e0884723c */ /* 0x040fe20000041884 */
[----:B------:R-:W4:Y:S01]  /*51e0*/  LDSM.16.M88.4 R44, [R3+0x2800] ;  /* 0x00280000032c783b */ /* 0x000f220000000200 */
[C---:B------:R-:W-:Y:S02]  /*51f0*/  LOP3.LUT R19, R2.reuse, 0x1, RZ, 0xfc, !PT ;  /* 0x0000000102137812 */ /* 0x040fe400078efcff */
[CC--:B------:R-:W-:Y:S02]  /*5200*/  ISETP.GE.AND P4, PT, R2.reuse, R17.reuse, PT ;  /* 0x000000110200720c */ /* 0x0c0fe40003f86270 */
[----:B------:R-:W-:Y:S02]  /*5210*/  ISETP.GE.AND P3, PT, R19, R17, PT ;  /* 0x000000111300720c */ /* 0x000fe40003f66270 */
[----:B-1----:R-:W-:Y:S01]  /*5220*/  HMMA.16816.F32.BF16 R180, R8, R24, R96 ;  /* 0x0000001808b4723c */ /* 0x002fe20000041860 */
[----:B------:R-:W-:-:S02]  /*5230*/  LOP3.LUT R18, R2, 0x8, RZ, 0xfc, !PT ;  /* 0x0000000802127812 */ /* 0x000fc400078efcff */
[----:B------:R-:W-:Y:S02]  /*5240*/  LOP3.LUT R16, R2, 0x9, RZ, 0xfc, !PT ;  /* 0x0000000902107812 */ /* 0x000fe400078efcff */
[-C--:B------:R-:W-:Y:S02]  /*5250*/  ISETP.GE.AND P1, PT, R18, R17.reuse, PT ;  /* 0x000000111200720c */ /* 0x080fe40003f26270 */
[-C--:B------:R-:W-:Y:S01]  /*5260*/  ISETP.GE.AND P0, PT, R16, R17.reuse, PT ;  /* 0x000000111000720c */ /* 0x080fe20003f06270 */
[----:B------:R-:W-:Y:S01]  /*5270*/  HMMA.16816.F32.BF16 R96, R8, R26, R92 ;  /* 0x0000001a0860723c */ /* 0x000fe2000004185c */
[C---:B------:R-:W-:Y:S02]  /*5280*/  LOP3.LUT R16, R2.reuse, 0x10, RZ, 0xfc, !PT ;  /* 0x0000001002107812 */ /* 0x040fe400078efcff */
[----:B------:R-:W-:Y:S02]  /*5290*/  LOP3.LUT R18, R2, 0x11, RZ, 0xfc, !PT ;  /* 0x0000001102127812 */ /* 0x000fe400078efcff */
[----:B------:R-:W-:-:S02]  /*52a0*/  ISETP.GE.AND P6, PT, R16, R17, PT ;  /* 0x000000111000720c */ /* 0x000fc40003fc6270 */
[----:B------:R-:W-:Y:S01]  /*52b0*/  LOP3.LUT R16, R2, 0x18, RZ, 0xfc, !PT ;  /* 0x0000001802107812 */ /* 0x000fe200078efcff */
[----:B--2---:R-:W-:Y:S01]  /*52c0*/  HMMA.16816.F32.BF16 R92, R8, R20, R88 ;  /* 0x00000014085c723c */ /* 0x004fe20000041858 */
[----:B------:R-:W-:Y:S02]  /*52d0*/  ISETP.GE.AND P5, PT, R18, R17, PT ;  /* 0x000000111200720c */ /* 0x000fe40003fa6270 */
[----:B------:R-:W-:-:S05]  /*52e0*/  LOP3.LUT R18, R2, 0x31, RZ, 0xfc, !PT ;  /* 0x0000003102127812 */ /* 0x000fca00078efcff */
[C---:B------:R-:W-:Y:S01]  /*52f0*/  HMMA.16816.F32.BF16 R88, R8.reuse, R22, R84 ;  /* 0x000000160858723c */ /* 0x040fe20000041854 */
[----:B------:R-:W1:Y:S07]  /*5300*/  LDSM.16.M88.4 R20, [R3+0x3000] ;  /* 0x003000000314783b */ /* 0x000e6e0000000200 */
        /* <DEDUP_REMOVED lines=20> */
[----:B----4-:R-:W-:Y:S03]  /*5450*/  HMMA.16816.F32.BF16 R24, R4, R44, R100 ;  /* 0x0000002c0418723c */ /* 0x010fe60000041864 */
[----:B------:R-:W-:-:S02]  /*5460*/  FSEL R75, R8, -INF , !P4 ;  /* 0xff800000084b7808 */ /* 0x000fc40006000000 */
[----:B------:R-:W-:Y:S02]  /*5470*/  LOP3.LUT R8, R2, 0x19, RZ, 0xfc, !PT ;  /* 0x0000001902087812 */ /* 0x000fe400078efcff */
[----:B------:R-:W-:Y:S01]  /*5480*/  FSEL R68, R11, -INF , !P3 ;  /* 0xff8000000b447808 */ /* 0x000fe20005800000 */
[----:B------:R-:W-:Y:S01]  /*5490*/  HMMA.16816.F32.BF16 R28, R4, R46, R108 ;  /* 0x0000002e041c723c */ /* 0x000fe2000004186c */
[----:B------:R-:W4:Y:S01]  /*54a0*/  LDSM.16.M88.4 R44, [R3+0x4000] ;  /* 0x00400000032c783b */ /* 0x000f220000000200 */
[----:B------:R-:W-:Y:S02]  /*54b0*/  FSEL R73, R9, -INF , !P3 ;  /* 0xff80000009497808 */ /* 0x000fe40005800000 */
[----:B------:R-:W-:Y:S02]  /*54c0*/  ISETP.GE.AND P3, PT, R8, R17, PT ;  /* 0x000000110800720c */ /* 0x000fe40003f66270 */
[----:B------:R-:W-:Y:S02]  /*54d0*/  LOP3.LUT R8, R2, 0x20, RZ, 0xfc, !PT ;  /* 0x0000002002087812 */ /* 0x000fe400078efcff */
[----:B------:R-:W-:-:S02]  /*54e0*/  FSEL R69, R14, -INF , !P1 ;  /* 0xff8000000e457808 */ /* 0x000fc40004800000 */
[----:B------:R-:W-:Y:S02]  /*54f0*/  FSEL R72, R12, -INF , !P1 ;  /* 0xff8000000c487808 */ /* 0x000fe40004800000 */
[----:B------:R-:W-:Y:S02]  /*5500*/  FSEL R70, R10, -INF , !P4 ;  /* 0xff8000000a467808 */ /* 0x000fe40006000000 */
[----:B------:R-:W-:Y:S02]  /*5510*/  ISETP.GE.AND P1, PT, R8, R17, PT ;  /* 0x000000110800720c */ /* 0x000fe40003f26270 */
[----:B-1----:R-:W-:Y:S01]  /*5520*/  HMMA.16816.F32.BF16 R8, R4, R20, R116 ;  /* 0x000000140408723c */ /* 0x002fe20000041874 */
        /* <DEDUP_REMOVED lines=8> */
[----:B------:R-:W-:Y:S01]  /*55b0*/  HMMA.16816.F32.BF16 R12, R4, R22, R124 ;  /* 0x00000016040c723c */ /* 0x000fe2000004187c */
[----:B------:R-:W-:-:S02]  /*55c0*/  ISETP.GE.AND P4, PT, R16, R17, PT ;  /* 0x000000111000720c */ /* 0x000fc40003f86270 */
[----:B------:R-:W-:Y:S02]  /*55d0*/  LOP3.LUT R16, R2, 0x29, RZ, 0xfc, !PT ;  /* 0x0000002902107812 */ /* 0x000fe400078efcff */
[----:B------:R-:W-:Y:S02]  /*55e0*/  FSEL R79, R30, -INF , !P4 ;  /* 0xff8000001e4f7808 */ /* 0x000fe40006000000 */
[----:B------:R-:W-:Y:S01]  /*55f0*/  FSEL R102, R28, -INF , !P4 ;  /* 0xff8000001c667808 */ /* 0x000fe20006000000 */
[----:B--2---:R-:W-:Y:S01]  /*5600*/  HMMA.16816.F32.BF16 R20, R4, R36, R136 ;  /* 0x000000240414723c */ /* 0x004fe20000041888 */
[----:B------:R-:W-:Y:S02]  /*5610*/  FSEL R103, R31, -INF , !P3 ;  /* 0xff8000001f677808 */ /* 0x000fe40005800000 */
[----:B------:R-:W-:Y:S02]  /*5620*/  FSEL R101, R29, -INF , !P3 ;  /* 0xff8000001d657808 */ /* 0x000fe40005800000 */
[----:B------:R-:W-:-:S02]  /*5630*/  FSEL R125, R8, -INF , !P1 ;  /* 0xff800000087d7808 */ /* 0x000fc40004800000 */
[----:B------:R-:W-:Y:S01]  /*5640*/  LOP3.LUT R8, R2, 0x39, RZ, 0xfc, !PT ;  /* 0x0000003902087812 */ /* 0x000fe200078efcff */
[C---:B------:R-:W-:Y:S01]  /*5650*/  HMMA.16816.F32.BF16 R28, R4.reuse, R38, R144 ;  /* 0x00000026041c723c */ /* 0x040fe20000041890 */
[----:B------:R-:W1:Y:S01]  /*5660*/  LDSM.16.M88.4 R36, [R3+0x5000] ;  /* 0x005000000324783b */ /* 0x000e620000000200 */
[----:B------:R-:W-:Y:S02]  /*5670*/  FSEL R78, R27, -INF , !P5 ;  /* 0xff8000001b4e7808 */ /* 0x000fe40006800000 */
[----:B------:R-:W-:Y:S02]  /*5680*/  FSEL R108, R25, -INF , !P5 ;  /* 0xff800000196c7808 */ /* 0x000fe40006800000 */
[----:B------:R-:W-:Y:S02]  /*5690*/  ISETP.GE.AND P5, PT, R16, R17, PT ;  /* 0x000000111000720c */ /* 0x000fe40003fa6270 */
[----:B------:R-:W-:Y:S01]  /*56a0*/  LOP3.LUT R16, R2, 0x30, RZ, 0xfc, !PT ;  /* 0x0000003002107812 */ /* 0x000fe200078efcff */
[----:B---3--:R-:W-:Y:S01]  /*56b0*/  HMMA.16816.F32.BF16 R24, R4, R40, R156 ;  /* 0x000000280418723c */ /* 0x008fe2000004189c */
[----:B------:R-:W-:-:S02]  /*56c0*/  FSEL R110, R11, -INF , !P0 ;  /* 0xff8000000b6e7808 */ /* 0x000fc40004000000 */
[----:B------:R-:W-:Y:S02]  /*56d0*/  FSEL R119, R9, -INF , !P0 ;  /* 0xff80000009777808 */ /* 0x000fe40004000000 */
[-C--:B------:R-:W-:Y:S02]  /*56e0*/  ISETP.GE.AND P0, PT, R8, R17.reuse, PT ;  /* 0x000000110800720c */ /* 0x080fe40003f06270 */
[----:B------:R-:W-:Y:S02]  /*56f0*/  LOP3.LUT R8, R2, 0x40, RZ, 0xfc, !PT ;  /* 0x0000004002087812 */ /* 0x000fe400078efcff */
[----:B------:R-:W-:Y:S02]  /*5700*/  ISETP.GE.AND P4, PT, R16, R17, PT ;  /* 0x000000111000720c */ /* 0x000fe40003f86270 */
[----:B------:R-:W-:Y:S02]  /*5710*/  FSEL R111, R14, -INF , !P6 ;  /* 0xff8000000e6f7808 */ /* 0x000fe40007000000 */
[----:B------:R-:W-:-:S02]  /*5720*/  FSEL R124, R12, -INF , !P6 ;  /* 0xff8000000c7c7808 */ /* 0x000fc40007000000 */
[C---:B------:R-:W-:Y:S02]  /*5730*/  LOP3.LUT R14, R2.reuse, 0x41, RZ, 0xfc, !PT ;  /* 0x00000041020e7812 */ /* 0x040fe400078efcff */
[----:B------:R-:W-:Y:S02]  /*5740*/  LOP3.LUT R12, R2, 0x48, RZ, 0xfc, !PT ;  /* 0x00000048020c7812 */ /* 0x000fe400078efcff */
[----:B------:R-:W-:Y:S02]  /*5750*/  FSEL R117, R10, -INF , !P1 ;  /* 0xff8000000a757808 */ /* 0x000fe40004800000 */
[----:B------:R-:W-:Y:S02]  /*5760*/  ISETP.GE.AND P6, PT, R8, R17, PT ;  /* 0x000000110800720c */ /* 0x000fe40003fc6270 */
[----:B----4-:R-:W-:Y:S01]  /*5770*/  HMMA.16816.F32.BF16 R8, R4, R44, R148 ;  /* 0x0000002c0408723c */ /* 0x010fe20000041894 */
[----:B------:R-:W-:Y:S02]  /*5780*/  FSEL R118, R15, -INF , !P5 ;  /* 0xff8000000f767808 */ /* 0x000fe40006800000 */
[----:B------:R-:W-:-:S02]  /*5790*/  FSEL R116, R13, -INF , !P5 ;  /* 0xff8000000d747808 */ /* 0x000fc40006800000 */
[----:B------:R-:W-:Y:S02]  /*57a0*/  FSEL R136, R22, -INF , !P4 ;  /* 0xff80000016887808 */ /* 0x000fe40006000000 */
[----:B------:R-:W-:Y:S02]  /*57b0*/  FSEL R146, R20, -INF , !P4 ;  /* 0xff80000014927808 */ /* 0x000fe40006000000 */
[-C--:B------:R-:W-:Y:S02]  /*57c0*/  ISETP.GE.AND P5, PT, R14, R17.reuse, PT ;  /* 0x000000110e00720c */ /* 0x080fe40003fa6270 */
[----:B------:R-:W-:Y:S02]  /*57d0*/  ISETP.GE.AND P4, PT, R12, R17, PT ;  /* 0x000000110c00720c */ /* 0x000fe40003f86270 */
[----:B------:R-:W-:Y:S01]  /*57e0*/  HMMA.16816.F32.BF16 R12, R4, R46, R152 ;  /* 0x0000002e040c723c */ /* 0x000fe20000041898 */
[----:B------:R-:W2:Y:S01]  /*57f0*/  LDSM.16.M88.4 R44, [R3+0x5800] ;  /* 0x00580000032c783b */ /* 0x000ea20000000200 */
[----:B------:R-:W-:-:S02]  /*5800*/  LOP3.LUT R16, R2, 0x38, RZ, 0xfc, !PT ;  /* 0x0000003802107812 */ /* 0x000fc400078efcff */
[----:B------:R-:W-:Y:S02]  /*5810*/  FSEL R139, R31, -INF , !P0 ;  /* 0xff8000001f8b7808 */ /* 0x000fe40004000000 */
[----:B------:R-:W-:Y:S02]  /*5820*/  ISETP.GE.AND P1, PT, R16, R17, PT ;  /* 0x000000111000720c */ /* 0x000fe40003f26270 */
[----:B------:R-:W-:Y:S02]  /*5830*/  FSEL R137, R29, -INF , !P0 ;  /* 0xff8000001d897808 */ /* 0x000fe40004000000 */
[----:B------:R-:W-:Y:S02]  /*5840*/  FSEL R127, R30, -INF , !P1 ;  /* 0xff8000001e7f7808 */ /* 0x000fe40004800000 */
[----:B------:R-:W-:Y:S02]  /*5850*/  FSEL R138, R28, -INF , !P1 ;  /* 0xff8000001c8a7808 */ /* 0x000fe40004800000 */
[----:B------:R-:W-:Y:S01]  /*5860*/  FSEL R157, R8, -INF , !P6 ;  /* 0xff800000089d7808 */ /* 0x000fe20007000000 */
[----:B------:R-:W-:Y:S01]  /*5870*/  HMMA.16816.F32.BF16 R28, R4, R42, R64 ;  /* 0x0000002a041c723c */ /* 0x000fe20000041840 */
[----:B------:R-:W-:Y:S01]  /*5880*/  LOP3.LUT R8, R2, 0x59, RZ, 0xfc, !PT ;  /* 0x0000005902087812 */ /* 0x000fe200078efcff */
[----:B------:R-:W3:Y:S01]  /*5890*/  LDSM.16.M88.4 R40, [R3+0x6000] ;  /* 0x006000000328783b */ /* 0x000ee20000000200 */
[----:B------:R-:W-:-:S02]  /*58a0*/  FSEL R147, R11, -INF , !P5 ;  /* 0xff8000000b937808 */ /* 0x000fc40006800000 */
[----:B------:R-:W-:Y:S02]  /*58b0*/  FSEL R154, R9, -INF , !P5 ;  /* 0xff800000099a7808 */ /* 0x000fe40006800000 */
[-C--:B------:R-:W-:Y:S02]  /*58c0*/  ISETP.GE.AND P5, PT, R8, R17.reuse, PT ;  /* 0x000000110800720c */ /* 0x080fe40003fa6270 */
[----:B------:R-:W-:Y:S02]  /*58d0*/  LOP3.LUT R8, R2, 0x60, RZ, 0xfc, !PT ;  /* 0x0000006002087812 */ /* 0x000fe400078efcff */
[----:B------:R-:W-:Y:S02]  /*58e0*/  FSEL R150, R14, -INF , !P4 ;  /* 0xff8000000e967808 */ /* 0x000fe40006000000 */
[----:B------:R-:W-:Y:S02]  /*58f0*/  FSEL R155, R12, -INF , !P4 ;  /* 0xff8000000c9b7808 */ /* 0x000fe40006000000 */
[----:B------:R-:W-:-:S02]  /*5900*/  ISETP.GE.AND P3, PT, R18, R17, PT ;  /* 0x000000111200720c */ /* 0x000fc40003f66270 */
[----:B------:R-:W-:Y:S02]  /*5910*/  FSEL R152, R10, -INF , !P6 ;  /* 0xff8000000a987808 */ /* 0x000fe40007000000 */
[-C--:B------:R-:W-:Y:S02]  /*5920*/  ISETP.GE.AND P4, PT, R8, R17.reuse, PT ;  /* 0x000000110800720c */ /* 0x080fe40003f86270 */
[----:B------:R-:W-:Y:S01]  /*5930*/  LOP3.LUT R16, R2, 0x49, RZ, 0xfc, !PT ;  /* 0x0000004902107812 */ /* 0x000fe200078efcff */
[----:B-1----:R-:W-:Y:S01]  /*5940*/  HMMA.16816.F32.BF16 R8, R4, R36, R160 ;  /* 0x000000240408723c */ /* 0x002fe200000418a0 */
[----:B------:R-:W-:Y:S02]  /*5950*/  FSEL R126, R23, -INF , !P3 ;  /* 0xff800000177e7808 */ /* 0x000fe40005800000 */
[----:B------:R-:W-:Y:S02]  /*5960*/  FSEL R145, R21, -INF , !P3 ;  /* 0xff80000015917808 */ /* 0x000fe40005800000 */
[----:B------:R-:W-:-:S02]  /*5970*/  ISETP.GE.AND P3, PT, R16, R17, PT ;  /* 0x000000111000720c */ /* 0x000fc40003f66270 */
[C---:B------:R-:W-:Y:S01]  /*5980*/  LOP3.LUT R16, R2.reuse, 0x50, RZ, 0xfc, !PT ;  /* 0x0000005002107812 */ /* 0x040fe200078efcff */
[----:B------:R-:W-:Y:S01]  /*5990*/  HMMA.16816.F32.BF16 R20, R4, R38, R60 ;  /* 0x000000260414723c */ /* 0x000fe2000004183c */
[----:B------:R-:W-:Y:S01]  /*59a0*/  LOP3.LUT R18, R2, 0x51, RZ, 0xfc, !PT ;  /* 0x0000005102127812 */ /* 0x000fe200078efcff */
[----:B------:R-:W1:Y:S01]  /*59b0*/  LDSM.16.M88.4 R36, [R3+0x6800] ;  /* 0x006800000324783b */ /* 0x000e620000000200 */
[-C--:B------:R-:W-:Y:S02]  /*59c0*/  ISETP.GE.AND P1, PT, R16, R17.reuse, PT ;  /* 0x000000111000720c */ /* 0x080fe40003f26270 */
[----:B------:R-:W-:Y:S02]  /*59d0*/  ISETP.GE.AND P0, PT, R18, R17, PT ;  /* 0x000000111200720c */ /* 0x000fe40003f06270 */
[C---:B------:R-:W-:Y:S02]  /*59e0*/  LOP3.LUT R16, R2.reuse, 0x58, RZ, 0xfc, !PT ;  /* 0x0000005802107812 */ /* 0x040fe400078efcff */
[----:B------:R-:W-:-:S02]  /*59f0*/  LOP3.LUT R12, R2, 0x68, RZ, 0xfc, !PT ;  /* 0x00000068020c7812 */ /* 0x000fc400078efcff */
[----:B------:R-:W-:Y:S02]  /*5a00*/  FSEL R160, R26, -INF , !P1 ;  /* 0xff8000001aa07808 */ /* 0x000fe40004800000 */
[----:B------:R-:W-:Y:S02]  /*5a10*/  FSEL R185, R24, -INF , !P1 ;  /* 0xff80000018b97808 */ /* 0x000fe40004800000 */
[----:B------:R-:W-:Y:S02]  /*5a20*/  FSEL R158, R27, -INF , !P0 ;  /* 0xff8000001b9e7808 */ /* 0x000fe40004000000 */
[----:B------:R-:W-:Y:S02]  /*5a30*/  FSEL R184, R25, -INF , !P0 ;  /* 0xff80000019b87808 */ /* 0x000fe40004000000 */
[----:B--2---:R-:W-:Y:S01]  /*5a40*/  HMMA.16816.F32.BF16 R24, R4, R44, R164 ;  /* 0x0000002c0418723c */ /* 0x004fe200000418a4 */
[----:B------:R-:W-:Y:S02]  /*5a50*/  ISETP.GE.AND P6, PT, R16, R17, PT ;  /* 0x000000111000720c */ /* 0x000fe40003fc6270 */
[----:B------:R-:W-:-:S02]  /*5a60*/  LOP3.LUT R14, R2, 0x61, RZ, 0xfc, !PT ;  /* 0x00000061020e7812 */ /* 0x000fc400078efcff */
[-C--:B------:R-:W-:Y:S02]  /*5a70*/  ISETP.GE.AND P1, PT, R12, R17.reuse, PT ;  /* 0x000000110c00720c */ /* 0x080fe40003f26270 */
[----:B------:R-:W-:Y:S02]  /*5a80*/  LOP3.LUT R12, R2, 0x69, RZ, 0xfc, !PT ;  /* 0x00000069020c7812 */ /* 0x000fe400078efcff */
[----:B------:R-:W-:Y:S02]  /*5a90*/  FSEL R153, R15, -INF , !P3 ;  /* 0xff8000000f997808 */ /* 0x000fe40005800000 */
[----:B------:R-:W-:Y:S02]  /*5aa0*/  FSEL R151, R13, -INF , !P3 ;  /* 0xff8000000d977808 */ /* 0x000fe40005800000 */
[----:B------:R-:W-:Y:S02]  /*5ab0*/  ISETP.GE.AND P3, PT, R14, R17, PT ;  /* 0x000000110e00720c */ /* 0x000fe40003f66270 */
[----:B------:R-:W-:-:S02]  /*5ac0*/  FSEL R159, R30, -INF , !P6 ;  /* 0xff8000001e9f7808 */ /* 0x000fc40007000000 */
[----:B------:R-:W-:Y:S02]  /*5ad0*/  FSEL R162, R28, -INF , !P6 ;  /* 0xff8000001ca27808 */ /* 0x000fe40007000000 */
[----:B------:R-:W-:Y:S02]  /*5ae0*/  FSEL R163, R31, -INF , !P5 ;  /* 0xff8000001fa37808 */ /* 0x000fe40006800000 */
[----:B------:R-:W-:Y:S02]  /*5af0*/  FSEL R161, R29, -INF , !P5 ;  /* 0xff8000001da17808 */ /* 0x000fe40006800000 */
[----:B------:R-:W-:Y:S01]  /*5b00*/  FSEL R188, R8, -INF , !P4 ;  /* 0xff80000008bc7808 */ /* 0x000fe20006000000 */
[----:B------:R-:W-:Y:S01]  /*5b10*/  HMMA.16816.F32.BF16 R28, R4, R46, R56 ;  /* 0x0000002e041c723c */ /* 0x000fe20000041838 */
[----:B------:R-:W-:Y:S01]  /*5b20*/  ISETP.GE.AND P0, PT, R12, R17, PT ;  /* 0x000000110c00720c */ /* 0x000fe20003f06270 */
[----:B------:R-:W2:Y:S01]  /*5b30*/  LDSM.16.M88.4 R44, [R3+0x7000] ;  /* 0x00700000032c783b */ /* 0x000ea20000000200 */
[----:B------:R-:W-:-:S02]  /*5b40*/  LOP3.LUT R8, R2, 0x79, RZ, 0xfc, !PT ;  /* 0x0000007902087812 */ /* 0x000fc400078efcff */
[----:B------:R-:W-:Y:S02]  /*5b50*/  LOP3.LUT R12, R2, 0x70, RZ, 0xfc, !PT ;  /* 0x00000070020c7812 */ /* 0x000fe400078efcff */
[----:B------:R-:W-:Y:S02]  /*5b60*/  FSEL R164, R11, -INF , !P3 ;  /* 0xff8000000ba47808 */ /* 0x000fe40005800000 */
[----:B------:R-:W-:Y:S02]  /*5b70*/  FSEL R186, R9, -INF , !P3 ;  /* 0xff80000009ba7808 */ /* 0x000fe40005800000 */
[-C--:B------:R-:W-:Y:S02]  /*5b80*/  ISETP.GE.AND P3, PT, R8, R17.reuse, PT ;  /* 0x000000110800720c */ /* 0x080fe40003f66270 */
[----:B------:R-:W-:Y:S02]  /*5b90*/  ISETP.GE.AND P6, PT, R12, R17, PT ;  /* 0x000000110c00720c */ /* 0x000fe40003fc6270 */
[----:B------:R-:W-:-:S02]  /*5ba0*/  LOP3.LUT R8, R2, 0x80, RZ, 0xfc, !PT ;  /* 0x0000008002087812 */ /* 0x000fc400078efcff */
[C---:B------:R-:W-:Y:S02]  /*5bb0*/  LOP3.LUT R13, R2.reuse, 0x71, RZ, 0xfc, !PT ;  /* 0x00000071020d7812 */ /* 0x040fe400078efcff */
[----:B------:R-:W-:Y:S02]  /*5bc0*/  LOP3.LUT R12, R2, 0x78, RZ, 0xfc, !PT ;  /* 0x00000078020c7812 */ /* 0x000fe400078efcff */
[----:B------:R-:W-:Y:S02]  /*5bd0*/  FSEL R165, R22, -INF , !P1 ;  /* 0xff80000016a57808 */ /* 0x000fe40004800000 */
[----:B------:R-:W-:Y:S02]  /*5be0*/  FSEL R187, R20, -INF , !P1 ;  /* 0xff80000014bb7808 */ /* 0x000fe40004800000 */
[----:B------:R-:W-:Y:S02]  /*5bf0*/  FSEL R167, R10, -INF , !P4 ;  /* 0xff8000000aa77808 */ /* 0x000fe40006000000 */
[----:B------:R-:W-:-:S02]  /*5c00*/  ISETP.GE.AND P1, PT, R8, R17, PT ;  /* 0x000000110800720c */ /* 0x000fc40003f26270 */
[-C--:B------:R-:W-:Y:S02]  /*5c10*/  ISETP.GE.AND P5, PT, R13, R17.reuse, PT ;  /* 0x000000110d00720c */ /* 0x080fe40003fa6270 */
[----:B------:R-:W-:Y:S02]  /*5c20*/  ISETP.GE.AND P4, PT, R12, R17, PT ;  /* 0x000000110c00720c */ /* 0x000fe40003f86270 */
[C---:B------:R-:W-:Y:S01]  /*5c30*/  LOP3.LUT R9, R2.reuse, 0x81, RZ, 0xfc, !PT ;  /* 0x0000008102097812 */ /* 0x040fe200078efcff */
[----:B---3--:R-:W-:Y:S01]  /*5c40*/  HMMA.16816.F32.BF16 R12, R4, R40, R172 ;  /* 0x00000028040c723c */ /* 0x008fe200000418ac */
[----:B------:R-:W-:Y:S02]  /*5c50*/  LOP3.LUT R8, R2, 0x88, RZ, 0xfc, !PT ;  /* 0x0000008802087812 */ /* 0x000fe400078efcff */
[----:B------:R-:W-:Y:S02]  /*5c60*/  FSEL R172, R23, -INF , !P0 ;  /* 0xff80000017ac7808 */ /* 0x000fe40004000000 */
[----:B------:R-:W-:-:S02]  /*5c70*/  FSEL R166, R21, -INF , !P0 ;  /* 0xff80000015a67808 */ /* 0x000fc40004000000 */
[----:B------:R-:W-:Y:S01]  /*5c80*/  FSEL R175, R26, -INF , !P6 ;  /* 0xff8000001aaf7808 */ /* 0x000fe20007000000 */
[C---:B-1----:R-:W-:Y:S01]  /*5c90*/  HMMA.16816.F32.BF16 R20, R4.reuse, R36, R176 ;  /* 0x000000240414723c */ /* 0x042fe200000418b0 */
[----:B------:R-:W-:Y:S02]  /*5ca0*/  FSEL R191, R24, -INF , !P6 ;  /* 0xff80000018bf7808 */ /* 0x000fe40007000000 */
[-C--:B------:R-:W-:Y:S02]  /*5cb0*/  ISETP.GE.AND P0, PT, R9, R17.reuse, PT ;  /* 0x000000110900720c */ /* 0x080fe40003f06270 */
[----:B------:R-:W-:Y:S02]  /*5cc0*/  ISETP.GE.AND P6, PT, R8, R17, PT ;  /* 0x000000110800720c */ /* 0x000fe40003fc6270 */
[----:B------:R-:W-:Y:S01]  /*5cd0*/  FSEL R173, R27, -INF , !P5 ;  /* 0xff8000001bad7808 */ /* 0x000fe20006800000 */
[----:B------:R-:W-:Y:S01]  /*5ce0*/  HMMA.16816.F32.BF16 R8, R4, R42, R52 ;  /* 0x0000002a0408723c */ /* 0x000fe20000041834 */
[----:B------:R-:W1:Y:S01]  /*5cf0*/  LDSM.16.M88.4 R40, [R3+0x7800] ;  /* 0x007800000328783b */ /* 0x000e620000000200 */
[----:B------:R-:W-:-:S02]  /*5d00*/  FSEL R190, R25, -INF , !P5 ;  /* 0xff80000019be7808 */ /* 0x000fc40006800000 */
[----:B------:R-:W-:Y:S02]  /*5d10*/  FSEL R195, R12, -INF , !P1 ;  /* 0xff8000000cc37808 */ /* 0x000fe40004800000 */
[C---:B------:R-:W-:Y:S02]  /*5d20*/  LOP3.LUT R16, R2.reuse, 0x89, RZ, 0xfc, !PT ;  /* 0x0000008902107812 */ /* 0x040fe400078efcff */
[----:B------:R-:W-:Y:S01]  /*5d30*/  HMMA.16816.F32.BF16 R24, R4, R38, R48 ;  /* 0x000000260418723c */ /* 0x000fe20000041830 */
[----:B------:R-:W-:Y:S01]  /*5d40*/  LOP3.LUT R12, R2, 0x99, RZ, 0xfc, !PT ;  /* 0x00000099020c7812 */ /* 0x000fe200078efcff */
[----:B------:R-:W3:Y:S01]  /*5d50*/  LDSM.16.M88.4 R36, [R3+0x8000] ;  /* 0x008000000324783b */ /* 0x000ee20000000200 */
[----:B------:R-:W-:Y:S02]  /*5d60*/  FSEL R178, R15, -INF , !P0 ;  /* 0xff8000000fb27808 */ /* 0x000fe40004000000 */
[----:B------:R-:W-:Y:S02]  /*5d70*/  FSEL R193, R13, -INF , !P0 ;  /* 0xff8000000dc17808 */ /* 0x000fe40004000000 */
[----:B------:R-:W-:-:S02]  /*5d80*/  ISETP.GE.AND P5, PT, R16, R17, PT ;  /* 0x000000111000720c */ /* 0x000fc40003fa6270 */
[----:B------:R-:W-:Y:S02]  /*5d90*/  ISETP.GE.AND P0, PT, R12, R17, PT ;  /* 0x000000110c00720c */ /* 0x000fe40003f06270 */
[C---:B------:R-:W-:Y:S02]  /*5da0*/  LOP3.LUT R16, R2.reuse, 0x90, RZ, 0xfc, !PT ;  /* 0x0000009002107812 */ /* 0x040fe400078efcff */
[----:B------:R-:W-:Y:S02]  /*5db0*/  LOP3.LUT R12, R2, 0xa0, RZ, 0xfc, !PT ;  /* 0x000000a0020c7812 */ /* 0x000fe400078efcff */
[----:B------:R-:W-:Y:S02]  /*5dc0*/  FSEL R174, R30, -INF , !P4 ;  /* 0xff8000001eae7808 */ /* 0x000fe40006000000 */
[----:B------:R-:W-:Y:S02]  /*5dd0*/  FSEL R189, R28, -INF , !P4 ;  /* 0xff8000001cbd7808 */ /* 0x000fe40006000000 */
[----:B------:R-:W-:-:S02]  /*5de0*/  FSEL R179, R10, -INF , !P6 ;  /* 0xff8000000ab37808 */ /* 0x000fc40007000000 */
[----:B------:R-:W-:Y:S02]  /*5df0*/  FSEL R194, R8, -INF , !P6 ;  /* 0xff80000008c27808 */ /* 0x000fe40007000000 */
[-C--:B------:R-:W-:Y:S02]  /*5e00*/  ISETP.GE.AND P4, PT, R16, R17.reuse, PT ;  /* 0x000000111000720c */ /* 0x080fe40003f86270 */
[----:B------:R-:W-:Y:S02]  /*5e10*/  FSEL R192, R14, -INF , !P1 ;  /* 0xff8000000ec07808 */ /* 0x000fe40004800000 */
[----:B------:R-:W-:Y:S02]  /*5e20*/  ISETP.GE.AND P6, PT, R12, R17, PT ;  /* 0x000000110c00720c */ /* 0x000fe40003fc6270 */
[----:B--2---:R-:W-:Y:S01]  /*5e30*/  HMMA.16816.F32.BF16 R12, R4, R44, R140 ;  /* 0x0000002c040c723c */ /* 0x004fe2000004188c */
        /* <DEDUP_REMOVED lines=8> */
[C---:B------:R-:W-:Y:S01]  /*5ec0*/  HMMA.16816.F32.BF16 R8, R4.reuse, R46, R132 ;  /* 0x0000002e0408723c */ /* 0x040fe20000041884 */
[----:B------:R-:W-:Y:S01]  /*5ed0*/  LOP3.LUT R18, R2, 0x91, RZ, 0xfc, !PT ;  /* 0x0000009102127812 */ /* 0x000fe200078efcff */
[----:B------:R-:W2:Y:S01]  /*5ee0*/  LDSM.16.M88.4 R44, [R3+0x8800] ;  /* 0x00880000032c783b */ /* 0x000ea20000000200 */
[----:B------:R-:W-:Y:S02]  /*5ef0*/  FSEL R177, R31, -INF , !P3 ;  /* 0xff8000001fb17808 */ /* 0x000fe40005800000 */
[----:B------:R-:W-:Y:S02]  /*5f00*/  FSEL R176, R29, -INF , !P3 ;  /* 0xff8000001db07808 */ /* 0x000fe40005800000 */
[----:B------:R-:W-:Y:S01]  /*5f10*/  ISETP.GE.AND P3, PT, R18, R17, PT ;  /* 0x000000111200720c */ /* 0x000fe20003f66270 */
[----:B-1----:R-:W-:Y:S01]  /*5f20*/  HMMA.16816.F32.BF16 R28, R4, R42, R120 ;  /* 0x0000002a041c723c */ /* 0x002fe20000041878 */
[----:B------:R-:W-:Y:S02]  /*5f30*/  LOP3.LUT R16, R2, 0x98, RZ, 0xfc, !PT ;  /* 0x0000009802107812 */ /* 0x000fe400078efcff */
[----:B------:R-:W-:-:S02]  /*5f40*/  FSEL R132, R23, -INF , !P3 ;  /* 0xff80000017847808 */ /* 0x000fc40005800000 */
[----:B------:R-:W-:Y:S02]  /*5f50*/  FSEL R135, R21, -INF , !P3 ;  /* 0xff80000015877808 */ /* 0x000fe40005800000 */
[----:B------:R-:W-:Y:S01]  /*5f60*/  ISETP.GE.AND P1, PT, R16, R17, PT ;  /* 0x000000111000720c */ /* 0x000fe20003f26270 */
[----:B------:R-:W-:Y:S01]  /*5f70*/  HMMA.16816.F32.BF16 R20, R4, R40, R128 ;  /* 0x000000280414723c */ /* 0x000fe20000041880 */
[----:B------:R-:W-:Y:S01]  /*5f80*/  FSEL R131, R12, -INF , !P6 ;  /* 0xff8000000c837808 */ /* 0x000fe20007000000 */
[----:B------:R-:W-:Y:S01]  /*5f90*/  LDSM.16.M88.4 R40, [R3+0x9000] ;  /* 0x009000000328783b */ /* 0x000fe20000000200 */
[C---:B------:R-:W-:Y:S02]  /*5fa0*/  LOP3.LUT R12, R2.reuse, 0xb9, RZ, 0xfc, !PT ;  /* 0x000000b9020c7812 */ /* 0x040fe400078efcff */
[----:B------:R-:W-:Y:S02]  /*5fb0*/  LOP3.LUT R16, R2, 0xa9, RZ, 0xfc, !PT ;  /* 0x000000a902107812 */ /* 0x000fe400078efcff */
[----:B------:R-:W-:-:S02]  /*5fc0*/  FSEL R120, R15, -INF , !P5 ;  /* 0xff8000000f787808 */ /* 0x000fc40006800000 */
[----:B------:R-:W-:Y:S02]  /*5fd0*/  FSEL R122, R13, -INF , !P5 ;  /* 0xff8000000d7a7808 */ /* 0x000fe40006800000 */
[-C--:B------:R-:W-:Y:S02]  /*5fe0*/  ISETP.GE.AND P5, PT, R12, R17.reuse, PT ;  /* 0x000000110c00720c */ /* 0x080fe40003fa6270 */
[----:B------:R-:W-:Y:S02]  /*5ff0*/  ISETP.GE.AND P3, PT, R16, R17, PT ;  /* 0x000000111000720c */ /* 0x000fe40003f66270 */
[C---:B------:R-:W-:Y:S02]  /*6000*/  LOP3.LUT R12, R2.reuse, 0xc0, RZ, 0xfc, !PT ;  /* 0x000000c0020c7812 */ /* 0x040fe400078efcff */
[----:B------:R-:W-:Y:S02]  /*6010*/  LOP3.LUT R16, R2, 0xb0, RZ, 0xfc, !PT ;  /* 0x000000b002107812 */ /* 0x000fe400078efcff */
[----:B------:R-:W-:-:S02]  /*6020*/  FSEL R121, R10, -INF , !P4 ;  /* 0xff8000000a797808 */ /* 0x000fc40006000000 */
[----:B------:R-:W-:Y:S02]  /*6030*/  FSEL R123, R8, -INF , !P4 ;  /* 0xff800000087b7808 */ /* 0x000fe40006000000 */
[----:B------:R-:W-:Y:S02]  /*6040*/  FSEL R133, R26, -INF , !P1 ;  /* 0xff8000001a857808 */ /* 0x000fe40004800000 */
[----:B------:R-:W-:Y:S02]  /*6050*/  FSEL R134, R24, -INF , !P1 ;  /* 0xff80000018867808 */ /* 0x000fe40004800000 */
[----:B------:R-:W-:Y:S02]  /*6060*/  FSEL R129, R27, -INF , !P0 ;  /* 0xff8000001b817808 */ /* 0x000fe40004000000 */
[----:B------:R-:W-:Y:S02]  /*6070*/  FSEL R128, R25, -INF , !P0 ;  /* 0xff80000019807808 */ /* 0x000fe40004000000 */
[----:B------:R-:W-:Y:S01]  /*6080*/  FSEL R130, R14, -INF , !P6 ;  /* 0xff8000000e827808 */ /* 0x000fe20007000000 */
[----:B---3--:R-:W-:Y:S01]  /*6090*/  HMMA.16816.F32.BF16 R24, R4, R36, R112 ;  /* 0x000000240418723c */ /* 0x008fe20000041870 */
[----:B------:R-:W-:-:S02]  /*60a0*/  ISETP.GE.AND P4, PT, R12, R17, PT ;  /* 0x000000110c00720c */ /* 0x000fc40003f86270 */
[----:B------:R-:W-:Y:S02]  /*60b0*/  ISETP.GE.AND P1, PT, R16, R17, PT ;  /* 0x000000111000720c */ /* 0x000fe40003f26270 */
[C---:B------:R-:W-:Y:S02]  /*60c0*/  LOP3.LUT R18, R2.reuse, 0xb1, RZ, 0xfc, !PT ;  /* 0x000000b102127812 */ /* 0x040fe400078efcff */
[----:B------:R-:W-:Y:S01]  /*60d0*/  LOP3.LUT R8, R2, 0xc8, RZ, 0xfc, !PT ;  /* 0x000000c802087812 */ /* 0x000fe200078efcff */
[----:B------:R-:W-:Y:S01]  /*60e0*/  HMMA.16816.F32.BF16 R12, R4, R38, R104 ;  /* 0x00000026040c723c */ /* 0x000fe20000041868 */
[----:B------:R1:W3:Y:S01]  /*60f0*/  LDSM.16.M88.4 R36, [R3+0x9800] ;  /* 0x009800000324783b */ /* 0x0002e20000000200 */
[----:B------:R-:W-:Y:S01]  /*6100*/  FSEL R114, R22, -INF , !P1 ;  /* 0xff80000016727808 */ /* 0x000fe20004800000 */
[----:B------:R-:W-:-:S04]  /*6110*/  DEPBAR.LE SB0, 0x0 ;  /* 0x000080000000791a */ /* 0x000fc80000000000 */
[----:B------:R-:W-:Y:S02]  /*6120*/  FSEL R197, R20, -INF , !P1 ;  /* 0xff80000014c57808 */ /* 0x000fe40004800000 */
[-C--:B------:R-:W-:Y:S02]  /*6130*/  ISETP.GE.AND P0, PT, R18, R17.reuse, PT ;  /* 0x000000111200720c */ /* 0x080fe40003f06270 */
[----:B------:R-:W-:Y:S02]  /*6140*/  ISETP.GE.AND P1, PT, R8, R17, PT ;  /* 0x000000110800720c */ /* 0x000fe40003f26270 */
[C---:B------:R-:W-:Y:S02]  /*6150*/  LOP3.LUT R16, R2.reuse, 0xb8, RZ, 0xfc, !PT ;  /* 0x000000b802107812 */ /* 0x040fe400078efcff */
[----:B------:R-:W-:Y:S02]  /*6160*/  LOP3.LUT R8, R2, 0xc9, RZ, 0xfc, !PT ;  /* 0x000000c902087812 */ /* 0x000fe400078efcff */
[----:B------:R-:W-:-:S02]  /*6170*/  FSEL R104, R23, -INF , !P0 ;  /* 0xff80000017687808 */ /* 0x000fc40004000000 */
[----:B------:R-:W-:Y:S02]  /*6180*/  FSEL R196, R21, -INF , !P0 ;  /* 0xff80000015c47808 */ /* 0x000fe40004000000 */
[-C--:B------:R-:W-:Y:S01]  /*6190*/  ISETP.GE.AND P6, PT, R16, R17.reuse, PT ;  /* 0x000000111000720c */ /* 0x080fe20003fc6270 */
[----:B--2---:R-:W-:Y:S01]  /*61a0*/  HMMA.16816.F32.BF16 R20, R4, R46, R96 ;  /* 0x0000002e0414723c */ /* 0x004fe20000041860 */
        /* <DEDUP_REMOVED lines=8> */
[----:B------:R-:W-:Y:S02]  /*6230*/  ISETP.GE.AND P6, PT, R8, R17, PT ;  /* 0x000000110800720c */ /* 0x000fe40003fc6270 */
[----:B------:R-:W-:Y:S01]  /*6240*/  HMMA.16816.F32.BF16 R8, R4, R44, R180 ;  /* 0x0000002c0408723c */ /* 0x000fe200000418b4 */
[----:B------:R-:W-:-:S02]  /*6250*/  LOP3.LUT R16, R2, 0xd1, RZ, 0xfc, !PT ;  /* 0x000000d102107812 */ /* 0x000fc400078efcff */
[----:B------:R-:W-:Y:S02]  /*6260*/  FSEL R115, R31, -INF , !P5 ;  /* 0xff8000001f737808 */ /* 0x000fe40006800000 */
[----:B------:R-:W-:Y:S02]  /*6270*/  FSEL R106, R29, -INF , !P5 ;  /* 0xff8000001d6a7808 */ /* 0x000fe40006800000 */
[----:B------:R-:W-:Y:S02]  /*6280*/  ISETP.GE.AND P5, PT, R16, R17, PT ;  /* 0x000000111000720c */ /* 0x000fe40003fa6270 */
[C---:B-1----:R-:W-:Y:S02]  /*6290*/  LOP3.LUT R3, R2.reuse, 0xd8, RZ, 0xfc, !PT ;  /* 0x000000d802037812 */ /* 0x042fe400078efcff */
[----:B------:R-:W-:Y:S02]  /*62a0*/  LOP3.LUT R16, R2, 0xd9, RZ, 0xfc, !PT ;  /* 0x000000d902107812 */ /* 0x000fe400078efcff */
[----:B------:R-:W-:-:S02]  /*62b0*/  FSEL R180, R26, -INF , !P4 ;  /* 0xff8000001ab47808 */ /* 0x000fc40006000000 */
[----:B------:R-:W-:Y:S02]  /*62c0*/  FSEL R183, R24, -INF , !P4 ;  /* 0xff80000018b77808 */ /* 0x000fe40006000000 */
[----:B------:R-:W-:Y:S02]  /*62d0*/  FSEL R96, R27, -INF , !P3 ;  /* 0xff8000001b607808 */ /* 0x000fe40005800000 */
[----:B------:R-:W-:Y:S02]  /*62e0*/  FSEL R205, R8, -INF , !P6 ;  /* 0xff80000008cd7808 */ /* 0x000fe40007000000 */
[----:B------:R-:W-:Y:S02]  /*62f0*/  LOP3.LUT R8, R2, 0xe9, RZ, 0xfc, !PT ;  /* 0x000000e902087812 */ /* 0x000fe400078efcff */
[----:B------:R-:W-:Y:S02]  /*6300*/  FSEL R198, R11, -INF , !P5 ;  /* 0xff8000000bc67808 */ /* 0x000fe40006800000 */
[----:B------:R-:W-:-:S02]  /*6310*/  FSEL R202, R9, -INF , !P5 ;  /* 0xff80000009ca7808 */ /* 0x000fc40006800000 */
[----:B------:R-:W-:Y:S02]  /*6320*/  FSEL R200, R10, -INF , !P6 ;  /* 0xff8000000ac87808 */ /* 0x000fe40007000000 */
[-C--:B------:R-:W-:Y:S02]  /*6330*/  ISETP.GE.AND P5, PT, R8, R17.reuse, PT ;  /* 0x000000110800720c */ /* 0x080fe40003fa6270 */
[C---:B---3--:R-:W-:Y:S01]  /*6340*/  HMMA.16816.F32.BF16 R8, R4.reuse, R36, R84 ;  /* 0x000000240408723c */ /* 0x048fe20000041854 */
[----:B------:R-:W-:Y:S02]  /*6350*/  FSEL R181, R25, -INF , !P3 ;  /* 0xff80000019b57808 */ /* 0x000fe40005800000 */
[----:B------:R-:W-:Y:S02]  /*6360*/  FSEL R182, R12, -INF , !P1 ;  /* 0xff8000000cb67808 */ /* 0x000fe40004800000 */
[-C--:B------:R-:W-:Y:S02]  /*6370*/  ISETP.GE.AND P4, PT, R3, R17.reuse, PT ;  /* 0x000000110300720c */ /* 0x080fe40003f86270 */
[----:B------:R-:W-:Y:S01]  /*6380*/  ISETP.GE.AND P3, PT, R16, R17, PT ;  /* 0x000000111000720c */ /* 0x000fe20003f66270 */
[----:B------:R-:W-:Y:S01]  /*6390*/  HMMA.16816.F32.BF16 R24, R4, R40, R92 ;  /* 0x000000280418723c */ /* 0x000fe2000004185c */
[----:B------:R-:W-:-:S02]  /*63a0*/  LOP3.LUT R12, R2, 0xe1, RZ, 0xfc, !PT ;  /* 0x000000e1020c7812 */ /* 0x000fc400078efcff */
[C---:B------:R-:W-:Y:S02]  /*63b0*/  LOP3.LUT R3, R2.reuse, 0xe0, RZ, 0xfc, !PT ;  /* 0x000000e002037812 */ /* 0x040fe400078efcff */
[----:B------:R-:W-:Y:S02]  /*63c0*/  LOP3.LUT R16, R2, 0xf1, RZ, 0xfc, !PT ;  /* 0x000000f102107812 */ /* 0x000fe400078efcff */
[----:B------:R-:W-:Y:S02]  /*63d0*/  FSEL R99, R15, -INF , !P0 ;  /* 0xff8000000f637808 */ /* 0x000fe40004000000 */
[----:B------:R-:W-:Y:S02]  /*63e0*/  FSEL R98, R13, -INF , !P0 ;  /* 0xff8000000d627808 */ /* 0x000fe40004000000 */
[----:B------:R-:W-:Y:S01]  /*63f0*/  FSEL R97, R14, -INF , !P1 ;  /* 0xff8000000e617808 */ /* 0x000fe20004800000 */
[----:B------:R-:W-:Y:S01]  /*6400*/  BAR.SYNC.DEFER_BLOCKING 0x0 ;  /* 0x0000000000007b1d */ /* 0x000fe20000010000 */
[----:B------:R-:W-:-:S02]  /*6410*/  ISETP.GE.AND P0, PT, R12, R17, PT ;  /* 0x000000110c00720c */ /* 0x000fc40003f06270 */
[----:B------:R-:W-:Y:S01]  /*6420*/  FSEL R204, R23, -INF , !P3 ;  /* 0xff80000017cc7808 */ /* 0x000fe20005800000 */
[C---:B------:R-:W-:Y:S01]  /*6430*/  HMMA.16816.F32.BF16 R12, R4.reuse, R42, R88 ;  /* 0x0000002a040c723c */ /* 0x040fe20000041858 */
[----:B------:R-:W-:Y:S02]  /*6440*/  FSEL R201, R21, -INF , !P3 ;  /* 0xff80000015c97808 */ /* 0x000fe40005800000 */
[-C--:B------:R-:W-:Y:S02]  /*6450*/  ISETP.GE.AND P1, PT, R3, R17.reuse, PT ;  /* 0x000000110300720c */ /* 0x080fe40003f26270 */
[----:B------:R-:W-:Y:S02]  /*6460*/  ISETP.GE.AND P3, PT, R16, R17, PT ;  /* 0x000000111000720c */ /* 0x000fe40003f66270 */
[----:B------:R-:W-:Y:S01]  /*6470*/  LOP3.LUT R3, R2, 0xe8, RZ, 0xfc, !PT ;  /* 0x000000e802037812 */ /* 0x000fe200078efcff */
[----:B------:R-:W-:Y:S01]  /*6480*/  HMMA.16816.F32.BF16 R4, R4, R38, R80 ;  /* 0x000000260404723c */ /* 0x000fe20000041850 */
[----:B------:R-:W-:-:S02]  /*6490*/  FSEL R215, R11, -INF , !P3 ;  /* 0xff8000000bd77808 */ /* 0x000fc40005800000 */
[----:B------:R-:W-:Y:S02]  /*64a0*/  FSEL R220, R9, -INF , !P3 ;  /* 0xff80000009dc7808 */ /* 0x000fe40005800000 */
[----:B------:R-:W-:Y:S02]  /*64b0*/  ISETP.GE.AND P6, PT, R3, R17, PT ;  /* 0x000000110300720c */ /* 0x000fe40003fc6270 */
[----:B------:R-:W-:Y:S02]  /*64c0*/  ISETP.GT.AND P3, PT, R33, R250, PT ;  /* 0x000000fa2100720c */ /* 0x000fe40003f64270 */
[----:B------:R-:W-:Y:S02]  /*64d0*/  LOP3.LUT R3, R2, 0xf0, RZ, 0xfc, !PT ;  /* 0x000000f002037812 */ /* 0x000fe400078efcff */
[----:B------:R-:W-:Y:S02]  /*64e0*/  FSEL R199, R22, -INF , !P4 ;  /* 0xff80000016c77808 */ /* 0x000fe40006000000 */
[----:B------:R-:W-:-:S02]  /*64f0*/  FSEL R203, R20, -INF , !P4 ;  /* 0xff80000014cb7808 */ /* 0x000fc40006000000 */
        /* <DEDUP_REMOVED lines=8> */
[----:B------:R-:W-:Y:S02]  /*6580*/  ISETP.GE.AND P0, PT, R2, R17, PT ;  /* 0x000000110200720c */ /* 0x000fe40003f06270 */
[----:B------:R-:W-:Y:S01]  /*6590*/  LOP3.LUT R30, R245, 0x200, RZ, 0xc0, !PT ;  /* 0x00000200f51e7812 */ /* 0x000fe200078ec0ff */
[----:B------:R-:W-:Y:S01]  /*65a0*/  IMAD.MOV.U32 R245, RZ, RZ, R33 ;  /* 0x000000fffff57224 */ /* 0x000fe200078e0021 */
        /* <DEDUP_REMOVED lines=24> */
.L_x_1535:
        /* <DEDUP_REMOVED lines=10> */
[----:B-1----:R-:W-:-:S04]  /*67d0*/  IMAD.MOV R4, RZ, RZ, -R5 ;  /* 0x000000ffff047224 */ /* 0x002fc800078e0a05 */
[----:B------:R-:W-:Y:S02]  /*67e0*/  IMAD R6, R4, R2, RZ ;  /* 0x0000000204067224 */ /* 0x000fe400078e02ff */
[----:B------:R-:W-:-:S04]  /*67f0*/  IMAD.MOV.U32 R4, RZ, RZ, RZ ;  /* 0x000000ffff047224 */ /* 0x000fc800078e00ff */
        /* <DEDUP_REMOVED lines=9> */
[----:B------:R-:W-:Y:S02]  /*6890*/  @!P1 IMAD.IADD R6, R6, 0x1, -R2 ;  /* 0x0000000106069824 */ /* 0x000fe400078e0a02 */
[-C--:B------:R-:W-:Y:S01]  /*68a0*/  @!P4 IADD3 R7, PT, PT, R7, -R2.reuse, RZ ;  /* 0x800000020707c210 */ /* 0x080fe20007ffe0ff */
[----:B------:R-:W-:Y:S01]  /*68b0*/  @!P1 VIADD R4, R4, 0x1 ;  /* 0x0000000104049836 */ /* 0x000fe20000000000 */
[----:B------:R-:W-:Y:S02]  /*68c0*/  @!P4 IADD3 R5, PT, PT, R5, 0x1, RZ ;  /* 0x000000010505c810 */ /* 0x000fe40007ffe0ff */
[-C--:B------:R-:W-:Y:S02]  /*68d0*/  ISETP.GE.U32.AND P5, PT, R6, R2.reuse, PT ;  /* 0x000000020600720c */ /* 0x080fe40003fa6070 */
[----:B------:R-:W-:Y:S02]  /*68e0*/  ISETP.GE.U32.AND P6, PT, R7, R2, PT ;  /* 0x000000020700720c */ /* 0x000fe40003fc6070 */
[----:B------:R-:W-:-:S02]  /*68f0*/  LOP3.LUT R2, R9, R3, RZ, 0x3c, !PT ;  /* 0x0000000309027212 */ /* 0x000fc400078e3cff */
[-C--:B------:R-:W-:Y:S02]  /*6900*/  LOP3.LUT R6, R233, R3.reuse, RZ, 0x3c, !PT ;  /* 0x00000003e9067212 */ /* 0x080fe400078e3cff */
        /* <DEDUP_REMOVED lines=31> */
.L_x_1536:
[----:B------:R-:W-:Y:S05]  /*6b00*/  BSYNC.RECONVERGENT B0 ;  /* 0x0000000000007941 */ /* 0x000fea0003800200 */
.L_x_1534:
        /* <DEDUP_REMOVED lines=10> */
[----:B------:R-:W-:Y:S01]  /*6bb0*/  @!P0 IMAD.MOV.U32 R9, RZ, RZ, R3 ;  /* 0x000000ffff098224 */ /* 0x000fe200078e0003 */
[----:B------:R-:W-:Y:S01]  /*6bc0*/  @!PT LDS RZ, [RZ] ;  /* 0x00000000fffff984 */ /* 0x000fe20000000800 */
[----:B------:R-:W-:Y:S01]  /*6bd0*/  @!PT LDS RZ, [RZ] ;  /* 0x00000000fffff984 */ /* 0x000fe20000000800 */
[----:B------:R-:W-:Y:S01]  /*6be0*/  @!PT LDS RZ, [RZ] ;  /* 0x00000000fffff984 */ /* 0x000fe20000000800 */
[----:B------:R1:W-:Y:S01]  /*6bf0*/  @!P1 LDGSTS.E.BYPASS.LTC128B.128 [R0+0x2000], desc[UR4][R4.64] ;  /* 0x0200000004009fae */ /* 0x0003e2000b981a04 */
[----:B------:R-:W-:Y:S01]  /*6c00*/  @!P0 IMAD R20, R235, 0xe0, RZ ;  /* 0x000000e0eb148824 */ /* 0x000fe200078e02ff */
[-C--:B------:R-:W-:Y:S01]  /*6c10*/  @!P0 MOV R10, R2.reuse ;  /* 0x00000002000a8202 */ /* 0x080fe20000000f00 */
[C---:B------:R-:W-:Y:S01]  /*6c20*/  @!P0 IMAD.WIDE.U32 R6, R234.reuse, 0xe0, R6 ;  /* 0x000000e0ea068825 */ /* 0x040fe200078e0006 */
[----:B------:R2:W-:Y:S01]  /*6c30*/  @P1 STS.128 [R0+0x2000], RZ ;  /* 0x002000ff00001388 */ /* 0x0005e20000000c00 */
[----:B------:R-:W-:-:S02]  /*6c40*/  @!P0 LEA R28, P1, R234, R2, 0x5 ;  /* 0x00000002ea1c8211 */ /* 0x000fc400078228ff */
[C---:B------:R-:W-:Y:S01]  /*6c50*/  @!P0 IMAD R22, R235.reuse, 0xc0, RZ ;  /* 0x000000c0eb168824 */ /* 0x040fe200078e02ff */
[----:B------:R2:W-:Y:S01]  /*6c60*/  @P0 STS.128 [R0+0x2800], RZ ;  /* 0x002800ff00000388 */ /* 0x0005e20000000c00 */
[C---:B------:R-:W-:Y:S01]  /*6c70*/  @!P0 IMAD.WIDE.U32 R8, R234.reuse, 0xc0, R8 ;  /* 0x000000c0ea088825 */ /* 0x040fe200078e0008 */
[----:B------:R-:W-:Y:S02]  /*6c80*/  @!P0 LEA.HI.X R29, R234, R3, R235, 0x5, P1 ;  /* 0x00000003ea1d8211 */ /* 0x000fe400008f2ceb */
[----:B------:R-:W-:Y:S01]  /*6c90*/  @!PT LDS RZ, [RZ] ;  /* 0x00000000fffff984 */ /* 0x000fe20000000800 */
[----:B------:R-:W-:Y:S01]  /*6ca0*/  @!PT LDS RZ, [RZ] ;  /* 0x00000000fffff984 */ /* 0x000fe20000000800 */
[----:B------:R-:W-:Y:S01]  /*6cb0*/  @!PT LDS RZ, [RZ] ;  /* 0x00000000fffff984 */ /* 0x000fe20000000800 */
[----:B------:R2:W-:Y:S01]  /*6cc0*/  @!P0 LDGSTS.E.BYPASS.LTC128B.128 [R0+0x2800], desc[UR4][R2.64] ;  /* 0x0280000002008fae */ /* 0x0005e2000b981a04 */
[----:B------:R-:W-:Y:S01]  /*6cd0*/  @!P0 IMAD.IADD R21, R20, 0x1, R7 ;  /* 0x0000000114158824 */ /* 0x000fe200078e0207 */
[----:B------:R-:W-:Y:S01]  /*6ce0*/  @!P0 MOV R20, R6 ;  /* 0x0000000600148202 */ /* 0x000fe20000000f00 */
[C---:B------:R-:W-:Y:S01]  /*6cf0*/  @!P0 IMAD R16, R235.reuse, 0x120, RZ ;  /* 0x00000120eb108824 */ /* 0x040fe200078e02ff */
[-C--:B------:R-:W-:Y:S01]  /*6d00*/  @!P0 MOV R6, R2.reuse ;  /* 0x0000000200068202 */ /* 0x080fe20000000f00 */
[----:B------:R-:W-:Y:S01]  /*6d10*/  @!P0 IMAD R26, R235, 0x60, RZ ;  /* 0x00000060eb1a8824 */ /* 0x000fe200078e02ff */
[----:B------:R-:W-:Y:S01]  /*6d20*/  @!P0 IADD3 R23, PT, PT, R22, R9, RZ ;  /* 0x0000000916178210 */ /* 0x000fe20007ffe0ff */
[----:B------:R-:W-:Y:S01]  /*6d30*/  @!P0 IMAD.WIDE.U32 R12, R234, 0x60, R2 ;  /* 0x00000060ea0c8825 */ /* 0x000fe200078e0002 */
[----:B------:R-:W-:Y:S01]  /*6d40*/  @!P0 MOV R9, R3 ;  /* 0x0000000300098202 */ /* 0x000fe20000000f00 */
[----:B------:R2:W-:Y:S02]  /*6d50*/  @P0 STS.128 [R0+0x3000], RZ ;  /* 0x003000ff00000388 */ /* 0x0005e40000000c00 */
[--C-:B------:R-:W-:Y:S01]  /*6d60*/  @!P0 IMAD.MOV.U32 R11, RZ, RZ, R3.reuse ;  /* 0x000000ffff0b8224 */ /* 0x100fe200078e0003 */
[----:B------:R-:W-:Y:S01]  /*6d70*/  @!P0 IADD3 R27, PT, PT, R26, R13, RZ ;  /* 0x0000000d1a1b8210 */ /* 0x000fe20007ffe0ff */
[--C-:B------:R-:W-:Y:S01]  /*6d80*/  @!P0 IMAD.MOV.U32 R7, RZ, RZ, R3.reuse ;  /* 0x000000ffff078224 */ /* 0x100fe200078e0003 */
[----:B------:R-:W-:Y:S01]  /*6d90*/  @!PT LDS RZ, [RZ] ;  /* 0x00000000fffff984 */ /* 0x000fe20000000800 */
[----:B------:R-:W-:Y:S01]  /*6da0*/  @!PT LDS RZ, [RZ] ;  /* 0x00000000fffff984 */ /* 0x000fe20000000800 */
[----:B------:R-:W-:Y:S01]  /*6db0*/  @!PT LDS RZ, [RZ] ;  /* 0x00000000fffff984 */ /* 0x000fe20000000800 */
[----:B------:R2:W-:Y:S01]  /*6dc0*/  @!P0 LDGSTS.E.BYPASS.LTC128B.128 [R0+0x3000], desc[UR4][R28.64] ;  /* 0x030000001c008fae */ /* 0x0005e2000b981a04 */
[----:B-1----:R-:W-:Y:S01]  /*6dd0*/  @!P0 MOV R4, R2 ;  /* 0x0000000200048202 */ /* 0x002fe20000000f00 */
[----:B------:R-:W-:-:S02]  /*6de0*/  @!P0 IMAD.MOV.U32 R5, RZ, RZ, R3 ;  /* 0x000000ffff058224 */ /* 0x000fc400078e0003 */
[----:B------:R-:W-:Y:S01]  /*6df0*/  @!P0 IMAD.MOV.U32 R22, RZ, RZ, R8 ;  /* 0x000000ffff168224 */ /* 0x000fe200078e0008 */
[----:B------:R2:W-:Y:S01]  /*6e00*/  @P0 STS.128 [R0+0x3800], RZ ;  /* 0x003800ff00000388 */ /* 0x0005e20000000c00 */
[----:B------:R-:W-:-:S04]  /*6e10*/  @!P0 IMAD.WIDE.U32 R4, R234, 0x120, R4 ;  /* 0x00000120ea048825 */ /* 0x000fc800078e0004 */
[----:B------:R-:W-:Y:S01]  /*6e20*/  @!P0 IMAD.MOV.U32 R8, RZ, RZ, R2 ;  /* 0x000000ffff088224 */ /* 0x000fe200078e0002 */
[----:B------:R-:W-:Y:S01]  /*6e30*/  @!P0 IADD3 R17, PT, PT, R16, R5, RZ ;  /* 0x0000000510118210 */ /* 0x000fe20007ffe0ff */
[----:B------:R-:W-:Y:S01]  /*6e40*/  @!P0 IMAD R24, R235, 0xa0, RZ ;  /* 0x000000a0eb188824 */ /* 0x000fe200078e02ff */
[----:B------:R-:W-:Y:S01]  /*6e50*/  @!P0 MOV R5, R3 ;  /* 0x0000000300058202 */ /* 0x000fe20000000f00 */
[----:B------:R-:W-:-:S04]  /*6e60*/  @!P0 IMAD.WIDE.U32 R10, R234, 0xa0, R10 ;  /* 0x000000a0ea0a8825 */ /* 0x000fc800078e000a */
[----:B------:R-:W-:Y:S01]  /*6e70*/  @!P0 IMAD.MOV.U32 R16, RZ, RZ, R4 ;  /* 0x000000ffff108224 */ /* 0x000fe200078e0004 */
[----:B------:R-:W-:Y:S01]  /*6e80*/  @!P0 MOV R4, R2 ;  /* 0x0000000200048202 */ /* 0x000fe20000000f00 */
[----:B------:R-:W-:Y:S02]  /*6e90*/  @!P0 IMAD R18, R235, 0x180, RZ ;  /* 0x00000180eb128824 */ /* 0x000fe400078e02ff */
[----:B------:R-:W-:-:S04]  /*6ea0*/  @!P0 IMAD.WIDE.U32 R6, R234, 0x180, R6 ;  /* 0x00000180ea068825 */ /* 0x000fc800078e0006 */
[----:B------:R-:W-:Y:S01]  /*6eb0*/  @!P0 IMAD.MOV.U32 R26, RZ, RZ, R12 ;  /* 0x000000ffff1a8224 */ /* 0x000fe200078e000c */
[----:B------:R-:W-:Y:S01]  /*6ec0*/  @!P0 MOV R12, R2 ;  /* 0x00000002000c8202 */ /* 0x000fe20000000f00 */
[----:B------:R-:W-:Y:S02]  /*6ed0*/  @!P0 IMAD R14, R235, 0x160, RZ ;  /* 0x00000160eb0e8824 */ /* 0x000fe400078e02ff */
[----:B------:R-:W-:-:S04]  /*6ee0*/  @!P0 IMAD.WIDE.U32 R8, R234, 0x160, R8 ;  /* 0x00000160ea088825 */ /* 0x000fc800078e0008 */
[----:B------:R-:W-:Y:S01]  /*6ef0*/  @!P0 IMAD.MOV.U32 R13, RZ, RZ, R3 ;  /* 0x000000ffff0d8224 */ /* 0x000fe200078e0003 */
[----:B------:R-:W-:Y:S01]  /*6f00*/  @!P0 IADD3 R9, PT, PT, R14, R9, RZ ;  /* 0x000000090e098210 */ /* 0x000fe20007ffe0ff */
[----:B------:R-:W-:Y:S01]  /*6f10*/  @!P0 IMAD.IADD R25, R24, 0x1, R11 ;  /* 0x0000000118198824 */ /* 0x000fe200078e020b */
[----:B------:R-:W-:Y:S01]  /*6f20*/  @!P0 MOV R24, R10 ;  /* 0x0000000a00188202 */ /* 0x000fe20000000f00 */
[----:B------:R-:W-:Y:S01]  /*6f30*/  @!P0 IMAD.IADD R7, R18, 0x1, R7 ;  /* 0x0000000112078824 */ /* 0x000fe200078e0207 */
[CC--:B------:R-:W-:Y:S01]  /*6f40*/  @!P0 LEA R18, P3, R234.reuse, R2.reuse, 0x6 ;  /* 0x00000002ea128211 */ /* 0x0c0fe200078630ff */
[----:B------:R-:W-:Y:S01]  /*6f50*/  @!P0 IMAD R10, R235, 0x140, RZ ;  /* 0x00000140eb0a8824 */ /* 0x000fe200078e02ff */
[C---:B------:R-:W-:Y:S01]  /*6f60*/  @!P0 LEA R14, P1, R234.reuse, R2, 0x7 ;  /* 0x00000002ea0e8211 */ /* 0x040fe200078238ff */
[C---:B------:R-:W-:Y:S01]  /*6f70*/  @!P0 IMAD.WIDE.U32 R4, R234.reuse, 0x140, R4 ;  /* 0x00000140ea048825 */ /* 0x040fe200078e0004 */
[----:B------:R-:W-:-:S03]  /*6f80*/  @!P0 LEA.HI.X R19, R234, R3, R235, 0x6, P3 ;  /* 0x00000003ea138211 */ /* 0x000fc600018f34eb */
[----:B------:R-:W-:Y:S01]  /*6f90*/  @!P0 IMAD R15, R235, 0x1a0, RZ ;  /* 0x000001a0eb0f8824 */ /* 0x000fe200078e02ff */
[----:B------:R-:W-:Y:S01]  /*6fa0*/  @!P0 IADD3 R11, PT, PT, R10, R5, RZ ;  /* 0x000000050a0b8210 */ /* 0x000fe20007ffe0ff */
[----:B------:R-:W-:Y:S01]  /*6fb0*/  @!P0 IMAD.WIDE.U32 R12, R234, 0x1a0, R12 ;  /* 0x000001a0ea0c8825 */ /* 0x000fe200078e000c */
[----:B------:R-:W-:Y:S01]  /*6fc0*/  @!PT LDS RZ, [RZ] ;  /* 0x00000000fffff984 */ /* 0x000fe20000000800 */
[----:B------:R-:W-:Y:S01]  /*6fd0*/  @!PT LDS RZ, [RZ] ;  /* 0x00000000fffff984 */ /* 0x000fe20000000800 */
[----:B------:R-:W-:Y:S01]  /*6fe0*/  @!PT LDS RZ, [RZ] ;  /* 0x00000000fffff984 */ /* 0x000fe20000000800 */
[----:B------:R2:W-:Y:S01]  /*6ff0*/  @!P0 LDGSTS.E.BYPASS.LTC128B.128 [R0+0x3800], desc[UR4][R18.64] ;  /* 0x0380000012008fae */ /* 0x0005e2000b981a04 */
[----:B------:R-:W-:-:S03]  /*7000*/  @!P0 MOV R10, R4 ;  /* 0x00000004000a8202 */ /* 0x000fc60000000f00 */
[----:B------:R-:W-:Y:S01]  /*7010*/  @!P0 IADD3 R5, PT, PT, R15, R13, RZ ;  /* 0x0000000d0f058210 */ /* 0x000fe20007ffe0ff */
[----:B------:R2:W-:Y:S01]  /*7020*/  @P0 STS.128 [R0+0x4000], RZ ;  /* 0x004000ff00000388 */ /* 0x0005e20000000c00 */
[C---:B------:R-:W-:Y:S02]  /*7030*/  @!P0 LEA.HI.X R15, R234.reuse, R3, R235, 0x7, P1 ;  /* 0x00000003ea0f8211 */ /* 0x040fe400008f3ceb */
[----:B------:R-:W-:Y:S01]  /*7040*/  @!P0 MOV R4, R12 ;  /* 0x0000000c00048202 */ /* 0x000fe20000000f00 */
[----:B------:R-:W-:Y:S01]  /*7050*/  @!PT LDS RZ, [RZ] ;  /* 0x00000000fffff984 */ /* 0x000fe20000000800 */
[----:B------:R-:W-:Y:S01]  /*7060*/  @!PT LDS RZ, [RZ] ;  /* 0x00000000fffff984 */ /* 0x000fe20000000800 */
[----:B------:R-:W-:Y:S01]  /*7070*/  @!PT LDS RZ, [RZ] ;  /* 0x00000000fffff984 */ /* 0x000fe20000000800 */
[----:B------:R2:W-:Y:S01]  /*7080*/  @!P0 LDGSTS.E.BYPASS.LTC128B.128 [R0+0x4000], desc[UR4][R26.64] ;  /* 0x040000001a008fae */ /* 0x0005e2000b981a04 */
[----:B------:R-:W-:-:S03]  /*7090*/  @!P0 LEA R12, P1, R234, R2, 0x8 ;  /* 0x00000002ea0c8211 */ /* 0x000fc600078240ff */
        /* <DEDUP_REMOVED lines=53> */
[----:B--2---:R-:W-:Y:S02]  /*73f0*/  IMAD R4, R235, 0x1c0, RZ ;  /* 0x000001c0eb047824 */ /* 0x004fe400078e02ff */
[----:B------:R-:W-:-:S05]  /*7400*/  IMAD.WIDE.U32 R2, R234, 0x1c0, R2 ;  /* 0x000001c0ea027825 */ /* 0x000fca00078e0002 */
[----:B------:R-:W-:-:S05]  /*7410*/  IADD3 R3, PT, PT, R4, R3, RZ ;  /* 0x0000000304037210 */ /* 0x000fca0007ffe0ff */
[----:B------:R-:W-:Y:S01]  /*7420*/  @!PT LDS RZ, [RZ] ;  /* 0x00000000fffff984 */ /* 0x000fe20000000800 */
[----:B------:R-:W-:Y:S01]  /*7430*/  @!PT LDS RZ, [RZ] ;  /* 0x00000000fffff984 */ /* 0x000fe20000000800 */
[----:B------:R-:W-:Y:S01]  /*7440*/  @!PT LDS RZ, [RZ] ;  /* 0x00000000fffff984 */ /* 0x000fe20000000800 */
[----:B------:R1:W-:Y:S02]  /*7450*/  LDGSTS.E.BYPASS.LTC128B.128 [R0+0x9800], desc[UR4][R2.64] ;  /* 0x0980000002007fae */ /* 0x0003e4000b981a04 */
.L_x_1538:
[----:B------:R-:W-:Y:S05]  /*7460*/  BSYNC.RECONVERGENT B0 ;  /* 0x0000000000007941 */ /* 0x000fea0003800200 */
.L_x_1537:
[----:B------:R-:W0:Y:S02]  /*7470*/  LDGDEPBAR ;  /* 0x00000000000079af */ /* 0x000e240000000000 */
.L_x_1533:
[----:B------:R-:W-:Y:S05]  /*7480*/  BSYNC.RECONVERGENT B1 ;  /* 0x0000000000017941 */ /* 0x000fea0003800200 */
.L_x_1532:
[----:B-12---:R-:W2:Y:S01]  /*7490*/  LD.E R0, desc[UR4][R168.64+0xdc] ;  /* 0x0000dc04a8007980 */ /* 0x006ea2000c101900 */
        /* <DEDUP_REMOVED lines=99> */
[----:B---3--:R-:W-:-:S03]  /*7ad0*/  F2FP.BF16.F32.PACK_AB R9, R81, R82 ;  /* 0x000000525109723e */ /* 0x008fc600000010ff */
[----:B------:R1:W-:Y:S01]  /*7ae0*/  MUFU.EX2 R80, R4 ;  /* 0x0000000400507308 */ /* 0x0003e20000000800 */
[-CC-:B------:R-:W-:Y:S01]  /*7af0*/  FFMA.FTZ R6, R102, R0.reuse, -R5.reuse ;  /* 0x0000000066067223 */ /* 0x180fe20000010805 */
[----:B--2---:R-:W-:Y:S01]  /*7b00*/  FFMA.FTZ R2, R73, R0, -R5 ;  /* 0x0000000049027223 */ /* 0x004fe20000010805 */
[----:B----4-:R-:W-:-:S03]  /*7b10*/  F2FP.BF16.F32.PACK_AB R11, R92, R86 ;  /* 0x000000565c0b723e */ /* 0x010fc600000010ff */
[----:B------:R2:W3:Y:S01]  /*7b20*/  MUFU.EX2 R7, R2 ;  /* 0x0000000200077308 */ /* 0x0004e20000000800 */
[----:B-1----:R-:W-:-:S04]  /*7b30*/  FFMA.FTZ R4, R72, R0, -R5 ;  /* 0x0000000048047223 */ /* 0x002fc80000010805 */
[----:B------:R1:W-:Y:S01]  /*7b40*/  MUFU.EX2 R91, R4 ;  /* 0x00000004005b7308 */ /* 0x0003e20000000800 */
[----:B--2---:R-:W-:Y:S01]  /*7b50*/  FFMA.FTZ R2, R74, R0, -R5 ;  /* 0x000000004a027223 */ /* 0x004fe20000010805 */
[----:B---3--:R-:W-:Y:S01]  /*7b60*/  F2FP.BF16.F32.PACK_AB R8, R7, R80 ;  /* 0x000000500708723e */ /* 0x008fe200000010ff */
[----:B------:R-:W-:Y:S02]  /*7b70*/  FADD.FTZ R7, R80, R7 ;  /* 0x0000000750077221 */ /* 0x000fe40000010000 */
[----:B------:R2:W3:Y:S01]  /*7b80*/  MUFU.EX2 R93, R2 ;  /* 0x00000002005d7308 */ /* 0x0004e20000000800 */
[-CC-:B-1----:R-:W-:Y:S01]  /*7b90*/  FFMA.FTZ R4, R78, R0.reuse, -R3.reuse ;  /* 0x000000004e047223 */ /* 0x182fe20000010803 */
[-C--:B--2---:R-:W-:Y:S01]  /*7ba0*/  FFMA.FTZ R2, R100, R0.reuse, -R3 ;  /* 0x0000000064027223 */ /* 0x084fe20000010803 */
[----:B---3--:R-:W-:Y:S02]  /*7bb0*/  F2FP.BF16.F32.PACK_AB R10, R93, R91 ;  /* 0x0000005b5d0a723e */ /* 0x008fe400000010ff */
[----:B------:R1:W-:Y:S04]  /*7bc0*/  MUFU.EX2 R100, R4 ;  /* 0x0000000400647308 */ /* 0x0003e80000000800 */
[----:B------:R2:W-:Y:S01]  /*7bd0*/  MUFU.EX2 R94, R2 ;  /* 0x00000002005e7308 */ /* 0x0005e20000000800 */
[----:B------:R-:W-:Y:S01]  /*7be0*/  HMMA.16816.F32.BF16 R24, R8, R14, RZ ;  /* 0x0000000e0818723c */ /* 0x000fe200000418ff */
[----:B-1----:R-:W-:-:S07]  /*7bf0*/  FFMA.FTZ R4, R109, R0, -R5 ;  /* 0x000000006d047223 */ /* 0x002fce0000010805 */
[C---:B------:R-:W-:Y:S01]  /*7c00*/  HMMA.16816.F32.BF16 R32, R8.reuse, R12, RZ ;  /* 0x0000000c0820723c */ /* 0x040fe200000418ff */
[----:B------:R-:W1:Y:S01]  /*7c10*/  LDSM.16.MT88.4 R12, [R76+0xa800] ;  /* 0x00a800004c0c783b */ /* 0x000e620000004200 */
[-C--:B--2---:R-:W-:Y:S01]  /*7c20*/  FFMA.FTZ R2, R79, R0.reuse, -R3 ;  /* 0x000000004f027223 */ /* 0x084fe20000010803 */
[----:B------:R2:W-:Y:S04]  /*7c30*/  MUFU.EX2 R95, R4 ;  /* 0x00000004005f7308 */ /* 0x0005e80000000800 */
[----:B------:R3:W-:Y:S01]  /*7c40*/  MUFU.EX2 R109, R2 ;  /* 0x00000002006d7308 */ /* 0x0007e20000000800 */
[C---:B------:R-:W-:Y:S08]  /*7c50*/  HMMA.16816.F32.BF16 R56, R8.reuse, R16, RZ ;  /* 0x000000100838723c */ /* 0x040ff000000418ff */
[----:B------:R-:W-:Y:S01]  /*7c60*/  HMMA.16816.F32.BF16 R52, R8, R18, RZ ;  /* 0x000000120834723c */ /* 0x000fe200000418ff */
[-CC-:B--2---:R-:W-:Y:S01]  /*7c70*/  FFMA.FTZ R4, R101, R0.reuse, -R5.reuse ;  /* 0x0000000065047223 */ /* 0x184fe20000010805 */
[----:B---3--:R-:W-:-:S03]  /*7c80*/  FFMA.FTZ R2, R108, R0, -R5 ;  /* 0x000000006c027223 */ /* 0x008fc60000010805 */
[----:B------:R2:W-:Y:S03]  /*7c90*/  MUFU.EX2 R83, R4 ;  /* 0x0000000400537308 */ /* 0x0005e60000000800 */
[C---:B------:R-:W-:Y:S01]  /*7ca0*/  HMMA.16816.F32.BF16 R16, R8.reuse, R20, RZ ;  /* 0x000000140810723c */ /* 0x040fe200000418ff */
[----:B------:R3:W4:Y:S04]  /*7cb0*/  MUFU.EX2 R79, R2 ;  /* 0x00000002004f7308 */ /* 0x0007280000000800 */
[----:B------:R5:W1:Y:S03]  /*7cc0*/  MUFU.EX2 R108, R6 ;  /* 0x00000006006c7308 */ /* 0x000a660000000800 */
[----:B------:R-:W-:Y:S01]  /*7cd0*/  HMMA.16816.F32.BF16 R48, R8, R22, RZ ;  /* 0x000000160830723c */ /* 0x000fe200000418ff */
[-CC-:B--2---:R-:W-:Y:S01]  /*7ce0*/  FFMA.FTZ R4, R110, R0.reuse, -R3.reuse ;  /* 0x000000006e047223 */ /* 0x184fe20000010803 */
[----:B---3--:R-:W-:-:S06]  /*7cf0*/  FFMA.FTZ R2, R103, R0, -R3 ;  /* 0x0000000067027223 */ /* 0x008fcc0000010803 */
[----:B------:R-:W-:Y:S01]  /*7d00*/  HMMA.16816.F32.BF16 R20, R8, R28, RZ ;  /* 0x0000001c0814723c */ /* 0x000fe200000418ff */
[----:B------:R2:W3:Y:S01]  /*7d10*/  MUFU.EX2 R103, R2 ;  /* 0x0000000200677308 */ /* 0x0004e20000000800 */
[----:B-----5:R-:W-:-:S06]  /*7d20*/  FFMA.FTZ R6, R124, R0, -R5 ;  /* 0x000000007c067223 */ /* 0x020fcc0000010805 */
[----:B------:R-:W-:Y:S01]  /*7d30*/  HMMA.16816.F32.BF16 R44, R8, R30, RZ ;  /* 0x0000001e082c723c */ /* 0x000fe200000418ff */
[----:B----4-:R-:W-:Y:S01]  /*7d40*/  F2FP.BF16.F32.PACK_AB R8, R79, R95 ;  /* 0x0000005f4f08723e */ /* 0x010fe200000010ff */
[----:B------:R-:W-:Y:S01]  /*7d50*/  LDSM.16.MT88.4 R28, [R77+0xb000] ;  /* 0x00b000004d1c783b */ /* 0x000fe20000004200 */
[----:B------:R-:W-:Y:S01]  /*7d60*/  F2FP.BF16.F32.PACK_AB R9, R100, R94 ;  /* 0x0000005e6409723e */ /* 0x000fe200000010ff */
[----:B------:R-:W-:Y:S01]  /*7d70*/  MUFU.EX2 R6, R6 ;  /* 0x0000000600067308 */ /* 0x000fe20000000800 */
[----:B-1----:R-:W-:Y:S01]  /*7d80*/  F2FP.BF16.F32.PACK_AB R10, R83, R108 ;  /* 0x0000006c530a723e */ /* 0x002fe200000010ff */
[-CC-:B--2---:R-:W-:Y:S01]  /*7d90*/  FFMA.FTZ R2, R117, R0.reuse, -R3.reuse ;  /* 0x0000000075027223 */ /* 0x184fe20000010803 */
[----:B---3--:R-:W-:Y:S02]  /*7da0*/  F2FP.BF16.F32.PACK_AB R11, R103, R109 ;  /* 0x0000006d670b723e */ /* 0x008fe400000010ff */
[----:B------:R-:W-:Y:S01]  /*7db0*/  MOV R117, R83 ;  /* 0x0000005300757202 */ /* 0x000fe20000000f00 */
[----:B------:R1:W2:Y:S04]  /*7dc0*/  MUFU.EX2 R64, R2 ;  /* 0x0000000200407308 */ /* 0x0002a80000000800 */
[C---:B------:R-:W-:Y:S01]  /*7dd0*/  HMMA.16816.F32.BF16 R72, R8.reuse, R38, R24 ;  /* 0x000000260848723c */ /* 0x040fe20000041818 */
[----:B------:R3:W4:Y:S07]  /*7de0*/  MUFU.EX2 R25, R4 ;  /* 0x0000000400197308 */ /* 0x00072e0000000800 */
[----:B------:R-:W-:Y:S01]  /*7df0*/  HMMA.16816.F32.BF16 R56, R8, R40, R56 ;  /* 0x000000280838723c */ /* 0x000fe20000041838 */
[----:B-1----:R-:W-:Y:S01]  /*7e00*/  FFMA.FTZ R2, R111, R0, -R3 ;  /* 0x000000006f027223 */ /* 0x002fe20000010803 */
[----:B--2---:R-:W-:-:S03]  /*7e10*/  MOV R111, R64 ;  /* 0x00000040006f7202 */ /* 0x004fc60000000f00 */
[----:B------:R1:W-:Y:S01]  /*7e20*/  MUFU.EX2 R24, R2 ;  /* 0x0000000200187308 */ /* 0x0003e20000000800 */
[-CC-:B---3--:R-:W-:Y:S02]  /*7e30*/  FFMA.FTZ R4, R125, R0.reuse, -R5.reuse ;  /* 0x000000007d047223 */ /* 0x188fe40000010805 */
[C---:B------:R-:W-:Y:S01]  /*7e40*/  HMMA.16816.F32.BF16 R40, R8.reuse, R42, R52 ;  /* 0x0000002a0828723c */ /* 0x040fe20000041834 */
[----:B----4-:R-:W-:Y:S01]  /*7e50*/  MOV R124, R25 ;  /* 0x00000019007c7202 */ /* 0x010fe20000000f00 */
[----:B------:R2:W-:Y:S06]  /*7e60*/  MUFU.EX2 R125, R4 ;  /* 0x00000004007d7308 */ /* 0x0005ec0000000800 */
[----:B------:R-:W-:Y:S01]  /*7e70*/  HMMA.16816.F32.BF16 R52, R8, R36, R32 ;  /* 0x000000240834723c */ /* 0x000fe20000041820 */
[----:B------:R-:W3:Y:S01]  /*7e80*/  LDSM.16.MT88.4 R32, [R156+0xb000] ;  /* 0x00b000009c20783b */ /* 0x000ee20000004200 */
[----:B-1----:R-:W-:-:S06]  /*7e90*/  FFMA.FTZ R2, R119, R0, -R5 ;  /* 0x0000000077027223 */ /* 0x002fcc0000010805 */
[C---:B------:R-:W-:Y:S01]  /*7ea0*/  HMMA.16816.F32.BF16 R64, R8.reuse, R60, R16 ;  /* 0x0000003c0840723c */ /* 0x040fe20000041810 */
[----:B--2---:R-:W-:Y:S01]  /*7eb0*/  FFMA.FTZ R4, R116, R0, -R5 ;  /* 0x0000000074047223 */ /* 0x004fe20000010805 */
[----:B------:R-:W1:Y:S01]  /*7ec0*/  MUFU.EX2 R2, R2 ;  /* 0x0000000200027308 */ /* 0x000e620000000800 */
[----:B------:R-:W-:Y:S03]  /*7ed0*/  LDSM.16.MT88.4 R16, [R76+0xb000] ;  /* 0x00b000004c10783b */ /* 0x000fe60000004200 */
[----:B------:R2:W4:Y:S02]  /*7ee0*/  MUFU.EX2 R84, R4 ;  /* 0x0000000400547308 */ /* 0x0005240000000800 */
[----:B------:R-:W-:Y:S01]  /*7ef0*/  HMMA.16816.F32.BF16 R68, R8, R62, R48 ;  /* 0x0000003e0844723c */ /* 0x000fe20000041830 */
[----:B-1----:R-:W-:Y:S01]  /*7f00*/  MOV R116, R2 ;  /* 0x0000000200747202 */ /* 0x002fe20000000f00 */
[----:B------:R-:W-:Y:S01]  /*7f10*/  FFMA.FTZ R2, R118, R0, -R3 ;  /* 0x0000000076027223 */ /* 0x000fe20000010803 */
[----:B------:R-:W-:-:S05]  /*7f20*/  MOV R118, R24 ;  /* 0x0000001800767202 */ /* 0x000fca0000000f00 */
[----:B------:R-:W-:Y:S01]  /*7f30*/  HMMA.16816.F32.BF16 R24, R8, R12, R20 ;  /* 0x0000000c0818723c */ /* 0x000fe20000041814 */
[----:B------:R-:W1:Y:S01]  /*7f40*/  LDSM.16.MT88.4 R20, [R144+0xb000] ;  /* 0x00b000009014783b */ /* 0x000e620000004200 */
[----:B------:R-:W5:Y:S01]  /*7f50*/  MUFU.EX2 R85, R2 ;  /* 0x0000000200557308 */ /* 0x000f620000000800 */
[----:B--2---:R-:W-:-:S04]  /*7f60*/  FFMA.FTZ R4, R126, R0, -R3 ;  /* 0x000000007e047223 */ /* 0x004fc80000010803 */
[----:B------:R2:W-:Y:S01]  /*7f70*/  MUFU.EX2 R89, R4 ;  /* 0x0000000400597308 */ /* 0x0005e20000000800 */
[----:B------:R-:W-:Y:S01]  /*7f80*/  HMMA.16816.F32.BF16 R12, R8, R14, R44 ;  /* 0x0000000e080c723c */ /* 0x000fe2000004182c */
[----:B------:R-:W-:Y:S02]  /*7f90*/  F2FP.BF16.F32.PACK_AB R8, R116, R125 ;  /* 0x0000007d7408723e */ /* 0x000fe400000010ff */
[----:B------:R-:W-:Y:S02]  /*7fa0*/  F2FP.BF16.F32.PACK_AB R9, R124, R111 ;  /* 0x0000006f7c09723e */ /* 0x000fe400000010ff */
[----:B----4-:R-:W-:Y:S02]  /*7fb0*/  F2FP.BF16.F32.PACK_AB R10, R84, R6 ;  /* 0x00000006540a723e */ /* 0x010fe400000010ff */
[----:B-----5:R-:W-:Y:S01]  /*7fc0*/  F2FP.BF16.F32.PACK_AB R11, R85, R118 ;  /* 0x00000076550b723e */ /* 0x020fe200000010ff */
[----:B------:R-:W-:Y:S01]  /*7fd0*/  FFMA.FTZ R2, R136, R0, -R3 ;  /* 0x0000000088027223 */ /* 0x000fe20000010803 */
[----:B------:R-:W-:Y:S01]  /*7fe0*/  MOV R136, R6 ;  /* 0x0000000600887202 */ /* 0x000fe20000000f00 */
[----:B------:R-:W-:-:S02]  /*7ff0*/  FFMA.FTZ R6, R138, R0, -R5 ;  /* 0x000000008a067223 */ /* 0x000fc40000010805 */
[----:B------:R4:W-:Y:S01]  /*8000*/  MUFU.EX2 R83, R2 ;  /* 0x0000000200537308 */ /* 0x0009e20000000800 */
[-C--:B--2---:R-:W-:Y:S01]  /*8010*/  FFMA.FTZ R4, R146, R0.reuse, -R5 ;  /* 0x0000000092047223 */ /* 0x084fe20000010805 */
[C---:B---3--:R-:W-:Y:S02]  /*8020*/  HMMA.16816.F32.BF16 R36, R8.reuse, R32, R56 ;  /* 0x000000200824723c */ /* 0x048fe40000041838 */
[----:B------:R2:W-:Y:S04]  /*8030*/  MUFU.EX2 R90, R6 ;  /* 0x00000006005a7308 */ /* 0x0005e80000000800 */
[----:B------:R3:W-:Y:S02]  /*8040*/  MUFU.EX2 R78, R4 ;  /* 0x00000004004e7308 */ /* 0x0007e40000000800 */
[----:B------:R-:W-:Y:S01]  /*8050*/  HMMA.16816.F32.BF16 R40, R8, R34, R40 ;  /* 0x000000220828723c */ /* 0x000fe20000041828 */
[----:B------:R-:W5:Y:S01]  /*8060*/  LDSM.16.MT88.4 R32, [R156+0xb800] ;  /* 0x00b800009c20783b */ /* 0x000f620000004200 */
[----:B----4-:R-:W-:-:S06]  /*8070*/  FFMA.FTZ R2, R127, R0, -R3 ;  /* 0x000000007f027223 */ /* 0x010fcc0000010803 */
[----:B------:R-:W-:Y:S01]  /*8080*/  HMMA.16816.F32.BF16 R48, R8, R28, R52 ;  /* 0x0000001c0830723c */ /* 0x000fe20000041834 */
[----:B------:R4:W-:Y:S01]  /*8090*/  MUFU.EX2 R87, R2 ;  /* 0x0000000200577308 */ /* 0x0009e20000000800 */
[----:B------:R-:W5:Y:S01]  /*80a0*/  LDSM.16.MT88.4 R52, [R77+0xb800] ;  /* 0x00b800004d34783b */ /* 0x000f620000004200 */
[-CC-:B--2---:R-:W-:Y:S01]  /*80b0*/  FFMA.FTZ R6, R155, R0.reuse, -R5.reuse ;  /* 0x000000009b067223 */ /* 0x184fe20000010805 */
[----:B---3--:R-:W-:-:S03]  /*80c0*/  FFMA.FTZ R4, R137, R0, -R5 ;  /* 0x0000000089047223 */ /* 0x008fc60000010805 */
[----:B------:R2:W-:Y:S01]  /*80d0*/  MUFU.EX2 R247, R6 ;  /* 0x0000000600f77308 */ /* 0x0005e20000000800 */
[----:B-1----:R-:W-:Y:S01]  /*80e0*/  HMMA.16816.F32.BF16 R60, R8, R20, R64 ;  /* 0x00000014083c723c */ /* 0x002fe20000041840 */
[----:B------:R-:W1:Y:S02]  /*80f0*/  LDSM.16.MT88.4 R64, [R144+0xb800] ;  /* 0x00b800009040783b */ /* 0x000e640000004200 */
[----:B------:R3:W-:Y:S01]  /*8100*/  MUFU.EX2 R119, R4 ;  /* 0x0000000400777308 */ /* 0x0007e20000000800 */
[----:B----4-:R-:W-:-:S04]  /*8110*/  FFMA.FTZ R2, R145, R0, -R5 ;  /* 0x0000000091027223 */ /* 0x010fc80000010805 */
[----:B------:R-:W-:Y:S01]  /*8120*/  HMMA.16816.F32.BF16 R44, R8, R16, R24 ;  /* 0x00000010082c723c */ /* 0x000fe20000041818 */
[----:B------:R-:W-:Y:S01]  /*8130*/  LDSM.16.MT88.4 R24, [R156+0xc000] ;  /* 0x00c000009c18783b */ /* 0x000fe20000004200 */
[----:B------:R4:W5:Y:S01]  /*8140*/  MUFU.EX2 R88, R2 ;  /* 0x0000000200587308 */ /* 0x0009620000000800 */
[----:B--2---:R-:W-:-:S05]  /*8150*/  FFMA.FTZ R6, R162, R0, -R5 ;  /* 0x00000000a2067223 */ /* 0x004fca0000010805 */
[C---:B------:R-:W-:Y:S01]  /*8160*/  HMMA.16816.F32.BF16 R12, R8.reuse, R18, R12 ;  /* 0x00000012080c723c */ /* 0x040fe2000004180c */
[----:B------:R-:W2:Y:S01]  /*8170*/  LDSM.16.MT88.4 R16, [R76+0xb800] ;  /* 0x00b800004c10783b */ /* 0x000ea20000004200 */
[-CC-:B---3--:R-:W-:Y:S01]  /*8180*/  FFMA.FTZ R4, R147, R0.reuse, -R3.reuse ;  /* 0x0000000093047223 */ /* 0x188fe20000010803 */
[----:B------:R3:W-:Y:S04]  /*8190*/  MUFU.EX2 R170, R6 ;  /* 0x0000000600aa7308 */ /* 0x0007e80000000800 */
[----:B------:R1:W1:Y:S01]  /*81a0*/  MUFU.EX2 R102, R4 ;  /* 0x0000000400667308 */ /* 0x0002620000000800 */
[----:B------:R-:W-:Y:S01]  /*81b0*/  HMMA.16816.F32.BF16 R56, R8, R30, R72 ;  /* 0x0000001e0838723c */ /* 0x000fe20000041848 */
[----:B----4-:R-:W-:-:S04]  /*81c0*/  FFMA.FTZ R2, R139, R0, -R3 ;  /* 0x000000008b027223 */ /* 0x010fc80000010803 */
[----:B------:R4:W4:Y:S03]  /*81d0*/  MUFU.EX2 R232, R2 ;  /* 0x0000000200e87308 */ /* 0x0009260000000800 */
[----:B------:R-:W-:Y:S01]  /*81e0*/  HMMA.16816.F32.BF16 R68, R8, R22, R68 ;  /* 0x000000160844723c */ /* 0x000fe20000041844 */
[----:B-----5:R-:W-:Y:S01]  /*81f0*/  F2FP.BF16.F32.PACK_AB R8, R88, R78 ;  /* 0x0000004e5808723e */ /* 0x020fe200000010ff */
[-CC-:B---3--:R-:W-:Y:S01]  /*8200*/  FFMA.FTZ R6, R187, R0.reuse, -R5.reuse ;  /* 0x00000000bb067223 */ /* 0x188fe20000010805 */
[----:B------:R-:W-:Y:S01]  /*8210*/  F2FP.BF16.F32.PACK_AB R9, R89, R83 ;  /* 0x000000535909723e */ /* 0x000fe200000010ff */
[----:B-1----:R-:W-:Y:S01]  /*8220*/  FFMA.FTZ R4, R157, R0, -R5 ;  /* 0x000000009d047223 */ /* 0x002fe20000010805 */
[----:B------:R-:W-:Y:S02]  /*8230*/  F2FP.BF16.F32.PACK_AB R10, R119, R90 ;  /* 0x0000005a770a723e */ /* 0x000fe400000010ff */
[----:B------:R-:W-:Y:S01]  /*8240*/  MOV R187, R102 ;  /* 0x0000006600bb7202 */ /* 0x000fe20000000f00 */
[----:B------:R1:W-:Y:S01]  /*8250*/  MUFU.EX2 R227, R4 ;  /* 0x0000000400e37308 */ /* 0x0003e20000000800 */
[----:B----4-:R-:W-:Y:S01]  /*8260*/  FFMA.FTZ R2, R152, R0, -R3 ;  /* 0x0000000098027223 */ /* 0x010fe20000010803 */
[----:B------:R-:W-:-:S03]  /*8270*/  F2FP.BF16.F32.PACK_AB R11, R232, R87 ;  /* 0x00000057e80b723e */ /* 0x000fc600000010ff */
[----:B------:R3:W-:Y:S04]  /*8280*/  MUFU.EX2 R101, R2 ;  /* 0x0000000200657308 */ /* 0x0007e80000000800 */
[----:B------:R-:W-:Y:S01]  /*8290*/  HMMA.16816.F32.BF16 R20, R8, R32, R36 ;  /* 0x000000200814723c */ /* 0x000fe20000041824 */
[----:B-1----:R-:W-:-:S04]  /*82a0*/  FFMA.FTZ R4, R151, R0, -R5 ;  /* 0x0000000097047223 */ /* 0x002fc80000010805 */
[----:B------:R1:W-:Y:S03]  /*82b0*/  MUFU.EX2 R126, R4 ;  /* 0x00000004007e7308 */ /* 0x0003e60000000800 */
[C---:B------:R-:W-:Y:S01]  /*82c0*/  HMMA.16816.F32.BF16 R28, R8.reuse, R34, R40 ;  /* 0x00000022081c723c */ /* 0x040fe20000041828 */
[-CC-:B---3--:R-:W-:Y:S01]  /*82d0*/  FFMA.FTZ R2, R150, R0.reuse, -R3.reuse ;  /* 0x0000000096027223 */ /* 0x188fe20000010803 */
[----:B------:R-:W3:Y:S03]  /*82e0*/  LDSM.16.MT88.4 R40, [R77+0xc000] ;  /* 0x00c000004d28783b */ /* 0x000ee60000004200 */
[----:B------:R4:W-:Y:S03]  /*82f0*/  MUFU.EX2 R110, R2 ;  /* 0x00000002006e7308 */ /* 0x0009e60000000800 */
[----:B------:R-:W-:Y:S01]  /*8300*/  HMMA.16816.F32.BF16 R32, R8, R52, R48 ;  /* 0x000000340820723c */ /* 0x000fe20000041830 */
[----:B-1----:R-:W-:-:S07]  /*8310*/  FFMA.FTZ R4, R158, R0, -R3 ;  /* 0x000000009e047223 */ /* 0x002fce0000010803 */
[----:B------:R-:W-:Y:S01]  /*8320*/  HMMA.16816.F32.BF16 R72, R8, R54, R56 ;  /* 0x000000360848723c */ /* 0x000fe20000041838 */
[----:B------:R1:W-:Y:S01]  /*8330*/  MUFU.EX2 R225, R4 ;  /* 0x0000000400e17308 */ /* 0x0003e20000000800 */
[----:B----4-:R-:W-:-:S04]  /*8340*/  FFMA.FTZ R2, R154, R0, -R5 ;  /* 0x000000009a027223 */ /* 0x010fc80000010805 */
[----:B------:R4:W5:Y:S02]  /*8350*/  MUFU.EX2 R246, R2 ;  /* 0x0000000200f67308 */ /* 0x0009640000000800 */
[----:B------:R-:W-:Y:S01]  /*8360*/  HMMA.16816.F32.BF16 R48, R8, R64, R60 ;  /* 0x000000400830723c */ /* 0x000fe2000004183c */
[----:B------:R-:W-:Y:S01]  /*8370*/  LDSM.16.MT88.4 R60, [R144+0xc800] ;  /* 0x00c80000903c783b */ /* 0x000fe20000004200 */
[----:B-1----:R-:W-:-:S06]  /*8380*/  FFMA.FTZ R4, R185, R0, -R5 ;  /* 0x00000000b9047223 */ /* 0x002fcc0000010805 */
[----:B--2---:R-:W-:Y:S01]  /*8390*/  HMMA.16816.F32.BF16 R36, R8, R18, R12 ;  /* 0x000000120824723c */ /* 0x004fe2000004180c */
[----:B------:R-:W1:Y:S01]  /*83a0*/  LDSM.16.MT88.4 R12, [R76+0xc000] ;  /* 0x00c000004c0c783b */ /* 0x000e620000004200 */
[----:B----4-:R-:W-:-:S06]  /*83b0*/  FFMA.FTZ R2, R153, R0, -R3 ;  /* 0x0000000099027223 */ /* 0x010fcc0000010803 */
[C---:B------:R-:W-:Y:S01]  /*83c0*/  HMMA.16816.F32.BF16 R64, R8.reuse, R66, R68 ;  /* 0x000000420840723c */ /* 0x040fe20000041844 */
[----:B------:R2:W4:Y:S07]  /*83d0*/  MUFU.EX2 R226, R2 ;  /* 0x0000000200e27308 */ /* 0x00052e0000000800 */
[----:B------:R-:W-:Y:S01]  /*83e0*/  HMMA.16816.F32.BF16 R52, R8, R16, R44 ;  /* 0x000000100834723c */ /* 0x000fe2000004182c */
[----:B------:R-:W1:Y:S01]  /*83f0*/  LDSM.16.MT88.4 R44, [R144+0xc000] ;  /* 0x00c00000902c783b */ /* 0x000e620000004200 */
[----:B-----5:R-:W-:-:S02]  /*8400*/  F2FP.BF16.F32.PACK_AB R8, R246, R227 ;  /* 0x000000e3f608723e */ /* 0x020fc400000010ff */
[----:B------:R-:W-:Y:S01]  /*8410*/  F2FP.BF16.F32.PACK_AB R9, R102, R101 ;  /* 0x000000656609723e */ /* 0x000fe200000010ff */
[----:B------:R-:W-:Y:S01]  /*8420*/  LDSM.16.MT88.4 R16, [R77+0xc800] ;  /* 0x00c800004d10783b */ /* 0x000fe20000004200 */
[----:B------:R-:W-:Y:S01]  /*8430*/  F2FP.BF16.F32.PACK_AB R10, R126, R247 ;  /* 0x000000f77e0a723e */ /* 0x000fe200000010ff */
[----:B--2---:R-:W-:Y:S01]  /*8440*/  FFMA.FTZ R2, R160, R0, -R3 ;  /* 0x00000000a0027223 */ /* 0x004fe20000010803 */
[----:B----4-:R-:W-:-:S03]  /*8450*/  F2FP.BF16.F32.PACK_AB R11, R226, R110 ;  /* 0x0000006ee20b723e */ /* 0x010fc600000010ff */
[----:B------:R2:W-:Y:S04]  /*8460*/  MUFU.EX2 R224, R2 ;  /* 0x0000000200e07308 */ /* 0x0005e80000000800 */
[C---:B------:R-:W-:Y:S01]  /*8470*/  HMMA.16816.F32.BF16 R56, R8.reuse, R24, R20 ;  /* 0x000000180838723c */ /* 0x040fe20000041814 */
[----:B------:R-:W4:Y:S07]  /*8480*/  LDSM.16.MT88.4 R20, [R156+0xc800] ;  /* 0x00c800009c14783b */ /* 0x000f2e0000004200 */
[----:B------:R-:W-:Y:S01]  /*8490*/  HMMA.16816.F32.BF16 R28, R8, R26, R28 ;  /* 0x0000001a081c723c */ /* 0x000fe2000004181c */
[----:B--2---:R-:W-:-:S04]  /*84a0*/  FFMA.FTZ R2, R159, R0, -R3 ;  /* 0x000000009f027223 */ /* 0x004fc80000010803 */
[----:B------:R2:W-:Y:S03]  /*84b0*/  MUFU.EX2 R222, R2 ;  /* 0x0000000200de7308 */ /* 0x0005e60000000800 */
[C---:B---3--:R-:W-:Y:S08]  /*84c0*/  HMMA.16816.F32.BF16 R24, R8.reuse, R40, R32 ;  /* 0x000000280818723c */ /* 0x048ff00000041820 */
[----:B-1----:R-:W-:Y:S01]  /*84d0*/  HMMA.16816.F32.BF16 R52, R8, R12, R52 ;  /* 0x0000000c0834723c */ /* 0x002fe20000041834 */
[----:B--2---:R-:W-:-:S02]  /*84e0*/  FFMA.FTZ R2, R184, R0, -R5 ;  /* 0x00000000b8027223 */ /* 0x004fc40000010805 */
[----:B------:R1:W-:Y:S05]  /*84f0*/  MUFU.EX2 R184, R4 ;  /* 0x0000000400b87308 */ /* 0x0003ea0000000800 */
[C---:B------:R-:W-:Y:S01]  /*8500*/  HMMA.16816.F32.BF16 R32, R8.reuse, R42, R72 ;  /* 0x0000002a0820723c */ /* 0x040fe20000041848 */
[----:B------:R2:W3:Y:S07]  /*8510*/  MUFU.EX2 R185, R2 ;  /* 0x0000000200b97308 */ /* 0x0004ee0000000800 */
[----:B------:R-:W-:Y:S01]  /*8520*/  HMMA.16816.F32.BF16 R48, R8, R44, R48 ;  /* 0x0000002c0830723c */ /* 0x000fe20000041830 */
[-C--:B-1----:R-:W-:Y:S01]  /*8530*/  FFMA.FTZ R4, R161, R0.reuse, -R5 ;  /* 0x00000000a1047223 */ /* 0x082fe20000010805 */
[----:B--2---:R-:W-:-:S03]  /*8540*/  FFMA.FTZ R2, R163, R0, -R3 ;  /* 0x00000000a3027223 */ /* 0x004fc60000010803 */
[----:B------:R1:W2:Y:S03]  /*8550*/  MUFU.EX2 R223, R4 ;  /* 0x0000000400df7308 */ /* 0x0002a60000000800 */
[C---:B------:R-:W-:Y:S01]  /*8560*/  HMMA.16816.F32.BF16 R64, R8.reuse, R46, R64 ;  /* 0x0000002e0840723c */ /* 0x040fe20000041840 */
[----:B------:R-:W5:Y:S04]  /*8570*/  MUFU.EX2 R171, R2 ;  /* 0x0000000200ab7308 */ /* 0x000f680000000800 */
[----:B------:R4:W-:Y:S03]  /*8580*/  MUFU.EX2 R163, R6 ;  /* 0x0000000600a37308 */ /* 0x0009e60000000800 */
[----:B------:R-:W-:Y:S01]  /*8590*/  HMMA.16816.F32.BF16 R12, R8, R14, R36 ;  /* 0x0000000e080c723c */ /* 0x000fe20000041824 */
[----:B------:R-:W4:Y:S01]  /*85a0*/  LDSM.16.MT88.4 R36, [R76+0xc800] ;  /* 0x00c800004c24783b */ /* 0x000f220000004200 */
[----:B---3--:R-:W-:-:S02]  /*85b0*/  F2FP.BF16.F32.PACK_AB R8, R185, R184 ;  /* 0x000000b8b908723e */ /* 0x008fc400000010ff */
[----:B------:R-:W-:Y:S01]  /*85c0*/  F2FP.BF16.F32.PACK_AB R9, R225, R224 ;  /* 0x000000e0e109723e */ /* 0x000fe200000010ff */
[--C-:B-1----:R-:W-:Y:S01]  /*85d0*/  FFMA.FTZ R4, R164, R0, -R3.reuse ;  /* 0x00000000a4047223 */ /* 0x102fe20000010803 */
[----:B--2---:R-:W-:Y:S02]  /*85e0*/  F2FP.BF16.F32.PACK_AB R10, R223, R170 ;  /* 0x000000aadf0a723e */ /* 0x004fe400000010ff */
[----:B-----5:R-:W-:Y:S01]  /*85f0*/  F2FP.BF16.F32.PACK_AB R11, R171, R222 ;  /* 0x000000deab0b723e */ /* 0x020fe200000010ff */
[-C--:B------:R-:W-:Y:S01]  /*8600*/  FFMA.FTZ R2, R167, R0.reuse, -R3 ;  /* 0x00000000a7027223 */ /* 0x080fe20000010803 */
[----:B------:R1:W-:Y:S01]  /*8610*/  MUFU.EX2 R164, R4 ;  /* 0x0000000400a47308 */ /* 0x0003e20000000800 */
[-CC-:B----4-:R-:W-:Y:S01]  /*8620*/  FFMA.FTZ R6, R189, R0.reuse, -R5.reuse ;  /* 0x00000000bd067223 */ /* 0x190fe20000010805 */
[----:B------:R-:W-:Y:S02]  /*8630*/  MOV R189, R83 ;  /* 0x0000005300bd7202 */ /* 0x000fe40000000f00 */
[----:B------:R2:W-:Y:S01]  /*8640*/  MUFU.EX2 R155, R2 ;  /* 0x00000002009b7308 */ /* 0x0005e20000000800 */
[C---:B------:R-:W-:Y:S03]  /*8650*/  HMMA.16816.F32.BF16 R44, R8.reuse, R20, R56 ;  /* 0x00000014082c723c */ /* 0x040fe60000041838 */
[----:B------:R3:W-:Y:S05]  /*8660*/  MUFU.EX2 R151, R6 ;  /* 0x0000000600977308 */ /* 0x0007ea0000000800 */
[----:B------:R-:W-:Y:S01]  /*8670*/  HMMA.16816.F32.BF16 R40, R8, R22, R28 ;  /* 0x000000160828723c */ /* 0x000fe2000004181c */
[----:B------:R-:W4:Y:S01]  /*8680*/  LDSM.16.MT88.4 R20, [R156+0xd000] ;  /* 0x00d000009c14783b */ /* 0x000f220000004200 */
[----:B-1----:R-:W-:Y:S01]  /*8690*/  FFMA.FTZ R4, R188, R0, -R5 ;  /* 0x00000000bc047223 */ /* 0x002fe20000010805 */
[----:B------:R-:W-:Y:S01]  /*86a0*/  MOV R188, R126 ;  /* 0x0000007e00bc7202 */ /* 0x000fe20000000f00 */
[----:B--2---:R-:W-:-:S02]  /*86b0*/  FFMA.FTZ R2, R165, R0, -R3 ;  /* 0x00000000a5027223 */ /* 0x004fc40000010803 */
[----:B------:R1:W-:Y:S02]  /*86c0*/  MUFU.EX2 R152, R4 ;  /* 0x0000000400987308 */ /* 0x0003e40000000800 */
[----:B------:R-:W-:Y:S01]  /*86d0*/  HMMA.16816.F32.BF16 R28, R8, R16, R24 ;  /* 0x00000010081c723c */ /* 0x000fe20000041818 */
[----:B------:R-:W2:Y:S01]  /*86e0*/  LDSM.16.MT88.4 R24, [R77+0xd000] ;  /* 0x00d000004d18783b */ /* 0x000ea20000004200 */
[----:B------:R5:W-:Y:S01]  /*86f0*/  MUFU.EX2 R167, R2 ;  /* 0x0000000200a77308 */ /* 0x000be20000000800 */
[----:B---3--:R-:W-:Y:S01]  /*8700*/  FFMA.FTZ R6, R194, R0, -R5 ;  /* 0x00000000c2067223 */ /* 0x008fe20000010805 */
[----:B------:R-:W-:-:S03]  /*8710*/  MOV R194, R117 ;  /* 0x0000007500c27202 */ /* 0x000fc60000000f00 */
[----:B------:R3:W-:Y:S01]  /*8720*/  MUFU.EX2 R138, R6 ;  /* 0x00000006008a7308 */ /* 0x0007e20000000800 */
[C---:B------:R-:W-:Y:S01]  /*8730*/  HMMA.16816.F32.BF16 R56, R8.reuse, R60, R48 ;  /* 0x0000003c0838723c */ /* 0x040fe20000041830 */
[----:B------:R-:W2:Y:S01]  /*8740*/  LDSM.16.MT88.4 R48, [R144+0xd000] ;  /* 0x00d000009030783b */ /* 0x000ea20000004200 */
[-CC-:B-1----:R-:W-:Y:S01]  /*8750*/  FFMA.FTZ R4, R166, R0.reuse, -R5.reuse ;  /* 0x00000000a6047223 */ /* 0x182fe20000010805 */
[----:B------:R-:W-:Y:S01]  /*8760*/  MOV R166, R101 ;  /* 0x0000006500a67202 */ /* 0x000fe20000000f00 */
[--C-:B-----5:R-:W-:Y:S02]  /*8770*/  FFMA.FTZ R2, R186, R0, -R5.reuse ;  /* 0x00000000ba027223 */ /* 0x120fe40000010805 */
[----:B------:R1:W-:Y:S02]  /*8780*/  MUFU.EX2 R165, R4 ;  /* 0x0000000400a57308 */ /* 0x0003e40000000800 */
[----:B------:R-:W-:Y:S01]  /*8790*/  HMMA.16816.F32.BF16 R68, R8, R18, R32 ;  /* 0x000000120844723c */ /* 0x000fe20000041820 */
[----:B------:R-:W5:Y:S01]  /*87a0*/  LDSM.16.MT88.4 R16, [R76+0xd000] ;  /* 0x00d000004c10783b */ /* 0x000f620000004200 */
[----:B------:R-:W-:Y:S01]  /*87b0*/  MOV R186, R110 ;  /* 0x0000006e00ba7202 */ /* 0x000fe20000000f00 */
[----:B------:R4:W4:Y:S01]  /*87c0*/  MUFU.EX2 R154, R2 ;  /* 0x00000002009a7308 */ /* 0x0009220000000800 */
[----:B---3--:R-:W-:Y:S01]  /*87d0*/  FFMA.FTZ R6, R134, R0, -R5 ;  /* 0x0000000086067223 */ /* 0x008fe20000010805 */
[----:B------:R-:W-:-:S03]  /*87e0*/  MOV R134, R95 ;  /* 0x0000005f00867202 */ /* 0x000fc60000000f00 */
[----:B------:R-:W-:Y:S01]  /*87f0*/  HMMA.16816.F32.BF16 R60, R8, R62, R64 ;  /* 0x0000003e083c723c */ /* 0x000fe20000041840 */
[----:B-1----:R-:W-:Y:S01]  /*8800*/  FFMA.FTZ R4, R173, R0, -R3 ;  /* 0x00000000ad047223 */ /* 0x002fe20000010803 */
[----:B------:R-:W-:-:S06]  /*8810*/  MOV R173, R90 ;  /* 0x0000005a00ad7202 */ /* 0x000fcc0000000f00 */
[----:B------:R-:W-:Y:S01]  /*8820*/  HMMA.16816.F32.BF16 R52, R8, R36, R52 ;  /* 0x000000240834723c */ /* 0x000fe20000041834 */
[----:B----4-:R-:W-:Y:S01]  /*8830*/  FFMA.FTZ R2, R172, R0, -R3 ;  /* 0x00000000ac027223 */ /* 0x010fe20000010803 */
[----:B------:R1:W-:Y:S01]  /*8840*/  MUFU.EX2 R161, R4 ;  /* 0x0000000400a17308 */ /* 0x0003e20000000800 */
[----:B------:R-:W-:-:S03]  /*8850*/  MOV R172, R119 ;  /* 0x0000007700ac7202 */ /* 0x000fc60000000f00 */
[----:B------:R-:W3:Y:S02]  /*8860*/  MUFU.EX2 R153, R2 ;  /* 0x0000000200997308 */ /* 0x000ee40000000800 */
[----:B------:R-:W-:Y:S01]  /*8870*/  HMMA.16816.F32.BF16 R12, R8, R38, R12 ;  /* 0x00000026080c723c */ /* 0x000fe2000004180c */
[----:B------:R-:W-:Y:S02]  /*8880*/  F2FP.BF16.F32.PACK_AB R8, R154, R152 ;  /* 0x000000989a08723e */ /* 0x000fe400000010ff */
[----:B------:R-:W-:Y:S02]  /*8890*/  F2FP.BF16.F32.PACK_AB R9, R164, R155 ;  /* 0x0000009ba409723e */ /* 0x000fe400000010ff */
[----:B------:R-:W-:Y:S01]  /*88a0*/  F2FP.BF16.F32.PACK_AB R10, R165, R163 ;  /* 0x000000a3a50a723e */ /* 0x000fe200000010ff */
[----:B-1----:R-:W-:Y:S01]  /*88b0*/  FFMA.FTZ R4, R191, R0, -R5 ;  /* 0x00000000bf047223 */ /* 0x002fe20000010805 */
[----:B------:R-:W-:Y:S02]  /*88c0*/  MOV R191, R88 ;  /* 0x0000005800bf7202 */ /* 0x000fe40000000f00 */
[----:B---3--:R-:W-:Y:S01]  /*88d0*/  F2FP.BF16.F32.PACK_AB R11, R153, R167 ;  /* 0x000000a7990b723e */ /* 0x008fe200000010ff */
[----:B------:R-:W-:Y:S01]  /*88e0*/  FFMA.FTZ R2, R175, R0, -R3 ;  /* 0x00000000af027223 */ /* 0x000fe20000010803 */
[----:B------:R1:W-:Y:S01]  /*88f0*/  MUFU.EX2 R157, R4 ;  /* 0x00000004009d7308 */ /* 0x0003e20000000800 */
[----:B------:R-:W-:-:S03]  /*8900*/  MOV R175, R136 ;  /* 0x0000008800af7202 */ /* 0x000fc60000000f00 */
[----:B------:R3:W-:Y:S01]  /*8910*/  MUFU.EX2 R162, R2 ;  /* 0x0000000200a27308 */ /* 0x0007e20000000800 */
[C---:B------:R-:W-:Y:S08]  /*8920*/  HMMA.16816.F32.BF16 R44, R8.reuse, R20, R44 ;  /* 0x00000014082c723c */ /* 0x040ff0000004182c */
[----:B------:R-:W-:Y:S01]  /*8930*/  HMMA.16816.F32.BF16 R40, R8, R22, R40 ;  /* 0x000000160828723c */ /* 0x000fe20000041828 */
[----:B------:R-:W4:Y:S01]  /*8940*/  LDSM.16.MT88.4 R20, [R77+0xd800] ;  /* 0x00d800004d14783b */ /* 0x000f220000004200 */
[----:B-1----:R-:W-:Y:S01]  /*8950*/  FFMA.FTZ R4, R176, R0, -R5 ;  /* 0x00000000b0047223 */ /* 0x002fe20000010805 */
[----:B------:R-:W-:Y:S01]  /*8960*/  MOV R176, R84 ;  /* 0x0000005400b07202 */ /* 0x000fe20000000f00 */
[----:B---3--:R-:W-:-:S02]  /*8970*/  FFMA.FTZ R2, R174, R0, -R3 ;  /* 0x00000000ae027223 */ /* 0x008fc40000010803 */
[----:B------:R1:W-:Y:S01]  /*8980*/  MUFU.EX2 R158, R4 ;  /* 0x00000004009e7308 */ /* 0x0003e20000000800 */
[----:B------:R-:W-:Y:S01]  /*8990*/  MOV R174, R87 ;  /* 0x0000005700ae7202 */ /* 0x000fe20000000f00 */
[C---:B--2---:R-:W-:Y:S01]  /*89a0*/  HMMA.16816.F32.BF16 R32, R8.reuse, R24, R28 ;  /* 0x000000180820723c */ /* 0x044fe2000004181c */
[----:B------:R-:W2:Y:S01]  /*89b0*/  LDSM.16.MT88.4 R28, [R156+0xd800] ;  /* 0x00d800009c1c783b */ /* 0x000ea20000004200 */
[----:B------:R3:W-:Y:S06]  /*89c0*/  MUFU.EX2 R160, R2 ;  /* 0x0000000200a07308 */ /* 0x0007ec0000000800 */
[----:B------:R-:W-:Y:S01]  /*89d0*/  HMMA.16816.F32.BF16 R24, R8, R26, R68 ;  /* 0x0000001a0818723c */ /* 0x000fe20000041844 */
[----:B-1----:R-:W-:Y:S01]  /*89e0*/  FFMA.FTZ R4, R178, R0, -R3 ;  /* 0x00000000b2047223 */ /* 0x002fe20000010803 */
[----:B------:R-:W-:Y:S01]  /*89f0*/  MOV R178, R116 ;  /* 0x0000007400b27202 */ /* 0x000fe20000000f00 */
[----:B---3--:R-:W-:-:S05]  /*8a00*/  FFMA.FTZ R2, R190, R0, -R5 ;  /* 0x00000000be027223 */ /* 0x008fca0000010805 */
[----:B------:R-:W-:Y:S01]  /*8a10*/  HMMA.16816.F32.BF16 R36, R8, R48, R56 ;  /* 0x000000300824723c */ /* 0x000fe20000041838 */
[----:B------:R-:W1:Y:S01]  /*8a20*/  LDSM.16.MT88.4 R56, [R144+0xd800] ;  /* 0x00d800009038783b */ /* 0x000e620000004200 */
[----:B------:R3:W-:Y:S01]  /*8a30*/  MUFU.EX2 R145, R4 ;  /* 0x0000000400917308 */ /* 0x0007e20000000800 */
[----:B------:R-:W-:-:S03]  /*8a40*/  MOV R190, R89 ;  /* 0x0000005900be7202 */ /* 0x000fc60000000f00 */
[----:B------:R4:W2:Y:S02]  /*8a50*/  MUFU.EX2 R159, R2 ;  /* 0x00000002009f7308 */ /* 0x0008a40000000800 */
[C---:B------:R-:W-:Y:S08]  /*8a60*/  HMMA.16816.F32.BF16 R60, R8.reuse, R50, R60 ;  /* 0x00000032083c723c */ /* 0x040ff0000004183c */
[----:B-----5:R-:W-:Y:S01]  /*8a70*/  HMMA.16816.F32.BF16 R48, R8, R16, R52 ;  /* 0x000000100830723c */ /* 0x020fe20000041834 */
[-C--:B---3--:R-:W-:Y:S01]  /*8a80*/  FFMA.FTZ R4, R195, R0.reuse, -R5 ;  /* 0x00000000c3047223 */ /* 0x088fe20000010805 */
[----:B------:R-:W-:Y:S01]  /*8a90*/  MOV R195, R125 ;  /* 0x0000007d00c37202 */ /* 0x000fe20000000f00 */
[----:B----4-:R-:W-:-:S02]  /*8aa0*/  FFMA.FTZ R2, R177, R0, -R3 ;  /* 0x00000000b1027223 */ /* 0x010fc40000010803 */
[----:B------:R3:W-:Y:S01]  /*8ab0*/  MUFU.EX2 R137, R4 ;  /* 0x0000000400897308 */ /* 0x0007e20000000800 */
[----:B------:R-:W-:Y:S02]  /*8ac0*/  MOV R177, R85 ;  /* 0x0000005500b17202 */ /* 0x000fe40000000f00 */
[----:B------:R-:W-:Y:S01]  /*8ad0*/  HMMA.16816.F32.BF16 R12, R8, R18, R12 ;  /* 0x00000012080c723c */ /* 0x000fe2000004180c */
[----:B------:R-:W4:Y:S01]  /*8ae0*/  MUFU.EX2 R150, R2 ;  /* 0x0000000200967308 */ /* 0x000f220000000800 */
[----:B------:R-:W5:Y:S01]  /*8af0*/  LDSM.16.MT88.4 R16, [R76+0xd800] ;  /* 0x00d800004c10783b */ /* 0x000f620000004200 */
[----:B--2---:R-:W-:Y:S02]  /*8b00*/  F2FP.BF16.F32.PACK_AB R8, R159, R157 ;  /* 0x0000009d9f08723e */ /* 0x004fe400000010ff */
[----:B------:R-:W-:Y:S01]  /*8b10*/  F2FP.BF16.F32.PACK_AB R9, R161, R162 ;  /* 0x000000a2a109723e */ /* 0x000fe200000010ff */
[----:B------:R2:W-:Y:S01]  /*8b20*/  MUFU.EX2 R125, R6 ;  /* 0x00000006007d7308 */ /* 0x0005e20000000800 */
[----:B------:R-:W-:Y:S01]  /*8b30*/  F2FP.BF16.F32.PACK_AB R10, R158, R151 ;  /* 0x000000979e0a723e */ /* 0x000fe200000010ff */
[----:B---3--:R-:W-:Y:S01]  /*8b40*/  FFMA.FTZ R4, R140, R0, -R5 ;  /* 0x000000008c047223 */ /* 0x008fe20000010805 */
[----:B----4-:R-:W-:Y:S01]  /*8b50*/  F2FP.BF16.F32.PACK_AB R11, R150, R160 ;  /* 0x000000a0960b723e */ /* 0x010fe200000010ff */
[----:B------:R-:W-:-:S02]  /*8b60*/  FFMA.FTZ R2, R192, R0, -R3 ;  /* 0x00000000c0027223 */ /* 0x000fc40000010803 */
[----:B------:R3:W-:Y:S01]  /*8b70*/  MUFU.EX2 R140, R4 ;  /* 0x00000004008c7308 */ /* 0x0007e20000000800 */
[----:B------:R-:W-:Y:S01]  /*8b80*/  MOV R192, R118 ;  /* 0x0000007600c07202 */ /* 0x000fe20000000f00 */
[----:B--2---:R-:W-:Y:S02]  /*8b90*/  FFMA.FTZ R6, R123, R0, -R5 ;  /* 0x000000007b067223 */ /* 0x004fe40000010805 */
[----:B------:R2:W-:Y:S01]  /*8ba0*/  MUFU.EX2 R146, R2 ;  /* 0x0000000200927308 */ /* 0x0005e20000000800 */
[----:B------:R-:W-:Y:S01]  /*8bb0*/  HMMA.16816.F32.BF16 R32, R8, R20, R32 ;  /* 0x000000140820723c */ /* 0x000fe20000041820 */
[----:B------:R-:W-:-:S07]  /*8bc0*/  MOV R123, R81 ;  /* 0x00000051007b7202 */ /* 0x000fce0000000f00 */
[----:B------:R-:W-:Y:S01]  /*8bd0*/  HMMA.16816.F32.BF16 R68, R8, R22, R24 ;  /* 0x000000160844723c */ /* 0x000fe20000041818 */
[----:B------:R-:W4:Y:S01]  /*8be0*/  LDSM.16.MT88.4 R20, [R156+0xe000] ;  /* 0x00e000009c14783b */ /* 0x000f220000004200 */
[----:B---3--:R-:W-:-:S03]  /*8bf0*/  FFMA.FTZ R4, R132, R0, -R3 ;  /* 0x0000000084047223 */ /* 0x008fc60000010803 */
[----:B------:R-:W3:Y:S01]  /*8c00*/  LDSM.16.MT88.4 R24, [R77+0xe000] ;  /* 0x00e000004d18783b */ /* 0x000ee20000004200 */
[----:B--2---:R-:W-:Y:S01]  /*8c10*/  FFMA.FTZ R2, R179, R0, -R3 ;  /* 0x00000000b3027223 */ /* 0x004fe20000010803 */
[----:B------:R-:W-:Y:S01]  /*8c20*/  MOV R179, R124 ;  /* 0x0000007c00b37202 */ /* 0x000fe20000000f00 */
[C---:B------:R-:W-:Y:S01]  /*8c30*/  HMMA.16816.F32.BF16 R44, R8.reuse, R28, R44 ;  /* 0x0000001c082c723c */ /* 0x040fe2000004182c */
[----:B------:R2:W-:Y:S04]  /*8c40*/  MUFU.EX2 R132, R4 ;  /* 0x0000000400847308 */ /* 0x0005e80000000800 */
[----:B------:R5:W-:Y:S03]  /*8c50*/  MUFU.EX2 R147, R2 ;  /* 0x0000000200937308 */ /* 0x000be60000000800 */
[----:B------:R-:W-:Y:S01]  /*8c60*/  HMMA.16816.F32.BF16 R28, R8, R30, R40 ;  /* 0x0000001e081c723c */ /* 0x000fe20000041828 */
[----:B------:R-:W3:Y:S01]  /*8c70*/  LDSM.16.MT88.4 R40, [R144+0xe000] ;  /* 0x00e000009028783b */ /* 0x000ee20000004200 */
[----:B--2---:R-:W-:-:S06]  /*8c80*/  FFMA.FTZ R4, R143, R0, -R5 ;  /* 0x000000008f047223 */ /* 0x004fcc0000010805 */
[----:B-1----:R-:W-:Y:S01]  /*8c90*/  HMMA.16816.F32.BF16 R36, R8, R56, R36 ;  /* 0x000000380824723c */ /* 0x002fe20000041824 */
[----:B------:R-:W-:Y:S01]  /*8ca0*/  MOV R143, R79 ;  /* 0x0000004f008f7202 */ /* 0x000fe20000000f00 */
[----:B-----5:R-:W-:Y:S01]  /*8cb0*/  FFMA.FTZ R2, R193, R0, -R5 ;  /* 0x00000000c1027223 */ /* 0x020fe20000010805 */
[----:B------:R1:W-:Y:S01]  /*8cc0*/  MUFU.EX2 R119, R4 ;  /* 0x0000000400777308 */ /* 0x0003e20000000800 */
[----:B------:R-:W-:-:S03]  /*8cd0*/  MOV R193, R111 ;  /* 0x0000006f00c17202 */ /* 0x000fc60000000f00 */
[----:B------:R2:W5:Y:S01]  /*8ce0*/  MUFU.EX2 R139, R2 ;  /* 0x00000002008b7308 */ /* 0x0005620000000800 */
[C---:B------:R-:W-:Y:S01]  /*8cf0*/  HMMA.16816.F32.BF16 R64, R8.reuse, R58, R60 ;  /* 0x0000003a0840723c */ /* 0x040fe2000004183c */
[----:B------:R-:W-:Y:S07]  /*8d00*/  LDSM.16.MT88.4 R60, [R144+0xe800] ;  /* 0x00e80000903c783b */ /* 0x000fee0000004200 */
[----:B------:R-:W-:Y:S01]  /*8d10*/  HMMA.16816.F32.BF16 R56, R8, R16, R48 ;  /* 0x000000100838723c */ /* 0x000fe20000041830 */
[-C--:B-1----:R-:W-:Y:S01]  /*8d20*/  FFMA.FTZ R4, R128, R0.reuse, -R5 ;  /* 0x0000000080047223 */ /* 0x082fe20000010805 */
[----:B--2---:R-:W-:-:S03]  /*8d30*/  FFMA.FTZ R2, R141, R0, -R3 ;  /* 0x000000008d027223 */ /* 0x004fc60000010803 */
[----:B------:R1:W-:Y:S01]  /*8d40*/  MUFU.EX2 R128, R4 ;  /* 0x0000000400807308 */ /* 0x0003e20000000800 */
[----:B------:R-:W-:Y:S02]  /*8d50*/  MOV R141, R103 ;  /* 0x00000067008d7202 */ /* 0x000fe40000000f00 */
[----:B------:R-:W-:Y:S01]  /*8d60*/  HMMA.16816.F32.BF16 R12, R8, R18, R12 ;  /* 0x00000012080c723c */ /* 0x000fe2000004180c */
[----:B-----5:R-:W-:Y:S01]  /*8d70*/  F2FP.BF16.F32.PACK_AB R8, R139, R137 ;  /* 0x000000898b08723e */ /* 0x020fe200000010ff */
[----:B------:R-:W2:Y:S01]  /*8d80*/  MUFU.EX2 R136, R2 ;  /* 0x0000000200887308 */ /* 0x000ea20000000800 */
[----:B------:R-:W-:Y:S01]  /*8d90*/  F2FP.BF16.F32.PACK_AB R9, R145, R146 ;  /* 0x000000929109723e */ /* 0x000fe200000010ff */
[----:B------:R-:W5:Y:S01]  /*8da0*/  LDSM.16.MT88.4 R16, [R76+0xe000] ;  /* 0x00e000004c10783b */ /* 0x000f620000004200 */
[----:B------:R-:W-:Y:S01]  /*8db0*/  F2FP.BF16.F32.PACK_AB R10, R140, R138 ;  /* 0x0000008a8c0a723e */ /* 0x000fe200000010ff */
[----:B-1----:R-:W-:Y:S01]  /*8dc0*/  FFMA.FTZ R4, R120, R0, -R3 ;  /* 0x0000000078047223 */ /* 0x002fe20000010803 */
[----:B------:R-:W-:-:S02]  /*8dd0*/  MOV R120, R92 ;  /* 0x0000005c00787202 */ /* 0x000fc40000000f00 */
[----:B--2---:R-:W-:Y:S01]  /*8de0*/  F2FP.BF16.F32.PACK_AB R11, R136, R147 ;  /* 0x00000093880b723e */ /* 0x004fe200000010ff */
[----:B------:R-:W-:Y:S01]  /*8df0*/  FFMA.FTZ R2, R142, R0, -R3 ;  /* 0x000000008e027223 */ /* 0x000fe20000010803 */
[----:B------:R1:W-:Y:S01]  /*8e00*/  MUFU.EX2 R116, R4 ;  /* 0x0000000400747308 */ /* 0x0003e20000000800 */
[----:B------:R-:W-:-:S03]  /*8e10*/  MOV R142, R108 ;  /* 0x0000006c008e7202 */ /* 0x000fc60000000f00 */
[----:B------:R2:W-:Y:S01]  /*8e20*/  MUFU.EX2 R127, R2 ;  /* 0x00000002007f7308 */ /* 0x0005e20000000800 */
[C---:B----4-:R-:W-:Y:S08]  /*8e30*/  HMMA.16816.F32.BF16 R52, R8.reuse, R20, R44 ;  /* 0x000000140834723c */ /* 0x050ff0000004182c */
[C---:B---3--:R-:W-:Y:S01]  /*8e40*/  HMMA.16816.F32.BF16 R44, R8.reuse, R24, R32 ;  /* 0x00000018082c723c */ /* 0x048fe20000041820 */
[----:B------:R-:W3:Y:S01]  /*8e50*/  LDSM.16.MT88.4 R32, [R77+0xe800] ;  /* 0x00e800004d20783b */ /* 0x000ee20000004200 */
[----:B-1----:R-:W-:Y:S01]  /*8e60*/  FFMA.FTZ R4, R131, R0, -R5 ;  /* 0x0000000083047223 */ /* 0x002fe20000010805 */
[----:B------:R-:W-:Y:S01]  /*8e70*/  MOV R131, R86 ;  /* 0x0000005600837202 */ /* 0x000fe20000000f00 */
[-C--:B--2---:R-:W-:Y:S01]  /*8e80*/  FFMA.FTZ R2, R133, R0.reuse, -R3 ;  /* 0x0000000085027223 */ /* 0x084fe20000010803 */
[----:B------:R-:W-:Y:S01]  /*8e90*/  MOV R133, R109 ;  /* 0x0000006d00857202 */ /* 0x000fe20000000f00 */
[----:B------:R1:W-:Y:S02]  /*8ea0*/  MUFU.EX2 R108, R4 ;  /* 0x00000004006c7308 */ /* 0x0003e40000000800 */
[C---:B------:R-:W-:Y:S01]  /*8eb0*/  HMMA.16816.F32.BF16 R48, R8.reuse, R22, R28 ;  /* 0x000000160830723c */ /* 0x040fe2000004181c */
[----:B------:R-:W2:Y:S01]  /*8ec0*/  LDSM.16.MT88.4 R28, [R156+0xe800] ;  /* 0x00e800009c1c783b */ /* 0x000ea20000004200 */
[----:B------:R4:W-:Y:S06]  /*8ed0*/  MUFU.EX2 R126, R2 ;  /* 0x00000002007e7308 */ /* 0x0009ec0000000800 */
[----:B------:R-:W-:Y:S01]  /*8ee0*/  HMMA.16816.F32.BF16 R24, R8, R26, R68 ;  /* 0x0000001a0818723c */ /* 0x000fe20000041844 */
[----:B-1----:R-:W-:-:S02]  /*8ef0*/  FFMA.FTZ R4, R112, R0, -R5 ;  /* 0x0000000070047223 */ /* 0x002fc40000010805 */
[----:B------:R1:W-:Y:S05]  /*8f00*/  MUFU.EX2 R112, R6 ;  /* 0x0000000600707308 */ /* 0x0003ea0000000800 */
[----:B------:R-:W-:Y:S01]  /*8f10*/  HMMA.16816.F32.BF16 R36, R8, R40, R36 ;  /* 0x000000280824723c */ /* 0x000fe20000041824 */
[----:B----4-:R-:W-:Y:S01]  /*8f20*/  FFMA.FTZ R2, R135, R0, -R5 ;  /* 0x0000000087027223 */ /* 0x010fe20000010805 */
[----:B------:R-:W-:-:S03]  /*8f30*/  MOV R135, R100 ;  /* 0x0000006400877202 */ /* 0x000fc60000000f00 */
[----:B------:R4:W3:Y:S03]  /*8f40*/  MUFU.EX2 R124, R2 ;  /* 0x00000002007c7308 */ /* 0x0008e60000000800 */
[----:B------:R-:W-:Y:S01]  /*8f50*/  HMMA.16816.F32.BF16 R64, R8, R42, R64 ;  /* 0x0000002a0840723c */ /* 0x000fe20000041840 */
[----:B-1----:R-:W-:-:S07]  /*8f60*/  FFMA.FTZ R6, R107, R0, -R5 ;  /* 0x000000006b067223 */ /* 0x002fce0000010805 */
[----:B-----5:R-:W-:Y:S01]  /*8f70*/  HMMA.16816.F32.BF16 R40, R8, R16, R56 ;  /* 0x000000100828723c */ /* 0x020fe20000041838 */
[----:B------:R1:W-:Y:S01]  /*8f80*/  MUFU.EX2 R95, R6 ;  /* 0x00000006005f7308 */ /* 0x0003e20000000800 */
[----:B----4-:R-:W-:Y:S01]  /*8f90*/  FFMA.FTZ R2, R129, R0, -R3 ;  /* 0x0000000081027223 */ /* 0x010fe20000010803 */
[----:B------:R-:W-:-:S03]  /*8fa0*/  MOV R129, R94 ;  /* 0x0000005e00817202 */ /* 0x000fc60000000f00 */
[----:B------:R4:W5:Y:S02]  /*8fb0*/  MUFU.EX2 R118, R2 ;  /* 0x0000000200767308 */ /* 0x0009640000000800 */
[----:B------:R-:W-:Y:S01]  /*8fc0*/  HMMA.16816.F32.BF16 R12, R8, R18, R12 ;  /* 0x00000012080c723c */ /* 0x000fe2000004180c */
[----:B------:R-:W2:Y:S01]  /*8fd0*/  LDSM.16.MT88.4 R16, [R76+0xe800] ;  /* 0x00e800004c10783b */ /* 0x000ea20000004200 */
[----:B---3--:R-:W-:Y:S02]  /*8fe0*/  F2FP.BF16.F32.PACK_AB R8, R124, R119 ;  /* 0x000000777c08723e */ /* 0x008fe400000010ff */
[----:B------:R-:W-:Y:S02]  /*8ff0*/  F2FP.BF16.F32.PACK_AB R9, R132, R127 ;  /* 0x0000007f8409723e */ /* 0x000fe400000010ff */
[----:B------:R-:W-:Y:S01]  /*9000*/  F2FP.BF16.F32.PACK_AB R10, R128, R125 ;  /* 0x0000007d800a723e */ /* 0x000fe200000010ff */
[----:B-1----:R-:W-:-:S04]  /*9010*/  FFMA.FTZ R6, R182, R0, -R5 ;  /* 0x00000000b6067223 */ /* 0x002fc80000010805 */
[----:B------:R1:W-:Y:S01]  /*9020*/  MUFU.EX2 R88, R6 ;  /* 0x0000000600587308 */ /* 0x0003e20000000800 */
[----:B----4-:R-:W-:Y:S01]  /*9030*/  FFMA.FTZ R2, R130, R0, -R3 ;  /* 0x0000000082027223 */ /* 0x010fe20000010803 */
[----:B-----5:R-:W-:Y:S02]  /*9040*/  F2FP.BF16.F32.PACK_AB R11, R118, R126 ;  /* 0x0000007e760b723e */ /* 0x020fe400000010ff */
[----:B------:R-:W-:Y:S01]  /*9050*/  MOV R130, R93 ;  /* 0x0000005d00827202 */ /* 0x000fe20000000f00 */
[----:B------:R3:W-:Y:S04]  /*9060*/  MUFU.EX2 R110, R2 ;  /* 0x00000002006e7308 */ /* 0x0007e80000000800 */
[----:B------:R-:W-:Y:S01]  /*9070*/  HMMA.16816.F32.BF16 R72, R8, R34, R24 ;  /* 0x000000220848723c */ /* 0x000fe20000041818 */
[----:B------:R-:W4:Y:S01]  /*9080*/  LDSM.16.MT88.4 R24, [R156+0xf000] ;  /* 0x00f000009c18783b */ /* 0x000f220000004200 */
[----:B-1----:R-:W-:-:S06]  /*9090*/  FFMA.FTZ R6, R203, R0, -R5 ;  /* 0x00000000cb067223 */ /* 0x002fcc0000010805 */
[----:B--2---:R-:W-:Y:S01]  /*90a0*/  HMMA.16816.F32.BF16 R20, R8, R28, R52 ;  /* 0x0000001c0814723c */ /* 0x004fe20000041834 */
[----:B------:R-:W-:Y:S01]  /*90b0*/  MUFU.EX2 R80, R6 ;  /* 0x0000000600507308 */ /* 0x000fe20000000800 */
[----:B---3--:R-:W-:Y:S01]  /*90c0*/  FFMA.FTZ R2, R121, R0, -R3 ;  /* 0x0000000079027223 */ /* 0x008fe20000010803 */
[----:B------:R-:W-:-:S03]  /*90d0*/  MOV R121, R91 ;  /* 0x0000005b00797202 */ /* 0x000fc60000000f00 */
[----:B------:R1:W-:Y:S02]  /*90e0*/  MUFU.EX2 R117, R2 ;  /* 0x0000000200757308 */ /* 0x0003e40000000800 */
[C---:B------:R-:W-:Y:S01]  /*90f0*/  HMMA.16816.F32.BF16 R52, R8.reuse, R30, R48 ;  /* 0x0000001e0834723c */ /* 0x040fe20000041830 */
[----:B------:R-:W-:Y:S07]  /*9100*/  LDSM.16.MT88.4 R48, [R144+0xf000] ;  /* 0x00f000009030783b */ /* 0x000fee0000004200 */
[----:B------:R-:W-:Y:S01]  /*9110*/  HMMA.16816.F32.BF16 R28, R8, R32, R44 ;  /* 0x00000020081c723c */ /* 0x000fe2000004182c */
[----:B------:R-:W2:Y:S01]  /*9120*/  LDSM.16.MT88.4 R44, [R77+0xf000] ;  /* 0x00f000004d2c783b */ /* 0x000ea20000004200 */
[----:B-1----:R-:W-:Y:S01]  /*9130*/  FFMA.FTZ R2, R122, R0, -R5 ;  /* 0x000000007a027223 */ /* 0x002fe20000010805 */
[----:B------:R-:W-:-:S03]  /*9140*/  MOV R122, R82 ;  /* 0x00000052007a7202 */ /* 0x000fc60000000f00 */
[----:B------:R1:W3:Y:S02]  /*9150*/  MUFU.EX2 R111, R2 ;  /* 0x00000002006f7308 */ /* 0x0002e40000000800 */
[C---:B------:R-:W-:Y:S08]  /*9160*/  HMMA.16816.F32.BF16 R68, R8.reuse, R60, R36 ;  /* 0x0000003c0844723c */ /* 0x040ff00000041824 */
[----:B------:R-:W-:Y:S01]  /*9170*/  HMMA.16816.F32.BF16 R56, R8, R16, R40 ;  /* 0x000000100838723c */ /* 0x000fe20000041828 */
[----:B-1----:R-:W-:-:S02]  /*9180*/  FFMA.FTZ R2, R113, R0, -R3 ;  /* 0x0000000071027223 */ /* 0x002fc40000010803 */
[----:B------:R1:W5:Y:S05]  /*9190*/  MUFU.EX2 R113, R4 ;  /* 0x0000000400717308 */ /* 0x00036a0000000800 */
[C---:B------:R-:W-:Y:S01]  /*91a0*/  HMMA.16816.F32.BF16 R60, R8.reuse, R62, R64 ;  /* 0x0000003e083c723c */ /* 0x040fe20000041840 */
[----:B------:R4:W2:Y:S07]  /*91b0*/  MUFU.EX2 R109, R2 ;  /* 0x00000002006d7308 */ /* 0x0008ae0000000800 */
[----:B------:R-:W-:Y:S01]  /*91c0*/  HMMA.16816.F32.BF16 R40, R8, R18, R12 ;  /* 0x000000120828723c */ /* 0x000fe2000004180c */
[----:B---3--:R-:W-:Y:S01]  /*91d0*/  F2FP.BF16.F32.PACK_AB R8, R111, R108 ;  /* 0x0000006c6f08723e */ /* 0x008fe200000010ff */
[----:B------:R-:W3:Y:S01]  /*91e0*/  LDSM.16.MT88.4 R12, [R76+0xf000] ;  /* 0x00f000004c0c783b */ /* 0x000ee20000004200 */
[----:B------:R-:W-:Y:S01]  /*91f0*/  F2FP.BF16.F32.PACK_AB R9, R116, R110 ;  /* 0x0000006e7409723e */ /* 0x000fe200000010ff */
[--C-:B-1----:R-:W-:Y:S01]  /*9200*/  FFMA.FTZ R4, R104, R0, -R3.reuse ;  /* 0x0000000068047223 */ /* 0x102fe20000010803 */
[----:B-----5:R-:W-:Y:S01]  /*9210*/  F2FP.BF16.F32.PACK_AB R10, R113, R112 ;  /* 0x00000070710a723e */ /* 0x020fe200000010ff */
[----:B------:R-:W-:Y:S01]  /*9220*/  LDSM.16.MT88.4 R16, [R77+0xf800] ;  /* 0x00f800004d10783b */ /* 0x000fe20000004200 */
[-C--:B----4-:R-:W-:Y:S01]  /*9230*/  FFMA.FTZ R2, R114, R0.reuse, -R3 ;  /* 0x0000000072027223 */ /* 0x090fe20000010803 */
[----:B--2---:R-:W-:Y:S01]  /*9240*/  F2FP.BF16.F32.PACK_AB R11, R109, R117 ;  /* 0x000000756d0b723e */ /* 0x004fe200000010ff */
        /* <DEDUP_REMOVED lines=12> */
[----:B----4-:R-:W-:-:S03]  /*9310*/  FFMA.FTZ R2, R196, R0, -R5 ;  /* 0x00000000c4027223 */ /* 0x010fc60000010805 */
[----:B------:R2:W-:Y:S03]  /*9320*/  MUFU.EX2 R94, R4 ;  /* 0x00000004005e7308 */ /* 0x0005e60000000800 */
[C---:B------:R-:W-:Y:S01]  /*9330*/  HMMA.16816.F32.BF16 R64, R8.reuse, R50, R60 ;  /* 0x000000320840723c */ /* 0x040fe2000004183c */
[----:B------:R4:W5:Y:S07]  /*9340*/  MUFU.EX2 R100, R2 ;  /* 0x0000000200647308 */ /* 0x00096e0000000800 */
[----:B------:R-:W-:Y:S01]  /*9350*/  HMMA.16816.F32.BF16 R44, R8, R48, R68 ;  /* 0x00000030082c723c */ /* 0x000fe20000041844 */
[----:B------:R-:W1:Y:S01]  /*9360*/  LDSM.16.MT88.4 R68, [R144+0xf800] ;  /* 0x00f800009044783b */ /* 0x000e620000004200 */
[-CC-:B--2---:R-:W-:Y:S01]  /*9370*/  FFMA.FTZ R4, R96, R0.reuse, -R3.reuse ;  /* 0x0000000060047223 */ /* 0x184fe20000010803 */
[----:B----4-:R-:W-:-:S03]  /*9380*/  FFMA.FTZ R2, R115, R0, -R3 ;  /* 0x0000000073027223 */ /* 0x010fc60000010803 */
[----:B------:R2:W-:Y:S02]  /*9390*/  MUFU.EX2 R91, R4 ;  /* 0x00000004005b7308 */ /* 0x0005e40000000800 */
[C---:B---3--:R-:W-:Y:S02]  /*93a0*/  HMMA.16816.F32.BF16 R60, R8.reuse, R12, R56 ;  /* 0x0000000c083c723c */ /* 0x048fe40000041838 */
[----:B------:R3:W4:Y:S06]  /*93b0*/  MUFU.EX2 R93, R2 ;  /* 0x00000002005d7308 */ /* 0x00072c0000000800 */
[----:B------:R-:W-:Y:S01]  /*93c0*/  HMMA.16816.F32.BF16 R52, R8, R14, R40 ;  /* 0x0000000e0834723c */ /* 0x000fe20000041828 */
[----:B-----5:R-:W-:Y:S01]  /*93d0*/  F2FP.BF16.F32.PACK_AB R8, R100, R101 ;  /* 0x000000656408723e */ /* 0x020fe200000010ff */
[----:B------:R-:W5:Y:S01]  /*93e0*/  LDSM.16.MT88.4 R40, [R76+0xf800] ;  /* 0x00f800004c28783b */ /* 0x000f620000004200 */
[----:B------:R-:W-:Y:S01]  /*93f0*/  F2FP.BF16.F32.PACK_AB R9, R104, R102 ;  /* 0x000000666809723e */ /* 0x000fe200000010ff */
[-C--:B--2---:R-:W-:Y:S01]  /*9400*/  FFMA.FTZ R4, R183, R0.reuse, -R5 ;  /* 0x00000000b7047223 */ /* 0x084fe20000010805 */
[----:B------:R-:W-:Y:S01]  /*9410*/  F2FP.BF16.F32.PACK_AB R10, R94, R95 ;  /* 0x0000005f5e0a723e */ /* 0x000fe200000010ff */
[----:B------:R-:W-:Y:S01]  /*9420*/  LDSM.16.MT88.4 R12, [R77+0x10000] ;  /* 0x010000004d0c783b */ /* 0x000fe20000004200 */
[----:B---3--:R-:W-:Y:S01]  /*9430*/  FFMA.FTZ R2, R180, R0, -R3 ;  /* 0x00000000b4027223 */ /* 0x008fe20000010803 */
[----:B------:R2:W-:Y:S01]  /*9440*/  MUFU.EX2 R86, R4 ;  /* 0x0000000400567308 */ /* 0x0005e20000000800 */
[----:B----4-:R-:W-:-:S03]  /*9450*/  F2FP.BF16.F32.PACK_AB R11, R93, R103 ;  /* 0x000000675d0b723e */ /* 0x010fc600000010ff */
        /* <DEDUP_REMOVED lines=9> */
[----:B------:R-:W4:Y:S03]  /*94f0*/  LDSM.16.MT88.4 R20, [R144+0x10000] ;  /* 0x010000009014783b */ /* 0x000f260000004200 */
[----:B------:R-:W-:Y:S01]  /*9500*/  HMMA.16816.F32.BF16 R48, R8, R26, R32 ;  /* 0x0000001a0830723c */ /* 0x000fe20000041820 */
[-C--:B-1----:R-:W-:Y:S01]  /*9510*/  FFMA.FTZ R4, R198, R0.reuse, -R3 ;  /* 0x00000000c6047223 */ /* 0x082fe20000010803 */
[----:B--2---:R-:W-:-:S03]  /*9520*/  FFMA.FTZ R2, R181, R0, -R5 ;  /* 0x00000000b5027223 */ /* 0x004fc60000010805 */
[----:B------:R1:W-:Y:S03]  /*9530*/  MUFU.EX2 R82, R4 ;  /* 0x0000000400527308 */ /* 0x0003e60000000800 */
[C---:B------:R-:W-:Y:S01]  /*9540*/  HMMA.16816.F32.BF16 R24, R8.reuse, R68, R44 ;  /* 0x000000440818723c */ /* 0x040fe2000004182c */
[----:B------:R2:W5:Y:S07]  /*9550*/  MUFU.EX2 R87, R2 ;  /* 0x0000000200577308 */ /* 0x00056e0000000800 */
[----:B------:R-:W-:Y:S01]  /*9560*/  HMMA.16816.F32.BF16 R32, R8, R70, R64 ;  /* 0x000000460820723c */ /* 0x000fe20000041840 */
[-C--:B-1----:R-:W-:Y:S01]  /*9570*/  FFMA.FTZ R4, R205, R0.reuse, -R5 ;  /* 0x00000000cd047223 */ /* 0x082fe20000010805 */
[----:B--2---:R-:W-:-:S03]  /*9580*/  FFMA.FTZ R2, R99, R0, -R3 ;  /* 0x0000000063027223 */ /* 0x004fc60000010803 */
[----:B------:R1:W-:Y:S03]  /*9590*/  MUFU.EX2 R81, R4 ;  /* 0x0000000400517308 */ /* 0x0003e60000000800 */
[C---:B-----5:R-:W-:Y:S01]  /*95a0*/  HMMA.16816.F32.BF16 R60, R8.reuse, R40, R60 ;  /* 0x00000028083c723c */ /* 0x060fe2000004183c */
[----:B------:R2:W5:Y:S07]  /*95b0*/  MUFU.EX2 R85, R2 ;  /* 0x0000000200557308 */ /* 0x00056e0000000800 */
[----:B------:R-:W-:Y:S01]  /*95c0*/  HMMA.16816.F32.BF16 R44, R8, R42, R52 ;  /* 0x0000002a082c723c */ /* 0x000fe20000041834 */
[----:B------:R-:W-:Y:S01]  /*95d0*/  F2FP.BF16.F32.PACK_AB R8, R87, R86 ;  /* 0x000000565708723e */ /* 0x000fe200000010ff */
[----:B------:R-:W4:Y:S01]  /*95e0*/  LDSM.16.MT88.4 R40, [R76+0x10000] ;  /* 0x010000004c28783b */ /* 0x000f220000004200 */
[----:B------:R-:W-:Y:S01]  /*95f0*/  F2FP.BF16.F32.PACK_AB R9, R91, R90 ;  /* 0x0000005a5b09723e */ /* 0x000fe200000010ff */
[----:B-1----:R-:W-:Y:S01]  /*9600*/  FFMA.FTZ R4, R201, R0, -R5 ;  /* 0x00000000c9047223 */ /* 0x002fe20000010805 */
[----:B------:R-:W-:Y:S01]  /*9610*/  F2FP.BF16.F32.PACK_AB R10, R89, R88 ;  /* 0x00000058590a723e */ /* 0x000fe200000010ff */
[----:B--2---:R-:W-:Y:S01]  /*9620*/  FFMA.FTZ R2, R200, R0, -R3 ;  /* 0x00000000c8027223 */ /* 0x004fe20000010803 */
[----:B-----5:R-:W-:-:S03]  /*9630*/  F2FP.BF16.F32.PACK_AB R11, R85, R92 ;  /* 0x0000005c550b723e */ /* 0x020fc600000010ff */
        /* <DEDUP_REMOVED lines=17> */
[----:B------:R-:W-:-:S03]  /*9750*/  MOV R131, R121 ;  /* 0x0000007900837202 */ /* 0x000fc60000000f00 */
[C---:B------:R-:W-:Y:S01]  /*9760*/  HMMA.16816.F32.BF16 R60, R8.reuse, R40, R60 ;  /* 0x00000028083c723c */ /* 0x040fe2000004183c */
[----:B------:R-:W-:Y:S01]  /*9770*/  MOV R121, R120 ;  /* 0x0000007800797202 */ /* 0x000fe20000000f00 */
[----:B------:R-:W-:Y:S01]  /*9780*/  FADD.FTZ R6, R122, R2 ;  /* 0x000000027a067221 */ /* 0x000fe20000010000 */
[----:B------:R-:W-:Y:S01]  /*9790*/  MOV R120, R130 ;  /* 0x0000008200787202 */ /* 0x000fe20000000f00 */
[----:B------:R-:W-:Y:S01]  /*97a0*/  FFMA.FTZ R2, R204, R0, -R3 ;  /* 0x00000000cc027223 */ /* 0x000fe20000010803 */
[----:B------:R-:W-:Y:S02]  /*97b0*/  MOV R130, R129 ;  /* 0x0000008100827202 */ /* 0x000fe40000000f00 */
[----:B------:R-:W-:Y:S01]  /*97c0*/  MOV R129, R134 ;  /* 0x0000008600817202 */ /* 0x000fe20000000f00 */
[----:B------:R-:W5:Y:S01]  /*97d0*/  MUFU.EX2 R75, R2 ;  /* 0x00000002004b7308 */ /* 0x000f620000000800 */
[----:B------:R-:W-:Y:S01]  /*97e0*/  MOV R122, R131 ;  /* 0x00000083007a7202 */ /* 0x000fe20000000f00 */
[----:B------:R-:W-:Y:S01]  /*97f0*/  HMMA.16816.F32.BF16 R44, R8, R42, R44 ;  /* 0x0000002a082c723c */ /* 0x000fe2000004182c */
[----:B------:R-:W-:-:S02]  /*9800*/  MOV R134, R135 ;  /* 0x0000008700867202 */ /* 0x000fc40000000f00 */
[----:B------:R-:W-:Y:S01]  /*9810*/  MOV R131, R121 ;  /* 0x0000007900837202 */ /* 0x000fe20000000f00 */
[----:B------:R-:W-:Y:S01]  /*9820*/  FADD.FTZ R7, R122, R7 ;  /* 0x000000077a077221 */ /* 0x000fe20000010000 */
[----:B------:R-:W-:Y:S02]  /*9830*/  MOV R135, R143 ;  /* 0x0000008f00877202 */ /* 0x000fe40000000f00 */
[----:B------:R-:W-:Y:S02]  /*9840*/  MOV R121, R120 ;  /* 0x0000007800797202 */ /* 0x000fe40000000f00 */
[----:B------:R-:W-:Y:S02]  /*9850*/  MOV R143, R133 ;  /* 0x00000085008f7202 */ /* 0x000fe40000000f00 */
[----:B------:R-:W-:Y:S02]  /*9860*/  MOV R120, R130 ;  /* 0x0000008200787202 */ /* 0x000fe40000000f00 */
[----:B------:R-:W-:-:S02]  /*9870*/  MOV R133, R142 ;  /* 0x0000008e00857202 */ /* 0x000fc40000000f00 */
[----:B------:R-:W-:Y:S02]  /*9880*/  MOV R130, R129 ;  /* 0x0000008100827202 */ /* 0x000fe40000000f00 */
        /* <DEDUP_REMOVED lines=24> */
[----:B------:R3:W1:Y:S01]  /*9a10*/  MUFU.EX2 R78, R4 ;  /* 0x00000004004e7308 */ /* 0x0006620000000800 */
[----:B------:R-:W-:Y:S02]  /*9a20*/  MOV R175, R232 ;  /* 0x000000e800af7202 */ /* 0x000fe40000000f00 */
[----:B--2---:R-:W-:Y:S01]  /*9a30*/  F2FP.BF16.F32.PACK_AB R8, R79, R81 ;  /* 0x000000514f08723e */ /* 0x004fe200000010ff */
[----:B------:R-:W2:Y:S01]  /*9a40*/  S2R R232, SR_TID.X ;  /* 0x0000000000e87919 */ /* 0x000ea20000002100 */
[----:B------:R-:W-:Y:S02]  /*9a50*/  F2FP.BF16.F32.PACK_AB R9, R82, R84 ;  /* 0x000000545209723e */ /* 0x000fe400000010ff */
[----:B-----5:R-:W-:Y:S01]  /*9a60*/  F2FP.BF16.F32.PACK_AB R11, R75, R83 ;  /* 0x000000534b0b723e */ /* 0x020fe200000010ff */
[----:B---3--:R-:W-:Y:S01]  /*9a70*/  FADD.FTZ R4, R131, R6 ;  /* 0x0000000683047221 */ /* 0x008fe20000010000 */
[----:B------:R-:W-:Y:S01]  /*9a80*/  FADD.FTZ R6, R121, R7 ;  /* 0x0000000779067221 */ /* 0x000fe20000010000 */
[----:B-1----:R-:W-:Y:S01]  /*9a90*/  F2FP.BF16.F32.PACK_AB R10, R78, R80 ;  /* 0x000000504e0a723e */ /* 0x002fe200000010ff */
        /* <DEDUP_REMOVED lines=28> */
[----:B------:R5:W2:Y:S01]  /*9c60*/  MUFU.EX2 R69, R6 ;  /* 0x0000000600457308 */ /* 0x000aa20000000800 */
        /* <DEDUP_REMOVED lines=12> */
[----:B-----5:R-:W-:Y:S01]  /*9d30*/  FFMA.FTZ R6, R209, R0, -R5 ;  /* 0x00000000d1067223 */ /* 0x020fe20000010805 */
[C---:B----4-:R-:W-:Y:S01]  /*9d40*/  HMMA.16816.F32.BF16 R28, R8.reuse, R20, R60 ;  /* 0x00000014081c723c */ /* 0x050fe2000004183c */
[----:B------:R-:W-:Y:S01]  /*9d50*/  FADD.FTZ R2, R166, R2 ;  /* 0x00000002a6027221 */ /* 0x000fe20000010000 */
[----:B------:R-:W-:Y:S01]  /*9d60*/  FADD.FTZ R4, R227, R4 ;  /* 0x00000004e3047221 */ /* 0x000fe20000010000 */
[----:B------:R3:W-:Y:S02]  /*9d70*/  MUFU.EX2 R71, R6 ;  /* 0x0000000600477308 */ /* 0x0007e40000000800 */
[----:B------:R-:W-:Y:S01]  /*9d80*/  FADD.FTZ R2, R187, R2 ;  /* 0x00000002bb027221 */ /* 0x000fe20000010000 */
[----:B------:R-:W-:Y:S01]  /*9d90*/  FADD.FTZ R4, R246, R4 ;  /* 0x00000004f6047221 */ /* 0x000fe20000010000 */
[----:B------:R-:W4:Y:S01]  /*9da0*/  MUFU.EX2 R70, R7 ;  /* 0x0000000700467308 */ /* 0x000f220000000800 */
        /* <DEDUP_REMOVED lines=9> */
[-CC-:B---3--:R-:W-:Y:S01]  /*9e40*/  FFMA.FTZ R6, R212, R0.reuse, -R3.reuse ;  /* 0x00000000d4067223 */ /* 0x188fe20000010803 */
[----:B--2---:R-:W-:Y:S01]  /*9e50*/  F2FP.BF16.F32.PACK_AB R8, R68, R69 ;  /* 0x000000454408723e */ /* 0x004fe200000010ff */
[----:B------:R-:W-:Y:S01]  /*9e60*/  FADD.FTZ R2, R225, R2 ;  /* 0x00000002e1027221 */ /* 0x000fe20000010000 */
[----:B------:R-:W-:Y:S01]  /*9e70*/  FADD.FTZ R4, R185, R4 ;  /* 0x00000004b9047221 */ /* 0x000fe20000010000 */
[----:B------:R-:W2:Y:S01]  /*9e80*/  MUFU.EX2 R60, R6 ;  /* 0x00000006003c7308 */ /* 0x000ea20000000800 */
[----:B------:R-:W-:Y:S01]  /*9e90*/  F2FP.BF16.F32.PACK_AB R9, R72, R73 ;  /* 0x000000494809723e */ /* 0x000fe200000010ff */
[----:B------:R-:W-:Y:S01]  /*9ea0*/  FADD.FTZ R2, R222, R2 ;  /* 0x00000002de027221 */ /* 0x000fe20000010000 */
[----:B------:R-:W-:Y:S01]  /*9eb0*/  FADD.FTZ R4, R170, R4 ;  /* 0x00000004aa047221 */ /* 0x000fe20000010000 */
[----:B----4-:R-:W-:Y:S01]  /*9ec0*/  F2FP.BF16.F32.PACK_AB R10, R70, R71 ;  /* 0x00000047460a723e */ /* 0x010fe200000010ff */
        /* <DEDUP_REMOVED lines=32> */
[C---:B-----5:R-:W-:Y:S01]  /*a0d0*/  HMMA.16816.F32.BF16 R152, R8.reuse, R16, R56 ;  /* 0x000000100898723c */ /* 0x060fe20000041838 */
        /* <DEDUP_REMOVED lines=15> */
[----:B------:R5:W4:Y:S01]  /*a1d0*/  MUFU.EX2 R247, R3 ;  /* 0x0000000300f77308 */ /* 0x000b220000000800 */
[----:B------:R-:W1:Y:S01]  /*a1e0*/  LDSM.16.MT88.4 R136, [R77+0x11800] ;  /* 0x011800004d88783b */ /* 0x000e620000004200 */
[----:B------:R-:W-:Y:S01]  /*a1f0*/  FADD.FTZ R2, R127, R2 ;  /* 0x000000027f027221 */ /* 0x000fe20000010000 */
[----:B------:R-:W-:Y:S01]  /*a200*/  FADD.FTZ R4, R119, R4 ;  /* 0x0000000477047221 */ /* 0x000fe20000010000 */
[----:B---3--:R-:W-:Y:S01]  /*a210*/  HMMA.16816.F32.BF16 R36, R8, R20, R36 ;  /* 0x000000140824723c */ /* 0x008fe20000041824 */
[----:B--2---:R-:W-:Y:S01]  /*a220*/  F2FP.BF16.F32.PACK_AB R165, R45, R46 ;  /* 0x0000002e2da5723e */ /* 0x004fe200000010ff */
[----:B------:R-:W-:Y:S01]  /*a230*/  FADD.FTZ R2, R132, R2 ;  /* 0x0000000284027221 */ /* 0x000fe20000010000 */
[----:B------:R-:W-:-:S03]  /*a240*/  FADD.FTZ R4, R124, R4 ;  /* 0x000000047c047221 */ /* 0x000fc60000010000 */
[----:B------:R-:W-:Y:S01]  /*a250*/  FADD.FTZ R6, R126, R2 ;  /* 0x000000027e067221 */ /* 0x000fe20000010000 */
[----:B------:R-:W-:Y:S01]  /*a260*/  FFMA.FTZ R2, R217, R0, -R5 ;  /* 0x00000000d9027223 */ /* 0x000fe20000010805 */
[----:B------:R-:W-:Y:S01]  /*a270*/  FADD.FTZ R4, R125, R4 ;  /* 0x000000047d047221 */ /* 0x000fe20000010000 */
[----:B------:R-:W-:Y:S01]  /*a280*/  HMMA.16816.F32.BF16 R20, R8, R22, R64 ;  /* 0x000000160814723c */ /* 0x000fe20000041840 */
[----:B-----5:R-:W-:Y:S01]  /*a290*/  IADD3 R3, PT, PT, R231, -0x2, RZ ;  /* 0xfffffffee7037810 */ /* 0x020fe20007ffe0ff */
[----:B------:R2:W3:Y:S01]  /*a2a0*/  MUFU.EX2 R15, R2 ;  /* 0x00000002000f7308 */ /* 0x0004e20000000800 */
[----:B------:R-:W-:Y:S01]  /*a2b0*/  FADD.FTZ R5, R128, R4 ;  /* 0x0000000480057221 */ /* 0x000fe20000010000 */
[----:B----4-:R-:W-:Y:S02]  /*a2c0*/  F2FP.BF16.F32.PACK_AB R166, R13, R12 ;  /* 0x0000000c0da6723e */ /* 0x010fe400000010ff */
[----:B------:R-:W-:Y:S02]  /*a2d0*/  ISETP.GE.AND P0, PT, R3, R250, PT ;  /* 0x000000fa0300720c */ /* 0x000fe40003f06270 */
[----:B------:R-:W-:Y:S01]  /*a2e0*/  F2FP.BF16.F32.PACK_AB R167, R247, R44 ;  /* 0x0000002cf7a7723e */ /* 0x000fe200000010ff */
[----:B--2---:R-:W-:Y:S01]  /*a2f0*/  FADD.FTZ R2, R118, R6 ;  /* 0x0000000676027221 */ /* 0x004fe20000010000 */
[----:B---3--:R-:W-:-:S03]  /*a300*/  F2FP.BF16.F32.PACK_AB R164, R14, R15 ;  /* 0x0000000f0ea4723e */ /* 0x008fc600000010ff */
        /* <DEDUP_REMOVED lines=61> */
[----:B------:R-:W-:Y:S02]  /*a6e0*/  IMAD.MOV.U32 R150, RZ, RZ, R148 ;  /* 0x000000ffff967224 */ /* 0x000fe400078e0094 */
[----:B------:R-:W-:Y:S01]  /*a6f0*/  IMAD.MOV.U32 R151, RZ, RZ, R149 ;  /* 0x000000ffff977224 */ /* 0x000fe200078e0095 */
[----:B------:R-:W-:-:S13]  /*a700*/  ISETP.NE.AND.EX P4, PT, R249, RZ, PT, P4 ;  /* 0x000000fff900720c */ /* 0x000fda0003f85340 */
.L_x_1546:
[----:B------:R-:W1:Y:S01]  /*a710*/  S2R R232, SR_TID.X ;  /* 0x0000000000e87919 */ /* 0x000e620000002100 */
[----:B------:R-:W-:Y:S04]  /*a720*/  DEPBAR.LE SB0, 0x0 ;  /* 0x000080000000791a */ /* 0x000fe80000000000 */
[----:B------:R-:W-:Y:S05]  /*a730*/  WARPSYNC.ALL ;  /* 0x0000000000007948 */ /* 0x000fea0003800000 */
[----:B------:R-:W-:Y:S01]  /*a740*/  BAR.SYNC.DEFER_BLOCKING 0x0 ;  /* 0x0000000000007b1d */ /* 0x000fe20000010000 */
[----:B------:R-:W-:Y:S01]  /*a750*/  MOV R11, R242 ;  /* 0x000000f2000b7202 */ /* 0x000fe20000000f00 */
        /* <DEDUP_REMOVED lines=73> */
.L_x_1541:
[----:B------:R-:W-:Y:S05]  /*abf0*/  BSYNC.RECONVERGENT B0 ;  /* 0x0000000000007941 */ /* 0x000fea0003800200 */
.L_x_1540:
[----:B------:R-:W1:Y:S01]  /*ac00*/  S2UR UR6, SR_CgaCtaId ;  /* 0x00000000000679c3 */ /* 0x000e620000008800 */
[C---:B------:R-:W-:Y:S01]  /*ac10*/  IMAD.SHL.U32 R3, R232.reuse, 0x8, RZ ;  /* 0x00000008e8037824 */ /* 0x040fe200078e00ff */
[C---:B------:R-:W-:Y:S01]  /*ac20*/  LOP3.LUT R5, R232.reuse, 0x38, RZ, 0xc0, !PT ;  /* 0x00000038e8057812 */ /* 0x040fe200078ec0ff */
[C---:B------:R-:W-:Y:S01]  /*ac30*/  IMAD.SHL.U32 R231, R232.reuse, 0x40, RZ ;  /* 0x00000040e8e77824 */ /* 0x040fe200078e00ff */
[----:B------:R-:W-:Y:S01]  /*ac40*/  UMOV UR7, 0x400 ;  /* 0x0000040000077882 */ /* 0x000fe20000000000 */
[--C-:B------:R-:W-:Y:S01]  /*ac50*/  SHF.R.U32.HI R229, RZ, 0x1, R232.reuse ;  /* 0x00000001ffe57819 */ /* 0x100fe200000116e8 */
[----:B------:R-:W-:Y:S01]  /*ac60*/  IMAD.SHL.U32 R230, R232, 0x20, RZ ;  /* 0x00000020e8e67824 */ /* 0x000fe200078e00ff */
[----:B------:R-:W-:Y:S01]  /*ac70*/  LOP3.LUT R0, R3, 0x38, RZ, 0xc0, !PT ;  /* 0x0000003803007812 */ /* 0x000fe200078ec0ff */
[----:B------:R-:W-:Y:S01]  /*ac80*/  BSSY.RECONVERGENT B1, `(.L_x_1542) ;  /* 0x000024a000017945 */ /* 0x000fe20003800200 */
[--C-:B------:R-:W-:Y:S02]  /*ac90*/  LOP3.LUT R5, R5, 0x1c0, R3.reuse, 0xf8, !PT ;  /* 0x000001c005057812 */ /* 0x100fe400078ef803 */
[CC--:B------:R-:W-:Y:S02]  /*aca0*/  ISETP.GE.AND P3, PT, R0.reuse, R244.reuse, PT ;  /* 0x000000f40000720c */ /* 0x0c0fe40003f66270 */
[----:B------:R-:W-:Y:S02]  /*acb0*/  LOP3.LUT R2, R231, 0x1c0, RZ, 0xc0, !PT ;  /* 0x000001c0e7027812 */ /* 0x000fe400078ec0ff */
[--C-:B------:R-:W-:Y:S02]  /*acc0*/  LOP3.LUT R5, R5, 0x38, R3.reuse, 0x78, !PT ;  /* 0x0000003805057812 */ /* 0x100fe400078e7803 */
[----:B------:R-:W-:Y:S02]  /*acd0*/  ISETP.GE.AND P1, PT, R0, R244, PT ;  /* 0x000000f40000720c */ /* 0x000fe40003f26270 */
[----:B------:R-:W-:Y:S02]  /*ace0*/  LOP3.LUT R0, R229, 0x8, RZ, 0xc0, !PT ;  /* 0x00000008e5007812 */ /* 0x000fe400078ec0ff */
[----:B------:R-:W-:Y:S02]  /*acf0*/  LOP3.LUT R2, R2, 0x8, R232, 0xf8, !PT ;  /* 0x0000000802027812 */ /* 0x000fe400078ef8e8 */
[----:B------:R-:W-:Y:S01]  /*ad00*/  LOP3.LUT R149, R5, 0x1e00, R3, 0xf8, !PT ;  /* 0x00001e0005957812 */ /* 0x000fe200078ef803 */
[----:B-1----:R-:W-:Y:S01]  /*ad10*/  ULEA UR6, UR6, UR7, 0x18 ;  /* 0x0000000706067291 */ /* 0x002fe2000f8ec0ff */
[----:B------:R-:W-:Y:S01]  /*ad20*/  IMAD.SHL.U32 R5, R236, 0x20, RZ ;  /* 0x00000020ec057824 */ /* 0x000fe200078e00ff */
[----:B------:R-:W-:Y:S01]  /*ad30*/  LOP3.LUT R4, R231, 0x400, RZ, 0xc0, !PT ;  /* 0x00000400e7047812 */ /* 0x000fe200078ec0ff */
[----:B------:R-:W-:Y:S01]  /*ad40*/  @!P3 IMAD.MOV.U32 R6, RZ, RZ, R243 ;  /* 0x000000ffff06b224 */ /* 0x000fe200078e00f3 */
[----:B------:R-:W-:Y:S01]  /*ad50*/  LOP3.LUT R0, R0, 0x1c0, R231, 0xf8, !PT ;  /* 0x000001c000007812 */ /* 0x000fe200078ef8e7 */
[----:B------:R-:W-:Y:S01]  /*ad60*/  @!P3 IMAD.MOV.U32 R7, RZ, RZ, R242 ;  /* 0x000000ffff07b224 */ /* 0x000fe200078e00f2 */
[----:B------:R-:W-:Y:S01]  /*ad70*/  MOV R228, UR6 ;  /* 0x0000000600e47c02 */ /* 0x000fe20008000f00 */
[C---:B------:R-:W-:Y:S01]  /*ad80*/  @!P1 IMAD R28, R237.reuse, 0x1c0, RZ ;  /* 0x000001c0ed1c9824 */ /* 0x040fe200078e02ff */
[--C-:B------:R-:W-:Y:S01]  /*ad90*/  LOP3.LUT R2, R2, 0x38, R3.reuse, 0x78, !PT ;  /* 0x0000003802027812 */ /* 0x100fe200078e7803 */
[----:B------:R-:W-:Y:S01]  /*ada0*/  @!P1 IMAD R18, R237, 0x120, RZ ;  /* 0x00000120ed129824 */ /* 0x000fe200078e02ff */
[----:B------:R-:W-:Y:S01]  /*adb0*/  LOP3.LUT R170, R0, 0x38, R3, 0x78, !PT ;  /* 0x0000003800aa7812 */ /* 0x000fe200078e7803 */
[----:B------:R-:W-:Y:S01]  /*adc0*/  IMAD R149, R149, 0x2, R228 ;  /* 0x0000000295957824 */ /* 0x000fe200078e02e4 */
[----:B------:R-:W-:Y:S01]  /*add0*/  LEA R2, R2, R4, 0x1 ;  /* 0x0000000402027211 */ /* 0x000fe200078e08ff */
[----:B------:R-:W-:Y:S01]  /*ade0*/  @!P1 IMAD R3, R237, 0x60, RZ ;  /* 0x00000060ed039824 */ /* 0x000fe200078e02ff */
[----:B------:R-:W-:Y:S01]  /*adf0*/  IADD3 R4, P0, PT, R5, R243, RZ ;  /* 0x000000f305047210 */ /* 0x000fe20007f1e0ff */
[C---:B------:R-:W-:Y:S01]  /*ae00*/  @!P1 IMAD R26, R237.reuse, 0x180, RZ ;  /* 0x00000180ed1a9824 */ /* 0x040fe200078e02ff */
[----:B------:R-:W-:Y:S01]  /*ae10*/  SHF.L.U64.HI R0, R236, 0x5, R237 ;  /* 0x00000005ec007819 */ /* 0x000fe200000102ed */
[----:B------:R-:W-:Y:S01]  /*ae20*/  @!PT LDS RZ, [RZ] ;  /* 0x00000000fffff984 */ /* 0x000fe20000000800 */
[----:B------:R-:W-:Y:S01]  /*ae30*/  @!PT LDS RZ, [RZ] ;  /* 0x00000000fffff984 */ /* 0x000fe20000000800 */
[----:B------:R-:W-:Y:S01]  /*ae40*/  @!PT LDS RZ, [RZ] ;  /* 0x00000000fffff984 */ /* 0x000fe20000000800 */
[----:B------:R1:W-:Y:S01]  /*ae50*/  @!P3 LDGSTS.E.BYPASS.LTC128B.128 [R149+0xa000], desc[UR4][R6.64] ;  /* 0x0a0000000695bfae */ /* 0x0003e2000b981a04 */
[----:B------:R-:W-:Y:S01]  /*ae60*/  @!P1 IMAD R27, R237, 0x1a0, RZ ;  /* 0x000001a0ed1b9824 */ /* 0x000fe200078e02ff */
[----:B------:R-:W-:Y:S01]  /*ae70*/  @!P1 MOV R20, R4 ;  /* 0x0000000400149202 */ /* 0x000fe20000000f00 */
[--C-:B------:R-:W-:Y:S01]  /*ae80*/  @!P1 IMAD.MOV.U32 R22, RZ, RZ, R4.reuse ;  /* 0x000000ffff169224 */ /* 0x100fe200078e0004 */
[----:B------:R-:W-:Y:S01]  /*ae90*/  IADD3.X R5, PT, PT, R0, R242, RZ, P0, !PT ;  /* 0x000000f200057210 */ /* 0x000fe200007fe4ff */
[----:B------:R-:W-:Y:S01]  /*aea0*/  @P3 STS.128 [R149+0xa000], RZ ;  /* 0x00a000ff95003388 */ /* 0x000fe20000000c00 */
[CC--:B------:R-:W-:Y:S01]  /*aeb0*/  @!P1 LEA R30, P0, R236.reuse, R4.reuse, 0x5 ;  /* 0x00000004ec1e9211 */ /* 0x0c0fe200078028ff */
[--C-:B------:R-:W-:Y:S01]  /*aec0*/  @!P1 IMAD.MOV.U32 R16, RZ, RZ, R4.reuse ;  /* 0x000000ffff109224 */ /* 0x100fe200078e0004 */
[-C--:B------:R-:W-:Y:S02]  /*aed0*/  @!P1 MOV R17, R5.reuse ;  /* 0x0000000500119202 */ /* 0x080fe40000000f00 */
[----:B------:R-:W-:Y:S01]  /*aee0*/  @P1 STS.128 [R149+0xa800], RZ ;  /* 0x00a800ff95001388 */ /* 0x000fe20000000c00 */
[----:B------:R-:W-:Y:S01]  /*aef0*/  @!P1 IMAD.MOV.U32 R23, RZ, RZ, R5 ;  /* 0x000000ffff179224 */ /* 0x000fe200078e0005 */
[CC--:B------:R-:W-:Y:S01]  /*af00*/  @!P1 LEA.HI.X R31, R236.reuse, R5.reuse, R237, 0x5, P0 ;  /* 0x00000005ec1f9211 */ /* 0x0c0fe200000f2ced */
[C---:B------:R-:W-:Y:S02]  /*af10*/  @!P1 IMAD.WIDE.U32 R12, R236.reuse, 0x60, R4 ;  /* 0x00000060ec0c9825 */ /* 0x040fe400078e0004 */
[----:B------:R-:W-:Y:S01]  /*af20*/  @!PT LDS RZ, [RZ] ;  /* 0x00000000fffff984 */ /* 0x000fe20000000800 */
[----:B------:R-:W-:Y:S01]  /*af30*/  @!PT LDS RZ, [RZ] ;  /* 0x00000000fffff984 */ /* 0x000fe20000000800 */
[----:B------:R-:W-:Y:S01]  /*af40*/  @!PT LDS RZ, [RZ] ;  /* 0x00000000fffff984 */ /* 0x000fe20000000800 */
[----:B------:R2:W-:Y:S01]  /*af50*/  @!P1 LDGSTS.E.BYPASS.LTC128B.128 [R149+0xa800], desc[UR4][R4.64] ;  /* 0x0a80000004959fae */ /* 0x0005e2000b981a04 */
[-C--:B------:R-:W-:Y:S01]  /*af60*/  @!P1 MOV R19, R5.reuse ;  /* 0x0000000500139202 */ /* 0x080fe20000000f00 */
[----:B------:R-:W-:Y:S03]  /*af70*/  @!P1 IMAD.WIDE.U32 R22, R236, 0x1c0, R22 ;  /* 0x000001c0ec169825 */ /* 0x000fe600078e0016 */
[----:B------:R-:W-:Y:S01]  /*af80*/  @P1 STS.128 [R149+0xb000], RZ ;  /* 0x00b000ff95001388 */ /* 0x000fe20000000c00 */
[----:B------:R-:W-:Y:S01]  /*af90*/  LOP3.LUT R230, R230, 0x7c00, RZ, 0xc0, !PT ;  /* 0x00007c00e6e67812 */ /* 0x000fe200078ec0ff */
[----:B------:R-:W-:Y:S01]  /*afa0*/  @!P1 IMAD.IADD R23, R28, 0x1, R23 ;  /* 0x000000011c179824 */ /* 0x000fe200078e0217 */
[CC--:B------:R-:W-:Y:S02]  /*afb0*/  @!P1 LEA R28, P2, R236.reuse, R4.reuse, 0x6 ;  /* 0x00000004ec1c9211 */ /* 0x0c0fe400078430ff */
[----:B------:R-:W-:Y:S01]  /*afc0*/  @!PT LDS RZ, [RZ] ;  /* 0x00000000fffff984 */ /* 0x000fe20000000800 */
[----:B------:R-:W-:Y:S01]  /*afd0*/  @!PT LDS RZ, [RZ] ;  /* 0x00000000fffff984 */ /* 0x000fe20000000800 */
[----:B------:R-:W-:Y:S01]  /*afe0*/  @!PT LDS RZ, [RZ] ;  /* 0x00000000fffff984 */ /* 0x000fe20000000800 */
[----:B------:R-:W-:Y:S01]  /*aff0*/  @!P1 LDGSTS.E.BYPASS.LTC128B.128 [R149+0xb000], desc[UR4][R30.64] ;  /* 0x0b0000001e959fae */ /* 0x000fe2000b981a04 */
[C---:B------:R-:W-:Y:S01]  /*b000*/  @!P1 IMAD.WIDE.U32 R16, R236.reuse, 0x120, R16 ;  /* 0x00000120ec109825 */ /* 0x040fe200078e0010 */
[----:B------:R-:W-:Y:S02]  /*b010*/  MOV R171, 0x20 ;  /* 0x0000002000ab7802 */ /* 0x000fe40000000f00 */
[----:B------:R-:W-:Y:S01]  /*b020*/  @!P1 LEA.HI.X R29, R236, R5, R237, 0x6, P2 ;  /* 0x00000005ec1d9211 */ /* 0x000fe200010f34ed */
[----:B------:R-:W-:Y:S01]  /*b030*/  @P1 STS.128 [R149+0xb800], RZ ;  /* 0x00b800ff95001388 */ /* 0x000fe20000000c00 */
[----:B------:R-:W-:Y:S01]  /*b040*/  @!P1 IMAD.IADD R17, R18, 0x1, R17 ;  /* 0x0000000112119824 */ /* 0x000fe200078e0211 */
[-C--:B-1----:R-:W-:Y:S01]  /*b050*/  @!P1 MOV R6, R4.reuse ;  /* 0x0000000400069202 */ /* 0x082fe20000000f00 */
[----:B------:R-:W-:Y:S02]  /*b060*/  @!P1 IMAD.MOV.U32 R18, RZ, RZ, R4 ;  /* 0x000000ffff129224 */ /* 0x000fe400078e0004 */
[----:B------:R-:W-:Y:S01]  /*b070*/  @!PT LDS RZ, [RZ] ;  /* 0x00000000fffff984 */ /* 0x000fe20000000800 */
[----:B------:R-:W-:Y:S01]  /*b080*/  @!PT LDS RZ, [RZ] ;  /* 0x00000000fffff984 */ /* 0x000fe20000000800 */
[----:B------:R-:W-:Y:S01]  /*b090*/  @!PT LDS RZ, [RZ] ;  /* 0x00000000fffff984 */ /* 0x000fe20000000800 */
[----:B------:R-:W-:Y:S01]  /*b0a0*/  @!P1 LDGSTS.E.BYPASS.LTC128B.128 [R149+0xb800], desc[UR4][R28.64] ;  /* 0x0b8000001c959fae */ /* 0x000fe2000b981a04 */
[----:B------:R-:W-:Y:S01]  /*b0b0*/  @!P1 IMAD.IADD R13, R3, 0x1, R13 ;  /* 0x00000001030d9824 */ /* 0x000fe200078e020d */
[----:B------:R-:W-:Y:S01]  /*b0c0*/  LOP3.LUT P2, RZ, R232, 0x4, RZ, 0xc0, !PT ;  /* 0x00000004e8ff7812 */ /* 0x000fe2000784c0ff */
[C---:B------:R-:W-:Y:S02]  /*b0d0*/  @!P1 IMAD.WIDE.U32 R18, R236.reuse, 0x180, R18 ;  /* 0x00000180ec129825 */ /* 0x040fe400078e0012 */
[----:B------:R-:W-:Y:S01]  /*b0e0*/  @P1 STS.128 [R149+0xc000], RZ ;  /* 0x00c000ff95001388 */ /* 0x000fe20000000c00 */
[----:B------:R-:W-:Y:S01]  /*b0f0*/  IADD3 R245, PT, PT, R245, -0x1, RZ ;  /* 0xfffffffff5f57810 */ /* 0x000fe20007ffe0ff */
[----:B------:R-:W-:Y:S03]  /*b100*/  @!P1 IMAD.WIDE.U32 R24, R236, 0x1a0, R4 ;  /* 0x000001a0ec189825 */ /* 0x000fe600078e0004 */
[----:B------:R-:W-:Y:S01]  /*b110*/  @!PT LDS RZ, [RZ] ;  /* 0x00000000fffff984 */ /* 0x000fe20000000800 */
[----:B------:R-:W-:Y:S01]  /*b120*/  @!PT LDS RZ, [RZ] ;  /* 0x00000000fffff984 */ /* 0x000fe20000000800 */
[----:B------:R-:W-:Y:S01]  /*b130*/  @!PT LDS RZ, [RZ] ;  /* 0x00000000fffff984 */ /* 0x000fe20000000800 */
[----:B------:R-:W-:Y:S01]  /*b140*/  @!P1 LDGSTS.E.BYPASS.LTC128B.128 [R149+0xc000], desc[UR4][R12.64] ;  /* 0x0c0000000c959fae */ /* 0x000fe2000b981a04 */
[----:B------:R-:W-:Y:S01]  /*b150*/  @!P1 IMAD.IADD R19, R26, 0x1, R19 ;  /* 0x000000011a139824 */ /* 0x000fe200078e0213 */
[CC--:B------:R-:W-:Y:S03]  /*b160*/  @!P1 LEA R26, P0, R236.reuse, R4.reuse, 0x7 ;  /* 0x00000004ec1a9211 */ /* 0x0c0fe600078038ff */
[----:B------:R-:W-:Y:S01]  /*b170*/  @P1 STS.128 [R149+0xc800], RZ ;  /* 0x00c800ff95001388 */ /* 0x000fe20000000c00 */
[----:B------:R-:W-:Y:S01]  /*b180*/  @!P1 IADD3 R25, PT, PT, R27, R25, RZ ;  /* 0x000000191b199210 */ /* 0x000fe20007ffe0ff */
[C---:B------:R-:W-:Y:S01]  /*b190*/  @!P1 IMAD.WIDE.U32 R10, R236.reuse, 0xa0, R4 ;  /* 0x000000a0ec0a9825 */ /* 0x040fe200078e0004 */
[----:B------:R-:W-:Y:S03]  /*b1a0*/  @!P1 LEA.HI.X R27, R236, R5, R237, 0x7, P0 ;  /* 0x00000005ec1b9211 */ /* 0x000fe600000f3ced */
[C---:B------:R-:W-:Y:S02]  /*b1b0*/  @!P1 IMAD R0, R237.reuse, 0xa0, RZ ;  /* 0x000000a0ed009824 */ /* 0x040fe400078e02ff */
[----:B------:R-:W-:Y:S01]  /*b1c0*/  @!PT LDS RZ, [RZ] ;  /* 0x00000000fffff984 */ /* 0x000fe20000000800 */
[----:B------:R-:W-:Y:S01]  /*b1d0*/  @!PT LDS RZ, [RZ] ;  /* 0x00000000fffff984 */ /* 0x000fe20000000800 */
[----:B------:R-:W-:Y:S01]  /*b1e0*/  @!PT LDS RZ, [RZ] ;  /* 0x00000000fffff984 */ /* 0x000fe20000000800 */
[----:B------:R-:W-:Y:S01]  /*b1f0*/  @!P1 LDGSTS.E.BYPASS.LTC128B.128 [R149+0xc800], desc[UR4][R26.64] ;  /* 0x0c8000001a959fae */ /* 0x000fe2000b981a04 */
[----:B------:R-:W-:Y:S02]  /*b200*/  @!P1 IMAD.MOV.U32 R8, RZ, RZ, R4 ;  /* 0x000000ffff089224 */ /* 0x000fe400078e0004 */
[----:B------:R-:W-:Y:S02]  /*b210*/  @!P1 IMAD.MOV.U32 R9, RZ, RZ, R5 ;  /* 0x000000ffff099224 */ /* 0x000fe400078e0005 */
[----:B------:R-:W-:Y:S01]  /*b220*/  @P1 STS.128 [R149+0xd000], RZ ;  /* 0x00d000ff95001388 */ /* 0x000fe20000000c00 */
[----:B------:R-:W-:Y:S02]  /*b230*/  @!P1 IMAD.IADD R11, R0, 0x1, R11 ;  /* 0x00000001000b9824 */ /* 0x000fe400078e020b */
[----:B------:R-:W-:Y:S03]  /*b240*/  @!P1 IMAD.WIDE.U32 R8, R236, 0xc0, R8 ;  /* 0x000000c0ec089825 */ /* 0x000fe600078e0008 */
[----:B------:R-:W-:Y:S01]  /*b250*/  @!PT LDS RZ, [RZ] ;  /* 0x00000000fffff984 */ /* 0x000fe20000000800 */
[----:B------:R-:W-:Y:S01]  /*b260*/  @!PT LDS RZ, [RZ] ;  /* 0x00000000fffff984 */ /* 0x000fe20000000800 */
[----:B------:R-:W-:Y:S01]  /*b270*/  @!PT LDS RZ, [RZ] ;  /* 0x00000000fffff984 */ /* 0x000fe20000000800 */
[----:B------:R-:W-:Y:S01]  /*b280*/  @!P1 LDGSTS.E.BYPASS.LTC128B.128 [R149+0xd000], desc[UR4][R10.64] ;  /* 0x0d0000000a959fae */ /* 0x000fe2000b981a04 */
[C---:B------:R-:W-:Y:S02]  /*b290*/  @!P1 IMAD R14, R237.reuse, 0xc0, RZ ;  /* 0x000000c0ed0e9824 */ /* 0x040fe400078e02ff */
[----:B------:R-:W-:Y:S02]  /*b2a0*/  @!P1 IMAD.MOV.U32 R7, RZ, RZ, R5 ;  /* 0x000000ffff079224 */ /* 0x000fe400078e0005 */
[----:B------:R-:W-:Y:S01]  /*b2b0*/  @P1 STS.128 [R149+0xd800], RZ ;  /* 0x00d800ff95001388 */ /* 0x000fe20000000c00 */
[----:B------:R-:W-:Y:S01]  /*b2c0*/  @!P1 IMAD R15, R237, 0xe0, RZ ;  /* 0x000000e0ed0f9824 */ /* 0x000fe200078e02ff */
[----:B------:R-:W-:Y:S01]  /*b2d0*/  @!P1 IADD3 R9, PT, PT, R14, R9, RZ ;  /* 0x000000090e099210 */ /* 0x000fe20007ffe0ff */
[C---:B------:R-:W-:Y:S04]  /*b2e0*/  @!P1 IMAD.WIDE.U32 R6, R236.reuse, 0xe0, R6 ;  /* 0x000000e0ec069825 */ /* 0x040fe800078e0006 */
[----:B------:R-:W-:Y:S01]  /*b2f0*/  @!PT LDS RZ, [RZ] ;  /* 0x00000000fffff984 */ /* 0x000fe20000000800 */
[----:B------:R-:W-:Y:S01]  /*b300*/  @!PT LDS RZ, [RZ] ;  /* 0x00000000fffff984 */ /* 0x000fe20000000800 */
[----:B------:R-:W-:Y:S01]  /*b310*/  @!PT LDS RZ, [RZ] ;  /* 0x00000000fffff984 */ /* 0x000fe20000000800 */
[----:B------:R1:W-:Y:S01]  /*b320*/  @!P1 LDGSTS.E.BYPASS.LTC128B.128 [R149+0xd800], desc[UR4][R8.64] ;  /* 0x0d80000008959fae */ /* 0x0003e2000b981a04 */
[----:B------:R-:W-:Y:S02]  /*b330*/  @!P1 IMAD.IADD R7, R15, 0x1, R7 ;  /* 0x000000010f079824 */ /* 0x000fe400078e0207 */
[C---:B------:R-:W-:Y:S02]  /*b340*/  @!P1 IMAD.WIDE.U32 R14, R236.reuse, 0x140, R4 ;  /* 0x00000140ec0e9825 */ /* 0x040fe400078e0004 */
[----:B------:R-:W-:Y:S01]  /*b350*/  @P1 STS.128 [R149+0xe000], RZ ;  /* 0x00e000ff95001388 */ /* 0x000fe20000000c00 */
[C---:B--2---:R-:W-:Y:S01]  /*b360*/  @!P1 LEA R4, P0, R236.reuse, R4, 0x8 ;  /* 0x00000004ec049211 */ /* 0x044fe200078040ff */
[----:B------:R-:W-:Y:S03]  /*b370*/  @!P1 IMAD.MOV.U32 R21, RZ, RZ, R5 ;  /* 0x000000ffff159224 */ /* 0x000fe600078e0005 */
[----:B------:R-:W-:Y:S01]  /*b380*/  @!PT LDS RZ, [RZ] ;  /* 0x00000000fffff984 */ /* 0x000fe20000000800 */
[----:B------:R-:W-:Y:S01]  /*b390*/  @!PT LDS RZ, [RZ] ;  /* 0x00000000fffff984 */ /* 0x000fe20000000800 */
[----:B------:R-:W-:Y:S01]  /*b3a0*/  @!PT LDS RZ, [RZ] ;  /* 0x00000000fffff984 */ /* 0x000fe20000000800 */
[----:B------:R-:W-:Y:S01]  /*b3b0*/  @!P1 LDGSTS.E.BYPASS.LTC128B.128 [R149+0xe000], desc[UR4][R6.64] ;  /* 0x0e00000006959fae */ /* 0x000fe2000b981a04 */
[C---:B------:R-:W-:Y:S01]  /*b3c0*/  @!P1 IMAD R0, R237.reuse, 0x140, RZ ;  /* 0x00000140ed009824 */ /* 0x040fe200078e02ff */
[C---:B------:R-:W-:Y:S01]  /*b3d0*/  @!P1 LEA.HI.X R5, R236.reuse, R5, R237, 0x8, P0 ;  /* 0x00000005ec059211 */ /* 0x040fe200000f44ed */
[----:B------:R-:W-:Y:S02]  /*b3e0*/  @!P1 IMAD.WIDE.U32 R20, R236, 0x160, R20 ;  /* 0x00000160ec149825 */ /* 0x000fe400078e0014 */
[----:B------:R-:W-:Y:S01]  /*b3f0*/  @P1 STS.128 [R149+0xe800], RZ ;  /* 0x00e800ff95001388 */ /* 0x000fe20000000c00 */
[----:B------:R-:W-:Y:S02]  /*b400*/  LOP3.LUT P0, RZ, R232, 0x2, RZ, 0xc0, !PT ;  /* 0x00000002e8ff7812 */ /* 0x000fe4000780c0ff */
[----:B------:R-:W-:Y:S02]  /*b410*/  @!P1 IADD3 R15, PT, PT, R0, R15, RZ ;  /* 0x0000000f000f9210 */ /* 0x000fe40007ffe0ff */
[----:B------:R-:W-:Y:S01]  /*b420*/  @!PT LDS RZ, [RZ] ;  /* 0x00000000fffff984 */ /* 0x000fe20000000800 */
[----:B------:R-:W-:Y:S01]  /*b430*/  @!PT LDS RZ, [RZ] ;  /* 0x00000000fffff984 */ /* 0x000fe20000000800 */
[----:B------:R-:W-:Y:S01]  /*b440*/  @!PT LDS RZ, [RZ] ;  /* 0x00000000fffff984 */ /* 0x000fe20000000800 */
[----:B------:R-:W-:Y:S01]  /*b450*/  @!P1 LDGSTS.E.BYPASS.LTC128B.128 [R149+0xe800], desc[UR4][R4.64] ;  /* 0x0e80000004959fae */ /* 0x000fe2000b981a04 */
[----:B------:R-:W-:Y:S01]  /*b460*/  @!P1 IMAD R3, R237, 0x160, RZ ;  /* 0x00000160ed039824 */ /* 0x000fe200078e02ff */
[----:B------:R-:W-:Y:S01]  /*b470*/  LOP3.LUT R0, R230, 0x200, R231, 0xf8, !PT ;  /* 0x00000200e6007812 */ /* 0x000fe200078ef8e7 */
[----:B------:R-:W-:Y:S02]  /*b480*/  IMAD.IADD R2, R228, 0x1, R2 ;  /* 0x00000001e4027824 */ /* 0x000fe400078e0202 */
[----:B------:R-:W-:Y:S01]  /*b490*/  @P1 STS.128 [R149+0xf000], RZ ;  /* 0x00f000ff95001388 */ /* 0x000fe20000000c00 */
[----:B------:R-:W-:Y:S01]  /*b4a0*/  @!P1 IMAD.IADD R21, R3, 0x1, R21 ;  /* 0x0000000103159824 */ /* 0x000fe200078e0215 */
[----:B------:R-:W-:Y:S01]  /*b4b0*/  LOP3.LUT R0, R0, R170, RZ, 0xfc, !PT ;  /* 0x000000aa00007212 */ /* 0x000fe200078efcff */
[----:B------:R-:W-:Y:S02]  /*b4c0*/  IMAD.MOV.U32 R3, RZ, RZ, 0x40 ;  /* 0x00000040ff037424 */ /* 0x000fe400078e00ff */
[----:B------:R-:W-:Y:S01]  /*b4d0*/  @!PT LDS RZ, [RZ] ;  /* 0x00000000fffff984 */ /* 0x000fe20000000800 */
[----:B------:R-:W-:Y:S01]  /*b4e0*/  @!PT LDS RZ, [RZ] ;  /* 0x00000000fffff984 */ /* 0x000fe20000000800 */
[----:B------:R-:W-:Y:S01]  /*b4f0*/  @!PT LDS RZ, [RZ] ;  /* 0x00000000fffff984 */ /* 0x000fe20000000800 */
[----:B------:R-:W-:Y:S01]  /*b500*/  @!P1 LDGSTS.E.BYPASS.LTC128B.128 [R149+0xf000], desc[UR4][R16.64] ;  /* 0x0f00000010959fae */ /* 0x000fe2000b981a04 */
[----:B------:R-:W-:Y:S02]  /*b510*/  SEL R171, R171, 0xffffffe0, !P0 ;  /* 0xffffffe0abab7807 */ /* 0x000fe40004000000 */
[----:B------:R-:W-:Y:S02]  /*b520*/  LEA R148, R0, R228, 0x1 ;  /* 0x000000e400947211 */ /* 0x000fe400078e08ff */
[----:B------:R-:W-:Y:S01]  /*b530*/  @P1 STS.128 [R149+0xf800], RZ ;  /* 0x00f800ff95001388 */ /* 0x000fe20000000c00 */
[----:B------:R-:W-:Y:S02]  /*b540*/  IADD3 R0, PT, PT, R2, R171, RZ ;  /* 0x000000ab02007210 */ /* 0x000fe40007ffe0ff */
[----:B------:R-:W-:Y:S02]  /*b550*/  SEL R3, R3, 0xffffffc0, !P2 ;  /* 0xffffffc003037807 */ /* 0x000fe40005000000 */
[----:B------:R-:W-:Y:S01]  /*b560*/  @!PT LDS RZ, [RZ] ;  /* 0x00000000fffff984 */ /* 0x000fe20000000800 */
[----:B------:R-:W-:Y:S01]  /*b570*/  @!PT LDS RZ, [RZ] ;  /* 0x00000000fffff984 */ /* 0x000fe20000000800 */
[----:B------:R-:W-:Y:S01]  /*b580*/  @!PT LDS RZ, [RZ] ;  /* 0x00000000fffff984 */ /* 0x000fe20000000800 */
[----:B------:R-:W-:Y:S01]  /*b590*/  @!P1 LDGSTS.E.BYPASS.LTC128B.128 [R149+0xf800], desc[UR4][R14.64] ;  /* 0x0f8000000e959fae */ /* 0x000fe2000b981a04 */
[C---:B------:R-:W-:Y:S01]  /*b5a0*/  IMAD.IADD R176, R148.reuse, 0x1, R171 ;  /* 0x0000000194b07824 */ /* 0x040fe200078e02ab */
[----:B------:R-:W-:Y:S03]  /*b5b0*/  ISETP.GT.AND P0, PT, R245, R250, PT ;  /* 0x000000faf500720c */ /* 0x000fe60003f04270 */
        /* <DEDUP_REMOVED lines=20> */
[----:B------:R5:W-:Y:S05]  /*b700*/  LDSM.16.M88.4 R128, [R148] ;  /* 0x000000009480783b */ /* 0x000bea0000000200 */
[----:B-1----:R-:W1:Y:S05]  /*b710*/  LDSM.16.M88.4 R8, [R2+0x2000] ;  /* 0x002000000208783b */ /* 0x002e6a0000000200 */
[----:B--2---:R-:W2:Y:S05]  /*b720*/  LDSM.16.M88.4 R16, [R2+0x2800] ;  /* 0x002800000210783b */ /* 0x004eaa0000000200 */
[----:B---3--:R-:W4:Y:S05]  /*b730*/  LDSM.16.M88.4 R24, [R2+0x3000] ;  /* 0x003000000218783b */ /* 0x008f2a0000000200 */
[----:B------:R-:W0:Y:S01]  /*b740*/  LDGDEPBAR ;  /* 0x00000000000079af */ /* 0x000e220000000000 */
[----:B-----5:R-:W-:Y:S04]  /*b750*/  IADD3 R148, PT, PT, R148, R3, RZ ;  /* 0x0000000394947210 */ /* 0x020fe80007ffe0ff */
[----:B------:R-:W3:Y:S05]  /*b760*/  LDSM.16.M88.4 R32, [R2+0x3800] ;  /* 0x003800000220783b */ /* 0x000eea0000000200 */
        /* <DEDUP_REMOVED lines=17> */
[----:B------:R1:W4:Y:S05]  /*b880*/  LDSM.16.M88.4 R172, [R2+0x9800] ;  /* 0x0098000002ac783b */ /* 0x00032a0000000200 */
[----:B------:R-:W-:Y:S02]  /*b890*/  LDSM.16.M88.4 R176, [R176] ;  /* 0x00000000b0b0783b */ /* 0x000fe40000000200 */
[C---:B---3--:R-:W-:Y:S03]  /*b8a0*/  HMMA.16816.F32.BF16 R28, R128.reuse, R32, RZ ;  /* 0x00000020801c723c */ /* 0x048fe600000418ff */
[----:B------:R-:W3:Y:S05]  /*b8b0*/  LDSM.16.M88.4 R180, [R0+0x2000] ;  /* 0x0020000000b4783b */ /* 0x000eea0000000200 */
[C---:B------:R-:W-:Y:S01]  /*b8c0*/  HMMA.16816.F32.BF16 R32, R128.reuse, R34, RZ ;  /* 0x000000228020723c */ /* 0x040fe200000418ff */
[----:B------:R-:W3:Y:S05]  /*b8d0*/  LDSM.16.M88.4 R184, [R0+0x2800] ;  /* 0x0028000000b8783b */ /* 0x000eea0000000200 */
[----:B------:R-:W3:Y:S02]  /*b8e0*/  LDSM.16.M88.4 R188, [R0+0x3000] ;  /* 0x0030000000bc783b */ /* 0x000ee40000000200 */
[C---:B-----5:R-:W-:Y:S01]  /*b8f0*/  HMMA.16816.F32.BF16 R36, R128.reuse, R40, RZ ;  /* 0x000000288024723c */ /* 0x060fe200000418ff */
[----:B-1----:R-:W-:Y:S02]  /*b900*/  IMAD.IADD R2, R2, 0x1, R3 ;  /* 0x0000000102027824 */ /* 0x002fe400078e0203 */
[----:B------:R-:W1:Y:S02]  /*b910*/  LDSM.16.M88.4 R192, [R0+0x3800] ;  /* 0x0038000000c0783b */ /* 0x000e640000000200 */
[C---:B------:R-:W-:Y:S03]  /*b920*/  IMAD.IADD R224, R171.reuse, 0x1, R2 ;  /* 0x00000001abe07824 */ /* 0x040fe600078e0202 */
[C---:B------:R-:W-:Y:S01]  /*b930*/  HMMA.16816.F32.BF16 R40, R128.reuse, R42, RZ ;  /* 0x0000002a8028723c */ /* 0x040fe200000418ff */
[----:B------:R-:W5:Y:S05]  /*b940*/  LDSM.16.M88.4 R196, [R0+0x4000] ;  /* 0x0040000000c4783b */ /* 0x000f6a0000000200 */
[----:B------:R-:W5:Y:S02]  /*b950*/  LDSM.16.M88.4 R200, [R0+0x4800] ;  /* 0x0048000000c8783b */ /* 0x000f640000000200 */
[C---:B------:R-:W-:Y:S03]  /*b960*/  HMMA.16816.F32.BF16 R44, R128.reuse, R48, RZ ;  /* 0x00000030802c723c */ /* 0x040fe600000418ff */
[----:B------:R-:W5:Y:S05]  /*b970*/  LDSM.16.M88.4 R204, [R0+0x5000] ;  /* 0x0050000000cc783b */ /* 0x000f6a0000000200 */
[C---:B------:R-:W-:Y:S01]  /*b980*/  HMMA.16816.F32.BF16 R48, R128.reuse, R50, RZ ;  /* 0x000000328030723c */ /* 0x040fe200000418ff */
[----:B------:R-:W5:Y:S05]  /*b990*/  LDSM.16.M88.4 R208, [R0+0x5800] ;  /* 0x0058000000d0783b */ /* 0x000f6a0000000200 */
[----:B------:R-:W-:Y:S02]  /*b9a0*/  LDSM.16.M88.4 R212, [R224+0x8000] ;  /* 0x00800000e0d4783b */ /* 0x000fe40000000200 */
[C---:B------:R-:W-:Y:S03]  /*b9b0*/  HMMA.16816.F32.BF16 R52, R128.reuse, R56, RZ ;  /* 0x000000388034723c */ /* 0x040fe600000418ff */
[----:B------:R-:W-:Y:S05]  /*b9c0*/  LDSM.16.M88.4 R216, [R224+0x8800] ;  /* 0x00880000e0d8783b */ /* 0x000fea0000000200 */
[C---:B------:R-:W-:Y:S01]  /*b9d0*/  HMMA.16816.F32.BF16 R56, R128.reuse, R58, RZ ;  /* 0x0000003a8038723c */ /* 0x040fe200000418ff */
[----:B------:R-:W-:Y:S07]  /*b9e0*/  LDSM.16.M88.4 R220, [R224+0x9000] ;  /* 0x00900000e0dc783b */ /* 0x000fee0000000200 */
        /* <DEDUP_REMOVED lines=13> */
[C---:B------:R-:W-:Y:S08]  /*bac0*/  HMMA.16816.F32.BF16 R112, R128.reuse, R114, RZ ;  /* 0x000000728070723c */ /* 0x040ff000000418ff */
[C---:B----4-:R-:W-:Y:S08]  /*bad0*/  HMMA.16816.F32.BF16 R116, R128.reuse, R120, RZ ;  /* 0x000000788074723c */ /* 0x050ff000000418ff */
[C---:B------:R-:W-:Y:S08]  /*bae0*/  HMMA.16816.F32.BF16 R120, R128.reuse, R122, RZ ;  /* 0x0000007a8078723c */ /* 0x040ff000000418ff */
[C---:B------:R-:W-:Y:S08]  /*baf0*/  HMMA.16816.F32.BF16 R124, R128.reuse, R172, RZ ;  /* 0x000000ac807c723c */ /* 0x040ff000000418ff */
[----:B------:R-:W-:Y:S01]  /*bb00*/  HMMA.16816.F32.BF16 R128, R128, R174, RZ ;  /* 0x000000ae8080723c */ /* 0x000fe200000418ff */
[----:B------:R-:W2:Y:S07]  /*bb10*/  LDSM.16.M88.4 R172, [R0+0x6000] ;  /* 0x0060000000ac783b */ /* 0x000eae0000000200 */
[C---:B---3--:R-:W-:Y:S08]  /*bb20*/  HMMA.16816.F32.BF16 R4, R176.reuse, R180, R4 ;  /* 0x000000b4b004723c */ /* 0x048ff00000041804 */
        /* <DEDUP_REMOVED lines=29> */
[C---:B----4-:R-:W-:Y:S08]  /*bd00*/  HMMA.16816.F32.BF16 R84, R176.reuse, R184, R84 ;  /* 0x000000b8b054723c */ /* 0x050ff00000041854 */
[C---:B------:R-:W-:Y:S01]  /*bd10*/  HMMA.16816.F32.BF16 R88, R176.reuse, R186, R88 ;  /* 0x000000bab058723c */ /* 0x040fe20000041858 */
[----:B------:R-:W4:Y:S07]  /*bd20*/  LDSM.16.M88.4 R184, [R2+0x3000] ;  /* 0x0030000002b8783b */ /* 0x000f2e0000000200 */
[C---:B------:R-:W-:Y:S08]  /*bd30*/  HMMA.16816.F32.BF16 R92, R176.reuse, R188, R92 ;  /* 0x000000bcb05c723c */ /* 0x040ff0000004185c */
[C---:B------:R-:W-:Y:S01]  /*bd40*/  HMMA.16816.F32.BF16 R96, R176.reuse, R190, R96 ;  /* 0x000000beb060723c */ /* 0x040fe20000041860 */
[----:B------:R-:W4:Y:S07]  /*bd50*/  LDSM.16.M88.4 R188, [R2+0x3800] ;  /* 0x0038000002bc783b */ /* 0x000f2e0000000200 */
[C---:B-1----:R-:W-:Y:S08]  /*bd60*/  HMMA.16816.F32.BF16 R100, R176.reuse, R192, R100 ;  /* 0x000000c0b064723c */ /* 0x042ff00000041864 */
        /* <DEDUP_REMOVED lines=8> */
[C---:B--2---:R-:W-:Y:S08]  /*bdf0*/  HMMA.16816.F32.BF16 R124, R176.reuse, R172, R124 ;  /* 0x000000acb07c723c */ /* 0x044ff0000004187c */
[----:B------:R-:W-:Y:S01]  /*be00*/  HMMA.16816.F32.BF16 R128, R176, R174, R128 ;  /* 0x000000aeb080723c */ /* 0x000fe20000041880 */
[----:B------:R-:W1:Y:S05]  /*be10*/  LDSM.16.M88.4 R172, [R2+0x4000] ;  /* 0x0040000002ac783b */ /* 0x000e6a0000000200 */
[----:B------:R-:W2:Y:S02]  /*be20*/  LDSM.16.M88.4 R176, [R2+0x4800] ;  /* 0x0048000002b0783b */ /* 0x000ea40000000200 */
[C---:B------:R-:W-:Y:S08]  /*be30*/  HMMA.16816.F32.BF16 R4, R204.reuse, R208, R4 ;  /* 0x000000d0cc04723c */ /* 0x040ff00000041804 */
[C---:B------:R-:W-:Y:S01]  /*be40*/  HMMA.16816.F32.BF16 R8, R204.reuse, R210, R8 ;  /* 0x000000d2cc08723c */ /* 0x040fe20000041808 */
[----:B------:R-:W-:Y:S07]  /*be50*/  LDSM.16.M88.4 R208, [R2+0x7800] ;  /* 0x0078000002d0783b */ /* 0x000fee0000000200 */
[C---:B---3--:R-:W-:Y:S08]  /*be60*/  HMMA.16816.F32.BF16 R12, R204.reuse, R180, R12 ;  /* 0x000000b4cc0c723c */ /* 0x048ff0000004180c */
[C---:B------:R-:W-:Y:S01]  /*be70*/  HMMA.16816.F32.BF16 R16, R204.reuse, R182, R16 ;  /* 0x000000b6cc10723c */ /* 0x040fe20000041810 */
[----:B------:R-:W3:Y:S07]  /*be80*/  LDSM.16.M88.4 R180, [R2+0x6800] ;  /* 0x0068000002b4783b */ /* 0x000eee0000000200 */
[C---:B----4-:R-:W-:Y:S08]  /*be90*/  HMMA.16816.F32.BF16 R20, R204.reuse, R184, R20 ;  /* 0x000000b8cc14723c */ /* 0x050ff00000041814 */
[C---:B------:R-:W-:Y:S01]  /*bea0*/  HMMA.16816.F32.BF16 R24, R204.reuse, R186, R24 ;  /* 0x000000bacc18723c */ /* 0x040fe20000041818 */
[----:B------:R-:W4:Y:S07]  /*beb0*/  LDSM.16.M88.4 R184, [R2+0x7000] ;  /* 0x0070000002b8783b */ /* 0x000f2e0000000200 */
[C---:B------:R-:W-:Y:S03]  /*bec0*/  HMMA.16816.F32.BF16 R28, R204.reuse, R188, R28 ;  /* 0x000000bccc1c723c */ /* 0x040fe6000004181c */
[----:B------:R-:W-:Y:S05]  /*bed0*/  IADD3 R188, PT, PT, R171, R148, RZ ;  /* 0x00000094abbc7210 */ /* 0x000fea0007ffe0ff */
[C---:B------:R-:W-:Y:S01]  /*bee0*/  HMMA.16816.F32.BF16 R32, R204.reuse, R190, R32 ;  /* 0x000000becc20723c */ /* 0x040fe20000041820 */
[----:B------:R-:W-:Y:S07]  /*bef0*/  LDSM.16.M88.4 R188, [R188] ;  /* 0x00000000bcbc783b */ /* 0x000fee0000000200 */
[C---:B-1----:R-:W-:Y:S08]  /*bf00*/  HMMA.16816.F32.BF16 R36, R204.reuse, R172, R36 ;  /* 0x000000accc24723c */ /* 0x042ff00000041824 */
[C---:B------:R-:W-:Y:S01]  /*bf10*/  HMMA.16816.F32.BF16 R40, R204.reuse, R174, R40 ;  /* 0x000000aecc28723c */ /* 0x040fe20000041828 */
[----:B------:R-:W1:Y:S07]  /*bf20*/  LDSM.16.M88.4 R172, [R2+0x8000] ;  /* 0x0080000002ac783b */ /* 0x000e6e0000000200 */
        /* <DEDUP_REMOVED lines=30> */
[C---:B----4-:R-:W-:Y:S08]  /*c110*/  HMMA.16816.F32.BF16 R124, R204.reuse, R184, R124 ;  /* 0x000000b8cc7c723c */ /* 0x050ff0000004187c */
[----:B------:R-:W-:Y:S01]  /*c120*/  HMMA.16816.F32.BF16 R128, R204, R186, R128 ;  /* 0x000000bacc80723c */ /* 0x000fe20000041880 */
[----:B------:R-:W4:Y:S05]  /*c130*/  LDSM.16.M88.4 R184, [R224+0x4800] ;  /* 0x00480000e0b8783b */ /* 0x000f2a0000000200 */
[----:B------:R-:W-:Y:S02]  /*c140*/  LDSM.16.M88.4 R204, [R224+0x6000] ;  /* 0x00600000e0cc783b */ /* 0x000fe40000000200 */
[C---:B------:R-:W-:Y:S08]  /*c150*/  HMMA.16816.F32.BF16 R4, R188.reuse, R192, R4 ;  /* 0x000000c0bc04723c */ /* 0x040ff00000041804 */
[C---:B------:R-:W-:Y:S01]  /*c160*/  HMMA.16816.F32.BF16 R8, R188.reuse, R194, R8 ;  /* 0x000000c2bc08723c */ /* 0x040fe20000041808 */
[----:B------:R-:W5:Y:S07]  /*c170*/  LDSM.16.M88.4 R192, [R224+0x5000] ;  /* 0x00500000e0c0783b */ /* 0x000f6e0000000200 */
[C---:B------:R-:W-:Y:S08]  /*c180*/  HMMA.16816.F32.BF16 R12, R188.reuse, R196, R12 ;  /* 0x000000c4bc0c723c */ /* 0x040ff0000004180c */
[C---:B------:R-:W-:Y:S01]  /*c190*/  HMMA.16816.F32.BF16 R16, R188.reuse, R198, R16 ;  /* 0x000000c6bc10723c */ /* 0x040fe20000041810 */
[----:B------:R-:W5:Y:S07]  /*c1a0*/  LDSM.16.M88.4 R196, [R224+0x6800] ;  /* 0x00680000e0c4783b */ /* 0x000f6e0000000200 */
[C---:B-1----:R-:W-:Y:S08]  /*c1b0*/  HMMA.16816.F32.BF16 R20, R188.reuse, R172, R20 ;  /* 0x000000acbc14723c */ /* 0x042ff00000041814 */
[C---:B------:R-:W-:Y:S01]  /*c1c0*/  HMMA.16816.F32.BF16 R24, R188.reuse, R174, R24 ;  /* 0x000000aebc18723c */ /* 0x040fe20000041818 */
[----:B------:R-:W1:Y:S05]  /*c1d0*/  LDSM.16.M88.4 R172, [R224+0x7800] ;  /* 0x00780000e0ac783b */ /* 0x000e6a0000000200 */
[----:B------:R-:W1:Y:S02]  /*c1e0*/  LDSM.16.M88.4 R224, [R224+0x9800] ;  /* 0x00980000e0e0783b */ /* 0x000e640000000200 */
[C---:B--2---:R-:W-:Y:S01]  /*c1f0*/  HMMA.16816.F32.BF16 R28, R188.reuse, R176, R28 ;  /* 0x000000b0bc1c723c */ /* 0x044fe2000004181c */
[----:B------:R-:W-:Y:S04]  /*c200*/  DEPBAR.LE SB0, 0x0 ;  /* 0x000080000000791a */ /* 0x000fe80000000000 */
[----:B------:R-:W-:Y:S03]  /*c210*/  BAR.SYNC.DEFER_BLOCKING 0x0 ;  /* 0x0000000000007b1d */ /* 0x000fe60000010000 */
[C---:B------:R-:W-:Y:S08]  /*c220*/  HMMA.16816.F32.BF16 R32, R188.reuse, R178, R32 ;  /* 0x000000b2bc20723c */ /* 0x040ff00000041820 */
[C---:B---3--:R-:W-:Y:S08]  /*c230*/  HMMA.16816.F32.BF16 R36, R188.reuse, R180, R36 ;  /* 0x000000b4bc24723c */ /* 0x048ff00000041824 */
[C---:B------:R-:W-:Y:S08]  /*c240*/  HMMA.16816.F32.BF16 R40, R188.reuse, R182, R40 ;  /* 0x000000b6bc28723c */ /* 0x040ff00000041828 */
[C---:B----4-:R-:W-:Y:S08]  /*c250*/  HMMA.16816.F32.BF16 R44, R188.reuse, R184, R44 ;  /* 0x000000b8bc2c723c */ /* 0x050ff0000004182c */
[C---:B------:R-:W-:Y:S08]  /*c260*/  HMMA.16816.F32.BF16 R48, R188.reuse, R186, R48 ;  /* 0x000000babc30723c */ /* 0x040ff00000041830 */
[C---:B-----5:R-:W-:Y:S08]  /*c270*/  HMMA.16816.F32.BF16 R52, R188.reuse, R192, R52 ;  /* 0x000000c0bc34723c */ /* 0x060ff00000041834 */
        /* <DEDUP_REMOVED lines=59> */
[-C--:B------:R-:W-:Y:S01]  /*c630*/  @!P6 IADD3 R172, PT, PT, R172, -R0.reuse, RZ ;  /* 0x80000000acace210 */ /* 0x080fe20007ffe0ff */
[----:B------:R-:W-:Y:S02]  /*c640*/  @!P6 VIADD R3, R3, 0x1 ;  /* 0x000000010303e836 */ /* 0x000fe40000000000 */
[----:B------:R-:W-:Y:S01]  /*c650*/  @!P0 IMAD.IADD R173, R173, 0x1, -R0 ;  /* 0x00000001adad8824 */ /* 0x000fe200078e0a00 */
[-C--:B------:R-:W-:Y:S01]  /*c660*/  ISETP.GE.U32.AND P5, PT, R172, R0.reuse, PT ;  /* 0x00000000ac00720c */ /* 0x080fe20003fa6070 */
[----:B------:R-:W-:Y:S01]  /*c670*/  @!P0 VIADD R148, R148, 0x1 ;  /* 0x0000000194948836 */ /* 0x000fe20000000000 */
[----:B------:R-:W-:Y:S02]  /*c680*/  ISETP.GE.AND P0, PT, R177, RZ, PT ;  /* 0x000000ffb100720c */ /* 0x000fe40003f06270 */
[----:B------:R-:W-:Y:S02]  /*c690*/  ISETP.GE.U32.AND P6, PT, R173, R0, PT ;  /* 0x00000000ad00720c */ /* 0x000fe40003fc6070 */
[----:B------:R-:W-:Y:S01]  /*c6a0*/  LOP3.LUT R0, RZ, R2, RZ, 0x33, !PT ;  /* 0x00000002ff007212 */ /* 0x000fe200078e33ff */
[----:B------:R-:W2:Y:S06]  /*c6b0*/  LD.E.64 R172, desc[UR4][R168.64+0x38] ;  /* 0x00003804a8ac7980 */ /* 0x000eac000c101b00 */
[----:B------:R-:W-:Y:S02]  /*c6c0*/  @P5 IADD3 R3, PT, PT, R3, 0x1, RZ ;  /* 0x0000000103035810 */ /* 0x000fe40007ffe0ff */
[----:B------:R-:W-:Y:S02]  /*c6d0*/  ISETP.GE.AND P5, PT, R176, RZ, PT ;  /* 0x000000ffb000720c */ /* 0x000fe40003fa6270 */
[----:B------:R-:W-:Y:S01]  /*c6e0*/  @P6 VIADD R148, R148, 0x1 ;  /* 0x0000000194946836 */ /* 0x000fe20000000000 */
[----:B------:R-:W-:Y:S01]  /*c6f0*/  ISETP.NE.AND P6, PT, R2, RZ, PT ;  /* 0x000000ff0200720c */ /* 0x000fe20003fc5270 */
[----:B------:R-:W-:Y:S05]  /*c700*/  @!P0 IMAD.MOV R3, RZ, RZ, -R3 ;  /* 0x000000ffff038224 */ /* 0x000fea00078e0a03 */
[----:B------:R-:W-:Y:S04]  /*c710*/  SEL R3, R0, R3, !P6 ;  /* 0x0000000300037207 */ /* 0x000fe80007000000 */
[----:B------:R-:W-:Y:S02]  /*c720*/  @!P5 IADD3 R148, PT, PT, -R148, RZ, RZ ;  /* 0x000000ff9494d210 */ /* 0x000fe40007ffe1ff */
[C---:B------:R-:W-:Y:S02]  /*c730*/  LEA R176, P5, R3.reuse, R238, 0x2 ;  /* 0x000000ee03b07211 */ /* 0x040fe400078a10ff */
[----:B------:R-:W-:Y:S02]  /*c740*/  SEL R148, R0, R148, !P6 ;  /* 0x0000009400947207 */ /* 0x000fe40007000000 */
[----:B------:R-:W-:Y:S02]  /*c750*/  LEA.HI.X.SX32 R177, R3, R239, 0x2, P5 ;  /* 0x000000ef03b17211 */ /* 0x000fe400028f16ff */
[C---:B------:R-:W-:Y:S01]  /*c760*/  LEA R174, P0, R148.reuse, R238, 0x2 ;  /* 0x000000ee94ae7211 */ /* 0x040fe200078010ff */
[----:B------:R-:W-:Y:S03]  /*c770*/  IMAD.IADD R3, R148, 0x1, -R3 ;  /* 0x0000000194037824 */ /* 0x000fe600078e0a03 */
[----:B------:R-:W3:Y:S01]  /*c780*/  LD.E R177, desc[UR4][R176.64] ;  /* 0x00000004b0b17980 */ /* 0x000ee2000c101900 */
[----:B------:R-:W-:Y:S01]  /*c790*/  IMAD R2, R2, R3, -0x100 ;  /* 0xffffff0002027424 */ /* 0x000fe200078e0203 */
[----:B------:R-:W-:Y:S04]  /*c7a0*/  LEA.HI.X.SX32 R175, R148, R239, 0x2, P0 ;  /* 0x000000ef94af7211 */ /* 0x000fe800000f16ff */
        /* <DEDUP_REMOVED lines=15> */
.L_x_1545:
[----:B------:R-:W-:Y:S05]  /*c8a0*/  BSYNC.RECONVERGENT B0 ;  /* 0x0000000000007941 */ /* 0x000fea0003800200 */
.L_x_1544:
[-C--:B------:R-:W-:Y:S01]  /*c8b0*/  @!P3 MOV R172, R241.reuse ;  /* 0x000000f100acb202 */ /* 0x080fe20000000f00 */
[C---:B------:R-:W-:Y:S01]  /*c8c0*/  @!P1 IMAD R193, R235.reuse, 0x180, RZ ;  /* 0x00000180ebc19824 */ /* 0x040fe200078e02ff */
[-C--:B------:R-:W-:Y:S01]  /*c8d0*/  @!P3 MOV R173, R240.reuse ;  /* 0x000000f000adb202 */ /* 0x080fe20000000f00 */
[C---:B------:R-:W-:Y:S01]  /*c8e0*/  @!P1 IMAD R0, R235.reuse, 0x60, RZ ;  /* 0x00000060eb009824 */ /* 0x040fe200078e02ff */
[C---:B------:R-:W-:Y:S01]  /*c8f0*/  LEA R2, P0, R234.reuse, R241, 0x5 ;  /* 0x000000f1ea027211 */ /* 0x040fe200078028ff */
[C---:B------:R-:W-:Y:S02]  /*c900*/  @!P1 IMAD R194, R235.reuse, 0x1c0, RZ ;  /* 0x000001c0ebc29824 */ /* 0x040fe400078e02ff */
[----:B------:R-:W-:Y:S01]  /*c910*/  @!PT LDS RZ, [RZ] ;  /* 0x00000000fffff984 */ /* 0x000fe20000000800 */
[----:B------:R-:W-:Y:S01]  /*c920*/  @!PT LDS RZ, [RZ] ;  /* 0x00000000fffff984 */ /* 0x000fe20000000800 */
[----:B------:R-:W-:Y:S01]  /*c930*/  @!PT LDS RZ, [RZ] ;  /* 0x00000000fffff984 */ /* 0x000fe20000000800 */
[----:B------:R1:W-:Y:S01]  /*c940*/  @!P3 LDGSTS.E.BYPASS.LTC128B.128 [R149+0x2000], desc[UR4][R172.64] ;  /* 0x02000000ac95bfae */ /* 0x0003e2000b981a04 */
[C---:B------:R-:W-:Y:S01]  /*c950*/  LEA.HI.X R3, R234.reuse, R240, R235, 0x5, P0 ;  /* 0x000000f0ea037211 */ /* 0x040fe200000f2ceb */
[----:B------:R-:W-:Y:S01]  /*c960*/  @!P1 IMAD R174, R235, 0xa0, RZ ;  /* 0x000000a0ebae9824 */ /* 0x000fe200078e02ff */
[-C--:B------:R-:W-:Y:S01]  /*c970*/  @!P1 MOV R182, R2.reuse ;  /* 0x0000000200b69202 */ /* 0x080fe20000000f00 */
[----:B------:R2:W-:Y:S01]  /*c980*/  @P3 STS.128 [R149+0x2000], RZ ;  /* 0x002000ff95003388 */ /* 0x0005e20000000c00 */
[CC--:B------:R-:W-:Y:S01]  /*c990*/  @!P1 LEA R192, P3, R234.reuse, R2.reuse, 0x6 ;  /* 0x00000002eac09211 */ /* 0x0c0fe200078630ff */
[C-C-:B------:R-:W-:Y:S01]  /*c9a0*/  @!P1 IMAD.WIDE.U32 R176, R234.reuse, 0x180, R2.reuse ;  /* 0x00000180eab09825 */ /* 0x140fe200078e0002 */
[-C--:B------:R-:W-:Y:S01]  /*c9b0*/  @!P1 MOV R180, R2.reuse ;  /* 0x0000000200b49202 */ /* 0x080fe20000000f00 */
[----:B------:R2:W-:Y:S01]  /*c9c0*/  @P1 STS.128 [R149+0x2800], RZ ;  /* 0x002800ff95001388 */ /* 0x0005e20000000c00 */
[----:B------:R-:W-:Y:S01]  /*c9d0*/  @!P1 MOV R181, R3 ;  /* 0x0000000300b59202 */ /* 0x000fe20000000f00 */
[C---:B------:R-:W-:Y:S01]  /*c9e0*/  @!P1 IMAD.WIDE.U32 R190, R234.reuse, 0x60, R2 ;  /* 0x00000060eabe9825 */ /* 0x040fe200078e0002 */
[----:B------:R-:W-:Y:S01]  /*c9f0*/  @!P1 IADD3 R177, PT, PT, R193, R177, RZ ;  /* 0x000000b1c1b19210 */ /* 0x000fe20007ffe0ff */
[----:B------:R-:W-:Y:S01]  /*ca00*/  @!PT LDS RZ, [RZ] ;  /* 0x00000000fffff984 */ /* 0x000fe20000000800 */
[----:B------:R-:W-:Y:S01]  /*ca10*/  @!PT LDS RZ, [RZ] ;  /* 0x00000000fffff984 */ /* 0x000fe20000000800 */
[----:B------:R-:W-:Y:S01]  /*ca20*/  @!PT LDS RZ, [RZ] ;  /* 0x00000000fffff984 */ /* 0x000fe20000000800 */
[----:B------:R-:W-:Y:S01]  /*ca30*/  @!P1 LDGSTS.E.BYPASS.LTC128B.128 [R149+0x2800], desc[UR4][R2.64] ;  /* 0x0280000002959fae */ /* 0x000fe2000b981a04 */
[CC--:B------:R-:W-:Y:S01]  /*ca40*/  @!P1 LEA.HI.X R193, R234.reuse, R3.reuse, R235, 0x6, P3 ;  /* 0x00000003eac19211 */ /* 0x0c0fe200018f34eb */
[----:B------:R-:W-:Y:S01]  /*ca50*/  @!P1 IMAD.WIDE.U32 R180, R234, 0x140, R180 ;  /* 0x00000140eab49825 */ /* 0x000fe200078e00b4 */
[-C--:B------:R-:W-:Y:S01]  /*ca60*/  @!P1 MOV R186, R2.reuse ;  /* 0x0000000200ba9202 */ /* 0x080fe20000000f00 */
[----:B------:R2:W-:Y:S01]  /*ca70*/  @P1 STS.128 [R149+0x3000], RZ ;  /* 0x003000ff95001388 */ /* 0x0005e20000000c00 */
[-C--:B------:R-:W-:Y:S01]  /*ca80*/  @!P1 MOV R187, R3.reuse ;  /* 0x0000000300bb9202 */ /* 0x080fe20000000f00 */
[----:B------:R-:W-:Y:S01]  /*ca90*/  @!P1 IMAD.MOV.U32 R183, RZ, RZ, R3 ;  /* 0x000000ffffb79224 */ /* 0x000fe200078e0003 */
[-C--:B------:R-:W-:Y:S01]  /*caa0*/  @!P1 MOV R185, R3.reuse ;  /* 0x0000000300b99202 */ /* 0x080fe20000000f00 */
[----:B------:R-:W-:Y:S02]  /*cab0*/  @!P1 IMAD.IADD R191, R0, 0x1, R191 ;  /* 0x0000000100bf9824 */ /* 0x000fe400078e02bf */
[C---:B------:R-:W-:Y:S04]  /*cac0*/  @!P1 IMAD.WIDE.U32 R182, R234.reuse, 0x120, R182 ;  /* 0x00000120eab69825 */ /* 0x040fe800078e00b6 */
[C---:B------:R-:W-:Y:S01]  /*cad0*/  @!P1 IMAD.WIDE.U32 R188, R234.reuse, 0xa0, R2 ;  /* 0x000000a0eabc9825 */ /* 0x040fe200078e0002 */
[-C--:B-1----:R-:W-:Y:S03]  /*cae0*/  @!P1 LEA R172, P0, R234, R2.reuse, 0x5 ;  /* 0x00000002eaac9211 */ /* 0x082fe600078028ff */
[----:B------:R-:W-:Y:S01]  /*caf0*/  @!P1 IMAD.IADD R189, R174, 0x1, R189 ;  /* 0x00000001aebd9824 */ /* 0x000fe200078e02bd */
[C---:B------:R-:W-:Y:S01]  /*cb00*/  @!P1 LEA.HI.X R173, R234.reuse, R3, R235, 0x5, P0 ;  /* 0x00000003eaad9211 */ /* 0x040fe200000f2ceb */
[C---:B------:R-:W-:Y:S01]  /*cb10*/  @!P1 IMAD.WIDE.U32 R186, R234.reuse, 0xc0, R186 ;  /* 0x000000c0eaba9825 */ /* 0x040fe200078e00ba */
[-C--:B------:R-:W-:Y:S03]  /*cb20*/  @!P1 MOV R174, R2.reuse ;  /* 0x0000000200ae9202 */ /* 0x080fe60000000f00 */
[----:B------:R-:W-:Y:S01]  /*cb30*/  @!PT LDS RZ, [RZ] ;  /* 0x00000000fffff984 */ /* 0x000fe20000000800 */
[----:B------:R-:W-:Y:S01]  /*cb40*/  @!PT LDS RZ, [RZ] ;  /* 0x00000000fffff984 */ /* 0x000fe20000000800 */
[----:B------:R-:W-:Y:S01]  /*cb50*/  @!PT LDS RZ, [RZ] ;  /* 0x00000000fffff984 */ /* 0x000fe20000000800 */
[----:B------:R1:W-:Y:S01]  /*cb60*/  @!P1 LDGSTS.E.BYPASS.LTC128B.128 [R149+0x3000], desc[UR4][R172.64] ;  /* 0x03000000ac959fae */ /* 0x0003e2000b981a04 */
[----:B------:R-:W-:Y:S03]  /*cb70*/  @!P1 IMAD.WIDE.U32 R178, R234, 0x160, R2 ;  /* 0x00000160eab29825 */ /* 0x000fe600078e0002 */
[----:B------:R2:W-:Y:S01]  /*cb80*/  @P1 STS.128 [R149+0x3800], RZ ;  /* 0x003800ff95001388 */ /* 0x0005e20000000c00 */
[C---:B------:R-:W-:Y:S02]  /*cb90*/  @!P1 IMAD R0, R235.reuse, 0xc0, RZ ;  /* 0x000000c0eb009824 */ /* 0x040fe400078e02ff */
[----:B------:R-:W-:Y:S01]  /*cba0*/  @!P1 IMAD.MOV.U32 R184, RZ, RZ, R2 ;  /* 0x000000ffffb89224 */ /* 0x000fe200078e0002 */
[----:B------:R-:W-:Y:S01]  /*cbb0*/  @!PT LDS RZ, [RZ] ;  /* 0x00000000fffff984 */ /* 0x000fe20000000800 */
[----:B------:R-:W-:Y:S01]  /*cbc0*/  @!PT LDS RZ, [RZ] ;  /* 0x00000000fffff984 */ /* 0x000fe20000000800 */
[----:B------:R-:W-:Y:S01]  /*cbd0*/  @!PT LDS RZ, [RZ] ;  /* 0x00000000fffff984 */ /* 0x000fe20000000800 */
[----:B------:R2:W-:Y:S01]  /*cbe0*/  @!P1 LDGSTS.E.BYPASS.LTC128B.128 [R149+0x3800], desc[UR4][R192.64] ;  /* 0x03800000c0959fae */ /* 0x0005e2000b981a04 */
[C---:B------:R-:W-:Y:S01]  /*cbf0*/  @!P1 IMAD R148, R235.reuse, 0xe0, RZ ;  /* 0x000000e0eb949824 */ /* 0x040fe200078e02ff */
[----:B------:R-:W-:Y:S01]  /*cc00*/  @!P1 IADD3 R187, PT, PT, R0, R187, RZ ;  /* 0x000000bb00bb9210 */ /* 0x000fe20007ffe0ff */
[----:B------:R-:W-:Y:S01]  /*cc10*/  @!P1 IMAD.WIDE.U32 R184, R234, 0xe0, R184 ;  /* 0x000000e0eab89825 */ /* 0x000fe200078e00b8 */
[----:B------:R2:W-:Y:S03]  /*cc20*/  @P1 STS.128 [R149+0x4000], RZ ;  /* 0x004000ff95001388 */ /* 0x0005e60000000c00 */
[----:B------:R-:W-:Y:S01]  /*cc30*/  @!P1 IMAD.MOV.U32 R175, RZ, RZ, R3 ;  /* 0x000000ffffaf9224 */ /* 0x000fe200078e0003 */
[----:B------:R-:W-:Y:S01]  /*cc40*/  @!PT LDS RZ, [RZ] ;  /* 0x00000000fffff984 */ /* 0x000fe20000000800 */
[----:B------:R-:W-:Y:S01]  /*cc50*/  @!PT LDS RZ, [RZ] ;  /* 0x00000000fffff984 */ /* 0x000fe20000000800 */
[----:B------:R-:W-:Y:S01]  /*cc60*/  @!PT LDS RZ, [RZ] ;  /* 0x00000000fffff984 */ /* 0x000fe20000000800 */
[----:B------:R2:W-:Y:S01]  /*cc70*/  @!P1 LDGSTS.E.BYPASS.LTC128B.128 [R149+0x4000], desc[UR4][R190.64] ;  /* 0x04000000be959fae */ /* 0x0005e2000b981a04 */
[----:B------:R-:W-:Y:S01]  /*cc80*/  @!P1 IADD3 R185, PT, PT, R148, R185, RZ ;  /* 0x000000b994b99210 */ /* 0x000fe20007ffe0ff */
[C---:B------:R-:W-:Y:S02]  /*cc90*/  @!P1 IMAD R0, R235.reuse, 0x160, RZ ;  /* 0x00000160eb009824 */ /* 0x040fe400078e02ff */
[----:B------:R2:W-:Y:S01]  /*cca0*/  @P1 STS.128 [R149+0x4800], RZ ;  /* 0x004800ff95001388 */ /* 0x0005e20000000c00 */
[----:B------:R-:W-:Y:S03]  /*ccb0*/  @!P1 IMAD.WIDE.U32 R174, R234, 0x1a0, R174 ;  /* 0x000001a0eaae9825 */ /* 0x000fe600078e00ae */
[----:B------:R-:W-:Y:S01]  /*ccc0*/  @!P1 IADD3 R179, PT, PT, R0, R179, RZ ;  /* 0x000000b300b39210 */ /* 0x000fe20007ffe0ff */
[C---:B------:R-:W-:Y:S02]  /*ccd0*/  @!P1 IMAD R148, R235.reuse, 0x1a0, RZ ;  /* 0x000001a0eb949824 */ /* 0x040fe400078e02ff */
[C---:B-1----:R-:W-:Y:S02]  /*cce0*/  @!P1 IMAD R172, R235.reuse, 0x120, RZ ;  /* 0x00000120ebac9824 */ /* 0x042fe400078e02ff */
[----:B------:R-:W-:Y:S01]  /*ccf0*/  @!P1 IMAD R173, R235, 0x140, RZ ;  /* 0x00000140ebad9824 */ /* 0x000fe200078e02ff */
[----:B------:R-:W-:Y:S01]  /*cd00*/  @!P1 IADD3 R175, PT, PT, R148, R175, RZ ;  /* 0x000000af94af9210 */ /* 0x000fe20007ffe0ff */
[----:B------:R-:W-:Y:S01]  /*cd10*/  @!P1 IMAD.IADD R183, R172, 0x1, R183 ;  /* 0x00000001acb79824 */ /* 0x000fe200078e02b7 */
[-C--:B------:R-:W-:Y:S02]  /*cd20*/  @!P1 MOV R172, R2.reuse ;  /* 0x0000000200ac9202 */ /* 0x080fe40000000f00 */
[----:B------:R-:W-:Y:S01]  /*cd30*/  @!P1 IADD3 R181, PT, PT, R173, R181, RZ ;  /* 0x000000b5adb59210 */ /* 0x000fe20007ffe0ff */
[----:B------:R-:W-:Y:S02]  /*cd40*/  @!P1 IMAD.MOV.U32 R173, RZ, RZ, R3 ;  /* 0x000000ffffad9224 */ /* 0x000fe400078e0003 */
[----:B------:R-:W-:Y:S05]  /*cd50*/  @!P1 IMAD.WIDE.U32 R172, R234, 0x1c0, R172 ;  /* 0x000001c0eaac9825 */ /* 0x000fea00078e00ac */
[----:B------:R-:W-:Y:S02]  /*cd60*/  @!P1 IADD3 R173, PT, PT, R194, R173, RZ ;  /* 0x000000adc2ad9210 */ /* 0x000fe40007ffe0ff */
[CC--:B------:R-:W-:Y:S04]  /*cd70*/  @!P1 LEA R194, P0, R234.reuse, R2.reuse, 0x7 ;  /* 0x00000002eac29211 */ /* 0x0c0fe800078038ff */
        /* <DEDUP_REMOVED lines=58> */
.L_x_1543:
[----:B------:R-:W-:Y:S05]  /*d120*/  BSYNC.RECONVERGENT B1 ;  /* 0x0000000000017941 */ /* 0x000fea0003800200 */
.L_x_1542:
        /* <DEDUP_REMOVED lines=91> */
[----:B------:R-:W-:Y:S01]  /*d6e0*/  ISETP.GT.AND P0, PT, R245, R250, PT ;  /* 0x000000faf500720c */ /* 0x000fe20003f04270 */
        /* <DEDUP_REMOVED lines=31> */
[C---:B-1----:R-:W-:Y:S01]  /*d8e0*/  FMUL.FTZ R5, R2.reuse, R153 ;  /* 0x0000009902057220 */ /* 0x042fe20000410000 */
        /* <DEDUP_REMOVED lines=605> */
[----:B-1----:R-:W-:Y:S01]  /*fec0*/  MOV R151, R149 ;  /* 0x0000009500977202 */ /* 0x002fe20000000f00 */
[C---:B--2---:R-:W-:Y:S03]  /*fed0*/  HMMA.16816.F32.BF16 R12, R20.reuse, R24, R12 ;  /* 0x00000018140c723c */ /* 0x044fe6000004180c */
        /* <DEDUP_REMOVED lines=35> */
[----:B------:R-:W-:Y:S05]  /*10110*/  FADD.FTZ R246, R184, R0 ;  /* 0x00000000b8f67221 */ /* 0x000fea0000010000 */
[----:B------:R-:W-:Y:S01]  /*10120*/  HMMA.16816.F32.BF16 R164, R164, R6, R16 ;  /* 0x00000006a4a4723c */ /* 0x000fe20000041810 */
[----:B------:R-:W-:Y:S08]  /*10130*/  @!UPT UIADD3 URZ, UPT, UPT, URZ, URZ, URZ ;  /* 0x000000fffffff290 */ /* 0x000ff0000fffe0ff */
[----:B------:R-:W-:Y:S11]  /*10140*/  @P0 BRA `(.L_x_1546) ;  /* 0xffffffa400700947 */ /* 0x000ff6000383ffff */
.L_x_1539:
        /* <DEDUP_REMOVED lines=13> */
.L_x_1554:
[----:B------:R-:W3:Y:S01]  /*10220*/  MUFU.RCP R0, R8 ;  /* 0x0000000800007308 */ /* 0x000ee20000001000 */
[----:B----4-:R-:W-:Y:S01]  /*10230*/  FADD.FTZ R9, R2, R9 ;  /* 0x0000000902097221 */ /* 0x010fe20000010000 */
[C---:B------:R-:W-:Y:S01]  /*10240*/  SHF.L.U32 R12, R232.reuse, 0x4, RZ ;  /* 0x00000004e80c7819 */ /* 0x040fe200000006ff */
[----:B------:R-:W-:Y:S05]  /*10250*/  WARPSYNC.ALL ;  /* 0x0000000000007948 */ /* 0x000fea0003800000 */
[----:B------:R-:W2:Y:S01]  /*10260*/  MUFU.RCP R4, R9 ;  /* 0x0000000900047308 */ /* 0x000ea20000001000 */
[----:B------:R-:W-:Y:S01]  /*10270*/  BAR.SYNC.DEFER_BLOCKING 0x0 ;  /* 0x0000000000007b1d */ /* 0x000fe20000010000 */
[----:B------:R-:W-:-:S02]  /*10280*/  SHF.L.U32 R3, R232, 0x1, RZ ;  /* 0x00000001e8037819 */ /* 0x000fc400000006ff */
[----:B------:R-:W-:Y:S02]  /*10290*/  LOP3.LUT R5, R12, 0x1c0, RZ, 0xc0, !PT ;  /* 0x000001c00c057812 */ /* 0x000fe400078ec0ff */
[----:B------:R-:W-:Y:S02]  /*102a0*/  FSETP.NE.FTZ.AND P1, PT, R8, RZ, PT ;  /* 0x000000ff0800720b */ /* 0x000fe40003f35000 */
[----:B------:R-:W-:Y:S01]  /*102b0*/  FSETP.NE.FTZ.AND P0, PT, R9, RZ, PT ;  /* 0x000000ff0900720b */ /* 0x000fe20003f15000 */
[----:B------:R-:W4:Y:S01]  /*102c0*/  LDL.LU R13, [R1] ;  /* 0x00000000010d7983 */ /* 0x000f220000300800 */
[--C-:B------:R-:W-:Y:S02]  /*102d0*/  LOP3.LUT R230, R230, 0x6, R3.reuse, 0xf8, !PT ;  /* 0x00000006e6e67812 */ /* 0x100fe400078ef803 */
[----:B------:R-:W-:Y:S02]  /*102e0*/  LOP3.LUT R3, R5, 0x38, R3, 0xf8, !PT ;  /* 0x0000003805037812 */ /* 0x000fe400078ef803 */
[----:B---3--:R-:W-:-:S02]  /*102f0*/  FSEL R2, R0, 1, P1 ;  /* 0x3f80000000027808 */ /* 0x008fc40000800000 */
[----:B------:R-:W-:Y:S02]  /*10300*/  R2P PR, R232, 0x18 ;  /* 0x00000018e8007804 */ /* 0x000fe40000000000 */
[----:B------:R-:W-:Y:S01]  /*10310*/  LOP3.LUT R3, R230, R3, RZ, 0xfc, !PT ;  /* 0x00000003e6037212 */ /* 0x000fe200078efcff */
        /* <DEDUP_REMOVED lines=16> */
[----:B--2---:R-:W-:-:S02]  /*10420*/  FSEL R0, R4, 1, P0 ;  /* 0x3f80000004007808 */ /* 0x004fc40000000000 */
[----:B------:R-:W-:Y:S02]  /*10430*/  LEA R2, R3, R228, 0x2 ;  /* 0x000000e403027211 */ /* 0x000fe400078e10ff */
[----:B------:R-:W-:Y:S01]  /*10440*/  SEL R5, R6, 0xffffffc0, !P3 ;  /* 0xffffffc006057807 */ /* 0x000fe20005800000 */
[C---:B------:R-:W-:Y:S01]  /*10450*/  FMUL.FTZ R154, R0.reuse, R154 ;  /* 0x0000009a009a7220 */ /* 0x040fe20000410000 */
[----:B------:R-:W-:Y:S01]  /*10460*/  SEL R7, R7, 0xffffffe0, !P2 ;  /* 0xffffffe007077807 */ /* 0x000fe20005000000 */
[C---:B------:R-:W-:Y:S01]  /*10470*/  FMUL.FTZ R155, R0.reuse, R155 ;  /* 0x0000009b009b7220 */ /* 0x040fe20000410000 */
[----:B------:R-:W-:Y:S01]  /*10480*/  IADD3 R3, PT, PT, R5, R2, RZ ;  /* 0x0000000205037210 */ /* 0x000fe20007ffe0ff */
        /* <DEDUP_REMOVED lines=14> */
[----:B------:R-:W-:Y:S01]  /*10570*/  IADD3 R4, PT, PT, R7, R2, RZ ;  /* 0x0000000207047210 */ /* 0x000fe20007ffe0ff */
[----:B------:R-:W-:Y:S01]  /*10580*/  STS.64 [R2], R152 ;  /* 0x0000009802007388 */ /* 0x000fe20000000a00 */
[----:B------:R-:W-:-:S02]  /*10590*/  IADD3 R0, PT, PT, R2, 0x80, RZ ;  /* 0x0000008002007810 */ /* 0x000fc40007ffe0ff */
[----:B------:R-:W-:Y:S01]  /*105a0*/  @P4 IADD3 R0, PT, PT, R2, -0x80, RZ ;  /* 0xffffff8002004810 */ /* 0x000fe20007ffe0ff */
[----:B------:R2:W-:Y:S01]  /*105b0*/  STS.64 [R2+0x800], R154 ;  /* 0x0008009a02007388 */ /* 0x0005e20000000a00 */
[----:B------:R-:W-:-:S03]  /*105c0*/  IADD3 R6, PT, PT, R7, R3, RZ ;  /* 0x0000000307067210 */ /* 0x000fc60007ffe0ff */
[----:B------:R-:W-:Y:S04]  /*105d0*/  STS.64 [R4], R156 ;  /* 0x0000009c04007388 */ /* 0x000fe80000000a00 */
[----:B------:R-:W-:Y:S04]  /*105e0*/  STS.64 [R4+0x800], R158 ;  /* 0x0008009e04007388 */ /* 0x000fe80000000a00 */
[----:B------:R-:W-:Y:S04]  /*105f0*/  STS.64 [R3], R132 ;  /* 0x0000008403007388 */ /* 0x000fe80000000a00 */
[----:B------:R3:W-:Y:S04]  /*10600*/  STS.64 [R3+0x800], R134 ;  /* 0x0008008603007388 */ /* 0x0007e80000000a00 */
[----:B------:R-:W-:Y:S04]  /*10610*/  STS.64 [R6], R136 ;  /* 0x0000008806007388 */ /* 0x000fe80000000a00 */
[----:B------:R-:W-:Y:S01]  /*10620*/  STS.64 [R6+0x800], R138 ;  /* 0x0008008a06007388 */ /* 0x000fe20000000a00 */
[----:B--2---:R-:W-:-:S03]  /*10630*/  IADD3 R2, PT, PT, R5, R0, RZ ;  /* 0x0000000005027210 */ /* 0x004fc60007ffe0ff */
[----:B------:R-:W-:Y:S04]  /*10640*/  STS.64 [R0], R140 ;  /* 0x0000008c00007388 */ /* 0x000fe80000000a00 */
[----:B------:R2:W-:Y:S01]  /*10650*/  STS.64 [R0+0x800], R142 ;  /* 0x0008008e00007388 */ /* 0x0005e20000000a00 */
[----:B---3--:R-:W-:-:S05]  /*10660*/  IADD3 R3, PT, PT, R7, R0, RZ ;  /* 0x0000000007037210 */ /* 0x008fca0007ffe0ff */
[----:B------:R-:W-:Y:S04]  /*10670*/  STS.64 [R3], R144 ;  /* 0x0000009003007388 */ /* 0x000fe80000000a00 */
[----:B------:R3:W-:Y:S04]  /*10680*/  STS.64 [R3+0x800], R146 ;  /* 0x0008009203007388 */ /* 0x0007e80000000a00 */
[----:B------:R-:W-:Y:S01]  /*10690*/  STS.64 [R2], R160 ;  /* 0x000000a002007388 */ /* 0x000fe20000000a00 */
[----:B--2---:R-:W-:-:S03]  /*106a0*/  IADD3 R0, PT, PT, R7, R2, RZ ;  /* 0x0000000207007210 */ /* 0x004fc60007ffe0ff */
[----:B------:R2:W-:Y:S04]  /*106b0*/  STS.64 [R2+0x800], R162 ;  /* 0x000800a202007388 */ /* 0x0005e80000000a00 */
[----:B------:R-:W-:Y:S04]  /*106c0*/  STS.64 [R0], R164 ;  /* 0x000000a400007388 */ /* 0x000fe80000000a00 */
[----:B------:R1:W-:Y:S04]  /*106d0*/  STS.64 [R0+0x800], R166 ;  /* 0x000800a600007388 */ /* 0x0003e80000000a00 */
[----:B------:R-:W4:Y:S04]  /*106e0*/  LD.E.64 R4, desc[UR4][R168.64+0xb0] ;  /* 0x0000b004a8047980 */ /* 0x000f28000c101b00 */
[----:B------:R-:W4:Y:S01]  /*106f0*/  LD.E R6, desc[UR4][R168.64+0x60] ;  /* 0x00006004a8067980 */ /* 0x000f22000c101900 */
[----:B------:R-:W-:Y:S01]  /*10700*/  SHF.L.U32 R11, R232, 0x2, RZ ;  /* 0x00000002e80b7819 */ /* 0x000fe200000006ff */
[----:B---3--:R3:W3:Y:S01]  /*10710*/  @P1 MUFU.LG2 R3, R8 ;  /* 0x0000000800031308 */ /* 0x0086e20000000c00 */
[----:B------:R-:W3:Y:S01]  /*10720*/  S2R R14, SR_CTAID.X ;  /* 0x00000000000e7919 */ /* 0x000ee20000002500 */
[----:B------:R-:W-:-:S06]  /*10730*/  LOP3.LUT R7, R12, 0x10, RZ, 0xc0, !PT ;  /* 0x000000100c077812 */ /* 0x000fcc00078ec0ff */
[----:B--2---:R-:W2:Y:S01]  /*10740*/  @P0 MUFU.LG2 R2, R9 ;  /* 0x0000000900020308 */ /* 0x004ea20000000c00 */
[----:B-1----:R-:W-:Y:S02]  /*10750*/  LOP3.LUT R0, R11, 0x1f8, RZ, 0xc0, !PT ;  /* 0x000001f80b007812 */ /* 0x002fe400078ec0ff */
[----:B---3--:R-:W-:Y:S01]  /*10760*/  SHF.R.U32.HI R8, RZ, 0x2, R232 ;  /* 0x00000002ff087819 */ /* 0x008fe200000116e8 */
[----:B------:R-:W-:Y:S01]  /*10770*/  @P1 FMUL.FTZ R3, R3, 0.69314718246459960938 ;  /* 0x3f31721803031820 */ /* 0x000fe20000410000 */
[----:B------:R-:W-:Y:S02]  /*10780*/  LOP3.LUT R0, R0, 0x38, R229, 0x78, !PT ;  /* 0x0000003800007812 */ /* 0x000fe400078e78e5 */
[----:B------:R-:W-:Y:S02]  /*10790*/  LOP3.LUT R229, R229, 0x30, RZ, 0xc0, !PT ;  /* 0x00000030e5e57812 */ /* 0x000fe400078ec0ff */
[----:B------:R-:W-:Y:S01]  /*107a0*/  LEA R7, R0, R7, 0x2 ;  /* 0x0000000700077211 */ /* 0x000fe200078e10ff */
[----:B--2---:R-:W-:Y:S01]  /*107b0*/  @P0 FMUL.FTZ R2, R2, 0.69314718246459960938 ;  /* 0x3f31721802020820 */ /* 0x004fe20000410000 */
[----:B------:R-:W-:-:S02]  /*107c0*/  LOP3.LUT R229, R229, 0x7, R8, 0xf8, !PT ;  /* 0x00000007e5e57812 */ /* 0x000fc400078ef808 */
[----:B------:R-:W-:Y:S01]  /*107d0*/  MOV R9, 0xff800000 ;  /* 0xff80000000097802 */ /* 0x000fe20000000f00 */
[C---:B-----5:R-:W-:Y:S01]  /*107e0*/  @P1 FFMA.FTZ R9, R10.reuse, R149, R3 ;  /* 0x000000950a091223 */ /* 0x060fe20000010003 */
[----:B------:R-:W-:Y:S01]  /*107f0*/  MOV R8, 0xff800000 ;  /* 0xff80000000087802 */ /* 0x000fe20000000f00 */
[----:B------:R-:W-:Y:S01]  /*10800*/  @P0 FFMA.FTZ R8, R10, R148, R2 ;  /* 0x000000940a080223 */ /* 0x000fe20000010002 */
[----:B------:R-:W-:Y:S01]  /*10810*/  SHF.L.U32 R12, R14, 0x6, RZ ;  /* 0x000000060e0c7819 */ /* 0x000fe200000006ff */
[----:B------:R1:W5:Y:S01]  /*10820*/  LD.E R10, desc[UR4][R168.64+0xcc] ;  /* 0x0000cc04a80a7980 */ /* 0x000362000c101900 */
[----:B------:R-:W-:-:S03]  /*10830*/  LOP3.LUT P0, RZ, R232, 0x3, RZ, 0xc0, !PT ;  /* 0x00000003e8ff7812 */ /* 0x000fc6000780c0ff */
[----:B------:R1:W5:Y:S01]  /*10840*/  LD.E.64 R2, desc[UR4][R168.64+0xa8] ;  /* 0x0000a804a8027980 */ /* 0x000362000c101b00 */
[----:B------:R-:W-:Y:S01]  /*10850*/  BSSY.RECONVERGENT B0, `(.L_x_1548) ;  /* 0x0000019000007945 */ /* 0x000fe20003800200 */
[----:B----4-:R-:W-:-:S04]  /*10860*/  IMAD R0, R4, UR8, R251 ;  /* 0x0000000804007c24 */ /* 0x010fc8000f8e02fb */
[----:B------:R-:W-:Y:S01]  /*10870*/  IMAD R4, R0, R6, R13 ;  /* 0x0000000600047224 */ /* 0x000fe200078e020d */
[----:B------:R-:W-:Y:S02]  /*10880*/  IADD3 R0, PT, PT, R228, R7, RZ ;  /* 0x00000007e4007210 */ /* 0x000fe40007ffe0ff */
[----:B------:R1:W5:Y:S01]  /*10890*/  LD.E.64 R6, desc[UR4][R168.64+0x78] ;  /* 0x00007804a8067980 */ /* 0x000362000c101b00 */
[----:B------:R-:W-:Y:S01]  /*108a0*/  IMAD R4, R5, R4, R12 ;  /* 0x0000000405047224 */ /* 0x000fe200078e020c */
[----:B------:R-:W-:Y:S06]  /*108b0*/  BAR.SYNC.DEFER_BLOCKING 0x0 ;  /* 0x0000000000007b1d */ /* 0x000fec0000010000 */
[----:B------:R1:W2:Y:S04]  /*108c0*/  LDS.128 R40, [R0] ;  /* 0x0000000000287984 */ /* 0x0002a80000000c00 */
[----:B------:R1:W3:Y:S04]  /*108d0*/  LDS.128 R36, [R0+0x800] ;  /* 0x0008000000247984 */ /* 0x0002e80000000c00 */
[----:B------:R1:W4:Y:S04]  /*108e0*/  LDS.128 R32, [R0+0x1000] ;  /* 0x0010000000207984 */ /* 0x0003280000000c00 */
[----:B------:R1:W1:Y:S04]  /*108f0*/  LDS.128 R28, [R0+0x1800] ;  /* 0x00180000001c7984 */ /* 0x0002680000000c00 */
[----:B------:R1:W1:Y:S04]  /*10900*/  LDS.128 R24, [R0+0x2000] ;  /* 0x0020000000187984 */ /* 0x0002680000000c00 */
[----:B------:R1:W1:Y:S04]  /*10910*/  LDS.128 R20, [R0+0x2800] ;  /* 0x0028000000147984 */ /* 0x0002680000000c00 */
[----:B------:R1:W1:Y:S04]  /*10920*/  LDS.128 R16, [R0+0x3000] ;  /* 0x0030000000107984 */ /* 0x0002680000000c00 */
[----:B------:R1:W1:Y:S01]  /*10930*/  LDS.128 R12, [R0+0x3800] ;  /* 0x00380000000c7984 */ /* 0x0002620000000c00 */
[----:B------:R-:W-:Y:S05]  /*10940*/  @P0 BRA `(.L_x_1549) ;  /* 0x0000000000240947 */ /* 0x000fea0003800000 */
[C---:B------:R-:W-:Y:S01]  /*10950*/  VIADD R5, R229.reuse, 0x8 ;  /* 0x00000008e5057836 */ /* 0x040fe20000000000 */
[C---:B-1----:R-:W-:Y:S02]  /*10960*/  IADD3 R0, P0, PT, R4.reuse, R229, RZ ;  /* 0x000000e504007210 */ /* 0x042fe40007f1e0ff */
[-C--:B------:R-:W-:Y:S02]  /*10970*/  ISETP.GE.AND P2, PT, R229, R252.reuse, PT ;  /* 0x000000fce500720c */ /* 0x080fe40003f46270 */
[----:B------:R-:W-:Y:S02]  /*10980*/  ISETP.GE.AND P1, PT, R5, R252, PT ;  /* 0x000000fc0500720c */ /* 0x000fe40003f26270 */
[----:B------:R-:W-:Y:S02]  /*10990*/  LEA.HI.X.SX32 R5, R4, RZ, 0x1, P0 ;  /* 0x000000ff04057211 */ /* 0x000fe400000f0eff */
[----:B-----5:R-:W-:-:S04]  /*109a0*/  LEA R2, P0, R0, R2, 0x2 ;  /* 0x0000000200027211 */ /* 0x020fc800078010ff */
[----:B------:R-:W-:-:S05]  /*109b0*/  LEA.HI.X R3, R0, R3, R5, 0x2, P0 ;  /* 0x0000000300037211 */ /* 0x000fca00000f1405 */
[----:B------:R1:W-:Y:S04]  /*109c0*/  @!P2 ST.E desc[UR4][R2.64], R9 ;  /* 0x000000090200a985 */ /* 0x0003e8000c101904 */
[----:B------:R1:W-:Y:S02]  /*109d0*/  @!P1 ST.E desc[UR4][R2.64+0x20], R8 ;  /* 0x0000200802009985 */ /* 0x0003e4000c101904 */
.L_x_1549:
[----:B------:R-:W-:Y:S05]  /*109e0*/  BSYNC.RECONVERGENT B0 ;  /* 0x0000000000007941 */ /* 0x000fea0003800200 */
.L_x_1548:
[----:B------:R-:W2:Y:S01]  /*109f0*/  LD.E R5, desc[UR4][R168.64+0xc0] ;  /* 0x0000c004a8057980 */ /* 0x000ea2000c101900 */
[C---:B-1---5:R-:W-:Y:S01]  /*10a00*/  LOP3.LUT R2, R11.reuse, 0xfc0, RZ, 0xc0, !PT ;  /* 0x00000fc00b027812 */ /* 0x062fe200078ec0ff */
[----:B------:R-:W-:Y:S01]  /*10a10*/  IMAD R0, R4, R10, RZ ;  /* 0x0000000a04007224 */ /* 0x000fe200078e02ff */
[----:B------:R-:W-:Y:S02]  /*10a20*/  SHF.R.U32.HI R232, RZ, 0x4, R232 ;  /* 0x00000004ffe87819 */ /* 0x000fe400000116e8 */
[----:B------:R-:W-:Y:S02]  /*10a30*/  LOP3.LUT R2, R2, 0x3c, R11, 0xf8, !PT ;  /* 0x0000003c02027812 */ /* 0x000fe400078ef80b */
[----:B------:R-:W-:Y:S01]  /*10a40*/  LOP3.LUT R11, R11, 0x3c, RZ, 0xc0, !PT ;  /* 0x0000003c0b0b7812 */ /* 0x000fe200078ec0ff */
[----:B------:R-:W-:Y:S01]  /*10a50*/  VIADD R4, R232, 0x8 ;  /* 0x00000008e8047836 */ /* 0x000fe20000000000 */
[----:B------:R-:W-:Y:S02]  /*10a60*/  IADD3 R3, P0, PT, R0, R2, RZ ;  /* 0x0000000200037210 */ /* 0x000fe40007f1e0ff */
[----:B------:R-:W-:-:S02]  /*10a70*/  MOV R8, 0x1e0 ;  /* 0x000001e000087802 */ /* 0x000fc40000000f00 */
[----:B------:R-:W-:Y:S02]  /*10a80*/  LEA.HI.X.SX32 R0, R0, RZ, 0x1, P0 ;  /* 0x000000ff00007211 */ /* 0x000fe400000f0eff */
[----:B------:R-:W-:Y:S01]  /*10a90*/  LEA R2, P2, R3, R6, 0x2 ;  /* 0x0000000603027211 */ /* 0x000fe200078410ff */
[----:B------:R-:W-:-:S03]  /*10aa0*/  VIADD R6, R232, 0x18 ;  /* 0x00000018e8067836 */ /* 0x000fc60000000000 */
[----:B------:R-:W-:Y:S01]  /*10ab0*/  LEA.HI.X R3, R3, R7, R0, 0x2, P2 ;  /* 0x0000000703037211 */ /* 0x000fe200010f1400 */
[C---:B------:R-:W-:Y:S01]  /*10ac0*/  VIADD R0, R232.reuse, 0x10 ;  /* 0x00000010e8007836 */ /* 0x040fe20000000000 */
[----:B--2---:R-:W-:Y:S01]  /*10ad0*/  ISETP.GE.AND P0, PT, R11, R5, PT ;  /* 0x000000050b00720c */ /* 0x004fe20003f06270 */
[----:B------:R-:W-:-:S03]  /*10ae0*/  VIADD R5, R232, 0x20 ;  /* 0x00000020e8057836 */ /* 0x000fc60000000000 */
[-C--:B------:R-:W-:Y:S02]  /*10af0*/  ISETP.GE.OR P1, PT, R232, R252.reuse, P0 ;  /* 0x000000fce800720c */ /* 0x080fe40000726670 */
[-C--:B------:R-:W-:Y:S01]  /*10b00*/  ISETP.GE.OR P6, PT, R4, R252.reuse, P0 ;  /* 0x000000fc0400720c */ /* 0x080fe200007c6670 */
[----:B------:R-:W-:Y:S01]  /*10b10*/  VIADD R4, R232, 0x28 ;  /* 0x00000028e8047836 */ /* 0x000fe20000000000 */
[-C--:B------:R-:W-:Y:S01]  /*10b20*/  ISETP.GE.OR P5, PT, R0, R252.reuse, P0 ;  /* 0x000000fc0000720c */ /* 0x080fe200007a6670 */
[----:B------:R-:W-:Y:S01]  /*10b30*/  VIADD R0, R232, 0x30 ;  /* 0x00000030e8007836 */ /* 0x000fe20000000000 */
[-C--:B------:R-:W-:Y:S01]  /*10b40*/  ISETP.GE.OR P4, PT, R6, R252.reuse, P0 ;  /* 0x000000fc0600720c */ /* 0x080fe20000786670 */
[----:B------:R-:W-:Y:S01]  /*10b50*/  VIADD R232, R232, 0x38 ;  /* 0x00000038e8e87836 */ /* 0x000fe20000000000 */
[-C--:B------:R-:W-:Y:S01]  /*10b60*/  ISETP.GE.OR P3, PT, R5, R252.reuse, P0 ;  /* 0x000000fc0500720c */ /* 0x080fe20000766670 */
[----:B------:R-:W-:Y:S01]  /*10b70*/  IMAD.MOV.U32 R5, RZ, RZ, 0x0 ;  /* 0x00000000ff057424 */ /* 0x000fe200078e00ff */
[----:B------:R-:W-:Y:S01]  /*10b80*/  ISETP.GE.OR P2, PT, R4, R252, P0 ;  /* 0x000000fc0400720c */ /* 0x000fe20000746670 */
[----:B------:R-:W-:-:S02]  /*10b90*/  IMAD.MOV.U32 R4, RZ, RZ, R8 ;  /* 0x000000ffff047224 */ /* 0x000fc400078e0008 */
[----:B------:R-:W-:Y:S01]  /*10ba0*/  @!P1 ST.E.128 desc[UR4][R2.64], R40 ;  /* 0x0000002802009985 */ /* 0x000fe2000c101d04 */
[-C--:B------:R-:W-:Y:S02]  /*10bb0*/  ISETP.GE.OR P1, PT, R0, R252.reuse, P0 ;  /* 0x000000fc0000720c */ /* 0x080fe40000726670 */
[----:B------:R-:W-:Y:S01]  /*10bc0*/  ISETP.GE.OR P0, PT, R232, R252, P0 ;  /* 0x000000fce800720c */ /* 0x000fe20000706670 */
[----:B---3--:R-:W-:Y:S04]  /*10bd0*/  @!P6 ST.E.128 desc[UR4][R2.64+0x800], R36 ;  /* 0x000800240200e985 */ /* 0x008fe8000c101d04 */
[----:B----4-:R-:W-:Y:S04]  /*10be0*/  @!P5 ST.E.128 desc[UR4][R2.64+0x1000], R32 ;  /* 0x001000200200d985 */ /* 0x010fe8000c101d04 */
[----:B------:R-:W-:Y:S04]  /*10bf0*/  @!P4 ST.E.128 desc[UR4][R2.64+0x1800], R28 ;  /* 0x0018001c0200c985 */ /* 0x000fe8000c101d04 */
[----:B------:R-:W-:Y:S04]  /*10c00*/  @!P3 ST.E.128 desc[UR4][R2.64+0x2000], R24 ;  /* 0x002000180200b985 */ /* 0x000fe8000c101d04 */
[----:B------:R-:W-:Y:S04]  /*10c10*/  @!P2 ST.E.128 desc[UR4][R2.64+0x2800], R20 ;  /* 0x002800140200a985 */ /* 0x000fe8000c101d04 */
[----:B------:R1:W-:Y:S02]  /*10c20*/  @!P1 ST.E.128 desc[UR4][R2.64+0x3000], R16 ;  /* 0x0030001002009985 */ /* 0x0003e4000c101d04 */
[----:B-1----:R-:W-:Y:S05]  /*10c30*/  @P0 RET.REL.NODEC R4 `(_ZN5flash24flash_fwd_splitkv_kernelI23Flash_fwd_kernel_traitsILi64ELi64ELi256ELi4ELb0ELb0EN7cutlass10bfloat16_tE19Flash_kernel_traitsILi64ELi64ELi256ELi4ES3_EELb0ELb0ELb0ELb0ELb0ELb0ELb1ELb0EEEvNS_16Flash_fwd_paramsE) ;  /* 0xfffffef004f00950 */ /* 0x002fea0003c3ffff */
[----:B------:R1:W-:Y:S02]  /*10c40*/  ST.E.128 desc[UR4][R2.64+0x3800], R12 ;  /* 0x0038000c02007985 */ /* 0x0003e4000c101d04 */
[----:B-1----:R-:W-:Y:S02]  /*10c50*/  MOV R2, R8 ;  /* 0x0000000800027202 */ /* 0x002fe40000000f00 */
[----:B------:R-:W-:-:S04]  /*10c60*/  MOV R3, 0x0 ;  /* 0x0000000000037802 */ /* 0x000fc80000000f00 */
[----:B------:R-:W-:Y:S05]  /*10c70*/  RET.REL.NODEC R2 `(_ZN5flash24flash_fwd_splitkv_kernelI23Flash_fwd_kernel_traitsILi64ELi64ELi256ELi4ELb0ELb0EN7cutlass10bfloat16_tE19Flash_kernel_traitsILi64ELi64ELi256ELi4ES3_EELb0ELb0ELb0ELb0ELb0ELb0ELb1ELb0EEEvNS_16Flash_fwd_paramsE) ;  /* 0xfffffef002e07950 */ /* 0x000fea0003c3ffff */
.L_x_1547:
[----:B------:R-:W-:Y:S01]  /*10c80*/  IMAD.MOV.U32 R0, RZ, RZ, 0x2 ;  /* 0x00000002ff007424 */ /* 0x000fe200078e00ff */
[----:B------:R-:W-:Y:S01]  /*10c90*/  MOV R2, R246 ;  /* 0x000000f600027202 */ /* 0x000fe20000000f00 */
[----:B------:R-:W-:Y:S01]  /*10ca0*/  IMAD.MOV.U32 R4, RZ, RZ, -0x1 ;  /* 0xffffffffff047424 */ /* 0x000fe200078e00ff */
[----:B------:R-:W-:-:S07]  /*10cb0*/  MOV R3, 0x1f ;  /* 0x0000001f00037802 */ /* 0x000fce0000000f00 */
[----:B-1---5:R-:W-:Y:S05]  /*10cc0*/  WARPSYNC.COLLECTIVE R4, `(.L_x_1550) ;  /* 0x0000000004087348 */ /* 0x022fea0003c00000 */
[----:B------:R2:W3:Y:S02]  /*10cd0*/  SHFL.BFLY P0, R0, R2, R0, R3 ;  /* 0x0c00000002007389 */ /* 0x0004e40000000003 */
[----:B-123-5:R-:W-:Y:S05]  /*10ce0*/  ENDCOLLECTIVE ;  /* 0x000000000000791b */ /* 0x02efea0003800000 */
.L_x_1550:
[----:B------:R-:W-:Y:S02]  /*10cf0*/  MOV R5, R0 ;  /* 0x0000000000057202 */ /* 0x000fe40000000f00 */
[----:B------:R-:W-:-:S03]  /*10d00*/  MOV R0, 0x1 ;  /* 0x0000000100007802 */ /* 0x000fc60000000f00 */
[----:B------:R-:W-:-:S04]  /*10d10*/  FADD.FTZ R5, R5, R246 ;  /* 0x000000f605057221 */ /* 0x000fc80000010000 */
[----:B------:R-:W-:-:S07]  /*10d20*/  IMAD.MOV.U32 R2, RZ, RZ, R5 ;  /* 0x000000ffff027224 */ /* 0x000fce00078e0005 */
[----:B------:R-:W-:Y:S05]  /*10d30*/  WARPSYNC.COLLECTIVE R4, `(.L_x_1551) ;  /* 0x0000000004087348 */ /* 0x000fea0003c00000 */
[----:B------:R1:W2:Y:S02]  /*10d40*/  SHFL.BFLY P0, R0, R2, R0, R3 ;  /* 0x0c00000002007389 */ /* 0x0002a40000000003 */
[----:B-12---:R-:W-:Y:S05]  /*10d50*/  ENDCOLLECTIVE ;  /* 0x000000000000791b */ /* 0x006fea0003800000 */
.L_x_1551:
[----:B------:R-:W-:Y:S01]  /*10d60*/  IMAD.MOV.U32 R8, RZ, RZ, R0 ;  /* 0x000000ffff087224 */ /* 0x000fe200078e0000 */
[----:B------:R-:W-:Y:S02]  /*10d70*/  MOV R0, 0x2 ;  /* 0x0000000200007802 */ /* 0x000fe40000000f00 */
[----:B------:R-:W-:Y:S01]  /*10d80*/  MOV R2, R247 ;  /* 0x000000f700027202 */ /* 0x000fe20000000f00 */
[----:B------:R-:W-:-:S07]  /*10d90*/  FADD.FTZ R8, R5, R8 ;  /* 0x0000000805087221 */ /* 0x000fce0000010000 */
[----:B------:R-:W-:Y:S05]  /*10da0*/  WARPSYNC.COLLECTIVE R4, `(.L_x_1552) ;  /* 0x0000000004087348 */ /* 0x000fea0003c00000 */
[----:B------:R1:W2:Y:S02]  /*10db0*/  SHFL.BFLY P0, R0, R2, R0, R3 ;  /* 0x0c00000002007389 */ /* 0x0002a40000000003 */
[----:B-12---:R-:W-:Y:S05]  /*10dc0*/  ENDCOLLECTIVE ;  /* 0x000000000000791b */ /* 0x006fea0003800000 */
.L_x_1552:
[----:B------:R-:W-:Y:S01]  /*10dd0*/  IMAD.MOV.U32 R2, RZ, RZ, R0 ;  /* 0x000000ffff027224 */ /* 0x000fe200078e0000 */
[----:B------:R-:W-:-:S03]  /*10de0*/  MOV R0, 0x1 ;  /* 0x0000000100007802 */ /* 0x000fc60000000f00 */
[----:B------:R-:W-:-:S07]  /*10df0*/  FADD.FTZ R2, R2, R247 ;  /* 0x000000f702027221 */ /* 0x000fce0000010000 */
[----:B------:R-:W-:Y:S05]  /*10e00*/  WARPSYNC.COLLECTIVE R4, `(.L_x_1553) ;  /* 0x0000000004087348 */ /* 0x000fea0003c00000 */
[----:B------:R1:W2:Y:S02]  /*10e10*/  SHFL.BFLY P0, R0, R2, R0, R3 ;  /* 0x0c00000002007389 */ /* 0x0002a40000000003 */
[----:B-12---:R-:W-:Y:S05]  /*10e20*/  ENDCOLLECTIVE ;  /* 0x000000000000791b */ /* 0x006fea0003800000 */
.L_x_1553:
[----:B------:R-:W-:Y:S01]  /*10e30*/  MOV R9, R0 ;  /* 0x0000000000097202 */ /* 0x000fe20000000f00 */
[----:B------:R-:W-:Y:S06]  /*10e40*/  BRA `(.L_x_1554) ;  /* 0xfffffff000f47947 */ /* 0x000fec000383ffff */
.L_x_1555:
        /* <DEDUP_REMOVED lines=11> */
.L_x_14728:


//--------------------- .text._ZN5flash24flash_fwd_splitkv_kernelI23Flash_fwd_kernel_traitsILi64ELi64ELi256ELi4ELb0ELb0EN7cutlass10bfloat16_tE19Flash_kernel_traitsILi64ELi64ELi256ELi4ES3_EELb0ELb0ELb0ELb0ELb0ELb1ELb1ELb0EEEvNS_16Flash_fwd_paramsE --------------------------
	.section	.text._ZN5flash24flash_fwd_splitkv_kernelI23Flash_fwd_kernel_traitsILi64ELi64ELi256ELi4ELb0ELb0EN7cutlass10bfloat16_tE19Flash_kernel_traitsILi64ELi64ELi256ELi4ES3_EELb0ELb0ELb0ELb0ELb0ELb1ELb1ELb0EEEvNS_16Flash_fwd_paramsE,"ax",@progbits
	.align	128
        .global         _ZN5flash24flash_fwd_splitkv_kernelI23Flash_fwd_kernel_traitsILi64ELi64ELi256ELi4ELb0ELb0EN7cutlass10bfloat16_tE19Flash_kernel_traitsILi64ELi64ELi256ELi4ES3_EELb0ELb0ELb0ELb0ELb0ELb1ELb1ELb0EEEvNS_16Flash_fwd_paramsE
        .type           _ZN5flash24flash_fwd_splitkv_kernelI23Flash_fwd_kernel_traitsILi64ELi64ELi256ELi4ELb0ELb0EN7cutlass10bfloat16_tE19Flash_kernel_traitsILi64ELi64ELi256ELi4ES3_EELb0ELb0ELb0ELb0ELb0ELb1ELb1ELb0EEEvNS_16Flash_fwd_paramsE,@function
        .size           _ZN5flash24flash_fwd_splitkv_kernelI23Flash_fwd_kernel_traitsILi64ELi64ELi256ELi4ELb0ELb0EN7cutlass10bfloat16_tE19Flash_kernel_traitsILi64ELi64ELi256ELi4ES3_EELb0ELb0ELb0ELb0ELb0ELb1ELb1ELb0EEEvNS_16Flash_fwd_paramsE,(.L_x_14729 - _ZN5flash24flash_fwd_splitkv_kernelI23Flash_fwd_kernel_traitsILi64ELi64ELi256ELi4ELb0ELb0EN7cutlass10bfloat16_tE19Flash_kernel_traitsILi64ELi64ELi256ELi4ES3_EELb0ELb0ELb0ELb0ELb0ELb1ELb1ELb0EEEvNS_16Flash_fwd_paramsE)
        .other          _ZN5flash24flash_fwd_splitkv_kernelI23Flash_fwd_kernel_traitsILi64ELi64ELi256ELi4ELb0ELb0EN7cutlass10bfloat16_tE19Flash_kernel_traitsILi64ELi64ELi256ELi4ES3_EELb0ELb0ELb0ELb0ELb0ELb1ELb1ELb0EEEvNS_16Flash_fwd_paramsE,@"STO_CUDA_ENTRY STV_DEFAULT"
_ZN5flash24flash_fwd_splitkv_kernelI23Flash_fwd_kernel_traitsILi64ELi64ELi256ELi4ELb0ELb0EN7cutlass10bfloat16_tE19Flash_kernel_traitsILi64ELi64ELi256ELi4ES3_EELb0ELb0ELb0ELb0ELb0ELb1ELb1ELb0EEEvNS_16Flash_fwd_paramsE:
.text._ZN5flash24flash_fwd_splitkv_kernelI23Flash_fwd_kernel_traitsILi64ELi64ELi256ELi4ELb0ELb0EN7cutlass10bfloat16_tE19Flash_kernel_traitsILi64ELi64ELi256ELi4ES3_EELb0ELb0ELb0ELb0ELb0ELb1ELb1ELb0EEEvNS_16Flash_fwd_paramsE:
        /* <DEDUP_REMOVED lines=30> */
[----:B-1----:R-:W-:Y:S05]  /*01e0*/  CALL.REL.NOINC `($_ZN5flash24flash_fwd_splitkv_kernelI23Flash_fwd_kernel_traitsILi64ELi64ELi256ELi4ELb0ELb0EN7cutlass10bfloat16_tE19Flash_kernel_traitsILi64ELi64ELi256ELi4ES3_EELb0ELb0ELb0ELb0ELb0ELb1ELb1ELb0EEEvNS_16Flash_fwd_paramsE$_ZN5flash30compute_attn_1rowblock_splitkvI23Flash_fwd_kernel_traitsILi64ELi64ELi256ELi4ELb0ELb0EN7cutlass10bfloat16_tE19Flash_kernel_traitsILi64ELi64ELi256ELi4ES3_EELb0ELb0ELb0ELb0ELb0ELb1ELb1ELb0ENS_16Flash_fwd_paramsEEEvRKT8_iiiii) ;  /* 0x0000000000087944 */ /* 0x002fea0003c00000 */
[----:B------:R-:W-:Y:S05]  /*01f0*/  BSYNC.RECONVERGENT B2 ;  /* 0x0000000000027941 */ /* 0x000fea0003800200 */
.L_x_1556:
[----:B------:R-:W-:Y:S05]  /*0200*/  EXIT ;  /* 0x000000000000794d */ /* 0x000fea0003800000 */
        .type           $_ZN5flash24flash_fwd_splitkv_kernelI23Flash_fwd_kernel_traitsILi64ELi64ELi256ELi4ELb0ELb0EN7cutlass10bfloat16_tE19Flash_kernel_traitsILi64ELi64ELi256ELi4ES3_EELb0ELb0ELb0ELb0ELb0ELb1ELb1ELb0EEEvNS_16Flash_fwd_paramsE$_ZN5flash30compute_attn_1rowblock_splitkvI23Flash_fwd_kernel_traitsILi64ELi64ELi256ELi4ELb0ELb0EN7cutlass10bfloat16_tE19Flash_kernel_traitsILi64ELi64ELi256ELi4ES3_EELb0ELb0ELb0ELb0ELb0ELb1ELb1ELb0ENS_16Flash_fwd_paramsEEEvRKT8_iiiii,@function
        .size           $_ZN5flash24flash_fwd_splitkv_kernelI23Flash_fwd_kernel_traitsILi64ELi64ELi256ELi4ELb0ELb0EN7cutlass10bfloat16_tE19Flash_kernel_traitsILi64ELi64ELi256ELi4ES3_EELb0ELb0ELb0ELb0ELb0ELb1ELb1ELb0EEEvNS_16Flash_fwd_paramsE$_ZN5flash30compute_attn_1rowblock_splitkvI23Flash_fwd_kernel_traitsILi64ELi64ELi256ELi4ELb0ELb0EN7cutlass10bfloat16_tE19Flash_kernel_traitsILi64ELi64ELi256ELi4ES3_EELb0ELb0ELb0ELb0ELb0ELb1ELb1ELb0ENS_16Flash_fwd_paramsEEEvRKT8_iiiii,(.L_x_14729 - $_ZN5flash24flash_fwd_splitkv_kernelI23Flash_fwd_kernel_traitsILi64ELi64ELi256ELi4ELb0ELb0EN7cutlass10bfloat16_tE19Flash_kernel_traitsILi64ELi64ELi256ELi4ES3_EELb0ELb0ELb0ELb0ELb0ELb1ELb1ELb0EEEvNS_16Flash_fwd_paramsE$_ZN5flash30compute_attn_1rowblock_splitkvI23Flash_fwd_kernel_traitsILi64ELi64ELi256ELi4ELb0ELb0EN7cutlass10bfloat16_tE19Flash_kernel_traitsILi64ELi64ELi256ELi4ES3_EELb0ELb0ELb0ELb0ELb0ELb1ELb1ELb0ENS_16Flash_fwd_paramsEEEvRKT8_iiiii)
$_ZN5flash24flash_fwd_splitkv_kernelI23Flash_fwd_kernel_traitsILi64ELi64ELi256ELi4ELb0ELb0EN7cutlass10bfloat16_tE19Flash_kernel_traitsILi64ELi64ELi256ELi4ES3_EELb0ELb0ELb0ELb0ELb0ELb1ELb1ELb0EEEvNS_16Flash_fwd_paramsE$_ZN5flash30compute_attn_1rowblock_splitkvI23Flash_fwd_kernel_traitsILi64ELi64ELi256ELi4ELb0ELb0EN7cutlass10bfloat16_tE19Flash_kernel_traitsILi64ELi64ELi256ELi4ES3_EELb0ELb0ELb0ELb0ELb0ELb1ELb1ELb0ENS_16Flash_fwd_paramsEEEvRKT8_iiiii:
        /* <DEDUP_REMOVED lines=39> */
.L_x_1558:
[----:B------:R-:W-:Y:S05]  /*0480*/  BSYNC.RECONVERGENT B0 ;  /* 0x0000000000007941 */ /* 0x000fea0003800200 */
.L_x_1557:
[----:B------:R-:W-:Y:S04]  /*0490*/  BSSY.RECONVERGENT B0, `(.L_x_1559) ;  /* 0x0000007000007945 */ /* 0x000fe80003800200 */
[----:B------:R-:W-:Y:S05]  /*04a0*/  @!P3 BRA `(.L_x_1560) ;  /* 0x000000000014b947 */ /* 0x000fea0003800000 */
[----:B------:R-:W3:Y:S02]  /*04b0*/  LD.E.U8 R0, desc[UR4][R134.64+0x1b2] ;  /* 0x0001b20486007980 */ /* 0x000ee4000c101100 */
[----:B---3--:R-:W-:-:S13]  /*04c0*/  ISETP.NE.AND P1, PT, R0, RZ, PT ;  /* 0x000000ff0000720c */ /* 0x008fda0003f25270 */
[----:B-1---5:R-:W3:Y:S02]  /*04d0*/  @P1 LD.E R4, desc[UR4][R2.64+0x4] ;  /* 0x0000040402041980 */ /* 0x022ee4000c101900 */
[----:B---3--:R-:W-:-:S06]  /*04e0*/  @P1 IADD3 R4, PT, PT, R4, -R15, RZ ;  /* 0x8000000f04041210 */ /* 0x008fcc0007ffe0ff */
[----:B------:R3:W5:Y:S02]  /*04f0*/  @!P1 LD.E R4, desc[UR4][R2.64] ;  /* 0x0000000402049980 */ /* 0x000764000c101900 */
.L_x_1560:
[----:B------:R-:W-:Y:S05]  /*0500*/  BSYNC.RECONVERGENT B0 ;  /* 0x0000000000007941 */ /* 0x000fea0003800200 */
.L_x_1559:
        /* <DEDUP_REMOVED lines=8> */
.L_x_1562:
[----:B--23--:R-:W2:Y:S01]  /*0590*/  LD.E.64 R2, desc[UR4][R134.64+0x108] ;  /* 0x0001080486027980 */ /* 0x00cea2000c101b00 */
[----:B------:R-:W-:Y:S01]  /*05a0*/  BSSY.RECONVERGENT B0, `(.L_x_1564) ;  /* 0x0000006000007945 */ /* 0x000fe20003800200 */
[----:B------:R-:W-:Y:S01]  /*05b0*/  IMAD.MOV.U32 R0, RZ, RZ, RZ ;  /* 0x000000ffff007224 */ /* 0x000fe200078e00ff */
[----:B--2---:R-:W-:-:S04]  /*05c0*/  ISETP.NE.U32.AND P0, PT, R2, RZ, PT ;  /* 0x000000ff0200720c */ /* 0x004fc80003f05070 */
[----:B------:R-:W-:-:S13]  /*05d0*/  ISETP.NE.AND.EX P0, PT, R3, RZ, PT, P0 ;  /* 0x000000ff0300720c */ /* 0x000fda0003f05300 */
[----:B------:R-:W-:Y:S05]  /*05e0*/  @!P0 BRA `(.L_x_1565) ;  /* 0x0000000000048947 */ /* 0x000fea0003800000 */
[----:B------:R2:W5:Y:S02]  /*05f0*/  LD.E R0, desc[UR4][R134.64+0xbc] ;  /* 0x0000bc0486007980 */ /* 0x000564000c101900 */
.L_x_1565:
[----:B------:R-:W-:Y:S05]  /*0600*/  BSYNC.RECONVERGENT B0 ;  /* 0x0000000000007941 */ /* 0x000fea0003800200 */
.L_x_1564:
[----:B-----5:R-:W-:Y:S02]  /*0610*/  IADD3 R24, PT, PT, R0, R4, -R12 ;  /* 0x0000000400187210 */ /* 0x020fe40007ffe80c */
.L_x_1563:
[----:B------:R-:W-:Y:S05]  /*0620*/  BSYNC.RECONVERGENT B1 ;  /* 0x0000000000017941 */ /* 0x000fea0003800200 */
.L_x_1561:
[----:B------:R-:W3:Y:S01]  /*0630*/  S2R R38, SR_CTAID.X ;  /* 0x0000000000267919 */ /* 0x000ee20000002500 */
[----:B------:R-:W-:Y:S01]  /*0640*/  MOV R14, 0x1f0 ;  /* 0x000001f0000e7802 */ /* 0x000fe20000000f00 */
[----:B------:R-:W-:-:S03]  /*0650*/  IMAD.MOV.U32 R3, RZ, RZ, 0x0 ;  /* 0x00000000ff037424 */ /* 0x000fc600078e00ff */
[----:B------:R-:W-:Y:S01]  /*0660*/  MOV R2, R14 ;  /* 0x0000000e00027202 */ /* 0x000fe20000000f00 */
[----:B---3--:R-:W-:-:S05]  /*0670*/  IMAD.SHL.U32 R35, R38, 0x40, RZ ;  /* 0x0000004026237824 */ /* 0x008fca00078e00ff */
[----:B------:R-:W-:-:S13]  /*0680*/  ISETP.GT.AND P0, PT, R33, R35, PT ;  /* 0x000000232100720c */ /* 0x000fda0003f04270 */
[----:B-12---:R-:W-:Y:S05]  /*0690*/  @!P0 RET.REL.NODEC R2 `(_ZN5flash24flash_fwd_splitkv_kernelI23Flash_fwd_kernel_traitsILi64ELi64ELi256ELi4ELb0ELb0EN7cutlass10bfloat16_tE19Flash_kernel_traitsILi64ELi64ELi256ELi4ES3_EELb0ELb0ELb0ELb0ELb0ELb1ELb1ELb0EEEvNS_16Flash_fwd_paramsE) ;  /* 0xfffffff802588950 */ /* 0x006fea0003c3ffff */
        /* <DEDUP_REMOVED lines=46> */
[----:B------:R-:W2:Y:S04]  /*0980*/  LD.E R8, desc[UR4][R134.64+0xc0] ;  /* 0x0000c00486087980 */ /* 0x000ea8000c101900 */
[----:B------:R-:W2:Y:S04]  /*0990*/  LD.E.64 R2, desc[UR4][R134.64+0x78] ;  /* 0x0000780486027980 */ /* 0x000ea8000c101b00 */
[----:B------:R-:W2:Y:S01]  /*09a0*/  LD.E.64 R134, desc[UR4][R134.64+0xa8] ;  /* 0x0000a80486867980 */ /* 0x000ea2000c101b00 */
[----:B---3--:R-:W-:-:S04]  /*09b0*/  IMAD R0, R6, UR8, R36 ;  /* 0x0000000806007c24 */ /* 0x008fc8000f8e0224 */
[----:B----4-:R-:W-:-:S04]  /*09c0*/  IMAD R0, R0, R4, R9 ;  /* 0x0000000400007224 */ /* 0x010fc800078e0209 */
[----:B------:R-:W-:Y:S02]  /*09d0*/  IMAD R7, R7, R0, R35 ;  /* 0x0000000007077224 */ /* 0x000fe400078e0223 */
[----:B------:R-:W-:Y:S02]  /*09e0*/  IMAD.SHL.U32 R0, R227, 0x4, RZ ;  /* 0x00000004e3007824 */ /* 0x000fe400078e00ff */
[----:B-----5:R-:W-:Y:S01]  /*09f0*/  IMAD R4, R7, R5, RZ ;  /* 0x0000000507047224 */ /* 0x020fe200078e02ff */
[----:B------:R-:W-:Y:S02]  /*0a00*/  SHF.R.U32.HI R227, RZ, 0x4, R227 ;  /* 0x00000004ffe37819 */ /* 0x000fe400000116e3 */
[C---:B------:R-:W-:Y:S02]  /*0a10*/  LOP3.LUT R9, R0.reuse, 0xffc, RZ, 0xc0, !PT ;  /* 0x00000ffc00097812 */ /* 0x040fe400078ec0ff */
[----:B------:R-:W-:Y:S02]  /*0a20*/  LOP3.LUT R5, R0, 0x3c, RZ, 0xc0, !PT ;  /* 0x0000003c00057812 */ /* 0x000fe400078ec0ff */
[----:B------:R-:W-:Y:S01]  /*0a30*/  IADD3 R0, P0, PT, R4, R9, RZ ;  /* 0x0000000904007210 */ /* 0x000fe20007f1e0ff */
[----:B------:R-:W-:Y:S01]  /*0a40*/  IMAD.IADD R6, R33, 0x1, -R35 ;  /* 0x0000000121067824 */ /* 0x000fe200078e0a23 */
[----:B------:R-:W-:Y:S01]  /*0a50*/  ISETP.NE.AND P6, PT, R5, RZ, PT ;  /* 0x000000ff0500720c */ /* 0x000fe20003fc5270 */
[----:B------:R-:W-:Y:S01]  /*0a60*/  VIADD R11, R227, 0x8 ;  /* 0x00000008e30b7836 */ /* 0x000fe20000000000 */
[----:B--2---:R-:W-:-:S02]  /*0a70*/  ISETP.GE.AND P1, PT, R5, R8, PT ;  /* 0x000000080500720c */ /* 0x004fc40003f26270 */
[----:B------:R-:W-:Y:S02]  /*0a80*/  LEA.HI.X.SX32 R5, R4, RZ, 0x1, P0 ;  /* 0x000000ff04057211 */ /* 0x000fe400000f0eff */
[----:B------:R-:W-:Y:S01]  /*0a90*/  LEA R4, P0, R0, R2, 0x2 ;  /* 0x0000000200047211 */ /* 0x000fe200078010ff */
[----:B------:R-:W-:Y:S01]  /*0aa0*/  VIADD R2, R227, 0x10 ;  /* 0x00000010e3027836 */ /* 0x000fe20000000000 */
[-C--:B------:R-:W-:Y:S01]  /*0ab0*/  ISETP.GE.OR P2, PT, R11, R6.reuse, P1 ;  /* 0x000000060b00720c */ /* 0x080fe20000f46670 */
[C---:B------:R-:W-:Y:S01]  /*0ac0*/  VIADD R8, R227.reuse, 0x18 ;  /* 0x00000018e3087836 */ /* 0x040fe20000000000 */
[CC--:B------:R-:W-:Y:S02]  /*0ad0*/  ISETP.GE.OR P3, PT, R227.reuse, R6.reuse, P1 ;  /* 0x00000006e300720c */ /* 0x0c0fe40000f66670 */
[-C--:B------:R-:W-:Y:S02]  /*0ae0*/  ISETP.GE.OR P5, PT, R2, R6.reuse, P1 ;  /* 0x000000060200720c */ /* 0x080fe40000fa6670 */
[----:B------:R-:W-:Y:S01]  /*0af0*/  LEA.HI.X R5, R0, R3, R5, 0x2, P0 ;  /* 0x0000000300057211 */ /* 0x000fe200000f1405 */
[C---:B------:R-:W-:Y:S01]  /*0b00*/  VIADD R3, R227.reuse, 0x20 ;  /* 0x00000020e3037836 */ /* 0x040fe20000000000 */
        /* <DEDUP_REMOVED lines=44> */
[----:B-1----:R-:W-:Y:S05]  /*0dd0*/  @P6 RET.REL.NODEC R4 `(_ZN5flash24flash_fwd_splitkv_kernelI23Flash_fwd_kernel_traitsILi64ELi64ELi256ELi4ELb0ELb0EN7cutlass10bfloat16_tE19Flash_kernel_traitsILi64ELi64ELi256ELi4ES3_EELb0ELb0ELb0ELb0ELb0ELb1ELb1ELb0EEEvNS_16Flash_fwd_paramsE) ;  /* 0xfffffff004886950 */ /* 0x002fea0003c3ffff */
[----:B------:R-:W-:-:S05]  /*0de0*/  MOV R0, 0xff800000 ;  /* 0xff80000000007802 */ /* 0x000fca0000000f00 */
[----:B------:R1:W-:Y:S02]  /*0df0*/  ST.E desc[UR4][R2.64+0xe0], R0 ;  /* 0x0000e00002007985 */ /* 0x0003e4000c101904 */
[----:B-1----:R-:W-:Y:S02]  /*0e00*/  MOV R2, R14 ;  /* 0x0000000e00027202 */ /* 0x002fe40000000f00 */
[----:B------:R-:W-:-:S04]  /*0e10*/  MOV R3, 0x0 ;  /* 0x0000000000037802 */ /* 0x000fc80000000f00 */
[----:B------:R-:W-:Y:S05]  /*0e20*/  RET.REL.NODEC R2 `(_ZN5flash24flash_fwd_splitkv_kernelI23Flash_fwd_kernel_traitsILi64ELi64ELi256ELi4ELb0ELb0EN7cutlass10bfloat16_tE19Flash_kernel_traitsILi64ELi64ELi256ELi4ES3_EELb0ELb0ELb0ELb0ELb0ELb1ELb1ELb0EEEvNS_16Flash_fwd_paramsE) ;  /* 0xfffffff002747950 */ /* 0x000fea0003c3ffff */
.L_x_1566:
        /* <DEDUP_REMOVED lines=38> */
[----:B------:R-:W3:Y:S01]  /*1090*/  LD.E.64 R8, desc[UR4][R96.64+0x50] ;  /* 0x0000500460087980 */ /* 0x000ee2000c101b00 */
        /* <DEDUP_REMOVED lines=11> */
[----:B------:R-:W4:Y:S04]  /*1150*/  LD.E.64 R6, desc[UR4][R96.64+0x20] ;  /* 0x0000200460067980 */ /* 0x000f28000c101b00 */
        /* <DEDUP_REMOVED lines=43> */
[----:B---3--:R-:W-:Y:S01]  /*1410*/  SHF.R.S32.HI R15, RZ, 0x1f, R10 ;  /* 0x0000001fff0f7819 */ /* 0x008fe2000001140a */
[----:B----4-:R-:W-:-:S04]  /*1420*/  IMAD R3, R7, R10, RZ ;  /* 0x0000000a07037224 */ /* 0x010fc800078e02ff */
        /* <DEDUP_REMOVED lines=17> */
.L_x_1568:
[----:B------:R-:W3:Y:S01]  /*1540*/  LD.E R14, desc[UR4][R134.64+0x68] ;  /* 0x00006804860e7980 */ /* 0x000ee2000c101900 */
[----:B------:R-:W-:-:S03]  /*1550*/  ISETP.NE.AND P2, PT, R15, -0x1, PT ;  /* 0xffffffff0f00780c */ /* 0x000fc60003f45270 */
[----:B------:R-:W4:Y:S01]  /*1560*/  LD.E.64 R230, desc[UR4][R134.64+0x38] ;  /* 0x0000380486e67980 */ /* 0x000f22000c101b00 */
        /* <DEDUP_REMOVED lines=25> */
[----:B----4-:R-:W-:-:S03]  /*1700*/  @!P2 IMAD R8, R231, R12, RZ ;  /* 0x0000000ce708a224 */ /* 0x010fc600078e02ff */
        /* <DEDUP_REMOVED lines=55> */
.L_x_1569:
[----:B------:R-:W-:Y:S05]  /*1a80*/  BSYNC.RECONVERGENT B0 ;  /* 0x0000000000007941 */ /* 0x000fea0003800200 */
.L_x_1567:
[----:B------:R-:W-:Y:S01]  /*1a90*/  ISETP.NE.AND P0, PT, R32, -0x1, PT ;  /* 0xffffffff2000780c */ /* 0x000fe20003f05270 */
[----:B------:R-:W2:Y:S04]  /*1aa0*/  LD.E.64 R22, desc[UR4][R134.64+0x10] ;  /* 0x0000100486167980 */ /* 0x000ea8000c101b00 */
[----:B------:R-:W3:Y:S04]  /*1ab0*/  LD.E.64 R26, desc[UR4][R134.64+0x8] ;  /* 0x00000804861a7980 */ /* 0x000ee8000c101b00 */
[----:B------:R-:W4:Y:S04]  /*1ac0*/  LD.E.64 R16, desc[UR4][R134.64+0x30] ;  /* 0x0000300486107980 */ /* 0x000f28000c101b00 */
[----:B------:R-:W2:Y:S04]  /*1ad0*/  @!P0 LD.E.64 R12, desc[UR4][R134.64+0x18] ;  /* 0x00001804860c8980 */ /* 0x000ea8000c101b00 */
        /* <DEDUP_REMOVED lines=26> */
[----:B------:R-:W-:Y:S01]  /*1c80*/  IMAD R2, R25, R232, RZ ;  /* 0x000000e819027224 */ /* 0x000fe200078e02ff */
[----:B------:R-:W-:-:S05]  /*1c90*/  SHF.L.U32 R34, R227, 0x3, RZ ;  /* 0x00000003e3227819 */ /* 0x000fca00000006ff */
[----:B------:R-:W-:Y:S01]  /*1ca0*/  @P3 IADD3 R0, PT, PT, R0, 0x1, RZ ;  /* 0x0000000100003810 */ /* 0x000fe20007ffe0ff */
[C---:B------:R-:W-:Y:S01]  /*1cb0*/  IMAD R4, R11.reuse, R233, R2 ;  /* 0x000000e90b047224 */ /* 0x040fe200078e0202 */
[----:B------:R-:W-:Y:S01]  /*1cc0*/  LOP3.LUT R25, R34, 0x38, RZ, 0xc0, !PT ;  /* 0x0000003822197812 */ /* 0x000fe200078ec0ff */
[----:B------:R-:W-:-:S04]  /*1cd0*/  IMAD.WIDE.U32 R2, R11, R232, RZ ;  /* 0x000000e80b027225 */ /* 0x000fc800078e00ff */
[----:B------:R-:W-:Y:S01]  /*1ce0*/  @!P1 IMAD.MOV R0, RZ, RZ, -R0 ;  /* 0x000000ffff009224 */ /* 0x000fe200078e0a00 */
[----:B------:R-:W-:Y:S01]  /*1cf0*/  @!P2 LOP3.LUT R0, RZ, R14, RZ, 0x33, !PT ;  /* 0x0000000eff00a212 */ /* 0x000fe200078e33ff */
[----:B------:R-:W-:-:S03]  /*1d00*/  IMAD.IADD R5, R3, 0x1, R4 ;  /* 0x0000000103057824 */ /* 0x000fc600078e0204 */
[----:B------:R-:W-:Y:S01]  /*1d10*/  SHF.R.S32.HI R7, RZ, 0x1f, R0 ;  /* 0x0000001fff077819 */ /* 0x000fe20000011400 */
[----:B------:R-:W-:Y:S01]  /*1d20*/  IMAD R6, R29, R0, RZ ;  /* 0x000000001d067224 */ /* 0x000fe200078e02ff */
[----:B------:R-:W-:Y:S01]  /*1d30*/  IADD3 R4, P2, P1, R2, R8, R25 ;  /* 0x0000000802047210 */ /* 0x000fe2000795e019 */
[----:B------:R-:W-:-:S04]  /*1d40*/  IMAD.WIDE.U32 R2, R28, R0, RZ ;  /* 0x000000001c027225 */ /* 0x000fc800078e00ff */
[----:B------:R-:W-:Y:S01]  /*1d50*/  IMAD R0, R7, R28, R6 ;  /* 0x0000001c07007224 */ /* 0x000fe200078e0206 */
[----:B------:R-:W-:Y:S02]  /*1d60*/  IADD3.X R8, PT, PT, R5, R10, RZ, P2, P1 ;  /* 0x0000000a05087210 */ /* 0x000fe400017e24ff */
[----:B------:R-:W-:Y:S02]  /*1d70*/  IADD3 R2, P1, PT, R4, R2, RZ ;  /* 0x0000000204027210 */ /* 0x000fe40007f3e0ff */
[----:B------:R-:W-:Y:S02]  /*1d80*/  IADD3 R0, PT, PT, R3, R0, RZ ;  /* 0x0000000003007210 */ /* 0x000fe40007ffe0ff */
[----:B------:R-:W-:-:S03]  /*1d90*/  SHF.R.U32.HI R4, RZ, 0x3, R227 ;  /* 0x00000003ff047819 */ /* 0x000fc600000116e3 */
[----:B------:R-:W-:Y:S02]  /*1da0*/  IMAD.X R3, R8, 0x1, R0, P1 ;  /* 0x0000000108037824 */ /* 0x000fe400008e0600 */
[----:B------:R-:W-:Y:S02]  /*1db0*/  IMAD R0, R233, R4, RZ ;  /* 0x00000004e9007224 */ /* 0x000fe400078e02ff */
[----:B------:R-:W-:Y:S01]  /*1dc0*/  IMAD.WIDE.U32 R2, R4, R232, R2 ;  /* 0x000000e804027225 */ /* 0x000fe200078e0002 */
[----:B------:R-:W1:Y:S03]  /*1dd0*/  S2UR UR6, SR_CgaCtaId ;  /* 0x00000000000679c3 */ /* 0x000e660000008800 */
[----:B------:R-:W-:Y:S02]  /*1de0*/  IMAD.IADD R0, R3, 0x1, R0 ;  /* 0x0000000103007824 */ /* 0x000fe400078e0200 */
[----:B------:R-:W-:Y:S01]  /*1df0*/  IMAD R10, R231, R4, RZ ;  /* 0x00000004e70a7224 */ /* 0x000fe200078e02ff */
[----:B------:R-:W-:Y:S01]  /*1e00*/  IADD3 R33, PT, PT, -R35, R33, RZ ;  /* 0x0000002123217210 */ /* 0x000fe20007ffe1ff */
[----:B------:R-:W-:Y:S01]  /*1e10*/  IMAD.MOV.U32 R228, RZ, RZ, R31 ;  /* 0x000000ffffe47224 */ /* 0x000fe200078e001f */
[----:B------:R-:W-:-:S02]  /*1e20*/  MOV R229, R30 ;  /* 0x0000001e00e57202 */ /* 0x000fc40000000f00 */
[----:B------:R-:W-:Y:S01]  /*1e30*/  SHF.R.S32.HI R3, RZ, 0x1f, R39 ;  /* 0x0000001fff037819 */ /* 0x000fe20000011427 */
[----:B------:R-:W-:Y:S01]  /*1e40*/  UMOV UR7, 0x400 ;  /* 0x0000040000077882 */ /* 0x000fe20000000000 */
[----:B------:R-:W-:Y:S01]  /*1e50*/  BSSY.RECONVERGENT B0, `(.L_x_1570) ;  /* 0x000003c000007945 */ /* 0x000fe20003800200 */
[----:B-1----:R-:W-:-:S06]  /*1e60*/  ULEA UR6, UR6, UR7, 0x18 ;  /* 0x0000000706067291 */ /* 0x002fcc000f8ec0ff */
[----:B------:R-:W-:Y:S02]  /*1e70*/  IMAD.U32 R223, RZ, RZ, UR6 ;  /* 0x00000006ffdf7e24 */ /* 0x000fe4000f8e00ff */
[----:B--2---:R-:W-:-:S04]  /*1e80*/  @!P0 IMAD.WIDE.U32 R6, R12, R36, RZ ;  /* 0x000000240c068225 */ /* 0x004fc800078e00ff */
[----:B------:R-:W-:Y:S02]  /*1e90*/  @!P0 IMAD R5, R13, R36, RZ ;  /* 0x000000240d058224 */ /* 0x000fe400078e02ff */
[----:B------:R-:W-:Y:S01]  /*1ea0*/  @!P0 IMAD.MOV.U32 R12, RZ, RZ, R6 ;  /* 0x000000ffff0c8224 */ /* 0x000fe200078e0006 */
[----:B------:R-:W-:Y:S02]  /*1eb0*/  IADD3 R6, P1, PT, R25, R9, RZ ;  /* 0x0000000919067210 */ /* 0x000fe40007f3e0ff */
[----:B------:R-:W-:Y:S02]  /*1ec0*/  @!P0 IADD3 R5, PT, PT, R7, R5, RZ ;  /* 0x0000000507058210 */ /* 0x000fe40007ffe0ff */
[----:B------:R-:W-:Y:S02]  /*1ed0*/  IADD3.X R7, PT, PT, RZ, R15, RZ, P1, !PT ;  /* 0x0000000fff077210 */ /* 0x000fe40000ffe4ff */
[----:B------:R-:W-:Y:S01]  /*1ee0*/  LEA R29, P1, R2, R22, 0x1 ;  /* 0x00000016021d7211 */ /* 0x000fe200078208ff */
[----:B------:R-:W-:-:S03]  /*1ef0*/  IMAD.WIDE.U32 R6, R4, R230, R6 ;  /* 0x000000e604067225 */ /* 0x000fc600078e0006 */
[----:B------:R-:W-:Y:S01]  /*1f00*/  LEA.HI.X R28, R2, R23, R0, 0x1, P1 ;  /* 0x00000017021c7211 */ /* 0x000fe200008f0c00 */
[----:B------:R-:W-:Y:S01]  /*1f10*/  IMAD.IADD R2, R7, 0x1, R10 ;  /* 0x0000000107027824 */ /* 0x000fe200078e020a */
[----:B---3--:R-:W-:Y:S01]  /*1f20*/  LEA R36, P2, R6, R26, 0x1 ;  /* 0x0000001a06247211 */ /* 0x008fe200078408ff */
[-C--:B----4-:R-:W-:Y:S01]  /*1f30*/  @P0 IMAD.WIDE.U32 R8, R16, R32.reuse, RZ ;  /* 0x0000002010080225 */ /* 0x090fe200078e00ff */
[----:B------:R1:W-:Y:S02]  /*1f40*/  STL [R1+0x18], R220 ;  /* 0x000018dc01007387 */ /* 0x0003e40000100800 */
[----:B------:R-:W-:Y:S01]  /*1f50*/  LEA.HI.X R37, R6, R27, R2, 0x1, P2 ;  /* 0x0000001b06257211 */ /* 0x000fe200010f0c02 */
[----:B------:R-:W-:Y:S01]  /*1f60*/  @P0 IMAD R11, R17, R32, RZ ;  /* 0x00000020110b0224 */ /* 0x000fe200078e02ff */
[----:B------:R1:W-:Y:S01]  /*1f70*/  STL [R1+0x14], R29 ;  /* 0x0000141d01007387 */ /* 0x0003e20000100800 */
[----:B------:R-:W-:-:S03]  /*1f80*/  @P0 MOV R12, R8 ;  /* 0x00000008000c0202 */ /* 0x000fc60000000f00 */
[----:B------:R1:W-:Y:S01]  /*1f90*/  STL [R1+0x38], R33 ;  /* 0x0000382101007387 */ /* 0x0003e20000100800 */
[----:B------:R-:W-:-:S03]  /*1fa0*/  @P0 IMAD.IADD R5, R9, 0x1, R11 ;  /* 0x0000000109050824 */ /* 0x000fc600078e020b */
[----:B------:R1:W-:Y:S01]  /*1fb0*/  STL [R1+0x10], R28 ;  /* 0x0000101c01007387 */ /* 0x0003e20000100800 */
[----:B------:R-:W-:-:S03]  /*1fc0*/  IADD3 R12, P1, PT, R25, R12, RZ ;  /* 0x0000000c190c7210 */ /* 0x000fc60007f3e0ff */
[----:B------:R1:W-:Y:S01]  /*1fd0*/  STL [R1+0xc], R36 ;  /* 0x00000c2401007387 */ /* 0x0003e20000100800 */
[----:B------:R-:W-:-:S03]  /*1fe0*/  IMAD R0, R21, R39, RZ ;  /* 0x0000002715007224 */ /* 0x000fc600078e02ff */
[----:B------:R1:W-:Y:S01]  /*1ff0*/  STL [R1+0x8], R37 ;  /* 0x0000082501007387 */ /* 0x0003e20000100800 */
[----:B------:R-:W-:-:S03]  /*2000*/  LOP3.LUT R2, R34, 0x1c0, RZ, 0xc0, !PT ;  /* 0x000001c022027812 */ /* 0x000fc600078ec0ff */
[----:B------:R1:W-:Y:S01]  /*2010*/  STL.64 [R1], R228 ;  /* 0x000000e401007387 */ /* 0x0003e20000100a00 */
        /* <DEDUP_REMOVED lines=30> */
.L_x_1572:
[----:B------:R3:W-:Y:S02]  /*2200*/  STS.128 [R2], RZ ;  /* 0x000000ff02007388 */ /* 0x0007e40000000c00 */
.L_x_1571:
[----:B------:R-:W-:Y:S05]  /*2210*/  BSYNC.RECONVERGENT B0 ;  /* 0x0000000000007941 */ /* 0x000fea0003800200 */
.L_x_1570:
        /* <DEDUP_REMOVED lines=17> */
[----:B--2---:R-:W-:Y:S02]  /*2330*/  IMAD R16, R14, R6, RZ ;  /* 0x000000060e107224 */ /* 0x004fe400078e02ff */
        /* <DEDUP_REMOVED lines=10> */
.L_x_1574:
[----:B------:R-:W-:Y:S05]  /*23e0*/  BSYNC.RECONVERGENT B0 ;  /* 0x0000000000007941 */ /* 0x000fea0003800200 */
.L_x_1573:
        /* <DEDUP_REMOVED lines=19> */
.L_x_1576:
[----:B------:R-:W-:Y:S05]  /*2520*/  BSYNC.RECONVERGENT B0 ;  /* 0x0000000000007941 */ /* 0x000fea0003800200 */
.L_x_1575:
        /* <DEDUP_REMOVED lines=12> */
[----:B-----5:R-:W-:Y:S02]  /*25f0*/  LEA R6, P0, R8, R18, 0x1 ;  /* 0x0000001208067211 */ /* 0x020fe400078008ff */
[----:B------:R-:W-:-:S04]  /*2600*/  IADD3 R7, PT, PT, R9, R7, RZ ;  /* 0x0000000709077210 */ /* 0x000fc80007ffe0ff */
[----:B------:R-:W-:-:S05]  /*2610*/  LEA.HI.X R7, R8, R19, R7, 0x1, P0 ;  /* 0x0000001308077211 */ /* 0x000fca00000f0c07 */
[----:B------:R-:W-:Y:S01]  /*2620*/  @!PT LDS RZ, [RZ] ;  /* 0x00000000fffff984 */ /* 0x000fe20000000800 */
[----:B------:R-:W-:Y:S01]  /*2630*/  @!PT LDS RZ, [RZ] ;  /* 0x00000000fffff984 */ /* 0x000fe20000000800 */
[----:B------:R-:W-:Y:S01]  /*2640*/  @!PT LDS RZ, [RZ] ;  /* 0x00000000fffff984 */ /* 0x000fe20000000800 */
[----:B------:R1:W-:Y:S02]  /*2650*/  LDGSTS.E.BYPASS.LTC128B.128 [R2+0x1800], desc[UR4][R6.64] ;  /* 0x0180000006027fae */ /* 0x0003e4000b981a04 */
.L_x_1578:
[----:B------:R-:W-:Y:S05]  /*2660*/  BSYNC.RECONVERGENT B0 ;  /* 0x0000000000007941 */ /* 0x000fea0003800200 */
.L_x_1577:
        /* <DEDUP_REMOVED lines=15> */
.L_x_1581:
[----:B------:R1:W-:Y:S02]  /*2760*/  STS.128 [R2+0x2000], RZ ;  /* 0x002000ff02007388 */ /* 0x0003e40000000c00 */
.L_x_1580:
[----:B------:R-:W-:Y:S05]  /*2770*/  BSYNC.RECONVERGENT B0 ;  /* 0x0000000000007941 */ /* 0x000fea0003800200 */
.L_x_1579:
[----:B------:R-:W-:Y:S01]  /*2780*/  ISETP.GE.AND P3, PT, R21, R3, PT ;  /* 0x000000031500720c */ /* 0x000fe20003f66270 */
[----:B------:R-:W-:Y:S01]  /*2790*/  VIADD R20, R4, 0x40 ;  /* 0x0000004004147836 */ /* 0x000fe20000000000 */
[----:B-1----:R-:W-:Y:S01]  /*27a0*/  LEA R6, P0, R0, R221, 0x1 ;  /* 0x000000dd00067211 */ /* 0x002fe200078008ff */
[C---:B-----5:R-:W-:Y:S01]  /*27b0*/  VIADD R19, R4.reuse, 0x50 ;  /* 0x0000005004137836 */ /* 0x060fe20000000000 */
[----:B------:R-:W-:Y:S01]  /*27c0*/  BSSY.RECONVERGENT B0, `(.L_x_1582) ;  /* 0x0000011000007945 */ /* 0x000fe20003800200 */
[----:B------:R-:W-:Y:S01]  /*27d0*/  VIADD R18, R4, 0x60 ;  /* 0x0000006004127836 */ /* 0x000fe20000000000 */
[----:B------:R-:W-:Y:S01]  /*27e0*/  LEA.HI.X R7, R0, R222, R8, 0x1, P0 ;  /* 0x000000de00077211 */ /* 0x000fe200000f0c08 */
[----:B--2---:R-:W-:Y:S01]  /*27f0*/  VIADD R17, R4, 0x70 ;  /* 0x0000007004117836 */ /* 0x004fe20000000000 */
        /* <DEDUP_REMOVED lines=13> */
.L_x_1583:
[----:B------:R-:W-:Y:S05]  /*28d0*/  BSYNC.RECONVERGENT B0 ;  /* 0x0000000000007941 */ /* 0x000fea0003800200 */
.L_x_1582:
        /* <DEDUP_REMOVED lines=13> */
.L_x_1585:
[----:B------:R-:W-:Y:S05]  /*29b0*/  BSYNC.RECONVERGENT B0 ;  /* 0x0000000000007941 */ /* 0x000fea0003800200 */
.L_x_1584:
        /* <DEDUP_REMOVED lines=13> */
.L_x_1587:
[----:B------:R-:W-:Y:S05]  /*2a90*/  BSYNC.RECONVERGENT B0 ;  /* 0x0000000000007941 */ /* 0x000fea0003800200 */
.L_x_1586:
        /* <DEDUP_REMOVED lines=16> */
.L_x_1589:
[----:B------:R-:W-:Y:S05]  /*2ba0*/  BSYNC.RECONVERGENT B0 ;  /* 0x0000000000007941 */ /* 0x000fea0003800200 */
.L_x_1588:
        /* <DEDUP_REMOVED lines=13> */
.L_x_1591:
[----:B------:R-:W-:Y:S05]  /*2c80*/  BSYNC.RECONVERGENT B0 ;  /* 0x0000000000007941 */ /* 0x000fea0003800200 */
.L_x_1590:
        /* <DEDUP_REMOVED lines=16> */
.L_x_1593:
[----:B------:R-:W-:Y:S05]  /*2d90*/  BSYNC.RECONVERGENT B0 ;  /* 0x0000000000007941 */ /* 0x000fea0003800200 */
.L_x_1592:
        /* <DEDUP_REMOVED lines=16> */
.L_x_1595:
[----:B------:R-:W-:Y:S05]  /*2ea0*/  BSYNC.RECONVERGENT B0 ;  /* 0x0000000000007941 */ /* 0x000fea0003800200 */
.L_x_1594:
        /* <DEDUP_REMOVED lines=16> */
.L_x_1597:
[----:B------:R-:W-:Y:S05]  /*2fb0*/  BSYNC.RECONVERGENT B0 ;  /* 0x0000000000007941 */ /* 0x000fea0003800200 */
.L_x_1596:
        /* <DEDUP_REMOVED lines=13> */
.L_x_1599:
[----:B------:R-:W-:Y:S05]  /*3090*/  BSYNC.RECONVERGENT B0 ;  /* 0x0000000000007941 */ /* 0x000fea0003800200 */
.L_x_1598:
        /* <DEDUP_REMOVED lines=15> */
.L_x_1601:
[----:B------:R-:W-:Y:S05]  /*3190*/  BSYNC.RECONVERGENT B0 ;  /* 0x0000000000007941 */ /* 0x000fea0003800200 */
.L_x_1600:
        /* <DEDUP_REMOVED lines=14> */
.L_x_1603:
[----:B------:R-:W-:Y:S05]  /*3280*/  BSYNC.RECONVERGENT B0 ;  /* 0x0000000000007941 */ /* 0x000fea0003800200 */
.L_x_1602:
        /* <DEDUP_REMOVED lines=14> */
.L_x_1605:
[----:B------:R-:W-:Y:S05]  /*3370*/  BSYNC.RECONVERGENT B0 ;  /* 0x0000000000007941 */ /* 0x000fea0003800200 */
.L_x_1604:
        /* <DEDUP_REMOVED lines=14> */
.L_x_1607:
[----:B------:R-:W-:Y:S05]  /*3460*/  BSYNC.RECONVERGENT B0 ;  /* 0x0000000000007941 */ /* 0x000fea0003800200 */
.L_x_1606:
        /* <DEDUP_REMOVED lines=14> */
.L_x_1609:
[----:B------:R-:W-:Y:S05]  /*3550*/  BSYNC.RECONVERGENT B0 ;  /* 0x0000000000007941 */ /* 0x000fea0003800200 */
.L_x_1608:
        /* <DEDUP_REMOVED lines=14> */
.L_x_1611:
[----:B------:R-:W-:Y:S05]  /*3640*/  BSYNC.RECONVERGENT B0 ;  /* 0x0000000000007941 */ /* 0x000fea0003800200 */
.L_x_1610:
[----:B------:R-:W0:Y:S01]  /*3650*/  LDGDEPBAR ;  /* 0x00000000000079af */ /* 0x000e220000000000 */
[C---:B--2---:R-:W-:Y:S02]  /*3660*/  SHF.L.U64.HI R6, R232.reuse, 0x4, R233 ;  /* 0x00000004e8067819 */ /* 0x044fe400000102e9 */
        /* <DEDUP_REMOVED lines=15> */
.L_x_1614:
[----:B------:R2:W-:Y:S01]  /*3760*/  STS.128 [R2+0xa000], RZ ;  /* 0x00a000ff02007388 */ /* 0x0005e20000000c00 */
[----:B------:R-:W-:Y:S05]  /*3770*/  BRA `(.L_x_1615) ;  /* 0x0000000000047947 */ /* 0x000fea0003800000 */
.L_x_1613:
[----:B------:R2:W-:Y:S02]  /*3780*/  STS.128 [R2+0xa000], RZ ;  /* 0x00a000ff02007388 */ /* 0x0005e40000000c00 */
.L_x_1615:
[----:B------:R-:W-:Y:S05]  /*3790*/  BSYNC.RECONVERGENT B0 ;  /* 0x0000000000007941 */ /* 0x000fea0003800200 */
.L_x_1612:
        /* <DEDUP_REMOVED lines=19> */
.L_x_1617:
[----:B------:R-:W-:Y:S05]  /*38d0*/  BSYNC.RECONVERGENT B0 ;  /* 0x0000000000007941 */ /* 0x000fea0003800200 */
.L_x_1616:
        /* <DEDUP_REMOVED lines=13> */
.L_x_1619:
[----:B------:R-:W-:Y:S05]  /*39b0*/  BSYNC.RECONVERGENT B0 ;  /* 0x0000000000007941 */ /* 0x000fea0003800200 */
.L_x_1618:
        /* <DEDUP_REMOVED lines=13> */
.L_x_1621:
[----:B------:R-:W-:Y:S05]  /*3a90*/  BSYNC.RECONVERGENT B0 ;  /* 0x0000000000007941 */ /* 0x000fea0003800200 */
.L_x_1620:
        /* <DEDUP_REMOVED lines=16> */
.L_x_1623:
[----:B------:R-:W-:Y:S05]  /*3ba0*/  BSYNC.RECONVERGENT B0 ;  /* 0x0000000000007941 */ /* 0x000fea0003800200 */
.L_x_1622:
        /* <DEDUP_REMOVED lines=13> */
.L_x_1625:
[----:B------:R-:W-:Y:S05]  /*3c80*/  BSYNC.RECONVERGENT B0 ;  /* 0x0000000000007941 */ /* 0x000fea0003800200 */
.L_x_1624:
        /* <DEDUP_REMOVED lines=16> */
.L_x_1627:
[----:B------:R-:W-:Y:S05]  /*3d90*/  BSYNC.RECONVERGENT B0 ;  /* 0x0000000000007941 */ /* 0x000fea0003800200 */
.L_x_1626:
        /* <DEDUP_REMOVED lines=16> */
.L_x_1629:
[----:B------:R-:W-:Y:S05]  /*3ea0*/  BSYNC.RECONVERGENT B0 ;  /* 0x0000000000007941 */ /* 0x000fea0003800200 */
.L_x_1628:
        /* <DEDUP_REMOVED lines=16> */
.L_x_1631:
[----:B------:R-:W-:Y:S05]  /*3fb0*/  BSYNC.RECONVERGENT B0 ;  /* 0x0000000000007941 */ /* 0x000fea0003800200 */
.L_x_1630:
        /* <DEDUP_REMOVED lines=13> */
.L_x_1633:
[----:B------:R-:W-:Y:S05]  /*4090*/  BSYNC.RECONVERGENT B0 ;  /* 0x0000000000007941 */ /* 0x000fea0003800200 */
.L_x_1632:
        /* <DEDUP_REMOVED lines=15> */
.L_x_1635:
[----:B------:R-:W-:Y:S05]  /*4190*/  BSYNC.RECONVERGENT B0 ;  /* 0x0000000000007941 */ /* 0x000fea0003800200 */
.L_x_1634:
        /* <DEDUP_REMOVED lines=15> */
.L_x_1637:
[----:B------:R-:W-:Y:S05]  /*4290*/  BSYNC.RECONVERGENT B0 ;  /* 0x0000000000007941 */ /* 0x000fea0003800200 */
.L_x_1636:
        /* <DEDUP_REMOVED lines=15> */
.L_x_1639:
[----:B------:R-:W-:Y:S05]  /*4390*/  BSYNC.RECONVERGENT B0 ;  /* 0x0000000000007941 */ /* 0x000fea0003800200 */
.L_x_1638:
        /* <DEDUP_REMOVED lines=15> */
.L_x_1641:
[----:B------:R-:W-:Y:S05]  /*4490*/  BSYNC.RECONVERGENT B0 ;  /* 0x0000000000007941 */ /* 0x000fea0003800200 */
.L_x_1640:
        /* <DEDUP_REMOVED lines=15> */
.L_x_1643:
[----:B------:R-:W-:Y:S05]  /*4590*/  BSYNC.RECONVERGENT B0 ;  /* 0x0000000000007941 */ /* 0x000fea0003800200 */
.L_x_1642:
        /* <DEDUP_REMOVED lines=13> */
.L_x_1645:
[----:B------:R-:W-:Y:S05]  /*4670*/  BSYNC.RECONVERGENT B0 ;  /* 0x0000000000007941 */ /* 0x000fea0003800200 */
.L_x_1644:
[----:B------:R-:W5:Y:S01]  /*4680*/  LD.E R0, desc[UR4][R134.64+0x18c] ;  /* 0x00018c0486007980 */ /* 0x000f62000c101900 */
[----:B------:R-:W-:Y:S01]  /*4690*/  SHF.R.U32.HI R224, RZ, 0x1, R227 ;  /* 0x00000001ffe07819 */ /* 0x000fe200000116e3 */
[C---:B------:R-:W-:Y:S01]  /*46a0*/  IMAD.SHL.U32 R205, R227.reuse, 0x40, RZ ;  /* 0x00000040e3cd7824 */ /* 0x040fe200078e00ff */
[C---:B------:R-:W-:Y:S01]  /*46b0*/  R2P PR, R227.reuse, 0x6 ;  /* 0x00000006e3007804 */ /* 0x040fe20000000000 */
[----:B------:R-:W-:Y:S01]  /*46c0*/  IMAD.SHL.U32 R225, R227, 0x20, RZ ;  /* 0x00000020e3e17824 */ /* 0x000fe200078e00ff */
[----:B------:R-:W-:Y:S01]  /*46d0*/  LOP3.LUT R3, R224, 0x8, RZ, 0xc0, !PT ;  /* 0x00000008e0037812 */ /* 0x000fe200078ec0ff */
[----:B------:R-:W-:Y:S01]  /*46e0*/  IMAD.MOV.U32 R98, RZ, RZ, 0x20 ;  /* 0x00000020ff627424 */ /* 0x000fe200078e00ff */
[----:B------:R-:W-:Y:S01]  /*46f0*/  LOP3.LUT R21, R205, 0x1c0, RZ, 0xc0, !PT ;  /* 0x000001c0cd157812 */ /* 0x000fe200078ec0ff */
[----:B------:R-:W-:Y:S01]  /*4700*/  IMAD.MOV.U32 R183, RZ, RZ, 0x40 ;  /* 0x00000040ffb77424 */ /* 0x000fe200078e00ff */
[----:B------:R-:W-:Y:S01]  /*4710*/  LOP3.LUT R3, R3, 0x1c0, R205, 0xf8, !PT ;  /* 0x000001c003037812 */ /* 0x000fe200078ef8cd */
[----:B------:R-:W-:Y:S01]  /*4720*/  IMAD.SHL.U32 R26, R227, 0x2, RZ ;  /* 0x00000002e31a7824 */ /* 0x000fe200078e00ff */
[----:B------:R-:W-:Y:S01]  /*4730*/  LOP3.LUT R21, R21, 0x8, R227, 0xf8, !PT ;  /* 0x0000000815157812 */ /* 0x000fe200078ef8e3 */
[----:B------:R-:W0:Y:S01]  /*4740*/  LDGDEPBAR ;  /* 0x00000000000079af */ /* 0x000e220000000000 */
[----:B------:R-:W-:Y:S01]  /*4750*/  LOP3.LUT R225, R225, 0x7c00, RZ, 0xc0, !PT ;  /* 0x00007c00e1e17812 */ /* 0x000fe200078ec0ff */
[----:B------:R-:W-:Y:S01]  /*4760*/  BSSY.RECONVERGENT B1, `(.L_x_1646) ;  /* 0x00003cc000017945 */ /* 0x000fe20003800200 */
[----:B------:R-:W-:-:S02]  /*4770*/  LOP3.LUT R218, R3, 0x38, R34, 0x78, !PT ;  /* 0x0000003803da7812 */ /* 0x000fc400078e7822 */
[----:B------:R-:W-:Y:S02]  /*4780*/  LOP3.LUT R21, R21, 0x38, R34, 0x78, !PT ;  /* 0x0000003815157812 */ /* 0x000fe400078e7822 */
[----:B------:R-:W-:Y:S02]  /*4790*/  LOP3.LUT R3, R225, 0x200, R205, 0xf8, !PT ;  /* 0x00000200e1037812 */ /* 0x000fe400078ef8cd */
[----:B-1----:R-:W-:Y:S02]  /*47a0*/  LOP3.LUT R4, R205, 0x400, RZ, 0xc0, !PT ;  /* 0x00000400cd047812 */ /* 0x002fe400078ec0ff */
        /* <DEDUP_REMOVED lines=10> */
[----:B------:R-:W2:Y:S03]  /*4850*/  LDSM.16.M88.4 R8, [R21+0x2000] ;  /* 0x002000001508783b */ /* 0x000ea60000000200 */
[----:B------:R-:W-:Y:S01]  /*4860*/  IMAD.IADD R22, R98, 0x1, R20 ;  /* 0x0000000162167824 */ /* 0x000fe200078e0214 */
[----:B------:R-:W3:Y:S04]  /*4870*/  LDSM.16.M88.4 R40, [R21+0x2800] ;  /* 0x002800001528783b */ /* 0x000ee80000000200 */
[----:B------:R4:W-:Y:S04]  /*4880*/  LDSM.16.M88.4 R12, [R4] ;  /* 0x00000000040c783b */ /* 0x0009e80000000200 */
[----:B------:R-:W3:Y:S04]  /*4890*/  LDSM.16.M88.4 R36, [R23+0x2000] ;  /* 0x002000001724783b */ /* 0x000ee80000000200 */
[----:B------:R-:W3:Y:S01]  /*48a0*/  LDSM.16.M88.4 R56, [R23+0x2800] ;  /* 0x002800001738783b */ /* 0x000ee20000000200 */
[----:B-1----:R-:W-:-:S03]  /*48b0*/  IMAD.IADD R3, R3, 0x1, R183 ;  /* 0x0000000103037824 */ /* 0x002fc600078e02b7 */
[----:B------:R-:W1:Y:S04]  /*48c0*/  LDSM.16.M88.4 R48, [R21+0x3000] ;  /* 0x003000001530783b */ /* 0x000e680000000200 */
[----:B------:R-:W-:Y:S04]  /*48d0*/  LDSM.16.M88.4 R80, [R20+0x2000] ;  /* 0x002000001450783b */ /* 0x000fe80000000200 */
[----:B------:R-:W-:Y:S04]  /*48e0*/  LDSM.16.M88.4 R60, [R21+0x3800] ;  /* 0x00380000153c783b */ /* 0x000fe80000000200 */
[----:B------:R-:W-:Y:S04]  /*48f0*/  LDSM.16.M88.4 R52, [R23+0x3000] ;  /* 0x003000001734783b */ /* 0x000fe80000000200 */
[----:B------:R-:W-:Y:S01]  /*4900*/  LDSM.16.M88.4 R76, [R22+0x2000] ;  /* 0x00200000164c783b */ /* 0x000fe20000000200 */
[C---:B--2---:R-:W-:Y:S03]  /*4910*/  HMMA.16816.F32.BF16 R28, R16.reuse, R8, RZ ;  /* 0x00000008101c723c */ /* 0x044fe600000418ff */
[----:B------:R-:W-:Y:S04]  /*4920*/  LDSM.16.M88.4 R72, [R23+0x3800] ;  /* 0x003800001748783b */ /* 0x000fe80000000200 */
[----:B------:R-:W-:Y:S01]  /*4930*/  LDSM.16.M88.4 R64, [R21+0x4000] ;  /* 0x004000001540783b */ /* 0x000fe20000000200 */
[C---:B----4-:R-:W-:Y:S03]  /*4940*/  HMMA.16816.F32.BF16 R4, R16.reuse, R10, RZ ;  /* 0x0000000a1004723c */ /* 0x050fe600000418ff */
[----:B------:R2:W4:Y:S05]  /*4950*/  LDSM.16.M88.4 R8, [R3] ;  /* 0x000000000308783b */ /* 0x00052a0000000200 */
[----:B---3--:R-:W-:Y:S08]  /*4960*/  HMMA.16816.F32.BF16 R32, R16, R40, RZ ;  /* 0x000000281020723c */ /* 0x008ff000000418ff */
[----:B------:R-:W-:Y:S01]  /*4970*/  HMMA.16816.F32.BF16 R44, R12, R36, R28 ;  /* 0x000000240c2c723c */ /* 0x000fe2000004181c */
[----:B--2---:R-:W-:-:S07]  /*4980*/  IMAD.IADD R3, R98, 0x1, R3 ;  /* 0x0000000162037824 */ /* 0x004fce00078e0203 */
[C---:B------:R-:W-:Y:S01]  /*4990*/  HMMA.16816.F32.BF16 R68, R12.reuse, R38, R4 ;  /* 0x000000260c44723c */ /* 0x040fe20000041804 */
[----:B------:R-:W2:Y:S07]  /*49a0*/  LDSM.16.M88.4 R4, [R3] ;  /* 0x000000000304783b */ /* 0x000eae0000000200 */
[----:B------:R-:W-:Y:S08]  /*49b0*/  HMMA.16816.F32.BF16 R84, R12, R56, R32 ;  /* 0x000000380c54723c */ /* 0x000ff00000041820 */
[C---:B-1----:R-:W-:Y:S08]  /*49c0*/  HMMA.16816.F32.BF16 R36, R16.reuse, R48, RZ ;  /* 0x000000301024723c */ /* 0x042ff000000418ff */
[----:B------:R-:W-:Y:S01]  /*49d0*/  HMMA.16816.F32.BF16 R32, R16, R50, RZ ;  /* 0x000000321020723c */ /* 0x000fe200000418ff */
[----:B------:R-:W1:Y:S07]  /*49e0*/  LDSM.16.M88.4 R48, [R20+0x2800] ;  /* 0x002800001430783b */ /* 0x000e6e0000000200 */
[----:B----4-:R-:W-:Y:S08]  /*49f0*/  HMMA.16816.F32.BF16 R44, R8, R80, R44 ;  /* 0x00000050082c723c */ /* 0x010ff0000004182c */
[----:B------:R-:W-:Y:S08]  /*4a00*/  HMMA.16816.F32.BF16 R28, R16, R60, RZ ;  /* 0x0000003c101c723c */ /* 0x000ff000000418ff */
[C---:B------:R-:W-:Y:S08]  /*4a10*/  HMMA.16816.F32.BF16 R92, R12.reuse, R52, R36 ;  /* 0x000000340c5c723c */ /* 0x040ff00000041824 */
[----:B------:R-:W-:Y:S01]  /*4a20*/  HMMA.16816.F32.BF16 R100, R12, R54, R32 ;  /* 0x000000360c64723c */ /* 0x000fe20000041820 */
[----:B------:R-:W-:Y:S07]  /*4a30*/  LDSM.16.M88.4 R52, [R22+0x2800] ;  /* 0x002800001634783b */ /* 0x000fee0000000200 */
[----:B------:R-:W-:Y:S01]  /*4a40*/  HMMA.16816.F32.BF16 R32, R16, R62, RZ ;  /* 0x0000003e1020723c */ /* 0x000fe200000418ff */
[----:B------:R-:W-:Y:S07]  /*4a50*/  LDSM.16.M88.4 R60, [R21+0x4800] ;  /* 0x00480000153c783b */ /* 0x000fee0000000200 */
[----:B--2---:R-:W-:Y:S01]  /*4a60*/  HMMA.16816.F32.BF16 R36, R4, R76, R44 ;  /* 0x0000004c0424723c */ /* 0x004fe2000004182c */
[----:B------:R-:W2:Y:S07]  /*4a70*/  LDSM.16.M88.4 R44, [R23+0x4000] ;  /* 0x00400000172c783b */ /* 0x000eae0000000200 */
[----:B------:R-:W-:Y:S08]  /*4a80*/  HMMA.16816.F32.BF16 R40, R16, R42, RZ ;  /* 0x0000002a1028723c */ /* 0x000ff000000418ff */
[----:B------:R-:W-:Y:S08]  /*4a90*/  HMMA.16816.F32.BF16 R104, R12, R72, R28 ;  /* 0x000000480c68723c */ /* 0x000ff0000004181c */
[----:B------:R-:W-:Y:S01]  /*4aa0*/  HMMA.16816.F32.BF16 R28, R8, R82, R68 ;  /* 0x00000052081c723c */ /* 0x000fe20000041844 */
[----:B------:R-:W-:Y:S07]  /*4ab0*/  LDSM.16.M88.4 R68, [R21+0x5000] ;  /* 0x005000001544783b */ /* 0x000fee0000000200 */
[----:B------:R-:W-:Y:S01]  /*4ac0*/  HMMA.16816.F32.BF16 R108, R12, R74, R32 ;  /* 0x0000004a0c6c723c */ /* 0x000fe20000041820 */
[----:B------:R-:W-:Y:S07]  /*4ad0*/  LDSM.16.M88.4 R72, [R20+0x3000] ;  /* 0x003000001448783b */ /* 0x000fee0000000200 */
[----:B------:R-:W-:Y:S08]  /*4ae0*/  HMMA.16816.F32.BF16 R32, R16, R64, RZ ;  /* 0x000000401020723c */ /* 0x000ff000000418ff */
[----:B------:R-:W-:Y:S01]  /*4af0*/  HMMA.16816.F32.BF16 R88, R12, R58, R40 ;  /* 0x0000003a0c58723c */ /* 0x000fe20000041828 */
[----:B------:R-:W3:Y:S07]  /*4b00*/  LDSM.16.M88.4 R56, [R23+0x4800] ;  /* 0x004800001738783b */ /* 0x000eee0000000200 */
[----:B------:R-:W-:Y:S08]  /*4b10*/  HMMA.16816.F32.BF16 R40, R4, R78, R28 ;  /* 0x0000004e0428723c */ /* 0x000ff0000004181c */
[----:B-1----:R-:W-:Y:S08]  /*4b20*/  HMMA.16816.F32.BF16 R28, R8, R48, R84 ;  /* 0x00000030081c723c */ /* 0x002ff00000041854 */
[----:B--2---:R-:W-:Y:S08]  /*4b30*/  HMMA.16816.F32.BF16 R76, R12, R44, R32 ;  /* 0x0000002c0c4c723c */ /* 0x004ff00000041820 */
[----:B------:R-:W-:Y:S01]  /*4b40*/  HMMA.16816.F32.BF16 R32, R16, R66, RZ ;  /* 0x000000421020723c */ /* 0x000fe200000418ff */
[----:B------:R-:W-:-:S15]  /*4b50*/  LDSM.16.M88.4 R64, [R20+0x3800] ;  /* 0x003800001440783b */ /* 0x000fde0000000200 */
[----:B------:R-:W-:-:S04]  /*4b60*/  NOP ;  /* 0x0000000000007918 */ /* 0x000fc80000000000 */
[----:B------:R-:W-:Y:S01]  /*4b70*/  HMMA.16816.F32.BF16 R112, R12, R46, R32 ;  /* 0x0000002e0c70723c */ /* 0x000fe20000041820 */
[----:B------:R-:W-:Y:S07]  /*4b80*/  LDSM.16.M88.4 R44, [R22+0x3800] ;  /* 0x00380000162c783b */ /* 0x000fee0000000200 */
[----:B------:R-:W-:Y:S01]  /*4b90*/  HMMA.16816.F32.BF16 R32, R16, R60, RZ ;  /* 0x0000003c1020723c */ /* 0x000fe200000418ff */
[----:B-----5:R-:W-:-:S04]  /*4ba0*/  FMUL.FTZ R3, R36, R0 ;  /* 0x0000000024037220 */ /* 0x020fc80000410000 */
[----:B------:R1:W-:Y:S02]  /*4bb0*/  MUFU.TANH R156, R3 ;  /* 0x00000003009c7308 */ /* 0x0003e40000002400 */
[----:B-1----:R-:W-:-:S06]  /*4bc0*/  FMUL.FTZ R3, R37, R0 ;  /* 0x0000000025037220 */ /* 0x002fcc0000410000 */
[----:B------:R1:W-:Y:S02]  /*4bd0*/  MUFU.TANH R202, R3 ;  /* 0x0000000300ca7308 */ /* 0x0003e40000002400 */
[----:B-1----:R-:W-:-:S06]  /*4be0*/  FMUL.FTZ R3, R38, R0 ;  /* 0x0000000026037220 */ /* 0x002fcc0000410000 */
[----:B------:R1:W2:Y:S02]  /*4bf0*/  MUFU.TANH R151, R3 ;  /* 0x0000000300977308 */ /* 0x0002a40000002400 */
[-C--:B-1----:R-:W-:Y:S02]  /*4c00*/  FMUL.FTZ R3, R39, R0.reuse ;  /* 0x0000000027037220 */ /* 0x082fe40000410000 */
[----:B------:R-:W-:Y:S04]  /*4c10*/  HMMA.16816.F32.BF16 R36, R4, R52, R28 ;  /* 0x000000340424723c */ /* 0x000fe8000004181c */
[----:B------:R1:W4:Y:S04]  /*4c20*/  MUFU.TANH R162, R3 ;  /* 0x0000000300a27308 */ /* 0x0003280000002400 */
[----:B------:R-:W-:Y:S01]  /*4c30*/  HMMA.16816.F32.BF16 R28, R8, R50, R88 ;  /* 0x00000032081c723c */ /* 0x000fe20000041858 */
[----:B------:R-:W5:Y:S07]  /*4c40*/  LDSM.16.M88.4 R48, [R22+0x3000] ;  /* 0x003000001630783b */ /* 0x000f6e0000000200 */
[----:B---3--:R-:W-:Y:S01]  /*4c50*/  HMMA.16816.F32.BF16 R88, R12, R56, R32 ;  /* 0x000000380c58723c */ /* 0x008fe20000041820 */
[----:B-1----:R-:W-:-:S04]  /*4c60*/  FMUL.FTZ R3, R40, R0 ;  /* 0x0000000028037220 */ /* 0x002fc80000410000 */
[----:B------:R1:W-:Y:S03]  /*4c70*/  MUFU.TANH R199, R3 ;  /* 0x0000000300c77308 */ /* 0x0003e60000002400 */
[----:B------:R-:W-:Y:S01]  /*4c80*/  HMMA.16816.F32.BF16 R32, R16, R62, RZ ;  /* 0x0000003e1020723c */ /* 0x000fe200000418ff */
[----:B------:R-:W-:Y:S01]  /*4c90*/  LDSM.16.M88.4 R60, [R23+0x5800] ;  /* 0x00580000173c783b */ /* 0x000fe20000000200 */
[----:B-1----:R-:W-:-:S04]  /*4ca0*/  FMUL.FTZ R3, R41, R0 ;  /* 0x0000000029037220 */ /* 0x002fc80000410000 */
[----:B------:R1:W-:Y:S02]  /*4cb0*/  MUFU.TANH R200, R3 ;  /* 0x0000000300c87308 */ /* 0x0003e40000002400 */
[----:B-1----:R-:W-:-:S06]  /*4cc0*/  FMUL.FTZ R3, R42, R0 ;  /* 0x000000002a037220 */ /* 0x002fcc0000410000 */
[----:B------:R1:W3:Y:S02]  /*4cd0*/  MUFU.TANH R143, R3 ;  /* 0x00000003008f7308 */ /* 0x0002e40000002400 */
[-C--:B-1----:R-:W-:Y:S02]  /*4ce0*/  FMUL.FTZ R3, R43, R0.reuse ;  /* 0x000000002b037220 */ /* 0x082fe40000410000 */
[----:B------:R-:W-:Y:S01]  /*4cf0*/  HMMA.16816.F32.BF16 R40, R4, R54, R28 ;  /* 0x000000360428723c */ /* 0x000fe2000004181c */
[----:B------:R-:W1:Y:S03]  /*4d00*/  LDSM.16.M88.4 R52, [R23+0x5000] ;  /* 0x005000001734783b */ /* 0x000e660000000200 */
[----:B------:R2:W3:Y:S04]  /*4d10*/  MUFU.TANH R196, R3 ;  /* 0x0000000300c47308 */ /* 0x0004e80000002400 */
[----:B------:R-:W-:Y:S01]  /*4d20*/  HMMA.16816.F32.BF16 R28, R8, R72, R92 ;  /* 0x00000048081c723c */ /* 0x000fe2000004185c */
[----:B--2---:R-:W-:-:S04]  /*4d30*/  FMUL.FTZ R3, R36, R0 ;  /* 0x0000000024037220 */ /* 0x004fc80000410000 */
[----:B------:R2:W-:Y:S02]  /*4d40*/  MUFU.TANH R197, R3 ;  /* 0x0000000300c57308 */ /* 0x0005e40000002400 */
[----:B--2---:R-:W-:-:S06]  /*4d50*/  FMUL.FTZ R3, R37, R0 ;  /* 0x0000000025037220 */ /* 0x004fcc0000410000 */
[----:B------:R2:W-:Y:S02]  /*4d60*/  MUFU.TANH R198, R3 ;  /* 0x0000000300c67308 */ /* 0x0005e40000002400 */
[----:B--2---:R-:W-:-:S06]  /*4d70*/  FMUL.FTZ R3, R38, R0 ;  /* 0x0000000026037220 */ /* 0x004fcc0000410000 */
[----:B------:R2:W3:Y:S02]  /*4d80*/  MUFU.TANH R136, R3 ;  /* 0x0000000300887308 */ /* 0x0004e40000002400 */
[-C--:B--2---:R-:W-:Y:S02]  /*4d90*/  FMUL.FTZ R3, R39, R0.reuse ;  /* 0x0000000027037220 */ /* 0x084fe40000410000 */
[----:B-----5:R-:W-:Y:S04]  /*4da0*/  HMMA.16816.F32.BF16 R36, R4, R48, R28 ;  /* 0x000000300424723c */ /* 0x020fe8000004181c */
[----:B------:R2:W5:Y:S04]  /*4db0*/  MUFU.TANH R140, R3 ;  /* 0x00000003008c7308 */ /* 0x0005680000002400 */
[----:B------:R-:W-:Y:S08]  /*4dc0*/  HMMA.16816.F32.BF16 R28, R8, R74, R100 ;  /* 0x0000004a081c723c */ /* 0x000ff00000041864 */
[----:B------:R-:W-:Y:S01]  /*4dd0*/  HMMA.16816.F32.BF16 R72, R12, R58, R32 ;  /* 0x0000003a0c48723c */ /* 0x000fe20000041820 */
[----:B------:R-:W-:Y:S01]  /*4de0*/  LDSM.16.M88.4 R56, [R22+0x4000] ;  /* 0x004000001638783b */ /* 0x000fe20000000200 */
[----:B--2---:R-:W-:-:S04]  /*4df0*/  FMUL.FTZ R3, R40, R0 ;  /* 0x0000000028037220 */ /* 0x004fc80000410000 */
[----:B------:R2:W-:Y:S02]  /*4e00*/  MUFU.TANH R195, R3 ;  /* 0x0000000300c37308 */ /* 0x0005e40000002400 */
[----:B------:R-:W-:Y:S01]  /*4e10*/  HMMA.16816.F32.BF16 R32, R16, R68, RZ ;  /* 0x000000441020723c */ /* 0x000fe200000418ff */
[----:B--2---:R-:W-:-:S15]  /*4e20*/  FMUL.FTZ R3, R41, R0 ;  /* 0x0000000029037220 */ /* 0x004fde0000410000 */
[----:B------:R-:W-:-:S04]  /*4e30*/  NOP ;  /* 0x0000000000007918 */ /* 0x000fc80000000000 */
[----:B-1----:R-:W-:Y:S01]  /*4e40*/  HMMA.16816.F32.BF16 R80, R12, R52, R32 ;  /* 0x000000340c50723c */ /* 0x002fe20000041820 */
[----:B------:R1:W-:Y:S07]  /*4e50*/  MUFU.TANH R194, R3 ;  /* 0x0000000300c27308 */ /* 0x0003ee0000002400 */
        /* <DEDUP_REMOVED lines=8> */
[----:B------:R-:W1:Y:S01]  /*4ee0*/  LDSM.16.M88.4 R48, [R21+0x5800] ;  /* 0x005800001530783b */ /* 0x000e620000000200 */
[----:B------:R4:W2:Y:S06]  /*4ef0*/  MUFU.TANH R191, R3 ;  /* 0x0000000300bf7308 */ /* 0x0008ac0000002400 */
[----:B------:R-:W-:Y:S01]  /*4f00*/  HMMA.16816.F32.BF16 R28, R8, R64, R104 ;  /* 0x00000040081c723c */ /* 0x000fe20000041868 */
[----:B----4-:R-:W-:-:S04]  /*4f10*/  FMUL.FTZ R3, R36, R0 ;  /* 0x0000000024037220 */ /* 0x010fc80000410000 */
[----:B------:R4:W-:Y:S03]  /*4f20*/  MUFU.TANH R193, R3 ;  /* 0x0000000300c17308 */ /* 0x0009e60000002400 */
[----:B-1----:R-:W-:Y:S01]  /*4f30*/  HMMA.16816.F32.BF16 R32, R16, R48, RZ ;  /* 0x000000301020723c */ /* 0x002fe200000418ff */
[----:B----4-:R-:W-:-:S04]  /*4f40*/  FMUL.FTZ R3, R37, R0 ;  /* 0x0000000025037220 */ /* 0x010fc80000410000 */
[----:B------:R1:W-:-:S15]  /*4f50*/  MUFU.TANH R192, R3 ;  /* 0x0000000300c07308 */ /* 0x0003de0000002400 */
[----:B------:R-:W-:Y:S01]  /*4f60*/  HMMA.16816.F32.BF16 R100, R12, R60, R32 ;  /* 0x0000003c0c64723c */ /* 0x000fe20000041820 */
[----:B-1----:R-:W-:-:S04]  /*4f70*/  FMUL.FTZ R3, R38, R0 ;  /* 0x0000000026037220 */ /* 0x002fc80000410000 */
[----:B------:R1:W4:Y:S03]  /*4f80*/  MUFU.TANH R129, R3 ;  /* 0x0000000300817308 */ /* 0x0003260000002400 */
[----:B------:R-:W-:Y:S01]  /*4f90*/  HMMA.16816.F32.BF16 R32, R16, R50, RZ ;  /* 0x000000321020723c */ /* 0x000fe200000418ff */
[----:B------:R-:W-:Y:S01]  /*4fa0*/  LDSM.16.M88.4 R48, [R20+0x4800] ;  /* 0x004800001430783b */ /* 0x000fe20000000200 */
[----:B-1----:R-:W-:-:S06]  /*4fb0*/  FMUL.FTZ R3, R39, R0 ;  /* 0x0000000027037220 */ /* 0x002fcc0000410000 */
[----:B------:R-:W-:Y:S01]  /*4fc0*/  HMMA.16816.F32.BF16 R36, R4, R44, R28 ;  /* 0x0000002c0424723c */ /* 0x000fe2000004181c */
[----:B------:R1:W4:Y:S07]  /*4fd0*/  MUFU.TANH R119, R3 ;  /* 0x0000000300777308 */ /* 0x00032e0000002400 */
[----:B------:R-:W-:Y:S01]  /*4fe0*/  HMMA.16816.F32.BF16 R28, R8, R66, R108 ;  /* 0x00000042081c723c */ /* 0x000fe2000004186c */
[----:B------:R-:W-:Y:S07]  /*4ff0*/  LDSM.16.M88.4 R64, [R23+0x6000] ;  /* 0x006000001740783b */ /* 0x000fee0000000200 */
[----:B------:R-:W-:Y:S01]  /*5000*/  HMMA.16816.F32.BF16 R92, R12, R62, R32 ;  /* 0x0000003e0c5c723c */ /* 0x000fe20000041820 */
[----:B------:R-:W-:Y:S01]  /*5010*/  LDSM.16.M88.4 R60, [R23+0x6800] ;  /* 0x00680000173c783b */ /* 0x000fe20000000200 */
        /* <DEDUP_REMOVED lines=10> */
[----:B------:R-:W3:Y:S01]  /*50c0*/  LDSM.16.M88.4 R76, [R21+0x6000] ;  /* 0x00600000154c783b */ /* 0x000ee20000000200 */
[----:B-1----:R-:W-:-:S04]  /*50d0*/  FMUL.FTZ R3, R36, R0 ;  /* 0x0000000024037220 */ /* 0x002fc80000410000 */
[----:B------:R1:W-:Y:S02]  /*50e0*/  MUFU.TANH R120, R3 ;  /* 0x0000000300787308 */ /* 0x0003e40000002400 */
[----:B-1----:R-:W-:-:S06]  /*50f0*/  FMUL.FTZ R3, R37, R0 ;  /* 0x0000000025037220 */ /* 0x002fcc0000410000 */
[----:B------:R1:W-:Y:S01]  /*5100*/  MUFU.TANH R188, R3 ;  /* 0x0000000300bc7308 */ /* 0x0003e20000002400 */
[----:B---3--:R-:W-:Y:S01]  /*5110*/  HMMA.16816.F32.BF16 R32, R16, R76, RZ ;  /* 0x0000004c1020723c */ /* 0x008fe200000418ff */
[----:B-1----:R-:W-:-:S06]  /*5120*/  FMUL.FTZ R3, R38, R0 ;  /* 0x0000000026037220 */ /* 0x002fcc0000410000 */
[----:B------:R1:W3:-:S13]  /*5130*/  MUFU.TANH R116, R3 ;  /* 0x0000000300747308 */ /* 0x0002da0000002400 */
[----:B------:R-:W-:Y:S01]  /*5140*/  HMMA.16816.F32.BF16 R104, R12, R64, R32 ;  /* 0x000000400c68723c */ /* 0x000fe20000041820 */
[----:B-1----:R-:W-:-:S07]  /*5150*/  FMUL.FTZ R3, R39, R0 ;  /* 0x0000000027037220 */ /* 0x002fce0000410000 */
[----:B------:R-:W-:Y:S01]  /*5160*/  HMMA.16816.F32.BF16 R36, R4, R56, R28 ;  /* 0x000000380424723c */ /* 0x000fe2000004181c */
[----:B------:R1:W3:Y:S07]  /*5170*/  MUFU.TANH R117, R3 ;  /* 0x0000000300757308 */ /* 0x0002ee0000002400 */
[----:B------:R-:W-:Y:S01]  /*5180*/  HMMA.16816.F32.BF16 R28, R8, R70, R112 ;  /* 0x00000046081c723c */ /* 0x000fe20000041870 */
[----:B------:R-:W-:Y:S01]  /*5190*/  LDSM.16.M88.4 R68, [R23+0x7000] ;  /* 0x007000001744783b */ /* 0x000fe20000000200 */
[----:B-1----:R-:W-:-:S04]  /*51a0*/  FMUL.FTZ R3, R40, R0 ;  /* 0x0000000028037220 */ /* 0x002fc80000410000 */
[----:B------:R1:W-:-:S14]  /*51b0*/  MUFU.TANH R187, R3 ;  /* 0x0000000300bb7308 */ /* 0x0003dc0000002400 */
[----:B------:R-:W-:Y:S01]  /*51c0*/  HMMA.16816.F32.BF16 R44, R4, R58, R28 ;  /* 0x0000003a042c723c */ /* 0x000fe2000004181c */
[----:B------:R-:W5:Y:S07]  /*51d0*/  LDSM.16.M88.4 R56, [R20+0x5000] ;  /* 0x005000001438783b */ /* 0x000f6e0000000200 */
[----:B------:R-:W-:Y:S01]  /*51e0*/  HMMA.16816.F32.BF16 R28, R8, R48, R88 ;  /* 0x00000030081c723c */ /* 0x000fe20000041858 */
[----:B-1----:R-:W-:-:S07]  /*51f0*/  FMUL.FTZ R3, R41, R0 ;  /* 0x0000000029037220 */ /* 0x002fce0000410000 */
[----:B------:R-:W-:Y:S01]  /*5200*/  HMMA.16816.F32.BF16 R48, R8, R50, R72 ;  /* 0x000000320830723c */ /* 0x000fe20000041848 */
[----:B------:R-:W1:Y:S01]  /*5210*/  LDSM.16.M88.4 R72, [R22+0x5000] ;  /* 0x005000001648783b */ /* 0x000e620000000200 */
[----:B------:R2:W-:Y:S10]  /*5220*/  MUFU.TANH R184, R3 ;  /* 0x0000000300b87308 */ /* 0x0005f40000002400 */
[----:B------:R-:W-:Y:S01]  /*5230*/  HMMA.16816.F32.BF16 R28, R4, R52, R28 ;  /* 0x00000034041c723c */ /* 0x000fe2000004181c */
[----:B--2---:R-:W-:-:S07]  /*5240*/  FMUL.FTZ R3, R42, R0 ;  /* 0x000000002a037220 */ /* 0x004fce0000410000 */
[----:B------:R-:W-:Y:S01]  /*5250*/  HMMA.16816.F32.BF16 R52, R4, R54, R48 ;  /* 0x000000360434723c */ /* 0x000fe20000041830 */
[----:B------:R2:W3:Y:S07]  /*5260*/  MUFU.TANH R113, R3 ;  /* 0x0000000300717308 */ /* 0x0004ee0000002400 */
[----:B-----5:R-:W-:Y:S01]  /*5270*/  HMMA.16816.F32.BF16 R32, R8, R56, R80 ;  /* 0x000000380820723c */ /* 0x020fe20000041850 */
[----:B--2---:R-:W-:Y:S02]  /*5280*/  FMUL.FTZ R3, R43, R0 ;  /* 0x000000002b037220 */ /* 0x004fe40000410000 */
[----:B------:R-:W2:Y:S02]  /*5290*/  LDSM.16.M88.4 R40, [R21+0x6800] ;  /* 0x006800001528783b */ /* 0x000ea40000000200 */
[----:B------:R5:W3:-:S15]  /*52a0*/  MUFU.TANH R118, R3 ;  /* 0x0000000300767308 */ /* 0x000ade0000002400 */
[----:B-1----:R-:W-:Y:S01]  /*52b0*/  HMMA.16816.F32.BF16 R48, R4, R72, R32 ;  /* 0x000000480430723c */ /* 0x002fe20000041820 */
[----:B-----5:R-:W-:-:S04]  /*52c0*/  FMUL.FTZ R3, R36, R0 ;  /* 0x0000000024037220 */ /* 0x020fc80000410000 */
[----:B------:R1:W-:Y:S03]  /*52d0*/  MUFU.TANH R128, R3 ;  /* 0x0000000300807308 */ /* 0x0003e60000002400 */
[----:B--2---:R-:W-:Y:S01]  /*52e0*/  HMMA.16816.F32.BF16 R32, R16, R42, RZ ;  /* 0x0000002a1020723c */ /* 0x004fe200000418ff */
[----:B-1----:R-:W-:-:S04]  /*52f0*/  FMUL.FTZ R3, R37, R0 ;  /* 0x0000000025037220 */ /* 0x002fc80000410000 */
[----:B------:R1:W-:Y:S02]  /*5300*/  MUFU.TANH R126, R3 ;  /* 0x00000003007e7308 */ /* 0x0003e40000002400 */
[----:B-1----:R-:W-:-:S06]  /*5310*/  FMUL.FTZ R3, R38, R0 ;  /* 0x0000000026037220 */ /* 0x002fcc0000410000 */
[----:B------:R1:W2:Y:S02]  /*5320*/  MUFU.TANH R123, R3 ;  /* 0x00000003007b7308 */ /* 0x0002a40000002400 */
[-C--:B-1----:R-:W-:Y:S02]  /*5330*/  FMUL.FTZ R3, R39, R0.reuse ;  /* 0x0000000027037220 */ /* 0x082fe40000410000 */
[----:B------:R-:W-:Y:S04]  /*5340*/  HMMA.16816.F32.BF16 R36, R16, R78, RZ ;  /* 0x0000004e1024723c */ /* 0x000fe800000418ff */
[----:B------:R1:W5:Y:S02]  /*5350*/  MUFU.TANH R121, R3 ;  /* 0x0000000300797308 */ /* 0x0003640000002400 */
[----:B-1----:R-:W-:-:S14]  /*5360*/  FMUL.FTZ R3, R44, R0 ;  /* 0x000000002c037220 */ /* 0x002fdc0000410000 */
[----:B------:R-:W-:Y:S01]  /*5370*/  HMMA.16816.F32.BF16 R88, R12, R66, R36 ;  /* 0x000000420c58723c */ /* 0x000fe20000041824 */
[----:B------:R-:W1:Y:S01]  /*5380*/  LDSM.16.M88.4 R64, [R21+0x7000] ;  /* 0x007000001540783b */ /* 0x000e620000000200 */
[----:B------:R4:W-:Y:S06]  /*5390*/  MUFU.TANH R127, R3 ;  /* 0x00000003007f7308 */ /* 0x0009ec0000002400 */
[----:B------:R-:W-:Y:S01]  /*53a0*/  HMMA.16816.F32.BF16 R36, R16, R40, RZ ;  /* 0x000000281024723c */ /* 0x000fe200000418ff */
[----:B----4-:R-:W-:-:S04]  /*53b0*/  FMUL.FTZ R3, R45, R0 ;  /* 0x000000002d037220 */ /* 0x010fc80000410000 */
[----:B------:R4:W-:-:S15]  /*53c0*/  MUFU.TANH R124, R3 ;  /* 0x00000003007c7308 */ /* 0x0009de0000002400 */
[----:B------:R-:W-:Y:S08]  /*53d0*/  HMMA.16816.F32.BF16 R76, R12, R60, R36 ;  /* 0x0000003c0c4c723c */ /* 0x000ff00000041824 */
[----:B-1----:R-:W-:Y:S01]  /*53e0*/  HMMA.16816.F32.BF16 R36, R16, R64, RZ ;  /* 0x000000401024723c */ /* 0x002fe200000418ff */
[----:B----4-:R-:W-:-:S04]  /*53f0*/  FMUL.FTZ R3, R46, R0 ;  /* 0x000000002e037220 */ /* 0x010fc80000410000 */
[----:B------:R1:W4:Y:S02]  /*5400*/  MUFU.TANH R122, R3 ;  /* 0x00000003007a7308 */ /* 0x0003240000002400 */
[-C--:B-1----:R-:W-:Y:S02]  /*5410*/  FMUL.FTZ R3, R47, R0.reuse ;  /* 0x000000002f037220 */ /* 0x082fe40000410000 */
[----:B------:R-:W1:Y:S04]  /*5420*/  LDSM.16.M88.4 R44, [R20+0x5800] ;  /* 0x00580000142c783b */ /* 0x000e680000000200 */
[----:B------:R3:W4:Y:S02]  /*5430*/  MUFU.TANH R125, R3 ;  /* 0x00000003007d7308 */ /* 0x0007240000002400 */
[----:B---3--:R-:W-:-:S06]  /*5440*/  FMUL.FTZ R3, R28, R0 ;  /* 0x000000001c037220 */ /* 0x008fcc0000410000 */
[----:B------:R3:W-:Y:S02]  /*5450*/  MUFU.TANH R141, R3 ;  /* 0x00000003008d7308 */ /* 0x0007e40000002400 */
[----:B---3--:R-:W-:-:S06]  /*5460*/  FMUL.FTZ R3, R29, R0 ;  /* 0x000000001d037220 */ /* 0x008fcc0000410000 */
[----:B------:R3:W-:Y:S02]  /*5470*/  MUFU.TANH R139, R3 ;  /* 0x00000003008b7308 */ /* 0x0007e40000002400 */
[----:B---3--:R-:W-:-:S06]  /*5480*/  FMUL.FTZ R3, R30, R0 ;  /* 0x000000001e037220 */ /* 0x008fcc0000410000 */
[----:B------:R3:W4:Y:S02]  /*5490*/  MUFU.TANH R132, R3 ;  /* 0x0000000300847308 */ /* 0x0007240000002400 */
[-C--:B---3--:R-:W-:Y:S02]  /*54a0*/  FMUL.FTZ R3, R31, R0.reuse ;  /* 0x000000001f037220 */ /* 0x088fe40000410000 */
[----:B------:R-:W-:Y:S01]  /*54b0*/  HMMA.16816.F32.BF16 R28, R8, R58, R84 ;  /* 0x0000003a081c723c */ /* 0x000fe20000041854 */
[----:B------:R-:W3:Y:S03]  /*54c0*/  LDSM.16.M88.4 R56, [R22+0x5800] ;  /* 0x005800001638783b */ /* 0x000ee60000000200 */
[----:B------:R2:W4:Y:S04]  /*54d0*/  MUFU.TANH R130, R3 ;  /* 0x0000000300827308 */ /* 0x0005280000002400 */
[----:B------:R-:W-:Y:S01]  /*54e0*/  HMMA.16816.F32.BF16 R84, R12, R62, R32 ;  /* 0x0000003e0c54723c */ /* 0x000fe20000041820 */
[----:B------:R-:W-:Y:S07]  /*54f0*/  LDSM.16.M88.4 R60, [R20+0x6000] ;  /* 0x00600000143c783b */ /* 0x000fee0000000200 */
[----:B-1----:R-:W-:Y:S01]  /*5500*/  HMMA.16816.F32.BF16 R32, R8, R44, R100 ;  /* 0x0000002c0820723c */ /* 0x002fe20000041864 */
[----:B--2---:R-:W-:-:S04]  /*5510*/  FMUL.FTZ R3, R52, R0 ;  /* 0x0000000034037220 */ /* 0x004fc80000410000 */
[----:B------:R1:W-:Y:S03]  /*5520*/  MUFU.TANH R137, R3 ;  /* 0x0000000300897308 */ /* 0x0003e60000002400 */
[----:B------:R-:W-:Y:S01]  /*5530*/  HMMA.16816.F32.BF16 R28, R4, R74, R28 ;  /* 0x0000004a041c723c */ /* 0x000fe2000004181c */
[----:B------:R-:W2:Y:S07]  /*5540*/  LDSM.16.M88.4 R72, [R21+0x7800] ;  /* 0x007800001548783b */ /* 0x000eae0000000200 */
[----:B------:R-:W-:Y:S08]  /*5550*/  HMMA.16816.F32.BF16 R44, R8, R46, R92 ;  /* 0x0000002e082c723c */ /* 0x000ff0000004185c */
[----:B---3--:R-:W-:Y:S01]  /*5560*/  HMMA.16816.F32.BF16 R40, R4, R56, R32 ;  /* 0x000000380428723c */ /* 0x008fe20000041820 */
[----:B-1----:R-:W-:-:S04]  /*5570*/  FMUL.FTZ R3, R53, R0 ;  /* 0x0000000035037220 */ /* 0x002fc80000410000 */
[----:B------:R1:W-:Y:S03]  /*5580*/  MUFU.TANH R133, R3 ;  /* 0x0000000300857308 */ /* 0x0003e60000002400 */
[----:B------:R-:W-:Y:S01]  /*5590*/  HMMA.16816.F32.BF16 R32, R16, R66, RZ ;  /* 0x000000421020723c */ /* 0x000fe200000418ff */
[----:B------:R-:W-:Y:S07]  /*55a0*/  LDSM.16.M88.4 R64, [R21+0x8000] ;  /* 0x008000001540783b */ /* 0x000fee0000000200 */
[----:B------:R-:W-:Y:S01]  /*55b0*/  HMMA.16816.F32.BF16 R44, R4, R58, R44 ;  /* 0x0000003a042c723c */ /* 0x000fe2000004182c */
[----:B------:R-:W3:Y:S01]  /*55c0*/  LDSM.16.M88.4 R56, [R23+0x7800] ;  /* 0x007800001738783b */ /* 0x000ee20000000200 */
[----:B-1----:R-:W-:-:S06]  /*55d0*/  FMUL.FTZ R3, R54, R0 ;  /* 0x0000000036037220 */ /* 0x002fcc0000410000 */
[C---:B------:R-:W-:Y:S01]  /*55e0*/  HMMA.16816.F32.BF16 R92, R12.reuse, R68, R36 ;  /* 0x000000440c5c723c */ /* 0x040fe20000041824 */
[----:B------:R1:W4:Y:S07]  /*55f0*/  MUFU.TANH R131, R3 ;  /* 0x0000000300837308 */ /* 0x00032e0000002400 */
[----:B------:R-:W-:Y:S08]  /*5600*/  HMMA.16816.F32.BF16 R80, R12, R70, R32 ;  /* 0x000000460c50723c */ /* 0x000ff00000041820 */
[----:B--2---:R-:W-:Y:S01]  /*5610*/  HMMA.16816.F32.BF16 R36, R16, R72, RZ ;  /* 0x000000481024723c */ /* 0x004fe200000418ff */
[----:B-1----:R-:W-:-:S02]  /*5620*/  FMUL.FTZ R3, R55, R0 ;  /* 0x0000000037037220 */ /* 0x002fc40000410000 */
[----:B------:R-:W-:Y:S05]  /*5630*/  LDSM.16.M88.4 R52, [R22+0x6000] ;  /* 0x006000001634783b */ /* 0x000fea0000000200 */
[----:B------:R-:W-:Y:S01]  /*5640*/  HMMA.16816.F32.BF16 R32, R8, R62, R88 ;  /* 0x0000003e0820723c */ /* 0x000fe20000041858 */
[----:B------:R1:W2:Y:S11]  /*5650*/  MUFU.TANH R138, R3 ;  /* 0x00000003008a7308 */ /* 0x0002b60000002400 */
[----:B---3--:R-:W-:Y:S01]  /*5660*/  HMMA.16816.F32.BF16 R88, R12, R56, R36 ;  /* 0x000000380c58723c */ /* 0x008fe20000041824 */
[----:B-1----:R-:W-:-:S04]  /*5670*/  FMUL.FTZ R3, R48, R0 ;  /* 0x0000000030037220 */ /* 0x002fc80000410000 */
[----:B------:R1:W-:Y:S02]  /*5680*/  MUFU.TANH R146, R3 ;  /* 0x0000000300927308 */ /* 0x0003e40000002400 */
[----:B-1----:R-:W-:-:S06]  /*5690*/  FMUL.FTZ R3, R49, R0 ;  /* 0x0000000031037220 */ /* 0x002fcc0000410000 */
[----:B------:R1:W-:Y:S02]  /*56a0*/  MUFU.TANH R149, R3 ;  /* 0x0000000300957308 */ /* 0x0003e40000002400 */
[----:B-1----:R-:W-:-:S06]  /*56b0*/  FMUL.FTZ R3, R50, R0 ;  /* 0x0000000032037220 */ /* 0x002fcc0000410000 */
[----:B------:R1:W3:Y:S02]  /*56c0*/  MUFU.TANH R142, R3 ;  /* 0x00000003008e7308 */ /* 0x0002e40000002400 */
[-C--:B-1----:R-:W-:Y:S02]  /*56d0*/  FMUL.FTZ R3, R51, R0.reuse ;  /* 0x0000000033037220 */ /* 0x082fe40000410000 */
[----:B------:R-:W1:Y:S04]  /*56e0*/  LDSM.16.M88.4 R48, [R20+0x6800] ;  /* 0x006800001430783b */ /* 0x000e680000000200 */
[----:B------:R5:W3:Y:S02]  /*56f0*/  MUFU.TANH R144, R3 ;  /* 0x0000000300907308 */ /* 0x000ae40000002400 */
[----:B-----5:R-:W-:-:S06]  /*5700*/  FMUL.FTZ R3, R28, R0 ;  /* 0x000000001c037220 */ /* 0x020fcc0000410000 */
[----:B------:R5:W-:Y:S01]  /*5710*/  MUFU.TANH R150, R3 ;  /* 0x0000000300967308 */ /* 0x000be20000002400 */
[----:B-1----:R-:W-:Y:S01]  /*5720*/  HMMA.16816.F32.BF16 R36, R8, R50, R84 ;  /* 0x000000320824723c */ /* 0x002fe20000041854 */
[----:B------:R-:W-:Y:S02]  /*5730*/  VIADD R84, R201, 0xffffffff ;  /* 0xffffffffc9547836 */ /* 0x000fe40000000000 */
[-C--:B-----5:R-:W-:Y:S02]  /*5740*/  FMUL.FTZ R3, R29, R0.reuse ;  /* 0x000000001d037220 */ /* 0x0a0fe40000410000 */
[----:B------:R-:W-:Y:S02]  /*5750*/  IMAD.SHL.U32 R241, R84, 0x100, RZ ;  /* 0x0000010054f17824 */ /* 0x000fe400078e00ff */
[----:B------:R1:W-:Y:S01]  /*5760*/  MUFU.TANH R147, R3 ;  /* 0x0000000300937308 */ /* 0x0003e20000002400 */
[----:B------:R-:W-:Y:S01]  /*5770*/  STL [R1+0x1c], R84 ;  /* 0x00001c5401007387 */ /* 0x000fe20000100800 */
[----:B-1----:R-:W-:-:S06]  /*5780*/  FMUL.FTZ R3, R30, R0 ;  /* 0x000000001e037220 */ /* 0x002fcc0000410000 */
[----:B------:R1:W5:Y:S02]  /*5790*/  MUFU.TANH R145, R3 ;  /* 0x0000000300917308 */ /* 0x0003640000002400 */
[-C--:B-1----:R-:W-:Y:S02]  /*57a0*/  FMUL.FTZ R3, R31, R0.reuse ;  /* 0x000000001f037220 */ /* 0x082fe40000410000 */
[----:B------:R-:W-:Y:S01]  /*57b0*/  HMMA.16816.F32.BF16 R28, R8, R60, R104 ;  /* 0x0000003c081c723c */ /* 0x000fe20000041868 */
[----:B------:R-:W1:Y:S03]  /*57c0*/  LDSM.16.M88.4 R60, [R22+0x6800] ;  /* 0x00680000163c783b */ /* 0x000e660000000200 */
[----:B------:R4:W-:Y:S02]  /*57d0*/  MUFU.TANH R148, R3 ;  /* 0x0000000300947308 */ /* 0x0009e40000002400 */
[----:B----4-:R-:W-:-:S14]  /*57e0*/  FMUL.FTZ R3, R40, R0 ;  /* 0x0000000028037220 */ /* 0x010fdc0000410000 */
[----:B------:R-:W-:Y:S01]  /*57f0*/  HMMA.16816.F32.BF16 R28, R4, R52, R28 ;  /* 0x00000034041c723c */ /* 0x000fe2000004181c */
[----:B------:R4:W-:Y:S02]  /*5800*/  MUFU.TANH R161, R3 ;  /* 0x0000000300a17308 */ /* 0x0009e40000002400 */
[----:B----4-:R-:W-:-:S06]  /*5810*/  FMUL.FTZ R3, R41, R0 ;  /* 0x0000000029037220 */ /* 0x010fcc0000410000 */
[----:B------:R4:W-:Y:S02]  /*5820*/  MUFU.TANH R159, R3 ;  /* 0x00000003009f7308 */ /* 0x0009e40000002400 */
[----:B----4-:R-:W-:-:S06]  /*5830*/  FMUL.FTZ R3, R42, R0 ;  /* 0x000000002a037220 */ /* 0x010fcc0000410000 */
[----:B------:R4:W5:Y:S02]  /*5840*/  MUFU.TANH R154, R3 ;  /* 0x00000003009a7308 */ /* 0x0009640000002400 */
[-C--:B----4-:R-:W-:Y:S02]  /*5850*/  FMUL.FTZ R3, R43, R0.reuse ;  /* 0x000000002b037220 */ /* 0x090fe40000410000 */
[----:B------:R-:W-:Y:S01]  /*5860*/  HMMA.16816.F32.BF16 R40, R4, R54, R32 ;  /* 0x000000360428723c */ /* 0x000fe20000041820 */
[----:B------:R-:W-:Y:S03]  /*5870*/  LDSM.16.M88.4 R52, [R23+0x8000] ;  /* 0x008000001734783b */ /* 0x000fe60000000200 */
[----:B------:R4:W5:Y:S04]  /*5880*/  MUFU.TANH R152, R3 ;  /* 0x0000000300987308 */ /* 0x0009680000002400 */
[----:B------:R-:W-:Y:S01]  /*5890*/  HMMA.16816.F32.BF16 R32, R16, R74, RZ ;  /* 0x0000004a1020723c */ /* 0x000fe200000418ff */
[----:B----4-:R-:W-:-:S04]  /*58a0*/  FMUL.FTZ R3, R44, R0 ;  /* 0x000000002c037220 */ /* 0x010fc80000410000 */
[----:B------:R4:W-:-:S15]  /*58b0*/  MUFU.TANH R158, R3 ;  /* 0x00000003009e7308 */ /* 0x0009de0000002400 */
[----:B------:R-:W-:Y:S01]  /*58c0*/  HMMA.16816.F32.BF16 R68, R12, R58, R32 ;  /* 0x0000003a0c44723c */ /* 0x000fe20000041820 */
[----:B------:R-:W-:Y:S01]  /*58d0*/  LDSM.16.M88.4 R56, [R22+0x7000] ;  /* 0x007000001638783b */ /* 0x000fe20000000200 */
[----:B----4-:R-:W-:-:S04]  /*58e0*/  FMUL.FTZ R3, R45, R0 ;  /* 0x000000002d037220 */ /* 0x010fc80000410000 */
[----:B------:R4:W-:Y:S02]  /*58f0*/  MUFU.TANH R155, R3 ;  /* 0x00000003009b7308 */ /* 0x0009e40000002400 */
[----:B----4-:R-:W-:-:S06]  /*5900*/  FMUL.FTZ R3, R46, R0 ;  /* 0x000000002e037220 */ /* 0x010fcc0000410000 */
[----:B------:R4:W5:Y:S02]  /*5910*/  MUFU.TANH R153, R3 ;  /* 0x0000000300997308 */ /* 0x0009640000002400 */
[-C--:B----4-:R-:W-:Y:S02]  /*5920*/  FMUL.FTZ R3, R47, R0.reuse ;  /* 0x000000002f037220 */ /* 0x090fe40000410000 */
[----:B------:R-:W-:Y:S01]  /*5930*/  HMMA.16816.F32.BF16 R44, R8, R48, R76 ;  /* 0x00000030082c723c */ /* 0x000fe2000004184c */
[----:B------:R-:W4:Y:S03]  /*5940*/  LDSM.16.M88.4 R48, [R20+0x7000] ;  /* 0x007000001430783b */ /* 0x000f260000000200 */
[----:B------:R2:W-:Y:S02]  /*5950*/  MUFU.TANH R157, R3 ;  /* 0x00000003009d7308 */ /* 0x0005e40000002400 */
[----:B--2---:R-:W-:-:S14]  /*5960*/  FMUL.FTZ R3, R28, R0 ;  /* 0x000000001c037220 */ /* 0x004fdc0000410000 */
[----:B-1----:R-:W-:Y:S01]  /*5970*/  HMMA.16816.F32.BF16 R44, R4, R60, R44 ;  /* 0x0000003c042c723c */ /* 0x002fe2000004182c */
[----:B------:R1:W-:Y:S07]  /*5980*/  MUFU.TANH R170, R3 ;  /* 0x0000000300aa7308 */ /* 0x0003ee0000002400 */
[----:B----4-:R-:W-:Y:S01]  /*5990*/  HMMA.16816.F32.BF16 R32, R8, R48, R92 ;  /* 0x000000300820723c */ /* 0x010fe2000004185c */
[----:B-1----:R-:W-:-:S04]  /*59a0*/  FMUL.FTZ R3, R29, R0 ;  /* 0x000000001d037220 */ /* 0x002fc80000410000 */
[----:B------:R1:W-:Y:S02]  /*59b0*/  MUFU.TANH R168, R3 ;  /* 0x0000000300a87308 */ /* 0x0003e40000002400 */
[----:B-1----:R-:W-:-:S06]  /*59c0*/  FMUL.FTZ R3, R30, R0 ;  /* 0x000000001e037220 */ /* 0x002fcc0000410000 */
[----:B------:R1:W2:Y:S02]  /*59d0*/  MUFU.TANH R165, R3 ;  /* 0x0000000300a57308 */ /* 0x0002a40000002400 */
[-C--:B-1----:R-:W-:Y:S02]  /*59e0*/  FMUL.FTZ R3, R31, R0.reuse ;  /* 0x000000001f037220 */ /* 0x082fe40000410000 */
[----:B------:R-:W-:Y:S04]  /*59f0*/  HMMA.16816.F32.BF16 R28, R16, R64, RZ ;  /* 0x00000040101c723c */ /* 0x000fe800000418ff */
[----:B------:R1:W4:Y:S02]  /*5a00*/  MUFU.TANH R163, R3 ;  /* 0x0000000300a37308 */ /* 0x0003240000002400 */
[----:B-1----:R-:W-:-:S14]  /*5a10*/  FMUL.FTZ R3, R40, R0 ;  /* 0x0000000028037220 */ /* 0x002fdc0000410000 */
[----:B------:R-:W-:Y:S01]  /*5a20*/  HMMA.16816.F32.BF16 R72, R12, R52, R28 ;  /* 0x000000340c48723c */ /* 0x000fe2000004181c */
[----:B------:R1:W-:Y:S07]  /*5a30*/  MUFU.TANH R169, R3 ;  /* 0x0000000300a97308 */ /* 0x0003ee0000002400 */
[----:B------:R-:W-:Y:S01]  /*5a40*/  HMMA.16816.F32.BF16 R28, R4, R62, R36 ;  /* 0x0000003e041c723c */ /* 0x000fe20000041824 */
[----:B------:R-:W-:Y:S07]  /*5a50*/  LDSM.16.M88.4 R60, [R21+0x8800] ;  /* 0x00880000153c783b */ /* 0x000fee0000000200 */
[----:B------:R-:W-:Y:S01]  /*5a60*/  HMMA.16816.F32.BF16 R36, R16, R66, RZ ;  /* 0x000000421024723c */ /* 0x000fe200000418ff */
[----:B------:R-:W-:Y:S01]  /*5a70*/  LDSM.16.M88.4 R64, [R23+0x8800] ;  /* 0x008800001740783b */ /* 0x000fe20000000200 */
[----:B-1----:R-:W-:-:S04]  /*5a80*/  FMUL.FTZ R3, R41, R0 ;  /* 0x0000000029037220 */ /* 0x002fc80000410000 */
[----:B------:R1:W-:Y:S02]  /*5a90*/  MUFU.TANH R166, R3 ;  /* 0x0000000300a67308 */ /* 0x0003e40000002400 */
[----:B-1----:R-:W-:-:S06]  /*5aa0*/  FMUL.FTZ R3, R42, R0 ;  /* 0x000000002a037220 */ /* 0x002fcc0000410000 */
[----:B------:R1:W4:Y:S02]  /*5ab0*/  MUFU.TANH R164, R3 ;  /* 0x0000000300a47308 */ /* 0x0003240000002400 */
[-C--:B-1----:R-:W-:Y:S02]  /*5ac0*/  FMUL.FTZ R3, R43, R0.reuse ;  /* 0x000000002b037220 */ /* 0x082fe40000410000 */
[----:B------:R-:W-:Y:S04]  /*5ad0*/  HMMA.16816.F32.BF16 R40, R4, R56, R32 ;  /* 0x000000380428723c */ /* 0x000fe80000041820 */
[----:B------:R1:W4:Y:S02]  /*5ae0*/  MUFU.TANH R167, R3 ;  /* 0x0000000300a77308 */ /* 0x0003240000002400 */
[----:B-1----:R-:W-:-:S06]  /*5af0*/  FMUL.FTZ R3, R44, R0 ;  /* 0x000000002c037220 */ /* 0x002fcc0000410000 */
[----:B------:R1:W-:Y:S02]  /*5b00*/  MUFU.TANH R179, R3 ;  /* 0x0000000300b37308 */ /* 0x0003e40000002400 */
[----:B-1----:R-:W-:-:S06]  /*5b10*/  FMUL.FTZ R3, R45, R0 ;  /* 0x000000002d037220 */ /* 0x002fcc0000410000 */
[----:B------:R1:W-:Y:S02]  /*5b20*/  MUFU.TANH R178, R3 ;  /* 0x0000000300b27308 */ /* 0x0003e40000002400 */
[----:B-1----:R-:W-:-:S06]  /*5b30*/  FMUL.FTZ R3, R46, R0 ;  /* 0x000000002e037220 */ /* 0x002fcc0000410000 */
[----:B------:R1:W4:Y:S02]  /*5b40*/  MUFU.TANH R173, R3 ;  /* 0x0000000300ad7308 */ /* 0x0003240000002400 */
[-C--:B-1----:R-:W-:Y:S02]  /*5b50*/  FMUL.FTZ R3, R47, R0.reuse ;  /* 0x000000002f037220 */ /* 0x082fe40000410000 */
[----:B------:R-:W-:Y:S01]  /*5b60*/  HMMA.16816.F32.BF16 R44, R8, R50, R80 ;  /* 0x00000032082c723c */ /* 0x000fe20000041850 */
[----:B------:R-:W1:Y:S03]  /*5b70*/  LDSM.16.M88.4 R48, [R20+0x7800] ;  /* 0x007800001430783b */ /* 0x000e660000000200 */
[----:B------:R3:W4:Y:S04]  /*5b80*/  MUFU.TANH R174, R3 ;  /* 0x0000000300ae7308 */ /* 0x0007280000002400 */
[----:B------:R-:W-:Y:S01]  /*5b90*/  HMMA.16816.F32.BF16 R80, R12, R54, R36 ;  /* 0x000000360c50723c */ /* 0x000fe20000041824 */
[----:B------:R-:W5:Y:S01]  /*5ba0*/  LDSM.16.M88.4 R52, [R22+0x7800] ;  /* 0x007800001634783b */ /* 0x000f620000000200 */
[----:B---3--:R-:W-:-:S10]  /*5bb0*/  FMUL.FTZ R3, R28, R0 ;  /* 0x000000001c037220 */ /* 0x008fd40000410000 */
[----:B------:R-:W-:Y:S01]  /*5bc0*/  HMMA.16816.F32.BF16 R36, R4, R58, R44 ;  /* 0x0000003a0424723c */ /* 0x000fe2000004182c */
[----:B------:R-:W3:Y:S01]  /*5bd0*/  LDSM.16.M88.4 R44, [R20+0x8000] ;  /* 0x00800000142c783b */ /* 0x000ee20000000200 */
[----:B------:R2:W-:Y:S03]  /*5be0*/  MUFU.TANH R175, R3 ;  /* 0x0000000300af7308 */ /* 0x0005e60000002400 */
[----:B------:R-:W4:-:S14]  /*5bf0*/  LDSM.16.M88.4 R56, [R22+0x8000] ;  /* 0x008000001638783b */ /* 0x000f1c0000000200 */
[-C--:B------:R-:W-:Y:S01]  /*5c00*/  FMUL.FTZ R36, R36, R0.reuse ;  /* 0x0000000024247220 */ /* 0x080fe20000410000 */
[----:B-1----:R-:W-:Y:S01]  /*5c10*/  HMMA.16816.F32.BF16 R32, R8, R48, R88 ;  /* 0x000000300820723c */ /* 0x002fe20000041858 */
[-C--:B--2---:R-:W-:Y:S02]  /*5c20*/  FMUL.FTZ R3, R29, R0.reuse ;  /* 0x000000001d037220 */ /* 0x084fe40000410000 */
[----:B------:R-:W-:Y:S08]  /*5c30*/  MUFU.TANH R180, R36 ;  /* 0x0000002400b47308 */ /* 0x000ff00000002400 */
[----:B------:R1:W-:Y:S09]  /*5c40*/  MUFU.TANH R176, R3 ;  /* 0x0000000300b07308 */ /* 0x0003f20000002400 */
[----:B-----5:R-:W-:Y:S01]  /*5c50*/  HMMA.16816.F32.BF16 R32, R4, R52, R32 ;  /* 0x000000340420723c */ /* 0x020fe20000041820 */
[----:B-1----:R-:W-:-:S04]  /*5c60*/  FMUL.FTZ R3, R30, R0 ;  /* 0x000000001e037220 */ /* 0x002fc80000410000 */
[----:B------:R1:W2:Y:S02]  /*5c70*/  MUFU.TANH R172, R3 ;  /* 0x0000000300ac7308 */ /* 0x0002a40000002400 */
[-C--:B-1----:R-:W-:Y:S02]  /*5c80*/  FMUL.FTZ R3, R31, R0.reuse ;  /* 0x000000001f037220 */ /* 0x082fe40000410000 */
[----:B------:R-:W-:Y:S04]  /*5c90*/  HMMA.16816.F32.BF16 R28, R16, R60, RZ ;  /* 0x0000003c101c723c */ /* 0x000fe800000418ff */
[----:B------:R1:W5:Y:S02]  /*5ca0*/  MUFU.TANH R177, R3 ;  /* 0x0000000300b17308 */ /* 0x0003640000002400 */
[----:B-1----:R-:W-:-:S14]  /*5cb0*/  FMUL.FTZ R3, R40, R0 ;  /* 0x0000000028037220 */ /* 0x002fdc0000410000 */
[----:B------:R-:W-:Y:S01]  /*5cc0*/  HMMA.16816.F32.BF16 R76, R12, R64, R28 ;  /* 0x000000400c4c723c */ /* 0x000fe2000004181c */
[----:B------:R1:W-:Y:S07]  /*5cd0*/  MUFU.TANH R185, R3 ;  /* 0x0000000300b97308 */ /* 0x0003ee0000002400 */
[----:B------:R-:W-:Y:S01]  /*5ce0*/  HMMA.16816.F32.BF16 R28, R8, R50, R68 ;  /* 0x00000032081c723c */ /* 0x000fe20000041844 */
[----:B------:R-:W-:Y:S04]  /*5cf0*/  LDSM.16.M88.4 R68, [R21+0x9000] ;  /* 0x009000001544783b */ /* 0x000fe80000000200 */
[----:B------:R-:W2:Y:S01]  /*5d00*/  LDSM.16.M88.4 R48, [R20+0x8800] ;  /* 0x008800001430783b */ /* 0x000ea20000000200 */
[----:B-1----:R-:W-:-:S04]  /*5d10*/  FMUL.FTZ R3, R41, R0 ;  /* 0x0000000029037220 */ /* 0x002fc80000410000 */
[----:B------:R1:W-:Y:S10]  /*5d20*/  MUFU.TANH R186, R3 ;  /* 0x0000000300ba7308 */ /* 0x0003f40000002400 */
[----:B------:R-:W-:Y:S01]  /*5d30*/  HMMA.16816.F32.BF16 R28, R4, R54, R28 ;  /* 0x00000036041c723c */ /* 0x000fe2000004181c */
[----:B-1----:R-:W-:-:S04]  /*5d40*/  FMUL.FTZ R3, R42, R0 ;  /* 0x000000002a037220 */ /* 0x002fc80000410000 */
[----:B------:R1:W5:Y:S02]  /*5d50*/  MUFU.TANH R182, R3 ;  /* 0x0000000300b67308 */ /* 0x0003640000002400 */
[----:B-1----:R-:W-:Y:S02]  /*5d60*/  FMUL.FTZ R3, R43, R0 ;  /* 0x000000002b037220 */ /* 0x002fe40000410000 */
[----:B---3--:R-:W-:Y:S01]  /*5d70*/  HMMA.16816.F32.BF16 R40, R8, R44, R72 ;  /* 0x0000002c0828723c */ /* 0x008fe20000041848 */
[----:B------:R-:W1:Y:S03]  /*5d80*/  LDSM.16.M88.4 R72, [R23+0x9000] ;  /* 0x009000001748783b */ /* 0x000e660000000200 */
[----:B------:R3:W5:Y:S02]  /*5d90*/  MUFU.TANH R181, R3 ;  /* 0x0000000300b57308 */ /* 0x0007640000002400 */
[----:B---3--:R-:W-:-:S04]  /*5da0*/  LOP3.LUT R3, R241, 0x6, R26, 0xf8, !PT ;  /* 0x00000006f1037812 */ /* 0x008fc800078ef81a */
[C---:B------:R-:W-:Y:S02]  /*5db0*/  LOP3.LUT R26, R3.reuse, 0x8, RZ, 0xfc, !PT ;  /* 0x00000008031a7812 */ /* 0x040fe400078efcff */
[----:B------:R-:W-:Y:S02]  /*5dc0*/  LOP3.LUT R27, R3, 0x1, RZ, 0xfc, !PT ;  /* 0x00000001031b7812 */ /* 0x000fe400078efcff */
[----:B------:R-:W-:Y:S01]  /*5dd0*/  ISETP.GE.AND P3, PT, R26, R24, PT ;  /* 0x000000181a00720c */ /* 0x000fe20003f66270 */
[----:B------:R-:W-:Y:S01]  /*5de0*/  FMUL.FTZ R26, R37, R0 ;  /* 0x00000000251a7220 */ /* 0x000fe20000410000 */
[-C--:B------:R-:W-:Y:S02]  /*5df0*/  ISETP.GE.AND P5, PT, R3, R24.reuse, PT ;  /* 0x000000180300720c */ /* 0x080fe40003fa6270 */
[----:B------:R-:W-:Y:S01]  /*5e00*/  ISETP.GE.AND P4, PT, R27, R24, PT ;  /* 0x000000181b00720c */ /* 0x000fe20003f86270 */
[----:B------:R3:W-:Y:S01]  /*5e10*/  MUFU.TANH R171, R26 ;  /* 0x0000001a00ab7308 */ /* 0x0007e20000002400 */
[----:B------:R-:W-:-:S02]  /*5e20*/  LOP3.LUT R27, R3, 0x10, RZ, 0xfc, !PT ;  /* 0x00000010031b7812 */ /* 0x000fc400078efcff */
[----:B------:R-:W-:Y:S02]  /*5e30*/  FSEL R86, R151, -INF , !P5 ;  /* 0xff80000097567808 */ /* 0x000fe40006800000 */
[----:B------:R-:W-:Y:S02]  /*5e40*/  FSEL R91, R156, -INF , !P5 ;  /* 0xff8000009c5b7808 */ /* 0x000fe40006800000 */
[----:B------:R-:W-:Y:S01]  /*5e50*/  ISETP.GE.AND P0, PT, R27, R24, PT ;  /* 0x000000181b00720c */ /* 0x000fe20003f06270 */
[----:B------:R-:W-:Y:S01]  /*5e60*/  FMUL.FTZ R27, R38, R0 ;  /* 0x00000000261b7220 */ /* 0x000fe20000410000 */
[----:B------:R-:W-:Y:S02]  /*5e70*/  FSEL R85, R162, -INF , !P4 ;  /* 0xff800000a2557808 */ /* 0x000fe40006000000 */
[----:B------:R-:W-:Y:S01]  /*5e80*/  FSEL R90, R202, -INF , !P4 ;  /* 0xff800000ca5a7808 */ /* 0x000fe20006000000 */
[----:B------:R4:W5:Y:S01]  /*5e90*/  MUFU.TANH R160, R27 ;  /* 0x0000001b00a07308 */ /* 0x0009620000002400 */
[----:B------:R-:W-:-:S02]  /*5ea0*/  LOP3.LUT R36, R3, 0x9, RZ, 0xfc, !PT ;  /* 0x0000000903247812 */ /* 0x000fc400078efcff */
[----:B------:R-:W-:Y:S02]  /*5eb0*/  FSEL R87, R143, -INF , !P3 ;  /* 0xff8000008f577808 */ /* 0x000fe40005800000 */
[----:B------:R-:W-:Y:S02]  /*5ec0*/  FSEL R89, R199, -INF , !P3 ;  /* 0xff800000c7597808 */ /* 0x000fe40005800000 */
[C---:B---3--:R-:W-:Y:S02]  /*5ed0*/  LOP3.LUT R26, R3.reuse, 0x11, RZ, 0xfc, !PT ;  /* 0x00000011031a7812 */ /* 0x048fe400078efcff */
[-C--:B------:R-:W-:Y:S02]  /*5ee0*/  ISETP.GE.AND P1, PT, R36, R24.reuse, PT ;  /* 0x000000182400720c */ /* 0x080fe40003f26270 */
[----:B------:R-:W-:Y:S02]  /*5ef0*/  ISETP.GE.AND P6, PT, R26, R24, PT ;  /* 0x000000181a00720c */ /* 0x000fe40003fc6270 */
[----:B------:R-:W-:-:S02]  /*5f00*/  LOP3.LUT R26, R3, 0x18, RZ, 0xfc, !PT ;  /* 0x00000018031a7812 */ /* 0x000fc400078efcff */
[----:B------:R-:W-:Y:S02]  /*5f10*/  FSEL R88, R196, -INF , !P1 ;  /* 0xff800000c4587808 */ /* 0x000fe40004800000 */
[----:B------:R-:W-:Y:S01]  /*5f20*/  ISETP.GE.AND P5, PT, R26, R24, PT ;  /* 0x000000181a00720c */ /* 0x000fe20003fa6270 */
[----:B----4-:R-:W-:Y:S01]  /*5f30*/  FMUL.FTZ R27, R39, R0 ;  /* 0x00000000271b7220 */ /* 0x010fe20000410000 */
[C---:B------:R-:W-:Y:S01]  /*5f40*/  LOP3.LUT R26, R3.reuse, 0x19, RZ, 0xfc, !PT ;  /* 0x00000019031a7812 */ /* 0x040fe200078efcff */
[----:B------:R-:W-:Y:S01]  /*5f50*/  HMMA.16816.F32.BF16 R36, R16, R62, RZ ;  /* 0x0000003e1024723c */ /* 0x000fe200000418ff */
[----:B------:R-:W-:Y:S01]  /*5f60*/  FSEL R92, R200, -INF , !P1 ;  /* 0xff800000c85c7808 */ /* 0x000fe20004800000 */
[----:B------:R3:W4:Y:S01]  /*5f70*/  MUFU.TANH R156, R27 ;  /* 0x0000001b009c7308 */ /* 0x0007220000002400 */
[----:B------:R-:W-:Y:S02]  /*5f80*/  ISETP.GE.AND P4, PT, R26, R24, PT ;  /* 0x000000181a00720c */ /* 0x000fe40003f86270 */
[----:B------:R-:W-:-:S02]  /*5f90*/  LOP3.LUT R26, R3, 0x20, RZ, 0xfc, !PT ;  /* 0x00000020031a7812 */ /* 0x000fc400078efcff */
[----:B------:R-:W-:Y:S02]  /*5fa0*/  FSEL R95, R136, -INF , !P0 ;  /* 0xff800000885f7808 */ /* 0x000fe40004000000 */
[-C--:B------:R-:W-:Y:S02]  /*5fb0*/  ISETP.GE.AND P3, PT, R26, R24.reuse, PT ;  /* 0x000000181a00720c */ /* 0x080fe40003f66270 */
[----:B------:R-:W-:Y:S02]  /*5fc0*/  LOP3.LUT R26, R3, 0x21, RZ, 0xfc, !PT ;  /* 0x00000021031a7812 */ /* 0x000fe400078efcff */
[----:B------:R-:W-:Y:S02]  /*5fd0*/  FSEL R103, R197, -INF , !P0 ;  /* 0xff800000c5677808 */ /* 0x000fe40004000000 */
[----:B------:R-:W-:Y:S02]  /*5fe0*/  ISETP.GE.AND P1, PT, R26, R24, PT ;  /* 0x000000181a00720c */ /* 0x000fe40003f26270 */
[----:B------:R-:W-:-:S02]  /*5ff0*/  LOP3.LUT R26, R3, 0x28, RZ, 0xfc, !PT ;  /* 0x00000028031a7812 */ /* 0x000fc400078efcff */
[----:B------:R-:W-:Y:S01]  /*6000*/  FSEL R94, R140, -INF , !P6 ;  /* 0xff8000008c5e7808 */ /* 0x000fe20007000000 */
[----:B---3--:R-:W-:Y:S01]  /*6010*/  FMUL.FTZ R27, R32, R0 ;  /* 0x00000000201b7220 */ /* 0x008fe20000410000 */
[-C--:B------:R-:W-:Y:S01]  /*6020*/  ISETP.GE.AND P0, PT, R26, R24.reuse, PT ;  /* 0x000000181a00720c */ /* 0x080fe20003f06270 */
[----:B------:R-:W-:Y:S01]  /*6030*/  HMMA.16816.F32.BF16 R60, R12, R66, R36 ;  /* 0x000000420c3c723c */ /* 0x000fe20000041824 */
[C---:B------:R-:W-:Y:S01]  /*6040*/  LOP3.LUT R26, R3.reuse, 0x29, RZ, 0xfc, !PT ;  /* 0x00000029031a7812 */ /* 0x040fe200078efcff */
[----:B------:R3:W-:Y:S01]  /*6050*/  MUFU.TANH R162, R27 ;  /* 0x0000001b00a27308 */ /* 0x0007e20000002400 */
[----:B------:R-:W-:Y:S01]  /*6060*/  FSEL R101, R198, -INF , !P6 ;  /* 0xff800000c6657808 */ /* 0x000fe20007000000 */
[----:B------:R-:W5:Y:S01]  /*6070*/  LDSM.16.M88.4 R64, [R20+0x9000] ;  /* 0x009000001440783b */ /* 0x000f620000000200 */
[----:B------:R-:W-:Y:S02]  /*6080*/  ISETP.GE.AND P6, PT, R26, R24, PT ;  /* 0x000000181a00720c */ /* 0x000fe40003fc6270 */
[----:B------:R-:W-:Y:S01]  /*6090*/  LOP3.LUT R26, R3, 0x30, RZ, 0xfc, !PT ;  /* 0x00000030031a7812 */ /* 0x000fe200078efcff */
[----:B------:R-:W-:Y:S01]  /*60a0*/  HMMA.16816.F32.BF16 R36, R4, R56, R40 ;  /* 0x000000380424723c */ /* 0x000fe20000041828 */
[----:B------:R-:W-:-:S02]  /*60b0*/  FSEL R93, R99, -INF , !P5 ;  /* 0xff800000635d7808 */ /* 0x000fc40006800000 */
[----:B------:R-:W-:Y:S02]  /*60c0*/  FSEL R99, R195, -INF , !P5 ;  /* 0xff800000c3637808 */ /* 0x000fe40006800000 */
[----:B------:R-:W-:Y:S02]  /*60d0*/  ISETP.GE.AND P5, PT, R26, R24, PT ;  /* 0x000000181a00720c */ /* 0x000fe40003fa6270 */
[----:B------:R-:W-:Y:S02]  /*60e0*/  LOP3.LUT R26, R3, 0x31, RZ, 0xfc, !PT ;  /* 0x00000031031a7812 */ /* 0x000fe400078efcff */
[----:B------:R-:W-:Y:S02]  /*60f0*/  FSEL R102, R191, -INF , !P4 ;  /* 0xff800000bf667808 */ /* 0x000fe40006000000 */
[----:B------:R-:W-:Y:S01]  /*6100*/  FSEL R100, R194, -INF , !P4 ;  /* 0xff800000c2647808 */ /* 0x000fe20006000000 */
[----:B---3--:R-:W-:Y:S01]  /*6110*/  FMUL.FTZ R27, R33, R0 ;  /* 0x00000000211b7220 */ /* 0x008fe20000410000 */
[----:B------:R-:W-:Y:S01]  /*6120*/  ISETP.GE.AND P4, PT, R26, R24, PT ;  /* 0x000000181a00720c */ /* 0x000fe20003f86270 */
[----:B--2---:R-:W-:Y:S01]  /*6130*/  HMMA.16816.F32.BF16 R40, R8, R50, R60 ;  /* 0x000000320828723c */ /* 0x004fe2000004183c */
[----:B------:R-:W-:Y:S01]  /*6140*/  LOP3.LUT R26, R3, 0x38, RZ, 0xfc, !PT ;  /* 0x00000038031a7812 */ /* 0x000fe200078efcff */
[----:B------:R2:W-:Y:S01]  /*6150*/  MUFU.TANH R151, R27 ;  /* 0x0000001b00977308 */ /* 0x0005e20000002400 */
        /* <DEDUP_REMOVED lines=8> */
[----:B------:R-:W-:Y:S01]  /*61e0*/  FSEL R104, R109, -INF , !P0 ;  /* 0xff8000006d687808 */ /* 0x000fe20004000000 */
[----:B--2---:R-:W-:Y:S01]  /*61f0*/  FMUL.FTZ R27, R34, R0 ;  /* 0x00000000221b7220 */ /* 0x004fe20000410000 */
[----:B------:R-:W-:Y:S02]  /*6200*/  FSEL R109, R190, -INF , !P0 ;  /* 0xff800000be6d7808 */ /* 0x000fe40004000000 */
[----:B------:R-:W-:Y:S01]  /*6210*/  ISETP.GE.AND P0, PT, R26, R24, PT ;  /* 0x000000181a00720c */ /* 0x000fe20003f06270 */
[----:B------:R2:W3:Y:S01]  /*6220*/  MUFU.TANH R143, R27 ;  /* 0x0000001b008f7308 */ /* 0x0004e20000002400 */
        /* <DEDUP_REMOVED lines=9> */
[----:B--2---:R-:W-:Y:S01]  /*62c0*/  FMUL.FTZ R27, R35, R0 ;  /* 0x00000000231b7220 */ /* 0x004fe20000410000 */
[----:B------:R-:W-:Y:S01]  /*62d0*/  FSEL R112, R117, -INF , !P4 ;  /* 0xff80000075707808 */ /* 0x000fe20006000000 */
[----:B------:R-:W-:Y:S01]  /*62e0*/  HMMA.16816.F32.BF16 R32, R16, R68, RZ ;  /* 0x000000441020723c */ /* 0x000fe200000418ff */
[----:B------:R-:W-:Y:S01]  /*62f0*/  FSEL R117, R188, -INF , !P4 ;  /* 0xff800000bc757808 */ /* 0x000fe20006000000 */
[----:B------:R2:W3:Y:S01]  /*6300*/  MUFU.TANH R140, R27 ;  /* 0x0000001b008c7308 */ /* 0x0004e20000002400 */
[----:B------:R-:W-:Y:S02]  /*6310*/  ISETP.GE.AND P4, PT, R26, R24, PT ;  /* 0x000000181a00720c */ /* 0x000fe40003f86270 */
[----:B------:R-:W-:Y:S02]  /*6320*/  LOP3.LUT R26, R3, 0x50, RZ, 0xfc, !PT ;  /* 0x00000050031a7812 */ /* 0x000fe400078efcff */
[----:B------:R-:W-:-:S02]  /*6330*/  FSEL R113, R113, -INF , !P3 ;  /* 0xff80000071717808 */ /* 0x000fc40005800000 */
[----:B------:R-:W-:Y:S02]  /*6340*/  FSEL R116, R187, -INF , !P3 ;  /* 0xff800000bb747808 */ /* 0x000fe40005800000 */
[-C--:B------:R-:W-:Y:S02]  /*6350*/  ISETP.GE.AND P3, PT, R26, R24.reuse, PT ;  /* 0x000000181a00720c */ /* 0x080fe40003f66270 */
[C---:B------:R-:W-:Y:S02]  /*6360*/  LOP3.LUT R26, R3.reuse, 0x51, RZ, 0xfc, !PT ;  /* 0x00000051031a7812 */ /* 0x040fe400078efcff */
[----:B------:R-:W-:Y:S02]  /*6370*/  FSEL R118, R118, -INF , !P1 ;  /* 0xff80000076767808 */ /* 0x000fe40004800000 */
[----:B------:R-:W-:Y:S02]  /*6380*/  FSEL R115, R184, -INF , !P1 ;  /* 0xff800000b8737808 */ /* 0x000fe40004800000 */
[----:B------:R-:W-:Y:S01]  /*6390*/  ISETP.GE.AND P1, PT, R26, R24, PT ;  /* 0x000000181a00720c */ /* 0x000fe20003f26270 */
[----:B--2---:R-:W-:Y:S01]  /*63a0*/  FMUL.FTZ R27, R28, R0 ;  /* 0x000000001c1b7220 */ /* 0x004fe20000410000 */
[----:B-1----:R-:W-:Y:S01]  /*63b0*/  HMMA.16816.F32.BF16 R52, R12, R72, R32 ;  /* 0x000000480c34723c */ /* 0x002fe20000041820 */
[----:B------:R-:W-:-:S02]  /*63c0*/  LOP3.LUT R26, R3, 0x58, RZ, 0xfc, !PT ;  /* 0x00000058031a7812 */ /* 0x000fc400078efcff */
[----:B------:R1:W-:Y:S01]  /*63d0*/  MUFU.TANH R136, R27 ;  /* 0x0000001b00887308 */ /* 0x0003e20000002400 */
[----:B------:R-:W-:Y:S02]  /*63e0*/  FSEL R123, R123, -INF , !P0 ;  /* 0xff8000007b7b7808 */ /* 0x000fe40004000000 */
[----:B------:R-:W-:Y:S02]  /*63f0*/  FSEL R128, R128, -INF , !P0 ;  /* 0xff80000080807808 */ /* 0x000fe40004000000 */
[----:B------:R-:W-:Y:S01]  /*6400*/  ISETP.GE.AND P0, PT, R26, R24, PT ;  /* 0x000000181a00720c */ /* 0x000fe20003f06270 */
[----:B------:R-:W-:Y:S01]  /*6410*/  HMMA.16816.F32.BF16 R32, R8, R48, R76 ;  /* 0x000000300820723c */ /* 0x000fe2000004184c */
[----:B------:R-:W-:Y:S02]  /*6420*/  LOP3.LUT R26, R3, 0x59, RZ, 0xfc, !PT ;  /* 0x00000059031a7812 */ /* 0x000fe400078efcff */
[----:B------:R-:W-:Y:S02]  /*6430*/  FSEL R121, R121, -INF , !P6 ;  /* 0xff80000079797808 */ /* 0x000fe40007000000 */
[----:B------:R-:W-:-:S02]  /*6440*/  FSEL R126, R126, -INF , !P6 ;  /* 0xff8000007e7e7808 */ /* 0x000fc40007000000 */
[----:B------:R-:W-:Y:S02]  /*6450*/  ISETP.GE.AND P6, PT, R26, R24, PT ;  /* 0x000000181a00720c */ /* 0x000fe40003fc6270 */
[----:B------:R-:W-:Y:S02]  /*6460*/  LOP3.LUT R26, R3, 0x60, RZ, 0xfc, !PT ;  /* 0x00000060031a7812 */ /* 0x000fe400078efcff */
[----:B-----5:R-:W-:Y:S01]  /*6470*/  HMMA.16816.F32.BF16 R48, R8, R64, R52 ;  /* 0x000000400830723c */ /* 0x020fe20000041834 */
[----:B-1----:R-:W-:Y:S01]  /*6480*/  FMUL.FTZ R27, R29, R0 ;  /* 0x000000001d1b7220 */ /* 0x002fe20000410000 */
[----:B------:R-:W-:Y:S01]  /*6490*/  LDSM.16.M88.4 R52, [R22+0x9000] ;  /* 0x009000001634783b */ /* 0x000fe20000000200 */
[----:B------:R-:W-:Y:S02]  /*64a0*/  FSEL R122, R122, -INF , !P5 ;  /* 0xff8000007a7a7808 */ /* 0x000fe40006800000 */
[----:B------:R1:W-:Y:S01]  /*64b0*/  MUFU.TANH R129, R27 ;  /* 0x0000001b00817308 */ /* 0x0003e20000002400 */
[----:B------:R-:W-:-:S02]  /*64c0*/  FSEL R127, R127, -INF , !P5 ;  /* 0xff8000007f7f7808 */ /* 0x000fc40006800000 */
[-C--:B------:R-:W-:Y:S02]  /*64d0*/  ISETP.GE.AND P5, PT, R26, R24.reuse, PT ;  /* 0x000000181a00720c */ /* 0x080fe40003fa6270 */
[----:B------:R-:W-:Y:S02]  /*64e0*/  LOP3.LUT R26, R3, 0x61, RZ, 0xfc, !PT ;  /* 0x00000061031a7812 */ /* 0x000fe400078efcff */
[----:B------:R-:W-:Y:S02]  /*64f0*/  FSEL R125, R125, -INF , !P4 ;  /* 0xff8000007d7d7808 */ /* 0x000fe40006000000 */
[----:B------:R-:W-:Y:S02]  /*6500*/  FSEL R124, R124, -INF , !P4 ;  /* 0xff8000007c7c7808 */ /* 0x000fe40006000000 */
[----:B------:R-:W-:Y:S02]  /*6510*/  ISETP.GE.AND P4, PT, R26, R24, PT ;  /* 0x000000181a00720c */ /* 0x000fe40003f86270 */
[----:B------:R-:W-:-:S02]  /*6520*/  FSEL R132, R132, -INF , !P3 ;  /* 0xff80000084847808 */ /* 0x000fc40005800000 */
[----:B------:R-:W-:Y:S02]  /*6530*/  FSEL R141, R141, -INF , !P3 ;  /* 0xff8000008d8d7808 */ /* 0x000fe40005800000 */
[----:B------:R-:W-:Y:S01]  /*6540*/  FSEL R130, R130, -INF , !P1 ;  /* 0xff80000082827808 */ /* 0x000fe20004800000 */
[----:B-1----:R-:W-:Y:S01]  /*6550*/  FMUL.FTZ R27, R30, R0 ;  /* 0x000000001e1b7220 */ /* 0x002fe20000410000 */
[----:B------:R-:W-:Y:S02]  /*6560*/  FSEL R139, R139, -INF , !P1 ;  /* 0xff8000008b8b7808 */ /* 0x000fe40004800000 */
[----:B------:R-:W-:Y:S01]  /*6570*/  FSEL R131, R131, -INF , !P0 ;  /* 0xff80000083837808 */ /* 0x000fe20004000000 */
[----:B------:R1:W-:Y:S01]  /*6580*/  MUFU.TANH R119, R27 ;  /* 0x0000001b00777308 */ /* 0x0003e20000002400 */
[----:B------:R-:W-:Y:S02]  /*6590*/  FSEL R137, R137, -INF , !P0 ;  /* 0xff80000089897808 */ /* 0x000fe40004000000 */
[----:B------:R-:W-:-:S02]  /*65a0*/  FSEL R138, R138, -INF , !P6 ;  /* 0xff8000008a8a7808 */ /* 0x000fc40007000000 */
[----:B------:R-:W-:Y:S02]  /*65b0*/  FSEL R133, R133, -INF , !P6 ;  /* 0xff80000085857808 */ /* 0x000fe40007000000 */
[----:B------:R-:W-:Y:S02]  /*65c0*/  FSEL R142, R142, -INF , !P5 ;  /* 0xff8000008e8e7808 */ /* 0x000fe40006800000 */
[----:B------:R-:W-:Y:S02]  /*65d0*/  FSEL R146, R146, -INF , !P5 ;  /* 0xff80000092927808 */ /* 0x000fe40006800000 */
[----:B------:R-:W-:Y:S02]  /*65e0*/  FSEL R144, R144, -INF , !P4 ;  /* 0xff80000090907808 */ /* 0x000fe40006000000 */
[----:B------:R-:W-:Y:S01]  /*65f0*/  FSEL R149, R149, -INF , !P4 ;  /* 0xff80000095957808 */ /* 0x000fe20006000000 */
[-C--:B-1----:R-:W-:Y:S02]  /*6600*/  FMUL.FTZ R27, R31, R0.reuse ;  /* 0x000000001f1b7220 */ /* 0x082fe40000410000 */
[----:B------:R-:W-:Y:S01]  /*6610*/  HMMA.16816.F32.BF16 R28, R8, R46, R80 ;  /* 0x0000002e081c723c */ /* 0x000fe20000041850 */
[----:B------:R-:W1:Y:S01]  /*6620*/  LDSM.16.M88.4 R44, [R22+0x8800] ;  /* 0x00880000162c783b */ /* 0x000e620000000200 */
[----:B------:R2:W-:Y:S02]  /*6630*/  MUFU.TANH R83, R27 ;  /* 0x0000001b00537308 */ /* 0x0005e40000002400 */
[----:B--2---:R-:W-:-:S15]  /*6640*/  FMUL.FTZ R27, R36, R0 ;  /* 0x00000000241b7220 */ /* 0x004fde0000410000 */
[----:B------:R-:W-:-:S01]  /*6650*/  NOP ;  /* 0x0000000000007918 */ /* 0x000fc20000000000 */
[----:B------:R-:W-:Y:S01]  /*6660*/  HMMA.16816.F32.BF16 R28, R4, R58, R28 ;  /* 0x0000003a041c723c */ /* 0x000fe2000004181c */
[----:B------:R2:W-:Y:S01]  /*6670*/  LDSM.16.M88.4 R56, [R23+0x9800] ;  /* 0x009800001738783b */ /* 0x0005e20000000200 */
[----:B------:R5:W-:-:S15]  /*6680*/  MUFU.TANH R82, R27 ;  /* 0x0000001b00527308 */ /* 0x000bde0000002400 */
[----:B------:R-:W-:-:S02]  /*6690*/  NOP ;  /* 0x0000000000007918 */ /* 0x000fc40000000000 */
[-C--:B------:R-:W-:Y:S01]  /*66a0*/  FMUL.FTZ R31, R31, R0.reuse ;  /* 0x000000001f1f7220 */ /* 0x080fe20000410000 */
[-C--:B------:R-:W-:Y:S01]  /*66b0*/  FMUL.FTZ R26, R30, R0.reuse ;  /* 0x000000001e1a7220 */ /* 0x080fe20000410000 */
[-C--:B-----5:R-:W-:Y:S01]  /*66c0*/  FMUL.FTZ R27, R37, R0.reuse ;  /* 0x00000000251b7220 */ /* 0x0a0fe20000410000 */
[C---:B-1----:R-:W-:Y:S01]  /*66d0*/  HMMA.16816.F32.BF16 R32, R4.reuse, R44, R32 ;  /* 0x0000002c0420723c */ /* 0x042fe20000041820 */
[----:B------:R-:W-:Y:S07]  /*66e0*/  MUFU.TANH R73, R31 ;  /* 0x0000001f00497308 */ /* 0x000fee0000002400 */
[----:B------:R-:W-:Y:S01]  /*66f0*/  HMMA.16816.F32.BF16 R40, R4, R46, R40 ;  /* 0x0000002e0428723c */ /* 0x000fe20000041828 */
[----:B------:R1:W-:Y:S08]  /*6700*/  MUFU.TANH R81, R27 ;  /* 0x0000001b00517308 */ /* 0x0003f00000002400 */
[----:B------:R5:W-:Y:S02]  /*6710*/  MUFU.TANH R76, R26 ;  /* 0x0000001a004c7308 */ /* 0x000be40000002400 */
[-C--:B------:R-:W-:Y:S01]  /*6720*/  FMUL.FTZ R32, R32, R0.reuse ;  /* 0x0000000020207220 */ /* 0x080fe20000410000 */
[-C--:B------:R-:W-:Y:S01]  /*6730*/  FMUL.FTZ R33, R33, R0.reuse ;  /* 0x0000000021217220 */ /* 0x080fe20000410000 */
[----:B------:R-:W-:-:S04]  /*6740*/  FMUL.FTZ R34, R34, R0 ;  /* 0x0000000022227220 */ /* 0x000fc80000410000 */
[----:B------:R-:W-:Y:S01]  /*6750*/  MUFU.TANH R72, R32 ;  /* 0x0000002000487308 */ /* 0x000fe20000002400 */
[-C--:B-1----:R-:W-:Y:S01]  /*6760*/  FMUL.FTZ R27, R38, R0.reuse ;  /* 0x00000000261b7220 */ /* 0x082fe20000410000 */
[----:B--2---:R-:W-:-:S06]  /*6770*/  FMUL.FTZ R23, R40, R0 ;  /* 0x0000000028177220 */ /* 0x004fcc0000410000 */
[----:B------:R1:W2:Y:S01]  /*6780*/  MUFU.TANH R80, R27 ;  /* 0x0000001b00507308 */ /* 0x0002a20000002400 */
[----:B-----5:R-:W-:-:S07]  /*6790*/  FMUL.FTZ R26, R35, R0 ;  /* 0x00000000231a7220 */ /* 0x020fce0000410000 */
[----:B------:R-:W-:Y:S08]  /*67a0*/  MUFU.TANH R69, R33 ;  /* 0x0000002100457308 */ /* 0x000ff00000002400 */
[----:B------:R5:W-:Y:S01]  /*67b0*/  MUFU.TANH R68, R34 ;  /* 0x0000002200447308 */ /* 0x000be20000002400 */
[-C--:B-1----:R-:W-:Y:S02]  /*67c0*/  FMUL.FTZ R27, R39, R0.reuse ;  /* 0x00000000271b7220 */ /* 0x082fe40000410000 */
[----:B------:R1:W4:Y:S05]  /*67d0*/  LDSM.16.M88.4 R36, [R21+0x9800] ;  /* 0x009800001524783b */ /* 0x00032a0000000200 */
[----:B------:R3:W2:Y:S08]  /*67e0*/  MUFU.TANH R79, R27 ;  /* 0x0000001b004f7308 */ /* 0x0006b00000002400 */
[----:B------:R2:W-:Y:S01]  /*67f0*/  MUFU.TANH R64, R23 ;  /* 0x0000001700407308 */ /* 0x0005e20000002400 */
[----:B-----5:R-:W-:Y:S01]  /*6800*/  HMMA.16816.F32.BF16 R32, R4, R52, R48 ;  /* 0x000000340420723c */ /* 0x020fe20000041830 */
[----:B------:R5:W4:Y:S06]  /*6810*/  LDSM.16.M88.4 R48, [R20+0x9800] ;  /* 0x009800001430783b */ /* 0x000b2c0000000200 */
[----:B------:R5:W-:Y:S01]  /*6820*/  MUFU.TANH R65, R26 ;  /* 0x0000001a00417308 */ /* 0x000be20000002400 */
[-C--:B---3--:R-:W-:Y:S01]  /*6830*/  FMUL.FTZ R27, R28, R0.reuse ;  /* 0x000000001c1b7220 */ /* 0x088fe20000410000 */
[----:B-1----:R-:W-:-:S02]  /*6840*/  FMUL.FTZ R21, R29, R0 ;  /* 0x000000001d157220 */ /* 0x002fc40000410000 */
[----:B------:R-:W-:Y:S04]  /*6850*/  HMMA.16816.F32.BF16 R28, R16, R70, RZ ;  /* 0x00000046101c723c */ /* 0x000fe800000418ff */
[----:B------:R1:W-:Y:S01]  /*6860*/  MUFU.TANH R77, R21 ;  /* 0x00000015004d7308 */ /* 0x0003e20000002400 */
[----:B--2---:R-:W-:-:S07]  /*6870*/  FMUL.FTZ R23, R41, R0 ;  /* 0x0000000029177220 */ /* 0x004fce0000410000 */
[----:B------:R2:W-:Y:S01]  /*6880*/  MUFU.TANH R52, R23 ;  /* 0x0000001700347308 */ /* 0x0005e20000002400 */
[----:B-----5:R-:W-:Y:S01]  /*6890*/  LOP3.LUT R20, R3, 0x98, RZ, 0xfc, !PT ;  /* 0x0000009803147812 */ /* 0x020fe200078efcff */
[----:B------:R-:W-:Y:S01]  /*68a0*/  FMUL.FTZ R26, R33, R0 ;  /* 0x00000000211a7220 */ /* 0x000fe20000410000 */
[C---:B----4-:R-:W-:Y:S05]  /*68b0*/  HMMA.16816.F32.BF16 R44, R16.reuse, R36, RZ ;  /* 0x00000024102c723c */ /* 0x050fea00000418ff */
[----:B------:R-:W-:Y:S01]  /*68c0*/  MUFU.TANH R33, R26 ;  /* 0x0000001a00217308 */ /* 0x000fe20000002400 */
[C---:B-1----:R-:W-:Y:S02]  /*68d0*/  LOP3.LUT R21, R3.reuse, 0x68, RZ, 0xfc, !PT ;  /* 0x0000006803157812 */ /* 0x042fe400078efcff */
[----:B------:R-:W-:Y:S01]  /*68e0*/  HMMA.16816.F32.BF16 R60, R16, R38, RZ ;  /* 0x00000026103c723c */ /* 0x000fe200000418ff */
[----:B------:R-:W-:Y:S01]  /*68f0*/  LOP3.LUT R16, R3, 0x88, RZ, 0xfc, !PT ;  /* 0x0000008803107812 */ /* 0x000fe200078efcff */
[----:B------:R1:W3:Y:S01]  /*6900*/  LDSM.16.M88.4 R36, [R22+0x9800] ;  /* 0x009800001624783b */ /* 0x0002e20000000200 */
[----:B------:R-:W-:-:S02]  /*6910*/  ISETP.GE.AND P3, PT, R21, R24, PT ;  /* 0x000000181500720c */ /* 0x000fc40003f66270 */
[----:B------:R4:W5:Y:S01]  /*6920*/  MUFU.TANH R78, R27 ;  /* 0x0000001b004e7308 */ /* 0x0009620000002400 */
[----:B------:R-:W-:Y:S01]  /*6930*/  LOP3.LUT R21, R3, 0x69, RZ, 0xfc, !PT ;  /* 0x0000006903157812 */ /* 0x000fe200078efcff */
[----:B--2---:R-:W-:Y:S01]  /*6940*/  FMUL.FTZ R23, R42, R0 ;  /* 0x000000002a177220 */ /* 0x004fe20000410000 */
[----:B------:R-:W-:Y:S01]  /*6950*/  FSEL R145, R145, -INF , !P3 ;  /* 0xff80000091917808 */ /* 0x000fe20005800000 */
[----:B------:R-:W-:-:S04]  /*6960*/  DEPBAR.LE SB0, 0x0 ;  /* 0x000080000000791a */ /* 0x000fc80000000000 */
[----:B------:R-:W-:Y:S01]  /*6970*/  BAR.SYNC.DEFER_BLOCKING 0x0 ;  /* 0x0000000000007b1d */ /* 0x000fe20000010000 */
[-C--:B------:R-:W-:Y:S02]  /*6980*/  ISETP.GE.AND P1, PT, R21, R24.reuse, PT ;  /* 0x000000181500720c */ /* 0x080fe40003f26270 */
[----:B------:R-:W-:Y:S02]  /*6990*/  LOP3.LUT R21, R3, 0x70, RZ, 0xfc, !PT ;  /* 0x0000007003157812 */ /* 0x000fe400078efcff */
[----:B------:R-:W-:Y:S01]  /*69a0*/  FSEL R150, R150, -INF , !P3 ;  /* 0xff80000096967808 */ /* 0x000fe20005800000 */
[----:B------:R-:W-:Y:S01]  /*69b0*/  MUFU.TANH R42, R23 ;  /* 0x00000017002a7308 */ /* 0x000fe20000002400 */
[----:B------:R-:W-:Y:S02]  /*69c0*/  ISETP.GE.AND P0, PT, R21, R24, PT ;  /* 0x000000181500720c */ /* 0x000fe40003f06270 */
[----:B------:R-:W-:Y:S01]  /*69d0*/  LOP3.LUT R21, R3, 0x71, RZ, 0xfc, !PT ;  /* 0x0000007103157812 */ /* 0x000fe200078efcff */
[----:B----4-:R-:W-:Y:S01]  /*69e0*/  FMUL.FTZ R27, R35, R0 ;  /* 0x00000000231b7220 */ /* 0x010fe20000410000 */
[----:B------:R-:W-:-:S02]  /*69f0*/  FSEL R154, R154, -INF , !P0 ;  /* 0xff8000009a9a7808 */ /* 0x000fc40004000000 */
[-C--:B------:R-:W-:Y:S02]  /*6a00*/  ISETP.GE.AND P6, PT, R21, R24.reuse, PT ;  /* 0x000000181500720c */ /* 0x080fe40003fc6270 */
[----:B------:R-:W-:Y:S01]  /*6a10*/  LOP3.LUT R21, R3, 0x78, RZ, 0xfc, !PT ;  /* 0x0000007803157812 */ /* 0x000fe200078efcff */
[----:B------:R-:W-:Y:S01]  /*6a20*/  MUFU.TANH R27, R27 ;  /* 0x0000001b001b7308 */ /* 0x000fe20000002400 */
[----:B------:R-:W-:Y:S02]  /*6a30*/  FSEL R161, R161, -INF , !P0 ;  /* 0xff800000a1a17808 */ /* 0x000fe40004000000 */
[-C--:B------:R-:W-:Y:S02]  /*6a40*/  ISETP.GE.AND P5, PT, R21, R24.reuse, PT ;  /* 0x000000181500720c */ /* 0x080fe40003fa6270 */
[----:B------:R-:W-:Y:S02]  /*6a50*/  ISETP.GE.AND P0, PT, R16, R24, PT ;  /* 0x000000181000720c */ /* 0x000fe40003f06270 */
[----:B------:R-:W-:Y:S01]  /*6a60*/  LOP3.LUT R21, R3, 0x79, RZ, 0xfc, !PT ;  /* 0x0000007903157812 */ /* 0x000fe200078efcff */
[----:B------:R-:W-:Y:S01]  /*6a70*/  HMMA.16816.F32.BF16 R16, R12, R74, R28 ;  /* 0x0000004a0c10723c */ /* 0x000fe2000004181c */
[----:B------:R-:W-:-:S02]  /*6a80*/  FSEL R148, R148, -INF , !P1 ;  /* 0xff80000094947808 */ /* 0x000fc40004800000 */
[-C--:B------:R-:W-:Y:S02]  /*6a90*/  ISETP.GE.AND P4, PT, R21, R24.reuse, PT ;  /* 0x000000181500720c */ /* 0x080fe40003f86270 */
[----:B------:R-:W-:Y:S02]  /*6aa0*/  LOP3.LUT R21, R3, 0x80, RZ, 0xfc, !PT ;  /* 0x0000008003157812 */ /* 0x000fe400078efcff */
[----:B------:R-:W-:Y:S01]  /*6ab0*/  FSEL R147, R147, -INF , !P1 ;  /* 0xff80000093937808 */ /* 0x000fe20004800000 */
[----:B------:R-:W-:Y:S01]  /*6ac0*/  HMMA.16816.F32.BF16 R28, R12, R56, R44 ;  /* 0x000000380c1c723c */ /* 0x000fe2000004182c */
[----:B------:R-:W-:Y:S02]  /*6ad0*/  ISETP.GE.AND P3, PT, R21, R24, PT ;  /* 0x000000181500720c */ /* 0x000fe40003f66270 */
[----:B------:R-:W-:Y:S02]  /*6ae0*/  LOP3.LUT R21, R3, 0x81, RZ, 0xfc, !PT ;  /* 0x0000008103157812 */ /* 0x000fe400078efcff */
[----:B------:R-:W-:-:S02]  /*6af0*/  FSEL R152, R152, -INF , !P6 ;  /* 0xff80000098987808 */ /* 0x000fc40007000000 */
[-C--:B------:R-:W-:Y:S01]  /*6b00*/  ISETP.GE.AND P1, PT, R21, R24.reuse, PT ;  /* 0x000000181500720c */ /* 0x080fe20003f26270 */
[----:B------:R-:W-:Y:S01]  /*6b10*/  HMMA.16816.F32.BF16 R12, R12, R58, R60 ;  /* 0x0000003a0c0c723c */ /* 0x000fe2000004183c */
[----:B------:R-:W-:Y:S02]  /*6b20*/  LOP3.LUT R21, R3, 0x89, RZ, 0xfc, !PT ;  /* 0x0000008903157812 */ /* 0x000fe400078efcff */
[----:B------:R-:W-:Y:S02]  /*6b30*/  FSEL R159, R159, -INF , !P6 ;  /* 0xff8000009f9f7808 */ /* 0x000fe40007000000 */
[----:B------:R-:W-:Y:S02]  /*6b40*/  ISETP.GE.AND P6, PT, R21, R24, PT ;  /* 0x000000181500720c */ /* 0x000fe40003fc6270 */
[----:B------:R-:W-:Y:S01]  /*6b50*/  LOP3.LUT R21, R3, 0x90, RZ, 0xfc, !PT ;  /* 0x0000009003157812 */ /* 0x000fe200078efcff */
[----:B------:R-:W-:Y:S01]  /*6b60*/  HMMA.16816.F32.BF16 R16, R8, R66, R16 ;  /* 0x000000420810723c */ /* 0x000fe20000041810 */
[----:B------:R-:W-:-:S02]  /*6b70*/  FSEL R153, R153, -INF , !P5 ;  /* 0xff80000099997808 */ /* 0x000fc40006800000 */
[----:B------:R-:W-:Y:S02]  /*6b80*/  FSEL R158, R158, -INF , !P5 ;  /* 0xff8000009e9e7808 */ /* 0x000fe40006800000 */
[----:B------:R-:W-:Y:S02]  /*6b90*/  FSEL R165, R165, -INF , !P3 ;  /* 0xff800000a5a57808 */ /* 0x000fe40005800000 */
[----:B------:R-:W-:Y:S02]  /*6ba0*/  FSEL R170, R170, -INF , !P3 ;  /* 0xff800000aaaa7808 */ /* 0x000fe40005800000 */
[-C--:B------:R-:W-:Y:S02]  /*6bb0*/  ISETP.GE.AND P5, PT, R21, R24.reuse, PT ;  /* 0x000000181500720c */ /* 0x080fe40003fa6270 */
[----:B------:R-:W-:Y:S02]  /*6bc0*/  ISETP.GE.AND P3, PT, R20, R24, PT ;  /* 0x000000181400720c */ /* 0x000fe40003f66270 */
[----:B------:R-:W-:-:S02]  /*6bd0*/  LOP3.LUT R21, R3, 0x91, RZ, 0xfc, !PT ;  /* 0x0000009103157812 */ /* 0x000fc400078efcff */
[----:B------:R-:W-:Y:S02]  /*6be0*/  LOP3.LUT R20, R3, 0x99, RZ, 0xfc, !PT ;  /* 0x0000009903147812 */ /* 0x000fe400078efcff */
[----:B------:R-:W-:Y:S02]  /*6bf0*/  FSEL R157, R157, -INF , !P4 ;  /* 0xff8000009d9d7808 */ /* 0x000fe40006000000 */
[----:B------:R-:W-:Y:S02]  /*6c00*/  FSEL R155, R155, -INF , !P4 ;  /* 0xff8000009b9b7808 */ /* 0x000fe40006000000 */
[----:B------:R-:W-:Y:S02]  /*6c10*/  FSEL R163, R163, -INF , !P1 ;  /* 0xff800000a3a37808 */ /* 0x000fe40004800000 */
[----:B------:R-:W-:Y:S02]  /*6c20*/  FSEL R168, R168, -INF , !P1 ;  /* 0xff800000a8a87808 */ /* 0x000fe40004800000 */
[----:B------:R-:W-:Y:S01]  /*6c30*/  ISETP.GE.AND P4, PT, R21, R24, PT ;  /* 0x000000181500720c */ /* 0x000fe20003f86270 */
[----:B------:R-:W-:Y:S01]  /*6c40*/  FMUL.FTZ R21, R43, R0 ;  /* 0x000000002b157220 */ /* 0x000fe20000410000 */
[----:B------:R-:W-:-:S02]  /*6c50*/  ISETP.GE.AND P1, PT, R20, R24, PT ;  /* 0x000000181400720c */ /* 0x000fc40003f26270 */
[----:B------:R-:W-:Y:S01]  /*6c60*/  LOP3.LUT R20, R3, 0xa0, RZ, 0xfc, !PT ;  /* 0x000000a003147812 */ /* 0x000fe200078efcff */
[----:B------:R2:W-:Y:S01]  /*6c70*/  MUFU.TANH R41, R21 ;  /* 0x0000001500297308 */ /* 0x0005e20000002400 */
[----:B------:R-:W-:Y:S02]  /*6c80*/  FSEL R164, R164, -INF , !P0 ;  /* 0xff800000a4a47808 */ /* 0x000fe40004000000 */
[----:B------:R-:W-:Y:S02]  /*6c90*/  FSEL R169, R169, -INF , !P0 ;  /* 0xff800000a9a97808 */ /* 0x000fe40004000000 */
[----:B------:R-:W-:Y:S02]  /*6ca0*/  ISETP.GE.AND P0, PT, R20, R24, PT ;  /* 0x000000181400720c */ /* 0x000fe40003f06270 */
[----:B------:R-:W-:Y:S02]  /*6cb0*/  LOP3.LUT R20, R3, 0xa1, RZ, 0xfc, !PT ;  /* 0x000000a103147812 */ /* 0x000fe400078efcff */
[----:B------:R-:W-:-:S02]  /*6cc0*/  FSEL R167, R167, -INF , !P6 ;  /* 0xff800000a7a77808 */ /* 0x000fc40007000000 */
[----:B------:R-:W-:Y:S02]  /*6cd0*/  FSEL R166, R166, -INF , !P6 ;  /* 0xff800000a6a67808 */ /* 0x000fe40007000000 */
[----:B------:R-:W-:Y:S02]  /*6ce0*/  ISETP.GE.AND P6, PT, R20, R24, PT ;  /* 0x000000181400720c */ /* 0x000fe40003fc6270 */
[----:B------:R-:W-:Y:S02]  /*6cf0*/  FSEL R173, R173, -INF , !P5 ;  /* 0xff800000adad7808 */ /* 0x000fe40006800000 */
[----:B------:R-:W-:Y:S01]  /*6d00*/  FSEL R179, R179, -INF , !P5 ;  /* 0xff800000b3b37808 */ /* 0x000fe20006800000 */
[----:B--2---:R-:W-:Y:S01]  /*6d10*/  FMUL.FTZ R21, R32, R0 ;  /* 0x0000000020157220 */ /* 0x004fe20000410000 */
[----:B------:R-:W-:Y:S02]  /*6d20*/  FSEL R174, R174, -INF , !P4 ;  /* 0xff800000aeae7808 */ /* 0x000fe40006000000 */
[----:B------:R-:W-:Y:S01]  /*6d30*/  FSEL R178, R178, -INF , !P4 ;  /* 0xff800000b2b27808 */ /* 0x000fe20006000000 */
[----:B------:R1:W-:Y:S01]  /*6d40*/  MUFU.TANH R40, R21 ;  /* 0x0000001500287308 */ /* 0x0003e20000002400 */
[----:B------:R-:W-:-:S02]  /*6d50*/  LOP3.LUT R26, R3, 0xb0, RZ, 0xfc, !PT ;  /* 0x000000b0031a7812 */ /* 0x000fc400078efcff */
[----:B------:R-:W-:Y:S02]  /*6d60*/  FSEL R172, R172, -INF , !P3 ;  /* 0xff800000acac7808 */ /* 0x000fe40005800000 */
[----:B------:R-:W-:Y:S02]  /*6d70*/  FSEL R175, R175, -INF , !P3 ;  /* 0xff800000afaf7808 */ /* 0x000fe40005800000 */
[----:B------:R-:W-:Y:S02]  /*6d80*/  ISETP.GE.AND P3, PT, R26, R24, PT ;  /* 0x000000181a00720c */ /* 0x000fe40003f66270 */
[----:B------:R-:W-:Y:S02]  /*6d90*/  LOP3.LUT R26, R3, 0xb1, RZ, 0xfc, !PT ;  /* 0x000000b1031a7812 */ /* 0x000fe400078efcff */
[----:B------:R-:W-:Y:S02]  /*6da0*/  FSEL R177, R177, -INF , !P1 ;  /* 0xff800000b1b17808 */ /* 0x000fe40004800000 */
[----:B------:R-:W-:-:S02]  /*6db0*/  FSEL R176, R176, -INF , !P1 ;  /* 0xff800000b0b07808 */ /* 0x000fc40004800000 */
[----:B------:R-:W-:Y:S02]  /*6dc0*/  ISETP.GE.AND P1, PT, R26, R24, PT ;  /* 0x000000181a00720c */ /* 0x000fe40003f26270 */
[C---:B------:R-:W-:Y:S01]  /*6dd0*/  LOP3.LUT R26, R3.reuse, 0xb8, RZ, 0xfc, !PT ;  /* 0x000000b8031a7812 */ /* 0x040fe200078efcff */
[----:B-1----:R-:W-:Y:S01]  /*6de0*/  HMMA.16816.F32.BF16 R20, R4, R54, R16 ;  /* 0x000000360414723c */ /* 0x002fe20000041810 */
[C---:B------:R-:W-:Y:S01]  /*6df0*/  LOP3.LUT R16, R3.reuse, 0xa8, RZ, 0xfc, !PT ;  /* 0x000000a803107812 */ /* 0x040fe200078efcff */
[----:B------:R-:W-:Y:S01]  /*6e00*/  FMUL.FTZ R17, R34, R0 ;  /* 0x0000000022117220 */ /* 0x000fe20000410000 */
[----:B------:R-:W-:Y:S02]  /*6e10*/  FSEL R182, R182, -INF , !P0 ;  /* 0xff800000b6b67808 */ /* 0x000fe40004000000 */
[----:B------:R-:W-:Y:S01]  /*6e20*/  ISETP.GE.AND P5, PT, R16, R24, PT ;  /* 0x000000181000720c */ /* 0x000fe20003fa6270 */
[----:B------:R1:W2:Y:S01]  /*6e30*/  MUFU.TANH R32, R17 ;  /* 0x0000001100207308 */ /* 0x0002a20000002400 */
[----:B------:R-:W-:-:S02]  /*6e40*/  LOP3.LUT R16, R3, 0xa9, RZ, 0xfc, !PT ;  /* 0x000000a903107812 */ /* 0x000fc400078efcff */
[----:B------:R-:W-:Y:S02]  /*6e50*/  FSEL R185, R185, -INF , !P0 ;  /* 0xff800000b9b97808 */ /* 0x000fe40004000000 */
[-C--:B------:R-:W-:Y:S02]  /*6e60*/  ISETP.GE.AND P4, PT, R16, R24.reuse, PT ;  /* 0x000000181000720c */ /* 0x080fe40003f86270 */
[----:B------:R-:W-:Y:S02]  /*6e70*/  ISETP.GE.AND P0, PT, R26, R24, PT ;  /* 0x000000181a00720c */ /* 0x000fe40003f06270 */
[----:B------:R-:W-:Y:S02]  /*6e80*/  FSEL R181, R181, -INF , !P6 ;  /* 0xff800000b5b57808 */ /* 0x000fe40007000000 */
[----:B------:R-:W-:Y:S02]  /*6e90*/  FSEL R186, R186, -INF , !P6 ;  /* 0xff800000baba7808 */ /* 0x000fe40007000000 */
[-C--:B------:R-:W-:Y:S01]  /*6ea0*/  FMUL.FTZ R20, R20, R0.reuse ;  /* 0x0000000014147220 */ /* 0x080fe20000410000 */
[----:B------:R-:W-:Y:S01]  /*6eb0*/  FSEL R160, R160, -INF , !P5 ;  /* 0xff800000a0a07808 */ /* 0x000fe20006800000 */
[-C--:B------:R-:W-:Y:S01]  /*6ec0*/  FMUL.FTZ R22, R22, R0.reuse ;  /* 0x0000000016167220 */ /* 0x080fe20000410000 */
[----:B------:R-:W-:Y:S01]  /*6ed0*/  FSEL R184, R180, -INF , !P5 ;  /* 0xff800000b4b87808 */ /* 0x000fe20006800000 */
[----:B------:R4:W-:Y:S01]  /*6ee0*/  MUFU.TANH R26, R20 ;  /* 0x00000014001a7308 */ /* 0x0009e20000002400 */
[----:B-1----:R-:W-:Y:S01]  /*6ef0*/  HMMA.16816.F32.BF16 R16, R8, R48, R28 ;  /* 0x000000300810723c */ /* 0x002fe2000004181c */
[----:B------:R-:W-:Y:S01]  /*6f00*/  FSEL R180, R156, -INF , !P4 ;  /* 0xff8000009cb47808 */ /* 0x000fe20006000000 */
[-C--:B------:R-:W-:Y:S01]  /*6f10*/  FMUL.FTZ R21, R21, R0.reuse ;  /* 0x0000000015157220 */ /* 0x080fe20000410000 */
[----:B------:R-:W-:Y:S01]  /*6f20*/  FSEL R171, R171, -INF , !P4 ;  /* 0xff800000abab7808 */ /* 0x000fe20006000000 */
[----:B------:R-:W-:Y:S01]  /*6f30*/  FMUL.FTZ R23, R23, R0 ;  /* 0x0000000017177220 */ /* 0x000fe20000410000 */
[----:B------:R-:W-:-:S02]  /*6f40*/  FSEL R143, R143, -INF , !P3 ;  /* 0xff8000008f8f7808 */ /* 0x000fc40005800000 */
[----:B------:R-:W-:Y:S01]  /*6f50*/  FSEL R187, R162, -INF , !P3 ;  /* 0xff800000a2bb7808 */ /* 0x000fe20005800000 */
[----:B------:R-:W-:Y:S01]  /*6f60*/  HMMA.16816.F32.BF16 R8, R8, R50, R12 ;  /* 0x000000320808723c */ /* 0x000fe2000004180c */
[C---:B------:R-:W-:Y:S01]  /*6f70*/  LOP3.LUT R12, R3.reuse, 0xc8, RZ, 0xfc, !PT ;  /* 0x000000c8030c7812 */ /* 0x040fe200078efcff */
[----:B------:R-:W1:Y:S01]  /*6f80*/  MUFU.TANH R22, R22 ;  /* 0x0000001600167308 */ /* 0x000e620000002400 */
[----:B------:R-:W-:Y:S02]  /*6f90*/  FSEL R162, R140, -INF , !P1 ;  /* 0xff8000008ca27808 */ /* 0x000fe40004800000 */
[-C--:B------:R-:W-:Y:S02]  /*6fa0*/  ISETP.GE.AND P3, PT, R12, R24.reuse, PT ;  /* 0x000000180c00720c */ /* 0x080fe40003f66270 */
[C---:B------:R-:W-:Y:S02]  /*6fb0*/  LOP3.LUT R12, R3.reuse, 0xc9, RZ, 0xfc, !PT ;  /* 0x000000c9030c7812 */ /* 0x040fe400078efcff */
[----:B----4-:R-:W-:Y:S01]  /*6fc0*/  LOP3.LUT R20, R3, 0xb9, RZ, 0xfc, !PT ;  /* 0x000000b903147812 */ /* 0x010fe200078efcff */
[----:B------:R-:W-:Y:S01]  /*6fd0*/  MUFU.TANH R21, R21 ;  /* 0x0000001500157308 */ /* 0x000fe20000002400 */
[----:B------:R-:W-:Y:S01]  /*6fe0*/  FSEL R151, R151, -INF , !P1 ;  /* 0xff80000097977808 */ /* 0x000fe20004800000 */
[----:B---3--:R-:W-:Y:S01]  /*6ff0*/  HMMA.16816.F32.BF16 R16, R4, R36, R16 ;  /* 0x000000240410723c */ /* 0x008fe20000041810 */
[----:B------:R-:W-:-:S02]  /*7000*/  ISETP.GE.AND P6, PT, R20, R24, PT ;  /* 0x000000181400720c */ /* 0x000fc40003fc6270 */
[C---:B------:R-:W-:Y:S02]  /*7010*/  LOP3.LUT R20, R3.reuse, 0xc0, RZ, 0xfc, !PT ;  /* 0x000000c003147812 */ /* 0x040fe400078efcff */
[-C--:B------:R-:W-:Y:S01]  /*7020*/  ISETP.GE.AND P1, PT, R12, R24.reuse, PT ;  /* 0x000000180c00720c */ /* 0x080fe20003f26270 */
[----:B------:R-:W3:Y:S01]  /*7030*/  MUFU.TANH R23, R23 ;  /* 0x0000001700177308 */ /* 0x000ee20000002400 */
[----:B------:R-:W-:Y:S01]  /*7040*/  ISETP.GE.AND P5, PT, R20, R24, PT ;  /* 0x000000181400720c */ /* 0x000fe20003fa6270 */
[----:B------:R-:W-:Y:S01]  /*7050*/  HMMA.16816.F32.BF16 R4, R4, R38, R8 ;  /* 0x000000260404723c */ /* 0x000fe20000041808 */
[C---:B------:R-:W-:Y:S02]  /*7060*/  LOP3.LUT R20, R3.reuse, 0xc1, RZ, 0xfc, !PT ;  /* 0x000000c103147812 */ /* 0x040fe400078efcff */
[----:B------:R-:W-:Y:S02]  /*7070*/  LOP3.LUT R8, R3, 0xd8, RZ, 0xfc, !PT ;  /* 0x000000d803087812 */ /* 0x000fe400078efcff */
[----:B------:R-:W-:-:S02]  /*7080*/  FSEL R80, R80, -INF , !P5 ;  /* 0xff80000050507808 */ /* 0x000fc40006800000 */
[----:B------:R-:W-:Y:S02]  /*7090*/  FSEL R188, R82, -INF , !P5 ;  /* 0xff80000052bc7808 */ /* 0x000fe40006800000 */
[-C--:B------:R-:W-:Y:S02]  /*70a0*/  ISETP.GE.AND P4, PT, R20, R24.reuse, PT ;  /* 0x000000181400720c */ /* 0x080fe40003f86270 */
[----:B------:R-:W-:Y:S01]  /*70b0*/  ISETP.GE.AND P5, PT, R8, R24, PT ;  /* 0x000000180800720c */ /* 0x000fe20003fa6270 */
[-C--:B------:R-:W-:Y:S01]  /*70c0*/  FMUL.FTZ R9, R18, R0.reuse ;  /* 0x0000000012097220 */ /* 0x080fe20000410000 */
[----:B------:R-:W-:Y:S01]  /*70d0*/  LOP3.LUT R8, R3, 0xd9, RZ, 0xfc, !PT ;  /* 0x000000d903087812 */ /* 0x000fe200078efcff */
[-C--:B------:R-:W-:Y:S01]  /*70e0*/  FMUL.FTZ R16, R16, R0.reuse ;  /* 0x0000000010107220 */ /* 0x080fe20000410000 */
[----:B------:R-:W-:Y:S01]  /*70f0*/  FSEL R82, R79, -INF , !P4 ;  /* 0xff8000004f527808 */ /* 0x000fe20006000000 */
[----:B------:R4:W3:Y:S01]  /*7100*/  MUFU.TANH R11, R9 ;  /* 0x00000009000b7308 */ /* 0x0008e20000002400 */
[----:B------:R-:W-:Y:S01]  /*7110*/  FSEL R190, R81, -INF , !P4 ;  /* 0xff80000051be7808 */ /* 0x000fe20006000000 */
[----:B------:R-:W-:Y:S01]  /*7120*/  FMUL.FTZ R17, R17, R0 ;  /* 0x0000000011117220 */ /* 0x000fe20000410000 */
[----:B------:R-:W-:Y:S01]  /*7130*/  ISETP.GE.AND P4, PT, R8, R24, PT ;  /* 0x000000180800720c */ /* 0x000fe20003f86270 */
[-C--:B------:R-:W-:Y:S01]  /*7140*/  FMUL.FTZ R6, R6, R0.reuse ;  /* 0x0000000006067220 */ /* 0x080fe20000410000 */
[----:B------:R-:W-:Y:S01]  /*7150*/  LOP3.LUT R12, R3, 0xd0, RZ, 0xfc, !PT ;  /* 0x000000d0030c7812 */ /* 0x000fe200078efcff */
[----:B------:R-:W-:Y:S01]  /*7160*/  FMUL.FTZ R7, R7, R0 ;  /* 0x0000000007077220 */ /* 0x000fe20000410000 */
[----:B------:R-:W-:Y:S01]  /*7170*/  LOP3.LUT R8, R3, 0xe0, RZ, 0xfc, !PT ;  /* 0x000000e003087812 */ /* 0x000fe200078efcff */
[----:B------:R-:W3:Y:S01]  /*7180*/  MUFU.TANH R16, R16 ;  /* 0x0000001000107308 */ /* 0x000ee20000002400 */
[----:B------:R-:W-:-:S02]  /*7190*/  FSEL R119, R119, -INF , !P0 ;  /* 0xff80000077777808 */ /* 0x000fc40004000000 */
[----:B------:R-:W-:Y:S02]  /*71a0*/  FSEL R136, R136, -INF , !P0 ;  /* 0xff80000088887808 */ /* 0x000fe40004000000 */
[----:B------:R-:W-:Y:S02]  /*71b0*/  FSEL R81, R76, -INF , !P3 ;  /* 0xff8000004c517808 */ /* 0x000fe40005800000 */
[----:B-----5:R-:W-:Y:S01]  /*71c0*/  FSEL R191, R78, -INF , !P3 ;  /* 0xff8000004ebf7808 */ /* 0x020fe20005800000 */
[----:B------:R-:W-:Y:S01]  /*71d0*/  MUFU.TANH R17, R17 ;  /* 0x0000001100117308 */ /* 0x000fe20000002400 */
[----:B------:R-:W-:Y:S01]  /*71e0*/  ISETP.GE.AND P0, PT, R12, R24, PT ;  /* 0x000000180c00720c */ /* 0x000fe20003f06270 */
[----:B----4-:R-:W-:Y:S01]  /*71f0*/  FMUL.FTZ R9, R19, R0 ;  /* 0x0000000013097220 */ /* 0x010fe20000410000 */
[----:B------:R-:W-:Y:S02]  /*7200*/  ISETP.GE.AND P3, PT, R8, R24, PT ;  /* 0x000000180800720c */ /* 0x000fe40003f66270 */
[----:B------:R-:W-:-:S02]  /*7210*/  LOP3.LUT R12, R3, 0xd1, RZ, 0xfc, !PT ;  /* 0x000000d1030c7812 */ /* 0x000fc400078efcff */
[----:B------:R-:W-:Y:S01]  /*7220*/  LOP3.LUT R8, R3, 0xe1, RZ, 0xfc, !PT ;  /* 0x000000e103087812 */ /* 0x000fe200078efcff */
[----:B------:R4:W5:Y:S01]  /*7230*/  MUFU.TANH R10, R9 ;  /* 0x00000009000a7308 */ /* 0x0009620000002400 */
[----:B------:R-:W-:Y:S02]  /*7240*/  FSEL R83, R83, -INF , !P6 ;  /* 0xff80000053537808 */ /* 0x000fe40007000000 */
[----:B------:R-:W-:Y:S02]  /*7250*/  FSEL R129, R129, -INF , !P6 ;  /* 0xff80000081817808 */ /* 0x000fe40007000000 */
[----:B------:R-:W-:Y:S02]  /*7260*/  FSEL R192, R73, -INF , !P1 ;  /* 0xff80000049c07808 */ /* 0x000fe40004800000 */
[----:B------:R-:W-:Y:S01]  /*7270*/  FSEL R189, R77, -INF , !P1 ;  /* 0xff8000004dbd7808 */ /* 0x000fe20004800000 */
[----:B------:R-:W5:Y:S01]  /*7280*/  MUFU.TANH R6, R6 ;  /* 0x0000000600067308 */ /* 0x000f620000002400 */
[----:B------:R-:W-:-:S02]  /*7290*/  ISETP.GE.AND P6, PT, R12, R24, PT ;  /* 0x000000180c00720c */ /* 0x000fc40003fc6270 */
[----:B------:R-:W-:Y:S02]  /*72a0*/  ISETP.GE.AND P1, PT, R8, R24, PT ;  /* 0x000000180800720c */ /* 0x000fe40003f26270 */
[C---:B------:R-:W-:Y:S02]  /*72b0*/  LOP3.LUT R8, R3.reuse, 0xe8, RZ, 0xfc, !PT ;  /* 0x000000e803087812 */ /* 0x040fe400078efcff */
[----:B------:R-:W-:Y:S01]  /*72c0*/  FSEL R195, R68, -INF , !P0 ;  /* 0xff80000044c37808 */ /* 0x000fe20004000000 */
[----:B------:R-:W-:Y:S01]  /*72d0*/  MUFU.TANH R7, R7 ;  /* 0x0000000700077308 */ /* 0x000fe20000002400 */
[----:B------:R-:W-:Y:S01]  /*72e0*/  FSEL R199, R72, -INF , !P0 ;  /* 0xff80000048c77808 */ /* 0x000fe20004000000 */
[-C--:B----4-:R-:W-:Y:S01]  /*72f0*/  FMUL.FTZ R9, R4, R0.reuse ;  /* 0x0000000004097220 */ /* 0x090fe20000410000 */
[----:B------:R-:W-:Y:S01]  /*7300*/  LOP3.LUT R4, R3, 0xe9, RZ, 0xfc, !PT ;  /* 0x000000e903047812 */ /* 0x000fe200078efcff */
[----:B------:R-:W-:Y:S01]  /*7310*/  FMUL.FTZ R0, R5, R0 ;  /* 0x0000000005007220 */ /* 0x000fe20000410000 */
[----:B------:R-:W-:-:S02]  /*7320*/  FSEL R193, R65, -INF , !P6 ;  /* 0xff80000041c17808 */ /* 0x000fc40007000000 */
[----:B------:R-:W-:Y:S01]  /*7330*/  FSEL R196, R69, -INF , !P6 ;  /* 0xff80000045c47808 */ /* 0x000fe20007000000 */
[----:B------:R-:W4:Y:S01]  /*7340*/  MUFU.TANH R9, R9 ;  /* 0x0000000900097308 */ /* 0x000f220000002400 */
[-C--:B------:R-:W-:Y:S02]  /*7350*/  ISETP.GE.AND P0, PT, R8, R24.reuse, PT ;  /* 0x000000180800720c */ /* 0x080fe40003f06270 */
[----:B------:R-:W-:Y:S02]  /*7360*/  ISETP.GE.AND P6, PT, R4, R24, PT ;  /* 0x000000180400720c */ /* 0x000fe40003fc6270 */
[----:B------:R-:W-:Y:S02]  /*7370*/  LOP3.LUT R4, R3, 0xf0, RZ, 0xfc, !PT ;  /* 0x000000f003047812 */ /* 0x000fe400078efcff */
[----:B--2---:R-:W-:Y:S01]  /*7380*/  FSEL R204, R32, -INF , !P3 ;  /* 0xff80000020cc7808 */ /* 0x004fe20005800000 */
[----:B------:R-:W2:Y:S01]  /*7390*/  MUFU.TANH R0, R0 ;  /* 0x0000000000007308 */ /* 0x000ea20000002400 */
[----:B------:R-:W-:-:S02]  /*73a0*/  LOP3.LUT R32, R205, 0x200, RZ, 0xc0, !PT ;  /* 0x00000200cd207812 */ /* 0x000fc400078ec0ff */
[----:B------:R-:W-:Y:S02]  /*73b0*/  FSEL R194, R42, -INF , !P5 ;  /* 0xff8000002ac27808 */ /* 0x000fe40006800000 */
[----:B------:R-:W-:Y:S02]  /*73c0*/  FSEL R198, R64, -INF , !P5 ;  /* 0xff80000040c67808 */ /* 0x000fe40006800000 */
[----:B-1----:R-:W-:Y:S02]  /*73d0*/  FSEL R202, R22, -INF , !P0 ;  /* 0xff80000016ca7808 */ /* 0x002fe40004000000 */
[----:B------:R-:W-:Y:S02]  /*73e0*/  FSEL R205, R26, -INF , !P0 ;  /* 0xff8000001acd7808 */ /* 0x000fe40004000000 */
[----:B------:R-:W-:Y:S02]  /*73f0*/  ISETP.GE.AND P5, PT, R4, R24, PT ;  /* 0x000000180400720c */ /* 0x000fe40003fa6270 */
[----:B------:R-:W-:-:S02]  /*7400*/  ISETP.GT.AND P0, PT, R84, R219, PT ;  /* 0x000000db5400720c */ /* 0x000fc40003f04270 */
        /* <DEDUP_REMOVED lines=9> */
[-C--:B------:R-:W-:Y:S02]  /*74a0*/  ISETP.GE.AND P3, PT, R4, R24.reuse, PT ;  /* 0x000000180400720c */ /* 0x080fe40003f66270 */
[----:B------:R-:W-:Y:S02]  /*74b0*/  ISETP.GE.AND P1, PT, R3, R24, PT ;  /* 0x000000180300720c */ /* 0x000fe40003f26270 */
[----:B---3--:R-:W-:-:S02]  /*74c0*/  FSEL R209, R23, -INF , !P6 ;  /* 0xff80000017d17808 */ /* 0x008fc40007000000 */
[----:B------:R-:W-:Y:S02]  /*74d0*/  FSEL R207, R21, -INF , !P6 ;  /* 0xff80000015cf7808 */ /* 0x000fe40007000000 */
[----:B------:R-:W-:Y:S02]  /*74e0*/  FSEL R210, R11, -INF , !P5 ;  /* 0xff8000000bd27808 */ /* 0x000fe40006800000 */
[----:B------:R-:W-:Y:S02]  /*74f0*/  FSEL R213, R16, -INF , !P5 ;  /* 0xff80000010d57808 */ /* 0x000fe40006800000 */
[----:B-----5:R-:W-:Y:S02]  /*7500*/  FSEL R211, R10, -INF , !P4 ;  /* 0xff8000000ad37808 */ /* 0x020fe40006000000 */
[----:B------:R-:W-:Y:S02]  /*7510*/  FSEL R216, R17, -INF , !P4 ;  /* 0xff80000011d87808 */ /* 0x000fe40006000000 */
[----:B------:R-:W-:-:S02]  /*7520*/  FSEL R212, R6, -INF , !P3 ;  /* 0xff80000006d47808 */ /* 0x000fc40005800000 */
[----:B----4-:R-:W-:Y:S02]  /*7530*/  FSEL R215, R9, -INF , !P3 ;  /* 0xff80000009d77808 */ /* 0x010fe40005800000 */
[----:B------:R-:W-:Y:S02]  /*7540*/  FSEL R217, R7, -INF , !P1 ;  /* 0xff80000007d97808 */ /* 0x000fe40004800000 */
[----:B--2---:R-:W-:Y:S01]  /*7550*/  FSEL R214, R0, -INF , !P1 ;  /* 0xff80000000d67808 */ /* 0x004fe20004800000 */
        /* <DEDUP_REMOVED lines=16> */
.L_x_1649:
[----:B------:R-:W2:Y:S01]  /*7660*/  LD.E R3, desc[UR4][R134.64+0x170] ;  /* 0x0001700486037980 */ /* 0x000ea2000c101900 */
[----:B------:R-:W-:Y:S02]  /*7670*/  VIADD R9, R241, 0xffffff00 ;  /* 0xffffff00f1097836 */ /* 0x000fe40000000000 */
[----:B------:R-:W-:Y:S02]  /*7680*/  IMAD.MOV.U32 R14, RZ, RZ, R221 ;  /* 0x000000ffff0e7224 */ /* 0x000fe400078e00dd */
[----:B------:R-:W-:Y:S01]  /*7690*/  IMAD.MOV.U32 R13, RZ, RZ, R222 ;  /* 0x000000ffff0d7224 */ /* 0x000fe200078e00de */
[----:B------:R-:W-:Y:S02]  /*76a0*/  IABS R7, R9 ;  /* 0x0000000900077213 */ /* 0x000fe40000000000 */
[----:B------:R-:W-:Y:S02]  /*76b0*/  IABS R8, R241 ;  /* 0x000000f100087213 */ /* 0x000fe40000000000 */
[----:B--2---:R-:W-:-:S04]  /*76c0*/  IABS R0, R3 ;  /* 0x0000000300007213 */ /* 0x004fc80000000000 */
[----:B------:R-:W1:Y:S08]  /*76d0*/  I2F.RP R4, R0 ;  /* 0x0000000000047306 */ /* 0x000e700000209400 */
[----:B-1----:R-:W1:Y:S02]  /*76e0*/  MUFU.RCP R4, R4 ;  /* 0x0000000400047308 */ /* 0x002e640000001000 */
[----:B-1----:R-:W-:-:S06]  /*76f0*/  IADD3 R4, PT, PT, R4, 0xffffffe, RZ ;  /* 0x0ffffffe04047810 */ /* 0x002fcc0007ffe0ff */
[----:B------:R-:W1:Y:S01]  /*7700*/  F2I.FTZ.U32.TRUNC.NTZ R5, R4 ;  /* 0x0000000400057305 */ /* 0x000e62000021f000 */
[----:B------:R-:W-:Y:S01]  /*7710*/  IABS R10, R3 ;  /* 0x00000003000a7213 */ /* 0x000fe20000000000 */
[----:B-1----:R-:W-:-:S04]  /*7720*/  IMAD.MOV R4, RZ, RZ, -R5 ;  /* 0x000000ffff047224 */ /* 0x002fc800078e0a05 */
[----:B------:R-:W-:Y:S01]  /*7730*/  IMAD R6, R4, R0, RZ ;  /* 0x0000000004067224 */ /* 0x000fe200078e02ff */
[----:B------:R-:W-:-:S05]  /*7740*/  MOV R4, RZ ;  /* 0x000000ff00047202 */ /* 0x000fca0000000f00 */
        /* <DEDUP_REMOVED lines=10> */
[----:B------:R-:W-:Y:S02]  /*77f0*/  @!P4 IMAD.IADD R7, R7, 0x1, -R0 ;  /* 0x000000010707c824 */ /* 0x000fe400078e0a00 */
[-C--:B------:R-:W-:Y:S02]  /*7800*/  ISETP.GE.U32.AND P5, PT, R6, R0.reuse, PT ;  /* 0x000000000600720c */ /* 0x080fe40003fa6070 */
[-C--:B------:R-:W-:Y:S02]  /*7810*/  LOP3.LUT R6, R241, R3.reuse, RZ, 0x3c, !PT ;  /* 0x00000003f1067212 */ /* 0x080fe400078e3cff */
[----:B------:R-:W-:Y:S02]  /*7820*/  ISETP.GE.U32.AND P6, PT, R7, R0, PT ;  /* 0x000000000700720c */ /* 0x000fe40003fc6070 */
[----:B------:R-:W-:-:S02]  /*7830*/  LOP3.LUT R0, R9, R3, RZ, 0x3c, !PT ;  /* 0x0000000309007212 */ /* 0x000fc400078e3cff */
[----:B------:R-:W-:Y:S02]  /*7840*/  ISETP.GE.AND P3, PT, R6, RZ, PT ;  /* 0x000000ff0600720c */ /* 0x000fe40003f66270 */
[----:B------:R-:W-:Y:S01]  /*7850*/  ISETP.GE.AND P0, PT, R0, RZ, PT ;  /* 0x000000ff0000720c */ /* 0x000fe20003f06270 */
[----:B------:R-:W-:Y:S01]  /*7860*/  @!P4 VIADD R5, R5, 0x1 ;  /* 0x000000010505c836 */ /* 0x000fe20000000000 */
[----:B------:R-:W-:-:S04]  /*7870*/  @!P1 IADD3 R4, PT, PT, R4, 0x1, RZ ;  /* 0x0000000104049810 */ /* 0x000fc80007ffe0ff */
[----:B------:R-:W-:Y:S01]  /*7880*/  @P5 IADD3 R4, PT, PT, R4, 0x1, RZ ;  /* 0x0000000104045810 */ /* 0x000fe20007ffe0ff */
[----:B------:R-:W-:Y:S01]  /*7890*/  @P6 VIADD R5, R5, 0x1 ;  /* 0x0000000105056836 */ /* 0x000fe20000000000 */
[----:B------:R-:W-:Y:S02]  /*78a0*/  ISETP.NE.AND P1, PT, R3, RZ, PT ;  /* 0x000000ff0300720c */ /* 0x000fe40003f25270 */
[----:B------:R-:W-:Y:S01]  /*78b0*/  LOP3.LUT R0, RZ, R3, RZ, 0x33, !PT ;  /* 0x00000003ff007212 */ /* 0x000fe200078e33ff */
[----:B------:R-:W-:Y:S02]  /*78c0*/  @!P3 IMAD.MOV R5, RZ, RZ, -R5 ;  /* 0x000000ffff05b224 */ /* 0x000fe400078e0a05 */
[----:B------:R-:W-:-:S04]  /*78d0*/  @!P0 IADD3 R4, PT, PT, -R4, RZ, RZ ;  /* 0x000000ff04048210 */ /* 0x000fc80007ffe1ff */
[C---:B------:R-:W-:Y:S02]  /*78e0*/  SEL R10, R0.reuse, R4, !P1 ;  /* 0x00000004000a7207 */ /* 0x040fe40004800000 */
[----:B------:R-:W-:Y:S02]  /*78f0*/  SEL R0, R0, R5, !P1 ;  /* 0x0000000500007207 */ /* 0x000fe40004800000 */
[----:B------:R-:W2:Y:S01]  /*7900*/  LD.E.64 R4, desc[UR4][R96.64+0x38] ;  /* 0x0000380460047980 */ /* 0x000ea2000c101b00 */
[----:B------:R-:W-:-:S04]  /*7910*/  IMAD.WIDE R8, R10, 0x4, R228 ;  /* 0x000000040a087825 */ /* 0x000fc800078e02e4 */
[C---:B------:R-:W-:Y:S01]  /*7920*/  IMAD.WIDE R6, R0.reuse, 0x4, R228 ;  /* 0x0000000400067825 */ /* 0x040fe200078e02e4 */
[----:B------:R-:W3:Y:S04]  /*7930*/  LD.E R12, desc[UR4][R8.64] ;  /* 0x00000004080c7980 */ /* 0x000ee8000c101900 */
[----:B------:R1:W3:Y:S04]  /*7940*/  LD.E R11, desc[UR4][R6.64] ;  /* 0x00000004060b7980 */ /* 0x0002e8000c101900 */
[----:B------:R-:W4:Y:S01]  /*7950*/  LD.E.64 R8, desc[UR4][R96.64+0x20] ;  /* 0x0000200460087980 */ /* 0x000f22000c101b00 */
[----:B------:R-:W-:-:S05]  /*7960*/  IADD3 R0, PT, PT, R0, -R10, RZ ;  /* 0x8000000a00007210 */ /* 0x000fca0007ffe0ff */
[----:B------:R-:W-:-:S05]  /*7970*/  IMAD R3, R3, R0, -0x100 ;  /* 0xffffff0003037424 */ /* 0x000fca00078e0200 */
[----:B------:R-:W-:Y:S01]  /*7980*/  SHF.R.S32.HI R10, RZ, 0x1f, R3 ;  /* 0x0000001fff0a7819 */ /* 0x000fe20000011403 */
[-C--:B--2---:R-:W-:Y:S02]  /*7990*/  IMAD R0, R5, R3.reuse, RZ ;  /* 0x0000000305007224 */ /* 0x084fe400078e02ff */
[----:B-1----:R-:W-:-:S04]  /*79a0*/  IMAD.WIDE.U32 R6, R4, R3, RZ ;  /* 0x0000000304067225 */ /* 0x002fc800078e00ff */
[----:B------:R-:W-:Y:S02]  /*79b0*/  IMAD R4, R4, R10, R0 ;  /* 0x0000000a04047224 */ /* 0x000fe400078e0200 */
[----:B---3--:R-:W-:-:S03]  /*79c0*/  IMAD.IADD R0, R12, 0x1, -R11 ;  /* 0x000000010c007824 */ /* 0x008fc600078e0a0b */
[----:B------:R-:W-:Y:S01]  /*79d0*/  IADD3 R5, PT, PT, R7, R4, RZ ;  /* 0x0000000407057210 */ /* 0x000fe20007ffe0ff */
[----:B------:R-:W-:Y:S01]  /*79e0*/  IMAD.MOV.U32 R4, RZ, RZ, R6 ;  /* 0x000000ffff047224 */ /* 0x000fe200078e0006 */
        /* <DEDUP_REMOVED lines=9> */
.L_x_1650:
[----:B------:R-:W-:Y:S05]  /*7a80*/  BSYNC.RECONVERGENT B0 ;  /* 0x0000000000007941 */ /* 0x000fea0003800200 */
.L_x_1648:
        /* <DEDUP_REMOVED lines=9> */
[----:B------:R-:W-:Y:S01]  /*7b20*/  @!P0 IMAD R24, R231, 0xc0, RZ ;  /* 0x000000c0e7188824 */ /* 0x000fe200078e02ff */
[----:B------:R-:W-:Y:S01]  /*7b30*/  BSSY.RECONVERGENT B0, `(.L_x_1651) ;  /* 0x000008d000007945 */ /* 0x000fe20003800200 */
[----:B---3--:R-:W-:-:S02]  /*7b40*/  LEA R4, P3, R230, R0, 0x5 ;  /* 0x00000000e6047211 */ /* 0x008fc400078628ff */
[----:B------:R-:W-:Y:S02]  /*7b50*/  @!P1 MOV R6, R0 ;  /* 0x0000000000069202 */ /* 0x000fe40000000f00 */
[----:B----4-:R-:W-:Y:S01]  /*7b60*/  LEA.HI.X R5, R230, R3, R231, 0x5, P3 ;  /* 0x00000003e6057211 */ /* 0x010fe200018f2ce7 */
[----:B------:R-:W-:Y:S01]  /*7b70*/  @!P1 IMAD.MOV.U32 R7, RZ, RZ, R3 ;  /* 0x000000ffff079224 */ /* 0x000fe200078e0003 */
[----:B------:R-:W-:-:S03]  /*7b80*/  @!P0 MOV R8, R4 ;  /* 0x0000000400088202 */ /* 0x000fc60000000f00 */
[----:B------:R-:W-:Y:S01]  /*7b90*/  @!P0 IMAD.MOV.U32 R9, RZ, RZ, R5 ;  /* 0x000000ffff098224 */ /* 0x000fe200078e0005 */
[----:B------:R-:W-:Y:S01]  /*7ba0*/  @!PT LDS RZ, [RZ] ;  /* 0x00000000fffff984 */ /* 0x000fe20000000800 */
[----:B------:R-:W-:Y:S01]  /*7bb0*/  @!PT LDS RZ, [RZ] ;  /* 0x00000000fffff984 */ /* 0x000fe20000000800 */
[----:B------:R-:W-:Y:S01]  /*7bc0*/  @!PT LDS RZ, [RZ] ;  /* 0x00000000fffff984 */ /* 0x000fe20000000800 */
[----:B------:R3:W-:Y:S01]  /*7bd0*/  @!P1 LDGSTS.E.BYPASS.LTC128B.128 [R2+0x2000], desc[UR4][R6.64] ;  /* 0x0200000006029fae */ /* 0x0007e2000b981a04 */
[----:B------:R-:W-:Y:S01]  /*7be0*/  @!P0 IMAD.WIDE.U32 R8, R230, 0xe0, R8 ;  /* 0x000000e0e6088825 */ /* 0x000fe200078e0008 */
[----:B------:R-:W-:-:S03]  /*7bf0*/  @!P0 MOV R12, R4 ;  /* 0x00000004000c8202 */ /* 0x000fc60000000f00 */
[----:B------:R-:W-:Y:S01]  /*7c00*/  @!P0 IMAD.IADD R23, R22, 0x1, R9 ;  /* 0x0000000116178824 */ /* 0x000fe200078e0209 */
[----:B------:R-:W-:Y:S01]  /*7c10*/  @!P0 MOV R22, R8 ;  /* 0x0000000800168202 */ /* 0x000fe20000000f00 */
[--C-:B-1----:R-:W-:Y:S01]  /*7c20*/  @!P0 IMAD.MOV.U32 R13, RZ, RZ, R5.reuse ;  /* 0x000000ffff0d8224 */ /* 0x102fe200078e0005 */
[-C--:B------:R-:W-:Y:S01]  /*7c30*/  @!P0 MOV R8, R4.reuse ;  /* 0x0000000400088202 */ /* 0x080fe20000000f00 */
[C---:B------:R-:W-:Y:S01]  /*7c40*/  @!P0 IMAD.WIDE.U32 R14, R230.reuse, 0x60, R4 ;  /* 0x00000060e60e8825 */ /* 0x040fe200078e0004 */
[----:B------:R1:W-:Y:S03]  /*7c50*/  @P1 STS.128 [R2+0x2000], RZ ;  /* 0x002000ff02001388 */ /* 0x0003e60000000c00 */
[--C-:B------:R-:W-:Y:S01]  /*7c60*/  @!P0 IMAD.MOV.U32 R9, RZ, RZ, R5.reuse ;  /* 0x000000ffff098224 */ /* 0x100fe200078e0005 */
[-C--:B------:R-:W-:Y:S02]  /*7c70*/  @!P0 LEA R30, P1, R230, R4.reuse, 0x5 ;  /* 0x00000004e61e8211 */ /* 0x080fe400078228ff */
[----:B---3--:R-:W-:Y:S01]  /*7c80*/  @!P0 MOV R6, R4 ;  /* 0x0000000400068202 */ /* 0x008fe20000000f00 */
[----:B------:R-:W-:-:S04]  /*7c90*/  @!P0 IMAD.MOV.U32 R7, RZ, RZ, R5 ;  /* 0x000000ffff078224 */ /* 0x000fc800078e0005 */
[----:B------:R-:W-:Y:S01]  /*7ca0*/  @!P0 IMAD.WIDE.U32 R6, R230, 0x120, R6 ;  /* 0x00000120e6068825 */ /* 0x000fe200078e0006 */
[----:B------:R-:W-:-:S03]  /*7cb0*/  @!P0 IADD3 R29, PT, PT, R28, R15, RZ ;  /* 0x0000000f1c1d8210 */ /* 0x000fc60007ffe0ff */
[----:B------:R-:W-:Y:S01]  /*7cc0*/  @!P0 IMAD.WIDE.U32 R12, R230, 0xa0, R12 ;  /* 0x000000a0e60c8825 */ /* 0x000fe200078e000c */
[----:B------:R-:W-:Y:S02]  /*7cd0*/  @!P0 IADD3 R19, PT, PT, R18, R7, RZ ;  /* 0x0000000712138210 */ /* 0x000fe40007ffe0ff */
[-C--:B------:R-:W-:Y:S01]  /*7ce0*/  @!P0 MOV R7, R5.reuse ;  /* 0x0000000500078202 */ /* 0x080fe20000000f00 */
[----:B------:R-:W-:Y:S01]  /*7cf0*/  @!P0 IMAD.MOV.U32 R18, RZ, RZ, R6 ;  /* 0x000000ffff128224 */ /* 0x000fe200078e0006 */
[-C--:B------:R-:W-:Y:S01]  /*7d00*/  @!P0 MOV R6, R4.reuse ;  /* 0x0000000400068202 */ /* 0x080fe20000000f00 */
[C---:B------:R-:W-:Y:S01]  /*7d10*/  @!P0 IMAD.WIDE.U32 R8, R230.reuse, 0x180, R8 ;  /* 0x00000180e6088825 */ /* 0x040fe200078e0008 */
[CC--:B------:R-:W-:Y:S02]  /*7d20*/  @!P0 LEA R20, P3, R230.reuse, R4.reuse, 0x6 ;  /* 0x00000004e6148211 */ /* 0x0c0fe400078630ff */
[-C--:B------:R-:W-:Y:S01]  /*7d30*/  @!P0 MOV R10, R4.reuse ;  /* 0x00000004000a8202 */ /* 0x080fe20000000f00 */
[----:B------:R-:W-:Y:S01]  /*7d40*/  @!P0 IMAD.MOV.U32 R28, RZ, RZ, R14 ;  /* 0x000000ffff1c8224 */ /* 0x000fe200078e000e */
[----:B------:R-:W-:Y:S01]  /*7d50*/  @!P0 MOV R14, R4 ;  /* 0x00000004000e8202 */ /* 0x000fe20000000f00 */
[----:B------:R-:W-:Y:S01]  /*7d60*/  @!P0 IMAD.MOV.U32 R11, RZ, RZ, R5 ;  /* 0x000000ffff0b8224 */ /* 0x000fe200078e0005 */
[-C--:B------:R-:W-:Y:S01]  /*7d70*/  @!P0 LEA.HI.X R31, R230, R5.reuse, R231, 0x5, P1 ;  /* 0x00000005e61f8211 */ /* 0x080fe200008f2ce7 */
[----:B------:R-:W-:Y:S01]  /*7d80*/  @!P0 IMAD.IADD R27, R26, 0x1, R13 ;  /* 0x000000011a1b8824 */ /* 0x000fe200078e020d */
[----:B------:R-:W-:Y:S01]  /*7d90*/  @!P0 MOV R26, R12 ;  /* 0x0000000c001a8202 */ /* 0x000fe20000000f00 */
[----:B------:R-:W-:Y:S01]  /*7da0*/  @!P0 IMAD.MOV.U32 R15, RZ, RZ, R5 ;  /* 0x000000ffff0f8224 */ /* 0x000fe200078e0005 */
[----:B------:R1:W-:Y:S01]  /*7db0*/  @P0 STS.128 [R2+0x2800], RZ ;  /* 0x002800ff02000388 */ /* 0x0003e20000000c00 */
[----:B------:R-:W-:Y:S01]  /*7dc0*/  @!P0 IMAD.IADD R9, R16, 0x1, R9 ;  /* 0x0000000110098824 */ /* 0x000fe200078e0209 */
[C---:B------:R-:W-:Y:S01]  /*7dd0*/  @!P0 LEA R16, P1, R230.reuse, R4, 0x7 ;  /* 0x00000004e6108211 */ /* 0x040fe200078238ff */
[----:B------:R-:W-:Y:S01]  /*7de0*/  @!P0 IMAD R12, R231, 0x140, RZ ;  /* 0x00000140e70c8824 */ /* 0x000fe200078e02ff */
[CC--:B------:R-:W-:Y:S01]  /*7df0*/  @!P0 LEA.HI.X R21, R230.reuse, R5.reuse, R231, 0x6, P3 ;  /* 0x00000005e6158211 */ /* 0x0c0fe200018f34e7 */
[C---:B------:R-:W-:Y:S01]  /*7e00*/  @!P0 IMAD.WIDE.U32 R6, R230.reuse, 0x140, R6 ;  /* 0x00000140e6068825 */ /* 0x040fe200078e0006 */
[----:B------:R-:W-:Y:S01]  /*7e10*/  @!PT LDS RZ, [RZ] ;  /* 0x00000000fffff984 */ /* 0x000fe20000000800 */
[----:B------:R-:W-:Y:S01]  /*7e20*/  @!PT LDS RZ, [RZ] ;  /* 0x00000000fffff984 */ /* 0x000fe20000000800 */
[----:B------:R-:W-:Y:S01]  /*7e30*/  @!PT LDS RZ, [RZ] ;  /* 0x00000000fffff984 */ /* 0x000fe20000000800 */
[----:B------:R1:W-:Y:S01]  /*7e40*/  @!P0 LDGSTS.E.BYPASS.LTC128B.128 [R2+0x2800], desc[UR4][R4.64] ;  /* 0x0280000004028fae */ /* 0x0003e2000b981a04 */
[----:B------:R-:W-:-:S02]  /*7e50*/  @!P0 LEA.HI.X R17, R230, R5, R231, 0x7, P1 ;  /* 0x00000005e6118211 */ /* 0x000fc400008f3ce7 */
[C---:B------:R-:W-:Y:S01]  /*7e60*/  @!P0 IMAD.WIDE.U32 R10, R230.reuse, 0xc0, R10 ;  /* 0x000000c0e60a8825 */ /* 0x040fe200078e000a */
[----:B------:R1:W-:Y:S03]  /*7e70*/  @P0 STS.128 [R2+0x3000], RZ ;  /* 0x003000ff02000388 */ /* 0x0003e60000000c00 */
[----:B------:R-:W-:Y:S01]  /*7e80*/  @!P0 IMAD.WIDE.U32 R14, R230, 0x1a0, R14 ;  /* 0x000001a0e60e8825 */ /* 0x000fe200078e000e */
[----:B------:R-:W-:Y:S01]  /*7e90*/  @!PT LDS RZ, [RZ] ;  /* 0x00000000fffff984 */ /* 0x000fe20000000800 */
[----:B------:R-:W-:Y:S01]  /*7ea0*/  @!PT LDS RZ, [RZ] ;  /* 0x00000000fffff984 */ /* 0x000fe20000000800 */
[----:B------:R-:W-:Y:S01]  /*7eb0*/  @!PT LDS RZ, [RZ] ;  /* 0x00000000fffff984 */ /* 0x000fe20000000800 */
[----:B------:R1:W-:Y:S01]  /*7ec0*/  @!P0 LDGSTS.E.BYPASS.LTC128B.128 [R2+0x3000], desc[UR4][R30.64] ;  /* 0x030000001e028fae */ /* 0x0003e2000b981a04 */
[----:B------:R-:W-:-:S03]  /*7ed0*/  @!P0 IADD3 R13, PT, PT, R12, R7, RZ ;  /* 0x000000070c0d8210 */ /* 0x000fc60007ffe0ff */
[----:B------:R1:W-:Y:S01]  /*7ee0*/  @P0 STS.128 [R2+0x3800], RZ ;  /* 0x003800ff02000388 */ /* 0x0003e20000000c00 */
[----:B------:R-:W-:Y:S01]  /*7ef0*/  @!P0 IMAD R3, R231, 0x1a0, RZ ;  /* 0x000001a0e7038824 */ /* 0x000fe200078e02ff */
[----:B------:R-:W-:Y:S02]  /*7f00*/  @!P0 MOV R12, R6 ;  /* 0x00000006000c8202 */ /* 0x000fe40000000f00 */
[----:B------:R-:W-:Y:S01]  /*7f10*/  @!PT LDS RZ, [RZ] ;  /* 0x00000000fffff984 */ /* 0x000fe20000000800 */
[----:B------:R-:W-:Y:S01]  /*7f20*/  @!PT LDS RZ, [RZ] ;  /* 0x00000000fffff984 */ /* 0x000fe20000000800 */
[----:B------:R-:W-:Y:S01]  /*7f30*/  @!PT LDS RZ, [RZ] ;  /* 0x00000000fffff984 */ /* 0x000fe20000000800 */
[----:B------:R1:W-:Y:S01]  /*7f40*/  @!P0 LDGSTS.E.BYPASS.LTC128B.128 [R2+0x3800], desc[UR4][R20.64] ;  /* 0x0380000014028fae */ /* 0x0003e2000b981a04 */
[----:B------:R-:W-:Y:S01]  /*7f50*/  @!P0 IADD3 R25, PT, PT, R24, R11, RZ ;  /* 0x0000000b18198210 */ /* 0x000fe20007ffe0ff */
[----:B------:R-:W-:Y:S01]  /*7f60*/  @!P0 IMAD.MOV.U32 R24, RZ, RZ, R10 ;  /* 0x000000ffff188224 */ /* 0x000fe200078e000a */
[----:B------:R-:W-:Y:S01]  /*7f70*/  @!P0 MOV R6, R14 ;  /* 0x0000000e00068202 */ /* 0x000fe20000000f00 */
[----:B------:R1:W-:Y:S01]  /*7f80*/  @P0 STS.128 [R2+0x4000], RZ ;  /* 0x004000ff02000388 */ /* 0x0003e20000000c00 */
[----:B------:R-:W-:Y:S01]  /*7f90*/  @!P0 MOV R11, R5 ;  /* 0x00000005000b8202 */ /* 0x000fe20000000f00 */
[----:B------:R-:W-:Y:S01]  /*7fa0*/  @!P0 IMAD.MOV.U32 R10, RZ, RZ, R4 ;  /* 0x000000ffff0a8224 */ /* 0x000fe200078e0004 */
[----:B------:R-:W-:Y:S01]  /*7fb0*/  @!P0 LEA R14, P1, R230, R4, 0x8 ;  /* 0x00000004e60e8211 */ /* 0x000fe200078240ff */
[----:B------:R-:W-:Y:S01]  /*7fc0*/  @!PT LDS RZ, [RZ] ;  /* 0x00000000fffff984 */ /* 0x000fe20000000800 */
[----:B------:R-:W-:Y:S01]  /*7fd0*/  @!PT LDS RZ, [RZ] ;  /* 0x00000000fffff984 */ /* 0x000fe20000000800 */
[----:B------:R-:W-:Y:S01]  /*7fe0*/  @!PT LDS RZ, [RZ] ;  /* 0x00000000fffff984 */ /* 0x000fe20000000800 */
[----:B------:R1:W-:Y:S01]  /*7ff0*/  @!P0 LDGSTS.E.BYPASS.LTC128B.128 [R2+0x4000], desc[UR4][R28.64] ;  /* 0x040000001c028fae */ /* 0x0003e2000b981a04 */
[----:B------:R-:W-:-:S03]  /*8000*/  @!P0 IADD3 R7, PT, PT, R3, R15, RZ ;  /* 0x0000000f03078210 */ /* 0x000fc60007ffe0ff */
[----:B------:R1:W-:Y:S01]  /*8010*/  @P0 STS.128 [R2+0x4800], RZ ;  /* 0x004800ff02000388 */ /* 0x0003e20000000c00 */
[----:B------:R-:W-:-:S03]  /*8020*/  @!P0 LEA.HI.X R15, R230, R5, R231, 0x8, P1 ;  /* 0x00000005e60f8211 */ /* 0x000fc600008f44e7 */
[----:B------:R-:W-:Y:S01]  /*8030*/  @!PT LDS RZ, [RZ] ;  /* 0x00000000fffff984 */ /* 0x000fe20000000800 */
[----:B------:R-:W-:Y:S01]  /*8040*/  @!PT LDS RZ, [RZ] ;  /* 0x00000000fffff984 */ /* 0x000fe20000000800 */
[----:B------:R-:W-:Y:S01]  /*8050*/  @!PT LDS RZ, [RZ] ;  /* 0x00000000fffff984 */ /* 0x000fe20000000800 */
[----:B------:R1:W-:Y:S01]  /*8060*/  @!P0 LDGSTS.E.BYPASS.LTC128B.128 [R2+0x4800], desc[UR4][R16.64] ;  /* 0x0480000010028fae */ /* 0x0003e2000b981a04 */
[----:B------:R-:W-:-:S03]  /*8070*/  @!P0 IMAD R0, R231, 0x160, RZ ;  /* 0x00000160e7008824 */ /* 0x000fc600078e02ff */
[----:B------:R1:W-:Y:S01]  /*8080*/  @P0 STS.128 [R2+0x5000], RZ ;  /* 0x005000ff02000388 */ /* 0x0003e20000000c00 */
[----:B------:R-:W-:-:S03]  /*8090*/  @!P0 IMAD.WIDE.U32 R10, R230, 0x160, R10 ;  /* 0x00000160e60a8825 */ /* 0x000fc600078e000a */
        /* <DEDUP_REMOVED lines=10> */
[----:B------:R-:W-:-:S03]  /*8140*/  @!P0 IADD3 R11, PT, PT, R0, R11, RZ ;  /* 0x0000000b000b8210 */ /* 0x000fc60007ffe0ff */
        /* <DEDUP_REMOVED lines=43> */
.L_x_1652:
[----:B------:R-:W-:Y:S05]  /*8400*/  BSYNC.RECONVERGENT B0 ;  /* 0x0000000000007941 */ /* 0x000fea0003800200 */
.L_x_1651:
[----:B------:R-:W0:Y:S02]  /*8410*/  LDGDEPBAR ;  /* 0x00000000000079af */ /* 0x000e240000000000 */
.L_x_1647:
[----:B------:R-:W-:Y:S05]  /*8420*/  BSYNC.RECONVERGENT B1 ;  /* 0x0000000000017941 */ /* 0x000fea0003800200 */
.L_x_1646:
        /* <DEDUP_REMOVED lines=65> */
[----:B-1-3--:R-:W1:Y:S04]  /*8840*/  SHFL.BFLY PT, R2, R36, 0x2, 0x1f ;  /* 0x0c401f0024027f89 */ /* 0x00ae6800000e0000 */
        /* <DEDUP_REMOVED lines=16> */
[----:B------:R-:W5:Y:S04]  /*8950*/  LDSM.16.MT88.4 R28, [R38+0xa000] ;  /* 0x00a00000261c783b */ /* 0x000f680000004200 */
[----:B------:R-:W2:Y:S04]  /*8960*/  LDSM.16.MT88.4 R44, [R140+0xa800] ;  /* 0x00a800008c2c783b */ /* 0x000ea80000004200 */
[----:B------:R-:W2:Y:S04]  /*8970*/  LDSM.16.MT88.4 R40, [R39+0xa800] ;  /* 0x00a800002728783b */ /* 0x000ea80000004200 */
[----:B------:R-:W2:Y:S01]  /*8980*/  LDSM.16.MT88.4 R64, [R156+0xa800] ;  /* 0x00a800009c40783b */ /* 0x000ea20000004200 */
[C---:B----4-:R-:W-:Y:S01]  /*8990*/  FMUL.FTZ R3, R0.reuse, R36 ;  /* 0x0000002400037220 */ /* 0x050fe20000410000 */
[----:B------:R-:W-:-:S04]  /*89a0*/  FMUL.FTZ R5, R0, R37 ;  /* 0x0000002500057220 */ /* 0x000fc80000410000 */
[----:B------:R-:W-:Y:S02]  /*89b0*/  FSEL R3, R3, RZ, P0 ;  /* 0x000000ff03037208 */ /* 0x000fe40000000000 */
[----:B------:R-:W-:-:S03]  /*89c0*/  FSETP.NEU.FTZ.AND P0, PT, R37, -INF , PT ;  /* 0xff8000002500780b */ /* 0x000fc60003f1d000 */
[-CC-:B------:R-:W-:Y:S01]  /*89d0*/  FFMA.FTZ R2, R86, R0.reuse, -R3.reuse ;  /* 0x0000000056027223 */ /* 0x180fe20000010803 */
[----:B------:R-:W-:Y:S01]  /*89e0*/  FSEL R5, R5, RZ, P0 ;  /* 0x000000ff05057208 */ /* 0x000fe20000000000 */
[-CC-:B------:R-:W-:Y:S01]  /*89f0*/  FFMA.FTZ R4, R87, R0.reuse, -R3.reuse ;  /* 0x0000000057047223 */ /* 0x180fe20000010803 */
[----:B------:R-:W-:Y:S01]  /*8a00*/  FFMA.FTZ R6, R85, R0, -R3 ;  /* 0x0000000055067223 */ /* 0x000fe20000010803 */
[----:B------:R4:W-:Y:S01]  /*8a10*/  MUFU.EX2 R96, R2 ;  /* 0x0000000200607308 */ /* 0x0009e20000000800 */
[----:B------:R-:W-:-:S03]  /*8a20*/  MOV R85, R219 ;  /* 0x000000db00557202 */ /* 0x000fc60000000f00 */
[----:B------:R1:W-:Y:S04]  /*8a30*/  MUFU.EX2 R86, R4 ;  /* 0x0000000400567308 */ /* 0x0003e80000000800 */
[----:B------:R-:W3:Y:S01]  /*8a40*/  MUFU.EX2 R84, R6 ;  /* 0x0000000600547308 */ /* 0x000ee20000000800 */
[----:B----4-:R-:W-:-:S04]  /*8a50*/  FFMA.FTZ R2, R88, R0, -R3 ;  /* 0x0000000058027223 */ /* 0x010fc80000010803 */
[----:B------:R4:W5:Y:S01]  /*8a60*/  MUFU.EX2 R48, R2 ;  /* 0x0000000200307308 */ /* 0x0009620000000800 */
[----:B-1----:R-:W-:Y:S01]  /*8a70*/  FFMA.FTZ R4, R91, R0, -R5 ;  /* 0x000000005b047223 */ /* 0x002fe20000010805 */
[----:B---3--:R-:W-:-:S03]  /*8a80*/  F2FP.BF16.F32.PACK_AB R9, R84, R96 ;  /* 0x000000605409723e */ /* 0x008fc600000010ff */
[----:B------:R1:W-:Y:S01]  /*8a90*/  MUFU.EX2 R97, R4 ;  /* 0x0000000400617308 */ /* 0x0003e20000000800 */
[----:B------:R-:W-:-:S04]  /*8aa0*/  FFMA.FTZ R6, R99, R0, -R5 ;  /* 0x0000000063067223 */ /* 0x000fc80000010805 */
[----:B------:R3:W-:Y:S01]  /*8ab0*/  MUFU.EX2 R91, R6 ;  /* 0x00000006005b7308 */ /* 0x0007e20000000800 */
[----:B----4-:R-:W-:Y:S01]  /*8ac0*/  FFMA.FTZ R2, R90, R0, -R5 ;  /* 0x000000005a027223 */ /* 0x010fe20000010805 */
[----:B-----5:R-:W-:-:S03]  /*8ad0*/  F2FP.BF16.F32.PACK_AB R11, R48, R86 ;  /* 0x00000056300b723e */ /* 0x020fc600000010ff */
[----:B------:R4:W5:Y:S01]  /*8ae0*/  MUFU.EX2 R7, R2 ;  /* 0x0000000200077308 */ /* 0x0009620000000800 */
[----:B-1----:R-:W-:-:S04]  /*8af0*/  FFMA.FTZ R4, R89, R0, -R5 ;  /* 0x0000000059047223 */ /* 0x002fc80000010805 */
[----:B------:R1:W-:Y:S01]  /*8b00*/  MUFU.EX2 R49, R4 ;  /* 0x0000000400317308 */ /* 0x0003e20000000800 */
[----:B---3--:R-:W-:-:S04]  /*8b10*/  FFMA.FTZ R6, R109, R0, -R5 ;  /* 0x000000006d067223 */ /* 0x008fc80000010805 */
        /* <DEDUP_REMOVED lines=11> */
[----:B-1----:R-:W-:-:S03]  /*8bd0*/  FFMA.FTZ R4, R103, R0, -R5 ;  /* 0x0000000067047223 */ /* 0x002fc60000010805 */
[----:B------:R-:W-:Y:S01]  /*8be0*/  HMMA.16816.F32.BF16 R32, R8, R12, RZ ;  /* 0x0000000c0820723c */ /* 0x000fe200000418ff */
[----:B------:R1:W-:Y:S01]  /*8bf0*/  MUFU.EX2 R69, R4 ;  /* 0x0000000400457308 */ /* 0x0003e20000000800 */
[----:B---3--:R-:W-:-:S04]  /*8c00*/  FFMA.FTZ R6, R127, R0, -R5 ;  /* 0x000000007f067223 */ /* 0x008fc80000010805 */
[----:B------:R3:W-:Y:S02]  /*8c10*/  MUFU.EX2 R239, R6 ;  /* 0x0000000600ef7308 */ /* 0x0007e40000000800 */
[----:B------:R-:W-:Y:S01]  /*8c20*/  HMMA.16816.F32.BF16 R24, R8, R14, RZ ;  /* 0x0000000e0818723c */ /* 0x000fe200000418ff */
[----:B------:R-:W2:Y:S01]  /*8c30*/  LDSM.16.MT88.4 R12, [R38+0xa800] ;  /* 0x00a80000260c783b */ /* 0x000ea20000004200 */
[----:B----4-:R-:W-:-:S04]  /*8c40*/  FFMA.FTZ R2, R93, R0, -R3 ;  /* 0x000000005d027223 */ /* 0x010fc80000010803 */
[----:B------:R4:W-:Y:S01]  /*8c50*/  MUFU.EX2 R88, R2 ;  /* 0x0000000200587308 */ /* 0x0009e20000000800 */
[-CC-:B-1----:R-:W-:Y:S01]  /*8c60*/  FFMA.FTZ R4, R100, R0.reuse, -R5.reuse ;  /* 0x0000000064047223 */ /* 0x182fe20000010805 */
[----:B------:R-:W-:Y:S01]  /*8c70*/  HMMA.16816.F32.BF16 R60, R8, R16, RZ ;  /* 0x00000010083c723c */ /* 0x000fe200000418ff */
[----:B------:R-:W-:Y:S02]  /*8c80*/  MOV R100, R49 ;  /* 0x0000003100647202 */ /* 0x000fe40000000f00 */
[----:B------:R1:W-:Y:S01]  /*8c90*/  MUFU.EX2 R92, R4 ;  /* 0x00000004005c7308 */ /* 0x0003e20000000800 */
[----:B---3--:R-:W-:-:S04]  /*8ca0*/  FFMA.FTZ R6, R137, R0, -R5 ;  /* 0x0000000089067223 */ /* 0x008fc80000010805 */
[----:B------:R-:W-:Y:S01]  /*8cb0*/  HMMA.16816.F32.BF16 R56, R8, R18, RZ ;  /* 0x000000120838723c */ /* 0x000fe200000418ff */
[----:B------:R3:W-:Y:S01]  /*8cc0*/  MUFU.EX2 R220, R6 ;  /* 0x0000000600dc7308 */ /* 0x0007e20000000800 */
[----:B----4-:R-:W-:-:S04]  /*8cd0*/  FFMA.FTZ R2, R101, R0, -R5 ;  /* 0x0000000065027223 */ /* 0x010fc80000010805 */
[----:B------:R4:W2:Y:S02]  /*8ce0*/  MUFU.EX2 R87, R2 ;  /* 0x0000000200577308 */ /* 0x0008a40000000800 */
[----:B------:R-:W-:Y:S01]  /*8cf0*/  HMMA.16816.F32.BF16 R16, R8, R20, RZ ;  /* 0x000000140810723c */ /* 0x000fe200000418ff */
[----:B-1----:R-:W-:Y:S01]  /*8d00*/  FFMA.FTZ R4, R106, R0, -R3 ;  /* 0x000000006a047223 */ /* 0x002fe20000010803 */
[----:B-----5:R-:W-:-:S03]  /*8d10*/  MOV R106, R70 ;  /* 0x00000046006a7202 */ /* 0x020fc60000000f00 */
[----:B------:R1:W-:Y:S01]  /*8d20*/  MUFU.EX2 R93, R4 ;  /* 0x00000004005d7308 */ /* 0x0003e20000000800 */
[-C--:B---3--:R-:W-:Y:S02]  /*8d30*/  FFMA.FTZ R6, R150, R0.reuse, -R5 ;  /* 0x0000000096067223 */ /* 0x088fe40000010805 */
[----:B------:R-:W-:Y:S01]  /*8d40*/  HMMA.16816.F32.BF16 R52, R8, R22, RZ ;  /* 0x000000160834723c */ /* 0x000fe200000418ff */
[----:B----4-:R-:W-:Y:S01]  /*8d50*/  FFMA.FTZ R2, R102, R0, -R3 ;  /* 0x0000000066027223 */ /* 0x010fe20000010803 */
[----:B------:R-:W-:-:S06]  /*8d60*/  MOV R102, R48 ;  /* 0x0000003000667202 */ /* 0x000fcc0000000f00 */
[----:B------:R-:W-:Y:S01]  /*8d70*/  HMMA.16816.F32.BF16 R20, R8, R28, RZ ;  /* 0x0000001c0814723c */ /* 0x000fe200000418ff */
[----:B------:R-:W3:Y:S01]  /*8d80*/  MUFU.EX2 R89, R2 ;  /* 0x0000000200597308 */ /* 0x000ee20000000800 */
[----:B-1----:R-:W-:Y:S01]  /*8d90*/  FFMA.FTZ R4, R110, R0, -R5 ;  /* 0x000000006e047223 */ /* 0x002fe20000010805 */
[----:B------:R-:W-:-:S03]  /*8da0*/  MOV R110, R68 ;  /* 0x00000044006e7202 */ /* 0x000fc60000000f00 */
[----:B------:R1:W-:Y:S02]  /*8db0*/  MUFU.EX2 R95, R4 ;  /* 0x00000004005f7308 */ /* 0x0003e40000000800 */
[----:B------:R-:W-:Y:S01]  /*8dc0*/  HMMA.16816.F32.BF16 R48, R8, R30, RZ ;  /* 0x0000001e0830723c */ /* 0x000fe200000418ff */
[----:B--2---:R-:W-:Y:S01]  /*8dd0*/  F2FP.BF16.F32.PACK_AB R8, R87, R69 ;  /* 0x000000455708723e */ /* 0x004fe200000010ff */
[----:B------:R-:W-:Y:S01]  /*8de0*/  LDSM.16.MT88.4 R28, [R39+0xb000] ;  /* 0x00b00000271c783b */ /* 0x000fe20000004200 */
[----:B------:R-:W-:Y:S02]  /*8df0*/  F2FP.BF16.F32.PACK_AB R9, R68, R70 ;  /* 0x000000464409723e */ /* 0x000fe400000010ff */
[----:B------:R-:W-:Y:S02]  /*8e00*/  F2FP.BF16.F32.PACK_AB R10, R92, R91 ;  /* 0x0000005b5c0a723e */ /* 0x000fe400000010ff */
[----:B---3--:R-:W-:Y:S01]  /*8e10*/  F2FP.BF16.F32.PACK_AB R11, R89, R88 ;  /* 0x00000058590b723e */ /* 0x008fe200000010ff */
[----:B------:R-:W-:Y:S01]  /*8e20*/  FFMA.FTZ R2, R105, R0, -R3 ;  /* 0x0000000069027223 */ /* 0x000fe20000010803 */
[----:B------:R-:W-:-:S03]  /*8e30*/  MOV R105, R71 ;  /* 0x0000004700697202 */ /* 0x000fc60000000f00 */
[----:B------:R2:W-:Y:S01]  /*8e40*/  MUFU.EX2 R98, R2 ;  /* 0x0000000200627308 */ /* 0x0005e20000000800 */
[-C--:B-1----:R-:W-:Y:S01]  /*8e50*/  FFMA.FTZ R4, R107, R0.reuse, -R5 ;  /* 0x000000006b047223 */ /* 0x082fe20000010805 */
[C---:B------:R-:W-:Y:S03]  /*8e60*/  HMMA.16816.F32.BF16 R60, R8.reuse, R44, R60 ;  /* 0x0000002c083c723c */ /* 0x040fe6000004183c */
[----:B------:R1:W3:Y:S05]  /*8e70*/  MUFU.EX2 R90, R4 ;  /* 0x00000004005a7308 */ /* 0x0002ea0000000800 */
[----:B------:R-:W-:Y:S01]  /*8e80*/  HMMA.16816.F32.BF16 R44, R8, R46, R56 ;  /* 0x0000002e082c723c */ /* 0x000fe20000041838 */
[----:B--2---:R-:W-:Y:S01]  /*8e90*/  FFMA.FTZ R2, R104, R0, -R3 ;  /* 0x0000000068027223 */ /* 0x004fe20000010803 */
[----:B------:R-:W-:-:S06]  /*8ea0*/  MOV R104, R69 ;  /* 0x0000004500687202 */ /* 0x000fcc0000000f00 */
[----:B------:R-:W-:Y:S01]  /*8eb0*/  HMMA.16816.F32.BF16 R56, R8, R40, R32 ;  /* 0x000000280838723c */ /* 0x000fe20000041820 */
[----:B------:R-:W2:Y:S01]  /*8ec0*/  LDSM.16.MT88.4 R32, [R140+0xb000] ;  /* 0x00b000008c20783b */ /* 0x000ea20000004200 */
[----:B------:R4:W-:Y:S01]  /*8ed0*/  MUFU.EX2 R101, R2 ;  /* 0x0000000200657308 */ /* 0x0009e20000000800 */
[----:B-1----:R-:W-:Y:S01]  /*8ee0*/  FFMA.FTZ R4, R112, R0, -R3 ;  /* 0x0000000070047223 */ /* 0x002fe20000010803 */
[----:B---3--:R-:W-:-:S03]  /*8ef0*/  MOV R150, R90 ;  /* 0x0000005a00967202 */ /* 0x008fc60000000f00 */
[----:B------:R1:W-:Y:S01]  /*8f00*/  MUFU.EX2 R252, R4 ;  /* 0x0000000400fc7308 */ /* 0x0003e20000000800 */
[C---:B------:R-:W-:Y:S08]  /*8f10*/  HMMA.16816.F32.BF16 R76, R8.reuse, R42, R24 ;  /* 0x0000002a084c723c */ /* 0x040ff00000041818 */
[----:B------:R-:W-:Y:S01]  /*8f20*/  HMMA.16816.F32.BF16 R68, R8, R64, R16 ;  /* 0x000000400844723c */ /* 0x000fe20000041810 */
[-CC-:B----4-:R-:W-:Y:S01]  /*8f30*/  FFMA.FTZ R2, R111, R0.reuse, -R5.reuse ;  /* 0x000000006f027223 */ /* 0x190fe20000010805 */
[----:B------:R-:W-:Y:S03]  /*8f40*/  LDSM.16.MT88.4 R16, [R38+0xb000] ;  /* 0x00b000002610783b */ /* 0x000fe60000004200 */
[----:B------:R3:W4:Y:S01]  /*8f50*/  MUFU.EX2 R103, R2 ;  /* 0x0000000200677308 */ /* 0x0007220000000800 */
[----:B-1----:R-:W-:-:S02]  /*8f60*/  FFMA.FTZ R4, R120, R0, -R5 ;  /* 0x0000000078047223 */ /* 0x002fc40000010805 */
        /* <DEDUP_REMOVED lines=61> */
[----:B------:R-:W-:Y:S01]  /*9340*/  HMMA.16816.F32.BF16 R52, R8, R68, R64 ;  /* 0x000000440834723c */ /* 0x000fe20000041840 */
[----:B------:R-:W-:Y:S01]  /*9350*/  LDSM.16.MT88.4 R64, [R156+0xc800] ;  /* 0x00c800009c40783b */ /* 0x000fe20000004200 */
[----:B---3--:R-:W-:-:S06]  /*9360*/  FFMA.FTZ R4, R144, R0, -R3 ;  /* 0x0000000090047223 */ /* 0x008fcc0000010803 */
[----:B--2---:R-:W-:Y:S01]  /*9370*/  HMMA.16816.F32.BF16 R40, R8, R18, R12 ;  /* 0x000000120828723c */ /* 0x004fe2000004180c */
[----:B------:R-:W2:Y:S01]  /*9380*/  LDSM.16.MT88.4 R12, [R38+0xc000] ;  /* 0x00c00000260c783b */ /* 0x000ea20000004200 */
[----:B------:R3:W-:Y:S01]  /*9390*/  MUFU.EX2 R218, R4 ;  /* 0x0000000400da7308 */ /* 0x0007e20000000800 */
[----:B-1----:R-:W-:-:S05]  /*93a0*/  FFMA.FTZ R2, R125, R0, -R3 ;  /* 0x000000007d027223 */ /* 0x002fca0000010803 */
[C---:B------:R-:W-:Y:S01]  /*93b0*/  HMMA.16816.F32.BF16 R68, R8.reuse, R70, R72 ;  /* 0x000000460844723c */ /* 0x040fe20000041848 */
[----:B------:R1:W4:Y:S07]  /*93c0*/  MUFU.EX2 R236, R2 ;  /* 0x0000000200ec7308 */ /* 0x00032e0000000800 */
[----:B------:R-:W-:Y:S01]  /*93d0*/  HMMA.16816.F32.BF16 R56, R8, R16, R48 ;  /* 0x000000100838723c */ /* 0x000fe20000041830 */
[----:B------:R-:W2:Y:S01]  /*93e0*/  LDSM.16.MT88.4 R48, [R156+0xc000] ;  /* 0x00c000009c30783b */ /* 0x000ea20000004200 */
[----:B-----5:R-:W-:Y:S01]  /*93f0*/  F2FP.BF16.F32.PACK_AB R8, R238, R237 ;  /* 0x000000edee08723e */ /* 0x020fe200000010ff */
[----:B---3--:R-:W-:Y:S01]  /*9400*/  FFMA.FTZ R4, R146, R0, -R5 ;  /* 0x0000000092047223 */ /* 0x008fe20000010805 */
[----:B------:R-:W-:Y:S01]  /*9410*/  F2FP.BF16.F32.PACK_AB R9, R243, R240 ;  /* 0x000000f0f309723e */ /* 0x000fe200000010ff */
[----:B------:R-:W-:Y:S01]  /*9420*/  LDSM.16.MT88.4 R16, [R39+0xc800] ;  /* 0x00c800002710783b */ /* 0x000fe20000004200 */
[----:B------:R-:W-:Y:S01]  /*9430*/  F2FP.BF16.F32.PACK_AB R10, R242, R239 ;  /* 0x000000eff20a723e */ /* 0x000fe200000010ff */
[----:B-1----:R-:W-:Y:S01]  /*9440*/  FFMA.FTZ R2, R132, R0, -R3 ;  /* 0x0000000084027223 */ /* 0x002fe20000010803 */
[----:B----4-:R-:W-:Y:S01]  /*9450*/  F2FP.BF16.F32.PACK_AB R11, R236, R244 ;  /* 0x000000f4ec0b723e */ /* 0x010fe200000010ff */
[----:B------:R1:W-:Y:S04]  /*9460*/  MUFU.EX2 R137, R4 ;  /* 0x0000000400897308 */ /* 0x0003e80000000800 */
[----:B------:R3:W-:Y:S02]  /*9470*/  MUFU.EX2 R234, R2 ;  /* 0x0000000200ea7308 */ /* 0x0007e40000000800 */
[C---:B------:R-:W-:Y:S01]  /*9480*/  HMMA.16816.F32.BF16 R60, R8.reuse, R24, R20 ;  /* 0x00000018083c723c */ /* 0x040fe20000041814 */
[----:B------:R-:W4:Y:S07]  /*9490*/  LDSM.16.MT88.4 R20, [R140+0xc800] ;  /* 0x00c800008c14783b */ /* 0x000f2e0000004200 */
[----:B------:R-:W-:Y:S01]  /*94a0*/  HMMA.16816.F32.BF16 R28, R8, R26, R28 ;  /* 0x0000001a081c723c */ /* 0x000fe2000004181c */
[----:B-1----:R-:W-:Y:S01]  /*94b0*/  FFMA.FTZ R4, R147, R0, -R5 ;  /* 0x0000000093047223 */ /* 0x002fe20000010805 */
[----:B------:R-:W-:Y:S01]  /*94c0*/  MOV R147, R94 ;  /* 0x0000005e00937202 */ /* 0x000fe20000000f00 */
[----:B---3--:R-:W-:-:S02]  /*94d0*/  FFMA.FTZ R2, R131, R0, -R3 ;  /* 0x0000000083027223 */ /* 0x008fc40000010803 */
[----:B------:R1:W-:Y:S03]  /*94e0*/  MUFU.EX2 R146, R4 ;  /* 0x0000000400927308 */ /* 0x0003e60000000800 */
[C---:B------:R-:W-:Y:S01]  /*94f0*/  HMMA.16816.F32.BF16 R24, R8.reuse, R44, R32 ;  /* 0x0000002c0818723c */ /* 0x040fe20000041820 */
[----:B------:R3:W-:Y:S07]  /*9500*/  MUFU.EX2 R228, R2 ;  /* 0x0000000200e47308 */ /* 0x0007ee0000000800 */
[----:B--2---:R-:W-:Y:S01]  /*9510*/  HMMA.16816.F32.BF16 R56, R8, R12, R56 ;  /* 0x0000000c0838723c */ /* 0x004fe20000041838 */
[-C--:B-1----:R-:W-:Y:S01]  /*9520*/  FFMA.FTZ R4, R152, R0.reuse, -R3 ;  /* 0x0000000098047223 */ /* 0x082fe20000010803 */
[----:B------:R-:W-:Y:S01]  /*9530*/  MOV R152, R103 ;  /* 0x0000006700987202 */ /* 0x000fe20000000f00 */
[----:B---3--:R-:W-:-:S05]  /*9540*/  FFMA.FTZ R2, R139, R0, -R5 ;  /* 0x000000008b027223 */ /* 0x008fca0000010805 */
[C---:B------:R-:W-:Y:S01]  /*9550*/  HMMA.16816.F32.BF16 R32, R8.reuse, R46, R76 ;  /* 0x0000002e0820723c */ /* 0x040fe2000004184c */
[----:B------:R1:W2:Y:S07]  /*9560*/  MUFU.EX2 R226, R2 ;  /* 0x0000000200e27308 */ /* 0x0002ae0000000800 */
[C---:B------:R-:W-:Y:S08]  /*9570*/  HMMA.16816.F32.BF16 R52, R8.reuse, R48, R52 ;  /* 0x000000300834723c */ /* 0x040ff00000041834 */
[----:B------:R-:W-:Y:S01]  /*9580*/  HMMA.16816.F32.BF16 R68, R8, R50, R68 ;  /* 0x000000320844723c */ /* 0x000fe20000041844 */
[----:B-1----:R-:W-:-:S04]  /*9590*/  FFMA.FTZ R2, R138, R0, -R3 ;  /* 0x000000008a027223 */ /* 0x002fc80000010803 */
[----:B------:R-:W1:Y:S03]  /*95a0*/  MUFU.EX2 R221, R2 ;  /* 0x0000000200dd7308 */ /* 0x000e660000000800 */
[----:B------:R-:W-:Y:S01]  /*95b0*/  HMMA.16816.F32.BF16 R12, R8, R14, R40 ;  /* 0x0000000e080c723c */ /* 0x000fe20000041828 */
[----:B------:R-:W3:Y:S01]  /*95c0*/  LDSM.16.MT88.4 R40, [R38+0xc800] ;  /* 0x00c800002628783b */ /* 0x000ee20000004200 */
[----:B--2---:R-:W-:Y:S02]  /*95d0*/  F2FP.BF16.F32.PACK_AB R8, R226, R222 ;  /* 0x000000dee208723e */ /* 0x004fe400000010ff */
[----:B------:R-:W-:Y:S02]  /*95e0*/  F2FP.BF16.F32.PACK_AB R9, R235, R234 ;  /* 0x000000eaeb09723e */ /* 0x000fe400000010ff */
[----:B------:R-:W-:Y:S02]  /*95f0*/  F2FP.BF16.F32.PACK_AB R10, R229, R220 ;  /* 0x000000dce50a723e */ /* 0x000fe400000010ff */
[----:B-1----:R-:W-:Y:S01]  /*9600*/  F2FP.BF16.F32.PACK_AB R11, R221, R228 ;  /* 0x000000e4dd0b723e */ /* 0x002fe200000010ff */
[----:B------:R-:W-:-:S02]  /*9610*/  FFMA.FTZ R2, R142, R0, -R3 ;  /* 0x000000008e027223 */ /* 0x000fc40000010803 */
[----:B------:R1:W-:Y:S04]  /*9620*/  MUFU.EX2 R142, R4 ;  /* 0x00000004008e7308 */ /* 0x0003e80000000800 */
[C---:B----4-:R-:W-:Y:S01]  /*9630*/  HMMA.16816.F32.BF16 R48, R8.reuse, R20, R60 ;  /* 0x000000140830723c */ /* 0x050fe2000004183c */
[----:B------:R2:W-:Y:S07]  /*9640*/  MUFU.EX2 R183, R2 ;  /* 0x0000000200b77308 */ /* 0x0005ee0000000800 */
[----:B------:R-:W-:Y:S01]  /*9650*/  HMMA.16816.F32.BF16 R44, R8, R22, R28 ;  /* 0x00000016082c723c */ /* 0x000fe2000004181c */
[----:B------:R-:W4:Y:S01]  /*9660*/  LDSM.16.MT88.4 R20, [R140+0xd000] ;  /* 0x00d000008c14783b */ /* 0x000f220000004200 */
[----:B-1----:R-:W-:Y:S01]  /*9670*/  FFMA.FTZ R4, R161, R0, -R5 ;  /* 0x00000000a1047223 */ /* 0x002fe20000010805 */
[----:B------:R-:W-:-:S03]  /*9680*/  MOV R161, R95 ;  /* 0x0000005f00a17202 */ /* 0x000fc60000000f00 */
[----:B------:R1:W-:Y:S01]  /*9690*/  MUFU.EX2 R131, R4 ;  /* 0x0000000400837308 */ /* 0x0003e20000000800 */
[-C--:B--2---:R-:W-:Y:S01]  /*96a0*/  FFMA.FTZ R2, R145, R0.reuse, -R3 ;  /* 0x0000000091027223 */ /* 0x084fe20000010803 */
[C---:B------:R-:W-:Y:S01]  /*96b0*/  HMMA.16816.F32.BF16 R28, R8.reuse, R16, R24 ;  /* 0x00000010081c723c */ /* 0x040fe20000041818 */
[----:B------:R-:W2:Y:S01]  /*96c0*/  LDSM.16.MT88.4 R24, [R39+0xd000] ;  /* 0x00d000002718783b */ /* 0x000ea20000004200 */
[----:B------:R5:W-:Y:S04]  /*96d0*/  MUFU.EX2 R145, R6 ;  /* 0x0000000600917308 */ /* 0x000be80000000800 */
[----:B------:R3:W-:Y:S02]  /*96e0*/  MUFU.EX2 R219, R2 ;  /* 0x0000000200db7308 */ /* 0x0007e40000000800 */
[----:B------:R-:W-:Y:S01]  /*96f0*/  HMMA.16816.F32.BF16 R60, R8, R64, R52 ;  /* 0x00000040083c723c */ /* 0x000fe20000041834 */
[----:B------:R-:W2:Y:S01]  /*9700*/  LDSM.16.MT88.4 R52, [R156+0xd000] ;  /* 0x00d000009c34783b */ /* 0x000ea20000004200 */
[----:B-1----:R-:W-:Y:S01]  /*9710*/  FFMA.FTZ R4, R155, R0, -R5 ;  /* 0x000000009b047223 */ /* 0x002fe20000010805 */
[----:B------:R-:W-:-:S05]  /*9720*/  MOV R155, R89 ;  /* 0x00000059009b7202 */ /* 0x000fca0000000f00 */
[C---:B------:R-:W-:Y:S01]  /*9730*/  HMMA.16816.F32.BF16 R72, R8.reuse, R18, R32 ;  /* 0x000000120848723c */ /* 0x040fe20000041820 */
[----:B------:R-:W1:Y:S01]  /*9740*/  LDSM.16.MT88.4 R16, [R38+0xd000] ;  /* 0x00d000002610783b */ /* 0x000e620000004200 */
[-CC-:B-----5:R-:W-:Y:S01]  /*9750*/  FFMA.FTZ R6, R158, R0.reuse, -R5.reuse ;  /* 0x000000009e067223 */ /* 0x1a0fe20000010805 */
[----:B------:R5:W-:Y:S01]  /*9760*/  MUFU.EX2 R132, R4 ;  /* 0x0000000400847308 */ /* 0x000be20000000800 */
[----:B---3--:R-:W-:Y:S01]  /*9770*/  FFMA.FTZ R2, R149, R0, -R5 ;  /* 0x0000000095027223 */ /* 0x008fe20000010805 */
[----:B------:R-:W-:Y:S02]  /*9780*/  MOV R158, R92 ;  /* 0x0000005c009e7202 */ /* 0x000fe40000000f00 */
[----:B------:R3:W-:Y:S01]  /*9790*/  MUFU.EX2 R130, R6 ;  /* 0x0000000600827308 */ /* 0x0007e20000000800 */
[C---:B------:R-:W-:Y:S01]  /*97a0*/  HMMA.16816.F32.BF16 R64, R8.reuse, R66, R68 ;  /* 0x000000420840723c */ /* 0x040fe20000041844 */
[----:B------:R-:W-:Y:S02]  /*97b0*/  MOV R149, R85 ;  /* 0x0000005500957202 */ /* 0x000fe40000000f00 */
[----:B------:R4:W4:Y:S05]  /*97c0*/  MUFU.EX2 R139, R2 ;  /* 0x00000002008b7308 */ /* 0x00092a0000000800 */
[----:B------:R-:W-:Y:S01]  /*97d0*/  HMMA.16816.F32.BF16 R56, R8, R40, R56 ;  /* 0x000000280838723c */ /* 0x000fe20000041838 */
[----:B-----5:R-:W-:Y:S01]  /*97e0*/  FFMA.FTZ R4, R163, R0, -R3 ;  /* 0x00000000a3047223 */ /* 0x020fe20000010803 */
[----:B------:R-:W-:-:S03]  /*97f0*/  MOV R163, R87 ;  /* 0x0000005700a37202 */ /* 0x000fc60000000f00 */
[----:B------:R5:W-:Y:S01]  /*9800*/  MUFU.EX2 R124, R4 ;  /* 0x00000004007c7308 */ /* 0x000be20000000800 */
[-C--:B---3--:R-:W-:Y:S01]  /*9810*/  FFMA.FTZ R6, R169, R0.reuse, -R5 ;  /* 0x00000000a9067223 */ /* 0x088fe20000010805 */
[----:B------:R-:W-:Y:S01]  /*9820*/  MOV R169, R105 ;  /* 0x0000006900a97202 */ /* 0x000fe20000000f00 */
[----:B------:R-:W-:Y:S01]  /*9830*/  HMMA.16816.F32.BF16 R12, R8, R42, R12 ;  /* 0x0000002a080c723c */ /* 0x000fe2000004180c */
[-C--:B----4-:R-:W-:Y:S01]  /*9840*/  FFMA.FTZ R2, R148, R0.reuse, -R3 ;  /* 0x0000000094027223 */ /* 0x090fe20000010803 */
[----:B------:R-:W-:Y:S01]  /*9850*/  F2FP.BF16.F32.PACK_AB R8, R139, R137 ;  /* 0x000000898b08723e */ /* 0x000fe200000010ff */
[----:B------:R3:W-:Y:S01]  /*9860*/  MUFU.EX2 R122, R6 ;  /* 0x00000006007a7308 */ /* 0x0007e20000000800 */
[----:B------:R-:W-:Y:S02]  /*9870*/  F2FP.BF16.F32.PACK_AB R9, R218, R183 ;  /* 0x000000b7da09723e */ /* 0x000fe400000010ff */
[----:B------:R-:W-:Y:S01]  /*9880*/  F2FP.BF16.F32.PACK_AB R10, R146, R145 ;  /* 0x00000091920a723e */ /* 0x000fe200000010ff */
[----:B------:R-:W4:Y:S01]  /*9890*/  MUFU.EX2 R138, R2 ;  /* 0x00000002008a7308 */ /* 0x000f220000000800 */
[----:B------:R-:W-:Y:S01]  /*98a0*/  MOV R148, R99 ;  /* 0x0000006300947202 */ /* 0x000fe20000000f00 */
[----:B-----5:R-:W-:Y:S01]  /*98b0*/  FFMA.FTZ R4, R170, R0, -R5 ;  /* 0x00000000aa047223 */ /* 0x020fe20000010805 */
[----:B------:R-:W-:-:S03]  /*98c0*/  MOV R170, R104 ;  /* 0x0000006800aa7202 */ /* 0x000fc60000000f00 */
[----:B------:R5:W-:Y:S01]  /*98d0*/  MUFU.EX2 R121, R4 ;  /* 0x0000000400797308 */ /* 0x000be20000000800 */
[-C--:B---3--:R-:W-:Y:S01]  /*98e0*/  FFMA.FTZ R6, R175, R0.reuse, -R5 ;  /* 0x00000000af067223 */ /* 0x088fe20000010805 */
[----:B----4-:R-:W-:Y:S01]  /*98f0*/  F2FP.BF16.F32.PACK_AB R11, R138, R219 ;  /* 0x000000db8a0b723e */ /* 0x010fe200000010ff */
[----:B------:R-:W-:Y:S02]  /*9900*/  FFMA.FTZ R2, R154, R0, -R3 ;  /* 0x000000009a027223 */ /* 0x000fe40000010803 */
[----:B------:R3:W-:Y:S01]  /*9910*/  MUFU.EX2 R114, R6 ;  /* 0x0000000600727308 */ /* 0x0007e20000000800 */
[----:B------:R-:W-:-:S03]  /*9920*/  MOV R154, R101 ;  /* 0x00000065009a7202 */ /* 0x000fc60000000f00 */
[----:B------:R4:W-:Y:S01]  /*9930*/  MUFU.EX2 R144, R2 ;  /* 0x0000000200907308 */ /* 0x0009e20000000800 */
[----:B------:R-:W-:Y:S01]  /*9940*/  HMMA.16816.F32.BF16 R48, R8, R20, R48 ;  /* 0x000000140830723c */ /* 0x000fe20000041830 */
[----:B-----5:R-:W-:Y:S01]  /*9950*/  FFMA.FTZ R4, R166, R0, -R5 ;  /* 0x00000000a6047223 */ /* 0x020fe20000010805 */
[----:B------:R-:W-:-:S03]  /*9960*/  MOV R166, R102 ;  /* 0x0000006600a67202 */ /* 0x000fc60000000f00 */
[----:B------:R5:W-:Y:S03]  /*9970*/  MUFU.EX2 R126, R4 ;  /* 0x00000004007e7308 */ /* 0x000be60000000800 */
[----:B------:R-:W-:Y:S01]  /*9980*/  HMMA.16816.F32.BF16 R44, R8, R22, R44 ;  /* 0x00000016082c723c */ /* 0x000fe2000004182c */
[----:B------:R-:W1:Y:S01]  /*9990*/  LDSM.16.MT88.4 R20, [R39+0xd800] ;  /* 0x00d800002714783b */ /* 0x000e620000004200 */
[-C--:B---3--:R-:W-:Y:S01]  /*99a0*/  FFMA.FTZ R6, R184, R0.reuse, -R5 ;  /* 0x00000000b8067223 */ /* 0x088fe20000010805 */
[----:B----4-:R-:W-:-:S03]  /*99b0*/  FFMA.FTZ R2, R153, R0, -R3 ;  /* 0x0000000099027223 */ /* 0x010fc60000010803 */
[----:B------:R3:W-:Y:S01]  /*99c0*/  MUFU.EX2 R107, R6 ;  /* 0x00000006006b7308 */ /* 0x0007e20000000800 */
[----:B------:R-:W-:Y:S01]  /*99d0*/  MOV R153, R93 ;  /* 0x0000005d00997202 */ /* 0x000fe20000000f00 */
[----:B--2---:R-:W-:Y:S01]  /*99e0*/  HMMA.16816.F32.BF16 R32, R8, R24, R28 ;  /* 0x000000180820723c */ /* 0x004fe2000004181c */
[----:B------:R-:W2:Y:S01]  /*99f0*/  LDSM.16.MT88.4 R28, [R140+0xd800] ;  /* 0x00d800008c1c783b */ /* 0x000ea20000004200 */
[----:B------:R4:W-:Y:S01]  /*9a00*/  MUFU.EX2 R141, R2 ;  /* 0x00000002008d7308 */ /* 0x0009e20000000800 */
[----:B-----5:R-:W-:Y:S01]  /*9a10*/  FFMA.FTZ R4, R174, R0, -R3 ;  /* 0x00000000ae047223 */ /* 0x020fe20000010803 */
[----:B------:R-:W-:-:S03]  /*9a20*/  MOV R174, R97 ;  /* 0x0000006100ae7202 */ /* 0x000fc60000000f00 */
[----:B------:R5:W-:Y:S01]  /*9a30*/  MUFU.EX2 R117, R4 ;  /* 0x0000000400757308 */ /* 0x000be20000000800 */
[----:B------:R-:W-:Y:S01]  /*9a40*/  HMMA.16816.F32.BF16 R24, R8, R26, R72 ;  /* 0x0000001a0818723c */ /* 0x000fe20000041848 */
[----:B------:R-:W-:Y:S01]  /*9a50*/  FADD.FTZ R7, R174, R7 ;  /* 0x00000007ae077221 */ /* 0x000fe20000010000 */
[-CC-:B---3--:R-:W-:Y:S01]  /*9a60*/  FFMA.FTZ R6, R136, R0.reuse, -R5.reuse ;  /* 0x0000000088067223 */ /* 0x188fe20000010805 */
[----:B----4-:R-:W-:-:S05]  /*9a70*/  FFMA.FTZ R2, R159, R0, -R5 ;  /* 0x000000009f027223 */ /* 0x010fca0000010805 */
[C---:B------:R-:W-:Y:S01]  /*9a80*/  HMMA.16816.F32.BF16 R40, R8.reuse, R52, R60 ;  /* 0x000000340828723c */ /* 0x040fe2000004183c */
[----:B------:R-:W3:Y:S01]  /*9a90*/  LDSM.16.MT88.4 R60, [R156+0xd800] ;  /* 0x00d800009c3c783b */ /* 0x000ee20000004200 */
[----:B------:R-:W-:Y:S01]  /*9aa0*/  MOV R159, R98 ;  /* 0x00000062009f7202 */ /* 0x000fe20000000f00 */
[----:B------:R4:W2:Y:S01]  /*9ab0*/  MUFU.EX2 R133, R2 ;  /* 0x0000000200857308 */ /* 0x0008a20000000800 */
[----:B-----5:R-:W-:Y:S01]  /*9ac0*/  FFMA.FTZ R4, R179, R0, -R5 ;  /* 0x00000000b3047223 */ /* 0x020fe20000010805 */
[----:B------:R-:W-:Y:S02]  /*9ad0*/  MOV R179, R84 ;  /* 0x0000005400b37202 */ /* 0x000fe40000000f00 */
[----:B------:R5:W-:Y:S01]  /*9ae0*/  MUFU.EX2 R97, R6 ;  /* 0x0000000600617308 */ /* 0x000be20000000800 */
[C---:B------:R-:W-:Y:S03]  /*9af0*/  HMMA.16816.F32.BF16 R64, R8.reuse, R54, R64 ;  /* 0x000000360840723c */ /* 0x040fe60000041840 */
[----:B------:R2:W-:Y:S05]  /*9b00*/  MUFU.EX2 R112, R4 ;  /* 0x0000000400707308 */ /* 0x0005ea0000000800 */
[----:B-1----:R-:W-:Y:S01]  /*9b10*/  HMMA.16816.F32.BF16 R52, R8, R16, R56 ;  /* 0x000000100834723c */ /* 0x002fe20000041838 */
[----:B----4-:R-:W-:Y:S01]  /*9b20*/  FFMA.FTZ R2, R157, R0, -R3 ;  /* 0x000000009d027223 */ /* 0x010fe20000010803 */
[----:B------:R-:W-:-:S03]  /*9b30*/  MOV R157, R91 ;  /* 0x0000005b009d7202 */ /* 0x000fc60000000f00 */
[----:B------:R-:W1:Y:S01]  /*9b40*/  MUFU.EX2 R128, R2 ;  /* 0x0000000200807308 */ /* 0x000e620000000800 */
[-CC-:B-----5:R-:W-:Y:S02]  /*9b50*/  FFMA.FTZ R6, R191, R0.reuse, -R5.reuse ;  /* 0x00000000bf067223 */ /* 0x1a0fe40000010805 */
[----:B------:R-:W-:Y:S01]  /*9b60*/  HMMA.16816.F32.BF16 R12, R8, R18, R12 ;  /* 0x00000012080c723c */ /* 0x000fe2000004180c */
[----:B------:R-:W4:Y:S01]  /*9b70*/  LDSM.16.MT88.4 R16, [R38+0xd800] ;  /* 0x00d800002610783b */ /* 0x000f220000004200 */
[----:B--2---:R-:W-:Y:S01]  /*9b80*/  F2FP.BF16.F32.PACK_AB R8, R133, R131 ;  /* 0x000000838508723e */ /* 0x004fe200000010ff */
[----:B------:R-:W-:Y:S01]  /*9b90*/  FFMA.FTZ R4, R176, R0, -R5 ;  /* 0x00000000b0047223 */ /* 0x000fe20000010805 */
[----:B------:R-:W-:Y:S01]  /*9ba0*/  F2FP.BF16.F32.PACK_AB R9, R142, R144 ;  /* 0x000000908e09723e */ /* 0x000fe200000010ff */
[----:B------:R2:W-:Y:S01]  /*9bb0*/  MUFU.EX2 R90, R6 ;  /* 0x00000006005a7308 */ /* 0x0005e20000000800 */
[----:B------:R-:W-:-:S03]  /*9bc0*/  F2FP.BF16.F32.PACK_AB R10, R132, R130 ;  /* 0x00000082840a723e */ /* 0x000fc600000010ff */
[----:B------:R5:W-:Y:S01]  /*9bd0*/  MUFU.EX2 R118, R4 ;  /* 0x0000000400767308 */ /* 0x000be20000000800 */
[----:B-1----:R-:W-:Y:S01]  /*9be0*/  F2FP.BF16.F32.PACK_AB R11, R128, R141 ;  /* 0x0000008d800b723e */ /* 0x002fe200000010ff */
[----:B------:R-:W-:Y:S01]  /*9bf0*/  FFMA.FTZ R2, R165, R0, -R3 ;  /* 0x00000000a5027223 */ /* 0x000fe20000010803 */
[----:B------:R-:W-:-:S03]  /*9c00*/  MOV R165, R88 ;  /* 0x0000005800a57202 */ /* 0x000fc60000000f00 */
[----:B------:R1:W-:Y:S02]  /*9c10*/  MUFU.EX2 R125, R2 ;  /* 0x00000002007d7308 */ /* 0x0003e40000000800 */
[----:B------:R-:W-:Y:S01]  /*9c20*/  HMMA.16816.F32.BF16 R32, R8, R20, R32 ;  /* 0x000000140820723c */ /* 0x000fe20000041820 */
[-C--:B--2---:R-:W-:Y:S01]  /*9c30*/  FFMA.FTZ R6, R198, R0.reuse, -R5 ;  /* 0x00000000c6067223 */ /* 0x084fe20000010805 */
[----:B-----5:R-:W-:-:S06]  /*9c40*/  FFMA.FTZ R4, R181, R0, -R3 ;  /* 0x00000000b5047223 */ /* 0x020fcc0000010803 */
[C---:B------:R-:W-:Y:S01]  /*9c50*/  HMMA.16816.F32.BF16 R72, R8.reuse, R22, R24 ;  /* 0x000000160848723c */ /* 0x040fe20000041818 */
[----:B------:R-:W2:Y:S01]  /*9c60*/  LDSM.16.MT88.4 R20, [R140+0xe000] ;  /* 0x00e000008c14783b */ /* 0x000ea20000004200 */
[----:B------:R5:W-:Y:S01]  /*9c70*/  MUFU.EX2 R108, R4 ;  /* 0x00000004006c7308 */ /* 0x000be20000000800 */
[----:B-1----:R-:W-:Y:S02]  /*9c80*/  FFMA.FTZ R2, R164, R0, -R3 ;  /* 0x00000000a4027223 */ /* 0x002fe40000010803 */
[----:B------:R-:W1:Y:S01]  /*9c90*/  LDSM.16.MT88.4 R24, [R39+0xe000] ;  /* 0x00e000002718783b */ /* 0x000e620000004200 */
[----:B------:R-:W-:Y:S01]  /*9ca0*/  MOV R164, R110 ;  /* 0x0000006e00a47202 */ /* 0x000fe20000000f00 */
[----:B------:R3:W-:Y:S01]  /*9cb0*/  MUFU.EX2 R127, R2 ;  /* 0x00000002007f7308 */ /* 0x0007e20000000800 */
[----:B------:R-:W-:Y:S01]  /*9cc0*/  HMMA.16816.F32.BF16 R48, R8, R28, R48 ;  /* 0x0000001c0830723c */ /* 0x000fe20000041830 */
[----:B-----5:R-:W-:-:S07]  /*9cd0*/  FFMA.FTZ R4, R185, R0, -R5 ;  /* 0x00000000b9047223 */ /* 0x020fce0000010805 */
[----:B------:R-:W-:Y:S01]  /*9ce0*/  HMMA.16816.F32.BF16 R28, R8, R30, R44 ;  /* 0x0000001e081c723c */ /* 0x000fe2000004182c */
[----:B------:R-:W5:Y:S01]  /*9cf0*/  LDSM.16.MT88.4 R44, [R156+0xe000] ;  /* 0x00e000009c2c783b */ /* 0x000f620000004200 */
[----:B------:R4:W-:Y:S01]  /*9d00*/  MUFU.EX2 R103, R4 ;  /* 0x0000000400677308 */ /* 0x0009e20000000800 */
[----:B---3--:R-:W-:Y:S01]  /*9d10*/  FFMA.FTZ R2, R168, R0, -R5 ;  /* 0x00000000a8027223 */ /* 0x008fe20000010805 */
[----:B------:R-:W-:-:S04]  /*9d20*/  MOV R168, R106 ;  /* 0x0000006a00a87202 */ /* 0x000fc80000000f00 */
[C---:B------:R-:W-:Y:S01]  /*9d30*/  HMMA.16816.F32.BF16 R40, R8.reuse, R60, R40 ;  /* 0x0000003c0828723c */ /* 0x040fe20000041828 */
[----:B------:R3:W2:Y:S07]  /*9d40*/  MUFU.EX2 R123, R2 ;  /* 0x00000002007b7308 */ /* 0x0006ae0000000800 */
[----:B------:R-:W-:Y:S01]  /*9d50*/  HMMA.16816.F32.BF16 R68, R8, R62, R64 ;  /* 0x0000003e0844723c */ /* 0x000fe20000041840 */
[----:B------:R-:W-:Y:S01]  /*9d60*/  LDSM.16.MT88.4 R64, [R156+0xe800] ;  /* 0x00e800009c40783b */ /* 0x000fe20000004200 */
[----:B----4-:R-:W-:-:S04]  /*9d70*/  FFMA.FTZ R4, R171, R0, -R5 ;  /* 0x00000000ab047223 */ /* 0x010fc80000010805 */
[----:B------:R4:W-:Y:S01]  /*9d80*/  MUFU.EX2 R109, R4 ;  /* 0x00000004006d7308 */ /* 0x0009e20000000800 */
[----:B---3--:R-:W-:Y:S01]  /*9d90*/  FFMA.FTZ R2, R167, R0, -R3 ;  /* 0x00000000a7027223 */ /* 0x008fe20000010803 */
[C---:B------:R-:W-:Y:S01]  /*9da0*/  HMMA.16816.F32.BF16 R60, R8.reuse, R16, R52 ;  /* 0x00000010083c723c */ /* 0x040fe20000041834 */
[----:B------:R-:W-:Y:S02]  /*9db0*/  MOV R167, R100 ;  /* 0x0000006400a77202 */ /* 0x000fe40000000f00 */
[----:B------:R-:W3:Y:S03]  /*9dc0*/  MUFU.EX2 R120, R2 ;  /* 0x0000000200787308 */ /* 0x000ee60000000800 */
[----:B------:R-:W-:Y:S02]  /*9dd0*/  FADD.FTZ R7, R167, R7 ;  /* 0x00000007a7077221 */ /* 0x000fe40000010000 */
[----:B------:R-:W-:Y:S01]  /*9de0*/  HMMA.16816.F32.BF16 R12, R8, R18, R12 ;  /* 0x00000012080c723c */ /* 0x000fe2000004180c */
[----:B--2---:R-:W-:Y:S01]  /*9df0*/  F2FP.BF16.F32.PACK_AB R8, R123, R121 ;  /* 0x000000797b08723e */ /* 0x004fe200000010ff */
[----:B------:R-:W2:Y:S01]  /*9e00*/  LDSM.16.MT88.4 R16, [R38+0xe000] ;  /* 0x00e000002610783b */ /* 0x000ea20000004200 */
[----:B------:R-:W-:Y:S01]  /*9e10*/  F2FP.BF16.F32.PACK_AB R9, R124, R125 ;  /* 0x0000007d7c09723e */ /* 0x000fe200000010ff */
[----:B----4-:R-:W-:Y:S01]  /*9e20*/  FFMA.FTZ R4, R162, R0, -R3 ;  /* 0x00000000a2047223 */ /* 0x010fe20000010803 */
[----:B------:R-:W-:-:S03]  /*9e30*/  F2FP.BF16.F32.PACK_AB R10, R126, R122 ;  /* 0x0000007a7e0a723e */ /* 0x000fc600000010ff */
[----:B------:R4:W-:Y:S01]  /*9e40*/  MUFU.EX2 R102, R4 ;  /* 0x0000000400667308 */ /* 0x0009e20000000800 */
[----:B---3--:R-:W-:Y:S01]  /*9e50*/  F2FP.BF16.F32.PACK_AB R11, R120, R127 ;  /* 0x0000007f780b723e */ /* 0x008fe200000010ff */
[----:B------:R-:W-:Y:S01]  /*9e60*/  FFMA.FTZ R2, R173, R0, -R3 ;  /* 0x00000000ad027223 */ /* 0x000fe20000010803 */
[----:B------:R-:W-:-:S03]  /*9e70*/  MOV R173, R86 ;  /* 0x0000005600ad7202 */ /* 0x000fc60000000f00 */
[----:B------:R3:W-:Y:S02]  /*9e80*/  MUFU.EX2 R116, R2 ;  /* 0x0000000200747308 */ /* 0x0007e40000000800 */
[----:B------:R-:W-:Y:S01]  /*9e90*/  HMMA.16816.F32.BF16 R56, R8, R20, R48 ;  /* 0x000000140838723c */ /* 0x000fe20000041830 */
[----:B----4-:R-:W-:-:S07]  /*9ea0*/  FFMA.FTZ R4, R187, R0, -R5 ;  /* 0x00000000bb047223 */ /* 0x010fce0000010805 */
[----:B-1----:R-:W-:Y:S01]  /*9eb0*/  HMMA.16816.F32.BF16 R48, R8, R24, R32 ;  /* 0x000000180830723c */ /* 0x002fe20000041820 */
[----:B------:R-:W1:Y:S01]  /*9ec0*/  LDSM.16.MT88.4 R32, [R39+0xe800] ;  /* 0x00e800002720783b */ /* 0x000e620000004200 */
[----:B------:R4:W-:Y:S01]  /*9ed0*/  MUFU.EX2 R99, R4 ;  /* 0x0000000400637308 */ /* 0x0009e20000000800 */
[----:B---3--:R-:W-:Y:S01]  /*9ee0*/  FFMA.FTZ R2, R172, R0, -R3 ;  /* 0x00000000ac027223 */ /* 0x008fe20000010803 */
[----:B------:R-:W-:-:S03]  /*9ef0*/  MOV R172, R96 ;  /* 0x0000006000ac7202 */ /* 0x000fc60000000f00 */
[----:B------:R3:W-:Y:S01]  /*9f00*/  MUFU.EX2 R115, R2 ;  /* 0x0000000200737308 */ /* 0x0007e20000000800 */
[----:B------:R-:W-:Y:S01]  /*9f10*/  HMMA.16816.F32.BF16 R52, R8, R22, R28 ;  /* 0x000000160834723c */ /* 0x000fe2000004181c */
[----:B------:R-:W1:Y:S01]  /*9f20*/  LDSM.16.MT88.4 R28, [R140+0xe800] ;  /* 0x00e800008c1c783b */ /* 0x000e620000004200 */
[----:B----4-:R-:W-:-:S06]  /*9f30*/  FFMA.FTZ R4, R129, R0, -R5 ;  /* 0x0000000081047223 */ /* 0x010fcc0000010805 */
[----:B------:R-:W-:Y:S01]  /*9f40*/  HMMA.16816.F32.BF16 R24, R8, R26, R72 ;  /* 0x0000001a0818723c */ /* 0x000fe20000041848 */
[----:B------:R4:W-:Y:S01]  /*9f50*/  MUFU.EX2 R96, R4 ;  /* 0x0000000400607308 */ /* 0x0009e20000000800 */
[----:B---3--:R-:W-:-:S06]  /*9f60*/  FFMA.FTZ R2, R178, R0, -R5 ;  /* 0x00000000b2027223 */ /* 0x008fcc0000010805 */
[C---:B-----5:R-:W-:Y:S01]  /*9f70*/  HMMA.16816.F32.BF16 R40, R8.reuse, R44, R40 ;  /* 0x0000002c0828723c */ /* 0x060fe20000041828 */
[----:B------:R3:W5:Y:S07]  /*9f80*/  MUFU.EX2 R113, R2 ;  /* 0x0000000200717308 */ /* 0x00076e0000000800 */
[----:B------:R-:W-:Y:S01]  /*9f90*/  HMMA.16816.F32.BF16 R68, R8, R46, R68 ;  /* 0x0000002e0844723c */ /* 0x000fe20000041844 */
[-CC-:B----4-:R-:W-:Y:S02]  /*9fa0*/  FFMA.FTZ R4, R82, R0.reuse, -R3.reuse ;  /* 0x0000000052047223 */ /* 0x190fe40000010803 */
[----:B------:R-:W-:Y:S01]  /*9fb0*/  MUFU.EX2 R82, R6 ;  /* 0x0000000600527308 */ /* 0x000fe20000000800 */
[----:B---3--:R-:W-:-:S04]  /*9fc0*/  FFMA.FTZ R2, R177, R0, -R3 ;  /* 0x00000000b1027223 */ /* 0x008fc80000010803 */
[C---:B--2---:R-:W-:Y:S01]  /*9fd0*/  HMMA.16816.F32.BF16 R44, R8.reuse, R16, R60 ;  /* 0x00000010082c723c */ /* 0x044fe2000004183c */
[----:B------:R2:W-:Y:S04]  /*9fe0*/  MUFU.EX2 R93, R4 ;  /* 0x00000004005d7308 */ /* 0x0005e80000000800 */
[----:B------:R3:W4:Y:S03]  /*9ff0*/  MUFU.EX2 R111, R2 ;  /* 0x00000002006f7308 */ /* 0x0007260000000800 */
[----:B------:R-:W-:Y:S01]  /*a000*/  HMMA.16816.F32.BF16 R12, R8, R18, R12 ;  /* 0x00000012080c723c */ /* 0x000fe2000004180c */
[----:B------:R-:W1:Y:S01]  /*a010*/  LDSM.16.MT88.4 R16, [R38+0xe800] ;  /* 0x00e800002610783b */ /* 0x000e620000004200 */
[----:B-----5:R-:W-:-:S02]  /*a020*/  F2FP.BF16.F32.PACK_AB R8, R113, R112 ;  /* 0x000000707108723e */ /* 0x020fc400000010ff */
[----:B------:R-:W-:Y:S02]  /*a030*/  F2FP.BF16.F32.PACK_AB R9, R117, R116 ;  /* 0x000000747509723e */ /* 0x000fe400000010ff */
[----:B------:R-:W-:Y:S01]  /*a040*/  F2FP.BF16.F32.PACK_AB R10, R118, R114 ;  /* 0x00000072760a723e */ /* 0x000fe200000010ff */
[-C--:B--2---:R-:W-:Y:S01]  /*a050*/  FFMA.FTZ R4, R188, R0.reuse, -R5 ;  /* 0x00000000bc047223 */ /* 0x084fe20000010805 */
[-C--:B---3--:R-:W-:Y:S01]  /*a060*/  FFMA.FTZ R2, R182, R0.reuse, -R3 ;  /* 0x00000000b6027223 */ /* 0x088fe20000010803 */
[----:B----4-:R-:W-:Y:S02]  /*a070*/  F2FP.BF16.F32.PACK_AB R11, R111, R115 ;  /* 0x000000736f0b723e */ /* 0x010fe400000010ff */
[----:B------:R2:W-:Y:S04]  /*a080*/  MUFU.EX2 R88, R4 ;  /* 0x0000000400587308 */ /* 0x0005e80000000800 */
[----:B------:R3:W-:Y:S01]  /*a090*/  MUFU.EX2 R105, R2 ;  /* 0x0000000200697308 */ /* 0x0007e20000000800 */
[C---:B-1----:R-:W-:Y:S01]  /*a0a0*/  HMMA.16816.F32.BF16 R76, R8.reuse, R34, R24 ;  /* 0x00000022084c723c */ /* 0x042fe20000041818 */
[----:B------:R-:W1:Y:S07]  /*a0b0*/  LDSM.16.MT88.4 R24, [R140+0xf000] ;  /* 0x00f000008c18783b */ /* 0x000e6e0000004200 */
[----:B------:R-:W-:Y:S01]  /*a0c0*/  HMMA.16816.F32.BF16 R20, R8, R28, R56 ;  /* 0x0000001c0814723c */ /* 0x000fe20000041838 */
[-C--:B--2---:R-:W-:Y:S01]  /*a0d0*/  FFMA.FTZ R4, R189, R0.reuse, -R5 ;  /* 0x00000000bd047223 */ /* 0x084fe20000010805 */
[----:B---3--:R-:W-:-:S03]  /*a0e0*/  FFMA.FTZ R2, R160, R0, -R3 ;  /* 0x00000000a0027223 */ /* 0x008fc60000010803 */
[----:B------:R2:W-:Y:S03]  /*a0f0*/  MUFU.EX2 R91, R4 ;  /* 0x00000004005b7308 */ /* 0x0005e60000000800 */
[C---:B------:R-:W-:Y:S01]  /*a100*/  HMMA.16816.F32.BF16 R56, R8.reuse, R30, R52 ;  /* 0x0000001e0838723c */ /* 0x040fe20000041834 */
[----:B------:R3:W-:Y:S01]  /*a110*/  MUFU.EX2 R110, R2 ;  /* 0x00000002006e7308 */ /* 0x0007e20000000800 */
[----:B------:R-:W-:Y:S06]  /*a120*/  LDSM.16.MT88.4 R52, [R156+0xf000] ;  /* 0x00f000009c34783b */ /* 0x000fec0000004200 */
[----:B------:R-:W-:Y:S01]  /*a130*/  HMMA.16816.F32.BF16 R28, R8, R32, R48 ;  /* 0x00000020081c723c */ /* 0x000fe20000041830 */
[----:B------:R-:W4:Y:S01]  /*a140*/  LDSM.16.MT88.4 R48, [R39+0xf000] ;  /* 0x00f000002730783b */ /* 0x000f220000004200 */
[-C--:B--2---:R-:W-:Y:S01]  /*a150*/  FFMA.FTZ R4, R193, R0.reuse, -R3 ;  /* 0x00000000c1047223 */ /* 0x084fe20000010803 */
[----:B---3--:R-:W-:-:S05]  /*a160*/  FFMA.FTZ R2, R186, R0, -R5 ;  /* 0x00000000ba027223 */ /* 0x008fca0000010805 */
[C---:B------:R-:W-:Y:S01]  /*a170*/  HMMA.16816.F32.BF16 R72, R8.reuse, R64, R40 ;  /* 0x000000400848723c */ /* 0x040fe20000041828 */
[----:B------:R2:W-:Y:S04]  /*a180*/  MUFU.EX2 R84, R4 ;  /* 0x0000000400547308 */ /* 0x0005e80000000800 */
[----:B------:R3:W5:Y:S03]  /*a190*/  MUFU.EX2 R106, R2 ;  /* 0x00000002006a7308 */ /* 0x0007660000000800 */
[----:B------:R-:W-:Y:S01]  /*a1a0*/  HMMA.16816.F32.BF16 R60, R8, R16, R44 ;  /* 0x00000010083c723c */ /* 0x000fe2000004182c */
[----:B--2---:R-:W-:-:S07]  /*a1b0*/  FFMA.FTZ R4, R199, R0, -R5 ;  /* 0x00000000c7047223 */ /* 0x004fce0000010805 */
[----:B------:R-:W-:Y:S01]  /*a1c0*/  HMMA.16816.F32.BF16 R64, R8, R66, R68 ;  /* 0x000000420840723c */ /* 0x000fe20000041844 */
[----:B---3--:R-:W-:-:S04]  /*a1d0*/  FFMA.FTZ R2, R180, R0, -R3 ;  /* 0x00000000b4027223 */ /* 0x008fc80000010803 */
[----:B------:R2:W3:Y:S03]  /*a1e0*/  MUFU.EX2 R104, R2 ;  /* 0x0000000200687308 */ /* 0x0004e60000000800 */
[----:B------:R-:W-:Y:S01]  /*a1f0*/  HMMA.16816.F32.BF16 R44, R8, R18, R12 ;  /* 0x00000012082c723c */ /* 0x000fe2000004180c */
[----:B-----5:R-:W-:Y:S01]  /*a200*/  F2FP.BF16.F32.PACK_AB R8, R106, R103 ;  /* 0x000000676a08723e */ /* 0x020fe200000010ff */
[----:B------:R-:W5:Y:S01]  /*a210*/  LDSM.16.MT88.4 R12, [R38+0xf000] ;  /* 0x00f00000260c783b */ /* 0x000f620000004200 */
[----:B------:R-:W-:Y:S02]  /*a220*/  F2FP.BF16.F32.PACK_AB R9, R108, R105 ;  /* 0x000000696c09723e */ /* 0x000fe400000010ff */
[----:B------:R-:W-:Y:S01]  /*a230*/  F2FP.BF16.F32.PACK_AB R10, R109, R107 ;  /* 0x0000006b6d0a723e */ /* 0x000fe200000010ff */
[----:B------:R-:W-:Y:S01]  /*a240*/  LDSM.16.MT88.4 R16, [R39+0xf800] ;  /* 0x00f800002710783b */ /* 0x000fe20000004200 */
[----:B--2---:R-:W-:Y:S01]  /*a250*/  FFMA.FTZ R2, R143, R0, -R3 ;  /* 0x000000008f027223 */ /* 0x004fe20000010803 */
[----:B---3--:R-:W-:-:S03]  /*a260*/  F2FP.BF16.F32.PACK_AB R11, R104, R110 ;  /* 0x0000006e680b723e */ /* 0x008fc600000010ff */
[----:B------:R2:W-:Y:S04]  /*a270*/  MUFU.EX2 R100, R2 ;  /* 0x0000000200647308 */ /* 0x0005e80000000800 */
[C---:B-1----:R-:W-:Y:S08]  /*a280*/  HMMA.16816.F32.BF16 R40, R8.reuse, R24, R20 ;  /* 0x000000180828723c */ /* 0x042ff00000041814 */
[----:B------:R-:W-:Y:S01]  /*a290*/  HMMA.16816.F32.BF16 R32, R8, R26, R56 ;  /* 0x0000001a0820723c */ /* 0x000fe20000041838 */
[----:B------:R-:W1:Y:S01]  /*a2a0*/  LDSM.16.MT88.4 R24, [R140+0xf800] ;  /* 0x00f800008c18783b */ /* 0x000e620000004200 */
[----:B--2---:R-:W-:-:S04]  /*a2b0*/  FFMA.FTZ R2, R119, R0, -R3 ;  /* 0x0000000077027223 */ /* 0x004fc80000010803 */
[----:B------:R2:W-:Y:S02]  /*a2c0*/  MUFU.EX2 R101, R2 ;  /* 0x0000000200657308 */ /* 0x0005e40000000800 */
[C---:B----4-:R-:W-:Y:S08]  /*a2d0*/  HMMA.16816.F32.BF16 R28, R8.reuse, R48, R28 ;  /* 0x00000030081c723c */ /* 0x050ff0000004181c */
[----:B------:R-:W-:Y:S01]  /*a2e0*/  HMMA.16816.F32.BF16 R20, R8, R50, R76 ;  /* 0x000000320814723c */ /* 0x000fe2000004184c */
[----:B--2---:R-:W-:-:S04]  /*a2f0*/  FFMA.FTZ R2, R151, R0, -R5 ;  /* 0x0000000097027223 */ /* 0x004fc80000010805 */
[----:B------:R2:W3:Y:S03]  /*a300*/  MUFU.EX2 R98, R2 ;  /* 0x0000000200627308 */ /* 0x0004e60000000800 */
[C---:B------:R-:W-:Y:S08]  /*a310*/  HMMA.16816.F32.BF16 R68, R8.reuse, R54, R64 ;  /* 0x000000360844723c */ /* 0x040ff00000041840 */
[----:B------:R-:W-:Y:S01]  /*a320*/  HMMA.16816.F32.BF16 R48, R8, R52, R72 ;  /* 0x000000340830723c */ /* 0x000fe20000041848 */
[----:B------:R-:W4:Y:S01]  /*a330*/  LDSM.16.MT88.4 R72, [R156+0xf800] ;  /* 0x00f800009c48783b */ /* 0x000f220000004200 */
[----:B--2---:R-:W-:-:S02]  /*a340*/  FFMA.FTZ R2, R83, R0, -R3 ;  /* 0x0000000053027223 */ /* 0x004fc40000010803 */
[----:B------:R2:W-:Y:S04]  /*a350*/  MUFU.EX2 R83, R4 ;  /* 0x0000000400537308 */ /* 0x0005e80000000800 */
[C---:B-----5:R-:W-:Y:S01]  /*a360*/  HMMA.16816.F32.BF16 R64, R8.reuse, R12, R60 ;  /* 0x0000000c0840723c */ /* 0x060fe2000004183c */
[----:B------:R5:W1:Y:S07]  /*a370*/  MUFU.EX2 R95, R2 ;  /* 0x00000002005f7308 */ /* 0x000a6e0000000800 */
[----:B------:R-:W-:Y:S01]  /*a380*/  HMMA.16816.F32.BF16 R56, R8, R14, R44 ;  /* 0x0000000e0838723c */ /* 0x000fe2000004182c */
[----:B---3--:R-:W-:Y:S01]  /*a390*/  F2FP.BF16.F32.PACK_AB R8, R98, R99 ;  /* 0x000000636208723e */ /* 0x008fe200000010ff */
[----:B------:R-:W3:Y:S01]  /*a3a0*/  LDSM.16.MT88.4 R44, [R38+0xf800] ;  /* 0x00f80000262c783b */ /* 0x000ee20000004200 */
[----:B------:R-:W-:Y:S01]  /*a3b0*/  F2FP.BF16.F32.PACK_AB R9, R102, R100 ;  /* 0x000000646609723e */ /* 0x000fe200000010ff */
[-C--:B--2---:R-:W-:Y:S01]  /*a3c0*/  FFMA.FTZ R4, R197, R0.reuse, -R5 ;  /* 0x00000000c5047223 */ /* 0x084fe20000010805 */
[----:B------:R-:W-:Y:S01]  /*a3d0*/  F2FP.BF16.F32.PACK_AB R10, R96, R97 ;  /* 0x00000061600a723e */ /* 0x000fe200000010ff */
[----:B------:R-:W-:Y:S01]  /*a3e0*/  LDSM.16.MT88.4 R12, [R39+0x10000] ;  /* 0x01000000270c783b */ /* 0x000fe20000004200 */
[-CC-:B-----5:R-:W-:Y:S01]  /*a3f0*/  FFMA.FTZ R2, R80, R0.reuse, -R3.reuse ;  /* 0x0000000050027223 */ /* 0x1a0fe20000010803 */
[----:B-1----:R-:W-:Y:S01]  /*a400*/  F2FP.BF16.F32.PACK_AB R11, R95, R101 ;  /* 0x000000655f0b723e */ /* 0x002fe200000010ff */
[----:B------:R-:W-:Y:S04]  /*a410*/  MUFU.EX2 R80, R4 ;  /* 0x0000000400507308 */ /* 0x000fe80000000800 */
[----:B------:R1:W-:Y:S02]  /*a420*/  MUFU.EX2 R92, R2 ;  /* 0x00000002005c7308 */ /* 0x0003e40000000800 */
[C---:B------:R-:W-:Y:S08]  /*a430*/  HMMA.16816.F32.BF16 R60, R8.reuse, R24, R40 ;  /* 0x00000018083c723c */ /* 0x040ff00000041828 */
[----:B------:R-:W-:Y:S01]  /*a440*/  HMMA.16816.F32.BF16 R40, R8, R16, R28 ;  /* 0x000000100828723c */ /* 0x000fe2000004181c */
[----:B-1----:R-:W-:-:S04]  /*a450*/  FFMA.FTZ R2, R81, R0, -R3 ;  /* 0x0000000051027223 */ /* 0x002fc80000010803 */
[----:B------:R1:W-:Y:S03]  /*a460*/  MUFU.EX2 R94, R2 ;  /* 0x00000002005e7308 */ /* 0x0003e60000000800 */
[C---:B------:R-:W-:Y:S01]  /*a470*/  HMMA.16816.F32.BF16 R28, R8.reuse, R18, R20 ;  /* 0x00000012081c723c */ /* 0x040fe20000041814 */
[----:B------:R-:W2:Y:S04]  /*a480*/  LDSM.16.MT88.4 R16, [R140+0x10000] ;  /* 0x010000008c10783b */ /* 0x000ea80000004200 */
[----:B------:R-:W5:Y:S03]  /*a490*/  LDSM.16.MT88.4 R20, [R156+0x10000] ;  /* 0x010000009c14783b */ /* 0x000f660000004200 */
[----:B------:R-:W-:Y:S01]  /*a4a0*/  HMMA.16816.F32.BF16 R52, R8, R26, R32 ;  /* 0x0000001a0834723c */ /* 0x000fe20000041820 */
[----:B-1----:R-:W-:-:S07]  /*a4b0*/  FFMA.FTZ R2, R190, R0, -R5 ;  /* 0x00000000be027223 */ /* 0x002fce0000010805 */
[C---:B----4-:R-:W-:Y:S01]  /*a4c0*/  HMMA.16816.F32.BF16 R24, R8.reuse, R72, R48 ;  /* 0x000000480818723c */ /* 0x050fe20000041830 */
[----:B------:R1:W4:Y:S07]  /*a4d0*/  MUFU.EX2 R89, R2 ;  /* 0x0000000200597308 */ /* 0x00032e0000000800 */
[----:B------:R-:W-:Y:S01]  /*a4e0*/  HMMA.16816.F32.BF16 R32, R8, R74, R68 ;  /* 0x0000004a0820723c */ /* 0x000fe20000041844 */
[----:B-1----:R-:W-:-:S07]  /*a4f0*/  FFMA.FTZ R2, R192, R0, -R3 ;  /* 0x00000000c0027223 */ /* 0x002fce0000010803 */
[C---:B---3--:R-:W-:Y:S01]  /*a500*/  HMMA.16816.F32.BF16 R64, R8.reuse, R44, R64 ;  /* 0x0000002c0840723c */ /* 0x048fe20000041840 */
[----:B------:R1:W3:Y:S07]  /*a510*/  MUFU.EX2 R87, R2 ;  /* 0x0000000200577308 */ /* 0x0002ee0000000800 */
[----:B------:R-:W-:Y:S01]  /*a520*/  HMMA.16816.F32.BF16 R48, R8, R46, R56 ;  /* 0x0000002e0830723c */ /* 0x000fe20000041838 */
[----:B----4-:R-:W-:Y:S01]  /*a530*/  F2FP.BF16.F32.PACK_AB R8, R89, R88 ;  /* 0x000000585908723e */ /* 0x010fe200000010ff */
[----:B------:R-:W4:Y:S01]  /*a540*/  LDSM.16.MT88.4 R44, [R38+0x10000] ;  /* 0x01000000262c783b */ /* 0x000f220000004200 */
        /* <DEDUP_REMOVED lines=20> */
[----:B------:R-:W-:Y:S01]  /*a690*/  HMMA.16816.F32.BF16 R64, R8, R44, R64 ;  /* 0x0000002c0840723c */ /* 0x000fe20000041840 */
[----:B------:R-:W-:Y:S01]  /*a6a0*/  FADD.FTZ R6, R173, R2 ;  /* 0x00000002ad067221 */ /* 0x000fe20000010000 */
[----:B------:R-:W-:-:S03]  /*a6b0*/  FFMA.FTZ R2, R200, R0, -R3 ;  /* 0x00000000c8027223 */ /* 0x000fc60000010803 */
[----:B------:R-:W-:Y:S01]  /*a6c0*/  FADD.FTZ R4, R166, R6 ;  /* 0x00000006a6047221 */ /* 0x000fe20000010000 */
[----:B------:R4:W3:Y:S01]  /*a6d0*/  MUFU.EX2 R79, R2 ;  /* 0x00000002004f7308 */ /* 0x0008e20000000800 */
[----:B------:R-:W-:Y:S01]  /*a6e0*/  FADD.FTZ R6, R169, R7 ;  /* 0x00000007a9067221 */ /* 0x000fe20000010000 */
[----:B------:R-:W-:Y:S01]  /*a6f0*/  HMMA.16816.F32.BF16 R48, R8, R46, R48 ;  /* 0x0000002e0830723c */ /* 0x000fe20000041830 */
[----:B--2---:R-:W-:Y:S01]  /*a700*/  F2FP.BF16.F32.PACK_AB R8, R81, R83 ;  /* 0x000000535108723e */ /* 0x004fe200000010ff */
[--C-:B------:R-:W-:Y:S01]  /*a710*/  FFMA.FTZ R7, R202, R0, -R3.reuse ;  /* 0x00000000ca077223 */ /* 0x100fe20000010803 */
[----:B------:R-:W-:Y:S02]  /*a720*/  F2FP.BF16.F32.PACK_AB R9, R84, R86 ;  /* 0x000000565409723e */ /* 0x000fe400000010ff */
[----:B------:R-:W-:Y:S01]  /*a730*/  F2FP.BF16.F32.PACK_AB R10, R80, R82 ;  /* 0x00000052500a723e */ /* 0x000fe200000010ff */
[----:B------:R2:W-:Y:S01]  /*a740*/  MUFU.EX2 R78, R7 ;  /* 0x00000007004e7308 */ /* 0x0005e20000000800 */
[----:B----4-:R-:W-:Y:S01]  /*a750*/  FADD.FTZ R2, R168, R4 ;  /* 0x00000004a8027221 */ /* 0x010fe20000010000 */
[----:B------:R-:W-:Y:S01]  /*a760*/  FADD.FTZ R4, R170, R6 ;  /* 0x00000006aa047221 */ /* 0x000fe20000010000 */
[----:B---3--:R-:W-:Y:S01]  /*a770*/  F2FP.BF16.F32.PACK_AB R11, R79, R85 ;  /* 0x000000554f0b723e */ /* 0x008fe200000010ff */
[-C--:B------:R-:W-:Y:S01]  /*a780*/  FFMA.FTZ R6, R204, R0.reuse, -R3 ;  /* 0x00000000cc067223 */ /* 0x080fe20000010803 */
[----:B------:R-:W-:Y:S01]  /*a790*/  FADD.FTZ R2, R164, R2 ;  /* 0x00000002a4027221 */ /* 0x000fe20000010000 */
[----:B------:R-:W-:Y:S01]  /*a7a0*/  FADD.FTZ R4, R163, R4 ;  /* 0x00000004a3047221 */ /* 0x000fe20000010000 */
[----:B------:R-:W-:Y:S01]  /*a7b0*/  MOV R170, R149 ;  /* 0x0000009500aa7202 */ /* 0x000fe20000000f00 */
[----:B------:R3:W-:Y:S01]  /*a7c0*/  MUFU.EX2 R77, R6 ;  /* 0x00000006004d7308 */ /* 0x0007e20000000800 */
[----:B------:R-:W-:Y:S01]  /*a7d0*/  FADD.FTZ R2, R165, R2 ;  /* 0x00000002a5027221 */ /* 0x000fe20000010000 */
[----:B------:R-:W-:Y:S01]  /*a7e0*/  FADD.FTZ R4, R157, R4 ;  /* 0x000000049d047221 */ /* 0x000fe20000010000 */
[----:B------:R-:W-:Y:S01]  /*a7f0*/  HMMA.16816.F32.BF16 R44, R8, R18, R40 ;  /* 0x00000012082c723c */ /* 0x000fe20000041828 */
[----:B--2---:R-:W-:Y:S01]  /*a800*/  FFMA.FTZ R7, R206, R0, -R5 ;  /* 0x00000000ce077223 */ /* 0x004fe20000010805 */
[----:B------:R-:W-:Y:S01]  /*a810*/  FADD.FTZ R2, R155, R2 ;  /* 0x000000029b027221 */ /* 0x000fe20000010000 */
[----:B------:R-:W-:-:S02]  /*a820*/  FADD.FTZ R4, R158, R4 ;  /* 0x000000049e047221 */ /* 0x000fc40000010000 */
[----:B------:R2:W-:Y:S01]  /*a830*/  MUFU.EX2 R72, R7 ;  /* 0x0000000700487308 */ /* 0x0005e20000000800 */
[----:B------:R-:W-:Y:S01]  /*a840*/  FADD.FTZ R2, R159, R2 ;  /* 0x000000029f027221 */ /* 0x000fe20000010000 */
[----:B------:R-:W-:Y:S01]  /*a850*/  FADD.FTZ R4, R161, R4 ;  /* 0x00000004a1047221 */ /* 0x000fe20000010000 */
[C---:B------:R-:W-:Y:S01]  /*a860*/  HMMA.16816.F32.BF16 R40, R8.reuse, R12, R24 ;  /* 0x0000000c0828723c */ /* 0x040fe20000041818 */
[-C--:B------:R-:W-:Y:S01]  /*a870*/  FFMA.FTZ R12, R203, R0.reuse, -R3 ;  /* 0x00000000cb0c7223 */ /* 0x080fe20000010803 */
[----:B------:R-:W-:Y:S01]  /*a880*/  FADD.FTZ R2, R153, R2 ;  /* 0x0000000299027221 */ /* 0x000fe20000010000 */
[----:B------:R-:W-:Y:S01]  /*a890*/  FADD.FTZ R4, R152, R4 ;  /* 0x0000000498047221 */ /* 0x000fe20000010000 */
[-CC-:B---3--:R-:W-:Y:S01]  /*a8a0*/  FFMA.FTZ R6, R208, R0.reuse, -R5.reuse ;  /* 0x00000000d0067223 */ /* 0x188fe20000010805 */
[----:B------:R3:W-:Y:S01]  /*a8b0*/  MUFU.EX2 R76, R12 ;  /* 0x0000000c004c7308 */ /* 0x0007e20000000800 */
[----:B------:R-:W-:Y:S01]  /*a8c0*/  FADD.FTZ R2, R154, R2 ;  /* 0x000000029a027221 */ /* 0x000fe20000010000 */
[----:B------:R-:W-:Y:S01]  /*a8d0*/  FADD.FTZ R4, R148, R4 ;  /* 0x0000000494047221 */ /* 0x000fe20000010000 */
[C---:B------:R-:W-:Y:S01]  /*a8e0*/  HMMA.16816.F32.BF16 R68, R8.reuse, R14, R32 ;  /* 0x0000000e0844723c */ /* 0x040fe20000041820 */
[----:B------:R4:W5:Y:S01]  /*a8f0*/  MUFU.EX2 R73, R6 ;  /* 0x0000000600497308 */ /* 0x0009620000000800 */
[----:B------:R-:W-:Y:S01]  /*a900*/  FADD.FTZ R2, R147, R2 ;  /* 0x0000000293027221 */ /* 0x000fe20000010000 */
[----:B------:R-:W-:Y:S01]  /*a910*/  FADD.FTZ R4, R150, R4 ;  /* 0x0000000496047221 */ /* 0x000fe20000010000 */
[-CC-:B--2---:R-:W-:Y:S01]  /*a920*/  FFMA.FTZ R7, R207, R0.reuse, -R5.reuse ;  /* 0x00000000cf077223 */ /* 0x184fe20000010805 */
[----:B------:R-:W-:Y:S01]  /*a930*/  LDSM.16.MT88.4 R148, [R39+0x11800] ;  /* 0x011800002794783b */ /* 0x000fe20000004200 */
[----:B------:R-:W-:Y:S01]  /*a940*/  FADD.FTZ R2, R251, R2 ;  /* 0x00000002fb027221 */ /* 0x000fe20000010000 */
[----:B------:R-:W-:Y:S01]  /*a950*/  FADD.FTZ R4, R246, R4 ;  /* 0x00000004f6047221 */ /* 0x000fe20000010000 */
[C---:B-1----:R-:W-:Y:S01]  /*a960*/  HMMA.16816.F32.BF16 R60, R8.reuse, R28, R60 ;  /* 0x0000001c083c723c */ /* 0x042fe2000004183c */
[----:B------:R1:W-:Y:S01]  /*a970*/  MUFU.EX2 R74, R7 ;  /* 0x00000007004a7308 */ /* 0x0003e20000000800 */
[----:B------:R-:W-:Y:S01]  /*a980*/  FADD.FTZ R2, R252, R2 ;  /* 0x00000002fc027221 */ /* 0x000fe20000010000 */
[----:B------:R-:W-:Y:S01]  /*a990*/  FADD.FTZ R4, R247, R4 ;  /* 0x00000004f7047221 */ /* 0x000fe20000010000 */
[----:B---3--:R-:W2:Y:S02]  /*a9a0*/  LDSM.16.MT88.4 R12, [R39+0x11000] ;  /* 0x01100000270c783b */ /* 0x008ea40000004200 */
        /* <DEDUP_REMOVED lines=34> */
[----:B----4-:R-:W-:Y:S01]  /*abd0*/  F2FP.BF16.F32.PACK_AB R10, R74, R75 ;  /* 0x0000004b4a0a723e */ /* 0x010fe200000010ff */
[----:B------:R-:W-:Y:S01]  /*abe0*/  LDSM.16.MT88.4 R156, [R156+0x11800] ;  /* 0x011800009c9c783b */ /* 0x000fe20000004200 */
        /* <DEDUP_REMOVED lines=18> */
[-C--:B------:R-:W-:Y:S01]  /*ad10*/  FFMA.FTZ R3, R217, R0.reuse, -R3 ;  /* 0x00000000d9037223 */ /* 0x080fe20000010803 */
[C---:B------:R-:W-:Y:S01]  /*ad20*/  HMMA.16816.F32.BF16 R44, R8.reuse, R14, R44 ;  /* 0x0000000e082c723c */ /* 0x040fe2000004182c */
[----:B------:R-:W-:Y:S01]  /*ad30*/  FADD.FTZ R2, R142, R2 ;  /* 0x000000028e027221 */ /* 0x000fe20000010000 */
[----:B------:R-:W-:Y:S01]  /*ad40*/  FADD.FTZ R4, R133, R4 ;  /* 0x0000000485047221 */ /* 0x000fe20000010000 */
[----:B------:R-:W-:Y:S02]  /*ad50*/  MUFU.EX2 R15, R7 ;  /* 0x00000007000f7308 */ /* 0x000fe40000000800 */
[----:B------:R-:W-:Y:S01]  /*ad60*/  FADD.FTZ R2, R141, R2 ;  /* 0x000000028d027221 */ /* 0x000fe20000010000 */
[----:B------:R-:W-:Y:S01]  /*ad70*/  FADD.FTZ R4, R130, R4 ;  /* 0x0000000482047221 */ /* 0x000fe20000010000 */
[----:B------:R-:W-:Y:S01]  /*ad80*/  LDSM.16.MT88.4 R140, [R140+0x11800] ;  /* 0x011800008c8c783b */ /* 0x000fe20000004200 */
[C---:B-1----:R-:W-:Y:S01]  /*ad90*/  HMMA.16816.F32.BF16 R136, R8.reuse, R16, R60 ;  /* 0x000000100888723c */ /* 0x042fe2000004183c */
[----:B------:R-:W-:Y:S01]  /*ada0*/  FADD.FTZ R2, R128, R2 ;  /* 0x0000000280027221 */ /* 0x000fe20000010000 */
[----:B------:R-:W-:Y:S01]  /*adb0*/  FADD.FTZ R4, R132, R4 ;  /* 0x0000000484047221 */ /* 0x000fe20000010000 */
[----:B--2---:R-:W-:Y:S01]  /*adc0*/  FFMA.FTZ R12, R215, R0, -R5 ;  /* 0x00000000d70c7223 */ /* 0x004fe20000010805 */
[----:B------:R-:W-:Y:S01]  /*add0*/  MUFU.EX2 R13, R13 ;  /* 0x0000000d000d7308 */ /* 0x000fe20000000800 */
[----:B------:R-:W-:Y:S01]  /*ade0*/  FADD.FTZ R2, R125, R2 ;  /* 0x000000027d027221 */ /* 0x000fe20000010000 */
[----:B------:R-:W-:Y:S01]  /*adf0*/  FADD.FTZ R4, R121, R4 ;  /* 0x0000000479047221 */ /* 0x000fe20000010000 */
[----:B---3--:R-:W-:Y:S01]  /*ae00*/  F2FP.BF16.F32.PACK_AB R165, R50, R51 ;  /* 0x0000003332a5723e */ /* 0x008fe200000010ff */
[----:B------:R-:W-:Y:S01]  /*ae10*/  HMMA.16816.F32.BF16 R32, R8, R18, R56 ;  /* 0x000000120820723c */ /* 0x000fe20000041838 */
[----:B------:R-:W-:Y:S01]  /*ae20*/  FADD.FTZ R2, R124, R2 ;  /* 0x000000027c027221 */ /* 0x000fe20000010000 */
[----:B------:R-:W-:Y:S01]  /*ae30*/  FADD.FTZ R4, R123, R4 ;  /* 0x000000047b047221 */ /* 0x000fe20000010000 */
[----:B------:R-:W1:Y:S01]  /*ae40*/  LDSM.16.MT88.4 R16, [R38+0x11000] ;  /* 0x011000002610783b */ /* 0x000e620000004200 */
[----:B------:R-:W2:Y:S01]  /*ae50*/  MUFU.EX2 R14, R12 ;  /* 0x0000000c000e7308 */ /* 0x000ea20000000800 */
[----:B------:R-:W-:Y:S01]  /*ae60*/  FADD.FTZ R2, R127, R2 ;  /* 0x000000027f027221 */ /* 0x000fe20000010000 */
[----:B------:R-:W-:-:S02]  /*ae70*/  FADD.FTZ R4, R122, R4 ;  /* 0x000000047a047221 */ /* 0x000fc40000010000 */
        /* <DEDUP_REMOVED lines=8> */
[----:B------:R-:W-:Y:S01]  /*af00*/  HMMA.16816.F32.BF16 R20, R8, R22, R68 ;  /* 0x000000160814723c */ /* 0x000fe20000041844 */
[----:B--2---:R-:W-:Y:S01]  /*af10*/  F2FP.BF16.F32.PACK_AB R166, R13, R14 ;  /* 0x0000000e0da6723e */ /* 0x004fe200000010ff */
[----:B------:R-:W-:Y:S01]  /*af20*/  FADD.FTZ R6, R115, R2 ;  /* 0x0000000273067221 */ /* 0x000fe20000010000 */
[----:B------:R-:W-:Y:S01]  /*af30*/  FFMA.FTZ R2, R213, R0, -R5 ;  /* 0x00000000d5027223 */ /* 0x000fe20000010805 */
[----:B------:R-:W-:Y:S01]  /*af40*/  FADD.FTZ R4, R114, R4 ;  /* 0x0000000472047221 */ /* 0x000fe20000010000 */
[----:B---3--:R-:W-:Y:S02]  /*af50*/  IADD3 R3, PT, PT, R201, -0x2, RZ ;  /* 0xfffffffec9037810 */ /* 0x008fe40007ffe0ff */
[----:B------:R2:W3:Y:S01]  /*af60*/  MUFU.EX2 R48, R2 ;  /* 0x0000000200307308 */ /* 0x0004e20000000800 */
[----:B------:R-:W-:Y:S01]  /*af70*/  FADD.FTZ R5, R118, R4 ;  /* 0x0000000476057221 */ /* 0x000fe20000010000 */
[----:B------:R-:W-:-:S02]  /*af80*/  ISETP.GE.AND P0, PT, R3, R170, PT ;  /* 0x000000aa0300720c */ /* 0x000fc40003f06270 */
[----:B----4-:R-:W-:Y:S01]  /*af90*/  F2FP.BF16.F32.PACK_AB R167, R12, R49 ;  /* 0x000000310ca7723e */ /* 0x010fe200000010ff */
[----:B--2---:R-:W-:Y:S01]  /*afa0*/  FADD.FTZ R2, R111, R6 ;  /* 0x000000066f027221 */ /* 0x004fe20000010000 */
[----:B---3--:R-:W-:Y:S01]  /*afb0*/  F2FP.BF16.F32.PACK_AB R164, R15, R48 ;  /* 0x000000300fa4723e */ /* 0x008fe200000010ff */
[----:B-1----:R-:W-:Y:S02]  /*afc0*/  HMMA.16816.F32.BF16 R28, R8, R16, R28 ;  /* 0x00000010081c723c */ /* 0x002fe4000004181c */
        /* <DEDUP_REMOVED lines=62> */
[----:B------:R-:W-:Y:S02]  /*b3b0*/  IMAD.MOV.U32 R132, RZ, RZ, R36 ;  /* 0x000000ffff847224 */ /* 0x000fe400078e0024 */
[----:B------:R-:W-:Y:S01]  /*b3c0*/  IMAD.MOV.U32 R133, RZ, RZ, R37 ;  /* 0x000000ffff857224 */ /* 0x000fe200078e0025 */
[----:B--2---:R-:W-:-:S04]  /*b3d0*/  ISETP.NE.U32.AND P4, PT, R168, RZ, PT ;  /* 0x000000ffa800720c */ /* 0x004fc80003f85070 */
[----:B------:R-:W-:-:S13]  /*b3e0*/  ISETP.NE.AND.EX P4, PT, R169, RZ, PT, P4 ;  /* 0x000000ffa900720c */ /* 0x000fda0003f85340 */
.L_x_1660:
        /* <DEDUP_REMOVED lines=86> */
.L_x_1655:
[----:B------:R-:W-:Y:S05]  /*b950*/  BSYNC.RECONVERGENT B0 ;  /* 0x0000000000007941 */ /* 0x000fea0003800200 */
.L_x_1654:
[----:B-1----:R-:W3:Y:S01]  /*b960*/  LDL R0, [R1+0x10] ;  /* 0x0000100001007983 */ /* 0x002ee20000100800 */
[----:B------:R-:W1:Y:S01]  /*b970*/  S2UR UR6, SR_CgaCtaId ;  /* 0x00000000000679c3 */ /* 0x000e620000008800 */
[C---:B------:R-:W-:Y:S01]  /*b980*/  SHF.L.U32 R3, R227.reuse, 0x3, RZ ;  /* 0x00000003e3037819 */ /* 0x040fe200000006ff */
[----:B------:R-:W-:Y:S01]  /*b990*/  UMOV UR7, 0x400 ;  /* 0x0000040000077882 */ /* 0x000fe20000000000 */
[----:B------:R-:W4:Y:S01]  /*b9a0*/  LDL R2, [R1+0x18] ;  /* 0x0000180001027983 */ /* 0x000f220000100800 */
[C---:B--2---:R-:W-:Y:S01]  /*b9b0*/  LOP3.LUT R5, R227.reuse, 0x38, RZ, 0xc0, !PT ;  /* 0x00000038e3057812 */ /* 0x044fe200078ec0ff */
[----:B------:R-:W-:Y:S01]  /*b9c0*/  BSSY.RECONVERGENT B1, `(.L_x_1656) ;  /* 0x000035b000017945 */ /* 0x000fe20003800200 */
[----:B------:R-:W-:Y:S02]  /*b9d0*/  SHF.L.U32 R226, R227, 0x6, RZ ;  /* 0x00000006e3e27819 */ /* 0x000fe400000006ff */
[----:B------:R-:W-:Y:S02]  /*b9e0*/  LOP3.LUT R5, R5, 0x1c0, R3, 0xf8, !PT ;  /* 0x000001c005057812 */ /* 0x000fe400078ef803 */
[----:B------:R-:W-:Y:S02]  /*b9f0*/  SHF.R.U32.HI R224, RZ, 0x1, R227 ;  /* 0x00000001ffe07819 */ /* 0x000fe400000116e3 */
[--C-:B------:R-:W-:Y:S02]  /*ba00*/  LOP3.LUT R5, R5, 0x38, R3.reuse, 0x78, !PT ;  /* 0x0000003805057812 */ /* 0x100fe400078e7803 */
[----:B------:R-:W-:Y:S02]  /*ba10*/  LOP3.LUT R4, R226, 0x400, RZ, 0xc0, !PT ;  /* 0x00000400e2047812 */ /* 0x000fe400078ec0ff */
[----:B------:R-:W-:Y:S02]  /*ba20*/  LOP3.LUT R229, R5, 0x1e00, R3, 0xf8, !PT ;  /* 0x00001e0005e57812 */ /* 0x000fe400078ef803 */
[----:B------:R-:W-:Y:S02]  /*ba30*/  SHF.L.U32 R5, R232, 0x5, RZ ;  /* 0x00000005e8057819 */ /* 0x000fe400000006ff */
[----:B------:R-:W-:Y:S02]  /*ba40*/  SHF.L.U32 R225, R227, 0x5, RZ ;  /* 0x00000005e3e17819 */ /* 0x000fe400000006ff */
[----:B------:R-:W-:Y:S02]  /*ba50*/  MOV R221, 0x20 ;  /* 0x0000002000dd7802 */ /* 0x000fe40000000f00 */
[----:B------:R-:W-:Y:S01]  /*ba60*/  LOP3.LUT R225, R225, 0x7c00, RZ, 0xc0, !PT ;  /* 0x00007c00e1e17812 */ /* 0x000fe200078ec0ff */
[----:B-1----:R-:W-:Y:S06]  /*ba70*/  ULEA UR6, UR6, UR7, 0x18 ;  /* 0x0000000706067291 */ /* 0x002fec000f8ec0ff */
[----:B------:R-:W-:Y:S04]  /*ba80*/  MOV R223, UR6 ;  /* 0x0000000600df7c02 */ /* 0x000fe80008000f00 */
[----:B------:R-:W-:Y:S02]  /*ba90*/  LEA R229, R229, R223, 0x1 ;  /* 0x000000dfe5e57211 */ /* 0x000fe400078e08ff */
[----:B---3--:R-:W-:Y:S02]  /*baa0*/  MOV R8, R0 ;  /* 0x0000000000087202 */ /* 0x008fe40000000f00 */
[----:B------:R-:W-:Y:S04]  /*bab0*/  LOP3.LUT R0, R3, 0x38, RZ, 0xc0, !PT ;  /* 0x0000003803007812 */ /* 0x000fe800078ec0ff */
[CC--:B----4-:R-:W-:Y:S02]  /*bac0*/  ISETP.GE.AND P3, PT, R0.reuse, R2.reuse, PT ;  /* 0x000000020000720c */ /* 0x0d0fe40003f66270 */
[----:B------:R-:W-:Y:S02]  /*bad0*/  ISETP.GE.AND P1, PT, R0, R2, PT ;  /* 0x000000020000720c */ /* 0x000fe40003f26270 */
[----:B------:R-:W-:Y:S02]  /*bae0*/  LOP3.LUT R2, R226, 0x1c0, RZ, 0xc0, !PT ;  /* 0x000001c0e2027812 */ /* 0x000fe400078ec0ff */
[----:B------:R-:W-:Y:S02]  /*baf0*/  LOP3.LUT R0, R224, 0x8, RZ, 0xc0, !PT ;  /* 0x00000008e0007812 */ /* 0x000fe400078ec0ff */
[----:B------:R-:W-:Y:S02]  /*bb00*/  LOP3.LUT R2, R2, 0x8, R227, 0xf8, !PT ;  /* 0x0000000802027812 */ /* 0x000fe400078ef8e3 */
[----:B------:R-:W-:Y:S02]  /*bb10*/  LOP3.LUT R0, R0, 0x1c0, R226, 0xf8, !PT ;  /* 0x000001c000007812 */ /* 0x000fe400078ef8e2 */
[--C-:B------:R-:W-:Y:S02]  /*bb20*/  LOP3.LUT R2, R2, 0x38, R3.reuse, 0x78, !PT ;  /* 0x0000003802027812 */ /* 0x100fe400078e7803 */
[-C--:B------:R-:W-:Y:S01]  /*bb30*/  @!P3 MOV R6, R13.reuse ;  /* 0x0000000d0006b202 */ /* 0x080fe20000000f00 */
[C---:B------:R-:W-:Y:S01]  /*bb40*/  @!P1 IMAD R28, R233.reuse, 0x1c0, RZ ;  /* 0x000001c0e91c9824 */ /* 0x040fe200078e02ff */
[----:B------:R-:W-:Y:S01]  /*bb50*/  @!P3 MOV R7, R8 ;  /* 0x000000080007b202 */ /* 0x000fe20000000f00 */
[C---:B------:R-:W-:Y:S01]  /*bb60*/  @!P1 IMAD R18, R233.reuse, 0x120, RZ ;  /* 0x00000120e9129824 */ /* 0x040fe200078e02ff */
[----:B------:R-:W-:Y:S01]  /*bb70*/  LEA R2, R2, R4, 0x1 ;  /* 0x0000000402027211 */ /* 0x000fe200078e08ff */
[----:B------:R-:W-:Y:S01]  /*bb80*/  @!P1 IMAD R26, R233, 0x180, RZ ;  /* 0x00000180e91a9824 */ /* 0x000fe200078e02ff */
[----:B------:R-:W-:Y:S01]  /*bb90*/  LOP3.LUT R222, R0, 0x38, R3, 0x78, !PT ;  /* 0x0000003800de7812 */ /* 0x000fe200078e7803 */
[----:B------:R-:W-:Y:S01]  /*bba0*/  @!PT LDS RZ, [RZ] ;  /* 0x00000000fffff984 */ /* 0x000fe20000000800 */
[----:B------:R-:W-:Y:S01]  /*bbb0*/  @!PT LDS RZ, [RZ] ;  /* 0x00000000fffff984 */ /* 0x000fe20000000800 */
[----:B------:R-:W-:Y:S01]  /*bbc0*/  @!PT LDS RZ, [RZ] ;  /* 0x00000000fffff984 */ /* 0x000fe20000000800 */
[----:B------:R1:W-:Y:S01]  /*bbd0*/  @!P3 LDGSTS.E.BYPASS.LTC128B.128 [R229+0xa000], desc[UR4][R6.64] ;  /* 0x0a00000006e5bfae */ /* 0x0003e2000b981a04 */
[----:B------:R-:W-:Y:S01]  /*bbe0*/  IADD3 R4, P0, PT, R5, R13, RZ ;  /* 0x0000000d05047210 */ /* 0x000fe20007f1e0ff */
[C---:B------:R-:W-:Y:S01]  /*bbf0*/  @!P1 IMAD R3, R233.reuse, 0x60, RZ ;  /* 0x00000060e9039824 */ /* 0x040fe200078e02ff */
[----:B------:R-:W-:Y:S01]  /*bc00*/  SHF.L.U64.HI R0, R232, 0x5, R233 ;  /* 0x00000005e8007819 */ /* 0x000fe200000102e9 */
[C---:B------:R-:W-:Y:S01]  /*bc10*/  @!P1 IMAD R27, R233.reuse, 0x1a0, RZ ;  /* 0x000001a0e91b9824 */ /* 0x040fe200078e02ff */
[----:B------:R-:W-:Y:S01]  /*bc20*/  @!P1 MOV R22, R4 ;  /* 0x0000000400169202 */ /* 0x000fe20000000f00 */
[C---:B------:R-:W-:Y:S01]  /*bc30*/  @!P1 IMAD R14, R233.reuse, 0xc0, RZ ;  /* 0x000000c0e90e9824 */ /* 0x040fe200078e02ff */
[----:B------:R-:W-:Y:S01]  /*bc40*/  IADD3.X R5, PT, PT, R0, R8, RZ, P0, !PT ;  /* 0x0000000800057210 */ /* 0x000fe200007fe4ff */
[----:B------:R-:W-:Y:S01]  /*bc50*/  @P3 STS.128 [R229+0xa000], RZ ;  /* 0x00a000ffe5003388 */ /* 0x000fe20000000c00 */
[CC--:B------:R-:W-:Y:S01]  /*bc60*/  @!P1 LEA R30, P0, R232.reuse, R4.reuse, 0x5 ;  /* 0x00000004e81e9211 */ /* 0x0c0fe200078028ff */
[----:B------:R-:W-:Y:S01]  /*bc70*/  @!P1 IMAD R0, R233, 0xa0, RZ ;  /* 0x000000a0e9009824 */ /* 0x000fe200078e02ff */
[-C--:B------:R-:W-:Y:S01]  /*bc80*/  @!P1 MOV R23, R5.reuse ;  /* 0x0000000500179202 */ /* 0x080fe20000000f00 */
[C---:B------:R-:W-:Y:S01]  /*bc90*/  @!P1 IMAD.WIDE.U32 R12, R232.reuse, 0x60, R4 ;  /* 0x00000060e80c9825 */ /* 0x040fe200078e0004 */
[CC--:B------:R-:W-:Y:S02]  /*bca0*/  @!P1 LEA.HI.X R31, R232.reuse, R5.reuse, R233, 0x5, P0 ;  /* 0x00000005e81f9211 */ /* 0x0c0fe400000f2ce9 */
[-C--:B------:R-:W-:Y:S01]  /*bcb0*/  @!P1 MOV R16, R4.reuse ;  /* 0x0000000400109202 */ /* 0x080fe20000000f00 */
[----:B------:R-:W-:Y:S01]  /*bcc0*/  @P1 STS.128 [R229+0xa800], RZ ;  /* 0x00a800ffe5001388 */ /* 0x000fe20000000c00 */
[C---:B------:R-:W-:Y:S01]  /*bcd0*/  @!P1 IMAD.WIDE.U32 R22, R232.reuse, 0x1c0, R22 ;  /* 0x000001c0e8169825 */ /* 0x040fe200078e0016 */
[----:B------:R-:W-:Y:S02]  /*bce0*/  @!P1 MOV R17, R5 ;  /* 0x0000000500119202 */ /* 0x000fe40000000f00 */
[----:B------:R-:W-:Y:S01]  /*bcf0*/  @!P1 IADD3 R13, PT, PT, R3, R13, RZ ;  /* 0x0000000d030d9210 */ /* 0x000fe20007ffe0ff */
[----:B------:R-:W-:Y:S01]  /*bd00*/  @!P1 IMAD.WIDE.U32 R24, R232, 0x1a0, R4 ;  /* 0x000001a0e8189825 */ /* 0x000fe200078e0004 */
[----:B------:R-:W-:Y:S02]  /*bd10*/  @!P1 IADD3 R23, PT, PT, R28, R23, RZ ;  /* 0x000000171c179210 */ /* 0x000fe40007ffe0ff */
[----:B------:R-:W-:Y:S01]  /*bd20*/  @!PT LDS RZ, [RZ] ;  /* 0x00000000fffff984 */ /* 0x000fe20000000800 */
[----:B------:R-:W-:Y:S01]  /*bd30*/  @!PT LDS RZ, [RZ] ;  /* 0x00000000fffff984 */ /* 0x000fe20000000800 */
[----:B------:R-:W-:Y:S01]  /*bd40*/  @!PT LDS RZ, [RZ] ;  /* 0x00000000fffff984 */ /* 0x000fe20000000800 */
[----:B------:R2:W-:Y:S01]  /*bd50*/  @!P1 LDGSTS.E.BYPASS.LTC128B.128 [R229+0xa800], desc[UR4][R4.64] ;  /* 0x0a80000004e59fae */ /* 0x0005e2000b981a04 */
[CC--:B------:R-:W-:Y:S01]  /*bd60*/  @!P1 LEA R28, P2, R232.reuse, R4.reuse, 0x6 ;  /* 0x00000004e81c9211 */ /* 0x0c0fe200078430ff */
[C---:B------:R-:W-:Y:S01]  /*bd70*/  @!P1 IMAD.WIDE.U32 R16, R232.reuse, 0x120, R16 ;  /* 0x00000120e8109825 */ /* 0x040fe200078e0010 */
[-C--:B------:R-:W-:Y:S02]  /*bd80*/  @!P1 MOV R19, R5.reuse ;  /* 0x0000000500139202 */ /* 0x080fe40000000f00 */
[C---:B------:R-:W-:Y:S01]  /*bd90*/  @!P1 LEA.HI.X R29, R232.reuse, R5, R233, 0x6, P2 ;  /* 0x00000005e81d9211 */ /* 0x040fe200010f34e9 */
[----:B------:R-:W-:Y:S01]  /*bda0*/  @!P1 IMAD.WIDE.U32 R10, R232, 0xa0, R4 ;  /* 0x000000a0e80a9825 */ /* 0x000fe200078e0004 */
[----:B------:R-:W-:Y:S01]  /*bdb0*/  @!P1 IADD3 R17, PT, PT, R18, R17, RZ ;  /* 0x0000001112119210 */ /* 0x000fe20007ffe0ff */
[----:B------:R-:W-:Y:S01]  /*bdc0*/  @P1 STS.128 [R229+0xb000], RZ ;  /* 0x00b000ffe5001388 */ /* 0x000fe20000000c00 */
[-C--:B------:R-:W-:Y:S01]  /*bdd0*/  @!P1 MOV R18, R4.reuse ;  /* 0x0000000400129202 */ /* 0x080fe20000000f00 */
[----:B------:R-:W-:Y:S01]  /*bde0*/  @!P1 IMAD R15, R233, 0xe0, RZ ;  /* 0x000000e0e90f9824 */ /* 0x000fe200078e02ff */
[----:B------:R-:W-:Y:S01]  /*bdf0*/  @!P1 IADD3 R25, PT, PT, R27, R25, RZ ;  /* 0x000000191b199210 */ /* 0x000fe20007ffe0ff */
[C---:B------:R-:W-:Y:S01]  /*be00*/  @!P1 IMAD R3, R233.reuse, 0x160, RZ ;  /* 0x00000160e9039824 */ /* 0x040fe200078e02ff */
[----:B------:R-:W-:Y:S01]  /*be10*/  @!P1 IADD3 R11, PT, PT, R0, R11, RZ ;  /* 0x0000000b000b9210 */ /* 0x000fe20007ffe0ff */
[----:B------:R-:W-:Y:S01]  /*be20*/  @!P1 IMAD.WIDE.U32 R18, R232, 0x180, R18 ;  /* 0x00000180e8129825 */ /* 0x000fe200078e0012 */
[-C--:B------:R-:W-:Y:S01]  /*be30*/  @!P1 MOV R8, R4.reuse ;  /* 0x0000000400089202 */ /* 0x080fe20000000f00 */
[----:B------:R-:W-:Y:S01]  /*be40*/  @!PT LDS RZ, [RZ] ;  /* 0x00000000fffff984 */ /* 0x000fe20000000800 */
[----:B------:R-:W-:Y:S01]  /*be50*/  @!PT LDS RZ, [RZ] ;  /* 0x00000000fffff984 */ /* 0x000fe20000000800 */
[----:B------:R-:W-:Y:S01]  /*be60*/  @!PT LDS RZ, [RZ] ;  /* 0x00000000fffff984 */ /* 0x000fe20000000800 */
[----:B------:R-:W-:Y:S01]  /*be70*/  @!P1 LDGSTS.E.BYPASS.LTC128B.128 [R229+0xb000], desc[UR4][R30.64] ;  /* 0x0b0000001ee59fae */ /* 0x000fe2000b981a04 */
[----:B------:R-:W-:Y:S01]  /*be80*/  @!P1 MOV R9, R5 ;  /* 0x0000000500099202 */ /* 0x000fe20000000f00 */
[----:B------:R-:W-:Y:S01]  /*be90*/  @!P1 IMAD R0, R233, 0x140, RZ ;  /* 0x00000140e9009824 */ /* 0x000fe200078e02ff */
[----:B------:R-:W-:Y:S02]  /*bea0*/  @!P1 IADD3 R19, PT, PT, R26, R19, RZ ;  /* 0x000000131a139210 */ /* 0x000fe40007ffe0ff */
[CC--:B------:R-:W-:Y:S01]  /*beb0*/  @!P1 LEA R26, P0, R232.reuse, R4.reuse, 0x7 ;  /* 0x00000004e81a9211 */ /* 0x0c0fe200078038ff */
[C---:B------:R-:W-:Y:S01]  /*bec0*/  @!P1 IMAD.WIDE.U32 R8, R232.reuse, 0xc0, R8 ;  /* 0x000000c0e8089825 */ /* 0x040fe200078e0008 */
[-C--:B-1----:R-:W-:Y:S01]  /*bed0*/  @!P1 MOV R6, R4.reuse ;  /* 0x0000000400069202 */ /* 0x082fe20000000f00 */
[----:B------:R-:W-:Y:S01]  /*bee0*/  @P1 STS.128 [R229+0xb800], RZ ;  /* 0x00b800ffe5001388 */ /* 0x000fe20000000c00 */
[----:B------:R-:W-:Y:S02]  /*bef0*/  @!P1 LEA.HI.X R27, R232, R5, R233, 0x7, P0 ;  /* 0x00000005e81b9211 */ /* 0x000fe400000f3ce9 */
[----:B------:R-:W-:Y:S02]  /*bf00*/  @!P1 IADD3 R9, PT, PT, R14, R9, RZ ;  /* 0x000000090e099210 */ /* 0x000fe40007ffe0ff */
[-C--:B------:R-:W-:Y:S02]  /*bf10*/  @!P1 MOV R7, R5.reuse ;  /* 0x0000000500079202 */ /* 0x080fe40000000f00 */
[----:B------:R-:W-:Y:S01]  /*bf20*/  @!P1 MOV R20, R4 ;  /* 0x0000000400149202 */ /* 0x000fe20000000f00 */
[----:B------:R-:W-:Y:S01]  /*bf30*/  @!PT LDS RZ, [RZ] ;  /* 0x00000000fffff984 */ /* 0x000fe20000000800 */
[----:B------:R-:W-:Y:S01]  /*bf40*/  @!PT LDS RZ, [RZ] ;  /* 0x00000000fffff984 */ /* 0x000fe20000000800 */
[----:B------:R-:W-:Y:S01]  /*bf50*/  @!PT LDS RZ, [RZ] ;  /* 0x00000000fffff984 */ /* 0x000fe20000000800 */
[----:B------:R-:W-:Y:S01]  /*bf60*/  @!P1 LDGSTS.E.BYPASS.LTC128B.128 [R229+0xb800], desc[UR4][R28.64] ;  /* 0x0b8000001ce59fae */ /* 0x000fe2000b981a04 */
[----:B------:R-:W-:Y:S01]  /*bf70*/  @!P1 MOV R21, R5 ;  /* 0x0000000500159202 */ /* 0x000fe20000000f00 */
[C---:B------:R-:W-:Y:S01]  /*bf80*/  @!P1 IMAD.WIDE.U32 R6, R232.reuse, 0xe0, R6 ;  /* 0x000000e0e8069825 */ /* 0x040fe200078e0006 */
[----:B------:R-:W-:Y:S02]  /*bf90*/  IADD3 R2, PT, PT, R223, R2, RZ ;  /* 0x00000002df027210 */ /* 0x000fe40007ffe0ff */
[----:B------:R-:W-:Y:S01]  /*bfa0*/  LOP3.LUT P2, RZ, R227, 0x4, RZ, 0xc0, !PT ;  /* 0x00000004e3ff7812 */ /* 0x000fe2000784c0ff */
[C---:B------:R-:W-:Y:S01]  /*bfb0*/  @!P1 IMAD.WIDE.U32 R20, R232.reuse, 0x160, R20 ;  /* 0x00000160e8149825 */ /* 0x040fe200078e0014 */
[----:B------:R-:W-:Y:S01]  /*bfc0*/  @!P1 IADD3 R7, PT, PT, R15, R7, RZ ;  /* 0x000000070f079210 */ /* 0x000fe20007ffe0ff */
[----:B------:R-:W-:Y:S02]  /*bfd0*/  @P1 STS.128 [R229+0xc000], RZ ;  /* 0x00c000ffe5001388 */ /* 0x000fe40000000c00 */
[C---:B------:R-:W-:Y:S01]  /*bfe0*/  @!P1 IMAD.WIDE.U32 R14, R232.reuse, 0x140, R4 ;  /* 0x00000140e80e9825 */ /* 0x040fe200078e0004 */
[C---:B--2---:R-:W-:Y:S02]  /*bff0*/  @!P1 LEA R4, P0, R232.reuse, R4, 0x8 ;  /* 0x00000004e8049211 */ /* 0x044fe400078040ff */
[----:B------:R-:W-:Y:S02]  /*c000*/  @!P1 IADD3 R21, PT, PT, R3, R21, RZ ;  /* 0x0000001503159210 */ /* 0x000fe40007ffe0ff */
[----:B------:R-:W-:Y:S01]  /*c010*/  @!P1 LEA.HI.X R5, R232, R5, R233, 0x8, P0 ;  /* 0x00000005e8059211 */ /* 0x000fe200000f44e9 */
[----:B------:R-:W-:Y:S01]  /*c020*/  @!PT LDS RZ, [RZ] ;  /* 0x00000000fffff984 */ /* 0x000fe20000000800 */
[----:B------:R-:W-:Y:S01]  /*c030*/  @!PT LDS RZ, [RZ] ;  /* 0x00000000fffff984 */ /* 0x000fe20000000800 */
[----:B------:R-:W-:Y:S01]  /*c040*/  @!PT LDS RZ, [RZ] ;  /* 0x00000000fffff984 */ /* 0x000fe20000000800 */
[----:B------:R-:W-:Y:S01]  /*c050*/  @!P1 LDGSTS.E.BYPASS.LTC128B.128 [R229+0xc000], desc[UR4][R12.64] ;  /* 0x0c0000000ce59fae */ /* 0x000fe2000b981a04 */
[----:B------:R-:W-:Y:S02]  /*c060*/  @!P1 IADD3 R15, PT, PT, R0, R15, RZ ;  /* 0x0000000f000f9210 */ /* 0x000fe40007ffe0ff */
[----:B------:R-:W-:Y:S02]  /*c070*/  LOP3.LUT R0, R225, 0x200, R226, 0xf8, !PT ;  /* 0x00000200e1007812 */ /* 0x000fe400078ef8e2 */
[----:B------:R-:W-:Y:S02]  /*c080*/  LOP3.LUT P0, RZ, R227, 0x2, RZ, 0xc0, !PT ;  /* 0x00000002e3ff7812 */ /* 0x000fe4000780c0ff */
[----:B------:R-:W-:Y:S01]  /*c090*/  LOP3.LUT R0, R0, R222, RZ, 0xfc, !PT ;  /* 0x000000de00007212 */ /* 0x000fe200078efcff */
[----:B------:R-:W-:Y:S01]  /*c0a0*/  @P1 STS.128 [R229+0xc800], RZ ;  /* 0x00c800ffe5001388 */ /* 0x000fe20000000c00 */
[----:B------:R-:W-:Y:S02]  /*c0b0*/  SEL R221, R221, 0xffffffe0, !P0 ;  /* 0xffffffe0dddd7807 */ /* 0x000fe40004000000 */
[----:B------:R-:W-:Y:S02]  /*c0c0*/  LEA R212, R0, R223, 0x1 ;  /* 0x000000df00d47211 */ /* 0x000fe400078e08ff */
[-C--:B------:R-:W-:Y:S02]  /*c0d0*/  IADD3 R0, PT, PT, R2, R221.reuse, RZ ;  /* 0x000000dd02007210 */ /* 0x080fe40007ffe0ff */
[C---:B------:R-:W-:Y:S01]  /*c0e0*/  IADD3 R172, PT, PT, R212.reuse, R221, RZ ;  /* 0x000000ddd4ac7210 */ /* 0x040fe20007ffe0ff */
[----:B------:R-:W-:Y:S01]  /*c0f0*/  @!PT LDS RZ, [RZ] ;  /* 0x00000000fffff984 */ /* 0x000fe20000000800 */
[----:B------:R-:W-:Y:S01]  /*c100*/  @!PT LDS RZ, [RZ] ;  /* 0x00000000fffff984 */ /* 0x000fe20000000800 */
[----:B------:R-:W-:Y:S01]  /*c110*/  @!PT LDS RZ, [RZ] ;  /* 0x00000000fffff984 */ /* 0x000fe20000000800 */
[----:B------:R-:W-:Y:S01]  /*c120*/  @!P1 LDGSTS.E.BYPASS.LTC128B.128 [R229+0xc800], desc[UR4][R26.64] ;  /* 0x0c8000001ae59fae */ /* 0x000fe2000b981a04 */
[----:B------:R-:W-:Y:S04]  /*c130*/  MOV R3, 0x40 ;  /* 0x0000004000037802 */ /* 0x000fe80000000f00 */
[----:B------:R-:W-:Y:S03]  /*c140*/  SEL R3, R3, 0xffffffc0, !P2 ;  /* 0xffffffc003037807 */ /* 0x000fe60005000000 */
[----:B------:R-:W-:Y:S01]  /*c150*/  @P1 STS.128 [R229+0xd000], RZ ;  /* 0x00d000ffe5001388 */ /* 0x000fe20000000c00 */
[-C--:B------:R-:W-:Y:S07]  /*c160*/  IADD3 R220, PT, PT, R212, R3.reuse, RZ ;  /* 0x00000003d4dc7210 */ /* 0x080fee0007ffe0ff */
        /* <DEDUP_REMOVED lines=54> */
[----:B------:R-:W5:Y:S01]  /*c4d0*/  LDSM.16.M88.4 R40, [R2+0x4000] ;  /* 0x004000000228783b */ /* 0x000f620000000200 */
        /* <DEDUP_REMOVED lines=16> */
[C---:B-----5:R-:W-:Y:S07]  /*c5e0*/  HMMA.16816.F32.BF16 R36, R128.reuse, R40, RZ ;  /* 0x000000288024723c */ /* 0x060fee00000418ff */
[----:B------:R-:W5:Y:S01]  /*c5f0*/  LDSM.16.M88.4 R112, [R2+0x8800] ;  /* 0x008800000270783b */ /* 0x000f620000000200 */
[C---:B------:R-:W-:Y:S07]  /*c600*/  HMMA.16816.F32.BF16 R40, R128.reuse, R42, RZ ;  /* 0x0000002a8028723c */ /* 0x040fee00000418ff */
[----:B------:R-:W5:Y:S01]  /*c610*/  LDSM.16.M88.4 R120, [R2+0x9000] ;  /* 0x009000000278783b */ /* 0x000f620000000200 */
[C---:B-1----:R-:W-:Y:S07]  /*c620*/  HMMA.16816.F32.BF16 R44, R128.reuse, R48, RZ ;  /* 0x00000030802c723c */ /* 0x042fee00000418ff */
[----:B------:R1:W5:Y:S01]  /*c630*/  LDSM.16.M88.4 R168, [R2+0x9800] ;  /* 0x0098000002a8783b */ /* 0x0003620000000200 */
[C---:B------:R-:W-:Y:S07]  /*c640*/  HMMA.16816.F32.BF16 R48, R128.reuse, R50, RZ ;  /* 0x000000328030723c */ /* 0x040fee00000418ff */
[----:B------:R-:W-:Y:S01]  /*c650*/  LDSM.16.M88.4 R172, [R172] ;  /* 0x00000000acac783b */ /* 0x000fe20000000200 */
[C---:B------:R-:W-:Y:S07]  /*c660*/  HMMA.16816.F32.BF16 R52, R128.reuse, R56, RZ ;  /* 0x000000388034723c */ /* 0x040fee00000418ff */
[----:B------:R-:W5:Y:S01]  /*c670*/  LDSM.16.M88.4 R176, [R0+0x2000] ;  /* 0x0020000000b0783b */ /* 0x000f620000000200 */
[C---:B------:R-:W-:Y:S07]  /*c680*/  HMMA.16816.F32.BF16 R56, R128.reuse, R58, RZ ;  /* 0x0000003a8038723c */ /* 0x040fee00000418ff */
[----:B------:R-:W5:Y:S01]  /*c690*/  LDSM.16.M88.4 R180, [R0+0x2800] ;  /* 0x0028000000b4783b */ /* 0x000f620000000200 */
        /* <DEDUP_REMOVED lines=14> */
[----:B------:R-:W4:Y:S02]  /*c780*/  LDSM.16.M88.4 R208, [R0+0x6000] ;  /* 0x0060000000d0783b */ /* 0x000f240000000200 */
[C---:B------:R-:W-:Y:S06]  /*c790*/  HMMA.16816.F32.BF16 R88, R128.reuse, R90, RZ ;  /* 0x0000005a8058723c */ /* 0x040fec00000418ff */
[----:B------:R-:W4:Y:S04]  /*c7a0*/  LD.E R228, desc[UR4][R134.64+0x18c] ;  /* 0x00018c0486e47980 */ /* 0x000f28000c101900 */
[----:B------:R-:W0:Y:S01]  /*c7b0*/  LDGDEPBAR ;  /* 0x00000000000079af */ /* 0x000e220000000000 */
[C---:B---3--:R-:W-:Y:S07]  /*c7c0*/  HMMA.16816.F32.BF16 R92, R128.reuse, R96, RZ ;  /* 0x00000060805c723c */ /* 0x048fee00000418ff */
[----:B------:R-:W-:Y:S01]  /*c7d0*/  LDSM.16.M88.4 R212, [R2+0x3000] ;  /* 0x0030000002d4783b */ /* 0x000fe20000000200 */
[C---:B------:R-:W-:Y:S07]  /*c7e0*/  HMMA.16816.F32.BF16 R96, R128.reuse, R98, RZ ;  /* 0x000000628060723c */ /* 0x040fee00000418ff */
[----:B------:R-:W-:Y:S01]  /*c7f0*/  LDSM.16.M88.4 R216, [R2+0x3800] ;  /* 0x0038000002d8783b */ /* 0x000fe20000000200 */
[C---:B------:R-:W-:Y:S08]  /*c800*/  HMMA.16816.F32.BF16 R100, R128.reuse, R104, RZ ;  /* 0x000000688064723c */ /* 0x040ff000000418ff */
[C---:B------:R-:W-:Y:S08]  /*c810*/  HMMA.16816.F32.BF16 R104, R128.reuse, R106, RZ ;  /* 0x0000006a8068723c */ /* 0x040ff000000418ff */
[C---:B-----5:R-:W-:Y:S08]  /*c820*/  HMMA.16816.F32.BF16 R108, R128.reuse, R112, RZ ;  /* 0x00000070806c723c */ /* 0x060ff000000418ff */
        /* <DEDUP_REMOVED lines=20> */
[----:B------:R-:W2:Y:S07]  /*c970*/  LDSM.16.M88.4 R192, [R0+0x9000] ;  /* 0x0090000000c0783b */ /* 0x000eae0000000200 */
[C---:B------:R-:W-:Y:S08]  /*c980*/  HMMA.16816.F32.BF16 R44, R172.reuse, R196, R44 ;  /* 0x000000c4ac2c723c */ /* 0x040ff0000004182c */
[C---:B------:R-:W-:Y:S01]  /*c990*/  HMMA.16816.F32.BF16 R48, R172.reuse, R198, R48 ;  /* 0x000000c6ac30723c */ /* 0x040fe20000041830 */
[----:B------:R3:W2:Y:S07]  /*c9a0*/  LDSM.16.M88.4 R196, [R0+0x9800] ;  /* 0x0098000000c4783b */ /* 0x0006ae0000000200 */
[C---:B----4-:R-:W-:Y:S08]  /*c9b0*/  HMMA.16816.F32.BF16 R52, R172.reuse, R200, R52 ;  /* 0x000000c8ac34723c */ /* 0x050ff00000041834 */
[C---:B------:R-:W-:Y:S01]  /*c9c0*/  HMMA.16816.F32.BF16 R56, R172.reuse, R202, R56 ;  /* 0x000000caac38723c */ /* 0x040fe20000041838 */
[----:B------:R-:W-:Y:S07]  /*c9d0*/  LDSM.16.M88.4 R200, [R220] ;  /* 0x00000000dcc8783b */ /* 0x000fee0000000200 */
[C---:B------:R-:W-:Y:S03]  /*c9e0*/  HMMA.16816.F32.BF16 R60, R172.reuse, R204, R60 ;  /* 0x000000ccac3c723c */ /* 0x040fe6000004183c */
[C---:B---3--:R-:W-:Y:S05]  /*c9f0*/  IADD3 R0, PT, PT, R221.reuse, R2, RZ ;  /* 0x00000002dd007210 */ /* 0x048fea0007ffe0ff */
        /* <DEDUP_REMOVED lines=13> */
[----:B------:R-:W-:Y:S07]  /*cad0*/  LDSM.16.M88.4 R180, [R2+0x6000] ;  /* 0x0060000002b4783b */ /* 0x000fee0000000200 */
[C---:B-1----:R-:W-:Y:S08]  /*cae0*/  HMMA.16816.F32.BF16 R100, R172.reuse, R184, R100 ;  /* 0x000000b8ac64723c */ /* 0x042ff00000041864 */
[C---:B------:R-:W-:Y:S01]  /*caf0*/  HMMA.16816.F32.BF16 R104, R172.reuse, R186, R104 ;  /* 0x000000baac68723c */ /* 0x040fe20000041868 */
[----:B------:R-:W-:Y:S07]  /*cb00*/  LDSM.16.M88.4 R184, [R2+0x6800] ;  /* 0x0068000002b8783b */ /* 0x000fee0000000200 */
[C---:B--2---:R-:W-:Y:S08]  /*cb10*/  HMMA.16816.F32.BF16 R108, R172.reuse, R188, R108 ;  /* 0x000000bcac6c723c */ /* 0x044ff0000004186c */
        /* <DEDUP_REMOVED lines=8> */
[C---:B---3--:R-:W-:Y:S01]  /*cba0*/  HMMA.16816.F32.BF16 R4, R200.reuse, R204, R4 ;  /* 0x000000ccc804723c */ /* 0x048fe20000041804 */
[----:B------:R-:W-:Y:S07]  /*cbb0*/  LDSM.16.M88.4 R196, [R2+0x8000] ;  /* 0x0080000002c4783b */ /* 0x000fee0000000200 */
[C---:B------:R-:W-:Y:S01]  /*cbc0*/  HMMA.16816.F32.BF16 R8, R200.reuse, R206, R8 ;  /* 0x000000cec808723c */ /* 0x040fe20000041808 */
[----:B------:R-:W-:Y:S07]  /*cbd0*/  LDSM.16.M88.4 R204, [R2+0x8800] ;  /* 0x0088000002cc783b */ /* 0x000fee0000000200 */
[C---:B----4-:R-:W-:Y:S08]  /*cbe0*/  HMMA.16816.F32.BF16 R12, R200.reuse, R208, R12 ;  /* 0x000000d0c80c723c */ /* 0x050ff0000004180c */
[C---:B------:R-:W-:Y:S01]  /*cbf0*/  HMMA.16816.F32.BF16 R16, R200.reuse, R210, R16 ;  /* 0x000000d2c810723c */ /* 0x040fe20000041810 */
[----:B------:R-:W-:Y:S07]  /*cc00*/  LDSM.16.M88.4 R208, [R2+0x9000] ;  /* 0x0090000002d0783b */ /* 0x000fee0000000200 */
        /* <DEDUP_REMOVED lines=9> */
[----:B------:R-:W2:Y:S07]  /*cca0*/  LDSM.16.M88.4 R168, [R2+0x5800] ;  /* 0x0058000002a8783b */ /* 0x000eae0000000200 */
[C---:B-----5:R-:W-:Y:S08]  /*ccb0*/  HMMA.16816.F32.BF16 R44, R200.reuse, R176, R44 ;  /* 0x000000b0c82c723c */ /* 0x060ff0000004182c */
[C---:B------:R-:W-:Y:S01]  /*ccc0*/  HMMA.16816.F32.BF16 R48, R200.reuse, R178, R48 ;  /* 0x000000b2c830723c */ /* 0x040fe20000041830 */
[----:B------:R-:W3:Y:S07]  /*ccd0*/  LDSM.16.M88.4 R176, [R2+0x9800] ;  /* 0x0098000002b0783b */ /* 0x000eee0000000200 */
        /* <DEDUP_REMOVED lines=52> */
[----:B-----5:R-:W5:Y:S09]  /*d020*/  LDSM.16.M88.4 R8, [R0+0x3800] ;  /* 0x003800000008783b */ /* 0x020f720000000200 */
[----:B------:R-:W1:Y:S01]  /*d030*/  MUFU.TANH R171, R14 ;  /* 0x0000000e00ab7308 */ /* 0x000e620000002400 */
[C---:B----4-:R-:W-:Y:S09]  /*d040*/  HMMA.16816.F32.BF16 R20, R212.reuse, R4, R20 ;  /* 0x00000004d414723c */ /* 0x050ff20000041814 */
[----:B------:R-:W4:Y:S01]  /*d050*/  MUFU.TANH R180, R15 ;  /* 0x0000000f00b47308 */ /* 0x000f220000002400 */
[C---:B------:R-:W-:Y:S01]  /*d060*/  HMMA.16816.F32.BF16 R24, R212.reuse, R6, R24 ;  /* 0x00000006d418723c */ /* 0x040fe20000041818 */
[----:B------:R-:W2:Y:S08]  /*d070*/  LDSM.16.M88.4 R4, [R0+0x4000] ;  /* 0x004000000004783b */ /* 0x000eb00000000200 */
        /* <DEDUP_REMOVED lines=11> */
[C---:B-----5:R-:W-:Y:S08]  /*d130*/  HMMA.16816.F32.BF16 R28, R212.reuse, R8, R28 ;  /* 0x00000008d41c723c */ /* 0x060ff0000004181c */
[----:B------:R-:W1:Y:S01]  /*d140*/  MUFU.TANH R183, R19 ;  /* 0x0000001300b77308 */ /* 0x000e620000002400 */
[C---:B------:R-:W-:Y:S01]  /*d150*/  HMMA.16816.F32.BF16 R32, R212.reuse, R10, R32 ;  /* 0x0000000ad420723c */ /* 0x040fe20000041820 */
[----:B------:R-:W5:Y:S08]  /*d160*/  LDSM.16.M88.4 R8, [R0+0x4800] ;  /* 0x004800000008783b */ /* 0x000f700000000200 */
[----:B------:R-:W1:Y:S01]  /*d170*/  MUFU.TANH R186, R20 ;  /* 0x0000001400ba7308 */ /* 0x000e620000002400 */
[C---:B--2---:R-:W-:Y:S03]  /*d180*/  HMMA.16816.F32.BF16 R36, R212.reuse, R4, R36 ;  /* 0x00000004d424723c */ /* 0x044fe60000041824 */
[-C--:B------:R-:W-:Y:S01]  /*d190*/  FMUL.FTZ R29, R29, R228.reuse ;  /* 0x000000e41d1d7220 */ /* 0x080fe20000410000 */
[-C--:B------:R-:W-:Y:S05]  /*d1a0*/  FMUL.FTZ R31, R31, R228.reuse ;  /* 0x000000e41f1f7220 */ /* 0x080fea0000410000 */
[----:B------:R-:W2:Y:S01]  /*d1b0*/  MUFU.TANH R185, R21 ;  /* 0x0000001500b97308 */ /* 0x000ea20000002400 */
[-C--:B------:R-:W-:Y:S01]  /*d1c0*/  FMUL.FTZ R28, R28, R228.reuse ;  /* 0x000000e41c1c7220 */ /* 0x080fe20000410000 */
[-C--:B------:R-:W-:Y:S01]  /*d1d0*/  FMUL.FTZ R30, R30, R228.reuse ;  /* 0x000000e41e1e7220 */ /* 0x080fe20000410000 */
[C---:B------:R-:W-:Y:S01]  /*d1e0*/  HMMA.16816.F32.BF16 R40, R212.reuse, R6, R40 ;  /* 0x00000006d428723c */ /* 0x040fe20000041828 */
[----:B------:R-:W3:Y:S02]  /*d1f0*/  LDSM.16.M88.4 R4, [R0+0x5000] ;  /* 0x005000000004783b */ /* 0x000ee40000000200 */
        /* <DEDUP_REMOVED lines=15> */
[C---:B-----5:R-:W-:Y:S07]  /*d2f0*/  HMMA.16816.F32.BF16 R44, R212.reuse, R8, R44 ;  /* 0x00000008d42c723c */ /* 0x060fee000004182c */
[----:B------:R-:W1:Y:S01]  /*d300*/  MUFU.TANH R207, R39 ;  /* 0x0000002700cf7308 */ /* 0x000e620000002400 */
[C---:B------:R-:W-:Y:S01]  /*d310*/  HMMA.16816.F32.BF16 R48, R212.reuse, R10, R48 ;  /* 0x0000000ad430723c */ /* 0x040fe20000041830 */
[----:B------:R-:W5:Y:S08]  /*d320*/  LDSM.16.M88.4 R8, [R0+0x5800] ;  /* 0x005800000008783b */ /* 0x000f700000000200 */
[----:B------:R-:W1:Y:S01]  /*d330*/  MUFU.TANH R203, R41 ;  /* 0x0000002900cb7308 */ /* 0x000e620000002400 */
[C---:B---3--:R-:W-:Y:S03]  /*d340*/  HMMA.16816.F32.BF16 R52, R212.reuse, R4, R52 ;  /* 0x00000004d434723c */ /* 0x048fe60000041834 */
[-C--:B------:R-:W-:Y:S06]  /*d350*/  FMUL.FTZ R44, R44, R228.reuse ;  /* 0x000000e42c2c7220 */ /* 0x080fec0000410000 */
[----:B------:R-:W3:Y:S01]  /*d360*/  MUFU.TANH R198, R31 ;  /* 0x0000001f00c67308 */ /* 0x000ee20000002400 */
[-C--:B------:R-:W-:Y:S01]  /*d370*/  FMUL.FTZ R45, R45, R228.reuse ;  /* 0x000000e42d2d7220 */ /* 0x080fe20000410000 */
[-C--:B------:R-:W-:Y:S01]  /*d380*/  FMUL.FTZ R46, R46, R228.reuse ;  /* 0x000000e42e2e7220 */ /* 0x080fe20000410000 */
[-C--:B------:R-:W-:Y:S01]  /*d390*/  FMUL.FTZ R47, R47, R228.reuse ;  /* 0x000000e42f2f7220 */ /* 0x080fe20000410000 */
[C---:B------:R-:W-:Y:S01]  /*d3a0*/  HMMA.16816.F32.BF16 R56, R212.reuse, R6, R56 ;  /* 0x00000006d438723c */ /* 0x040fe20000041838 */
[----:B------:R-:W4:Y:S02]  /*d3b0*/  LDSM.16.M88.4 R4, [R0+0x6000] ;  /* 0x006000000004783b */ /* 0x000f240000000200 */
        /* <DEDUP_REMOVED lines=15> */
[C---:B-----5:R-:W-:Y:S06]  /*d4b0*/  HMMA.16816.F32.BF16 R60, R212.reuse, R8, R60 ;  /* 0x00000008d43c723c */ /* 0x060fec000004183c */
[----:B------:R-:W1:Y:S02]  /*d4c0*/  MUFU.TANH R199, R30 ;  /* 0x0000001e00c77308 */ /* 0x000e640000002400 */
[C---:B------:R-:W-:Y:S01]  /*d4d0*/  HMMA.16816.F32.BF16 R64, R212.reuse, R10, R64 ;  /* 0x0000000ad440723c */ /* 0x040fe20000041840 */
[----:B------:R-:W5:Y:S07]  /*d4e0*/  LDSM.16.M88.4 R8, [R0+0x6800] ;  /* 0x006800000008783b */ /* 0x000f6e0000000200 */
        /* <DEDUP_REMOVED lines=24> */
[C---:B-----5:R-:W-:Y:S05]  /*d670*/  HMMA.16816.F32.BF16 R76, R212.reuse, R8, R76 ;  /* 0x00000008d44c723c */ /* 0x060fea000004184c */
[----:B------:R-:W1:Y:S03]  /*d680*/  MUFU.TANH R243, R64 ;  /* 0x0000004000f37308 */ /* 0x000e660000002400 */
[C---:B------:R-:W-:Y:S01]  /*d690*/  HMMA.16816.F32.BF16 R80, R212.reuse, R10, R80 ;  /* 0x0000000ad450723c */ /* 0x040fe20000041850 */
[----:B------:R-:W5:Y:S06]  /*d6a0*/  LDSM.16.M88.4 R8, [R0+0x7800] ;  /* 0x007800000008783b */ /* 0x000f6c0000000200 */
        /* <DEDUP_REMOVED lines=8> */
[----:B------:R-:W3:Y:S04]  /*d730*/  LDSM.16.M88.4 R4, [R0+0x8000] ;  /* 0x008000000004783b */ /* 0x000ee80000000200 */
        /* <DEDUP_REMOVED lines=20> */
[C---:B---3--:R-:W-:Y:S09]  /*d880*/  HMMA.16816.F32.BF16 R100, R212.reuse, R4, R100 ;  /* 0x00000004d464723c */ /* 0x048ff20000041864 */
[----:B------:R-:W3:Y:S01]  /*d890*/  MUFU.TANH R202, R36 ;  /* 0x0000002400ca7308 */ /* 0x000ee20000002400 */
[-C--:B------:R-:W-:Y:S01]  /*d8a0*/  FMUL.FTZ R92, R92, R228.reuse ;  /* 0x000000e45c5c7220 */ /* 0x080fe20000410000 */
[-C--:B------:R-:W-:Y:S01]  /*d8b0*/  FMUL.FTZ R93, R93, R228.reuse ;  /* 0x000000e45d5d7220 */ /* 0x080fe20000410000 */
[-C--:B------:R-:W-:Y:S01]  /*d8c0*/  FMUL.FTZ R94, R94, R228.reuse ;  /* 0x000000e45e5e7220 */ /* 0x080fe20000410000 */
[-C--:B------:R-:W-:Y:S01]  /*d8d0*/  FMUL.FTZ R95, R95, R228.reuse ;  /* 0x000000e45f5f7220 */ /* 0x080fe20000410000 */
[C---:B------:R-:W-:Y:S05]  /*d8e0*/  HMMA.16816.F32.BF16 R104, R212.reuse, R6, R104 ;  /* 0x00000006d468723c */ /* 0x040fea0000041868 */
[----:B------:R-:W1:Y:S01]  /*d8f0*/  MUFU.TANH R35, R94 ;  /* 0x0000005e00237308 */ /* 0x000e620000002400 */
[----:B------:R-:W4:Y:S01]  /*d900*/  LDSM.16.M88.4 R4, [R0+0x9000] ;  /* 0x009000000004783b */ /* 0x000f220000000200 */
        /* <DEDUP_REMOVED lines=16> */
[C---:B------:R-:W-:Y:S07]  /*da10*/  HMMA.16816.F32.BF16 R112, R212.reuse, R10, R112 ;  /* 0x0000000ad470723c */ /* 0x040fee0000041870 */
[----:B------:R-:W1:Y:S01]  /*da20*/  MUFU.TANH R34, R102 ;  /* 0x0000006600227308 */ /* 0x000e620000002400 */
[----:B------:R-:W5:Y:S01]  /*da30*/  LDSM.16.M88.4 R8, [R0+0x9800] ;  /* 0x009800000008783b */ /* 0x000f620000000200 */
[----:B------:R-:W-:Y:S08]  /*da40*/  DEPBAR.LE SB0, 0x0 ;  /* 0x000080000000791a */ /* 0x000ff00000000000 */
[----:B------:R-:W1:Y:S01]  /*da50*/  MUFU.TANH R201, R37 ;  /* 0x0000002500c97308 */ /* 0x000e620000002400 */
[----:B------:R-:W-:Y:S01]  /*da60*/  BAR.SYNC.DEFER_BLOCKING 0x0 ;  /* 0x0000000000007b1d */ /* 0x000fe20000010000 */
[C---:B----4-:R-:W-:Y:S05]  /*da70*/  HMMA.16816.F32.BF16 R116, R212.reuse, R4, R116 ;  /* 0x00000004d474723c */ /* 0x050fea0000041874 */
[-C--:B------:R-:W-:Y:S03]  /*da80*/  FMUL.FTZ R108, R108, R228.reuse ;  /* 0x000000e46c6c7220 */ /* 0x080fe60000410000 */
[----:B------:R-:W4:Y:S01]  /*da90*/  MUFU.TANH R206, R42 ;  /* 0x0000002a00ce7308 */ /* 0x000f220000002400 */
        /* <DEDUP_REMOVED lines=18> */
[C---:B-----5:R-:W-:Y:S03]  /*dbc0*/  HMMA.16816.F32.BF16 R124, R212.reuse, R8, R124 ;  /* 0x00000008d47c723c */ /* 0x060fe6000004187c */
[-C--:B------:R-:W-:Y:S06]  /*dbd0*/  FMUL.FTZ R120, R120, R228.reuse ;  /* 0x000000e478787220 */ /* 0x080fec0000410000 */
[----:B------:R5:W1:Y:S01]  /*dbe0*/  MUFU.TANH R99, R118 ;  /* 0x0000007600637308 */ /* 0x000a620000002400 */
[----:B------:R-:W-:Y:S09]  /*dbf0*/  HMMA.16816.F32.BF16 R128, R212, R10, R128 ;  /* 0x0000000ad480723c */ /* 0x000ff20000041880 */
[----:B------:R-:W1:Y:S01]  /*dc00*/  MUFU.TANH R101, R116 ;  /* 0x0000007400657308 */ /* 0x000e620000002400 */
[----:B--2---:R-:W2:Y:S01]  /*dc10*/  LDL.LU R117, [R1+0x1c] ;  /* 0x00001c0001757983 */ /* 0x004ea20000300800 */
[-C--:B------:R-:W-:Y:S01]  /*dc20*/  FMUL.FTZ R38, R126, R228.reuse ;  /* 0x000000e47e267220 */ /* 0x080fe20000410000 */
[-C--:B------:R-:W-:Y:S01]  /*dc30*/  FMUL.FTZ R39, R127, R228.reuse ;  /* 0x000000e47f277220 */ /* 0x080fe20000410000 */
[-C--:B------:R-:W-:Y:S01]  /*dc40*/  FMUL.FTZ R124, R124, R228.reuse ;  /* 0x000000e47c7c7220 */ /* 0x080fe20000410000 */
[-C--:B------:R-:W-:Y:S05]  /*dc50*/  FMUL.FTZ R125, R125, R228.reuse ;  /* 0x000000e47d7d7220 */ /* 0x080fea0000410000 */
[----:B------:R-:W1:Y:S01]  /*dc60*/  MUFU.TANH R208, R44 ;  /* 0x0000002c00d07308 */ /* 0x000e620000002400 */
[----:B-----5:R-:W5:Y:S01]  /*dc70*/  LDL R118, [R1+0x30] ;  /* 0x0000300001767983 */ /* 0x020f620000100800 */
[-C--:B------:R-:W-:Y:S01]  /*dc80*/  FMUL.FTZ R0, R130, R228.reuse ;  /* 0x000000e482007220 */ /* 0x080fe20000410000 */
[-C--:B------:R-:W-:Y:S01]  /*dc90*/  FMUL.FTZ R128, R128, R228.reuse ;  /* 0x000000e480807220 */ /* 0x080fe20000410000 */
[-C--:B------:R-:W-:Y:S06]  /*dca0*/  FMUL.FTZ R129, R129, R228.reuse ;  /* 0x000000e481817220 */ /* 0x080fec0000410000 */
[----:B------:R3:W1:Y:S10]  /*dcb0*/  MUFU.TANH R41, R0 ;  /* 0x0000000000297308 */ /* 0x0006740000002400 */
[----:B------:R1:W1:Y:S10]  /*dcc0*/  MUFU.TANH R210, R45 ;  /* 0x0000002d00d27308 */ /* 0x0002740000002400 */
[----:B------:R1:W1:Y:S01]  /*dcd0*/  MUFU.TANH R219, R46 ;  /* 0x0000002e00db7308 */ /* 0x0002620000002400 */
[----:B---3--:R-:W-:Y:S09]  /*dce0*/  FMUL.FTZ R0, R131, R228 ;  /* 0x000000e483007220 */ /* 0x008ff20000410000 */
        /* <DEDUP_REMOVED lines=33> */
[----:B--2---:R-:W-:Y:S09]  /*df00*/  IADD3 R117, PT, PT, R117, -0x1, RZ ;  /* 0xffffffff75757810 */ /* 0x004ff20007ffe0ff */
[----:B------:R-:W2:Y:S01]  /*df10*/  MUFU.TANH R85, R85 ;  /* 0x0000005500557308 */ /* 0x000ea20000002400 */
[----:B------:R3:W-:Y:S01]  /*df20*/  STL [R1+0x1c], R117 ;  /* 0x00001c7501007387 */ /* 0x0007e20000100800 */
[----:B-----5:R-:W-:Y:S08]  /*df30*/  ISETP.GT.AND P0, PT, R117, R118, PT ;  /* 0x000000767500720c */ /* 0x020ff00003f04270 */
        /* <DEDUP_REMOVED lines=12> */
[----:B------:R3:W1:Y:S10]  /*e000*/  MUFU.TANH R32, R103 ;  /* 0x0000006700207308 */ /* 0x0006740000002400 */
[----:B------:R3:W1:Y:S10]  /*e010*/  MUFU.TANH R30, R104 ;  /* 0x00000068001e7308 */ /* 0x0006740000002400 */
[----:B------:R3:W1:Y:S10]  /*e020*/  MUFU.TANH R28, R105 ;  /* 0x00000069001c7308 */ /* 0x0006740000002400 */
        /* <DEDUP_REMOVED lines=21> */
[----:B--2-4-:R-:W-:Y:S05]  /*e180*/  @!P0 BRA `(.L_x_1657) ;  /* 0x0000000c00788947 */ /* 0x014fea0003800000 */
[----:B------:R-:W2:Y:S01]  /*e190*/  LDL.64 R2, [R1+0x28] ;  /* 0x0000280001027983 */ /* 0x000ea20000100a00 */
[----:B------:R-:W-:Y:S03]  /*e1a0*/  BSSY.RECONVERGENT B0, `(.L_x_1658) ;  /* 0x0000054000007945 */ /* 0x000fe60003800200 */
[----:B------:R-:W4:Y:S04]  /*e1b0*/  LDL R13, [R1+0xc] ;  /* 0x00000c00010d7983 */ /* 0x000f280000100800 */
[----:B------:R-:W5:Y:S01]  /*e1c0*/  LDL R12, [R1+0x8] ;  /* 0x00000800010c7983 */ /* 0x000f620000100800 */
[----:B--2---:R-:W-:Y:S04]  /*e1d0*/  ISETP.NE.U32.AND P4, PT, R2, RZ, PT ;  /* 0x000000ff0200720c */ /* 0x004fe80003f85070 */
[----:B------:R-:W-:Y:S11]  /*e1e0*/  ISETP.NE.AND.EX P4, PT, R3, RZ, PT, P4 ;  /* 0x000000ff0300720c */ /* 0x000ff60003f85340 */
[----:B------:R-:W-:Y:S02]  /*e1f0*/  @!UPT UIADD3 URZ, UPT, UPT, URZ, URZ, URZ ;  /* 0x000000fffffff290 */ /* 0x000fe4000fffe0ff */
[----:B------:R-:W2:Y:S01]  /*e200*/  @!P4 LD.E R2, desc[UR4][R134.64+0x38] ;  /* 0x000038048602c980 */ /* 0x000ea2000c101900 */
[----:B---3--:R-:W-:Y:S05]  /*e210*/  @!P4 IMAD.MOV.U32 R0, RZ, RZ, RZ ;  /* 0x000000ffff00c224 */ /* 0x008fea00078e00ff */
[----:B------:R-:W-:Y:S01]  /*e220*/  @!P4 IADD3 R3, P0, PT, RZ, -R0, RZ ;  /* 0x80000000ff03c210 */ /* 0x000fe20007f1e0ff */
[----:B--2---:R-:W-:Y:S04]  /*e230*/  @!P4 IMAD.SHL.U32 R0, R2, 0x100, RZ ;  /* 0x000001000200c824 */ /* 0x004fe800078e00ff */
[----:B------:R-:W-:Y:S05]  /*e240*/  @!P4 IMAD.X R0, RZ, RZ, ~R0, P0 ;  /* 0x000000ffff00c224 */ /* 0x000fea00000e0e00 */
[----:B------:R-:W-:Y:S04]  /*e250*/  @!P4 SHF.R.S64 R2, R3, 0x1f, R0 ;  /* 0x0000001f0302c819 */ /* 0x000fe80000001000 */
[----:B----4-:R-:W-:Y:S04]  /*e260*/  @!P4 IADD3 R13, P0, PT, R2, R13, RZ ;  /* 0x0000000d020dc210 */ /* 0x010fe80007f1e0ff */
[----:B-----5:R-:W-:Y:S01]  /*e270*/  @!P4 LEA.HI.X.SX32 R12, R0, R12, 0x1, P0 ;  /* 0x0000000c000cc211 */ /* 0x020fe200000f0eff */
[----:B------:R2:W-:Y:S01]  /*e280*/  @!P4 STL [R1+0xc], R13 ;  /* 0x00000c0d0100c387 */ /* 0x0005e20000100800 */
[----:B------:R-:W-:Y:S03]  /*e290*/  IMAD.MOV.U32 R11, RZ, RZ, R13 ;  /* 0x000000ffff0b7224 */ /* 0x000fe600078e000d */
[----:B------:R2:W-:Y:S01]  /*e2a0*/  @!P4 STL [R1+0x8], R12 ;  /* 0x0000080c0100c387 */ /* 0x0005e20000100800 */
[----:B------:R-:W-:Y:S05]  /*e2b0*/  @!P4 BRA `(.L_x_1659) ;  /* 0x000000040008c947 */ /* 0x000fea0003800000 */
[C---:B------:R-:W-:Y:S01]  /*e2c0*/  VIADD R10, R241.reuse, 0xfffffe00 ;  /* 0xfffffe00f10a7836 */ /* 0x040fe20000000000 */
[----:B------:R-:W3:Y:S01]  /*e2d0*/  LD.E R2, desc[UR4][R134.64+0x170] ;  /* 0x0001700486027980 */ /* 0x000ee2000c101900 */
[----:B------:R-:W-:Y:S03]  /*e2e0*/  VIADD R9, R241, 0xffffff00 ;  /* 0xffffff00f1097836 */ /* 0x000fe60000000000 */
[----:B------:R-:W-:Y:S01]  /*e2f0*/  IABS R6, R10 ;  /* 0x0000000a00067213 */ /* 0x000fe20000000000 */
[----:B------:R-:W4:Y:S01]  /*e300*/  LDL.64 R14, [R1] ;  /* 0x00000000010e7983 */ /* 0x000f220000100a00 */
[----:B------:R-:W-:Y:S02]  /*e310*/  IABS R8, R9 ;  /* 0x0000000900087213 */ /* 0x000fe40000000000 */
[-C--:B---3--:R-:W-:Y:S02]  /*e320*/  IABS R0, R2.reuse ;  /* 0x0000000200007213 */ /* 0x088fe40000000000 */
[-C--:B------:R-:W-:Y:S02]  /*e330*/  IABS R7, R2.reuse ;  /* 0x0000000200077213 */ /* 0x080fe40000000000 */
[----:B------:R-:W3:Y:S01]  /*e340*/  I2F.RP R4, R0 ;  /* 0x0000000000047306 */ /* 0x000ee20000209400 */
[-C--:B------:R-:W-:Y:S02]  /*e350*/  LOP3.LUT R10, R10, R2.reuse, RZ, 0x3c, !PT ;  /* 0x000000020a0a7212 */ /* 0x080fe400078e3cff */
[----:B------:R-:W-:Y:S01]  /*e360*/  IMAD.MOV R7, RZ, RZ, -R7 ;  /* 0x000000ffff077224 */ /* 0x000fe200078e0a07 */
[----:B------:R-:W-:Y:S06]  /*e370*/  LOP3.LUT R9, R9, R2, RZ, 0x3c, !PT ;  /* 0x0000000209097212 */ /* 0x000fec00078e3cff */
[----:B---3--:R-:W3:Y:S02]  /*e380*/  MUFU.RCP R4, R4 ;  /* 0x0000000400047308 */ /* 0x008ee40000001000 */
[----:B---3--:R-:W-:Y:S08]  /*e390*/  VIADD R4, R4, 0xffffffe ;  /* 0x0ffffffe04047836 */ /* 0x008ff00000000000 */
[----:B------:R-:W3:Y:S02]  /*e3a0*/  F2I.FTZ.U32.TRUNC.NTZ R5, R4 ;  /* 0x0000000400057305 */ /* 0x000ee4000021f000 */
[--C-:B---3--:R-:W-:Y:S01]  /*e3b0*/  IMAD.MOV R3, RZ, RZ, -R5.reuse ;  /* 0x000000ffff037224 */ /* 0x108fe200078e0a05 */
        /* <DEDUP_REMOVED lines=24> */
[C---:B----4-:R-:W-:Y:S02]  /*e540*/  LEA R8, P5, R3.reuse, R14, 0x2 ;  /* 0x0000000e03087211 */ /* 0x050fe400078a10ff */
[----:B------:R-:W-:Y:S02]  /*e550*/  SEL R0, R0, R4, !P6 ;  /* 0x0000000400007207 */ /* 0x000fe40007000000 */
[----:B------:R-:W3:Y:S01]  /*e560*/  LD.E.64 R4, desc[UR4][R134.64+0x38] ;  /* 0x0000380486047980 */ /* 0x000ee2000c101b00 */
[-C--:B------:R-:W-:Y:S02]  /*e570*/  LEA.HI.X.SX32 R9, R3, R15.reuse, 0x2, P5 ;  /* 0x0000000f03097211 */ /* 0x080fe400028f16ff */
[C---:B------:R-:W-:Y:S03]  /*e580*/  LEA R6, P0, R0.reuse, R14, 0x2 ;  /* 0x0000000e00067211 */ /* 0x040fe600078010ff */
[----:B------:R4:W5:Y:S01]  /*e590*/  LD.E R10, desc[UR4][R8.64] ;  /* 0x00000004080a7980 */ /* 0x000962000c101900 */
[C---:B------:R-:W-:Y:S01]  /*e5a0*/  LEA.HI.X.SX32 R7, R0.reuse, R15, 0x2, P0 ;  /* 0x0000000f00077211 */ /* 0x040fe200000f16ff */
[----:B------:R-:W-:Y:S04]  /*e5b0*/  IMAD.IADD R0, R0, 0x1, -R3 ;  /* 0x0000000100007824 */ /* 0x000fe800078e0a03 */
[----:B------:R-:W-:Y:S01]  /*e5c0*/  IMAD R2, R2, R0, -0x100 ;  /* 0xffffff0002027424 */ /* 0x000fe200078e0200 */
[----:B------:R-:W5:Y:S04]  /*e5d0*/  LD.E R9, desc[UR4][R6.64] ;  /* 0x0000000406097980 */ /* 0x000f68000c101900 */
[----:B----4-:R-:W-:Y:S01]  /*e5e0*/  SHF.R.S32.HI R8, RZ, 0x1f, R2 ;  /* 0x0000001fff087819 */ /* 0x010fe20000011402 */
[----:B------:R-:W4:Y:S01]  /*e5f0*/  LD.E.64 R6, desc[UR4][R134.64+0x20] ;  /* 0x0000200486067980 */ /* 0x000f22000c101b00 */
[-C--:B---3--:R-:W-:Y:S02]  /*e600*/  IMAD R0, R5, R2.reuse, RZ ;  /* 0x0000000205007224 */ /* 0x088fe400078e02ff */
[C---:B------:R-:W-:Y:S04]  /*e610*/  IMAD.WIDE.U32 R2, R4.reuse, R2, RZ ;  /* 0x0000000204027225 */ /* 0x040fe800078e00ff */
[----:B------:R-:W-:Y:S05]  /*e620*/  IMAD R4, R4, R8, R0 ;  /* 0x0000000804047224 */ /* 0x000fea00078e0200 */
[----:B------:R-:W-:Y:S01]  /*e630*/  IADD3 R3, PT, PT, R3, R4, RZ ;  /* 0x0000000403037210 */ /* 0x000fe20007ffe0ff */
[----:B-----5:R-:W-:Y:S05]  /*e640*/  IMAD.IADD R9, R10, 0x1, -R9 ;  /* 0x000000010a097824 */ /* 0x020fea00078e0a09 */
[----:B------:R-:W-:Y:S01]  /*e650*/  SHF.R.S32.HI R4, RZ, 0x1f, R9 ;  /* 0x0000001fff047819 */ /* 0x000fe20000011409 */
[----:B----4-:R-:W-:Y:S02]  /*e660*/  IMAD R0, R7, R9, RZ ;  /* 0x0000000907007224 */ /* 0x010fe400078e02ff */
[----:B------:R-:W-:Y:S04]  /*e670*/  IMAD.WIDE.U32 R2, R9, R6, R2 ;  /* 0x0000000609027225 */ /* 0x000fe800078e0002 */
[----:B------:R-:W-:Y:S01]  /*e680*/  IMAD R0, R6, R4, R0 ;  /* 0x0000000406007224 */ /* 0x000fe200078e0200 */
[C---:B------:R-:W-:Y:S03]  /*e690*/  LEA R11, P0, R2.reuse, R11, 0x1 ;  /* 0x0000000b020b7211 */ /* 0x040fe600078008ff */
[----:B------:R-:W-:Y:S02]  /*e6a0*/  IMAD.IADD R0, R3, 0x1, R0 ;  /* 0x0000000103007824 */ /* 0x000fe400078e0200 */
[----:B------:R3:W-:Y:S03]  /*e6b0*/  STL [R1+0xc], R11 ;  /* 0x00000c0b01007387 */ /* 0x0007e60000100800 */
[----:B--2---:R-:W-:Y:S05]  /*e6c0*/  LEA.HI.X R12, R2, R12, R0, 0x1, P0 ;  /* 0x0000000c020c7211 */ /* 0x004fea00000f0c00 */
[----:B------:R3:W-:Y:S02]  /*e6d0*/  STL [R1+0x8], R12 ;  /* 0x0000080c01007387 */ /* 0x0007e40000100800 */
.L_x_1659:
[----:B------:R-:W-:Y:S05]  /*e6e0*/  BSYNC.RECONVERGENT B0 ;  /* 0x0000000000007941 */ /* 0x000fea0003800200 */
.L_x_1658:
[----:B------:R-:W4:Y:S01]  /*e6f0*/  LDL R4, [R1+0x8] ;  /* 0x0000080001047983 */ /* 0x000f220000100800 */
[CC--:B------:R-:W-:Y:S01]  /*e700*/  LEA R2, P0, R230.reuse, R11.reuse, 0x5 ;  /* 0x0000000be6027211 */ /* 0x0c0fe200078028ff */
[C---:B------:R-:W-:Y:S02]  /*e710*/  @!P1 IMAD R6, R231.reuse, 0xa0, RZ ;  /* 0x000000a0e7069824 */ /* 0x040fe400078e02ff */
[C---:B------:R-:W-:Y:S01]  /*e720*/  @!P1 IMAD R7, R231.reuse, 0x140, RZ ;  /* 0x00000140e7079824 */ /* 0x040fe200078e02ff */
[-C--:B--23--:R-:W-:Y:S01]  /*e730*/  @!P1 MOV R12, R2.reuse ;  /* 0x00000002000c9202 */ /* 0x08cfe20000000f00 */
[C---:B------:R-:W-:Y:S01]  /*e740*/  @!P1 IMAD R25, R231.reuse, 0x1a0, RZ ;  /* 0x000001a0e7199824 */ /* 0x040fe200078e02ff */
[-C--:B------:R-:W-:Y:S01]  /*e750*/  @!P1 MOV R14, R2.reuse ;  /* 0x00000002000e9202 */ /* 0x080fe20000000f00 */
[--C-:B------:R-:W-:Y:S01]  /*e760*/  @!P1 IMAD.MOV.U32 R16, RZ, RZ, R2.reuse ;  /* 0x000000ffff109224 */ /* 0x100fe200078e0002 */
[----:B------:R-:W-:Y:S01]  /*e770*/  @!P1 MOV R18, R2 ;  /* 0x0000000200129202 */ /* 0x000fe20000000f00 */
[C---:B------:R-:W-:Y:S02]  /*e780*/  @!P1 IMAD R0, R231.reuse, 0x60, RZ ;  /* 0x00000060e7009824 */ /* 0x040fe400078e02ff */
[C---:B------:R-:W-:Y:S02]  /*e790*/  @!P1 IMAD R26, R231.reuse, 0x180, RZ ;  /* 0x00000180e71a9824 */ /* 0x040fe400078e02ff */
[----:B------:R-:W-:Y:S01]  /*e7a0*/  @!P1 IMAD R27, R231, 0x1c0, RZ ;  /* 0x000001c0e71b9824 */ /* 0x000fe200078e02ff */
[CC--:B----4-:R-:W-:Y:S02]  /*e7b0*/  LEA.HI.X R3, R230.reuse, R4.reuse, R231, 0x5, P0 ;  /* 0x00000004e6037211 */ /* 0x0d0fe400000f2ce7 */
        /* <DEDUP_REMOVED lines=29> */
[CC--:B--2---:R-:W-:Y:S03]  /*e990*/  @!P1 LEA R4, P0, R230.reuse, R2.reuse, 0x5 ;  /* 0x00000002e6049211 */ /* 0x0c4fe600078028ff */
        /* <DEDUP_REMOVED lines=27> */
[C---:B--2---:R-:W-:Y:S02]  /*eb50*/  @!P1 IMAD R4, R231.reuse, 0xe0, RZ ;  /* 0x000000e0e7049824 */ /* 0x044fe400078e02ff */
        /* <DEDUP_REMOVED lines=65> */
.L_x_1657:
[----:B------:R-:W-:Y:S05]  /*ef70*/  BSYNC.RECONVERGENT B1 ;  /* 0x0000000000017941 */ /* 0x000fea0003800200 */
.L_x_1656:
[----:B----4-:R-:W2:Y:S01]  /*ef80*/  LD.E R3, desc[UR4][R134.64+0xdc] ;  /* 0x0000dc0486037980 */ /* 0x010ea2000c101900 */
[----:B-1----:R-:W-:Y:S02]  /*ef90*/  FMNMX3.FTZ R37, R133, R172, R175, !PT ;  /* 0x000000ac85257276 */ /* 0x002fe400078100af */
[----:B---3--:R-:W-:Y:S02]  /*efa0*/  FMNMX3.FTZ R0, R132, R174, R173, !PT ;  /* 0x000000ae84007276 */ /* 0x008fe400078100ad */
        /* <DEDUP_REMOVED lines=64> */
[----:B------:R-:W-:Y:S01]  /*f3b0*/  IADD3 R241, PT, PT, R241, -0x100, RZ ;  /* 0xffffff00f1f17810 */ /* 0x000fe20007ffe0ff */
[----:B------:R-:W1:Y:S01]  /*f3c0*/  SHFL.BFLY PT, R4, R37, 0x2, 0x1f ;  /* 0x0c401f0025047f89 */ /* 0x000e6200000e0000 */
        /* <DEDUP_REMOVED lines=17> */
[----:B------:R-:W-:Y:S02]  /*f4e0*/  @P2 IADD3 R42, PT, PT, R8, -0x40, RZ ;  /* 0xffffffc0082a2810 */ /* 0x000fe40007ffe0ff */
[----:B---3--:R-:W-:Y:S01]  /*f4f0*/  FMNMX.FTZ R36, R0, R2, !PT ;  /* 0x0000000200247209 */ /* 0x008fe20007810000 */
[----:B------:R-:W-:Y:S01]  /*f500*/  FADD.FTZ R2, -R37, R133 ;  /* 0x0000008525027221 */ /* 0x000fe20000010100 */
[----:B------:R-:W3:Y:S01]  /*f510*/  LDSM.16.MT88.4 R20, [R43+0xa000] ;  /* 0x00a000002b14783b */ /* 0x000ee20000004200 */
[----:B------:R-:W-:Y:S02]  /*f520*/  MOV R133, R28 ;  /* 0x0000001c00857202 */ /* 0x000fe40000000f00 */
[C---:B------:R-:W-:Y:S01]  /*f530*/  FSETP.NEU.FTZ.AND P0, PT, R36.reuse, -INF , PT ;  /* 0xff8000002400780b */ /* 0x040fe20003f1d000 */
[----:B------:R-:W-:Y:S01]  /*f540*/  FADD.FTZ R0, -R36, R132 ;  /* 0x0000008424007221 */ /* 0x000fe20000010100 */
[----:B------:R-:W-:Y:S02]  /*f550*/  MOV R132, R29 ;  /* 0x0000001d00847202 */ /* 0x000fe40000000f00 */
[----:B------:R-:W-:Y:S01]  /*f560*/  IADD3 R68, PT, PT, R221, R42, RZ ;  /* 0x0000002add447210 */ /* 0x000fe20007ffe0ff */
        /* <DEDUP_REMOVED lines=16> */
[-C--:B------:R-:W-:Y:S01]  /*f670*/  FFMA.FTZ R33, R179, R3.reuse, -R70 ;  /* 0x00000003b3217223 */ /* 0x080fe20000010846 */
[-CC-:B------:R-:W-:Y:S07]  /*f680*/  FFMA.FTZ R38, R38, R3.reuse, -R72.reuse ;  /* 0x0000000326267223 */ /* 0x180fee0000010848 */
[----:B------:R3:W-:Y:S01]  /*f690*/  MUFU.EX2 R127, R4 ;  /* 0x00000004007f7308 */ /* 0x0007e20000000800 */
[-CC-:B------:R-:W-:Y:S01]  /*f6a0*/  FFMA.FTZ R39, R39, R3.reuse, -R72.reuse ;  /* 0x0000000327277223 */ /* 0x180fe20000010848 */
[--C-:B------:R-:W-:Y:S08]  /*f6b0*/  FFMA.FTZ R41, R41, R3, -R72.reuse ;  /* 0x0000000329297223 */ /* 0x100ff00000010848 */
[----:B------:R4:W5:Y:S01]  /*f6c0*/  MUFU.EX2 R119, R5 ;  /* 0x0000000500777308 */ /* 0x0009620000000800 */
[C---:B--2---:R-:W-:Y:S01]  /*f6d0*/  FMUL.FTZ R7, R0.reuse, R139 ;  /* 0x0000008b00077220 */ /* 0x044fe20000410000 */
[C---:B------:R-:W-:Y:S01]  /*f6e0*/  FMUL.FTZ R6, R0.reuse, R138 ;  /* 0x0000008a00067220 */ /* 0x040fe20000410000 */
[C---:B------:R-:W-:Y:S01]  /*f6f0*/  FMUL.FTZ R10, R0.reuse, R142 ;  /* 0x0000008e000a7220 */ /* 0x040fe20000410000 */
[----:B------:R-:W-:Y:S01]  /*f700*/  FMUL.FTZ R11, R0, R143 ;  /* 0x0000008f000b7220 */ /* 0x000fe20000410000 */
[C---:B-1----:R-:W-:Y:S01]  /*f710*/  FMUL.FTZ R8, R2.reuse, R140 ;  /* 0x0000008c02087220 */ /* 0x042fe20000410000 */
[----:B------:R-:W-:Y:S01]  /*f720*/  FMUL.FTZ R9, R2, R141 ;  /* 0x0000008d02097220 */ /* 0x000fe20000410000 */
[C---:B------:R-:W-:Y:S01]  /*f730*/  FMUL.FTZ R18, R0.reuse, R150 ;  /* 0x0000009600127220 */ /* 0x040fe20000410000 */
[----:B------:R-:W-:Y:S01]  /*f740*/  FMUL.FTZ R19, R0, R151 ;  /* 0x0000009700137220 */ /* 0x000fe20000410000 */
[--C-:B---3--:R-:W-:Y:S01]  /*f750*/  FFMA.FTZ R4, R173, R3, -R72.reuse ;  /* 0x00000003ad047223 */ /* 0x108fe20000010848 */
[C---:B------:R-:W-:Y:S01]  /*f760*/  FMUL.FTZ R16, R2.reuse, R148 ;  /* 0x0000009402107220 */ /* 0x040fe20000410000 */
[----:B------:R-:W-:Y:S01]  /*f770*/  FMUL.FTZ R17, R2, R149 ;  /* 0x0000009502117220 */ /* 0x000fe20000410000 */
[----:B------:R1:W-:Y:S01]  /*f780*/  MUFU.EX2 R222, R32 ;  /* 0x0000002000de7308 */ /* 0x0003e20000000800 */
[--C-:B----4-:R-:W-:Y:S01]  /*f790*/  FFMA.FTZ R5, R174, R3, -R72.reuse ;  /* 0x00000003ae057223 */ /* 0x110fe20000010848 */
[----:B-----5:R-:W-:Y:S01]  /*f7a0*/  F2FP.BF16.F32.PACK_AB R44, R127, R119 ;  /* 0x000000777f2c723e */ /* 0x020fe200000010ff */
        /* <DEDUP_REMOVED lines=9> */
[-C--:B-1----:R-:W-:Y:S09]  /*f840*/  FFMA.FTZ R32, R182, R3.reuse, -R72 ;  /* 0x00000003b6207223 */ /* 0x082ff20000010848 */
[----:B------:R-:W-:Y:S01]  /*f850*/  MUFU.EX2 R39, R39 ;  /* 0x0000002700277308 */ /* 0x000fe20000000800 */
[-CC-:B--2---:R-:W-:Y:S09]  /*f860*/  FFMA.FTZ R4, R176, R3.reuse, -R70.reuse ;  /* 0x00000003b0047223 */ /* 0x184ff20000010846 */
        /* <DEDUP_REMOVED lines=9> */
[-CC-:B--2---:R-:W-:Y:S01]  /*f900*/  FFMA.FTZ R4, R168, R3.reuse, -R72.reuse ;  /* 0x00000003a8047223 */ /* 0x184fe20000010848 */
[----:B---3--:R-:W-:Y:S08]  /*f910*/  FFMA.FTZ R5, R169, R3, -R72 ;  /* 0x00000003a9057223 */ /* 0x008ff00000010848 */
[----:B------:R1:W-:Y:S01]  /*f920*/  MUFU.EX2 R125, R4 ;  /* 0x00000004007d7308 */ /* 0x0003e20000000800 */
[----:B----4-:R-:W-:Y:S01]  /*f930*/  F2FP.BF16.F32.PACK_AB R46, R130, R107 ;  /* 0x0000006b822e723e */ /* 0x010fe200000010ff */
[C---:B-----5:R-:W-:Y:S08]  /*f940*/  FMUL.FTZ R33, R2.reuse, R165 ;  /* 0x000000a502217220 */ /* 0x060ff00000410000 */
[----:B------:R-:W2:Y:S01]  /*f950*/  MUFU.EX2 R124, R5 ;  /* 0x00000005007c7308 */ /* 0x000ea20000000800 */
[C---:B-1----:R-:W-:Y:S01]  /*f960*/  FMUL.FTZ R4, R2.reuse, R136 ;  /* 0x0000008802047220 */ /* 0x042fe20000410000 */
        /* <DEDUP_REMOVED lines=48> */
[----:B------:R-:W-:Y:S01]  /*fc70*/  MOV R185, R131 ;  /* 0x0000008300b97202 */ /* 0x000fe20000000f00 */
[C---:B------:R-:W-:Y:S03]  /*fc80*/  HMMA.16816.F32.BF16 R20, R44.reuse, R60, R20 ;  /* 0x0000003c2c14723c */ /* 0x040fe60000041814 */
[-C--:B------:R-:W-:Y:S01]  /*fc90*/  FFMA.FTZ R60, R184, R3.reuse, -R70 ;  /* 0x00000003b83c7223 */ /* 0x080fe20000010846 */
[-CC-:B------:R-:W-:Y:S01]  /*fca0*/  FFMA.FTZ R61, R190, R3.reuse, -R72.reuse ;  /* 0x00000003be3d7223 */ /* 0x180fe20000010848 */
[-C--:B---3--:R-:W-:Y:S01]  /*fcb0*/  FFMA.FTZ R56, R191, R3.reuse, -R72 ;  /* 0x00000003bf387223 */ /* 0x088fe20000010848 */
[----:B------:R-:W-:Y:S02]  /*fcc0*/  MOV R184, R64 ;  /* 0x0000004000b87202 */ /* 0x000fe40000000f00 */
        /* <DEDUP_REMOVED lines=9> */
[-CC-:B---3--:R-:W-:Y:S01]  /*fd60*/  FFMA.FTZ R60, R189, R3.reuse, -R72.reuse ;  /* 0x00000003bd3c7223 */ /* 0x188fe20000010848 */
[----:B------:R-:W-:Y:S01]  /*fd70*/  FFMA.FTZ R65, R199, R3, -R72 ;  /* 0x00000003c7417223 */ /* 0x000fe20000010848 */
[----:B------:R-:W-:Y:S01]  /*fd80*/  MOV R189, R101 ;  /* 0x0000006500bd7202 */ /* 0x000fe20000000f00 */
        /* <DEDUP_REMOVED lines=15> */
[-CC-:B--2---:R-:W-:Y:S01]  /*fe80*/  FFMA.FTZ R65, R193, R3.reuse, -R70.reuse ;  /* 0x00000003c1417223 */ /* 0x184fe20000010846 */
[----:B------:R-:W-:Y:S04]  /*fe90*/  MOV R193, R186 ;  /* 0x000000ba00c17202 */ /* 0x000fe80000000f00 */
[C---:B------:R-:W-:Y:S02]  /*fea0*/  HMMA.16816.F32.BF16 R4, R44.reuse, R52, R4 ;  /* 0x000000342c04723c */ /* 0x040fe40000041804 */
[----:B------:R-:W-:Y:S01]  /*feb0*/  MUFU.EX2 R172, R65 ;  /* 0x0000004100ac7308 */ /* 0x000fe20000000800 */
[----:B------:R-:W-:Y:S01]  /*fec0*/  FFMA.FTZ R52, R192, R3, -R70 ;  /* 0x00000003c0347223 */ /* 0x000fe20000010846 */
[----:B------:R-:W-:Y:S01]  /*fed0*/  MOV R186, R117 ;  /* 0x0000007500ba7202 */ /* 0x000fe20000000f00 */
[----:B-1----:R-:W-:Y:S07]  /*fee0*/  FFMA.FTZ R64, R198, R3, -R72 ;  /* 0x00000003c6407223 */ /* 0x002fee0000010848 */
[----:B------:R1:W2:Y:S01]  /*fef0*/  MUFU.EX2 R173, R52 ;  /* 0x0000003400ad7308 */ /* 0x0002a20000000800 */
[C---:B------:R-:W-:Y:S09]  /*ff00*/  HMMA.16816.F32.BF16 R8, R44.reuse, R54, R8 ;  /* 0x000000362c08723c */ /* 0x040ff20000041808 */
[----:B------:R5:W2:Y:S01]  /*ff10*/  MUFU.EX2 R170, R64 ;  /* 0x0000004000aa7308 */ /* 0x000aa20000000800 */
[----:B------:R-:W-:Y:S02]  /*ff20*/  MOV R198, R102 ;  /* 0x0000006600c67202 */ /* 0x000fe40000000f00 */
[----:B------:R-:W-:Y:S01]  /*ff30*/  MOV R192, R111 ;  /* 0x0000006f00c07202 */ /* 0x000fe20000000f00 */
[C---:B---3--:R-:W-:Y:S01]  /*ff40*/  HMMA.16816.F32.BF16 R12, R44.reuse, R56, R12 ;  /* 0x000000382c0c723c */ /* 0x048fe2000004180c */
[----:B-1----:R-:W1:Y:S07]  /*ff50*/  LDSM.16.MT88.4 R52, [R69+0xb800] ;  /* 0x00b800004534783b */ /* 0x002e6e0000004200 */
[C---:B------:R-:W-:Y:S01]  /*ff60*/  HMMA.16816.F32.BF16 R16, R44.reuse, R58, R16 ;  /* 0x0000003a2c10723c */ /* 0x040fe20000041810 */
[----:B------:R-:W3:Y:S07]  /*ff70*/  LDSM.16.MT88.4 R56, [R43+0xb800] ;  /* 0x00b800002b38783b */ /* 0x000eee0000004200 */
        /* <DEDUP_REMOVED lines=13> */
[----:B------:R-:W-:Y:S01]  /*10050*/  MOV R191, R188 ;  /* 0x000000bc00bf7202 */ /* 0x000fe20000000f00 */
[----:B-----5:R-:W-:Y:S01]  /*10060*/  FFMA.FTZ R61, R196, R3, -R72 ;  /* 0x00000003c43d7223 */ /* 0x020fe20000010848 */
[----:B------:R-:W-:Y:S01]  /*10070*/  MOV R196, R125 ;  /* 0x0000007d00c47202 */ /* 0x000fe20000000f00 */
[----:B------:R-:W-:Y:S06]  /*10080*/  HMMA.16816.F32.BF16 R32, R44, R50, R32 ;  /* 0x000000322c20723c */ /* 0x000fec0000041820 */
        /* <DEDUP_REMOVED lines=8> */
[----:B------:R-:W-:Y:S02]  /*10110*/  MOV R188, R116 ;  /* 0x0000007400bc7202 */ /* 0x000fe40000000f00 */
[----:B-----5:R-:W-:Y:S01]  /*10120*/  F2FP.BF16.F32.PACK_AB R47, R168, R169 ;  /* 0x000000a9a82f723e */ /* 0x020fe200000010ff */
[----:B------:R-:W-:Y:S01]  /*10130*/  FFMA.FTZ R61, R206, R3, -R72 ;  /* 0x00000003ce3d7223 */ /* 0x000fe20000010848 */
[----:B------:R-:W-:Y:S02]  /*10140*/  MOV R206, R185 ;  /* 0x000000b900ce7202 */ /* 0x000fe40000000f00 */
[----:B------:R-:W-:Y:S01]  /*10150*/  MOV R185, R118 ;  /* 0x0000007600b97202 */ /* 0x000fe20000000f00 */
[----:B------:R-:W-:Y:S02]  /*10160*/  MUFU.EX2 R162, R61 ;  /* 0x0000003d00a27308 */ /* 0x000fe40000000800 */
[C---:B------:R-:W-:Y:S03]  /*10170*/  HMMA.16816.F32.BF16 R4, R44.reuse, R52, R4 ;  /* 0x000000342c04723c */ /* 0x040fe60000041804 */
[-C--:B------:R-:W-:Y:S01]  /*10180*/  FFMA.FTZ R52, R202, R3.reuse, -R70 ;  /* 0x00000003ca347223 */ /* 0x080fe20000010846 */
[----:B-1----:R-:W-:Y:S01]  /*10190*/  FFMA.FTZ R60, R205, R3, -R72 ;  /* 0x00000003cd3c7223 */ /* 0x002fe20000010848 */
[----:B------:R-:W-:Y:S03]  /*101a0*/  MOV R205, R132 ;  /* 0x0000008400cd7202 */ /* 0x000fe60000000f00 */
[----:B------:R1:W-:Y:S01]  /*101b0*/  MUFU.EX2 R164, R52 ;  /* 0x0000003400a47308 */ /* 0x0003e20000000800 */
[C---:B------:R-:W-:Y:S09]  /*101c0*/  HMMA.16816.F32.BF16 R8, R44.reuse, R54, R8 ;  /* 0x000000362c08723c */ /* 0x040ff20000041808 */
[----:B------:R2:W-:Y:S01]  /*101d0*/  MUFU.EX2 R163, R60 ;  /* 0x0000003c00a37308 */ /* 0x0005e20000000800 */
[----:B------:R-:W-:Y:S02]  /*101e0*/  MOV R202, R105 ;  /* 0x0000006900ca7202 */ /* 0x000fe40000000f00 */
[----:B------:R-:W-:Y:S01]  /*101f0*/  ISETP.GT.AND P0, PT, R186, R185, PT ;  /* 0x000000b9ba00720c */ /* 0x000fe20003f04270 */
[C---:B---3--:R-:W-:Y:S03]  /*10200*/  HMMA.16816.F32.BF16 R12, R44.reuse, R56, R12 ;  /* 0x000000382c0c723c */ /* 0x048fe6000004180c */
[-C--:B------:R-:W-:Y:S01]  /*10210*/  FFMA.FTZ R56, R201, R3.reuse, -R70 ;  /* 0x00000003c9387223 */ /* 0x080fe20000010846 */
[----:B------:R-:W-:Y:S01]  /*10220*/  FFMA.FTZ R57, R204, R3, -R72 ;  /* 0x00000003cc397223 */ /* 0x000fe20000010848 */
[----:B-1----:R-:W1:Y:S01]  /*10230*/  LDSM.16.MT88.4 R52, [R69+0xc000] ;  /* 0x00c000004534783b */ /* 0x002e620000004200 */
[----:B------:R-:W-:Y:S01]  /*10240*/  MOV R201, R107 ;  /* 0x0000006b00c97202 */ /* 0x000fe20000000f00 */
        /* <DEDUP_REMOVED lines=8> */
[-CC-:B---3--:R-:W-:Y:S01]  /*102d0*/  FFMA.FTZ R56, R207, R3.reuse, -R72.reuse ;  /* 0x00000003cf387223 */ /* 0x188fe20000010848 */
        /* <DEDUP_REMOVED lines=8> */
[-C--:B--2---:R-:W-:Y:S01]  /*10360*/  FFMA.FTZ R64, R218, R3.reuse, -R72 ;  /* 0x00000003da407223 */ /* 0x084fe20000010848 */
[----:B------:R-:W-:Y:S04]  /*10370*/  MOV R218, R94 ;  /* 0x0000005e00da7202 */ /* 0x000fe80000000f00 */
[----:B------:R-:W-:Y:S01]  /*10380*/  HMMA.16816.F32.BF16 R32, R44, R50, R32 ;  /* 0x000000322c20723c */ /* 0x000fe20000041820 */
[----:B---3--:R-:W2:Y:S01]  /*10390*/  LDSM.16.MT88.4 R56, [R43+0xc000] ;  /* 0x00c000002b38783b */ /* 0x008ea20000004200 */
[----:B------:R-:W-:Y:S01]  /*103a0*/  MUFU.EX2 R158, R64 ;  /* 0x00000040009e7308 */ /* 0x000fe20000000800 */
[----:B-----5:R-:W-:Y:S02]  /*103b0*/  F2FP.BF16.F32.PACK_AB R44, R167, R164 ;  /* 0x000000a4a72c723e */ /* 0x020fe400000010ff */
[----:B----4-:R-:W-:Y:S01]  /*103c0*/  F2FP.BF16.F32.PACK_AB R45, R161, R160 ;  /* 0x000000a0a12d723e */ /* 0x010fe200000010ff */
[-CC-:B-1----:R-:W-:Y:S01]  /*103d0*/  FFMA.FTZ R65, R209, R3.reuse, -R70.reuse ;  /* 0x00000003d1417223 */ /* 0x182fe20000010846 */
[----:B------:R-:W-:Y:S02]  /*103e0*/  F2FP.BF16.F32.PACK_AB R46, R165, R166 ;  /* 0x000000a6a52e723e */ /* 0x000fe400000010ff */
[----:B------:R-:W-:Y:S01]  /*103f0*/  F2FP.BF16.F32.PACK_AB R47, R163, R162 ;  /* 0x000000a2a32f723e */ /* 0x000fe200000010ff */
[----:B------:R-:W1:Y:S02]  /*10400*/  LDSM.16.MT88.4 R48, [R68+0x2000] ;  /* 0x002000004430783b */ /* 0x000e640000004200 */
[----:B------:R3:W-:Y:S04]  /*10410*/  MUFU.EX2 R157, R65 ;  /* 0x00000041009d7308 */ /* 0x0007e80000000800 */
        /* <DEDUP_REMOVED lines=112> */
[--C-:B--2---:R-:W-:Y:S01]  /*10b20*/  FFMA.FTZ R56, R187, R3, -R72.reuse ;  /* 0x00000003bb387223 */ /* 0x104fe20000010848 */
[----:B------:R-:W-:Y:S02]  /*10b30*/  MOV R187, R99 ;  /* 0x0000006300bb7202 */ /* 0x000fe40000000f00 */
        /* <DEDUP_REMOVED lines=92> */
[C---:B------:R-:W-:Y:S03]  /*11100*/  HMMA.16816.F32.BF16 R28, R44.reuse, R48, R28 ;  /* 0x000000302c1c723c */ /* 0x040fe6000004181c */
[-CC-:B-----5:R-:W-:Y:S06]  /*11110*/  FFMA.FTZ R60, R98, R3.reuse, -R72.reuse ;  /* 0x00000003623c7223 */ /* 0x1a0fec0000010848 */
        /* <DEDUP_REMOVED lines=124> */
[----:B------:R-:W-:Y:S02]  /*118e0*/  FADD.FTZ R2, R156, R2 ;  /* 0x000000029c027221 */ /* 0x000fe40000010000 */
[----:B------:R-:W-:Y:S01]  /*118f0*/  LDSM.16.MT88.4 R156, [R42+0x7800] ;  /* 0x007800002a9c783b */ /* 0x000fe20000004200 */
        /* <DEDUP_REMOVED lines=24> */
[----:B-----5:R-:W-:Y:S03]  /*11a80*/  FADD.FTZ R60, R139, R62 ;  /* 0x0000003e8b3c7221 */ /* 0x020fe60000010000 */
[----:B------:R1:W-:Y:S01]  /*11a90*/  MUFU.EX2 R65, R61 ;  /* 0x0000003d00417308 */ /* 0x0003e20000000800 */
[C---:B------:R-:W-:Y:S01]  /*11aa0*/  HMMA.16816.F32.BF16 R24, R44.reuse, R54, R24 ;  /* 0x000000362c18723c */ /* 0x040fe20000041818 */
[----:B------:R-:W2:Y:S02]  /*11ab0*/  LDSM.16.MT88.4 R52, [R43+0x11000] ;  /* 0x011000002b34783b */ /* 0x000ea40000004200 */
[----:B----4-:R-:W-:Y:S01]  /*11ac0*/  FADD.FTZ R0, R140, R2 ;  /* 0x000000028c007221 */ /* 0x010fe20000010000 */
[-C--:B------:R-:W-:Y:S01]  /*11ad0*/  FFMA.FTZ R2, R121, R3.reuse, -R70 ;  /* 0x0000000379027223 */ /* 0x080fe20000010846 */
[----:B------:R-:W-:Y:S01]  /*11ae0*/  FADD.FTZ R62, R141, R60 ;  /* 0x0000003c8d3e7221 */ /* 0x000fe20000010000 */
[-C--:B------:R-:W-:Y:S03]  /*11af0*/  FFMA.FTZ R60, R122, R3.reuse, -R72 ;  /* 0x000000037a3c7223 */ /* 0x080fe60000010848 */
[----:B------:R4:W5:Y:S01]  /*11b00*/  MUFU.EX2 R71, R2 ;  /* 0x0000000200477308 */ /* 0x0009620000000800 */
[C---:B---3--:R-:W-:Y:S09]  /*11b10*/  HMMA.16816.F32.BF16 R28, R44.reuse, R56, R28 ;  /* 0x000000382c1c723c */ /* 0x048ff2000004181c */
[----:B------:R3:W-:Y:S01]  /*11b20*/  MUFU.EX2 R64, R60 ;  /* 0x0000003c00407308 */ /* 0x0007e20000000800 */
[----:B-1----:R-:W-:Y:S01]  /*11b30*/  FADD.FTZ R61, R136, R0 ;  /* 0x00000000883d7221 */ /* 0x002fe20000010000 */
[-CC-:B------:R-:W-:Y:S01]  /*11b40*/  FFMA.FTZ R0, R123, R3.reuse, -R72.reuse ;  /* 0x000000037b007223 */ /* 0x180fe20000010848 */
[----:B------:R-:W-:Y:S01]  /*11b50*/  FFMA.FTZ R72, R40, R3, -R72 ;  /* 0x0000000328487223 */ /* 0x000fe20000010848 */
[----:B------:R-:W-:Y:S06]  /*11b60*/  HMMA.16816.F32.BF16 R32, R44, R58, R32 ;  /* 0x0000003a2c20723c */ /* 0x000fec0000041820 */
[----:B------:R1:W2:Y:S01]  /*11b70*/  MUFU.EX2 R63, R0 ;  /* 0x00000000003f7308 */ /* 0x0002a20000000800 */
[----:B------:R-:W2:Y:S01]  /*11b80*/  LDSM.16.MT88.4 R56, [R42+0x7000] ;  /* 0x007000002a38783b */ /* 0x000ea20000004200 */
[----:B------:R-:W-:Y:S01]  /*11b90*/  F2FP.BF16.F32.PACK_AB R44, R74, R73 ;  /* 0x000000494a2c723e */ /* 0x000fe200000010ff */
[----:B----4-:R-:W-:Y:S01]  /*11ba0*/  FADD.FTZ R2, R142, R62 ;  /* 0x0000003e8e027221 */ /* 0x010fe20000010000 */
[----:B------:R-:W-:Y:S06]  /*11bb0*/  F2FP.BF16.F32.PACK_AB R45, R66, R67 ;  /* 0x00000043422d723e */ /* 0x000fec00000010ff */
[----:B------:R-:W4:Y:S01]  /*11bc0*/  MUFU.EX2 R72, R72 ;  /* 0x0000004800487308 */ /* 0x000f220000000800 */
[----:B-----5:R-:W-:Y:S01]  /*11bd0*/  F2FP.BF16.F32.PACK_AB R46, R71, R65 ;  /* 0x00000041472e723e */ /* 0x020fe200000010ff */
[----:B---3--:R-:W-:Y:S01]  /*11be0*/  FADD.FTZ R60, R138, R61 ;  /* 0x0000003d8a3c7221 */ /* 0x008fe20000010000 */
[----:B------:R-:W-:Y:S01]  /*11bf0*/  FADD.FTZ R2, R143, R2 ;  /* 0x000000028f027221 */ /* 0x000fe20000010000 */
[----:B------:R-:W-:Y:S01]  /*11c00*/  FFMA.FTZ R61, R188, R3, -R70 ;  /* 0x00000003bc3d7223 */ /* 0x000fe20000010846 */
[----:B------:R-:W-:Y:S01]  /*11c10*/  LDSM.16.MT88.4 R140, [R69+0x11800] ;  /* 0x01180000458c783b */ /* 0x000fe20000004200 */
[----:B-1----:R-:W-:Y:S01]  /*11c20*/  FADD.FTZ R0, R125, R60 ;  /* 0x0000003c7d007221 */ /* 0x002fe20000010000 */
[----:B------:R-:W-:Y:S01]  /*11c30*/  FADD.FTZ R60, R131, R2 ;  /* 0x00000002833c7221 */ /* 0x000fe20000010000 */
[----:B--2---:R-:W-:Y:S02]  /*11c40*/  F2FP.BF16.F32.PACK_AB R47, R63, R64 ;  /* 0x000000403f2f723e */ /* 0x004fe400000010ff */
[----:B------:R-:W-:Y:S01]  /*11c50*/  MUFU.EX2 R61, R61 ;  /* 0x0000003d003d7308 */ /* 0x000fe20000000800 */
[----:B------:R-:W-:Y:S01]  /*11c60*/  FADD.FTZ R2, R124, R0 ;  /* 0x000000007c027221 */ /* 0x000fe20000010000 */
[----:B------:R-:W-:Y:S01]  /*11c70*/  FADD.FTZ R0, R133, R60 ;  /* 0x0000003c85007221 */ /* 0x000fe20000010000 */
[----:B----4-:R-:W-:Y:S02]  /*11c80*/  F2FP.BF16.F32.PACK_AB R167, R72, R41 ;  /* 0x0000002948a7723e */ /* 0x010fe400000010ff */
[----:B------:R-:W-:Y:S01]  /*11c90*/  FADD.FTZ R2, R126, R2 ;  /* 0x000000027e027221 */ /* 0x000fe20000010000 */
[C---:B------:R-:W-:Y:S03]  /*11ca0*/  HMMA.16816.F32.BF16 R4, R44.reuse, R48, R4 ;  /* 0x000000302c04723c */ /* 0x040fe60000041804 */
[----:B------:R-:W-:Y:S01]  /*11cb0*/  FADD.FTZ R60, R132, R0 ;  /* 0x00000000843c7221 */ /* 0x000fe20000010000 */
[----:B------:R-:W-:Y:S01]  /*11cc0*/  FADD.FTZ R0, R127, R2 ;  /* 0x000000027f007221 */ /* 0x000fe20000010000 */
[----:B------:R-:W-:Y:S02]  /*11cd0*/  MOV R132, R36 ;  /* 0x0000002400847202 */ /* 0x000fe40000000f00 */
[----:B------:R-:W-:Y:S01]  /*11ce0*/  FADD.FTZ R2, R130, R60 ;  /* 0x0000003c82027221 */ /* 0x000fe20000010000 */
[C---:B------:R-:W-:Y:S01]  /*11cf0*/  HMMA.16816.F32.BF16 R8, R44.reuse, R50, R8 ;  /* 0x000000322c08723c */ /* 0x040fe20000041808 */
[----:B------:R-:W1:Y:S02]  /*11d00*/  LDSM.16.MT88.4 R48, [R68+0x7000] ;  /* 0x007000004430783b */ /* 0x000e640000004200 */
[----:B------:R-:W-:Y:S01]  /*11d10*/  FADD.FTZ R0, R111, R0 ;  /* 0x000000006f007221 */ /* 0x000fe20000010000 */
[----:B------:R-:W-:Y:S01]  /*11d20*/  FADD.FTZ R2, R116, R2 ;  /* 0x0000000274027221 */ /* 0x000fe20000010000 */
[----:B------:R-:W-:Y:S02]  /*11d30*/  MOV R133, R37 ;  /* 0x0000002500857202 */ /* 0x000fe40000000f00 */
[----:B------:R-:W-:Y:S01]  /*11d40*/  FADD.FTZ R0, R117, R0 ;  /* 0x0000000075007221 */ /* 0x000fe20000010000 */
[C---:B------:R-:W-:Y:S01]  /*11d50*/  HMMA.16816.F32.BF16 R12, R44.reuse, R52, R12 ;  /* 0x000000342c0c723c */ /* 0x040fe2000004180c */
[----:B------:R2:W3:Y:S02]  /*11d60*/  MUFU.EX2 R53, R38 ;  /* 0x0000002600357308 */ /* 0x0004e40000000800 */
[----:B------:R-:W-:Y:S01]  /*11d70*/  FADD.FTZ R2, R120, R2 ;  /* 0x0000000278027221 */ /* 0x000fe20000010000 */
[----:B------:R-:W-:Y:S03]  /*11d80*/  FADD.FTZ R60, R108, R0 ;  /* 0x000000006c3c7221 */ /* 0x000fe60000010000 */
[----:B------:R-:W-:Y:S01]  /*11d90*/  FADD.FTZ R0, R118, R2 ;  /* 0x0000000276007221 */ /* 0x000fe20000010000 */
[C---:B------:R-:W-:Y:S03]  /*11da0*/  HMMA.16816.F32.BF16 R16, R44.reuse, R54, R16 ;  /* 0x000000362c10723c */ /* 0x040fe60000041810 */
[-C--:B------:R-:W-:Y:S01]  /*11db0*/  FFMA.FTZ R2, R212, R3.reuse, -R70 ;  /* 0x00000003d4027223 */ /* 0x080fe20000010846 */
[----:B------:R-:W-:Y:S01]  /*11dc0*/  FADD.FTZ R60, R109, R60 ;  /* 0x0000003c6d3c7221 */ /* 0x000fe20000010000 */
[----:B------:R-:W-:Y:S02]  /*11dd0*/  FADD.FTZ R52, R119, R0 ;  /* 0x0000000077347221 */ /* 0x000fe40000010000 */
[----:B------:R4:W5:Y:S01]  /*11de0*/  MUFU.EX2 R62, R2 ;  /* 0x00000002003e7308 */ /* 0x0009620000000800 */
[C---:B------:R-:W-:Y:S03]  /*11df0*/  HMMA.16816.F32.BF16 R20, R44.reuse, R56, R20 ;  /* 0x000000382c14723c */ /* 0x040fe60000041814 */
[----:B------:R-:W-:Y:S01]  /*11e00*/  FADD.FTZ R0, R100, R60 ;  /* 0x0000003c64007221 */ /* 0x000fe20000010000 */
[-CC-:B--2---:R-:W-:Y:S01]  /*11e10*/  FFMA.FTZ R38, R128, R3.reuse, -R70.reuse ;  /* 0x0000000380267223 */ /* 0x184fe20000010846 */
[----:B------:R-:W-:Y:S01]  /*11e20*/  FFMA.FTZ R70, R129, R3, -R70 ;  /* 0x0000000381467223 */ /* 0x000fe20000010846 */
[----:B---3--:R-:W-:Y:S01]  /*11e30*/  F2FP.BF16.F32.PACK_AB R165, R39, R53 ;  /* 0x0000003527a5723e */ /* 0x008fe200000010ff */
[----:B------:R-:W-:Y:S01]  /*11e40*/  FADD.FTZ R0, R101, R0 ;  /* 0x0000000065007221 */ /* 0x000fe20000010000 */
[C---:B------:R-:W-:Y:S02]  /*11e50*/  HMMA.16816.F32.BF16 R24, R44.reuse, R58, R24 ;  /* 0x0000003a2c18723c */ /* 0x040fe40000041818 */
[----:B------:R-:W-:Y:S01]  /*11e60*/  MUFU.EX2 R38, R38 ;  /* 0x0000002600267308 */ /* 0x000fe20000000800 */
[----:B------:R-:W-:Y:S01]  /*11e70*/  FADD.FTZ R3, R99, R0 ;  /* 0x0000000063037221 */ /* 0x000fe20000010000 */
[----:B----4-:R-:W-:Y:S08]  /*11e80*/  FADD.FTZ R2, R103, R52 ;  /* 0x0000003467027221 */ /* 0x010ff00000010000 */
[----:B------:R-:W2:Y:S01]  /*11e90*/  MUFU.EX2 R70, R70 ;  /* 0x0000004600467308 */ /* 0x000ea20000000800 */
[----:B-----5:R-:W-:Y:S01]  /*11ea0*/  F2FP.BF16.F32.PACK_AB R164, R62, R61 ;  /* 0x0000003d3ea4723e */ /* 0x020fe200000010ff */
[C---:B-1----:R-:W-:Y:S03]  /*11eb0*/  HMMA.16816.F32.BF16 R28, R44.reuse, R48, R28 ;  /* 0x000000302c1c723c */ /* 0x042fe6000004181c */
[----:B------:R-:W-:Y:S04]  /*11ec0*/  FADD.FTZ R2, R107, R2 ;  /* 0x000000026b027221 */ /* 0x000fe80000010000 */
[----:B------:R-:W-:Y:S01]  /*11ed0*/  FADD.FTZ R0, R105, R2 ;  /* 0x0000000269007221 */ /* 0x000fe20000010000 */
[----:B------:R-:W-:Y:S03]  /*11ee0*/  HMMA.16816.F32.BF16 R32, R44, R50, R32 ;  /* 0x000000322c20723c */ /* 0x000fe60000041820 */
[----:B------:R-:W-:Y:S01]  /*11ef0*/  FADD.FTZ R2, R102, R3 ;  /* 0x0000000366027221 */ /* 0x000fe20000010000 */
[----:B------:R-:W-:Y:S01]  /*11f00*/  FADD.FTZ R3, R104, R0 ;  /* 0x0000000068037221 */ /* 0x000fe20000010000 */
[----:B--2---:R-:W-:Y:S02]  /*11f10*/  F2FP.BF16.F32.PACK_AB R166, R70, R38 ;  /* 0x0000002646a6723e */ /* 0x004fe400000010ff */
        /* <DEDUP_REMOVED lines=52> */
.L_x_1653:
        /* <DEDUP_REMOVED lines=14> */
.L_x_1668:
[----:B-1----:R-:W4:Y:S01]  /*12340*/  MUFU.RCP R0, R8 ;  /* 0x0000000800007308 */ /* 0x002f220000001000 */
[----:B------:R-:W-:Y:S01]  /*12350*/  FADD.FTZ R9, R2, R9 ;  /* 0x0000000902097221 */ /* 0x000fe20000010000 */
[C---:B------:R-:W-:Y:S01]  /*12360*/  SHF.L.U32 R12, R227.reuse, 0x4, RZ ;  /* 0x00000004e30c7819 */ /* 0x040fe200000006ff */
[----:B------:R-:W-:Y:S05]  /*12370*/  WARPSYNC.ALL ;  /* 0x0000000000007948 */ /* 0x000fea0003800000 */
[----:B------:R-:W1:Y:S01]  /*12380*/  MUFU.RCP R4, R9 ;  /* 0x0000000900047308 */ /* 0x000e620000001000 */
[----:B------:R-:W-:Y:S01]  /*12390*/  BAR.SYNC.DEFER_BLOCKING 0x0 ;  /* 0x0000000000007b1d */ /* 0x000fe20000010000 */
[----:B------:R-:W-:-:S02]  /*123a0*/  SHF.L.U32 R3, R227, 0x1, RZ ;  /* 0x00000001e3037819 */ /* 0x000fc400000006ff */
[----:B------:R-:W-:Y:S02]  /*123b0*/  LOP3.LUT R5, R12, 0x1c0, RZ, 0xc0, !PT ;  /* 0x000001c00c057812 */ /* 0x000fe400078ec0ff */
[----:B------:R-:W-:Y:S02]  /*123c0*/  FSETP.NE.FTZ.AND P1, PT, R8, RZ, PT ;  /* 0x000000ff0800720b */ /* 0x000fe40003f35000 */
[----:B------:R-:W-:Y:S01]  /*123d0*/  FSETP.NE.FTZ.AND P0, PT, R9, RZ, PT ;  /* 0x000000ff0900720b */ /* 0x000fe20003f15000 */
[----:B------:R-:W2:Y:S01]  /*123e0*/  LDL.LU R14, [R1+0x34] ;  /* 0x00003400010e7983 */ /* 0x000ea20000300800 */
[--C-:B------:R-:W-:Y:S02]  /*123f0*/  LOP3.LUT R225, R225, 0x6, R3.reuse, 0xf8, !PT ;  /* 0x00000006e1e17812 */ /* 0x100fe400078ef803 */
[----:B------:R-:W-:Y:S01]  /*12400*/  LOP3.LUT R3, R5, 0x38, R3, 0xf8, !PT ;  /* 0x0000003805037812 */ /* 0x000fe200078ef803 */
[----:B------:R-:W3:Y:S01]  /*12410*/  LDL.LU R13, [R1+0x3c] ;  /* 0x00003c00010d7983 */ /* 0x000ee20000300800 */
[----:B----4-:R-:W-:-:S02]  /*12420*/  FSEL R2, R0, 1, P1 ;  /* 0x3f80000000027808 */ /* 0x010fc40000800000 */
[----:B------:R-:W-:Y:S01]  /*12430*/  R2P PR, R227, 0x18 ;  /* 0x00000018e3007804 */ /* 0x000fe20000000000 */
[----:B------:R4:W5:Y:S01]  /*12440*/  LDL R44, [R1+0x38] ;  /* 0x00003800012c7983 */ /* 0x0009620000100800 */
        /* <DEDUP_REMOVED lines=17> */
[----:B-1----:R-:W-:-:S02]  /*12560*/  FSEL R0, R4, 1, P0 ;  /* 0x3f80000004007808 */ /* 0x002fc40000000000 */
        /* <DEDUP_REMOVED lines=32> */
[----:B-1----:R-:W-:-:S03]  /*12770*/  IADD3 R2, PT, PT, R5, R0, RZ ;  /* 0x0000000005027210 */ /* 0x002fc60007ffe0ff */
[----:B------:R-:W-:Y:S04]  /*12780*/  STS.64 [R0], R152 ;  /* 0x0000009800007388 */ /* 0x000fe80000000a00 */
[----:B------:R1:W-:Y:S01]  /*12790*/  STS.64 [R0+0x800], R154 ;  /* 0x0008009a00007388 */ /* 0x0003e20000000a00 */
[----:B----4-:R-:W-:-:S05]  /*127a0*/  IADD3 R3, PT, PT, R7, R0, RZ ;  /* 0x0000000007037210 */ /* 0x010fca0007ffe0ff */
[----:B------:R-:W-:Y:S04]  /*127b0*/  STS.64 [R3], R156 ;  /* 0x0000009c03007388 */ /* 0x000fe80000000a00 */
[----:B------:R4:W-:Y:S04]  /*127c0*/  STS.64 [R3+0x800], R158 ;  /* 0x0008009e03007388 */ /* 0x0009e80000000a00 */
[----:B------:R-:W-:Y:S01]  /*127d0*/  STS.64 [R2], R160 ;  /* 0x000000a002007388 */ /* 0x000fe20000000a00 */
[----:B-1----:R-:W-:-:S03]  /*127e0*/  IADD3 R0, PT, PT, R7, R2, RZ ;  /* 0x0000000207007210 */ /* 0x002fc60007ffe0ff */
[----:B------:R1:W-:Y:S04]  /*127f0*/  STS.64 [R2+0x800], R162 ;  /* 0x000800a202007388 */ /* 0x0003e80000000a00 */
[----:B------:R-:W-:Y:S04]  /*12800*/  STS.64 [R0], R164 ;  /* 0x000000a400007388 */ /* 0x000fe80000000a00 */
[----:B------:R1:W-:Y:S04]  /*12810*/  STS.64 [R0+0x800], R166 ;  /* 0x000800a600007388 */ /* 0x0003e80000000a00 */
[----:B------:R-:W2:Y:S04]  /*12820*/  LD.E.64 R4, desc[UR4][R134.64+0xb0] ;  /* 0x0000b00486047980 */ /* 0x000ea8000c101b00 */
[----:B------:R-:W3:Y:S01]  /*12830*/  LD.E R6, desc[UR4][R134.64+0x60] ;  /* 0x0000600486067980 */ /* 0x000ee2000c101900 */
[----:B------:R-:W-:Y:S01]  /*12840*/  SHF.L.U32 R11, R227, 0x2, RZ ;  /* 0x00000002e30b7819 */ /* 0x000fe200000006ff */
[----:B----4-:R4:W4:Y:S01]  /*12850*/  @P1 MUFU.LG2 R3, R8 ;  /* 0x0000000800031308 */ /* 0x0109220000000c00 */
[----:B------:R-:W-:-:S07]  /*12860*/  LOP3.LUT R7, R12, 0x10, RZ, 0xc0, !PT ;  /* 0x000000100c077812 */ /* 0x000fce00078ec0ff */
[----:B-1----:R-:W1:Y:S01]  /*12870*/  @P0 MUFU.LG2 R2, R9 ;  /* 0x0000000900020308 */ /* 0x002e620000000c00 */
[----:B------:R-:W-:Y:S02]  /*12880*/  LOP3.LUT R0, R11, 0x1f8, RZ, 0xc0, !PT ;  /* 0x000001f80b007812 */ /* 0x000fe400078ec0ff */
[----:B----4-:R-:W-:Y:S01]  /*12890*/  SHF.R.U32.HI R8, RZ, 0x2, R227 ;  /* 0x00000002ff087819 */ /* 0x010fe200000116e3 */
[----:B------:R-:W-:Y:S01]  /*128a0*/  @P1 FMUL.FTZ R3, R3, 0.69314718246459960938 ;  /* 0x3f31721803031820 */ /* 0x000fe20000410000 */
[----:B------:R-:W-:Y:S02]  /*128b0*/  LOP3.LUT R0, R0, 0x38, R224, 0x78, !PT ;  /* 0x0000003800007812 */ /* 0x000fe400078e78e0 */
[----:B------:R-:W-:Y:S02]  /*128c0*/  LOP3.LUT R224, R224, 0x30, RZ, 0xc0, !PT ;  /* 0x00000030e0e07812 */ /* 0x000fe400078ec0ff */
[----:B------:R-:W-:Y:S01]  /*128d0*/  LEA R7, R0, R7, 0x2 ;  /* 0x0000000700077211 */ /* 0x000fe200078e10ff */
[----:B-1----:R-:W-:Y:S01]  /*128e0*/  @P0 FMUL.FTZ R2, R2, 0.69314718246459960938 ;  /* 0x3f31721802020820 */ /* 0x002fe20000410000 */
[----:B------:R-:W-:-:S02]  /*128f0*/  LOP3.LUT R224, R224, 0x7, R8, 0xf8, !PT ;  /* 0x00000007e0e07812 */ /* 0x000fc400078ef808 */
[----:B------:R-:W-:Y:S01]  /*12900*/  MOV R9, 0xff800000 ;  /* 0xff80000000097802 */ /* 0x000fe20000000f00 */
[C---:B------:R-:W-:Y:S01]  /*12910*/  @P1 FFMA.FTZ R9, R10.reuse, R37, R3 ;  /* 0x000000250a091223 */ /* 0x040fe20000010003 */
[----:B------:R-:W-:Y:S01]  /*12920*/  MOV R8, 0xff800000 ;  /* 0xff80000000087802 */ /* 0x000fe20000000f00 */
[----:B------:R-:W-:Y:S01]  /*12930*/  @P0 FFMA.FTZ R8, R10, R36, R2 ;  /* 0x000000240a080223 */ /* 0x000fe20000010002 */
[----:B------:R-:W-:Y:S01]  /*12940*/  LOP3.LUT P0, RZ, R227, 0x3, RZ, 0xc0, !PT ;  /* 0x00000003e3ff7812 */ /* 0x000fe2000780c0ff */
[----:B------:R1:W5:Y:S04]  /*12950*/  LD.E R10, desc[UR4][R134.64+0xcc] ;  /* 0x0000cc04860a7980 */ /* 0x000368000c101900 */
[----:B------:R1:W5:Y:S01]  /*12960*/  LD.E.64 R2, desc[UR4][R134.64+0xa8] ;  /* 0x0000a80486027980 */ /* 0x000362000c101b00 */
[----:B------:R-:W-:Y:S01]  /*12970*/  BSSY.RECONVERGENT B0, `(.L_x_1662) ;  /* 0x000001b000007945 */ /* 0x000fe20003800200 */
[----:B--2---:R-:W-:-:S02]  /*12980*/  IMAD R0, R4, UR8, R14 ;  /* 0x0000000804007c24 */ /* 0x004fc4000f8e020e */
[----:B------:R-:W2:Y:S02]  /*12990*/  S2R R14, SR_CTAID.X ;  /* 0x00000000000e7919 */ /* 0x000ea40000002500 */
[----:B---3--:R-:W-:Y:S01]  /*129a0*/  IMAD R4, R0, R6, R13 ;  /* 0x0000000600047224 */ /* 0x008fe200078e020d */
[----:B------:R-:W-:Y:S02]  /*129b0*/  IADD3 R0, PT, PT, R223, R7, RZ ;  /* 0x00000007df007210 */ /* 0x000fe40007ffe0ff */
[----:B------:R1:W5:Y:S01]  /*129c0*/  LD.E.64 R6, desc[UR4][R134.64+0x78] ;  /* 0x0000780486067980 */ /* 0x000362000c101b00 */
[----:B------:R-:W-:Y:S01]  /*129d0*/  BAR.SYNC.DEFER_BLOCKING 0x0 ;  /* 0x0000000000007b1d */ /* 0x000fe20000010000 */
[----:B--2---:R-:W-:-:S05]  /*129e0*/  SHF.L.U32 R12, R14, 0x6, RZ ;  /* 0x000000060e0c7819 */ /* 0x004fca00000006ff */
[----:B------:R1:W2:Y:S01]  /*129f0*/  LDS.128 R40, [R0] ;  /* 0x0000000000287984 */ /* 0x0002a20000000c00 */
[----:B------:R-:W-:-:S03]  /*12a00*/  IMAD R4, R5, R4, R12 ;  /* 0x0000000405047224 */ /* 0x000fc600078e020c */
        /* <DEDUP_REMOVED lines=8> */
[----:B------:R-:W-:Y:S01]  /*12a90*/  VIADD R5, R224, 0x8 ;  /* 0x00000008e0057836 */ /* 0x000fe20000000000 */
[----:B-1----:R-:W-:Y:S02]  /*12aa0*/  IADD3 R0, P0, PT, R4, R224, RZ ;  /* 0x000000e004007210 */ /* 0x002fe40007f1e0ff */
[-C--:B-----5:R-:W-:Y:S02]  /*12ab0*/  ISETP.GE.AND P2, PT, R224, R44.reuse, PT ;  /* 0x0000002ce000720c */ /* 0x0a0fe40003f46270 */
[----:B------:R-:W-:Y:S02]  /*12ac0*/  ISETP.GE.AND P1, PT, R5, R44, PT ;  /* 0x0000002c0500720c */ /* 0x000fe40003f26270 */
[----:B------:R-:W-:Y:S02]  /*12ad0*/  LEA.HI.X.SX32 R5, R4, RZ, 0x1, P0 ;  /* 0x000000ff04057211 */ /* 0x000fe400000f0eff */
[----:B------:R-:W-:-:S04]  /*12ae0*/  LEA R2, P0, R0, R2, 0x2 ;  /* 0x0000000200027211 */ /* 0x000fc800078010ff */
[----:B------:R-:W-:-:S05]  /*12af0*/  LEA.HI.X R3, R0, R3, R5, 0x2, P0 ;  /* 0x0000000300037211 */ /* 0x000fca00000f1405 */
[----:B------:R1:W-:Y:S04]  /*12b00*/  @!P2 ST.E desc[UR4][R2.64], R9 ;  /* 0x000000090200a985 */ /* 0x0003e8000c101904 */
[----:B------:R1:W-:Y:S02]  /*12b10*/  @!P1 ST.E desc[UR4][R2.64+0x20], R8 ;  /* 0x0000200802009985 */ /* 0x0003e4000c101904 */
.L_x_1663:
[----:B------:R-:W-:Y:S05]  /*12b20*/  BSYNC.RECONVERGENT B0 ;  /* 0x0000000000007941 */ /* 0x000fea0003800200 */
.L_x_1662:
        /* <DEDUP_REMOVED lines=13> */
[----:B------:R-:W-:Y:S01]  /*12c00*/  VIADD R0, R227, 0x10 ;  /* 0x00000010e3007836 */ /* 0x000fe20000000000 */
[----:B--2---:R-:W-:Y:S01]  /*12c10*/  ISETP.GE.AND P0, PT, R11, R5, PT ;  /* 0x000000050b00720c */ /* 0x004fe20003f06270 */
[----:B------:R-:W-:-:S03]  /*12c20*/  VIADD R5, R227, 0x20 ;  /* 0x00000020e3057836 */ /* 0x000fc60000000000 */
[CC--:B------:R-:W-:Y:S02]  /*12c30*/  ISETP.GE.OR P1, PT, R227.reuse, R44.reuse, P0 ;  /* 0x0000002ce300720c */ /* 0x0c0fe40000726670 */
[-C--:B------:R-:W-:Y:S01]  /*12c40*/  ISETP.GE.OR P6, PT, R4, R44.reuse, P0 ;  /* 0x0000002c0400720c */ /* 0x080fe200007c6670 */
[C---:B------:R-:W-:Y:S01]  /*12c50*/  VIADD R4, R227.reuse, 0x28 ;  /* 0x00000028e3047836 */ /* 0x040fe20000000000 */
[-C--:B------:R-:W-:Y:S01]  /*12c60*/  ISETP.GE.OR P5, PT, R0, R44.reuse, P0 ;  /* 0x0000002c0000720c */ /* 0x080fe200007a6670 */
[C---:B------:R-:W-:Y:S01]  /*12c70*/  VIADD R0, R227.reuse, 0x30 ;  /* 0x00000030e3007836 */ /* 0x040fe20000000000 */
        /* <DEDUP_REMOVED lines=15> */
[----:B-1----:R-:W-:Y:S05]  /*12d70*/  @P0 RET.REL.NODEC R4 `(_ZN5flash24flash_fwd_splitkv_kernelI23Flash_fwd_kernel_traitsILi64ELi64ELi256ELi4ELb0ELb0EN7cutlass10bfloat16_tE19Flash_kernel_traitsILi64ELi64ELi256ELi4ES3_EELb0ELb0ELb0ELb0ELb0ELb1ELb1ELb0EEEvNS_16Flash_fwd_paramsE) ;  /* 0xfffffed004a00950 */ /* 0x002fea0003c3ffff */
[----:B------:R1:W-:Y:S02]  /*12d80*/  ST.E.128 desc[UR4][R2.64+0x3800], R12 ;  /* 0x0038000c02007985 */ /* 0x0003e4000c101d04 */
[----:B-1----:R-:W-:Y:S02]  /*12d90*/  MOV R2, R8 ;  /* 0x0000000800027202 */ /* 0x002fe40000000f00 */
[----:B------:R-:W-:-:S04]  /*12da0*/  MOV R3, 0x0 ;  /* 0x0000000000037802 */ /* 0x000fc80000000f00 */
[----:B------:R-:W-:Y:S05]  /*12db0*/  RET.REL.NODEC R2 `(_ZN5flash24flash_fwd_splitkv_kernelI23Flash_fwd_kernel_traitsILi64ELi64ELi256ELi4ELb0ELb0EN7cutlass10bfloat16_tE19Flash_kernel_traitsILi64ELi64ELi256ELi4ES3_EELb0ELb0ELb0ELb0ELb0ELb1ELb1ELb0EEEvNS_16Flash_fwd_paramsE) ;  /* 0xfffffed002907950 */ /* 0x000fea0003c3ffff */
.L_x_1661:
[----:B-12---:R-:W-:Y:S01]  /*12dc0*/  IMAD.MOV.U32 R0, RZ, RZ, 0x2 ;  /* 0x00000002ff007424 */ /* 0x006fe200078e00ff */
[----:B-----5:R-:W-:Y:S01]  /*12dd0*/  MOV R2, R12 ;  /* 0x0000000c00027202 */ /* 0x020fe20000000f00 */
[----:B------:R-:W-:Y:S01]  /*12de0*/  IMAD.MOV.U32 R4, RZ, RZ, -0x1 ;  /* 0xffffffffff047424 */ /* 0x000fe200078e00ff */
[----:B------:R-:W-:-:S07]  /*12df0*/  MOV R3, 0x1f ;  /* 0x0000001f00037802 */ /* 0x000fce0000000f00 */
[----:B---3--:R-:W-:Y:S05]  /*12e00*/  WARPSYNC.COLLECTIVE R4, `(.L_x_1664) ;  /* 0x0000000004087348 */ /* 0x008fea0003c00000 */
[----:B------:R1:W2:Y:S02]  /*12e10*/  SHFL.BFLY P0, R0, R2, R0, R3 ;  /* 0x0c00000002007389 */ /* 0x0002a40000000003 */
[----:B-123--:R-:W-:Y:S05]  /*12e20*/  ENDCOLLECTIVE ;  /* 0x000000000000791b */ /* 0x00efea0003800000 */
.L_x_1664:
[----:B------:R-:W-:Y:S02]  /*12e30*/  MOV R5, R0 ;  /* 0x0000000000057202 */ /* 0x000fe40000000f00 */
[----:B------:R-:W-:-:S03]  /*12e40*/  MOV R0, 0x1 ;  /* 0x0000000100007802 */ /* 0x000fc60000000f00 */
[----:B------:R-:W-:-:S04]  /*12e50*/  FADD.FTZ R5, R5, R12 ;  /* 0x0000000c05057221 */ /* 0x000fc80000010000 */
[----:B------:R-:W-:-:S07]  /*12e60*/  IMAD.MOV.U32 R2, RZ, RZ, R5 ;  /* 0x000000ffff027224 */ /* 0x000fce00078e0005 */
[----:B------:R-:W-:Y:S05]  /*12e70*/  WARPSYNC.COLLECTIVE R4, `(.L_x_1665) ;  /* 0x0000000004087348 */ /* 0x000fea0003c00000 */
[----:B------:R1:W2:Y:S02]  /*12e80*/  SHFL.BFLY P0, R0, R2, R0, R3 ;  /* 0x0c00000002007389 */ /* 0x0002a40000000003 */
[----:B-12---:R-:W-:Y:S05]  /*12e90*/  ENDCOLLECTIVE ;  /* 0x000000000000791b */ /* 0x006fea0003800000 */
.L_x_1665:
[----:B------:R-:W-:Y:S01]  /*12ea0*/  IMAD.MOV.U32 R8, RZ, RZ, R0 ;  /* 0x000000ffff087224 */ /* 0x000fe200078e0000 */
[----:B------:R-:W-:Y:S02]  /*12eb0*/  MOV R0, 0x2 ;  /* 0x0000000200007802 */ /* 0x000fe40000000f00 */
[----:B------:R-:W-:Y:S01]  /*12ec0*/  MOV R2, R11 ;  /* 0x0000000b00027202 */ /* 0x000fe20000000f00 */
[----:B------:R-:W-:-:S07]  /*12ed0*/  FADD.FTZ R8, R5, R8 ;  /* 0x0000000805087221 */ /* 0x000fce0000010000 */
[----:B------:R-:W-:Y:S05]  /*12ee0*/  WARPSYNC.COLLECTIVE R4, `(.L_x_1666) ;  /* 0x0000000004087348 */ /* 0x000fea0003c00000 */
[----:B------:R1:W2:Y:S02]  /*12ef0*/  SHFL.BFLY P0, R0, R2, R0, R3 ;  /* 0x0c00000002007389 */ /* 0x0002a40000000003 */
[----:B-12---:R-:W-:Y:S05]  /*12f00*/  ENDCOLLECTIVE ;  /* 0x000000000000791b */ /* 0x006fea0003800000 */
.L_x_1666:
[----:B------:R-:W-:Y:S01]  /*12f10*/  IMAD.MOV.U32 R2, RZ, RZ, R0 ;  /* 0x000000ffff027224 */ /* 0x000fe200078e0000 */
[----:B------:R-:W-:-:S03]  /*12f20*/  MOV R0, 0x1 ;  /* 0x0000000100007802 */ /* 0x000fc60000000f00 */
[----:B------:R-:W-:-:S07]  /*12f30*/  FADD.FTZ R2, R2, R11 ;  /* 0x0000000b02027221 */ /* 0x000fce0000010000 */
[----:B------:R-:W-:Y:S05]  /*12f40*/  WARPSYNC.COLLECTIVE R4, `(.L_x_1667) ;  /* 0x0000000004087348 */ /* 0x000fea0003c00000 */
[----:B------:R1:W2:Y:S02]  /*12f50*/  SHFL.BFLY P0, R0, R2, R0, R3 ;  /* 0x0c00000002007389 */ /* 0x0002a40000000003 */
[----:B-12---:R-:W-:Y:S05]  /*12f60*/  ENDCOLLECTIVE ;  /* 0x000000000000791b */ /* 0x006fea0003800000 */
.L_x_1667:
[----:B------:R-:W-:Y:S01]  /*12f70*/  MOV R9, R0 ;  /* 0x0000000000097202 */ /* 0x000fe20000000f00 */
[----:B------:R-:W-:Y:S06]  /*12f80*/  BRA `(.L_x_1668) ;  /* 0xfffffff000ec7947 */ /* 0x000fec000383ffff */
.L_x_1669:
        /* <DEDUP_REMOVED lines=15> */
.L_x_14729:


//--------------------- .text._ZN5flash24flash_fwd_splitkv_kernelI23Flash_fwd_kernel_traitsILi64ELi64ELi256ELi4ELb0ELb0EN7cutlass10bfloat16_tE19Flash_kernel_traitsILi64ELi64ELi256ELi4ES3_EELb0ELb0ELb0ELb0ELb0ELb0ELb1ELb1EEEvNS_16Flash_fwd_paramsE --------------------------
	.section	.text._ZN5flash24flash_fwd_splitkv_kernelI23Flash_fwd_kernel_traitsILi64ELi64ELi256ELi4ELb0ELb0EN7cutlass10bfloat16_tE19Flash_kernel_traitsILi64ELi64ELi256ELi4ES3_EELb0ELb0ELb0ELb0ELb0ELb0ELb1ELb1EEEvNS_16Flash_fwd_paramsE,"ax",@progbits
	.align	128
        .global         _ZN5flash24flash_fwd_splitkv_kernelI23Flash_fwd_kernel_traitsILi64ELi64ELi256ELi4ELb0ELb0EN7cutlass10bfloat16_tE19Flash_kernel_traitsILi64ELi64ELi256ELi4ES3_EELb0ELb0ELb0ELb0ELb0ELb0ELb1ELb1EEEvNS_16Flash_fwd_paramsE
        .type           _ZN5flash24flash_fwd_splitkv_kernelI23Flash_fwd_kernel_traitsILi64ELi64ELi256ELi4ELb0ELb0EN7cutlass10bfloat16_tE19Flash_kernel_traitsILi64ELi64ELi256ELi4ES3_EELb0ELb0ELb0ELb0ELb0ELb0ELb1ELb1EEEvNS_16Flash_fwd_paramsE,@function
        .size           _ZN5flash24flash_fwd_splitkv_kernelI23Flash_fwd_kernel_traitsILi64ELi64ELi256ELi4ELb0ELb0EN7cutlass10bfloat16_tE19Flash_kernel_traitsILi64ELi64ELi256ELi4ES3_EELb0ELb0ELb0ELb0ELb0ELb0ELb1ELb1EEEvNS_16Flash_fwd_paramsE,(.L_x_14730 - _ZN5flash24flash_fwd_splitkv_kernelI23Flash_fwd_kernel_traitsILi64ELi64ELi256ELi4ELb0ELb0EN7cutlass10bfloat16_tE19Flash_kernel_traitsILi64ELi64ELi256ELi4ES3_EELb0ELb0ELb0ELb0ELb0ELb0ELb1ELb1EEEvNS_16Flash_fwd_paramsE)
        .other          _ZN5flash24flash_fwd_splitkv_kernelI23Flash_fwd_kernel_traitsILi64ELi64ELi256ELi4ELb0ELb0EN7cutlass10bfloat16_tE19Flash_kernel_traitsILi64ELi64ELi256ELi4ES3_EELb0ELb0ELb0ELb0ELb0ELb0ELb1ELb1EEEvNS_16Flash_fwd_paramsE,@"STO_CUDA_ENTRY STV_DEFAULT"
_ZN5flash24flash_fwd_splitkv_kernelI23Flash_fwd_kernel_traitsILi64ELi64ELi256ELi4ELb0ELb0EN7cutlass10bfloat16_tE19Flash_kernel_traitsILi64ELi64ELi256ELi4ES3_EELb0ELb0ELb0ELb0ELb0ELb0ELb1ELb1EEEvNS_16Flash_fwd_paramsE:
.text._ZN5flash24flash_fwd_splitkv_kernelI23Flash_fwd_kernel_traitsILi64ELi64ELi256ELi4ELb0ELb0EN7cutlass10bfloat16_tE19Flash_kernel_traitsILi64ELi64ELi256ELi4ES3_EELb0ELb0ELb0ELb0ELb0ELb0ELb1ELb1EEEvNS_16Flash_fwd_paramsE:
[----:B------:R-:W1:Y:S08]  /*0000*/  LDC R1, c[0x0][0x37c] ;  /* 0x0000df00ff017b82 */ /* 0x000e700000000800 */
[----:B------:R-:W2:Y:S01]  /*0010*/  LDC R4, c[0x0][0x3e0] ;  /* 0x0000f800ff047b82 */ /* 0x000ea20000000800 */
[----:B------:R-:W-:Y:S01]  /*0020*/  BSSY.RECONVERGENT B3, `(.L_x_1670) ;  /* 0x000001b000037945 */ /* 0x000fe20003800200 */
[----:B-1----:R-:W-:-:S06]  /*0030*/  IADD3 R1, PT, PT, R1, -0x8, RZ ;  /* 0xfffffff801017810 */ /* 0x002fcc0007ffe0ff */
        /* <DEDUP_REMOVED lines=23> */
[----:B---34-:R-:W-:Y:S02]  /*01b0*/  IMAD R251, R4, R0, UR4 ;  /* 0x0000000404fb7e24 */ /* 0x018fe4000f8e0200 */
[----:B------:R-:W-:Y:S05]  /*01c0*/  CALL.REL.NOINC `($_ZN5flash24flash_fwd_splitkv_kernelI23Flash_fwd_kernel_traitsILi64ELi64ELi256ELi4ELb0ELb0EN7cutlass10bfloat16_tE19Flash_kernel_traitsILi64ELi64ELi256ELi4ES3_EELb0ELb0ELb0ELb0ELb0ELb0ELb1ELb1EEEvNS_16Flash_fwd_paramsE$_ZN5flash30compute_attn_1rowblock_splitkvI23Flash_fwd_kernel_traitsILi64ELi64ELi256ELi4ELb0ELb0EN7cutlass10bfloat16_tE19Flash_kernel_traitsILi64ELi64ELi256ELi4ES3_EELb0ELb0ELb0ELb0ELb0ELb0ELb1ELb1ENS_16Flash_fwd_paramsEEEvRKT8_iiiii) ;  /* 0x0000000000087944 */ /* 0x000fea0003c00000 */
[----:B------:R-:W-:Y:S05]  /*01d0*/  BSYNC.RECONVERGENT B3 ;  /* 0x0000000000037941 */ /* 0x000fea0003800200 */
.L_x_1670:
[----:B------:R-:W-:Y:S05]  /*01e0*/  EXIT ;  /* 0x000000000000794d */ /* 0x000fea0003800000 */
        .type           $_ZN5flash24flash_fwd_splitkv_kernelI23Flash_fwd_kernel_traitsILi64ELi64ELi256ELi4ELb0ELb0EN7cutlass10bfloat16_tE19Flash_kernel_traitsILi64ELi64ELi256ELi4ES3_EELb0ELb0ELb0ELb0ELb0ELb0ELb1ELb1EEEvNS_16Flash_fwd_paramsE$_ZN5flash30compute_attn_1rowblock_splitkvI23Flash_fwd_kernel_traitsILi64ELi64ELi256ELi4ELb0ELb0EN7cutlass10bfloat16_tE19Flash_kernel_traitsILi64ELi64ELi256ELi4ES3_EELb0ELb0ELb0ELb0ELb0ELb0ELb1ELb1ENS_16Flash_fwd_paramsEEEvRKT8_iiiii,@function
        .size           $_ZN5flash24flash_fwd_splitkv_kernelI23Flash_fwd_kernel_traitsILi64ELi64ELi256ELi4ELb0ELb0EN7cutlass10bfloat16_tE19Flash_kernel_traitsILi64ELi64ELi256ELi4ES3_EELb0ELb0ELb0ELb0ELb0ELb0ELb1ELb1EEEvNS_16Flash_fwd_paramsE$_ZN5flash30compute_attn_1rowblock_splitkvI23Flash_fwd_kernel_traitsILi64ELi64ELi256ELi4ELb0ELb0EN7cutlass10bfloat16_tE19Flash_kernel_traitsILi64ELi64ELi256ELi4ES3_EELb0ELb0ELb0ELb0ELb0ELb0ELb1ELb1ENS_16Flash_fwd_paramsEEEvRKT8_iiiii,(.L_x_14730 - $_ZN5flash24flash_fwd_splitkv_kernelI23Flash_fwd_kernel_traitsILi64ELi64ELi256ELi4ELb0ELb0EN7cutlass10bfloat16_tE19Flash_kernel_traitsILi64ELi64ELi256ELi4ES3_EELb0ELb0ELb0ELb0ELb0ELb0ELb1ELb1EEEvNS_16Flash_fwd_paramsE$_ZN5flash30compute_attn_1rowblock_splitkvI23Flash_fwd_kernel_traitsILi64ELi64ELi256ELi4ELb0ELb0EN7cutlass10bfloat16_tE19Flash_kernel_traitsILi64ELi64ELi256ELi4ES3_EELb0ELb0ELb0ELb0ELb0ELb0ELb1ELb1ENS_16Flash_fwd_paramsEEEvRKT8_iiiii)
$_ZN5flash24flash_fwd_splitkv_kernelI23Flash_fwd_kernel_traitsILi64ELi64ELi256ELi4ELb0ELb0EN7cutlass10bfloat16_tE19Flash_kernel_traitsILi64ELi64ELi256ELi4ES3_EELb0ELb0ELb0ELb0ELb0ELb0ELb1ELb1EEEvNS_16Flash_fwd_paramsE$_ZN5flash30compute_attn_1rowblock_splitkvI23Flash_fwd_kernel_traitsILi64ELi64ELi256ELi4ELb0ELb0EN7cutlass10bfloat16_tE19Flash_kernel_traitsILi64ELi64ELi256ELi4ES3_EELb0ELb0ELb0ELb0ELb0ELb0ELb1ELb1ENS_16Flash_fwd_paramsEEEvRKT8_iiiii:
[----:B------:R-:W1:Y:S02]  /*01f0*/  LDCU.64 UR6, c[0x0][0x358] ;  /* 0x00006b00ff0677ac */ /* 0x000e640008000a00 */
[----:B-1----:R-:W2:Y:S04]  /*0200*/  LD.E.64 R4, desc[UR6][R168.64+0xe0] ;  /* 0x0000e006a8047980 */ /* 0x002ea8000c101b00 */
[----:B------:R-:W3:Y:S04]  /*0210*/  LD.E.64 R2, desc[UR6][R168.64+0xe8] ;  /* 0x0000e806a8027980 */ /* 0x000ee8000c101b00 */
[----:B------:R-:W4:Y:S01]  /*0220*/  LD.E.64 R6, desc[UR6][R168.64+0xf0] ;  /* 0x0000f006a8067980 */ /* 0x000f22000c101b00 */
[----:B------:R-:W-:Y:S01]  /*0230*/  IMAD.SHL.U32 R11, R250, 0x4, RZ ;  /* 0x00000004fa0b7824 */ /* 0x000fe200078e00ff */
[----:B------:R-:W-:Y:S01]  /*0240*/  SHF.R.U32.HI R13, RZ, 0x1e, R250 ;  /* 0x0000001eff0d7819 */ /* 0x000fe200000116fa */
[----:B------:R-:W-:Y:S01]  /*0250*/  IMAD.MOV.U32 R23, RZ, RZ, -0x1 ;  /* 0xffffffffff177424 */ /* 0x000fe200078e00ff */
[----:B------:R-:W4:Y:S01]  /*0260*/  LD.E.64 R8, desc[UR6][R168.64+0xf8] ;  /* 0x0000f806a8087980 */ /* 0x000f22000c101b00 */
[----:B------:R-:W-:Y:S01]  /*0270*/  IMAD.MOV.U32 R12, RZ, RZ, RZ ;  /* 0x000000ffff0c7224 */ /* 0x000fe200078e00ff */
[----:B--2---:R-:W-:-:S02]  /*0280*/  ISETP.NE.U32.AND P2, PT, R4, RZ, PT ;  /* 0x000000ff0400720c */ /* 0x004fc40003f45070 */
[----:B------:R-:W-:Y:S02]  /*0290*/  ISETP.NE.U32.AND P0, PT, R4, RZ, PT ;  /* 0x000000ff0400720c */ /* 0x000fe40003f05070 */
[C---:B------:R-:W-:Y:S02]  /*02a0*/  ISETP.NE.AND.EX P3, PT, R5.reuse, RZ, PT, P2 ;  /* 0x000000ff0500720c */ /* 0x040fe40003f65320 */
[----:B---3--:R-:W-:Y:S02]  /*02b0*/  ISETP.NE.U32.AND P4, PT, R2, RZ, PT ;  /* 0x000000ff0200720c */ /* 0x008fe40003f85070 */
[----:B----4-:R-:W-:Y:S02]  /*02c0*/  ISETP.NE.U32.AND P5, PT, R6, RZ, PT ;  /* 0x000000ff0600720c */ /* 0x010fe40003fa5070 */
[----:B------:R-:W-:Y:S01]  /*02d0*/  ISETP.NE.AND.EX P1, PT, R5, RZ, PT, P0 ;  /* 0x000000ff0500720c */ /* 0x000fe20003f25300 */
[----:B------:R-:W-:Y:S01]  /*02e0*/  IMAD.WIDE.U32 R4, R250, 0x4, R4 ;  /* 0x00000004fa047825 */ /* 0x000fe200078e0004 */
[----:B------:R-:W-:-:S02]  /*02f0*/  ISETP.NE.AND.EX P4, PT, R3, RZ, PT, P4 ;  /* 0x000000ff0300720c */ /* 0x000fc40003f85340 */
[C---:B------:R-:W-:Y:S02]  /*0300*/  ISETP.NE.AND.EX P6, PT, R7.reuse, RZ, PT, P5 ;  /* 0x000000ff0700720c */ /* 0x040fe40003fc5350 */
[----:B------:R-:W-:Y:S01]  /*0310*/  IADD3 R32, P0, PT, R6, R11, RZ ;  /* 0x0000000b06207210 */ /* 0x000fe20007f1e0ff */
[----:B------:R-:W2:Y:S04]  /*0320*/  @!P3 LD.E R14, desc[UR6][R168.64+0xb4] ;  /* 0x0000b406a80eb980 */ /* 0x000ea8000c101900 */
[----:B------:R-:W-:Y:S02]  /*0330*/  IMAD.X R33, R7, 0x1, R13, P0 ;  /* 0x0000000107217824 */ /* 0x000fe400000e060d */
        /* <DEDUP_REMOVED lines=18> */
.L_x_1672:
[----:B------:R-:W-:Y:S05]  /*0460*/  BSYNC.RECONVERGENT B0 ;  /* 0x0000000000007941 */ /* 0x000fea0003800200 */
.L_x_1671:
[----:B------:R-:W-:Y:S04]  /*0470*/  BSSY.RECONVERGENT B0, `(.L_x_1673) ;  /* 0x0000007000007945 */ /* 0x000fe80003800200 */
[----:B------:R-:W-:Y:S05]  /*0480*/  @!P4 BRA `(.L_x_1674) ;  /* 0x000000000014c947 */ /* 0x000fea0003800000 */
[----:B-----5:R-:W3:Y:S02]  /*0490*/  LD.E.U8 R0, desc[UR6][R168.64+0x1b2] ;  /* 0x0001b206a8007980 */ /* 0x020ee4000c101100 */
[----:B---3--:R-:W-:-:S13]  /*04a0*/  ISETP.NE.AND P0, PT, R0, RZ, PT ;  /* 0x000000ff0000720c */ /* 0x008fda0003f05270 */
[----:B------:R-:W3:Y:S02]  /*04b0*/  @P0 LD.E R0, desc[UR6][R2.64+0x4] ;  /* 0x0000040602000980 */ /* 0x000ee4000c101900 */
[----:B---3--:R-:W-:-:S06]  /*04c0*/  @P0 IADD3 R0, PT, PT, R0, -R17, RZ ;  /* 0x8000001100000210 */ /* 0x008fcc0007ffe0ff */
[----:B------:R3:W5:Y:S02]  /*04d0*/  @!P0 LD.E R0, desc[UR6][R2.64] ;  /* 0x0000000602008980 */ /* 0x000764000c101900 */
.L_x_1674:
[----:B------:R-:W-:Y:S05]  /*04e0*/  BSYNC.RECONVERGENT B0 ;  /* 0x0000000000007941 */ /* 0x000fea0003800200 */
.L_x_1673:
[----:B-1---5:R-:W-:Y:S01]  /*04f0*/  @P3 IADD3 R14, PT, PT, R5, -R23, RZ ;  /* 0x80000017050e3210 */ /* 0x022fe20007ffe0ff */
[----:B------:R-:W-:Y:S01]  /*0500*/  BSSY.RECONVERGENT B1, `(.L_x_1675) ;  /* 0x0000012000017945 */ /* 0x000fe20003800200 */
        /* <DEDUP_REMOVED lines=8> */
.L_x_1676:
[----:B--23--:R-:W2:Y:S01]  /*0590*/  LD.E.64 R2, desc[UR6][R168.64+0x108] ;  /* 0x00010806a8027980 */ /* 0x00cea2000c101b00 */
[----:B------:R-:W-:Y:S01]  /*05a0*/  BSSY.RECONVERGENT B0, `(.L_x_1678) ;  /* 0x0000006000007945 */ /* 0x000fe20003800200 */
[----:B------:R-:W-:Y:S01]  /*05b0*/  IMAD.MOV.U32 R0, RZ, RZ, RZ ;  /* 0x000000ffff007224 */ /* 0x000fe200078e00ff */
[----:B--2---:R-:W-:-:S04]  /*05c0*/  ISETP.NE.U32.AND P0, PT, R2, RZ, PT ;  /* 0x000000ff0200720c */ /* 0x004fc80003f05070 */
[----:B------:R-:W-:-:S13]  /*05d0*/  ISETP.NE.AND.EX P0, PT, R3, RZ, PT, P0 ;  /* 0x000000ff0300720c */ /* 0x000fda0003f05300 */
[----:B------:R-:W-:Y:S05]  /*05e0*/  @!P0 BRA `(.L_x_1679) ;  /* 0x0000000000048947 */ /* 0x000fea0003800000 */
[----:B------:R2:W5:Y:S02]  /*05f0*/  LD.E R0, desc[UR6][R168.64+0xbc] ;  /* 0x0000bc06a8007980 */ /* 0x000564000c101900 */
.L_x_1679:
[----:B------:R-:W-:Y:S05]  /*0600*/  BSYNC.RECONVERGENT B0 ;  /* 0x0000000000007941 */ /* 0x000fea0003800200 */
.L_x_1678:
[----:B-----5:R-:W-:Y:S02]  /*0610*/  IADD3 R92, PT, PT, R103, R0, RZ ;  /* 0x00000000675c7210 */ /* 0x020fe40007ffe0ff */
.L_x_1677:
[----:B------:R-:W-:Y:S05]  /*0620*/  BSYNC.RECONVERGENT B1 ;  /* 0x0000000000017941 */ /* 0x000fea0003800200 */
.L_x_1675:
[----:B------:R-:W3:Y:S01]  /*0630*/  S2R R35, SR_CTAID.X ;  /* 0x0000000000237919 */ /* 0x000ee20000002500 */
[----:B------:R-:W-:Y:S01]  /*0640*/  MOV R15, 0x1d0 ;  /* 0x000001d0000f7802 */ /* 0x000fe20000000f00 */
[----:B------:R-:W-:-:S03]  /*0650*/  IMAD.MOV.U32 R3, RZ, RZ, 0x0 ;  /* 0x00000000ff037424 */ /* 0x000fc600078e00ff */
[----:B------:R-:W-:Y:S01]  /*0660*/  MOV R2, R15 ;  /* 0x0000000f00027202 */ /* 0x000fe20000000f00 */
[----:B---3--:R-:W-:-:S05]  /*0670*/  IMAD.SHL.U32 R150, R35, 0x40, RZ ;  /* 0x0000004023967824 */ /* 0x008fca00078e00ff */
[----:B------:R-:W-:-:S13]  /*0680*/  ISETP.GT.AND P0, PT, R14, R150, PT ;  /* 0x000000960e00720c */ /* 0x000fda0003f04270 */
[----:B-12---:R-:W-:Y:S05]  /*0690*/  @!P0 RET.REL.NODEC R2 `(_ZN5flash24flash_fwd_splitkv_kernelI23Flash_fwd_kernel_traitsILi64ELi64ELi256ELi4ELb0ELb0EN7cutlass10bfloat16_tE19Flash_kernel_traitsILi64ELi64ELi256ELi4ES3_EELb0ELb0ELb0ELb0ELb0ELb0ELb1ELb1EEEvNS_16Flash_fwd_paramsE) ;  /* 0xfffffff802588950 */ /* 0x006fea0003c3ffff */
        /* <DEDUP_REMOVED lines=42> */
[----:B------:R-:W3:Y:S04]  /*0940*/  LD.E R2, desc[UR6][R168.64+0x60] ;  /* 0x00006006a8027980 */ /* 0x000ee8000c101900 */
[----:B------:R-:W4:Y:S04]  /*0950*/  LD.E R8, desc[UR6][R168.64+0xcc] ;  /* 0x0000cc06a8087980 */ /* 0x000f28000c101900 */
[----:B------:R-:W5:Y:S04]  /*0960*/  LD.E R9, desc[UR6][R168.64+0xc0] ;  /* 0x0000c006a8097980 */ /* 0x000f68000c101900 */
[----:B------:R-:W5:Y:S04]  /*0970*/  LD.E.64 R4, desc[UR6][R168.64+0x78] ;  /* 0x00007806a8047980 */ /* 0x000f68000c101b00 */
[----:B------:R-:W5:Y:S01]  /*0980*/  LD.E.64 R168, desc[UR6][R168.64+0xa8] ;  /* 0x0000a806a8a87980 */ /* 0x000f62000c101b00 */
[----:B--2---:R-:W-:-:S02]  /*0990*/  IMAD R0, R6, UR9, R250 ;  /* 0x0000000906007c24 */ /* 0x004fc4000f8e02fa */
[--C-:B------:R-:W-:Y:S02]  /*09a0*/  IMAD.IADD R6, R14, 0x1, -R150.reuse ;  /* 0x000000010e067824 */ /* 0x100fe400078e0a96 */
[----:B---3--:R-:W-:Y:S02]  /*09b0*/  IMAD R0, R0, R2, R251 ;  /* 0x0000000200007224 */ /* 0x008fe400078e02fb */
[----:B------:R-:W-:Y:S02]  /*09c0*/  IMAD.SHL.U32 R2, R151, 0x4, RZ ;  /* 0x0000000497027824 */ /* 0x000fe400078e00ff */
[----:B------:R-:W-:Y:S01]  /*09d0*/  IMAD R3, R7, R0, R150 ;  /* 0x0000000007037224 */ /* 0x000fe200078e0296 */
[----:B------:R-:W-:Y:S02]  /*09e0*/  SHF.R.U32.HI R7, RZ, 0x4, R151 ;  /* 0x00000004ff077819 */ /* 0x000fe40000011697 */
[C---:B------:R-:W-:Y:S01]  /*09f0*/  LOP3.LUT R10, R2.reuse, 0xffc, RZ, 0xc0, !PT ;  /* 0x00000ffc020a7812 */ /* 0x040fe200078ec0ff */
[----:B----4-:R-:W-:Y:S01]  /*0a00*/  IMAD R0, R3, R8, RZ ;  /* 0x0000000803007224 */ /* 0x010fe200078e02ff */
[----:B------:R-:W-:Y:S01]  /*0a10*/  LOP3.LUT R8, R2, 0x3c, RZ, 0xc0, !PT ;  /* 0x0000003c02087812 */ /* 0x000fe200078ec0ff */
[----:B------:R-:W-:-:S02]  /*0a20*/  VIADD R13, R7, 0x10 ;  /* 0x00000010070d7836 */ /* 0x000fc40000000000 */
[C---:B------:R-:W-:Y:S01]  /*0a30*/  VIADD R12, R7.reuse, 0x28 ;  /* 0x00000028070c7836 */ /* 0x040fe20000000000 */
[----:B------:R-:W-:Y:S01]  /*0a40*/  IADD3 R2, P2, PT, R0, R10, RZ ;  /* 0x0000000a00027210 */ /* 0x000fe20007f5e0ff */
[C---:B------:R-:W-:Y:S01]  /*0a50*/  VIADD R10, R7.reuse, 0x8 ;  /* 0x00000008070a7836 */ /* 0x040fe20000000000 */
[----:B-----5:R-:W-:Y:S01]  /*0a60*/  ISETP.GE.AND P1, PT, R8, R9, PT ;  /* 0x000000090800720c */ /* 0x020fe20003f26270 */
[C---:B------:R-:W-:Y:S01]  /*0a70*/  VIADD R9, R7.reuse, 0x18 ;  /* 0x0000001807097836 */ /* 0x040fe20000000000 */
[----:B------:R-:W-:Y:S01]  /*0a80*/  LEA.HI.X.SX32 R0, R0, RZ, 0x1, P2 ;  /* 0x000000ff00007211 */ /* 0x000fe200010f0eff */
[C---:B------:R-:W-:Y:S01]  /*0a90*/  VIADD R11, R7.reuse, 0x30 ;  /* 0x00000030070b7836 */ /* 0x040fe20000000000 */
[CC--:B------:R-:W-:Y:S01]  /*0aa0*/  ISETP.GE.OR P5, PT, R7.reuse, R6.reuse, P1 ;  /* 0x000000060700720c */ /* 0x0c0fe20000fa6670 */
[----:B------:R-:W-:Y:S01]  /*0ab0*/  VIADD R14, R7, 0x38 ;  /* 0x00000038070e7836 */ /* 0x000fe20000000000 */
[----:B------:R-:W-:Y:S02]  /*0ac0*/  ISETP.GE.OR P4, PT, R10, R6, P1 ;  /* 0x000000060a00720c */ /* 0x000fe40000f86670 */
[----:B------:R-:W-:-:S02]  /*0ad0*/  LEA R4, P2, R2, R4, 0x2 ;  /* 0x0000000402047211 */ /* 0x000fc400078410ff */
[----:B------:R-:W-:Y:S01]  /*0ae0*/  ISETP.NE.AND P0, PT, R8, RZ, PT ;  /* 0x000000ff0800720c */ /* 0x000fe20003f05270 */
[----:B------:R-:W-:Y:S01]  /*0af0*/  VIADD R8, R7, 0x20 ;  /* 0x0000002007087836 */ /* 0x000fe20000000000 */
[----:B------:R-:W-:Y:S02]  /*0b00*/  LEA.HI.X R5, R2, R5, R0, 0x2, P2 ;  /* 0x0000000502057211 */ /* 0x000fe400010f1400 */
[-C--:B------:R-:W-:Y:S02]  /*0b10*/  ISETP.GE.OR P3, PT, R13, R6.reuse, P1 ;  /* 0x000000060d00720c */ /* 0x080fe40000f66670 */
[-C--:B------:R-:W-:Y:S01]  /*0b20*/  ISETP.GE.OR P2, PT, R9, R6.reuse, P1 ;  /* 0x000000060900720c */ /* 0x080fe20000f46670 */
[----:B------:R-:W-:Y:S01]  /*0b30*/  @!P5 ST.E.128 desc[UR6][R4.64], RZ ;  /* 0x000000ff0400d985 */ /* 0x000fe2000c101d06 */
[-C--:B------:R-:W-:Y:S02]  /*0b40*/  ISETP.GE.OR P6, PT, R8, R6.reuse, P1 ;  /* 0x000000060800720c */ /* 0x080fe40000fc6670 */
[-C--:B------:R-:W-:Y:S01]  /*0b50*/  ISETP.GE.OR P5, PT, R12, R6.reuse, P1 ;  /* 0x000000060c00720c */ /* 0x080fe20000fa6670 */
[----:B------:R-:W-:Y:S01]  /*0b60*/  @!P4 ST.E.128 desc[UR6][R4.64+0x800], RZ ;  /* 0x000800ff0400c985 */ /* 0x000fe2000c101d06 */
[----:B------:R-:W-:-:S02]  /*0b70*/  ISETP.GE.OR P4, PT, R11, R6, P1 ;  /* 0x000000060b00720c */ /* 0x000fc40000f86670 */
[----:B------:R-:W-:-:S03]  /*0b80*/  ISETP.GE.OR P1, PT, R14, R6, P1 ;  /* 0x000000060e00720c */ /* 0x000fc60000f26670 */
[----:B------:R-:W-:Y:S01]  /*0b90*/  @!P3 ST.E.128 desc[UR6][R4.64+0x1000], RZ ;  /* 0x001000ff0400b985 */ /* 0x000fe2000c101d06 */
[----:B------:R-:W-:Y:S02]  /*0ba0*/  P2R R0, PR, RZ, 0x2 ;  /* 0x00000002ff007803 */ /* 0x000fe40000000000 */
[-C--:B------:R-:W-:Y:S01]  /*0bb0*/  ISETP.GE.OR P3, PT, R10, R6.reuse, P0 ;  /* 0x000000060a00720c */ /* 0x080fe20000766670 */
[----:B------:R-:W-:Y:S01]  /*0bc0*/  @!P2 ST.E.128 desc[UR6][R4.64+0x1800], RZ ;  /* 0x001800ff0400a985 */ /* 0x000fe2000c101d06 */
[----:B------:R-:W-:Y:S02]  /*0bd0*/  ISETP.NE.AND P2, PT, R0, RZ, PT ;  /* 0x000000ff0000720c */ /* 0x000fe40003f45270 */
[----:B------:R-:W-:Y:S01]  /*0be0*/  IADD3 R0, P1, PT, R3, R7, RZ ;  /* 0x0000000703007210 */ /* 0x000fe20007f3e0ff */
[----:B------:R-:W-:Y:S01]  /*0bf0*/  @!P6 ST.E.128 desc[UR6][R4.64+0x2000], RZ ;  /* 0x002000ff0400e985 */ /* 0x000fe2000c101d06 */
[----:B------:R-:W-:Y:S02]  /*0c00*/  ISETP.GE.OR P6, PT, R13, R6, P0 ;  /* 0x000000060d00720c */ /* 0x000fe400007c6670 */
[----:B------:R-:W-:Y:S01]  /*0c10*/  LEA.HI.X.SX32 R3, R3, RZ, 0x1, P1 ;  /* 0x000000ff03037211 */ /* 0x000fe200008f0eff */
[----:B------:R-:W-:Y:S01]  /*0c20*/  @!P4 ST.E.128 desc[UR6][R4.64+0x3000], RZ ;  /* 0x003000ff0400c985 */ /* 0x000fe2000c101d06 */
[----:B------:R-:W-:-:S02]  /*0c30*/  LEA R2, P1, R0, R168, 0x2 ;  /* 0x000000a800027211 */ /* 0x000fc400078210ff */
[-C--:B------:R-:W-:Y:S01]  /*0c40*/  ISETP.GE.OR P4, PT, R8, R6.reuse, P0 ;  /* 0x000000060800720c */ /* 0x080fe20000786670 */
[----:B------:R-:W-:Y:S01]  /*0c50*/  @!P5 ST.E.128 desc[UR6][R4.64+0x2800], RZ ;  /* 0x002800ff0400d985 */ /* 0x000fe2000c101d06 */
[----:B------:R-:W-:Y:S01]  /*0c60*/  LEA.HI.X R3, R0, R169, R3, 0x2, P1 ;  /* 0x000000a900037211 */ /* 0x000fe200008f1403 */
[----:B------:R-:W-:Y:S01]  /*0c70*/  @!P3 IMAD.MOV.U32 R0, RZ, RZ, -0x800000 ;  /* 0xff800000ff00b424 */ /* 0x000fe200078e00ff */
[-C--:B------:R-:W-:Y:S01]  /*0c80*/  ISETP.GE.OR P5, PT, R9, R6.reuse, P0 ;  /* 0x000000060900720c */ /* 0x080fe200007a6670 */
[----:B------:R1:W-:Y:S01]  /*0c90*/  @!P2 ST.E.128 desc[UR6][R4.64+0x3800], RZ ;  /* 0x003800ff0400a985 */ /* 0x0003e2000c101d06 */
[-C--:B------:R-:W-:Y:S02]  /*0ca0*/  ISETP.GE.OR P2, PT, R12, R6.reuse, P0 ;  /* 0x000000060c00720c */ /* 0x080fe40000746670 */
[-C--:B------:R-:W-:Y:S01]  /*0cb0*/  ISETP.GE.OR P1, PT, R11, R6.reuse, P0 ;  /* 0x000000060b00720c */ /* 0x080fe20000726670 */
[----:B------:R2:W-:Y:S01]  /*0cc0*/  @!P3 ST.E desc[UR6][R2.64+0x20], R0 ;  /* 0x000020000200b985 */ /* 0x0005e2000c101906 */
[----:B------:R-:W-:-:S02]  /*0cd0*/  ISETP.GE.OR P3, PT, R7, R6, P0 ;  /* 0x000000060700720c */ /* 0x000fc40000766670 */
[----:B------:R-:W-:-:S05]  /*0ce0*/  ISETP.GE.OR P0, PT, R14, R6, P0 ;  /* 0x000000060e00720c */ /* 0x000fca0000706670 */
[----:B------:R-:W-:-:S05]  /*0cf0*/  @!P5 IMAD.MOV.U32 R7, RZ, RZ, -0x800000 ;  /* 0xff800000ff07d424 */ /* 0x000fca00078e00ff */
[----:B------:R-:W-:Y:S01]  /*0d00*/  @!P5 ST.E desc[UR6][R2.64+0x60], R7 ;  /* 0x000060070200d985 */ /* 0x000fe2000c101906 */
[----:B------:R-:W-:-:S05]  /*0d10*/  @!P3 IMAD.MOV.U32 R8, RZ, RZ, -0x800000 ;  /* 0xff800000ff08b424 */ /* 0x000fca00078e00ff */
[----:B------:R-:W-:Y:S01]  /*0d20*/  @!P3 ST.E desc[UR6][R2.64], R8 ;  /* 0x000000080200b985 */ /* 0x000fe2000c101906 */
[----:B-1----:R-:W-:Y:S02]  /*0d30*/  @!P4 IMAD.MOV.U32 R5, RZ, RZ, -0x800000 ;  /* 0xff800000ff05c424 */ /* 0x002fe400078e00ff */
[----:B------:R-:W-:-:S03]  /*0d40*/  @!P2 IMAD.MOV.U32 R4, RZ, RZ, -0x800000 ;  /* 0xff800000ff04a424 */ /* 0x000fc600078e00ff */
[----:B------:R1:W-:Y:S01]  /*0d50*/  @!P4 ST.E desc[UR6][R2.64+0x80], R5 ;  /* 0x000080050200c985 */ /* 0x0003e2000c101906 */
[----:B--2---:R-:W-:-:S03]  /*0d60*/  @!P6 IMAD.MOV.U32 R0, RZ, RZ, -0x800000 ;  /* 0xff800000ff00e424 */ /* 0x004fc600078e00ff */
[----:B------:R2:W-:Y:S04]  /*0d70*/  @!P2 ST.E desc[UR6][R2.64+0xa0], R4 ;  /* 0x0000a0040200a985 */ /* 0x0005e8000c101906 */
[----:B------:R3:W-:Y:S01]  /*0d80*/  @!P6 ST.E desc[UR6][R2.64+0x40], R0 ;  /* 0x000040000200e985 */ /* 0x0007e2000c101906 */
[----:B-1----:R-:W-:Y:S02]  /*0d90*/  IMAD.MOV.U32 R5, RZ, RZ, 0x0 ;  /* 0x00000000ff057424 */ /* 0x002fe400078e00ff */
[----:B--2---:R-:W-:Y:S02]  /*0da0*/  IMAD.MOV.U32 R4, RZ, RZ, R15 ;  /* 0x000000ffff047224 */ /* 0x004fe400078e000f */
[----:B---3--:R-:W-:-:S05]  /*0db0*/  @!P1 IMAD.MOV.U32 R0, RZ, RZ, -0x800000 ;  /* 0xff800000ff009424 */ /* 0x008fca00078e00ff */
[----:B------:R1:W-:Y:S02]  /*0dc0*/  @!P1 ST.E desc[UR6][R2.64+0xc0], R0 ;  /* 0x0000c00002009985 */ /* 0x0003e4000c101906 */
[----:B-1----:R-:W-:Y:S05]  /*0dd0*/  @P0 RET.REL.NODEC R4 `(_ZN5flash24flash_fwd_splitkv_kernelI23Flash_fwd_kernel_traitsILi64ELi64ELi256ELi4ELb0ELb0EN7cutlass10bfloat16_tE19Flash_kernel_traitsILi64ELi64ELi256ELi4ES3_EELb0ELb0ELb0ELb0ELb0ELb0ELb1ELb1EEEvNS_16Flash_fwd_paramsE) ;  /* 0xfffffff004880950 */ /* 0x002fea0003c3ffff */
[----:B------:R-:W-:-:S05]  /*0de0*/  MOV R0, 0xff800000 ;  /* 0xff80000000007802 */ /* 0x000fca0000000f00 */
[----:B------:R1:W-:Y:S02]  /*0df0*/  ST.E desc[UR6][R2.64+0xe0], R0 ;  /* 0x0000e00002007985 */ /* 0x0003e4000c101906 */
[----:B-1----:R-:W-:Y:S02]  /*0e00*/  MOV R2, R15 ;  /* 0x0000000f00027202 */ /* 0x002fe40000000f00 */
[----:B------:R-:W-:-:S04]  /*0e10*/  MOV R3, 0x0 ;  /* 0x0000000000037802 */ /* 0x000fc80000000f00 */
[----:B------:R-:W-:Y:S05]  /*0e20*/  RET.REL.NODEC R2 `(_ZN5flash24flash_fwd_splitkv_kernelI23Flash_fwd_kernel_traitsILi64ELi64ELi256ELi4ELb0ELb0EN7cutlass10bfloat16_tE19Flash_kernel_traitsILi64ELi64ELi256ELi4ES3_EELb0ELb0ELb0ELb0ELb0ELb0ELb1ELb1EEEvNS_16Flash_fwd_paramsE) ;  /* 0xfffffff002747950 */ /* 0x000fea0003c3ffff */
.L_x_1680:
        /* <DEDUP_REMOVED lines=36> */
[----:B------:R-:W-:Y:S01]  /*1070*/  ISETP.NE.AND P3, PT, R11, RZ, PT ;  /* 0x000000ff0b00720c */ /* 0x000fe20003f65270 */
[----:B------:R-:W-:Y:S01]  /*1080*/  IMAD.HI.U32 R0, R5, R3, RZ ;  /* 0x0000000305007227 */ /* 0x000fe200078e00ff */
[----:B------:R-:W2:Y:S03]  /*1090*/  LD.E.64 R8, desc[UR6][R14.64+0x50] ;  /* 0x000050060e087980 */ /* 0x000ea6000c101b00 */
[----:B------:R-:W-:-:S05]  /*10a0*/  IMAD R2, R0, R2, R3 ;  /* 0x0000000200027224 */ /* 0x000fca00078e0203 */
[----:B------:R-:W-:-:S13]  /*10b0*/  ISETP.GT.U32.AND P0, PT, R4, R2, PT ;  /* 0x000000020400720c */ /* 0x000fda0003f04070 */
[----:B------:R-:W-:-:S04]  /*10c0*/  @!P0 IADD3 R2, PT, PT, R2, -R4, RZ ;  /* 0x8000000402028210 */ /* 0x000fc80007ffe0ff */
[----:B------:R-:W-:Y:S01]  /*10d0*/  ISETP.GE.U32.AND P1, PT, R2, R4, PT ;  /* 0x000000040200720c */ /* 0x000fe20003f26070 */
[----:B------:R-:W-:Y:S01]  /*10e0*/  @!P0 VIADD R0, R0, 0x1 ;  /* 0x0000000100008836 */ /* 0x000fe20000000000 */
[----:B------:R-:W-:Y:S01]  /*10f0*/  LOP3.LUT R2, R19, R11, RZ, 0x3c, !PT ;  /* 0x0000000b13027212 */ /* 0x000fe200078e3cff */
[----:B---3--:R-:W-:-:S03]  /*1100*/  IMAD R4, R7, R250, RZ ;  /* 0x000000fa07047224 */ /* 0x008fc600078e02ff */
[----:B------:R-:W-:Y:S01]  /*1110*/  ISETP.GE.AND P2, PT, R2, RZ, PT ;  /* 0x000000ff0200720c */ /* 0x000fe20003f46270 */
[----:B------:R-:W-:Y:S02]  /*1120*/  IMAD.WIDE.U32 R2, R6, R250, RZ ;  /* 0x000000fa06027225 */ /* 0x000fe400078e00ff */
[----:B------:R-:W3:Y:S04]  /*1130*/  LD.E.64 R6, desc[UR6][R14.64+0x20] ;  /* 0x000020060e067980 */ /* 0x000ee8000c101b00 */
        /* <DEDUP_REMOVED lines=62> */
.L_x_1682:
        /* <DEDUP_REMOVED lines=76> */
[----:B------:R-:W-:-:S04]  /*19e0*/  @P0 IMAD.WIDE.U32 R2, R234, R8, RZ ;  /* 0x00000008ea020225 */ /* 0x000fc800078e00ff */
[----:B------:R-:W-:Y:S02]  /*19f0*/  IMAD R12, R20, R13, R12 ;  /* 0x0000000d140c7224 */ /* 0x000fe400078e020c */
[----:B------:R-:W-:Y:S01]  /*1a00*/  @!P0 IMAD.IADD R10, R7, 0x1, R10 ;  /* 0x00000001070a8824 */ /* 0x000fe200078e020a */
[----:B------:R-:W-:Y:S01]  /*1a10*/  @!P0 MOV R7, R6 ;  /* 0x0000000600078202 */ /* 0x000fe20000000f00 */
[----:B------:R-:W-:Y:S01]  /*1a20*/  IMAD.IADD R19, R5, 0x1, R12 ;  /* 0x0000000105137824 */ /* 0x000fe200078e020c */
[----:B------:R-:W-:Y:S02]  /*1a30*/  MOV R17, R4 ;  /* 0x0000000400117202 */ /* 0x000fe40000000f00 */
[----:B------:R-:W-:Y:S02]  /*1a40*/  @P0 IADD3 R10, PT, PT, R3, R0, RZ ;  /* 0x00000000030a0210 */ /* 0x000fe40007ffe0ff */
[----:B------:R-:W-:Y:S02]  /*1a50*/  @P0 MOV R7, R2 ;  /* 0x0000000200070202 */ /* 0x000fe40000000f00 */
.L_x_1683:
[----:B------:R-:W-:Y:S05]  /*1a60*/  BSYNC.RECONVERGENT B0 ;  /* 0x0000000000007941 */ /* 0x000fea0003800200 */
.L_x_1681:
[----:B------:R-:W-:Y:S01]  /*1a70*/  ISETP.NE.AND P0, PT, R23, -0x1, PT ;  /* 0xffffffff1700780c */ /* 0x000fe20003f05270 */
[----:B------:R-:W2:Y:S04]  /*1a80*/  LD.E.64 R12, desc[UR6][R168.64+0x30] ;  /* 0x00003006a80c7980 */ /* 0x000ea8000c101b00 */
[----:B------:R-:W3:Y:S04]  /*1a90*/  LD.E.64 R20, desc[UR6][R168.64+0x48] ;  /* 0x00004806a8147980 */ /* 0x000ee8000c101b00 */
[----:B------:R-:W4:Y:S04]  /*1aa0*/  LD.E.64 R24, desc[UR6][R168.64+0x10] ;  /* 0x00001006a8187980 */ /* 0x000f28000c101b00 */
[----:B------:R-:W3:Y:S04]  /*1ab0*/  @!P0 LD.E.64 R8, desc[UR6][R168.64+0x18] ;  /* 0x00001806a8088980 */ /* 0x000ee8000c101b00 */
[----:B------:R-:W4:Y:S04]  /*1ac0*/  LD.E.64 R28, desc[UR6][R168.64+0x8] ;  /* 0x00000806a81c7980 */ /* 0x000f28000c101b00 */
[----:B------:R-:W4:Y:S04]  /*1ad0*/  LD.E.64 R26, desc[UR6][R14.64] ;  /* 0x000000060e1a7980 */ /* 0x000f28000c101b00 */
[----:B------:R-:W5:Y:S04]  /*1ae0*/  LD.E R242, desc[UR6][R168.64+0xc0] ;  /* 0x0000c006a8f27980 */ /* 0x000f68000c101900 */
[----:B------:R-:W4:Y:S01]  /*1af0*/  LD.E R15, desc[UR6][R168.64+0xd0] ;  /* 0x0000d006a80f7980 */ /* 0x000f22000c101900 */
[----:B------:R-:W-:-:S05]  /*1b00*/  IABS R0, R16 ;  /* 0x0000001000007213 */ /* 0x000fca0000000000 */
[----:B------:R-:W-:-:S04]  /*1b10*/  IMAD.MOV.U32 R5, RZ, RZ, R0 ;  /* 0x000000ffff057224 */ /* 0x000fc800078e0000 */
[----:B------:R-:W1:Y:S08]  /*1b20*/  I2F.RP R2, R5 ;  /* 0x0000000500027306 */ /* 0x000e700000209400 */
        /* <DEDUP_REMOVED lines=8> */
[----:B------:R-:W-:-:S04]  /*1bb0*/  IMAD.HI.U32 R4, R3, R4, R2 ;  /* 0x0000000403047227 */ /* 0x000fc800078e0002 */
[----:B------:R-:W-:Y:S02]  /*1bc0*/  IMAD.MOV R2, RZ, RZ, -R6 ;  /* 0x000000ffff027224 */ /* 0x000fe400078e0a06 */
[----:B------:R-:W-:-:S04]  /*1bd0*/  IMAD.HI.U32 R4, R4, R0, RZ ;  /* 0x0000000004047227 */ /* 0x000fc800078e00ff */
[----:B------:R-:W-:-:S05]  /*1be0*/  IMAD R0, R4, R2, R0 ;  /* 0x0000000204007224 */ /* 0x000fca00078e0200 */
[----:B------:R-:W-:Y:S01]  /*1bf0*/  ISETP.GT.U32.AND P1, PT, R5, R0, PT ;  /* 0x000000000500720c */ /* 0x000fe20003f24070 */
[----:B------:R-:W-:-:S06]  /*1c00*/  IMAD.MOV.U32 R34, RZ, RZ, RZ ;  /* 0x000000ffff227224 */ /* 0x000fcc00078e00ff */
[----:B------:R1:W5:Y:S06]  /*1c10*/  @P6 LD.E R34, desc[UR6][R32.64] ;  /* 0x0000000620226980 */ /* 0x00036c000c101900 */
[----:B------:R-:W-:-:S04]  /*1c20*/  @!P1 IADD3 R0, PT, PT, R0, -R5, RZ ;  /* 0x8000000500009210 */ /* 0x000fc80007ffe0ff */
[----:B------:R-:W-:Y:S01]  /*1c30*/  ISETP.GE.U32.AND P3, PT, R0, R5, PT ;  /* 0x000000050000720c */ /* 0x000fe20003f66070 */
[----:B------:R-:W-:Y:S01]  /*1c40*/  @!P1 VIADD R4, R4, 0x1 ;  /* 0x0000000104049836 */ /* 0x000fe20000000000 */
[----:B------:R-:W-:Y:S01]  /*1c50*/  LOP3.LUT R5, R251, R16, RZ, 0x3c, !PT ;  /* 0x00000010fb057212 */ /* 0x000fe200078e3cff */
[----:B-1----:R-:W-:-:S05]  /*1c60*/  IMAD.SHL.U32 R32, R151, 0x8, RZ ;  /* 0x0000000897207824 */ /* 0x002fca00078e00ff */
[----:B------:R-:W-:-:S04]  /*1c70*/  LOP3.LUT R14, R32, 0x38, RZ, 0xc0, !PT ;  /* 0x00000038200e7812 */ /* 0x000fc800078ec0ff */
[----:B------:R-:W-:Y:S02]  /*1c80*/  IADD3 R2, P2, PT, R14, R7, RZ ;  /* 0x000000070e027210 */ /* 0x000fe40007f5e0ff */
[----:B------:R-:W-:-:S03]  /*1c90*/  @P3 IADD3 R4, PT, PT, R4, 0x1, RZ ;  /* 0x0000000104043810 */ /* 0x000fc60007ffe0ff */
[----:B------:R-:W-:Y:S01]  /*1ca0*/  IMAD.X R3, RZ, RZ, R10, P2 ;  /* 0x000000ffff037224 */ /* 0x000fe200010e060a */
[----:B------:R-:W-:Y:S02]  /*1cb0*/  ISETP.GE.AND P2, PT, R5, RZ, PT ;  /* 0x000000ff0500720c */ /* 0x000fe40003f46270 */
[----:B------:R-:W-:Y:S01]  /*1cc0*/  ISETP.NE.AND P1, PT, R16, RZ, PT ;  /* 0x000000ff1000720c */ /* 0x000fe20003f25270 */
[----:B------:R-:W-:Y:S02]  /*1cd0*/  IMAD.MOV.U32 R18, RZ, RZ, R4 ;  /* 0x000000ffff127224 */ /* 0x000fe400078e0004 */
[-C--:B------:R-:W-:Y:S02]  /*1ce0*/  IMAD R0, R22, R234.reuse, RZ ;  /* 0x000000ea16007224 */ /* 0x080fe400078e02ff */
[----:B------:R-:W-:-:S04]  /*1cf0*/  IMAD.WIDE.U32 R2, R11, R234, R2 ;  /* 0x000000ea0b027225 */ /* 0x000fc800078e0002 */
[----:B------:R-:W-:Y:S01]  /*1d00*/  IMAD R0, R11, R235, R0 ;  /* 0x000000eb0b007224 */ /* 0x000fe200078e0200 */
[----:B------:R-:W-:Y:S02]  /*1d10*/  LOP3.LUT R10, R32, 0x1c0, RZ, 0xc0, !PT ;  /* 0x000001c0200a7812 */ /* 0x000fe400078ec0ff */
[----:B------:R-:W-:Y:S01]  /*1d20*/  @!P2 IADD3 R18, PT, PT, -R18, RZ, RZ ;  /* 0x000000ff1212a210 */ /* 0x000fe20007ffe1ff */
[----:B------:R-:W-:Y:S01]  /*1d30*/  IMAD.IADD R3, R3, 0x1, R0 ;  /* 0x0000000103037824 */ /* 0x000fe200078e0200 */
[----:B------:R-:W-:Y:S02]  /*1d40*/  @!P1 LOP3.LUT R18, RZ, R16, RZ, 0x33, !PT ;  /* 0x00000010ff129212 */ /* 0x000fe400078e33ff */
[--C-:B------:R-:W-:Y:S02]  /*1d50*/  LOP3.LUT R10, R10, 0x38, R151.reuse, 0xf8, !PT ;  /* 0x000000380a0a7812 */ /* 0x100fe400078ef897 */
[----:B------:R-:W-:Y:S02]  /*1d60*/  SHF.R.U32.HI R60, RZ, 0x3, R151 ;  /* 0x00000003ff3c7819 */ /* 0x000fe40000011697 */
[----:B------:R-:W-:-:S02]  /*1d70*/  LOP3.LUT R10, R10, 0x38, R32, 0x78, !PT ;  /* 0x000000380a0a7812 */ /* 0x000fc400078e7820 */
[----:B------:R-:W-:Y:S01]  /*1d80*/  MOV R61, RZ ;  /* 0x000000ff003d7202 */ /* 0x000fe20000000f00 */
[----:B------:R-:W-:Y:S01]  /*1d90*/  IMAD.WIDE.U32 R2, R18, R30, R2 ;  /* 0x0000001e12027225 */ /* 0x000fe200078e0002 */
[----:B------:R-:W-:-:S03]  /*1da0*/  LOP3.LUT R16, R10, 0x1e00, R32, 0xf8, !PT ;  /* 0x00001e000a107812 */ /* 0x000fc600078ef820 */
[----:B------:R-:W-:Y:S01]  /*1db0*/  IMAD.WIDE.U32 R10, R35, 0x40, R60 ;  /* 0x00000040230a7825 */ /* 0x000fe200078e003c */
[----:B------:R-:W1:Y:S01]  /*1dc0*/  S2UR UR4, SR_CgaCtaId ;  /* 0x00000000000479c3 */ /* 0x000e620000008800 */
[----:B------:R-:W-:Y:S01]  /*1dd0*/  UMOV UR5, 0x400 ;  /* 0x0000040000057882 */ /* 0x000fe20000000000 */
[----:B------:R-:W-:-:S04]  /*1de0*/  LOP3.LUT R237, R237, R236, RZ, 0x3c, !PT ;  /* 0x000000eceded7212 */ /* 0x000fc800078e3cff */
[----:B------:R-:W-:Y:S01]  /*1df0*/  LOP3.LUT R236, R237, R236, RZ, 0x3c, !PT ;  /* 0x000000ecedec7212 */ /* 0x000fe200078e3cff */
[----:B------:R-:W-:Y:S01]  /*1e00*/  IMAD.SHL.U32 R96, R234, 0x10, RZ ;  /* 0x00000010ea607824 */ /* 0x000fe200078e00ff */
[----:B------:R-:W-:Y:S02]  /*1e10*/  LEA R241, R239, 0xffffff00, 0x8 ;  /* 0xffffff00eff17811 */ /* 0x000fe400078e40ff */
[C---:B------:R-:W-:Y:S02]  /*1e20*/  SHF.L.U64.HI R93, R232.reuse, 0x4, R233 ;  /* 0x00000004e85d7819 */ /* 0x040fe400000102e9 */
[----:B------:R-:W-:Y:S02]  /*1e30*/  SHF.L.U32 R80, R232, 0x4, RZ ;  /* 0x00000004e8507819 */ /* 0x000fe400000006ff */
[----:B------:R-:W-:Y:S01]  /*1e40*/  SHF.L.U64.HI R102, R234, 0x4, R235 ;  /* 0x00000004ea667819 */ /* 0x000fe200000102eb */
[----:B-1----:R-:W-:Y:S01]  /*1e50*/  ULEA UR4, UR4, UR5, 0x18 ;  /* 0x0000000504047291 */ /* 0x002fe2000f8ec0ff */
[----:B------:R-:W-:-:S05]  /*1e60*/  LOP3.LUT R237, R237, R236, RZ, 0x3c, !PT ;  /* 0x000000eceded7212 */ /* 0x000fca00078e3cff */
[----:B------:R-:W-:Y:S01]  /*1e70*/  LEA R79, R16, UR4, 0x1 ;  /* 0x00000004104f7c11 */ /* 0x000fe2000f8e08ff */
[----:B--2---:R-:W-:-:S04]  /*1e80*/  @P0 IMAD.WIDE.U32 R4, R12, R23, RZ ;  /* 0x000000170c040225 */ /* 0x004fc800078e00ff */
[----:B---3--:R-:W-:Y:S01]  /*1e90*/  @!P0 IMAD.WIDE.U32 R6, R8, R250, RZ ;  /* 0x000000fa08068225 */ /* 0x008fe200078e00ff */
[----:B------:R-:W-:-:S03]  /*1ea0*/  @P0 MOV R6, R4 ;  /* 0x0000000400060202 */ /* 0x000fc60000000f00 */
[----:B------:R-:W-:Y:S02]  /*1eb0*/  @!P0 IMAD R9, R9, R250, RZ ;  /* 0x000000fa09098224 */ /* 0x000fe400078e02ff */
[----:B------:R-:W-:Y:S01]  /*1ec0*/  @P0 IMAD R8, R13, R23, RZ ;  /* 0x000000170d080224 */ /* 0x000fe200078e02ff */
[----:B------:R-:W-:Y:S01]  /*1ed0*/  IADD3 R4, P1, PT, R14, R6, RZ ;  /* 0x000000060e047210 */ /* 0x000fe20007f3e0ff */
[----:B------:R-:W-:Y:S02]  /*1ee0*/  @!P0 IMAD.IADD R0, R7, 0x1, R9 ;  /* 0x0000000107008824 */ /* 0x000fe400078e0209 */
[----:B------:R-:W-:Y:S01]  /*1ef0*/  @P0 IMAD.IADD R0, R5, 0x1, R8 ;  /* 0x0000000105000824 */ /* 0x000fe200078e0208 */
[----:B------:R-:W-:Y:S01]  /*1f00*/  SHF.R.S32.HI R9, RZ, 0x1f, R251 ;  /* 0x0000001fff097819 */ /* 0x000fe200000114fb */
[----:B------:R-:W-:Y:S01]  /*1f10*/  IMAD R7, R21, R251, RZ ;  /* 0x000000fb15077224 */ /* 0x000fe200078e02ff */
[----:B------:R-:W-:Y:S01]  /*1f20*/  SHF.R.S32.HI R21, RZ, 0x1f, R18 ;  /* 0x0000001fff157819 */ /* 0x000fe20000011412 */
[----:B------:R-:W-:-:S02]  /*1f30*/  IMAD.X R5, RZ, RZ, R0, P1 ;  /* 0x000000ffff057224 */ /* 0x000fc400008e0600 */
[----:B------:R-:W-:Y:S01]  /*1f40*/  IMAD R8, R31, R18, RZ ;  /* 0x000000121f087224 */ /* 0x000fe200078e02ff */
[----:B------:R-:W-:Y:S01]  /*1f50*/  @!P0 MOV R98, R12 ;  /* 0x0000000c00628202 */ /* 0x000fe20000000f00 */
[----:B------:R-:W-:Y:S02]  /*1f60*/  IMAD R0, R20, R9, R7 ;  /* 0x0000000914007224 */ /* 0x000fe400078e0207 */
[----:B------:R-:W-:Y:S02]  /*1f70*/  @!P0 IMAD.MOV.U32 R99, RZ, RZ, R13 ;  /* 0x000000ffff638224 */ /* 0x000fe400078e000d */
[----:B------:R-:W-:-:S04]  /*1f80*/  IMAD.WIDE.U32 R6, R251, R20, R4 ;  /* 0x00000014fb067225 */ /* 0x000fc800078e0004 */
[----:B------:R-:W-:Y:S02]  /*1f90*/  @P0 IMAD.MOV.U32 R98, RZ, RZ, R12 ;  /* 0x000000ffff620224 */ /* 0x000fe400078e000c */
[----:B------:R-:W-:Y:S01]  /*1fa0*/  @P0 IMAD.MOV.U32 R99, RZ, RZ, R13 ;  /* 0x000000ffff630224 */ /* 0x000fe200078e000d */
[----:B------:R-:W-:Y:S01]  /*1fb0*/  IADD3 R4, P0, PT, R14, R17, RZ ;  /* 0x000000110e047210 */ /* 0x000fe20007f1e0ff */
[----:B------:R-:W-:-:S04]  /*1fc0*/  IMAD R8, R21, R30, R8 ;  /* 0x0000001e15087224 */ /* 0x000fc800078e0208 */
[----:B------:R-:W-:Y:S01]  /*1fd0*/  IMAD.IADD R9, R3, 0x1, R8 ;  /* 0x0000000103097824 */ /* 0x000fe200078e0208 */
[----:B------:R-:W-:Y:S01]  /*1fe0*/  IADD3 R3, PT, PT, R7, R0, RZ ;  /* 0x0000000007037210 */ /* 0x000fe20007ffe0ff */
[----:B------:R-:W-:Y:S02]  /*1ff0*/  IMAD.MOV.U32 R8, RZ, RZ, R2 ;  /* 0x000000ffff087224 */ /* 0x000fe400078e0002 */
[----:B------:R-:W-:Y:S02]  /*2000*/  IMAD.X R5, RZ, RZ, R19, P0 ;  /* 0x000000ffff057224 */ /* 0x000fe400000e0613 */
[----:B------:R-:W-:Y:S02]  /*2010*/  IMAD.MOV.U32 R2, RZ, RZ, R6 ;  /* 0x000000ffff027224 */ /* 0x000fe400078e0006 */
[----:B------:R-:W-:Y:S01]  /*2020*/  IMAD R0, R11, R98, RZ ;  /* 0x000000620b007224 */ /* 0x000fe200078e02ff */
[----:B------:R-:W-:Y:S01]  /*2030*/  SHF.R.S32.HI R11, RZ, 0x1f, R103 ;  /* 0x0000001fff0b7819 */ /* 0x000fe20000011467 */
[----:B------:R-:W-:-:S04]  /*2040*/  IMAD.WIDE.U32 R6, R60, R232, R4 ;  /* 0x000000e83c067225 */ /* 0x000fc800078e0004 */
[C---:B------:R-:W-:Y:S02]  /*2050*/  IMAD R13, R10.reuse, R99, R0 ;  /* 0x000000630a0d7224 */ /* 0x040fe400078e0200 */
[----:B------:R-:W-:Y:S01]  /*2060*/  IMAD.WIDE.U32 R4, R10, R98, R2 ;  /* 0x000000620a047225 */ /* 0x000fe200078e0002 */
[----:B------:R-:W-:-:S03]  /*2070*/  LEA.HI R10, R11, R103, RZ, 0x8 ;  /* 0x000000670b0a7211 */ /* 0x000fc600078f40ff */
[----:B------:R-:W-:Y:S02]  /*2080*/  IMAD R0, R235, R60, RZ ;  /* 0x0000003ceb007224 */ /* 0x000fe400078e02ff */
[----:B------:R-:W-:-:S04]  /*2090*/  IMAD.WIDE.U32 R2, R60, R234, R8 ;  /* 0x000000ea3c027225 */ /* 0x000fc800078e0008 */
[----:B------:R-:W-:Y:S01]  /*20a0*/  IMAD.IADD R0, R3, 0x1, R0 ;  /* 0x0000000103007824 */ /* 0x000fe200078e0200 */
[----:B------:R-:W-:Y:S02]  /*20b0*/  SHF.R.S32.HI R3, RZ, 0x8, R10 ;  /* 0x00000008ff037819 */ /* 0x000fe4000001140a */
[C---:B----4-:R-:W-:Y:S02]  /*20c0*/  LEA R246, P0, R2.reuse, R24, 0x1 ;  /* 0x0000001802f67211 */ /* 0x050fe400078008ff */
[----:B------:R-:W-:Y:S02]  /*20d0*/  VIMNMX R94, PT, PT, R247, R3, !PT ;  /* 0x00000003f75e7248 */ /* 0x000fe40007fe0100 */
[----:B------:R-:W-:Y:S02]  /*20e0*/  LEA.HI.X R245, R2, R25, R0, 0x1, P0 ;  /* 0x0000001902f57211 */ /* 0x000fe400000f0c00 */
[----:B------:R-:W-:Y:S01]  /*20f0*/  ISETP.GT.AND P0, PT, R239, R94, PT ;  /* 0x0000005eef00720c */ /* 0x000fe20003f04270 */
[----:B------:R-:W-:Y:S01]  /*2100*/  IMAD R12, R233, R60, RZ ;  /* 0x0000003ce90c7224 */ /* 0x000fe200078e02ff */
[----:B------:R-:W-:Y:S01]  /*2110*/  LEA R244, P1, R6, R28, 0x1 ;  /* 0x0000001c06f47211 */ /* 0x000fe200078208ff */
[----:B------:R-:W-:Y:S01]  /*2120*/  IMAD.IADD R5, R5, 0x1, R13 ;  /* 0x0000000105057824 */ /* 0x000fe200078e020d */
[----:B------:R-:W-:-:S02]  /*2130*/  LEA R100, P2, R4, R26, 0x1 ;  /* 0x0000001a04647211 */ /* 0x000fc400078408ff */
[----:B------:R-:W-:Y:S02]  /*2140*/  IADD3 R7, PT, PT, R7, R12, RZ ;  /* 0x0000000c07077210 */ /* 0x000fe40007ffe0ff */
[----:B------:R-:W-:Y:S02]  /*2150*/  LEA.HI.X R101, R4, R27, R5, 0x1, P2 ;  /* 0x0000001b04657211 */ /* 0x000fe400010f0c05 */
[----:B------:R-:W-:Y:S02]  /*2160*/  LEA.HI.X R243, R6, R29, R7, 0x1, P1 ;  /* 0x0000001d06f37211 */ /* 0x000fe400008f0c07 */
[----:B------:R-:W-:Y:S01]  /*2170*/  LEA.HI R0, R15, R15, RZ, 0x1 ;  /* 0x0000000f0f007211 */ /* 0x000fe200078f08ff */
[----:B------:R-:W-:Y:S06]  /*2180*/  @!P0 BRA `(.L_x_1684) ;  /* 0x000000c0009c8947 */ /* 0x000fec0003800000 */
        /* <DEDUP_REMOVED lines=15> */
[C---:B------:R-:W-:Y:S01]  /*2280*/  VIADD R70, R60.reuse, 0x60 ;  /* 0x000000603c467836 */ /* 0x040fe20000000000 */
[----:B------:R-:W-:Y:S01]  /*2290*/  IADD3 R0, P0, PT, -R103, R60, RZ ;  /* 0x0000003c67007210 */ /* 0x000fe20007f1e1ff */
[----:B------:R-:W-:Y:S01]  /*22a0*/  VIADD R68, R60, 0x90 ;  /* 0x000000903c447836 */ /* 0x000fe20000000000 */
[C---:B------:R-:W-:Y:S01]  /*22b0*/  SHF.L.U32 R95, R24.reuse, 0x4, RZ ;  /* 0x00000004185f7819 */ /* 0x040fe200000006ff */
[C---:B------:R-:W-:Y:S01]  /*22c0*/  IMAD R117, R24.reuse, 0x30, RZ ;  /* 0x0000003018757824 */ /* 0x040fe200078e02ff */
[C---:B------:R-:W-:Y:S01]  /*22d0*/  SHF.L.U32 R105, R24.reuse, 0x6, RZ ;  /* 0x0000000618697819 */ /* 0x040fe200000006ff */
        /* <DEDUP_REMOVED lines=18> */
[C---:B------:R-:W-:Y:S01]  /*2400*/  IMAD R107, R24.reuse, 0xf0, RZ ;  /* 0x000000f0186b7824 */ /* 0x040fe200078e02ff */
[----:B------:R-:W-:Y:S01]  /*2410*/  MOV R59, R244 ;  /* 0x000000f4003b7202 */ /* 0x000fe20000000f00 */
[C---:B------:R-:W-:Y:S01]  /*2420*/  IMAD.SHL.U32 R106, R24.reuse, 0x20, RZ ;  /* 0x00000020186a7824 */ /* 0x040fe200078e00ff */
[----:B------:R-:W-:Y:S01]  /*2430*/  MOV R76, R246 ;  /* 0x000000f6004c7202 */ /* 0x000fe20000000f00 */
[----:B------:R-:W-:Y:S01]  /*2440*/  IMAD.SHL.U32 R104, R24, 0x80, RZ ;  /* 0x0000008018687824 */ /* 0x000fe200078e00ff */
[----:B------:R-:W-:Y:S01]  /*2450*/  SHF.R.S32.HI R97, RZ, 0x1f, R95 ;  /* 0x0000001fff617819 */ /* 0x000fe2000001145f */
        /* <DEDUP_REMOVED lines=21> */
[----:B------:R-:W-:Y:S01]  /*25b0*/  SHF.R.S32.HI R136, RZ, 0x1f, R107 ;  /* 0x0000001fff887819 */ /* 0x000fe2000001146b */
[----:B--2---:R-:W-:-:S02]  /*25c0*/  IMAD R8, R3, R250, RZ ;  /* 0x000000fa03087224 */ /* 0x004fc400078e02ff */
[----:B------:R-:W-:Y:S01]  /*25d0*/  IMAD.WIDE.U32 R2, R250, R2, R14 ;  /* 0x00000002fa027225 */ /* 0x000fe200078e000e */
[----:B---3--:R-:W-:-:S03]  /*25e0*/  SHF.L.U64.HI R134, R52, 0x5, R53 ;  /* 0x0000000534867819 */ /* 0x008fc60000010235 */
[----:B------:R-:W-:Y:S01]  /*25f0*/  IMAD.IADD R3, R3, 0x1, R8 ;  /* 0x0000000103037824 */ /* 0x000fe200078e0208 */
[----:B------:R-:W-:Y:S01]  /*2600*/  SHF.L.U32 R135, R52, 0x5, RZ ;  /* 0x0000000534877819 */ /* 0x000fe200000006ff */
[----:B------:R-:W-:Y:S02]  /*2610*/  IMAD R8, R53, R241, RZ ;  /* 0x000000f135087224 */ /* 0x000fe400078e02ff */
[----:B------:R-:W-:-:S04]  /*2620*/  IMAD.WIDE.U32 R2, R241, R52, R2 ;  /* 0x00000034f1027225 */ /* 0x000fc800078e0002 */
[----:B------:R-:W-:Y:S02]  /*2630*/  IMAD R20, R52, R19, R8 ;  /* 0x0000001334147224 */ /* 0x000fe400078e0208 */
[----:B----4-:R-:W-:Y:S01]  /*2640*/  IMAD.WIDE.U32 R8, R250, R4, R14 ;  /* 0x00000004fa087225 */ /* 0x010fe200078e000e */
[C-C-:B------:R-:W-:Y:S02]  /*2650*/  SHF.L.U64.HI R127, R42.reuse, 0x5, R43.reuse ;  /* 0x000000052a7f7819 */ /* 0x140fe4000001022b */
[C-C-:B------:R-:W-:Y:S01]  /*2660*/  SHF.L.U64.HI R129, R42.reuse, 0x6, R43.reuse ;  /* 0x000000062a817819 */ /* 0x140fe2000001022b */
[----:B------:R-:W-:Y:S01]  /*2670*/  IMAD R4, R5, R250, RZ ;  /* 0x000000fa05047224 */ /* 0x000fe200078e02ff */
[----:B------:R-:W-:Y:S01]  /*2680*/  IADD3 R5, PT, PT, R3, R20, RZ ;  /* 0x0000001403057210 */ /* 0x000fe20007ffe0ff */
[----:B------:R-:W-:Y:S01]  /*2690*/  IMAD R20, R7, R18, RZ ;  /* 0x0000001207147224 */ /* 0x000fe200078e02ff */
[C---:B------:R-:W-:Y:S01]  /*26a0*/  SHF.L.U32 R130, R42.reuse, 0x6, RZ ;  /* 0x000000062a827819 */ /* 0x040fe200000006ff */
[----:B------:R-:W-:Y:S01]  /*26b0*/  IMAD.IADD R3, R9, 0x1, R4 ;  /* 0x0000000109037824 */ /* 0x000fe200078e0204 */
[----:B------:R-:W-:Y:S01]  /*26c0*/  MOV R4, R2 ;  /* 0x0000000200047202 */ /* 0x000fe20000000f00 */
[----:B------:R-:W-:Y:S01]  /*26d0*/  IMAD R7, R43, R241, RZ ;  /* 0x000000f12b077224 */ /* 0x000fe200078e02ff */
[C-C-:B------:R-:W-:Y:S01]  /*26e0*/  SHF.L.U64.HI R131, R42.reuse, 0x7, R43.reuse ;  /* 0x000000072a837819 */ /* 0x140fe2000001022b */
[----:B------:R-:W-:Y:S01]  /*26f0*/  IMAD.MOV.U32 R2, RZ, RZ, R8 ;  /* 0x000000ffff027224 */ /* 0x000fe200078e0008 */
[----:B------:R-:W-:Y:S01]  /*2700*/  SHF.L.U64.HI R133, R42, 0x4, R43 ;  /* 0x000000042a857819 */ /* 0x000fe2000001022b */
[----:B------:R-:W-:Y:S01]  /*2710*/  IMAD R20, R6, R21, R20 ;  /* 0x0000001506147224 */ /* 0x000fe200078e0214 */
[----:B------:R-:W-:Y:S01]  /*2720*/  SHF.L.U32 R126, R42, 0x4, RZ ;  /* 0x000000042a7e7819 */ /* 0x000fe200000006ff */
[----:B------:R-:W-:-:S04]  /*2730*/  IMAD.WIDE.U32 R4, R18, R6, R4 ;  /* 0x0000000612047225 */ /* 0x000fc800078e0004 */
[----:B------:R-:W-:Y:S01]  /*2740*/  IMAD R19, R42, R19, R7 ;  /* 0x000000132a137224 */ /* 0x000fe200078e0207 */
[C---:B-----5:R-:W-:Y:S01]  /*2750*/  IADD3 R7, PT, PT, R241.reuse, R34, RZ ;  /* 0x00000022f1077210 */ /* 0x060fe20007ffe0ff */
[----:B------:R-:W-:Y:S01]  /*2760*/  IMAD.WIDE.U32 R2, R241, R42, R2 ;  /* 0x0000002af1027225 */ /* 0x000fe200078e0002 */
[----:B------:R-:W-:-:S03]  /*2770*/  IADD3 R5, PT, PT, R5, R20, RZ ;  /* 0x0000001405057210 */ /* 0x000fc60007ffe0ff */
[----:B------:R-:W-:Y:S02]  /*2780*/  IMAD R6, R11, R18, RZ ;  /* 0x000000120b067224 */ /* 0x000fe400078e02ff */
[----:B------:R-:W-:Y:S02]  /*2790*/  IMAD.SHL.U32 R9, R151, 0x4, RZ ;  /* 0x0000000497097824 */ /* 0x000fe400078e00ff */
[----:B------:R-:W-:Y:S02]  /*27a0*/  IMAD.IADD R3, R3, 0x1, R19 ;  /* 0x0000000103037824 */ /* 0x000fe400078e0213 */
[----:B------:R-:W-:Y:S01]  /*27b0*/  IMAD R8, R10, R21, R6 ;  /* 0x000000150a087224 */ /* 0x000fe200078e0206 */
[----:B------:R-:W-:Y:S01]  /*27c0*/  SHF.R.S32.HI R6, RZ, 0x1f, R103 ;  /* 0x0000001fff067819 */ /* 0x000fe20000011467 */
[----:B------:R-:W-:Y:S01]  /*27d0*/  IMAD.WIDE.U32 R2, R18, R10, R2 ;  /* 0x0000000a12027225 */ /* 0x000fe200078e0002 */
[----:B------:R-:W-:-:S03]  /*27e0*/  LOP3.LUT R9, R9, 0x1c, RZ, 0xc0, !PT ;  /* 0x0000001c09097812 */ /* 0x000fc600078ec0ff */
[----:B------:R-:W-:Y:S01]  /*27f0*/  IMAD R11, R7, R24, RZ ;  /* 0x00000018070b7224 */ /* 0x000fe200078e02ff */
[----:B------:R-:W-:Y:S01]  /*2800*/  IADD3 R3, PT, PT, R3, R8, RZ ;  /* 0x0000000803037210 */ /* 0x000fe20007ffe0ff */
[----:B------:R-:W-:Y:S02]  /*2810*/  IMAD.X R6, RZ, RZ, ~R6, P0 ;  /* 0x000000ffff067224 */ /* 0x000fe400000e0e06 */
[CC--:B------:R-:W-:Y:S01]  /*2820*/  IMAD R9, R60.reuse, R24.reuse, R9 ;  /* 0x000000183c097224 */ /* 0x0c0fe200078e0209 */
[----:B------:R-:W-:Y:S01]  /*2830*/  SHF.R.S32.HI R19, RZ, 0x1f, R11 ;  /* 0x0000001fff137819 */ /* 0x000fe2000001140b */
[----:B------:R-:W-:Y:S02]  /*2840*/  IMAD R7, R60, R24, R14 ;  /* 0x000000183c077224 */ /* 0x000fe400078e020e */
[C---:B------:R-:W-:Y:S02]  /*2850*/  IMAD R18, R6.reuse, R52, RZ ;  /* 0x0000003406127224 */ /* 0x040fe400078e02ff */
[----:B------:R-:W-:Y:S01]  /*2860*/  IMAD R10, R6, R42, RZ ;  /* 0x0000002a060a7224 */ /* 0x000fe200078e02ff */
[----:B------:R-:W-:Y:S01]  /*2870*/  IADD3 R6, P1, PT, R11, R9, RZ ;  /* 0x000000090b067210 */ /* 0x000fe20007f3e0ff */
[-C--:B------:R-:W-:Y:S01]  /*2880*/  IMAD R18, R53, R0.reuse, R18 ;  /* 0x0000000035127224 */ /* 0x080fe200078e0212 */
[----:B------:R-:W-:Y:S01]  /*2890*/  IADD3 R8, P0, PT, R11, R7, RZ ;  /* 0x000000070b087210 */ /* 0x000fe20007f1e0ff */
[----:B------:R-:W-:-:S02]  /*28a0*/  IMAD R10, R43, R0, R10 ;  /* 0x000000002b0a7224 */ /* 0x000fc400078e020a */
[----:B------:R-:W-:Y:S01]  /*28b0*/  IMAD.WIDE.U32 R4, R52, R0, R4 ;  /* 0x0000000034047225 */ /* 0x000fe200078e0004 */
[----:B------:R-:W-:-:S03]  /*28c0*/  LEA.HI.X.SX32 R54, R7, R19, 0x1, P0 ;  /* 0x0000001307367211 */ /* 0x000fc600000f0eff */
[----:B------:R-:W-:Y:S01]  /*28d0*/  IMAD.WIDE.U32 R2, R42, R0, R2 ;  /* 0x000000002a027225 */ /* 0x000fe200078e0002 */
[----:B------:R-:W-:Y:S02]  /*28e0*/  LEA.HI.X.SX32 R0, R9, R19, 0x1, P1 ;  /* 0x0000001309007211 */ /* 0x000fe400008f0eff */
[----:B------:R-:W-:Y:S01]  /*28f0*/  LEA R84, P1, R4, R22, 0x1 ;  /* 0x0000001604547211 */ /* 0x000fe200078208ff */
[----:B------:R-:W-:Y:S01]  /*2900*/  IMAD.IADD R5, R5, 0x1, R18 ;  /* 0x0000000105057824 */ /* 0x000fe200078e0212 */
[C---:B------:R-:W-:Y:S01]  /*2910*/  SHF.L.U64.HI R0, R6.reuse, 0x1, R0 ;  /* 0x0000000106007819 */ /* 0x040fe20000010200 */
[----:B------:R-:W-:Y:S01]  /*2920*/  IMAD.SHL.U32 R6, R6, 0x2, RZ ;  /* 0x0000000206067824 */ /* 0x000fe200078e00ff */
[----:B------:R-:W-:Y:S01]  /*2930*/  IADD3 R26, PT, PT, R3, R10, RZ ;  /* 0x0000000a031a7210 */ /* 0x000fe20007ffe0ff */
[----:B------:R-:W-:Y:S01]  /*2940*/  IMAD.WIDE.U32 R124, R42, 0x60, RZ ;  /* 0x000000602a7c7825 */ /* 0x000fe200078e00ff */
[----:B------:R-:W-:Y:S02]  /*2950*/  LEA R27, P0, R2, R28, 0x1 ;  /* 0x0000001c021b7211 */ /* 0x000fe400078008ff */
[----:B------:R-:W-:Y:S01]  /*2960*/  LEA.HI.X R83, R4, R23, R5, 0x1, P1 ;  /* 0x0000001704537211 */ /* 0x000fe200008f0c05 */
[C---:B------:R-:W-:Y:S01]  /*2970*/  IMAD R4, R43.reuse, 0x60, RZ ;  /* 0x000000602b047824 */ /* 0x040fe200078e02ff */
[----:B------:R-:W-:Y:S01]  /*2980*/  LEA.HI.X R26, R2, R29, R26, 0x1, P0 ;  /* 0x0000001d021a7211 */ /* 0x000fe200000f0c1a */
[----:B------:R-:W-:Y:S01]  /*2990*/  IMAD R2, R43, 0xc0, RZ ;  /* 0x000000c02b027824 */ /* 0x000fe200078e02ff */
[-C--:B------:R-:W-:Y:S01]  /*29a0*/  IADD3 R40, P1, PT, R12, R6.reuse, RZ ;  /* 0x000000060c287210 */ /* 0x080fe20007f3e0ff */
[----:B------:R-:W-:Y:S01]  /*29b0*/  IMAD.WIDE.U32 R120, R42, 0xc0, RZ ;  /* 0x000000c02a787825 */ /* 0x000fe200078e00ff */
[----:B------:R-:W-:-:S02]  /*29c0*/  IADD3 R28, P0, PT, R16, R6, RZ ;  /* 0x00000006101c7210 */ /* 0x000fc40007f1e0ff */
[C---:B------:R-:W-:Y:S01]  /*29d0*/  SHF.L.U64.HI R54, R8.reuse, 0x1, R54 ;  /* 0x0000000108367819 */ /* 0x040fe20000010236 */
[--C-:B------:R-:W-:Y:S01]  /*29e0*/  IMAD.X R41, R13, 0x1, R0.reuse, P1 ;  /* 0x000000010d297824 */ /* 0x100fe200008e0600 */
[----:B------:R-:W-:Y:S01]  /*29f0*/  SHF.L.U32 R8, R8, 0x1, RZ ;  /* 0x0000000108087819 */ /* 0x000fe200000006ff */
[----:B------:R-:W-:Y:S01]  /*2a00*/  IMAD.X R29, R17, 0x1, R0, P0 ;  /* 0x00000001111d7824 */ /* 0x000fe200000e0600 */
[----:B------:R-:W-:Y:S01]  /*2a10*/  ISETP.GE.AND P0, PT, R14, R242, PT ;  /* 0x000000f20e00720c */ /* 0x000fe20003f06270 */
[----:B------:R-:W-:Y:S01]  /*2a20*/  IMAD R0, R43, 0xe0, RZ ;  /* 0x000000e02b007824 */ /* 0x000fe200078e02ff */
[-C--:B------:R-:W-:Y:S01]  /*2a30*/  IADD3 R56, P3, PT, R12, R8.reuse, RZ ;  /* 0x000000080c387210 */ /* 0x080fe20007f7e0ff */
[----:B------:R-:W-:Y:S01]  /*2a40*/  IMAD.WIDE.U32 R118, R42, 0xe0, RZ ;  /* 0x000000e02a767825 */ /* 0x000fe200078e00ff */
[----:B------:R-:W-:Y:S02]  /*2a50*/  IADD3 R57, P2, PT, R16, R8, RZ ;  /* 0x0000000810397210 */ /* 0x000fe40007f5e0ff */
[-C--:B------:R-:W-:Y:S01]  /*2a60*/  IADD3.X R55, PT, PT, R13, R54.reuse, RZ, P3, !PT ;  /* 0x000000360d377210 */ /* 0x080fe20001ffe4ff */
[----:B------:R-:W-:Y:S01]  /*2a70*/  IMAD R3, R43, 0xa0, RZ ;  /* 0x000000a02b037824 */ /* 0x000fe200078e02ff */
[----:B------:R-:W-:Y:S01]  /*2a80*/  IADD3.X R54, PT, PT, R17, R54, RZ, P2, !PT ;  /* 0x0000003611367210 */ /* 0x000fe200017fe4ff */
[----:B------:R-:W-:Y:S01]  /*2a90*/  IMAD.WIDE.U32 R122, R42, 0xa0, RZ ;  /* 0x000000a02a7a7825 */ /* 0x000fe200078e00ff */
[----:B------:R-:W-:-:S02]  /*2aa0*/  P2R R82, PR, RZ, 0x1 ;  /* 0x00000001ff527803 */ /* 0x000fc40000000000 */
[----:B------:R-:W-:Y:S01]  /*2ab0*/  IADD3 R91, PT, PT, R125, R4, RZ ;  /* 0x000000047d5b7210 */ /* 0x000fe20007ffe0ff */
[C---:B------:R-:W-:Y:S01]  /*2ac0*/  IMAD.SHL.U32 R128, R42.reuse, 0x20, RZ ;  /* 0x000000202a807824 */ /* 0x040fe200078e00ff */
[----:B------:R-:W-:Y:S01]  /*2ad0*/  IADD3 R89, PT, PT, R121, R2, RZ ;  /* 0x0000000279597210 */ /* 0x000fe20007ffe0ff */
[----:B------:R-:W-:Y:S01]  /*2ae0*/  IMAD.SHL.U32 R132, R42, 0x80, RZ ;  /* 0x000000802a847824 */ /* 0x000fe200078e00ff */
[----:B------:R-:W-:Y:S01]  /*2af0*/  IADD3 R88, PT, PT, R119, R0, RZ ;  /* 0x0000000077587210 */ /* 0x000fe20007ffe0ff */
[----:B------:R-:W-:-:S07]  /*2b00*/  IMAD.IADD R90, R123, 0x1, R3 ;  /* 0x000000017b5a7824 */ /* 0x000fce00078e0203 */
.L_x_1755:
        /* <DEDUP_REMOVED lines=15> */
[-C--:B------:R-:W-:Y:S02]  /*2c00*/  ISETP.GE.OR P0, PT, R63, R50.reuse, P2 ;  /* 0x000000323f00720c */ /* 0x080fe40001706670 */
[----:B------:R-:W-:Y:S02]  /*2c10*/  ISETP.GE.OR P2, PT, R71, R50, P2 ;  /* 0x000000324700720c */ /* 0x000fe40001746670 */
        /* <DEDUP_REMOVED lines=172> */
[C---:B------:R-:W-:Y:S02]  /*36e0*/  LEA R2, P0, R126.reuse, R27, 0x1 ;  /* 0x0000001b7e027211 */ /* 0x040fe400078008ff */
        /* <DEDUP_REMOVED lines=22> */
[C---:B------:R-:W-:Y:S04]  /*3850*/  @!P1 LEA R6, P0, R232.reuse, R4, 0x5 ;  /* 0x00000004e8069211 */ /* 0x040fe800078028ff */
[-C--:B------:R-:W-:Y:S02]  /*3860*/  @!P1 LEA.HI.X R7, R232, R5.reuse, R233, 0x5, P0 ;  /* 0x00000005e8079211 */ /* 0x080fe400000f2ce9 */
[----:B------:R-:W-:Y:S11]  /*3870*/  ISETP.NE.AND P0, PT, R44, RZ, PT ;  /* 0x000000ff2c00720c */ /* 0x000ff60003f05270 */
[----:B------:R-:W-:Y:S02]  /*3880*/  @!UPT UIADD3 URZ, UPT, UPT, URZ, URZ, URZ ;  /* 0x000000fffffff290 */ /* 0x000fe4000fffe0ff */
[----:B------:R-:W2:Y:S04]  /*3890*/  @!P0 LD.E.128 R16, desc[UR6][R2.64] ;  /* 0x0000000602108980 */ /* 0x000ea8000c101d00 */
[----:B--2---:R1:W-:Y:S01]  /*38a0*/  @!P0 ST.E.128 desc[UR6][R4.64], R16 ;  /* 0x0000001004008985 */ /* 0x0043e2000c101d06 */
[----:B------:R-:W-:Y:S05]  /*38b0*/  @!P6 IADD3 R12, P0, PT, R2, R130, RZ ;  /* 0x00000082020ce210 */ /* 0x000fea0007f1e0ff */
[----:B------:R-:W-:Y:S01]  /*38c0*/  @!P6 IMAD.X R13, R3, 0x1, R129, P0 ;  /* 0x00000001030de824 */ /* 0x000fe200000e0681 */
[C---:B------:R-:W-:Y:S04]  /*38d0*/  @!P6 LEA R10, P0, R232.reuse, R4, 0x6 ;  /* 0x00000004e80ae211 */ /* 0x040fe800078030ff */
[-C--:B------:R-:W-:Y:S01]  /*38e0*/  @!P6 LEA.HI.X R11, R232, R5.reuse, R233, 0x6, P0 ;  /* 0x00000005e80be211 */ /* 0x080fe200000f34e9 */
        /* <DEDUP_REMOVED lines=102> */
.L_x_1686:
[----:B------:R-:W2:Y:S02]  /*3f50*/  LD.E.U8 R0, desc[UR6][R168.64+0x1b3] ;  /* 0x0001b306a8007980 */ /* 0x000ea4000c101100 */
[----:B--2---:R-:W-:Y:S11]  /*3f60*/  ISETP.NE.AND P0, PT, R0, RZ, PT ;  /* 0x000000ff0000720c */ /* 0x004ff60003f05270 */
[----:B------:R-:W-:Y:S02]  /*3f70*/  @!UPT UIADD3 URZ, UPT, UPT, URZ, URZ, URZ ;  /* 0x000000fffffff290 */ /* 0x000fe4000fffe0ff */
[----:B------:R-:W-:Y:S05]  /*3f80*/  @!P0 BRA `(.L_x_1688) ;  /* 0x0000003c00248947 */ /* 0x000fea0003800000 */
[----:B------:R-:W-:Y:S01]  /*3f90*/  LEA R36, P0, R80, R59, 0x1 ;  /* 0x0000003b50247211 */ /* 0x000fe200078008ff */
[----:B------:R-:W2:Y:S01]  /*3fa0*/  LD.E R33, desc[UR6][R168.64+0xc0] ;  /* 0x0000c006a8217980 */ /* 0x000ea2000c101900 */
[----:B------:R-:W-:Y:S01]  /*3fb0*/  LEA R34, P1, R126, R27, 0x1 ;  /* 0x0000001b7e227211 */ /* 0x000fe200078208ff */
[C---:B------:R-:W-:Y:S01]  /*3fc0*/  IMAD.SHL.U32 R22, R95.reuse, 0x2, RZ ;  /* 0x000000025f167824 */ /* 0x040fe200078e00ff */
        /* <DEDUP_REMOVED lines=9> */
[-C--:B------:R-:W-:Y:S02]  /*4060*/  ISETP.GE.OR P0, PT, R60, R50.reuse, P4 ;  /* 0x000000323c00720c */ /* 0x080fe40002706670 */
        /* <DEDUP_REMOVED lines=53> */
.L_x_1690:
[----:B------:R-:W-:Y:S05]  /*43c0*/  BSYNC.RECONVERGENT B0 ;  /* 0x0000000000007941 */ /* 0x000fea0003800200 */
.L_x_1689:
        /* <DEDUP_REMOVED lines=52> */
.L_x_1692:
[----:B------:R-:W-:Y:S05]  /*4710*/  BSYNC.RECONVERGENT B0 ;  /* 0x0000000000007941 */ /* 0x000fea0003800200 */
.L_x_1691:
        /* <DEDUP_REMOVED lines=53> */
.L_x_1694:
[----:B------:R-:W-:Y:S05]  /*4a70*/  BSYNC.RECONVERGENT B0 ;  /* 0x0000000000007941 */ /* 0x000fea0003800200 */
.L_x_1693:
        /* <DEDUP_REMOVED lines=54> */
.L_x_1696:
[----:B------:R-:W-:Y:S05]  /*4de0*/  BSYNC.RECONVERGENT B0 ;  /* 0x0000000000007941 */ /* 0x000fea0003800200 */
.L_x_1695:
        /* <DEDUP_REMOVED lines=60> */
.L_x_1698:
[----:B------:R-:W-:Y:S05]  /*51b0*/  BSYNC.RECONVERGENT B0 ;  /* 0x0000000000007941 */ /* 0x000fea0003800200 */
.L_x_1697:
        /* <DEDUP_REMOVED lines=54> */
.L_x_1700:
[----:B------:R-:W-:Y:S05]  /*5520*/  BSYNC.RECONVERGENT B0 ;  /* 0x0000000000007941 */ /* 0x000fea0003800200 */
.L_x_1699:
        /* <DEDUP_REMOVED lines=60> */
.L_x_1702:
[----:B------:R-:W-:Y:S05]  /*58f0*/  BSYNC.RECONVERGENT B0 ;  /* 0x0000000000007941 */ /* 0x000fea0003800200 */
.L_x_1701:
        /* <DEDUP_REMOVED lines=58> */
.L_x_1704:
[----:B------:R-:W-:Y:S05]  /*5ca0*/  BSYNC.RECONVERGENT B0 ;  /* 0x0000000000007941 */ /* 0x000fea0003800200 */
.L_x_1703:
        /* <DEDUP_REMOVED lines=62> */
.L_x_1706:
[----:B------:R-:W-:Y:S05]  /*6090*/  BSYNC.RECONVERGENT B0 ;  /* 0x0000000000007941 */ /* 0x000fea0003800200 */
.L_x_1705:
        /* <DEDUP_REMOVED lines=54> */
.L_x_1708:
[----:B------:R-:W-:Y:S05]  /*6400*/  BSYNC.RECONVERGENT B0 ;  /* 0x0000000000007941 */ /* 0x000fea0003800200 */
.L_x_1707:
        /* <DEDUP_REMOVED lines=72> */
.L_x_1710:
[----:B------:R-:W-:Y:S05]  /*6890*/  BSYNC.RECONVERGENT B0 ;  /* 0x0000000000007941 */ /* 0x000fea0003800200 */
.L_x_1709:
        /* <DEDUP_REMOVED lines=60> */
.L_x_1712:
[----:B------:R-:W-:Y:S05]  /*6c60*/  BSYNC.RECONVERGENT B0 ;  /* 0x0000000000007941 */ /* 0x000fea0003800200 */
.L_x_1711:
        /* <DEDUP_REMOVED lines=60> */
.L_x_1714:
[----:B------:R-:W-:Y:S05]  /*7030*/  BSYNC.RECONVERGENT B0 ;  /* 0x0000000000007941 */ /* 0x000fea0003800200 */
.L_x_1713:
        /* <DEDUP_REMOVED lines=60> */
.L_x_1716:
[----:B------:R-:W-:Y:S05]  /*7400*/  BSYNC.RECONVERGENT B0 ;  /* 0x0000000000007941 */ /* 0x000fea0003800200 */
.L_x_1715:
        /* <DEDUP_REMOVED lines=60> */
.L_x_1718:
[----:B------:R-:W-:Y:S05]  /*77d0*/  BSYNC.RECONVERGENT B0 ;  /* 0x0000000000007941 */ /* 0x000fea0003800200 */
.L_x_1717:
        /* <DEDUP_REMOVED lines=60> */
.L_x_1720:
[----:B------:R-:W-:Y:S05]  /*7ba0*/  BSYNC.RECONVERGENT B0 ;  /* 0x0000000000007941 */ /* 0x000fea0003800200 */
.L_x_1719:
[----:B------:R-:W5:Y:S02]  /*7bb0*/  LD.E R0, desc[UR6][R168.64+0xd0] ;  /* 0x0000d006a8007980 */ /* 0x000f64000c101900 */
[----:B-----5:R-:W-:Y:S05]  /*7bc0*/  IMAD.U32 R0, R0, -0x80, RZ ;  /* 0xffffff8000007824 */ /* 0x020fea00078e00ff */
[C---:B------:R-:W-:Y:S02]  /*7bd0*/  LEA R28, P1, R0.reuse, R28, 0x1 ;  /* 0x0000001c001c7211 */ /* 0x040fe400078208ff */
[C---:B------:R-:W-:Y:S02]  /*7be0*/  LEA R40, P0, R0.reuse, R40, 0x1 ;  /* 0x0000002800287211 */ /* 0x040fe400078008ff */
[C---:B------:R-:W-:Y:S02]  /*7bf0*/  LEA.HI.X.SX32 R29, R0.reuse, R29, 0x1, P1 ;  /* 0x0000001d001d7211 */ /* 0x040fe400008f0eff */
[----:B------:R-:W-:Y:S01]  /*7c00*/  LEA.HI.X.SX32 R41, R0, R41, 0x1, P0 ;  /* 0x0000002900297211 */ /* 0x000fe200000f0eff */
[----:B------:R-:W-:Y:S05]  /*7c10*/  BRA `(.L_x_1687) ;  /* 0x0000006000507947 */ /* 0x000fea0003800000 */
.L_x_1688:
        /* <DEDUP_REMOVED lines=97> */
.L_x_1722:
[----:B------:R-:W-:Y:S05]  /*8230*/  BSYNC.RECONVERGENT B0 ;  /* 0x0000000000007941 */ /* 0x000fea0003800200 */
.L_x_1721:
[----:B------:R-:W-:Y:S01]  /*8240*/  ISETP.GE.OR P0, PT, R74, R50, P5 ;  /* 0x000000324a00720c */ /* 0x000fe20002f06670 */
[----:B------:R-:W-:Y:S01]  /*8250*/  BSSY.RECONVERGENT B0, `(.L_x_1723) ;  /* 0x000005b000007945 */ /* 0x000fe20003800200 */
[----:B------:R-:W-:Y:S02]  /*8260*/  LEA R16, P2, R126, R27, 0x1 ;  /* 0x0000001b7e107211 */ /* 0x000fe400078408ff */
[----:B------:R-:W-:Y:S02]  /*8270*/  ISETP.LT.OR P3, PT, R74, R51, P0 ;  /* 0x000000334a00720c */ /* 0x000fe40000761670 */
[----:B------:R-:W-:Y:S02]  /*8280*/  LEA R48, P0, R80, R59, 0x1 ;  /* 0x0000003b50307211 */ /* 0x000fe400078008ff */
        /* <DEDUP_REMOVED lines=87> */
.L_x_1724:
[----:B------:R-:W-:Y:S05]  /*8800*/  BSYNC.RECONVERGENT B0 ;  /* 0x0000000000007941 */ /* 0x000fea0003800200 */
.L_x_1723:
[-C--:B------:R-:W-:Y:S01]  /*8810*/  ISETP.GE.OR P0, PT, R73, R50.reuse, P5 ;  /* 0x000000324900720c */ /* 0x080fe20002f06670 */
[----:B------:R-:W-:Y:S01]  /*8820*/  BSSY.RECONVERGENT B0, `(.L_x_1725) ;  /* 0x000005f000007945 */ /* 0x000fe20003800200 */
[-C--:B------:R-:W-:Y:S02]  /*8830*/  ISETP.GE.OR P3, PT, R63, R50.reuse, P5 ;  /* 0x000000323f00720c */ /* 0x080fe40002f66670 */
[-C--:B------:R-:W-:Y:S02]  /*8840*/  ISETP.LT.OR P0, PT, R73, R51.reuse, P0 ;  /* 0x000000334900720c */ /* 0x080fe40000701670 */
[C---:B------:R-:W-:Y:S02]  /*8850*/  ISETP.GE.OR P2, PT, R72.reuse, R50, P5 ;  /* 0x000000324800720c */ /* 0x040fe40002f46670 */
        /* <DEDUP_REMOVED lines=91> */
.L_x_1726:
[----:B------:R-:W-:Y:S05]  /*8e10*/  BSYNC.RECONVERGENT B0 ;  /* 0x0000000000007941 */ /* 0x000fea0003800200 */
.L_x_1725:
        /* <DEDUP_REMOVED lines=90> */
.L_x_1728:
[----:B------:R-:W-:Y:S05]  /*93c0*/  BSYNC.RECONVERGENT B0 ;  /* 0x0000000000007941 */ /* 0x000fea0003800200 */
.L_x_1727:
        /* <DEDUP_REMOVED lines=93> */
.L_x_1730:
[----:B------:R-:W-:Y:S05]  /*99a0*/  BSYNC.RECONVERGENT B0 ;  /* 0x0000000000007941 */ /* 0x000fea0003800200 */
.L_x_1729:
        /* <DEDUP_REMOVED lines=94> */
.L_x_1732:
[----:B------:R-:W-:Y:S05]  /*9f90*/  BSYNC.RECONVERGENT B0 ;  /* 0x0000000000007941 */ /* 0x000fea0003800200 */
.L_x_1731:
        /* <DEDUP_REMOVED lines=93> */
.L_x_1734:
[----:B------:R-:W-:Y:S05]  /*a570*/  BSYNC.RECONVERGENT B0 ;  /* 0x0000000000007941 */ /* 0x000fea0003800200 */
.L_x_1733:
        /* <DEDUP_REMOVED lines=96> */
.L_x_1736:
[----:B------:R-:W-:Y:S05]  /*ab80*/  BSYNC.RECONVERGENT B0 ;  /* 0x0000000000007941 */ /* 0x000fea0003800200 */
.L_x_1735:
        /* <DEDUP_REMOVED lines=96> */
.L_x_1738:
[----:B------:R-:W-:Y:S05]  /*b190*/  BSYNC.RECONVERGENT B0 ;  /* 0x0000000000007941 */ /* 0x000fea0003800200 */
.L_x_1737:
        /* <DEDUP_REMOVED lines=94> */
.L_x_1740:
[----:B------:R-:W-:Y:S05]  /*b780*/  BSYNC.RECONVERGENT B0 ;  /* 0x0000000000007941 */ /* 0x000fea0003800200 */
.L_x_1739:
        /* <DEDUP_REMOVED lines=96> */
.L_x_1742:
[----:B------:R-:W-:Y:S05]  /*bd90*/  BSYNC.RECONVERGENT B0 ;  /* 0x0000000000007941 */ /* 0x000fea0003800200 */
.L_x_1741:
        /* <DEDUP_REMOVED lines=99> */
.L_x_1744:
[----:B------:R-:W-:Y:S05]  /*c3d0*/  BSYNC.RECONVERGENT B0 ;  /* 0x0000000000007941 */ /* 0x000fea0003800200 */
.L_x_1743:
        /* <DEDUP_REMOVED lines=99> */
.L_x_1746:
[----:B------:R-:W-:Y:S05]  /*ca10*/  BSYNC.RECONVERGENT B0 ;  /* 0x0000000000007941 */ /* 0x000fea0003800200 */
.L_x_1745:
        /* <DEDUP_REMOVED lines=99> */
.L_x_1748:
[----:B------:R-:W-:Y:S05]  /*d050*/  BSYNC.RECONVERGENT B0 ;  /* 0x0000000000007941 */ /* 0x000fea0003800200 */
.L_x_1747:
        /* <DEDUP_REMOVED lines=100> */
.L_x_1750:
[----:B------:R-:W-:Y:S05]  /*d6a0*/  BSYNC.RECONVERGENT B0 ;  /* 0x0000000000007941 */ /* 0x000fea0003800200 */
.L_x_1749:
        /* <DEDUP_REMOVED lines=96> */
.L_x_1752:
[----:B------:R-:W-:Y:S05]  /*dcb0*/  BSYNC.RECONVERGENT B0 ;  /* 0x0000000000007941 */ /* 0x000fea0003800200 */
.L_x_1751:
        /* <DEDUP_REMOVED lines=10> */
.L_x_1687:
[----:B------:R-:W-:Y:S05]  /*dd60*/  BSYNC.RECONVERGENT B1 ;  /* 0x0000000000017941 */ /* 0x000fea0003800200 */
.L_x_1685:
        /* <DEDUP_REMOVED lines=101> */
.L_x_1754:
[----:B------:R-:W-:Y:S05]  /*e3c0*/  BSYNC.RECONVERGENT B0 ;  /* 0x0000000000007941 */ /* 0x000fea0003800200 */
.L_x_1753:
[----:B------:R-:W-:Y:S11]  /*e3d0*/  ISETP.GT.AND P0, PT, R86, R94, PT ;  /* 0x0000005e5600720c */ /* 0x000ff60003f04270 */
[----:B------:R-:W-:Y:S02]  /*e3e0*/  @!UPT UIADD3 URZ, UPT, UPT, URZ, URZ, URZ ;  /* 0x000000fffffff290 */ /* 0x000fe4000fffe0ff */
[----:B------:R-:W-:Y:S05]  /*e3f0*/  @P0 BRA `(.L_x_1755) ;  /* 0xffffff4400c40947 */ /* 0x000fea000383ffff */
.L_x_1684:
        /* <DEDUP_REMOVED lines=20> */
.L_x_1760:
[----:B------:R2:W-:Y:S02]  /*e540*/  STS.128 [R79], RZ ;  /* 0x000000ff4f007388 */ /* 0x0005e40000000c00 */
.L_x_1759:
[----:B------:R-:W-:Y:S05]  /*e550*/  BSYNC.RECONVERGENT B0 ;  /* 0x0000000000007941 */ /* 0x000fea0003800200 */
.L_x_1758:
        /* <DEDUP_REMOVED lines=17> */
.L_x_1762:
[----:B------:R-:W-:Y:S05]  /*e670*/  BSYNC.RECONVERGENT B0 ;  /* 0x0000000000007941 */ /* 0x000fea0003800200 */
.L_x_1761:
        /* <DEDUP_REMOVED lines=11> */
.L_x_1764:
[----:B------:R-:W-:Y:S05]  /*e730*/  BSYNC.RECONVERGENT B0 ;  /* 0x0000000000007941 */ /* 0x000fea0003800200 */
.L_x_1763:
        /* <DEDUP_REMOVED lines=11> */
.L_x_1757:
[----:B------:R-:W2:Y:S01]  /*e7f0*/  LD.E.64 R2, desc[UR6][R168.64+0xf0] ;  /* 0x0000f006a8027980 */ /* 0x000ea2000c101b00 */
[----:B------:R-:W-:-:S03]  /*e800*/  IMAD.MOV.U32 R0, RZ, RZ, RZ ;  /* 0x000000ffff007224 */ /* 0x000fc600078e00ff */
[----:B------:R-:W3:Y:S04]  /*e810*/  LD.E.U8 R4, desc[UR6][R168.64+0x1b3] ;  /* 0x0001b306a8047980 */ /* 0x000ee8000c101100 */
[----:B------:R-:W5:Y:S04]  /*e820*/  LD.E.64 R28, desc[UR6][R168.64+0x148] ;  /* 0x00014806a81c7980 */ /* 0x000f68000c101b00 */
[----:B------:R-:W5:Y:S01]  /*e830*/  LD.E.64 R26, desc[UR6][R168.64+0x150] ;  /* 0x00015006a81a7980 */ /* 0x000f62000c101b00 */
[----:B--2---:R-:W-:-:S04]  /*e840*/  ISETP.NE.U32.AND P0, PT, R2, RZ, PT ;  /* 0x000000ff0200720c */ /* 0x004fc80003f05070 */
[----:B------:R-:W-:-:S13]  /*e850*/  ISETP.NE.AND.EX P0, PT, R3, RZ, PT, P0 ;  /* 0x000000ff0300720c */ /* 0x000fda0003f05300 */
[----:B------:R-:W-:-:S04]  /*e860*/  @P0 LEA R2, P1, R250, R2, 0x2 ;  /* 0x00000002fa020211 */ /* 0x000fc800078210ff */
[----:B------:R-:W-:-:S05]  /*e870*/  @P0 LEA.HI.X R3, R250, R3, RZ, 0x2, P1 ;  /* 0x00000003fa030211 */ /* 0x000fca00008f14ff */
        /* <DEDUP_REMOVED lines=77> */
.L_x_1771:
[----:B------:R-:W-:Y:S05]  /*ed50*/  BSYNC.RECONVERGENT B0 ;  /* 0x0000000000007941 */ /* 0x000fea0003800200 */
.L_x_1770:
[----:B-----5:R2:W-:Y:S01]  /*ed60*/  STS.128 [R79], R4 ;  /* 0x000000044f007388 */ /* 0x0205e20000000c00 */
[----:B------:R-:W-:Y:S05]  /*ed70*/  BRA `(.L_x_1768) ;  /* 0x0000000000047947 */ /* 0x000fea0003800000 */
.L_x_1769:
[----:B------:R1:W-:Y:S02]  /*ed80*/  STS.128 [R79], RZ ;  /* 0x000000ff4f007388 */ /* 0x0003e40000000c00 */
.L_x_1768:
[----:B------:R-:W-:Y:S05]  /*ed90*/  BSYNC.RECONVERGENT B1 ;  /* 0x0000000000017941 */ /* 0x000fea0003800200 */
.L_x_1767:
        /* <DEDUP_REMOVED lines=57> */
.L_x_1775:
[----:B------:R-:W-:Y:S05]  /*f130*/  BSYNC.RECONVERGENT B0 ;  /* 0x0000000000007941 */ /* 0x000fea0003800200 */
.L_x_1774:
[----:B-----5:R4:W-:Y:S02]  /*f140*/  STS.128 [R79+0x800], R4 ;  /* 0x000800044f007388 */ /* 0x0209e40000000c00 */
.L_x_1773:
[----:B------:R-:W-:Y:S05]  /*f150*/  BSYNC.RECONVERGENT B1 ;  /* 0x0000000000017941 */ /* 0x000fea0003800200 */
.L_x_1772:
        /* <DEDUP_REMOVED lines=57> */
.L_x_1779:
[----:B------:R-:W-:Y:S05]  /*f4f0*/  BSYNC.RECONVERGENT B0 ;  /* 0x0000000000007941 */ /* 0x000fea0003800200 */
.L_x_1778:
[----:B-----5:R2:W-:Y:S02]  /*f500*/  STS.128 [R79+0x1000], R4 ;  /* 0x001000044f007388 */ /* 0x0205e40000000c00 */
.L_x_1777:
[----:B------:R-:W-:Y:S05]  /*f510*/  BSYNC.RECONVERGENT B1 ;  /* 0x0000000000017941 */ /* 0x000fea0003800200 */
.L_x_1776:
        /* <DEDUP_REMOVED lines=56> */
.L_x_1781:
[----:B------:R-:W-:Y:S05]  /*f8a0*/  BSYNC.RECONVERGENT B0 ;  /* 0x0000000000007941 */ /* 0x000fea0003800200 */
.L_x_1780:
[----:B-----5:R2:W-:Y:S01]  /*f8b0*/  STS.128 [R79+0x1800], R4 ;  /* 0x001800044f007388 */ /* 0x0205e20000000c00 */
[----:B------:R-:W-:Y:S05]  /*f8c0*/  BRA `(.L_x_1765) ;  /* 0x0000001800347947 */ /* 0x000fea0003800000 */
.L_x_1766:
        /* <DEDUP_REMOVED lines=100> */
.L_x_1786:
[----:B------:R-:W-:Y:S05]  /*ff10*/  BSYNC.RECONVERGENT B0 ;  /* 0x0000000000007941 */ /* 0x000fea0003800200 */
.L_x_1785:
[----:B-----5:R1:W-:Y:S01]  /*ff20*/  STS.128 [R79], R4 ;  /* 0x000000044f007388 */ /* 0x0203e20000000c00 */
[----:B------:R-:W-:Y:S05]  /*ff30*/  BRA `(.L_x_1783) ;  /* 0x0000000000047947 */ /* 0x000fea0003800000 */
.L_x_1784:
[----:B------:R2:W-:Y:S02]  /*ff40*/  STS.128 [R79], RZ ;  /* 0x000000ff4f007388 */ /* 0x0005e40000000c00 */
.L_x_1783:
[----:B------:R-:W-:Y:S05]  /*ff50*/  BSYNC.RECONVERGENT B1 ;  /* 0x0000000000017941 */ /* 0x000fea0003800200 */
.L_x_1782:
        /* <DEDUP_REMOVED lines=94> */
.L_x_1790:
[----:B------:R-:W-:Y:S05]  /*10540*/  BSYNC.RECONVERGENT B0 ;  /* 0x0000000000007941 */ /* 0x000fea0003800200 */
.L_x_1789:
[----:B-----5:R4:W-:Y:S02]  /*10550*/  STS.128 [R79+0x800], R4 ;  /* 0x000800044f007388 */ /* 0x0209e40000000c00 */
.L_x_1788:
[----:B------:R-:W-:Y:S05]  /*10560*/  BSYNC.RECONVERGENT B1 ;  /* 0x0000000000017941 */ /* 0x000fea0003800200 */
.L_x_1787:
        /* <DEDUP_REMOVED lines=94> */
.L_x_1794:
[----:B------:R-:W-:Y:S05]  /*10b50*/  BSYNC.RECONVERGENT B0 ;  /* 0x0000000000007941 */ /* 0x000fea0003800200 */
.L_x_1793:
[----:B-----5:R4:W-:Y:S02]  /*10b60*/  STS.128 [R79+0x1000], R4 ;  /* 0x001000044f007388 */ /* 0x0209e40000000c00 */
.L_x_1792:
[----:B------:R-:W-:Y:S05]  /*10b70*/  BSYNC.RECONVERGENT B1 ;  /* 0x0000000000017941 */ /* 0x000fea0003800200 */
.L_x_1791:
        /* <DEDUP_REMOVED lines=96> */
.L_x_1796:
[----:B------:R-:W-:Y:S05]  /*11180*/  BSYNC.RECONVERGENT B0 ;  /* 0x0000000000007941 */ /* 0x000fea0003800200 */
.L_x_1795:
[----:B-----5:R1:W-:Y:S02]  /*11190*/  STS.128 [R79+0x1800], R4 ;  /* 0x001800044f007388 */ /* 0x0203e40000000c00 */
.L_x_1765:
[----:B------:R-:W-:Y:S05]  /*111a0*/  BSYNC.RECONVERGENT B2 ;  /* 0x0000000000027941 */ /* 0x000fea0003800200 */
.L_x_1756:
        /* <DEDUP_REMOVED lines=13> */
.L_x_1799:
[----:B------:R1:W-:Y:S02]  /*11280*/  STS.128 [R79+0x2000], RZ ;  /* 0x002000ff4f007388 */ /* 0x0003e40000000c00 */
.L_x_1798:
[----:B------:R-:W-:Y:S05]  /*11290*/  BSYNC.RECONVERGENT B0 ;  /* 0x0000000000007941 */ /* 0x000fea0003800200 */
.L_x_1797:
        /* <DEDUP_REMOVED lines=12> */
.L_x_1802:
[----:B------:R2:W-:Y:S02]  /*11360*/  STS.128 [R79+0x2800], RZ ;  /* 0x002800ff4f007388 */ /* 0x0005e40000000c00 */
.L_x_1801:
[----:B------:R-:W-:Y:S05]  /*11370*/  BSYNC.RECONVERGENT B0 ;  /* 0x0000000000007941 */ /* 0x000fea0003800200 */
.L_x_1800:
        /* <DEDUP_REMOVED lines=12> */
.L_x_1805:
[----:B------:R4:W-:Y:S02]  /*11440*/  STS.128 [R79+0x3000], RZ ;  /* 0x003000ff4f007388 */ /* 0x0009e40000000c00 */
.L_x_1804:
[----:B------:R-:W-:Y:S05]  /*11450*/  BSYNC.RECONVERGENT B0 ;  /* 0x0000000000007941 */ /* 0x000fea0003800200 */
.L_x_1803:
        /* <DEDUP_REMOVED lines=12> */
.L_x_1808:
[----:B------:R1:W-:Y:S02]  /*11520*/  STS.128 [R79+0x3800], RZ ;  /* 0x003800ff4f007388 */ /* 0x0003e40000000c00 */
.L_x_1807:
[----:B------:R-:W-:Y:S05]  /*11530*/  BSYNC.RECONVERGENT B0 ;  /* 0x0000000000007941 */ /* 0x000fea0003800200 */
.L_x_1806:
        /* <DEDUP_REMOVED lines=16> */
.L_x_1811:
[----:B------:R1:W-:Y:S02]  /*11640*/  STS.128 [R79+0x4000], RZ ;  /* 0x004000ff4f007388 */ /* 0x0003e40000000c00 */
.L_x_1810:
[----:B------:R-:W-:Y:S05]  /*11650*/  BSYNC.RECONVERGENT B0 ;  /* 0x0000000000007941 */ /* 0x000fea0003800200 */
.L_x_1809:
        /* <DEDUP_REMOVED lines=13> */
.L_x_1814:
[----:B------:R1:W-:Y:S02]  /*11730*/  STS.128 [R79+0x4800], RZ ;  /* 0x004800ff4f007388 */ /* 0x0003e40000000c00 */
.L_x_1813:
[----:B------:R-:W-:Y:S05]  /*11740*/  BSYNC.RECONVERGENT B0 ;  /* 0x0000000000007941 */ /* 0x000fea0003800200 */
.L_x_1812:
        /* <DEDUP_REMOVED lines=16> */
.L_x_1817:
[----:B------:R1:W-:Y:S02]  /*11850*/  STS.128 [R79+0x5000], RZ ;  /* 0x005000ff4f007388 */ /* 0x0003e40000000c00 */
.L_x_1816:
[----:B------:R-:W-:Y:S05]  /*11860*/  BSYNC.RECONVERGENT B0 ;  /* 0x0000000000007941 */ /* 0x000fea0003800200 */
.L_x_1815:
        /* <DEDUP_REMOVED lines=16> */
.L_x_1820:
[----:B------:R1:W-:Y:S02]  /*11970*/  STS.128 [R79+0x5800], RZ ;  /* 0x005800ff4f007388 */ /* 0x0003e40000000c00 */
.L_x_1819:
[----:B------:R-:W-:Y:S05]  /*11980*/  BSYNC.RECONVERGENT B0 ;  /* 0x0000000000007941 */ /* 0x000fea0003800200 */
.L_x_1818:
        /* <DEDUP_REMOVED lines=16> */
.L_x_1823:
[----:B------:R1:W-:Y:S02]  /*11a90*/  STS.128 [R79+0x6000], RZ ;  /* 0x006000ff4f007388 */ /* 0x0003e40000000c00 */
.L_x_1822:
[----:B------:R-:W-:Y:S05]  /*11aa0*/  BSYNC.RECONVERGENT B0 ;  /* 0x0000000000007941 */ /* 0x000fea0003800200 */
.L_x_1821:
        /* <DEDUP_REMOVED lines=13> */
.L_x_1826:
[----:B------:R1:W-:Y:S02]  /*11b80*/  STS.128 [R79+0x6800], RZ ;  /* 0x006800ff4f007388 */ /* 0x0003e40000000c00 */
.L_x_1825:
[----:B------:R-:W-:Y:S05]  /*11b90*/  BSYNC.RECONVERGENT B0 ;  /* 0x0000000000007941 */ /* 0x000fea0003800200 */
.L_x_1824:
        /* <DEDUP_REMOVED lines=16> */
.L_x_1829:
[----:B------:R1:W-:Y:S02]  /*11ca0*/  STS.128 [R79+0x7000], RZ ;  /* 0x007000ff4f007388 */ /* 0x0003e40000000c00 */
.L_x_1828:
[----:B------:R-:W-:Y:S05]  /*11cb0*/  BSYNC.RECONVERGENT B0 ;  /* 0x0000000000007941 */ /* 0x000fea0003800200 */
.L_x_1827:
        /* <DEDUP_REMOVED lines=16> */
.L_x_1832:
[----:B------:R1:W-:Y:S02]  /*11dc0*/  STS.128 [R79+0x7800], RZ ;  /* 0x007800ff4f007388 */ /* 0x0003e40000000c00 */
.L_x_1831:
[----:B------:R-:W-:Y:S05]  /*11dd0*/  BSYNC.RECONVERGENT B0 ;  /* 0x0000000000007941 */ /* 0x000fea0003800200 */
.L_x_1830:
        /* <DEDUP_REMOVED lines=16> */
.L_x_1835:
[----:B------:R1:W-:Y:S02]  /*11ee0*/  STS.128 [R79+0x8000], RZ ;  /* 0x008000ff4f007388 */ /* 0x0003e40000000c00 */
.L_x_1834:
[----:B------:R-:W-:Y:S05]  /*11ef0*/  BSYNC.RECONVERGENT B0 ;  /* 0x0000000000007941 */ /* 0x000fea0003800200 */
.L_x_1833:
        /* <DEDUP_REMOVED lines=16> */
.L_x_1838:
[----:B------:R1:W-:Y:S02]  /*12000*/  STS.128 [R79+0x8800], RZ ;  /* 0x008800ff4f007388 */ /* 0x0003e40000000c00 */
.L_x_1837:
[----:B------:R-:W-:Y:S05]  /*12010*/  BSYNC.RECONVERGENT B0 ;  /* 0x0000000000007941 */ /* 0x000fea0003800200 */
.L_x_1836:
        /* <DEDUP_REMOVED lines=16> */
.L_x_1841:
[----:B------:R1:W-:Y:S02]  /*12120*/  STS.128 [R79+0x9000], RZ ;  /* 0x009000ff4f007388 */ /* 0x0003e40000000c00 */
.L_x_1840:
[----:B------:R-:W-:Y:S05]  /*12130*/  BSYNC.RECONVERGENT B0 ;  /* 0x0000000000007941 */ /* 0x000fea0003800200 */
.L_x_1839:
        /* <DEDUP_REMOVED lines=14> */
.L_x_1844:
[----:B------:R1:W-:Y:S02]  /*12220*/  STS.128 [R79+0x9800], RZ ;  /* 0x009800ff4f007388 */ /* 0x0003e40000000c00 */
.L_x_1843:
[----:B------:R-:W-:Y:S05]  /*12230*/  BSYNC.RECONVERGENT B0 ;  /* 0x0000000000007941 */ /* 0x000fea0003800200 */
.L_x_1842:
        /* <DEDUP_REMOVED lines=14> */
.L_x_1847:
[----:B------:R1:W-:Y:S01]  /*12320*/  STS.128 [R79+0xa000], RZ ;  /* 0x00a000ff4f007388 */ /* 0x0003e20000000c00 */
[----:B------:R-:W-:Y:S05]  /*12330*/  BRA `(.L_x_1848) ;  /* 0x0000000000047947 */ /* 0x000fea0003800000 */
.L_x_1846:
[----:B------:R1:W-:Y:S02]  /*12340*/  STS.128 [R79+0xa000], RZ ;  /* 0x00a000ff4f007388 */ /* 0x0003e40000000c00 */
.L_x_1848:
[----:B------:R-:W-:Y:S05]  /*12350*/  BSYNC.RECONVERGENT B0 ;  /* 0x0000000000007941 */ /* 0x000fea0003800200 */
.L_x_1845:
        /* <DEDUP_REMOVED lines=13> */
.L_x_1851:
[----:B------:R1:W-:Y:S02]  /*12430*/  STS.128 [R79+0xa800], RZ ;  /* 0x00a800ff4f007388 */ /* 0x0003e40000000c00 */
.L_x_1850:
[----:B------:R-:W-:Y:S05]  /*12440*/  BSYNC.RECONVERGENT B0 ;  /* 0x0000000000007941 */ /* 0x000fea0003800200 */
.L_x_1849:
        /* <DEDUP_REMOVED lines=13> */
.L_x_1854:
[----:B------:R1:W-:Y:S02]  /*12520*/  STS.128 [R79+0xb000], RZ ;  /* 0x00b000ff4f007388 */ /* 0x0003e40000000c00 */
.L_x_1853:
[----:B------:R-:W-:Y:S05]  /*12530*/  BSYNC.RECONVERGENT B0 ;  /* 0x0000000000007941 */ /* 0x000fea0003800200 */
.L_x_1852:
        /* <DEDUP_REMOVED lines=13> */
.L_x_1857:
[----:B------:R1:W-:Y:S02]  /*12610*/  STS.128 [R79+0xb800], RZ ;  /* 0x00b800ff4f007388 */ /* 0x0003e40000000c00 */
.L_x_1856:
[----:B------:R-:W-:Y:S05]  /*12620*/  BSYNC.RECONVERGENT B0 ;  /* 0x0000000000007941 */ /* 0x000fea0003800200 */
.L_x_1855:
        /* <DEDUP_REMOVED lines=16> */
.L_x_1860:
[----:B------:R1:W-:Y:S02]  /*12730*/  STS.128 [R79+0xc000], RZ ;  /* 0x00c000ff4f007388 */ /* 0x0003e40000000c00 */
.L_x_1859:
[----:B------:R-:W-:Y:S05]  /*12740*/  BSYNC.RECONVERGENT B0 ;  /* 0x0000000000007941 */ /* 0x000fea0003800200 */
.L_x_1858:
        /* <DEDUP_REMOVED lines=13> */
.L_x_1863:
[----:B------:R1:W-:Y:S02]  /*12820*/  STS.128 [R79+0xc800], RZ ;  /* 0x00c800ff4f007388 */ /* 0x0003e40000000c00 */
.L_x_1862:
[----:B------:R-:W-:Y:S05]  /*12830*/  BSYNC.RECONVERGENT B0 ;  /* 0x0000000000007941 */ /* 0x000fea0003800200 */
.L_x_1861:
        /* <DEDUP_REMOVED lines=16> */
.L_x_1866:
[----:B------:R1:W-:Y:S02]  /*12940*/  STS.128 [R79+0xd000], RZ ;  /* 0x00d000ff4f007388 */ /* 0x0003e40000000c00 */
.L_x_1865:
[----:B------:R-:W-:Y:S05]  /*12950*/  BSYNC.RECONVERGENT B0 ;  /* 0x0000000000007941 */ /* 0x000fea0003800200 */
.L_x_1864:
        /* <DEDUP_REMOVED lines=16> */
.L_x_1869:
[----:B------:R1:W-:Y:S02]  /*12a60*/  STS.128 [R79+0xd800], RZ ;  /* 0x00d800ff4f007388 */ /* 0x0003e40000000c00 */
.L_x_1868:
[----:B------:R-:W-:Y:S05]  /*12a70*/  BSYNC.RECONVERGENT B0 ;  /* 0x0000000000007941 */ /* 0x000fea0003800200 */
.L_x_1867:
        /* <DEDUP_REMOVED lines=16> */
.L_x_1872:
[----:B------:R1:W-:Y:S02]  /*12b80*/  STS.128 [R79+0xe000], RZ ;  /* 0x00e000ff4f007388 */ /* 0x0003e40000000c00 */
.L_x_1871:
[----:B------:R-:W-:Y:S05]  /*12b90*/  BSYNC.RECONVERGENT B0 ;  /* 0x0000000000007941 */ /* 0x000fea0003800200 */
.L_x_1870:
        /* <DEDUP_REMOVED lines=13> */
.L_x_1875:
[----:B------:R1:W-:Y:S02]  /*12c70*/  STS.128 [R79+0xe800], RZ ;  /* 0x00e800ff4f007388 */ /* 0x0003e40000000c00 */
.L_x_1874:
[----:B------:R-:W-:Y:S05]  /*12c80*/  BSYNC.RECONVERGENT B0 ;  /* 0x0000000000007941 */ /* 0x000fea0003800200 */
.L_x_1873:
        /* <DEDUP_REMOVED lines=16> */
.L_x_1878:
[----:B------:R1:W-:Y:S02]  /*12d90*/  STS.128 [R79+0xf000], RZ ;  /* 0x00f000ff4f007388 */ /* 0x0003e40000000c00 */
.L_x_1877:
[----:B------:R-:W-:Y:S05]  /*12da0*/  BSYNC.RECONVERGENT B0 ;  /* 0x0000000000007941 */ /* 0x000fea0003800200 */
.L_x_1876:
        /* <DEDUP_REMOVED lines=16> */
.L_x_1881:
[----:B------:R1:W-:Y:S02]  /*12eb0*/  STS.128 [R79+0xf800], RZ ;  /* 0x00f800ff4f007388 */ /* 0x0003e40000000c00 */
.L_x_1880:
[----:B------:R-:W-:Y:S05]  /*12ec0*/  BSYNC.RECONVERGENT B0 ;  /* 0x0000000000007941 */ /* 0x000fea0003800200 */
.L_x_1879:
        /* <DEDUP_REMOVED lines=16> */
.L_x_1884:
[----:B------:R1:W-:Y:S02]  /*12fd0*/  STS.128 [R79+0x10000], RZ ;  /* 0x010000ff4f007388 */ /* 0x0003e40000000c00 */
.L_x_1883:
[----:B------:R-:W-:Y:S05]  /*12fe0*/  BSYNC.RECONVERGENT B0 ;  /* 0x0000000000007941 */ /* 0x000fea0003800200 */
.L_x_1882:
        /* <DEDUP_REMOVED lines=16> */
.L_x_1887:
[----:B------:R1:W-:Y:S02]  /*130f0*/  STS.128 [R79+0x10800], RZ ;  /* 0x010800ff4f007388 */ /* 0x0003e40000000c00 */
.L_x_1886:
[----:B------:R-:W-:Y:S05]  /*13100*/  BSYNC.RECONVERGENT B0 ;  /* 0x0000000000007941 */ /* 0x000fea0003800200 */
.L_x_1885:
        /* <DEDUP_REMOVED lines=16> */
.L_x_1890:
[----:B------:R1:W-:Y:S02]  /*13210*/  STS.128 [R79+0x11000], RZ ;  /* 0x011000ff4f007388 */ /* 0x0003e40000000c00 */
.L_x_1889:
[----:B------:R-:W-:Y:S05]  /*13220*/  BSYNC.RECONVERGENT B0 ;  /* 0x0000000000007941 */ /* 0x000fea0003800200 */
.L_x_1888:
        /* <DEDUP_REMOVED lines=14> */
.L_x_1893:
[----:B------:R1:W-:Y:S02]  /*13310*/  STS.128 [R79+0x11800], RZ ;  /* 0x011800ff4f007388 */ /* 0x0003e40000000c00 */
.L_x_1892:
[----:B------:R-:W-:Y:S05]  /*13320*/  BSYNC.RECONVERGENT B0 ;  /* 0x0000000000007941 */ /* 0x000fea0003800200 */
.L_x_1891:
[----:B------:R-:W2:Y:S01]  /*13330*/  S2R R231, SR_TID.X ;  /* 0x0000000000e77919 */ /* 0x000ea20000002100 */
[----:B------:R-:W3:Y:S01]  /*13340*/  S2UR UR8, SR_CgaCtaId ;  /* 0x00000000000879c3 */ /* 0x000ee20000008800 */
[----:B------:R-:W-:Y:S01]  /*13350*/  UMOV UR4, 0x400 ;  /* 0x0000040000047882 */ /* 0x000fe20000000000 */
[----:B------:R-:W-:Y:S01]  /*13360*/  IMAD.MOV.U32 R93, RZ, RZ, 0x20 ;  /* 0x00000020ff5d7424 */ /* 0x000fe200078e00ff */
[----:B------:R-:W0:Y:S01]  /*13370*/  LDGDEPBAR ;  /* 0x00000000000079af */ /* 0x000e220000000000 */
[----:B------:R-:W-:Y:S01]  /*13380*/  IMAD.MOV.U32 R170, RZ, RZ, 0x40 ;  /* 0x00000040ffaa7424 */ /* 0x000fe200078e00ff */
[----:B------:R-:W-:Y:S01]  /*13390*/  BSSY.RECONVERGENT B1, `(.L_x_1894) ;  /* 0x00002c7000017945 */ /* 0x000fe20003800200 */
        /* <DEDUP_REMOVED lines=9> */
[--C-:B------:R-:W-:Y:S02]  /*13430*/  LOP3.LUT R3, R3, 0x1c0, R240.reuse, 0xf8, !PT ;  /* 0x000001c003037812 */ /* 0x100fe400078ef8f0 */
[----:B------:R-:W-:Y:S02]  /*13440*/  LOP3.LUT R2, R229, 0x200, R240, 0xf8, !PT ;  /* 0x00000200e5027812 */ /* 0x000fe400078ef8f0 */
[--C-:B------:R-:W-:Y:S02]  /*13450*/  LOP3.LUT R230, R0, 0x38, R252.reuse, 0x78, !PT ;  /* 0x0000003800e67812 */ /* 0x100fe400078e78fc */
[----:B----4-:R-:W-:Y:S02]  /*13460*/  LOP3.LUT R4, R240, 0x400, RZ, 0xc0, !PT ;  /* 0x00000400f0047812 */ /* 0x010fe400078ec0ff */
[----:B------:R-:W-:-:S02]  /*13470*/  LOP3.LUT R0, R3, 0x38, R252, 0x78, !PT ;  /* 0x0000003803007812 */ /* 0x000fc400078e78fc */
[----:B------:R-:W-:Y:S02]  /*13480*/  LOP3.LUT R2, R2, R230, RZ, 0xfc, !PT ;  /* 0x000000e602027212 */ /* 0x000fe400078efcff */
[----:B------:R-:W-:Y:S01]  /*13490*/  R2P PR, R231, 0x6 ;  /* 0x00000006e7007804 */ /* 0x000fe20000000000 */
[----:B------:R-:W-:Y:S01]  /*134a0*/  IMAD R0, R0, 0x2, R4 ;  /* 0x0000000200007824 */ /* 0x000fe200078e0204 */
[----:B------:R-:W-:Y:S02]  /*134b0*/  LEA R3, R2, UR8, 0x1 ;  /* 0x0000000802037c11 */ /* 0x000fe4000f8e08ff */
[----:B------:R-:W-:Y:S01]  /*134c0*/  LOP3.LUT R240, R240, 0x200, RZ, 0xc0, !PT ;  /* 0x00000200f0f07812 */ /* 0x000fe200078ec0ff */
[----:B------:R-:W-:Y:S01]  /*134d0*/  VIADD R52, R0, UR8 ;  /* 0x0000000800347c36 */ /* 0x000fe20008000000 */
[----:B-----5:R-:W-:Y:S01]  /*134e0*/  LDSM.16.M88.4 R24, [R0+UR8+0x3000] ;  /* 0x003000080018783b */ /* 0x020fe20008000200 */
[----:B------:R-:W-:Y:S02]  /*134f0*/  SEL R93, R93, 0xffffffe0, !P1 ;  /* 0xffffffe05d5d7807 */ /* 0x000fe40004800000 */
[----:B------:R-:W-:Y:S01]  /*13500*/  SEL R170, R170, 0xffffffc0, !P2 ;  /* 0xffffffc0aaaa7807 */ /* 0x000fe20005000000 */
[----:B------:R-:W1:Y:S02]  /*13510*/  LDSM.16.M88.4 R4, [R3] ;  /* 0x000000000304783b */ /* 0x000e640000000200 */
[----:B------:R-:W-:-:S02]  /*13520*/  IMAD.IADD R2, R52, 0x1, R93 ;  /* 0x0000000134027824 */ /* 0x000fc400078e025d */
[----:B------:R-:W2:Y:S04]  /*13530*/  LDSM.16.M88.4 R28, [R0+UR8+0x2800] ;  /* 0x00280008001c783b */ /* 0x000ea80008000200 */
[----:B------:R-:W3:Y:S04]  /*13540*/  LDSM.16.M88.4 R20, [R0+UR8+0x3800] ;  /* 0x003800080014783b */ /* 0x000ee80008000200 */
[----:B------:R-:W4:Y:S04]  /*13550*/  LDSM.16.M88.4 R32, [R0+UR8+0x2000] ;  /* 0x002000080020783b */ /* 0x000f280008000200 */
[----:B------:R-:W4:Y:S04]  /*13560*/  LDSM.16.M88.4 R16, [R0+UR8+0x4000] ;  /* 0x004000080010783b */ /* 0x000f280008000200 */
[----:B------:R-:W4:Y:S04]  /*13570*/  LDSM.16.M88.4 R8, [R0+UR8+0x5000] ;  /* 0x005000080008783b */ /* 0x000f280008000200 */
[----:B------:R-:W4:Y:S04]  /*13580*/  LDSM.16.M88.4 R12, [R0+UR8+0x4800] ;  /* 0x00480008000c783b */ /* 0x000f280008000200 */
[----:B------:R-:W-:Y:S04]  /*13590*/  LDSM.16.M88.4 R44, [R0+UR8+0x5800] ;  /* 0x00580008002c783b */ /* 0x000fe80008000200 */
[----:B------:R-:W-:Y:S04]  /*135a0*/  LDSM.16.M88.4 R40, [R0+UR8+0x6000] ;  /* 0x006000080028783b */ /* 0x000fe80008000200 */
[----:B------:R-:W-:Y:S01]  /*135b0*/  LDSM.16.M88.4 R36, [R0+UR8+0x6800] ;  /* 0x006800080024783b */ /* 0x000fe20008000200 */
[C---:B-1----:R-:W-:Y:S03]  /*135c0*/  HMMA.16816.F32.BF16 R156, R4.reuse, R24, RZ ;  /* 0x00000018049c723c */ /* 0x042fe600000418ff */
[----:B------:R-:W-:Y:S05]  /*135d0*/  LDSM.16.M88.4 R48, [R2+0x2800] ;  /* 0x002800000230783b */ /* 0x000fea0000000200 */
[C---:B------:R-:W-:Y:S01]  /*135e0*/  HMMA.16816.F32.BF16 R144, R4.reuse, R26, RZ ;  /* 0x0000001a0490723c */ /* 0x040fe200000418ff */
[----:B------:R-:W1:Y:S07]  /*135f0*/  LDSM.16.M88.4 R24, [R0+UR8+0x8000] ;  /* 0x008000080018783b */ /* 0x000e6e0008000200 */
[C---:B--2---:R-:W-:Y:S08]  /*13600*/  HMMA.16816.F32.BF16 R96, R4.reuse, R28, RZ ;  /* 0x0000001c0460723c */ /* 0x044ff000000418ff */
[C---:B------:R-:W-:Y:S01]  /*13610*/  HMMA.16816.F32.BF16 R148, R4.reuse, R30, RZ ;  /* 0x0000001e0494723c */ /* 0x040fe200000418ff */
[----:B------:R-:W2:Y:S07]  /*13620*/  LDSM.16.M88.4 R28, [R0+UR8+0x7800] ;  /* 0x00780008001c783b */ /* 0x000eae0008000200 */
[C---:B---3--:R-:W-:Y:S08]  /*13630*/  HMMA.16816.F32.BF16 R152, R4.reuse, R20, RZ ;  /* 0x000000140498723c */ /* 0x048ff000000418ff */
[C---:B------:R-:W-:Y:S01]  /*13640*/  HMMA.16816.F32.BF16 R140, R4.reuse, R22, RZ ;  /* 0x00000016048c723c */ /* 0x040fe200000418ff */
[----:B------:R-:W3:Y:S07]  /*13650*/  LDSM.16.M88.4 R20, [R0+UR8+0x8800] ;  /* 0x008800080014783b */ /* 0x000eee0008000200 */
[C---:B----4-:R-:W-:Y:S08]  /*13660*/  HMMA.16816.F32.BF16 R100, R4.reuse, R32, RZ ;  /* 0x000000200464723c */ /* 0x050ff000000418ff */
[C---:B------:R-:W-:Y:S01]  /*13670*/  HMMA.16816.F32.BF16 R108, R4.reuse, R34, RZ ;  /* 0x00000022046c723c */ /* 0x040fe200000418ff */
[----:B------:R-:W4:Y:S07]  /*13680*/  LDSM.16.M88.4 R32, [R0+UR8+0x7000] ;  /* 0x007000080020783b */ /* 0x000f2e0008000200 */
[C---:B------:R-:W-:Y:S08]  /*13690*/  HMMA.16816.F32.BF16 R136, R4.reuse, R16, RZ ;  /* 0x000000100488723c */ /* 0x040ff000000418ff */
[C---:B------:R-:W-:Y:S01]  /*136a0*/  HMMA.16816.F32.BF16 R132, R4.reuse, R18, RZ ;  /* 0x000000120484723c */ /* 0x040fe200000418ff */
[----:B------:R-:W4:Y:S07]  /*136b0*/  LDSM.16.M88.4 R16, [R0+UR8+0x9000] ;  /* 0x009000080010783b */ /* 0x000f2e0008000200 */
[C---:B------:R-:W-:Y:S08]  /*136c0*/  HMMA.16816.F32.BF16 R124, R4.reuse, R8, RZ ;  /* 0x00000008047c723c */ /* 0x040ff000000418ff */
[C---:B------:R-:W-:Y:S01]  /*136d0*/  HMMA.16816.F32.BF16 R116, R4.reuse, R10, RZ ;  /* 0x0000000a0474723c */ /* 0x040fe200000418ff */
[----:B------:R1:W4:Y:S07]  /*136e0*/  LDSM.16.M88.4 R8, [R0+UR8+0x9800] ;  /* 0x009800080008783b */ /* 0x00032e0008000200 */
[C---:B------:R-:W-:Y:S08]  /*136f0*/  HMMA.16816.F32.BF16 R128, R4.reuse, R12, RZ ;  /* 0x0000000c0480723c */ /* 0x040ff000000418ff */
[----:B------:R-:W-:Y:S01]  /*13700*/  HMMA.16816.F32.BF16 R120, R4, R14, RZ ;  /* 0x0000000e0478723c */ /* 0x000fe200000418ff */
[----:B-1----:R-:W-:-:S07]  /*13710*/  IMAD.IADD R0, R3, 0x1, R93 ;  /* 0x0000000103007824 */ /* 0x002fce00078e025d */
[C---:B------:R-:W-:Y:S01]  /*13720*/  HMMA.16816.F32.BF16 R76, R4.reuse, R24, RZ ;  /* 0x00000018044c723c */ /* 0x040fe200000418ff */
[--C-:B------:R-:W-:Y:S01]  /*13730*/  IMAD.IADD R3, R3, 0x1, R170.reuse ;  /* 0x0000000103037824 */ /* 0x100fe200078e02aa */
[----:B------:R1:W-:Y:S06]  /*13740*/  LDSM.16.M88.4 R12, [R0] ;  /* 0x00000000000c783b */ /* 0x0003ec0000000200 */
[C---:B------:R-:W-:Y:S01]  /*13750*/  HMMA.16816.F32.BF16 R160, R4.reuse, R26, RZ ;  /* 0x0000001a04a0723c */ /* 0x040fe200000418ff */
[----:B------:R-:W4:Y:S07]  /*13760*/  LDSM.16.M88.4 R24, [R2+0x4800] ;  /* 0x004800000218783b */ /* 0x000f2e0000000200 */
[C---:B------:R-:W-:Y:S08]  /*13770*/  HMMA.16816.F32.BF16 R112, R4.reuse, R44, RZ ;  /* 0x0000002c0470723c */ /* 0x040ff000000418ff */
[----:B------:R-:W-:Y:S01]  /*13780*/  HMMA.16816.F32.BF16 R104, R4, R46, RZ ;  /* 0x0000002e0468723c */ /* 0x000fe200000418ff */
[----:B------:R-:W4:Y:S01]  /*13790*/  LDSM.16.M88.4 R44, [R2+0x2000] ;  /* 0x00200000022c783b */ /* 0x000f220000000200 */
[----:B-1----:R-:W-:-:S06]  /*137a0*/  IMAD.IADD R0, R52, 0x1, R170 ;  /* 0x0000000134007824 */ /* 0x002fcc00078e02aa */
[C---:B--2---:R-:W-:Y:S08]  /*137b0*/  HMMA.16816.F32.BF16 R56, R4.reuse, R28, RZ ;  /* 0x0000001c0438723c */ /* 0x044ff000000418ff */
[C---:B------:R-:W-:Y:S01]  /*137c0*/  HMMA.16816.F32.BF16 R64, R4.reuse, R30, RZ ;  /* 0x0000001e0440723c */ /* 0x040fe200000418ff */
[----:B------:R-:W1:Y:S07]  /*137d0*/  LDSM.16.M88.4 R28, [R2+0x4000] ;  /* 0x00400000021c783b */ /* 0x000e6e0000000200 */
[C---:B---3--:R-:W-:Y:S08]  /*137e0*/  HMMA.16816.F32.BF16 R164, R4.reuse, R20, RZ ;  /* 0x0000001404a4723c */ /* 0x048ff000000418ff */
[C---:B------:R-:W-:Y:S01]  /*137f0*/  HMMA.16816.F32.BF16 R172, R4.reuse, R22, RZ ;  /* 0x0000001604ac723c */ /* 0x040fe200000418ff */
[----:B------:R-:W2:Y:S07]  /*13800*/  LDSM.16.M88.4 R20, [R2+0x5000] ;  /* 0x005000000214783b */ /* 0x000eae0000000200 */
[C---:B----4-:R-:W-:Y:S08]  /*13810*/  HMMA.16816.F32.BF16 R60, R4.reuse, R32, RZ ;  /* 0x00000020043c723c */ /* 0x050ff000000418ff */
        /* <DEDUP_REMOVED lines=13> */
[----:B------:R-:W4:Y:S04]  /*138f0*/  LDSM.16.M88.4 R4, [R2+0x6800] ;  /* 0x006800000204783b */ /* 0x000f280000000200 */
[----:B------:R-:W-:Y:S03]  /*13900*/  LDSM.16.M88.4 R8, [R2+0x6000] ;  /* 0x006000000208783b */ /* 0x000fe60000000200 */
[C---:B------:R-:W-:Y:S08]  /*13910*/  HMMA.16816.F32.BF16 R224, R12.reuse, R24, R128 ;  /* 0x000000180ce0723c */ /* 0x040ff00000041880 */
[C---:B------:R-:W-:Y:S01]  /*13920*/  HMMA.16816.F32.BF16 R196, R12.reuse, R26, R120 ;  /* 0x0000001a0cc4723c */ /* 0x040fe20000041878 */
[----:B------:R-:W4:Y:S07]  /*13930*/  LDSM.16.M88.4 R24, [R2+0x8000] ;  /* 0x008000000218783b */ /* 0x000f2e0000000200 */
[C---:B------:R-:W-:Y:S08]  /*13940*/  HMMA.16816.F32.BF16 R184, R12.reuse, R44, R100 ;  /* 0x0000002c0cb8723c */ /* 0x040ff00000041864 */
[C---:B------:R-:W-:Y:S08]  /*13950*/  HMMA.16816.F32.BF16 R44, R12.reuse, R46, R108 ;  /* 0x0000002e0c2c723c */ /* 0x040ff0000004186c */
[----:B------:R-:W-:Y:S01]  /*13960*/  HMMA.16816.F32.BF16 R108, R12, R50, R148 ;  /* 0x000000320c6c723c */ /* 0x000fe20000041894 */
[----:B------:R-:W-:-:S02]  /*13970*/  IMAD.MOV.U32 R51, RZ, RZ, R196 ;  /* 0x000000ffff337224 */ /* 0x000fc400078e00c4 */
[----:B------:R-:W-:-:S05]  /*13980*/  IMAD.MOV.U32 R50, RZ, RZ, R197 ;  /* 0x000000ffff327224 */ /* 0x000fca00078e00c5 */
[C---:B-1----:R-:W-:Y:S08]  /*13990*/  HMMA.16816.F32.BF16 R148, R12.reuse, R28, R136 ;  /* 0x0000001c0c94723c */ /* 0x042ff00000041888 */
[C---:B------:R-:W-:Y:S08]  /*139a0*/  HMMA.16816.F32.BF16 R200, R12.reuse, R30, R132 ;  /* 0x0000001e0cc8723c */ /* 0x040ff00000041884 */
[C---:B--2---:R-:W-:Y:S08]  /*139b0*/  HMMA.16816.F32.BF16 R28, R12.reuse, R20, R124 ;  /* 0x000000140c1c723c */ /* 0x044ff0000004187c */
[C---:B------:R-:W-:Y:S08]  /*139c0*/  HMMA.16816.F32.BF16 R20, R12.reuse, R22, R116 ;  /* 0x000000160c14723c */ /* 0x040ff00000041874 */
[----:B------:R-:W-:Y:S01]  /*139d0*/  HMMA.16816.F32.BF16 R96, R12, R48, R96 ;  /* 0x000000300c60723c */ /* 0x000fe20000041860 */
[----:B------:R-:W-:-:S02]  /*139e0*/  IMAD.MOV.U32 R49, RZ, RZ, R198 ;  /* 0x000000ffff317224 */ /* 0x000fc400078e00c6 */
[----:B------:R-:W-:Y:S02]  /*139f0*/  IMAD.MOV.U32 R48, RZ, RZ, R199 ;  /* 0x000000ffff307224 */ /* 0x000fe400078e00c7 */
[----:B------:R-:W-:Y:S02]  /*13a00*/  IMAD.MOV.U32 R94, RZ, RZ, R28 ;  /* 0x000000ffff5e7224 */ /* 0x000fe400078e001c */
[----:B------:R-:W-:Y:S01]  /*13a10*/  IMAD.MOV.U32 R55, RZ, RZ, R29 ;  /* 0x000000ffff377224 */ /* 0x000fe200078e001d */
[----:B---3--:R-:W-:Y:S01]  /*13a20*/  HMMA.16816.F32.BF16 R152, R12, R32, R152 ;  /* 0x000000200c98723c */ /* 0x008fe20000041898 */
[----:B------:R-:W-:Y:S02]  /*13a30*/  IMAD.MOV.U32 R54, RZ, RZ, R30 ;  /* 0x000000ffff367224 */ /* 0x000fe400078e001e */
[----:B------:R-:W-:Y:S02]  /*13a40*/  IMAD.MOV.U32 R33, RZ, RZ, R22 ;  /* 0x000000ffff217224 */ /* 0x000fe400078e0016 */
[----:B------:R-:W-:-:S02]  /*13a50*/  IMAD.MOV.U32 R32, RZ, RZ, R23 ;  /* 0x000000ffff207224 */ /* 0x000fc400078e0017 */
[----:B------:R-:W-:Y:S01]  /*13a60*/  IMAD.MOV.U32 R53, RZ, RZ, R31 ;  /* 0x000000ffff357224 */ /* 0x000fe200078e001f */
[----:B------:R-:W-:Y:S01]  /*13a70*/  HMMA.16816.F32.BF16 R140, R12, R34, R140 ;  /* 0x000000220c8c723c */ /* 0x000fe2000004188c */
[----:B------:R-:W-:Y:S01]  /*13a80*/  IMAD.MOV.U32 R35, RZ, RZ, R20 ;  /* 0x000000ffff237224 */ /* 0x000fe200078e0014 */
[----:B------:R-:W-:Y:S01]  /*13a90*/  LDSM.16.M88.4 R28, [R2+0x9800] ;  /* 0x00980000021c783b */ /* 0x000fe20000000200 */
[----:B------:R-:W-:-:S03]  /*13aa0*/  IMAD.MOV.U32 R34, RZ, RZ, R21 ;  /* 0x000000ffff227224 */ /* 0x000fc600078e0015 */
[----:B------:R-:W-:Y:S02]  /*13ab0*/  LDSM.16.M88.4 R20, [R2+0x9000] ;  /* 0x009000000214783b */ /* 0x000fe40000000200 */
[C---:B----4-:R-:W-:Y:S08]  /*13ac0*/  HMMA.16816.F32.BF16 R204, R12.reuse, R4, R80 ;  /* 0x000000040ccc723c */ /* 0x050ff00000041850 */
[C---:B------:R-:W-:Y:S01]  /*13ad0*/  HMMA.16816.F32.BF16 R196, R12.reuse, R6, R72 ;  /* 0x000000060cc4723c */ /* 0x040fe20000041848 */
[----:B------:R-:W1:Y:S07]  /*13ae0*/  LDSM.16.M88.4 R4, [R2+0x8800] ;  /* 0x008800000204783b */ /* 0x000e6e0000000200 */
[----:B------:R-:W-:Y:S01]  /*13af0*/  HMMA.16816.F32.BF16 R100, R12, R26, R160 ;  /* 0x0000001a0c64723c */ /* 0x000fe200000418a0 */
[----:B------:R-:W-:-:S02]  /*13b00*/  IMAD.MOV.U32 R160, RZ, RZ, R35 ;  /* 0x000000ffffa07224 */ /* 0x000fc400078e0023 */
[----:B------:R-:W-:Y:S02]  /*13b10*/  IMAD.MOV.U32 R161, RZ, RZ, R34 ;  /* 0x000000ffffa17224 */ /* 0x000fe400078e0022 */
[----:B------:R-:W-:Y:S02]  /*13b20*/  IMAD.MOV.U32 R162, RZ, RZ, R33 ;  /* 0x000000ffffa27224 */ /* 0x000fe400078e0021 */
[----:B------:R-:W-:Y:S01]  /*13b30*/  IMAD.MOV.U32 R163, RZ, RZ, R32 ;  /* 0x000000ffffa37224 */ /* 0x000fe200078e0020 */
[C---:B------:R-:W-:Y:S01]  /*13b40*/  HMMA.16816.F32.BF16 R212, R12.reuse, R8, R88 ;  /* 0x000000080cd4723c */ /* 0x040fe20000041858 */
[----:B------:R-:W-:Y:S07]  /*13b50*/  LDSM.16.M88.4 R32, [R0+0x2800] ;  /* 0x002800000020783b */ /* 0x000fee0000000200 */
[C---:B------:R-:W-:Y:S01]  /*13b60*/  HMMA.16816.F32.BF16 R208, R12.reuse, R10, R84 ;  /* 0x0000000a0cd0723c */ /* 0x040fe20000041854 */
[----:B------:R-:W2:Y:S07]  /*13b70*/  LDSM.16.M88.4 R8, [R3] ;  /* 0x000000000308783b */ /* 0x000eae0000000200 */
[C---:B------:R-:W-:Y:S08]  /*13b80*/  HMMA.16816.F32.BF16 R156, R12.reuse, R40, R156 ;  /* 0x000000280c9c723c */ /* 0x040ff0000004189c */
[C---:B------:R-:W-:Y:S01]  /*13b90*/  HMMA.16816.F32.BF16 R144, R12.reuse, R42, R144 ;  /* 0x0000002a0c90723c */ /* 0x040fe20000041890 */
[----:B------:R3:W4:Y:S07]  /*13ba0*/  LDSM.16.M88.4 R40, [R2+0x7800] ;  /* 0x007800000228783b */ /* 0x00072e0000000200 */
[C---:B------:R-:W-:Y:S08]  /*13bb0*/  HMMA.16816.F32.BF16 R220, R12.reuse, R16, R112 ;  /* 0x000000100cdc723c */ /* 0x040ff00000041870 */
[C---:B------:R-:W-:Y:S01]  /*13bc0*/  HMMA.16816.F32.BF16 R216, R12.reuse, R18, R104 ;  /* 0x000000120cd8723c */ /* 0x040fe20000041868 */
[----:B------:R-:W4:Y:S07]  /*13bd0*/  LDSM.16.M88.4 R16, [R0+0x3800] ;  /* 0x003800000010783b */ /* 0x000f2e0000000200 */
[----:B------:R-:W-:Y:S01]  /*13be0*/  HMMA.16816.F32.BF16 R136, R12, R36, R60 ;  /* 0x000000240c88723c */ /* 0x000fe2000004183c */
[----:B---3--:R-:W-:-:S07]  /*13bf0*/  IMAD.IADD R2, R93, 0x1, R0 ;  /* 0x000000015d027824 */ /* 0x008fce00078e0200 */
[C---:B------:R-:W-:Y:S01]  /*13c00*/  HMMA.16816.F32.BF16 R128, R12.reuse, R38, R68 ;  /* 0x000000260c80723c */ /* 0x040fe20000041844 */
[----:B------:R-:W3:Y:S07]  /*13c10*/  LDSM.16.M88.4 R36, [R0+0x2000] ;  /* 0x002000000024783b */ /* 0x000eee0000000200 */
[C---:B------:R-:W-:Y:S01]  /*13c20*/  HMMA.16816.F32.BF16 R104, R12.reuse, R24, R76 ;  /* 0x000000180c68723c */ /* 0x040fe2000004184c */
[----:B------:R-:W3:Y:S07]  /*13c30*/  LDSM.16.M88.4 R24, [R0+0x3000] ;  /* 0x003000000018783b */ /* 0x000eee0000000200 */
[----:B-1----:R-:W-:Y:S01]  /*13c40*/  HMMA.16816.F32.BF16 R88, R12, R4, R164 ;  /* 0x000000040c58723c */ /* 0x002fe200000418a4 */
[----:B------:R-:W-:-:S02]  /*13c50*/  IMAD.MOV.U32 R165, RZ, RZ, R55 ;  /* 0x000000ffffa57224 */ /* 0x000fc400078e0037 */
[----:B------:R-:W-:Y:S02]  /*13c60*/  IMAD.MOV.U32 R166, RZ, RZ, R54 ;  /* 0x000000ffffa67224 */ /* 0x000fe400078e0036 */
[----:B------:R-:W-:Y:S02]  /*13c70*/  IMAD.MOV.U32 R167, RZ, RZ, R53 ;  /* 0x000000ffffa77224 */ /* 0x000fe400078e0035 */
[----:B------:R-:W-:Y:S01]  /*13c80*/  LDSM.16.M88.4 R52, [R2+0x2000] ;  /* 0x002000000234783b */ /* 0x000fe20000000200 */
[----:B------:R-:W-:Y:S01]  /*13c90*/  HMMA.16816.F32.BF16 R84, R12, R6, R172 ;  /* 0x000000060c54723c */ /* 0x000fe200000418ac */
[----:B------:R-:W-:Y:S02]  /*13ca0*/  IMAD.MOV.U32 R172, RZ, RZ, R51 ;  /* 0x000000ffffac7224 */ /* 0x000fe400078e0033 */
[----:B------:R-:W1:Y:S01]  /*13cb0*/  LDSM.16.M88.4 R4, [R0+0x4000] ;  /* 0x004000000004783b */ /* 0x000e620000000200 */
[----:B------:R-:W-:Y:S02]  /*13cc0*/  IMAD.MOV.U32 R173, RZ, RZ, R50 ;  /* 0x000000ffffad7224 */ /* 0x000fe400078e0032 */
[----:B------:R-:W-:-:S02]  /*13cd0*/  IMAD.MOV.U32 R174, RZ, RZ, R49 ;  /* 0x000000ffffae7224 */ /* 0x000fc400078e0031 */
[----:B--2---:R-:W-:Y:S01]  /*13ce0*/  HMMA.16816.F32.BF16 R96, R8, R32, R96 ;  /* 0x000000200860723c */ /* 0x004fe20000041860 */
[----:B------:R-:W-:Y:S02]  /*13cf0*/  IMAD.MOV.U32 R175, RZ, RZ, R48 ;  /* 0x000000ffffaf7224 */ /* 0x000fe400078e0030 */
[----:B------:R-:W-:Y:S01]  /*13d00*/  LDSM.16.M88.4 R48, [R0+0x5000] ;  /* 0x005000000030783b */ /* 0x000fe20000000200 */
[----:B------:R-:W-:-:S04]  /*13d10*/  IMAD.MOV.U32 R164, RZ, RZ, R94 ;  /* 0x000000ffffa47224 */ /* 0x000fc800078e005e */
[----:B------:R-:W-:Y:S01]  /*13d20*/  HMMA.16816.F32.BF16 R108, R8, R34, R108 ;  /* 0x00000022086c723c */ /* 0x000fe2000004186c */
[----:B------:R-:W2:Y:S07]  /*13d30*/  LDSM.16.M88.4 R32, [R0+0x7000] ;  /* 0x007000000020783b */ /* 0x000eae0000000200 */
[C---:B----4-:R-:W-:Y:S01]  /*13d40*/  HMMA.16816.F32.BF16 R124, R12.reuse, R40, R56 ;  /* 0x000000280c7c723c */ /* 0x050fe20000041838 */
[----:B------:R-:W4:Y:S07]  /*13d50*/  LDSM.16.M88.4 R56, [R0+0x4800] ;  /* 0x004800000038783b */ /* 0x000f2e0000000200 */
[C---:B------:R-:W-:Y:S08]  /*13d60*/  HMMA.16816.F32.BF16 R80, R12.reuse, R20, R176 ;  /* 0x000000140c50723c */ /* 0x040ff000000418b0 */
[C---:B------:R-:W-:Y:S01]  /*13d70*/  HMMA.16816.F32.BF16 R76, R12.reuse, R22, R180 ;  /* 0x000000160c4c723c */ /* 0x040fe200000418b4 */
[----:B------:R-:W4:Y:S07]  /*13d80*/  LDSM.16.M88.4 R20, [R0+0x8800] ;  /* 0x008800000014783b */ /* 0x000f2e0000000200 */
[----:B------:R-:W-:Y:S01]  /*13d90*/  HMMA.16816.F32.BF16 R112, R12, R42, R64 ;  /* 0x0000002a0c70723c */ /* 0x000fe20000041840 */
[----:B------:R-:W4:Y:S07]  /*13da0*/  LDSM.16.M88.4 R40, [R0+0x6000] ;  /* 0x006000000028783b */ /* 0x000f2e0000000200 */
[C---:B------:R-:W-:Y:S08]  /*13db0*/  HMMA.16816.F32.BF16 R132, R8.reuse, R16, R152 ;  /* 0x000000100884723c */ /* 0x040ff00000041898 */
[----:B------:R-:W-:Y:S01]  /*13dc0*/  HMMA.16816.F32.BF16 R140, R8, R18, R140 ;  /* 0x00000012088c723c */ /* 0x000fe2000004188c */
[----:B------:R-:W4:Y:S07]  /*13dd0*/  LDSM.16.M88.4 R16, [R0+0x9000] ;  /* 0x009000000010783b */ /* 0x000f2e0000000200 */
[C---:B------:R-:W-:Y:S08]  /*13de0*/  HMMA.16816.F32.BF16 R72, R12.reuse, R28, R188 ;  /* 0x0000001c0c48723c */ /* 0x040ff000000418bc */
[----:B------:R-:W-:Y:S01]  /*13df0*/  HMMA.16816.F32.BF16 R60, R12, R30, R192 ;  /* 0x0000001e0c3c723c */ /* 0x000fe200000418c0 */
[----:B------:R-:W4:Y:S04]  /*13e00*/  LDSM.16.M88.4 R28, [R0+0x7800] ;  /* 0x00780000001c783b */ /* 0x000f280000000200 */
[----:B------:R-:W-:Y:S03]  /*13e10*/  LDSM.16.M88.4 R12, [R0+0x9800] ;  /* 0x00980000000c783b */ /* 0x000fe60000000200 */
[C---:B---3--:R-:W-:Y:S08]  /*13e20*/  HMMA.16816.F32.BF16 R64, R8.reuse, R36, R184 ;  /* 0x000000240840723c */ /* 0x048ff000000418b8 */
[C---:B------:R-:W-:Y:S01]  /*13e30*/  HMMA.16816.F32.BF16 R68, R8.reuse, R38, R44 ;  /* 0x000000260844723c */ /* 0x040fe2000004182c */
[----:B------:R-:W3:Y:S04]  /*13e40*/  LDSM.16.M88.4 R44, [R0+0x5800] ;  /* 0x00580000002c783b */ /* 0x000ee80000000200 */
[----:B------:R-:W3:Y:S03]  /*13e50*/  LDSM.16.M88.4 R36, [R0+0x6800] ;  /* 0x006800000024783b */ /* 0x000ee60000000200 */
[C---:B------:R-:W-:Y:S08]  /*13e60*/  HMMA.16816.F32.BF16 R116, R8.reuse, R24, R156 ;  /* 0x000000180874723c */ /* 0x040ff0000004189c */
[C---:B------:R-:W-:Y:S01]  /*13e70*/  HMMA.16816.F32.BF16 R120, R8.reuse, R26, R144 ;  /* 0x0000001a0878723c */ /* 0x040fe20000041890 */
[----:B------:R2:W3:Y:S07]  /*13e80*/  LDSM.16.M88.4 R24, [R0+0x8000] ;  /* 0x008000000018783b */ /* 0x0004ee0000000200 */
[C---:B-1----:R-:W-:Y:S08]  /*13e90*/  HMMA.16816.F32.BF16 R144, R8.reuse, R4, R148 ;  /* 0x000000040890723c */ /* 0x042ff00000041894 */
[----:B------:R-:W-:Y:S01]  /*13ea0*/  HMMA.16816.F32.BF16 R148, R8, R6, R200 ;  /* 0x000000060894723c */ /* 0x000fe200000418c8 */
[----:B--2---:R-:W-:-:S07]  /*13eb0*/  IMAD.IADD R0, R93, 0x1, R3 ;  /* 0x000000015d007824 */ /* 0x004fce00078e0203 */
[C---:B------:R-:W-:Y:S01]  /*13ec0*/  HMMA.16816.F32.BF16 R136, R8.reuse, R32, R136 ;  /* 0x000000200888723c */ /* 0x040fe20000041888 */
[----:B------:R1:W2:Y:S07]  /*13ed0*/  LDSM.16.M88.4 R4, [R0] ;  /* 0x000000000004783b */ /* 0x0002ae0000000200 */
[C---:B------:R-:W-:Y:S01]  /*13ee0*/  HMMA.16816.F32.BF16 R128, R8.reuse, R34, R128 ;  /* 0x000000220880723c */ /* 0x040fe20000041880 */
[----:B------:R-:W2:Y:S07]  /*13ef0*/  LDSM.16.M88.4 R32, [R2+0x2800] ;  /* 0x002800000220783b */ /* 0x000eae0000000200 */
[C---:B----4-:R-:W-:Y:S08]  /*13f00*/  HMMA.16816.F32.BF16 R152, R8.reuse, R56, R224 ;  /* 0x000000380898723c */ /* 0x050ff000000418e0 */
[----:B------:R-:W-:Y:S01]  /*13f10*/  HMMA.16816.F32.BF16 R56, R8, R58, R172 ;  /* 0x0000003a0838723c */ /* 0x000fe200000418ac */
[----:B-1----:R-:W-:-:S07]  /*13f20*/  IMAD.SHL.U32 R0, R231, 0x2, RZ ;  /* 0x00000002e7007824 */ /* 0x002fce00078e00ff */
[C---:B------:R-:W-:Y:S08]  /*13f30*/  HMMA.16816.F32.BF16 R180, R8.reuse, R22, R84 ;  /* 0x0000001608b4723c */ /* 0x040ff00000041854 */
[----:B------:R-:W-:Y:S01]  /*13f40*/  HMMA.16816.F32.BF16 R172, R8, R42, R208 ;  /* 0x0000002a08ac723c */ /* 0x000fe200000418d0 */
[----:B------:R-:W-:-:S04]  /*13f50*/  VIADD R42, R239, 0xffffffff ;  /* 0xffffffffef2a7836 */ /* 0x000fc80000000000 */
[----:B------:R-:W-:-:S03]  /*13f60*/  IMAD.MOV.U32 R238, RZ, RZ, R42 ;  /* 0x000000ffffee7224 */ /* 0x000fc600078e002a */
[C---:B------:R-:W-:Y:S08]  /*13f70*/  HMMA.16816.F32.BF16 R84, R8.reuse, R16, R80 ;  /* 0x000000100854723c */ /* 0x040ff00000041850 */
[C---:B------:R-:W-:Y:S01]  /*13f80*/  HMMA.16816.F32.BF16 R80, R8.reuse, R18, R76 ;  /* 0x000000120850723c */ /* 0x040fe2000004184c */
[----:B------:R-:W1:Y:S07]  /*13f90*/  LDSM.16.M88.4 R16, [R2+0x3000] ;  /* 0x003000000210783b */ /* 0x000e6e0000000200 */
[C---:B------:R-:W-:Y:S08]  /*13fa0*/  HMMA.16816.F32.BF16 R156, R8.reuse, R48, R164 ;  /* 0x00000030089c723c */ /* 0x040ff000000418a4 */
[----:B------:R-:W-:Y:S01]  /*13fb0*/  HMMA.16816.F32.BF16 R164, R8, R40, R212 ;  /* 0x0000002808a4723c */ /* 0x000fe200000418d4 */
[----:B------:R-:W-:-:S05]  /*13fc0*/  IMAD.SHL.U32 R41, R42, 0x100, RZ ;  /* 0x000001002a297824 */ /* 0x000fca00078e00ff */
[----:B------:R-:W-:Y:S02]  /*13fd0*/  LOP3.LUT R0, R41, 0x6, R0, 0xf8, !PT ;  /* 0x0000000629007812 */ /* 0x000fe400078ef800 */
[C---:B------:R-:W-:Y:S02]  /*13fe0*/  HMMA.16816.F32.BF16 R124, R8.reuse, R28, R124 ;  /* 0x0000001c087c723c */ /* 0x040fe4000004187c */
[C---:B------:R-:W-:Y:S02]  /*13ff0*/  LOP3.LUT R3, R0.reuse, 0x9, RZ, 0xfc, !PT ;  /* 0x0000000900037812 */ /* 0x040fe400078efcff */
[CC--:B------:R-:W-:Y:S02]  /*14000*/  ISETP.GE.AND P0, PT, R0.reuse, R92.reuse, PT ;  /* 0x0000005c0000720c */ /* 0x0c0fe40003f06270 */
[----:B------:R-:W-:Y:S02]  /*14010*/  ISETP.GE.AND P4, PT, R3, R92, PT ;  /* 0x0000005c0300720c */ /* 0x000fe40003f86270 */
[----:B------:R-:W-:Y:S01]  /*14020*/  HMMA.16816.F32.BF16 R112, R8, R30, R112 ;  /* 0x0000001e0870723c */ /* 0x000fe20000041870 */
[----:B------:R-:W4:Y:S01]  /*14030*/  LDSM.16.M88.4 R28, [R2+0x3800] ;  /* 0x00380000021c783b */ /* 0x000f220000000200 */
[----:B------:R-:W-:-:S02]  /*14040*/  LOP3.LUT R3, R0, 0x10, RZ, 0xfc, !PT ;  /* 0x0000001000037812 */ /* 0x000fc400078efcff */
[C---:B------:R-:W-:Y:S02]  /*14050*/  LOP3.LUT R40, R0.reuse, 0x41, RZ, 0xfc, !PT ;  /* 0x0000004100287812 */ /* 0x040fe400078efcff */
[----:B------:R-:W-:Y:S02]  /*14060*/  ISETP.GE.AND P5, PT, R3, R92, PT ;  /* 0x0000005c0300720c */ /* 0x000fe40003fa6270 */
[----:B------:R-:W-:Y:S01]  /*14070*/  HMMA.16816.F32.BF16 R48, R8, R50, R160 ;  /* 0x000000320830723c */ /* 0x000fe200000418a0 */
[----:B------:R-:W-:-:S07]  /*14080*/  LOP3.LUT R3, R0, 0x18, RZ, 0xfc, !PT ;  /* 0x0000001800037812 */ /* 0x000fce00078efcff */
[C---:B------:R-:W-:Y:S01]  /*14090*/  HMMA.16816.F32.BF16 R184, R8.reuse, R20, R88 ;  /* 0x0000001408b8723c */ /* 0x040fe20000041858 */
[C---:B------:R-:W-:Y:S02]  /*140a0*/  LOP3.LUT R21, R0.reuse, 0x1, RZ, 0xfc, !PT ;  /* 0x0000000100157812 */ /* 0x040fe400078efcff */
[----:B------:R-:W-:Y:S02]  /*140b0*/  LOP3.LUT R20, R0, 0x8, RZ, 0xfc, !PT ;  /* 0x0000000800147812 */ /* 0x000fe400078efcff */
[-C--:B------:R-:W-:Y:S02]  /*140c0*/  ISETP.GE.AND P1, PT, R21, R92.reuse, PT ;  /* 0x0000005c1500720c */ /* 0x080fe40003f26270 */
[----:B------:R-:W-:Y:S01]  /*140d0*/  ISETP.GE.AND P3, PT, R20, R92, PT ;  /* 0x0000005c1400720c */ /* 0x000fe20003f66270 */
[C---:B---3--:R-:W-:Y:S08]  /*140e0*/  HMMA.16816.F32.BF16 R160, R8.reuse, R44, R220 ;  /* 0x0000002c08a0723c */ /* 0x048ff000000418dc */
[C---:B------:R-:W-:Y:S08]  /*140f0*/  HMMA.16816.F32.BF16 R76, R8.reuse, R12, R72 ;  /* 0x0000000c084c723c */ /* 0x040ff00000041848 */
[C---:B------:R-:W-:Y:S08]  /*14100*/  HMMA.16816.F32.BF16 R44, R8.reuse, R46, R216 ;  /* 0x0000002e082c723c */ /* 0x040ff000000418d8 */
[C---:B------:R-:W-:Y:S08]  /*14110*/  HMMA.16816.F32.BF16 R176, R8.reuse, R36, R204 ;  /* 0x0000002408b0723c */ /* 0x040ff000000418cc */
[C---:B------:R-:W-:Y:S01]  /*14120*/  HMMA.16816.F32.BF16 R196, R8.reuse, R38, R196 ;  /* 0x0000002608c4723c */ /* 0x040fe200000418c4 */
[----:B------:R-:W3:Y:S07]  /*14130*/  LDSM.16.M88.4 R36, [R2+0x4000] ;  /* 0x004000000224783b */ /* 0x000eee0000000200 */
[C---:B------:R-:W-:Y:S08]  /*14140*/  HMMA.16816.F32.BF16 R104, R8.reuse, R24, R104 ;  /* 0x000000180868723c */ /* 0x040ff00000041868 */
[C---:B------:R-:W-:Y:S08]  /*14150*/  HMMA.16816.F32.BF16 R100, R8.reuse, R26, R100 ;  /* 0x0000001a0864723c */ /* 0x040ff00000041864 */
[----:B------:R-:W-:Y:S08]  /*14160*/  HMMA.16816.F32.BF16 R72, R8, R14, R60 ;  /* 0x0000000e0848723c */ /* 0x000ff0000004183c */
[C---:B--2---:R-:W-:Y:S08]  /*14170*/  HMMA.16816.F32.BF16 R8, R4.reuse, R52, R64 ;  /* 0x000000340408723c */ /* 0x044ff00000041840 */
[----:B------:R-:W-:Y:S01]  /*14180*/  HMMA.16816.F32.BF16 R20, R4, R32, R96 ;  /* 0x000000200414723c */ /* 0x000fe20000041860 */
[----:B------:R-:W-:-:S07]  /*14190*/  LOP3.LUT R32, R0, 0x11, RZ, 0xfc, !PT ;  /* 0x0000001100207812 */ /* 0x000fce00078efcff */
[C---:B------:R-:W-:Y:S03]  /*141a0*/  HMMA.16816.F32.BF16 R12, R4.reuse, R54, R68 ;  /* 0x00000036040c723c */ /* 0x040fe60000041844 */
[----:B------:R-:W-:Y:S02]  /*141b0*/  FSEL R53, R10, -INF , !P0 ;  /* 0xff8000000a357808 */ /* 0x000fe40004000000 */
[----:B------:R-:W-:Y:S02]  /*141c0*/  FSEL R62, R8, -INF , !P0 ;  /* 0xff800000083e7808 */ /* 0x000fe40004000000 */
[----:B------:R-:W-:Y:S01]  /*141d0*/  ISETP.GE.AND P0, PT, R3, R92, PT ;  /* 0x0000005c0300720c */ /* 0x000fe20003f06270 */
[----:B------:R-:W-:Y:S01]  /*141e0*/  HMMA.16816.F32.BF16 R24, R4, R34, R108 ;  /* 0x000000220418723c */ /* 0x000fe2000004186c */
[----:B------:R-:W-:Y:S02]  /*141f0*/  LOP3.LUT R3, R0, 0x19, RZ, 0xfc, !PT ;  /* 0x0000001900037812 */ /* 0x000fe400078efcff */
[----:B------:R-:W-:-:S02]  /*14200*/  FSEL R65, R22, -INF , !P5 ;  /* 0xff80000016417808 */ /* 0x000fc40006800000 */
[----:B------:R-:W-:Y:S02]  /*14210*/  FSEL R70, R20, -INF , !P5 ;  /* 0xff80000014467808 */ /* 0x000fe40006800000 */
[-C--:B------:R-:W-:Y:S02]  /*14220*/  ISETP.GE.AND P5, PT, R32, R92.reuse, PT ;  /* 0x0000005c2000720c */ /* 0x080fe40003fa6270 */
[----:B------:R-:W-:Y:S01]  /*14230*/  FSEL R43, R11, -INF , !P1 ;  /* 0xff8000000b2b7808 */ /* 0x000fe20004800000 */
[----:B------:R-:W2:Y:S01]  /*14240*/  LDSM.16.M88.4 R32, [R2+0x4800] ;  /* 0x004800000220783b */ /* 0x000ea20000000200 */
[----:B------:R-:W-:Y:S02]  /*14250*/  FSEL R55, R12, -INF , !P3 ;  /* 0xff8000000c377808 */ /* 0x000fe40005800000 */
[----:B------:R-:W-:Y:S02]  /*14260*/  FSEL R60, R9, -INF , !P1 ;  /* 0xff800000093c7808 */ /* 0x000fe40004800000 */
[----:B------:R-:W-:Y:S01]  /*14270*/  LOP3.LUT R12, R0, 0x21, RZ, 0xfc, !PT ;  /* 0x00000021000c7812 */ /* 0x000fe200078efcff */
[----:B-1----:R-:W-:Y:S01]  /*14280*/  HMMA.16816.F32.BF16 R8, R4, R16, R116 ;  /* 0x000000100408723c */ /* 0x002fe20000041874 */
[----:B------:R-:W-:-:S02]  /*14290*/  ISETP.GE.AND P1, PT, R3, R92, PT ;  /* 0x0000005c0300720c */ /* 0x000fc40003f26270 */
[----:B------:R-:W-:Y:S02]  /*142a0*/  FSEL R54, R15, -INF , !P4 ;  /* 0xff8000000f367808 */ /* 0x000fe40006000000 */
[----:B------:R-:W-:Y:S02]  /*142b0*/  FSEL R61, R13, -INF , !P4 ;  /* 0xff8000000d3d7808 */ /* 0x000fe40006000000 */
[----:B------:R-:W-:Y:S02]  /*142c0*/  LOP3.LUT R3, R0, 0x20, RZ, 0xfc, !PT ;  /* 0x0000002000037812 */ /* 0x000fe400078efcff */
[----:B------:R-:W-:Y:S02]  /*142d0*/  FSEL R52, R14, -INF , !P3 ;  /* 0xff8000000e347808 */ /* 0x000fe40005800000 */
[----:B------:R-:W-:Y:S02]  /*142e0*/  ISETP.GE.AND P4, PT, R12, R92, PT ;  /* 0x0000005c0c00720c */ /* 0x000fe40003f86270 */
[----:B------:R-:W-:Y:S01]  /*142f0*/  HMMA.16816.F32.BF16 R12, R4, R18, R120 ;  /* 0x00000012040c723c */ /* 0x000fe20000041878 */
[----:B------:R-:W-:-:S02]  /*14300*/  FSEL R64, R26, -INF , !P0 ;  /* 0xff8000001a407808 */ /* 0x000fc40004000000 */
[----:B------:R-:W-:Y:S02]  /*14310*/  FSEL R67, R24, -INF , !P0 ;  /* 0xff80000018437808 */ /* 0x000fe40004000000 */
[----:B------:R-:W-:Y:S02]  /*14320*/  FSEL R69, R27, -INF , !P1 ;  /* 0xff8000001b457808 */ /* 0x000fe40004800000 */
[----:B------:R-:W-:Y:S01]  /*14330*/  FSEL R66, R25, -INF , !P1 ;  /* 0xff80000019427808 */ /* 0x000fe20004800000 */
[----:B----4-:R-:W-:Y:S01]  /*14340*/  HMMA.16816.F32.BF16 R16, R4, R28, R132 ;  /* 0x0000001c0410723c */ /* 0x010fe20000041884 */
[----:B------:R-:W-:Y:S02]  /*14350*/  ISETP.GE.AND P3, PT, R3, R92, PT ;  /* 0x0000005c0300720c */ /* 0x000fe40003f66270 */
[C---:B------:R-:W-:Y:S02]  /*14360*/  LOP3.LUT R3, R0.reuse, 0x28, RZ, 0xfc, !PT ;  /* 0x0000002800037812 */ /* 0x040fe400078efcff */
[----:B------:R-:W-:-:S02]  /*14370*/  LOP3.LUT R22, R0, 0x29, RZ, 0xfc, !PT ;  /* 0x0000002900167812 */ /* 0x000fc400078efcff */
[-C--:B------:R-:W-:Y:S01]  /*14380*/  ISETP.GE.AND P6, PT, R3, R92.reuse, PT ;  /* 0x0000005c0300720c */ /* 0x080fe20003fc6270 */
[----:B------:R-:W-:Y:S01]  /*14390*/  HMMA.16816.F32.BF16 R24, R4, R30, R140 ;  /* 0x0000001e0418723c */ /* 0x000fe2000004188c */
[----:B------:R-:W1:Y:S01]  /*143a0*/  LDSM.16.M88.4 R28, [R2+0x5000] ;  /* 0x00500000021c783b */ /* 0x000e620000000200 */
[C---:B------:R-:W-:Y:S02]  /*143b0*/  LOP3.LUT R3, R0.reuse, 0x30, RZ, 0xfc, !PT ;  /* 0x0000003000037812 */ /* 0x040fe400078efcff */
[----:B------:R-:W-:Y:S02]  /*143c0*/  FSEL R71, R11, -INF , !P4 ;  /* 0xff8000000b477808 */ /* 0x000fe40006000000 */
[----:B------:R-:W-:Y:S02]  /*143d0*/  ISETP.GE.AND P0, PT, R3, R92, PT ;  /* 0x0000005c0300720c */ /* 0x000fe40003f06270 */
[----:B------:R-:W-:Y:S02]  /*143e0*/  LOP3.LUT R3, R0, 0x38, RZ, 0xfc, !PT ;  /* 0x0000003800037812 */ /* 0x000fe400078efcff */
[----:B------:R-:W-:-:S02]  /*143f0*/  FSEL R94, R9, -INF , !P4 ;  /* 0xff800000095e7808 */ /* 0x000fc40006000000 */
[----:B------:R-:W-:Y:S02]  /*14400*/  FSEL R90, R10, -INF , !P3 ;  /* 0xff8000000a5a7808 */ /* 0x000fe40005800000 */
[----:B------:R-:W-:Y:S02]  /*14410*/  FSEL R96, R8, -INF , !P3 ;  /* 0xff80000008607808 */ /* 0x000fe40005800000 */
[-C--:B------:R-:W-:Y:S01]  /*14420*/  ISETP.GE.AND P4, PT, R22, R92.reuse, PT ;  /* 0x0000005c1600720c */ /* 0x080fe20003f86270 */
[----:B---3--:R-:W-:Y:S01]  /*14430*/  HMMA.16816.F32.BF16 R8, R4, R36, R144 ;  /* 0x000000240408723c */ /* 0x008fe20000041890 */
[----:B------:R-:W-:Y:S02]  /*14440*/  ISETP.GE.AND P3, PT, R3, R92, PT ;  /* 0x0000005c0300720c */ /* 0x000fe40003f66270 */
[----:B------:R-:W-:Y:S02]  /*14450*/  LOP3.LUT R3, R0, 0x39, RZ, 0xfc, !PT ;  /* 0x0000003900037812 */ /* 0x000fe400078efcff */
[----:B------:R-:W-:-:S02]  /*14460*/  FSEL R88, R14, -INF , !P6 ;  /* 0xff8000000e587808 */ /* 0x000fc40007000000 */
[----:B------:R-:W-:Y:S02]  /*14470*/  FSEL R95, R12, -INF , !P6 ;  /* 0xff8000000c5f7808 */ /* 0x000fe40007000000 */
[----:B------:R-:W-:Y:S02]  /*14480*/  FSEL R91, R15, -INF , !P4 ;  /* 0xff8000000f5b7808 */ /* 0x000fe40006000000 */
[----:B------:R-:W-:Y:S02]  /*14490*/  FSEL R89, R13, -INF , !P4 ;  /* 0xff8000000d597808 */ /* 0x000fe40006000000 */
[----:B------:R-:W-:Y:S01]  /*144a0*/  FSEL R63, R23, -INF , !P5 ;  /* 0xff800000173f7808 */ /* 0x000fe20006800000 */
[----:B------:R-:W-:Y:S01]  /*144b0*/  HMMA.16816.F32.BF16 R12, R4, R38, R148 ;  /* 0x00000026040c723c */ /* 0x000fe20000041894 */
[----:B------:R-:W-:Y:S01]  /*144c0*/  FSEL R68, R21, -INF , !P5 ;  /* 0xff80000015447808 */ /* 0x000fe20006800000 */
[----:B------:R-:W3:Y:S01]  /*144d0*/  LDSM.16.M88.4 R36, [R2+0x5800] ;  /* 0x005800000224783b */ /* 0x000ee20000000200 */
[----:B------:R-:W-:-:S02]  /*144e0*/  ISETP.GE.AND P5, PT, R3, R92, PT ;  /* 0x0000005c0300720c */ /* 0x000fc40003fa6270 */
[C---:B------:R-:W-:Y:S02]  /*144f0*/  LOP3.LUT R3, R0.reuse, 0x40, RZ, 0xfc, !PT ;  /* 0x0000004000037812 */ /* 0x040fe400078efcff */
[C---:B------:R-:W-:Y:S02]  /*14500*/  LOP3.LUT R20, R0.reuse, 0x31, RZ, 0xfc, !PT ;  /* 0x0000003100147812 */ /* 0x040fe400078efcff */
[----:B------:R-:W-:Y:S02]  /*14510*/  ISETP.GE.AND P6, PT, R3, R92, PT ;  /* 0x0000005c0300720c */ /* 0x000fe40003fc6270 */
[----:B------:R-:W-:Y:S02]  /*14520*/  LOP3.LUT R3, R0, 0x48, RZ, 0xfc, !PT ;  /* 0x0000004800037812 */ /* 0x000fe400078efcff */
[----:B------:R-:W-:Y:S02]  /*14530*/  FSEL R99, R18, -INF , !P0 ;  /* 0xff80000012637808 */ /* 0x000fe40004000000 */
[----:B------:R-:W-:-:S02]  /*14540*/  FSEL R116, R16, -INF , !P0 ;  /* 0xff80000010747808 */ /* 0x000fc40004000000 */
        /* <DEDUP_REMOVED lines=9> */
[----:B------:R-:W2:Y:S01]  /*145e0*/  LDSM.16.M88.4 R32, [R2+0x6000] ;  /* 0x006000000220783b */ /* 0x000ea20000000200 */
[----:B------:R-:W-:Y:S02]  /*145f0*/  FSEL R97, R19, -INF , !P1 ;  /* 0xff80000013617808 */ /* 0x000fe40004800000 */
[----:B------:R-:W-:Y:S02]  /*14600*/  FSEL R111, R17, -INF , !P1 ;  /* 0xff800000116f7808 */ /* 0x000fe40004800000 */
[----:B------:R-:W-:Y:S02]  /*14610*/  LOP3.LUT R16, R0, 0x51, RZ, 0xfc, !PT ;  /* 0x0000005100107812 */ /* 0x000fe400078efcff */
[----:B------:R-:W-:-:S02]  /*14620*/  ISETP.GE.AND P3, PT, R40, R92, PT ;  /* 0x0000005c2800720c */ /* 0x000fc40003f66270 */
[-C--:B------:R-:W-:Y:S02]  /*14630*/  ISETP.GE.AND P1, PT, R3, R92.reuse, PT ;  /* 0x0000005c0300720c */ /* 0x080fe40003f26270 */
[----:B------:R-:W-:Y:S02]  /*14640*/  LOP3.LUT R3, R0, 0x50, RZ, 0xfc, !PT ;  /* 0x0000005000037812 */ /* 0x000fe400078efcff */
[----:B------:R-:W-:Y:S02]  /*14650*/  ISETP.GE.AND P5, PT, R16, R92, PT ;  /* 0x0000005c1000720c */ /* 0x000fe40003fa6270 */
[----:B------:R-:W-:Y:S01]  /*14660*/  FSEL R120, R10, -INF , !P6 ;  /* 0xff8000000a787808 */ /* 0x000fe20007000000 */
[----:B-1----:R-:W-:Y:S01]  /*14670*/  HMMA.16816.F32.BF16 R16, R4, R30, R48 ;  /* 0x0000001e0410723c */ /* 0x002fe20000041830 */
[----:B------:R-:W-:Y:S02]  /*14680*/  FSEL R132, R8, -INF , !P6 ;  /* 0xff80000008847808 */ /* 0x000fe40007000000 */
[----:B------:R-:W-:-:S02]  /*14690*/  FSEL R117, R11, -INF , !P3 ;  /* 0xff8000000b757808 */ /* 0x000fc40005800000 */
[----:B------:R-:W-:Y:S02]  /*146a0*/  FSEL R122, R9, -INF , !P3 ;  /* 0xff800000097a7808 */ /* 0x000fe40005800000 */
[-C--:B------:R-:W-:Y:S01]  /*146b0*/  ISETP.GE.AND P4, PT, R3, R92.reuse, PT ;  /* 0x0000005c0300720c */ /* 0x080fe20003f86270 */
[----:B------:R-:W-:Y:S01]  /*146c0*/  HMMA.16816.F32.BF16 R8, R4, R28, R156 ;  /* 0x0000001c0408723c */ /* 0x000fe2000004189c */
[----:B------:R-:W1:Y:S01]  /*146d0*/  LDSM.16.M88.4 R28, [R2+0x6800] ;  /* 0x00680000021c783b */ /* 0x000e620000000200 */
[----:B------:R-:W-:Y:S02]  /*146e0*/  LOP3.LUT R3, R0, 0x58, RZ, 0xfc, !PT ;  /* 0x0000005800037812 */ /* 0x000fe400078efcff */
[----:B------:R-:W-:Y:S02]  /*146f0*/  FSEL R118, R14, -INF , !P0 ;  /* 0xff8000000e767808 */ /* 0x000fe40004000000 */
[----:B------:R-:W-:Y:S02]  /*14700*/  ISETP.GE.AND P6, PT, R3, R92, PT ;  /* 0x0000005c0300720c */ /* 0x000fe40003fc6270 */
[----:B------:R-:W-:-:S02]  /*14710*/  LOP3.LUT R3, R0, 0x60, RZ, 0xfc, !PT ;  /* 0x0000006000037812 */ /* 0x000fc400078efcff */
        /* <DEDUP_REMOVED lines=10> */
[----:B------:R-:W-:Y:S02]  /*147c0*/  LOP3.LUT R3, R0, 0x69, RZ, 0xfc, !PT ;  /* 0x0000006900037812 */ /* 0x000fe400078efcff */
[----:B------:R-:W-:-:S02]  /*147d0*/  FSEL R133, R23, -INF , !P5 ;  /* 0xff80000017857808 */ /* 0x000fc40006800000 */
[----:B------:R-:W-:Y:S02]  /*147e0*/  FSEL R143, R21, -INF , !P5 ;  /* 0xff800000158f7808 */ /* 0x000fe40006800000 */
[----:B------:R-:W-:Y:S01]  /*147f0*/  FSEL R134, R26, -INF , !P6 ;  /* 0xff8000001a867808 */ /* 0x000fe20007000000 */
[C---:B---3--:R-:W-:Y:S01]  /*14800*/  HMMA.16816.F32.BF16 R20, R4.reuse, R36, R160 ;  /* 0x000000240414723c */ /* 0x048fe200000418a0 */
[----:B------:R-:W-:Y:S02]  /*14810*/  FSEL R141, R24, -INF , !P6 ;  /* 0xff800000188d7808 */ /* 0x000fe40007000000 */
[----:B------:R-:W-:Y:S02]  /*14820*/  FSEL R142, R27, -INF , !P1 ;  /* 0xff8000001b8e7808 */ /* 0x000fe40004800000 */
[----:B------:R-:W-:Y:S02]  /*14830*/  FSEL R140, R25, -INF , !P1 ;  /* 0xff800000198c7808 */ /* 0x000fe40004800000 */
[----:B------:R-:W-:Y:S01]  /*14840*/  ISETP.GE.AND P5, PT, R3, R92, PT ;  /* 0x0000005c0300720c */ /* 0x000fe20003fa6270 */
[----:B------:R-:W-:Y:S01]  /*14850*/  HMMA.16816.F32.BF16 R24, R4, R38, R44 ;  /* 0x000000260418723c */ /* 0x000fe2000004182c */
[C---:B------:R-:W-:Y:S01]  /*14860*/  LOP3.LUT R3, R0.reuse, 0x70, RZ, 0xfc, !PT ;  /* 0x0000007000037812 */ /* 0x040fe200078efcff */
[----:B------:R-:W3:Y:S01]  /*14870*/  LDSM.16.M88.4 R36, [R2+0x7000] ;  /* 0x007000000224783b */ /* 0x000ee20000000200 */
[----:B------:R-:W-:-:S02]  /*14880*/  LOP3.LUT R12, R0, 0x61, RZ, 0xfc, !PT ;  /* 0x00000061000c7812 */ /* 0x000fc400078efcff */
[-C--:B------:R-:W-:Y:S02]  /*14890*/  ISETP.GE.AND P6, PT, R3, R92.reuse, PT ;  /* 0x0000005c0300720c */ /* 0x080fe40003fc6270 */
[----:B------:R-:W-:Y:S02]  /*148a0*/  LOP3.LUT R3, R0, 0x78, RZ, 0xfc, !PT ;  /* 0x0000007800037812 */ /* 0x000fe400078efcff */
[----:B------:R-:W-:Y:S02]  /*148b0*/  FSEL R155, R8, -INF , !P0 ;  /* 0xff800000089b7808 */ /* 0x000fe40004000000 */
[-C--:B------:R-:W-:Y:S02]  /*148c0*/  ISETP.GE.AND P3, PT, R12, R92.reuse, PT ;  /* 0x0000005c0c00720c */ /* 0x080fe40003f66270 */
[----:B------:R-:W-:Y:S01]  /*148d0*/  LOP3.LUT R8, R0, 0x81, RZ, 0xfc, !PT ;  /* 0x0000008100087812 */ /* 0x000fe200078efcff */
[----:B--2---:R-:W-:Y:S01]  /*148e0*/  HMMA.16816.F32.BF16 R12, R4, R32, R164 ;  /* 0x00000020040c723c */ /* 0x004fe200000418a4 */
[----:B------:R-:W-:-:S02]  /*148f0*/  ISETP.GE.AND P1, PT, R3, R92, PT ;  /* 0x0000005c0300720c */ /* 0x000fc40003f26270 */
        /* <DEDUP_REMOVED lines=8> */
[----:B------:R-:W-:Y:S01]  /*14980*/  HMMA.16816.F32.BF16 R8, R4, R34, R172 ;  /* 0x000000220408723c */ /* 0x000fe200000418ac */
[----:B------:R-:W2:Y:S01]  /*14990*/  LDSM.16.M88.4 R32, [R2+0x7800] ;  /* 0x007800000220783b */ /* 0x000ea20000000200 */
[-C--:B------:R-:W-:Y:S02]  /*149a0*/  ISETP.GE.AND P0, PT, R3, R92.reuse, PT ;  /* 0x0000005c0300720c */ /* 0x080fe40003f06270 */
[----:B------:R-:W-:Y:S02]  /*149b0*/  ISETP.GE.AND P3, PT, R40, R92, PT ;  /* 0x0000005c2800720c */ /* 0x000fe40003f66270 */
        /* <DEDUP_REMOVED lines=9> */
[----:B------:R-:W-:Y:S01]  /*14a50*/  LOP3.LUT R3, R0, 0x80, RZ, 0xfc, !PT ;  /* 0x0000008000037812 */ /* 0x000fe200078efcff */
[----:B------:R-:W-:Y:S01]  /*14a60*/  HMMA.16816.F32.BF16 R24, R4, R30, R196 ;  /* 0x0000001e0418723c */ /* 0x000fe200000418c4 */
[----:B------:R-:W1:Y:S01]  /*14a70*/  LDSM.16.M88.4 R28, [R2+0x8000] ;  /* 0x00800000021c783b */ /* 0x000e620000000200 */
[----:B------:R-:W-:Y:S02]  /*14a80*/  FSEL R147, R18, -INF , !P4 ;  /* 0xff80000012937808 */ /* 0x000fe40006000000 */
[----:B------:R-:W-:Y:S02]  /*14a90*/  FSEL R154, R16, -INF , !P4 ;  /* 0xff800000109a7808 */ /* 0x000fe40006000000 */
[----:B------:R-:W-:Y:S02]  /*14aa0*/  ISETP.GE.AND P4, PT, R3, R92, PT ;  /* 0x0000005c0300720c */ /* 0x000fe40003f86270 */
[----:B------:R-:W-:-:S02]  /*14ab0*/  LOP3.LUT R3, R0, 0x88, RZ, 0xfc, !PT ;  /* 0x0000008800037812 */ /* 0x000fc400078efcff */
[C---:B------:R-:W-:Y:S02]  /*14ac0*/  LOP3.LUT R17, R0.reuse, 0x89, RZ, 0xfc, !PT ;  /* 0x0000008900117812 */ /* 0x040fe400078efcff */
[----:B------:R-:W-:Y:S02]  /*14ad0*/  ISETP.GE.AND P6, PT, R3, R92, PT ;  /* 0x0000005c0300720c */ /* 0x000fe40003fc6270 */
[C---:B------:R-:W-:Y:S02]  /*14ae0*/  LOP3.LUT R16, R0.reuse, 0x91, RZ, 0xfc, !PT ;  /* 0x0000009100107812 */ /* 0x040fe400078efcff */
[----:B------:R-:W-:Y:S02]  /*14af0*/  LOP3.LUT R3, R0, 0x90, RZ, 0xfc, !PT ;  /* 0x0000009000037812 */ /* 0x000fe400078efcff */
[----:B------:R-:W-:Y:S02]  /*14b00*/  FSEL R167, R14, -INF , !P4 ;  /* 0xff8000000ea77808 */ /* 0x000fe40006000000 */
[----:B------:R-:W-:-:S02]  /*14b10*/  FSEL R173, R12, -INF , !P4 ;  /* 0xff8000000cad7808 */ /* 0x000fc40006000000 */
[-C--:B------:R-:W-:Y:S02]  /*14b20*/  ISETP.GE.AND P1, PT, R16, R92.reuse, PT ;  /* 0x0000005c1000720c */ /* 0x080fe40003f26270 */
[----:B------:R-:W-:Y:S02]  /*14b30*/  FSEL R165, R15, -INF , !P5 ;  /* 0xff8000000fa57808 */ /* 0x000fe40006800000 */
[----:B------:R-:W-:Y:S02]  /*14b40*/  FSEL R171, R13, -INF , !P5 ;  /* 0xff8000000dab7808 */ /* 0x000fe40006800000 */
[-C--:B------:R-:W-:Y:S01]  /*14b50*/  ISETP.GE.AND P4, PT, R17, R92.reuse, PT ;  /* 0x0000005c1100720c */ /* 0x080fe20003f86270 */
[----:B---3--:R-:W-:Y:S01]  /*14b60*/  HMMA.16816.F32.BF16 R12, R4, R38, R128 ;  /* 0x00000026040c723c */ /* 0x008fe20000041880 */
[----:B------:R-:W-:Y:S02]  /*14b70*/  ISETP.GE.AND P3, PT, R3, R92, PT ;  /* 0x0000005c0300720c */ /* 0x000fe40003f66270 */
[----:B------:R-:W-:-:S02]  /*14b80*/  LOP3.LUT R3, R0, 0x98, RZ, 0xfc, !PT ;  /* 0x0000009800037812 */ /* 0x000fc400078efcff */
[C---:B------:R-:W-:Y:S02]  /*14b90*/  LOP3.LUT R40, R0.reuse, 0xa1, RZ, 0xfc, !PT ;  /* 0x000000a100287812 */ /* 0x040fe400078efcff */
[-C--:B------:R-:W-:Y:S01]  /*14ba0*/  ISETP.GE.AND P0, PT, R3, R92.reuse, PT ;  /* 0x0000005c0300720c */ /* 0x080fe20003f06270 */
[----:B------:R-:W-:Y:S01]  /*14bb0*/  HMMA.16816.F32.BF16 R16, R4, R36, R136 ;  /* 0x000000240410723c */ /* 0x000fe20000041888 */
[----:B------:R-:W3:Y:S01]  /*14bc0*/  LDSM.16.M88.4 R36, [R2+0x8800] ;  /* 0x008800000224783b */ /* 0x000ee20000000200 */
[----:B------:R-:W-:Y:S02]  /*14bd0*/  LOP3.LUT R3, R0, 0x99, RZ, 0xfc, !PT ;  /* 0x0000009900037812 */ /* 0x000fe400078efcff */
[----:B------:R-:W-:Y:S02]  /*14be0*/  FSEL R166, R10, -INF , !P6 ;  /* 0xff8000000aa67808 */ /* 0x000fe40007000000 */
[----:B------:R-:W-:Y:S02]  /*14bf0*/  ISETP.GE.AND P5, PT, R3, R92, PT ;  /* 0x0000005c0300720c */ /* 0x000fe40003fa6270 */
[----:B------:R-:W-:-:S02]  /*14c00*/  LOP3.LUT R3, R0, 0xa0, RZ, 0xfc, !PT ;  /* 0x000000a000037812 */ /* 0x000fc400078efcff */
[----:B------:R-:W-:Y:S02]  /*14c10*/  FSEL R172, R8, -INF , !P6 ;  /* 0xff80000008ac7808 */ /* 0x000fe40007000000 */
[----:B------:R-:W-:Y:S02]  /*14c20*/  FSEL R137, R11, -INF , !P4 ;  /* 0xff8000000b897808 */ /* 0x000fe40006000000 */
[----:B------:R-:W-:Y:S02]  /*14c30*/  FSEL R136, R9, -INF , !P4 ;  /* 0xff80000009887808 */ /* 0x000fe40006000000 */
[----:B--2---:R-:W-:Y:S01]  /*14c40*/  HMMA.16816.F32.BF16 R8, R4, R32, R124 ;  /* 0x000000200408723c */ /* 0x004fe2000004187c */
[----:B------:R-:W-:Y:S02]  /*14c50*/  FSEL R139, R20, -INF , !P3 ;  /* 0xff800000148b7808 */ /* 0x000fe40005800000 */
[----:B------:R-:W-:Y:S02]  /*14c60*/  FSEL R125, R27, -INF , !P5 ;  /* 0xff8000001b7d7808 */ /* 0x000fe40006800000 */
[----:B------:R-:W-:-:S02]  /*14c70*/  FSEL R124, R25, -INF , !P5 ;  /* 0xff800000197c7808 */ /* 0x000fc40006800000 */
[-C--:B------:R-:W-:Y:S02]  /*14c80*/  ISETP.GE.AND P6, PT, R3, R92.reuse, PT ;  /* 0x0000005c0300720c */ /* 0x080fe40003fc6270 */
[----:B------:R-:W-:Y:S02]  /*14c90*/  FSEL R129, R26, -INF , !P0 ;  /* 0xff8000001a817808 */ /* 0x000fe40004000000 */
[----:B------:R-:W-:Y:S02]  /*14ca0*/  FSEL R130, R24, -INF , !P0 ;  /* 0xff80000018827808 */ /* 0x000fe40004000000 */
[----:B------:R-:W-:Y:S01]  /*14cb0*/  LOP3.LUT R20, R0, 0xb1, RZ, 0xfc, !PT ;  /* 0x000000b100147812 */ /* 0x000fe200078efcff */
[----:B------:R-:W-:Y:S01]  /*14cc0*/  HMMA.16816.F32.BF16 R24, R4, R34, R112 ;  /* 0x000000220418723c */ /* 0x000fe20000041870 */
[----:B------:R-:W-:Y:S01]  /*14cd0*/  ISETP.GE.AND P5, PT, R40, R92, PT ;  /* 0x0000005c2800720c */ /* 0x000fe20003fa6270 */
[----:B------:R-:W2:Y:S01]  /*14ce0*/  LDSM.16.M88.4 R32, [R2+0x9000] ;  /* 0x009000000220783b */ /* 0x000ea20000000200 */
[----:B------:R-:W-:-:S02]  /*14cf0*/  LOP3.LUT R3, R0, 0xa8, RZ, 0xfc, !PT ;  /* 0x000000a800037812 */ /* 0x000fc400078efcff */
[----:B------:R-:W-:Y:S02]  /*14d00*/  FSEL R138, R22, -INF , !P3 ;  /* 0xff800000168a7808 */ /* 0x000fe40005800000 */
[----:B------:R-:W-:Y:S02]  /*14d10*/  FSEL R128, R23, -INF , !P1 ;  /* 0xff80000017807808 */ /* 0x000fe40004800000 */
[----:B------:R-:W-:Y:S02]  /*14d20*/  FSEL R131, R21, -INF , !P1 ;  /* 0xff80000015837808 */ /* 0x000fe40004800000 */
[----:B------:R-:W-:Y:S02]  /*14d30*/  ISETP.GE.AND P0, PT, R20, R92, PT ;  /* 0x0000005c1400720c */ /* 0x000fe40003f06270 */
[----:B------:R-:W-:Y:S01]  /*14d40*/  FSEL R126, R18, -INF , !P6 ;  /* 0xff800000127e7808 */ /* 0x000fe20007000000 */
[----:B-1----:R-:W-:Y:S01]  /*14d50*/  HMMA.16816.F32.BF16 R20, R4, R28, R104 ;  /* 0x0000001c0414723c */ /* 0x002fe20000041868 */
[----:B------:R-:W-:-:S02]  /*14d60*/  FSEL R127, R16, -INF , !P6 ;  /* 0xff800000107f7808 */ /* 0x000fc40007000000 */
[----:B------:R-:W-:Y:S02]  /*14d70*/  FSEL R112, R19, -INF , !P5 ;  /* 0xff80000013707808 */ /* 0x000fe40006800000 */
[----:B------:R-:W-:Y:S02]  /*14d80*/  FSEL R114, R17, -INF , !P5 ;  /* 0xff80000011727808 */ /* 0x000fe40006800000 */
[----:B------:R-:W-:Y:S01]  /*14d90*/  ISETP.GE.AND P4, PT, R3, R92, PT ;  /* 0x0000005c0300720c */ /* 0x000fe20003f86270 */
[----:B------:R-:W-:Y:S01]  /*14da0*/  HMMA.16816.F32.BF16 R16, R4, R30, R100 ;  /* 0x0000001e0410723c */ /* 0x000fe20000041864 */
[----:B------:R-:W1:Y:S01]  /*14db0*/  LDSM.16.M88.4 R28, [R2+0x9800] ;  /* 0x00980000021c783b */ /* 0x000e620000000200 */
[----:B------:R-:W-:Y:S01]  /*14dc0*/  LOP3.LUT R3, R0, 0xa9, RZ, 0xfc, !PT ;  /* 0x000000a900037812 */ /* 0x000fe200078efcff */
[----:B------:R-:W-:-:S04]  /*14dd0*/  DEPBAR.LE SB0, 0x0 ;  /* 0x000080000000791a */ /* 0x000fc80000000000 */
[----:B------:R-:W-:Y:S01]  /*14de0*/  BAR.SYNC.DEFER_BLOCKING 0x0 ;  /* 0x0000000000007b1d */ /* 0x000fe20000010000 */
[-C--:B------:R-:W-:Y:S02]  /*14df0*/  ISETP.GE.AND P3, PT, R3, R92.reuse, PT ;  /* 0x0000005c0300720c */ /* 0x080fe40003f66270 */
[C---:B------:R-:W-:Y:S02]  /*14e00*/  LOP3.LUT R3, R0.reuse, 0xb0, RZ, 0xfc, !PT ;  /* 0x000000b000037812 */ /* 0x040fe400078efcff */
[----:B------:R-:W-:Y:S02]  /*14e10*/  FSEL R100, R11, -INF , !P0 ;  /* 0xff8000000b647808 */ /* 0x000fe40004000000 */
[----:B------:R-:W-:Y:S02]  /*14e20*/  ISETP.GE.AND P1, PT, R3, R92, PT ;  /* 0x0000005c0300720c */ /* 0x000fe40003f26270 */
[----:B------:R-:W-:Y:S02]  /*14e30*/  LOP3.LUT R3, R0, 0xb8, RZ, 0xfc, !PT ;  /* 0x000000b800037812 */ /* 0x000fe400078efcff */
[----:B------:R-:W-:-:S02]  /*14e40*/  FSEL R106, R10, -INF , !P1 ;  /* 0xff8000000a6a7808 */ /* 0x000fc40004800000 */
[-C--:B------:R-:W-:Y:S02]  /*14e50*/  ISETP.GE.AND P6, PT, R3, R92.reuse, PT ;  /* 0x0000005c0300720c */ /* 0x080fe40003fc6270 */
[----:B------:R-:W-:Y:S02]  /*14e60*/  LOP3.LUT R3, R0, 0xc0, RZ, 0xfc, !PT ;  /* 0x000000c000037812 */ /* 0x000fe400078efcff */
[----:B------:R-:W-:Y:S02]  /*14e70*/  FSEL R175, R8, -INF , !P1 ;  /* 0xff80000008af7808 */ /* 0x000fe40004800000 */
[----:B------:R-:W-:Y:S02]  /*14e80*/  FSEL R174, R9, -INF , !P0 ;  /* 0xff80000009ae7808 */ /* 0x000fe40004000000 */
[----:B------:R-:W-:Y:S01]  /*14e90*/  ISETP.GE.AND P5, PT, R3, R92, PT ;  /* 0x0000005c0300720c */ /* 0x000fe20003fa6270 */
[----:B---3--:R-:W-:Y:S01]  /*14ea0*/  HMMA.16816.F32.BF16 R8, R4, R36, R184 ;  /* 0x000000240408723c */ /* 0x008fe200000418b8 */
[----:B------:R-:W-:-:S02]  /*14eb0*/  LOP3.LUT R3, R0, 0xc8, RZ, 0xfc, !PT ;  /* 0x000000c800037812 */ /* 0x000fc400078efcff */
[----:B------:R-:W-:Y:S02]  /*14ec0*/  FSEL R105, R15, -INF , !P3 ;  /* 0xff8000000f697808 */ /* 0x000fe40005800000 */
[----:B------:R-:W-:Y:S02]  /*14ed0*/  FSEL R104, R13, -INF , !P3 ;  /* 0xff8000000d687808 */ /* 0x000fe40005800000 */
[----:B------:R-:W-:Y:S02]  /*14ee0*/  ISETP.GE.AND P3, PT, R3, R92, PT ;  /* 0x0000005c0300720c */ /* 0x000fe40003f66270 */
[----:B------:R-:W-:Y:S02]  /*14ef0*/  FSEL R115, R12, -INF , !P4 ;  /* 0xff8000000c737808 */ /* 0x000fe40006000000 */
[C---:B------:R-:W-:Y:S02]  /*14f00*/  LOP3.LUT R3, R0.reuse, 0xc9, RZ, 0xfc, !PT ;  /* 0x000000c900037812 */ /* 0x040fe400078efcff */
[----:B------:R-:W-:-:S02]  /*14f10*/  LOP3.LUT R12, R0, 0xc1, RZ, 0xfc, !PT ;  /* 0x000000c1000c7812 */ /* 0x000fc400078efcff */
[----:B------:R-:W-:Y:S02]  /*14f20*/  FSEL R113, R14, -INF , !P4 ;  /* 0xff8000000e717808 */ /* 0x000fe40006000000 */
[-C--:B------:R-:W-:Y:S02]  /*14f30*/  ISETP.GE.AND P1, PT, R3, R92.reuse, PT ;  /* 0x0000005c0300720c */ /* 0x080fe40003f26270 */
[----:B------:R-:W-:Y:S02]  /*14f40*/  FSEL R101, R26, -INF , !P6 ;  /* 0xff8000001a657808 */ /* 0x000fe40007000000 */
[----:B------:R-:W-:Y:S02]  /*14f50*/  ISETP.GE.AND P4, PT, R12, R92, PT ;  /* 0x0000005c0c00720c */ /* 0x000fe40003f86270 */
[C---:B------:R-:W-:Y:S01]  /*14f60*/  LOP3.LUT R3, R0.reuse, 0xd0, RZ, 0xfc, !PT ;  /* 0x000000d000037812 */ /* 0x040fe200078efcff */
[----:B------:R-:W-:Y:S01]  /*14f70*/  HMMA.16816.F32.BF16 R12, R4, R38, R180 ;  /* 0x00000026040c723c */ /* 0x000fe200000418b4 */
[----:B------:R-:W-:-:S02]  /*14f80*/  LOP3.LUT R26, R0, 0xd1, RZ, 0xfc, !PT ;  /* 0x000000d1001a7812 */ /* 0x000fc400078efcff */
[----:B------:R-:W-:Y:S02]  /*14f90*/  FSEL R178, R18, -INF , !P3 ;  /* 0xff80000012b27808 */ /* 0x000fe40005800000 */
[----:B------:R-:W-:Y:S02]  /*14fa0*/  FSEL R180, R16, -INF , !P3 ;  /* 0xff80000010b47808 */ /* 0x000fe40005800000 */
[----:B------:R-:W-:Y:S02]  /*14fb0*/  ISETP.GE.AND P0, PT, R3, R92, PT ;  /* 0x0000005c0300720c */ /* 0x000fe40003f06270 */
[----:B------:R-:W-:Y:S02]  /*14fc0*/  FSEL R177, R22, -INF , !P5 ;  /* 0xff80000016b17808 */ /* 0x000fe40006800000 */
[----:B------:R-:W-:Y:S02]  /*14fd0*/  FSEL R184, R20, -INF , !P5 ;  /* 0xff80000014b87808 */ /* 0x000fe40006800000 */
[----:B------:R-:W-:-:S02]  /*14fe0*/  FSEL R176, R23, -INF , !P4 ;  /* 0xff80000017b07808 */ /* 0x000fc40006000000 */
[----:B------:R-:W-:Y:S02]  /*14ff0*/  FSEL R179, R21, -INF , !P4 ;  /* 0xff80000015b37808 */ /* 0x000fe40006000000 */
[----:B------:R-:W-:Y:S01]  /*15000*/  ISETP.GE.AND P3, PT, R26, R92, PT ;  /* 0x0000005c1a00720c */ /* 0x000fe20003f66270 */
[C---:B--2---:R-:W-:Y:S01]  /*15010*/  HMMA.16816.F32.BF16 R20, R4.reuse, R32, R84 ;  /* 0x000000200414723c */ /* 0x044fe20000041854 */
[----:B------:R-:W-:Y:S02]  /*15020*/  FSEL R85, R19, -INF , !P1 ;  /* 0xff80000013557808 */ /* 0x000fe40004800000 */
[----:B------:R-:W-:Y:S02]  /*15030*/  FSEL R84, R17, -INF , !P1 ;  /* 0xff80000011547808 */ /* 0x000fe40004800000 */
[----:B------:R-:W-:Y:S02]  /*15040*/  FSEL R181, R10, -INF , !P0 ;  /* 0xff8000000ab57808 */ /* 0x000fe40004000000 */
[----:B------:R-:W-:Y:S01]  /*15050*/  FSEL R186, R8, -INF , !P0 ;  /* 0xff80000008ba7808 */ /* 0x000fe20004000000 */
[----:B------:R-:W-:Y:S01]  /*15060*/  HMMA.16816.F32.BF16 R16, R4, R34, R80 ;  /* 0x000000220410723c */ /* 0x000fe20000041850 */
[----:B------:R-:W-:-:S02]  /*15070*/  FSEL R80, R11, -INF , !P3 ;  /* 0xff8000000b507808 */ /* 0x000fc40005800000 */
[----:B------:R-:W-:Y:S02]  /*15080*/  FSEL R182, R9, -INF , !P3 ;  /* 0xff80000009b67808 */ /* 0x000fe40005800000 */
[----:B------:R-:W-:Y:S02]  /*15090*/  LOP3.LUT R3, R0, 0xe1, RZ, 0xfc, !PT ;  /* 0x000000e100037812 */ /* 0x000fe400078efcff */
[----:B------:R-:W-:Y:S01]  /*150a0*/  FSEL R103, R24, -INF , !P6 ;  /* 0xff80000018677808 */ /* 0x000fe20007000000 */
[----:B-1----:R-:W-:Y:S01]  /*150b0*/  HMMA.16816.F32.BF16 R8, R4, R28, R76 ;  /* 0x0000001c0408723c */ /* 0x002fe2000004184c */
[----:B------:R-:W-:Y:S02]  /*150c0*/  ISETP.GE.AND P5, PT, R3, R92, PT ;  /* 0x0000005c0300720c */ /* 0x000fe40003fa6270 */
[C---:B------:R-:W-:Y:S02]  /*150d0*/  LOP3.LUT R40, R0.reuse, 0xb9, RZ, 0xfc, !PT ;  /* 0x000000b900287812 */ /* 0x040fe400078efcff */
[----:B------:R-:W-:-:S02]  /*150e0*/  LOP3.LUT R24, R0, 0xd9, RZ, 0xfc, !PT ;  /* 0x000000d900187812 */ /* 0x000fc400078efcff */
[----:B------:R-:W-:Y:S01]  /*150f0*/  LOP3.LUT R3, R0, 0xe9, RZ, 0xfc, !PT ;  /* 0x000000e900037812 */ /* 0x000fe200078efcff */
[----:B------:R-:W-:Y:S01]  /*15100*/  HMMA.16816.F32.BF16 R4, R4, R30, R72 ;  /* 0x0000001e0404723c */ /* 0x000fe20000041848 */
[-C--:B------:R-:W-:Y:S02]  /*15110*/  ISETP.GE.AND P6, PT, R40, R92.reuse, PT ;  /* 0x0000005c2800720c */ /* 0x080fe40003fc6270 */
        /* <DEDUP_REMOVED lines=10> */
[C---:B------:R-:W-:Y:S02]  /*151c0*/  LOP3.LUT R25, R0.reuse, 0xd8, RZ, 0xfc, !PT ;  /* 0x000000d800197812 */ /* 0x040fe400078efcff */
[----:B------:R-:W-:Y:S02]  /*151d0*/  LOP3.LUT R2, R0, 0xe8, RZ, 0xfc, !PT ;  /* 0x000000e800027812 */ /* 0x000fe400078efcff */
[----:B------:R-:W-:Y:S02]  /*151e0*/  FSEL R196, R11, -INF , !P0 ;  /* 0xff8000000bc47808 */ /* 0x000fe40004000000 */
[----:B------:R-:W-:Y:S02]  /*151f0*/  FSEL R201, R9, -INF , !P0 ;  /* 0xff80000009c97808 */ /* 0x000fe40004000000 */
[-C--:B------:R-:W-:Y:S02]  /*15200*/  ISETP.GE.AND P4, PT, R2, R92.reuse, PT ;  /* 0x0000005c0200720c */ /* 0x080fe40003f86270 */
[----:B------:R-:W-:-:S02]  /*15210*/  ISETP.GE.AND P1, PT, R25, R92, PT ;  /* 0x0000005c1900720c */ /* 0x000fc40003f26270 */
[----:B------:R-:W-:Y:S02]  /*15220*/  ISETP.GT.AND P0, PT, R42, R247, PT ;  /* 0x000000f72a00720c */ /* 0x000fe40003f04270 */
[----:B------:R-:W-:Y:S02]  /*15230*/  LOP3.LUT R2, R0, 0xf0, RZ, 0xfc, !PT ;  /* 0x000000f000027812 */ /* 0x000fe400078efcff */
[----:B------:R-:W-:Y:S02]  /*15240*/  FSEL R81, R14, -INF , !P1 ;  /* 0xff8000000e517808 */ /* 0x000fe40004800000 */
[----:B------:R-:W-:Y:S02]  /*15250*/  FSEL R183, R12, -INF , !P1 ;  /* 0xff8000000cb77808 */ /* 0x000fe40004800000 */
[----:B------:R-:W-:Y:S02]  /*15260*/  ISETP.GE.AND P1, PT, R2, R92, PT ;  /* 0x0000005c0200720c */ /* 0x000fe40003f26270 */
[----:B------:R-:W-:-:S02]  /*15270*/  LOP3.LUT R2, R0, 0xf8, RZ, 0xfc, !PT ;  /* 0x000000f800027812 */ /* 0x000fc400078efcff */
[----:B------:R-:W-:Y:S02]  /*15280*/  LOP3.LUT R0, R0, 0xf9, RZ, 0xfc, !PT ;  /* 0x000000f900007812 */ /* 0x000fe400078efcff */
[----:B------:R-:W-:Y:S02]  /*15290*/  FSEL R189, R22, -INF , !P6 ;  /* 0xff80000016bd7808 */ /* 0x000fe40007000000 */
[----:B------:R-:W-:Y:S02]  /*152a0*/  FSEL R194, R20, -INF , !P6 ;  /* 0xff80000014c27808 */ /* 0x000fe40007000000 */
[----:B------:R-:W-:Y:S02]  /*152b0*/  FSEL R188, R23, -INF , !P5 ;  /* 0xff80000017bc7808 */ /* 0x000fe40006800000 */
[----:B------:R-:W-:Y:S02]  /*152c0*/  FSEL R191, R21, -INF , !P5 ;  /* 0xff80000015bf7808 */ /* 0x000fe40006800000 */
[----:B------:R-:W-:-:S02]  /*152d0*/  ISETP.GE.AND P6, PT, R2, R92, PT ;  /* 0x0000005c0200720c */ /* 0x000fc40003fc6270 */
[----:B------:R-:W-:Y:S02]  /*152e0*/  ISETP.GE.AND P5, PT, R0, R92, PT ;  /* 0x0000005c0000720c */ /* 0x000fe40003fa6270 */
        /* <DEDUP_REMOVED lines=12> */
[----:B------:R-:W-:Y:S01]  /*153b0*/  BSSY.RECONVERGENT B0, `(.L_x_1896) ;  /* 0x000004b000007945 */ /* 0x000fe20003800200 */
[----:B------:R-:W-:Y:S02]  /*153c0*/  LOP3.LUT R10, R252, 0x38, RZ, 0xc0, !PT ;  /* 0x00000038fc0a7812 */ /* 0x000fe400078ec0ff */
        /* <DEDUP_REMOVED lines=11> */
.L_x_1897:
        /* <DEDUP_REMOVED lines=22> */
[--C-:B------:R-:W-:Y:S01]  /*155e0*/  @!P0 IMAD.IADD R5, R5, 0x1, -R0.reuse ;  /* 0x0000000105058824 */ /* 0x100fe200078e0a00 */
[----:B------:R-:W-:Y:S01]  /*155f0*/  @!P0 IADD3 R2, PT, PT, R2, 0x1, RZ ;  /* 0x0000000102028810 */ /* 0x000fe20007ffe0ff */
[----:B------:R-:W-:Y:S01]  /*15600*/  @!P1 IMAD.IADD R6, R6, 0x1, -R0 ;  /* 0x0000000106069824 */ /* 0x000fe200078e0a00 */
[----:B------:R-:W-:Y:S01]  /*15610*/  ISETP.NE.AND P0, PT, R4, RZ, PT ;  /* 0x000000ff0400720c */ /* 0x000fe20003f05270 */
[----:B------:R-:W-:Y:S01]  /*15620*/  @!P1 VIADD R3, R3, 0x1 ;  /* 0x0000000103039836 */ /* 0x000fe20000000000 */
[-C--:B------:R-:W-:Y:S02]  /*15630*/  ISETP.GE.U32.AND P3, PT, R5, R0.reuse, PT ;  /* 0x000000000500720c */ /* 0x080fe40003f66070 */
[----:B------:R-:W-:Y:S02]  /*15640*/  ISETP.GE.U32.AND P4, PT, R6, R0, PT ;  /* 0x000000000600720c */ /* 0x000fe40003f86070 */
[-C--:B------:R-:W-:Y:S02]  /*15650*/  LOP3.LUT R5, R41, R4.reuse, RZ, 0x3c, !PT ;  /* 0x0000000429057212 */ /* 0x080fe400078e3cff */
[----:B------:R-:W-:-:S02]  /*15660*/  LOP3.LUT R0, R8, R4, RZ, 0x3c, !PT ;  /* 0x0000000408007212 */ /* 0x000fc400078e3cff */
[----:B------:R-:W-:Y:S02]  /*15670*/  ISETP.GE.AND P6, PT, R5, RZ, PT ;  /* 0x000000ff0500720c */ /* 0x000fe40003fc6270 */
[----:B------:R-:W-:Y:S02]  /*15680*/  ISETP.GE.AND P5, PT, R0, RZ, PT ;  /* 0x000000ff0000720c */ /* 0x000fe40003fa6270 */
[----:B------:R-:W-:Y:S02]  /*15690*/  LOP3.LUT R0, RZ, R4, RZ, 0x33, !PT ;  /* 0x00000004ff007212 */ /* 0x000fe400078e33ff */
[----:B------:R-:W-:Y:S01]  /*156a0*/  @P3 IADD3 R2, PT, PT, R2, 0x1, RZ ;  /* 0x0000000102023810 */ /* 0x000fe20007ffe0ff */
[----:B------:R-:W-:-:S06]  /*156b0*/  @P4 VIADD R3, R3, 0x1 ;  /* 0x0000000103034836 */ /* 0x000fcc0000000000 */
[----:B------:R-:W-:Y:S02]  /*156c0*/  @!P6 IMAD.MOV R3, RZ, RZ, -R3 ;  /* 0x000000ffff03e224 */ /* 0x000fe400078e0a03 */
[----:B------:R-:W-:-:S04]  /*156d0*/  @!P5 IADD3 R2, PT, PT, -R2, RZ, RZ ;  /* 0x000000ff0202d210 */ /* 0x000fc80007ffe1ff */
        /* <DEDUP_REMOVED lines=8> */
[----:B------:R-:W-:-:S05]  /*15760*/  IADD3 R0, PT, PT, R0, -R5, RZ ;  /* 0x8000000500007210 */ /* 0x000fca0007ffe0ff */
[----:B------:R-:W-:-:S05]  /*15770*/  IMAD R4, R4, R0, -0x100 ;  /* 0xffffff0004047424 */ /* 0x000fca00078e0200 */
[----:B-1----:R-:W-:Y:S01]  /*15780*/  SHF.R.S32.HI R8, RZ, 0x1f, R4 ;  /* 0x0000001fff087819 */ /* 0x002fe20000011404 */
[-C--:B--2---:R-:W-:Y:S02]  /*15790*/  IMAD R0, R3, R4.reuse, RZ ;  /* 0x0000000403007224 */ /* 0x084fe400078e02ff */
[----:B------:R-:W-:-:S04]  /*157a0*/  IMAD.WIDE.U32 R4, R2, R4, RZ ;  /* 0x0000000402047225 */ /* 0x000fc800078e00ff */
[----:B------:R-:W-:-:S05]  /*157b0*/  IMAD R2, R2, R8, R0 ;  /* 0x0000000802027224 */ /* 0x000fca00078e0200 */
[----:B------:R-:W-:Y:S01]  /*157c0*/  IADD3 R3, PT, PT, R5, R2, RZ ;  /* 0x0000000205037210 */ /* 0x000fe20007ffe0ff */
[----:B------:R-:W-:Y:S02]  /*157d0*/  IMAD.MOV.U32 R2, RZ, RZ, R4 ;  /* 0x000000ffff027224 */ /* 0x000fe400078e0004 */
        /* <DEDUP_REMOVED lines=8> */
.L_x_1898:
[----:B------:R-:W-:Y:S05]  /*15860*/  BSYNC.RECONVERGENT B0 ;  /* 0x0000000000007941 */ /* 0x000fea0003800200 */
.L_x_1896:
        /* <DEDUP_REMOVED lines=10> */
[----:B------:R-:W-:Y:S01]  /*15910*/  IMAD.X R5, R7, 0x1, R22, P0 ;  /* 0x0000000107057824 */ /* 0x000fe200000e0616 */
[----:B------:R-:W-:Y:S02]  /*15920*/  ISETP.GE.AND P0, PT, R10, R242, PT ;  /* 0x000000f20a00720c */ /* 0x000fe40003f06270 */
[----:B------:R-:W-:Y:S01]  /*15930*/  LOP3.LUT R0, R0, 0x38, R252, 0x78, !PT ;  /* 0x0000003800007812 */ /* 0x000fe200078e78fc */
        /* <DEDUP_REMOVED lines=108> */
.L_x_1895:
[----:B------:R-:W-:Y:S05]  /*16000*/  BSYNC.RECONVERGENT B1 ;  /* 0x0000000000017941 */ /* 0x000fea0003800200 */
.L_x_1894:
        /* <DEDUP_REMOVED lines=92> */
[----:B------:R2:W-:Y:S01]  /*165d0*/  MUFU.EX2 R82, R2 ;  /* 0x0000000200527308 */ /* 0x0005e20000000800 */
[----:B------:R-:W5:Y:S03]  /*165e0*/  LDSM.16.MT88.4 R40, [R156+0xa800] ;  /* 0x00a800009c28783b */ /* 0x000f660000004200 */
[----:B------:R1:W3:Y:S04]  /*165f0*/  MUFU.EX2 R8, R4 ;  /* 0x0000000400087308 */ /* 0x0002e80000000800 */
[----:B------:R-:W4:Y:S01]  /*16600*/  MUFU.EX2 R79, R6 ;  /* 0x00000006004f7308 */ /* 0x000f220000000800 */
[----:B--2---:R-:W-:-:S04]  /*16610*/  FFMA.FTZ R2, R54, R0, -R3 ;  /* 0x0000000036027223 */ /* 0x004fc80000010803 */
[----:B------:R2:W2:Y:S01]  /*16620*/  MUFU.EX2 R204, R2 ;  /* 0x0000000200cc7308 */ /* 0x0004a20000000800 */
[--C-:B-1----:R-:W-:Y:S01]  /*16630*/  FFMA.FTZ R4, R62, R0, -R5.reuse ;  /* 0x000000003e047223 */ /* 0x102fe20000010805 */
[----:B---3--:R-:W-:Y:S02]  /*16640*/  MOV R93, R8 ;  /* 0x00000008005d7202 */ /* 0x008fe40000000f00 */
[----:B----4-:R-:W-:Y:S01]  /*16650*/  F2FP.BF16.F32.PACK_AB R9, R79, R82 ;  /* 0x000000524f09723e */ /* 0x010fe200000010ff */
[----:B------:R1:W-:Y:S01]  /*16660*/  MUFU.EX2 R83, R4 ;  /* 0x0000000400537308 */ /* 0x0003e20000000800 */
[----:B------:R-:W-:-:S04]  /*16670*/  FFMA.FTZ R6, R67, R0, -R5 ;  /* 0x0000000043067223 */ /* 0x000fc80000010805 */
[----:B------:R3:W-:Y:S01]  /*16680*/  MUFU.EX2 R86, R6 ;  /* 0x0000000600567308 */ /* 0x0007e20000000800 */
[----:B--2---:R-:W-:Y:S01]  /*16690*/  FFMA.FTZ R2, R60, R0, -R5 ;  /* 0x000000003c027223 */ /* 0x004fe20000010805 */
[----:B------:R-:W-:-:S03]  /*166a0*/  F2FP.BF16.F32.PACK_AB R11, R204, R93 ;  /* 0x0000005dcc0b723e */ /* 0x000fc600000010ff */
[----:B------:R2:W4:Y:S01]  /*166b0*/  MUFU.EX2 R7, R2 ;  /* 0x0000000200077308 */ /* 0x0005220000000800 */
[----:B-1----:R-:W-:-:S04]  /*166c0*/  FFMA.FTZ R4, R55, R0, -R5 ;  /* 0x0000000037047223 */ /* 0x002fc80000010805 */
[----:B------:R1:W-:Y:S01]  /*166d0*/  MUFU.EX2 R206, R4 ;  /* 0x0000000400ce7308 */ /* 0x0003e20000000800 */
[-CC-:B---3--:R-:W-:Y:S01]  /*166e0*/  FFMA.FTZ R6, R95, R0.reuse, -R5.reuse ;  /* 0x000000005f067223 */ /* 0x188fe20000010805 */
[----:B--2---:R-:W-:Y:S01]  /*166f0*/  FFMA.FTZ R2, R61, R0, -R5 ;  /* 0x000000003d027223 */ /* 0x004fe20000010805 */
[----:B----4-:R-:W-:-:S03]  /*16700*/  F2FP.BF16.F32.PACK_AB R8, R7, R83 ;  /* 0x000000530708723e */ /* 0x010fc600000010ff */
[----:B------:R2:W3:Y:S01]  /*16710*/  MUFU.EX2 R209, R2 ;  /* 0x0000000200d17308 */ /* 0x0004e20000000800 */
[-CC-:B-1----:R-:W-:Y:S02]  /*16720*/  FFMA.FTZ R4, R63, R0.reuse, -R3.reuse ;  /* 0x000000003f047223 */ /* 0x182fe40000010803 */
[----:B------:R-:W1:Y:S02]  /*16730*/  LDSM.16.MT88.4 R60, [R144+0xa800] ;  /* 0x00a80000903c783b */ /* 0x000e640000004200 */
[----:B------:R4:W-:Y:S01]  /*16740*/  MUFU.EX2 R170, R4 ;  /* 0x0000000400aa7308 */ /* 0x0009e20000000800 */
[----:B--2---:R-:W-:Y:S01]  /*16750*/  FFMA.FTZ R2, R65, R0, -R3 ;  /* 0x0000000041027223 */ /* 0x004fe20000010803 */
[----:B---3--:R-:W-:-:S03]  /*16760*/  F2FP.BF16.F32.PACK_AB R10, R209, R206 ;  /* 0x000000ced10a723e */ /* 0x008fc600000010ff */
[----:B------:R2:W-:Y:S01]  /*16770*/  MUFU.EX2 R208, R2 ;  /* 0x0000000200d07308 */ /* 0x0005e20000000800 */
[----:B----4-:R-:W-:-:S03]  /*16780*/  FFMA.FTZ R4, R70, R0, -R5 ;  /* 0x0000000046047223 */ /* 0x010fc60000010805 */
[C---:B------:R-:W-:Y:S01]  /*16790*/  HMMA.16816.F32.BF16 R32, R8.reuse, R12, RZ ;  /* 0x0000000c0820723c */ /* 0x040fe200000418ff */
[----:B------:R3:W-:Y:S07]  /*167a0*/  MUFU.EX2 R207, R4 ;  /* 0x0000000400cf7308 */ /* 0x0007ee0000000800 */
[----:B------:R-:W-:Y:S01]  /*167b0*/  HMMA.16816.F32.BF16 R24, R8, R14, RZ ;  /* 0x0000000e0818723c */ /* 0x000fe200000418ff */
[----:B------:R-:W4:Y:S01]  /*167c0*/  LDSM.16.MT88.4 R12, [R76+0xa800] ;  /* 0x00a800004c0c783b */ /* 0x000f220000004200 */
[----:B--2---:R-:W-:-:S04]  /*167d0*/  FFMA.FTZ R2, R64, R0, -R3 ;  /* 0x0000000040027223 */ /* 0x004fc80000010803 */
[----:B------:R2:W-:Y:S01]  /*167e0*/  MUFU.EX2 R87, R2 ;  /* 0x0000000200577308 */ /* 0x0005e20000000800 */
[-CC-:B---3--:R-:W-:Y:S01]  /*167f0*/  FFMA.FTZ R4, R66, R0.reuse, -R5.reuse ;  /* 0x0000000042047223 */ /* 0x188fe20000010805 */
[C---:B------:R-:W-:Y:S03]  /*16800*/  HMMA.16816.F32.BF16 R56, R8.reuse, R16, RZ ;  /* 0x000000100838723c */ /* 0x040fe600000418ff */
[----:B------:R3:W-:Y:S05]  /*16810*/  MUFU.EX2 R205, R4 ;  /* 0x0000000400cd7308 */ /* 0x0007ea0000000800 */
[----:B------:R-:W-:Y:S01]  /*16820*/  HMMA.16816.F32.BF16 R52, R8, R18, RZ ;  /* 0x000000120834723c */ /* 0x000fe200000418ff */
[----:B--2---:R-:W-:-:S04]  /*16830*/  FFMA.FTZ R2, R68, R0, -R5 ;  /* 0x0000000044027223 */ /* 0x004fc80000010805 */
[----:B------:R2:W5:Y:S03]  /*16840*/  MUFU.EX2 R92, R2 ;  /* 0x00000002005c7308 */ /* 0x0005660000000800 */
[----:B------:R-:W-:Y:S01]  /*16850*/  HMMA.16816.F32.BF16 R16, R8, R20, RZ ;  /* 0x000000140810723c */ /* 0x000fe200000418ff */
[----:B---3--:R-:W-:-:S04]  /*16860*/  FFMA.FTZ R4, R71, R0, -R3 ;  /* 0x0000000047047223 */ /* 0x008fc80000010803 */
[----:B------:R3:W-:Y:S03]  /*16870*/  MUFU.EX2 R210, R4 ;  /* 0x0000000400d27308 */ /* 0x0007e60000000800 */
[----:B------:R-:W-:Y:S01]  /*16880*/  HMMA.16816.F32.BF16 R48, R8, R22, RZ ;  /* 0x000000160830723c */ /* 0x000fe200000418ff */
[----:B--2---:R-:W-:-:S07]  /*16890*/  FFMA.FTZ R2, R69, R0, -R3 ;  /* 0x0000000045027223 */ /* 0x004fce0000010803 */
[----:B------:R-:W-:Y:S01]  /*168a0*/  HMMA.16816.F32.BF16 R20, R8, R28, RZ ;  /* 0x0000001c0814723c */ /* 0x000fe200000418ff */
[----:B------:R2:W1:Y:S01]  /*168b0*/  MUFU.EX2 R203, R2 ;  /* 0x0000000200cb7308 */ /* 0x0004620000000800 */
[----:B---3--:R-:W-:-:S06]  /*168c0*/  FFMA.FTZ R4, R96, R0, -R5 ;  /* 0x0000000060047223 */ /* 0x008fcc0000010805 */
[----:B------:R-:W-:Y:S01]  /*168d0*/  HMMA.16816.F32.BF16 R44, R8, R30, RZ ;  /* 0x0000001e082c723c */ /* 0x000fe200000418ff */
[----:B-----5:R-:W-:Y:S01]  /*168e0*/  F2FP.BF16.F32.PACK_AB R8, R92, R207 ;  /* 0x000000cf5c08723e */ /* 0x020fe200000010ff */
[----:B------:R-:W-:Y:S01]  /*168f0*/  LDSM.16.MT88.4 R28, [R77+0xb000] ;  /* 0x00b000004d1c783b */ /* 0x000fe20000004200 */
[----:B------:R-:W-:Y:S02]  /*16900*/  F2FP.BF16.F32.PACK_AB R9, R170, R208 ;  /* 0x000000d0aa09723e */ /* 0x000fe400000010ff */
[----:B------:R-:W-:Y:S01]  /*16910*/  F2FP.BF16.F32.PACK_AB R10, R205, R86 ;  /* 0x00000056cd0a723e */ /* 0x000fe200000010ff */
[-C--:B--2---:R-:W-:Y:S01]  /*16920*/  FFMA.FTZ R2, R90, R0.reuse, -R3 ;  /* 0x000000005a027223 */ /* 0x084fe20000010803 */
[----:B-1----:R-:W-:Y:S01]  /*16930*/  F2FP.BF16.F32.PACK_AB R11, R203, R87 ;  /* 0x00000057cb0b723e */ /* 0x002fe200000010ff */
[----:B------:R1:W-:Y:S04]  /*16940*/  MUFU.EX2 R90, R6 ;  /* 0x00000006005a7308 */ /* 0x0003e80000000800 */
[----:B------:R2:W3:Y:S02]  /*16950*/  MUFU.EX2 R211, R2 ;  /* 0x0000000200d37308 */ /* 0x0004e40000000800 */
[C---:B------:R-:W-:Y:S08]  /*16960*/  HMMA.16816.F32.BF16 R72, R8.reuse, R38, R24 ;  /* 0x000000260848723c */ /* 0x040ff00000041818 */
[C---:B------:R-:W-:Y:S01]  /*16970*/  HMMA.16816.F32.BF16 R56, R8.reuse, R40, R56 ;  /* 0x000000280838723c */ /* 0x040fe20000041838 */
[----:B-1----:R-:W-:Y:S01]  /*16980*/  FFMA.FTZ R6, R109, R0, -R5 ;  /* 0x000000006d067223 */ /* 0x002fe20000010805 */
[----:B------:R-:W-:Y:S01]  /*16990*/  MOV R109, R208 ;  /* 0x000000d0006d7202 */ /* 0x000fe20000000f00 */
[-C--:B--2---:R-:W-:Y:S01]  /*169a0*/  FFMA.FTZ R2, R88, R0.reuse, -R3 ;  /* 0x0000000058027223 */ /* 0x084fe20000010803 */
[----:B---3--:R-:W-:Y:S01]  /*169b0*/  MOV R96, R211 ;  /* 0x000000d300607202 */ /* 0x008fe20000000f00 */
[----:B------:R1:W-:Y:S03]  /*169c0*/  MUFU.EX2 R226, R6 ;  /* 0x0000000600e27308 */ /* 0x0003e60000000800 */
[C---:B------:R-:W-:Y:S01]  /*169d0*/  HMMA.16816.F32.BF16 R40, R8.reuse, R42, R52 ;  /* 0x0000002a0828723c */ /* 0x040fe20000041834 */
[----:B------:R2:W-:Y:S07]  /*169e0*/  MUFU.EX2 R88, R2 ;  /* 0x0000000200587308 */ /* 0x0005ee0000000800 */
[----:B------:R-:W-:Y:S01]  /*169f0*/  HMMA.16816.F32.BF16 R52, R8, R36, R32 ;  /* 0x000000240834723c */ /* 0x000fe20000041820 */
[----:B------:R-:W3:Y:S01]  /*16a00*/  LDSM.16.MT88.4 R32, [R156+0xb000] ;  /* 0x00b000009c20783b */ /* 0x000ee20000004200 */
[-CC-:B-1----:R-:W-:Y:S01]  /*16a10*/  FFMA.FTZ R6, R123, R0.reuse, -R5.reuse ;  /* 0x000000007b067223 */ /* 0x182fe20000010805 */
[----:B--2---:R-:W-:-:S05]  /*16a20*/  FFMA.FTZ R2, R94, R0, -R5 ;  /* 0x000000005e027223 */ /* 0x004fca0000010805 */
[C---:B------:R-:W-:Y:S01]  /*16a30*/  HMMA.16816.F32.BF16 R64, R8.reuse, R60, R16 ;  /* 0x0000003c0840723c */ /* 0x040fe20000041810 */
[----:B------:R-:W-:Y:S01]  /*16a40*/  LDSM.16.MT88.4 R16, [R76+0xb000] ;  /* 0x00b000004c10783b */ /* 0x000fe20000004200 */
[----:B------:R1:W-:Y:S04]  /*16a50*/  MUFU.EX2 R94, R4 ;  /* 0x00000004005e7308 */ /* 0x0003e80000000800 */
[----:B------:R2:W5:Y:S02]  /*16a60*/  MUFU.EX2 R24, R2 ;  /* 0x0000000200187308 */ /* 0x0005640000000800 */
[C---:B------:R-:W-:Y:S02]  /*16a70*/  HMMA.16816.F32.BF16 R68, R8.reuse, R62, R48 ;  /* 0x0000003e0844723c */ /* 0x040fe40000041830 */
[----:B------:R4:W-:Y:S01]  /*16a80*/  MUFU.EX2 R217, R6 ;  /* 0x0000000600d97308 */ /* 0x0009e20000000800 */
[----:B-1----:R-:W-:Y:S01]  /*16a90*/  FFMA.FTZ R4, R89, R0, -R5 ;  /* 0x0000000059047223 */ /* 0x002fe20000010805 */
[----:B------:R-:W-:Y:S01]  /*16aa0*/  MOV R89, R210 ;  /* 0x000000d200597202 */ /* 0x000fe20000000f00 */
[----:B--2---:R-:W-:Y:S01]  /*16ab0*/  FFMA.FTZ R2, R91, R0, -R3 ;  /* 0x000000005b027223 */ /* 0x004fe20000010803 */
[----:B-----5:R-:W-:Y:S01]  /*16ac0*/  MOV R91, R24 ;  /* 0x00000018005b7202 */ /* 0x020fe20000000f00 */
[----:B------:R-:W1:Y:S01]  /*16ad0*/  MUFU.EX2 R95, R4 ;  /* 0x00000004005f7308 */ /* 0x000e620000000800 */
[C---:B----4-:R-:W-:Y:S01]  /*16ae0*/  HMMA.16816.F32.BF16 R24, R8.reuse, R12, R20 ;  /* 0x0000000c0818723c */ /* 0x050fe20000041814 */
[----:B------:R-:W2:Y:S01]  /*16af0*/  LDSM.16.MT88.4 R20, [R144+0xb000] ;  /* 0x00b000009014783b */ /* 0x000ea20000004200 */
[----:B------:R-:W-:Y:S01]  /*16b00*/  FFMA.FTZ R6, R141, R0, -R5 ;  /* 0x000000008d067223 */ /* 0x000fe20000010805 */
[----:B------:R-:W4:Y:S05]  /*16b10*/  MUFU.EX2 R252, R2 ;  /* 0x0000000200fc7308 */ /* 0x000f2a0000000800 */
[----:B------:R-:W-:Y:S01]  /*16b20*/  HMMA.16816.F32.BF16 R12, R8, R14, R44 ;  /* 0x0000000e080c723c */ /* 0x000fe2000004182c */
[----:B------:R-:W-:-:S02]  /*16b30*/  F2FP.BF16.F32.PACK_AB R8, R91, R94 ;  /* 0x0000005e5b08723e */ /* 0x000fc400000010ff */
[----:B------:R-:W-:Y:S02]  /*16b40*/  F2FP.BF16.F32.PACK_AB R9, R89, R96 ;  /* 0x000000605909723e */ /* 0x000fe400000010ff */
[----:B-1----:R-:W-:Y:S01]  /*16b50*/  F2FP.BF16.F32.PACK_AB R10, R95, R90 ;  /* 0x0000005a5f0a723e */ /* 0x002fe200000010ff */
[--C-:B------:R-:W-:Y:S01]  /*16b60*/  FFMA.FTZ R4, R97, R0, -R3.reuse ;  /* 0x0000000061047223 */ /* 0x100fe20000010803 */
[----:B------:R-:W-:Y:S02]  /*16b70*/  MOV R97, R90 ;  /* 0x0000005a00617202 */ /* 0x000fe40000000f00 */
[----:B----4-:R-:W-:Y:S01]  /*16b80*/  F2FP.BF16.F32.PACK_AB R11, R252, R88 ;  /* 0x00000058fc0b723e */ /* 0x010fe200000010ff */
[----:B------:R-:W-:Y:S01]  /*16b90*/  FFMA.FTZ R2, R99, R0, -R3 ;  /* 0x0000000063027223 */ /* 0x000fe20000010803 */
[----:B------:R1:W-:Y:S01]  /*16ba0*/  MUFU.EX2 R240, R4 ;  /* 0x0000000400f07308 */ /* 0x0003e20000000800 */
[----:B------:R-:W-:Y:S02]  /*16bb0*/  MOV R99, R88 ;  /* 0x0000005800637202 */ /* 0x000fe40000000f00 */
[----:B------:R-:W-:Y:S01]  /*16bc0*/  MOV R88, R205 ;  /* 0x000000cd00587202 */ /* 0x000fe20000000f00 */
[----:B------:R4:W-:Y:S01]  /*16bd0*/  MUFU.EX2 R230, R2 ;  /* 0x0000000200e67308 */ /* 0x0009e20000000800 */
[----:B---3--:R-:W-:Y:S01]  /*16be0*/  HMMA.16816.F32.BF16 R36, R8, R32, R56 ;  /* 0x000000200824723c */ /* 0x008fe20000041838 */
[----:B------:R-:W-:-:S07]  /*16bf0*/  MOV R90, R203 ;  /* 0x000000cb005a7202 */ /* 0x000fce0000000f00 */
[C---:B------:R-:W-:Y:S01]  /*16c00*/  HMMA.16816.F32.BF16 R40, R8.reuse, R34, R40 ;  /* 0x000000220828723c */ /* 0x040fe20000041828 */
[----:B------:R-:W3:Y:S01]  /*16c10*/  LDSM.16.MT88.4 R32, [R156+0xb800] ;  /* 0x00b800009c20783b */ /* 0x000ee20000004200 */
[----:B-1----:R-:W-:Y:S01]  /*16c20*/  FFMA.FTZ R4, R116, R0, -R5 ;  /* 0x0000000074047223 */ /* 0x002fe20000010805 */
[----:B------:R-:W-:Y:S01]  /*16c30*/  MOV R116, R204 ;  /* 0x000000cc00747202 */ /* 0x000fe20000000f00 */
[----:B----4-:R-:W-:Y:S02]  /*16c40*/  FFMA.FTZ R2, R98, R0, -R3 ;  /* 0x0000000062027223 */ /* 0x010fe40000010803 */
[----:B------:R1:W-:Y:S01]  /*16c50*/  MUFU.EX2 R223, R4 ;  /* 0x0000000400df7308 */ /* 0x0003e20000000800 */
[----:B------:R-:W-:Y:S01]  /*16c60*/  MOV R98, R206 ;  /* 0x000000ce00627202 */ /* 0x000fe20000000f00 */
[C---:B------:R-:W-:Y:S01]  /*16c70*/  HMMA.16816.F32.BF16 R48, R8.reuse, R28, R52 ;  /* 0x0000001c0830723c */ /* 0x040fe20000041834 */
[----:B------:R-:W4:Y:S01]  /*16c80*/  LDSM.16.MT88.4 R52, [R77+0xb800] ;  /* 0x00b800004d34783b */ /* 0x000f220000004200 */
[----:B------:R5:W-:Y:S04]  /*16c90*/  MUFU.EX2 R227, R2 ;  /* 0x0000000200e37308 */ /* 0x000be80000000800 */
[----:B------:R5:W-:Y:S02]  /*16ca0*/  MUFU.EX2 R206, R6 ;  /* 0x0000000600ce7308 */ /* 0x000be40000000800 */
[----:B--2---:R-:W-:Y:S01]  /*16cb0*/  HMMA.16816.F32.BF16 R60, R8, R20, R64 ;  /* 0x00000014083c723c */ /* 0x004fe20000041840 */
[----:B------:R-:W2:Y:S01]  /*16cc0*/  LDSM.16.MT88.4 R64, [R144+0xb800] ;  /* 0x00b800009040783b */ /* 0x000ea20000004200 */
[-CC-:B-1----:R-:W-:Y:S01]  /*16cd0*/  FFMA.FTZ R4, R108, R0.reuse, -R5.reuse ;  /* 0x000000006c047223 */ /* 0x182fe20000010805 */
[----:B------:R-:W-:Y:S01]  /*16ce0*/  MOV R108, R207 ;  /* 0x000000cf006c7202 */ /* 0x000fe20000000f00 */
[----:B-----5:R-:W-:-:S04]  /*16cf0*/  FFMA.FTZ R2, R111, R0, -R5 ;  /* 0x000000006f027223 */ /* 0x020fc80000010805 */
[C---:B------:R-:W-:Y:S01]  /*16d00*/  HMMA.16816.F32.BF16 R44, R8.reuse, R16, R24 ;  /* 0x00000010082c723c */ /* 0x040fe20000041818 */
[----:B------:R1:W-:Y:S01]  /*16d10*/  MUFU.EX2 R225, R4 ;  /* 0x0000000400e17308 */ /* 0x0003e20000000800 */
[----:B------:R-:W-:Y:S01]  /*16d20*/  LDSM.16.MT88.4 R24, [R156+0xc000] ;  /* 0x00c000009c18783b */ /* 0x000fe20000004200 */
[----:B------:R-:W-:Y:S01]  /*16d30*/  MOV R111, R209 ;  /* 0x000000d1006f7202 */ /* 0x000fe20000000f00 */
[-C--:B------:R-:W-:Y:S01]  /*16d40*/  FFMA.FTZ R6, R154, R0.reuse, -R5 ;  /* 0x000000009a067223 */ /* 0x080fe20000010805 */
[----:B------:R5:W3:Y:S03]  /*16d50*/  MUFU.EX2 R224, R2 ;  /* 0x0000000200e07308 */ /* 0x000ae60000000800 */
[----:B------:R-:W-:Y:S01]  /*16d60*/  HMMA.16816.F32.BF16 R12, R8, R18, R12 ;  /* 0x00000012080c723c */ /* 0x000fe2000004180c */
[----:B------:R-:W2:Y:S01]  /*16d70*/  LDSM.16.MT88.4 R16, [R76+0xb800] ;  /* 0x00b800004c10783b */ /* 0x000ea20000004200 */
[----:B-1----:R-:W-:-:S06]  /*16d80*/  FFMA.FTZ R4, R117, R0, -R3 ;  /* 0x0000000075047223 */ /* 0x002fcc0000010803 */
[----:B------:R-:W-:Y:S01]  /*16d90*/  HMMA.16816.F32.BF16 R56, R8, R30, R72 ;  /* 0x0000001e0838723c */ /* 0x000fe20000041848 */
[----:B-----5:R-:W-:Y:S01]  /*16da0*/  FFMA.FTZ R2, R110, R0, -R3 ;  /* 0x000000006e027223 */ /* 0x020fe20000010803 */
[----:B------:R1:W-:Y:S01]  /*16db0*/  MUFU.EX2 R220, R4 ;  /* 0x0000000400dc7308 */ /* 0x0003e20000000800 */
[----:B------:R-:W-:-:S03]  /*16dc0*/  MOV R110, R170 ;  /* 0x000000aa006e7202 */ /* 0x000fc60000000f00 */
[----:B------:R5:W4:Y:S02]  /*16dd0*/  MUFU.EX2 R222, R2 ;  /* 0x0000000200de7308 */ /* 0x000b240000000800 */
[----:B------:R-:W-:Y:S01]  /*16de0*/  HMMA.16816.F32.BF16 R68, R8, R22, R68 ;  /* 0x000000160844723c */ /* 0x000fe20000041844 */
[----:B---3--:R-:W-:Y:S02]  /*16df0*/  F2FP.BF16.F32.PACK_AB R8, R224, R223 ;  /* 0x000000dfe008723e */ /* 0x008fe400000010ff */
[----:B------:R-:W-:Y:S02]  /*16e00*/  F2FP.BF16.F32.PACK_AB R9, R240, R230 ;  /* 0x000000e6f009723e */ /* 0x000fe400000010ff */
[----:B------:R-:W-:Y:S01]  /*16e10*/  F2FP.BF16.F32.PACK_AB R10, R225, R226 ;  /* 0x000000e2e10a723e */ /* 0x000fe200000010ff */
[-C--:B-1----:R-:W-:Y:S01]  /*16e20*/  FFMA.FTZ R4, R132, R0.reuse, -R5 ;  /* 0x0000000084047223 */ /* 0x082fe20000010805 */
[----:B-----5:R-:W-:Y:S01]  /*16e30*/  FFMA.FTZ R2, R120, R0, -R3 ;  /* 0x0000000078027223 */ /* 0x020fe20000010803 */
[----:B----4-:R-:W-:-:S02]  /*16e40*/  F2FP.BF16.F32.PACK_AB R11, R222, R227 ;  /* 0x000000e3de0b723e */ /* 0x010fc400000010ff */
[----:B------:R1:W-:Y:S04]  /*16e50*/  MUFU.EX2 R215, R4 ;  /* 0x0000000400d77308 */ /* 0x0003e80000000800 */
[----:B------:R3:W-:Y:S01]  /*16e60*/  MUFU.EX2 R218, R2 ;  /* 0x0000000200da7308 */ /* 0x0007e20000000800 */
[----:B------:R-:W-:Y:S01]  /*16e70*/  HMMA.16816.F32.BF16 R20, R8, R32, R36 ;  /* 0x000000200814723c */ /* 0x000fe20000041824 */
[----:B-1----:R-:W-:-:S07]  /*16e80*/  FFMA.FTZ R4, R119, R0, -R5 ;  /* 0x0000000077047223 */ /* 0x002fce0000010805 */
[C---:B------:R-:W-:Y:S01]  /*16e90*/  HMMA.16816.F32.BF16 R28, R8.reuse, R34, R40 ;  /* 0x00000022081c723c */ /* 0x040fe20000041828 */
[----:B------:R-:W1:Y:S01]  /*16ea0*/  LDSM.16.MT88.4 R40, [R77+0xc000] ;  /* 0x00c000004d28783b */ /* 0x000e620000004200 */
        /* <DEDUP_REMOVED lines=8> */
[C---:B--2---:R-:W-:Y:S01]  /*16f30*/  HMMA.16816.F32.BF16 R48, R8.reuse, R64, R60 ;  /* 0x000000400830723c */ /* 0x044fe2000004183c */
[----:B------:R-:W-:Y:S01]  /*16f40*/  LDSM.16.MT88.4 R60, [R144+0xc800] ;  /* 0x00c80000903c783b */ /* 0x000fe20000004200 */
[----:B------:R2:W4:Y:S06]  /*16f50*/  MUFU.EX2 R216, R2 ;  /* 0x0000000200d87308 */ /* 0x00052c0000000800 */
[----:B------:R-:W-:Y:S01]  /*16f60*/  HMMA.16816.F32.BF16 R36, R8, R18, R12 ;  /* 0x000000120824723c */ /* 0x000fe2000004180c */
[----:B------:R-:W5:Y:S01]  /*16f70*/  LDSM.16.MT88.4 R12, [R76+0xc000] ;  /* 0x00c000004c0c783b */ /* 0x000f620000004200 */
[-C--:B---3--:R-:W-:Y:S01]  /*16f80*/  FFMA.FTZ R4, R145, R0.reuse, -R5 ;  /* 0x0000000091047223 */ /* 0x088fe20000010805 */
[----:B--2---:R-:W-:-:S05]  /*16f90*/  FFMA.FTZ R2, R121, R0, -R3 ;  /* 0x0000000079027223 */ /* 0x004fca0000010803 */
        /* <DEDUP_REMOVED lines=9> */
[-C--:B--2---:R-:W-:Y:S01]  /*17030*/  FFMA.FTZ R4, R140, R0.reuse, -R5 ;  /* 0x000000008c047223 */ /* 0x084fe20000010805 */
[----:B---3--:R-:W-:Y:S01]  /*17040*/  F2FP.BF16.F32.PACK_AB R11, R214, R221 ;  /* 0x000000ddd60b723e */ /* 0x008fe200000010ff */
[-CC-:B------:R-:W-:Y:S02]  /*17050*/  FFMA.FTZ R2, R135, R0.reuse, -R3.reuse ;  /* 0x0000000087027223 */ /* 0x180fe40000010803 */
[----:B------:R2:W-:Y:S04]  /*17060*/  MUFU.EX2 R211, R4 ;  /* 0x0000000400d37308 */ /* 0x0005e80000000800 */
[----:B------:R3:W-:Y:S01]  /*17070*/  MUFU.EX2 R212, R2 ;  /* 0x0000000200d47308 */ /* 0x0007e20000000800 */
[C---:B------:R-:W-:Y:S01]  /*17080*/  HMMA.16816.F32.BF16 R56, R8.reuse, R24, R20 ;  /* 0x000000180838723c */ /* 0x040fe20000041814 */
[----:B------:R-:W4:Y:S07]  /*17090*/  LDSM.16.MT88.4 R20, [R156+0xc800] ;  /* 0x00c800009c14783b */ /* 0x000f2e0000004200 */
[----:B------:R-:W-:Y:S01]  /*170a0*/  HMMA.16816.F32.BF16 R28, R8, R26, R28 ;  /* 0x0000001a081c723c */ /* 0x000fe2000004181c */
[-CC-:B--2---:R-:W-:Y:S01]  /*170b0*/  FFMA.FTZ R4, R146, R0.reuse, -R3.reuse ;  /* 0x0000000092047223 */ /* 0x184fe20000010803 */
[----:B---3--:R-:W-:-:S03]  /*170c0*/  FFMA.FTZ R2, R134, R0, -R3 ;  /* 0x0000000086027223 */ /* 0x008fc60000010803 */
[----:B------:R2:W-:Y:S03]  /*170d0*/  MUFU.EX2 R203, R4 ;  /* 0x0000000400cb7308 */ /* 0x0005e60000000800 */
[C---:B-1----:R-:W-:Y:S01]  /*170e0*/  HMMA.16816.F32.BF16 R24, R8.reuse, R40, R32 ;  /* 0x000000280818723c */ /* 0x042fe20000041820 */
[----:B------:R1:W-:Y:S07]  /*170f0*/  MUFU.EX2 R210, R2 ;  /* 0x0000000200d27308 */ /* 0x0003ee0000000800 */
[----:B-----5:R-:W-:Y:S01]  /*17100*/  HMMA.16816.F32.BF16 R52, R8, R12, R52 ;  /* 0x0000000c0834723c */ /* 0x020fe20000041834 */
[----:B--2---:R-:W-:-:S02]  /*17110*/  FFMA.FTZ R4, R155, R0, -R5 ;  /* 0x000000009b047223 */ /* 0x004fc40000010805 */
[----:B------:R2:W-:Y:S01]  /*17120*/  MUFU.EX2 R155, R6 ;  /* 0x00000006009b7308 */ /* 0x0005e20000000800 */
[----:B-1----:R-:W-:-:S04]  /*17130*/  FFMA.FTZ R2, R143, R0, -R5 ;  /* 0x000000008f027223 */ /* 0x002fc80000010805 */
[C---:B------:R-:W-:Y:S01]  /*17140*/  HMMA.16816.F32.BF16 R32, R8.reuse, R42, R72 ;  /* 0x0000002a0820723c */ /* 0x040fe20000041848 */
[----:B------:R1:W3:Y:S07]  /*17150*/  MUFU.EX2 R209, R2 ;  /* 0x0000000200d17308 */ /* 0x0002ee0000000800 */
[----:B------:R-:W-:Y:S01]  /*17160*/  HMMA.16816.F32.BF16 R48, R8, R44, R48 ;  /* 0x0000002c0830723c */ /* 0x000fe20000041830 */
[----:B--2---:R-:W-:Y:S01]  /*17170*/  FFMA.FTZ R6, R161, R0, -R5 ;  /* 0x00000000a1067223 */ /* 0x004fe20000010805 */
[----:B------:R-:W-:-:S03]  /*17180*/  MOV R161, R91 ;  /* 0x0000005b00a17202 */ /* 0x000fc60000000f00 */
[----:B------:R2:W-:Y:S03]  /*17190*/  MUFU.EX2 R145, R6 ;  /* 0x0000000600917308 */ /* 0x0005e60000000800 */
[----:B------:R-:W-:Y:S01]  /*171a0*/  HMMA.16816.F32.BF16 R64, R8, R46, R64 ;  /* 0x0000002e0840723c */ /* 0x000fe20000041840 */
[----:B-1----:R-:W-:-:S04]  /*171b0*/  FFMA.FTZ R2, R142, R0, -R3 ;  /* 0x000000008e027223 */ /* 0x002fc80000010803 */
[----:B------:R-:W1:Y:S03]  /*171c0*/  MUFU.EX2 R207, R2 ;  /* 0x0000000200cf7308 */ /* 0x000e660000000800 */
[----:B------:R-:W-:Y:S01]  /*171d0*/  HMMA.16816.F32.BF16 R12, R8, R14, R36 ;  /* 0x0000000e080c723c */ /* 0x000fe20000041824 */
[----:B------:R-:W5:Y:S01]  /*171e0*/  LDSM.16.MT88.4 R36, [R76+0xc800] ;  /* 0x00c800004c24783b */ /* 0x000f620000004200 */
[----:B---3--:R-:W-:Y:S02]  /*171f0*/  F2FP.BF16.F32.PACK_AB R8, R209, R208 ;  /* 0x000000d0d108723e */ /* 0x008fe400000010ff */
[----:B------:R-:W-:Y:S01]  /*17200*/  F2FP.BF16.F32.PACK_AB R9, R213, R212 ;  /* 0x000000d4d509723e */ /* 0x000fe200000010ff */
[----:B--2---:R-:W-:Y:S01]  /*17210*/  FFMA.FTZ R6, R172, R0, -R5 ;  /* 0x00000000ac067223 */ /* 0x004fe20000010805 */
[----:B------:R-:W-:Y:S02]  /*17220*/  F2FP.BF16.F32.PACK_AB R10, R211, R206 ;  /* 0x000000ced30a723e */ /* 0x000fe400000010ff */
[----:B------:R-:W-:Y:S01]  /*17230*/  MOV R172, R92 ;  /* 0x0000005c00ac7202 */ /* 0x000fe20000000f00 */
[----:B------:R2:W-:Y:S01]  /*17240*/  MUFU.EX2 R134, R6 ;  /* 0x0000000600867308 */ /* 0x0005e20000000800 */
[----:B-1----:R-:W-:Y:S01]  /*17250*/  F2FP.BF16.F32.PACK_AB R11, R207, R210 ;  /* 0x000000d2cf0b723e */ /* 0x002fe200000010ff */
[----:B------:R-:W-:-:S04]  /*17260*/  FFMA.FTZ R2, R151, R0, -R3 ;  /* 0x0000000097027223 */ /* 0x000fc80000010803 */
[----:B------:R1:W-:Y:S02]  /*17270*/  MUFU.EX2 R170, R2 ;  /* 0x0000000200aa7308 */ /* 0x0003e40000000800 */
[----:B----4-:R-:W-:Y:S01]  /*17280*/  HMMA.16816.F32.BF16 R44, R8, R20, R56 ;  /* 0x00000014082c723c */ /* 0x010fe20000041838 */
[----:B--2---:R-:W-:Y:S01]  /*17290*/  FFMA.FTZ R6, R130, R0, -R5 ;  /* 0x0000000082067223 */ /* 0x004fe20000010805 */
[----:B------:R-:W-:-:S06]  /*172a0*/  MOV R130, R93 ;  /* 0x0000005d00827202 */ /* 0x000fcc0000000f00 */
[----:B------:R-:W-:Y:S01]  /*172b0*/  HMMA.16816.F32.BF16 R40, R8, R22, R28 ;  /* 0x000000160828723c */ /* 0x000fe2000004181c */
[----:B------:R-:W2:Y:S01]  /*172c0*/  LDSM.16.MT88.4 R20, [R156+0xd000] ;  /* 0x00d000009c14783b */ /* 0x000ea20000004200 */
[----:B------:R3:W-:Y:S01]  /*172d0*/  MUFU.EX2 R119, R6 ;  /* 0x0000000600777308 */ /* 0x0007e20000000800 */
[----:B-1----:R-:W-:-:S04]  /*172e0*/  FFMA.FTZ R2, R147, R0, -R3 ;  /* 0x0000000093027223 */ /* 0x002fc80000010803 */
[----:B------:R1:W-:Y:S01]  /*172f0*/  MUFU.EX2 R205, R2 ;  /* 0x0000000200cd7308 */ /* 0x0003e20000000800 */
[----:B------:R-:W-:Y:S01]  /*17300*/  HMMA.16816.F32.BF16 R28, R8, R16, R24 ;  /* 0x00000010081c723c */ /* 0x000fe20000041818 */
[----:B------:R-:W4:Y:S01]  /*17310*/  LDSM.16.MT88.4 R24, [R77+0xd000] ;  /* 0x00d000004d18783b */ /* 0x000f220000004200 */
[----:B---3--:R-:W-:-:S06]  /*17320*/  FFMA.FTZ R6, R115, R0, -R5 ;  /* 0x0000000073067223 */ /* 0x008fcc0000010805 */
[C---:B------:R-:W-:Y:S01]  /*17330*/  HMMA.16816.F32.BF16 R56, R8.reuse, R60, R48 ;  /* 0x0000003c0838723c */ /* 0x040fe20000041830 */
[----:B------:R-:W3:Y:S01]  /*17340*/  LDSM.16.MT88.4 R48, [R144+0xd000] ;  /* 0x00d000009030783b */ /* 0x000ee20000004200 */
[-CC-:B-1----:R-:W-:Y:S02]  /*17350*/  FFMA.FTZ R2, R153, R0.reuse, -R5.reuse ;  /* 0x0000000099027223 */ /* 0x182fe40000010805 */
[----:B------:R1:W-:Y:S04]  /*17360*/  MUFU.EX2 R153, R4 ;  /* 0x0000000400997308 */ /* 0x0003e80000000800 */
[C---:B------:R-:W-:Y:S01]  /*17370*/  HMMA.16816.F32.BF16 R68, R8.reuse, R18, R32 ;  /* 0x000000120844723c */ /* 0x040fe20000041820 */
[----:B------:R-:W3:Y:S01]  /*17380*/  LDSM.16.MT88.4 R16, [R76+0xd000] ;  /* 0x00d000004c10783b */ /* 0x000ee20000004200 */
[----:B------:R2:W4:Y:S06]  /*17390*/  MUFU.EX2 R154, R2 ;  /* 0x00000002009a7308 */ /* 0x00052c0000000800 */
[----:B------:R-:W-:Y:S01]  /*173a0*/  HMMA.16816.F32.BF16 R60, R8, R62, R64 ;  /* 0x0000003e083c723c */ /* 0x000fe20000041840 */
[----:B-1----:R-:W-:-:S07]  /*173b0*/  FFMA.FTZ R4, R150, R0, -R5 ;  /* 0x0000000096047223 */ /* 0x002fce0000010805 */
[C---:B-----5:R-:W-:Y:S01]  /*173c0*/  HMMA.16816.F32.BF16 R52, R8.reuse, R36, R52 ;  /* 0x000000240834723c */ /* 0x060fe20000041834 */
[----:B--2---:R-:W-:Y:S01]  /*173d0*/  FFMA.FTZ R2, R152, R0, -R3 ;  /* 0x0000000098027223 */ /* 0x004fe20000010803 */
[----:B------:R-:W1:Y:S04]  /*173e0*/  MUFU.EX2 R204, R4 ;  /* 0x0000000400cc7308 */ /* 0x000e680000000800 */
[----:B------:R-:W2:Y:S02]  /*173f0*/  MUFU.EX2 R152, R2 ;  /* 0x0000000200987308 */ /* 0x000ea40000000800 */
[----:B------:R-:W-:Y:S01]  /*17400*/  HMMA.16816.F32.BF16 R12, R8, R38, R12 ;  /* 0x00000026080c723c */ /* 0x000fe2000004180c */
[----:B----4-:R-:W-:Y:S02]  /*17410*/  F2FP.BF16.F32.PACK_AB R8, R154, R153 ;  /* 0x000000999a08723e */ /* 0x010fe400000010ff */
[----:B------:R-:W-:-:S02]  /*17420*/  F2FP.BF16.F32.PACK_AB R9, R203, R170 ;  /* 0x000000aacb09723e */ /* 0x000fc400000010ff */
[----:B-1----:R-:W-:Y:S01]  /*17430*/  F2FP.BF16.F32.PACK_AB R10, R204, R155 ;  /* 0x0000009bcc0a723e */ /* 0x002fe200000010ff */
[-CC-:B------:R-:W-:Y:S01]  /*17440*/  FFMA.FTZ R4, R157, R0.reuse, -R3.reuse ;  /* 0x000000009d047223 */ /* 0x180fe20000010803 */
[----:B--2---:R-:W-:Y:S01]  /*17450*/  F2FP.BF16.F32.PACK_AB R11, R152, R205 ;  /* 0x000000cd980b723e */ /* 0x004fe200000010ff */
[-C--:B------:R-:W-:Y:S02]  /*17460*/  FFMA.FTZ R2, R159, R0.reuse, -R3 ;  /* 0x000000009f027223 */ /* 0x080fe40000010803 */
[----:B------:R1:W-:Y:S04]  /*17470*/  MUFU.EX2 R157, R4 ;  /* 0x00000004009d7308 */ /* 0x0003e80000000800 */
[----:B------:R2:W-:Y:S01]  /*17480*/  MUFU.EX2 R159, R2 ;  /* 0x00000002009f7308 */ /* 0x0005e20000000800 */
[C---:B------:R-:W-:Y:S08]  /*17490*/  HMMA.16816.F32.BF16 R44, R8.reuse, R20, R44 ;  /* 0x00000014082c723c */ /* 0x040ff0000004182c */
[----:B------:R-:W-:Y:S01]  /*174a0*/  HMMA.16816.F32.BF16 R40, R8, R22, R40 ;  /* 0x000000160828723c */ /* 0x000fe20000041828 */
[----:B------:R-:W4:Y:S01]  /*174b0*/  LDSM.16.MT88.4 R20, [R77+0xd800] ;  /* 0x00d800004d14783b */ /* 0x000f220000004200 */
[-C--:B-1----:R-:W-:Y:S01]  /*174c0*/  FFMA.FTZ R4, R164, R0.reuse, -R5 ;  /* 0x00000000a4047223 */ /* 0x082fe20000010805 */
[----:B------:R-:W-:Y:S01]  /*174d0*/  MOV R164, R97 ;  /* 0x0000006100a47202 */ /* 0x000fe20000000f00 */
[----:B--2---:R-:W-:-:S02]  /*174e0*/  FFMA.FTZ R2, R158, R0, -R3 ;  /* 0x000000009e027223 */ /* 0x004fc40000010803 */
[----:B------:R1:W-:Y:S01]  /*174f0*/  MUFU.EX2 R146, R4 ;  /* 0x0000000400927308 */ /* 0x0003e20000000800 */
[----:B------:R-:W-:Y:S01]  /*17500*/  MOV R158, R95 ;  /* 0x0000005f009e7202 */ /* 0x000fe20000000f00 */
[C---:B------:R-:W-:Y:S01]  /*17510*/  HMMA.16816.F32.BF16 R32, R8.reuse, R24, R28 ;  /* 0x000000180820723c */ /* 0x040fe2000004181c */
[----:B------:R-:W2:Y:S01]  /*17520*/  LDSM.16.MT88.4 R28, [R156+0xd800] ;  /* 0x00d800009c1c783b */ /* 0x000ea20000004200 */
[----:B------:R5:W-:Y:S06]  /*17530*/  MUFU.EX2 R151, R2 ;  /* 0x0000000200977308 */ /* 0x000bec0000000800 */
[----:B------:R-:W-:Y:S01]  /*17540*/  HMMA.16816.F32.BF16 R24, R8, R26, R68 ;  /* 0x0000001a0818723c */ /* 0x000fe20000041844 */
[-CC-:B-1----:R-:W-:Y:S01]  /*17550*/  FFMA.FTZ R4, R160, R0.reuse, -R5.reuse ;  /* 0x00000000a0047223 */ /* 0x182fe20000010805 */
[----:B------:R-:W-:Y:S01]  /*17560*/  MOV R160, R89 ;  /* 0x0000005900a07202 */ /* 0x000fe20000000f00 */
[----:B-----5:R-:W-:-:S02]  /*17570*/  FFMA.FTZ R2, R162, R0, -R5 ;  /* 0x00000000a2027223 */ /* 0x020fc40000010805 */
[----:B------:R1:W-:Y:S03]  /*17580*/  MUFU.EX2 R147, R4 ;  /* 0x0000000400937308 */ /* 0x0003e60000000800 */
[C---:B---3--:R-:W-:Y:S01]  /*17590*/  HMMA.16816.F32.BF16 R36, R8.reuse, R48, R56 ;  /* 0x000000300824723c */ /* 0x048fe20000041838 */
[----:B------:R-:W3:Y:S01]  /*175a0*/  LDSM.16.MT88.4 R56, [R144+0xd800] ;  /* 0x00d800009038783b */ /* 0x000ee20000004200 */
[----:B------:R-:W-:Y:S01]  /*175b0*/  MOV R162, R99 ;  /* 0x0000006300a27202 */ /* 0x000fe20000000f00 */
[----:B------:R5:W4:Y:S05]  /*175c0*/  MUFU.EX2 R150, R2 ;  /* 0x0000000200967308 */ /* 0x000b2a0000000800 */
[----:B------:R-:W-:Y:S01]  /*175d0*/  HMMA.16816.F32.BF16 R60, R8, R50, R60 ;  /* 0x00000032083c723c */ /* 0x000fe2000004183c */
[----:B-1----:R-:W-:Y:S01]  /*175e0*/  FFMA.FTZ R4, R165, R0, -R3 ;  /* 0x00000000a5047223 */ /* 0x002fe20000010803 */
[----:B------:R-:W-:-:S06]  /*175f0*/  MOV R165, R88 ;  /* 0x0000005800a57202 */ /* 0x000fcc0000000f00 */
[----:B------:R-:W-:Y:S01]  /*17600*/  HMMA.16816.F32.BF16 R48, R8, R16, R52 ;  /* 0x000000100830723c */ /* 0x000fe20000041834 */
[----:B-----5:R-:W-:Y:S01]  /*17610*/  FFMA.FTZ R2, R163, R0, -R3 ;  /* 0x00000000a3027223 */ /* 0x020fe20000010803 */
[----:B------:R1:W-:Y:S01]  /*17620*/  MUFU.EX2 R140, R4 ;  /* 0x00000004008c7308 */ /* 0x0003e20000000800 */
[----:B------:R-:W-:-:S03]  /*17630*/  MOV R163, R94 ;  /* 0x0000005e00a37202 */ /* 0x000fc60000000f00 */
[----:B------:R-:W5:Y:S02]  /*17640*/  MUFU.EX2 R143, R2 ;  /* 0x00000002008f7308 */ /* 0x000f640000000800 */
[----:B------:R-:W-:Y:S01]  /*17650*/  HMMA.16816.F32.BF16 R12, R8, R18, R12 ;  /* 0x00000012080c723c */ /* 0x000fe2000004180c */
[----:B------:R-:W3:Y:S01]  /*17660*/  LDSM.16.MT88.4 R16, [R76+0xd800] ;  /* 0x00d800004c10783b */ /* 0x000ee20000004200 */
[----:B----4-:R-:W-:Y:S02]  /*17670*/  F2FP.BF16.F32.PACK_AB R8, R150, R146 ;  /* 0x000000929608723e */ /* 0x010fe400000010ff */
[----:B------:R-:W-:Y:S02]  /*17680*/  F2FP.BF16.F32.PACK_AB R9, R157, R159 ;  /* 0x0000009f9d09723e */ /* 0x000fe400000010ff */
[----:B------:R-:W-:Y:S01]  /*17690*/  F2FP.BF16.F32.PACK_AB R10, R147, R145 ;  /* 0x00000091930a723e */ /* 0x000fe200000010ff */
[----:B-1----:R-:W-:Y:S01]  /*176a0*/  FFMA.FTZ R4, R173, R0, -R5 ;  /* 0x00000000ad047223 */ /* 0x002fe20000010805 */
        /* <DEDUP_REMOVED lines=11> */
[--C-:B----4-:R-:W-:Y:S01]  /*17760*/  FFMA.FTZ R2, R166, R0, -R3.reuse ;  /* 0x00000000a6027223 */ /* 0x110fe20000010803 */
        /* <DEDUP_REMOVED lines=8> */
[----:B---3--:R-:W-:Y:S01]  /*177f0*/  HMMA.16816.F32.BF16 R36, R8, R56, R36 ;  /* 0x000000380824723c */ /* 0x008fe20000041824 */
[----:B--2---:R-:W-:Y:S01]  /*17800*/  FFMA.FTZ R2, R171, R0, -R5 ;  /* 0x00000000ab027223 */ /* 0x004fe20000010805 */
        /* <DEDUP_REMOVED lines=18> */
[----:B------:R-:W-:-:S02]  /*17930*/  MOV R124, R83 ;  /* 0x00000053007c7202 */ /* 0x000fc40000000f00 */
[----:B---3--:R-:W-:Y:S01]  /*17940*/  F2FP.BF16.F32.PACK_AB R11, R132, R142 ;  /* 0x0000008e840b723e */ /* 0x008fe200000010ff */
[----:B------:R-:W-:Y:S01]  /*17950*/  FFMA.FTZ R2, R138, R0, -R3 ;  /* 0x000000008a027223 */ /* 0x000fe20000010803 */
[----:B------:R2:W-:Y:S01]  /*17960*/  MUFU.EX2 R123, R4 ;  /* 0x00000004007b7308 */ /* 0x0005e20000000800 */
[----:B------:R-:W-:Y:S01]  /*17970*/  MOV R138, R108 ;  /* 0x0000006c008a7202 */ /* 0x000fe20000000f00 */
[----:B------:R-:W-:Y:S02]  /*17980*/  FADD.FTZ R7, R124, R7 ;  /* 0x000000077c077221 */ /* 0x000fe40000010000 */
        /* <DEDUP_REMOVED lines=10> */
[----:B------:R5:W-:Y:S04]  /*17a30*/  MUFU.EX2 R120, R2 ;  /* 0x0000000200787308 */ /* 0x000be80000000800 */
[----:B------:R4:W-:Y:S02]  /*17a40*/  MUFU.EX2 R111, R6 ;  /* 0x00000006006f7308 */ /* 0x0009e40000000800 */
[----:B------:R-:W-:Y:S01]  /*17a50*/  HMMA.16816.F32.BF16 R24, R8, R26, R68 ;  /* 0x0000001a0818723c */ /* 0x000fe20000041844 */
[-CC-:B--2---:R-:W-:Y:S01]  /*17a60*/  FFMA.FTZ R4, R127, R0.reuse, -R5.reuse ;  /* 0x000000007f047223 */ /* 0x184fe20000010805 */
[----:B-----5:R-:W-:-:S06]  /*17a70*/  FFMA.FTZ R2, R131, R0, -R5 ;  /* 0x0000000083027223 */ /* 0x020fcc0000010805 */
[C---:B------:R-:W-:Y:S01]  /*17a80*/  HMMA.16816.F32.BF16 R36, R8.reuse, R40, R36 ;  /* 0x000000280824723c */ /* 0x040fe20000041824 */
[----:B------:R2:W-:Y:S01]  /*17a90*/  MUFU.EX2 R108, R4 ;  /* 0x00000004006c7308 */ /* 0x0005e20000000800 */
[----:B------:R-:W-:Y:S01]  /*17aa0*/  MOV R131, R98 ;  /* 0x0000006200837202 */ /* 0x000fe20000000f00 */
[-C--:B----4-:R-:W-:Y:S02]  /*17ab0*/  FFMA.FTZ R6, R103, R0.reuse, -R5 ;  /* 0x0000000067067223 */ /* 0x090fe40000010805 */
[----:B------:R4:W5:Y:S02]  /*17ac0*/  MUFU.EX2 R118, R2 ;  /* 0x0000000200767308 */ /* 0x0009640000000800 */
[----:B------:R-:W-:Y:S01]  /*17ad0*/  FADD.FTZ R7, R131, R7 ;  /* 0x0000000783077221 */ /* 0x000fe20000010000 */
[----:B------:R-:W-:Y:S01]  /*17ae0*/  HMMA.16816.F32.BF16 R64, R8, R42, R64 ;  /* 0x0000002a0840723c */ /* 0x000fe20000041840 */
[----:B------:R1:W-:Y:S01]  /*17af0*/  MUFU.EX2 R95, R6 ;  /* 0x00000006005f7308 */ /* 0x0003e20000000800 */
[----:B--2---:R-:W-:-:S06]  /*17b00*/  FFMA.FTZ R4, R104, R0, -R5 ;  /* 0x0000000068047223 */ /* 0x004fcc0000010805 */
[----:B------:R-:W-:Y:S01]  /*17b10*/  HMMA.16816.F32.BF16 R40, R8, R16, R56 ;  /* 0x000000100828723c */ /* 0x000fe20000041838 */
[----:B----4-:R-:W-:Y:S01]  /*17b20*/  FFMA.FTZ R2, R125, R0, -R3 ;  /* 0x000000007d027223 */ /* 0x010fe20000010803 */
[----:B------:R-:W-:-:S03]  /*17b30*/  MOV R125, R82 ;  /* 0x00000052007d7202 */ /* 0x000fc60000000f00 */
[----:B------:R2:W4:Y:S03]  /*17b40*/  MUFU.EX2 R116, R2 ;  /* 0x0000000200747308 */ /* 0x0005260000000800 */
[----:B------:R-:W-:Y:S01]  /*17b50*/  HMMA.16816.F32.BF16 R12, R8, R18, R12 ;  /* 0x00000012080c723c */ /* 0x000fe2000004180c */
[----:B------:R-:W3:Y:S01]  /*17b60*/  LDSM.16.MT88.4 R16, [R76+0xe800] ;  /* 0x00e800004c10783b */ /* 0x000ee20000004200 */
[----:B-----5:R-:W-:Y:S01]  /*17b70*/  F2FP.BF16.F32.PACK_AB R8, R118, R117 ;  /* 0x000000757608723e */ /* 0x020fe200000010ff */
[-C--:B-1----:R-:W-:Y:S01]  /*17b80*/  FFMA.FTZ R6, R180, R0.reuse, -R5 ;  /* 0x00000000b4067223 */ /* 0x082fe20000010805 */
[----:B------:R-:W-:Y:S02]  /*17b90*/  F2FP.BF16.F32.PACK_AB R9, R122, R121 ;  /* 0x000000797a09723e */ /* 0x000fe400000010ff */
[----:B------:R-:W-:Y:S01]  /*17ba0*/  F2FP.BF16.F32.PACK_AB R10, R123, R119 ;  /* 0x000000777b0a723e */ /* 0x000fe200000010ff */
[----:B------:R1:W-:Y:S01]  /*17bb0*/  MUFU.EX2 R88, R6 ;  /* 0x0000000600587308 */ /* 0x0003e20000000800 */
[----:B--2---:R-:W-:Y:S01]  /*17bc0*/  FFMA.FTZ R2, R126, R0, -R3 ;  /* 0x000000007e027223 */ /* 0x004fe20000010803 */
[----:B----4-:R-:W-:-:S02]  /*17bd0*/  F2FP.BF16.F32.PACK_AB R11, R116, R120 ;  /* 0x00000078740b723e */ /* 0x010fc400000010ff */
[----:B------:R-:W-:Y:S01]  /*17be0*/  MOV R126, R79 ;  /* 0x0000004f007e7202 */ /* 0x000fe20000000f00 */
[----:B------:R2:W-:Y:S04]  /*17bf0*/  MUFU.EX2 R109, R2 ;  /* 0x00000002006d7308 */ /* 0x0005e80000000800 */
[----:B------:R-:W-:Y:S01]  /*17c00*/  HMMA.16816.F32.BF16 R72, R8, R34, R24 ;  /* 0x000000220848723c */ /* 0x000fe20000041818 */
[----:B------:R-:W4:Y:S01]  /*17c10*/  LDSM.16.MT88.4 R24, [R156+0xf000] ;  /* 0x00f000009c18783b */ /* 0x000f220000004200 */
[----:B-1----:R-:W-:-:S06]  /*17c20*/  FFMA.FTZ R6, R183, R0, -R5 ;  /* 0x00000000b7067223 */ /* 0x002fcc0000010805 */
[----:B---3--:R-:W-:Y:S01]  /*17c30*/  HMMA.16816.F32.BF16 R20, R8, R28, R52 ;  /* 0x0000001c0814723c */ /* 0x008fe20000041834 */
[----:B--2---:R-:W-:-:S04]  /*17c40*/  FFMA.FTZ R2, R113, R0, -R3 ;  /* 0x0000000071027223 */ /* 0x004fc80000010803 */
[----:B------:R1:W-:Y:S03]  /*17c50*/  MUFU.EX2 R113, R2 ;  /* 0x0000000200717308 */ /* 0x0003e60000000800 */
[C---:B------:R-:W-:Y:S01]  /*17c60*/  HMMA.16816.F32.BF16 R52, R8.reuse, R30, R48 ;  /* 0x0000001e0834723c */ /* 0x040fe20000041830 */
[----:B------:R-:W-:Y:S07]  /*17c70*/  LDSM.16.MT88.4 R48, [R144+0xf000] ;  /* 0x00f000009030783b */ /* 0x000fee0000004200 */
[----:B------:R-:W-:Y:S01]  /*17c80*/  HMMA.16816.F32.BF16 R28, R8, R32, R44 ;  /* 0x00000020081c723c */ /* 0x000fe2000004182c */
[----:B------:R-:W2:Y:S01]  /*17c90*/  LDSM.16.MT88.4 R44, [R77+0xf000] ;  /* 0x00f000004d2c783b */ /* 0x000ea20000004200 */
[----:B-1----:R-:W-:-:S04]  /*17ca0*/  FFMA.FTZ R2, R114, R0, -R5 ;  /* 0x0000000072027223 */ /* 0x002fc80000010805 */
        /* <DEDUP_REMOVED lines=11> */
[-CC-:B-1----:R-:W-:Y:S01]  /*17d60*/  FFMA.FTZ R4, R100, R0.reuse, -R3.reuse ;  /* 0x0000000064047223 */ /* 0x182fe20000010803 */
        /* <DEDUP_REMOVED lines=48> */
[----:B-1----:R-:W-:-:S02]  /*18070*/  FFMA.FTZ R4, R80, R0, -R3 ;  /* 0x0000000050047223 */ /* 0x002fc40000010803 */
[----:B------:R-:W-:Y:S01]  /*18080*/  MUFU.EX2 R80, R6 ;  /* 0x0000000600507308 */ /* 0x000fe20000000800 */
[----:B--2---:R-:W-:-:S03]  /*18090*/  FFMA.FTZ R2, R179, R0, -R5 ;  /* 0x00000000b3027223 */ /* 0x004fc60000010805 */
[----:B------:R1:W-:Y:S01]  /*180a0*/  MUFU.EX2 R82, R4 ;  /* 0x0000000400527308 */ /* 0x0003e20000000800 */
[C---:B------:R-:W-:Y:S03]  /*180b0*/  HMMA.16816.F32.BF16 R24, R8.reuse, R68, R44 ;  /* 0x000000440818723c */ /* 0x040fe6000004182c */
[----:B------:R2:W2:Y:S05]  /*180c0*/  MUFU.EX2 R87, R2 ;  /* 0x0000000200577308 */ /* 0x0004aa0000000800 */
[----:B------:R-:W-:Y:S01]  /*180d0*/  HMMA.16816.F32.BF16 R32, R8, R70, R64 ;  /* 0x000000460820723c */ /* 0x000fe20000041840 */
[----:B-1----:R-:W-:-:S07]  /*180e0*/  FFMA.FTZ R4, R186, R0, -R5 ;  /* 0x00000000ba047223 */ /* 0x002fce0000010805 */
[----:B-----5:R-:W-:Y:S01]  /*180f0*/  HMMA.16816.F32.BF16 R60, R8, R40, R60 ;  /* 0x00000028083c723c */ /* 0x020fe2000004183c */
[----:B--2---:R-:W-:-:S04]  /*18100*/  FFMA.FTZ R2, R85, R0, -R3 ;  /* 0x0000000055027223 */ /* 0x004fc80000010803 */
[----:B------:R1:W2:Y:S03]  /*18110*/  MUFU.EX2 R85, R2 ;  /* 0x0000000200557308 */ /* 0x0002a60000000800 */
[----:B------:R-:W-:Y:S01]  /*18120*/  HMMA.16816.F32.BF16 R44, R8, R42, R52 ;  /* 0x0000002a082c723c */ /* 0x000fe20000041834 */
[----:B------:R-:W-:Y:S01]  /*18130*/  F2FP.BF16.F32.PACK_AB R8, R87, R86 ;  /* 0x000000565708723e */ /* 0x000fe200000010ff */
[----:B------:R-:W5:Y:S01]  /*18140*/  LDSM.16.MT88.4 R40, [R76+0x10000] ;  /* 0x010000004c28783b */ /* 0x000f620000004200 */
[----:B------:R-:W-:Y:S02]  /*18150*/  F2FP.BF16.F32.PACK_AB R9, R91, R90 ;  /* 0x0000005a5b09723e */ /* 0x000fe400000010ff */
[----:B------:R-:W-:Y:S01]  /*18160*/  F2FP.BF16.F32.PACK_AB R10, R89, R88 ;  /* 0x00000058590a723e */ /* 0x000fe200000010ff */
[----:B-1----:R-:W-:Y:S01]  /*18170*/  FFMA.FTZ R2, R181, R0, -R3 ;  /* 0x00000000b5027223 */ /* 0x002fe20000010803 */
[----:B--2---:R-:W-:-:S03]  /*18180*/  F2FP.BF16.F32.PACK_AB R11, R85, R92 ;  /* 0x0000005c550b723e */ /* 0x004fc600000010ff */
[----:B------:R1:W-:Y:S04]  /*18190*/  MUFU.EX2 R84, R2 ;  /* 0x0000000200547308 */ /* 0x0003e80000000800 */
[C---:B---3--:R-:W-:Y:S08]  /*181a0*/  HMMA.16816.F32.BF16 R52, R8.reuse, R18, R48 ;  /* 0x000000120834723c */ /* 0x048ff00000041830 */
[----:B------:R-:W-:Y:S01]  /*181b0*/  HMMA.16816.F32.BF16 R56, R8, R16, R56 ;  /* 0x000000100838723c */ /* 0x000fe20000041838 */
[----:B------:R-:W2:Y:S01]  /*181c0*/  LDSM.16.MT88.4 R16, [R77+0x10800] ;  /* 0x010800004d10783b */ /* 0x000ea20000004200 */
[----:B-1----:R-:W-:-:S02]  /*181d0*/  FFMA.FTZ R2, R81, R0, -R3 ;  /* 0x0000000051027223 */ /* 0x002fc40000010803 */
[----:B------:R1:W-:Y:S04]  /*181e0*/  MUFU.EX2 R81, R4 ;  /* 0x0000000400517308 */ /* 0x0003e80000000800 */
[----:B------:R3:W-:Y:S01]  /*181f0*/  MUFU.EX2 R83, R2 ;  /* 0x0000000200537308 */ /* 0x0007e20000000800 */
[C---:B------:R-:W-:Y:S08]  /*18200*/  HMMA.16816.F32.BF16 R48, R8.reuse, R12, R36 ;  /* 0x0000000c0830723c */ /* 0x040ff00000041824 */
[----:B------:R-:W-:Y:S01]  /*18210*/  HMMA.16816.F32.BF16 R36, R8, R14, R28 ;  /* 0x0000000e0824723c */ /* 0x000fe2000004181c */
[-CC-:B-1----:R-:W-:Y:S01]  /*18220*/  FFMA.FTZ R4, R78, R0.reuse, -R5.reuse ;  /* 0x000000004e047223 */ /* 0x182fe20000010805 */
[----:B------:R-:W1:Y:S01]  /*18230*/  LDSM.16.MT88.4 R12, [R144+0x10800] ;  /* 0x01080000900c783b */ /* 0x000e620000004200 */
[----:B---3--:R-:W-:-:S02]  /*18240*/  FFMA.FTZ R2, R182, R0, -R5 ;  /* 0x00000000b6027223 */ /* 0x008fc40000010805 */
[----:B------:R-:W-:Y:S01]  /*18250*/  MUFU.EX2 R78, R4 ;  /* 0x00000004004e7308 */ /* 0x000fe20000000800 */
[----:B------:R-:W3:Y:S02]  /*18260*/  LDSM.16.MT88.4 R28, [R156+0x10800] ;  /* 0x010800009c1c783b */ /* 0x000ee40000004200 */
[C---:B----4-:R-:W-:Y:S01]  /*18270*/  HMMA.16816.F32.BF16 R24, R8.reuse, R20, R24 ;  /* 0x000000140818723c */ /* 0x050fe20000041818 */
[----:B------:R4:W2:Y:S07]  /*18280*/  MUFU.EX2 R79, R2 ;  /* 0x00000002004f7308 */ /* 0x0008ae0000000800 */
[----:B------:R-:W-:Y:S01]  /*18290*/  HMMA.16816.F32.BF16 R32, R8, R22, R32 ;  /* 0x000000160820723c */ /* 0x000fe20000041820 */
[----:B------:R-:W3:Y:S01]  /*182a0*/  LDSM.16.MT88.4 R20, [R76+0x10800] ;  /* 0x010800004c14783b */ /* 0x000ee20000004200 */
[----:B----4-:R-:W-:-:S06]  /*182b0*/  FADD.FTZ R2, R125, R126 ;  /* 0x0000007e7d027221 */ /* 0x010fcc0000010000 */
[----:B-----5:R-:W-:Y:S01]  /*182c0*/  HMMA.16816.F32.BF16 R60, R8, R40, R60 ;  /* 0x00000028083c723c */ /* 0x020fe2000004183c */
[----:B------:R-:W-:Y:S01]  /*182d0*/  FADD.FTZ R6, R130, R2 ;  /* 0x0000000282067221 */ /* 0x000fe20000010000 */
[----:B------:R-:W-:-:S03]  /*182e0*/  FFMA.FTZ R2, R185, R0, -R3 ;  /* 0x00000000b9027223 */ /* 0x000fc60000010803 */
[----:B------:R-:W-:Y:S01]  /*182f0*/  FADD.FTZ R4, R139, R6 ;  /* 0x000000068b047221 */ /* 0x000fe20000010000 */
[----:B------:R4:W5:Y:S01]  /*18300*/  MUFU.EX2 R75, R2 ;  /* 0x00000002004b7308 */ /* 0x0009620000000800 */
        /* <DEDUP_REMOVED lines=9> */
[----:B-----5:R-:W-:Y:S01]  /*183a0*/  F2FP.BF16.F32.PACK_AB R11, R75, R83 ;  /* 0x000000534b0b723e */ /* 0x020fe200000010ff */
        /* <DEDUP_REMOVED lines=10> */
[----:B------:R2:W-:Y:S01]  /*18450*/  MUFU.EX2 R68, R7 ;  /* 0x0000000700447308 */ /* 0x0005e20000000800 */
[----:B------:R-:W-:Y:S01]  /*18460*/  FADD.FTZ R2, R167, R2 ;  /* 0x00000002a7027221 */ /* 0x000fe20000010000 */
[----:B------:R-:W-:Y:S01]  /*18470*/  FADD.FTZ R4, R163, R4 ;  /* 0x00000004a3047221 */ /* 0x000fe20000010000 */
[C---:B-1----:R-:W-:Y:S01]  /*18480*/  HMMA.16816.F32.BF16 R36, R8.reuse, R12, R24 ;  /* 0x0000000c0824723c */ /* 0x042fe20000041818 */
[-C--:B------:R-:W-:Y:S01]  /*18490*/  FFMA.FTZ R12, R188, R0.reuse, -R3 ;  /* 0x00000000bc0c7223 */ /* 0x080fe20000010803 */
[----:B------:R-:W-:Y:S01]  /*184a0*/  FADD.FTZ R2, R160, R2 ;  /* 0x00000002a0027221 */ /* 0x000fe20000010000 */
[----:B------:R-:W-:Y:S01]  /*184b0*/  FADD.FTZ R4, R161, R4 ;  /* 0x00000004a1047221 */ /* 0x000fe20000010000 */
[-CC-:B----4-:R-:W-:Y:S01]  /*184c0*/  FFMA.FTZ R6, R194, R0.reuse, -R5.reuse ;  /* 0x00000000c2067223 */ /* 0x190fe20000010805 */
[----:B------:R1:W-:Y:S01]  /*184d0*/  MUFU.EX2 R72, R12 ;  /* 0x0000000c00487308 */ /* 0x0003e20000000800 */
[----:B------:R-:W-:Y:S01]  /*184e0*/  FADD.FTZ R2, R162, R2 ;  /* 0x00000002a2027221 */ /* 0x000fe20000010000 */
[----:B------:R-:W-:Y:S01]  /*184f0*/  FADD.FTZ R4, R164, R4 ;  /* 0x00000004a4047221 */ /* 0x000fe20000010000 */
[----:B------:R-:W-:Y:S01]  /*18500*/  HMMA.16816.F32.BF16 R64, R8, R14, R32 ;  /* 0x0000000e0840723c */ /* 0x000fe20000041820 */
[----:B------:R4:W5:Y:S01]  /*18510*/  MUFU.EX2 R69, R6 ;  /* 0x0000000600457308 */ /* 0x0009620000000800 */
[----:B------:R-:W-:Y:S01]  /*18520*/  FADD.FTZ R2, R252, R2 ;  /* 0x00000002fc027221 */ /* 0x000fe20000010000 */
[----:B------:R-:W-:Y:S01]  /*18530*/  FADD.FTZ R4, R158, R4 ;  /* 0x000000049e047221 */ /* 0x000fe20000010000 */
[----:B--2---:R-:W-:-:S02]  /*18540*/  FFMA.FTZ R7, R192, R0, -R5 ;  /* 0x00000000c0077223 */ /* 0x004fc40000010805 */
[----:B------:R-:W-:Y:S01]  /*18550*/  FADD.FTZ R2, R230, R2 ;  /* 0x00000002e6027221 */ /* 0x000fe20000010000 */
[----:B------:R-:W-:Y:S01]  /*18560*/  FADD.FTZ R4, R223, R4 ;  /* 0x00000004df047221 */ /* 0x000fe20000010000 */
[C---:B---3--:R-:W-:Y:S01]  /*18570*/  HMMA.16816.F32.BF16 R56, R8.reuse, R28, R56 ;  /* 0x0000001c0838723c */ /* 0x048fe20000041838 */
[----:B------:R2:W-:Y:S01]  /*18580*/  MUFU.EX2 R70, R7 ;  /* 0x0000000700467308 */ /* 0x0005e20000000800 */
[----:B------:R-:W-:Y:S01]  /*18590*/  FADD.FTZ R2, R240, R2 ;  /* 0x00000002f0027221 */ /* 0x000fe20000010000 */
[----:B------:R-:W-:Y:S01]  /*185a0*/  FADD.FTZ R4, R224, R4 ;  /* 0x00000004e0047221 */ /* 0x000fe20000010000 */
[----:B-1----:R-:W1:Y:S02]  /*185b0*/  LDSM.16.MT88.4 R12, [R77+0x11000] ;  /* 0x011000004d0c783b */ /* 0x002e640000004200 */
        /* <DEDUP_REMOVED lines=9> */
[----:B--2---:R-:W-:Y:S01]  /*18650*/  FFMA.FTZ R7, R197, R0, -R3 ;  /* 0x00000000c5077223 */ /* 0x004fe20000010803 */
[----:B------:R-:W-:Y:S01]  /*18660*/  HMMA.16816.F32.BF16 R28, R8, R20, R60 ;  /* 0x00000014081c723c */ /* 0x000fe2000004183c */
        /* <DEDUP_REMOVED lines=8> */
[----:B------:R-:W2:Y:S01]  /*186f0*/  LDSM.16.MT88.4 R16, [R156+0x11000] ;  /* 0x011000009c10783b */ /* 0x000ea20000004200 */
[----:B------:R-:W-:Y:S01]  /*18700*/  FADD.FTZ R2, R212, R2 ;  /* 0x00000002d4027221 */ /* 0x000fe20000010000 */
[----:B------:R-:W-:Y:S01]  /*18710*/  FADD.FTZ R4, R208, R4 ;  /* 0x00000004d0047221 */ /* 0x000fe20000010000 */
[----:B------:R-:W3:Y:S01]  /*18720*/  MUFU.EX2 R60, R6 ;  /* 0x00000006003c7308 */ /* 0x000ee20000000800 */
[----:B------:R-:W-:Y:S01]  /*18730*/  HMMA.16816.F32.BF16 R24, R8, R22, R44 ;  /* 0x000000160818723c */ /* 0x000fe2000004182c */
[----:B------:R-:W-:Y:S01]  /*18740*/  FADD.FTZ R2, R213, R2 ;  /* 0x00000002d5027221 */ /* 0x000fe20000010000 */
[----:B------:R-:W-:Y:S01]  /*18750*/  FADD.FTZ R4, R209, R4 ;  /* 0x00000004d1047221 */ /* 0x000fe20000010000 */
[----:B-----5:R-:W-:Y:S01]  /*18760*/  F2FP.BF16.F32.PACK_AB R8, R68, R69 ;  /* 0x000000454408723e */ /* 0x020fe200000010ff */
[----:B------:R5:W-:Y:S01]  /*18770*/  MUFU.EX2 R44, R7 ;  /* 0x00000007002c7308 */ /* 0x000be20000000800 */
[----:B------:R-:W-:Y:S01]  /*18780*/  FADD.FTZ R2, R210, R2 ;  /* 0x00000002d2027221 */ /* 0x000fe20000010000 */
[----:B------:R-:W-:Y:S01]  /*18790*/  FADD.FTZ R4, R206, R4 ;  /* 0x00000004ce047221 */ /* 0x000fe20000010000 */
[----:B------:R-:W-:Y:S01]  /*187a0*/  F2FP.BF16.F32.PACK_AB R9, R72, R73 ;  /* 0x000000494809723e */ /* 0x000fe200000010ff */
[----:B------:R-:W2:Y:S01]  /*187b0*/  LDSM.16.MT88.4 R20, [R144+0x11000] ;  /* 0x011000009014783b */ /* 0x000ea20000004200 */
        /* <DEDUP_REMOVED lines=13> */
[C---:B-1----:R-:W-:Y:S01]  /*18890*/  HMMA.16816.F32.BF16 R48, R8.reuse, R12, R48 ;  /* 0x0000000c0830723c */ /* 0x042fe20000041830 */
        /* <DEDUP_REMOVED lines=11> */
[----:B------:R-:W-:Y:S01]  /*18950*/  LDSM.16.MT88.4 R156, [R156+0x11800] ;  /* 0x011800009c9c783b */ /* 0x000fe20000004200 */
[----:B------:R-:W-:Y:S01]  /*18960*/  MUFU.EX2 R14, R7 ;  /* 0x00000007000e7308 */ /* 0x000fe20000000800 */
[----:B------:R-:W-:Y:S01]  /*18970*/  FADD.FTZ R2, R151, R2 ;  /* 0x0000000297027221 */ /* 0x000fe20000010000 */
[----:B------:R-:W-:Y:S01]  /*18980*/  FADD.FTZ R4, R145, R4 ;  /* 0x0000000491047221 */ /* 0x000fe20000010000 */
[C---:B--2---:R-:W-:Y:S01]  /*18990*/  HMMA.16816.F32.BF16 R152, R8.reuse, R16, R56 ;  /* 0x000000100898723c */ /* 0x044fe20000041838 */
[----:B------:R-:W-:Y:S01]  /*189a0*/  MUFU.EX2 R13, R13 ;  /* 0x0000000d000d7308 */ /* 0x000fe20000000800 */
[----:B------:R-:W-:Y:S01]  /*189b0*/  FADD.FTZ R2, R143, R2 ;  /* 0x000000028f027221 */ /* 0x000fe20000010000 */
[----:B------:R-:W-:Y:S01]  /*189c0*/  FADD.FTZ R4, R147, R4 ;  /* 0x0000000493047221 */ /* 0x000fe20000010000 */
[----:B-1----:R-:W-:Y:S01]  /*189d0*/  FFMA.FTZ R12, R200, R0, -R5 ;  /* 0x00000000c80c7223 */ /* 0x002fe20000010805 */
        /* <DEDUP_REMOVED lines=8> */
[----:B---3--:R-:W-:Y:S01]  /*18a60*/  F2FP.BF16.F32.PACK_AB R165, R45, R46 ;  /* 0x0000002e2da5723e */ /* 0x008fe200000010ff */
[----:B------:R-:W-:Y:S01]  /*18a70*/  FADD.FTZ R2, R142, R2 ;  /* 0x000000028e027221 */ /* 0x000fe20000010000 */
[----:B------:R-:W-:Y:S01]  /*18a80*/  FADD.FTZ R4, R134, R4 ;  /* 0x0000000486047221 */ /* 0x000fe20000010000 */
[----:B------:R3:W4:Y:S01]  /*18a90*/  MUFU.EX2 R240, R3 ;  /* 0x0000000300f07308 */ /* 0x0007220000000800 */
[----:B------:R-:W-:Y:S01]  /*18aa0*/  HMMA.16816.F32.BF16 R36, R8, R20, R36 ;  /* 0x000000140824723c */ /* 0x000fe20000041824 */
[----:B------:R-:W-:Y:S01]  /*18ab0*/  FADD.FTZ R2, R132, R2 ;  /* 0x0000000284027221 */ /* 0x000fe20000010000 */
[----:B------:R-:W-:-:S02]  /*18ac0*/  FADD.FTZ R4, R136, R4 ;  /* 0x0000000488047221 */ /* 0x000fc40000010000 */
[----:B------:R-:W5:Y:S01]  /*18ad0*/  LDSM.16.MT88.4 R136, [R77+0x11800] ;  /* 0x011800004d88783b */ /* 0x000f620000004200 */
        /* <DEDUP_REMOVED lines=9> */
[----:B---3--:R-:W-:-:S02]  /*18b70*/  IADD3 R3, PT, PT, R239, -0x2, RZ ;  /* 0xfffffffeef037810 */ /* 0x008fc40007ffe0ff */
[----:B------:R2:W3:Y:S01]  /*18b80*/  MUFU.EX2 R15, R2 ;  /* 0x00000002000f7308 */ /* 0x0004e20000000800 */
[----:B------:R-:W-:Y:S01]  /*18b90*/  FADD.FTZ R5, R123, R4 ;  /* 0x000000047b057221 */ /* 0x000fe20000010000 */
[----:B------:R-:W-:Y:S02]  /*18ba0*/  ISETP.GE.AND P0, PT, R3, R247, PT ;  /* 0x000000f70300720c */ /* 0x000fe40003f06270 */
[----:B----4-:R-:W-:Y:S01]  /*18bb0*/  F2FP.BF16.F32.PACK_AB R167, R240, R44 ;  /* 0x0000002cf0a7723e */ /* 0x010fe200000010ff */
        /* <DEDUP_REMOVED lines=18> */
[----:B-----5:R-:W-:Y:S01]  /*18ce0*/  HMMA.16816.F32.BF16 R132, R164, R136, R48 ;  /* 0x00000088a484723c */ /* 0x020fe20000041830 */
        /* <DEDUP_REMOVED lines=47> */
.L_x_1906:
        /* <DEDUP_REMOVED lines=10> */
[----:B------:R-:W-:Y:S02]  /*19080*/  @!P5 R2UR UR5, R13 ;  /* 0x000000000d05d2ca */ /* 0x000fe400000e0000 */
[----:B-1----:R-:W-:Y:S11]  /*19090*/  LOP3.LUT R17, R231, 0x38, RZ, 0xc0, !PT ;  /* 0x00000038e7117812 */ /* 0x002ff600078ec0ff */
[----:B------:R-:W2:Y:S01]  /*190a0*/  @!P5 LD.E R2, desc[UR4][R168.64+0x40] ;  /* 0x00004004a802d980 */ /* 0x000ea2000c101900 */
[----:B------:R-:W-:Y:S01]  /*190b0*/  BSSY.RECONVERGENT B0, `(.L_x_1900) ;  /* 0x000004e000007945 */ /* 0x000fe20003800200 */
[----:B--2---:R-:W-:Y:S04]  /*190c0*/  @!P5 IMAD.SHL.U32 R0, R2, 0x100, RZ ;  /* 0x000001000200d824 */ /* 0x004fe800078e00ff */
[----:B------:R-:W-:Y:S05]  /*190d0*/  @!P5 IMAD.X R0, RZ, RZ, ~R0, P0 ;  /* 0x000000ffff00d224 */ /* 0x000fea00000e0e00 */
[----:B------:R-:W-:Y:S04]  /*190e0*/  @!P5 SHF.R.S64 R2, R3, 0x1f, R0 ;  /* 0x0000001f0302d819 */ /* 0x000fe80000001000 */
[----:B------:R-:W-:Y:S01]  /*190f0*/  @!P5 IADD3 R246, P0, PT, R246, R2, RZ ;  /* 0x00000002f6f6d210 */ /* 0x000fe20007f1e0ff */
[----:B------:R-:W-:Y:S03]  /*19100*/  IMAD.SHL.U32 R2, R231, 0x8, RZ ;  /* 0x00000008e7027824 */ /* 0x000fe600078e00ff */
        /* <DEDUP_REMOVED lines=22> */
[--C-:B-1----:R-:W-:Y:S04]  /*19270*/  IMAD.MOV R4, RZ, RZ, -R5.reuse ;  /* 0x000000ffff047224 */ /* 0x102fe800078e0a05 */
[----:B------:R-:W-:Y:S02]  /*19280*/  IMAD R7, R4, R0, RZ ;  /* 0x0000000004077224 */ /* 0x000fe400078e02ff */
[----:B------:R-:W-:Y:S04]  /*19290*/  IMAD.MOV.U32 R4, RZ, RZ, RZ ;  /* 0x000000ffff047224 */ /* 0x000fe800078e00ff */
[----:B------:R-:W-:Y:S01]  /*192a0*/  IMAD.HI.U32 R5, R5, R7, R4 ;  /* 0x0000000705057227 */ /* 0x000fe200078e0004 */
[----:B------:R-:W-:Y:S05]  /*192b0*/  IABS R7, R241 ;  /* 0x000000f100077213 */ /* 0x000fea0000000000 */
[C---:B------:R-:W-:Y:S04]  /*192c0*/  IMAD.HI.U32 R4, R5.reuse, R6, RZ ;  /* 0x0000000605047227 */ /* 0x040fe800078e00ff */
[----:B------:R-:W-:Y:S02]  /*192d0*/  IMAD R6, R4, R8, R6 ;  /* 0x0000000804067224 */ /* 0x000fe400078e0206 */
[----:B------:R-:W-:Y:S03]  /*192e0*/  IMAD.HI.U32 R5, R5, R7, RZ ;  /* 0x0000000705057227 */ /* 0x000fe600078e00ff */
[C---:B------:R-:W-:Y:S01]  /*192f0*/  ISETP.GT.U32.AND P0, PT, R0.reuse, R6, PT ;  /* 0x000000060000720c */ /* 0x040fe20003f04070 */
[----:B------:R-:W-:Y:S05]  /*19300*/  IMAD R7, R5, R8, R7 ;  /* 0x0000000805077224 */ /* 0x000fea00078e0207 */
[----:B------:R-:W-:Y:S07]  /*19310*/  ISETP.GT.U32.AND P1, PT, R0, R7, PT ;  /* 0x000000070000720c */ /* 0x000fee0003f24070 */
[--C-:B------:R-:W-:Y:S02]  /*19320*/  @!P0 IMAD.IADD R6, R6, 0x1, -R0.reuse ;  /* 0x0000000106068824 */ /* 0x100fe400078e0a00 */
[----:B------:R-:W-:Y:S01]  /*19330*/  @!P0 VIADD R4, R4, 0x1 ;  /* 0x0000000104048836 */ /* 0x000fe20000000000 */
[----:B------:R-:W-:Y:S02]  /*19340*/  ISETP.NE.AND P0, PT, R3, RZ, PT ;  /* 0x000000ff0300720c */ /* 0x000fe40003f05270 */
[-C--:B------:R-:W-:Y:S01]  /*19350*/  ISETP.GE.U32.AND P3, PT, R6, R0.reuse, PT ;  /* 0x000000000600720c */ /* 0x080fe20003f66070 */
[----:B------:R-:W-:Y:S02]  /*19360*/  @!P1 IMAD.IADD R7, R7, 0x1, -R0 ;  /* 0x0000000107079824 */ /* 0x000fe400078e0a00 */
[----:B------:R-:W-:Y:S03]  /*19370*/  @!P1 VIADD R5, R5, 0x1 ;  /* 0x0000000105059836 */ /* 0x000fe60000000000 */
[----:B------:R-:W-:Y:S02]  /*19380*/  ISETP.GE.U32.AND P4, PT, R7, R0, PT ;  /* 0x000000000700720c */ /* 0x000fe40003f86070 */
[----:B------:R-:W2:Y:S01]  /*19390*/  LD.E.64 R6, desc[UR4][R168.64+0x40] ;  /* 0x00004004a8067980 */ /* 0x000ea2000c101b00 */
[-C--:B------:R-:W-:Y:S04]  /*193a0*/  LOP3.LUT R0, R241, R3.reuse, RZ, 0x3c, !PT ;  /* 0x00000003f1007212 */ /* 0x080fe800078e3cff */
[----:B------:R-:W-:Y:S01]  /*193b0*/  @P3 VIADD R4, R4, 0x1 ;  /* 0x0000000104043836 */ /* 0x000fe20000000000 */
[----:B------:R-:W-:Y:S02]  /*193c0*/  ISETP.GE.AND P2, PT, R0, RZ, PT ;  /* 0x000000ff0000720c */ /* 0x000fe40003f46270 */
[----:B------:R-:W-:Y:S01]  /*193d0*/  LOP3.LUT R0, RZ, R3, RZ, 0x33, !PT ;  /* 0x00000003ff007212 */ /* 0x000fe200078e33ff */
[----:B------:R-:W-:Y:S02]  /*193e0*/  @!P6 IMAD.MOV R4, RZ, RZ, -R4 ;  /* 0x000000ffff04e224 */ /* 0x000fe400078e0a04 */
[----:B------:R-:W-:Y:S03]  /*193f0*/  @P4 VIADD R5, R5, 0x1 ;  /* 0x0000000105054836 */ /* 0x000fe60000000000 */
[----:B------:R-:W-:Y:S04]  /*19400*/  SEL R10, R0, R4, !P0 ;  /* 0x00000004000a7207 */ /* 0x000fe80004000000 */
[CC--:B------:R-:W-:Y:S01]  /*19410*/  LEA R8, P1, R10.reuse, R236.reuse, 0x2 ;  /* 0x000000ec0a087211 */ /* 0x0c0fe200078210ff */
[----:B------:R-:W-:Y:S03]  /*19420*/  @!P2 IMAD.MOV R5, RZ, RZ, -R5 ;  /* 0x000000ffff05a224 */ /* 0x000fe600078e0a05 */
[----:B------:R-:W-:Y:S02]  /*19430*/  LEA.HI.X.SX32 R9, R10, R237, 0x2, P1 ;  /* 0x000000ed0a097211 */ /* 0x000fe400008f16ff */
[----:B------:R-:W-:Y:S03]  /*19440*/  SEL R0, R0, R5, !P0 ;  /* 0x0000000500007207 */ /* 0x000fe60004000000 */
[----:B------:R-:W3:Y:S01]  /*19450*/  LD.E R14, desc[UR14][R8.64] ;  /* 0x0000000e080e7980 */ /* 0x000ee2000c101900 */
[C---:B------:R-:W-:Y:S04]  /*19460*/  LEA R4, P0, R0.reuse, R236, 0x2 ;  /* 0x000000ec00047211 */ /* 0x040fe800078010ff */
[C---:B------:R-:W-:Y:S01]  /*19470*/  LEA.HI.X.SX32 R5, R0.reuse, R237, 0x2, P0 ;  /* 0x000000ed00057211 */ /* 0x040fe200000f16ff */
[----:B------:R-:W-:Y:S04]  /*19480*/  IMAD.IADD R0, R0, 0x1, -R10 ;  /* 0x0000000100007824 */ /* 0x000fe800078e0a0a */
[----:B------:R-:W-:Y:S01]  /*19490*/  IMAD R3, R3, R0, -0x100 ;  /* 0xffffff0003037424 */ /* 0x000fe200078e0200 */
[----:B------:R1:W3:Y:S04]  /*194a0*/  LD.E R11, desc[UR12][R4.64] ;  /* 0x0000000c040b7980 */ /* 0x0002e8000c101900 */
[----:B------:R-:W-:Y:S01]  /*194b0*/  SHF.R.S32.HI R10, RZ, 0x1f, R3 ;  /* 0x0000001fff0a7819 */ /* 0x000fe20000011403 */
[----:B------:R-:W4:Y:S01]  /*194c0*/  LD.E.64 R8, desc[UR10][R168.64+0x28] ;  /* 0x0000280aa8087980 */ /* 0x000f22000c101b00 */
[-C--:B--2---:R-:W-:Y:S02]  /*194d0*/  IMAD R0, R7, R3.reuse, RZ ;  /* 0x0000000307007224 */ /* 0x084fe400078e02ff */
[C---:B-1----:R-:W-:Y:S04]  /*194e0*/  IMAD.WIDE.U32 R4, R6.reuse, R3, RZ ;  /* 0x0000000306047225 */ /* 0x042fe800078e00ff */
        /* <DEDUP_REMOVED lines=10> */
.L_x_1901:
[----:B------:R-:W-:Y:S05]  /*19590*/  BSYNC.RECONVERGENT B0 ;  /* 0x0000000000007941 */ /* 0x000fea0003800200 */
.L_x_1900:
[----:B------:R-:W1:Y:S01]  /*195a0*/  S2UR UR10, SR_CgaCtaId ;  /* 0x00000000000a79c3 */ /* 0x000e620000008800 */
[----:B------:R-:W-:Y:S01]  /*195b0*/  LOP3.LUT R149, R2, 0x38, RZ, 0xc0, !PT ;  /* 0x0000003802957812 */ /* 0x000fe200078ec0ff */
[----:B------:R-:W-:Y:S01]  /*195c0*/  IMAD.SHL.U32 R230, R231, 0x40, RZ ;  /* 0x00000040e7e67824 */ /* 0x000fe200078e00ff */
[--C-:B------:R-:W-:Y:S01]  /*195d0*/  LOP3.LUT R4, R17, 0x1c0, R2.reuse, 0xf8, !PT ;  /* 0x000001c011047812 */ /* 0x100fe200078ef802 */
[----:B------:R-:W-:Y:S01]  /*195e0*/  UMOV UR11, 0x400 ;  /* 0x00000400000b7882 */ /* 0x000fe20000000000 */
[----:B------:R-:W-:Y:S01]  /*195f0*/  ISETP.GE.AND P0, PT, R149, R242, PT ;  /* 0x000000f29500720c */ /* 0x000fe20003f06270 */
[----:B------:R-:W-:Y:S01]  /*19600*/  IMAD.SHL.U32 R11, R234, 0x20, RZ ;  /* 0x00000020ea0b7824 */ /* 0x000fe200078e00ff */
[--C-:B------:R-:W-:Y:S01]  /*19610*/  SHF.R.U32.HI R228, RZ, 0x1, R231.reuse ;  /* 0x00000001ffe47819 */ /* 0x100fe200000116e7 */
[----:B------:R-:W-:Y:S01]  /*19620*/  IMAD.SHL.U32 R229, R231, 0x20, RZ ;  /* 0x00000020e7e57824 */ /* 0x000fe200078e00ff */
[--C-:B------:R-:W-:Y:S01]  /*19630*/  LOP3.LUT R4, R4, 0x38, R2.reuse, 0x78, !PT ;  /* 0x0000003804047812 */ /* 0x100fe200078e7802 */
[----:B------:R-:W-:Y:S01]  /*19640*/  IMAD.MOV.U32 R171, RZ, RZ, 0x20 ;  /* 0x00000020ffab7424 */ /* 0x000fe200078e00ff */
[----:B------:R-:W-:Y:S01]  /*19650*/  LOP3.LUT R172, R230, 0x1c0, RZ, 0xc0, !PT ;  /* 0x000001c0e6ac7812 */ /* 0x000fe200078ec0ff */
[----:B------:R-:W-:Y:S01]  /*19660*/  IMAD.MOV.U32 R224, RZ, RZ, 0x40 ;  /* 0x00000040ffe07424 */ /* 0x000fe200078e00ff */
[----:B------:R-:W-:Y:S01]  /*19670*/  LOP3.LUT R0, R228, 0x8, RZ, 0xc0, !PT ;  /* 0x00000008e4007812 */ /* 0x000fe200078ec0ff */
[----:B------:R-:W-:Y:S01]  /*19680*/  VIADD R238, R238, 0xffffffff ;  /* 0xffffffffeeee7836 */ /* 0x000fe20000000000 */
[----:B------:R-:W-:Y:S01]  /*19690*/  LOP3.LUT R4, R4, 0x1e00, R2, 0xf8, !PT ;  /* 0x00001e0004047812 */ /* 0x000fe200078ef802 */
[----:B------:R-:W2:Y:S01]  /*196a0*/  LDCU.64 UR4, c[0x0][0x358] ;  /* 0x00006b00ff0477ac */ /* 0x000ea20008000a00 */
[----:B------:R-:W-:Y:S01]  /*196b0*/  LOP3.LUT R172, R172, 0x8, R231, 0xf8, !PT ;  /* 0x00000008acac7812 */ /* 0x000fe200078ef8e7 */
[----:B------:R-:W-:Y:S01]  /*196c0*/  @!P0 IMAD.MOV.U32 R6, RZ, RZ, R246 ;  /* 0x000000ffff068224 */ /* 0x000fe200078e00f6 */
[----:B------:R-:W-:Y:S01]  /*196d0*/  @!P0 R2UR UR32, R12 ;  /* 0x000000000c2082ca */ /* 0x000fe200000e0000 */
[----:B------:R-:W-:Y:S01]  /*196e0*/  @!P0 IMAD.MOV.U32 R7, RZ, RZ, R245 ;  /* 0x000000ffff078224 */ /* 0x000fe200078e00f5 */
[C---:B------:R-:W-:Y:S01]  /*196f0*/  @!P0 R2UR UR33, R13.reuse ;  /* 0x000000000d2182ca */ /* 0x040fe200000e0000 */
[----:B------:R-:W-:Y:S01]  /*19700*/  BSSY.RECONVERGENT B1, `(.L_x_1902) ;  /* 0x0000231000017945 */ /* 0x000fe20003800200 */
[----:B------:R-:W-:Y:S01]  /*19710*/  LOP3.LUT R0, R0, 0x1c0, R230, 0xf8, !PT ;  /* 0x000001c000007812 */ /* 0x000fe200078ef8e6 */
[----:B-1----:R-:W-:Y:S01]  /*19720*/  ULEA UR8, UR10, UR11, 0x18 ;  /* 0x0000000b0a087291 */ /* 0x002fe2000f8ec0ff */
[----:B------:R-:W-:Y:S02]  /*19730*/  @!P0 R2UR UR30, R12 ;  /* 0x000000000c1e82ca */ /* 0x000fe400000e0000 */
[----:B------:R-:W-:Y:S02]  /*19740*/  @!P0 R2UR UR31, R13 ;  /* 0x000000000d1f82ca */ /* 0x000fe400000e0000 */
[----:B------:R-:W-:Y:S02]  /*19750*/  LOP3.LUT R3, R230, 0x400, RZ, 0xc0, !PT ;  /* 0x00000400e6037812 */ /* 0x000fe400078ec0ff */
[----:B------:R-:W-:Y:S02]  /*19760*/  LEA R148, R4, UR8, 0x1 ;  /* 0x0000000804947c11 */ /* 0x000fe4000f8e08ff */
[--C-:B------:R-:W-:Y:S02]  /*19770*/  LOP3.LUT R172, R172, 0x38, R2.reuse, 0x78, !PT ;  /* 0x00000038acac7812 */ /* 0x100fe400078e7802 */
[----:B------:R-:W-:Y:S01]  /*19780*/  LOP3.LUT R170, R0, 0x38, R2, 0x78, !PT ;  /* 0x0000003800aa7812 */ /* 0x000fe200078e7802 */
[----:B------:R-:W-:Y:S01]  /*19790*/  @!PT LDS RZ, [RZ] ;  /* 0x00000000fffff984 */ /* 0x000fe20000000800 */
[----:B------:R-:W-:Y:S01]  /*197a0*/  @!PT LDS RZ, [RZ] ;  /* 0x00000000fffff984 */ /* 0x000fe20000000800 */
[----:B------:R-:W-:Y:S01]  /*197b0*/  @!PT LDS RZ, [RZ] ;  /* 0x00000000fffff984 */ /* 0x000fe20000000800 */
[----:B------:R1:W-:Y:S01]  /*197c0*/  @!P0 LDGSTS.E.BYPASS.LTC128B.128 [R148+0xa000], desc[UR32][R6.64] ;  /* 0x0a00000006948fae */ /* 0x0003e2000b981a20 */
[----:B------:R-:W-:Y:S01]  /*197d0*/  SHF.L.U64.HI R10, R234, 0x5, R235 ;  /* 0x00000005ea0a7819 */ /* 0x000fe200000102eb */
[----:B------:R-:W-:Y:S01]  /*197e0*/  IMAD R172, R172, 0x2, R3 ;  /* 0x00000002acac7824 */ /* 0x000fe200078e0203 */
[----:B------:R-:W-:Y:S02]  /*197f0*/  IADD3 R2, P1, PT, R11, R246, RZ ;  /* 0x000000f60b027210 */ /* 0x000fe40007f3e0ff */
[----:B------:R-:W-:Y:S01]  /*19800*/  @P0 STS.128 [R148+0xa000], RZ ;  /* 0x00a000ff94000388 */ /* 0x000fe20000000c00 */
[----:B------:R-:W-:Y:S02]  /*19810*/  @!P0 R2UR UR28, R12 ;  /* 0x000000000c1c82ca */ /* 0x000fe400000e0000 */
[----:B------:R-:W-:Y:S01]  /*19820*/  @!P0 R2UR UR29, R13 ;  /* 0x000000000d1d82ca */ /* 0x000fe200000e0000 */
[----:B------:R-:W-:Y:S01]  /*19830*/  IMAD.X R3, R10, 0x1, R245, P1 ;  /* 0x000000010a037824 */ /* 0x000fe200008e06f5 */
[-C--:B------:R-:W-:Y:S02]  /*19840*/  IADD3 R4, P1, PT, R2, R11.reuse, RZ ;  /* 0x0000000b02047210 */ /* 0x080fe40007f3e0ff */
        /* <DEDUP_REMOVED lines=15> */
[C---:B------:R-:W-:Y:S02]  /*19940*/  @!P0 R2UR UR23, R13.reuse ;  /* 0x000000000d1782ca */ /* 0x040fe400000e0000 */
[----:B------:R-:W-:Y:S01]  /*19950*/  @P0 STS.128 [R148+0xb000], RZ ;  /* 0x00b000ff94000388 */ /* 0x000fe20000000c00 */
[----:B------:R-:W-:Y:S02]  /*19960*/  @!P0 R2UR UR20, R12 ;  /* 0x000000000c1482ca */ /* 0x000fe400000e0000 */
[-C--:B-1----:R-:W-:Y:S02]  /*19970*/  IADD3 R6, P1, PT, R4, R11.reuse, RZ ;  /* 0x0000000b04067210 */ /* 0x082fe40007f3e0ff */
[----:B------:R-:W-:Y:S02]  /*19980*/  @!P0 R2UR UR21, R13 ;  /* 0x000000000d1582ca */ /* 0x000fe400000e0000 */
[C---:B------:R-:W-:Y:S01]  /*19990*/  @!P0 R2UR UR18, R12.reuse ;  /* 0x000000000c1282ca */ /* 0x040fe200000e0000 */
[--C-:B------:R-:W-:Y:S01]  /*199a0*/  IMAD.X R7, R5, 0x1, R10.reuse, P1 ;  /* 0x0000000105077824 */ /* 0x100fe200008e060a */
[C---:B------:R-:W-:Y:S02]  /*199b0*/  @!P0 R2UR UR19, R13.reuse ;  /* 0x000000000d1382ca */ /* 0x040fe400000e0000 */
[----:B------:R-:W-:Y:S02]  /*199c0*/  @!P0 R2UR UR16, R12 ;  /* 0x000000000c1082ca */ /* 0x000fe400000e0000 */
[----:B------:R-:W-:Y:S01]  /*199d0*/  @!PT LDS RZ, [RZ] ;  /* 0x00000000fffff984 */ /* 0x000fe20000000800 */
[----:B------:R-:W-:Y:S01]  /*199e0*/  @!PT LDS RZ, [RZ] ;  /* 0x00000000fffff984 */ /* 0x000fe20000000800 */
[----:B------:R-:W-:Y:S01]  /*199f0*/  @!PT LDS RZ, [RZ] ;  /* 0x00000000fffff984 */ /* 0x000fe20000000800 */
[----:B------:R-:W-:Y:S01]  /*19a00*/  @!P0 LDGSTS.E.BYPASS.LTC128B.128 [R148+0xb800], desc[UR26][R6.64] ;  /* 0x0b80000006948fae */ /* 0x000fe2000b981a1a */
[C---:B------:R-:W-:Y:S02]  /*19a10*/  @!P0 R2UR UR17, R13.reuse ;  /* 0x000000000d1182ca */ /* 0x040fe400000e0000 */
[-C--:B---3--:R-:W-:Y:S02]  /*19a20*/  IADD3 R2, P1, PT, R6, R11.reuse, RZ ;  /* 0x0000000b06027210 */ /* 0x088fe40007f3e0ff */
[----:B------:R-:W-:Y:S01]  /*19a30*/  @P0 STS.128 [R148+0xb800], RZ ;  /* 0x00b800ff94000388 */ /* 0x000fe20000000c00 */
[C---:B------:R-:W-:Y:S02]  /*19a40*/  @!P0 R2UR UR14, R12.reuse ;  /* 0x000000000c0e82ca */ /* 0x040fe400000e0000 */
[----:B------:R-:W-:Y:S01]  /*19a50*/  @!P0 R2UR UR15, R13 ;  /* 0x000000000d0f82ca */ /* 0x000fe200000e0000 */
[--C-:B------:R-:W-:Y:S01]  /*19a60*/  IMAD.X R3, R7, 0x1, R10.reuse, P1 ;  /* 0x0000000107037824 */ /* 0x100fe200008e060a */
[----:B------:R-:W-:Y:S02]  /*19a70*/  @!P0 R2UR UR12, R12 ;  /* 0x000000000c0c82ca */ /* 0x000fe400000e0000 */
[-C--:B----4-:R-:W-:Y:S02]  /*19a80*/  IADD3 R4, P1, PT, R2, R11.reuse, RZ ;  /* 0x0000000b02047210 */ /* 0x090fe40007f3e0ff */
[----:B------:R-:W-:Y:S01]  /*19a90*/  @!PT LDS RZ, [RZ] ;  /* 0x00000000fffff984 */ /* 0x000fe20000000800 */
[----:B------:R-:W-:Y:S01]  /*19aa0*/  @!PT LDS RZ, [RZ] ;  /* 0x00000000fffff984 */ /* 0x000fe20000000800 */
[----:B------:R-:W-:Y:S01]  /*19ab0*/  @!PT LDS RZ, [RZ] ;  /* 0x00000000fffff984 */ /* 0x000fe20000000800 */
[----:B------:R1:W-:Y:S01]  /*19ac0*/  @!P0 LDGSTS.E.BYPASS.LTC128B.128 [R148+0xc000], desc[UR24][R2.64] ;  /* 0x0c00000002948fae */ /* 0x0003e2000b981a18 */
[----:B------:R-:W-:Y:S02]  /*19ad0*/  @!P0 R2UR UR13, R13 ;  /* 0x000000000d0d82ca */ /* 0x000fe400000e0000 */
[--C-:B------:R-:W-:Y:S02]  /*19ae0*/  IMAD.X R5, R3, 0x1, R10.reuse, P1 ;  /* 0x0000000103057824 */ /* 0x100fe400008e060a */
[----:B------:R-:W-:Y:S01]  /*19af0*/  @P0 STS.128 [R148+0xc000], RZ ;  /* 0x00c000ff94000388 */ /* 0x000fe20000000c00 */
[-C--:B------:R-:W-:Y:S02]  /*19b00*/  IADD3 R8, P1, PT, R4, R11.reuse, RZ ;  /* 0x0000000b04087210 */ /* 0x080fe40007f3e0ff */
[C---:B------:R-:W-:Y:S02]  /*19b10*/  @!P0 R2UR UR40, R12.reuse ;  /* 0x000000000c2882ca */ /* 0x040fe400000e0000 */
[----:B------:R-:W-:Y:S01]  /*19b20*/  @!PT LDS RZ, [RZ] ;  /* 0x00000000fffff984 */ /* 0x000fe20000000800 */
[----:B------:R-:W-:Y:S01]  /*19b30*/  @!PT LDS RZ, [RZ] ;  /* 0x00000000fffff984 */ /* 0x000fe20000000800 */
[----:B------:R-:W-:Y:S01]  /*19b40*/  @!PT LDS RZ, [RZ] ;  /* 0x00000000fffff984 */ /* 0x000fe20000000800 */
[----:B------:R-:W-:Y:S01]  /*19b50*/  @!P0 LDGSTS.E.BYPASS.LTC128B.128 [R148+0xc800], desc[UR22][R4.64] ;  /* 0x0c80000004948fae */ /* 0x000fe2000b981a16 */
[----:B------:R-:W-:Y:S01]  /*19b60*/  @!P0 R2UR UR41, R13 ;  /* 0x000000000d2982ca */ /* 0x000fe200000e0000 */
[--C-:B------:R-:W-:Y:S01]  /*19b70*/  IMAD.X R9, R5, 0x1, R10.reuse, P1 ;  /* 0x0000000105097824 */ /* 0x100fe200008e060a */
        /* <DEDUP_REMOVED lines=11> */
[C---:B------:R-:W-:Y:S02]  /*19c30*/  @!P0 R2UR UR35, R13.reuse ;  /* 0x000000000d2382ca */ /* 0x040fe400000e0000 */
[----:B------:R-:W-:Y:S02]  /*19c40*/  @!P0 R2UR UR10, R12 ;  /* 0x000000000c0a82ca */ /* 0x000fe400000e0000 */
[----:B------:R-:W-:Y:S02]  /*19c50*/  @!P0 R2UR UR11, R13 ;  /* 0x000000000d0b82ca */ /* 0x000fe400000e0000 */
[-C--:B-1----:R-:W-:Y:S02]  /*19c60*/  IADD3 R2, P1, PT, R8, R11.reuse, RZ ;  /* 0x0000000b08027210 */ /* 0x082fe40007f3e0ff */
[----:B------:R-:W-:Y:S02]  /*19c70*/  LOP3.LUT R229, R229, 0x7c00, RZ, 0xc0, !PT ;  /* 0x00007c00e5e57812 */ /* 0x000fe400078ec0ff */
[----:B------:R-:W-:Y:S01]  /*19c80*/  LOP3.LUT P2, RZ, R231, 0x4, RZ, 0xc0, !PT ;  /* 0x00000004e7ff7812 */ /* 0x000fe2000784c0ff */
[----:B------:R-:W-:Y:S01]  /*19c90*/  IMAD.X R3, R9, 0x1, R10, P1 ;  /* 0x0000000109037824 */ /* 0x000fe200008e060a */
[-C--:B------:R-:W-:Y:S02]  /*19ca0*/  IADD3 R6, P1, PT, R2, R11.reuse, RZ ;  /* 0x0000000b02067210 */ /* 0x080fe40007f3e0ff */
[----:B------:R-:W-:Y:S02]  /*19cb0*/  LOP3.LUT R0, R229, 0x200, R230, 0xf8, !PT ;  /* 0x00000200e5007812 */ /* 0x000fe400078ef8e6 */
[----:B------:R-:W-:Y:S01]  /*19cc0*/  @!PT LDS RZ, [RZ] ;  /* 0x00000000fffff984 */ /* 0x000fe20000000800 */
[----:B------:R-:W-:Y:S01]  /*19cd0*/  @!PT LDS RZ, [RZ] ;  /* 0x00000000fffff984 */ /* 0x000fe20000000800 */
[----:B------:R-:W-:Y:S01]  /*19ce0*/  @!PT LDS RZ, [RZ] ;  /* 0x00000000fffff984 */ /* 0x000fe20000000800 */
[----:B------:R1:W-:Y:S01]  /*19cf0*/  @!P0 LDGSTS.E.BYPASS.LTC128B.128 [R148+0xd800], desc[UR18][R2.64] ;  /* 0x0d80000002948fae */ /* 0x0003e2000b981a12 */
[--C-:B------:R-:W-:Y:S01]  /*19d00*/  IMAD.X R7, R3, 0x1, R10.reuse, P1 ;  /* 0x0000000103077824 */ /* 0x100fe200008e060a */
[----:B------:R-:W-:Y:S03]  /*19d10*/  LOP3.LUT R0, R0, R170, RZ, 0xfc, !PT ;  /* 0x000000aa00007212 */ /* 0x000fe600078efcff */
[----:B------:R-:W-:Y:S01]  /*19d20*/  @P0 STS.128 [R148+0xd800], RZ ;  /* 0x00d800ff94000388 */ /* 0x000fe20000000c00 */
[----:B------:R-:W-:Y:S02]  /*19d30*/  SEL R224, R224, 0xffffffc0, !P2 ;  /* 0xffffffc0e0e07807 */ /* 0x000fe40005000000 */
[-C--:B---3--:R-:W-:Y:S02]  /*19d40*/  IADD3 R8, P1, PT, R6, R11.reuse, RZ ;  /* 0x0000000b06087210 */ /* 0x088fe40007f3e0ff */
[----:B------:R-:W-:Y:S01]  /*19d50*/  @!PT LDS RZ, [RZ] ;  /* 0x00000000fffff984 */ /* 0x000fe20000000800 */
[----:B------:R-:W-:Y:S01]  /*19d60*/  @!PT LDS RZ, [RZ] ;  /* 0x00000000fffff984 */ /* 0x000fe20000000800 */
[----:B------:R-:W-:Y:S01]  /*19d70*/  @!PT LDS RZ, [RZ] ;  /* 0x00000000fffff984 */ /* 0x000fe20000000800 */
[----:B------:R3:W-:Y:S03]  /*19d80*/  @!P0 LDGSTS.E.BYPASS.LTC128B.128 [R148+0xe000], desc[UR16][R6.64] ;  /* 0x0e00000006948fae */ /* 0x0007e6000b981a10 */
[--C-:B------:R-:W-:Y:S02]  /*19d90*/  IMAD.X R9, R7, 0x1, R10.reuse, P1 ;  /* 0x0000000107097824 */ /* 0x100fe400008e060a */
[----:B------:R-:W-:Y:S01]  /*19da0*/  @P0 STS.128 [R148+0xe000], RZ ;  /* 0x00e000ff94000388 */ /* 0x000fe20000000c00 */
[-C--:B------:R-:W-:Y:S04]  /*19db0*/  IADD3 R4, P1, PT, R8, R11.reuse, RZ ;  /* 0x0000000b08047210 */ /* 0x080fe80007f3e0ff */
[----:B------:R-:W-:Y:S01]  /*19dc0*/  @!PT LDS RZ, [RZ] ;  /* 0x00000000fffff984 */ /* 0x000fe20000000800 */
[----:B------:R-:W-:Y:S01]  /*19dd0*/  @!PT LDS RZ, [RZ] ;  /* 0x00000000fffff984 */ /* 0x000fe20000000800 */
[----:B------:R-:W-:Y:S01]  /*19de0*/  @!PT LDS RZ, [RZ] ;  /* 0x00000000fffff984 */ /* 0x000fe20000000800 */
[----:B------:R-:W-:Y:S01]  /*19df0*/  @!P0 LDGSTS.E.BYPASS.LTC128B.128 [R148+0xe800], desc[UR14][R8.64] ;  /* 0x0e80000008948fae */ /* 0x000fe2000b981a0e */
[--C-:B------:R-:W-:Y:S04]  /*19e00*/  IMAD.X R5, R9, 0x1, R10.reuse, P1 ;  /* 0x0000000109057824 */ /* 0x100fe800008e060a */
[----:B------:R-:W-:Y:S05]  /*19e10*/  @P0 STS.128 [R148+0xe800], RZ ;  /* 0x00e800ff94000388 */ /* 0x000fea0000000c00 */
[----:B------:R-:W-:Y:S01]  /*19e20*/  @!PT LDS RZ, [RZ] ;  /* 0x00000000fffff984 */ /* 0x000fe20000000800 */
[----:B------:R-:W-:Y:S01]  /*19e30*/  @!PT LDS RZ, [RZ] ;  /* 0x00000000fffff984 */ /* 0x000fe20000000800 */
[----:B------:R-:W-:Y:S01]  /*19e40*/  @!PT LDS RZ, [RZ] ;  /* 0x00000000fffff984 */ /* 0x000fe20000000800 */
[----:B------:R4:W-:Y:S01]  /*19e50*/  @!P0 LDGSTS.E.BYPASS.LTC128B.128 [R148+0xf000], desc[UR12][R4.64] ;  /* 0x0f00000004948fae */ /* 0x0009e2000b981a0c */
[-C--:B-1----:R-:W-:Y:S04]  /*19e60*/  IADD3 R2, P1, PT, R4, R11.reuse, RZ ;  /* 0x0000000b04027210 */ /* 0x082fe80007f3e0ff */
[----:B------:R-:W-:Y:S01]  /*19e70*/  @P0 STS.128 [R148+0xf000], RZ ;  /* 0x00f000ff94000388 */ /* 0x000fe20000000c00 */
[--C-:B------:R-:W-:Y:S01]  /*19e80*/  IMAD.X R3, R5, 0x1, R10.reuse, P1 ;  /* 0x0000000105037824 */ /* 0x100fe200008e060a */
[-C--:B---3--:R-:W-:Y:S04]  /*19e90*/  IADD3 R6, P1, PT, R2, R11.reuse, RZ ;  /* 0x0000000b02067210 */ /* 0x088fe80007f3e0ff */
        /* <DEDUP_REMOVED lines=11> */
[-C--:B----4-:R-:W-:Y:S05]  /*19f50*/  IADD3 R4, P1, PT, R6, R11.reuse, RZ ;  /* 0x0000000b06047210 */ /* 0x090fea0007f3e0ff */
[--C-:B------:R-:W-:Y:S05]  /*19f60*/  IMAD.X R5, R7, 0x1, R10.reuse, P1 ;  /* 0x0000000107057824 */ /* 0x100fea00008e060a */
[----:B------:R-:W-:Y:S01]  /*19f70*/  @!PT LDS RZ, [RZ] ;  /* 0x00000000fffff984 */ /* 0x000fe20000000800 */
[----:B------:R-:W-:Y:S01]  /*19f80*/  @!PT LDS RZ, [RZ] ;  /* 0x00000000fffff984 */ /* 0x000fe20000000800 */
[----:B------:R-:W-:Y:S01]  /*19f90*/  @!PT LDS RZ, [RZ] ;  /* 0x00000000fffff984 */ /* 0x000fe20000000800 */
[----:B------:R-:W-:Y:S01]  /*19fa0*/  @!P0 LDGSTS.E.BYPASS.LTC128B.128 [R148+0x10800], desc[UR36][R4.64] ;  /* 0x1080000004948fae */ /* 0x000fe2000b981a24 */
[-C--:B-1----:R-:W-:Y:S04]  /*19fb0*/  IADD3 R2, P1, PT, R4, R11.reuse, RZ ;  /* 0x0000000b04027210 */ /* 0x082fe80007f3e0ff */
[----:B------:R-:W-:Y:S01]  /*19fc0*/  @P0 STS.128 [R148+0x10800], RZ ;  /* 0x010800ff94000388 */ /* 0x000fe20000000c00 */
[--C-:B------:R-:W-:Y:S01]  /*19fd0*/  IMAD.X R3, R5, 0x1, R10.reuse, P1 ;  /* 0x0000000105037824 */ /* 0x100fe200008e060a */
[----:B---3--:R-:W-:Y:S04]  /*19fe0*/  @!P0 IADD3 R6, P1, PT, R2, R11, RZ ;  /* 0x0000000b02068210 */ /* 0x008fe80007f3e0ff */
[----:B------:R-:W-:Y:S01]  /*19ff0*/  @!PT LDS RZ, [RZ] ;  /* 0x00000000fffff984 */ /* 0x000fe20000000800 */
[----:B------:R-:W-:Y:S01]  /*1a000*/  @!PT LDS RZ, [RZ] ;  /* 0x00000000fffff984 */ /* 0x000fe20000000800 */
[----:B------:R-:W-:Y:S01]  /*1a010*/  @!PT LDS RZ, [RZ] ;  /* 0x00000000fffff984 */ /* 0x000fe20000000800 */
[----:B------:R1:W-:Y:S01]  /*1a020*/  @!P0 LDGSTS.E.BYPASS.LTC128B.128 [R148+0x11000], desc[UR34][R2.64] ;  /* 0x1100000002948fae */ /* 0x0003e2000b981a22 */
[----:B------:R-:W-:Y:S04]  /*1a030*/  @!P0 IMAD.X R7, R3, 0x1, R10, P1 ;  /* 0x0000000103078824 */ /* 0x000fe800008e060a */
[----:B------:R-:W-:Y:S05]  /*1a040*/  @P0 STS.128 [R148+0x11000], RZ ;  /* 0x011000ff94000388 */ /* 0x000fea0000000c00 */
[----:B------:R-:W-:Y:S01]  /*1a050*/  @!PT LDS RZ, [RZ] ;  /* 0x00000000fffff984 */ /* 0x000fe20000000800 */
[----:B------:R-:W-:Y:S01]  /*1a060*/  @!PT LDS RZ, [RZ] ;  /* 0x00000000fffff984 */ /* 0x000fe20000000800 */
[----:B------:R-:W-:Y:S01]  /*1a070*/  @!PT LDS RZ, [RZ] ;  /* 0x00000000fffff984 */ /* 0x000fe20000000800 */
[----:B------:R3:W-:Y:S05]  /*1a080*/  @!P0 LDGSTS.E.BYPASS.LTC128B.128 [R148+0x11800], desc[UR10][R6.64] ;  /* 0x1180000006948fae */ /* 0x0007ea000b981a0a */
[----:B------:R-:W-:Y:S01]  /*1a090*/  @P0 STS.128 [R148+0x11800], RZ ;  /* 0x011800ff94000388 */ /* 0x000fe20000000c00 */
[----:B------:R-:W-:Y:S04]  /*1a0a0*/  LOP3.LUT P0, RZ, R231, 0x2, RZ, 0xc0, !PT ;  /* 0x00000002e7ff7812 */ /* 0x000fe8000780c0ff */
[----:B------:R-:W-:Y:S01]  /*1a0b0*/  LDSM.16.M88.4 R8, [R172+UR8+0x2000] ;  /* 0x00200008ac08783b */ /* 0x000fe20008000200 */
[----:B------:R-:W-:Y:S02]  /*1a0c0*/  SEL R171, R171, 0xffffffe0, !P0 ;  /* 0xffffffe0abab7807 */ /* 0x000fe40004000000 */
[----:B------:R-:W-:Y:S02]  /*1a0d0*/  ISETP.GT.AND P0, PT, R238, R247, PT ;  /* 0x000000f7ee00720c */ /* 0x000fe40003f04270 */
[----:B------:R-:W-:Y:S05]  /*1a0e0*/  LDSM.16.M88.4 R16, [R172+UR8+0x2800] ;  /* 0x00280008ac10783b */ /* 0x000fea0008000200 */
[----:B------:R-:W-:Y:S01]  /*1a0f0*/  LDSM.16.M88.4 R24, [R172+UR8+0x3000] ;  /* 0x00300008ac18783b */ /* 0x000fe20008000200 */
[----:B-1----:R-:W-:Y:S01]  /*1a100*/  LEA R2, R0, UR8, 0x1 ;  /* 0x0000000800027c11 */ /* 0x002fe2000f8e08ff */
[----:B------:R-:W-:Y:S03]  /*1a110*/  VIADD R3, R172, UR8 ;  /* 0x00000008ac037c36 */ /* 0x000fe60008000000 */
[----:B------:R-:W-:Y:S01]  /*1a120*/  LDSM.16.M88.4 R32, [R172+UR8+0x3800] ;  /* 0x00380008ac20783b */ /* 0x000fe20008000200 */
[C-C-:B------:R-:W-:Y:S02]  /*1a130*/  IMAD.IADD R176, R2.reuse, 0x1, R171.reuse ;  /* 0x0000000102b07824 */ /* 0x140fe400078e02ab */
[C---:B------:R-:W-:Y:S02]  /*1a140*/  IMAD.IADD R0, R3.reuse, 0x1, R171 ;  /* 0x0000000103007824 */ /* 0x040fe400078e02ab */
[----:B------:R1:W3:Y:S05]  /*1a150*/  LDSM.16.M88.4 R128, [R2] ;  /* 0x000000000280783b */ /* 0x0002ea0000000200 */
[----:B------:R-:W0:Y:S05]  /*1a160*/  LDGDEPBAR ;  /* 0x00000000000079af */ /* 0x000e2a0000000000 */
[----:B------:R-:W4:Y:S05]  /*1a170*/  LDSM.16.M88.4 R40, [R172+UR8+0x4000] ;  /* 0x00400008ac28783b */ /* 0x000f2a0008000200 */
[----:B------:R-:W5:Y:S05]  /*1a180*/  LDSM.16.M88.4 R48, [R172+UR8+0x4800] ;  /* 0x00480008ac30783b */ /* 0x000f6a0008000200 */
[----:B------:R-:W2:Y:S01]  /*1a190*/  LDSM.16.M88.4 R56, [R172+UR8+0x5000] ;  /* 0x00500008ac38783b */ /* 0x000ea20008000200 */
[--C-:B-1----:R-:W-:Y:S04]  /*1a1a0*/  IMAD.IADD R2, R2, 0x1, R224.reuse ;  /* 0x0000000102027824 */ /* 0x102fe800078e02e0 */
[----:B------:R-:W1:Y:S01]  /*1a1b0*/  LDSM.16.M88.4 R64, [R172+UR8+0x5800] ;  /* 0x00580008ac40783b */ /* 0x000e620008000200 */
[----:B------:R-:W-:Y:S04]  /*1a1c0*/  IMAD.IADD R224, R3, 0x1, R224 ;  /* 0x0000000103e07824 */ /* 0x000fe800078e02e0 */
[----:B------:R-:W1:Y:S05]  /*1a1d0*/  LDSM.16.M88.4 R72, [R172+UR8+0x6000] ;  /* 0x00600008ac48783b */ /* 0x000e6a0008000200 */
[----:B------:R-:W1:Y:S05]  /*1a1e0*/  LDSM.16.M88.4 R80, [R172+UR8+0x6800] ;  /* 0x00680008ac50783b */ /* 0x000e6a0008000200 */
[----:B------:R-:W1:Y:S01]  /*1a1f0*/  LDSM.16.M88.4 R88, [R172+UR8+0x7000] ;  /* 0x00700008ac58783b */ /* 0x000e620008000200 */
[C---:B---3--:R-:W-:Y:S04]  /*1a200*/  HMMA.16816.F32.BF16 R4, R128.reuse, R8, RZ ;  /* 0x000000088004723c */ /* 0x048fe800000418ff */
[----:B------:R-:W3:Y:S04]  /*1a210*/  LDSM.16.M88.4 R96, [R172+UR8+0x7800] ;  /* 0x00780008ac60783b */ /* 0x000ee80008000200 */
[C---:B------:R-:W-:Y:S01]  /*1a220*/  HMMA.16816.F32.BF16 R8, R128.reuse, R10, RZ ;  /* 0x0000000a8008723c */ /* 0x040fe200000418ff */
[----:B------:R-:W3:Y:S05]  /*1a230*/  LDSM.16.M88.4 R104, [R172+UR8+0x8000] ;  /* 0x00800008ac68783b */ /* 0x000eea0008000200 */
[----:B------:R-:W3:Y:S02]  /*1a240*/  LDSM.16.M88.4 R112, [R172+UR8+0x8800] ;  /* 0x00880008ac70783b */ /* 0x000ee40008000200 */
[C---:B------:R-:W-:Y:S03]  /*1a250*/  HMMA.16816.F32.BF16 R12, R128.reuse, R16, RZ ;  /* 0x00000010800c723c */ /* 0x040fe600000418ff */
[----:B------:R-:W3:Y:S05]  /*1a260*/  LDSM.16.M88.4 R120, [R172+UR8+0x9000] ;  /* 0x00900008ac78783b */ /* 0x000eea0008000200 */
[C---:B------:R-:W-:Y:S01]  /*1a270*/  HMMA.16816.F32.BF16 R16, R128.reuse, R18, RZ ;  /* 0x000000128010723c */ /* 0x040fe200000418ff */
[----:B------:R-:W3:Y:S05]  /*1a280*/  LDSM.16.M88.4 R172, [R172+UR8+0x9800] ;  /* 0x00980008acac783b */ /* 0x000eea0008000200 */
[----:B------:R-:W-:Y:S02]  /*1a290*/  LDSM.16.M88.4 R176, [R176] ;  /* 0x00000000b0b0783b */ /* 0x000fe40000000200 */
[C---:B------:R-:W-:Y:S03]  /*1a2a0*/  HMMA.16816.F32.BF16 R20, R128.reuse, R24, RZ ;  /* 0x000000188014723c */ /* 0x040fe600000418ff */
[----:B------:R-:W3:Y:S05]  /*1a2b0*/  LDSM.16.M88.4 R180, [R0+0x2000] ;  /* 0x0020000000b4783b */ /* 0x000eea0000000200 */
[C---:B------:R-:W-:Y:S01]  /*1a2c0*/  HMMA.16816.F32.BF16 R24, R128.reuse, R26, RZ ;  /* 0x0000001a8018723c */ /* 0x040fe200000418ff */
[----:B------:R-:W3:Y:S05]  /*1a2d0*/  LDSM.16.M88.4 R184, [R0+0x2800] ;  /* 0x0028000000b8783b */ /* 0x000eea0000000200 */
[----:B------:R-:W3:Y:S02]  /*1a2e0*/  LDSM.16.M88.4 R188, [R0+0x3000] ;  /* 0x0030000000bc783b */ /* 0x000ee40000000200 */
[C---:B------:R-:W-:Y:S03]  /*1a2f0*/  HMMA.16816.F32.BF16 R28, R128.reuse, R32, RZ ;  /* 0x00000020801c723c */ /* 0x040fe600000418ff */
[----:B------:R-:W3:Y:S05]  /*1a300*/  LDSM.16.M88.4 R192, [R0+0x3800] ;  /* 0x0038000000c0783b */ /* 0x000eea0000000200 */
[C---:B------:R-:W-:Y:S01]  /*1a310*/  HMMA.16816.F32.BF16 R32, R128.reuse, R34, RZ ;  /* 0x000000228020723c */ /* 0x040fe200000418ff */
[----:B------:R-:W3:Y:S05]  /*1a320*/  LDSM.16.M88.4 R196, [R0+0x4000] ;  /* 0x0040000000c4783b */ /* 0x000eea0000000200 */
[----:B------:R-:W3:Y:S02]  /*1a330*/  LDSM.16.M88.4 R200, [R0+0x4800] ;  /* 0x0048000000c8783b */ /* 0x000ee40000000200 */
[C---:B----4-:R-:W-:Y:S03]  /*1a340*/  HMMA.16816.F32.BF16 R36, R128.reuse, R40, RZ ;  /* 0x000000288024723c */ /* 0x050fe600000418ff */
[----:B------:R-:W4:Y:S05]  /*1a350*/  LDSM.16.M88.4 R204, [R0+0x5000] ;  /* 0x0050000000cc783b */ /* 0x000f2a0000000200 */
[C---:B------:R-:W-:Y:S01]  /*1a360*/  HMMA.16816.F32.BF16 R40, R128.reuse, R42, RZ ;  /* 0x0000002a8028723c */ /* 0x040fe200000418ff */
[----:B------:R-:W4:Y:S07]  /*1a370*/  LDSM.16.M88.4 R208, [R0+0x5800] ;  /* 0x0058000000d0783b */ /* 0x000f2e0000000200 */
[C---:B-----5:R-:W-:Y:S08]  /*1a380*/  HMMA.16816.F32.BF16 R44, R128.reuse, R48, RZ ;  /* 0x00000030802c723c */ /* 0x060ff000000418ff */
[C---:B------:R-:W-:Y:S08]  /*1a390*/  HMMA.16816.F32.BF16 R48, R128.reuse, R50, RZ ;  /* 0x000000328030723c */ /* 0x040ff000000418ff */
[C---:B--2---:R-:W-:Y:S08]  /*1a3a0*/  HMMA.16816.F32.BF16 R52, R128.reuse, R56, RZ ;  /* 0x000000388034723c */ /* 0x044ff000000418ff */
        /* <DEDUP_REMOVED lines=38> */
[C---:B----4-:R-:W-:Y:S08]  /*1a610*/  HMMA.16816.F32.BF16 R52, R176.reuse, R204, R52 ;  /* 0x000000ccb034723c */ /* 0x050ff00000041834 */
        /* <DEDUP_REMOVED lines=132> */
[----:B------:R-:W-:Y:S01]  /*1ae60*/  @!P5 IMAD.X R2, RZ, RZ, ~R2, P0 ;  /* 0x000000ffff02d224 */ /* 0x000fe200000e0e02 */
[----:B------:R-:W-:Y:S04]  /*1ae70*/  ISETP.GE.AND P0, PT, R149, R242, PT ;  /* 0x000000f29500720c */ /* 0x000fe80003f06270 */
        /* <DEDUP_REMOVED lines=70> */
.L_x_1905:
[----:B------:R-:W-:Y:S05]  /*1b2e0*/  BSYNC.RECONVERGENT B0 ;  /* 0x0000000000007941 */ /* 0x000fea0003800200 */
.L_x_1904:
[----:B------:R-:W-:Y:S01]  /*1b2f0*/  @!P0 IMAD.MOV.U32 R172, RZ, RZ, R244 ;  /* 0x000000ffffac8224 */ /* 0x000fe200078e00f4 */
[C---:B------:R-:W-:Y:S01]  /*1b300*/  LEA R2, P1, R232.reuse, R244, 0x5 ;  /* 0x000000f4e8027211 */ /* 0x040fe200078228ff */
[----:B------:R-:W-:Y:S01]  /*1b310*/  @!P0 IMAD.MOV.U32 R173, RZ, RZ, R243 ;  /* 0x000000ffffad8224 */ /* 0x000fe200078e00f3 */
[C-C-:B------:R-:W-:Y:S02]  /*1b320*/  SHF.L.U64.HI R149, R232.reuse, 0x5, R233.reuse ;  /* 0x00000005e8957819 */ /* 0x140fe400000102e9 */
[----:B------:R-:W-:Y:S02]  /*1b330*/  LEA.HI.X R3, R232, R243, R233, 0x5, P1 ;  /* 0x000000f3e8037211 */ /* 0x000fe400008f2ce9 */
[----:B------:R-:W-:Y:S01]  /*1b340*/  @!PT LDS RZ, [RZ] ;  /* 0x00000000fffff984 */ /* 0x000fe20000000800 */
[----:B------:R-:W-:Y:S01]  /*1b350*/  @!PT LDS RZ, [RZ] ;  /* 0x00000000fffff984 */ /* 0x000fe20000000800 */
[----:B------:R-:W-:Y:S01]  /*1b360*/  @!PT LDS RZ, [RZ] ;  /* 0x00000000fffff984 */ /* 0x000fe20000000800 */
[----:B------:R1:W-:Y:S01]  /*1b370*/  @!P0 LDGSTS.E.BYPASS.LTC128B.128 [R148+0x2000], desc[UR4][R172.64] ;  /* 0x02000000ac948fae */ /* 0x0003e2000b981a04 */
[CC--:B------:R-:W-:Y:S02]  /*1b380*/  @!P0 IADD3 R178, P1, PT, R0.reuse, R2.reuse, RZ ;  /* 0x0000000200b28210 */ /* 0x0c0fe40007f3e0ff */
[----:B------:R-:W-:Y:S01]  /*1b390*/  IADD3 R176, P6, P4, R0, R2, R0 ;  /* 0x0000000200b07210 */ /* 0x000fe20007cde000 */
[----:B------:R2:W-:Y:S02]  /*1b3a0*/  @P0 STS.128 [R148+0x2000], RZ ;  /* 0x002000ff94000388 */ /* 0x0005e40000000c00 */
[C---:B------:R-:W-:Y:S01]  /*1b3b0*/  @!P0 IMAD.X R179, R149.reuse, 0x1, R3, P1 ;  /* 0x0000000195b38824 */ /* 0x040fe200008e0603 */
[--C-:B------:R-:W-:Y:S01]  /*1b3c0*/  IADD3.X R177, PT, PT, R149, R3, R149.reuse, P6, P4 ;  /* 0x0000000395b17210 */ /* 0x100fe200037e8495 */
[----:B------:R-:W-:Y:S01]  /*1b3d0*/  @!PT LDS RZ, [RZ] ;  /* 0x00000000fffff984 */ /* 0x000fe20000000800 */
[----:B------:R-:W-:Y:S01]  /*1b3e0*/  @!PT LDS RZ, [RZ] ;  /* 0x00000000fffff984 */ /* 0x000fe20000000800 */
[----:B------:R-:W-:Y:S01]  /*1b3f0*/  @!PT LDS RZ, [RZ] ;  /* 0x00000000fffff984 */ /* 0x000fe20000000800 */
[----:B------:R3:W-:Y:S01]  /*1b400*/  @!P0 LDGSTS.E.BYPASS.LTC128B.128 [R148+0x2800], desc[UR4][R2.64] ;  /* 0x0280000002948fae */ /* 0x0007e2000b981a04 */
[-C--:B------:R-:W-:Y:S03]  /*1b410*/  IADD3 R174, P3, PT, R176, R0.reuse, RZ ;  /* 0x00000000b0ae7210 */ /* 0x080fe60007f7e0ff */
        /* <DEDUP_REMOVED lines=12> */
[----:B------:R2:W-:Y:S04]  /*1b4e0*/  @P0 STS.128 [R148+0x3800], RZ ;  /* 0x003800ff94000388 */ /* 0x0005e80000000c00 */
[----:B------:R-:W-:Y:S01]  /*1b4f0*/  @!PT LDS RZ, [RZ] ;  /* 0x00000000fffff984 */ /* 0x000fe20000000800 */
[----:B------:R-:W-:Y:S01]  /*1b500*/  @!PT LDS RZ, [RZ] ;  /* 0x00000000fffff984 */ /* 0x000fe20000000800 */
[----:B------:R-:W-:Y:S01]  /*1b510*/  @!PT LDS RZ, [RZ] ;  /* 0x00000000fffff984 */ /* 0x000fe20000000800 */
[----:B------:R1:W-:Y:S01]  /*1b520*/  @!P0 LDGSTS.E.BYPASS.LTC128B.128 [R148+0x4000], desc[UR4][R174.64] ;  /* 0x04000000ae948fae */ /* 0x0003e2000b981a04 */
[--C-:B------:R-:W-:Y:S01]  /*1b530*/  IMAD.X R173, R175, 0x1, R149.reuse, P1 ;  /* 0x00000001afad7824 */ /* 0x100fe200008e0695 */
[-C--:B---3--:R-:W-:Y:S02]  /*1b540*/  IADD3 R2, P3, PT, R172, R0.reuse, RZ ;  /* 0x00000000ac027210 */ /* 0x088fe40007f7e0ff */
[----:B------:R2:W-:Y:S02]  /*1b550*/  @P0 STS.128 [R148+0x4000], RZ ;  /* 0x004000ff94000388 */ /* 0x0005e40000000c00 */
[-C--:B------:R-:W-:Y:S02]  /*1b560*/  IADD3 R180, P1, PT, R2, R0.reuse, RZ ;  /* 0x0000000002b47210 */ /* 0x080fe40007f3e0ff */
[----:B------:R-:W-:Y:S01]  /*1b570*/  @!PT LDS RZ, [RZ] ;  /* 0x00000000fffff984 */ /* 0x000fe20000000800 */
[----:B------:R-:W-:Y:S01]  /*1b580*/  @!PT LDS RZ, [RZ] ;  /* 0x00000000fffff984 */ /* 0x000fe20000000800 */
[----:B------:R-:W-:Y:S01]  /*1b590*/  @!PT LDS RZ, [RZ] ;  /* 0x00000000fffff984 */ /* 0x000fe20000000800 */
[----:B------:R3:W-:Y:S01]  /*1b5a0*/  @!P0 LDGSTS.E.BYPASS.LTC128B.128 [R148+0x4800], desc[UR4][R172.64] ;  /* 0x04800000ac948fae */ /* 0x0007e2000b981a04 */
[--C-:B------:R-:W-:Y:S01]  /*1b5b0*/  IMAD.X R3, R173, 0x1, R149.reuse, P3 ;  /* 0x00000001ad037824 */ /* 0x100fe200018e0695 */
[-C--:B------:R-:W-:Y:S02]  /*1b5c0*/  IADD3 R184, P3, PT, R180, R0.reuse, RZ ;  /* 0x00000000b4b87210 */ /* 0x080fe40007f7e0ff */
[----:B------:R2:W-:Y:S01]  /*1b5d0*/  @P0 STS.128 [R148+0x4800], RZ ;  /* 0x004800ff94000388 */ /* 0x0005e20000000c00 */
[--C-:B------:R-:W-:Y:S01]  /*1b5e0*/  IMAD.X R181, R3, 0x1, R149.reuse, P1 ;  /* 0x0000000103b57824 */ /* 0x100fe200008e0695 */
[-C--:B------:R-:W-:Y:S02]  /*1b5f0*/  IADD3 R182, P1, PT, R184, R0.reuse, RZ ;  /* 0x00000000b8b67210 */ /* 0x080fe40007f3e0ff */
[----:B------:R-:W-:Y:S01]  /*1b600*/  @!PT LDS RZ, [RZ] ;  /* 0x00000000fffff984 */ /* 0x000fe20000000800 */
[----:B------:R-:W-:Y:S01]  /*1b610*/  @!PT LDS RZ, [RZ] ;  /* 0x00000000fffff984 */ /* 0x000fe20000000800 */
[----:B------:R-:W-:Y:S01]  /*1b620*/  @!PT LDS RZ, [RZ] ;  /* 0x00000000fffff984 */ /* 0x000fe20000000800 */
[----:B------:R2:W-:Y:S01]  /*1b630*/  @!P0 LDGSTS.E.BYPASS.LTC128B.128 [R148+0x5000], desc[UR4][R2.64] ;  /* 0x0500000002948fae */ /* 0x0005e2000b981a04 */
[--C-:B------:R-:W-:Y:S01]  /*1b640*/  IMAD.X R185, R181, 0x1, R149.reuse, P3 ;  /* 0x00000001b5b97824 */ /* 0x100fe200018e0695 */
[-C--:B----4-:R-:W-:Y:S02]  /*1b650*/  IADD3 R178, P3, PT, R182, R0.reuse, RZ ;  /* 0x00000000b6b27210 */ /* 0x090fe40007f7e0ff */
[----:B------:R4:W-:Y:S01]  /*1b660*/  @P0 STS.128 [R148+0x5000], RZ ;  /* 0x005000ff94000388 */ /* 0x0009e20000000c00 */
[--C-:B------:R-:W-:Y:S01]  /*1b670*/  IMAD.X R183, R185, 0x1, R149.reuse, P1 ;  /* 0x00000001b9b77824 */ /* 0x100fe200008e0695 */
[-C--:B-----5:R-:W-:Y:S02]  /*1b680*/  IADD3 R176, P1, PT, R178, R0.reuse, RZ ;  /* 0x00000000b2b07210 */ /* 0x0a0fe40007f3e0ff */
        /* <DEDUP_REMOVED lines=20> */
[-C--:B--2---:R-:W-:Y:S02]  /*1b7d0*/  IADD3 R2, P3, PT, R172, R0.reuse, RZ ;  /* 0x00000000ac027210 */ /* 0x084fe40007f7e0ff */
[----:B------:R4:W-:Y:S04]  /*1b7e0*/  @P0 STS.128 [R148+0x6800], RZ ;  /* 0x006800ff94000388 */ /* 0x0009e80000000c00 */
[----:B------:R-:W-:Y:S01]  /*1b7f0*/  @!PT LDS RZ, [RZ] ;  /* 0x00000000fffff984 */ /* 0x000fe20000000800 */
[----:B------:R-:W-:Y:S01]  /*1b800*/  @!PT LDS RZ, [RZ] ;  /* 0x00000000fffff984 */ /* 0x000fe20000000800 */
[----:B------:R-:W-:Y:S01]  /*1b810*/  @!PT LDS RZ, [RZ] ;  /* 0x00000000fffff984 */ /* 0x000fe20000000800 */
[----:B------:R4:W-:Y:S01]  /*1b820*/  @!P0 LDGSTS.E.BYPASS.LTC128B.128 [R148+0x7000], desc[UR4][R178.64] ;  /* 0x07000000b2948fae */ /* 0x0009e2000b981a04 */
[--C-:B------:R-:W-:Y:S01]  /*1b830*/  IMAD.X R3, R173, 0x1, R149.reuse, P3 ;  /* 0x00000001ad037824 */ /* 0x100fe200018e0695 */
[----:B-----5:R-:W-:Y:S02]  /*1b840*/  @!P0 IADD3 R180, P1, PT, R2, R0, RZ ;  /* 0x0000000002b48210 */ /* 0x020fe40007f3e0ff */
        /* <DEDUP_REMOVED lines=28> */
.L_x_1903:
[----:B------:R-:W-:Y:S05]  /*1ba10*/  BSYNC.RECONVERGENT B1 ;  /* 0x0000000000017941 */ /* 0x000fea0003800200 */
.L_x_1902:
[----:B----4-:R-:W2:Y:S01]  /*1ba20*/  LD.E R3, desc[UR4][R168.64+0xdc] ;  /* 0x0000dc04a8037980 */ /* 0x010ea2000c101900 */
        /* <DEDUP_REMOVED lines=769> */
.L_x_1899:
[----:B------:R-:W1:Y:S01]  /*1ea40*/  LDC.64 R46, c[0x0][0x358] ;  /* 0x0000d600ff2e7b82 */ /* 0x000e620000000a00 */
[----:B------:R-:W-:Y:S02]  /*1ea50*/  IMAD.MOV.U32 R12, RZ, RZ, 0x20 ;  /* 0x00000020ff0c7424 */ /* 0x000fe400078e00ff */
        /* <DEDUP_REMOVED lines=13> */
.L_x_1914:
[----:B------:R-:W-:Y:S01]  /*1eb30*/  FSETP.NE.FTZ.AND P1, PT, R0, RZ, PT ;  /* 0x000000ff0000720b */ /* 0x000fe20003f35000 */
[----:B----4-:R-:W-:Y:S01]  /*1eb40*/  FADD.FTZ R3, R2, R3 ;  /* 0x0000000302037221 */ /* 0x010fe20000010000 */
[----:B------:R-:W3:Y:S01]  /*1eb50*/  MUFU.RCP R4, R0 ;  /* 0x0000000000047308 */ /* 0x000ee20000001000 */
[----:B------:R-:W-:Y:S01]  /*1eb60*/  SHF.L.U32 R10, R231, 0x4, RZ ;  /* 0x00000004e70a7819 */ /* 0x000fe200000006ff */
[----:B------:R-:W-:Y:S05]  /*1eb70*/  WARPSYNC.ALL ;  /* 0x0000000000007948 */ /* 0x000fea0003800000 */
[----:B------:R-:W-:Y:S01]  /*1eb80*/  FSETP.NE.FTZ.AND P0, PT, R3, RZ, PT ;  /* 0x000000ff0300720b */ /* 0x000fe20003f15000 */
[----:B------:R-:W-:Y:S01]  /*1eb90*/  MUFU.RCP R5, R3 ;  /* 0x0000000300057308 */ /* 0x000fe20000001000 */
[----:B------:R-:W-:-:S02]  /*1eba0*/  SHF.L.U32 R6, R231, 0x1, RZ ;  /* 0x00000001e7067819 */ /* 0x000fc400000006ff */
[----:B------:R-:W-:Y:S02]  /*1ebb0*/  LOP3.LUT R8, R10, 0x1c0, RZ, 0xc0, !PT ;  /* 0x000001c00a087812 */ /* 0x000fe400078ec0ff */
[----:B------:R-:W-:Y:S02]  /*1ebc0*/  MOV R11, 0xff800000 ;  /* 0xff800000000b7802 */ /* 0x000fe40000000f00 */
[--C-:B------:R-:W-:Y:S01]  /*1ebd0*/  LOP3.LUT R229, R229, 0x6, R6.reuse, 0xf8, !PT ;  /* 0x00000006e5e57812 */ /* 0x100fe200078ef806 */
[----:B------:R-:W2:Y:S01]  /*1ebe0*/  @P1 MUFU.LG2 R0, R0 ;  /* 0x0000000000001308 */ /* 0x000ea20000000c00 */
[----:B------:R-:W-:Y:S02]  /*1ebf0*/  MOV R9, 0xff800000 ;  /* 0xff80000000097802 */ /* 0x000fe40000000f00 */
[----:B---3--:R-:W-:Y:S02]  /*1ec00*/  FSEL R2, R4, 1, P1 ;  /* 0x3f80000004027808 */ /* 0x008fe40000800000 */
[----:B------:R-:W-:-:S03]  /*1ec10*/  LOP3.LUT R4, R8, 0x38, R6, 0xf8, !PT ;  /* 0x0000003808047812 */ /* 0x000fc600078ef806 */
[----:B------:R-:W3:Y:S01]  /*1ec20*/  @P0 MUFU.LG2 R3, R3 ;  /* 0x0000000300030308 */ /* 0x000ee20000000c00 */
        /* <DEDUP_REMOVED lines=9> */
[----:B--2---:R-:W-:Y:S01]  /*1ecc0*/  @P1 FMUL.FTZ R0, R0, 0.69314718246459960938 ;  /* 0x3f31721800001820 */ /* 0x004fe20000410000 */
[C---:B------:R-:W-:Y:S01]  /*1ecd0*/  FMUL.FTZ R141, R2.reuse, R141 ;  /* 0x0000008d028d7220 */ /* 0x040fe20000410000 */
[C---:B------:R-:W-:Y:S01]  /*1ece0*/  FMUL.FTZ R144, R2.reuse, R144 ;  /* 0x0000009002907220 */ /* 0x040fe20000410000 */
[C---:B------:R-:W-:Y:S01]  /*1ecf0*/  FMUL.FTZ R145, R2.reuse, R145 ;  /* 0x0000009102917220 */ /* 0x040fe20000410000 */
[----:B-----5:R-:W-:Y:S01]  /*1ed00*/  @P1 FFMA.FTZ R11, R7, R149, R0 ;  /* 0x00000095070b1223 */ /* 0x020fe20000010000 */
[----:B------:R-:W-:Y:S01]  /*1ed10*/  FSEL R0, R5, 1, P0 ;  /* 0x3f80000005007808 */ /* 0x000fe20000000000 */
[C---:B------:R-:W-:Y:S01]  /*1ed20*/  FMUL.FTZ R160, R2.reuse, R160 ;  /* 0x000000a002a07220 */ /* 0x040fe20000410000 */
[C---:B------:R-:W-:Y:S01]  /*1ed30*/  FMUL.FTZ R161, R2.reuse, R161 ;  /* 0x000000a102a17220 */ /* 0x040fe20000410000 */
[----:B---3--:R-:W-:Y:S01]  /*1ed40*/  @P0 FMUL.FTZ R3, R3, 0.69314718246459960938 ;  /* 0x3f31721803030820 */ /* 0x008fe20000410000 */
[C---:B------:R-:W-:Y:S01]  /*1ed50*/  FMUL.FTZ R164, R2.reuse, R164 ;  /* 0x000000a402a47220 */ /* 0x040fe20000410000 */
        /* <DEDUP_REMOVED lines=17> */
[----:B------:R-:W-:Y:S01]  /*1ee70*/  LOP3.LUT R2, R229, R4, RZ, 0xfc, !PT ;  /* 0x00000004e5027212 */ /* 0x000fe200078efcff */
[----:B------:R-:W-:Y:S01]  /*1ee80*/  @P0 FFMA.FTZ R9, R7, R148, R3 ;  /* 0x0000009407090223 */ /* 0x000fe20000010003 */
[----:B------:R-:W-:Y:S01]  /*1ee90*/  BAR.SYNC.DEFER_BLOCKING 0x0 ;  /* 0x0000000000007b1d */ /* 0x000fe20000010000 */
[----:B------:R-:W-:-:S02]  /*1eea0*/  R2P PR, R231, 0x18 ;  /* 0x00000018e7007804 */ /* 0x000fc40000000000 */
[----:B------:R-:W-:Y:S02]  /*1eeb0*/  SEL R6, R12, 0xffffffe0, !P2 ;  /* 0xffffffe00c067807 */ /* 0x000fe40005000000 */
[----:B------:R-:W-:Y:S02]  /*1eec0*/  LEA R2, R2, UR8, 0x2 ;  /* 0x0000000802027c11 */ /* 0x000fe4000f8e10ff */
[----:B------:R-:W-:Y:S01]  /*1eed0*/  SEL R5, R13, 0xffffffc0, !P3 ;  /* 0xffffffc00d057807 */ /* 0x000fe20005800000 */
[----:B------:R2:W5:Y:S01]  /*1eee0*/  LDL R48, [R1] ;  /* 0x0000000001307983 */ /* 0x0005620000100800 */
[----:B------:R-:W-:Y:S01]  /*1eef0*/  R2UR UR10, R46 ;  /* 0x000000002e0a72ca */ /* 0x000fe200000e0000 */
[--C-:B------:R-:W-:Y:S01]  /*1ef00*/  IMAD.IADD R4, R6, 0x1, R2.reuse ;  /* 0x0000000106047824 */ /* 0x100fe200078e0202 */
[----:B------:R-:W-:Y:S01]  /*1ef10*/  R2UR UR11, R47 ;  /* 0x000000002f0b72ca */ /* 0x000fe200000e0000 */
[----:B------:R-:W-:Y:S01]  /*1ef20*/  IMAD.IADD R3, R5, 0x1, R2 ;  /* 0x0000000105037824 */ /* 0x000fe200078e0202 */
[----:B------:R-:W-:Y:S01]  /*1ef30*/  R2UR UR4, R46 ;  /* 0x000000002e0472ca */ /* 0x000fe200000e0000 */
[C---:B------:R-:W-:Y:S01]  /*1ef40*/  VIADD R0, R2.reuse, 0x80 ;  /* 0x0000008002007836 */ /* 0x040fe20000000000 */
[----:B------:R-:W-:Y:S01]  /*1ef50*/  R2UR UR5, R47 ;  /* 0x000000002f0572ca */ /* 0x000fe200000e0000 */
[----:B------:R-:W-:Y:S01]  /*1ef60*/  @P4 VIADD R0, R2, 0xffffff80 ;  /* 0xffffff8002004836 */ /* 0x000fe20000000000 */
[----:B------:R-:W-:Y:S04]  /*1ef70*/  STS.64 [R2], R152 ;  /* 0x0000009802007388 */ /* 0x000fe80000000a00 */
[----:B------:R3:W-:Y:S04]  /*1ef80*/  STS.64 [R2+0x800], R154 ;  /* 0x0008009a02007388 */ /* 0x0007e80000000a00 */
[----:B------:R-:W-:Y:S04]  /*1ef90*/  STS.64 [R4], R156 ;  /* 0x0000009c04007388 */ /* 0x000fe80000000a00 */
[----:B------:R4:W-:Y:S04]  /*1efa0*/  STS.64 [R4+0x800], R158 ;  /* 0x0008009e04007388 */ /* 0x0009e80000000a00 */
[----:B------:R-:W-:Y:S04]  /*1efb0*/  STS.64 [R3], R132 ;  /* 0x0000008403007388 */ /* 0x000fe80000000a00 */
[----:B------:R1:W-:Y:S01]  /*1efc0*/  STS.64 [R3+0x800], R134 ;  /* 0x0008008603007388 */ /* 0x0003e20000000a00 */
[----:B---3--:R-:W-:-:S02]  /*1efd0*/  IMAD.IADD R2, R5, 0x1, R0 ;  /* 0x0000000105027824 */ /* 0x008fc400078e0200 */
[----:B----4-:R-:W-:-:S05]  /*1efe0*/  IMAD.IADD R4, R6, 0x1, R3 ;  /* 0x0000000106047824 */ /* 0x010fca00078e0203 */
[----:B------:R-:W-:Y:S01]  /*1eff0*/  STS.64 [R4], R136 ;  /* 0x0000008804007388 */ /* 0x000fe20000000a00 */
[----:B-1----:R-:W-:-:S03]  /*1f000*/  IMAD.IADD R3, R6, 0x1, R0 ;  /* 0x0000000106037824 */ /* 0x002fc600078e0200 */
[----:B------:R-:W-:Y:S04]  /*1f010*/  STS.64 [R4+0x800], R138 ;  /* 0x0008008a04007388 */ /* 0x000fe80000000a00 */
[----:B------:R-:W-:Y:S04]  /*1f020*/  STS.64 [R0], R140 ;  /* 0x0000008c00007388 */ /* 0x000fe80000000a00 */
[----:B------:R1:W-:Y:S04]  /*1f030*/  STS.64 [R0+0x800], R142 ;  /* 0x0008008e00007388 */ /* 0x0003e80000000a00 */
[----:B------:R-:W-:Y:S04]  /*1f040*/  STS.64 [R3], R144 ;  /* 0x0000009003007388 */ /* 0x000fe80000000a00 */
[----:B------:R-:W-:Y:S04]  /*1f050*/  STS.64 [R3+0x800], R146 ;  /* 0x0008009203007388 */ /* 0x000fe80000000a00 */
[----:B------:R-:W-:Y:S04]  /*1f060*/  STS.64 [R2], R160 ;  /* 0x000000a002007388 */ /* 0x000fe80000000a00 */
[----:B------:R3:W-:Y:S01]  /*1f070*/  STS.64 [R2+0x800], R162 ;  /* 0x000800a202007388 */ /* 0x0007e20000000a00 */
[----:B-1----:R-:W-:-:S05]  /*1f080*/  IMAD.IADD R0, R6, 0x1, R2 ;  /* 0x0000000106007824 */ /* 0x002fca00078e0202 */
[----:B------:R-:W-:Y:S04]  /*1f090*/  STS.64 [R0], R164 ;  /* 0x000000a400007388 */ /* 0x000fe80000000a00 */
[----:B------:R1:W-:Y:S04]  /*1f0a0*/  STS.64 [R0+0x800], R166 ;  /* 0x000800a600007388 */ /* 0x0003e80000000a00 */
[----:B------:R-:W4:Y:S04]  /*1f0b0*/  LD.E R4, desc[UR4][R168.64+0x60] ;  /* 0x00006004a8047980 */ /* 0x000f28000c101900 */
[----:B---3--:R-:W3:Y:S01]  /*1f0c0*/  LD.E.64 R2, desc[UR10][R168.64+0xb0] ;  /* 0x0000b00aa8027980 */ /* 0x008ee2000c101b00 */
[----:B------:R-:W2:Y:S01]  /*1f0d0*/  S2R R14, SR_CTAID.X ;  /* 0x00000000000e7919 */ /* 0x000ea20000002500 */
[----:B------:R-:W-:Y:S01]  /*1f0e0*/  IMAD.SHL.U32 R44, R231, 0x4, RZ ;  /* 0x00000004e72c7824 */ /* 0x000fe200078e00ff */
[----:B------:R-:W-:-:S02]  /*1f0f0*/  R2UR UR12, R46 ;  /* 0x000000002e0c72ca */ /* 0x000fc400000e0000 */
[----:B------:R-:W-:Y:S02]  /*1f100*/  R2UR UR13, R47 ;  /* 0x000000002f0d72ca */ /* 0x000fe400000e0000 */
[----:B------:R-:W-:Y:S02]  /*1f110*/  LOP3.LUT R5, R10, 0x10, RZ, 0xc0, !PT ;  /* 0x000000100a057812 */ /* 0x000fe400078ec0ff */
[----:B------:R-:W-:Y:S02]  /*1f120*/  SHF.R.U32.HI R6, RZ, 0x2, R231 ;  /* 0x00000002ff067819 */ /* 0x000fe400000116e7 */
[----:B-1----:R-:W-:-:S07]  /*1f130*/  LOP3.LUT R0, R44, 0x1f8, RZ, 0xc0, !PT ;  /* 0x000001f82c007812 */ /* 0x002fce00078ec0ff */
[----:B------:R1:W5:Y:S01]  /*1f140*/  LD.E R8, desc[UR12][R168.64+0xcc] ;  /* 0x0000cc0ca8087980 */ /* 0x000362000c101900 */
[----:B------:R-:W-:Y:S02]  /*1f150*/  LOP3.LUT R0, R0, 0x38, R228, 0x78, !PT ;  /* 0x0000003800007812 */ /* 0x000fe400078e78e4 */
[----:B------:R-:W-:-:S03]  /*1f160*/  LOP3.LUT R228, R228, 0x30, RZ, 0xc0, !PT ;  /* 0x00000030e4e47812 */ /* 0x000fc600078ec0ff */
[----:B------:R-:W-:Y:S02]  /*1f170*/  IMAD R0, R0, 0x4, R5 ;  /* 0x0000000400007824 */ /* 0x000fe400078e0205 */
[----:B--2---:R-:W-:Y:S01]  /*1f180*/  IMAD.SHL.U32 R45, R14, 0x40, RZ ;  /* 0x000000400e2d7824 */ /* 0x004fe200078e00ff */
[----:B------:R-:W-:Y:S01]  /*1f190*/  LOP3.LUT P0, RZ, R231, 0x3, RZ, 0xc0, !PT ;  /* 0x00000003e7ff7812 */ /* 0x000fe2000780c0ff */
[----:B------:R-:W-:Y:S01]  /*1f1a0*/  BSSY.RECONVERGENT B0, `(.L_x_1908) ;  /* 0x000001f000007945 */ /* 0x000fe20003800200 */
[----:B---3--:R-:W-:-:S04]  /*1f1b0*/  IMAD R2, R2, UR9, R250 ;  /* 0x0000000902027c24 */ /* 0x008fc8000f8e02fa */
[----:B----4-:R-:W-:Y:S01]  /*1f1c0*/  IMAD R2, R2, R4, R251 ;  /* 0x0000000402027224 */ /* 0x010fe200078e02fb */
[----:B------:R-:W-:Y:S02]  /*1f1d0*/  LOP3.LUT R4, R228, 0x7, R6, 0xf8, !PT ;  /* 0x00000007e4047812 */ /* 0x000fe400078ef806 */
[----:B------:R1:W5:Y:S01]  /*1f1e0*/  LD.E.64 R6, desc[UR10][R168.64+0x78] ;  /* 0x0000780aa8067980 */ /* 0x000362000c101b00 */
[----:B------:R-:W-:-:S03]  /*1f1f0*/  IMAD R5, R3, R2, R45 ;  /* 0x0000000203057224 */ /* 0x000fc600078e022d */
[----:B------:R1:W5:Y:S01]  /*1f200*/  LD.E.64 R2, desc[UR4][R168.64+0xa8] ;  /* 0x0000a804a8027980 */ /* 0x000362000c101b00 */
[----:B------:R-:W-:Y:S06]  /*1f210*/  BAR.SYNC.DEFER_BLOCKING 0x0 ;  /* 0x0000000000007b1d */ /* 0x000fec0000010000 */
[----:B------:R1:W2:Y:S04]  /*1f220*/  LDS.128 R40, [R0+UR8] ;  /* 0x0000000800287984 */ /* 0x0002a80008000c00 */
[----:B------:R1:W3:Y:S04]  /*1f230*/  LDS.128 R36, [R0+UR8+0x800] ;  /* 0x0008000800247984 */ /* 0x0002e80008000c00 */
[----:B------:R1:W4:Y:S04]  /*1f240*/  LDS.128 R32, [R0+UR8+0x1000] ;  /* 0x0010000800207984 */ /* 0x0003280008000c00 */
[----:B------:R1:W1:Y:S04]  /*1f250*/  LDS.128 R28, [R0+UR8+0x1800] ;  /* 0x00180008001c7984 */ /* 0x0002680008000c00 */
[----:B------:R1:W1:Y:S04]  /*1f260*/  LDS.128 R24, [R0+UR8+0x2000] ;  /* 0x0020000800187984 */ /* 0x0002680008000c00 */
[----:B------:R1:W1:Y:S04]  /*1f270*/  LDS.128 R20, [R0+UR8+0x2800] ;  /* 0x0028000800147984 */ /* 0x0002680008000c00 */
[----:B------:R1:W1:Y:S04]  /*1f280*/  LDS.128 R16, [R0+UR8+0x3000] ;  /* 0x0030000800107984 */ /* 0x0002680008000c00 */
[----:B------:R1:W1:Y:S01]  /*1f290*/  LDS.128 R12, [R0+UR8+0x3800] ;  /* 0x00380008000c7984 */ /* 0x0002620008000c00 */
[----:B------:R-:W-:Y:S05]  /*1f2a0*/  @P0 BRA `(.L_x_1909) ;  /* 0x0000000000380947 */ /* 0x000fea0003800000 */
[----:B-1---5:R-:W-:Y:S02]  /*1f2b0*/  IMAD.IADD R0, R48, 0x1, -R45 ;  /* 0x0000000130007824 */ /* 0x022fe400078e0a2d */
[----:B------:R-:W-:-:S03]  /*1f2c0*/  VIADD R10, R4, 0x8 ;  /* 0x00000008040a7836 */ /* 0x000fc60000000000 */
[-C--:B------:R-:W-:Y:S02]  /*1f2d0*/  ISETP.GE.AND P2, PT, R4, R0.reuse, PT ;  /* 0x000000000400720c */ /* 0x080fe40003f46270 */
[----:B------:R-:W-:Y:S02]  /*1f2e0*/  ISETP.GE.AND P1, PT, R10, R0, PT ;  /* 0x000000000a00720c */ /* 0x000fe40003f26270 */
[----:B------:R-:W-:-:S04]  /*1f2f0*/  IADD3 R0, P0, PT, R5, R4, RZ ;  /* 0x0000000405007210 */ /* 0x000fc80007f1e0ff */
[----:B------:R-:W-:Y:S02]  /*1f300*/  LEA.HI.X.SX32 R4, R5, RZ, 0x1, P0 ;  /* 0x000000ff05047211 */ /* 0x000fe400000f0eff */
[----:B------:R-:W-:-:S03]  /*1f310*/  LEA R2, P0, R0, R2, 0x2 ;  /* 0x0000000200027211 */ /* 0x000fc600078010ff */
[C---:B------:R-:W-:Y:S02]  /*1f320*/  @!P2 R2UR UR10, R46.reuse ;  /* 0x000000002e0aa2ca */ /* 0x040fe400000e0000 */
[C---:B------:R-:W-:Y:S02]  /*1f330*/  @!P2 R2UR UR11, R47.reuse ;  /* 0x000000002f0ba2ca */ /* 0x040fe400000e0000 */
[----:B------:R-:W-:Y:S02]  /*1f340*/  @!P1 R2UR UR4, R46 ;  /* 0x000000002e0492ca */ /* 0x000fe400000e0000 */
[----:B------:R-:W-:Y:S02]  /*1f350*/  @!P1 R2UR UR5, R47 ;  /* 0x000000002f0592ca */ /* 0x000fe400000e0000 */
[----:B------:R-:W-:-:S07]  /*1f360*/  LEA.HI.X R3, R0, R3, R4, 0x2, P0 ;  /* 0x0000000300037211 */ /* 0x000fce00000f1404 */
[----:B------:R1:W-:Y:S04]  /*1f370*/  @!P2 ST.E desc[UR10][R2.64], R11 ;  /* 0x0000000b0200a985 */ /* 0x0003e8000c10190a */
[----:B------:R1:W-:Y:S02]  /*1f380*/  @!P1 ST.E desc[UR4][R2.64+0x20], R9 ;  /* 0x0000200902009985 */ /* 0x0003e4000c101904 */
.L_x_1909:
[----:B------:R-:W-:Y:S05]  /*1f390*/  BSYNC.RECONVERGENT B0 ;  /* 0x0000000000007941 */ /* 0x000fea0003800200 */
.L_x_1908:
[----:B------:R-:W-:Y:S02]  /*1f3a0*/  R2UR UR4, R46 ;  /* 0x000000002e0472ca */ /* 0x000fe400000e0000 */
[----:B------:R-:W-:-:S13]  /*1f3b0*/  R2UR UR5, R47 ;  /* 0x000000002f0572ca */ /* 0x000fda00000e0000 */
[----:B-1----:R-:W2:Y:S01]  /*1f3c0*/  LD.E R0, desc[UR4][R168.64+0xc0] ;  /* 0x0000c004a8007980 */ /* 0x002ea2000c101900 */
[----:B-----5:R-:W-:Y:S01]  /*1f3d0*/  LOP3.LUT R2, R44, 0x3c, RZ, 0xc0, !PT ;  /* 0x0000003c2c027812 */ /* 0x020fe200078ec0ff */
[----:B------:R-:W-:Y:S01]  /*1f3e0*/  IMAD.IADD R4, R48, 0x1, -R45 ;  /* 0x0000000130047824 */ /* 0x000fe200078e0a2d */
[----:B------:R-:W-:Y:S02]  /*1f3f0*/  SHF.R.U32.HI R231, RZ, 0x4, R231 ;  /* 0x00000004ffe77819 */ /* 0x000fe400000116e7 */
[----:B------:R-:W-:Y:S02]  /*1f400*/  MOV R9, 0x1d0 ;  /* 0x000001d000097802 */ /* 0x000fe40000000f00 */
[----:B--2---:R-:W-:Y:S01]  /*1f410*/  ISETP.GE.AND P0, PT, R2, R0, PT ;  /* 0x000000000200720c */ /* 0x004fe20003f06270 */
[----:B------:R-:W-:Y:S01]  /*1f420*/  IMAD R0, R5, R8, RZ ;  /* 0x0000000805007224 */ /* 0x000fe200078e02ff */
[----:B------:R-:W-:Y:S01]  /*1f430*/  LOP3.LUT R2, R44, 0xfc0, RZ, 0xc0, !PT ;  /* 0x00000fc02c027812 */ /* 0x000fe200078ec0ff */
[C---:B------:R-:W-:Y:S01]  /*1f440*/  VIADD R5, R231.reuse, 0x8 ;  /* 0x00000008e7057836 */ /* 0x040fe20000000000 */
[----:B------:R-:W-:-:S02]  /*1f450*/  ISETP.GE.OR P2, PT, R231, R4, P0 ;  /* 0x00000004e700720c */ /* 0x000fc40000746670 */
[----:B------:R-:W-:Y:S02]  /*1f460*/  LOP3.LUT R2, R2, 0x3c, R44, 0xf8, !PT ;  /* 0x0000003c02027812 */ /* 0x000fe400078ef82c */
[----:B------:R-:W-:Y:S01]  /*1f470*/  ISETP.GE.OR P6, PT, R5, R4, P0 ;  /* 0x000000040500720c */ /* 0x000fe200007c6670 */
[----:B------:R-:W-:Y:S01]  /*1f480*/  VIADD R5, R231, 0x28 ;  /* 0x00000028e7057836 */ /* 0x000fe20000000000 */
[----:B------:R-:W-:-:S04]  /*1f490*/  IADD3 R3, P1, PT, R0, R2, RZ ;  /* 0x0000000200037210 */ /* 0x000fc80007f3e0ff */
[----:B------:R-:W-:Y:S02]  /*1f4a0*/  LEA.HI.X.SX32 R0, R0, RZ, 0x1, P1 ;  /* 0x000000ff00007211 */ /* 0x000fe400008f0eff */
[----:B------:R-:W-:Y:S01]  /*1f4b0*/  LEA R2, P1, R3, R6, 0x2 ;  /* 0x0000000603027211 */ /* 0x000fe200078210ff */
[----:B------:R-:W-:Y:S01]  /*1f4c0*/  VIADD R6, R231, 0x20 ;  /* 0x00000020e7067836 */ /* 0x000fe20000000000 */
[----:B------:R-:W-:Y:S02]  /*1f4d0*/  @!P2 R2UR UR4, R46 ;  /* 0x000000002e04a2ca */ /* 0x000fe400000e0000 */
[----:B------:R-:W-:Y:S01]  /*1f4e0*/  LEA.HI.X R3, R3, R7, R0, 0x2, P1 ;  /* 0x0000000703037211 */ /* 0x000fe200008f1400 */
[----:B------:R-:W-:Y:S01]  /*1f4f0*/  VIADD R0, R231, 0x10 ;  /* 0x00000010e7007836 */ /* 0x000fe20000000000 */
[----:B------:R-:W-:Y:S01]  /*1f500*/  @!P2 R2UR UR5, R47 ;  /* 0x000000002f05a2ca */ /* 0x000fe200000e0000 */
[C---:B------:R-:W-:Y:S01]  /*1f510*/  VIADD R7, R231.reuse, 0x18 ;  /* 0x00000018e7077836 */ /* 0x040fe20000000000 */
[----:B------:R-:W-:-:S02]  /*1f520*/  ISETP.GE.OR P1, PT, R231, R4, P0 ;  /* 0x00000004e700720c */ /* 0x000fc40000726670 */
[-C--:B------:R-:W-:Y:S01]  /*1f530*/  ISETP.GE.OR P5, PT, R0, R4.reuse, P0 ;  /* 0x000000040000720c */ /* 0x080fe200007a6670 */
[----:B------:R-:W-:Y:S01]  /*1f540*/  VIADD R0, R231, 0x30 ;  /* 0x00000030e7007836 */ /* 0x000fe20000000000 */
[-C--:B------:R-:W-:Y:S01]  /*1f550*/  ISETP.GE.OR P4, PT, R7, R4.reuse, P0 ;  /* 0x000000040700720c */ /* 0x080fe20000786670 */
[----:B------:R-:W-:Y:S01]  /*1f560*/  VIADD R231, R231, 0x38 ;  /* 0x00000038e7e77836 */ /* 0x000fe20000000000 */
[-C--:B------:R-:W-:Y:S02]  /*1f570*/  ISETP.GE.OR P3, PT, R6, R4.reuse, P0 ;  /* 0x000000040600720c */ /* 0x080fe40000766670 */
[-C--:B------:R-:W-:Y:S01]  /*1f580*/  ISETP.GE.OR P2, PT, R5, R4.reuse, P0 ;  /* 0x000000040500720c */ /* 0x080fe20000746670 */
[----:B------:R-:W-:Y:S01]  /*1f590*/  IMAD.MOV.U32 R5, RZ, RZ, 0x0 ;  /* 0x00000000ff057424 */ /* 0x000fe200078e00ff */
[----:B------:R-:W-:Y:S02]  /*1f5a0*/  @!P6 R2UR UR18, R46 ;  /* 0x000000002e12e2ca */ /* 0x000fe400000e0000 */
[----:B------:R-:W-:Y:S01]  /*1f5b0*/  @!P6 R2UR UR19, R47 ;  /* 0x000000002f13e2ca */ /* 0x000fe200000e0000 */
[----:B------:R-:W-:Y:S01]  /*1f5c0*/  @!P1 ST.E.128 desc[UR4][R2.64], R40 ;  /* 0x0000002802009985 */ /* 0x000fe2000c101d04 */
[----:B------:R-:W-:-:S02]  /*1f5d0*/  ISETP.GE.OR P1, PT, R0, R4, P0 ;  /* 0x000000040000720c */ /* 0x000fc40000726670 */
[C---:B------:R-:W-:Y:S02]  /*1f5e0*/  @!P5 R2UR UR16, R46.reuse ;  /* 0x000000002e10d2ca */ /* 0x040fe400000e0000 */
[C---:B------:R-:W-:Y:S02]  /*1f5f0*/  @!P5 R2UR UR17, R47.reuse ;  /* 0x000000002f11d2ca */ /* 0x040fe400000e0000 */
[C---:B------:R-:W-:Y:S02]  /*1f600*/  @!P4 R2UR UR14, R46.reuse ;  /* 0x000000002e0ec2ca */ /* 0x040fe400000e0000 */
[C---:B------:R-:W-:Y:S02]  /*1f610*/  @!P4 R2UR UR15, R47.reuse ;  /* 0x000000002f0fc2ca */ /* 0x040fe400000e0000 */
[----:B------:R-:W-:Y:S01]  /*1f620*/  @!P3 R2UR UR12, R46 ;  /* 0x000000002e0cb2ca */ /* 0x000fe200000e0000 */
[----:B---3--:R-:W-:Y:S01]  /*1f630*/  @!P6 ST.E.128 desc[UR18][R2.64+0x800], R36 ;  /* 0x000800240200e985 */ /* 0x008fe2000c101d12 */
[----:B------:R-:W-:-:S02]  /*1f640*/  @!P3 R2UR UR13, R47 ;  /* 0x000000002f0db2ca */ /* 0x000fc400000e0000 */
[C---:B------:R-:W-:Y:S02]  /*1f650*/  @!P2 R2UR UR10, R46.reuse ;  /* 0x000000002e0aa2ca */ /* 0x040fe400000e0000 */
[C---:B------:R-:W-:Y:S01]  /*1f660*/  @!P2 R2UR UR11, R47.reuse ;  /* 0x000000002f0ba2ca */ /* 0x040fe200000e0000 */
[----:B----4-:R-:W-:Y:S01]  /*1f670*/  @!P5 ST.E.128 desc[UR16][R2.64+0x1000], R32 ;  /* 0x001000200200d985 */ /* 0x010fe2000c101d10 */
[----:B------:R-:W-:Y:S02]  /*1f680*/  @!P1 R2UR UR4, R46 ;  /* 0x000000002e0492ca */ /* 0x000fe400000e0000 */
[----:B------:R-:W-:Y:S01]  /*1f690*/  @!P1 R2UR UR5, R47 ;  /* 0x000000002f0592ca */ /* 0x000fe200000e0000 */
[----:B------:R-:W-:Y:S01]  /*1f6a0*/  @!P4 ST.E.128 desc[UR14][R2.64+0x1800], R28 ;  /* 0x0018001c0200c985 */ /* 0x000fe2000c101d0e */
[----:B------:R-:W-:Y:S01]  /*1f6b0*/  ISETP.GE.OR P0, PT, R231, R4, P0 ;  /* 0x00000004e700720c */ /* 0x000fe20000706670 */
[----:B------:R-:W-:Y:S02]  /*1f6c0*/  IMAD.MOV.U32 R4, RZ, RZ, R9 ;  /* 0x000000ffff047224 */ /* 0x000fe400078e0009 */
[----:B------:R-:W-:Y:S04]  /*1f6d0*/  @!P3 ST.E.128 desc[UR12][R2.64+0x2000], R24 ;  /* 0x002000180200b985 */ /* 0x000fe8000c101d0c */
[----:B------:R-:W-:Y:S04]  /*1f6e0*/  @!P2 ST.E.128 desc[UR10][R2.64+0x2800], R20 ;  /* 0x002800140200a985 */ /* 0x000fe8000c101d0a */
[----:B------:R1:W-:Y:S02]  /*1f6f0*/  @!P1 ST.E.128 desc[UR4][R2.64+0x3000], R16 ;  /* 0x0030001002009985 */ /* 0x0003e4000c101d04 */
[----:B-1----:R-:W-:Y:S05]  /*1f700*/  @P0 RET.REL.NODEC R4 `(_ZN5flash24flash_fwd_splitkv_kernelI23Flash_fwd_kernel_traitsILi64ELi64ELi256ELi4ELb0ELb0EN7cutlass10bfloat16_tE19Flash_kernel_traitsILi64ELi64ELi256ELi4ES3_EELb0ELb0ELb0ELb0ELb0ELb0ELb1ELb1EEEvNS_16Flash_fwd_paramsE) ;  /* 0xfffffe08043c0950 */ /* 0x002fea0003c3ffff */
[----:B------:R-:W-:Y:S02]  /*1f710*/  R2UR UR4, R46 ;  /* 0x000000002e0472ca */ /* 0x000fe400000e0000 */
[----:B------:R-:W-:-:S13]  /*1f720*/  R2UR UR5, R47 ;  /* 0x000000002f0572ca */ /* 0x000fda00000e0000 */
[----:B------:R1:W-:Y:S02]  /*1f730*/  ST.E.128 desc[UR4][R2.64+0x3800], R12 ;  /* 0x0038000c02007985 */ /* 0x0003e4000c101d04 */
[----:B-1----:R-:W-:Y:S02]  /*1f740*/  IMAD.MOV.U32 R2, RZ, RZ, R9 ;  /* 0x000000ffff027224 */ /* 0x002fe400078e0009 */
[----:B------:R-:W-:-:S04]  /*1f750*/  IMAD.MOV.U32 R3, RZ, RZ, 0x0 ;  /* 0x00000000ff037424 */ /* 0x000fc800078e00ff */
[----:B------:R-:W-:Y:S05]  /*1f760*/  RET.REL.NODEC R2 `(_ZN5flash24flash_fwd_splitkv_kernelI23Flash_fwd_kernel_traitsILi64ELi64ELi256ELi4ELb0ELb0EN7cutlass10bfloat16_tE19Flash_kernel_traitsILi64ELi64ELi256ELi4ES3_EELb0ELb0ELb0ELb0ELb0ELb0ELb1ELb1EEEvNS_16Flash_fwd_paramsE) ;  /* 0xfffffe0802247950 */ /* 0x000fea0003c3ffff */
.L_x_1907:
[----:B------:R-:W-:Y:S01]  /*1f770*/  IMAD.MOV.U32 R0, RZ, RZ, 0x2 ;  /* 0x00000002ff007424 */ /* 0x000fe200078e00ff */
[----:B------:R-:W-:Y:S01]  /*1f780*/  MOV R2, R239 ;  /* 0x000000ef00027202 */ /* 0x000fe20000000f00 */
[----:B------:R-:W-:Y:S01]  /*1f790*/  IMAD.MOV.U32 R4, RZ, RZ, -0x1 ;  /* 0xffffffffff047424 */ /* 0x000fe200078e00ff */
[----:B------:R-:W-:-:S07]  /*1f7a0*/  MOV R3, 0x1f ;  /* 0x0000001f00037802 */ /* 0x000fce0000000f00 */
[----:B-1---5:R-:W-:Y:S05]  /*1f7b0*/  WARPSYNC.COLLECTIVE R4, `(.L_x_1910) ;  /* 0x0000000004087348 */ /* 0x022fea0003c00000 */
[----:B------:R2:W3:Y:S02]  /*1f7c0*/  SHFL.BFLY P0, R0, R2, R0, R3 ;  /* 0x0c00000002007389 */ /* 0x0004e40000000003 */
[----:B-123-5:R-:W-:Y:S05]  /*1f7d0*/  ENDCOLLECTIVE ;  /* 0x000000000000791b */ /* 0x02efea0003800000 */
.L_x_1910:
[----:B------:R-:W-:Y:S02]  /*1f7e0*/  MOV R5, R0 ;  /* 0x0000000000057202 */ /* 0x000fe40000000f00 */
[----:B------:R-:W-:-:S03]  /*1f7f0*/  MOV R0, 0x1 ;  /* 0x0000000100007802 */ /* 0x000fc60000000f00 */
[----:B------:R-:W-:-:S04]  /*1f800*/  FADD.FTZ R5, R5, R239 ;  /* 0x000000ef05057221 */ /* 0x000fc80000010000 */
[----:B------:R-:W-:-:S07]  /*1f810*/  IMAD.MOV.U32 R2, RZ, RZ, R5 ;  /* 0x000000ffff027224 */ /* 0x000fce00078e0005 */
[----:B------:R-:W-:Y:S05]  /*1f820*/  WARPSYNC.COLLECTIVE R4, `(.L_x_1911) ;  /* 0x0000000004087348 */ /* 0x000fea0003c00000 */
[----:B------:R1:W2:Y:S02]  /*1f830*/  SHFL.BFLY P0, R0, R2, R0, R3 ;  /* 0x0c00000002007389 */ /* 0x0002a40000000003 */
[----:B-12---:R-:W-:Y:S05]  /*1f840*/  ENDCOLLECTIVE ;  /* 0x000000000000791b */ /* 0x006fea0003800000 */
.L_x_1911:
[----:B------:R-:W-:Y:S01]  /*1f850*/  IMAD.MOV.U32 R6, RZ, RZ, R0 ;  /* 0x000000ffff067224 */ /* 0x000fe200078e0000 */
[----:B------:R-:W-:Y:S02]  /*1f860*/  MOV R0, 0x2 ;  /* 0x0000000200007802 */ /* 0x000fe40000000f00 */
[----:B------:R-:W-:-:S07]  /*1f870*/  MOV R2, R240 ;  /* 0x000000f000027202 */ /* 0x000fce0000000f00 */
[----:B------:R-:W-:Y:S05]  /*1f880*/  WARPSYNC.COLLECTIVE R4, `(.L_x_1912) ;  /* 0x0000000004087348 */ /* 0x000fea0003c00000 */
[----:B------:R1:W2:Y:S02]  /*1f890*/  SHFL.BFLY P0, R0, R2, R0, R3 ;  /* 0x0c00000002007389 */ /* 0x0002a40000000003 */
[----:B-12---:R-:W-:Y:S05]  /*1f8a0*/  ENDCOLLECTIVE ;  /* 0x000000000000791b */ /* 0x006fea0003800000 */
.L_x_1912:
[----:B------:R-:W-:Y:S01]  /*1f8b0*/  IMAD.MOV.U32 R2, RZ, RZ, R0 ;  /* 0x000000ffff027224 */ /* 0x000fe200078e0000 */
[----:B------:R-:W-:-:S03]  /*1f8c0*/  MOV R0, 0x1 ;  /* 0x0000000100007802 */ /* 0x000fc60000000f00 */
[----:B------:R-:W-:-:S07]  /*1f8d0*/  FADD.FTZ R2, R2, R240 ;  /* 0x000000f002027221 */ /* 0x000fce0000010000 */
[----:B------:R-:W-:Y:S05]  /*1f8e0*/  WARPSYNC.COLLECTIVE R4, `(.L_x_1913) ;  /* 0x0000000004087348 */ /* 0x000fea0003c00000 */
[----:B------:R1:W2:Y:S02]  /*1f8f0*/  SHFL.BFLY P0, R0, R2, R0, R3 ;  /* 0x0c00000002007389 */ /* 0x0002a40000000003 */
[----:B-12---:R-:W-:Y:S05]  /*1f900*/  ENDCOLLECTIVE ;  /* 0x000000000000791b */ /* 0x006fea0003800000 */
.L_x_1913:
[----:B------:R-:W-:Y:S01]  /*1f910*/  MOV R3, R0 ;  /* 0x0000000000037202 */ /* 0x000fe20000000f00 */
[----:B------:R-:W-:Y:S01]  /*1f920*/  FADD.FTZ R0, R5, R6 ;  /* 0x0000000605007221 */ /* 0x000fe20000010000 */
[----:B------:R-:W-:Y:S06]  /*1f930*/  BRA `(.L_x_1914) ;  /* 0xfffffff0007c7947 */ /* 0x000fec000383ffff */
.L_x_1915:
        /* <DEDUP_REMOVED lines=12> */
.L_x_14730:


//--------------------- .text._ZN5flash24flash_fwd_splitkv_kernelI23Flash_fwd_kernel_traitsILi64ELi64ELi256ELi4ELb0ELb0EN7cutlass10bfloat16_tE19Flash_kernel_traitsILi64ELi64ELi256ELi4ES3_EELb0ELb0ELb0ELb0ELb0ELb1ELb1ELb1EEEvNS_16Flash_fwd_paramsE --------------------------
	.section	.text._ZN5flash24flash_fwd_splitkv_kernelI23Flash_fwd_kernel_traitsILi64ELi64ELi256ELi4ELb0ELb0EN7cutlass10bfloat16_tE19Flash_kernel_traitsILi64ELi64ELi256ELi4ES3_EELb0ELb0ELb0ELb0ELb0ELb1ELb1ELb1EEEvNS_16Flash_fwd_paramsE,"ax",@progbits
	.align	128
        .global         _ZN5flash24flash_fwd_splitkv_kernelI23Flash_fwd_kernel_traitsILi64ELi64ELi256ELi4ELb0ELb0EN7cutlass10bfloat16_tE19Flash_kernel_traitsILi64ELi64ELi256ELi4ES3_EELb0ELb0ELb0ELb0ELb0ELb1ELb1ELb1EEEvNS_16Flash_fwd_paramsE
        .type           _ZN5flash24flash_fwd_splitkv_kernelI23Flash_fwd_kernel_traitsILi64ELi64ELi256ELi4ELb0ELb0EN7cutlass10bfloat16_tE19Flash_kernel_traitsILi64ELi64ELi256ELi4ES3_EELb0ELb0ELb0ELb0ELb0ELb1ELb1ELb1EEEvNS_16Flash_fwd_paramsE,@function
        .size           _ZN5flash24flash_fwd_splitkv_kernelI23Flash_fwd_kernel_traitsILi64ELi64ELi256ELi4ELb0ELb0EN7cutlass10bfloat16_tE19Flash_kernel_traitsILi64ELi64ELi256ELi4ES3_EELb0ELb0ELb0ELb0ELb0ELb1ELb1ELb1EEEvNS_16Flash_fwd_paramsE,(.L_x_14731 - _ZN5flash24flash_fwd_splitkv_kernelI23Flash_fwd_kernel_traitsILi64ELi64ELi256ELi4ELb0ELb0EN7cutlass10bfloat16_tE19Flash_kernel_traitsILi64ELi64ELi256ELi4ES3_EELb0ELb0ELb0ELb0ELb0ELb1ELb1ELb1EEEvNS_16Flash_fwd_paramsE)
        .other          _ZN5flash24flash_fwd_splitkv_kernelI23Flash_fwd_kernel_traitsILi64ELi64ELi256ELi4ELb0ELb0EN7cutlass10bfloat16_tE19Flash_kernel_traitsILi64ELi64ELi256ELi4ES3_EELb0ELb0ELb0ELb0ELb0ELb1ELb1ELb1EEEvNS_16Flash_fwd_paramsE,@"STO_CUDA_ENTRY STV_DEFAULT"
_ZN5flash24flash_fwd_splitkv_kernelI23Flash_fwd_kernel_traitsILi64ELi64ELi256ELi4ELb0ELb0EN7cutlass10bfloat16_tE19Flash_kernel_traitsILi64ELi64ELi256ELi4ES3_EELb0ELb0ELb0ELb0ELb0ELb1ELb1ELb1EEEvNS_16Flash_fwd_paramsE:
.text._ZN5flash24flash_fwd_splitkv_kernelI23Flash_fwd_kernel_traitsILi64ELi64ELi256ELi4ELb0ELb0EN7cutlass10bfloat16_tE19Flash_kernel_traitsILi64ELi64ELi256ELi4ES3_EELb0ELb0ELb0ELb0ELb0ELb1ELb1ELb1EEEvNS_16Flash_fwd_paramsE:
        /* <DEDUP_REMOVED lines=30> */
[----:B-1----:R-:W-:Y:S05]  /*01e0*/  CALL.REL.NOINC `($_ZN5flash24flash_fwd_splitkv_kernelI23Flash_fwd_kernel_traitsILi64ELi64ELi256ELi4ELb0ELb0EN7cutlass10bfloat16_tE19Flash_kernel_traitsILi64ELi64ELi256ELi4ES3_EELb0ELb0ELb0ELb0ELb0ELb1ELb1ELb1EEEvNS_16Flash_fwd_paramsE$_ZN5flash30compute_attn_1rowblock_splitkvI23Flash_fwd_kernel_traitsILi64ELi64ELi256ELi4ELb0ELb0EN7cutlass10bfloat16_tE19Flash_kernel_traitsILi64ELi64ELi256ELi4ES3_EELb0ELb0ELb0ELb0ELb0ELb1ELb1ELb1ENS_16Flash_fwd_paramsEEEvRKT8_iiiii) ;  /* 0x0000000000087944 */ /* 0x002fea0003c00000 */
[----:B------:R-:W-:Y:S05]  /*01f0*/  BSYNC.RECONVERGENT B3 ;  /* 0x0000000000037941 */ /* 0x000fea0003800200 */
.L_x_1916:
[----:B------:R-:W-:Y:S05]  /*0200*/  EXIT ;  /* 0x000000000000794d */ /* 0x000fea0003800000 */
        .type           $_ZN5flash24flash_fwd_splitkv_kernelI23Flash_fwd_kernel_traitsILi64ELi64ELi256ELi4ELb0ELb0EN7cutlass10bfloat16_tE19Flash_kernel_traitsILi64ELi64ELi256ELi4ES3_EELb0ELb0ELb0ELb0ELb0ELb1ELb1ELb1EEEvNS_16Flash_fwd_paramsE$_ZN5flash30compute_attn_1rowblock_splitkvI23Flash_fwd_kernel_traitsILi64ELi64ELi256ELi4ELb0ELb0EN7cutlass10bfloat16_tE19Flash_kernel_traitsILi64ELi64ELi256ELi4ES3_EELb0ELb0ELb0ELb0ELb0ELb1ELb1ELb1ENS_16Flash_fwd_paramsEEEvRKT8_iiiii,@function
        .size           $_ZN5flash24flash_fwd_splitkv_kernelI23Flash_fwd_kernel_traitsILi64ELi64ELi256ELi4ELb0ELb0EN7cutlass10bfloat16_tE19Flash_kernel_traitsILi64ELi64ELi256ELi4ES3_EELb0ELb0ELb0ELb0ELb0ELb1ELb1ELb1EEEvNS_16Flash_fwd_paramsE$_ZN5flash30compute_attn_1rowblock_splitkvI23Flash_fwd_kernel_traitsILi64ELi64ELi256ELi4ELb0ELb0EN7cutlass10bfloat16_tE19Flash_kernel_traitsILi64ELi64ELi256ELi4ES3_EELb0ELb0ELb0ELb0ELb0ELb1ELb1ELb1ENS_16Flash_fwd_paramsEEEvRKT8_iiiii,(.L_x_14731 - $_ZN5flash24flash_fwd_splitkv_kernelI23Flash_fwd_kernel_traitsILi64ELi64ELi256ELi4ELb0ELb0EN7cutlass10bfloat16_tE19Flash_kernel_traitsILi64ELi64ELi256ELi4ES3_EELb0ELb0ELb0ELb0ELb0ELb1ELb1ELb1EEEvNS_16Flash_fwd_paramsE$_ZN5flash30compute_attn_1rowblock_splitkvI23Flash_fwd_kernel_traitsILi64ELi64ELi256ELi4ELb0ELb0EN7cutlass10bfloat16_tE19Flash_kernel_traitsILi64ELi64ELi256ELi4ES3_EELb0ELb0ELb0ELb0ELb0ELb1ELb1ELb1ENS_16Flash_fwd_paramsEEEvRKT8_iiiii)
$_ZN5flash24flash_fwd_splitkv_kernelI23Flash_fwd_kernel_traitsILi64ELi64ELi256ELi4ELb0ELb0EN7cutlass10bfloat16_tE19Flash_kernel_traitsILi64ELi64ELi256ELi4ES3_EELb0ELb0ELb0ELb0ELb0ELb1ELb1ELb1EEEvNS_16Flash_fwd_paramsE$_ZN5flash30compute_attn_1rowblock_splitkvI23Flash_fwd_kernel_traitsILi64ELi64ELi256ELi4ELb0ELb0EN7cutlass10bfloat16_tE19Flash_kernel_traitsILi64ELi64ELi256ELi4ES3_EELb0ELb0ELb0ELb0ELb0ELb1ELb1ELb1ENS_16Flash_fwd_paramsEEEvRKT8_iiiii:
[----:B------:R-:W1:Y:S01]  /*0210*/  LDCU.64 UR6, c[0x0][0x358] ;  /* 0x00006b00ff0677ac */ /* 0x000e620008000a00 */
[----:B------:R-:W2:Y:S04]  /*0220*/  LDL R38, [R1+0x3c] ;  /* 0x00003c0001267983 */ /* 0x000ea80000100800 */
[----:B-1----:R-:W3:Y:S04]  /*0230*/  LD.E.64 R4, desc[UR6][R134.64+0xe0] ;  /* 0x0000e00686047980 */ /* 0x002ee8000c101b00 */
[----:B------:R-:W4:Y:S04]  /*0240*/  LD.E.64 R2, desc[UR6][R134.64+0xe8] ;  /* 0x0000e80686027980 */ /* 0x000f28000c101b00 */
[----:B------:R-:W4:Y:S01]  /*0250*/  LD.E.64 R6, desc[UR6][R134.64+0xf0] ;  /* 0x0000f00686067980 */ /* 0x000f22000c101b00 */
[----:B------:R-:W-:-:S03]  /*0260*/  IMAD.MOV.U32 R33, RZ, RZ, -0x1 ;  /* 0xffffffffff217424 */ /* 0x000fc600078e00ff */
[----:B------:R-:W4:Y:S01]  /*0270*/  LD.E.64 R8, desc[UR6][R134.64+0xf8] ;  /* 0x0000f80686087980 */ /* 0x000f22000c101b00 */
[----:B------:R-:W-:Y:S02]  /*0280*/  IMAD.MOV.U32 R12, RZ, RZ, RZ ;  /* 0x000000ffff0c7224 */ /* 0x000fe400078e00ff */
[----:B--2---:R-:W-:Y:S01]  /*0290*/  IMAD.SHL.U32 R11, R38, 0x4, RZ ;  /* 0x00000004260b7824 */ /* 0x004fe200078e00ff */
[----:B------:R-:W-:Y:S02]  /*02a0*/  SHF.R.U32.HI R13, RZ, 0x1e, R38 ;  /* 0x0000001eff0d7819 */ /* 0x000fe40000011626 */
[C---:B---3--:R-:W-:Y:S02]  /*02b0*/  ISETP.NE.U32.AND P2, PT, R4.reuse, RZ, PT ;  /* 0x000000ff0400720c */ /* 0x048fe40003f45070 */
[----:B------:R-:W-:Y:S02]  /*02c0*/  ISETP.NE.U32.AND P0, PT, R4, RZ, PT ;  /* 0x000000ff0400720c */ /* 0x000fe40003f05070 */
[----:B------:R-:W-:-:S02]  /*02d0*/  ISETP.NE.AND.EX P3, PT, R5, RZ, PT, P2 ;  /* 0x000000ff0500720c */ /* 0x000fc40003f65320 */
[----:B----4-:R-:W-:Y:S02]  /*02e0*/  ISETP.NE.U32.AND P4, PT, R2, RZ, PT ;  /* 0x000000ff0200720c */ /* 0x010fe40003f85070 */
[----:B------:R-:W-:Y:S02]  /*02f0*/  ISETP.NE.U32.AND P5, PT, R6, RZ, PT ;  /* 0x000000ff0600720c */ /* 0x000fe40003fa5070 */
        /* <DEDUP_REMOVED lines=19> */
[----:B--2---:R1:W-:Y:S04]  /*0430*/  @!P3 STL [R1+0x44], R14 ;  /* 0x0000440e0100b387 */ /* 0x0043e80000100800 */
[----:B------:R-:W-:Y:S08]  /*0440*/  @!P2 BRA `(.L_x_1918) ;  /* 0x000000000010a947 */ /* 0x000ff00003800000 */
[----:B-1----:R-:W2:Y:S02]  /*0450*/  LD.E.U8 R4, desc[UR6][R134.64+0x1b2] ;  /* 0x0001b20686047980 */ /* 0x002ea4000c101100 */
[----:B--2---:R-:W-:-:S13]  /*0460*/  ISETP.NE.AND P0, PT, R4, RZ, PT ;  /* 0x000000ff0400720c */ /* 0x004fda0003f05270 */
[----:B------:R-:W-:Y:S05]  /*0470*/  @!P0 BRA `(.L_x_1918) ;  /* 0x0000000000048947 */ /* 0x000fea0003800000 */
[----:B------:R2:W5:Y:S02]  /*0480*/  LD.E R17, desc[UR6][R2.64] ;  /* 0x0000000602117980 */ /* 0x000564000c101900 */
.L_x_1918:
[----:B------:R-:W-:Y:S05]  /*0490*/  BSYNC.RECONVERGENT B0 ;  /* 0x0000000000007941 */ /* 0x000fea0003800200 */
.L_x_1917:
[----:B------:R-:W-:Y:S04]  /*04a0*/  BSSY.RECONVERGENT B0, `(.L_x_1919) ;  /* 0x0000007000007945 */ /* 0x000fe80003800200 */
[----:B------:R-:W-:Y:S05]  /*04b0*/  @!P4 BRA `(.L_x_1920) ;  /* 0x000000000014c947 */ /* 0x000fea0003800000 */
[----:B-----5:R-:W3:Y:S02]  /*04c0*/  LD.E.U8 R0, desc[UR6][R134.64+0x1b2] ;  /* 0x0001b20686007980 */ /* 0x020ee4000c101100 */
[----:B---3--:R-:W-:-:S13]  /*04d0*/  ISETP.NE.AND P0, PT, R0, RZ, PT ;  /* 0x000000ff0000720c */ /* 0x008fda0003f05270 */
[----:B------:R-:W3:Y:S02]  /*04e0*/  @P0 LD.E R0, desc[UR6][R2.64+0x4] ;  /* 0x0000040602000980 */ /* 0x000ee4000c101900 */
[----:B---3--:R-:W-:-:S06]  /*04f0*/  @P0 IADD3 R0, PT, PT, R0, -R17, RZ ;  /* 0x8000001100000210 */ /* 0x008fcc0007ffe0ff */
[----:B------:R3:W5:Y:S02]  /*0500*/  @!P0 LD.E R0, desc[UR6][R2.64] ;  /* 0x0000000602008980 */ /* 0x000764000c101900 */
.L_x_1920:
[----:B------:R-:W-:Y:S05]  /*0510*/  BSYNC.RECONVERGENT B0 ;  /* 0x0000000000007941 */ /* 0x000fea0003800200 */
.L_x_1919:
[----:B-1---5:R-:W-:Y:S01]  /*0520*/  @P3 IADD3 R14, PT, PT, R5, -R33, RZ ;  /* 0x80000021050e3210 */ /* 0x022fe20007ffe0ff */
[----:B------:R-:W-:Y:S01]  /*0530*/  BSSY.RECONVERGENT B1, `(.L_x_1921) ;  /* 0x0000012000017945 */ /* 0x000fe20003800200 */
[----:B------:R-:W-:-:S03]  /*0540*/  IADD3 R103, PT, PT, R0, -R12, RZ ;  /* 0x8000000c00677210 */ /* 0x000fc60007ffe0ff */
[----:B------:R1:W-:Y:S01]  /*0550*/  @P3 STL [R1+0x44], R14 ;  /* 0x0000440e01003387 */ /* 0x0003e20000100800 */
[----:B------:R-:W-:Y:S05]  /*0560*/  @!P5 BRA `(.L_x_1922) ;  /* 0x000000000014d947 */ /* 0x000fea0003800000 */
[----:B--23--:R-:W-:-:S05]  /*0570*/  IADD3 R2, P0, PT, R8, R11, RZ ;  /* 0x0000000b08027210 */ /* 0x00cfca0007f1e0ff */
[----:B------:R-:W-:-:S05]  /*0580*/  IMAD.X R3, R9, 0x1, R13, P0 ;  /* 0x0000000109037824 */ /* 0x000fca00000e060d */
[----:B------:R-:W2:Y:S02]  /*0590*/  LD.E R2, desc[UR6][R2.64] ;  /* 0x0000000602027980 */ /* 0x000ea4000c101900 */
[----:B--2---:R-:W-:Y:S01]  /*05a0*/  IADD3 R92, PT, PT, R2, -R12, RZ ;  /* 0x8000000c025c7210 */ /* 0x004fe20007ffe0ff */
[----:B------:R-:W-:Y:S05]  /*05b0*/  BRA `(.L_x_1923) ;  /* 0x0000000000247947 */ /* 0x000fea0003800000 */
.L_x_1922:
[----:B--23--:R-:W2:Y:S01]  /*05c0*/  LD.E.64 R2, desc[UR6][R134.64+0x108] ;  /* 0x0001080686027980 */ /* 0x00cea2000c101b00 */
[----:B------:R-:W-:Y:S01]  /*05d0*/  BSSY.RECONVERGENT B0, `(.L_x_1924) ;  /* 0x0000006000007945 */ /* 0x000fe20003800200 */
[----:B------:R-:W-:Y:S01]  /*05e0*/  IMAD.MOV.U32 R0, RZ, RZ, RZ ;  /* 0x000000ffff007224 */ /* 0x000fe200078e00ff */
[----:B--2---:R-:W-:-:S04]  /*05f0*/  ISETP.NE.U32.AND P0, PT, R2, RZ, PT ;  /* 0x000000ff0200720c */ /* 0x004fc80003f05070 */
[----:B------:R-:W-:-:S13]  /*0600*/  ISETP.NE.AND.EX P0, PT, R3, RZ, PT, P0 ;  /* 0x000000ff0300720c */ /* 0x000fda0003f05300 */
[----:B------:R-:W-:Y:S05]  /*0610*/  @!P0 BRA `(.L_x_1925) ;  /* 0x0000000000048947 */ /* 0x000fea0003800000 */
[----:B------:R2:W5:Y:S02]  /*0620*/  LD.E R0, desc[UR6][R134.64+0xbc] ;  /* 0x0000bc0686007980 */ /* 0x000564000c101900 */
.L_x_1925:
[----:B------:R-:W-:Y:S05]  /*0630*/  BSYNC.RECONVERGENT B0 ;  /* 0x0000000000007941 */ /* 0x000fea0003800200 */
.L_x_1924:
[----:B-----5:R-:W-:Y:S02]  /*0640*/  IADD3 R92, PT, PT, R103, R0, RZ ;  /* 0x00000000675c7210 */ /* 0x020fe40007ffe0ff */
.L_x_1923:
[----:B------:R-:W-:Y:S05]  /*0650*/  BSYNC.RECONVERGENT B1 ;  /* 0x0000000000017941 */ /* 0x000fea0003800200 */
.L_x_1921:
[----:B------:R-:W3:Y:S01]  /*0660*/  S2R R40, SR_CTAID.X ;  /* 0x0000000000287919 */ /* 0x000ee20000002500 */
[----:B------:R-:W-:Y:S01]  /*0670*/  MOV R15, 0x1f0 ;  /* 0x000001f0000f7802 */ /* 0x000fe20000000f00 */
[----:B------:R-:W-:-:S03]  /*0680*/  IMAD.MOV.U32 R3, RZ, RZ, 0x0 ;  /* 0x00000000ff037424 */ /* 0x000fc600078e00ff */
[----:B------:R-:W-:Y:S01]  /*0690*/  MOV R2, R15 ;  /* 0x0000000f00027202 */ /* 0x000fe20000000f00 */
[----:B---3--:R-:W-:-:S05]  /*06a0*/  IMAD.SHL.U32 R152, R40, 0x40, RZ ;  /* 0x0000004028987824 */ /* 0x008fca00078e00ff */
[----:B------:R-:W-:-:S13]  /*06b0*/  ISETP.GT.AND P0, PT, R14, R152, PT ;  /* 0x000000980e00720c */ /* 0x000fda0003f04270 */
[----:B-12---:R-:W-:Y:S05]  /*06c0*/  @!P0 RET.REL.NODEC R2 `(_ZN5flash24flash_fwd_splitkv_kernelI23Flash_fwd_kernel_traitsILi64ELi64ELi256ELi4ELb0ELb0EN7cutlass10bfloat16_tE19Flash_kernel_traitsILi64ELi64ELi256ELi4ES3_EELb0ELb0ELb0ELb0ELb0ELb1ELb1ELb1EEEvNS_16Flash_fwd_paramsE) ;  /* 0xfffffff8024c8950 */ /* 0x006fea0003c3ffff */
        /* <DEDUP_REMOVED lines=50> */
[----:B----4-:R-:W-:Y:S02]  /*09f0*/  IMAD R0, R0, R2, R16 ;  /* 0x0000000200007224 */ /* 0x010fe400078e0210 */
[----:B------:R-:W-:Y:S02]  /*0a00*/  IMAD.SHL.U32 R2, R153, 0x4, RZ ;  /* 0x0000000499027824 */ /* 0x000fe400078e00ff */
[--C-:B------:R-:W-:Y:S01]  /*0a10*/  IMAD R3, R7, R0, R152.reuse ;  /* 0x0000000007037224 */ /* 0x100fe200078e0298 */
[----:B------:R-:W-:Y:S02]  /*0a20*/  SHF.R.U32.HI R7, RZ, 0x4, R153 ;  /* 0x00000004ff077819 */ /* 0x000fe40000011699 */
[C---:B------:R-:W-:Y:S01]  /*0a30*/  LOP3.LUT R10, R2.reuse, 0xffc, RZ, 0xc0, !PT ;  /* 0x00000ffc020a7812 */ /* 0x040fe200078ec0ff */
[----:B-----5:R-:W-:Y:S01]  /*0a40*/  IMAD R0, R3, R8, RZ ;  /* 0x0000000803007224 */ /* 0x020fe200078e02ff */
[----:B------:R-:W-:Y:S01]  /*0a50*/  LOP3.LUT R8, R2, 0x3c, RZ, 0xc0, !PT ;  /* 0x0000003c02087812 */ /* 0x000fe200078ec0ff */
[----:B------:R-:W-:-:S03]  /*0a60*/  IMAD.IADD R6, R14, 0x1, -R152 ;  /* 0x000000010e067824 */ /* 0x000fc600078e0a98 */
[----:B------:R-:W-:Y:S01]  /*0a70*/  IADD3 R2, P2, PT, R0, R10, RZ ;  /* 0x0000000a00027210 */ /* 0x000fe20007f5e0ff */
[C---:B------:R-:W-:Y:S01]  /*0a80*/  VIADD R10, R7.reuse, 0x8 ;  /* 0x00000008070a7836 */ /* 0x040fe20000000000 */
[----:B--2---:R-:W-:Y:S01]  /*0a90*/  ISETP.GE.AND P1, PT, R8, R9, PT ;  /* 0x000000090800720c */ /* 0x004fe20003f26270 */
[----:B------:R-:W-:-:S03]  /*0aa0*/  VIADD R13, R7, 0x10 ;  /* 0x00000010070d7836 */ /* 0x000fc60000000000 */
[CC--:B------:R-:W-:Y:S02]  /*0ab0*/  ISETP.GE.OR P5, PT, R7.reuse, R6.reuse, P1 ;  /* 0x000000060700720c */ /* 0x0c0fe40000fa6670 */
[----:B------:R-:W-:Y:S01]  /*0ac0*/  ISETP.GE.OR P4, PT, R10, R6, P1 ;  /* 0x000000060a00720c */ /* 0x000fe20000f86670 */
[C---:B------:R-:W-:Y:S01]  /*0ad0*/  VIADD R9, R7.reuse, 0x18 ;  /* 0x0000001807097836 */ /* 0x040fe20000000000 */
[----:B------:R-:W-:Y:S02]  /*0ae0*/  LEA.HI.X.SX32 R0, R0, RZ, 0x1, P2 ;  /* 0x000000ff00007211 */ /* 0x000fe400010f0eff */
[----:B------:R-:W-:Y:S01]  /*0af0*/  LEA R4, P2, R2, R4, 0x2 ;  /* 0x0000000402047211 */ /* 0x000fe200078410ff */
[C---:B------:R-:W-:Y:S01]  /*0b00*/  VIADD R12, R7.reuse, 0x28 ;  /* 0x00000028070c7836 */ /* 0x040fe20000000000 */
[----:B------:R-:W-:Y:S01]  /*0b10*/  ISETP.NE.AND P0, PT, R8, RZ, PT ;  /* 0x000000ff0800720c */ /* 0x000fe20003f05270 */
[C---:B------:R-:W-:Y:S01]  /*0b20*/  VIADD R8, R7.reuse, 0x20 ;  /* 0x0000002007087836 */ /* 0x040fe20000000000 */
[----:B------:R-:W-:Y:S01]  /*0b30*/  LEA.HI.X R5, R2, R5, R0, 0x2, P2 ;  /* 0x0000000502057211 */ /* 0x000fe200010f1400 */
[----:B------:R-:W-:Y:S01]  /*0b40*/  VIADD R11, R7, 0x30 ;  /* 0x00000030070b7836 */ /* 0x000fe20000000000 */
[-C--:B------:R-:W-:Y:S01]  /*0b50*/  ISETP.GE.OR P3, PT, R13, R6.reuse, P1 ;  /* 0x000000060d00720c */ /* 0x080fe20000f66670 */
[----:B------:R-:W-:Y:S01]  /*0b60*/  VIADD R14, R7, 0x38 ;  /* 0x00000038070e7836 */ /* 0x000fe20000000000 */
[-C--:B------:R-:W-:Y:S01]  /*0b70*/  ISETP.GE.OR P2, PT, R9, R6.reuse, P1 ;  /* 0x000000060900720c */ /* 0x080fe20000f46670 */
[----:B------:R-:W-:Y:S01]  /*0b80*/  @!P5 ST.E.128 desc[UR6][R4.64], RZ ;  /* 0x000000ff0400d985 */ /* 0x000fe2000c101d06 */
[----:B------:R-:W-:-:S02]  /*0b90*/  ISETP.GE.OR P6, PT, R8, R6, P1 ;  /* 0x000000060800720c */ /* 0x000fc40000fc6670 */
[-C--:B------:R-:W-:Y:S01]  /*0ba0*/  ISETP.GE.OR P5, PT, R12, R6.reuse, P1 ;  /* 0x000000060c00720c */ /* 0x080fe20000fa6670 */
[----:B------:R-:W-:Y:S01]  /*0bb0*/  @!P4 ST.E.128 desc[UR6][R4.64+0x800], RZ ;  /* 0x000800ff0400c985 */ /* 0x000fe2000c101d06 */
[-C--:B------:R-:W-:Y:S02]  /*0bc0*/  ISETP.GE.OR P4, PT, R11, R6.reuse, P1 ;  /* 0x000000060b00720c */ /* 0x080fe40000f86670 */
[----:B------:R-:W-:-:S04]  /*0bd0*/  ISETP.GE.OR P1, PT, R14, R6, P1 ;  /* 0x000000060e00720c */ /* 0x000fc80000f26670 */
[----:B------:R-:W-:Y:S01]  /*0be0*/  P2R R0, PR, RZ, 0x2 ;  /* 0x00000002ff007803 */ /* 0x000fe20000000000 */
[----:B------:R-:W-:Y:S01]  /*0bf0*/  @!P3 ST.E.128 desc[UR6][R4.64+0x1000], RZ ;  /* 0x001000ff0400b985 */ /* 0x000fe2000c101d06 */
[----:B------:R-:W-:-:S03]  /*0c00*/  ISETP.GE.OR P3, PT, R10, R6, P0 ;  /* 0x000000060a00720c */ /* 0x000fc60000766670 */
[----:B------:R-:W-:Y:S01]  /*0c10*/  @!P2 ST.E.128 desc[UR6][R4.64+0x1800], RZ ;  /* 0x001800ff0400a985 */ /* 0x000fe2000c101d06 */
[----:B------:R-:W-:Y:S02]  /*0c20*/  ISETP.NE.AND P2, PT, R0, RZ, PT ;  /* 0x000000ff0000720c */ /* 0x000fe40003f45270 */
[----:B------:R-:W-:-:S04]  /*0c30*/  IADD3 R0, P1, PT, R3, R7, RZ ;  /* 0x0000000703007210 */ /* 0x000fc80007f3e0ff */
        /* <DEDUP_REMOVED lines=30> */
[----:B-1----:R-:W-:Y:S05]  /*0e20*/  @P0 RET.REL.NODEC R4 `(_ZN5flash24flash_fwd_splitkv_kernelI23Flash_fwd_kernel_traitsILi64ELi64ELi256ELi4ELb0ELb0EN7cutlass10bfloat16_tE19Flash_kernel_traitsILi64ELi64ELi256ELi4ES3_EELb0ELb0ELb0ELb0ELb0ELb1ELb1ELb1EEEvNS_16Flash_fwd_paramsE) ;  /* 0xfffffff004740950 */ /* 0x002fea0003c3ffff */
[----:B------:R-:W-:-:S05]  /*0e30*/  MOV R0, 0xff800000 ;  /* 0xff80000000007802 */ /* 0x000fca0000000f00 */
[----:B------:R1:W-:Y:S02]  /*0e40*/  ST.E desc[UR6][R2.64+0xe0], R0 ;  /* 0x0000e00002007985 */ /* 0x0003e4000c101906 */
[----:B-1----:R-:W-:Y:S02]  /*0e50*/  MOV R2, R15 ;  /* 0x0000000f00027202 */ /* 0x002fe40000000f00 */
[----:B------:R-:W-:-:S04]  /*0e60*/  MOV R3, 0x0 ;  /* 0x0000000000037802 */ /* 0x000fc80000000f00 */
[----:B------:R-:W-:Y:S05]  /*0e70*/  RET.REL.NODEC R2 `(_ZN5flash24flash_fwd_splitkv_kernelI23Flash_fwd_kernel_traitsILi64ELi64ELi256ELi4ELb0ELb0EN7cutlass10bfloat16_tE19Flash_kernel_traitsILi64ELi64ELi256ELi4ES3_EELb0ELb0ELb0ELb0ELb0ELb1ELb1ELb1EEEvNS_16Flash_fwd_paramsE) ;  /* 0xfffffff002607950 */ /* 0x000fea0003c3ffff */
.L_x_1926:
[----:B------:R-:W3:Y:S04]  /*0e80*/  LD.E.64 R2, desc[UR6][R134.64+0x158] ;  /* 0x0001580686027980 */ /* 0x000ee8000c101b00 */
[----:B------:R-:W4:Y:S01]  /*0e90*/  LD.E.64 R20, desc[UR6][R134.64+0x160] ;  /* 0x0001600686147980 */ /* 0x000f22000c101b00 */
[----:B------:R-:W-:-:S03]  /*0ea0*/  IMAD.MOV.U32 R9, RZ, RZ, R38 ;  /* 0x000000ffff097224 */ /* 0x000fc600078e0026 */
[----:B------:R1:W5:Y:S01]  /*0eb0*/  LDL R41, [R1+0x40] ;  /* 0x0000400001297983 */ /* 0x0003620000100800 */
[----:B------:R-:W-:Y:S01]  /*0ec0*/  BSSY.RECONVERGENT B0, `(.L_x_1927) ;  /* 0x00000c2000007945 */ /* 0x000fe20003800200 */
[----:B---3--:R-:W-:-:S04]  /*0ed0*/  ISETP.NE.U32.AND P0, PT, R2, RZ, PT ;  /* 0x000000ff0200720c */ /* 0x008fc80003f05070 */
[----:B------:R-:W-:Y:S01]  /*0ee0*/  ISETP.NE.AND.EX P0, PT, R3, RZ, PT, P0 ;  /* 0x000000ff0300720c */ /* 0x000fe20003f05300 */
[----:B----4-:R1:W-:-:S12]  /*0ef0*/  STL.64 [R1+0x30], R20 ;  /* 0x0000301401007387 */ /* 0x0103d80000100a00 */
[----:B------:R-:W-:-:S05]  /*0f00*/  @P0 IADD3 R2, P1, PT, R2, R11, RZ ;  /* 0x0000000b02020210 */ /* 0x000fca0007f3e0ff */
[----:B------:R-:W-:-:S05]  /*0f10*/  @P0 IMAD.X R3, R3, 0x1, R13, P1 ;  /* 0x0000000103030824 */ /* 0x000fca00008e060d */
[----:B------:R1:W5:Y:S01]  /*0f20*/  @P0 LD.E R9, desc[UR6][R2.64] ;  /* 0x0000000602090980 */ /* 0x000362000c101900 */
[----:B------:R-:W-:-:S04]  /*0f30*/  ISETP.NE.U32.AND P0, PT, R20, RZ, PT ;  /* 0x000000ff1400720c */ /* 0x000fc80003f05070 */
[----:B------:R-:W-:-:S13]  /*0f40*/  ISETP.NE.AND.EX P0, PT, R21, RZ, PT, P0 ;  /* 0x000000ff1500720c */ /* 0x000fda0003f05300 */
        /* <DEDUP_REMOVED lines=27> */
[----:B------:R-:W3:Y:S03]  /*1100*/  LD.E.64 R8, desc[UR6][R14.64+0x50] ;  /* 0x000050060e087980 */ /* 0x000ee6000c101b00 */
[----:B------:R-:W-:-:S05]  /*1110*/  IMAD R2, R0, R2, R3 ;  /* 0x0000000200027224 */ /* 0x000fca00078e0203 */
[----:B------:R-:W-:-:S13]  /*1120*/  ISETP.GT.U32.AND P0, PT, R4, R2, PT ;  /* 0x000000020400720c */ /* 0x000fda0003f04070 */
[----:B------:R-:W-:-:S04]  /*1130*/  @!P0 IADD3 R2, PT, PT, R2, -R4, RZ ;  /* 0x8000000402028210 */ /* 0x000fc80007ffe0ff */
[----:B------:R-:W-:Y:S01]  /*1140*/  ISETP.GE.U32.AND P1, PT, R2, R4, PT ;  /* 0x000000040200720c */ /* 0x000fe20003f26070 */
[----:B------:R-:W-:Y:S01]  /*1150*/  @!P0 VIADD R0, R0, 0x1 ;  /* 0x0000000100008836 */ /* 0x000fe20000000000 */
[----:B------:R-:W-:Y:S01]  /*1160*/  LOP3.LUT R2, R19, R11, RZ, 0x3c, !PT ;  /* 0x0000000b13027212 */ /* 0x000fe200078e3cff */
[----:B----4-:R-:W-:-:S03]  /*1170*/  IMAD R4, R7, R38, RZ ;  /* 0x0000002607047224 */ /* 0x010fc600078e02ff */
[----:B------:R-:W-:Y:S01]  /*1180*/  ISETP.GE.AND P2, PT, R2, RZ, PT ;  /* 0x000000ff0200720c */ /* 0x000fe20003f46270 */
[----:B------:R-:W-:Y:S02]  /*1190*/  IMAD.WIDE.U32 R2, R6, R38, RZ ;  /* 0x0000002606027225 */ /* 0x000fe400078e00ff */
[----:B------:R-:W4:Y:S04]  /*11a0*/  LD.E.64 R6, desc[UR6][R14.64+0x20] ;  /* 0x000020060e067980 */ /* 0x000f28000c101b00 */
        /* <DEDUP_REMOVED lines=62> */
.L_x_1928:
        /* <DEDUP_REMOVED lines=9> */
[----:B-1----:R-:W2:Y:S01]  /*1620*/  LD.E.64 R20, desc[UR6][R14.64+0x50] ;  /* 0x000050060e147980 */ /* 0x002ea2000c101b00 */
[----:B-----5:R-:W-:-:S02]  /*1630*/  @!P0 SHF.R.S32.HI R10, RZ, 0x1f, R9 ;  /* 0x0000001fff0a8819 */ /* 0x020fc40000011409 */
[----:B------:R-:W-:Y:S02]  /*1640*/  MOV R32, RZ ;  /* 0x000000ff00207202 */ /* 0x000fe40000000f00 */
[----:B------:R-:W-:Y:S02]  /*1650*/  MOV R23, RZ ;  /* 0x000000ff00177202 */ /* 0x000fe40000000f00 */
[----:B---3--:R-:W-:-:S04]  /*1660*/  IABS R0, R16 ;  /* 0x0000001000007213 */ /* 0x008fc80000000000 */
[----:B------:R-:W-:-:S04]  /*1670*/  MOV R7, R0 ;  /* 0x0000000000077202 */ /* 0x000fc80000000f00 */
        /* <DEDUP_REMOVED lines=11> */
[----:B------:R-:W-:Y:S01]  /*1730*/  IMAD.HI.U32 R6, R6, R0, RZ ;  /* 0x0000000006067227 */ /* 0x000fe200078e00ff */
[----:B------:R-:W-:-:S03]  /*1740*/  @!P0 SHF.R.S32.HI R3, RZ, 0x1f, R12 ;  /* 0x0000001fff038819 */ /* 0x000fc6000001140c */
[----:B------:R-:W-:Y:S02]  /*1750*/  IMAD R0, R6, R2, R0 ;  /* 0x0000000206007224 */ /* 0x000fe400078e0200 */
[----:B----4-:R-:W-:-:S03]  /*1760*/  @!P0 IMAD R8, R229, R12, RZ ;  /* 0x0000000ce5088224 */ /* 0x010fc600078e02ff */
[----:B------:R-:W-:Y:S01]  /*1770*/  ISETP.GT.U32.AND P1, PT, R7, R0, PT ;  /* 0x000000000700720c */ /* 0x000fe20003f24070 */
[----:B------:R-:W-:Y:S02]  /*1780*/  @!P0 IMAD R8, R3, R228, R8 ;  /* 0x000000e403088224 */ /* 0x000fe400078e0208 */
[----:B------:R-:W-:-:S04]  /*1790*/  @!P0 IMAD.WIDE.U32 R2, R228, R12, RZ ;  /* 0x0000000ce4028225 */ /* 0x000fc800078e00ff */
[----:B--2---:R-:W-:Y:S01]  /*17a0*/  @!P0 IMAD R5, R5, R9, RZ ;  /* 0x0000000905058224 */ /* 0x004fe200078e02ff */
[----:B------:R-:W-:-:S03]  /*17b0*/  @!P0 IADD3 R3, PT, PT, R3, R8, RZ ;  /* 0x0000000803038210 */ /* 0x000fc60007ffe0ff */
[----:B------:R-:W-:Y:S02]  /*17c0*/  @!P0 IMAD R11, R4, R10, R5 ;  /* 0x0000000a040b8224 */ /* 0x000fe400078e0205 */
[----:B------:R-:W-:Y:S01]  /*17d0*/  @!P1 IADD3 R0, PT, PT, R0, -R7, RZ ;  /* 0x8000000700009210 */ /* 0x000fe20007ffe0ff */
[----:B------:R-:W-:-:S03]  /*17e0*/  @!P0 IMAD.WIDE.U32 R4, R4, R9, R2 ;  /* 0x0000000904048225 */ /* 0x000fc600078e0002 */
[----:B------:R-:W-:Y:S01]  /*17f0*/  ISETP.GE.U32.AND P4, PT, R0, R7, PT ;  /* 0x000000070000720c */ /* 0x000fe20003f86070 */
[----:B------:R-:W-:Y:S01]  /*1800*/  @P0 IMAD.IADD R8, R12, 0x1, R17 ;  /* 0x000000010c080824 */ /* 0x000fe200078e0211 */
[----:B------:R-:W-:Y:S02]  /*1810*/  @!P0 IADD3 R5, PT, PT, R5, R11, RZ ;  /* 0x0000000b05058210 */ /* 0x000fe40007ffe0ff */
[----:B------:R-:W-:Y:S01]  /*1820*/  LOP3.LUT R0, R41, R16, RZ, 0x3c, !PT ;  /* 0x0000001029007212 */ /* 0x000fe200078e3cff */
[-C--:B------:R-:W-:Y:S01]  /*1830*/  @P0 IMAD R10, R229, R8.reuse, RZ ;  /* 0x00000008e50a0224 */ /* 0x080fe200078e02ff */
[----:B------:R-:W-:Y:S01]  /*1840*/  LEA R11, R215, 0xffffff00, 0x8 ;  /* 0xffffff00d70b7811 */ /* 0x000fe200078e40ff */
[----:B------:R-:W-:Y:S01]  /*1850*/  @P0 IMAD.WIDE.U32 R2, R228, R8, RZ ;  /* 0x00000008e4020225 */ /* 0x000fe200078e00ff */
[----:B------:R-:W-:Y:S02]  /*1860*/  ISETP.GE.AND P2, PT, R0, RZ, PT ;  /* 0x000000ff0000720c */ /* 0x000fe40003f46270 */
[----:B------:R-:W-:Y:S01]  /*1870*/  SHF.R.S32.HI R22, RZ, 0x1f, R11 ;  /* 0x0000001fff167819 */ /* 0x000fe2000001140b */
[----:B------:R-:W-:Y:S01]  /*1880*/  @P0 IMAD.IADD R5, R3, 0x1, R10 ;  /* 0x0000000103050824 */ /* 0x000fe200078e020a */
[----:B------:R-:W-:Y:S01]  /*1890*/  @P0 MOV R4, R2 ;  /* 0x0000000200040202 */ /* 0x000fe20000000f00 */
[----:B------:R-:W-:Y:S01]  /*18a0*/  IMAD R0, R229, R11, RZ ;  /* 0x0000000be5007224 */ /* 0x000fe200078e02ff */
[----:B------:R-:W-:-:S02]  /*18b0*/  @!P1 IADD3 R6, PT, PT, R6, 0x1, RZ ;  /* 0x0000000106069810 */ /* 0x000fc40007ffe0ff */
[----:B------:R-:W-:Y:S01]  /*18c0*/  ISETP.NE.AND P3, PT, R16, RZ, PT ;  /* 0x000000ff1000720c */ /* 0x000fe20003f65270 */
[----:B------:R-:W-:Y:S01]  /*18d0*/  IMAD R8, R22, R228, R0 ;  /* 0x000000e416087224 */ /* 0x000fe200078e0200 */
[----:B------:R-:W-:Y:S01]  /*18e0*/  @!P0 SHF.R.S32.HI R7, RZ, 0x1f, R12 ;  /* 0x0000001fff078819 */ /* 0x000fe2000001140c */
[----:B------:R-:W-:Y:S01]  /*18f0*/  @!P0 IMAD R0, R251, R12, RZ ;  /* 0x0000000cfb008224 */ /* 0x000fe200078e02ff */
[----:B------:R-:W-:Y:S01]  /*1900*/  MOV R3, R5 ;  /* 0x0000000500037202 */ /* 0x000fe20000000f00 */
[----:B------:R-:W-:Y:S01]  /*1910*/  IMAD.MOV.U32 R2, RZ, RZ, R4 ;  /* 0x000000ffff027224 */ /* 0x000fe200078e0004 */
[----:B------:R-:W-:Y:S01]  /*1920*/  @P4 IADD3 R6, PT, PT, R6, 0x1, RZ ;  /* 0x0000000106064810 */ /* 0x000fe20007ffe0ff */
[----:B------:R-:W-:Y:S02]  /*1930*/  @!P0 IMAD R4, R7, R250, R0 ;  /* 0x000000fa07048224 */ /* 0x000fe400078e0200 */
[----:B------:R-:W-:-:S04]  /*1940*/  IMAD.WIDE.U32 R2, R228, R11, R2 ;  /* 0x0000000be4027225 */ /* 0x000fc800078e0002 */
[----:B------:R-:W-:Y:S02]  /*1950*/  IMAD.MOV.U32 R0, RZ, RZ, R6 ;  /* 0x000000ffff007224 */ /* 0x000fe400078e0006 */
[----:B------:R-:W-:Y:S01]  /*1960*/  @!P0 IMAD.WIDE.U32 R6, R250, R12, RZ ;  /* 0x0000000cfa068225 */ /* 0x000fe200078e00ff */
[----:B------:R-:W-:Y:S02]  /*1970*/  IADD3 R5, PT, PT, R3, R8, RZ ;  /* 0x0000000803057210 */ /* 0x000fe40007ffe0ff */
[----:B------:R-:W-:Y:S02]  /*1980*/  @!P2 IADD3 R0, PT, PT, -R0, RZ, RZ ;  /* 0x000000ff0000a210 */ /* 0x000fe40007ffe1ff */
[----:B------:R-:W-:Y:S02]  /*1990*/  @!P0 IADD3 R3, PT, PT, R7, R4, RZ ;  /* 0x0000000407038210 */ /* 0x000fe40007ffe0ff */
[----:B------:R-:W-:Y:S01]  /*19a0*/  @!P3 LOP3.LUT R0, RZ, R16, RZ, 0x33, !PT ;  /* 0x00000010ff00b212 */ /* 0x000fe200078e33ff */
[----:B------:R-:W-:Y:S01]  /*19b0*/  @!P0 IMAD R10, R19, R9, RZ ;  /* 0x00000009130a8224 */ /* 0x000fe200078e02ff */
[----:B------:R-:W-:-:S02]  /*19c0*/  @!P0 SHF.R.S32.HI R7, RZ, 0x1f, R9 ;  /* 0x0000001fff078819 */ /* 0x000fc40000011409 */
[----:B------:R-:W-:Y:S01]  /*19d0*/  MOV R4, R2 ;  /* 0x0000000200047202 */ /* 0x000fe20000000f00 */
[----:B------:R-:W-:Y:S01]  /*19e0*/  @!P0 IMAD.MOV.U32 R2, RZ, RZ, R6 ;  /* 0x000000ffff028224 */ /* 0x000fe200078e0006 */
[----:B------:R-:W-:Y:S01]  /*19f0*/  SHF.R.S32.HI R13, RZ, 0x1f, R0 ;  /* 0x0000001fff0d7819 */ /* 0x000fe20000011400 */
[----:B------:R-:W-:Y:S02]  /*1a00*/  @P0 IMAD.IADD R8, R12, 0x1, R17 ;  /* 0x000000010c080824 */ /* 0x000fe400078e0211 */
[----:B------:R-:W-:Y:S02]  /*1a10*/  IMAD R12, R21, R0, RZ ;  /* 0x00000000150c7224 */ /* 0x000fe400078e02ff */
[C---:B------:R-:W-:Y:S02]  /*1a20*/  @!P0 IMAD R10, R18.reuse, R7, R10 ;  /* 0x00000007120a8224 */ /* 0x040fe400078e020a */
[----:B------:R-:W-:-:S04]  /*1a30*/  @!P0 IMAD.WIDE.U32 R6, R18, R9, R2 ;  /* 0x0000000912068225 */ /* 0x000fc800078e0002 */
[----:B------:R-:W-:Y:S01]  /*1a40*/  IMAD.WIDE.U32 R4, R20, R0, R4 ;  /* 0x0000000014047225 */ /* 0x000fe200078e0004 */
[----:B------:R-:W-:-:S03]  /*1a50*/  @!P0 IADD3 R10, PT, PT, R7, R10, RZ ;  /* 0x0000000a070a8210 */ /* 0x000fc60007ffe0ff */
[----:B------:R-:W-:Y:S02]  /*1a60*/  IMAD R12, R20, R13, R12 ;  /* 0x0000000d140c7224 */ /* 0x000fe400078e020c */
[-C--:B------:R-:W-:Y:S02]  /*1a70*/  @P0 IMAD R0, R251, R8.reuse, RZ ;  /* 0x00000008fb000224 */ /* 0x080fe400078e02ff */
[----:B------:R-:W-:Y:S01]  /*1a80*/  @P0 IMAD.WIDE.U32 R2, R250, R8, RZ ;  /* 0x00000008fa020225 */ /* 0x000fe200078e00ff */
[----:B------:R-:W-:Y:S02]  /*1a90*/  @!P0 MOV R7, R6 ;  /* 0x0000000600078202 */ /* 0x000fe40000000f00 */
[----:B------:R-:W-:Y:S01]  /*1aa0*/  IADD3 R19, PT, PT, R5, R12, RZ ;  /* 0x0000000c05137210 */ /* 0x000fe20007ffe0ff */
[----:B------:R-:W-:Y:S01]  /*1ab0*/  IMAD.MOV.U32 R17, RZ, RZ, R4 ;  /* 0x000000ffff117224 */ /* 0x000fe200078e0004 */
[----:B------:R-:W-:Y:S01]  /*1ac0*/  @P0 IADD3 R10, PT, PT, R3, R0, RZ ;  /* 0x00000000030a0210 */ /* 0x000fe20007ffe0ff */
[----:B------:R-:W-:-:S02]  /*1ad0*/  @P0 IMAD.MOV.U32 R7, RZ, RZ, R2 ;  /* 0x000000ffff070224 */ /* 0x000fc400078e0002 */
.L_x_1929:
[----:B------:R-:W-:Y:S05]  /*1ae0*/  BSYNC.RECONVERGENT B0 ;  /* 0x0000000000007941 */ /* 0x000fea0003800200 */
.L_x_1927:
[----:B------:R-:W-:Y:S01]  /*1af0*/  ISETP.NE.AND P0, PT, R33, -0x1, PT ;  /* 0xffffffff2100780c */ /* 0x000fe20003f05270 */
[----:B------:R-:W2:Y:S04]  /*1b00*/  LD.E.64 R12, desc[UR6][R134.64+0x30] ;  /* 0x00003006860c7980 */ /* 0x000ea8000c101b00 */
[----:B------:R-:W3:Y:S04]  /*1b10*/  LD.E.64 R20, desc[UR6][R134.64+0x48] ;  /* 0x0000480686147980 */ /* 0x000ee8000c101b00 */
[----:B------:R-:W4:Y:S04]  /*1b20*/  LD.E.64 R28, desc[UR6][R134.64+0x8] ;  /* 0x00000806861c7980 */ /* 0x000f28000c101b00 */
[----:B------:R-:W3:Y:S04]  /*1b30*/  @!P0 LD.E.64 R8, desc[UR6][R134.64+0x18] ;  /* 0x0000180686088980 */ /* 0x000ee8000c101b00 */
[----:B------:R-:W4:Y:S04]  /*1b40*/  LD.E.64 R24, desc[UR6][R134.64+0x10] ;  /* 0x0000100686187980 */ /* 0x000f28000c101b00 */
[----:B------:R-:W4:Y:S04]  /*1b50*/  LD.E R37, desc[UR6][R134.64+0xc0] ;  /* 0x0000c00686257980 */ /* 0x000f28000c101900 */
[----:B------:R-:W4:Y:S04]  /*1b60*/  LD.E.64 R26, desc[UR6][R14.64] ;  /* 0x000000060e1a7980 */ /* 0x000f28000c101b00 */
[----:B------:R-:W4:Y:S01]  /*1b70*/  LD.E R15, desc[UR6][R134.64+0xd0] ;  /* 0x0000d006860f7980 */ /* 0x000f22000c101900 */
[----:B------:R-:W-:-:S05]  /*1b80*/  IABS R0, R16 ;  /* 0x0000001000007213 */ /* 0x000fca0000000000 */
[----:B------:R-:W-:-:S04]  /*1b90*/  IMAD.MOV.U32 R5, RZ, RZ, R0 ;  /* 0x000000ffff057224 */ /* 0x000fc800078e0000 */
[----:B------:R-:W1:Y:S08]  /*1ba0*/  I2F.RP R2, R5 ;  /* 0x0000000500027306 */ /* 0x000e700000209400 */
[----:B-1----:R-:W1:Y:S02]  /*1bb0*/  MUFU.RCP R2, R2 ;  /* 0x0000000200027308 */ /* 0x002e640000001000 */
[----:B-1----:R-:W-:-:S06]  /*1bc0*/  IADD3 R2, PT, PT, R2, 0xffffffe, RZ ;  /* 0x0ffffffe02027810 */ /* 0x002fcc0007ffe0ff */
[----:B------:R-:W1:Y:S01]  /*1bd0*/  F2I.FTZ.U32.TRUNC.NTZ R3, R2 ;  /* 0x0000000200037305 */ /* 0x000e62000021f000 */
[----:B------:R-:W-:Y:S01]  /*1be0*/  IABS R6, R16 ;  /* 0x0000001000067213 */ /* 0x000fe20000000000 */
[----:B-1----:R-:W-:Y:S02]  /*1bf0*/  IMAD.MOV R0, RZ, RZ, -R3 ;  /* 0x000000ffff007224 */ /* 0x002fe400078e0a03 */
[----:B------:R-:W-:Y:S02]  /*1c00*/  IMAD.MOV.U32 R2, RZ, RZ, RZ ;  /* 0x000000ffff027224 */ /* 0x000fe400078e00ff */
[----:B------:R-:W-:Y:S01]  /*1c10*/  IMAD R4, R0, R5, RZ ;  /* 0x0000000500047224 */ /* 0x000fe200078e02ff */
[----:B------:R-:W-:-:S03]  /*1c20*/  IABS R0, R41 ;  /* 0x0000002900007213 */ /* 0x000fc60000000000 */
[----:B------:R-:W-:Y:S01]  /*1c30*/  IMAD.HI.U32 R4, R3, R4, R2 ;  /* 0x0000000403047227 */ /* 0x000fe200078e0002 */
[----:B------:R-:W-:-:S05]  /*1c40*/  IADD3 R2, PT, PT, RZ, -R6, RZ ;  /* 0x80000006ff027210 */ /* 0x000fca0007ffe0ff */
[----:B------:R-:W-:-:S04]  /*1c50*/  IMAD.HI.U32 R4, R4, R0, RZ ;  /* 0x0000000004047227 */ /* 0x000fc800078e00ff */
[----:B------:R-:W-:-:S05]  /*1c60*/  IMAD R0, R4, R2, R0 ;  /* 0x0000000204007224 */ /* 0x000fca00078e0200 */
[----:B------:R-:W-:Y:S01]  /*1c70*/  ISETP.GT.U32.AND P1, PT, R5, R0, PT ;  /* 0x000000000500720c */ /* 0x000fe20003f24070 */
[----:B------:R-:W-:-:S06]  /*1c80*/  IMAD.MOV.U32 R36, RZ, RZ, RZ ;  /* 0x000000ffff247224 */ /* 0x000fcc00078e00ff */
[----:B------:R1:W5:Y:S06]  /*1c90*/  @P6 LD.E R36, desc[UR6][R34.64] ;  /* 0x0000000622246980 */ /* 0x00036c000c101900 */
[----:B------:R-:W-:-:S05]  /*1ca0*/  @!P1 IMAD.IADD R0, R0, 0x1, -R5 ;  /* 0x0000000100009824 */ /* 0x000fca00078e0a05 */
[----:B------:R-:W-:Y:S01]  /*1cb0*/  ISETP.GE.U32.AND P3, PT, R0, R5, PT ;  /* 0x000000050000720c */ /* 0x000fe20003f66070 */
[----:B------:R-:W-:Y:S01]  /*1cc0*/  @!P1 VIADD R4, R4, 0x1 ;  /* 0x0000000104049836 */ /* 0x000fe20000000000 */
[----:B------:R-:W-:Y:S01]  /*1cd0*/  LOP3.LUT R5, R41, R16, RZ, 0x3c, !PT ;  /* 0x0000001029057212 */ /* 0x000fe200078e3cff */
[----:B-1----:R-:W-:-:S05]  /*1ce0*/  IMAD.SHL.U32 R34, R153, 0x8, RZ ;  /* 0x0000000899227824 */ /* 0x002fca00078e00ff */
[----:B------:R-:W-:-:S04]  /*1cf0*/  LOP3.LUT R14, R34, 0x38, RZ, 0xc0, !PT ;  /* 0x00000038220e7812 */ /* 0x000fc800078ec0ff */
[----:B------:R-:W-:Y:S01]  /*1d00*/  IADD3 R2, P2, PT, R14, R7, RZ ;  /* 0x000000070e027210 */ /* 0x000fe20007f5e0ff */
[----:B------:R-:W-:Y:S01]  /*1d10*/  @P3 VIADD R4, R4, 0x1 ;  /* 0x0000000104043836 */ /* 0x000fe20000000000 */
[----:B------:R-:W-:Y:S02]  /*1d20*/  ISETP.NE.AND P1, PT, R16, RZ, PT ;  /* 0x000000ff1000720c */ /* 0x000fe40003f25270 */
[----:B------:R-:W-:Y:S02]  /*1d30*/  IADD3.X R3, PT, PT, RZ, R10, RZ, P2, !PT ;  /* 0x0000000aff037210 */ /* 0x000fe400017fe4ff */
[----:B------:R-:W-:Y:S01]  /*1d40*/  ISETP.GE.AND P2, PT, R5, RZ, PT ;  /* 0x000000ff0500720c */ /* 0x000fe20003f46270 */
[----:B------:R-:W-:Y:S01]  /*1d50*/  IMAD R0, R22, R250, RZ ;  /* 0x000000fa16007224 */ /* 0x000fe200078e02ff */
[----:B------:R-:W-:Y:S01]  /*1d60*/  MOV R18, R4 ;  /* 0x0000000400127202 */ /* 0x000fe20000000f00 */
[----:B------:R-:W-:-:S04]  /*1d70*/  IMAD.WIDE.U32 R2, R11, R250, R2 ;  /* 0x000000fa0b027225 */ /* 0x000fc800078e0002 */
[----:B------:R-:W-:Y:S01]  /*1d80*/  IMAD R0, R11, R251, R0 ;  /* 0x000000fb0b007224 */ /* 0x000fe200078e0200 */
[----:B------:R-:W-:-:S03]  /*1d90*/  LOP3.LUT R10, R34, 0x1c0, RZ, 0xc0, !PT ;  /* 0x000001c0220a7812 */ /* 0x000fc600078ec0ff */
[----:B------:R-:W-:Y:S02]  /*1da0*/  IMAD.IADD R3, R3, 0x1, R0 ;  /* 0x0000000103037824 */ /* 0x000fe400078e0200 */
[----:B------:R-:W-:Y:S01]  /*1db0*/  @!P2 IMAD.MOV R18, RZ, RZ, -R18 ;  /* 0x000000ffff12a224 */ /* 0x000fe200078e0a12 */
[----:B------:R-:W-:Y:S02]  /*1dc0*/  @!P1 LOP3.LUT R18, RZ, R16, RZ, 0x33, !PT ;  /* 0x00000010ff129212 */ /* 0x000fe400078e33ff */
[--C-:B------:R-:W-:Y:S01]  /*1dd0*/  LOP3.LUT R10, R10, 0x38, R153.reuse, 0xf8, !PT ;  /* 0x000000380a0a7812 */ /* 0x100fe200078ef899 */
[----:B------:R-:W-:Y:S01]  /*1de0*/  IMAD.MOV.U32 R61, RZ, RZ, RZ ;  /* 0x000000ffff3d7224 */ /* 0x000fe200078e00ff */
[----:B------:R-:W-:Y:S02]  /*1df0*/  SHF.R.U32.HI R60, RZ, 0x3, R153 ;  /* 0x00000003ff3c7819 */ /* 0x000fe40000011699 */
[----:B------:R-:W-:Y:S01]  /*1e00*/  LOP3.LUT R10, R10, 0x38, R34, 0x78, !PT ;  /* 0x000000380a0a7812 */ /* 0x000fe200078e7822 */
[----:B------:R-:W-:-:S03]  /*1e10*/  IMAD.WIDE.U32 R2, R18, R30, R2 ;  /* 0x0000001e12027225 */ /* 0x000fc600078e0002 */
[----:B------:R-:W-:Y:S01]  /*1e20*/  LOP3.LUT R16, R10, 0x1e00, R34, 0xf8, !PT ;  /* 0x00001e000a107812 */ /* 0x000fe200078ef822 */
[----:B------:R-:W-:Y:S01]  /*1e30*/  IMAD.WIDE.U32 R10, R40, 0x40, R60 ;  /* 0x00000040280a7825 */ /* 0x000fe200078e003c */
[----:B------:R-:W1:Y:S01]  /*1e40*/  S2UR UR4, SR_CgaCtaId ;  /* 0x00000000000479c3 */ /* 0x000e620000008800 */
[----:B------:R-:W-:Y:S01]  /*1e50*/  UMOV UR5, 0x400 ;  /* 0x0000040000057882 */ /* 0x000fe20000000000 */
[C---:B------:R-:W-:Y:S01]  /*1e60*/  SHF.L.U64.HI R93, R228.reuse, 0x4, R229 ;  /* 0x00000004e45d7819 */ /* 0x040fe200000102e5 */
[----:B------:R-:W-:Y:S01]  /*1e70*/  IMAD.SHL.U32 R80, R228, 0x10, RZ ;  /* 0x00000010e4507824 */ /* 0x000fe200078e00ff */
[C---:B------:R-:W-:Y:S02]  /*1e80*/  SHF.L.U64.HI R102, R250.reuse, 0x4, R251 ;  /* 0x00000004fa667819 */ /* 0x040fe400000102fb */
[----:B------:R-:W-:Y:S01]  /*1e90*/  SHF.L.U32 R96, R250, 0x4, RZ ;  /* 0x00000004fa607819 */ /* 0x000fe200000006ff */
[----:B-1----:R-:W-:-:S06]  /*1ea0*/  ULEA UR4, UR4, UR5, 0x18 ;  /* 0x0000000504047291 */ /* 0x002fcc000f8ec0ff */
[----:B------:R-:W-:Y:S01]  /*1eb0*/  LEA R79, R16, UR4, 0x1 ;  /* 0x00000004104f7c11 */ /* 0x000fe2000f8e08ff */
[----:B--2---:R-:W-:-:S04]  /*1ec0*/  @P0 IMAD.WIDE.U32 R4, R12, R33, RZ ;  /* 0x000000210c040225 */ /* 0x004fc800078e00ff */
[-C--:B---3--:R-:W-:Y:S02]  /*1ed0*/  @!P0 IMAD R9, R9, R38.reuse, RZ ;  /* 0x0000002609098224 */ /* 0x088fe400078e02ff */
[----:B------:R-:W-:-:S04]  /*1ee0*/  @!P0 IMAD.WIDE.U32 R6, R8, R38, RZ ;  /* 0x0000002608068225 */ /* 0x000fc800078e00ff */
[----:B------:R-:W-:Y:S02]  /*1ef0*/  @P0 IMAD R8, R13, R33, RZ ;  /* 0x000000210d080224 */ /* 0x000fe400078e02ff */
[----:B------:R-:W-:Y:S01]  /*1f00*/  @P0 IMAD.MOV.U32 R6, RZ, RZ, R4 ;  /* 0x000000ffff060224 */ /* 0x000fe200078e0004 */
[----:B------:R-:W-:Y:S01]  /*1f10*/  @!P0 IADD3 R0, PT, PT, R7, R9, RZ ;  /* 0x0000000907008210 */ /* 0x000fe20007ffe0ff */
[----:B------:R-:W-:-:S03]  /*1f20*/  @P0 IMAD.IADD R0, R5, 0x1, R8 ;  /* 0x0000000105000824 */ /* 0x000fc600078e0208 */
[----:B------:R-:W-:Y:S01]  /*1f30*/  IADD3 R4, P1, PT, R14, R6, RZ ;  /* 0x000000060e047210 */ /* 0x000fe20007f3e0ff */
[----:B------:R-:W-:Y:S01]  /*1f40*/  IMAD R7, R21, R41, RZ ;  /* 0x0000002915077224 */ /* 0x000fe200078e02ff */
[----:B------:R-:W-:Y:S01]  /*1f50*/  SHF.R.S32.HI R9, RZ, 0x1f, R41 ;  /* 0x0000001fff097819 */ /* 0x000fe20000011429 */
[----:B------:R-:W-:Y:S01]  /*1f60*/  IMAD R8, R31, R18, RZ ;  /* 0x000000121f087224 */ /* 0x000fe200078e02ff */
[----:B------:R-:W-:Y:S02]  /*1f70*/  SHF.R.S32.HI R21, RZ, 0x1f, R18 ;  /* 0x0000001fff157819 */ /* 0x000fe40000011412 */
[----:B------:R-:W-:Y:S01]  /*1f80*/  IADD3.X R5, PT, PT, RZ, R0, RZ, P1, !PT ;  /* 0x00000000ff057210 */ /* 0x000fe20000ffe4ff */
[----:B------:R-:W-:Y:S01]  /*1f90*/  IMAD R0, R20, R9, R7 ;  /* 0x0000000914007224 */ /* 0x000fe200078e0207 */
[----:B------:R-:W-:Y:S01]  /*1fa0*/  @!P0 MOV R99, R13 ;  /* 0x0000000d00638202 */ /* 0x000fe20000000f00 */
[----:B------:R-:W-:Y:S01]  /*1fb0*/  @!P0 IMAD.MOV.U32 R98, RZ, RZ, R12 ;  /* 0x000000ffff628224 */ /* 0x000fe200078e000c */
[----:B------:R-:W-:Y:S01]  /*1fc0*/  @P0 MOV R98, R12 ;  /* 0x0000000c00620202 */ /* 0x000fe20000000f00 */
[----:B------:R-:W-:-:S02]  /*1fd0*/  IMAD R8, R21, R30, R8 ;  /* 0x0000001e15087224 */ /* 0x000fc400078e0208 */
[----:B------:R-:W-:-:S04]  /*1fe0*/  IMAD.WIDE.U32 R6, R41, R20, R4 ;  /* 0x0000001429067225 */ /* 0x000fc800078e0004 */
[----:B------:R-:W-:Y:S01]  /*1ff0*/  @P0 IMAD.MOV.U32 R99, RZ, RZ, R13 ;  /* 0x000000ffff630224 */ /* 0x000fe200078e000d */
[----:B------:R-:W-:Y:S01]  /*2000*/  IADD3 R4, P0, PT, R14, R17, RZ ;  /* 0x000000110e047210 */ /* 0x000fe20007f1e0ff */
[----:B------:R-:W-:Y:S02]  /*2010*/  IMAD.IADD R9, R3, 0x1, R8 ;  /* 0x0000000103097824 */ /* 0x000fe400078e0208 */
[----:B------:R-:W-:Y:S01]  /*2020*/  IMAD.MOV.U32 R8, RZ, RZ, R2 ;  /* 0x000000ffff087224 */ /* 0x000fe200078e0002 */
[----:B------:R-:W-:Y:S01]  /*2030*/  MOV R2, R6 ;  /* 0x0000000600027202 */ /* 0x000fe20000000f00 */
[----:B------:R-:W-:Y:S02]  /*2040*/  IMAD.IADD R3, R7, 0x1, R0 ;  /* 0x0000000107037824 */ /* 0x000fe400078e0200 */
[----:B------:R-:W-:Y:S02]  /*2050*/  IMAD.X R5, RZ, RZ, R19, P0 ;  /* 0x000000ffff057224 */ /* 0x000fe400000e0613 */
[----:B------:R-:W-:Y:S01]  /*2060*/  IMAD R0, R11, R98, RZ ;  /* 0x000000620b007224 */ /* 0x000fe200078e02ff */
[----:B------:R-:W-:Y:S01]  /*2070*/  SHF.R.S32.HI R11, RZ, 0x1f, R103 ;  /* 0x0000001fff0b7819 */ /* 0x000fe20000011467 */
[----:B------:R-:W-:-:S04]  /*2080*/  IMAD.WIDE.U32 R6, R60, R228, R4 ;  /* 0x000000e43c067225 */ /* 0x000fc800078e0004 */
[----:B------:R-:W-:Y:S02]  /*2090*/  IMAD R12, R229, R60, RZ ;  /* 0x0000003ce50c7224 */ /* 0x000fe400078e02ff */
[C---:B------:R-:W-:Y:S02]  /*20a0*/  IMAD R13, R10.reuse, R99, R0 ;  /* 0x000000630a0d7224 */ /* 0x040fe400078e0200 */
[----:B------:R-:W-:Y:S01]  /*20b0*/  IMAD.WIDE.U32 R4, R10, R98, R2 ;  /* 0x000000620a047225 */ /* 0x000fe200078e0002 */
[----:B------:R-:W-:-:S03]  /*20c0*/  LEA.HI R10, R11, R103, RZ, 0x8 ;  /* 0x000000670b0a7211 */ /* 0x000fc600078f40ff */
[----:B------:R-:W-:Y:S02]  /*20d0*/  IMAD R0, R251, R60, RZ ;  /* 0x0000003cfb007224 */ /* 0x000fe400078e02ff */
[----:B------:R-:W-:Y:S01]  /*20e0*/  IMAD.WIDE.U32 R2, R60, R250, R8 ;  /* 0x000000fa3c027225 */ /* 0x000fe200078e0008 */
[----:B------:R-:W-:Y:S02]  /*20f0*/  IADD3 R7, PT, PT, R7, R12, RZ ;  /* 0x0000000c07077210 */ /* 0x000fe40007ffe0ff */
[----:B----4-:R-:W-:Y:S02]  /*2100*/  LEA R34, P1, R6, R28, 0x1 ;  /* 0x0000001c06227211 */ /* 0x010fe400078208ff */
[----:B------:R-:W-:Y:S02]  /*2110*/  IADD3 R0, PT, PT, R3, R0, RZ ;  /* 0x0000000003007210 */ /* 0x000fe40007ffe0ff */
[----:B------:R-:W-:Y:S02]  /*2120*/  LEA R31, P0, R2, R24, 0x1 ;  /* 0x00000018021f7211 */ /* 0x000fe400078008ff */
[----:B------:R-:W-:-:S02]  /*2130*/  SHF.R.S32.HI R3, RZ, 0x8, R10 ;  /* 0x00000008ff037819 */ /* 0x000fc4000001140a */
[----:B------:R-:W-:Y:S01]  /*2140*/  LEA.HI.X R33, R6, R29, R7, 0x1, P1 ;  /* 0x0000001d06217211 */ /* 0x000fe200008f0c07 */
[----:B------:R1:W-:Y:S01]  /*2150*/  STL [R1+0x18], R37 ;  /* 0x0000182501007387 */ /* 0x0003e20000100800 */
[----:B------:R-:W-:Y:S01]  /*2160*/  LEA.HI.X R30, R2, R25, R0, 0x1, P0 ;  /* 0x00000019021e7211 */ /* 0x000fe200000f0c00 */
[----:B------:R-:W-:Y:S01]  /*2170*/  IMAD.MOV.U32 R2, RZ, RZ, R32 ;  /* 0x000000ffff027224 */ /* 0x000fe200078e0020 */
[----:B------:R-:W-:Y:S01]  /*2180*/  VIMNMX R94, PT, PT, R39, R3, !PT ;  /* 0x00000003275e7248 */ /* 0x000fe20007fe0100 */
[----:B------:R1:W-:Y:S01]  /*2190*/  STL [R1+0x20], R34 ;  /* 0x0000202201007387 */ /* 0x0003e20000100800 */
[C---:B------:R-:W-:Y:S02]  /*21a0*/  LEA R25, R215.reuse, 0xffffff00, 0x8 ;  /* 0xffffff00d7197811 */ /* 0x040fe400078e40ff */
[----:B------:R-:W-:Y:S01]  /*21b0*/  MOV R3, R23 ;  /* 0x0000001700037202 */ /* 0x000fe20000000f00 */
[----:B------:R1:W-:Y:S04]  /*21c0*/  STL [R1+0x28], R31 ;  /* 0x0000281f01007387 */ /* 0x0003e80000100800 */
[----:B------:R1:W-:Y:S04]  /*21d0*/  STL [R1+0x1c], R33 ;  /* 0x00001c2101007387 */ /* 0x0003e80000100800 */
[----:B------:R1:W-:Y:S04]  /*21e0*/  STL [R1+0x24], R30 ;  /* 0x0000241e01007387 */ /* 0x0003e80000100800 */
[----:B------:R1:W-:Y:S04]  /*21f0*/  STL [R1+0x14], R25 ;  /* 0x0000141901007387 */ /* 0x0003e80000100800 */
[----:B------:R1:W-:Y:S01]  /*2200*/  STL.64 [R1], R2 ;  /* 0x0000000201007387 */ /* 0x0003e20000100a00 */
[----:B------:R-:W-:Y:S01]  /*2210*/  ISETP.GT.AND P0, PT, R215, R94, PT ;  /* 0x0000005ed700720c */ /* 0x000fe20003f04270 */
[----:B------:R-:W-:Y:S01]  /*2220*/  IMAD.IADD R5, R5, 0x1, R13 ;  /* 0x0000000105057824 */ /* 0x000fe200078e020d */
[----:B------:R-:W-:-:S02]  /*2230*/  LEA R100, P2, R4, R26, 0x1 ;  /* 0x0000001a04647211 */ /* 0x000fc400078408ff */
[----:B------:R-:W-:Y:S02]  /*2240*/  LEA.HI R0, R15, R15, RZ, 0x1 ;  /* 0x0000000f0f007211 */ /* 0x000fe400078f08ff */
[----:B------:R-:W-:-:S07]  /*2250*/  LEA.HI.X R101, R4, R27, R5, 0x1, P2 ;  /* 0x0000001b04657211 */ /* 0x000fce00010f0c05 */
[----:B------:R-:W-:Y:S05]  /*2260*/  @!P0 BRA `(.L_x_1930) ;  /* 0x000000c000a88947 */ /* 0x000fea0003800000 */
[----:B-1----:R-:W2:Y:S04]  /*2270*/  LD.E.64 R2, desc[UR6][R134.64+0x120] ;  /* 0x0001200686027980 */ /* 0x002ea8000c101b00 */
        /* <DEDUP_REMOVED lines=151> */
.L_x_2001:
[----:B------:R-:W-:Y:S01]  /*2bf0*/  VIADD R50, R50, 0x100 ;  /* 0x0000010032327836 */ /* 0x000fe20000000000 */
[----:B------:R-:W2:Y:S01]  /*2c00*/  LDL R47, [R1+0x18] ;  /* 0x00001800012f7983 */ /* 0x000ea20000100800 */
[----:B------:R-:W-:Y:S01]  /*2c10*/  VIADD R51, R51, 0x100 ;  /* 0x0000010033337836 */ /* 0x000fe20000000000 */
[----:B------:R-:W-:Y:S01]  /*2c20*/  ISETP.NE.AND P0, PT, R82, RZ, PT ;  /* 0x000000ff5200720c */ /* 0x000fe20003f05270 */
[----:B------:R-:W-:Y:S01]  /*2c30*/  IMAD.MOV.U32 R85, RZ, RZ, R78 ;  /* 0x000000ffff557224 */ /* 0x000fe200078e004e */
[----:B------:R-:W-:Y:S01]  /*2c40*/  UMOV UR4, URZ ;  /* 0x000000ff00047c82 */ /* 0x000fe20008000000 */
[----:B------:R-:W-:Y:S01]  /*2c50*/  VIADD R86, R86, 0xffffffff ;  /* 0xffffffff56567836 */ /* 0x000fe20000000000 */
[-C--:B------:R-:W-:Y:S01]  /*2c60*/  ISETP.GE.OR P0, PT, R60, R50.reuse, P0 ;  /* 0x000000323c00720c */ /* 0x080fe20000706670 */
[----:B------:R-:W-:Y:S01]  /*2c70*/  VIADD R78, R78, 0xffffff00 ;  /* 0xffffff004e4e7836 */ /* 0x000fe20000000000 */
[----:B------:R-:W-:Y:S02]  /*2c80*/  BSSY.RECONVERGENT B1, `(.L_x_1931) ;  /* 0x0000b1d000017945 */ /* 0x000fe40003800200 */
[----:B------:R-:W-:Y:S04]  /*2c90*/  ISETP.LT.OR P1, PT, R60, R51, P0 ;  /* 0x000000333c00720c */ /* 0x000fe80000721670 */
[----:B------:R-:W-:Y:S09]  /*2ca0*/  P2R R36, PR, RZ, 0x2 ;  /* 0x00000002ff247803 */ /* 0x000ff20000000000 */
[----:B------:R-:W-:Y:S02]  /*2cb0*/  @!P1 IMAD.MOV.U32 R2, RZ, RZ, R84 ;  /* 0x000000ffff029224 */ /* 0x000fe400078e0054 */
[----:B------:R-:W-:Y:S05]  /*2cc0*/  @!P1 IMAD.MOV.U32 R3, RZ, RZ, R83 ;  /* 0x000000ffff039224 */ /* 0x000fea00078e0053 */
[----:B------:R1:W3:Y:S01]  /*2cd0*/  @!P1 LD.E.128 R16, desc[UR6][R2.64] ;  /* 0x0000000602109980 */ /* 0x0002e2000c101d00 */
[----:B------:R-:W-:Y:S05]  /*2ce0*/  IADD3 R4, P1, PT, R84, R137, RZ ;  /* 0x0000008954047210 */ /* 0x000fea0007f3e0ff */
[----:B------:R-:W-:Y:S01]  /*2cf0*/  IMAD.X R5, R83, 0x1, R136, P1 ;  /* 0x0000000153057824 */ /* 0x000fe200008e0688 */
[----:B--2---:R-:W-:Y:S04]  /*2d00*/  ISETP.GE.AND P2, PT, R14, R47, PT ;  /* 0x0000002f0e00720c */ /* 0x004fe80003f46270 */
[CC--:B------:R-:W-:Y:S02]  /*2d10*/  ISETP.GE.OR P0, PT, R73.reuse, R50.reuse, P2 ;  /* 0x000000324900720c */ /* 0x0c0fe40001706670 */
[----:B------:R-:W-:Y:S02]  /*2d20*/  P2R R82, PR, RZ, 0x4 ;  /* 0x00000004ff527803 */ /* 0x000fe40000000000 */
[-C--:B------:R-:W-:Y:S02]  /*2d30*/  ISETP.LT.OR P6, PT, R73, R51.reuse, P0 ;  /* 0x000000334900720c */ /* 0x080fe400007c1670 */
[-C--:B------:R-:W-:Y:S02]  /*2d40*/  ISETP.GE.OR P0, PT, R63, R50.reuse, P2 ;  /* 0x000000323f00720c */ /* 0x080fe40001706670 */
[----:B------:R-:W-:Y:S02]  /*2d50*/  ISETP.GE.OR P2, PT, R71, R50, P2 ;  /* 0x000000324700720c */ /* 0x000fe40001746670 */
[-C--:B------:R-:W-:Y:S02]  /*2d60*/  ISETP.LT.OR P4, PT, R63, R51.reuse, P0 ;  /* 0x000000333f00720c */ /* 0x080fe40000781670 */
[C---:B-1----:R-:W-:Y:S02]  /*2d70*/  LEA R2, P0, R96.reuse, R76, 0x1 ;  /* 0x0000004c60027211 */ /* 0x042fe400078008ff */
[----:B------:R-:W-:Y:S02]  /*2d80*/  ISETP.LT.OR P5, PT, R71, R51, P2 ;  /* 0x000000334700720c */ /* 0x000fe400017a1670 */
[----:B------:R-:W-:Y:S02]  /*2d90*/  LEA.HI.X R3, R96, R75, R102, 0x1, P0 ;  /* 0x0000004b60037211 */ /* 0x000fe400000f0c66 */
[----:B------:R-:W-:Y:S02]  /*2da0*/  @!P6 LEA R10, P1, R250, R2, 0x5 ;  /* 0x00000002fa0ae211 */ /* 0x000fe400078228ff */
[----:B------:R-:W-:Y:S02]  /*2db0*/  ISETP.NE.AND P2, PT, R82, RZ, PT ;  /* 0x000000ff5200720c */ /* 0x000fe40003f45270 */
[----:B------:R-:W-:Y:S02]  /*2dc0*/  @!P6 LEA.HI.X R11, R250, R3, R251, 0x5, P1 ;  /* 0x00000003fa0be211 */ /* 0x000fe400008f2cfb */
[----:B------:R-:W-:Y:S02]  /*2dd0*/  @!P4 LEA R6, P0, R52, R4, 0x6 ;  /* 0x000000043406c211 */ /* 0x000fe400078030ff */
        /* <DEDUP_REMOVED lines=8> */
[----:B------:R-:W-:Y:S02]  /*2e60*/  @!P5 LEA R30, P0, R250, R2, 0x7 ;  /* 0x00000002fa1ed211 */ /* 0x000fe400078038ff */
[----:B------:R-:W-:Y:S02]  /*2e70*/  @!P6 IADD3 R8, P3, PT, R4, R137, RZ ;  /* 0x000000890408e210 */ /* 0x000fe40007f7e0ff */
[----:B------:R-:W-:Y:S02]  /*2e80*/  @!P5 LEA.HI.X R31, R250, R3, R251, 0x7, P0 ;  /* 0x00000003fa1fd211 */ /* 0x000fe400000f3cfb */
[C---:B------:R-:W-:Y:S01]  /*2e90*/  @!P2 LEA R32, P0, R52.reuse, R4, 0x8 ;  /* 0x000000043420a211 */ /* 0x040fe200078040ff */
[----:B------:R-:W-:Y:S01]  /*2ea0*/  @!P6 IMAD.X R9, R5, 0x1, R136, P3 ;  /* 0x000000010509e824 */ /* 0x000fe200018e0688 */
        /* <DEDUP_REMOVED lines=8> */
[----:B------:R-:W-:Y:S02]  /*2f30*/  ISETP.NE.AND P0, PT, R36, RZ, PT ;  /* 0x000000ff2400720c */ /* 0x000fe40003f05270 */
[----:B------:R-:W-:Y:S02]  /*2f40*/  P2R R44, PR, RZ, 0x8 ;  /* 0x00000008ff2c7803 */ /* 0x000fe40000000000 */
[----:B------:R-:W-:Y:S09]  /*2f50*/  P2R R45, PR, RZ, 0x4 ;  /* 0x00000004ff2d7803 */ /* 0x000ff20000000000 */
[----:B------:R-:W-:Y:S02]  /*2f60*/  @!P0 IMAD.MOV.U32 R12, RZ, RZ, R76 ;  /* 0x000000ffff0c8224 */ /* 0x000fe400078e004c */
[----:B------:R-:W-:Y:S05]  /*2f70*/  @!P0 IMAD.MOV.U32 R13, RZ, RZ, R75 ;  /* 0x000000ffff0d8224 */ /* 0x000fea00078e004b */
[----:B---3--:R1:W-:Y:S01]  /*2f80*/  @!P0 ST.E.128 desc[UR6][R12.64], R16 ;  /* 0x000000100c008985 */ /* 0x0083e2000c101d06 */
        /* <DEDUP_REMOVED lines=24> */
[----:B------:R-:W-:Y:S02]  /*3110*/  ISETP.LT.OR P3, PT, R62, R51, P0 ;  /* 0x000000333e00720c */ /* 0x000fe40000761670 */
[CC--:B------:R-:W-:Y:S02]  /*3120*/  ISETP.GE.AND P0, PT, R81.reuse, R50.reuse, PT ;  /* 0x000000325100720c */ /* 0x0c0fe40003f06270 */
        /* <DEDUP_REMOVED lines=241> */
.L_x_1932:
        /* <DEDUP_REMOVED lines=71> */
.L_x_1936:
[----:B------:R-:W-:Y:S05]  /*44b0*/  BSYNC.RECONVERGENT B0 ;  /* 0x0000000000007941 */ /* 0x000fea0003800200 */
.L_x_1935:
        /* <DEDUP_REMOVED lines=52> */
.L_x_1938:
[----:B------:R-:W-:Y:S05]  /*4800*/  BSYNC.RECONVERGENT B0 ;  /* 0x0000000000007941 */ /* 0x000fea0003800200 */
.L_x_1937:
        /* <DEDUP_REMOVED lines=53> */
.L_x_1940:
[----:B------:R-:W-:Y:S05]  /*4b60*/  BSYNC.RECONVERGENT B0 ;  /* 0x0000000000007941 */ /* 0x000fea0003800200 */
.L_x_1939:
        /* <DEDUP_REMOVED lines=54> */
.L_x_1942:
[----:B------:R-:W-:Y:S05]  /*4ed0*/  BSYNC.RECONVERGENT B0 ;  /* 0x0000000000007941 */ /* 0x000fea0003800200 */
.L_x_1941:
        /* <DEDUP_REMOVED lines=60> */
.L_x_1944:
[----:B------:R-:W-:Y:S05]  /*52a0*/  BSYNC.RECONVERGENT B0 ;  /* 0x0000000000007941 */ /* 0x000fea0003800200 */
.L_x_1943:
        /* <DEDUP_REMOVED lines=54> */
.L_x_1946:
[----:B------:R-:W-:Y:S05]  /*5610*/  BSYNC.RECONVERGENT B0 ;  /* 0x0000000000007941 */ /* 0x000fea0003800200 */
.L_x_1945:
        /* <DEDUP_REMOVED lines=60> */
.L_x_1948:
[----:B------:R-:W-:Y:S05]  /*59e0*/  BSYNC.RECONVERGENT B0 ;  /* 0x0000000000007941 */ /* 0x000fea0003800200 */
.L_x_1947:
        /* <DEDUP_REMOVED lines=58> */
.L_x_1950:
[----:B------:R-:W-:Y:S05]  /*5d90*/  BSYNC.RECONVERGENT B0 ;  /* 0x0000000000007941 */ /* 0x000fea0003800200 */
.L_x_1949:
        /* <DEDUP_REMOVED lines=62> */
.L_x_1952:
[----:B------:R-:W-:Y:S05]  /*6180*/  BSYNC.RECONVERGENT B0 ;  /* 0x0000000000007941 */ /* 0x000fea0003800200 */
.L_x_1951:
        /* <DEDUP_REMOVED lines=54> */
.L_x_1954:
[----:B------:R-:W-:Y:S05]  /*64f0*/  BSYNC.RECONVERGENT B0 ;  /* 0x0000000000007941 */ /* 0x000fea0003800200 */
.L_x_1953:
        /* <DEDUP_REMOVED lines=72> */
.L_x_1956:
[----:B------:R-:W-:Y:S05]  /*6980*/  BSYNC.RECONVERGENT B0 ;  /* 0x0000000000007941 */ /* 0x000fea0003800200 */
.L_x_1955:
        /* <DEDUP_REMOVED lines=60> */
.L_x_1958:
[----:B------:R-:W-:Y:S05]  /*6d50*/  BSYNC.RECONVERGENT B0 ;  /* 0x0000000000007941 */ /* 0x000fea0003800200 */
.L_x_1957:
        /* <DEDUP_REMOVED lines=60> */
.L_x_1960:
[----:B------:R-:W-:Y:S05]  /*7120*/  BSYNC.RECONVERGENT B0 ;  /* 0x0000000000007941 */ /* 0x000fea0003800200 */
.L_x_1959:
        /* <DEDUP_REMOVED lines=60> */
.L_x_1962:
[----:B------:R-:W-:Y:S05]  /*74f0*/  BSYNC.RECONVERGENT B0 ;  /* 0x0000000000007941 */ /* 0x000fea0003800200 */
.L_x_1961:
        /* <DEDUP_REMOVED lines=60> */
.L_x_1964:
[----:B------:R-:W-:Y:S05]  /*78c0*/  BSYNC.RECONVERGENT B0 ;  /* 0x0000000000007941 */ /* 0x000fea0003800200 */
.L_x_1963:
        /* <DEDUP_REMOVED lines=60> */
.L_x_1966:
[----:B------:R-:W-:Y:S05]  /*7c90*/  BSYNC.RECONVERGENT B0 ;  /* 0x0000000000007941 */ /* 0x000fea0003800200 */
.L_x_1965:
[----:B------:R-:W5:Y:S02]  /*7ca0*/  LD.E R0, desc[UR6][R134.64+0xd0] ;  /* 0x0000d00686007980 */ /* 0x000f64000c101900 */
[----:B-----5:R-:W-:Y:S05]  /*7cb0*/  IMAD.U32 R0, R0, -0x80, RZ ;  /* 0xffffff8000007824 */ /* 0x020fea00078e00ff */
[C---:B------:R-:W-:Y:S02]  /*7cc0*/  LEA R28, P1, R0.reuse, R28, 0x1 ;  /* 0x0000001c001c7211 */ /* 0x040fe400078208ff */
[C---:B------:R-:W-:Y:S02]  /*7cd0*/  LEA R40, P0, R0.reuse, R40, 0x1 ;  /* 0x0000002800287211 */ /* 0x040fe400078008ff */
[C---:B------:R-:W-:Y:S02]  /*7ce0*/  LEA.HI.X.SX32 R29, R0.reuse, R29, 0x1, P1 ;  /* 0x0000001d001d7211 */ /* 0x040fe400008f0eff */
[----:B------:R-:W-:Y:S01]  /*7cf0*/  LEA.HI.X.SX32 R41, R0, R41, 0x1, P0 ;  /* 0x0000002900297211 */ /* 0x000fe200000f0eff */
[----:B------:R-:W-:Y:S05]  /*7d00*/  BRA `(.L_x_1933) ;  /* 0x0000006000507947 */ /* 0x000fea0003800000 */
.L_x_1934:
        /* <DEDUP_REMOVED lines=97> */
.L_x_1968:
[----:B------:R-:W-:Y:S05]  /*8320*/  BSYNC.RECONVERGENT B0 ;  /* 0x0000000000007941 */ /* 0x000fea0003800200 */
.L_x_1967:
        /* <DEDUP_REMOVED lines=92> */
.L_x_1970:
[----:B------:R-:W-:Y:S05]  /*88f0*/  BSYNC.RECONVERGENT B0 ;  /* 0x0000000000007941 */ /* 0x000fea0003800200 */
.L_x_1969:
        /* <DEDUP_REMOVED lines=96> */
.L_x_1972:
[----:B------:R-:W-:Y:S05]  /*8f00*/  BSYNC.RECONVERGENT B0 ;  /* 0x0000000000007941 */ /* 0x000fea0003800200 */
.L_x_1971:
        /* <DEDUP_REMOVED lines=90> */
.L_x_1974:
[----:B------:R-:W-:Y:S05]  /*94b0*/  BSYNC.RECONVERGENT B0 ;  /* 0x0000000000007941 */ /* 0x000fea0003800200 */
.L_x_1973:
        /* <DEDUP_REMOVED lines=93> */
.L_x_1976:
[----:B------:R-:W-:Y:S05]  /*9a90*/  BSYNC.RECONVERGENT B0 ;  /* 0x0000000000007941 */ /* 0x000fea0003800200 */
.L_x_1975:
        /* <DEDUP_REMOVED lines=94> */
.L_x_1978:
[----:B------:R-:W-:Y:S05]  /*a080*/  BSYNC.RECONVERGENT B0 ;  /* 0x0000000000007941 */ /* 0x000fea0003800200 */
.L_x_1977:
        /* <DEDUP_REMOVED lines=93> */
.L_x_1980:
[----:B------:R-:W-:Y:S05]  /*a660*/  BSYNC.RECONVERGENT B0 ;  /* 0x0000000000007941 */ /* 0x000fea0003800200 */
.L_x_1979:
        /* <DEDUP_REMOVED lines=96> */
.L_x_1982:
[----:B------:R-:W-:Y:S05]  /*ac70*/  BSYNC.RECONVERGENT B0 ;  /* 0x0000000000007941 */ /* 0x000fea0003800200 */
.L_x_1981:
        /* <DEDUP_REMOVED lines=96> */
.L_x_1984:
[----:B------:R-:W-:Y:S05]  /*b280*/  BSYNC.RECONVERGENT B0 ;  /* 0x0000000000007941 */ /* 0x000fea0003800200 */
.L_x_1983:
        /* <DEDUP_REMOVED lines=94> */
.L_x_1986:
[----:B------:R-:W-:Y:S05]  /*b870*/  BSYNC.RECONVERGENT B0 ;  /* 0x0000000000007941 */ /* 0x000fea0003800200 */
.L_x_1985:
        /* <DEDUP_REMOVED lines=96> */
.L_x_1988:
[----:B------:R-:W-:Y:S05]  /*be80*/  BSYNC.RECONVERGENT B0 ;  /* 0x0000000000007941 */ /* 0x000fea0003800200 */
.L_x_1987:
        /* <DEDUP_REMOVED lines=99> */
.L_x_1990:
[----:B------:R-:W-:Y:S05]  /*c4c0*/  BSYNC.RECONVERGENT B0 ;  /* 0x0000000000007941 */ /* 0x000fea0003800200 */
.L_x_1989:
        /* <DEDUP_REMOVED lines=99> */
.L_x_1992:
[----:B------:R-:W-:Y:S05]  /*cb00*/  BSYNC.RECONVERGENT B0 ;  /* 0x0000000000007941 */ /* 0x000fea0003800200 */
.L_x_1991:
        /* <DEDUP_REMOVED lines=99> */
.L_x_1994:
[----:B------:R-:W-:Y:S05]  /*d140*/  BSYNC.RECONVERGENT B0 ;  /* 0x0000000000007941 */ /* 0x000fea0003800200 */
.L_x_1993:
        /* <DEDUP_REMOVED lines=100> */
.L_x_1996:
[----:B------:R-:W-:Y:S05]  /*d790*/  BSYNC.RECONVERGENT B0 ;  /* 0x0000000000007941 */ /* 0x000fea0003800200 */
.L_x_1995:
        /* <DEDUP_REMOVED lines=96> */
.L_x_1998:
[----:B------:R-:W-:Y:S05]  /*dda0*/  BSYNC.RECONVERGENT B0 ;  /* 0x0000000000007941 */ /* 0x000fea0003800200 */
.L_x_1997:
        /* <DEDUP_REMOVED lines=10> */
.L_x_1933:
[----:B------:R-:W-:Y:S05]  /*de50*/  BSYNC.RECONVERGENT B1 ;  /* 0x0000000000017941 */ /* 0x000fea0003800200 */
.L_x_1931:
[----:B-1----:R-:W5:Y:S01]  /*de60*/  LDL.64 R2, [R1+0x30] ;  /* 0x0000300001027983 */ /* 0x002f620000100a00 */
[----:B------:R-:W-:Y:S01]  /*de70*/  UMOV UR4, URZ ;  /* 0x000000ff00047c82 */ /* 0x000fe20008000000 */
[----:B------:R-:W-:Y:S01]  /*de80*/  BSSY.RECONVERGENT B0, `(.L_x_1999) ;  /* 0x0000065000007945 */ /* 0x000fe20003800200 */
[----:B------:R-:W-:Y:S01]  /*de90*/  IADD3 R0, P1, PT, RZ, -UR4, RZ ;  /* 0x80000004ff007c10 */ /* 0x000fe2000ff3e0ff */
[----:B------:R-:W2:Y:S01]  /*dea0*/  LD.E R4, desc[UR6][R134.64+0x128] ;  /* 0x0001280686047980 */ /* 0x000ea2000c101900 */
[----:B-----5:R-:W-:Y:S04]  /*deb0*/  ISETP.NE.U32.AND P0, PT, R2, RZ, PT ;  /* 0x000000ff0200720c */ /* 0x020fe80003f05070 */
[----:B------:R-:W-:Y:S01]  /*dec0*/  ISETP.NE.AND.EX P0, PT, R3, RZ, PT, P0 ;  /* 0x000000ff0300720c */ /* 0x000fe20003f05300 */
[----:B--2---:R-:W-:Y:S04]  /*ded0*/  IMAD.SHL.U32 R4, R4, 0x100, RZ ;  /* 0x0000010004047824 */ /* 0x004fe800078e00ff */
[----:B------:R-:W-:Y:S05]  /*dee0*/  IMAD.X R4, RZ, RZ, ~R4, P1 ;  /* 0x000000ffff047224 */ /* 0x000fea00008e0e04 */
[----:B------:R-:W-:Y:S03]  /*def0*/  SHF.R.S64 R5, R0, 0x1f, R4 ;  /* 0x0000001f00057819 */ /* 0x000fe60000001004 */
[----:B------:R-:W2:Y:S01]  /*df00*/  @!P0 LD.E R3, desc[UR6][R134.64+0x40] ;  /* 0x0000400686038980 */ /* 0x000ea2000c101900 */
[----:B------:R-:W-:Y:S03]  /*df10*/  IADD3 R27, P3, PT, R27, R5, RZ ;  /* 0x000000051b1b7210 */ /* 0x000fe60007f7e0ff */
[----:B------:R-:W5:Y:S01]  /*df20*/  @!P0 LD.E R2, desc[UR6][R134.64+0x38] ;  /* 0x0000380686028980 */ /* 0x000f62000c101900 */
[----:B------:R-:W-:Y:S01]  /*df30*/  LEA.HI.X.SX32 R26, R4, R26, 0x1, P3 ;  /* 0x0000001a041a7211 */ /* 0x000fe200018f0eff */
[----:B--2---:R-:W-:Y:S02]  /*df40*/  @!P0 IMAD.SHL.U32 R3, R3, 0x100, RZ ;  /* 0x0000010003038824 */ /* 0x004fe400078e00ff */
[----:B-----5:R-:W-:Y:S02]  /*df50*/  @!P0 IMAD.SHL.U32 R2, R2, 0x100, RZ ;  /* 0x0000010002028824 */ /* 0x020fe400078e00ff */
[----:B------:R-:W-:Y:S02]  /*df60*/  @!P0 IMAD.X R3, RZ, RZ, ~R3, P1 ;  /* 0x000000ffff038224 */ /* 0x000fe400008e0e03 */
[----:B------:R-:W-:Y:S03]  /*df70*/  @!P0 IMAD.X R2, RZ, RZ, ~R2, P1 ;  /* 0x000000ffff028224 */ /* 0x000fe600008e0e02 */
[C---:B---34-:R-:W-:Y:S02]  /*df80*/  @!P0 SHF.R.S64 R6, R0.reuse, 0x1f, R3 ;  /* 0x0000001f00068819 */ /* 0x058fe40000001003 */
[----:B------:R-:W-:Y:S02]  /*df90*/  @!P0 SHF.R.S64 R0, R0, 0x1f, R2 ;  /* 0x0000001f00008819 */ /* 0x000fe40000001002 */
[----:B------:R-:W-:Y:S02]  /*dfa0*/  @!P0 IADD3 R76, P2, PT, R6, R76, RZ ;  /* 0x0000004c064c8210 */ /* 0x000fe40007f5e0ff */
[----:B------:R-:W-:Y:S02]  /*dfb0*/  @!P0 IADD3 R59, P1, PT, R0, R59, RZ ;  /* 0x0000003b003b8210 */ /* 0x000fe40007f3e0ff */
[----:B------:R-:W-:Y:S02]  /*dfc0*/  @!P0 LEA.HI.X.SX32 R75, R3, R75, 0x1, P2 ;  /* 0x0000004b034b8211 */ /* 0x000fe400010f0eff */
[----:B------:R-:W-:Y:S01]  /*dfd0*/  @!P0 LEA.HI.X.SX32 R58, R2, R58, 0x1, P1 ;  /* 0x0000003a023a8211 */ /* 0x000fe200008f0eff */
[----:B------:R-:W-:Y:S08]  /*dfe0*/  @!P0 BRA `(.L_x_2000) ;  /* 0x0000000400388947 */ /* 0x000ff00003800000 */
[----:B------:R-:W-:Y:S11]  /*dff0*/  ISETP.GT.AND P0, PT, R86, R94, PT ;  /* 0x0000005e5600720c */ /* 0x000ff60003f04270 */
[----:B------:R-:W-:Y:S02]  /*e000*/  @!UPT UIADD3 URZ, UPT, UPT, URZ, URZ, URZ ;  /* 0x000000fffffff290 */ /* 0x000fe4000fffe0ff */
[----:B------:R-:W-:Y:S05]  /*e010*/  @!P0 BRA `(.L_x_2000) ;  /* 0x00000004002c8947 */ /* 0x000fea0003800000 */
[----:B------:R-:W2:Y:S01]  /*e020*/  LD.E R2, desc[UR6][R134.64+0x170] ;  /* 0x0001700686027980 */ /* 0x000ea2000c101900 */
[----:B------:R-:W-:Y:S02]  /*e030*/  IABS R3, R85 ;  /* 0x0000005500037213 */ /* 0x000fe40000000000 */
[----:B------:R-:W-:Y:S01]  /*e040*/  IABS R5, R78 ;  /* 0x0000004e00057213 */ /* 0x000fe20000000000 */
[----:B------:R-:W3:Y:S01]  /*e050*/  LDL.64 R12, [R1] ;  /* 0x00000000010c7983 */ /* 0x000ee20000100a00 */
        /* <DEDUP_REMOVED lines=37> */
[-C--:B---3--:R-:W-:Y:S02]  /*e2b0*/  LEA R10, P1, R4, R12.reuse, 0x2 ;  /* 0x0000000c040a7211 */ /* 0x088fe400078210ff */
[----:B------:R-:W-:Y:S02]  /*e2c0*/  LEA R8, P0, R0, R12, 0x2 ;  /* 0x0000000c00087211 */ /* 0x000fe400078010ff */
[-C--:B------:R-:W-:Y:S02]  /*e2d0*/  LEA.HI.X.SX32 R11, R4, R13.reuse, 0x2, P1 ;  /* 0x0000000d040b7211 */ /* 0x080fe400008f16ff */
[C---:B------:R-:W-:Y:S01]  /*e2e0*/  LEA.HI.X.SX32 R9, R0.reuse, R13, 0x2, P0 ;  /* 0x0000000d00097211 */ /* 0x040fe200000f16ff */
[----:B------:R-:W-:Y:S01]  /*e2f0*/  IMAD.IADD R0, R0, 0x1, -R4 ;  /* 0x0000000100007824 */ /* 0x000fe200078e0a04 */
[----:B------:R-:W3:Y:S03]  /*e300*/  LD.E.64 R12, desc[UR6][R134.64+0x28] ;  /* 0x00002806860c7980 */ /* 0x000ee6000c101b00 */
[----:B------:R-:W-:Y:S03]  /*e310*/  IMAD R0, R0, R2, -0x100 ;  /* 0xffffff0000007424 */ /* 0x000fe600078e0202 */
[----:B------:R-:W4:Y:S02]  /*e320*/  LD.E R3, desc[UR6][R8.64] ;  /* 0x0000000608037980 */ /* 0x000f24000c101900 */
[----:B------:R-:W-:Y:S02]  /*e330*/  SHF.R.S32.HI R16, RZ, 0x1f, R0 ;  /* 0x0000001fff107819 */ /* 0x000fe40000011400 */
[----:B------:R-:W4:Y:S04]  /*e340*/  LD.E R5, desc[UR6][R10.64] ;  /* 0x000000060a057980 */ /* 0x000f28000c101900 */
        /* <DEDUP_REMOVED lines=24> */
.L_x_2000:
[----:B------:R-:W-:Y:S05]  /*e4d0*/  BSYNC.RECONVERGENT B0 ;  /* 0x0000000000007941 */ /* 0x000fea0003800200 */
.L_x_1999:
[----:B------:R-:W-:Y:S11]  /*e4e0*/  ISETP.GT.AND P0, PT, R86, R94, PT ;  /* 0x0000005e5600720c */ /* 0x000ff60003f04270 */
[----:B------:R-:W-:Y:S02]  /*e4f0*/  @!UPT UIADD3 URZ, UPT, UPT, URZ, URZ, URZ ;  /* 0x000000fffffff290 */ /* 0x000fe4000fffe0ff */
[----:B------:R-:W-:Y:S05]  /*e500*/  @P0 BRA `(.L_x_2001) ;  /* 0xffffff4400b80947 */ /* 0x000fea000383ffff */
.L_x_1930:
[----:B------:R-:W-:Y:S05]  /*e510*/  WARPSYNC.ALL ;  /* 0x0000000000007948 */ /* 0x000fea0003800000 */
[----:B------:R-:W-:Y:S06]  /*e520*/  BAR.SYNC.DEFER_BLOCKING 0x0 ;  /* 0x0000000000007b1d */ /* 0x000fec0000010000 */
[----:B------:R-:W2:Y:S01]  /*e530*/  LD.E R38, desc[UR6][R134.64+0xd0] ;  /* 0x0000d00686267980 */ /* 0x000ea2000c101900 */
[----:B------:R-:W-:Y:S01]  /*e540*/  BSSY.RECONVERGENT B2, `(.L_x_2002) ;  /* 0x00002dc000027945 */ /* 0x000fe20003800200 */
[C---:B-1----:R-:W-:Y:S01]  /*e550*/  SHF.L.U64.HI R37, R98.reuse, 0x4, R99 ;  /* 0x0000000462257819 */ /* 0x042fe20000010263 */
[----:B------:R-:W-:Y:S01]  /*e560*/  IMAD.SHL.U32 R30, R98, 0x10, RZ ;  /* 0x00000010621e7824 */ /* 0x000fe200078e00ff */
[----:B--2---:R-:W-:-:S13]  /*e570*/  ISETP.NE.AND P0, PT, R38, RZ, PT ;  /* 0x000000ff2600720c */ /* 0x004fda0003f05270 */
[----:B------:R-:W-:Y:S05]  /*e580*/  @P0 BRA `(.L_x_2003) ;  /* 0x0000000000ec0947 */ /* 0x000fea0003800000 */
[----:B------:R-:W2:Y:S01]  /*e590*/  LDL R0, [R1+0x44] ;  /* 0x0000440001007983 */ /* 0x000ea20000100800 */
[----:B------:R-:W-:Y:S01]  /*e5a0*/  BSSY.RECONVERGENT B0, `(.L_x_2004) ;  /* 0x000000d000007945 */ /* 0x000fe20003800200 */
[----:B--2---:R-:W-:-:S04]  /*e5b0*/  IADD3 R0, PT, PT, -R152, R0, RZ ;  /* 0x0000000098007210 */ /* 0x004fc80007ffe1ff */
[----:B------:R-:W-:-:S13]  /*e5c0*/  ISETP.GE.AND P0, PT, R60, R0, PT ;  /* 0x000000003c00720c */ /* 0x000fda0003f06270 */
[----:B------:R-:W-:Y:S05]  /*e5d0*/  @P0 BRA `(.L_x_2005) ;  /* 0x0000000000240947 */ /* 0x000fea0003800000 */
[----:B------:R-:W2:Y:S02]  /*e5e0*/  LDL R2, [R1+0x18] ;  /* 0x0000180001027983 */ /* 0x000ea40000100800 */
[----:B--2---:R-:W-:-:S13]  /*e5f0*/  ISETP.GE.AND P0, PT, R14, R2, PT ;  /* 0x000000020e00720c */ /* 0x004fda0003f06270 */
[----:B------:R-:W-:Y:S05]  /*e600*/  @P0 BRA `(.L_x_2006) ;  /* 0x0000000000140947 */ /* 0x000fea0003800000 */
[----:B------:R-:W-:Y:S01]  /*e610*/  @!PT LDS RZ, [RZ] ;  /* 0x00000000fffff984 */ /* 0x000fe20000000800 */
[----:B------:R-:W-:Y:S01]  /*e620*/  @!PT LDS RZ, [RZ] ;  /* 0x00000000fffff984 */ /* 0x000fe20000000800 */
[----:B------:R-:W-:Y:S01]  /*e630*/  @!PT LDS RZ, [RZ] ;  /* 0x00000000fffff984 */ /* 0x000fe20000000800 */
[----:B------:R1:W-:Y:S01]  /*e640*/  LDGSTS.E.BYPASS.LTC128B.128 [R79], desc[UR6][R100.64] ;  /* 0x00000000644f7fae */ /* 0x0003e2000b981a06 */
[----:B------:R-:W-:Y:S05]  /*e650*/  BRA `(.L_x_2005) ;  /* 0x0000000000047947 */ /* 0x000fea0003800000 */
.L_x_2006:
[----:B------:R2:W-:Y:S02]  /*e660*/  STS.128 [R79], RZ ;  /* 0x000000ff4f007388 */ /* 0x0005e40000000c00 */
.L_x_2005:
[----:B------:R-:W-:Y:S05]  /*e670*/  BSYNC.RECONVERGENT B0 ;  /* 0x0000000000007941 */ /* 0x000fea0003800200 */
.L_x_2004:
        /* <DEDUP_REMOVED lines=10> */
[----:B------:R-:W3:Y:S02]  /*e720*/  LDL R4, [R1+0x18] ;  /* 0x0000180001047983 */ /* 0x000ee40000100800 */
[----:B---3--:R-:W-:-:S13]  /*e730*/  ISETP.GE.AND P0, PT, R14, R4, PT ;  /* 0x000000040e00720c */ /* 0x008fda0003f06270 */
[----:B------:R3:W-:Y:S01]  /*e740*/  @P0 STS.128 [R79+0x800], RZ ;  /* 0x000800ff4f000388 */ /* 0x0007e20000000c00 */
[----:B------:R-:W-:Y:S05]  /*e750*/  @P0 BRA `(.L_x_2008) ;  /* 0x0000000000100947 */ /* 0x000fea0003800000 */
[----:B------:R-:W-:Y:S01]  /*e760*/  @!PT LDS RZ, [RZ] ;  /* 0x00000000fffff984 */ /* 0x000fe20000000800 */
[----:B------:R-:W-:Y:S01]  /*e770*/  @!PT LDS RZ, [RZ] ;  /* 0x00000000fffff984 */ /* 0x000fe20000000800 */
[----:B------:R-:W-:Y:S01]  /*e780*/  @!PT LDS RZ, [RZ] ;  /* 0x00000000fffff984 */ /* 0x000fe20000000800 */
[----:B------:R4:W-:Y:S02]  /*e790*/  LDGSTS.E.BYPASS.LTC128B.128 [R79+0x800], desc[UR6][R2.64] ;  /* 0x00800000024f7fae */ /* 0x0009e4000b981a06 */
.L_x_2008:
[----:B------:R-:W-:Y:S05]  /*e7a0*/  BSYNC.RECONVERGENT B0 ;  /* 0x0000000000007941 */ /* 0x000fea0003800200 */
.L_x_2007:
[----:B------:R-:W-:Y:S04]  /*e7b0*/  BSSY.RECONVERGENT B0, `(.L_x_2009) ;  /* 0x000000c000007945 */ /* 0x000fe80003800200 */
[----:B------:R-:W-:Y:S05]  /*e7c0*/  @P2 BRA `(.L_x_2010) ;  /* 0x0000000000282947 */ /* 0x000fea0003800000 */
[----:B------:R-:W2:Y:S02]  /*e7d0*/  LDL R0, [R1+0x18] ;  /* 0x0000180001007983 */ /* 0x000ea40000100800 */
[----:B--2---:R-:W-:-:S13]  /*e7e0*/  ISETP.GE.AND P0, PT, R14, R0, PT ;  /* 0x000000000e00720c */ /* 0x004fda0003f06270 */
        /* <DEDUP_REMOVED lines=8> */
.L_x_2010:
[----:B------:R-:W-:Y:S05]  /*e870*/  BSYNC.RECONVERGENT B0 ;  /* 0x0000000000007941 */ /* 0x000fea0003800200 */
.L_x_2009:
[----:B------:R-:W-:Y:S05]  /*e880*/  @P3 BRA `(.L_x_2011) ;  /* 0x00000028009c3947 */ /* 0x000fea0003800000 */
[----:B------:R-:W3:Y:S02]  /*e890*/  LDL R0, [R1+0x18] ;  /* 0x0000180001007983 */ /* 0x000ee40000100800 */
[----:B---3--:R-:W-:-:S13]  /*e8a0*/  ISETP.GE.AND P0, PT, R14, R0, PT ;  /* 0x000000000e00720c */ /* 0x008fda0003f06270 */
        /* <DEDUP_REMOVED lines=9> */
.L_x_2003:
[----:B------:R-:W2:Y:S04]  /*e940*/  LD.E.64 R2, desc[UR6][R134.64+0xf0] ;  /* 0x0000f00686027980 */ /* 0x000ea8000c101b00 */
[----:B------:R-:W3:Y:S04]  /*e950*/  LDL R0, [R1+0x3c] ;  /* 0x00003c0001007983 */ /* 0x000ee80000100800 */
[----:B------:R-:W4:Y:S04]  /*e960*/  LD.E.U8 R4, desc[UR6][R134.64+0x1b3] ;  /* 0x0001b30686047980 */ /* 0x000f28000c101100 */
[----:B------:R-:W5:Y:S04]  /*e970*/  LD.E.64 R28, desc[UR6][R134.64+0x148] ;  /* 0x00014806861c7980 */ /* 0x000f68000c101b00 */
[----:B------:R-:W5:Y:S01]  /*e980*/  LD.E.64 R26, desc[UR6][R134.64+0x150] ;  /* 0x00015006861a7980 */ /* 0x000f62000c101b00 */
[----:B--2---:R-:W-:-:S04]  /*e990*/  ISETP.NE.U32.AND P0, PT, R2, RZ, PT ;  /* 0x000000ff0200720c */ /* 0x004fc80003f05070 */
[----:B------:R-:W-:-:S13]  /*e9a0*/  ISETP.NE.AND.EX P0, PT, R3, RZ, PT, P0 ;  /* 0x000000ff0300720c */ /* 0x000fda0003f05300 */
[----:B---3--:R-:W-:-:S04]  /*e9b0*/  @P0 LEA R2, P1, R0, R2, 0x2 ;  /* 0x0000000200020211 */ /* 0x008fc800078210ff */
[----:B------:R-:W-:Y:S01]  /*e9c0*/  @P0 LEA.HI.X R3, R0, R3, RZ, 0x2, P1 ;  /* 0x0000000300030211 */ /* 0x000fe200008f14ff */
[----:B------:R-:W-:-:S06]  /*e9d0*/  IMAD.MOV.U32 R0, RZ, RZ, RZ ;  /* 0x000000ffff007224 */ /* 0x000fcc00078e00ff */
[----:B------:R1:W2:Y:S01]  /*e9e0*/  @P0 LD.E R0, desc[UR6][R2.64] ;  /* 0x0000000602000980 */ /* 0x0002a2000c101900 */
[----:B------:R-:W-:Y:S01]  /*e9f0*/  IMAD.SHL.U32 R45, R153, 0x4, RZ ;  /* 0x00000004992d7824 */ /* 0x000fe200078e00ff */
[----:B----4-:R-:W-:-:S04]  /*ea00*/  ISETP.NE.AND P2, PT, R4, RZ, PT ;  /* 0x000000ff0400720c */ /* 0x010fc80003f45270 */
        /* <DEDUP_REMOVED lines=10> */
[----:B------:R-:W2:Y:S04]  /*eab0*/  LDL R5, [R1+0x44] ;  /* 0x0000440001057983 */ /* 0x000ea80000100800 */
        /* <DEDUP_REMOVED lines=63> */
.L_x_2017:
[----:B------:R-:W-:Y:S05]  /*eeb0*/  BSYNC.RECONVERGENT B0 ;  /* 0x0000000000007941 */ /* 0x000fea0003800200 */
.L_x_2016:
[----:B-----5:R2:W-:Y:S01]  /*eec0*/  STS.128 [R79], R4 ;  /* 0x000000044f007388 */ /* 0x0205e20000000c00 */
[----:B------:R-:W-:Y:S05]  /*eed0*/  BRA `(.L_x_2014) ;  /* 0x0000000000047947 */ /* 0x000fea0003800000 */
.L_x_2015:
[----:B------:R1:W-:Y:S02]  /*eee0*/  STS.128 [R79], RZ ;  /* 0x000000ff4f007388 */ /* 0x0003e40000000c00 */
.L_x_2014:
[----:B------:R-:W-:Y:S05]  /*eef0*/  BSYNC.RECONVERGENT B1 ;  /* 0x0000000000017941 */ /* 0x000fea0003800200 */
.L_x_2013:
        /* <DEDUP_REMOVED lines=18> */
[----:B------:R-:W-:Y:S01]  /*f020*/  IMAD.U32 R5, R4, 0x10000, RZ ;  /* 0x0001000004057824 */ /* 0x000fe200078e00ff */
[----:B------:R-:W-:Y:S01]  /*f030*/  SHF.L.U32 R2, R7, 0x10, RZ ;  /* 0x0000001007027819 */ /* 0x000fe200000006ff */
[----:B------:R-:W-:Y:S01]  /*f040*/  IMAD.U32 R7, R6, 0x10000, RZ ;  /* 0x0001000006077824 */ /* 0x000fe200078e00ff */
[----:B------:R-:W-:-:S02]  /*f050*/  LOP3.LUT R4, R4, 0xffff0000, RZ, 0xc0, !PT ;  /* 0xffff000004047812 */ /* 0x000fc400078ec0ff */
[----:B------:R-:W-:Y:S02]  /*f060*/  LOP3.LUT R6, R6, 0xffff0000, RZ, 0xc0, !PT ;  /* 0xffff000006067812 */ /* 0x000fe400078ec0ff */
[----:B----4-:R-:W-:Y:S02]  /*f070*/  LOP3.LUT R26, R8, 0xffff0000, RZ, 0xc0, !PT ;  /* 0xffff0000081a7812 */ /* 0x010fe400078ec0ff */
        /* <DEDUP_REMOVED lines=10> */
[C---:B------:R-:W-:Y:S01]  /*f120*/  FFMA.FTZ R18, R16.reuse, R19, -R18 ;  /* 0x0000001310127223 */ /* 0x040fe20000010812 */
[----:B------:R-:W-:Y:S01]  /*f130*/  FFMA.FTZ R17, R16, R26, R17 ;  /* 0x0000001a10117223 */ /* 0x000fe20000010011 */
[----:B------:R-:W-:-:S02]  /*f140*/  IMAD.U32 R11, R11, 0x10000, RZ ;  /* 0x000100000b0b7824 */ /* 0x000fc400078e00ff */
[C---:B------:R-:W-:Y:S01]  /*f150*/  FFMA.FTZ R16, R2.reuse, R27, -R3 ;  /* 0x0000001b02107223 */ /* 0x040fe20000010803 */
[----:B------:R-:W-:Y:S01]  /*f160*/  FFMA.FTZ R3, R2, R28, R0 ;  /* 0x0000001c02037223 */ /* 0x000fe20000010000 */
[----:B------:R-:W-:Y:S01]  /*f170*/  FMUL.FTZ R2, R4, R8 ;  /* 0x0000000804027220 */ /* 0x000fe20000410000 */
[----:B------:R-:W-:Y:S01]  /*f180*/  FMUL.FTZ R0, R6, R9 ;  /* 0x0000000906007220 */ /* 0x000fe20000410000 */
[-C--:B------:R-:W-:Y:S01]  /*f190*/  FMUL.FTZ R4, R4, R10.reuse ;  /* 0x0000000a04047220 */ /* 0x080fe20000410000 */
[-C--:B------:R-:W-:Y:S01]  /*f1a0*/  FMUL.FTZ R6, R6, R11.reuse ;  /* 0x0000000b06067220 */ /* 0x080fe20000410000 */
[----:B------:R-:W-:Y:S01]  /*f1b0*/  FFMA.FTZ R2, R5, R10, -R2 ;  /* 0x0000000a05027223 */ /* 0x000fe20000010802 */
[----:B------:R-:W-:Y:S01]  /*f1c0*/  FFMA.FTZ R0, R7, R11, -R0 ;  /* 0x0000000b07007223 */ /* 0x000fe20000010800 */
        /* <DEDUP_REMOVED lines=12> */
.L_x_2021:
[----:B------:R-:W-:Y:S05]  /*f290*/  BSYNC.RECONVERGENT B0 ;  /* 0x0000000000007941 */ /* 0x000fea0003800200 */
.L_x_2020:
[----:B-----5:R4:W-:Y:S02]  /*f2a0*/  STS.128 [R79+0x800], R4 ;  /* 0x000800044f007388 */ /* 0x0209e40000000c00 */
.L_x_2019:
[----:B------:R-:W-:Y:S05]  /*f2b0*/  BSYNC.RECONVERGENT B1 ;  /* 0x0000000000017941 */ /* 0x000fea0003800200 */
.L_x_2018:
        /* <DEDUP_REMOVED lines=57> */
.L_x_2025:
[----:B------:R-:W-:Y:S05]  /*f650*/  BSYNC.RECONVERGENT B0 ;  /* 0x0000000000007941 */ /* 0x000fea0003800200 */
.L_x_2024:
[----:B-----5:R2:W-:Y:S02]  /*f660*/  STS.128 [R79+0x1000], R4 ;  /* 0x001000044f007388 */ /* 0x0205e40000000c00 */
.L_x_2023:
[----:B------:R-:W-:Y:S05]  /*f670*/  BSYNC.RECONVERGENT B1 ;  /* 0x0000000000017941 */ /* 0x000fea0003800200 */
.L_x_2022:
        /* <DEDUP_REMOVED lines=56> */
.L_x_2027:
[----:B------:R-:W-:Y:S05]  /*fa00*/  BSYNC.RECONVERGENT B0 ;  /* 0x0000000000007941 */ /* 0x000fea0003800200 */
.L_x_2026:
[----:B-----5:R2:W-:Y:S01]  /*fa10*/  STS.128 [R79+0x1800], R4 ;  /* 0x001800044f007388 */ /* 0x0205e20000000c00 */
[----:B------:R-:W-:Y:S05]  /*fa20*/  BRA `(.L_x_2011) ;  /* 0x0000001800347947 */ /* 0x000fea0003800000 */
.L_x_2012:
[----:B------:R-:W2:Y:S04]  /*fa30*/  LDL R2, [R1+0x44] ;  /* 0x0000440001027983 */ /* 0x000ea80000100800 */
        /* <DEDUP_REMOVED lines=99> */
.L_x_2032:
[----:B------:R-:W-:Y:S05]  /*10070*/  BSYNC.RECONVERGENT B0 ;  /* 0x0000000000007941 */ /* 0x000fea0003800200 */
.L_x_2031:
[----:B-----5:R1:W-:Y:S01]  /*10080*/  STS.128 [R79], R4 ;  /* 0x000000044f007388 */ /* 0x0203e20000000c00 */
[----:B------:R-:W-:Y:S05]  /*10090*/  BRA `(.L_x_2029) ;  /* 0x0000000000047947 */ /* 0x000fea0003800000 */
.L_x_2030:
[----:B------:R2:W-:Y:S02]  /*100a0*/  STS.128 [R79], RZ ;  /* 0x000000ff4f007388 */ /* 0x0005e40000000c00 */
.L_x_2029:
[----:B------:R-:W-:Y:S05]  /*100b0*/  BSYNC.RECONVERGENT B1 ;  /* 0x0000000000017941 */ /* 0x000fea0003800200 */
.L_x_2028:
        /* <DEDUP_REMOVED lines=94> */
.L_x_2036:
[----:B------:R-:W-:Y:S05]  /*106a0*/  BSYNC.RECONVERGENT B0 ;  /* 0x0000000000007941 */ /* 0x000fea0003800200 */
.L_x_2035:
[----:B-----5:R4:W-:Y:S02]  /*106b0*/  STS.128 [R79+0x800], R4 ;  /* 0x000800044f007388 */ /* 0x0209e40000000c00 */
.L_x_2034:
[----:B------:R-:W-:Y:S05]  /*106c0*/  BSYNC.RECONVERGENT B1 ;  /* 0x0000000000017941 */ /* 0x000fea0003800200 */
.L_x_2033:
        /* <DEDUP_REMOVED lines=94> */
.L_x_2040:
[----:B------:R-:W-:Y:S05]  /*10cb0*/  BSYNC.RECONVERGENT B0 ;  /* 0x0000000000007941 */ /* 0x000fea0003800200 */
.L_x_2039:
[----:B-----5:R4:W-:Y:S02]  /*10cc0*/  STS.128 [R79+0x1000], R4 ;  /* 0x001000044f007388 */ /* 0x0209e40000000c00 */
.L_x_2038:
[----:B------:R-:W-:Y:S05]  /*10cd0*/  BSYNC.RECONVERGENT B1 ;  /* 0x0000000000017941 */ /* 0x000fea0003800200 */
.L_x_2037:
        /* <DEDUP_REMOVED lines=96> */
.L_x_2042:
[----:B------:R-:W-:Y:S05]  /*112e0*/  BSYNC.RECONVERGENT B0 ;  /* 0x0000000000007941 */ /* 0x000fea0003800200 */
.L_x_2041:
[----:B-----5:R1:W-:Y:S02]  /*112f0*/  STS.128 [R79+0x1800], R4 ;  /* 0x001800044f007388 */ /* 0x0203e40000000c00 */
.L_x_2011:
[----:B------:R-:W-:Y:S05]  /*11300*/  BSYNC.RECONVERGENT B2 ;  /* 0x0000000000027941 */ /* 0x000fea0003800200 */
.L_x_2002:
[----:B------:R-:W3:Y:S04]  /*11310*/  LDL R0, [R1+0x14] ;  /* 0x0000140001007983 */ /* 0x000ee80000100800 */
[----:B------:R1:W5:Y:S04]  /*11320*/  LDL R219, [R1+0x1c] ;  /* 0x00001c0001db7983 */ /* 0x0003680000100800 */
[----:B------:R1:W5:Y:S01]  /*11330*/  LDL R218, [R1+0x20] ;  /* 0x0000200001da7983 */ /* 0x0003620000100800 */
[----:B------:R-:W-:Y:S01]  /*11340*/  BSSY.RECONVERGENT B0, `(.L_x_2043) ;  /* 0x000000f000007945 */ /* 0x000fe20003800200 */
[----:B---3--:R-:W-:-:S04]  /*11350*/  IADD3 R0, PT, PT, -R0, R92, RZ ;  /* 0x0000005c00007210 */ /* 0x008fc80007ffe1ff */
[----:B------:R-:W-:-:S13]  /*11360*/  ISETP.GE.AND P2, PT, R60, R0, PT ;  /* 0x000000003c00720c */ /* 0x000fda0003f46270 */
[----:B-1----:R-:W-:Y:S05]  /*11370*/  @P2 BRA `(.L_x_2044) ;  /* 0x00000000002c2947 */ /* 0x002fea0003800000 */
[----:B----4-:R-:W3:Y:S02]  /*11380*/  LDL R2, [R1+0x18] ;  /* 0x0000180001027983 */ /* 0x010ee40000100800 */
[----:B---3--:R-:W-:-:S13]  /*11390*/  ISETP.GE.AND P0, PT, R14, R2, PT ;  /* 0x000000020e00720c */ /* 0x008fda0003f06270 */
[----:B------:R-:W-:Y:S05]  /*113a0*/  @P0 BRA `(.L_x_2045) ;  /* 0x00000000001c0947 */ /* 0x000fea0003800000 */
[----:B-----5:R-:W-:Y:S02]  /*113b0*/  MOV R2, R218 ;  /* 0x000000da00027202 */ /* 0x020fe40000000f00 */
[----:B------:R-:W-:-:S05]  /*113c0*/  MOV R3, R219 ;  /* 0x000000db00037202 */ /* 0x000fca0000000f00 */
[----:B------:R-:W-:Y:S01]  /*113d0*/  @!PT LDS RZ, [RZ] ;  /* 0x00000000fffff984 */ /* 0x000fe20000000800 */
[----:B------:R-:W-:Y:S01]  /*113e0*/  @!PT LDS RZ, [RZ] ;  /* 0x00000000fffff984 */ /* 0x000fe20000000800 */
[----:B------:R-:W-:Y:S01]  /*113f0*/  @!PT LDS RZ, [RZ] ;  /* 0x00000000fffff984 */ /* 0x000fe20000000800 */
[----:B------:R3:W-:Y:S01]  /*11400*/  LDGSTS.E.BYPASS.LTC128B.128 [R79+0x2000], desc[UR6][R2.64] ;  /* 0x02000000024f7fae */ /* 0x0007e2000b981a06 */
[----:B------:R-:W-:Y:S05]  /*11410*/  BRA `(.L_x_2044) ;  /* 0x0000000000047947 */ /* 0x000fea0003800000 */
.L_x_2045:
[----:B------:R1:W-:Y:S02]  /*11420*/  STS.128 [R79+0x2000], RZ ;  /* 0x002000ff4f007388 */ /* 0x0003e40000000c00 */
.L_x_2044:
[----:B------:R-:W-:Y:S05]  /*11430*/  BSYNC.RECONVERGENT B0 ;  /* 0x0000000000007941 */ /* 0x000fea0003800200 */
.L_x_2043:
[----:B------:R-:W-:Y:S01]  /*11440*/  ISETP.GE.AND P1, PT, R47, R0, PT ;  /* 0x000000002f00720c */ /* 0x000fe20003f26270 */
[----:B------:R-:W-:Y:S01]  /*11450*/  BSSY.RECONVERGENT B0, `(.L_x_2046) ;  /* 0x000000d000007945 */ /* 0x000fe20003800200 */
[----:B---345:R-:W-:-:S04]  /*11460*/  LEA R2, P0, R80, R218, 0x1 ;  /* 0x000000da50027211 */ /* 0x038fc800078008ff */
[----:B------:R-:W-:-:S07]  /*11470*/  LEA.HI.X R3, R80, R219, R93, 0x1, P0 ;  /* 0x000000db50037211 */ /* 0x000fce00000f0c5d */
[----:B------:R-:W-:Y:S05]  /*11480*/  @P1 BRA `(.L_x_2047) ;  /* 0x0000000000241947 */ /* 0x000fea0003800000 */
[----:B--2---:R-:W2:Y:S02]  /*11490*/  LDL R4, [R1+0x18] ;  /* 0x0000180001047983 */ /* 0x004ea40000100800 */
[----:B--2---:R-:W-:-:S13]  /*114a0*/  ISETP.GE.AND P0, PT, R14, R4, PT ;  /* 0x000000040e00720c */ /* 0x004fda0003f06270 */
[----:B------:R-:W-:Y:S05]  /*114b0*/  @P0 BRA `(.L_x_2048) ;  /* 0x0000000000140947 */ /* 0x000fea0003800000 */
[----:B------:R-:W-:Y:S01]  /*114c0*/  @!PT LDS RZ, [RZ] ;  /* 0x00000000fffff984 */ /* 0x000fe20000000800 */
[----:B------:R-:W-:Y:S01]  /*114d0*/  @!PT LDS RZ, [RZ] ;  /* 0x00000000fffff984 */ /* 0x000fe20000000800 */
[----:B------:R-:W-:Y:S01]  /*114e0*/  @!PT LDS RZ, [RZ] ;  /* 0x00000000fffff984 */ /* 0x000fe20000000800 */
[----:B------:R3:W-:Y:S01]  /*114f0*/  LDGSTS.E.BYPASS.LTC128B.128 [R79+0x2800], desc[UR6][R2.64] ;  /* 0x02800000024f7fae */ /* 0x0007e2000b981a06 */
[----:B------:R-:W-:Y:S05]  /*11500*/  BRA `(.L_x_2047) ;  /* 0x0000000000047947 */ /* 0x000fea0003800000 */
.L_x_2048:
[----:B------:R4:W-:Y:S02]  /*11510*/  STS.128 [R79+0x2800], RZ ;  /* 0x002800ff4f007388 */ /* 0x0009e40000000c00 */
.L_x_2047:
[----:B------:R-:W-:Y:S05]  /*11520*/  BSYNC.RECONVERGENT B0 ;  /* 0x0000000000007941 */ /* 0x000fea0003800200 */
.L_x_2046:
[----:B------:R-:W-:Y:S01]  /*11530*/  ISETP.GE.AND P0, PT, R40, R0, PT ;  /* 0x000000002800720c */ /* 0x000fe20003f06270 */
[----:B------:R-:W-:-:S12]  /*11540*/  BSSY.RECONVERGENT B0, `(.L_x_2049) ;  /* 0x000000d000007945 */ /* 0x000fd80003800200 */
[----:B------:R-:W-:Y:S05]  /*11550*/  @P0 BRA `(.L_x_2050) ;  /* 0x00000000002c0947 */ /* 0x000fea0003800000 */
[----:B--2---:R-:W2:Y:S02]  /*11560*/  LDL R4, [R1+0x18] ;  /* 0x0000180001047983 */ /* 0x004ea40000100800 */
[----:B--2---:R-:W-:-:S13]  /*11570*/  ISETP.GE.AND P0, PT, R14, R4, PT ;  /* 0x000000040e00720c */ /* 0x004fda0003f06270 */
        /* <DEDUP_REMOVED lines=8> */
.L_x_2051:
[----:B------:R2:W-:Y:S02]  /*11600*/  STS.128 [R79+0x3000], RZ ;  /* 0x003000ff4f007388 */ /* 0x0005e40000000c00 */
.L_x_2050:
[----:B------:R-:W-:Y:S05]  /*11610*/  BSYNC.RECONVERGENT B0 ;  /* 0x0000000000007941 */ /* 0x000fea0003800200 */
.L_x_2049:
        /* <DEDUP_REMOVED lines=13> */
.L_x_2054:
[----:B------:R2:W-:Y:S02]  /*116f0*/  STS.128 [R79+0x3800], RZ ;  /* 0x003800ff4f007388 */ /* 0x0005e40000000c00 */
.L_x_2053:
[----:B------:R-:W-:Y:S05]  /*11700*/  BSYNC.RECONVERGENT B0 ;  /* 0x0000000000007941 */ /* 0x000fea0003800200 */
.L_x_2052:
[----:B------:R-:W-:Y:S01]  /*11710*/  IADD3 R19, PT, PT, R60, 0x40, RZ ;  /* 0x000000403c137810 */ /* 0x000fe20007ffe0ff */
[----:B------:R-:W-:Y:S03]  /*11720*/  BSSY.RECONVERGENT B0, `(.L_x_2055) ;  /* 0x0000011000007945 */ /* 0x000fe60003800200 */
[----:B------:R-:W-:-:S13]  /*11730*/  ISETP.GE.AND P0, PT, R19, R0, PT ;  /* 0x000000001300720c */ /* 0x000fda0003f06270 */
[----:B------:R-:W-:Y:S05]  /*11740*/  @P0 BRA `(.L_x_2056) ;  /* 0x0000000000380947 */ /* 0x000fea0003800000 */
[----:B--2---:R-:W2:Y:S02]  /*11750*/  LDL R4, [R1+0x18] ;  /* 0x0000180001047983 */ /* 0x004ea40000100800 */
[----:B--2---:R-:W-:-:S13]  /*11760*/  ISETP.GE.AND P0, PT, R14, R4, PT ;  /* 0x000000040e00720c */ /* 0x004fda0003f06270 */
        /* <DEDUP_REMOVED lines=11> */
.L_x_2057:
[----:B------:R2:W-:Y:S02]  /*11820*/  STS.128 [R79+0x4000], RZ ;  /* 0x004000ff4f007388 */ /* 0x0005e40000000c00 */
.L_x_2056:
[----:B------:R-:W-:Y:S05]  /*11830*/  BSYNC.RECONVERGENT B0 ;  /* 0x0000000000007941 */ /* 0x000fea0003800200 */
.L_x_2055:
[----:B------:R-:W-:Y:S01]  /*11840*/  IADD3 R18, PT, PT, R60, 0x50, RZ ;  /* 0x000000503c127810 */ /* 0x000fe20007ffe0ff */
[----:B------:R-:W-:Y:S03]  /*11850*/  BSSY.RECONVERGENT B0, `(.L_x_2058) ;  /* 0x000000e000007945 */ /* 0x000fe60003800200 */
[----:B------:R-:W-:-:S13]  /*11860*/  ISETP.GE.AND P0, PT, R18, R0, PT ;  /* 0x000000001200720c */ /* 0x000fda0003f06270 */
        /* <DEDUP_REMOVED lines=11> */
.L_x_2060:
[----:B------:R2:W-:Y:S02]  /*11920*/  STS.128 [R79+0x4800], RZ ;  /* 0x004800ff4f007388 */ /* 0x0005e40000000c00 */
.L_x_2059:
[----:B------:R-:W-:Y:S05]  /*11930*/  BSYNC.RECONVERGENT B0 ;  /* 0x0000000000007941 */ /* 0x000fea0003800200 */
.L_x_2058:
        /* <DEDUP_REMOVED lines=17> */
.L_x_2063:
[----:B------:R2:W-:Y:S02]  /*11a50*/  STS.128 [R79+0x5000], RZ ;  /* 0x005000ff4f007388 */ /* 0x0005e40000000c00 */
.L_x_2062:
[----:B------:R-:W-:Y:S05]  /*11a60*/  BSYNC.RECONVERGENT B0 ;  /* 0x0000000000007941 */ /* 0x000fea0003800200 */
.L_x_2061:
        /* <DEDUP_REMOVED lines=17> */
.L_x_2066:
[----:B------:R2:W-:Y:S02]  /*11b80*/  STS.128 [R79+0x5800], RZ ;  /* 0x005800ff4f007388 */ /* 0x0005e40000000c00 */
.L_x_2065:
[----:B------:R-:W-:Y:S05]  /*11b90*/  BSYNC.RECONVERGENT B0 ;  /* 0x0000000000007941 */ /* 0x000fea0003800200 */
.L_x_2064:
[----:B--2---:R-:W-:Y:S01]  /*11ba0*/  LOP3.LUT R13, R60, 0x80, RZ, 0xfc, !PT ;  /* 0x000000803c0d7812 */ /* 0x004fe200078efcff */
[----:B------:R-:W-:Y:S03]  /*11bb0*/  BSSY.RECONVERGENT B0, `(.L_x_2067) ;  /* 0x0000011000007945 */ /* 0x000fe60003800200 */
[----:B------:R-:W-:-:S13]  /*11bc0*/  ISETP.GE.AND P0, PT, R13, R0, PT ;  /* 0x000000000d00720c */ /* 0x000fda0003f06270 */
[----:B------:R-:W-:Y:S05]  /*11bd0*/  @P0 BRA `(.L_x_2068) ;  /* 0x0000000000380947 */ /* 0x000fea0003800000 */
[----:B------:R-:W2:Y:S02]  /*11be0*/  LDL R4, [R1+0x18] ;  /* 0x0000180001047983 */ /* 0x000ea40000100800 */
        /* <DEDUP_REMOVED lines=12> */
.L_x_2069:
[----:B------:R2:W-:Y:S02]  /*11cb0*/  STS.128 [R79+0x6000], RZ ;  /* 0x006000ff4f007388 */ /* 0x0005e40000000c00 */
.L_x_2068:
[----:B------:R-:W-:Y:S05]  /*11cc0*/  BSYNC.RECONVERGENT B0 ;  /* 0x0000000000007941 */ /* 0x000fea0003800200 */
.L_x_2067:
        /* <DEDUP_REMOVED lines=14> */
.L_x_2072:
[----:B------:R2:W-:Y:S02]  /*11db0*/  STS.128 [R79+0x6800], RZ ;  /* 0x006800ff4f007388 */ /* 0x0005e40000000c00 */
.L_x_2071:
[----:B------:R-:W-:Y:S05]  /*11dc0*/  BSYNC.RECONVERGENT B0 ;  /* 0x0000000000007941 */ /* 0x000fea0003800200 */
.L_x_2070:
        /* <DEDUP_REMOVED lines=17> */
.L_x_2075:
[----:B------:R2:W-:Y:S02]  /*11ee0*/  STS.128 [R79+0x7000], RZ ;  /* 0x007000ff4f007388 */ /* 0x0005e40000000c00 */
.L_x_2074:
[----:B------:R-:W-:Y:S05]  /*11ef0*/  BSYNC.RECONVERGENT B0 ;  /* 0x0000000000007941 */ /* 0x000fea0003800200 */
.L_x_2073:
        /* <DEDUP_REMOVED lines=17> */
.L_x_2078:
[----:B------:R2:W-:Y:S02]  /*12010*/  STS.128 [R79+0x7800], RZ ;  /* 0x007800ff4f007388 */ /* 0x0005e40000000c00 */
.L_x_2077:
[----:B------:R-:W-:Y:S05]  /*12020*/  BSYNC.RECONVERGENT B0 ;  /* 0x0000000000007941 */ /* 0x000fea0003800200 */
.L_x_2076:
        /* <DEDUP_REMOVED lines=17> */
.L_x_2081:
[----:B------:R2:W-:Y:S02]  /*12140*/  STS.128 [R79+0x8000], RZ ;  /* 0x008000ff4f007388 */ /* 0x0005e40000000c00 */
.L_x_2080:
[----:B------:R-:W-:Y:S05]  /*12150*/  BSYNC.RECONVERGENT B0 ;  /* 0x0000000000007941 */ /* 0x000fea0003800200 */
.L_x_2079:
        /* <DEDUP_REMOVED lines=17> */
.L_x_2084:
[----:B------:R2:W-:Y:S02]  /*12270*/  STS.128 [R79+0x8800], RZ ;  /* 0x008800ff4f007388 */ /* 0x0005e40000000c00 */
.L_x_2083:
[----:B------:R-:W-:Y:S05]  /*12280*/  BSYNC.RECONVERGENT B0 ;  /* 0x0000000000007941 */ /* 0x000fea0003800200 */
.L_x_2082:
        /* <DEDUP_REMOVED lines=17> */
.L_x_2087:
[----:B------:R2:W-:Y:S02]  /*123a0*/  STS.128 [R79+0x9000], RZ ;  /* 0x009000ff4f007388 */ /* 0x0005e40000000c00 */
.L_x_2086:
[----:B------:R-:W-:Y:S05]  /*123b0*/  BSYNC.RECONVERGENT B0 ;  /* 0x0000000000007941 */ /* 0x000fea0003800200 */
.L_x_2085:
[----:B------:R-:W-:Y:S01]  /*123c0*/  IADD3 R60, PT, PT, R60, 0xf0, RZ ;  /* 0x000000f03c3c7810 */ /* 0x000fe20007ffe0ff */
[----:B------:R-:W-:Y:S03]  /*123d0*/  BSSY.RECONVERGENT B0, `(.L_x_2088) ;  /* 0x000000f000007945 */ /* 0x000fe60003800200 */
[----:B------:R-:W-:-:S13]  /*123e0*/  ISETP.GE.AND P0, PT, R60, R0, PT ;  /* 0x000000003c00720c */ /* 0x000fda0003f06270 */
[----:B------:R-:W-:Y:S05]  /*123f0*/  @P0 BRA `(.L_x_2089) ;  /* 0x0000000000300947 */ /* 0x000fea0003800000 */
[----:B--2---:R-:W2:Y:S02]  /*12400*/  LDL R4, [R1+0x18] ;  /* 0x0000180001047983 */ /* 0x004ea40000100800 */
[----:B--2---:R-:W-:-:S13]  /*12410*/  ISETP.GE.AND P0, PT, R14, R4, PT ;  /* 0x000000040e00720c */ /* 0x004fda0003f06270 */
[----:B------:R-:W-:Y:S05]  /*12420*/  @P0 BRA `(.L_x_2090) ;  /* 0x0000000000200947 */ /* 0x000fea0003800000 */
[----:B------:R-:W-:Y:S02]  /*12430*/  IMAD R4, R229, 0x1c0, RZ ;  /* 0x000001c0e5047824 */ /* 0x000fe400078e02ff */
[----:B---3--:R-:W-:-:S05]  /*12440*/  IMAD.WIDE.U32 R2, R228, 0x1c0, R2 ;  /* 0x000001c0e4027825 */ /* 0x008fca00078e0002 */
[----:B------:R-:W-:-:S05]  /*12450*/  IADD3 R3, PT, PT, R4, R3, RZ ;  /* 0x0000000304037210 */ /* 0x000fca0007ffe0ff */
[----:B------:R-:W-:Y:S01]  /*12460*/  @!PT LDS RZ, [RZ] ;  /* 0x00000000fffff984 */ /* 0x000fe20000000800 */
[----:B------:R-:W-:Y:S01]  /*12470*/  @!PT LDS RZ, [RZ] ;  /* 0x00000000fffff984 */ /* 0x000fe20000000800 */
[----:B------:R-:W-:Y:S01]  /*12480*/  @!PT LDS RZ, [RZ] ;  /* 0x00000000fffff984 */ /* 0x000fe20000000800 */
[----:B------:R2:W-:Y:S01]  /*12490*/  LDGSTS.E.BYPASS.LTC128B.128 [R79+0x9800], desc[UR6][R2.64] ;  /* 0x09800000024f7fae */ /* 0x0005e2000b981a06 */
[----:B------:R-:W-:Y:S05]  /*124a0*/  BRA `(.L_x_2089) ;  /* 0x0000000000047947 */ /* 0x000fea0003800000 */
.L_x_2090:
[----:B------:R2:W-:Y:S02]  /*124b0*/  STS.128 [R79+0x9800], RZ ;  /* 0x009800ff4f007388 */ /* 0x0005e40000000c00 */
.L_x_2089:
[----:B------:R-:W-:Y:S05]  /*124c0*/  BSYNC.RECONVERGENT B0 ;  /* 0x0000000000007941 */ /* 0x000fea0003800200 */
.L_x_2088:
[----:B--2---:R2:W5:Y:S04]  /*124d0*/  LDL R5, [R1+0x28] ;  /* 0x0000280001057983 */ /* 0x0045680000100800 */
[----:B------:R2:W5:Y:S01]  /*124e0*/  LDL R4, [R1+0x24] ;  /* 0x0000240001047983 */ /* 0x0005620000100800 */
[----:B------:R-:W-:Y:S03]  /*124f0*/  BSSY.RECONVERGENT B0, `(.L_x_2091) ;  /* 0x0000012000007945 */ /* 0x000fe60003800200 */
[----:B------:R-:W0:Y:S01]  /*12500*/  LDGDEPBAR ;  /* 0x00000000000079af */ /* 0x000e220000000000 */
[----:B------:R-:W-:-:S04]  /*12510*/  DEPBAR.LE SB0, 0x0 ;  /* 0x000080000000791a */ /* 0x000fc80000000000 */
[----:B------:R-:W-:Y:S06]  /*12520*/  BAR.SYNC.DEFER_BLOCKING 0x0 ;  /* 0x0000000000007b1d */ /* 0x000fec0000010000 */
[----:B------:R-:W-:Y:S05]  /*12530*/  @P2 BRA `(.L_x_2092) ;  /* 0x0000000000302947 */ /* 0x000fea0003800000 */
[----:B---3--:R-:W3:Y:S02]  /*12540*/  LDL R2, [R1+0x18] ;  /* 0x0000180001027983 */ /* 0x008ee40000100800 */
        /* <DEDUP_REMOVED lines=9> */
.L_x_2093:
[----:B------:R3:W-:Y:S01]  /*125e0*/  STS.128 [R79+0xa000], RZ ;  /* 0x00a000ff4f007388 */ /* 0x0007e20000000c00 */
[----:B------:R-:W-:Y:S05]  /*125f0*/  BRA `(.L_x_2094) ;  /* 0x0000000000047947 */ /* 0x000fea0003800000 */
.L_x_2092:
[----:B------:R1:W-:Y:S02]  /*12600*/  STS.128 [R79+0xa000], RZ ;  /* 0x00a000ff4f007388 */ /* 0x0003e40000000c00 */
.L_x_2094:
[----:B------:R-:W-:Y:S05]  /*12610*/  BSYNC.RECONVERGENT B0 ;  /* 0x0000000000007941 */ /* 0x000fea0003800200 */
.L_x_2091:
[----:B------:R-:W-:Y:S01]  /*12620*/  ISETP.GE.AND P0, PT, R47, R0, PT ;  /* 0x000000002f00720c */ /* 0x000fe20003f06270 */
[----:B------:R-:W-:Y:S01]  /*12630*/  BSSY.RECONVERGENT B0, `(.L_x_2095) ;  /* 0x000000e000007945 */ /* 0x000fe20003800200 */
[----:B---3-5:R-:W-:-:S04]  /*12640*/  LEA R2, P1, R96, R5, 0x1 ;  /* 0x0000000560027211 */ /* 0x028fc800078208ff */
[----:B------:R-:W-:-:S07]  /*12650*/  LEA.HI.X R3, R96, R4, R102, 0x1, P1 ;  /* 0x0000000460037211 */ /* 0x000fce00008f0c66 */
[----:B------:R3:W-:Y:S01]  /*12660*/  @P0 STS.128 [R79+0xa800], RZ ;  /* 0x00a800ff4f000388 */ /* 0x0007e20000000c00 */
[----:B------:R-:W-:Y:S05]  /*12670*/  @P0 BRA `(.L_x_2096) ;  /* 0x0000000000240947 */ /* 0x000fea0003800000 */
[----:B------:R-:W5:Y:S02]  /*12680*/  LDL R4, [R1+0x18] ;  /* 0x0000180001047983 */ /* 0x000f640000100800 */
[----:B-----5:R-:W-:-:S13]  /*12690*/  ISETP.GE.AND P0, PT, R14, R4, PT ;  /* 0x000000040e00720c */ /* 0x020fda0003f06270 */
[----:B------:R-:W-:Y:S05]  /*126a0*/  @P0 BRA `(.L_x_2097) ;  /* 0x0000000000140947 */ /* 0x000fea0003800000 */
[----:B------:R-:W-:Y:S01]  /*126b0*/  @!PT LDS RZ, [RZ] ;  /* 0x00000000fffff984 */ /* 0x000fe20000000800 */
[----:B------:R-:W-:Y:S01]  /*126c0*/  @!PT LDS RZ, [RZ] ;  /* 0x00000000fffff984 */ /* 0x000fe20000000800 */
[----:B------:R-:W-:Y:S01]  /*126d0*/  @!PT LDS RZ, [RZ] ;  /* 0x00000000fffff984 */ /* 0x000fe20000000800 */
[----:B------:R1:W-:Y:S01]  /*126e0*/  LDGSTS.E.BYPASS.LTC128B.128 [R79+0xa800], desc[UR6][R2.64] ;  /* 0x0a800000024f7fae */ /* 0x0003e2000b981a06 */
[----:B------:R-:W-:Y:S05]  /*126f0*/  BRA `(.L_x_2096) ;  /* 0x0000000000047947 */ /* 0x000fea0003800000 */
.L_x_2097:
[----:B------:R1:W-:Y:S02]  /*12700*/  STS.128 [R79+0xa800], RZ ;  /* 0x00a800ff4f007388 */ /* 0x0003e40000000c00 */
.L_x_2096:
[----:B------:R-:W-:Y:S05]  /*12710*/  BSYNC.RECONVERGENT B0 ;  /* 0x0000000000007941 */ /* 0x000fea0003800200 */
.L_x_2095:
[----:B------:R-:W-:Y:S01]  /*12720*/  ISETP.GE.AND P0, PT, R40, R0, PT ;  /* 0x000000002800720c */ /* 0x000fe20003f06270 */
[----:B------:R-:W-:-:S12]  /*12730*/  BSSY.RECONVERGENT B0, `(.L_x_2098) ;  /* 0x000000e000007945 */ /* 0x000fd80003800200 */
[----:B------:R1:W-:Y:S01]  /*12740*/  @P0 STS.128 [R79+0xb000], RZ ;  /* 0x00b000ff4f000388 */ /* 0x0003e20000000c00 */
[----:B------:R-:W-:Y:S05]  /*12750*/  @P0 BRA `(.L_x_2099) ;  /* 0x00000000002c0947 */ /* 0x000fea0003800000 */
[----:B------:R-:W5:Y:S02]  /*12760*/  LDL R4, [R1+0x18] ;  /* 0x0000180001047983 */ /* 0x000f640000100800 */
        /* <DEDUP_REMOVED lines=9> */
.L_x_2100:
[----:B------:R1:W-:Y:S02]  /*12800*/  STS.128 [R79+0xb000], RZ ;  /* 0x00b000ff4f007388 */ /* 0x0003e40000000c00 */
.L_x_2099:
[----:B------:R-:W-:Y:S05]  /*12810*/  BSYNC.RECONVERGENT B0 ;  /* 0x0000000000007941 */ /* 0x000fea0003800200 */
.L_x_2098:
[----:B------:R-:W-:Y:S01]  /*12820*/  ISETP.GE.AND P0, PT, R31, R0, PT ;  /* 0x000000001f00720c */ /* 0x000fe20003f06270 */
[----:B------:R-:W-:-:S12]  /*12830*/  BSSY.RECONVERGENT B0, `(.L_x_2101) ;  /* 0x000000e000007945 */ /* 0x000fd80003800200 */
[----:B------:R1:W-:Y:S01]  /*12840*/  @P0 STS.128 [R79+0xb800], RZ ;  /* 0x00b800ff4f000388 */ /* 0x0003e20000000c00 */
[----:B------:R-:W-:Y:S05]  /*12850*/  @P0 BRA `(.L_x_2102) ;  /* 0x00000000002c0947 */ /* 0x000fea0003800000 */
[----:B-1----:R-:W5:Y:S02]  /*12860*/  LDL R4, [R1+0x18] ;  /* 0x0000180001047983 */ /* 0x002f640000100800 */
        /* <DEDUP_REMOVED lines=9> */
.L_x_2103:
[----:B------:R1:W-:Y:S02]  /*12900*/  STS.128 [R79+0xb800], RZ ;  /* 0x00b800ff4f007388 */ /* 0x0003e40000000c00 */
.L_x_2102:
[----:B------:R-:W-:Y:S05]  /*12910*/  BSYNC.RECONVERGENT B0 ;  /* 0x0000000000007941 */ /* 0x000fea0003800200 */
.L_x_2101:
[----:B------:R-:W-:Y:S01]  /*12920*/  ISETP.GE.AND P0, PT, R19, R0, PT ;  /* 0x000000001300720c */ /* 0x000fe20003f06270 */
[----:B------:R-:W-:-:S12]  /*12930*/  BSSY.RECONVERGENT B0, `(.L_x_2104) ;  /* 0x0000011000007945 */ /* 0x000fd80003800200 */
[----:B------:R1:W-:Y:S01]  /*12940*/  @P0 STS.128 [R79+0xc000], RZ ;  /* 0x00c000ff4f000388 */ /* 0x0003e20000000c00 */
[----:B------:R-:W-:Y:S05]  /*12950*/  @P0 BRA `(.L_x_2105) ;  /* 0x0000000000380947 */ /* 0x000fea0003800000 */
[----:B-1----:R-:W5:Y:S02]  /*12960*/  LDL R4, [R1+0x18] ;  /* 0x0000180001047983 */ /* 0x002f640000100800 */
[----:B-----5:R-:W-:-:S13]  /*12970*/  ISETP.GE.AND P0, PT, R14, R4, PT ;  /* 0x000000040e00720c */ /* 0x020fda0003f06270 */
        /* <DEDUP_REMOVED lines=11> */
.L_x_2106:
[----:B------:R1:W-:Y:S02]  /*12a30*/  STS.128 [R79+0xc000], RZ ;  /* 0x00c000ff4f007388 */ /* 0x0003e40000000c00 */
.L_x_2105:
[----:B------:R-:W-:Y:S05]  /*12a40*/  BSYNC.RECONVERGENT B0 ;  /* 0x0000000000007941 */ /* 0x000fea0003800200 */
.L_x_2104:
        /* <DEDUP_REMOVED lines=14> */
.L_x_2109:
[----:B------:R1:W-:Y:S02]  /*12b30*/  STS.128 [R79+0xc800], RZ ;  /* 0x00c800ff4f007388 */ /* 0x0003e40000000c00 */
.L_x_2108:
[----:B------:R-:W-:Y:S05]  /*12b40*/  BSYNC.RECONVERGENT B0 ;  /* 0x0000000000007941 */ /* 0x000fea0003800200 */
.L_x_2107:
        /* <DEDUP_REMOVED lines=17> */
.L_x_2112:
[----:B------:R1:W-:Y:S02]  /*12c60*/  STS.128 [R79+0xd000], RZ ;  /* 0x00d000ff4f007388 */ /* 0x0003e40000000c00 */
.L_x_2111:
[----:B------:R-:W-:Y:S05]  /*12c70*/  BSYNC.RECONVERGENT B0 ;  /* 0x0000000000007941 */ /* 0x000fea0003800200 */
.L_x_2110:
        /* <DEDUP_REMOVED lines=17> */
.L_x_2115:
[----:B------:R1:W-:Y:S02]  /*12d90*/  STS.128 [R79+0xd800], RZ ;  /* 0x00d800ff4f007388 */ /* 0x0003e40000000c00 */
.L_x_2114:
[----:B------:R-:W-:Y:S05]  /*12da0*/  BSYNC.RECONVERGENT B0 ;  /* 0x0000000000007941 */ /* 0x000fea0003800200 */
.L_x_2113:
        /* <DEDUP_REMOVED lines=17> */
.L_x_2118:
[----:B------:R1:W-:Y:S02]  /*12ec0*/  STS.128 [R79+0xe000], RZ ;  /* 0x00e000ff4f007388 */ /* 0x0003e40000000c00 */
.L_x_2117:
[----:B------:R-:W-:Y:S05]  /*12ed0*/  BSYNC.RECONVERGENT B0 ;  /* 0x0000000000007941 */ /* 0x000fea0003800200 */
.L_x_2116:
        /* <DEDUP_REMOVED lines=14> */
.L_x_2121:
[----:B------:R1:W-:Y:S02]  /*12fc0*/  STS.128 [R79+0xe800], RZ ;  /* 0x00e800ff4f007388 */ /* 0x0003e40000000c00 */
.L_x_2120:
[----:B------:R-:W-:Y:S05]  /*12fd0*/  BSYNC.RECONVERGENT B0 ;  /* 0x0000000000007941 */ /* 0x000fea0003800200 */
.L_x_2119:
        /* <DEDUP_REMOVED lines=17> */
.L_x_2124:
[----:B------:R1:W-:Y:S02]  /*130f0*/  STS.128 [R79+0xf000], RZ ;  /* 0x00f000ff4f007388 */ /* 0x0003e40000000c00 */
.L_x_2123:
[----:B------:R-:W-:Y:S05]  /*13100*/  BSYNC.RECONVERGENT B0 ;  /* 0x0000000000007941 */ /* 0x000fea0003800200 */
.L_x_2122:
        /* <DEDUP_REMOVED lines=17> */
.L_x_2127:
[----:B------:R1:W-:Y:S02]  /*13220*/  STS.128 [R79+0xf800], RZ ;  /* 0x00f800ff4f007388 */ /* 0x0003e40000000c00 */
.L_x_2126:
[----:B------:R-:W-:Y:S05]  /*13230*/  BSYNC.RECONVERGENT B0 ;  /* 0x0000000000007941 */ /* 0x000fea0003800200 */
.L_x_2125:
        /* <DEDUP_REMOVED lines=17> */
.L_x_2130:
[----:B------:R1:W-:Y:S02]  /*13350*/  STS.128 [R79+0x10000], RZ ;  /* 0x010000ff4f007388 */ /* 0x0003e40000000c00 */
.L_x_2129:
[----:B------:R-:W-:Y:S05]  /*13360*/  BSYNC.RECONVERGENT B0 ;  /* 0x0000000000007941 */ /* 0x000fea0003800200 */
.L_x_2128:
        /* <DEDUP_REMOVED lines=17> */
.L_x_2133:
[----:B------:R1:W-:Y:S02]  /*13480*/  STS.128 [R79+0x10800], RZ ;  /* 0x010800ff4f007388 */ /* 0x0003e40000000c00 */
.L_x_2132:
[----:B------:R-:W-:Y:S05]  /*13490*/  BSYNC.RECONVERGENT B0 ;  /* 0x0000000000007941 */ /* 0x000fea0003800200 */
.L_x_2131:
        /* <DEDUP_REMOVED lines=17> */
.L_x_2136:
[----:B------:R1:W-:Y:S02]  /*135b0*/  STS.128 [R79+0x11000], RZ ;  /* 0x011000ff4f007388 */ /* 0x0003e40000000c00 */
.L_x_2135:
[----:B------:R-:W-:Y:S05]  /*135c0*/  BSYNC.RECONVERGENT B0 ;  /* 0x0000000000007941 */ /* 0x000fea0003800200 */
.L_x_2134:
[----:B------:R-:W-:Y:S01]  /*135d0*/  ISETP.GE.AND P0, PT, R60, R0, PT ;  /* 0x000000003c00720c */ /* 0x000fe20003f06270 */
[----:B------:R-:W-:-:S12]  /*135e0*/  BSSY.RECONVERGENT B0, `(.L_x_2137) ;  /* 0x000000f000007945 */ /* 0x000fd80003800200 */
[----:B------:R1:W-:Y:S01]  /*135f0*/  @P0 STS.128 [R79+0x11800], RZ ;  /* 0x011800ff4f000388 */ /* 0x0003e20000000c00 */
[----:B------:R-:W-:Y:S05]  /*13600*/  @P0 BRA `(.L_x_2138) ;  /* 0x0000000000300947 */ /* 0x000fea0003800000 */
[----:B-1----:R-:W5:Y:S02]  /*13610*/  LDL R4, [R1+0x18] ;  /* 0x0000180001047983 */ /* 0x002f640000100800 */
[----:B-----5:R-:W-:-:S13]  /*13620*/  ISETP.GE.AND P0, PT, R14, R4, PT ;  /* 0x000000040e00720c */ /* 0x020fda0003f06270 */
        /* <DEDUP_REMOVED lines=9> */
.L_x_2139:
[----:B------:R1:W-:Y:S02]  /*136c0*/  STS.128 [R79+0x11800], RZ ;  /* 0x011800ff4f007388 */ /* 0x0003e40000000c00 */
.L_x_2138:
[----:B------:R-:W-:Y:S05]  /*136d0*/  BSYNC.RECONVERGENT B0 ;  /* 0x0000000000007941 */ /* 0x000fea0003800200 */
.L_x_2137:
[----:B------:R-:W5:Y:S01]  /*136e0*/  LD.E R0, desc[UR6][R134.64+0x18c] ;  /* 0x00018c0686007980 */ /* 0x000f62000c101900 */
[----:B------:R-:W2:Y:S01]  /*136f0*/  S2R R225, SR_TID.X ;  /* 0x0000000000e17919 */ /* 0x000ea20000002100 */
[----:B------:R-:W3:Y:S01]  /*13700*/  S2UR UR8, SR_CgaCtaId ;  /* 0x00000000000879c3 */ /* 0x000ee20000008800 */
[----:B------:R-:W-:Y:S01]  /*13710*/  UMOV UR4, 0x400 ;  /* 0x0000040000047882 */ /* 0x000fe20000000000 */
[----:B------:R-:W-:Y:S01]  /*13720*/  IMAD.MOV.U32 R93, RZ, RZ, 0x20 ;  /* 0x00000020ff5d7424 */ /* 0x000fe200078e00ff */
[----:B------:R-:W5:Y:S01]  /*13730*/  LDL R217, [R1+0x38] ;  /* 0x0000380001d97983 */ /* 0x000f620000100800 */
[----:B------:R-:W-:-:S03]  /*13740*/  IMAD.MOV.U32 R182, RZ, RZ, 0x40 ;  /* 0x00000040ffb67424 */ /* 0x000fc600078e00ff */
[----:B------:R-:W0:Y:S01]  /*13750*/  LDGDEPBAR ;  /* 0x00000000000079af */ /* 0x000e220000000000 */
[----:B--2---:R-:W-:Y:S01]  /*13760*/  SHF.R.U32.HI R222, RZ, 0x1, R225 ;  /* 0x00000001ffde7819 */ /* 0x004fe200000116e1 */
[C---:B------:R-:W-:Y:S02]  /*13770*/  IMAD.SHL.U32 R223, R225.reuse, 0x20, RZ ;  /* 0x00000020e1df7824 */ /* 0x040fe400078e00ff */
[C---:B------:R-:W-:Y:S01]  /*13780*/  IMAD.SHL.U32 R203, R225.reuse, 0x40, RZ ;  /* 0x00000040e1cb7824 */ /* 0x040fe200078e00ff */
[----:B-1----:R-:W-:Y:S01]  /*13790*/  LOP3.LUT R2, R222, 0x8, RZ, 0xc0, !PT ;  /* 0x00000008de027812 */ /* 0x002fe200078ec0ff */
[C---:B------:R-:W-:Y:S01]  /*137a0*/  IMAD.SHL.U32 R216, R225.reuse, 0x8, RZ ;  /* 0x00000008e1d87824 */ /* 0x040fe200078e00ff */
[----:B------:R-:W-:Y:S02]  /*137b0*/  LOP3.LUT R20, R225, 0x8, RZ, 0xc0, !PT ;  /* 0x00000008e1147812 */ /* 0x000fe400078ec0ff */
[----:B------:R-:W-:Y:S02]  /*137c0*/  LOP3.LUT R223, R223, 0x7c00, RZ, 0xc0, !PT ;  /* 0x00007c00dfdf7812 */ /* 0x000fe400078ec0ff */
[----:B------:R-:W-:-:S02]  /*137d0*/  LOP3.LUT R2, R2, 0x1c0, R203, 0xf8, !PT ;  /* 0x000001c002027812 */ /* 0x000fc400078ef8cb */
[--C-:B------:R-:W-:Y:S02]  /*137e0*/  LOP3.LUT R20, R20, 0x1c0, R203.reuse, 0xf8, !PT ;  /* 0x000001c014147812 */ /* 0x100fe400078ef8cb */
[----:B------:R-:W-:Y:S02]  /*137f0*/  LOP3.LUT R3, R223, 0x200, R203, 0xf8, !PT ;  /* 0x00000200df037812 */ /* 0x000fe400078ef8cb */
[--C-:B------:R-:W-:Y:S01]  /*13800*/  LOP3.LUT R214, R2, 0x38, R216.reuse, 0x78, !PT ;  /* 0x0000003802d67812 */ /* 0x100fe200078e78d8 */
[----:B---3--:R-:W-:Y:S01]  /*13810*/  ULEA UR8, UR8, UR4, 0x18 ;  /* 0x0000000408087291 */ /* 0x008fe2000f8ec0ff */
[----:B------:R-:W-:Y:S02]  /*13820*/  LOP3.LUT R4, R203, 0x400, RZ, 0xc0, !PT ;  /* 0x00000400cb047812 */ /* 0x000fe400078ec0ff */
[----:B------:R-:W-:Y:S02]  /*13830*/  LOP3.LUT R20, R20, 0x38, R216, 0x78, !PT ;  /* 0x0000003814147812 */ /* 0x000fe400078e78d8 */
[----:B------:R-:W-:-:S03]  /*13840*/  LOP3.LUT R2, R3, R214, RZ, 0xfc, !PT ;  /* 0x000000d603027212 */ /* 0x000fc600078efcff */
[----:B------:R-:W-:Y:S01]  /*13850*/  IMAD R20, R20, 0x2, R4 ;  /* 0x0000000214147824 */ /* 0x000fe200078e0204 */
[----:B------:R-:W-:-:S04]  /*13860*/  LEA R2, R2, UR8, 0x1 ;  /* 0x0000000802027c11 */ /* 0x000fc8000f8e08ff */
[----:B------:R-:W-:Y:S04]  /*13870*/  LDSM.16.M88.4 R8, [R20+UR8+0x2000] ;  /* 0x002000081408783b */ /* 0x000fe80008000200 */
[----:B------:R1:W2:Y:S01]  /*13880*/  LDSM.16.M88.4 R16, [R2] ;  /* 0x000000000210783b */ /* 0x0002a20000000200 */
[----:B------:R-:W-:Y:S01]  /*13890*/  R2P PR, R225, 0x6 ;  /* 0x00000006e1007804 */ /* 0x000fe20000000000 */
[----:B------:R-:W-:Y:S02]  /*138a0*/  VIADD R3, R20, UR8 ;  /* 0x0000000814037c36 */ /* 0x000fe40008000000 */
[----:B------:R-:W3:Y:S02]  /*138b0*/  LDSM.16.M88.4 R36, [R20+UR8+0x2800] ;  /* 0x002800081424783b */ /* 0x000ee40008000200 */
[----:B------:R-:W-:-:S02]  /*138c0*/  SEL R93, R93, 0xffffffe0, !P1 ;  /* 0xffffffe05d5d7807 */ /* 0x000fc40004800000 */
[----:B------:R-:W-:Y:S03]  /*138d0*/  LDSM.16.M88.4 R44, [R20+UR8+0x3000] ;  /* 0x00300008142c783b */ /* 0x000fe60008000200 */
[--C-:B------:R-:W-:Y:S01]  /*138e0*/  IMAD.IADD R22, R3, 0x1, R93.reuse ;  /* 0x0000000103167824 */ /* 0x100fe200078e025d */
[----:B------:R-:W-:Y:S01]  /*138f0*/  LDSM.16.M88.4 R56, [R20+UR8+0x3800] ;  /* 0x003800081438783b */ /* 0x000fe20008000200 */
[----:B------:R-:W-:-:S03]  /*13900*/  IMAD.IADD R4, R2, 0x1, R93 ;  /* 0x0000000102047824 */ /* 0x000fc600078e025d */
[----:B------:R-:W-:Y:S04]  /*13910*/  LDSM.16.M88.4 R32, [R22+0x2000] ;  /* 0x002000001620783b */ /* 0x000fe80000000200 */
[----:B------:R3:W3:Y:S01]  /*13920*/  LDSM.16.M88.4 R12, [R4] ;  /* 0x00000000040c783b */ /* 0x0006e20000000200 */
[----:B------:R-:W-:-:S03]  /*13930*/  SEL R182, R182, 0xffffffc0, !P2 ;  /* 0xffffffc0b6b67807 */ /* 0x000fc60005000000 */
[----:B------:R-:W3:Y:S02]  /*13940*/  LDSM.16.M88.4 R52, [R22+0x2800] ;  /* 0x002800001634783b */ /* 0x000ee40000000200 */
[--C-:B------:R-:W-:Y:S02]  /*13950*/  IMAD.IADD R3, R3, 0x1, R182.reuse ;  /* 0x0000000103037824 */ /* 0x100fe400078e02b6 */
[----:B-1----:R-:W-:Y:S01]  /*13960*/  IMAD.IADD R2, R2, 0x1, R182 ;  /* 0x0000000102027824 */ /* 0x002fe200078e02b6 */
[----:B------:R-:W-:Y:S04]  /*13970*/  LDSM.16.M88.4 R48, [R22+0x3000] ;  /* 0x003000001630783b */ /* 0x000fe80000000200 */
[----:B----4-:R-:W-:Y:S04]  /*13980*/  LDSM.16.M88.4 R76, [R3+0x2000] ;  /* 0x00200000034c783b */ /* 0x010fe80000000200 */
[----:B------:R-:W-:Y:S01]  /*13990*/  LDSM.16.M88.4 R68, [R22+0x3800] ;  /* 0x003800001644783b */ /* 0x000fe20000000200 */
[C---:B--2---:R-:W-:Y:S03]  /*139a0*/  HMMA.16816.F32.BF16 R24, R16.reuse, R8, RZ ;  /* 0x000000081018723c */ /* 0x044fe600000418ff */
[----:B------:R-:W-:Y:S05]  /*139b0*/  LDSM.16.M88.4 R60, [R20+UR8+0x4000] ;  /* 0x00400008143c783b */ /* 0x000fea0008000200 */
[----:B---3--:R-:W-:Y:S01]  /*139c0*/  HMMA.16816.F32.BF16 R4, R16, R10, RZ ;  /* 0x0000000a1004723c */ /* 0x008fe200000418ff */
[----:B------:R1:W2:Y:S01]  /*139d0*/  LDSM.16.M88.4 R8, [R2] ;  /* 0x000000000208783b */ /* 0x0002a20000000200 */
[----:B------:R-:W-:-:S05]  /*139e0*/  IMAD.IADD R21, R93, 0x1, R3 ;  /* 0x000000015d157824 */ /* 0x000fca00078e0203 */
[----:B------:R-:W-:Y:S01]  /*139f0*/  LDSM.16.M88.4 R72, [R21+0x2000] ;  /* 0x002000001548783b */ /* 0x000fe20000000200 */
[----:B------:R-:W-:Y:S08]  /*13a00*/  HMMA.16816.F32.BF16 R28, R16, R36, RZ ;  /* 0x00000024101c723c */ /* 0x000ff000000418ff */
[----:B------:R-:W-:Y:S01]  /*13a10*/  HMMA.16816.F32.BF16 R40, R12, R32, R24 ;  /* 0x000000200c28723c */ /* 0x000fe20000041818 */
[----:B-1----:R-:W-:-:S07]  /*13a20*/  IMAD.IADD R2, R93, 0x1, R2 ;  /* 0x000000015d027824 */ /* 0x002fce00078e0202 */
[C---:B------:R-:W-:Y:S01]  /*13a30*/  HMMA.16816.F32.BF16 R64, R12.reuse, R34, R4 ;  /* 0x000000220c40723c */ /* 0x040fe20000041804 */
[----:B------:R-:W1:Y:S07]  /*13a40*/  LDSM.16.M88.4 R4, [R2] ;  /* 0x000000000204783b */ /* 0x000e6e0000000200 */
[----:B------:R-:W-:Y:S08]  /*13a50*/  HMMA.16816.F32.BF16 R80, R12, R52, R28 ;  /* 0x000000340c50723c */ /* 0x000ff0000004181c */
[C---:B------:R-:W-:Y:S08]  /*13a60*/  HMMA.16816.F32.BF16 R32, R16.reuse, R44, RZ ;  /* 0x0000002c1020723c */ /* 0x040ff000000418ff */
[----:B------:R-:W-:Y:S01]  /*13a70*/  HMMA.16816.F32.BF16 R28, R16, R46, RZ ;  /* 0x0000002e101c723c */ /* 0x000fe200000418ff */
[----:B------:R-:W3:Y:S07]  /*13a80*/  LDSM.16.M88.4 R44, [R3+0x2800] ;  /* 0x00280000032c783b */ /* 0x000eee0000000200 */
[----:B--2---:R-:W-:Y:S08]  /*13a90*/  HMMA.16816.F32.BF16 R40, R8, R76, R40 ;  /* 0x0000004c0828723c */ /* 0x004ff00000041828 */
[----:B------:R-:W-:Y:S08]  /*13aa0*/  HMMA.16816.F32.BF16 R24, R16, R56, RZ ;  /* 0x000000381018723c */ /* 0x000ff000000418ff */
[C---:B------:R-:W-:Y:S08]  /*13ab0*/  HMMA.16816.F32.BF16 R88, R12.reuse, R48, R32 ;  /* 0x000000300c58723c */ /* 0x040ff00000041820 */
[----:B------:R-:W-:Y:S01]  /*13ac0*/  HMMA.16816.F32.BF16 R96, R12, R50, R28 ;  /* 0x000000320c60723c */ /* 0x000fe2000004181c */
[----:B------:R-:W-:Y:S07]  /*13ad0*/  LDSM.16.M88.4 R48, [R21+0x2800] ;  /* 0x002800001530783b */ /* 0x000fee0000000200 */
[----:B------:R-:W-:Y:S01]  /*13ae0*/  HMMA.16816.F32.BF16 R28, R16, R58, RZ ;  /* 0x0000003a101c723c */ /* 0x000fe200000418ff */
[----:B------:R-:W-:Y:S07]  /*13af0*/  LDSM.16.M88.4 R56, [R20+UR8+0x4800] ;  /* 0x004800081438783b */ /* 0x000fee0008000200 */
        /* <DEDUP_REMOVED lines=9> */
[----:B------:R-:W-:Y:S07]  /*13b90*/  LDSM.16.M88.4 R52, [R22+0x4800] ;  /* 0x004800001634783b */ /* 0x000fee0000000200 */
[----:B------:R-:W-:Y:S08]  /*13ba0*/  HMMA.16816.F32.BF16 R36, R4, R74, R24 ;  /* 0x0000004a0424723c */ /* 0x000ff00000041818 */
[----:B---3--:R-:W-:Y:S08]  /*13bb0*/  HMMA.16816.F32.BF16 R24, R8, R44, R80 ;  /* 0x0000002c0818723c */ /* 0x008ff00000041850 */
[----:B-1----:R-:W-:Y:S08]  /*13bc0*/  HMMA.16816.F32.BF16 R68, R12, R40, R28 ;  /* 0x000000280c44723c */ /* 0x002ff0000004181c */
[----:B------:R-:W-:Y:S01]  /*13bd0*/  HMMA.16816.F32.BF16 R28, R16, R62, RZ ;  /* 0x0000003e101c723c */ /* 0x000fe200000418ff */
[----:B------:R-:W1:Y:S01]  /*13be0*/  LDSM.16.M88.4 R60, [R3+0x3000] ;  /* 0x00300000033c783b */ /* 0x000e620000000200 */
[----:B-----5:R-:W-:-:S04]  /*13bf0*/  FMUL.FTZ R2, R32, R0 ;  /* 0x0000000020027220 */ /* 0x020fc80000410000 */
[----:B------:R2:W-:Y:S02]  /*13c00*/  MUFU.TANH R164, R2 ;  /* 0x0000000200a47308 */ /* 0x0005e40000002400 */
[----:B--2---:R-:W-:-:S06]  /*13c10*/  FMUL.FTZ R2, R33, R0 ;  /* 0x0000000021027220 */ /* 0x004fcc0000410000 */
[----:B------:R2:W-:Y:S06]  /*13c20*/  MUFU.TANH R195, R2 ;  /* 0x0000000200c37308 */ /* 0x0005ec0000002400 */
[----:B------:R-:W-:Y:S01]  /*13c30*/  HMMA.16816.F32.BF16 R108, R12, R42, R28 ;  /* 0x0000002a0c6c723c */ /* 0x000fe2000004181c */
[----:B------:R-:W3:Y:S01]  /*13c40*/  LDSM.16.M88.4 R40, [R21+0x3000] ;  /* 0x003000001528783b */ /* 0x000ee20000000200 */
[----:B--2---:R-:W-:-:S04]  /*13c50*/  FMUL.FTZ R2, R34, R0 ;  /* 0x0000000022027220 */ /* 0x004fc80000410000 */
[----:B------:R2:W4:Y:S02]  /*13c60*/  MUFU.TANH R156, R2 ;  /* 0x00000002009c7308 */ /* 0x0005240000002400 */
[-C--:B--2---:R-:W-:Y:S02]  /*13c70*/  FMUL.FTZ R2, R35, R0.reuse ;  /* 0x0000000023027220 */ /* 0x084fe40000410000 */
[----:B------:R-:W-:Y:S04]  /*13c80*/  HMMA.16816.F32.BF16 R32, R4, R48, R24 ;  /* 0x000000300420723c */ /* 0x000fe80000041818 */
[----:B------:R2:W5:Y:S04]  /*13c90*/  MUFU.TANH R169, R2 ;  /* 0x0000000200a97308 */ /* 0x0005680000002400 */
[----:B------:R-:W-:Y:S01]  /*13ca0*/  HMMA.16816.F32.BF16 R24, R8, R46, R84 ;  /* 0x0000002e0818723c */ /* 0x000fe20000041854 */
[----:B------:R-:W-:Y:S01]  /*13cb0*/  LDSM.16.M88.4 R44, [R21+0x3800] ;  /* 0x00380000152c783b */ /* 0x000fe20000000200 */
[----:B--2---:R-:W-:-:S04]  /*13cc0*/  FMUL.FTZ R2, R36, R0 ;  /* 0x0000000024027220 */ /* 0x004fc80000410000 */
[----:B------:R2:W-:Y:S02]  /*13cd0*/  MUFU.TANH R193, R2 ;  /* 0x0000000200c17308 */ /* 0x0005e40000002400 */
[----:B------:R-:W-:Y:S01]  /*13ce0*/  HMMA.16816.F32.BF16 R28, R16, R56, RZ ;  /* 0x00000038101c723c */ /* 0x000fe200000418ff */
[----:B--2---:R-:W-:-:S05]  /*13cf0*/  FMUL.FTZ R2, R37, R0 ;  /* 0x0000000025027220 */ /* 0x004fca0000410000 */
[----:B------:R2:W-:Y:S02]  /*13d00*/  MUFU.TANH R194, R2 ;  /* 0x0000000200c27308 */ /* 0x0005e40000002400 */
[----:B--2---:R-:W-:-:S06]  /*13d10*/  FMUL.FTZ R2, R38, R0 ;  /* 0x0000000026027220 */ /* 0x004fcc0000410000 */
[----:B------:R2:W5:Y:S02]  /*13d20*/  MUFU.TANH R145, R2 ;  /* 0x0000000200917308 */ /* 0x0005640000002400 */
[-C--:B--2---:R-:W-:Y:S02]  /*13d30*/  FMUL.FTZ R2, R39, R0.reuse ;  /* 0x0000000027027220 */ /* 0x084fe40000410000 */
[----:B------:R-:W-:Y:S01]  /*13d40*/  HMMA.16816.F32.BF16 R36, R4, R50, R24 ;  /* 0x000000320424723c */ /* 0x000fe20000041818 */
[----:B------:R-:W2:Y:S03]  /*13d50*/  LDSM.16.M88.4 R48, [R20+UR8+0x5000] ;  /* 0x005000081430783b */ /* 0x000ea60008000200 */
[----:B------:R4:W5:Y:S04]  /*13d60*/  MUFU.TANH R154, R2 ;  /* 0x00000002009a7308 */ /* 0x0009680000002400 */
[----:B-1----:R-:W-:Y:S01]  /*13d70*/  HMMA.16816.F32.BF16 R24, R8, R60, R88 ;  /* 0x0000003c0818723c */ /* 0x002fe20000041858 */
[----:B----4-:R-:W-:-:S04]  /*13d80*/  FMUL.FTZ R2, R32, R0 ;  /* 0x0000000020027220 */ /* 0x010fc80000410000 */
[----:B------:R1:W-:Y:S03]  /*13d90*/  MUFU.TANH R191, R2 ;  /* 0x0000000200bf7308 */ /* 0x0003e60000002400 */
[----:B------:R-:W-:Y:S01]  /*13da0*/  HMMA.16816.F32.BF16 R84, R12, R52, R28 ;  /* 0x000000340c54723c */ /* 0x000fe2000004181c */
[----:B-1----:R-:W-:-:S04]  /*13db0*/  FMUL.FTZ R2, R33, R0 ;  /* 0x0000000021027220 */ /* 0x002fc80000410000 */
[----:B------:R1:W-:Y:S03]  /*13dc0*/  MUFU.TANH R192, R2 ;  /* 0x0000000200c07308 */ /* 0x0003e60000002400 */
[----:B------:R-:W-:Y:S01]  /*13dd0*/  HMMA.16816.F32.BF16 R28, R16, R58, RZ ;  /* 0x0000003a101c723c */ /* 0x000fe200000418ff */
[----:B------:R-:W4:Y:S01]  /*13de0*/  LDSM.16.M88.4 R56, [R22+0x5000] ;  /* 0x005000001638783b */ /* 0x000f220000000200 */
[----:B-1----:R-:W-:-:S04]  /*13df0*/  FMUL.FTZ R2, R34, R0 ;  /* 0x0000000022027220 */ /* 0x002fc80000410000 */
[----:B------:R1:W5:Y:S02]  /*13e00*/  MUFU.TANH R95, R2 ;  /* 0x00000002005f7308 */ /* 0x0003640000002400 */
[-C--:B-1----:R-:W-:Y:S02]  /*13e10*/  FMUL.FTZ R2, R35, R0.reuse ;  /* 0x0000000023027220 */ /* 0x082fe40000410000 */
[----:B---3--:R-:W-:Y:S04]  /*13e20*/  HMMA.16816.F32.BF16 R32, R4, R40, R24 ;  /* 0x000000280420723c */ /* 0x008fe80000041818 */
[----:B------:R1:W3:Y:S04]  /*13e30*/  MUFU.TANH R94, R2 ;  /* 0x00000002005e7308 */ /* 0x0002e80000002400 */
[----:B------:R-:W-:Y:S01]  /*13e40*/  HMMA.16816.F32.BF16 R24, R8, R62, R96 ;  /* 0x0000003e0818723c */ /* 0x000fe20000041860 */
[----:B------:R-:W-:Y:S01]  /*13e50*/  LDSM.16.M88.4 R60, [R3+0x4000] ;  /* 0x00400000033c783b */ /* 0x000fe20000000200 */
[----:B-1----:R-:W-:-:S04]  /*13e60*/  FMUL.FTZ R2, R36, R0 ;  /* 0x0000000024027220 */ /* 0x002fc80000410000 */
[----:B------:R1:W-:Y:S02]  /*13e70*/  MUFU.TANH R190, R2 ;  /* 0x0000000200be7308 */ /* 0x0003e40000002400 */
[----:B------:R-:W-:Y:S01]  /*13e80*/  HMMA.16816.F32.BF16 R76, R12, R54, R28 ;  /* 0x000000360c4c723c */ /* 0x000fe2000004181c */
[----:B------:R-:W-:Y:S01]  /*13e90*/  LDSM.16.M88.4 R52, [R21+0x4000] ;  /* 0x004000001534783b */ /* 0x000fe20000000200 */
[----:B-1----:R-:W-:-:S04]  /*13ea0*/  FMUL.FTZ R2, R37, R0 ;  /* 0x0000000025027220 */ /* 0x002fc80000410000 */
[----:B------:R1:W-:Y:S02]  /*13eb0*/  MUFU.TANH R189, R2 ;  /* 0x0000000200bd7308 */ /* 0x0003e40000002400 */
[----:B--2---:R-:W-:Y:S01]  /*13ec0*/  HMMA.16816.F32.BF16 R28, R16, R48, RZ ;  /* 0x00000030101c723c */ /* 0x004fe200000418ff */
[----:B-1----:R-:W-:-:S05]  /*13ed0*/  FMUL.FTZ R2, R38, R0 ;  /* 0x0000000026027220 */ /* 0x002fca0000410000 */
[----:B------:R1:W2:Y:S02]  /*13ee0*/  MUFU.TANH R140, R2 ;  /* 0x00000002008c7308 */ /* 0x0002a40000002400 */
[-C--:B-1----:R-:W-:Y:S02]  /*13ef0*/  FMUL.FTZ R2, R39, R0.reuse ;  /* 0x0000000027027220 */ /* 0x082fe40000410000 */
[----:B------:R-:W-:Y:S01]  /*13f00*/  HMMA.16816.F32.BF16 R36, R4, R42, R24 ;  /* 0x0000002a0424723c */ /* 0x000fe20000041818 */
[----:B------:R-:W1:Y:S03]  /*13f10*/  LDSM.16.M88.4 R40, [R20+UR8+0x5800] ;  /* 0x005800081428783b */ /* 0x000e660008000200 */
[----:B------:R5:W2:Y:S04]  /*13f20*/  MUFU.TANH R133, R2 ;  /* 0x0000000200857308 */ /* 0x000aa80000002400 */
[----:B------:R-:W-:Y:S08]  /*13f30*/  HMMA.16816.F32.BF16 R24, R8, R64, R100 ;  /* 0x000000400818723c */ /* 0x000ff00000041864 */
[----:B----4-:R-:W-:Y:S01]  /*13f40*/  HMMA.16816.F32.BF16 R72, R12, R56, R28 ;  /* 0x000000380c48723c */ /* 0x010fe2000004181c */
[----:B-----5:R-:W-:-:S07]  /*13f50*/  FMUL.FTZ R2, R32, R0 ;  /* 0x0000000020027220 */ /* 0x020fce0000410000 */
[----:B------:R-:W-:Y:S01]  /*13f60*/  HMMA.16816.F32.BF16 R28, R16, R50, RZ ;  /* 0x00000032101c723c */ /* 0x000fe200000418ff */
[----:B------:R-:W4:Y:S01]  /*13f70*/  LDSM.16.M88.4 R48, [R22+0x5800] ;  /* 0x005800001630783b */ /* 0x000f220000000200 */
[----:B------:R5:W-:Y:S02]  /*13f80*/  MUFU.TANH R188, R2 ;  /* 0x0000000200bc7308 */ /* 0x000be40000002400 */
[----:B-----5:R-:W-:-:S06]  /*13f90*/  FMUL.FTZ R2, R33, R0 ;  /* 0x0000000021027220 */ /* 0x020fcc0000410000 */
[----:B------:R5:W-:Y:S10]  /*13fa0*/  MUFU.TANH R187, R2 ;  /* 0x0000000200bb7308 */ /* 0x000bf40000002400 */
[----:B------:R-:W-:Y:S01]  /*13fb0*/  HMMA.16816.F32.BF16 R80, R12, R58, R28 ;  /* 0x0000003a0c50723c */ /* 0x000fe2000004181c */
[----:B------:R-:W-:Y:S01]  /*13fc0*/  LDSM.16.M88.4 R56, [R20+UR8+0x6000] ;  /* 0x006000081438783b */ /* 0x000fe20008000200 */
[----:B-----5:R-:W-:-:S04]  /*13fd0*/  FMUL.FTZ R2, R34, R0 ;  /* 0x0000000022027220 */ /* 0x020fc80000410000 */
[----:B------:R5:W2:Y:S02]  /*13fe0*/  MUFU.TANH R124, R2 ;  /* 0x00000002007c7308 */ /* 0x000aa40000002400 */
[----:B-1----:R-:W-:Y:S01]  /*13ff0*/  HMMA.16816.F32.BF16 R28, R16, R40, RZ ;  /* 0x00000028101c723c */ /* 0x002fe200000418ff */
[----:B-----5:R-:W-:-:S07]  /*14000*/  FMUL.FTZ R2, R35, R0 ;  /* 0x0000000023027220 */ /* 0x020fce0000410000 */
[----:B------:R-:W-:Y:S01]  /*14010*/  HMMA.16816.F32.BF16 R32, R4, R44, R24 ;  /* 0x0000002c0420723c */ /* 0x000fe20000041818 */
[----:B------:R1:W5:Y:S07]  /*14020*/  MUFU.TANH R120, R2 ;  /* 0x0000000200787308 */ /* 0x00036e0000002400 */
[----:B------:R-:W-:Y:S01]  /*14030*/  HMMA.16816.F32.BF16 R24, R8, R66, R104 ;  /* 0x000000420818723c */ /* 0x000fe20000041868 */
[----:B------:R-:W-:Y:S01]  /*14040*/  LDSM.16.M88.4 R64, [R21+0x5000] ;  /* 0x005000001540783b */ /* 0x000fe20000000200 */
[----:B-1----:R-:W-:-:S04]  /*14050*/  FMUL.FTZ R2, R36, R0 ;  /* 0x0000000024027220 */ /* 0x002fc80000410000 */
[----:B------:R1:W-:Y:S02]  /*14060*/  MUFU.TANH R186, R2 ;  /* 0x0000000200ba7308 */ /* 0x0003e40000002400 */
[----:B----4-:R-:W-:Y:S01]  /*14070*/  HMMA.16816.F32.BF16 R96, R12, R48, R28 ;  /* 0x000000300c60723c */ /* 0x010fe2000004181c */
[----:B-1----:R-:W-:-:S05]  /*14080*/  FMUL.FTZ R2, R37, R0 ;  /* 0x0000000025027220 */ /* 0x002fca0000410000 */
[----:B------:R1:W-:Y:S02]  /*14090*/  MUFU.TANH R185, R2 ;  /* 0x0000000200b97308 */ /* 0x0003e40000002400 */
[----:B------:R-:W-:Y:S01]  /*140a0*/  HMMA.16816.F32.BF16 R28, R16, R42, RZ ;  /* 0x0000002a101c723c */ /* 0x000fe200000418ff */
[----:B-1----:R-:W-:-:S05]  /*140b0*/  FMUL.FTZ R2, R38, R0 ;  /* 0x0000000026027220 */ /* 0x002fca0000410000 */
[----:B------:R1:W4:Y:S02]  /*140c0*/  MUFU.TANH R104, R2 ;  /* 0x0000000200687308 */ /* 0x0003240000002400 */
[-C--:B-1----:R-:W-:Y:S02]  /*140d0*/  FMUL.FTZ R2, R39, R0.reuse ;  /* 0x0000000027027220 */ /* 0x082fe40000410000 */
[----:B------:R-:W-:Y:S01]  /*140e0*/  HMMA.16816.F32.BF16 R36, R4, R46, R24 ;  /* 0x0000002e0424723c */ /* 0x000fe20000041818 */
[----:B------:R-:W1:Y:S03]  /*140f0*/  LDSM.16.M88.4 R44, [R3+0x4800] ;  /* 0x00480000032c783b */ /* 0x000e660000000200 */
[----:B------:R3:W-:Y:S04]  /*14100*/  MUFU.TANH R105, R2 ;  /* 0x0000000200697308 */ /* 0x0007e80000002400 */
[----:B------:R-:W-:Y:S01]  /*14110*/  HMMA.16816.F32.BF16 R24, R8, R60, R68 ;  /* 0x0000003c0818723c */ /* 0x000fe20000041844 */
[----:B------:R-:W-:Y:S01]  /*14120*/  LDSM.16.M88.4 R68, [R22+0x6000] ;  /* 0x006000001644783b */ /* 0x000fe20000000200 */
[----:B---3--:R-:W-:-:S04]  /*14130*/  FMUL.FTZ R2, R32, R0 ;  /* 0x0000000020027220 */ /* 0x008fc80000410000 */
[----:B------:R3:W-:Y:S02]  /*14140*/  MUFU.TANH R114, R2 ;  /* 0x0000000200727308 */ /* 0x0007e40000002400 */
[----:B------:R-:W-:Y:S01]  /*14150*/  HMMA.16816.F32.BF16 R88, R12, R50, R28 ;  /* 0x000000320c58723c */ /* 0x000fe2000004181c */
[----:B------:R-:W2:Y:S01]  /*14160*/  LDSM.16.M88.4 R48, [R21+0x4800] ;  /* 0x004800001530783b */ /* 0x000ea20000000200 */
[----:B---3--:R-:W-:-:S04]  /*14170*/  FMUL.FTZ R2, R33, R0 ;  /* 0x0000000021027220 */ /* 0x008fc80000410000 */
[----:B------:R3:W-:Y:S02]  /*14180*/  MUFU.TANH R184, R2 ;  /* 0x0000000200b87308 */ /* 0x0007e40000002400 */
[----:B---3--:R-:W-:-:S06]  /*14190*/  FMUL.FTZ R2, R34, R0 ;  /* 0x0000000022027220 */ /* 0x008fcc0000410000 */
[----:B------:R3:W4:Y:S02]  /*141a0*/  MUFU.TANH R112, R2 ;  /* 0x0000000200707308 */ /* 0x0007240000002400 */
[-C--:B---3--:R-:W-:Y:S02]  /*141b0*/  FMUL.FTZ R2, R35, R0.reuse ;  /* 0x0000000023027220 */ /* 0x088fe40000410000 */
[----:B------:R-:W-:Y:S04]  /*141c0*/  HMMA.16816.F32.BF16 R32, R4, R52, R24 ;  /* 0x000000340420723c */ /* 0x000fe80000041818 */
[----:B------:R3:W4:Y:S04]  /*141d0*/  MUFU.TANH R113, R2 ;  /* 0x0000000200717308 */ /* 0x0007280000002400 */
[----:B------:R-:W-:Y:S01]  /*141e0*/  HMMA.16816.F32.BF16 R24, R8, R62, R108 ;  /* 0x0000003e0818723c */ /* 0x000fe2000004186c */
[----:B------:R-:W-:Y:S01]  /*141f0*/  LDSM.16.M88.4 R60, [R20+UR8+0x7000] ;  /* 0x00700008143c783b */ /* 0x000fe20008000200 */
[----:B---3--:R-:W-:-:S04]  /*14200*/  FMUL.FTZ R2, R36, R0 ;  /* 0x0000000024027220 */ /* 0x008fc80000410000 */
[----:B------:R3:W-:-:S14]  /*14210*/  MUFU.TANH R183, R2 ;  /* 0x0000000200b77308 */ /* 0x0007dc0000002400 */
[----:B------:R-:W-:Y:S01]  /*14220*/  HMMA.16816.F32.BF16 R40, R4, R54, R24 ;  /* 0x000000360428723c */ /* 0x000fe20000041818 */
[----:B------:R-:W5:Y:S01]  /*14230*/  LDSM.16.M88.4 R52, [R3+0x5000] ;  /* 0x005000000334783b */ /* 0x000f620000000200 */
[----:B---3--:R-:W-:-:S04]  /*14240*/  FMUL.FTZ R2, R37, R0 ;  /* 0x0000000025027220 */ /* 0x008fc80000410000 */
[----:B------:R3:W-:Y:S02]  /*14250*/  MUFU.TANH R178, R2 ;  /* 0x0000000200b27308 */ /* 0x0007e40000002400 */
[----:B-1----:R-:W-:Y:S01]  /*14260*/  HMMA.16816.F32.BF16 R24, R8, R44, R84 ;  /* 0x0000002c0818723c */ /* 0x002fe20000041854 */
[----:B---3--:R-:W-:-:S05]  /*14270*/  FMUL.FTZ R2, R38, R0 ;  /* 0x0000000026027220 */ /* 0x008fca0000410000 */
[----:B------:R1:W3:Y:S02]  /*14280*/  MUFU.TANH R109, R2 ;  /* 0x00000002006d7308 */ /* 0x0002e40000002400 */
[-C--:B-1----:R-:W-:Y:S01]  /*14290*/  FMUL.FTZ R2, R39, R0.reuse ;  /* 0x0000000027027220 */ /* 0x082fe20000410000 */
[----:B------:R-:W-:Y:S01]  /*142a0*/  HMMA.16816.F32.BF16 R28, R16, R56, RZ ;  /* 0x00000038101c723c */ /* 0x000fe200000418ff */
[----:B------:R-:W1:Y:S04]  /*142b0*/  LDSM.16.M88.4 R36, [R20+UR8+0x6800] ;  /* 0x006800081424783b */ /* 0x000e680008000200 */
[----:B------:R2:W3:Y:S02]  /*142c0*/  MUFU.TANH R111, R2 ;  /* 0x00000002006f7308 */ /* 0x0004e40000002400 */
[----:B--2---:R-:W-:-:S06]  /*142d0*/  FMUL.FTZ R2, R32, R0 ;  /* 0x0000000020027220 */ /* 0x004fcc0000410000 */
[----:B------:R2:W-:Y:S01]  /*142e0*/  MUFU.TANH R123, R2 ;  /* 0x00000002007b7308 */ /* 0x0005e20000002400 */
[----:B------:R-:W-:Y:S01]  /*142f0*/  HMMA.16816.F32.BF16 R44, R8, R46, R76 ;  /* 0x0000002e082c723c */ /* 0x000fe2000004184c */
[----:B--2---:R-:W-:-:S06]  /*14300*/  FMUL.FTZ R2, R33, R0 ;  /* 0x0000000021027220 */ /* 0x004fcc0000410000 */
[----:B------:R2:W-:Y:S01]  /*14310*/  MUFU.TANH R121, R2 ;  /* 0x0000000200797308 */ /* 0x0005e20000002400 */
[----:B------:R-:W-:Y:S01]  /*14320*/  HMMA.16816.F32.BF16 R24, R4, R48, R24 ;  /* 0x000000300418723c */ /* 0x000fe20000041818 */
[----:B--2---:R-:W-:-:S06]  /*14330*/  FMUL.FTZ R2, R34, R0 ;  /* 0x0000000022027220 */ /* 0x004fcc0000410000 */
[----:B------:R2:W-:Y:S02]  /*14340*/  MUFU.TANH R117, R2 ;  /* 0x0000000200757308 */ /* 0x0005e40000002400 */
[----:B--2---:R-:W-:-:S06]  /*14350*/  FMUL.FTZ R2, R35, R0 ;  /* 0x0000000023027220 */ /* 0x004fcc0000410000 */
[----:B------:R2:W-:Y:S02]  /*14360*/  MUFU.TANH R115, R2 ;  /* 0x0000000200737308 */ /* 0x0005e40000002400 */
[----:B--2---:R-:W-:-:S06]  /*14370*/  FMUL.FTZ R2, R40, R0 ;  /* 0x0000000028027220 */ /* 0x004fcc0000410000 */
[----:B------:R2:W-:Y:S01]  /*14380*/  MUFU.TANH R122, R2 ;  /* 0x00000002007a7308 */ /* 0x0005e20000002400 */
[----:B------:R-:W-:Y:S01]  /*14390*/  HMMA.16816.F32.BF16 R100, R12, R68, R28 ;  /* 0x000000440c64723c */ /* 0x000fe2000004181c */
[----:B--2---:R-:W-:-:S06]  /*143a0*/  FMUL.FTZ R2, R41, R0 ;  /* 0x0000000029027220 */ /* 0x004fcc0000410000 */
[----:B------:R2:W-:Y:S01]  /*143b0*/  MUFU.TANH R118, R2 ;  /* 0x0000000200767308 */ /* 0x0005e20000002400 */
[----:B------:R-:W-:Y:S01]  /*143c0*/  HMMA.16816.F32.BF16 R32, R16, R58, RZ ;  /* 0x0000003a1020723c */ /* 0x000fe200000418ff */
[----:B------:R-:W4:Y:S07]  /*143d0*/  LDSM.16.M88.4 R56, [R22+0x6800] ;  /* 0x006800001638783b */ /* 0x000f2e0000000200 */
[----:B-----5:R-:W-:Y:S01]  /*143e0*/  HMMA.16816.F32.BF16 R28, R8, R52, R72 ;  /* 0x00000034081c723c */ /* 0x020fe20000041848 */
[----:B--2---:R-:W-:-:S04]  /*143f0*/  FMUL.FTZ R2, R42, R0 ;  /* 0x000000002a027220 */ /* 0x004fc80000410000 */
[----:B------:R2:W-:Y:S03]  /*14400*/  MUFU.TANH R116, R2 ;  /* 0x0000000200747308 */ /* 0x0005e60000002400 */
[----:B------:R-:W-:Y:S01]  /*14410*/  HMMA.16816.F32.BF16 R48, R4, R50, R44 ;  /* 0x000000320430723c */ /* 0x000fe2000004182c */
[-C--:B--2---:R-:W-:Y:S02]  /*14420*/  FMUL.FTZ R2, R43, R0.reuse ;  /* 0x000000002b027220 */ /* 0x084fe40000410000 */
[----:B------:R-:W2:Y:S02]  /*14430*/  LDSM.16.M88.4 R40, [R3+0x5800] ;  /* 0x005800000328783b */ /* 0x000ea40000000200 */
[----:B------:R5:W-:Y:S02]  /*14440*/  MUFU.TANH R119, R2 ;  /* 0x0000000200777308 */ /* 0x000be40000002400 */
[----:B-----5:R-:W-:-:S06]  /*14450*/  FMUL.FTZ R2, R24, R0 ;  /* 0x0000000018027220 */ /* 0x020fcc0000410000 */
[----:B------:R5:W-:Y:S01]  /*14460*/  MUFU.TANH R132, R2 ;  /* 0x0000000200847308 */ /* 0x000be20000002400 */
[----:B------:R-:W-:Y:S01]  /*14470*/  HMMA.16816.F32.BF16 R44, R4, R64, R28 ;  /* 0x00000040042c723c */ /* 0x000fe2000004181c */
[----:B-----5:R-:W-:-:S06]  /*14480*/  FMUL.FTZ R2, R25, R0 ;  /* 0x0000000019027220 */ /* 0x020fcc0000410000 */
[----:B------:R5:W-:Y:S01]  /*14490*/  MUFU.TANH R131, R2 ;  /* 0x0000000200837308 */ /* 0x000be20000002400 */
[----:B-1----:R-:W-:Y:S01]  /*144a0*/  HMMA.16816.F32.BF16 R28, R16, R38, RZ ;  /* 0x00000026101c723c */ /* 0x002fe200000418ff */
[----:B-----5:R-:W-:-:S06]  /*144b0*/  FMUL.FTZ R2, R26, R0 ;  /* 0x000000001a027220 */ /* 0x020fcc0000410000 */
[----:B------:R1:W5:Y:S02]  /*144c0*/  MUFU.TANH R127, R2 ;  /* 0x00000002007f7308 */ /* 0x0003640000002400 */
[-C--:B-1----:R-:W-:Y:S02]  /*144d0*/  FMUL.FTZ R2, R27, R0.reuse ;  /* 0x000000001b027220 */ /* 0x082fe40000410000 */
[----:B------:R-:W-:Y:S01]  /*144e0*/  HMMA.16816.F32.BF16 R24, R8, R54, R80 ;  /* 0x000000360818723c */ /* 0x000fe20000041850 */
[----:B------:R-:W1:Y:S03]  /*144f0*/  LDSM.16.M88.4 R52, [R21+0x5800] ;  /* 0x005800001534783b */ /* 0x000e660000000200 */
[----:B------:R3:W-:Y:S02]  /*14500*/  MUFU.TANH R125, R2 ;  /* 0x00000002007d7308 */ /* 0x0007e40000002400 */
[----:B---3--:R-:W-:-:S06]  /*14510*/  FMUL.FTZ R2, R48, R0 ;  /* 0x0000000030027220 */ /* 0x008fcc0000410000 */
[----:B------:R3:W-:Y:S01]  /*14520*/  MUFU.TANH R129, R2 ;  /* 0x0000000200817308 */ /* 0x0007e20000002400 */
[----:B------:R-:W-:Y:S01]  /*14530*/  HMMA.16816.F32.BF16 R84, R12, R70, R32 ;  /* 0x000000460c54723c */ /* 0x000fe20000041820 */
[----:B------:R-:W-:Y:S07]  /*14540*/  LDSM.16.M88.4 R68, [R20+UR8+0x7800] ;  /* 0x007800081444783b */ /* 0x000fee0008000200 */
[----:B------:R-:W-:Y:S01]  /*14550*/  HMMA.16816.F32.BF16 R32, R16, R36, RZ ;  /* 0x000000241020723c */ /* 0x000fe200000418ff */
[----:B---3--:R-:W-:-:S04]  /*14560*/  FMUL.FTZ R2, R49, R0 ;  /* 0x0000000031027220 */ /* 0x008fc80000410000 */
[----:B------:R3:W-:Y:S03]  /*14570*/  MUFU.TANH R128, R2 ;  /* 0x0000000200807308 */ /* 0x0007e60000002400 */
[----:B----4-:R-:W-:Y:S01]  /*14580*/  HMMA.16816.F32.BF16 R80, R12, R58, R28 ;  /* 0x0000003a0c50723c */ /* 0x010fe2000004181c */
[----:B---3--:R-:W-:-:S04]  /*14590*/  FMUL.FTZ R2, R50, R0 ;  /* 0x0000000032027220 */ /* 0x008fc80000410000 */
[----:B------:R3:W4:Y:S03]  /*145a0*/  MUFU.TANH R126, R2 ;  /* 0x00000002007e7308 */ /* 0x0007260000002400 */
[----:B------:R-:W-:Y:S01]  /*145b0*/  HMMA.16816.F32.BF16 R24, R4, R66, R24 ;  /* 0x000000420418723c */ /* 0x000fe20000041818 */
[----:B------:R-:W5:Y:S07]  /*145c0*/  LDSM.16.M88.4 R64, [R3+0x6000] ;  /* 0x006000000340783b */ /* 0x000f6e0000000200 */
[----:B--2---:R-:W-:Y:S01]  /*145d0*/  HMMA.16816.F32.BF16 R28, R8, R40, R96 ;  /* 0x00000028081c723c */ /* 0x004fe20000041860 */
[----:B---3--:R-:W-:-:S07]  /*145e0*/  FMUL.FTZ R2, R51, R0 ;  /* 0x0000000033027220 */ /* 0x008fce0000410000 */
[----:B------:R-:W-:Y:S01]  /*145f0*/  HMMA.16816.F32.BF16 R72, R12, R56, R32 ;  /* 0x000000380c48723c */ /* 0x000fe20000041820 */
[----:B------:R-:W2:Y:S01]  /*14600*/  LDSM.16.M88.4 R56, [R22+0x7000] ;  /* 0x007000001638783b */ /* 0x000ea20000000200 */
[----:B------:R3:W4:Y:S03]  /*14610*/  MUFU.TANH R130, R2 ;  /* 0x0000000200827308 */ /* 0x0007260000002400 */
[----:B------:R-:W4:Y:S01]  /*14620*/  LDSM.16.M88.4 R48, [R21+0x6000] ;  /* 0x006000001530783b */ /* 0x000f220000000200 */
[----:B---3--:R-:W-:-:S04]  /*14630*/  FMUL.FTZ R2, R44, R0 ;  /* 0x000000002c027220 */ /* 0x008fc80000410000 */
[----:B------:R3:W-:Y:S01]  /*14640*/  MUFU.TANH R139, R2 ;  /* 0x00000002008b7308 */ /* 0x0007e20000002400 */
[----:B------:R-:W-:Y:S01]  /*14650*/  HMMA.16816.F32.BF16 R40, R8, R42, R88 ;  /* 0x0000002a0828723c */ /* 0x000fe20000041858 */
[----:B---3--:R-:W-:-:S06]  /*14660*/  FMUL.FTZ R2, R45, R0 ;  /* 0x000000002d027220 */ /* 0x008fcc0000410000 */
[----:B------:R3:W-:Y:S01]  /*14670*/  MUFU.TANH R143, R2 ;  /* 0x00000002008f7308 */ /* 0x0007e20000002400 */
[----:B-1----:R-:W-:Y:S01]  /*14680*/  HMMA.16816.F32.BF16 R36, R4, R52, R28 ;  /* 0x000000340424723c */ /* 0x002fe2000004181c */
[----:B---3--:R-:W-:-:S06]  /*14690*/  FMUL.FTZ R2, R46, R0 ;  /* 0x000000002e027220 */ /* 0x008fcc0000410000 */
[----:B------:R1:W3:Y:S02]  /*146a0*/  MUFU.TANH R136, R2 ;  /* 0x0000000200887308 */ /* 0x0002e40000002400 */
[-C--:B-1----:R-:W-:Y:S01]  /*146b0*/  FMUL.FTZ R2, R47, R0.reuse ;  /* 0x000000002f027220 */ /* 0x082fe20000410000 */
[----:B------:R-:W-:Y:S01]  /*146c0*/  HMMA.16816.F32.BF16 R28, R16, R62, RZ ;  /* 0x0000003e101c723c */ /* 0x000fe200000418ff */
[----:B------:R-:W-:Y:S04]  /*146d0*/  LDSM.16.M88.4 R44, [R3+0x6800] ;  /* 0x00680000032c783b */ /* 0x000fe80000000200 */
[----:B------:R1:W3:Y:S02]  /*146e0*/  MUFU.TANH R137, R2 ;  /* 0x0000000200897308 */ /* 0x0002e40000002400 */
[----:B-1----:R-:W-:-:S06]  /*146f0*/  FMUL.FTZ R2, R24, R0 ;  /* 0x0000000018027220 */ /* 0x002fcc0000410000 */
[----:B------:R1:W-:Y:S01]  /*14700*/  MUFU.TANH R144, R2 ;  /* 0x0000000200907308 */ /* 0x0003e20000002400 */
[----:B------:R-:W-:Y:S01]  /*14710*/  HMMA.16816.F32.BF16 R32, R16, R60, RZ ;  /* 0x0000003c1020723c */ /* 0x000fe200000418ff */
[----:B------:R-:W-:Y:S01]  /*14720*/  LDSM.16.M88.4 R60, [R20+UR8+0x8000] ;  /* 0x00800008143c783b */ /* 0x000fe20008000200 */
[----:B-1----:R-:W-:-:S05]  /*14730*/  FMUL.FTZ R2, R25, R0 ;  /* 0x0000000019027220 */ /* 0x002fca0000410000 */
[----:B------:R1:W-:Y:S01]  /*14740*/  MUFU.TANH R141, R2 ;  /* 0x00000002008d7308 */ /* 0x0003e20000002400 */
[----:B------:R-:W-:Y:S01]  /*14750*/  HMMA.16816.F32.BF16 R40, R4, R54, R40 ;  /* 0x000000360428723c */ /* 0x000fe20000041828 */
[----:B------:R-:W3:Y:S01]  /*14760*/  LDSM.16.M88.4 R52, [R22+0x7800] ;  /* 0x007800001634783b */ /* 0x000ee20000000200 */
[----:B-1----:R-:W-:-:S05]  /*14770*/  FMUL.FTZ R2, R26, R0 ;  /* 0x000000001a027220 */ /* 0x002fca0000410000 */
[----:B------:R1:W-:Y:S02]  /*14780*/  MUFU.TANH R138, R2 ;  /* 0x00000002008a7308 */ /* 0x0003e40000002400 */
[-C--:B-1----:R-:W-:Y:S02]  /*14790*/  FMUL.FTZ R2, R27, R0.reuse ;  /* 0x000000001b027220 */ /* 0x082fe40000410000 */
[----:B-----5:R-:W-:Y:S04]  /*147a0*/  HMMA.16816.F32.BF16 R24, R8, R64, R100 ;  /* 0x000000400818723c */ /* 0x020fe80000041864 */
[----:B------:R1:W5:Y:S02]  /*147b0*/  MUFU.TANH R142, R2 ;  /* 0x00000002008e7308 */ /* 0x0003640000002400 */
[----:B-1----:R-:W-:-:S06]  /*147c0*/  FMUL.FTZ R2, R36, R0 ;  /* 0x0000000024027220 */ /* 0x002fcc0000410000 */
[----:B------:R1:W-:Y:S01]  /*147d0*/  MUFU.TANH R153, R2 ;  /* 0x0000000200997308 */ /* 0x0003e20000002400 */
[----:B--2---:R-:W-:Y:S01]  /*147e0*/  HMMA.16816.F32.BF16 R76, R12, R58, R28 ;  /* 0x0000003a0c4c723c */ /* 0x004fe2000004181c */
[----:B-1----:R-:W-:-:S06]  /*147f0*/  FMUL.FTZ R2, R37, R0 ;  /* 0x0000000025027220 */ /* 0x002fcc0000410000 */
[----:B------:R1:W-:Y:S01]  /*14800*/  MUFU.TANH R152, R2 ;  /* 0x0000000200987308 */ /* 0x0003e20000002400 */
[----:B------:R-:W-:Y:S01]  /*14810*/  HMMA.16816.F32.BF16 R28, R8, R66, R84 ;  /* 0x00000042081c723c */ /* 0x000fe20000041854 */
[----:B-1----:R-:W-:-:S06]  /*14820*/  FMUL.FTZ R2, R38, R0 ;  /* 0x0000000026027220 */ /* 0x002fcc0000410000 */
[----:B------:R1:W-:Y:S01]  /*14830*/  MUFU.TANH R148, R2 ;  /* 0x0000000200947308 */ /* 0x0003e20000002400 */
[----:B------:R-:W-:Y:S01]  /*14840*/  HMMA.16816.F32.BF16 R88, R12, R56, R32 ;  /* 0x000000380c58723c */ /* 0x000fe20000041820 */
[----:B------:R-:W2:Y:S07]  /*14850*/  LDSM.16.M88.4 R56, [R21+0x6800] ;  /* 0x006800001538783b */ /* 0x000eae0000000200 */
[----:B----4-:R-:W-:Y:S01]  /*14860*/  HMMA.16816.F32.BF16 R24, R4, R48, R24 ;  /* 0x000000300418723c */ /* 0x010fe20000041818 */
[----:B-1----:R-:W-:-:S04]  /*14870*/  FMUL.FTZ R2, R39, R0 ;  /* 0x0000000027027220 */ /* 0x002fc80000410000 */
[----:B------:R1:W-:Y:S03]  /*14880*/  MUFU.TANH R146, R2 ;  /* 0x0000000200927308 */ /* 0x0003e60000002400 */
[----:B------:R-:W-:Y:S01]  /*14890*/  HMMA.16816.F32.BF16 R32, R16, R68, RZ ;  /* 0x000000441020723c */ /* 0x000fe200000418ff */
[----:B-1----:R-:W-:-:S04]  /*148a0*/  FMUL.FTZ R2, R40, R0 ;  /* 0x0000000028027220 */ /* 0x002fc80000410000 */
[----:B------:R1:W-:Y:S03]  /*148b0*/  MUFU.TANH R151, R2 ;  /* 0x0000000200977308 */ /* 0x0003e60000002400 */
[----:B------:R-:W-:Y:S01]  /*148c0*/  HMMA.16816.F32.BF16 R36, R4, R50, R28 ;  /* 0x000000320424723c */ /* 0x000fe2000004181c */
[----:B------:R-:W4:Y:S01]  /*148d0*/  LDSM.16.M88.4 R48, [R22+0x8000] ;  /* 0x008000001630783b */ /* 0x000f220000000200 */
[----:B-1----:R-:W-:-:S04]  /*148e0*/  FMUL.FTZ R2, R41, R0 ;  /* 0x0000000029027220 */ /* 0x002fc80000410000 */
[----:B------:R1:W-:Y:S02]  /*148f0*/  MUFU.TANH R149, R2 ;  /* 0x0000000200957308 */ /* 0x0003e40000002400 */
[----:B-1----:R-:W-:-:S06]  /*14900*/  FMUL.FTZ R2, R42, R0 ;  /* 0x000000002a027220 */ /* 0x002fcc0000410000 */
[----:B------:R1:W-:Y:S01]  /*14910*/  MUFU.TANH R147, R2 ;  /* 0x0000000200937308 */ /* 0x0003e20000002400 */
[----:B---3--:R-:W-:Y:S01]  /*14920*/  HMMA.16816.F32.BF16 R84, R12, R52, R32 ;  /* 0x000000340c54723c */ /* 0x008fe20000041820 */
[----:B-1----:R-:W-:-:S07]  /*14930*/  FMUL.FTZ R2, R43, R0 ;  /* 0x000000002b027220 */ /* 0x002fce0000410000 */
[----:B------:R-:W-:Y:S01]  /*14940*/  HMMA.16816.F32.BF16 R40, R8, R44, R72 ;  /* 0x0000002c0828723c */ /* 0x000fe20000041848 */
[----:B------:R1:W-:Y:S02]  /*14950*/  MUFU.TANH R150, R2 ;  /* 0x0000000200967308 */ /* 0x0003e40000002400 */
[----:B-1----:R-:W-:-:S06]  /*14960*/  FMUL.FTZ R2, R24, R0 ;  /* 0x0000000018027220 */ /* 0x002fcc0000410000 */
[----:B------:R1:W-:Y:S01]  /*14970*/  MUFU.TANH R163, R2 ;  /* 0x0000000200a37308 */ /* 0x0003e20000002400 */
[----:B------:R-:W-:Y:S01]  /*14980*/  HMMA.16816.F32.BF16 R32, R8, R46, R80 ;  /* 0x0000002e0820723c */ /* 0x000fe20000041850 */
[----:B------:R-:W3:Y:S07]  /*14990*/  LDSM.16.M88.4 R44, [R3+0x7000] ;  /* 0x00700000032c783b */ /* 0x000eee0000000200 */
[----:B------:R-:W-:Y:S01]  /*149a0*/  HMMA.16816.F32.BF16 R28, R16, R70, RZ ;  /* 0x00000046101c723c */ /* 0x000fe200000418ff */
[----:B-1----:R-:W-:-:S04]  /*149b0*/  FMUL.FTZ R2, R25, R0 ;  /* 0x0000000019027220 */ /* 0x002fc80000410000 */
[----:B------:R1:W-:Y:S03]  /*149c0*/  MUFU.TANH R161, R2 ;  /* 0x0000000200a17308 */ /* 0x0003e60000002400 */
[----:B--2---:R-:W-:Y:S01]  /*149d0*/  HMMA.16816.F32.BF16 R40, R4, R56, R40 ;  /* 0x000000380428723c */ /* 0x004fe20000041828 */
[----:B-1----:R-:W-:-:S04]  /*149e0*/  FMUL.FTZ R2, R26, R0 ;  /* 0x000000001a027220 */ /* 0x002fc80000410000 */
[----:B------:R1:W2:Y:S02]  /*149f0*/  MUFU.TANH R158, R2 ;  /* 0x00000002009e7308 */ /* 0x0002a40000002400 */
[-C--:B-1----:R-:W-:Y:S02]  /*14a00*/  FMUL.FTZ R2, R27, R0.reuse ;  /* 0x000000001b027220 */ /* 0x082fe40000410000 */
[----:B------:R-:W-:Y:S04]  /*14a10*/  HMMA.16816.F32.BF16 R24, R16, R60, RZ ;  /* 0x0000003c1018723c */ /* 0x000fe800000418ff */
[----:B------:R1:W2:Y:S02]  /*14a20*/  MUFU.TANH R155, R2 ;  /* 0x00000002009b7308 */ /* 0x0002a40000002400 */
[----:B-1----:R-:W-:-:S06]  /*14a30*/  FMUL.FTZ R2, R36, R0 ;  /* 0x0000000024027220 */ /* 0x002fcc0000410000 */
[----:B------:R1:W-:Y:S01]  /*14a40*/  MUFU.TANH R162, R2 ;  /* 0x0000000200a27308 */ /* 0x0003e20000002400 */
[----:B------:R-:W-:Y:S01]  /*14a50*/  HMMA.16816.F32.BF16 R64, R12, R54, R28 ;  /* 0x000000360c40723c */ /* 0x000fe2000004181c */
[----:B------:R-:W5:Y:S01]  /*14a60*/  LDSM.16.M88.4 R52, [R21+0x7000] ;  /* 0x007000001534783b */ /* 0x000f620000000200 */
[----:B-1----:R-:W-:-:S05]  /*14a70*/  FMUL.FTZ R2, R37, R0 ;  /* 0x0000000025027220 */ /* 0x002fca0000410000 */
[----:B------:R1:W-:Y:S01]  /*14a80*/  MUFU.TANH R159, R2 ;  /* 0x00000002009f7308 */ /* 0x0003e20000002400 */
[----:B----4-:R-:W-:Y:S08]  /*14a90*/  HMMA.16816.F32.BF16 R68, R12, R48, R24 ;  /* 0x000000300c44723c */ /* 0x010ff00000041818 */
[----:B------:R-:W-:Y:S01]  /*14aa0*/  HMMA.16816.F32.BF16 R24, R4, R58, R32 ;  /* 0x0000003a0418723c */ /* 0x000fe20000041820 */
[----:B------:R-:W4:Y:S01]  /*14ab0*/  LDSM.16.M88.4 R56, [R20+UR8+0x8800] ;  /* 0x008800081438783b */ /* 0x000f220008000200 */
[----:B-1----:R-:W-:-:S04]  /*14ac0*/  FMUL.FTZ R2, R38, R0 ;  /* 0x0000000026027220 */ /* 0x002fc80000410000 */
[----:B------:R1:W2:Y:S02]  /*14ad0*/  MUFU.TANH R157, R2 ;  /* 0x00000002009d7308 */ /* 0x0002a40000002400 */
[----:B-1----:R-:W-:-:S06]  /*14ae0*/  FMUL.FTZ R2, R39, R0 ;  /* 0x0000000027027220 */ /* 0x002fcc0000410000 */
[----:B------:R1:W2:Y:S01]  /*14af0*/  MUFU.TANH R160, R2 ;  /* 0x0000000200a07308 */ /* 0x0002a20000002400 */
[----:B---3--:R-:W-:Y:S01]  /*14b00*/  HMMA.16816.F32.BF16 R28, R8, R44, R88 ;  /* 0x0000002c081c723c */ /* 0x008fe20000041858 */
[----:B-1----:R-:W-:-:S06]  /*14b10*/  FMUL.FTZ R2, R40, R0 ;  /* 0x0000000028027220 */ /* 0x002fcc0000410000 */
[----:B------:R1:W-:Y:S01]  /*14b20*/  MUFU.TANH R174, R2 ;  /* 0x0000000200ae7308 */ /* 0x0003e20000002400 */
[----:B------:R-:W-:Y:S01]  /*14b30*/  HMMA.16816.F32.BF16 R32, R16, R62, RZ ;  /* 0x0000003e1020723c */ /* 0x000fe200000418ff */
[----:B------:R-:W-:Y:S01]  /*14b40*/  LDSM.16.M88.4 R60, [R22+0x8800] ;  /* 0x00880000163c783b */ /* 0x000fe20000000200 */
[----:B-1----:R-:W-:-:S05]  /*14b50*/  FMUL.FTZ R2, R41, R0 ;  /* 0x0000000029027220 */ /* 0x002fca0000410000 */
[----:B------:R1:W-:Y:S02]  /*14b60*/  MUFU.TANH R173, R2 ;  /* 0x0000000200ad7308 */ /* 0x0003e40000002400 */
[----:B-1----:R-:W-:-:S06]  /*14b70*/  FMUL.FTZ R2, R42, R0 ;  /* 0x000000002a027220 */ /* 0x002fcc0000410000 */
[----:B------:R1:W3:Y:S02]  /*14b80*/  MUFU.TANH R166, R2 ;  /* 0x0000000200a67308 */ /* 0x0002e40000002400 */
[-C--:B-1----:R-:W-:Y:S02]  /*14b90*/  FMUL.FTZ R2, R43, R0.reuse ;  /* 0x000000002b027220 */ /* 0x082fe40000410000 */
[----:B------:R-:W-:Y:S01]  /*14ba0*/  HMMA.16816.F32.BF16 R40, R8, R46, R76 ;  /* 0x0000002e0828723c */ /* 0x000fe2000004184c */
[----:B------:R-:W1:Y:S03]  /*14bb0*/  LDSM.16.M88.4 R44, [R3+0x7800] ;  /* 0x00780000032c783b */ /* 0x000e660000000200 */
[----:B------:R4:W-:Y:S04]  /*14bc0*/  MUFU.TANH R168, R2 ;  /* 0x0000000200a87308 */ /* 0x0009e80000002400 */
[----:B-----5:R-:W-:Y:S01]  /*14bd0*/  HMMA.16816.F32.BF16 R36, R4, R52, R28 ;  /* 0x000000340424723c */ /* 0x020fe2000004181c */
[----:B----4-:R-:W-:-:S04]  /*14be0*/  FMUL.FTZ R2, R24, R0 ;  /* 0x0000000018027220 */ /* 0x010fc80000410000 */
[----:B------:R4:W-:Y:S03]  /*14bf0*/  MUFU.TANH R170, R2 ;  /* 0x0000000200aa7308 */ /* 0x0009e60000002400 */
[----:B------:R-:W-:Y:S01]  /*14c00*/  HMMA.16816.F32.BF16 R80, R12, R50, R32 ;  /* 0x000000320c50723c */ /* 0x000fe20000041820 */
[----:B------:R-:W5:Y:S01]  /*14c10*/  LDSM.16.M88.4 R48, [R21+0x7800] ;  /* 0x007800001530783b */ /* 0x000f620000000200 */
[----:B----4-:R-:W-:-:S04]  /*14c20*/  FMUL.FTZ R2, R25, R0 ;  /* 0x0000000019027220 */ /* 0x010fc80000410000 */
[----:B------:R4:W-:Y:S02]  /*14c30*/  MUFU.TANH R171, R2 ;  /* 0x0000000200ab7308 */ /* 0x0009e40000002400 */
[----:B------:R-:W-:Y:S01]  /*14c40*/  HMMA.16816.F32.BF16 R32, R4, R54, R40 ;  /* 0x000000360420723c */ /* 0x000fe20000041828 */
[----:B------:R-:W2:Y:S01]  /*14c50*/  LDSM.16.M88.4 R40, [R3+0x8000] ;  /* 0x008000000328783b */ /* 0x000ea20000000200 */
[----:B------:R-:W-:Y:S02]  /*14c60*/  VIADD R73, R215, 0xffffffff ;  /* 0xffffffffd7497836 */ /* 0x000fe40000000000 */
[----:B------:R-:W-:Y:S01]  /*14c70*/  IMAD.SHL.U32 R23, R225, 0x2, RZ ;  /* 0x00000002e1177824 */ /* 0x000fe200078e00ff */
[----:B------:R-:W-:Y:S01]  /*14c80*/  LDSM.16.M88.4 R52, [R21+0x8000] ;  /* 0x008000001534783b */ /* 0x000fe20000000200 */
[----:B----4-:R-:W-:-:S04]  /*14c90*/  FMUL.FTZ R2, R26, R0 ;  /* 0x000000001a027220 */ /* 0x010fc80000410000 */
[----:B------:R4:W3:Y:S02]  /*14ca0*/  MUFU.TANH R165, R2 ;  /* 0x0000000200a57308 */ /* 0x0008e40000002400 */
[-C--:B----4-:R-:W-:Y:S02]  /*14cb0*/  FMUL.FTZ R2, R27, R0.reuse ;  /* 0x000000001b027220 */ /* 0x090fe40000410000 */
[----:B------:R-:W-:Y:S04]  /*14cc0*/  HMMA.16816.F32.BF16 R24, R16, R56, RZ ;  /* 0x000000381018723c */ /* 0x000fe800000418ff */
[----:B------:R4:W3:Y:S04]  /*14cd0*/  MUFU.TANH R172, R2 ;  /* 0x0000000200ac7308 */ /* 0x0008e80000002400 */
[----:B-1----:R-:W-:Y:S01]  /*14ce0*/  HMMA.16816.F32.BF16 R28, R8, R44, R84 ;  /* 0x0000002c081c723c */ /* 0x002fe20000041854 */
[----:B----4-:R-:W-:-:S11]  /*14cf0*/  FMUL.FTZ R2, R36, R0 ;  /* 0x0000000024027220 */ /* 0x010fd60000410000 */
[----:B------:R-:W-:Y:S01]  /*14d00*/  HMMA.16816.F32.BF16 R76, R12, R60, R24 ;  /* 0x0000003c0c4c723c */ /* 0x000fe20000041818 */
[----:B------:R1:W-:Y:S07]  /*14d10*/  MUFU.TANH R180, R2 ;  /* 0x0000000200b47308 */ /* 0x0003ee0000002400 */
[----:B------:R-:W-:Y:S01]  /*14d20*/  HMMA.16816.F32.BF16 R24, R8, R46, R64 ;  /* 0x0000002e0818723c */ /* 0x000fe20000041840 */
[----:B------:R-:W4:Y:S01]  /*14d30*/  LDSM.16.M88.4 R64, [R20+UR8+0x9000] ;  /* 0x009000081440783b */ /* 0x000f220008000200 */
[----:B------:R-:W-:-:S02]  /*14d40*/  IMAD.SHL.U32 R72, R73, 0x100, RZ ;  /* 0x0000010049487824 */ /* 0x000fc400078e00ff */
[-C--:B------:R-:W-:Y:S01]  /*14d50*/  FMUL.FTZ R36, R32, R0.reuse ;  /* 0x0000000020247220 */ /* 0x080fe20000410000 */
[-C--:B------:R-:W-:Y:S01]  /*14d60*/  FMUL.FTZ R34, R34, R0.reuse ;  /* 0x0000000022227220 */ /* 0x080fe20000410000 */
[-C--:B------:R-:W-:Y:S01]  /*14d70*/  FMUL.FTZ R35, R35, R0.reuse ;  /* 0x0000000023237220 */ /* 0x080fe20000410000 */
[----:B------:R-:W-:Y:S01]  /*14d80*/  LDSM.16.M88.4 R44, [R3+0x8800] ;  /* 0x00880000032c783b */ /* 0x000fe20000000200 */
[----:B-1----:R-:W-:-:S04]  /*14d90*/  FMUL.FTZ R2, R37, R0 ;  /* 0x0000000025027220 */ /* 0x002fc80000410000 */
[----:B------:R1:W-:Y:S01]  /*14da0*/  MUFU.TANH R181, R2 ;  /* 0x0000000200b57308 */ /* 0x0003e20000002400 */
[----:B-----5:R-:W-:Y:S01]  /*14db0*/  HMMA.16816.F32.BF16 R28, R4, R48, R28 ;  /* 0x00000030041c723c */ /* 0x020fe2000004181c */
[----:B-1----:R-:W-:-:S06]  /*14dc0*/  FMUL.FTZ R2, R38, R0 ;  /* 0x0000000026027220 */ /* 0x002fcc0000410000 */
[----:B------:R1:W5:Y:S02]  /*14dd0*/  MUFU.TANH R175, R2 ;  /* 0x0000000200af7308 */ /* 0x0003640000002400 */
[----:B-1----:R-:W-:-:S06]  /*14de0*/  FMUL.FTZ R2, R39, R0 ;  /* 0x0000000027027220 */ /* 0x002fcc0000410000 */
[----:B------:R1:W5:Y:S08]  /*14df0*/  MUFU.TANH R176, R2 ;  /* 0x0000000200b07308 */ /* 0x0003700000002400 */
[----:B------:R2:W-:Y:S01]  /*14e00*/  MUFU.TANH R179, R36 ;  /* 0x0000002400b37308 */ /* 0x0005e20000002400 */
[----:B-1----:R-:W-:-:S04]  /*14e10*/  LOP3.LUT R2, R72, 0x6, R23, 0xf8, !PT ;  /* 0x0000000648027812 */ /* 0x002fc800078ef817 */
[C---:B------:R-:W-:Y:S01]  /*14e20*/  LOP3.LUT R23, R2.reuse, 0x8, RZ, 0xfc, !PT ;  /* 0x0000000802177812 */ /* 0x040fe200078efcff */
[----:B--2---:R-:W-:Y:S03]  /*14e30*/  HMMA.16816.F32.BF16 R36, R8, R40, R68 ;  /* 0x000000280824723c */ /* 0x004fe60000041844 */
[----:B------:R-:W-:Y:S01]  /*14e40*/  ISETP.GE.AND P3, PT, R23, R92, PT ;  /* 0x0000005c1700720c */ /* 0x000fe20003f66270 */
[----:B------:R-:W1:Y:S01]  /*14e50*/  LDSM.16.M88.4 R68, [R22+0x9000] ;  /* 0x009000001644783b */ /* 0x000e620000000200 */
[----:B------:R-:W-:Y:S01]  /*14e60*/  FMUL.FTZ R23, R33, R0 ;  /* 0x0000000021177220 */ /* 0x000fe20000410000 */
[----:B------:R-:W-:-:S03]  /*14e70*/  LOP3.LUT R32, R2, 0x1, RZ, 0xfc, !PT ;  /* 0x0000000102207812 */ /* 0x000fc600078efcff */
[----:B------:R2:W-:Y:S01]  /*14e80*/  MUFU.TANH R177, R23 ;  /* 0x0000001700b17308 */ /* 0x0005e20000002400 */
[C---:B------:R-:W-:Y:S02]  /*14e90*/  LOP3.LUT R33, R2.reuse, 0x9, RZ, 0xfc, !PT ;  /* 0x0000000902217812 */ /* 0x040fe400078efcff */
[-C--:B------:R-:W-:Y:S02]  /*14ea0*/  ISETP.GE.AND P0, PT, R2, R92.reuse, PT ;  /* 0x0000005c0200720c */ /* 0x080fe40003f06270 */
[----:B------:R-:W-:Y:S02]  /*14eb0*/  ISETP.GE.AND P1, PT, R32, R92, PT ;  /* 0x0000005c2000720c */ /* 0x000fe40003f26270 */
[----:B------:R-:W-:Y:S01]  /*14ec0*/  LOP3.LUT R32, R2, 0x10, RZ, 0xfc, !PT ;  /* 0x0000001002207812 */ /* 0x000fe200078efcff */
[----:B------:R-:W-:Y:S01]  /*14ed0*/  FMUL.FTZ R28, R28, R0 ;  /* 0x000000001c1c7220 */ /* 0x000fe20000410000 */
[----:B------:R-:W-:Y:S02]  /*14ee0*/  ISETP.GE.AND P4, PT, R33, R92, PT ;  /* 0x0000005c2100720c */ /* 0x000fe40003f86270 */
[----:B--2---:R-:W-:-:S04]  /*14ef0*/  LOP3.LUT R23, R2, 0x11, RZ, 0xfc, !PT ;  /* 0x0000001102177812 */ /* 0x004fc800078efcff */
[----:B------:R-:W-:Y:S02]  /*14f00*/  ISETP.GE.AND P6, PT, R23, R92, PT ;  /* 0x0000005c1700720c */ /* 0x000fe40003fc6270 */
[----:B------:R-:W-:Y:S01]  /*14f10*/  LOP3.LUT R23, R2, 0x18, RZ, 0xfc, !PT ;  /* 0x0000001802177812 */ /* 0x000fe200078efcff */
[-C--:B------:R-:W-:Y:S01]  /*14f20*/  FMUL.FTZ R29, R29, R0.reuse ;  /* 0x000000001d1d7220 */ /* 0x080fe20000410000 */
[----:B------:R-:W-:Y:S01]  /*14f30*/  FSEL R84, R156, -INF , !P0 ;  /* 0xff8000009c547808 */ /* 0x000fe20004000000 */
[-C--:B------:R-:W-:Y:S01]  /*14f40*/  FMUL.FTZ R30, R30, R0.reuse ;  /* 0x000000001e1e7220 */ /* 0x080fe20000410000 */
[----:B------:R-:W-:Y:S01]  /*14f50*/  FSEL R89, R164, -INF , !P0 ;  /* 0xff800000a4597808 */ /* 0x000fe20004000000 */
[----:B------:R-:W-:Y:S01]  /*14f60*/  FMUL.FTZ R31, R31, R0 ;  /* 0x000000001f1f7220 */ /* 0x000fe20000410000 */
[-C--:B------:R-:W-:Y:S01]  /*14f70*/  ISETP.GE.AND P0, PT, R23, R92.reuse, PT ;  /* 0x0000005c1700720c */ /* 0x080fe20003f06270 */
[----:B------:R-:W2:Y:S01]  /*14f80*/  MUFU.TANH R167, R34 ;  /* 0x0000002200a77308 */ /* 0x000ea20000002400 */
[----:B------:R-:W-:-:S02]  /*14f90*/  ISETP.GE.AND P5, PT, R32, R92, PT ;  /* 0x0000005c2000720c */ /* 0x000fc40003fa6270 */
[----:B------:R-:W-:Y:S01]  /*14fa0*/  LOP3.LUT R23, R2, 0x19, RZ, 0xfc, !PT ;  /* 0x0000001902177812 */ /* 0x000fe200078efcff */
[----:B------:R-:W-:Y:S01]  /*14fb0*/  HMMA.16816.F32.BF16 R24, R4, R50, R24 ;  /* 0x000000320418723c */ /* 0x000fe20000041818 */
[----:B------:R-:W-:-:S03]  /*14fc0*/  FSEL R75, R169, -INF , !P1 ;  /* 0xff800000a94b7808 */ /* 0x000fc60004800000 */
[----:B------:R3:W2:Y:S01]  /*14fd0*/  MUFU.TANH R164, R35 ;  /* 0x0000002300a47308 */ /* 0x0006a20000002400 */
[----:B------:R-:W-:Y:S02]  /*14fe0*/  FSEL R85, R145, -INF , !P3 ;  /* 0xff80000091557808 */ /* 0x000fe40005800000 */
[----:B------:R-:W-:Y:S02]  /*14ff0*/  FSEL R86, R154, -INF , !P4 ;  /* 0xff8000009a567808 */ /* 0x000fe40006000000 */
[----:B------:R-:W-:Y:S02]  /*15000*/  FSEL R88, R195, -INF , !P1 ;  /* 0xff800000c3587808 */ /* 0x000fe40004800000 */
[----:B------:R-:W-:Y:S01]  /*15010*/  ISETP.GE.AND P1, PT, R23, R92, PT ;  /* 0x0000005c1700720c */ /* 0x000fe20003f26270 */
[----:B------:R-:W-:Y:S01]  /*15020*/  MUFU.TANH R169, R28 ;  /* 0x0000001c00a97308 */ /* 0x000fe20000002400 */
[----:B------:R-:W-:Y:S02]  /*15030*/  LOP3.LUT R23, R2, 0x20, RZ, 0xfc, !PT ;  /* 0x0000002002177812 */ /* 0x000fe400078efcff */
[----:B------:R-:W-:-:S05]  /*15040*/  FSEL R87, R193, -INF , !P3 ;  /* 0xff800000c1577808 */ /* 0x000fca0005800000 */
[----:B------:R-:W-:Y:S01]  /*15050*/  MUFU.TANH R156, R29 ;  /* 0x0000001d009c7308 */ /* 0x000fe20000002400 */
[----:B---3--:R-:W-:Y:S07]  /*15060*/  HMMA.16816.F32.BF16 R32, R16, R58, RZ ;  /* 0x0000003a1020723c */ /* 0x008fee00000418ff */
[----:B------:R-:W-:Y:S01]  /*15070*/  MUFU.TANH R154, R30 ;  /* 0x0000001e009a7308 */ /* 0x000fe20000002400 */
[----:B------:R-:W-:-:S07]  /*15080*/  ISETP.GE.AND P3, PT, R23, R92, PT ;  /* 0x0000005c1700720c */ /* 0x000fce0003f66270 */
[----:B------:R4:W3:Y:S01]  /*15090*/  MUFU.TANH R145, R31 ;  /* 0x0000001f00917308 */ /* 0x0008e20000002400 */
[----:B------:R-:W-:Y:S02]  /*150a0*/  LOP3.LUT R23, R2, 0x21, RZ, 0xfc, !PT ;  /* 0x0000002102177812 */ /* 0x000fe400078efcff */
[----:B------:R-:W-:Y:S02]  /*150b0*/  FSEL R90, R194, -INF , !P4 ;  /* 0xff800000c25a7808 */ /* 0x000fe40006000000 */
[----:B------:R-:W-:Y:S02]  /*150c0*/  ISETP.GE.AND P4, PT, R23, R92, PT ;  /* 0x0000005c1700720c */ /* 0x000fe40003f86270 */
[----:B------:R-:W-:Y:S01]  /*150d0*/  LOP3.LUT R23, R2, 0x28, RZ, 0xfc, !PT ;  /* 0x0000002802177812 */ /* 0x000fe200078efcff */
[----:B----4-:R-:W-:Y:S01]  /*150e0*/  HMMA.16816.F32.BF16 R28, R16, R64, RZ ;  /* 0x00000040101c723c */ /* 0x010fe200000418ff */
[----:B------:R-:W-:Y:S02]  /*150f0*/  FSEL R95, R95, -INF , !P5 ;  /* 0xff8000005f5f7808 */ /* 0x000fe40006800000 */
[----:B------:R-:W-:-:S02]  /*15100*/  FSEL R100, R191, -INF , !P5 ;  /* 0xff800000bf647808 */ /* 0x000fc40006800000 */
[----:B------:R-:W-:Y:S01]  /*15110*/  ISETP.GE.AND P5, PT, R23, R92, PT ;  /* 0x0000005c1700720c */ /* 0x000fe20003fa6270 */
[-C--:B------:R-:W-:Y:S01]  /*15120*/  FMUL.FTZ R24, R24, R0.reuse ;  /* 0x0000000018187220 */ /* 0x080fe20000410000 */
[----:B------:R-:W-:Y:S01]  /*15130*/  LOP3.LUT R23, R2, 0x29, RZ, 0xfc, !PT ;  /* 0x0000002902177812 */ /* 0x000fe200078efcff */
[----:B------:R-:W-:Y:S01]  /*15140*/  HMMA.16816.F32.BF16 R56, R12, R62, R32 ;  /* 0x0000003e0c38723c */ /* 0x000fe20000041820 */
[-C--:B------:R-:W-:Y:S01]  /*15150*/  FMUL.FTZ R25, R25, R0.reuse ;  /* 0x0000000019197220 */ /* 0x080fe20000410000 */
[----:B------:R-:W-:Y:S01]  /*15160*/  FMUL.FTZ R26, R26, R0 ;  /* 0x000000001a1a7220 */ /* 0x000fe20000410000 */
[----:B------:R-:W4:Y:S01]  /*15170*/  LDSM.16.M88.4 R60, [R3+0x9000] ;  /* 0x00900000033c783b */ /* 0x000f220000000200 */
[----:B------:R-:W-:Y:S02]  /*15180*/  FSEL R94, R94, -INF , !P6 ;  /* 0xff8000005e5e7808 */ /* 0x000fe40007000000 */
[----:B------:R-:W-:Y:S02]  /*15190*/  FSEL R98, R192, -INF , !P6 ;  /* 0xff800000c0627808 */ /* 0x000fe40007000000 */
[----:B------:R-:W-:-:S02]  /*151a0*/  ISETP.GE.AND P6, PT, R23, R92, PT ;  /* 0x0000005c1700720c */ /* 0x000fc40003fc6270 */
[----:B------:R-:W-:Y:S02]  /*151b0*/  FSEL R91, R140, -INF , !P0 ;  /* 0xff8000008c5b7808 */ /* 0x000fe40004000000 */
[----:B------:R-:W-:Y:S01]  /*151c0*/  FSEL R99, R133, -INF , !P1 ;  /* 0xff80000085637808 */ /* 0x000fe20004800000 */
[----:B-1----:R-:W-:Y:S01]  /*151d0*/  HMMA.16816.F32.BF16 R48, R12, R68, R28 ;  /* 0x000000440c30723c */ /* 0x002fe2000004181c */
[----:B------:R-:W-:Y:S01]  /*151e0*/  FSEL R102, R124, -INF , !P3 ;  /* 0xff8000007c667808 */ /* 0x000fe20005800000 */
[----:B------:R-:W-:Y:S01]  /*151f0*/  MUFU.TANH R140, R24 ;  /* 0x00000018008c7308 */ /* 0x000fe20000002400 */
[----:B------:R-:W-:Y:S01]  /*15200*/  LOP3.LUT R23, R2, 0x30, RZ, 0xfc, !PT ;  /* 0x0000003002177812 */ /* 0x000fe200078efcff */
[----:B------:R-:W-:Y:S01]  /*15210*/  FMUL.FTZ R28, R27, R0 ;  /* 0x000000001b1c7220 */ /* 0x000fe20000410000 */
[----:B------:R-:W-:-:S05]  /*15220*/  FSEL R96, R190, -INF , !P0 ;  /* 0xff800000be607808 */ /* 0x000fca0004000000 */
[----:B------:R-:W-:Y:S01]  /*15230*/  MUFU.TANH R133, R25 ;  /* 0x0000001900857308 */ /* 0x000fe20000002400 */
[----:B------:R-:W-:Y:S02]  /*15240*/  ISETP.GE.AND P0, PT, R23, R92, PT ;  /* 0x0000005c1700720c */ /* 0x000fe40003f06270 */
[----:B------:R-:W-:-:S05]  /*15250*/  LOP3.LUT R23, R2, 0x31, RZ, 0xfc, !PT ;  /* 0x0000003102177812 */ /* 0x000fca00078efcff */
[----:B------:R1:W3:Y:S01]  /*15260*/  MUFU.TANH R124, R26 ;  /* 0x0000001a007c7308 */ /* 0x0002e20000002400 */
[----:B------:R-:W-:Y:S02]  /*15270*/  FSEL R97, R189, -INF , !P1 ;  /* 0xff800000bd617808 */ /* 0x000fe40004800000 */
[-C--:B------:R-:W-:Y:S02]  /*15280*/  ISETP.GE.AND P1, PT, R23, R92.reuse, PT ;  /* 0x0000005c1700720c */ /* 0x080fe40003f26270 */
[----:B------:R-:W-:Y:S01]  /*15290*/  LOP3.LUT R23, R2, 0x38, RZ, 0xfc, !PT ;  /* 0x0000003802177812 */ /* 0x000fe200078efcff */
[----:B-1----:R-:W-:Y:S01]  /*152a0*/  HMMA.16816.F32.BF16 R24, R8, R42, R80 ;  /* 0x0000002a0818723c */ /* 0x002fe20000041850 */
[----:B------:R-:W-:Y:S01]  /*152b0*/  FSEL R107, R188, -INF , !P3 ;  /* 0xff800000bc6b7808 */ /* 0x000fe20005800000 */
[----:B------:R-:W1:Y:S01]  /*152c0*/  LDSM.16.M88.4 R40, [R21+0x8800] ;  /* 0x008800001528783b */ /* 0x000e620000000200 */
[----:B------:R-:W-:Y:S02]  /*152d0*/  ISETP.GE.AND P3, PT, R23, R92, PT ;  /* 0x0000005c1700720c */ /* 0x000fe40003f66270 */
[----:B------:R-:W-:-:S03]  /*152e0*/  LOP3.LUT R23, R2, 0x39, RZ, 0xfc, !PT ;  /* 0x0000003902177812 */ /* 0x000fc600078efcff */
[----:B------:R-:W-:Y:S01]  /*152f0*/  HMMA.16816.F32.BF16 R32, R4, R52, R36 ;  /* 0x000000340420723c */ /* 0x000fe20000041824 */
[----:B------:R-:W-:Y:S02]  /*15300*/  FSEL R103, R120, -INF , !P4 ;  /* 0xff80000078677808 */ /* 0x000fe40006000000 */
[----:B------:R-:W-:Y:S02]  /*15310*/  FSEL R108, R187, -INF , !P4 ;  /* 0xff800000bb6c7808 */ /* 0x000fe40006000000 */
[----:B------:R-:W-:Y:S02]  /*15320*/  ISETP.GE.AND P4, PT, R23, R92, PT ;  /* 0x0000005c1700720c */ /* 0x000fe40003f86270 */
[----:B------:R-:W-:Y:S02]  /*15330*/  LOP3.LUT R23, R2, 0x40, RZ, 0xfc, !PT ;  /* 0x0000004002177812 */ /* 0x000fe400078efcff */
[----:B------:R-:W-:-:S03]  /*15340*/  FSEL R101, R104, -INF , !P5 ;  /* 0xff80000068657808 */ /* 0x000fc60006800000 */
[----:B------:R-:W-:Y:S01]  /*15350*/  HMMA.16816.F32.BF16 R24, R4, R54, R24 ;  /* 0x000000360418723c */ /* 0x000fe20000041818 */
[----:B------:R-:W-:Y:S02]  /*15360*/  FSEL R106, R186, -INF , !P5 ;  /* 0xff800000ba6a7808 */ /* 0x000fe40006800000 */
[----:B------:R-:W-:Y:S01]  /*15370*/  P2R R206, PR, RZ, 0x4 ;  /* 0x00000004ffce7803 */ /* 0x000fe20000000000 */
[----:B------:R5:W3:Y:S01]  /*15380*/  MUFU.TANH R120, R28 ;  /* 0x0000001c00787308 */ /* 0x000ae20000002400 */
[----:B------:R-:W-:Y:S01]  /*15390*/  ISETP.GE.AND P5, PT, R23, R92, PT ;  /* 0x0000005c1700720c */ /* 0x000fe20003fa6270 */
[----:B------:R-:W-:Y:S01]  /*153a0*/  LDSM.16.M88.4 R52, [R22+0x9800] ;  /* 0x009800001634783b */ /* 0x000fe20000000200 */
[----:B------:R-:W-:-:S04]  /*153b0*/  LOP3.LUT R23, R2, 0x41, RZ, 0xfc, !PT ;  /* 0x0000004102177812 */ /* 0x000fc800078efcff */
[----:B------:R-:W-:Y:S02]  /*153c0*/  ISETP.GE.AND P2, PT, R23, R92, PT ;  /* 0x0000005c1700720c */ /* 0x000fe40003f46270 */
[----:B------:R-:W-:Y:S01]  /*153d0*/  LOP3.LUT R23, R2, 0x48, RZ, 0xfc, !PT ;  /* 0x0000004802177812 */ /* 0x000fe200078efcff */
[-C--:B------:R-:W-:Y:S01]  /*153e0*/  FMUL.FTZ R32, R32, R0.reuse ;  /* 0x0000000020207220 */ /* 0x080fe20000410000 */
[----:B------:R-:W-:Y:S01]  /*153f0*/  FSEL R82, R112, -INF , !P0 ;  /* 0xff80000070527808 */ /* 0x000fe20004000000 */
[-C--:B------:R-:W-:Y:S01]  /*15400*/  FMUL.FTZ R33, R33, R0.reuse ;  /* 0x0000000021217220 */ /* 0x080fe20000410000 */
[----:B------:R-:W-:Y:S01]  /*15410*/  FSEL R112, R114, -INF , !P0 ;  /* 0xff80000072707808 */ /* 0x000fe20004000000 */
[-C--:B------:R-:W-:Y:S01]  /*15420*/  FMUL.FTZ R34, R34, R0.reuse ;  /* 0x0000000022227220 */ /* 0x080fe20000410000 */
[----:B------:R-:W-:Y:S01]  /*15430*/  FMUL.FTZ R35, R35, R0 ;  /* 0x0000000023237220 */ /* 0x000fe20000410000 */
[----:B------:R-:W-:Y:S01]  /*15440*/  ISETP.GE.AND P0, PT, R23, R92, PT ;  /* 0x0000005c1700720c */ /* 0x000fe20003f06270 */
[----:B-----5:R-:W-:Y:S01]  /*15450*/  HMMA.16816.F32.BF16 R28, R8, R44, R76 ;  /* 0x0000002c081c723c */ /* 0x020fe2000004184c */
[----:B------:R-:W-:Y:S01]  /*15460*/  LOP3.LUT R23, R2, 0x49, RZ, 0xfc, !PT ;  /* 0x0000004902177812 */ /* 0x000fe200078efcff */
[----:B------:R-:W5:Y:S01]  /*15470*/  MUFU.TANH R114, R32 ;  /* 0x0000002000727308 */ /* 0x000f620000002400 */
[----:B------:R-:W-:-:S02]  /*15480*/  FSEL R80, R113, -INF , !P1 ;  /* 0xff80000071507808 */ /* 0x000fc40004800000 */
[----:B------:R-:W-:-:S03]  /*15490*/  FSEL R110, R184, -INF , !P1 ;  /* 0xff800000b86e7808 */ /* 0x000fc60004800000 */
[----:B------:R-:W-:Y:S01]  /*154a0*/  HMMA.16816.F32.BF16 R36, R8, R46, R56 ;  /* 0x0000002e0824723c */ /* 0x000fe20000041838 */
[----:B------:R-:W-:Y:S01]  /*154b0*/  ISETP.GE.AND P1, PT, R23, R92, PT ;  /* 0x0000005c1700720c */ /* 0x000fe20003f26270 */
[----:B------:R-:W-:Y:S01]  /*154c0*/  MUFU.TANH R113, R33 ;  /* 0x0000002100717308 */ /* 0x000fe20000002400 */
[----:B------:R-:W-:-:S05]  /*154d0*/  LOP3.LUT R23, R2, 0x50, RZ, 0xfc, !PT ;  /* 0x0000005002177812 */ /* 0x000fca00078efcff */
[----:B----4-:R-:W-:Y:S01]  /*154e0*/  HMMA.16816.F32.BF16 R44, R8, R60, R48 ;  /* 0x0000003c082c723c */ /* 0x010fe20000041830 */
[----:B------:R-:W-:Y:S01]  /*154f0*/  LDSM.16.M88.4 R48, [R21+0x9000] ;  /* 0x009000001530783b */ /* 0x000fe20000000200 */
[----:B------:R-:W-:Y:S01]  /*15500*/  MUFU.TANH R79, R34 ;  /* 0x00000022004f7308 */ /* 0x000fe20000002400 */
[----:B------:R-:W-:Y:S02]  /*15510*/  FSEL R81, R109, -INF , !P3 ;  /* 0xff8000006d517808 */ /* 0x000fe40005800000 */
[----:B------:R-:W-:-:S05]  /*15520*/  FSEL R109, R183, -INF , !P3 ;  /* 0xff800000b76d7808 */ /* 0x000fca0005800000 */
[----:B------:R4:W5:Y:S01]  /*15530*/  MUFU.TANH R78, R35 ;  /* 0x00000023004e7308 */ /* 0x0009620000002400 */
[----:B------:R-:W-:Y:S02]  /*15540*/  ISETP.GE.AND P3, PT, R23, R92, PT ;  /* 0x0000005c1700720c */ /* 0x000fe40003f66270 */
[----:B------:R-:W-:Y:S02]  /*15550*/  LOP3.LUT R23, R2, 0x51, RZ, 0xfc, !PT ;  /* 0x0000005102177812 */ /* 0x000fe400078efcff */
[----:B------:R-:W-:Y:S02]  /*15560*/  FSEL R111, R111, -INF , !P4 ;  /* 0xff8000006f6f7808 */ /* 0x000fe40006000000 */
[----:B------:R-:W-:Y:S02]  /*15570*/  FSEL R83, R178, -INF , !P4 ;  /* 0xff800000b2537808 */ /* 0x000fe40006000000 */
[----:B------:R-:W-:Y:S01]  /*15580*/  FSEL R127, R127, -INF , !P3 ;  /* 0xff8000007f7f7808 */ /* 0x000fe20005800000 */
[----:B----4-:R4:W2:Y:S01]  /*15590*/  LDSM.16.M88.4 R32, [R20+UR8+0x9800] ;  /* 0x009800081420783b */ /* 0x0108a20008000200 */
[----:B------:R-:W-:-:S02]  /*155a0*/  FSEL R132, R132, -INF , !P3 ;  /* 0xff80000084847808 */ /* 0x000fc40005800000 */
[----:B------:R-:W-:Y:S02]  /*155b0*/  ISETP.GE.AND P4, PT, R23, R92, PT ;  /* 0x0000005c1700720c */ /* 0x000fe40003f86270 */
[----:B------:R-:W-:Y:S01]  /*155c0*/  LOP3.LUT R23, R2, 0x58, RZ, 0xfc, !PT ;  /* 0x0000005802177812 */ /* 0x000fe200078efcff */
[----:B-1----:R-:W-:Y:S01]  /*155d0*/  HMMA.16816.F32.BF16 R28, R4, R40, R28 ;  /* 0x00000028041c723c */ /* 0x002fe2000004181c */
[----:B------:R-:W-:Y:S02]  /*155e0*/  FSEL R105, R105, -INF , !P6 ;  /* 0xff80000069697808 */ /* 0x000fe40007000000 */
[----:B------:R-:W-:Y:S01]  /*155f0*/  FSEL R104, R185, -INF , !P6 ;  /* 0xff800000b9687808 */ /* 0x000fe20007000000 */
[----:B----4-:R-:W-:-:S04]  /*15600*/  FMUL.FTZ R20, R25, R0 ;  /* 0x0000000019147220 */ /* 0x010fc80000410000 */
[----:B------:R1:W-:Y:S01]  /*15610*/  MUFU.TANH R76, R20 ;  /* 0x00000014004c7308 */ /* 0x0003e20000002400 */
[----:B------:R-:W-:Y:S02]  /*15620*/  FSEL R117, R117, -INF , !P5 ;  /* 0xff80000075757808 */ /* 0x000fe40006800000 */
[----:B------:R-:W-:Y:S02]  /*15630*/  FSEL R123, R123, -INF , !P5 ;  /* 0xff8000007b7b7808 */ /* 0x000fe40006800000 */
[----:B------:R-:W-:Y:S02]  /*15640*/  ISETP.GE.AND P6, PT, R23, R92, PT ;  /* 0x0000005c1700720c */ /* 0x000fe40003fc6270 */
[C---:B------:R-:W-:Y:S02]  /*15650*/  LOP3.LUT R23, R2.reuse, 0x59, RZ, 0xfc, !PT ;  /* 0x0000005902177812 */ /* 0x040fe400078efcff */
[----:B-1----:R-:W-:-:S04]  /*15660*/  LOP3.LUT R20, R2, 0x68, RZ, 0xfc, !PT ;  /* 0x0000006802147812 */ /* 0x002fc800078efcff */
[----:B------:R-:W-:Y:S02]  /*15670*/  ISETP.GE.AND P3, PT, R20, R92, PT ;  /* 0x0000005c1400720c */ /* 0x000fe40003f66270 */
[----:B------:R-:W-:-:S04]  /*15680*/  LOP3.LUT R20, R2, 0x69, RZ, 0xfc, !PT ;  /* 0x0000006902147812 */ /* 0x000fc800078efcff */
[----:B------:R-:W-:Y:S02]  /*15690*/  ISETP.GE.AND P5, PT, R20, R92, PT ;  /* 0x0000005c1400720c */ /* 0x000fe40003fa6270 */
[----:B------:R-:W-:Y:S02]  /*156a0*/  LOP3.LUT R20, R2, 0x70, RZ, 0xfc, !PT ;  /* 0x0000007002147812 */ /* 0x000fe400078efcff */
[----:B------:R-:W-:Y:S02]  /*156b0*/  FSEL R115, R115, -INF , !P2 ;  /* 0xff80000073737808 */ /* 0x000fe40005000000 */
[----:B------:R-:W-:Y:S02]  /*156c0*/  FSEL R121, R121, -INF , !P2 ;  /* 0xff80000079797808 */ /* 0x000fe40005000000 */
        /* <DEDUP_REMOVED lines=12> */
[C---:B------:R-:W-:Y:S02]  /*15790*/  LOP3.LUT R23, R2.reuse, 0x61, RZ, 0xfc, !PT ;  /* 0x0000006102177812 */ /* 0x040fe400078efcff */
[----:B------:R-:W-:Y:S01]  /*157a0*/  LOP3.LUT R20, R2, 0x78, RZ, 0xfc, !PT ;  /* 0x0000007802147812 */ /* 0x000fe200078efcff */
[-C--:B------:R-:W-:Y:S01]  /*157b0*/  FMUL.FTZ R24, R24, R0.reuse ;  /* 0x0000000018187220 */ /* 0x080fe20000410000 */
[----:B------:R-:W-:Y:S01]  /*157c0*/  FSEL R119, R119, -INF , !P1 ;  /* 0xff80000077777808 */ /* 0x000fe20004800000 */
[----:B------:R-:W-:Y:S01]  /*157d0*/  FMUL.FTZ R27, R27, R0 ;  /* 0x000000001b1b7220 */ /* 0x000fe20000410000 */
[----:B------:R-:W-:-:S02]  /*157e0*/  FSEL R118, R118, -INF , !P1 ;  /* 0xff80000076767808 */ /* 0x000fc40004800000 */
[----:B------:R-:W-:Y:S02]  /*157f0*/  FSEL R136, R136, -INF , !P0 ;  /* 0xff80000088887808 */ /* 0x000fe40004000000 */
[----:B------:R-:W-:Y:S02]  /*15800*/  FSEL R139, R139, -INF , !P0 ;  /* 0xff8000008b8b7808 */ /* 0x000fe40004000000 */
[-C--:B------:R-:W-:Y:S02]  /*15810*/  ISETP.GE.AND P1, PT, R23, R92.reuse, PT ;  /* 0x0000005c1700720c */ /* 0x080fe40003f26270 */
[----:B------:R-:W-:Y:S02]  /*15820*/  ISETP.GE.AND P0, PT, R20, R92, PT ;  /* 0x0000005c1400720c */ /* 0x000fe40003f06270 */
[----:B------:R-:W-:Y:S01]  /*15830*/  LOP3.LUT R20, R2, 0x79, RZ, 0xfc, !PT ;  /* 0x0000007902147812 */ /* 0x000fe200078efcff */
[-C--:B------:R-:W-:Y:S01]  /*15840*/  FMUL.FTZ R23, R26, R0.reuse ;  /* 0x000000001a177220 */ /* 0x080fe20000410000 */
[----:B------:R-:W-:Y:S01]  /*15850*/  MUFU.TANH R77, R24 ;  /* 0x00000018004d7308 */ /* 0x000fe20000002400 */
[-C--:B------:R-:W-:Y:S01]  /*15860*/  FMUL.FTZ R28, R28, R0.reuse ;  /* 0x000000001c1c7220 */ /* 0x080fe20000410000 */
[-C--:B------:R-:W-:Y:S01]  /*15870*/  FMUL.FTZ R29, R29, R0.reuse ;  /* 0x000000001d1d7220 */ /* 0x080fe20000410000 */
[----:B------:R-:W-:Y:S01]  /*15880*/  FSEL R137, R137, -INF , !P1 ;  /* 0xff80000089897808 */ /* 0x000fe20004800000 */
[----:B------:R-:W-:Y:S01]  /*15890*/  FMUL.FTZ R30, R30, R0 ;  /* 0x000000001e1e7220 */ /* 0x000fe20000410000 */
[----:B------:R-:W-:-:S02]  /*158a0*/  FSEL R143, R143, -INF , !P1 ;  /* 0xff8000008f8f7808 */ /* 0x000fc40004800000 */
[----:B------:R-:W-:Y:S01]  /*158b0*/  ISETP.GE.AND P1, PT, R20, R92, PT ;  /* 0x0000005c1400720c */ /* 0x000fe20003f26270 */
[----:B------:R1:W-:Y:S01]  /*158c0*/  MUFU.TANH R69, R27 ;  /* 0x0000001b00457308 */ /* 0x0003e20000002400 */
[----:B------:R-:W-:Y:S02]  /*158d0*/  LOP3.LUT R20, R2, 0x80, RZ, 0xfc, !PT ;  /* 0x0000008002147812 */ /* 0x000fe400078efcff */
[----:B------:R-:W-:Y:S02]  /*158e0*/  FSEL R125, R125, -INF , !P4 ;  /* 0xff8000007d7d7808 */ /* 0x000fe40006000000 */
[----:B------:R-:W-:-:S03]  /*158f0*/  FSEL R131, R131, -INF , !P4 ;  /* 0xff80000083837808 */ /* 0x000fc60006000000 */
[----:B------:R4:W5:Y:S01]  /*15900*/  MUFU.TANH R74, R23 ;  /* 0x00000017004a7308 */ /* 0x0009620000002400 */
[----:B------:R-:W-:Y:S02]  /*15910*/  ISETP.GE.AND P4, PT, R20, R92, PT ;  /* 0x0000005c1400720c */ /* 0x000fe40003f86270 */
[----:B------:R-:W-:Y:S01]  /*15920*/  LOP3.LUT R20, R2, 0x81, RZ, 0xfc, !PT ;  /* 0x0000008102147812 */ /* 0x000fe200078efcff */
[----:B-1----:R-:W-:Y:S04]  /*15930*/  HMMA.16816.F32.BF16 R24, R16, R66, RZ ;  /* 0x000000421018723c */ /* 0x002fe800000418ff */
[----:B------:R-:W-:Y:S01]  /*15940*/  MUFU.TANH R68, R28 ;  /* 0x0000001c00447308 */ /* 0x000fe20000002400 */
[----:B------:R-:W-:Y:S01]  /*15950*/  FSEL R142, R142, -INF , !P5 ;  /* 0xff8000008e8e7808 */ /* 0x000fe20006800000 */
[----:B----4-:R-:W-:-:S06]  /*15960*/  FMUL.FTZ R23, R31, R0 ;  /* 0x000000001f177220 */ /* 0x010fcc0000410000 */
[----:B------:R-:W-:Y:S01]  /*15970*/  MUFU.TANH R65, R29 ;  /* 0x0000001d00417308 */ /* 0x000fe20000002400 */
[----:B------:R-:W-:Y:S01]  /*15980*/  HMMA.16816.F32.BF16 R36, R4, R42, R36 ;  /* 0x0000002a0424723c */ /* 0x000fe20000041824 */
[----:B------:R-:W-:-:S06]  /*15990*/  FSEL R141, R141, -INF , !P5 ;  /* 0xff8000008d8d7808 */ /* 0x000fcc0006800000 */
[----:B------:R1:W4:Y:S01]  /*159a0*/  MUFU.TANH R64, R30 ;  /* 0x0000001e00407308 */ /* 0x0003220000002400 */
[----:B------:R-:W-:Y:S01]  /*159b0*/  FSEL R158, R158, -INF , !P4 ;  /* 0xff8000009e9e7808 */ /* 0x000fe20006000000 */
[----:B--2---:R-:W-:Y:S01]  /*159c0*/  HMMA.16816.F32.BF16 R40, R16, R32, RZ ;  /* 0x000000201028723c */ /* 0x004fe200000418ff */
[----:B------:R-:W-:Y:S02]  /*159d0*/  FSEL R163, R163, -INF , !P4 ;  /* 0xff800000a3a37808 */ /* 0x000fe40006000000 */
[----:B------:R-:W-:-:S05]  /*159e0*/  ISETP.GE.AND P5, PT, R20, R92, PT ;  /* 0x0000005c1400720c */ /* 0x000fca0003fa6270 */
[----:B------:R-:W-:Y:S01]  /*159f0*/  HMMA.16816.F32.BF16 R56, R16, R34, RZ ;  /* 0x000000221038723c */ /* 0x000fe200000418ff */
[----:B------:R-:W-:Y:S02]  /*15a00*/  LOP3.LUT R16, R2, 0x88, RZ, 0xfc, !PT ;  /* 0x0000008802107812 */ /* 0x000fe400078efcff */
[----:B------:R-:W-:Y:S02]  /*15a10*/  FSEL R148, R148, -INF , !P6 ;  /* 0xff80000094947808 */ /* 0x000fe40007000000 */
[----:B------:R-:W-:Y:S02]  /*15a20*/  FSEL R153, R153, -INF , !P6 ;  /* 0xff80000099997808 */ /* 0x000fe40007000000 */
[----:B------:R-:W-:Y:S01]  /*15a30*/  FSEL R146, R146, -INF , !P2 ;  /* 0xff80000092927808 */ /* 0x000fe20005000000 */
[----:B-1----:R-:W-:Y:S01]  /*15a40*/  HMMA.16816.F32.BF16 R28, R4, R48, R44 ;  /* 0x00000030041c723c */ /* 0x002fe2000004182c */
[----:B------:R1:W2:Y:S01]  /*15a50*/  LDSM.16.M88.4 R44, [R3+0x9800] ;  /* 0x00980000032c783b */ /* 0x0002a20000000200 */
[----:B------:R-:W-:-:S02]  /*15a60*/  FSEL R155, R155, -INF , !P5 ;  /* 0xff8000009b9b7808 */ /* 0x000fc40006800000 */
[----:B------:R-:W-:Y:S02]  /*15a70*/  FSEL R161, R161, -INF , !P5 ;  /* 0xff800000a1a17808 */ /* 0x000fe40006800000 */
[----:B------:R-:W-:Y:S02]  /*15a80*/  FSEL R152, R152, -INF , !P2 ;  /* 0xff80000098987808 */ /* 0x000fe40005000000 */
[----:B------:R-:W-:Y:S02]  /*15a90*/  FSEL R147, R147, -INF , !P0 ;  /* 0xff80000093937808 */ /* 0x000fe40004000000 */
[----:B------:R-:W-:Y:S02]  /*15aa0*/  FSEL R151, R151, -INF , !P0 ;  /* 0xff80000097977808 */ /* 0x000fe40004000000 */
[----:B------:R-:W-:Y:S02]  /*15ab0*/  FSEL R150, R150, -INF , !P1 ;  /* 0xff80000096967808 */ /* 0x000fe40004800000 */
[----:B------:R-:W-:Y:S01]  /*15ac0*/  FSEL R149, R149, -INF , !P1 ;  /* 0xff80000095957808 */ /* 0x000fe20004800000 */
[----:B------:R-:W-:Y:S01]  /*15ad0*/  FMUL.FTZ R22, R36, R0 ;  /* 0x0000000024167220 */ /* 0x000fe20000410000 */
[----:B------:R-:W-:Y:S01]  /*15ae0*/  LOP3.LUT R20, R2, 0x89, RZ, 0xfc, !PT ;  /* 0x0000008902147812 */ /* 0x000fe200078efcff */
[----:B------:R3:W5:Y:S01]  /*15af0*/  LDSM.16.M88.4 R32, [R21+0x9800] ;  /* 0x009800001520783b */ /* 0x0007620000000200 */
[----:B------:R-:W-:-:S02]  /*15b00*/  ISETP.GE.AND P6, PT, R16, R92, PT ;  /* 0x0000005c1000720c */ /* 0x000fc40003fc6270 */
[----:B-1----:R-:W-:Y:S01]  /*15b10*/  LOP3.LUT R3, R2, 0x98, RZ, 0xfc, !PT ;  /* 0x0000009802037812 */ /* 0x002fe200078efcff */
[----:B------:R1:W-:Y:S01]  /*15b20*/  MUFU.TANH R60, R22 ;  /* 0x00000016003c7308 */ /* 0x0003e20000002400 */
[----:B------:R-:W-:Y:S02]  /*15b30*/  ISETP.GE.AND P2, PT, R20, R92, PT ;  /* 0x0000005c1400720c */ /* 0x000fe40003f46270 */
[----:B------:R-:W-:Y:S02]  /*15b40*/  FSEL R138, R138, -INF , !P3 ;  /* 0xff8000008a8a7808 */ /* 0x000fe40005800000 */
[----:B------:R-:W-:-:S03]  /*15b50*/  FSEL R144, R144, -INF , !P3 ;  /* 0xff80000090907808 */ /* 0x000fc60005800000 */
[----:B------:R-:W4:Y:S01]  /*15b60*/  MUFU.TANH R61, R23 ;  /* 0x00000017003d7308 */ /* 0x000f220000002400 */
[----:B------:R-:W-:Y:S01]  /*15b70*/  ISETP.GE.AND P4, PT, R3, R92, PT ;  /* 0x0000005c0300720c */ /* 0x000fe20003f86270 */
[----:B------:R-:W-:Y:S01]  /*15b80*/  FMUL.FTZ R29, R29, R0 ;  /* 0x000000001d1d7220 */ /* 0x000fe20000410000 */
[----:B------:R-:W-:Y:S01]  /*15b90*/  LOP3.LUT R3, R2, 0x99, RZ, 0xfc, !PT ;  /* 0x0000009902037812 */ /* 0x000fe200078efcff */
[----:B------:R1:W-:Y:S01]  /*15ba0*/  STL [R1+0x8], R73 ;  /* 0x0000084901007387 */ /* 0x0003e20000100800 */
[----:B------:R-:W-:-:S04]  /*15bb0*/  DEPBAR.LE SB0, 0x0 ;  /* 0x000080000000791a */ /* 0x000fc80000000000 */
[-C--:B------:R-:W-:Y:S02]  /*15bc0*/  ISETP.GE.AND P5, PT, R3, R92.reuse, PT ;  /* 0x0000005c0300720c */ /* 0x080fe40003fa6270 */
[----:B------:R-:W-:Y:S01]  /*15bd0*/  LOP3.LUT R3, R2, 0xa0, RZ, 0xfc, !PT ;  /* 0x000000a002037812 */ /* 0x000fe200078efcff */
[----:B------:R-:W-:Y:S01]  /*15be0*/  HMMA.16816.F32.BF16 R16, R12, R70, R24 ;  /* 0x000000460c10723c */ /* 0x000fe20000041818 */
[----:B------:R-:W-:Y:S02]  /*15bf0*/  FSEL R157, R157, -INF , !P6 ;  /* 0xff8000009d9d7808 */ /* 0x000fe40007000000 */
[----:B------:R-:W-:Y:S02]  /*15c00*/  FSEL R162, R162, -INF , !P6 ;  /* 0xff800000a2a27808 */ /* 0x000fe40007000000 */
[----:B------:R-:W-:Y:S02]  /*15c10*/  ISETP.GE.AND P6, PT, R3, R92, PT ;  /* 0x0000005c0300720c */ /* 0x000fe40003fc6270 */
[----:B------:R-:W-:-:S02]  /*15c20*/  LOP3.LUT R3, R2, 0xa1, RZ, 0xfc, !PT ;  /* 0x000000a102037812 */ /* 0x000fc400078efcff */
[----:B------:R-:W-:Y:S02]  /*15c30*/  FSEL R160, R160, -INF , !P2 ;  /* 0xff800000a0a07808 */ /* 0x000fe40005000000 */
[----:B------:R-:W-:Y:S02]  /*15c40*/  FSEL R159, R159, -INF , !P2 ;  /* 0xff8000009f9f7808 */ /* 0x000fe40005000000 */
[-C--:B------:R-:W-:Y:S02]  /*15c50*/  ISETP.GE.AND P2, PT, R3, R92.reuse, PT ;  /* 0x0000005c0300720c */ /* 0x080fe40003f46270 */
[C---:B------:R-:W-:Y:S02]  /*15c60*/  LOP3.LUT R20, R2.reuse, 0x90, RZ, 0xfc, !PT ;  /* 0x0000009002147812 */ /* 0x040fe400078efcff */
[----:B------:R-:W-:Y:S02]  /*15c70*/  LOP3.LUT R3, R2, 0xa8, RZ, 0xfc, !PT ;  /* 0x000000a802037812 */ /* 0x000fe400078efcff */
[----:B------:R-:W-:-:S02]  /*15c80*/  ISETP.GE.AND P0, PT, R20, R92, PT ;  /* 0x0000005c1400720c */ /* 0x000fc40003f06270 */
        /* <DEDUP_REMOVED lines=13> */
[----:B------:R-:W-:Y:S01]  /*15d60*/  HMMA.16816.F32.BF16 R24, R12, R52, R40 ;  /* 0x000000340c18723c */ /* 0x000fe20000041828 */
[----:B------:R-:W-:-:S02]  /*15d70*/  LOP3.LUT R20, R2, 0x91, RZ, 0xfc, !PT ;  /* 0x0000009102147812 */ /* 0x000fc400078efcff */
[----:B------:R-:W-:Y:S02]  /*15d80*/  ISETP.GE.AND P5, PT, R3, R92, PT ;  /* 0x0000005c0300720c */ /* 0x000fe40003fa6270 */
[----:B------:R-:W-:Y:S01]  /*15d90*/  LOP3.LUT R3, R2, 0xb8, RZ, 0xfc, !PT ;  /* 0x000000b802037812 */ /* 0x000fe200078efcff */
[----:B-1----:R-:W-:Y:S01]  /*15da0*/  FMUL.FTZ R22, R37, R0 ;  /* 0x0000000025167220 */ /* 0x002fe20000410000 */
[----:B------:R-:W-:Y:S01]  /*15db0*/  ISETP.GE.AND P3, PT, R20, R92, PT ;  /* 0x0000005c1400720c */ /* 0x000fe20003f66270 */
[----:B------:R-:W-:Y:S01]  /*15dc0*/  FMUL.FTZ R20, R39, R0 ;  /* 0x0000000027147220 */ /* 0x000fe20000410000 */
[----:B------:R-:W-:Y:S02]  /*15dd0*/  FSEL R175, R175, -INF , !P6 ;  /* 0xff800000afaf7808 */ /* 0x000fe40007000000 */
[----:B------:R-:W-:Y:S01]  /*15de0*/  FSEL R180, R180, -INF , !P6 ;  /* 0xff800000b4b47808 */ /* 0x000fe20007000000 */
[----:B------:R-:W-:Y:S01]  /*15df0*/  HMMA.16816.F32.BF16 R12, R12, R54, R56 ;  /* 0x000000360c0c723c */ /* 0x000fe20000041838 */
[----:B------:R-:W-:-:S02]  /*15e00*/  ISETP.GE.AND P6, PT, R3, R92, PT ;  /* 0x0000005c0300720c */ /* 0x000fc40003fc6270 */
[----:B------:R-:W-:Y:S01]  /*15e10*/  LOP3.LUT R3, R2, 0xb9, RZ, 0xfc, !PT ;  /* 0x000000b902037812 */ /* 0x000fe200078efcff */
[----:B------:R1:W-:Y:S01]  /*15e20*/  MUFU.TANH R48, R22 ;  /* 0x0000001600307308 */ /* 0x0003e20000002400 */
[----:B------:R-:W-:Y:S02]  /*15e30*/  FSEL R176, R176, -INF , !P2 ;  /* 0xff800000b0b07808 */ /* 0x000fe40005000000 */
[----:B------:R-:W-:Y:S02]  /*15e40*/  FSEL R181, R181, -INF , !P2 ;  /* 0xff800000b5b57808 */ /* 0x000fe40005000000 */
[----:B------:R-:W-:-:S03]  /*15e50*/  ISETP.GE.AND P2, PT, R3, R92, PT ;  /* 0x0000005c0300720c */ /* 0x000fc60003f46270 */
[----:B------:R3:W-:Y:S01]  /*15e60*/  MUFU.TANH R37, R20 ;  /* 0x0000001400257308 */ /* 0x0007e20000002400 */
[----:B------:R-:W-:Y:S02]  /*15e70*/  LOP3.LUT R3, R2, 0xc0, RZ, 0xfc, !PT ;  /* 0x000000c002037812 */ /* 0x000fe400078efcff */
[----:B------:R-:W-:Y:S02]  /*15e80*/  FSEL R168, R168, -INF , !P3 ;  /* 0xff800000a8a87808 */ /* 0x000fe40005800000 */
[----:B------:R-:W-:Y:S01]  /*15e90*/  FSEL R173, R173, -INF , !P3 ;  /* 0xff800000adad7808 */ /* 0x000fe20005800000 */
[----:B-1----:R-:W-:Y:S01]  /*15ea0*/  FMUL.FTZ R22, R38, R0 ;  /* 0x0000000026167220 */ /* 0x002fe20000410000 */
[----:B------:R-:W-:-:S03]  /*15eb0*/  ISETP.GE.AND P3, PT, R3, R92, PT ;  /* 0x0000005c0300720c */ /* 0x000fc60003f66270 */
[----:B------:R-:W-:Y:S01]  /*15ec0*/  MUFU.TANH R38, R22 ;  /* 0x0000001600267308 */ /* 0x000fe20000002400 */
[----:B---3--:R-:W-:Y:S01]  /*15ed0*/  FMUL.FTZ R20, R28, R0 ;  /* 0x000000001c147220 */ /* 0x008fe20000410000 */
[----:B------:R-:W-:-:S06]  /*15ee0*/  LOP3.LUT R3, R2, 0xc1, RZ, 0xfc, !PT ;  /* 0x000000c102037812 */ /* 0x000fcc00078efcff */
[----:B------:R1:W-:Y:S01]  /*15ef0*/  MUFU.TANH R36, R20 ;  /* 0x0000001400247308 */ /* 0x0003e20000002400 */
[----:B------:R-:W-:Y:S02]  /*15f00*/  FSEL R167, R167, -INF , !P1 ;  /* 0xff800000a7a77808 */ /* 0x000fe40004800000 */
[----:B------:R-:W-:Y:S02]  /*15f10*/  FSEL R179, R179, -INF , !P1 ;  /* 0xff800000b3b37808 */ /* 0x000fe40004800000 */
[----:B------:R-:W-:Y:S02]  /*15f20*/  ISETP.GE.AND P1, PT, R3, R92, PT ;  /* 0x0000005c0300720c */ /* 0x000fe40003f26270 */
[----:B------:R-:W-:Y:S02]  /*15f30*/  LOP3.LUT R3, R2, 0xc8, RZ, 0xfc, !PT ;  /* 0x000000c802037812 */ /* 0x000fe400078efcff */
[----:B------:R-:W-:Y:S01]  /*15f40*/  FSEL R178, R164, -INF , !P0 ;  /* 0xff800000a4b27808 */ /* 0x000fe20004000000 */
[----:B-1----:R-:W-:Y:S01]  /*15f50*/  HMMA.16816.F32.BF16 R20, R4, R50, R16 ;  /* 0x000000320414723c */ /* 0x002fe20000041810 */
[----:B------:R-:W-:-:S04]  /*15f60*/  FMUL.FTZ R16, R30, R0 ;  /* 0x000000001e107220 */ /* 0x000fc80000410000 */
[----:B------:R2:W-:Y:S01]  /*15f70*/  MUFU.TANH R28, R16 ;  /* 0x00000010001c7308 */ /* 0x0005e20000002400 */
[----:B------:R-:W-:Y:S02]  /*15f80*/  FSEL R164, R177, -INF , !P0 ;  /* 0xff800000b1a47808 */ /* 0x000fe40004000000 */
[-C--:B------:R-:W-:Y:S02]  /*15f90*/  ISETP.GE.AND P0, PT, R3, R92.reuse, PT ;  /* 0x0000005c0300720c */ /* 0x080fe40003f06270 */
[----:B------:R-:W-:Y:S02]  /*15fa0*/  LOP3.LUT R3, R2, 0xc9, RZ, 0xfc, !PT ;  /* 0x000000c902037812 */ /* 0x000fe400078efcff */
[----:B------:R-:W-:Y:S02]  /*15fb0*/  FSEL R145, R145, -INF , !P5 ;  /* 0xff80000091917808 */ /* 0x000fe40006800000 */
[----:B------:R-:W-:Y:S01]  /*15fc0*/  FSEL R177, R156, -INF , !P5 ;  /* 0xff8000009cb17808 */ /* 0x000fe20006800000 */
[----:B--2---:R-:W-:Y:S01]  /*15fd0*/  HMMA.16816.F32.BF16 R16, R8, R44, R24 ;  /* 0x0000002c0810723c */ /* 0x004fe20000041818 */
[----:B------:R-:W-:-:S02]  /*15fe0*/  ISETP.GE.AND P5, PT, R3, R92, PT ;  /* 0x0000005c0300720c */ /* 0x000fc40003fa6270 */
[----:B------:R-:W-:-:S05]  /*15ff0*/  LOP3.LUT R3, R2, 0xd0, RZ, 0xfc, !PT ;  /* 0x000000d002037812 */ /* 0x000fca00078efcff */
[----:B------:R-:W-:Y:S01]  /*16000*/  HMMA.16816.F32.BF16 R8, R8, R46, R12 ;  /* 0x0000002e0808723c */ /* 0x000fe2000004180c */
[----:B------:R-:W-:Y:S02]  /*16010*/  FSEL R183, R169, -INF , !P4 ;  /* 0xff800000a9b77808 */ /* 0x000fe40006000000 */
[----:B------:R-:W-:Y:S02]  /*16020*/  FSEL R124, R124, -INF , !P6 ;  /* 0xff8000007c7c7808 */ /* 0x000fe40007000000 */
[----:B------:R-:W-:Y:S02]  /*16030*/  FSEL R169, R140, -INF , !P6 ;  /* 0xff8000008ca97808 */ /* 0x000fe40007000000 */
[----:B------:R-:W-:Y:S02]  /*16040*/  ISETP.GE.AND P6, PT, R3, R92, PT ;  /* 0x0000005c0300720c */ /* 0x000fe40003fc6270 */
[----:B------:R-:W-:Y:S02]  /*16050*/  LOP3.LUT R3, R2, 0xd1, RZ, 0xfc, !PT ;  /* 0x000000d102037812 */ /* 0x000fe400078efcff */
[----:B------:R-:W-:-:S02]  /*16060*/  FSEL R120, R120, -INF , !P2 ;  /* 0xff80000078787808 */ /* 0x000fc40005000000 */
[----:B------:R-:W-:Y:S01]  /*16070*/  FSEL R133, R133, -INF , !P2 ;  /* 0xff80000085857808 */ /* 0x000fe20005000000 */
[C---:B-----5:R-:W-:Y:S01]  /*16080*/  HMMA.16816.F32.BF16 R16, R4.reuse, R32, R16 ;  /* 0x000000200410723c */ /* 0x060fe20000041810 */
[-C--:B------:R-:W-:Y:S02]  /*16090*/  ISETP.GE.AND P2, PT, R3, R92.reuse, PT ;  /* 0x0000005c0300720c */ /* 0x080fe40003f46270 */
[----:B------:R-:W-:Y:S02]  /*160a0*/  LOP3.LUT R3, R2, 0xd8, RZ, 0xfc, !PT ;  /* 0x000000d802037812 */ /* 0x000fe400078efcff */
[----:B------:R-:W-:Y:S02]  /*160b0*/  FSEL R154, R154, -INF , !P4 ;  /* 0xff8000009a9a7808 */ /* 0x000fe40006000000 */
[----:B------:R-:W-:Y:S01]  /*160c0*/  ISETP.GE.AND P4, PT, R3, R92, PT ;  /* 0x0000005c0300720c */ /* 0x000fe20003f86270 */
[----:B------:R-:W-:Y:S01]  /*160d0*/  HMMA.16816.F32.BF16 R4, R4, R34, R8 ;  /* 0x000000220404723c */ /* 0x000fe20000041808 */
[----:B------:R-:W-:-:S02]  /*160e0*/  LOP3.LUT R3, R2, 0xd9, RZ, 0xfc, !PT ;  /* 0x000000d902037812 */ /* 0x000fc400078efcff */
[----:B------:R-:W-:Y:S02]  /*160f0*/  FSEL R185, R114, -INF , !P3 ;  /* 0xff80000072b97808 */ /* 0x000fe40005800000 */
[----:B------:R-:W-:Y:S02]  /*16100*/  FSEL R114, R78, -INF , !P1 ;  /* 0xff8000004e727808 */ /* 0x000fe40004800000 */
[----:B------:R-:W-:Y:S02]  /*16110*/  FSEL R187, R113, -INF , !P1 ;  /* 0xff80000071bb7808 */ /* 0x000fe40004800000 */
[----:B------:R-:W-:Y:S01]  /*16120*/  ISETP.GE.AND P1, PT, R3, R92, PT ;  /* 0x0000005c0300720c */ /* 0x000fe20003f26270 */
[----:B------:R-:W-:Y:S01]  /*16130*/  FMUL.FTZ R24, R31, R0 ;  /* 0x000000001f187220 */ /* 0x000fe20000410000 */
[----:B------:R-:W-:Y:S02]  /*16140*/  LOP3.LUT R3, R2, 0xe0, RZ, 0xfc, !PT ;  /* 0x000000e002037812 */ /* 0x000fe400078efcff */
[----:B------:R-:W-:-:S02]  /*16150*/  FSEL R113, R74, -INF , !P0 ;  /* 0xff8000004a717808 */ /* 0x000fc40004000000 */
[----:B------:R-:W-:Y:S01]  /*16160*/  FSEL R188, R77, -INF , !P0 ;  /* 0xff8000004dbc7808 */ /* 0x000fe20004000000 */
[----:B------:R-:W-:Y:S01]  /*16170*/  MUFU.TANH R29, R29 ;  /* 0x0000001d001d7308 */ /* 0x000fe20000002400 */
[----:B------:R-:W-:Y:S02]  /*16180*/  ISETP.GE.AND P0, PT, R3, R92, PT ;  /* 0x0000005c0300720c */ /* 0x000fe40003f06270 */
[----:B------:R-:W-:Y:S01]  /*16190*/  LOP3.LUT R3, R2, 0xe1, RZ, 0xfc, !PT ;  /* 0x000000e102037812 */ /* 0x000fe200078efcff */
[----:B------:R-:W-:Y:S01]  /*161a0*/  FMUL.FTZ R20, R20, R0 ;  /* 0x0000000014147220 */ /* 0x000fe20000410000 */
[----:B------:R-:W-:-:S03]  /*161b0*/  FSEL R184, R79, -INF , !P3 ;  /* 0xff8000004fb87808 */ /* 0x000fc60005800000 */
[----:B------:R-:W1:Y:S01]  /*161c0*/  MUFU.TANH R25, R24 ;  /* 0x0000001800197308 */ /* 0x000e620000002400 */
[-C--:B------:R-:W-:Y:S01]  /*161d0*/  FMUL.FTZ R12, R23, R0.reuse ;  /* 0x00000000170c7220 */ /* 0x080fe20000410000 */
[----:B------:R-:W-:Y:S01]  /*161e0*/  FMUL.FTZ R8, R18, R0 ;  /* 0x0000000012087220 */ /* 0x000fe20000410000 */
[----:B------:R-:W-:Y:S02]  /*161f0*/  ISETP.GE.AND P3, PT, R3, R92, PT ;  /* 0x0000005c0300720c */ /* 0x000fe40003f66270 */
[----:B------:R-:W-:Y:S01]  /*16200*/  LOP3.LUT R3, R2, 0xe8, RZ, 0xfc, !PT ;  /* 0x000000e802037812 */ /* 0x000fe200078efcff */
[-C--:B------:R-:W-:Y:S01]  /*16210*/  FMUL.FTZ R21, R21, R0.reuse ;  /* 0x0000000015157220 */ /* 0x080fe20000410000 */
[----:B----4-:R-:W-:Y:S01]  /*16220*/  FSEL R192, R64, -INF , !P6 ;  /* 0xff80000040c07808 */ /* 0x010fe20007000000 */
[----:B------:R2:W3:Y:S01]  /*16230*/  MUFU.TANH R24, R20 ;  /* 0x0000001400187308 */ /* 0x0004e20000002400 */
[----:B------:R-:W-:Y:S01]  /*16240*/  FSEL R196, R68, -INF , !P6 ;  /* 0xff80000044c47808 */ /* 0x000fe20007000000 */
[-C--:B------:R-:W-:Y:S01]  /*16250*/  FMUL.FTZ R17, R17, R0.reuse ;  /* 0x0000000011117220 */ /* 0x080fe20000410000 */
[----:B------:R-:W-:Y:S01]  /*16260*/  FMUL.FTZ R4, R4, R0 ;  /* 0x0000000004047220 */ /* 0x000fe20000410000 */
[----:B------:R-:W-:Y:S01]  /*16270*/  ISETP.GE.AND P6, PT, R3, R92, PT ;  /* 0x0000005c0300720c */ /* 0x000fe20003fc6270 */
[-C--:B------:R-:W-:Y:S01]  /*16280*/  FMUL.FTZ R6, R6, R0.reuse ;  /* 0x0000000006067220 */ /* 0x080fe20000410000 */
[----:B------:R-:W-:-:S02]  /*16290*/  FMUL.FTZ R7, R7, R0 ;  /* 0x0000000007077220 */ /* 0x000fc40000410000 */
[----:B------:R4:W5:Y:S01]  /*162a0*/  MUFU.TANH R13, R12 ;  /* 0x0000000c000d7308 */ /* 0x0009620000002400 */
[----:B------:R-:W-:Y:S02]  /*162b0*/  LOP3.LUT R3, R2, 0xe9, RZ, 0xfc, !PT ;  /* 0x000000e902037812 */ /* 0x000fe400078efcff */
[----:B------:R-:W-:-:S05]  /*162c0*/  FSEL R190, R61, -INF , !P2 ;  /* 0xff8000003dbe7808 */ /* 0x000fca0005000000 */
[----:B------:R1:W-:Y:S01]  /*162d0*/  MUFU.TANH R9, R8 ;  /* 0x0000000800097308 */ /* 0x0003e20000002400 */
[----:B--2---:R-:W-:Y:S01]  /*162e0*/  FMUL.FTZ R20, R22, R0 ;  /* 0x0000000016147220 */ /* 0x004fe20000410000 */
[----:B------:R-:W-:Y:S02]  /*162f0*/  FSEL R193, R65, -INF , !P2 ;  /* 0xff80000041c17808 */ /* 0x000fe40005000000 */
[----:B------:R-:W-:Y:S01]  /*16300*/  ISETP.GE.AND P2, PT, R3, R92, PT ;  /* 0x0000005c0300720c */ /* 0x000fe20003f46270 */
[----:B----4-:R-:W-:-:S03]  /*16310*/  FMUL.FTZ R12, R16, R0 ;  /* 0x00000000100c7220 */ /* 0x010fc60000410000 */
[----:B------:R-:W2:Y:S01]  /*16320*/  MUFU.TANH R21, R21 ;  /* 0x0000001500157308 */ /* 0x000ea20000002400 */
[----:B------:R-:W-:Y:S01]  /*16330*/  LOP3.LUT R3, R2, 0xf0, RZ, 0xfc, !PT ;  /* 0x000000f002037812 */ /* 0x000fe200078efcff */
[-C--:B-1----:R-:W-:Y:S01]  /*16340*/  FMUL.FTZ R8, R19, R0.reuse ;  /* 0x0000000013087220 */ /* 0x082fe20000410000 */
[----:B------:R-:W-:-:S05]  /*16350*/  FMUL.FTZ R0, R5, R0 ;  /* 0x0000000005007220 */ /* 0x000fca0000410000 */
[----:B------:R-:W1:Y:S01]  /*16360*/  MUFU.TANH R20, R20 ;  /* 0x0000001400147308 */ /* 0x000e620000002400 */
[----:B------:R-:W-:Y:S02]  /*16370*/  FSEL R189, R69, -INF , !P5 ;  /* 0xff80000045bd7808 */ /* 0x000fe40006800000 */
[----:B------:R-:W-:Y:S02]  /*16380*/  FSEL R186, R76, -INF , !P5 ;  /* 0xff8000004cba7808 */ /* 0x000fe40006800000 */
[----:B------:R-:W-:-:S03]  /*16390*/  FSEL R199, R25, -INF , !P3 ;  /* 0xff80000019c77808 */ /* 0x000fc60005800000 */
[----:B------:R-:W4:Y:S01]  /*163a0*/  MUFU.TANH R12, R12 ;  /* 0x0000000c000c7308 */ /* 0x000f220000002400 */
[----:B------:R-:W-:Y:S02]  /*163b0*/  FSEL R202, R29, -INF , !P3 ;  /* 0xff8000001dca7808 */ /* 0x000fe40005800000 */
[----:B------:R-:W-:Y:S02]  /*163c0*/  ISETP.GE.AND P5, PT, R3, R92, PT ;  /* 0x0000005c0300720c */ /* 0x000fe40003fa6270 */
[----:B------:R-:W-:-:S03]  /*163d0*/  ISETP.GT.AND P3, PT, R73, R217, PT ;  /* 0x000000d94900720c */ /* 0x000fc60003f64270 */
[----:B------:R-:W-:Y:S01]  /*163e0*/  MUFU.TANH R17, R17 ;  /* 0x0000001100117308 */ /* 0x000fe20000002400 */
[----:B------:R-:W-:-:S07]  /*163f0*/  LOP3.LUT R3, R2, 0xf1, RZ, 0xfc, !PT ;  /* 0x000000f102037812 */ /* 0x000fce00078efcff */
[----:B------:R-:W4:Y:S01]  /*16400*/  MUFU.TANH R8, R8 ;  /* 0x0000000800087308 */ /* 0x000f220000002400 */
[----:B------:R-:W-:-:S07]  /*16410*/  FSEL R191, R38, -INF , !P4 ;  /* 0xff80000026bf7808 */ /* 0x000fce0006000000 */
[----:B------:R-:W-:Y:S01]  /*16420*/  MUFU.TANH R4, R4 ;  /* 0x0000000400047308 */ /* 0x000fe20000002400 */
[----:B------:R-:W-:-:S07]  /*16430*/  FSEL R195, R60, -INF , !P4 ;  /* 0xff8000003cc37808 */ /* 0x000fce0006000000 */
[----:B------:R-:W4:Y:S08]  /*16440*/  MUFU.TANH R6, R6 ;  /* 0x0000000600067308 */ /* 0x000f300000002400 */
[----:B------:R-:W4:Y:S08]  /*16450*/  MUFU.TANH R7, R7 ;  /* 0x0000000700077308 */ /* 0x000f300000002400 */
[----:B------:R-:W4:Y:S01]  /*16460*/  MUFU.TANH R0, R0 ;  /* 0x0000000000007308 */ /* 0x000f220000002400 */
[----:B------:R-:W-:-:S02]  /*16470*/  ISETP.GE.AND P4, PT, R3, R92, PT ;  /* 0x0000005c0300720c */ /* 0x000fc40003f86270 */
[C---:B------:R-:W-:Y:S02]  /*16480*/  LOP3.LUT R3, R2.reuse, 0xf8, RZ, 0xfc, !PT ;  /* 0x000000f802037812 */ /* 0x040fe400078efcff */
[----:B------:R-:W-:Y:S02]  /*16490*/  LOP3.LUT R2, R2, 0xf9, RZ, 0xfc, !PT ;  /* 0x000000f902027812 */ /* 0x000fe400078efcff */
[----:B------:R-:W-:Y:S02]  /*164a0*/  FSEL R197, R37, -INF , !P1 ;  /* 0xff80000025c57808 */ /* 0x000fe40004800000 */
[----:B------:R-:W-:Y:S02]  /*164b0*/  FSEL R194, R48, -INF , !P1 ;  /* 0xff80000030c27808 */ /* 0x000fe40004800000 */
[----:B------:R-:W-:Y:S02]  /*164c0*/  FSEL R200, R28, -INF , !P0 ;  /* 0xff8000001cc87808 */ /* 0x000fe40004000000 */
[----:B------:R-:W-:Y:S01]  /*164d0*/  FSEL R204, R36, -INF , !P0 ;  /* 0xff80000024cc7808 */ /* 0x000fe20004000000 */
[----:B------:R-:W-:Y:S01]  /*164e0*/  BSSY.RECONVERGENT B1, `(.L_x_2140) ;  /* 0x00000e2000017945 */ /* 0x000fe20003800200 */
[----:B------:R-:W-:-:S02]  /*164f0*/  ISETP.GE.AND P1, PT, R3, R92, PT ;  /* 0x0000005c0300720c */ /* 0x000fc40003f26270 */
[----:B------:R-:W-:Y:S02]  /*16500*/  ISETP.GE.AND P0, PT, R2, R92, PT ;  /* 0x0000005c0200720c */ /* 0x000fe40003f06270 */
[----:B---3--:R-:W-:Y:S02]  /*16510*/  FSEL R201, R24, -INF , !P6 ;  /* 0xff80000018c97808 */ /* 0x008fe40007000000 */
[----:B------:R-:W-:Y:S02]  /*16520*/  LOP3.LUT R24, R203, 0x200, RZ, 0xc0, !PT ;  /* 0x00000200cb187812 */ /* 0x000fe400078ec0ff */
[----:B-----5:R-:W-:Y:S02]  /*16530*/  FSEL R205, R13, -INF , !P2 ;  /* 0xff8000000dcd7808 */ /* 0x020fe40005000000 */
[----:B--2---:R-:W-:Y:S02]  /*16540*/  FSEL R203, R21, -INF , !P2 ;  /* 0xff80000015cb7808 */ /* 0x004fe40005000000 */
[----:B------:R-:W-:-:S02]  /*16550*/  ISETP.NE.AND P2, PT, R206, RZ, PT ;  /* 0x000000ffce00720c */ /* 0x000fc40003f45270 */
[----:B-1----:R-:W-:Y:S02]  /*16560*/  FSEL R198, R20, -INF , !P6 ;  /* 0xff80000014c67808 */ /* 0x002fe40007000000 */
[----:B------:R-:W-:Y:S02]  /*16570*/  FSEL R206, R9, -INF , !P5 ;  /* 0xff80000009ce7808 */ /* 0x000fe40006800000 */
[----:B----4-:R-:W-:Y:S02]  /*16580*/  FSEL R209, R12, -INF , !P5 ;  /* 0xff8000000cd17808 */ /* 0x010fe40006800000 */
[----:B------:R-:W-:Y:S02]  /*16590*/  FSEL R207, R8, -INF , !P4 ;  /* 0xff80000008cf7808 */ /* 0x000fe40006000000 */
[----:B------:R-:W-:Y:S02]  /*165a0*/  FSEL R212, R17, -INF , !P4 ;  /* 0xff80000011d47808 */ /* 0x000fe40006000000 */
[----:B------:R-:W-:-:S02]  /*165b0*/  FSEL R208, R6, -INF , !P1 ;  /* 0xff80000006d07808 */ /* 0x000fc40004800000 */
[----:B------:R-:W-:Y:S02]  /*165c0*/  FSEL R211, R4, -INF , !P1 ;  /* 0xff80000004d37808 */ /* 0x000fe40004800000 */
[----:B------:R-:W-:Y:S02]  /*165d0*/  FSEL R213, R7, -INF , !P0 ;  /* 0xff80000007d57808 */ /* 0x000fe40004000000 */
[----:B------:R-:W-:Y:S01]  /*165e0*/  FSEL R210, R0, -INF , !P0 ;  /* 0xff80000000d27808 */ /* 0x000fe20004000000 */
[----:B------:R-:W-:Y:S06]  /*165f0*/  BAR.SYNC.DEFER_BLOCKING 0x0 ;  /* 0x0000000000007b1d */ /* 0x000fec0000010000 */
[----:B------:R-:W-:Y:S05]  /*16600*/  @!P3 BRA `(.L_x_2141) ;  /* 0x0000000c003cb947 */ /* 0x000fea0003800000 */
[----:B------:R-:W2:Y:S01]  /*16610*/  LDL.64 R220, [R1+0x30] ;  /* 0x0000300001dc7983 */ /* 0x000ea20000100a00 */
[----:B------:R-:W-:Y:S01]  /*16620*/  BSSY.RECONVERGENT B0, `(.L_x_2142) ;  /* 0x0000053000007945 */ /* 0x000fe20003800200 */
[----:B------:R-:W-:Y:S02]  /*16630*/  LOP3.LUT R10, R216, 0x38, RZ, 0xc0, !PT ;  /* 0x00000038d80a7812 */ /* 0x000fe400078ec0ff */
[----:B--2---:R-:W-:-:S04]  /*16640*/  ISETP.NE.U32.AND P0, PT, R220, RZ, PT ;  /* 0x000000ffdc00720c */ /* 0x004fc80003f05070 */
        /* <DEDUP_REMOVED lines=13> */
.L_x_2143:
[----:B------:R-:W2:Y:S01]  /*16720*/  LD.E R4, desc[UR6][R134.64+0x170] ;  /* 0x0001700686047980 */ /* 0x000ea2000c101900 */
[----:B------:R-:W-:Y:S02]  /*16730*/  IMAD.MOV.U32 R13, RZ, RZ, R218 ;  /* 0x000000ffff0d7224 */ /* 0x000fe400078e00da */
[----:B------:R-:W-:Y:S01]  /*16740*/  IMAD.MOV.U32 R12, RZ, RZ, R219 ;  /* 0x000000ffff0c7224 */ /* 0x000fe200078e00db */
[----:B------:R-:W3:Y:S01]  /*16750*/  LDL.64 R14, [R1] ;  /* 0x00000000010e7983 */ /* 0x000ee20000100a00 */
[----:B------:R-:W-:-:S05]  /*16760*/  VIADD R8, R72, 0xffffff00 ;  /* 0xffffff0048087836 */ /* 0x000fca0000000000 */
        /* <DEDUP_REMOVED lines=22> */
[----:B------:R-:W-:Y:S02]  /*168d0*/  ISETP.GE.U32.AND P3, PT, R5, R0, PT ;  /* 0x000000000500720c */ /* 0x000fe40003f66070 */
[----:B------:R-:W-:Y:S02]  /*168e0*/  LOP3.LUT R5, R72, R4, RZ, 0x3c, !PT ;  /* 0x0000000448057212 */ /* 0x000fe400078e3cff */
        /* <DEDUP_REMOVED lines=15> */
[----:B---3--:R-:W-:-:S04]  /*169e0*/  IMAD.WIDE R8, R5, 0x4, R14 ;  /* 0x0000000405087825 */ /* 0x008fc800078e020e */
        /* <DEDUP_REMOVED lines=22> */
.L_x_2144:
[----:B------:R-:W-:Y:S05]  /*16b50*/  BSYNC.RECONVERGENT B0 ;  /* 0x0000000000007941 */ /* 0x000fea0003800200 */
.L_x_2142:
[----:B------:R-:W3:Y:S04]  /*16b60*/  LDL R14, [R1+0x20] ;  /* 0x00002000010e7983 */ /* 0x000ee80000100800 */
[----:B------:R-:W4:Y:S04]  /*16b70*/  LDL R15, [R1+0x1c] ;  /* 0x00001c00010f7983 */ /* 0x000f280000100800 */
[----:B------:R-:W5:Y:S01]  /*16b80*/  LDL R11, [R1+0x18] ;  /* 0x00001800010b7983 */ /* 0x000f620000100800 */
[C---:B------:R-:W-:Y:S01]  /*16b90*/  IMAD.SHL.U32 R23, R228.reuse, 0x20, RZ ;  /* 0x00000020e4177824 */ /* 0x040fe200078e00ff */
[----:B------:R-:W-:-:S02]  /*16ba0*/  SHF.L.U64.HI R22, R228, 0x5, R229 ;  /* 0x00000005e4167819 */ /* 0x000fc400000102e5 */
[----:B------:R-:W-:-:S04]  /*16bb0*/  LOP3.LUT R0, R216, 0x1c0, RZ, 0xc0, !PT ;  /* 0x000001c0d8007812 */ /* 0x000fc800078ec0ff */
[----:B------:R-:W-:-:S04]  /*16bc0*/  LOP3.LUT R0, R0, 0x38, R225, 0xf8, !PT ;  /* 0x0000003800007812 */ /* 0x000fc800078ef8e1 */
[----:B------:R-:W-:-:S04]  /*16bd0*/  LOP3.LUT R0, R0, 0x38, R216, 0x78, !PT ;  /* 0x0000003800007812 */ /* 0x000fc800078e78d8 */
[----:B------:R-:W-:-:S04]  /*16be0*/  LOP3.LUT R0, R0, 0x1e00, R216, 0xf8, !PT ;  /* 0x00001e0000007812 */ /* 0x000fc800078ef8d8 */
[----:B------:R-:W-:Y:S02]  /*16bf0*/  LEA R0, R0, UR8, 0x1 ;  /* 0x0000000800007c11 */ /* 0x000fe4000f8e08ff */
[----:B---3--:R-:W-:-:S04]  /*16c00*/  LEA R8, P0, R228, R14, 0x5 ;  /* 0x0000000ee4087211 */ /* 0x008fc800078028ff */
[----:B----4-:R-:W-:Y:S02]  /*16c10*/  LEA.HI.X R9, R228, R15, R229, 0x5, P0 ;  /* 0x0000000fe4097211 */ /* 0x010fe400000f2ce5 */
[----:B------:R-:W-:-:S05]  /*16c20*/  IADD3 R6, P0, PT, R23, R8, RZ ;  /* 0x0000000817067210 */ /* 0x000fca0007f1e0ff */
[----:B------:R-:W-:Y:S01]  /*16c30*/  IMAD.X R7, R22, 0x1, R9, P0 ;  /* 0x0000000116077824 */ /* 0x000fe200000e0609 */
[----:B------:R-:W-:-:S04]  /*16c40*/  IADD3 R4, P0, PT, R6, R23, RZ ;  /* 0x0000001706047210 */ /* 0x000fc80007f1e0ff */
[----:B------:R-:W-:Y:S01]  /*16c50*/  IADD3 R2, P1, PT, R4, R23, RZ ;  /* 0x0000001704027210 */ /* 0x000fe20007f3e0ff */
[----:B------:R-:W-:-:S04]  /*16c60*/  IMAD.X R5, R7, 0x1, R22, P0 ;  /* 0x0000000107057824 */ /* 0x000fc800000e0616 */
[----:B------:R-:W-:Y:S01]  /*16c70*/  IMAD.X R3, R5, 0x1, R22, P1 ;  /* 0x0000000105037824 */ /* 0x000fe200008e0616 */
[----:B-1----:R-:W-:Y:S02]  /*16c80*/  IADD3 R12, P1, PT, R2, R23, RZ ;  /* 0x00000017020c7210 */ /* 0x002fe40007f3e0ff */
[----:B-----5:R-:W-:-:S03]  /*16c90*/  ISETP.GE.AND P0, PT, R10, R11, PT ;  /* 0x0000000b0a00720c */ /* 0x020fc60003f06270 */
[----:B------:R-:W-:Y:S01]  /*16ca0*/  IMAD.X R13, R3, 0x1, R22, P1 ;  /* 0x00000001030d7824 */ /* 0x000fe200008e0616 */
[----:B------:R-:W-:-:S05]  /*16cb0*/  IADD3 R10, P1, PT, R12, R23, RZ ;  /* 0x000000170c0a7210 */ /* 0x000fca0007f3e0ff */
[----:B------:R-:W-:Y:S01]  /*16cc0*/  IMAD.X R11, R13, 0x1, R22, P1 ;  /* 0x000000010d0b7824 */ /* 0x000fe200008e0616 */
[----:B------:R-:W-:-:S03]  /*16cd0*/  IADD3 R18, P1, PT, R10, R23, RZ ;  /* 0x000000170a127210 */ /* 0x000fc60007f3e0ff */
[----:B------:R-:W-:Y:S01]  /*16ce0*/  @!PT LDS RZ, [RZ] ;  /* 0x00000000fffff984 */ /* 0x000fe20000000800 */
[----:B------:R-:W-:Y:S01]  /*16cf0*/  @!PT LDS RZ, [RZ] ;  /* 0x00000000fffff984 */ /* 0x000fe20000000800 */
[----:B------:R-:W-:Y:S01]  /*16d00*/  @!PT LDS RZ, [RZ] ;  /* 0x00000000fffff984 */ /* 0x000fe20000000800 */
[----:B------:R1:W-:Y:S02]  /*16d10*/  @!P0 LDGSTS.E.BYPASS.LTC128B.128 [R0+0x2000], desc[UR6][R14.64] ;  /* 0x020000000e008fae */ /* 0x0003e4000b981a06 */
[----:B------:R-:W-:Y:S01]  /*16d20*/  IMAD.X R19, R11, 0x1, R22, P1 ;  /* 0x000000010b137824 */ /* 0x000fe200008e0616 */
[----:B------:R-:W-:-:S05]  /*16d30*/  IADD3 R16, P1, PT, R18, R23, RZ ;  /* 0x0000001712107210 */ /* 0x000fca0007f3e0ff */
[----:B------:R-:W-:Y:S01]  /*16d40*/  IMAD.X R17, R19, 0x1, R22, P1 ;  /* 0x0000000113117824 */ /* 0x000fe200008e0616 */
[----:B------:R-:W-:-:S05]  /*16d50*/  IADD3 R20, P1, PT, R16, R23, RZ ;  /* 0x0000001710147210 */ /* 0x000fca0007f3e0ff */
[----:B------:R-:W-:Y:S01]  /*16d60*/  IMAD.X R21, R17, 0x1, R22, P1 ;  /* 0x0000000111157824 */ /* 0x000fe200008e0616 */
[----:B------:R3:W-:Y:S04]  /*16d70*/  @P0 STS.128 [R0+0x2000], RZ ;  /* 0x002000ff00000388 */ /* 0x0007e80000000c00 */
        /* <DEDUP_REMOVED lines=28> */
[----:B------:R-:W-:Y:S02]  /*16f40*/  @!P0 LDGSTS.E.BYPASS.LTC128B.128 [R0+0x4800], desc[UR6][R12.64] ;  /* 0x048000000c008fae */ /* 0x000fe4000b981a06 */
[----:B------:R-:W-:Y:S02]  /*16f50*/  IMAD.X R7, R9, 0x1, R22, P1 ;  /* 0x0000000109077824 */ /* 0x000fe400008e0616 */
[----:B------:R3:W-:Y:S01]  /*16f60*/  @P0 STS.128 [R0+0x4800], RZ ;  /* 0x004800ff00000388 */ /* 0x0007e20000000c00 */
[----:B-----5:R-:W-:-:S03]  /*16f70*/  IADD3 R4, P1, PT, R6, R23, RZ ;  /* 0x0000001706047210 */ /* 0x020fc60007f3e0ff */
[----:B------:R-:W-:Y:S01]  /*16f80*/  @!PT LDS RZ, [RZ] ;  /* 0x00000000fffff984 */ /* 0x000fe20000000800 */
[----:B------:R-:W-:Y:S01]  /*16f90*/  @!PT LDS RZ, [RZ] ;  /* 0x00000000fffff984 */ /* 0x000fe20000000800 */
[----:B------:R-:W-:Y:S01]  /*16fa0*/  @!PT LDS RZ, [RZ] ;  /* 0x00000000fffff984 */ /* 0x000fe20000000800 */
[----:B------:R1:W-:Y:S04]  /*16fb0*/  @!P0 LDGSTS.E.BYPASS.LTC128B.128 [R0+0x5000], desc[UR6][R10.64] ;  /* 0x050000000a008fae */ /* 0x0003e8000b981a06 */
[----:B------:R3:W-:Y:S01]  /*16fc0*/  @P0 STS.128 [R0+0x5000], RZ ;  /* 0x005000ff00000388 */ /* 0x0007e20000000c00 */
[----:B------:R-:W-:-:S03]  /*16fd0*/  IMAD.X R5, R7, 0x1, R22, P1 ;  /* 0x0000000107057824 */ /* 0x000fc600008e0616 */
[----:B------:R-:W-:Y:S01]  /*16fe0*/  @!PT LDS RZ, [RZ] ;  /* 0x00000000fffff984 */ /* 0x000fe20000000800 */
[----:B------:R-:W-:Y:S01]  /*16ff0*/  @!PT LDS RZ, [RZ] ;  /* 0x00000000fffff984 */ /* 0x000fe20000000800 */
[----:B------:R-:W-:Y:S01]  /*17000*/  @!PT LDS RZ, [RZ] ;  /* 0x00000000fffff984 */ /* 0x000fe20000000800 */
[----:B------:R3:W-:Y:S01]  /*17010*/  @!P0 LDGSTS.E.BYPASS.LTC128B.128 [R0+0x5800], desc[UR6][R18.64] ;  /* 0x0580000012008fae */ /* 0x0007e2000b981a06 */
[----:B----4-:R-:W-:-:S03]  /*17020*/  IADD3 R2, P3, PT, R4, R23, RZ ;  /* 0x0000001704027210 */ /* 0x010fc60007f7e0ff */
[----:B------:R3:W-:Y:S04]  /*17030*/  @P0 STS.128 [R0+0x5800], RZ ;  /* 0x005800ff00000388 */ /* 0x0007e80000000c00 */
        /* <DEDUP_REMOVED lines=10> */
[----:B-1----:R-:W-:-:S03]  /*170e0*/  @!P0 IADD3 R10, P1, PT, R2, R23, RZ ;  /* 0x00000017020a8210 */ /* 0x002fc60007f3e0ff */
[----:B------:R3:W-:Y:S04]  /*170f0*/  @P0 STS.128 [R0+0x6800], RZ ;  /* 0x006800ff00000388 */ /* 0x0007e80000000c00 */
[----:B------:R-:W-:Y:S01]  /*17100*/  @!PT LDS RZ, [RZ] ;  /* 0x00000000fffff984 */ /* 0x000fe20000000800 */
[----:B------:R-:W-:Y:S01]  /*17110*/  @!PT LDS RZ, [RZ] ;  /* 0x00000000fffff984 */ /* 0x000fe20000000800 */
[----:B------:R-:W-:Y:S01]  /*17120*/  @!PT LDS RZ, [RZ] ;  /* 0x00000000fffff984 */ /* 0x000fe20000000800 */
[----:B------:R3:W-:Y:S04]  /*17130*/  @!P0 LDGSTS.E.BYPASS.LTC128B.128 [R0+0x7000], desc[UR6][R14.64] ;  /* 0x070000000e008fae */ /* 0x0007e8000b981a06 */
[----:B------:R3:W-:Y:S01]  /*17140*/  @P0 STS.128 [R0+0x7000], RZ ;  /* 0x007000ff00000388 */ /* 0x0007e20000000c00 */
[----:B------:R-:W-:-:S03]  /*17150*/  @!P0 IMAD.X R11, R3, 0x1, R22, P1 ;  /* 0x00000001030b8824 */ /* 0x000fc600008e0616 */
        /* <DEDUP_REMOVED lines=26> */
.L_x_2141:
[----:B------:R-:W-:Y:S05]  /*17300*/  BSYNC.RECONVERGENT B1 ;  /* 0x0000000000017941 */ /* 0x000fea0003800200 */
.L_x_2140:
[----:B---3--:R-:W3:Y:S01]  /*17310*/  LD.E R0, desc[UR6][R134.64+0xdc] ;  /* 0x0000dc0686007980 */ /* 0x008ee2000c101900 */
        /* <DEDUP_REMOVED lines=65> */
[----:B------:R-:W4:Y:S01]  /*17730*/  SHFL.BFLY PT, R3, R37, 0x2, 0x1f ;  /* 0x0c401f0025037f89 */ /* 0x000f2200000e0000 */
[----:B-1----:R-:W-:Y:S02]  /*17740*/  FMNMX.FTZ R36, R36, R2, !PT ;  /* 0x0000000224247209 */ /* 0x002fe40007810000 */
[----:B----4-:R-:W-:-:S03]  /*17750*/  FMNMX.FTZ R37, R37, R3, !PT ;  /* 0x0000000325257209 */ /* 0x010fc60007810000 */
[----:B------:R-:W1:Y:S04]  /*17760*/  SHFL.BFLY PT, R2, R36, 0x1, 0x1f ;  /* 0x0c201f0024027f89 */ /* 0x000e6800000e0000 */
[----:B------:R-:W4:Y:S01]  /*17770*/  SHFL.BFLY PT, R4, R37, 0x1, 0x1f ;  /* 0x0c201f0025047f89 */ /* 0x000f2200000e0000 */
[----:B-1----:R-:W-:Y:S02]  /*17780*/  FMNMX.FTZ R36, R36, R2, !PT ;  /* 0x0000000224247209 */ /* 0x002fe40007810000 */
[----:B------:R-:W-:Y:S02]  /*17790*/  IADD3 R2, PT, PT, R24, R214, RZ ;  /* 0x000000d618027210 */ /* 0x000fe40007ffe0ff */
[----:B------:R-:W-:Y:S02]  /*177a0*/  FSETP.NEU.FTZ.AND P0, PT, R36, -INF , PT ;  /* 0xff8000002400780b */ /* 0x000fe40003f1d000 */
[----:B------:R-:W-:-:S02]  /*177b0*/  LEA R140, R2, UR8, 0x1 ;  /* 0x00000008028c7c11 */ /* 0x000fc4000f8e08ff */
[----:B----4-:R-:W-:Y:S02]  /*177c0*/  FMNMX.FTZ R37, R37, R4, !PT ;  /* 0x0000000425257209 */ /* 0x010fe40007810000 */
[-C--:B------:R-:W-:Y:S01]  /*177d0*/  IADD3 R39, PT, PT, R93, R140.reuse, RZ ;  /* 0x0000008c5d277210 */ /* 0x080fe20007ffe0ff */
[----:B------:R-:W-:Y:S01]  /*177e0*/  LDSM.16.MT88.4 R16, [R140+0xa000] ;  /* 0x00a000008c10783b */ /* 0x000fe20000004200 */
[----:B------:R-:W-:-:S03]  /*177f0*/  IADD3 R156, PT, PT, R182, R140, RZ ;  /* 0x0000008cb69c7210 */ /* 0x000fc60007ffe0ff */
[----:B------:R-:W1:Y:S01]  /*17800*/  LDSM.16.MT88.4 R12, [R39+0xa000] ;  /* 0x00a00000270c783b */ /* 0x000e620000004200 */
[----:B------:R-:W-:-:S03]  /*17810*/  IADD3 R38, PT, PT, R93, R156, RZ ;  /* 0x0000009c5d267210 */ /* 0x000fc60007ffe0ff */
[----:B------:R-:W4:Y:S04]  /*17820*/  LDSM.16.MT88.4 R20, [R156+0xa000] ;  /* 0x00a000009c14783b */ /* 0x000f280000004200 */
[----:B------:R-:W5:Y:S04]  /*17830*/  LDSM.16.MT88.4 R28, [R38+0xa000] ;  /* 0x00a00000261c783b */ /* 0x000f680000004200 */
        /* <DEDUP_REMOVED lines=14> */
[----:B---3--:R-:W-:-:S04]  /*17920*/  FFMA.FTZ R2, R86, R0, -R3 ;  /* 0x0000000056027223 */ /* 0x008fc80000010803 */
[----:B------:R3:W4:Y:S01]  /*17930*/  MUFU.EX2 R49, R2 ;  /* 0x0000000200317308 */ /* 0x0007220000000800 */
[----:B--2---:R-:W-:Y:S01]  /*17940*/  FFMA.FTZ R4, R89, R0, -R5 ;  /* 0x0000000059047223 */ /* 0x004fe20000010805 */
[----:B-1----:R-:W-:-:S03]  /*17950*/  F2FP.BF16.F32.PACK_AB R9, R92, R84 ;  /* 0x000000545c09723e */ /* 0x002fc600000010ff */
[----:B------:R1:W-:Y:S01]  /*17960*/  MUFU.EX2 R85, R4 ;  /* 0x0000000400557308 */ /* 0x0003e20000000800 */
[-CC-:B------:R-:W-:Y:S01]  /*17970*/  FFMA.FTZ R6, R96, R0.reuse, -R5.reuse ;  /* 0x0000000060067223 */ /* 0x180fe20000010805 */
[-CC-:B---3--:R-:W-:Y:S01]  /*17980*/  FFMA.FTZ R2, R88, R0.reuse, -R5.reuse ;  /* 0x0000000058027223 */ /* 0x188fe20000010805 */
[----:B----4-:R-:W-:Y:S02]  /*17990*/  F2FP.BF16.F32.PACK_AB R11, R49, R69 ;  /* 0x00000045310b723e */ /* 0x010fe400000010ff */
[----:B------:R2:W-:Y:S01]  /*179a0*/  MUFU.EX2 R88, R6 ;  /* 0x0000000600587308 */ /* 0x0005e20000000800 */
[----:B-1----:R-:W-:-:S03]  /*179b0*/  FFMA.FTZ R4, R87, R0, -R5 ;  /* 0x0000000057047223 */ /* 0x002fc60000010805 */
[----:B------:R1:W3:Y:S04]  /*179c0*/  MUFU.EX2 R7, R2 ;  /* 0x0000000200077308 */ /* 0x0002e80000000800 */
[----:B------:R4:W5:Y:S01]  /*179d0*/  MUFU.EX2 R25, R4 ;  /* 0x0000000400197308 */ /* 0x0009620000000800 */
[-CC-:B--2---:R-:W-:Y:S01]  /*179e0*/  FFMA.FTZ R6, R106, R0.reuse, -R5.reuse ;  /* 0x000000006a067223 */ /* 0x184fe20000010805 */
[-C--:B-1----:R-:W-:Y:S01]  /*179f0*/  FFMA.FTZ R2, R90, R0.reuse, -R5 ;  /* 0x000000005a027223 */ /* 0x082fe20000010805 */
[----:B---3--:R-:W-:Y:S02]  /*17a00*/  F2FP.BF16.F32.PACK_AB R8, R7, R85 ;  /* 0x000000550708723e */ /* 0x008fe400000010ff */
[----:B------:R1:W-:Y:S01]  /*17a10*/  MUFU.EX2 R249, R6 ;  /* 0x0000000600f97308 */ /* 0x0003e20000000800 */
[----:B----4-:R-:W-:Y:S01]  /*17a20*/  FFMA.FTZ R4, R94, R0, -R3 ;  /* 0x000000005e047223 */ /* 0x010fe20000010803 */
[----:B-----5:R-:W-:-:S02]  /*17a30*/  MOV R96, R25 ;  /* 0x0000001900607202 */ /* 0x020fc40000000f00 */
[----:B------:R2:W3:Y:S04]  /*17a40*/  MUFU.EX2 R48, R2 ;  /* 0x0000000200307308 */ /* 0x0004e80000000800 */
[----:B------:R4:W-:Y:S01]  /*17a50*/  MUFU.EX2 R68, R4 ;  /* 0x0000000400447308 */ /* 0x0009e20000000800 */
[-C--:B-1----:R-:W-:Y:S01]  /*17a60*/  FFMA.FTZ R6, R109, R0.reuse, -R5 ;  /* 0x000000006d067223 */ /* 0x082fe20000010805 */
[-C--:B--2---:R-:W-:Y:S01]  /*17a70*/  FFMA.FTZ R2, R95, R0.reuse, -R3 ;  /* 0x000000005f027223 */ /* 0x084fe20000010803 */
[----:B---3--:R-:W-:Y:S02]  /*17a80*/  F2FP.BF16.F32.PACK_AB R10, R48, R25 ;  /* 0x00000019300a723e */ /* 0x008fe400000010ff */
[----:B------:R1:W-:Y:S01]  /*17a90*/  MUFU.EX2 R243, R6 ;  /* 0x0000000600f37308 */ /* 0x0003e20000000800 */
[----:B------:R-:W-:Y:S01]  /*17aa0*/  MOV R95, R69 ;  /* 0x00000045005f7202 */ /* 0x000fe20000000f00 */
[----:B----4-:R-:W-:-:S02]  /*17ab0*/  FFMA.FTZ R4, R100, R0, -R5 ;  /* 0x0000000064047223 */ /* 0x010fc40000010805 */
[----:B------:R2:W-:Y:S01]  /*17ac0*/  MUFU.EX2 R71, R2 ;  /* 0x0000000200477308 */ /* 0x0005e20000000800 */
[C---:B------:R-:W-:Y:S03]  /*17ad0*/  HMMA.16816.F32.BF16 R32, R8.reuse, R12, RZ ;  /* 0x0000000c0820723c */ /* 0x040fe600000418ff */
[----:B------:R3:W4:Y:S05]  /*17ae0*/  MUFU.EX2 R70, R4 ;  /* 0x0000000400467308 */ /* 0x00072a0000000800 */
[----:B------:R-:W-:Y:S01]  /*17af0*/  HMMA.16816.F32.BF16 R24, R8, R14, RZ ;  /* 0x0000000e0818723c */ /* 0x000fe200000418ff */
[----:B------:R-:W5:Y:S01]  /*17b00*/  LDSM.16.MT88.4 R12, [R38+0xa800] ;  /* 0x00a80000260c783b */ /* 0x000f620000004200 */
[-C--:B-1----:R-:W-:Y:S01]  /*17b10*/  FFMA.FTZ R6, R122, R0.reuse, -R5 ;  /* 0x000000007a067223 */ /* 0x082fe20000010805 */
[----:B--2---:R-:W-:Y:S01]  /*17b20*/  FFMA.FTZ R2, R91, R0, -R3 ;  /* 0x000000005b027223 */ /* 0x004fe20000010803 */
[----:B------:R-:W-:-:S02]  /*17b30*/  MOV R91, R217 ;  /* 0x000000d9005b7202 */ /* 0x000fc40000000f00 */
[----:B------:R1:W-:Y:S01]  /*17b40*/  MUFU.EX2 R234, R6 ;  /* 0x0000000600ea7308 */ /* 0x0003e20000000800 */
[----:B---3--:R-:W-:Y:S01]  /*17b50*/  FFMA.FTZ R4, R97, R0, -R5 ;  /* 0x0000000061047223 */ /* 0x008fe20000010805 */
[----:B------:R-:W-:Y:S02]  /*17b60*/  HMMA.16816.F32.BF16 R60, R8, R16, RZ ;  /* 0x00000010083c723c */ /* 0x000fe400000418ff */
[----:B------:R2:W-:Y:S01]  /*17b70*/  MUFU.EX2 R89, R2 ;  /* 0x0000000200597308 */ /* 0x0005e20000000800 */
[----:B------:R-:W-:-:S03]  /*17b80*/  MOV R97, R49 ;  /* 0x0000003100617202 */ /* 0x000fc60000000f00 */
[----:B------:R3:W-:Y:S02]  /*17b90*/  MUFU.EX2 R93, R4 ;  /* 0x00000004005d7308 */ /* 0x0007e40000000800 */
[----:B------:R-:W-:Y:S01]  /*17ba0*/  HMMA.16816.F32.BF16 R56, R8, R18, RZ ;  /* 0x000000120838723c */ /* 0x000fe200000418ff */
[-CC-:B-1----:R-:W-:Y:S01]  /*17bb0*/  FFMA.FTZ R6, R129, R0.reuse, -R5.reuse ;  /* 0x0000000081067223 */ /* 0x182fe20000010805 */
[----:B--2---:R-:W-:-:S06]  /*17bc0*/  FFMA.FTZ R2, R98, R0, -R5 ;  /* 0x0000000062027223 */ /* 0x004fcc0000010805 */
[C---:B------:R-:W-:Y:S01]  /*17bd0*/  HMMA.16816.F32.BF16 R16, R8.reuse, R20, RZ ;  /* 0x000000140810723c */ /* 0x040fe200000418ff */
[----:B------:R1:W-:Y:S01]  /*17be0*/  MUFU.EX2 R218, R6 ;  /* 0x0000000600da7308 */ /* 0x0003e20000000800 */
[----:B---3--:R-:W-:Y:S01]  /*17bf0*/  FFMA.FTZ R4, R103, R0, -R3 ;  /* 0x0000000067047223 */ /* 0x008fe20000010803 */
[----:B----4-:R-:W-:Y:S02]  /*17c00*/  MOV R103, R70 ;  /* 0x0000004600677202 */ /* 0x010fe40000000f00 */
[----:B------:R2:W3:Y:S03]  /*17c10*/  MUFU.EX2 R86, R2 ;  /* 0x0000000200567308 */ /* 0x0004e60000000800 */
[----:B------:R-:W-:Y:S01]  /*17c20*/  HMMA.16816.F32.BF16 R52, R8, R22, RZ ;  /* 0x000000160834723c */ /* 0x000fe200000418ff */
[----:B------:R4:W-:Y:S01]  /*17c30*/  MUFU.EX2 R94, R4 ;  /* 0x00000004005e7308 */ /* 0x0009e20000000800 */
[----:B-1----:R-:W-:-:S06]  /*17c40*/  FFMA.FTZ R6, R144, R0, -R5 ;  /* 0x0000000090067223 */ /* 0x002fcc0000010805 */
[----:B------:R-:W-:Y:S01]  /*17c50*/  HMMA.16816.F32.BF16 R20, R8, R28, RZ ;  /* 0x0000001c0814723c */ /* 0x000fe200000418ff */
[----:B--2---:R-:W-:Y:S01]  /*17c60*/  FFMA.FTZ R2, R99, R0, -R3 ;  /* 0x0000000063027223 */ /* 0x004fe20000010803 */
[----:B------:R-:W-:-:S03]  /*17c70*/  MOV R99, R48 ;  /* 0x0000003000637202 */ /* 0x000fc60000000f00 */
[----:B------:R-:W1:Y:S03]  /*17c80*/  MUFU.EX2 R90, R2 ;  /* 0x00000002005a7308 */ /* 0x000e660000000800 */
[----:B------:R-:W-:Y:S01]  /*17c90*/  HMMA.16816.F32.BF16 R48, R8, R30, RZ ;  /* 0x0000001e0830723c */ /* 0x000fe200000418ff */
[----:B---3--:R-:W-:Y:S01]  /*17ca0*/  F2FP.BF16.F32.PACK_AB R8, R86, R70 ;  /* 0x000000465608723e */ /* 0x008fe200000010ff */
[----:B----4-:R-:W-:Y:S01]  /*17cb0*/  FFMA.FTZ R4, R107, R0, -R5 ;  /* 0x000000006b047223 */ /* 0x010fe20000010805 */
[----:B------:R-:W-:Y:S01]  /*17cc0*/  F2FP.BF16.F32.PACK_AB R9, R68, R71 ;  /* 0x000000474409723e */ /* 0x000fe200000010ff */
[----:B------:R-:W-:Y:S01]  /*17cd0*/  LDSM.16.MT88.4 R28, [R39+0xb000] ;  /* 0x00b00000271c783b */ /* 0x000fe20000004200 */
[----:B------:R-:W-:Y:S01]  /*17ce0*/  F2FP.BF16.F32.PACK_AB R10, R93, R88 ;  /* 0x000000585d0a723e */ /* 0x000fe200000010ff */
[----:B------:R2:W-:Y:S01]  /*17cf0*/  MUFU.EX2 R248, R4 ;  /* 0x0000000400f87308 */ /* 0x0005e20000000800 */
[----:B-1----:R-:W-:Y:S01]  /*17d00*/  F2FP.BF16.F32.PACK_AB R11, R90, R89 ;  /* 0x000000595a0b723e */ /* 0x002fe200000010ff */
[----:B------:R-:W-:Y:S01]  /*17d10*/  FFMA.FTZ R2, R102, R0, -R3 ;  /* 0x0000000066027223 */ /* 0x000fe20000010803 */
[----:B------:R-:W-:-:S03]  /*17d20*/  MOV R102, R71 ;  /* 0x0000004700667202 */ /* 0x000fc60000000f00 */
[----:B------:R1:W-:Y:S02]  /*17d30*/  MUFU.EX2 R87, R2 ;  /* 0x0000000200577308 */ /* 0x0003e40000000800 */
[----:B------:R-:W-:Y:S01]  /*17d40*/  HMMA.16816.F32.BF16 R60, R8, R44, R60 ;  /* 0x0000002c083c723c */ /* 0x000fe2000004183c */
[----:B--2---:R-:W-:-:S04]  /*17d50*/  FFMA.FTZ R4, R104, R0, -R5 ;  /* 0x0000000068047223 */ /* 0x004fc80000010805 */
[----:B------:R2:W3:Y:S03]  /*17d60*/  MUFU.EX2 R98, R4 ;  /* 0x0000000400627308 */ /* 0x0004e60000000800 */
[----:B------:R-:W-:Y:S01]  /*17d70*/  HMMA.16816.F32.BF16 R44, R8, R46, R56 ;  /* 0x0000002e082c723c */ /* 0x000fe20000041838 */
[----:B-1----:R-:W-:Y:S01]  /*17d80*/  FFMA.FTZ R2, R101, R0, -R3 ;  /* 0x0000000065027223 */ /* 0x002fe20000010803 */
[----:B------:R-:W-:-:S06]  /*17d90*/  MOV R101, R68 ;  /* 0x0000004400657202 */ /* 0x000fcc0000000f00 */
[----:B------:R-:W-:Y:S01]  /*17da0*/  HMMA.16816.F32.BF16 R56, R8, R40, R32 ;  /* 0x000000280838723c */ /* 0x000fe20000041820 */
[----:B------:R-:W1:Y:S01]  /*17db0*/  LDSM.16.MT88.4 R32, [R140+0xb000] ;  /* 0x00b000008c20783b */ /* 0x000e620000004200 */
[----:B------:R4:W-:Y:S01]  /*17dc0*/  MUFU.EX2 R100, R2 ;  /* 0x0000000200647308 */ /* 0x0009e20000000800 */
[----:B--2---:R-:W-:Y:S01]  /*17dd0*/  FFMA.FTZ R4, R80, R0, -R3 ;  /* 0x0000000050047223 */ /* 0x004fe20000010803 */
[----:B---3--:R-:W-:-:S03]  /*17de0*/  MOV R80, R98 ;  /* 0x0000006200507202 */ /* 0x008fc60000000f00 */
[----:B------:R2:W-:Y:S01]  /*17df0*/  MUFU.EX2 R246, R4 ;  /* 0x0000000400f67308 */ /* 0x0005e20000000800 */
[C---:B------:R-:W-:Y:S08]  /*17e00*/  HMMA.16816.F32.BF16 R76, R8.reuse, R42, R24 ;  /* 0x0000002a084c723c */ /* 0x040ff00000041818 */
[----:B------:R-:W-:Y:S01]  /*17e10*/  HMMA.16816.F32.BF16 R68, R8, R64, R16 ;  /* 0x000000400844723c */ /* 0x000fe20000041810 */
[-CC-:B----4-:R-:W-:Y:S01]  /*17e20*/  FFMA.FTZ R2, R108, R0.reuse, -R5.reuse ;  /* 0x000000006c027223 */ /* 0x190fe20000010805 */
[----:B------:R-:W-:Y:S03]  /*17e30*/  LDSM.16.MT88.4 R16, [R38+0xb000] ;  /* 0x00b000002610783b */ /* 0x000fe60000004200 */
[----:B------:R3:W4:Y:S01]  /*17e40*/  MUFU.EX2 R252, R2 ;  /* 0x0000000200fc7308 */ /* 0x0007220000000800 */
[----:B--2---:R-:W-:-:S02]  /*17e50*/  FFMA.FTZ R4, R112, R0, -R5 ;  /* 0x0000000070047223 */ /* 0x004fc40000010805 */
[C---:B-----5:R-:W-:Y:S01]  /*17e60*/  HMMA.16816.F32.BF16 R24, R8.reuse, R12, R20 ;  /* 0x0000000c0818723c */ /* 0x060fe20000041814 */
[----:B------:R-:W2:Y:S01]  /*17e70*/  LDSM.16.MT88.4 R20, [R156+0xb000] ;  /* 0x00b000009c14783b */ /* 0x000ea20000004200 */
        /* <DEDUP_REMOVED lines=11> */
[----:B------:R-:W-:Y:S01]  /*17f30*/  FFMA.FTZ R2, R82, R0, -R3 ;  /* 0x0000000052027223 */ /* 0x000fe20000010803 */
[----:B------:R-:W-:-:S03]  /*17f40*/  MOV R82, R93 ;  /* 0x0000005d00527202 */ /* 0x000fc60000000f00 */
[----:B------:R3:W-:Y:S02]  /*17f50*/  MUFU.EX2 R245, R2 ;  /* 0x0000000200f57308 */ /* 0x0007e40000000800 */
[----:B-1----:R-:W-:Y:S01]  /*17f60*/  HMMA.16816.F32.BF16 R40, R8, R32, R60 ;  /* 0x000000200828723c */ /* 0x002fe2000004183c */
        /* <DEDUP_REMOVED lines=8> */
[----:B-1----:R-:W-:-:S04]  /*17ff0*/  FFMA.FTZ R4, R123, R0, -R5 ;  /* 0x000000007b047223 */ /* 0x002fc80000010805 */
[----:B------:R1:W-:Y:S01]  /*18000*/  MUFU.EX2 R232, R4 ;  /* 0x0000000400e87308 */ /* 0x0003e20000000800 */
[----:B--2---:R-:W-:Y:S01]  /*18010*/  HMMA.16816.F32.BF16 R64, R8, R20, R68 ;  /* 0x000000140840723c */ /* 0x004fe20000041844 */
[----:B------:R-:W2:Y:S01]  /*18020*/  LDSM.16.MT88.4 R68, [R156+0xb800] ;  /* 0x00b800009c44783b */ /* 0x000ea20000004200 */
[----:B---3--:R-:W-:-:S06]  /*18030*/  FFMA.FTZ R2, R110, R0, -R5 ;  /* 0x000000006e027223 */ /* 0x008fcc0000010805 */
        /* <DEDUP_REMOVED lines=8> */
[----:B---3--:R-:W-:-:S04]  /*180c0*/  FFMA.FTZ R2, R111, R0, -R3 ;  /* 0x000000006f027223 */ /* 0x008fc80000010803 */
[----:B------:R3:W2:Y:S03]  /*180d0*/  MUFU.EX2 R239, R2 ;  /* 0x0000000200ef7308 */ /* 0x0006a60000000800 */
[----:B------:R-:W-:Y:S01]  /*180e0*/  HMMA.16816.F32.BF16 R72, R8, R22, R72 ;  /* 0x000000160848723c */ /* 0x000fe20000041848 */
[----:B----4-:R-:W-:Y:S01]  /*180f0*/  F2FP.BF16.F32.PACK_AB R8, R241, R240 ;  /* 0x000000f0f108723e */ /* 0x010fe200000010ff */
[-CC-:B-----5:R-:W-:Y:S01]  /*18100*/  FFMA.FTZ R4, R125, R0.reuse, -R3.reuse ;  /* 0x000000007d047223 */ /* 0x1a0fe20000010803 */
[----:B------:R-:W-:Y:S02]  /*18110*/  F2FP.BF16.F32.PACK_AB R9, R246, R245 ;  /* 0x000000f5f609723e */ /* 0x000fe400000010ff */
[----:B------:R-:W-:Y:S01]  /*18120*/  F2FP.BF16.F32.PACK_AB R10, R242, R243 ;  /* 0x000000f3f20a723e */ /* 0x000fe200000010ff */
[----:B------:R4:W-:Y:S01]  /*18130*/  MUFU.EX2 R230, R4 ;  /* 0x0000000400e67308 */ /* 0x0009e20000000800 */
[----:B---3--:R-:W-:Y:S01]  /*18140*/  FFMA.FTZ R2, R117, R0, -R3 ;  /* 0x0000000075027223 */ /* 0x008fe20000010803 */
[----:B--2---:R-:W-:-:S03]  /*18150*/  F2FP.BF16.F32.PACK_AB R11, R239, R244 ;  /* 0x000000f4ef0b723e */ /* 0x004fc600000010ff */
        /* <DEDUP_REMOVED lines=30> */
[----:B--2---:R-:W-:Y:S01]  /*18340*/  FFMA.FTZ R2, R127, R0, -R3 ;  /* 0x000000007f027223 */ /* 0x004fe20000010803 */
[----:B----4-:R-:W-:Y:S01]  /*18350*/  F2FP.BF16.F32.PACK_AB R11, R231, R238 ;  /* 0x000000eee70b723e */ /* 0x010fe200000010ff */
[----:B------:R2:W-:Y:S04]  /*18360*/  MUFU.EX2 R139, R6 ;  /* 0x00000006008b7308 */ /* 0x0005e80000000800 */
[----:B------:R3:W-:Y:S02]  /*18370*/  MUFU.EX2 R227, R2 ;  /* 0x0000000200e37308 */ /* 0x0007e40000000800 */
[C---:B------:R-:W-:Y:S01]  /*18380*/  HMMA.16816.F32.BF16 R60, R8.reuse, R24, R20 ;  /* 0x00000018083c723c */ /* 0x040fe20000041814 */
[----:B------:R-:W4:Y:S07]  /*18390*/  LDSM.16.MT88.4 R20, [R140+0xc800] ;  /* 0x00c800008c14783b */ /* 0x000f2e0000004200 */
[----:B------:R-:W-:Y:S01]  /*183a0*/  HMMA.16816.F32.BF16 R28, R8, R26, R28 ;  /* 0x0000001a081c723c */ /* 0x000fe2000004181c */
[-C--:B--2---:R-:W-:Y:S01]  /*183b0*/  FFMA.FTZ R6, R151, R0.reuse, -R5 ;  /* 0x0000000097067223 */ /* 0x084fe20000010805 */
[----:B------:R-:W-:Y:S01]  /*183c0*/  MOV R151, R95 ;  /* 0x0000005f00977202 */ /* 0x000fe20000000f00 */
[----:B---3--:R-:W-:-:S02]  /*183d0*/  FFMA.FTZ R2, R126, R0, -R3 ;  /* 0x000000007e027223 */ /* 0x008fc40000010803 */
[----:B------:R2:W-:Y:S03]  /*183e0*/  MUFU.EX2 R132, R6 ;  /* 0x0000000600847308 */ /* 0x0005e60000000800 */
[C---:B------:R-:W-:Y:S01]  /*183f0*/  HMMA.16816.F32.BF16 R24, R8.reuse, R44, R32 ;  /* 0x0000002c0818723c */ /* 0x040fe20000041820 */
[----:B------:R3:W-:Y:S07]  /*18400*/  MUFU.EX2 R224, R2 ;  /* 0x0000000200e07308 */ /* 0x0007ee0000000800 */
[----:B-1----:R-:W-:Y:S01]  /*18410*/  HMMA.16816.F32.BF16 R56, R8, R12, R56 ;  /* 0x0000000c0838723c */ /* 0x002fe20000041838 */
[-CC-:B--2---:R-:W-:Y:S01]  /*18420*/  FFMA.FTZ R6, R162, R0.reuse, -R5.reuse ;  /* 0x00000000a2067223 */ /* 0x184fe20000010805 */
[----:B------:R-:W-:Y:S01]  /*18430*/  MOV R162, R103 ;  /* 0x0000006700a27202 */ /* 0x000fe20000000f00 */
[----:B---3--:R-:W-:-:S05]  /*18440*/  FFMA.FTZ R2, R131, R0, -R5 ;  /* 0x0000000083027223 */ /* 0x008fca0000010805 */
        /* <DEDUP_REMOVED lines=14> */
[----:B-1----:R-:W-:Y:S01]  /*18530*/  FFMA.FTZ R6, R179, R0, -R5 ;  /* 0x00000000b3067223 */ /* 0x002fe20000010805 */
[----:B--2---:R-:W-:Y:S01]  /*18540*/  F2FP.BF16.F32.PACK_AB R11, R219, R224 ;  /* 0x000000e0db0b723e */ /* 0x004fe200000010ff */
[-C--:B------:R-:W-:Y:S02]  /*18550*/  FFMA.FTZ R2, R136, R0.reuse, -R3 ;  /* 0x0000000088027223 */ /* 0x080fe40000010803 */
[----:B------:R1:W-:Y:S04]  /*18560*/  MUFU.EX2 R107, R6 ;  /* 0x00000006006b7308 */ /* 0x0003e80000000800 */
[----:B------:R2:W-:Y:S01]  /*18570*/  MUFU.EX2 R182, R2 ;  /* 0x0000000200b67308 */ /* 0x0005e20000000800 */
[C---:B----4-:R-:W-:Y:S03]  /*18580*/  HMMA.16816.F32.BF16 R48, R8.reuse, R20, R60 ;  /* 0x000000140830723c */ /* 0x050fe6000004183c */
[----:B------:R3:W-:Y:S05]  /*18590*/  MUFU.EX2 R136, R4 ;  /* 0x0000000400887308 */ /* 0x0007ea0000000800 */
[----:B------:R-:W-:Y:S01]  /*185a0*/  HMMA.16816.F32.BF16 R44, R8, R22, R28 ;  /* 0x00000016082c723c */ /* 0x000fe2000004181c */
[----:B------:R-:W4:Y:S01]  /*185b0*/  LDSM.16.MT88.4 R20, [R140+0xd000] ;  /* 0x00d000008c14783b */ /* 0x000f220000004200 */
[-C--:B-1----:R-:W-:Y:S01]  /*185c0*/  FFMA.FTZ R6, R169, R0.reuse, -R5 ;  /* 0x00000000a9067223 */ /* 0x082fe20000010805 */
[----:B--2---:R-:W-:-:S05]  /*185d0*/  FFMA.FTZ R2, R138, R0, -R3 ;  /* 0x000000008a027223 */ /* 0x004fca0000010803 */
[C---:B------:R-:W-:Y:S01]  /*185e0*/  HMMA.16816.F32.BF16 R28, R8.reuse, R16, R24 ;  /* 0x00000010081c723c */ /* 0x040fe20000041818 */
[----:B------:R1:W-:Y:S01]  /*185f0*/  MUFU.EX2 R217, R2 ;  /* 0x0000000200d97308 */ /* 0x0003e20000000800 */
[-CC-:B---3--:R-:W-:Y:S01]  /*18600*/  FFMA.FTZ R4, R141, R0.reuse, -R5.reuse ;  /* 0x000000008d047223 */ /* 0x188fe20000010805 */
[----:B------:R-:W2:Y:S03]  /*18610*/  LDSM.16.MT88.4 R24, [R39+0xd000] ;  /* 0x00d000002718783b */ /* 0x000ea60000004200 */
[----:B------:R3:W-:Y:S02]  /*18620*/  MUFU.EX2 R216, R4 ;  /* 0x0000000400d87308 */ /* 0x0007e40000000800 */
[----:B------:R-:W-:Y:S01]  /*18630*/  HMMA.16816.F32.BF16 R60, R8, R64, R52 ;  /* 0x00000040083c723c */ /* 0x000fe20000041834 */
[----:B------:R-:W2:Y:S01]  /*18640*/  LDSM.16.MT88.4 R52, [R156+0xd000] ;  /* 0x00d000009c34783b */ /* 0x000ea20000004200 */
[----:B-1----:R-:W-:-:S06]  /*18650*/  FFMA.FTZ R2, R143, R0, -R5 ;  /* 0x000000008f027223 */ /* 0x002fcc0000010805 */
[----:B------:R-:W-:Y:S01]  /*18660*/  HMMA.16816.F32.BF16 R72, R8, R18, R32 ;  /* 0x000000120848723c */ /* 0x000fe20000041820 */
[----:B------:R-:W1:Y:S01]  /*18670*/  LDSM.16.MT88.4 R16, [R38+0xd000] ;  /* 0x00d000002610783b */ /* 0x000e620000004200 */
[----:B------:R4:W4:Y:S01]  /*18680*/  MUFU.EX2 R138, R2 ;  /* 0x00000002008a7308 */ /* 0x0009220000000800 */
[----:B---3--:R-:W-:-:S05]  /*18690*/  FFMA.FTZ R4, R146, R0, -R3 ;  /* 0x0000000092047223 */ /* 0x008fca0000010803 */
[C---:B------:R-:W-:Y:S01]  /*186a0*/  HMMA.16816.F32.BF16 R64, R8.reuse, R66, R68 ;  /* 0x000000420840723c */ /* 0x040fe20000041844 */
[----:B------:R3:W-:Y:S07]  /*186b0*/  MUFU.EX2 R146, R4 ;  /* 0x0000000400927308 */ /* 0x0007ee0000000800 */
[----:B-----5:R-:W-:Y:S01]  /*186c0*/  HMMA.16816.F32.BF16 R56, R8, R40, R56 ;  /* 0x000000280838723c */ /* 0x020fe20000041838 */
[----:B----4-:R-:W-:-:S04]  /*186d0*/  FFMA.FTZ R2, R142, R0, -R3 ;  /* 0x000000008e027223 */ /* 0x010fc80000010803 */
[----:B------:R-:W4:Y:S01]  /*186e0*/  MUFU.EX2 R137, R2 ;  /* 0x0000000200897308 */ /* 0x000f220000000800 */
[----:B---3--:R-:W-:Y:S02]  /*186f0*/  FFMA.FTZ R4, R153, R0, -R5 ;  /* 0x0000000099047223 */ /* 0x008fe40000010805 */
[----:B------:R-:W-:Y:S01]  /*18700*/  HMMA.16816.F32.BF16 R12, R8, R42, R12 ;  /* 0x0000002a080c723c */ /* 0x000fe2000004180c */
[----:B------:R-:W-:Y:S02]  /*18710*/  F2FP.BF16.F32.PACK_AB R8, R138, R136 ;  /* 0x000000888a08723e */ /* 0x000fe400000010ff */
[----:B------:R-:W-:Y:S01]  /*18720*/  F2FP.BF16.F32.PACK_AB R9, R214, R182 ;  /* 0x000000b6d609723e */ /* 0x000fe200000010ff */
[----:B------:R3:W-:Y:S01]  /*18730*/  MUFU.EX2 R141, R4 ;  /* 0x00000004008d7308 */ /* 0x0007e20000000800 */
[----:B------:R-:W-:Y:S02]  /*18740*/  F2FP.BF16.F32.PACK_AB R10, R216, R139 ;  /* 0x0000008bd80a723e */ /* 0x000fe400000010ff */
[----:B------:R-:W-:-:S02]  /*18750*/  MOV R153, R100 ;  /* 0x0000006400997202 */ /* 0x000fc40000000f00 */
[----:B----4-:R-:W-:Y:S01]  /*18760*/  F2FP.BF16.F32.PACK_AB R11, R137, R217 ;  /* 0x000000d9890b723e */ /* 0x010fe200000010ff */
[----:B------:R-:W-:-:S04]  /*18770*/  FFMA.FTZ R2, R148, R0, -R3 ;  /* 0x0000000094027223 */ /* 0x000fc80000010803 */
[----:B------:R4:W-:Y:S02]  /*18780*/  MUFU.EX2 R148, R2 ;  /* 0x0000000200947308 */ /* 0x0009e40000000800 */
[----:B------:R-:W-:Y:S01]  /*18790*/  HMMA.16816.F32.BF16 R48, R8, R20, R48 ;  /* 0x000000140830723c */ /* 0x000fe20000041830 */
[----:B---3--:R-:W-:Y:S01]  /*187a0*/  FFMA.FTZ R4, R149, R0, -R5 ;  /* 0x0000000095047223 */ /* 0x008fe20000010805 */
[----:B------:R-:W-:-:S03]  /*187b0*/  MOV R149, R87 ;  /* 0x0000005700957202 */ /* 0x000fc60000000f00 */
[----:B------:R3:W-:Y:S03]  /*187c0*/  MUFU.EX2 R142, R4 ;  /* 0x00000004008e7308 */ /* 0x0007e60000000800 */
[----:B------:R-:W-:Y:S01]  /*187d0*/  HMMA.16816.F32.BF16 R44, R8, R22, R44 ;  /* 0x00000016082c723c */ /* 0x000fe2000004182c */
[----:B------:R-:W5:Y:S01]  /*187e0*/  LDSM.16.MT88.4 R20, [R39+0xd800] ;  /* 0x00d800002714783b */ /* 0x000f620000004200 */
[----:B----4-:R-:W-:Y:S01]  /*187f0*/  FFMA.FTZ R2, R147, R0, -R3 ;  /* 0x0000000093027223 */ /* 0x010fe20000010803 */
[----:B------:R-:W-:-:S03]  /*18800*/  MOV R147, R91 ;  /* 0x0000005b00937202 */ /* 0x000fc60000000f00 */
[----:B------:R4:W-:Y:S02]  /*18810*/  MUFU.EX2 R144, R2 ;  /* 0x0000000200907308 */ /* 0x0009e40000000800 */
[----:B--2---:R-:W-:Y:S01]  /*18820*/  HMMA.16816.F32.BF16 R32, R8, R24, R28 ;  /* 0x000000180820723c */ /* 0x004fe2000004181c */
[----:B------:R-:W2:Y:S01]  /*18830*/  LDSM.16.MT88.4 R28, [R140+0xd800] ;  /* 0x00d800008c1c783b */ /* 0x000ea20000004200 */
[----:B---3--:R-:W-:Y:S01]  /*18840*/  FFMA.FTZ R4, R155, R0, -R3 ;  /* 0x000000009b047223 */ /* 0x008fe20000010803 */
[----:B------:R-:W-:-:S03]  /*18850*/  MOV R155, R89 ;  /* 0x00000059009b7202 */ /* 0x000fc60000000f00 */
[----:B------:R3:W-:Y:S02]  /*18860*/  MUFU.EX2 R127, R4 ;  /* 0x00000004007f7308 */ /* 0x0007e40000000800 */
[----:B------:R-:W-:Y:S01]  /*18870*/  HMMA.16816.F32.BF16 R24, R8, R26, R72 ;  /* 0x0000001a0818723c */ /* 0x000fe20000041848 */
[----:B----4-:R-:W-:Y:S01]  /*18880*/  FFMA.FTZ R2, R152, R0, -R5 ;  /* 0x0000000098027223 */ /* 0x010fe20000010805 */
[----:B------:R-:W-:-:S06]  /*18890*/  MOV R152, R94 ;  /* 0x0000005e00987202 */ /* 0x000fcc0000000f00 */
[----:B------:R-:W-:Y:S01]  /*188a0*/  HMMA.16816.F32.BF16 R40, R8, R52, R60 ;  /* 0x000000340828723c */ /* 0x000fe2000004183c */
[----:B------:R4:W5:Y:S01]  /*188b0*/  MUFU.EX2 R143, R2 ;  /* 0x00000002008f7308 */ /* 0x0009620000000800 */
[----:B------:R-:W2:Y:S01]  /*188c0*/  LDSM.16.MT88.4 R60, [R156+0xd800] ;  /* 0x00d800009c3c783b */ /* 0x000ea20000004200 */
[----:B---3--:R-:W-:Y:S01]  /*188d0*/  FFMA.FTZ R4, R163, R0, -R5 ;  /* 0x00000000a3047223 */ /* 0x008fe20000010805 */
[----:B------:R-:W-:-:S04]  /*188e0*/  MOV R163, R85 ;  /* 0x0000005500a37202 */ /* 0x000fc80000000f00 */
[----:B------:R-:W-:Y:S01]  /*188f0*/  HMMA.16816.F32.BF16 R64, R8, R54, R64 ;  /* 0x000000360840723c */ /* 0x000fe20000041840 */
[----:B------:R3:W-:Y:S01]  /*18900*/  MUFU.EX2 R123, R4 ;  /* 0x00000004007b7308 */ /* 0x0007e20000000800 */
[----:B------:R-:W-:Y:S01]  /*18910*/  FADD.FTZ R7, R163, R7 ;  /* 0x00000007a3077221 */ /* 0x000fe20000010000 */
[----:B----4-:R-:W-:-:S05]  /*18920*/  FFMA.FTZ R2, R150, R0, -R3 ;  /* 0x0000000096027223 */ /* 0x010fca0000010803 */
[----:B-1----:R-:W-:Y:S01]  /*18930*/  HMMA.16816.F32.BF16 R52, R8, R16, R56 ;  /* 0x000000100834723c */ /* 0x002fe20000041838 */
[----:B------:R-:W-:Y:S01]  /*18940*/  MOV R150, R90 ;  /* 0x0000005a00967202 */ /* 0x000fe20000000f00 */
[----:B------:R1:W4:Y:S01]  /*18950*/  MUFU.EX2 R131, R2 ;  /* 0x0000000200837308 */ /* 0x0003220000000800 */
[----:B---3--:R-:W-:-:S05]  /*18960*/  FFMA.FTZ R4, R159, R0, -R5 ;  /* 0x000000009f047223 */ /* 0x008fca0000010805 */
[----:B------:R-:W-:Y:S01]  /*18970*/  HMMA.16816.F32.BF16 R12, R8, R18, R12 ;  /* 0x00000012080c723c */ /* 0x000fe2000004180c */
[----:B------:R-:W3:Y:S01]  /*18980*/  LDSM.16.MT88.4 R16, [R38+0xd800] ;  /* 0x00d800002610783b */ /* 0x000ee20000004200 */
[----:B-----5:R-:W-:Y:S01]  /*18990*/  F2FP.BF16.F32.PACK_AB R8, R143, R141 ;  /* 0x0000008d8f08723e */ /* 0x020fe200000010ff */
[----:B------:R5:W-:Y:S01]  /*189a0*/  MUFU.EX2 R129, R4 ;  /* 0x0000000400817308 */ /* 0x000be20000000800 */
[----:B------:R-:W-:Y:S02]  /*189b0*/  F2FP.BF16.F32.PACK_AB R9, R146, R148 ;  /* 0x000000949209723e */ /* 0x000fe400000010ff */
[----:B------:R-:W-:Y:S02]  /*189c0*/  F2FP.BF16.F32.PACK_AB R10, R142, R132 ;  /* 0x000000848e0a723e */ /* 0x000fe400000010ff */
[----:B------:R-:W-:Y:S01]  /*189d0*/  MOV R159, R102 ;  /* 0x00000066009f7202 */ /* 0x000fe20000000f00 */
[----:B-1----:R-:W-:Y:S01]  /*189e0*/  FFMA.FTZ R2, R158, R0, -R3 ;  /* 0x000000009e027223 */ /* 0x002fe20000010803 */
[----:B----4-:R-:W-:-:S02]  /*189f0*/  F2FP.BF16.F32.PACK_AB R11, R131, R144 ;  /* 0x00000090830b723e */ /* 0x010fc400000010ff */
[----:B------:R-:W-:Y:S01]  /*18a00*/  MOV R158, R88 ;  /* 0x00000058009e7202 */ /* 0x000fe20000000f00 */
[----:B------:R1:W-:Y:S04]  /*18a10*/  MUFU.EX2 R128, R2 ;  /* 0x0000000200807308 */ /* 0x0003e80000000800 */
[----:B------:R-:W-:Y:S01]  /*18a20*/  HMMA.16816.F32.BF16 R32, R8, R20, R32 ;  /* 0x000000140820723c */ /* 0x000fe20000041820 */
[----:B-----5:R-:W-:Y:S01]  /*18a30*/  FFMA.FTZ R4, R168, R0, -R3 ;  /* 0x00000000a8047223 */ /* 0x020fe20000010803 */
[----:B------:R-:W-:-:S03]  /*18a40*/  MOV R168, R96 ;  /* 0x0000006000a87202 */ /* 0x000fc60000000f00 */
[----:B------:R4:W-:Y:S02]  /*18a50*/  MUFU.EX2 R119, R4 ;  /* 0x0000000400777308 */ /* 0x0009e40000000800 */
[----:B------:R-:W-:Y:S01]  /*18a60*/  FADD.FTZ R7, R168, R7 ;  /* 0x00000007a8077221 */ /* 0x000fe20000010000 */
[C---:B------:R-:W-:Y:S01]  /*18a70*/  HMMA.16816.F32.BF16 R72, R8.reuse, R22, R24 ;  /* 0x000000160848723c */ /* 0x040fe20000041818 */
[----:B------:R-:W5:Y:S01]  /*18a80*/  LDSM.16.MT88.4 R20, [R140+0xe000] ;  /* 0x00e000008c14783b */ /* 0x000f620000004200 */
[----:B-1----:R-:W-:Y:S01]  /*18a90*/  FFMA.FTZ R2, R157, R0, -R3 ;  /* 0x000000009d027223 */ /* 0x002fe20000010803 */
[----:B------:R-:W-:Y:S02]  /*18aa0*/  MOV R157, R86 ;  /* 0x00000056009d7202 */ /* 0x000fe40000000f00 */
[----:B------:R-:W1:Y:S01]  /*18ab0*/  LDSM.16.MT88.4 R24, [R39+0xe000] ;  /* 0x00e000002718783b */ /* 0x000e620000004200 */
[----:B------:R3:W-:Y:S01]  /*18ac0*/  MUFU.EX2 R130, R2 ;  /* 0x0000000200827308 */ /* 0x0007e20000000800 */
[----:B------:R-:W-:Y:S01]  /*18ad0*/  MOV R163, R157 ;  /* 0x0000009d00a37202 */ /* 0x000fe20000000f00 */
[----:B--2---:R-:W-:Y:S01]  /*18ae0*/  HMMA.16816.F32.BF16 R48, R8, R28, R48 ;  /* 0x0000001c0830723c */ /* 0x004fe20000041830 */
[----:B------:R-:W-:Y:S01]  /*18af0*/  MOV R157, R155 ;  /* 0x0000009b009d7202 */ /* 0x000fe20000000f00 */
[----:B----4-:R-:W-:Y:S01]  /*18b00*/  FFMA.FTZ R4, R174, R0, -R5 ;  /* 0x00000000ae047223 */ /* 0x010fe20000010805 */
[----:B------:R-:W-:-:S02]  /*18b10*/  MOV R174, R92 ;  /* 0x0000005c00ae7202 */ /* 0x000fc40000000f00 */
[----:B------:R-:W-:Y:S01]  /*18b20*/  MOV R155, R158 ;  /* 0x0000009e009b7202 */ /* 0x000fe20000000f00 */
[----:B------:R2:W-:Y:S02]  /*18b30*/  MUFU.EX2 R112, R4 ;  /* 0x0000000400707308 */ /* 0x0005e40000000800 */
[C---:B------:R-:W-:Y:S01]  /*18b40*/  HMMA.16816.F32.BF16 R28, R8.reuse, R30, R44 ;  /* 0x0000001e081c723c */ /* 0x040fe2000004182c */
[----:B------:R-:W4:Y:S01]  /*18b50*/  LDSM.16.MT88.4 R44, [R156+0xe000] ;  /* 0x00e000009c2c783b */ /* 0x000f220000004200 */
[----:B------:R-:W-:Y:S01]  /*18b60*/  MOV R158, R150 ;  /* 0x00000096009e7202 */ /* 0x000fe20000000f00 */
[--C-:B---3--:R-:W-:Y:S01]  /*18b70*/  FFMA.FTZ R2, R161, R0, -R5.reuse ;  /* 0x00000000a1027223 */ /* 0x108fe20000010805 */
[----:B------:R-:W-:Y:S02]  /*18b80*/  MOV R161, R101 ;  /* 0x0000006500a17202 */ /* 0x000fe40000000f00 */
[----:B------:R-:W-:Y:S01]  /*18b90*/  MOV R150, R82 ;  /* 0x0000005200967202 */ /* 0x000fe20000000f00 */
[----:B------:R3:W5:Y:S01]  /*18ba0*/  MUFU.EX2 R126, R2 ;  /* 0x00000002007e7308 */ /* 0x0007620000000800 */
[----:B------:R-:W-:Y:S01]  /*18bb0*/  HMMA.16816.F32.BF16 R40, R8, R60, R40 ;  /* 0x0000003c0828723c */ /* 0x000fe20000041828 */
[----:B------:R-:W-:Y:S01]  /*18bc0*/  MOV R168, R147 ;  /* 0x0000009300a87202 */ /* 0x000fe20000000f00 */
[----:B--2---:R-:W-:-:S06]  /*18bd0*/  FFMA.FTZ R4, R171, R0, -R5 ;  /* 0x00000000ab047223 */ /* 0x004fcc0000010805 */
[----:B------:R-:W-:Y:S01]  /*18be0*/  HMMA.16816.F32.BF16 R68, R8, R62, R64 ;  /* 0x0000003e0844723c */ /* 0x000fe20000041840 */
[----:B------:R2:W-:Y:S01]  /*18bf0*/  MUFU.EX2 R121, R4 ;  /* 0x0000000400797308 */ /* 0x0005e20000000800 */
[----:B------:R-:W-:Y:S01]  /*18c00*/  LDSM.16.MT88.4 R64, [R156+0xe800] ;  /* 0x00e800009c40783b */ /* 0x000fe20000004200 */
[----:B---3--:R-:W-:Y:S01]  /*18c10*/  FFMA.FTZ R2, R160, R0, -R3 ;  /* 0x00000000a0027223 */ /* 0x008fe20000010803 */
[----:B------:R-:W-:-:S04]  /*18c20*/  MOV R160, R99 ;  /* 0x0000006300a07202 */ /* 0x000fc80000000f00 */
[----:B------:R-:W-:Y:S01]  /*18c30*/  HMMA.16816.F32.BF16 R60, R8, R16, R52 ;  /* 0x00000010083c723c */ /* 0x000fe20000041834 */
[----:B------:R-:W3:Y:S01]  /*18c40*/  MUFU.EX2 R122, R2 ;  /* 0x00000002007a7308 */ /* 0x000ee20000000800 */
[----:B--2---:R-:W-:-:S06]  /*18c50*/  FFMA.FTZ R4, R176, R0, -R3 ;  /* 0x00000000b0047223 */ /* 0x004fcc0000010803 */
[----:B------:R-:W-:Y:S01]  /*18c60*/  HMMA.16816.F32.BF16 R12, R8, R18, R12 ;  /* 0x00000012080c723c */ /* 0x000fe2000004180c */
[----:B-----5:R-:W-:Y:S01]  /*18c70*/  F2FP.BF16.F32.PACK_AB R8, R126, R123 ;  /* 0x0000007b7e08723e */ /* 0x020fe200000010ff */
[----:B------:R-:W2:Y:S01]  /*18c80*/  LDSM.16.MT88.4 R16, [R38+0xe000] ;  /* 0x00e000002610783b */ /* 0x000ea20000004200 */
[----:B------:R-:W-:Y:S01]  /*18c90*/  F2FP.BF16.F32.PACK_AB R9, R127, R128 ;  /* 0x000000807f09723e */ /* 0x000fe200000010ff */
[----:B------:R5:W-:Y:S01]  /*18ca0*/  MUFU.EX2 R108, R4 ;  /* 0x00000004006c7308 */ /* 0x000be20000000800 */
[----:B------:R-:W-:Y:S02]  /*18cb0*/  F2FP.BF16.F32.PACK_AB R10, R129, R125 ;  /* 0x0000007d810a723e */ /* 0x000fe400000010ff */
[----:B---3--:R-:W-:Y:S01]  /*18cc0*/  F2FP.BF16.F32.PACK_AB R11, R122, R130 ;  /* 0x000000827a0b723e */ /* 0x008fe200000010ff */
[-C--:B------:R-:W-:Y:S01]  /*18cd0*/  FFMA.FTZ R2, R166, R0.reuse, -R3 ;  /* 0x00000000a6027223 */ /* 0x080fe20000010803 */
[----:B------:R-:W-:Y:S02]  /*18ce0*/  MOV R166, R97 ;  /* 0x0000006100a67202 */ /* 0x000fe40000000f00 */
[----:B------:R3:W-:Y:S03]  /*18cf0*/  MUFU.EX2 R97, R6 ;  /* 0x0000000600617308 */ /* 0x0007e60000000800 */
[----:B------:R-:W-:Y:S01]  /*18d00*/  HMMA.16816.F32.BF16 R56, R8, R20, R48 ;  /* 0x000000140838723c */ /* 0x000fe20000041830 */
[----:B------:R4:W-:Y:S01]  /*18d10*/  MUFU.EX2 R118, R2 ;  /* 0x0000000200767308 */ /* 0x0009e20000000800 */
[----:B-----5:R-:W-:-:S06]  /*18d20*/  FFMA.FTZ R4, R180, R0, -R5 ;  /* 0x00000000b4047223 */ /* 0x020fcc0000010805 */
[----:B-1----:R-:W-:Y:S01]  /*18d30*/  HMMA.16816.F32.BF16 R48, R8, R24, R32 ;  /* 0x000000180830723c */ /* 0x002fe20000041820 */
[----:B------:R-:W1:Y:S01]  /*18d40*/  LDSM.16.MT88.4 R32, [R39+0xe800] ;  /* 0x00e800002720783b */ /* 0x000e620000004200 */
[----:B------:R5:W-:Y:S01]  /*18d50*/  MUFU.EX2 R103, R4 ;  /* 0x0000000400677308 */ /* 0x000be20000000800 */
[-C--:B---3--:R-:W-:Y:S01]  /*18d60*/  FFMA.FTZ R6, R188, R0.reuse, -R5 ;  /* 0x00000000bc067223 */ /* 0x088fe20000010805 */
[----:B----4-:R-:W-:-:S04]  /*18d70*/  FFMA.FTZ R2, R165, R0, -R3 ;  /* 0x00000000a5027223 */ /* 0x010fc80000010803 */
[C---:B------:R-:W-:Y:S01]  /*18d80*/  HMMA.16816.F32.BF16 R52, R8.reuse, R22, R28 ;  /* 0x000000160834723c */ /* 0x040fe2000004181c */
[----:B------:R-:W3:Y:S01]  /*18d90*/  LDSM.16.MT88.4 R28, [R140+0xe800] ;  /* 0x00e800008c1c783b */ /* 0x000ee20000004200 */
[----:B------:R-:W-:Y:S01]  /*18da0*/  MOV R165, R84 ;  /* 0x0000005400a57202 */ /* 0x000fe20000000f00 */
[----:B------:R4:W-:Y:S04]  /*18db0*/  MUFU.EX2 R117, R2 ;  /* 0x0000000200757308 */ /* 0x0009e80000000800 */
[----:B------:R2:W-:Y:S01]  /*18dc0*/  MUFU.EX2 R90, R6 ;  /* 0x00000006005a7308 */ /* 0x0005e20000000800 */
[----:B------:R-:W-:Y:S01]  /*18dd0*/  HMMA.16816.F32.BF16 R24, R8, R26, R72 ;  /* 0x0000001a0818723c */ /* 0x000fe20000041848 */
[----:B-----5:R-:W-:-:S04]  /*18de0*/  FFMA.FTZ R4, R164, R0, -R5 ;  /* 0x00000000a4047223 */ /* 0x020fc80000010805 */
[----:B------:R5:W-:Y:S03]  /*18df0*/  MUFU.EX2 R109, R4 ;  /* 0x00000004006d7308 */ /* 0x000be60000000800 */
[----:B------:R-:W-:Y:S01]  /*18e00*/  HMMA.16816.F32.BF16 R40, R8, R44, R40 ;  /* 0x0000002c0828723c */ /* 0x000fe20000041828 */
[----:B----4-:R-:W-:-:S04]  /*18e10*/  FFMA.FTZ R2, R173, R0, -R5 ;  /* 0x00000000ad027223 */ /* 0x010fc80000010805 */
[----:B------:R4:W1:Y:S01]  /*18e20*/  MUFU.EX2 R115, R2 ;  /* 0x0000000200737308 */ /* 0x0008620000000800 */
[-C--:B--2---:R-:W-:Y:S02]  /*18e30*/  FFMA.FTZ R6, R195, R0.reuse, -R5 ;  /* 0x00000000c3067223 */ /* 0x084fe40000010805 */
[----:B------:R-:W-:Y:S02]  /*18e40*/  HMMA.16816.F32.BF16 R68, R8, R46, R68 ;  /* 0x0000002e0844723c */ /* 0x000fe40000041844 */
[----:B------:R-:W-:Y:S01]  /*18e50*/  MUFU.EX2 R82, R6 ;  /* 0x0000000600527308 */ /* 0x000fe20000000800 */
[----:B-----5:R-:W-:-:S04]  /*18e60*/  FFMA.FTZ R4, R145, R0, -R3 ;  /* 0x0000000091047223 */ /* 0x020fc80000010803 */
[----:B------:R2:W-:Y:S01]  /*18e70*/  MUFU.EX2 R102, R4 ;  /* 0x0000000400667308 */ /* 0x0005e20000000800 */
[----:B------:R-:W-:Y:S01]  /*18e80*/  HMMA.16816.F32.BF16 R44, R8, R16, R60 ;  /* 0x00000010082c723c */ /* 0x000fe2000004183c */
[----:B----4-:R-:W-:-:S04]  /*18e90*/  FFMA.FTZ R2, R172, R0, -R3 ;  /* 0x00000000ac027223 */ /* 0x010fc80000010803 */
[----:B------:R4:W5:Y:S03]  /*18ea0*/  MUFU.EX2 R111, R2 ;  /* 0x00000002006f7308 */ /* 0x0009660000000800 */
[----:B------:R-:W-:Y:S01]  /*18eb0*/  HMMA.16816.F32.BF16 R12, R8, R18, R12 ;  /* 0x00000012080c723c */ /* 0x000fe2000004180c */
[----:B------:R-:W3:Y:S01]  /*18ec0*/  LDSM.16.MT88.4 R16, [R38+0xe800] ;  /* 0x00e800002610783b */ /* 0x000ee20000004200 */
[----:B-1----:R-:W-:Y:S02]  /*18ed0*/  F2FP.BF16.F32.PACK_AB R8, R115, R112 ;  /* 0x000000707308723e */ /* 0x002fe400000010ff */
[----:B------:R-:W-:Y:S01]  /*18ee0*/  F2FP.BF16.F32.PACK_AB R9, R119, R118 ;  /* 0x000000767709723e */ /* 0x000fe200000010ff */
[----:B--2---:R-:W-:Y:S01]  /*18ef0*/  FFMA.FTZ R4, R183, R0, -R5 ;  /* 0x00000000b7047223 */ /* 0x004fe20000010805 */
[----:B------:R-:W-:-:S03]  /*18f00*/  F2FP.BF16.F32.PACK_AB R10, R121, R116 ;  /* 0x00000074790a723e */ /* 0x000fc600000010ff */
[----:B------:R1:W-:Y:S01]  /*18f10*/  MUFU.EX2 R99, R4 ;  /* 0x0000000400637308 */ /* 0x0003e20000000800 */
[----:B----4-:R-:W-:Y:S01]  /*18f20*/  FFMA.FTZ R2, R175, R0, -R3 ;  /* 0x00000000af027223 */ /* 0x010fe20000010803 */
[----:B-----5:R-:W-:-:S03]  /*18f30*/  F2FP.BF16.F32.PACK_AB R11, R111, R117 ;  /* 0x000000756f0b723e */ /* 0x020fc600000010ff */
[----:B------:R2:W-:Y:S04]  /*18f40*/  MUFU.EX2 R105, R2 ;  /* 0x0000000200697308 */ /* 0x0005e80000000800 */
[----:B------:R-:W-:Y:S01]  /*18f50*/  HMMA.16816.F32.BF16 R76, R8, R34, R24 ;  /* 0x00000022084c723c */ /* 0x000fe20000041818 */
[----:B------:R-:W4:Y:S01]  /*18f60*/  LDSM.16.MT88.4 R24, [R140+0xf000] ;  /* 0x00f000008c18783b */ /* 0x000f220000004200 */
[----:B-1----:R-:W-:-:S04]  /*18f70*/  FFMA.FTZ R4, R133, R0, -R5 ;  /* 0x0000000085047223 */ /* 0x002fc80000010805 */
[----:B------:R1:W-:Y:S02]  /*18f80*/  MUFU.EX2 R96, R4 ;  /* 0x0000000400607308 */ /* 0x0003e40000000800 */
[----:B---3--:R-:W-:Y:S01]  /*18f90*/  HMMA.16816.F32.BF16 R20, R8, R28, R56 ;  /* 0x0000001c0814723c */ /* 0x008fe20000041838 */
[----:B--2---:R-:W-:-:S04]  /*18fa0*/  FFMA.FTZ R2, R167, R0, -R3 ;  /* 0x00000000a7027223 */ /* 0x004fc80000010803 */
[----:B------:R2:W-:Y:S03]  /*18fb0*/  MUFU.EX2 R110, R2 ;  /* 0x00000002006e7308 */ /* 0x0005e60000000800 */
[----:B------:R-:W-:Y:S01]  /*18fc0*/  HMMA.16816.F32.BF16 R56, R8, R30, R52 ;  /* 0x0000001e0838723c */ /* 0x000fe20000041834 */
[----:B------:R-:W-:Y:S01]  /*18fd0*/  LDSM.16.MT88.4 R52, [R156+0xf000] ;  /* 0x00f000009c34783b */ /* 0x000fe20000004200 */
[----:B-1----:R-:W-:-:S06]  /*18fe0*/  FFMA.FTZ R4, R114, R0, -R3 ;  /* 0x0000000072047223 */ /* 0x002fcc0000010803 */
[----:B------:R-:W-:Y:S01]  /*18ff0*/  HMMA.16816.F32.BF16 R28, R8, R32, R48 ;  /* 0x00000020081c723c */ /* 0x000fe20000041830 */
[----:B------:R-:W1:Y:S01]  /*19000*/  LDSM.16.MT88.4 R48, [R39+0xf000] ;  /* 0x00f000002730783b */ /* 0x000e620000004200 */
[----:B------:R3:W-:Y:S01]  /*19010*/  MUFU.EX2 R93, R4 ;  /* 0x00000004005d7308 */ /* 0x0007e20000000800 */
[----:B--2---:R-:W-:-:S04]  /*19020*/  FFMA.FTZ R2, R181, R0, -R5 ;  /* 0x00000000b5027223 */ /* 0x004fc80000010805 */
[----:B------:R2:W5:Y:S01]  /*19030*/  MUFU.EX2 R106, R2 ;  /* 0x00000002006a7308 */ /* 0x0005620000000800 */
[----:B------:R-:W-:Y:S01]  /*19040*/  HMMA.16816.F32.BF16 R72, R8, R64, R40 ;  /* 0x000000400848723c */ /* 0x000fe20000041828 */
[----:B---3--:R-:W-:-:S07]  /*19050*/  FFMA.FTZ R4, R185, R0, -R5 ;  /* 0x00000000b9047223 */ /* 0x008fce0000010805 */
[----:B------:R-:W-:Y:S01]  /*19060*/  HMMA.16816.F32.BF16 R60, R8, R16, R44 ;  /* 0x00000010083c723c */ /* 0x000fe2000004182c */
[----:B------:R3:W-:Y:S01]  /*19070*/  MUFU.EX2 R88, R4 ;  /* 0x0000000400587308 */ /* 0x0007e20000000800 */
[----:B--2---:R-:W-:-:S06]  /*19080*/  FFMA.FTZ R2, R178, R0, -R3 ;  /* 0x00000000b2027223 */ /* 0x004fcc0000010803 */
[C---:B------:R-:W-:Y:S01]  /*19090*/  HMMA.16816.F32.BF16 R64, R8.reuse, R66, R68 ;  /* 0x000000420840723c */ /* 0x040fe20000041844 */
[----:B------:R2:W4:Y:S07]  /*190a0*/  MUFU.EX2 R104, R2 ;  /* 0x0000000200687308 */ /* 0x00052e0000000800 */
[----:B------:R-:W-:Y:S01]  /*190b0*/  HMMA.16816.F32.BF16 R44, R8, R18, R12 ;  /* 0x00000012082c723c */ /* 0x000fe2000004180c */
[----:B-----5:R-:W-:Y:S01]  /*190c0*/  F2FP.BF16.F32.PACK_AB R8, R106, R103 ;  /* 0x000000676a08723e */ /* 0x020fe200000010ff */
[----:B------:R-:W5:Y:S01]  /*190d0*/  LDSM.16.MT88.4 R12, [R38+0xf000] ;  /* 0x00f00000260c783b */ /* 0x000f620000004200 */
[----:B------:R-:W-:Y:S01]  /*190e0*/  F2FP.BF16.F32.PACK_AB R9, R108, R105 ;  /* 0x000000696c09723e */ /* 0x000fe200000010ff */
[-C--:B---3--:R-:W-:Y:S01]  /*190f0*/  FFMA.FTZ R4, R186, R0.reuse, -R5 ;  /* 0x00000000ba047223 */ /* 0x088fe20000010805 */
[----:B------:R-:W-:Y:S01]  /*19100*/  F2FP.BF16.F32.PACK_AB R10, R109, R107 ;  /* 0x0000006b6d0a723e */ /* 0x000fe200000010ff */
[----:B------:R-:W-:Y:S01]  /*19110*/  LDSM.16.MT88.4 R16, [R39+0xf800] ;  /* 0x00f800002710783b */ /* 0x000fe20000004200 */
[--C-:B--2---:R-:W-:Y:S01]  /*19120*/  FFMA.FTZ R2, R154, R0, -R3.reuse ;  /* 0x000000009a027223 */ /* 0x104fe20000010803 */
[----:B----4-:R-:W-:Y:S01]  /*19130*/  F2FP.BF16.F32.PACK_AB R11, R104, R110 ;  /* 0x0000006e680b723e */ /* 0x010fe200000010ff */
[----:B------:R2:W-:Y:S04]  /*19140*/  MUFU.EX2 R91, R4 ;  /* 0x00000004005b7308 */ /* 0x0005e80000000800 */
[----:B------:R3:W-:Y:S02]  /*19150*/  MUFU.EX2 R100, R2 ;  /* 0x0000000200647308 */ /* 0x0007e40000000800 */
[C---:B------:R-:W-:Y:S08]  /*19160*/  HMMA.16816.F32.BF16 R40, R8.reuse, R24, R20 ;  /* 0x000000180828723c */ /* 0x040ff00000041814 */
[----:B------:R-:W-:Y:S01]  /*19170*/  HMMA.16816.F32.BF16 R32, R8, R26, R56 ;  /* 0x0000001a0820723c */ /* 0x000fe20000041838 */
[----:B------:R-:W4:Y:S01]  /*19180*/  LDSM.16.MT88.4 R24, [R140+0xf800] ;  /* 0x00f800008c18783b */ /* 0x000f220000004200 */
[-CC-:B--2---:R-:W-:Y:S01]  /*19190*/  FFMA.FTZ R4, R190, R0.reuse, -R3.reuse ;  /* 0x00000000be047223 */ /* 0x184fe20000010803 */
[----:B---3--:R-:W-:-:S03]  /*191a0*/  FFMA.FTZ R2, R124, R0, -R3 ;  /* 0x000000007c027223 */ /* 0x008fc60000010803 */
[----:B------:R2:W-:Y:S02]  /*191b0*/  MUFU.EX2 R84, R4 ;  /* 0x0000000400547308 */ /* 0x0005e40000000800 */
[C---:B-1----:R-:W-:Y:S02]  /*191c0*/  HMMA.16816.F32.BF16 R28, R8.reuse, R48, R28 ;  /* 0x00000030081c723c */ /* 0x042fe4000004181c */
[----:B------:R1:W-:Y:S06]  /*191d0*/  MUFU.EX2 R101, R2 ;  /* 0x0000000200657308 */ /* 0x0003ec0000000800 */
[----:B------:R-:W-:Y:S01]  /*191e0*/  HMMA.16816.F32.BF16 R20, R8, R50, R76 ;  /* 0x000000320814723c */ /* 0x000fe2000004184c */
[-CC-:B--2---:R-:W-:Y:S01]  /*191f0*/  FFMA.FTZ R4, R196, R0.reuse, -R5.reuse ;  /* 0x00000000c4047223 */ /* 0x184fe20000010805 */
[----:B-1----:R-:W-:-:S03]  /*19200*/  FFMA.FTZ R2, R177, R0, -R5 ;  /* 0x00000000b1027223 */ /* 0x002fc60000010805 */
[----:B------:R1:W-:Y:S03]  /*19210*/  MUFU.EX2 R83, R4 ;  /* 0x0000000400537308 */ /* 0x0003e60000000800 */
[C---:B------:R-:W-:Y:S01]  /*19220*/  HMMA.16816.F32.BF16 R68, R8.reuse, R54, R64 ;  /* 0x000000360844723c */ /* 0x040fe20000041840 */
[----:B------:R2:W3:Y:S07]  /*19230*/  MUFU.EX2 R98, R2 ;  /* 0x0000000200627308 */ /* 0x0004ee0000000800 */
[----:B------:R-:W-:Y:S01]  /*19240*/  HMMA.16816.F32.BF16 R48, R8, R52, R72 ;  /* 0x000000340830723c */ /* 0x000fe20000041848 */
[----:B------:R-:W4:Y:S01]  /*19250*/  LDSM.16.MT88.4 R72, [R156+0xf800] ;  /* 0x00f800009c48783b */ /* 0x000f220000004200 */
[----:B-1----:R-:W-:-:S06]  /*19260*/  FFMA.FTZ R4, R194, R0, -R5 ;  /* 0x00000000c2047223 */ /* 0x002fcc0000010805 */
[----:B-----5:R-:W-:Y:S01]  /*19270*/  HMMA.16816.F32.BF16 R64, R8, R12, R60 ;  /* 0x0000000c0840723c */ /* 0x020fe2000004183c */
[----:B--2---:R-:W-:-:S04]  /*19280*/  FFMA.FTZ R2, R120, R0, -R3 ;  /* 0x0000000078027223 */ /* 0x004fc80000010803 */
[----:B------:R1:W2:Y:S03]  /*19290*/  MUFU.EX2 R95, R2 ;  /* 0x00000002005f7308 */ /* 0x0002a60000000800 */
[----:B------:R-:W-:Y:S01]  /*192a0*/  HMMA.16816.F32.BF16 R56, R8, R14, R44 ;  /* 0x0000000e0838723c */ /* 0x000fe2000004182c */
[----:B---3--:R-:W-:Y:S01]  /*192b0*/  F2FP.BF16.F32.PACK_AB R8, R98, R99 ;  /* 0x000000636208723e */ /* 0x008fe200000010ff */
[----:B------:R-:W3:Y:S01]  /*192c0*/  LDSM.16.MT88.4 R44, [R38+0xf800] ;  /* 0x00f80000262c783b */ /* 0x000ee20000004200 */
[----:B------:R-:W-:Y:S02]  /*192d0*/  F2FP.BF16.F32.PACK_AB R9, R102, R100 ;  /* 0x000000646609723e */ /* 0x000fe400000010ff */
[----:B------:R-:W-:Y:S01]  /*192e0*/  F2FP.BF16.F32.PACK_AB R10, R96, R97 ;  /* 0x00000061600a723e */ /* 0x000fe200000010ff */
[----:B------:R-:W-:Y:S01]  /*192f0*/  LDSM.16.MT88.4 R12, [R39+0x10000] ;  /* 0x01000000270c783b */ /* 0x000fe20000004200 */
[----:B-1----:R-:W-:Y:S01]  /*19300*/  FFMA.FTZ R2, R184, R0, -R3 ;  /* 0x00000000b8027223 */ /* 0x002fe20000010803 */
[----:B--2---:R-:W-:-:S03]  /*19310*/  F2FP.BF16.F32.PACK_AB R11, R95, R101 ;  /* 0x000000655f0b723e */ /* 0x004fc600000010ff */
        /* <DEDUP_REMOVED lines=38> */
[----:B-----5:R-:W-:-:S06]  /*19580*/  FADD.FTZ R2, R165, R174 ;  /* 0x000000aea5027221 */ /* 0x020fcc0000010000 */
[C---:B------:R-:W-:Y:S01]  /*19590*/  HMMA.16816.F32.BF16 R64, R8.reuse, R44, R64 ;  /* 0x0000002c0840723c */ /* 0x040fe20000041840 */
[----:B------:R-:W-:Y:S01]  /*195a0*/  FADD.FTZ R6, R151, R2 ;  /* 0x0000000297067221 */ /* 0x000fe20000010000 */
[----:B------:R-:W-:Y:S01]  /*195b0*/  MOV R151, R152 ;  /* 0x0000009800977202 */ /* 0x000fe20000000f00 */
[----:B------:R-:W-:Y:S01]  /*195c0*/  FFMA.FTZ R2, R197, R0, -R3 ;  /* 0x00000000c5027223 */ /* 0x000fe20000010803 */
[----:B------:R-:W-:Y:S02]  /*195d0*/  MOV R152, R153 ;  /* 0x0000009900987202 */ /* 0x000fe40000000f00 */
[----:B------:R-:W-:Y:S01]  /*195e0*/  MOV R153, R80 ;  /* 0x0000005000997202 */ /* 0x000fe20000000f00 */
[----:B------:R-:W5:Y:S01]  /*195f0*/  MUFU.EX2 R79, R2 ;  /* 0x00000002004f7308 */ /* 0x000f620000000800 */
[----:B------:R-:W-:Y:S01]  /*19600*/  HMMA.16816.F32.BF16 R48, R8, R46, R48 ;  /* 0x0000002e0830723c */ /* 0x000fe20000041830 */
[----:B--2---:R-:W-:Y:S02]  /*19610*/  F2FP.BF16.F32.PACK_AB R8, R81, R83 ;  /* 0x000000535108723e */ /* 0x004fe400000010ff */
[----:B------:R2:W3:Y:S01]  /*19620*/  MUFU.EX2 R80, R4 ;  /* 0x0000000400507308 */ /* 0x0004e20000000800 */
[----:B------:R-:W-:-:S02]  /*19630*/  F2FP.BF16.F32.PACK_AB R9, R84, R86 ;  /* 0x000000565409723e */ /* 0x000fc400000010ff */
[----:B-----5:R-:W-:Y:S01]  /*19640*/  F2FP.BF16.F32.PACK_AB R11, R79, R85 ;  /* 0x000000554f0b723e */ /* 0x020fe200000010ff */
[----:B--2---:R-:W-:Y:S01]  /*19650*/  FADD.FTZ R4, R166, R6 ;  /* 0x00000006a6047221 */ /* 0x004fe20000010000 */
        /* <DEDUP_REMOVED lines=30> */
[----:B------:R5:W4:Y:S01]  /*19840*/  MUFU.EX2 R73, R6 ;  /* 0x0000000600497308 */ /* 0x000b220000000800 */
[----:B-1----:R-:W-:Y:S01]  /*19850*/  HMMA.16816.F32.BF16 R60, R8, R28, R60 ;  /* 0x0000001c083c723c */ /* 0x002fe2000004183c */
[----:B------:R-:W-:Y:S01]  /*19860*/  FADD.FTZ R2, R245, R2 ;  /* 0x00000002f5027221 */ /* 0x000fe20000010000 */
[----:B------:R-:W-:Y:S01]  /*19870*/  FADD.FTZ R4, R240, R4 ;  /* 0x00000004f0047221 */ /* 0x000fe20000010000 */
[----:B--2---:R-:W1:Y:S02]  /*19880*/  LDSM.16.MT88.4 R12, [R39+0x11000] ;  /* 0x01100000270c783b */ /* 0x004e640000004200 */
        /* <DEDUP_REMOVED lines=26> */
[----:B------:R-:W-:Y:S01]  /*19a30*/  F2FP.BF16.F32.PACK_AB R8, R72, R73 ;  /* 0x000000494808723e */ /* 0x000fe200000010ff */
[----:B------:R-:W-:Y:S01]  /*19a40*/  FADD.FTZ R2, R230, R2 ;  /* 0x00000002e6027221 */ /* 0x000fe20000010000 */
[----:B------:R-:W-:Y:S01]  /*19a50*/  FADD.FTZ R4, R221, R4 ;  /* 0x00000004dd047221 */ /* 0x000fe20000010000 */
[----:B------:R-:W2:Y:S01]  /*19a60*/  MUFU.EX2 R64, R6 ;  /* 0x0000000600407308 */ /* 0x000ea20000000800 */
[----:B------:R-:W-:Y:S01]  /*19a70*/  F2FP.BF16.F32.PACK_AB R9, R76, R77 ;  /* 0x0000004d4c09723e */ /* 0x000fe200000010ff */
[----:B------:R-:W-:Y:S01]  /*19a80*/  FADD.FTZ R2, R224, R2 ;  /* 0x00000002e0027221 */ /* 0x000fe20000010000 */
[----:B------:R-:W-:Y:S01]  /*19a90*/  FADD.FTZ R4, R218, R4 ;  /* 0x00000004da047221 */ /* 0x000fe20000010000 */
[----:B---3--:R-:W-:Y:S01]  /*19aa0*/  F2FP.BF16.F32.PACK_AB R10, R74, R75 ;  /* 0x0000004b4a0a723e */ /* 0x008fe200000010ff */
[--C-:B------:R-:W-:Y:S01]  /*19ab0*/  FFMA.FTZ R7, R208, R0, -R3.reuse ;  /* 0x00000000d0077223 */ /* 0x100fe20000010803 */
[----:B------:R-:W-:Y:S01]  /*19ac0*/  FADD.FTZ R2, R219, R2 ;  /* 0x00000002db027221 */ /* 0x000fe20000010000 */
[----:B------:R-:W-:Y:S01]  /*19ad0*/  FADD.FTZ R4, R226, R4 ;  /* 0x00000004e2047221 */ /* 0x000fe20000010000 */
[----:B------:R-:W3:Y:S01]  /*19ae0*/  LDSM.16.MT88.4 R20, [R156+0x11000] ;  /* 0x011000009c14783b */ /* 0x000ee20000004200 */
[----:B------:R5:W-:Y:S01]  /*19af0*/  MUFU.EX2 R49, R7 ;  /* 0x0000000700317308 */ /* 0x000be20000000800 */
[----:B------:R-:W-:Y:S01]  /*19b00*/  FADD.FTZ R2, R182, R2 ;  /* 0x00000002b6027221 */ /* 0x000fe20000010000 */
[----:B------:R-:W-:Y:S01]  /*19b10*/  FADD.FTZ R4, R136, R4 ;  /* 0x0000000488047221 */ /* 0x000fe20000010000 */
[----:B------:R-:W-:Y:S02]  /*19b20*/  LDSM.16.MT88.4 R156, [R156+0x11800] ;  /* 0x011800009c9c783b */ /* 0x000fe40000004200 */
[----:B------:R-:W-:Y:S01]  /*19b30*/  FADD.FTZ R2, R214, R2 ;  /* 0x00000002d6027221 */ /* 0x000fe20000010000 */
[----:B------:R-:W-:Y:S01]  /*19b40*/  FADD.FTZ R4, R138, R4 ;  /* 0x000000048a047221 */ /* 0x000fe20000010000 */
[----:B--2---:R-:W-:Y:S01]  /*19b50*/  F2FP.BF16.F32.PACK_AB R11, R64, R78 ;  /* 0x0000004e400b723e */ /* 0x004fe200000010ff */
[----:B------:R-:W-:Y:S01]  /*19b60*/  FFMA.FTZ R6, R206, R0, -R3 ;  /* 0x00000000ce067223 */ /* 0x000fe20000010803 */
[----:B------:R-:W-:Y:S01]  /*19b70*/  FADD.FTZ R2, R217, R2 ;  /* 0x00000002d9027221 */ /* 0x000fe20000010000 */
[----:B------:R-:W-:-:S02]  /*19b80*/  FADD.FTZ R4, R139, R4 ;  /* 0x000000048b047221 */ /* 0x000fc40000010000 */
        /* <DEDUP_REMOVED lines=11> */
[-C--:B------:R-:W-:Y:S01]  /*19c40*/  FFMA.FTZ R13, R210, R0.reuse, -R5 ;  /* 0x00000000d20d7223 */ /* 0x080fe20000010805 */
[-C--:B------:R-:W-:Y:S01]  /*19c50*/  FFMA.FTZ R3, R213, R0.reuse, -R3 ;  /* 0x00000000d5037223 */ /* 0x080fe20000010803 */
[----:B------:R-:W-:Y:S01]  /*19c60*/  FADD.FTZ R2, R144, R2 ;  /* 0x0000000290027221 */ /* 0x000fe20000010000 */
[----:B------:R-:W-:Y:S01]  /*19c70*/  FADD.FTZ R4, R132, R4 ;  /* 0x0000000484047221 */ /* 0x000fe20000010000 */
[C---:B----4-:R-:W-:Y:S01]  /*19c80*/  HMMA.16816.F32.BF16 R136, R8.reuse, R16, R60 ;  /* 0x000000100888723c */ /* 0x050fe2000004183c */
[----:B------:R-:W-:Y:S01]  /*19c90*/  LDSM.16.MT88.4 R148, [R39+0x11800] ;  /* 0x011800002794783b */ /* 0x000fe20000004200 */
[----:B------:R-:W-:Y:S01]  /*19ca0*/  FADD.FTZ R2, R131, R2 ;  /* 0x0000000283027221 */ /* 0x000fe20000010000 */
[----:B------:R-:W-:Y:S01]  /*19cb0*/  FADD.FTZ R4, R142, R4 ;  /* 0x000000048e047221 */ /* 0x000fe20000010000 */
[----:B------:R-:W-:Y:S01]  /*19cc0*/  MUFU.EX2 R13, R13 ;  /* 0x0000000d000d7308 */ /* 0x000fe20000000800 */
[----:B------:R-:W-:Y:S01]  /*19cd0*/  LDSM.16.MT88.4 R140, [R140+0x11800] ;  /* 0x011800008c8c783b */ /* 0x000fe20000004200 */
[----:B------:R-:W-:Y:S01]  /*19ce0*/  FADD.FTZ R2, R128, R2 ;  /* 0x0000000280027221 */ /* 0x000fe20000010000 */
[----:B------:R-:W-:Y:S01]  /*19cf0*/  FADD.FTZ R4, R123, R4 ;  /* 0x000000047b047221 */ /* 0x000fe20000010000 */
[----:B-1----:R-:W-:Y:S01]  /*19d00*/  FFMA.FTZ R12, R211, R0, -R5 ;  /* 0x00000000d30c7223 */ /* 0x002fe20000010805 */
[----:B------:R-:W-:Y:S01]  /*19d10*/  HMMA.16816.F32.BF16 R32, R8, R18, R56 ;  /* 0x000000120820723c */ /* 0x000fe20000041838 */
[----:B------:R-:W-:Y:S01]  /*19d20*/  FADD.FTZ R2, R127, R2 ;  /* 0x000000027f027221 */ /* 0x000fe20000010000 */
[----:B------:R-:W-:Y:S01]  /*19d30*/  FADD.FTZ R4, R126, R4 ;  /* 0x000000047e047221 */ /* 0x000fe20000010000 */
[----:B------:R-:W1:Y:S01]  /*19d40*/  LDSM.16.MT88.4 R16, [R38+0x11000] ;  /* 0x011000002610783b */ /* 0x000e620000004200 */
[----:B--2---:R-:W-:Y:S01]  /*19d50*/  F2FP.BF16.F32.PACK_AB R165, R50, R51 ;  /* 0x0000003332a5723e */ /* 0x004fe200000010ff */
[----:B------:R-:W-:Y:S01]  /*19d60*/  FADD.FTZ R2, R130, R2 ;  /* 0x0000000282027221 */ /* 0x000fe20000010000 */
[----:B------:R-:W-:-:S02]  /*19d70*/  FADD.FTZ R4, R125, R4 ;  /* 0x000000047d047221 */ /* 0x000fc40000010000 */
[C---:B------:R-:W-:Y:S01]  /*19d80*/  HMMA.16816.F32.BF16 R44, R8.reuse, R14, R44 ;  /* 0x0000000e082c723c */ /* 0x040fe2000004182c */
[----:B------:R-:W-:Y:S01]  /*19d90*/  FADD.FTZ R2, R122, R2 ;  /* 0x000000027a027221 */ /* 0x000fe20000010000 */
[----:B------:R-:W-:Y:S01]  /*19da0*/  FADD.FTZ R4, R129, R4 ;  /* 0x0000000481047221 */ /* 0x000fe20000010000 */
[----:B------:R-:W-:Y:S02]  /*19db0*/  MUFU.EX2 R15, R7 ;  /* 0x00000007000f7308 */ /* 0x000fe40000000800 */
[----:B------:R-:W-:Y:S01]  /*19dc0*/  FADD.FTZ R2, R118, R2 ;  /* 0x0000000276027221 */ /* 0x000fe20000010000 */
[----:B------:R-:W-:Y:S01]  /*19dd0*/  FADD.FTZ R4, R112, R4 ;  /* 0x0000000470047221 */ /* 0x000fe20000010000 */
[----:B------:R-:W2:Y:S01]  /*19de0*/  MUFU.EX2 R14, R12 ;  /* 0x0000000c000e7308 */ /* 0x000ea20000000800 */
[C---:B---3--:R-:W-:Y:S01]  /*19df0*/  HMMA.16816.F32.BF16 R40, R8.reuse, R20, R40 ;  /* 0x000000140828723c */ /* 0x048fe20000041828 */
[----:B------:R-:W-:Y:S01]  /*19e00*/  FADD.FTZ R2, R119, R2 ;  /* 0x0000000277027221 */ /* 0x000fe20000010000 */
[----:B------:R-:W-:Y:S01]  /*19e10*/  FADD.FTZ R4, R115, R4 ;  /* 0x0000000473047221 */ /* 0x000fe20000010000 */
[----:B------:R3:W4:Y:S02]  /*19e20*/  MUFU.EX2 R12, R3 ;  /* 0x00000003000c7308 */ /* 0x0007240000000800 */
[----:B------:R-:W-:Y:S01]  /*19e30*/  FADD.FTZ R6, R117, R2 ;  /* 0x0000000275067221 */ /* 0x000fe20000010000 */
[----:B------:R-:W-:Y:S01]  /*19e40*/  FFMA.FTZ R2, R209, R0, -R5 ;  /* 0x00000000d1027223 */ /* 0x000fe20000010805 */
[----:B------:R-:W-:Y:S01]  /*19e50*/  FADD.FTZ R4, R116, R4 ;  /* 0x0000000474047221 */ /* 0x000fe20000010000 */
[----:B------:R-:W-:Y:S02]  /*19e60*/  HMMA.16816.F32.BF16 R20, R8, R22, R68 ;  /* 0x000000160814723c */ /* 0x000fe40000041844 */
[----:B------:R5:W5:Y:S01]  /*19e70*/  MUFU.EX2 R48, R2 ;  /* 0x0000000200307308 */ /* 0x000b620000000800 */
[----:B------:R-:W-:Y:S01]  /*19e80*/  FADD.FTZ R5, R121, R4 ;  /* 0x0000000479057221 */ /* 0x000fe20000010000 */
[----:B--2---:R-:W-:-:S02]  /*19e90*/  F2FP.BF16.F32.PACK_AB R166, R13, R14 ;  /* 0x0000000e0da6723e */ /* 0x004fc400000010ff */
[----:B---3--:R-:W-:Y:S02]  /*19ea0*/  IADD3 R3, PT, PT, R215, -0x2, RZ ;  /* 0xfffffffed7037810 */ /* 0x008fe40007ffe0ff */
[----:B----4-:R-:W-:Y:S02]  /*19eb0*/  F2FP.BF16.F32.PACK_AB R167, R12, R49 ;  /* 0x000000310ca7723e */ /* 0x010fe400000010ff */
[----:B------:R-:W-:Y:S01]  /*19ec0*/  ISETP.GE.AND P0, PT, R3, R168, PT ;  /* 0x000000a80300720c */ /* 0x000fe20003f06270 */
[----:B-----5:R-:W-:Y:S01]  /*19ed0*/  FADD.FTZ R2, R111, R6 ;  /* 0x000000066f027221 */ /* 0x020fe20000010000 */
[----:B------:R-:W-:Y:S01]  /*19ee0*/  F2FP.BF16.F32.PACK_AB R164, R15, R48 ;  /* 0x000000300fa4723e */ /* 0x000fe200000010ff */
        /* <DEDUP_REMOVED lines=67> */
.L_x_2152:
[----:B--2---:R-:W2:Y:S01]  /*1a320*/  LDL R5, [R1+0x28] ;  /* 0x0000280001057983 */ /* 0x004ea20000100800 */
[----:B------:R-:W3:Y:S01]  /*1a330*/  LDC.64 R12, c[0x0][0x358] ;  /* 0x0000d600ff0c7b82 */ /* 0x000ee20000000a00 */
[----:B------:R-:W-:Y:S04]  /*1a340*/  DEPBAR.LE SB0, 0x0 ;  /* 0x000080000000791a */ /* 0x000fe80000000000 */
[----:B------:R-:W4:Y:S01]  /*1a350*/  LDL R4, [R1+0x24] ;  /* 0x0000240001047983 */ /* 0x000f220000100800 */
[----:B------:R-:W-:Y:S05]  /*1a360*/  WARPSYNC.ALL ;  /* 0x0000000000007948 */ /* 0x000fea0003800000 */
[----:B------:R-:W-:Y:S01]  /*1a370*/  BAR.SYNC.DEFER_BLOCKING 0x0 ;  /* 0x0000000000007b1d */ /* 0x000fe20000010000 */
[----:B-1----:R-:W-:Y:S05]  /*1a380*/  @!P5 IMAD.MOV.U32 R0, RZ, RZ, RZ ;  /* 0x000000ffff00d224 */ /* 0x002fea00078e00ff */
[----:B------:R-:W-:Y:S01]  /*1a390*/  @!P5 IADD3 R3, P0, PT, RZ, -R0, RZ ;  /* 0x80000000ff03d210 */ /* 0x000fe20007f1e0ff */
[----:B------:R1:W5:Y:S01]  /*1a3a0*/  LDL R230, [R1+0x14] ;  /* 0x0000140001e67983 */ /* 0x0003620000100800 */
[----:B------:R-:W-:Y:S01]  /*1a3b0*/  BSSY.RECONVERGENT B0, `(.L_x_2146) ;  /* 0x000005b000007945 */ /* 0x000fe20003800200 */
[----:B------:R-:W1:Y:S01]  /*1a3c0*/  S2R R225, SR_TID.X ;  /* 0x0000000000e17919 */ /* 0x000e620000002100 */
[----:B----4-:R-:W-:Y:S01]  /*1a3d0*/  IMAD.MOV.U32 R15, RZ, RZ, R4 ;  /* 0x000000ffff0f7224 */ /* 0x010fe200078e0004 */
[----:B---3--:R-:W-:Y:S01]  /*1a3e0*/  @!P5 R2UR UR4, R12 ;  /* 0x000000000c04d2ca */ /* 0x008fe200000e0000 */
[----:B--2---:R-:W-:Y:S01]  /*1a3f0*/  IMAD.MOV.U32 R16, RZ, RZ, R5 ;  /* 0x000000ffff107224 */ /* 0x004fe200078e0005 */
[----:B------:R-:W-:Y:S02]  /*1a400*/  @!P5 R2UR UR5, R13 ;  /* 0x000000000d05d2ca */ /* 0x000fe400000e0000 */
[----:B-1----:R-:W-:Y:S11]  /*1a410*/  LOP3.LUT R17, R225, 0x38, RZ, 0xc0, !PT ;  /* 0x00000038e1117812 */ /* 0x002ff600078ec0ff */
[----:B------:R-:W2:Y:S02]  /*1a420*/  @!P5 LD.E R2, desc[UR4][R134.64+0x40] ;  /* 0x000040048602d980 */ /* 0x000ea4000c101900 */
[----:B--2---:R-:W-:Y:S04]  /*1a430*/  @!P5 IMAD.SHL.U32 R0, R2, 0x100, RZ ;  /* 0x000001000200d824 */ /* 0x004fe800078e00ff */
[----:B------:R-:W-:Y:S05]  /*1a440*/  @!P5 IMAD.X R0, RZ, RZ, ~R0, P0 ;  /* 0x000000ffff00d224 */ /* 0x000fea00000e0e00 */
[----:B------:R-:W-:Y:S04]  /*1a450*/  @!P5 SHF.R.S64 R2, R3, 0x1f, R0 ;  /* 0x0000001f0302d819 */ /* 0x000fe80000001000 */
[----:B------:R-:W-:Y:S01]  /*1a460*/  @!P5 IADD3 R5, P0, PT, R5, R2, RZ ;  /* 0x000000020505d210 */ /* 0x000fe20007f1e0ff */
[----:B------:R-:W-:Y:S03]  /*1a470*/  IMAD.SHL.U32 R2, R225, 0x8, RZ ;  /* 0x00000008e1027824 */ /* 0x000fe600078e00ff */
[----:B------:R-:W-:Y:S01]  /*1a480*/  @!P5 LEA.HI.X.SX32 R4, R0, R4, 0x1, P0 ;  /* 0x000000040004d211 */ /* 0x000fe200000f0eff */
[----:B------:R1:W-:Y:S01]  /*1a490*/  @!P5 STL [R1+0x28], R5 ;  /* 0x000028050100d387 */ /* 0x0003e20000100800 */
[----:B------:R-:W-:Y:S03]  /*1a4a0*/  IMAD.MOV.U32 R18, RZ, RZ, R5 ;  /* 0x000000ffff127224 */ /* 0x000fe600078e0005 */
[----:B------:R1:W-:Y:S01]  /*1a4b0*/  @!P5 STL [R1+0x24], R4 ;  /* 0x000024040100d387 */ /* 0x0003e20000100800 */
[----:B------:R-:W-:Y:S05]  /*1a4c0*/  @!P5 BRA `(.L_x_2147) ;  /* 0x000000040024d947 */ /* 0x000fea0003800000 */
[----:B-----5:R-:W-:Y:S01]  /*1a4d0*/  VIADD R9, R230, 0xffffff00 ;  /* 0xffffff00e6097836 */ /* 0x020fe20000000000 */
[C---:B------:R-:W-:Y:S01]  /*1a4e0*/  R2UR UR4, R12.reuse ;  /* 0x000000000c0472ca */ /* 0x040fe200000e0000 */
[----:B------:R-:W2:Y:S01]  /*1a4f0*/  LDL.64 R20, [R1] ;  /* 0x0000000001147983 */ /* 0x000ea20000100a00 */
[C---:B------:R-:W-:Y:S02]  /*1a500*/  R2UR UR5, R13.reuse ;  /* 0x000000000d0572ca */ /* 0x040fe400000e0000 */
[----:B------:R-:W-:Y:S02]  /*1a510*/  IABS R6, R9 ;  /* 0x0000000900067213 */ /* 0x000fe40000000000 */
[C---:B------:R-:W-:Y:S02]  /*1a520*/  R2UR UR14, R12.reuse ;  /* 0x000000000c0e72ca */ /* 0x040fe400000e0000 */
[C---:B------:R-:W-:Y:S02]  /*1a530*/  R2UR UR15, R13.reuse ;  /* 0x000000000d0f72ca */ /* 0x040fe400000e0000 */
[C---:B------:R-:W-:Y:S02]  /*1a540*/  R2UR UR12, R12.reuse ;  /* 0x000000000c0c72ca */ /* 0x040fe400000e0000 */
[C---:B------:R-:W-:Y:S02]  /*1a550*/  R2UR UR13, R13.reuse ;  /* 0x000000000d0d72ca */ /* 0x040fe400000e0000 */
[----:B------:R-:W-:Y:S01]  /*1a560*/  R2UR UR10, R12 ;  /* 0x000000000c0a72ca */ /* 0x000fe200000e0000 */
[----:B------:R-:W3:Y:S01]  /*1a570*/  LD.E R3, desc[UR4][R134.64+0x170] ;  /* 0x0001700486037980 */ /* 0x000ee2000c101900 */
[----:B------:R-:W-:Y:S02]  /*1a580*/  R2UR UR11, R13 ;  /* 0x000000000d0b72ca */ /* 0x000fe400000e0000 */
[-C--:B---3--:R-:W-:Y:S02]  /*1a590*/  IABS R0, R3.reuse ;  /* 0x0000000300007213 */ /* 0x088fe40000000000 */
[-C--:B------:R-:W-:Y:S02]  /*1a5a0*/  IABS R8, R3.reuse ;  /* 0x0000000300087213 */ /* 0x080fe40000000000 */
[----:B-1----:R-:W1:Y:S01]  /*1a5b0*/  I2F.RP R4, R0 ;  /* 0x0000000000047306 */ /* 0x002e620000209400 */
        /* <DEDUP_REMOVED lines=24> */
[----:B------:R-:W3:Y:S01]  /*1a740*/  LD.E.64 R6, desc[UR4][R134.64+0x40] ;  /* 0x0000400486067980 */ /* 0x000ee2000c101b00 */
[-C--:B------:R-:W-:Y:S04]  /*1a750*/  LOP3.LUT R0, R230, R3.reuse, RZ, 0x3c, !PT ;  /* 0x00000003e6007212 */ /* 0x080fe800078e3cff */
[----:B------:R-:W-:Y:S01]  /*1a760*/  @P3 VIADD R4, R4, 0x1 ;  /* 0x0000000104043836 */ /* 0x000fe20000000000 */
[----:B------:R-:W-:Y:S02]  /*1a770*/  ISETP.GE.AND P2, PT, R0, RZ, PT ;  /* 0x000000ff0000720c */ /* 0x000fe40003f46270 */
[----:B------:R-:W-:Y:S01]  /*1a780*/  LOP3.LUT R0, RZ, R3, RZ, 0x33, !PT ;  /* 0x00000003ff007212 */ /* 0x000fe200078e33ff */
[----:B------:R-:W-:Y:S02]  /*1a790*/  @!P6 IMAD.MOV R4, RZ, RZ, -R4 ;  /* 0x000000ffff04e224 */ /* 0x000fe400078e0a04 */
[----:B------:R-:W-:Y:S03]  /*1a7a0*/  @P4 VIADD R5, R5, 0x1 ;  /* 0x0000000105054836 */ /* 0x000fe60000000000 */
[----:B------:R-:W-:Y:S04]  /*1a7b0*/  SEL R10, R0, R4, !P0 ;  /* 0x00000004000a7207 */ /* 0x000fe80004000000 */
[CC--:B--2---:R-:W-:Y:S01]  /*1a7c0*/  LEA R8, P1, R10.reuse, R20.reuse, 0x2 ;  /* 0x000000140a087211 */ /* 0x0c4fe200078210ff */
[----:B------:R-:W-:Y:S03]  /*1a7d0*/  @!P2 IMAD.MOV R5, RZ, RZ, -R5 ;  /* 0x000000ffff05a224 */ /* 0x000fe600078e0a05 */
[----:B------:R-:W-:Y:S02]  /*1a7e0*/  LEA.HI.X.SX32 R9, R10, R21, 0x2, P1 ;  /* 0x000000150a097211 */ /* 0x000fe400008f16ff */
[----:B------:R-:W-:Y:S03]  /*1a7f0*/  SEL R0, R0, R5, !P0 ;  /* 0x0000000500007207 */ /* 0x000fe60004000000 */
[----:B------:R-:W2:Y:S01]  /*1a800*/  LD.E R14, desc[UR14][R8.64] ;  /* 0x0000000e080e7980 */ /* 0x000ea2000c101900 */
[C---:B------:R-:W-:Y:S04]  /*1a810*/  LEA R4, P0, R0.reuse, R20, 0x2 ;  /* 0x0000001400047211 */ /* 0x040fe800078010ff */
[C---:B------:R-:W-:Y:S01]  /*1a820*/  LEA.HI.X.SX32 R5, R0.reuse, R21, 0x2, P0 ;  /* 0x0000001500057211 */ /* 0x040fe200000f16ff */
[----:B------:R-:W-:Y:S04]  /*1a830*/  IMAD.IADD R0, R0, 0x1, -R10 ;  /* 0x0000000100007824 */ /* 0x000fe800078e0a0a */
[----:B------:R-:W-:Y:S01]  /*1a840*/  IMAD R3, R3, R0, -0x100 ;  /* 0xffffff0003037424 */ /* 0x000fe200078e0200 */
[----:B------:R1:W2:Y:S04]  /*1a850*/  LD.E R11, desc[UR12][R4.64] ;  /* 0x0000000c040b7980 */ /* 0x0002a8000c101900 */
[----:B------:R-:W-:Y:S01]  /*1a860*/  SHF.R.S32.HI R10, RZ, 0x1f, R3 ;  /* 0x0000001fff0a7819 */ /* 0x000fe20000011403 */
[----:B------:R-:W4:Y:S01]  /*1a870*/  LD.E.64 R8, desc[UR10][R134.64+0x28] ;  /* 0x0000280a86087980 */ /* 0x000f22000c101b00 */
[-C--:B---3--:R-:W-:Y:S02]  /*1a880*/  IMAD R0, R7, R3.reuse, RZ ;  /* 0x0000000307007224 */ /* 0x088fe400078e02ff */
[C---:B-1----:R-:W-:Y:S04]  /*1a890*/  IMAD.WIDE.U32 R4, R6.reuse, R3, RZ ;  /* 0x0000000306047225 */ /* 0x042fe800078e00ff */
[----:B------:R-:W-:Y:S04]  /*1a8a0*/  IMAD R6, R6, R10, R0 ;  /* 0x0000000a06067224 */ /* 0x000fe800078e0200 */
[----:B------:R-:W-:Y:S02]  /*1a8b0*/  IMAD.IADD R5, R5, 0x1, R6 ;  /* 0x0000000105057824 */ /* 0x000fe400078e0206 */
[----:B--2---:R-:W-:Y:S05]  /*1a8c0*/  IMAD.IADD R11, R14, 0x1, -R11 ;  /* 0x000000010e0b7824 */ /* 0x004fea00078e0a0b */
        /* <DEDUP_REMOVED lines=9> */
.L_x_2147:
[----:B------:R-:W-:Y:S05]  /*1a960*/  BSYNC.RECONVERGENT B0 ;  /* 0x0000000000007941 */ /* 0x000fea0003800200 */
.L_x_2146:
[----:B------:R-:W3:Y:S01]  /*1a970*/  LDL R6, [R1+0x18] ;  /* 0x0000180001067983 */ /* 0x000ee20000100800 */
[----:B------:R-:W4:Y:S01]  /*1a980*/  S2UR UR10, SR_CgaCtaId ;  /* 0x00000000000a79c3 */ /* 0x000f220000008800 */
[----:B-1----:R-:W-:Y:S01]  /*1a990*/  LOP3.LUT R5, R2, 0x38, RZ, 0xc0, !PT ;  /* 0x0000003802057812 */ /* 0x002fe200078ec0ff */
[----:B------:R-:W-:Y:S01]  /*1a9a0*/  UMOV UR11, 0x400 ;  /* 0x00000400000b7882 */ /* 0x000fe20000000000 */
[----:B--2---:R-:W2:Y:S01]  /*1a9b0*/  LDL R0, [R1+0x24] ;  /* 0x0000240001007983 */ /* 0x004ea20000100800 */
[----:B------:R-:W-:Y:S01]  /*1a9c0*/  SHF.L.U32 R224, R225, 0x6, RZ ;  /* 0x00000006e1e07819 */ /* 0x000fe200000006ff */
[----:B------:R-:W1:Y:S01]  /*1a9d0*/  LDCU.64 UR4, c[0x0][0x358] ;  /* 0x00006b00ff0477ac */ /* 0x000e620008000a00 */
[--C-:B------:R-:W-:Y:S01]  /*1a9e0*/  SHF.R.U32.HI R222, RZ, 0x1, R225.reuse ;  /* 0x00000001ffde7819 */ /* 0x100fe200000116e1 */
[----:B------:R-:W-:Y:S01]  /*1a9f0*/  BSSY.RECONVERGENT B1, `(.L_x_2148) ;  /* 0x0000356000017945 */ /* 0x000fe20003800200 */
[--C-:B------:R-:W-:Y:S02]  /*1aa00*/  LOP3.LUT R4, R17, 0x1c0, R2.reuse, 0xf8, !PT ;  /* 0x000001c011047812 */ /* 0x100fe400078ef802 */
[----:B------:R-:W-:Y:S02]  /*1aa10*/  LOP3.LUT R168, R224, 0x1c0, RZ, 0xc0, !PT ;  /* 0x000001c0e0a87812 */ /* 0x000fe400078ec0ff */
[--C-:B------:R-:W-:Y:S02]  /*1aa20*/  LOP3.LUT R4, R4, 0x38, R2.reuse, 0x78, !PT ;  /* 0x0000003804047812 */ /* 0x100fe400078e7802 */
[----:B------:R-:W-:Y:S02]  /*1aa30*/  LOP3.LUT R168, R168, 0x8, R225, 0xf8, !PT ;  /* 0x00000008a8a87812 */ /* 0x000fe400078ef8e1 */
[----:B------:R-:W-:Y:S02]  /*1aa40*/  SHF.L.U32 R11, R250, 0x5, RZ ;  /* 0x00000005fa0b7819 */ /* 0x000fe400000006ff */
[--C-:B------:R-:W-:Y:S02]  /*1aa50*/  LOP3.LUT R168, R168, 0x38, R2.reuse, 0x78, !PT ;  /* 0x00000038a8a87812 */ /* 0x100fe400078e7802 */
[----:B------:R-:W-:Y:S02]  /*1aa60*/  LOP3.LUT R4, R4, 0x1e00, R2, 0xf8, !PT ;  /* 0x00001e0004047812 */ /* 0x000fe400078ef802 */
[----:B------:R-:W-:Y:S02]  /*1aa70*/  SHF.L.U64.HI R10, R250, 0x5, R251 ;  /* 0x00000005fa0a7819 */ /* 0x000fe400000102fb */
[----:B------:R-:W-:Y:S02]  /*1aa80*/  SHF.L.U32 R223, R225, 0x5, RZ ;  /* 0x00000005e1df7819 */ /* 0x000fe400000006ff */
[----:B------:R-:W-:Y:S02]  /*1aa90*/  MOV R220, 0x20 ;  /* 0x0000002000dc7802 */ /* 0x000fe40000000f00 */
[----:B------:R-:W-:Y:S02]  /*1aaa0*/  LOP3.LUT R223, R223, 0x7c00, RZ, 0xc0, !PT ;  /* 0x00007c00dfdf7812 */ /* 0x000fe400078ec0ff */
[----:B------:R-:W-:Y:S02]  /*1aab0*/  LOP3.LUT P2, RZ, R225, 0x4, RZ, 0xc0, !PT ;  /* 0x00000004e1ff7812 */ /* 0x000fe4000784c0ff */
[----:B--2---:R-:W-:Y:S01]  /*1aac0*/  MOV R3, R0 ;  /* 0x0000000000037202 */ /* 0x004fe20000000f00 */
[----:B----4-:R-:W-:Y:S01]  /*1aad0*/  ULEA UR8, UR10, UR11, 0x18 ;  /* 0x0000000b0a087291 */ /* 0x010fe2000f8ec0ff */
[----:B---3--:R-:W-:Y:S02]  /*1aae0*/  ISETP.GE.AND P0, PT, R5, R6, PT ;  /* 0x000000060500720c */ /* 0x008fe40003f06270 */
[----:B------:R-:W-:Y:S02]  /*1aaf0*/  LOP3.LUT R0, R222, 0x8, RZ, 0xc0, !PT ;  /* 0x00000008de007812 */ /* 0x000fe400078ec0ff */
[----:B------:R-:W-:Y:S02]  /*1ab00*/  MOV R6, R3 ;  /* 0x0000000300067202 */ /* 0x000fe40000000f00 */
[----:B------:R-:W-:Y:S02]  /*1ab10*/  LOP3.LUT R0, R0, 0x1c0, R224, 0xf8, !PT ;  /* 0x000001c000007812 */ /* 0x000fe400078ef8e0 */
[----:B------:R-:W-:Y:S02]  /*1ab20*/  LOP3.LUT R3, R224, 0x400, RZ, 0xc0, !PT ;  /* 0x00000400e0037812 */ /* 0x000fe400078ec0ff */
[----:B------:R-:W-:Y:S02]  /*1ab30*/  LOP3.LUT R221, R0, 0x38, R2, 0x78, !PT ;  /* 0x0000003800dd7812 */ /* 0x000fe400078e7802 */
[----:B------:R-:W-:Y:S02]  /*1ab40*/  IADD3 R2, P1, PT, R11, R18, RZ ;  /* 0x000000120b027210 */ /* 0x000fe40007f3e0ff */
[----:B------:R-:W-:Y:S02]  /*1ab50*/  @!P0 R2UR UR32, R12 ;  /* 0x000000000c2082ca */ /* 0x000fe400000e0000 */
[C---:B------:R-:W-:Y:S02]  /*1ab60*/  @!P0 R2UR UR33, R13.reuse ;  /* 0x000000000d2182ca */ /* 0x040fe400000e0000 */
[----:B------:R-:W-:Y:S02]  /*1ab70*/  LEA R168, R168, R3, 0x1 ;  /* 0x00000003a8a87211 */ /* 0x000fe400078e08ff */
[-C--:B------:R-:W-:Y:S02]  /*1ab80*/  IADD3.X R3, PT, PT, R10, R6.reuse, RZ, P1, !PT ;  /* 0x000000060a037210 */ /* 0x080fe40000ffe4ff */
[----:B------:R-:W-:Y:S02]  /*1ab90*/  @!P0 MOV R7, R6 ;  /* 0x0000000600078202 */ /* 0x000fe40000000f00 */
[----:B------:R-:W-:Y:S02]  /*1aba0*/  LEA R227, R4, UR8, 0x1 ;  /* 0x0000000804e37c11 */ /* 0x000fe4000f8e08ff */
[----:B------:R-:W-:Y:S02]  /*1abb0*/  @!P0 MOV R6, R18 ;  /* 0x0000001200068202 */ /* 0x000fe40000000f00 */
[C---:B------:R-:W-:Y:S02]  /*1abc0*/  @!P0 R2UR UR30, R12.reuse ;  /* 0x000000000c1e82ca */ /* 0x040fe400000e0000 */
[C---:B------:R-:W-:Y:S01]  /*1abd0*/  @!P0 R2UR UR31, R13.reuse ;  /* 0x000000000d1f82ca */ /* 0x040fe200000e0000 */
[----:B------:R-:W-:Y:S01]  /*1abe0*/  @!PT LDS RZ, [RZ] ;  /* 0x00000000fffff984 */ /* 0x000fe20000000800 */
[----:B------:R-:W-:Y:S01]  /*1abf0*/  @!PT LDS RZ, [RZ] ;  /* 0x00000000fffff984 */ /* 0x000fe20000000800 */
[----:B------:R-:W-:Y:S01]  /*1ac00*/  @!PT LDS RZ, [RZ] ;  /* 0x00000000fffff984 */ /* 0x000fe20000000800 */
[----:B------:R2:W-:Y:S01]  /*1ac10*/  @!P0 LDGSTS.E.BYPASS.LTC128B.128 [R227+0xa000], desc[UR32][R6.64] ;  /* 0x0a00000006e38fae */ /* 0x0005e2000b981a20 */
[----:B------:R-:W-:Y:S02]  /*1ac20*/  @!P0 R2UR UR28, R12 ;  /* 0x000000000c1c82ca */ /* 0x000fe400000e0000 */
[----:B------:R-:W-:Y:S02]  /*1ac30*/  @!P0 R2UR UR29, R13 ;  /* 0x000000000d1d82ca */ /* 0x000fe400000e0000 */
[-C--:B------:R-:W-:Y:S02]  /*1ac40*/  IADD3 R4, P1, PT, R2, R11.reuse, RZ ;  /* 0x0000000b02047210 */ /* 0x080fe40007f3e0ff */
[C---:B------:R-:W-:Y:S01]  /*1ac50*/  @!P0 R2UR UR26, R12.reuse ;  /* 0x000000000c1a82ca */ /* 0x040fe200000e0000 */
[----:B------:R-:W-:Y:S01]  /*1ac60*/  @P0 STS.128 [R227+0xa000], RZ ;  /* 0x00a000ffe3000388 */ /* 0x000fe20000000c00 */
[-C--:B------:R-:W-:Y:S02]  /*1ac70*/  IADD3.X R5, PT, PT, R3, R10.reuse, RZ, P1, !PT ;  /* 0x0000000a03057210 */ /* 0x080fe40000ffe4ff */
[C---:B------:R-:W-:Y:S02]  /*1ac80*/  @!P0 R2UR UR27, R13.reuse ;  /* 0x000000000d1b82ca */ /* 0x040fe400000e0000 */
[C---:B------:R-:W-:Y:S02]  /*1ac90*/  @!P0 R2UR UR24, R12.reuse ;  /* 0x000000000c1882ca */ /* 0x040fe400000e0000 */
[C---:B------:R-:W-:Y:S01]  /*1aca0*/  @!P0 R2UR UR25, R13.reuse ;  /* 0x000000000d1982ca */ /* 0x040fe200000e0000 */
[----:B------:R-:W-:Y:S01]  /*1acb0*/  @!PT LDS RZ, [RZ] ;  /* 0x00000000fffff984 */ /* 0x000fe20000000800 */
[----:B------:R-:W-:Y:S01]  /*1acc0*/  @!PT LDS RZ, [RZ] ;  /* 0x00000000fffff984 */ /* 0x000fe20000000800 */
[----:B------:R-:W-:Y:S01]  /*1acd0*/  @!PT LDS RZ, [RZ] ;  /* 0x00000000fffff984 */ /* 0x000fe20000000800 */
[----:B------:R3:W-:Y:S01]  /*1ace0*/  @!P0 LDGSTS.E.BYPASS.LTC128B.128 [R227+0xa800], desc[UR30][R2.64] ;  /* 0x0a80000002e38fae */ /* 0x0007e2000b981a1e */
[C---:B------:R-:W-:Y:S02]  /*1acf0*/  @!P0 R2UR UR22, R12.reuse ;  /* 0x000000000c1682ca */ /* 0x040fe400000e0000 */
[C---:B------:R-:W-:Y:S02]  /*1ad00*/  @!P0 R2UR UR23, R13.reuse ;  /* 0x000000000d1782ca */ /* 0x040fe400000e0000 */
[C---:B------:R-:W-:Y:S02]  /*1ad10*/  @!P0 R2UR UR20, R12.reuse ;  /* 0x000000000c1482ca */ /* 0x040fe400000e0000 */
[C---:B------:R-:W-:Y:S01]  /*1ad20*/  @!P0 R2UR UR21, R13.reuse ;  /* 0x000000000d1582ca */ /* 0x040fe200000e0000 */
[----:B------:R-:W-:Y:S01]  /*1ad30*/  @P0 STS.128 [R227+0xa800], RZ ;  /* 0x00a800ffe3000388 */ /* 0x000fe20000000c00 */
[----:B------:R-:W-:Y:S02]  /*1ad40*/  @!P0 R2UR UR18, R12 ;  /* 0x000000000c1282ca */ /* 0x000fe400000e0000 */
[-C--:B--2---:R-:W-:Y:S02]  /*1ad50*/  IADD3 R6, P1, PT, R4, R11.reuse, RZ ;  /* 0x0000000b04067210 */ /* 0x084fe40007f3e0ff */
[----:B------:R-:W-:Y:S02]  /*1ad60*/  @!P0 R2UR UR19, R13 ;  /* 0x000000000d1382ca */ /* 0x000fe400000e0000 */
[-C--:B------:R-:W-:Y:S01]  /*1ad70*/  IADD3.X R7, PT, PT, R5, R10.reuse, RZ, P1, !PT ;  /* 0x0000000a05077210 */ /* 0x080fe20000ffe4ff */
        /* <DEDUP_REMOVED lines=10> */
[-C--:B---3--:R-:W-:Y:S02]  /*1ae20*/  IADD3 R2, P1, PT, R6, R11.reuse, RZ ;  /* 0x0000000b06027210 */ /* 0x088fe40007f3e0ff */
[----:B------:R-:W-:Y:S02]  /*1ae30*/  @!P0 R2UR UR13, R13 ;  /* 0x000000000d0d82ca */ /* 0x000fe400000e0000 */
[-C--:B------:R-:W-:Y:S01]  /*1ae40*/  IADD3.X R3, PT, PT, R7, R10.reuse, RZ, P1, !PT ;  /* 0x0000000a07037210 */ /* 0x080fe20000ffe4ff */
[----:B------:R-:W-:Y:S01]  /*1ae50*/  @!PT LDS RZ, [RZ] ;  /* 0x00000000fffff984 */ /* 0x000fe20000000800 */
[----:B------:R-:W-:Y:S01]  /*1ae60*/  @!PT LDS RZ, [RZ] ;  /* 0x00000000fffff984 */ /* 0x000fe20000000800 */
[----:B------:R-:W-:Y:S01]  /*1ae70*/  @!PT LDS RZ, [RZ] ;  /* 0x00000000fffff984 */ /* 0x000fe20000000800 */
[----:B------:R-:W-:Y:S01]  /*1ae80*/  @!P0 LDGSTS.E.BYPASS.LTC128B.128 [R227+0xb800], desc[UR26][R6.64] ;  /* 0x0b80000006e38fae */ /* 0x000fe2000b981a1a */
        /* <DEDUP_REMOVED lines=13> */
[----:B------:R-:W-:Y:S02]  /*1af60*/  IADD3 R8, P1, PT, R4, R11, RZ ;  /* 0x0000000b04087210 */ /* 0x000fe40007f3e0ff */
[C---:B------:R-:W-:Y:S02]  /*1af70*/  @!P0 R2UR UR34, R12.reuse ;  /* 0x000000000c2282ca */ /* 0x040fe400000e0000 */
[-C--:B------:R-:W-:Y:S02]  /*1af80*/  IADD3.X R9, PT, PT, R5, R10.reuse, RZ, P1, !PT ;  /* 0x0000000a05097210 */ /* 0x080fe40000ffe4ff */
[C---:B------:R-:W-:Y:S01]  /*1af90*/  @!P0 R2UR UR35, R13.reuse ;  /* 0x000000000d2382ca */ /* 0x040fe200000e0000 */
[----:B------:R-:W-:Y:S01]  /*1afa0*/  @P0 STS.128 [R227+0xc000], RZ ;  /* 0x00c000ffe3000388 */ /* 0x000fe20000000c00 */
[----:B------:R-:W-:Y:S02]  /*1afb0*/  @!P0 R2UR UR10, R12 ;  /* 0x000000000c0a82ca */ /* 0x000fe400000e0000 */
[----:B------:R-:W-:Y:S02]  /*1afc0*/  @!P0 R2UR UR11, R13 ;  /* 0x000000000d0b82ca */ /* 0x000fe400000e0000 */
[----:B------:R-:W-:Y:S02]  /*1afd0*/  LOP3.LUT R0, R223, 0x200, R224, 0xf8, !PT ;  /* 0x00000200df007812 */ /* 0x000fe400078ef8e0 */
[----:B------:R-:W-:Y:S01]  /*1afe0*/  IADD3 R212, PT, PT, R168, UR8, RZ ;  /* 0x00000008a8d47c10 */ /* 0x000fe2000fffe0ff */
[----:B------:R-:W-:Y:S01]  /*1aff0*/  @!PT LDS RZ, [RZ] ;  /* 0x00000000fffff984 */ /* 0x000fe20000000800 */
[----:B------:R-:W-:Y:S01]  /*1b000*/  @!PT LDS RZ, [RZ] ;  /* 0x00000000fffff984 */ /* 0x000fe20000000800 */
[----:B------:R-:W-:Y:S01]  /*1b010*/  @!PT LDS RZ, [RZ] ;  /* 0x00000000fffff984 */ /* 0x000fe20000000800 */
[----:B------:R-:W-:Y:S01]  /*1b020*/  @!P0 LDGSTS.E.BYPASS.LTC128B.128 [R227+0xc800], desc[UR22][R4.64] ;  /* 0x0c80000004e38fae */ /* 0x000fe2000b981a16 */
[----:B------:R-:W-:Y:S07]  /*1b030*/  LOP3.LUT R0, R0, R221, RZ, 0xfc, !PT ;  /* 0x000000dd00007212 */ /* 0x000fee00078efcff */
[----:B------:R-:W-:Y:S01]  /*1b040*/  @P0 STS.128 [R227+0xc800], RZ ;  /* 0x00c800ffe3000388 */ /* 0x000fe20000000c00 */
[-C--:B--2---:R-:W-:Y:S04]  /*1b050*/  IADD3 R2, P1, PT, R8, R11.reuse, RZ ;  /* 0x0000000b08027210 */ /* 0x084fe80007f3e0ff */
[-C--:B------:R-:W-:Y:S03]  /*1b060*/  IADD3.X R3, PT, PT, R9, R10.reuse, RZ, P1, !PT ;  /* 0x0000000a09037210 */ /* 0x080fe60000ffe4ff */
        /* <DEDUP_REMOVED lines=20> */
[----:B------:R-:W-:Y:S01]  /*1b1b0*/  @P0 STS.128 [R227+0xe000], RZ ;  /* 0x00e000ffe3000388 */ /* 0x000fe20000000c00 */
[-C--:B---3--:R-:W-:Y:S04]  /*1b1c0*/  IADD3 R2, P1, PT, R4, R11.reuse, RZ ;  /* 0x0000000b04027210 */ /* 0x088fe80007f3e0ff */
[-C--:B------:R-:W-:Y:S03]  /*1b1d0*/  IADD3.X R3, PT, PT, R5, R10.reuse, RZ, P1, !PT ;  /* 0x0000000a05037210 */ /* 0x080fe60000ffe4ff */
[----:B------:R-:W-:Y:S01]  /*1b1e0*/  @!PT LDS RZ, [RZ] ;  /* 0x00000000fffff984 */ /* 0x000fe20000000800 */
[----:B------:R-:W-:Y:S01]  /*1b1f0*/  @!PT LDS RZ, [RZ] ;  /* 0x00000000fffff984 */ /* 0x000fe20000000800 */
[----:B------:R-:W-:Y:S01]  /*1b200*/  @!PT LDS RZ, [RZ] ;  /* 0x00000000fffff984 */ /* 0x000fe20000000800 */
[----:B------:R-:W-:Y:S08]  /*1b210*/  @!P0 LDGSTS.E.BYPASS.LTC128B.128 [R227+0xe800], desc[UR14][R8.64] ;  /* 0x0e80000008e38fae */ /* 0x000ff0000b981a0e */
[----:B------:R-:W-:Y:S01]  /*1b220*/  @P0 STS.128 [R227+0xe800], RZ ;  /* 0x00e800ffe3000388 */ /* 0x000fe20000000c00 */
[-C--:B--2---:R-:W-:Y:S04]  /*1b230*/  IADD3 R6, P1, PT, R2, R11.reuse, RZ ;  /* 0x0000000b02067210 */ /* 0x084fe80007f3e0ff */
        /* <DEDUP_REMOVED lines=25> */
[----:B--2---:R-:W-:Y:S04]  /*1b3d0*/  @!P0 IADD3 R6, P1, PT, R2, R11, RZ ;  /* 0x0000000b02068210 */ /* 0x004fe80007f3e0ff */
[----:B------:R-:W-:Y:S03]  /*1b3e0*/  @!P0 IADD3.X R7, PT, PT, R3, R10, RZ, P1, !PT ;  /* 0x0000000a03078210 */ /* 0x000fe60000ffe4ff */
        /* <DEDUP_REMOVED lines=10> */
[----:B------:R-:W-:Y:S02]  /*1b490*/  LOP3.LUT P0, RZ, R225, 0x2, RZ, 0xc0, !PT ;  /* 0x00000002e1ff7812 */ /* 0x000fe4000780c0ff */
[----:B--2---:R-:W-:Y:S02]  /*1b4a0*/  LEA R3, R0, UR8, 0x1 ;  /* 0x0000000800037c11 */ /* 0x004fe4000f8e08ff */
[----:B------:R-:W-:Y:S02]  /*1b4b0*/  SEL R220, R220, 0xffffffe0, !P0 ;  /* 0xffffffe0dcdc7807 */ /* 0x000fe40004000000 */
[----:B------:R-:W-:Y:S01]  /*1b4c0*/  MOV R2, 0x40 ;  /* 0x0000004000027802 */ /* 0x000fe20000000f00 */
[----:B------:R2:W-:Y:S01]  /*1b4d0*/  LDSM.16.M88.4 R128, [R3] ;  /* 0x000000000380783b */ /* 0x0005e20000000200 */
[CC--:B------:R-:W-:Y:S02]  /*1b4e0*/  IADD3 R172, PT, PT, R3.reuse, R220.reuse, RZ ;  /* 0x000000dc03ac7210 */ /* 0x0c0fe40007ffe0ff */
[----:B------:R-:W-:Y:S02]  /*1b4f0*/  IADD3 R0, PT, PT, R212, R220, RZ ;  /* 0x000000dcd4007210 */ /* 0x000fe40007ffe0ff */
[----:B------:R-:W-:Y:S03]  /*1b500*/  SEL R2, R2, 0xffffffc0, !P2 ;  /* 0xffffffc002027807 */ /* 0x000fe60005000000 */
[----:B------:R-:W3:Y:S08]  /*1b510*/  LDSM.16.M88.4 R8, [R168+UR8+0x2000] ;  /* 0x00200008a808783b */ /* 0x000ef00008000200 */
[----:B------:R-:W4:Y:S01]  /*1b520*/  LDSM.16.M88.4 R16, [R168+UR8+0x2800] ;  /* 0x00280008a810783b */ /* 0x000f220008000200 */
[-C--:B--2---:R-:W-:Y:S07]  /*1b530*/  IADD3 R3, PT, PT, R3, R2.reuse, RZ ;  /* 0x0000000203037210 */ /* 0x084fee0007ffe0ff */
[----:B------:R-:W2:Y:S01]  /*1b540*/  LDSM.16.M88.4 R24, [R168+UR8+0x3000] ;  /* 0x00300008a818783b */ /* 0x000ea20008000200 */
[----:B------:R-:W-:Y:S07]  /*1b550*/  IADD3 R2, PT, PT, R212, R2, RZ ;  /* 0x00000002d4027210 */ /* 0x000fee0007ffe0ff */
[----:B------:R-:W1:Y:S08]  /*1b560*/  LDSM.16.M88.4 R32, [R168+UR8+0x3800] ;  /* 0x00380008a820783b */ /* 0x000e700008000200 */
[----:B------:R-:W1:Y:S01]  /*1b570*/  LDSM.16.M88.4 R40, [R168+UR8+0x4000] ;  /* 0x00400008a828783b */ /* 0x000e620008000200 */
[C---:B---3--:R-:W-:Y:S07]  /*1b580*/  HMMA.16816.F32.BF16 R4, R128.reuse, R8, RZ ;  /* 0x000000088004723c */ /* 0x048fee00000418ff */
[----:B------:R-:W3:Y:S01]  /*1b590*/  LDSM.16.M88.4 R48, [R168+UR8+0x4800] ;  /* 0x00480008a830783b */ /* 0x000ee20008000200 */
[C---:B------:R-:W-:Y:S07]  /*1b5a0*/  HMMA.16816.F32.BF16 R8, R128.reuse, R10, RZ ;  /* 0x0000000a8008723c */ /* 0x040fee00000418ff */
[----:B------:R-:W3:Y:S01]  /*1b5b0*/  LDSM.16.M88.4 R56, [R168+UR8+0x5000] ;  /* 0x00500008a838783b */ /* 0x000ee20008000200 */
[C---:B----4-:R-:W-:Y:S07]  /*1b5c0*/  HMMA.16816.F32.BF16 R12, R128.reuse, R16, RZ ;  /* 0x00000010800c723c */ /* 0x050fee00000418ff */
[----:B------:R-:W4:Y:S01]  /*1b5d0*/  LDSM.16.M88.4 R64, [R168+UR8+0x5800] ;  /* 0x00580008a840783b */ /* 0x000f220008000200 */
[C---:B------:R-:W-:Y:S07]  /*1b5e0*/  HMMA.16816.F32.BF16 R16, R128.reuse, R18, RZ ;  /* 0x000000128010723c */ /* 0x040fee00000418ff */
[----:B------:R-:W4:Y:S01]  /*1b5f0*/  LDSM.16.M88.4 R72, [R168+UR8+0x6000] ;  /* 0x00600008a848783b */ /* 0x000f220008000200 */
[C---:B--2---:R-:W-:Y:S07]  /*1b600*/  HMMA.16816.F32.BF16 R20, R128.reuse, R24, RZ ;  /* 0x000000188014723c */ /* 0x044fee00000418ff */
[----:B------:R-:W2:Y:S01]  /*1b610*/  LDSM.16.M88.4 R80, [R168+UR8+0x6800] ;  /* 0x00680008a850783b */ /* 0x000ea20008000200 */
[C---:B------:R-:W-:Y:S07]  /*1b620*/  HMMA.16816.F32.BF16 R24, R128.reuse, R26, RZ ;  /* 0x0000001a8018723c */ /* 0x040fee00000418ff */
[----:B------:R-:W2:Y:S01]  /*1b630*/  LDSM.16.M88.4 R88, [R168+UR8+0x7000] ;  /* 0x00700008a858783b */ /* 0x000ea20008000200 */
[C---:B-1----:R-:W-:Y:S07]  /*1b640*/  HMMA.16816.F32.BF16 R28, R128.reuse, R32, RZ ;  /* 0x00000020801c723c */ /* 0x042fee00000418ff */
[----:B------:R-:W1:Y:S01]  /*1b650*/  LDSM.16.M88.4 R96, [R168+UR8+0x7800] ;  /* 0x00780008a860783b */ /* 0x000e620008000200 */
[C---:B------:R-:W-:Y:S07]  /*1b660*/  HMMA.16816.F32.BF16 R32, R128.reuse, R34, RZ ;  /* 0x000000228020723c */ /* 0x040fee00000418ff */
[----:B------:R-:W1:Y:S01]  /*1b670*/  LDSM.16.M88.4 R104, [R168+UR8+0x8000] ;  /* 0x00800008a868783b */ /* 0x000e620008000200 */
[C---:B------:R-:W-:Y:S07]  /*1b680*/  HMMA.16816.F32.BF16 R36, R128.reuse, R40, RZ ;  /* 0x000000288024723c */ /* 0x040fee00000418ff */
[----:B------:R-:W1:Y:S01]  /*1b690*/  LDSM.16.M88.4 R112, [R168+UR8+0x8800] ;  /* 0x00880008a870783b */ /* 0x000e620008000200 */
[C---:B------:R-:W-:Y:S07]  /*1b6a0*/  HMMA.16816.F32.BF16 R40, R128.reuse, R42, RZ ;  /* 0x0000002a8028723c */ /* 0x040fee00000418ff */
[----:B------:R-:W1:Y:S01]  /*1b6b0*/  LDSM.16.M88.4 R120, [R168+UR8+0x9000] ;  /* 0x00900008a878783b */ /* 0x000e620008000200 */
[C---:B---3--:R-:W-:Y:S07]  /*1b6c0*/  HMMA.16816.F32.BF16 R44, R128.reuse, R48, RZ ;  /* 0x00000030802c723c */ /* 0x048fee00000418ff */
[----:B------:R-:W3:Y:S01]  /*1b6d0*/  LDSM.16.M88.4 R168, [R168+UR8+0x9800] ;  /* 0x00980008a8a8783b */ /* 0x000ee20008000200 */
[C---:B------:R-:W-:Y:S07]  /*1b6e0*/  HMMA.16816.F32.BF16 R48, R128.reuse, R50, RZ ;  /* 0x000000328030723c */ /* 0x040fee00000418ff */
[----:B------:R-:W-:Y:S01]  /*1b6f0*/  LDSM.16.M88.4 R172, [R172] ;  /* 0x00000000acac783b */ /* 0x000fe20000000200 */
[C---:B------:R-:W-:Y:S07]  /*1b700*/  HMMA.16816.F32.BF16 R52, R128.reuse, R56, RZ ;  /* 0x000000388034723c */ /* 0x040fee00000418ff */
[----:B------:R-:W3:Y:S01]  /*1b710*/  LDSM.16.M88.4 R176, [R0+0x2000] ;  /* 0x0020000000b0783b */ /* 0x000ee20000000200 */
[C---:B------:R-:W-:Y:S07]  /*1b720*/  HMMA.16816.F32.BF16 R56, R128.reuse, R58, RZ ;  /* 0x0000003a8038723c */ /* 0x040fee00000418ff */
[----:B------:R-:W3:Y:S01]  /*1b730*/  LDSM.16.M88.4 R180, [R0+0x2800] ;  /* 0x0028000000b4783b */ /* 0x000ee20000000200 */
        /* <DEDUP_REMOVED lines=8> */
[C---:B--2---:R-:W-:Y:S07]  /*1b7c0*/  HMMA.16816.F32.BF16 R76, R128.reuse, R80, RZ ;  /* 0x00000050804c723c */ /* 0x044fee00000418ff */
[----:B------:R-:W2:Y:S01]  /*1b7d0*/  LDSM.16.M88.4 R200, [R0+0x5000] ;  /* 0x0050000000c8783b */ /* 0x000ea20000000200 */
[C---:B------:R-:W-:Y:S07]  /*1b7e0*/  HMMA.16816.F32.BF16 R80, R128.reuse, R82, RZ ;  /* 0x000000528050723c */ /* 0x040fee00000418ff */
[----:B------:R-:W2:Y:S01]  /*1b7f0*/  LDSM.16.M88.4 R204, [R0+0x5800] ;  /* 0x0058000000cc783b */ /* 0x000ea20000000200 */
[C---:B------:R-:W-:Y:S07]  /*1b800*/  HMMA.16816.F32.BF16 R84, R128.reuse, R88, RZ ;  /* 0x000000588054723c */ /* 0x040fee00000418ff */
[----:B------:R-:W2:Y:S01]  /*1b810*/  LDSM.16.M88.4 R208, [R0+0x6000] ;  /* 0x0060000000d0783b */ /* 0x000ea20000000200 */
[C---:B------:R-:W-:Y:S07]  /*1b820*/  HMMA.16816.F32.BF16 R88, R128.reuse, R90, RZ ;  /* 0x0000005a8058723c */ /* 0x040fee00000418ff */
[----:B------:R-:W2:Y:S04]  /*1b830*/  LD.E R226, desc[UR4][R134.64+0x18c] ;  /* 0x00018c0486e27980 */ /* 0x000ea8000c101900 */
[----:B------:R-:W-:Y:S01]  /*1b840*/  LDSM.16.M88.4 R212, [R2+0x3000] ;  /* 0x0030000002d4783b */ /* 0x000fe20000000200 */
[C---:B-1----:R-:W-:Y:S07]  /*1b850*/  HMMA.16816.F32.BF16 R92, R128.reuse, R96, RZ ;  /* 0x00000060805c723c */ /* 0x042fee00000418ff */
[----:B------:R-:W0:Y:S01]  /*1b860*/  LDGDEPBAR ;  /* 0x00000000000079af */ /* 0x000e220000000000 */
        /* <DEDUP_REMOVED lines=8> */
[C---:B---3--:R-:W-:Y:S08]  /*1b8f0*/  HMMA.16816.F32.BF16 R124, R128.reuse, R168, RZ ;  /* 0x000000a8807c723c */ /* 0x048ff000000418ff */
[----:B------:R-:W-:Y:S01]  /*1b900*/  HMMA.16816.F32.BF16 R128, R128, R170, RZ ;  /* 0x000000aa8080723c */ /* 0x000fe200000418ff */
[----:B------:R-:W1:Y:S07]  /*1b910*/  LDSM.16.M88.4 R168, [R0+0x6800] ;  /* 0x0068000000a8783b */ /* 0x000e6e0000000200 */
        /* <DEDUP_REMOVED lines=17> */
[----:B------:R1:W4:Y:S07]  /*1ba30*/  LDSM.16.M88.4 R196, [R0+0x9800] ;  /* 0x0098000000c4783b */ /* 0x00032e0000000200 */
[C---:B--2---:R-:W-:Y:S08]  /*1ba40*/  HMMA.16816.F32.BF16 R52, R172.reuse, R200, R52 ;  /* 0x000000c8ac34723c */ /* 0x044ff00000041834 */
[C---:B------:R-:W-:Y:S01]  /*1ba50*/  HMMA.16816.F32.BF16 R56, R172.reuse, R202, R56 ;  /* 0x000000caac38723c */ /* 0x040fe20000041838 */
[----:B------:R-:W-:Y:S07]  /*1ba60*/  LDSM.16.M88.4 R200, [R3] ;  /* 0x0000000003c8783b */ /* 0x000fee0000000200 */
[C---:B------:R-:W-:Y:S03]  /*1ba70*/  HMMA.16816.F32.BF16 R60, R172.reuse, R204, R60 ;  /* 0x000000ccac3c723c */ /* 0x040fe6000004183c */
[C---:B-1----:R-:W-:Y:S05]  /*1ba80*/  IADD3 R0, PT, PT, R220.reuse, R2, RZ ;  /* 0x00000002dc007210 */ /* 0x042fea0007ffe0ff */
[C---:B------:R-:W-:Y:S01]  /*1ba90*/  HMMA.16816.F32.BF16 R64, R172.reuse, R206, R64 ;  /* 0x000000ceac40723c */ /* 0x040fe20000041840 */
[----:B------:R-:W1:Y:S07]  /*1baa0*/  LDSM.16.M88.4 R204, [R2+0x2000] ;  /* 0x0020000002cc783b */ /* 0x000e6e0000000200 */
        /* <DEDUP_REMOVED lines=9> */
[C---:B------:R-:W-:Y:S08]  /*1bb40*/  HMMA.16816.F32.BF16 R92, R172.reuse, R180, R92 ;  /* 0x000000b4ac5c723c */ /* 0x040ff0000004185c */
[C---:B------:R-:W-:Y:S01]  /*1bb50*/  HMMA.16816.F32.BF16 R96, R172.reuse, R182, R96 ;  /* 0x000000b6ac60723c */ /* 0x040fe20000041860 */
[----:B------:R-:W-:Y:S07]  /*1bb60*/  LDSM.16.M88.4 R180, [R2+0x6000] ;  /* 0x0060000002b4783b */ /* 0x000fee0000000200 */
        /* <DEDUP_REMOVED lines=10> */
[----:B------:R-:W-:Y:S01]  /*1bc10*/  HMMA.16816.F32.BF16 R128, R172, R198, R128 ;  /* 0x000000c6ac80723c */ /* 0x000fe20000041880 */
[----:B------:R-:W4:Y:S07]  /*1bc20*/  LDSM.16.M88.4 R172, [R2+0x5000] ;  /* 0x0050000002ac783b */ /* 0x000f2e0000000200 */
[C---:B-1----:R-:W-:Y:S01]  /*1bc30*/  HMMA.16816.F32.BF16 R4, R200.reuse, R204, R4 ;  /* 0x000000ccc804723c */ /* 0x042fe20000041804 */
[----:B------:R-:W-:Y:S07]  /*1bc40*/  LDSM.16.M88.4 R196, [R2+0x8000] ;  /* 0x0080000002c4783b */ /* 0x000fee0000000200 */
[C---:B------:R-:W-:Y:S01]  /*1bc50*/  HMMA.16816.F32.BF16 R8, R200.reuse, R206, R8 ;  /* 0x000000cec808723c */ /* 0x040fe20000041808 */
[----:B------:R-:W-:Y:S07]  /*1bc60*/  LDSM.16.M88.4 R204, [R2+0x8800] ;  /* 0x0088000002cc783b */ /* 0x000fee0000000200 */
[C---:B--2---:R-:W-:Y:S08]  /*1bc70*/  HMMA.16816.F32.BF16 R12, R200.reuse, R208, R12 ;  /* 0x000000d0c80c723c */ /* 0x044ff0000004180c */
[C---:B------:R-:W-:Y:S01]  /*1bc80*/  HMMA.16816.F32.BF16 R16, R200.reuse, R210, R16 ;  /* 0x000000d2c810723c */ /* 0x040fe20000041810 */
[----:B------:R-:W-:Y:S07]  /*1bc90*/  LDSM.16.M88.4 R208, [R2+0x9000] ;  /* 0x0090000002d0783b */ /* 0x000fee0000000200 */
[C---:B------:R-:W-:Y:S03]  /*1bca0*/  HMMA.16816.F32.BF16 R20, R200.reuse, R212, R20 ;  /* 0x000000d4c814723c */ /* 0x040fe60000041814 */
[----:B------:R-:W-:Y:S02]  /*1bcb0*/  IADD3 R212, PT, PT, R220, R3, RZ ;  /* 0x00000003dcd47210 */ /* 0x000fe40007ffe0ff */
[----:B-----5:R-:W-:Y:S03]  /*1bcc0*/  MOV R3, R230 ;  /* 0x000000e600037202 */ /* 0x020fe60000000f00 */
        /* <DEDUP_REMOVED lines=8> */
[C---:B---3--:R-:W-:Y:S08]  /*1bd50*/  HMMA.16816.F32.BF16 R44, R200.reuse, R176, R44 ;  /* 0x000000b0c82c723c */ /* 0x048ff0000004182c */
[C---:B------:R-:W-:Y:S01]  /*1bd60*/  HMMA.16816.F32.BF16 R48, R200.reuse, R178, R48 ;  /* 0x000000b2c830723c */ /* 0x040fe20000041830 */
[----:B------:R-:W2:Y:S07]  /*1bd70*/  LDSM.16.M88.4 R176, [R2+0x9800] ;  /* 0x0098000002b0783b */ /* 0x000eae0000000200 */
[C---:B----4-:R-:W-:Y:S08]  /*1bd80*/  HMMA.16816.F32.BF16 R52, R200.reuse, R172, R52 ;  /* 0x000000acc834723c */ /* 0x050ff00000041834 */
[C---:B------:R-:W-:Y:S08]  /*1bd90*/  HMMA.16816.F32.BF16 R56, R200.reuse, R174, R56 ;  /* 0x000000aec838723c */ /* 0x040ff00000041838 */
[C---:B-1----:R-:W-:Y:S08]  /*1bda0*/  HMMA.16816.F32.BF16 R60, R200.reuse, R168, R60 ;  /* 0x000000a8c83c723c */ /* 0x042ff0000004183c */
        /* <DEDUP_REMOVED lines=16> */
[C---:B--2---:R-:W-:Y:S08]  /*1beb0*/  HMMA.16816.F32.BF16 R124, R200.reuse, R176, R124 ;  /* 0x000000b0c87c723c */ /* 0x044ff0000004187c */
        /* <DEDUP_REMOVED lines=77> */
[C---:B----4-:R-:W-:Y:S07]  /*1c390*/  HMMA.16816.F32.BF16 R44, R212.reuse, R8, R44 ;  /* 0x00000008d42c723c */ /* 0x050fee000004182c */
[----:B------:R4:W1:Y:S01]  /*1c3a0*/  MUFU.TANH R204, R38 ;  /* 0x0000002600cc7308 */ /* 0x0008620000002400 */
[C---:B------:R-:W-:Y:S01]  /*1c3b0*/  HMMA.16816.F32.BF16 R48, R212.reuse, R10, R48 ;  /* 0x0000000ad430723c */ /* 0x040fe20000041830 */
[----:B------:R-:W3:Y:S08]  /*1c3c0*/  LDSM.16.M88.4 R8, [R0+0x5800] ;  /* 0x005800000008783b */ /* 0x000ef00000000200 */
[----:B------:R-:W1:Y:S01]  /*1c3d0*/  MUFU.TANH R203, R41 ;  /* 0x0000002900cb7308 */ /* 0x000e620000002400 */
[C---:B--2---:R-:W-:Y:S03]  /*1c3e0*/  HMMA.16816.F32.BF16 R52, R212.reuse, R4, R52 ;  /* 0x00000004d434723c */ /* 0x044fe60000041834 */
[-C--:B------:R-:W-:Y:S06]  /*1c3f0*/  FMUL.FTZ R44, R44, R226.reuse ;  /* 0x000000e22c2c7220 */ /* 0x080fec0000410000 */
[----:B------:R-:W2:Y:S01]  /*1c400*/  MUFU.TANH R190, R26 ;  /* 0x0000001a00be7308 */ /* 0x000ea20000002400 */
        /* <DEDUP_REMOVED lines=20> */
[C---:B---3--:R-:W-:Y:S06]  /*1c550*/  HMMA.16816.F32.BF16 R60, R212.reuse, R8, R60 ;  /* 0x00000008d43c723c */ /* 0x048fec000004183c */
[----:B------:R-:W3:Y:S02]  /*1c560*/  MUFU.TANH R199, R30 ;  /* 0x0000001e00c77308 */ /* 0x000ee40000002400 */
[C---:B------:R-:W-:Y:S01]  /*1c570*/  HMMA.16816.F32.BF16 R64, R212.reuse, R10, R64 ;  /* 0x0000000ad440723c */ /* 0x040fe20000041840 */
[----:B------:R-:W2:Y:S07]  /*1c580*/  LDSM.16.M88.4 R8, [R0+0x6800] ;  /* 0x006800000008783b */ /* 0x000eae0000000200 */
        /* <DEDUP_REMOVED lines=54> */
[C---:B------:R-:W-:Y:S01]  /*1c8f0*/  HMMA.16816.F32.BF16 R96, R212.reuse, R10, R96 ;  /* 0x0000000ad460723c */ /* 0x040fe20000041860 */
[----:B------:R-:W3:Y:S06]  /*1c900*/  LDSM.16.M88.4 R8, [R0+0x8800] ;  /* 0x008800000008783b */ /* 0x000eec0000000200 */
        /* <DEDUP_REMOVED lines=26> */
[C---:B------:R-:W-:Y:S07]  /*1cab0*/  HMMA.16816.F32.BF16 R112, R212.reuse, R10, R112 ;  /* 0x0000000ad470723c */ /* 0x040fee0000041870 */
[----:B------:R-:W1:Y:S01]  /*1cac0*/  MUFU.TANH R211, R49 ;  /* 0x0000003100d37308 */ /* 0x000e620000002400 */
[----:B------:R-:W2:Y:S01]  /*1cad0*/  LDSM.16.M88.4 R8, [R0+0x9800] ;  /* 0x009800000008783b */ /* 0x000ea20000000200 */
        /* <DEDUP_REMOVED lines=36> */
[-C--:B------:R-:W-:Y:S07]  /*1cd20*/  FMUL.FTZ R129, R129, R226.reuse ;  /* 0x000000e281817220 */ /* 0x080fee0000410000 */
[----:B------:R4:W1:Y:S10]  /*1cd30*/  MUFU.TANH R41, R0 ;  /* 0x0000000000297308 */ /* 0x0008740000002400 */
[----:B------:R-:W1:Y:S01]  /*1cd40*/  MUFU.TANH R230, R56 ;  /* 0x0000003800e67308 */ /* 0x000e620000002400 */
[----:B---3--:R-:W3:Y:S04]  /*1cd50*/  LDL.LU R124, [R1+0x8] ;  /* 0x00000800017c7983 */ /* 0x008ee80000300800 */
[----:B------:R-:W2:Y:S05]  /*1cd60*/  LDL R127, [R1+0x38] ;  /* 0x00003800017f7983 */ /* 0x000eaa0000100800 */
[----:B------:R-:W1:Y:S01]  /*1cd70*/  MUFU.TANH R233, R57 ;  /* 0x0000003900e97308 */ /* 0x000e620000002400 */
[----:B----4-:R-:W-:Y:S09]  /*1cd80*/  FMUL.FTZ R0, R131, R226 ;  /* 0x000000e283007220 */ /* 0x010ff20000410000 */
[----:B------:R-:W4:Y:S10]  /*1cd90*/  MUFU.TANH R236, R58 ;  /* 0x0000003a00ec7308 */ /* 0x000f340000002400 */
        /* <DEDUP_REMOVED lines=35> */
[----:B---3--:R-:W-:Y:S09]  /*1cfd0*/  IADD3 R124, PT, PT, R124, -0x1, RZ ;  /* 0xffffffff7c7c7810 */ /* 0x008ff20007ffe0ff */
[----:B------:R-:W3:Y:S01]  /*1cfe0*/  MUFU.TANH R252, R95 ;  /* 0x0000005f00fc7308 */ /* 0x000ee20000002400 */
[----:B--2---:R-:W-:Y:S01]  /*1cff0*/  ISETP.GT.AND P0, PT, R124, R127, PT ;  /* 0x0000007f7c00720c */ /* 0x004fe20003f04270 */
[----:B------:R2:W-:Y:S08]  /*1d000*/  STL [R1+0x8], R124 ;  /* 0x0000087c01007387 */ /* 0x0005f00000100800 */
        /* <DEDUP_REMOVED lines=29> */
[----:B------:R-:W1:Y:S01]  /*1d1e0*/  MUFU.TANH R39, R39 ;  /* 0x0000002700277308 */ /* 0x000e620000002400 */
[----:B----4-:R-:W-:Y:S09]  /*1d1f0*/  MOV R125, R3 ;  /* 0x00000003007d7202 */ /* 0x010ff20000000f00 */
[----:B------:R-:W4:Y:S10]  /*1d200*/  MUFU.TANH R128, R128 ;  /* 0x0000008000807308 */ /* 0x000f340000002400 */
[----:B------:R-:W1:Y:S10]  /*1d210*/  MUFU.TANH R129, R129 ;  /* 0x0000008100817308 */ /* 0x000e740000002400 */
[----:B------:R2:W1:Y:S01]  /*1d220*/  MUFU.TANH R40, R0 ;  /* 0x0000000000287308 */ /* 0x0004620000002400 */
[----:B---34-:R-:W-:Y:S05]  /*1d230*/  @!P0 BRA `(.L_x_2149) ;  /* 0x0000000c00448947 */ /* 0x018fea0003800000 */
[----:B------:R-:W3:Y:S01]  /*1d240*/  LDL.64 R14, [R1+0x30] ;  /* 0x00003000010e7983 */ /* 0x000ee20000100a00 */
[----:B------:R-:W-:Y:S01]  /*1d250*/  IMAD.SHL.U32 R12, R225, 0x8, RZ ;  /* 0x00000008e10c7824 */ /* 0x000fe200078e00ff */
[----:B------:R-:W-:Y:S02]  /*1d260*/  BSSY.RECONVERGENT B0, `(.L_x_2150) ;  /* 0x000005b000007945 */ /* 0x000fe40003800200 */
[----:B------:R-:W4:Y:S02]  /*1d270*/  LDL R3, [R1+0x18] ;  /* 0x0000180001037983 */ /* 0x000f240000100800 */
[----:B------:R-:W-:Y:S02]  /*1d280*/  LOP3.LUT R12, R12, 0x38, RZ, 0xc0, !PT ;  /* 0x000000380c0c7812 */ /* 0x000fe400078ec0ff */
[----:B------:R-:W5:Y:S01]  /*1d290*/  LDL R4, [R1+0x20] ;  /* 0x0000200001047983 */ /* 0x000f620000100800 */
[----:B---3--:R-:W-:Y:S04]  /*1d2a0*/  ISETP.NE.U32.AND P0, PT, R14, RZ, PT ;  /* 0x000000ff0e00720c */ /* 0x008fe80003f05070 */
[----:B------:R-:W-:Y:S01]  /*1d2b0*/  ISETP.NE.AND.EX P5, PT, R15, RZ, PT, P0 ;  /* 0x000000ff0f00720c */ /* 0x000fe20003fa5300 */
[----:B----4-:R-:W-:Y:S02]  /*1d2c0*/  IMAD.MOV.U32 R13, RZ, RZ, R3 ;  /* 0x000000ffff0d7224 */ /* 0x010fe400078e0003 */
[----:B------:R-:W3:Y:S10]  /*1d2d0*/  LDL R3, [R1+0x1c] ;  /* 0x00001c0001037983 */ /* 0x000ef40000100800 */
[----:B------:R-:W4:Y:S01]  /*1d2e0*/  @!P5 LD.E R2, desc[UR4][R134.64+0x38] ;  /* 0x000038048602d980 */ /* 0x000f22000c101900 */
[----:B--2---:R-:W-:Y:S05]  /*1d2f0*/  @!P5 IMAD.MOV.U32 R0, RZ, RZ, RZ ;  /* 0x000000ffff00d224 */ /* 0x004fea00078e00ff */
[----:B------:R-:W-:Y:S01]  /*1d300*/  @!P5 IADD3 R0, P0, PT, RZ, -R0, RZ ;  /* 0x80000000ff00d210 */ /* 0x000fe20007f1e0ff */
[----:B----4-:R-:W-:Y:S04]  /*1d310*/  @!P5 IMAD.SHL.U32 R2, R2, 0x100, RZ ;  /* 0x000001000202d824 */ /* 0x010fe800078e00ff */
[----:B------:R-:W-:Y:S01]  /*1d320*/  @!P5 IMAD.X R2, RZ, RZ, ~R2, P0 ;  /* 0x000000ffff02d224 */ /* 0x000fe200000e0e02 */
[----:B------:R-:W-:Y:S04]  /*1d330*/  ISETP.GE.AND P0, PT, R12, R13, PT ;  /* 0x0000000d0c00720c */ /* 0x000fe80003f06270 */
[----:B------:R-:W-:Y:S04]  /*1d340*/  @!P5 SHF.R.S64 R0, R0, 0x1f, R2 ;  /* 0x0000001f0000d819 */ /* 0x000fe80000001002 */
[----:B-----5:R-:W-:Y:S01]  /*1d350*/  @!P5 IADD3 R4, P1, PT, R0, R4, RZ ;  /* 0x000000040004d210 */ /* 0x020fe20007f3e0ff */
[----:B------:R-:W-:Y:S03]  /*1d360*/  IMAD.SHL.U32 R0, R228, 0x20, RZ ;  /* 0x00000020e4007824 */ /* 0x000fe600078e00ff */
[----:B---3--:R-:W-:Y:S01]  /*1d370*/  @!P5 LEA.HI.X.SX32 R3, R2, R3, 0x1, P1 ;  /* 0x000000030203d211 */ /* 0x008fe200008f0eff */
[----:B------:R2:W-:Y:S01]  /*1d380*/  @!P5 STL [R1+0x20], R4 ;  /* 0x000020040100d387 */ /* 0x0005e20000100800 */
[----:B------:R-:W-:Y:S03]  /*1d390*/  IMAD.MOV.U32 R12, RZ, RZ, R4 ;  /* 0x000000ffff0c7224 */ /* 0x000fe600078e0004 */
        /* <DEDUP_REMOVED lines=13> */
[----:B------:R-:W-:Y:S07]  /*1d470*/  LOP3.LUT R9, R9, R3, RZ, 0x3c, !PT ;  /* 0x0000000309097212 */ /* 0x000fee00078e3cff */
        /* <DEDUP_REMOVED lines=9> */
[----:B------:R-:W-:Y:S04]  /*1d510*/  IMAD.HI.U32 R5, R5, R7, RZ ;  /* 0x0000000705057227 */ /* 0x000fe800078e00ff */
[-C--:B------:R-:W-:Y:S02]  /*1d520*/  IMAD R7, R5, R8.reuse, R7 ;  /* 0x0000000805077224 */ /* 0x080fe400078e0207 */
        /* <DEDUP_REMOVED lines=10> */
[----:B------:R-:W-:Y:S02]  /*1d5d0*/  P2R R2, PR, RZ, 0x10 ;  /* 0x00000010ff027803 */ /* 0x000fe40000000000 */
[----:B------:R-:W-:Y:S02]  /*1d5e0*/  ISETP.GE.AND P4, PT, R10, RZ, PT ;  /* 0x000000ff0a00720c */ /* 0x000fe40003f86270 */
[----:B------:R-:W-:Y:S02]  /*1d5f0*/  ISETP.NE.AND P3, PT, R2, RZ, PT ;  /* 0x000000ff0200720c */ /* 0x000fe40003f65270 */
[----:B------:R-:W-:Y:S05]  /*1d600*/  LOP3.LUT R2, RZ, R3, RZ, 0x33, !PT ;  /* 0x00000003ff027212 */ /* 0x000fea00078e33ff */
[----:B------:R-:W-:Y:S04]  /*1d610*/  @P6 VIADD R4, R4, 0x1 ;  /* 0x0000000104046836 */ /* 0x000fe80000000000 */
[----:B------:R-:W-:Y:S02]  /*1d620*/  @!P4 IMAD.MOV R4, RZ, RZ, -R4 ;  /* 0x000000ffff04c224 */ /* 0x000fe400078e0a04 */
[----:B------:R-:W-:Y:S02]  /*1d630*/  @P3 IADD3 R5, PT, PT, R5, 0x1, RZ ;  /* 0x0000000105053810 */ /* 0x000fe40007ffe0ff */
[C---:B------:R-:W-:Y:S03]  /*1d640*/  ISETP.NE.AND P3, PT, R3.reuse, RZ, PT ;  /* 0x000000ff0300720c */ /* 0x040fe60003f65270 */
[----:B------:R-:W-:Y:S01]  /*1d650*/  @!P1 IMAD.MOV R5, RZ, RZ, -R5 ;  /* 0x000000ffff059224 */ /* 0x000fe200078e0a05 */
[C---:B------:R-:W-:Y:S04]  /*1d660*/  SEL R8, R2.reuse, R4, !P3 ;  /* 0x0000000402087207 */ /* 0x040fe80005800000 */
[----:B------:R-:W-:Y:S02]  /*1d670*/  SEL R2, R2, R5, !P3 ;  /* 0x0000000502027207 */ /* 0x000fe40005800000 */
[----:B------:R-:W2:Y:S01]  /*1d680*/  LD.E.64 R4, desc[UR4][R134.64+0x38] ;  /* 0x0000380486047980 */ /* 0x000ea2000c101b00 */
[-C--:B---3--:R-:W-:Y:S02]  /*1d690*/  LEA R10, P3, R8, R14.reuse, 0x2 ;  /* 0x0000000e080a7211 */ /* 0x088fe400078610ff */
[----:B------:R-:W-:Y:S02]  /*1d6a0*/  LEA R6, P1, R2, R14, 0x2 ;  /* 0x0000000e02067211 */ /* 0x000fe400078210ff */
[-C--:B------:R-:W-:Y:S02]  /*1d6b0*/  LEA.HI.X.SX32 R11, R8, R15.reuse, 0x2, P3 ;  /* 0x0000000f080b7211 */ /* 0x080fe400018f16ff */
[C---:B------:R-:W-:Y:S01]  /*1d6c0*/  LEA.HI.X.SX32 R7, R2.reuse, R15, 0x2, P1 ;  /* 0x0000000f02077211 */ /* 0x040fe200008f16ff */
[----:B------:R-:W-:Y:S02]  /*1d6d0*/  IMAD.IADD R2, R2, 0x1, -R8 ;  /* 0x0000000102027824 */ /* 0x000fe400078e0a08 */
[----:B------:R-:W3:Y:S02]  /*1d6e0*/  LD.E R10, desc[UR4][R10.64] ;  /* 0x000000040a0a7980 */ /* 0x000ee4000c101900 */
[----:B------:R-:W-:Y:S02]  /*1d6f0*/  IMAD R3, R3, R2, -0x100 ;  /* 0xffffff0003037424 */ /* 0x000fe400078e0202 */
[----:B------:R-:W3:Y:S03]  /*1d700*/  LD.E R9, desc[UR4][R6.64] ;  /* 0x0000000406097980 */ /* 0x000ee6000c101900 */
[----:B------:R-:W-:Y:S01]  /*1d710*/  SHF.R.S32.HI R8, RZ, 0x1f, R3 ;  /* 0x0000001fff087819 */ /* 0x000fe20000011403 */
[----:B------:R-:W4:Y:S01]  /*1d720*/  LD.E.64 R6, desc[UR4][R134.64+0x20] ;  /* 0x0000200486067980 */ /* 0x000f22000c101b00 */
[-C--:B--2---:R-:W-:Y:S02]  /*1d730*/  IMAD R5, R5, R3.reuse, RZ ;  /* 0x0000000305057224 */ /* 0x084fe400078e02ff */
[C---:B------:R-:W-:Y:S04]  /*1d740*/  IMAD.WIDE.U32 R2, R4.reuse, R3, RZ ;  /* 0x0000000304027225 */ /* 0x040fe800078e00ff */
[----:B------:R-:W-:Y:S04]  /*1d750*/  IMAD R4, R4, R8, R5 ;  /* 0x0000000804047224 */ /* 0x000fe800078e0205 */
[----:B------:R-:W-:Y:S01]  /*1d760*/  IMAD.IADD R3, R3, 0x1, R4 ;  /* 0x0000000103037824 */ /* 0x000fe200078e0204 */
[----:B---3--:R-:W-:Y:S04]  /*1d770*/  IADD3 R9, PT, PT, R10, -R9, RZ ;  /* 0x800000090a097210 */ /* 0x008fe80007ffe0ff */
        /* <DEDUP_REMOVED lines=9> */
.L_x_2151:
[----:B------:R-:W-:Y:S05]  /*1d810*/  BSYNC.RECONVERGENT B0 ;  /* 0x0000000000007941 */ /* 0x000fea0003800200 */
.L_x_2150:
[----:B------:R-:W4:Y:S01]  /*1d820*/  LDL R6, [R1+0x1c] ;  /* 0x00001c0001067983 */ /* 0x000f220000100800 */
[----:B--2---:R-:W-:Y:S01]  /*1d830*/  @!P0 IMAD.MOV.U32 R4, RZ, RZ, R12 ;  /* 0x000000ffff048224 */ /* 0x004fe200078e000c */
[C---:B------:R-:W-:Y:S02]  /*1d840*/  LEA R2, P1, R228.reuse, R12, 0x5 ;  /* 0x0000000ce4027211 */ /* 0x040fe400078228ff */
[--C-:B------:R-:W-:Y:S02]  /*1d850*/  SHF.L.U64.HI R18, R228, 0x5, R229.reuse ;  /* 0x00000005e4127819 */ /* 0x100fe400000102e5 */
[----:B------:R-:W-:Y:S01]  /*1d860*/  IADD3 R8, P6, P4, R0, R2, R0 ;  /* 0x0000000200087210 */ /* 0x000fe20007cde000 */
[----:B----4-:R-:W-:Y:S01]  /*1d870*/  @!P0 IMAD.MOV.U32 R5, RZ, RZ, R6 ;  /* 0x000000ffff058224 */ /* 0x010fe200078e0006 */
[----:B------:R-:W-:Y:S02]  /*1d880*/  LEA.HI.X R3, R228, R6, R229, 0x5, P1 ;  /* 0x00000006e4037211 */ /* 0x000fe400008f2ce5 */
[----:B------:R-:W-:Y:S02]  /*1d890*/  @!P0 IADD3 R10, P1, PT, R0, R2, RZ ;  /* 0x00000002000a8210 */ /* 0x000fe40007f3e0ff */
[----:B------:R-:W-:Y:S01]  /*1d8a0*/  @!PT LDS RZ, [RZ] ;  /* 0x00000000fffff984 */ /* 0x000fe20000000800 */
[----:B------:R-:W-:Y:S01]  /*1d8b0*/  @!PT LDS RZ, [RZ] ;  /* 0x00000000fffff984 */ /* 0x000fe20000000800 */
[----:B------:R-:W-:Y:S01]  /*1d8c0*/  @!PT LDS RZ, [RZ] ;  /* 0x00000000fffff984 */ /* 0x000fe20000000800 */
[----:B------:R2:W-:Y:S01]  /*1d8d0*/  @!P0 LDGSTS.E.BYPASS.LTC128B.128 [R227+0x2000], desc[UR4][R4.64] ;  /* 0x0200000004e38fae */ /* 0x0005e2000b981a04 */
[C-C-:B------:R-:W-:Y:S02]  /*1d8e0*/  IADD3.X R9, PT, PT, R18.reuse, R3, R18.reuse, P6, P4 ;  /* 0x0000000312097210 */ /* 0x140fe400037e8412 */
[----:B------:R-:W-:Y:S01]  /*1d8f0*/  @!P0 IMAD.X R11, R18, 0x1, R3, P1 ;  /* 0x00000001120b8824 */ /* 0x000fe200008e0603 */
[----:B------:R4:W-:Y:S01]  /*1d900*/  @P0 STS.128 [R227+0x2000], RZ ;  /* 0x002000ffe3000388 */ /* 0x0009e20000000c00 */
[-C--:B------:R-:W-:Y:S03]  /*1d910*/  IADD3 R6, P3, PT, R8, R0.reuse, RZ ;  /* 0x0000000008067210 */ /* 0x080fe60007f7e0ff */
        /* <DEDUP_REMOVED lines=15> */
[-C--:B--2---:R-:W-:Y:S03]  /*1da10*/  IADD3 R4, P1, PT, R6, R0.reuse, RZ ;  /* 0x0000000006047210 */ /* 0x084fe60007f3e0ff */
        /* <DEDUP_REMOVED lines=8> */
[-C--:B---3--:R-:W-:Y:S02]  /*1daa0*/  IADD3 R12, P1, PT, R2, R0.reuse, RZ ;  /* 0x00000000020c7210 */ /* 0x088fe40007f3e0ff */
        /* <DEDUP_REMOVED lines=16> */
[--C-:B------:R-:W-:Y:S01]  /*1dbb0*/  IMAD.X R15, R17, 0x1, R18.reuse, P1 ;  /* 0x00000001110f7824 */ /* 0x100fe200008e0612 */
[-C--:B----4-:R-:W-:Y:S02]  /*1dbc0*/  IADD3 R8, P1, PT, R10, R0.reuse, RZ ;  /* 0x000000000a087210 */ /* 0x090fe40007f3e0ff */
[----:B------:R-:W-:Y:S01]  /*1dbd0*/  @!PT LDS RZ, [RZ] ;  /* 0x00000000fffff984 */ /* 0x000fe20000000800 */
[----:B------:R-:W-:Y:S01]  /*1dbe0*/  @!PT LDS RZ, [RZ] ;  /* 0x00000000fffff984 */ /* 0x000fe20000000800 */
[----:B------:R-:W-:Y:S01]  /*1dbf0*/  @!PT LDS RZ, [RZ] ;  /* 0x00000000fffff984 */ /* 0x000fe20000000800 */
[----:B------:R4:W-:Y:S01]  /*1dc00*/  @!P0 LDGSTS.E.BYPASS.LTC128B.128 [R227+0x5800], desc[UR4][R12.64] ;  /* 0x058000000ce38fae */ /* 0x0009e2000b981a04 */
[--C-:B------:R-:W-:Y:S01]  /*1dc10*/  IMAD.X R11, R15, 0x1, R18.reuse, P3 ;  /* 0x000000010f0b7824 */ /* 0x100fe200018e0612 */
[-C--:B--2---:R-:W-:Y:S02]  /*1dc20*/  IADD3 R6, P3, PT, R8, R0.reuse, RZ ;  /* 0x0000000008067210 */ /* 0x084fe40007f7e0ff */
        /* <DEDUP_REMOVED lines=21> */
[----:B----4-:R-:W-:Y:S02]  /*1dd80*/  @!P0 IADD3 R12, P1, PT, R2, R0, RZ ;  /* 0x00000000020c8210 */ /* 0x010fe40007f3e0ff */
        /* <DEDUP_REMOVED lines=28> */
.L_x_2149:
[----:B------:R-:W-:Y:S05]  /*1df50*/  BSYNC.RECONVERGENT B1 ;  /* 0x0000000000017941 */ /* 0x000fea0003800200 */
.L_x_2148:
[----:B-1----:R-:W3:Y:S01]  /*1df60*/  LD.E R3, desc[UR4][R134.64+0xdc] ;  /* 0x0000dc0486037980 */ /* 0x002ee2000c101900 */
[----:B------:R-:W-:Y:S02]  /*1df70*/  FMNMX3.FTZ R37, R133, R172, R175, !PT ;  /* 0x000000ac85257276 */ /* 0x000fe400078100af */
[----:B--2---:R-:W-:Y:S02]  /*1df80*/  FMNMX3.FTZ R0, R132, R174, R173, !PT ;  /* 0x000000ae84007276 */ /* 0x004fe400078100ad */
        /* <DEDUP_REMOVED lines=52> */
[----:B------:R-:W-:Y:S02]  /*1e2d0*/  MOV R117, R25 ;  /* 0x0000001900757202 */ /* 0x000fe40000000f00 */
[----:B------:R-:W-:Y:S02]  /*1e2e0*/  MOV R123, R23 ;  /* 0x00000017007b7202 */ /* 0x000fe40000000f00 */
[----:B------:R-:W-:Y:S02]  /*1e2f0*/  MOV R131, R20 ;  /* 0x0000001400837202 */ /* 0x000fe40000000f00 */
[----:B------:R-:W-:Y:S02]  /*1e300*/  FMNMX3.FTZ R0, R0, R98, R99, !PT ;  /* 0x0000006200007276 */ /* 0x000fe40007810063 */
[----:B------:R-:W-:Y:S02]  /*1e310*/  FMNMX3.FTZ R37, R37, R116, R117, !PT ;  /* 0x0000007425257276 */ /* 0x000fe40007810075 */
        /* <DEDUP_REMOVED lines=13> */
[----:B------:R-:W-:Y:S01]  /*1e3f0*/  FMNMX3.FTZ R0, R0, R119, R118, !PT ;  /* 0x0000007700007276 */ /* 0x000fe20007810076 */
[----:B------:R-:W1:Y:S03]  /*1e400*/  SHFL.BFLY PT, R4, R37, 0x2, 0x1f ;  /* 0x0c401f0025047f89 */ /* 0x000e6600000e0000 */
[----:B------:R-:W-:Y:S04]  /*1e410*/  FMNMX3.FTZ R0, R0, R122, R130, !PT ;  /* 0x0000007a00007276 */ /* 0x000fe80007810082 */
[----:B------:R-:W-:Y:S04]  /*1e420*/  FMNMX3.FTZ R0, R0, R38, R39, !PT ;  /* 0x0000002600007276 */ /* 0x000fe80007810027 */
[----:B------:R-:W-:Y:S05]  /*1e430*/  FMNMX3.FTZ R0, R0, R41, R40, !PT ;  /* 0x0000002900007276 */ /* 0x000fea0007810028 */
[----:B------:R-:W2:Y:S01]  /*1e440*/  SHFL.BFLY PT, R2, R0, 0x2, 0x1f ;  /* 0x0c401f0000027f89 */ /* 0x000ea200000e0000 */
[----:B-1----:R-:W-:Y:S07]  /*1e450*/  FMNMX.FTZ R37, R37, R4, !PT ;  /* 0x0000000425257209 */ /* 0x002fee0007810000 */
[----:B------:R-:W1:Y:S01]  /*1e460*/  SHFL.BFLY PT, R4, R37, 0x1, 0x1f ;  /* 0x0c201f0025047f89 */ /* 0x000e6200000e0000 */
[----:B--2---:R-:W-:Y:S07]  /*1e470*/  FMNMX.FTZ R0, R0, R2, !PT ;  /* 0x0000000200007209 */ /* 0x004fee0007810000 */
[----:B------:R-:W2:Y:S01]  /*1e480*/  SHFL.BFLY PT, R2, R0, 0x1, 0x1f ;  /* 0x0c201f0000027f89 */ /* 0x000ea200000e0000 */
[----:B-1----:R-:W-:Y:S02]  /*1e490*/  FMNMX.FTZ R37, R37, R4, !PT ;  /* 0x0000000425257209 */ /* 0x002fe40007810000 */
[----:B------:R-:W-:Y:S02]  /*1e4a0*/  LOP3.LUT R4, R221, 0x200, R224, 0xf8, !PT ;  /* 0x00000200dd047812 */ /* 0x000fe400078ef8e0 */
[----:B------:R-:W-:Y:S02]  /*1e4b0*/  FSETP.NEU.FTZ.AND P1, PT, R37, -INF , PT ;  /* 0xff8000002500780b */ /* 0x000fe40003f3d000 */
[----:B------:R-:W-:Y:S04]  /*1e4c0*/  LEA R69, R4, UR8, 0x1 ;  /* 0x0000000804457c11 */ /* 0x000fe8000f8e08ff */
[----:B------:R-:W-:Y:S01]  /*1e4d0*/  IADD3 R43, PT, PT, R220, R69, RZ ;  /* 0x00000045dc2b7210 */ /* 0x000fe20007ffe0ff */
[----:B------:R-:W1:Y:S01]  /*1e4e0*/  LDSM.16.MT88.4 R12, [R69+0xa000] ;  /* 0x00a00000450c783b */ /* 0x000e620000004200 */
[C---:B------:R-:W-:Y:S02]  /*1e4f0*/  IADD3 R8, PT, PT, R69.reuse, 0xa000, RZ ;  /* 0x0000a00045087810 */ /* 0x040fe40007ffe0ff */
[----:B------:R-:W-:Y:S02]  /*1e500*/  IADD3 R42, PT, PT, R69, 0xa040, RZ ;  /* 0x0000a040452a7810 */ /* 0x000fe40007ffe0ff */
[----:B--2---:R-:W-:Y:S01]  /*1e510*/  FMNMX.FTZ R36, R0, R2, !PT ;  /* 0x0000000200247209 */ /* 0x004fe20007810000 */
[----:B------:R-:W-:Y:S01]  /*1e520*/  FADD.FTZ R2, -R37, R133 ;  /* 0x0000008525027221 */ /* 0x000fe20000010100 */
[----:B------:R-:W-:Y:S01]  /*1e530*/  @P2 IADD3 R42, PT, PT, R8, -0x40, RZ ;  /* 0xffffffc0082a2810 */ /* 0x000fe20007ffe0ff */
[----:B------:R-:W2:Y:S01]  /*1e540*/  LDSM.16.MT88.4 R20, [R43+0xa000] ;  /* 0x00a000002b14783b */ /* 0x000ea20000004200 */
[C---:B------:R-:W-:Y:S01]  /*1e550*/  FSETP.NEU.FTZ.AND P0, PT, R36.reuse, -INF , PT ;  /* 0xff8000002400780b */ /* 0x040fe20003f1d000 */
[----:B------:R-:W-:Y:S01]  /*1e560*/  FADD.FTZ R0, -R36, R132 ;  /* 0x0000008424007221 */ /* 0x000fe20000010100 */
[----:B------:R-:W-:Y:S05]  /*1e570*/  IADD3 R68, PT, PT, R220, R42, RZ ;  /* 0x0000002adc447210 */ /* 0x000fea0007ffe0ff */
[----:B------:R-:W4:Y:S08]  /*1e580*/  LDSM.16.MT88.4 R28, [R42] ;  /* 0x000000002a1c783b */ /* 0x000f300000004200 */
[----:B------:R-:W5:Y:S08]  /*1e590*/  LDSM.16.MT88.4 R48, [R68] ;  /* 0x000000004430783b */ /* 0x000f700000004200 */
[----:B------:R-:W5:Y:S08]  /*1e5a0*/  LDSM.16.MT88.4 R52, [R69+0xa800] ;  /* 0x00a800004534783b */ /* 0x000f700000004200 */
[----:B------:R-:W5:Y:S08]  /*1e5b0*/  LDSM.16.MT88.4 R56, [R43+0xa800] ;  /* 0x00a800002b38783b */ /* 0x000f700000004200 */
[----:B------:R-:W5:Y:S01]  /*1e5c0*/  LDSM.16.MT88.4 R60, [R42+0x800] ;  /* 0x000800002a3c783b */ /* 0x000f620000004200 */
[C---:B---3--:R-:W-:Y:S01]  /*1e5d0*/  FMUL.FTZ R70, R3.reuse, R37 ;  /* 0x0000002503467220 */ /* 0x048fe20000410000 */
[C---:B------:R-:W-:Y:S01]  /*1e5e0*/  FMUL.FTZ R72, R3.reuse, R36 ;  /* 0x0000002403487220 */ /* 0x040fe20000410000 */
[C---:B------:R-:W-:Y:S01]  /*1e5f0*/  FMUL.FTZ R0, R3.reuse, R0 ;  /* 0x0000000003007220 */ /* 0x040fe20000410000 */
[----:B------:R-:W-:Y:S02]  /*1e600*/  FMUL.FTZ R2, R3, R2 ;  /* 0x0000000203027220 */ /* 0x000fe40000410000 */
[----:B------:R-:W-:Y:S02]  /*1e610*/  FSEL R70, R70, RZ, P1 ;  /* 0x000000ff46467208 */ /* 0x000fe40000800000 */
[----:B------:R-:W-:Y:S01]  /*1e620*/  FSEL R72, R72, RZ, P0 ;  /* 0x000000ff48487208 */ /* 0x000fe20000000000 */
[----:B------:R-:W3:Y:S02]  /*1e630*/  MUFU.EX2 R0, R0 ;  /* 0x0000000000007308 */ /* 0x000ee40000000800 */
[-CC-:B------:R-:W-:Y:S01]  /*1e640*/  FFMA.FTZ R4, R175, R3.reuse, -R70.reuse ;  /* 0x00000003af047223 */ /* 0x180fe20000010846 */
[-CC-:B------:R-:W-:Y:S07]  /*1e650*/  FFMA.FTZ R5, R172, R3.reuse, -R70.reuse ;  /* 0x00000003ac057223 */ /* 0x180fee0000010846 */
[----:B------:R-:W1:Y:S01]  /*1e660*/  MUFU.EX2 R2, R2 ;  /* 0x0000000200027308 */ /* 0x000e620000000800 */
[-CC-:B------:R-:W-:Y:S01]  /*1e670*/  FFMA.FTZ R33, R179, R3.reuse, -R70.reuse ;  /* 0x00000003b3217223 */ /* 0x180fe20000010846 */
[-CC-:B------:R-:W-:Y:S01]  /*1e680*/  FFMA.FTZ R32, R170, R3.reuse, -R70.reuse ;  /* 0x00000003aa207223 */ /* 0x180fe20000010846 */
[-C--:B------:R-:W-:Y:S07]  /*1e690*/  FFMA.FTZ R64, R187, R3.reuse, -R70 ;  /* 0x00000003bb407223 */ /* 0x080fee0000010846 */
[----:B------:R2:W-:Y:S01]  /*1e6a0*/  MUFU.EX2 R108, R4 ;  /* 0x00000004006c7308 */ /* 0x0005e20000000800 */
[--C-:B------:R-:W-:Y:S01]  /*1e6b0*/  FFMA.FTZ R65, R199, R3, -R72.reuse ;  /* 0x00000003c7417223 */ /* 0x100fe20000010848 */
[----:B------:R-:W-:Y:S01]  /*1e6c0*/  MOV R187, R127 ;  /* 0x0000007f00bb7202 */ /* 0x000fe20000000f00 */
[--C-:B------:R-:W-:Y:S07]  /*1e6d0*/  FFMA.FTZ R38, R38, R3, -R72.reuse ;  /* 0x0000000326267223 */ /* 0x100fee0000010848 */
[----:B------:R4:W5:Y:S01]  /*1e6e0*/  MUFU.EX2 R132, R5 ;  /* 0x0000000500847308 */ /* 0x0009620000000800 */
[----:B------:R-:W-:Y:S01]  /*1e6f0*/  MOV R199, R123 ;  /* 0x0000007b00c77202 */ /* 0x000fe20000000f00 */
[C---:B---3--:R-:W-:Y:S01]  /*1e700*/  FMUL.FTZ R10, R0.reuse, R142 ;  /* 0x0000008e000a7220 */ /* 0x048fe20000410000 */
[C---:B------:R-:W-:Y:S01]  /*1e710*/  FMUL.FTZ R11, R0.reuse, R143 ;  /* 0x0000008f000b7220 */ /* 0x040fe20000410000 */
[----:B------:R-:W-:Y:S06]  /*1e720*/  FMUL.FTZ R18, R0, R150 ;  /* 0x0000009600127220 */ /* 0x000fec0000410000 */
[----:B------:R3:W-:Y:S01]  /*1e730*/  MUFU.EX2 R221, R32 ;  /* 0x0000002000dd7308 */ /* 0x0007e20000000800 */
[C---:B-1----:R-:W-:Y:S01]  /*1e740*/  FMUL.FTZ R8, R2.reuse, R140 ;  /* 0x0000008c02087220 */ /* 0x042fe20000410000 */
[C---:B------:R-:W-:Y:S01]  /*1e750*/  FMUL.FTZ R9, R2.reuse, R141 ;  /* 0x0000008d02097220 */ /* 0x040fe20000410000 */
[C---:B------:R-:W-:Y:S01]  /*1e760*/  FMUL.FTZ R16, R2.reuse, R148 ;  /* 0x0000009402107220 */ /* 0x040fe20000410000 */
[----:B------:R-:W-:Y:S01]  /*1e770*/  FMUL.FTZ R17, R2, R149 ;  /* 0x0000009502117220 */ /* 0x000fe20000410000 */
[--C-:B--2---:R-:W-:Y:S05]  /*1e780*/  FFMA.FTZ R4, R173, R3, -R72.reuse ;  /* 0x00000003ad047223 */ /* 0x104fea0000010848 */
[----:B------:R1:W-:Y:S01]  /*1e790*/  MUFU.EX2 R224, R33 ;  /* 0x0000002100e07308 */ /* 0x0003e20000000800 */
[C---:B------:R-:W-:Y:S01]  /*1e7a0*/  FMUL.FTZ R26, R0.reuse, R158 ;  /* 0x0000009e001a7220 */ /* 0x040fe20000410000 */
[----:B------:R-:W-:Y:S01]  /*1e7b0*/  FMUL.FTZ R27, R0, R159 ;  /* 0x0000009f001b7220 */ /* 0x000fe20000410000 */
[--C-:B----4-:R-:W-:Y:S07]  /*1e7c0*/  FFMA.FTZ R5, R174, R3, -R72.reuse ;  /* 0x00000003ae057223 */ /* 0x110fee0000010848 */
[----:B------:R2:W4:Y:S01]  /*1e7d0*/  MUFU.EX2 R6, R4 ;  /* 0x0000000400067308 */ /* 0x0005220000000800 */
[----:B-----5:R-:W-:Y:S01]  /*1e7e0*/  F2FP.BF16.F32.PACK_AB R44, R108, R132 ;  /* 0x000000846c2c723e */ /* 0x020fe200000010ff */
[C---:B------:R-:W-:Y:S01]  /*1e7f0*/  FMUL.FTZ R24, R2.reuse, R156 ;  /* 0x0000009c02187220 */ /* 0x040fe20000410000 */
[----:B------:R-:W-:Y:S07]  /*1e800*/  FMUL.FTZ R25, R2, R157 ;  /* 0x0000009d02197220 */ /* 0x000fee0000410000 */
[----:B------:R5:W-:Y:S01]  /*1e810*/  MUFU.EX2 R133, R5 ;  /* 0x0000000500857308 */ /* 0x000be20000000800 */
[--C-:B---3--:R-:W-:Y:S01]  /*1e820*/  FFMA.FTZ R32, R182, R3, -R72.reuse ;  /* 0x00000003b6207223 */ /* 0x108fe20000010848 */
[C---:B------:R-:W-:Y:S01]  /*1e830*/  FMUL.FTZ R34, R0.reuse, R166 ;  /* 0x000000a600227220 */ /* 0x040fe20000410000 */
[----:B------:R-:W-:Y:S07]  /*1e840*/  FMUL.FTZ R35, R0, R167 ;  /* 0x000000a700237220 */ /* 0x000fee0000410000 */
[----:B------:R3:W-:Y:S01]  /*1e850*/  MUFU.EX2 R182, R64 ;  /* 0x0000004000b67308 */ /* 0x0007e20000000800 */
[-CC-:B------:R-:W-:Y:S01]  /*1e860*/  FFMA.FTZ R39, R39, R3.reuse, -R72.reuse ;  /* 0x0000000327277223 */ /* 0x180fe20000010848 */
[-CC-:B-1----:R-:W-:Y:S01]  /*1e870*/  FFMA.FTZ R33, R183, R3.reuse, -R72.reuse ;  /* 0x00000003b7217223 */ /* 0x182fe20000010848 */
[-C--:B------:R-:W-:Y:S07]  /*1e880*/  FFMA.FTZ R41, R41, R3.reuse, -R72 ;  /* 0x0000000329297223 */ /* 0x080fee0000010848 */
[----:B------:R1:W-:Y:S01]  /*1e890*/  MUFU.EX2 R220, R32 ;  /* 0x0000002000dc7308 */ /* 0x0003e20000000800 */
[-CC-:B--2---:R-:W-:Y:S09]  /*1e8a0*/  FFMA.FTZ R4, R176, R3.reuse, -R70.reuse ;  /* 0x00000003b0047223 */ /* 0x184ff20000010846 */
[----:B------:R2:W-:Y:S01]  /*1e8b0*/  MUFU.EX2 R214, R33 ;  /* 0x0000002100d67308 */ /* 0x0005e20000000800 */
[-CC-:B-----5:R-:W-:Y:S09]  /*1e8c0*/  FFMA.FTZ R5, R177, R3.reuse, -R70.reuse ;  /* 0x00000003b1057223 */ /* 0x1a0ff20000010846 */
[----:B------:R5:W-:Y:S01]  /*1e8d0*/  MUFU.EX2 R95, R4 ;  /* 0x00000004005f7308 */ /* 0x000be20000000800 */
[----:B---3--:R-:W-:Y:S01]  /*1e8e0*/  FFMA.FTZ R64, R194, R3, -R70 ;  /* 0x00000003c2407223 */ /* 0x008fe20000010846 */
[----:B------:R-:W-:Y:S08]  /*1e8f0*/  MOV R194, R119 ;  /* 0x0000007700c27202 */ /* 0x000ff00000000f00 */
[----:B------:R3:W4:Y:S01]  /*1e900*/  MUFU.EX2 R100, R5 ;  /* 0x0000000500647308 */ /* 0x0007220000000800 */
[C---:B-1----:R-:W-:Y:S09]  /*1e910*/  FMUL.FTZ R32, R2.reuse, R164 ;  /* 0x000000a402207220 */ /* 0x042ff20000410000 */
[----:B------:R1:W-:Y:S01]  /*1e920*/  MUFU.EX2 R177, R64 ;  /* 0x0000004000b17308 */ /* 0x0003e20000000800 */
[----:B--2---:R-:W-:Y:S09]  /*1e930*/  FMUL.FTZ R33, R2, R165 ;  /* 0x000000a502217220 */ /* 0x004ff20000410000 */
[----:B------:R2:W-:Y:S01]  /*1e940*/  MUFU.EX2 R174, R65 ;  /* 0x0000004100ae7308 */ /* 0x0005e20000000800 */
[-CC-:B-----5:R-:W-:Y:S09]  /*1e950*/  FFMA.FTZ R4, R168, R3.reuse, -R72.reuse ;  /* 0x00000003a8047223 */ /* 0x1a0ff20000010848 */
[----:B------:R-:W-:Y:S01]  /*1e960*/  MUFU.EX2 R39, R39 ;  /* 0x0000002700277308 */ /* 0x000fe20000000800 */
[-CC-:B---3--:R-:W-:Y:S01]  /*1e970*/  FFMA.FTZ R5, R169, R3.reuse, -R72.reuse ;  /* 0x00000003a9057223 */ /* 0x188fe20000010848 */
[----:B----4-:R-:W-:Y:S08]  /*1e980*/  MOV R169, R6 ;  /* 0x0000000600a97202 */ /* 0x010ff00000000f00 */
[----:B------:R-:W3:Y:S01]  /*1e990*/  MUFU.EX2 R7, R4 ;  /* 0x0000000400077308 */ /* 0x000ee20000000800 */
[----:B------:R-:W-:Y:S01]  /*1e9a0*/  FMUL.FTZ R6, R0, R138 ;  /* 0x0000008a00067220 */ /* 0x000fe20000410000 */
[----:B------:R-:W-:Y:S01]  /*1e9b0*/  F2FP.BF16.F32.PACK_AB R46, R95, R100 ;  /* 0x000000645f2e723e */ /* 0x000fe200000010ff */
[----:B-1----:R-:W-:Y:S07]  /*1e9c0*/  FFMA.FTZ R64, R198, R3, -R72 ;  /* 0x00000003c6407223 */ /* 0x002fee0000010848 */
[----:B------:R1:W4:Y:S01]  /*1e9d0*/  MUFU.EX2 R101, R5 ;  /* 0x0000000500657308 */ /* 0x0003220000000800 */
[----:B------:R-:W-:Y:S01]  /*1e9e0*/  F2FP.BF16.F32.PACK_AB R45, R169, R133 ;  /* 0x00000085a92d723e */ /* 0x000fe200000010ff */
[--C-:B--2---:R-:W-:Y:S01]  /*1e9f0*/  FFMA.FTZ R65, R193, R3, -R70.reuse ;  /* 0x00000003c1417223 */ /* 0x104fe20000010846 */
[----:B------:R-:W-:Y:S07]  /*1ea00*/  MOV R198, R131 ;  /* 0x0000008300c67202 */ /* 0x000fee0000000f00 */
[----:B------:R-:W-:Y:S01]  /*1ea10*/  MUFU.EX2 R173, R64 ;  /* 0x0000004000ad7308 */ /* 0x000fe20000000800 */
[----:B------:R-:W-:Y:S09]  /*1ea20*/  MOV R193, R117 ;  /* 0x0000007500c17202 */ /* 0x000ff20000000f00 */
[----:B------:R2:W-:Y:S01]  /*1ea30*/  MUFU.EX2 R175, R65 ;  /* 0x0000004100af7308 */ /* 0x0005e20000000800 */
[----:B---3--:R-:W-:Y:S01]  /*1ea40*/  MOV R138, R7 ;  /* 0x00000007008a7202 */ /* 0x008fe20000000f00 */
[----:B------:R-:W-:Y:S01]  /*1ea50*/  FMUL.FTZ R4, R2, R136 ;  /* 0x0000008802047220 */ /* 0x000fe20000410000 */
[----:B------:R-:W-:Y:S01]  /*1ea60*/  FMUL.FTZ R7, R0, R139 ;  /* 0x0000008b00077220 */ /* 0x000fe20000410000 */
[----:B------:R-:W-:Y:S01]  /*1ea70*/  MOV R139, R19 ;  /* 0x00000013008b7202 */ /* 0x000fe20000000f00 */
[----:B-1----:R-:W-:Y:S01]  /*1ea80*/  FMUL.FTZ R5, R2, R137 ;  /* 0x0000008902057220 */ /* 0x002fe20000410000 */
[----:B----4-:R-:W-:Y:S01]  /*1ea90*/  F2FP.BF16.F32.PACK_AB R47, R138, R101 ;  /* 0x000000658a2f723e */ /* 0x010fe200000010ff */
[----:B------:R-:W-:Y:S03]  /*1eaa0*/  FMUL.FTZ R19, R0, R151 ;  /* 0x0000009700137220 */ /* 0x000fe60000410000 */
[----:B------:R-:W-:Y:S03]  /*1eab0*/  MUFU.EX2 R41, R41 ;  /* 0x0000002900297308 */ /* 0x000fe60000000800 */
[C---:B------:R-:W-:Y:S01]  /*1eac0*/  HMMA.16816.F32.BF16 R4, R44.reuse, R12, R4 ;  /* 0x0000000c2c04723c */ /* 0x040fe20000041804 */
[----:B--2---:R-:W-:Y:S04]  /*1ead0*/  LDSM.16.MT88.4 R64, [R42+0x1800] ;  /* 0x001800002a40783b */ /* 0x004fe80000004200 */
        /* <DEDUP_REMOVED lines=48> */
[--C-:B---3--:R-:W-:Y:S01]  /*1ede0*/  FFMA.FTZ R56, R191, R3, -R72.reuse ;  /* 0x00000003bf387223 */ /* 0x108fe20000010848 */
[----:B------:R-:W-:Y:S02]  /*1edf0*/  MOV R191, R124 ;  /* 0x0000007c00bf7202 */ /* 0x000fe40000000f00 */
[----:B------:R3:W-:Y:S01]  /*1ee00*/  MUFU.EX2 R184, R60 ;  /* 0x0000003c00b87308 */ /* 0x0007e20000000800 */
[C---:B------:R-:W-:Y:S09]  /*1ee10*/  HMMA.16816.F32.BF16 R24, R44.reuse, R62, R24 ;  /* 0x0000003e2c18723c */ /* 0x040ff20000041818 */
[----:B------:R5:W2:Y:S01]  /*1ee20*/  MUFU.EX2 R183, R56 ;  /* 0x0000003800b77308 */ /* 0x000aa20000000800 */
[----:B------:R-:W-:Y:S02]  /*1ee30*/  MOV R190, R126 ;  /* 0x0000007e00be7202 */ /* 0x000fe40000000f00 */
[----:B------:R-:W-:Y:S07]  /*1ee40*/  ISETP.GT.AND P0, PT, R191, R187, PT ;  /* 0x000000bbbf00720c */ /* 0x000fee0003f04270 */
        /* <DEDUP_REMOVED lines=24> */
[-C--:B------:R-:W-:Y:S01]  /*1efd0*/  FFMA.FTZ R60, R197, R3.reuse, -R72 ;  /* 0x00000003c53c7223 */ /* 0x080fe20000010848 */
[----:B------:R-:W-:Y:S02]  /*1efe0*/  MOV R195, R116 ;  /* 0x0000007400c37202 */ /* 0x000fe40000000f00 */
[----:B------:R2:W5:Y:S01]  /*1eff0*/  MUFU.EX2 R178, R61 ;  /* 0x0000003d00b27308 */ /* 0x0005620000000800 */
[C---:B------:R-:W-:Y:S09]  /*1f000*/  HMMA.16816.F32.BF16 R24, R44.reuse, R62, R24 ;  /* 0x0000003e2c18723c */ /* 0x040ff20000041818 */
[----:B------:R5:W-:Y:S01]  /*1f010*/  MUFU.EX2 R172, R60 ;  /* 0x0000003c00ac7308 */ /* 0x000be20000000800 */
[----:B------:R-:W-:Y:S01]  /*1f020*/  FFMA.FTZ R62, R203, R3, -R70 ;  /* 0x00000003cb3e7223 */ /* 0x000fe20000010846 */
[----:B------:R-:W-:Y:S02]  /*1f030*/  MOV R203, R101 ;  /* 0x0000006500cb7202 */ /* 0x000fe40000000f00 */
[----:B------:R-:W-:Y:S01]  /*1f040*/  MOV R197, R113 ;  /* 0x0000007100c57202 */ /* 0x000fe20000000f00 */
[C---:B------:R-:W-:Y:S05]  /*1f050*/  HMMA.16816.F32.BF16 R28, R44.reuse, R48, R28 ;  /* 0x000000302c1c723c */ /* 0x040fea000004181c */
[----:B------:R-:W-:Y:S01]  /*1f060*/  MUFU.EX2 R168, R62 ;  /* 0x0000003e00a87308 */ /* 0x000fe20000000800 */
[-C--:B--2---:R-:W-:Y:S01]  /*1f070*/  FFMA.FTZ R61, R196, R3.reuse, -R72 ;  /* 0x00000003c43d7223 */ /* 0x084fe20000010848 */
[----:B------:R-:W-:Y:S01]  /*1f080*/  MOV R196, R112 ;  /* 0x0000007000c47202 */ /* 0x000fe20000000f00 */
[----:B------:R-:W-:Y:S07]  /*1f090*/  HMMA.16816.F32.BF16 R32, R44, R50, R32 ;  /* 0x000000322c20723c */ /* 0x000fee0000041820 */
[----:B------:R-:W2:Y:S01]  /*1f0a0*/  MUFU.EX2 R171, R61 ;  /* 0x0000003d00ab7308 */ /* 0x000ea20000000800 */
[----:B------:R-:W3:Y:S01]  /*1f0b0*/  LDSM.16.MT88.4 R48, [R68+0x1800] ;  /* 0x001800004430783b */ /* 0x000ee20000004200 */
[----:B----4-:R-:W-:Y:S01]  /*1f0c0*/  F2FP.BF16.F32.PACK_AB R44, R177, R176 ;  /* 0x000000b0b12c723e */ /* 0x010fe200000010ff */
[----:B-----5:R-:W-:Y:S01]  /*1f0d0*/  FFMA.FTZ R60, R200, R3, -R70 ;  /* 0x00000003c83c7223 */ /* 0x020fe20000010846 */
[----:B------:R-:W-:Y:S02]  /*1f0e0*/  F2FP.BF16.F32.PACK_AB R45, R173, R174 ;  /* 0x000000aead2d723e */ /* 0x000fe400000010ff */
[----:B------:R-:W-:Y:S02]  /*1f0f0*/  F2FP.BF16.F32.PACK_AB R46, R178, R175 ;  /* 0x000000afb22e723e */ /* 0x000fe400000010ff */
[----:B------:R-:W-:Y:S02]  /*1f100*/  MOV R200, R100 ;  /* 0x0000006400c87202 */ /* 0x000fe40000000f00 */
[----:B--2---:R-:W-:Y:S01]  /*1f110*/  F2FP.BF16.F32.PACK_AB R47, R171, R172 ;  /* 0x000000acab2f723e */ /* 0x004fe200000010ff */
[-C--:B------:R-:W-:Y:S01]  /*1f120*/  FFMA.FTZ R61, R206, R3.reuse, -R72 ;  /* 0x00000003ce3d7223 */ /* 0x080fe20000010848 */
[----:B------:R-:W-:Y:S03]  /*1f130*/  MOV R206, R108 ;  /* 0x0000006c00ce7202 */ /* 0x000fe60000000f00 */
[----:B------:R-:W-:Y:S02]  /*1f140*/  MUFU.EX2 R165, R61 ;  /* 0x0000003d00a57308 */ /* 0x000fe40000000800 */
[C---:B-1----:R-:W-:Y:S03]  /*1f150*/  HMMA.16816.F32.BF16 R4, R44.reuse, R52, R4 ;  /* 0x000000342c04723c */ /* 0x042fe60000041804 */
[--C-:B------:R-:W-:Y:S01]  /*1f160*/  FFMA.FTZ R52, R202, R3, -R70.reuse ;  /* 0x00000003ca347223 */ /* 0x100fe20000010846 */
[----:B------:R-:W-:Y:S04]  /*1f170*/  MOV R202, R111 ;  /* 0x0000006f00ca7202 */ /* 0x000fe80000000f00 */
[----:B------:R1:W-:Y:S01]  /*1f180*/  MUFU.EX2 R167, R52 ;  /* 0x0000003400a77308 */ /* 0x0003e20000000800 */
[C---:B------:R-:W-:Y:S08]  /*1f190*/  HMMA.16816.F32.BF16 R8, R44.reuse, R54, R8 ;  /* 0x000000362c08723c */ /* 0x040ff00000041808 */
[C---:B---3--:R-:W-:Y:S03]  /*1f1a0*/  HMMA.16816.F32.BF16 R12, R44.reuse, R56, R12 ;  /* 0x000000382c0c723c */ /* 0x048fe6000004180c */
[-C--:B------:R-:W-:Y:S01]  /*1f1b0*/  FFMA.FTZ R56, R201, R3.reuse, -R70 ;  /* 0x00000003c9387223 */ /* 0x080fe20000010846 */
[----:B------:R-:W-:Y:S01]  /*1f1c0*/  FFMA.FTZ R57, R204, R3, -R72 ;  /* 0x00000003cc397223 */ /* 0x000fe20000010848 */
[----:B------:R-:W-:Y:S01]  /*1f1d0*/  MOV R204, R169 ;  /* 0x000000a900cc7202 */ /* 0x000fe20000000f00 */
[----:B-1----:R-:W1:Y:S01]  /*1f1e0*/  LDSM.16.MT88.4 R52, [R69+0xc000] ;  /* 0x00c000004534783b */ /* 0x002e620000004200 */
[----:B------:R2:W3:Y:S01]  /*1f1f0*/  MUFU.EX2 R170, R56 ;  /* 0x0000003800aa7308 */ /* 0x0004e20000000800 */
[C---:B------:R-:W-:Y:S09]  /*1f200*/  HMMA.16816.F32.BF16 R16, R44.reuse, R58, R16 ;  /* 0x0000003a2c10723c */ /* 0x040ff20000041810 */
[----:B------:R4:W-:Y:S01]  /*1f210*/  MUFU.EX2 R169, R60 ;  /* 0x0000003c00a97308 */ /* 0x0009e20000000800 */
[----:B------:R-:W-:Y:S09]  /*1f220*/  MOV R201, R110 ;  /* 0x0000006e00c97202 */ /* 0x000ff20000000f00 */
[----:B------:R-:W-:Y:S01]  /*1f230*/  MUFU.EX2 R163, R57 ;  /* 0x0000003900a37308 */ /* 0x000fe20000000800 */
        /* <DEDUP_REMOVED lines=8> */
[--C-:B----4-:R-:W-:Y:S01]  /*1f2c0*/  FFMA.FTZ R60, R205, R3, -R72.reuse ;  /* 0x00000003cd3c7223 */ /* 0x110fe20000010848 */
[----:B------:R-:W-:Y:S08]  /*1f2d0*/  MOV R219, R132 ;  /* 0x0000008400db7202 */ /* 0x000ff00000000f00 */
[----:B------:R4:W-:Y:S01]  /*1f2e0*/  MUFU.EX2 R155, R65 ;  /* 0x00000041009b7308 */ /* 0x0009e20000000800 */
[C---:B------:R-:W-:Y:S09]  /*1f2f0*/  HMMA.16816.F32.BF16 R28, R44.reuse, R48, R28 ;  /* 0x000000302c1c723c */ /* 0x040ff2000004181c */
[----:B------:R4:W4:Y:S01]  /*1f300*/  MUFU.EX2 R166, R60 ;  /* 0x0000003c00a67308 */ /* 0x0009220000000800 */
[----:B------:R-:W-:Y:S01]  /*1f310*/  MOV R205, R109 ;  /* 0x0000006d00cd7202 */ /* 0x000fe20000000f00 */
[----:B--2---:R-:W-:Y:S01]  /*1f320*/  FFMA.FTZ R64, R218, R3, -R72 ;  /* 0x00000003da407223 */ /* 0x004fe20000010848 */
[----:B------:R-:W-:Y:S01]  /*1f330*/  MOV R218, R94 ;  /* 0x0000005e00da7202 */ /* 0x000fe20000000f00 */
[----:B------:R-:W-:Y:S01]  /*1f340*/  HMMA.16816.F32.BF16 R32, R44, R50, R32 ;  /* 0x000000322c20723c */ /* 0x000fe20000041820 */
[----:B-----5:R-:W2:Y:S05]  /*1f350*/  LDSM.16.MT88.4 R56, [R43+0xc000] ;  /* 0x00c000002b38783b */ /* 0x020eaa0000004200 */
[----:B------:R-:W-:Y:S01]  /*1f360*/  MUFU.EX2 R161, R64 ;  /* 0x0000004000a17308 */ /* 0x000fe20000000800 */
[----:B---3--:R-:W-:Y:S02]  /*1f370*/  F2FP.BF16.F32.PACK_AB R44, R170, R167 ;  /* 0x000000a7aa2c723e */ /* 0x008fe400000010ff */
[----:B-1----:R-:W-:Y:S01]  /*1f380*/  F2FP.BF16.F32.PACK_AB R45, R164, R163 ;  /* 0x000000a3a42d723e */ /* 0x002fe200000010ff */
[--C-:B----4-:R-:W-:Y:S01]  /*1f390*/  FFMA.FTZ R65, R209, R3, -R70.reuse ;  /* 0x00000003d1417223 */ /* 0x110fe20000010846 */
[----:B------:R-:W-:Y:S01]  /*1f3a0*/  F2FP.BF16.F32.PACK_AB R46, R168, R169 ;  /* 0x000000a9a82e723e */ /* 0x000fe200000010ff */
[----:B------:R-:W1:Y:S01]  /*1f3b0*/  LDSM.16.MT88.4 R60, [R42+0x2000] ;  /* 0x002000002a3c783b */ /* 0x000e620000004200 */
[----:B------:R-:W-:Y:S03]  /*1f3c0*/  F2FP.BF16.F32.PACK_AB R47, R166, R165 ;  /* 0x000000a5a62f723e */ /* 0x000fe600000010ff */
[----:B------:R3:W-:Y:S01]  /*1f3d0*/  MUFU.EX2 R160, R65 ;  /* 0x0000004100a07308 */ /* 0x0007e20000000800 */
[----:B------:R-:W-:Y:S03]  /*1f3e0*/  MOV R207, R138 ;  /* 0x0000008a00cf7202 */ /* 0x000fe60000000f00 */
[C---:B------:R-:W-:Y:S01]  /*1f3f0*/  HMMA.16816.F32.BF16 R4, R44.reuse, R52, R4 ;  /* 0x000000342c04723c */ /* 0x040fe20000041804 */
[----:B------:R-:W4:Y:S02]  /*1f400*/  LDSM.16.MT88.4 R48, [R68+0x2000] ;  /* 0x002000004430783b */ /* 0x000f240000004200 */
[--C-:B------:R-:W-:Y:S01]  /*1f410*/  FFMA.FTZ R52, R208, R3, -R70.reuse ;  /* 0x00000003d0347223 */ /* 0x100fe20000010846 */
[----:B------:R-:W-:Y:S03]  /*1f420*/  MOV R208, R139 ;  /* 0x0000008b00d07202 */ /* 0x000fe60000000f00 */
        /* <DEDUP_REMOVED lines=16> */
[-C--:B-1----:R-:W-:Y:S01]  /*1f530*/  FFMA.FTZ R61, R216, R3.reuse, -R72 ;  /* 0x00000003d83d7223 */ /* 0x082fe20000010848 */
        /* <DEDUP_REMOVED lines=34> */
[-C--:B--2---:R-:W-:Y:S05]  /*1f760*/  FFMA.FTZ R64, R244, R3.reuse, -R72 ;  /* 0x00000003f4407223 */ /* 0x084fea0000010848 */
        /* <DEDUP_REMOVED lines=63> */
[-C--:B--2---:R-:W-:Y:S05]  /*1fb60*/  FFMA.FTZ R64, R79, R3.reuse, -R72 ;  /* 0x000000034f407223 */ /* 0x084fea0000010848 */
        /* <DEDUP_REMOVED lines=82> */
[C---:B------:R-:W-:Y:S01]  /*20090*/  HMMA.16816.F32.BF16 R20, R44.reuse, R60, R20 ;  /* 0x0000003c2c14723c */ /* 0x040fe20000041814 */
[----:B------:R2:W4:Y:S02]  /*200a0*/  MUFU.EX2 R95, R57 ;  /* 0x00000039005f7308 */ /* 0x0005240000000800 */
[-CC-:B------:R-:W-:Y:S01]  /*200b0*/  FFMA.FTZ R60, R96, R3.reuse, -R70.reuse ;  /* 0x00000003603c7223 */ /* 0x180fe20000010846 */
[-C--:B------:R-:W-:Y:S07]  /*200c0*/  FFMA.FTZ R61, R97, R3.reuse, -R70 ;  /* 0x00000003613d7223 */ /* 0x080fee0000010846 */
[----:B------:R5:W-:Y:S01]  /*200d0*/  MUFU.EX2 R97, R60 ;  /* 0x0000003c00617308 */ /* 0x000be20000000800 */
[C---:B------:R-:W-:Y:S03]  /*200e0*/  HMMA.16816.F32.BF16 R24, R44.reuse, R62, R24 ;  /* 0x0000003e2c18723c */ /* 0x040fe60000041818 */
[-CC-:B--2---:R-:W-:Y:S05]  /*200f0*/  FFMA.FTZ R57, R252, R3.reuse, -R72.reuse ;  /* 0x00000003fc397223 */ /* 0x184fea0000010848 */
[C---:B------:R-:W-:Y:S01]  /*20100*/  HMMA.16816.F32.BF16 R28, R44.reuse, R48, R28 ;  /* 0x000000302c1c723c */ /* 0x040fe2000004181c */
[----:B------:R2:W1:Y:S02]  /*20110*/  MUFU.EX2 R91, R57 ;  /* 0x00000039005b7308 */ /* 0x0004640000000800 */
[-CC-:B-----5:R-:W-:Y:S08]  /*20120*/  FFMA.FTZ R60, R98, R3.reuse, -R72.reuse ;  /* 0x00000003623c7223 */ /* 0x1a0ff00000010848 */
[----:B------:R5:W5:Y:S01]  /*20130*/  MUFU.EX2 R98, R61 ;  /* 0x0000003d00627308 */ /* 0x000b620000000800 */
[----:B------:R-:W-:Y:S01]  /*20140*/  HMMA.16816.F32.BF16 R32, R44, R50, R32 ;  /* 0x000000322c20723c */ /* 0x000fe20000041820 */
[----:B------:R-:W-:Y:S08]  /*20150*/  LDSM.16.MT88.4 R48, [R68+0x5800] ;  /* 0x005800004430783b */ /* 0x000ff00000004200 */
[----:B------:R-:W-:Y:S01]  /*20160*/  MUFU.EX2 R96, R60 ;  /* 0x0000003c00607308 */ /* 0x000fe20000000800 */
[----:B----4-:R-:W-:Y:S01]  /*20170*/  F2FP.BF16.F32.PACK_AB R44, R95, R94 ;  /* 0x0000005e5f2c723e */ /* 0x010fe200000010ff */
[----:B--2---:R-:W2:Y:S01]  /*20180*/  LDSM.16.MT88.4 R56, [R43+0xf800] ;  /* 0x00f800002b38783b */ /* 0x004ea20000004200 */
[----:B-1----:R-:W-:Y:S01]  /*20190*/  F2FP.BF16.F32.PACK_AB R45, R91, R92 ;  /* 0x0000005c5b2d723e */ /* 0x002fe200000010ff */
[----:B-----5:R-:W-:Y:S01]  /*201a0*/  FFMA.FTZ R61, R99, R3, -R72 ;  /* 0x00000003633d7223 */ /* 0x020fe20000010848 */
[----:B------:R-:W-:Y:S05]  /*201b0*/  F2FP.BF16.F32.PACK_AB R46, R98, R97 ;  /* 0x00000061622e723e */ /* 0x000fea00000010ff */
        /* <DEDUP_REMOVED lines=165> */
[----:B------:R-:W-:Y:S01]  /*20c10*/  LDSM.16.MT88.4 R140, [R69+0x11800] ;  /* 0x01180000458c783b */ /* 0x000fe20000004200 */
[----:B------:R-:W-:Y:S01]  /*20c20*/  FFMA.FTZ R61, R190, R3, -R70 ;  /* 0x00000003be3d7223 */ /* 0x000fe20000010846 */
[----:B-1----:R-:W-:Y:S01]  /*20c30*/  FADD.FTZ R0, R130, R60 ;  /* 0x0000003c82007221 */ /* 0x002fe20000010000 */
[----:B------:R-:W-:Y:S01]  /*20c40*/  FADD.FTZ R60, R136, R2 ;  /* 0x00000002883c7221 */ /* 0x000fe20000010000 */
[----:B--2---:R-:W-:Y:S03]  /*20c50*/  F2FP.BF16.F32.PACK_AB R47, R63, R64 ;  /* 0x000000403f2f723e */ /* 0x004fe600000010ff */
        /* <DEDUP_REMOVED lines=98> */
.L_x_2145:
[----:B------:R3:W5:Y:S04]  /*21280*/  LDL R9, [R1+0xc] ;  /* 0x00000c0001097983 */ /* 0x0007680000100800 */
[----:B------:R3:W5:Y:S01]  /*21290*/  LDL R8, [R1+0x10] ;  /* 0x0000100001087983 */ /* 0x0007620000100800 */
[----:B------:R-:W4:Y:S01]  /*212a0*/  LDC.64 R46, c[0x0][0x358] ;  /* 0x0000d600ff2e7b82 */ /* 0x000f220000000a00 */
[----:B------:R-:W-:Y:S02]  /*212b0*/  IMAD.MOV.U32 R12, RZ, RZ, 0x20 ;  /* 0x00000020ff0c7424 */ /* 0x000fe400078e00ff */
[----:B------:R-:W-:Y:S01]  /*212c0*/  IMAD.MOV.U32 R13, RZ, RZ, 0x40 ;  /* 0x00000040ff0d7424 */ /* 0x000fe200078e00ff */
[----:B----4-:R-:W-:Y:S02]  /*212d0*/  R2UR UR4, R46 ;  /* 0x000000002e0472ca */ /* 0x010fe400000e0000 */
[----:B------:R-:W-:-:S13]  /*212e0*/  R2UR UR5, R47 ;  /* 0x000000002f0572ca */ /* 0x000fda00000e0000 */
[----:B------:R3:W5:Y:S01]  /*212f0*/  LD.E R7, desc[UR4][R134.64+0xd8] ;  /* 0x0000d80486077980 */ /* 0x000762000c101900 */
[----:B------:R-:W-:-:S03]  /*21300*/  UMOV UR4, 0xffffffff ;  /* 0xffffffff00047882 */ /* 0x000fc60000000000 */
        /* <DEDUP_REMOVED lines=8> */
.L_x_2160:
[----:B------:R-:W-:Y:S01]  /*21390*/  FSETP.NE.FTZ.AND P1, PT, R0, RZ, PT ;  /* 0x000000ff0000720b */ /* 0x000fe20003f35000 */
[----:B----4-:R-:W-:Y:S01]  /*213a0*/  FADD.FTZ R3, R2, R3 ;  /* 0x0000000302037221 */ /* 0x010fe20000010000 */
[----:B------:R-:W1:Y:S01]  /*213b0*/  MUFU.RCP R4, R0 ;  /* 0x0000000000047308 */ /* 0x000e620000001000 */
        /* <DEDUP_REMOVED lines=10> */
[----:B-1----:R-:W-:Y:S02]  /*21460*/  FSEL R2, R4, 1, P1 ;  /* 0x3f80000004027808 */ /* 0x002fe40000800000 */
[----:B------:R-:W-:-:S03]  /*21470*/  LOP3.LUT R4, R8, 0x38, R6, 0xf8, !PT ;  /* 0x0000003808047812 */ /* 0x000fc600078ef806 */
[----:B------:R-:W1:Y:S01]  /*21480*/  @P0 MUFU.LG2 R3, R3 ;  /* 0x0000000300030308 */ /* 0x000e620000000c00 */
        /* <DEDUP_REMOVED lines=13> */
[----:B------:R-:W-:Y:S01]  /*21560*/  @P1 FFMA.FTZ R11, R7, R37, R0 ;  /* 0x00000025070b1223 */ /* 0x000fe20000010000 */
[----:B------:R-:W-:Y:S01]  /*21570*/  FSEL R0, R5, 1, P0 ;  /* 0x3f80000005007808 */ /* 0x000fe20000000000 */
[C---:B------:R-:W-:Y:S01]  /*21580*/  FMUL.FTZ R160, R2.reuse, R160 ;  /* 0x000000a002a07220 */ /* 0x040fe20000410000 */
[C---:B------:R-:W-:Y:S01]  /*21590*/  FMUL.FTZ R161, R2.reuse, R161 ;  /* 0x000000a102a17220 */ /* 0x040fe20000410000 */
[----:B-1----:R-:W-:Y:S01]  /*215a0*/  @P0 FMUL.FTZ R3, R3, 0.69314718246459960938 ;  /* 0x3f31721803030820 */ /* 0x002fe20000410000 */
        /* <DEDUP_REMOVED lines=25> */
[----:B------:R-:W2:Y:S02]  /*21740*/  LDL.LU R16, [R1+0x3c] ;  /* 0x00003c0001107983 */ /* 0x000ea40000300800 */
[--C-:B------:R-:W-:Y:S02]  /*21750*/  IMAD.IADD R4, R6, 0x1, R2.reuse ;  /* 0x0000000106047824 */ /* 0x100fe400078e0202 */
[----:B------:R-:W-:Y:S01]  /*21760*/  IMAD.IADD R3, R5, 0x1, R2 ;  /* 0x0000000105037824 */ /* 0x000fe200078e0202 */
[----:B------:R-:W-:Y:S01]  /*21770*/  R2UR UR10, R46 ;  /* 0x000000002e0a72ca */ /* 0x000fe200000e0000 */
[C---:B------:R-:W-:Y:S01]  /*21780*/  VIADD R0, R2.reuse, 0x80 ;  /* 0x0000008002007836 */ /* 0x040fe20000000000 */
[C---:B------:R-:W-:Y:S01]  /*21790*/  R2UR UR11, R47.reuse ;  /* 0x000000002f0b72ca */ /* 0x040fe200000e0000 */
[----:B------:R-:W-:Y:S01]  /*217a0*/  @P4 VIADD R0, R2, 0xffffff80 ;  /* 0xffffff8002004836 */ /* 0x000fe20000000000 */
[----:B------:R-:W-:Y:S01]  /*217b0*/  R2UR UR4, R46 ;  /* 0x000000002e0472ca */ /* 0x000fe200000e0000 */
[----:B------:R-:W4:Y:S01]  /*217c0*/  LDL.LU R14, [R1+0x40] ;  /* 0x00004000010e7983 */ /* 0x000f220000300800 */
[----:B------:R-:W-:-:S03]  /*217d0*/  R2UR UR5, R47 ;  /* 0x000000002f0572ca */ /* 0x000fc600000e0000 */
[----:B------:R1:W5:Y:S04]  /*217e0*/  LDL R48, [R1+0x44] ;  /* 0x0000440001307983 */ /* 0x0003680000100800 */
[----:B------:R-:W-:Y:S04]  /*217f0*/  STS.64 [R2], R136 ;  /* 0x0000008802007388 */ /* 0x000fe80000000a00 */
[----:B------:R3:W-:Y:S04]  /*21800*/  STS.64 [R2+0x800], R138 ;  /* 0x0008008a02007388 */ /* 0x0007e80000000a00 */
[----:B------:R-:W-:Y:S04]  /*21810*/  STS.64 [R4], R140 ;  /* 0x0000008c04007388 */ /* 0x000fe80000000a00 */
[----:B------:R1:W-:Y:S04]  /*21820*/  STS.64 [R4+0x800], R142 ;  /* 0x0008008e04007388 */ /* 0x0003e80000000a00 */
[----:B------:R-:W-:Y:S04]  /*21830*/  STS.64 [R3], R144 ;  /* 0x0000009003007388 */ /* 0x000fe80000000a00 */
[----:B------:R1:W-:Y:S01]  /*21840*/  STS.64 [R3+0x800], R146 ;  /* 0x0008009203007388 */ /* 0x0003e20000000a00 */
[----:B---3--:R-:W-:-:S02]  /*21850*/  IMAD.IADD R2, R5, 0x1, R0 ;  /* 0x0000000105027824 */ /* 0x008fc400078e0200 */
[----:B-1----:R-:W-:-:S05]  /*21860*/  IMAD.IADD R4, R6, 0x1, R3 ;  /* 0x0000000106047824 */ /* 0x002fca00078e0203 */
[----:B------:R-:W-:Y:S01]  /*21870*/  STS.64 [R4], R148 ;  /* 0x0000009404007388 */ /* 0x000fe20000000a00 */
[----:B------:R-:W-:-:S03]  /*21880*/  IMAD.IADD R3, R6, 0x1, R0 ;  /* 0x0000000106037824 */ /* 0x000fc600078e0200 */
        /* <DEDUP_REMOVED lines=11> */
[----:B---3--:R-:W2:Y:S01]  /*21940*/  LD.E.64 R2, desc[UR10][R134.64+0xb0] ;  /* 0x0000b00a86027980 */ /* 0x008ea2000c101b00 */
[----:B------:R-:W3:Y:S01]  /*21950*/  S2R R15, SR_CTAID.X ;  /* 0x00000000000f7919 */ /* 0x000ee20000002500 */
        /* <DEDUP_REMOVED lines=10> */
[----:B---3--:R-:W-:Y:S01]  /*21a00*/  IMAD.SHL.U32 R45, R15, 0x40, RZ ;  /* 0x000000400f2d7824 */ /* 0x008fe200078e00ff */
[----:B------:R-:W-:Y:S01]  /*21a10*/  LOP3.LUT P0, RZ, R225, 0x3, RZ, 0xc0, !PT ;  /* 0x00000003e1ff7812 */ /* 0x000fe2000780c0ff */
[----:B------:R-:W-:Y:S01]  /*21a20*/  BSSY.RECONVERGENT B0, `(.L_x_2154) ;  /* 0x000001f000007945 */ /* 0x000fe20003800200 */
[----:B--2---:R-:W-:-:S04]  /*21a30*/  IMAD R2, R2, UR9, R16 ;  /* 0x0000000902027c24 */ /* 0x004fc8000f8e0210 */
        /* <DEDUP_REMOVED lines=29> */
.L_x_2155:
[----:B------:R-:W-:Y:S05]  /*21c10*/  BSYNC.RECONVERGENT B0 ;  /* 0x0000000000007941 */ /* 0x000fea0003800200 */
.L_x_2154:
        /* <DEDUP_REMOVED lines=54> */
[----:B-1----:R-:W-:Y:S05]  /*21f80*/  @P0 RET.REL.NODEC R4 `(_ZN5flash24flash_fwd_splitkv_kernelI23Flash_fwd_kernel_traitsILi64ELi64ELi256ELi4ELb0ELb0EN7cutlass10bfloat16_tE19Flash_kernel_traitsILi64ELi64ELi256ELi4ES3_EELb0ELb0ELb0ELb0ELb0ELb1ELb1ELb1EEEvNS_16Flash_fwd_paramsE) ;  /* 0xfffffde0041c0950 */ /* 0x002fea0003c3ffff */
[----:B------:R-:W-:Y:S02]  /*21f90*/  R2UR UR4, R46 ;  /* 0x000000002e0472ca */ /* 0x000fe400000e0000 */
[----:B------:R-:W-:-:S13]  /*21fa0*/  R2UR UR5, R47 ;  /* 0x000000002f0572ca */ /* 0x000fda00000e0000 */
[----:B------:R1:W-:Y:S02]  /*21fb0*/  ST.E.128 desc[UR4][R2.64+0x3800], R12 ;  /* 0x0038000c02007985 */ /* 0x0003e4000c101d04 */
[----:B-1----:R-:W-:Y:S02]  /*21fc0*/  IMAD.MOV.U32 R2, RZ, RZ, R9 ;  /* 0x000000ffff027224 */ /* 0x002fe400078e0009 */
[----:B------:R-:W-:-:S04]  /*21fd0*/  IMAD.MOV.U32 R3, RZ, RZ, 0x0 ;  /* 0x00000000ff037424 */ /* 0x000fc800078e00ff */
[----:B------:R-:W-:Y:S05]  /*21fe0*/  RET.REL.NODEC R2 `(_ZN5flash24flash_fwd_splitkv_kernelI23Flash_fwd_kernel_traitsILi64ELi64ELi256ELi4ELb0ELb0EN7cutlass10bfloat16_tE19Flash_kernel_traitsILi64ELi64ELi256ELi4ES3_EELb0ELb0ELb0ELb0ELb0ELb1ELb1ELb1EEEvNS_16Flash_fwd_paramsE) ;  /* 0xfffffde002047950 */ /* 0x000fea0003c3ffff */
.L_x_2153:
[----:B-12---:R-:W-:Y:S01]  /*21ff0*/  IMAD.MOV.U32 R0, RZ, RZ, 0x2 ;  /* 0x00000002ff007424 */ /* 0x006fe200078e00ff */
[----:B-----5:R-:W-:Y:S01]  /*22000*/  MOV R2, R9 ;  /* 0x0000000900027202 */ /* 0x020fe20000000f00 */
[----:B------:R-:W-:Y:S01]  /*22010*/  IMAD.MOV.U32 R4, RZ, RZ, -0x1 ;  /* 0xffffffffff047424 */ /* 0x000fe200078e00ff */
[----:B------:R-:W-:-:S07]  /*22020*/  MOV R3, 0x1f ;  /* 0x0000001f00037802 */ /* 0x000fce0000000f00 */
[----:B---3--:R-:W-:Y:S05]  /*22030*/  WARPSYNC.COLLECTIVE R4, `(.L_x_2156) ;  /* 0x0000000004087348 */ /* 0x008fea0003c00000 */
[----:B------:R1:W2:Y:S02]  /*22040*/  SHFL.BFLY P0, R0, R2, R0, R3 ;  /* 0x0c00000002007389 */ /* 0x0002a40000000003 */
[----:B-123--:R-:W-:Y:S05]  /*22050*/  ENDCOLLECTIVE ;  /* 0x000000000000791b */ /* 0x00efea0003800000 */
.L_x_2156:
[----:B------:R-:W-:Y:S02]  /*22060*/  MOV R5, R0 ;  /* 0x0000000000057202 */ /* 0x000fe40000000f00 */
[----:B------:R-:W-:-:S03]  /*22070*/  MOV R0, 0x1 ;  /* 0x0000000100007802 */ /* 0x000fc60000000f00 */
[----:B------:R-:W-:-:S04]  /*22080*/  FADD.FTZ R5, R5, R9 ;  /* 0x0000000905057221 */ /* 0x000fc80000010000 */
[----:B------:R-:W-:-:S07]  /*22090*/  IMAD.MOV.U32 R2, RZ, RZ, R5 ;  /* 0x000000ffff027224 */ /* 0x000fce00078e0005 */
[----:B------:R-:W-:Y:S05]  /*220a0*/  WARPSYNC.COLLECTIVE R4, `(.L_x_2157) ;  /* 0x0000000004087348 */ /* 0x000fea0003c00000 */
[----:B------:R1:W2:Y:S02]  /*220b0*/  SHFL.BFLY P0, R0, R2, R0, R3 ;  /* 0x0c00000002007389 */ /* 0x0002a40000000003 */
[----:B-12---:R-:W-:Y:S05]  /*220c0*/  ENDCOLLECTIVE ;  /* 0x000000000000791b */ /* 0x006fea0003800000 */
.L_x_2157:
[----:B------:R-:W-:Y:S01]  /*220d0*/  IMAD.MOV.U32 R6, RZ, RZ, R0 ;  /* 0x000000ffff067224 */ /* 0x000fe200078e0000 */
[----:B------:R-:W-:Y:S02]  /*220e0*/  MOV R0, 0x2 ;  /* 0x0000000200007802 */ /* 0x000fe40000000f00 */
[----:B------:R-:W-:-:S07]  /*220f0*/  MOV R2, R8 ;  /* 0x0000000800027202 */ /* 0x000fce0000000f00 */
[----:B------:R-:W-:Y:S05]  /*22100*/  WARPSYNC.COLLECTIVE R4, `(.L_x_2158) ;  /* 0x0000000004087348 */ /* 0x000fea0003c00000 */
[----:B------:R1:W2:Y:S02]  /*22110*/  SHFL.BFLY P0, R0, R2, R0, R3 ;  /* 0x0c00000002007389 */ /* 0x0002a40000000003 */
[----:B-12---:R-:W-:Y:S05]  /*22120*/  ENDCOLLECTIVE ;  /* 0x000000000000791b */ /* 0x006fea0003800000 */
.L_x_2158:
[----:B------:R-:W-:Y:S01]  /*22130*/  IMAD.MOV.U32 R2, RZ, RZ, R0 ;  /* 0x000000ffff027224 */ /* 0x000fe200078e0000 */
[----:B------:R-:W-:-:S03]  /*22140*/  MOV R0, 0x1 ;  /* 0x0000000100007802 */ /* 0x000fc60000000f00 */
[----:B------:R-:W-:-:S07]  /*22150*/  FADD.FTZ R2, R2, R8 ;  /* 0x0000000802027221 */ /* 0x000fce0000010000 */
[----:B------:R-:W-:Y:S05]  /*22160*/  WARPSYNC.COLLECTIVE R4, `(.L_x_2159) ;  /* 0x0000000004087348 */ /* 0x000fea0003c00000 */
[----:B------:R1:W2:Y:S02]  /*22170*/  SHFL.BFLY P0, R0, R2, R0, R3 ;  /* 0x0c00000002007389 */ /* 0x0002a40000000003 */
[----:B-12---:R-:W-:Y:S05]  /*22180*/  ENDCOLLECTIVE ;  /* 0x000000000000791b */ /* 0x006fea0003800000 */
.L_x_2159:
[----:B------:R-:W-:Y:S01]  /*22190*/  MOV R3, R0 ;  /* 0x0000000000037202 */ /* 0x000fe20000000f00 */
[----:B------:R-:W-:Y:S01]  /*221a0*/  FADD.FTZ R0, R5, R6 ;  /* 0x0000000605007221 */ /* 0x000fe20000010000 */
[----:B------:R-:W-:Y:S06]  /*221b0*/  BRA `(.L_x_2160) ;  /* 0xfffffff000747947 */ /* 0x000fec000383ffff */
.L_x_2161:
        /* <DEDUP_REMOVED lines=12> */
.L_x_14731:


//--------------------- .text._ZN5flash24flash_fwd_splitkv_kernelI23Flash_fwd_kernel_traitsILi64ELi64ELi256ELi4ELb0ELb0EN7cutlass10bfloat16_tE19Flash_kernel_traitsILi64ELi64ELi256ELi4ES3_EELb0ELb1ELb0ELb0ELb0ELb0ELb0ELb0EEEvNS_16Flash_fwd_paramsE --------------------------
	.section	.text._ZN5flash24flash_fwd_splitkv_kernelI23Flash_fwd_kernel_traitsILi64ELi64ELi256ELi4ELb0ELb0EN7cutlass10bfloat16_tE19Flash_kernel_traitsILi64ELi64ELi256ELi4ES3_EELb0ELb1ELb0ELb0ELb0ELb0ELb0ELb0EEEvNS_16Flash_fwd_paramsE,"ax",@progbits
	.align	128
        .global         _ZN5flash24flash_fwd_splitkv_kernelI23Flash_fwd_kernel_traitsILi64ELi64ELi256ELi4ELb0ELb0EN7cutlass10bfloat16_tE19Flash_kernel_traitsILi64ELi64ELi256ELi4ES3_EELb0ELb1ELb0ELb0ELb0ELb0ELb0ELb0EEEvNS_16Flash_fwd_paramsE
        .type           _ZN5flash24flash_fwd_splitkv_kernelI23Flash_fwd_kernel_traitsILi64ELi64ELi256ELi4ELb0ELb0EN7cutlass10bfloat16_tE19Flash_kernel_traitsILi64ELi64ELi256ELi4ES3_EELb0ELb1ELb0ELb0ELb0ELb0ELb0ELb0EEEvNS_16Flash_fwd_paramsE,@function
        .size           _ZN5flash24flash_fwd_splitkv_kernelI23Flash_fwd_kernel_traitsILi64ELi64ELi256ELi4ELb0ELb0EN7cutlass10bfloat16_tE19Flash_kernel_traitsILi64ELi64ELi256ELi4ES3_EELb0ELb1ELb0ELb0ELb0ELb0ELb0ELb0EEEvNS_16Flash_fwd_paramsE,(.L_x_14732 - _ZN5flash24flash_fwd_splitkv_kernelI23Flash_fwd_kernel_traitsILi64ELi64ELi256ELi4ELb0ELb0EN7cutlass10bfloat16_tE19Flash_kernel_traitsILi64ELi64ELi256ELi4ES3_EELb0ELb1ELb0ELb0ELb0ELb0ELb0ELb0EEEvNS_16Flash_fwd_paramsE)
        .other          _ZN5flash24flash_fwd_splitkv_kernelI23Flash_fwd_kernel_traitsILi64ELi64ELi256ELi4ELb0ELb0EN7cutlass10bfloat16_tE19Flash_kernel_traitsILi64ELi64ELi256ELi4ES3_EELb0ELb1ELb0ELb0ELb0ELb0ELb0ELb0EEEvNS_16Flash_fwd_paramsE,@"STO_CUDA_ENTRY STV_DEFAULT"
_ZN5flash24flash_fwd_splitkv_kernelI23Flash_fwd_kernel_traitsILi64ELi64ELi256ELi4ELb0ELb0EN7cutlass10bfloat16_tE19Flash_kernel_traitsILi64ELi64ELi256ELi4ES3_EELb0ELb1ELb0ELb0ELb0ELb0ELb0ELb0EEEvNS_16Flash_fwd_paramsE:
.text._ZN5flash24flash_fwd_splitkv_kernelI23Flash_fwd_kernel_traitsILi64ELi64ELi256ELi4ELb0ELb0EN7cutlass10bfloat16_tE19Flash_kernel_traitsILi64ELi64ELi256ELi4ES3_EELb0ELb1ELb0ELb0ELb0ELb0ELb0ELb0EEEvNS_16Flash_fwd_paramsE:
[----:B------:R-:W1:Y:S08]  /*0000*/  LDC R1, c[0x0][0x37c] ;  /* 0x0000df00ff017b82 */ /* 0x000e700000000800 */
[----:B------:R-:W2:Y:S01]  /*0010*/  LDC.64 R134, c[0x0][0x348] ;  /* 0x0000d200ff867b82 */ /* 0x000ea20000000a00 */
[----:B------:R-:W-:Y:S01]  /*0020*/  BSSY.RECONVERGENT B3, `(.L_x_2162) ;  /* 0x0000003000037945 */ /* 0x000fe20003800200 */
[----:B-1----:R-:W-:-:S06]  /*0030*/  IADD3 R1, PT, PT, R1, -0x168, RZ ;  /* 0xfffffe9801017810 */ /* 0x002fcc0007ffe0ff */
[----:B--2---:R-:W-:Y:S05]  /*0040*/  CALL.REL.NOINC `($_ZN5flash24flash_fwd_splitkv_kernelI23Flash_fwd_kernel_traitsILi64ELi64ELi256ELi4ELb0ELb0EN7cutlass10bfloat16_tE19Flash_kernel_traitsILi64ELi64ELi256ELi4ES3_EELb0ELb1ELb0ELb0ELb0ELb0ELb0ELb0EEEvNS_16Flash_fwd_paramsE$_ZN5flash30compute_attn_1rowblock_splitkvI23Flash_fwd_kernel_traitsILi64ELi64ELi256ELi4ELb0ELb0EN7cutlass10bfloat16_tE19Flash_kernel_traitsILi64ELi64ELi256ELi4ES3_EELb0ELb1ELb0ELb0ELb0ELb0ELb0ELb0ENS_16Flash_fwd_paramsEEEvRKT8_iiiii) ;  /* 0x0000000000087944 */ /* 0x004fea0003c00000 */
[----:B------:R-:W-:Y:S05]  /*0050*/  BSYNC.RECONVERGENT B3 ;  /* 0x0000000000037941 */ /* 0x000fea0003800200 */
.L_x_2162:
[----:B------:R-:W-:Y:S05]  /*0060*/  EXIT ;  /* 0x000000000000794d */ /* 0x000fea0003800000 */
        .type           $_ZN5flash24flash_fwd_splitkv_kernelI23Flash_fwd_kernel_traitsILi64ELi64ELi256ELi4ELb0ELb0EN7cutlass10bfloat16_tE19Flash_kernel_traitsILi64ELi64ELi256ELi4ES3_EELb0ELb1ELb0ELb0ELb0ELb0ELb0ELb0EEEvNS_16Flash_fwd_paramsE$_ZN5flash30compute_attn_1rowblock_splitkvI23Flash_fwd_kernel_traitsILi64ELi64ELi256ELi4ELb0ELb0EN7cutlass10bfloat16_tE19Flash_kernel_traitsILi64ELi64ELi256ELi4ES3_EELb0ELb1ELb0ELb0ELb0ELb0ELb0ELb0ENS_16Flash_fwd_paramsEEEvRKT8_iiiii,@function
        .size           $_ZN5flash24flash_fwd_splitkv_kernelI23Flash_fwd_kernel_traitsILi64ELi64ELi256ELi4ELb0ELb0EN7cutlass10bfloat16_tE19Flash_kernel_traitsILi64ELi64ELi256ELi4ES3_EELb0ELb1ELb0ELb0ELb0ELb0ELb0ELb0EEEvNS_16Flash_fwd_paramsE$_ZN5flash30compute_attn_1rowblock_splitkvI23Flash_fwd_kernel_traitsILi64ELi64ELi256ELi4ELb0ELb0EN7cutlass10bfloat16_tE19Flash_kernel_traitsILi64ELi64ELi256ELi4ES3_EELb0ELb1ELb0ELb0ELb0ELb0ELb0ELb0ENS_16Flash_fwd_paramsEEEvRKT8_iiiii,(.L_x_14732 - $_ZN5flash24flash_fwd_splitkv_kernelI23Flash_fwd_kernel_traitsILi64ELi64ELi256ELi4ELb0ELb0EN7cutlass10bfloat16_tE19Flash_kernel_traitsILi64ELi64ELi256ELi4ES3_EELb0ELb1ELb0ELb0ELb0ELb0ELb0ELb0EEEvNS_16Flash_fwd_paramsE$_ZN5flash30compute_attn_1rowblock_splitkvI23Flash_fwd_kernel_traitsILi64ELi64ELi256ELi4ELb0ELb0EN7cutlass10bfloat16_tE19Flash_kernel_traitsILi64ELi64ELi256ELi4ES3_EELb0ELb1ELb0ELb0ELb0ELb0ELb0ELb0ENS_16Flash_fwd_paramsEEEvRKT8_iiiii)
$_ZN5flash24flash_fwd_splitkv_kernelI23Flash_fwd_kernel_traitsILi64ELi64ELi256ELi4ELb0ELb0EN7cutlass10bfloat16_tE19Flash_kernel_traitsILi64ELi64ELi256ELi4ES3_EELb0ELb1ELb0ELb0ELb0ELb0ELb0ELb0EEEvNS_16Flash_fwd_paramsE$_ZN5flash30compute_attn_1rowblock_splitkvI23Flash_fwd_kernel_traitsILi64ELi64ELi256ELi4ELb0ELb0EN7cutlass10bfloat16_tE19Flash_kernel_traitsILi64ELi64ELi256ELi4ES3_EELb0ELb1ELb0ELb0ELb0ELb0ELb0ELb0ENS_16Flash_fwd_paramsEEEvRKT8_iiiii:
        /* <DEDUP_REMOVED lines=40> */
.L_x_2164:
[----:B------:R-:W-:Y:S05]  /*02f0*/  BSYNC.RECONVERGENT B0 ;  /* 0x0000000000007941 */ /* 0x000fea0003800200 */
.L_x_2163:
[----:B------:R-:W-:Y:S04]  /*0300*/  BSSY.RECONVERGENT B0, `(.L_x_2165) ;  /* 0x0000007000007945 */ /* 0x000fe80003800200 */
[----:B------:R-:W-:Y:S05]  /*0310*/  @!P3 BRA `(.L_x_2166) ;  /* 0x000000000014b947 */ /* 0x000fea0003800000 */
[----:B------:R-:W3:Y:S02]  /*0320*/  LD.E.U8 R0, desc[UR4][R134.64+0x1b2] ;  /* 0x0001b20486007980 */ /* 0x000ee4000c101100 */
[----:B---3--:R-:W-:-:S13]  /*0330*/  ISETP.NE.AND P1, PT, R0, RZ, PT ;  /* 0x000000ff0000720c */ /* 0x008fda0003f25270 */
[----:B-1---5:R-:W3:Y:S02]  /*0340*/  @P1 LD.E R4, desc[UR4][R2.64+0x4] ;  /* 0x0000040402041980 */ /* 0x022ee4000c101900 */
[----:B---3--:R-:W-:-:S06]  /*0350*/  @P1 IADD3 R4, PT, PT, R4, -R13, RZ ;  /* 0x8000000d04041210 */ /* 0x008fcc0007ffe0ff */
[----:B------:R3:W5:Y:S02]  /*0360*/  @!P1 LD.E R4, desc[UR4][R2.64] ;  /* 0x0000000402049980 */ /* 0x000764000c101900 */
.L_x_2166:
[----:B------:R-:W-:Y:S05]  /*0370*/  BSYNC.RECONVERGENT B0 ;  /* 0x0000000000007941 */ /* 0x000fea0003800200 */
.L_x_2165:
        /* <DEDUP_REMOVED lines=8> */
.L_x_2168:
[----:B--23--:R-:W2:Y:S01]  /*0400*/  LD.E.64 R2, desc[UR4][R134.64+0x108] ;  /* 0x0001080486027980 */ /* 0x00cea2000c101b00 */
[----:B------:R-:W-:Y:S01]  /*0410*/  BSSY.RECONVERGENT B0, `(.L_x_2170) ;  /* 0x0000006000007945 */ /* 0x000fe20003800200 */
[----:B------:R-:W-:Y:S01]  /*0420*/  IMAD.MOV.U32 R0, RZ, RZ, RZ ;  /* 0x000000ffff007224 */ /* 0x000fe200078e00ff */
[----:B--2---:R-:W-:-:S04]  /*0430*/  ISETP.NE.U32.AND P0, PT, R2, RZ, PT ;  /* 0x000000ff0200720c */ /* 0x004fc80003f05070 */
[----:B------:R-:W-:-:S13]  /*0440*/  ISETP.NE.AND.EX P0, PT, R3, RZ, PT, P0 ;  /* 0x000000ff0300720c */ /* 0x000fda0003f05300 */
[----:B------:R-:W-:Y:S05]  /*0450*/  @!P0 BRA `(.L_x_2171) ;  /* 0x0000000000048947 */ /* 0x000fea0003800000 */
[----:B------:R2:W5:Y:S02]  /*0460*/  LD.E R0, desc[UR4][R134.64+0xbc] ;  /* 0x0000bc0486007980 */ /* 0x000564000c101900 */
.L_x_2171:
[----:B------:R-:W-:Y:S05]  /*0470*/  BSYNC.RECONVERGENT B0 ;  /* 0x0000000000007941 */ /* 0x000fea0003800200 */
.L_x_2170:
[----:B-----5:R-:W-:Y:S02]  /*0480*/  IADD3 R108, PT, PT, R0, R4, -R12 ;  /* 0x00000004006c7210 */ /* 0x020fe40007ffe80c */
.L_x_2169:
[----:B------:R-:W-:Y:S05]  /*0490*/  BSYNC.RECONVERGENT B1 ;  /* 0x0000000000017941 */ /* 0x000fea0003800200 */
.L_x_2167:
[----:B------:R-:W3:Y:S01]  /*04a0*/  S2R R229, SR_CTAID.X ;  /* 0x0000000000e57919 */ /* 0x000ee20000002500 */
[----:B------:R-:W-:Y:S01]  /*04b0*/  MOV R20, 0x50 ;  /* 0x0000005000147802 */ /* 0x000fe20000000f00 */
[----:B------:R-:W-:-:S03]  /*04c0*/  IMAD.MOV.U32 R3, RZ, RZ, 0x0 ;  /* 0x00000000ff037424 */ /* 0x000fc600078e00ff */
[----:B------:R-:W-:Y:S01]  /*04d0*/  MOV R2, R20 ;  /* 0x0000001400027202 */ /* 0x000fe20000000f00 */
[----:B---3--:R-:W-:-:S05]  /*04e0*/  IMAD.SHL.U32 R32, R229, 0x40, RZ ;  /* 0x00000040e5207824 */ /* 0x008fca00078e00ff */
[----:B------:R-:W-:-:S13]  /*04f0*/  ISETP.GT.AND P0, PT, R109, R32, PT ;  /* 0x000000206d00720c */ /* 0x000fda0003f04270 */
[----:B-12---:R-:W-:Y:S05]  /*0500*/  @!P0 RET.REL.NODEC R2 `(_ZN5flash24flash_fwd_splitkv_kernelI23Flash_fwd_kernel_traitsILi64ELi64ELi256ELi4ELb0ELb0EN7cutlass10bfloat16_tE19Flash_kernel_traitsILi64ELi64ELi256ELi4ES3_EELb0ELb1ELb0ELb0ELb0ELb0ELb0ELb0EEEvNS_16Flash_fwd_paramsE) ;  /* 0xfffffff802bc8950 */ /* 0x006fea0003c3ffff */
[----:B------:R-:W2:Y:S04]  /*0510*/  LD.E R2, desc[UR4][R134.64+0x188] ;  /* 0x0001880486027980 */ /* 0x000ea8000c101900 */
[----:B------:R-:W3:Y:S04]  /*0520*/  LD.E R3, desc[UR4][R134.64+0x184] ;  /* 0x0001840486037980 */ /* 0x000ee8000c101900 */
[----:B------:R-:W4:Y:S01]  /*0530*/  LD.E R4, desc[UR4][R134.64+0xb8] ;  /* 0x0000b80486047980 */ /* 0x000f22000c101900 */
[----:B------:R-:W-:Y:S02]  /*0540*/  VIADD R6, R108, 0xff ;  /* 0x000000ff6c067836 */ /* 0x000fe40000000000 */
[----:B------:R-:W-:Y:S01]  /*0550*/  IMAD R0, R229, 0x40, -R109 ;  /* 0x00000040e5007824 */ /* 0x000fe200078e0a6d */
[----:B------:R-:W1:Y:S02]  /*0560*/  S2R R225, SR_TID.X ;  /* 0x0000000000e17919 */ /* 0x000e640000002100 */
[----:B------:R-:W-:-:S04]  /*0570*/  SHF.R.S32.HI R5, RZ, 0x1f, R6 ;  /* 0x0000001fff057819 */ /* 0x000fc80000011406 */
[----:B------:R-:W-:Y:S02]  /*0580*/  LEA.HI R5, R5, R6, RZ, 0x8 ;  /* 0x0000000605057211 */ /* 0x000fe400078f40ff */
[----:B--2---:R-:W-:Y:S01]  /*0590*/  IADD3 R2, PT, PT, R2, R0, R6 ;  /* 0x0000000002027210 */ /* 0x004fe20007ffe006 */
[----:B---3--:R-:W-:-:S04]  /*05a0*/  IMAD.IADD R3, R3, 0x1, R109 ;  /* 0x0000000103037824 */ /* 0x008fc800078e026d */
[----:B------:R-:W-:Y:S02]  /*05b0*/  VIADD R2, R2, 0x40 ;  /* 0x0000004002027836 */ /* 0x000fe40000000000 */
[----:B----4-:R-:W-:Y:S01]  /*05c0*/  VIADD R0, R4, 0xff ;  /* 0x000000ff04007836 */ /* 0x010fe20000000000 */
[----:B------:R-:W-:Y:S02]  /*05d0*/  IADD3 R3, PT, PT, -R3, R32, R108 ;  /* 0x0000002003037210 */ /* 0x000fe40007ffe16c */
[----:B------:R-:W-:Y:S02]  /*05e0*/  SHF.R.S32.HI R4, RZ, 0x1f, R2 ;  /* 0x0000001fff047819 */ /* 0x000fe40000011402 */
[----:B------:R-:W-:Y:S02]  /*05f0*/  SHF.R.S32.HI R8, RZ, 0x1f, R0 ;  /* 0x0000001fff087819 */ /* 0x000fe40000011400 */
[----:B------:R-:W-:Y:S02]  /*0600*/  SHF.R.S32.HI R7, RZ, 0x1f, R3 ;  /* 0x0000001fff077819 */ /* 0x000fe40000011403 */
[----:B------:R-:W-:-:S02]  /*0610*/  LEA.HI R6, R8, R0, RZ, 0x8 ;  /* 0x0000000008067211 */ /* 0x000fc400078f40ff */
[----:B------:R-:W-:Y:S02]  /*0620*/  LEA.HI R0, R4, R2, RZ, 0x8 ;  /* 0x0000000204007211 */ /* 0x000fe400078f40ff */
[----:B------:R-:W-:Y:S02]  /*0630*/  LEA.HI R2, R7, R3, RZ, 0x8 ;  /* 0x0000000307027211 */ /* 0x000fe400078f40ff */
[----:B------:R-:W-:Y:S02]  /*0640*/  SHF.R.S32.HI R3, RZ, 0x8, R5 ;  /* 0x00000008ff037819 */ /* 0x000fe40000011405 */
[----:B------:R-:W-:Y:S02]  /*0650*/  SHF.R.S32.HI R2, RZ, 0x8, R2 ;  /* 0x00000008ff027819 */ /* 0x000fe40000011402 */
[----:B------:R-:W-:Y:S02]  /*0660*/  SHF.R.S32.HI R4, RZ, 0x8, R6 ;  /* 0x00000008ff047819 */ /* 0x000fe40000011406 */
[----:B------:R-:W-:-:S02]  /*0670*/  VIMNMX R228, PT, PT, RZ, R2, !PT ;  /* 0x00000002ffe47248 */ /* 0x000fc40007fe0100 */
[----:B------:R-:W-:-:S03]  /*0680*/  SHF.R.S32.HI R0, RZ, 0x8, R0 ;  /* 0x00000008ff007819 */ /* 0x000fc60000011400 */
[----:B------:R2:W-:Y:S01]  /*0690*/  STL [R1+0x64], R228 ;  /* 0x000064e401007387 */ /* 0x0005e20000100800 */
[----:B------:R-:W-:-:S04]  /*06a0*/  VIMNMX3 R221, R4, R3, R0, PT ;  /* 0x0000000304dd720f */ /* 0x000fc80003800100 */
[----:B------:R-:W-:-:S13]  /*06b0*/  ISETP.GE.AND P0, PT, R228, R221, PT ;  /* 0x000000dde400720c */ /* 0x000fda0003f06270 */
[----:B-1----:R-:W-:Y:S05]  /*06c0*/  @!P0 BRA `(.L_x_2172) ;  /* 0x0000000400b88947 */ /* 0x002fea0003800000 */
[----:B------:R-:W-:Y:S01]  /*06d0*/  ISETP.NE.AND P0, PT, R35, -0x1, PT ;  /* 0xffffffff2300780c */ /* 0x000fe20003f05270 */
[----:B------:R-:W3:Y:S04]  /*06e0*/  LD.E.64 R2, desc[UR4][R134.64+0x88] ;  /* 0x0000880486027980 */ /* 0x000ee8000c101b00 */
[----:B------:R-:W4:Y:S04]  /*06f0*/  LD.E R17, desc[UR4][R134.64+0xc0] ;  /* 0x0000c00486117980 */ /* 0x000f28000c101900 */
[----:B------:R-:W5:Y:S04]  /*0700*/  LD.E.64 R12, desc[UR4][R134.64+0x90] ;  /* 0x00009004860c7980 */ /* 0x000f68000c101b00 */
[----:B------:R-:W2:Y:S04]  /*0710*/  @!P0 LD.E.64 R4, desc[UR4][R134.64+0x80] ;  /* 0x0000800486048980 */ /* 0x000ea8000c101b00 */
[----:B------:R-:W5:Y:S04]  /*0720*/  LD.E.64 R8, desc[UR4][R134.64+0x70] ;  /* 0x0000700486087980 */ /* 0x000f68000c101b00 */
[----:B------:R-:W5:Y:S04]  /*0730*/  LD.E R18, desc[UR4][R134.64+0x60] ;  /* 0x0000600486127980 */ /* 0x000f68000c101900 */
[----:B------:R-:W5:Y:S04]  /*0740*/  LD.E R19, desc[UR4][R134.64+0xb4] ;  /* 0x0000b40486137980 */ /* 0x000f68000c101900 */
[----:B------:R-:W5:Y:S01]  /*0750*/  LD.E.64 R134, desc[UR4][R134.64+0xa0] ;  /* 0x0000a00486867980 */ /* 0x000f62000c101b00 */
[----:B------:R-:W5:Y:S01]  /*0760*/  S2R R21, SR_CTAID.Z ;  /* 0x0000000000157919 */ /* 0x000f620000002700 */
[----:B------:R-:W-:-:S02]  /*0770*/  IMAD.SHL.U32 R10, R225, 0x8, RZ ;  /* 0x00000008e10a7824 */ /* 0x000fc400078e00ff */
[----:B------:R-:W-:-:S03]  /*0780*/  IMAD.MOV.U32 R11, RZ, RZ, RZ ;  /* 0x000000ffff0b7224 */ /* 0x000fc600078e00ff */
[----:B------:R-:W-:Y:S02]  /*0790*/  LOP3.LUT R10, R10, 0x38, RZ, 0xc0, !PT ;  /* 0x000000380a0a7812 */ /* 0x000fe400078ec0ff */
[----:B------:R-:W-:Y:S02]  /*07a0*/  SHF.R.U32.HI R225, RZ, 0x3, R225 ;  /* 0x00000003ffe17819 */ /* 0x000fe400000116e1 */
[----:B------:R-:W-:Y:S01]  /*07b0*/  ISETP.NE.AND P4, PT, R10, RZ, PT ;  /* 0x000000ff0a00720c */ /* 0x000fe20003f85270 */
[----:B------:R-:W-:Y:S01]  /*07c0*/  BSSY.RECONVERGENT B0, `(.L_x_2173) ;  /* 0x0000038000007945 */ /* 0x000fe20003800200 */
[----:B---3--:R-:W-:-:S04]  /*07d0*/  @P0 IMAD.WIDE.U32 R6, R2, R35, RZ ;  /* 0x0000002302060225 */ /* 0x008fc800078e00ff */
[----:B------:R-:W-:Y:S02]  /*07e0*/  @P0 IMAD R16, R3, R35, RZ ;  /* 0x0000002303100224 */ /* 0x000fe400078e02ff */
[----:B--2---:R-:W-:Y:S01]  /*07f0*/  @!P0 IMAD.WIDE.U32 R14, R4, R36, RZ ;  /* 0x00000024040e8225 */ /* 0x004fe200078e00ff */
[----:B------:R-:W-:-:S03]  /*0800*/  @P0 MOV R14, R6 ;  /* 0x00000006000e0202 */ /* 0x000fc60000000f00 */
[----:B------:R-:W-:Y:S02]  /*0810*/  @!P0 IMAD R0, R5, R36, RZ ;  /* 0x0000002405008224 */ /* 0x000fe400078e02ff */
[----:B------:R-:W-:-:S04]  /*0820*/  IMAD.WIDE.U32 R4, R32, R2, R10 ;  /* 0x0000000220047225 */ /* 0x000fc800078e000a */
[----:B------:R-:W-:Y:S02]  /*0830*/  @!P0 IMAD.IADD R0, R15, 0x1, R0 ;  /* 0x000000010f008824 */ /* 0x000fe400078e0200 */
[----:B------:R-:W-:Y:S01]  /*0840*/  @P0 IMAD.IADD R0, R7, 0x1, R16 ;  /* 0x0000000107000824 */ /* 0x000fe200078e0210 */
[----:B------:R-:W-:Y:S01]  /*0850*/  IADD3 R6, P0, PT, R14, R4, RZ ;  /* 0x000000040e067210 */ /* 0x000fe20007f1e0ff */
[----:B------:R-:W-:Y:S01]  /*0860*/  IMAD R7, R3, R32, RZ ;  /* 0x0000002003077224 */ /* 0x000fe200078e02ff */
[----:B----4-:R-:W-:Y:S01]  /*0870*/  ISETP.GE.AND P6, PT, R10, R17, PT ;  /* 0x000000110a00720c */ /* 0x010fe20003fc6270 */
[----:B------:R-:W-:-:S03]  /*0880*/  IMAD.IADD R16, R109, 0x1, -R32 ;  /* 0x000000016d107824 */ /* 0x000fc600078e0a20 */
[----:B------:R-:W-:Y:S02]  /*0890*/  IADD3.X R7, PT, PT, R0, R5, R7, P0, !PT ;  /* 0x0000000500077210 */ /* 0x000fe400007fe407 */
[----:B------:R-:W-:Y:S01]  /*08a0*/  ISETP.GE.OR P0, PT, R225, R16, P6 ;  /* 0x00000010e100720c */ /* 0x000fe20003706670 */
[-C--:B-----5:R-:W-:Y:S02]  /*08b0*/  IMAD R4, R13, R21.reuse, RZ ;  /* 0x000000150d047224 */ /* 0x0a0fe400078e02ff */
        /* <DEDUP_REMOVED lines=40> */
.L_x_2174:
[----:B------:R-:W-:Y:S05]  /*0b40*/  BSYNC.RECONVERGENT B0 ;  /* 0x0000000000007941 */ /* 0x000fea0003800200 */
.L_x_2173:
        /* <DEDUP_REMOVED lines=13> */
.L_x_2176:
[----:B------:R-:W-:Y:S05]  /*0c20*/  BSYNC.RECONVERGENT B0 ;  /* 0x0000000000007941 */ /* 0x000fea0003800200 */
.L_x_2175:
        /* <DEDUP_REMOVED lines=12> */
.L_x_2178:
[----:B------:R-:W-:Y:S05]  /*0cf0*/  BSYNC.RECONVERGENT B0 ;  /* 0x0000000000007941 */ /* 0x000fea0003800200 */
.L_x_2177:
[----:B---3--:R-:W-:Y:S01]  /*0d00*/  MOV R2, R20 ;  /* 0x0000001400027202 */ /* 0x008fe20000000f00 */
[----:B------:R-:W-:Y:S01]  /*0d10*/  @!P3 ST.E desc[UR4][R10.64], R18 ;  /* 0x000000120a00b985 */ /* 0x000fe2000c101904 */
[----:B------:R-:W-:-:S03]  /*0d20*/  MOV R3, 0x0 ;  /* 0x0000000000037802 */ /* 0x000fc60000000f00 */
[----:B------:R-:W-:Y:S04]  /*0d30*/  @!P2 ST.E desc[UR4][R10.64+0x40], R17 ;  /* 0x000040110a00a985 */ /* 0x000fe8000c101904 */
[----:B------:R1:W-:Y:S02]  /*0d40*/  @!P1 ST.E desc[UR4][R10.64+0x80], R16 ;  /* 0x000080100a009985 */ /* 0x0003e4000c101904 */
[----:B-12---:R-:W-:Y:S05]  /*0d50*/  @P4 RET.REL.NODEC R2 `(_ZN5flash24flash_fwd_splitkv_kernelI23Flash_fwd_kernel_traitsILi64ELi64ELi256ELi4ELb0ELb0EN7cutlass10bfloat16_tE19Flash_kernel_traitsILi64ELi64ELi256ELi4ES3_EELb0ELb1ELb0ELb0ELb0ELb0ELb0ELb0EEEvNS_16Flash_fwd_paramsE) ;  /* 0xfffffff002a84950 */ /* 0x006fea0003c3ffff */
[----:B------:R-:W-:Y:S02]  /*0d60*/  MOV R0, 0x7f800000 ;  /* 0x7f80000000007802 */ /* 0x000fe40000000f00 */
[----:B------:R-:W-:Y:S02]  /*0d70*/  MOV R2, R20 ;  /* 0x0000001400027202 */ /* 0x000fe40000000f00 */
[----:B------:R-:W-:Y:S01]  /*0d80*/  MOV R3, 0x0 ;  /* 0x0000000000037802 */ /* 0x000fe20000000f00 */
[----:B------:R1:W-:Y:S03]  /*0d90*/  ST.E desc[UR4][R10.64+0xc0], R0 ;  /* 0x0000c0000a007985 */ /* 0x0003e6000c101904 */
[----:B-1----:R-:W-:Y:S05]  /*0da0*/  RET.REL.NODEC R2 `(_ZN5flash24flash_fwd_splitkv_kernelI23Flash_fwd_kernel_traitsILi64ELi64ELi256ELi4ELb0ELb0EN7cutlass10bfloat16_tE19Flash_kernel_traitsILi64ELi64ELi256ELi4ES3_EELb0ELb1ELb0ELb0ELb0ELb0ELb0ELb0EEEvNS_16Flash_fwd_paramsE) ;  /* 0xfffffff002947950 */ /* 0x002fea0003c3ffff */
.L_x_2172:
[----:B------:R-:W3:Y:S04]  /*0db0*/  LD.E.64 R2, desc[UR4][R134.64+0x158] ;  /* 0x0001580486027980 */ /* 0x000ee8000c101b00 */
[----:B------:R-:W4:Y:S01]  /*0dc0*/  LD.E.64 R18, desc[UR4][R134.64+0x160] ;  /* 0x0001600486127980 */ /* 0x000f22000c101b00 */
[----:B------:R-:W-:Y:S01]  /*0dd0*/  IMAD.MOV.U32 R9, RZ, RZ, R36 ;  /* 0x000000ffff097224 */ /* 0x000fe200078e0024 */
[----:B---3--:R-:W-:-:S04]  /*0de0*/  ISETP.NE.U32.AND P1, PT, R2, RZ, PT ;  /* 0x000000ff0200720c */ /* 0x008fc80003f25070 */
[----:B------:R-:W-:-:S13]  /*0df0*/  ISETP.NE.AND.EX P1, PT, R3, RZ, PT, P1 ;  /* 0x000000ff0300720c */ /* 0x000fda0003f25310 */
[----:B------:R-:W-:-:S05]  /*0e00*/  @P1 IADD3 R2, P0, PT, R2, R10, RZ ;  /* 0x0000000a02021210 */ /* 0x000fca0007f1e0ff */
[----:B------:R-:W-:-:S05]  /*0e10*/  @P1 IMAD.X R3, R3, 0x1, R11, P0 ;  /* 0x0000000103031824 */ /* 0x000fca00000e060b */
[----:B------:R1:W5:Y:S01]  /*0e20*/  @P1 LD.E R9, desc[UR4][R2.64] ;  /* 0x0000000402091980 */ /* 0x000362000c101900 */
[----:B----4-:R-:W-:-:S03]  /*0e30*/  ISETP.NE.U32.AND P0, PT, R18, RZ, PT ;  /* 0x000000ff1200720c */ /* 0x010fc60003f05070 */
[----:B------:R1:W-:Y:S01]  /*0e40*/  STL.64 [R1+0x68], R18 ;  /* 0x0000681201007387 */ /* 0x0003e20000100a00 */
[----:B------:R-:W3:Y:S01]  /*0e50*/  S2R R34, SR_CTAID.Z ;  /* 0x0000000000227919 */ /* 0x000ee20000002700 */
[----:B------:R-:W-:Y:S01]  /*0e60*/  ISETP.NE.AND.EX P0, PT, R19, RZ, PT, P0 ;  /* 0x000000ff1300720c */ /* 0x000fe20003f05300 */
[----:B------:R-:W-:-:S12]  /*0e70*/  BSSY.RECONVERGENT B0, `(.L_x_2179) ;  /* 0x00000b8000007945 */ /* 0x000fd80003800200 */
[----:B------:R-:W-:Y:S05]  /*0e80*/  @!P0 BRA `(.L_x_2180) ;  /* 0x0000000400888947 */ /* 0x000fea0003800000 */
[----:B-----5:R-:W4:Y:S04]  /*0e90*/  LD.E R9, desc[UR4][R134.64+0x170] ;  /* 0x0001700486097980 */ /* 0x020f28000c101900 */
[----:B------:R-:W2:Y:S01]  /*0ea0*/  LD.E.64 R6, desc[UR4][R134.64+0x168] ;  /* 0x0001680486067980 */ /* 0x000ea2000c101b00 */
[----:B------:R-:W-:Y:S02]  /*0eb0*/  MOV R132, R134 ;  /* 0x0000008600847202 */ /* 0x000fe40000000f00 */
[----:B------:R-:W-:-:S05]  /*0ec0*/  MOV R133, R135 ;  /* 0x0000008700857202 */ /* 0x000fca0000000f00 */
[----:B------:R-:W3:Y:S01]  /*0ed0*/  LD.E R14, desc[UR4][R132.64+0x68] ;  /* 0x00006804840e7980 */ /* 0x000ee2000c101900 */
[----:B------:R-:W-:-:S03]  /*0ee0*/  LEA R16, R221, 0xffffff00, 0x8 ;  /* 0xffffff00dd107811 */ /* 0x000fc600078e40ff */
[----:B------:R-:W3:Y:S01]  /*0ef0*/  LD.E.64 R232, desc[UR4][R132.64+0x38] ;  /* 0x0000380484e87980 */ /* 0x000ee2000c101b00 */
[----:B------:R-:W-:-:S03]  /*0f00*/  IABS R4, R16 ;  /* 0x0000001000047213 */ /* 0x000fc60000000000 */
[----:B------:R-:W3:Y:S04]  /*0f10*/  LD.E.64 R10, desc[UR4][R132.64+0x50] ;  /* 0x00005004840a7980 */ /* 0x000ee8000c101b00 */
[----:B------:R-:W3:Y:S04]  /*0f20*/  LD.E.64 R12, desc[UR4][R132.64+0x28] ;  /* 0x00002804840c7980 */ /* 0x000ee8000c101b00 */
[----:B------:R-:W5:Y:S04]  /*0f30*/  LD.E.64 R28, desc[UR4][R132.64+0x58] ;  /* 0x00005804841c7980 */ /* 0x000f68000c101b00 */
[----:B------:R-:W5:Y:S01]  /*0f40*/  LD.E.64 R234, desc[UR4][R132.64+0x40] ;  /* 0x0000400484ea7980 */ /* 0x000f62000c101b00 */
[----:B----4-:R-:W-:-:S04]  /*0f50*/  IABS R5, R9 ;  /* 0x0000000900057213 */ /* 0x010fc80000000000 */
        /* <DEDUP_REMOVED lines=12> */
[----:B------:R-:W-:-:S05]  /*1020*/  IMAD R0, R4, R0, R2 ;  /* 0x0000000004007224 */ /* 0x000fca00078e0202 */
[----:B------:R-:W-:-:S13]  /*1030*/  ISETP.GT.U32.AND P3, PT, R5, R0, PT ;  /* 0x000000000500720c */ /* 0x000fda0003f64070 */
[----:B------:R-:W-:-:S04]  /*1040*/  @!P3 IADD3 R0, PT, PT, R0, -R5, RZ ;  /* 0x800000050000b210 */ /* 0x000fc80007ffe0ff */
[----:B------:R-:W-:Y:S02]  /*1050*/  ISETP.GE.U32.AND P1, PT, R0, R5, PT ;  /* 0x000000050000720c */ /* 0x000fe40003f26070 */
[----:B------:R-:W-:Y:S01]  /*1060*/  LOP3.LUT R0, R16, R9, RZ, 0x3c, !PT ;  /* 0x0000000910007212 */ /* 0x000fe200078e3cff */
[----:B------:R-:W-:Y:S01]  /*1070*/  @!P3 VIADD R4, R4, 0x1 ;  /* 0x000000010404b836 */ /* 0x000fe20000000000 */
[----:B------:R-:W-:Y:S01]  /*1080*/  ISETP.NE.AND P3, PT, R9, RZ, PT ;  /* 0x000000ff0900720c */ /* 0x000fe20003f65270 */
[----:B--2---:R-:W-:Y:S01]  /*1090*/  IMAD.WIDE.U32 R2, R6, R36, RZ ;  /* 0x0000002406027225 */ /* 0x004fe200078e00ff */
[----:B------:R-:W-:-:S03]  /*10a0*/  ISETP.GE.AND P2, PT, R0, RZ, PT ;  /* 0x000000ff0000720c */ /* 0x000fc60003f46270 */
[----:B------:R-:W-:Y:S02]  /*10b0*/  IMAD R0, R7, R36, RZ ;  /* 0x0000002407007224 */ /* 0x000fe400078e02ff */
[----:B------:R-:W2:Y:S02]  /*10c0*/  LD.E.64 R6, desc[UR4][R132.64+0x20] ;  /* 0x0000200484067980 */ /* 0x000ea4000c101b00 */
        /* <DEDUP_REMOVED lines=10> */
[----:B------:R1:W4:Y:S01]  /*1170*/  LD.E R8, desc[UR4][R2.64] ;  /* 0x0000000402087980 */ /* 0x000322000c101900 */
[----:B---3--:R-:W-:-:S04]  /*1180*/  IABS R4, R14 ;  /* 0x0000000e00047213 */ /* 0x008fc80000000000 */
        /* <DEDUP_REMOVED lines=23> */
[----:B------:R-:W-:-:S04]  /*1300*/  @P3 IADD3 R2, PT, PT, R2, 0x1, RZ ;  /* 0x0000000102023810 */ /* 0x000fc80007ffe0ff */
[----:B------:R-:W-:-:S04]  /*1310*/  MOV R0, R2 ;  /* 0x0000000200007202 */ /* 0x000fc80000000f00 */
[----:B------:R-:W-:Y:S02]  /*1320*/  @!P1 IADD3 R0, PT, PT, -R0, RZ, RZ ;  /* 0x000000ff00009210 */ /* 0x000fe40007ffe1ff */
[----:B------:R-:W-:-:S04]  /*1330*/  @!P2 LOP3.LUT R0, RZ, R14, RZ, 0x33, !PT ;  /* 0x0000000eff00a212 */ /* 0x000fc800078e33ff */
[----:B------:R-:W-:Y:S02]  /*1340*/  SHF.R.S32.HI R5, RZ, 0x1f, R0 ;  /* 0x0000001fff057819 */ /* 0x000fe40000011400 */
[----:B----4-:R-:W-:Y:S01]  /*1350*/  SHF.R.S32.HI R17, RZ, 0x1f, R8 ;  /* 0x0000001fff117819 */ /* 0x010fe20000011408 */
[----:B--2---:R-:W-:-:S04]  /*1360*/  IMAD R4, R7, R8, RZ ;  /* 0x0000000807047224 */ /* 0x004fc800078e02ff */
[C---:B------:R-:W-:Y:S02]  /*1370*/  IMAD R3, R6.reuse, R17, R4 ;  /* 0x0000001106037224 */ /* 0x040fe400078e0204 */
[----:B------:R-:W-:-:S04]  /*1380*/  IMAD.WIDE.U32 R6, R6, R8, RZ ;  /* 0x0000000806067225 */ /* 0x000fc800078e00ff */
[----:B------:R-:W-:Y:S01]  /*1390*/  IMAD.IADD R3, R7, 0x1, R3 ;  /* 0x0000000107037824 */ /* 0x000fe200078e0203 */
[----:B------:R-:W-:Y:S01]  /*13a0*/  SHF.R.S32.HI R7, RZ, 0x1f, R15 ;  /* 0x0000001fff077819 */ /* 0x000fe2000001140f */
[----:B------:R-:W-:Y:S02]  /*13b0*/  IMAD R4, R233, R15, RZ ;  /* 0x0000000fe9047224 */ /* 0x000fe400078e02ff */
[----:B------:R-:W-:Y:S02]  /*13c0*/  IMAD.MOV.U32 R2, RZ, RZ, R6 ;  /* 0x000000ffff027224 */ /* 0x000fe400078e0006 */
[----:B------:R-:W-:Y:S02]  /*13d0*/  IMAD R4, R232, R7, R4 ;  /* 0x00000007e8047224 */ /* 0x000fe400078e0204 */
[----:B------:R-:W-:-:S04]  /*13e0*/  IMAD.WIDE.U32 R2, R15, R232, R2 ;  /* 0x000000e80f027225 */ /* 0x000fc800078e0002 */
[----:B------:R-:W-:Y:S02]  /*13f0*/  IMAD.IADD R3, R3, 0x1, R4 ;  /* 0x0000000103037824 */ /* 0x000fe400078e0204 */
[----:B------:R-:W-:Y:S02]  /*1400*/  IMAD R4, R11, R0, RZ ;  /* 0x000000000b047224 */ /* 0x000fe400078e02ff */
        /* <DEDUP_REMOVED lines=10> */
.L_x_2180:
[----:B------:R-:W4:Y:S01]  /*14b0*/  LD.E R14, desc[UR4][R134.64+0x68] ;  /* 0x00006804860e7980 */ /* 0x000f22000c101900 */
[----:B------:R-:W-:-:S03]  /*14c0*/  ISETP.NE.AND P3, PT, R13, -0x1, PT ;  /* 0xffffffff0d00780c */ /* 0x000fc60003f65270 */
[----:B------:R-:W2:Y:S01]  /*14d0*/  LD.E.64 R232, desc[UR4][R134.64+0x38] ;  /* 0x0000380486e87980 */ /* 0x000ea2000c101b00 */
[----:B------:R-:W-:Y:S01]  /*14e0*/  MOV R132, R134 ;  /* 0x0000008600847202 */ /* 0x000fe20000000f00 */
[----:B------:R-:W-:Y:S02]  /*14f0*/  IMAD.MOV.U32 R133, RZ, RZ, R135 ;  /* 0x000000ffff857224 */ /* 0x000fe400078e0087 */
[----:B------:R2:W5:Y:S04]  /*1500*/  LD.E.64 R28, desc[UR4][R134.64+0x58] ;  /* 0x00005804861c7980 */ /* 0x000568000c101b00 */
[----:B------:R-:W2:Y:S04]  /*1510*/  LD.E.64 R234, desc[UR4][R132.64+0x40] ;  /* 0x0000400484ea7980 */ /* 0x000ea8000c101b00 */
[----:B------:R-:W2:Y:S04]  /*1520*/  @!P3 LD.E.64 R10, desc[UR4][R134.64+0x20] ;  /* 0x00002004860ab980 */ /* 0x000ea8000c101b00 */
[----:B------:R-:W2:Y:S04]  /*1530*/  @!P3 LD.E.64 R16, desc[UR4][R134.64+0x28] ;  /* 0x000028048610b980 */ /* 0x000ea8000c101b00 */
[----:B-1----:R-:W2:Y:S01]  /*1540*/  LD.E.64 R18, desc[UR4][R132.64+0x50] ;  /* 0x0000500484127980 */ /* 0x002ea2000c101b00 */
[----:B---3--:R-:W-:Y:S01]  /*1550*/  IABS R5, R34 ;  /* 0x0000002200057213 */ /* 0x008fe20000000000 */
[----:B------:R-:W-:Y:S01]  /*1560*/  @P3 IMAD.IADD R7, R12, 0x1, R13 ;  /* 0x000000010c073824 */ /* 0x000fe200078e020d */
[----:B------:R-:W-:-:S02]  /*1570*/  LEA R15, R221, 0xffffff00, 0x8 ;  /* 0xffffff00dd0f7811 */ /* 0x000fc400078e40ff */
[----:B------:R-:W-:Y:S02]  /*1580*/  CS2R R30, SRZ ;  /* 0x00000000001e7805 */ /* 0x000fe4000001ff00 */
[----:B----4-:R-:W-:-:S04]  /*1590*/  IABS R0, R14 ;  /* 0x0000000e00007213 */ /* 0x010fc80000000000 */
        /* <DEDUP_REMOVED lines=15> */
[----:B--2---:R-:W-:-:S03]  /*1690*/  @!P3 IMAD R2, R233, R12, RZ ;  /* 0x0000000ce902b224 */ /* 0x004fc600078e02ff */
[----:B------:R-:W-:Y:S01]  /*16a0*/  ISETP.GT.U32.AND P2, PT, R8, R0, PT ;  /* 0x000000000800720c */ /* 0x000fe20003f44070 */
[----:B------:R-:W-:Y:S02]  /*16b0*/  @!P3 IMAD R4, R3, R232, R2 ;  /* 0x000000e80304b224 */ /* 0x000fe400078e0202 */
[----:B------:R-:W-:Y:S01]  /*16c0*/  @!P3 IMAD.WIDE.U32 R2, R232, R12, RZ ;  /* 0x0000000ce802b225 */ /* 0x000fe200078e00ff */
[----:B-----5:R-:W-:-:S04]  /*16d0*/  @!P3 SHF.R.S32.HI R5, RZ, 0x1f, R9 ;  /* 0x0000001fff05b819 */ /* 0x020fc80000011409 */
[----:B------:R-:W-:Y:S01]  /*16e0*/  @!P3 IADD3 R3, PT, PT, R3, R4, RZ ;  /* 0x000000040303b210 */ /* 0x000fe20007ffe0ff */
[----:B------:R-:W-:-:S04]  /*16f0*/  @!P3 IMAD R4, R11, R9, RZ ;  /* 0x000000090b04b224 */ /* 0x000fc800078e02ff */
[-C--:B------:R-:W-:Y:S01]  /*1700*/  @!P2 IADD3 R0, PT, PT, R0, -R8.reuse, RZ ;  /* 0x800000080000a210 */ /* 0x080fe20007ffe0ff */
[C---:B------:R-:W-:Y:S02]  /*1710*/  @!P3 IMAD R11, R10.reuse, R5, R4 ;  /* 0x000000050a0bb224 */ /* 0x040fe400078e0204 */
[----:B------:R-:W-:Y:S01]  /*1720*/  @!P3 IMAD.WIDE.U32 R4, R10, R9, R2 ;  /* 0x000000090a04b225 */ /* 0x000fe200078e0002 */
[----:B------:R-:W-:-:S03]  /*1730*/  ISETP.GE.U32.AND P4, PT, R0, R8, PT ;  /* 0x000000080000720c */ /* 0x000fc60003f86070 */
[-C--:B------:R-:W-:Y:S02]  /*1740*/  @P3 IMAD R8, R233, R7.reuse, RZ ;  /* 0x00000007e9083224 */ /* 0x080fe400078e02ff */
[----:B------:R-:W-:-:S04]  /*1750*/  @P3 IMAD.WIDE.U32 R2, R232, R7, RZ ;  /* 0x00000007e8023225 */ /* 0x000fc800078e00ff */
[----:B------:R-:W-:Y:S01]  /*1760*/  @!P3 IMAD.IADD R0, R5, 0x1, R11 ;  /* 0x000000010500b824 */ /* 0x000fe200078e020b */
[----:B------:R-:W-:Y:S01]  /*1770*/  LOP3.LUT R5, R34, R14, RZ, 0x3c, !PT ;  /* 0x0000000e22057212 */ /* 0x000fe200078e3cff */
[----:B------:R-:W-:Y:S01]  /*1780*/  @!P2 VIADD R6, R6, 0x1 ;  /* 0x000000010606a836 */ /* 0x000fe20000000000 */
[----:B------:R-:W-:Y:S02]  /*1790*/  @P3 IADD3 R0, PT, PT, R3, R8, RZ ;  /* 0x0000000803003210 */ /* 0x000fe40007ffe0ff */
[----:B------:R-:W-:Y:S02]  /*17a0*/  @P3 MOV R4, R2 ;  /* 0x0000000200043202 */ /* 0x000fe40000000f00 */
[----:B------:R-:W-:Y:S02]  /*17b0*/  ISETP.GE.AND P1, PT, R5, RZ, PT ;  /* 0x000000ff0500720c */ /* 0x000fe40003f26270 */
[----:B------:R-:W-:Y:S01]  /*17c0*/  ISETP.NE.AND P2, PT, R14, RZ, PT ;  /* 0x000000ff0e00720c */ /* 0x000fe20003f45270 */
[----:B------:R-:W-:Y:S01]  /*17d0*/  @P4 VIADD R6, R6, 0x1 ;  /* 0x0000000106064836 */ /* 0x000fe20000000000 */
[----:B------:R-:W-:Y:S01]  /*17e0*/  @!P3 SHF.R.S32.HI R5, RZ, 0x1f, R12 ;  /* 0x0000001fff05b819 */ /* 0x000fe2000001140c */
[----:B------:R-:W-:Y:S01]  /*17f0*/  @!P3 IMAD R7, R235, R12, RZ ;  /* 0x0000000ceb07b224 */ /* 0x000fe200078e02ff */
[----:B------:R-:W-:-:S02]  /*1800*/  MOV R2, R4 ;  /* 0x0000000400027202 */ /* 0x000fc40000000f00 */
[----:B------:R-:W-:Y:S01]  /*1810*/  MOV R3, R0 ;  /* 0x0000000000037202 */ /* 0x000fe20000000f00 */
[-C--:B------:R-:W-:Y:S01]  /*1820*/  IMAD R8, R233, R15.reuse, RZ ;  /* 0x0000000fe9087224 */ /* 0x080fe200078e02ff */
[----:B------:R-:W-:Y:S01]  /*1830*/  MOV R0, R6 ;  /* 0x0000000600007202 */ /* 0x000fe20000000f00 */
[----:B------:R-:W-:Y:S02]  /*1840*/  @!P3 IMAD R4, R5, R234, R7 ;  /* 0x000000ea0504b224 */ /* 0x000fe400078e0207 */
[----:B------:R-:W-:-:S04]  /*1850*/  IMAD.WIDE.U32 R2, R232, R15, R2 ;  /* 0x0000000fe8027225 */ /* 0x000fc800078e0002 */
[----:B------:R-:W-:Y:S01]  /*1860*/  @!P3 IMAD.WIDE.U32 R6, R234, R12, RZ ;  /* 0x0000000cea06b225 */ /* 0x000fe200078e00ff */
[----:B------:R-:W-:-:S03]  /*1870*/  IADD3 R5, PT, PT, R3, R8, RZ ;  /* 0x0000000803057210 */ /* 0x000fc60007ffe0ff */
[----:B------:R-:W-:Y:S01]  /*1880*/  @!P1 IMAD.MOV R0, RZ, RZ, -R0 ;  /* 0x000000ffff009224 */ /* 0x000fe200078e0a00 */
[----:B------:R-:W-:Y:S01]  /*1890*/  @!P3 IADD3 R3, PT, PT, R7, R4, RZ ;  /* 0x000000040703b210 */ /* 0x000fe20007ffe0ff */
[----:B------:R-:W-:Y:S01]  /*18a0*/  IMAD.MOV.U32 R4, RZ, RZ, R2 ;  /* 0x000000ffff047224 */ /* 0x000fe200078e0002 */
[----:B------:R-:W-:Y:S01]  /*18b0*/  @!P2 LOP3.LUT R0, RZ, R14, RZ, 0x33, !PT ;  /* 0x0000000eff00a212 */ /* 0x000fe200078e33ff */
[----:B------:R-:W-:Y:S01]  /*18c0*/  @!P3 IMAD R8, R17, R9, RZ ;  /* 0x000000091108b224 */ /* 0x000fe200078e02ff */
[----:B------:R-:W-:Y:S02]  /*18d0*/  @!P3 SHF.R.S32.HI R7, RZ, 0x1f, R9 ;  /* 0x0000001fff07b819 */ /* 0x000fe40000011409 */
[----:B------:R-:W-:Y:S02]  /*18e0*/  @!P3 MOV R2, R6 ;  /* 0x000000060002b202 */ /* 0x000fe40000000f00 */
[----:B------:R-:W-:Y:S01]  /*18f0*/  @P3 IADD3 R10, PT, PT, R12, R13, RZ ;  /* 0x0000000d0c0a3210 */ /* 0x000fe20007ffe0ff */
[----:B------:R-:W-:Y:S01]  /*1900*/  IMAD R11, R19, R0, RZ ;  /* 0x00000000130b7224 */ /* 0x000fe200078e02ff */
[----:B------:R-:W-:Y:S01]  /*1910*/  SHF.R.S32.HI R12, RZ, 0x1f, R0 ;  /* 0x0000001fff0c7819 */ /* 0x000fe20000011400 */
[----:B------:R-:W-:-:S02]  /*1920*/  @!P3 IMAD R8, R16, R7, R8 ;  /* 0x000000071008b224 */ /* 0x000fc400078e0208 */
[----:B------:R-:W-:-:S04]  /*1930*/  @!P3 IMAD.WIDE.U32 R6, R16, R9, R2 ;  /* 0x000000091006b225 */ /* 0x000fc800078e0002 */
[----:B------:R-:W-:-:S04]  /*1940*/  IMAD.WIDE.U32 R4, R18, R0, R4 ;  /* 0x0000000012047225 */ /* 0x000fc800078e0004 */
[----:B------:R-:W-:Y:S02]  /*1950*/  IMAD R11, R18, R12, R11 ;  /* 0x0000000c120b7224 */ /* 0x000fe400078e020b */
[----:B------:R-:W-:-:S04]  /*1960*/  @P3 IMAD.WIDE.U32 R2, R234, R10, RZ ;  /* 0x0000000aea023225 */ /* 0x000fc800078e00ff */
[----:B------:R-:W-:Y:S01]  /*1970*/  @P3 IMAD R0, R235, R10, RZ ;  /* 0x0000000aeb003224 */ /* 0x000fe200078e02ff */
[----:B------:R-:W-:Y:S01]  /*1980*/  @!P3 IADD3 R10, PT, PT, R7, R8, RZ ;  /* 0x00000008070ab210 */ /* 0x000fe20007ffe0ff */
[----:B------:R-:W-:Y:S01]  /*1990*/  @!P3 IMAD.MOV.U32 R8, RZ, RZ, R6 ;  /* 0x000000ffff08b224 */ /* 0x000fe200078e0006 */
[----:B------:R-:W-:Y:S01]  /*19a0*/  MOV R26, R4 ;  /* 0x00000004001a7202 */ /* 0x000fe20000000f00 */
[----:B------:R-:W-:Y:S01]  /*19b0*/  @P3 IMAD.IADD R10, R3, 0x1, R0 ;  /* 0x00000001030a3824 */ /* 0x000fe200078e0200 */
[----:B------:R-:W-:Y:S02]  /*19c0*/  IADD3 R27, PT, PT, R5, R11, RZ ;  /* 0x0000000b051b7210 */ /* 0x000fe40007ffe0ff */
[----:B------:R-:W-:Y:S02]  /*19d0*/  @P3 MOV R8, R2 ;  /* 0x0000000200083202 */ /* 0x000fe40000000f00 */
[----:B------:R-:W-:Y:S02]  /*19e0*/  MOV R7, RZ ;  /* 0x000000ff00077202 */ /* 0x000fe40000000f00 */
.L_x_2181:
[----:B------:R-:W-:Y:S05]  /*19f0*/  BSYNC.RECONVERGENT B0 ;  /* 0x0000000000007941 */ /* 0x000fea0003800200 */
.L_x_2179:
[----:B------:R-:W-:Y:S01]  /*1a00*/  ISETP.NE.AND P1, PT, R35, -0x1, PT ;  /* 0xffffffff2300780c */ /* 0x000fe20003f25270 */
[----:B------:R-:W2:Y:S04]  /*1a10*/  LD.E R33, desc[UR4][R134.64+0xc0] ;  /* 0x0000c00486217980 */ /* 0x000ea8000c101900 */
[----:B------:R-:W3:Y:S04]  /*1a20*/  LD.E.64 R12, desc[UR4][R134.64+0x30] ;  /* 0x00003004860c7980 */ /* 0x000ee8000c101b00 */
[----:B------:R-:W4:Y:S04]  /*1a30*/  LD.E.64 R20, desc[UR4][R134.64+0x10] ;  /* 0x0000100486147980 */ /* 0x000f28000c101b00 */
[----:B------:R-:W3:Y:S04]  /*1a40*/  @!P1 LD.E.64 R16, desc[UR4][R134.64+0x18] ;  /* 0x0000180486109980 */ /* 0x000ee8000c101b00 */
[----:B------:R-:W4:Y:S04]  /*1a50*/  LD.E.64 R22, desc[UR4][R134.64+0x8] ;  /* 0x0000080486167980 */ /* 0x000f28000c101b00 */
        /* <DEDUP_REMOVED lines=13> */
[----:B------:R-:W-:Y:S02]  /*1b30*/  IMAD.MOV.U32 R3, RZ, RZ, R6 ;  /* 0x000000ffff037224 */ /* 0x000fe400078e0006 */
        /* <DEDUP_REMOVED lines=9> */
[----:B------:R-:W-:Y:S02]  /*1bd0*/  ISETP.GE.AND P2, PT, R0, RZ, PT ;  /* 0x000000ff0000720c */ /* 0x000fe40003f46270 */
[----:B------:R-:W1:Y:S01]  /*1be0*/  S2R R0, SR_CgaCtaId ;  /* 0x0000000000007919 */ /* 0x000e620000008800 */
[----:B-----5:R-:W-:-:S04]  /*1bf0*/  IMAD R3, R7, R234, RZ ;  /* 0x000000ea07037224 */ /* 0x020fc800078e02ff */
[----:B------:R-:W-:Y:S02]  /*1c00*/  @P4 VIADD R2, R2, 0x1 ;  /* 0x0000000102024836 */ /* 0x000fe40000000000 */
[----:B------:R-:W-:-:S04]  /*1c10*/  IMAD.SHL.U32 R11, R225, 0x8, RZ ;  /* 0x00000008e10b7824 */ /* 0x000fc800078e00ff */
[----:B------:R-:W-:Y:S02]  /*1c20*/  @!P2 IADD3 R2, PT, PT, -R2, RZ, RZ ;  /* 0x000000ff0202a210 */ /* 0x000fe40007ffe1ff */
[----:B------:R-:W-:Y:S01]  /*1c30*/  @!P3 LOP3.LUT R2, RZ, R14, RZ, 0x33, !PT ;  /* 0x0000000eff02b212 */ /* 0x000fe200078e33ff */
[C---:B------:R-:W-:Y:S02]  /*1c40*/  IMAD R3, R15.reuse, R235, R3 ;  /* 0x000000eb0f037224 */ /* 0x040fe400078e0203 */
[----:B------:R-:W-:Y:S01]  /*1c50*/  IMAD.WIDE.U32 R4, R15, R234, RZ ;  /* 0x000000ea0f047225 */ /* 0x000fe200078e00ff */
[----:B------:R-:W-:Y:S02]  /*1c60*/  LOP3.LUT R222, R11, 0x38, RZ, 0xc0, !PT ;  /* 0x000000380bde7812 */ /* 0x000fe400078ec0ff */
[----:B------:R-:W-:Y:S01]  /*1c70*/  SHF.R.S32.HI R7, RZ, 0x1f, R2 ;  /* 0x0000001fff077819 */ /* 0x000fe20000011402 */
[-C--:B------:R-:W-:Y:S02]  /*1c80*/  IMAD R6, R29, R2.reuse, RZ ;  /* 0x000000021d067224 */ /* 0x080fe400078e02ff */
[----:B------:R-:W-:Y:S01]  /*1c90*/  IMAD.IADD R9, R5, 0x1, R3 ;  /* 0x0000000105097824 */ /* 0x000fe200078e0203 */
[----:B------:R-:W-:Y:S01]  /*1ca0*/  LOP3.LUT R5, R11, 0x1c0, RZ, 0xc0, !PT ;  /* 0x000001c00b057812 */ /* 0x000fe200078ec0ff */
[----:B------:R-:W-:Y:S01]  /*1cb0*/  IMAD.WIDE.U32 R2, R28, R2, RZ ;  /* 0x000000021c027225 */ /* 0x000fe200078e00ff */
[----:B------:R-:W-:-:S03]  /*1cc0*/  IADD3 R4, P3, P2, R4, R8, R222 ;  /* 0x0000000804047210 */ /* 0x000fc60007a7e0de */
[----:B------:R-:W-:Y:S01]  /*1cd0*/  IMAD R6, R7, R28, R6 ;  /* 0x0000001c07067224 */ /* 0x000fe200078e0206 */
[----:B------:R-:W-:Y:S02]  /*1ce0*/  LOP3.LUT R5, R5, 0x38, R225, 0xf8, !PT ;  /* 0x0000003805057812 */ /* 0x000fe400078ef8e1 */
[----:B------:R-:W-:Y:S02]  /*1cf0*/  IADD3.X R9, PT, PT, R9, R10, RZ, P3, P2 ;  /* 0x0000000a09097210 */ /* 0x000fe40001fe44ff */
[----:B------:R-:W-:Y:S02]  /*1d00*/  IADD3 R4, P2, PT, R4, R2, RZ ;  /* 0x0000000204047210 */ /* 0x000fe40007f5e0ff */
[----:B------:R-:W-:Y:S02]  /*1d10*/  IADD3 R3, PT, PT, R3, R6, RZ ;  /* 0x0000000603037210 */ /* 0x000fe40007ffe0ff */
[----:B------:R-:W-:Y:S02]  /*1d20*/  MOV R2, 0x400 ;  /* 0x0000040000027802 */ /* 0x000fe40000000f00 */
[----:B------:R-:W-:-:S02]  /*1d30*/  LOP3.LUT R8, R11, 0x1e00, RZ, 0xc0, !PT ;  /* 0x00001e000b087812 */ /* 0x000fc400078ec0ff */
[----:B------:R-:W-:Y:S02]  /*1d40*/  LOP3.LUT R5, R5, R222, RZ, 0x3c, !PT ;  /* 0x000000de05057212 */ /* 0x000fe400078e3cff */
[----:B-1----:R-:W-:Y:S02]  /*1d50*/  LEA R224, R0, R2, 0x18 ;  /* 0x0000000200e07211 */ /* 0x002fe400078ec0ff */
[----:B------:R-:W-:Y:S01]  /*1d60*/  LOP3.LUT R227, R5, R8, RZ, 0xfc, !PT ;  /* 0x0000000805e37212 */ /* 0x000fe200078efcff */
[----:B------:R-:W-:Y:S01]  /*1d70*/  IMAD.X R5, R9, 0x1, R3, P2 ;  /* 0x0000000109057824 */ /* 0x000fe200010e0603 */
[----:B------:R-:W-:-:S05]  /*1d80*/  SHF.R.U32.HI R2, RZ, 0x3, R225 ;  /* 0x00000003ff027819 */ /* 0x000fca00000116e1 */
[----:B------:R-:W-:-:S04]  /*1d90*/  IMAD.WIDE.U32 R4, R2, R234, R4 ;  /* 0x000000ea02047225 */ /* 0x000fc800078e0004 */
[----:B------:R-:W-:Y:S01]  /*1da0*/  IMAD R14, R233, R2, RZ ;  /* 0x00000002e90e7224 */ /* 0x000fe200078e02ff */
[----:B------:R-:W-:Y:S01]  /*1db0*/  BSSY.RECONVERGENT B0, `(.L_x_2182) ;  /* 0x000003b000007945 */ /* 0x000fe20003800200 */
[----:B------:R-:W-:Y:S01]  /*1dc0*/  IMAD R227, R227, 0x2, R224 ;  /* 0x00000002e3e37824 */ /* 0x000fe200078e02e0 */
[----:B--2---:R-:W-:Y:S01]  /*1dd0*/  STL [R1+0x4c], R33 ;  /* 0x00004c2101007387 */ /* 0x004fe20000100800 */
[-C--:B---3--:R-:W-:Y:S02]  /*1de0*/  @!P1 IMAD R10, R17, R36.reuse, RZ ;  /* 0x00000024110a9224 */ /* 0x088fe400078e02ff */
[----:B------:R-:W-:-:S04]  /*1df0*/  @!P1 IMAD.WIDE.U32 R6, R16, R36, RZ ;  /* 0x0000002410069225 */ /* 0x000fc800078e00ff */
[----:B------:R-:W-:Y:S01]  /*1e00*/  @!P1 IMAD.IADD R0, R7, 0x1, R10 ;  /* 0x0000000107009824 */ /* 0x000fe200078e020a */
[----:B------:R-:W-:Y:S02]  /*1e10*/  @!P1 MOV R10, R6 ;  /* 0x00000006000a9202 */ /* 0x000fe40000000f00 */
[----:B------:R-:W-:Y:S01]  /*1e20*/  IADD3 R6, P2, PT, R222, R26, RZ ;  /* 0x0000001ade067210 */ /* 0x000fe20007f5e0ff */
[----:B------:R1:W-:Y:S01]  /*1e30*/  STL [R1+0x50], R11 ;  /* 0x0000500b01007387 */ /* 0x0003e20000100800 */
[----:B------:R-:W-:-:S04]  /*1e40*/  @P1 IMAD.WIDE.U32 R8, R12, R35, RZ ;  /* 0x000000230c081225 */ /* 0x000fc800078e00ff */
[----:B------:R-:W-:Y:S02]  /*1e50*/  IMAD.X R7, RZ, RZ, R27, P2 ;  /* 0x000000ffff077224 */ /* 0x000fe400010e061b */
[----:B------:R-:W-:Y:S02]  /*1e60*/  @P1 IMAD R3, R13, R35, RZ ;  /* 0x000000230d031224 */ /* 0x000fe400078e02ff */
[----:B------:R-:W-:Y:S01]  /*1e70*/  IMAD.WIDE.U32 R6, R2, R232, R6 ;  /* 0x000000e802067225 */ /* 0x000fe200078e0006 */
[----:B----4-:R-:W-:Y:S02]  /*1e80*/  LEA R27, P3, R4, R20, 0x1 ;  /* 0x00000014041b7211 */ /* 0x010fe400078608ff */
[----:B------:R-:W-:Y:S01]  /*1e90*/  @P1 IADD3 R0, PT, PT, R9, R3, RZ ;  /* 0x0000000309001210 */ /* 0x000fe20007ffe0ff */
[----:B------:R-:W-:Y:S01]  /*1ea0*/  IMAD.IADD R3, R7, 0x1, R14 ;  /* 0x0000000107037824 */ /* 0x000fe200078e020e */
[----:B------:R-:W-:Y:S02]  /*1eb0*/  LEA R29, P4, R6, R22, 0x1 ;  /* 0x00000016061d7211 */ /* 0x000fe400078808ff */
[----:B------:R-:W-:Y:S01]  /*1ec0*/  IADD3 R16, PT, PT, -R32, R109, RZ ;  /* 0x0000006d20107210 */ /* 0x000fe20007ffe1ff */
[----:B-1----:R-:W-:-:S04]  /*1ed0*/  IMAD R11, R235, R2, RZ ;  /* 0x00000002eb0b7224 */ /* 0x002fc800078e02ff */
[----:B------:R-:W-:Y:S01]  /*1ee0*/  IMAD.IADD R5, R5, 0x1, R11 ;  /* 0x0000000105057824 */ /* 0x000fe200078e020b */
[----:B------:R-:W-:Y:S01]  /*1ef0*/  LEA.HI.X R28, R6, R23, R3, 0x1, P4 ;  /* 0x00000017061c7211 */ /* 0x000fe200020f0c03 */
[----:B------:R-:W-:-:S03]  /*1f00*/  @P1 IMAD.MOV.U32 R10, RZ, RZ, R8 ;  /* 0x000000ffff0a1224 */ /* 0x000fc600078e0008 */
[----:B------:R-:W-:Y:S01]  /*1f10*/  LEA.HI.X R26, R4, R21, R5, 0x1, P3 ;  /* 0x00000015041a7211 */ /* 0x000fe200018f0c05 */
[--C-:B------:R-:W-:Y:S01]  /*1f20*/  @!P1 IMAD.MOV.U32 R5, RZ, RZ, R13.reuse ;  /* 0x000000ffff059224 */ /* 0x100fe200078e000d */
[-C--:B------:R-:W-:Y:S01]  /*1f30*/  @!P1 MOV R4, R12.reuse ;  /* 0x0000000c00049202 */ /* 0x080fe20000000f00 */
[----:B------:R-:W-:Y:S01]  /*1f40*/  @P1 IMAD.MOV.U32 R5, RZ, RZ, R13 ;  /* 0x000000ffff051224 */ /* 0x000fe200078e000d */
[----:B------:R-:W-:Y:S01]  /*1f50*/  @P1 MOV R4, R12 ;  /* 0x0000000c00041202 */ /* 0x000fe20000000f00 */
[----:B------:R1:W-:Y:S01]  /*1f60*/  STL [R1+0x44], R27 ;  /* 0x0000441b01007387 */ /* 0x0003e20000100800 */
[----:B------:R-:W-:Y:S01]  /*1f70*/  IMAD.MOV.U32 R12, RZ, RZ, R31 ;  /* 0x000000ffff0c7224 */ /* 0x000fe200078e001f */
[----:B------:R-:W-:Y:S02]  /*1f80*/  MOV R13, R30 ;  /* 0x0000001e000d7202 */ /* 0x000fe40000000f00 */
[----:B------:R1:W-:Y:S01]  /*1f90*/  STL [R1+0x3c], R29 ;  /* 0x00003c1d01007387 */ /* 0x0003e20000100800 */
[----:B------:R-:W-:-:S03]  /*1fa0*/  IADD3 R10, P2, PT, R222, R10, RZ ;  /* 0x0000000ade0a7210 */ /* 0x000fc60007f5e0ff */
[----:B------:R1:W-:Y:S04]  /*1fb0*/  STL [R1+0x164], R16 ;  /* 0x0001641001007387 */ /* 0x0003e80000100800 */
[----:B------:R1:W-:Y:S04]  /*1fc0*/  STL [R1+0x40], R26 ;  /* 0x0000401a01007387 */ /* 0x0003e80000100800 */
[----:B------:R1:W-:Y:S04]  /*1fd0*/  STL [R1+0x38], R28 ;  /* 0x0000381c01007387 */ /* 0x0003e80000100800 */
[----:B------:R1:W-:Y:S01]  /*1fe0*/  STL.64 [R1+0x30], R12 ;  /* 0x0000300c01007387 */ /* 0x0003e20000100a00 */
[----:B------:R-:W-:Y:S01]  /*1ff0*/  IMAD.X R11, RZ, RZ, R0, P2 ;  /* 0x000000ffff0b7224 */ /* 0x000fe200010e0600 */
[----:B------:R-:W-:Y:S01]  /*2000*/  ISETP.GE.AND P2, PT, R2, R16, PT ;  /* 0x000000100200720c */ /* 0x000fe20003f46270 */
[-C--:B------:R-:W-:Y:S01]  /*2010*/  IMAD R8, R25, R34.reuse, RZ ;  /* 0x0000002219087224 */ /* 0x080fe200078e02ff */
[----:B------:R-:W-:Y:S01]  /*2020*/  MOV R3, RZ ;  /* 0x000000ff00037202 */ /* 0x000fe20000000f00 */
[----:B------:R-:W-:-:S04]  /*2030*/  IMAD.WIDE.U32 R10, R24, R34, R10 ;  /* 0x00000022180a7225 */ /* 0x000fc800078e000a */
[----:B------:R-:W-:Y:S01]  /*2040*/  IMAD.WIDE.U32 R6, R229, 0x40, R2 ;  /* 0x00000040e5067825 */ /* 0x000fe200078e0002 */
[----:B------:R-:W-:-:S05]  /*2050*/  IADD3 R9, PT, PT, R11, R8, RZ ;  /* 0x000000080b097210 */ /* 0x000fca0007ffe0ff */
[----:B------:R-:W-:Y:S05]  /*2060*/  @P2 BRA `(.L_x_2183) ;  /* 0x00000000003c2947 */ /* 0x000fea0003800000 */
[----:B------:R-:W-:-:S13]  /*2070*/  ISETP.GE.AND P1, PT, R222, R33, PT ;  /* 0x00000021de00720c */ /* 0x000fda0003f26270 */
[----:B------:R-:W-:Y:S05]  /*2080*/  @P1 BRA `(.L_x_2184) ;  /* 0x0000000000301947 */ /* 0x000fea0003800000 */
[----:B------:R-:W-:Y:S01]  /*2090*/  MOV R8, R10 ;  /* 0x0000000a00087202 */ /* 0x000fe20000000f00 */
[----:B------:R-:W-:-:S04]  /*20a0*/  IMAD R0, R7, R4, RZ ;  /* 0x0000000407007224 */ /* 0x000fc800078e02ff */
[----:B-1----:R-:W-:-:S04]  /*20b0*/  IMAD.WIDE.U32 R12, R6, R4, R8 ;  /* 0x00000004060c7225 */ /* 0x002fc800078e0008 */
        /* <DEDUP_REMOVED lines=9> */
.L_x_2184:
[----:B------:R2:W-:Y:S02]  /*2150*/  STS.128 [R227], RZ ;  /* 0x000000ffe3007388 */ /* 0x0005e40000000c00 */
.L_x_2183:
[----:B------:R-:W-:Y:S05]  /*2160*/  BSYNC.RECONVERGENT B0 ;  /* 0x0000000000007941 */ /* 0x000fea0003800200 */
.L_x_2182:
[C---:B------:R-:W-:Y:S01]  /*2170*/  VIADD R21, R2.reuse, 0x10 ;  /* 0x0000001002157836 */ /* 0x040fe20000000000 */
[C---:B------:R-:W-:Y:S01]  /*2180*/  IADD3 R23, PT, PT, R2.reuse, 0x30, RZ ;  /* 0x0000003002177810 */ /* 0x040fe20007ffe0ff */
        /* <DEDUP_REMOVED lines=13> */
[----:B-1----:R-:W-:-:S03]  /*2260*/  MOV R13, R9 ;  /* 0x00000009000d7202 */ /* 0x002fc60000000f00 */
        /* <DEDUP_REMOVED lines=12> */
.L_x_2186:
[----:B------:R-:W-:Y:S05]  /*2330*/  BSYNC.RECONVERGENT B0 ;  /* 0x0000000000007941 */ /* 0x000fea0003800200 */
.L_x_2185:
[----:B------:R-:W-:Y:S04]  /*2340*/  BSSY.RECONVERGENT B0, `(.L_x_2187) ;  /* 0x0000013000007945 */ /* 0x000fe80003800200 */
[----:B------:R-:W-:Y:S05]  /*2350*/  @P3 BRA `(.L_x_2188) ;  /* 0x0000000000443947 */ /* 0x000fea0003800000 */
        /* <DEDUP_REMOVED lines=10> */
[----:B----4-:R-:W-:-:S04]  /*2400*/  LEA R16, P1, R12, R18, 0x1 ;  /* 0x000000120c107211 */ /* 0x010fc800078208ff */
[----:B------:R-:W-:-:S04]  /*2410*/  IADD3 R0, PT, PT, R13, R0, RZ ;  /* 0x000000000d007210 */ /* 0x000fc80007ffe0ff */
[----:B------:R-:W-:-:S05]  /*2420*/  LEA.HI.X R17, R12, R19, R0, 0x1, P1 ;  /* 0x000000130c117211 */ /* 0x000fca00008f0c00 */
[----:B------:R-:W-:Y:S01]  /*2430*/  @!PT LDS RZ, [RZ] ;  /* 0x00000000fffff984 */ /* 0x000fe20000000800 */
[----:B------:R-:W-:Y:S01]  /*2440*/  @!PT LDS RZ, [RZ] ;  /* 0x00000000fffff984 */ /* 0x000fe20000000800 */
[----:B------:R-:W-:Y:S01]  /*2450*/  @!PT LDS RZ, [RZ] ;  /* 0x00000000fffff984 */ /* 0x000fe20000000800 */
[----:B------:R1:W-:Y:S02]  /*2460*/  LDGSTS.E.BYPASS.LTC128B.128 [R227+0x1000], desc[UR4][R16.64] ;  /* 0x0100000010e37fae */ /* 0x0003e4000b981a04 */
.L_x_2188:
[----:B------:R-:W-:Y:S05]  /*2470*/  BSYNC.RECONVERGENT B0 ;  /* 0x0000000000007941 */ /* 0x000fea0003800200 */
.L_x_2187:
        /* <DEDUP_REMOVED lines=19> */
.L_x_2190:
[----:B------:R-:W-:Y:S05]  /*25b0*/  BSYNC.RECONVERGENT B0 ;  /* 0x0000000000007941 */ /* 0x000fea0003800200 */
.L_x_2189:
[----:B------:R-:W-:Y:S01]  /*25c0*/  BSSY.RECONVERGENT B0, `(.L_x_2191) ;  /* 0x000000e000007945 */ /* 0x000fe20003800200 */
[C---:B------:R-:W-:Y:S02]  /*25d0*/  SHF.L.U64.HI R6, R232.reuse, 0x4, R233 ;  /* 0x00000004e8067819 */ /* 0x040fe400000102e9 */
[----:B------:R-:W-:Y:S01]  /*25e0*/  SHF.L.U32 R0, R232, 0x4, RZ ;  /* 0x00000004e8007819 */ /* 0x000fe200000006ff */
        /* <DEDUP_REMOVED lines=10> */
.L_x_2193:
[----:B------:R1:W-:Y:S02]  /*2690*/  STS.128 [R227+0x2000], RZ ;  /* 0x002000ffe3007388 */ /* 0x0003e40000000c00 */
.L_x_2192:
[----:B------:R-:W-:Y:S05]  /*26a0*/  BSYNC.RECONVERGENT B0 ;  /* 0x0000000000007941 */ /* 0x000fea0003800200 */
.L_x_2191:
[-C--:B------:R-:W-:Y:S01]  /*26b0*/  ISETP.GE.AND P1, PT, R21, R14.reuse, PT ;  /* 0x0000000e1500720c */ /* 0x080fe20003f26270 */
[----:B------:R-:W-:Y:S01]  /*26c0*/  VIADD R20, R2, 0x40 ;  /* 0x0000004002147836 */ /* 0x000fe20000000000 */
[----:B-1----:R-:W-:Y:S01]  /*26d0*/  LEA R4, P2, R0, R29, 0x1 ;  /* 0x0000001d00047211 */ /* 0x002fe200078408ff */
[----:B------:R-:W-:Y:S01]  /*26e0*/  VIADD R18, R2, 0x50 ;  /* 0x0000005002127836 */ /* 0x000fe20000000000 */
[----:B------:R-:W-:Y:S01]  /*26f0*/  BSSY.RECONVERGENT B0, `(.L_x_2194) ;  /* 0x000000f000007945 */ /* 0x000fe20003800200 */
[----:B------:R-:W-:Y:S01]  /*2700*/  ISETP.GE.AND P5, PT, R22, R14, PT ;  /* 0x0000000e1600720c */ /* 0x000fe20003fa6270 */
[----:B----4-:R-:W-:Y:S01]  /*2710*/  VIADD R17, R2, 0x60 ;  /* 0x0000006002117836 */ /* 0x010fe20000000000 */
[----:B------:R-:W-:Y:S02]  /*2720*/  LEA.HI.X R5, R0, R28, R6, 0x1, P2 ;  /* 0x0000001c00057211 */ /* 0x000fe400010f0c06 */
[-C--:B------:R-:W-:Y:S02]  /*2730*/  ISETP.GE.AND P4, PT, R23, R14.reuse, PT ;  /* 0x0000000e1700720c */ /* 0x080fe40003f86270 */
[----:B------:R-:W-:-:S02]  /*2740*/  ISETP.GE.AND P3, PT, R20, R14, PT ;  /* 0x0000000e1400720c */ /* 0x000fc40003f66270 */
        /* <DEDUP_REMOVED lines=9> */
.L_x_2195:
[----:B------:R-:W-:Y:S05]  /*27e0*/  BSYNC.RECONVERGENT B0 ;  /* 0x0000000000007941 */ /* 0x000fea0003800200 */
.L_x_2194:
        /* <DEDUP_REMOVED lines=13> */
.L_x_2197:
[----:B------:R-:W-:Y:S05]  /*28c0*/  BSYNC.RECONVERGENT B0 ;  /* 0x0000000000007941 */ /* 0x000fea0003800200 */
.L_x_2196:
[----:B------:R-:W-:Y:S01]  /*28d0*/  BSSY.RECONVERGENT B0, `(.L_x_2198) ;  /* 0x000000d000007945 */ /* 0x000fe20003800200 */
[----:B------:R-:W-:Y:S02]  /*28e0*/  ISETP.GE.AND P5, PT, R16, R14, PT ;  /* 0x0000000e1000720c */ /* 0x000fe40003fa6270 */
[----:B------:R-:W-:Y:S01]  /*28f0*/  LOP3.LUT R15, R2, 0x80, RZ, 0xfc, !PT ;  /* 0x00000080020f7812 */ /* 0x000fe200078efcff */
        /* <DEDUP_REMOVED lines=10> */
.L_x_2199:
[----:B------:R-:W-:Y:S05]  /*29a0*/  BSYNC.RECONVERGENT B0 ;  /* 0x0000000000007941 */ /* 0x000fea0003800200 */
.L_x_2198:
        /* <DEDUP_REMOVED lines=16> */
.L_x_2201:
[----:B------:R-:W-:Y:S05]  /*2ab0*/  BSYNC.RECONVERGENT B0 ;  /* 0x0000000000007941 */ /* 0x000fea0003800200 */
.L_x_2200:
        /* <DEDUP_REMOVED lines=13> */
.L_x_2203:
[----:B------:R-:W-:Y:S05]  /*2b90*/  BSYNC.RECONVERGENT B0 ;  /* 0x0000000000007941 */ /* 0x000fea0003800200 */
.L_x_2202:
        /* <DEDUP_REMOVED lines=16> */
.L_x_2205:
[----:B------:R-:W-:Y:S05]  /*2ca0*/  BSYNC.RECONVERGENT B0 ;  /* 0x0000000000007941 */ /* 0x000fea0003800200 */
.L_x_2204:
        /* <DEDUP_REMOVED lines=16> */
.L_x_2207:
[----:B------:R-:W-:Y:S05]  /*2db0*/  BSYNC.RECONVERGENT B0 ;  /* 0x0000000000007941 */ /* 0x000fea0003800200 */
.L_x_2206:
        /* <DEDUP_REMOVED lines=16> */
.L_x_2209:
[----:B------:R-:W-:Y:S05]  /*2ec0*/  BSYNC.RECONVERGENT B0 ;  /* 0x0000000000007941 */ /* 0x000fea0003800200 */
.L_x_2208:
        /* <DEDUP_REMOVED lines=13> */
.L_x_2211:
[----:B------:R-:W-:Y:S05]  /*2fa0*/  BSYNC.RECONVERGENT B0 ;  /* 0x0000000000007941 */ /* 0x000fea0003800200 */
.L_x_2210:
[----:B------:R-:W-:Y:S01]  /*2fb0*/  BSSY.RECONVERGENT B0, `(.L_x_2212) ;  /* 0x0000010000007945 */ /* 0x000fe20003800200 */
[----:B------:R-:W-:Y:S02]  /*2fc0*/  ISETP.GE.AND P3, PT, R8, R14, PT ;  /* 0x0000000e0800720c */ /* 0x000fe40003f66270 */
[----:B------:R-:W-:Y:S01]  /*2fd0*/  IADD3 R19, PT, PT, R2, 0xf0, RZ ;  /* 0x000000f002137810 */ /* 0x000fe20007ffe0ff */
        /* <DEDUP_REMOVED lines=13> */
.L_x_2213:
[----:B------:R-:W-:Y:S05]  /*30b0*/  BSYNC.RECONVERGENT B0 ;  /* 0x0000000000007941 */ /* 0x000fea0003800200 */
.L_x_2212:
        /* <DEDUP_REMOVED lines=15> */
.L_x_2215:
[----:B------:R-:W-:Y:S05]  /*31b0*/  BSYNC.RECONVERGENT B0 ;  /* 0x0000000000007941 */ /* 0x000fea0003800200 */
.L_x_2214:
        /* <DEDUP_REMOVED lines=14> */
.L_x_2217:
[----:B------:R-:W-:Y:S05]  /*32a0*/  BSYNC.RECONVERGENT B0 ;  /* 0x0000000000007941 */ /* 0x000fea0003800200 */
.L_x_2216:
        /* <DEDUP_REMOVED lines=14> */
.L_x_2219:
[----:B------:R-:W-:Y:S05]  /*3390*/  BSYNC.RECONVERGENT B0 ;  /* 0x0000000000007941 */ /* 0x000fea0003800200 */
.L_x_2218:
        /* <DEDUP_REMOVED lines=14> */
.L_x_2221:
[----:B------:R-:W-:Y:S05]  /*3480*/  BSYNC.RECONVERGENT B0 ;  /* 0x0000000000007941 */ /* 0x000fea0003800200 */
.L_x_2220:
        /* <DEDUP_REMOVED lines=14> */
.L_x_2223:
[----:B------:R-:W-:Y:S05]  /*3570*/  BSYNC.RECONVERGENT B0 ;  /* 0x0000000000007941 */ /* 0x000fea0003800200 */
.L_x_2222:
[----:B------:R-:W0:Y:S04]  /*3580*/  LDGDEPBAR ;  /* 0x00000000000079af */ /* 0x000e280000000000 */
[----:B------:R1:W5:Y:S04]  /*3590*/  LD.E R110, desc[UR4][R134.64+0x184] ;  /* 0x00018404866e7980 */ /* 0x000368000c101900 */
[----:B------:R1:W5:Y:S01]  /*35a0*/  LD.E R111, desc[UR4][R134.64+0x188] ;  /* 0x00018804866f7980 */ /* 0x000362000c101900 */
        /* <DEDUP_REMOVED lines=16> */
.L_x_2226:
[----:B------:R4:W-:Y:S01]  /*36b0*/  STS.128 [R227+0xa000], RZ ;  /* 0x00a000ffe3007388 */ /* 0x0009e20000000c00 */
[----:B------:R-:W-:Y:S05]  /*36c0*/  BRA `(.L_x_2227) ;  /* 0x0000000000047947 */ /* 0x000fea0003800000 */
.L_x_2225:
[----:B------:R4:W-:Y:S02]  /*36d0*/  STS.128 [R227+0xa000], RZ ;  /* 0x00a000ffe3007388 */ /* 0x0009e40000000c00 */
.L_x_2227:
[----:B------:R-:W-:Y:S05]  /*36e0*/  BSYNC.RECONVERGENT B0 ;  /* 0x0000000000007941 */ /* 0x000fea0003800200 */
.L_x_2224:
        /* <DEDUP_REMOVED lines=18> */
.L_x_2229:
[----:B------:R-:W-:Y:S05]  /*3810*/  BSYNC.RECONVERGENT B0 ;  /* 0x0000000000007941 */ /* 0x000fea0003800200 */
.L_x_2228:
        /* <DEDUP_REMOVED lines=13> */
.L_x_2231:
[----:B------:R-:W-:Y:S05]  /*38f0*/  BSYNC.RECONVERGENT B0 ;  /* 0x0000000000007941 */ /* 0x000fea0003800200 */
.L_x_2230:
        /* <DEDUP_REMOVED lines=13> */
.L_x_2233:
[----:B------:R-:W-:Y:S05]  /*39d0*/  BSYNC.RECONVERGENT B0 ;  /* 0x0000000000007941 */ /* 0x000fea0003800200 */
.L_x_2232:
        /* <DEDUP_REMOVED lines=16> */
.L_x_2235:
[----:B------:R-:W-:Y:S05]  /*3ae0*/  BSYNC.RECONVERGENT B0 ;  /* 0x0000000000007941 */ /* 0x000fea0003800200 */
.L_x_2234:
        /* <DEDUP_REMOVED lines=13> */
.L_x_2237:
[----:B------:R-:W-:Y:S05]  /*3bc0*/  BSYNC.RECONVERGENT B0 ;  /* 0x0000000000007941 */ /* 0x000fea0003800200 */
.L_x_2236:
        /* <DEDUP_REMOVED lines=16> */
.L_x_2239:
[----:B------:R-:W-:Y:S05]  /*3cd0*/  BSYNC.RECONVERGENT B0 ;  /* 0x0000000000007941 */ /* 0x000fea0003800200 */
.L_x_2238:
        /* <DEDUP_REMOVED lines=16> */
.L_x_2241:
[----:B------:R-:W-:Y:S05]  /*3de0*/  BSYNC.RECONVERGENT B0 ;  /* 0x0000000000007941 */ /* 0x000fea0003800200 */
.L_x_2240:
[----:B------:R1:W-:Y:S01]  /*3df0*/  @P3 STS.128 [R227+0xe000], RZ ;  /* 0x00e000ffe3003388 */ /* 0x0003e20000000c00 */
[----:B------:R-:W-:Y:S01]  /*3e00*/  IMAD.SHL.U32 R7, R225, 0x40, RZ ;  /* 0x00000040e1077824 */ /* 0x000fe200078e00ff */
[----:B------:R-:W-:Y:S01]  /*3e10*/  BSSY.RECONVERGENT B0, `(.L_x_2242) ;  /* 0x0000011000007945 */ /* 0x000fe20003800200 */
[----:B------:R-:W-:Y:S02]  /*3e20*/  ISETP.GE.AND P4, PT, R9, R14, PT ;  /* 0x0000000e0900720c */ /* 0x000fe40003f86270 */
[----:B------:R-:W-:Y:S02]  /*3e30*/  SHF.R.U32.HI R226, RZ, 0x1, R225 ;  /* 0x00000001ffe27819 */ /* 0x000fe400000116e1 */
        /* <DEDUP_REMOVED lines=14> */
.L_x_2243:
[----:B------:R-:W-:Y:S05]  /*3f20*/  BSYNC.RECONVERGENT B0 ;  /* 0x0000000000007941 */ /* 0x000fea0003800200 */
.L_x_2242:
[----:B------:R2:W-:Y:S01]  /*3f30*/  @P2 STS.128 [R227+0xe800], RZ ;  /* 0x00e800ffe3002388 */ /* 0x0005e20000000c00 */
[----:B-1----:R-:W-:Y:S01]  /*3f40*/  IMAD.SHL.U32 R4, R225, 0x20, RZ ;  /* 0x00000020e1047824 */ /* 0x002fe200078e00ff */
[C---:B------:R-:W-:Y:S01]  /*3f50*/  LOP3.LUT R0, R6.reuse, 0x8, R226, 0xf8, !PT ;  /* 0x0000000806007812 */ /* 0x040fe200078ef8e2 */
[----:B------:R-:W-:Y:S01]  /*3f60*/  BSSY.RECONVERGENT B0, `(.L_x_2244) ;  /* 0x0000012000007945 */ /* 0x000fe20003800200 */
[C---:B------:R-:W-:Y:S02]  /*3f70*/  LOP3.LUT R5, R7.reuse, 0x200, RZ, 0xc0, !PT ;  /* 0x0000020007057812 */ /* 0x040fe400078ec0ff */
[----:B------:R-:W-:Y:S02]  /*3f80*/  LOP3.LUT R6, R6, 0x8, R225, 0xf8, !PT ;  /* 0x0000000806067812 */ /* 0x000fe400078ef8e1 */
[----:B------:R-:W-:Y:S02]  /*3f90*/  ISETP.GE.AND P3, PT, R8, R14, PT ;  /* 0x0000000e0800720c */ /* 0x000fe40003f66270 */
[----:B------:R-:W-:-:S02]  /*3fa0*/  LOP3.LUT R8, R7, 0x400, RZ, 0xc0, !PT ;  /* 0x0000040007087812 */ /* 0x000fc400078ec0ff */
[----:B------:R-:W-:Y:S02]  /*3fb0*/  LOP3.LUT R7, R5, 0x7c00, R4, 0xf8, !PT ;  /* 0x00007c0005077812 */ /* 0x000fe400078ef804 */
[-C--:B------:R-:W-:Y:S02]  /*3fc0*/  LOP3.LUT R220, R0, R222.reuse, RZ, 0x3c, !PT ;  /* 0x000000de00dc7212 */ /* 0x080fe400078e3cff */
[----:B------:R-:W-:Y:S01]  /*3fd0*/  LOP3.LUT R6, R6, R222, RZ, 0x3c, !PT ;  /* 0x000000de06067212 */ /* 0x000fe200078e3cff */
        /* <DEDUP_REMOVED lines=10> */
.L_x_2245:
[----:B------:R-:W-:Y:S05]  /*4080*/  BSYNC.RECONVERGENT B0 ;  /* 0x0000000000007941 */ /* 0x000fea0003800200 */
.L_x_2244:
[----:B------:R2:W-:Y:S01]  /*4090*/  @P1 STS.128 [R227+0xf000], RZ ;  /* 0x00f000ffe3001388 */ /* 0x0005e20000000c00 */
[----:B------:R-:W-:Y:S01]  /*40a0*/  LOP3.LUT R0, R7, R220, RZ, 0xfc, !PT ;  /* 0x000000dc07007212 */ /* 0x000fe200078efcff */
[----:B-1----:R-:W-:Y:S01]  /*40b0*/  IMAD R4, R6, 0x2, R8 ;  /* 0x0000000206047824 */ /* 0x002fe200078e0208 */
        /* <DEDUP_REMOVED lines=17> */
.L_x_2247:
[----:B------:R-:W-:Y:S05]  /*41d0*/  BSYNC.RECONVERGENT B0 ;  /* 0x0000000000007941 */ /* 0x000fea0003800200 */
.L_x_2246:
        /* <DEDUP_REMOVED lines=15> */
.L_x_2249:
[----:B------:R-:W-:Y:S05]  /*42d0*/  BSYNC.RECONVERGENT B0 ;  /* 0x0000000000007941 */ /* 0x000fea0003800200 */
.L_x_2248:
        /* <DEDUP_REMOVED lines=15> */
.L_x_2251:
[----:B------:R-:W-:Y:S05]  /*43d0*/  BSYNC.RECONVERGENT B0 ;  /* 0x0000000000007941 */ /* 0x000fea0003800200 */
.L_x_2250:
        /* <DEDUP_REMOVED lines=15> */
.L_x_2253:
[----:B------:R-:W-:Y:S05]  /*44d0*/  BSYNC.RECONVERGENT B0 ;  /* 0x0000000000007941 */ /* 0x000fea0003800200 */
.L_x_2252:
        /* <DEDUP_REMOVED lines=15> */
.L_x_2255:
[----:B------:R-:W-:Y:S05]  /*45d0*/  BSYNC.RECONVERGENT B0 ;  /* 0x0000000000007941 */ /* 0x000fea0003800200 */
.L_x_2254:
[----:B------:R1:W-:Y:S01]  /*45e0*/  @P2 STS.128 [R227+0x11800], RZ ;  /* 0x011800ffe3002388 */ /* 0x0003e20000000c00 */
[----:B------:R-:W-:Y:S04]  /*45f0*/  BSSY.RECONVERGENT B0, `(.L_x_2256) ;  /* 0x000000c000007945 */ /* 0x000fe80003800200 */
[----:B------:R-:W-:Y:S05]  /*4600*/  @P2 BRA `(.L_x_2257) ;  /* 0x0000000000282947 */ /* 0x000fea0003800000 */
[----:B------:R-:W-:-:S13]  /*4610*/  ISETP.GE.AND P1, PT, R222, R33, PT ;  /* 0x00000021de00720c */ /* 0x000fda0003f26270 */
        /* <DEDUP_REMOVED lines=9> */
.L_x_2257:
[----:B------:R-:W-:Y:S05]  /*46b0*/  BSYNC.RECONVERGENT B0 ;  /* 0x0000000000007941 */ /* 0x000fea0003800200 */
.L_x_2256:
[----:B-1----:R-:W-:Y:S01]  /*46c0*/  LDSM.16.M88.4 R4, [R223] ;  /* 0x00000000df04783b */ /* 0x002fe20000000200 */
[----:B------:R-:W-:Y:S01]  /*46d0*/  R2P PR, R225, 0x6 ;  /* 0x00000006e1007804 */ /* 0x000fe20000000000 */
[----:B------:R-:W-:Y:S01]  /*46e0*/  IMAD.MOV.U32 R0, RZ, RZ, 0x20 ;  /* 0x00000020ff007424 */ /* 0x000fe200078e00ff */
[----:B------:R-:W-:Y:S01]  /*46f0*/  BSSY.RECONVERGENT B1, `(.L_x_2258) ;  /* 0x000041a000017945 */ /* 0x000fe20003800200 */
[----:B------:R-:W1:Y:S01]  /*4700*/  LDSM.16.M88.4 R24, [R72+0x2000] ;  /* 0x002000004818783b */ /* 0x000e620000000200 */
[----:B------:R-:W-:Y:S02]  /*4710*/  IMAD.MOV.U32 R231, RZ, RZ, 0x40 ;  /* 0x00000040ffe77424 */ /* 0x000fe400078e00ff */
[----:B------:R-:W-:Y:S01]  /*4720*/  SEL R3, R0, 0xffffffe0, !P1 ;  /* 0xffffffe000037807 */ /* 0x000fe20004800000 */
[----:B------:R-:W2:Y:S02]  /*4730*/  LDSM.16.M88.4 R20, [R72+0x2800] ;  /* 0x002800004814783b */ /* 0x000ea40000000200 */
[----:B------:R-:W-:-:S02]  /*4740*/  SEL R231, R231, 0xffffffc0, !P2 ;  /* 0xffffffc0e7e77807 */ /* 0x000fc40005000000 */
[----:B------:R-:W3:Y:S01]  /*4750*/  LDSM.16.M88.4 R16, [R72+0x3000] ;  /* 0x003000004810783b */ /* 0x000ee20000000200 */
[----:B------:R-:W-:Y:S02]  /*4760*/  IMAD.IADD R2, R223, 0x1, R3 ;  /* 0x00000001df027824 */ /* 0x000fe400078e0203 */
[--C-:B------:R-:W-:Y:S01]  /*4770*/  IMAD.IADD R74, R3, 0x1, R72.reuse ;  /* 0x00000001034a7824 */ /* 0x100fe200078e0248 */
[----:B------:R-:W4:Y:S01]  /*4780*/  LDSM.16.M88.4 R8, [R72+0x4000] ;  /* 0x004000004808783b */ /* 0x000f220000000200 */
[----:B------:R-:W-:Y:S02]  /*4790*/  IMAD.IADD R0, R223, 0x1, R231 ;  /* 0x00000001df007824 */ /* 0x000fe400078e02e7 */
[----:B------:R-:W-:Y:S01]  /*47a0*/  IMAD.IADD R73, R231, 0x1, R72 ;  /* 0x00000001e7497824 */ /* 0x000fe200078e0248 */
[----:B------:R-:W4:Y:S03]  /*47b0*/  LDSM.16.M88.4 R28, [R72+0x6000] ;  /* 0x00600000481c783b */ /* 0x000f260000000200 */
[C---:B------:R-:W-:Y:S01]  /*47c0*/  IMAD.IADD R75, R3.reuse, 0x1, R73 ;  /* 0x00000001034b7824 */ /* 0x040fe200078e0249 */
[----:B------:R-:W4:Y:S04]  /*47d0*/  LDSM.16.M88.4 R12, [R72+0x3800] ;  /* 0x00380000480c783b */ /* 0x000f280000000200 */
[----:B------:R-:W4:Y:S04]  /*47e0*/  LDSM.16.M88.4 R32, [R72+0x5800] ;  /* 0x005800004820783b */ /* 0x000f280000000200 */
[----:B------:R-:W4:Y:S04]  /*47f0*/  LDSM.16.M88.4 R48, [R72+0x7000] ;  /* 0x007000004830783b */ /* 0x000f280000000200 */
[----:B------:R-:W4:Y:S04]  /*4800*/  LDSM.16.M88.4 R40, [R72+0x4800] ;  /* 0x004800004828783b */ /* 0x000f280000000200 */
[----:B------:R-:W4:Y:S01]  /*4810*/  LDSM.16.M88.4 R36, [R72+0x5000] ;  /* 0x005000004824783b */ /* 0x000f220000000200 */
[C---:B-1----:R-:W-:Y:S03]  /*4820*/  HMMA.16816.F32.BF16 R92, R4.reuse, R24, RZ ;  /* 0x00000018045c723c */ /* 0x042fe600000418ff */
[----:B------:R-:W1:Y:S04]  /*4830*/  LDSM.16.M88.4 R44, [R72+0x6800] ;  /* 0x00680000482c783b */ /* 0x000e680000000200 */
[----:B------:R-:W-:Y:S01]  /*4840*/  STL [R1+0x5c], R3 ;  /* 0x00005c0301007387 */ /* 0x000fe20000100800 */
[C---:B------:R-:W-:Y:S03]  /*4850*/  HMMA.16816.F32.BF16 R144, R4.reuse, R26, RZ ;  /* 0x0000001a0490723c */ /* 0x040fe600000418ff */
[----:B------:R-:W-:Y:S04]  /*4860*/  LDSM.16.M88.4 R24, [R72+0x8800] ;  /* 0x008800004818783b */ /* 0x000fe80000000200 */
[----:B------:R-:W-:Y:S01]  /*4870*/  STL [R1+0xa8], R2 ;  /* 0x0000a80201007387 */ /* 0x000fe20000100800 */
[C---:B--2---:R-:W-:Y:S03]  /*4880*/  HMMA.16816.F32.BF16 R156, R4.reuse, R20, RZ ;  /* 0x00000014049c723c */ /* 0x044fe600000418ff */
[----:B------:R-:W0:Y:S05]  /*4890*/  LDGDEPBAR ;  /* 0x00000000000079af */ /* 0x000e2a0000000000 */
[C---:B------:R-:W-:Y:S01]  /*48a0*/  HMMA.16816.F32.BF16 R172, R4.reuse, R22, RZ ;  /* 0x0000001604ac723c */ /* 0x040fe200000418ff */
[----:B------:R-:W-:Y:S07]  /*48b0*/  LDSM.16.M88.4 R20, [R72+0x9000] ;  /* 0x009000004814783b */ /* 0x000fee0000000200 */
[C---:B---3--:R-:W-:Y:S08]  /*48c0*/  HMMA.16816.F32.BF16 R180, R4.reuse, R16, RZ ;  /* 0x0000001004b4723c */ /* 0x048ff000000418ff */
[C---:B------:R-:W-:Y:S01]  /*48d0*/  HMMA.16816.F32.BF16 R168, R4.reuse, R18, RZ ;  /* 0x0000001204a8723c */ /* 0x040fe200000418ff */
[----:B------:R-:W-:Y:S07]  /*48e0*/  LDSM.16.M88.4 R16, [R72+0x9800] ;  /* 0x009800004810783b */ /* 0x000fee0000000200 */
[C---:B----4-:R-:W-:Y:S08]  /*48f0*/  HMMA.16816.F32.BF16 R152, R4.reuse, R8, RZ ;  /* 0x000000080498723c */ /* 0x050ff000000418ff */
[C---:B------:R-:W-:Y:S01]  /*4900*/  HMMA.16816.F32.BF16 R140, R4.reuse, R10, RZ ;  /* 0x0000000a048c723c */ /* 0x040fe200000418ff */
[----:B------:R-:W2:Y:S07]  /*4910*/  LDSM.16.M88.4 R8, [R72+0x7800] ;  /* 0x007800004808783b */ /* 0x000eae0000000200 */
[C---:B------:R-:W-:Y:S08]  /*4920*/  HMMA.16816.F32.BF16 R80, R4.reuse, R28, RZ ;  /* 0x0000001c0450723c */ /* 0x040ff000000418ff */
[C---:B------:R-:W-:Y:S01]  /*4930*/  HMMA.16816.F32.BF16 R84, R4.reuse, R30, RZ ;  /* 0x0000001e0454723c */ /* 0x040fe200000418ff */
[----:B------:R-:W3:Y:S07]  /*4940*/  LDSM.16.M88.4 R28, [R72+0x8000] ;  /* 0x00800000481c783b */ /* 0x000eee0000000200 */
[C---:B------:R-:W-:Y:S08]  /*4950*/  HMMA.16816.F32.BF16 R176, R4.reuse, R12, RZ ;  /* 0x0000000c04b0723c */ /* 0x040ff000000418ff */
[C---:B------:R-:W-:Y:S01]  /*4960*/  HMMA.16816.F32.BF16 R164, R4.reuse, R14, RZ ;  /* 0x0000000e04a4723c */ /* 0x040fe200000418ff */
[----:B------:R4:W-:Y:S07]  /*4970*/  LDSM.16.M88.4 R12, [R2] ;  /* 0x00000000020c783b */ /* 0x0009ee0000000200 */
[C---:B------:R-:W-:Y:S08]  /*4980*/  HMMA.16816.F32.BF16 R96, R4.reuse, R32, RZ ;  /* 0x000000200460723c */ /* 0x040ff000000418ff */
[C---:B------:R-:W-:Y:S01]  /*4990*/  HMMA.16816.F32.BF16 R88, R4.reuse, R34, RZ ;  /* 0x000000220458723c */ /* 0x040fe200000418ff */
[----:B------:R-:W3:Y:S07]  /*49a0*/  LDSM.16.M88.4 R32, [R74+0x2800] ;  /* 0x002800004a20783b */ /* 0x000eee0000000200 */
[----:B------:R-:W-:Y:S01]  /*49b0*/  HMMA.16816.F32.BF16 R52, R4, R48, RZ ;  /* 0x000000300434723c */ /* 0x000fe200000418ff */
[----:B----4-:R-:W-:-:S02]  /*49c0*/  IMAD.IADD R2, R3, 0x1, R0 ;  /* 0x0000000103027824 */ /* 0x010fc400078e0200 */
[----:B------:R-:W-:-:S03]  /*49d0*/  IMAD.SHL.U32 R3, R225, 0x2, RZ ;  /* 0x00000002e1037824 */ /* 0x000fc600078e00ff */
[----:B------:R-:W-:Y:S02]  /*49e0*/  STL [R1+0xf0], R2 ;  /* 0x0000f00201007387 */ /* 0x000fe40000100800 */
[C---:B------:R-:W-:Y:S02]  /*49f0*/  HMMA.16816.F32.BF16 R128, R4.reuse, R40, RZ ;  /* 0x000000280480723c */ /* 0x040fe400000418ff */
[----:B------:R-:W-:Y:S06]  /*4a00*/  STL [R1+0x60], R3 ;  /* 0x0000600301007387 */ /* 0x000fec0000100800 */
[C---:B------:R-:W-:Y:S01]  /*4a10*/  HMMA.16816.F32.BF16 R124, R4.reuse, R42, RZ ;  /* 0x0000002a047c723c */ /* 0x040fe200000418ff */
[----:B------:R-:W4:Y:S07]  /*4a20*/  LDSM.16.M88.4 R40, [R74+0x3000] ;  /* 0x003000004a28783b */ /* 0x000f2e0000000200 */
[C---:B------:R-:W-:Y:S08]  /*4a30*/  HMMA.16816.F32.BF16 R116, R4.reuse, R36, RZ ;  /* 0x000000240474723c */ /* 0x040ff000000418ff */
[C---:B------:R-:W-:Y:S01]  /*4a40*/  HMMA.16816.F32.BF16 R100, R4.reuse, R38, RZ ;  /* 0x000000260464723c */ /* 0x040fe200000418ff */
[----:B------:R-:W-:Y:S07]  /*4a50*/  LDSM.16.M88.4 R36, [R74+0x3800] ;  /* 0x003800004a24783b */ /* 0x000fee0000000200 */
[C---:B-1----:R-:W-:Y:S08]  /*4a60*/  HMMA.16816.F32.BF16 R76, R4.reuse, R44, RZ ;  /* 0x0000002c044c723c */ /* 0x042ff000000418ff */
[C---:B------:R-:W-:Y:S01]  /*4a70*/  HMMA.16816.F32.BF16 R56, R4.reuse, R46, RZ ;  /* 0x0000002e0438723c */ /* 0x040fe200000418ff */
[----:B------:R-:W-:Y:S07]  /*4a80*/  LDSM.16.M88.4 R44, [R74+0x2000] ;  /* 0x002000004a2c783b */ /* 0x000fee0000000200 */
[C---:B------:R-:W-:Y:S08]  /*4a90*/  HMMA.16816.F32.BF16 R48, R4.reuse, R50, RZ ;  /* 0x000000320430723c */ /* 0x040ff000000418ff */
[C---:B--2---:R-:W-:Y:S08]  /*4aa0*/  HMMA.16816.F32.BF16 R68, R4.reuse, R8, RZ ;  /* 0x000000080444723c */ /* 0x044ff000000418ff */
[C---:B------:R-:W-:Y:S01]  /*4ab0*/  HMMA.16816.F32.BF16 R64, R4.reuse, R10, RZ ;  /* 0x0000000a0440723c */ /* 0x040fe200000418ff */
[----:B------:R-:W-:Y:S07]  /*4ac0*/  LDSM.16.M88.4 R8, [R74+0x5000] ;  /* 0x005000004a08783b */ /* 0x000fee0000000200 */
[C---:B---3--:R-:W-:Y:S08]  /*4ad0*/  HMMA.16816.F32.BF16 R120, R4.reuse, R28, RZ ;  /* 0x0000001c0478723c */ /* 0x048ff000000418ff */
[C---:B------:R-:W-:Y:S01]  /*4ae0*/  HMMA.16816.F32.BF16 R112, R4.reuse, R30, RZ ;  /* 0x0000001e0470723c */ /* 0x040fe200000418ff */
[----:B------:R-:W1:Y:S07]  /*4af0*/  LDSM.16.M88.4 R28, [R74+0x6800] ;  /* 0x006800004a1c783b */ /* 0x000e6e0000000200 */
        /* <DEDUP_REMOVED lines=8> */
[----:B------:R-:W2:Y:S04]  /*4b80*/  LDSM.16.M88.4 R4, [R74+0x5800] ;  /* 0x005800004a04783b */ /* 0x000ea80000000200 */
[----:B------:R-:W-:Y:S03]  /*4b90*/  LDSM.16.M88.4 R16, [R74+0x4800] ;  /* 0x004800004a10783b */ /* 0x000fe60000000200 */
[C---:B------:R-:W-:Y:S08]  /*4ba0*/  HMMA.16816.F32.BF16 R156, R12.reuse, R32, R156 ;  /* 0x000000200c9c723c */ /* 0x040ff0000004189c */
[C---:B------:R-:W-:Y:S01]  /*4bb0*/  HMMA.16816.F32.BF16 R172, R12.reuse, R34, R172 ;  /* 0x000000220cac723c */ /* 0x040fe200000418ac */
[----:B------:R-:W3:Y:S07]  /*4bc0*/  LDSM.16.M88.4 R32, [R74+0x7000] ;  /* 0x007000004a20783b */ /* 0x000eee0000000200 */
[C---:B----4-:R-:W-:Y:S08]  /*4bd0*/  HMMA.16816.F32.BF16 R180, R12.reuse, R40, R180 ;  /* 0x000000280cb4723c */ /* 0x050ff000000418b4 */
[C---:B------:R-:W-:Y:S01]  /*4be0*/  HMMA.16816.F32.BF16 R168, R12.reuse, R42, R168 ;  /* 0x0000002a0ca8723c */ /* 0x040fe200000418a8 */
[----:B------:R-:W4:Y:S07]  /*4bf0*/  LDSM.16.M88.4 R40, [R74+0x7800] ;  /* 0x007800004a28783b */ /* 0x000f2e0000000200 */
[C---:B-1----:R-:W-:Y:S01]  /*4c00*/  HMMA.16816.F32.BF16 R188, R12.reuse, R28, R76 ;  /* 0x0000001c0cbc723c */ /* 0x042fe2000004184c */
[----:B------:R-:W-:Y:S07]  /*4c10*/  LDSM.16.M88.4 R76, [R73+0x9800] ;  /* 0x00980000494c783b */ /* 0x000fee0000000200 */
[C---:B--2---:R-:W-:Y:S08]  /*4c20*/  HMMA.16816.F32.BF16 R96, R12.reuse, R4, R96 ;  /* 0x000000040c60723c */ /* 0x044ff00000041860 */
[C---:B------:R-:W-:Y:S01]  /*4c30*/  HMMA.16816.F32.BF16 R88, R12.reuse, R6, R88 ;  /* 0x000000060c58723c */ /* 0x040fe20000041858 */
[----:B------:R-:W1:Y:S07]  /*4c40*/  LDSM.16.M88.4 R4, [R74+0x8000] ;  /* 0x008000004a04783b */ /* 0x000e6e0000000200 */
[C---:B------:R-:W-:Y:S01]  /*4c50*/  HMMA.16816.F32.BF16 R192, R12.reuse, R30, R56 ;  /* 0x0000001e0cc0723c */ /* 0x040fe20000041838 */
[----:B------:R-:W2:Y:S04]  /*4c60*/  LDSM.16.M88.4 R28, [R74+0x9800] ;  /* 0x009800004a1c783b */ /* 0x000ea80000000200 */
[----:B------:R-:W-:Y:S03]  /*4c70*/  LDSM.16.M88.4 R56, [R73+0x3800] ;  /* 0x003800004938783b */ /* 0x000fe60000000200 */
[C---:B------:R-:W-:Y:S08]  /*4c80*/  HMMA.16816.F32.BF16 R152, R12.reuse, R20, R152 ;  /* 0x000000140c98723c */ /* 0x040ff00000041898 */
[C---:B------:R-:W-:Y:S01]  /*4c90*/  HMMA.16816.F32.BF16 R140, R12.reuse, R22, R140 ;  /* 0x000000160c8c723c */ /* 0x040fe2000004188c */
[----:B------:R-:W2:Y:S07]  /*4ca0*/  LDSM.16.M88.4 R20, [R74+0x8800] ;  /* 0x008800004a14783b */ /* 0x000eae0000000200 */
[C---:B------:R-:W-:Y:S08]  /*4cb0*/  HMMA.16816.F32.BF16 R116, R12.reuse, R8, R116 ;  /* 0x000000080c74723c */ /* 0x040ff00000041874 */
[C---:B------:R-:W-:Y:S01]  /*4cc0*/  HMMA.16816.F32.BF16 R100, R12.reuse, R10, R100 ;  /* 0x0000000a0c64723c */ /* 0x040fe20000041864 */
[----:B------:R4:W-:Y:S07]  /*4cd0*/  LDSM.16.M88.4 R8, [R0] ;  /* 0x000000000008783b */ /* 0x0009ee0000000200 */
[C---:B---3--:R-:W-:Y:S01]  /*4ce0*/  HMMA.16816.F32.BF16 R196, R12.reuse, R32, R52 ;  /* 0x000000200cc4723c */ /* 0x048fe20000041834 */
[----:B------:R-:W-:Y:S07]  /*4cf0*/  LDSM.16.M88.4 R52, [R75+0x3000] ;  /* 0x003000004b34783b */ /* 0x000fee0000000200 */
[C---:B------:R-:W-:Y:S01]  /*4d00*/  HMMA.16816.F32.BF16 R200, R12.reuse, R34, R48 ;  /* 0x000000220cc8723c */ /* 0x040fe20000041830 */
[----:B------:R-:W3:Y:S04]  /*4d10*/  LDSM.16.M88.4 R32, [R73+0x2000] ;  /* 0x002000004920783b */ /* 0x000ee80000000200 */
[----:B------:R-:W-:Y:S03]  /*4d20*/  LDSM.16.M88.4 R48, [R73+0x3000] ;  /* 0x003000004930783b */ /* 0x000fe60000000200 */
[----:B------:R-:W-:Y:S01]  /*4d30*/  HMMA.16816.F32.BF16 R92, R12, R44, R92 ;  /* 0x0000002c0c5c723c */ /* 0x000fe2000004185c */
[----:B----4-:R-:W-:-:S04]  /*4d40*/  SHF.R.U32.HI R0, RZ, 0x2, R225 ;  /* 0x00000002ff007819 */ /* 0x010fc800000116e1 */
[----:B------:R-:W-:-:S03]  /*4d50*/  LOP3.LUT R0, R0, 0x7, RZ, 0xc0, !PT ;  /* 0x0000000700007812 */ /* 0x000fc600078ec0ff */
[----:B------:R-:W-:Y:S01]  /*4d60*/  HMMA.16816.F32.BF16 R44, R12, R46, R144 ;  /* 0x0000002e0c2c723c */ /* 0x000fe20000041890 */
[----:B------:R-:W-:-:S05]  /*4d70*/  LOP3.LUT R0, R0, 0x1f0, R226, 0xf8, !PT ;  /* 0x000001f000007812 */ /* 0x000fca00078ef8e2 */
[----:B------:R-:W-:Y:S02]  /*4d80*/  IMAD R0, R229, 0x40, R0 ;  /* 0x00000040e5007824 */ /* 0x000fe400078e0200 */
[C---:B------:R-:W-:Y:S08]  /*4d90*/  HMMA.16816.F32.BF16 R80, R12.reuse, R24, R80 ;  /* 0x000000180c50723c */ /* 0x040ff00000041850 */
[C---:B------:R-:W-:Y:S01]  /*4da0*/  HMMA.16816.F32.BF16 R144, R12.reuse, R26, R84 ;  /* 0x0000001a0c90723c */ /* 0x040fe20000041854 */
[----:B------:R-:W4:Y:S07]  /*4db0*/  LDSM.16.M88.4 R24, [R74+0x9000] ;  /* 0x009000004a18783b */ /* 0x000f2e0000000200 */
[C---:B------:R-:W-:Y:S01]  /*4dc0*/  HMMA.16816.F32.BF16 R204, R12.reuse, R40, R68 ;  /* 0x000000280ccc723c */ /* 0x040fe20000041844 */
[----:B------:R-:W-:Y:S07]  /*4dd0*/  LDSM.16.M88.4 R68, [R75+0x9800] ;  /* 0x009800004b44783b */ /* 0x000fee0000000200 */
[C---:B------:R-:W-:Y:S01]  /*4de0*/  HMMA.16816.F32.BF16 R208, R12.reuse, R42, R64 ;  /* 0x0000002a0cd0723c */ /* 0x040fe20000041840 */
[----:B------:R-:W-:Y:S07]  /*4df0*/  LDSM.16.M88.4 R40, [R75+0x2000] ;  /* 0x002000004b28783b */ /* 0x000fee0000000200 */
[C---:B-1----:R-:W-:Y:S08]  /*4e00*/  HMMA.16816.F32.BF16 R212, R12.reuse, R4, R120 ;  /* 0x000000040cd4723c */ /* 0x042ff00000041878 */
[C---:B------:R-:W-:Y:S01]  /*4e10*/  HMMA.16816.F32.BF16 R216, R12.reuse, R6, R112 ;  /* 0x000000060cd8723c */ /* 0x040fe20000041870 */
[----:B------:R1:W4:Y:S07]  /*4e20*/  LDSM.16.M88.4 R4, [R2] ;  /* 0x000000000204783b */ /* 0x00032e0000000200 */
[C---:B------:R-:W-:Y:S08]  /*4e30*/  HMMA.16816.F32.BF16 R128, R12.reuse, R16, R128 ;  /* 0x000000100c80723c */ /* 0x040ff00000041880 */
[C---:B------:R-:W-:Y:S08]  /*4e40*/  HMMA.16816.F32.BF16 R124, R12.reuse, R18, R124 ;  /* 0x000000120c7c723c */ /* 0x040ff0000004187c */
[----:B--2---:R-:W-:Y:S01]  /*4e50*/  HMMA.16816.F32.BF16 R16, R12, R30, R60 ;  /* 0x0000001e0c10723c */ /* 0x004fe2000004183c */
[----:B-1---5:R-:W-:-:S05]  /*4e60*/  IADD3 R2, PT, PT, R108, -R109, -R110 ;  /* 0x8000006d6c027210 */ /* 0x022fca0007ffe86e */
[----:B------:R-:W-:Y:S02]  /*4e70*/  IMAD.IADD R2, R0, 0x1, R2 ;  /* 0x0000000100027824 */ /* 0x000fe400078e0202 */
[C---:B------:R-:W-:Y:S08]  /*4e80*/  HMMA.16816.F32.BF16 R176, R12.reuse, R36, R176 ;  /* 0x000000240cb0723c */ /* 0x040ff000000418b0 */
[C---:B------:R-:W-:Y:S01]  /*4e90*/  HMMA.16816.F32.BF16 R164, R12.reuse, R38, R164 ;  /* 0x000000260ca4723c */ /* 0x040fe200000418a4 */
[----:B------:R-:W1:Y:S07]  /*4ea0*/  LDSM.16.M88.4 R36, [R73+0x2800] ;  /* 0x002800004924783b */ /* 0x000e6e0000000200 */
[C---:B------:R-:W-:Y:S08]  /*4eb0*/  HMMA.16816.F32.BF16 R236, R12.reuse, R20, R104 ;  /* 0x000000140cec723c */ /* 0x040ff00000041868 */
[----:B------:R-:W-:Y:S08]  /*4ec0*/  HMMA.16816.F32.BF16 R240, R12, R22, R160 ;  /* 0x000000160cf0723c */ /* 0x000ff000000418a0 */
[C---:B---3--:R-:W-:Y:S08]  /*4ed0*/  HMMA.16816.F32.BF16 R20, R8.reuse, R32, R92 ;  /* 0x000000200814723c */ /* 0x048ff0000004185c */
[----:B------:R-:W-:Y:S08]  /*4ee0*/  HMMA.16816.F32.BF16 R16, R8, R78, R16 ;  /* 0x0000004e0810723c */ /* 0x000ff00000041810 */
[C---:B----4-:R-:W-:Y:S08]  /*4ef0*/  HMMA.16816.F32.BF16 R244, R12.reuse, R24, R148 ;  /* 0x000000180cf4723c */ /* 0x050ff00000041894 */
[----:B------:R-:W-:Y:S08]  /*4f00*/  HMMA.16816.F32.BF16 R248, R12, R26, R136 ;  /* 0x0000001a0cf8723c */ /* 0x000ff00000041888 */
[----:B------:R-:W-:Y:S01]  /*4f10*/  HMMA.16816.F32.BF16 R24, R8, R34, R44 ;  /* 0x000000220818723c */ /* 0x000fe2000004182c */
[----:B------:R-:W2:Y:S07]  /*4f20*/  LDSM.16.M88.4 R44, [R75+0x2800] ;  /* 0x002800004b2c783b */ /* 0x000eae0000000200 */
[----:B------:R-:W-:Y:S01]  /*4f30*/  HMMA.16816.F32.BF16 R60, R4, R40, R20 ;  /* 0x00000028043c723c */ /* 0x000fe20000041814 */
[----:B------:R-:W-:-:S04]  /*4f40*/  VIADD R41, R221, 0xffffffff ;  /* 0xffffffffdd297836 */ /* 0x000fc80000000000 */
[----:B------:R-:W-:-:S03]  /*4f50*/  IMAD.SHL.U32 R84, R41, 0x100, RZ ;  /* 0x0000010029547824 */ /* 0x000fc600078e00ff */
[----:B------:R-:W-:Y:S01]  /*4f60*/  HMMA.16816.F32.BF16 R184, R12, R28, R184 ;  /* 0x0000001c0cb8723c */ /* 0x000fe200000418b8 */
[----:B------:R-:W-:Y:S02]  /*4f70*/  LOP3.LUT R12, R3, 0x6, RZ, 0xc0, !PT ;  /* 0x00000006030c7812 */ /* 0x000fe400078ec0ff */
[----:B------:R-:W-:Y:S02]  /*4f80*/  IADD3 R3, PT, PT, R111, R108, -R109 ;  /* 0x0000006c6f037210 */ /* 0x000fe40007ffe86d */
[----:B------:R-:W-:Y:S01]  /*4f90*/  LOP3.LUT R40, R84, R12, RZ, 0xfc, !PT ;  /* 0x0000000c54287212 */ /* 0x000fe200078efcff */
[----:B------:R3:W-:Y:S02]  /*4fa0*/  STL [R1+0x58], R12 ;  /* 0x0000580c01007387 */ /* 0x0007e40000100800 */
[----:B------:R-:W-:Y:S01]  /*4fb0*/  HMMA.16816.F32.BF16 R64, R4, R70, R16 ;  /* 0x000000460440723c */ /* 0x000fe20000041810 */
[----:B------:R-:W-:Y:S02]  /*4fc0*/  IMAD.IADD R3, R0, 0x1, R3 ;  /* 0x0000000100037824 */ /* 0x000fe400078e0203 */
[----:B------:R-:W-:-:S03]  /*4fd0*/  VIADD R0, R2, 0x8 ;  /* 0x0000000802007836 */ /* 0x000fc60000000000 */
[C-C-:B------:R-:W-:Y:S02]  /*4fe0*/  VIADDMNMX R226, R3.reuse, 0x1, R108.reuse, PT ;  /* 0x0000000103e27846 */ /* 0x140fe4000380016c */
[----:B-1----:R-:W-:Y:S01]  /*4ff0*/  HMMA.16816.F32.BF16 R20, R8, R36, R156 ;  /* 0x000000240814723c */ /* 0x002fe2000004189c */
[----:B------:R-:W-:Y:S01]  /*5000*/  VIADDMNMX R230, R3, 0x9, R108, PT ;  /* 0x0000000903e67846 */ /* 0x000fe2000380016c */
[----:B------:R-:W-:Y:S01]  /*5010*/  VIADD R3, R40, 0x1 ;  /* 0x0000000128037836 */ /* 0x000fe20000000000 */
[----:B------:R-:W-:Y:S02]  /*5020*/  ISETP.GT.AND P5, PT, R0, R40, PT ;  /* 0x000000280000720c */ /* 0x000fe40003fa4270 */
[----:B------:R-:W-:Y:S02]  /*5030*/  VIMNMX R229, PT, PT, RZ, R0, !PT ;  /* 0x00000000ffe57248 */ /* 0x000fe40007fe0100 */
[----:B------:R-:W-:Y:S01]  /*5040*/  FSEL R85, R62, -INF , !P5 ;  /* 0xff8000003e557808 */ /* 0x000fe20006800000 */
[----:B------:R-:W-:Y:S01]  /*5050*/  HMMA.16816.F32.BF16 R16, R4, R42, R24 ;  /* 0x0000002a0410723c */ /* 0x000fe20000041818 */
[----:B------:R-:W-:Y:S01]  /*5060*/  ISETP.GT.AND P5, PT, R2, R3, PT ;  /* 0x000000030200720c */ /* 0x000fe20003fa4270 */
[----:B---3--:R-:W-:-:S06]  /*5070*/  VIADD R12, R40, 0xf9 ;  /* 0x000000f9280c7836 */ /* 0x008fcc0000000000 */
[----:B------:R-:W-:Y:S01]  /*5080*/  HMMA.16816.F32.BF16 R24, R8, R38, R172 ;  /* 0x000000260818723c */ /* 0x000fe200000418ac */
[----:B------:R-:W1:Y:S01]  /*5090*/  LDSM.16.M88.4 R36, [R75+0x3800] ;  /* 0x003800004b24783b */ /* 0x000e620000000200 */
[----:B------:R-:W-:Y:S02]  /*50a0*/  ISETP.GT.AND P6, PT, R2, R12, PT ;  /* 0x0000000c0200720c */ /* 0x000fe40003fc4270 */
[----:B------:R-:W-:Y:S02]  /*50b0*/  ISETP.GE.AND P4, PT, R12, R226, PT ;  /* 0x000000e20c00720c */ /* 0x000fe40003f86270 */
[----:B------:R-:W-:Y:S02]  /*50c0*/  ISETP.GT.AND P1, PT, R0, R12, PT ;  /* 0x0000000c0000720c */ /* 0x000fe40003f24270 */
[----:B--2---:R-:W-:Y:S01]  /*50d0*/  HMMA.16816.F32.BF16 R28, R4, R44, R20 ;  /* 0x0000002c041c723c */ /* 0x004fe20000041814 */
[----:B------:R-:W-:Y:S02]  /*50e0*/  ISETP.GE.AND P3, PT, R12, R230, PT ;  /* 0x000000e60c00720c */ /* 0x000fe40003f66270 */
[----:B------:R-:W-:-:S02]  /*50f0*/  FSEL R12, R65, -INF , !P6 ;  /* 0xff800000410c7808 */ /* 0x000fc40007000000 */
[----:B------:R-:W-:Y:S02]  /*5100*/  FSEL R13, R67, -INF , !P1 ;  /* 0xff800000430d7808 */ /* 0x000fe40004800000 */
[----:B------:R-:W-:Y:S01]  /*5110*/  FSEL R252, R12, -INF , !P4 ;  /* 0xff8000000cfc7808 */ /* 0x000fe20006000000 */
[----:B------:R-:W-:Y:S01]  /*5120*/  HMMA.16816.F32.BF16 R32, R8, R48, R180 ;  /* 0x000000300820723c */ /* 0x000fe200000418b4 */
[C---:B------:R-:W-:Y:S02]  /*5130*/  ISETP.GE.AND P6, PT, R3.reuse, R226, PT ;  /* 0x000000e20300720c */ /* 0x040fe40003fc6270 */
[----:B------:R-:W-:Y:S02]  /*5140*/  ISETP.GE.AND P4, PT, R3, R230, PT ;  /* 0x000000e60300720c */ /* 0x000fe40003f86270 */
[----:B------:R-:W-:Y:S01]  /*5150*/  ISETP.GT.AND P1, PT, R0, R3, PT ;  /* 0x000000030000720c */ /* 0x000fe20003f24270 */
[----:B------:R-:W-:Y:S01]  /*5160*/  VIADD R3, R40, 0x8 ;  /* 0x0000000828037836 */ /* 0x000fe20000000000 */
[----:B------:R-:W-:Y:S01]  /*5170*/  FSEL R12, R61, -INF , !P5 ;  /* 0xff8000003d0c7808 */ /* 0x000fe20006800000 */
[----:B------:R-:W-:Y:S01]  /*5180*/  HMMA.16816.F32.BF16 R20, R4, R46, R24 ;  /* 0x0000002e0414723c */ /* 0x000fe20000041818 */
[----:B------:R-:W-:Y:S01]  /*5190*/  FSEL R13, R13, -INF , !P3 ;  /* 0xff8000000d0d7808 */ /* 0x000fe20005800000 */
[----:B------:R-:W-:Y:S01]  /*51a0*/  LDSM.16.M88.4 R44, [R75+0x4000] ;  /* 0x004000004b2c783b */ /* 0x000fe20000000200 */
[----:B------:R-:W-:-:S02]  /*51b0*/  FSEL R67, R12, -INF , !P6 ;  /* 0xff8000000c437808 */ /* 0x000fc40007000000 */
[----:B------:R-:W-:Y:S01]  /*51c0*/  FSEL R12, R63, -INF , !P1 ;  /* 0xff8000003f0c7808 */ /* 0x000fe20004800000 */
[----:B------:R2:W-:Y:S01]  /*51d0*/  STL [R1], R13 ;  /* 0x0000000d01007387 */ /* 0x0005e20000100800 */
[-C--:B------:R-:W-:Y:S01]  /*51e0*/  ISETP.GT.AND P3, PT, R2, R3.reuse, PT ;  /* 0x000000030200720c */ /* 0x080fe20003f64270 */
[----:B------:R-:W-:Y:S01]  /*51f0*/  HMMA.16816.F32.BF16 R24, R8, R50, R168 ;  /* 0x000000320818723c */ /* 0x000fe200000418a8 */
[C---:B------:R-:W-:Y:S01]  /*5200*/  ISETP.GE.AND P5, PT, R3.reuse, R226, PT ;  /* 0x000000e20300720c */ /* 0x040fe20003fa6270 */
[----:B------:R-:W3:Y:S01]  /*5210*/  LDSM.16.M88.4 R48, [R73+0x4000] ;  /* 0x004000004930783b */ /* 0x000ee20000000200 */
[----:B------:R-:W-:Y:S01]  /*5220*/  ISETP.GE.AND P6, PT, R3, R230, PT ;  /* 0x000000e60300720c */ /* 0x000fe20003fc6270 */
[----:B------:R-:W-:Y:S01]  /*5230*/  IMAD.MOV.U32 R168, RZ, RZ, R41 ;  /* 0x000000ffffa87224 */ /* 0x000fe200078e0029 */
[----:B------:R-:W-:Y:S01]  /*5240*/  ISETP.GT.AND P1, PT, R0, R3, PT ;  /* 0x000000030000720c */ /* 0x000fe20003f24270 */
[----:B------:R-:W-:Y:S01]  /*5250*/  VIADD R3, R40, 0x9 ;  /* 0x0000000928037836 */ /* 0x000fe20000000000 */
[----:B------:R-:W-:-:S02]  /*5260*/  FSEL R43, R12, -INF , !P4 ;  /* 0xff8000000c2b7808 */ /* 0x000fc40006000000 */
[----:B------:R-:W-:Y:S01]  /*5270*/  FSEL R15, R16, -INF , !P3 ;  /* 0xff800000100f7808 */ /* 0x000fe20005800000 */
[----:B------:R-:W-:Y:S01]  /*5280*/  VIADD R16, R40, 0x11 ;  /* 0x0000001128107836 */ /* 0x000fe20000000000 */
[-C--:B------:R-:W-:Y:S02]  /*5290*/  ISETP.GT.AND P4, PT, R2, R3.reuse, PT ;  /* 0x000000030200720c */ /* 0x080fe40003f84270 */
[----:B------:R-:W-:Y:S02]  /*52a0*/  ISETP.GE.AND P3, PT, R3, R226, PT ;  /* 0x000000e20300720c */ /* 0x000fe40003f66270 */
[----:B------:R-:W-:Y:S02]  /*52b0*/  FSEL R14, R17, -INF , !P4 ;  /* 0xff800000110e7808 */ /* 0x000fe40006000000 */
[----:B------:R-:W-:Y:S02]  /*52c0*/  ISETP.GT.AND P4, PT, R0, R3, PT ;  /* 0x000000030000720c */ /* 0x000fe40003f84270 */
[----:B------:R-:W-:-:S02]  /*52d0*/  FSEL R78, R14, -INF , !P3 ;  /* 0xff8000000e4e7808 */ /* 0x000fc40005800000 */
[----:B------:R-:W-:Y:S02]  /*52e0*/  FSEL R12, R19, -INF , !P4 ;  /* 0xff800000130c7808 */ /* 0x000fe40006000000 */
[----:B--2---:R-:W-:Y:S02]  /*52f0*/  FSEL R13, R18, -INF , !P1 ;  /* 0xff800000120d7808 */ /* 0x004fe40004800000 */
[----:B------:R-:W-:Y:S01]  /*5300*/  ISETP.GE.AND P1, PT, R3, R230, PT ;  /* 0x000000e60300720c */ /* 0x000fe20003f26270 */
[----:B------:R-:W-:Y:S01]  /*5310*/  VIADD R3, R40, 0x10 ;  /* 0x0000001028037836 */ /* 0x000fe20000000000 */
[----:B------:R-:W-:Y:S02]  /*5320*/  FSEL R61, R15, -INF , !P5 ;  /* 0xff8000000f3d7808 */ /* 0x000fe40006800000 */
[----:B------:R-:W-:Y:S02]  /*5330*/  FSEL R62, R12, -INF , !P1 ;  /* 0xff8000000c3e7808 */ /* 0x000fe40004800000 */
[----:B------:R-:W-:-:S02]  /*5340*/  ISETP.GT.AND P4, PT, R2, R3, PT ;  /* 0x000000030200720c */ /* 0x000fc40003f84270 */
[----:B------:R-:W-:Y:S02]  /*5350*/  ISETP.GT.AND P3, PT, R0, R3, PT ;  /* 0x000000030000720c */ /* 0x000fe40003f64270 */
[----:B------:R-:W-:Y:S02]  /*5360*/  ISETP.GT.AND P1, PT, R2, R16, PT ;  /* 0x000000100200720c */ /* 0x000fe40003f24270 */
[----:B------:R-:W-:Y:S02]  /*5370*/  FSEL R42, R13, -INF , !P6 ;  /* 0xff8000000d2a7808 */ /* 0x000fe40007000000 */
[C---:B------:R-:W-:Y:S02]  /*5380*/  ISETP.GE.AND P5, PT, R3.reuse, R226, PT ;  /* 0x000000e20300720c */ /* 0x040fe40003fa6270 */
[----:B------:R-:W-:Y:S01]  /*5390*/  ISETP.GE.AND P6, PT, R3, R230, PT ;  /* 0x000000e60300720c */ /* 0x000fe20003fc6270 */
[----:B------:R-:W-:Y:S01]  /*53a0*/  VIADD R3, R40, 0x18 ;  /* 0x0000001828037836 */ /* 0x000fe20000000000 */
[----:B------:R-:W-:-:S02]  /*53b0*/  FSEL R14, R28, -INF , !P4 ;  /* 0xff8000001c0e7808 */ /* 0x000fc40006000000 */
[----:B------:R-:W-:Y:S02]  /*53c0*/  FSEL R12, R30, -INF , !P3 ;  /* 0xff8000001e0c7808 */ /* 0x000fe40005800000 */
[----:B------:R-:W-:Y:S02]  /*53d0*/  ISETP.GE.AND P4, PT, R16, R226, PT ;  /* 0x000000e21000720c */ /* 0x000fe40003f86270 */
[----:B------:R-:W-:Y:S02]  /*53e0*/  ISETP.GT.AND P3, PT, R0, R16, PT ;  /* 0x000000100000720c */ /* 0x000fe40003f64270 */
[----:B------:R-:W-:Y:S02]  /*53f0*/  FSEL R13, R29, -INF , !P1 ;  /* 0xff8000001d0d7808 */ /* 0x000fe40004800000 */
[----:B------:R-:W-:Y:S02]  /*5400*/  FSEL R15, R31, -INF , !P3 ;  /* 0xff8000001f0f7808 */ /* 0x000fe40005800000 */
[----:B------:R-:W-:Y:S01]  /*5410*/  FSEL R92, R14, -INF , !P5 ;  /* 0xff8000000e5c7808 */ /* 0x000fe20006800000 */
[----:B------:R-:W-:Y:S01]  /*5420*/  HMMA.16816.F32.BF16 R28, R4, R52, R32 ;  /* 0x00000034041c723c */ /* 0x000fe20000041820 */
[----:B------:R-:W-:-:S02]  /*5430*/  FSEL R71, R12, -INF , !P6 ;  /* 0xff8000000c477808 */ /* 0x000fc40007000000 */
[----:B------:R-:W-:Y:S02]  /*5440*/  FSEL R93, R13, -INF , !P4 ;  /* 0xff8000000d5d7808 */ /* 0x000fe40006000000 */
[-C--:B------:R-:W-:Y:S02]  /*5450*/  ISETP.GT.AND P3, PT, R2, R3.reuse, PT ;  /* 0x000000030200720c */ /* 0x080fe40003f64270 */
[C---:B------:R-:W-:Y:S01]  /*5460*/  ISETP.GE.AND P5, PT, R3.reuse, R226, PT ;  /* 0x000000e20300720c */ /* 0x040fe20003fa6270 */
[----:B------:R-:W-:Y:S01]  /*5470*/  HMMA.16816.F32.BF16 R32, R8, R56, R176 ;  /* 0x000000380820723c */ /* 0x000fe200000418b0 */
[-C--:B------:R-:W-:Y:S02]  /*5480*/  ISETP.GE.AND P6, PT, R3, R230.reuse, PT ;  /* 0x000000e60300720c */ /* 0x080fe40003fc6270 */
[----:B------:R-:W-:Y:S01]  /*5490*/  ISETP.GT.AND P4, PT, R0, R3, PT ;  /* 0x000000030000720c */ /* 0x000fe20003f84270 */
[----:B------:R-:W-:Y:S01]  /*54a0*/  VIADD R3, R40, 0x19 ;  /* 0x0000001928037836 */ /* 0x000fe20000000000 */
[----:B------:R-:W-:Y:S01]  /*54b0*/  ISETP.GE.AND P1, PT, R16, R230, PT ;  /* 0x000000e61000720c */ /* 0x000fe20003f26270 */
[----:B------:R-:W-:Y:S01]  /*54c0*/  VIADD R16, R40, 0x21 ;  /* 0x0000002128107836 */ /* 0x000fe20000000000 */
[----:B------:R-:W-:-:S02]  /*54d0*/  FSEL R13, R22, -INF , !P4 ;  /* 0xff800000160d7808 */ /* 0x000fc40006000000 */
[----:B------:R-:W-:Y:S02]  /*54e0*/  FSEL R65, R15, -INF , !P1 ;  /* 0xff8000000f417808 */ /* 0x000fe40004800000 */
[-C--:B------:R-:W-:Y:S02]  /*54f0*/  ISETP.GT.AND P1, PT, R2, R3.reuse, PT ;  /* 0x000000030200720c */ /* 0x080fe40003f24270 */
[----:B------:R-:W-:Y:S02]  /*5500*/  FSEL R15, R20, -INF , !P3 ;  /* 0xff800000140f7808 */ /* 0x000fe40005800000 */
[----:B------:R-:W-:Y:S02]  /*5510*/  FSEL R14, R21, -INF , !P1 ;  /* 0xff800000150e7808 */ /* 0x000fe40004800000 */
[----:B------:R-:W-:Y:S02]  /*5520*/  ISETP.GT.AND P1, PT, R0, R3, PT ;  /* 0x000000030000720c */ /* 0x000fe40003f24270 */
[----:B------:R-:W-:-:S02]  /*5530*/  ISETP.GE.AND P3, PT, R3, R226, PT ;  /* 0x000000e20300720c */ /* 0x000fc40003f66270 */
[----:B------:R-:W-:Y:S01]  /*5540*/  ISETP.GE.AND P4, PT, R3, R230, PT ;  /* 0x000000e60300720c */ /* 0x000fe20003f86270 */
[----:B------:R-:W-:Y:S01]  /*5550*/  VIADD R3, R40, 0x20 ;  /* 0x0000002028037836 */ /* 0x000fe20000000000 */
[----:B------:R-:W-:Y:S02]  /*5560*/  FSEL R12, R23, -INF , !P1 ;  /* 0xff800000170c7808 */ /* 0x000fe40004800000 */
[----:B------:R-:W-:Y:S01]  /*5570*/  FSEL R86, R14, -INF , !P3 ;  /* 0xff8000000e567808 */ /* 0x000fe20005800000 */
[----:B------:R-:W-:Y:S01]  /*5580*/  HMMA.16816.F32.BF16 R20, R4, R54, R24 ;  /* 0x000000360414723c */ /* 0x000fe20000041818 */
[-C--:B------:R-:W-:Y:S01]  /*5590*/  ISETP.GT.AND P1, PT, R2, R3.reuse, PT ;  /* 0x000000030200720c */ /* 0x080fe20003f24270 */
[----:B------:R-:W2:Y:S01]  /*55a0*/  LDSM.16.M88.4 R52, [R73+0x4800] ;  /* 0x004800004934783b */ /* 0x000ea20000000200 */
[----:B------:R-:W-:Y:S02]  /*55b0*/  ISETP.GT.AND P3, PT, R0, R3, PT ;  /* 0x000000030000720c */ /* 0x000fe40003f64270 */
[----:B------:R-:W-:-:S02]  /*55c0*/  FSEL R70, R12, -INF , !P4 ;  /* 0xff8000000c467808 */ /* 0x000fc40006000000 */
[----:B------:R-:W-:Y:S01]  /*55d0*/  ISETP.GT.AND P4, PT, R2, R16, PT ;  /* 0x000000100200720c */ /* 0x000fe20003f84270 */
[----:B------:R-:W-:Y:S01]  /*55e0*/  HMMA.16816.F32.BF16 R24, R8, R58, R164 ;  /* 0x0000003a0818723c */ /* 0x000fe200000418a4 */
[----:B------:R-:W-:Y:S01]  /*55f0*/  FSEL R79, R15, -INF , !P5 ;  /* 0xff8000000f4f7808 */ /* 0x000fe20006800000 */
[----:B------:R-:W-:Y:S01]  /*5600*/  LDSM.16.M88.4 R56, [R73+0x8800] ;  /* 0x008800004938783b */ /* 0x000fe20000000200 */
        /* <DEDUP_REMOVED lines=11> */
[----:B-1----:R-:W-:Y:S01]  /*56c0*/  HMMA.16816.F32.BF16 R28, R4, R36, R32 ;  /* 0x00000024041c723c */ /* 0x002fe20000041820 */
[----:B------:R-:W-:-:S02]  /*56d0*/  FSEL R107, R12, -INF , !P6 ;  /* 0xff8000000c6b7808 */ /* 0x000fc40007000000 */
[----:B------:R-:W-:Y:S02]  /*56e0*/  FSEL R113, R13, -INF , !P1 ;  /* 0xff8000000d717808 */ /* 0x000fe40004800000 */
[-C--:B------:R-:W-:Y:S02]  /*56f0*/  ISETP.GT.AND P3, PT, R2, R3.reuse, PT ;  /* 0x000000030200720c */ /* 0x080fe40003f64270 */
[C---:B------:R-:W-:Y:S01]  /*5700*/  ISETP.GE.AND P5, PT, R3.reuse, R226, PT ;  /* 0x000000e20300720c */ /* 0x040fe20003fa6270 */
[----:B---3--:R-:W-:Y:S01]  /*5710*/  HMMA.16816.F32.BF16 R32, R8, R48, R152 ;  /* 0x000000300820723c */ /* 0x008fe20000041898 */
        /* <DEDUP_REMOVED lines=18> */
[----:B------:R-:W1:Y:S01]  /*5840*/  LDSM.16.M88.4 R36, [R75+0x4800] ;  /* 0x004800004b24783b */ /* 0x000e620000000200 */
[----:B------:R-:W-:Y:S02]  /*5850*/  ISETP.GT.AND P3, PT, R0, R3, PT ;  /* 0x000000030000720c */ /* 0x000fe40003f64270 */
[----:B------:R-:W-:-:S02]  /*5860*/  FSEL R95, R12, -INF , !P1 ;  /* 0xff8000000c5f7808 */ /* 0x000fc40004800000 */
[----:B------:R-:W-:Y:S01]  /*5870*/  ISETP.GT.AND P1, PT, R2, R16, PT ;  /* 0x000000100200720c */ /* 0x000fe20003f24270 */
[----:B------:R-:W-:Y:S01]  /*5880*/  HMMA.16816.F32.BF16 R24, R8, R50, R140 ;  /* 0x000000320818723c */ /* 0x000fe2000004188c */
[----:B------:R-:W-:Y:S01]  /*5890*/  FSEL R104, R15, -INF , !P5 ;  /* 0xff8000000f687808 */ /* 0x000fe20006800000 */
[----:B------:R-:W3:Y:S01]  /*58a0*/  LDSM.16.M88.4 R48, [R73+0x5000] ;  /* 0x005000004930783b */ /* 0x000ee20000000200 */
        /* <DEDUP_REMOVED lines=16> */
[----:B--2---:R-:W-:Y:S01]  /*59b0*/  HMMA.16816.F32.BF16 R32, R8, R52, R128 ;  /* 0x000000340820723c */ /* 0x004fe20000041880 */
        /* <DEDUP_REMOVED lines=24> */
[----:B------:R-:W4:Y:S01]  /*5b40*/  LDSM.16.M88.4 R52, [R73+0x5800] ;  /* 0x005800004934783b */ /* 0x000f220000000200 */
        /* <DEDUP_REMOVED lines=53> */
[----:B--2---:R-:W-:Y:S01]  /*5ea0*/  HMMA.16816.F32.BF16 R28, R4, R44, R32 ;  /* 0x0000002c041c723c */ /* 0x004fe20000041820 */
[----:B------:R-:W-:-:S02]  /*5eb0*/  FSEL R101, R12, -INF , !P6 ;  /* 0xff8000000c657808 */ /* 0x000fc40007000000 */
[----:B------:R-:W-:Y:S02]  /*5ec0*/  FSEL R127, R13, -INF , !P4 ;  /* 0xff8000000d7f7808 */ /* 0x000fe40006000000 */
[-C--:B------:R-:W-:Y:S02]  /*5ed0*/  ISETP.GT.AND P3, PT, R2, R3.reuse, PT ;  /* 0x000000030200720c */ /* 0x080fe40003f64270 */
[C---:B------:R-:W-:Y:S01]  /*5ee0*/  ISETP.GE.AND P5, PT, R3.reuse, R226, PT ;  /* 0x000000e20300720c */ /* 0x040fe20003fa6270 */
[----:B----4-:R-:W-:Y:S01]  /*5ef0*/  HMMA.16816.F32.BF16 R32, R8, R52, R96 ;  /* 0x000000340820723c */ /* 0x010fe20000041860 */
        /* <DEDUP_REMOVED lines=186> */
[----:B------:R-:W-:Y:S01]  /*6aa0*/  LDSM.16.M88.4 R44, [R75+0x8000] ;  /* 0x008000004b2c783b */ /* 0x000fe20000000200 */
[----:B------:R-:W-:Y:S02]  /*6ab0*/  ISETP.GT.AND P3, PT, R0, R3, PT ;  /* 0x000000030000720c */ /* 0x000fe40003f64270 */
[----:B------:R-:W-:-:S02]  /*6ac0*/  FSEL R150, R12, -INF , !P4 ;  /* 0xff8000000c967808 */ /* 0x000fc40006000000 */
[----:B------:R-:W-:Y:S01]  /*6ad0*/  ISETP.GT.AND P4, PT, R2, R16, PT ;  /* 0x000000100200720c */ /* 0x000fe20003f84270 */
[----:B------:R-:W-:Y:S01]  /*6ae0*/  HMMA.16816.F32.BF16 R24, R8, R54, R208 ;  /* 0x000000360818723c */ /* 0x000fe200000418d0 */
[----:B------:R-:W-:Y:S01]  /*6af0*/  FSEL R152, R15, -INF , !P5 ;  /* 0xff8000000f987808 */ /* 0x000fe20006800000 */
[----:B------:R-:W2:Y:S01]  /*6b00*/  LDSM.16.M88.4 R52, [R73+0x9000] ;  /* 0x009000004934783b */ /* 0x000ea20000000200 */
        /* <DEDUP_REMOVED lines=34> */
[-C--:B------:R-:W-:Y:S02]  /*6d30*/  ISETP.GT.AND P4, PT, R2, R3.reuse, PT ;  /* 0x000000030200720c */ /* 0x080fe40003f84270 */
[----:B------:R-:W-:Y:S02]  /*6d40*/  ISETP.GT.AND P3, PT, R0, R3, PT ;  /* 0x000000030000720c */ /* 0x000fe40003f64270 */
[----:B------:R-:W-:-:S02]  /*6d50*/  FSEL R160, R12, -INF , !P1 ;  /* 0xff8000000ca07808 */ /* 0x000fc40004800000 */
[----:B------:R-:W-:Y:S01]  /*6d60*/  ISETP.GT.AND P1, PT, R2, R16, PT ;  /* 0x000000100200720c */ /* 0x000fe20003f24270 */
[C---:B------:R-:W-:Y:S01]  /*6d70*/  HMMA.16816.F32.BF16 R24, R8.reuse, R50, R216 ;  /* 0x000000320818723c */ /* 0x040fe200000418d8 */
[----:B------:R-:W1:Y:S01]  /*6d80*/  LDSM.16.M88.4 R48, [R75+0x8800] ;  /* 0x008800004b30783b */ /* 0x000e620000000200 */
[----:B------:R-:W-:Y:S01]  /*6d90*/  FSEL R163, R15, -INF , !P5 ;  /* 0xff8000000fa37808 */ /* 0x000fe20006800000 */
[----:B------:R-:W-:Y:S01]  /*6da0*/  IMAD.MOV.U32 R219, RZ, RZ, R228 ;  /* 0x000000ffffdb7224 */ /* 0x000fe200078e00e4 */
[----:B------:R-:W-:Y:S02]  /*6db0*/  FSEL R153, R13, -INF , !P6 ;  /* 0xff8000000d997808 */ /* 0x000fe40007000000 */
[C---:B------:R-:W-:Y:S02]  /*6dc0*/  ISETP.GE.AND P5, PT, R3.reuse, R226, PT ;  /* 0x000000e20300720c */ /* 0x040fe40003fa6270 */
[----:B------:R-:W-:Y:S01]  /*6dd0*/  ISETP.GE.AND P6, PT, R3, R230, PT ;  /* 0x000000e60300720c */ /* 0x000fe20003fc6270 */
[----:B------:R-:W-:Y:S01]  /*6de0*/  VIADD R3, R40, 0xb8 ;  /* 0x000000b828037836 */ /* 0x000fe20000000000 */
[----:B------:R-:W-:Y:S01]  /*6df0*/  FSEL R14, R28, -INF , !P4 ;  /* 0xff8000001c0e7808 */ /* 0x000fe20006000000 */
[----:B--2---:R-:W-:Y:S01]  /*6e00*/  HMMA.16816.F32.BF16 R36, R8, R52, R244 ;  /* 0x000000340824723c */ /* 0x004fe200000418f4 */
[----:B------:R-:W-:-:S02]  /*6e10*/  FSEL R12, R30, -INF , !P3 ;  /* 0xff8000001e0c7808 */ /* 0x000fc40005800000 */
        /* <DEDUP_REMOVED lines=22> */
[C---:B------:R-:W-:Y:S01]  /*6f80*/  ISETP.GE.AND P3, PT, R3.reuse, R226, PT ;  /* 0x000000e20300720c */ /* 0x040fe20003f66270 */
[----:B-1----:R-:W-:Y:S01]  /*6f90*/  HMMA.16816.F32.BF16 R32, R4, R48, R32 ;  /* 0x000000300420723c */ /* 0x002fe20000041820 */
[----:B------:R-:W-:Y:S01]  /*6fa0*/  ISETP.GE.AND P4, PT, R3, R230, PT ;  /* 0x000000e60300720c */ /* 0x000fe20003f86270 */
[----:B------:R-:W-:Y:S01]  /*6fb0*/  VIADD R3, R40, 0xc0 ;  /* 0x000000c028037836 */ /* 0x000fe20000000000 */
[----:B------:R-:W-:-:S02]  /*6fc0*/  FSEL R12, R23, -INF , !P1 ;  /* 0xff800000170c7808 */ /* 0x000fc40004800000 */
[----:B------:R-:W-:Y:S02]  /*6fd0*/  FSEL R173, R14, -INF , !P3 ;  /* 0xff8000000ead7808 */ /* 0x000fe40005800000 */
[-C--:B------:R-:W-:Y:S01]  /*6fe0*/  ISETP.GT.AND P1, PT, R2, R3.reuse, PT ;  /* 0x000000030200720c */ /* 0x080fe20003f24270 */
[----:B------:R-:W-:Y:S01]  /*6ff0*/  HMMA.16816.F32.BF16 R20, R4, R46, R24 ;  /* 0x0000002e0414723c */ /* 0x000fe20000041818 */
[----:B------:R-:W1:Y:S01]  /*7000*/  LDSM.16.M88.4 R44, [R75+0x9000] ;  /* 0x009000004b2c783b */ /* 0x000e620000000200 */
[----:B------:R-:W-:Y:S01]  /*7010*/  ISETP.GT.AND P3, PT, R0, R3, PT ;  /* 0x000000030000720c */ /* 0x000fe20003f64270 */
[----:B------:R-:W-:-:S04]  /*7020*/  DEPBAR.LE SB0, 0x0 ;  /* 0x000080000000791a */ /* 0x000fc80000000000 */
[----:B------:R-:W-:Y:S01]  /*7030*/  FSEL R167, R12, -INF , !P4 ;  /* 0xff8000000ca77808 */ /* 0x000fe20006000000 */
[----:B------:R-:W-:Y:S01]  /*7040*/  HMMA.16816.F32.BF16 R24, R8, R58, R240 ;  /* 0x0000003a0818723c */ /* 0x000fe200000418f0 */
[----:B------:R-:W-:Y:S01]  /*7050*/  BAR.SYNC.DEFER_BLOCKING 0x0 ;  /* 0x0000000000007b1d */ /* 0x000fe20000010000 */
[----:B------:R-:W-:Y:S02]  /*7060*/  ISETP.GT.AND P4, PT, R2, R16, PT ;  /* 0x000000100200720c */ /* 0x000fe40003f84270 */
[----:B------:R-:W-:Y:S02]  /*7070*/  FSEL R170, R15, -INF , !P5 ;  /* 0xff8000000faa7808 */ /* 0x000fe40006800000 */
        /* <DEDUP_REMOVED lines=8> */
[----:B------:R-:W-:Y:S01]  /*7100*/  FSEL R13, R29, -INF , !P4 ;  /* 0xff8000001d0d7808 */ /* 0x000fe20006000000 */
[----:B------:R-:W-:Y:S01]  /*7110*/  HMMA.16816.F32.BF16 R24, R4, R50, R24 ;  /* 0x000000320418723c */ /* 0x000fe20000041818 */
[----:B------:R-:W-:Y:S02]  /*7120*/  FSEL R15, R31, -INF , !P3 ;  /* 0xff8000001f0f7808 */ /* 0x000fe40005800000 */
[----:B------:R-:W-:-:S02]  /*7130*/  FSEL R183, R14, -INF , !P5 ;  /* 0xff8000000eb77808 */ /* 0x000fc40006800000 */
[----:B------:R-:W-:Y:S02]  /*7140*/  FSEL R179, R12, -INF , !P6 ;  /* 0xff8000000cb37808 */ /* 0x000fe40007000000 */
[----:B------:R-:W-:Y:S01]  /*7150*/  FSEL R182, R13, -INF , !P1 ;  /* 0xff8000000db67808 */ /* 0x000fe20004800000 */
[----:B------:R-:W-:Y:S01]  /*7160*/  HMMA.16816.F32.BF16 R28, R8, R54, R248 ;  /* 0x00000036081c723c */ /* 0x000fe200000418f8 */
[-C--:B------:R-:W-:Y:S02]  /*7170*/  ISETP.GT.AND P3, PT, R2, R3.reuse, PT ;  /* 0x000000030200720c */ /* 0x080fe40003f64270 */
[C---:B------:R-:W-:Y:S02]  /*7180*/  ISETP.GE.AND P5, PT, R3.reuse, R226, PT ;  /* 0x000000e20300720c */ /* 0x040fe40003fa6270 */
        /* <DEDUP_REMOVED lines=9> */
[----:B------:R-:W-:Y:S02]  /*7220*/  ISETP.GT.AND P1, PT, R0, R3, PT ;  /* 0x000000030000720c */ /* 0x000fe40003f24270 */
[----:B------:R-:W-:Y:S02]  /*7230*/  FSEL R14, R21, -INF , !P4 ;  /* 0xff800000150e7808 */ /* 0x000fe40006000000 */
[----:B------:R-:W-:-:S02]  /*7240*/  ISETP.GE.AND P3, PT, R3, R226, PT ;  /* 0x000000e20300720c */ /* 0x000fc40003f66270 */
[----:B------:R-:W-:Y:S01]  /*7250*/  ISETP.GE.AND P4, PT, R3, R230, PT ;  /* 0x000000e60300720c */ /* 0x000fe20003f86270 */
[----:B------:R-:W-:Y:S01]  /*7260*/  VIADD R3, R40, 0xd0 ;  /* 0x000000d028037836 */ /* 0x000fe20000000000 */
[----:B------:R-:W-:Y:S02]  /*7270*/  FSEL R12, R23, -INF , !P1 ;  /* 0xff800000170c7808 */ /* 0x000fe40004800000 */
[----:B------:R-:W-:Y:S01]  /*7280*/  FSEL R180, R14, -INF , !P3 ;  /* 0xff8000000eb47808 */ /* 0x000fe20005800000 */
[----:B------:R-:W-:Y:S01]  /*7290*/  HMMA.16816.F32.BF16 R20, R8, R76, R184 ;  /* 0x0000004c0814723c */ /* 0x000fe200000418b8 */
[-C--:B------:R-:W-:Y:S01]  /*72a0*/  ISETP.GT.AND P3, PT, R0, R3.reuse, PT ;  /* 0x000000030000720c */ /* 0x080fe20003f64270 */
[----:B------:R-:W-:Y:S01]  /*72b0*/  VIADD R8, R40, 0xe0 ;  /* 0x000000e028087836 */ /* 0x000fe20000000000 */
[----:B------:R-:W-:Y:S02]  /*72c0*/  ISETP.GT.AND P1, PT, R2, R3, PT ;  /* 0x000000030200720c */ /* 0x000fe40003f24270 */
[----:B------:R-:W-:-:S02]  /*72d0*/  FSEL R178, R12, -INF , !P4 ;  /* 0xff8000000cb27808 */ /* 0x000fc40006000000 */
[----:B------:R-:W-:Y:S02]  /*72e0*/  ISETP.GT.AND P4, PT, R2, R16, PT ;  /* 0x000000100200720c */ /* 0x000fe40003f84270 */
[----:B------:R-:W-:Y:S02]  /*72f0*/  FSEL R177, R13, -INF , !P6 ;  /* 0xff8000000db17808 */ /* 0x000fe40007000000 */
[----:B------:R-:W-:Y:S02]  /*7300*/  FSEL R181, R15, -INF , !P5 ;  /* 0xff8000000fb57808 */ /* 0x000fe40006800000 */
[----:B------:R-:W-:Y:S02]  /*7310*/  FSEL R13, R34, -INF , !P3 ;  /* 0xff800000220d7808 */ /* 0x000fe40005800000 */
[C---:B------:R-:W-:Y:S02]  /*7320*/  ISETP.GE.AND P5, PT, R3.reuse, R226, PT ;  /* 0x000000e20300720c */ /* 0x040fe40003fa6270 */
[----:B------:R-:W-:Y:S01]  /*7330*/  ISETP.GE.AND P6, PT, R3, R230, PT ;  /* 0x000000e60300720c */ /* 0x000fe20003fc6270 */
[----:B------:R-:W-:Y:S01]  /*7340*/  VIADD R3, R40, 0xd8 ;  /* 0x000000d828037836 */ /* 0x000fe20000000000 */
[----:B------:R-:W-:-:S02]  /*7350*/  FSEL R15, R32, -INF , !P1 ;  /* 0xff800000200f7808 */ /* 0x000fc40004800000 */
[----:B------:R-:W-:Y:S02]  /*7360*/  ISETP.GT.AND P3, PT, R0, R16, PT ;  /* 0x000000100000720c */ /* 0x000fe40003f64270 */
[C---:B------:R-:W-:Y:S02]  /*7370*/  ISETP.GE.AND P1, PT, R16.reuse, R226, PT ;  /* 0x000000e21000720c */ /* 0x040fe40003f26270 */
[----:B------:R-:W-:Y:S02]  /*7380*/  FSEL R14, R33, -INF , !P4 ;  /* 0xff800000210e7808 */ /* 0x000fe40006000000 */
[----:B------:R-:W-:Y:S01]  /*7390*/  ISETP.GE.AND P4, PT, R16, R230, PT ;  /* 0x000000e61000720c */ /* 0x000fe20003f86270 */
[----:B------:R-:W-:Y:S01]  /*73a0*/  VIADD R16, R40, 0xd9 ;  /* 0x000000d928107836 */ /* 0x000fe20000000000 */
[----:B------:R-:W-:Y:S02]  /*73b0*/  FSEL R12, R35, -INF , !P3 ;  /* 0xff800000230c7808 */ /* 0x000fe40005800000 */
[----:B------:R-:W-:Y:S01]  /*73c0*/  FSEL R190, R14, -INF , !P1 ;  /* 0xff8000000ebe7808 */ /* 0x000fe20004800000 */
[----:B-1----:R-:W-:Y:S01]  /*73d0*/  HMMA.16816.F32.BF16 R32, R4, R44, R36 ;  /* 0x0000002c0420723c */ /* 0x002fe20000041824 */
[----:B------:R-:W-:-:S02]  /*73e0*/  ISETP.GT.AND P1, PT, R0, R3, PT ;  /* 0x000000030000720c */ /* 0x000fc40003f24270 */
[----:B------:R-:W-:Y:S02]  /*73f0*/  FSEL R188, R12, -INF , !P4 ;  /* 0xff8000000cbc7808 */ /* 0x000fe40006000000 */
[C---:B------:R-:W-:Y:S02]  /*7400*/  ISETP.GT.AND P3, PT, R2.reuse, R3, PT ;  /* 0x000000030200720c */ /* 0x040fe40003f64270 */
[-C--:B------:R-:W-:Y:S02]  /*7410*/  ISETP.GT.AND P4, PT, R2, R16.reuse, PT ;  /* 0x000000100200720c */ /* 0x080fe40003f84270 */
[----:B------:R-:W-:Y:S02]  /*7420*/  FSEL R12, R26, -INF , !P1 ;  /* 0xff8000001a0c7808 */ /* 0x000fe40004800000 */
[----:B------:R-:W-:Y:S02]  /*7430*/  ISETP.GT.AND P1, PT, R0, R16, PT ;  /* 0x000000100000720c */ /* 0x000fe40003f24270 */
[----:B------:R-:W-:-:S02]  /*7440*/  FSEL R191, R15, -INF , !P5 ;  /* 0xff8000000fbf7808 */ /* 0x000fc40006800000 */
[----:B------:R-:W-:Y:S02]  /*7450*/  FSEL R189, R13, -INF , !P6 ;  /* 0xff8000000dbd7808 */ /* 0x000fe40007000000 */
[C---:B------:R-:W-:Y:S02]  /*7460*/  ISETP.GE.AND P5, PT, R3.reuse, R226, PT ;  /* 0x000000e20300720c */ /* 0x040fe40003fa6270 */
[----:B------:R-:W-:Y:S01]  /*7470*/  ISETP.GE.AND P6, PT, R3, R230, PT ;  /* 0x000000e60300720c */ /* 0x000fe20003fc6270 */
[----:B------:R-:W-:Y:S01]  /*7480*/  VIADD R3, R40, 0xe1 ;  /* 0x000000e128037836 */ /* 0x000fe20000000000 */
[----:B------:R-:W-:Y:S02]  /*7490*/  FSEL R14, R24, -INF , !P3 ;  /* 0xff800000180e7808 */ /* 0x000fe40005800000 */
[----:B------:R-:W-:Y:S02]  /*74a0*/  FSEL R13, R25, -INF , !P4 ;  /* 0xff800000190d7808 */ /* 0x000fe40006000000 */
[----:B------:R-:W-:-:S02]  /*74b0*/  ISETP.GE.AND P3, PT, R16, R226, PT ;  /* 0x000000e21000720c */ /* 0x000fc40003f66270 */
[----:B------:R-:W-:Y:S01]  /*74c0*/  ISETP.GE.AND P4, PT, R16, R230, PT ;  /* 0x000000e61000720c */ /* 0x000fe20003f86270 */
[----:B------:R-:W-:Y:S01]  /*74d0*/  VIADD R16, R40, 0xe9 ;  /* 0x000000e928107836 */ /* 0x000fe20000000000 */
[----:B------:R-:W-:Y:S02]  /*74e0*/  FSEL R9, R27, -INF , !P1 ;  /* 0xff8000001b097808 */ /* 0x000fe40004800000 */
[----:B------:R-:W-:Y:S01]  /*74f0*/  HMMA.16816.F32.BF16 R24, R4, R46, R28 ;  /* 0x0000002e0418723c */ /* 0x000fe2000004181c */
[----:B------:R-:W-:Y:S02]  /*7500*/  FSEL R186, R13, -INF , !P3 ;  /* 0xff8000000dba7808 */ /* 0x000fe40005800000 */
[----:B------:R-:W-:Y:S02]  /*7510*/  FSEL R185, R9, -INF , !P4 ;  /* 0xff80000009b97808 */ /* 0x000fe40006000000 */
[-C--:B------:R-:W-:Y:S02]  /*7520*/  ISETP.GT.AND P1, PT, R2, R8.reuse, PT ;  /* 0x000000080200720c */ /* 0x080fe40003f24270 */
[----:B------:R-:W-:-:S02]  /*7530*/  ISETP.GT.AND P3, PT, R0, R8, PT ;  /* 0x000000080000720c */ /* 0x000fc40003f64270 */
[-C--:B------:R-:W-:Y:S02]  /*7540*/  ISETP.GT.AND P4, PT, R2, R3.reuse, PT ;  /* 0x000000030200720c */ /* 0x080fe40003f84270 */
[----:B------:R-:W-:Y:S02]  /*7550*/  FSEL R11, R32, -INF , !P1 ;  /* 0xff800000200b7808 */ /* 0x000fe40004800000 */
[----:B------:R-:W-:Y:S02]  /*7560*/  FSEL R9, R34, -INF , !P3 ;  /* 0xff80000022097808 */ /* 0x000fe40005800000 */
[----:B------:R-:W-:Y:S02]  /*7570*/  FSEL R10, R33, -INF , !P4 ;  /* 0xff800000210a7808 */ /* 0x000fe40006000000 */
[----:B------:R-:W-:Y:S02]  /*7580*/  ISETP.GE.AND P1, PT, R3, R226, PT ;  /* 0x000000e20300720c */ /* 0x000fe40003f26270 */
[----:B------:R-:W-:-:S02]  /*7590*/  ISETP.GT.AND P3, PT, R0, R3, PT ;  /* 0x000000030000720c */ /* 0x000fc40003f64270 */
[----:B------:R-:W-:Y:S01]  /*75a0*/  ISETP.GE.AND P4, PT, R3, R230, PT ;  /* 0x000000e60300720c */ /* 0x000fe20003f86270 */
[----:B------:R-:W-:Y:S01]  /*75b0*/  VIADD R3, R40, 0xe8 ;  /* 0x000000e828037836 */ /* 0x000fe20000000000 */
[----:B------:R-:W-:Y:S02]  /*75c0*/  FSEL R184, R14, -INF , !P5 ;  /* 0xff8000000eb87808 */ /* 0x000fe40006800000 */
[----:B------:R-:W-:Y:S02]  /*75d0*/  FSEL R39, R12, -INF , !P6 ;  /* 0xff8000000c277808 */ /* 0x000fe40007000000 */
[----:B------:R-:W-:Y:S01]  /*75e0*/  HMMA.16816.F32.BF16 R12, R4, R68, R20 ;  /* 0x00000044040c723c */ /* 0x000fe20000041814 */
[C---:B------:R-:W-:Y:S02]  /*75f0*/  ISETP.GE.AND P5, PT, R8.reuse, R226, PT ;  /* 0x000000e20800720c */ /* 0x040fe40003fa6270 */
[----:B------:R-:W-:Y:S02]  /*7600*/  ISETP.GE.AND P6, PT, R8, R230, PT ;  /* 0x000000e60800720c */ /* 0x000fe40003fc6270 */
[----:B------:R-:W-:-:S02]  /*7610*/  FSEL R8, R35, -INF , !P3 ;  /* 0xff80000023087808 */ /* 0x000fc40005800000 */
[----:B------:R-:W-:Y:S02]  /*7620*/  FSEL R198, R10, -INF , !P1 ;  /* 0xff8000000ac67808 */ /* 0x000fe40004800000 */
[-C--:B------:R-:W-:Y:S02]  /*7630*/  ISETP.GT.AND P1, PT, R0, R3.reuse, PT ;  /* 0x000000030000720c */ /* 0x080fe40003f24270 */
[----:B------:R-:W-:Y:S02]  /*7640*/  ISETP.GT.AND P3, PT, R2, R3, PT ;  /* 0x000000030200720c */ /* 0x000fe40003f64270 */
[----:B------:R-:W-:Y:S01]  /*7650*/  FSEL R192, R8, -INF , !P4 ;  /* 0xff80000008c07808 */ /* 0x000fe20006000000 */
[----:B------:R-:W-:Y:S01]  /*7660*/  VIADD R8, R40, 0xf1 ;  /* 0x000000f128087836 */ /* 0x000fe20000000000 */
[----:B------:R-:W-:Y:S02]  /*7670*/  FSEL R197, R11, -INF , !P5 ;  /* 0xff8000000bc57808 */ /* 0x000fe40006800000 */
[----:B------:R-:W-:-:S02]  /*7680*/  FSEL R193, R9, -INF , !P6 ;  /* 0xff80000009c17808 */ /* 0x000fc40007000000 */
[----:B------:R-:W-:Y:S02]  /*7690*/  ISETP.GT.AND P4, PT, R2, R16, PT ;  /* 0x000000100200720c */ /* 0x000fe40003f84270 */
[----:B------:R-:W-:Y:S02]  /*76a0*/  FSEL R4, R26, -INF , !P1 ;  /* 0xff8000001a047808 */ /* 0x000fe40004800000 */
[C---:B------:R-:W-:Y:S02]  /*76b0*/  ISETP.GE.AND P5, PT, R3.reuse, R226, PT ;  /* 0x000000e20300720c */ /* 0x040fe40003fa6270 */
[----:B------:R-:W-:Y:S01]  /*76c0*/  ISETP.GE.AND P6, PT, R3, R230, PT ;  /* 0x000000e60300720c */ /* 0x000fe20003fc6270 */
[----:B------:R-:W-:Y:S01]  /*76d0*/  VIADD R3, R40, 0xf0 ;  /* 0x000000f028037836 */ /* 0x000fe20000000000 */
[----:B------:R-:W-:Y:S02]  /*76e0*/  ISETP.GT.AND P1, PT, R0, R16, PT ;  /* 0x000000100000720c */ /* 0x000fe40003f24270 */
[----:B------:R-:W-:-:S02]  /*76f0*/  FSEL R6, R24, -INF , !P3 ;  /* 0xff80000018067808 */ /* 0x000fc40005800000 */
[C---:B------:R-:W-:Y:S02]  /*7700*/  ISETP.GE.AND P3, PT, R16.reuse, R226, PT ;  /* 0x000000e21000720c */ /* 0x040fe40003f66270 */
[----:B------:R-:W-:Y:S02]  /*7710*/  FSEL R5, R25, -INF , !P4 ;  /* 0xff80000019057808 */ /* 0x000fe40006000000 */
[----:B------:R-:W-:Y:S02]  /*7720*/  ISETP.GE.AND P4, PT, R16, R230, PT ;  /* 0x000000e61000720c */ /* 0x000fe40003f86270 */
[----:B------:R-:W-:Y:S02]  /*7730*/  FSEL R7, R27, -INF , !P1 ;  /* 0xff8000001b077808 */ /* 0x000fe40004800000 */
[-C--:B------:R-:W-:Y:S02]  /*7740*/  ISETP.GT.AND P1, PT, R2, R3.reuse, PT ;  /* 0x000000030200720c */ /* 0x080fe40003f24270 */
[----:B------:R-:W-:Y:S01]  /*7750*/  FSEL R195, R5, -INF , !P3 ;  /* 0xff80000005c37808 */ /* 0x000fe20005800000 */
[----:B------:R-:W-:Y:S01]  /*7760*/  VIADD R5, R40, 0xf8 ;  /* 0x000000f828057836 */ /* 0x000fe20000000000 */
[----:B------:R-:W-:-:S02]  /*7770*/  ISETP.GT.AND P3, PT, R0, R3, PT ;  /* 0x000000030000720c */ /* 0x000fc40003f64270 */
[----:B------:R-:W-:Y:S02]  /*7780*/  FSEL R196, R7, -INF , !P4 ;  /* 0xff80000007c47808 */ /* 0x000fe40006000000 */
[----:B------:R-:W-:Y:S02]  /*7790*/  FSEL R187, R4, -INF , !P6 ;  /* 0xff80000004bb7808 */ /* 0x000fe40007000000 */
[----:B------:R-:W-:Y:S02]  /*77a0*/  ISETP.GT.AND P4, PT, R2, R8, PT ;  /* 0x000000080200720c */ /* 0x000fe40003f84270 */
[----:B------:R-:W-:Y:S02]  /*77b0*/  FSEL R194, R6, -INF , !P5 ;  /* 0xff80000006c27808 */ /* 0x000fe40006800000 */
[----:B------:R-:W-:Y:S02]  /*77c0*/  FSEL R4, R12, -INF , !P1 ;  /* 0xff8000000c047808 */ /* 0x000fe40004800000 */
[----:B------:R-:W-:-:S02]  /*77d0*/  ISETP.GE.AND P5, PT, R3, R226, PT ;  /* 0x000000e20300720c */ /* 0x000fc40003fa6270 */
[----:B------:R-:W-:Y:S02]  /*77e0*/  ISETP.GE.AND P6, PT, R3, R230, PT ;  /* 0x000000e60300720c */ /* 0x000fe40003fc6270 */
[----:B------:R-:W-:Y:S02]  /*77f0*/  ISETP.GT.AND P1, PT, R0, R8, PT ;  /* 0x000000080000720c */ /* 0x000fe40003f24270 */
[----:B------:R-:W-:Y:S02]  /*7800*/  FSEL R3, R14, -INF , !P3 ;  /* 0xff8000000e037808 */ /* 0x000fe40005800000 */
[----:B------:R-:W-:Y:S02]  /*7810*/  ISETP.GE.AND P3, PT, R8, R226, PT ;  /* 0x000000e20800720c */ /* 0x000fe40003f66270 */
[----:B------:R-:W-:Y:S02]  /*7820*/  FSEL R7, R13, -INF , !P4 ;  /* 0xff8000000d077808 */ /* 0x000fe40006000000 */
[----:B------:R-:W-:-:S02]  /*7830*/  FSEL R6, R15, -INF , !P1 ;  /* 0xff8000000f067808 */ /* 0x000fc40004800000 */
[C---:B------:R-:W-:Y:S02]  /*7840*/  ISETP.GT.AND P1, PT, R2.reuse, R5, PT ;  /* 0x000000050200720c */ /* 0x040fe40003f24270 */
[----:B------:R-:W-:Y:S02]  /*7850*/  FSEL R204, R7, -INF , !P3 ;  /* 0xff80000007cc7808 */ /* 0x000fe40005800000 */
[----:B------:R-:W-:Y:S02]  /*7860*/  ISETP.GT.AND P3, PT, R2, R40, PT ;  /* 0x000000280200720c */ /* 0x000fe40003f64270 */
[----:B------:R-:W-:Y:S02]  /*7870*/  FSEL R201, R3, -INF , !P6 ;  /* 0xff80000003c97808 */ /* 0x000fe40007000000 */
[----:B------:R-:W-:Y:S02]  /*7880*/  FSEL R203, R4, -INF , !P5 ;  /* 0xff80000004cb7808 */ /* 0x000fe40006800000 */
[----:B------:R-:W-:-:S02]  /*7890*/  FSEL R3, R64, -INF , !P1 ;  /* 0xff80000040037808 */ /* 0x000fc40004800000 */
[C---:B------:R-:W-:Y:S02]  /*78a0*/  ISETP.GE.AND P6, PT, R5.reuse, R226, PT ;  /* 0x000000e20500720c */ /* 0x040fe40003fc6270 */
[----:B------:R-:W-:Y:S02]  /*78b0*/  ISETP.GT.AND P5, PT, R0, R5, PT ;  /* 0x000000050000720c */ /* 0x000fe40003fa4270 */
[-C--:B------:R-:W-:Y:S02]  /*78c0*/  ISETP.GE.AND P1, PT, R5, R230.reuse, PT ;  /* 0x000000e60500720c */ /* 0x080fe40003f26270 */
[----:B------:R-:W-:Y:S02]  /*78d0*/  FSEL R5, R60, -INF , !P3 ;  /* 0xff8000003c057808 */ /* 0x000fe40005800000 */
[----:B------:R-:W-:Y:S02]  /*78e0*/  ISETP.GT.AND P3, PT, R41, R219, PT ;  /* 0x000000db2900720c */ /* 0x000fe40003f64270 */
[----:B------:R-:W-:-:S02]  /*78f0*/  ISETP.GE.AND P4, PT, R8, R230, PT ;  /* 0x000000e60800720c */ /* 0x000fc40003f86270 */
[----:B------:R-:W-:Y:S02]  /*7900*/  FSEL R4, R66, -INF , !P5 ;  /* 0xff80000042047808 */ /* 0x000fe40006800000 */
[----:B------:R-:W-:Y:S02]  /*7910*/  FSEL R200, R6, -INF , !P4 ;  /* 0xff80000006c87808 */ /* 0x000fe40006000000 */
[C---:B------:R-:W-:Y:S02]  /*7920*/  ISETP.GE.AND P5, PT, R40.reuse, R226, PT ;  /* 0x000000e22800720c */ /* 0x040fe40003fa6270 */
[----:B------:R-:W-:Y:S02]  /*7930*/  ISETP.GE.AND P4, PT, R40, R230, PT ;  /* 0x000000e62800720c */ /* 0x000fe40003f86270 */
[----:B------:R-:W-:Y:S02]  /*7940*/  FSEL R202, R3, -INF , !P6 ;  /* 0xff80000003ca7808 */ /* 0x000fe40007000000 */
[----:B------:R-:W-:-:S02]  /*7950*/  VIMNMX R228, PT, PT, RZ, R2, !PT ;  /* 0x00000002ffe47248 */ /* 0x000fc40007fe0100 */
[----:B------:R-:W-:Y:S02]  /*7960*/  FSEL R199, R4, -INF , !P1 ;  /* 0xff80000004c77808 */ /* 0x000fe40004800000 */
[----:B------:R-:W-:Y:S02]  /*7970*/  FSEL R27, R5, -INF , !P5 ;  /* 0xff800000051b7808 */ /* 0x000fe40006800000 */
[----:B------:R-:W-:Y:S01]  /*7980*/  FSEL R26, R85, -INF , !P4 ;  /* 0xff800000551a7808 */ /* 0x000fe20006000000 */
[----:B------:R-:W-:Y:S06]  /*7990*/  @!P3 BRA `(.L_x_2259) ;  /* 0x0000000c00bcb947 */ /* 0x000fec0003800000 */
[----:B------:R-:W2:Y:S04]  /*79a0*/  LDL.64 R88, [R1+0x68] ;  /* 0x0000680001587983 */ /* 0x000ea80000100a00 */
[----:B------:R1:W5:Y:S04]  /*79b0*/  LDL R17, [R1+0x38] ;  /* 0x0000380001117983 */ /* 0x0003680000100800 */
[----:B------:R1:W5:Y:S01]  /*79c0*/  LDL R18, [R1+0x3c] ;  /* 0x00003c0001127983 */ /* 0x0003620000100800 */
[----:B------:R-:W-:Y:S01]  /*79d0*/  BSSY.RECONVERGENT B0, `(.L_x_2260) ;  /* 0x0000051000007945 */ /* 0x000fe20003800200 */
[----:B--2---:R-:W-:-:S04]  /*79e0*/  ISETP.NE.U32.AND P1, PT, R88, RZ, PT ;  /* 0x000000ff5800720c */ /* 0x004fc80003f25070 */
[----:B------:R-:W-:-:S13]  /*79f0*/  ISETP.NE.AND.EX P1, PT, R89, RZ, PT, P1 ;  /* 0x000000ff5900720c */ /* 0x000fda0003f25310 */
[----:B-1----:R-:W-:Y:S05]  /*7a00*/  @P1 BRA `(.L_x_2261) ;  /* 0x00000000002c1947 */ /* 0x002fea0003800000 */
[----:B------:R-:W2:Y:S01]  /*7a10*/  LD.E R0, desc[UR4][R134.64+0x38] ;  /* 0x0000380486007980 */ /* 0x000ea2000c101900 */
[----:B------:R-:W-:Y:S02]  /*7a20*/  UMOV UR6, URZ ;  /* 0x000000ff00067c82 */ /* 0x000fe40008000000 */
[----:B------:R-:W-:Y:S01]  /*7a30*/  IADD3 R2, P1, PT, RZ, -UR6, RZ ;  /* 0x80000006ff027c10 */ /* 0x000fe2000ff3e0ff */
[----:B--2---:R-:W-:-:S04]  /*7a40*/  IMAD.SHL.U32 R0, R0, 0x100, RZ ;  /* 0x0000010000007824 */ /* 0x004fc800078e00ff */
[----:B------:R-:W-:-:S05]  /*7a50*/  IMAD.X R0, RZ, RZ, ~R0, P1 ;  /* 0x000000ffff007224 */ /* 0x000fca00008e0e00 */
[----:B------:R-:W-:-:S04]  /*7a60*/  SHF.R.S64 R2, R2, 0x1f, R0 ;  /* 0x0000001f02027819 */ /* 0x000fc80000001000 */
[----:B-----5:R-:W-:-:S04]  /*7a70*/  IADD3 R18, P1, PT, R2, R18, RZ ;  /* 0x0000001202127210 */ /* 0x020fc80007f3e0ff */
[----:B------:R-:W-:Y:S01]  /*7a80*/  LEA.HI.X.SX32 R17, R0, R17, 0x1, P1 ;  /* 0x0000001100117211 */ /* 0x000fe200008f0eff */
[----:B------:R1:W-:Y:S04]  /*7a90*/  STL [R1+0x3c], R18 ;  /* 0x00003c1201007387 */ /* 0x0003e80000100800 */
[----:B------:R1:W-:Y:S01]  /*7aa0*/  STL [R1+0x38], R17 ;  /* 0x0000381101007387 */ /* 0x0003e20000100800 */
[----:B------:R-:W-:Y:S05]  /*7ab0*/  BRA `(.L_x_2262) ;  /* 0x0000000400087947 */ /* 0x000fea0003800000 */
.L_x_2261:
[----:B------:R-:W2:Y:S01]  /*7ac0*/  LD.E R2, desc[UR4][R134.64+0x170] ;  /* 0x0001700486027980 */ /* 0x000ea2000c101900 */
[----:B-----5:R-:W-:Y:S02]  /*7ad0*/  IMAD.MOV.U32 R12, RZ, RZ, R18 ;  /* 0x000000ffff0c7224 */ /* 0x020fe400078e0012 */
[----:B------:R-:W-:Y:S01]  /*7ae0*/  IMAD.MOV.U32 R11, RZ, RZ, R17 ;  /* 0x000000ffff0b7224 */ /* 0x000fe200078e0011 */
[----:B------:R-:W3:Y:S01]  /*7af0*/  LDL.64 R14, [R1+0x30] ;  /* 0x00003000010e7983 */ /* 0x000ee20000100a00 */
        /* <DEDUP_REMOVED lines=26> */
[----:B------:R-:W-:Y:S01]  /*7ca0*/  LOP3.LUT R5, R84, R2, RZ, 0x3c, !PT ;  /* 0x0000000254057212 */ /* 0x000fe200078e3cff */
[----:B------:R-:W-:Y:S01]  /*7cb0*/  @!P4 VIADD R4, R4, 0x1 ;  /* 0x000000010404c836 */ /* 0x000fe20000000000 */
[----:B------:R-:W-:Y:S02]  /*7cc0*/  ISETP.GE.AND P1, PT, R0, RZ, PT ;  /* 0x000000ff0000720c */ /* 0x000fe40003f26270 */
[----:B------:R-:W-:-:S02]  /*7cd0*/  ISETP.GE.AND P4, PT, R5, RZ, PT ;  /* 0x000000ff0500720c */ /* 0x000fc40003f86270 */
[----:B------:R-:W-:-:S03]  /*7ce0*/  @!P3 IADD3 R3, PT, PT, R3, 0x1, RZ ;  /* 0x000000010303b810 */ /* 0x000fc60007ffe0ff */
[----:B------:R-:W-:Y:S02]  /*7cf0*/  @P6 IADD3 R4, PT, PT, R4, 0x1, RZ ;  /* 0x0000000104046810 */ /* 0x000fe40007ffe0ff */
[----:B------:R-:W-:Y:S01]  /*7d00*/  @P5 VIADD R3, R3, 0x1 ;  /* 0x0000000103035836 */ /* 0x000fe20000000000 */
[----:B------:R-:W-:Y:S02]  /*7d10*/  ISETP.NE.AND P3, PT, R2, RZ, PT ;  /* 0x000000ff0200720c */ /* 0x000fe40003f65270 */
[----:B------:R-:W-:Y:S01]  /*7d20*/  LOP3.LUT R0, RZ, R2, RZ, 0x33, !PT ;  /* 0x00000002ff007212 */ /* 0x000fe200078e33ff */
[----:B------:R-:W-:Y:S02]  /*7d30*/  @!P1 IMAD.MOV R3, RZ, RZ, -R3 ;  /* 0x000000ffff039224 */ /* 0x000fe400078e0a03 */
[----:B------:R-:W-:-:S03]  /*7d40*/  @!P4 IADD3 R4, PT, PT, -R4, RZ, RZ ;  /* 0x000000ff0404c210 */ /* 0x000fc60007ffe1ff */
        /* <DEDUP_REMOVED lines=25> */
.L_x_2262:
[----:B------:R-:W-:Y:S05]  /*7ee0*/  BSYNC.RECONVERGENT B0 ;  /* 0x0000000000007941 */ /* 0x000fea0003800200 */
.L_x_2260:
[----:B------:R-:W3:Y:S04]  /*7ef0*/  LDL R0, [R1+0x4c] ;  /* 0x00004c0001007983 */ /* 0x000ee80000100800 */
[----:B------:R-:W4:Y:S04]  /*7f00*/  LDL R5, [R1+0x3c] ;  /* 0x00003c0001057983 */ /* 0x000f280000100800 */
[----:B------:R-:W5:Y:S01]  /*7f10*/  LDL R8, [R1+0x38] ;  /* 0x0000380001087983 */ /* 0x000f620000100800 */
[----:B------:R-:W-:Y:S01]  /*7f20*/  SHF.L.U32 R4, R232, 0x5, RZ ;  /* 0x00000005e8047819 */ /* 0x000fe200000006ff */
[----:B------:R-:W-:Y:S01]  /*7f30*/  BSSY.RECONVERGENT B0, `(.L_x_2263) ;  /* 0x0000094000007945 */ /* 0x000fe20003800200 */
[----:B---3--:R-:W-:-:S02]  /*7f40*/  ISETP.GE.AND P3, PT, R222, R0, PT ;  /* 0x00000000de00720c */ /* 0x008fc40003f66270 */
[----:B------:R-:W-:Y:S02]  /*7f50*/  ISETP.GE.AND P1, PT, R222, R0, PT ;  /* 0x00000000de00720c */ /* 0x000fe40003f26270 */
[----:B----4-:R-:W-:Y:S02]  /*7f60*/  IADD3 R2, P5, PT, R4, R5, RZ ;  /* 0x0000000504027210 */ /* 0x010fe40007fbe0ff */
[----:B------:R-:W-:-:S05]  /*7f70*/  SHF.L.U64.HI R0, R232, 0x5, R233 ;  /* 0x00000005e8007819 */ /* 0x000fca00000102e9 */
[----:B-----5:R-:W-:Y:S02]  /*7f80*/  IMAD.X R3, R0, 0x1, R8, P5 ;  /* 0x0000000100037824 */ /* 0x020fe400028e0608 */
[----:B------:R-:W-:Y:S01]  /*7f90*/  @!P3 IMAD.MOV.U32 R6, RZ, RZ, R5 ;  /* 0x000000ffff06b224 */ /* 0x000fe200078e0005 */
[----:B------:R-:W-:Y:S01]  /*7fa0*/  @!P3 MOV R7, R8 ;  /* 0x000000080007b202 */ /* 0x000fe20000000f00 */
[----:B------:R-:W-:Y:S01]  /*7fb0*/  @!P1 IMAD.MOV.U32 R8, RZ, RZ, R2 ;  /* 0x000000ffff089224 */ /* 0x000fe200078e0002 */
[----:B------:R-:W-:Y:S01]  /*7fc0*/  @!P1 IADD3 R4, P4, PT, R2, R4, RZ ;  /* 0x0000000402049210 */ /* 0x000fe20007f9e0ff */
[----:B-1----:R-:W-:Y:S01]  /*7fd0*/  @!P1 IMAD R18, R233, 0xa0, RZ ;  /* 0x000000a0e9129824 */ /* 0x002fe200078e02ff */
[-C--:B------:R-:W-:Y:S01]  /*7fe0*/  @!P1 MOV R9, R3.reuse ;  /* 0x0000000300099202 */ /* 0x080fe20000000f00 */
[----:B------:R-:W-:Y:S01]  /*7ff0*/  @!PT LDS RZ, [RZ] ;  /* 0x00000000fffff984 */ /* 0x000fe20000000800 */
[----:B------:R-:W-:Y:S01]  /*8000*/  @!PT LDS RZ, [RZ] ;  /* 0x00000000fffff984 */ /* 0x000fe20000000800 */
[----:B------:R-:W-:Y:S01]  /*8010*/  @!PT LDS RZ, [RZ] ;  /* 0x00000000fffff984 */ /* 0x000fe20000000800 */
[----:B------:R1:W-:Y:S01]  /*8020*/  @!P3 LDGSTS.E.BYPASS.LTC128B.128 [R227+0x2000], desc[UR4][R6.64] ;  /* 0x0200000006e3bfae */ /* 0x0003e2000b981a04 */
[----:B------:R-:W-:Y:S01]  /*8030*/  @!P1 IADD3.X R5, PT, PT, R3, R0, RZ, P4, !PT ;  /* 0x0000000003059210 */ /* 0x000fe200027fe4ff */
[----:B------:R-:W-:Y:S01]  /*8040*/  @!P1 IMAD R20, R233, 0x60, RZ ;  /* 0x00000060e9149824 */ /* 0x000fe200078e02ff */
[C---:B------:R-:W-:Y:S01]  /*8050*/  @!P1 LEA R22, P4, R232.reuse, R2, 0x6 ;  /* 0x00000002e8169211 */ /* 0x040fe200078830ff */
[----:B------:R3:W-:Y:S01]  /*8060*/  @P3 STS.128 [R227+0x2000], RZ ;  /* 0x002000ffe3003388 */ /* 0x0007e20000000c00 */
[----:B------:R-:W-:Y:S01]  /*8070*/  @!P1 IMAD.WIDE.U32 R8, R232, 0x60, R8 ;  /* 0x00000060e8089825 */ /* 0x000fe200078e0008 */
[----:B------:R-:W-:-:S02]  /*8080*/  @!P1 MOV R13, R3 ;  /* 0x00000003000d9202 */ /* 0x000fc40000000f00 */
[----:B------:R3:W-:Y:S01]  /*8090*/  @P1 STS.128 [R227+0x2800], RZ ;  /* 0x002800ffe3001388 */ /* 0x0007e20000000c00 */
[C---:B------:R-:W-:Y:S01]  /*80a0*/  @!P1 IMAD R16, R233.reuse, 0xc0, RZ ;  /* 0x000000c0e9109824 */ /* 0x040fe200078e02ff */
[-C--:B------:R-:W-:Y:S01]  /*80b0*/  @!P1 MOV R15, R3.reuse ;  /* 0x00000003000f9202 */ /* 0x080fe20000000f00 */
[----:B------:R-:W-:Y:S01]  /*80c0*/  @!P1 IMAD.IADD R21, R20, 0x1, R9 ;  /* 0x0000000114159824 */ /* 0x000fe200078e0209 */
[----:B------:R-:W-:Y:S01]  /*80d0*/  @!PT LDS RZ, [RZ] ;  /* 0x00000000fffff984 */ /* 0x000fe20000000800 */
[----:B------:R-:W-:Y:S01]  /*80e0*/  @!PT LDS RZ, [RZ] ;  /* 0x00000000fffff984 */ /* 0x000fe20000000800 */
[----:B------:R-:W-:Y:S01]  /*80f0*/  @!PT LDS RZ, [RZ] ;  /* 0x00000000fffff984 */ /* 0x000fe20000000800 */
[----:B------:R-:W-:Y:S01]  /*8100*/  @!P1 LDGSTS.E.BYPASS.LTC128B.128 [R227+0x2800], desc[UR4][R2.64] ;  /* 0x0280000002e39fae */ /* 0x000fe2000b981a04 */
[----:B------:R-:W-:Y:S01]  /*8110*/  @!P1 IMAD.MOV.U32 R20, RZ, RZ, R8 ;  /* 0x000000ffff149224 */ /* 0x000fe200078e0008 */
[----:B------:R-:W-:Y:S01]  /*8120*/  @!P1 MOV R8, R2 ;  /* 0x0000000200089202 */ /* 0x000fe20000000f00 */
[----:B------:R-:W-:Y:S01]  /*8130*/  @!P1 IMAD.MOV.U32 R9, RZ, RZ, R3 ;  /* 0x000000ffff099224 */ /* 0x000fe200078e0003 */
[----:B------:R3:W-:Y:S01]  /*8140*/  @P1 STS.128 [R227+0x3000], RZ ;  /* 0x003000ffe3001388 */ /* 0x0007e20000000c00 */
[C---:B------:R-:W-:Y:S01]  /*8150*/  @!P1 IMAD R23, R233.reuse, 0x180, RZ ;  /* 0x00000180e9179824 */ /* 0x040fe200078e02ff */
[----:B--2---:R-:W-:Y:S01]  /*8160*/  @!P1 MOV R11, R3 ;  /* 0x00000003000b9202 */ /* 0x004fe20000000f00 */
[----:B------:R-:W-:Y:S01]  /*8170*/  @!P1 IMAD R24, R233, 0x160, RZ ;  /* 0x00000160e9189824 */ /* 0x000fe200078e02ff */
[----:B------:R-:W-:Y:S01]  /*8180*/  @!PT LDS RZ, [RZ] ;  /* 0x00000000fffff984 */ /* 0x000fe20000000800 */
[----:B------:R-:W-:Y:S01]  /*8190*/  @!PT LDS RZ, [RZ] ;  /* 0x00000000fffff984 */ /* 0x000fe20000000800 */
[----:B------:R-:W-:Y:S01]  /*81a0*/  @!PT LDS RZ, [RZ] ;  /* 0x00000000fffff984 */ /* 0x000fe20000000800 */
[----:B------:R2:W-:Y:S01]  /*81b0*/  @!P1 LDGSTS.E.BYPASS.LTC128B.128 [R227+0x3000], desc[UR4][R4.64] ;  /* 0x0300000004e39fae */ /* 0x0005e2000b981a04 */
[----:B------:R-:W-:-:S03]  /*81c0*/  @!P1 IMAD.WIDE.U32 R8, R232, 0x160, R8 ;  /* 0x00000160e8089825 */ /* 0x000fc600078e0008 */
[----:B------:R3:W-:Y:S01]  /*81d0*/  @P1 STS.128 [R227+0x3800], RZ ;  /* 0x003800ffe3001388 */ /* 0x0007e20000000c00 */
[--C-:B------:R-:W-:Y:S01]  /*81e0*/  @!P1 IMAD.MOV.U32 R12, RZ, RZ, R2.reuse ;  /* 0x000000ffff0c9224 */ /* 0x100fe200078e0002 */
[----:B-1----:R-:W-:Y:S01]  /*81f0*/  @!P1 MOV R7, R3 ;  /* 0x0000000300079202 */ /* 0x002fe20000000f00 */
[----:B------:R-:W-:Y:S02]  /*8200*/  @!P1 IMAD.MOV.U32 R6, RZ, RZ, R2 ;  /* 0x000000ffff069224 */ /* 0x000fe400078e0002 */
[----:B------:R-:W-:Y:S02]  /*8210*/  @!P1 IMAD R25, R233, 0x1a0, RZ ;  /* 0x000001a0e9199824 */ /* 0x000fe400078e02ff */
[----:B------:R-:W-:-:S04]  /*8220*/  @!P1 IMAD.WIDE.U32 R6, R232, 0xa0, R6 ;  /* 0x000000a0e8069825 */ /* 0x000fc800078e0006 */
[----:B------:R-:W-:Y:S01]  /*8230*/  @!P1 IMAD.IADD R9, R24, 0x1, R9 ;  /* 0x0000000118099824 */ /* 0x000fe200078e0209 */
[----:B------:R-:W-:Y:S01]  /*8240*/  @!P1 IADD3 R19, PT, PT, R18, R7, RZ ;  /* 0x0000000712139210 */ /* 0x000fe20007ffe0ff */
[----:B------:R-:W-:Y:S01]  /*8250*/  @!P1 IMAD.MOV.U32 R14, RZ, RZ, R2 ;  /* 0x000000ffff0e9224 */ /* 0x000fe200078e0002 */
[----:B------:R-:W-:Y:S01]  /*8260*/  @!P1 MOV R18, R6 ;  /* 0x0000000600129202 */ /* 0x000fe20000000f00 */
[C---:B------:R-:W-:Y:S01]  /*8270*/  @!P1 IMAD R10, R233.reuse, 0x120, RZ ;  /* 0x00000120e90a9824 */ /* 0x040fe200078e02ff */
[-C--:B------:R-:W-:Y:S01]  /*8280*/  @!P1 MOV R6, R2.reuse ;  /* 0x0000000200069202 */ /* 0x080fe20000000f00 */
[C---:B------:R-:W-:Y:S01]  /*8290*/  @!P1 IMAD.WIDE.U32 R12, R232.reuse, 0x120, R12 ;  /* 0x00000120e80c9825 */ /* 0x040fe200078e000c */
[-C--:B------:R-:W-:Y:S02]  /*82a0*/  @!P1 MOV R7, R3.reuse ;  /* 0x0000000300079202 */ /* 0x080fe40000000f00 */
[----:B------:R-:W-:Y:S01]  /*82b0*/  @!P1 LEA R24, P3, R232, R2, 0x7 ;  /* 0x00000002e8189211 */ /* 0x000fe200078638ff */
[----:B------:R-:W-:Y:S01]  /*82c0*/  @!P1 IMAD R0, R233, 0xe0, RZ ;  /* 0x000000e0e9009824 */ /* 0x000fe200078e02ff */
[----:B--2---:R-:W-:Y:S01]  /*82d0*/  @!P1 MOV R5, R3 ;  /* 0x0000000300059202 */ /* 0x004fe20000000f00 */
[----:B------:R-:W-:Y:S01]  /*82e0*/  @!P1 IMAD.MOV.U32 R4, RZ, RZ, R2 ;  /* 0x000000ffff049224 */ /* 0x000fe200078e0002 */
[----:B------:R-:W-:Y:S01]  /*82f0*/  @!P1 IADD3 R13, PT, PT, R10, R13, RZ ;  /* 0x0000000d0a0d9210 */ /* 0x000fe20007ffe0ff */
[----:B------:R-:W-:-:S04]  /*8300*/  @!P1 IMAD.WIDE.U32 R6, R232, 0x180, R6 ;  /* 0x00000180e8069825 */ /* 0x000fc800078e0006 */
[C---:B------:R-:W-:Y:S01]  /*8310*/  @!P1 IMAD.WIDE.U32 R4, R232.reuse, 0xc0, R4 ;  /* 0x000000c0e8049825 */ /* 0x040fe200078e0004 */
[----:B------:R-:W-:Y:S02]  /*8320*/  @!P1 IADD3 R7, PT, PT, R23, R7, RZ ;  /* 0x0000000717079210 */ /* 0x000fe40007ffe0ff */
[-C--:B------:R-:W-:Y:S01]  /*8330*/  @!P1 LEA.HI.X R23, R232, R3.reuse, R233, 0x6, P4 ;  /* 0x00000003e8179211 */ /* 0x080fe200020f34e9 */
[----:B------:R-:W-:Y:S01]  /*8340*/  @!P1 IMAD.IADD R17, R16, 0x1, R5 ;  /* 0x0000000110119824 */ /* 0x000fe200078e0205 */
[----:B------:R-:W-:Y:S01]  /*8350*/  @!P1 MOV R16, R4 ;  /* 0x0000000400109202 */ /* 0x000fe20000000f00 */
[----:B------:R-:W-:Y:S01]  /*8360*/  @!P1 IMAD.WIDE.U32 R14, R232, 0xe0, R14 ;  /* 0x000000e0e80e9825 */ /* 0x000fe200078e000e */
[----:B------:R-:W-:Y:S01]  /*8370*/  @!P1 MOV R4, R2 ;  /* 0x0000000200049202 */ /* 0x000fe20000000f00 */
[----:B------:R-:W-:Y:S01]  /*8380*/  @!PT LDS RZ, [RZ] ;  /* 0x00000000fffff984 */ /* 0x000fe20000000800 */
[----:B------:R-:W-:Y:S01]  /*8390*/  @!PT LDS RZ, [RZ] ;  /* 0x00000000fffff984 */ /* 0x000fe20000000800 */
[----:B------:R-:W-:Y:S01]  /*83a0*/  @!PT LDS RZ, [RZ] ;  /* 0x00000000fffff984 */ /* 0x000fe20000000800 */
[----:B------:R-:W-:Y:S01]  /*83b0*/  @!P1 LDGSTS.E.BYPASS.LTC128B.128 [R227+0x3800], desc[UR4][R22.64] ;  /* 0x0380000016e39fae */ /* 0x000fe2000b981a04 */
[----:B------:R-:W-:Y:S01]  /*83c0*/  @!P1 MOV R5, R3 ;  /* 0x0000000300059202 */ /* 0x000fe20000000f00 */
[----:B------:R-:W-:Y:S01]  /*83d0*/  @!P1 IMAD.MOV.U32 R10, RZ, RZ, R2 ;  /* 0x000000ffff0a9224 */ /* 0x000fe200078e0002 */
[----:B------:R-:W-:Y:S01]  /*83e0*/  @!P1 IADD3 R15, PT, PT, R0, R15, RZ ;  /* 0x0000000f000f9210 */ /* 0x000fe20007ffe0ff */
[----:B------:R3:W-:Y:S01]  /*83f0*/  @P1 STS.128 [R227+0x4000], RZ ;  /* 0x004000ffe3001388 */ /* 0x0007e20000000c00 */
[----:B------:R-:W-:-:S02]  /*8400*/  @!P1 IMAD R0, R233, 0x140, RZ ;  /* 0x00000140e9009824 */ /* 0x000fc400078e02ff */
[C---:B------:R-:W-:Y:S01]  /*8410*/  @!P1 IMAD.WIDE.U32 R4, R232.reuse, 0x1a0, R4 ;  /* 0x000001a0e8049825 */ /* 0x040fe200078e0004 */
[----:B------:R-:W-:Y:S01]  /*8420*/  @!PT LDS RZ, [RZ] ;  /* 0x00000000fffff984 */ /* 0x000fe20000000800 */
[----:B------:R-:W-:Y:S01]  /*8430*/  @!PT LDS RZ, [RZ] ;  /* 0x00000000fffff984 */ /* 0x000fe20000000800 */
[----:B------:R-:W-:Y:S01]  /*8440*/  @!PT LDS RZ, [RZ] ;  /* 0x00000000fffff984 */ /* 0x000fe20000000800 */
[----:B------:R1:W-:Y:S03]  /*8450*/  @!P1 LDGSTS.E.BYPASS.LTC128B.128 [R227+0x4000], desc[UR4][R20.64] ;  /* 0x0400000014e39fae */ /* 0x0003e6000b981a04 */
[C---:B------:R-:W-:Y:S01]  /*8460*/  @!P1 IMAD.WIDE.U32 R10, R232.reuse, 0x140, R10 ;  /* 0x00000140e80a9825 */ /* 0x040fe200078e000a */
[----:B------:R-:W-:Y:S01]  /*8470*/  @!P1 IADD3 R5, PT, PT, R25, R5, RZ ;  /* 0x0000000519059210 */ /* 0x000fe20007ffe0ff */
[----:B------:R3:W-:Y:S01]  /*8480*/  @P1 STS.128 [R227+0x4800], RZ ;  /* 0x004800ffe3001388 */ /* 0x0007e20000000c00 */
[----:B------:R-:W-:Y:S01]  /*8490*/  @!P1 LEA.HI.X R25, R232, R3, R233, 0x7, P3 ;  /* 0x00000003e8199211 */ /* 0x000fe200018f3ce9 */
[----:B------:R-:W-:-:S04]  /*84a0*/  @!P1 IMAD.IADD R11, R0, 0x1, R11 ;  /* 0x00000001000b9824 */ /* 0x000fc800078e020b */
        /* <DEDUP_REMOVED lines=10> */
[----:B-1----:R-:W-:-:S03]  /*8550*/  @!P1 LEA R20, P3, R232, R2, 0x8 ;  /* 0x00000002e8149211 */ /* 0x002fc600078640ff */
[----:B------:R-:W-:Y:S01]  /*8560*/  @!PT LDS RZ, [RZ] ;  /* 0x00000000fffff984 */ /* 0x000fe20000000800 */
[----:B------:R-:W-:Y:S01]  /*8570*/  @!PT LDS RZ, [RZ] ;  /* 0x00000000fffff984 */ /* 0x000fe20000000800 */
[----:B------:R-:W-:Y:S01]  /*8580*/  @!PT LDS RZ, [RZ] ;  /* 0x00000000fffff984 */ /* 0x000fe20000000800 */
[----:B------:R3:W-:Y:S01]  /*8590*/  @!P1 LDGSTS.E.BYPASS.LTC128B.128 [R227+0x5800], desc[UR4][R16.64] ;  /* 0x0580000010e39fae */ /* 0x0007e2000b981a04 */
[----:B------:R-:W-:-:S03]  /*85a0*/  @!P1 LEA.HI.X R21, R232, R3, R233, 0x8, P3 ;  /* 0x00000003e8159211 */ /* 0x000fc600018f44e9 */
        /* <DEDUP_REMOVED lines=44> */
.L_x_2264:
[----:B------:R-:W-:Y:S05]  /*8870*/  BSYNC.RECONVERGENT B0 ;  /* 0x0000000000007941 */ /* 0x000fea0003800200 */
.L_x_2263:
[----:B------:R-:W0:Y:S02]  /*8880*/  LDGDEPBAR ;  /* 0x00000000000079af */ /* 0x000e240000000000 */
.L_x_2259:
[----:B------:R-:W-:Y:S05]  /*8890*/  BSYNC.RECONVERGENT B1 ;  /* 0x0000000000017941 */ /* 0x000fea0003800200 */
.L_x_2258:
[----:B------:R-:W2:Y:S04]  /*88a0*/  LDL.LU R218, [R1] ;  /* 0x0000000001da7983 */ /* 0x000ea80000300800 */
[----:B-1----:R-:W4:Y:S04]  /*88b0*/  LD.E R2, desc[UR4][R134.64+0xdc] ;  /* 0x0000dc0486027980 */ /* 0x002f28000c101900 */
[----:B---3--:R-:W3:Y:S01]  /*88c0*/  LDL R8, [R1+0x5c] ;  /* 0x00005c0001087983 */ /* 0x008ee20000100800 */
[----:B------:R-:W-:-:S04]  /*88d0*/  FMNMX3.FTZ R0, R26, R43, R42, !PT ;  /* 0x0000002b1a007276 */ /* 0x000fc8000781002a */
        /* <DEDUP_REMOVED lines=59> */
[----:B------:R-:W-:-:S04]  /*8c90*/  FMNMX3.FTZ R3, R3, R195, R203, !PT ;  /* 0x000000c303037276 */ /* 0x000fc800078100cb */
[----:B------:R-:W-:-:S04]  /*8ca0*/  FMNMX3.FTZ R3, R3, R204, R202, !PT ;  /* 0x000000cc03037276 */ /* 0x000fc800078100ca */
[----:B------:R-:W-:-:S05]  /*8cb0*/  FMNMX.FTZ R3, R252, R3, !PT ;  /* 0x00000003fc037209 */ /* 0x000fca0007810000 */
[----:B------:R-:W1:Y:S01]  /*8cc0*/  SHFL.BFLY PT, R5, R3, 0x2, 0x1f ;  /* 0x0c401f0003057f89 */ /* 0x000e6200000e0000 */
[----:B------:R-:W-:-:S04]  /*8cd0*/  SHF.L.U32 R6, R225, 0x6, RZ ;  /* 0x00000006e1067819 */ /* 0x000fc800000006ff */
[----:B------:R-:W-:Y:S02]  /*8ce0*/  LOP3.LUT R6, R6, 0x200, RZ, 0xc0, !PT ;  /* 0x0000020006067812 */ /* 0x000fe400078ec0ff */
[----:B-1----:R-:W-:-:S05]  /*8cf0*/  FMNMX.FTZ R3, R3, R5, !PT ;  /* 0x0000000503037209 */ /* 0x002fca0007810000 */
[----:B------:R-:W1:Y:S02]  /*8d00*/  SHFL.BFLY PT, R37, R3, 0x1, 0x1f ;  /* 0x0c201f0003257f89 */ /* 0x000e6400000e0000 */
[----:B-1----:R-:W-:Y:S02]  /*8d10*/  FMNMX.FTZ R37, R3, R37, !PT ;  /* 0x0000002503257209 */ /* 0x002fe40007810000 */
[----:B--2---:R-:W-:-:S05]  /*8d20*/  FMNMX.FTZ R0, R218, R0, !PT ;  /* 0x00000000da007209 */ /* 0x004fca0007810000 */
[----:B------:R-:W1:Y:S02]  /*8d30*/  SHFL.BFLY PT, R4, R0, 0x2, 0x1f ;  /* 0x0c401f0000047f89 */ /* 0x000e6400000e0000 */
[----:B-1----:R-:W-:-:S05]  /*8d40*/  FMNMX.FTZ R0, R0, R4, !PT ;  /* 0x0000000400007209 */ /* 0x002fca0007810000 */
[----:B------:R-:W1:Y:S01]  /*8d50*/  SHFL.BFLY PT, R4, R0, 0x1, 0x1f ;  /* 0x0c201f0000047f89 */ /* 0x000e6200000e0000 */
[----:B----4-:R-:W-:Y:S01]  /*8d60*/  FMUL.FTZ R3, R2, R37 ;  /* 0x0000002502037220 */ /* 0x010fe20000410000 */
[----:B-1----:R-:W-:Y:S02]  /*8d70*/  FMNMX.FTZ R88, R0, R4, !PT ;  /* 0x0000000400587209 */ /* 0x002fe40007810000 */
[----:B------:R-:W-:Y:S02]  /*8d80*/  IADD3 R0, PT, PT, R6, R220, RZ ;  /* 0x000000dc06007210 */ /* 0x000fe40007ffe0ff */
[----:B------:R-:W-:Y:S01]  /*8d90*/  FSETP.NEU.FTZ.AND P1, PT, R88, -INF , PT ;  /* 0xff8000005800780b */ /* 0x000fe20003f3d000 */
[----:B------:R-:W-:Y:S01]  /*8da0*/  FMUL.FTZ R5, R2, R88 ;  /* 0x0000005802057220 */ /* 0x000fe20000410000 */
[----:B------:R-:W-:-:S04]  /*8db0*/  LEA R220, R0, R224, 0x1 ;  /* 0x000000e000dc7211 */ /* 0x000fc800078e08ff */
[----:B------:R-:W-:Y:S01]  /*8dc0*/  FSEL R5, R5, RZ, P1 ;  /* 0x000000ff05057208 */ /* 0x000fe20000800000 */
[----:B------:R-:W1:Y:S01]  /*8dd0*/  LDSM.16.MT88.4 R16, [R220+0xa000] ;  /* 0x00a00000dc10783b */ /* 0x000e620000004200 */
[-C--:B---3--:R-:W-:Y:S02]  /*8de0*/  IADD3 R89, PT, PT, R8, R220.reuse, RZ ;  /* 0x000000dc08597210 */ /* 0x088fe40007ffe0ff */
[----:B------:R-:W-:Y:S01]  /*8df0*/  IADD3 R85, PT, PT, R231, R220, RZ ;  /* 0x000000dce7557210 */ /* 0x000fe20007ffe0ff */
[-CC-:B------:R-:W-:Y:S01]  /*8e00*/  FFMA.FTZ R4, R26, R2.reuse, -R5.reuse ;  /* 0x000000021a047223 */ /* 0x180fe20000010805 */
[-CC-:B------:R-:W-:Y:S01]  /*8e10*/  FFMA.FTZ R0, R43, R2.reuse, -R5.reuse ;  /* 0x000000022b007223 */ /* 0x180fe20000010805 */
[----:B------:R-:W2:Y:S01]  /*8e20*/  LDSM.16.MT88.4 R12, [R89+0xa000] ;  /* 0x00a00000590c783b */ /* 0x000ea20000004200 */
[----:B------:R-:W-:Y:S01]  /*8e30*/  FSETP.NEU.FTZ.AND P1, PT, R37, -INF , PT ;  /* 0xff8000002500780b */ /* 0x000fe20003f3d000 */
[----:B------:R3:W-:Y:S02]  /*8e40*/  MUFU.EX2 R210, R4 ;  /* 0x0000000400d27308 */ /* 0x0007e40000000800 */
[----:B------:R-:W4:Y:S01]  /*8e50*/  LDSM.16.MT88.4 R28, [R85+0xa000] ;  /* 0x00a00000551c783b */ /* 0x000f220000004200 */
[----:B------:R-:W-:Y:S01]  /*8e60*/  FSEL R3, R3, RZ, P1 ;  /* 0x000000ff03037208 */ /* 0x000fe20000800000 */
[----:B------:R5:W1:Y:S01]  /*8e70*/  MUFU.EX2 R36, R0 ;  /* 0x0000000000247308 */ /* 0x000a620000000800 */
[----:B------:R-:W-:Y:S01]  /*8e80*/  IADD3 R38, PT, PT, R8, R85, RZ ;  /* 0x0000005508267210 */ /* 0x000fe20007ffe0ff */
[----:B------:R-:W-:Y:S04]  /*8e90*/  LDSM.16.MT88.4 R52, [R85+0xa800] ;  /* 0x00a800005534783b */ /* 0x000fe80000004200 */
[----:B------:R-:W4:Y:S01]  /*8ea0*/  LDSM.16.MT88.4 R44, [R38+0xa000] ;  /* 0x00a00000262c783b */ /* 0x000f220000004200 */
[----:B---3--:R-:W-:-:S03]  /*8eb0*/  FFMA.FTZ R4, R42, R2, -R5 ;  /* 0x000000022a047223 */ /* 0x008fc60000010805 */
[----:B------:R-:W-:Y:S01]  /*8ec0*/  LDSM.16.MT88.4 R40, [R220+0xa800] ;  /* 0x00a80000dc28783b */ /* 0x000fe20000004200 */
[-C--:B-----5:R-:W-:Y:S01]  /*8ed0*/  FFMA.FTZ R0, R62, R2.reuse, -R5 ;  /* 0x000000023e007223 */ /* 0x0a0fe20000010805 */
[----:B------:R3:W-:Y:S04]  /*8ee0*/  MUFU.EX2 R215, R4 ;  /* 0x0000000400d77308 */ /* 0x0007e80000000800 */
[----:B------:R5:W2:Y:S01]  /*8ef0*/  MUFU.EX2 R212, R0 ;  /* 0x0000000000d47308 */ /* 0x000aa20000000800 */
[-CC-:B---3--:R-:W-:Y:S02]  /*8f00*/  FFMA.FTZ R4, R27, R2.reuse, -R3.reuse ;  /* 0x000000021b047223 */ /* 0x188fe40000010803 */
[----:B------:R-:W3:Y:S01]  /*8f10*/  LDSM.16.MT88.4 R24, [R89+0xa800] ;  /* 0x00a800005918783b */ /* 0x000ee20000004200 */
[-CC-:B-----5:R-:W-:Y:S01]  /*8f20*/  FFMA.FTZ R0, R67, R2.reuse, -R3.reuse ;  /* 0x0000000243007223 */ /* 0x1a0fe20000010803 */
[----:B------:R5:W-:Y:S04]  /*8f30*/  MUFU.EX2 R6, R4 ;  /* 0x0000000400067308 */ /* 0x000be80000000800 */
[----:B------:R1:W4:Y:S01]  /*8f40*/  MUFU.EX2 R7, R0 ;  /* 0x0000000000077308 */ /* 0x0003220000000800 */
[-CC-:B-----5:R-:W-:Y:S01]  /*8f50*/  FFMA.FTZ R4, R61, R2.reuse, -R3.reuse ;  /* 0x000000023d047223 */ /* 0x1a0fe20000010803 */
[----:B-1----:R-:W-:-:S03]  /*8f60*/  FFMA.FTZ R0, R78, R2, -R3 ;  /* 0x000000024e007223 */ /* 0x002fc60000010803 */
[----:B------:R-:W-:Y:S04]  /*8f70*/  MUFU.EX2 R214, R4 ;  /* 0x0000000400d67308 */ /* 0x000fe80000000800 */
[----:B------:R1:W5:Y:S01]  /*8f80*/  MUFU.EX2 R216, R0 ;  /* 0x0000000000d87308 */ /* 0x0003620000000800 */
[----:B------:R-:W-:Y:S01]  /*8f90*/  F2FP.BF16.F32.PACK_AB R9, R36, R210 ;  /* 0x000000d22409723e */ /* 0x000fe200000010ff */
[-CC-:B-1----:R-:W-:Y:S01]  /*8fa0*/  FFMA.FTZ R0, R71, R2.reuse, -R5.reuse ;  /* 0x0000000247007223 */ /* 0x182fe20000010805 */
[----:B------:R-:W-:-:S03]  /*8fb0*/  FFMA.FTZ R4, R65, R2, -R5 ;  /* 0x0000000241047223 */ /* 0x000fc60000010805 */
[----:B------:R1:W-:Y:S04]  /*8fc0*/  MUFU.EX2 R208, R0 ;  /* 0x0000000000d07308 */ /* 0x0003e80000000800 */
[----:B------:R4:W-:Y:S01]  /*8fd0*/  MUFU.EX2 R213, R4 ;  /* 0x0000000400d57308 */ /* 0x0009e20000000800 */
[----:B--2---:R-:W-:Y:S01]  /*8fe0*/  F2FP.BF16.F32.PACK_AB R11, R212, R215 ;  /* 0x000000d7d40b723e */ /* 0x004fe200000010ff */
[----:B-1----:R-:W-:-:S04]  /*8ff0*/  FFMA.FTZ R0, R63, R2, -R5 ;  /* 0x000000023f007223 */ /* 0x002fc80000010805 */
[----:B------:R1:W-:Y:S01]  /*9000*/  MUFU.EX2 R207, R0 ;  /* 0x0000000000cf7308 */ /* 0x0003e20000000800 */
[--C-:B----4-:R-:W-:Y:S01]  /*9010*/  FFMA.FTZ R4, R92, R2, -R3.reuse ;  /* 0x000000025c047223 */ /* 0x110fe20000010803 */
[----:B------:R-:W-:Y:S02]  /*9020*/  F2FP.BF16.F32.PACK_AB R8, R7, R6 ;  /* 0x000000060708723e */ /* 0x000fe400000010ff */
[----:B-----5:R-:W-:Y:S01]  /*9030*/  F2FP.BF16.F32.PACK_AB R10, R216, R214 ;  /* 0x000000d6d80a723e */ /* 0x020fe200000010ff */
[----:B------:R2:W-:Y:S01]  /*9040*/  MUFU.EX2 R236, R4 ;  /* 0x0000000400ec7308 */ /* 0x0005e20000000800 */
[----:B------:R-:W-:Y:S01]  /*9050*/  MOV R92, R6 ;  /* 0x00000006005c7202 */ /* 0x000fe20000000f00 */
[-CC-:B------:R-:W-:Y:S01]  /*9060*/  FFMA.FTZ R6, R79, R2.reuse, -R3.reuse ;  /* 0x000000024f067223 */ /* 0x180fe20000010803 */
[----:B-1----:R-:W-:-:S04]  /*9070*/  FFMA.FTZ R0, R93, R2, -R3 ;  /* 0x000000025d007223 */ /* 0x002fc80000010803 */
[----:B------:R1:W4:Y:S01]  /*9080*/  MUFU.EX2 R211, R0 ;  /* 0x0000000000d37308 */ /* 0x0003220000000800 */
[-C--:B--2---:R-:W-:Y:S01]  /*9090*/  FFMA.FTZ R4, R86, R2.reuse, -R3 ;  /* 0x0000000256047223 */ /* 0x084fe20000010803 */
[C---:B------:R-:W-:Y:S02]  /*90a0*/  HMMA.16816.F32.BF16 R48, R8.reuse, R16, RZ ;  /* 0x000000100830723c */ /* 0x040fe400000418ff */
[----:B------:R-:W-:Y:S04]  /*90b0*/  MUFU.EX2 R80, R6 ;  /* 0x0000000600507308 */ /* 0x000fe80000000800 */
[----:B------:R-:W2:Y:S01]  /*90c0*/  MUFU.EX2 R217, R4 ;  /* 0x0000000400d97308 */ /* 0x000ea20000000800 */
[----:B-1----:R-:W-:Y:S01]  /*90d0*/  FFMA.FTZ R0, R70, R2, -R5 ;  /* 0x0000000246007223 */ /* 0x002fe20000010805 */
[C---:B------:R-:W-:Y:S03]  /*90e0*/  HMMA.16816.F32.BF16 R32, R8.reuse, R18, RZ ;  /* 0x000000120820723c */ /* 0x040fe600000418ff */
[----:B------:R-:W1:Y:S05]  /*90f0*/  MUFU.EX2 R237, R0 ;  /* 0x0000000000ed7308 */ /* 0x000e6a0000000800 */
[C---:B------:R-:W-:Y:S08]  /*9100*/  HMMA.16816.F32.BF16 R20, R8.reuse, R12, RZ ;  /* 0x0000000c0814723c */ /* 0x040ff000000418ff */
[C---:B------:R-:W-:Y:S08]  /*9110*/  HMMA.16816.F32.BF16 R16, R8.reuse, R14, RZ ;  /* 0x0000000e0810723c */ /* 0x040ff000000418ff */
[C---:B------:R-:W-:Y:S08]  /*9120*/  HMMA.16816.F32.BF16 R12, R8.reuse, R28, RZ ;  /* 0x0000001c080c723c */ /* 0x040ff000000418ff */
[C---:B------:R-:W-:Y:S08]  /*9130*/  HMMA.16816.F32.BF16 R28, R8.reuse, R30, RZ ;  /* 0x0000001e081c723c */ /* 0x040ff000000418ff */
[C---:B------:R-:W-:Y:S08]  /*9140*/  HMMA.16816.F32.BF16 R64, R8.reuse, R44, RZ ;  /* 0x0000002c0840723c */ /* 0x040ff000000418ff */
[----:B------:R-:W-:Y:S01]  /*9150*/  HMMA.16816.F32.BF16 R60, R8, R46, RZ ;  /* 0x0000002e083c723c */ /* 0x000fe200000418ff */
[----:B------:R-:W5:Y:S01]  /*9160*/  LDSM.16.MT88.4 R44, [R38+0xa800] ;  /* 0x00a80000262c783b */ /* 0x000f620000004200 */
[----:B----4-:R-:W-:-:S02]  /*9170*/  F2FP.BF16.F32.PACK_AB R8, R211, R236 ;  /* 0x000000ecd308723e */ /* 0x010fc400000010ff */
[----:B------:R-:W-:Y:S02]  /*9180*/  F2FP.BF16.F32.PACK_AB R9, R213, R208 ;  /* 0x000000d0d509723e */ /* 0x000fe400000010ff */
[----:B--2---:R-:W-:Y:S02]  /*9190*/  F2FP.BF16.F32.PACK_AB R10, R217, R80 ;  /* 0x00000050d90a723e */ /* 0x004fe400000010ff */
[----:B-1----:R-:W-:Y:S01]  /*91a0*/  F2FP.BF16.F32.PACK_AB R11, R237, R207 ;  /* 0x000000cfed0b723e */ /* 0x002fe200000010ff */
[----:B------:R-:W-:-:S06]  /*91b0*/  FFMA.FTZ R0, R107, R2, -R5 ;  /* 0x000000026b007223 */ /* 0x000fcc0000010805 */
[C---:B---3--:R-:W-:Y:S01]  /*91c0*/  HMMA.16816.F32.BF16 R56, R8.reuse, R24, R20 ;  /* 0x000000180838723c */ /* 0x048fe20000041814 */
[----:B------:R1:W-:Y:S01]  /*91d0*/  MUFU.EX2 R86, R0 ;  /* 0x0000000000567308 */ /* 0x0003e20000000800 */
[-C--:B------:R-:W-:Y:S01]  /*91e0*/  FFMA.FTZ R4, R94, R2.reuse, -R5 ;  /* 0x000000025e047223 */ /* 0x080fe20000010805 */
[-C--:B------:R-:W-:Y:S01]  /*91f0*/  FFMA.FTZ R6, R104, R2.reuse, -R3 ;  /* 0x0000000268067223 */ /* 0x080fe20000010803 */
[----:B------:R-:W-:Y:S04]  /*9200*/  LDSM.16.MT88.4 R20, [R85+0xb000] ;  /* 0x00b000005514783b */ /* 0x000fe80000004200 */
[C---:B------:R-:W-:Y:S01]  /*9210*/  HMMA.16816.F32.BF16 R24, R8.reuse, R26, R16 ;  /* 0x0000001a0818723c */ /* 0x040fe20000041810 */
[----:B------:R-:W2:Y:S07]  /*9220*/  LDSM.16.MT88.4 R16, [R220+0xb000] ;  /* 0x00b00000dc10783b */ /* 0x000eae0000004200 */
[----:B------:R-:W-:Y:S01]  /*9230*/  HMMA.16816.F32.BF16 R76, R8, R42, R32 ;  /* 0x0000002a084c723c */ /* 0x000fe20000041820 */
[----:B-1----:R-:W-:-:S07]  /*9240*/  FFMA.FTZ R0, R87, R2, -R5 ;  /* 0x0000000257007223 */ /* 0x002fce0000010805 */
[----:B------:R-:W-:Y:S01]  /*9250*/  HMMA.16816.F32.BF16 R32, R8, R52, R12 ;  /* 0x000000340820723c */ /* 0x000fe2000004180c */
[----:B------:R-:W1:Y:S01]  /*9260*/  LDSM.16.MT88.4 R12, [R89+0xb000] ;  /* 0x00b00000590c783b */ /* 0x000e620000004200 */
[----:B------:R3:W-:Y:S04]  /*9270*/  MUFU.EX2 R205, R4 ;  /* 0x0000000400cd7308 */ /* 0x0007e80000000800 */
[----:B------:R4:W-:Y:S01]  /*9280*/  MUFU.EX2 R209, R0 ;  /* 0x0000000000d17308 */ /* 0x0009e20000000800 */
[-CC-:B---3--:R-:W-:Y:S01]  /*9290*/  FFMA.FTZ R4, R115, R2.reuse, -R3.reuse ;  /* 0x0000000273047223 */ /* 0x188fe20000010803 */
[----:B----4-:R-:W-:-:S03]  /*92a0*/  FFMA.FTZ R0, R113, R2, -R3 ;  /* 0x0000000271007223 */ /* 0x010fc60000010803 */
[----:B------:R3:W-:Y:S04]  /*92b0*/  MUFU.EX2 R94, R4 ;  /* 0x00000004005e7308 */ /* 0x0007e80000000800 */
[----:B------:R4:W2:Y:S01]  /*92c0*/  MUFU.EX2 R206, R0 ;  /* 0x0000000000ce7308 */ /* 0x0008a20000000800 */
[----:B------:R-:W-:Y:S01]  /*92d0*/  HMMA.16816.F32.BF16 R68, R8, R40, R48 ;  /* 0x000000280844723c */ /* 0x000fe20000041830 */
[----:B------:R-:W1:Y:S02]  /*92e0*/  LDSM.16.MT88.4 R40, [R38+0xb000] ;  /* 0x00b000002628783b */ /* 0x000e640000004200 */
[----:B------:R-:W-:Y:S01]  /*92f0*/  MUFU.EX2 R87, R6 ;  /* 0x0000000600577308 */ /* 0x000fe20000000800 */
[-C--:B---3--:R-:W-:Y:S01]  /*9300*/  FFMA.FTZ R4, R105, R2.reuse, -R3 ;  /* 0x0000000269047223 */ /* 0x088fe20000010803 */
[----:B----4-:R-:W-:-:S03]  /*9310*/  FFMA.FTZ R0, R95, R2, -R5 ;  /* 0x000000025f007223 */ /* 0x010fc60000010805 */
[----:B------:R-:W3:Y:S04]  /*9320*/  MUFU.EX2 R238, R4 ;  /* 0x0000000400ee7308 */ /* 0x000ee80000000800 */
[----:B------:R-:W4:Y:S01]  /*9330*/  MUFU.EX2 R93, R0 ;  /* 0x00000000005d7308 */ /* 0x000f220000000800 */
[C---:B-----5:R-:W-:Y:S08]  /*9340*/  HMMA.16816.F32.BF16 R48, R8.reuse, R44, R64 ;  /* 0x0000002c0830723c */ /* 0x060ff00000041840 */
[C---:B------:R-:W-:Y:S08]  /*9350*/  HMMA.16816.F32.BF16 R28, R8.reuse, R54, R28 ;  /* 0x00000036081c723c */ /* 0x040ff0000004181c */
[----:B------:R-:W-:Y:S01]  /*9360*/  HMMA.16816.F32.BF16 R44, R8, R46, R60 ;  /* 0x0000002e082c723c */ /* 0x000fe2000004183c */
[----:B--2---:R-:W-:-:S02]  /*9370*/  F2FP.BF16.F32.PACK_AB R8, R206, R94 ;  /* 0x0000005ece08723e */ /* 0x004fc400000010ff */
[----:B------:R-:W-:Y:S02]  /*9380*/  F2FP.BF16.F32.PACK_AB R9, R205, R86 ;  /* 0x00000056cd09723e */ /* 0x000fe400000010ff */
[----:B---3--:R-:W-:Y:S02]  /*9390*/  F2FP.BF16.F32.PACK_AB R10, R238, R87 ;  /* 0x00000057ee0a723e */ /* 0x008fe400000010ff */
[----:B----4-:R-:W-:Y:S01]  /*93a0*/  F2FP.BF16.F32.PACK_AB R11, R93, R209 ;  /* 0x000000d15d0b723e */ /* 0x010fe200000010ff */
[----:B------:R-:W-:-:S06]  /*93b0*/  FFMA.FTZ R0, R114, R2, -R5 ;  /* 0x0000000272007223 */ /* 0x000fcc0000010805 */
[----:B------:R-:W-:Y:S01]  /*93c0*/  HMMA.16816.F32.BF16 R52, R8, R16, R68 ;  /* 0x000000100834723c */ /* 0x000fe20000041844 */
[----:B------:R2:W-:Y:S01]  /*93d0*/  MUFU.EX2 R81, R0 ;  /* 0x0000000000517308 */ /* 0x0005e20000000800 */
[----:B------:R-:W-:-:S06]  /*93e0*/  FFMA.FTZ R4, R109, R2, -R5 ;  /* 0x000000026d047223 */ /* 0x000fcc0000010805 */
[C---:B------:R-:W-:Y:S01]  /*93f0*/  HMMA.16816.F32.BF16 R76, R8.reuse, R18, R76 ;  /* 0x00000012084c723c */ /* 0x040fe2000004184c */
[----:B------:R-:W3:Y:S07]  /*9400*/  LDSM.16.MT88.4 R16, [R220+0xb800] ;  /* 0x00b80000dc10783b */ /* 0x000eee0000004200 */
[----:B-1----:R-:W-:Y:S01]  /*9410*/  HMMA.16816.F32.BF16 R64, R8, R12, R56 ;  /* 0x0000000c0840723c */ /* 0x002fe20000041838 */
[----:B--2---:R-:W-:-:S07]  /*9420*/  FFMA.FTZ R0, R106, R2, -R5 ;  /* 0x000000026a007223 */ /* 0x004fce0000010805 */
[----:B------:R-:W-:Y:S01]  /*9430*/  HMMA.16816.F32.BF16 R60, R8, R14, R24 ;  /* 0x0000000e083c723c */ /* 0x000fe20000041818 */
[----:B------:R-:W1:Y:S01]  /*9440*/  LDSM.16.MT88.4 R12, [R89+0xb800] ;  /* 0x00b80000590c783b */ /* 0x000e620000004200 */
[----:B------:R2:W4:Y:S04]  /*9450*/  MUFU.EX2 R82, R4 ;  /* 0x0000000400527308 */ /* 0x0005280000000800 */
[----:B------:R5:W-:Y:S01]  /*9460*/  MUFU.EX2 R24, R0 ;  /* 0x0000000000187308 */ /* 0x000be20000000800 */
[-CC-:B------:R-:W-:Y:S01]  /*9470*/  FFMA.FTZ R6, R110, R2.reuse, -R3.reuse ;  /* 0x000000026e067223 */ /* 0x180fe20000010803 */
[-CC-:B--2---:R-:W-:Y:S01]  /*9480*/  FFMA.FTZ R4, R122, R2.reuse, -R3.reuse ;  /* 0x000000027a047223 */ /* 0x184fe20000010803 */
[----:B-----5:R-:W-:-:S03]  /*9490*/  FFMA.FTZ R0, R121, R2, -R3 ;  /* 0x0000000279007223 */ /* 0x020fc60000010803 */
[----:B------:R2:W-:Y:S04]  /*94a0*/  MUFU.EX2 R249, R4 ;  /* 0x0000000400f97308 */ /* 0x0005e80000000800 */
[----:B------:R5:W3:Y:S01]  /*94b0*/  MUFU.EX2 R251, R0 ;  /* 0x0000000000fb7308 */ /* 0x000ae20000000800 */
[-C--:B--2---:R-:W-:Y:S01]  /*94c0*/  FFMA.FTZ R4, R112, R2.reuse, -R3 ;  /* 0x0000000270047223 */ /* 0x084fe20000010803 */
[----:B-----5:R-:W-:Y:S02]  /*94d0*/  FFMA.FTZ R0, R108, R2, -R5 ;  /* 0x000000026c007223 */ /* 0x020fe40000010805 */
[----:B------:R-:W-:Y:S04]  /*94e0*/  MUFU.EX2 R112, R6 ;  /* 0x0000000600707308 */ /* 0x000fe80000000800 */
[----:B------:R-:W2:Y:S04]  /*94f0*/  MUFU.EX2 R106, R4 ;  /* 0x00000004006a7308 */ /* 0x000ea80000000800 */
[----:B------:R-:W5:Y:S01]  /*9500*/  MUFU.EX2 R250, R0 ;  /* 0x0000000000fa7308 */ /* 0x000f620000000800 */
[----:B----4-:R-:W-:-:S02]  /*9510*/  MOV R122, R82 ;  /* 0x00000052007a7202 */ /* 0x010fc40000000f00 */
[----:B------:R-:W-:Y:S01]  /*9520*/  MOV R121, R81 ;  /* 0x0000005100797202 */ /* 0x000fe20000000f00 */
[----:B------:R-:W-:Y:S01]  /*9530*/  HMMA.16816.F32.BF16 R56, R8, R20, R32 ;  /* 0x000000140838723c */ /* 0x000fe20000041820 */
[----:B------:R-:W-:-:S07]  /*9540*/  MOV R108, R80 ;  /* 0x00000050006c7202 */ /* 0x000fce0000000f00 */
[C---:B------:R-:W-:Y:S01]  /*9550*/  HMMA.16816.F32.BF16 R68, R8.reuse, R22, R28 ;  /* 0x000000160844723c */ /* 0x040fe2000004181c */
[----:B------:R-:W4:Y:S04]  /*9560*/  LDSM.16.MT88.4 R20, [R85+0xb800] ;  /* 0x00b800005514783b */ /* 0x000f280000004200 */
[----:B------:R-:W4:Y:S03]  /*9570*/  LDSM.16.MT88.4 R28, [R38+0xb800] ;  /* 0x00b80000261c783b */ /* 0x000f260000004200 */
[C---:B------:R-:W-:Y:S08]  /*9580*/  HMMA.16816.F32.BF16 R80, R8.reuse, R40, R48 ;  /* 0x000000280850723c */ /* 0x040ff00000041830 */
[----:B------:R-:W-:Y:S01]  /*9590*/  HMMA.16816.F32.BF16 R44, R8, R42, R44 ;  /* 0x0000002a082c723c */ /* 0x000fe2000004182c */
[----:B---3--:R-:W-:-:S02]  /*95a0*/  F2FP.BF16.F32.PACK_AB R8, R251, R249 ;  /* 0x000000f9fb08723e */ /* 0x008fc400000010ff */
[----:B------:R-:W-:Y:S02]  /*95b0*/  F2FP.BF16.F32.PACK_AB R9, R122, R121 ;  /* 0x000000797a09723e */ /* 0x000fe400000010ff */
[----:B--2---:R-:W-:Y:S02]  /*95c0*/  F2FP.BF16.F32.PACK_AB R10, R106, R112 ;  /* 0x000000706a0a723e */ /* 0x004fe400000010ff */
[----:B-----5:R-:W-:Y:S01]  /*95d0*/  F2FP.BF16.F32.PACK_AB R11, R250, R24 ;  /* 0x00000018fa0b723e */ /* 0x020fe200000010ff */
[----:B------:R-:W-:-:S06]  /*95e0*/  FFMA.FTZ R0, R123, R2, -R5 ;  /* 0x000000027b007223 */ /* 0x000fcc0000010805 */
[----:B------:R-:W-:Y:S01]  /*95f0*/  HMMA.16816.F32.BF16 R52, R8, R16, R52 ;  /* 0x000000100834723c */ /* 0x000fe20000041834 */
[----:B------:R2:W-:Y:S01]  /*9600*/  MUFU.EX2 R246, R0 ;  /* 0x0000000000f67308 */ /* 0x0005e20000000800 */
[----:B------:R-:W-:-:S06]  /*9610*/  FFMA.FTZ R4, R120, R2, -R5 ;  /* 0x0000000278047223 */ /* 0x000fcc0000010805 */
[C---:B------:R-:W-:Y:S01]  /*9620*/  HMMA.16816.F32.BF16 R40, R8.reuse, R18, R76 ;  /* 0x000000120828723c */ /* 0x040fe2000004184c */
[----:B------:R-:W-:Y:S01]  /*9630*/  MOV R77, R24 ;  /* 0x00000018004d7202 */ /* 0x000fe20000000f00 */
[----:B------:R-:W3:Y:S06]  /*9640*/  LDSM.16.MT88.4 R16, [R220+0xc000] ;  /* 0x00c00000dc10783b */ /* 0x000eec0000004200 */
[----:B-1----:R-:W-:Y:S01]  /*9650*/  HMMA.16816.F32.BF16 R24, R8, R12, R64 ;  /* 0x0000000c0818723c */ /* 0x002fe20000041840 */
[----:B--2---:R-:W-:-:S07]  /*9660*/  FFMA.FTZ R0, R111, R2, -R5 ;  /* 0x000000026f007223 */ /* 0x004fce0000010805 */
[----:B------:R-:W-:Y:S01]  /*9670*/  HMMA.16816.F32.BF16 R32, R8, R14, R60 ;  /* 0x0000000e0820723c */ /* 0x000fe2000004183c */
[----:B------:R-:W1:Y:S01]  /*9680*/  LDSM.16.MT88.4 R12, [R89+0xc000] ;  /* 0x00c00000590c783b */ /* 0x000e620000004200 */
[----:B------:R2:W-:Y:S01]  /*9690*/  MUFU.EX2 R248, R4 ;  /* 0x0000000400f87308 */ /* 0x0005e20000000800 */
[-CC-:B------:R-:W-:Y:S02]  /*96a0*/  FFMA.FTZ R6, R117, R2.reuse, -R3.reuse ;  /* 0x0000000275067223 */ /* 0x180fe40000010803 */
[----:B------:R-:W-:Y:S01]  /*96b0*/  LDSM.16.MT88.4 R60, [R38+0xc000] ;  /* 0x00c00000263c783b */ /* 0x000fe20000004200 */
[----:B------:R5:W-:Y:S01]  /*96c0*/  MUFU.EX2 R247, R0 ;  /* 0x0000000000f77308 */ /* 0x000be20000000800 */
[-CC-:B--2---:R-:W-:Y:S01]  /*96d0*/  FFMA.FTZ R4, R124, R2.reuse, -R3.reuse ;  /* 0x000000027c047223 */ /* 0x184fe20000010803 */
[----:B-----5:R-:W-:-:S03]  /*96e0*/  FFMA.FTZ R0, R125, R2, -R3 ;  /* 0x000000027d007223 */ /* 0x020fc60000010803 */
[----:B------:R2:W-:Y:S04]  /*96f0*/  MUFU.EX2 R244, R4 ;  /* 0x0000000400f47308 */ /* 0x0005e80000000800 */
[----:B------:R5:W3:Y:S04]  /*9700*/  MUFU.EX2 R242, R0 ;  /* 0x0000000000f27308 */ /* 0x000ae80000000800 */
[----:B------:R-:W-:Y:S01]  /*9710*/  MUFU.EX2 R243, R6 ;  /* 0x0000000600f37308 */ /* 0x000fe20000000800 */
[-C--:B--2---:R-:W-:Y:S01]  /*9720*/  FFMA.FTZ R4, R118, R2.reuse, -R3 ;  /* 0x0000000276047223 */ /* 0x084fe20000010803 */
[----:B-----5:R-:W-:-:S03]  /*9730*/  FFMA.FTZ R0, R116, R2, -R5 ;  /* 0x0000000274007223 */ /* 0x020fc60000010805 */
[----:B------:R-:W2:Y:S04]  /*9740*/  MUFU.EX2 R245, R4 ;  /* 0x0000000400f57308 */ /* 0x000ea80000000800 */
[----:B------:R5:W1:Y:S01]  /*9750*/  MUFU.EX2 R241, R0 ;  /* 0x0000000000f17308 */ /* 0x000a620000000800 */
[C---:B----4-:R-:W-:Y:S01]  /*9760*/  HMMA.16816.F32.BF16 R48, R8.reuse, R20, R56 ;  /* 0x000000140830723c */ /* 0x050fe20000041838 */
[----:B------:R-:W4:Y:S07]  /*9770*/  LDSM.16.MT88.4 R56, [R85+0xc000] ;  /* 0x00c000005538783b */ /* 0x000f2e0000004200 */
[C---:B------:R-:W-:Y:S08]  /*9780*/  HMMA.16816.F32.BF16 R68, R8.reuse, R22, R68 ;  /* 0x000000160844723c */ /* 0x040ff00000041844 */
[C---:B------:R-:W-:Y:S08]  /*9790*/  HMMA.16816.F32.BF16 R80, R8.reuse, R28, R80 ;  /* 0x0000001c0850723c */ /* 0x040ff00000041850 */
[----:B------:R-:W-:Y:S01]  /*97a0*/  HMMA.16816.F32.BF16 R44, R8, R30, R44 ;  /* 0x0000001e082c723c */ /* 0x000fe2000004182c */
[----:B---3--:R-:W-:Y:S01]  /*97b0*/  F2FP.BF16.F32.PACK_AB R8, R242, R244 ;  /* 0x000000f4f208723e */ /* 0x008fe200000010ff */
[--C-:B-----5:R-:W-:Y:S01]  /*97c0*/  FFMA.FTZ R0, R101, R2, -R5.reuse ;  /* 0x0000000265007223 */ /* 0x120fe20000010805 */
[----:B------:R-:W-:Y:S01]  /*97d0*/  F2FP.BF16.F32.PACK_AB R9, R248, R246 ;  /* 0x000000f6f809723e */ /* 0x000fe200000010ff */
[----:B------:R-:W-:Y:S01]  /*97e0*/  FFMA.FTZ R4, R100, R2, -R5 ;  /* 0x0000000264047223 */ /* 0x000fe20000010805 */
[----:B--2---:R-:W-:-:S02]  /*97f0*/  F2FP.BF16.F32.PACK_AB R10, R245, R243 ;  /* 0x000000f3f50a723e */ /* 0x004fc400000010ff */
[----:B-1----:R-:W-:Y:S01]  /*9800*/  F2FP.BF16.F32.PACK_AB R11, R241, R247 ;  /* 0x000000f7f10b723e */ /* 0x002fe200000010ff */
[----:B------:R1:W-:Y:S01]  /*9810*/  MUFU.EX2 R240, R0 ;  /* 0x0000000000f07308 */ /* 0x0003e20000000800 */
[----:B------:R-:W-:Y:S02]  /*9820*/  MOV R79, R238 ;  /* 0x000000ee004f7202 */ /* 0x000fe40000000f00 */
[----:B------:R-:W-:Y:S02]  /*9830*/  MOV R110, R237 ;  /* 0x000000ed006e7202 */ /* 0x000fe40000000f00 */
[----:B------:R-:W-:Y:S01]  /*9840*/  MOV R107, R236 ;  /* 0x000000ec006b7202 */ /* 0x000fe20000000f00 */
[C---:B------:R-:W-:Y:S01]  /*9850*/  HMMA.16816.F32.BF16 R64, R8.reuse, R16, R52 ;  /* 0x000000100840723c */ /* 0x040fe20000041834 */
[----:B------:R-:W-:Y:S01]  /*9860*/  MOV R109, R219 ;  /* 0x000000db006d7202 */ /* 0x000fe20000000f00 */
[----:B------:R-:W-:Y:S01]  /*9870*/  FFMA.FTZ R6, R98, R2, -R3 ;  /* 0x0000000262067223 */ /* 0x000fe20000010803 */
[----:B------:R-:W-:Y:S01]  /*9880*/  MOV R114, R218 ;  /* 0x000000da00727202 */ /* 0x000fe20000000f00 */
[----:B------:R-:W-:Y:S04]  /*9890*/  LDSM.16.MT88.4 R28, [R85+0xc800] ;  /* 0x00c80000551c783b */ /* 0x000fe80000004200 */
[----:B------:R-:W-:Y:S01]  /*98a0*/  HMMA.16816.F32.BF16 R52, R8, R18, R40 ;  /* 0x000000120834723c */ /* 0x000fe20000041828 */
[----:B------:R-:W2:Y:S01]  /*98b0*/  LDSM.16.MT88.4 R16, [R220+0xc800] ;  /* 0x00c80000dc10783b */ /* 0x000ea20000004200 */
[----:B-1----:R-:W-:-:S06]  /*98c0*/  FFMA.FTZ R0, R96, R2, -R5 ;  /* 0x0000000260007223 */ /* 0x002fcc0000010805 */
[C---:B------:R-:W-:Y:S08]  /*98d0*/  HMMA.16816.F32.BF16 R24, R8.reuse, R12, R24 ;  /* 0x0000000c0818723c */ /* 0x040ff00000041818 */
[----:B------:R-:W-:Y:S01]  /*98e0*/  HMMA.16816.F32.BF16 R20, R8, R14, R32 ;  /* 0x0000000e0814723c */ /* 0x000fe20000041820 */
[----:B------:R-:W1:Y:S01]  /*98f0*/  LDSM.16.MT88.4 R12, [R89+0xc800] ;  /* 0x00c80000590c783b */ /* 0x000e620000004200 */
[----:B------:R3:W-:Y:S04]  /*9900*/  MUFU.EX2 R237, R4 ;  /* 0x0000000400ed7308 */ /* 0x0007e80000000800 */
[----:B------:R5:W-:Y:S01]  /*9910*/  MUFU.EX2 R238, R0 ;  /* 0x0000000000ee7308 */ /* 0x000be20000000800 */
[----:B------:R-:W-:Y:S01]  /*9920*/  MOV R95, R217 ;  /* 0x000000d9005f7202 */ /* 0x000fe20000000f00 */
[-CC-:B---3--:R-:W-:Y:S01]  /*9930*/  FFMA.FTZ R4, R129, R2.reuse, -R3.reuse ;  /* 0x0000000281047223 */ /* 0x188fe20000010803 */
[----:B-----5:R-:W-:-:S03]  /*9940*/  FFMA.FTZ R0, R127, R2, -R3 ;  /* 0x000000027f007223 */ /* 0x020fc60000010803 */
[----:B------:R3:W-:Y:S04]  /*9950*/  MUFU.EX2 R219, R4 ;  /* 0x0000000400db7308 */ /* 0x0007e80000000800 */
[----:B------:R5:W2:Y:S04]  /*9960*/  MUFU.EX2 R236, R0 ;  /* 0x0000000000ec7308 */ /* 0x000aa80000000800 */
[----:B------:R-:W-:Y:S01]  /*9970*/  MUFU.EX2 R217, R6 ;  /* 0x0000000600d97308 */ /* 0x000fe20000000800 */
[-C--:B---3--:R-:W-:Y:S01]  /*9980*/  FFMA.FTZ R4, R99, R2.reuse, -R3 ;  /* 0x0000000263047223 */ /* 0x088fe20000010803 */
[----:B-----5:R-:W-:-:S03]  /*9990*/  FFMA.FTZ R0, R97, R2, -R5 ;  /* 0x0000000261007223 */ /* 0x020fc60000010805 */
[----:B------:R-:W3:Y:S04]  /*99a0*/  MUFU.EX2 R239, R4 ;  /* 0x0000000400ef7308 */ /* 0x000ee80000000800 */
[----:B------:R-:W5:Y:S01]  /*99b0*/  MUFU.EX2 R218, R0 ;  /* 0x0000000000da7308 */ /* 0x000f620000000800 */
[C---:B----4-:R-:W-:Y:S08]  /*99c0*/  HMMA.16816.F32.BF16 R32, R8.reuse, R56, R48 ;  /* 0x000000380820723c */ /* 0x050ff00000041830 */
[C---:B------:R-:W-:Y:S08]  /*99d0*/  HMMA.16816.F32.BF16 R40, R8.reuse, R58, R68 ;  /* 0x0000003a0828723c */ /* 0x040ff00000041844 */
[C---:B------:R-:W-:Y:S08]  /*99e0*/  HMMA.16816.F32.BF16 R68, R8.reuse, R60, R80 ;  /* 0x0000003c0844723c */ /* 0x040ff00000041850 */
[----:B------:R-:W-:Y:S01]  /*99f0*/  HMMA.16816.F32.BF16 R48, R8, R62, R44 ;  /* 0x0000003e0830723c */ /* 0x000fe2000004182c */
[----:B------:R-:W4:Y:S01]  /*9a00*/  LDSM.16.MT88.4 R44, [R38+0xc800] ;  /* 0x00c80000262c783b */ /* 0x000f220000004200 */
[----:B--2---:R-:W-:-:S02]  /*9a10*/  F2FP.BF16.F32.PACK_AB R8, R236, R219 ;  /* 0x000000dbec08723e */ /* 0x004fc400000010ff */
[----:B------:R-:W-:Y:S02]  /*9a20*/  F2FP.BF16.F32.PACK_AB R9, R237, R240 ;  /* 0x000000f0ed09723e */ /* 0x000fe400000010ff */
[----:B---3--:R-:W-:Y:S02]  /*9a30*/  F2FP.BF16.F32.PACK_AB R10, R239, R217 ;  /* 0x000000d9ef0a723e */ /* 0x008fe400000010ff */
[----:B-----5:R-:W-:Y:S01]  /*9a40*/  F2FP.BF16.F32.PACK_AB R11, R218, R238 ;  /* 0x000000eeda0b723e */ /* 0x020fe200000010ff */
[----:B------:R-:W-:Y:S01]  /*9a50*/  FFMA.FTZ R0, R128, R2, -R5 ;  /* 0x0000000280007223 */ /* 0x000fe20000010805 */
[----:B------:R-:W-:-:S05]  /*9a60*/  MOV R113, R214 ;  /* 0x000000d600717202 */ /* 0x000fca0000000f00 */
[----:B------:R-:W-:Y:S01]  /*9a70*/  HMMA.16816.F32.BF16 R56, R8, R18, R52 ;  /* 0x000000120838723c */ /* 0x000fe20000041834 */
[----:B------:R2:W-:Y:S01]  /*9a80*/  MUFU.EX2 R214, R0 ;  /* 0x0000000000d67308 */ /* 0x0005e20000000800 */
[----:B------:R-:W-:-:S06]  /*9a90*/  FFMA.FTZ R4, R102, R2, -R5 ;  /* 0x0000000266047223 */ /* 0x000fcc0000010805 */
[C---:B-1----:R-:W-:Y:S08]  /*9aa0*/  HMMA.16816.F32.BF16 R52, R8.reuse, R12, R24 ;  /* 0x0000000c0834723c */ /* 0x042ff00000041818 */
[----:B------:R-:W-:Y:S01]  /*9ab0*/  HMMA.16816.F32.BF16 R20, R8, R14, R20 ;  /* 0x0000000e0814723c */ /* 0x000fe20000041814 */
[----:B------:R-:W1:Y:S01]  /*9ac0*/  LDSM.16.MT88.4 R12, [R89+0xd000] ;  /* 0x00d00000590c783b */ /* 0x000e620000004200 */
[----:B--2---:R-:W-:Y:S01]  /*9ad0*/  FFMA.FTZ R0, R90, R2, -R5 ;  /* 0x000000025a007223 */ /* 0x004fe20000010805 */
[----:B------:R-:W-:-:S02]  /*9ae0*/  MOV R105, R216 ;  /* 0x000000d800697202 */ /* 0x000fc40000000f00 */
[----:B------:R-:W-:Y:S01]  /*9af0*/  MOV R115, R215 ;  /* 0x000000d700737202 */ /* 0x000fe20000000f00 */
[----:B------:R2:W-:Y:S04]  /*9b00*/  MUFU.EX2 R216, R0 ;  /* 0x0000000000d87308 */ /* 0x0005e80000000800 */
[----:B------:R3:W-:Y:S01]  /*9b10*/  MUFU.EX2 R215, R4 ;  /* 0x0000000400d77308 */ /* 0x0007e20000000800 */
[----:B------:R-:W-:Y:S02]  /*9b20*/  MOV R78, R211 ;  /* 0x000000d3004e7202 */ /* 0x000fe40000000f00 */
[----:B------:R-:W-:Y:S01]  /*9b30*/  MOV R76, R209 ;  /* 0x000000d1004c7202 */ /* 0x000fe20000000f00 */
[-CC-:B------:R-:W-:Y:S01]  /*9b40*/  FFMA.FTZ R6, R103, R2.reuse, -R3.reuse ;  /* 0x0000000267067223 */ /* 0x180fe20000010803 */
[-CC-:B--2---:R-:W-:Y:S01]  /*9b50*/  FFMA.FTZ R0, R131, R2.reuse, -R3.reuse ;  /* 0x0000000283007223 */ /* 0x184fe20000010803 */
[----:B---3--:R-:W-:-:S03]  /*9b60*/  FFMA.FTZ R4, R137, R2, -R3 ;  /* 0x0000000289047223 */ /* 0x008fc60000010803 */
[----:B------:R2:W-:Y:S01]  /*9b70*/  MUFU.EX2 R211, R0 ;  /* 0x0000000000d37308 */ /* 0x0005e20000000800 */
[----:B------:R-:W-:-:S03]  /*9b80*/  MOV R117, R93 ;  /* 0x0000005d00757202 */ /* 0x000fc60000000f00 */
[----:B------:R3:W5:Y:S01]  /*9b90*/  MUFU.EX2 R209, R4 ;  /* 0x0000000400d17308 */ /* 0x0007620000000800 */
[----:B------:R-:W-:Y:S02]  /*9ba0*/  MOV R104, R212 ;  /* 0x000000d400687202 */ /* 0x000fe40000000f00 */
[----:B------:R-:W-:Y:S01]  /*9bb0*/  MOV R118, R213 ;  /* 0x000000d500767202 */ /* 0x000fe20000000f00 */
[----:B------:R-:W-:Y:S01]  /*9bc0*/  MUFU.EX2 R212, R6 ;  /* 0x0000000600d47308 */ /* 0x000fe20000000800 */
[----:B------:R-:W-:Y:S01]  /*9bd0*/  MOV R93, R210 ;  /* 0x000000d2005d7202 */ /* 0x000fe20000000f00 */
[-C--:B--2---:R-:W-:Y:S01]  /*9be0*/  FFMA.FTZ R0, R91, R2.reuse, -R5 ;  /* 0x000000025b007223 */ /* 0x084fe20000010805 */
[----:B---3--:R-:W-:-:S03]  /*9bf0*/  FFMA.FTZ R4, R126, R2, -R3 ;  /* 0x000000027e047223 */ /* 0x008fc60000010803 */
[----:B------:R-:W-:Y:S04]  /*9c00*/  MUFU.EX2 R210, R0 ;  /* 0x0000000000d27308 */ /* 0x000fe80000000800 */
[----:B------:R-:W2:Y:S01]  /*9c10*/  MUFU.EX2 R213, R4 ;  /* 0x0000000400d57308 */ /* 0x000ea20000000800 */
[----:B------:R-:W-:Y:S01]  /*9c20*/  HMMA.16816.F32.BF16 R64, R8, R16, R64 ;  /* 0x000000100840723c */ /* 0x000fe20000041840 */
[----:B------:R-:W3:Y:S01]  /*9c30*/  LDSM.16.MT88.4 R16, [R220+0xd000] ;  /* 0x00d00000dc10783b */ /* 0x000ee20000004200 */
[----:B------:R-:W-:Y:S02]  /*9c40*/  MOV R91, R76 ;  /* 0x0000004c005b7202 */ /* 0x000fe40000000f00 */
[----:B------:R-:W-:Y:S02]  /*9c50*/  MOV R120, R77 ;  /* 0x0000004d00787202 */ /* 0x000fe40000000f00 */
[----:B------:R-:W-:-:S02]  /*9c60*/  MOV R111, R78 ;  /* 0x0000004e006f7202 */ /* 0x000fc40000000f00 */
[C---:B------:R-:W-:Y:S01]  /*9c70*/  HMMA.16816.F32.BF16 R24, R8.reuse, R28, R32 ;  /* 0x0000001c0818723c */ /* 0x040fe20000041820 */
[----:B------:R-:W-:Y:S01]  /*9c80*/  MOV R124, R79 ;  /* 0x0000004f007c7202 */ /* 0x000fe20000000f00 */
[----:B------:R-:W-:Y:S06]  /*9c90*/  LDSM.16.MT88.4 R32, [R38+0xd000] ;  /* 0x00d000002620783b */ /* 0x000fec0000004200 */
[C---:B------:R-:W-:Y:S01]  /*9ca0*/  HMMA.16816.F32.BF16 R60, R8.reuse, R30, R40 ;  /* 0x0000001e083c723c */ /* 0x040fe20000041828 */
[----:B------:R-:W3:Y:S07]  /*9cb0*/  LDSM.16.MT88.4 R28, [R85+0xd000] ;  /* 0x00d00000551c783b */ /* 0x000eee0000004200 */
[C---:B----4-:R-:W-:Y:S08]  /*9cc0*/  HMMA.16816.F32.BF16 R76, R8.reuse, R44, R68 ;  /* 0x0000002c084c723c */ /* 0x050ff00000041844 */
[----:B------:R-:W-:Y:S01]  /*9cd0*/  HMMA.16816.F32.BF16 R44, R8, R46, R48 ;  /* 0x0000002e082c723c */ /* 0x000fe20000041830 */
[----:B-----5:R-:W-:-:S02]  /*9ce0*/  F2FP.BF16.F32.PACK_AB R8, R211, R209 ;  /* 0x000000d1d308723e */ /* 0x020fc400000010ff */
[----:B------:R-:W-:Y:S02]  /*9cf0*/  F2FP.BF16.F32.PACK_AB R9, R215, R214 ;  /* 0x000000d6d709723e */ /* 0x000fe400000010ff */
[----:B--2---:R-:W-:Y:S02]  /*9d00*/  F2FP.BF16.F32.PACK_AB R10, R213, R212 ;  /* 0x000000d4d50a723e */ /* 0x004fe400000010ff */
[----:B------:R-:W-:Y:S01]  /*9d10*/  F2FP.BF16.F32.PACK_AB R11, R210, R216 ;  /* 0x000000d8d20b723e */ /* 0x000fe200000010ff */
[----:B------:R-:W-:Y:S01]  /*9d20*/  FFMA.FTZ R0, R139, R2, -R5 ;  /* 0x000000028b007223 */ /* 0x000fe20000010805 */
[----:B------:R-:W-:-:S05]  /*9d30*/  MOV R116, R208 ;  /* 0x000000d000747202 */ /* 0x000fca0000000f00 */
[----:B-1----:R-:W-:Y:S01]  /*9d40*/  HMMA.16816.F32.BF16 R48, R8, R12, R52 ;  /* 0x0000000c0830723c */ /* 0x002fe20000041834 */
[----:B------:R1:W-:Y:S01]  /*9d50*/  MUFU.EX2 R208, R0 ;  /* 0x0000000000d07308 */ /* 0x0003e20000000800 */
[----:B------:R-:W-:-:S06]  /*9d60*/  FFMA.FTZ R4, R130, R2, -R5 ;  /* 0x0000000282047223 */ /* 0x000fcc0000010805 */
[----:B------:R-:W-:Y:S01]  /*9d70*/  HMMA.16816.F32.BF16 R40, R8, R14, R20 ;  /* 0x0000000e0828723c */ /* 0x000fe20000041814 */
[----:B------:R-:W2:Y:S01]  /*9d80*/  LDSM.16.MT88.4 R12, [R89+0xd800] ;  /* 0x00d80000590c783b */ /* 0x000ea20000004200 */
[----:B------:R-:W-:Y:S02]  /*9d90*/  MOV R123, R207 ;  /* 0x000000cf007b7202 */ /* 0x000fe40000000f00 */
[----:B------:R-:W-:Y:S01]  /*9da0*/  MOV R101, R206 ;  /* 0x000000ce00657202 */ /* 0x000fe20000000f00 */
[-C--:B-1----:R-:W-:Y:S01]  /*9db0*/  FFMA.FTZ R0, R119, R2.reuse, -R5 ;  /* 0x0000000277007223 */ /* 0x082fe20000010805 */
[----:B------:R1:W-:Y:S04]  /*9dc0*/  MUFU.EX2 R207, R4 ;  /* 0x0000000400cf7308 */ /* 0x0003e80000000800 */
[----:B------:R4:W-:Y:S01]  /*9dd0*/  MUFU.EX2 R206, R0 ;  /* 0x0000000000ce7308 */ /* 0x0009e20000000800 */
[----:B------:R-:W-:Y:S01]  /*9de0*/  MOV R100, R205 ;  /* 0x000000cd00647202 */ /* 0x000fe20000000f00 */
[-CC-:B------:R-:W-:Y:S01]  /*9df0*/  FFMA.FTZ R6, R140, R2.reuse, -R3.reuse ;  /* 0x000000028c067223 */ /* 0x180fe20000010803 */
[-CC-:B-1----:R-:W-:Y:S01]  /*9e00*/  FFMA.FTZ R4, R145, R2.reuse, -R3.reuse ;  /* 0x0000000291047223 */ /* 0x182fe20000010803 */
[----:B----4-:R-:W-:-:S03]  /*9e10*/  FFMA.FTZ R0, R147, R2, -R3 ;  /* 0x0000000293007223 */ /* 0x010fc60000010803 */
[----:B------:R1:W-:Y:S04]  /*9e20*/  MUFU.EX2 R205, R4 ;  /* 0x0000000400cd7308 */ /* 0x0003e80000000800 */
[----:B------:R4:W5:Y:S04]  /*9e30*/  MUFU.EX2 R139, R0 ;  /* 0x00000000008b7308 */ /* 0x0009680000000800 */
[----:B------:R-:W-:Y:S01]  /*9e40*/  MUFU.EX2 R137, R6 ;  /* 0x0000000600897308 */ /* 0x000fe20000000800 */
[-C--:B-1----:R-:W-:Y:S01]  /*9e50*/  FFMA.FTZ R4, R141, R2.reuse, -R3 ;  /* 0x000000028d047223 */ /* 0x082fe20000010803 */
[----:B----4-:R-:W-:-:S03]  /*9e60*/  FFMA.FTZ R0, R136, R2, -R5 ;  /* 0x0000000288007223 */ /* 0x010fc60000010805 */
[----:B------:R-:W1:Y:S04]  /*9e70*/  MUFU.EX2 R140, R4 ;  /* 0x00000004008c7308 */ /* 0x000e680000000800 */
[----:B------:R4:W2:Y:S01]  /*9e80*/  MUFU.EX2 R136, R0 ;  /* 0x0000000000887308 */ /* 0x0008a20000000800 */
[C---:B---3--:R-:W-:Y:S08]  /*9e90*/  HMMA.16816.F32.BF16 R68, R8.reuse, R16, R64 ;  /* 0x000000100844723c */ /* 0x048ff00000041840 */
[C---:B------:R-:W-:Y:S01]  /*9ea0*/  HMMA.16816.F32.BF16 R56, R8.reuse, R18, R56 ;  /* 0x000000120838723c */ /* 0x040fe20000041838 */
[----:B------:R-:W3:Y:S07]  /*9eb0*/  LDSM.16.MT88.4 R16, [R220+0xd800] ;  /* 0x00d80000dc10783b */ /* 0x000eee0000004200 */
[C---:B------:R-:W-:Y:S01]  /*9ec0*/  HMMA.16816.F32.BF16 R20, R8.reuse, R28, R24 ;  /* 0x0000001c0814723c */ /* 0x040fe20000041818 */
[----:B------:R-:W-:Y:S07]  /*9ed0*/  LDSM.16.MT88.4 R24, [R85+0xd800] ;  /* 0x00d800005518783b */ /* 0x000fee0000004200 */
[C---:B------:R-:W-:Y:S08]  /*9ee0*/  HMMA.16816.F32.BF16 R64, R8.reuse, R30, R60 ;  /* 0x0000001e0840723c */ /* 0x040ff0000004183c */
[C---:B------:R-:W-:Y:S08]  /*9ef0*/  HMMA.16816.F32.BF16 R76, R8.reuse, R32, R76 ;  /* 0x00000020084c723c */ /* 0x040ff0000004184c */
[----:B------:R-:W-:Y:S01]  /*9f00*/  HMMA.16816.F32.BF16 R28, R8, R34, R44 ;  /* 0x00000022081c723c */ /* 0x000fe2000004182c */
[----:B------:R-:W3:Y:S01]  /*9f10*/  LDSM.16.MT88.4 R32, [R38+0xd800] ;  /* 0x00d800002620783b */ /* 0x000ee20000004200 */
[----:B-----5:R-:W-:-:S02]  /*9f20*/  F2FP.BF16.F32.PACK_AB R8, R139, R205 ;  /* 0x000000cd8b08723e */ /* 0x020fc400000010ff */
[----:B------:R-:W-:Y:S01]  /*9f30*/  F2FP.BF16.F32.PACK_AB R9, R207, R208 ;  /* 0x000000d0cf09723e */ /* 0x000fe200000010ff */
[-CC-:B----4-:R-:W-:Y:S01]  /*9f40*/  FFMA.FTZ R0, R149, R2.reuse, -R5.reuse ;  /* 0x0000000295007223 */ /* 0x190fe20000010805 */
[----:B-1----:R-:W-:Y:S01]  /*9f50*/  F2FP.BF16.F32.PACK_AB R10, R140, R137 ;  /* 0x000000898c0a723e */ /* 0x002fe200000010ff */
[----:B------:R-:W-:Y:S01]  /*9f60*/  FFMA.FTZ R4, R142, R2, -R5 ;  /* 0x000000028e047223 */ /* 0x000fe20000010805 */
[----:B--2---:R-:W-:Y:S01]  /*9f70*/  F2FP.BF16.F32.PACK_AB R11, R136, R206 ;  /* 0x000000ce880b723e */ /* 0x004fe200000010ff */
[----:B------:R1:W-:Y:S01]  /*9f80*/  MUFU.EX2 R130, R0 ;  /* 0x0000000000827308 */ /* 0x0003e20000000800 */
[-C--:B------:R-:W-:Y:S01]  /*9f90*/  FFMA.FTZ R6, R144, R2.reuse, -R3 ;  /* 0x0000000290067223 */ /* 0x080fe20000010803 */
[----:B------:R-:W-:Y:S04]  /*9fa0*/  LDSM.16.MT88.4 R44, [R85+0xe000] ;  /* 0x00e00000552c783b */ /* 0x000fe80000004200 */
[C---:B------:R-:W-:Y:S08]  /*9fb0*/  HMMA.16816.F32.BF16 R48, R8.reuse, R12, R48 ;  /* 0x0000000c0830723c */ /* 0x040ff00000041830 */
[----:B------:R-:W-:Y:S01]  /*9fc0*/  HMMA.16816.F32.BF16 R40, R8, R14, R40 ;  /* 0x0000000e0828723c */ /* 0x000fe20000041828 */
[----:B------:R-:W2:Y:S01]  /*9fd0*/  LDSM.16.MT88.4 R12, [R89+0xe000] ;  /* 0x00e00000590c783b */ /* 0x000ea20000004200 */
[-C--:B-1----:R-:W-:Y:S01]  /*9fe0*/  FFMA.FTZ R0, R138, R2.reuse, -R5 ;  /* 0x000000028a007223 */ /* 0x082fe20000010805 */
[----:B------:R1:W-:Y:S04]  /*9ff0*/  MUFU.EX2 R127, R4 ;  /* 0x00000004007f7308 */ /* 0x0003e80000000800 */
[----:B------:R4:W-:Y:S01]  /*a000*/  MUFU.EX2 R131, R0 ;  /* 0x0000000000837308 */ /* 0x0009e20000000800 */
[-CC-:B-1----:R-:W-:Y:S01]  /*a010*/  FFMA.FTZ R4, R157, R2.reuse, -R3.reuse ;  /* 0x000000029d047223 */ /* 0x182fe20000010803 */
[----:B----4-:R-:W-:-:S03]  /*a020*/  FFMA.FTZ R0, R155, R2, -R3 ;  /* 0x000000029b007223 */ /* 0x010fc60000010803 */
[----:B------:R1:W-:Y:S04]  /*a030*/  MUFU.EX2 R125, R4 ;  /* 0x00000004007d7308 */ /* 0x0003e80000000800 */
[----:B------:R4:W5:Y:S04]  /*a040*/  MUFU.EX2 R129, R0 ;  /* 0x0000000000817308 */ /* 0x0009680000000800 */
[----:B------:R-:W-:Y:S01]  /*a050*/  MUFU.EX2 R126, R6 ;  /* 0x00000006007e7308 */ /* 0x000fe20000000800 */
[-C--:B-1----:R-:W-:Y:S01]  /*a060*/  FFMA.FTZ R4, R146, R2.reuse, -R3 ;  /* 0x0000000292047223 */ /* 0x082fe20000010803 */
[----:B----4-:R-:W-:Y:S01]  /*a070*/  FFMA.FTZ R0, R143, R2, -R5 ;  /* 0x000000028f007223 */ /* 0x010fe20000010805 */
[----:B------:R-:W-:-:S02]  /*a080*/  MOV R143, R101 ;  /* 0x00000065008f7202 */ /* 0x000fc40000000f00 */
[----:B------:R-:W-:Y:S02]  /*a090*/  MOV R101, R116 ;  /* 0x0000007400657202 */ /* 0x000fe40000000f00 */
[----:B------:R-:W-:Y:S02]  /*a0a0*/  MOV R116, R118 ;  /* 0x0000007600747202 */ /* 0x000fe40000000f00 */
[----:B------:R-:W-:Y:S01]  /*a0b0*/  MOV R118, R117 ;  /* 0x0000007500767202 */ /* 0x000fe20000000f00 */
[----:B------:R-:W1:Y:S01]  /*a0c0*/  MUFU.EX2 R128, R4 ;  /* 0x0000000400807308 */ /* 0x000e620000000800 */
[----:B------:R-:W-:-:S03]  /*a0d0*/  MOV R117, R124 ;  /* 0x0000007c00757202 */ /* 0x000fc60000000f00 */
[----:B------:R4:W2:Y:S01]  /*a0e0*/  MUFU.EX2 R124, R0 ;  /* 0x00000000007c7308 */ /* 0x0008a20000000800 */
[C---:B---3--:R-:W-:Y:S08]  /*a0f0*/  HMMA.16816.F32.BF16 R68, R8.reuse, R16, R68 ;  /* 0x000000100844723c */ /* 0x048ff00000041844 */
[C---:B------:R-:W-:Y:S01]  /*a100*/  HMMA.16816.F32.BF16 R60, R8.reuse, R18, R56 ;  /* 0x00000012083c723c */ /* 0x040fe20000041838 */
[----:B------:R-:W3:Y:S07]  /*a110*/  LDSM.16.MT88.4 R16, [R220+0xe000] ;  /* 0x00e00000dc10783b */ /* 0x000eee0000004200 */
[C---:B------:R-:W-:Y:S08]  /*a120*/  HMMA.16816.F32.BF16 R76, R8.reuse, R32, R76 ;  /* 0x00000020084c723c */ /* 0x040ff0000004184c */
[C---:B------:R-:W-:Y:S08]  /*a130*/  HMMA.16816.F32.BF16 R52, R8.reuse, R24, R20 ;  /* 0x000000180834723c */ /* 0x040ff00000041814 */
[C---:B------:R-:W-:Y:S01]  /*a140*/  HMMA.16816.F32.BF16 R56, R8.reuse, R26, R64 ;  /* 0x0000001a0838723c */ /* 0x040fe20000041840 */
[----:B------:R-:W3:Y:S07]  /*a150*/  LDSM.16.MT88.4 R24, [R38+0xe000] ;  /* 0x00e000002618783b */ /* 0x000eee0000004200 */
[----:B------:R-:W-:Y:S01]  /*a160*/  HMMA.16816.F32.BF16 R32, R8, R34, R28 ;  /* 0x000000220820723c */ /* 0x000fe2000004181c */
[----:B-----5:R-:W-:Y:S01]  /*a170*/  F2FP.BF16.F32.PACK_AB R8, R129, R125 ;  /* 0x0000007d8108723e */ /* 0x020fe200000010ff */
[----:B----4-:R-:W-:Y:S01]  /*a180*/  FFMA.FTZ R0, R156, R2, -R5 ;  /* 0x000000029c007223 */ /* 0x010fe20000010805 */
[----:B------:R-:W-:-:S02]  /*a190*/  F2FP.BF16.F32.PACK_AB R9, R127, R130 ;  /* 0x000000827f09723e */ /* 0x000fc400000010ff */
[----:B------:R-:W-:Y:S01]  /*a1a0*/  MOV R157, R121 ;  /* 0x00000079009d7202 */ /* 0x000fe20000000f00 */
[----:B------:R-:W-:Y:S01]  /*a1b0*/  FFMA.FTZ R4, R151, R2, -R5 ;  /* 0x0000000297047223 */ /* 0x000fe20000010805 */
[----:B-1----:R-:W-:Y:S02]  /*a1c0*/  F2FP.BF16.F32.PACK_AB R10, R128, R126 ;  /* 0x0000007e800a723e */ /* 0x002fe400000010ff */
[----:B--2---:R-:W-:Y:S01]  /*a1d0*/  F2FP.BF16.F32.PACK_AB R11, R124, R131 ;  /* 0x000000837c0b723e */ /* 0x004fe200000010ff */
[----:B------:R1:W-:Y:S01]  /*a1e0*/  MUFU.EX2 R121, R0 ;  /* 0x0000000000797308 */ /* 0x0003e20000000800 */
[----:B------:R-:W-:Y:S02]  /*a1f0*/  MOV R142, R120 ;  /* 0x00000078008e7202 */ /* 0x000fe40000000f00 */
[----:B------:R-:W-:Y:S01]  /*a200*/  MOV R138, R122 ;  /* 0x0000007a008a7202 */ /* 0x000fe20000000f00 */
[----:B------:R-:W-:Y:S01]  /*a210*/  FFMA.FTZ R6, R152, R2, -R3 ;  /* 0x0000000298067223 */ /* 0x000fe20000010803 */
[----:B------:R-:W-:Y:S01]  /*a220*/  MOV R155, R117 ;  /* 0x00000075009b7202 */ /* 0x000fe20000000f00 */
[C---:B------:R-:W-:Y:S01]  /*a230*/  HMMA.16816.F32.BF16 R48, R8.reuse, R12, R48 ;  /* 0x0000000c0830723c */ /* 0x040fe20000041830 */
[----:B------:R-:W-:Y:S01]  /*a240*/  MOV R144, R118 ;  /* 0x0000007600907202 */ /* 0x000fe20000000f00 */
[----:B------:R-:W-:Y:S06]  /*a250*/  LDSM.16.MT88.4 R28, [R85+0xe800] ;  /* 0x00e80000551c783b */ /* 0x000fec0000004200 */
[----:B------:R-:W-:Y:S01]  /*a260*/  HMMA.16816.F32.BF16 R20, R8, R14, R40 ;  /* 0x0000000e0814723c */ /* 0x000fe20000041828 */
[----:B------:R-:W2:Y:S01]  /*a270*/  LDSM.16.MT88.4 R12, [R89+0xe800] ;  /* 0x00e80000590c783b */ /* 0x000ea20000004200 */
[----:B-1----:R-:W-:Y:S01]  /*a280*/  FFMA.FTZ R0, R148, R2, -R5 ;  /* 0x0000000294007223 */ /* 0x002fe20000010805 */
[----:B------:R1:W-:Y:S04]  /*a290*/  MUFU.EX2 R122, R4 ;  /* 0x00000004007a7308 */ /* 0x0003e80000000800 */
[----:B------:R4:W-:Y:S01]  /*a2a0*/  MUFU.EX2 R120, R0 ;  /* 0x0000000000787308 */ /* 0x0009e20000000800 */
[----:B------:R-:W-:Y:S01]  /*a2b0*/  MOV R151, R116 ;  /* 0x0000007400977202 */ /* 0x000fe20000000f00 */
[-CC-:B-1----:R-:W-:Y:S01]  /*a2c0*/  FFMA.FTZ R4, R161, R2.reuse, -R3.reuse ;  /* 0x00000002a1047223 */ /* 0x182fe20000010803 */
[----:B----4-:R-:W-:-:S03]  /*a2d0*/  FFMA.FTZ R0, R159, R2, -R3 ;  /* 0x000000029f007223 */ /* 0x010fc60000010803 */
[----:B------:R1:W-:Y:S04]  /*a2e0*/  MUFU.EX2 R116, R4 ;  /* 0x0000000400747308 */ /* 0x0003e80000000800 */
[----:B------:R4:W5:Y:S01]  /*a2f0*/  MUFU.EX2 R117, R0 ;  /* 0x0000000000757308 */ /* 0x0009620000000800 */
[----:B------:R-:W-:-:S03]  /*a300*/  MOV R161, R123 ;  /* 0x0000007b00a17202 */ /* 0x000fc60000000f00 */
[----:B------:R-:W-:Y:S01]  /*a310*/  MUFU.EX2 R119, R6 ;  /* 0x0000000600777308 */ /* 0x000fe20000000800 */
[-C--:B-1----:R-:W-:Y:S01]  /*a320*/  FFMA.FTZ R4, R154, R2.reuse, -R3 ;  /* 0x000000029a047223 */ /* 0x082fe20000010803 */
[----:B----4-:R-:W-:-:S03]  /*a330*/  FFMA.FTZ R0, R150, R2, -R5 ;  /* 0x0000000296007223 */ /* 0x010fc60000010805 */
[----:B------:R-:W1:Y:S04]  /*a340*/  MUFU.EX2 R123, R4 ;  /* 0x00000004007b7308 */ /* 0x000e680000000800 */
[----:B------:R-:W4:Y:S01]  /*a350*/  MUFU.EX2 R118, R0 ;  /* 0x0000000000767308 */ /* 0x000f220000000800 */
[C---:B---3--:R-:W-:Y:S08]  /*a360*/  HMMA.16816.F32.BF16 R64, R8.reuse, R16, R68 ;  /* 0x000000100840723c */ /* 0x048ff00000041844 */
[C---:B------:R-:W-:Y:S01]  /*a370*/  HMMA.16816.F32.BF16 R60, R8.reuse, R18, R60 ;  /* 0x00000012083c723c */ /* 0x040fe2000004183c */
[----:B------:R-:W3:Y:S07]  /*a380*/  LDSM.16.MT88.4 R16, [R220+0xe800] ;  /* 0x00e80000dc10783b */ /* 0x000eee0000004200 */
[C---:B------:R-:W-:Y:S08]  /*a390*/  HMMA.16816.F32.BF16 R40, R8.reuse, R44, R52 ;  /* 0x0000002c0828723c */ /* 0x040ff00000041834 */
[C---:B------:R-:W-:Y:S08]  /*a3a0*/  HMMA.16816.F32.BF16 R52, R8.reuse, R46, R56 ;  /* 0x0000002e0834723c */ /* 0x040ff00000041838 */
[C---:B------:R-:W-:Y:S08]  /*a3b0*/  HMMA.16816.F32.BF16 R68, R8.reuse, R24, R76 ;  /* 0x000000180844723c */ /* 0x040ff0000004184c */
[----:B------:R-:W-:Y:S01]  /*a3c0*/  HMMA.16816.F32.BF16 R44, R8, R26, R32 ;  /* 0x0000001a082c723c */ /* 0x000fe20000041820 */
[----:B-----5:R-:W-:Y:S01]  /*a3d0*/  F2FP.BF16.F32.PACK_AB R8, R117, R116 ;  /* 0x000000747508723e */ /* 0x020fe200000010ff */
[----:B------:R-:W5:Y:S01]  /*a3e0*/  LDSM.16.MT88.4 R32, [R38+0xe800] ;  /* 0x00e800002620783b */ /* 0x000f620000004200 */
[----:B------:R-:W-:-:S02]  /*a3f0*/  F2FP.BF16.F32.PACK_AB R9, R122, R121 ;  /* 0x000000797a09723e */ /* 0x000fc400000010ff */
[----:B-1----:R-:W-:Y:S02]  /*a400*/  F2FP.BF16.F32.PACK_AB R10, R123, R119 ;  /* 0x000000777b0a723e */ /* 0x002fe400000010ff */
[----:B----4-:R-:W-:Y:S01]  /*a410*/  F2FP.BF16.F32.PACK_AB R11, R118, R120 ;  /* 0x00000078760b723e */ /* 0x010fe200000010ff */
[----:B------:R-:W-:Y:S01]  /*a420*/  FFMA.FTZ R0, R162, R2, -R5 ;  /* 0x00000002a2007223 */ /* 0x000fe20000010805 */
[----:B------:R-:W-:-:S05]  /*a430*/  MOV R78, R113 ;  /* 0x00000071004e7202 */ /* 0x000fca0000000f00 */
[----:B--2---:R-:W-:Y:S01]  /*a440*/  HMMA.16816.F32.BF16 R48, R8, R12, R48 ;  /* 0x0000000c0830723c */ /* 0x004fe20000041830 */
[----:B------:R1:W-:Y:S01]  /*a450*/  MUFU.EX2 R113, R0 ;  /* 0x0000000000717308 */ /* 0x0003e20000000800 */
[----:B------:R-:W-:-:S06]  /*a460*/  FFMA.FTZ R4, R158, R2, -R5 ;  /* 0x000000029e047223 */ /* 0x000fcc0000010805 */
[----:B------:R-:W-:Y:S01]  /*a470*/  HMMA.16816.F32.BF16 R24, R8, R14, R20 ;  /* 0x0000000e0818723c */ /* 0x000fe20000041814 */
[----:B------:R-:W2:Y:S01]  /*a480*/  LDSM.16.MT88.4 R12, [R89+0xf000] ;  /* 0x00f00000590c783b */ /* 0x000ea20000004200 */
[----:B------:R-:W-:Y:S02]  /*a490*/  MOV R145, R114 ;  /* 0x0000007200917202 */ /* 0x000fe40000000f00 */
[----:B------:R-:W-:Y:S01]  /*a4a0*/  MOV R77, R115 ;  /* 0x00000073004d7202 */ /* 0x000fe20000000f00 */
[----:B-1----:R-:W-:Y:S01]  /*a4b0*/  FFMA.FTZ R0, R153, R2, -R5 ;  /* 0x0000000299007223 */ /* 0x002fe20000010805 */
[----:B------:R1:W-:Y:S04]  /*a4c0*/  MUFU.EX2 R114, R4 ;  /* 0x0000000400727308 */ /* 0x0003e80000000800 */
[----:B------:R4:W-:Y:S01]  /*a4d0*/  MUFU.EX2 R115, R0 ;  /* 0x0000000000737308 */ /* 0x0009e20000000800 */
[----:B------:R-:W-:-:S02]  /*a4e0*/  MOV R152, R110 ;  /* 0x0000006e00987202 */ /* 0x000fc40000000f00 */
[----:B------:R-:W-:Y:S01]  /*a4f0*/  MOV R147, R109 ;  /* 0x0000006d00937202 */ /* 0x000fe20000000f00 */
[-CC-:B------:R-:W-:Y:S01]  /*a500*/  FFMA.FTZ R6, R163, R2.reuse, -R3.reuse ;  /* 0x00000002a3067223 */ /* 0x180fe20000010803 */
[-CC-:B-1----:R-:W-:Y:S01]  /*a510*/  FFMA.FTZ R4, R169, R2.reuse, -R3.reuse ;  /* 0x00000002a9047223 */ /* 0x182fe20000010803 */
[----:B----4-:R-:W-:-:S03]  /*a520*/  FFMA.FTZ R0, R171, R2, -R3 ;  /* 0x00000002ab007223 */ /* 0x010fc60000010803 */
[----:B------:R1:W-:Y:S04]  /*a530*/  MUFU.EX2 R109, R4 ;  /* 0x00000004006d7308 */ /* 0x0003e80000000800 */
[----:B------:R4:W2:Y:S01]  /*a540*/  MUFU.EX2 R110, R0 ;  /* 0x00000000006e7308 */ /* 0x0008a20000000800 */
[----:B------:R-:W-:Y:S02]  /*a550*/  MOV R148, R111 ;  /* 0x0000006f00947202 */ /* 0x000fe40000000f00 */
[----:B------:R-:W-:Y:S01]  /*a560*/  MOV R154, R108 ;  /* 0x0000006c009a7202 */ /* 0x000fe20000000f00 */
[----:B------:R-:W-:Y:S01]  /*a570*/  MUFU.EX2 R111, R6 ;  /* 0x00000006006f7308 */ /* 0x000fe20000000800 */
[----:B------:R-:W-:Y:S01]  /*a580*/  MOV R149, R112 ;  /* 0x0000007000957202 */ /* 0x000fe20000000f00 */
[-C--:B-1----:R-:W-:Y:S01]  /*a590*/  FFMA.FTZ R4, R164, R2.reuse, -R3 ;  /* 0x00000002a4047223 */ /* 0x082fe20000010803 */
[----:B----4-:R-:W-:-:S03]  /*a5a0*/  FFMA.FTZ R0, R160, R2, -R5 ;  /* 0x00000002a0007223 */ /* 0x010fc60000010805 */
[----:B------:R-:W1:Y:S01]  /*a5b0*/  MUFU.EX2 R112, R4 ;  /* 0x0000000400707308 */ /* 0x000e620000000800 */
[C---:B------:R-:W-:Y:S01]  /*a5c0*/  HMMA.16816.F32.BF16 R20, R8.reuse, R28, R40 ;  /* 0x0000001c0814723c */ /* 0x040fe20000041828 */
[----:B------:R-:W-:Y:S02]  /*a5d0*/  LDSM.16.MT88.4 R40, [R38+0xf000] ;  /* 0x00f000002628783b */ /* 0x000fe40000004200 */
[----:B------:R-:W4:Y:S05]  /*a5e0*/  MUFU.EX2 R108, R0 ;  /* 0x00000000006c7308 */ /* 0x000f2a0000000800 */
[C---:B------:R-:W-:Y:S01]  /*a5f0*/  HMMA.16816.F32.BF16 R52, R8.reuse, R30, R52 ;  /* 0x0000001e0834723c */ /* 0x040fe20000041834 */
[----:B------:R-:W4:Y:S07]  /*a600*/  LDSM.16.MT88.4 R28, [R85+0xf000] ;  /* 0x00f00000551c783b */ /* 0x000f2e0000004200 */
[C---:B---3--:R-:W-:Y:S08]  /*a610*/  HMMA.16816.F32.BF16 R64, R8.reuse, R16, R64 ;  /* 0x000000100840723c */ /* 0x048ff00000041840 */
[C---:B------:R-:W-:Y:S01]  /*a620*/  HMMA.16816.F32.BF16 R56, R8.reuse, R18, R60 ;  /* 0x000000120838723c */ /* 0x040fe2000004183c */
[----:B------:R-:W3:Y:S07]  /*a630*/  LDSM.16.MT88.4 R16, [R220+0xf000] ;  /* 0x00f00000dc10783b */ /* 0x000eee0000004200 */
[C---:B-----5:R-:W-:Y:S08]  /*a640*/  HMMA.16816.F32.BF16 R68, R8.reuse, R32, R68 ;  /* 0x000000200844723c */ /* 0x060ff00000041844 */
[----:B------:R-:W-:Y:S01]  /*a650*/  HMMA.16816.F32.BF16 R44, R8, R34, R44 ;  /* 0x00000022082c723c */ /* 0x000fe2000004182c */
[----:B--2---:R-:W-:-:S02]  /*a660*/  F2FP.BF16.F32.PACK_AB R8, R110, R109 ;  /* 0x0000006d6e08723e */ /* 0x004fc400000010ff */
[----:B------:R-:W-:Y:S02]  /*a670*/  F2FP.BF16.F32.PACK_AB R9, R114, R113 ;  /* 0x000000717209723e */ /* 0x000fe400000010ff */
[----:B-1----:R-:W-:Y:S02]  /*a680*/  F2FP.BF16.F32.PACK_AB R10, R112, R111 ;  /* 0x0000006f700a723e */ /* 0x002fe400000010ff */
[----:B----4-:R-:W-:Y:S01]  /*a690*/  F2FP.BF16.F32.PACK_AB R11, R108, R115 ;  /* 0x000000736c0b723e */ /* 0x010fe200000010ff */
[----:B------:R-:W-:Y:S01]  /*a6a0*/  FFMA.FTZ R0, R172, R2, -R5 ;  /* 0x00000002ac007223 */ /* 0x000fe20000010805 */
[----:B------:R-:W-:-:S05]  /*a6b0*/  MOV R150, R105 ;  /* 0x0000006900967202 */ /* 0x000fca0000000f00 */
[----:B------:R-:W-:Y:S01]  /*a6c0*/  HMMA.16816.F32.BF16 R48, R8, R12, R48 ;  /* 0x0000000c0830723c */ /* 0x000fe20000041830 */
[----:B------:R1:W-:Y:S01]  /*a6d0*/  MUFU.EX2 R105, R0 ;  /* 0x0000000000697308 */ /* 0x0003e20000000800 */
[----:B------:R-:W-:-:S06]  /*a6e0*/  FFMA.FTZ R4, R166, R2, -R5 ;  /* 0x00000002a6047223 */ /* 0x000fcc0000010805 */
[----:B------:R-:W-:Y:S01]  /*a6f0*/  HMMA.16816.F32.BF16 R32, R8, R14, R24 ;  /* 0x0000000e0820723c */ /* 0x000fe20000041818 */
[----:B------:R-:W2:Y:S04]  /*a700*/  LDSM.16.MT88.4 R12, [R89+0xf800] ;  /* 0x00f80000590c783b */ /* 0x000ea80000004200 */
[----:B------:R-:W4:Y:S01]  /*a710*/  LDSM.16.MT88.4 R24, [R85+0xf800] ;  /* 0x00f800005518783b */ /* 0x000f220000004200 */
[----:B-1----:R-:W-:Y:S01]  /*a720*/  FFMA.FTZ R0, R165, R2, -R5 ;  /* 0x00000002a5007223 */ /* 0x002fe20000010805 */
[----:B------:R-:W-:Y:S02]  /*a730*/  MOV R141, R106 ;  /* 0x0000006a008d7202 */ /* 0x000fe40000000f00 */
[----:B------:R-:W-:Y:S01]  /*a740*/  MOV R90, R107 ;  /* 0x0000006b005a7202 */ /* 0x000fe20000000f00 */
[----:B------:R1:W-:Y:S04]  /*a750*/  MUFU.EX2 R106, R4 ;  /* 0x00000004006a7308 */ /* 0x0003e80000000800 */
[----:B------:R5:W-:Y:S01]  /*a760*/  MUFU.EX2 R107, R0 ;  /* 0x00000000006b7308 */ /* 0x000be20000000800 */
[----:B------:R-:W-:Y:S01]  /*a770*/  MOV R156, R101 ;  /* 0x00000065009c7202 */ /* 0x000fe20000000f00 */
[-CC-:B------:R-:W-:Y:S01]  /*a780*/  FFMA.FTZ R6, R170, R2.reuse, -R3.reuse ;  /* 0x00000002aa067223 */ /* 0x180fe20000010803 */
[-CC-:B-1----:R-:W-:Y:S01]  /*a790*/  FFMA.FTZ R4, R175, R2.reuse, -R3.reuse ;  /* 0x00000002af047223 */ /* 0x182fe20000010803 */
[----:B-----5:R-:W-:-:S03]  /*a7a0*/  FFMA.FTZ R0, R174, R2, -R3 ;  /* 0x00000002ae007223 */ /* 0x020fc60000010803 */
[----:B------:R1:W-:Y:S04]  /*a7b0*/  MUFU.EX2 R103, R4 ;  /* 0x0000000400677308 */ /* 0x0003e80000000800 */
[----:B------:R5:W2:Y:S01]  /*a7c0*/  MUFU.EX2 R101, R0 ;  /* 0x0000000000657308 */ /* 0x000aa20000000800 */
[----:B------:R-:W-:Y:S02]  /*a7d0*/  MOV R146, R100 ;  /* 0x0000006400927202 */ /* 0x000fe40000000f00 */
[----:B------:R-:W-:Y:S01]  /*a7e0*/  MOV R79, R104 ;  /* 0x00000068004f7202 */ /* 0x000fe20000000f00 */
[----:B------:R-:W-:Y:S01]  /*a7f0*/  MUFU.EX2 R102, R6 ;  /* 0x0000000600667308 */ /* 0x000fe20000000800 */
[-C--:B-1----:R-:W-:Y:S01]  /*a800*/  FFMA.FTZ R4, R173, R2.reuse, -R3 ;  /* 0x00000002ad047223 */ /* 0x082fe20000010803 */
[----:B-----5:R-:W-:-:S03]  /*a810*/  FFMA.FTZ R0, R167, R2, -R5 ;  /* 0x00000002a7007223 */ /* 0x020fc60000010805 */
[----:B------:R-:W1:Y:S01]  /*a820*/  MUFU.EX2 R104, R4 ;  /* 0x0000000400687308 */ /* 0x000e620000000800 */
[C---:B------:R-:W-:Y:S03]  /*a830*/  HMMA.16816.F32.BF16 R20, R8.reuse, R28, R20 ;  /* 0x0000001c0814723c */ /* 0x040fe60000041814 */
[----:B------:R-:W5:Y:S05]  /*a840*/  MUFU.EX2 R100, R0 ;  /* 0x0000000000647308 */ /* 0x000f6a0000000800 */
[C---:B---3--:R-:W-:Y:S08]  /*a850*/  HMMA.16816.F32.BF16 R60, R8.reuse, R16, R64 ;  /* 0x00000010083c723c */ /* 0x048ff00000041840 */
[C---:B------:R-:W-:Y:S01]  /*a860*/  HMMA.16816.F32.BF16 R64, R8.reuse, R18, R56 ;  /* 0x000000120840723c */ /* 0x040fe20000041838 */
[----:B------:R-:W3:Y:S07]  /*a870*/  LDSM.16.MT88.4 R16, [R220+0xf800] ;  /* 0x00f80000dc10783b */ /* 0x000eee0000004200 */
[C---:B------:R-:W-:Y:S08]  /*a880*/  HMMA.16816.F32.BF16 R56, R8.reuse, R40, R68 ;  /* 0x000000280838723c */ /* 0x040ff00000041844 */
[C---:B------:R-:W-:Y:S01]  /*a890*/  HMMA.16816.F32.BF16 R52, R8.reuse, R30, R52 ;  /* 0x0000001e0834723c */ /* 0x040fe20000041834 */
[----:B------:R-:W3:Y:S07]  /*a8a0*/  LDSM.16.MT88.4 R28, [R38+0xf800] ;  /* 0x00f80000261c783b */ /* 0x000eee0000004200 */
[----:B------:R-:W-:Y:S01]  /*a8b0*/  HMMA.16816.F32.BF16 R40, R8, R42, R44 ;  /* 0x0000002a0828723c */ /* 0x000fe2000004182c */
[----:B--2---:R-:W-:-:S02]  /*a8c0*/  F2FP.BF16.F32.PACK_AB R8, R101, R103 ;  /* 0x000000676508723e */ /* 0x004fc400000010ff */
[----:B------:R-:W-:Y:S02]  /*a8d0*/  F2FP.BF16.F32.PACK_AB R9, R106, R105 ;  /* 0x000000696a09723e */ /* 0x000fe400000010ff */
[----:B-1----:R-:W-:Y:S02]  /*a8e0*/  F2FP.BF16.F32.PACK_AB R10, R104, R102 ;  /* 0x00000066680a723e */ /* 0x002fe400000010ff */
[----:B-----5:R-:W-:Y:S01]  /*a8f0*/  F2FP.BF16.F32.PACK_AB R11, R100, R107 ;  /* 0x0000006b640b723e */ /* 0x020fe200000010ff */
[-CC-:B------:R-:W-:Y:S01]  /*a900*/  FFMA.FTZ R0, R179, R2.reuse, -R5.reuse ;  /* 0x00000002b3007223 */ /* 0x180fe20000010805 */
[----:B------:R-:W-:-:S05]  /*a910*/  FFMA.FTZ R4, R176, R2, -R5 ;  /* 0x00000002b0047223 */ /* 0x000fca0000010805 */
[C---:B------:R-:W-:Y:S01]  /*a920*/  HMMA.16816.F32.BF16 R44, R8.reuse, R12, R48 ;  /* 0x0000000c082c723c */ /* 0x040fe20000041830 */
[----:B------:R1:W-:Y:S07]  /*a930*/  MUFU.EX2 R99, R0 ;  /* 0x0000000000637308 */ /* 0x0003ee0000000800 */
[C---:B------:R-:W-:Y:S01]  /*a940*/  HMMA.16816.F32.BF16 R32, R8.reuse, R14, R32 ;  /* 0x0000000e0820723c */ /* 0x040fe20000041820 */
[----:B------:R-:W2:Y:S07]  /*a950*/  LDSM.16.MT88.4 R12, [R89+0x10000] ;  /* 0x01000000590c783b */ /* 0x000eae0000004200 */
[----:B----4-:R-:W-:Y:S01]  /*a960*/  HMMA.16816.F32.BF16 R80, R8, R24, R20 ;  /* 0x000000180850723c */ /* 0x010fe20000041814 */
[----:B------:R-:W4:Y:S01]  /*a970*/  LDSM.16.MT88.4 R20, [R85+0x10000] ;  /* 0x010000005514783b */ /* 0x000f220000004200 */
[----:B-1----:R-:W-:Y:S01]  /*a980*/  FFMA.FTZ R0, R177, R2, -R5 ;  /* 0x00000002b1007223 */ /* 0x002fe20000010805 */
[----:B------:R1:W-:Y:S01]  /*a990*/  MUFU.EX2 R96, R4 ;  /* 0x0000000400607308 */ /* 0x0003e20000000800 */
[----:B------:R-:W-:-:S02]  /*a9a0*/  MOV R162, R150 ;  /* 0x0000009600a27202 */ /* 0x000fc40000000f00 */
[----:B------:R-:W-:Y:S01]  /*a9b0*/  MOV R150, R161 ;  /* 0x000000a100967202 */ /* 0x000fe20000000f00 */
[----:B------:R5:W-:Y:S01]  /*a9c0*/  MUFU.EX2 R98, R0 ;  /* 0x0000000000627308 */ /* 0x000be20000000800 */
[----:B------:R-:W-:Y:S02]  /*a9d0*/  MOV R161, R148 ;  /* 0x0000009400a17202 */ /* 0x000fe40000000f00 */
[----:B------:R-:W-:Y:S02]  /*a9e0*/  MOV R76, R93 ;  /* 0x0000005d004c7202 */ /* 0x000fe40000000f00 */
[----:B------:R-:W-:Y:S01]  /*a9f0*/  MOV R148, R151 ;  /* 0x0000009700947202 */ /* 0x000fe20000000f00 */
[--C-:B-1----:R-:W-:Y:S01]  /*aa00*/  FFMA.FTZ R4, R183, R2, -R3.reuse ;  /* 0x00000002b7047223 */ /* 0x102fe20000010803 */
[----:B------:R-:W-:Y:S01]  /*aa10*/  MOV R151, R156 ;  /* 0x0000009c00977202 */ /* 0x000fe20000000f00 */
[-CC-:B-----5:R-:W-:Y:S02]  /*aa20*/  FFMA.FTZ R0, R182, R2.reuse, -R3.reuse ;  /* 0x00000002b6007223 */ /* 0x1a0fe40000010803 */
[----:B------:R1:W-:Y:S01]  /*aa30*/  MUFU.EX2 R93, R4 ;  /* 0x00000004005d7308 */ /* 0x0003e20000000800 */
[----:B------:R-:W-:Y:S01]  /*aa40*/  MOV R159, R95 ;  /* 0x0000005f009f7202 */ /* 0x000fe20000000f00 */
[----:B------:R-:W-:Y:S01]  /*aa50*/  FFMA.FTZ R6, R181, R2, -R3 ;  /* 0x00000002b5067223 */ /* 0x000fe20000010803 */
[----:B------:R-:W-:Y:S01]  /*aa60*/  MOV R156, R143 ;  /* 0x0000008f009c7202 */ /* 0x000fe20000000f00 */
[----:B------:R5:W2:Y:S01]  /*aa70*/  MUFU.EX2 R95, R0 ;  /* 0x00000000005f7308 */ /* 0x000aa20000000800 */
[----:B------:R-:W-:-:S02]  /*aa80*/  MOV R143, R146 ;  /* 0x00000092008f7202 */ /* 0x000fc40000000f00 */
[----:B------:R-:W-:Y:S02]  /*aa90*/  MOV R146, R91 ;  /* 0x0000005b00927202 */ /* 0x000fe40000000f00 */
[----:B------:R-:W-:Y:S01]  /*aaa0*/  MOV R91, R94 ;  /* 0x0000005e005b7202 */ /* 0x000fe20000000f00 */
[-C--:B-1----:R-:W-:Y:S01]  /*aab0*/  FFMA.FTZ R4, R180, R2.reuse, -R3 ;  /* 0x00000002b4047223 */ /* 0x082fe20000010803 */
[----:B------:R1:W-:Y:S01]  /*aac0*/  MUFU.EX2 R97, R6 ;  /* 0x0000000600617308 */ /* 0x0003e20000000800 */
[----:B-----5:R-:W-:-:S03]  /*aad0*/  FFMA.FTZ R0, R178, R2, -R5 ;  /* 0x00000002b2007223 */ /* 0x020fc60000010805 */
[----:B------:R5:W4:Y:S01]  /*aae0*/  MUFU.EX2 R94, R4 ;  /* 0x00000004005e7308 */ /* 0x000b220000000800 */
[----:B------:R-:W-:Y:S02]  /*aaf0*/  MOV R169, R77 ;  /* 0x0000004d00a97202 */ /* 0x000fe40000000f00 */
[----:B------:R-:W-:Y:S02]  /*ab00*/  MOV R158, R79 ;  /* 0x0000004f009e7202 */ /* 0x000fe40000000f00 */
[----:B------:R-:W-:Y:S01]  /*ab10*/  MOV R153, R78 ;  /* 0x0000004e00997202 */ /* 0x000fe20000000f00 */
[----:B-1----:R-:W-:Y:S01]  /*ab20*/  FADD.FTZ R6, R76, R36 ;  /* 0x000000244c067221 */ /* 0x002fe20000010000 */
[----:B-----5:R-:W-:Y:S02]  /*ab30*/  FADD.FTZ R4, R92, R7 ;  /* 0x000000075c047221 */ /* 0x020fe40000010000 */
[----:B------:R1:W5:Y:S01]  /*ab40*/  MUFU.EX2 R92, R0 ;  /* 0x00000000005c7308 */ /* 0x0003620000000800 */
[----:B------:R-:W-:Y:S01]  /*ab50*/  HMMA.16816.F32.BF16 R76, R8, R26, R52 ;  /* 0x0000001a084c723c */ /* 0x000fe20000041834 */
[----:B------:R-:W-:Y:S01]  /*ab60*/  FADD.FTZ R4, R153, R4 ;  /* 0x0000000499047221 */ /* 0x000fe20000010000 */
[----:B-1----:R-:W-:-:S06]  /*ab70*/  FADD.FTZ R0, R169, R6 ;  /* 0x00000006a9007221 */ /* 0x002fcc0000010000 */
[C---:B---3--:R-:W-:Y:S01]  /*ab80*/  HMMA.16816.F32.BF16 R60, R8.reuse, R16, R60 ;  /* 0x00000010083c723c */ /* 0x048fe2000004183c */
[----:B------:R-:W1:Y:S01]  /*ab90*/  LDSM.16.MT88.4 R24, [R38+0x10000] ;  /* 0x010000002618783b */ /* 0x000e620000004200 */
[----:B------:R-:W-:Y:S01]  /*aba0*/  FADD.FTZ R7, R158, R0 ;  /* 0x000000009e077221 */ /* 0x000fe20000010000 */
[--C-:B------:R-:W-:Y:S01]  /*abb0*/  FFMA.FTZ R0, R189, R2, -R5.reuse ;  /* 0x00000002bd007223 */ /* 0x100fe20000010805 */
[----:B------:R-:W-:Y:S02]  /*abc0*/  MOV R158, R148 ;  /* 0x00000094009e7202 */ /* 0x000fe40000000f00 */
[----:B------:R-:W-:Y:S02]  /*abd0*/  MOV R148, R91 ;  /* 0x0000005b00947202 */ /* 0x000fe40000000f00 */
[----:B------:R-:W-:Y:S01]  /*abe0*/  HMMA.16816.F32.BF16 R64, R8, R18, R64 ;  /* 0x000000120840723c */ /* 0x000fe20000041840 */
[----:B------:R3:W-:Y:S01]  /*abf0*/  MUFU.EX2 R91, R0 ;  /* 0x00000000005b7308 */ /* 0x0007e20000000800 */
[----:B------:R-:W-:Y:S01]  /*ac00*/  FADD.FTZ R36, R162, R4 ;  /* 0x00000004a2247221 */ /* 0x000fe20000010000 */
[----:B------:R-:W-:Y:S01]  /*ac10*/  MOV R169, R151 ;  /* 0x0000009700a97202 */ /* 0x000fe20000000f00 */
[----:B------:R-:W-:Y:S01]  /*ac20*/  FFMA.FTZ R4, R188, R2, -R5 ;  /* 0x00000002bc047223 */ /* 0x000fe20000010805 */
[----:B------:R-:W-:-:S03]  /*ac30*/  MOV R151, R143 ;  /* 0x0000008f00977202 */ /* 0x000fc60000000f00 */
[----:B------:R-:W-:Y:S01]  /*ac40*/  HMMA.16816.F32.BF16 R68, R8, R28, R56 ;  /* 0x0000001c0844723c */ /* 0x000fe20000041838 */
[----:B------:R-:W-:Y:S02]  /*ac50*/  MOV R143, R146 ;  /* 0x00000092008f7202 */ /* 0x000fe40000000f00 */
[----:B------:R-:W-:-:S05]  /*ac60*/  MOV R153, R90 ;  /* 0x0000005a00997202 */ /* 0x000fca0000000f00 */
[----:B------:R-:W-:Y:S01]  /*ac70*/  HMMA.16816.F32.BF16 R52, R8, R30, R40 ;  /* 0x0000001e0834723c */ /* 0x000fe20000041828 */
[----:B--2---:R-:W-:Y:S01]  /*ac80*/  F2FP.BF16.F32.PACK_AB R8, R95, R93 ;  /* 0x0000005d5f08723e */ /* 0x004fe200000010ff */
[-C--:B---3--:R-:W-:Y:S01]  /*ac90*/  FFMA.FTZ R0, R39, R2.reuse, -R5 ;  /* 0x0000000227007223 */ /* 0x088fe20000010805 */
[----:B------:R-:W-:Y:S01]  /*aca0*/  F2FP.BF16.F32.PACK_AB R9, R96, R99 ;  /* 0x000000636009723e */ /* 0x000fe200000010ff */
[--C-:B------:R-:W-:Y:S01]  /*acb0*/  FFMA.FTZ R6, R184, R2, -R3.reuse ;  /* 0x00000002b8067223 */ /* 0x100fe20000010803 */
[----:B----4-:R-:W-:Y:S01]  /*acc0*/  F2FP.BF16.F32.PACK_AB R10, R94, R97 ;  /* 0x000000615e0a723e */ /* 0x010fe200000010ff */
[----:B------:R-:W2:Y:S01]  /*acd0*/  LDSM.16.MT88.4 R16, [R220+0x10000] ;  /* 0x01000000dc10783b */ /* 0x000ea20000004200 */
[----:B-----5:R-:W-:Y:S01]  /*ace0*/  F2FP.BF16.F32.PACK_AB R11, R92, R98 ;  /* 0x000000625c0b723e */ /* 0x020fe200000010ff */
[----:B------:R3:W-:Y:S01]  /*acf0*/  MUFU.EX2 R90, R0 ;  /* 0x00000000005a7308 */ /* 0x0007e20000000800 */
[----:B------:R-:W-:Y:S01]  /*ad00*/  MOV R146, R87 ;  /* 0x0000005700927202 */ /* 0x000fe20000000f00 */
[----:B------:R-:W-:Y:S02]  /*ad10*/  LDSM.16.MT88.4 R28, [R89+0x10800] ;  /* 0x01080000591c783b */ /* 0x000fe40000004200 */
[----:B------:R4:W-:Y:S01]  /*ad20*/  MUFU.EX2 R87, R4 ;  /* 0x0000000400577308 */ /* 0x0009e20000000800 */
[----:B------:R-:W-:Y:S01]  /*ad30*/  MOV R162, R161 ;  /* 0x000000a100a27202 */ /* 0x000fe20000000f00 */
[----:B------:R-:W-:Y:S01]  /*ad40*/  HMMA.16816.F32.BF16 R48, R8, R12, R44 ;  /* 0x0000000c0830723c */ /* 0x000fe2000004182c */
[----:B------:R-:W-:Y:S01]  /*ad50*/  MOV R161, R86 ;  /* 0x0000005600a17202 */ /* 0x000fe20000000f00 */
[----:B---3--:R-:W-:-:S06]  /*ad60*/  FFMA.FTZ R0, R190, R2, -R3 ;  /* 0x00000002be007223 */ /* 0x008fcc0000010803 */
[C---:B------:R-:W-:Y:S01]  /*ad70*/  HMMA.16816.F32.BF16 R44, R8.reuse, R20, R80 ;  /* 0x00000014082c723c */ /* 0x040fe20000041850 */
[-CC-:B----4-:R-:W-:Y:S01]  /*ad80*/  FFMA.FTZ R4, R191, R2.reuse, -R3.reuse ;  /* 0x00000002bf047223 */ /* 0x190fe20000010803 */
[----:B------:R3:W-:Y:S04]  /*ad90*/  MUFU.EX2 R80, R0 ;  /* 0x0000000000507308 */ /* 0x0007e80000000800 */
[----:B------:R4:W5:Y:S02]  /*ada0*/  MUFU.EX2 R86, R4 ;  /* 0x0000000400567308 */ /* 0x0009640000000800 */
[----:B------:R-:W-:Y:S01]  /*adb0*/  HMMA.16816.F32.BF16 R40, R8, R22, R76 ;  /* 0x000000160828723c */ /* 0x000fe2000004184c */
[----:B------:R-:W-:Y:S01]  /*adc0*/  LDSM.16.MT88.4 R20, [R38+0x10800] ;  /* 0x010800002614783b */ /* 0x000fe20000004200 */
[----:B------:R1:W-:Y:S01]  /*add0*/  MUFU.EX2 R81, R6 ;  /* 0x0000000600517308 */ /* 0x0003e20000000800 */
[----:B---3--:R-:W-:Y:S01]  /*ade0*/  FFMA.FTZ R0, R186, R2, -R3 ;  /* 0x00000002ba007223 */ /* 0x008fe20000010803 */
[----:B----4-:R-:W-:-:S03]  /*adf0*/  FADD.FTZ R4, R169, R7 ;  /* 0x00000007a9047221 */ /* 0x010fc60000010000 */
[----:B------:R3:W4:Y:S01]  /*ae00*/  MUFU.EX2 R77, R0 ;  /* 0x00000000004d7308 */ /* 0x0007220000000800 */
[----:B-1----:R-:W-:Y:S01]  /*ae10*/  FADD.FTZ R6, R153, R36 ;  /* 0x0000002499067221 */ /* 0x002fe20000010000 */
[----:B---3--:R-:W-:-:S03]  /*ae20*/  FADD.FTZ R0, R158, R4 ;  /* 0x000000049e007221 */ /* 0x008fc60000010000 */
[----:B------:R-:W-:Y:S01]  /*ae30*/  FADD.FTZ R4, R162, R6 ;  /* 0x00000006a2047221 */ /* 0x000fe20000010000 */
[----:B------:R-:W-:-:S03]  /*ae40*/  FADD.FTZ R0, R150, R0 ;  /* 0x0000000096007221 */ /* 0x000fc60000010000 */
[----:B------:R-:W-:Y:S01]  /*ae50*/  FADD.FTZ R4, R154, R4 ;  /* 0x000000049a047221 */ /* 0x000fe20000010000 */
[----:B------:R-:W-:-:S03]  /*ae60*/  FADD.FTZ R0, R152, R0 ;  /* 0x0000000098007221 */ /* 0x000fc60000010000 */
[----:B------:R-:W-:Y:S01]  /*ae70*/  FADD.FTZ R4, R159, R4 ;  /* 0x000000049f047221 */ /* 0x000fe20000010000 */
[----:B------:R-:W-:-:S03]  /*ae80*/  FADD.FTZ R0, R161, R0 ;  /* 0x00000000a1007221 */ /* 0x000fc60000010000 */
[----:B------:R-:W-:Y:S01]  /*ae90*/  FADD.FTZ R4, R148, R4 ;  /* 0x0000000494047221 */ /* 0x000fe20000010000 */
[----:B------:R-:W-:Y:S01]  /*aea0*/  HMMA.16816.F32.BF16 R32, R8, R14, R32 ;  /* 0x0000000e0820723c */ /* 0x000fe20000041820 */
[----:B------:R-:W1:Y:S01]  /*aeb0*/  LDSM.16.MT88.4 R12, [R85+0x10800] ;  /* 0x01080000550c783b */ /* 0x000e620000004200 */
[----:B------:R-:W-:Y:S01]  /*aec0*/  FADD.FTZ R0, R151, R0 ;  /* 0x0000000097007221 */ /* 0x000fe20000010000 */
[----:B------:R-:W-:Y:S01]  /*aed0*/  FADD.FTZ R4, R156, R4 ;  /* 0x000000049c047221 */ /* 0x000fe20000010000 */
[----:B------:R-:W-:-:S04]  /*aee0*/  FFMA.FTZ R7, R185, R2, -R5 ;  /* 0x00000002b9077223 */ /* 0x000fc80000010805 */
[----:B------:R-:W-:Y:S01]  /*aef0*/  HMMA.16816.F32.BF16 R68, R8, R24, R68 ;  /* 0x000000180844723c */ /* 0x000fe20000041844 */
[----:B------:R-:W-:Y:S01]  /*af00*/  FADD.FTZ R0, R143, R0 ;  /* 0x000000008f007221 */ /* 0x000fe20000010000 */
[----:B------:R-:W-:-:S06]  /*af10*/  FADD.FTZ R4, R146, R4 ;  /* 0x0000000492047221 */ /* 0x000fcc0000010000 */
[C---:B--2---:R-:W-:Y:S01]  /*af20*/  HMMA.16816.F32.BF16 R60, R8.reuse, R16, R60 ;  /* 0x00000010083c723c */ /* 0x044fe2000004183c */
[----:B------:R-:W-:Y:S01]  /*af30*/  FADD.FTZ R0, R144, R0 ;  /* 0x0000000090007221 */ /* 0x000fe20000010000 */
[----:B------:R-:W-:Y:S01]  /*af40*/  FADD.FTZ R4, R155, R4 ;  /* 0x000000049b047221 */ /* 0x000fe20000010000 */
[----:B------:R-:W2:Y:S05]  /*af50*/  MUFU.EX2 R76, R7 ;  /* 0x00000007004c7308 */ /* 0x000eaa0000000800 */
[C---:B------:R-:W-:Y:S01]  /*af60*/  HMMA.16816.F32.BF16 R56, R8.reuse, R18, R64 ;  /* 0x000000120838723c */ /* 0x040fe20000041840 */
[----:B------:R-:W-:Y:S01]  /*af70*/  FADD.FTZ R0, R157, R0 ;  /* 0x000000009d007221 */ /* 0x000fe20000010000 */
[----:B------:R-:W-:Y:S01]  /*af80*/  FADD.FTZ R4, R249, R4 ;  /* 0x00000004f9047221 */ /* 0x000fe20000010000 */
[----:B------:R-:W3:Y:S02]  /*af90*/  LDSM.16.MT88.4 R16, [R220+0x10800] ;  /* 0x01080000dc10783b */ /* 0x000ee40000004200 */
[----:B------:R-:W-:Y:S01]  /*afa0*/  FADD.FTZ R0, R138, R0 ;  /* 0x000000008a007221 */ /* 0x000fe20000010000 */
[----:B------:R-:W-:Y:S01]  /*afb0*/  FADD.FTZ R4, R251, R4 ;  /* 0x00000004fb047221 */ /* 0x000fe20000010000 */
[----:B------:R-:W-:Y:S01]  /*afc0*/  FFMA.FTZ R6, R193, R2, -R5 ;  /* 0x00000002c1067223 */ /* 0x000fe20000010805 */
[----:B------:R-:W-:Y:S01]  /*afd0*/  HMMA.16816.F32.BF16 R24, R8, R26, R52 ;  /* 0x0000001a0818723c */ /* 0x000fe20000041834 */
[----:B------:R-:W-:Y:S01]  /*afe0*/  FADD.FTZ R0, R142, R0 ;  /* 0x000000008e007221 */ /* 0x000fe20000010000 */
[----:B------:R-:W-:Y:S01]  /*aff0*/  FADD.FTZ R4, R149, R4 ;  /* 0x0000000495047221 */ /* 0x000fe20000010000 */
[----:B------:R-:W-:Y:S02]  /*b000*/  LDSM.16.MT88.4 R160, [R220+0x11800] ;  /* 0x01180000dca0783b */ /* 0x000fe40000004200 */
[----:B------:R-:W-:Y:S01]  /*b010*/  FADD.FTZ R0, R250, R0 ;  /* 0x00000000fa007221 */ /* 0x000fe20000010000 */
[----:B------:R-:W-:Y:S01]  /*b020*/  FADD.FTZ R4, R141, R4 ;  /* 0x000000048d047221 */ /* 0x000fe20000010000 */
[----:B------:R-:W-:Y:S02]  /*b030*/  LDSM.16.MT88.4 R152, [R89+0x11800] ;  /* 0x011800005998783b */ /* 0x000fe40000004200 */
        /* <DEDUP_REMOVED lines=14> */
[----:B-----5:R-:W-:Y:S02]  /*b120*/  F2FP.BF16.F32.PACK_AB R8, R80, R86 ;  /* 0x000000565008723e */ /* 0x020fe400000010ff */
[----:B------:R-:W-:Y:S01]  /*b130*/  FADD.FTZ R0, R218, R0 ;  /* 0x00000000da007221 */ /* 0x000fe20000010000 */
[----:B------:R-:W-:Y:S01]  /*b140*/  F2FP.BF16.F32.PACK_AB R9, R87, R91 ;  /* 0x0000005b5709723e */ /* 0x000fe200000010ff */
[----:B------:R-:W-:Y:S01]  /*b150*/  FADD.FTZ R4, R239, R4 ;  /* 0x00000004ef047221 */ /* 0x000fe20000010000 */
[----:B----4-:R-:W-:Y:S02]  /*b160*/  F2FP.BF16.F32.PACK_AB R10, R77, R81 ;  /* 0x000000514d0a723e */ /* 0x010fe400000010ff */
[----:B--2---:R-:W-:Y:S01]  /*b170*/  F2FP.BF16.F32.PACK_AB R11, R76, R90 ;  /* 0x0000005a4c0b723e */ /* 0x004fe200000010ff */
[----:B------:R-:W-:Y:S01]  /*b180*/  FADD.FTZ R0, R214, R0 ;  /* 0x00000000d6007221 */ /* 0x000fe20000010000 */
[----:B------:R-:W-:-:S03]  /*b190*/  FADD.FTZ R4, R209, R4 ;  /* 0x00000004d1047221 */ /* 0x000fc60000010000 */
[----:B------:R-:W-:Y:S02]  /*b1a0*/  FADD.FTZ R0, R215, R0 ;  /* 0x00000000d7007221 */ /* 0x000fe40000010000 */
[C---:B-1----:R-:W-:Y:S01]  /*b1b0*/  HMMA.16816.F32.BF16 R44, R8.reuse, R12, R44 ;  /* 0x0000000c082c723c */ /* 0x042fe2000004182c */
[-CC-:B------:R-:W-:Y:S01]  /*b1c0*/  FFMA.FTZ R12, R192, R2.reuse, -R5.reuse ;  /* 0x00000002c00c7223 */ /* 0x180fe20000010805 */
[----:B------:R-:W-:Y:S01]  /*b1d0*/  FADD.FTZ R4, R211, R4 ;  /* 0x00000004d3047221 */ /* 0x000fe20000010000 */
[----:B------:R-:W-:Y:S01]  /*b1e0*/  FADD.FTZ R0, R216, R0 ;  /* 0x00000000d8007221 */ /* 0x000fe20000010000 */
[----:B------:R-:W-:Y:S01]  /*b1f0*/  MOV R141, R147 ;  /* 0x00000093008d7202 */ /* 0x000fe20000000f00 */
[----:B------:R1:W-:Y:S01]  /*b200*/  MUFU.EX2 R65, R12 ;  /* 0x0000000c00417308 */ /* 0x0003e20000000800 */
[----:B------:R-:W-:Y:S01]  /*b210*/  FADD.FTZ R4, R212, R4 ;  /* 0x00000004d4047221 */ /* 0x000fe20000010000 */
[----:B------:R-:W-:Y:S01]  /*b220*/  MOV R142, R145 ;  /* 0x00000091008e7202 */ /* 0x000fe20000000f00 */
[----:B------:R-:W-:Y:S01]  /*b230*/  HMMA.16816.F32.BF16 R40, R8, R14, R40 ;  /* 0x0000000e0828723c */ /* 0x000fe20000041828 */
[----:B------:R-:W-:Y:S01]  /*b240*/  LDSM.16.MT88.4 R144, [R85+0x11000] ;  /* 0x011000005590783b */ /* 0x000fe20000004200 */
[----:B------:R-:W-:Y:S01]  /*b250*/  FADD.FTZ R0, R210, R0 ;  /* 0x00000000d2007221 */ /* 0x000fe20000010000 */
[----:B------:R-:W-:Y:S01]  /*b260*/  FADD.FTZ R4, R213, R4 ;  /* 0x00000004d5047221 */ /* 0x000fe20000010000 */
[----:B------:R2:W-:Y:S01]  /*b270*/  MUFU.EX2 R66, R6 ;  /* 0x0000000600427308 */ /* 0x0005e20000000800 */
[-C--:B------:R-:W-:Y:S01]  /*b280*/  FFMA.FTZ R7, R187, R2.reuse, -R5 ;  /* 0x00000002bb077223 */ /* 0x080fe20000010805 */
[----:B------:R-:W-:Y:S01]  /*b290*/  FADD.FTZ R0, R208, R0 ;  /* 0x00000000d0007221 */ /* 0x000fe20000010000 */
[----:B-1----:R-:W1:Y:S01]  /*b2a0*/  LDSM.16.MT88.4 R12, [R89+0x11000] ;  /* 0x01100000590c783b */ /* 0x002e620000004200 */
[----:B------:R-:W-:Y:S01]  /*b2b0*/  FADD.FTZ R4, R205, R4 ;  /* 0x00000004cd047221 */ /* 0x000fe20000010000 */
[----:B------:R4:W-:Y:S01]  /*b2c0*/  MUFU.EX2 R67, R7 ;  /* 0x0000000700437308 */ /* 0x0009e20000000800 */
[----:B------:R-:W-:Y:S01]  /*b2d0*/  FADD.FTZ R0, R207, R0 ;  /* 0x00000000cf007221 */ /* 0x000fe20000010000 */
[----:B--2---:R-:W-:Y:S01]  /*b2e0*/  FFMA.FTZ R6, R197, R2, -R3 ;  /* 0x00000002c5067223 */ /* 0x004fe20000010803 */
[----:B------:R-:W-:-:S03]  /*b2f0*/  FADD.FTZ R4, R139, R4 ;  /* 0x000000048b047221 */ /* 0x000fc60000010000 */
[----:B------:R2:W-:Y:S01]  /*b300*/  MUFU.EX2 R54, R6 ;  /* 0x0000000600367308 */ /* 0x0005e20000000800 */
[----:B------:R-:W-:Y:S01]  /*b310*/  FADD.FTZ R0, R206, R0 ;  /* 0x00000000ce007221 */ /* 0x000fe20000010000 */
[----:B----4-:R-:W-:Y:S01]  /*b320*/  FFMA.FTZ R7, R198, R2, -R3 ;  /* 0x00000002c6077223 */ /* 0x010fe20000010803 */
[----:B------:R-:W-:-:S03]  /*b330*/  FADD.FTZ R4, R137, R4 ;  /* 0x0000000489047221 */ /* 0x000fc60000010000 */
[----:B------:R4:W5:Y:S01]  /*b340*/  MUFU.EX2 R53, R7 ;  /* 0x0000000700357308 */ /* 0x0009620000000800 */
[----:B--2---:R-:W-:Y:S01]  /*b350*/  FFMA.FTZ R6, R194, R2, -R3 ;  /* 0x00000002c2067223 */ /* 0x004fe20000010803 */
[----:B------:R-:W-:-:S03]  /*b360*/  FADD.FTZ R0, R136, R0 ;  /* 0x0000000088007221 */ /* 0x000fc60000010000 */
[----:B------:R2:W-:Y:S01]  /*b370*/  MUFU.EX2 R64, R6 ;  /* 0x0000000600407308 */ /* 0x0005e20000000800 */
[----:B------:R-:W-:Y:S01]  /*b380*/  FADD.FTZ R4, R140, R4 ;  /* 0x000000048c047221 */ /* 0x000fe20000010000 */
[-C--:B----4-:R-:W-:Y:S01]  /*b390*/  FFMA.FTZ R7, R195, R2.reuse, -R3 ;  /* 0x00000002c3077223 */ /* 0x090fe20000010803 */
[----:B------:R-:W-:Y:S01]  /*b3a0*/  HMMA.16816.F32.BF16 R48, R8, R28, R48 ;  /* 0x0000001c0830723c */ /* 0x000fe20000041830 */
[----:B------:R-:W-:Y:S02]  /*b3b0*/  FADD.FTZ R0, R130, R0 ;  /* 0x0000000082007221 */ /* 0x000fe40000010000 */
[----:B------:R-:W4:Y:S01]  /*b3c0*/  MUFU.EX2 R55, R7 ;  /* 0x0000000700377308 */ /* 0x000f220000000800 */
[----:B--2---:R-:W-:-:S04]  /*b3d0*/  FFMA.FTZ R6, R196, R2, -R5 ;  /* 0x00000002c4067223 */ /* 0x004fc80000010805 */
[----:B------:R2:W1:Y:S01]  /*b3e0*/  MUFU.EX2 R52, R6 ;  /* 0x0000000600347308 */ /* 0x0004620000000800 */
[----:B------:R-:W-:Y:S01]  /*b3f0*/  FADD.FTZ R4, R125, R4 ;  /* 0x000000047d047221 */ /* 0x000fe20000010000 */
[----:B------:R-:W-:-:S03]  /*b400*/  FADD.FTZ R0, R127, R0 ;  /* 0x000000007f007221 */ /* 0x000fc60000010000 */
[----:B------:R-:W-:Y:S01]  /*b410*/  FADD.FTZ R4, R129, R4 ;  /* 0x0000000481047221 */ /* 0x000fe20000010000 */
[----:B------:R-:W-:Y:S01]  /*b420*/  FADD.FTZ R0, R131, R0 ;  /* 0x0000000083007221 */ /* 0x000fe20000010000 */
[----:B------:R-:W-:Y:S02]  /*b430*/  HMMA.16816.F32.BF16 R32, R8, R30, R32 ;  /* 0x0000001e0820723c */ /* 0x000fe40000041820 */
[----:B------:R-:W-:Y:S01]  /*b440*/  FADD.FTZ R4, R126, R4 ;  /* 0x000000047e047221 */ /* 0x000fe20000010000 */
[----:B------:R-:W-:-:S05]  /*b450*/  FADD.FTZ R0, R124, R0 ;  /* 0x000000007c007221 */ /* 0x000fca0000010000 */
[----:B---3--:R-:W-:Y:S01]  /*b460*/  HMMA.16816.F32.BF16 R60, R8, R16, R60 ;  /* 0x00000010083c723c */ /* 0x008fe2000004183c */
[----:B------:R-:W-:Y:S01]  /*b470*/  FADD.FTZ R4, R128, R4 ;  /* 0x0000000480047221 */ /* 0x000fe20000010000 */
[----:B------:R-:W-:-:S06]  /*b480*/  FADD.FTZ R0, R121, R0 ;  /* 0x0000000079007221 */ /* 0x000fcc0000010000 */
[----:B------:R-:W-:Y:S01]  /*b490*/  HMMA.16816.F32.BF16 R56, R8, R18, R56 ;  /* 0x000000120838723c */ /* 0x000fe20000041838 */
[----:B--2---:R-:W-:-:S07]  /*b4a0*/  FFMA.FTZ R6, R201, R2, -R5 ;  /* 0x00000002c9067223 */ /* 0x004fce0000010805 */
[----:B------:R-:W-:Y:S01]  /*b4b0*/  HMMA.16816.F32.BF16 R28, R8, R20, R68 ;  /* 0x00000014081c723c */ /* 0x000fe20000041844 */
[----:B------:R-:W-:-:S07]  /*b4c0*/  FADD.FTZ R4, R116, R4 ;  /* 0x0000000474047221 */ /* 0x000fce0000010000 */
[----:B------:R-:W-:Y:S01]  /*b4d0*/  HMMA.16816.F32.BF16 R24, R8, R22, R24 ;  /* 0x000000160818723c */ /* 0x000fe20000041818 */
[----:B-----5:R-:W-:Y:S01]  /*b4e0*/  F2FP.BF16.F32.PACK_AB R8, R53, R54 ;  /* 0x000000363508723e */ /* 0x020fe200000010ff */
[----:B------:R-:W-:Y:S01]  /*b4f0*/  FADD.FTZ R0, R122, R0 ;  /* 0x000000007a007221 */ /* 0x000fe20000010000 */
[----:B------:R-:W-:Y:S01]  /*b500*/  F2FP.BF16.F32.PACK_AB R9, R65, R66 ;  /* 0x000000424109723e */ /* 0x000fe200000010ff */
[--C-:B------:R-:W-:Y:S01]  /*b510*/  FFMA.FTZ R7, R199, R2, -R5.reuse ;  /* 0x00000002c7077223 */ /* 0x100fe20000010805 */
[----:B----4-:R-:W-:Y:S01]  /*b520*/  F2FP.BF16.F32.PACK_AB R10, R55, R64 ;  /* 0x00000040370a723e */ /* 0x010fe200000010ff */
[----:B------:R-:W2:Y:S01]  /*b530*/  LDSM.16.MT88.4 R16, [R220+0x11000] ;  /* 0x01100000dc10783b */ /* 0x000ea20000004200 */
[----:B-1----:R-:W-:Y:S01]  /*b540*/  F2FP.BF16.F32.PACK_AB R11, R52, R67 ;  /* 0x00000043340b723e */ /* 0x002fe200000010ff */
[----:B------:R1:W-:Y:S02]  /*b550*/  MUFU.EX2 R36, R7 ;  /* 0x0000000700247308 */ /* 0x0003e40000000800 */
[----:B------:R-:W3:Y:S04]  /*b560*/  LDSM.16.MT88.4 R20, [R38+0x11000] ;  /* 0x011000002614783b */ /* 0x000ee80000004200 */
[----:B------:R-:W-:Y:S01]  /*b570*/  HMMA.16816.F32.BF16 R48, R8, R12, R48 ;  /* 0x0000000c0830723c */ /* 0x000fe20000041830 */
[-C--:B------:R-:W-:Y:S01]  /*b580*/  FFMA.FTZ R12, R200, R2.reuse, -R5 ;  /* 0x00000002c80c7223 */ /* 0x080fe20000010805 */
[----:B------:R-:W-:-:S06]  /*b590*/  FFMA.FTZ R13, R252, R2, -R3 ;  /* 0x00000002fc0d7223 */ /* 0x000fcc0000010803 */
[----:B------:R-:W-:Y:S01]  /*b5a0*/  HMMA.16816.F32.BF16 R148, R8, R144, R44 ;  /* 0x000000900894723c */ /* 0x000fe2000004182c */
[----:B------:R4:W-:Y:S01]  /*b5b0*/  MUFU.EX2 R44, R6 ;  /* 0x00000006002c7308 */ /* 0x0009e20000000800 */
[----:B-1----:R-:W-:-:S03]  /*b5c0*/  FFMA.FTZ R7, R204, R2, -R3 ;  /* 0x00000002cc077223 */ /* 0x002fc60000010803 */
[----:B------:R1:W-:Y:S03]  /*b5d0*/  MUFU.EX2 R39, R12 ;  /* 0x0000000c00277308 */ /* 0x0003e60000000800 */
[----:B------:R-:W-:Y:S01]  /*b5e0*/  HMMA.16816.F32.BF16 R32, R8, R14, R32 ;  /* 0x0000000e0820723c */ /* 0x000fe20000041820 */
[----:B----4-:R-:W-:Y:S01]  /*b5f0*/  FADD.FTZ R6, R117, R4 ;  /* 0x0000000475067221 */ /* 0x010fe20000010000 */
[----:B------:R-:W-:Y:S01]  /*b600*/  FADD.FTZ R4, R120, R0 ;  /* 0x0000000078047221 */ /* 0x000fe20000010000 */
[-CC-:B------:R-:W-:Y:S01]  /*b610*/  FFMA.FTZ R0, R203, R2.reuse, -R3.reuse ;  /* 0x00000002cb007223 */ /* 0x180fe20000010803 */
[-C--:B-1----:R-:W-:Y:S01]  /*b620*/  FFMA.FTZ R12, R202, R2.reuse, -R3 ;  /* 0x00000002ca0c7223 */ /* 0x082fe20000010803 */
[----:B------:R-:W-:Y:S02]  /*b630*/  FADD.FTZ R3, R119, R6 ;  /* 0x0000000677037221 */ /* 0x000fe40000010000 */
[----:B------:R1:W4:Y:S02]  /*b640*/  MUFU.EX2 R15, R0 ;  /* 0x00000000000f7308 */ /* 0x0003240000000800 */
[----:B------:R-:W-:Y:S01]  /*b650*/  FADD.FTZ R3, R123, R3 ;  /* 0x000000037b037221 */ /* 0x000fe20000010000 */
[----:B------:R-:W-:-:S03]  /*b660*/  FFMA.FTZ R5, R142, R2, -R5 ;  /* 0x000000028e057223 */ /* 0x000fc60000010805 */
[----:B------:R-:W-:Y:S01]  /*b670*/  FADD.FTZ R2, R109, R3 ;  /* 0x000000036d027221 */ /* 0x000fe20000010000 */
[----:B-1----:R-:W-:-:S03]  /*b680*/  FADD.FTZ R0, R118, R4 ;  /* 0x0000000476007221 */ /* 0x002fc60000010000 */
        /* <DEDUP_REMOVED lines=34> */
[----:B------:R-:W1:Y:S03]  /*b8b0*/  MUFU.EX2 R14, R7 ;  /* 0x00000007000e7308 */ /* 0x000e660000000800 */
[----:B------:R-:W-:Y:S01]  /*b8c0*/  FADD.FTZ R0, R65, R0 ;  /* 0x0000000041007221 */ /* 0x000fe20000010000 */
[----:B------:R-:W-:Y:S01]  /*b8d0*/  FADD.FTZ R2, R64, R2 ;  /* 0x0000000240027221 */ /* 0x000fe20000010000 */
[----:B--2---:R-:W-:Y:S01]  /*b8e0*/  HMMA.16816.F32.BF16 R60, R8, R16, R60 ;  /* 0x00000010083c723c */ /* 0x004fe2000004183c */
[----:B------:R2:W-:Y:S01]  /*b8f0*/  MUFU.EX2 R3, R5 ;  /* 0x0000000500037308 */ /* 0x0005e20000000800 */
[----:B------:R-:W-:Y:S01]  /*b900*/  FADD.FTZ R0, R67, R0 ;  /* 0x0000000043007221 */ /* 0x000fe20000010000 */
[----:B------:R-:W-:-:S02]  /*b910*/  FADD.FTZ R2, R55, R2 ;  /* 0x0000000237027221 */ /* 0x000fc40000010000 */
[----:B------:R-:W5:Y:S03]  /*b920*/  MUFU.EX2 R12, R12 ;  /* 0x0000000c000c7308 */ /* 0x000f660000000800 */
[----:B------:R-:W-:Y:S01]  /*b930*/  HMMA.16816.F32.BF16 R56, R8, R18, R56 ;  /* 0x000000120838723c */ /* 0x000fe20000041838 */
[----:B------:R-:W3:Y:S01]  /*b940*/  LDSM.16.MT88.4 R16, [R85+0x11800] ;  /* 0x011800005510783b */ /* 0x000ee20000004200 */
[----:B------:R-:W-:Y:S01]  /*b950*/  FADD.FTZ R0, R52, R0 ;  /* 0x0000000034007221 */ /* 0x000fe20000010000 */
[----:B------:R-:W5:Y:S02]  /*b960*/  MUFU.EX2 R13, R13 ;  /* 0x0000000d000d7308 */ /* 0x000f640000000800 */
[----:B--2---:R-:W2:Y:S01]  /*b970*/  LDSM.16.MT88.4 R4, [R38+0x11800] ;  /* 0x011800002604783b */ /* 0x004ea20000004200 */
[----:B----4-:R-:W-:Y:S01]  /*b980*/  FADD.FTZ R2, R15, R2 ;  /* 0x000000020f027221 */ /* 0x010fe20000010000 */
[----:B------:R-:W-:-:S03]  /*b990*/  FADD.FTZ R0, R44, R0 ;  /* 0x000000002c007221 */ /* 0x000fc60000010000 */
[----:B-1----:R-:W-:Y:S01]  /*b9a0*/  FADD.FTZ R2, R14, R2 ;  /* 0x000000020e027221 */ /* 0x002fe20000010000 */
[----:B------:R-:W-:-:S03]  /*b9b0*/  FADD.FTZ R0, R39, R0 ;  /* 0x0000000027007221 */ /* 0x000fc60000010000 */
[----:B-----5:R-:W-:Y:S01]  /*b9c0*/  FADD.FTZ R2, R12, R2 ;  /* 0x000000020c027221 */ /* 0x020fe20000010000 */
[----:B------:R-:W-:Y:S01]  /*b9d0*/  FADD.FTZ R0, R36, R0 ;  /* 0x0000000024007221 */ /* 0x000fe20000010000 */
[----:B------:R-:W-:Y:S02]  /*b9e0*/  F2FP.BF16.F32.PACK_AB R137, R39, R44 ;  /* 0x0000002c2789723e */ /* 0x000fe400000010ff */
[----:B------:R-:W-:Y:S01]  /*b9f0*/  FADD.FTZ R39, R13, R2 ;  /* 0x000000020d277221 */ /* 0x000fe20000010000 */
[----:B------:R-:W-:Y:S01]  /*ba00*/  FADD.FTZ R0, R3, R0 ;  /* 0x0000000003007221 */ /* 0x000fe20000010000 */
[C---:B------:R-:W-:Y:S01]  /*ba10*/  HMMA.16816.F32.BF16 R144, R8.reuse, R146, R40 ;  /* 0x000000920890723c */ /* 0x040fe20000041828 */
[----:B------:R-:W-:Y:S02]  /*ba20*/  MOV R91, R141 ;  /* 0x0000008d005b7202 */ /* 0x000fe40000000f00 */
[----:B------:R1:W-:Y:S05]  /*ba30*/  STL [R1+0x48], R39 ;  /* 0x0000482701007387 */ /* 0x0003ea0000100800 */
[C---:B---3--:R-:W-:Y:S01]  /*ba40*/  HMMA.16816.F32.BF16 R28, R8.reuse, R20, R28 ;  /* 0x00000014081c723c */ /* 0x048fe2000004181c */
[----:B------:R1:W-:Y:S07]  /*ba50*/  STL [R1+0x54], R0 ;  /* 0x0000540001007387 */ /* 0x0003ee0000100800 */
[----:B------:R-:W-:Y:S01]  /*ba60*/  HMMA.16816.F32.BF16 R24, R8, R22, R24 ;  /* 0x000000160818723c */ /* 0x000fe20000041818 */
[----:B------:R-:W-:-:S02]  /*ba70*/  ISETP.GT.AND P1, PT, R168, R91, PT ;  /* 0x0000005ba800720c */ /* 0x000fc40003f24270 */
[----:B------:R-:W-:Y:S02]  /*ba80*/  F2FP.BF16.F32.PACK_AB R136, R14, R15 ;  /* 0x0000000f0e88723e */ /* 0x000fe400000010ff */
[----:B------:R-:W-:Y:S02]  /*ba90*/  F2FP.BF16.F32.PACK_AB R138, R13, R12 ;  /* 0x0000000c0d8a723e */ /* 0x000fe400000010ff */
[----:B------:R-:W-:Y:S01]  /*baa0*/  F2FP.BF16.F32.PACK_AB R139, R3, R36 ;  /* 0x00000024038b723e */ /* 0x000fe200000010ff */
[----:B------:R-:W-:Y:S06]  /*bab0*/  BSSY B2, `(.L_x_2265) ;  /* 0x0000a35000027945 */ /* 0x000fec0003800000 */
[C---:B------:R-:W-:Y:S08]  /*bac0*/  HMMA.16816.F32.BF16 R164, R136.reuse, R160, R60 ;  /* 0x000000a088a4723c */ /* 0x040ff0000004183c */
[C---:B------:R-:W-:Y:S08]  /*bad0*/  HMMA.16816.F32.BF16 R156, R136.reuse, R152, R48 ;  /* 0x00000098889c723c */ /* 0x040ff00000041830 */
[C---:B------:R-:W-:Y:S08]  /*bae0*/  HMMA.16816.F32.BF16 R148, R136.reuse, R16, R148 ;  /* 0x000000108894723c */ /* 0x040ff00000041894 */
[C---:B------:R-:W-:Y:S08]  /*baf0*/  HMMA.16816.F32.BF16 R144, R136.reuse, R18, R144 ;  /* 0x000000128890723c */ /* 0x040ff00000041890 */
[C---:B------:R-:W-:Y:S08]  /*bb00*/  HMMA.16816.F32.BF16 R160, R136.reuse, R162, R56 ;  /* 0x000000a288a0723c */ /* 0x040ff00000041838 */
[C---:B------:R-:W-:Y:S08]  /*bb10*/  HMMA.16816.F32.BF16 R152, R136.reuse, R154, R32 ;  /* 0x0000009a8898723c */ /* 0x040ff00000041820 */
[C---:B--2---:R-:W-:Y:S08]  /*bb20*/  HMMA.16816.F32.BF16 R140, R136.reuse, R4, R28 ;  /* 0x00000004888c723c */ /* 0x044ff0000004181c */
[----:B------:R-:W-:Y:S01]  /*bb30*/  HMMA.16816.F32.BF16 R136, R136, R6, R24 ;  /* 0x000000068888723c */ /* 0x000fe20000041818 */
[----:B------:R-:W-:-:S04]  /*bb40*/  NOP ;  /* 0x0000000000007918 */ /* 0x000fc80000000000 */
[----:B-1----:R-:W-:-:S15]  /*bb50*/  @!P1 BRA `(.L_x_2266) ;  /* 0x000000a000a09947 */ /* 0x002fde0003800000 */
[----:B------:R1:W5:Y:S01]  /*bb60*/  LDL R169, [R1+0x40] ;  /* 0x0000400001a97983 */ /* 0x0003620000100800 */
[----:B------:R-:W-:-:S04]  /*bb70*/  DEPBAR.LE SB0, 0x0 ;  /* 0x000080000000791a */ /* 0x000fc80000000000 */
[----:B------:R1:W5:Y:S01]  /*bb80*/  LDL R171, [R1+0x44] ;  /* 0x0000440001ab7983 */ /* 0x0003620000100800 */
[----:B------:R-:W-:Y:S05]  /*bb90*/  WARPSYNC.ALL ;  /* 0x0000000000007948 */ /* 0x000fea0003800000 */
[----:B------:R-:W-:Y:S01]  /*bba0*/  BSSY.RECONVERGENT B0, `(.L_x_2267) ;  /* 0x0000051000007945 */ /* 0x000fe20003800200 */
[----:B------:R-:W-:Y:S01]  /*bbb0*/  IADD3 R8, PT, PT, R221, -0x2, RZ ;  /* 0xfffffffedd087810 */ /* 0x000fe20007ffe0ff */
[----:B------:R-:W-:Y:S06]  /*bbc0*/  BAR.SYNC.DEFER_BLOCKING 0x0 ;  /* 0x0000000000007b1d */ /* 0x000fec0000010000 */
[----:B------:R-:W-:Y:S05]  /*bbd0*/  @!P0 BRA `(.L_x_2268) ;  /* 0x0000000400048947 */ /* 0x000fea0003800000 */
[----:B------:R-:W2:Y:S04]  /*bbe0*/  LD.E R2, desc[UR4][R134.64+0x170] ;  /* 0x0001700486027980 */ /* 0x000ea8000c101900 */
[----:B------:R-:W3:Y:S01]  /*bbf0*/  LDL.64 R174, [R1+0x30] ;  /* 0x0000300001ae7983 */ /* 0x000ee20000100a00 */
[----:B------:R-:W-:-:S04]  /*bc00*/  SHF.L.U32 R8, R8, 0x8, RZ ;  /* 0x0000000808087819 */ /* 0x000fc800000006ff */
[----:B------:R-:W-:Y:S02]  /*bc10*/  IABS R6, R8 ;  /* 0x0000000800067213 */ /* 0x000fe40000000000 */
[----:B------:R-:W-:Y:S02]  /*bc20*/  IABS R7, R84 ;  /* 0x0000005400077213 */ /* 0x000fe40000000000 */
[----:B--2---:R-:W-:-:S04]  /*bc30*/  IABS R0, R2 ;  /* 0x0000000200007213 */ /* 0x004fc80000000000 */
[----:B------:R-:W2:Y:S08]  /*bc40*/  I2F.RP R4, R0 ;  /* 0x0000000000047306 */ /* 0x000eb00000209400 */
[----:B--2---:R-:W2:Y:S02]  /*bc50*/  MUFU.RCP R4, R4 ;  /* 0x0000000400047308 */ /* 0x004ea40000001000 */
[----:B--2---:R-:W-:-:S06]  /*bc60*/  VIADD R4, R4, 0xffffffe ;  /* 0x0ffffffe04047836 */ /* 0x004fcc0000000000 */
[----:B------:R-:W2:Y:S01]  /*bc70*/  F2I.FTZ.U32.TRUNC.NTZ R5, R4 ;  /* 0x0000000400057305 */ /* 0x000ea2000021f000 */
[----:B------:R-:W-:Y:S01]  /*bc80*/  IABS R9, R2 ;  /* 0x0000000200097213 */ /* 0x000fe20000000000 */
[----:B--2---:R-:W-:Y:S02]  /*bc90*/  IMAD.MOV R3, RZ, RZ, -R5 ;  /* 0x000000ffff037224 */ /* 0x004fe400078e0a05 */
        /* <DEDUP_REMOVED lines=10> */
[----:B------:R-:W-:Y:S02]  /*bd40*/  ISETP.GT.U32.AND P1, PT, R0, R6, PT ;  /* 0x000000060000720c */ /* 0x000fe40003f24070 */
[----:B------:R-:W-:-:S09]  /*bd50*/  LOP3.LUT R8, R8, R2, RZ, 0x3c, !PT ;  /* 0x0000000208087212 */ /* 0x000fd200078e3cff */
[----:B------:R-:W-:Y:S02]  /*bd60*/  @!P3 IMAD.IADD R5, R5, 0x1, -R0 ;  /* 0x000000010505b824 */ /* 0x000fe400078e0a00 */
[----:B------:R-:W-:-:S03]  /*bd70*/  @!P1 IADD3 R6, PT, PT, R6, -R0, RZ ;  /* 0x8000000006069210 */ /* 0x000fc60007ffe0ff */
[-C--:B------:R-:W-:Y:S02]  /*bd80*/  ISETP.GE.U32.AND P5, PT, R5, R0.reuse, PT ;  /* 0x000000000500720c */ /* 0x080fe40003fa6070 */
[----:B------:R-:W-:Y:S01]  /*bd90*/  ISETP.GE.U32.AND P6, PT, R6, R0, PT ;  /* 0x000000000600720c */ /* 0x000fe20003fc6070 */
[----:B------:R-:W-:Y:S01]  /*bda0*/  @!P1 VIADD R4, R4, 0x1 ;  /* 0x0000000104049836 */ /* 0x000fe20000000000 */
[----:B------:R-:W-:Y:S02]  /*bdb0*/  LOP3.LUT R0, R84, R2, RZ, 0x3c, !PT ;  /* 0x0000000254007212 */ /* 0x000fe400078e3cff */
[----:B------:R-:W-:Y:S02]  /*bdc0*/  ISETP.GE.AND P1, PT, R8, RZ, PT ;  /* 0x000000ff0800720c */ /* 0x000fe40003f26270 */
[----:B------:R-:W-:Y:S02]  /*bdd0*/  ISETP.GE.AND P4, PT, R0, RZ, PT ;  /* 0x000000ff0000720c */ /* 0x000fe40003f86270 */
[----:B------:R-:W-:-:S05]  /*bde0*/  @!P3 IADD3 R3, PT, PT, R3, 0x1, RZ ;  /* 0x000000010303b810 */ /* 0x000fca0007ffe0ff */
[----:B------:R-:W-:Y:S01]  /*bdf0*/  @P5 VIADD R3, R3, 0x1 ;  /* 0x0000000103035836 */ /* 0x000fe20000000000 */
[----:B------:R-:W-:Y:S02]  /*be00*/  @P6 IADD3 R4, PT, PT, R4, 0x1, RZ ;  /* 0x0000000104046810 */ /* 0x000fe40007ffe0ff */
[----:B------:R-:W-:Y:S01]  /*be10*/  ISETP.NE.AND P3, PT, R2, RZ, PT ;  /* 0x000000ff0200720c */ /* 0x000fe20003f65270 */
[----:B------:R-:W-:Y:S01]  /*be20*/  @!P1 IMAD.MOV R3, RZ, RZ, -R3 ;  /* 0x000000ffff039224 */ /* 0x000fe200078e0a03 */
[----:B------:R-:W-:Y:S02]  /*be30*/  LOP3.LUT R0, RZ, R2, RZ, 0x33, !PT ;  /* 0x00000002ff007212 */ /* 0x000fe400078e33ff */
[----:B------:R-:W-:Y:S02]  /*be40*/  @!P4 IADD3 R4, PT, PT, -R4, RZ, RZ ;  /* 0x000000ff0404c210 */ /* 0x000fe40007ffe1ff */
[C---:B------:R-:W-:Y:S02]  /*be50*/  SEL R3, R0.reuse, R3, !P3 ;  /* 0x0000000300037207 */ /* 0x040fe40005800000 */
[----:B------:R-:W-:-:S02]  /*be60*/  SEL R0, R0, R4, !P3 ;  /* 0x0000000400007207 */ /* 0x000fc40005800000 */
[----:B------:R-:W2:Y:S01]  /*be70*/  LD.E.64 R4, desc[UR4][R132.64+0x40] ;  /* 0x0000400484047980 */ /* 0x000ea2000c101b00 */
[----:B---3--:R-:W-:-:S04]  /*be80*/  IMAD.WIDE R8, R3, 0x4, R174 ;  /* 0x0000000403087825 */ /* 0x008fc800078e02ae */
[C---:B------:R-:W-:Y:S01]  /*be90*/  IMAD.WIDE R6, R0.reuse, 0x4, R174 ;  /* 0x0000000400067825 */ /* 0x040fe200078e02ae */
[----:B------:R3:W4:Y:S04]  /*bea0*/  LD.E R10, desc[UR4][R8.64] ;  /* 0x00000004080a7980 */ /* 0x000728000c101900 */
[----:B------:R-:W4:Y:S04]  /*beb0*/  LD.E R9, desc[UR4][R6.64] ;  /* 0x0000000406097980 */ /* 0x000f28000c101900 */
[----:B------:R-:W4:Y:S01]  /*bec0*/  LD.E.64 R6, desc[UR4][R132.64+0x28] ;  /* 0x0000280484067980 */ /* 0x000f22000c101b00 */
[----:B------:R-:W-:-:S04]  /*bed0*/  IMAD.IADD R0, R0, 0x1, -R3 ;  /* 0x0000000100007824 */ /* 0x000fc800078e0a03 */
[----:B------:R-:W-:-:S05]  /*bee0*/  IMAD R2, R2, R0, -0x100 ;  /* 0xffffff0002027424 */ /* 0x000fca00078e0200 */
[----:B---3--:R-:W-:Y:S01]  /*bef0*/  SHF.R.S32.HI R8, RZ, 0x1f, R2 ;  /* 0x0000001fff087819 */ /* 0x008fe20000011402 */
[-C--:B--2---:R-:W-:Y:S02]  /*bf00*/  IMAD R0, R5, R2.reuse, RZ ;  /* 0x0000000205007224 */ /* 0x084fe400078e02ff */
[----:B------:R-:W-:-:S04]  /*bf10*/  IMAD.WIDE.U32 R2, R4, R2, RZ ;  /* 0x0000000204027225 */ /* 0x000fc800078e00ff */
[----:B------:R-:W-:-:S04]  /*bf20*/  IMAD R4, R4, R8, R0 ;  /* 0x0000000804047224 */ /* 0x000fc800078e0200 */
[----:B------:R-:W-:Y:S01]  /*bf30*/  IMAD.IADD R3, R3, 0x1, R4 ;  /* 0x0000000103037824 */ /* 0x000fe200078e0204 */
[----:B----4-:R-:W-:-:S04]  /*bf40*/  IADD3 R9, PT, PT, R10, -R9, RZ ;  /* 0x800000090a097210 */ /* 0x010fc80007ffe0ff */
[----:B------:R-:W-:Y:S01]  /*bf50*/  SHF.R.S32.HI R4, RZ, 0x1f, R9 ;  /* 0x0000001fff047819 */ /* 0x000fe20000011409 */
[----:B------:R-:W-:Y:S02]  /*bf60*/  IMAD R0, R7, R9, RZ ;  /* 0x0000000907007224 */ /* 0x000fe400078e02ff */
[----:B------:R-:W-:-:S04]  /*bf70*/  IMAD.WIDE.U32 R2, R9, R6, R2 ;  /* 0x0000000609027225 */ /* 0x000fc800078e0002 */
[----:B------:R-:W-:Y:S01]  /*bf80*/  IMAD R0, R6, R4, R0 ;  /* 0x0000000406007224 */ /* 0x000fe200078e0200 */
[----:B-----5:R-:W-:-:S04]  /*bf90*/  LEA R171, P1, R2, R171, 0x1 ;  /* 0x000000ab02ab7211 */ /* 0x020fc800078208ff */
[----:B------:R-:W-:-:S04]  /*bfa0*/  IADD3 R0, PT, PT, R3, R0, RZ ;  /* 0x0000000003007210 */ /* 0x000fc80007ffe0ff */
[----:B------:R-:W-:-:S05]  /*bfb0*/  LEA.HI.X R169, R2, R169, R0, 0x1, P1 ;  /* 0x000000a902a97211 */ /* 0x000fca00008f0c00 */
[----:B------:R2:W-:Y:S04]  /*bfc0*/  STL [R1+0x40], R169 ;  /* 0x000040a901007387 */ /* 0x0005e80000100800 */
[----:B------:R2:W-:Y:S01]  /*bfd0*/  STL [R1+0x44], R171 ;  /* 0x000044ab01007387 */ /* 0x0005e20000100800 */
[----:B------:R-:W-:Y:S05]  /*bfe0*/  BRA `(.L_x_2269) ;  /* 0x0000000000307947 */ /* 0x000fea0003800000 */
.L_x_2268:
[----:B------:R-:W2:Y:S01]  /*bff0*/  LD.E R0, desc[UR4][R134.64+0x40] ;  /* 0x0000400486007980 */ /* 0x000ea2000c101900 */
[----:B------:R-:W-:Y:S01]  /*c000*/  UMOV UR6, URZ ;  /* 0x000000ff00067c82 */ /* 0x000fe20008000000 */
[----:B-----5:R-:W-:Y:S01]  /*c010*/  IMAD.MOV.U32 R4, RZ, RZ, R171 ;  /* 0x000000ffff047224 */ /* 0x020fe200078e00ab */
[----:B------:R-:W-:Y:S01]  /*c020*/  IADD3 R2, P1, PT, RZ, -UR6, RZ ;  /* 0x80000006ff027c10 */ /* 0x000fe2000ff3e0ff */
[----:B------:R-:W-:Y:S02]  /*c030*/  IMAD.MOV.U32 R3, RZ, RZ, R169 ;  /* 0x000000ffff037224 */ /* 0x000fe400078e00a9 */
[----:B--2---:R-:W-:-:S04]  /*c040*/  IMAD.SHL.U32 R0, R0, 0x100, RZ ;  /* 0x0000010000007824 */ /* 0x004fc800078e00ff */
[----:B------:R-:W-:-:S05]  /*c050*/  IMAD.X R0, RZ, RZ, ~R0, P1 ;  /* 0x000000ffff007224 */ /* 0x000fca00008e0e00 */
[----:B------:R-:W-:-:S04]  /*c060*/  SHF.R.S64 R2, R2, 0x1f, R0 ;  /* 0x0000001f02027819 */ /* 0x000fc80000001000 */
[----:B------:R-:W-:-:S04]  /*c070*/  IADD3 R4, P1, PT, R2, R4, RZ ;  /* 0x0000000402047210 */ /* 0x000fc80007f3e0ff */
[----:B------:R-:W-:-:S05]  /*c080*/  LEA.HI.X.SX32 R3, R0, R3, 0x1, P1 ;  /* 0x0000000300037211 */ /* 0x000fca00008f0eff */
[----:B------:R3:W-:Y:S04]  /*c090*/  STL [R1+0x40], R3 ;  /* 0x0000400301007387 */ /* 0x0007e80000100800 */
[----:B------:R3:W-:Y:S02]  /*c0a0*/  STL [R1+0x44], R4 ;  /* 0x0000440401007387 */ /* 0x0007e40000100800 */
.L_x_2269:
[----:B------:R-:W-:Y:S05]  /*c0b0*/  BSYNC.RECONVERGENT B0 ;  /* 0x0000000000007941 */ /* 0x000fea0003800200 */
.L_x_2267:
[----:B------:R-:W4:Y:S04]  /*c0c0*/  LDL R7, [R1+0x40] ;  /* 0x0000400001077983 */ /* 0x000f280000100800 */
[----:B------:R-:W5:Y:S04]  /*c0d0*/  LDL R6, [R1+0x44] ;  /* 0x0000440001067983 */ /* 0x000f680000100800 */
[----:B------:R-:W2:Y:S04]  /*c0e0*/  LDL.LU R5, [R1+0xf0] ;  /* 0x0000f00001057983 */ /* 0x000ea80000300800 */
[----:B---3--:R-:W3:Y:S04]  /*c0f0*/  LDL R4, [R1+0x38] ;  /* 0x0000380001047983 */ /* 0x008ee80000100800 */
[----:B------:R-:W4:Y:S04]  /*c100*/  LDL R3, [R1+0x3c] ;  /* 0x00003c0001037983 */ /* 0x000f280000100800 */
[----:B------:R-:W5:Y:S04]  /*c110*/  LDL.LU R2, [R1+0xa8] ;  /* 0x0000a80001027983 */ /* 0x000f680000300800 */
[----:B------:R-:W5:Y:S01]  /*c120*/  LDL R0, [R1+0x4c] ;  /* 0x00004c0001007983 */ /* 0x000f620000100800 */
[----:B------:R-:W-:Y:S01]  /*c130*/  BSSY.RECONVERGENT B1, `(.L_x_2270) ;  /* 0x00002db000017945 */ /* 0x000fe20003800200 */
[----:B--2---:R-:W-:-:S02]  /*c140*/  MOV R11, R5 ;  /* 0x00000005000b7202 */ /* 0x004fc40000000f00 */
[----:B------:R-:W-:Y:S01]  /*c150*/  SHF.L.U64.HI R5, R234, 0x5, R235 ;  /* 0x00000005ea057819 */ /* 0x000fe200000102eb */
[----:B---3--:R-:W-:Y:S01]  /*c160*/  IMAD.MOV.U32 R10, RZ, RZ, R4 ;  /* 0x000000ffff0a7224 */ /* 0x008fe200078e0004 */
[----:B------:R-:W-:Y:S02]  /*c170*/  MOV R28, R11 ;  /* 0x0000000b001c7202 */ /* 0x000fe40000000f00 */
[----:B----4-:R-:W-:Y:S01]  /*c180*/  MOV R9, R3 ;  /* 0x0000000300097202 */ /* 0x010fe20000000f00 */
[----:B------:R-:W-:Y:S02]  /*c190*/  IMAD.MOV.U32 R29, RZ, RZ, R10 ;  /* 0x000000ffff1d7224 */ /* 0x000fe400078e000a */
[----:B------:R-:W-:Y:S01]  /*c1a0*/  IMAD.MOV.U32 R252, RZ, RZ, R28 ;  /* 0x000000fffffc7224 */ /* 0x000fe200078e001c */
[----:B------:R-:W-:Y:S01]  /*c1b0*/  MOV R30, R9 ;  /* 0x00000009001e7202 */ /* 0x000fe20000000f00 */
[----:B-----5:R-:W-:Y:S01]  /*c1c0*/  IMAD.MOV.U32 R4, RZ, RZ, R2 ;  /* 0x000000ffff047224 */ /* 0x020fe200078e0002 */
[----:B------:R-:W-:-:S02]  /*c1d0*/  MOV R36, R29 ;  /* 0x0000001d00247202 */ /* 0x000fc40000000f00 */
[----:B------:R-:W-:Y:S01]  /*c1e0*/  ISETP.GE.AND P1, PT, R222, R0, PT ;  /* 0x00000000de00720c */ /* 0x000fe20003f26270 */
[----:B------:R-:W-:Y:S01]  /*c1f0*/  IMAD.MOV.U32 R31, RZ, RZ, R4 ;  /* 0x000000ffff1f7224 */ /* 0x000fe200078e0004 */
[----:B------:R-:W-:Y:S01]  /*c200*/  SHF.L.U32 R0, R234, 0x5, RZ ;  /* 0x00000005ea007819 */ /* 0x000fe200000006ff */
[----:B------:R-:W-:-:S03]  /*c210*/  IMAD.MOV.U32 R38, RZ, RZ, R30 ;  /* 0x000000ffff267224 */ /* 0x000fc600078e001e */
[----:B------:R-:W-:-:S05]  /*c220*/  IADD3 R2, P3, PT, R0, R6, RZ ;  /* 0x0000000600027210 */ /* 0x000fca0007f7e0ff */
[----:B------:R-:W-:Y:S02]  /*c230*/  IMAD.X R3, R5, 0x1, R7, P3 ;  /* 0x0000000105037824 */ /* 0x000fe400018e0607 */
[----:B------:R-:W-:Y:S01]  /*c240*/  @!P1 IADD3 R4, P3, PT, R2, R0, RZ ;  /* 0x0000000002049210 */ /* 0x000fe20007f7e0ff */
[----:B------:R-:W-:Y:S01]  /*c250*/  @P1 STS.128 [R227+0xa000], RZ ;  /* 0x00a000ffe3001388 */ /* 0x000fe20000000c00 */
[-C--:B------:R-:W-:Y:S01]  /*c260*/  @!P1 MOV R12, R2.reuse ;  /* 0x00000002000c9202 */ /* 0x080fe20000000f00 */
[--C-:B------:R-:W-:Y:S01]  /*c270*/  @!P1 IMAD.MOV.U32 R13, RZ, RZ, R3.reuse ;  /* 0x000000ffff0d9224 */ /* 0x100fe200078e0003 */
[-C--:B------:R-:W-:Y:S01]  /*c280*/  @!P1 MOV R20, R2.reuse ;  /* 0x0000000200149202 */ /* 0x080fe20000000f00 */
[--C-:B------:R-:W-:Y:S01]  /*c290*/  @!P1 IMAD.MOV.U32 R21, RZ, RZ, R3.reuse ;  /* 0x000000ffff159224 */ /* 0x100fe200078e0003 */
[----:B------:R-:W-:Y:S01]  /*c2a0*/  @!P1 IADD3.X R5, PT, PT, R3, R5, RZ, P3, !PT ;  /* 0x0000000503059210 */ /* 0x000fe20001ffe4ff */
[----:B------:R-:W-:Y:S01]  /*c2b0*/  @!PT LDS RZ, [RZ] ;  /* 0x00000000fffff984 */ /* 0x000fe20000000800 */
[----:B------:R-:W-:Y:S01]  /*c2c0*/  @!PT LDS RZ, [RZ] ;  /* 0x00000000fffff984 */ /* 0x000fe20000000800 */
[----:B------:R-:W-:Y:S01]  /*c2d0*/  @!PT LDS RZ, [RZ] ;  /* 0x00000000fffff984 */ /* 0x000fe20000000800 */
[----:B------:R2:W-:Y:S01]  /*c2e0*/  @!P1 LDGSTS.E.BYPASS.LTC128B.128 [R227+0xa000], desc[UR4][R6.64] ;  /* 0x0a00000006e39fae */ /* 0x0005e2000b981a04 */
[-C--:B------:R-:W-:Y:S01]  /*c2f0*/  @!P1 MOV R16, R2.reuse ;  /* 0x0000000200109202 */ /* 0x080fe20000000f00 */
[----:B------:R-:W-:Y:S01]  /*c300*/  @!P1 IMAD.MOV.U32 R17, RZ, RZ, R3 ;  /* 0x000000ffff119224 */ /* 0x000fe200078e0003 */
[----:B------:R-:W-:Y:S01]  /*c310*/  @!P1 MOV R14, R2 ;  /* 0x00000002000e9202 */ /* 0x000fe20000000f00 */
[----:B------:R-:W-:Y:S01]  /*c320*/  @P1 STS.128 [R227+0xa800], RZ ;  /* 0x00a800ffe3001388 */ /* 0x000fe20000000c00 */
[----:B------:R-:W-:Y:S01]  /*c330*/  @!P1 IMAD.WIDE.U32 R12, R234, 0x140, R12 ;  /* 0x00000140ea0c9825 */ /* 0x000fe200078e000c */
[----:B------:R-:W-:-:S02]  /*c340*/  @!P1 MOV R9, R3 ;  /* 0x0000000300099202 */ /* 0x000fc40000000f00 */
[----:B------:R-:W-:Y:S01]  /*c350*/  @!PT LDS RZ, [RZ] ;  /* 0x00000000fffff984 */ /* 0x000fe20000000800 */
[----:B------:R-:W-:Y:S01]  /*c360*/  @!PT LDS RZ, [RZ] ;  /* 0x00000000fffff984 */ /* 0x000fe20000000800 */
[----:B------:R-:W-:Y:S01]  /*c370*/  @!PT LDS RZ, [RZ] ;  /* 0x00000000fffff984 */ /* 0x000fe20000000800 */
[----:B------:R-:W-:Y:S01]  /*c380*/  @!P1 LDGSTS.E.BYPASS.LTC128B.128 [R227+0xa800], desc[UR4][R2.64] ;  /* 0x0a80000002e39fae */ /* 0x000fe2000b981a04 */
[----:B------:R-:W-:Y:S01]  /*c390*/  @!P1 IMAD R8, R235, 0x60, RZ ;  /* 0x00000060eb089824 */ /* 0x000fe200078e02ff */
[CC--:B------:R-:W-:Y:S01]  /*c3a0*/  @!P1 LEA R24, P4, R234.reuse, R2.reuse, 0x6 ;  /* 0x00000002ea189211 */ /* 0x0c0fe200078830ff */
[C---:B------:R-:W-:Y:S01]  /*c3b0*/  @!P1 IMAD.WIDE.U32 R22, R234.reuse, 0x60, R2 ;  /* 0x00000060ea169825 */ /* 0x040fe200078e0002 */
[----:B------:R-:W-:Y:S01]  /*c3c0*/  @P1 STS.128 [R227+0xb000], RZ ;  /* 0x00b000ffe3001388 */ /* 0x000fe20000000c00 */
[----:B------:R-:W-:Y:S02]  /*c3d0*/  @!P1 MOV R18, R2 ;  /* 0x0000000200129202 */ /* 0x000fe40000000f00 */
[----:B------:R-:W-:Y:S01]  /*c3e0*/  @!P1 IMAD.MOV.U32 R15, RZ, RZ, R3 ;  /* 0x000000ffff0f9224 */ /* 0x000fe200078e0003 */
[----:B------:R-:W-:Y:S01]  /*c3f0*/  @!PT LDS RZ, [RZ] ;  /* 0x00000000fffff984 */ /* 0x000fe20000000800 */
[----:B------:R-:W-:Y:S01]  /*c400*/  @!PT LDS RZ, [RZ] ;  /* 0x00000000fffff984 */ /* 0x000fe20000000800 */
[----:B------:R-:W-:Y:S01]  /*c410*/  @!PT LDS RZ, [RZ] ;  /* 0x00000000fffff984 */ /* 0x000fe20000000800 */
[----:B------:R3:W-:Y:S01]  /*c420*/  @!P1 LDGSTS.E.BYPASS.LTC128B.128 [R227+0xb000], desc[UR4][R4.64] ;  /* 0x0b00000004e39fae */ /* 0x0007e2000b981a04 */
[----:B------:R-:W-:Y:S01]  /*c430*/  @!P1 IMAD.WIDE.U32 R20, R234, 0xa0, R20 ;  /* 0x000000a0ea149825 */ /* 0x000fe200078e0014 */
[----:B------:R-:W-:-:S02]  /*c440*/  @!P1 MOV R11, R3 ;  /* 0x00000003000b9202 */ /* 0x000fc40000000f00 */
[----:B------:R-:W-:Y:S01]  /*c450*/  @P1 STS.128 [R227+0xb800], RZ ;  /* 0x00b800ffe3001388 */ /* 0x000fe20000000c00 */
[----:B------:R-:W-:-:S04]  /*c460*/  @!P1 IMAD.WIDE.U32 R16, R234, 0xe0, R16 ;  /* 0x000000e0ea109825 */ /* 0x000fc800078e0010 */
[----:B------:R-:W-:Y:S02]  /*c470*/  @!P1 IMAD.IADD R23, R8, 0x1, R23 ;  /* 0x0000000108179824 */ /* 0x000fe400078e0217 */
[C---:B--2---:R-:W-:Y:S02]  /*c480*/  @!P1 IMAD R7, R235.reuse, 0x140, RZ ;  /* 0x00000140eb079824 */ /* 0x044fe400078e02ff */
[----:B------:R-:W-:Y:S02]  /*c490*/  @!P1 IMAD R6, R235, 0xa0, RZ ;  /* 0x000000a0eb069824 */ /* 0x000fe400078e02ff */
[----:B------:R-:W-:Y:S01]  /*c4a0*/  @!P1 IMAD.WIDE.U32 R14, R234, 0x120, R14 ;  /* 0x00000120ea0e9825 */ /* 0x000fe200078e000e */
[----:B------:R-:W-:Y:S02]  /*c4b0*/  @!P1 IADD3 R13, PT, PT, R7, R13, RZ ;  /* 0x0000000d070d9210 */ /* 0x000fe40007ffe0ff */
[----:B------:R-:W-:Y:S01]  /*c4c0*/  @!P1 IADD3 R21, PT, PT, R6, R21, RZ ;  /* 0x0000001506159210 */ /* 0x000fe20007ffe0ff */
[--C-:B------:R-:W-:Y:S01]  /*c4d0*/  @!P1 IMAD.MOV.U32 R8, RZ, RZ, R2.reuse ;  /* 0x000000ffff089224 */ /* 0x100fe200078e0002 */
[----:B------:R-:W-:Y:S01]  /*c4e0*/  @!P1 MOV R7, R3 ;  /* 0x0000000300079202 */ /* 0x000fe20000000f00 */
[----:B------:R-:W-:-:S02]  /*c4f0*/  @!P1 IMAD.MOV.U32 R6, RZ, RZ, R2 ;  /* 0x000000ffff069224 */ /* 0x000fc400078e0002 */
[----:B------:R-:W-:Y:S02]  /*c500*/  @!P1 IMAD R26, R235, 0x180, RZ ;  /* 0x00000180eb1a9824 */ /* 0x000fe400078e02ff */
[----:B------:R-:W-:-:S04]  /*c510*/  @!P1 IMAD.WIDE.U32 R8, R234, 0x180, R8 ;  /* 0x00000180ea089825 */ /* 0x000fc800078e0008 */
[C---:B---3--:R-:W-:Y:S01]  /*c520*/  @!P1 IMAD R4, R235.reuse, 0xe0, RZ ;  /* 0x000000e0eb049824 */ /* 0x048fe200078e02ff */
[----:B------:R-:W-:Y:S01]  /*c530*/  @!P1 IADD3 R9, PT, PT, R26, R9, RZ ;  /* 0x000000091a099210 */ /* 0x000fe20007ffe0ff */
[C---:B------:R-:W-:Y:S01]  /*c540*/  @!P1 IMAD R5, R235.reuse, 0x120, RZ ;  /* 0x00000120eb059824 */ /* 0x040fe200078e02ff */
[-C--:B------:R-:W-:Y:S01]  /*c550*/  @!P1 LEA R26, P3, R234, R2.reuse, 0x7 ;  /* 0x00000002ea1a9211 */ /* 0x080fe200078638ff */
[----:B------:R-:W-:Y:S01]  /*c560*/  @!P1 IMAD R25, R235, 0x1a0, RZ ;  /* 0x000001a0eb199824 */ /* 0x000fe200078e02ff */
[----:B------:R-:W-:Y:S01]  /*c570*/  @!P1 IADD3 R17, PT, PT, R4, R17, RZ ;  /* 0x0000001104119210 */ /* 0x000fe20007ffe0ff */
[----:B------:R-:W-:Y:S01]  /*c580*/  @!P1 IMAD.IADD R15, R5, 0x1, R15 ;  /* 0x00000001050f9824 */ /* 0x000fe200078e020f */
[----:B------:R-:W-:Y:S01]  /*c590*/  @!P1 MOV R4, R2 ;  /* 0x0000000200049202 */ /* 0x000fe20000000f00 */
[----:B------:R-:W-:Y:S02]  /*c5a0*/  @!P1 IMAD.MOV.U32 R5, RZ, RZ, R3 ;  /* 0x000000ffff059224 */ /* 0x000fe400078e0003 */
[----:B------:R-:W-:-:S04]  /*c5b0*/  @!P1 IMAD.WIDE.U32 R6, R234, 0x1a0, R6 ;  /* 0x000001a0ea069825 */ /* 0x000fc800078e0006 */
[----:B------:R-:W-:Y:S02]  /*c5c0*/  @!P1 IMAD R27, R235, 0x1c0, RZ ;  /* 0x000001c0eb1b9824 */ /* 0x000fe400078e02ff */
[----:B------:R-:W-:-:S04]  /*c5d0*/  @!P1 IMAD.WIDE.U32 R4, R234, 0x1c0, R4 ;  /* 0x000001c0ea049825 */ /* 0x000fc800078e0004 */
[----:B------:R-:W-:Y:S01]  /*c5e0*/  @!P1 IMAD.IADD R7, R25, 0x1, R7 ;  /* 0x0000000119079824 */ /* 0x000fe200078e0207 */
[C---:B------:R-:W-:Y:S01]  /*c5f0*/  @!P1 LEA.HI.X R25, R234.reuse, R3, R235, 0x6, P4 ;  /* 0x00000003ea199211 */ /* 0x040fe200020f34eb */
[----:B------:R-:W-:Y:S01]  /*c600*/  @!P1 IMAD.MOV.U32 R19, RZ, RZ, R3 ;  /* 0x000000ffff139224 */ /* 0x000fe200078e0003 */
[----:B------:R-:W-:Y:S01]  /*c610*/  @!P1 IADD3 R5, PT, PT, R27, R5, RZ ;  /* 0x000000051b059210 */ /* 0x000fe20007ffe0ff */
[C---:B------:R-:W-:Y:S01]  /*c620*/  @!P1 IMAD R0, R235.reuse, 0xc0, RZ ;  /* 0x000000c0eb009824 */ /* 0x040fe200078e02ff */
[CC--:B------:R-:W-:Y:S01]  /*c630*/  @!P1 LEA.HI.X R27, R234.reuse, R3.reuse, R235, 0x7, P3 ;  /* 0x00000003ea1b9211 */ /* 0x0c0fe200018f3ceb */
[----:B------:R-:W-:Y:S01]  /*c640*/  @!P1 IMAD.WIDE.U32 R18, R234, 0xc0, R18 ;  /* 0x000000c0ea129825 */ /* 0x000fe200078e0012 */
[----:B------:R-:W-:Y:S01]  /*c650*/  @!PT LDS RZ, [RZ] ;  /* 0x00000000fffff984 */ /* 0x000fe20000000800 */
[----:B------:R-:W-:Y:S01]  /*c660*/  @!PT LDS RZ, [RZ] ;  /* 0x00000000fffff984 */ /* 0x000fe20000000800 */
[----:B------:R-:W-:Y:S01]  /*c670*/  @!PT LDS RZ, [RZ] ;  /* 0x00000000fffff984 */ /* 0x000fe20000000800 */
[----:B------:R-:W-:Y:S03]  /*c680*/  @!P1 LDGSTS.E.BYPASS.LTC128B.128 [R227+0xb800], desc[UR4][R24.64] ;  /* 0x0b80000018e39fae */ /* 0x000fe6000b981a04 */
[----:B------:R-:W-:Y:S01]  /*c690*/  @!P1 IMAD.MOV.U32 R10, RZ, RZ, R2 ;  /* 0x000000ffff0a9224 */ /* 0x000fe200078e0002 */
[----:B------:R-:W-:Y:S01]  /*c6a0*/  @P1 STS.128 [R227+0xc000], RZ ;  /* 0x00c000ffe3001388 */ /* 0x000fe20000000c00 */
[----:B------:R-:W-:Y:S01]  /*c6b0*/  @!P1 IMAD.IADD R19, R0, 0x1, R19 ;  /* 0x0000000100139824 */ /* 0x000fe200078e0213 */
[C---:B------:R-:W-:Y:S01]  /*c6c0*/  @!P1 LEA R2, P3, R234.reuse, R2, 0x8 ;  /* 0x00000002ea029211 */ /* 0x040fe200078640ff */
[----:B------:R-:W-:Y:S01]  /*c6d0*/  @!P1 IMAD R0, R235, 0x160, RZ ;  /* 0x00000160eb009824 */ /* 0x000fe200078e02ff */
[----:B------:R-:W-:Y:S01]  /*c6e0*/  @!PT LDS RZ, [RZ] ;  /* 0x00000000fffff984 */ /* 0x000fe20000000800 */
[----:B------:R-:W-:Y:S01]  /*c6f0*/  @!PT LDS RZ, [RZ] ;  /* 0x00000000fffff984 */ /* 0x000fe20000000800 */
[----:B------:R-:W-:Y:S01]  /*c700*/  @!PT LDS RZ, [RZ] ;  /* 0x00000000fffff984 */ /* 0x000fe20000000800 */
[----:B------:R-:W-:Y:S01]  /*c710*/  @!P1 LDGSTS.E.BYPASS.LTC128B.128 [R227+0xc000], desc[UR4][R22.64] ;  /* 0x0c00000016e39fae */ /* 0x000fe2000b981a04 */
[C---:B------:R-:W-:Y:S01]  /*c720*/  @!P1 IMAD.WIDE.U32 R10, R234.reuse, 0x160, R10 ;  /* 0x00000160ea0a9825 */ /* 0x040fe200078e000a */
[----:B------:R-:W-:-:S02]  /*c730*/  @!P1 LEA.HI.X R3, R234, R3, R235, 0x8, P3 ;  /* 0x00000003ea039211 */ /* 0x000fc400018f44eb */
[----:B------:R-:W-:Y:S01]  /*c740*/  @P1 STS.128 [R227+0xc800], RZ ;  /* 0x00c800ffe3001388 */ /* 0x000fe20000000c00 */
[----:B------:R-:W-:Y:S01]  /*c750*/  @!P1 IMAD.IADD R11, R0, 0x1, R11 ;  /* 0x00000001000b9824 */ /* 0x000fe200078e020b */
[----:B------:R-:W-:Y:S02]  /*c760*/  MOV R0, R252 ;  /* 0x000000fc00007202 */ /* 0x000fe40000000f00 */
        /* <DEDUP_REMOVED lines=54> */
[----:B--2---:R-:W-:Y:S04]  /*cad0*/  LDSM.16.M88.4 R12, [R72+0x3800] ;  /* 0x00380000480c783b */ /* 0x004fe80000000200 */
[----:B------:R-:W-:Y:S04]  /*cae0*/  LDSM.16.M88.4 R48, [R72+0x5800] ;  /* 0x005800004830783b */ /* 0x000fe80000000200 */
[----:B---3--:R-:W-:Y:S04]  /*caf0*/  LDSM.16.M88.4 R8, [R72+0x4000] ;  /* 0x004000004808783b */ /* 0x008fe80000000200 */
[----:B------:R-:W-:Y:S04]  /*cb00*/  LDSM.16.M88.4 R24, [R72+0x2000] ;  /* 0x002000004818783b */ /* 0x000fe80000000200 */
[----:B------:R-:W-:Y:S04]  /*cb10*/  LDSM.16.M88.4 R20, [R72+0x2800] ;  /* 0x002800004814783b */ /* 0x000fe80000000200 */
[----:B------:R-:W-:Y:S04]  /*cb20*/  LDSM.16.M88.4 R16, [R72+0x3000] ;  /* 0x003000004810783b */ /* 0x000fe80000000200 */
[----:B----4-:R-:W2:Y:S04]  /*cb30*/  LDSM.16.M88.4 R4, [R223] ;  /* 0x00000000df04783b */ /* 0x010ea80000000200 */
[----:B------:R-:W3:Y:S04]  /*cb40*/  LDSM.16.M88.4 R52, [R72+0x5000] ;  /* 0x005000004834783b */ /* 0x000ee80000000200 */
[----:B------:R-:W-:Y:S04]  /*cb50*/  LDSM.16.M88.4 R40, [R72+0x7000] ;  /* 0x007000004828783b */ /* 0x000fe80000000200 */
[----:B------:R-:W-:Y:S04]  /*cb60*/  LDSM.16.M88.4 R56, [R72+0x4800] ;  /* 0x004800004838783b */ /* 0x000fe80000000200 */
[----:B------:R-:W-:Y:S04]  /*cb70*/  LDSM.16.M88.4 R60, [R72+0x6000] ;  /* 0x00600000483c783b */ /* 0x000fe80000000200 */
[----:B------:R-:W-:Y:S04]  /*cb80*/  LDSM.16.M88.4 R44, [R72+0x6800] ;  /* 0x00680000482c783b */ /* 0x000fe80000000200 */
[----:B------:R-:W-:Y:S04]  /*cb90*/  LDSM.16.M88.4 R32, [R72+0x7800] ;  /* 0x007800004820783b */ /* 0x000fe80000000200 */
[----:B------:R-:W0:Y:S01]  /*cba0*/  LDGDEPBAR ;  /* 0x00000000000079af */ /* 0x000e220000000000 */
[C---:B--2---:R-:W-:Y:S08]  /*cbb0*/  HMMA.16816.F32.BF16 R64, R4.reuse, R8, RZ ;  /* 0x000000080440723c */ /* 0x044ff000000418ff */
[C---:B------:R-:W-:Y:S01]  /*cbc0*/  HMMA.16816.F32.BF16 R92, R4.reuse, R10, RZ ;  /* 0x0000000a045c723c */ /* 0x040fe200000418ff */
[----:B------:R-:W2:Y:S07]  /*cbd0*/  LDSM.16.M88.4 R8, [R72+0x9800] ;  /* 0x009800004808783b */ /* 0x000eae0000000200 */
[C---:B------:R-:W-:Y:S08]  /*cbe0*/  HMMA.16816.F32.BF16 R76, R4.reuse, R12, RZ ;  /* 0x0000000c044c723c */ /* 0x040ff000000418ff */
[C---:B------:R-:W-:Y:S01]  /*cbf0*/  HMMA.16816.F32.BF16 R68, R4.reuse, R14, RZ ;  /* 0x0000000e0444723c */ /* 0x040fe200000418ff */
[----:B------:R-:W-:Y:S04]  /*cc00*/  LDSM.16.M88.4 R12, [R31] ;  /* 0x000000001f0c783b */ /* 0x000fe80000000200 */
[----:B------:R-:W-:Y:S03]  /*cc10*/  LDSM.16.M88.4 R28, [R74+0x2000] ;  /* 0x002000004a1c783b */ /* 0x000fe60000000200 */
[C---:B------:R-:W-:Y:S08]  /*cc20*/  HMMA.16816.F32.BF16 R128, R4.reuse, R48, RZ ;  /* 0x000000300480723c */ /* 0x040ff000000418ff */
[C---:B------:R-:W-:Y:S01]  /*cc30*/  HMMA.16816.F32.BF16 R168, R4.reuse, R50, RZ ;  /* 0x0000003204a8723c */ /* 0x040fe200000418ff */
[----:B------:R-:W4:Y:S07]  /*cc40*/  LDSM.16.M88.4 R48, [R74+0x3800] ;  /* 0x003800004a30783b */ /* 0x000f2e0000000200 */
[C---:B------:R-:W-:Y:S08]  /*cc50*/  HMMA.16816.F32.BF16 R104, R4.reuse, R24, RZ ;  /* 0x000000180468723c */ /* 0x040ff000000418ff */
[C---:B------:R-:W-:Y:S01]  /*cc60*/  HMMA.16816.F32.BF16 R108, R4.reuse, R26, RZ ;  /* 0x0000001a046c723c */ /* 0x040fe200000418ff */
[----:B------:R-:W5:Y:S07]  /*cc70*/  LDSM.16.M88.4 R24, [R72+0x8000] ;  /* 0x008000004818783b */ /* 0x000f6e0000000200 */
[C---:B------:R-:W-:Y:S08]  /*cc80*/  HMMA.16816.F32.BF16 R100, R4.reuse, R20, RZ ;  /* 0x000000140464723c */ /* 0x040ff000000418ff */
        /* <DEDUP_REMOVED lines=8> */
[C---:B--2---:R-:W-:Y:S08]  /*cd10*/  HMMA.16816.F32.BF16 R240, R4.reuse, R8, RZ ;  /* 0x0000000804f0723c */ /* 0x044ff000000418ff */
[----:B------:R-:W-:Y:S08]  /*cd20*/  HMMA.16816.F32.BF16 R244, R4, R10, RZ ;  /* 0x0000000a04f4723c */ /* 0x000ff000000418ff */
[----:B----4-:R-:W-:Y:S08]  /*cd30*/  HMMA.16816.F32.BF16 R8, R12, R48, R76 ;  /* 0x000000300c08723c */ /* 0x010ff0000004184c */
[C---:B------:R-:W-:Y:S08]  /*cd40*/  HMMA.16816.F32.BF16 R172, R4.reuse, R40, RZ ;  /* 0x0000002804ac723c */ /* 0x040ff000000418ff */
[----:B------:R-:W-:Y:S03]  /*cd50*/  HMMA.16816.F32.BF16 R112, R4, R56, RZ ;  /* 0x000000380470723c */ /* 0x000fe600000418ff */
[----:B------:R-:W-:-:S05]  /*cd60*/  MOV R252, R11 ;  /* 0x0000000b00fc7202 */ /* 0x000fca0000000f00 */
[C---:B------:R-:W-:Y:S01]  /*cd70*/  HMMA.16816.F32.BF16 R116, R4.reuse, R58, RZ ;  /* 0x0000003a0474723c */ /* 0x040fe200000418ff */
[----:B------:R-:W-:Y:S07]  /*cd80*/  LDSM.16.M88.4 R56, [R74+0x2800] ;  /* 0x002800004a38783b */ /* 0x000fee0000000200 */
[C---:B------:R-:W-:Y:S08]  /*cd90*/  HMMA.16816.F32.BF16 R176, R4.reuse, R60, RZ ;  /* 0x0000003c04b0723c */ /* 0x040ff000000418ff */
[C---:B------:R-:W-:Y:S01]  /*cda0*/  HMMA.16816.F32.BF16 R184, R4.reuse, R62, RZ ;  /* 0x0000003e04b8723c */ /* 0x040fe200000418ff */
[----:B------:R-:W2:Y:S07]  /*cdb0*/  LDSM.16.M88.4 R60, [R74+0x4000] ;  /* 0x004000004a3c783b */ /* 0x000eae0000000200 */
[C---:B------:R-:W-:Y:S08]  /*cdc0*/  HMMA.16816.F32.BF16 R188, R4.reuse, R44, RZ ;  /* 0x0000002c04bc723c */ /* 0x040ff000000418ff */
[C---:B------:R-:W-:Y:S08]  /*cdd0*/  HMMA.16816.F32.BF16 R180, R4.reuse, R46, RZ ;  /* 0x0000002e04b4723c */ /* 0x040ff000000418ff */
[C---:B------:R-:W-:Y:S08]  /*cde0*/  HMMA.16816.F32.BF16 R40, R4.reuse, R42, RZ ;  /* 0x0000002a0428723c */ /* 0x040ff000000418ff */
[C---:B------:R-:W-:Y:S08]  /*cdf0*/  HMMA.16816.F32.BF16 R196, R4.reuse, R32, RZ ;  /* 0x0000002004c4723c */ /* 0x040ff000000418ff */
[C---:B------:R-:W-:Y:S01]  /*ce00*/  HMMA.16816.F32.BF16 R192, R4.reuse, R34, RZ ;  /* 0x0000002204c0723c */ /* 0x040fe200000418ff */
[----:B------:R-:W-:Y:S07]  /*ce10*/  LDSM.16.M88.4 R32, [R74+0x7800] ;  /* 0x007800004a20783b */ /* 0x000fee0000000200 */
[C---:B-----5:R-:W-:Y:S08]  /*ce20*/  HMMA.16816.F32.BF16 R200, R4.reuse, R24, RZ ;  /* 0x0000001804c8723c */ /* 0x060ff000000418ff */
[C---:B------:R-:W-:Y:S01]  /*ce30*/  HMMA.16816.F32.BF16 R204, R4.reuse, R26, RZ ;  /* 0x0000001a04cc723c */ /* 0x040fe200000418ff */
[----:B------:R-:W-:Y:S07]  /*ce40*/  LDSM.16.M88.4 R24, [R74+0x4800] ;  /* 0x004800004a18783b */ /* 0x000fee0000000200 */
[C---:B-1----:R-:W-:Y:S08]  /*ce50*/  HMMA.16816.F32.BF16 R208, R4.reuse, R20, RZ ;  /* 0x0000001404d0723c */ /* 0x042ff000000418ff */
[C---:B------:R-:W-:Y:S01]  /*ce60*/  HMMA.16816.F32.BF16 R212, R4.reuse, R22, RZ ;  /* 0x0000001604d4723c */ /* 0x040fe200000418ff */
[----:B------:R-:W-:Y:S07]  /*ce70*/  LDSM.16.M88.4 R20, [R74+0x5000] ;  /* 0x005000004a14783b */ /* 0x000fee0000000200 */
[C---:B------:R-:W-:Y:S08]  /*ce80*/  HMMA.16816.F32.BF16 R216, R4.reuse, R16, RZ ;  /* 0x0000001004d8723c */ /* 0x040ff000000418ff */
[----:B------:R-:W-:Y:S01]  /*ce90*/  HMMA.16816.F32.BF16 R236, R4, R18, RZ ;  /* 0x0000001204ec723c */ /* 0x000fe200000418ff */
[----:B------:R-:W-:Y:S01]  /*cea0*/  IMAD.MOV.U32 R6, RZ, RZ, R8 ;  /* 0x000000ffff067224 */ /* 0x000fe200078e0008 */
[----:B------:R-:W-:Y:S01]  /*ceb0*/  MOV R5, R9 ;  /* 0x0000000900057202 */ /* 0x000fe20000000f00 */
[----:B------:R-:W-:Y:S01]  /*cec0*/  IMAD.MOV.U32 R4, RZ, RZ, R10 ;  /* 0x000000ffff047224 */ /* 0x000fe200078e000a */
[----:B------:R-:W-:Y:S04]  /*ced0*/  LDSM.16.M88.4 R16, [R74+0x5800] ;  /* 0x005800004a10783b */ /* 0x000fe80000000200 */
[C---:B---3--:R-:W-:Y:S01]  /*cee0*/  HMMA.16816.F32.BF16 R248, R12.reuse, R52, R84 ;  /* 0x000000340cf8723c */ /* 0x048fe20000041854 */
[----:B------:R-:W1:Y:S07]  /*cef0*/  LDSM.16.M88.4 R8, [R74+0x6000] ;  /* 0x006000004a08783b */ /* 0x000e6e0000000200 */
[----:B------:R-:W-:Y:S01]  /*cf00*/  HMMA.16816.F32.BF16 R84, R12, R50, R68 ;  /* 0x000000320c54723c */ /* 0x000fe20000041844 */
[----:B------:R-:W-:Y:S01]  /*cf10*/  IMAD.MOV.U32 R69, RZ, RZ, R6 ;  /* 0x000000ffff457224 */ /* 0x000fe200078e0006 */
[----:B------:R-:W-:Y:S01]  /*cf20*/  MOV R70, R5 ;  /* 0x0000000500467202 */ /* 0x000fe20000000f00 */
[----:B------:R-:W-:-:S02]  /*cf30*/  IMAD.MOV.U32 R71, RZ, RZ, R4 ;  /* 0x000000ffff477224 */ /* 0x000fc400078e0004 */
[----:B------:R-:W3:Y:S03]  /*cf40*/  LDSM.16.M88.4 R4, [R74+0x6800] ;  /* 0x006800004a04783b */ /* 0x000ee60000000200 */
[C---:B------:R-:W-:Y:S08]  /*cf50*/  HMMA.16816.F32.BF16 R104, R12.reuse, R28, R104 ;  /* 0x0000001c0c68723c */ /* 0x040ff00000041868 */
[C---:B------:R-:W-:Y:S01]  /*cf60*/  HMMA.16816.F32.BF16 R108, R12.reuse, R30, R108 ;  /* 0x0000001e0c6c723c */ /* 0x040fe2000004186c */
[----:B------:R-:W4:Y:S07]  /*cf70*/  LDSM.16.M88.4 R28, [R74+0x7000] ;  /* 0x007000004a1c783b */ /* 0x000f2e0000000200 */
[C---:B------:R-:W-:Y:S08]  /*cf80*/  HMMA.16816.F32.BF16 R80, R12.reuse, R54, R80 ;  /* 0x000000360c50723c */ /* 0x040ff00000041850 */
[C---:B--2---:R-:W-:Y:S08]  /*cf90*/  HMMA.16816.F32.BF16 R44, R12.reuse, R60, R64 ;  /* 0x0000003c0c2c723c */ /* 0x044ff00000041840 */
[----:B-1----:R-:W-:Y:S03]  /*cfa0*/  HMMA.16816.F32.BF16 R48, R12, R8, R176 ;  /* 0x000000080c30723c */ /* 0x002fe600000418b0 */
[----:B------:R-:W-:Y:S01]  /*cfb0*/  MOV R90, R80 ;  /* 0x00000050005a7202 */ /* 0x000fe20000000f00 */
[----:B------:R-:W-:Y:S01]  /*cfc0*/  IMAD.MOV.U32 R72, RZ, RZ, R81 ;  /* 0x000000ffff487224 */ /* 0x000fe200078e0051 */
[----:B------:R-:W-:Y:S01]  /*cfd0*/  MOV R3, R82 ;  /* 0x0000005200037202 */ /* 0x000fe20000000f00 */
[----:B------:R-:W-:-:S02]  /*cfe0*/  IMAD.MOV.U32 R2, RZ, RZ, R83 ;  /* 0x000000ffff027224 */ /* 0x000fc400078e0053 */
[C---:B---3--:R-:W-:Y:S08]  /*cff0*/  HMMA.16816.F32.BF16 R188, R12.reuse, R4, R188 ;  /* 0x000000040cbc723c */ /* 0x048ff000000418bc */
[C---:B------:R-:W-:Y:S08]  /*d000*/  HMMA.16816.F32.BF16 R76, R12.reuse, R10, R184 ;  /* 0x0000000a0c4c723c */ /* 0x040ff000000418b8 */
[----:B------:R-:W-:Y:S03]  /*d010*/  HMMA.16816.F32.BF16 R4, R12, R6, R180 ;  /* 0x000000060c04723c */ /* 0x000fe600000418b4 */
[----:B------:R-:W-:-:S05]  /*d020*/  MOV R176, R188 ;  /* 0x000000bc00b07202 */ /* 0x000fca0000000f00 */
[C---:B------:R-:W-:Y:S08]  /*d030*/  HMMA.16816.F32.BF16 R8, R12.reuse, R32, R196 ;  /* 0x000000200c08723c */ /* 0x040ff000000418c4 */
[----:B------:R-:W-:Y:S03]  /*d040*/  HMMA.16816.F32.BF16 R92, R12, R62, R92 ;  /* 0x0000003e0c5c723c */ /* 0x000fe6000004185c */
[----:B------:R-:W-:Y:S01]  /*d050*/  MOV R184, R4 ;  /* 0x0000000400b87202 */ /* 0x000fe20000000f00 */
[----:B------:R-:W-:Y:S01]  /*d060*/  IMAD.MOV.U32 R179, RZ, RZ, R5 ;  /* 0x000000ffffb37224 */ /* 0x000fe200078e0005 */
[----:B------:R-:W-:Y:S01]  /*d070*/  MOV R178, R6 ;  /* 0x0000000600b27202 */ /* 0x000fe20000000f00 */
[----:B------:R-:W-:-:S02]  /*d080*/  IMAD.MOV.U32 R177, RZ, RZ, R7 ;  /* 0x000000ffffb17224 */ /* 0x000fc400078e0007 */
[----:B------:R-:W-:Y:S03]  /*d090*/  HMMA.16816.F32.BF16 R64, R12, R20, R120 ;  /* 0x000000140c40723c */ /* 0x000fe60000041878 */
[----:B------:R-:W-:Y:S01]  /*d0a0*/  MOV R123, R9 ;  /* 0x00000009007b7202 */ /* 0x000fe20000000f00 */
[----:B------:R-:W-:Y:S01]  /*d0b0*/  IMAD.MOV.U32 R122, RZ, RZ, R10 ;  /* 0x000000ffff7a7224 */ /* 0x000fe200078e000a */
[----:B------:R-:W-:-:S03]  /*d0c0*/  MOV R121, R11 ;  /* 0x0000000b00797202 */ /* 0x000fc60000000f00 */
[----:B------:R-:W-:Y:S01]  /*d0d0*/  HMMA.16816.F32.BF16 R60, R12, R22, R124 ;  /* 0x000000160c3c723c */ /* 0x000fe2000004187c */
[----:B------:R-:W-:Y:S01]  /*d0e0*/  IMAD.MOV.U32 R124, RZ, RZ, R8 ;  /* 0x000000ffff7c7224 */ /* 0x000fe200078e0008 */
[----:B------:R-:W1:Y:S01]  /*d0f0*/  LDSM.16.M88.4 R20, [R74+0x8800] ;  /* 0x008800004a14783b */ /* 0x000e620000000200 */
[----:B------:R-:W-:Y:S01]  /*d100*/  IMAD.MOV.U32 R127, RZ, RZ, R189 ;  /* 0x000000ffff7f7224 */ /* 0x000fe200078e00bd */
[----:B------:R-:W-:Y:S01]  /*d110*/  MOV R126, R190 ;  /* 0x000000be007e7202 */ /* 0x000fe20000000f00 */
[----:B------:R-:W-:-:S03]  /*d120*/  IMAD.MOV.U32 R125, RZ, RZ, R191 ;  /* 0x000000ffff7d7224 */ /* 0x000fc600078e00bf */
[C---:B----4-:R-:W-:Y:S08]  /*d130*/  HMMA.16816.F32.BF16 R4, R12.reuse, R28, R172 ;  /* 0x0000001c0c04723c */ /* 0x050ff000000418ac */
[C---:B------:R-:W-:Y:S01]  /*d140*/  HMMA.16816.F32.BF16 R8, R12.reuse, R34, R192 ;  /* 0x000000220c08723c */ /* 0x040fe200000418c0 */
[----:B------:R-:W-:Y:S07]  /*d150*/  LDSM.16.M88.4 R32, [R73+0x3000] ;  /* 0x003000004920783b */ /* 0x000fee0000000200 */
[C---:B------:R-:W-:Y:S01]  /*d160*/  HMMA.16816.F32.BF16 R80, R12.reuse, R26, R116 ;  /* 0x0000001a0c50723c */ /* 0x040fe20000041874 */
[----:B------:R-:W-:Y:S01]  /*d170*/  IMAD.MOV.U32 R119, RZ, RZ, R0 ;  /* 0x000000ffff777224 */ /* 0x000fe200078e0000 */
[----:B------:R-:W-:Y:S01]  /*d180*/  IADD3 R0, PT, PT, R223, R231, RZ ;  /* 0x000000e7df007210 */ /* 0x000fe20007ffe0ff */
[----:B------:R-:W-:Y:S01]  /*d190*/  IMAD.MOV.U32 R117, RZ, RZ, R70 ;  /* 0x000000ffff757224 */ /* 0x000fe200078e0046 */
[----:B------:R-:W-:Y:S01]  /*d1a0*/  MOV R116, R69 ;  /* 0x0000004500747202 */ /* 0x000fe20000000f00 */
[----:B------:R-:W-:Y:S01]  /*d1b0*/  IMAD.MOV.U32 R175, RZ, RZ, R4 ;  /* 0x000000ffffaf7224 */ /* 0x000fe200078e0004 */
[----:B------:R-:W-:Y:S01]  /*d1c0*/  MOV R118, R71 ;  /* 0x0000004700767202 */ /* 0x000fe20000000f00 */
[----:B------:R-:W-:Y:S01]  /*d1d0*/  IMAD.MOV.U32 R173, RZ, RZ, R6 ;  /* 0x000000ffffad7224 */ /* 0x000fe200078e0006 */
[----:B------:R-:W-:Y:S01]  /*d1e0*/  HMMA.16816.F32.BF16 R100, R12, R56, R100 ;  /* 0x000000380c64723c */ /* 0x000fe20000041864 */
[----:B------:R-:W-:-:S02]  /*d1f0*/  MOV R174, R5 ;  /* 0x0000000500ae7202 */ /* 0x000fc40000000f00 */
[----:B------:R-:W-:Y:S01]  /*d200*/  MOV R172, R7 ;  /* 0x0000000700ac7202 */ /* 0x000fe20000000f00 */
[----:B------:R-:W-:Y:S01]  /*d210*/  IMAD.MOV.U32 R192, RZ, RZ, R8 ;  /* 0x000000ffffc07224 */ /* 0x000fe200078e0008 */
[----:B------:R-:W2:Y:S01]  /*d220*/  LDSM.16.M88.4 R4, [R74+0x9800] ;  /* 0x009800004a04783b */ /* 0x000ea20000000200 */
[----:B------:R-:W-:Y:S01]  /*d230*/  MOV R187, R9 ;  /* 0x0000000900bb7202 */ /* 0x000fe20000000f00 */
[----:B------:R-:W-:Y:S01]  /*d240*/  IMAD.MOV.U32 R186, RZ, RZ, R10 ;  /* 0x000000ffffba7224 */ /* 0x000fe200078e000a */
[C---:B------:R-:W-:Y:S01]  /*d250*/  HMMA.16816.F32.BF16 R96, R12.reuse, R58, R96 ;  /* 0x0000003a0c60723c */ /* 0x040fe20000041860 */
[----:B------:R-:W-:Y:S02]  /*d260*/  MOV R185, R11 ;  /* 0x0000000b00b97202 */ /* 0x000fe40000000f00 */
[----:B------:R-:W-:Y:S05]  /*d270*/  LDSM.16.M88.4 R8, [R0] ;  /* 0x000000000008783b */ /* 0x000fea0000000200 */
[C---:B------:R-:W-:Y:S01]  /*d280*/  HMMA.16816.F32.BF16 R112, R12.reuse, R24, R112 ;  /* 0x000000180c70723c */ /* 0x040fe20000041870 */
[----:B------:R-:W3:Y:S07]  /*d290*/  LDSM.16.M88.4 R24, [R74+0x8000] ;  /* 0x008000004a18783b */ /* 0x000eee0000000200 */
[C---:B------:R-:W-:Y:S08]  /*d2a0*/  HMMA.16816.F32.BF16 R56, R12.reuse, R16, R128 ;  /* 0x000000100c38723c */ /* 0x040ff00000041880 */
[C---:B------:R-:W-:Y:S01]  /*d2b0*/  HMMA.16816.F32.BF16 R52, R12.reuse, R18, R168 ;  /* 0x000000120c34723c */ /* 0x040fe200000418a8 */
[----:B------:R-:W4:Y:S07]  /*d2c0*/  LDSM.16.M88.4 R16, [R74+0x9000] ;  /* 0x009000004a10783b */ /* 0x000f2e0000000200 */
[C---:B------:R-:W-:Y:S01]  /*d2d0*/  HMMA.16816.F32.BF16 R68, R12.reuse, R30, R40 ;  /* 0x0000001e0c44723c */ /* 0x040fe20000041828 */
[----:B------:R-:W5:Y:S04]  /*d2e0*/  LDSM.16.M88.4 R28, [R73+0x2000] ;  /* 0x00200000491c783b */ /* 0x000f680000000200 */
[----:B------:R-:W5:Y:S03]  /*d2f0*/  LDSM.16.M88.4 R40, [R73+0x2800] ;  /* 0x002800004928783b */ /* 0x000f660000000200 */
[C---:B-1----:R-:W-:Y:S08]  /*d300*/  HMMA.16816.F32.BF16 R180, R12.reuse, R20, R208 ;  /* 0x000000140cb4723c */ /* 0x042ff000000418d0 */
[C---:B--2---:R-:W-:Y:S08]  /*d310*/  HMMA.16816.F32.BF16 R208, R12.reuse, R4, R240 ;  /* 0x000000040cd0723c */ /* 0x044ff000000418f0 */
[C---:B---3--:R-:W-:Y:S08]  /*d320*/  HMMA.16816.F32.BF16 R168, R12.reuse, R26, R204 ;  /* 0x0000001a0ca8723c */ /* 0x048ff000000418cc */
[----:B------:R-:W-:Y:S01]  /*d330*/  HMMA.16816.F32.BF16 R188, R12, R22, R212 ;  /* 0x000000160cbc723c */ /* 0x000fe200000418d4 */
[----:B------:R-:W-:Y:S01]  /*d340*/  MOV R213, R72 ;  /* 0x0000004800d57202 */ /* 0x000fe20000000f00 */
[----:B------:R-:W-:Y:S01]  /*d350*/  IMAD.MOV.U32 R214, RZ, RZ, R3 ;  /* 0x000000ffffd67224 */ /* 0x000fe200078e0003 */
[----:B------:R-:W-:Y:S01]  /*d360*/  MOV R215, R2 ;  /* 0x0000000200d77202 */ /* 0x000fe20000000f00 */
[----:B------:R-:W1:Y:S01]  /*d370*/  LDSM.16.M88.4 R20, [R73+0x4000] ;  /* 0x004000004914783b */ /* 0x000e620000000200 */
[----:B------:R-:W-:-:S03]  /*d380*/  IMAD.MOV.U32 R212, RZ, RZ, R90 ;  /* 0x000000ffffd47224 */ /* 0x000fc600078e005a */
[C---:B----4-:R-:W-:Y:S08]  /*d390*/  HMMA.16816.F32.BF16 R204, R12.reuse, R18, R236 ;  /* 0x000000120ccc723c */ /* 0x050ff000000418ec */
[----:B------:R-:W-:Y:S08]  /*d3a0*/  HMMA.16816.F32.BF16 R236, R12, R6, R244 ;  /* 0x000000060cec723c */ /* 0x000ff000000418f4 */
[----:B-----5:R-:W-:Y:S01]  /*d3b0*/  HMMA.16816.F32.BF16 R4, R8, R30, R108 ;  /* 0x0000001e0804723c */ /* 0x020fe2000004186c */
[----:B------:R-:W-:Y:S01]  /*d3c0*/  IMAD.MOV.U32 R108, RZ, RZ, R184 ;  /* 0x000000ffff6c7224 */ /* 0x000fe200078e00b8 */
[----:B------:R-:W-:Y:S01]  /*d3d0*/  MOV R109, R179 ;  /* 0x000000b3006d7202 */ /* 0x000fe20000000f00 */
[----:B------:R-:W-:Y:S01]  /*d3e0*/  IMAD.MOV.U32 R110, RZ, RZ, R178 ;  /* 0x000000ffff6e7224 */ /* 0x000fe200078e00b2 */
[----:B------:R-:W-:-:S04]  /*d3f0*/  MOV R111, R177 ;  /* 0x000000b1006f7202 */ /* 0x000fc80000000f00 */
[----:B------:R-:W-:Y:S01]  /*d400*/  HMMA.16816.F32.BF16 R128, R12, R24, R200 ;  /* 0x000000180c80723c */ /* 0x000fe200000418c8 */
[----:B------:R-:W-:Y:S01]  /*d410*/  MOV R203, R252 ;  /* 0x000000fc00cb7202 */ /* 0x000fe20000000f00 */
[----:B------:R-:W2:Y:S01]  /*d420*/  LDSM.16.M88.4 R24, [R73+0x3800] ;  /* 0x003800004918783b */ /* 0x000ea20000000200 */
[----:B------:R-:W-:Y:S01]  /*d430*/  IMAD.MOV.U32 R200, RZ, RZ, R116 ;  /* 0x000000ffffc87224 */ /* 0x000fe200078e0074 */
[----:B------:R-:W-:Y:S01]  /*d440*/  MOV R201, R117 ;  /* 0x0000007500c97202 */ /* 0x000fe20000000f00 */
[----:B------:R-:W-:-:S03]  /*d450*/  IMAD.MOV.U32 R202, RZ, RZ, R118 ;  /* 0x000000ffffca7224 */ /* 0x000fc600078e0076 */
[C---:B------:R-:W-:Y:S01]  /*d460*/  HMMA.16816.F32.BF16 R104, R8.reuse, R28, R104 ;  /* 0x0000001c0868723c */ /* 0x040fe20000041868 */
[----:B------:R-:W-:Y:S02]  /*d470*/  LDSM.16.M88.4 R28, [R73+0x6000] ;  /* 0x00600000491c783b */ /* 0x000fe40000000200 */
[----:B------:R-:W-:Y:S01]  /*d480*/  IMAD.MOV.U32 R72, RZ, RZ, R4 ;  /* 0x000000ffff487224 */ /* 0x000fe200078e0004 */
[----:B------:R-:W-:Y:S01]  /*d490*/  MOV R3, R5 ;  /* 0x0000000500037202 */ /* 0x000fe20000000f00 */
[----:B------:R-:W-:Y:S01]  /*d4a0*/  IMAD.MOV.U32 R2, RZ, RZ, R6 ;  /* 0x000000ffff027224 */ /* 0x000fe200078e0006 */
[----:B------:R-:W-:Y:S02]  /*d4b0*/  MOV R0, R7 ;  /* 0x0000000700007202 */ /* 0x000fe40000000f00 */
[----:B------:R-:W-:Y:S01]  /*d4c0*/  HMMA.16816.F32.BF16 R4, R8, R40, R100 ;  /* 0x000000280804723c */ /* 0x000fe20000041864 */
[----:B------:R-:W-:Y:S01]  /*d4d0*/  IMAD.MOV.U32 R100, RZ, RZ, R175 ;  /* 0x000000ffff647224 */ /* 0x000fe200078e00af */
[----:B------:R-:W-:Y:S01]  /*d4e0*/  MOV R101, R174 ;  /* 0x000000ae00657202 */ /* 0x000fe20000000f00 */
[----:B------:R-:W-:Y:S01]  /*d4f0*/  IMAD.MOV.U32 R102, RZ, RZ, R173 ;  /* 0x000000ffff667224 */ /* 0x000fe200078e00ad */
[----:B------:R-:W-:-:S04]  /*d500*/  MOV R103, R172 ;  /* 0x000000ac00677202 */ /* 0x000fc80000000f00 */
[----:B------:R-:W-:Y:S01]  /*d510*/  HMMA.16816.F32.BF16 R196, R12, R16, R216 ;  /* 0x000000100cc4723c */ /* 0x000fe200000418d8 */
[----:B------:R-:W3:Y:S02]  /*d520*/  LDSM.16.M88.4 R12, [R73+0x5000] ;  /* 0x00500000490c783b */ /* 0x000ee40000000200 */
[----:B------:R-:W-:Y:S01]  /*d530*/  IMAD.MOV.U32 R120, RZ, RZ, R104 ;  /* 0x000000ffff787224 */ /* 0x000fe200078e0068 */
[----:B------:R-:W-:Y:S01]  /*d540*/  MOV R118, R105 ;  /* 0x0000006900767202 */ /* 0x000fe20000000f00 */
[----:B------:R-:W-:Y:S01]  /*d550*/  IMAD.MOV.U32 R117, RZ, RZ, R106 ;  /* 0x000000ffff757224 */ /* 0x000fe200078e006a */
[----:B------:R-:W-:Y:S01]  /*d560*/  MOV R116, R107 ;  /* 0x0000006b00747202 */ /* 0x000fe20000000f00 */
[----:B------:R-:W4:Y:S01]  /*d570*/  LDSM.16.M88.4 R16, [R73+0x4800] ;  /* 0x004800004910783b */ /* 0x000f220000000200 */
[----:B------:R-:W-:Y:S03]  /*d580*/  HMMA.16816.F32.BF16 R244, R8, R34, R212 ;  /* 0x0000002208f4723c */ /* 0x000fe600000418d4 */
[----:B------:R-:W-:Y:S01]  /*d590*/  IMAD.MOV.U32 R252, RZ, RZ, R4 ;  /* 0x000000fffffc7224 */ /* 0x000fe200078e0004 */
[----:B------:R-:W-:Y:S01]  /*d5a0*/  MOV R231, R5 ;  /* 0x0000000500e77202 */ /* 0x000fe20000000f00 */
[----:B------:R-:W-:Y:S01]  /*d5b0*/  IMAD.MOV.U32 R90, RZ, RZ, R6 ;  /* 0x000000ffff5a7224 */ /* 0x000fe200078e0006 */
[----:B------:R-:W-:-:S02]  /*d5c0*/  MOV R74, R7 ;  /* 0x00000007004a7202 */ /* 0x000fc40000000f00 */
[----:B------:R-:W-:Y:S01]  /*d5d0*/  HMMA.16816.F32.BF16 R4, R8, R42, R96 ;  /* 0x0000002a0804723c */ /* 0x000fe20000041860 */
[----:B------:R-:W-:Y:S01]  /*d5e0*/  LDSM.16.M88.4 R40, [R73+0x7000] ;  /* 0x007000004928783b */ /* 0x000fe20000000200 */
[----:B------:R-:W-:Y:S01]  /*d5f0*/  IMAD.MOV.U32 R96, RZ, RZ, R176 ;  /* 0x000000ffff607224 */ /* 0x000fe200078e00b0 */
[----:B------:R-:W-:Y:S01]  /*d600*/  MOV R97, R127 ;  /* 0x0000007f00617202 */ /* 0x000fe20000000f00 */
[----:B------:R-:W-:Y:S01]  /*d610*/  IMAD.MOV.U32 R98, RZ, RZ, R126 ;  /* 0x000000ffff627224 */ /* 0x000fe200078e007e */
[----:B------:R-:W-:-:S03]  /*d620*/  MOV R99, R125 ;  /* 0x0000007d00637202 */ /* 0x000fc60000000f00 */
[C---:B-1----:R-:W-:Y:S01]  /*d630*/  HMMA.16816.F32.BF16 R212, R8.reuse, R20, R44 ;  /* 0x0000001408d4723c */ /* 0x042fe2000004182c */
[----:B------:R-:W1:Y:S07]  /*d640*/  LDSM.16.M88.4 R44, [R73+0x6800] ;  /* 0x00680000492c783b */ /* 0x000e6e0000000200 */
[----:B--2---:R-:W-:Y:S03]  /*d650*/  HMMA.16816.F32.BF16 R240, R8, R24, R200 ;  /* 0x0000001808f0723c */ /* 0x004fe600000418c8 */
[----:B------:R-:W-:Y:S01]  /*d660*/  IMAD.MOV.U32 R107, RZ, RZ, R4 ;  /* 0x000000ffff6b7224 */ /* 0x000fe200078e0004 */
[----:B------:R-:W-:Y:S01]  /*d670*/  MOV R106, R5 ;  /* 0x00000005006a7202 */ /* 0x000fe20000000f00 */
[----:B------:R-:W-:Y:S01]  /*d680*/  IMAD.MOV.U32 R105, RZ, RZ, R6 ;  /* 0x000000ffff697224 */ /* 0x000fe200078e0006 */
[----:B------:R-:W-:-:S02]  /*d690*/  MOV R104, R7 ;  /* 0x0000000700687202 */ /* 0x000fc40000000f00 */
[----:B------:R-:W2:Y:S01]  /*d6a0*/  LDSM.16.M88.4 R4, [R73+0x5800] ;  /* 0x005800004904783b */ /* 0x000ea20000000200 */
[----:B------:R-:W-:Y:S01]  /*d6b0*/  HMMA.16816.F32.BF16 R216, R8, R26, R84 ;  /* 0x0000001a08d8723c */ /* 0x000fe20000041854 */
[----:B------:R-:W-:Y:S01]  /*d6c0*/  IMAD.MOV.U32 R84, RZ, RZ, R192 ;  /* 0x000000ffff547224 */ /* 0x000fe200078e00c0 */
[----:B------:R-:W-:Y:S01]  /*d6d0*/  MOV R85, R187 ;  /* 0x000000bb00557202 */ /* 0x000fe20000000f00 */
[----:B------:R-:W5:Y:S01]  /*d6e0*/  LDSM.16.M88.4 R24, [R73+0x7800] ;  /* 0x007800004918783b */ /* 0x000f620000000200 */
[----:B------:R-:W-:Y:S01]  /*d6f0*/  IMAD.MOV.U32 R86, RZ, RZ, R186 ;  /* 0x000000ffff567224 */ /* 0x000fe200078e00ba */
[----:B------:R-:W-:-:S03]  /*d700*/  MOV R87, R185 ;  /* 0x000000b900577202 */ /* 0x000fc60000000f00 */
[C---:B------:R-:W-:Y:S01]  /*d710*/  HMMA.16816.F32.BF16 R200, R8.reuse, R22, R92 ;  /* 0x0000001608c8723c */ /* 0x040fe2000004185c */
[----:B------:R-:W-:Y:S01]  /*d720*/  IMAD.MOV.U32 R92, RZ, RZ, R124 ;  /* 0x000000ffff5c7224 */ /* 0x000fe200078e007c */
[----:B------:R-:W-:Y:S01]  /*d730*/  MOV R93, R123 ;  /* 0x0000007b005d7202 */ /* 0x000fe20000000f00 */
[----:B------:R-:W-:Y:S01]  /*d740*/  IMAD.MOV.U32 R94, RZ, RZ, R122 ;  /* 0x000000ffff5e7224 */ /* 0x000fe200078e007a */
[----:B------:R-:W-:Y:S01]  /*d750*/  MOV R95, R121 ;  /* 0x00000079005f7202 */ /* 0x000fe20000000f00 */
[----:B------:R-:W-:Y:S03]  /*d760*/  LDSM.16.M88.4 R20, [R73+0x8000] ;  /* 0x008000004914783b */ /* 0x000fe60000000200 */
[----:B---3--:R-:W-:Y:S01]  /*d770*/  HMMA.16816.F32.BF16 R124, R8, R14, R60 ;  /* 0x0000000e087c723c */ /* 0x008fe2000004183c */
[----:B------:R-:W-:-:S07]  /*d780*/  IMAD.MOV.U32 R63, RZ, RZ, R119 ;  /* 0x000000ffff3f7224 */ /* 0x000fce00078e0077 */
[C---:B----4-:R-:W-:Y:S08]  /*d790*/  HMMA.16816.F32.BF16 R192, R8.reuse, R16, R112 ;  /* 0x0000001008c0723c */ /* 0x050ff00000041870 */
[----:B------:R-:W-:Y:S01]  /*d7a0*/  HMMA.16816.F32.BF16 R184, R8, R18, R80 ;  /* 0x0000001208b8723c */ /* 0x000fe20000041850 */
[----:B------:R-:W-:Y:S01]  /*d7b0*/  IMAD.MOV.U32 R80, RZ, RZ, R120 ;  /* 0x000000ffff507224 */ /* 0x000fe200078e0078 */
[----:B------:R-:W-:Y:S01]  /*d7c0*/  LDSM.16.M88.4 R16, [R73+0x8800] ;  /* 0x008800004910783b */ /* 0x000fe20000000200 */
[----:B------:R-:W-:Y:S01]  /*d7d0*/  MOV R81, R118 ;  /* 0x0000007600517202 */ /* 0x000fe20000000f00 */
[----:B------:R-:W-:Y:S01]  /*d7e0*/  IMAD.MOV.U32 R82, RZ, RZ, R117 ;  /* 0x000000ffff527224 */ /* 0x000fe200078e0075 */
[----:B------:R-:W-:-:S03]  /*d7f0*/  MOV R83, R116 ;  /* 0x0000007400537202 */ /* 0x000fc60000000f00 */
[----:B------:R-:W-:Y:S01]  /*d800*/  HMMA.16816.F32.BF16 R176, R8, R12, R64 ;  /* 0x0000000c08b0723c */ /* 0x000fe20000041840 */
[----:B------:R-:W-:Y:S01]  /*d810*/  MOV R64, R107 ;  /* 0x0000006b00407202 */ /* 0x000fe20000000f00 */
[----:B------:R-:W-:Y:S01]  /*d820*/  IMAD.MOV.U32 R65, RZ, RZ, R106 ;  /* 0x000000ffff417224 */ /* 0x000fe200078e006a */
[----:B------:R-:W-:Y:S01]  /*d830*/  MOV R66, R105 ;  /* 0x0000006900427202 */ /* 0x000fe20000000f00 */
[----:B------:R-:W-:Y:S01]  /*d840*/  LDSM.16.M88.4 R12, [R73+0x9000] ;  /* 0x00900000490c783b */ /* 0x000fe20000000200 */
[----:B------:R-:W-:-:S03]  /*d850*/  MOV R67, R104 ;  /* 0x0000006800437202 */ /* 0x000fc60000000f00 */
[C---:B------:R-:W-:Y:S01]  /*d860*/  HMMA.16816.F32.BF16 R248, R8.reuse, R32, R248 ;  /* 0x0000002008f8723c */ /* 0x040fe200000418f8 */
[----:B------:R-:W3:Y:S07]  /*d870*/  LDSM.16.M88.4 R32, [R73+0x9800] ;  /* 0x009800004920783b */ /* 0x000eee0000000200 */
[----:B-1----:R-:W-:Y:S01]  /*d880*/  HMMA.16816.F32.BF16 R112, R8, R44, R96 ;  /* 0x0000002c0870723c */ /* 0x002fe20000041860 */
[----:B------:R-:W-:Y:S02]  /*d890*/  MOV R44, R80 ;  /* 0x00000050002c7202 */ /* 0x000fe40000000f00 */
[----:B------:R-:W-:-:S05]  /*d8a0*/  MOV R45, R81 ;  /* 0x00000051002d7202 */ /* 0x000fca0000000f00 */
[C---:B--2---:R-:W-:Y:S08]  /*d8b0*/  HMMA.16816.F32.BF16 R104, R8.reuse, R4, R56 ;  /* 0x000000040868723c */ /* 0x044ff00000041838 */
[C---:B------:R-:W-:Y:S01]  /*d8c0*/  HMMA.16816.F32.BF16 R120, R8.reuse, R6, R52 ;  /* 0x000000060878723c */ /* 0x040fe20000041834 */
[----:B------:R-:W-:Y:S07]  /*d8d0*/  LDSM.16.M88.4 R4, [R63] ;  /* 0x000000003f04783b */ /* 0x000fee0000000200 */
[C---:B------:R-:W-:Y:S08]  /*d8e0*/  HMMA.16816.F32.BF16 R100, R8.reuse, R40, R100 ;  /* 0x000000280864723c */ /* 0x040ff00000041864 */
[C---:B------:R-:W-:Y:S01]  /*d8f0*/  HMMA.16816.F32.BF16 R96, R8.reuse, R42, R68 ;  /* 0x0000002a0860723c */ /* 0x040fe20000041844 */
[----:B------:R-:W1:Y:S07]  /*d900*/  LDSM.16.M88.4 R40, [R75+0x2000] ;  /* 0x002000004b28783b */ /* 0x000e6e0000000200 */
[C---:B------:R-:W-:Y:S08]  /*d910*/  HMMA.16816.F32.BF16 R172, R8.reuse, R28, R48 ;  /* 0x0000001c08ac723c */ /* 0x040ff00000041830 */
[C---:B------:R-:W-:Y:S01]  /*d920*/  HMMA.16816.F32.BF16 R116, R8.reuse, R30, R76 ;  /* 0x0000001e0874723c */ /* 0x040fe2000004184c */
[----:B------:R-:W2:Y:S07]  /*d930*/  LDSM.16.M88.4 R28, [R75+0x2800] ;  /* 0x002800004b1c783b */ /* 0x000eae0000000200 */
[C---:B-----5:R-:W-:Y:S08]  /*d940*/  HMMA.16816.F32.BF16 R92, R8.reuse, R24, R92 ;  /* 0x00000018085c723c */ /* 0x060ff0000004185c */
[C---:B------:R-:W-:Y:S01]  /*d950*/  HMMA.16816.F32.BF16 R84, R8.reuse, R26, R84 ;  /* 0x0000001a0854723c */ /* 0x040fe20000041854 */
[----:B------:R-:W4:Y:S07]  /*d960*/  LDSM.16.M88.4 R24, [R75+0x3000] ;  /* 0x003000004b18783b */ /* 0x000f2e0000000200 */
[----:B------:R-:W-:Y:S01]  /*d970*/  HMMA.16816.F32.BF16 R108, R8, R46, R108 ;  /* 0x0000002e086c723c */ /* 0x000fe2000004186c */
[----:B------:R-:W-:Y:S01]  /*d980*/  IMAD.MOV.U32 R46, RZ, RZ, R82 ;  /* 0x000000ffff2e7224 */ /* 0x000fe200078e0052 */
[----:B------:R-:W-:-:S06]  /*d990*/  MOV R47, R83 ;  /* 0x00000053002f7202 */ /* 0x000fcc0000000f00 */
[C---:B---3--:R-:W-:Y:S08]  /*d9a0*/  HMMA.16816.F32.BF16 R52, R8.reuse, R32, R208 ;  /* 0x000000200834723c */ /* 0x048ff000000418d0 */
[----:B------:R-:W-:Y:S08]  /*d9b0*/  HMMA.16816.F32.BF16 R48, R8, R34, R236 ;  /* 0x000000220830723c */ /* 0x000ff000000418ec */
[----:B-1----:R-:W-:Y:S01]  /*d9c0*/  HMMA.16816.F32.BF16 R32, R4, R40, R44 ;  /* 0x000000280420723c */ /* 0x002fe2000004182c */
[----:B------:R-:W-:Y:S07]  /*d9d0*/  LDSM.16.M88.4 R44, [R75+0x5800] ;  /* 0x005800004b2c783b */ /* 0x000fee0000000200 */
[----:B------:R-:W-:Y:S01]  /*d9e0*/  HMMA.16816.F32.BF16 R80, R8, R20, R128 ;  /* 0x000000140850723c */ /* 0x000fe20000041880 */
[----:B------:R-:W-:Y:S01]  /*d9f0*/  MOV R128, R64 ;  /* 0x0000004000807202 */ /* 0x000fe20000000f00 */
[----:B------:R-:W-:Y:S01]  /*da00*/  IMAD.MOV.U32 R129, RZ, RZ, R65 ;  /* 0x000000ffff817224 */ /* 0x000fe200078e0041 */
[----:B------:R-:W-:-:S02]  /*da10*/  MOV R130, R66 ;  /* 0x0000004200827202 */ /* 0x000fc40000000f00 */
[----:B------:R-:W-:-:S03]  /*da20*/  MOV R131, R67 ;  /* 0x0000004300837202 */ /* 0x000fc60000000f00 */
[C---:B------:R-:W-:Y:S01]  /*da30*/  HMMA.16816.F32.BF16 R76, R8.reuse, R22, R168 ;  /* 0x00000016084c723c */ /* 0x040fe200000418a8 */
[----:B------:R-:W1:Y:S01]  /*da40*/  LDSM.16.M88.4 R20, [R75+0x3800] ;  /* 0x003800004b14783b */ /* 0x000e620000000200 */
[----:B------:R-:W-:Y:S01]  /*da50*/  IMAD.MOV.U32 R168, RZ, RZ, R252 ;  /* 0x000000ffffa87224 */ /* 0x000fe200078e00fc */
[----:B------:R-:W-:Y:S01]  /*da60*/  MOV R169, R231 ;  /* 0x000000e700a97202 */ /* 0x000fe20000000f00 */
[----:B------:R-:W-:Y:S01]  /*da70*/  IMAD.MOV.U32 R171, RZ, RZ, R74 ;  /* 0x000000ffffab7224 */ /* 0x000fe200078e004a */
[----:B------:R-:W-:Y:S01]  /*da80*/  MOV R170, R90 ;  /* 0x0000005a00aa7202 */ /* 0x000fe20000000f00 */
[----:B------:R-:W-:Y:S01]  /*da90*/  STL.64 [R1+0x150], R32 ;  /* 0x0001502001007387 */ /* 0x000fe20000100a00 */
[----:B------:R-:W-:Y:S01]  /*daa0*/  IADD3 R252, PT, PT, R221, -0x2, RZ ;  /* 0xfffffffeddfc7810 */ /* 0x000fe20007ffe0ff */
[----:B------:R-:W-:Y:S01]  /*dab0*/  HMMA.16816.F32.BF16 R68, R8, R16, R180 ;  /* 0x000000100844723c */ /* 0x000fe200000418b4 */
[----:B------:R-:W-:Y:S01]  /*dac0*/  MOV R180, R72 ;  /* 0x0000004800b47202 */ /* 0x000fe20000000f00 */
[----:B------:R-:W-:Y:S01]  /*dad0*/  IMAD.MOV.U32 R182, RZ, RZ, R2 ;  /* 0x000000ffffb67224 */ /* 0x000fe200078e0002 */
[----:B------:R-:W-:Y:S01]  /*dae0*/  MOV R181, R3 ;  /* 0x0000000300b57202 */ /* 0x000fe20000000f00 */
[----:B------:R3:W-:Y:S01]  /*daf0*/  STL.64 [R1+0x158], R34 ;  /* 0x0001582201007387 */ /* 0x0007e20000100a00 */
[----:B------:R-:W-:-:S02]  /*db00*/  MOV R183, R0 ;  /* 0x0000000000b77202 */ /* 0x000fc40000000f00 */
[----:B------:R-:W-:Y:S01]  /*db10*/  ISETP.GT.AND P3, PT, R252, R91, PT ;  /* 0x0000005bfc00720c */ /* 0x000fe20003f64270 */
[C---:B------:R-:W-:Y:S01]  /*db20*/  HMMA.16816.F32.BF16 R64, R8.reuse, R18, R188 ;  /* 0x000000120840723c */ /* 0x040fe200000418bc */
[----:B------:R-:W5:Y:S07]  /*db30*/  LDSM.16.M88.4 R16, [R75+0x4000] ;  /* 0x004000004b10783b */ /* 0x000f6e0000000200 */
[C---:B------:R-:W-:Y:S08]  /*db40*/  HMMA.16816.F32.BF16 R60, R8.reuse, R12, R196 ;  /* 0x0000000c083c723c */ /* 0x040ff000000418c4 */
[----:B------:R-:W-:Y:S01]  /*db50*/  HMMA.16816.F32.BF16 R56, R8, R14, R204 ;  /* 0x0000000e0838723c */ /* 0x000fe200000418cc */
[----:B------:R-:W5:Y:S04]  /*db60*/  LDSM.16.M88.4 R12, [R75+0x4800] ;  /* 0x004800004b0c783b */ /* 0x000f680000000200 */
[----:B------:R-:W5:Y:S03]  /*db70*/  LDSM.16.M88.4 R8, [R75+0x5000] ;  /* 0x005000004b08783b */ /* 0x000f660000000200 */
[C---:B------:R-:W-:Y:S08]  /*db80*/  HMMA.16816.F32.BF16 R180, R4.reuse, R42, R180 ;  /* 0x0000002a04b4723c */ /* 0x040ff000000418b4 */
[C---:B--2---:R-:W-:Y:S08]  /*db90*/  HMMA.16816.F32.BF16 R40, R4.reuse, R28, R168 ;  /* 0x0000001c0428723c */ /* 0x044ff000000418a8 */
[C---:B---3--:R-:W-:Y:S03]  /*dba0*/  HMMA.16816.F32.BF16 R32, R4.reuse, R30, R128 ;  /* 0x0000001e0420723c */ /* 0x048fe60000041880 */
[----:B------:R-:W-:Y:S04]  /*dbb0*/  STL.64 [R1+0x140], R180 ;  /* 0x000140b401007387 */ /* 0x000fe80000100a00 */
[----:B------:R-:W-:Y:S01]  /*dbc0*/  STL.64 [R1+0x148], R182 ;  /* 0x000148b601007387 */ /* 0x000fe20000100a00 */
[C---:B----4-:R-:W-:Y:S03]  /*dbd0*/  HMMA.16816.F32.BF16 R28, R4.reuse, R24, R248 ;  /* 0x00000018041c723c */ /* 0x050fe600000418f8 */
[----:B------:R-:W-:Y:S04]  /*dbe0*/  STL.64 [R1+0x130], R40 ;  /* 0x0001302801007387 */ /* 0x000fe80000100a00 */
[----:B------:R-:W-:Y:S01]  /*dbf0*/  STL.64 [R1+0x138], R42 ;  /* 0x0001382a01007387 */ /* 0x000fe20000100a00 */
[C---:B------:R-:W-:Y:S03]  /*dc00*/  HMMA.16816.F32.BF16 R24, R4.reuse, R26, R244 ;  /* 0x0000001a0418723c */ /* 0x040fe600000418f4 */
[----:B------:R-:W-:Y:S04]  /*dc10*/  STL.64 [R1+0x120], R32 ;  /* 0x0001202001007387 */ /* 0x000fe80000100a00 */
[----:B------:R1:W-:Y:S04]  /*dc20*/  STL.64 [R1+0x128], R34 ;  /* 0x0001282201007387 */ /* 0x0003e80000100a00 */
[----:B------:R-:W-:Y:S04]  /*dc30*/  STL.64 [R1+0x110], R28 ;  /* 0x0001101c01007387 */ /* 0x000fe80000100a00 */
[----:B------:R2:W-:Y:S04]  /*dc40*/  STL.64 [R1+0x118], R30 ;  /* 0x0001181e01007387 */ /* 0x0005e80000100a00 */
[----:B------:R-:W-:Y:S04]  /*dc50*/  STL.64 [R1+0x100], R24 ;  /* 0x0001001801007387 */ /* 0x000fe80000100a00 */
[----:B------:R5:W-:Y:S04]  /*dc60*/  STL.64 [R1+0x108], R26 ;  /* 0x0001081a01007387 */ /* 0x000be80000100a00 */
[----:B------:R-:W-:Y:S01]  /*dc70*/  LDSM.16.M88.4 R40, [R75+0x6000] ;  /* 0x006000004b28783b */ /* 0x000fe20000000200 */
[C---:B-1----:R-:W-:Y:S08]  /*dc80*/  HMMA.16816.F32.BF16 R32, R4.reuse, R20, R240 ;  /* 0x000000140420723c */ /* 0x042ff000000418f0 */
[C---:B--2---:R-:W-:Y:S08]  /*dc90*/  HMMA.16816.F32.BF16 R28, R4.reuse, R22, R216 ;  /* 0x00000016041c723c */ /* 0x044ff000000418d8 */
[C---:B-----5:R-:W-:Y:S03]  /*dca0*/  HMMA.16816.F32.BF16 R24, R4.reuse, R16, R212 ;  /* 0x000000100418723c */ /* 0x060fe600000418d4 */
[----:B------:R-:W-:Y:S04]  /*dcb0*/  STL.64 [R1+0xf0], R32 ;  /* 0x0000f02001007387 */ /* 0x000fe80000100a00 */
[----:B------:R-:W-:Y:S01]  /*dcc0*/  STL.64 [R1+0xf8], R34 ;  /* 0x0000f82201007387 */ /* 0x000fe20000100a00 */
[C---:B------:R-:W-:Y:S03]  /*dcd0*/  HMMA.16816.F32.BF16 R20, R4.reuse, R18, R200 ;  /* 0x000000120414723c */ /* 0x040fe600000418c8 */
[----:B------:R-:W-:Y:S04]  /*dce0*/  STL.64 [R1+0xe0], R28 ;  /* 0x0000e01c01007387 */ /* 0x000fe80000100a00 */
[----:B------:R-:W-:Y:S01]  /*dcf0*/  STL.64 [R1+0xe8], R30 ;  /* 0x0000e81e01007387 */ /* 0x000fe20000100a00 */
[C---:B------:R-:W-:Y:S03]  /*dd00*/  HMMA.16816.F32.BF16 R16, R4.reuse, R12, R192 ;  /* 0x0000000c0410723c */ /* 0x040fe600000418c0 */
[----:B------:R-:W-:Y:S04]  /*dd10*/  STL.64 [R1+0xd0], R24 ;  /* 0x0000d01801007387 */ /* 0x000fe80000100a00 */
[----:B------:R-:W-:Y:S01]  /*dd20*/  STL.64 [R1+0xd8], R26 ;  /* 0x0000d81a01007387 */ /* 0x000fe20000100a00 */
[C---:B------:R-:W-:Y:S03]  /*dd30*/  HMMA.16816.F32.BF16 R12, R4.reuse, R14, R184 ;  /* 0x0000000e040c723c */ /* 0x040fe600000418b8 */
[----:B------:R-:W-:Y:S04]  /*dd40*/  STL.64 [R1+0xc0], R20 ;  /* 0x0000c01401007387 */ /* 0x000fe80000100a00 */
[----:B------:R-:W-:Y:S04]  /*dd50*/  STL.64 [R1+0xc8], R22 ;  /* 0x0000c81601007387 */ /* 0x000fe80000100a00 */
[----:B------:R-:W-:Y:S04]  /*dd60*/  STL.64 [R1+0xb0], R16 ;  /* 0x0000b01001007387 */ /* 0x000fe80000100a00 */
[----:B------:R1:W-:Y:S04]  /*dd70*/  STL.64 [R1+0xb8], R18 ;  /* 0x0000b81201007387 */ /* 0x0003e80000100a00 */
[----:B------:R-:W-:Y:S04]  /*dd80*/  STL.64 [R1+0xa0], R12 ;  /* 0x0000a00c01007387 */ /* 0x000fe80000100a00 */
[----:B------:R2:W-:Y:S04]  /*dd90*/  STL.64 [R1+0xa8], R14 ;  /* 0x0000a80e01007387 */ /* 0x0005e80000100a00 */
[----:B------:R-:W3:Y:S04]  /*dda0*/  LDSM.16.M88.4 R32, [R75+0x6800] ;  /* 0x006800004b20783b */ /* 0x000ee80000000200 */
[----:B------:R-:W4:Y:S04]  /*ddb0*/  LDSM.16.M88.4 R28, [R75+0x7000] ;  /* 0x007000004b1c783b */ /* 0x000f280000000200 */
[----:B------:R-:W5:Y:S04]  /*ddc0*/  LDSM.16.M88.4 R24, [R75+0x7800] ;  /* 0x007800004b18783b */ /* 0x000f680000000200 */
[----:B------:R-:W5:Y:S01]  /*ddd0*/  LDSM.16.M88.4 R20, [R75+0x8000] ;  /* 0x008000004b14783b */ /* 0x000f620000000200 */
[C---:B-1----:R-:W-:Y:S08]  /*dde0*/  HMMA.16816.F32.BF16 R16, R4.reuse, R8, R176 ;  /* 0x000000080410723c */ /* 0x042ff000000418b0 */
[C---:B--2---:R-:W-:Y:S08]  /*ddf0*/  HMMA.16816.F32.BF16 R12, R4.reuse, R10, R124 ;  /* 0x0000000a040c723c */ /* 0x044ff0000004187c */
[C---:B------:R-:W-:Y:S03]  /*de00*/  HMMA.16816.F32.BF16 R8, R4.reuse, R44, R104 ;  /* 0x0000002c0408723c */ /* 0x040fe60000041868 */
[----:B------:R-:W-:Y:S04]  /*de10*/  STL.64 [R1+0x90], R16 ;  /* 0x0000901001007387 */ /* 0x000fe80000100a00 */
[----:B------:R-:W-:Y:S01]  /*de20*/  STL.64 [R1+0x98], R18 ;  /* 0x0000981201007387 */ /* 0x000fe20000100a00 */
[C---:B---3--:R-:W-:Y:S03]  /*de30*/  HMMA.16816.F32.BF16 R248, R4.reuse, R32, R112 ;  /* 0x0000002004f8723c */ /* 0x048fe60000041870 */
[----:B------:R-:W-:Y:S04]  /*de40*/  STL.64 [R1+0x80], R12 ;  /* 0x0000800c01007387 */ /* 0x000fe80000100a00 */
[----:B------:R-:W-:Y:S01]  /*de50*/  STL.64 [R1+0x88], R14 ;  /* 0x0000880e01007387 */ /* 0x000fe20000100a00 */
[C---:B------:R-:W-:Y:S03]  /*de60*/  HMMA.16816.F32.BF16 R244, R4.reuse, R34, R108 ;  /* 0x0000002204f4723c */ /* 0x040fe6000004186c */
[----:B------:R-:W-:Y:S04]  /*de70*/  STL.64 [R1+0x70], R8 ;  /* 0x0000700801007387 */ /* 0x000fe80000100a00 */
[----:B------:R1:W-:Y:S01]  /*de80*/  STL.64 [R1+0x78], R10 ;  /* 0x0000780a01007387 */ /* 0x0003e20000100a00 */
[C---:B----4-:R-:W-:Y:S03]  /*de90*/  HMMA.16816.F32.BF16 R240, R4.reuse, R28, R100 ;  /* 0x0000001c04f0723c */ /* 0x050fe60000041864 */
[----:B------:R-:W2:Y:S04]  /*dea0*/  LDSM.16.M88.4 R16, [R75+0x8800] ;  /* 0x008800004b10783b */ /* 0x000ea80000000200 */
[----:B------:R-:W3:Y:S01]  /*deb0*/  LDSM.16.M88.4 R12, [R75+0x9000] ;  /* 0x009000004b0c783b */ /* 0x000ee20000000200 */
[C---:B------:R-:W-:Y:S08]  /*dec0*/  HMMA.16816.F32.BF16 R236, R4.reuse, R30, R96 ;  /* 0x0000001e04ec723c */ /* 0x040ff00000041860 */
[C---:B-----5:R-:W-:Y:S08]  /*ded0*/  HMMA.16816.F32.BF16 R216, R4.reuse, R24, R92 ;  /* 0x0000001804d8723c */ /* 0x060ff0000004185c */
[C---:B------:R-:W-:Y:S08]  /*dee0*/  HMMA.16816.F32.BF16 R212, R4.reuse, R26, R84 ;  /* 0x0000001a04d4723c */ /* 0x040ff00000041854 */
[C---:B-1----:R-:W-:Y:S08]  /*def0*/  HMMA.16816.F32.BF16 R8, R4.reuse, R46, R120 ;  /* 0x0000002e0408723c */ /* 0x042ff00000041878 */
[C---:B------:R-:W-:Y:S08]  /*df00*/  HMMA.16816.F32.BF16 R44, R4.reuse, R40, R172 ;  /* 0x00000028042c723c */ /* 0x040ff000000418ac */
[C---:B------:R-:W-:Y:S03]  /*df10*/  HMMA.16816.F32.BF16 R40, R4.reuse, R42, R116 ;  /* 0x0000002a0428723c */ /* 0x040fe60000041874 */
[----:B------:R-:W-:Y:S04]  /*df20*/  STL.64 [R1+0x20], R8 ;  /* 0x0000200801007387 */ /* 0x000fe80000100a00 */
[----:B------:R-:W-:Y:S01]  /*df30*/  STL.64 [R1+0x28], R10 ;  /* 0x0000280a01007387 */ /* 0x000fe20000100a00 */
[----:B------:R-:W-:Y:S03]  /*df40*/  HMMA.16816.F32.BF16 R208, R4, R20, R80 ;  /* 0x0000001404d0723c */ /* 0x000fe60000041850 */
[----:B------:R-:W1:Y:S01]  /*df50*/  LDSM.16.M88.4 R8, [R75+0x9800] ;  /* 0x009800004b08783b */ /* 0x000e620000000200 */
[----:B------:R-:W-:-:S04]  /*df60*/  DEPBAR.LE SB0, 0x0 ;  /* 0x000080000000791a */ /* 0x000fc80000000000 */
[----:B------:R4:W-:Y:S01]  /*df70*/  STL.64 [R1+0x10], R44 ;  /* 0x0000102c01007387 */ /* 0x0009e20000100a00 */
[C---:B------:R-:W-:Y:S03]  /*df80*/  HMMA.16816.F32.BF16 R204, R4.reuse, R22, R76 ;  /* 0x0000001604cc723c */ /* 0x040fe6000004184c */
[----:B------:R4:W-:Y:S04]  /*df90*/  STL.64 [R1+0x18], R46 ;  /* 0x0000182e01007387 */ /* 0x0009e80000100a00 */
[----:B------:R4:W-:Y:S01]  /*dfa0*/  STL.64 [R1], R40 ;  /* 0x0000002801007387 */ /* 0x0009e20000100a00 */
[C---:B--2---:R-:W-:Y:S03]  /*dfb0*/  HMMA.16816.F32.BF16 R200, R4.reuse, R16, R68 ;  /* 0x0000001004c8723c */ /* 0x044fe60000041844 */
[----:B------:R4:W-:Y:S05]  /*dfc0*/  STL.64 [R1+0x8], R42 ;  /* 0x0000082a01007387 */ /* 0x0009ea0000100a00 */
[C---:B------:R-:W-:Y:S08]  /*dfd0*/  HMMA.16816.F32.BF16 R196, R4.reuse, R18, R64 ;  /* 0x0000001204c4723c */ /* 0x040ff00000041840 */
[C---:B---3--:R-:W-:Y:S08]  /*dfe0*/  HMMA.16816.F32.BF16 R192, R4.reuse, R12, R60 ;  /* 0x0000000c04c0723c */ /* 0x048ff0000004183c */
[C---:B------:R-:W-:Y:S08]  /*dff0*/  HMMA.16816.F32.BF16 R188, R4.reuse, R14, R56 ;  /* 0x0000000e04bc723c */ /* 0x040ff00000041838 */
[C---:B-1----:R-:W-:Y:S08]  /*e000*/  HMMA.16816.F32.BF16 R184, R4.reuse, R8, R52 ;  /* 0x0000000804b8723c */ /* 0x042ff00000041834 */
[----:B------:R-:W-:Y:S01]  /*e010*/  HMMA.16816.F32.BF16 R180, R4, R10, R48 ;  /* 0x0000000a04b4723c */ /* 0x000fe20000041830 */
[----:B------:R-:W-:Y:S06]  /*e020*/  BAR.SYNC.DEFER_BLOCKING 0x0 ;  /* 0x0000000000007b1d */ /* 0x000fec0000010000 */
[----:B----4-:R-:W-:-:S13]  /*e030*/  @!P3 BRA `(.L_x_2271) ;  /* 0x0000000c00a8b947 */ /* 0x010fda0003800000 */
[----:B------:R-:W-:Y:S04]  /*e040*/  BSSY.RECONVERGENT B0, `(.L_x_2272) ;  /* 0x0000055000007945 */ /* 0x000fe80003800200 */
[----:B------:R-:W-:Y:S05]  /*e050*/  @!P0 BRA `(.L_x_2273) ;  /* 0x00000004001c8947 */ /* 0x000fea0003800000 */
[----:B------:R-:W2:Y:S04]  /*e060*/  LD.E R2, desc[UR4][R134.64+0x170] ;  /* 0x0001700486027980 */ /* 0x000ea8000c101900 */
[----:B------:R-:W3:Y:S01]  /*e070*/  LDL.64 R90, [R1+0x30] ;  /* 0x00003000015a7983 */ /* 0x000ee20000100a00 */
[----:B--2---:R-:W-:-:S04]  /*e080*/  IABS R0, R2 ;  /* 0x0000000200007213 */ /* 0x004fc80000000000 */
[----:B------:R-:W1:Y:S08]  /*e090*/  I2F.RP R3, R0 ;  /* 0x0000000000037306 */ /* 0x000e700000209400 */
[----:B-1----:R-:W1:Y:S02]  /*e0a0*/  MUFU.RCP R3, R3 ;  /* 0x0000000300037308 */ /* 0x002e640000001000 */
[----:B-1----:R-:W-:-:S06]  /*e0b0*/  VIADD R3, R3, 0xffffffe ;  /* 0x0ffffffe03037836 */ /* 0x002fcc0000000000 */
[----:B------:R1:W2:Y:S01]  /*e0c0*/  F2I.FTZ.U32.TRUNC.NTZ R5, R3 ;  /* 0x0000000300057305 */ /* 0x0002a2000021f000 */
[----:B------:R-:W-:Y:S01]  /*e0d0*/  IABS R10, R2 ;  /* 0x00000002000a7213 */ /* 0x000fe20000000000 */
[----:B-1----:R-:W-:Y:S01]  /*e0e0*/  VIADD R3, R221, 0xffffffff ;  /* 0xffffffffdd037836 */ /* 0x002fe20000000000 */
[----:B--2---:R-:W-:-:S03]  /*e0f0*/  IADD3 R4, PT, PT, RZ, -R5, RZ ;  /* 0x80000005ff047210 */ /* 0x004fc60007ffe0ff */
[----:B------:R-:W-:-:S04]  /*e100*/  IMAD.SHL.U32 R3, R3, 0x100, RZ ;  /* 0x0000010003037824 */ /* 0x000fc800078e00ff */
[C---:B------:R-:W-:Y:S01]  /*e110*/  VIADD R9, R3.reuse, 0xffffff00 ;  /* 0xffffff0003097836 */ /* 0x040fe20000000000 */
[----:B------:R-:W-:Y:S01]  /*e120*/  IADD3 R8, PT, PT, R3, -0x200, RZ ;  /* 0xfffffe0003087810 */ /* 0x000fe20007ffe0ff */
[----:B------:R-:W-:Y:S02]  /*e130*/  IMAD R3, R4, R0, RZ ;  /* 0x0000000004037224 */ /* 0x000fe400078e02ff */
[----:B------:R-:W-:Y:S01]  /*e140*/  IMAD.MOV.U32 R4, RZ, RZ, RZ ;  /* 0x000000ffff047224 */ /* 0x000fe200078e00ff */
[----:B------:R-:W-:Y:S02]  /*e150*/  IABS R6, R8 ;  /* 0x0000000800067213 */ /* 0x000fe40000000000 */
[----:B------:R-:W-:Y:S01]  /*e160*/  IABS R7, R9 ;  /* 0x0000000900077213 */ /* 0x000fe20000000000 */
[----:B------:R-:W-:Y:S01]  /*e170*/  IMAD.HI.U32 R4, R5, R3, R4 ;  /* 0x0000000305047227 */ /* 0x000fe200078e0004 */
[----:B------:R-:W-:-:S03]  /*e180*/  IADD3 R3, PT, PT, RZ, -R10, RZ ;  /* 0x8000000aff037210 */ /* 0x000fc60007ffe0ff */
[----:B------:R-:W-:Y:S01]  /*e190*/  IMAD.MOV.U32 R5, RZ, RZ, R6 ;  /* 0x000000ffff057224 */ /* 0x000fe200078e0006 */
[----:B------:R-:W-:Y:S01]  /*e1a0*/  MOV R6, R7 ;  /* 0x0000000700067202 */ /* 0x000fe20000000f00 */
[----:B------:R-:W-:Y:S02]  /*e1b0*/  IMAD.MOV.U32 R7, RZ, RZ, R3 ;  /* 0x000000ffff077224 */ /* 0x000fe400078e0003 */
        /* <DEDUP_REMOVED lines=12> */
[----:B------:R-:W-:Y:S02]  /*e280*/  @!P0 IADD3 R4, PT, PT, R4, 0x1, RZ ;  /* 0x0000000104048810 */ /* 0x000fe40007ffe0ff */
[----:B------:R-:W-:Y:S01]  /*e290*/  ISETP.GE.AND P0, PT, R0, RZ, PT ;  /* 0x000000ff0000720c */ /* 0x000fe20003f06270 */
[----:B------:R-:W-:Y:S01]  /*e2a0*/  @!P3 VIADD R3, R3, 0x1 ;  /* 0x000000010303b836 */ /* 0x000fe20000000000 */
[----:B------:R-:W-:Y:S01]  /*e2b0*/  ISETP.GE.AND P4, PT, R5, RZ, PT ;  /* 0x000000ff0500720c */ /* 0x000fe20003f86270 */
[----:B------:R-:W-:-:S03]  /*e2c0*/  @P6 VIADD R4, R4, 0x1 ;  /* 0x0000000104046836 */ /* 0x000fc60000000000 */
[----:B------:R-:W-:Y:S02]  /*e2d0*/  @P5 IADD3 R3, PT, PT, R3, 0x1, RZ ;  /* 0x0000000103035810 */ /* 0x000fe40007ffe0ff */
[----:B------:R-:W-:Y:S02]  /*e2e0*/  MOV R0, R4 ;  /* 0x0000000400007202 */ /* 0x000fe40000000f00 */
        /* <DEDUP_REMOVED lines=28> */
[----:B------:R2:W-:Y:S01]  /*e4b0*/  STL [R1+0x3c], R38 ;  /* 0x00003c2601007387 */ /* 0x0005e20000100800 */
[----:B------:R-:W-:Y:S05]  /*e4c0*/  BRA `(.L_x_2274) ;  /* 0x0000000000307947 */ /* 0x000fea0003800000 */
.L_x_2273:
[----:B------:R-:W2:Y:S01]  /*e4d0*/  LD.E R0, desc[UR4][R134.64+0x38] ;  /* 0x0000380486007980 */ /* 0x000ea2000c101900 */
[----:B------:R-:W-:Y:S01]  /*e4e0*/  UMOV UR6, URZ ;  /* 0x000000ff00067c82 */ /* 0x000fe20008000000 */
[----:B------:R-:W-:Y:S01]  /*e4f0*/  IMAD.MOV.U32 R4, RZ, RZ, R38 ;  /* 0x000000ffff047224 */ /* 0x000fe200078e0026 */
        /* <DEDUP_REMOVED lines=9> */
.L_x_2274:
[----:B------:R-:W-:Y:S05]  /*e590*/  BSYNC.RECONVERGENT B0 ;  /* 0x0000000000007941 */ /* 0x000fea0003800200 */
.L_x_2272:
[----:B------:R-:W3:Y:S04]  /*e5a0*/  LDL R6, [R1+0x3c] ;  /* 0x00003c0001067983 */ /* 0x000ee80000100800 */
[----:B------:R-:W4:Y:S01]  /*e5b0*/  LDL R7, [R1+0x38] ;  /* 0x0000380001077983 */ /* 0x000f220000100800 */
[C---:B------:R-:W-:Y:S02]  /*e5c0*/  SHF.L.U32 R0, R232.reuse, 0x5, RZ ;  /* 0x00000005e8007819 */ /* 0x040fe400000006ff */
[----:B------:R-:W-:Y:S01]  /*e5d0*/  SHF.L.U64.HI R5, R232, 0x5, R233 ;  /* 0x00000005e8057819 */ /* 0x000fe200000102e9 */
[----:B------:R1:W-:Y:S01]  /*e5e0*/  @P1 STS.128 [R227+0x2000], RZ ;  /* 0x002000ffe3001388 */ /* 0x0003e20000000c00 */
[C---:B------:R-:W-:Y:S02]  /*e5f0*/  @!P1 IMAD R15, R233.reuse, 0xa0, RZ ;  /* 0x000000a0e90f9824 */ /* 0x040fe400078e02ff */
[----:B------:R-:W-:-:S02]  /*e600*/  @!P1 IMAD R14, R233, 0xc0, RZ ;  /* 0x000000c0e90e9824 */ /* 0x000fc400078e02ff */
[C---:B------:R-:W-:Y:S02]  /*e610*/  @!P1 IMAD R16, R233.reuse, 0xe0, RZ ;  /* 0x000000e0e9109824 */ /* 0x040fe400078e02ff */
[C---:B------:R-:W-:Y:S02]  /*e620*/  @!P1 IMAD R18, R233.reuse, 0x120, RZ ;  /* 0x00000120e9129824 */ /* 0x040fe400078e02ff */
[C---:B------:R-:W-:Y:S02]  /*e630*/  @!P1 IMAD R28, R233.reuse, 0x160, RZ ;  /* 0x00000160e91c9824 */ /* 0x040fe400078e02ff */
[C---:B------:R-:W-:Y:S02]  /*e640*/  @!P1 IMAD R27, R233.reuse, 0x180, RZ ;  /* 0x00000180e91b9824 */ /* 0x040fe400078e02ff */
[----:B------:R-:W-:Y:S01]  /*e650*/  @!P1 IMAD R29, R233, 0x1a0, RZ ;  /* 0x000001a0e91d9824 */ /* 0x000fe200078e02ff */
[----:B------:R-:W-:Y:S01]  /*e660*/  BSSY.RECONVERGENT B0, `(.L_x_2275) ;  /* 0x0000086000007945 */ /* 0x000fe20003800200 */
[----:B---3--:R-:W-:Y:S01]  /*e670*/  IADD3 R2, P3, PT, R0, R6, RZ ;  /* 0x0000000600027210 */ /* 0x008fe20007f7e0ff */
[----:B------:R-:W-:Y:S01]  /*e680*/  @!PT LDS RZ, [RZ] ;  /* 0x00000000fffff984 */ /* 0x000fe20000000800 */
[----:B------:R-:W-:Y:S01]  /*e690*/  @!PT LDS RZ, [RZ] ;  /* 0x00000000fffff984 */ /* 0x000fe20000000800 */
[----:B------:R-:W-:Y:S01]  /*e6a0*/  @!PT LDS RZ, [RZ] ;  /* 0x00000000fffff984 */ /* 0x000fe20000000800 */
[----:B----4-:R3:W-:Y:S04]  /*e6b0*/  @!P1 LDGSTS.E.BYPASS.LTC128B.128 [R227+0x2000], desc[UR4][R6.64] ;  /* 0x0200000006e39fae */ /* 0x0107e8000b981a04 */
[----:B-1----:R-:W-:Y:S01]  /*e6c0*/  IMAD.X R3, R5, 0x1, R7, P3 ;  /* 0x0000000105037824 */ /* 0x002fe200018e0607 */
[----:B------:R-:W-:Y:S01]  /*e6d0*/  @!P1 MOV R10, R2 ;  /* 0x00000002000a9202 */ /* 0x000fe20000000f00 */
[----:B------:R-:W-:-:S03]  /*e6e0*/  @!P1 IMAD.MOV.U32 R8, RZ, RZ, R2 ;  /* 0x000000ffff089224 */ /* 0x000fc600078e0002 */
[-C--:B------:R-:W-:Y:S01]  /*e6f0*/  @!P1 MOV R9, R3.reuse ;  /* 0x0000000300099202 */ /* 0x080fe20000000f00 */
[----:B------:R-:W-:Y:S01]  /*e700*/  @!P1 IMAD.MOV.U32 R11, RZ, RZ, R3 ;  /* 0x000000ffff0b9224 */ /* 0x000fe200078e0003 */
[----:B------:R-:W-:Y:S02]  /*e710*/  @!P1 IADD3 R4, P0, PT, R2, R0, RZ ;  /* 0x0000000002049210 */ /* 0x000fe40007f1e0ff */
[----:B------:R-:W-:Y:S01]  /*e720*/  @!P1 MOV R12, R2 ;  /* 0x00000002000c9202 */ /* 0x000fe20000000f00 */
[C---:B------:R-:W-:Y:S01]  /*e730*/  @!P1 IMAD.WIDE.U32 R8, R232.reuse, 0xc0, R8 ;  /* 0x000000c0e8089825 */ /* 0x040fe200078e0008 */
[----:B------:R-:W-:Y:S02]  /*e740*/  @!P1 MOV R13, R3 ;  /* 0x00000003000d9202 */ /* 0x000fe40000000f00 */
[----:B------:R-:W-:Y:S01]  /*e750*/  @!P1 IADD3.X R5, PT, PT, R3, R5, RZ, P0, !PT ;  /* 0x0000000503059210 */ /* 0x000fe200007fe4ff */
[----:B------:R-:W-:Y:S01]  /*e760*/  @!P1 IMAD.WIDE.U32 R10, R232, 0xe0, R10 ;  /* 0x000000e0e80a9825 */ /* 0x000fe200078e000a */
[----:B------:R1:W-:Y:S01]  /*e770*/  @P1 STS.128 [R227+0x2800], RZ ;  /* 0x002800ffe3001388 */ /* 0x0003e20000000c00 */
[----:B---3--:R-:W-:-:S02]  /*e780*/  @!P1 MOV R7, R3 ;  /* 0x0000000300079202 */ /* 0x008fc40000000f00 */
[----:B------:R-:W-:Y:S01]  /*e790*/  @!P1 IMAD.MOV.U32 R6, RZ, RZ, R2 ;  /* 0x000000ffff069224 */ /* 0x000fe200078e0002 */
[----:B------:R-:W-:Y:S01]  /*e7a0*/  @!PT LDS RZ, [RZ] ;  /* 0x00000000fffff984 */ /* 0x000fe20000000800 */
[----:B------:R-:W-:Y:S01]  /*e7b0*/  @!PT LDS RZ, [RZ] ;  /* 0x00000000fffff984 */ /* 0x000fe20000000800 */
[----:B------:R-:W-:Y:S01]  /*e7c0*/  @!PT LDS RZ, [RZ] ;  /* 0x00000000fffff984 */ /* 0x000fe20000000800 */
[----:B------:R-:W-:Y:S03]  /*e7d0*/  @!P1 LDGSTS.E.BYPASS.LTC128B.128 [R227+0x2800], desc[UR4][R2.64] ;  /* 0x0280000002e39fae */ /* 0x000fe6000b981a04 */
[----:B------:R-:W-:Y:S01]  /*e7e0*/  @!P1 IMAD.WIDE.U32 R6, R232, 0xa0, R6 ;  /* 0x000000a0e8069825 */ /* 0x000fe200078e0006 */
[----:B------:R-:W-:Y:S01]  /*e7f0*/  @!P1 IADD3 R17, PT, PT, R14, R9, RZ ;  /* 0x000000090e119210 */ /* 0x000fe20007ffe0ff */
[----:B------:R1:W-:Y:S02]  /*e800*/  @P1 STS.128 [R227+0x3000], RZ ;  /* 0x003000ffe3001388 */ /* 0x0003e40000000c00 */
[----:B------:R-:W-:Y:S01]  /*e810*/  @!P1 IMAD.WIDE.U32 R12, R232, 0x120, R12 ;  /* 0x00000120e80c9825 */ /* 0x000fe200078e000c */
[----:B------:R-:W-:Y:S01]  /*e820*/  @!P1 IADD3 R19, PT, PT, R15, R7, RZ ;  /* 0x000000070f139210 */ /* 0x000fe20007ffe0ff */
[----:B------:R-:W-:Y:S01]  /*e830*/  @!PT LDS RZ, [RZ] ;  /* 0x00000000fffff984 */ /* 0x000fe20000000800 */
[----:B------:R-:W-:Y:S01]  /*e840*/  @!PT LDS RZ, [RZ] ;  /* 0x00000000fffff984 */ /* 0x000fe20000000800 */
[----:B------:R-:W-:Y:S01]  /*e850*/  @!PT LDS RZ, [RZ] ;  /* 0x00000000fffff984 */ /* 0x000fe20000000800 */
[----:B------:R3:W-:Y:S01]  /*e860*/  @!P1 LDGSTS.E.BYPASS.LTC128B.128 [R227+0x3000], desc[UR4][R4.64] ;  /* 0x0300000004e39fae */ /* 0x0007e2000b981a04 */
[----:B------:R-:W-:Y:S01]  /*e870*/  @!P1 MOV R9, R3 ;  /* 0x0000000300099202 */ /* 0x000fe20000000f00 */
[----:B------:R-:W-:Y:S01]  /*e880*/  @!P1 IMAD.IADD R15, R16, 0x1, R11 ;  /* 0x00000001100f9824 */ /* 0x000fe200078e020b */
[----:B------:R-:W-:Y:S01]  /*e890*/  @!P1 MOV R16, R8 ;  /* 0x0000000800109202 */ /* 0x000fe20000000f00 */
[----:B------:R-:W-:Y:S01]  /*e8a0*/  @!P1 IMAD.MOV.U32 R8, RZ, RZ, R2 ;  /* 0x000000ffff089224 */ /* 0x000fe200078e0002 */
[----:B------:R-:W-:Y:S01]  /*e8b0*/  @!P1 IADD3 R13, PT, PT, R18, R13, RZ ;  /* 0x0000000d120d9210 */ /* 0x000fe20007ffe0ff */
[----:B------:R-:W-:Y:S01]  /*e8c0*/  @!P1 IMAD R0, R233, 0x60, RZ ;  /* 0x00000060e9009824 */ /* 0x000fe200078e02ff */
[----:B------:R-:W-:Y:S01]  /*e8d0*/  @!P1 MOV R25, R3 ;  /* 0x0000000300199202 */ /* 0x000fe20000000f00 */
[----:B------:R-:W-:-:S02]  /*e8e0*/  @!P1 IMAD.MOV.U32 R18, RZ, RZ, R6 ;  /* 0x000000ffff129224 */ /* 0x000fc400078e0006 */
[--C-:B------:R-:W-:Y:S02]  /*e8f0*/  @!P1 IMAD.MOV.U32 R24, RZ, RZ, R2.reuse ;  /* 0x000000ffff189224 */ /* 0x100fe400078e0002 */
[C---:B------:R-:W-:Y:S01]  /*e900*/  @!P1 IMAD.WIDE.U32 R6, R232.reuse, 0x160, R2 ;  /* 0x00000160e8069825 */ /* 0x040fe200078e0002 */
[----:B------:R-:W-:-:S03]  /*e910*/  @!P1 LEA R26, P3, R232, R2, 0x6 ;  /* 0x00000002e81a9211 */ /* 0x000fc600078630ff */
[----:B------:R-:W-:-:S04]  /*e920*/  @!P1 IMAD.WIDE.U32 R22, R232, 0x180, R8 ;  /* 0x00000180e8169825 */ /* 0x000fc800078e0008 */
[----:B------:R-:W-:-:S04]  /*e930*/  @!P1 IMAD.WIDE.U32 R24, R232, 0x1a0, R24 ;  /* 0x000001a0e8189825 */ /* 0x000fc800078e0018 */
[----:B---3--:R-:W-:-:S04]  /*e940*/  @!P1 IMAD.WIDE.U32 R4, R232, 0x60, R2 ;  /* 0x00000060e8049825 */ /* 0x008fc800078e0002 */
[----:B------:R-:W-:Y:S01]  /*e950*/  @!P1 IMAD.IADD R21, R0, 0x1, R5 ;  /* 0x0000000100159824 */ /* 0x000fe200078e0205 */
[----:B------:R-:W-:Y:S01]  /*e960*/  @!P1 MOV R20, R4 ;  /* 0x0000000400149202 */ /* 0x000fe20000000f00 */
[----:B------:R-:W-:Y:S02]  /*e970*/  @!P1 IMAD R0, R233, 0x140, RZ ;  /* 0x00000140e9009824 */ /* 0x000fe400078e02ff */
[----:B------:R-:W-:-:S04]  /*e980*/  @!P1 IMAD.WIDE.U32 R4, R232, 0x140, R2 ;  /* 0x00000140e8049825 */ /* 0x000fc800078e0002 */
[----:B------:R-:W-:Y:S01]  /*e990*/  @!P1 IMAD.IADD R9, R28, 0x1, R7 ;  /* 0x000000011c099824 */ /* 0x000fe200078e0207 */
[----:B------:R-:W-:Y:S02]  /*e9a0*/  @!P1 IADD3 R7, PT, PT, R27, R23, RZ ;  /* 0x000000171b079210 */ /* 0x000fe40007ffe0ff */
[C---:B------:R-:W-:Y:S02]  /*e9b0*/  @!P1 LEA R28, P0, R232.reuse, R2, 0x7 ;  /* 0x00000002e81c9211 */ /* 0x040fe400078038ff */
[--C-:B------:R-:W-:Y:S02]  /*e9c0*/  @!P1 LEA.HI.X R27, R232, R3, R233.reuse, 0x6, P3 ;  /* 0x00000003e81b9211 */ /* 0x100fe400018f34e9 */
[----:B------:R-:W-:Y:S01]  /*e9d0*/  @!P1 IADD3 R11, PT, PT, R0, R5, RZ ;  /* 0x00000005000b9210 */ /* 0x000fe20007ffe0ff */
[----:B------:R1:W-:Y:S01]  /*e9e0*/  @P1 STS.128 [R227+0x3800], RZ ;  /* 0x003800ffe3001388 */ /* 0x0003e20000000c00 */
[----:B------:R-:W-:Y:S02]  /*e9f0*/  @!P1 IADD3 R5, PT, PT, R29, R25, RZ ;  /* 0x000000191d059210 */ /* 0x000fe40007ffe0ff */
[----:B------:R-:W-:Y:S01]  /*ea00*/  @!P1 LEA.HI.X R29, R232, R3, R233, 0x7, P0 ;  /* 0x00000003e81d9211 */ /* 0x000fe200000f3ce9 */
[----:B------:R-:W-:Y:S01]  /*ea10*/  @!PT LDS RZ, [RZ] ;  /* 0x00000000fffff984 */ /* 0x000fe20000000800 */
[----:B------:R-:W-:Y:S01]  /*ea20*/  @!PT LDS RZ, [RZ] ;  /* 0x00000000fffff984 */ /* 0x000fe20000000800 */
[----:B------:R-:W-:Y:S01]  /*ea30*/  @!PT LDS RZ, [RZ] ;  /* 0x00000000fffff984 */ /* 0x000fe20000000800 */
[----:B------:R-:W-:Y:S04]  /*ea40*/  @!P1 LDGSTS.E.BYPASS.LTC128B.128 [R227+0x3800], desc[UR4][R26.64] ;  /* 0x038000001ae39fae */ /* 0x000fe8000b981a04 */
[----:B------:R1:W-:Y:S01]  /*ea50*/  @P1 STS.128 [R227+0x4000], RZ ;  /* 0x004000ffe3001388 */ /* 0x0003e20000000c00 */
[----:B------:R-:W-:-:S03]  /*ea60*/  @!P1 MOV R14, R10 ;  /* 0x0000000a000e9202 */ /* 0x000fc60000000f00 */
        /* <DEDUP_REMOVED lines=15> */
[----:B------:R-:W-:-:S03]  /*eb60*/  @!P1 MOV R10, R4 ;  /* 0x00000004000a9202 */ /* 0x000fc60000000f00 */
        /* <DEDUP_REMOVED lines=11> */
[----:B------:R-:W-:-:S03]  /*ec20*/  @!P1 IMAD.MOV.U32 R8, RZ, RZ, R6 ;  /* 0x000000ffff089224 */ /* 0x000fc600078e0006 */
[----:B------:R1:W-:Y:S01]  /*ec30*/  @P1 STS.128 [R227+0x6800], RZ ;  /* 0x006800ffe3001388 */ /* 0x0003e20000000c00 */
[----:B------:R-:W-:-:S03]  /*ec40*/  @!P1 MOV R6, R22 ;  /* 0x0000001600069202 */ /* 0x000fc60000000f00 */
        /* <DEDUP_REMOVED lines=39> */
.L_x_2276:
[----:B------:R-:W-:Y:S05]  /*eec0*/  BSYNC.RECONVERGENT B0 ;  /* 0x0000000000007941 */ /* 0x000fea0003800200 */
.L_x_2275:
[----:B------:R-:W0:Y:S02]  /*eed0*/  LDGDEPBAR ;  /* 0x00000000000079af */ /* 0x000e240000000000 */
.L_x_2271:
[----:B------:R-:W-:Y:S05]  /*eee0*/  BSYNC.RECONVERGENT B1 ;  /* 0x0000000000017941 */ /* 0x000fea0003800200 */
.L_x_2270:
[----:B-1----:R-:W4:Y:S04]  /*eef0*/  LDL.LU R5, [R1+0x98] ;  /* 0x0000980001057983 */ /* 0x002f280000300800 */
[----:B------:R-:W5:Y:S04]  /*ef00*/  LDL.LU R4, [R1+0x9c] ;  /* 0x00009c0001047983 */ /* 0x000f680000300800 */
[----:B------:R-:W4:Y:S04]  /*ef10*/  LDL.LU R11, [R1+0x24] ;  /* 0x00002400010b7983 */ /* 0x000f280000300800 */
[----:B------:R-:W5:Y:S04]  /*ef20*/  LDL.LU R17, [R1+0x20] ;  /* 0x0000200001117983 */ /* 0x000f680000300800 */
[----:B------:R-:W4:Y:S04]  /*ef30*/  LDL.LU R16, [R1+0xa4] ;  /* 0x0000a40001107983 */ /* 0x000f280000300800 */
[----:B------:R-:W5:Y:S04]  /*ef40*/  LDL.LU R12, [R1+0xa8] ;  /* 0x0000a800010c7983 */ /* 0x000f680000300800 */
[----:B------:R-:W5:Y:S04]  /*ef50*/  LDL.LU R20, [R1+0xa0] ;  /* 0x0000a00001147983 */ /* 0x000f680000300800 */
[----:B------:R-:W5:Y:S04]  /*ef60*/  LDL.LU R9, [R1+0x114] ;  /* 0x0001140001097983 */ /* 0x000f680000300800 */
[----:B------:R-:W5:Y:S04]  /*ef70*/  LDL.LU R8, [R1+0x118] ;  /* 0x0001180001087983 */ /* 0x000f680000300800 */
[----:B------:R-:W5:Y:S04]  /*ef80*/  LDL.LU R23, [R1+0x110] ;  /* 0x0001100001177983 */ /* 0x000f680000300800 */
[----:B---3--:R-:W3:Y:S04]  /*ef90*/  LDL.LU R3, [R1+0x5c] ;  /* 0x00005c0001037983 */ /* 0x008ee80000300800 */
[----:B------:R-:W3:Y:S04]  /*efa0*/  LDL.LU R7, [R1+0x128] ;  /* 0x0001280001077983 */ /* 0x000ee80000300800 */
[----:B------:R-:W3:Y:S04]  /*efb0*/  LDL.LU R14, [R1+0x12c] ;  /* 0x00012c00010e7983 */ /* 0x000ee80000300800 */
[----:B------:R-:W3:Y:S04]  /*efc0*/  LDL.LU R28, [R1+0xf0] ;  /* 0x0000f000011c7983 */ /* 0x000ee80000300800 */
[----:B------:R-:W4:Y:S04]  /*efd0*/  LDL.LU R27, [R1+0xf4] ;  /* 0x0000f400011b7983 */ /* 0x000f280000300800 */
[----:B------:R-:W3:Y:S04]  /*efe0*/  LDL.LU R19, [R1+0xfc] ;  /* 0x0000fc0001137983 */ /* 0x000ee80000300800 */
[----:B------:R-:W3:Y:S04]  /*eff0*/  LDL.LU R29, [R1+0x124] ;  /* 0x00012400011d7983 */ /* 0x000ee80000300800 */
[----:B------:R-:W2:Y:S04]  /*f000*/  LDL.LU R31, [R1+0x120] ;  /* 0x00012000011f7983 */ /* 0x000ea80000300800 */
[----:B------:R-:W3:Y:S04]  /*f010*/  LDL.LU R21, [R1+0x74] ;  /* 0x0000740001157983 */ /* 0x000ee80000300800 */
[----:B------:R-:W3:Y:S04]  /*f020*/  LDL.LU R22, [R1] ;  /* 0x0000000001167983 */ /* 0x000ee80000300800 */
[----:B------:R-:W3:Y:S04]  /*f030*/  LDL.LU R26, [R1+0xec] ;  /* 0x0000ec00011a7983 */ /* 0x000ee80000300800 */
[----:B------:R-:W5:Y:S04]  /*f040*/  LDL.LU R30, [R1+0xe0] ;  /* 0x0000e000011e7983 */ /* 0x000f680000300800 */
[----:B------:R-:W4:Y:S04]  /*f050*/  LDL.LU R25, [R1+0xe4] ;  /* 0x0000e40001197983 */ /* 0x000f280000300800 */
[----:B------:R-:W3:Y:S04]  /*f060*/  LDL.LU R24, [R1+0x134] ;  /* 0x0001340001187983 */ /* 0x000ee80000300800 */
[----:B------:R-:W3:Y:S04]  /*f070*/  LDL.LU R18, [R1+0x130] ;  /* 0x0001300001127983 */ /* 0x000ee80000300800 */
[----:B------:R-:W3:Y:S04]  /*f080*/  LDL.LU R15, [R1+0x88] ;  /* 0x00008800010f7983 */ /* 0x000ee80000300800 */
[----:B------:R-:W3:Y:S04]  /*f090*/  LDL.LU R13, [R1+0x84] ;  /* 0x00008400010d7983 */ /* 0x000ee80000300800 */
[----:B------:R-:W3:Y:S04]  /*f0a0*/  LDL.LU R10, [R1+0xc0] ;  /* 0x0000c000010a7983 */ /* 0x000ee80000300800 */
[----:B------:R-:W3:Y:S04]  /*f0b0*/  LDL.LU R6, [R1+0xc4] ;  /* 0x0000c40001067983 */ /* 0x000ee80000300800 */
[----:B------:R-:W3:Y:S04]  /*f0c0*/  LDL.LU R2, [R1+0x18] ;  /* 0x0000180001027983 */ /* 0x000ee80000300800 */
[----:B------:R-:W3:Y:S04]  /*f0d0*/  LDL R0, [R1+0x58] ;  /* 0x0000580001007983 */ /* 0x000ee80000100800 */
[----:B------:R-:W3:Y:S01]  /*f0e0*/  LDL.LU R32, [R1+0x10] ;  /* 0x0000100001207983 */ /* 0x000ee20000300800 */
[----:B--2---:R-:W-:-:S03]  /*f0f0*/  IMAD.MOV.U32 R33, RZ, RZ, R31 ;  /* 0x000000ffff217224 */ /* 0x004fc600078e001f */
[----:B------:R-:W2:Y:S04]  /*f100*/  LDL.LU R31, [R1+0x14] ;  /* 0x00001400011f7983 */ /* 0x000ea80000300800 */
[----:B------:R-:W2:Y:S01]  /*f110*/  LDL.LU R42, [R1+0x144] ;  /* 0x00014400012a7983 */ /* 0x000ea20000300800 */
[----:B-----5:R-:W-:Y:S02]  /*f120*/  IMAD.MOV.U32 R38, RZ, RZ, R30 ;  /* 0x000000ffff267224 */ /* 0x020fe400078e001e */
[----:B----4-:R-:W-:Y:S02]  /*f130*/  IMAD.MOV.U32 R36, RZ, RZ, R25 ;  /* 0x000000ffff247224 */ /* 0x010fe400078e0019 */
[----:B---3--:R-:W-:Y:S02]  /*f140*/  IMAD.MOV.U32 R40, RZ, RZ, R24 ;  /* 0x000000ffff287224 */ /* 0x008fe400078e0018 */
[----:B------:R-:W-:-:S02]  /*f150*/  IMAD.MOV.U32 R41, RZ, RZ, R18 ;  /* 0x000000ffff297224 */ /* 0x000fc400078e0012 */
[----:B------:R-:W-:Y:S02]  /*f160*/  IMAD.MOV.U32 R24, RZ, RZ, R15 ;  /* 0x000000ffff187224 */ /* 0x000fe400078e000f */
[----:B------:R-:W-:Y:S02]  /*f170*/  IMAD.MOV.U32 R25, RZ, RZ, R13 ;  /* 0x000000ffff197224 */ /* 0x000fe400078e000d */
[----:B------:R-:W-:Y:S02]  /*f180*/  IMAD.MOV.U32 R35, RZ, RZ, R10 ;  /* 0x000000ffff237224 */ /* 0x000fe400078e000a */
[----:B------:R-:W-:Y:S02]  /*f190*/  IMAD.MOV.U32 R34, RZ, RZ, R6 ;  /* 0x000000ffff227224 */ /* 0x000fe400078e0006 */
[----:B------:R-:W3:Y:S01]  /*f1a0*/  LDL.LU R6, [R1+0x148] ;  /* 0x0001480001067983 */ /* 0x000ee20000300800 */
[----:B------:R-:W-:-:S03]  /*f1b0*/  IMAD.MOV.U32 R30, RZ, RZ, R2 ;  /* 0x000000ffff1e7224 */ /* 0x000fc600078e0002 */
[----:B------:R-:W4:Y:S01]  /*f1c0*/  LDL.LU R18, [R1+0x15c] ;  /* 0x00015c0001127983 */ /* 0x000f220000300800 */
[----:B------:R-:W-:-:S03]  /*f1d0*/  IMAD R0, R221, 0x100, R0 ;  /* 0x00000100dd007824 */ /* 0x000fc600078e0200 */
[----:B------:R-:W5:Y:S04]  /*f1e0*/  LDL.LU R13, [R1+0x158] ;  /* 0x00015800010d7983 */ /* 0x000f680000300800 */
[----:B------:R-:W3:Y:S04]  /*f1f0*/  LDL.LU R10, [R1+0x14c] ;  /* 0x00014c00010a7983 */ /* 0x000ee80000300800 */
[----:B------:R-:W2:Y:S04]  /*f200*/  LDL.LU R43, [R1+0x140] ;  /* 0x00014000012b7983 */ /* 0x000ea80000300800 */
[----:B------:R-:W4:Y:S04]  /*f210*/  LDL.LU R15, [R1+0x154] ;  /* 0x00015400010f7983 */ /* 0x000f280000300800 */
[----:B------:R-:W5:Y:S01]  /*f220*/  LDL.LU R44, [R1+0x150] ;  /* 0x00015000012c7983 */ /* 0x000f620000300800 */
[C---:B------:R-:W-:Y:S01]  /*f230*/  VIADD R2, R0.reuse, 0xfffffe00 ;  /* 0xfffffe0000027836 */ /* 0x040fe20000000000 */
[C---:B------:R-:W-:Y:S01]  /*f240*/  IADD3 R70, PT, PT, R0.reuse, -0x1ff, RZ ;  /* 0xfffffe0100467810 */ /* 0x040fe20007ffe0ff */
[----:B------:R-:W-:-:S03]  /*f250*/  VIADD R69, R0, 0xfffffe08 ;  /* 0xfffffe0800457836 */ /* 0x000fc60000000000 */
[-C--:B------:R-:W-:Y:S01]  /*f260*/  ISETP.GE.AND P1, PT, R2, R228.reuse, PT ;  /* 0x000000e40200720c */ /* 0x080fe20003f26270 */
[----:B------:R-:W-:Y:S01]  /*f270*/  VIADD R71, R0, 0xfffffe09 ;  /* 0xfffffe0900477836 */ /* 0x000fe20000000000 */
[----:B------:R-:W-:Y:S01]  /*f280*/  ISETP.GE.AND P0, PT, R70, R228, PT ;  /* 0x000000e44600720c */ /* 0x000fe20003f06270 */
[C---:B------:R-:W-:Y:S01]  /*f290*/  VIADD R72, R0.reuse, 0xfffffe10 ;  /* 0xfffffe1000487836 */ /* 0x040fe20000000000 */
[C---:B------:R-:W-:Y:S01]  /*f2a0*/  IADD3 R83, PT, PT, R0.reuse, -0x1c8, RZ ;  /* 0xfffffe3800537810 */ /* 0x040fe20007ffe0ff */
[C---:B------:R-:W-:Y:S01]  /*f2b0*/  VIADD R73, R0.reuse, 0xfffffe11 ;  /* 0xfffffe1100497836 */ /* 0x040fe20000000000 */
[C---:B------:R-:W-:Y:S01]  /*f2c0*/  IADD3 R98, PT, PT, R0.reuse, -0x197, RZ ;  /* 0xfffffe6900627810 */ /* 0x040fe20007ffe0ff */
[C---:B------:R-:W-:Y:S01]  /*f2d0*/  VIADD R74, R0.reuse, 0xfffffe18 ;  /* 0xfffffe18004a7836 */ /* 0x040fe20000000000 */
[C---:B------:R-:W-:Y:S01]  /*f2e0*/  IADD3 R112, PT, PT, R0.reuse, -0x160, RZ ;  /* 0xfffffea000707810 */ /* 0x040fe20007ffe0ff */
[C---:B------:R-:W-:Y:S01]  /*f2f0*/  VIADD R75, R0.reuse, 0xfffffe19 ;  /* 0xfffffe19004b7836 */ /* 0x040fe20000000000 */
[C---:B------:R-:W-:Y:S01]  /*f300*/  IADD3 R126, PT, PT, R0.reuse, -0x12f, RZ ;  /* 0xfffffed1007e7810 */ /* 0x040fe20007ffe0ff */
[----:B------:R-:W-:Y:S01]  /*f310*/  VIADD R76, R0, 0xfffffe20 ;  /* 0xfffffe20004c7836 */ /* 0x000fe20000000000 */
[----:B------:R-:W-:Y:S01]  /*f320*/  ISETP.GE.AND P4, PT, R2, R226, PT ;  /* 0x000000e20200720c */ /* 0x000fe20003f86270 */
[----:B------:R-:W-:-:S02]  /*f330*/  VIADD R77, R0, 0xfffffe21 ;  /* 0xfffffe21004d7836 */ /* 0x000fc40000000000 */
[C---:B------:R-:W-:Y:S02]  /*f340*/  VIADD R78, R0.reuse, 0xfffffe28 ;  /* 0xfffffe28004e7836 */ /* 0x040fe40000000000 */
[C---:B------:R-:W-:Y:S02]  /*f350*/  VIADD R79, R0.reuse, 0xfffffe29 ;  /* 0xfffffe29004f7836 */ /* 0x040fe40000000000 */
[C---:B------:R-:W-:Y:S02]  /*f360*/  VIADD R80, R0.reuse, 0xfffffe30 ;  /* 0xfffffe3000507836 */ /* 0x040fe40000000000 */
[C---:B------:R-:W-:Y:S02]  /*f370*/  VIADD R82, R0.reuse, 0xfffffe31 ;  /* 0xfffffe3100527836 */ /* 0x040fe40000000000 */
[C---:B------:R-:W-:Y:S02]  /*f380*/  VIADD R85, R0.reuse, 0xfffffe39 ;  /* 0xfffffe3900557836 */ /* 0x040fe40000000000 */
        /* <DEDUP_REMOVED lines=44> */
[----:B------:R-:W-:Y:S01]  /*f650*/  VIADD R173, R0, 0xfffffef9 ;  /* 0xfffffef900ad7836 */ /* 0x000fe20000000000 */
[C---:B------:R-:W-:Y:S01]  /*f660*/  ISETP.GE.AND P3, PT, R2.reuse, R229, PT ;  /* 0x000000e50200720c */ /* 0x040fe20003f66270 */
[----:B------:R-:W-:Y:S01]  /*f670*/  IMAD.MOV.U32 R47, RZ, RZ, R40 ;  /* 0x000000ffff2f7224 */ /* 0x000fe200078e0028 */
[----:B------:R-:W-:Y:S01]  /*f680*/  ISETP.GE.AND P5, PT, R2, R230, PT ;  /* 0x000000e60200720c */ /* 0x000fe20003fa6270 */
[----:B------:R-:W-:Y:S01]  /*f690*/  IMAD.MOV.U32 R40, RZ, RZ, R27 ;  /* 0x000000ffff287224 */ /* 0x000fe200078e001b */
[----:B------:R-:W-:Y:S01]  /*f6a0*/  ISETP.GE.AND P6, PT, R70, R226, PT ;  /* 0x000000e24600720c */ /* 0x000fe20003fc6270 */
[----:B------:R-:W-:Y:S02]  /*f6b0*/  IMAD.MOV.U32 R27, RZ, RZ, R16 ;  /* 0x000000ffff1b7224 */ /* 0x000fe400078e0010 */
[----:B------:R-:W-:Y:S01]  /*f6c0*/  IMAD.MOV.U32 R16, RZ, RZ, R8 ;  /* 0x000000ffff107224 */ /* 0x000fe200078e0008 */
[----:B------:R-:W-:Y:S01]  /*f6d0*/  MOV R46, R33 ;  /* 0x00000021002e7202 */ /* 0x000fe20000000f00 */
[----:B------:R-:W3:Y:S01]  /*f6e0*/  LDL.LU R8, [R1+0xd8] ;  /* 0x0000d80001087983 */ /* 0x000ee20000300800 */
[----:B------:R-:W-:-:S02]  /*f6f0*/  IMAD.MOV.U32 R33, RZ, RZ, R20 ;  /* 0x000000ffff217224 */ /* 0x000fc400078e0014 */
[----:B------:R-:W-:Y:S01]  /*f700*/  IMAD.MOV.U32 R48, RZ, RZ, R41 ;  /* 0x000000ffff307224 */ /* 0x000fe200078e0029 */
[----:B----4-:R-:W-:Y:S02]  /*f710*/  FSEL R2, R15, -INF , P0 ;  /* 0xff8000000f027808 */ /* 0x010fe40000000000 */
[----:B-----5:R-:W-:Y:S02]  /*f720*/  FSEL R0, R44, -INF , P1 ;  /* 0xff8000002c007808 */ /* 0x020fe40000800000 */
[-C--:B------:R-:W-:Y:S02]  /*f730*/  ISETP.GE.AND P1, PT, R69, R228.reuse, PT ;  /* 0x000000e44500720c */ /* 0x080fe40003f26270 */
[----:B------:R-:W-:Y:S02]  /*f740*/  ISETP.GE.AND P0, PT, R71, R228, PT ;  /* 0x000000e44700720c */ /* 0x000fe40003f06270 */
[----:B------:R-:W-:Y:S02]  /*f750*/  FSEL R15, R0, -INF , !P4 ;  /* 0xff800000000f7808 */ /* 0x000fe40006000000 */
[----:B--2---:R-:W-:Y:S01]  /*f760*/  FSEL R0, R43, -INF , P1 ;  /* 0xff8000002b007808 */ /* 0x004fe20000800000 */
[----:B------:R-:W-:Y:S01]  /*f770*/  IMAD.MOV.U32 R43, RZ, RZ, R9 ;  /* 0x000000ffff2b7224 */ /* 0x000fe200078e0009 */
[----:B------:R-:W-:Y:S01]  /*f780*/  FSEL R68, R2, -INF , !P6 ;  /* 0xff80000002447808 */ /* 0x000fe20007000000 */
[----:B------:R-:W2:Y:S01]  /*f790*/  LDL.LU R9, [R1+0xdc] ;  /* 0x0000dc0001097983 */ /* 0x000ea20000300800 */
[----:B------:R-:W-:Y:S01]  /*f7a0*/  FSEL R2, R42, -INF , P0 ;  /* 0xff8000002a027808 */ /* 0x000fe20000000000 */
[----:B------:R-:W-:-:S02]  /*f7b0*/  IMAD.MOV.U32 R44, RZ, RZ, R23 ;  /* 0x000000ffff2c7224 */ /* 0x000fc400078e0017 */
[----:B------:R-:W4:Y:S01]  /*f7c0*/  LDL.LU R42, [R1+0x100] ;  /* 0x00010000012a7983 */ /* 0x000f220000300800 */
[----:B------:R-:W-:-:S03]  /*f7d0*/  IMAD.MOV.U32 R23, RZ, RZ, R12 ;  /* 0x000000ffff177224 */ /* 0x000fc600078e000c */
[----:B------:R-:W5:Y:S04]  /*f7e0*/  LDL.LU R20, [R1+0x138] ;  /* 0x0001380001147983 */ /* 0x000f680000300800 */
[----:B------:R-:W2:Y:S04]  /*f7f0*/  LDL.LU R12, [R1+0x13c] ;  /* 0x00013c00010c7983 */ /* 0x000ea80000300800 */
[----:B------:R-:W3:Y:S01]  /*f800*/  LDL.LU R41, [R1+0x104] ;  /* 0x0001040001297983 */ /* 0x000ee20000300800 */
[----:B------:R-:W-:Y:S02]  /*f810*/  ISETP.GE.AND P6, PT, R71, R226, PT ;  /* 0x000000e24700720c */ /* 0x000fe40003fc6270 */
[C---:B------:R-:W-:Y:S01]  /*f820*/  ISETP.GE.AND P0, PT, R73.reuse, R228, PT ;  /* 0x000000e44900720c */ /* 0x040fe20003f06270 */
[----:B------:R-:W-:Y:S01]  /*f830*/  IMAD.MOV.U32 R45, RZ, RZ, R29 ;  /* 0x000000ffff2d7224 */ /* 0x000fe200078e001d */
[----:B------:R-:W-:Y:S01]  /*f840*/  FSEL R66, R2, -INF , !P6 ;  /* 0xff80000002427808 */ /* 0x000fe20007000000 */
[----:B------:R-:W5:Y:S01]  /*f850*/  LDL.LU R29, [R1+0x108] ;  /* 0x00010800011d7983 */ /* 0x000f620000300800 */
[----:B------:R-:W-:-:S02]  /*f860*/  ISETP.GE.AND P6, PT, R73, R226, PT ;  /* 0x000000e24900720c */ /* 0x000fc40003fc6270 */
[----:B------:R-:W-:Y:S02]  /*f870*/  FSEL R2, R47, -INF , P0 ;  /* 0xff8000002f027808 */ /* 0x000fe40000000000 */
[----:B------:R-:W-:Y:S02]  /*f880*/  ISETP.GE.AND P0, PT, R75, R228, PT ;  /* 0x000000e44b00720c */ /* 0x000fe40003f06270 */
[----:B------:R-:W-:Y:S02]  /*f890*/  ISETP.GE.AND P4, PT, R69, R226, PT ;  /* 0x000000e24500720c */ /* 0x000fe40003f86270 */
[----:B------:R-:W-:Y:S02]  /*f8a0*/  ISETP.GE.AND P1, PT, R72, R228, PT ;  /* 0x000000e44800720c */ /* 0x000fe40003f26270 */
[----:B------:R-:W-:Y:S02]  /*f8b0*/  FSEL R64, R2, -INF , !P6 ;  /* 0xff80000002407808 */ /* 0x000fe40007000000 */
[----:B------:R-:W-:-:S02]  /*f8c0*/  ISETP.GE.AND P6, PT, R75, R226, PT ;  /* 0x000000e24b00720c */ /* 0x000fc40003fc6270 */
[----:B------:R-:W-:Y:S02]  /*f8d0*/  FSEL R2, R45, -INF , P0 ;  /* 0xff8000002d027808 */ /* 0x000fe40000000000 */
[----:B------:R-:W-:Y:S02]  /*f8e0*/  FSEL R67, R0, -INF , !P4 ;  /* 0xff80000000437808 */ /* 0x000fe40006000000 */
[----:B------:R-:W-:Y:S02]  /*f8f0*/  ISETP.GE.AND P0, PT, R77, R228, PT ;  /* 0x000000e44d00720c */ /* 0x000fe40003f06270 */
[----:B------:R-:W-:Y:S02]  /*f900*/  ISETP.GE.AND P4, PT, R72, R226, PT ;  /* 0x000000e24800720c */ /* 0x000fe40003f86270 */
[----:B------:R-:W-:Y:S02]  /*f910*/  FSEL R0, R48, -INF , P1 ;  /* 0xff80000030007808 */ /* 0x000fe40000800000 */
[----:B------:R-:W-:-:S02]  /*f920*/  ISETP.GE.AND P1, PT, R74, R228, PT ;  /* 0x000000e44a00720c */ /* 0x000fc40003f26270 */
[----:B------:R-:W-:Y:S02]  /*f930*/  FSEL R62, R2, -INF , !P6 ;  /* 0xff800000023e7808 */ /* 0x000fe40007000000 */
[----:B------:R-:W-:Y:S02]  /*f940*/  FSEL R2, R43, -INF , P0 ;  /* 0xff8000002b027808 */ /* 0x000fe40000000000 */
[----:B------:R-:W-:Y:S02]  /*f950*/  FSEL R65, R0, -INF , !P4 ;  /* 0xff80000000417808 */ /* 0x000fe40006000000 */
[-C--:B------:R-:W-:Y:S02]  /*f960*/  ISETP.GE.AND P6, PT, R77, R226.reuse, PT ;  /* 0x000000e24d00720c */ /* 0x080fe40003fc6270 */
[----:B------:R-:W-:Y:S02]  /*f970*/  ISETP.GE.AND P4, PT, R74, R226, PT ;  /* 0x000000e24a00720c */ /* 0x000fe40003f86270 */
[----:B------:R-:W-:-:S02]  /*f980*/  FSEL R0, R46, -INF , P1 ;  /* 0xff8000002e007808 */ /* 0x000fc40000800000 */
[CC--:B------:R-:W-:Y:S02]  /*f990*/  ISETP.GE.AND P0, PT, R79.reuse, R228.reuse, PT ;  /* 0x000000e44f00720c */ /* 0x0c0fe40003f06270 */
[----:B------:R-:W-:Y:S02]  /*f9a0*/  ISETP.GE.AND P1, PT, R76, R228, PT ;  /* 0x000000e44c00720c */ /* 0x000fe40003f26270 */
[----:B------:R-:W-:Y:S02]  /*f9b0*/  FSEL R60, R2, -INF , !P6 ;  /* 0xff800000023c7808 */ /* 0x000fe40007000000 */
[----:B------:R-:W-:Y:S02]  /*f9c0*/  FSEL R63, R0, -INF , !P4 ;  /* 0xff800000003f7808 */ /* 0x000fe40006000000 */
[----:B------:R-:W-:Y:S02]  /*f9d0*/  ISETP.GE.AND P6, PT, R79, R226, PT ;  /* 0x000000e24f00720c */ /* 0x000fe40003fc6270 */
[----:B------:R-:W-:Y:S01]  /*f9e0*/  FSEL R0, R44, -INF , P1 ;  /* 0xff8000002c007808 */ /* 0x000fe20000800000 */
[----:B----4-:R-:W-:-:S02]  /*f9f0*/  IMAD.MOV.U32 R44, RZ, RZ, R42 ;  /* 0x000000ffff2c7224 */ /* 0x010fc400078e002a */
[----:B------:R-:W-:Y:S02]  /*fa00*/  IMAD.MOV.U32 R42, RZ, RZ, R28 ;  /* 0x000000ffff2a7224 */ /* 0x000fe400078e001c */
[----:B------:R-:W4:Y:S01]  /*fa10*/  LDL.LU R28, [R1+0xb4] ;  /* 0x0000b400011c7983 */ /* 0x000f220000300800 */
[----:B---3--:R-:W-:Y:S02]  /*fa20*/  IMAD.MOV.U32 R43, RZ, RZ, R41 ;  /* 0x000000ffff2b7224 */ /* 0x008fe400078e0029 */
[----:B------:R-:W-:Y:S02]  /*fa30*/  IMAD.MOV.U32 R41, RZ, RZ, R40 ;  /* 0x000000ffff297224 */ /* 0x000fe400078e0028 */
[----:B------:R-:W-:Y:S01]  /*fa40*/  IMAD.MOV.U32 R40, RZ, RZ, R38 ;  /* 0x000000ffff287224 */ /* 0x000fe200078e0026 */
[----:B------:R-:W-:Y:S02]  /*fa50*/  FSEL R2, R43, -INF , P0 ;  /* 0xff8000002b027808 */ /* 0x000fe40000000000 */
[----:B------:R-:W-:-:S02]  /*fa60*/  ISETP.GE.AND P0, PT, R82, R228, PT ;  /* 0x000000e45200720c */ /* 0x000fc40003f06270 */
[----:B------:R-:W-:Y:S01]  /*fa70*/  MOV R38, R36 ;  /* 0x0000002400267202 */ /* 0x000fe20000000f00 */
[----:B------:R-:W-:Y:S01]  /*fa80*/  IMAD.MOV.U32 R36, RZ, RZ, R35 ;  /* 0x000000ffff247224 */ /* 0x000fe200078e0023 */
[----:B------:R-:W-:Y:S01]  /*fa90*/  FSEL R58, R2, -INF , !P6 ;  /* 0xff800000023a7808 */ /* 0x000fe20007000000 */
[----:B------:R-:W-:Y:S01]  /*faa0*/  IMAD.MOV.U32 R35, RZ, RZ, R34 ;  /* 0x000000ffff237224 */ /* 0x000fe200078e0022 */
[----:B------:R-:W-:Y:S01]  /*fab0*/  FSEL R2, R41, -INF , P0 ;  /* 0xff80000029027808 */ /* 0x000fe20000000000 */
[----:B------:R-:W3:Y:S04]  /*fac0*/  LDL.LU R34, [R1+0xb0] ;  /* 0x0000b00001227983 */ /* 0x000ee80000300800 */
[----:B------:R-:W2:Y:S01]  /*fad0*/  LDL.LU R41, [R1+0xd0] ;  /* 0x0000d00001297983 */ /* 0x000ea20000300800 */
[----:B------:R-:W-:-:S03]  /*fae0*/  IMAD.MOV.U32 R43, RZ, RZ, R40 ;  /* 0x000000ffff2b7224 */ /* 0x000fc600078e0028 */
[----:B------:R-:W5:Y:S01]  /*faf0*/  LDL.LU R40, [R1+0xd4] ;  /* 0x0000d40001287983 */ /* 0x000f620000300800 */
[----:B------:R-:W-:Y:S02]  /*fb00*/  ISETP.GE.AND P4, PT, R76, R226, PT ;  /* 0x000000e24c00720c */ /* 0x000fe40003f86270 */
[----:B------:R-:W-:Y:S02]  /*fb10*/  ISETP.GE.AND P1, PT, R78, R228, PT ;  /* 0x000000e44e00720c */ /* 0x000fe40003f26270 */
[----:B------:R-:W-:Y:S02]  /*fb20*/  FSEL R61, R0, -INF , !P4 ;  /* 0xff800000003d7808 */ /* 0x000fe40006000000 */
[----:B------:R-:W-:Y:S02]  /*fb30*/  ISETP.GE.AND P4, PT, R78, R226, PT ;  /* 0x000000e24e00720c */ /* 0x000fe40003f86270 */
[----:B------:R-:W-:Y:S02]  /*fb40*/  FSEL R0, R44, -INF , P1 ;  /* 0xff8000002c007808 */ /* 0x000fe40000800000 */
[----:B------:R-:W-:-:S02]  /*fb50*/  ISETP.GE.AND P1, PT, R80, R228, PT ;  /* 0x000000e45000720c */ /* 0x000fc40003f26270 */
[----:B------:R-:W-:Y:S02]  /*fb60*/  FSEL R59, R0, -INF , !P4 ;  /* 0xff800000003b7808 */ /* 0x000fe40006000000 */
[----:B------:R-:W-:Y:S02]  /*fb70*/  ISETP.GE.AND P4, PT, R80, R226, PT ;  /* 0x000000e25000720c */ /* 0x000fe40003f86270 */
[----:B------:R-:W-:Y:S02]  /*fb80*/  FSEL R0, R42, -INF , P1 ;  /* 0xff8000002a007808 */ /* 0x000fe40000800000 */
[C---:B------:R-:W-:Y:S02]  /*fb90*/  ISETP.GE.AND P1, PT, R83.reuse, R228, PT ;  /* 0x000000e45300720c */ /* 0x040fe40003f26270 */
[----:B------:R-:W-:Y:S02]  /*fba0*/  FSEL R57, R0, -INF , !P4 ;  /* 0xff80000000397808 */ /* 0x000fe40006000000 */
[----:B------:R-:W-:-:S02]  /*fbb0*/  ISETP.GE.AND P4, PT, R83, R226, PT ;  /* 0x000000e25300720c */ /* 0x000fc40003f86270 */
[----:B------:R-:W-:Y:S02]  /*fbc0*/  FSEL R0, R43, -INF , P1 ;  /* 0xff8000002b007808 */ /* 0x000fe40000800000 */
[----:B------:R-:W-:Y:S01]  /*fbd0*/  ISETP.GE.AND P1, PT, R86, R228, PT ;  /* 0x000000e45600720c */ /* 0x000fe20003f26270 */
[----:B------:R-:W-:Y:S01]  /*fbe0*/  IMAD.MOV.U32 R42, RZ, RZ, R38 ;  /* 0x000000ffff2a7224 */ /* 0x000fe200078e0026 */
[----:B------:R-:W-:Y:S01]  /*fbf0*/  FSEL R55, R0, -INF , !P4 ;  /* 0xff80000000377808 */ /* 0x000fe20006000000 */
[----:B------:R-:W-:Y:S01]  /*fc00*/  IMAD.MOV.U32 R38, RZ, RZ, R36 ;  /* 0x000000ffff267224 */ /* 0x000fe200078e0024 */
[-C--:B------:R-:W-:Y:S01]  /*fc10*/  ISETP.GE.AND P4, PT, R86, R226.reuse, PT ;  /* 0x000000e25600720c */ /* 0x080fe20003f86270 */
[----:B------:R-:W-:Y:S01]  /*fc20*/  IMAD.MOV.U32 R36, RZ, RZ, R35 ;  /* 0x000000ffff247224 */ /* 0x000fe200078e0023 */
[----:B------:R-:W-:Y:S01]  /*fc30*/  ISETP.GE.AND P6, PT, R82, R226, PT ;  /* 0x000000e25200720c */ /* 0x000fe20003fc6270 */
[----:B------:R-:W-:Y:S01]  /*fc40*/  IMAD.MOV.U32 R44, RZ, RZ, R33 ;  /* 0x000000ffff2c7224 */ /* 0x000fe200078e0021 */
[----:B------:R-:W-:Y:S01]  /*fc50*/  ISETP.GE.AND P0, PT, R85, R228, PT ;  /* 0x000000e45500720c */ /* 0x000fe20003f06270 */
[----:B------:R-:W-:Y:S01]  /*fc60*/  IMAD.MOV.U32 R33, RZ, RZ, R11 ;  /* 0x000000ffff217224 */ /* 0x000fe200078e000b */
[----:B------:R-:W-:-:S02]  /*fc70*/  FSEL R56, R2, -INF , !P6 ;  /* 0xff80000002387808 */ /* 0x000fc40007000000 */
[----:B------:R-:W-:Y:S02]  /*fc80*/  ISETP.GE.AND P6, PT, R85, R226, PT ;  /* 0x000000e25500720c */ /* 0x000fe40003fc6270 */
[----:B------:R-:W-:Y:S02]  /*fc90*/  FSEL R2, R42, -INF , P0 ;  /* 0xff8000002a027808 */ /* 0x000fe40000000000 */
[C---:B------:R-:W-:Y:S02]  /*fca0*/  ISETP.GE.AND P0, PT, R87.reuse, R228, PT ;  /* 0x000000e45700720c */ /* 0x040fe40003f06270 */
[----:B------:R-:W-:Y:S02]  /*fcb0*/  FSEL R54, R2, -INF , !P6 ;  /* 0xff80000002367808 */ /* 0x000fe40007000000 */
[----:B------:R-:W-:Y:S01]  /*fcc0*/  ISETP.GE.AND P6, PT, R87, R226, PT ;  /* 0x000000e25700720c */ /* 0x000fe20003fc6270 */
[----:B------:R-:W-:Y:S01]  /*fcd0*/  IMAD.MOV.U32 R43, RZ, RZ, R27 ;  /* 0x000000ffff2b7224 */ /* 0x000fe200078e001b */
[----:B------:R-:W-:Y:S01]  /*fce0*/  MOV R27, R26 ;  /* 0x0000001a001b7202 */ /* 0x000fe20000000f00 */
[----:B------:R-:W-:Y:S01]  /*fcf0*/  IMAD.MOV.U32 R26, RZ, RZ, R22 ;  /* 0x000000ffff1a7224 */ /* 0x000fe200078e0016 */
[----:B--2---:R-:W-:-:S02]  /*fd00*/  FSEL R0, R41, -INF , P1 ;  /* 0xff80000029007808 */ /* 0x004fc40000800000 */
[C---:B------:R-:W-:Y:S01]  /*fd10*/  ISETP.GE.AND P1, PT, R91.reuse, R228, PT ;  /* 0x000000e45b00720c */ /* 0x040fe20003f26270 */
[----:B---3--:R-:W-:Y:S01]  /*fd20*/  IMAD.MOV.U32 R35, RZ, RZ, R34 ;  /* 0x000000ffff237224 */ /* 0x008fe200078e0022 */
[----:B------:R-:W-:Y:S02]  /*fd30*/  FSEL R53, R0, -INF , !P4 ;  /* 0xff80000000357808 */ /* 0x000fe40006000000 */
[----:B------:R-:W-:Y:S02]  /*fd40*/  ISETP.GE.AND P4, PT, R91, R226, PT ;  /* 0x000000e25b00720c */ /* 0x000fe40003f86270 */
[----:B------:R-:W-:Y:S02]  /*fd50*/  FSEL R0, R38, -INF , P1 ;  /* 0xff80000026007808 */ /* 0x000fe40000800000 */
[----:B------:R-:W-:Y:S01]  /*fd60*/  ISETP.GE.AND P1, PT, R92, R228, PT ;  /* 0x000000e45c00720c */ /* 0x000fe20003f26270 */
[----:B----4-:R-:W-:Y:S01]  /*fd70*/  IMAD.MOV.U32 R34, RZ, RZ, R28 ;  /* 0x000000ffff227224 */ /* 0x010fe200078e001c */
[----:B------:R-:W-:Y:S01]  /*fd80*/  FSEL R51, R0, -INF , !P4 ;  /* 0xff80000000337808 */ /* 0x000fe20006000000 */
[----:B------:R-:W-:Y:S01]  /*fd90*/  IMAD.MOV.U32 R28, RZ, RZ, R10 ;  /* 0x000000ffff1c7224 */ /* 0x000fe200078e000a */
[----:B------:R-:W-:Y:S01]  /*fda0*/  FSEL R0, R35, -INF , P1 ;  /* 0xff80000023007808 */ /* 0x000fe20000800000 */
[----:B------:R-:W2:Y:S01]  /*fdb0*/  LDL.LU R10, [R1+0xcc] ;  /* 0x0000cc00010a7983 */ /* 0x000ea20000300800 */
[----:B------:R-:W-:-:S03]  /*fdc0*/  IMAD.MOV.U32 R35, RZ, RZ, R21 ;  /* 0x000000ffff237224 */ /* 0x000fc600078e0015 */
[----:B------:R-:W3:Y:S04]  /*fdd0*/  LDL.LU R11, [R1+0x78] ;  /* 0x00007800010b7983 */ /* 0x000ee80000300800 */
[----:B------:R-:W4:Y:S04]  /*fde0*/  LDL.LU R21, [R1+0x7c] ;  /* 0x00007c0001157983 */ /* 0x000f280000300800 */
[----:B------:R-:W2:Y:S01]  /*fdf0*/  LDL.LU R42, [R1+0x90] ;  /* 0x00009000012a7983 */ /* 0x000ea20000300800 */
[----:B-----5:R-:W-:-:S03]  /*fe00*/  FSEL R2, R40, -INF , P0 ;  /* 0xff80000028027808 */ /* 0x020fc60000000000 */
[----:B------:R-:W5:Y:S01]  /*fe10*/  LDL.LU R41, [R1+0x94] ;  /* 0x0000940001297983 */ /* 0x000f620000300800 */
[----:B------:R-:W-:Y:S01]  /*fe20*/  ISETP.GE.AND P0, PT, R90, R228, PT ;  /* 0x000000e45a00720c */ /* 0x000fe20003f06270 */
[----:B------:R-:W-:Y:S02]  /*fe30*/  IMAD.MOV.U32 R38, RZ, RZ, R25 ;  /* 0x000000ffff267224 */ /* 0x000fe400078e0019 */
[----:B------:R-:W3:Y:S01]  /*fe40*/  LDL.LU R40, [R1+0x80] ;  /* 0x0000800001287983 */ /* 0x000ee20000300800 */
[----:B------:R-:W-:Y:S01]  /*fe50*/  FSEL R52, R2, -INF , !P6 ;  /* 0xff80000002347808 */ /* 0x000fe20007000000 */
[----:B------:R-:W-:Y:S01]  /*fe60*/  IMAD.MOV.U32 R25, RZ, RZ, R24 ;  /* 0x000000ffff197224 */ /* 0x000fe200078e0018 */
[----:B------:R-:W-:Y:S01]  /*fe70*/  FSEL R2, R36, -INF , P0 ;  /* 0xff80000024027808 */ /* 0x000fe20000000000 */
[----:B------:R-:W4:Y:S01]  /*fe80*/  LDL.LU R24, [R1+0xac] ;  /* 0x0000ac0001187983 */ /* 0x000f220000300800 */
[----:B------:R-:W-:Y:S02]  /*fe90*/  ISETP.GE.AND P6, PT, R90, R226, PT ;  /* 0x000000e25a00720c */ /* 0x000fe40003fc6270 */
[----:B------:R-:W-:Y:S01]  /*fea0*/  ISETP.GE.AND P0, PT, R93, R228, PT ;  /* 0x000000e45d00720c */ /* 0x000fe20003f06270 */
[----:B------:R-:W4:Y:S01]  /*feb0*/  LDL.LU R36, [R1+0x70] ;  /* 0x0000700001247983 */ /* 0x000f220000300800 */
[----:B------:R-:W-:-:S02]  /*fec0*/  FSEL R50, R2, -INF , !P6 ;  /* 0xff80000002327808 */ /* 0x000fc40007000000 */
[----:B------:R-:W-:Y:S01]  /*fed0*/  FSEL R2, R34, -INF , P0 ;  /* 0xff80000022027808 */ /* 0x000fe20000000000 */
[----:B------:R-:W-:Y:S01]  /*fee0*/  IMAD.MOV.U32 R34, RZ, RZ, R17 ;  /* 0x000000ffff227224 */ /* 0x000fe200078e0011 */
[----:B------:R-:W4:Y:S04]  /*fef0*/  LDL.LU R22, [R1+0x4] ;  /* 0x0000040001167983 */ /* 0x000f280000300800 */
[----:B------:R-:W4:Y:S01]  /*ff00*/  LDL.LU R17, [R1+0xc] ;  /* 0x00000c0001117983 */ /* 0x000f220000300800 */
[-C--:B------:R-:W-:Y:S02]  /*ff10*/  ISETP.GE.AND P4, PT, R92, R226.reuse, PT ;  /* 0x000000e25c00720c */ /* 0x080fe40003f86270 */
[----:B------:R-:W-:Y:S02]  /*ff20*/  ISETP.GE.AND P6, PT, R93, R226, PT ;  /* 0x000000e25d00720c */ /* 0x000fe40003fc6270 */
[----:B------:R-:W-:-:S02]  /*ff30*/  ISETP.GE.AND P1, PT, R95, R228, PT ;  /* 0x000000e45f00720c */ /* 0x000fc40003f26270 */
[----:B------:R-:W-:Y:S02]  /*ff40*/  ISETP.GE.AND P0, PT, R94, R228, PT ;  /* 0x000000e45e00720c */ /* 0x000fe40003f06270 */
[----:B------:R-:W-:Y:S02]  /*ff50*/  FSEL R49, R0, -INF , !P4 ;  /* 0xff80000000317808 */ /* 0x000fe40006000000 */
[-C--:B------:R-:W-:Y:S02]  /*ff60*/  ISETP.GE.AND P4, PT, R95, R226.reuse, PT ;  /* 0x000000e25f00720c */ /* 0x080fe40003f86270 */
[----:B------:R-:W-:Y:S02]  /*ff70*/  FSEL R0, R44, -INF , P1 ;  /* 0xff8000002c007808 */ /* 0x000fe40000800000 */
[----:B------:R-:W-:Y:S02]  /*ff80*/  FSEL R48, R2, -INF , !P6 ;  /* 0xff80000002307808 */ /* 0x000fe40007000000 */
[----:B------:R-:W-:-:S02]  /*ff90*/  ISETP.GE.AND P6, PT, R94, R226, PT ;  /* 0x000000e25e00720c */ /* 0x000fc40003fc6270 */
[-C--:B------:R-:W-:Y:S02]  /*ffa0*/  ISETP.GE.AND P1, PT, R96, R228.reuse, PT ;  /* 0x000000e46000720c */ /* 0x080fe40003f26270 */
[----:B------:R-:W-:Y:S02]  /*ffb0*/  FSEL R2, R43, -INF , P0 ;  /* 0xff8000002b027808 */ /* 0x000fe40000000000 */
[----:B------:R-:W-:Y:S02]  /*ffc0*/  ISETP.GE.AND P0, PT, R97, R228, PT ;  /* 0x000000e46100720c */ /* 0x000fe40003f06270 */
[----:B------:R-:W-:Y:S02]  /*ffd0*/  FSEL R47, R0, -INF , !P4 ;  /* 0xff800000002f7808 */ /* 0x000fe40006000000 */
[----:B------:R-:W-:Y:S02]  /*ffe0*/  ISETP.GE.AND P4, PT, R96, R226, PT ;  /* 0x000000e26000720c */ /* 0x000fe40003f86270 */
[----:B------:R-:W-:-:S02]  /*fff0*/  FSEL R46, R2, -INF , !P6 ;  /* 0xff800000022e7808 */ /* 0x000fc40007000000 */
[----:B------:R-:W-:Y:S02]  /*10000*/  ISETP.GE.AND P6, PT, R97, R226, PT ;  /* 0x000000e26100720c */ /* 0x000fe40003fc6270 */
[----:B--2---:R-:W-:Y:S02]  /*10010*/  FSEL R0, R42, -INF , P1 ;  /* 0xff8000002a007808 */ /* 0x004fe40000800000 */
[-C--:B------:R-:W-:Y:S02]  /*10020*/  ISETP.GE.AND P1, PT, R99, R228.reuse, PT ;  /* 0x000000e46300720c */ /* 0x080fe40003f26270 */
[----:B-----5:R-:W-:Y:S02]  /*10030*/  FSEL R2, R41, -INF , P0 ;  /* 0xff80000029027808 */ /* 0x020fe40000000000 */
[----:B------:R-:W-:Y:S02]  /*10040*/  ISETP.GE.AND P0, PT, R98, R228, PT ;  /* 0x000000e46200720c */ /* 0x000fe40003f06270 */
[----:B------:R-:W-:-:S02]  /*10050*/  FSEL R45, R0, -INF , !P4 ;  /* 0xff800000002d7808 */ /* 0x000fc40006000000 */
[-C--:B------:R-:W-:Y:S02]  /*10060*/  ISETP.GE.AND P4, PT, R99, R226.reuse, PT ;  /* 0x000000e26300720c */ /* 0x080fe40003f86270 */
[----:B---3--:R-:W-:Y:S02]  /*10070*/  FSEL R0, R40, -INF , P1 ;  /* 0xff80000028007808 */ /* 0x008fe40000800000 */
[----:B------:R-:W-:Y:S02]  /*10080*/  FSEL R44, R2, -INF , !P6 ;  /* 0xff800000022c7808 */ /* 0x000fe40007000000 */
[----:B------:R-:W-:Y:S02]  /*10090*/  ISETP.GE.AND P6, PT, R98, R226, PT ;  /* 0x000000e26200720c */ /* 0x000fe40003fc6270 */
[----:B------:R-:W-:Y:S02]  /*100a0*/  ISETP.GE.AND P1, PT, R100, R228, PT ;  /* 0x000000e46400720c */ /* 0x000fe40003f26270 */
[----:B------:R-:W-:-:S02]  /*100b0*/  FSEL R2, R38, -INF , P0 ;  /* 0xff80000026027808 */ /* 0x000fc40000000000 */
[C---:B------:R-:W-:Y:S02]  /*100c0*/  ISETP.GE.AND P0, PT, R101.reuse, R228, PT ;  /* 0x000000e46500720c */ /* 0x040fe40003f06270 */
[----:B------:R-:W-:Y:S02]  /*100d0*/  FSEL R43, R0, -INF , !P4 ;  /* 0xff800000002b7808 */ /* 0x000fe40006000000 */
[-C--:B------:R-:W-:Y:S02]  /*100e0*/  ISETP.GE.AND P4, PT, R100, R226.reuse, PT ;  /* 0x000000e26400720c */ /* 0x080fe40003f86270 */
[----:B----4-:R-:W-:Y:S02]  /*100f0*/  FSEL R0, R36, -INF , P1 ;  /* 0xff80000024007808 */ /* 0x010fe40000800000 */
[----:B------:R-:W-:Y:S02]  /*10100*/  FSEL R42, R2, -INF , !P6 ;  /* 0xff800000022a7808 */ /* 0x000fe40007000000 */
[----:B------:R-:W-:-:S02]  /*10110*/  ISETP.GE.AND P6, PT, R101, R226, PT ;  /* 0x000000e26500720c */ /* 0x000fc40003fc6270 */
[-C--:B------:R-:W-:Y:S02]  /*10120*/  ISETP.GE.AND P1, PT, R103, R228.reuse, PT ;  /* 0x000000e46700720c */ /* 0x080fe40003f26270 */
[----:B------:R-:W-:Y:S02]  /*10130*/  FSEL R2, R35, -INF , P0 ;  /* 0xff80000023027808 */ /* 0x000fe40000000000 */
[----:B------:R-:W-:Y:S02]  /*10140*/  ISETP.GE.AND P0, PT, R102, R228, PT ;  /* 0x000000e46600720c */ /* 0x000fe40003f06270 */
[----:B------:R-:W-:Y:S02]  /*10150*/  FSEL R41, R0, -INF , !P4 ;  /* 0xff80000000297808 */ /* 0x000fe40006000000 */
[----:B------:R-:W-:Y:S01]  /*10160*/  FSEL R0, R34, -INF , P1 ;  /* 0xff80000022007808 */ /* 0x000fe20000800000 */
[----:B------:R-:W-:Y:S01]  /*10170*/  IMAD.MOV.U32 R34, RZ, RZ, R29 ;  /* 0x000000ffff227224 */ /* 0x000fe200078e001d */
[----:B------:R-:W-:Y:S01]  /*10180*/  FSEL R40, R2, -INF , !P6 ;  /* 0xff80000002287808 */ /* 0x000fe20007000000 */
[----:B------:R-:W-:Y:S01]  /*10190*/  IMAD.MOV.U32 R38, RZ, RZ, R32 ;  /* 0x000000ffff267224 */ /* 0x000fe200078e0020 */
[----:B------:R-:W-:Y:S01]  /*101a0*/  FSEL R2, R33, -INF , P0 ;  /* 0xff80000021027808 */ /* 0x000fe20000000000 */
[----:B------:R-:W-:-:S02]  /*101b0*/  IMAD.MOV.U32 R33, RZ, RZ, R28 ;  /* 0x000000ffff217224 */ /* 0x000fc400078e001c */
[----:B------:R-:W-:Y:S02]  /*101c0*/  IMAD.MOV.U32 R29, RZ, RZ, R17 ;  /* 0x000000ffff1d7224 */ /* 0x000fe400078e0011 */
[----:B------:R-:W-:Y:S01]  /*101d0*/  IMAD.MOV.U32 R32, RZ, RZ, R27 ;  /* 0x000000ffff207224 */ /* 0x000fe200078e001b */
[----:B------:R-:W2:Y:S01]  /*101e0*/  LDL.LU R17, [R1+0xb8] ;  /* 0x0000b80001117983 */ /* 0x000ea20000300800 */
[----:B------:R-:W-:Y:S02]  /*101f0*/  IMAD.MOV.U32 R28, RZ, RZ, R16 ;  /* 0x000000ffff1c7224 */ /* 0x000fe400078e0010 */
[----:B------:R-:W-:Y:S01]  /*10200*/  IMAD.MOV.U32 R27, RZ, RZ, R25 ;  /* 0x000000ffff1b7224 */ /* 0x000fe200078e0019 */
[----:B------:R-:W3:Y:S04]  /*10210*/  LDL.LU R16, [R1+0xbc] ;  /* 0x0000bc0001107983 */ /* 0x000ee80000300800 */
[----:B------:R-:W4:Y:S01]  /*10220*/  LDL.LU R25, [R1+0x1c] ;  /* 0x00001c0001197983 */ /* 0x000f220000300800 */
[----:B------:R-:W-:-:S02]  /*10230*/  IMAD.MOV.U32 R35, RZ, RZ, R30 ;  /* 0x000000ffff237224 */ /* 0x000fc400078e001e */
[----:B------:R-:W-:Y:S02]  /*10240*/  IMAD.MOV.U32 R30, RZ, RZ, R22 ;  /* 0x000000ffff1e7224 */ /* 0x000fe400078e0016 */
[----:B------:R-:W5:Y:S01]  /*10250*/  LDL.LU R22, [R1+0x8] ;  /* 0x0000080001167983 */ /* 0x000f620000300800 */
[----:B------:R-:W-:Y:S01]  /*10260*/  ISETP.GE.AND P4, PT, R103, R226, PT ;  /* 0x000000e26700720c */ /* 0x000fe20003f86270 */
[----:B------:R-:W-:Y:S01]  /*10270*/  IMAD.MOV.U32 R36, RZ, RZ, R31 ;  /* 0x000000ffff247224 */ /* 0x000fe200078e001f */
[----:B------:R-:W-:Y:S02]  /*10280*/  ISETP.GE.AND P1, PT, R104, R228, PT ;  /* 0x000000e46800720c */ /* 0x000fe40003f26270 */
[----:B------:R-:W-:Y:S01]  /*10290*/  MOV R31, R26 ;  /* 0x0000001a001f7202 */ /* 0x000fe20000000f00 */
[----:B------:R-:W-:Y:S01]  /*102a0*/  IMAD.MOV.U32 R26, RZ, RZ, R39 ;  /* 0x000000ffff1a7224 */ /* 0x000fe200078e0027 */
[----:B------:R-:W-:Y:S02]  /*102b0*/  ISETP.GE.AND P6, PT, R102, R226, PT ;  /* 0x000000e26600720c */ /* 0x000fe40003fc6270 */
[----:B------:R-:W-:-:S02]  /*102c0*/  FSEL R39, R0, -INF , !P4 ;  /* 0xff80000000277808 */ /* 0x000fc40006000000 */
[----:B------:R-:W-:Y:S02]  /*102d0*/  ISETP.GE.AND P0, PT, R105, R228, PT ;  /* 0x000000e46900720c */ /* 0x000fe40003f06270 */
[----:B------:R-:W-:Y:S02]  /*102e0*/  ISETP.GE.AND P4, PT, R104, R226, PT ;  /* 0x000000e26800720c */ /* 0x000fe40003f86270 */
[----:B------:R-:W-:Y:S02]  /*102f0*/  FSEL R0, R38, -INF , P1 ;  /* 0xff80000026007808 */ /* 0x000fe40000800000 */
[----:B------:R-:W-:Y:S02]  /*10300*/  ISETP.GE.AND P1, PT, R107, R228, PT ;  /* 0x000000e46b00720c */ /* 0x000fe40003f26270 */
[----:B------:R-:W-:Y:S02]  /*10310*/  FSEL R38, R2, -INF , !P6 ;  /* 0xff80000002267808 */ /* 0x000fe40007000000 */
[----:B------:R-:W-:-:S02]  /*10320*/  FSEL R2, R36, -INF , P0 ;  /* 0xff80000024027808 */ /* 0x000fc40000000000 */
[----:B------:R-:W-:Y:S02]  /*10330*/  FSEL R36, R0, -INF , !P4 ;  /* 0xff80000000247808 */ /* 0x000fe40006000000 */
[----:B------:R-:W-:Y:S02]  /*10340*/  ISETP.GE.AND P4, PT, R107, R226, PT ;  /* 0x000000e26b00720c */ /* 0x000fe40003f86270 */
[----:B------:R-:W-:Y:S02]  /*10350*/  FSEL R0, R31, -INF , P1 ;  /* 0xff8000001f007808 */ /* 0x000fe40000800000 */
[----:B------:R-:W-:Y:S01]  /*10360*/  ISETP.GE.AND P1, PT, R108, R228, PT ;  /* 0x000000e46c00720c */ /* 0x000fe20003f26270 */
[----:B------:R-:W-:Y:S01]  /*10370*/  IMAD.MOV.U32 R84, RZ, RZ, R34 ;  /* 0x000000ffff547224 */ /* 0x000fe200078e0022 */
[----:B------:R-:W-:Y:S02]  /*10380*/  FSEL R34, R0, -INF , !P4 ;  /* 0xff80000000227808 */ /* 0x000fe40006000000 */
[----:B------:R-:W-:-:S02]  /*10390*/  ISETP.GE.AND P4, PT, R108, R226, PT ;  /* 0x000000e26c00720c */ /* 0x000fc40003f86270 */
[----:B------:R-:W-:Y:S02]  /*103a0*/  FSEL R0, R248, -INF , P1 ;  /* 0xff800000f8007808 */ /* 0x000fe40000800000 */
[----:B------:R-:W-:Y:S01]  /*103b0*/  ISETP.GE.AND P1, PT, R111, R228, PT ;  /* 0x000000e46f00720c */ /* 0x000fe20003f26270 */
[----:B------:R-:W-:Y:S01]  /*103c0*/  IMAD.MOV.U32 R129, RZ, RZ, R32 ;  /* 0x000000ffff817224 */ /* 0x000fe200078e0020 */
[----:B------:R-:W-:Y:S02]  /*103d0*/  ISETP.GE.AND P6, PT, R105, R226, PT ;  /* 0x000000e26900720c */ /* 0x000fe40003fc6270 */
[----:B------:R-:W-:Y:S02]  /*103e0*/  ISETP.GE.AND P0, PT, R106, R228, PT ;  /* 0x000000e46a00720c */ /* 0x000fe40003f06270 */
[----:B------:R-:W-:Y:S01]  /*103f0*/  FSEL R32, R0, -INF , !P4 ;  /* 0xff80000000207808 */ /* 0x000fe20006000000 */
[----:B------:R-:W-:Y:S01]  /*10400*/  IMAD.MOV.U32 R81, RZ, RZ, R35 ;  /* 0x000000ffff517224 */ /* 0x000fe200078e0023 */
[----:B------:R-:W-:-:S02]  /*10410*/  ISETP.GE.AND P4, PT, R111, R226, PT ;  /* 0x000000e26f00720c */ /* 0x000fc40003f86270 */
[----:B------:R-:W-:Y:S02]  /*10420*/  FSEL R0, R244, -INF , P1 ;  /* 0xff800000f4007808 */ /* 0x000fe40000800000 */
[----:B------:R-:W-:Y:S02]  /*10430*/  ISETP.GE.AND P1, PT, R112, R228, PT ;  /* 0x000000e47000720c */ /* 0x000fe40003f26270 */
[----:B------:R-:W-:Y:S02]  /*10440*/  FSEL R35, R2, -INF , !P6 ;  /* 0xff80000002237808 */ /* 0x000fe40007000000 */
[----:B------:R-:W-:Y:S02]  /*10450*/  FSEL R2, R30, -INF , P0 ;  /* 0xff8000001e027808 */ /* 0x000fe40000000000 */
[----:B------:R-:W-:Y:S02]  /*10460*/  FSEL R30, R0, -INF , !P4 ;  /* 0xff800000001e7808 */ /* 0x000fe40006000000 */
[----:B------:R-:W-:-:S02]  /*10470*/  ISETP.GE.AND P4, PT, R112, R226, PT ;  /* 0x000000e27000720c */ /* 0x000fc40003f86270 */
[----:B------:R-:W-:Y:S01]  /*10480*/  FSEL R0, R240, -INF , P1 ;  /* 0xff800000f0007808 */ /* 0x000fe20000800000 */
[----:B------:R-:W-:-:S03]  /*10490*/  IMAD.MOV.U32 R133, RZ, RZ, R28 ;  /* 0x000000ffff857224 */ /* 0x000fc600078e001c */
[----:B------:R-:W-:Y:S02]  /*104a0*/  FSEL R28, R0, -INF , !P4 ;  /* 0xff800000001c7808 */ /* 0x000fe40006000000 */
[----:B------:R-:W-:-:S04]  /*104b0*/  FMNMX3.FTZ R0, R37, R15, R68, !PT ;  /* 0x0000000f25007276 */ /* 0x000fc80007810044 */
[----:B------:R-:W-:-:S04]  /*104c0*/  FMNMX3.FTZ R0, R0, R67, R66, !PT ;  /* 0x0000004300007276 */ /* 0x000fc80007810042 */
[----:B------:R-:W-:-:S04]  /*104d0*/  FMNMX3.FTZ R0, R0, R65, R64, !PT ;  /* 0x0000004100007276 */ /* 0x000fc80007810040 */
[----:B------:R-:W-:-:S04]  /*104e0*/  FMNMX3.FTZ R0, R0, R63, R62, !PT ;  /* 0x0000003f00007276 */ /* 0x000fc8000781003e */
[----:B------:R-:W-:-:S04]  /*104f0*/  FMNMX3.FTZ R0, R0, R61, R60, !PT ;  /* 0x0000003d00007276 */ /* 0x000fc8000781003c */
[----:B------:R-:W-:-:S04]  /*10500*/  FMNMX3.FTZ R0, R0, R59, R58, !PT ;  /* 0x0000003b00007276 */ /* 0x000fc8000781003a */
[----:B------:R-:W-:-:S04]  /*10510*/  FMNMX3.FTZ R0, R0, R57, R56, !PT ;  /* 0x0000003900007276 */ /* 0x000fc80007810038 */
[----:B------:R-:W-:-:S04]  /*10520*/  FMNMX3.FTZ R0, R0, R55, R54, !PT ;  /* 0x0000003700007276 */ /* 0x000fc80007810036 */
[----:B------:R-:W-:Y:S02]  /*10530*/  FMNMX3.FTZ R0, R0, R53, R52, !PT ;  /* 0x0000003500007276 */ /* 0x000fe40007810034 */
[----:B------:R-:W-:Y:S02]  /*10540*/  ISETP.GE.AND P6, PT, R106, R226, PT ;  /* 0x000000e26a00720c */ /* 0x000fe40003fc6270 */
[----:B------:R-:W-:Y:S02]  /*10550*/  FMNMX3.FTZ R0, R0, R51, R50, !PT ;  /* 0x0000003300007276 */ /* 0x000fe40007810032 */
[----:B------:R-:W-:Y:S01]  /*10560*/  ISETP.GE.AND P0, PT, R109, R228, PT ;  /* 0x000000e46d00720c */ /* 0x000fe20003f06270 */
[----:B------:R-:W-:Y:S01]  /*10570*/  IMAD.MOV.U32 R124, RZ, RZ, R33 ;  /* 0x000000ffff7c7224 */ /* 0x000fe200078e0021 */
[----:B------:R-:W-:Y:S02]  /*10580*/  FMNMX3.FTZ R0, R0, R49, R48, !PT ;  /* 0x0000003100007276 */ /* 0x000fe40007810030 */
[----:B------:R-:W-:-:S02]  /*10590*/  FSEL R33, R2, -INF , !P6 ;  /* 0xff80000002217808 */ /* 0x000fc40007000000 */
[----:B------:R-:W-:Y:S02]  /*105a0*/  ISETP.GE.AND P6, PT, R109, R226, PT ;  /* 0x000000e26d00720c */ /* 0x000fe40003fc6270 */
[----:B------:R-:W-:Y:S02]  /*105b0*/  FSEL R2, R249, -INF , P0 ;  /* 0xff800000f9027808 */ /* 0x000fe40000000000 */
[----:B------:R-:W-:Y:S02]  /*105c0*/  ISETP.GE.AND P0, PT, R110, R228, PT ;  /* 0x000000e46e00720c */ /* 0x000fe40003f06270 */
[----:B------:R-:W-:Y:S02]  /*105d0*/  FMNMX3.FTZ R0, R0, R47, R46, !PT ;  /* 0x0000002f00007276 */ /* 0x000fe4000781002e */
[----:B------:R-:W-:Y:S02]  /*105e0*/  FSEL R31, R2, -INF , !P6 ;  /* 0xff800000021f7808 */ /* 0x000fe40007000000 */
[----:B------:R-:W-:-:S02]  /*105f0*/  ISETP.GE.AND P6, PT, R110, R226, PT ;  /* 0x000000e26e00720c */ /* 0x000fc40003fc6270 */
[----:B------:R-:W-:Y:S02]  /*10600*/  FSEL R2, R245, -INF , P0 ;  /* 0xff800000f5027808 */ /* 0x000fe40000000000 */
[-C--:B------:R-:W-:Y:S02]  /*10610*/  ISETP.GE.AND P0, PT, R113, R228.reuse, PT ;  /* 0x000000e47100720c */ /* 0x080fe40003f06270 */
[----:B------:R-:W-:Y:S02]  /*10620*/  ISETP.GE.AND P1, PT, R114, R228, PT ;  /* 0x000000e47200720c */ /* 0x000fe40003f26270 */
[----:B------:R-:W-:Y:S01]  /*10630*/  FMNMX3.FTZ R0, R0, R45, R44, !PT ;  /* 0x0000002d00007276 */ /* 0x000fe2000781002c */
[----:B------:R-:W-:Y:S01]  /*10640*/  IMAD.MOV.U32 R132, RZ, RZ, R29 ;  /* 0x000000ffff847224 */ /* 0x000fe200078e001d */
[----:B------:R-:W-:Y:S01]  /*10650*/  MOV R175, R26 ;  /* 0x0000001a00af7202 */ /* 0x000fe20000000f00 */
[----:B------:R-:W-:Y:S01]  /*10660*/  IMAD.MOV.U32 R176, RZ, RZ, R3 ;  /* 0x000000ffffb07224 */ /* 0x000fe200078e0003 */
[----:B------:R-:W-:-:S02]  /*10670*/  FSEL R29, R2, -INF , !P6 ;  /* 0xff800000021d7808 */ /* 0x000fc40007000000 */
[-C--:B------:R-:W-:Y:S02]  /*10680*/  ISETP.GE.AND P6, PT, R113, R226.reuse, PT ;  /* 0x000000e27100720c */ /* 0x080fe40003fc6270 */
[----:B------:R-:W-:Y:S02]  /*10690*/  ISETP.GE.AND P4, PT, R114, R226, PT ;  /* 0x000000e27200720c */ /* 0x000fe40003f86270 */
[----:B------:R-:W-:Y:S02]  /*106a0*/  FSEL R3, R241, -INF , P0 ;  /* 0xff800000f1037808 */ /* 0x000fe40000000000 */
[----:B------:R-:W-:Y:S02]  /*106b0*/  FSEL R2, R236, -INF , P1 ;  /* 0xff800000ec027808 */ /* 0x000fe40000800000 */
[----:B------:R-:W-:Y:S02]  /*106c0*/  FMNMX3.FTZ R0, R0, R43, R42, !PT ;  /* 0x0000002b00007276 */ /* 0x000fe4000781002a */
[----:B------:R-:W-:-:S02]  /*106d0*/  ISETP.GE.AND P0, PT, R115, R228, PT ;  /* 0x000000e47300720c */ /* 0x000fc40003f06270 */
[----:B------:R-:W-:Y:S01]  /*106e0*/  ISETP.GE.AND P1, PT, R116, R228, PT ;  /* 0x000000e47400720c */ /* 0x000fe20003f26270 */
[----:B------:R-:W-:Y:S01]  /*106f0*/  IMAD.MOV.U32 R174, RZ, RZ, R27 ;  /* 0x000000ffffae7224 */ /* 0x000fe200078e001b */
[----:B------:R-:W-:Y:S01]  /*10700*/  FSEL R27, R3, -INF , !P6 ;  /* 0xff800000031b7808 */ /* 0x000fe20007000000 */
[----:B------:R-:W-:Y:S01]  /*10710*/  IMAD.MOV.U32 R177, RZ, RZ, R175 ;  /* 0x000000ffffb17224 */ /* 0x000fe200078e00af */
[----:B------:R-:W-:Y:S01]  /*10720*/  FSEL R26, R2, -INF , !P4 ;  /* 0xff800000021a7808 */ /* 0x000fe20006000000 */
[----:B------:R-:W-:Y:S01]  /*10730*/  IMAD.MOV.U32 R175, RZ, RZ, R133 ;  /* 0x000000ffffaf7224 */ /* 0x000fe200078e0085 */
[----:B------:R-:W-:Y:S01]  /*10740*/  FMNMX3.FTZ R0, R0, R41, R40, !PT ;  /* 0x0000002900007276 */ /* 0x000fe20007810028 */
[----:B------:R-:W-:Y:S01]  /*10750*/  IMAD.MOV.U32 R133, RZ, RZ, R129 ;  /* 0x000000ffff857224 */ /* 0x000fe200078e0081 */
[----:B------:R-:W-:Y:S01]  /*10760*/  ISETP.GE.AND P6, PT, R115, R226, PT ;  /* 0x000000e27300720c */ /* 0x000fe20003fc6270 */
[----:B------:R-:W-:Y:S01]  /*10770*/  IMAD.MOV.U32 R129, RZ, RZ, R124 ;  /* 0x000000ffff817224 */ /* 0x000fe200078e007c */
[----:B------:R-:W-:-:S02]  /*10780*/  FSEL R2, R237, -INF , P0 ;  /* 0xff800000ed027808 */ /* 0x000fc40000000000 */
[----:B------:R-:W-:Y:S01]  /*10790*/  FSEL R3, R216, -INF , P1 ;  /* 0xff800000d8037808 */ /* 0x000fe20000800000 */
[----:B------:R-:W-:Y:S01]  /*107a0*/  IMAD.MOV.U32 R216, RZ, RZ, R176 ;  /* 0x000000ffffd87224 */ /* 0x000fe200078e00b0 */
[----:B------:R-:W-:Y:S01]  /*107b0*/  ISETP.GE.AND P1, PT, R118, R228, PT ;  /* 0x000000e47600720c */ /* 0x000fe20003f26270 */
[----:B------:R-:W-:Y:S01]  /*107c0*/  IMAD.MOV.U32 R176, RZ, RZ, R174 ;  /* 0x000000ffffb07224 */ /* 0x000fe200078e00ae */
[----:B------:R-:W-:Y:S01]  /*107d0*/  FMNMX3.FTZ R0, R0, R39, R38, !PT ;  /* 0x0000002700007276 */ /* 0x000fe20007810026 */
[----:B------:R-:W-:Y:S01]  /*107e0*/  IMAD.MOV.U32 R124, RZ, RZ, R84 ;  /* 0x000000ffff7c7224 */ /* 0x000fe200078e0054 */
[----:B------:R-:W-:Y:S01]  /*107f0*/  ISETP.GE.AND P4, PT, R116, R226, PT ;  /* 0x000000e27400720c */ /* 0x000fe20003f86270 */
[----:B------:R-:W-:Y:S01]  /*10800*/  IMAD.MOV.U32 R174, RZ, RZ, R132 ;  /* 0x000000ffffae7224 */ /* 0x000fe200078e0084 */
[----:B------:R-:W-:Y:S01]  /*10810*/  ISETP.GE.AND P0, PT, R117, R228, PT ;  /* 0x000000e47500720c */ /* 0x000fe20003f06270 */
[----:B------:R-:W-:Y:S01]  /*10820*/  IMAD.MOV.U32 R132, RZ, RZ, R81 ;  /* 0x000000ffff847224 */ /* 0x000fe200078e0051 */
[----:B------:R-:W-:Y:S01]  /*10830*/  FMNMX3.FTZ R0, R0, R36, R35, !PT ;  /* 0x0000002400007276 */ /* 0x000fe20007810023 */
[----:B------:R-:W-:Y:S01]  /*10840*/  IMAD.MOV.U32 R81, RZ, RZ, R24 ;  /* 0x000000ffff517224 */ /* 0x000fe200078e0018 */
[----:B------:R-:W-:-:S02]  /*10850*/  FSEL R24, R3, -INF , !P4 ;  /* 0xff80000003187808 */ /* 0x000fc40006000000 */
[----:B------:R-:W-:Y:S02]  /*10860*/  ISETP.GE.AND P4, PT, R118, R226, PT ;  /* 0x000000e27600720c */ /* 0x000fe40003f86270 */
[----:B------:R-:W-:Y:S02]  /*10870*/  FSEL R3, R217, -INF , P0 ;  /* 0xff800000d9037808 */ /* 0x000fe40000000000 */
[----:B------:R-:W-:Y:S02]  /*10880*/  ISETP.GE.AND P0, PT, R119, R228, PT ;  /* 0x000000e47700720c */ /* 0x000fe40003f06270 */
[----:B------:R-:W-:-:S04]  /*10890*/  FMNMX3.FTZ R0, R0, R34, R33, !PT ;  /* 0x0000002200007276 */ /* 0x000fc80007810021 */
[----:B------:R-:W-:-:S04]  /*108a0*/  FMNMX3.FTZ R0, R0, R32, R31, !PT ;  /* 0x0000002000007276 */ /* 0x000fc8000781001f */
[----:B------:R-:W-:Y:S01]  /*108b0*/  FMNMX3.FTZ R0, R0, R30, R29, !PT ;  /* 0x0000001e00007276 */ /* 0x000fe2000781001d */
[----:B------:R-:W-:Y:S01]  /*108c0*/  IMAD.MOV.U32 R178, RZ, RZ, R18 ;  /* 0x000000ffffb27224 */ /* 0x000fe200078e0012 */
[----:B------:R-:W-:Y:S01]  /*108d0*/  MOV R217, R177 ;  /* 0x000000b100d97202 */ /* 0x000fe20000000f00 */
[----:B------:R-:W-:Y:S01]  /*108e0*/  IMAD.MOV.U32 R177, RZ, RZ, R19 ;  /* 0x000000ffffb17224 */ /* 0x000fe200078e0013 */
[----:B------:R-:W-:Y:S01]  /*108f0*/  FMNMX3.FTZ R0, R0, R28, R27, !PT ;  /* 0x0000001c00007276 */ /* 0x000fe2000781001b */
[----:B------:R-:W-:Y:S02]  /*10900*/  IMAD.MOV.U32 R248, RZ, RZ, R12 ;  /* 0x000000fffff87224 */ /* 0x000fe400078e000c */
[----:B------:R-:W-:Y:S02]  /*10910*/  IMAD.MOV.U32 R231, RZ, RZ, R6 ;  /* 0x000000ffffe77224 */ /* 0x000fe400078e0006 */
[----:B----4-:R-:W-:Y:S01]  /*10920*/  IMAD.MOV.U32 R84, RZ, RZ, R25 ;  /* 0x000000ffff547224 */ /* 0x010fe200078e0019 */
[----:B------:R-:W-:-:S02]  /*10930*/  FSEL R25, R2, -INF , !P6 ;  /* 0xff80000002197808 */ /* 0x000fc40007000000 */
[----:B------:R-:W-:Y:S01]  /*10940*/  FSEL R2, R212, -INF , P1 ;  /* 0xff800000d4027808 */ /* 0x000fe20000800000 */
[----:B------:R-:W-:Y:S02]  /*10950*/  IMAD.MOV.U32 R212, RZ, RZ, R176 ;  /* 0x000000ffffd47224 */ /* 0x000fe400078e00b0 */
[----:B------:R-:W-:Y:S02]  /*10960*/  IMAD.MOV.U32 R176, RZ, RZ, R175 ;  /* 0x000000ffffb07224 */ /* 0x000fe400078e00af */
[----:B------:R-:W-:Y:S01]  /*10970*/  IMAD.MOV.U32 R175, RZ, RZ, R174 ;  /* 0x000000ffffaf7224 */ /* 0x000fe200078e00ae */
[----:B------:R-:W-:Y:S01]  /*10980*/  ISETP.GE.AND P6, PT, R117, R226, PT ;  /* 0x000000e27500720c */ /* 0x000fe20003fc6270 */
[----:B------:R-:W-:Y:S01]  /*10990*/  IMAD.MOV.U32 R174, RZ, RZ, R133 ;  /* 0x000000ffffae7224 */ /* 0x000fe200078e0085 */
[----:B------:R-:W-:Y:S01]  /*109a0*/  ISETP.GE.AND P1, PT, R120, R228, PT ;  /* 0x000000e47800720c */ /* 0x000fe20003f26270 */
[----:B------:R-:W-:Y:S02]  /*109b0*/  IMAD.MOV.U32 R133, RZ, RZ, R132 ;  /* 0x000000ffff857224 */ /* 0x000fe400078e0084 */
[----:B------:R-:W-:-:S02]  /*109c0*/  IMAD.MOV.U32 R132, RZ, RZ, R84 ;  /* 0x000000ffff847224 */ /* 0x000fc400078e0054 */
[----:B------:R-:W-:Y:S02]  /*109d0*/  IMAD.MOV.U32 R84, RZ, RZ, R81 ;  /* 0x000000ffff547224 */ /* 0x000fe400078e0051 */
[----:B------:R-:W-:Y:S01]  /*109e0*/  IMAD.MOV.U32 R81, RZ, RZ, R23 ;  /* 0x000000ffff517224 */ /* 0x000fe200078e0017 */
[----:B------:R-:W-:Y:S01]  /*109f0*/  FSEL R23, R3, -INF , !P6 ;  /* 0xff80000003177808 */ /* 0x000fe20007000000 */
[----:B-----5:R-:W-:Y:S01]  /*10a00*/  IMAD.MOV.U32 R225, RZ, RZ, R22 ;  /* 0x000000ffffe17224 */ /* 0x020fe200078e0016 */
[----:B------:R-:W-:Y:S02]  /*10a10*/  FSEL R22, R2, -INF , !P4 ;  /* 0xff80000002167808 */ /* 0x000fe40006000000 */
[-C--:B------:R-:W-:Y:S02]  /*10a20*/  ISETP.GE.AND P6, PT, R119, R226.reuse, PT ;  /* 0x000000e27700720c */ /* 0x080fe40003fc6270 */
[----:B------:R-:W-:Y:S02]  /*10a30*/  ISETP.GE.AND P4, PT, R120, R226, PT ;  /* 0x000000e27800720c */ /* 0x000fe40003f86270 */
[----:B------:R-:W-:-:S02]  /*10a40*/  FSEL R3, R213, -INF , P0 ;  /* 0xff800000d5037808 */ /* 0x000fc40000000000 */
[----:B------:R-:W-:Y:S01]  /*10a50*/  FSEL R2, R208, -INF , P1 ;  /* 0xff800000d0027808 */ /* 0x000fe20000800000 */
[----:B------:R-:W-:Y:S01]  /*10a60*/  IMAD.MOV.U32 R213, RZ, RZ, R176 ;  /* 0x000000ffffd57224 */ /* 0x000fe200078e00b0 */
[-C--:B------:R-:W-:Y:S01]  /*10a70*/  ISETP.GE.AND P0, PT, R121, R228.reuse, PT ;  /* 0x000000e47900720c */ /* 0x080fe20003f06270 */
[----:B------:R-:W-:Y:S01]  /*10a80*/  IMAD.MOV.U32 R249, RZ, RZ, R175 ;  /* 0x000000fffff97224 */ /* 0x000fe200078e00af */
[----:B------:R-:W-:Y:S01]  /*10a90*/  ISETP.GE.AND P1, PT, R122, R228, PT ;  /* 0x000000e47a00720c */ /* 0x000fe20003f26270 */
[----:B------:R-:W-:Y:S01]  /*10aa0*/  IMAD.MOV.U32 R176, RZ, RZ, R21 ;  /* 0x000000ffffb07224 */ /* 0x000fe200078e0015 */
[----:B------:R-:W-:Y:S02]  /*10ab0*/  MOV R175, R20 ;  /* 0x0000001400af7202 */ /* 0x000fe40000000f00 */
[----:B------:R-:W-:Y:S02]  /*10ac0*/  FSEL R21, R3, -INF , !P6 ;  /* 0xff80000003157808 */ /* 0x000fe40007000000 */
[----:B------:R-:W-:-:S02]  /*10ad0*/  FSEL R20, R2, -INF , !P4 ;  /* 0xff80000002147808 */ /* 0x000fc40006000000 */
[-C--:B------:R-:W-:Y:S02]  /*10ae0*/  ISETP.GE.AND P6, PT, R121, R226.reuse, PT ;  /* 0x000000e27900720c */ /* 0x080fe40003fc6270 */
[----:B------:R-:W-:Y:S02]  /*10af0*/  ISETP.GE.AND P4, PT, R122, R226, PT ;  /* 0x000000e27a00720c */ /* 0x000fe40003f86270 */
[----:B------:R-:W-:Y:S02]  /*10b00*/  FSEL R2, R209, -INF , P0 ;  /* 0xff800000d1027808 */ /* 0x000fe40000000000 */
[----:B------:R-:W-:Y:S02]  /*10b10*/  FSEL R3, R204, -INF , P1 ;  /* 0xff800000cc037808 */ /* 0x000fe40000800000 */
[-C--:B------:R-:W-:Y:S02]  /*10b20*/  ISETP.GE.AND P0, PT, R123, R228.reuse, PT ;  /* 0x000000e47b00720c */ /* 0x080fe40003f06270 */
[----:B------:R-:W-:-:S02]  /*10b30*/  ISETP.GE.AND P1, PT, R125, R228, PT ;  /* 0x000000e47d00720c */ /* 0x000fc40003f26270 */
[----:B------:R-:W-:Y:S02]  /*10b40*/  FSEL R19, R2, -INF , !P6 ;  /* 0xff80000002137808 */ /* 0x000fe40007000000 */
[----:B------:R-:W-:Y:S02]  /*10b50*/  FSEL R18, R3, -INF , !P4 ;  /* 0xff80000003127808 */ /* 0x000fe40006000000 */
[----:B------:R-:W-:Y:S02]  /*10b60*/  ISETP.GE.AND P4, PT, R125, R226, PT ;  /* 0x000000e27d00720c */ /* 0x000fe40003f86270 */
[----:B------:R-:W-:Y:S02]  /*10b70*/  FSEL R3, R205, -INF , P0 ;  /* 0xff800000cd037808 */ /* 0x000fe40000000000 */
[----:B------:R-:W-:Y:S01]  /*10b80*/  FSEL R2, R200, -INF , P1 ;  /* 0xff800000c8027808 */ /* 0x000fe20000800000 */
[----:B--2---:R-:W-:Y:S01]  /*10b90*/  IMAD.MOV.U32 R179, RZ, RZ, R17 ;  /* 0x000000ffffb37224 */ /* 0x004fe200078e0011 */
[----:B------:R-:W-:Y:S01]  /*10ba0*/  ISETP.GE.AND P0, PT, R126, R228, PT ;  /* 0x000000e47e00720c */ /* 0x000fe20003f06270 */
[----:B---3--:R-:W-:Y:S01]  /*10bb0*/  IMAD.MOV.U32 R208, RZ, RZ, R16 ;  /* 0x000000ffffd07224 */ /* 0x008fe200078e0010 */
[----:B------:R-:W-:-:S02]  /*10bc0*/  FMNMX3.FTZ R0, R0, R26, R25, !PT ;  /* 0x0000001a00007276 */ /* 0x000fc40007810019 */
[----:B------:R-:W-:Y:S02]  /*10bd0*/  ISETP.GE.AND P6, PT, R123, R226, PT ;  /* 0x000000e27b00720c */ /* 0x000fe40003fc6270 */
[----:B------:R-:W-:Y:S02]  /*10be0*/  FSEL R16, R2, -INF , !P4 ;  /* 0xff80000002107808 */ /* 0x000fe40006000000 */
[----:B------:R-:W-:Y:S01]  /*10bf0*/  FSEL R2, R201, -INF , P0 ;  /* 0xff800000c9027808 */ /* 0x000fe20000000000 */
[----:B------:R-:W-:Y:S01]  /*10c00*/  IMAD.MOV.U32 R201, RZ, RZ, R179 ;  /* 0x000000ffffc97224 */ /* 0x000fe200078e00b3 */
[----:B------:R-:W-:Y:S01]  /*10c10*/  FMNMX3.FTZ R0, R0, R24, R23, !PT ;  /* 0x0000001800007276 */ /* 0x000fe20007810017 */
[----:B------:R-:W-:Y:S01]  /*10c20*/  IMAD.MOV.U32 R179, RZ, RZ, R178 ;  /* 0x000000ffffb37224 */ /* 0x000fe200078e00b2 */
[----:B------:R-:W-:Y:S01]  /*10c30*/  FSEL R17, R3, -INF , !P6 ;  /* 0xff80000003117808 */ /* 0x000fe20007000000 */
[----:B------:R-:W-:Y:S01]  /*10c40*/  IMAD.MOV.U32 R178, RZ, RZ, R177 ;  /* 0x000000ffffb27224 */ /* 0x000fe200078e00b1 */
[----:B------:R-:W-:Y:S01]  /*10c50*/  ISETP.GE.AND P6, PT, R126, R226, PT ;  /* 0x000000e27e00720c */ /* 0x000fe20003fc6270 */
[----:B------:R-:W-:Y:S01]  /*10c60*/  IMAD.MOV.U32 R177, RZ, RZ, R176 ;  /* 0x000000ffffb17224 */ /* 0x000fe200078e00b0 */
[CC--:B------:R-:W-:Y:S01]  /*10c70*/  ISETP.GE.AND P1, PT, R127.reuse, R228.reuse, PT ;  /* 0x000000e47f00720c */ /* 0x0c0fe20003f26270 */
[----:B------:R-:W-:Y:S01]  /*10c80*/  IMAD.MOV.U32 R176, RZ, RZ, R175 ;  /* 0x000000ffffb07224 */ /* 0x000fe200078e00af */
[----:B------:R-:W-:Y:S01]  /*10c90*/  ISETP.GE.AND P0, PT, R128, R228, PT ;  /* 0x000000e48000720c */ /* 0x000fe20003f06270 */
[----:B------:R-:W-:Y:S01]  /*10ca0*/  IMAD.MOV.U32 R175, RZ, RZ, R174 ;  /* 0x000000ffffaf7224 */ /* 0x000fe200078e00ae */
[----:B------:R-:W-:Y:S01]  /*10cb0*/  FMNMX3.FTZ R0, R0, R22, R21, !PT ;  /* 0x0000001600007276 */ /* 0x000fe20007810015 */
[----:B------:R-:W-:Y:S01]  /*10cc0*/  IMAD.MOV.U32 R174, RZ, RZ, R14 ;  /* 0x000000ffffae7224 */ /* 0x000fe200078e000e */
[----:B------:R-:W-:-:S02]  /*10cd0*/  ISETP.GE.AND P4, PT, R127, R226, PT ;  /* 0x000000e27f00720c */ /* 0x000fc40003f86270 */
[----:B------:R-:W-:Y:S02]  /*10ce0*/  FSEL R3, R196, -INF , P1 ;  /* 0xff800000c4037808 */ /* 0x000fe40000800000 */
[----:B------:R-:W-:Y:S02]  /*10cf0*/  FSEL R14, R2, -INF , !P6 ;  /* 0xff800000020e7808 */ /* 0x000fe40007000000 */
[----:B------:R-:W-:Y:S02]  /*10d00*/  ISETP.GE.AND P6, PT, R128, R226, PT ;  /* 0x000000e28000720c */ /* 0x000fe40003fc6270 */
[----:B------:R-:W-:Y:S02]  /*10d10*/  ISETP.GE.AND P1, PT, R130, R228, PT ;  /* 0x000000e48200720c */ /* 0x000fe40003f26270 */
[----:B------:R-:W-:Y:S02]  /*10d20*/  FSEL R2, R197, -INF , P0 ;  /* 0xff800000c5027808 */ /* 0x000fe40000000000 */
[----:B------:R-:W-:Y:S01]  /*10d30*/  FMNMX3.FTZ R0, R0, R20, R19, !PT ;  /* 0x0000001400007276 */ /* 0x000fe20007810013 */
[----:B------:R-:W-:Y:S01]  /*10d40*/  IMAD.MOV.U32 R196, RZ, RZ, R13 ;  /* 0x000000ffffc47224 */ /* 0x000fe200078e000d */
[----:B------:R-:W-:-:S02]  /*10d50*/  ISETP.GE.AND P0, PT, R131, R228, PT ;  /* 0x000000e48300720c */ /* 0x000fc40003f06270 */
[----:B------:R-:W-:Y:S02]  /*10d60*/  FSEL R13, R3, -INF , !P4 ;  /* 0xff800000030d7808 */ /* 0x000fe40006000000 */
[----:B------:R-:W-:Y:S02]  /*10d70*/  ISETP.GE.AND P4, PT, R130, R226, PT ;  /* 0x000000e28200720c */ /* 0x000fe40003f86270 */
[----:B------:R-:W-:Y:S02]  /*10d80*/  FSEL R3, R192, -INF , P1 ;  /* 0xff800000c0037808 */ /* 0x000fe40000800000 */
[----:B------:R-:W-:Y:S02]  /*10d90*/  FSEL R12, R2, -INF , !P6 ;  /* 0xff800000020c7808 */ /* 0x000fe40007000000 */
[----:B------:R-:W-:Y:S01]  /*10da0*/  FMNMX3.FTZ R0, R0, R18, R17, !PT ;  /* 0x0000001200007276 */ /* 0x000fe20007810011 */
[----:B------:R-:W-:Y:S01]  /*10db0*/  IMAD.MOV.U32 R240, RZ, RZ, R175 ;  /* 0x000000fffff07224 */ /* 0x000fe200078e00af */
[----:B------:R-:W-:-:S02]  /*10dc0*/  ISETP.GE.AND P6, PT, R131, R226, PT ;  /* 0x000000e28300720c */ /* 0x000fc40003fc6270 */
[-C--:B------:R-:W-:Y:S02]  /*10dd0*/  ISETP.GE.AND P1, PT, R168, R228.reuse, PT ;  /* 0x000000e4a800720c */ /* 0x080fe40003f26270 */
[----:B------:R-:W-:Y:S01]  /*10de0*/  FSEL R2, R193, -INF , P0 ;  /* 0xff800000c1027808 */ /* 0x000fe20000000000 */
[----:B------:R-:W-:Y:S01]  /*10df0*/  IMAD.MOV.U32 R192, RZ, RZ, R11 ;  /* 0x000000ffffc07224 */ /* 0x000fe200078e000b */
[----:B------:R-:W-:Y:S01]  /*10e00*/  ISETP.GE.AND P0, PT, R169, R228, PT ;  /* 0x000000e4a900720c */ /* 0x000fe20003f06270 */
[----:B------:R-:W-:Y:S01]  /*10e10*/  IMAD.MOV.U32 R175, RZ, RZ, R132 ;  /* 0x000000ffffaf7224 */ /* 0x000fe200078e0084 */
[----:B------:R-:W-:Y:S01]  /*10e20*/  FSEL R11, R3, -INF , !P4 ;  /* 0xff800000030b7808 */ /* 0x000fe20006000000 */
[----:B------:R-:W-:Y:S01]  /*10e30*/  IMAD.MOV.U32 R132, RZ, RZ, R10 ;  /* 0x000000ffff847224 */ /* 0x000fe200078e000a */
[----:B------:R-:W-:Y:S01]  /*10e40*/  FMNMX3.FTZ R0, R0, R16, R14, !PT ;  /* 0x0000001000007276 */ /* 0x000fe2000781000e */
[----:B------:R-:W-:Y:S01]  /*10e50*/  IMAD.MOV.U32 R193, RZ, RZ, R177 ;  /* 0x000000ffffc17224 */ /* 0x000fe200078e00b1 */
[-C--:B------:R-:W-:Y:S01]  /*10e60*/  ISETP.GE.AND P4, PT, R168, R226.reuse, PT ;  /* 0x000000e2a800720c */ /* 0x080fe20003f86270 */
[----:B------:R-:W-:Y:S01]  /*10e70*/  IMAD.MOV.U32 R245, RZ, RZ, R176 ;  /* 0x000000fffff57224 */ /* 0x000fe200078e00b0 */
[----:B------:R-:W-:Y:S01]  /*10e80*/  FSEL R3, R188, -INF , P1 ;  /* 0xff800000bc037808 */ /* 0x000fe20000800000 */
[----:B------:R-:W-:Y:S01]  /*10e90*/  IMAD.MOV.U32 R177, RZ, RZ, R174 ;  /* 0x000000ffffb17224 */ /* 0x000fe200078e00ae */
[----:B------:R-:W-:Y:S01]  /*10ea0*/  FSEL R10, R2, -INF , !P6 ;  /* 0xff800000020a7808 */ /* 0x000fe20007000000 */
[----:B------:R-:W-:Y:S01]  /*10eb0*/  IMAD.MOV.U32 R176, RZ, RZ, R133 ;  /* 0x000000ffffb07224 */ /* 0x000fe200078e0085 */
[----:B------:R-:W-:Y:S01]  /*10ec0*/  ISETP.GE.AND P6, PT, R169, R226, PT ;  /* 0x000000e2a900720c */ /* 0x000fe20003fc6270 */
[----:B------:R-:W-:Y:S01]  /*10ed0*/  IMAD.MOV.U32 R174, RZ, RZ, R84 ;  /* 0x000000ffffae7224 */ /* 0x000fe200078e0054 */
[----:B------:R-:W-:-:S02]  /*10ee0*/  ISETP.GE.AND P1, PT, R170, R228, PT ;  /* 0x000000e4aa00720c */ /* 0x000fc40003f26270 */
[----:B------:R-:W-:Y:S01]  /*10ef0*/  FSEL R2, R189, -INF , P0 ;  /* 0xff800000bd027808 */ /* 0x000fe20000000000 */
[----:B------:R-:W-:Y:S01]  /*10f00*/  IMAD.MOV.U32 R133, RZ, RZ, R81 ;  /* 0x000000ffff857224 */ /* 0x000fe200078e0051 */
[----:B------:R-:W-:Y:S01]  /*10f10*/  ISETP.GE.AND P0, PT, R171, R228, PT ;  /* 0x000000e4ab00720c */ /* 0x000fe20003f06270 */
[----:B------:R-:W-:Y:S01]  /*10f20*/  IMAD.MOV.U32 R81, RZ, RZ, R8 ;  /* 0x000000ffff517224 */ /* 0x000fe200078e0008 */
[----:B------:R-:W-:Y:S02]  /*10f30*/  MOV R84, R9 ;  /* 0x0000000900547202 */ /* 0x000fe40000000f00 */
[----:B------:R-:W-:Y:S02]  /*10f40*/  FMNMX3.FTZ R0, R0, R13, R12, !PT ;  /* 0x0000000d00007276 */ /* 0x000fe4000781000c */
[----:B------:R-:W-:Y:S02]  /*10f50*/  FSEL R9, R3, -INF , !P4 ;  /* 0xff80000003097808 */ /* 0x000fe40006000000 */
[----:B------:R-:W-:-:S02]  /*10f60*/  FSEL R3, R184, -INF , P1 ;  /* 0xff800000b8037808 */ /* 0x000fc40000800000 */
[----:B------:R-:W-:Y:S02]  /*10f70*/  FSEL R8, R2, -INF , !P6 ;  /* 0xff80000002087808 */ /* 0x000fe40007000000 */
[----:B------:R-:W-:Y:S02]  /*10f80*/  ISETP.GE.AND P4, PT, R170, R226, PT ;  /* 0x000000e2aa00720c */ /* 0x000fe40003f86270 */
[----:B------:R-:W-:Y:S02]  /*10f90*/  ISETP.GE.AND P1, PT, R172, R228, PT ;  /* 0x000000e4ac00720c */ /* 0x000fe40003f26270 */
[----:B------:R-:W-:Y:S01]  /*10fa0*/  FSEL R2, R185, -INF , P0 ;  /* 0xff800000b9027808 */ /* 0x000fe20000000000 */
[----:B------:R-:W-:Y:S01]  /*10fb0*/  IMAD.MOV.U32 R205, RZ, RZ, R129 ;  /* 0x000000ffffcd7224 */ /* 0x000fe200078e0081 */
[----:B------:R-:W-:Y:S02]  /*10fc0*/  ISETP.GE.AND P6, PT, R171, R226, PT ;  /* 0x000000e2ab00720c */ /* 0x000fe40003fc6270 */
[----:B------:R-:W-:-:S02]  /*10fd0*/  ISETP.GE.AND P0, PT, R173, R228, PT ;  /* 0x000000e4ad00720c */ /* 0x000fc40003f06270 */
[----:B------:R-:W-:Y:S01]  /*10fe0*/  FMNMX3.FTZ R0, R0, R11, R10, !PT ;  /* 0x0000000b00007276 */ /* 0x000fe2000781000a */
[----:B------:R-:W-:Y:S01]  /*10ff0*/  IMAD.MOV.U32 R189, RZ, RZ, R7 ;  /* 0x000000ffffbd7224 */ /* 0x000fe200078e0007 */
[----:B------:R-:W-:Y:S01]  /*11000*/  FSEL R7, R3, -INF , !P4 ;  /* 0xff80000003077808 */ /* 0x000fe20006000000 */
[----:B------:R-:W-:Y:S02]  /*11010*/  IMAD.MOV.U32 R237, RZ, RZ, R132 ;  /* 0x000000ffffed7224 */ /* 0x000fe400078e0084 */
[----:B------:R-:W-:Y:S01]  /*11020*/  IMAD.MOV.U32 R129, RZ, RZ, R5 ;  /* 0x000000ffff817224 */ /* 0x000fe200078e0005 */
[----:B------:R-:W-:Y:S01]  /*11030*/  FSEL R5, R180, -INF , P1 ;  /* 0xff800000b4057808 */ /* 0x000fe20000800000 */
[----:B------:R-:W-:Y:S01]  /*11040*/  IMAD.MOV.U32 R132, RZ, RZ, R4 ;  /* 0x000000ffff847224 */ /* 0x000fe200078e0004 */
[-C--:B------:R-:W-:Y:S02]  /*11050*/  ISETP.GE.AND P4, PT, R172, R226.reuse, PT ;  /* 0x000000e2ac00720c */ /* 0x080fe40003f86270 */
[----:B------:R-:W-:-:S02]  /*11060*/  ISETP.GE.AND P1, PT, R173, R226, PT ;  /* 0x000000e2ad00720c */ /* 0x000fc40003f26270 */
[----:B------:R-:W-:Y:S02]  /*11070*/  FSEL R4, R181, -INF , P0 ;  /* 0xff800000b5047808 */ /* 0x000fe40000000000 */
[----:B------:R-:W-:Y:S02]  /*11080*/  FSEL R6, R2, -INF , !P6 ;  /* 0xff80000002067808 */ /* 0x000fe40007000000 */
[----:B------:R-:W-:Y:S02]  /*11090*/  FMNMX3.FTZ R0, R0, R9, R8, !PT ;  /* 0x0000000900007276 */ /* 0x000fe40007810008 */
[----:B------:R-:W-:Y:S02]  /*110a0*/  FSEL R5, R5, -INF , !P4 ;  /* 0xff80000005057808 */ /* 0x000fe40006000000 */
[----:B------:R-:W-:Y:S02]  /*110b0*/  FSEL R4, R4, -INF , !P1 ;  /* 0xff80000004047808 */ /* 0x000fe40004800000 */
[----:B------:R-:W-:-:S04]  /*110c0*/  FMNMX3.FTZ R0, R0, R7, R6, !PT ;  /* 0x0000000700007276 */ /* 0x000fc80007810006 */
[----:B------:R-:W-:-:S05]  /*110d0*/  FMNMX3.FTZ R0, R0, R5, R4, !PT ;  /* 0x0000000500007276 */ /* 0x000fca0007810004 */
[----:B------:R-:W1:Y:S02]  /*110e0*/  SHFL.BFLY PT, R2, R0, 0x2, 0x1f ;  /* 0x0c401f0000027f89 */ /* 0x000e6400000e0000 */
[----:B-1----:R-:W-:-:S05]  /*110f0*/  FMNMX.FTZ R0, R0, R2, !PT ;  /* 0x0000000200007209 */ /* 0x002fca0007810000 */
[----:B------:R-:W1:Y:S01]  /*11100*/  SHFL.BFLY PT, R2, R0, 0x1, 0x1f ;  /* 0x0c201f0000027f89 */ /* 0x000e6200000e0000 */
[----:B------:R-:W-:Y:S01]  /*11110*/  IMAD.MOV.U32 R209, RZ, RZ, R174 ;  /* 0x000000ffffd17224 */ /* 0x000fe200078e00ae */
[----:B-1----:R-:W-:-:S04]  /*11120*/  FMNMX.FTZ R174, R0, R2, !PT ;  /* 0x0000000200ae7209 */ /* 0x002fc80007810000 */
[----:B------:R-:W-:-:S04]  /*11130*/  FSETP.NEU.FTZ.AND P0, PT, R174, -INF , PT ;  /* 0xff800000ae00780b */ /* 0x000fc80003f1d000 */
[----:B------:R-:W-:-:S05]  /*11140*/  FSEL R0, R174, RZ, P0 ;  /* 0x000000ffae007208 */ /* 0x000fca0000000000 */
[----:B------:R-:W-:Y:S02]  /*11150*/  FADD.FTZ R2, R37, -R0 ;  /* 0x8000000025027221 */ /* 0x000fe40000010000 */
[----:B------:R-:W2:Y:S01]  /*11160*/  LD.E R0, desc[UR4][R134.64+0xdc] ;  /* 0x0000dc0486007980 */ /* 0x000ea2000c101900 */
[----:B------:R-:W-:Y:S01]  /*11170*/  MOV R37, R81 ;  /* 0x0000005100257202 */ /* 0x000fe20000000f00 */
[----:B------:R-:W-:Y:S02]  /*11180*/  IMAD.MOV.U32 R241, RZ, RZ, R175 ;  /* 0x000000fffff17224 */ /* 0x000fe400078e00af */
[----:B------:R-:W-:Y:S02]  /*11190*/  IMAD.MOV.U32 R236, RZ, RZ, R176 ;  /* 0x000000ffffec7224 */ /* 0x000fe400078e00b0 */
[----:B------:R-:W-:Y:S02]  /*111a0*/  IMAD.MOV.U32 R244, RZ, RZ, R178 ;  /* 0x000000fffff47224 */ /* 0x000fe400078e00b2 */
[----:B------:R-:W-:Y:S01]  /*111b0*/  IMAD.MOV.U32 R204, RZ, RZ, R133 ;  /* 0x000000ffffcc7224 */ /* 0x000fe200078e0085 */
[----:B------:R-:W-:Y:S01]  /*111c0*/  MOV R197, R179 ;  /* 0x000000b300c57202 */ /* 0x000fe20000000f00 */
[----:B------:R-:W-:-:S02]  /*111d0*/  IMAD.MOV.U32 R185, RZ, RZ, R177 ;  /* 0x000000ffffb97224 */ /* 0x000fc400078e00b1 */
[----:B--2---:R-:W-:-:S05]  /*111e0*/  FMUL.FTZ R3, R0, R174 ;  /* 0x000000ae00037220 */ /* 0x004fca0000410000 */
[----:B------:R-:W-:-:S05]  /*111f0*/  FSEL R3, R3, RZ, P0 ;  /* 0x000000ff03037208 */ /* 0x000fca0000000000 */
[-CC-:B------:R-:W-:Y:S01]  /*11200*/  FFMA.FTZ R81, R67, R0.reuse, -R3.reuse ;  /* 0x0000000043517223 */ /* 0x180fe20000010803 */
[----:B------:R-:W-:Y:S02]  /*11210*/  IMAD.MOV.U32 R67, RZ, RZ, R84 ;  /* 0x000000ffff437224 */ /* 0x000fe400078e0054 */
[-CC-:B------:R-:W-:Y:S01]  /*11220*/  FFMA.FTZ R84, R66, R0.reuse, -R3.reuse ;  /* 0x0000000042547223 */ /* 0x180fe20000010803 */
[----:B------:R-:W-:Y:S02]  /*11230*/  IMAD.MOV.U32 R66, RZ, RZ, R124 ;  /* 0x000000ffff427224 */ /* 0x000fe400078e007c */
[-C--:B------:R-:W-:Y:S01]  /*11240*/  FFMA.FTZ R124, R65, R0.reuse, -R3 ;  /* 0x00000000417c7223 */ /* 0x080fe20000010803 */
[----:B------:R-:W-:Y:S02]  /*11250*/  IMAD.MOV.U32 R65, RZ, RZ, R129 ;  /* 0x000000ffff417224 */ /* 0x000fe400078e0081 */
[----:B------:R-:W-:Y:S01]  /*11260*/  FFMA.FTZ R129, R64, R0, -R3 ;  /* 0x0000000040817223 */ /* 0x000fe20000010803 */
[----:B------:R-:W-:-:S02]  /*11270*/  IMAD.MOV.U32 R64, RZ, RZ, R132 ;  /* 0x000000ffff407224 */ /* 0x000fc400078e0084 */
[-CC-:B------:R-:W-:Y:S01]  /*11280*/  FFMA.FTZ R184, R56, R0.reuse, -R3.reuse ;  /* 0x0000000038b87223 */ /* 0x180fe20000010803 */
[-CC-:B------:R-:W-:Y:S01]  /*11290*/  FFMA.FTZ R176, R58, R0.reuse, -R3.reuse ;  /* 0x000000003ab07223 */ /* 0x180fe20000010803 */
[----:B------:R-:W-:Y:S02]  /*112a0*/  IMAD.MOV.U32 R56, RZ, RZ, R208 ;  /* 0x000000ffff387224 */ /* 0x000fe400078e00d0 */
[-CC-:B------:R-:W-:Y:S01]  /*112b0*/  FFMA.FTZ R200, R52, R0.reuse, -R3.reuse ;  /* 0x0000000034c87223 */ /* 0x180fe20000010803 */
[----:B------:R-:W-:Y:S02]  /*112c0*/  IMAD.MOV.U32 R58, RZ, RZ, R196 ;  /* 0x000000ffff3a7224 */ /* 0x000fe400078e00c4 */
[----:B------:R-:W-:Y:S02]  /*112d0*/  IMAD.MOV.U32 R208, RZ, RZ, R216 ;  /* 0x000000ffffd07224 */ /* 0x000fe400078e00d8 */
[----:B------:R-:W-:Y:S01]  /*112e0*/  FFMA.FTZ R216, R48, R0, -R3 ;  /* 0x0000000030d87223 */ /* 0x000fe20000010803 */
[----:B------:R-:W-:-:S02]  /*112f0*/  IMAD.MOV.U32 R52, RZ, RZ, R64 ;  /* 0x000000ffff347224 */ /* 0x000fc400078e0040 */
[----:B------:R-:W-:Y:S02]  /*11300*/  IMAD.MOV.U32 R196, RZ, RZ, R241 ;  /* 0x000000ffffc47224 */ /* 0x000fe400078e00f1 */
[-C--:B------:R-:W-:Y:S01]  /*11310*/  FFMA.FTZ R241, R41, R0.reuse, -R3 ;  /* 0x0000000029f17223 */ /* 0x080fe20000010803 */
[----:B------:R-:W-:Y:S02]  /*11320*/  IMAD.MOV.U32 R48, RZ, RZ, R231 ;  /* 0x000000ffff307224 */ /* 0x000fe400078e00e7 */
[-C--:B------:R-:W-:Y:S01]  /*11330*/  FFMA.FTZ R231, R45, R0.reuse, -R3 ;  /* 0x000000002de77223 */ /* 0x080fe20000010803 */
[----:B------:R-:W-:Y:S02]  /*11340*/  IMAD.MOV.U32 R64, RZ, RZ, R237 ;  /* 0x000000ffff407224 */ /* 0x000fe400078e00ed */
[-CC-:B------:R-:W-:Y:S01]  /*11350*/  FFMA.FTZ R237, R44, R0.reuse, -R3.reuse ;  /* 0x000000002ced7223 */ /* 0x180fe20000010803 */
[----:B------:R-:W-:Y:S02]  /*11360*/  IMAD.MOV.U32 R41, RZ, RZ, R248 ;  /* 0x000000ffff297224 */ /* 0x000fe400078e00f8 */
[----:B------:R-:W-:Y:S01]  /*11370*/  FFMA.FTZ R248, R38, R0, -R3 ;  /* 0x0000000026f87223 */ /* 0x000fe20000010803 */
[----:B------:R-:W-:-:S02]  /*11380*/  IMAD.MOV.U32 R45, RZ, RZ, R205 ;  /* 0x000000ffff2d7224 */ /* 0x000fc400078e00cd */
        /* <DEDUP_REMOVED lines=8> */
[----:B------:R-:W-:Y:S01]  /*11410*/  FMUL.FTZ R2, R0, R2 ;  /* 0x0000000200027220 */ /* 0x000fe20000410000 */
[----:B------:R-:W-:Y:S02]  /*11420*/  IMAD.MOV.U32 R42, RZ, RZ, R244 ;  /* 0x000000ffff2a7224 */ /* 0x000fe400078e00f4 */
[-CC-:B------:R-:W-:Y:S01]  /*11430*/  FFMA.FTZ R133, R63, R0.reuse, -R3.reuse ;  /* 0x000000003f857223 */ /* 0x180fe20000010803 */
[----:B------:R-:W-:Y:S02]  /*11440*/  IMAD.MOV.U32 R65, RZ, RZ, R66 ;  /* 0x000000ffff417224 */ /* 0x000fe400078e0042 */
[-C--:B------:R-:W-:Y:S01]  /*11450*/  FFMA.FTZ R188, R53, R0.reuse, -R3 ;  /* 0x0000000035bc7223 */ /* 0x080fe20000010803 */
[----:B------:R-:W-:Y:S02]  /*11460*/  IMAD.MOV.U32 R43, RZ, RZ, R245 ;  /* 0x000000ffff2b7224 */ /* 0x000fe400078e00f5 */
[----:B------:R-:W-:Y:S02]  /*11470*/  IMAD.MOV.U32 R36, RZ, RZ, R225 ;  /* 0x000000ffff247224 */ /* 0x000fe400078e00e1 */
[----:B------:R-:W-:Y:S01]  /*11480*/  FFMA.FTZ R178, R60, R0, -R3 ;  /* 0x000000003cb27223 */ /* 0x000fe20000010803 */
[----:B------:R-:W-:-:S02]  /*11490*/  IMAD.MOV.U32 R63, RZ, RZ, R67 ;  /* 0x000000ffff3f7224 */ /* 0x000fc400078e0043 */
[----:B------:R-:W-:Y:S01]  /*114a0*/  FFMA.FTZ R179, R57, R0, -R3 ;  /* 0x0000000039b37223 */ /* 0x000fe20000010803 */
[----:B------:R-:W-:Y:S01]  /*114b0*/  IMAD.MOV.U32 R66, RZ, RZ, R209 ;  /* 0x000000ffff427224 */ /* 0x000fe200078e00d1 */
[----:B------:R-:W-:Y:S01]  /*114c0*/  MOV R67, R204 ;  /* 0x000000cc00437202 */ /* 0x000fe20000000f00 */
[----:B------:R-:W-:Y:S02]  /*114d0*/  IMAD.MOV.U32 R53, RZ, RZ, R212 ;  /* 0x000000ffff357224 */ /* 0x000fe400078e00d4 */
[-C--:B------:R-:W-:Y:S01]  /*114e0*/  FFMA.FTZ R209, R34, R0.reuse, -R3 ;  /* 0x0000000022d17223 */ /* 0x080fe20000010803 */
[----:B------:R-:W-:Y:S01]  /*114f0*/  MOV R60, R193 ;  /* 0x000000c1003c7202 */ /* 0x000fe20000000f00 */
[----:B------:R-:W-:Y:S02]  /*11500*/  IMAD.MOV.U32 R57, RZ, RZ, R201 ;  /* 0x000000ffff397224 */ /* 0x000fe400078e00c9 */
[-CC-:B------:R-:W-:Y:S01]  /*11510*/  FFMA.FTZ R212, R49, R0.reuse, -R3.reuse ;  /* 0x0000000031d47223 */ /* 0x180fe20000010803 */
[----:B------:R-:W-:Y:S01]  /*11520*/  FFMA.FTZ R204, R21, R0, -R3 ;  /* 0x0000000015cc7223 */ /* 0x000fe20000010803 */
[----:B------:R-:W-:-:S02]  /*11530*/  IMAD.MOV.U32 R34, RZ, RZ, R42 ;  /* 0x000000ffff227224 */ /* 0x000fc400078e002a */
[-CC-:B------:R-:W-:Y:S01]  /*11540*/  FFMA.FTZ R132, R62, R0.reuse, -R3.reuse ;  /* 0x000000003e847223 */ /* 0x180fe20000010803 */
[-CC-:B------:R-:W-:Y:S01]  /*11550*/  FFMA.FTZ R175, R61, R0.reuse, -R3.reuse ;  /* 0x000000003daf7223 */ /* 0x180fe20000010803 */
[-CC-:B------:R-:W-:Y:S01]  /*11560*/  FFMA.FTZ R49, R26, R0.reuse, -R3.reuse ;  /* 0x000000001a317223 */ /* 0x180fe20000010803 */
[----:B------:R-:W-:Y:S02]  /*11570*/  IMAD.MOV.U32 R21, RZ, RZ, R36 ;  /* 0x000000ffff157224 */ /* 0x000fe400078e0024 */
[----:B------:R-:W-:Y:S01]  /*11580*/  FFMA.FTZ R177, R59, R0, -R3 ;  /* 0x000000003bb17223 */ /* 0x000fe20000010803 */
[----:B------:R-:W-:Y:S01]  /*11590*/  IMAD.MOV.U32 R42, RZ, RZ, R43 ;  /* 0x000000ffff2a7224 */ /* 0x000fe200078e002b */
[----:B------:R-:W-:Y:S01]  /*115a0*/  MOV R26, R38 ;  /* 0x00000026001a7202 */ /* 0x000fe20000000f00 */
[----:B------:R-:W-:Y:S01]  /*115b0*/  IMAD.MOV.U32 R62, RZ, RZ, R37 ;  /* 0x000000ffff3e7224 */ /* 0x000fe200078e0025 */
[----:B------:R-:W1:Y:S01]  /*115c0*/  MUFU.EX2 R2, R2 ;  /* 0x0000000200027308 */ /* 0x000e620000000800 */
[----:B------:R-:W-:-:S02]  /*115d0*/  IMAD.MOV.U32 R61, RZ, RZ, R189 ;  /* 0x000000ffff3d7224 */ /* 0x000fc400078e00bd */
[----:B------:R-:W-:Y:S02]  /*115e0*/  IMAD.MOV.U32 R43, RZ, RZ, R44 ;  /* 0x000000ffff2b7224 */ /* 0x000fe400078e002c */
[----:B------:R-:W-:Y:S02]  /*115f0*/  IMAD.MOV.U32 R36, RZ, RZ, R45 ;  /* 0x000000ffff247224 */ /* 0x000fe400078e002d */
[-C--:B------:R-:W-:Y:S01]  /*11600*/  FFMA.FTZ R201, R50, R0.reuse, -R3 ;  /* 0x0000000032c97223 */ /* 0x080fe20000010803 */
[----:B------:R-:W-:Y:S02]  /*11610*/  IMAD.MOV.U32 R59, RZ, RZ, R192 ;  /* 0x000000ffff3b7224 */ /* 0x000fe400078e00c0 */
[----:B------:R-:W-:Y:S02]  /*11620*/  IMAD.MOV.U32 R38, RZ, RZ, R48 ;  /* 0x000000ffff267224 */ /* 0x000fe400078e0030 */
[----:B------:R-:W-:Y:S02]  /*11630*/  IMAD.MOV.U32 R44, RZ, RZ, R53 ;  /* 0x000000ffff2c7224 */ /* 0x000fe400078e0035 */
[----:B------:R-:W-:Y:S01]  /*11640*/  FFMA.FTZ R192, R29, R0, -R3 ;  /* 0x000000001dc07223 */ /* 0x000fe20000010803 */
[----:B------:R-:W-:-:S02]  /*11650*/  IMAD.MOV.U32 R48, RZ, RZ, R57 ;  /* 0x000000ffff307224 */ /* 0x000fc400078e0039 */
[----:B------:R-:W-:Y:S02]  /*11660*/  IMAD.MOV.U32 R53, RZ, RZ, R58 ;  /* 0x000000ffff357224 */ /* 0x000fe400078e003a */
[-C--:B------:R-:W-:Y:S01]  /*11670*/  FFMA.FTZ R245, R40, R0.reuse, -R3 ;  /* 0x0000000028f57223 */ /* 0x080fe20000010803 */
[----:B------:R-:W-:Y:S02]  /*11680*/  IMAD.MOV.U32 R50, RZ, RZ, R217 ;  /* 0x000000ffff327224 */ /* 0x000fe400078e00d9 */
[----:B------:R-:W-:Y:S02]  /*11690*/  IMAD.MOV.U32 R57, RZ, RZ, R60 ;  /* 0x000000ffff397224 */ /* 0x000fe400078e003c */
[-C--:B------:R-:W-:Y:S01]  /*116a0*/  FFMA.FTZ R40, R35, R0.reuse, -R3 ;  /* 0x0000000023287223 */ /* 0x080fe20000010803 */
[----:B------:R-:W-:Y:S02]  /*116b0*/  IMAD.MOV.U32 R58, RZ, RZ, R61 ;  /* 0x000000ffff3a7224 */ /* 0x000fe400078e003d */
[----:B------:R-:W-:Y:S01]  /*116c0*/  FFMA.FTZ R225, R33, R0, -R3 ;  /* 0x0000000021e17223 */ /* 0x000fe20000010803 */
[----:B------:R-:W-:-:S02]  /*116d0*/  IMAD.MOV.U32 R60, RZ, RZ, R62 ;  /* 0x000000ffff3c7224 */ /* 0x000fc400078e003e */
[----:B------:R-:W-:Y:S02]  /*116e0*/  IMAD.MOV.U32 R29, RZ, RZ, R36 ;  /* 0x000000ffff1d7224 */ /* 0x000fe400078e0024 */
[----:B------:R-:W-:Y:S02]  /*116f0*/  IMAD.MOV.U32 R37, RZ, RZ, R185 ;  /* 0x000000ffff257224 */ /* 0x000fe400078e00b9 */
[-C--:B------:R-:W-:Y:S01]  /*11700*/  FFMA.FTZ R185, R31, R0.reuse, -R3 ;  /* 0x000000001fb97223 */ /* 0x080fe20000010803 */
[----:B------:R-:W-:Y:S01]  /*11710*/  IMAD.MOV.U32 R45, RZ, RZ, R56 ;  /* 0x000000ffff2d7224 */ /* 0x000fe200078e0038 */
[----:B------:R-:W-:Y:S01]  /*11720*/  MOV R56, R59 ;  /* 0x0000003b00387202 */ /* 0x000fe20000000f00 */
        /* <DEDUP_REMOVED lines=15> */
[----:B------:R-:W-:Y:S01]  /*11820*/  IMAD.MOV.U32 R34, RZ, RZ, R40 ;  /* 0x000000ffff227224 */ /* 0x000fe200078e0028 */
[----:B------:R-:W-:Y:S01]  /*11830*/  MOV R40, R45 ;  /* 0x0000002d00287202 */ /* 0x000fe20000000f00 */
[----:B------:R-:W-:Y:S02]  /*11840*/  IMAD.MOV.U32 R60, RZ, RZ, R61 ;  /* 0x000000ffff3c7224 */ /* 0x000fe400078e003d */
[----:B------:R-:W-:Y:S01]  /*11850*/  FFMA.FTZ R217, R46, R0, -R3 ;  /* 0x000000002ed97223 */ /* 0x000fe20000010803 */
[----:B------:R-:W-:-:S02]  /*11860*/  IMAD.MOV.U32 R17, RZ, RZ, R33 ;  /* 0x000000ffff117224 */ /* 0x000fc400078e0021 */
[-C--:B------:R-:W-:Y:S01]  /*11870*/  FFMA.FTZ R244, R39, R0.reuse, -R3 ;  /* 0x0000000027f47223 */ /* 0x080fe20000010803 */
[----:B------:R-:W-:Y:S02]  /*11880*/  IMAD.MOV.U32 R61, RZ, RZ, R37 ;  /* 0x000000ffff3d7224 */ /* 0x000fe400078e0025 */
[-CC-:B------:R-:W-:Y:S01]  /*11890*/  FFMA.FTZ R47, R32, R0.reuse, -R3.reuse ;  /* 0x00000000202f7223 */ /* 0x180fe20000010803 */
        /* <DEDUP_REMOVED lines=10> */
[-CC-:B------:R-:W-:Y:S01]  /*11940*/  FFMA.FTZ R196, R7, R0.reuse, -R3.reuse ;  /* 0x0000000007c47223 */ /* 0x180fe20000010803 */
[----:B------:R-:W-:Y:S02]  /*11950*/  IMAD.MOV.U32 R41, RZ, RZ, R48 ;  /* 0x000000ffff297224 */ /* 0x000fe400078e0030 */
[----:B------:R-:W-:Y:S01]  /*11960*/  FFMA.FTZ R15, R15, R0, -R3 ;  /* 0x000000000f0f7223 */ /* 0x000fe20000010803 */
[----:B------:R-:W-:-:S02]  /*11970*/  IMAD.MOV.U32 R56, RZ, RZ, R58 ;  /* 0x000000ffff387224 */ /* 0x000fc400078e003a */
[-C--:B------:R-:W-:Y:S01]  /*11980*/  FFMA.FTZ R68, R68, R0.reuse, -R3 ;  /* 0x0000000044447223 */ /* 0x080fe20000010803 */
[----:B------:R-:W-:Y:S02]  /*11990*/  IMAD.MOV.U32 R18, RZ, RZ, R205 ;  /* 0x000000ffff127224 */ /* 0x000fe400078e00cd */
        /* <DEDUP_REMOVED lines=14> */
[----:B------:R-:W-:Y:S01]  /*11a80*/  FFMA.FTZ R38, R4, R0, -R3 ;  /* 0x0000000004267223 */ /* 0x000fe20000010803 */
[----:B------:R-:W-:Y:S01]  /*11a90*/  IMAD.MOV.U32 R7, RZ, RZ, R44 ;  /* 0x000000ffff077224 */ /* 0x000fe200078e002c */
[----:B------:R-:W-:Y:S01]  /*11aa0*/  MOV R3, R29 ;  /* 0x0000001d00037202 */ /* 0x000fe20000000f00 */
[----:B-1----:R-:W-:Y:S01]  /*11ab0*/  FMUL.FTZ R44, R164, R2 ;  /* 0x00000002a42c7220 */ /* 0x002fe20000410000 */
[----:B------:R-:W-:-:S02]  /*11ac0*/  IMAD.MOV.U32 R164, RZ, RZ, R37 ;  /* 0x000000ffffa47224 */ /* 0x000fc400078e0025 */
[----:B------:R-:W-:Y:S02]  /*11ad0*/  IMAD.MOV.U32 R9, RZ, RZ, R36 ;  /* 0x000000ffff097224 */ /* 0x000fe400078e0024 */
[-C--:B------:R-:W-:Y:S01]  /*11ae0*/  FMUL.FTZ R36, R160, R2.reuse ;  /* 0x00000002a0247220 */ /* 0x080fe20000410000 */
[----:B------:R-:W-:Y:S02]  /*11af0*/  IMAD.MOV.U32 R12, RZ, RZ, R45 ;  /* 0x000000ffff0c7224 */ /* 0x000fe400078e002d */
[----:B------:R-:W-:Y:S01]  /*11b00*/  FMUL.FTZ R45, R165, R2 ;  /* 0x00000002a52d7220 */ /* 0x000fe20000410000 */
[----:B------:R-:W-:Y:S02]  /*11b10*/  IMAD.MOV.U32 R6, RZ, RZ, R40 ;  /* 0x000000ffff067224 */ /* 0x000fe400078e0028 */
[----:B------:R-:W-:Y:S02]  /*11b20*/  IMAD.MOV.U32 R160, RZ, RZ, R164 ;  /* 0x000000ffffa07224 */ /* 0x000fe400078e00a4 */
[----:B------:R-:W-:-:S02]  /*11b30*/  IMAD.MOV.U32 R165, RZ, RZ, R3 ;  /* 0x000000ffffa57224 */ /* 0x000fc400078e0003 */
[----:B------:R-:W-:Y:S02]  /*11b40*/  IMAD.MOV.U32 R4, RZ, RZ, R41 ;  /* 0x000000ffff047224 */ /* 0x000fe400078e0029 */
[----:B------:R-:W-:Y:S02]  /*11b50*/  IMAD.MOV.U32 R164, RZ, RZ, R17 ;  /* 0x000000ffffa47224 */ /* 0x000fe400078e0011 */
[----:B------:R-:W-:Y:S02]  /*11b60*/  IMAD.MOV.U32 R8, RZ, RZ, R32 ;  /* 0x000000ffff087224 */ /* 0x000fe400078e0020 */
[-C--:B------:R-:W-:Y:S01]  /*11b70*/  FMUL.FTZ R32, R156, R2.reuse ;  /* 0x000000029c207220 */ /* 0x080fe20000410000 */
[----:B------:R-:W-:Y:S02]  /*11b80*/  IMAD.MOV.U32 R3, RZ, RZ, R16 ;  /* 0x000000ffff037224 */ /* 0x000fe400078e0010 */
[----:B------:R-:W-:Y:S01]  /*11b90*/  FMUL.FTZ R37, R161, R2 ;  /* 0x00000002a1257220 */ /* 0x000fe20000410000 */
[----:B------:R-:W2:Y:S01]  /*11ba0*/  LDL.LU R16, [R1+0x28] ;  /* 0x0000280001107983 */ /* 0x000ea20000300800 */
[----:B------:R-:W-:-:S02]  /*11bb0*/  IMAD.MOV.U32 R156, RZ, RZ, R165 ;  /* 0x000000ffff9c7224 */ /* 0x000fc400078e00a5 */
[----:B------:R-:W-:Y:S01]  /*11bc0*/  IMAD.MOV.U32 R161, RZ, RZ, R164 ;  /* 0x000000ffffa17224 */ /* 0x000fe200078e00a4 */
[----:B------:R-:W3:Y:S01]  /*11bd0*/  LDL R17, [R1+0x2c] ;  /* 0x00002c0001117983 */ /* 0x000ee20000100800 */
[----:B------:R-:W-:Y:S02]  /*11be0*/  IMAD.MOV.U32 R165, RZ, RZ, R6 ;  /* 0x000000ffffa57224 */ /* 0x000fe400078e0006 */
[----:B------:R-:W-:Y:S01]  /*11bf0*/  IMAD.MOV.U32 R164, RZ, RZ, R4 ;  /* 0x000000ffffa47224 */ /* 0x000fe200078e0004 */
[----:B------:R-:W4:Y:S04]  /*11c00*/  LDL.LU R6, [R1+0x8c] ;  /* 0x00008c0001067983 */ /* 0x000f280000300800 */
[----:B------:R-:W5:Y:S01]  /*11c10*/  LDL.LU R4, [R1+0x11c] ;  /* 0x00011c0001047983 */ /* 0x000f620000300800 */
[----:B------:R1:W1:Y:S01]  /*11c20*/  MUFU.EX2 R11, R15 ;  /* 0x0000000f000b7308 */ /* 0x0002620000000800 */
[----:B------:R-:W-:-:S02]  /*11c30*/  IMAD.MOV.U32 R20, RZ, RZ, R33 ;  /* 0x000000ffff147224 */ /* 0x000fc400078e0021 */
[----:B------:R-:W-:Y:S02]  /*11c40*/  IMAD.MOV.U32 R14, RZ, RZ, R53 ;  /* 0x000000ffff0e7224 */ /* 0x000fe400078e0035 */
[-C--:B------:R-:W-:Y:S01]  /*11c50*/  FMUL.FTZ R33, R157, R2.reuse ;  /* 0x000000029d217220 */ /* 0x080fe20000410000 */
[----:B------:R-:W-:Y:S02]  /*11c60*/  IMAD.MOV.U32 R53, RZ, RZ, R56 ;  /* 0x000000ffff357224 */ /* 0x000fe400078e0038 */
[-C--:B------:R-:W-:Y:S01]  /*11c70*/  FMUL.FTZ R28, R152, R2.reuse ;  /* 0x00000002981c7220 */ /* 0x080fe20000410000 */
[----:B------:R-:W-:Y:S02]  /*11c80*/  IMAD.MOV.U32 R27, RZ, RZ, R57 ;  /* 0x000000ffff1b7224 */ /* 0x000fe400078e0039 */
[-C--:B------:R-:W-:Y:S01]  /*11c90*/  FMUL.FTZ R29, R153, R2.reuse ;  /* 0x00000002991d7220 */ /* 0x080fe20000410000 */
[----:B------:R-:W-:Y:S02]  /*11ca0*/  IMAD.MOV.U32 R10, RZ, RZ, R60 ;  /* 0x000000ffff0a7224 */ /* 0x000fe400078e003c */
[-C--:B------:R-:W-:Y:S01]  /*11cb0*/  FMUL.FTZ R56, R148, R2.reuse ;  /* 0x0000000294387220 */ /* 0x080fe20000410000 */
[-C--:B------:R-:W-:Y:S01]  /*11cc0*/  FMUL.FTZ R57, R149, R2.reuse ;  /* 0x0000000295397220 */ /* 0x080fe20000410000 */
[-C--:B------:R-:W-:Y:S01]  /*11cd0*/  FMUL.FTZ R60, R144, R2.reuse ;  /* 0x00000002903c7220 */ /* 0x080fe20000410000 */
[-C--:B------:R-:W-:Y:S01]  /*11ce0*/  FMUL.FTZ R40, R140, R2.reuse ;  /* 0x000000028c287220 */ /* 0x080fe20000410000 */
[----:B-1----:R-:W-:Y:S01]  /*11cf0*/  MOV R15, R61 ;  /* 0x0000003d000f7202 */ /* 0x002fe20000000f00 */
[-C--:B------:R-:W-:Y:S01]  /*11d00*/  FMUL.FTZ R61, R145, R2.reuse ;  /* 0x00000002913d7220 */ /* 0x080fe20000410000 */
[-C--:B------:R-:W-:Y:S01]  /*11d10*/  FMUL.FTZ R41, R141, R2.reuse ;  /* 0x000000028d297220 */ /* 0x080fe20000410000 */
[-C--:B------:R-:W-:Y:S01]  /*11d20*/  FMUL.FTZ R136, R136, R2.reuse ;  /* 0x0000000288887220 */ /* 0x080fe20000410000 */
[-C--:B------:R-:W-:Y:S01]  /*11d30*/  FMUL.FTZ R137, R137, R2.reuse ;  /* 0x0000000289897220 */ /* 0x080fe20000410000 */
[----:B------:R-:W-:Y:S01]  /*11d40*/  FFMA.FTZ R20, R20, R2, R11 ;  /* 0x0000000214147223 */ /* 0x000fe2000001000b */
[----:B------:R-:W-:-:S02]  /*11d50*/  FSEL R2, R7, -INF , P3 ;  /* 0xff80000007027808 */ /* 0x000fc40001800000 */
[----:B------:R-:W-:Y:S02]  /*11d60*/  ISETP.GE.AND P1, PT, R70, R229, PT ;  /* 0x000000e54600720c */ /* 0x000fe40003f26270 */
[----:B------:R-:W-:Y:S02]  /*11d70*/  FSEL R7, R2, -INF , !P5 ;  /* 0xff80000002077808 */ /* 0x000fe40006800000 */
[----:B------:R-:W-:Y:S01]  /*11d80*/  FSEL R2, R160, -INF , P1 ;  /* 0xff800000a0027808 */ /* 0x000fe20000800000 */
[----:B------:R-:W-:-:S04]  /*11d90*/  IMAD.MOV.U32 R160, RZ, RZ, R15 ;  /* 0x000000ffffa07224 */ /* 0x000fc800078e000f */
[----:B------:R-:W-:Y:S02]  /*11da0*/  IMAD.MOV.U32 R157, RZ, RZ, R160 ;  /* 0x000000ffff9d7224 */ /* 0x000fe400078e00a0 */
[----:B-----5:R-:W-:Y:S02]  /*11db0*/  IMAD.MOV.U32 R160, RZ, RZ, R4 ;  /* 0x000000ffffa07224 */ /* 0x020fe400078e0004 */
[----:B------:R-:W5:Y:S01]  /*11dc0*/  LDL.LU R4, [R1+0x10c] ;  /* 0x00010c0001047983 */ /* 0x000f620000300800 */
[-C--:B------:R-:W-:Y:S02]  /*11dd0*/  ISETP.GE.AND P4, PT, R70, R230.reuse, PT ;  /* 0x000000e64600720c */ /* 0x080fe40003f86270 */
[C---:B------:R-:W-:Y:S01]  /*11de0*/  ISETP.GE.AND P0, PT, R69.reuse, R229, PT ;  /* 0x000000e54500720c */ /* 0x040fe20003f06270 */
[----:B------:R-:W-:Y:S01]  /*11df0*/  IMAD.MOV.U32 R15, RZ, RZ, R9 ;  /* 0x000000ffff0f7224 */ /* 0x000fe200078e0009 */
[----:B------:R-:W-:Y:S02]  /*11e00*/  FSEL R9, R2, -INF , !P4 ;  /* 0xff80000002097808 */ /* 0x000fe40006000000 */
[----:B------:R-:W-:-:S02]  /*11e10*/  ISETP.GE.AND P6, PT, R69, R230, PT ;  /* 0x000000e64500720c */ /* 0x000fc40003fc6270 */
[----:B------:R-:W-:Y:S02]  /*11e20*/  FSEL R2, R8, -INF , P0 ;  /* 0xff80000008027808 */ /* 0x000fe40000000000 */
[----:B------:R-:W-:Y:S02]  /*11e30*/  ISETP.GE.AND P3, PT, R71, R229, PT ;  /* 0x000000e54700720c */ /* 0x000fe40003f66270 */
[----:B------:R-:W-:Y:S02]  /*11e40*/  FSEL R8, R2, -INF , !P6 ;  /* 0xff80000002087808 */ /* 0x000fe40007000000 */
[----:B------:R-:W-:Y:S01]  /*11e50*/  FSEL R2, R156, -INF , P3 ;  /* 0xff8000009c027808 */ /* 0x000fe20001800000 */
[----:B------:R-:W-:Y:S02]  /*11e60*/  IMAD.MOV.U32 R156, RZ, RZ, R164 ;  /* 0x000000ffff9c7224 */ /* 0x000fe400078e00a4 */
[----:B------:R-:W-:Y:S02]  /*11e70*/  IMAD.MOV.U32 R164, RZ, RZ, R27 ;  /* 0x000000ffffa47224 */ /* 0x000fe400078e001b */
[----:B------:R-:W-:-:S02]  /*11e80*/  IMAD.MOV.U32 R153, RZ, RZ, R160 ;  /* 0x000000ffff997224 */ /* 0x000fc400078e00a0 */
[----:B------:R-:W-:Y:S02]  /*11e90*/  IMAD.MOV.U32 R148, RZ, RZ, R157 ;  /* 0x000000ffff947224 */ /* 0x000fe400078e009d */
[----:B------:R-:W-:Y:S02]  /*11ea0*/  IMAD.MOV.U32 R157, RZ, RZ, R164 ;  /* 0x000000ffff9d7224 */ /* 0x000fe400078e00a4 */
[----:B------:R-:W-:Y:S01]  /*11eb0*/  IMAD.MOV.U32 R164, RZ, RZ, R66 ;  /* 0x000000ffffa47224 */ /* 0x000fe200078e0042 */
[----:B-----5:R-:W-:Y:S01]  /*11ec0*/  MOV R160, R4 ;  /* 0x0000000400a07202 */ /* 0x020fe20000000f00 */
[----:B------:R-:W-:Y:S02]  /*11ed0*/  IMAD.MOV.U32 R4, RZ, RZ, R64 ;  /* 0x000000ffff047224 */ /* 0x000fe400078e0040 */
[----:B------:R-:W-:Y:S02]  /*11ee0*/  IMAD.MOV.U32 R64, RZ, RZ, R67 ;  /* 0x000000ffff407224 */ /* 0x000fe400078e0043 */
[----:B------:R-:W5:Y:S04]  /*11ef0*/  LDL.LU R67, [R1+0xc8] ;  /* 0x0000c80001437983 */ /* 0x000f680000300800 */
[----:B------:R-:W2:Y:S01]  /*11f00*/  LDL.LU R66, [R1+0xe8] ;  /* 0x0000e80001427983 */ /* 0x000ea20000300800 */
[----:B------:R-:W-:-:S02]  /*11f10*/  ISETP.GE.AND P5, PT, R71, R230, PT ;  /* 0x000000e64700720c */ /* 0x000fc40003fa6270 */
[----:B------:R-:W-:Y:S02]  /*11f20*/  ISETP.GE.AND P1, PT, R72, R229, PT ;  /* 0x000000e54800720c */ /* 0x000fe40003f26270 */
[----:B------:R-:W-:Y:S01]  /*11f30*/  MOV R152, R161 ;  /* 0x000000a100987202 */ /* 0x000fe20000000f00 */
[----:B------:R-:W-:Y:S02]  /*11f40*/  IMAD.MOV.U32 R161, RZ, RZ, R165 ;  /* 0x000000ffffa17224 */ /* 0x000fe400078e00a5 */
[----:B------:R-:W-:Y:S01]  /*11f50*/  IMAD.MOV.U32 R165, RZ, RZ, R10 ;  /* 0x000000ffffa57224 */ /* 0x000fe200078e000a */
[----:B------:R-:W-:Y:S02]  /*11f60*/  FSEL R10, R2, -INF , !P5 ;  /* 0xff800000020a7808 */ /* 0x000fe40006800000 */
[----:B------:R-:W-:Y:S02]  /*11f70*/  ISETP.GE.AND P4, PT, R72, R230, PT ;  /* 0x000000e64800720c */ /* 0x000fe40003f86270 */
[----:B------:R-:W-:-:S02]  /*11f80*/  FSEL R2, R42, -INF , P1 ;  /* 0xff8000002a027808 */ /* 0x000fc40000800000 */
[----:B------:R-:W-:Y:S02]  /*11f90*/  ISETP.GE.AND P0, PT, R73, R229, PT ;  /* 0x000000e54900720c */ /* 0x000fe40003f06270 */
[----:B------:R-:W-:Y:S02]  /*11fa0*/  FSEL R42, R2, -INF , !P4 ;  /* 0xff800000022a7808 */ /* 0x000fe40006000000 */
[----:B------:R-:W-:Y:S01]  /*11fb0*/  FSEL R2, R152, -INF , P0 ;  /* 0xff80000098027808 */ /* 0x000fe20000000000 */
[----:B------:R-:W-:Y:S02]  /*11fc0*/  IMAD.MOV.U32 R152, RZ, RZ, R165 ;  /* 0x000000ffff987224 */ /* 0x000fe400078e00a5 */
[----:B------:R-:W-:Y:S02]  /*11fd0*/  IMAD.MOV.U32 R165, RZ, RZ, R3 ;  /* 0x000000ffffa57224 */ /* 0x000fe400078e0003 */
[----:B------:R-:W-:Y:S02]  /*11fe0*/  IMAD.MOV.U32 R149, RZ, RZ, R153 ;  /* 0x000000ffff957224 */ /* 0x000fe400078e0099 */
[----:B------:R-:W-:-:S02]  /*11ff0*/  IMAD.MOV.U32 R153, RZ, RZ, R157 ;  /* 0x000000ffff997224 */ /* 0x000fc400078e009d */
[----:B------:R-:W-:Y:S01]  /*12000*/  IMAD.MOV.U32 R157, RZ, RZ, R165 ;  /* 0x000000ffff9d7224 */ /* 0x000fe200078e00a5 */
[----:B------:R-:W-:Y:S01]  /*12010*/  MOV R165, R55 ;  /* 0x0000003700a57202 */ /* 0x000fe20000000f00 */
[----:B------:R-:W-:Y:S01]  /*12020*/  IMAD.MOV.U32 R55, RZ, RZ, R64 ;  /* 0x000000ffff377224 */ /* 0x000fe200078e0040 */
[----:B------:R-:W-:Y:S02]  /*12030*/  ISETP.GE.AND P6, PT, R73, R230, PT ;  /* 0x000000e64900720c */ /* 0x000fe40003fc6270 */
[----:B------:R-:W-:Y:S01]  /*12040*/  ISETP.GE.AND P3, PT, R74, R229, PT ;  /* 0x000000e54a00720c */ /* 0x000fe20003f66270 */
[----:B--2---:R-:W-:Y:S02]  /*12050*/  IMAD.MOV.U32 R64, RZ, RZ, R66 ;  /* 0x000000ffff407224 */ /* 0x004fe400078e0042 */
[----:B------:R-:W2:Y:S01]  /*12060*/  LDL.LU R66, [R1+0xf8] ;  /* 0x0000f80001427983 */ /* 0x000ea20000300800 */
[----:B------:R-:W-:Y:S01]  /*12070*/  IMAD.MOV.U32 R3, RZ, RZ, R43 ;  /* 0x000000ffff037224 */ /* 0x000fe200078e002b */
[----:B------:R-:W-:-:S02]  /*12080*/  FSEL R43, R2, -INF , !P6 ;  /* 0xff800000022b7808 */ /* 0x000fc40007000000 */
[-C--:B------:R-:W-:Y:S02]  /*12090*/  ISETP.GE.AND P5, PT, R74, R230.reuse, PT ;  /* 0x000000e64a00720c */ /* 0x080fe40003fa6270 */
[----:B------:R-:W-:Y:S02]  /*120a0*/  FSEL R2, R53, -INF , P3 ;  /* 0xff80000035027808 */ /* 0x000fe40001800000 */
[CC--:B------:R-:W-:Y:S02]  /*120b0*/  ISETP.GE.AND P1, PT, R75.reuse, R229.reuse, PT ;  /* 0x000000e54b00720c */ /* 0x0c0fe40003f26270 */
[----:B------:R-:W-:Y:S02]  /*120c0*/  FSEL R53, R2, -INF , !P5 ;  /* 0xff80000002357808 */ /* 0x000fe40006800000 */
[----:B------:R-:W-:Y:S02]  /*120d0*/  ISETP.GE.AND P4, PT, R75, R230, PT ;  /* 0x000000e64b00720c */ /* 0x000fe40003f86270 */
[----:B------:R-:W-:Y:S01]  /*120e0*/  FSEL R2, R148, -INF , P1 ;  /* 0xff80000094027808 */ /* 0x000fe20000800000 */
[----:B------:R-:W-:Y:S01]  /*120f0*/  IMAD.MOV.U32 R148, RZ, RZ, R160 ;  /* 0x000000ffff947224 */ /* 0x000fe200078e00a0 */
[----:B------:R-:W-:Y:S01]  /*12100*/  ISETP.GE.AND P0, PT, R76, R229, PT ;  /* 0x000000e54c00720c */ /* 0x000fe20003f06270 */
[----:B------:R-:W-:-:S02]  /*12110*/  IMAD.MOV.U32 R160, RZ, RZ, R164 ;  /* 0x000000ffffa07224 */ /* 0x000fc400078e00a4 */
[----:B------:R-:W-:Y:S01]  /*12120*/  IMAD.MOV.U32 R164, RZ, RZ, R52 ;  /* 0x000000ffffa47224 */ /* 0x000fe200078e0034 */
[----:B------:R-:W-:Y:S02]  /*12130*/  FSEL R52, R2, -INF , !P4 ;  /* 0xff80000002347808 */ /* 0x000fe40006000000 */
[-C--:B------:R-:W-:Y:S02]  /*12140*/  ISETP.GE.AND P6, PT, R76, R230.reuse, PT ;  /* 0x000000e64c00720c */ /* 0x080fe40003fc6270 */
[----:B------:R-:W-:Y:S02]  /*12150*/  FSEL R2, R54, -INF , P0 ;  /* 0xff80000036027808 */ /* 0x000fe40000000000 */
[-C--:B------:R-:W-:Y:S02]  /*12160*/  ISETP.GE.AND P3, PT, R77, R229.reuse, PT ;  /* 0x000000e54d00720c */ /* 0x080fe40003f66270 */
[----:B------:R-:W-:Y:S02]  /*12170*/  FSEL R54, R2, -INF , !P6 ;  /* 0xff80000002367808 */ /* 0x000fe40007000000 */
[----:B------:R-:W-:Y:S01]  /*12180*/  FSEL R2, R149, -INF , P3 ;  /* 0xff80000095027808 */ /* 0x000fe20001800000 */
[----:B------:R-:W-:Y:S01]  /*12190*/  IMAD.MOV.U32 R149, RZ, RZ, R148 ;  /* 0x000000ffff957224 */ /* 0x000fe200078e0094 */
[----:B------:R-:W-:Y:S01]  /*121a0*/  ISETP.GE.AND P5, PT, R77, R230, PT ;  /* 0x000000e64d00720c */ /* 0x000fe20003fa6270 */
[----:B------:R-:W-:Y:S01]  /*121b0*/  IMAD.MOV.U32 R148, RZ, RZ, R157 ;  /* 0x000000ffff947224 */ /* 0x000fe200078e009d */
[----:B------:R-:W-:Y:S01]  /*121c0*/  ISETP.GE.AND P1, PT, R78, R229, PT ;  /* 0x000000e54e00720c */ /* 0x000fe20003f26270 */
[----:B------:R-:W-:-:S02]  /*121d0*/  IMAD.MOV.U32 R157, RZ, RZ, R156 ;  /* 0x000000ffff9d7224 */ /* 0x000fc400078e009c */
[----:B------:R-:W-:Y:S02]  /*121e0*/  IMAD.MOV.U32 R156, RZ, RZ, R161 ;  /* 0x000000ffff9c7224 */ /* 0x000fe400078e00a1 */
[----:B------:R-:W-:Y:S01]  /*121f0*/  IMAD.MOV.U32 R161, RZ, RZ, R55 ;  /* 0x000000ffffa17224 */ /* 0x000fe200078e0037 */
[----:B------:R-:W-:Y:S02]  /*12200*/  FSEL R55, R2, -INF , !P5 ;  /* 0xff80000002377808 */ /* 0x000fe40006800000 */
[----:B------:R-:W-:Y:S02]  /*12210*/  ISETP.GE.AND P4, PT, R78, R230, PT ;  /* 0x000000e64e00720c */ /* 0x000fe40003f86270 */
[----:B------:R-:W-:Y:S02]  /*12220*/  FSEL R2, R65, -INF , P1 ;  /* 0xff80000041027808 */ /* 0x000fe40000800000 */
[----:B------:R-:W-:Y:S02]  /*12230*/  ISETP.GE.AND P0, PT, R79, R229, PT ;  /* 0x000000e54f00720c */ /* 0x000fe40003f06270 */
[----:B------:R-:W-:-:S02]  /*12240*/  FSEL R65, R2, -INF , !P4 ;  /* 0xff80000002417808 */ /* 0x000fc40006000000 */
[-C--:B------:R-:W-:Y:S02]  /*12250*/  ISETP.GE.AND P6, PT, R79, R230.reuse, PT ;  /* 0x000000e64f00720c */ /* 0x080fe40003fc6270 */
[----:B------:R-:W-:Y:S02]  /*12260*/  FSEL R2, R149, -INF , P0 ;  /* 0xff80000095027808 */ /* 0x000fe40000000000 */
[-C--:B------:R-:W-:Y:S01]  /*12270*/  ISETP.GE.AND P3, PT, R80, R229.reuse, PT ;  /* 0x000000e55000720c */ /* 0x080fe20003f66270 */
[----:B------:R-:W-:Y:S01]  /*12280*/  IMAD.MOV.U32 R149, RZ, RZ, R64 ;  /* 0x000000ffff957224 */ /* 0x000fe200078e0040 */
[----:B------:R-:W-:Y:S02]  /*12290*/  FSEL R64, R2, -INF , !P6 ;  /* 0xff80000002407808 */ /* 0x000fe40007000000 */
[----:B------:R-:W-:Y:S02]  /*122a0*/  ISETP.GE.AND P5, PT, R80, R230, PT ;  /* 0x000000e65000720c */ /* 0x000fe40003fa6270 */
[----:B------:R-:W-:-:S02]  /*122b0*/  ISETP.GE.AND P1, PT, R82, R229, PT ;  /* 0x000000e55200720c */ /* 0x000fc40003f26270 */
[-C--:B------:R-:W-:Y:S02]  /*122c0*/  ISETP.GE.AND P4, PT, R82, R230.reuse, PT ;  /* 0x000000e65200720c */ /* 0x080fe40003f86270 */
[C---:B------:R-:W-:Y:S02]  /*122d0*/  ISETP.GE.AND P0, PT, R83.reuse, R229, PT ;  /* 0x000000e55300720c */ /* 0x040fe40003f06270 */
[----:B------:R-:W-:Y:S02]  /*122e0*/  ISETP.GE.AND P6, PT, R83, R230, PT ;  /* 0x000000e65300720c */ /* 0x000fe40003fc6270 */
[----:B------:R-:W-:Y:S01]  /*122f0*/  MOV R144, R196 ;  /* 0x000000c400907202 */ /* 0x000fe20000000f00 */
[----:B------:R-:W-:Y:S02]  /*12300*/  IMAD.MOV.U32 R141, RZ, RZ, R209 ;  /* 0x000000ffff8d7224 */ /* 0x000fe400078e00d1 */
[----:B------:R-:W-:Y:S02]  /*12310*/  IMAD.MOV.U32 R145, RZ, RZ, R205 ;  /* 0x000000ffff917224 */ /* 0x000fe400078e00cd */
[----:B------:R-:W-:-:S02]  /*12320*/  IMAD.MOV.U32 R70, RZ, RZ, R208 ;  /* 0x000000ffff467224 */ /* 0x000fc400078e00d0 */
[----:B------:R-:W-:Y:S01]  /*12330*/  IMAD.MOV.U32 R140, RZ, RZ, R204 ;  /* 0x000000ffff8c7224 */ /* 0x000fe200078e00cc */
[----:B--2---:R-:W-:-:S04]  /*12340*/  FSEL R2, R66, -INF , P3 ;  /* 0xff80000042027808 */ /* 0x004fc80001800000 */
[----:B------:R-:W-:Y:S02]  /*12350*/  FSEL R66, R2, -INF , !P5 ;  /* 0xff80000002427808 */ /* 0x000fe40006800000 */
[----:B------:R-:W-:Y:S01]  /*12360*/  FSEL R2, R148, -INF , P1 ;  /* 0xff80000094027808 */ /* 0x000fe20000800000 */
[----:B------:R-:W-:Y:S02]  /*12370*/  IMAD.MOV.U32 R148, RZ, RZ, R153 ;  /* 0x000000ffff947224 */ /* 0x000fe400078e0099 */
[----:B------:R-:W-:Y:S02]  /*12380*/  IMAD.MOV.U32 R153, RZ, RZ, R152 ;  /* 0x000000ffff997224 */ /* 0x000fe400078e0098 */
[----:B-----5:R-:W-:Y:S01]  /*12390*/  IMAD.MOV.U32 R152, RZ, RZ, R67 ;  /* 0x000000ffff987224 */ /* 0x020fe200078e0043 */
[----:B------:R-:W-:Y:S02]  /*123a0*/  FSEL R67, R2, -INF , !P4 ;  /* 0xff80000002437808 */ /* 0x000fe40006000000 */
[----:B------:R-:W-:-:S02]  /*123b0*/  FSEL R2, R149, -INF , P0 ;  /* 0xff80000095027808 */ /* 0x000fc40000000000 */
[CC--:B------:R-:W-:Y:S02]  /*123c0*/  ISETP.GE.AND P3, PT, R85.reuse, R229.reuse, PT ;  /* 0x000000e55500720c */ /* 0x0c0fe40003f66270 */
[----:B------:R-:W-:Y:S02]  /*123d0*/  ISETP.GE.AND P1, PT, R86, R229, PT ;  /* 0x000000e55600720c */ /* 0x000fe40003f26270 */
[----:B------:R-:W-:Y:S02]  /*123e0*/  FSEL R73, R2, -INF , !P6 ;  /* 0xff80000002497808 */ /* 0x000fe40007000000 */
[-C--:B------:R-:W-:Y:S02]  /*123f0*/  ISETP.GE.AND P5, PT, R85, R230.reuse, PT ;  /* 0x000000e65500720c */ /* 0x080fe40003fa6270 */
[----:B------:R-:W-:Y:S02]  /*12400*/  ISETP.GE.AND P4, PT, R86, R230, PT ;  /* 0x000000e65600720c */ /* 0x000fe40003f86270 */
[----:B------:R-:W-:-:S02]  /*12410*/  FSEL R3, R3, -INF , P3 ;  /* 0xff80000003037808 */ /* 0x000fc40001800000 */
[----:B------:R-:W-:Y:S02]  /*12420*/  FSEL R2, R148, -INF , P1 ;  /* 0xff80000094027808 */ /* 0x000fe40000800000 */
[-C--:B------:R-:W-:Y:S02]  /*12430*/  ISETP.GE.AND P0, PT, R87, R229.reuse, PT ;  /* 0x000000e55700720c */ /* 0x080fe40003f06270 */
[----:B------:R-:W-:Y:S02]  /*12440*/  ISETP.GE.AND P3, PT, R91, R229, PT ;  /* 0x000000e55b00720c */ /* 0x000fe40003f66270 */
[----:B------:R-:W-:Y:S02]  /*12450*/  FSEL R72, R3, -INF , !P5 ;  /* 0xff80000003487808 */ /* 0x000fe40006800000 */
[----:B------:R-:W-:Y:S02]  /*12460*/  FSEL R74, R2, -INF , !P4 ;  /* 0xff800000024a7808 */ /* 0x000fe40006000000 */
[----:B------:R-:W-:-:S02]  /*12470*/  ISETP.GE.AND P5, PT, R91, R230, PT ;  /* 0x000000e65b00720c */ /* 0x000fc40003fa6270 */
[----:B------:R-:W-:Y:S02]  /*12480*/  FSEL R3, R153, -INF , P0 ;  /* 0xff80000099037808 */ /* 0x000fe40000000000 */
[----:B------:R-:W-:Y:S02]  /*12490*/  FSEL R2, R152, -INF , P3 ;  /* 0xff80000098027808 */ /* 0x000fe40001800000 */
[-C--:B------:R-:W-:Y:S02]  /*124a0*/  ISETP.GE.AND P1, PT, R90, R229.reuse, PT ;  /* 0x000000e55a00720c */ /* 0x080fe40003f26270 */
[----:B------:R-:W-:Y:S02]  /*124b0*/  ISETP.GE.AND P0, PT, R92, R229, PT ;  /* 0x000000e55c00720c */ /* 0x000fe40003f06270 */
[----:B------:R-:W-:Y:S02]  /*124c0*/  FSEL R77, R2, -INF , !P5 ;  /* 0xff800000024d7808 */ /* 0x000fe40006800000 */
[----:B------:R-:W-:-:S02]  /*124d0*/  ISETP.GE.AND P6, PT, R87, R230, PT ;  /* 0x000000e65700720c */ /* 0x000fc40003fc6270 */
        /* <DEDUP_REMOVED lines=8> */
[----:B------:R-:W-:Y:S02]  /*12560*/  FSEL R78, R2, -INF , !P3 ;  /* 0xff800000024e7808 */ /* 0x000fe40005800000 */
[----:B------:R-:W-:Y:S02]  /*12570*/  ISETP.GE.AND P4, PT, R95, R230, PT ;  /* 0x000000e65f00720c */ /* 0x000fe40003f86270 */
[----:B------:R-:W-:Y:S02]  /*12580*/  FSEL R3, R156, -INF , P1 ;  /* 0xff8000009c037808 */ /* 0x000fe40000800000 */
[----:B------:R-:W-:-:S02]  /*12590*/  FSEL R2, R161, -INF , P5 ;  /* 0xff800000a1027808 */ /* 0x000fc40002800000 */
[-C--:B------:R-:W-:Y:S02]  /*125a0*/  ISETP.GE.AND P0, PT, R94, R229.reuse, PT ;  /* 0x000000e55e00720c */ /* 0x080fe40003f06270 */
[----:B------:R-:W-:Y:S02]  /*125b0*/  ISETP.GE.AND P1, PT, R96, R229, PT ;  /* 0x000000e56000720c */ /* 0x000fe40003f26270 */
[----:B------:R-:W-:Y:S02]  /*125c0*/  FSEL R83, R2, -INF , !P4 ;  /* 0xff80000002537808 */ /* 0x000fe40006000000 */
[-C--:B------:R-:W-:Y:S02]  /*125d0*/  ISETP.GE.AND P6, PT, R93, R230.reuse, PT ;  /* 0x000000e65d00720c */ /* 0x080fe40003fc6270 */
[-C--:B------:R-:W-:Y:S02]  /*125e0*/  ISETP.GE.AND P3, PT, R94, R230.reuse, PT ;  /* 0x000000e65e00720c */ /* 0x080fe40003f66270 */
[----:B------:R-:W-:-:S02]  /*125f0*/  ISETP.GE.AND P5, PT, R96, R230, PT ;  /* 0x000000e66000720c */ /* 0x000fc40003fa6270 */
[----:B------:R-:W-:Y:S02]  /*12600*/  FSEL R4, R160, -INF , P0 ;  /* 0xff800000a0047808 */ /* 0x000fe40000000000 */
[----:B------:R-:W-:Y:S02]  /*12610*/  FSEL R2, R165, -INF , P1 ;  /* 0xff800000a5027808 */ /* 0x000fe40000800000 */
[-C--:B------:R-:W-:Y:S02]  /*12620*/  ISETP.GE.AND P0, PT, R97, R229.reuse, PT ;  /* 0x000000e56100720c */ /* 0x080fe40003f06270 */
[----:B------:R-:W-:Y:S02]  /*12630*/  ISETP.GE.AND P4, PT, R99, R229, PT ;  /* 0x000000e56300720c */ /* 0x000fe40003f86270 */
[----:B------:R-:W-:Y:S02]  /*12640*/  FSEL R79, R3, -INF , !P6 ;  /* 0xff800000034f7808 */ /* 0x000fe40007000000 */
[----:B------:R-:W-:-:S02]  /*12650*/  FSEL R82, R4, -INF , !P3 ;  /* 0xff80000004527808 */ /* 0x000fc40005800000 */
[----:B------:R-:W-:Y:S02]  /*12660*/  FSEL R85, R2, -INF , !P5 ;  /* 0xff80000002557808 */ /* 0x000fe40006800000 */
[----:B------:R-:W-:Y:S02]  /*12670*/  ISETP.GE.AND P3, PT, R99, R230, PT ;  /* 0x000000e66300720c */ /* 0x000fe40003f66270 */
[----:B------:R-:W-:Y:S02]  /*12680*/  FSEL R3, R164, -INF , P0 ;  /* 0xff800000a4037808 */ /* 0x000fe40000000000 */
[----:B------:R-:W-:Y:S02]  /*12690*/  FSEL R2, R15, -INF , P4 ;  /* 0xff8000000f027808 */ /* 0x000fe40002000000 */
[-C--:B------:R-:W-:Y:S02]  /*126a0*/  ISETP.GE.AND P1, PT, R98, R229.reuse, PT ;  /* 0x000000e56200720c */ /* 0x080fe40003f26270 */
[----:B------:R-:W-:-:S02]  /*126b0*/  ISETP.GE.AND P0, PT, R100, R229, PT ;  /* 0x000000e56400720c */ /* 0x000fc40003f06270 */
[----:B------:R-:W-:Y:S02]  /*126c0*/  FSEL R90, R2, -INF , !P3 ;  /* 0xff800000025a7808 */ /* 0x000fe40005800000 */
[-C--:B------:R-:W-:Y:S02]  /*126d0*/  ISETP.GE.AND P6, PT, R97, R230.reuse, PT ;  /* 0x000000e66100720c */ /* 0x080fe40003fc6270 */
[-C--:B------:R-:W-:Y:S02]  /*126e0*/  ISETP.GE.AND P5, PT, R98, R230.reuse, PT ;  /* 0x000000e66200720c */ /* 0x080fe40003fa6270 */
[----:B------:R-:W-:Y:S02]  /*126f0*/  ISETP.GE.AND P4, PT, R100, R230, PT ;  /* 0x000000e66400720c */ /* 0x000fe40003f86270 */
[----:B----4-:R-:W-:Y:S02]  /*12700*/  FSEL R4, R6, -INF , P1 ;  /* 0xff80000006047808 */ /* 0x010fe40000800000 */
[----:B------:R-:W-:-:S02]  /*12710*/  FSEL R2, R12, -INF , P0 ;  /* 0xff8000000c027808 */ /* 0x000fc40000000000 */
[-C--:B------:R-:W-:Y:S02]  /*12720*/  ISETP.GE.AND P1, PT, R101, R229.reuse, PT ;  /* 0x000000e56500720c */ /* 0x080fe40003f26270 */
[----:B------:R-:W-:Y:S02]  /*12730*/  ISETP.GE.AND P3, PT, R103, R229, PT ;  /* 0x000000e56700720c */ /* 0x000fe40003f66270 */
[----:B------:R-:W-:Y:S02]  /*12740*/  FSEL R86, R3, -INF , !P6 ;  /* 0xff80000003567808 */ /* 0x000fe40007000000 */
        /* <DEDUP_REMOVED lines=11> */
[----:B---3--:R-:W-:Y:S02]  /*12800*/  FSEL R4, R17, -INF , P0 ;  /* 0xff80000011047808 */ /* 0x008fe40000000000 */
[----:B------:R-:W-:Y:S02]  /*12810*/  FSEL R2, R18, -INF , P1 ;  /* 0xff80000012027808 */ /* 0x000fe40000800000 */
[-C--:B------:R-:W-:Y:S02]  /*12820*/  ISETP.GE.AND P0, PT, R105, R229.reuse, PT ;  /* 0x000000e56900720c */ /* 0x080fe40003f06270 */
[----:B------:R-:W-:-:S02]  /*12830*/  ISETP.GE.AND P5, PT, R107, R229, PT ;  /* 0x000000e56b00720c */ /* 0x000fc40003fa6270 */
[----:B------:R-:W-:Y:S02]  /*12840*/  FSEL R92, R3, -INF , !P6 ;  /* 0xff800000035c7808 */ /* 0x000fe40007000000 */
[----:B------:R-:W-:Y:S02]  /*12850*/  FSEL R93, R4, -INF , !P4 ;  /* 0xff800000045d7808 */ /* 0x000fe40006000000 */
[----:B------:R-:W-:Y:S02]  /*12860*/  FSEL R95, R2, -INF , !P3 ;  /* 0xff800000025f7808 */ /* 0x000fe40005800000 */
[-C--:B------:R-:W-:Y:S02]  /*12870*/  ISETP.GE.AND P4, PT, R107, R230.reuse, PT ;  /* 0x000000e66b00720c */ /* 0x080fe40003f86270 */
[----:B------:R-:W-:Y:S02]  /*12880*/  FSEL R3, R19, -INF , P0 ;  /* 0xff80000013037808 */ /* 0x000fe40000000000 */
[----:B------:R-:W-:Y:S01]  /*12890*/  FSEL R2, R21, -INF , P5 ;  /* 0xff80000015027808 */ /* 0x000fe20002800000 */
[----:B------:R-:W-:Y:S01]  /*128a0*/  IMAD.MOV.U32 R152, RZ, RZ, R185 ;  /* 0x000000ffff987224 */ /* 0x000fe200078e00b9 */
[-C--:B------:R-:W-:Y:S01]  /*128b0*/  ISETP.GE.AND P1, PT, R106, R229.reuse, PT ;  /* 0x000000e56a00720c */ /* 0x080fe20003f26270 */
[----:B------:R-:W-:Y:S01]  /*128c0*/  IMAD.MOV.U32 R148, RZ, RZ, R193 ;  /* 0x000000ffff947224 */ /* 0x000fe200078e00c1 */
        /* <DEDUP_REMOVED lines=8> */
[----:B------:R-:W-:Y:S01]  /*12950*/  FSEL R4, R26, -INF , P1 ;  /* 0xff8000001a047808 */ /* 0x000fe20000800000 */
[----:B------:R-:W-:Y:S01]  /*12960*/  LDSM.16.MT88.4 R12, [R220+0xa000] ;  /* 0x00a00000dc0c783b */ /* 0x000fe20000004200 */
[----:B------:R-:W-:-:S02]  /*12970*/  FSEL R2, R250, -INF , P0 ;  /* 0xff800000fa027808 */ /* 0x000fc40000000000 */
[C---:B------:R-:W-:Y:S01]  /*12980*/  ISETP.GE.AND P4, PT, R111.reuse, R229, PT ;  /* 0x000000e56f00720c */ /* 0x040fe20003f86270 */
[----:B------:R-:W-:Y:S01]  /*12990*/  IMAD.MOV.U32 R164, RZ, RZ, R38 ;  /* 0x000000ffffa47224 */ /* 0x000fe200078e0026 */
[----:B------:R-:W-:Y:S01]  /*129a0*/  FSEL R97, R4, -INF , !P3 ;  /* 0xff80000004617808 */ /* 0x000fe20005800000 */
[----:B------:R-:W-:Y:S01]  /*129b0*/  IMAD.MOV.U32 R165, RZ, RZ, R39 ;  /* 0x000000ffffa57224 */ /* 0x000fe200078e0027 */
[----:B------:R-:W-:Y:S01]  /*129c0*/  FSEL R102, R2, -INF , !P5 ;  /* 0xff80000002667808 */ /* 0x000fe20006800000 */
[----:B------:R-:W-:Y:S01]  /*129d0*/  IMAD.MOV.U32 R161, RZ, RZ, R46 ;  /* 0x000000ffffa17224 */ /* 0x000fe200078e002e */
[----:B------:R-:W-:Y:S01]  /*129e0*/  ISETP.GE.AND P3, PT, R111, R230, PT ;  /* 0x000000e66f00720c */ /* 0x000fe20003f66270 */
[----:B------:R-:W-:Y:S01]  /*129f0*/  IMAD.MOV.U32 R156, RZ, RZ, R47 ;  /* 0x000000ffff9c7224 */ /* 0x000fe200078e002f */
[----:B------:R-:W-:Y:S01]  /*12a00*/  FSEL R2, R246, -INF , P4 ;  /* 0xff800000f6027808 */ /* 0x000fe20002000000 */
[----:B------:R-:W-:Y:S03]  /*12a10*/  LDSM.16.MT88.4 R16, [R89+0xa000] ;  /* 0x00a000005910783b */ /* 0x000fe60000004200 */
[----:B------:R-:W-:-:S02]  /*12a20*/  FSEL R185, R2, -INF , !P3 ;  /* 0xff80000002b97808 */ /* 0x000fc40005800000 */
        /* <DEDUP_REMOVED lines=14> */
[----:B------:R-:W-:Y:S02]  /*12b10*/  ISETP.GE.AND P1, PT, R109, R229, PT ;  /* 0x000000e56d00720c */ /* 0x000fe40003f26270 */
[----:B------:R-:W-:Y:S02]  /*12b20*/  FSEL R96, R3, -INF , !P6 ;  /* 0xff80000003607808 */ /* 0x000fe40007000000 */
[----:B------:R-:W-:-:S02]  /*12b30*/  FMNMX3.FTZ R2, R2, R90, R87, !PT ;  /* 0x0000005a02027276 */ /* 0x000fc40007810057 */
[----:B------:R-:W-:Y:S02]  /*12b40*/  ISETP.GE.AND P6, PT, R109, R230, PT ;  /* 0x000000e66d00720c */ /* 0x000fe40003fc6270 */
[----:B------:R-:W-:Y:S02]  /*12b50*/  FSEL R3, R251, -INF , P1 ;  /* 0xff800000fb037808 */ /* 0x000fe40000800000 */
[-C--:B------:R-:W-:Y:S02]  /*12b60*/  ISETP.GE.AND P0, PT, R110, R229.reuse, PT ;  /* 0x000000e56e00720c */ /* 0x080fe40003f06270 */
[----:B------:R-:W-:Y:S02]  /*12b70*/  ISETP.GE.AND P1, PT, R112, R229, PT ;  /* 0x000000e57000720c */ /* 0x000fe40003f26270 */
[----:B------:R-:W-:Y:S02]  /*12b80*/  FMNMX3.FTZ R2, R2, R91, R92, !PT ;  /* 0x0000005b02027276 */ /* 0x000fe4000781005c */
[----:B------:R-:W-:-:S02]  /*12b90*/  FSEL R100, R3, -INF , !P6 ;  /* 0xff80000003647808 */ /* 0x000fc40007000000 */
[-C--:B------:R-:W-:Y:S02]  /*12ba0*/  ISETP.GE.AND P5, PT, R110, R230.reuse, PT ;  /* 0x000000e66e00720c */ /* 0x080fe40003fa6270 */
[----:B------:R-:W-:Y:S02]  /*12bb0*/  ISETP.GE.AND P4, PT, R112, R230, PT ;  /* 0x000000e67000720c */ /* 0x000fe40003f86270 */
[----:B------:R-:W-:Y:S02]  /*12bc0*/  FSEL R4, R247, -INF , P0 ;  /* 0xff800000f7047808 */ /* 0x000fe40000000000 */
[----:B------:R-:W-:Y:S02]  /*12bd0*/  FSEL R3, R242, -INF , P1 ;  /* 0xff800000f2037808 */ /* 0x000fe40000800000 */
[-C--:B------:R-:W-:Y:S02]  /*12be0*/  ISETP.GE.AND P0, PT, R113, R229.reuse, PT ;  /* 0x000000e57100720c */ /* 0x080fe40003f06270 */
[----:B------:R-:W-:-:S02]  /*12bf0*/  ISETP.GE.AND P3, PT, R114, R229, PT ;  /* 0x000000e57200720c */ /* 0x000fc40003f66270 */
[----:B------:R-:W-:Y:S02]  /*12c00*/  FMNMX3.FTZ R2, R2, R94, R93, !PT ;  /* 0x0000005e02027276 */ /* 0x000fe4000781005d */
[----:B------:R-:W-:Y:S02]  /*12c10*/  FSEL R104, R4, -INF , !P5 ;  /* 0xff80000004687808 */ /* 0x000fe40006800000 */
[----:B------:R-:W-:Y:S02]  /*12c20*/  FSEL R193, R3, -INF , !P4 ;  /* 0xff80000003c17808 */ /* 0x000fe40006000000 */
[-C--:B------:R-:W-:Y:S02]  /*12c30*/  ISETP.GE.AND P6, PT, R113, R230.reuse, PT ;  /* 0x000000e67100720c */ /* 0x080fe40003fc6270 */
[----:B------:R-:W-:Y:S02]  /*12c40*/  ISETP.GE.AND P5, PT, R114, R230, PT ;  /* 0x000000e67200720c */ /* 0x000fe40003fa6270 */
[----:B------:R-:W-:-:S02]  /*12c50*/  FSEL R3, R243, -INF , P0 ;  /* 0xff800000f3037808 */ /* 0x000fc40000000000 */
[----:B------:R-:W-:Y:S02]  /*12c60*/  FSEL R4, R238, -INF , P3 ;  /* 0xff800000ee047808 */ /* 0x000fe40001800000 */
[-C--:B------:R-:W-:Y:S02]  /*12c70*/  ISETP.GE.AND P1, PT, R115, R229.reuse, PT ;  /* 0x000000e57300720c */ /* 0x080fe40003f26270 */
[----:B------:R-:W-:Y:S02]  /*12c80*/  ISETP.GE.AND P0, PT, R116, R229, PT ;  /* 0x000000e57400720c */ /* 0x000fe40003f06270 */
[----:B------:R-:W-:Y:S02]  /*12c90*/  FMNMX3.FTZ R2, R2, R95, R96, !PT ;  /* 0x0000005f02027276 */ /* 0x000fe40007810060 */
[----:B------:R-:W-:Y:S02]  /*12ca0*/  FSEL R192, R3, -INF , !P6 ;  /* 0xff80000003c07808 */ /* 0x000fe40007000000 */
[----:B------:R-:W-:-:S02]  /*12cb0*/  FSEL R196, R4, -INF , !P5 ;  /* 0xff80000004c47808 */ /* 0x000fc40006800000 */
[-C--:B------:R-:W-:Y:S02]  /*12cc0*/  ISETP.GE.AND P4, PT, R115, R230.reuse, PT ;  /* 0x000000e67300720c */ /* 0x080fe40003f86270 */
[----:B------:R-:W-:Y:S02]  /*12cd0*/  ISETP.GE.AND P6, PT, R116, R230, PT ;  /* 0x000000e67400720c */ /* 0x000fe40003fc6270 */
[----:B------:R-:W-:Y:S02]  /*12ce0*/  FSEL R4, R239, -INF , P1 ;  /* 0xff800000ef047808 */ /* 0x000fe40000800000 */
[----:B------:R-:W-:Y:S02]  /*12cf0*/  FSEL R3, R218, -INF , P0 ;  /* 0xff800000da037808 */ /* 0x000fe40000000000 */
[----:B------:R-:W-:Y:S02]  /*12d00*/  FMNMX3.FTZ R2, R2, R99, R97, !PT ;  /* 0x0000006302027276 */ /* 0x000fe40007810061 */
[----:B------:R-:W-:-:S02]  /*12d10*/  ISETP.GE.AND P3, PT, R117, R229, PT ;  /* 0x000000e57500720c */ /* 0x000fc40003f66270 */
[----:B------:R-:W-:Y:S02]  /*12d20*/  ISETP.GE.AND P1, PT, R118, R229, PT ;  /* 0x000000e57600720c */ /* 0x000fe40003f26270 */
[----:B------:R-:W-:Y:S02]  /*12d30*/  FSEL R189, R4, -INF , !P4 ;  /* 0xff80000004bd7808 */ /* 0x000fe40006000000 */
[----:B------:R-:W-:Y:S02]  /*12d40*/  FSEL R209, R3, -INF , !P6 ;  /* 0xff80000003d17808 */ /* 0x000fe40007000000 */
[----:B------:R-:W-:Y:S02]  /*12d50*/  FMNMX3.FTZ R2, R2, R102, R100, !PT ;  /* 0x0000006602027276 */ /* 0x000fe40007810064 */
[-C--:B------:R-:W-:Y:S02]  /*12d60*/  ISETP.GE.AND P5, PT, R117, R230.reuse, PT ;  /* 0x000000e67500720c */ /* 0x080fe40003fa6270 */
[----:B------:R-:W-:-:S02]  /*12d70*/  ISETP.GE.AND P4, PT, R118, R230, PT ;  /* 0x000000e67600720c */ /* 0x000fc40003f86270 */
[----:B------:R-:W-:Y:S02]  /*12d80*/  FSEL R4, R219, -INF , P3 ;  /* 0xff800000db047808 */ /* 0x000fe40001800000 */
[----:B------:R-:W-:Y:S02]  /*12d90*/  FSEL R3, R214, -INF , P1 ;  /* 0xff800000d6037808 */ /* 0x000fe40000800000 */
[-C--:B------:R-:W-:Y:S02]  /*12da0*/  ISETP.GE.AND P0, PT, R119, R229.reuse, PT ;  /* 0x000000e57700720c */ /* 0x080fe40003f06270 */
[----:B------:R-:W-:Y:S02]  /*12db0*/  ISETP.GE.AND P3, PT, R120, R229, PT ;  /* 0x000000e57800720c */ /* 0x000fe40003f66270 */
[----:B------:R-:W-:Y:S02]  /*12dc0*/  FMNMX3.FTZ R2, R2, R185, R104, !PT ;  /* 0x000000b902027276 */ /* 0x000fe40007810068 */
[----:B------:R-:W-:-:S02]  /*12dd0*/  FSEL R208, R4, -INF , !P5 ;  /* 0xff80000004d07808 */ /* 0x000fc40006800000 */
[----:B------:R-:W-:Y:S02]  /*12de0*/  FSEL R205, R3, -INF , !P4 ;  /* 0xff80000003cd7808 */ /* 0x000fe40006000000 */
[-C--:B------:R-:W-:Y:S02]  /*12df0*/  ISETP.GE.AND P6, PT, R119, R230.reuse, PT ;  /* 0x000000e67700720c */ /* 0x080fe40003fc6270 */
[----:B------:R-:W-:Y:S02]  /*12e00*/  ISETP.GE.AND P5, PT, R120, R230, PT ;  /* 0x000000e67800720c */ /* 0x000fe40003fa6270 */
[----:B------:R-:W-:Y:S02]  /*12e10*/  FSEL R3, R215, -INF , P0 ;  /* 0xff800000d7037808 */ /* 0x000fe40000000000 */
[----:B------:R-:W-:Y:S02]  /*12e20*/  FSEL R4, R210, -INF , P3 ;  /* 0xff800000d2047808 */ /* 0x000fe40001800000 */
[----:B------:R-:W-:-:S02]  /*12e30*/  ISETP.GE.AND P1, PT, R121, R229, PT ;  /* 0x000000e57900720c */ /* 0x000fc40003f26270 */
[----:B------:R-:W-:Y:S02]  /*12e40*/  ISETP.GE.AND P0, PT, R122, R229, PT ;  /* 0x000000e57a00720c */ /* 0x000fe40003f06270 */
[----:B------:R-:W-:Y:S02]  /*12e50*/  FMNMX3.FTZ R2, R2, R193, R192, !PT ;  /* 0x000000c102027276 */ /* 0x000fe400078100c0 */
[----:B------:R-:W-:Y:S02]  /*12e60*/  FSEL R204, R3, -INF , !P6 ;  /* 0xff80000003cc7808 */ /* 0x000fe40007000000 */
[----:B------:R-:W-:Y:S02]  /*12e70*/  FSEL R210, R4, -INF , !P5 ;  /* 0xff80000004d27808 */ /* 0x000fe40006800000 */
        /* <DEDUP_REMOVED lines=13> */
[----:B------:R-:W-:-:S02]  /*12f50*/  FMNMX3.FTZ R2, R2, R209, R208, !PT ;  /* 0x000000d102027276 */ /* 0x000fc400078100d0 */
[-C--:B------:R-:W-:Y:S02]  /*12f60*/  ISETP.GE.AND P0, PT, R126, R229.reuse, PT ;  /* 0x000000e57e00720c */ /* 0x080fe40003f06270 */
[----:B------:R-:W-:Y:S02]  /*12f70*/  ISETP.GE.AND P3, PT, R127, R229, PT ;  /* 0x000000e57f00720c */ /* 0x000fe40003f66270 */
[----:B------:R-:W-:Y:S02]  /*12f80*/  FSEL R202, R4, -INF , !P5 ;  /* 0xff80000004ca7808 */ /* 0x000fe40006800000 */
[----:B------:R-:W-:Y:S02]  /*12f90*/  FSEL R207, R3, -INF , !P4 ;  /* 0xff80000003cf7808 */ /* 0x000fe40006000000 */
[----:B------:R-:W-:Y:S02]  /*12fa0*/  FMNMX3.FTZ R2, R2, R205, R204, !PT ;  /* 0x000000cd02027276 */ /* 0x000fe400078100cc */
[----:B------:R-:W-:-:S02]  /*12fb0*/  ISETP.GE.AND P6, PT, R126, R230, PT ;  /* 0x000000e67e00720c */ /* 0x000fc40003fc6270 */
[----:B------:R-:W-:Y:S02]  /*12fc0*/  ISETP.GE.AND P5, PT, R127, R230, PT ;  /* 0x000000e67f00720c */ /* 0x000fe40003fa6270 */
[----:B------:R-:W-:Y:S02]  /*12fd0*/  FSEL R3, R203, -INF , P0 ;  /* 0xff800000cb037808 */ /* 0x000fe40000000000 */
[----:B------:R-:W-:Y:S02]  /*12fe0*/  FSEL R4, R198, -INF , P3 ;  /* 0xff800000c6047808 */ /* 0x000fe40001800000 */
[-C--:B------:R-:W-:Y:S02]  /*12ff0*/  ISETP.GE.AND P1, PT, R128, R229.reuse, PT ;  /* 0x000000e58000720c */ /* 0x080fe40003f26270 */
[----:B------:R-:W-:Y:S02]  /*13000*/  ISETP.GE.AND P0, PT, R130, R229, PT ;  /* 0x000000e58200720c */ /* 0x000fe40003f06270 */
[----:B------:R-:W-:-:S02]  /*13010*/  FMNMX3.FTZ R2, R2, R210, R211, !PT ;  /* 0x000000d202027276 */ /* 0x000fc400078100d3 */
[----:B------:R-:W-:Y:S02]  /*13020*/  FSEL R198, R3, -INF , !P6 ;  /* 0xff80000003c67808 */ /* 0x000fe40007000000 */
[----:B------:R-:W-:Y:S02]  /*13030*/  FSEL R203, R4, -INF , !P5 ;  /* 0xff80000004cb7808 */ /* 0x000fe40006800000 */
[-C--:B------:R-:W-:Y:S02]  /*13040*/  ISETP.GE.AND P4, PT, R128, R230.reuse, PT ;  /* 0x000000e68000720c */ /* 0x080fe40003f86270 */
[----:B------:R-:W-:Y:S02]  /*13050*/  ISETP.GE.AND P6, PT, R130, R230, PT ;  /* 0x000000e68200720c */ /* 0x000fe40003fc6270 */
[----:B------:R-:W-:Y:S02]  /*13060*/  FSEL R4, R199, -INF , P1 ;  /* 0xff800000c7047808 */ /* 0x000fe40000800000 */
[----:B------:R-:W-:-:S02]  /*13070*/  FSEL R3, R194, -INF , P0 ;  /* 0xff800000c2037808 */ /* 0x000fc40000000000 */
[-C--:B------:R-:W-:Y:S02]  /*13080*/  ISETP.GE.AND P1, PT, R168, R229.reuse, PT ;  /* 0x000000e5a800720c */ /* 0x080fe40003f26270 */
[----:B------:R-:W-:Y:S02]  /*13090*/  ISETP.GE.AND P3, PT, R131, R229, PT ;  /* 0x000000e58300720c */ /* 0x000fe40003f66270 */
[----:B------:R-:W-:Y:S02]  /*130a0*/  FMNMX3.FTZ R2, R2, R206, R202, !PT ;  /* 0x000000ce02027276 */ /* 0x000fe400078100ca */
[----:B------:R-:W-:Y:S02]  /*130b0*/  FSEL R194, R4, -INF , !P4 ;  /* 0xff80000004c27808 */ /* 0x000fe40006000000 */
[----:B------:R-:W-:Y:S02]  /*130c0*/  FSEL R199, R3, -INF , !P6 ;  /* 0xff80000003c77808 */ /* 0x000fe40007000000 */
[----:B------:R-:W-:-:S02]  /*130d0*/  ISETP.GE.AND P4, PT, R168, R230, PT ;  /* 0x000000e6a800720c */ /* 0x000fc40003f86270 */
[----:B------:R-:W-:Y:S02]  /*130e0*/  FSEL R3, R190, -INF , P1 ;  /* 0xff800000be037808 */ /* 0x000fe40000800000 */
[----:B------:R-:W-:Y:S02]  /*130f0*/  ISETP.GE.AND P5, PT, R131, R230, PT ;  /* 0x000000e68300720c */ /* 0x000fe40003fa6270 */
[----:B------:R-:W-:Y:S02]  /*13100*/  ISETP.GE.AND P0, PT, R169, R229, PT ;  /* 0x000000e5a900720c */ /* 0x000fe40003f06270 */
[----:B------:R-:W-:Y:S02]  /*13110*/  FSEL R4, R195, -INF , P3 ;  /* 0xff800000c3047808 */ /* 0x000fe40001800000 */
[----:B------:R-:W-:Y:S02]  /*13120*/  FMNMX3.FTZ R2, R2, R207, R198, !PT ;  /* 0x000000cf02027276 */ /* 0x000fe400078100c6 */
[----:B------:R-:W-:-:S02]  /*13130*/  ISETP.GE.AND P1, PT, R171, R229, PT ;  /* 0x000000e5ab00720c */ /* 0x000fc40003f26270 */
[----:B------:R-:W-:Y:S02]  /*13140*/  ISETP.GE.AND P3, PT, R170, R229, PT ;  /* 0x000000e5aa00720c */ /* 0x000fe40003f66270 */
[----:B------:R-:W-:Y:S02]  /*13150*/  FSEL R195, R3, -INF , !P4 ;  /* 0xff80000003c37808 */ /* 0x000fe40006000000 */
[----:B------:R-:W-:Y:S02]  /*13160*/  ISETP.GE.AND P6, PT, R169, R230, PT ;  /* 0x000000e6a900720c */ /* 0x000fe40003fc6270 */
[----:B------:R-:W-:Y:S02]  /*13170*/  FSEL R190, R4, -INF , !P5 ;  /* 0xff80000004be7808 */ /* 0x000fe40006800000 */
[----:B------:R-:W-:Y:S02]  /*13180*/  FSEL R3, R191, -INF , P0 ;  /* 0xff800000bf037808 */ /* 0x000fe40000000000 */
[----:B------:R-:W-:-:S02]  /*13190*/  FMNMX3.FTZ R2, R2, R203, R194, !PT ;  /* 0x000000cb02027276 */ /* 0x000fc400078100c2 */
[----:B------:R-:W-:Y:S02]  /*131a0*/  FSEL R5, R187, -INF , P1 ;  /* 0xff800000bb057808 */ /* 0x000fe40000800000 */
[-C--:B------:R-:W-:Y:S02]  /*131b0*/  ISETP.GE.AND P0, PT, R172, R229.reuse, PT ;  /* 0x000000e5ac00720c */ /* 0x080fe40003f06270 */
[----:B------:R-:W-:Y:S02]  /*131c0*/  FSEL R6, R186, -INF , P3 ;  /* 0xff800000ba067808 */ /* 0x000fe40001800000 */
[----:B------:R-:W-:Y:S02]  /*131d0*/  ISETP.GE.AND P1, PT, R173, R229, PT ;  /* 0x000000e5ad00720c */ /* 0x000fe40003f26270 */
[-C--:B------:R-:W-:Y:S02]  /*131e0*/  ISETP.GE.AND P5, PT, R170, R230.reuse, PT ;  /* 0x000000e6aa00720c */ /* 0x080fe40003fa6270 */
[----:B------:R-:W-:-:S02]  /*131f0*/  ISETP.GE.AND P4, PT, R171, R230, PT ;  /* 0x000000e6ab00720c */ /* 0x000fc40003f86270 */
[----:B------:R-:W-:Y:S02]  /*13200*/  FSEL R186, R3, -INF , !P6 ;  /* 0xff80000003ba7808 */ /* 0x000fe40007000000 */
[----:B------:R-:W-:Y:S02]  /*13210*/  FMNMX3.FTZ R2, R2, R199, R190, !PT ;  /* 0x000000c702027276 */ /* 0x000fe400078100be */
[----:B------:R-:W-:Y:S02]  /*13220*/  FSEL R4, R182, -INF , P0 ;  /* 0xff800000b6047808 */ /* 0x000fe40000000000 */
[----:B------:R-:W-:Y:S02]  /*13230*/  FSEL R3, R183, -INF , P1 ;  /* 0xff800000b7037808 */ /* 0x000fe40000800000 */
[-C--:B------:R-:W-:Y:S02]  /*13240*/  ISETP.GE.AND P3, PT, R172, R230.reuse, PT ;  /* 0x000000e6ac00720c */ /* 0x080fe40003f66270 */
[----:B------:R-:W-:-:S02]  /*13250*/  ISETP.GE.AND P6, PT, R173, R230, PT ;  /* 0x000000e6ad00720c */ /* 0x000fc40003fc6270 */
[----:B------:R-:W-:Y:S02]  /*13260*/  FSEL R182, R6, -INF , !P5 ;  /* 0xff80000006b67808 */ /* 0x000fe40006800000 */
        /* <DEDUP_REMOVED lines=9> */
[----:B------:R-:W2:Y:S01]  /*13300*/  MUFU.EX2 R4, R68 ;  /* 0x0000004400047308 */ /* 0x000ea20000000800 */
[----:B-1----:R-:W-:-:S04]  /*13310*/  FMNMX.FTZ R108, R2, R3, !PT ;  /* 0x00000003026c7209 */ /* 0x002fc80007810000 */
[----:B------:R-:W-:Y:S01]  /*13320*/  FSETP.NEU.FTZ.AND P0, PT, R108, -INF , PT ;  /* 0xff8000006c00780b */ /* 0x000fe20003f1d000 */
[----:B------:R-:W-:-:S05]  /*13330*/  FMUL.FTZ R3, R0, R108 ;  /* 0x0000006c00037220 */ /* 0x000fca0000410000 */
[----:B------:R-:W-:Y:S02]  /*13340*/  FSEL R3, R3, RZ, P0 ;  /* 0x000000ff03037208 */ /* 0x000fe40000000000 */
[----:B------:R-:W-:-:S03]  /*13350*/  FSEL R6, R108, RZ, P0 ;  /* 0x000000ff6c067208 */ /* 0x000fc60000000000 */
[-CC-:B------:R-:W-:Y:S01]  /*13360*/  FFMA.FTZ R5, R7, R0.reuse, -R3.reuse ;  /* 0x0000000007057223 */ /* 0x180fe20000010803 */
[----:B------:R-:W-:-:S03]  /*13370*/  FFMA.FTZ R2, R9, R0, -R3 ;  /* 0x0000000009027223 */ /* 0x000fc60000010803 */
[----:B------:R1:W-:Y:S04]  /*13380*/  MUFU.EX2 R169, R5 ;  /* 0x0000000500a97308 */ /* 0x0003e80000000800 */
[----:B------:R3:W4:Y:S01]  /*13390*/  MUFU.EX2 R168, R2 ;  /* 0x0000000200a87308 */ /* 0x0007220000000800 */
[----:B-1----:R-:W-:-:S04]  /*133a0*/  FADD.FTZ R5, R88, -R6 ;  /* 0x8000000658057221 */ /* 0x002fc80000010000 */
[----:B------:R-:W-:Y:S01]  /*133b0*/  FMUL.FTZ R5, R0, R5 ;  /* 0x0000000500057220 */ /* 0x000fe20000410000 */
[----:B---3--:R-:W-:-:S03]  /*133c0*/  FFMA.FTZ R2, R10, R0, -R3 ;  /* 0x000000000a027223 */ /* 0x008fc60000010803 */
[----:B------:R1:W3:Y:S01]  /*133d0*/  MUFU.EX2 R80, R5 ;  /* 0x0000000500507308 */ /* 0x0002e20000000800 */
[----:B------:R-:W-:-:S03]  /*133e0*/  FFMA.FTZ R7, R8, R0, -R3 ;  /* 0x0000000008077223 */ /* 0x000fc60000010803 */
[----:B------:R5:W-:Y:S01]  /*133f0*/  MUFU.EX2 R172, R2 ;  /* 0x0000000200ac7308 */ /* 0x000be20000000800 */
[C---:B--2---:R-:W-:Y:S01]  /*13400*/  FADD.FTZ R214, R4.reuse, R20 ;  /* 0x0000001404d67221 */ /* 0x044fe20000010000 */
[----:B------:R-:W-:Y:S01]  /*13410*/  F2FP.BF16.F32.PACK_AB R4, R4, R11 ;  /* 0x0000000b0404723e */ /* 0x000fe200000010ff */
[C---:B-1----:R-:W-:Y:S02]  /*13420*/  VIADD R5, R220.reuse, 0xa000 ;  /* 0x0000a000dc057836 */ /* 0x042fe40000000000 */
[----:B-----5:R-:W-:Y:S02]  /*13430*/  VIADD R2, R220, 0xa040 ;  /* 0x0000a040dc027836 */ /* 0x020fe40000000000 */
[----:B------:R-:W-:Y:S01]  /*13440*/  @P2 VIADD R2, R5, 0xffffffc0 ;  /* 0xffffffc005022836 */ /* 0x000fe20000000000 */
[----:B------:R-:W-:Y:S04]  /*13450*/  MUFU.EX2 R171, R81 ;  /* 0x0000005100ab7308 */ /* 0x000fe80000000800 */
[----:B------:R-:W1:Y:S01]  /*13460*/  MUFU.EX2 R173, R84 ;  /* 0x0000005400ad7308 */ /* 0x000e620000000800 */
[----:B------:R-:W2:Y:S03]  /*13470*/  LDSM.16.MT88.4 R8, [R2] ;  /* 0x000000000208783b */ /* 0x000ea60000004200 */
[----:B------:R-:W5:Y:S01]  /*13480*/  MUFU.EX2 R170, R7 ;  /* 0x0000000700aa7308 */ /* 0x000f620000000800 */
[----:B----4-:R-:W-:Y:S01]  /*13490*/  F2FP.BF16.F32.PACK_AB R5, R168, R169 ;  /* 0x000000a9a805723e */ /* 0x010fe200000010ff */
[-C--:B---3--:R-:W-:Y:S01]  /*134a0*/  FMUL.FTZ R46, R166, R80.reuse ;  /* 0x00000050a62e7220 */ /* 0x088fe20000410000 */
[-C--:B------:R-:W-:Y:S01]  /*134b0*/  FMUL.FTZ R47, R167, R80.reuse ;  /* 0x00000050a72f7220 */ /* 0x080fe20000410000 */
[-C--:B------:R-:W-:Y:S01]  /*134c0*/  FMUL.FTZ R38, R162, R80.reuse ;  /* 0x00000050a2267220 */ /* 0x080fe20000410000 */
[----:B------:R-:W-:Y:S01]  /*134d0*/  FMUL.FTZ R39, R163, R80 ;  /* 0x00000050a3277220 */ /* 0x000fe20000410000 */
[----:B------:R-:W-:Y:S01]  /*134e0*/  IMAD.IADD R98, R70, 0x1, R2 ;  /* 0x0000000146627824 */ /* 0x000fe200078e0202 */
[----:B-1----:R-:W-:-:S02]  /*134f0*/  F2FP.BF16.F32.PACK_AB R6, R173, R171 ;  /* 0x000000abad06723e */ /* 0x002fc400000010ff */
[----:B-----5:R-:W-:Y:S01]  /*13500*/  F2FP.BF16.F32.PACK_AB R7, R172, R170 ;  /* 0x000000aaac07723e */ /* 0x020fe200000010ff */
[----:B------:R-:W-:Y:S01]  /*13510*/  IMAD.MOV.U32 R27, RZ, RZ, R225 ;  /* 0x000000ffff1b7224 */ /* 0x000fe200078e00e1 */
[----:B------:R-:W-:Y:S01]  /*13520*/  MOV R26, R34 ;  /* 0x00000022001a7202 */ /* 0x000fe20000000f00 */
        /* <DEDUP_REMOVED lines=8> */
[----:B------:R-:W-:Y:S01]  /*135b0*/  HMMA.16816.F32.BF16 R36, R4, R14, R36 ;  /* 0x0000000e0424723c */ /* 0x000fe20000041824 */
[----:B------:R-:W1:Y:S01]  /*135c0*/  LDSM.16.MT88.4 R12, [R98] ;  /* 0x00000000620c783b */ /* 0x000e620000004200 */
[----:B------:R-:W-:Y:S02]  /*135d0*/  IMAD.MOV.U32 R153, RZ, RZ, R26 ;  /* 0x000000ffff997224 */ /* 0x000fe400078e001a */
[----:B------:R-:W-:Y:S02]  /*135e0*/  IMAD.MOV.U32 R152, RZ, RZ, R27 ;  /* 0x000000ffff987224 */ /* 0x000fe400078e001b */
[----:B------:R-:W-:Y:S02]  /*135f0*/  IMAD.MOV.U32 R166, RZ, RZ, R63 ;  /* 0x000000ffffa67224 */ /* 0x000fe400078e003f */
[----:B------:R-:W-:Y:S01]  /*13600*/  IMAD.MOV.U32 R21, RZ, RZ, R35 ;  /* 0x000000ffff157224 */ /* 0x000fe200078e0023 */
[----:B------:R-:W-:Y:S01]  /*13610*/  MOV R110, R144 ;  /* 0x00000090006e7202 */ /* 0x000fe20000000f00 */
[----:B------:R-:W-:-:S02]  /*13620*/  IMAD.MOV.U32 R160, RZ, RZ, R25 ;  /* 0x000000ffffa07224 */ /* 0x000fc400078e0019 */
[----:B------:R-:W-:Y:S01]  /*13630*/  IMAD.MOV.U32 R106, RZ, RZ, R149 ;  /* 0x000000ffff6a7224 */ /* 0x000fe200078e0095 */
[----:B------:R-:W3:Y:S01]  /*13640*/  LDSM.16.MT88.4 R24, [R220+0xa800] ;  /* 0x00a80000dc18783b */ /* 0x000ee20000004200 */
[----:B------:R-:W-:Y:S02]  /*13650*/  IMAD.MOV.U32 R161, RZ, RZ, R58 ;  /* 0x000000ffffa17224 */ /* 0x000fe400078e003a */
[-C--:B------:R-:W-:Y:S01]  /*13660*/  FMUL.FTZ R58, R150, R80.reuse ;  /* 0x00000050963a7220 */ /* 0x080fe20000410000 */
[-C--:B------:R-:W-:Y:S01]  /*13670*/  FMUL.FTZ R59, R151, R80.reuse ;  /* 0x00000050973b7220 */ /* 0x080fe20000410000 */
[-C--:B------:R-:W-:Y:S01]  /*13680*/  FMUL.FTZ R62, R146, R80.reuse ;  /* 0x00000050923e7220 */ /* 0x080fe20000410000 */
[-C--:B------:R-:W-:Y:S01]  /*13690*/  FMUL.FTZ R63, R147, R80.reuse ;  /* 0x00000050933f7220 */ /* 0x080fe20000410000 */
[----:B------:R-:W-:Y:S01]  /*136a0*/  FMUL.FTZ R34, R158, R80 ;  /* 0x000000509e227220 */ /* 0x000fe20000410000 */
[----:B------:R-:W-:Y:S02]  /*136b0*/  IMAD.MOV.U32 R246, RZ, RZ, R148 ;  /* 0x000000fffff67224 */ /* 0x000fe400078e0094 */
[----:B------:R-:W-:Y:S01]  /*136c0*/  IMAD.MOV.U32 R114, RZ, RZ, R141 ;  /* 0x000000ffff727224 */ /* 0x000fe200078e008d */
[----:B--2---:R-:W-:Y:S01]  /*136d0*/  HMMA.16816.F32.BF16 R56, R4, R8, R56 ;  /* 0x000000080438723c */ /* 0x004fe20000041838 */
[-CC-:B------:R-:W-:Y:S01]  /*136e0*/  FFMA.FTZ R8, R42, R0.reuse, -R3.reuse ;  /* 0x000000002a087223 */ /* 0x180fe20000010803 */
[----:B------:R-:W-:Y:S01]  /*136f0*/  FFMA.FTZ R9, R53, R0, -R3 ;  /* 0x0000000035097223 */ /* 0x000fe20000010803 */
[----:B------:R-:W-:Y:S01]  /*13700*/  IMAD.MOV.U32 R107, RZ, RZ, R140 ;  /* 0x000000ffff6b7224 */ /* 0x000fe200078e008c */
[----:B------:R-:W-:Y:S01]  /*13710*/  MUFU.EX2 R162, R124 ;  /* 0x0000007c00a27308 */ /* 0x000fe20000000800 */
[----:B------:R-:W-:-:S02]  /*13720*/  IMAD.MOV.U32 R144, RZ, RZ, R21 ;  /* 0x000000ffff907224 */ /* 0x000fc400078e0015 */
[----:B------:R-:W-:Y:S01]  /*13730*/  IMAD.MOV.U32 R218, RZ, RZ, R165 ;  /* 0x000000ffffda7224 */ /* 0x000fe200078e00a5 */
[----:B------:R-:W-:Y:S01]  /*13740*/  HMMA.16816.F32.BF16 R60, R4, R10, R60 ;  /* 0x0000000a043c723c */ /* 0x000fe2000004183c */
[----:B------:R2:W-:Y:S01]  /*13750*/  MUFU.EX2 R158, R8 ;  /* 0x00000008009e7308 */ /* 0x0005e20000000800 */
[----:B------:R-:W-:Y:S01]  /*13760*/  FFMA.FTZ R10, R43, R0, -R3 ;  /* 0x000000002b0a7223 */ /* 0x000fe20000010803 */
[----:B------:R-:W-:Y:S01]  /*13770*/  MOV R149, R22 ;  /* 0x0000001600957202 */ /* 0x000fe20000000f00 */
[----:B------:R-:W-:Y:S02]  /*13780*/  IMAD.MOV.U32 R148, RZ, RZ, R23 ;  /* 0x000000ffff947224 */ /* 0x000fe400078e0017 */
[----:B------:R-:W-:Y:S01]  /*13790*/  FMUL.FTZ R35, R159, R80 ;  /* 0x000000509f237220 */ /* 0x000fe20000410000 */
[----:B------:R-:W-:Y:S01]  /*137a0*/  IMAD.MOV.U32 R250, RZ, RZ, R164 ;  /* 0x000000fffffa7224 */ /* 0x000fe200078e00a4 */
[----:B------:R-:W4:Y:S01]  /*137b0*/  LDSM.16.MT88.4 R20, [R89+0xa800] ;  /* 0x00a800005914783b */ /* 0x000f220000004200 */
[----:B------:R-:W-:Y:S01]  /*137c0*/  IMAD.MOV.U32 R140, RZ, RZ, R161 ;  /* 0x000000ffff8c7224 */ /* 0x000fe200078e00a1 */
[----:B------:R-:W5:Y:S01]  /*137d0*/  MUFU.EX2 R163, R129 ;  /* 0x0000008100a37308 */ /* 0x000f620000000800 */
[----:B------:R-:W-:-:S02]  /*137e0*/  IMAD.MOV.U32 R141, RZ, RZ, R160 ;  /* 0x000000ffff8d7224 */ /* 0x000fc400078e00a0 */
[----:B------:R-:W-:Y:S02]  /*137f0*/  IMAD.MOV.U32 R251, RZ, RZ, R157 ;  /* 0x000000fffffb7224 */ /* 0x000fe400078e009d */
[----:B------:R-:W-:Y:S02]  /*13800*/  IMAD.MOV.U32 R101, RZ, RZ, R156 ;  /* 0x000000ffff657224 */ /* 0x000fe400078e009c */
[----:B--2---:R-:W-:Y:S01]  /*13810*/  FFMA.FTZ R8, R52, R0, -R3 ;  /* 0x0000000034087223 */ /* 0x004fe20000010803 */
[----:B------:R-:W-:Y:S01]  /*13820*/  MUFU.EX2 R165, R133 ;  /* 0x0000008500a57308 */ /* 0x000fe20000000800 */
[-C--:B------:R-:W-:Y:S01]  /*13830*/  FMUL.FTZ R138, R138, R80.reuse ;  /* 0x000000508a8a7220 */ /* 0x080fe20000410000 */
[----:B------:R-:W-:Y:S01]  /*13840*/  FMUL.FTZ R139, R139, R80 ;  /* 0x000000508b8b7220 */ /* 0x000fe20000410000 */
[----:B------:R-:W-:Y:S01]  /*13850*/  IMAD.MOV.U32 R111, RZ, RZ, R50 ;  /* 0x000000ffff6f7224 */ /* 0x000fe200078e0032 */
[----:B------:R-:W2:Y:S01]  /*13860*/  MUFU.EX2 R164, R132 ;  /* 0x0000008400a47308 */ /* 0x000ea20000000800 */
[----:B------:R-:W-:Y:S01]  /*13870*/  MOV R112, R51 ;  /* 0x0000003300707202 */ /* 0x000fe20000000f00 */
[----:B------:R-:W-:Y:S01]  /*13880*/  IMAD.MOV.U32 R109, RZ, RZ, R145 ;  /* 0x000000ffff6d7224 */ /* 0x000fe200078e0091 */
[----:B------:R-:W-:Y:S01]  /*13890*/  LDSM.16.MT88.4 R68, [R2+0x1000] ;  /* 0x001000000244783b */ /* 0x000fe20000004200 */
[----:B------:R-:W3:Y:S04]  /*138a0*/  MUFU.EX2 R160, R10 ;  /* 0x0000000a00a07308 */ /* 0x000ee80000000800 */
[----:B------:R-:W-:Y:S04]  /*138b0*/  MUFU.EX2 R161, R9 ;  /* 0x0000000900a17308 */ /* 0x000fe80000000800 */
[----:B------:R-:W4:Y:S01]  /*138c0*/  MUFU.EX2 R159, R8 ;  /* 0x00000008009f7308 */ /* 0x000f220000000800 */
[----:B------:R-:W-:-:S02]  /*138d0*/  IMAD.MOV.U32 R157, RZ, RZ, R30 ;  /* 0x000000ffff9d7224 */ /* 0x000fc400078e001e */
[-C--:B------:R-:W-:Y:S01]  /*138e0*/  FMUL.FTZ R42, R142, R80.reuse ;  /* 0x000000508e2a7220 */ /* 0x080fe20000410000 */
[----:B------:R-:W-:Y:S02]  /*138f0*/  IMAD.MOV.U32 R156, RZ, RZ, R31 ;  /* 0x000000ffff9c7224 */ /* 0x000fe400078e001f */
[-C--:B------:R-:W-:Y:S01]  /*13900*/  FMUL.FTZ R43, R143, R80.reuse ;  /* 0x000000508f2b7220 */ /* 0x080fe20000410000 */
[-C--:B------:R-:W-:Y:S01]  /*13910*/  FMUL.FTZ R30, R154, R80.reuse ;  /* 0x000000509a1e7220 */ /* 0x080fe20000410000 */
[----:B------:R-:W-:Y:S01]  /*13920*/  FMUL.FTZ R31, R155, R80 ;  /* 0x000000509b1f7220 */ /* 0x000fe20000410000 */
[----:B------:R-:W-:Y:S02]  /*13930*/  IMAD.MOV.U32 R242, RZ, RZ, R149 ;  /* 0x000000fffff27224 */ /* 0x000fe400078e0095 */
[----:B------:R-:W-:Y:S02]  /*13940*/  IMAD.MOV.U32 R243, RZ, RZ, R148 ;  /* 0x000000fffff37224 */ /* 0x000fe400078e0094 */
[----:B------:R-:W-:Y:S01]  /*13950*/  IMAD.MOV.U32 R148, RZ, RZ, R153 ;  /* 0x000000ffff947224 */ /* 0x000fe200078e0099 */
[----:B-1----:R-:W-:Y:S01]  /*13960*/  HMMA.16816.F32.BF16 R40, R4, R12, R40 ;  /* 0x0000000c0428723c */ /* 0x002fe20000041828 */
[----:B------:R-:W-:-:S02]  /*13970*/  IMAD.MOV.U32 R149, RZ, RZ, R152 ;  /* 0x000000ffff957224 */ /* 0x000fc400078e0098 */
[----:B------:R-:W-:Y:S02]  /*13980*/  IMAD.MOV.U32 R152, RZ, RZ, R48 ;  /* 0x000000ffff987224 */ /* 0x000fe400078e0030 */
[----:B------:R-:W-:Y:S02]  /*13990*/  IMAD.MOV.U32 R153, RZ, RZ, R49 ;  /* 0x000000ffff997224 */ /* 0x000fe400078e0031 */
[----:B------:R-:W1:Y:S01]  /*139a0*/  LDSM.16.MT88.4 R48, [R2+0x800] ;  /* 0x000800000230783b */ /* 0x000e620000004200 */
[C---:B------:R-:W-:Y:S08]  /*139b0*/  HMMA.16816.F32.BF16 R32, R4.reuse, R16, R32 ;  /* 0x000000100420723c */ /* 0x040ff00000041820 */
[C---:B------:R-:W-:Y:S01]  /*139c0*/  HMMA.16816.F32.BF16 R28, R4.reuse, R18, R28 ;  /* 0x00000012041c723c */ /* 0x040fe2000004181c */
[----:B------:R-:W1:Y:S07]  /*139d0*/  LDSM.16.MT88.4 R16, [R98+0x800] ;  /* 0x000800006210783b */ /* 0x000e6e0000004200 */
[----:B------:R-:W-:Y:S01]  /*139e0*/  HMMA.16816.F32.BF16 R12, R4, R14, R136 ;  /* 0x0000000e040c723c */ /* 0x000fe20000041888 */
[----:B-----5:R-:W-:-:S02]  /*139f0*/  F2FP.BF16.F32.PACK_AB R4, R163, R162 ;  /* 0x000000a2a304723e */ /* 0x020fc400000010ff */
[----:B--2---:R-:W-:Y:S02]  /*13a00*/  F2FP.BF16.F32.PACK_AB R6, R164, R165 ;  /* 0x000000a5a406723e */ /* 0x004fe400000010ff */
[----:B---3--:R-:W-:Y:S02]  /*13a10*/  F2FP.BF16.F32.PACK_AB R5, R160, R158 ;  /* 0x0000009ea005723e */ /* 0x008fe400000010ff */
[----:B----4-:R-:W-:-:S07]  /*13a20*/  F2FP.BF16.F32.PACK_AB R7, R159, R161 ;  /* 0x000000a19f07723e */ /* 0x010fce00000010ff */
[C---:B------:R-:W-:Y:S08]  /*13a30*/  HMMA.16816.F32.BF16 R44, R4.reuse, R24, R44 ;  /* 0x00000018042c723c */ /* 0x040ff0000004182c */
[----:B------:R-:W-:Y:S01]  /*13a40*/  HMMA.16816.F32.BF16 R36, R4, R26, R36 ;  /* 0x0000001a0424723c */ /* 0x000fe20000041824 */
[----:B------:R-:W2:Y:S01]  /*13a50*/  LDSM.16.MT88.4 R24, [R89+0xb000] ;  /* 0x00b000005918783b */ /* 0x000ea20000004200 */
[-CC-:B------:R-:W-:Y:S01]  /*13a60*/  FFMA.FTZ R8, R54, R0.reuse, -R3.reuse ;  /* 0x0000000036087223 */ /* 0x180fe20000010803 */
[-CC-:B------:R-:W-:Y:S01]  /*13a70*/  FFMA.FTZ R10, R55, R0.reuse, -R3.reuse ;  /* 0x00000000370a7223 */ /* 0x180fe20000010803 */
[----:B------:R-:W-:-:S02]  /*13a80*/  FFMA.FTZ R9, R65, R0, -R3 ;  /* 0x0000000041097223 */ /* 0x000fc40000010803 */
[----:B------:R3:W-:Y:S01]  /*13a90*/  MUFU.EX2 R154, R8 ;  /* 0x00000008009a7308 */ /* 0x0007e20000000800 */
[----:B------:R-:W-:Y:S01]  /*13aa0*/  MOV R11, R144 ;  /* 0x00000090000b7202 */ /* 0x000fe20000000f00 */
[----:B------:R-:W-:Y:S01]  /*13ab0*/  HMMA.16816.F32.BF16 R32, R4, R20, R32 ;  /* 0x000000140420723c */ /* 0x000fe20000041820 */
[----:B------:R-:W-:Y:S01]  /*13ac0*/  IMAD.MOV.U32 R144, RZ, RZ, R157 ;  /* 0x000000ffff907224 */ /* 0x000fe200078e009d */
[----:B------:R-:W-:Y:S01]  /*13ad0*/  MUFU.EX2 R175, R175 ;  /* 0x000000af00af7308 */ /* 0x000fe20000000800 */
[----:B------:R-:W-:-:S03]  /*13ae0*/  IMAD.MOV.U32 R145, RZ, RZ, R156 ;  /* 0x000000ffff917224 */ /* 0x000fc600078e009c */
[----:B------:R-:W4:Y:S02]  /*13af0*/  MUFU.EX2 R178, R178 ;  /* 0x000000b200b27308 */ /* 0x000f240000000800 */
[C---:B------:R-:W-:Y:S01]  /*13b00*/  HMMA.16816.F32.BF16 R20, R4.reuse, R22, R28 ;  /* 0x000000160414723c */ /* 0x040fe2000004181c */
[----:B------:R-:W5:Y:S01]  /*13b10*/  LDSM.16.MT88.4 R28, [R220+0xb000] ;  /* 0x00b00000dc1c783b */ /* 0x000f620000004200 */
[----:B---3--:R-:W-:Y:S01]  /*13b20*/  FFMA.FTZ R8, R64, R0, -R3 ;  /* 0x0000000040087223 */ /* 0x008fe20000010803 */
[----:B------:R-:W-:Y:S04]  /*13b30*/  MUFU.EX2 R177, R177 ;  /* 0x000000b100b17308 */ /* 0x000fe80000000800 */
[----:B------:R-:W3:Y:S04]  /*13b40*/  MUFU.EX2 R176, R176 ;  /* 0x000000b000b07308 */ /* 0x000ee80000000800 */
[----:B------:R-:W2:Y:S04]  /*13b50*/  MUFU.EX2 R157, R10 ;  /* 0x0000000a009d7308 */ /* 0x000ea80000000800 */
[----:B------:R-:W-:Y:S04]  /*13b60*/  MUFU.EX2 R156, R9 ;  /* 0x00000009009c7308 */ /* 0x000fe80000000800 */
[----:B------:R-:W2:Y:S01]  /*13b70*/  MUFU.EX2 R155, R8 ;  /* 0x00000008009b7308 */ /* 0x000ea20000000800 */
[C---:B-1----:R-:W-:Y:S08]  /*13b80*/  HMMA.16816.F32.BF16 R56, R4.reuse, R48, R56 ;  /* 0x000000300438723c */ /* 0x042ff00000041838 */
[C---:B------:R-:W-:Y:S08]  /*13b90*/  HMMA.16816.F32.BF16 R60, R4.reuse, R50, R60 ;  /* 0x00000032043c723c */ /* 0x040ff0000004183c */
[C---:B------:R-:W-:Y:S01]  /*13ba0*/  HMMA.16816.F32.BF16 R48, R4.reuse, R16, R40 ;  /* 0x000000100430723c */ /* 0x040fe20000041828 */
[----:B------:R-:W1:Y:S07]  /*13bb0*/  LDSM.16.MT88.4 R40, [R98+0x1000] ;  /* 0x001000006228783b */ /* 0x000e6e0000004200 */
[----:B------:R-:W-:Y:S01]  /*13bc0*/  HMMA.16816.F32.BF16 R12, R4, R18, R12 ;  /* 0x00000012040c723c */ /* 0x000fe2000004180c */
[----:B----4-:R-:W-:-:S02]  /*13bd0*/  F2FP.BF16.F32.PACK_AB R4, R178, R175 ;  /* 0x000000afb204723e */ /* 0x010fc400000010ff */
[----:B---3--:R-:W-:Y:S02]  /*13be0*/  F2FP.BF16.F32.PACK_AB R6, R176, R177 ;  /* 0x000000b1b006723e */ /* 0x008fe400000010ff */
[----:B--2---:R-:W-:Y:S02]  /*13bf0*/  F2FP.BF16.F32.PACK_AB R5, R157, R154 ;  /* 0x0000009a9d05723e */ /* 0x004fe400000010ff */
[----:B------:R-:W-:-:S07]  /*13c00*/  F2FP.BF16.F32.PACK_AB R7, R155, R156 ;  /* 0x0000009c9b07723e */ /* 0x000fce00000010ff */
[C---:B------:R-:W-:Y:S01]  /*13c10*/  HMMA.16816.F32.BF16 R16, R4.reuse, R26, R20 ;  /* 0x0000001a0410723c */ /* 0x040fe20000041814 */
[----:B------:R-:W2:Y:S01]  /*13c20*/  LDSM.16.MT88.4 R20, [R89+0xb800] ;  /* 0x00b800005914783b */ /* 0x000ea20000004200 */
[-CC-:B------:R-:W-:Y:S01]  /*13c30*/  FFMA.FTZ R8, R66, R0.reuse, -R3.reuse ;  /* 0x0000000042087223 */ /* 0x180fe20000010803 */
[-CC-:B------:R-:W-:Y:S01]  /*13c40*/  FFMA.FTZ R10, R67, R0.reuse, -R3.reuse ;  /* 0x00000000430a7223 */ /* 0x180fe20000010803 */
[-CC-:B------:R-:W-:Y:S01]  /*13c50*/  FFMA.FTZ R9, R73, R0.reuse, -R3.reuse ;  /* 0x0000000049097223 */ /* 0x180fe20000010803 */
[----:B------:R-:W-:Y:S01]  /*13c60*/  IMAD.MOV.U32 R239, RZ, RZ, R152 ;  /* 0x000000ffffef7224 */ /* 0x000fe200078e0098 */
[----:B------:R3:W-:Y:S01]  /*13c70*/  MUFU.EX2 R150, R8 ;  /* 0x0000000800967308 */ /* 0x0007e20000000800 */
[----:B------:R-:W-:Y:S01]  /*13c80*/  LDSM.16.MT88.4 R64, [R2+0x1800] ;  /* 0x001800000240783b */ /* 0x000fe20000004200 */
[C---:B-----5:R-:W-:Y:S02]  /*13c90*/  HMMA.16816.F32.BF16 R52, R4.reuse, R28, R44 ;  /* 0x0000001c0434723c */ /* 0x060fe4000004182c */
[----:B------:R-:W-:Y:S04]  /*13ca0*/  MUFU.EX2 R179, R179 ;  /* 0x000000b300b37308 */ /* 0x000fe80000000800 */
[----:B------:R-:W4:Y:S02]  /*13cb0*/  MUFU.EX2 R184, R184 ;  /* 0x000000b800b87308 */ /* 0x000f240000000800 */
[C---:B------:R-:W-:Y:S01]  /*13cc0*/  HMMA.16816.F32.BF16 R44, R4.reuse, R30, R36 ;  /* 0x0000001e042c723c */ /* 0x040fe20000041824 */
[-C--:B---3--:R-:W-:Y:S01]  /*13cd0*/  FFMA.FTZ R8, R72, R0.reuse, -R3 ;  /* 0x0000000048087223 */ /* 0x088fe20000010803 */
[----:B------:R-:W-:Y:S01]  /*13ce0*/  IMAD.MOV.U32 R72, RZ, RZ, R153 ;  /* 0x000000ffff487224 */ /* 0x000fe200078e0099 */
[----:B------:R-:W-:Y:S05]  /*13cf0*/  MUFU.EX2 R181, R181 ;  /* 0x000000b500b57308 */ /* 0x000fea0000000800 */
[C---:B------:R-:W-:Y:S01]  /*13d00*/  HMMA.16816.F32.BF16 R36, R4.reuse, R24, R32 ;  /* 0x000000180424723c */ /* 0x040fe20000041820 */
[----:B------:R-:W3:Y:S01]  /*13d10*/  LDSM.16.MT88.4 R24, [R220+0xb800] ;  /* 0x00b80000dc18783b */ /* 0x000ee20000004200 */
[----:B------:R-:W5:Y:S03]  /*13d20*/  MUFU.EX2 R180, R180 ;  /* 0x000000b400b47308 */ /* 0x000f660000000800 */
[----:B------:R-:W3:Y:S01]  /*13d30*/  LDSM.16.MT88.4 R32, [R98+0x1800] ;  /* 0x001800006220783b */ /* 0x000ee20000004200 */
[----:B------:R-:W2:Y:S04]  /*13d40*/  MUFU.EX2 R151, R10 ;  /* 0x0000000a00977308 */ /* 0x000ea80000000800 */
[----:B------:R-:W-:Y:S04]  /*13d50*/  MUFU.EX2 R153, R9 ;  /* 0x0000000900997308 */ /* 0x000fe80000000800 */
[----:B------:R5:W2:Y:S01]  /*13d60*/  MUFU.EX2 R152, R8 ;  /* 0x0000000800987308 */ /* 0x000aa20000000800 */
[C---:B------:R-:W-:Y:S08]  /*13d70*/  HMMA.16816.F32.BF16 R56, R4.reuse, R68, R56 ;  /* 0x000000440438723c */ /* 0x040ff00000041838 */
[C---:B------:R-:W-:Y:S08]  /*13d80*/  HMMA.16816.F32.BF16 R60, R4.reuse, R70, R60 ;  /* 0x00000046043c723c */ /* 0x040ff0000004183c */
[C---:B-1----:R-:W-:Y:S08]  /*13d90*/  HMMA.16816.F32.BF16 R48, R4.reuse, R40, R48 ;  /* 0x000000280430723c */ /* 0x042ff00000041830 */
[----:B------:R-:W-:Y:S01]  /*13da0*/  HMMA.16816.F32.BF16 R28, R4, R42, R12 ;  /* 0x0000002a041c723c */ /* 0x000fe2000004180c */
[----:B----4-:R-:W-:Y:S01]  /*13db0*/  F2FP.BF16.F32.PACK_AB R4, R184, R179 ;  /* 0x000000b3b804723e */ /* 0x010fe200000010ff */
[-CC-:B-----5:R-:W-:Y:S01]  /*13dc0*/  FFMA.FTZ R8, R74, R0.reuse, -R3.reuse ;  /* 0x000000004a087223 */ /* 0x1a0fe20000010803 */
[----:B------:R-:W-:Y:S01]  /*13dd0*/  F2FP.BF16.F32.PACK_AB R6, R180, R181 ;  /* 0x000000b5b406723e */ /* 0x000fe200000010ff */
[--C-:B------:R-:W-:Y:S01]  /*13de0*/  FFMA.FTZ R10, R75, R0, -R3.reuse ;  /* 0x000000004b0a7223 */ /* 0x100fe20000010803 */
[----:B--2---:R-:W-:Y:S01]  /*13df0*/  F2FP.BF16.F32.PACK_AB R5, R151, R150 ;  /* 0x000000969705723e */ /* 0x004fe200000010ff */
[----:B------:R-:W-:Y:S01]  /*13e00*/  FFMA.FTZ R9, R77, R0, -R3 ;  /* 0x000000004d097223 */ /* 0x000fe20000010803 */
[----:B------:R-:W-:Y:S01]  /*13e10*/  F2FP.BF16.F32.PACK_AB R7, R152, R153 ;  /* 0x000000999807723e */ /* 0x000fe200000010ff */
[----:B------:R-:W-:Y:S01]  /*13e20*/  IMAD.MOV.U32 R73, RZ, RZ, R112 ;  /* 0x000000ffff497224 */ /* 0x000fe200078e0070 */
[----:B------:R-:W-:Y:S01]  /*13e30*/  MUFU.EX2 R146, R188 ;  /* 0x000000bc00927308 */ /* 0x000fe20000000800 */
[----:B------:R-:W-:Y:S01]  /*13e40*/  IMAD.MOV.U32 R81, RZ, RZ, R145 ;  /* 0x000000ffff517224 */ /* 0x000fe200078e0091 */
[----:B------:R-:W-:Y:S03]  /*13e50*/  LDSM.16.MT88.4 R68, [R2+0x2000] ;  /* 0x002000000244783b */ /* 0x000fe60000004200 */
[C---:B------:R-:W-:Y:S08]  /*13e60*/  HMMA.16816.F32.BF16 R36, R4.reuse, R20, R36 ;  /* 0x000000140424723c */ /* 0x040ff00000041824 */
[----:B------:R-:W-:Y:S01]  /*13e70*/  HMMA.16816.F32.BF16 R12, R4, R22, R16 ;  /* 0x00000016040c723c */ /* 0x000fe20000041810 */
[----:B------:R-:W1:Y:S04]  /*13e80*/  LDSM.16.MT88.4 R20, [R220+0xc000] ;  /* 0x00c00000dc14783b */ /* 0x000e680000004200 */
[----:B------:R-:W2:Y:S01]  /*13e90*/  LDSM.16.MT88.4 R16, [R89+0xc000] ;  /* 0x00c000005910783b */ /* 0x000ea20000004200 */
[----:B------:R4:W-:Y:S01]  /*13ea0*/  MUFU.EX2 R142, R8 ;  /* 0x00000008008e7308 */ /* 0x0009e20000000800 */
[----:B------:R-:W-:-:S02]  /*13eb0*/  IMAD.MOV.U32 R238, RZ, RZ, R144 ;  /* 0x000000ffffee7224 */ /* 0x000fc400078e0090 */
[----:B------:R-:W-:Y:S01]  /*13ec0*/  IMAD.MOV.U32 R115, RZ, RZ, R149 ;  /* 0x000000ffff737224 */ /* 0x000fe200078e0095 */
[----:B------:R-:W5:Y:S01]  /*13ed0*/  MUFU.EX2 R147, R200 ;  /* 0x000000c800937308 */ /* 0x000f620000000800 */
[----:B------:R-:W-:Y:S01]  /*13ee0*/  IMAD.MOV.U32 R112, RZ, RZ, R148 ;  /* 0x000000ffff707224 */ /* 0x000fe200078e0094 */
[----:B---3--:R-:W-:Y:S02]  /*13ef0*/  HMMA.16816.F32.BF16 R52, R4, R24, R52 ;  /* 0x000000180434723c */ /* 0x008fe40000041834 */
[----:B------:R-:W-:Y:S01]  /*13f00*/  MUFU.EX2 R148, R197 ;  /* 0x000000c500947308 */ /* 0x000fe20000000800 */
[----:B----4-:R-:W-:-:S03]  /*13f10*/  FFMA.FTZ R8, R76, R0, -R3 ;  /* 0x000000004c087223 */ /* 0x010fc60000010803 */
[----:B------:R-:W3:Y:S02]  /*13f20*/  MUFU.EX2 R149, R201 ;  /* 0x000000c900957308 */ /* 0x000ee40000000800 */
[C---:B------:R-:W-:Y:S02]  /*13f30*/  HMMA.16816.F32.BF16 R40, R4.reuse, R26, R44 ;  /* 0x0000001a0428723c */ /* 0x040fe4000004182c */
[----:B------:R-:W4:Y:S04]  /*13f40*/  MUFU.EX2 R143, R10 ;  /* 0x0000000a008f7308 */ /* 0x000f280000000800 */
[----:B------:R-:W-:Y:S04]  /*13f50*/  MUFU.EX2 R145, R9 ;  /* 0x0000000900917308 */ /* 0x000fe80000000800 */
[----:B------:R3:W1:Y:S01]  /*13f60*/  MUFU.EX2 R144, R8 ;  /* 0x0000000800907308 */ /* 0x0006620000000800 */
[C---:B------:R-:W-:Y:S01]  /*13f70*/  HMMA.16816.F32.BF16 R24, R4.reuse, R34, R28 ;  /* 0x000000220418723c */ /* 0x040fe2000004181c */
[----:B------:R-:W2:Y:S07]  /*13f80*/  LDSM.16.MT88.4 R28, [R98+0x2000] ;  /* 0x00200000621c783b */ /* 0x000eae0000004200 */
[C---:B------:R-:W-:Y:S08]  /*13f90*/  HMMA.16816.F32.BF16 R56, R4.reuse, R64, R56 ;  /* 0x000000400438723c */ /* 0x040ff00000041838 */
[C---:B------:R-:W-:Y:S08]  /*13fa0*/  HMMA.16816.F32.BF16 R60, R4.reuse, R66, R60 ;  /* 0x00000042043c723c */ /* 0x040ff0000004183c */
[----:B------:R-:W-:Y:S01]  /*13fb0*/  HMMA.16816.F32.BF16 R44, R4, R32, R48 ;  /* 0x00000020042c723c */ /* 0x000fe20000041830 */
[----:B-----5:R-:W-:Y:S01]  /*13fc0*/  F2FP.BF16.F32.PACK_AB R4, R147, R146 ;  /* 0x000000929304723e */ /* 0x020fe200000010ff */
[--C-:B---3--:R-:W-:Y:S01]  /*13fd0*/  FFMA.FTZ R8, R78, R0, -R3.reuse ;  /* 0x000000004e087223 */ /* 0x108fe20000010803 */
[----:B------:R-:W-:Y:S01]  /*13fe0*/  F2FP.BF16.F32.PACK_AB R6, R149, R148 ;  /* 0x000000949506723e */ /* 0x000fe200000010ff */
[--C-:B------:R-:W-:Y:S01]  /*13ff0*/  FFMA.FTZ R10, R79, R0, -R3.reuse ;  /* 0x000000004f0a7223 */ /* 0x100fe20000010803 */
[----:B----4-:R-:W-:Y:S01]  /*14000*/  F2FP.BF16.F32.PACK_AB R5, R143, R142 ;  /* 0x0000008e8f05723e */ /* 0x010fe200000010ff */
[----:B------:R-:W-:Y:S01]  /*14010*/  FFMA.FTZ R9, R83, R0, -R3 ;  /* 0x0000000053097223 */ /* 0x000fe20000010803 */
[----:B-1----:R-:W-:Y:S01]  /*14020*/  F2FP.BF16.F32.PACK_AB R7, R144, R145 ;  /* 0x000000919007723e */ /* 0x002fe200000010ff */
[----:B------:R-:W-:Y:S01]  /*14030*/  IMAD.MOV.U32 R188, RZ, RZ, R141 ;  /* 0x000000ffffbc7224 */ /* 0x000fe200078e008d */
[----:B------:R-:W-:Y:S01]  /*14040*/  MUFU.EX2 R137, R212 ;  /* 0x000000d400897308 */ /* 0x000fe20000000800 */
[----:B------:R-:W-:-:S03]  /*14050*/  IMAD.MOV.U32 R215, RZ, RZ, R140 ;  /* 0x000000ffffd77224 */ /* 0x000fc600078e008c */
[----:B------:R-:W1:Y:S01]  /*14060*/  MUFU.EX2 R139, R216 ;  /* 0x000000d8008b7308 */ /* 0x000e620000000800 */
[C---:B------:R-:W-:Y:S01]  /*14070*/  HMMA.16816.F32.BF16 R48, R4.reuse, R20, R52 ;  /* 0x000000140430723c */ /* 0x040fe20000041834 */
[----:B------:R-:W-:Y:S01]  /*14080*/  LDSM.16.MT88.4 R52, [R2+0x2800] ;  /* 0x002800000234783b */ /* 0x000fe20000004200 */
[----:B------:R-:W-:Y:S01]  /*14090*/  IMAD.MOV.U32 R74, RZ, RZ, R73 ;  /* 0x000000ffff4a7224 */ /* 0x000fe200078e0049 */
[----:B------:R-:W-:Y:S01]  /*140a0*/  MOV R197, R72 ;  /* 0x0000004800c57202 */ /* 0x000fe20000000f00 */
[----:B------:R-:W-:Y:S01]  /*140b0*/  IMAD.MOV.U32 R201, RZ, RZ, R11 ;  /* 0x000000ffffc97224 */ /* 0x000fe200078e000b */
[----:B------:R-:W-:Y:S01]  /*140c0*/  MUFU.EX2 R127, R231 ;  /* 0x000000e7007f7308 */ /* 0x000fe20000000800 */
[----:B------:R-:W-:Y:S01]  /*140d0*/  IMAD.MOV.U32 R84, RZ, RZ, R111 ;  /* 0x000000ffff547224 */ /* 0x000fe200078e006f */
[----:B------:R-:W-:Y:S01]  /*140e0*/  LDSM.16.MT88.4 R64, [R2+0x3000] ;  /* 0x003000000240783b */ /* 0x000fe20000004200 */
[C---:B------:R-:W-:Y:S03]  /*140f0*/  HMMA.16816.F32.BF16 R40, R4.reuse, R22, R40 ;  /* 0x000000160428723c */ /* 0x040fe60000041828 */
[----:B------:R-:W3:Y:S05]  /*14100*/  LDSM.16.MT88.4 R20, [R220+0xc800] ;  /* 0x00c80000dc14783b */ /* 0x000eea0000004200 */
[C---:B--2---:R-:W-:Y:S08]  /*14110*/  HMMA.16816.F32.BF16 R36, R4.reuse, R16, R36 ;  /* 0x000000100424723c */ /* 0x044ff00000041824 */
[----:B------:R-:W-:Y:S01]  /*14120*/  HMMA.16816.F32.BF16 R12, R4, R18, R12 ;  /* 0x00000012040c723c */ /* 0x000fe2000004180c */
[----:B------:R-:W2:Y:S01]  /*14130*/  LDSM.16.MT88.4 R16, [R89+0xc800] ;  /* 0x00c800005910783b */ /* 0x000ea20000004200 */
[----:B------:R4:W-:Y:S04]  /*14140*/  MUFU.EX2 R132, R8 ;  /* 0x0000000800847308 */ /* 0x0009e80000000800 */
[----:B------:R-:W-:Y:S04]  /*14150*/  MUFU.EX2 R140, R213 ;  /* 0x000000d5008c7308 */ /* 0x000fe80000000800 */
[----:B------:R-:W5:Y:S01]  /*14160*/  MUFU.EX2 R141, R217 ;  /* 0x000000d9008d7308 */ /* 0x000f620000000800 */
[----:B----4-:R-:W-:-:S03]  /*14170*/  FFMA.FTZ R8, R82, R0, -R3 ;  /* 0x0000000052087223 */ /* 0x010fc60000010803 */
[----:B------:R-:W4:Y:S04]  /*14180*/  MUFU.EX2 R133, R10 ;  /* 0x0000000a00857308 */ /* 0x000f280000000800 */
[----:B------:R-:W-:Y:S04]  /*14190*/  MUFU.EX2 R136, R9 ;  /* 0x0000000900887308 */ /* 0x000fe80000000800 */
[----:B------:R1:W3:Y:S01]  /*141a0*/  MUFU.EX2 R138, R8 ;  /* 0x00000008008a7308 */ /* 0x0002e20000000800 */
[C---:B------:R-:W-:Y:S08]  /*141b0*/  HMMA.16816.F32.BF16 R32, R4.reuse, R28, R44 ;  /* 0x0000001c0420723c */ /* 0x040ff0000004182c */
[C---:B------:R-:W-:Y:S01]  /*141c0*/  HMMA.16816.F32.BF16 R24, R4.reuse, R30, R24 ;  /* 0x0000001e0418723c */ /* 0x040fe20000041818 */
[----:B------:R-:W2:Y:S07]  /*141d0*/  LDSM.16.MT88.4 R28, [R98+0x2800] ;  /* 0x00280000621c783b */ /* 0x000eae0000004200 */
[----:B------:R-:W-:Y:S01]  /*141e0*/  HMMA.16816.F32.BF16 R56, R4, R68, R56 ;  /* 0x000000440438723c */ /* 0x000fe20000041838 */
[----:B-1----:R-:W-:-:S07]  /*141f0*/  FFMA.FTZ R8, R85, R0, -R3 ;  /* 0x0000000055087223 */ /* 0x002fce0000010803 */
[----:B------:R-:W-:Y:S01]  /*14200*/  HMMA.16816.F32.BF16 R60, R4, R70, R60 ;  /* 0x00000046043c723c */ /* 0x000fe2000004183c */
[----:B------:R-:W-:Y:S01]  /*14210*/  F2FP.BF16.F32.PACK_AB R4, R139, R137 ;  /* 0x000000898b04723e */ /* 0x000fe200000010ff */
[----:B------:R-:W-:Y:S01]  /*14220*/  IMAD.MOV.U32 R73, RZ, RZ, R107 ;  /* 0x000000ffff497224 */ /* 0x000fe200078e006b */
[----:B-----5:R-:W-:Y:S01]  /*14230*/  F2FP.BF16.F32.PACK_AB R6, R141, R140 ;  /* 0x0000008c8d06723e */ /* 0x020fe200000010ff */
[----:B------:R-:W-:Y:S01]  /*14240*/  IMAD.MOV.U32 R11, RZ, RZ, R219 ;  /* 0x000000ffff0b7224 */ /* 0x000fe200078e00db */
[----:B----4-:R-:W-:Y:S01]  /*14250*/  F2FP.BF16.F32.PACK_AB R5, R133, R132 ;  /* 0x000000848505723e */ /* 0x010fe200000010ff */
[----:B------:R-:W-:Y:S01]  /*14260*/  IMAD.MOV.U32 R72, RZ, RZ, R218 ;  /* 0x000000ffff487224 */ /* 0x000fe200078e00da */
[----:B---3--:R-:W-:Y:S01]  /*14270*/  F2FP.BF16.F32.PACK_AB R7, R138, R136 ;  /* 0x000000888a07723e */ /* 0x008fe200000010ff */
[----:B------:R1:W-:Y:S01]  /*14280*/  MUFU.EX2 R124, R8 ;  /* 0x00000008007c7308 */ /* 0x0003e20000000800 */
[-CC-:B------:R-:W-:Y:S01]  /*14290*/  FFMA.FTZ R10, R86, R0.reuse, -R3.reuse ;  /* 0x00000000560a7223 */ /* 0x180fe20000010803 */
[-CC-:B------:R-:W-:Y:S01]  /*142a0*/  FFMA.FTZ R9, R90, R0.reuse, -R3.reuse ;  /* 0x000000005a097223 */ /* 0x180fe20000010803 */
[----:B------:R-:W-:Y:S03]  /*142b0*/  LDSM.16.MT88.4 R44, [R2+0x3800] ;  /* 0x00380000022c783b */ /* 0x000fe60000004200 */
[C---:B------:R-:W-:Y:S01]  /*142c0*/  HMMA.16816.F32.BF16 R48, R4.reuse, R20, R48 ;  /* 0x000000140430723c */ /* 0x040fe20000041830 */
[----:B------:R3:W-:Y:S04]  /*142d0*/  MUFU.EX2 R82, R72 ;  /* 0x0000004800527308 */ /* 0x0007e80000000800 */
[----:B------:R-:W4:Y:S04]  /*142e0*/  MUFU.EX2 R128, R237 ;  /* 0x000000ed00807308 */ /* 0x000f280000000800 */
[----:B------:R-:W-:Y:S01]  /*142f0*/  MUFU.EX2 R130, R236 ;  /* 0x000000ec00827308 */ /* 0x000fe20000000800 */
[----:B------:R-:W-:Y:S01]  /*14300*/  HMMA.16816.F32.BF16 R40, R4, R22, R40 ;  /* 0x000000160428723c */ /* 0x000fe20000041828 */
[----:B------:R-:W5:Y:S01]  /*14310*/  LDSM.16.MT88.4 R20, [R220+0xd000] ;  /* 0x00d00000dc14783b */ /* 0x000f620000004200 */
[----:B-1----:R-:W-:-:S02]  /*14320*/  FFMA.FTZ R8, R87, R0, -R3 ;  /* 0x0000000057087223 */ /* 0x002fc40000010803 */
[----:B------:R1:W-:Y:S04]  /*14330*/  MUFU.EX2 R87, R73 ;  /* 0x0000004900577308 */ /* 0x0003e80000000800 */
[----:B------:R-:W4:Y:S01]  /*14340*/  MUFU.EX2 R131, R240 ;  /* 0x000000f000837308 */ /* 0x000f220000000800 */
[C---:B--2---:R-:W-:Y:S01]  /*14350*/  HMMA.16816.F32.BF16 R36, R4.reuse, R16, R36 ;  /* 0x000000100424723c */ /* 0x044fe20000041824 */
[----:B---3--:R-:W-:Y:S01]  /*14360*/  MOV R72, R167 ;  /* 0x000000a700487202 */ /* 0x008fe20000000f00 */
[----:B------:R-:W-:Y:S01]  /*14370*/  IMAD.MOV.U32 R167, RZ, RZ, R84 ;  /* 0x000000ffffa77224 */ /* 0x000fe200078e0054 */
[----:B------:R-:W-:Y:S04]  /*14380*/  MUFU.EX2 R120, R241 ;  /* 0x000000f100787308 */ /* 0x000fe80000000800 */
[----:B------:R-:W-:Y:S01]  /*14390*/  MUFU.EX2 R121, R245 ;  /* 0x000000f500797308 */ /* 0x000fe20000000800 */
[----:B------:R-:W-:Y:S01]  /*143a0*/  HMMA.16816.F32.BF16 R12, R4, R18, R12 ;  /* 0x00000012040c723c */ /* 0x000fe2000004180c */
[----:B------:R-:W2:Y:S01]  /*143b0*/  LDSM.16.MT88.4 R16, [R89+0xd000] ;  /* 0x00d000005910783b */ /* 0x000ea20000004200 */
[----:B-1----:R-:W-:-:S02]  /*143c0*/  IMAD.MOV.U32 R73, RZ, RZ, R11 ;  /* 0x000000ffff497224 */ /* 0x002fc400078e000b */
[----:B------:R-:W-:Y:S01]  /*143d0*/  IMAD.MOV.U32 R11, RZ, RZ, R166 ;  /* 0x000000ffff0b7224 */ /* 0x000fe200078e00a6 */
[----:B------:R-:W-:Y:S01]  /*143e0*/  MUFU.EX2 R122, R244 ;  /* 0x000000f4007a7308 */ /* 0x000fe20000000800 */
[----:B------:R-:W-:Y:S01]  /*143f0*/  IMAD.MOV.U32 R166, RZ, RZ, R81 ;  /* 0x000000ffffa67224 */ /* 0x000fe200078e0051 */
[----:B------:R-:W-:Y:S02]  /*14400*/  LDSM.16.MT88.4 R68, [R2+0x5000] ;  /* 0x005000000244783b */ /* 0x000fe40000004200 */
[----:B------:R1:W-:Y:S04]  /*14410*/  MUFU.EX2 R78, R167 ;  /* 0x000000a7004e7308 */ /* 0x0003e80000000800 */
[----:B------:R-:W3:Y:S01]  /*14420*/  MUFU.EX2 R125, R10 ;  /* 0x0000000a007d7308 */ /* 0x000ee20000000800 */
[----:B-1----:R-:W-:-:S02]  /*14430*/  IMAD.MOV.U32 R167, RZ, RZ, R166 ;  /* 0x000000ffffa77224 */ /* 0x002fc400078e00a6 */
[----:B------:R-:W2:Y:S01]  /*14440*/  LDL.LU R166, [R1+0x54] ;  /* 0x0000540001a67983 */ /* 0x000ea20000300800 */
[----:B------:R-:W-:Y:S04]  /*14450*/  MUFU.EX2 R129, R9 ;  /* 0x0000000900817308 */ /* 0x000fe80000000800 */
[----:B------:R1:W5:Y:S01]  /*14460*/  MUFU.EX2 R126, R8 ;  /* 0x00000008007e7308 */ /* 0x0003620000000800 */
[C---:B------:R-:W-:Y:S08]  /*14470*/  HMMA.16816.F32.BF16 R32, R4.reuse, R28, R32 ;  /* 0x0000001c0420723c */ /* 0x040ff00000041820 */
[C---:B------:R-:W-:Y:S01]  /*14480*/  HMMA.16816.F32.BF16 R24, R4.reuse, R30, R24 ;  /* 0x0000001e0418723c */ /* 0x040fe20000041818 */
[----:B------:R-:W2:Y:S07]  /*14490*/  LDSM.16.MT88.4 R28, [R98+0x3000] ;  /* 0x00300000621c783b */ /* 0x000eae0000004200 */
[C---:B------:R-:W-:Y:S08]  /*144a0*/  HMMA.16816.F32.BF16 R56, R4.reuse, R52, R56 ;  /* 0x000000340438723c */ /* 0x040ff00000041838 */
[----:B------:R-:W-:Y:S01]  /*144b0*/  HMMA.16816.F32.BF16 R60, R4, R54, R60 ;  /* 0x00000036043c723c */ /* 0x000fe2000004183c */
[----:B----4-:R-:W-:Y:S01]  /*144c0*/  F2FP.BF16.F32.PACK_AB R4, R128, R127 ;  /* 0x0000007f8004723e */ /* 0x010fe200000010ff */
[--C-:B-1----:R-:W-:Y:S01]  /*144d0*/  FFMA.FTZ R8, R91, R0, -R3.reuse ;  /* 0x000000005b087223 */ /* 0x102fe20000010803 */
[----:B------:R-:W-:Y:S01]  /*144e0*/  F2FP.BF16.F32.PACK_AB R6, R131, R130 ;  /* 0x000000828306723e */ /* 0x000fe200000010ff */
[----:B------:R-:W-:Y:S01]  /*144f0*/  FFMA.FTZ R10, R92, R0, -R3 ;  /* 0x000000005c0a7223 */ /* 0x000fe20000010803 */
[----:B---3--:R-:W-:-:S02]  /*14500*/  F2FP.BF16.F32.PACK_AB R5, R125, R124 ;  /* 0x0000007c7d05723e */ /* 0x008fc400000010ff */
[----:B-----5:R-:W-:Y:S01]  /*14510*/  F2FP.BF16.F32.PACK_AB R7, R126, R129 ;  /* 0x000000817e07723e */ /* 0x020fe200000010ff */
[-CC-:B------:R-:W-:Y:S01]  /*14520*/  FFMA.FTZ R9, R94, R0.reuse, -R3.reuse ;  /* 0x000000005e097223 */ /* 0x180fe20000010803 */
[----:B------:R-:W1:Y:S01]  /*14530*/  MUFU.EX2 R123, R248 ;  /* 0x000000f8007b7308 */ /* 0x000e620000000800 */
[----:B------:R-:W-:Y:S01]  /*14540*/  IMAD.MOV.U32 R200, RZ, RZ, R188 ;  /* 0x000000ffffc87224 */ /* 0x000fe200078e00bc */
[----:B------:R-:W-:Y:S03]  /*14550*/  LDSM.16.MT88.4 R52, [R2+0x4800] ;  /* 0x004800000234783b */ /* 0x000fe60000004200 */
[C---:B------:R-:W-:Y:S08]  /*14560*/  HMMA.16816.F32.BF16 R48, R4.reuse, R20, R48 ;  /* 0x000000140430723c */ /* 0x040ff00000041830 */
[C---:B------:R-:W-:Y:S01]  /*14570*/  HMMA.16816.F32.BF16 R40, R4.reuse, R22, R40 ;  /* 0x000000160428723c */ /* 0x040fe20000041828 */
[----:B------:R-:W3:Y:S07]  /*14580*/  LDSM.16.MT88.4 R20, [R220+0xd800] ;  /* 0x00d80000dc14783b */ /* 0x000eee0000004200 */
[C---:B--2---:R-:W-:Y:S08]  /*14590*/  HMMA.16816.F32.BF16 R36, R4.reuse, R16, R36 ;  /* 0x000000100424723c */ /* 0x044ff00000041824 */
[----:B------:R-:W-:Y:S01]  /*145a0*/  HMMA.16816.F32.BF16 R12, R4, R18, R12 ;  /* 0x00000012040c723c */ /* 0x000fe2000004180c */
[----:B------:R-:W2:Y:S01]  /*145b0*/  LDSM.16.MT88.4 R16, [R89+0xd800] ;  /* 0x00d800005910783b */ /* 0x000ea20000004200 */
[----:B------:R4:W-:Y:S04]  /*145c0*/  MUFU.EX2 R116, R8 ;  /* 0x0000000800747308 */ /* 0x0009e80000000800 */
[----:B------:R-:W5:Y:S04]  /*145d0*/  MUFU.EX2 R118, R10 ;  /* 0x0000000a00767308 */ /* 0x000f680000000800 */
[----:B------:R-:W-:Y:S01]  /*145e0*/  MUFU.EX2 R119, R9 ;  /* 0x0000000900777308 */ /* 0x000fe20000000800 */
[----:B----4-:R-:W-:-:S04]  /*145f0*/  FFMA.FTZ R8, R93, R0, -R3 ;  /* 0x000000005d087223 */ /* 0x010fc80000010803 */
[----:B------:R4:W3:Y:S01]  /*14600*/  MUFU.EX2 R117, R8 ;  /* 0x0000000800757308 */ /* 0x0008e20000000800 */
[C---:B------:R-:W-:Y:S08]  /*14610*/  HMMA.16816.F32.BF16 R32, R4.reuse, R28, R32 ;  /* 0x0000001c0420723c */ /* 0x040ff00000041820 */
[C---:B------:R-:W-:Y:S01]  /*14620*/  HMMA.16816.F32.BF16 R24, R4.reuse, R30, R24 ;  /* 0x0000001e0418723c */ /* 0x040fe20000041818 */
[----:B------:R-:W2:Y:S07]  /*14630*/  LDSM.16.MT88.4 R28, [R98+0x3800] ;  /* 0x00380000621c783b */ /* 0x000eae0000004200 */
[C---:B------:R-:W-:Y:S08]  /*14640*/  HMMA.16816.F32.BF16 R56, R4.reuse, R64, R56 ;  /* 0x000000400438723c */ /* 0x040ff00000041838 */
[----:B------:R-:W-:Y:S01]  /*14650*/  HMMA.16816.F32.BF16 R60, R4, R66, R60 ;  /* 0x00000042043c723c */ /* 0x000fe2000004183c */
[----:B------:R-:W-:Y:S01]  /*14660*/  F2FP.BF16.F32.PACK_AB R4, R121, R120 ;  /* 0x000000787904723e */ /* 0x000fe200000010ff */
[--C-:B----4-:R-:W-:Y:S01]  /*14670*/  FFMA.FTZ R8, R95, R0, -R3.reuse ;  /* 0x000000005f087223 */ /* 0x110fe20000010803 */
[----:B-1----:R-:W-:Y:S01]  /*14680*/  F2FP.BF16.F32.PACK_AB R6, R123, R122 ;  /* 0x0000007a7b06723e */ /* 0x002fe200000010ff */
[----:B------:R-:W-:Y:S01]  /*14690*/  FFMA.FTZ R10, R96, R0, -R3 ;  /* 0x00000000600a7223 */ /* 0x000fe20000010803 */
[----:B-----5:R-:W-:-:S02]  /*146a0*/  F2FP.BF16.F32.PACK_AB R5, R118, R116 ;  /* 0x000000747605723e */ /* 0x020fc400000010ff */
[----:B---3--:R-:W-:Y:S01]  /*146b0*/  F2FP.BF16.F32.PACK_AB R7, R117, R119 ;  /* 0x000000777507723e */ /* 0x008fe200000010ff */
[----:B------:R-:W-:Y:S01]  /*146c0*/  FFMA.FTZ R9, R99, R0, -R3 ;  /* 0x0000000063097223 */ /* 0x000fe20000010803 */
[----:B------:R-:W-:Y:S01]  /*146d0*/  IMAD.MOV.U32 R188, RZ, RZ, R88 ;  /* 0x000000ffffbc7224 */ /* 0x000fe200078e0058 */
[----:B------:R-:W-:Y:S01]  /*146e0*/  MUFU.EX2 R111, R249 ;  /* 0x000000f9006f7308 */ /* 0x000fe20000000800 */
[----:B------:R-:W-:Y:S01]  /*146f0*/  IMAD.MOV.U32 R219, RZ, RZ, R113 ;  /* 0x000000ffffdb7224 */ /* 0x000fe200078e0071 */
[----:B------:R-:W-:Y:S02]  /*14700*/  LDSM.16.MT88.4 R64, [R2+0x4000] ;  /* 0x004000000240783b */ /* 0x000fe40000004200 */
[C---:B------:R-:W-:Y:S08]  /*14710*/  HMMA.16816.F32.BF16 R48, R4.reuse, R20, R48 ;  /* 0x000000140430723c */ /* 0x040ff00000041830 */
[C---:B------:R-:W-:Y:S01]  /*14720*/  HMMA.16816.F32.BF16 R40, R4.reuse, R22, R40 ;  /* 0x000000160428723c */ /* 0x040fe20000041828 */
[----:B------:R-:W1:Y:S07]  /*14730*/  LDSM.16.MT88.4 R20, [R220+0xe000] ;  /* 0x00e00000dc14783b */ /* 0x000e6e0000004200 */
[C---:B--2---:R-:W-:Y:S08]  /*14740*/  HMMA.16816.F32.BF16 R36, R4.reuse, R16, R36 ;  /* 0x000000100424723c */ /* 0x044ff00000041824 */
[----:B------:R-:W-:Y:S01]  /*14750*/  HMMA.16816.F32.BF16 R12, R4, R18, R12 ;  /* 0x00000012040c723c */ /* 0x000fe2000004180c */
[----:B------:R-:W2:Y:S01]  /*14760*/  LDSM.16.MT88.4 R16, [R89+0xe000] ;  /* 0x00e000005910783b */ /* 0x000ea20000004200 */
[----:B------:R3:W-:Y:S01]  /*14770*/  MUFU.EX2 R107, R8 ;  /* 0x00000008006b7308 */ /* 0x0007e20000000800 */
[----:B------:R-:W-:-:S02]  /*14780*/  IMAD.MOV.U32 R88, RZ, RZ, R247 ;  /* 0x000000ffff587224 */ /* 0x000fc400078e00f7 */
[----:B------:R-:W-:Y:S01]  /*14790*/  IMAD.MOV.U32 R247, RZ, RZ, R110 ;  /* 0x000000fffff77224 */ /* 0x000fe200078e006e */
[----:B------:R-:W4:Y:S01]  /*147a0*/  MUFU.EX2 R112, R112 ;  /* 0x0000007000707308 */ /* 0x000f220000000800 */
[----:B------:R-:W-:-:S03]  /*147b0*/  IMAD.MOV.U32 R218, RZ, RZ, R109 ;  /* 0x000000ffffda7224 */ /* 0x000fc600078e006d */
[----:B------:R-:W-:Y:S01]  /*147c0*/  MUFU.EX2 R114, R114 ;  /* 0x0000007200727308 */ /* 0x000fe20000000800 */
[----:B---3--:R-:W-:-:S03]  /*147d0*/  FFMA.FTZ R8, R97, R0, -R3 ;  /* 0x0000000061087223 */ /* 0x008fc60000010803 */
[----:B------:R-:W3:Y:S04]  /*147e0*/  MUFU.EX2 R115, R115 ;  /* 0x0000007300737308 */ /* 0x000ee80000000800 */
[----:B------:R-:W5:Y:S04]  /*147f0*/  MUFU.EX2 R110, R10 ;  /* 0x0000000a006e7308 */ /* 0x000f680000000800 */
[----:B------:R-:W-:Y:S04]  /*14800*/  MUFU.EX2 R113, R9 ;  /* 0x0000000900717308 */ /* 0x000fe80000000800 */
[----:B------:R-:W1:Y:S01]  /*14810*/  MUFU.EX2 R109, R8 ;  /* 0x00000008006d7308 */ /* 0x000e620000000800 */
[C---:B------:R-:W-:Y:S08]  /*14820*/  HMMA.16816.F32.BF16 R32, R4.reuse, R28, R32 ;  /* 0x0000001c0420723c */ /* 0x040ff00000041820 */
[C---:B------:R-:W-:Y:S01]  /*14830*/  HMMA.16816.F32.BF16 R24, R4.reuse, R30, R24 ;  /* 0x0000001e0418723c */ /* 0x040fe20000041818 */
[----:B------:R-:W2:Y:S07]  /*14840*/  LDSM.16.MT88.4 R28, [R98+0x4000] ;  /* 0x00400000621c783b */ /* 0x000eae0000004200 */
[C---:B------:R-:W-:Y:S08]  /*14850*/  HMMA.16816.F32.BF16 R56, R4.reuse, R44, R56 ;  /* 0x0000002c0438723c */ /* 0x040ff00000041838 */
[----:B------:R-:W-:Y:S01]  /*14860*/  HMMA.16816.F32.BF16 R60, R4, R46, R60 ;  /* 0x0000002e043c723c */ /* 0x000fe2000004183c */
[----:B----4-:R-:W-:-:S02]  /*14870*/  F2FP.BF16.F32.PACK_AB R4, R112, R111 ;  /* 0x0000006f7004723e */ /* 0x010fc400000010ff */
[----:B---3--:R-:W-:Y:S02]  /*14880*/  F2FP.BF16.F32.PACK_AB R6, R115, R114 ;  /* 0x000000727306723e */ /* 0x008fe400000010ff */
[----:B-----5:R-:W-:Y:S02]  /*14890*/  F2FP.BF16.F32.PACK_AB R5, R110, R107 ;  /* 0x0000006b6e05723e */ /* 0x020fe400000010ff */
[----:B-1----:R-:W-:-:S07]  /*148a0*/  F2FP.BF16.F32.PACK_AB R7, R109, R113 ;  /* 0x000000716d07723e */ /* 0x002fce00000010ff */
[C---:B------:R-:W-:Y:S08]  /*148b0*/  HMMA.16816.F32.BF16 R48, R4.reuse, R20, R48 ;  /* 0x000000140430723c */ /* 0x040ff00000041830 */
[C---:B------:R-:W-:Y:S01]  /*148c0*/  HMMA.16816.F32.BF16 R40, R4.reuse, R22, R40 ;  /* 0x000000160428723c */ /* 0x040fe20000041828 */
[----:B------:R-:W1:Y:S07]  /*148d0*/  LDSM.16.MT88.4 R20, [R220+0xe800] ;  /* 0x00e80000dc14783b */ /* 0x000e6e0000004200 */
[C---:B--2---:R-:W-:Y:S08]  /*148e0*/  HMMA.16816.F32.BF16 R36, R4.reuse, R16, R36 ;  /* 0x000000100424723c */ /* 0x044ff00000041824 */
[----:B------:R-:W-:Y:S01]  /*148f0*/  HMMA.16816.F32.BF16 R12, R4, R18, R12 ;  /* 0x00000012040c723c */ /* 0x000fe2000004180c */
[----:B------:R-:W2:Y:S01]  /*14900*/  LDSM.16.MT88.4 R16, [R89+0xe800] ;  /* 0x00e800005910783b */ /* 0x000ea20000004200 */
[-CC-:B------:R-:W-:Y:S01]  /*14910*/  FFMA.FTZ R8, R102, R0.reuse, -R3.reuse ;  /* 0x0000000066087223 */ /* 0x180fe20000010803 */
[-CC-:B------:R-:W-:Y:S01]  /*14920*/  FFMA.FTZ R10, R100, R0.reuse, -R3.reuse ;  /* 0x00000000640a7223 */ /* 0x180fe20000010803 */
[----:B------:R-:W-:-:S02]  /*14930*/  FFMA.FTZ R9, R185, R0, -R3 ;  /* 0x00000000b9097223 */ /* 0x000fc40000010803 */
[----:B------:R3:W-:Y:S04]  /*14940*/  MUFU.EX2 R99, R8 ;  /* 0x0000000800637308 */ /* 0x0007e80000000800 */
[----:B------:R-:W-:Y:S04]  /*14950*/  MUFU.EX2 R101, R101 ;  /* 0x0000006500657308 */ /* 0x000fe80000000800 */
[----:B------:R-:W4:Y:S01]  /*14960*/  MUFU.EX2 R103, R103 ;  /* 0x0000006700677308 */ /* 0x000f220000000800 */
[----:B---3--:R-:W-:-:S03]  /*14970*/  FFMA.FTZ R8, R104, R0, -R3 ;  /* 0x0000000068087223 */ /* 0x008fc60000010803 */
[----:B------:R-:W-:Y:S04]  /*14980*/  MUFU.EX2 R105, R105 ;  /* 0x0000006900697308 */ /* 0x000fe80000000800 */
[----:B------:R-:W3:Y:S04]  /*14990*/  MUFU.EX2 R106, R106 ;  /* 0x0000006a006a7308 */ /* 0x000ee80000000800 */
[----:B------:R-:W5:Y:S04]  /*149a0*/  MUFU.EX2 R100, R10 ;  /* 0x0000000a00647308 */ /* 0x000f680000000800 */
[----:B------:R-:W-:Y:S04]  /*149b0*/  MUFU.EX2 R102, R9 ;  /* 0x0000000900667308 */ /* 0x000fe80000000800 */
[----:B------:R1:W2:Y:S01]  /*149c0*/  MUFU.EX2 R104, R8 ;  /* 0x0000000800687308 */ /* 0x0002a20000000800 */
[C---:B------:R-:W-:Y:S01]  /*149d0*/  HMMA.16816.F32.BF16 R44, R4.reuse, R28, R32 ;  /* 0x0000001c042c723c */ /* 0x040fe20000041820 */
[----:B------:R-:W2:Y:S07]  /*149e0*/  LDSM.16.MT88.4 R32, [R98+0x4800] ;  /* 0x004800006220783b */ /* 0x000eae0000004200 */
[C---:B------:R-:W-:Y:S08]  /*149f0*/  HMMA.16816.F32.BF16 R56, R4.reuse, R64, R56 ;  /* 0x000000400438723c */ /* 0x040ff00000041838 */
[C---:B------:R-:W-:Y:S01]  /*14a00*/  HMMA.16816.F32.BF16 R60, R4.reuse, R66, R60 ;  /* 0x00000042043c723c */ /* 0x040fe2000004183c */
[-CC-:B-1----:R-:W-:Y:S01]  /*14a10*/  FFMA.FTZ R8, R193, R0.reuse, -R3.reuse ;  /* 0x00000000c1087223 */ /* 0x182fe20000010803 */
[-CC-:B------:R-:W-:Y:S01]  /*14a20*/  FFMA.FTZ R10, R192, R0.reuse, -R3.reuse ;  /* 0x00000000c00a7223 */ /* 0x180fe20000010803 */
[----:B------:R-:W-:Y:S01]  /*14a30*/  FFMA.FTZ R9, R196, R0, -R3 ;  /* 0x00000000c4097223 */ /* 0x000fe20000010803 */
[----:B------:R-:W-:Y:S01]  /*14a40*/  MUFU.EX2 R94, R201 ;  /* 0x000000c9005e7308 */ /* 0x000fe20000000800 */
[----:B------:R-:W-:Y:S03]  /*14a50*/  LDSM.16.MT88.4 R64, [R2+0x5800] ;  /* 0x005800000240783b */ /* 0x000fe60000004200 */
[----:B------:R-:W-:Y:S01]  /*14a60*/  HMMA.16816.F32.BF16 R28, R4, R30, R24 ;  /* 0x0000001e041c723c */ /* 0x000fe20000041818 */
[----:B----4-:R-:W-:-:S02]  /*14a70*/  F2FP.BF16.F32.PACK_AB R4, R103, R101 ;  /* 0x000000656704723e */ /* 0x010fc400000010ff */
[----:B---3--:R-:W-:Y:S02]  /*14a80*/  F2FP.BF16.F32.PACK_AB R6, R106, R105 ;  /* 0x000000696a06723e */ /* 0x008fe400000010ff */
[----:B-----5:R-:W-:Y:S02]  /*14a90*/  F2FP.BF16.F32.PACK_AB R5, R100, R99 ;  /* 0x000000636405723e */ /* 0x020fe400000010ff */
[----:B--2---:R-:W-:-:S07]  /*14aa0*/  F2FP.BF16.F32.PACK_AB R7, R104, R102 ;  /* 0x000000666807723e */ /* 0x004fce00000010ff */
[C---:B------:R-:W-:Y:S08]  /*14ab0*/  HMMA.16816.F32.BF16 R48, R4.reuse, R20, R48 ;  /* 0x000000140430723c */ /* 0x040ff00000041830 */
[C---:B------:R-:W-:Y:S01]  /*14ac0*/  HMMA.16816.F32.BF16 R40, R4.reuse, R22, R40 ;  /* 0x000000160428723c */ /* 0x040fe20000041828 */
[----:B------:R-:W1:Y:S07]  /*14ad0*/  LDSM.16.MT88.4 R20, [R220+0xf000] ;  /* 0x00f00000dc14783b */ /* 0x000e6e0000004200 */
[C---:B------:R-:W-:Y:S08]  /*14ae0*/  HMMA.16816.F32.BF16 R24, R4.reuse, R16, R36 ;  /* 0x000000100418723c */ /* 0x040ff00000041824 */
[----:B------:R-:W-:Y:S01]  /*14af0*/  HMMA.16816.F32.BF16 R12, R4, R18, R12 ;  /* 0x00000012040c723c */ /* 0x000fe2000004180c */
[----:B------:R-:W2:Y:S01]  /*14b00*/  LDSM.16.MT88.4 R16, [R89+0xf000] ;  /* 0x00f000005910783b */ /* 0x000ea20000004200 */
[----:B------:R3:W-:Y:S04]  /*14b10*/  MUFU.EX2 R90, R8 ;  /* 0x00000008005a7308 */ /* 0x0007e80000000800 */
[----:B------:R-:W4:Y:S04]  /*14b20*/  MUFU.EX2 R92, R74 ;  /* 0x0000004a005c7308 */ /* 0x000f280000000800 */
[----:B------:R-:W-:Y:S01]  /*14b30*/  MUFU.EX2 R95, R197 ;  /* 0x000000c5005f7308 */ /* 0x000fe20000000800 */
[----:B---3--:R-:W-:-:S03]  /*14b40*/  FFMA.FTZ R8, R189, R0, -R3 ;  /* 0x00000000bd087223 */ /* 0x008fc60000010803 */
[----:B------:R-:W3:Y:S04]  /*14b50*/  MUFU.EX2 R97, R200 ;  /* 0x000000c800617308 */ /* 0x000ee80000000800 */
[----:B------:R-:W5:Y:S04]  /*14b60*/  MUFU.EX2 R91, R10 ;  /* 0x0000000a005b7308 */ /* 0x000f680000000800 */
[----:B------:R-:W-:Y:S04]  /*14b70*/  MUFU.EX2 R96, R9 ;  /* 0x0000000900607308 */ /* 0x000fe80000000800 */
[----:B------:R-:W1:Y:S01]  /*14b80*/  MUFU.EX2 R93, R8 ;  /* 0x00000008005d7308 */ /* 0x000e620000000800 */
[C---:B------:R-:W-:Y:S08]  /*14b90*/  HMMA.16816.F32.BF16 R56, R4.reuse, R52, R56 ;  /* 0x000000340438723c */ /* 0x040ff00000041838 */
[C---:B------:R-:W-:Y:S08]  /*14ba0*/  HMMA.16816.F32.BF16 R60, R4.reuse, R54, R60 ;  /* 0x00000036043c723c */ /* 0x040ff0000004183c */
[C---:B------:R-:W-:Y:S01]  /*14bb0*/  HMMA.16816.F32.BF16 R52, R4.reuse, R32, R44 ;  /* 0x000000200434723c */ /* 0x040fe2000004182c */
[----:B------:R-:W2:Y:S07]  /*14bc0*/  LDSM.16.MT88.4 R44, [R98+0x5000] ;  /* 0x00500000622c783b */ /* 0x000eae0000004200 */
        /* <DEDUP_REMOVED lines=15> */
[----:B------:R-:W4:Y:S04]  /*14cc0*/  MUFU.EX2 R83, R188 ;  /* 0x000000bc00537308 */ /* 0x000f280000000800 */
[----:B------:R-:W5:Y:S01]  /*14cd0*/  MUFU.EX2 R88, R88 ;  /* 0x0000005800587308 */ /* 0x000f620000000800 */
[----:B---3--:R-:W-:-:S03]  /*14ce0*/  FFMA.FTZ R8, R204, R0, -R3 ;  /* 0x00000000cc087223 */ /* 0x008fc60000010803 */
[----:B------:R-:W3:Y:S04]  /*14cf0*/  MUFU.EX2 R85, R10 ;  /* 0x0000000a00557308 */ /* 0x000ee80000000800 */
        /* <DEDUP_REMOVED lines=8> */
[----:B-----5:R-:W-:Y:S02]  /*14d80*/  F2FP.BF16.F32.PACK_AB R6, R87, R88 ;  /* 0x000000585706723e */ /* 0x020fe400000010ff */
[----:B---3--:R-:W-:Y:S02]  /*14d90*/  F2FP.BF16.F32.PACK_AB R5, R85, R81 ;  /* 0x000000515505723e */ /* 0x008fe400000010ff */
[----:B-1----:R-:W-:-:S07]  /*14da0*/  F2FP.BF16.F32.PACK_AB R7, R84, R86 ;  /* 0x000000565407723e */ /* 0x002fce00000010ff */
[C---:B------:R-:W-:Y:S08]  /*14db0*/  HMMA.16816.F32.BF16 R48, R4.reuse, R20, R48 ;  /* 0x000000140430723c */ /* 0x040ff00000041830 */
[C---:B------:R-:W-:Y:S08]  /*14dc0*/  HMMA.16816.F32.BF16 R40, R4.reuse, R22, R32 ;  /* 0x000000160428723c */ /* 0x040ff00000041820 */
[----:B--2---:R-:W-:Y:S01]  /*14dd0*/  HMMA.16816.F32.BF16 R20, R4, R18, R12 ;  /* 0x000000120414723c */ /* 0x004fe2000004180c */
[----:B------:R-:W1:Y:S01]  /*14de0*/  LDSM.16.MT88.4 R12, [R220+0x10000] ;  /* 0x01000000dc0c783b */ /* 0x000e620000004200 */
[-CC-:B------:R-:W-:Y:S01]  /*14df0*/  FFMA.FTZ R8, R210, R0.reuse, -R3.reuse ;  /* 0x00000000d2087223 */ /* 0x180fe20000010803 */
[----:B------:R-:W-:Y:S01]  /*14e00*/  MUFU.EX2 R77, R72 ;  /* 0x00000048004d7308 */ /* 0x000fe20000000800 */
[-CC-:B------:R-:W-:Y:S01]  /*14e10*/  FFMA.FTZ R10, R211, R0.reuse, -R3.reuse ;  /* 0x00000000d30a7223 */ /* 0x180fe20000010803 */
[----:B------:R-:W-:-:S02]  /*14e20*/  FFMA.FTZ R9, R206, R0, -R3 ;  /* 0x00000000ce097223 */ /* 0x000fc40000010803 */
[----:B------:R2:W-:Y:S01]  /*14e30*/  MUFU.EX2 R72, R8 ;  /* 0x0000000800487308 */ /* 0x0005e20000000800 */
[----:B------:R-:W-:Y:S01]  /*14e40*/  HMMA.16816.F32.BF16 R36, R4, R16, R24 ;  /* 0x000000100424723c */ /* 0x000fe20000041818 */
[----:B------:R-:W3:Y:S02]  /*14e50*/  LDSM.16.MT88.4 R24, [R2+0x6000] ;  /* 0x006000000218783b */ /* 0x000ee40000004200 */
[----:B------:R-:W4:Y:S02]  /*14e60*/  MUFU.EX2 R73, R73 ;  /* 0x0000004900497308 */ /* 0x000f240000000800 */
[----:B------:R-:W5:Y:S02]  /*14e70*/  LDSM.16.MT88.4 R16, [R89+0x10000] ;  /* 0x010000005910783b */ /* 0x000f640000004200 */
[----:B------:R-:W4:Y:S01]  /*14e80*/  MUFU.EX2 R79, R11 ;  /* 0x0000000b004f7308 */ /* 0x000f220000000800 */
[----:B--2---:R-:W-:-:S03]  /*14e90*/  FFMA.FTZ R8, R202, R0, -R3 ;  /* 0x00000000ca087223 */ /* 0x004fc60000010803 */
[----:B------:R-:W2:Y:S04]  /*14ea0*/  MUFU.EX2 R75, R10 ;  /* 0x0000000a004b7308 */ /* 0x000ea80000000800 */
[----:B------:R-:W-:Y:S04]  /*14eb0*/  MUFU.EX2 R76, R9 ;  /* 0x00000009004c7308 */ /* 0x000fe80000000800 */
[----:B------:R-:W1:Y:S01]  /*14ec0*/  MUFU.EX2 R74, R8 ;  /* 0x00000008004a7308 */ /* 0x000e620000000800 */
[C---:B------:R-:W-:Y:S08]  /*14ed0*/  HMMA.16816.F32.BF16 R32, R4.reuse, R66, R60 ;  /* 0x000000420420723c */ /* 0x040ff0000004183c */
[C---:B------:R-:W-:Y:S08]  /*14ee0*/  HMMA.16816.F32.BF16 R60, R4.reuse, R56, R52 ;  /* 0x00000038043c723c */ /* 0x040ff00000041834 */
[C---:B------:R-:W-:Y:S08]  /*14ef0*/  HMMA.16816.F32.BF16 R28, R4.reuse, R64, R28 ;  /* 0x00000040041c723c */ /* 0x040ff0000004181c */
[----:B------:R-:W-:Y:S01]  /*14f00*/  HMMA.16816.F32.BF16 R52, R4, R58, R44 ;  /* 0x0000003a0434723c */ /* 0x000fe2000004182c */
[----:B----4-:R-:W-:Y:S01]  /*14f10*/  F2FP.BF16.F32.PACK_AB R4, R77, R73 ;  /* 0x000000494d04723e */ /* 0x010fe200000010ff */
[----:B------:R-:W4:Y:S01]  /*14f20*/  LDSM.16.MT88.4 R44, [R98+0x6000] ;  /* 0x00600000622c783b */ /* 0x000f220000004200 */
[----:B------:R-:W-:-:S02]  /*14f30*/  F2FP.BF16.F32.PACK_AB R6, R78, R79 ;  /* 0x0000004f4e06723e */ /* 0x000fc400000010ff */
[----:B--2---:R-:W-:Y:S02]  /*14f40*/  F2FP.BF16.F32.PACK_AB R5, R75, R72 ;  /* 0x000000484b05723e */ /* 0x004fe400000010ff */
[----:B-1----:R-:W-:-:S07]  /*14f50*/  F2FP.BF16.F32.PACK_AB R7, R74, R76 ;  /* 0x0000004c4a07723e */ /* 0x002fce00000010ff */
[C---:B------:R-:W-:Y:S08]  /*14f60*/  HMMA.16816.F32.BF16 R48, R4.reuse, R12, R48 ;  /* 0x0000000c0430723c */ /* 0x040ff00000041830 */
[----:B------:R-:W-:Y:S01]  /*14f70*/  HMMA.16816.F32.BF16 R40, R4, R14, R40 ;  /* 0x0000000e0428723c */ /* 0x000fe20000041828 */
[----:B------:R-:W1:Y:S01]  /*14f80*/  LDSM.16.MT88.4 R12, [R2+0x6800] ;  /* 0x00680000020c783b */ /* 0x000e620000004200 */
[-CC-:B------:R-:W-:Y:S01]  /*14f90*/  FFMA.FTZ R10, R207, R0.reuse, -R3.reuse ;  /* 0x00000000cf0a7223 */ /* 0x180fe20000010803 */
[----:B------:R-:W-:-:S03]  /*14fa0*/  FFMA.FTZ R11, R198, R0, -R3 ;  /* 0x00000000c60b7223 */ /* 0x000fc60000010803 */
[----:B------:R2:W-:Y:S04]  /*14fb0*/  MUFU.EX2 R66, R10 ;  /* 0x0000000a00427308 */ /* 0x0005e80000000800 */
[----:B------:R5:W-:Y:S01]  /*14fc0*/  MUFU.EX2 R67, R11 ;  /* 0x0000000b00437308 */ /* 0x000be20000000800 */
[----:B---3--:R-:W-:Y:S03]  /*14fd0*/  HMMA.16816.F32.BF16 R28, R4, R24, R28 ;  /* 0x00000018041c723c */ /* 0x008fe6000004181c */
[----:B------:R-:W-:Y:S01]  /*14fe0*/  MUFU.EX2 R69, R167 ;  /* 0x000000a700457308 */ /* 0x000fe20000000800 */
[-CC-:B--2---:R-:W-:Y:S01]  /*14ff0*/  FFMA.FTZ R10, R203, R0.reuse, -R3.reuse ;  /* 0x00000000cb0a7223 */ /* 0x184fe20000010803 */
[----:B-----5:R-:W-:-:S02]  /*15000*/  FFMA.FTZ R11, R194, R0, -R3 ;  /* 0x00000000c20b7223 */ /* 0x020fc40000010803 */
[----:B------:R-:W2:Y:S04]  /*15010*/  MUFU.EX2 R71, R215 ;  /* 0x000000d700477308 */ /* 0x000ea80000000800 */
[----:B------:R-:W-:Y:S04]  /*15020*/  MUFU.EX2 R68, R219 ;  /* 0x000000db00447308 */ /* 0x000fe80000000800 */
[----:B------:R-:W3:Y:S04]  /*15030*/  MUFU.EX2 R70, R218 ;  /* 0x000000da00467308 */ /* 0x000ee80000000800 */
[----:B------:R-:W-:Y:S04]  /*15040*/  MUFU.EX2 R64, R10 ;  /* 0x0000000a00407308 */ /* 0x000fe80000000800 */
[----:B------:R-:W5:Y:S01]  /*15050*/  MUFU.EX2 R65, R11 ;  /* 0x0000000b00417308 */ /* 0x000f620000000800 */
[----:B------:R-:W-:Y:S01]  /*15060*/  HMMA.16816.F32.BF16 R36, R4, R16, R36 ;  /* 0x000000100424723c */ /* 0x000fe20000041824 */
[----:B------:R-:W-:-:S07]  /*15070*/  FFMA.FTZ R8, R166, R80, R169 ;  /* 0x00000050a6087223 */ /* 0x000fce00000100a9 */
[----:B------:R-:W-:Y:S01]  /*15080*/  HMMA.16816.F32.BF16 R56, R4, R18, R20 ;  /* 0x000000120438723c */ /* 0x000fe20000041814 */
[----:B------:R-:W1:Y:S01]  /*15090*/  LDSM.16.MT88.4 R16, [R89+0x10800] ;  /* 0x010800005910783b */ /* 0x000e620000004200 */
[----:B------:R-:W-:-:S03]  /*150a0*/  FADD.FTZ R8, R168, R8 ;  /* 0x00000008a8087221 */ /* 0x000fc60000010000 */
[----:B------:R-:W1:Y:S03]  /*150b0*/  LDSM.16.MT88.4 R20, [R220+0x10800] ;  /* 0x01080000dc14783b */ /* 0x000e660000004200 */
[----:B------:R-:W-:Y:S01]  /*150c0*/  HMMA.16816.F32.BF16 R32, R4, R26, R32 ;  /* 0x0000001a0420723c */ /* 0x000fe20000041820 */
[----:B------:R-:W-:Y:S01]  /*150d0*/  FADD.FTZ R8, R170, R8 ;  /* 0x00000008aa087221 */ /* 0x000fe20000010000 */
[----:B------:R-:W1:Y:S03]  /*150e0*/  LDSM.16.MT88.4 R24, [R98+0x6800] ;  /* 0x006800006218783b */ /* 0x000e660000004200 */
[----:B------:R-:W-:-:S03]  /*150f0*/  FADD.FTZ R8, R172, R8 ;  /* 0x00000008ac087221 */ /* 0x000fc60000010000 */
[----:B----4-:R-:W-:Y:S01]  /*15100*/  HMMA.16816.F32.BF16 R60, R4, R44, R60 ;  /* 0x0000002c043c723c */ /* 0x010fe2000004183c */
[----:B------:R-:W-:-:S07]  /*15110*/  FADD.FTZ R8, R158, R8 ;  /* 0x000000089e087221 */ /* 0x000fce0000010000 */
[----:B------:R-:W-:Y:S01]  /*15120*/  HMMA.16816.F32.BF16 R52, R4, R46, R52 ;  /* 0x0000002e0434723c */ /* 0x000fe20000041834 */
[----:B--2---:R-:W-:Y:S02]  /*15130*/  F2FP.BF16.F32.PACK_AB R4, R71, R69 ;  /* 0x000000454704723e */ /* 0x004fe400000010ff */
[----:B---3--:R-:W-:Y:S02]  /*15140*/  F2FP.BF16.F32.PACK_AB R6, R70, R68 ;  /* 0x000000444606723e */ /* 0x008fe400000010ff */
[----:B------:R-:W-:Y:S02]  /*15150*/  F2FP.BF16.F32.PACK_AB R5, R67, R66 ;  /* 0x000000424305723e */ /* 0x000fe400000010ff */
[----:B-----5:R-:W-:Y:S01]  /*15160*/  F2FP.BF16.F32.PACK_AB R7, R65, R64 ;  /* 0x000000404107723e */ /* 0x020fe200000010ff */
[----:B------:R-:W-:-:S06]  /*15170*/  FADD.FTZ R8, R160, R8 ;  /* 0x00000008a0087221 */ /* 0x000fcc0000010000 */
[----:B-1----:R-:W-:Y:S01]  /*15180*/  HMMA.16816.F32.BF16 R28, R4, R12, R28 ;  /* 0x0000000c041c723c */ /* 0x002fe2000004181c */
[----:B------:R-:W-:Y:S01]  /*15190*/  FFMA.FTZ R12, R190, R0, -R3 ;  /* 0x00000000be0c7223 */ /* 0x000fe20000010803 */
[----:B------:R-:W-:-:S03]  /*151a0*/  FADD.FTZ R8, R161, R8 ;  /* 0x00000008a1087221 */ /* 0x000fc60000010000 */
[----:B------:R1:W-:Y:S03]  /*151b0*/  MUFU.EX2 R47, R12 ;  /* 0x0000000c002f7308 */ /* 0x0003e60000000800 */
[----:B------:R-:W-:Y:S01]  /*151c0*/  HMMA.16816.F32.BF16 R32, R4, R14, R32 ;  /* 0x0000000e0420723c */ /* 0x000fe20000041820 */
[----:B------:R-:W-:Y:S01]  /*151d0*/  FADD.FTZ R8, R159, R8 ;  /* 0x000000089f087221 */ /* 0x000fe20000010000 */
[----:B-1----:R-:W1:Y:S03]  /*151e0*/  LDSM.16.MT88.4 R12, [R2+0x7000] ;  /* 0x00700000020c783b */ /* 0x002e660000004200 */
[----:B------:R-:W-:Y:S01]  /*151f0*/  FADD.FTZ R8, R154, R8 ;  /* 0x000000089a087221 */ /* 0x000fe20000010000 */
[----:B------:R-:W-:-:S03]  /*15200*/  FFMA.FTZ R10, R199, R0, -R3 ;  /* 0x00000000c70a7223 */ /* 0x000fc60000010803 */
[----:B------:R-:W-:Y:S01]  /*15210*/  FADD.FTZ R8, R157, R8 ;  /* 0x000000089d087221 */ /* 0x000fe20000010000 */
[----:B------:R2:W-:Y:S01]  /*15220*/  MUFU.EX2 R45, R10 ;  /* 0x0000000a002d7308 */ /* 0x0005e20000000800 */
[-CC-:B------:R-:W-:Y:S02]  /*15230*/  FFMA.FTZ R11, R195, R0.reuse, -R3.reuse ;  /* 0x00000000c30b7223 */ /* 0x180fe40000010803 */
[----:B------:R-:W-:Y:S02]  /*15240*/  FADD.FTZ R8, R156, R8 ;  /* 0x000000089c087221 */ /* 0x000fe40000010000 */
[----:B------:R-:W-:Y:S01]  /*15250*/  HMMA.16816.F32.BF16 R156, R4, R16, R36 ;  /* 0x00000010049c723c */ /* 0x000fe20000041824 */
[----:B------:R-:W-:Y:S01]  /*15260*/  MUFU.EX2 R46, R11 ;  /* 0x0000000b002e7308 */ /* 0x000fe20000000800 */
[----:B--2---:R-:W-:-:S06]  /*15270*/  FFMA.FTZ R10, R186, R0, -R3 ;  /* 0x00000000ba0a7223 */ /* 0x004fcc0000010803 */
[C---:B------:R-:W-:Y:S01]  /*15280*/  HMMA.16816.F32.BF16 R36, R4.reuse, R18, R56 ;  /* 0x000000120424723c */ /* 0x040fe20000041838 */
[----:B------:R-:W-:Y:S07]  /*15290*/  MUFU.EX2 R57, R239 ;  /* 0x000000ef00397308 */ /* 0x000fee0000000800 */
[C---:B------:R-:W-:Y:S01]  /*152a0*/  HMMA.16816.F32.BF16 R48, R4.reuse, R20, R48 ;  /* 0x000000140430723c */ /* 0x040fe20000041830 */
[----:B------:R-:W2:Y:S07]  /*152b0*/  MUFU.EX2 R59, R238 ;  /* 0x000000ee003b7308 */ /* 0x000eae0000000800 */
[C---:B------:R-:W-:Y:S01]  /*152c0*/  HMMA.16816.F32.BF16 R40, R4.reuse, R22, R40 ;  /* 0x000000160428723c */ /* 0x040fe20000041828 */
[----:B------:R-:W-:Y:S07]  /*152d0*/  MUFU.EX2 R56, R243 ;  /* 0x000000f300387308 */ /* 0x000fee0000000800 */
[C---:B------:R-:W-:Y:S01]  /*152e0*/  HMMA.16816.F32.BF16 R60, R4.reuse, R24, R60 ;  /* 0x00000018043c723c */ /* 0x040fe2000004183c */
[----:B------:R-:W3:Y:S07]  /*152f0*/  MUFU.EX2 R58, R242 ;  /* 0x000000f2003a7308 */ /* 0x000eee0000000800 */
[----:B------:R-:W-:Y:S01]  /*15300*/  HMMA.16816.F32.BF16 R52, R4, R26, R52 ;  /* 0x0000001a0434723c */ /* 0x000fe20000041834 */
[----:B------:R-:W4:Y:S01]  /*15310*/  MUFU.EX2 R44, R10 ;  /* 0x0000000a002c7308 */ /* 0x000f220000000800 */
[----:B--2---:R-:W-:Y:S01]  /*15320*/  F2FP.BF16.F32.PACK_AB R4, R59, R57 ;  /* 0x000000393b04723e */ /* 0x004fe200000010ff */
[----:B------:R-:W-:Y:S01]  /*15330*/  FADD.FTZ R9, R171, R214 ;  /* 0x000000d6ab097221 */ /* 0x000fe20000010000 */
[----:B------:R-:W-:Y:S01]  /*15340*/  F2FP.BF16.F32.PACK_AB R5, R47, R45 ;  /* 0x0000002d2f05723e */ /* 0x000fe200000010ff */
[----:B------:R-:W-:Y:S01]  /*15350*/  FADD.FTZ R8, R155, R8 ;  /* 0x000000089b087221 */ /* 0x000fe20000010000 */
[----:B------:R-:W2:Y:S01]  /*15360*/  LDSM.16.MT88.4 R20, [R220+0x11000] ;  /* 0x01100000dc14783b */ /* 0x000ea20000004200 */
[----:B---3--:R-:W-:Y:S01]  /*15370*/  F2FP.BF16.F32.PACK_AB R6, R58, R56 ;  /* 0x000000383a06723e */ /* 0x008fe200000010ff */
[----:B------:R-:W-:-:S02]  /*15380*/  FFMA.FTZ R11, R187, R0, -R3 ;  /* 0x00000000bb0b7223 */ /* 0x000fc40000010803 */
[----:B------:R-:W3:Y:S01]  /*15390*/  LDSM.16.MT88.4 R16, [R89+0x11000] ;  /* 0x011000005910783b */ /* 0x000ee20000004200 */
[----:B----4-:R-:W-:-:S07]  /*153a0*/  F2FP.BF16.F32.PACK_AB R7, R44, R46 ;  /* 0x0000002e2c07723e */ /* 0x010fce00000010ff */
[----:B-1----:R-:W-:Y:S01]  /*153b0*/  HMMA.16816.F32.BF16 R32, R4, R14, R32 ;  /* 0x0000000e0420723c */ /* 0x002fe20000041820 */
[----:B------:R1:W-:Y:S02]  /*153c0*/  MUFU.EX2 R15, R250 ;  /* 0x000000fa000f7308 */ /* 0x0003e40000000800 */
[----:B-1----:R-:W4:Y:S01]  /*153d0*/  LDL R250, [R1+0x64] ;  /* 0x0000640001fa7983 */ /* 0x002f220000100800 */
[----:B------:R-:W-:-:S04]  /*153e0*/  FADD.FTZ R9, R173, R9 ;  /* 0x00000009ad097221 */ /* 0x000fc80000010000 */
[----:B------:R-:W-:-:S04]  /*153f0*/  FADD.FTZ R9, R162, R9 ;  /* 0x00000009a2097221 */ /* 0x000fc80000010000 */
[----:B------:R-:W-:Y:S01]  /*15400*/  FADD.FTZ R9, R163, R9 ;  /* 0x00000009a3097221 */ /* 0x000fe20000010000 */
[----:B------:R-:W-:Y:S01]  /*15410*/  FADD.FTZ R8, R150, R8 ;  /* 0x0000000896087221 */ /* 0x000fe20000010000 */
[----:B------:R-:W-:Y:S01]  /*15420*/  FFMA.FTZ R10, R182, R0, -R3 ;  /* 0x00000000b60a7223 */ /* 0x000fe20000010803 */
[----:B------:R-:W-:Y:S01]  /*15430*/  HMMA.16816.F32.BF16 R28, R4, R12, R28 ;  /* 0x0000000c041c723c */ /* 0x000fe2000004181c */
[----:B------:R-:W-:-:S07]  /*15440*/  FADD.FTZ R9, R165, R9 ;  /* 0x00000009a5097221 */ /* 0x000fce0000010000 */
[----:B--2---:R-:W-:Y:S01]  /*15450*/  HMMA.16816.F32.BF16 R48, R4, R20, R48 ;  /* 0x000000140430723c */ /* 0x004fe20000041830 */
[----:B------:R-:W-:-:S07]  /*15460*/  FADD.FTZ R9, R164, R9 ;  /* 0x00000009a4097221 */ /* 0x000fce0000010000 */
[C---:B------:R-:W-:Y:S01]  /*15470*/  HMMA.16816.F32.BF16 R40, R4.reuse, R22, R40 ;  /* 0x000000160428723c */ /* 0x040fe20000041828 */
[----:B------:R-:W-:Y:S01]  /*15480*/  FADD.FTZ R9, R175, R9 ;  /* 0x00000009af097221 */ /* 0x000fe20000010000 */
[----:B------:R-:W-:Y:S01]  /*15490*/  FADD.FTZ R8, R151, R8 ;  /* 0x0000000897087221 */ /* 0x000fe20000010000 */
[----:B------:R1:W-:Y:S01]  /*154a0*/  MUFU.EX2 R13, R10 ;  /* 0x0000000a000d7308 */ /* 0x0003e20000000800 */
[----:B------:R-:W-:Y:S01]  /*154b0*/  FFMA.FTZ R12, R183, R0, -R3 ;  /* 0x00000000b70c7223 */ /* 0x000fe20000010803 */
[----:B------:R-:W-:Y:S01]  /*154c0*/  FADD.FTZ R9, R178, R9 ;  /* 0x00000009b2097221 */ /* 0x000fe20000010000 */
[----:B------:R-:W2:Y:S03]  /*154d0*/  LDSM.16.MT88.4 R20, [R98+0x7000] ;  /* 0x007000006214783b */ /* 0x000ea60000004200 */
[----:B------:R-:W-:Y:S01]  /*154e0*/  FADD.FTZ R9, R177, R9 ;  /* 0x00000009b1097221 */ /* 0x000fe20000010000 */
[----:B---3--:R-:W-:Y:S01]  /*154f0*/  HMMA.16816.F32.BF16 R156, R4, R16, R156 ;  /* 0x00000010049c723c */ /* 0x008fe2000004189c */
[----:B------:R-:W-:Y:S01]  /*15500*/  MUFU.EX2 R14, R251 ;  /* 0x000000fb000e7308 */ /* 0x000fe20000000800 */
[----:B------:R-:W-:Y:S01]  /*15510*/  LDSM.16.MT88.4 R160, [R220+0x11800] ;  /* 0x01180000dca0783b */ /* 0x000fe20000004200 */
[----:B------:R-:W-:-:S04]  /*15520*/  FADD.FTZ R9, R176, R9 ;  /* 0x00000009b0097221 */ /* 0x000fc80000010000 */
[----:B------:R-:W-:-:S04]  /*15530*/  FADD.FTZ R9, R179, R9 ;  /* 0x00000009b3097221 */ /* 0x000fc80000010000 */
[----:B------:R-:W-:Y:S01]  /*15540*/  FADD.FTZ R9, R184, R9 ;  /* 0x00000009b8097221 */ /* 0x000fe20000010000 */
[----:B------:R-:W-:-:S03]  /*15550*/  FADD.FTZ R8, R153, R8 ;  /* 0x0000000899087221 */ /* 0x000fc60000010000 */
[----:B------:R-:W-:Y:S01]  /*15560*/  FADD.FTZ R9, R181, R9 ;  /* 0x00000009b5097221 */ /* 0x000fe20000010000 */
[----:B------:R-:W-:Y:S01]  /*15570*/  FADD.FTZ R8, R152, R8 ;  /* 0x0000000898087221 */ /* 0x000fe20000010000 */
[----:B-1----:R-:W-:Y:S01]  /*15580*/  FFMA.FTZ R10, R191, R0, -R3 ;  /* 0x00000000bf0a7223 */ /* 0x002fe20000010803 */
[----:B------:R-:W1:Y:S01]  /*15590*/  MUFU.EX2 R16, R247 ;  /* 0x000000f700107308 */ /* 0x000e620000000800 */
[----:B------:R-:W-:Y:S01]  /*155a0*/  FADD.FTZ R9, R180, R9 ;  /* 0x00000009b4097221 */ /* 0x000fe20000010000 */
[----:B------:R-:W-:Y:S01]  /*155b0*/  FADD.FTZ R8, R142, R8 ;  /* 0x000000088e087221 */ /* 0x000fe20000010000 */
[----:B------:R-:W-:Y:S01]  /*155c0*/  HMMA.16816.F32.BF16 R24, R4, R18, R36 ;  /* 0x000000120418723c */ /* 0x000fe20000041824 */
[----:B------:R-:W3:Y:S01]  /*155d0*/  MUFU.EX2 R17, R246 ;  /* 0x000000f600117308 */ /* 0x000ee20000000800 */
[----:B------:R-:W-:Y:S01]  /*155e0*/  FADD.FTZ R9, R146, R9 ;  /* 0x0000000992097221 */ /* 0x000fe20000010000 */
[----:B------:R-:W-:Y:S01]  /*155f0*/  FADD.FTZ R8, R143, R8 ;  /* 0x000000088f087221 */ /* 0x000fe20000010000 */
[----:B------:R-:W5:Y:S02]  /*15600*/  LDSM.16.MT88.4 R152, [R89+0x11800] ;  /* 0x011800005998783b */ /* 0x000f640000004200 */
[----:B------:R-:W-:Y:S01]  /*15610*/  FADD.FTZ R9, R147, R9 ;  /* 0x0000000993097221 */ /* 0x000fe20000010000 */
[----:B------:R-:W-:-:S03]  /*15620*/  FADD.FTZ R8, R145, R8 ;  /* 0x0000000891087221 */ /* 0x000fc60000010000 */
[----:B------:R-:W-:Y:S01]  /*15630*/  FADD.FTZ R9, R148, R9 ;  /* 0x0000000994097221 */ /* 0x000fe20000010000 */
[----:B------:R-:W-:Y:S02]  /*15640*/  FADD.FTZ R8, R144, R8 ;  /* 0x0000000890087221 */ /* 0x000fe40000010000 */
[----:B------:R1:W5:Y:S01]  /*15650*/  LDSM.16.MT88.4 R144, [R2+0x7800] ;  /* 0x007800000290783b */ /* 0x0003620000004200 */
        /* <DEDUP_REMOVED lines=48> */
[----:B-1----:R-:W-:Y:S01]  /*15960*/  FADD.FTZ R2, R97, R3 ;  /* 0x0000000361027221 */ /* 0x002fe20000010000 */
        /* <DEDUP_REMOVED lines=28> */
[----:B------:R-:W1:Y:S01]  /*15b30*/  MUFU.EX2 R12, R12 ;  /* 0x0000000c000c7308 */ /* 0x000e620000000800 */
[C---:B--2---:R-:W-:Y:S01]  /*15b40*/  HMMA.16816.F32.BF16 R140, R4.reuse, R20, R60 ;  /* 0x00000014048c723c */ /* 0x044fe2000004183c */
[----:B------:R-:W-:Y:S01]  /*15b50*/  FADD.FTZ R0, R46, R0 ;  /* 0x000000002e007221 */ /* 0x000fe20000010000 */
[----:B------:R-:W-:Y:S01]  /*15b60*/  FADD.FTZ R2, R56, R2 ;  /* 0x0000000238027221 */ /* 0x000fe20000010000 */
[----:B------:R-:W2:Y:S02]  /*15b70*/  MUFU.EX2 R11, R11 ;  /* 0x0000000b000b7308 */ /* 0x000ea40000000800 */
[----:B------:R-:W-:Y:S01]  /*15b80*/  FADD.FTZ R0, R44, R0 ;  /* 0x000000002c007221 */ /* 0x000fe20000010000 */
[----:B------:R-:W-:Y:S02]  /*15b90*/  FADD.FTZ R2, R58, R2 ;  /* 0x000000023a027221 */ /* 0x000fe40000010000 */
[----:B------:R-:W-:Y:S01]  /*15ba0*/  HMMA.16816.F32.BF16 R20, R4, R22, R52 ;  /* 0x000000160414723c */ /* 0x000fe20000041834 */
[----:B------:R-:W5:Y:S01]  /*15bb0*/  LDSM.16.MT88.4 R4, [R98+0x7800] ;  /* 0x007800006204783b */ /* 0x000f620000004200 */
[----:B------:R-:W2:Y:S01]  /*15bc0*/  MUFU.EX2 R10, R10 ;  /* 0x0000000a000a7308 */ /* 0x000ea20000000800 */
[----:B------:R-:W-:Y:S01]  /*15bd0*/  FADD.FTZ R2, R16, R2 ;  /* 0x0000000210027221 */ /* 0x000fe20000010000 */
[----:B------:R-:W-:-:S03]  /*15be0*/  FADD.FTZ R0, R13, R0 ;  /* 0x000000000d007221 */ /* 0x000fc60000010000 */
[----:B---3--:R-:W-:Y:S01]  /*15bf0*/  FADD.FTZ R2, R17, R2 ;  /* 0x0000000211027221 */ /* 0x008fe20000010000 */
[----:B-1----:R-:W-:-:S03]  /*15c00*/  FADD.FTZ R0, R12, R0 ;  /* 0x000000000c007221 */ /* 0x002fc60000010000 */
[----:B------:R-:W-:Y:S01]  /*15c10*/  FADD.FTZ R2, R14, R2 ;  /* 0x000000020e027221 */ /* 0x000fe20000010000 */
[----:B--2---:R-:W-:-:S03]  /*15c20*/  FADD.FTZ R0, R11, R0 ;  /* 0x000000000b007221 */ /* 0x004fc60000010000 */
[----:B------:R-:W-:Y:S01]  /*15c30*/  FADD.FTZ R3, R15, R2 ;  /* 0x000000020f037221 */ /* 0x000fe20000010000 */
[----:B------:R-:W-:Y:S01]  /*15c40*/  FADD.FTZ R2, R10, R0 ;  /* 0x000000000a027221 */ /* 0x000fe20000010000 */
[----:B------:R-:W1:Y:S03]  /*15c50*/  S2R R225, SR_TID.X ;  /* 0x0000000000e17919 */ /* 0x000e660000002100 */
[----:B------:R2:W-:Y:S04]  /*15c60*/  STL [R1+0x48], R3 ;  /* 0x0000480301007387 */ /* 0x0005e80000100800 */
[----:B------:R2:W-:Y:S01]  /*15c70*/  STL [R1+0x54], R2 ;  /* 0x0000540201007387 */ /* 0x0005e20000100800 */
[----:B------:R-:W-:-:S02]  /*15c80*/  F2FP.BF16.F32.PACK_AB R136, R17, R16 ;  /* 0x000000101188723e */ /* 0x000fc400000010ff */
[----:B------:R-:W-:Y:S02]  /*15c90*/  F2FP.BF16.F32.PACK_AB R138, R15, R14 ;  /* 0x0000000e0f8a723e */ /* 0x000fe400000010ff */
[----:B------:R-:W-:Y:S02]  /*15ca0*/  F2FP.BF16.F32.PACK_AB R137, R12, R13 ;  /* 0x0000000d0c89723e */ /* 0x000fe400000010ff */
[----:B------:R-:W-:Y:S02]  /*15cb0*/  F2FP.BF16.F32.PACK_AB R139, R10, R11 ;  /* 0x0000000b0a8b723e */ /* 0x000fe400000010ff */
[----:B----4-:R-:W-:-:S13]  /*15cc0*/  ISETP.GT.AND P0, PT, R252, R250, PT ;  /* 0x000000fafc00720c */ /* 0x010fda0003f04270 */
[----:B------:R-:W-:-:S05]  /*15cd0*/  @P0 VIADD R0, R221, 0xfffffffd ;  /* 0xfffffffddd000836 */ /* 0x000fca0000000000 */
[----:B------:R2:W-:Y:S01]  /*15ce0*/  @P0 STL [R1+0x2c], R0 ;  /* 0x00002c0001000387 */ /* 0x0005e20000100800 */
[----:B-----5:R-:W-:Y:S01]  /*15cf0*/  HMMA.16816.F32.BF16 R156, R136, R152, R156 ;  /* 0x00000098889c723c */ /* 0x020fe2000004189c */
[----:B------:R-:W-:Y:S02]  /*15d00*/  IMAD.MOV.U32 R88, RZ, RZ, R108 ;  /* 0x000000ffff587224 */ /* 0x000fe400078e006c */
[----:B------:R-:W-:-:S05]  /*15d10*/  IMAD.MOV.U32 R37, RZ, RZ, R174 ;  /* 0x000000ffff257224 */ /* 0x000fca00078e00ae */
[----:B------:R-:W-:Y:S01]  /*15d20*/  HMMA.16816.F32.BF16 R148, R136, R144, R28 ;  /* 0x000000908894723c */ /* 0x000fe2000004181c */
[----:B------:R-:W-:Y:S02]  /*15d30*/  @P0 IMAD.MOV.U32 R88, RZ, RZ, R108 ;  /* 0x000000ffff580224 */ /* 0x000fe400078e006c */
[----:B------:R-:W-:-:S05]  /*15d40*/  @P0 IMAD.MOV.U32 R37, RZ, RZ, R174 ;  /* 0x000000ffff250224 */ /* 0x000fca00078e00ae */
[----:B------:R-:W-:Y:S01]  /*15d50*/  HMMA.16816.F32.BF16 R164, R136, R160, R48 ;  /* 0x000000a088a4723c */ /* 0x000fe20000041830 */
[----:B------:R-:W-:-:S07]  /*15d60*/  IMAD.MOV.U32 R168, RZ, RZ, R252 ;  /* 0x000000ffffa87224 */ /* 0x000fce00078e00fc */
[C---:B------:R-:W-:Y:S08]  /*15d70*/  HMMA.16816.F32.BF16 R152, R136.reuse, R154, R24 ;  /* 0x0000009a8898723c */ /* 0x040ff00000041818 */
[C---:B------:R-:W-:Y:S08]  /*15d80*/  HMMA.16816.F32.BF16 R144, R136.reuse, R146, R32 ;  /* 0x000000928890723c */ /* 0x040ff00000041820 */
[C---:B------:R-:W-:Y:S08]  /*15d90*/  HMMA.16816.F32.BF16 R160, R136.reuse, R162, R40 ;  /* 0x000000a288a0723c */ /* 0x040ff00000041828 */
[C---:B------:R-:W-:Y:S08]  /*15da0*/  HMMA.16816.F32.BF16 R140, R136.reuse, R4, R140 ;  /* 0x00000004888c723c */ /* 0x040ff0000004188c */
[----:B------:R-:W-:Y:S01]  /*15db0*/  HMMA.16816.F32.BF16 R136, R136, R6, R20 ;  /* 0x000000068888723c */ /* 0x000fe20000041814 */
[----:B------:R-:W-:-:S04]  /*15dc0*/  NOP ;  /* 0x0000000000007918 */ /* 0x000fc80000000000 */
[----:B-12---:R-:W-:-:S15]  /*15dd0*/  @P0 BRA `(.L_x_2277) ;  /* 0x0000000000080947 */ /* 0x006fde0003800000 */
.L_x_2266:
[----:B------:R-:W-:-:S05]  /*15de0*/  IADD3 R0, PT, PT, R168, -0x1, RZ ;  /* 0xffffffffa8007810 */ /* 0x000fca0007ffe0ff */
[----:B------:R1:W-:Y:S02]  /*15df0*/  STL [R1+0x2c], R0 ;  /* 0x00002c0001007387 */ /* 0x0003e40000100800 */
.L_x_2277:
[----:B------:R-:W-:Y:S05]  /*15e00*/  BSYNC B2 ;  /* 0x0000000000027941 */ /* 0x000fea0003800000 */
.L_x_2265:
[----:B------:R-:W2:Y:S04]  /*15e10*/  LDL R2, [R1+0x64] ;  /* 0x0000640001027983 */ /* 0x000ea80000100800 */
[----:B-1----:R-:W2:Y:S02]  /*15e20*/  LDL R0, [R1+0x2c] ;  /* 0x00002c0001007983 */ /* 0x002ea40000100800 */
[----:B--2---:R-:W-:-:S13]  /*15e30*/  ISETP.GE.AND P0, PT, R0, R2, PT ;  /* 0x000000020000720c */ /* 0x004fda0003f06270 */
[----:B------:R-:W-:Y:S05]  /*15e40*/  @!P0 BRA `(.L_x_2278) ;  /* 0x0000008000c48947 */ /* 0x000fea0003800000 */
[----:B------:R-:W2:Y:S01]  /*15e50*/  LDL.64 R2, [R1+0x68] ;  /* 0x0000680001027983 */ /* 0x000ea20000100a00 */
[----:B------:R-:W-:Y:S02]  /*15e60*/  VIADD R0, R220, 0xa040 ;  /* 0x0000a040dc007836 */ /* 0x000fe40000000000 */
[----:B------:R-:W-:-:S03]  /*15e70*/  IMAD.MOV.U32 R132, RZ, RZ, R88 ;  /* 0x000000ffff847224 */ /* 0x000fc600078e0058 */
[----:B------:R1:W-:Y:S01]  /*15e80*/  STL [R1+0x5c], R0 ;  /* 0x00005c0001007387 */ /* 0x0003e20000100800 */
[----:B--2---:R-:W-:Y:S02]  /*15e90*/  ISETP.NE.U32.AND P1, PT, R2, RZ, PT ;  /* 0x000000ff0200720c */ /* 0x004fe40003f25070 */
[----:B------:R-:W-:Y:S02]  /*15ea0*/  MOV R2, R37 ;  /* 0x0000002500027202 */ /* 0x000fe40000000f00 */
[----:B-1----:R-:W-:-:S13]  /*15eb0*/  ISETP.NE.AND.EX P1, PT, R3, RZ, PT, P1 ;  /* 0x000000ff0300720c */ /* 0x002fda0003f25310 */
.L_x_2285:
[----:B------:R-:W2:Y:S01]  /*15ec0*/  LDL R7, [R1+0x44] ;  /* 0x0000440001077983 */ /* 0x000ea20000100800 */
[----:B------:R-:W-:Y:S04]  /*15ed0*/  DEPBAR.LE SB0, 0x0 ;  /* 0x000080000000791a */ /* 0x000fe80000000000 */
[----:B------:R-:W3:Y:S01]  /*15ee0*/  LDL R6, [R1+0x40] ;  /* 0x0000400001067983 */ /* 0x000ee20000100800 */
[----:B------:R-:W-:Y:S05]  /*15ef0*/  WARPSYNC.ALL ;  /* 0x0000000000007948 */ /* 0x000fea0003800000 */
[----:B-1----:R-:W4:Y:S01]  /*15f00*/  LDL R3, [R1+0x4c] ;  /* 0x00004c0001037983 */ /* 0x002f220000100800 */
[----:B------:R-:W-:Y:S01]  /*15f10*/  @!P1 IMAD.MOV.U32 R0, RZ, RZ, RZ ;  /* 0x000000ffff009224 */ /* 0x000fe200078e00ff */
[----:B------:R-:W-:Y:S01]  /*15f20*/  BSSY.RECONVERGENT B0, `(.L_x_2279) ;  /* 0x000005b000007945 */ /* 0x000fe20003800200 */
[----:B------:R-:W-:Y:S03]  /*15f30*/  BAR.SYNC.DEFER_BLOCKING 0x0 ;  /* 0x0000000000007b1d */ /* 0x000fe60000010000 */
[----:B------:R-:W-:Y:S03]  /*15f40*/  @!P1 IADD3 R0, P0, PT, RZ, -R0, RZ ;  /* 0x80000000ff009210 */ /* 0x000fe60007f1e0ff */
[----:B------:R1:W5:Y:S04]  /*15f50*/  LDL R236, [R1+0x2c] ;  /* 0x00002c0001ec7983 */ /* 0x0003680000100800 */
[----:B------:R1:W5:Y:S01]  /*15f60*/  LDL.64 R238, [R1+0x30] ;  /* 0x0000300001ee7983 */ /* 0x0003620000100a00 */
[----:B------:R-:W1:Y:S03]  /*15f70*/  S2R R225, SR_TID.X ;  /* 0x0000000000e17919 */ /* 0x000e660000002100 */
[----:B------:R-:W3:Y:S01]  /*15f80*/  @!P1 LD.E R4, desc[UR4][R134.64+0x40] ;  /* 0x0000400486049980 */ /* 0x000ee2000c101900 */
[CC--:B----4-:R-:W-:Y:S01]  /*15f90*/  ISETP.GE.AND P4, PT, R222.reuse, R3.reuse, PT ;  /* 0x00000003de00720c */ /* 0x0d0fe20003f86270 */
[----:B--2---:R-:W-:Y:S01]  /*15fa0*/  IMAD.MOV.U32 R15, RZ, RZ, R7 ;  /* 0x000000ffff0f7224 */ /* 0x004fe200078e0007 */
[----:B------:R-:W-:Y:S01]  /*15fb0*/  ISETP.GE.AND P3, PT, R222, R3, PT ;  /* 0x00000003de00720c */ /* 0x000fe20003f66270 */
[C---:B-1----:R-:W-:Y:S02]  /*15fc0*/  IMAD.SHL.U32 R241, R225.reuse, 0x8, RZ ;  /* 0x00000008e1f17824 */ /* 0x042fe400078e00ff */
[----:B---3--:R-:W-:Y:S02]  /*15fd0*/  IMAD.MOV.U32 R14, RZ, RZ, R6 ;  /* 0x000000ffff0e7224 */ /* 0x008fe400078e0006 */
[----:B------:R-:W-:Y:S01]  /*15fe0*/  IMAD.SHL.U32 R3, R225, 0x40, RZ ;  /* 0x00000040e1037824 */ /* 0x000fe200078e00ff */
[----:B------:R-:W-:Y:S01]  /*15ff0*/  LOP3.LUT R222, R241, 0x38, RZ, 0xc0, !PT ;  /* 0x00000038f1de7812 */ /* 0x000fe200078ec0ff */
[----:B------:R-:W-:Y:S04]  /*16000*/  @!P1 IMAD.SHL.U32 R4, R4, 0x100, RZ ;  /* 0x0000010004049824 */ /* 0x000fe800078e00ff */
[----:B------:R-:W-:Y:S05]  /*16010*/  @!P1 IMAD.X R4, RZ, RZ, ~R4, P0 ;  /* 0x000000ffff049224 */ /* 0x000fea00000e0e04 */
[----:B------:R-:W-:Y:S02]  /*16020*/  @!P1 SHF.R.S64 R5, R0, 0x1f, R4 ;  /* 0x0000001f00059819 */ /* 0x000fe40000001004 */
[----:B------:R-:W-:Y:S02]  /*16030*/  LOP3.LUT R0, R225, 0x8, RZ, 0xc0, !PT ;  /* 0x00000008e1007812 */ /* 0x000fe400078ec0ff */
[----:B------:R-:W-:Y:S02]  /*16040*/  @!P1 IADD3 R7, P0, PT, R7, R5, RZ ;  /* 0x0000000507079210 */ /* 0x000fe40007f1e0ff */
[----:B------:R-:W-:Y:S02]  /*16050*/  LOP3.LUT R0, R0, 0x1c0, R3, 0xf8, !PT ;  /* 0x000001c000007812 */ /* 0x000fe400078ef803 */
[----:B------:R-:W-:Y:S01]  /*16060*/  @!P1 LEA.HI.X.SX32 R6, R4, R6, 0x1, P0 ;  /* 0x0000000604069211 */ /* 0x000fe200000f0eff */
[----:B------:R1:W-:Y:S01]  /*16070*/  @!P1 STL [R1+0x44], R7 ;  /* 0x0000440701009387 */ /* 0x0003e20000100800 */
[----:B------:R-:W-:Y:S03]  /*16080*/  IMAD.MOV.U32 R16, RZ, RZ, R7 ;  /* 0x000000ffff107224 */ /* 0x000fe600078e0007 */
[----:B------:R1:W-:Y:S04]  /*16090*/  STL [R1+0x50], R241 ;  /* 0x000050f101007387 */ /* 0x0003e80000100800 */
[----:B------:R1:W-:Y:S01]  /*160a0*/  @!P1 STL [R1+0x40], R6 ;  /* 0x0000400601009387 */ /* 0x0003e20000100800 */
[----:B------:R-:W-:Y:S05]  /*160b0*/  @!P1 BRA `(.L_x_2280) ;  /* 0x0000000400049947 */ /* 0x000fea0003800000 */
[----:B-----5:R-:W-:Y:S01]  /*160c0*/  IMAD.SHL.U32 R11, R236, 0x100, RZ ;  /* 0x00000100ec0b7824 */ /* 0x020fe200078e00ff */
[----:B------:R-:W2:Y:S04]  /*160d0*/  LD.E R5, desc[UR4][R134.64+0x170] ;  /* 0x0001700486057980 */ /* 0x000ea8000c101900 */
[----:B------:R-:W-:Y:S02]  /*160e0*/  IABS R8, R11 ;  /* 0x0000000b00087213 */ /* 0x000fe40000000000 */
[C---:B------:R-:W-:Y:S04]  /*160f0*/  IADD3 R12, PT, PT, R11.reuse, 0x100, RZ ;  /* 0x000001000b0c7810 */ /* 0x040fe80007ffe0ff */
[----:B------:R-:W-:Y:S02]  /*16100*/  IABS R9, R12 ;  /* 0x0000000c00097213 */ /* 0x000fe40000000000 */
[-C--:B--2---:R-:W-:Y:S02]  /*16110*/  IABS R4, R5.reuse ;  /* 0x0000000500047213 */ /* 0x084fe40000000000 */
[-C--:B------:R-:W-:Y:S02]  /*16120*/  IABS R13, R5.reuse ;  /* 0x00000005000d7213 */ /* 0x080fe40000000000 */
[----:B-1----:R-:W1:Y:S01]  /*16130*/  I2F.RP R6, R4 ;  /* 0x0000000400067306 */ /* 0x002e620000209400 */
[-C--:B------:R-:W-:Y:S02]  /*16140*/  LOP3.LUT R11, R11, R5.reuse, RZ, 0x3c, !PT ;  /* 0x000000050b0b7212 */ /* 0x080fe400078e3cff */
[----:B------:R-:W-:Y:S07]  /*16150*/  LOP3.LUT R12, R12, R5, RZ, 0x3c, !PT ;  /* 0x000000050c0c7212 */ /* 0x000fee00078e3cff */
        /* <DEDUP_REMOVED lines=14> */
[----:B------:R-:W-:Y:S02]  /*16240*/  @!P0 IMAD.IADD R8, R8, 0x1, -R4 ;  /* 0x0000000108088824 */ /* 0x000fe400078e0a04 */
[----:B------:R-:W-:Y:S01]  /*16250*/  @!P0 VIADD R6, R6, 0x1 ;  /* 0x0000000106068836 */ /* 0x000fe20000000000 */
[----:B------:R-:W-:Y:S02]  /*16260*/  ISETP.GE.AND P0, PT, R11, RZ, PT ;  /* 0x000000ff0b00720c */ /* 0x000fe40003f06270 */
[-C--:B------:R-:W-:Y:S01]  /*16270*/  ISETP.GE.U32.AND P5, PT, R8, R4.reuse, PT ;  /* 0x000000040800720c */ /* 0x080fe20003fa6070 */
[----:B------:R-:W-:Y:S01]  /*16280*/  @!P2 VIADD R7, R7, 0x1 ;  /* 0x000000010707a836 */ /* 0x000fe20000000000 */
[-C--:B------:R-:W-:Y:S02]  /*16290*/  @!P2 IADD3 R9, PT, PT, R9, -R4.reuse, RZ ;  /* 0x800000040909a210 */ /* 0x080fe40007ffe0ff */
[----:B------:R-:W-:Y:S02]  /*162a0*/  ISETP.GE.AND P2, PT, R12, RZ, PT ;  /* 0x000000ff0c00720c */ /* 0x000fe40003f46270 */
[----:B------:R-:W-:Y:S02]  /*162b0*/  ISETP.GE.U32.AND P6, PT, R9, R4, PT ;  /* 0x000000040900720c */ /* 0x000fe40003fc6070 */
[----:B------:R-:W-:Y:S05]  /*162c0*/  LOP3.LUT R4, RZ, R5, RZ, 0x33, !PT ;  /* 0x00000005ff047212 */ /* 0x000fea00078e33ff */
[----:B------:R-:W-:Y:S02]  /*162d0*/  @P5 IADD3 R6, PT, PT, R6, 0x1, RZ ;  /* 0x0000000106065810 */ /* 0x000fe40007ffe0ff */
[----:B------:R-:W-:Y:S03]  /*162e0*/  ISETP.NE.AND P5, PT, R5, RZ, PT ;  /* 0x000000ff0500720c */ /* 0x000fe60003fa5270 */
[----:B------:R-:W-:Y:S02]  /*162f0*/  @!P0 IMAD.MOV R6, RZ, RZ, -R6 ;  /* 0x000000ffff068224 */ /* 0x000fe400078e0a06 */
[----:B------:R-:W-:Y:S03]  /*16300*/  @P6 VIADD R7, R7, 0x1 ;  /* 0x0000000107076836 */ /* 0x000fe60000000000 */
[----:B------:R-:W-:Y:S02]  /*16310*/  SEL R12, R4, R6, !P5 ;  /* 0x00000006040c7207 */ /* 0x000fe40006800000 */
[----:B------:R-:W-:Y:S02]  /*16320*/  @!P2 IADD3 R7, PT, PT, -R7, RZ, RZ ;  /* 0x000000ff0707a210 */ /* 0x000fe40007ffe1ff */
[-C--:B------:R-:W-:Y:S02]  /*16330*/  LEA R10, P2, R12, R238.reuse, 0x2 ;  /* 0x000000ee0c0a7211 */ /* 0x080fe400078410ff */
[----:B------:R-:W-:Y:S02]  /*16340*/  SEL R4, R4, R7, !P5 ;  /* 0x0000000704047207 */ /* 0x000fe40006800000 */
[----:B------:R-:W2:Y:S01]  /*16350*/  LD.E.64 R6, desc[UR4][R134.64+0x40] ;  /* 0x0000400486067980 */ /* 0x000ea2000c101b00 */
[-C--:B------:R-:W-:Y:S02]  /*16360*/  LEA.HI.X.SX32 R11, R12, R239.reuse, 0x2, P2 ;  /* 0x000000ef0c0b7211 */ /* 0x080fe400010f16ff */
[C---:B------:R-:W-:Y:S03]  /*16370*/  LEA R8, P0, R4.reuse, R238, 0x2 ;  /* 0x000000ee04087211 */ /* 0x040fe600078010ff */
[----:B------:R1:W3:Y:S01]  /*16380*/  LD.E R13, desc[UR4][R10.64] ;  /* 0x000000040a0d7980 */ /* 0x0002e2000c101900 */
[C---:B------:R-:W-:Y:S01]  /*16390*/  LEA.HI.X.SX32 R9, R4.reuse, R239, 0x2, P0 ;  /* 0x000000ef04097211 */ /* 0x040fe200000f16ff */
[----:B------:R-:W-:Y:S04]  /*163a0*/  IMAD.IADD R4, R4, 0x1, -R12 ;  /* 0x0000000104047824 */ /* 0x000fe800078e0a0c */
        /* <DEDUP_REMOVED lines=18> */
.L_x_2280:
[----:B------:R-:W-:Y:S05]  /*164d0*/  BSYNC.RECONVERGENT B0 ;  /* 0x0000000000007941 */ /* 0x000fea0003800200 */
.L_x_2279:
[----:B------:R-:W3:Y:S01]  /*164e0*/  LDL R8, [R1+0x40] ;  /* 0x0000400001087983 */ /* 0x000ee20000100800 */
[C---:B-1----:R-:W-:Y:S01]  /*164f0*/  SHF.L.U32 R6, R234.reuse, 0x5, RZ ;  /* 0x00000005ea067819 */ /* 0x042fe200000006ff */
[C---:B------:R-:W-:Y:S01]  /*16500*/  @!P3 IMAD R27, R235.reuse, 0x1a0, RZ ;  /* 0x000001a0eb1bb824 */ /* 0x040fe200078e02ff */
[----:B------:R-:W-:Y:S01]  /*16510*/  SHF.L.U64.HI R7, R234, 0x5, R235 ;  /* 0x00000005ea077819 */ /* 0x000fe200000102eb */
[C---:B------:R-:W-:Y:S01]  /*16520*/  @!P3 IMAD R28, R235.reuse, 0x180, RZ ;  /* 0x00000180eb1cb824 */ /* 0x040fe200078e02ff */
[----:B--2---:R-:W-:Y:S01]  /*16530*/  IADD3 R4, P0, PT, R6, R16, RZ ;  /* 0x0000001006047210 */ /* 0x004fe20007f1e0ff */
[----:B------:R-:W-:Y:S01]  /*16540*/  @!P3 IMAD R29, R235, 0x1c0, RZ ;  /* 0x000001c0eb1db824 */ /* 0x000fe200078e02ff */
[----:B------:R-:W-:Y:S01]  /*16550*/  LOP3.LUT R0, R0, R222, RZ, 0x3c, !PT ;  /* 0x000000de00007212 */ /* 0x000fe200078e3cff */
[----:B------:R-:W2:Y:S01]  /*16560*/  LDL R231, [R1+0x64] ;  /* 0x0000640001e77983 */ /* 0x000ea20000100800 */
[-C--:B------:R-:W-:Y:S01]  /*16570*/  @!P3 MOV R24, R4.reuse ;  /* 0x000000040018b202 */ /* 0x080fe20000000f00 */
[--C-:B------:R-:W-:Y:S01]  /*16580*/  @!P3 IMAD.MOV.U32 R14, RZ, RZ, R4.reuse ;  /* 0x000000ffff0eb224 */ /* 0x100fe200078e0004 */
[----:B------:R-:W-:Y:S01]  /*16590*/  @!P3 LEA R26, P2, R234, R4, 0x6 ;  /* 0x00000004ea1ab211 */ /* 0x000fe200078430ff */
[--C-:B------:R-:W-:Y:S01]  /*165a0*/  @!P3 IMAD.MOV.U32 R22, RZ, RZ, R4.reuse ;  /* 0x000000ffff16b224 */ /* 0x100fe200078e0004 */
[----:B------:R-:W-:Y:S01]  /*165b0*/  LOP3.LUT R3, R3, 0x400, RZ, 0xc0, !PT ;  /* 0x0000040003037812 */ /* 0x000fe200078ec0ff */
[--C-:B------:R-:W-:Y:S01]  /*165c0*/  @!P3 IMAD.MOV.U32 R12, RZ, RZ, R4.reuse ;  /* 0x000000ffff0cb224 */ /* 0x100fe200078e0004 */
[----:B------:R-:W-:Y:S01]  /*165d0*/  MOV R221, 0x20 ;  /* 0x0000002000dd7802 */ /* 0x000fe20000000f00 */
[----:B------:R-:W-:Y:S01]  /*165e0*/  @!P3 IMAD.MOV.U32 R10, RZ, RZ, R4 ;  /* 0x000000ffff0ab224 */ /* 0x000fe200078e0004 */
[----:B------:R-:W-:Y:S01]  /*165f0*/  MOV R133, 0x40 ;  /* 0x0000004000857802 */ /* 0x000fe20000000f00 */
[----:B------:R-:W-:Y:S01]  /*16600*/  IMAD R0, R0, 0x2, R3 ;  /* 0x0000000200007824 */ /* 0x000fe200078e0203 */
[----:B------:R-:W-:Y:S01]  /*16610*/  BSSY.RECONVERGENT B1, `(.L_x_2281) ;  /* 0x0000237000017945 */ /* 0x000fe20003800200 */
[----:B------:R-:W-:Y:S01]  /*16620*/  @!P3 IMAD R3, R235, 0x60, RZ ;  /* 0x00000060eb03b824 */ /* 0x000fe200078e02ff */
[----:B---3--:R-:W-:Y:S01]  /*16630*/  IADD3.X R5, PT, PT, R7, R8, RZ, P0, !PT ;  /* 0x0000000807057210 */ /* 0x008fe200007fe4ff */
[----:B------:R-:W-:Y:S01]  /*16640*/  @!P4 IMAD.MOV.U32 R9, RZ, RZ, R8 ;  /* 0x000000ffff09c224 */ /* 0x000fe200078e0008 */
[----:B------:R-:W-:Y:S01]  /*16650*/  @!P4 MOV R8, R16 ;  /* 0x000000100008c202 */ /* 0x000fe20000000f00 */
[----:B------:R-:W-:Y:S01]  /*16660*/  @!P3 IMAD.MOV.U32 R16, RZ, RZ, R4 ;  /* 0x000000ffff10b224 */ /* 0x000fe200078e0004 */
[----:B------:R-:W-:Y:S01]  /*16670*/  @!P3 IADD3 R6, P0, PT, R4, R6, RZ ;  /* 0x000000060406b210 */ /* 0x000fe20007f1e0ff */
[----:B------:R-:W-:Y:S01]  /*16680*/  @!P3 IMAD.MOV.U32 R25, RZ, RZ, R5 ;  /* 0x000000ffff19b224 */ /* 0x000fe200078e0005 */
[-C--:B------:R-:W-:Y:S01]  /*16690*/  @!P3 MOV R17, R5.reuse ;  /* 0x000000050011b202 */ /* 0x080fe20000000f00 */
[----:B------:R-:W-:Y:S01]  /*166a0*/  @!PT LDS RZ, [RZ] ;  /* 0x00000000fffff984 */ /* 0x000fe20000000800 */
[----:B------:R-:W-:Y:S01]  /*166b0*/  @!PT LDS RZ, [RZ] ;  /* 0x00000000fffff984 */ /* 0x000fe20000000800 */
[----:B------:R-:W-:Y:S01]  /*166c0*/  @!PT LDS RZ, [RZ] ;  /* 0x00000000fffff984 */ /* 0x000fe20000000800 */
[----:B------:R1:W-:Y:S01]  /*166d0*/  @!P4 LDGSTS.E.BYPASS.LTC128B.128 [R227+0xa000], desc[UR4][R8.64] ;  /* 0x0a00000008e3cfae */ /* 0x0003e2000b981a04 */
[-C--:B------:R-:W-:Y:S01]  /*166e0*/  @!P3 MOV R15, R5.reuse ;  /* 0x00000005000fb202 */ /* 0x080fe20000000f00 */
[----:B------:R-:W-:Y:S01]  /*166f0*/  @!P3 IMAD.X R7, R5, 0x1, R7, P0 ;  /* 0x000000010507b824 */ /* 0x000fe200000e0607 */
[-C--:B------:R-:W-:Y:S02]  /*16700*/  @!P3 MOV R23, R5.reuse ;  /* 0x000000050017b202 */ /* 0x080fe40000000f00 */
[----:B------:R-:W-:Y:S01]  /*16710*/  @P4 STS.128 [R227+0xa000], RZ ;  /* 0x00a000ffe3004388 */ /* 0x000fe20000000c00 */
[C---:B------:R-:W-:Y:S01]  /*16720*/  @!P3 IMAD.WIDE.U32 R24, R234.reuse, 0x1a0, R24 ;  /* 0x000001a0ea18b825 */ /* 0x040fe200078e0018 */
[----:B------:R-:W-:Y:S03]  /*16730*/  @!P3 MOV R13, R5 ;  /* 0x00000005000db202 */ /* 0x000fe60000000f00 */
[----:B------:R-:W-:Y:S01]  /*16740*/  @P3 STS.128 [R227+0xa800], RZ ;  /* 0x00a800ffe3003388 */ /* 0x000fe20000000c00 */
[C---:B------:R-:W-:Y:S01]  /*16750*/  @!P3 IMAD.WIDE.U32 R16, R234.reuse, 0xc0, R16 ;  /* 0x000000c0ea10b825 */ /* 0x040fe200078e0010 */
[----:B------:R-:W-:Y:S03]  /*16760*/  @!P3 IADD3 R25, PT, PT, R27, R25, RZ ;  /* 0x000000191b19b210 */ /* 0x000fe60007ffe0ff */
[----:B------:R-:W-:Y:S01]  /*16770*/  @!PT LDS RZ, [RZ] ;  /* 0x00000000fffff984 */ /* 0x000fe20000000800 */
[----:B------:R-:W-:Y:S01]  /*16780*/  @!PT LDS RZ, [RZ] ;  /* 0x00000000fffff984 */ /* 0x000fe20000000800 */
[----:B------:R-:W-:Y:S01]  /*16790*/  @!PT LDS RZ, [RZ] ;  /* 0x00000000fffff984 */ /* 0x000fe20000000800 */
[----:B------:R-:W-:Y:S01]  /*167a0*/  @!P3 LDGSTS.E.BYPASS.LTC128B.128 [R227+0xa800], desc[UR4][R4.64] ;  /* 0x0a80000004e3bfae */ /* 0x000fe2000b981a04 */
[CC--:B------:R-:W-:Y:S01]  /*167b0*/  @!P3 LEA.HI.X R27, R234.reuse, R5.reuse, R235, 0x6, P2 ;  /* 0x00000005ea1bb211 */ /* 0x0c0fe200010f34eb */
[C---:B------:R-:W-:Y:S01]  /*167c0*/  @!P3 IMAD.WIDE.U32 R14, R234.reuse, 0xe0, R14 ;  /* 0x000000e0ea0eb825 */ /* 0x040fe200078e000e */
[----:B------:R-:W-:Y:S02]  /*167d0*/  @!P3 MOV R11, R5 ;  /* 0x00000005000bb202 */ /* 0x000fe40000000f00 */
[----:B------:R-:W-:Y:S01]  /*167e0*/  @P3 STS.128 [R227+0xb000], RZ ;  /* 0x00b000ffe3003388 */ /* 0x000fe20000000c00 */
[----:B------:R-:W-:Y:S01]  /*167f0*/  LOP3.LUT P2, RZ, R225, 0x4, RZ, 0xc0, !PT ;  /* 0x00000004e1ff7812 */ /* 0x000fe2000784c0ff */
[C---:B------:R-:W-:Y:S03]  /*16800*/  @!P3 IMAD.WIDE.U32 R20, R234.reuse, 0x60, R4 ;  /* 0x00000060ea14b825 */ /* 0x040fe600078e0004 */
[----:B------:R-:W-:Y:S01]  /*16810*/  @!PT LDS RZ, [RZ] ;  /* 0x00000000fffff984 */ /* 0x000fe20000000800 */
[----:B------:R-:W-:Y:S01]  /*16820*/  @!PT LDS RZ, [RZ] ;  /* 0x00000000fffff984 */ /* 0x000fe20000000800 */
[----:B------:R-:W-:Y:S01]  /*16830*/  @!PT LDS RZ, [RZ] ;  /* 0x00000000fffff984 */ /* 0x000fe20000000800 */
[----:B------:R3:W-:Y:S01]  /*16840*/  @!P3 LDGSTS.E.BYPASS.LTC128B.128 [R227+0xb000], desc[UR4][R6.64] ;  /* 0x0b00000006e3bfae */ /* 0x0007e2000b981a04 */
[----:B------:R-:W-:Y:S01]  /*16850*/  SEL R133, R133, 0xffffffc0, !P2 ;  /* 0xffffffc085857807 */ /* 0x000fe20005000000 */
[C---:B------:R-:W-:Y:S01]  /*16860*/  @!P3 IMAD.WIDE.U32 R22, R234.reuse, 0x1c0, R22 ;  /* 0x000001c0ea16b825 */ /* 0x040fe200078e0016 */
[----:B------:R-:W-:Y:S02]  /*16870*/  @!P3 IADD3 R21, PT, PT, R3, R21, RZ ;  /* 0x000000150315b210 */ /* 0x000fe40007ffe0ff */
[----:B------:R-:W-:Y:S01]  /*16880*/  @P3 STS.128 [R227+0xb800], RZ ;  /* 0x00b800ffe3003388 */ /* 0x000fe20000000c00 */
[C---:B------:R-:W-:Y:S01]  /*16890*/  @!P3 IMAD.WIDE.U32 R18, R234.reuse, 0xa0, R4 ;  /* 0x000000a0ea12b825 */ /* 0x040fe200078e0004 */
[----:B------:R-:W-:Y:S03]  /*168a0*/  @!P3 IADD3 R23, PT, PT, R29, R23, RZ ;  /* 0x000000171d17b210 */ /* 0x000fe60007ffe0ff */
[----:B------:R-:W-:Y:S01]  /*168b0*/  @!PT LDS RZ, [RZ] ;  /* 0x00000000fffff984 */ /* 0x000fe20000000800 */
[----:B------:R-:W-:Y:S01]  /*168c0*/  @!PT LDS RZ, [RZ] ;  /* 0x00000000fffff984 */ /* 0x000fe20000000800 */
[----:B------:R-:W-:Y:S01]  /*168d0*/  @!PT LDS RZ, [RZ] ;  /* 0x00000000fffff984 */ /* 0x000fe20000000800 */
[----:B------:R-:W-:Y:S01]  /*168e0*/  @!P3 LDGSTS.E.BYPASS.LTC128B.128 [R227+0xb800], desc[UR4][R26.64] ;  /* 0x0b8000001ae3bfae */ /* 0x000fe2000b981a04 */
[----:B------:R-:W-:Y:S04]  /*168f0*/  @!P3 IMAD R3, R235, 0xa0, RZ ;  /* 0x000000a0eb03b824 */ /* 0x000fe800078e02ff */
[----:B------:R-:W-:Y:S01]  /*16900*/  @P3 STS.128 [R227+0xc000], RZ ;  /* 0x00c000ffe3003388 */ /* 0x000fe20000000c00 */
[C---:B------:R-:W-:Y:S04]  /*16910*/  @!P3 IMAD.WIDE.U32 R12, R234.reuse, 0x120, R12 ;  /* 0x00000120ea0cb825 */ /* 0x040fe800078e000c */
[----:B------:R-:W-:Y:S01]  /*16920*/  @!PT LDS RZ, [RZ] ;  /* 0x00000000fffff984 */ /* 0x000fe20000000800 */
[----:B------:R-:W-:Y:S01]  /*16930*/  @!PT LDS RZ, [RZ] ;  /* 0x00000000fffff984 */ /* 0x000fe20000000800 */
[----:B------:R-:W-:Y:S01]  /*16940*/  @!PT LDS RZ, [RZ] ;  /* 0x00000000fffff984 */ /* 0x000fe20000000800 */
[----:B------:R-:W-:Y:S01]  /*16950*/  @!P3 LDGSTS.E.BYPASS.LTC128B.128 [R227+0xc000], desc[UR4][R20.64] ;  /* 0x0c00000014e3bfae */ /* 0x000fe2000b981a04 */
[----:B------:R-:W-:Y:S02]  /*16960*/  @!P3 IMAD.IADD R19, R3, 0x1, R19 ;  /* 0x000000010313b824 */ /* 0x000fe400078e0213 */
[C---:B-1----:R-:W-:Y:S02]  /*16970*/  @!P3 IMAD R8, R235.reuse, 0x120, RZ ;  /* 0x00000120eb08b824 */ /* 0x042fe400078e02ff */
[----:B------:R-:W-:Y:S01]  /*16980*/  @P3 STS.128 [R227+0xc800], RZ ;  /* 0x00c800ffe3003388 */ /* 0x000fe20000000c00 */
[----:B------:R-:W-:Y:S03]  /*16990*/  @!P3 IMAD.WIDE.U32 R10, R234, 0x140, R10 ;  /* 0x00000140ea0ab825 */ /* 0x000fe600078e000a */
[----:B------:R-:W-:Y:S01]  /*169a0*/  @!P3 IADD3 R13, PT, PT, R8, R13, RZ ;  /* 0x0000000d080db210 */ /* 0x000fe20007ffe0ff */
[C---:B------:R-:W-:Y:S02]  /*169b0*/  @!P3 IMAD R9, R235.reuse, 0x140, RZ ;  /* 0x00000140eb09b824 */ /* 0x040fe400078e02ff */
[C---:B---3--:R-:W-:Y:S02]  /*169c0*/  @!P3 IMAD R6, R235.reuse, 0xc0, RZ ;  /* 0x000000c0eb06b824 */ /* 0x048fe400078e02ff */
[----:B------:R-:W-:Y:S02]  /*169d0*/  @!P3 IMAD R7, R235, 0xe0, RZ ;  /* 0x000000e0eb07b824 */ /* 0x000fe400078e02ff */
[----:B------:R-:W-:Y:S01]  /*169e0*/  @!P3 IMAD.IADD R11, R9, 0x1, R11 ;  /* 0x00000001090bb824 */ /* 0x000fe200078e020b */
[----:B------:R-:W-:Y:S01]  /*169f0*/  @!P3 IADD3 R17, PT, PT, R6, R17, RZ ;  /* 0x000000110611b210 */ /* 0x000fe20007ffe0ff */
[----:B------:R-:W-:Y:S02]  /*16a00*/  @!P3 IMAD.IADD R15, R7, 0x1, R15 ;  /* 0x00000001070fb824 */ /* 0x000fe400078e020f */
[----:B------:R-:W-:Y:S04]  /*16a10*/  @!P3 IMAD.WIDE.U32 R6, R234, 0x180, R4 ;  /* 0x00000180ea06b825 */ /* 0x000fe800078e0004 */
[----:B------:R-:W-:Y:S01]  /*16a20*/  @!P3 IMAD.IADD R7, R28, 0x1, R7 ;  /* 0x000000011c07b824 */ /* 0x000fe200078e0207 */
[CC--:B------:R-:W-:Y:S01]  /*16a30*/  @!P3 LEA R28, P0, R234.reuse, R4.reuse, 0x7 ;  /* 0x00000004ea1cb211 */ /* 0x0c0fe200078038ff */
[C---:B------:R-:W-:Y:S03]  /*16a40*/  @!P3 IMAD.WIDE.U32 R8, R234.reuse, 0x160, R4 ;  /* 0x00000160ea08b825 */ /* 0x040fe600078e0004 */
[CCC-:B------:R-:W-:Y:S01]  /*16a50*/  @!P3 LEA.HI.X R29, R234.reuse, R5.reuse, R235.reuse, 0x7, P0 ;  /* 0x00000005ea1db211 */ /* 0x1c0fe200000f3ceb */
[----:B------:R-:W-:Y:S01]  /*16a60*/  @!P3 IMAD R3, R235, 0x160, RZ ;  /* 0x00000160eb03b824 */ /* 0x000fe200078e02ff */
[C---:B------:R-:W-:Y:S03]  /*16a70*/  @!P3 LEA R4, P0, R234.reuse, R4, 0x8 ;  /* 0x00000004ea04b211 */ /* 0x040fe600078040ff */
[----:B------:R-:W-:Y:S01]  /*16a80*/  @!PT LDS RZ, [RZ] ;  /* 0x00000000fffff984 */ /* 0x000fe20000000800 */
[----:B------:R-:W-:Y:S01]  /*16a90*/  @!PT LDS RZ, [RZ] ;  /* 0x00000000fffff984 */ /* 0x000fe20000000800 */
[----:B------:R-:W-:Y:S01]  /*16aa0*/  @!PT LDS RZ, [RZ] ;  /* 0x00000000fffff984 */ /* 0x000fe20000000800 */
[----:B------:R-:W-:Y:S01]  /*16ab0*/  @!P3 LDGSTS.E.BYPASS.LTC128B.128 [R227+0xc800], desc[UR4][R28.64] ;  /* 0x0c8000001ce3bfae */ /* 0x000fe2000b981a04 */
[----:B------:R-:W-:Y:S02]  /*16ac0*/  @!P3 LEA.HI.X R5, R234, R5, R235, 0x8, P0 ;  /* 0x00000005ea05b211 */ /* 0x000fe400000f44eb */
[----:B------:R-:W-:Y:S02]  /*16ad0*/  @!P3 IADD3 R9, PT, PT, R3, R9, RZ ;  /* 0x000000090309b210 */ /* 0x000fe40007ffe0ff */
[----:B------:R-:W-:Y:S01]  /*16ae0*/  @P3 STS.128 [R227+0xd000], RZ ;  /* 0x00d000ffe3003388 */ /* 0x000fe20000000c00 */
[----:B------:R-:W-:Y:S01]  /*16af0*/  IMAD.IADD R3, R224, 0x1, R0 ;  /* 0x00000001e0037824 */ /* 0x000fe200078e0200 */
[----:B------:R-:W-:Y:S03]  /*16b00*/  LOP3.LUT P0, RZ, R225, 0x2, RZ, 0xc0, !PT ;  /* 0x00000002e1ff7812 */ /* 0x000fe6000780c0ff */
[----:B------:R-:W-:Y:S01]  /*16b10*/  @!PT LDS RZ, [RZ] ;  /* 0x00000000fffff984 */ /* 0x000fe20000000800 */
[----:B------:R-:W-:Y:S01]  /*16b20*/  @!PT LDS RZ, [RZ] ;  /* 0x00000000fffff984 */ /* 0x000fe20000000800 */
[----:B------:R-:W-:Y:S01]  /*16b30*/  @!PT LDS RZ, [RZ] ;  /* 0x00000000fffff984 */ /* 0x000fe20000000800 */
[----:B------:R-:W-:Y:S01]  /*16b40*/  @!P3 LDGSTS.E.BYPASS.LTC128B.128 [R227+0xd000], desc[UR4][R18.64] ;  /* 0x0d00000012e3bfae */ /* 0x000fe2000b981a04 */
[----:B------:R-:W-:Y:S04]  /*16b50*/  SEL R221, R221, 0xffffffe0, !P0 ;  /* 0xffffffe0dddd7807 */ /* 0x000fe80004000000 */
[----:B------:R-:W-:Y:S01]  /*16b60*/  @P3 STS.128 [R227+0xd800], RZ ;  /* 0x00d800ffe3003388 */ /* 0x000fe20000000c00 */
[----:B--2--5:R-:W-:Y:S02]  /*16b70*/  ISETP.GT.AND P0, PT, R236, R231, PT ;  /* 0x000000e7ec00720c */ /* 0x024fe40003f04270 */
[----:B------:R-:W-:Y:S02]  /*16b80*/  IADD3 R172, PT, PT, R223, R221, RZ ;  /* 0x000000dddfac7210 */ /* 0x000fe40007ffe0ff */
[----:B------:R-:W-:Y:S01]  /*16b90*/  @!PT LDS RZ, [RZ] ;  /* 0x00000000fffff984 */ /* 0x000fe20000000800 */
[----:B------:R-:W-:Y:S01]  /*16ba0*/  @!PT LDS RZ, [RZ] ;  /* 0x00000000fffff984 */ /* 0x000fe20000000800 */
[----:B------:R-:W-:Y:S01]  /*16bb0*/  @!PT LDS RZ, [RZ] ;  /* 0x00000000fffff984 */ /* 0x000fe20000000800 */
[----:B------:R-:W-:Y:S01]  /*16bc0*/  @!P3 LDGSTS.E.BYPASS.LTC128B.128 [R227+0xd800], desc[UR4][R16.64] ;  /* 0x0d80000010e3bfae */ /* 0x000fe2000b981a04 */
[--C-:B------:R-:W-:Y:S04]  /*16bd0*/  IMAD.IADD R0, R221, 0x1, R3.reuse ;  /* 0x00000001dd007824 */ /* 0x100fe800078e0203 */
        /* <DEDUP_REMOVED lines=40> */
[----:B------:R-:W-:Y:S05]  /*16e60*/  LDSM.16.M88.4 R128, [R223] ;  /* 0x00000000df80783b */ /* 0x000fea0000000200 */
[----:B-1----:R-:W1:Y:S05]  /*16e70*/  LDSM.16.M88.4 R8, [R3+0x2000] ;  /* 0x002000000308783b */ /* 0x002e6a0000000200 */
[----:B------:R-:W4:Y:S05]  /*16e80*/  LDSM.16.M88.4 R16, [R3+0x2800] ;  /* 0x002800000310783b */ /* 0x000f2a0000000200 */
[----:B--2---:R-:W3:Y:S05]  /*16e90*/  LDSM.16.M88.4 R24, [R3+0x3000] ;  /* 0x003000000318783b */ /* 0x004eea0000000200 */
[----:B------:R-:W0:Y:S05]  /*16ea0*/  LDGDEPBAR ;  /* 0x00000000000079af */ /* 0x000e2a0000000000 */
[----:B------:R-:W2:Y:S05]  /*16eb0*/  LDSM.16.M88.4 R32, [R3+0x3800] ;  /* 0x003800000320783b */ /* 0x000eaa0000000200 */
[----:B------:R-:W2:Y:S05]  /*16ec0*/  LDSM.16.M88.4 R40, [R3+0x4000] ;  /* 0x004000000328783b */ /* 0x000eaa0000000200 */
[----:B------:R-:W2:Y:S05]  /*16ed0*/  LDSM.16.M88.4 R48, [R3+0x4800] ;  /* 0x004800000330783b */ /* 0x000eaa0000000200 */
[----:B------:R-:W2:Y:S05]  /*16ee0*/  LDSM.16.M88.4 R56, [R3+0x5000] ;  /* 0x005000000338783b */ /* 0x000eaa0000000200 */
[----:B------:R-:W2:Y:S01]  /*16ef0*/  LDSM.16.M88.4 R64, [R3+0x5800] ;  /* 0x005800000340783b */ /* 0x000ea20000000200 */
[C---:B-1----:R-:W-:Y:S04]  /*16f00*/  HMMA.16816.F32.BF16 R4, R128.reuse, R8, RZ ;  /* 0x000000088004723c */ /* 0x042fe800000418ff */
[----:B------:R-:W1:Y:S04]  /*16f10*/  LDSM.16.M88.4 R72, [R3+0x6000] ;  /* 0x006000000348783b */ /* 0x000e680000000200 */
[C---:B------:R-:W-:Y:S01]  /*16f20*/  HMMA.16816.F32.BF16 R8, R128.reuse, R10, RZ ;  /* 0x0000000a8008723c */ /* 0x040fe200000418ff */
[----:B------:R-:W1:Y:S05]  /*16f30*/  LDSM.16.M88.4 R80, [R3+0x6800] ;  /* 0x006800000350783b */ /* 0x000e6a0000000200 */
[----:B------:R-:W1:Y:S02]  /*16f40*/  LDSM.16.M88.4 R88, [R3+0x7000] ;  /* 0x007000000358783b */ /* 0x000e640000000200 */
[C---:B----4-:R-:W-:Y:S03]  /*16f50*/  HMMA.16816.F32.BF16 R12, R128.reuse, R16, RZ ;  /* 0x00000010800c723c */ /* 0x050fe600000418ff */
[----:B------:R-:W4:Y:S05]  /*16f60*/  LDSM.16.M88.4 R96, [R3+0x7800] ;  /* 0x007800000360783b */ /* 0x000f2a0000000200 */
[C---:B------:R-:W-:Y:S01]  /*16f70*/  HMMA.16816.F32.BF16 R16, R128.reuse, R18, RZ ;  /* 0x000000128010723c */ /* 0x040fe200000418ff */
[----:B------:R-:W4:Y:S05]  /*16f80*/  LDSM.16.M88.4 R104, [R3+0x8000] ;  /* 0x008000000368783b */ /* 0x000f2a0000000200 */
[----:B------:R-:W4:Y:S02]  /*16f90*/  LDSM.16.M88.4 R112, [R3+0x8800] ;  /* 0x008800000370783b */ /* 0x000f240000000200 */
[C---:B---3--:R-:W-:Y:S03]  /*16fa0*/  HMMA.16816.F32.BF16 R20, R128.reuse, R24, RZ ;  /* 0x000000188014723c */ /* 0x048fe600000418ff */
[----:B------:R-:W3:Y:S05]  /*16fb0*/  LDSM.16.M88.4 R120, [R3+0x9000] ;  /* 0x009000000378783b */ /* 0x000eea0000000200 */
[C---:B------:R-:W-:Y:S01]  /*16fc0*/  HMMA.16816.F32.BF16 R24, R128.reuse, R26, RZ ;  /* 0x0000001a8018723c */ /* 0x040fe200000418ff */
[----:B------:R1:W3:Y:S05]  /*16fd0*/  LDSM.16.M88.4 R168, [R3+0x9800] ;  /* 0x0098000003a8783b */ /* 0x0002ea0000000200 */
[----:B------:R-:W-:Y:S02]  /*16fe0*/  LDSM.16.M88.4 R172, [R172] ;  /* 0x00000000acac783b */ /* 0x000fe40000000200 */
[C---:B--2---:R-:W-:Y:S03]  /*16ff0*/  HMMA.16816.F32.BF16 R28, R128.reuse, R32, RZ ;  /* 0x00000020801c723c */ /* 0x044fe600000418ff */
[----:B------:R-:W2:Y:S05]  /*17000*/  LDSM.16.M88.4 R176, [R0+0x2000] ;  /* 0x0020000000b0783b */ /* 0x000eaa0000000200 */
[C---:B------:R-:W-:Y:S01]  /*17010*/  HMMA.16816.F32.BF16 R32, R128.reuse, R34, RZ ;  /* 0x000000228020723c */ /* 0x040fe200000418ff */
[----:B------:R-:W2:Y:S05]  /*17020*/  LDSM.16.M88.4 R180, [R0+0x2800] ;  /* 0x0028000000b4783b */ /* 0x000eaa0000000200 */
[----:B------:R-:W2:Y:S02]  /*17030*/  LDSM.16.M88.4 R184, [R0+0x3000] ;  /* 0x0030000000b8783b */ /* 0x000ea40000000200 */
[C---:B------:R-:W-:Y:S01]  /*17040*/  HMMA.16816.F32.BF16 R36, R128.reuse, R40, RZ ;  /* 0x000000288024723c */ /* 0x040fe200000418ff */
[----:B-1----:R-:W-:Y:S02]  /*17050*/  IMAD.IADD R3, R133, 0x1, R3 ;  /* 0x0000000185037824 */ /* 0x002fe400078e0203 */
[----:B------:R-:W1:Y:S03]  /*17060*/  LDSM.16.M88.4 R188, [R0+0x3800] ;  /* 0x0038000000bc783b */ /* 0x000e660000000200 */
[----:B------:R-:W-:Y:S02]  /*17070*/  IADD3 R216, PT, PT, R221, R3, RZ ;  /* 0x00000003ddd87210 */ /* 0x000fe40007ffe0ff */
[C---:B------:R-:W-:Y:S01]  /*17080*/  HMMA.16816.F32.BF16 R40, R128.reuse, R42, RZ ;  /* 0x0000002a8028723c */ /* 0x040fe200000418ff */
[----:B------:R-:W1:Y:S05]  /*17090*/  LDSM.16.M88.4 R192, [R0+0x4000] ;  /* 0x0040000000c0783b */ /* 0x000e6a0000000200 */
[----:B------:R-:W1:Y:S02]  /*170a0*/  LDSM.16.M88.4 R196, [R0+0x4800] ;  /* 0x0048000000c4783b */ /* 0x000e640000000200 */
[C---:B------:R-:W-:Y:S03]  /*170b0*/  HMMA.16816.F32.BF16 R44, R128.reuse, R48, RZ ;  /* 0x00000030802c723c */ /* 0x040fe600000418ff */
[----:B------:R-:W1:Y:S05]  /*170c0*/  LDSM.16.M88.4 R200, [R0+0x5000] ;  /* 0x0050000000c8783b */ /* 0x000e6a0000000200 */
[C---:B------:R-:W-:Y:S01]  /*170d0*/  HMMA.16816.F32.BF16 R48, R128.reuse, R50, RZ ;  /* 0x000000328030723c */ /* 0x040fe200000418ff */
[----:B------:R-:W1:Y:S05]  /*170e0*/  LDSM.16.M88.4 R204, [R0+0x5800] ;  /* 0x0058000000cc783b */ /* 0x000e6a0000000200 */
[----:B------:R-:W-:Y:S02]  /*170f0*/  LDSM.16.M88.4 R208, [R216+0x8800] ;  /* 0x00880000d8d0783b */ /* 0x000fe40000000200 */
[C---:B------:R-:W-:Y:S03]  /*17100*/  HMMA.16816.F32.BF16 R52, R128.reuse, R56, RZ ;  /* 0x000000388034723c */ /* 0x040fe600000418ff */
[----:B------:R-:W-:Y:S05]  /*17110*/  LDSM.16.M88.4 R212, [R216+0x9000] ;  /* 0x00900000d8d4783b */ /* 0x000fea0000000200 */
        /* <DEDUP_REMOVED lines=18> */
[----:B------:R-:W-:Y:S01]  /*17240*/  HMMA.16816.F32.BF16 R128, R128, R170, RZ ;  /* 0x000000aa8080723c */ /* 0x000fe200000418ff */
[----:B------:R-:W3:Y:S07]  /*17250*/  LDSM.16.M88.4 R168, [R0+0x6000] ;  /* 0x0060000000a8783b */ /* 0x000eee0000000200 */
[C---:B--2---:R-:W-:Y:S08]  /*17260*/  HMMA.16816.F32.BF16 R4, R172.reuse, R176, R4 ;  /* 0x000000b0ac04723c */ /* 0x044ff00000041804 */
[C---:B------:R-:W-:Y:S01]  /*17270*/  HMMA.16816.F32.BF16 R8, R172.reuse, R178, R8 ;  /* 0x000000b2ac08723c */ /* 0x040fe20000041808 */
[----:B------:R-:W2:Y:S07]  /*17280*/  LDSM.16.M88.4 R176, [R0+0x6800] ;  /* 0x0068000000b0783b */ /* 0x000eae0000000200 */
        /* <DEDUP_REMOVED lines=14> */
[----:B------:R-:W1:Y:S07]  /*17370*/  LDSM.16.M88.4 R196, [R0+0x9000] ;  /* 0x0090000000c4783b */ /* 0x000e6e0000000200 */
[C---:B------:R-:W-:Y:S08]  /*17380*/  HMMA.16816.F32.BF16 R52, R172.reuse, R200, R52 ;  /* 0x000000c8ac34723c */ /* 0x040ff00000041834 */
[C---:B------:R-:W-:Y:S08]  /*17390*/  HMMA.16816.F32.BF16 R56, R172.reuse, R202, R56 ;  /* 0x000000caac38723c */ /* 0x040ff00000041838 */
[C---:B------:R-:W-:Y:S08]  /*173a0*/  HMMA.16816.F32.BF16 R60, R172.reuse, R204, R60 ;  /* 0x000000ccac3c723c */ /* 0x040ff0000004183c */
[C---:B------:R-:W-:Y:S01]  /*173b0*/  HMMA.16816.F32.BF16 R64, R172.reuse, R206, R64 ;  /* 0x000000ceac40723c */ /* 0x040fe20000041840 */
[----:B------:R-:W-:Y:S07]  /*173c0*/  LDSM.16.M88.4 R204, [R3+0x2000] ;  /* 0x0020000003cc783b */ /* 0x000fee0000000200 */
[C---:B---3--:R-:W-:Y:S08]  /*173d0*/  HMMA.16816.F32.BF16 R68, R172.reuse, R168, R68 ;  /* 0x000000a8ac44723c */ /* 0x048ff00000041844 */
[C---:B------:R-:W-:Y:S01]  /*173e0*/  HMMA.16816.F32.BF16 R72, R172.reuse, R170, R72 ;  /* 0x000000aaac48723c */ /* 0x040fe20000041848 */
[----:B------:R3:W1:Y:S07]  /*173f0*/  LDSM.16.M88.4 R168, [R0+0x9800] ;  /* 0x0098000000a8783b */ /* 0x00066e0000000200 */
[C---:B--2---:R-:W-:Y:S08]  /*17400*/  HMMA.16816.F32.BF16 R76, R172.reuse, R176, R76 ;  /* 0x000000b0ac4c723c */ /* 0x044ff0000004184c */
[C---:B------:R-:W-:Y:S01]  /*17410*/  HMMA.16816.F32.BF16 R80, R172.reuse, R178, R80 ;  /* 0x000000b2ac50723c */ /* 0x040fe20000041850 */
[----:B------:R-:W-:Y:S07]  /*17420*/  LDSM.16.M88.4 R176, [R3+0x2800] ;  /* 0x0028000003b0783b */ /* 0x000fee0000000200 */
[C---:B----4-:R-:W-:Y:S03]  /*17430*/  HMMA.16816.F32.BF16 R84, R172.reuse, R180, R84 ;  /* 0x000000b4ac54723c */ /* 0x050fe60000041854 */
[----:B---3--:R-:W-:Y:S05]  /*17440*/  IADD3 R0, PT, PT, R223, R133, RZ ;  /* 0x00000085df007210 */ /* 0x008fea0007ffe0ff */
[C---:B------:R-:W-:Y:S01]  /*17450*/  HMMA.16816.F32.BF16 R88, R172.reuse, R182, R88 ;  /* 0x000000b6ac58723c */ /* 0x040fe20000041858 */
[----:B------:R-:W2:Y:S05]  /*17460*/  LDSM.16.M88.4 R200, [R0] ;  /* 0x0000000000c8783b */ /* 0x000eaa0000000200 */
[----:B------:R-:W3:Y:S02]  /*17470*/  LDSM.16.M88.4 R180, [R3+0x3000] ;  /* 0x0030000003b4783b */ /* 0x000ee40000000200 */
[C---:B------:R-:W-:Y:S08]  /*17480*/  HMMA.16816.F32.BF16 R92, R172.reuse, R184, R92 ;  /* 0x000000b8ac5c723c */ /* 0x040ff0000004185c */
[C---:B------:R-:W-:Y:S01]  /*17490*/  HMMA.16816.F32.BF16 R96, R172.reuse, R186, R96 ;  /* 0x000000baac60723c */ /* 0x040fe20000041860 */
[----:B------:R-:W4:Y:S07]  /*174a0*/  LDSM.16.M88.4 R184, [R3+0x3800] ;  /* 0x0038000003b8783b */ /* 0x000f2e0000000200 */
[C---:B-1----:R-:W-:Y:S08]  /*174b0*/  HMMA.16816.F32.BF16 R100, R172.reuse, R188, R100 ;  /* 0x000000bcac64723c */ /* 0x042ff00000041864 */
        /* <DEDUP_REMOVED lines=10> */
[----:B------:R-:W1:Y:S05]  /*17560*/  LDSM.16.M88.4 R168, [R3+0x4000] ;  /* 0x0040000003a8783b */ /* 0x000e6a0000000200 */
[----:B------:R-:W1:Y:S02]  /*17570*/  LDSM.16.M88.4 R172, [R3+0x4800] ;  /* 0x0048000003ac783b */ /* 0x000e640000000200 */
[C---:B--2---:R-:W-:Y:S08]  /*17580*/  HMMA.16816.F32.BF16 R4, R200.reuse, R204, R4 ;  /* 0x000000ccc804723c */ /* 0x044ff00000041804 */
[C---:B------:R-:W-:Y:S01]  /*17590*/  HMMA.16816.F32.BF16 R8, R200.reuse, R206, R8 ;  /* 0x000000cec808723c */ /* 0x040fe20000041808 */
[----:B------:R-:W-:Y:S07]  /*175a0*/  LDSM.16.M88.4 R204, [R3+0x7800] ;  /* 0x0078000003cc783b */ /* 0x000fee0000000200 */
[C---:B------:R-:W-:Y:S08]  /*175b0*/  HMMA.16816.F32.BF16 R12, R200.reuse, R176, R12 ;  /* 0x000000b0c80c723c */ /* 0x040ff0000004180c */
[C---:B------:R-:W-:Y:S01]  /*175c0*/  HMMA.16816.F32.BF16 R16, R200.reuse, R178, R16 ;  /* 0x000000b2c810723c */ /* 0x040fe20000041810 */
[----:B------:R-:W2:Y:S07]  /*175d0*/  LDSM.16.M88.4 R176, [R3+0x6800] ;  /* 0x0068000003b0783b */ /* 0x000eae0000000200 */
[C---:B---3--:R-:W-:Y:S08]  /*175e0*/  HMMA.16816.F32.BF16 R20, R200.reuse, R180, R20 ;  /* 0x000000b4c814723c */ /* 0x048ff00000041814 */
[C---:B------:R-:W-:Y:S01]  /*175f0*/  HMMA.16816.F32.BF16 R24, R200.reuse, R182, R24 ;  /* 0x000000b6c818723c */ /* 0x040fe20000041818 */
[----:B------:R-:W3:Y:S07]  /*17600*/  LDSM.16.M88.4 R180, [R3+0x7000] ;  /* 0x0070000003b4783b */ /* 0x000eee0000000200 */
[C---:B----4-:R-:W-:Y:S03]  /*17610*/  HMMA.16816.F32.BF16 R28, R200.reuse, R184, R28 ;  /* 0x000000b8c81c723c */ /* 0x050fe6000004181c */
[----:B------:R-:W-:Y:S05]  /*17620*/  IADD3 R184, PT, PT, R221, R0, RZ ;  /* 0x00000000ddb87210 */ /* 0x000fea0007ffe0ff */
[C---:B------:R-:W-:Y:S01]  /*17630*/  HMMA.16816.F32.BF16 R32, R200.reuse, R186, R32 ;  /* 0x000000bac820723c */ /* 0x040fe20000041820 */
[----:B------:R-:W-:Y:S07]  /*17640*/  LDSM.16.M88.4 R184, [R184] ;  /* 0x00000000b8b8783b */ /* 0x000fee0000000200 */
[C---:B-1----:R-:W-:Y:S08]  /*17650*/  HMMA.16816.F32.BF16 R36, R200.reuse, R168, R36 ;  /* 0x000000a8c824723c */ /* 0x042ff00000041824 */
[C---:B------:R-:W-:Y:S01]  /*17660*/  HMMA.16816.F32.BF16 R40, R200.reuse, R170, R40 ;  /* 0x000000aac828723c */ /* 0x040fe20000041828 */
[----:B------:R-:W1:Y:S07]  /*17670*/  LDSM.16.M88.4 R168, [R3+0x8000] ;  /* 0x0080000003a8783b */ /* 0x000e6e0000000200 */
[C---:B------:R-:W-:Y:S08]  /*17680*/  HMMA.16816.F32.BF16 R44, R200.reuse, R172, R44 ;  /* 0x000000acc82c723c */ /* 0x040ff0000004182c */
        /* <DEDUP_REMOVED lines=20> */
[C---:B-1----:R-:W-:Y:S08]  /*177d0*/  HMMA.16816.F32.BF16 R100, R200.reuse, R168, R100 ;  /* 0x000000a8c864723c */ /* 0x042ff00000041864 */
[C---:B------:R-:W-:Y:S01]  /*177e0*/  HMMA.16816.F32.BF16 R104, R200.reuse, R170, R104 ;  /* 0x000000aac868723c */ /* 0x040fe20000041868 */
[----:B------:R-:W1:Y:S07]  /*177f0*/  LDSM.16.M88.4 R168, [R216+0x3800] ;  /* 0x00380000d8a8783b */ /* 0x000e6e0000000200 */
[C---:B----4-:R-:W-:Y:S08]  /*17800*/  HMMA.16816.F32.BF16 R108, R200.reuse, R172, R108 ;  /* 0x000000acc86c723c */ /* 0x050ff0000004186c */
[C---:B------:R-:W-:Y:S01]  /*17810*/  HMMA.16816.F32.BF16 R112, R200.reuse, R174, R112 ;  /* 0x000000aec870723c */ /* 0x040fe20000041870 */
[----:B------:R-:W4:Y:S07]  /*17820*/  LDSM.16.M88.4 R172, [R216+0x4000] ;  /* 0x00400000d8ac783b */ /* 0x000f2e0000000200 */
[C---:B--2---:R-:W-:Y:S08]  /*17830*/  HMMA.16816.F32.BF16 R116, R200.reuse, R176, R116 ;  /* 0x000000b0c874723c */ /* 0x044ff00000041874 */
[C---:B------:R-:W-:Y:S01]  /*17840*/  HMMA.16816.F32.BF16 R120, R200.reuse, R178, R120 ;  /* 0x000000b2c878723c */ /* 0x040fe20000041878 */
[----:B------:R-:W2:Y:S07]  /*17850*/  LDSM.16.M88.4 R176, [R216+0x4800] ;  /* 0x00480000d8b0783b */ /* 0x000eae0000000200 */
[C---:B---3--:R-:W-:Y:S08]  /*17860*/  HMMA.16816.F32.BF16 R124, R200.reuse, R180, R124 ;  /* 0x000000b4c87c723c */ /* 0x048ff0000004187c */
[----:B------:R-:W-:Y:S01]  /*17870*/  HMMA.16816.F32.BF16 R128, R200, R182, R128 ;  /* 0x000000b6c880723c */ /* 0x000fe20000041880 */
[----:B------:R-:W3:Y:S05]  /*17880*/  LDSM.16.M88.4 R180, [R216+0x5000] ;  /* 0x00500000d8b4783b */ /* 0x000eea0000000200 */
[----:B------:R-:W-:Y:S02]  /*17890*/  LDSM.16.M88.4 R200, [R216+0x7000] ;  /* 0x00700000d8c8783b */ /* 0x000fe40000000200 */
[C---:B------:R-:W-:Y:S08]  /*178a0*/  HMMA.16816.F32.BF16 R4, R184.reuse, R188, R4 ;  /* 0x000000bcb804723c */ /* 0x040ff00000041804 */
[C---:B------:R-:W-:Y:S01]  /*178b0*/  HMMA.16816.F32.BF16 R8, R184.reuse, R190, R8 ;  /* 0x000000beb808723c */ /* 0x040fe20000041808 */
        /* <DEDUP_REMOVED lines=9> */
[----:B------:R-:W1:Y:S05]  /*17950*/  LDSM.16.M88.4 R168, [R216+0x7800] ;  /* 0x00780000d8a8783b */ /* 0x000e6a0000000200 */
[----:B------:R-:W1:Y:S02]  /*17960*/  LDSM.16.M88.4 R216, [R216+0x9800] ;  /* 0x00980000d8d8783b */ /* 0x000e640000000200 */
[C---:B----4-:R-:W-:Y:S01]  /*17970*/  HMMA.16816.F32.BF16 R36, R184.reuse, R172, R36 ;  /* 0x000000acb824723c */ /* 0x050fe20000041824 */
[----:B------:R-:W-:Y:S04]  /*17980*/  DEPBAR.LE SB0, 0x0 ;  /* 0x000080000000791a */ /* 0x000fe80000000000 */
[----:B------:R-:W-:Y:S03]  /*17990*/  BAR.SYNC.DEFER_BLOCKING 0x0 ;  /* 0x0000000000007b1d */ /* 0x000fe60000010000 */
[C---:B------:R-:W-:Y:S08]  /*179a0*/  HMMA.16816.F32.BF16 R40, R184.reuse, R174, R40 ;  /* 0x000000aeb828723c */ /* 0x040ff00000041828 */
        /* <DEDUP_REMOVED lines=24> */
[----:B------:R-:W2:Y:S01]  /*17b30*/  LDL.64 R242, [R1+0x68] ;  /* 0x0000680001f27983 */ /* 0x000ea20000100a00 */
[----:B------:R-:W-:Y:S01]  /*17b40*/  BSSY.RECONVERGENT B0, `(.L_x_2283) ;  /* 0x0000059000007945 */ /* 0x000fe20003800200 */
[----:B------:R-:W-:Y:S02]  /*17b50*/  IMAD.SHL.U32 R176, R232, 0x20, RZ ;  /* 0x00000020e8b07824 */ /* 0x000fe400078e00ff */
[----:B------:R-:W3:Y:S04]  /*17b60*/  LDL R240, [R1+0x3c] ;  /* 0x00003c0001f07983 */ /* 0x000ee80000100800 */
[----:B------:R-:W4:Y:S01]  /*17b70*/  LDL R237, [R1+0x38] ;  /* 0x0000380001ed7983 */ /* 0x000f220000100800 */
[----:B--2---:R-:W-:Y:S04]  /*17b80*/  ISETP.NE.U32.AND P1, PT, R242, RZ, PT ;  /* 0x000000fff200720c */ /* 0x004fe80003f25070 */
[----:B------:R-:W-:Y:S11]  /*17b90*/  ISETP.NE.AND.EX P1, PT, R243, RZ, PT, P1 ;  /* 0x000000fff300720c */ /* 0x000ff60003f25310 */
[----:B------:R-:W-:Y:S02]  /*17ba0*/  @!UPT UIADD3 URZ, UPT, UPT, URZ, URZ, URZ ;  /* 0x000000fffffff290 */ /* 0x000fe4000fffe0ff */
[----:B------:R-:W2:Y:S01]  /*17bb0*/  @!P1 LD.E R3, desc[UR4][R134.64+0x38] ;  /* 0x0000380486039980 */ /* 0x000ea2000c101900 */
[----:B------:R-:W-:Y:S05]  /*17bc0*/  @!P1 IMAD.MOV.U32 R0, RZ, RZ, RZ ;  /* 0x000000ffff009224 */ /* 0x000fea00078e00ff */
[----:B------:R-:W-:Y:S01]  /*17bd0*/  @!P1 IADD3 R133, P0, PT, RZ, -R0, RZ ;  /* 0x80000000ff859210 */ /* 0x000fe20007f1e0ff */
[----:B--2---:R-:W-:Y:S01]  /*17be0*/  @!P1 IMAD.SHL.U32 R0, R3, 0x100, RZ ;  /* 0x0000010003009824 */ /* 0x004fe200078e00ff */
[----:B------:R-:W-:Y:S03]  /*17bf0*/  LOP3.LUT R3, R241, 0x1c0, RZ, 0xc0, !PT ;  /* 0x000001c0f1037812 */ /* 0x000fe600078ec0ff */
[----:B------:R-:W-:Y:S01]  /*17c00*/  @!P1 IMAD.X R0, RZ, RZ, ~R0, P0 ;  /* 0x000000ffff009224 */ /* 0x000fe200000e0e00 */
[----:B------:R-:W-:Y:S04]  /*17c10*/  LOP3.LUT R3, R3, 0x38, R225, 0xf8, !PT ;  /* 0x0000003803037812 */ /* 0x000fe800078ef8e1 */
[----:B------:R-:W-:Y:S02]  /*17c20*/  @!P1 SHF.R.S64 R133, R133, 0x1f, R0 ;  /* 0x0000001f85859819 */ /* 0x000fe40000001000 */
[----:B------:R-:W-:Y:S02]  /*17c30*/  LOP3.LUT R3, R3, R222, RZ, 0x3c, !PT ;  /* 0x000000de03037212 */ /* 0x000fe400078e3cff */
[----:B---3--:R-:W-:Y:S02]  /*17c40*/  @!P1 IADD3 R240, P0, PT, R133, R240, RZ ;  /* 0x000000f085f09210 */ /* 0x008fe40007f1e0ff */
[----:B------:R-:W-:Y:S02]  /*17c50*/  LOP3.LUT R227, R3, 0x1e00, R241, 0xf8, !PT ;  /* 0x00001e0003e37812 */ /* 0x000fe400078ef8f1 */
[----:B----4-:R-:W-:Y:S01]  /*17c60*/  @!P1 LEA.HI.X.SX32 R237, R0, R237, 0x1, P0 ;  /* 0x000000ed00ed9211 */ /* 0x010fe200000f0eff */
[----:B------:R1:W-:Y:S01]  /*17c70*/  @!P1 STL [R1+0x3c], R240 ;  /* 0x00003cf001009387 */ /* 0x0003e20000100800 */
[----:B------:R-:W-:Y:S03]  /*17c80*/  IMAD.MOV.U32 R177, RZ, RZ, R240 ;  /* 0x000000ffffb17224 */ /* 0x000fe600078e00f0 */
[----:B------:R1:W-:Y:S01]  /*17c90*/  @!P1 STL [R1+0x38], R237 ;  /* 0x000038ed01009387 */ /* 0x0003e20000100800 */
[----:B------:R-:W-:Y:S05]  /*17ca0*/  @!P1 BRA `(.L_x_2284) ;  /* 0x0000000400089947 */ /* 0x000fea0003800000 */
[----:B------:R-:W-:Y:S01]  /*17cb0*/  IMAD.MOV.U32 R178, RZ, RZ, R237 ;  /* 0x000000ffffb27224 */ /* 0x000fe200078e00ed */
[----:B------:R-:W2:Y:S01]  /*17cc0*/  LD.E R3, desc[UR4][R134.64+0x170] ;  /* 0x0001700486037980 */ /* 0x000ea2000c101900 */
[----:B------:R-:W-:Y:S04]  /*17cd0*/  SHF.L.U32 R172, R236, 0x8, RZ ;  /* 0x00000008ecac7819 */ /* 0x000fe800000006ff */
[----:B------:R-:W-:Y:S01]  /*17ce0*/  IABS R173, R172 ;  /* 0x000000ac00ad7213 */ /* 0x000fe20000000000 */
[----:B------:R-:W-:Y:S05]  /*17cf0*/  VIADD R174, R172, 0xffffff00 ;  /* 0xffffff00acae7836 */ /* 0x000fea0000000000 */
        /* <DEDUP_REMOVED lines=10> */
[--C-:B--2---:R-:W-:Y:S02]  /*17da0*/  IMAD.MOV R133, RZ, RZ, -R169.reuse ;  /* 0x000000ffff857224 */ /* 0x104fe400078e0aa9 */
[----:B------:R-:W-:Y:S02]  /*17db0*/  IMAD.MOV.U32 R168, RZ, RZ, RZ ;  /* 0x000000ffffa87224 */ /* 0x000fe400078e00ff */
[----:B------:R-:W-:Y:S04]  /*17dc0*/  IMAD R133, R133, R0, RZ ;  /* 0x0000000085857224 */ /* 0x000fe800078e02ff */
[----:B------:R-:W-:Y:S06]  /*17dd0*/  IMAD.HI.U32 R169, R169, R133, R168 ;  /* 0x00000085a9a97227 */ /* 0x000fec00078e00a8 */
[----:B------:R-:W-:Y:S04]  /*17de0*/  IMAD.HI.U32 R133, R169, R170, RZ ;  /* 0x000000aaa9857227 */ /* 0x000fe800078e00ff */
[----:B------:R-:W-:Y:S02]  /*17df0*/  IMAD R170, R133, R171, R170 ;  /* 0x000000ab85aa7224 */ /* 0x000fe400078e02aa */
[----:B------:R-:W-:Y:S03]  /*17e00*/  IMAD.HI.U32 R168, R169, R173, RZ ;  /* 0x000000ada9a87227 */ /* 0x000fe600078e00ff */
[----:B------:R-:W-:Y:S01]  /*17e10*/  ISETP.GT.U32.AND P6, PT, R0, R170, PT ;  /* 0x000000aa0000720c */ /* 0x000fe20003fc4070 */
[----:B------:R-:W-:Y:S05]  /*17e20*/  IMAD R169, R168, R171, R173 ;  /* 0x000000aba8a97224 */ /* 0x000fea00078e02ad */
[----:B------:R-:W-:Y:S07]  /*17e30*/  ISETP.GT.U32.AND P0, PT, R0, R169, PT ;  /* 0x000000a90000720c */ /* 0x000fee0003f04070 */
[-C--:B------:R-:W-:Y:S01]  /*17e40*/  @!P6 IADD3 R170, PT, PT, R170, -R0.reuse, RZ ;  /* 0x80000000aaaae210 */ /* 0x080fe20007ffe0ff */
[----:B------:R-:W-:Y:S03]  /*17e50*/  @!P6 VIADD R133, R133, 0x1 ;  /* 0x000000018585e836 */ /* 0x000fe60000000000 */
[-C--:B------:R-:W-:Y:S02]  /*17e60*/  ISETP.GE.U32.AND P5, PT, R170, R0.reuse, PT ;  /* 0x00000000aa00720c */ /* 0x080fe40003fa6070 */
[----:B------:R-:W-:Y:S01]  /*17e70*/  @!P0 IMAD.IADD R169, R169, 0x1, -R0 ;  /* 0x00000001a9a98824 */ /* 0x000fe200078e0a00 */
[----:B------:R-:W2:Y:S01]  /*17e80*/  LD.E.64 R170, desc[UR4][R134.64+0x38] ;  /* 0x0000380486aa7980 */ /* 0x000ea2000c101b00 */
[----:B------:R-:W-:Y:S01]  /*17e90*/  @!P0 VIADD R168, R168, 0x1 ;  /* 0x00000001a8a88836 */ /* 0x000fe20000000000 */
[----:B------:R-:W-:Y:S02]  /*17ea0*/  ISETP.GE.AND P0, PT, R174, RZ, PT ;  /* 0x000000ffae00720c */ /* 0x000fe40003f06270 */
[----:B------:R-:W-:Y:S02]  /*17eb0*/  ISETP.GE.U32.AND P6, PT, R169, R0, PT ;  /* 0x00000000a900720c */ /* 0x000fe40003fc6070 */
[----:B------:R-:W-:Y:S04]  /*17ec0*/  LOP3.LUT R0, RZ, R3, RZ, 0x33, !PT ;  /* 0x00000003ff007212 */ /* 0x000fe800078e33ff */
        /* <DEDUP_REMOVED lines=9> */
[----:B------:R-:W-:Y:S02]  /*17f60*/  LEA.HI.X.SX32 R175, R133, R239, 0x2, P5 ;  /* 0x000000ef85af7211 */ /* 0x000fe400028f16ff */
[C---:B------:R-:W-:Y:S01]  /*17f70*/  LEA R172, P0, R168.reuse, R238, 0x2 ;  /* 0x000000eea8ac7211 */ /* 0x040fe200078010ff */
[C---:B------:R-:W-:Y:S03]  /*17f80*/  IMAD.IADD R133, R168.reuse, 0x1, -R133 ;  /* 0x00000001a8857824 */ /* 0x040fe600078e0a85 */
        /* <DEDUP_REMOVED lines=20> */
.L_x_2284:
[----:B------:R-:W-:Y:S05]  /*180d0*/  BSYNC.RECONVERGENT B0 ;  /* 0x0000000000007941 */ /* 0x000fea0003800200 */
.L_x_2283:
[----:B------:R-:W3:Y:S01]  /*180e0*/  LDL R3, [R1+0x38] ;  /* 0x0000380001037983 */ /* 0x000ee20000100800 */
[----:B------:R-:W-:Y:S01]  /*180f0*/  LEA R227, R227, R224, 0x1 ;  /* 0x000000e0e3e37211 */ /* 0x000fe200078e08ff */
[----:B------:R-:W-:Y:S01]  /*18100*/  @!P4 IMAD.MOV.U32 R172, RZ, RZ, R177 ;  /* 0x000000ffffacc224 */ /* 0x000fe200078e00b1 */
[----:B------:R-:W-:Y:S01]  /*18110*/  IADD3 R168, P5, PT, R176, R177, RZ ;  /* 0x000000b1b0a87210 */ /* 0x000fe20007fbe0ff */
[C---:B------:R-:W-:Y:S01]  /*18120*/  @!P3 IMAD R191, R233.reuse, 0x1c0, RZ ;  /* 0x000001c0e9bfb824 */ /* 0x040fe200078e02ff */
[----:B------:R-:W-:Y:S01]  /*18130*/  SHF.L.U64.HI R0, R232, 0x5, R233 ;  /* 0x00000005e8007819 */ /* 0x000fe200000102e9 */
[C---:B------:R-:W-:Y:S01]  /*18140*/  @!P3 IMAD R133, R233.reuse, 0xa0, RZ ;  /* 0x000000a0e985b824 */ /* 0x040fe200078e02ff */
[----:B------:R-:W-:Y:S01]  /*18150*/  @!P3 IADD3 R170, P0, PT, R168, R176, RZ ;  /* 0x000000b0a8aab210 */ /* 0x000fe20007f1e0ff */
[--C-:B------:R-:W-:Y:S01]  /*18160*/  @!P3 IMAD.MOV.U32 R182, RZ, RZ, R168.reuse ;  /* 0x000000ffffb6b224 */ /* 0x100fe200078e00a8 */
[-C--:B------:R-:W-:Y:S02]  /*18170*/  @!P3 MOV R180, R168.reuse ;  /* 0x000000a800b4b202 */ /* 0x080fe40000000f00 */
[-C--:B--2---:R-:W-:Y:S02]  /*18180*/  @!P3 MOV R178, R168.reuse ;  /* 0x000000a800b2b202 */ /* 0x084fe40000000f00 */
[----:B------:R-:W-:Y:S02]  /*18190*/  @!P3 MOV R184, R168 ;  /* 0x000000a800b8b202 */ /* 0x000fe40000000f00 */
[-C--:B---3--:R-:W-:Y:S02]  /*181a0*/  @!P4 MOV R173, R3.reuse ;  /* 0x0000000300adc202 */ /* 0x088fe40000000f00 */
[----:B------:R-:W-:Y:S01]  /*181b0*/  IADD3.X R169, PT, PT, R0, R3, RZ, P5, !PT ;  /* 0x0000000300a97210 */ /* 0x000fe20002ffe4ff */
[----:B------:R-:W-:Y:S02]  /*181c0*/  @!P3 IMAD R3, R233, 0x60, RZ ;  /* 0x00000060e903b824 */ /* 0x000fe400078e02ff */
[----:B------:R-:W-:Y:S01]  /*181d0*/  @!PT LDS RZ, [RZ] ;  /* 0x00000000fffff984 */ /* 0x000fe20000000800 */
[----:B------:R-:W-:Y:S01]  /*181e0*/  @!PT LDS RZ, [RZ] ;  /* 0x00000000fffff984 */ /* 0x000fe20000000800 */
[----:B------:R-:W-:Y:S01]  /*181f0*/  @!PT LDS RZ, [RZ] ;  /* 0x00000000fffff984 */ /* 0x000fe20000000800 */
[----:B------:R2:W-:Y:S01]  /*18200*/  @!P4 LDGSTS.E.BYPASS.LTC128B.128 [R227+0x2000], desc[UR4][R172.64] ;  /* 0x02000000ace3cfae */ /* 0x0005e2000b981a04 */
[----:B------:R-:W-:Y:S01]  /*18210*/  @!P3 IADD3.X R171, PT, PT, R169, R0, RZ, P0, !PT ;  /* 0x00000000a9abb210 */ /* 0x000fe200007fe4ff */
[C---:B------:R-:W-:Y:S01]  /*18220*/  @!P3 IMAD.WIDE.U32 R188, R232.reuse, 0x60, R168 ;  /* 0x00000060e8bcb825 */ /* 0x040fe200078e00a8 */
[CC--:B------:R-:W-:Y:S01]  /*18230*/  @!P3 LEA R192, P0, R232.reuse, R168.reuse, 0x7 ;  /* 0x000000a8e8c0b211 */ /* 0x0c0fe200078038ff */
[----:B------:R3:W-:Y:S01]  /*18240*/  @P4 STS.128 [R227+0x2000], RZ ;  /* 0x002000ffe3004388 */ /* 0x0007e20000000c00 */
[CC--:B------:R-:W-:Y:S01]  /*18250*/  @!P3 LEA R190, P4, R232.reuse, R168.reuse, 0x6 ;  /* 0x000000a8e8beb211 */ /* 0x0c0fe200078830ff */
[----:B------:R-:W-:Y:S01]  /*18260*/  @!P3 IMAD.IADD R189, R3, 0x1, R189 ;  /* 0x0000000103bdb824 */ /* 0x000fe200078e02bd */
[CC--:B------:R-:W-:Y:S01]  /*18270*/  @!P3 LEA.HI.X R193, R232.reuse, R169.reuse, R233, 0x7, P0 ;  /* 0x000000a9e8c1b211 */ /* 0x0c0fe200000f3ce9 */
[----:B------:R3:W-:Y:S01]  /*18280*/  @P3 STS.128 [R227+0x2800], RZ ;  /* 0x002800ffe3003388 */ /* 0x0007e20000000c00 */
[C---:B------:R-:W-:Y:S01]  /*18290*/  @!P3 IMAD.WIDE.U32 R186, R232.reuse, 0xa0, R168 ;  /* 0x000000a0e8bab825 */ /* 0x040fe200078e00a8 */
[-C--:B------:R-:W-:Y:S02]  /*182a0*/  @!P3 MOV R179, R169.reuse ;  /* 0x000000a900b3b202 */ /* 0x080fe40000000f00 */
[----:B------:R-:W-:Y:S01]  /*182b0*/  @!PT LDS RZ, [RZ] ;  /* 0x00000000fffff984 */ /* 0x000fe20000000800 */
[----:B------:R-:W-:Y:S01]  /*182c0*/  @!PT LDS RZ, [RZ] ;  /* 0x00000000fffff984 */ /* 0x000fe20000000800 */
[----:B------:R-:W-:Y:S01]  /*182d0*/  @!PT LDS RZ, [RZ] ;  /* 0x00000000fffff984 */ /* 0x000fe20000000800 */
[----:B------:R-:W-:Y:S01]  /*182e0*/  @!P3 LDGSTS.E.BYPASS.LTC128B.128 [R227+0x2800], desc[UR4][R168.64] ;  /* 0x02800000a8e3bfae */ /* 0x000fe2000b981a04 */
[----:B------:R-:W-:Y:S01]  /*182f0*/  @!P3 IMAD.IADD R187, R133, 0x1, R187 ;  /* 0x0000000185bbb824 */ /* 0x000fe200078e02bb */
[-C--:B------:R-:W-:Y:S01]  /*18300*/  @!P3 MOV R185, R169.reuse ;  /* 0x000000a900b9b202 */ /* 0x080fe20000000f00 */
[C---:B------:R-:W-:Y:S01]  /*18310*/  @!P3 IMAD.WIDE.U32 R178, R232.reuse, 0x140, R178 ;  /* 0x00000140e8b2b825 */ /* 0x040fe200078e00b2 */
[----:B------:R3:W-:Y:S02]  /*18320*/  @P3 STS.128 [R227+0x3000], RZ ;  /* 0x003000ffe3003388 */ /* 0x0007e40000000c00 */
[----:B------:R-:W-:Y:S01]  /*18330*/  @!P3 MOV R183, R169 ;  /* 0x000000a900b7b202 */ /* 0x000fe20000000f00 */
[C---:B------:R-:W-:Y:S01]  /*18340*/  @!P3 IMAD.WIDE.U32 R184, R232.reuse, 0xc0, R184 ;  /* 0x000000c0e8b8b825 */ /* 0x040fe200078e00b8 */
[----:B------:R-:W-:Y:S01]  /*18350*/  @!PT LDS RZ, [RZ] ;  /* 0x00000000fffff984 */ /* 0x000fe20000000800 */
[----:B------:R-:W-:Y:S01]  /*18360*/  @!PT LDS RZ, [RZ] ;  /* 0x00000000fffff984 */ /* 0x000fe20000000800 */
[----:B------:R-:W-:Y:S01]  /*18370*/  @!PT LDS RZ, [RZ] ;  /* 0x00000000fffff984 */ /* 0x000fe20000000800 */
[----:B------:R4:W-:Y:S03]  /*18380*/  @!P3 LDGSTS.E.BYPASS.LTC128B.128 [R227+0x3000], desc[UR4][R170.64] ;  /* 0x03000000aae3bfae */ /* 0x0009e6000b981a04 */
[----:B------:R-:W-:Y:S01]  /*18390*/  @!P3 IMAD.MOV.U32 R181, RZ, RZ, R169 ;  /* 0x000000ffffb5b224 */ /* 0x000fe200078e00a9 */
[----:B------:R3:W-:Y:S01]  /*183a0*/  @P3 STS.128 [R227+0x3800], RZ ;  /* 0x003800ffe3003388 */ /* 0x0007e20000000c00 */
[C---:B------:R-:W-:Y:S01]  /*183b0*/  @!P3 IMAD.WIDE.U32 R182, R232.reuse, 0xe0, R182 ;  /* 0x000000e0e8b6b825 */ /* 0x040fe200078e00b6 */
[-C--:B--2---:R-:W-:Y:S03]  /*183c0*/  @!P3 MOV R172, R168.reuse ;  /* 0x000000a800acb202 */ /* 0x084fe60000000f00 */
[C---:B------:R-:W-:Y:S04]  /*183d0*/  @!P3 IMAD.WIDE.U32 R180, R232.reuse, 0x120, R180 ;  /* 0x00000120e8b4b825 */ /* 0x040fe800078e00b4 */
[C-C-:B------:R-:W-:Y:S04]  /*183e0*/  @!P3 IMAD.WIDE.U32 R176, R232.reuse, 0x160, R168.reuse ;  /* 0x00000160e8b0b825 */ /* 0x140fe800078e00a8 */
[----:B------:R-:W-:Y:S04]  /*183f0*/  @!P3 IMAD.WIDE.U32 R174, R232, 0x180, R168 ;  /* 0x00000180e8aeb825 */ /* 0x000fe800078e00a8 */
[C---:B------:R-:W-:Y:S02]  /*18400*/  @!P3 IMAD R0, R233.reuse, 0xc0, RZ ;  /* 0x000000c0e900b824 */ /* 0x040fe400078e02ff */
[C---:B------:R-:W-:Y:S02]  /*18410*/  @!P3 IMAD R3, R233.reuse, 0xe0, RZ ;  /* 0x000000e0e903b824 */ /* 0x040fe400078e02ff */
[----:B------:R-:W-:Y:S01]  /*18420*/  @!P3 IMAD.MOV.U32 R173, RZ, RZ, R169 ;  /* 0x000000ffffadb224 */ /* 0x000fe200078e00a9 */
[----:B------:R-:W-:Y:S01]  /*18430*/  @!P3 IADD3 R185, PT, PT, R0, R185, RZ ;  /* 0x000000b900b9b210 */ /* 0x000fe20007ffe0ff */
[----:B----4-:R-:W-:Y:S01]  /*18440*/  @!P3 IMAD R170, R233, 0x120, RZ ;  /* 0x00000120e9aab824 */ /* 0x010fe200078e02ff */
[----:B------:R-:W-:Y:S01]  /*18450*/  @!P3 IADD3 R183, PT, PT, R3, R183, RZ ;  /* 0x000000b703b7b210 */ /* 0x000fe20007ffe0ff */
[----:B------:R-:W-:Y:S02]  /*18460*/  @!P3 IMAD R171, R233, 0x140, RZ ;  /* 0x00000140e9abb824 */ /* 0x000fe400078e02ff */
[----:B------:R-:W-:Y:S01]  /*18470*/  @!P3 IMAD.IADD R181, R170, 0x1, R181 ;  /* 0x00000001aab5b824 */ /* 0x000fe200078e02b5 */
[-C--:B------:R-:W-:Y:S01]  /*18480*/  @!P3 MOV R170, R168.reuse ;  /* 0x000000a800aab202 */ /* 0x080fe20000000f00 */
[C---:B------:R-:W-:Y:S01]  /*18490*/  @!P3 IMAD.WIDE.U32 R172, R232.reuse, 0x1a0, R172 ;  /* 0x000001a0e8acb825 */ /* 0x040fe200078e00ac */
[----:B------:R-:W-:Y:S02]  /*184a0*/  @!P3 IADD3 R179, PT, PT, R171, R179, RZ ;  /* 0x000000b3abb3b210 */ /* 0x000fe40007ffe0ff */
[C---:B------:R-:W-:Y:S01]  /*184b0*/  @!P3 LEA R168, P0, R232.reuse, R168, 0x8 ;  /* 0x000000a8e8a8b211 */ /* 0x040fe200078040ff */
[----:B------:R-:W-:Y:S02]  /*184c0*/  @!P3 IMAD.MOV.U32 R171, RZ, RZ, R169 ;  /* 0x000000ffffabb224 */ /* 0x000fe400078e00a9 */
[C---:B------:R-:W-:Y:S02]  /*184d0*/  @!P3 IMAD R0, R233.reuse, 0x160, RZ ;  /* 0x00000160e900b824 */ /* 0x040fe400078e02ff */
[----:B------:R-:W-:Y:S03]  /*184e0*/  @!P3 IMAD.WIDE.U32 R170, R232, 0x1c0, R170 ;  /* 0x000001c0e8aab825 */ /* 0x000fe600078e00aa */
[----:B------:R-:W-:Y:S01]  /*184f0*/  @!P3 IADD3 R177, PT, PT, R0, R177, RZ ;  /* 0x000000b100b1b210 */ /* 0x000fe20007ffe0ff */
[----:B------:R-:W-:Y:S01]  /*18500*/  @!P3 IMAD R133, R233, 0x180, RZ ;  /* 0x00000180e985b824 */ /* 0x000fe200078e02ff */
[----:B------:R-:W-:Y:S01]  /*18510*/  @!P3 IADD3 R171, PT, PT, R191, R171, RZ ;  /* 0x000000abbfabb210 */ /* 0x000fe20007ffe0ff */
[----:B------:R-:W-:Y:S01]  /*18520*/  @!P3 IMAD R3, R233, 0x1a0, RZ ;  /* 0x000001a0e903b824 */ /* 0x000fe200078e02ff */
[CCC-:B------:R-:W-:Y:S02]  /*18530*/  @!P3 LEA.HI.X R191, R232.reuse, R169.reuse, R233.reuse, 0x6, P4 ;  /* 0x000000a9e8bfb211 */ /* 0x1c0fe400020f34e9 */
[----:B------:R-:W-:Y:S02]  /*18540*/  @!P3 LEA.HI.X R169, R232, R169, R233, 0x8, P0 ;  /* 0x000000a9e8a9b211 */ /* 0x000fe400000f44e9 */
[----:B------:R-:W-:Y:S01]  /*18550*/  @!P3 IADD3 R175, PT, PT, R133, R175, RZ ;  /* 0x000000af85afb210 */ /* 0x000fe20007ffe0ff */
[----:B------:R-:W-:Y:S01]  /*18560*/  @!PT LDS RZ, [RZ] ;  /* 0x00000000fffff984 */ /* 0x000fe20000000800 */
[----:B------:R-:W-:Y:S01]  /*18570*/  @!PT LDS RZ, [RZ] ;  /* 0x00000000fffff984 */ /* 0x000fe20000000800 */
[----:B------:R-:W-:Y:S01]  /*18580*/  @!PT LDS RZ, [RZ] ;  /* 0x00000000fffff984 */ /* 0x000fe20000000800 */
[----:B------:R3:W-:Y:S01]  /*18590*/  @!P3 LDGSTS.E.BYPASS.LTC128B.128 [R227+0x3800], desc[UR4][R190.64] ;  /* 0x03800000bee3bfae */ /* 0x0007e2000b981a04 */
[----:B------:R-:W-:Y:S03]  /*185a0*/  @!P3 IADD3 R173, PT, PT, R3, R173, RZ ;  /* 0x000000ad03adb210 */ /* 0x000fe60007ffe0ff */
        /* <DEDUP_REMOVED lines=61> */
.L_x_2282:
[----:B------:R-:W-:Y:S05]  /*18980*/  BSYNC.RECONVERGENT B1 ;  /* 0x0000000000017941 */ /* 0x000fea0003800200 */
.L_x_2281:
[----:B------:R-:W-:Y:S02]  /*18990*/  IMAD.SHL.U32 R0, R225, 0x2, RZ ;  /* 0x00000002e1007824 */ /* 0x000fe400078e00ff */
[----:B---3--:R-:W-:Y:S03]  /*189a0*/  IMAD.MOV.U32 R169, RZ, RZ, R236 ;  /* 0x000000ffffa97224 */ /* 0x008fe600078e00ec */
[----:B------:R2:W-:Y:S02]  /*189b0*/  STL [R1+0x60], R0 ;  /* 0x0000600001007387 */ /* 0x0005e40000100800 */
[----:B--2---:R-:W-:Y:S05]  /*189c0*/  LOP3.LUT R0, R0, 0x6, RZ, 0xc0, !PT ;  /* 0x0000000600007812 */ /* 0x004fea00078ec0ff */
[----:B------:R-:W-:Y:S01]  /*189d0*/  IMAD R3, R169, 0x100, R0 ;  /* 0x00000100a9037824 */ /* 0x000fe200078e0200 */
[----:B------:R2:W-:Y:S03]  /*189e0*/  STL [R1+0x58], R0 ;  /* 0x0000580001007387 */ /* 0x0005e60000100800 */
[C---:B------:R-:W-:Y:S01]  /*189f0*/  VIADD R188, R3.reuse, 0x9 ;  /* 0x0000000903bc7836 */ /* 0x040fe20000000000 */
[C---:B------:R-:W-:Y:S01]  /*18a00*/  ISETP.GE.AND P4, PT, R3.reuse, R228, PT ;  /* 0x000000e40300720c */ /* 0x040fe20003f86270 */
[C---:B------:R-:W-:Y:S01]  /*18a10*/  VIADD R192, R3.reuse, 0x19 ;  /* 0x0000001903c07836 */ /* 0x040fe20000000000 */
[C---:B------:R-:W-:Y:S01]  /*18a20*/  ISETP.GE.AND P0, PT, R3.reuse, R226, PT ;  /* 0x000000e20300720c */ /* 0x040fe20003f06270 */
[C---:B------:R-:W-:Y:S01]  /*18a30*/  VIADD R196, R3.reuse, 0x29 ;  /* 0x0000002903c47836 */ /* 0x040fe20000000000 */
[-C--:B------:R-:W-:Y:S01]  /*18a40*/  ISETP.GE.AND P5, PT, R188, R228.reuse, PT ;  /* 0x000000e4bc00720c */ /* 0x080fe20003fa6270 */
[C---:B------:R-:W-:Y:S01]  /*18a50*/  VIADD R187, R3.reuse, 0x8 ;  /* 0x0000000803bb7836 */ /* 0x040fe20000000000 */
[----:B------:R-:W-:Y:S01]  /*18a60*/  FSEL R4, R4, -INF , P4 ;  /* 0xff80000004047808 */ /* 0x000fe20002000000 */
[----:B------:R-:W-:Y:S01]  /*18a70*/  VIADD R189, R3, 0x10 ;  /* 0x0000001003bd7836 */ /* 0x000fe20000000000 */
[----:B------:R-:W-:Y:S01]  /*18a80*/  FSEL R9, R9, -INF , P5 ;  /* 0xff80000009097808 */ /* 0x000fe20002800000 */
[C---:B------:R-:W-:Y:S01]  /*18a90*/  VIADD R191, R3.reuse, 0x18 ;  /* 0x0000001803bf7836 */ /* 0x040fe20000000000 */
[-C--:B------:R-:W-:Y:S01]  /*18aa0*/  ISETP.GE.AND P5, PT, R192, R228.reuse, PT ;  /* 0x000000e4c000720c */ /* 0x080fe20003fa6270 */
[----:B------:R-:W-:Y:S01]  /*18ab0*/  VIADD R186, R3, 0x1 ;  /* 0x0000000103ba7836 */ /* 0x000fe20000000000 */
[-C--:B------:R-:W-:Y:S01]  /*18ac0*/  ISETP.GE.AND P6, PT, R187, R228.reuse, PT ;  /* 0x000000e4bb00720c */ /* 0x080fe20003fc6270 */
[----:B------:R-:W-:Y:S01]  /*18ad0*/  VIADD R190, R3, 0x11 ;  /* 0x0000001103be7836 */ /* 0x000fe20000000000 */
[----:B------:R-:W-:Y:S01]  /*18ae0*/  FSEL R17, R17, -INF , P5 ;  /* 0xff80000011117808 */ /* 0x000fe20002800000 */
[C---:B------:R-:W-:Y:S01]  /*18af0*/  VIADD R193, R3.reuse, 0x20 ;  /* 0x0000002003c17836 */ /* 0x040fe20000000000 */
[-C--:B------:R-:W-:Y:S01]  /*18b00*/  ISETP.GE.AND P5, PT, R196, R228.reuse, PT ;  /* 0x000000e4c400720c */ /* 0x080fe20003fa6270 */
[C---:B------:R-:W-:Y:S01]  /*18b10*/  VIADD R200, R3.reuse, 0x39 ;  /* 0x0000003903c87836 */ /* 0x040fe20000000000 */
[-C--:B------:R-:W-:Y:S01]  /*18b20*/  ISETP.GE.AND P3, PT, R186, R228.reuse, PT ;  /* 0x000000e4ba00720c */ /* 0x080fe20003f66270 */
[----:B------:R-:W-:Y:S01]  /*18b30*/  VIADD R195, R3, 0x28 ;  /* 0x0000002803c37836 */ /* 0x000fe20000000000 */
[----:B------:R-:W-:Y:S01]  /*18b40*/  FSEL R25, R25, -INF , P5 ;  /* 0xff80000019197808 */ /* 0x000fe20002800000 */
[C---:B------:R-:W-:Y:S01]  /*18b50*/  VIADD R194, R3.reuse, 0x21 ;  /* 0x0000002103c27836 */ /* 0x040fe20000000000 */
[-C--:B------:R-:W-:Y:S01]  /*18b60*/  ISETP.GE.AND P5, PT, R200, R228.reuse, PT ;  /* 0x000000e4c800720c */ /* 0x080fe20003fa6270 */
[----:B------:R-:W-:Y:S01]  /*18b70*/  VIADD R204, R3, 0x49 ;  /* 0x0000004903cc7836 */ /* 0x000fe20000000000 */
[-C--:B------:R-:W-:Y:S01]  /*18b80*/  ISETP.GE.AND P4, PT, R189, R228.reuse, PT ;  /* 0x000000e4bd00720c */ /* 0x080fe20003f86270 */
[C---:B------:R-:W-:Y:S01]  /*18b90*/  VIADD R209, R3.reuse, 0x60 ;  /* 0x0000006003d17836 */ /* 0x040fe20000000000 */
[----:B------:R-:W-:Y:S01]  /*18ba0*/  FSEL R133, R8, -INF , P6 ;  /* 0xff80000008857808 */ /* 0x000fe20003000000 */
[----:B------:R-:W-:Y:S01]  /*18bb0*/  VIADD R197, R3, 0x30 ;  /* 0x0000003003c57836 */ /* 0x000fe20000000000 */
[----:B------:R-:W-:Y:S01]  /*18bc0*/  FSEL R168, R5, -INF , P3 ;  /* 0xff80000005a87808 */ /* 0x000fe20001800000 */
[----:B------:R-:W-:Y:S01]  /*18bd0*/  VIADD R199, R3, 0x38 ;  /* 0x0000003803c77836 */ /* 0x000fe20000000000 */
[-C--:B------:R-:W-:Y:S01]  /*18be0*/  ISETP.GE.AND P6, PT, R191, R228.reuse, PT ;  /* 0x000000e4bf00720c */ /* 0x080fe20003fc6270 */
[C---:B------:R-:W-:Y:S01]  /*18bf0*/  VIADD R198, R3.reuse, 0x31 ;  /* 0x0000003103c67836 */ /* 0x040fe20000000000 */
[-C--:B------:R-:W-:Y:S01]  /*18c00*/  ISETP.GE.AND P3, PT, R190, R228.reuse, PT ;  /* 0x000000e4be00720c */ /* 0x080fe20003f66270 */
[----:B------:R-:W-:Y:S01]  /*18c10*/  VIADD R214, R3, 0x71 ;  /* 0x0000007103d67836 */ /* 0x000fe20000000000 */
[----:B------:R-:W-:Y:S01]  /*18c20*/  FSEL R33, R33, -INF , P5 ;  /* 0xff80000021217808 */ /* 0x000fe20002800000 */
[C---:B------:R-:W-:Y:S01]  /*18c30*/  VIADD R201, R3.reuse, 0x40 ;  /* 0x0000004003c97836 */ /* 0x040fe20000000000 */
        /* <DEDUP_REMOVED lines=17> */
[----:B------:R-:W-:Y:S01]  /*18d50*/  VIADD R211, R3, 0x68 ;  /* 0x0000006803d37836 */ /* 0x000fe20000000000 */
[-C--:B------:R-:W-:Y:S01]  /*18d60*/  ISETP.GE.AND P5, PT, R209, R228.reuse, PT ;  /* 0x000000e4d100720c */ /* 0x080fe20003fa6270 */
[----:B------:R-:W-:Y:S01]  /*18d70*/  VIADD R212, R3, 0x69 ;  /* 0x0000006903d47836 */ /* 0x000fe20000000000 */
[-C--:B------:R-:W-:Y:S01]  /*18d80*/  ISETP.GE.AND P4, PT, R197, R228.reuse, PT ;  /* 0x000000e4c500720c */ /* 0x080fe20003f86270 */
[----:B------:R-:W-:Y:S01]  /*18d90*/  VIADD R215, R3, 0x78 ;  /* 0x0000007803d77836 */ /* 0x000fe20000000000 */
[----:B------:R-:W-:Y:S01]  /*18da0*/  FSEL R24, R24, -INF , P6 ;  /* 0xff80000018187808 */ /* 0x000fe20003000000 */
[----:B--2---:R-:W-:Y:S01]  /*18db0*/  IMAD.MOV.U32 R0, RZ, RZ, R231 ;  /* 0x000000ffff007224 */ /* 0x004fe200078e00e7 */
[----:B------:R-:W-:Y:S01]  /*18dc0*/  FSEL R21, R21, -INF , P3 ;  /* 0xff80000015157808 */ /* 0x000fe20001800000 */
[----:B------:R-:W-:Y:S01]  /*18dd0*/  VIADD R218, R3, 0x81 ;  /* 0x0000008103da7836 */ /* 0x000fe20000000000 */
[-C--:B------:R-:W-:Y:S01]  /*18de0*/  ISETP.GE.AND P6, PT, R199, R228.reuse, PT ;  /* 0x000000e4c700720c */ /* 0x080fe20003fc6270 */
[C---:B------:R-:W-:Y:S01]  /*18df0*/  VIADD R216, R3.reuse, 0x79 ;  /* 0x0000007903d87836 */ /* 0x040fe20000000000 */
[-C--:B------:R-:W-:Y:S01]  /*18e00*/  ISETP.GE.AND P3, PT, R198, R228.reuse, PT ;  /* 0x000000e4c600720c */ /* 0x080fe20003f66270 */
[C---:B------:R-:W-:Y:S01]  /*18e10*/  VIADD R202, R3.reuse, 0x41 ;  /* 0x0000004103ca7836 */ /* 0x040fe20000000000 */
[----:B------:R-:W-:Y:S01]  /*18e20*/  FSEL R52, R52, -INF , P5 ;  /* 0xff80000034347808 */ /* 0x000fe20002800000 */
[C---:B------:R-:W-:Y:S01]  /*18e30*/  VIADD R231, R3.reuse, 0x89 ;  /* 0x0000008903e77836 */ /* 0x040fe20000000000 */
[----:B------:R-:W-:Y:S01]  /*18e40*/  FSEL R8, R28, -INF , P4 ;  /* 0xff8000001c087808 */ /* 0x000fe20002000000 */
[----:B------:R-:W-:Y:S01]  /*18e50*/  VIADD R238, R3, 0x98 ;  /* 0x0000009803ee7836 */ /* 0x000fe20000000000 */
[-C--:B------:R-:W-:Y:S01]  /*18e60*/  ISETP.GE.AND P5, PT, R214, R228.reuse, PT ;  /* 0x000000e4d600720c */ /* 0x080fe20003fa6270 */
[----:B------:R-:W-:Y:S01]  /*18e70*/  IMAD.MOV.U32 R171, RZ, RZ, R0 ;  /* 0x000000ffffab7224 */ /* 0x000fe200078e0000 */
[-C--:B------:R-:W-:Y:S01]  /*18e80*/  ISETP.GE.AND P4, PT, R201, R228.reuse, PT ;  /* 0x000000e4c900720c */ /* 0x080fe20003f86270 */
[C---:B-1----:R-:W-:Y:S01]  /*18e90*/  VIADD R240, R3.reuse, 0x99 ;  /* 0x0000009903f07836 */ /* 0x042fe20000000000 */
        /* <DEDUP_REMOVED lines=15> */
[C---:B------:R-:W-:Y:S01]  /*18f90*/  VIADD R242, R3.reuse, 0xa9 ;  /* 0x000000a903f27836 */ /* 0x040fe20000000000 */
[----:B------:R-:W-:Y:S01]  /*18fa0*/  FSEL R40, R40, -INF , P6 ;  /* 0xff80000028287808 */ /* 0x000fe20003000000 */
[----:B------:R-:W-:Y:S01]  /*18fb0*/  VIADD R241, R3, 0xa1 ;  /* 0x000000a103f17836 */ /* 0x000fe20000000000 */
[----:B------:R-:W-:Y:S01]  /*18fc0*/  FSEL R37, R37, -INF , P3 ;  /* 0xff80000025257808 */ /* 0x000fe20001800000 */
[C---:B------:R-:W-:Y:S01]  /*18fd0*/  VIADD R243, R3.reuse, 0xa8 ;  /* 0x000000a803f37836 */ /* 0x040fe20000000000 */
[-C--:B------:R-:W-:Y:S01]  /*18fe0*/  ISETP.GE.AND P6, PT, R208, R228.reuse, PT ;  /* 0x000000e4d000720c */ /* 0x080fe20003fc6270 */
[C---:B------:R-:W-:Y:S01]  /*18ff0*/  VIADD R174, R3.reuse, 0xe9 ;  /* 0x000000e903ae7836 */ /* 0x040fe20000000000 */
[-C--:B------:R-:W-:Y:S01]  /*19000*/  ISETP.GE.AND P3, PT, R206, R228.reuse, PT ;  /* 0x000000e4ce00720c */ /* 0x080fe20003f66270 */
[C---:B------:R-:W-:Y:S01]  /*19010*/  VIADD R246, R3.reuse, 0xb1 ;  /* 0x000000b103f67836 */ /* 0x040fe20000000000 */
[----:B------:R-:W-:Y:S01]  /*19020*/  FSEL R185, R4, -INF , !P0 ;  /* 0xff80000004b97808 */ /* 0x000fe20004000000 */
[C---:B------:R-:W-:Y:S01]  /*19030*/  VIADD R249, R3.reuse, 0xc0 ;  /* 0x000000c003f97836 */ /* 0x040fe20000000000 */
[----:B------:R-:W-:Y:S01]  /*19040*/  FSEL R72, R72, -INF , P5 ;  /* 0xff80000048487808 */ /* 0x000fe20002800000 */
[----:B------:R-:W-:Y:S01]  /*19050*/  VIADD R245, R3, 0xb8 ;  /* 0x000000b803f57836 */ /* 0x000fe20000000000 */
[-C--:B------:R-:W-:Y:S01]  /*19060*/  ISETP.GE.AND P0, PT, R207, R228.reuse, PT ;  /* 0x000000e4cf00720c */ /* 0x080fe20003f06270 */
[C---:B------:R-:W-:Y:S01]  /*19070*/  VIADD R247, R3.reuse, 0xb9 ;  /* 0x000000b903f77836 */ /* 0x040fe20000000000 */
[----:B------:R-:W-:Y:S01]  /*19080*/  FSEL R44, R44, -INF , P4 ;  /* 0xff8000002c2c7808 */ /* 0x000fe20002000000 */
[C---:B------:R-:W-:Y:S01]  /*19090*/  VIADD R250, R3.reuse, 0xc8 ;  /* 0x000000c803fa7836 */ /* 0x040fe20000000000 */
[-C--:B------:R-:W-:Y:S01]  /*190a0*/  ISETP.GE.AND P5, PT, R240, R228.reuse, PT ;  /* 0x000000e4f000720c */ /* 0x080fe20003fa6270 */
[C---:B------:R-:W-:Y:S01]  /*190b0*/  VIADD R180, R3.reuse, 0xd1 ;  /* 0x000000d103b47836 */ /* 0x040fe20000000000 */
[-C--:B------:R-:W-:Y:S01]  /*190c0*/  ISETP.GE.AND P4, PT, R210, R228.reuse, PT ;  /* 0x000000e4d200720c */ /* 0x080fe20003f86270 */
[----:B------:R-:W-:Y:S01]  /*190d0*/  VIADD R252, R3, 0xc9 ;  /* 0x000000c903fc7836 */ /* 0x000fe20000000000 */
[----:B------:R-:W-:Y:S01]  /*190e0*/  FSEL R49, R49, -INF , P6 ;  /* 0xff80000031317808 */ /* 0x000fe20003000000 */
[----:B------:R-:W-:Y:S01]  /*190f0*/  VIADD R251, R3, 0xd0 ;  /* 0x000000d003fb7836 */ /* 0x000fe20000000000 */
        /* <DEDUP_REMOVED lines=12> */
[----:B------:R-:W-:Y:S01]  /*191c0*/  FSEL R53, R53, -INF , P4 ;  /* 0xff80000035357808 */ /* 0x000fe20002000000 */
[----:B------:R-:W-:Y:S01]  /*191d0*/  VIADD R172, R3, 0xf8 ;  /* 0x000000f803ac7836 */ /* 0x000fe20000000000 */
[-C--:B------:R-:W-:Y:S02]  /*191e0*/  ISETP.GE.AND P5, PT, R244, R228.reuse, PT ;  /* 0x000000e4f400720c */ /* 0x080fe40003fa6270 */
[-C--:B------:R-:W-:Y:S02]  /*191f0*/  ISETP.GE.AND P4, PT, R215, R228.reuse, PT ;  /* 0x000000e4d700720c */ /* 0x080fe40003f86270 */
[----:B------:R-:W-:Y:S02]  /*19200*/  FSEL R60, R60, -INF , P6 ;  /* 0xff8000003c3c7808 */ /* 0x000fe40003000000 */
[----:B------:R-:W-:Y:S02]  /*19210*/  FSEL R56, R56, -INF , P3 ;  /* 0xff80000038387808 */ /* 0x000fe40001800000 */
[-C--:B------:R-:W-:Y:S02]  /*19220*/  ISETP.GE.AND P6, PT, R218, R228.reuse, PT ;  /* 0x000000e4da00720c */ /* 0x080fe40003fc6270 */
[-C--:B------:R-:W-:Y:S02]  /*19230*/  ISETP.GE.AND P3, PT, R216, R228.reuse, PT ;  /* 0x000000e4d800720c */ /* 0x080fe40003f66270 */
[----:B------:R-:W-:Y:S02]  /*19240*/  FSEL R57, R57, -INF , P0 ;  /* 0xff80000039397808 */ /* 0x000fe40000000000 */
[----:B------:R-:W-:Y:S02]  /*19250*/  FSEL R92, R92, -INF , P5 ;  /* 0xff8000005c5c7808 */ /* 0x000fe40002800000 */
[-C--:B------:R-:W-:Y:S02]  /*19260*/  ISETP.GE.AND P0, PT, R217, R228.reuse, PT ;  /* 0x000000e4d900720c */ /* 0x080fe40003f06270 */
[----:B------:R-:W-:Y:S02]  /*19270*/  FSEL R64, R64, -INF , P4 ;  /* 0xff80000040407808 */ /* 0x000fe40002000000 */
        /* <DEDUP_REMOVED lines=28> */
[----:B------:R-:W-:Y:S02]  /*19440*/  ISETP.GE.AND P0, PT, R247, R228, PT ;  /* 0x000000e4f700720c */ /* 0x000fe40003f06270 */
[----:B------:R-:W-:Y:S02]  /*19450*/  FSEL R93, R93, -INF , P4 ;  /* 0xff8000005d5d7808 */ /* 0x000fe40002000000 */
[----:B------:R-:W-:Y:S02]  /*19460*/  ISETP.GE.AND P5, PT, R187, R226, PT ;  /* 0x000000e2bb00720c */ /* 0x000fe40003fa6270 */
[-C--:B------:R-:W-:Y:S02]  /*19470*/  ISETP.GE.AND P4, PT, R250, R228.reuse, PT ;  /* 0x000000e4fa00720c */ /* 0x080fe40003f86270 */
[----:B------:R-:W-:Y:S02]  /*19480*/  FSEL R100, R100, -INF , P6 ;  /* 0xff80000064647808 */ /* 0x000fe40003000000 */
[----:B------:R-:W-:Y:S02]  /*19490*/  FSEL R96, R96, -INF , P3 ;  /* 0xff80000060607808 */ /* 0x000fe40001800000 */
[-C--:B------:R-:W-:Y:S02]  /*194a0*/  ISETP.GE.AND P6, PT, R180, R228.reuse, PT ;  /* 0x000000e4b400720c */ /* 0x080fe40003fc6270 */
[-C--:B------:R-:W-:Y:S02]  /*194b0*/  ISETP.GE.AND P3, PT, R252, R228.reuse, PT ;  /* 0x000000e4fc00720c */ /* 0x080fe40003f66270 */
[----:B------:R-:W-:Y:S02]  /*194c0*/  FSEL R97, R97, -INF , P0 ;  /* 0xff80000061617808 */ /* 0x000fe40000000000 */
[----:B------:R-:W-:Y:S02]  /*194d0*/  FSEL R179, R133, -INF , !P5 ;  /* 0xff80000085b37808 */ /* 0x000fe40006800000 */
[----:B------:R-:W-:Y:S02]  /*194e0*/  ISETP.GE.AND P0, PT, R251, R228, PT ;  /* 0x000000e4fb00720c */ /* 0x000fe40003f06270 */
[----:B------:R-:W-:Y:S01]  /*194f0*/  FSEL R32, R104, -INF , P4 ;  /* 0xff80000068207808 */ /* 0x000fe20002000000 */
[----:B------:R-:W-:Y:S01]  /*19500*/  IMAD.MOV.U32 R104, RZ, RZ, R171 ;  /* 0x000000ffff687224 */ /* 0x000fe200078e00ab */
[----:B------:R-:W-:Y:S02]  /*19510*/  ISETP.GE.AND P5, PT, R192, R226, PT ;  /* 0x000000e2c000720c */ /* 0x000fe40003fa6270 */
[-C--:B------:R-:W-:Y:S02]  /*19520*/  ISETP.GE.AND P4, PT, R178, R228.reuse, PT ;  /* 0x000000e4b200720c */ /* 0x080fe40003f86270 */
[----:B------:R-:W-:Y:S02]  /*19530*/  FSEL R109, R109, -INF , P6 ;  /* 0xff8000006d6d7808 */ /* 0x000fe40003000000 */
[----:B------:R-:W-:Y:S01]  /*19540*/  FSEL R29, R105, -INF , P3 ;  /* 0xff800000691d7808 */ /* 0x000fe20001800000 */
[----:B------:R-:W-:Y:S01]  /*19550*/  IMAD.MOV.U32 R105, RZ, RZ, R169 ;  /* 0x000000ffff697224 */ /* 0x000fe200078e00a9 */
[-C--:B------:R-:W-:Y:S02]  /*19560*/  ISETP.GE.AND P6, PT, R175, R228.reuse, PT ;  /* 0x000000e4af00720c */ /* 0x080fe40003fc6270 */
[-C--:B------:R-:W-:Y:S02]  /*19570*/  ISETP.GE.AND P3, PT, R177, R228.reuse, PT ;  /* 0x000000e4b100720c */ /* 0x080fe40003f66270 */
[----:B------:R-:W-:Y:S02]  /*19580*/  FSEL R28, R108, -INF , P0 ;  /* 0xff8000006c1c7808 */ /* 0x000fe40000000000 */
[----:B------:R-:W-:Y:S02]  /*19590*/  FSEL R174, R17, -INF , !P5 ;  /* 0xff80000011ae7808 */ /* 0x000fe40006800000 */
[----:B------:R-:W-:Y:S02]  /*195a0*/  ISETP.GE.AND P0, PT, R176, R228, PT ;  /* 0x000000e4b000720c */ /* 0x000fe40003f06270 */
[----:B------:R-:W-:Y:S02]  /*195b0*/  FSEL R113, R113, -INF , P4 ;  /* 0xff80000071717808 */ /* 0x000fe40002000000 */
[----:B------:R-:W-:Y:S02]  /*195c0*/  ISETP.GE.AND P5, PT, R197, R226, PT ;  /* 0x000000e2c500720c */ /* 0x000fe40003fa6270 */
[----:B------:R-:W-:Y:S02]  /*195d0*/  ISETP.GE.AND P4, PT, R173, R228, PT ;  /* 0x000000e4ad00720c */ /* 0x000fe40003f86270 */
[----:B------:R-:W-:Y:S02]  /*195e0*/  FSEL R169, R120, -INF , P6 ;  /* 0xff80000078a97808 */ /* 0x000fe40003000000 */
[----:B------:R-:W-:Y:S02]  /*195f0*/  FSEL R4, R116, -INF , P3 ;  /* 0xff80000074047808 */ /* 0x000fe40001800000 */
[----:B------:R-:W-:Y:S02]  /*19600*/  ISETP.GE.AND P6, PT, R186, R226, PT ;  /* 0x000000e2ba00720c */ /* 0x000fe40003fc6270 */
[-C--:B------:R-:W-:Y:S02]  /*19610*/  ISETP.GE.AND P3, PT, R170, R228.reuse, PT ;  /* 0x000000e4aa00720c */ /* 0x080fe40003f66270 */
[----:B------:R-:W-:Y:S02]  /*19620*/  FSEL R170, R117, -INF , P0 ;  /* 0xff80000075aa7808 */ /* 0x000fe40000000000 */
[----:B------:R-:W-:Y:S02]  /*19630*/  FSEL R133, R8, -INF , !P5 ;  /* 0xff80000008857808 */ /* 0x000fe40006800000 */
[----:B------:R-:W-:Y:S02]  /*19640*/  ISETP.GE.AND P0, PT, R172, R228, PT ;  /* 0x000000e4ac00720c */ /* 0x000fe40003f06270 */
[----:B------:R-:W-:Y:S02]  /*19650*/  FSEL R183, R124, -INF , P4 ;  /* 0xff8000007cb77808 */ /* 0x000fe40002000000 */
[-C--:B------:R-:W-:Y:S02]  /*19660*/  ISETP.GE.AND P5, PT, R202, R226.reuse, PT ;  /* 0x000000e2ca00720c */ /* 0x080fe40003fa6270 */
[-C--:B------:R-:W-:Y:S02]  /*19670*/  ISETP.GE.AND P4, PT, R188, R226.reuse, PT ;  /* 0x000000e2bc00720c */ /* 0x080fe40003f86270 */
[----:B------:R-:W-:Y:S02]  /*19680*/  FSEL R180, R168, -INF , !P6 ;  /* 0xff800000a8b47808 */ /* 0x000fe40007000000 */
[----:B------:R-:W-:Y:S02]  /*19690*/  FSEL R182, R125, -INF , P3 ;  /* 0xff8000007db67808 */ /* 0x000fe40001800000 */
[----:B------:R-:W-:Y:S02]  /*196a0*/  FSEL R184, R128, -INF , P0 ;  /* 0xff80000080b87808 */ /* 0x000fe40000000000 */
[----:B------:R-:W-:Y:S02]  /*196b0*/  FSEL R120, R37, -INF , !P5 ;  /* 0xff80000025787808 */ /* 0x000fe40006800000 */
[-C--:B------:R-:W-:Y:S02]  /*196c0*/  ISETP.GE.AND P3, PT, R189, R226.reuse, PT ;  /* 0x000000e2bd00720c */ /* 0x080fe40003f66270 */
[-C--:B------:R-:W-:Y:S02]  /*196d0*/  ISETP.GE.AND P0, PT, R190, R226.reuse, PT ;  /* 0x000000e2be00720c */ /* 0x080fe40003f06270 */
[----:B------:R-:W-:Y:S01]  /*196e0*/  FSEL R178, R9, -INF , !P4 ;  /* 0xff80000009b27808 */ /* 0x000fe20006000000 */
[----:B------:R-:W-:Y:S01]  /*196f0*/  VIADD R9, R3, 0xe0 ;  /* 0x000000e003097836 */ /* 0x000fe20000000000 */
[----:B------:R-:W-:Y:S02]  /*19700*/  FMNMX3.FTZ R37, R2, R185, R180, !PT ;  /* 0x000000b902257276 */ /* 0x000fe400078100b4 */
[-C--:B------:R-:W-:Y:S02]  /*19710*/  ISETP.GE.AND P6, PT, R191, R226.reuse, PT ;  /* 0x000000e2bf00720c */ /* 0x080fe40003fc6270 */
[----:B------:R-:W-:Y:S01]  /*19720*/  FSEL R177, R12, -INF , !P3 ;  /* 0xff8000000cb17808 */ /* 0x000fe20005800000 */
[----:B------:R-:W-:Y:S01]  /*19730*/  VIADD R12, R3, 0xd9 ;  /* 0x000000d9030c7836 */ /* 0x000fe20000000000 */
[----:B------:R-:W-:Y:S02]  /*19740*/  FSEL R176, R13, -INF , !P0 ;  /* 0xff8000000db07808 */ /* 0x000fe40004000000 */
[----:B------:R-:W-:Y:S02]  /*19750*/  FMNMX3.FTZ R37, R37, R179, R178, !PT ;  /* 0x000000b325257276 */ /* 0x000fe400078100b2 */
[-C--:B------:R-:W-:Y:S02]  /*19760*/  ISETP.GE.AND P4, PT, R193, R226.reuse, PT ;  /* 0x000000e2c100720c */ /* 0x080fe40003f86270 */
[-C--:B------:R-:W-:Y:S02]  /*19770*/  ISETP.GE.AND P3, PT, R194, R226.reuse, PT ;  /* 0x000000e2c200720c */ /* 0x080fe40003f66270 */
[----:B------:R-:W-:Y:S02]  /*19780*/  FSEL R175, R16, -INF , !P6 ;  /* 0xff80000010af7808 */ /* 0x000fe40007000000 */
[----:B------:R-:W-:Y:S02]  /*19790*/  FMNMX3.FTZ R37, R37, R177, R176, !PT ;  /* 0x000000b125257276 */ /* 0x000fe400078100b0 */
[-C--:B------:R-:W-:Y:S02]  /*197a0*/  ISETP.GE.AND P0, PT, R195, R226.reuse, PT ;  /* 0x000000e2c300720c */ /* 0x080fe40003f06270 */
[-C--:B------:R-:W-:Y:S02]  /*197b0*/  ISETP.GE.AND P6, PT, R196, R226.reuse, PT ;  /* 0x000000e2c400720c */ /* 0x080fe40003fc6270 */
[----:B------:R-:W-:Y:S02]  /*197c0*/  FMNMX3.FTZ R37, R37, R175, R174, !PT ;  /* 0x000000af25257276 */ /* 0x000fe400078100ae */
[----:B------:R-:W-:Y:S02]  /*197d0*/  FSEL R173, R20, -INF , !P4 ;  /* 0xff80000014ad7808 */ /* 0x000fe40006000000 */
[----:B------:R-:W-:Y:S02]  /*197e0*/  FSEL R172, R21, -INF , !P3 ;  /* 0xff80000015ac7808 */ /* 0x000fe40005800000 */
[-C--:B------:R-:W-:Y:S02]  /*197f0*/  ISETP.GE.AND P4, PT, R198, R226.reuse, PT ;  /* 0x000000e2c600720c */ /* 0x080fe40003f86270 */
[----:B------:R-:W-:Y:S02]  /*19800*/  FSEL R171, R24, -INF , !P0 ;  /* 0xff80000018ab7808 */ /* 0x000fe40004000000 */
[----:B------:R-:W-:Y:S02]  /*19810*/  FSEL R168, R25, -INF , !P6 ;  /* 0xff80000019a87808 */ /* 0x000fe40007000000 */
[----:B------:R-:W-:Y:S02]  /*19820*/  FMNMX3.FTZ R37, R37, R173, R172, !PT ;  /* 0x000000ad25257276 */ /* 0x000fe400078100ac */
[-C--:B------:R-:W-:Y:S02]  /*19830*/  ISETP.GE.AND P3, PT, R199, R226.reuse, PT ;  /* 0x000000e2c700720c */ /* 0x080fe40003f66270 */
[-C--:B------:R-:W-:Y:S02]  /*19840*/  ISETP.GE.AND P0, PT, R200, R226.reuse, PT ;  /* 0x000000e2c800720c */ /* 0x080fe40003f06270 */
[----:B------:R-:W-:Y:S01]  /*19850*/  FSEL R128, R5, -INF , !P4 ;  /* 0xff80000005807808 */ /* 0x000fe20006000000 */
[----:B------:R-:W-:Y:S01]  /*19860*/  IMAD.MOV.U32 R5, RZ, RZ, R104 ;  /* 0x000000ffff057224 */ /* 0x000fe200078e0068 */
[----:B------:R-:W-:Y:S02]  /*19870*/  FMNMX3.FTZ R37, R37, R171, R168, !PT ;  /* 0x000000ab25257276 */ /* 0x000fe400078100a8 */
[-C--:B------:R-:W-:Y:S02]  /*19880*/  ISETP.GE.AND P6, PT, R201, R226.reuse, PT ;  /* 0x000000e2c900720c */ /* 0x080fe40003fc6270 */
[----:B------:R-:W-:Y:S02]  /*19890*/  FSEL R125, R0, -INF , !P3 ;  /* 0xff800000007d7808 */ /* 0x000fe40005800000 */
[----:B------:R-:W-:Y:S02]  /*198a0*/  FSEL R124, R33, -INF , !P0 ;  /* 0xff800000217c7808 */ /* 0x000fe40004000000 */
[----:B------:R-:W-:Y:S02]  /*198b0*/  FMNMX3.FTZ R37, R37, R133, R128, !PT ;  /* 0x0000008525257276 */ /* 0x000fe40007810080 */
[----:B------:R-:W-:Y:S01]  /*198c0*/  FSEL R121, R36, -INF , !P6 ;  /* 0xff80000024797808 */ /* 0x000fe20007000000 */
[----:B------:R-:W-:Y:S01]  /*198d0*/  IMAD.MOV.U32 R36, RZ, RZ, R105 ;  /* 0x000000ffff247224 */ /* 0x000fe200078e0069 */
[-C--:B------:R-:W-:Y:S02]  /*198e0*/  ISETP.GE.AND P4, PT, R203, R226.reuse, PT ;  /* 0x000000e2cb00720c */ /* 0x080fe40003f86270 */
[-C--:B------:R-:W-:Y:S02]  /*198f0*/  ISETP.GE.AND P3, PT, R204, R226.reuse, PT ;  /* 0x000000e2cc00720c */ /* 0x080fe40003f66270 */
[----:B------:R-:W-:Y:S02]  /*19900*/  FMNMX3.FTZ R37, R37, R125, R124, !PT ;  /* 0x0000007d25257276 */ /* 0x000fe4000781007c */
[-C--:B------:R-:W-:Y:S02]  /*19910*/  ISETP.GE.AND P0, PT, R205, R226.reuse, PT ;  /* 0x000000e2cd00720c */ /* 0x080fe40003f06270 */
[-C--:B------:R-:W-:Y:S02]  /*19920*/  ISETP.GE.AND P6, PT, R206, R226.reuse, PT ;  /* 0x000000e2ce00720c */ /* 0x080fe40003fc6270 */
[----:B------:R-:W-:Y:S02]  /*19930*/  FSEL R117, R40, -INF , !P4 ;  /* 0xff80000028757808 */ /* 0x000fe40006000000 */
[----:B------:R-:W-:Y:S02]  /*19940*/  FSEL R116, R41, -INF , !P3 ;  /* 0xff80000029747808 */ /* 0x000fe40005800000 */
[----:B------:R-:W-:Y:S02]  /*19950*/  FMNMX3.FTZ R37, R37, R121, R120, !PT ;  /* 0x0000007925257276 */ /* 0x000fe40007810078 */
[-C--:B------:R-:W-:Y:S02]  /*19960*/  ISETP.GE.AND P4, PT, R208, R226.reuse, PT ;  /* 0x000000e2d000720c */ /* 0x080fe40003f86270 */
[----:B------:R-:W-:Y:S02]  /*19970*/  FSEL R105, R45, -INF , !P6 ;  /* 0xff8000002d697808 */ /* 0x000fe40007000000 */
[-C--:B------:R-:W-:Y:S02]  /*19980*/  ISETP.GE.AND P5, PT, R207, R226.reuse, PT ;  /* 0x000000e2cf00720c */ /* 0x080fe40003fa6270 */
[----:B------:R-:W-:Y:S02]  /*19990*/  FSEL R108, R44, -INF , !P0 ;  /* 0xff8000002c6c7808 */ /* 0x000fe40004000000 */
[----:B------:R-:W-:Y:S02]  /*199a0*/  FMNMX3.FTZ R37, R37, R117, R116, !PT ;  /* 0x0000007525257276 */ /* 0x000fe40007810074 */
[----:B------:R-:W-:Y:S02]  /*199b0*/  FSEL R49, R49, -INF , !P4 ;  /* 0xff80000031317808 */ /* 0x000fe40006000000 */
[-C--:B------:R-:W-:Y:S02]  /*199c0*/  ISETP.GE.AND P3, PT, R209, R226.reuse, PT ;  /* 0x000000e2d100720c */ /* 0x080fe40003f66270 */
[----:B------:R-:W-:Y:S02]  /*199d0*/  ISETP.GE.AND P0, PT, R210, R226, PT ;  /* 0x000000e2d200720c */ /* 0x000fe40003f06270 */
[----:B------:R-:W-:Y:S02]  /*199e0*/  FSEL R104, R48, -INF , !P5 ;  /* 0xff80000030687808 */ /* 0x000fe40006800000 */
[----:B------:R-:W-:Y:S02]  /*199f0*/  FMNMX3.FTZ R37, R37, R108, R105, !PT ;  /* 0x0000006c25257276 */ /* 0x000fe40007810069 */
[----:B------:R-:W-:Y:S02]  /*19a00*/  FSEL R52, R52, -INF , !P3 ;  /* 0xff80000034347808 */ /* 0x000fe40005800000 */
[----:B------:R-:W-:Y:S02]  /*19a10*/  FSEL R53, R53, -INF , !P0 ;  /* 0xff80000035357808 */ /* 0x000fe40004000000 */
[----:B------:R-:W-:Y:S02]  /*19a20*/  FMNMX3.FTZ R37, R37, R104, R49, !PT ;  /* 0x0000006825257276 */ /* 0x000fe40007810031 */
[-C--:B------:R-:W-:Y:S02]  /*19a30*/  ISETP.GE.AND P6, PT, R211, R226.reuse, PT ;  /* 0x000000e2d300720c */ /* 0x080fe40003fc6270 */
[----:B------:R-:W-:Y:S02]  /*19a40*/  ISETP.GE.AND P5, PT, R212, R226, PT ;  /* 0x000000e2d400720c */ /* 0x000fe40003fa6270 */
[----:B------:R-:W-:Y:S02]  /*19a50*/  FSEL R56, R56, -INF , !P6 ;  /* 0xff80000038387808 */ /* 0x000fe40007000000 */
[----:B------:R-:W-:Y:S02]  /*19a60*/  FSEL R57, R57, -INF , !P5 ;  /* 0xff80000039397808 */ /* 0x000fe40006800000 */
[----:B------:R-:W-:Y:S02]  /*19a70*/  FMNMX3.FTZ R37, R37, R52, R53, !PT ;  /* 0x0000003425257276 */ /* 0x000fe40007810035 */
[-C--:B------:R-:W-:Y:S02]  /*19a80*/  ISETP.GE.AND P4, PT, R213, R226.reuse, PT ;  /* 0x000000e2d500720c */ /* 0x080fe40003f86270 */
[----:B------:R-:W-:Y:S02]  /*19a90*/  ISETP.GE.AND P3, PT, R214, R226, PT ;  /* 0x000000e2d600720c */ /* 0x000fe40003f66270 */
[----:B------:R-:W-:Y:S01]  /*19aa0*/  FSEL R48, R60, -INF , !P4 ;  /* 0xff8000003c307808 */ /* 0x000fe20006000000 */
[----:B------:R-:W-:Y:S01]  /*19ab0*/  VIADD R60, R3, 0xd1 ;  /* 0x000000d1033c7836 */ /* 0x000fe20000000000 */
[----:B------:R-:W-:Y:S01]  /*19ac0*/  FSEL R45, R61, -INF , !P3 ;  /* 0xff8000003d2d7808 */ /* 0x000fe20005800000 */
[----:B------:R-:W-:Y:S01]  /*19ad0*/  VIADD R61, R3, 0xf0 ;  /* 0x000000f0033d7836 */ /* 0x000fe20000000000 */
[----:B------:R-:W-:Y:S02]  /*19ae0*/  FMNMX3.FTZ R37, R37, R56, R57, !PT ;  /* 0x0000003825257276 */ /* 0x000fe40007810039 */
[-C--:B------:R-:W-:Y:S02]  /*19af0*/  ISETP.GE.AND P0, PT, R215, R226.reuse, PT ;  /* 0x000000e2d700720c */ /* 0x080fe40003f06270 */
[----:B------:R-:W-:Y:S02]  /*19b00*/  ISETP.GE.AND P6, PT, R216, R226, PT ;  /* 0x000000e2d800720c */ /* 0x000fe40003fc6270 */
[----:B------:R-:W-:Y:S02]  /*19b10*/  FMNMX3.FTZ R37, R37, R48, R45, !PT ;  /* 0x0000003025257276 */ /* 0x000fe4000781002d */
[----:B------:R-:W-:Y:S02]  /*19b20*/  FSEL R64, R64, -INF , !P0 ;  /* 0xff80000040407808 */ /* 0x000fe40004000000 */
[-C--:B------:R-:W-:Y:S02]  /*19b30*/  ISETP.GE.AND P4, PT, R218, R226.reuse, PT ;  /* 0x000000e2da00720c */ /* 0x080fe40003f86270 */
[----:B------:R-:W-:Y:S02]  /*19b40*/  FSEL R65, R65, -INF , !P6 ;  /* 0xff80000041417808 */ /* 0x000fe40007000000 */
[----:B------:R-:W-:Y:S02]  /*19b50*/  ISETP.GE.AND P5, PT, R217, R226, PT ;  /* 0x000000e2d900720c */ /* 0x000fe40003fa6270 */
[----:B------:R-:W-:Y:S02]  /*19b60*/  FMNMX3.FTZ R37, R37, R64, R65, !PT ;  /* 0x0000004025257276 */ /* 0x000fe40007810041 */
[-C--:B------:R-:W-:Y:S02]  /*19b70*/  ISETP.GE.AND P3, PT, R219, R226.reuse, PT ;  /* 0x000000e2db00720c */ /* 0x080fe40003f66270 */
[-C--:B------:R-:W-:Y:S02]  /*19b80*/  ISETP.GE.AND P0, PT, R231, R226.reuse, PT ;  /* 0x000000e2e700720c */ /* 0x080fe40003f06270 */
[----:B------:R-:W-:Y:S01]  /*19b90*/  FSEL R41, R68, -INF , !P5 ;  /* 0xff80000044297808 */ /* 0x000fe20006800000 */
[----:B------:R-:W-:Y:S01]  /*19ba0*/  VIADD R68, R3, 0xd8 ;  /* 0x000000d803447836 */ /* 0x000fe20000000000 */
[----:B------:R-:W-:Y:S02]  /*19bb0*/  FSEL R69, R69, -INF , !P4 ;  /* 0xff80000045457808 */ /* 0x000fe40006000000 */
[-C--:B------:R-:W-:Y:S02]  /*19bc0*/  ISETP.GE.AND P6, PT, R237, R226.reuse, PT ;  /* 0x000000e2ed00720c */ /* 0x080fe40003fc6270 */
[-C--:B------:R-:W-:Y:S02]  /*19bd0*/  ISETP.GE.AND P5, PT, R236, R226.reuse, PT ;  /* 0x000000e2ec00720c */ /* 0x080fe40003fa6270 */
[----:B------:R-:W-:Y:S02]  /*19be0*/  FSEL R72, R72, -INF , !P3 ;  /* 0xff80000048487808 */ /* 0x000fe40005800000 */
[----:B------:R-:W-:Y:S02]  /*19bf0*/  FSEL R73, R73, -INF , !P0 ;  /* 0xff80000049497808 */ /* 0x000fe40004000000 */
[----:B------:R-:W-:Y:S02]  /*19c00*/  FMNMX3.FTZ R37, R37, R41, R69, !PT ;  /* 0x0000002925257276 */ /* 0x000fe40007810045 */
[----:B------:R-:W-:Y:S02]  /*19c10*/  FSEL R76, R76, -INF , !P6 ;  /* 0xff8000004c4c7808 */ /* 0x000fe40007000000 */
[----:B------:R-:W-:Y:S02]  /*19c20*/  FSEL R77, R77, -INF , !P5 ;  /* 0xff8000004d4d7808 */ /* 0x000fe40006800000 */
[----:B------:R-:W-:Y:S02]  /*19c30*/  ISETP.GE.AND P4, PT, R238, R226, PT ;  /* 0x000000e2ee00720c */ /* 0x000fe40003f86270 */
[----:B------:R-:W-:Y:S02]  /*19c40*/  FMNMX3.FTZ R37, R37, R72, R73, !PT ;  /* 0x0000004825257276 */ /* 0x000fe40007810049 */
[----:B------:R-:W-:Y:S02]  /*19c50*/  ISETP.GE.AND P3, PT, R240, R226, PT ;  /* 0x000000e2f000720c */ /* 0x000fe40003f66270 */
[----:B------:R-:W-:Y:S02]  /*19c60*/  FMNMX3.FTZ R37, R37, R76, R77, !PT ;  /* 0x0000004c25257276 */ /* 0x000fe4000781004d */
[----:B------:R-:W-:Y:S02]  /*19c70*/  FSEL R80, R80, -INF , !P4 ;  /* 0xff80000050507808 */ /* 0x000fe40006000000 */
[----:B------:R-:W-:Y:S02]  /*19c80*/  FSEL R81, R81, -INF , !P3 ;  /* 0xff80000051517808 */ /* 0x000fe40005800000 */
[-C--:B------:R-:W-:Y:S02]  /*19c90*/  ISETP.GE.AND P0, PT, R239, R226.reuse, PT ;  /* 0x000000e2ef00720c */ /* 0x080fe40003f06270 */
[----:B------:R-:W-:Y:S02]  /*19ca0*/  ISETP.GE.AND P6, PT, R241, R226, PT ;  /* 0x000000e2f100720c */ /* 0x000fe40003fc6270 */
[----:B------:R-:W-:Y:S02]  /*19cb0*/  FMNMX3.FTZ R37, R37, R80, R81, !PT ;  /* 0x0000005025257276 */ /* 0x000fe40007810051 */
[-C--:B------:R-:W-:Y:S02]  /*19cc0*/  ISETP.GE.AND P5, PT, R243, R226.reuse, PT ;  /* 0x000000e2f300720c */ /* 0x080fe40003fa6270 */
[-C--:B------:R-:W-:Y:S02]  /*19cd0*/  ISETP.GE.AND P4, PT, R242, R226.reuse, PT ;  /* 0x000000e2f200720c */ /* 0x080fe40003f86270 */
[----:B------:R-:W-:Y:S02]  /*19ce0*/  FSEL R84, R84, -INF , !P0 ;  /* 0xff80000054547808 */ /* 0x000fe40004000000 */
[----:B------:R-:W-:Y:S02]  /*19cf0*/  FSEL R85, R85, -INF , !P6 ;  /* 0xff80000055557808 */ /* 0x000fe40007000000 */
[-C--:B------:R-:W-:Y:S02]  /*19d00*/  ISETP.GE.AND P0, PT, R246, R226.reuse, PT ;  /* 0x000000e2f600720c */ /* 0x080fe40003f06270 */
[----:B------:R-:W-:Y:S02]  /*19d10*/  ISETP.GE.AND P3, PT, R244, R226, PT ;  /* 0x000000e2f400720c */ /* 0x000fe40003f66270 */
[----:B------:R-:W-:Y:S02]  /*19d20*/  FSEL R88, R88, -INF , !P5 ;  /* 0xff80000058587808 */ /* 0x000fe40006800000 */
[----:B------:R-:W-:Y:S02]  /*19d30*/  FSEL R89, R89, -INF , !P4 ;  /* 0xff80000059597808 */ /* 0x000fe40006000000 */
[----:B------:R-:W-:Y:S02]  /*19d40*/  FMNMX3.FTZ R37, R37, R84, R85, !PT ;  /* 0x0000005425257276 */ /* 0x000fe40007810055 */
[----:B------:R-:W-:Y:S02]  /*19d50*/  FSEL R93, R93, -INF , !P0 ;  /* 0xff8000005d5d7808 */ /* 0x000fe40004000000 */
[----:B------:R-:W-:Y:S02]  /*19d60*/  FSEL R92, R92, -INF , !P3 ;  /* 0xff8000005c5c7808 */ /* 0x000fe40005800000 */
[----:B------:R-:W-:Y:S02]  /*19d70*/  FMNMX3.FTZ R37, R37, R88, R89, !PT ;  /* 0x0000005825257276 */ /* 0x000fe40007810059 */
[-C--:B------:R-:W-:Y:S02]  /*19d80*/  ISETP.GE.AND P6, PT, R245, R226.reuse, PT ;  /* 0x000000e2f500720c */ /* 0x080fe40003fc6270 */
[----:B------:R-:W-:Y:S02]  /*19d90*/  ISETP.GE.AND P5, PT, R247, R226, PT ;  /* 0x000000e2f700720c */ /* 0x000fe40003fa6270 */
[----:B------:R-:W-:Y:S02]  /*19da0*/  FMNMX3.FTZ R37, R37, R92, R93, !PT ;  /* 0x0000005c25257276 */ /* 0x000fe4000781005d */
[----:B------:R-:W-:Y:S02]  /*19db0*/  FSEL R97, R97, -INF , !P5 ;  /* 0xff80000061617808 */ /* 0x000fe40006800000 */
[-C--:B------:R-:W-:Y:S02]  /*19dc0*/  ISETP.GE.AND P4, PT, R249, R226.reuse, PT ;  /* 0x000000e2f900720c */ /* 0x080fe40003f86270 */
[-C--:B------:R-:W-:Y:S02]  /*19dd0*/  ISETP.GE.AND P3, PT, R248, R226.reuse, PT ;  /* 0x000000e2f800720c */ /* 0x080fe40003f66270 */
[----:B------:R-:W-:Y:S02]  /*19de0*/  FSEL R96, R96, -INF , !P6 ;  /* 0xff80000060607808 */ /* 0x000fe40007000000 */
[----:B------:R-:W-:Y:S02]  /*19df0*/  ISETP.GE.AND P0, PT, R250, R226, PT ;  /* 0x000000e2fa00720c */ /* 0x000fe40003f06270 */
[----:B------:R-:W-:Y:S02]  /*19e00*/  FMNMX3.FTZ R37, R37, R96, R97, !PT ;  /* 0x0000006025257276 */ /* 0x000fe40007810061 */
[-C--:B------:R-:W-:Y:S02]  /*19e10*/  ISETP.GE.AND P6, PT, R252, R226.reuse, PT ;  /* 0x000000e2fc00720c */ /* 0x080fe40003fc6270 */
[----:B------:R-:W-:Y:S02]  /*19e20*/  FSEL R100, R100, -INF , !P4 ;  /* 0xff80000064647808 */ /* 0x000fe40006000000 */
[----:B------:R-:W-:Y:S02]  /*19e30*/  FSEL R101, R101, -INF , !P3 ;  /* 0xff80000065657808 */ /* 0x000fe40005800000 */
[----:B------:R-:W-:Y:S02]  /*19e40*/  FSEL R32, R32, -INF , !P0 ;  /* 0xff80000020207808 */ /* 0x000fe40004000000 */
[----:B------:R-:W-:Y:S02]  /*19e50*/  FSEL R29, R29, -INF , !P6 ;  /* 0xff8000001d1d7808 */ /* 0x000fe40007000000 */
[-C--:B------:R-:W-:Y:S02]  /*19e60*/  ISETP.GE.AND P5, PT, R251, R226.reuse, PT ;  /* 0x000000e2fb00720c */ /* 0x080fe40003fa6270 */
[----:B------:R-:W-:Y:S02]  /*19e70*/  ISETP.GE.AND P4, PT, R60, R226, PT ;  /* 0x000000e23c00720c */ /* 0x000fe40003f86270 */
[----:B------:R-:W-:Y:S02]  /*19e80*/  FMNMX3.FTZ R37, R37, R100, R101, !PT ;  /* 0x0000006425257276 */ /* 0x000fe40007810065 */
[-C--:B------:R-:W-:Y:S01]  /*19e90*/  ISETP.GE.AND P0, PT, R12, R226.reuse, PT ;  /* 0x000000e20c00720c */ /* 0x080fe20003f06270 */
[----:B------:R-:W-:Y:S01]  /*19ea0*/  VIADD R12, R3, 0xe1 ;  /* 0x000000e1030c7836 */ /* 0x000fe20000000000 */
[----:B------:R-:W-:Y:S01]  /*19eb0*/  ISETP.GE.AND P6, PT, R9, R226, PT ;  /* 0x000000e20900720c */ /* 0x000fe20003fc6270 */
[----:B------:R-:W-:Y:S01]  /*19ec0*/  VIADD R9, R3, 0xe8 ;  /* 0x000000e803097836 */ /* 0x000fe20000000000 */
[----:B------:R-:W-:Y:S02]  /*19ed0*/  FSEL R28, R28, -INF , !P5 ;  /* 0xff8000001c1c7808 */ /* 0x000fe40006800000 */
[----:B------:R-:W-:Y:S01]  /*19ee0*/  FSEL R25, R109, -INF , !P4 ;  /* 0xff8000006d197808 */ /* 0x000fe20006000000 */
[----:B------:R-:W-:Y:S01]  /*19ef0*/  VIADD R109, R3, 0xe9 ;  /* 0x000000e9036d7836 */ /* 0x000fe20000000000 */
[----:B------:R-:W-:Y:S02]  /*19f00*/  FMNMX3.FTZ R37, R37, R32, R29, !PT ;  /* 0x0000002025257276 */ /* 0x000fe4000781001d */
[----:B------:R-:W-:Y:S02]  /*19f10*/  ISETP.GE.AND P3, PT, R68, R226, PT ;  /* 0x000000e24400720c */ /* 0x000fe40003f66270 */
[----:B------:R-:W-:Y:S01]  /*19f20*/  FSEL R21, R113, -INF , !P0 ;  /* 0xff80000071157808 */ /* 0x000fe20004000000 */
[C---:B------:R-:W-:Y:S01]  /*19f30*/  VIADD R113, R3.reuse, 0xf8 ;  /* 0x000000f803717836 */ /* 0x040fe20000000000 */
[----:B------:R-:W-:Y:S01]  /*19f40*/  FSEL R24, R112, -INF , !P3 ;  /* 0xff80000070187808 */ /* 0x000fe20005800000 */
[----:B------:R-:W-:Y:S01]  /*19f50*/  VIADD R112, R3, 0xf1 ;  /* 0x000000f103707836 */ /* 0x000fe20000000000 */
[----:B------:R-:W-:Y:S02]  /*19f60*/  FMNMX3.FTZ R37, R37, R28, R25, !PT ;  /* 0x0000001c25257276 */ /* 0x000fe40007810019 */
[-C--:B------:R-:W-:Y:S02]  /*19f70*/  ISETP.GE.AND P5, PT, R12, R226.reuse, PT ;  /* 0x000000e20c00720c */ /* 0x080fe40003fa6270 */
[-C--:B------:R-:W-:Y:S01]  /*19f80*/  ISETP.GE.AND P4, PT, R9, R226.reuse, PT ;  /* 0x000000e20900720c */ /* 0x080fe20003f86270 */
[----:B------:R-:W-:Y:S01]  /*19f90*/  VIADD R9, R3, 0xf9 ;  /* 0x000000f903097836 */ /* 0x000fe20000000000 */
[----:B------:R-:W-:Y:S02]  /*19fa0*/  ISETP.GE.AND P3, PT, R109, R226, PT ;  /* 0x000000e26d00720c */ /* 0x000fe40003f66270 */
[----:B------:R-:W-:Y:S01]  /*19fb0*/  FSEL R20, R4, -INF , !P6 ;  /* 0xff80000004147808 */ /* 0x000fe20007000000 */
[C---:B------:R-:W-:Y:S01]  /*19fc0*/  VIADD R4, R3.reuse, 0xf9 ;  /* 0x000000f903047836 */ /* 0x040fe20000000000 */
[----:B------:R-:W-:Y:S01]  /*19fd0*/  FSEL R17, R170, -INF , !P5 ;  /* 0xff800000aa117808 */ /* 0x000fe20006800000 */
[----:B------:R-:W-:Y:S01]  /*19fe0*/  VIADD R170, R3, 0xe1 ;  /* 0x000000e103aa7836 */ /* 0x000fe20000000000 */
[----:B------:R-:W-:Y:S02]  /*19ff0*/  FMNMX3.FTZ R37, R37, R24, R21, !PT ;  /* 0x0000001825257276 */ /* 0x000fe40007810015 */
[-C--:B------:R-:W-:Y:S02]  /*1a000*/  ISETP.GE.AND P6, PT, R61, R226.reuse, PT ;  /* 0x000000e23d00720c */ /* 0x080fe40003fc6270 */
[----:B------:R-:W-:Y:S02]  /*1a010*/  ISETP.GE.AND P5, PT, R112, R226, PT ;  /* 0x000000e27000720c */ /* 0x000fe40003fa6270 */
[----:B------:R-:W-:Y:S01]  /*1a020*/  FSEL R16, R169, -INF , !P4 ;  /* 0xff800000a9107808 */ /* 0x000fe20006000000 */
[----:B------:R-:W-:Y:S01]  /*1a030*/  IMAD.MOV.U32 R169, RZ, RZ, R68 ;  /* 0x000000ffffa97224 */ /* 0x000fe200078e0044 */
[----:B------:R-:W-:Y:S02]  /*1a040*/  FSEL R13, R181, -INF , !P3 ;  /* 0xff800000b50d7808 */ /* 0x000fe40005800000 */
[----:B------:R-:W-:Y:S02]  /*1a050*/  FMNMX3.FTZ R37, R37, R20, R17, !PT ;  /* 0x0000001425257276 */ /* 0x000fe40007810011 */
[----:B------:R-:W-:Y:S02]  /*1a060*/  ISETP.GE.AND P0, PT, R9, R228, PT ;  /* 0x000000e40900720c */ /* 0x000fe40003f06270 */
[----:B------:R-:W-:Y:S02]  /*1a070*/  ISETP.GE.AND P4, PT, R113, R226, PT ;  /* 0x000000e27100720c */ /* 0x000fe40003f86270 */
[----:B------:R-:W-:Y:S01]  /*1a080*/  FSEL R12, R183, -INF , !P6 ;  /* 0xff800000b70c7808 */ /* 0x000fe20007000000 */
[----:B------:R-:W-:Y:S01]  /*1a090*/  IMAD.MOV.U32 R183, RZ, RZ, R170 ;  /* 0x000000ffffb77224 */ /* 0x000fe200078e00aa */
[----:B------:R-:W-:Y:S01]  /*1a0a0*/  FSEL R9, R182, -INF , !P5 ;  /* 0xff800000b6097808 */ /* 0x000fe20006800000 */
[----:B------:R-:W-:Y:S01]  /*1a0b0*/  IMAD.MOV.U32 R170, RZ, RZ, R60 ;  /* 0x000000ffffaa7224 */ /* 0x000fe200078e003c */
[----:B------:R-:W-:Y:S01]  /*1a0c0*/  FMNMX3.FTZ R37, R37, R16, R13, !PT ;  /* 0x0000001025257276 */ /* 0x000fe2000781000d */
[----:B------:R-:W-:Y:S01]  /*1a0d0*/  IMAD.MOV.U32 R182, RZ, RZ, R112 ;  /* 0x000000ffffb67224 */ /* 0x000fe200078e0070 */
[----:B------:R-:W-:Y:S01]  /*1a0e0*/  ISETP.GE.AND P3, PT, R4, R226, PT ;  /* 0x000000e20400720c */ /* 0x000fe20003f66270 */
[----:B------:R-:W-:Y:S01]  /*1a0f0*/  VIADD R112, R3, 0xe8 ;  /* 0x000000e803707836 */ /* 0x000fe20000000000 */
[----:B------:R-:W-:Y:S02]  /*1a100*/  FSEL R129, R129, -INF , P0 ;  /* 0xff80000081817808 */ /* 0x000fe40000000000 */
[----:B------:R-:W-:Y:S01]  /*1a110*/  FSEL R8, R184, -INF , !P4 ;  /* 0xff800000b8087808 */ /* 0x000fe20006000000 */
[----:B------:R-:W-:Y:S01]  /*1a120*/  IMAD.MOV.U32 R184, RZ, RZ, R113 ;  /* 0x000000ffffb87224 */ /* 0x000fe200078e0071 */
[----:B------:R-:W-:Y:S01]  /*1a130*/  FSEL R129, R129, -INF , !P3 ;  /* 0xff80000081817808 */ /* 0x000fe20005800000 */
[----:B------:R-:W-:Y:S01]  /*1a140*/  VIADD R113, R3, 0xe0 ;  /* 0x000000e003717836 */ /* 0x000fe20000000000 */
[----:B------:R-:W-:Y:S02]  /*1a150*/  FMNMX3.FTZ R37, R37, R12, R9, !PT ;  /* 0x0000000c25257276 */ /* 0x000fe40007810009 */
[-C--:B------:R-:W-:Y:S02]  /*1a160*/  ISETP.GE.AND P0, PT, R186, R229.reuse, PT ;  /* 0x000000e5ba00720c */ /* 0x080fe40003f06270 */
[----:B------:R-:W-:Y:S02]  /*1a170*/  FMNMX3.FTZ R37, R37, R8, R129, !PT ;  /* 0x0000000825257276 */ /* 0x000fe40007810081 */
[----:B------:R-:W-:Y:S02]  /*1a180*/  FSEL R40, R7, -INF , P0 ;  /* 0xff80000007287808 */ /* 0x000fe40000000000 */
[-C--:B------:R-:W-:Y:S01]  /*1a190*/  ISETP.GE.AND P0, PT, R190, R229.reuse, PT ;  /* 0x000000e5be00720c */ /* 0x080fe20003f06270 */
[----:B------:R-:W1:Y:S01]  /*1a1a0*/  SHFL.BFLY PT, R0, R37, 0x2, 0x1f ;  /* 0x0c401f0025007f89 */ /* 0x000e6200000e0000 */
[-C--:B------:R-:W-:Y:S02]  /*1a1b0*/  ISETP.GE.AND P3, PT, R3, R229.reuse, PT ;  /* 0x000000e50300720c */ /* 0x080fe40003f66270 */
[----:B------:R-:W-:Y:S02]  /*1a1c0*/  FSEL R60, R15, -INF , P0 ;  /* 0xff8000000f3c7808 */ /* 0x000fe40000000000 */
[-C--:B------:R-:W-:Y:S02]  /*1a1d0*/  ISETP.GE.AND P0, PT, R194, R229.reuse, PT ;  /* 0x000000e5c200720c */ /* 0x080fe40003f06270 */
[----:B------:R-:W-:Y:S02]  /*1a1e0*/  FSEL R44, R6, -INF , P3 ;  /* 0xff800000062c7808 */ /* 0x000fe40001800000 */
[----:B------:R-:W-:Y:S02]  /*1a1f0*/  FSEL R23, R23, -INF , P0 ;  /* 0xff80000017177808 */ /* 0x000fe40000000000 */
[-C--:B------:R-:W-:Y:S02]  /*1a200*/  ISETP.GE.AND P0, PT, R198, R229.reuse, PT ;  /* 0x000000e5c600720c */ /* 0x080fe40003f06270 */
[-C--:B------:R-:W-:Y:S02]  /*1a210*/  ISETP.GE.AND P5, PT, R187, R229.reuse, PT ;  /* 0x000000e5bb00720c */ /* 0x080fe40003fa6270 */
[----:B------:R-:W-:Y:S02]  /*1a220*/  FSEL R31, R31, -INF , P0 ;  /* 0xff8000001f1f7808 */ /* 0x000fe40000000000 */
[-C--:B------:R-:W-:Y:S02]  /*1a230*/  ISETP.GE.AND P3, PT, R189, R229.reuse, PT ;  /* 0x000000e5bd00720c */ /* 0x080fe40003f66270 */
[-C--:B------:R-:W-:Y:S02]  /*1a240*/  ISETP.GE.AND P4, PT, R188, R229.reuse, PT ;  /* 0x000000e5bc00720c */ /* 0x080fe40003f86270 */
[-C--:B------:R-:W-:Y:S02]  /*1a250*/  ISETP.GE.AND P6, PT, R199, R229.reuse, PT ;  /* 0x000000e5c700720c */ /* 0x080fe40003fc6270 */
[----:B------:R-:W-:Y:S02]  /*1a260*/  FSEL R33, R10, -INF , P5 ;  /* 0xff8000000a217808 */ /* 0x000fe40002800000 */
[----:B-1----:R-:W-:Y:S02]  /*1a270*/  FMNMX.FTZ R37, R37, R0, !PT ;  /* 0x0000000025257209 */ /* 0x002fe40007810000 */
[----:B------:R-:W-:Y:S01]  /*1a280*/  FSEL R7, R14, -INF , P3 ;  /* 0xff8000000e077808 */ /* 0x000fe20001800000 */
[----:B------:R-:W-:Y:S01]  /*1a290*/  IMAD.MOV.U32 R14, RZ, RZ, R5 ;  /* 0x000000ffff0e7224 */ /* 0x000fe200078e0005 */
[----:B------:R-:W-:Y:S01]  /*1a2a0*/  FSEL R10, R11, -INF , P4 ;  /* 0xff8000000b0a7808 */ /* 0x000fe20002000000 */
[----:B------:R-:W1:Y:S01]  /*1a2b0*/  SHFL.BFLY PT, R0, R37, 0x1, 0x1f ;  /* 0x0c201f0025007f89 */ /* 0x000e6200000e0000 */
[----:B------:R-:W-:Y:S01]  /*1a2c0*/  IMAD.MOV.U32 R11, RZ, RZ, R4 ;  /* 0x000000ffff0b7224 */ /* 0x000fe200078e0004 */
[----:B------:R-:W-:Y:S01]  /*1a2d0*/  FSEL R34, R34, -INF , P6 ;  /* 0xff80000022227808 */ /* 0x000fe20003000000 */
[C---:B------:R-:W-:Y:S01]  /*1a2e0*/  VIADD R4, R3.reuse, 0xd9 ;  /* 0x000000d903047836 */ /* 0x040fe20000000000 */
[----:B------:R-:W-:Y:S01]  /*1a2f0*/  ISETP.GE.AND P6, PT, R3, R230, PT ;  /* 0x000000e60300720c */ /* 0x000fe20003fc6270 */
[----:B------:R-:W-:Y:S01]  /*1a300*/  IMAD.MOV.U32 R15, RZ, RZ, R11 ;  /* 0x000000ffff0f7224 */ /* 0x000fe200078e000b */
[-C--:B------:R-:W-:Y:S01]  /*1a310*/  ISETP.GE.AND P4, PT, R192, R229.reuse, PT ;  /* 0x000000e5c000720c */ /* 0x080fe20003f86270 */
[----:B------:R-:W-:Y:S01]  /*1a320*/  IMAD.MOV.U32 R181, RZ, RZ, R4 ;  /* 0x000000ffffb57224 */ /* 0x000fe200078e0004 */
        /* <DEDUP_REMOVED lines=8> */
[----:B-1----:R-:W-:Y:S02]  /*1a3b0*/  FMNMX.FTZ R37, R37, R0, !PT ;  /* 0x0000000025257209 */ /* 0x002fe40007810000 */
[----:B------:R-:W-:Y:S02]  /*1a3c0*/  FSEL R5, R38, -INF , P4 ;  /* 0xff80000026057808 */ /* 0x000fe40002000000 */
[----:B------:R-:W-:Y:S02]  /*1a3d0*/  FSETP.NEU.FTZ.AND P0, PT, R37, -INF , PT ;  /* 0xff8000002500780b */ /* 0x000fe40003f1d000 */
[-C--:B------:R-:W-:Y:S02]  /*1a3e0*/  ISETP.GE.AND P4, PT, R203, R229.reuse, PT ;  /* 0x000000e5cb00720c */ /* 0x080fe40003f86270 */
[----:B------:R-:W-:Y:S02]  /*1a3f0*/  FSEL R0, R37, RZ, P0 ;  /* 0x000000ff25007208 */ /* 0x000fe40000000000 */
[-C--:B------:R-:W-:Y:S02]  /*1a400*/  ISETP.GE.AND P3, PT, R202, R229.reuse, PT ;  /* 0x000000e5ca00720c */ /* 0x080fe40003f66270 */
[----:B------:R-:W-:Y:S01]  /*1a410*/  FSEL R42, R42, -INF , P4 ;  /* 0xff8000002a2a7808 */ /* 0x000fe20002000000 */
[----:B------:R-:W-:Y:S01]  /*1a420*/  FADD.FTZ R3, -R0, R2 ;  /* 0x0000000200037221 */ /* 0x000fe20000010100 */
[----:B------:R-:W-:Y:S01]  /*1a430*/  IMAD.MOV.U32 R2, RZ, RZ, R14 ;  /* 0x000000ffff027224 */ /* 0x000fe200078e000e */
[----:B------:R-:W-:Y:S01]  /*1a440*/  FSEL R4, R39, -INF , P3 ;  /* 0xff80000027047808 */ /* 0x000fe20001800000 */
[----:B------:R-:W-:Y:S01]  /*1a450*/  IMAD.MOV.U32 R14, RZ, RZ, R36 ;  /* 0x000000ffff0e7224 */ /* 0x000fe200078e0024 */
[-C--:B------:R-:W-:Y:S01]  /*1a460*/  ISETP.GE.AND P4, PT, R206, R229.reuse, PT ;  /* 0x000000e5ce00720c */ /* 0x080fe20003f86270 */
[----:B------:R-:W2:Y:S01]  /*1a470*/  LD.E R36, desc[UR4][R134.64+0xdc] ;  /* 0x0000dc0486247980 */ /* 0x000ea2000c101900 */
        /* <DEDUP_REMOVED lines=8> */
[-C--:B------:R-:W-:Y:S02]  /*1a500*/  ISETP.GE.AND P4, PT, R211, R229.reuse, PT ;  /* 0x000000e5d300720c */ /* 0x080fe40003f86270 */
[-C--:B------:R-:W-:Y:S02]  /*1a510*/  ISETP.GE.AND P5, PT, R191, R229.reuse, PT ;  /* 0x000000e5bf00720c */ /* 0x080fe40003fa6270 */
[----:B------:R-:W-:Y:S02]  /*1a520*/  FSEL R55, R55, -INF , P3 ;  /* 0xff80000037377808 */ /* 0x000fe40001800000 */
        /* <DEDUP_REMOVED lines=67> */
[-C--:B------:R-:W-:Y:S02]  /*1a960*/  ISETP.GE.AND P3, PT, R183, R229.reuse, PT ;  /* 0x000000e5b700720c */ /* 0x080fe40003f66270 */
[-C--:B------:R-:W-:Y:S02]  /*1a970*/  ISETP.GE.AND P4, PT, R112, R229.reuse, PT ;  /* 0x000000e57000720c */ /* 0x080fe40003f86270 */
[----:B------:R-:W-:Y:S02]  /*1a980*/  FSEL R110, R110, -INF , P5 ;  /* 0xff8000006e6e7808 */ /* 0x000fe40002800000 */
        /* <DEDUP_REMOVED lines=10> */
[----:B------:R-:W-:Y:S02]  /*1aa30*/  FSEL R126, R126, -INF , P5 ;  /* 0xff8000007e7e7808 */ /* 0x000fe40002800000 */
[----:B------:R-:W-:Y:S02]  /*1aa40*/  ISETP.GE.AND P4, PT, R15, R229, PT ;  /* 0x000000e50f00720c */ /* 0x000fe40003f86270 */
[-C--:B------:R-:W-:Y:S02]  /*1aa50*/  ISETP.GE.AND P5, PT, R186, R230.reuse, PT ;  /* 0x000000e6ba00720c */ /* 0x080fe40003fa6270 */
[----:B------:R-:W-:Y:S01]  /*1aa60*/  FSEL R11, R44, -INF , !P6 ;  /* 0xff8000002c0b7808 */ /* 0x000fe20007000000 */
[----:B------:R-:W-:Y:S01]  /*1aa70*/  IMAD.MOV.U32 R44, RZ, RZ, R14 ;  /* 0x000000ffff2c7224 */ /* 0x000fe200078e000e */
[----:B------:R-:W-:Y:S02]  /*1aa80*/  FSEL R39, R130, -INF , P3 ;  /* 0xff80000082277808 */ /* 0x000fe40001800000 */
[----:B------:R-:W-:Y:S02]  /*1aa90*/  FSEL R38, R131, -INF , P4 ;  /* 0xff80000083267808 */ /* 0x000fe40002000000 */
[-C--:B------:R-:W-:Y:S02]  /*1aaa0*/  ISETP.GE.AND P3, PT, R187, R230.reuse, PT ;  /* 0x000000e6bb00720c */ /* 0x080fe40003f66270 */
[-C--:B------:R-:W-:Y:S02]  /*1aab0*/  ISETP.GE.AND P4, PT, R188, R230.reuse, PT ;  /* 0x000000e6bc00720c */ /* 0x080fe40003f86270 */
[----:B------:R-:W-:Y:S01]  /*1aac0*/  FSEL R14, R40, -INF , !P5 ;  /* 0xff800000280e7808 */ /* 0x000fe20006800000 */
[----:B------:R-:W-:Y:S01]  /*1aad0*/  IMAD.MOV.U32 R40, RZ, RZ, R15 ;  /* 0x000000ffff287224 */ /* 0x000fe200078e000f */
[-C--:B------:R-:W-:Y:S02]  /*1aae0*/  ISETP.GE.AND P6, PT, R189, R230.reuse, PT ;  /* 0x000000e6bd00720c */ /* 0x080fe40003fc6270 */
[-C--:B------:R-:W-:Y:S02]  /*1aaf0*/  ISETP.GE.AND P5, PT, R190, R230.reuse, PT ;  /* 0x000000e6be00720c */ /* 0x080fe40003fa6270 */
[----:B------:R-:W-:Y:S01]  /*1ab00*/  FSEL R19, R10, -INF , !P4 ;  /* 0xff8000000a137808 */ /* 0x000fe20006000000 */
[----:B------:R-:W-:Y:S01]  /*1ab10*/  IMAD.MOV.U32 R10, RZ, RZ, R182 ;  /* 0x000000ffff0a7224 */ /* 0x000fe200078e00b6 */
[----:B------:R-:W-:Y:S02]  /*1ab20*/  FMNMX3.FTZ R0, R132, R11, R14, !PT ;  /* 0x0000000b84007276 */ /* 0x000fe4000781000e */
[----:B------:R-:W-:Y:S01]  /*1ab30*/  FSEL R15, R33, -INF , !P3 ;  /* 0xff800000210f7808 */ /* 0x000fe20005800000 */
[----:B------:R-:W-:Y:S01]  /*1ab40*/  IMAD.MOV.U32 R33, RZ, RZ, R184 ;  /* 0x000000ffff217224 */ /* 0x000fe200078e00b8 */
[-C--:B------:R-:W-:Y:S02]  /*1ab50*/  ISETP.GE.AND P3, PT, R191, R230.reuse, PT ;  /* 0x000000e6bf00720c */ /* 0x080fe40003f66270 */
[-C--:B------:R-:W-:Y:S02]  /*1ab60*/  ISETP.GE.AND P4, PT, R192, R230.reuse, PT ;  /* 0x000000e6c000720c */ /* 0x080fe40003f86270 */
[----:B------:R-:W-:Y:S02]  /*1ab70*/  FSEL R60, R60, -INF , !P5 ;  /* 0xff8000003c3c7808 */ /* 0x000fe40006800000 */
[----:B------:R-:W-:Y:S01]  /*1ab80*/  FSEL R30, R7, -INF , !P6 ;  /* 0xff800000071e7808 */ /* 0x000fe20007000000 */
[----:B------:R-:W-:Y:S01]  /*1ab90*/  IMAD.MOV.U32 R7, RZ, RZ, R61 ;  /* 0x000000ffff077224 */ /* 0x000fe200078e003d */
[----:B------:R-:W-:Y:S02]  /*1aba0*/  FMNMX3.FTZ R0, R0, R15, R19, !PT ;  /* 0x0000000f00007276 */ /* 0x000fe40007810013 */
[-C--:B------:R-:W-:Y:S02]  /*1abb0*/  ISETP.GE.AND P6, PT, R193, R230.reuse, PT ;  /* 0x000000e6c100720c */ /* 0x080fe40003fc6270 */
[----:B------:R-:W-:Y:S01]  /*1abc0*/  FSEL R61, R18, -INF , !P3 ;  /* 0xff800000123d7808 */ /* 0x000fe20005800000 */
[----:B------:R-:W-:Y:S01]  /*1abd0*/  IMAD.MOV.U32 R18, RZ, RZ, R109 ;  /* 0x000000ffff127224 */ /* 0x000fe200078e006d */
[----:B------:R-:W-:Y:S02]  /*1abe0*/  ISETP.GE.AND P5, PT, R194, R230, PT ;  /* 0x000000e6c200720c */ /* 0x000fe40003fa6270 */
[----:B------:R-:W-:Y:S02]  /*1abf0*/  FSEL R68, R68, -INF , !P4 ;  /* 0xff80000044447808 */ /* 0x000fe40006000000 */
[----:B------:R-:W-:Y:S02]  /*1ac00*/  FMNMX3.FTZ R0, R0, R30, R60, !PT ;  /* 0x0000001e00007276 */ /* 0x000fe4000781003c */
[-C--:B------:R-:W-:Y:S02]  /*1ac10*/  ISETP.GE.AND P3, PT, R195, R230.reuse, PT ;  /* 0x000000e6c300720c */ /* 0x080fe40003f66270 */
[----:B------:R-:W-:Y:S01]  /*1ac20*/  FSEL R109, R22, -INF , !P6 ;  /* 0xff800000166d7808 */ /* 0x000fe20007000000 */
[----:B------:R-:W-:Y:S01]  /*1ac30*/  IMAD.MOV.U32 R22, RZ, RZ, R112 ;  /* 0x000000ffff167224 */ /* 0x000fe200078e0070 */
[----:B------:R-:W-:Y:S02]  /*1ac40*/  FMNMX3.FTZ R0, R0, R61, R68, !PT ;  /* 0x0000003d00007276 */ /* 0x000fe40007810044 */
[-C--:B------:R-:W-:Y:S02]  /*1ac50*/  ISETP.GE.AND P4, PT, R196, R230.reuse, PT ;  /* 0x000000e6c400720c */ /* 0x080fe40003f86270 */
[----:B------:R-:W-:Y:S01]  /*1ac60*/  FSEL R112, R23, -INF , !P5 ;  /* 0xff80000017707808 */ /* 0x000fe20006800000 */
[----:B------:R-:W-:Y:S01]  /*1ac70*/  IMAD.MOV.U32 R23, RZ, RZ, R183 ;  /* 0x000000ffff177224 */ /* 0x000fe200078e00b7 */
[----:B------:R-:W-:Y:S01]  /*1ac80*/  FSEL R130, R26, -INF , !P3 ;  /* 0xff8000001a827808 */ /* 0x000fe20005800000 */
[----:B------:R-:W-:Y:S01]  /*1ac90*/  IMAD.MOV.U32 R26, RZ, RZ, R113 ;  /* 0x000000ffff1a7224 */ /* 0x000fe200078e0071 */
[-C--:B------:R-:W-:Y:S02]  /*1aca0*/  ISETP.GE.AND P6, PT, R197, R230.reuse, PT ;  /* 0x000000e6c500720c */ /* 0x080fe40003fc6270 */
[----:B------:R-:W-:Y:S01]  /*1acb0*/  FSEL R113, R27, -INF , !P4 ;  /* 0xff8000001b717808 */ /* 0x000fe20006000000 */
[----:B------:R-:W-:Y:S01]  /*1acc0*/  IMAD.MOV.U32 R27, RZ, RZ, R181 ;  /* 0x000000ffff1b7224 */ /* 0x000fe200078e00b5 */
[----:B------:R-:W-:Y:S02]  /*1acd0*/  FMNMX3.FTZ R0, R0, R109, R112, !PT ;  /* 0x0000006d00007276 */ /* 0x000fe40007810070 */
[-C--:B------:R-:W-:Y:S02]  /*1ace0*/  ISETP.GE.AND P5, PT, R198, R230.reuse, PT ;  /* 0x000000e6c600720c */ /* 0x080fe40003fa6270 */
[----:B------:R-:W-:Y:S01]  /*1acf0*/  FSEL R131, R6, -INF , !P6 ;  /* 0xff80000006837808 */ /* 0x000fe20007000000 */
[----:B------:R-:W-:Y:S01]  /*1ad00*/  IMAD.MOV.U32 R6, RZ, RZ, R169 ;  /* 0x000000ffff067224 */ /* 0x000fe200078e00a9 */
[-C--:B------:R-:W-:Y:S02]  /*1ad10*/  ISETP.GE.AND P3, PT, R199, R230.reuse, PT ;  /* 0x000000e6c700720c */ /* 0x080fe40003f66270 */
[----:B------:R-:W-:Y:S02]  /*1ad20*/  ISETP.GE.AND P4, PT, R200, R230, PT ;  /* 0x000000e6c800720c */ /* 0x000fe40003f86270 */
[----:B------:R-:W-:Y:S01]  /*1ad30*/  FSEL R169, R31, -INF , !P5 ;  /* 0xff8000001fa97808 */ /* 0x000fe20006800000 */
[----:B------:R-:W-:Y:S01]  /*1ad40*/  IMAD.MOV.U32 R31, RZ, RZ, R170 ;  /* 0x000000ffff1f7224 */ /* 0x000fe200078e00aa */
[----:B------:R-:W-:Y:S02]  /*1ad50*/  FMNMX3.FTZ R0, R0, R130, R113, !PT ;  /* 0x0000008200007276 */ /* 0x000fe40007810071 */
[----:B------:R-:W-:Y:S02]  /*1ad60*/  FSEL R170, R35, -INF , !P4 ;  /* 0xff80000023aa7808 */ /* 0x000fe40006000000 */
[----:B------:R-:W-:Y:S02]  /*1ad70*/  FMNMX3.FTZ R0, R0, R131, R169, !PT ;  /* 0x0000008300007276 */ /* 0x000fe400078100a9 */
[-C--:B------:R-:W-:Y:S02]  /*1ad80*/  ISETP.GE.AND P6, PT, R201, R230.reuse, PT ;  /* 0x000000e6c900720c */ /* 0x080fe40003fc6270 */
[-C--:B------:R-:W-:Y:S02]  /*1ad90*/  ISETP.GE.AND P5, PT, R202, R230.reuse, PT ;  /* 0x000000e6ca00720c */ /* 0x080fe40003fa6270 */
[----:B------:R-:W-:Y:S02]  /*1ada0*/  FSEL R181, R34, -INF , !P3 ;  /* 0xff80000022b57808 */ /* 0x000fe40005800000 */
[----:B------:R-:W-:Y:S02]  /*1adb0*/  FSEL R182, R5, -INF , !P6 ;  /* 0xff80000005b67808 */ /* 0x000fe40007000000 */
[-C--:B------:R-:W-:Y:S02]  /*1adc0*/  ISETP.GE.AND P3, PT, R203, R230.reuse, PT ;  /* 0x000000e6cb00720c */ /* 0x080fe40003f66270 */
[-C--:B------:R-:W-:Y:S02]  /*1add0*/  ISETP.GE.AND P4, PT, R204, R230.reuse, PT ;  /* 0x000000e6cc00720c */ /* 0x080fe40003f86270 */
[----:B------:R-:W-:Y:S02]  /*1ade0*/  FSEL R183, R4, -INF , !P5 ;  /* 0xff80000004b77808 */ /* 0x000fe40006800000 */
[----:B------:R-:W-:Y:S02]  /*1adf0*/  FMNMX3.FTZ R0, R0, R181, R170, !PT ;  /* 0x000000b500007276 */ /* 0x000fe400078100aa */
[-C--:B------:R-:W-:Y:S02]  /*1ae00*/  ISETP.GE.AND P6, PT, R205, R230.reuse, PT ;  /* 0x000000e6cd00720c */ /* 0x080fe40003fc6270 */
[----:B------:R-:W-:Y:S02]  /*1ae10*/  ISETP.GE.AND P5, PT, R206, R230, PT ;  /* 0x000000e6ce00720c */ /* 0x000fe40003fa6270 */
[----:B------:R-:W-:Y:S02]  /*1ae20*/  FSEL R186, R42, -INF , !P3 ;  /* 0xff8000002aba7808 */ /* 0x000fe40005800000 */
[----:B------:R-:W-:Y:S02]  /*1ae30*/  FSEL R184, R43, -INF , !P4 ;  /* 0xff8000002bb87808 */ /* 0x000fe40006000000 */
[----:B------:R-:W-:Y:S02]  /*1ae40*/  FMNMX3.FTZ R0, R0, R182, R183, !PT ;  /* 0x000000b600007276 */ /* 0x000fe400078100b7 */
[----:B------:R-:W-:Y:S02]  /*1ae50*/  FSEL R187, R46, -INF , !P6 ;  /* 0xff8000002ebb7808 */ /* 0x000fe40007000000 */
[----:B------:R-:W-:Y:S02]  /*1ae60*/  FSEL R188, R47, -INF , !P5 ;  /* 0xff8000002fbc7808 */ /* 0x000fe40006800000 */
[-C--:B------:R-:W-:Y:S02]  /*1ae70*/  ISETP.GE.AND P3, PT, R207, R230.reuse, PT ;  /* 0x000000e6cf00720c */ /* 0x080fe40003f66270 */
[----:B------:R-:W-:Y:S02]  /*1ae80*/  ISETP.GE.AND P4, PT, R208, R230, PT ;  /* 0x000000e6d000720c */ /* 0x000fe40003f86270 */
[----:B------:R-:W-:Y:S01]  /*1ae90*/  FMNMX3.FTZ R0, R0, R186, R184, !PT ;  /* 0x000000ba00007276 */ /* 0x000fe200078100b8 */
[----:B--2---:R-:W-:Y:S01]  /*1aea0*/  FMUL.FTZ R5, R36, R37 ;  /* 0x0000002524057220 */ /* 0x004fe20000410000 */
[----:B------:R-:W-:Y:S02]  /*1aeb0*/  FSEL R190, R50, -INF , !P3 ;  /* 0xff80000032be7808 */ /* 0x000fe40005800000 */
[----:B------:R-:W-:Y:S02]  /*1aec0*/  FSEL R189, R51, -INF , !P4 ;  /* 0xff80000033bd7808 */ /* 0x000fe40006000000 */
[-C--:B------:R-:W-:Y:S02]  /*1aed0*/  ISETP.GE.AND P6, PT, R209, R230.reuse, PT ;  /* 0x000000e6d100720c */ /* 0x080fe40003fc6270 */
[-C--:B------:R-:W-:Y:S02]  /*1aee0*/  ISETP.GE.AND P5, PT, R210, R230.reuse, PT ;  /* 0x000000e6d200720c */ /* 0x080fe40003fa6270 */
[----:B------:R-:W-:Y:S02]  /*1aef0*/  FMNMX3.FTZ R0, R0, R187, R188, !PT ;  /* 0x000000bb00007276 */ /* 0x000fe400078100bc */
[----:B------:R-:W-:Y:S02]  /*1af00*/  FSEL R191, R54, -INF , !P6 ;  /* 0xff80000036bf7808 */ /* 0x000fe40007000000 */
[----:B------:R-:W-:Y:S02]  /*1af10*/  FSEL R192, R55, -INF , !P5 ;  /* 0xff80000037c07808 */ /* 0x000fe40006800000 */
[-C--:B------:R-:W-:Y:S02]  /*1af20*/  ISETP.GE.AND P3, PT, R211, R230.reuse, PT ;  /* 0x000000e6d300720c */ /* 0x080fe40003f66270 */
[----:B------:R-:W-:Y:S02]  /*1af30*/  ISETP.GE.AND P4, PT, R212, R230, PT ;  /* 0x000000e6d400720c */ /* 0x000fe40003f86270 */
[----:B------:R-:W-:Y:S02]  /*1af40*/  FMNMX3.FTZ R0, R0, R190, R189, !PT ;  /* 0x000000be00007276 */ /* 0x000fe400078100bd */
        /* <DEDUP_REMOVED lines=21> */
[-C--:B------:R-:W-:Y:S02]  /*1b0a0*/  ISETP.GE.AND P6, PT, R237, R230.reuse, PT ;  /* 0x000000e6ed00720c */ /* 0x080fe40003fc6270 */
[-C--:B------:R-:W-:Y:S02]  /*1b0b0*/  ISETP.GE.AND P5, PT, R236, R230.reuse, PT ;  /* 0x000000e6ec00720c */ /* 0x080fe40003fa6270 */
[----:B------:R-:W-:Y:S02]  /*1b0c0*/  FSEL R202, R74, -INF , !P3 ;  /* 0xff8000004aca7808 */ /* 0x000fe40005800000 */
        /* <DEDUP_REMOVED lines=25> */
[-C--:B------:R-:W-:Y:S02]  /*1b260*/  ISETP.GE.AND P4, PT, R247, R230.reuse, PT ;  /* 0x000000e6f700720c */ /* 0x080fe40003f86270 */
[----:B------:R-:W-:Y:S02]  /*1b270*/  FSEL R209, R98, -INF , !P3 ;  /* 0xff80000062d17808 */ /* 0x000fe40005800000 */
[----:B------:R-:W-:Y:S02]  /*1b280*/  FSEL R208, R99, -INF , !P4 ;  /* 0xff80000063d07808 */ /* 0x000fe40006000000 */
[-C--:B------:R-:W-:Y:S02]  /*1b290*/  ISETP.GE.AND P6, PT, R249, R230.reuse, PT ;  /* 0x000000e6f900720c */ /* 0x080fe40003fc6270 */
[----:B------:R-:W-:Y:S02]  /*1b2a0*/  ISETP.GE.AND P5, PT, R248, R230, PT ;  /* 0x000000e6f800720c */ /* 0x000fe40003fa6270 */
[----:B------:R-:W-:Y:S02]  /*1b2b0*/  FMNMX3.FTZ R0, R0, R206, R207, !PT ;  /* 0x000000ce00007276 */ /* 0x000fe400078100cf */
[----:B------:R-:W-:Y:S02]  /*1b2c0*/  FSEL R210, R102, -INF , !P6 ;  /* 0xff80000066d27808 */ /* 0x000fe40007000000 */
[-C--:B------:R-:W-:Y:S02]  /*1b2d0*/  ISETP.GE.AND P3, PT, R250, R230.reuse, PT ;  /* 0x000000e6fa00720c */ /* 0x080fe40003f66270 */
[----:B------:R-:W-:Y:S02]  /*1b2e0*/  FSEL R211, R103, -INF , !P5 ;  /* 0xff80000067d37808 */ /* 0x000fe40006800000 */
[-C--:B------:R-:W-:Y:S02]  /*1b2f0*/  ISETP.GE.AND P4, PT, R252, R230.reuse, PT ;  /* 0x000000e6fc00720c */ /* 0x080fe40003f86270 */
[----:B------:R-:W-:Y:S02]  /*1b300*/  FMNMX3.FTZ R0, R0, R209, R208, !PT ;  /* 0x000000d100007276 */ /* 0x000fe400078100d0 */
[----:B------:R-:W-:Y:S02]  /*1b310*/  FSEL R212, R106, -INF , !P3 ;  /* 0xff8000006ad47808 */ /* 0x000fe40005800000 */
[-C--:B------:R-:W-:Y:S02]  /*1b320*/  ISETP.GE.AND P5, PT, R31, R230.reuse, PT ;  /* 0x000000e61f00720c */ /* 0x080fe40003fa6270 */
[----:B------:R-:W-:Y:S02]  /*1b330*/  FSEL R213, R107, -INF , !P4 ;  /* 0xff8000006bd57808 */ /* 0x000fe40006000000 */
[----:B------:R-:W-:Y:S02]  /*1b340*/  ISETP.GE.AND P6, PT, R251, R230, PT ;  /* 0x000000e6fb00720c */ /* 0x000fe40003fc6270 */
[----:B------:R-:W-:Y:S02]  /*1b350*/  FMNMX3.FTZ R0, R0, R210, R211, !PT ;  /* 0x000000d200007276 */ /* 0x000fe400078100d3 */
[----:B------:R-:W-:Y:S02]  /*1b360*/  FSEL R215, R111, -INF , !P5 ;  /* 0xff8000006fd77808 */ /* 0x000fe40006800000 */
[-C--:B------:R-:W-:Y:S02]  /*1b370*/  ISETP.GE.AND P3, PT, R6, R230.reuse, PT ;  /* 0x000000e60600720c */ /* 0x080fe40003f66270 */
[----:B------:R-:W-:Y:S02]  /*1b380*/  ISETP.GE.AND P4, PT, R27, R230, PT ;  /* 0x000000e61b00720c */ /* 0x000fe40003f86270 */
[----:B------:R-:W-:Y:S02]  /*1b390*/  FSEL R214, R110, -INF , !P6 ;  /* 0xff8000006ed67808 */ /* 0x000fe40007000000 */
[----:B------:R-:W-:Y:S02]  /*1b3a0*/  FMNMX3.FTZ R0, R0, R212, R213, !PT ;  /* 0x000000d400007276 */ /* 0x000fe400078100d5 */
[-C--:B------:R-:W-:Y:S01]  /*1b3b0*/  ISETP.GE.AND P5, PT, R23, R230.reuse, PT ;  /* 0x000000e61700720c */ /* 0x080fe20003fa6270 */
[----:B------:R-:W-:Y:S01]  /*1b3c0*/  IMAD.MOV.U32 R23, RZ, RZ, R44 ;  /* 0x000000ffff177224 */ /* 0x000fe200078e002c */
[----:B------:R-:W-:Y:S02]  /*1b3d0*/  FSEL R216, R114, -INF , !P3 ;  /* 0xff80000072d87808 */ /* 0x000fe40005800000 */
[----:B------:R-:W-:Y:S02]  /*1b3e0*/  ISETP.GE.AND P6, PT, R26, R230, PT ;  /* 0x000000e61a00720c */ /* 0x000fe40003fc6270 */
[----:B------:R-:W-:Y:S02]  /*1b3f0*/  FSEL R217, R115, -INF , !P4 ;  /* 0xff80000073d97808 */ /* 0x000fe40006000000 */
[----:B------:R-:W-:Y:S02]  /*1b400*/  FMNMX3.FTZ R0, R0, R214, R215, !PT ;  /* 0x000000d600007276 */ /* 0x000fe400078100d7 */
[----:B------:R-:W-:Y:S02]  /*1b410*/  FSEL R218, R118, -INF , !P6 ;  /* 0xff80000076da7808 */ /* 0x000fe40007000000 */
[----:B------:R-:W-:Y:S02]  /*1b420*/  FSEL R219, R119, -INF , !P5 ;  /* 0xff80000077db7808 */ /* 0x000fe40006800000 */
[-C--:B------:R-:W-:Y:S01]  /*1b430*/  ISETP.GE.AND P3, PT, R22, R230.reuse, PT ;  /* 0x000000e61600720c */ /* 0x080fe20003f66270 */
[----:B------:R-:W-:Y:S01]  /*1b440*/  IMAD.MOV.U32 R22, RZ, RZ, R2 ;  /* 0x000000ffff167224 */ /* 0x000fe200078e0002 */
[----:B------:R-:W-:Y:S02]  /*1b450*/  ISETP.GE.AND P4, PT, R18, R230, PT ;  /* 0x000000e61200720c */ /* 0x000fe40003f86270 */
[----:B------:R-:W-:Y:S02]  /*1b460*/  FMNMX3.FTZ R0, R0, R216, R217, !PT ;  /* 0x000000d800007276 */ /* 0x000fe400078100d9 */
[-C--:B------:R-:W-:Y:S02]  /*1b470*/  ISETP.GE.AND P5, PT, R10, R230.reuse, PT ;  /* 0x000000e60a00720c */ /* 0x080fe40003fa6270 */
[----:B------:R-:W-:Y:S01]  /*1b480*/  FSEL R231, R122, -INF , !P3 ;  /* 0xff8000007ae77808 */ /* 0x000fe20005800000 */
[----:B------:R-:W2:Y:S01]  /*1b490*/  LDL.LU R10, [R1+0x48] ;  /* 0x00004800010a7983 */ /* 0x000ea20000300800 */
[----:B------:R-:W-:Y:S02]  /*1b4a0*/  ISETP.GE.AND P6, PT, R7, R230, PT ;  /* 0x000000e60700720c */ /* 0x000fe40003fc6270 */
[----:B------:R-:W-:Y:S02]  /*1b4b0*/  FSEL R236, R123, -INF , !P4 ;  /* 0xff8000007bec7808 */ /* 0x000fe40006000000 */
[----:B------:R-:W-:Y:S02]  /*1b4c0*/  FMNMX3.FTZ R0, R0, R218, R219, !PT ;  /* 0x000000da00007276 */ /* 0x000fe400078100db */
[----:B------:R-:W-:Y:S02]  /*1b4d0*/  FSEL R238, R127, -INF , !P5 ;  /* 0xff8000007fee7808 */ /* 0x000fe40006800000 */
[-C--:B------:R-:W-:Y:S02]  /*1b4e0*/  ISETP.GE.AND P3, PT, R33, R230.reuse, PT ;  /* 0x000000e62100720c */ /* 0x080fe40003f66270 */
[----:B------:R-:W-:Y:S02]  /*1b4f0*/  FSEL R237, R126, -INF , !P6 ;  /* 0xff8000007eed7808 */ /* 0x000fe40007000000 */
[----:B------:R-:W-:Y:S02]  /*1b500*/  ISETP.GE.AND P4, PT, R40, R230, PT ;  /* 0x000000e62800720c */ /* 0x000fe40003f86270 */
[----:B------:R-:W-:Y:S02]  /*1b510*/  FMNMX3.FTZ R0, R0, R231, R236, !PT ;  /* 0x000000e700007276 */ /* 0x000fe400078100ec */
[----:B------:R-:W-:Y:S02]  /*1b520*/  FSEL R38, R38, -INF , !P4 ;  /* 0xff80000026267808 */ /* 0x000fe40006000000 */
[----:B------:R-:W-:Y:S02]  /*1b530*/  FSEL R39, R39, -INF , !P3 ;  /* 0xff80000027277808 */ /* 0x000fe40005800000 */
[----:B------:R-:W-:Y:S02]  /*1b540*/  FMNMX3.FTZ R0, R0, R237, R238, !PT ;  /* 0x000000ed00007276 */ /* 0x000fe400078100ee */
[----:B------:R-:W-:Y:S02]  /*1b550*/  FSEL R5, R5, RZ, P0 ;  /* 0x000000ff05057208 */ /* 0x000fe40000000000 */
[----:B------:R-:W-:Y:S03]  /*1b560*/  FMNMX3.FTZ R0, R0, R39, R38, !PT ;  /* 0x0000002700007276 */ /* 0x000fe60007810026 */
[-CC-:B------:R-:W-:Y:S01]  /*1b570*/  FFMA.FTZ R98, R65, R36.reuse, -R5.reuse ;  /* 0x0000002441627223 */ /* 0x180fe20000010805 */
[-CC-:B------:R-:W-:Y:S01]  /*1b580*/  FFMA.FTZ R31, R175, R36.reuse, -R5.reuse ;  /* 0x00000024af1f7223 */ /* 0x180fe20000010805 */
[----:B------:R-:W1:Y:S01]  /*1b590*/  SHFL.BFLY PT, R2, R0, 0x2, 0x1f ;  /* 0x0c401f0000027f89 */ /* 0x000e6200000e0000 */
        /* <DEDUP_REMOVED lines=22> */
[--C-:B------:R-:W-:Y:S01]  /*1b700*/  FFMA.FTZ R107, R77, R36, -R5.reuse ;  /* 0x000000244d6b7223 */ /* 0x100fe20000010805 */
[----:B-1----:R-:W-:Y:S01]  /*1b710*/  FMNMX.FTZ R0, R0, R2, !PT ;  /* 0x0000000200007209 */ /* 0x002fe20007810000 */
[-CC-:B------:R-:W-:Y:S01]  /*1b720*/  FFMA.FTZ R177, R93, R36.reuse, -R5.reuse ;  /* 0x000000245db17223 */ /* 0x180fe20000010805 */
[-CC-:B------:R-:W-:Y:S01]  /*1b730*/  FFMA.FTZ R173, R173, R36.reuse, -R5.reuse ;  /* 0x00000024adad7223 */ /* 0x180fe20000010805 */
        /* <DEDUP_REMOVED lines=27> */
[----:B------:R-:W-:Y:S01]  /*1b8f0*/  FMUL.FTZ R0, R36, R3 ;  /* 0x0000000324007220 */ /* 0x000fe20000410000 */
[-CC-:B------:R-:W-:Y:S01]  /*1b900*/  FFMA.FTZ R241, R28, R36.reuse, -R5.reuse ;  /* 0x000000241cf17223 */ /* 0x180fe20000010805 */
[--C-:B------:R-:W-:Y:S01]  /*1b910*/  FFMA.FTZ R242, R25, R36, -R5.reuse ;  /* 0x0000002419f27223 */ /* 0x100fe20000010805 */
[----:B------:R-:W-:Y:S01]  /*1b920*/  FSETP.NEU.FTZ.AND P0, PT, R2, -INF , PT ;  /* 0xff8000000200780b */ /* 0x000fe20003f1d000 */
[----:B------:R-:W-:Y:S01]  /*1b930*/  FMUL.FTZ R65, R36, R2 ;  /* 0x0000000224417220 */ /* 0x000fe20000410000 */
[-CC-:B------:R-:W-:Y:S01]  /*1b940*/  FFMA.FTZ R243, R24, R36.reuse, -R5.reuse ;  /* 0x0000002418f37223 */ /* 0x180fe20000010805 */
[----:B------:R-:W1:Y:S01]  /*1b950*/  MUFU.EX2 R0, R0 ;  /* 0x0000000000007308 */ /* 0x000e620000000800 */
[-CC-:B------:R-:W-:Y:S01]  /*1b960*/  FFMA.FTZ R244, R21, R36.reuse, -R5.reuse ;  /* 0x0000002415f47223 */ /* 0x180fe20000010805 */
[-CC-:B------:R-:W-:Y:S01]  /*1b970*/  FFMA.FTZ R245, R20, R36.reuse, -R5.reuse ;  /* 0x0000002414f57223 */ /* 0x180fe20000010805 */
[----:B------:R-:W-:Y:S01]  /*1b980*/  FSEL R65, R65, RZ, P0 ;  /* 0x000000ff41417208 */ /* 0x000fe20000000000 */
[-CC-:B------:R-:W-:Y:S01]  /*1b990*/  FFMA.FTZ R246, R17, R36.reuse, -R5.reuse ;  /* 0x0000002411f67223 */ /* 0x180fe20000010805 */
[-CC-:B------:R-:W-:Y:S01]  /*1b9a0*/  FFMA.FTZ R247, R16, R36.reuse, -R5.reuse ;  /* 0x0000002410f77223 */ /* 0x180fe20000010805 */
[-CC-:B------:R-:W-:Y:S01]  /*1b9b0*/  FFMA.FTZ R248, R13, R36.reuse, -R5.reuse ;  /* 0x000000240df87223 */ /* 0x180fe20000010805 */
[-C--:B------:R-:W-:Y:S01]  /*1b9c0*/  FFMA.FTZ R249, R12, R36.reuse, -R5 ;  /* 0x000000240cf97223 */ /* 0x080fe20000010805 */
[-C--:B------:R-:W-:Y:S01]  /*1b9d0*/  FFMA.FTZ R3, R14, R36.reuse, -R65 ;  /* 0x000000240e037223 */ /* 0x080fe20000010841 */
[-CC-:B------:R-:W-:Y:S01]  /*1b9e0*/  FFMA.FTZ R250, R9, R36.reuse, -R5.reuse ;  /* 0x0000002409fa7223 */ /* 0x180fe20000010805 */
[-CC-:B------:R-:W-:Y:S01]  /*1b9f0*/  FFMA.FTZ R251, R8, R36.reuse, -R5.reuse ;  /* 0x0000002408fb7223 */ /* 0x180fe20000010805 */
[----:B------:R-:W-:Y:S01]  /*1ba00*/  FFMA.FTZ R252, R129, R36, -R5 ;  /* 0x0000002481fc7223 */ /* 0x000fe20000010805 */
[----:B------:R3:W-:Y:S01]  /*1ba10*/  MUFU.EX2 R81, R3 ;  /* 0x0000000300517308 */ /* 0x0007e20000000800 */
[----:B------:R-:W4:Y:S01]  /*1ba20*/  LDSM.16.MT88.4 R44, [R220+0xa000] ;  /* 0x00a00000dc2c783b */ /* 0x000f220000004200 */
[C---:B-1----:R-:W-:Y:S01]  /*1ba30*/  FMUL.FTZ R5, R0.reuse, R165 ;  /* 0x000000a500057220 */ /* 0x042fe20000410000 */
[C---:B------:R-:W-:Y:S07]  /*1ba40*/  FMUL.FTZ R9, R0.reuse, R161 ;  /* 0x000000a100097220 */ /* 0x040fee0000410000 */
[----:B------:R1:W-:Y:S01]  /*1ba50*/  MUFU.EX2 R40, R4 ;  /* 0x0000000400287308 */ /* 0x0003e20000000800 */
[C---:B------:R-:W-:Y:S01]  /*1ba60*/  FMUL.FTZ R8, R0.reuse, R160 ;  /* 0x000000a000087220 */ /* 0x040fe20000410000 */
[C---:B------:R-:W-:Y:S01]  /*1ba70*/  FMUL.FTZ R12, R0.reuse, R156 ;  /* 0x0000009c000c7220 */ /* 0x040fe20000410000 */
[C---:B------:R-:W-:Y:S07]  /*1ba80*/  FMUL.FTZ R13, R0.reuse, R157 ;  /* 0x0000009d000d7220 */ /* 0x040fee0000410000 */
[----:B------:R5:W-:Y:S01]  /*1ba90*/  MUFU.EX2 R161, R7 ;  /* 0x0000000700a17308 */ /* 0x000be20000000800 */
[C---:B------:R-:W-:Y:S01]  /*1baa0*/  FMUL.FTZ R16, R0.reuse, R152 ;  /* 0x0000009800107220 */ /* 0x040fe20000410000 */
[C---:B------:R-:W-:Y:S01]  /*1bab0*/  FMUL.FTZ R17, R0.reuse, R153 ;  /* 0x0000009900117220 */ /* 0x040fe20000410000 */
[C---:B------:R-:W-:Y:S01]  /*1bac0*/  FMUL.FTZ R20, R0.reuse, R148 ;  /* 0x0000009400147220 */ /* 0x040fe20000410000 */
[C---:B------:R-:W-:Y:S01]  /*1bad0*/  FMUL.FTZ R21, R0.reuse, R149 ;  /* 0x0000009500157220 */ /* 0x040fe20000410000 */
[C---:B------:R-:W-:Y:S01]  /*1bae0*/  FMUL.FTZ R24, R0.reuse, R144 ;  /* 0x0000009000187220 */ /* 0x040fe20000410000 */
[--C-:B---3--:R-:W-:Y:S01]  /*1baf0*/  FFMA.FTZ R3, R19, R36, -R65.reuse ;  /* 0x0000002413037223 */ /* 0x108fe20000010841 */
[C---:B------:R-:W-:Y:S01]  /*1bb00*/  FMUL.FTZ R25, R0.reuse, R145 ;  /* 0x0000009100197220 */ /* 0x040fe20000410000 */
[C---:B------:R-:W-:Y:S01]  /*1bb10*/  FMUL.FTZ R28, R0.reuse, R140 ;  /* 0x0000008c001c7220 */ /* 0x040fe20000410000 */
[C---:B------:R-:W-:Y:S01]  /*1bb20*/  FMUL.FTZ R29, R0.reuse, R141 ;  /* 0x0000008d001d7220 */ /* 0x040fe20000410000 */
[----:B------:R3:W-:Y:S01]  /*1bb30*/  MUFU.EX2 R165, R3 ;  /* 0x0000000300a57308 */ /* 0x0007e20000000800 */
[C---:B-1----:R-:W-:Y:S01]  /*1bb40*/  FMUL.FTZ R4, R0.reuse, R164 ;  /* 0x000000a400047220 */ /* 0x042fe20000410000 */
[C---:B------:R-:W-:Y:S01]  /*1bb50*/  FMUL.FTZ R32, R0.reuse, R136 ;  /* 0x0000008800207220 */ /* 0x040fe20000410000 */
[----:B------:R-:W-:Y:S01]  /*1bb60*/  FMUL.FTZ R33, R0, R137 ;  /* 0x0000008900217220 */ /* 0x000fe20000410000 */
[-CC-:B-----5:R-:W-:Y:S01]  /*1bb70*/  FFMA.FTZ R7, R11, R36.reuse, -R65.reuse ;  /* 0x000000240b077223 */ /* 0x1a0fe20000010841 */
[----:B------:R-:W-:Y:S05]  /*1bb80*/  IMAD.IADD R152, R221, 0x1, R220 ;  /* 0x00000001dd987824 */ /* 0x000fea00078e02dc */
[----:B------:R-:W-:Y:S01]  /*1bb90*/  MUFU.EX2 R6, R6 ;  /* 0x0000000600067308 */ /* 0x000fe20000000800 */
[-CC-:B------:R-:W-:Y:S01]  /*1bba0*/  FFMA.FTZ R35, R60, R36.reuse, -R65.reuse ;  /* 0x000000243c237223 */ /* 0x180fe20000010841 */
[-CC-:B------:R-:W-:Y:S01]  /*1bbb0*/  FFMA.FTZ R30, R30, R36.reuse, -R65.reuse ;  /* 0x000000241e1e7223 */ /* 0x180fe20000010841 */
[-CC-:B------:R-:W-:Y:S07]  /*1bbc0*/  FFMA.FTZ R60, R109, R36.reuse, -R65.reuse ;  /* 0x000000246d3c7223 */ /* 0x180fee0000010841 */
[----:B------:R1:W5:Y:S01]  /*1bbd0*/  MUFU.EX2 R80, R7 ;  /* 0x0000000700507308 */ /* 0x0003620000000800 */
[----:B------:R-:W4:Y:S01]  /*1bbe0*/  LDSM.16.MT88.4 R48, [R152+0xa000] ;  /* 0x00a000009830783b */ /* 0x000f220000004200 */
[-CC-:B------:R-:W-:Y:S08]  /*1bbf0*/  FFMA.FTZ R39, R39, R36.reuse, -R65.reuse ;  /* 0x0000002427277223 */ /* 0x180ff00000010841 */
[----:B------:R-:W5:Y:S10]  /*1bc00*/  MUFU.EX2 R174, R18 ;  /* 0x0000001200ae7308 */ /* 0x000f740000000800 */
[----:B------:R4:W-:Y:S01]  /*1bc10*/  MUFU.EX2 R160, R34 ;  /* 0x0000002200a07308 */ /* 0x0009e20000000800 */
[----:B---3--:R3:W3:Y:S09]  /*1bc20*/  LDL R3, [R1+0x5c] ;  /* 0x00005c0001037983 */ /* 0x0086f20000100800 */
[----:B------:R4:W-:Y:S01]  /*1bc30*/  MUFU.EX2 R156, R35 ;  /* 0x00000023009c7308 */ /* 0x0009e20000000800 */
[----:B------:R-:W-:Y:S01]  /*1bc40*/  LDSM.16.MT88.4 R56, [R152+0xa800] ;  /* 0x00a800009838783b */ /* 0x000fe20000004200 */
[--C-:B-1----:R-:W-:Y:S01]  /*1bc50*/  FFMA.FTZ R7, R15, R36, -R65.reuse ;  /* 0x000000240f077223 */ /* 0x102fe20000010841 */
[----:B-----5:R-:W-:Y:S07]  /*1bc60*/  F2FP.BF16.F32.PACK_AB R41, R81, R80 ;  /* 0x000000505129723e */ /* 0x020fee00000010ff */
[----:B------:R-:W-:Y:S01]  /*1bc70*/  MUFU.EX2 R157, R27 ;  /* 0x0000001b009d7308 */ /* 0x000fe20000000800 */
[----:B------:R-:W-:Y:S09]  /*1bc80*/  F2FP.BF16.F32.PACK_AB R42, R174, R161 ;  /* 0x000000a1ae2a723e */ /* 0x000ff200000010ff */
[----:B------:R1:W5:Y:S01]  /*1bc90*/  MUFU.EX2 R164, R7 ;  /* 0x0000000700a47308 */ /* 0x0003620000000800 */
[-CC-:B----4-:R-:W-:Y:S09]  /*1bca0*/  FFMA.FTZ R34, R61, R36.reuse, -R65.reuse ;  /* 0x000000243d227223 */ /* 0x190ff20000010841 */
[----:B------:R-:W-:Y:S01]  /*1bcb0*/  MUFU.EX2 R153, R30 ;  /* 0x0000001e00997308 */ /* 0x000fe20000000800 */
[----:B------:R-:W-:Y:S09]  /*1bcc0*/  FFMA.FTZ R35, R68, R36, -R65 ;  /* 0x0000002444237223 */ /* 0x000ff20000010841 */
[----:B------:R-:W-:Y:S10]  /*1bcd0*/  MUFU.EX2 R75, R60 ;  /* 0x0000003c004b7308 */ /* 0x000ff40000000800 */
[----:B------:R-:W-:Y:S01]  /*1bce0*/  MUFU.EX2 R173, R173 ;  /* 0x000000ad00ad7308 */ /* 0x000fe20000000800 */
[----:B-1----:R-:W-:Y:S01]  /*1bcf0*/  VIADD R7, R220, 0xa000 ;  /* 0x0000a000dc077836 */ /* 0x002fe20000000000 */
[----:B-----5:R-:W-:Y:S08]  /*1bd00*/  F2FP.BF16.F32.PACK_AB R43, R165, R164 ;  /* 0x000000a4a52b723e */ /* 0x020ff000000010ff */
[----:B------:R-:W-:Y:S10]  /*1bd10*/  MUFU.EX2 R172, R172 ;  /* 0x000000ac00ac7308 */ /* 0x000ff40000000800 */
        /* <DEDUP_REMOVED lines=31> */
[----:B------:R-:W-:Y:S01]  /*1bf10*/  MUFU.EX2 R39, R39 ;  /* 0x0000002700277308 */ /* 0x000fe20000000800 */
[----:B--2---:R-:W-:Y:S01]  /*1bf20*/  FFMA.FTZ R10, R0, R10, R40 ;  /* 0x0000000a000a7223 */ /* 0x004fe20000010028 */
[----:B------:R-:W-:Y:S02]  /*1bf30*/  FSEL R0, R2, RZ, P0 ;  /* 0x000000ff02007208 */ /* 0x000fe40000000000 */
[C---:B------:R-:W-:Y:S01]  /*1bf40*/  F2FP.BF16.F32.PACK_AB R40, R6.reuse, R40 ;  /* 0x000000280628723e */ /* 0x040fe200000010ff */
[----:B------:R-:W-:Y:S02]  /*1bf50*/  FADD.FTZ R179, R6, R10 ;  /* 0x0000000a06b37221 */ /* 0x000fe40000010000 */
[----:B------:R-:W-:Y:S04]  /*1bf60*/  FADD.FTZ R0, -R0, R132 ;  /* 0x0000008400007221 */ /* 0x000fe80000010100 */
[----:B------:R-:W-:Y:S06]  /*1bf70*/  FMUL.FTZ R0, R36, R0 ;  /* 0x0000000024007220 */ /* 0x000fec0000410000 */
[----:B------:R-:W1:Y:S02]  /*1bf80*/  MUFU.EX2 R0, R0 ;  /* 0x0000000000007308 */ /* 0x000e640000000800 */
[C---:B-1----:R-:W-:Y:S01]  /*1bf90*/  FMUL.FTZ R6, R0.reuse, R166 ;  /* 0x000000a600067220 */ /* 0x042fe20000410000 */
[C---:B------:R-:W-:Y:S01]  /*1bfa0*/  FMUL.FTZ R10, R0.reuse, R162 ;  /* 0x000000a2000a7220 */ /* 0x040fe20000410000 */
[C---:B------:R-:W-:Y:S01]  /*1bfb0*/  FMUL.FTZ R11, R0.reuse, R163 ;  /* 0x000000a3000b7220 */ /* 0x040fe20000410000 */
[C---:B------:R-:W-:Y:S01]  /*1bfc0*/  FMUL.FTZ R14, R0.reuse, R158 ;  /* 0x0000009e000e7220 */ /* 0x040fe20000410000 */
[C---:B------:R-:W-:Y:S01]  /*1bfd0*/  FMUL.FTZ R15, R0.reuse, R159 ;  /* 0x0000009f000f7220 */ /* 0x040fe20000410000 */
[C---:B------:R-:W-:Y:S01]  /*1bfe0*/  FMUL.FTZ R18, R0.reuse, R154 ;  /* 0x0000009a00127220 */ /* 0x040fe20000410000 */
[C---:B------:R-:W-:Y:S02]  /*1bff0*/  FMUL.FTZ R19, R0.reuse, R155 ;  /* 0x0000009b00137220 */ /* 0x040fe40000410000 */
[----:B------:R1:W-:Y:S01]  /*1c000*/  MUFU.EX2 R158, R26 ;  /* 0x0000001a009e7308 */ /* 0x0003e20000000800 */
[----:B------:R-:W-:Y:S02]  /*1c010*/  IMAD.MOV.U32 R166, RZ, RZ, R22 ;  /* 0x000000ffffa67224 */ /* 0x000fe400078e0016 */
[C---:B------:R-:W-:Y:S01]  /*1c020*/  FMUL.FTZ R22, R0.reuse, R150 ;  /* 0x0000009600167220 */ /* 0x040fe20000410000 */
[C---:B------:R-:W-:Y:S06]  /*1c030*/  FMUL.FTZ R27, R0.reuse, R147 ;  /* 0x00000093001b7220 */ /* 0x040fec0000410000 */
[----:B------:R2:W4:Y:S01]  /*1c040*/  MUFU.EX2 R159, R31 ;  /* 0x0000001f009f7308 */ /* 0x0005220000000800 */
[C---:B------:R-:W-:Y:S01]  /*1c050*/  FMUL.FTZ R30, R0.reuse, R142 ;  /* 0x0000008e001e7220 */ /* 0x040fe20000410000 */
[----:B------:R-:W5:Y:S08]  /*1c060*/  LDL.LU R162, [R1+0x54] ;  /* 0x0000540001a27983 */ /* 0x000f700000300800 */
[----:B------:R3:W-:Y:S10]  /*1c070*/  MUFU.EX2 R155, R34 ;  /* 0x00000022009b7308 */ /* 0x0007f40000000800 */
[----:B------:R4:W4:Y:S01]  /*1c080*/  MUFU.EX2 R154, R35 ;  /* 0x00000023009a7308 */ /* 0x0009220000000800 */
[C---:B-1----:R-:W-:Y:S09]  /*1c090*/  FMUL.FTZ R26, R0.reuse, R146 ;  /* 0x00000092001a7220 */ /* 0x042ff20000410000 */
[----:B------:R-:W-:Y:S01]  /*1c0a0*/  MUFU.EX2 R146, R116 ;  /* 0x0000007400927308 */ /* 0x000fe20000000800 */
[C---:B--2---:R-:W-:Y:S09]  /*1c0b0*/  FMUL.FTZ R31, R0.reuse, R143 ;  /* 0x0000008f001f7220 */ /* 0x044ff20000410000 */
[----:B------:R-:W-:Y:S01]  /*1c0c0*/  MUFU.EX2 R142, R121 ;  /* 0x00000079008e7308 */ /* 0x000fe20000000800 */
[C---:B---3--:R-:W-:Y:S09]  /*1c0d0*/  FMUL.FTZ R34, R0.reuse, R138 ;  /* 0x0000008a00227220 */ /* 0x048ff20000410000 */
[----:B------:R-:W-:Y:S01]  /*1c0e0*/  MUFU.EX2 R138, R104 ;  /* 0x00000068008a7308 */ /* 0x000fe20000000800 */
[C---:B----4-:R-:W-:Y:S09]  /*1c0f0*/  FMUL.FTZ R35, R0.reuse, R139 ;  /* 0x0000008b00237220 */ /* 0x050ff20000410000 */
[----:B------:R-:W-:Y:S10]  /*1c100*/  MUFU.EX2 R139, R66 ;  /* 0x00000042008b7308 */ /* 0x000ff40000000800 */
[----:B------:R-:W-:Y:S10]  /*1c110*/  MUFU.EX2 R116, R99 ;  /* 0x0000006300747308 */ /* 0x000ff40000000800 */
[----:B------:R-:W-:Y:S10]  /*1c120*/  MUFU.EX2 R150, R124 ;  /* 0x0000007c00967308 */ /* 0x000ff40000000800 */
[----:B------:R-:W-:Y:S10]  /*1c130*/  MUFU.EX2 R124, R94 ;  /* 0x0000005e007c7308 */ /* 0x000ff40000000800 */
[----:B------:R-:W-:Y:S01]  /*1c140*/  MUFU.EX2 R94, R178 ;  /* 0x000000b2005e7308 */ /* 0x000fe20000000800 */
[----:B------:R-:W-:Y:S02]  /*1c150*/  @P2 VIADD R3, R7, 0xffffffc0 ;  /* 0xffffffc007032836 */ /* 0x000fe40000000000 */
[C---:B------:R-:W-:Y:S02]  /*1c160*/  FMUL.FTZ R7, R0.reuse, R167 ;  /* 0x000000a700077220 */ /* 0x040fe40000410000 */
[----:B------:R-:W-:Y:S01]  /*1c170*/  IMAD.IADD R64, R221, 0x1, R3 ;  /* 0x00000001dd407824 */ /* 0x000fe200078e0203 */
[----:B------:R-:W1:Y:S01]  /*1c180*/  LDSM.16.MT88.4 R52, [R3] ;  /* 0x000000000334783b */ /* 0x000e620000004200 */
[----:B------:R-:W-:Y:S02]  /*1c190*/  IMAD.MOV.U32 R221, RZ, RZ, R23 ;  /* 0x000000ffffdd7224 */ /* 0x000fe400078e0017 */
[----:B------:R-:W-:Y:S01]  /*1c1a0*/  FMUL.FTZ R23, R0, R151 ;  /* 0x0000009700177220 */ /* 0x000fe20000410000 */
[C---:B------:R-:W-:Y:S04]  /*1c1b0*/  HMMA.16816.F32.BF16 R4, R40.reuse, R44, R4 ;  /* 0x0000002c2804723c */ /* 0x040fe80000041804 */
[----:B------:R-:W-:Y:S04]  /*1c1c0*/  LDSM.16.MT88.4 R60, [R3+0x1000] ;  /* 0x00100000033c783b */ /* 0x000fe80000004200 */
[C---:B------:R-:W-:Y:S04]  /*1c1d0*/  HMMA.16816.F32.BF16 R8, R40.reuse, R46, R8 ;  /* 0x0000002e2808723c */ /* 0x040fe80000041808 */
[----:B------:R-:W2:Y:S04]  /*1c1e0*/  LDSM.16.MT88.4 R44, [R64] ;  /* 0x00000000402c783b */ /* 0x000ea80000004200 */
[C---:B------:R-:W-:Y:S08]  /*1c1f0*/  HMMA.16816.F32.BF16 R12, R40.reuse, R48, R12 ;  /* 0x00000030280c723c */ /* 0x040ff0000004180c */
        /* <DEDUP_REMOVED lines=17> */
[----:B------:R-:W4:Y:S07]  /*1c310*/  LDSM.16.MT88.4 R56, [R152+0xb000] ;  /* 0x00b000009838783b */ /* 0x000f2e0000004200 */
[C---:B-1----:R-:W-:Y:S03]  /*1c320*/  HMMA.16816.F32.BF16 R20, R40.reuse, R52, R20 ;  /* 0x000000342814723c */ /* 0x042fe60000041814 */
[-CC-:B------:R-:W-:Y:S01]  /*1c330*/  FFMA.FTZ R53, R112, R36.reuse, -R65.reuse ;  /* 0x0000002470357223 */ /* 0x180fe20000010841 */
[-CC-:B------:R-:W-:Y:S02]  /*1c340*/  FFMA.FTZ R52, R130, R36.reuse, -R65.reuse ;  /* 0x0000002482347223 */ /* 0x180fe40000010841 */
[----:B------:R-:W-:Y:S02]  /*1c350*/  MUFU.EX2 R130, R82 ;  /* 0x0000005200827308 */ /* 0x000fe40000000800 */
[C---:B------:R-:W-:Y:S08]  /*1c360*/  HMMA.16816.F32.BF16 R24, R40.reuse, R54, R24 ;  /* 0x000000362818723c */ /* 0x040ff00000041818 */
[----:B------:R1:W3:Y:S10]  /*1c370*/  MUFU.EX2 R151, R53 ;  /* 0x0000003500977308 */ /* 0x0002f40000000800 */
[----:B------:R-:W-:Y:S01]  /*1c380*/  MUFU.EX2 R77, R52 ;  /* 0x00000034004d7308 */ /* 0x000fe20000000800 */
[C---:B--2---:R-:W-:Y:S09]  /*1c390*/  HMMA.16816.F32.BF16 R28, R40.reuse, R44, R28 ;  /* 0x0000002c281c723c */ /* 0x044ff2000004181c */
[----:B------:R-:W-:Y:S01]  /*1c3a0*/  MUFU.EX2 R82, R185 ;  /* 0x000000b900527308 */ /* 0x000fe20000000800 */
[----:B------:R-:W-:Y:S01]  /*1c3b0*/  HMMA.16816.F32.BF16 R32, R40, R46, R32 ;  /* 0x0000002e2820723c */ /* 0x000fe20000041820 */
[----:B------:R-:W2:Y:S02]  /*1c3c0*/  LDSM.16.MT88.4 R44, [R64+0x1000] ;  /* 0x00100000402c783b */ /* 0x000ea40000004200 */
[-CC-:B-1----:R-:W-:Y:S01]  /*1c3d0*/  FFMA.FTZ R53, R113, R36.reuse, -R65.reuse ;  /* 0x0000002471357223 */ /* 0x182fe20000010841 */
[----:B------:R-:W-:Y:S02]  /*1c3e0*/  F2FP.BF16.F32.PACK_AB R40, R172, R173 ;  /* 0x000000adac28723e */ /* 0x000fe400000010ff */
[----:B------:R-:W-:Y:S03]  /*1c3f0*/  F2FP.BF16.F32.PACK_AB R42, R168, R171 ;  /* 0x000000aba82a723e */ /* 0x000fe600000010ff */
[----:B------:R-:W1:Y:S01]  /*1c400*/  MUFU.EX2 R76, R53 ;  /* 0x00000035004c7308 */ /* 0x000e620000000800 */
[----:B---3--:R-:W-:Y:S02]  /*1c410*/  F2FP.BF16.F32.PACK_AB R41, R151, R75 ;  /* 0x0000004b9729723e */ /* 0x008fe400000010ff */
[----:B-1----:R-:W-:Y:S01]  /*1c420*/  F2FP.BF16.F32.PACK_AB R43, R76, R77 ;  /* 0x0000004d4c2b723e */ /* 0x002fe200000010ff */
[----:B------:R-:W-:Y:S06]  /*1c430*/  LDSM.16.MT88.4 R52, [R152+0xb800] ;  /* 0x00b800009834783b */ /* 0x000fec0000004200 */
[C---:B------:R-:W-:Y:S08]  /*1c440*/  HMMA.16816.F32.BF16 R4, R40.reuse, R48, R4 ;  /* 0x000000302804723c */ /* 0x040ff00000041804 */
[C---:B------:R-:W-:Y:S01]  /*1c450*/  HMMA.16816.F32.BF16 R8, R40.reuse, R50, R8 ;  /* 0x000000322808723c */ /* 0x040fe20000041808 */
[----:B------:R-:W1:Y:S07]  /*1c460*/  LDSM.16.MT88.4 R48, [R220+0xb800] ;  /* 0x00b80000dc30783b */ /* 0x000e6e0000004200 */
[C---:B----4-:R-:W-:Y:S03]  /*1c470*/  HMMA.16816.F32.BF16 R12, R40.reuse, R56, R12 ;  /* 0x00000038280c723c */ /* 0x050fe6000004180c */
[-CC-:B------:R-:W-:Y:S04]  /*1c480*/  FFMA.FTZ R56, R131, R36.reuse, -R65.reuse ;  /* 0x0000002483387223 */ /* 0x180fe80000010841 */
[----:B------:R3:W-:Y:S01]  /*1c490*/  MUFU.EX2 R70, R56 ;  /* 0x0000003800467308 */ /* 0x0007e20000000800 */
[C---:B------:R-:W-:Y:S08]  /*1c4a0*/  HMMA.16816.F32.BF16 R16, R40.reuse, R58, R16 ;  /* 0x0000003a2810723c */ /* 0x040ff00000041810 */
[C---:B------:R-:W-:Y:S03]  /*1c4b0*/  HMMA.16816.F32.BF16 R20, R40.reuse, R60, R20 ;  /* 0x0000003c2814723c */ /* 0x040fe60000041814 */
[-CC-:B------:R-:W-:Y:S01]  /*1c4c0*/  FFMA.FTZ R61, R169, R36.reuse, -R65.reuse ;  /* 0x00000024a93d7223 */ /* 0x180fe20000010841 */
[-CC-:B------:R-:W-:Y:S01]  /*1c4d0*/  FFMA.FTZ R60, R181, R36.reuse, -R65.reuse ;  /* 0x00000024b53c7223 */ /* 0x180fe20000010841 */
[----:B---3--:R-:W3:Y:S01]  /*1c4e0*/  LDSM.16.MT88.4 R56, [R3+0x1800] ;  /* 0x001800000338783b */ /* 0x008ee20000004200 */
[----:B------:R-:W-:Y:S01]  /*1c4f0*/  IMAD.MOV.U32 R169, RZ, RZ, R166 ;  /* 0x000000ffffa97224 */ /* 0x000fe200078e00a6 */
[----:B------:R4:W5:Y:S01]  /*1c500*/  MUFU.EX2 R72, R61 ;  /* 0x0000003d00487308 */ /* 0x0009620000000800 */
[C---:B------:R-:W-:Y:S09]  /*1c510*/  HMMA.16816.F32.BF16 R24, R40.reuse, R62, R24 ;  /* 0x0000003e2818723c */ /* 0x040ff20000041818 */
[----:B------:R1:W-:Y:S01]  /*1c520*/  MUFU.EX2 R148, R60 ;  /* 0x0000003c00947308 */ /* 0x0003e20000000800 */
[C---:B------:R-:W-:Y:S01]  /*1c530*/  ISETP.GT.AND P0, PT, R221.reuse, R169, PT ;  /* 0x000000a9dd00720c */ /* 0x040fe20003f04270 */
[----:B------:R-:W-:Y:S01]  /*1c540*/  VIADD R221, R221, 0xffffffff ;  /* 0xffffffffdddd7836 */ /* 0x000fe20000000000 */
[C---:B--2---:R-:W-:Y:S03]  /*1c550*/  HMMA.16816.F32.BF16 R28, R40.reuse, R44, R28 ;  /* 0x0000002c281c723c */ /* 0x044fe6000004181c */
[-CC-:B----4-:R-:W-:Y:S05]  /*1c560*/  FFMA.FTZ R61, R170, R36.reuse, -R65.reuse ;  /* 0x00000024aa3d7223 */ /* 0x190fea0000010841 */
[----:B------:R-:W-:Y:S01]  /*1c570*/  HMMA.16816.F32.BF16 R32, R40, R46, R32 ;  /* 0x0000002e2820723c */ /* 0x000fe20000041820 */
[----:B------:R-:W2:Y:S01]  /*1c580*/  MUFU.EX2 R147, R61 ;  /* 0x0000003d00937308 */ /* 0x000ea20000000800 */
[----:B------:R-:W4:Y:S01]  /*1c590*/  LDSM.16.MT88.4 R44, [R64+0x1800] ;  /* 0x00180000402c783b */ /* 0x000f220000004200 */
[----:B------:R-:W-:Y:S01]  /*1c5a0*/  F2FP.BF16.F32.PACK_AB R40, R74, R73 ;  /* 0x000000494a28723e */ /* 0x000fe200000010ff */
[--C-:B-1----:R-:W-:Y:S01]  /*1c5b0*/  FFMA.FTZ R60, R182, R36, -R65.reuse ;  /* 0x00000024b63c7223 */ /* 0x102fe20000010841 */
[----:B------:R-:W-:Y:S02]  /*1c5c0*/  F2FP.BF16.F32.PACK_AB R42, R150, R149 ;  /* 0x00000095962a723e */ /* 0x000fe400000010ff */
[----:B-----5:R-:W-:Y:S04]  /*1c5d0*/  F2FP.BF16.F32.PACK_AB R41, R72, R70 ;  /* 0x000000464829723e */ /* 0x020fe800000010ff */
[----:B------:R1:W-:Y:S01]  /*1c5e0*/  MUFU.EX2 R71, R60 ;  /* 0x0000003c00477308 */ /* 0x0003e20000000800 */
[----:B--2---:R-:W-:Y:S07]  /*1c5f0*/  F2FP.BF16.F32.PACK_AB R43, R147, R148 ;  /* 0x00000094932b723e */ /* 0x004fee00000010ff */
[C---:B------:R-:W-:Y:S01]  /*1c600*/  HMMA.16816.F32.BF16 R4, R40.reuse, R48, R4 ;  /* 0x000000302804723c */ /* 0x040fe20000041804 */
[----:B-1----:R-:W-:Y:S07]  /*1c610*/  LDSM.16.MT88.4 R60, [R3+0x2000] ;  /* 0x00200000033c783b */ /* 0x002fee0000004200 */
[C---:B------:R-:W-:Y:S01]  /*1c620*/  HMMA.16816.F32.BF16 R8, R40.reuse, R50, R8 ;  /* 0x000000322808723c */ /* 0x040fe20000041808 */
[----:B------:R-:W1:Y:S07]  /*1c630*/  LDSM.16.MT88.4 R48, [R220+0xc000] ;  /* 0x00c00000dc30783b */ /* 0x000e6e0000004200 */
[C---:B------:R-:W-:Y:S08]  /*1c640*/  HMMA.16816.F32.BF16 R12, R40.reuse, R52, R12 ;  /* 0x00000034280c723c */ /* 0x040ff0000004180c */
[C---:B------:R-:W-:Y:S01]  /*1c650*/  HMMA.16816.F32.BF16 R16, R40.reuse, R54, R16 ;  /* 0x000000362810723c */ /* 0x040fe20000041810 */
[----:B------:R-:W2:Y:S07]  /*1c660*/  LDSM.16.MT88.4 R52, [R152+0xc000] ;  /* 0x00c000009834783b */ /* 0x000eae0000004200 */
[C---:B---3--:R-:W-:Y:S03]  /*1c670*/  HMMA.16816.F32.BF16 R20, R40.reuse, R56, R20 ;  /* 0x000000382814723c */ /* 0x048fe60000041814 */
[-CC-:B------:R-:W-:Y:S01]  /*1c680*/  FFMA.FTZ R57, R183, R36.reuse, -R65.reuse ;  /* 0x00000024b7397223 */ /* 0x180fe20000010841 */
[-CC-:B------:R-:W-:Y:S03]  /*1c690*/  FFMA.FTZ R56, R186, R36.reuse, -R65.reuse ;  /* 0x00000024ba387223 */ /* 0x180fe60000010841 */
[----:B------:R3:W5:Y:S01]  /*1c6a0*/  MUFU.EX2 R141, R57 ;  /* 0x00000039008d7308 */ /* 0x0007620000000800 */
[C---:B------:R-:W-:Y:S09]  /*1c6b0*/  HMMA.16816.F32.BF16 R24, R40.reuse, R58, R24 ;  /* 0x0000003a2818723c */ /* 0x040ff20000041818 */
[----:B------:R1:W-:Y:S01]  /*1c6c0*/  MUFU.EX2 R140, R56 ;  /* 0x00000038008c7308 */ /* 0x0003e20000000800 */
[C---:B----4-:R-:W-:Y:S03]  /*1c6d0*/  HMMA.16816.F32.BF16 R28, R40.reuse, R44, R28 ;  /* 0x0000002c281c723c */ /* 0x050fe6000004181c */
[--C-:B---3--:R-:W-:Y:S05]  /*1c6e0*/  FFMA.FTZ R57, R184, R36, -R65.reuse ;  /* 0x00000024b8397223 */ /* 0x108fea0000010841 */
[----:B------:R-:W-:Y:S01]  /*1c6f0*/  HMMA.16816.F32.BF16 R32, R40, R46, R32 ;  /* 0x0000002e2820723c */ /* 0x000fe20000041820 */
[----:B------:R-:W3:Y:S01]  /*1c700*/  MUFU.EX2 R143, R57 ;  /* 0x00000039008f7308 */ /* 0x000ee20000000800 */
[----:B------:R-:W4:Y:S01]  /*1c710*/  LDSM.16.MT88.4 R44, [R64+0x2000] ;  /* 0x00200000402c783b */ /* 0x000f220000004200 */
[----:B------:R-:W-:Y:S01]  /*1c720*/  F2FP.BF16.F32.PACK_AB R40, R144, R142 ;  /* 0x0000008e9028723e */ /* 0x000fe200000010ff */
[--C-:B-1----:R-:W-:Y:S01]  /*1c730*/  FFMA.FTZ R56, R187, R36, -R65.reuse ;  /* 0x00000024bb387223 */ /* 0x102fe20000010841 */
[----:B------:R-:W-:Y:S02]  /*1c740*/  F2FP.BF16.F32.PACK_AB R42, R146, R145 ;  /* 0x00000091922a723e */ /* 0x000fe400000010ff */
[----:B-----5:R-:W-:Y:S04]  /*1c750*/  F2FP.BF16.F32.PACK_AB R41, R141, R71 ;  /* 0x000000478d29723e */ /* 0x020fe800000010ff */
[----:B------:R1:W-:Y:S01]  /*1c760*/  MUFU.EX2 R131, R56 ;  /* 0x0000003800837308 */ /* 0x0003e20000000800 */
[----:B---3--:R-:W-:Y:S07]  /*1c770*/  F2FP.BF16.F32.PACK_AB R43, R143, R140 ;  /* 0x0000008c8f2b723e */ /* 0x008fee00000010ff */
[C---:B------:R-:W-:Y:S01]  /*1c780*/  HMMA.16816.F32.BF16 R4, R40.reuse, R48, R4 ;  /* 0x000000302804723c */ /* 0x040fe20000041804 */
[----:B-1----:R-:W-:Y:S07]  /*1c790*/  LDSM.16.MT88.4 R56, [R3+0x2800] ;  /* 0x002800000338783b */ /* 0x002fee0000004200 */
[C---:B------:R-:W-:Y:S01]  /*1c7a0*/  HMMA.16816.F32.BF16 R8, R40.reuse, R50, R8 ;  /* 0x000000322808723c */ /* 0x040fe20000041808 */
[----:B------:R-:W1:Y:S07]  /*1c7b0*/  LDSM.16.MT88.4 R48, [R220+0xc800] ;  /* 0x00c80000dc30783b */ /* 0x000e6e0000004200 */
[C---:B--2---:R-:W-:Y:S08]  /*1c7c0*/  HMMA.16816.F32.BF16 R12, R40.reuse, R52, R12 ;  /* 0x00000034280c723c */ /* 0x044ff0000004180c */
[C---:B------:R-:W-:Y:S01]  /*1c7d0*/  HMMA.16816.F32.BF16 R16, R40.reuse, R54, R16 ;  /* 0x000000362810723c */ /* 0x040fe20000041810 */
[----:B------:R-:W2:Y:S07]  /*1c7e0*/  LDSM.16.MT88.4 R52, [R152+0xc800] ;  /* 0x00c800009834783b */ /* 0x000eae0000004200 */
[C---:B------:R-:W-:Y:S03]  /*1c7f0*/  HMMA.16816.F32.BF16 R20, R40.reuse, R60, R20 ;  /* 0x0000003c2814723c */ /* 0x040fe60000041814 */
[-CC-:B------:R-:W-:Y:S01]  /*1c800*/  FFMA.FTZ R61, R188, R36.reuse, -R65.reuse ;  /* 0x00000024bc3d7223 */ /* 0x180fe20000010841 */
[-CC-:B------:R-:W-:Y:S03]  /*1c810*/  FFMA.FTZ R60, R190, R36.reuse, -R65.reuse ;  /* 0x00000024be3c7223 */ /* 0x180fe60000010841 */
[----:B------:R3:W5:Y:S01]  /*1c820*/  MUFU.EX2 R69, R61 ;  /* 0x0000003d00457308 */ /* 0x0007620000000800 */
[C---:B------:R-:W-:Y:S09]  /*1c830*/  HMMA.16816.F32.BF16 R24, R40.reuse, R62, R24 ;  /* 0x0000003e2818723c */ /* 0x040ff20000041818 */
[----:B------:R1:W-:Y:S01]  /*1c840*/  MUFU.EX2 R136, R60 ;  /* 0x0000003c00887308 */ /* 0x0003e20000000800 */
[C---:B----4-:R-:W-:Y:S03]  /*1c850*/  HMMA.16816.F32.BF16 R28, R40.reuse, R44, R28 ;  /* 0x0000002c281c723c */ /* 0x050fe6000004181c */
[-CC-:B---3--:R-:W-:Y:S05]  /*1c860*/  FFMA.FTZ R61, R189, R36.reuse, -R65.reuse ;  /* 0x00000024bd3d7223 */ /* 0x188fea0000010841 */
        /* <DEDUP_REMOVED lines=95> */
[-CC-:B---3--:R-:W-:Y:S06]  /*1ce60*/  FFMA.FTZ R61, R83, R36.reuse, -R65.reuse ;  /* 0x00000024533d7223 */ /* 0x188fec0000010841 */
[----:B------:R-:W-:Y:S01]  /*1ce70*/  MUFU.EX2 R83, R180 ;  /* 0x000000b400537308 */ /* 0x000fe20000000800 */
[----:B------:R-:W-:Y:S01]  /*1ce80*/  HMMA.16816.F32.BF16 R32, R40, R46, R32 ;  /* 0x0000002e2820723c */ /* 0x000fe20000041820 */
[----:B------:R-:W3:Y:S08]  /*1ce90*/  LDSM.16.MT88.4 R44, [R64+0x4800] ;  /* 0x00480000402c783b */ /* 0x000ef00000004200 */
[----:B------:R-:W4:Y:S01]  /*1cea0*/  MUFU.EX2 R104, R61 ;  /* 0x0000003d00687308 */ /* 0x000f220000000800 */
[----:B------:R-:W-:Y:S01]  /*1ceb0*/  F2FP.BF16.F32.PACK_AB R40, R107, R105 ;  /* 0x000000696b28723e */ /* 0x000fe200000010ff */
[--C-:B-1----:R-:W-:Y:S01]  /*1cec0*/  FFMA.FTZ R60, R86, R36, -R65.reuse ;  /* 0x00000024563c7223 */ /* 0x102fe20000010841 */
[----:B------:R-:W-:Y:S02]  /*1ced0*/  F2FP.BF16.F32.PACK_AB R42, R109, R108 ;  /* 0x0000006c6d2a723e */ /* 0x000fe400000010ff */
[----:B-----5:R-:W-:Y:S05]  /*1cee0*/  F2FP.BF16.F32.PACK_AB R41, R103, R102 ;  /* 0x000000666729723e */ /* 0x020fea00000010ff */
[----:B------:R1:W-:Y:S01]  /*1cef0*/  MUFU.EX2 R93, R60 ;  /* 0x0000003c005d7308 */ /* 0x0003e20000000800 */
[----:B----4-:R-:W-:Y:S01]  /*1cf00*/  F2FP.BF16.F32.PACK_AB R43, R104, R106 ;  /* 0x0000006a682b723e */ /* 0x010fe200000010ff */
[----:B-1----:R-:W-:Y:S06]  /*1cf10*/  LDSM.16.MT88.4 R60, [R3+0x5000] ;  /* 0x00500000033c783b */ /* 0x002fec0000004200 */
[C---:B------:R-:W-:Y:S08]  /*1cf20*/  HMMA.16816.F32.BF16 R4, R40.reuse, R48, R4 ;  /* 0x000000302804723c */ /* 0x040ff00000041804 */
        /* <DEDUP_REMOVED lines=11> */
[C---:B---3--:R-:W-:Y:S03]  /*1cfe0*/  HMMA.16816.F32.BF16 R28, R40.reuse, R44, R28 ;  /* 0x0000002c281c723c */ /* 0x048fe6000004181c */
[-CC-:B----4-:R-:W-:Y:S05]  /*1cff0*/  FFMA.FTZ R57, R91, R36.reuse, -R65.reuse ;  /* 0x000000245b397223 */ /* 0x190fea0000010841 */
        /* <DEDUP_REMOVED lines=21> */
[----:B------:R-:W-:Y:S01]  /*1d150*/  MUFU.EX2 R91, R60 ;  /* 0x0000003c005b7308 */ /* 0x000fe20000000800 */
[C---:B----4-:R-:W-:Y:S03]  /*1d160*/  HMMA.16816.F32.BF16 R28, R40.reuse, R44, R28 ;  /* 0x0000002c281c723c */ /* 0x050fe6000004181c */
[--C-:B---3--:R-:W-:Y:S05]  /*1d170*/  FFMA.FTZ R61, R208, R36, -R65.reuse ;  /* 0x00000024d03d7223 */ /* 0x108fea0000010841 */
[----:B------:R-:W-:Y:S01]  /*1d180*/  HMMA.16816.F32.BF16 R32, R40, R46, R32 ;  /* 0x0000002e2820723c */ /* 0x000fe20000041820 */
[----:B------:R-:W3:Y:S01]  /*1d190*/  MUFU.EX2 R90, R61 ;  /* 0x0000003d005a7308 */ /* 0x000ee20000000800 */
[----:B------:R-:W-:Y:S01]  /*1d1a0*/  LDSM.16.MT88.4 R44, [R220+0x10000] ;  /* 0x01000000dc2c783b */ /* 0x000fe20000004200 */
[----:B------:R-:W-:Y:S02]  /*1d1b0*/  F2FP.BF16.F32.PACK_AB R40, R89, R88 ;  /* 0x000000585928723e */ /* 0x000fe400000010ff */
[----:B------:R-:W-:Y:S02]  /*1d1c0*/  F2FP.BF16.F32.PACK_AB R42, R94, R92 ;  /* 0x0000005c5e2a723e */ /* 0x000fe400000010ff */
[----:B-----5:R-:W-:Y:S02]  /*1d1d0*/  F2FP.BF16.F32.PACK_AB R41, R87, R86 ;  /* 0x000000565729723e */ /* 0x020fe400000010ff */
[----:B---3--:R-:W-:Y:S01]  /*1d1e0*/  F2FP.BF16.F32.PACK_AB R43, R90, R91 ;  /* 0x0000005b5a2b723e */ /* 0x008fe200000010ff */
[----:B------:R-:W3:Y:S06]  /*1d1f0*/  LDSM.16.MT88.4 R60, [R64+0x5800] ;  /* 0x00580000403c783b */ /* 0x000eec0000004200 */
[C---:B-1----:R-:W-:Y:S03]  /*1d200*/  HMMA.16816.F32.BF16 R4, R40.reuse, R48, R4 ;  /* 0x000000302804723c */ /* 0x042fe60000041804 */
[----:B------:R-:W-:Y:S01]  /*1d210*/  FFMA.FTZ R48, R0, R162, R80 ;  /* 0x000000a200307223 */ /* 0x000fe20000010050 */
[-CC-:B------:R-:W-:Y:S01]  /*1d220*/  FFMA.FTZ R49, R210, R36.reuse, -R65.reuse ;  /* 0x00000024d2317223 */ /* 0x180fe20000010841 */
[-CC-:B------:R-:W-:Y:S03]  /*1d230*/  FFMA.FTZ R0, R211, R36.reuse, -R65.reuse ;  /* 0x00000024d3007223 */ /* 0x180fe60000010841 */
[C---:B------:R-:W-:Y:S01]  /*1d240*/  HMMA.16816.F32.BF16 R8, R40.reuse, R50, R8 ;  /* 0x000000322808723c */ /* 0x040fe20000041808 */
[----:B------:R-:W-:Y:S07]  /*1d250*/  MUFU.EX2 R78, R49 ;  /* 0x00000031004e7308 */ /* 0x000fee0000000800 */
[C---:B--2---:R-:W-:Y:S03]  /*1d260*/  HMMA.16816.F32.BF16 R12, R40.reuse, R52, R12 ;  /* 0x00000034280c723c */ /* 0x044fe6000004180c */
[----:B------:R-:W-:Y:S01]  /*1d270*/  FADD.FTZ R52, R81, R48 ;  /* 0x0000003051347221 */ /* 0x000fe20000010000 */
[-C--:B------:R-:W-:Y:S01]  /*1d280*/  FFMA.FTZ R48, R212, R36.reuse, -R65 ;  /* 0x00000024d4307223 */ /* 0x080fe20000010841 */
[----:B------:R1:W2:Y:S01]  /*1d290*/  MUFU.EX2 R81, R0 ;  /* 0x0000000000517308 */ /* 0x0002a20000000800 */
[----:B------:R-:W-:Y:S01]  /*1d2a0*/  FADD.FTZ R53, R161, R179 ;  /* 0x000000b3a1357221 */ /* 0x000fe20000010000 */
[----:B------:R-:W-:Y:S01]  /*1d2b0*/  FADD.FTZ R52, R164, R52 ;  /* 0x00000034a4347221 */ /* 0x000fe20000010000 */
[C---:B------:R-:W-:Y:S07]  /*1d2c0*/  HMMA.16816.F32.BF16 R16, R40.reuse, R54, R16 ;  /* 0x000000362810723c */ /* 0x040fee0000041810 */
[----:B------:R4:W-:Y:S01]  /*1d2d0*/  MUFU.EX2 R79, R48 ;  /* 0x00000030004f7308 */ /* 0x0009e20000000800 */
[----:B------:R-:W-:Y:S01]  /*1d2e0*/  FADD.FTZ R53, R174, R53 ;  /* 0x00000035ae357221 */ /* 0x000fe20000010000 */
[C---:B------:R-:W-:Y:S03]  /*1d2f0*/  HMMA.16816.F32.BF16 R20, R40.reuse, R56, R20 ;  /* 0x000000382814723c */ /* 0x040fe60000041814 */
[-CC-:B-1----:R-:W-:Y:S05]  /*1d300*/  FFMA.FTZ R0, R213, R36.reuse, -R65.reuse ;  /* 0x00000024d5007223 */ /* 0x182fea0000010841 */
[----:B------:R1:W5:Y:S01]  /*1d310*/  MUFU.EX2 R80, R0 ;  /* 0x0000000000507308 */ /* 0x0003620000000800 */
[C---:B------:R-:W-:Y:S01]  /*1d320*/  HMMA.16816.F32.BF16 R24, R40.reuse, R58, R24 ;  /* 0x0000003a2818723c */ /* 0x040fe20000041818 */
[----:B----4-:R-:W4:Y:S08]  /*1d330*/  LDSM.16.MT88.4 R48, [R152+0x10000] ;  /* 0x010000009830783b */ /* 0x010f300000004200 */
[----:B------:R-:W-:Y:S01]  /*1d340*/  MUFU.EX2 R59, R249 ;  /* 0x000000f9003b7308 */ /* 0x000fe20000000800 */
[----:B------:R-:W-:Y:S01]  /*1d350*/  FFMA.FTZ R58, R214, R36, -R65 ;  /* 0x00000024d63a7223 */ /* 0x000fe20000010841 */
[C---:B---3--:R-:W-:Y:S03]  /*1d360*/  HMMA.16816.F32.BF16 R28, R40.reuse, R60, R28 ;  /* 0x0000003c281c723c */ /* 0x048fe6000004181c */
[----:B-1----:R-:W-:Y:S01]  /*1d370*/  FADD.FTZ R0, R165, R52 ;  /* 0x00000034a5007221 */ /* 0x002fe20000010000 */
[----:B------:R-:W-:Y:S04]  /*1d380*/  FADD.FTZ R52, R158, R53 ;  /* 0x000000359e347221 */ /* 0x000fe80000010000 */
[----:B------:R-:W-:Y:S03]  /*1d390*/  HMMA.16816.F32.BF16 R32, R40, R62, R32 ;  /* 0x0000003e2820723c */ /* 0x000fe60000041820 */
[----:B------:R-:W-:Y:S01]  /*1d3a0*/  FADD.FTZ R56, R157, R52 ;  /* 0x000000349d387221 */ /* 0x000fe20000010000 */
[----:B------:R-:W-:Y:S01]  /*1d3b0*/  F2FP.BF16.F32.PACK_AB R40, R82, R83 ;  /* 0x000000535228723e */ /* 0x000fe200000010ff */
[----:B------:R-:W1:Y:S01]  /*1d3c0*/  LDSM.16.MT88.4 R52, [R3+0x6000] ;  /* 0x006000000334783b */ /* 0x000e620000004200 */
[----:B------:R-:W-:Y:S01]  /*1d3d0*/  F2FP.BF16.F32.PACK_AB R42, R85, R84 ;  /* 0x00000054552a723e */ /* 0x000fe200000010ff */
[----:B------:R-:W-:Y:S01]  /*1d3e0*/  FADD.FTZ R0, R153, R0 ;  /* 0x0000000099007221 */ /* 0x000fe20000010000 */
[----:B--2---:R-:W-:Y:S01]  /*1d3f0*/  F2FP.BF16.F32.PACK_AB R41, R81, R78 ;  /* 0x0000004e5129723e */ /* 0x004fe200000010ff */
[----:B------:R-:W-:Y:S01]  /*1d400*/  FADD.FTZ R56, R159, R56 ;  /* 0x000000389f387221 */ /* 0x000fe20000010000 */
[----:B-----5:R-:W-:Y:S01]  /*1d410*/  F2FP.BF16.F32.PACK_AB R43, R80, R79 ;  /* 0x0000004f502b723e */ /* 0x020fe200000010ff */
[----:B------:R-:W-:Y:S04]  /*1d420*/  FADD.FTZ R0, R156, R0 ;  /* 0x000000009c007221 */ /* 0x000fe80000010000 */
[----:B------:R-:W-:Y:S02]  /*1d430*/  FADD.FTZ R0, R155, R0 ;  /* 0x000000009b007221 */ /* 0x000fe40000010000 */
[C---:B------:R-:W-:Y:S03]  /*1d440*/  HMMA.16816.F32.BF16 R4, R40.reuse, R44, R4 ;  /* 0x0000002c2804723c */ /* 0x040fe60000041804 */
[----:B------:R-:W-:Y:S01]  /*1d450*/  FADD.FTZ R44, R160, R56 ;  /* 0x00000038a02c7221 */ /* 0x000fe20000010000 */
[----:B------:R-:W-:Y:S01]  /*1d460*/  FADD.FTZ R0, R154, R0 ;  /* 0x000000009a007221 */ /* 0x000fe20000010000 */
[----:B------:R-:W-:Y:S02]  /*1d470*/  LDSM.16.MT88.4 R160, [R220+0x11800] ;  /* 0x01180000dca0783b */ /* 0x000fe40000004200 */
[----:B------:R-:W-:Y:S01]  /*1d480*/  FADD.FTZ R56, R173, R44 ;  /* 0x0000002cad387221 */ /* 0x000fe20000010000 */
[C---:B------:R-:W-:Y:S03]  /*1d490*/  HMMA.16816.F32.BF16 R8, R40.reuse, R46, R8 ;  /* 0x0000002e2808723c */ /* 0x040fe60000041808 */
[----:B------:R-:W-:Y:S01]  /*1d4a0*/  FADD.FTZ R0, R75, R0 ;  /* 0x000000004b007221 */ /* 0x000fe20000010000 */
[----:B------:R-:W-:Y:S01]  /*1d4b0*/  FADD.FTZ R56, R172, R56 ;  /* 0x00000038ac387221 */ /* 0x000fe20000010000 */
[----:B------:R-:W2:Y:S01]  /*1d4c0*/  LDSM.16.MT88.4 R44, [R64+0x6000] ;  /* 0x00600000402c783b */ /* 0x000ea20000004200 */
[----:B------:R-:W-:Y:S01]  /*1d4d0*/  MUFU.EX2 R75, R244 ;  /* 0x000000f4004b7308 */ /* 0x000fe20000000800 */
[----:B------:R-:W-:Y:S01]  /*1d4e0*/  FADD.FTZ R0, R151, R0 ;  /* 0x0000000097007221 */ /* 0x000fe20000010000 */
[C---:B----4-:R-:W-:Y:S03]  /*1d4f0*/  HMMA.16816.F32.BF16 R12, R40.reuse, R48, R12 ;  /* 0x00000030280c723c */ /* 0x050fe6000004180c */
[----:B------:R-:W-:Y:S01]  /*1d500*/  FADD.FTZ R56, R171, R56 ;  /* 0x00000038ab387221 */ /* 0x000fe20000010000 */
[----:B------:R-:W-:Y:S04]  /*1d510*/  FADD.FTZ R0, R77, R0 ;  /* 0x000000004d007221 */ /* 0x000fe80000010000 */
[----:B------:R-:W-:Y:S01]  /*1d520*/  MUFU.EX2 R77, R241 ;  /* 0x000000f1004d7308 */ /* 0x000fe20000000800 */
[----:B------:R-:W-:Y:S01]  /*1d530*/  FADD.FTZ R48, R168, R56 ;  /* 0x00000038a8307221 */ /* 0x000fe20000010000 */
[C---:B------:R-:W-:Y:S03]  /*1d540*/  HMMA.16816.F32.BF16 R16, R40.reuse, R50, R16 ;  /* 0x000000322810723c */ /* 0x040fe60000041810 */
[----:B------:R-:W-:Y:S01]  /*1d550*/  FADD.FTZ R0, R76, R0 ;  /* 0x000000004c007221 */ /* 0x000fe20000010000 */
[----:B------:R-:W-:Y:S04]  /*1d560*/  FADD.FTZ R48, R73, R48 ;  /* 0x0000003049307221 */ /* 0x000fe80000010000 */
[----:B------:R-:W3:Y:S01]  /*1d570*/  MUFU.EX2 R76, R242 ;  /* 0x000000f2004c7308 */ /* 0x000ee20000000800 */
[----:B------:R-:W-:Y:S01]  /*1d580*/  FADD.FTZ R56, R70, R0 ;  /* 0x0000000046387221 */ /* 0x000fe20000010000 */
[C---:B-1----:R-:W-:Y:S03]  /*1d590*/  HMMA.16816.F32.BF16 R20, R40.reuse, R52, R20 ;  /* 0x000000342814723c */ /* 0x042fe60000041814 */
[----:B------:R-:W-:Y:S01]  /*1d5a0*/  FADD.FTZ R0, R74, R48 ;  /* 0x000000304a007221 */ /* 0x000fe20000010000 */
[-CC-:B------:R-:W-:Y:S01]  /*1d5b0*/  FFMA.FTZ R52, R215, R36.reuse, -R65.reuse ;  /* 0x00000024d7347223 */ /* 0x180fe20000010841 */
[-C--:B------:R-:W-:Y:S01]  /*1d5c0*/  FFMA.FTZ R53, R216, R36.reuse, -R65 ;  /* 0x00000024d8357223 */ /* 0x080fe20000010841 */
[----:B------:R-:W1:Y:S01]  /*1d5d0*/  LDSM.16.MT88.4 R48, [R220+0x10800] ;  /* 0x01080000dc30783b */ /* 0x000e620000004200 */
[----:B------:R-:W-:Y:S01]  /*1d5e0*/  FADD.FTZ R56, R72, R56 ;  /* 0x0000003848387221 */ /* 0x000fe20000010000 */
[C---:B------:R-:W-:Y:S01]  /*1d5f0*/  HMMA.16816.F32.BF16 R24, R40.reuse, R54, R24 ;  /* 0x000000362818723c */ /* 0x040fe20000041818 */
[----:B------:R-:W-:Y:S02]  /*1d600*/  MUFU.EX2 R73, R52 ;  /* 0x0000003400497308 */ /* 0x000fe40000000800 */
[----:B------:R-:W-:Y:S01]  /*1d610*/  FADD.FTZ R57, R149, R0 ;  /* 0x0000000095397221 */ /* 0x000fe20000010000 */
[----:B------:R-:W-:Y:S07]  /*1d620*/  FADD.FTZ R0, R148, R56 ;  /* 0x0000003894007221 */ /* 0x000fee0000010000 */
[----:B------:R4:W-:Y:S01]  /*1d630*/  MUFU.EX2 R70, R53 ;  /* 0x0000003500467308 */ /* 0x0009e20000000800 */
[----:B------:R-:W-:Y:S01]  /*1d640*/  FADD.FTZ R56, R150, R57 ;  /* 0x0000003996387221 */ /* 0x000fe20000010000 */
[----:B------:R-:W-:Y:S01]  /*1d650*/  FADD.FTZ R57, R147, R0 ;  /* 0x0000000093397221 */ /* 0x000fe20000010000 */
[----:B------:R-:W-:Y:S07]  /*1d660*/  FFMA.FTZ R0, R217, R36, -R65 ;  /* 0x00000024d9007223 */ /* 0x000fee0000010841 */
[----:B------:R-:W5:Y:S01]  /*1d670*/  MUFU.EX2 R74, R243 ;  /* 0x000000f3004a7308 */ /* 0x000f620000000800 */
[----:B------:R-:W-:Y:S01]  /*1d680*/  FADD.FTZ R56, R142, R56 ;  /* 0x000000388e387221 */ /* 0x000fe20000010000 */
[----:B------:R-:W-:Y:S01]  /*1d690*/  FADD.FTZ R57, R71, R57 ;  /* 0x0000003947397221 */ /* 0x000fe20000010000 */
[C---:B--2---:R-:W-:Y:S07]  /*1d6a0*/  HMMA.16816.F32.BF16 R28, R40.reuse, R44, R28 ;  /* 0x0000002c281c723c */ /* 0x044fee000004181c */
[----:B------:R2:W1:Y:S01]  /*1d6b0*/  MUFU.EX2 R71, R0 ;  /* 0x0000000000477308 */ /* 0x0004620000000800 */
[----:B------:R-:W-:Y:S09]  /*1d6c0*/  FADD.FTZ R44, R144, R56 ;  /* 0x00000038902c7221 */ /* 0x000ff20000010000 */
[----:B------:R-:W1:Y:S01]  /*1d6d0*/  MUFU.EX2 R72, R58 ;  /* 0x0000003a00487308 */ /* 0x000e620000000800 */
[----:B----4-:R-:W4:Y:S01]  /*1d6e0*/  LDSM.16.MT88.4 R52, [R152+0x10800] ;  /* 0x010800009834783b */ /* 0x010f220000004200 */
[----:B------:R-:W-:Y:S03]  /*1d6f0*/  HMMA.16816.F32.BF16 R32, R40, R46, R32 ;  /* 0x0000002e2820723c */ /* 0x000fe60000041820 */
[----:B---3--:R-:W-:Y:S02]  /*1d700*/  F2FP.BF16.F32.PACK_AB R40, R76, R77 ;  /* 0x0000004d4c28723e */ /* 0x008fe400000010ff */
[----:B-----5:R-:W-:Y:S01]  /*1d710*/  F2FP.BF16.F32.PACK_AB R42, R75, R74 ;  /* 0x0000004a4b2a723e */ /* 0x020fe200000010ff */
[----:B--2---:R-:W-:Y:S01]  /*1d720*/  FADD.FTZ R0, R141, R57 ;  /* 0x000000398d007221 */ /* 0x004fe20000010000 */
[----:B------:R-:W-:Y:S01]  /*1d730*/  FADD.FTZ R57, R145, R44 ;  /* 0x0000002c91397221 */ /* 0x000fe20000010000 */
[----:B-1----:R-:W-:Y:S01]  /*1d740*/  F2FP.BF16.F32.PACK_AB R43, R71, R70 ;  /* 0x00000046472b723e */ /* 0x002fe200000010ff */
[----:B------:R-:W1:Y:S01]  /*1d750*/  LDSM.16.MT88.4 R44, [R3+0x6800] ;  /* 0x00680000032c783b */ /* 0x000e620000004200 */
[----:B------:R-:W-:Y:S01]  /*1d760*/  F2FP.BF16.F32.PACK_AB R41, R73, R72 ;  /* 0x000000484929723e */ /* 0x000fe200000010ff */
[----:B------:R-:W-:Y:S01]  /*1d770*/  FADD.FTZ R56, R140, R0 ;  /* 0x000000008c387221 */ /* 0x000fe20000010000 */
[----:B------:R-:W-:Y:S01]  /*1d780*/  FADD.FTZ R0, R146, R57 ;  /* 0x0000003992007221 */ /* 0x000fe20000010000 */
[-C--:B------:R-:W-:Y:S02]  /*1d790*/  FFMA.FTZ R58, R218, R36.reuse, -R65 ;  /* 0x00000024da3a7223 */ /* 0x080fe40000010841 */
[----:B------:R-:W-:Y:S01]  /*1d7a0*/  FADD.FTZ R56, R143, R56 ;  /* 0x000000388f387221 */ /* 0x000fe20000010000 */
[----:B------:R-:W-:Y:S01]  /*1d7b0*/  FADD.FTZ R57, R133, R0 ;  /* 0x0000000085397221 */ /* 0x000fe20000010000 */
[C---:B------:R-:W-:Y:S01]  /*1d7c0*/  HMMA.16816.F32.BF16 R4, R40.reuse, R48, R4 ;  /* 0x000000302804723c */ /* 0x040fe20000041804 */
[----:B------:R-:W-:Y:S01]  /*1d7d0*/  LDSM.16.MT88.4 R144, [R3+0x7800] ;  /* 0x007800000390783b */ /* 0x000fe20000004200 */
[----:B------:R-:W-:Y:S01]  /*1d7e0*/  MUFU.EX2 R62, R58 ;  /* 0x0000003a003e7308 */ /* 0x000fe20000000800 */
[----:B------:R-:W-:Y:S01]  /*1d7f0*/  FADD.FTZ R48, R137, R57 ;  /* 0x0000003989307221 */ /* 0x000fe20000010000 */
[----:B------:R-:W-:Y:S08]  /*1d800*/  FADD.FTZ R0, R131, R56 ;  /* 0x0000003883007221 */ /* 0x000ff00000010000 */
[----:B------:R-:W2:Y:S01]  /*1d810*/  MUFU.EX2 R58, R250 ;  /* 0x000000fa003a7308 */ /* 0x000ea20000000800 */
[----:B------:R-:W-:Y:S01]  /*1d820*/  FADD.FTZ R56, R138, R48 ;  /* 0x000000308a387221 */ /* 0x000fe20000010000 */
[C---:B------:R-:W-:Y:S01]  /*1d830*/  HMMA.16816.F32.BF16 R8, R40.reuse, R50, R8 ;  /* 0x000000322808723c */ /* 0x040fe20000041808 */
[----:B------:R-:W3:Y:S02]  /*1d840*/  LDSM.16.MT88.4 R48, [R64+0x6800] ;  /* 0x006800004030783b */ /* 0x000ee40000004200 */
[----:B------:R-:W-:Y:S01]  /*1d850*/  FADD.FTZ R0, R69, R0 ;  /* 0x0000000045007221 */ /* 0x000fe20000010000 */
[----:B------:R-:W-:Y:S04]  /*1d860*/  FADD.FTZ R56, R139, R56 ;  /* 0x000000388b387221 */ /* 0x000fe80000010000 */
[----:B------:R-:W-:Y:S01]  /*1d870*/  MUFU.EX2 R69, R245 ;  /* 0x000000f500457308 */ /* 0x000fe20000000800 */
[----:B------:R-:W-:Y:S01]  /*1d880*/  FADD.FTZ R0, R136, R0 ;  /* 0x0000000088007221 */ /* 0x000fe20000010000 */
[----:B------:R-:W-:Y:S08]  /*1d890*/  FADD.FTZ R56, R68, R56 ;  /* 0x0000003844387221 */ /* 0x000ff00000010000 */
[----:B------:R-:W5:Y:S01]  /*1d8a0*/  MUFU.EX2 R68, R246 ;  /* 0x000000f600447308 */ /* 0x000f620000000800 */
[----:B------:R-:W-:Y:S01]  /*1d8b0*/  FADD.FTZ R0, R132, R0 ;  /* 0x0000000084007221 */ /* 0x000fe20000010000 */
[C---:B----4-:R-:W-:Y:S03]  /*1d8c0*/  HMMA.16816.F32.BF16 R12, R40.reuse, R52, R12 ;  /* 0x00000034280c723c */ /* 0x050fe6000004180c */
[----:B------:R-:W-:Y:S01]  /*1d8d0*/  FADD.FTZ R52, R128, R56 ;  /* 0x0000003880347221 */ /* 0x000fe20000010000 */
[----:B--2---:R-:W-:Y:S01]  /*1d8e0*/  F2FP.BF16.F32.PACK_AB R136, R58, R59 ;  /* 0x0000003b3a88723e */ /* 0x004fe200000010ff */
[----:B------:R-:W-:Y:S01]  /*1d8f0*/  FADD.FTZ R0, R66, R0 ;  /* 0x0000000042007221 */ /* 0x000fe20000010000 */
[----:B------:R-:W-:Y:S02]  /*1d900*/  IMAD.MOV.U32 R132, RZ, RZ, R2 ;  /* 0x000000ffff847224 */ /* 0x000fe400078e0002 */
[----:B------:R-:W-:Y:S01]  /*1d910*/  FADD.FTZ R57, R129, R52 ;  /* 0x0000003481397221 */ /* 0x000fe20000010000 */
[C---:B------:R-:W-:Y:S01]  /*1d920*/  HMMA.16816.F32.BF16 R16, R40.reuse, R54, R16 ;  /* 0x000000362810723c */ /* 0x040fe20000041810 */
[----:B------:R-:W2:Y:S01]  /*1d930*/  LDSM.16.MT88.4 R52, [R220+0x11000] ;  /* 0x01100000dc34783b */ /* 0x000ea20000004200 */
[----:B------:R-:W-:Y:S01]  /*1d940*/  MUFU.EX2 R66, R247 ;  /* 0x000000f700427308 */ /* 0x000fe20000000800 */
[----:B------:R-:W-:Y:S01]  /*1d950*/  FADD.FTZ R0, R67, R0 ;  /* 0x0000000043007221 */ /* 0x000fe20000010000 */
[----:B------:R-:W-:Y:S08]  /*1d960*/  FADD.FTZ R57, R130, R57 ;  /* 0x0000003982397221 */ /* 0x000ff00000010000 */
[----:B------:R-:W4:Y:S01]  /*1d970*/  MUFU.EX2 R67, R248 ;  /* 0x000000f800437308 */ /* 0x000f220000000800 */
[----:B------:R-:W-:Y:S01]  /*1d980*/  FADD.FTZ R0, R126, R0 ;  /* 0x000000007e007221 */ /* 0x000fe20000010000 */
[C---:B-1----:R-:W-:Y:S03]  /*1d990*/  HMMA.16816.F32.BF16 R20, R40.reuse, R44, R20 ;  /* 0x0000002c2814723c */ /* 0x042fe60000041814 */
[-CC-:B------:R-:W-:Y:S01]  /*1d9a0*/  FFMA.FTZ R44, R219, R36.reuse, -R65.reuse ;  /* 0x00000024db2c7223 */ /* 0x180fe20000010841 */
[-C--:B------:R-:W-:Y:S01]  /*1d9b0*/  FFMA.FTZ R45, R231, R36.reuse, -R65 ;  /* 0x00000024e72d7223 */ /* 0x080fe20000010841 */
[----:B------:R-:W-:Y:S01]  /*1d9c0*/  FADD.FTZ R56, R127, R0 ;  /* 0x000000007f387221 */ /* 0x000fe20000010000 */
[----:B------:R-:W-:Y:S02]  /*1d9d0*/  FADD.FTZ R0, R119, R57 ;  /* 0x0000003977007221 */ /* 0x000fe40000010000 */
[----:B------:R-:W1:Y:S01]  /*1d9e0*/  MUFU.EX2 R63, R44 ;  /* 0x0000002c003f7308 */ /* 0x000e620000000800 */
[C---:B------:R-:W-:Y:S09]  /*1d9f0*/  HMMA.16816.F32.BF16 R24, R40.reuse, R46, R24 ;  /* 0x0000002e2818723c */ /* 0x040ff20000041818 */
[----:B------:R5:W-:Y:S01]  /*1da00*/  MUFU.EX2 R60, R45 ;  /* 0x0000002d003c7308 */ /* 0x000be20000000800 */
[----:B------:R-:W-:Y:S01]  /*1da10*/  FADD.FTZ R57, R120, R0 ;  /* 0x0000000078397221 */ /* 0x000fe20000010000 */
[----:B------:R-:W-:Y:S01]  /*1da20*/  FFMA.FTZ R0, R236, R36, -R65 ;  /* 0x00000024ec007223 */ /* 0x000fe20000010841 */
[----:B------:R-:W-:Y:S01]  /*1da30*/  FADD.FTZ R56, R118, R56 ;  /* 0x0000003876387221 */ /* 0x000fe20000010000 */
[C---:B---3--:R-:W-:Y:S06]  /*1da40*/  HMMA.16816.F32.BF16 R28, R40.reuse, R48, R28 ;  /* 0x00000030281c723c */ /* 0x048fec000004181c */
[----:B------:R3:W2:Y:S01]  /*1da50*/  MUFU.EX2 R61, R0 ;  /* 0x00000000003d7308 */ /* 0x0006a20000000800 */
[----:B------:R-:W-:Y:S01]  /*1da60*/  FADD.FTZ R56, R121, R56 ;  /* 0x0000003879387221 */ /* 0x000fe20000010000 */
[----:B------:R-:W-:Y:S01]  /*1da70*/  FADD.FTZ R57, R124, R57 ;  /* 0x000000397c397221 */ /* 0x000fe20000010000 */
[----:B------:R-:W-:Y:S01]  /*1da80*/  HMMA.16816.F32.BF16 R32, R40, R50, R32 ;  /* 0x000000322820723c */ /* 0x000fe20000041820 */
[----:B-----5:R-:W5:Y:S02]  /*1da90*/  LDSM.16.MT88.4 R44, [R152+0x11000] ;  /* 0x01100000982c783b */ /* 0x020f640000004200 */
[----:B------:R-:W-:Y:S01]  /*1daa0*/  FADD.FTZ R48, R125, R57 ;  /* 0x000000397d307221 */ /* 0x000fe20000010000 */
[----:B------:R-:W-:Y:S03]  /*1dab0*/  F2FP.BF16.F32.PACK_AB R40, R68, R69 ;  /* 0x000000454428723e */ /* 0x000fe600000010ff */
[----:B------:R-:W-:Y:S01]  /*1dac0*/  MUFU.EX2 R57, R252 ;  /* 0x000000fc00397308 */ /* 0x000fe20000000800 */
[----:B----4-:R-:W-:Y:S01]  /*1dad0*/  F2FP.BF16.F32.PACK_AB R42, R67, R66 ;  /* 0x00000042432a723e */ /* 0x010fe200000010ff */
[----:B---3--:R-:W-:Y:S01]  /*1dae0*/  FADD.FTZ R0, R123, R56 ;  /* 0x000000387b007221 */ /* 0x008fe20000010000 */
[----:B------:R-:W-:Y:S01]  /*1daf0*/  FADD.FTZ R56, R110, R48 ;  /* 0x000000306e387221 */ /* 0x000fe20000010000 */
[----:B-1----:R-:W-:Y:S01]  /*1db00*/  F2FP.BF16.F32.PACK_AB R41, R63, R62 ;  /* 0x0000003e3f29723e */ /* 0x002fe200000010ff */
[----:B------:R-:W1:Y:S01]  /*1db10*/  LDSM.16.MT88.4 R48, [R3+0x7000] ;  /* 0x007000000330783b */ /* 0x000e620000004200 */
[----:B------:R-:W-:Y:S01]  /*1db20*/  FADD.FTZ R0, R122, R0 ;  /* 0x000000007a007221 */ /* 0x000fe20000010000 */
[----:B--2---:R-:W-:Y:S01]  /*1db30*/  F2FP.BF16.F32.PACK_AB R43, R61, R60 ;  /* 0x0000003c3d2b723e */ /* 0x004fe200000010ff */
[----:B------:R-:W-:Y:S02]  /*1db40*/  FADD.FTZ R56, R115, R56 ;  /* 0x0000003873387221 */ /* 0x000fe40000010000 */
[----:B------:R-:W-:Y:S03]  /*1db50*/  FADD.FTZ R0, R111, R0 ;  /* 0x000000006f007221 */ /* 0x000fe60000010000 */
[----:B------:R-:W-:Y:S01]  /*1db60*/  LDSM.16.MT88.4 R152, [R152+0x11800] ;  /* 0x011800009898783b */ /* 0x000fe20000004200 */
[C---:B------:R-:W-:Y:S03]  /*1db70*/  HMMA.16816.F32.BF16 R4, R40.reuse, R52, R4 ;  /* 0x000000342804723c */ /* 0x040fe60000041804 */
[----:B------:R-:W-:Y:S01]  /*1db80*/  FADD.FTZ R0, R113, R0 ;  /* 0x0000000071007221 */ /* 0x000fe20000010000 */
[----:B------:R-:W-:Y:S03]  /*1db90*/  FADD.FTZ R52, R116, R56 ;  /* 0x0000003874347221 */ /* 0x000fe60000010000 */
[----:B------:R-:W-:Y:S01]  /*1dba0*/  FADD.FTZ R0, R114, R0 ;  /* 0x0000000072007221 */ /* 0x000fe20000010000 */
[C---:B------:R-:W-:Y:S03]  /*1dbb0*/  HMMA.16816.F32.BF16 R8, R40.reuse, R54, R8 ;  /* 0x000000362808723c */ /* 0x040fe60000041808 */
[----:B------:R-:W-:Y:S01]  /*1dbc0*/  FADD.FTZ R56, R117, R52 ;  /* 0x0000003475387221 */ /* 0x000fe20000010000 */
[----:B------:R-:W-:Y:S01]  /*1dbd0*/  FADD.FTZ R0, R112, R0 ;  /* 0x0000000070007221 */ /* 0x000fe20000010000 */
[----:B------:R-:W2:Y:S02]  /*1dbe0*/  LDSM.16.MT88.4 R52, [R64+0x7000] ;  /* 0x007000004034783b */ /* 0x000ea40000004200 */
[----:B------:R-:W-:Y:S01]  /*1dbf0*/  FADD.FTZ R56, R105, R56 ;  /* 0x0000003869387221 */ /* 0x000fe20000010000 */
[----:B------:R-:W-:Y:S03]  /*1dc00*/  FADD.FTZ R0, R102, R0 ;  /* 0x0000000066007221 */ /* 0x000fe60000010000 */
[----:B------:R-:W-:Y:S01]  /*1dc10*/  FADD.FTZ R56, R107, R56 ;  /* 0x000000386b387221 */ /* 0x000fe20000010000 */
[----:B------:R-:W-:Y:S01]  /*1dc20*/  FADD.FTZ R0, R103, R0 ;  /* 0x0000000067007221 */ /* 0x000fe20000010000 */
[C---:B-----5:R-:W-:Y:S03]  /*1dc30*/  HMMA.16816.F32.BF16 R12, R40.reuse, R44, R12 ;  /* 0x0000002c280c723c */ /* 0x060fe6000004180c */
[----:B------:R-:W-:Y:S01]  /*1dc40*/  FADD.FTZ R44, R108, R56 ;  /* 0x000000386c2c7221 */ /* 0x000fe20000010000 */
[----:B------:R-:W-:Y:S01]  /*1dc50*/  FADD.FTZ R0, R106, R0 ;  /* 0x000000006a007221 */ /* 0x000fe20000010000 */
[----:B------:R-:W3:Y:S02]  /*1dc60*/  MUFU.EX2 R56, R251 ;  /* 0x000000fb00387308 */ /* 0x000ee40000000800 */
[----:B------:R-:W-:Y:S01]  /*1dc70*/  FADD.FTZ R44, R109, R44 ;  /* 0x0000002c6d2c7221 */ /* 0x000fe20000010000 */
[C---:B------:R-:W-:Y:S03]  /*1dc80*/  HMMA.16816.F32.BF16 R16, R40.reuse, R46, R16 ;  /* 0x0000002e2810723c */ /* 0x040fe60000041810 */
[----:B------:R-:W-:Y:S01]  /*1dc90*/  FADD.FTZ R45, R104, R0 ;  /* 0x00000000682d7221 */ /* 0x000fe20000010000 */
[----:B------:R-:W-:Y:S01]  /*1dca0*/  FADD.FTZ R0, R95, R44 ;  /* 0x0000002c5f007221 */ /* 0x000fe20000010000 */
[-C--:B------:R-:W-:Y:S02]  /*1dcb0*/  FFMA.FTZ R44, R238, R36.reuse, -R65 ;  /* 0x00000024ee2c7223 */ /* 0x080fe40000010841 */
[----:B------:R-:W-:Y:S01]  /*1dcc0*/  FADD.FTZ R46, R93, R45 ;  /* 0x0000002d5d2e7221 */ /* 0x000fe20000010000 */
[C---:B-1----:R-:W-:Y:S03]  /*1dcd0*/  HMMA.16816.F32.BF16 R20, R40.reuse, R48, R20 ;  /* 0x000000302814723c */ /* 0x042fe60000041814 */
[----:B------:R-:W-:Y:S01]  /*1dce0*/  FADD.FTZ R47, R96, R0 ;  /* 0x00000000602f7221 */ /* 0x000fe20000010000 */
[-CC-:B------:R-:W-:Y:S01]  /*1dcf0*/  FFMA.FTZ R45, R237, R36.reuse, -R65.reuse ;  /* 0x00000024ed2d7223 */ /* 0x180fe20000010841 */
[----:B------:R-:W-:Y:S01]  /*1dd00*/  FFMA.FTZ R65, R38, R36, -R65 ;  /* 0x0000002426417223 */ /* 0x000fe20000010841 */
[----:B------:R-:W-:Y:S01]  /*1dd10*/  FADD.FTZ R0, R97, R46 ;  /* 0x0000002e61007221 */ /* 0x000fe20000010000 */
[----:B------:R-:W-:Y:S01]  /*1dd20*/  FADD.FTZ R36, R100, R47 ;  /* 0x0000002f64247221 */ /* 0x000fe20000010000 */
[C---:B------:R-:W-:Y:S01]  /*1dd30*/  HMMA.16816.F32.BF16 R24, R40.reuse, R50, R24 ;  /* 0x000000322818723c */ /* 0x040fe20000041818 */
[----:B------:R-:W-:Y:S02]  /*1dd40*/  MUFU.EX2 R44, R44 ;  /* 0x0000002c002c7308 */ /* 0x000fe40000000800 */
[----:B------:R-:W-:Y:S01]  /*1dd50*/  FADD.FTZ R0, R99, R0 ;  /* 0x0000000063007221 */ /* 0x000fe20000010000 */
[----:B------:R-:W-:Y:S07]  /*1dd60*/  FADD.FTZ R36, R101, R36 ;  /* 0x0000002465247221 */ /* 0x000fee0000010000 */
[----:B------:R-:W1:Y:S01]  /*1dd70*/  MUFU.EX2 R65, R65 ;  /* 0x0000004100417308 */ /* 0x000e620000000800 */
[----:B---3--:R-:W-:Y:S01]  /*1dd80*/  F2FP.BF16.F32.PACK_AB R138, R57, R56 ;  /* 0x00000038398a723e */ /* 0x008fe200000010ff */
[----:B------:R-:W-:Y:S01]  /*1dd90*/  FADD.FTZ R0, R98, R0 ;  /* 0x0000000062007221 */ /* 0x000fe20000010000 */
[C---:B--2---:R-:W-:Y:S07]  /*1dda0*/  HMMA.16816.F32.BF16 R28, R40.reuse, R52, R28 ;  /* 0x00000034281c723c */ /* 0x044fee000004181c */
[----:B------:R-:W2:Y:S01]  /*1ddb0*/  MUFU.EX2 R45, R45 ;  /* 0x0000002d002d7308 */ /* 0x000ea20000000800 */
[----:B------:R-:W-:Y:S01]  /*1ddc0*/  FADD.FTZ R36, R88, R36 ;  /* 0x0000002458247221 */ /* 0x000fe20000010000 */
[----:B------:R-:W-:Y:S01]  /*1ddd0*/  FADD.FTZ R0, R86, R0 ;  /* 0x0000000056007221 */ /* 0x000fe20000010000 */
[----:B------:R-:W-:Y:S02]  /*1dde0*/  IMAD.MOV.U32 R88, RZ, RZ, R2 ;  /* 0x000000ffff587224 */ /* 0x000fe400078e0002 */
[----:B------:R-:W-:Y:S01]  /*1ddf0*/  FADD.FTZ R38, R89, R36 ;  /* 0x0000002459267221 */ /* 0x000fe20000010000 */
[----:B------:R-:W-:Y:S03]  /*1de00*/  HMMA.16816.F32.BF16 R32, R40, R54, R32 ;  /* 0x000000362820723c */ /* 0x000fe60000041820 */
[----:B------:R-:W-:Y:S01]  /*1de10*/  FADD.FTZ R36, R87, R0 ;  /* 0x0000000057247221 */ /* 0x000fe20000010000 */
[----:B------:R-:W-:Y:S01]  /*1de20*/  FADD.FTZ R0, R92, R38 ;  /* 0x000000265c007221 */ /* 0x000fe20000010000 */
[----:B-1----:R-:W-:Y:S01]  /*1de30*/  F2FP.BF16.F32.PACK_AB R139, R65, R39 ;  /* 0x00000027418b723e */ /* 0x002fe200000010ff */
[----:B------:R-:W-:Y:S02]  /*1de40*/  IMAD.MOV.U32 R2, RZ, RZ, R37 ;  /* 0x000000ffff027224 */ /* 0x000fe400078e0025 */
        /* <DEDUP_REMOVED lines=42> */
[----:B------:R-:W-:Y:S02]  /*1e0f0*/  FADD.FTZ R0, R44, R0 ;  /* 0x000000002c007221 */ /* 0x000fe40000010000 */
[----:B------:R1:W-:Y:S02]  /*1e100*/  STL [R1+0x48], R3 ;  /* 0x0000480301007387 */ /* 0x0003e40000100800 */
[----:B------:R-:W-:Y:S04]  /*1e110*/  FADD.FTZ R0, R39, R0 ;  /* 0x0000000027007221 */ /* 0x000fe80000010000 */
[----:B------:R-:W-:Y:S05]  /*1e120*/  FADD.FTZ R0, R65, R0 ;  /* 0x0000000041007221 */ /* 0x000fea0000010000 */
[----:B------:R1:W-:Y:S04]  /*1e130*/  STL [R1+0x54], R0 ;  /* 0x0000540001007387 */ /* 0x0003e80000100800 */
[----:B------:R1:W-:Y:S01]  /*1e140*/  STL [R1+0x2c], R221 ;  /* 0x00002cdd01007387 */ /* 0x0003e20000100800 */
[----:B------:R-:W-:Y:S05]  /*1e150*/  @P0 BRA `(.L_x_2285) ;  /* 0xffffff7c00580947 */ /* 0x000fea000383ffff */
.L_x_2278:
[----:B------:R2:W5:Y:S04]  /*1e160*/  LDL R8, [R1+0x48] ;  /* 0x0000480001087983 */ /* 0x0005680000100800 */
[----:B------:R2:W5:Y:S04]  /*1e170*/  LDL R6, [R1+0x54] ;  /* 0x0000540001067983 */ /* 0x0005680000100800 */
[----:B------:R2:W5:Y:S01]  /*1e180*/  LD.E R24, desc[UR4][R134.64+0xd8] ;  /* 0x0000d80486187980 */ /* 0x000562000c101900 */
[----:B------:R-:W-:Y:S01]  /*1e190*/  UMOV UR6, 0xffffffff ;  /* 0xffffffff00067882 */ /* 0x000fe20000000000 */
[----:B------:R-:W-:-:S02]  /*1e1a0*/  MOV R7, 0x20 ;  /* 0x0000002000077802 */ /* 0x000fc40000000f00 */
[----:B------:R-:W-:Y:S05]  /*1e1b0*/  BRA.DIV UR6, `(.L_x_2286) ;  /* 0x0000000e06d87947 */ /* 0x000fea000b800000 */
[----:B-----5:R-:W3:Y:S04]  /*1e1c0*/  SHFL.BFLY PT, R5, R8, 0x2, 0x1f ;  /* 0x0c401f0008057f89 */ /* 0x020ee800000e0000 */
[----:B------:R-:W4:Y:S01]  /*1e1d0*/  SHFL.BFLY PT, R2, R6, 0x2, 0x1f ;  /* 0x0c401f0006027f89 */ /* 0x000f2200000e0000 */
[----:B---3--:R-:W-:Y:S01]  /*1e1e0*/  FADD.FTZ R5, R5, R8 ;  /* 0x0000000805057221 */ /* 0x008fe20000010000 */
[----:B----4-:R-:W-:-:S04]  /*1e1f0*/  FADD.FTZ R2, R2, R6 ;  /* 0x0000000602027221 */ /* 0x010fc80000010000 */
[----:B------:R-:W3:Y:S04]  /*1e200*/  SHFL.BFLY PT, R22, R5, 0x1, 0x1f ;  /* 0x0c201f0005167f89 */ /* 0x000ee800000e0000 */
[----:B-1----:R1:W4:Y:S01]  /*1e210*/  SHFL.BFLY PT, R3, R2, 0x1, 0x1f ;  /* 0x0c201f0002037f89 */ /* 0x00232200000e0000 */
[----:B---3--:R-:W-:-:S07]  /*1e220*/  FADD.FTZ R22, R5, R22 ;  /* 0x0000001605167221 */ /* 0x008fce0000010000 */
.L_x_2299:
[----:B------:R-:W3:Y:S04]  /*1e230*/  LDL.LU R8, [R1+0x58] ;  /* 0x0000580001087983 */ /* 0x000ee80000300800 */
[----:B------:R-:W5:Y:S04]  /*1e240*/  LDL.LU R6, [R1+0x50] ;  /* 0x0000500001067983 */ /* 0x000f680000300800 */
[----:B------:R-:W2:Y:S01]  /*1e250*/  LDL.LU R9, [R1+0x60] ;  /* 0x0000600001097983 */ /* 0x000ea20000300800 */
[----:B------:R-:W1:Y:S01]  /*1e260*/  MUFU.RCP R0, R22 ;  /* 0x0000001600007308 */ /* 0x000e620000001000 */
[----:B------:R-:W-:Y:S01]  /*1e270*/  FSETP.NE.FTZ.AND P1, PT, R22, RZ, PT ;  /* 0x000000ff1600720b */ /* 0x000fe20003f35000 */
[----:B----4-:R-:W-:Y:S01]  /*1e280*/  FADD.FTZ R23, R2, R3 ;  /* 0x0000000302177221 */ /* 0x010fe20000010000 */
[----:B------:R-:W4:Y:S01]  /*1e290*/  S2R R5, SR_CgaCtaId ;  /* 0x0000000000057919 */ /* 0x000f220000008800 */
[C---:B------:R-:W-:Y:S01]  /*1e2a0*/  SHF.L.U32 R4, R225.reuse, 0x4, RZ ;  /* 0x00000004e1047819 */ /* 0x040fe200000006ff */
[----:B------:R-:W-:Y:S01]  /*1e2b0*/  IMAD.SHL.U32 R3, R225, 0x20, RZ ;  /* 0x00000020e1037824 */ /* 0x000fe200078e00ff */
[----:B------:R-:W-:Y:S01]  /*1e2c0*/  MOV R25, 0x400 ;  /* 0x0000040000197802 */ /* 0x000fe20000000f00 */
[----:B------:R-:W-:Y:S01]  /*1e2d0*/  IMAD.MOV.U32 R21, RZ, RZ, 0x10 ;  /* 0x00000010ff157424 */ /* 0x000fe200078e00ff */
[----:B------:R-:W-:Y:S01]  /*1e2e0*/  LOP3.LUT R4, R4, 0x1c0, RZ, 0xc0, !PT ;  /* 0x000001c004047812 */ /* 0x000fe200078ec0ff */
[----:B------:R-:W2:Y:S01]  /*1e2f0*/  LDL R26, [R1+0x160] ;  /* 0x00016000011a7983 */ /* 0x000ea20000100800 */
[----:B------:R-:W-:-:S02]  /*1e300*/  FSETP.NE.FTZ.AND P0, PT, R23, RZ, PT ;  /* 0x000000ff1700720b */ /* 0x000fc40003f15000 */
[----:B-1----:R-:W-:Y:S02]  /*1e310*/  FSEL R2, R0, 1, P1 ;  /* 0x3f80000000027808 */ /* 0x002fe40000800000 */
[----:B------:R-:W1:Y:S03]  /*1e320*/  MUFU.RCP R0, R23 ;  /* 0x0000001700007308 */ /* 0x000e660000001000 */
        /* <DEDUP_REMOVED lines=12> */
[----:B----4-:R-:W-:Y:S01]  /*1e3f0*/  LEA R25, R5, R25, 0x18 ;  /* 0x0000001905197211 */ /* 0x010fe200078ec0ff */
[C---:B------:R-:W-:Y:S01]  /*1e400*/  FMUL.FTZ R5, R2.reuse, R161 ;  /* 0x000000a102057220 */ /* 0x040fe20000410000 */
[C---:B------:R-:W-:Y:S01]  /*1e410*/  FMUL.FTZ R136, R2.reuse, R136 ;  /* 0x0000008802887220 */ /* 0x040fe20000410000 */
[----:B------:R-:W-:Y:S01]  /*1e420*/  FMUL.FTZ R16, R2, R137 ;  /* 0x0000008902107220 */ /* 0x000fe20000410000 */
[----:B-1----:R-:W-:-:S02]  /*1e430*/  FSEL R0, R0, 1, P0 ;  /* 0x3f80000000007808 */ /* 0x002fc40000000000 */
[----:B------:R-:W-:-:S03]  /*1e440*/  R2P PR, R225, 0x18 ;  /* 0x00000018e1007804 */ /* 0x000fc60000000000 */
        /* <DEDUP_REMOVED lines=14> */
[----:B------:R-:W-:-:S02]  /*1e530*/  SEL R7, R7, 0xffffffe0, !P3 ;  /* 0xffffffe007077807 */ /* 0x000fc40005800000 */
[----:B------:R-:W-:Y:S02]  /*1e540*/  SEL R21, R21, 0xfffffff0, !P2 ;  /* 0xfffffff015157807 */ /* 0x000fe40005000000 */
[----:B------:R-:W-:Y:S02]  /*1e550*/  F2FP.BF16.F32.PACK_AB R5, R5, R160 ;  /* 0x000000a00505723e */ /* 0x000fe400000010ff */
[----:B------:R-:W-:Y:S02]  /*1e560*/  F2FP.BF16.F32.PACK_AB R11, R11, R162 ;  /* 0x000000a20b0b723e */ /* 0x000fe400000010ff */
[----:B------:R-:W-:Y:S02]  /*1e570*/  F2FP.BF16.F32.PACK_AB R10, R10, R156 ;  /* 0x0000009c0a0a723e */ /* 0x000fe400000010ff */
[----:B------:R-:W-:Y:S02]  /*1e580*/  F2FP.BF16.F32.PACK_AB R14, R14, R154 ;  /* 0x0000009a0e0e723e */ /* 0x000fe400000010ff */
[----:B------:R-:W-:-:S02]  /*1e590*/  F2FP.BF16.F32.PACK_AB R13, R13, R148 ;  /* 0x000000940d0d723e */ /* 0x000fc400000010ff */
[----:B------:R-:W-:Y:S02]  /*1e5a0*/  F2FP.BF16.F32.PACK_AB R12, R12, R150 ;  /* 0x000000960c0c723e */ /* 0x000fe400000010ff */
[----:B------:R-:W-:Y:S02]  /*1e5b0*/  F2FP.BF16.F32.PACK_AB R20, R20, R144 ;  /* 0x000000901414723e */ /* 0x000fe400000010ff */
[----:B------:R-:W-:Y:S02]  /*1e5c0*/  F2FP.BF16.F32.PACK_AB R19, R19, R146 ;  /* 0x000000921313723e */ /* 0x000fe400000010ff */
[----:B------:R-:W-:Y:S02]  /*1e5d0*/  F2FP.BF16.F32.PACK_AB R18, R18, R140 ;  /* 0x0000008c1212723e */ /* 0x000fe400000010ff */
[----:B------:R-:W-:Y:S02]  /*1e5e0*/  F2FP.BF16.F32.PACK_AB R17, R17, R142 ;  /* 0x0000008e1111723e */ /* 0x000fe400000010ff */
[----:B------:R-:W-:-:S02]  /*1e5f0*/  F2FP.BF16.F32.PACK_AB R16, R16, R136 ;  /* 0x000000881010723e */ /* 0x000fc400000010ff */
[----:B------:R-:W-:Y:S02]  /*1e600*/  F2FP.BF16.F32.PACK_AB R15, R15, R138 ;  /* 0x0000008a0f0f723e */ /* 0x000fe400000010ff */
[----:B---3--:R-:W-:Y:S01]  /*1e610*/  LOP3.LUT R3, R8, 0x7c00, R3, 0xf8, !PT ;  /* 0x00007c0008037812 */ /* 0x008fe200078ef803 */
[----:B------:R-:W-:Y:S01]  /*1e620*/  FMUL.FTZ R8, R2, R153 ;  /* 0x0000009902087220 */ /* 0x000fe20000410000 */
[----:B-----5:R-:W-:Y:S02]  /*1e630*/  MOV R27, R6 ;  /* 0x00000006001b7202 */ /* 0x020fe40000000f00 */
[----:B--2---:R-:W-:Y:S01]  /*1e640*/  LOP3.LUT R2, R4, 0x38, R9, 0xf8, !PT ;  /* 0x0000003804027812 */ /* 0x004fe200078ef809 */
[----:B------:R-:W-:-:S03]  /*1e650*/  FMUL.FTZ R4, R0, R167 ;  /* 0x000000a700047220 */ /* 0x000fc60000410000 */
[----:B------:R-:W-:Y:S01]  /*1e660*/  LOP3.LUT R2, R3, R2, RZ, 0xfc, !PT ;  /* 0x0000000203027212 */ /* 0x000fe200078efcff */
[----:B------:R-:W-:Y:S01]  /*1e670*/  FMUL.FTZ R9, R0, R159 ;  /* 0x0000009f00097220 */ /* 0x000fe20000410000 */
[----:B------:R-:W-:Y:S02]  /*1e680*/  F2FP.BF16.F32.PACK_AB R0, R165, R164 ;  /* 0x000000a4a500723e */ /* 0x000fe400000010ff */
[----:B------:R-:W-:Y:S02]  /*1e690*/  LEA R2, R2, R25, 0x1 ;  /* 0x0000001902027211 */ /* 0x000fe400078e08ff */
[----:B------:R-:W-:Y:S02]  /*1e6a0*/  F2FP.BF16.F32.PACK_AB R4, R4, R166 ;  /* 0x000000a60404723e */ /* 0x000fe400000010ff */
[----:B------:R-:W-:Y:S01]  /*1e6b0*/  IADD3 R3, PT, PT, R7, R2, RZ ;  /* 0x0000000207037210 */ /* 0x000fe20007ffe0ff */
[----:B------:R1:W-:Y:S01]  /*1e6c0*/  STS [R2], R0 ;  /* 0x0000000002007388 */ /* 0x0003e20000000800 */
[----:B------:R-:W-:Y:S01]  /*1e6d0*/  IMAD.IADD R6, R21, 0x1, R2 ;  /* 0x0000000115067824 */ /* 0x000fe200078e0202 */
[----:B------:R-:W-:-:S02]  /*1e6e0*/  F2FP.BF16.F32.PACK_AB R9, R9, R158 ;  /* 0x0000009e0909723e */ /* 0x000fc400000010ff */
[----:B------:R2:W-:Y:S01]  /*1e6f0*/  STS [R2+0x400], R4 ;  /* 0x0004000402007388 */ /* 0x0005e20000000800 */
[----:B------:R-:W-:-:S03]  /*1e700*/  F2FP.BF16.F32.PACK_AB R8, R8, R152 ;  /* 0x000000980808723e */ /* 0x000fc600000010ff */
[----:B------:R-:W-:Y:S04]  /*1e710*/  STS [R6], R5 ;  /* 0x0000000506007388 */ /* 0x000fe80000000800 */
[----:B------:R-:W-:Y:S04]  /*1e720*/  STS [R6+0x400], R11 ;  /* 0x0004000b06007388 */ /* 0x000fe80000000800 */
[----:B------:R-:W-:Y:S01]  /*1e730*/  STS [R3], R10 ;  /* 0x0000000a03007388 */ /* 0x000fe20000000800 */
[C---:B-1----:R-:W-:Y:S02]  /*1e740*/  VIADD R0, R2.reuse, 0x40 ;  /* 0x0000004002007836 */ /* 0x042fe40000000000 */
[----:B------:R-:W-:Y:S01]  /*1e750*/  @P4 VIADD R0, R2, 0xffffffc0 ;  /* 0xffffffc002004836 */ /* 0x000fe20000000000 */
[----:B--2---:R-:W-:Y:S01]  /*1e760*/  IADD3 R4, PT, PT, R21, R3, RZ ;  /* 0x0000000315047210 */ /* 0x004fe20007ffe0ff */
[----:B------:R1:W-:Y:S03]  /*1e770*/  STS [R3+0x400], R9 ;  /* 0x0004000903007388 */ /* 0x0003e60000000800 */
[----:B------:R-:W-:Y:S01]  /*1e780*/  IADD3 R2, PT, PT, R7, R0, RZ ;  /* 0x0000000007027210 */ /* 0x000fe20007ffe0ff */
[----:B------:R-:W-:Y:S04]  /*1e790*/  STS [R4], R8 ;  /* 0x0000000804007388 */ /* 0x000fe80000000800 */
[----:B------:R-:W-:Y:S04]  /*1e7a0*/  STS [R4+0x400], R14 ;  /* 0x0004000e04007388 */ /* 0x000fe80000000800 */
[----:B------:R-:W-:Y:S04]  /*1e7b0*/  STS [R0], R13 ;  /* 0x0000000d00007388 */ /* 0x000fe80000000800 */
[----:B------:R2:W-:Y:S01]  /*1e7c0*/  STS [R0+0x400], R12 ;  /* 0x0004000c00007388 */ /* 0x0005e20000000800 */
[----:B-1----:R-:W-:-:S05]  /*1e7d0*/  IMAD.IADD R3, R21, 0x1, R0 ;  /* 0x0000000115037824 */ /* 0x002fca00078e0200 */
[----:B------:R-:W-:Y:S04]  /*1e7e0*/  STS [R3], R20 ;  /* 0x0000001403007388 */ /* 0x000fe80000000800 */
[----:B------:R-:W-:Y:S01]  /*1e7f0*/  STS [R3+0x400], R19 ;  /* 0x0004001303007388 */ /* 0x000fe20000000800 */
[----:B--2---:R-:W-:-:S03]  /*1e800*/  IADD3 R0, PT, PT, R21, R2, RZ ;  /* 0x0000000215007210 */ /* 0x004fc60007ffe0ff */
[----:B------:R-:W-:Y:S04]  /*1e810*/  STS [R2], R18 ;  /* 0x0000001202007388 */ /* 0x000fe80000000800 */
[----:B------:R1:W-:Y:S04]  /*1e820*/  STS [R2+0x400], R17 ;  /* 0x0004001102007388 */ /* 0x0003e80000000800 */
[----:B------:R-:W-:Y:S04]  /*1e830*/  STS [R0], R16 ;  /* 0x0000001000007388 */ /* 0x000fe80000000800 */
[----:B------:R2:W-:Y:S04]  /*1e840*/  STS [R0+0x400], R15 ;  /* 0x0004000f00007388 */ /* 0x0005e80000000800 */
[----:B-1----:R-:W3:Y:S04]  /*1e850*/  LD.E.64 R2, desc[UR4][R134.64+0x88] ;  /* 0x0000880486027980 */ /* 0x002ee8000c101b00 */
[----:B--2---:R-:W2:Y:S01]  /*1e860*/  LD.E.U8 R0, desc[UR4][R134.64+0x1c8] ;  /* 0x0001c80486007980 */ /* 0x004ea2000c101100 */
[----:B------:R-:W1:Y:S01]  /*1e870*/  S2R R38, SR_CTAID.Z ;  /* 0x0000000000267919 */ /* 0x000e620000002700 */
[----:B------:R-:W1:Y:S01]  /*1e880*/  S2R R39, SR_CTAID.Y ;  /* 0x0000000000277919 */ /* 0x000e620000002600 */
[----:B--2---:R-:W-:-:S13]  /*1e890*/  ISETP.NE.AND P3, PT, R0, RZ, PT ;  /* 0x000000ff0000720c */ /* 0x004fda0003f65270 */
[----:B------:R-:W1:Y:S04]  /*1e8a0*/  @!P3 LD.E R6, desc[UR4][R134.64+0x60] ;  /* 0x000060048606b980 */ /* 0x000e68000c101900 */
[----:B------:R-:W2:Y:S01]  /*1e8b0*/  @!P3 LD.E R12, desc[UR4][R134.64+0xb4] ;  /* 0x0000b404860cb980 */ /* 0x000ea2000c101900 */
[----:B------:R-:W4:Y:S01]  /*1e8c0*/  @P1 MUFU.LG2 R4, R22 ;  /* 0x0000001600041308 */ /* 0x000f220000000c00 */
[----:B------:R-:W-:-:S07]  /*1e8d0*/  LOP3.LUT R0, R27, 0x1c0, RZ, 0xc0, !PT ;  /* 0x000001c01b007812 */ /* 0x000fce00078ec0ff */
[----:B------:R-:W5:Y:S01]  /*1e8e0*/  @P0 MUFU.LG2 R5, R23 ;  /* 0x0000001700050308 */ /* 0x000f620000000c00 */
[--C-:B------:R-:W-:Y:S02]  /*1e8f0*/  SHF.R.U32.HI R13, RZ, 0x1, R225.reuse ;  /* 0x00000001ff0d7819 */ /* 0x100fe400000116e1 */
[----:B------:R-:W-:Y:S02]  /*1e900*/  ISETP.NE.AND P2, PT, R26, -0x1, PT ;  /* 0xffffffff1a00780c */ /* 0x000fe40003f45270 */
[--C-:B------:R-:W-:Y:S02]  /*1e910*/  LOP3.LUT R0, R0, 0x38, R225.reuse, 0xf8, !PT ;  /* 0x0000003800007812 */ /* 0x100fe400078ef8e1 */
[----:B------:R-:W-:Y:S02]  /*1e920*/  SHF.R.U32.HI R7, RZ, 0x2, R225 ;  /* 0x00000002ff077819 */ /* 0x000fe400000116e1 */
[----:B------:R-:W-:Y:S02]  /*1e930*/  LOP3.LUT R13, R13, 0x30, RZ, 0xc0, !PT ;  /* 0x000000300d0d7812 */ /* 0x000fe400078ec0ff */
[----:B------:R-:W-:-:S02]  /*1e940*/  LOP3.LUT R0, R0, R222, RZ, 0x3c, !PT ;  /* 0x000000de00007212 */ /* 0x000fc400078e3cff */
[----:B------:R-:W-:Y:S01]  /*1e950*/  LOP3.LUT R13, R13, 0x7, R7, 0xf8, !PT ;  /* 0x000000070d0d7812 */ /* 0x000fe200078ef807 */
[----:B----4-:R-:W-:Y:S01]  /*1e960*/  @P1 FMUL.FTZ R7, R4, 0.69314718246459960938 ;  /* 0x3f31721804071820 */ /* 0x010fe20000410000 */
[----:B------:R-:W-:Y:S01]  /*1e970*/  LOP3.LUT R0, R0, 0x1e00, R27, 0xf8, !PT ;  /* 0x00001e0000007812 */ /* 0x000fe200078ef81b */
[----:B------:R-:W-:Y:S01]  /*1e980*/  BSSY.RECONVERGENT B0, `(.L_x_2287) ;  /* 0x0000012000007945 */ /* 0x000fe20003800200 */
[----:B-----5:R-:W-:Y:S01]  /*1e990*/  @P0 FMUL.FTZ R5, R5, 0.69314718246459960938 ;  /* 0x3f31721805050820 */ /* 0x020fe20000410000 */
[----:B------:R-:W-:Y:S01]  /*1e9a0*/  IMAD.MOV.U32 R17, RZ, RZ, 0x7f800000 ;  /* 0x7f800000ff117424 */ /* 0x000fe200078e00ff */
[----:B------:R-:W-:Y:S01]  /*1e9b0*/  MOV R16, 0x7f800000 ;  /* 0x7f80000000107802 */ /* 0x000fe20000000f00 */
[C---:B------:R-:W-:Y:S01]  /*1e9c0*/  @P1 FFMA.FTZ R17, R24.reuse, R37, R7 ;  /* 0x0000002518111223 */ /* 0x040fe20000010007 */
[----:B------:R-:W-:Y:S01]  /*1e9d0*/  @P0 FFMA.FTZ R16, R24, R88, R5 ;  /* 0x0000005818100223 */ /* 0x000fe20000010005 */
[----:B------:R-:W-:Y:S01]  /*1e9e0*/  LEA R0, R0, R25, 0x1 ;  /* 0x0000001900007211 */ /* 0x000fe200078e08ff */
[----:B---3--:R-:W-:-:S02]  /*1e9f0*/  @P2 IMAD R18, R3, R26, RZ ;  /* 0x0000001a03122224 */ /* 0x008fc400078e02ff */
[----:B------:R-:W-:-:S04]  /*1ea00*/  @P2 IMAD.WIDE.U32 R14, R2, R26, RZ ;  /* 0x0000001a020e2225 */ /* 0x000fc800078e00ff */
[----:B-1----:R-:W-:-:S04]  /*1ea10*/  @!P3 IMAD R4, R6, R39, R38 ;  /* 0x000000270604b224 */ /* 0x002fc800078e0226 */
[----:B--2---:R-:W-:Y:S01]  /*1ea20*/  @!P3 IMAD R12, R4, R12, RZ ;  /* 0x0000000c040cb224 */ /* 0x004fe200078e02ff */
[----:B------:R-:W-:Y:S06]  /*1ea30*/  @!P3 BRA `(.L_x_2288) ;  /* 0x000000000018b947 */ /* 0x000fec0003800000 */
[----:B------:R-:W2:Y:S04]  /*1ea40*/  @!P2 LD.E R4, desc[UR4][R134.64+0xb4] ;  /* 0x0000b4048604a980 */ /* 0x000ea8000c101900 */
[----:B------:R-:W3:Y:S01]  /*1ea50*/  LD.E R5, desc[UR4][R134.64+0xd4] ;  /* 0x0000d40486057980 */ /* 0x000ee2000c101900 */
[----:B--2---:R-:W-:Y:S02]  /*1ea60*/  @!P2 IMAD R26, R4, R39, RZ ;  /* 0x00000027041aa224 */ /* 0x004fe400078e02ff */
[----:B---3--:R-:W-:-:S03]  /*1ea70*/  IMAD R4, R5, R38, RZ ;  /* 0x0000002605047224 */ /* 0x008fc600078e02ff */
[----:B------:R1:W-:Y:S02]  /*1ea80*/  @!P2 STL [R1+0x160], R26 ;  /* 0x0001601a0100a387 */ /* 0x0003e40000100800 */
[----:B------:R-:W-:Y:S02]  /*1ea90*/  IADD3 R12, PT, PT, R4, R26, RZ ;  /* 0x0000001a040c7210 */ /* 0x000fe40007ffe0ff */
.L_x_2288:
[----:B------:R-:W-:Y:S05]  /*1eaa0*/  BSYNC.RECONVERGENT B0 ;  /* 0x0000000000007941 */ /* 0x000fea0003800200 */
.L_x_2287:
        /* <DEDUP_REMOVED lines=16> */
[----:B--2---:R-:W-:Y:S01]  /*1ebb0*/  IMAD.IADD R0, R36, 0x1, R12 ;  /* 0x0000000124007824 */ /* 0x004fe200078e020c */
[C---:B-----5:R-:W-:Y:S01]  /*1ebc0*/  ISETP.GE.AND P3, PT, R13.reuse, R37, PT ;  /* 0x000000250d00720c */ /* 0x060fe20003f66270 */
[----:B------:R-:W-:-:S03]  /*1ebd0*/  VIADD R19, R13, 0x8 ;  /* 0x000000080d137836 */ /* 0x000fc60000000000 */
[C---:B------:R-:W-:Y:S02]  /*1ebe0*/  IADD3 R12, P0, PT, R0.reuse, R13, RZ ;  /* 0x0000000d000c7210 */ /* 0x040fe40007f1e0ff */
[----:B------:R-:W-:Y:S02]  /*1ebf0*/  ISETP.GE.AND P1, PT, R19, R37, PT ;  /* 0x000000251300720c */ /* 0x000fe40003f26270 */
[----:B------:R-:W-:Y:S02]  /*1ec00*/  LEA.HI.X.SX32 R0, R0, RZ, 0x1, P0 ;  /* 0x000000ff00007211 */ /* 0x000fe400000f0eff */
[----:B------:R-:W-:-:S04]  /*1ec10*/  LEA R4, P0, R12, R4, 0x2 ;  /* 0x000000040c047211 */ /* 0x000fc800078010ff */
[----:B------:R-:W-:-:S05]  /*1ec20*/  LEA.HI.X R5, R12, R5, R0, 0x2, P0 ;  /* 0x000000050c057211 */ /* 0x000fca00000f1400 */
[----:B------:R2:W-:Y:S04]  /*1ec30*/  @!P3 ST.E desc[UR4][R4.64], R17 ;  /* 0x000000110400b985 */ /* 0x0005e8000c101904 */
[----:B------:R2:W-:Y:S02]  /*1ec40*/  @!P1 ST.E desc[UR4][R4.64+0x20], R16 ;  /* 0x0000201004009985 */ /* 0x0005e4000c101904 */
.L_x_2290:
[----:B------:R-:W-:Y:S05]  /*1ec50*/  BSYNC.RECONVERGENT B0 ;  /* 0x0000000000007941 */ /* 0x000fea0003800200 */
.L_x_2289:
[----:B------:R-:W3:Y:S01]  /*1ec60*/  LD.E R12, desc[UR4][R134.64+0xc0] ;  /* 0x0000c004860c7980 */ /* 0x000ee2000c101900 */
[-C--:B--2--5:R-:W-:Y:S01]  /*1ec70*/  @!P2 IMAD R0, R7, R39.reuse, RZ ;  /* 0x000000270700a224 */ /* 0x0a4fe200078e02ff */
[----:B------:R-:W-:Y:S01]  /*1ec80*/  SHF.R.U32.HI R225, RZ, 0x3, R225 ;  /* 0x00000003ffe17819 */ /* 0x000fe200000116e1 */
[----:B------:R-:W-:Y:S01]  /*1ec90*/  @!P2 IMAD.WIDE.U32 R4, R6, R39, RZ ;  /* 0x000000270604a225 */ /* 0x000fe200078e00ff */
        /* <DEDUP_REMOVED lines=10> */
[----:B---3--:R-:W-:Y:S01]  /*1ed40*/  ISETP.GE.AND P1, PT, R222, R12, PT ;  /* 0x0000000cde00720c */ /* 0x008fe20003f26270 */
        /* <DEDUP_REMOVED lines=19> */
[----:B--2---:R-:W-:Y:S01]  /*1ee80*/  IADD3 R8, P0, PT, R225, 0x10, RZ ;  /* 0x00000010e1087810 */ /* 0x004fe20007f1e0ff */
        /* <DEDUP_REMOVED lines=9> */
[----:B-1----:R3:W-:Y:S02]  /*1ef20*/  ST.E.128 desc[UR4][R8.64], R24 ;  /* 0x0000001808007985 */ /* 0x0027e4000c101d04 */
.L_x_2292:
[----:B------:R-:W-:Y:S05]  /*1ef30*/  BSYNC.RECONVERGENT B0 ;  /* 0x0000000000007941 */ /* 0x000fea0003800200 */
.L_x_2291:
[----:B------:R-:W-:Y:S04]  /*1ef40*/  BSSY.RECONVERGENT B0, `(.L_x_2293) ;  /* 0x000000d000007945 */ /* 0x000fe80003800200 */
[----:B------:R-:W-:Y:S05]  /*1ef50*/  @P3 BRA `(.L_x_2294) ;  /* 0x00000000002c3947 */ /* 0x000fea0003800000 */
[----:B--23--:R-:W-:Y:S01]  /*1ef60*/  IADD3 R8, P0, PT, R225, 0x20, RZ ;  /* 0x00000020e1087810 */ /* 0x00cfe20007f1e0ff */
        /* <DEDUP_REMOVED lines=10> */
.L_x_2294:
[----:B------:R-:W-:Y:S05]  /*1f010*/  BSYNC.RECONVERGENT B0 ;  /* 0x0000000000007941 */ /* 0x000fea0003800200 */
.L_x_2293:
[----:B--23--:R-:W-:Y:S02]  /*1f020*/  MOV R8, 0x50 ;  /* 0x0000005000087802 */ /* 0x00cfe40000000f00 */
[----:B------:R-:W-:-:S03]  /*1f030*/  MOV R5, 0x0 ;  /* 0x0000000000057802 */ /* 0x000fc60000000f00 */
[----:B------:R-:W-:-:S04]  /*1f040*/  IMAD.MOV.U32 R4, RZ, RZ, R8 ;  /* 0x000000ffff047224 */ /* 0x000fc800078e0008 */
[----:B-1--4-:R-:W-:Y:S05]  /*1f050*/  @P1 RET.REL.NODEC R4 `(_ZN5flash24flash_fwd_splitkv_kernelI23Flash_fwd_kernel_traitsILi64ELi64ELi256ELi4ELb0ELb0EN7cutlass10bfloat16_tE19Flash_kernel_traitsILi64ELi64ELi256ELi4ES3_EELb0ELb1ELb0ELb0ELb0ELb0ELb0ELb0EEEvNS_16Flash_fwd_paramsE) ;  /* 0xfffffe0c04e81950 */ /* 0x012fea0003c3ffff */
[----:B------:R-:W-:-:S05]  /*1f060*/  IADD3 R4, P0, PT, R225, 0x30, RZ ;  /* 0x00000030e1047810 */ /* 0x000fca0007f1e0ff */
        /* <DEDUP_REMOVED lines=10> */
[----:B------:R-:W-:Y:S05]  /*1f110*/  RET.REL.NODEC R2 `(_ZN5flash24flash_fwd_splitkv_kernelI23Flash_fwd_kernel_traitsILi64ELi64ELi256ELi4ELb0ELb0EN7cutlass10bfloat16_tE19Flash_kernel_traitsILi64ELi64ELi256ELi4ES3_EELb0ELb1ELb0ELb0ELb0ELb0ELb0ELb0EEEvNS_16Flash_fwd_paramsE) ;  /* 0xfffffe0c02b87950 */ /* 0x000fea0003c3ffff */
.L_x_2286:
[----:B-1----:R-:W-:Y:S01]  /*1f120*/  IMAD.MOV.U32 R0, RZ, RZ, 0x2 ;  /* 0x00000002ff007424 */ /* 0x002fe200078e00ff */
[----:B-----5:R-:W-:Y:S01]  /*1f130*/  MOV R2, R8 ;  /* 0x0000000800027202 */ /* 0x020fe20000000f00 */
[----:B------:R-:W-:Y:S01]  /*1f140*/  IMAD.MOV.U32 R4, RZ, RZ, -0x1 ;  /* 0xffffffffff047424 */ /* 0x000fe200078e00ff */
[----:B------:R-:W-:-:S07]  /*1f150*/  MOV R3, 0x1f ;  /* 0x0000001f00037802 */ /* 0x000fce0000000f00 */
[----:B--2---:R-:W-:Y:S05]  /*1f160*/  WARPSYNC.COLLECTIVE R4, `(.L_x_2295) ;  /* 0x0000000004087348 */ /* 0x004fea0003c00000 */
[----:B------:R1:W3:Y:S02]  /*1f170*/  SHFL.BFLY P0, R0, R2, R0, R3 ;  /* 0x0c00000002007389 */ /* 0x0002e40000000003 */
[----:B-123--:R-:W-:Y:S05]  /*1f180*/  ENDCOLLECTIVE ;  /* 0x000000000000791b */ /* 0x00efea0003800000 */
.L_x_2295:
[----:B------:R-:W-:Y:S02]  /*1f190*/  MOV R5, R0 ;  /* 0x0000000000057202 */ /* 0x000fe40000000f00 */
[----:B------:R-:W-:-:S03]  /*1f1a0*/  MOV R0, 0x1 ;  /* 0x0000000100007802 */ /* 0x000fc60000000f00 */
[----:B------:R-:W-:-:S04]  /*1f1b0*/  FADD.FTZ R5, R5, R8 ;  /* 0x0000000805057221 */ /* 0x000fc80000010000 */
[----:B------:R-:W-:-:S07]  /*1f1c0*/  IMAD.MOV.U32 R2, RZ, RZ, R5 ;  /* 0x000000ffff027224 */ /* 0x000fce00078e0005 */
[----:B------:R-:W-:Y:S05]  /*1f1d0*/  WARPSYNC.COLLECTIVE R4, `(.L_x_2296) ;  /* 0x0000000004087348 */ /* 0x000fea0003c00000 */
[----:B------:R1:W2:Y:S02]  /*1f1e0*/  SHFL.BFLY P0, R0, R2, R0, R3 ;  /* 0x0c00000002007389 */ /* 0x0002a40000000003 */
[----:B-12---:R-:W-:Y:S05]  /*1f1f0*/  ENDCOLLECTIVE ;  /* 0x000000000000791b */ /* 0x006fea0003800000 */
.L_x_2296:
[----:B------:R-:W-:Y:S01]  /*1f200*/  IMAD.MOV.U32 R22, RZ, RZ, R0 ;  /* 0x000000ffff167224 */ /* 0x000fe200078e0000 */
[----:B------:R-:W-:Y:S02]  /*1f210*/  MOV R0, 0x2 ;  /* 0x0000000200007802 */ /* 0x000fe40000000f00 */
[----:B------:R-:W-:Y:S01]  /*1f220*/  MOV R2, R6 ;  /* 0x0000000600027202 */ /* 0x000fe20000000f00 */
[----:B------:R-:W-:-:S07]  /*1f230*/  FADD.FTZ R22, R5, R22 ;  /* 0x0000001605167221 */ /* 0x000fce0000010000 */
[----:B------:R-:W-:Y:S05]  /*1f240*/  WARPSYNC.COLLECTIVE R4, `(.L_x_2297) ;  /* 0x0000000004087348 */ /* 0x000fea0003c00000 */
[----:B------:R1:W2:Y:S02]  /*1f250*/  SHFL.BFLY P0, R0, R2, R0, R3 ;  /* 0x0c00000002007389 */ /* 0x0002a40000000003 */
[----:B-12---:R-:W-:Y:S05]  /*1f260*/  ENDCOLLECTIVE ;  /* 0x000000000000791b */ /* 0x006fea0003800000 */
.L_x_2297:
[----:B------:R-:W-:Y:S01]  /*1f270*/  IMAD.MOV.U32 R2, RZ, RZ, R0 ;  /* 0x000000ffff027224 */ /* 0x000fe200078e0000 */
[----:B------:R-:W-:-:S03]  /*1f280*/  MOV R0, 0x1 ;  /* 0x0000000100007802 */ /* 0x000fc60000000f00 */
[----:B------:R-:W-:-:S07]  /*1f290*/  FADD.FTZ R2, R2, R6 ;  /* 0x0000000602027221 */ /* 0x000fce0000010000 */
[----:B------:R-:W-:Y:S05]  /*1f2a0*/  WARPSYNC.COLLECTIVE R4, `(.L_x_2298) ;  /* 0x0000000004087348 */ /* 0x000fea0003c00000 */
[----:B------:R1:W2:Y:S02]  /*1f2b0*/  SHFL.BFLY P0, R0, R2, R0, R3 ;  /* 0x0c00000002007389 */ /* 0x0002a40000000003 */
[----:B-12---:R-:W-:Y:S05]  /*1f2c0*/  ENDCOLLECTIVE ;  /* 0x000000000000791b */ /* 0x006fea0003800000 */
.L_x_2298:
[----:B------:R-:W-:Y:S01]  /*1f2d0*/  MOV R3, R0 ;  /* 0x0000000000037202 */ /* 0x000fe20000000f00 */
[----:B------:R-:W-:Y:S06]  /*1f2e0*/  BRA `(.L_x_2299) ;  /* 0xffffffec00d07947 */ /* 0x000fec000383ffff */
.L_x_2300:
        /* <DEDUP_REMOVED lines=9> */
.L_x_14732:


//--------------------- .text._ZN5flash24flash_fwd_splitkv_kernelI23Flash_fwd_kernel_traitsILi64ELi64ELi256ELi4ELb0ELb0EN7cutlass10bfloat16_tE19Flash_kernel_traitsILi64ELi64ELi256ELi4ES3_EELb0ELb1ELb0ELb0ELb0ELb1ELb0ELb0EEEvNS_16Flash_fwd_paramsE --------------------------
	.section	.text._ZN5flash24flash_fwd_splitkv_kernelI23Flash_fwd_kernel_traitsILi64ELi64ELi256ELi4ELb0ELb0EN7cutlass10bfloat16_tE19Flash_kernel_traitsILi64ELi64ELi256ELi4ES3_EELb0ELb1ELb0ELb0ELb0ELb1ELb0ELb0EEEvNS_16Flash_fwd_paramsE,"ax",@progbits
	.align	128
        .global         _ZN5flash24flash_fwd_splitkv_kernelI23Flash_fwd_kernel_traitsILi64ELi64ELi256ELi4ELb0ELb0EN7cutlass10bfloat16_tE19Flash_kernel_traitsILi64ELi64ELi256ELi4ES3_EELb0ELb1ELb0ELb0ELb0ELb1ELb0ELb0EEEvNS_16Flash_fwd_paramsE
        .type           _ZN5flash24flash_fwd_splitkv_kernelI23Flash_fwd_kernel_traitsILi64ELi64ELi256ELi4ELb0ELb0EN7cutlass10bfloat16_tE19Flash_kernel_traitsILi64ELi64ELi256ELi4ES3_EELb0ELb1ELb0ELb0ELb0ELb1ELb0ELb0EEEvNS_16Flash_fwd_paramsE,@function
        .size           _ZN5flash24flash_fwd_splitkv_kernelI23Flash_fwd_kernel_traitsILi64ELi64ELi256ELi4ELb0ELb0EN7cutlass10bfloat16_tE19Flash_kernel_traitsILi64ELi64ELi256ELi4ES3_EELb0ELb1ELb0ELb0ELb0ELb1ELb0ELb0EEEvNS_16Flash_fwd_paramsE,(.L_x_14733 - _ZN5flash24flash_fwd_splitkv_kernelI23Flash_fwd_kernel_traitsILi64ELi64ELi256ELi4ELb0ELb0EN7cutlass10bfloat16_tE19Flash_kernel_traitsILi64ELi64ELi256ELi4ES3_EELb0ELb1ELb0ELb0ELb0ELb1ELb0ELb0EEEvNS_16Flash_fwd_paramsE)
        .other          _ZN5flash24flash_fwd_splitkv_kernelI23Flash_fwd_kernel_traitsILi64ELi64ELi256ELi4ELb0ELb0EN7cutlass10bfloat16_tE19Flash_kernel_traitsILi64ELi64ELi256ELi4ES3_EELb0ELb1ELb0ELb0ELb0ELb1ELb0ELb0EEEvNS_16Flash_fwd_paramsE,@"STO_CUDA_ENTRY STV_DEFAULT"
_ZN5flash24flash_fwd_splitkv_kernelI23Flash_fwd_kernel_traitsILi64ELi64ELi256ELi4ELb0ELb0EN7cutlass10bfloat16_tE19Flash_kernel_traitsILi64ELi64ELi256ELi4ES3_EELb0ELb1ELb0ELb0ELb0ELb1ELb0ELb0EEEvNS_16Flash_fwd_paramsE:
.text._ZN5flash24flash_fwd_splitkv_kernelI23Flash_fwd_kernel_traitsILi64ELi64ELi256ELi4ELb0ELb0EN7cutlass10bfloat16_tE19Flash_kernel_traitsILi64ELi64ELi256ELi4ES3_EELb0ELb1ELb0ELb0ELb0ELb1ELb0ELb0EEEvNS_16Flash_fwd_paramsE:
        /* <DEDUP_REMOVED lines=8> */
[----:B-1-34-:R-:W-:Y:S05]  /*0080*/  CALL.REL.NOINC `($_ZN5flash24flash_fwd_splitkv_kernelI23Flash_fwd_kernel_traitsILi64ELi64ELi256ELi4ELb0ELb0EN7cutlass10bfloat16_tE19Flash_kernel_traitsILi64ELi64ELi256ELi4ES3_EELb0ELb1ELb0ELb0ELb0ELb1ELb0ELb0EEEvNS_16Flash_fwd_paramsE$_ZN5flash30compute_attn_1rowblock_splitkvI23Flash_fwd_kernel_traitsILi64ELi64ELi256ELi4ELb0ELb0EN7cutlass10bfloat16_tE19Flash_kernel_traitsILi64ELi64ELi256ELi4ES3_EELb0ELb1ELb0ELb0ELb0ELb1ELb0ELb0ENS_16Flash_fwd_paramsEEEvRKT8_iiiii) ;  /* 0x0000000000087944 */ /* 0x01afea0003c00000 */
[----:B------:R-:W-:Y:S05]  /*0090*/  BSYNC.RECONVERGENT B3 ;  /* 0x0000000000037941 */ /* 0x000fea0003800200 */
.L_x_2301:
[----:B------:R-:W-:Y:S05]  /*00a0*/  EXIT ;  /* 0x000000000000794d */ /* 0x000fea0003800000 */
        .type           $_ZN5flash24flash_fwd_splitkv_kernelI23Flash_fwd_kernel_traitsILi64ELi64ELi256ELi4ELb0ELb0EN7cutlass10bfloat16_tE19Flash_kernel_traitsILi64ELi64ELi256ELi4ES3_EELb0ELb1ELb0ELb0ELb0ELb1ELb0ELb0EEEvNS_16Flash_fwd_paramsE$_ZN5flash30compute_attn_1rowblock_splitkvI23Flash_fwd_kernel_traitsILi64ELi64ELi256ELi4ELb0ELb0EN7cutlass10bfloat16_tE19Flash_kernel_traitsILi64ELi64ELi256ELi4ES3_EELb0ELb1ELb0ELb0ELb0ELb1ELb0ELb0ENS_16Flash_fwd_paramsEEEvRKT8_iiiii,@function
        .size           $_ZN5flash24flash_fwd_splitkv_kernelI23Flash_fwd_kernel_traitsILi64ELi64ELi256ELi4ELb0ELb0EN7cutlass10bfloat16_tE19Flash_kernel_traitsILi64ELi64ELi256ELi4ES3_EELb0ELb1ELb0ELb0ELb0ELb1ELb0ELb0EEEvNS_16Flash_fwd_paramsE$_ZN5flash30compute_attn_1rowblock_splitkvI23Flash_fwd_kernel_traitsILi64ELi64ELi256ELi4ELb0ELb0EN7cutlass10bfloat16_tE19Flash_kernel_traitsILi64ELi64ELi256ELi4ES3_EELb0ELb1ELb0ELb0ELb0ELb1ELb0ELb0ENS_16Flash_fwd_paramsEEEvRKT8_iiiii,(.L_x_14733 - $_ZN5flash24flash_fwd_splitkv_kernelI23Flash_fwd_kernel_traitsILi64ELi64ELi256ELi4ELb0ELb0EN7cutlass10bfloat16_tE19Flash_kernel_traitsILi64ELi64ELi256ELi4ES3_EELb0ELb1ELb0ELb0ELb0ELb1ELb0ELb0EEEvNS_16Flash_fwd_paramsE$_ZN5flash30compute_attn_1rowblock_splitkvI23Flash_fwd_kernel_traitsILi64ELi64ELi256ELi4ELb0ELb0EN7cutlass10bfloat16_tE19Flash_kernel_traitsILi64ELi64ELi256ELi4ES3_EELb0ELb1ELb0ELb0ELb0ELb1ELb0ELb0ENS_16Flash_fwd_paramsEEEvRKT8_iiiii)
$_ZN5flash24flash_fwd_splitkv_kernelI23Flash_fwd_kernel_traitsILi64ELi64ELi256ELi4ELb0ELb0EN7cutlass10bfloat16_tE19Flash_kernel_traitsILi64ELi64ELi256ELi4ES3_EELb0ELb1ELb0ELb0ELb0ELb1ELb0ELb0EEEvNS_16Flash_fwd_paramsE$_ZN5flash30compute_attn_1rowblock_splitkvI23Flash_fwd_kernel_traitsILi64ELi64ELi256ELi4ELb0ELb0EN7cutlass10bfloat16_tE19Flash_kernel_traitsILi64ELi64ELi256ELi4ES3_EELb0ELb1ELb0ELb0ELb0ELb1ELb0ELb0ENS_16Flash_fwd_paramsEEEvRKT8_iiiii:
[----:B------:R-:W1:Y:S02]  /*00b0*/  LDCU.64 UR4, c[0x0][0x358] ;  /* 0x00006b00ff0477ac */ /* 0x000e640008000a00 */
[----:B-1----:R-:W2:Y:S04]  /*00c0*/  LD.E.64 R14, desc[UR4][R2.64+0xe0] ;  /* 0x0000e004020e7980 */ /* 0x002ea8000c101b00 */
[----:B------:R-:W3:Y:S04]  /*00d0*/  LD.E.64 R6, desc[UR4][R2.64+0xe8] ;  /* 0x0000e80402067980 */ /* 0x000ee8000c101b00 */
[----:B------:R-:W4:Y:S04]  /*00e0*/  LD.E.64 R10, desc[UR4][R2.64+0xf0] ;  /* 0x0000f004020a7980 */ /* 0x000f28000c101b00 */
[----:B------:R-:W4:Y:S01]  /*00f0*/  LD.E.64 R8, desc[UR4][R2.64+0xf8] ;  /* 0x0000f80402087980 */ /* 0x000f22000c101b00 */
[----:B------:R-:W-:Y:S01]  /*0100*/  IMAD.MOV.U32 R233, RZ, RZ, -0x1 ;  /* 0xffffffffffe97424 */ /* 0x000fe200078e00ff */
[----:B--2---:R-:W-:-:S02]  /*0110*/  ISETP.NE.U32.AND P4, PT, R14, RZ, PT ;  /* 0x000000ff0e00720c */ /* 0x004fc40003f85070 */
[----:B---3--:R-:W-:Y:S02]  /*0120*/  ISETP.NE.U32.AND P3, PT, R6, RZ, PT ;  /* 0x000000ff0600720c */ /* 0x008fe40003f65070 */
[----:B------:R-:W-:Y:S02]  /*0130*/  ISETP.NE.AND.EX P4, PT, R15, RZ, PT, P4 ;  /* 0x000000ff0f00720c */ /* 0x000fe40003f85340 */
[----:B------:R-:W-:-:S11]  /*0140*/  ISETP.NE.AND.EX P3, PT, R7, RZ, PT, P3 ;  /* 0x000000ff0700720c */ /* 0x000fd60003f65330 */
[----:B------:R-:W5:Y:S04]  /*0150*/  @!P4 LD.E R190, desc[UR4][R2.64+0xb4] ;  /* 0x0000b40402bec980 */ /* 0x000f68000c101900 */
[----:B------:R-:W5:Y:S01]  /*0160*/  @!P3 LD.E R189, desc[UR4][R2.64+0xb8] ;  /* 0x0000b80402bdb980 */ /* 0x000f62000c101900 */
[----:B------:R-:W-:Y:S02]  /*0170*/  ISETP.NE.U32.AND P2, PT, R14, RZ, PT ;  /* 0x000000ff0e00720c */ /* 0x000fe40003f45070 */
[----:B----4-:R-:W-:Y:S02]  /*0180*/  ISETP.NE.U32.AND P1, PT, R10, RZ, PT ;  /* 0x000000ff0a00720c */ /* 0x010fe40003f25070 */
[----:B------:R-:W-:Y:S02]  /*0190*/  ISETP.NE.AND.EX P2, PT, R15, RZ, PT, P2 ;  /* 0x000000ff0f00720c */ /* 0x000fe40003f45320 */
[----:B------:R-:W-:Y:S01]  /*01a0*/  ISETP.NE.AND.EX P1, PT, R11, RZ, PT, P1 ;  /* 0x000000ff0b00720c */ /* 0x000fe20003f25310 */
[----:B------:R-:W-:-:S04]  /*01b0*/  IMAD.WIDE.U32 R14, R230, 0x4, R14 ;  /* 0x00000004e60e7825 */ /* 0x000fc800078e000e */
[----:B------:R-:W-:Y:S01]  /*01c0*/  IMAD.SHL.U32 R4, R230, 0x4, RZ ;  /* 0x00000004e6047824 */ /* 0x000fe200078e00ff */
[----:B------:R-:W-:Y:S01]  /*01d0*/  SHF.R.U32.HI R0, RZ, 0x1e, R230 ;  /* 0x0000001eff007819 */ /* 0x000fe200000116e6 */
[----:B------:R-:W5:Y:S04]  /*01e0*/  @P4 LD.E R5, desc[UR4][R14.64+0x4] ;  /* 0x000004040e054980 */ /* 0x000f68000c101900 */
[----:B------:R1:W5:Y:S01]  /*01f0*/  @P2 LD.E R233, desc[UR4][R14.64] ;  /* 0x000000040ee92980 */ /* 0x000362000c101900 */
[----:B------:R-:W-:Y:S02]  /*0200*/  ISETP.NE.U32.AND P2, PT, R6, RZ, PT ;  /* 0x000000ff0600720c */ /* 0x000fe40003f45070 */
[----:B------:R-:W-:Y:S02]  /*0210*/  @P1 IADD3 R12, P0, PT, R10, R4, RZ ;  /* 0x000000040a0c1210 */ /* 0x000fe40007f1e0ff */
[----:B------:R-:W-:-:S03]  /*0220*/  ISETP.NE.AND.EX P2, PT, R7, RZ, PT, P2 ;  /* 0x000000ff0700720c */ /* 0x000fc60003f45320 */
[----:B------:R-:W-:Y:S02]  /*0230*/  @P1 IMAD.X R13, R11, 0x1, R0, P0 ;  /* 0x000000010b0d1824 */ /* 0x000fe400000e0600 */
[----:B------:R-:W-:Y:S01]  /*0240*/  IMAD.MOV.U32 R11, RZ, RZ, RZ ;  /* 0x000000ffff0b7224 */ /* 0x000fe200078e00ff */
[----:B------:R-:W-:Y:S01]  /*0250*/  ISETP.NE.U32.AND P0, PT, R8, RZ, PT ;  /* 0x000000ff0800720c */ /* 0x000fe20003f05070 */
[----:B------:R-:W-:Y:S04]  /*0260*/  BSSY.RECONVERGENT B0, `(.L_x_2302) ;  /* 0x000000b000007945 */ /* 0x000fe80003800200 */
[----:B------:R2:W5:Y:S01]  /*0270*/  @P1 LD.E R11, desc[UR4][R12.64] ;  /* 0x000000040c0b1980 */ /* 0x000562000c101900 */
[----:B------:R-:W-:Y:S02]  /*0280*/  ISETP.NE.AND.EX P0, PT, R9, RZ, PT, P0 ;  /* 0x000000ff0900720c */ /* 0x000fe40003f05300 */
[----:B-1----:R-:W-:-:S05]  /*0290*/  IADD3 R14, P1, PT, R6, R4, RZ ;  /* 0x00000004060e7210 */ /* 0x002fca0007f3e0ff */
[----:B------:R-:W-:Y:S02]  /*02a0*/  IMAD.X R15, R7, 0x1, R0, P1 ;  /* 0x00000001070f7824 */ /* 0x000fe400008e0600 */
[----:B--2---:R-:W-:Y:S01]  /*02b0*/  IMAD.MOV.U32 R13, RZ, RZ, -0x1 ;  /* 0xffffffffff0d7424 */ /* 0x004fe200078e00ff */
[----:B------:R-:W-:Y:S06]  /*02c0*/  @!P2 BRA `(.L_x_2303) ;  /* 0x000000000010a947 */ /* 0x000fec0003800000 */
[----:B------:R-:W2:Y:S02]  /*02d0*/  LD.E.U8 R6, desc[UR4][R2.64+0x1b2] ;  /* 0x0001b20402067980 */ /* 0x000ea4000c101100 */
[----:B--2---:R-:W-:-:S13]  /*02e0*/  ISETP.NE.AND P1, PT, R6, RZ, PT ;  /* 0x000000ff0600720c */ /* 0x004fda0003f25270 */
[----:B------:R-:W-:Y:S05]  /*02f0*/  @!P1 BRA `(.L_x_2303) ;  /* 0x0000000000049947 */ /* 0x000fea0003800000 */
[----:B------:R1:W5:Y:S02]  /*0300*/  LD.E R13, desc[UR4][R14.64] ;  /* 0x000000040e0d7980 */ /* 0x000364000c101900 */
.L_x_2303:
[----:B------:R-:W-:Y:S05]  /*0310*/  BSYNC.RECONVERGENT B0 ;  /* 0x0000000000007941 */ /* 0x000fea0003800200 */
.L_x_2302:
[----:B------:R-:W-:Y:S04]  /*0320*/  BSSY.RECONVERGENT B0, `(.L_x_2304) ;  /* 0x0000007000007945 */ /* 0x000fe80003800200 */
[----:B------:R-:W-:Y:S05]  /*0330*/  @!P3 BRA `(.L_x_2305) ;  /* 0x000000000014b947 */ /* 0x000fea0003800000 */
[----:B------:R-:W2:Y:S02]  /*0340*/  LD.E.U8 R6, desc[UR4][R2.64+0x1b2] ;  /* 0x0001b20402067980 */ /* 0x000ea4000c101100 */
[----:B--2---:R-:W-:-:S13]  /*0350*/  ISETP.NE.AND P1, PT, R6, RZ, PT ;  /* 0x000000ff0600720c */ /* 0x004fda0003f25270 */
[----:B-----5:R-:W2:Y:S02]  /*0360*/  @P1 LD.E R189, desc[UR4][R14.64+0x4] ;  /* 0x000004040ebd1980 */ /* 0x020ea4000c101900 */
[----:B--2---:R-:W-:-:S06]  /*0370*/  @P1 IADD3 R189, PT, PT, R189, -R13, RZ ;  /* 0x8000000dbdbd1210 */ /* 0x004fcc0007ffe0ff */
[----:B------:R2:W5:Y:S02]  /*0380*/  @!P1 LD.E R189, desc[UR4][R14.64] ;  /* 0x000000040ebd9980 */ /* 0x000564000c101900 */
.L_x_2305:
[----:B------:R-:W-:Y:S05]  /*0390*/  BSYNC.RECONVERGENT B0 ;  /* 0x0000000000007941 */ /* 0x000fea0003800200 */
.L_x_2304:
[----:B------:R-:W-:Y:S01]  /*03a0*/  BSSY.RECONVERGENT B1, `(.L_x_2306) ;  /* 0x0000011000017945 */ /* 0x000fe20003800200 */
[----:B-----5:R-:W-:-:S03]  /*03b0*/  @P4 IADD3 R190, PT, PT, -R233, R5, RZ ;  /* 0x00000005e9be4210 */ /* 0x020fc60007ffe1ff */
[----:B------:R-:W-:Y:S05]  /*03c0*/  @!P0 BRA `(.L_x_2307) ;  /* 0x0000000000148947 */ /* 0x000fea0003800000 */
[----:B------:R-:W-:-:S05]  /*03d0*/  IADD3 R6, P0, PT, R8, R4, RZ ;  /* 0x0000000408067210 */ /* 0x000fca0007f1e0ff */
[----:B------:R-:W-:-:S05]  /*03e0*/  IMAD.X R7, R9, 0x1, R0, P0 ;  /* 0x0000000109077824 */ /* 0x000fca00000e0600 */
[----:B------:R-:W3:Y:S02]  /*03f0*/  LD.E R189, desc[UR4][R6.64] ;  /* 0x0000000406bd7980 */ /* 0x000ee4000c101900 */
[----:B---3--:R-:W-:Y:S01]  /*0400*/  IADD3 R189, PT, PT, R189, -R11, RZ ;  /* 0x8000000bbdbd7210 */ /* 0x008fe20007ffe0ff */
[----:B------:R-:W-:Y:S05]  /*0410*/  BRA `(.L_x_2308) ;  /* 0x0000000000247947 */ /* 0x000fea0003800000 */
.L_x_2307:
[----:B------:R-:W3:Y:S01]  /*0420*/  LD.E.64 R6, desc[UR4][R2.64+0x108] ;  /* 0x0001080402067980 */ /* 0x000ee2000c101b00 */
[----:B------:R-:W-:Y:S01]  /*0430*/  BSSY.RECONVERGENT B0, `(.L_x_2309) ;  /* 0x0000006000007945 */ /* 0x000fe20003800200 */
[----:B------:R-:W-:Y:S01]  /*0440*/  IMAD.MOV.U32 R5, RZ, RZ, RZ ;  /* 0x000000ffff057224 */ /* 0x000fe200078e00ff */
[----:B---3--:R-:W-:-:S04]  /*0450*/  ISETP.NE.U32.AND P0, PT, R6, RZ, PT ;  /* 0x000000ff0600720c */ /* 0x008fc80003f05070 */
[----:B------:R-:W-:-:S13]  /*0460*/  ISETP.NE.AND.EX P0, PT, R7, RZ, PT, P0 ;  /* 0x000000ff0700720c */ /* 0x000fda0003f05300 */
[----:B------:R-:W-:Y:S05]  /*0470*/  @!P0 BRA `(.L_x_2310) ;  /* 0x0000000000048947 */ /* 0x000fea0003800000 */
[----:B------:R3:W5:Y:S02]  /*0480*/  LD.E R5, desc[UR4][R2.64+0xbc] ;  /* 0x0000bc0402057980 */ /* 0x000764000c101900 */
.L_x_2310:
[----:B------:R-:W-:Y:S05]  /*0490*/  BSYNC.RECONVERGENT B0 ;  /* 0x0000000000007941 */ /* 0x000fea0003800200 */
.L_x_2309:
[----:B-----5:R-:W-:Y:S02]  /*04a0*/  IADD3 R189, PT, PT, R5, R189, -R11 ;  /* 0x000000bd05bd7210 */ /* 0x020fe40007ffe80b */
.L_x_2308:
[----:B------:R-:W-:Y:S05]  /*04b0*/  BSYNC.RECONVERGENT B1 ;  /* 0x0000000000017941 */ /* 0x000fea0003800200 */
.L_x_2306:
[----:B------:R-:W-:Y:S01]  /*04c0*/  IMAD.SHL.U32 R234, R231, 0x40, RZ ;  /* 0x00000040e7ea7824 */ /* 0x000fe200078e00ff */
[----:B------:R-:W-:Y:S01]  /*04d0*/  MOV R6, R228 ;  /* 0x000000e400067202 */ /* 0x000fe20000000f00 */
[----:B------:R-:W-:-:S03]  /*04e0*/  IMAD.MOV.U32 R7, RZ, RZ, 0x0 ;  /* 0x00000000ff077424 */ /* 0x000fc600078e00ff */
[----:B------:R-:W-:-:S13]  /*04f0*/  ISETP.GT.AND P0, PT, R190, R234, PT ;  /* 0x000000eabe00720c */ /* 0x000fda0003f04270 */
[----:B-123--:R-:W-:Y:S05]  /*0500*/  @!P0 RET.REL.NODEC R6 `(_ZN5flash24flash_fwd_splitkv_kernelI23Flash_fwd_kernel_traitsILi64ELi64ELi256ELi4ELb0ELb0EN7cutlass10bfloat16_tE19Flash_kernel_traitsILi64ELi64ELi256ELi4ES3_EELb0ELb1ELb0ELb0ELb0ELb1ELb0ELb0EEEvNS_16Flash_fwd_paramsE) ;  /* 0xfffffff806bc8950 */ /* 0x00efea0003c3ffff */
[----:B------:R-:W2:Y:S04]  /*0510*/  LD.E R5, desc[UR4][R2.64+0x188] ;  /* 0x0001880402057980 */ /* 0x000ea8000c101900 */
[----:B------:R-:W3:Y:S04]  /*0520*/  LD.E R10, desc[UR4][R2.64+0x184] ;  /* 0x00018404020a7980 */ /* 0x000ee8000c101900 */
[----:B------:R-:W4:Y:S01]  /*0530*/  LD.E R14, desc[UR4][R2.64+0xb8] ;  /* 0x0000b804020e7980 */ /* 0x000f22000c101900 */
[----:B------:R-:W-:Y:S02]  /*0540*/  VIADD R8, R189, 0xff ;  /* 0x000000ffbd087836 */ /* 0x000fe40000000000 */
[----:B------:R-:W-:Y:S01]  /*0550*/  IMAD R6, R231, 0x40, -R190 ;  /* 0x00000040e7067824 */ /* 0x000fe200078e0abe */
[----:B------:R-:W1:Y:S02]  /*0560*/  S2R R167, SR_TID.X ;  /* 0x0000000000a77919 */ /* 0x000e640000002100 */
[----:B------:R-:W-:-:S04]  /*0570*/  SHF.R.S32.HI R7, RZ, 0x1f, R8 ;  /* 0x0000001fff077819 */ /* 0x000fc80000011408 */
[----:B------:R-:W-:-:S04]  /*0580*/  LEA.HI R7, R7, R8, RZ, 0x8 ;  /* 0x0000000807077211 */ /* 0x000fc800078f40ff */
[----:B------:R-:W-:Y:S02]  /*0590*/  SHF.R.S32.HI R7, RZ, 0x8, R7 ;  /* 0x00000008ff077819 */ /* 0x000fe40000011407 */
        /* <DEDUP_REMOVED lines=14> */
[----:B------:R-:W-:-:S02]  /*0680*/  VIMNMX3 R164, R12, R7, R5, PT ;  /* 0x000000070ca4720f */ /* 0x000fc40003800105 */
[----:B------:R-:W-:-:S04]  /*0690*/  VIMNMX R227, PT, PT, RZ, R9, !PT ;  /* 0x00000009ffe37248 */ /* 0x000fc80007fe0100 */
[----:B------:R-:W-:-:S13]  /*06a0*/  ISETP.GE.AND P0, PT, R227, R164, PT ;  /* 0x000000a4e300720c */ /* 0x000fda0003f06270 */
[----:B-1----:R-:W-:Y:S05]  /*06b0*/  @!P0 BRA `(.L_x_2311) ;  /* 0x0000000400b08947 */ /* 0x002fea0003800000 */
        /* <DEDUP_REMOVED lines=8> */
[----:B------:R1:W4:Y:S01]  /*0740*/  LD.E.64 R16, desc[UR4][R2.64+0xa0] ;  /* 0x0000a00402107980 */ /* 0x000322000c101b00 */
[----:B------:R-:W-:-:S02]  /*0750*/  IMAD.SHL.U32 R14, R167, 0x8, RZ ;  /* 0x00000008a70e7824 */ /* 0x000fc400078e00ff */
[----:B------:R-:W-:-:S03]  /*0760*/  IMAD.MOV.U32 R15, RZ, RZ, RZ ;  /* 0x000000ffff0f7224 */ /* 0x000fc600078e00ff */
[----:B------:R-:W-:Y:S01]  /*0770*/  LOP3.LUT R14, R14, 0x38, RZ, 0xc0, !PT ;  /* 0x000000380e0e7812 */ /* 0x000fe200078ec0ff */
[----:B------:R-:W-:Y:S01]  /*0780*/  IMAD.IADD R190, R190, 0x1, -R234 ;  /* 0x00000001bebe7824 */ /* 0x000fe200078e0aea */
[----:B------:R-:W-:Y:S02]  /*0790*/  SHF.R.U32.HI R167, RZ, 0x3, R167 ;  /* 0x00000003ffa77819 */ /* 0x000fe400000116a7 */
[----:B------:R-:W-:-:S04]  /*07a0*/  ISETP.NE.AND P4, PT, R14, RZ, PT ;  /* 0x000000ff0e00720c */ /* 0x000fc80003f85270 */
[----:B------:R-:W-:Y:S01]  /*07b0*/  ISETP.GE.OR P3, PT, R167, R190, P4 ;  /* 0x000000bea700720c */ /* 0x000fe20002766670 */
[----:B------:R-:W-:Y:S01]  /*07c0*/  BSSY.RECONVERGENT B0, `(.L_x_2312) ;  /* 0x0000036000007945 */ /* 0x000fe20003800200 */
[----:B--2---:R-:W-:-:S04]  /*07d0*/  @P0 IMAD.WIDE.U32 R20, R12, R233, RZ ;  /* 0x000000e90c140225 */ /* 0x004fc800078e00ff */
[----:B-1----:R-:W-:Y:S02]  /*07e0*/  @P0 IMAD R2, R13, R233, RZ ;  /* 0x000000e90d020224 */ /* 0x002fe400078e02ff */
        /* <DEDUP_REMOVED lines=8> */
[----:B---3--:R-:W-:-:S04]  /*0870*/  ISETP.GE.AND P6, PT, R14, R4, PT ;  /* 0x000000040e00720c */ /* 0x008fc80003fc6270 */
        /* <DEDUP_REMOVED lines=9> */
[C---:B------:R-:W-:Y:S01]  /*0910*/  @!P0 LEA R20, P1, R18.reuse, R6, 0x1 ;  /* 0x0000000612148211 */ /* 0x040fe200078208ff */
[----:B------:R-:W-:Y:S02]  /*0920*/  IMAD R5, R5, R230, R229 ;  /* 0x000000e605057224 */ /* 0x000fe400078e02e5 */
[C---:B------:R-:W-:Y:S01]  /*0930*/  VIADD R4, R167.reuse, 0x10 ;  /* 0x00000010a7047836 */ /* 0x040fe20000000000 */
[----:B------:R-:W-:Y:S01]  /*0940*/  @!P0 LEA.HI.X R21, R18, R7, R2, 0x1, P1 ;  /* 0x0000000712158211 */ /* 0x000fe200008f0c02 */
[----:B------:R-:W-:Y:S01]  /*0950*/  IMAD R0, R0, R5, R234 ;  /* 0x0000000500007224 */ /* 0x000fe200078e02ea */
[----:B------:R-:W-:Y:S02]  /*0960*/  IADD3 R3, PT, PT, R167, 0x20, RZ ;  /* 0x00000020a7037810 */ /* 0x000fe40007ffe0ff */
[CC--:B------:R-:W-:Y:S01]  /*0970*/  ISETP.GE.OR P5, PT, R4.reuse, R190.reuse, P6 ;  /* 0x000000be0400720c */ /* 0x0c0fe200037a6670 */
[----:B------:R1:W-:Y:S01]  /*0980*/  @!P0 ST.E.128 desc[UR4][R20.64], RZ ;  /* 0x000000ff14008985 */ /* 0x0003e2000c101d04 */
[----:B------:R-:W-:-:S02]  /*0990*/  ISETP.GE.OR P2, PT, R4, R190, P4 ;  /* 0x000000be0400720c */ /* 0x000fc40002746670 */
[----:B------:R-:W-:Y:S02]  /*09a0*/  ISETP.GE.OR P1, PT, R3, R190, P4 ;  /* 0x000000be0300720c */ /* 0x000fe40002726670 */
[----:B------:R-:W-:Y:S01]  /*09b0*/  IADD3 R2, P0, PT, R0, R167, RZ ;  /* 0x000000a700027210 */ /* 0x000fe20007f1e0ff */
[----:B------:R-:W-:-:S03]  /*09c0*/  VIADD R5, R167, 0x30 ;  /* 0x00000030a7057836 */ /* 0x000fc60000000000 */
[----:B------:R-:W-:Y:S02]  /*09d0*/  LEA.HI.X.SX32 R0, R0, RZ, 0x1, P0 ;  /* 0x000000ff00007211 */ /* 0x000fe400000f0eff */
[C---:B------:R-:W-:Y:S02]  /*09e0*/  LEA R14, P0, R2.reuse, R16, 0x2 ;  /* 0x00000010020e7211 */ /* 0x040fe400078010ff */
[-C--:B------:R-:W-:Y:S02]  /*09f0*/  ISETP.GE.OR P4, PT, R5, R190.reuse, P4 ;  /* 0x000000be0500720c */ /* 0x080fe40002786670 */
[----:B------:R-:W-:Y:S01]  /*0a00*/  LEA.HI.X R15, R2, R17, R0, 0x2, P0 ;  /* 0x00000011020f7211 */ /* 0x000fe200000f1400 */
[----:B------:R-:W-:Y:S01]  /*0a10*/  @!P1 IMAD.MOV.U32 R0, RZ, RZ, 0x7f800000 ;  /* 0x7f800000ff009424 */ /* 0x000fe200078e00ff */
[-C--:B------:R-:W-:Y:S01]  /*0a20*/  ISETP.GE.OR P0, PT, R3, R190.reuse, P6 ;  /* 0x000000be0300720c */ /* 0x080fe20003706670 */
[----:B------:R-:W-:Y:S01]  /*0a30*/  @!P3 IMAD.MOV.U32 R3, RZ, RZ, 0x7f800000 ;  /* 0x7f800000ff03b424 */ /* 0x000fe200078e00ff */
[----:B------:R-:W-:-:S02]  /*0a40*/  ISETP.GE.OR P6, PT, R5, R190, P6 ;  /* 0x000000be0500720c */ /* 0x000fc400037c6670 */
[----:B------:R-:W-:Y:S01]  /*0a50*/  @!P2 MOV R2, 0x7f800000 ;  /* 0x7f8000000002a802 */ /* 0x000fe20000000f00 */
[----:B------:R-:W-:Y:S10]  /*0a60*/  @P5 BRA `(.L_x_2313) ;  /* 0x00000000002c5947 */ /* 0x000ff40003800000 */
[----:B------:R-:W-:Y:S01]  /*0a70*/  IADD3 R5, P5, PT, R167, 0x10, RZ ;  /* 0x00000010a7057810 */ /* 0x000fe20007fbe0ff */
[----:B------:R-:W-:Y:S01]  /*0a80*/  IMAD.MOV.U32 R16, RZ, RZ, R8 ;  /* 0x000000ffff107224 */ /* 0x000fe200078e0008 */
[----:B------:R-:W-:-:S03]  /*0a90*/  MOV R17, R11 ;  /* 0x0000000b00117202 */ /* 0x000fc60000000f00 */
[----:B------:R-:W-:Y:S02]  /*0aa0*/  IMAD.X R4, RZ, RZ, RZ, P5 ;  /* 0x000000ffff047224 */ /* 0x000fe400028e06ff */
[----:B------:R-:W-:-:S04]  /*0ab0*/  IMAD.WIDE.U32 R16, R12, R5, R16 ;  /* 0x000000050c107225 */ /* 0x000fc800078e0010 */
[----:B------:R-:W-:Y:S01]  /*0ac0*/  IMAD R4, R4, R12, RZ ;  /* 0x0000000c04047224 */ /* 0x000fe200078e02ff */
[----:B------:R-:W-:-:S03]  /*0ad0*/  LEA R18, P5, R16, R6, 0x1 ;  /* 0x0000000610127211 */ /* 0x000fc600078a08ff */
[----:B------:R-:W-:-:S05]  /*0ae0*/  IMAD R4, R13, R5, R4 ;  /* 0x000000050d047224 */ /* 0x000fca00078e0204 */
[----:B------:R-:W-:-:S04]  /*0af0*/  IADD3 R4, PT, PT, R17, R4, RZ ;  /* 0x0000000411047210 */ /* 0x000fc80007ffe0ff */
[----:B------:R-:W-:-:S05]  /*0b00*/  LEA.HI.X R19, R16, R7, R4, 0x1, P5 ;  /* 0x0000000710137211 */ /* 0x000fca00028f0c04 */
[----:B------:R2:W-:Y:S02]  /*0b10*/  ST.E.128 desc[UR4][R18.64], RZ ;  /* 0x000000ff12007985 */ /* 0x0005e4000c101d04 */
.L_x_2313:
[----:B------:R-:W-:Y:S05]  /*0b20*/  BSYNC.RECONVERGENT B0 ;  /* 0x0000000000007941 */ /* 0x000fea0003800200 */
.L_x_2312:
[----:B------:R-:W-:Y:S04]  /*0b30*/  BSSY.RECONVERGENT B0, `(.L_x_2314) ;  /* 0x000000d000007945 */ /* 0x000fe80003800200 */
[----:B------:R-:W-:Y:S05]  /*0b40*/  @P0 BRA `(.L_x_2315) ;  /* 0x00000000002c0947 */ /* 0x000fea0003800000 */
[----:B------:R-:W-:Y:S01]  /*0b50*/  IADD3 R5, P0, PT, R167, 0x20, RZ ;  /* 0x00000020a7057810 */ /* 0x000fe20007f1e0ff */
[----:B------:R-:W-:Y:S01]  /*0b60*/  IMAD.MOV.U32 R16, RZ, RZ, R8 ;  /* 0x000000ffff107224 */ /* 0x000fe200078e0008 */
[----:B------:R-:W-:-:S03]  /*0b70*/  MOV R17, R11 ;  /* 0x0000000b00117202 */ /* 0x000fc60000000f00 */
[----:B------:R-:W-:Y:S02]  /*0b80*/  IMAD.X R4, RZ, RZ, RZ, P0 ;  /* 0x000000ffff047224 */ /* 0x000fe400000e06ff */
[----:B------:R-:W-:-:S04]  /*0b90*/  IMAD.WIDE.U32 R16, R12, R5, R16 ;  /* 0x000000050c107225 */ /* 0x000fc800078e0010 */
[----:B------:R-:W-:Y:S01]  /*0ba0*/  IMAD R4, R4, R12, RZ ;  /* 0x0000000c04047224 */ /* 0x000fe200078e02ff */
[----:B--2---:R-:W-:-:S03]  /*0bb0*/  LEA R18, P0, R16, R6, 0x1 ;  /* 0x0000000610127211 */ /* 0x004fc600078008ff */
[----:B------:R-:W-:-:S05]  /*0bc0*/  IMAD R4, R13, R5, R4 ;  /* 0x000000050d047224 */ /* 0x000fca00078e0204 */
[----:B------:R-:W-:-:S04]  /*0bd0*/  IADD3 R4, PT, PT, R17, R4, RZ ;  /* 0x0000000411047210 */ /* 0x000fc80007ffe0ff */
[----:B------:R-:W-:-:S05]  /*0be0*/  LEA.HI.X R19, R16, R7, R4, 0x1, P0 ;  /* 0x0000000710137211 */ /* 0x000fca00000f0c04 */
[----:B------:R3:W-:Y:S02]  /*0bf0*/  ST.E.128 desc[UR4][R18.64], RZ ;  /* 0x000000ff12007985 */ /* 0x0007e4000c101d04 */
.L_x_2315:
[----:B------:R-:W-:Y:S05]  /*0c00*/  BSYNC.RECONVERGENT B0 ;  /* 0x0000000000007941 */ /* 0x000fea0003800200 */
.L_x_2314:
        /* <DEDUP_REMOVED lines=12> */
.L_x_2317:
[----:B------:R-:W-:Y:S05]  /*0cd0*/  BSYNC.RECONVERGENT B0 ;  /* 0x0000000000007941 */ /* 0x000fea0003800200 */
.L_x_2316:
[----:B------:R5:W-:Y:S04]  /*0ce0*/  @!P3 ST.E desc[UR4][R14.64], R3 ;  /* 0x000000030e00b985 */ /* 0x000be8000c101904 */
[----:B------:R1:W-:Y:S04]  /*0cf0*/  @!P2 ST.E desc[UR4][R14.64+0x40], R2 ;  /* 0x000040020e00a985 */ /* 0x0003e8000c101904 */
[----:B------:R2:W-:Y:S01]  /*0d00*/  @!P1 ST.E desc[UR4][R14.64+0x80], R0 ;  /* 0x000080000e009985 */ /* 0x0005e2000c101904 */
[----:B-----5:R-:W-:Y:S02]  /*0d10*/  MOV R3, 0x0 ;  /* 0x0000000000037802 */ /* 0x020fe40000000f00 */
[----:B-1----:R-:W-:-:S04]  /*0d20*/  MOV R2, R228 ;  /* 0x000000e400027202 */ /* 0x002fc80000000f00 */
[----:B--234-:R-:W-:Y:S05]  /*0d30*/  @P4 RET.REL.NODEC R2 `(_ZN5flash24flash_fwd_splitkv_kernelI23Flash_fwd_kernel_traitsILi64ELi64ELi256ELi4ELb0ELb0EN7cutlass10bfloat16_tE19Flash_kernel_traitsILi64ELi64ELi256ELi4ES3_EELb0ELb1ELb0ELb0ELb0ELb1ELb0ELb0EEEvNS_16Flash_fwd_paramsE) ;  /* 0xfffffff002b04950 */ /* 0x01cfea0003c3ffff */
[----:B------:R-:W-:Y:S02]  /*0d40*/  MOV R0, 0x7f800000 ;  /* 0x7f80000000007802 */ /* 0x000fe40000000f00 */
[----:B------:R-:W-:-:S03]  /*0d50*/  MOV R229, 0x0 ;  /* 0x0000000000e57802 */ /* 0x000fc60000000f00 */
[----:B------:R1:W-:Y:S02]  /*0d60*/  ST.E desc[UR4][R14.64+0xc0], R0 ;  /* 0x0000c0000e007985 */ /* 0x0003e4000c101904 */
[----:B-1----:R-:W-:Y:S05]  /*0d70*/  RET.REL.NODEC R228 `(_ZN5flash24flash_fwd_splitkv_kernelI23Flash_fwd_kernel_traitsILi64ELi64ELi256ELi4ELb0ELb0EN7cutlass10bfloat16_tE19Flash_kernel_traitsILi64ELi64ELi256ELi4ES3_EELb0ELb1ELb0ELb0ELb0ELb1ELb0ELb0EEEvNS_16Flash_fwd_paramsE) ;  /* 0xfffffff0e4a07950 */ /* 0x002fea0003c3ffff */
.L_x_2311:
        /* <DEDUP_REMOVED lines=19> */
[----:B------:R-:W4:Y:S04]  /*0eb0*/  LD.E.64 R16, desc[UR4][R2.64+0x28] ;  /* 0x0000280402107980 */ /* 0x000f28000c101b00 */
[----:B------:R-:W5:Y:S04]  /*0ec0*/  LD.E.64 R26, desc[UR4][R2.64+0x58] ;  /* 0x00005804021a7980 */ /* 0x000f68000c101b00 */
[----:B------:R-:W5:Y:S01]  /*0ed0*/  LD.E.64 R224, desc[UR4][R2.64+0x40] ;  /* 0x0000400402e07980 */ /* 0x000f62000c101b00 */
[----:B--2---:R-:W-:-:S04]  /*0ee0*/  IABS R6, R10 ;  /* 0x0000000a00067213 */ /* 0x004fc80000000000 */
[----:B------:R-:W1:Y:S08]  /*0ef0*/  I2F.RP R14, R6 ;  /* 0x00000006000e7306 */ /* 0x000e700000209400 */
[----:B-1----:R-:W1:Y:S02]  /*0f00*/  MUFU.RCP R14, R14 ;  /* 0x0000000e000e7308 */ /* 0x002e640000001000 */
[----:B-1----:R-:W-:-:S06]  /*0f10*/  VIADD R14, R14, 0xffffffe ;  /* 0x0ffffffe0e0e7836 */ /* 0x002fcc0000000000 */
[----:B------:R-:W1:Y:S01]  /*0f20*/  F2I.FTZ.U32.TRUNC.NTZ R15, R14 ;  /* 0x0000000e000f7305 */ /* 0x000e62000021f000 */
[----:B------:R-:W-:Y:S01]  /*0f30*/  IABS R4, R10 ;  /* 0x0000000a00047213 */ /* 0x000fe20000000000 */
[----:B-1----:R-:W-:Y:S01]  /*0f40*/  IMAD.MOV R7, RZ, RZ, -R15 ;  /* 0x000000ffff077224 */ /* 0x002fe200078e0a0f */
[----:B------:R-:W-:-:S03]  /*0f50*/  MOV R14, RZ ;  /* 0x000000ff000e7202 */ /* 0x000fc60000000f00 */
[----:B------:R-:W-:-:S04]  /*0f60*/  IMAD R7, R7, R6, RZ ;  /* 0x0000000607077224 */ /* 0x000fc800078e02ff */
[----:B------:R-:W-:Y:S02]  /*0f70*/  IMAD.HI.U32 R7, R15, R7, R14 ;  /* 0x000000070f077227 */ /* 0x000fe400078e000e */
        /* <DEDUP_REMOVED lines=10> */
[----:B---3--:R-:W-:Y:S01]  /*1020*/  IMAD.WIDE.U32 R250, R8, R230, RZ ;  /* 0x000000e608fa7225 */ /* 0x008fe200078e00ff */
[----:B------:R-:W-:-:S03]  /*1030*/  ISETP.GE.AND P2, PT, R4, RZ, PT ;  /* 0x000000ff0400720c */ /* 0x000fc60003f46270 */
[----:B------:R-:W-:-:S04]  /*1040*/  IMAD R4, R9, R230, RZ ;  /* 0x000000e609047224 */ /* 0x000fc800078e02ff */
        /* <DEDUP_REMOVED lines=9> */
[----:B------:R-:W-:-:S06]  /*10e0*/  IMAD.WIDE R4, R9, 0x4, R4 ;  /* 0x0000000409047825 */ /* 0x000fcc00078e0204 */
[----:B------:R1:W3:Y:S01]  /*10f0*/  LD.E R4, desc[UR4][R4.64] ;  /* 0x0000000404047980 */ /* 0x0002e2000c101900 */
[----:B----4-:R-:W-:-:S04]  /*1100*/  IABS R8, R0 ;  /* 0x0000000000087213 */ /* 0x010fc80000000000 */
[----:B-1----:R-:W1:Y:S08]  /*1110*/  I2F.RP R5, R8 ;  /* 0x0000000800057306 */ /* 0x002e700000209400 */
[----:B-1----:R-:W1:Y:S02]  /*1120*/  MUFU.RCP R5, R5 ;  /* 0x0000000500057308 */ /* 0x002e640000001000 */
[----:B-1----:R-:W-:-:S06]  /*1130*/  IADD3 R5, PT, PT, R5, 0xffffffe, RZ ;  /* 0x0ffffffe05057810 */ /* 0x002fcc0007ffe0ff */
[----:B------:R-:W1:Y:S01]  /*1140*/  F2I.FTZ.U32.TRUNC.NTZ R21, R5 ;  /* 0x0000000500157305 */ /* 0x000e62000021f000 */
[----:B------:R-:W-:Y:S02]  /*1150*/  MOV R20, RZ ;  /* 0x000000ff00147202 */ /* 0x000fe40000000f00 */
        /* <DEDUP_REMOVED lines=8> */
[----:B------:R-:W-:Y:S01]  /*11e0*/  ISETP.GT.U32.AND P2, PT, R8, R6, PT ;  /* 0x000000060800720c */ /* 0x000fe20003f44070 */
[----:B------:R-:W-:-:S12]  /*11f0*/  IMAD.MOV R9, RZ, RZ, -R9 ;  /* 0x000000ffff097224 */ /* 0x000fd800078e0a09 */
[----:B------:R-:W-:-:S04]  /*1200*/  @!P2 IADD3 R6, PT, PT, R6, -R8, RZ ;  /* 0x800000080606a210 */ /* 0x000fc80007ffe0ff */
[----:B------:R-:W-:Y:S02]  /*1210*/  ISETP.GE.U32.AND P3, PT, R6, R8, PT ;  /* 0x000000080600720c */ /* 0x000fe40003f66070 */
[----:B------:R-:W-:Y:S02]  /*1220*/  LOP3.LUT R8, R229, R0, RZ, 0x3c, !PT ;  /* 0x00000000e5087212 */ /* 0x000fe400078e3cff */
[----:B------:R-:W-:Y:S02]  /*1230*/  @!P2 IADD3 R5, PT, PT, R5, 0x1, RZ ;  /* 0x000000010505a810 */ /* 0x000fe40007ffe0ff */
[----:B------:R-:W-:Y:S01]  /*1240*/  ISETP.GE.AND P1, PT, R8, RZ, PT ;  /* 0x000000ff0800720c */ /* 0x000fe20003f26270 */
[----:B------:R-:W-:Y:S01]  /*1250*/  IMAD R12, R10, R9, R12 ;  /* 0x000000090a0c7224 */ /* 0x000fe200078e020c */
[----:B------:R-:W-:-:S05]  /*1260*/  ISETP.NE.AND P2, PT, R0, RZ, PT ;  /* 0x000000ff0000720c */ /* 0x000fca0003f45270 */
[----:B------:R-:W-:-:S04]  /*1270*/  @P3 VIADD R5, R5, 0x1 ;  /* 0x0000000105053836 */ /* 0x000fc80000000000 */
[----:B------:R-:W-:Y:S02]  /*1280*/  IMAD.MOV.U32 R8, RZ, RZ, R5 ;  /* 0x000000ffff087224 */ /* 0x000fe400078e0005 */
[----:B------:R-:W-:-:S03]  /*1290*/  IMAD R5, R223, R12, RZ ;  /* 0x0000000cdf057224 */ /* 0x000fc600078e02ff */
[----:B------:R-:W-:Y:S02]  /*12a0*/  @!P1 IADD3 R8, PT, PT, -R8, RZ, RZ ;  /* 0x000000ff08089210 */ /* 0x000fe40007ffe1ff */
[----:B------:R-:W-:Y:S02]  /*12b0*/  @!P2 LOP3.LUT R8, RZ, R0, RZ, 0x33, !PT ;  /* 0x00000000ff08a212 */ /* 0x000fe400078e33ff */
[----:B---3--:R-:W-:Y:S01]  /*12c0*/  SHF.R.S32.HI R6, RZ, 0x1f, R4 ;  /* 0x0000001fff067819 */ /* 0x008fe20000011404 */
[-C--:B--2---:R-:W-:Y:S02]  /*12d0*/  IMAD R7, R15, R4.reuse, RZ ;  /* 0x000000040f077224 */ /* 0x084fe400078e02ff */
[----:B------:R-:W-:-:S04]  /*12e0*/  IMAD.WIDE.U32 R10, R14, R4, RZ ;  /* 0x000000040e0a7225 */ /* 0x000fc800078e00ff */
[----:B------:R-:W-:Y:S01]  /*12f0*/  IMAD R7, R14, R6, R7 ;  /* 0x000000060e077224 */ /* 0x000fe200078e0207 */
[----:B------:R-:W-:-:S04]  /*1300*/  SHF.R.S32.HI R15, RZ, 0x1f, R12 ;  /* 0x0000001fff0f7819 */ /* 0x000fc8000001140c */
[----:B------:R-:W-:Y:S01]  /*1310*/  IADD3 R11, PT, PT, R11, R7, RZ ;  /* 0x000000070b0b7210 */ /* 0x000fe20007ffe0ff */
[----:B------:R-:W-:Y:S02]  /*1320*/  IMAD R5, R222, R15, R5 ;  /* 0x0000000fde057224 */ /* 0x000fe400078e0205 */
[----:B------:R-:W-:-:S04]  /*1330*/  IMAD.WIDE.U32 R10, R12, R222, R10 ;  /* 0x000000de0c0a7225 */ /* 0x000fc800078e000a */
[----:B------:R-:W-:Y:S01]  /*1340*/  IMAD.IADD R11, R11, 0x1, R5 ;  /* 0x000000010b0b7824 */ /* 0x000fe200078e0205 */
[----:B------:R-:W-:Y:S01]  /*1350*/  SHF.R.S32.HI R5, RZ, 0x1f, R8 ;  /* 0x0000001fff057819 */ /* 0x000fe20000011408 */
[----:B------:R-:W-:-:S04]  /*1360*/  IMAD R7, R19, R8, RZ ;  /* 0x0000000813077224 */ /* 0x000fc800078e02ff */
[----:B------:R-:W-:Y:S02]  /*1370*/  IMAD R7, R18, R5, R7 ;  /* 0x0000000512077224 */ /* 0x000fe400078e0207 */
[----:B------:R-:W-:Y:S02]  /*1380*/  IMAD R5, R17, R4, RZ ;  /* 0x0000000411057224 */ /* 0x000fe400078e02ff */
[----:B------:R-:W-:-:S04]  /*1390*/  IMAD.WIDE.U32 R10, R8, R18, R10 ;  /* 0x00000012080a7225 */ /* 0x000fc800078e000a */
[----:B------:R-:W-:-:S04]  /*13a0*/  IMAD.WIDE.U32 R8, R16, R4, RZ ;  /* 0x0000000410087225 */ /* 0x000fc800078e00ff */
[----:B------:R-:W-:Y:S01]  /*13b0*/  IMAD R6, R16, R6, R5 ;  /* 0x0000000610067224 */ /* 0x000fe200078e0205 */
[----:B------:R-:W-:Y:S01]  /*13c0*/  IADD3 R4, PT, PT, R11, R7, RZ ;  /* 0x000000070b047210 */ /* 0x000fe20007ffe0ff */
[----:B------:R-:W-:Y:S01]  /*13d0*/  IMAD.MOV.U32 R5, RZ, RZ, R10 ;  /* 0x000000ffff057224 */ /* 0x000fe200078e000a */
[----:B------:R-:W-:Y:S02]  /*13e0*/  MOV R14, R8 ;  /* 0x00000008000e7202 */ /* 0x000fe40000000f00 */
[----:B------:R-:W-:Y:S01]  /*13f0*/  IADD3 R13, PT, PT, R9, R6, RZ ;  /* 0x00000006090d7210 */ /* 0x000fe20007ffe0ff */
[----:B------:R-:W-:Y:S05]  /*1400*/  BRA `(.L_x_2320) ;  /* 0x0000000400387947 */ /* 0x000fea0003800000 */
.L_x_2319:
        /* <DEDUP_REMOVED lines=9> */
[----:B------:R-:W-:Y:S02]  /*14a0*/  @!P3 SHF.R.S32.HI R7, RZ, 0x1f, R11 ;  /* 0x0000001fff07b819 */ /* 0x000fe4000001140b */
[----:B-----5:R-:W-:Y:S02]  /*14b0*/  @!P3 SHF.R.S32.HI R8, RZ, 0x1f, R10 ;  /* 0x0000001fff08b819 */ /* 0x020fe4000001140a */
[----:B------:R-:W-:Y:S02]  /*14c0*/  LEA R12, R164, 0xffffff00, 0x8 ;  /* 0xffffff00a40c7811 */ /* 0x000fe400078e40ff */
[----:B------:R-:W-:Y:S02]  /*14d0*/  CS2R R250, SRZ ;  /* 0x0000000000fa7805 */ /* 0x000fe4000001ff00 */
[----:B-1----:R-:W-:-:S04]  /*14e0*/  IABS R4, R0 ;  /* 0x0000000000047213 */ /* 0x002fc80000000000 */
[----:B------:R-:W1:Y:S08]  /*14f0*/  I2F.RP R5, R4 ;  /* 0x0000000400057306 */ /* 0x000e700000209400 */
        /* <DEDUP_REMOVED lines=10> */
[----:B------:R-:W-:Y:S02]  /*15a0*/  IMAD R6, R9, R6, R5 ;  /* 0x0000000609067224 */ /* 0x000fe400078e0205 */
[----:B--2---:R-:W-:-:S03]  /*15b0*/  @!P3 IMAD R5, R223, R11, RZ ;  /* 0x0000000bdf05b224 */ /* 0x004fc600078e02ff */
[----:B------:R-:W-:Y:S01]  /*15c0*/  ISETP.GT.U32.AND P2, PT, R4, R6, PT ;  /* 0x000000060400720c */ /* 0x000fe20003f44070 */
[----:B------:R-:W-:Y:S02]  /*15d0*/  @!P3 IMAD R5, R7, R222, R5 ;  /* 0x000000de0705b224 */ /* 0x000fe400078e0205 */
[----:B------:R-:W-:-:S04]  /*15e0*/  @!P3 IMAD.WIDE.U32 R20, R222, R11, RZ ;  /* 0x0000000bde14b225 */ /* 0x000fc800078e00ff */
[----:B---3--:R-:W-:Y:S01]  /*15f0*/  @!P3 IMAD R7, R19, R10, RZ ;  /* 0x0000000a1307b224 */ /* 0x008fe200078e02ff */
[----:B------:R-:W-:Y:S01]  /*1600*/  @!P3 IADD3 R21, PT, PT, R21, R5, RZ ;  /* 0x000000051515b210 */ /* 0x000fe20007ffe0ff */
[----:B------:R-:W-:-:S04]  /*1610*/  @P3 IMAD.IADD R5, R11, 0x1, R13 ;  /* 0x000000010b053824 */ /* 0x000fc800078e020d */
[----:B------:R-:W-:Y:S01]  /*1620*/  @!P2 IADD3 R6, PT, PT, R6, -R4, RZ ;  /* 0x800000040606a210 */ /* 0x000fe20007ffe0ff */
[C---:B------:R-:W-:Y:S02]  /*1630*/  @!P3 IMAD R7, R18.reuse, R8, R7 ;  /* 0x000000081207b224 */ /* 0x040fe400078e0207 */
[----:B------:R-:W-:Y:S01]  /*1640*/  @!P3 IMAD.WIDE.U32 R20, R18, R10, R20 ;  /* 0x0000000a1214b225 */ /* 0x000fe200078e0014 */
[----:B------:R-:W-:-:S03]  /*1650*/  ISETP.GE.U32.AND P4, PT, R6, R4, PT ;  /* 0x000000040600720c */ /* 0x000fc60003f86070 */
[-C--:B------:R-:W-:Y:S02]  /*1660*/  @P3 IMAD R4, R223, R5.reuse, RZ ;  /* 0x00000005df043224 */ /* 0x080fe400078e02ff */
[----:B------:R-:W-:Y:S01]  /*1670*/  @P3 IMAD.WIDE.U32 R18, R222, R5, RZ ;  /* 0x00000005de123225 */ /* 0x000fe200078e00ff */
[----:B------:R-:W-:-:S03]  /*1680*/  LOP3.LUT R5, R229, R0, RZ, 0x3c, !PT ;  /* 0x00000000e5057212 */ /* 0x000fc600078e3cff */
[----:B------:R-:W-:Y:S01]  /*1690*/  @!P2 VIADD R9, R9, 0x1 ;  /* 0x000000010909a836 */ /* 0x000fe20000000000 */
[----:B------:R-:W-:Y:S01]  /*16a0*/  ISETP.GE.AND P1, PT, R5, RZ, PT ;  /* 0x000000ff0500720c */ /* 0x000fe20003f26270 */
[----:B------:R-:W-:Y:S01]  /*16b0*/  @!P3 IMAD.MOV.U32 R8, RZ, RZ, R20 ;  /* 0x000000ffff08b224 */ /* 0x000fe200078e0014 */
[----:B------:R-:W-:Y:S02]  /*16c0*/  ISETP.NE.AND P2, PT, R0, RZ, PT ;  /* 0x000000ff0000720c */ /* 0x000fe40003f45270 */
[----:B------:R-:W-:Y:S02]  /*16d0*/  @!P3 IADD3 R7, PT, PT, R21, R7, RZ ;  /* 0x000000071507b210 */ /* 0x000fe40007ffe0ff */
[----:B------:R-:W-:Y:S02]  /*16e0*/  @P3 IADD3 R7, PT, PT, R19, R4, RZ ;  /* 0x0000000413073210 */ /* 0x000fe40007ffe0ff */
[----:B------:R-:W-:Y:S01]  /*16f0*/  @P3 MOV R8, R18 ;  /* 0x0000001200083202 */ /* 0x000fe20000000f00 */
[----:B------:R-:W-:Y:S01]  /*1700*/  @!P3 IMAD R5, R225, R11, RZ ;  /* 0x0000000be105b224 */ /* 0x000fe200078e02ff */
[----:B------:R-:W-:Y:S01]  /*1710*/  @!P3 SHF.R.S32.HI R4, RZ, 0x1f, R11 ;  /* 0x0000001fff04b819 */ /* 0x000fe2000001140b */
[----:B------:R-:W-:Y:S01]  /*1720*/  @P4 VIADD R9, R9, 0x1 ;  /* 0x0000000109094836 */ /* 0x000fe20000000000 */
[----:B------:R-:W-:-:S02]  /*1730*/  MOV R18, R8 ;  /* 0x0000000800127202 */ /* 0x000fc40000000f00 */
[----:B------:R-:W-:Y:S01]  /*1740*/  MOV R19, R7 ;  /* 0x0000000700137202 */ /* 0x000fe20000000f00 */
[----:B------:R-:W-:Y:S02]  /*1750*/  @!P3 IMAD R4, R4, R224, R5 ;  /* 0x000000e00404b224 */ /* 0x000fe400078e0205 */
[----:B------:R-:W-:Y:S01]  /*1760*/  @!P3 IMAD.WIDE.U32 R20, R224, R11, RZ ;  /* 0x0000000be014b225 */ /* 0x000fe200078e00ff */
[----:B------:R-:W-:-:S03]  /*1770*/  @!P1 IADD3 R9, PT, PT, -R9, RZ, RZ ;  /* 0x000000ff09099210 */ /* 0x000fc60007ffe1ff */
[-C--:B------:R-:W-:Y:S02]  /*1780*/  IMAD R6, R223, R12.reuse, RZ ;  /* 0x0000000cdf067224 */ /* 0x080fe400078e02ff */
[----:B------:R-:W-:Y:S01]  /*1790*/  IMAD.WIDE.U32 R18, R222, R12, R18 ;  /* 0x0000000cde127225 */ /* 0x000fe200078e0012 */
[----:B------:R-:W-:Y:S02]  /*17a0*/  @!P2 LOP3.LUT R9, RZ, R0, RZ, 0x33, !PT ;  /* 0x00000000ff09a212 */ /* 0x000fe400078e33ff */
[----:B------:R-:W-:Y:S01]  /*17b0*/  @!P3 IADD3 R21, PT, PT, R21, R4, RZ ;  /* 0x000000041515b210 */ /* 0x000fe20007ffe0ff */
[----:B----4-:R-:W-:Y:S01]  /*17c0*/  @!P3 IMAD R5, R17, R10, RZ ;  /* 0x0000000a1105b224 */ /* 0x010fe200078e02ff */
[----:B------:R-:W-:Y:S02]  /*17d0*/  @!P3 SHF.R.S32.HI R4, RZ, 0x1f, R10 ;  /* 0x0000001fff04b819 */ /* 0x000fe4000001140a */
[----:B------:R-:W-:Y:S01]  /*17e0*/  IADD3 R19, PT, PT, R19, R6, RZ ;  /* 0x0000000613137210 */ /* 0x000fe20007ffe0ff */
[----:B------:R-:W-:Y:S01]  /*17f0*/  @P3 IMAD.IADD R11, R11, 0x1, R13 ;  /* 0x000000010b0b3824 */ /* 0x000fe200078e020d */
[----:B------:R-:W-:Y:S01]  /*1800*/  SHF.R.S32.HI R7, RZ, 0x1f, R9 ;  /* 0x0000001fff077819 */ /* 0x000fe20000011409 */
[----:B------:R-:W-:-:S02]  /*1810*/  IMAD R6, R15, R9, RZ ;  /* 0x000000090f067224 */ /* 0x000fc400078e02ff */
[C---:B------:R-:W-:Y:S02]  /*1820*/  @!P3 IMAD R4, R16.reuse, R4, R5 ;  /* 0x000000041004b224 */ /* 0x040fe400078e0205 */
        /* <DEDUP_REMOVED lines=12> */
.L_x_2320:
[----:B------:R-:W-:Y:S05]  /*18f0*/  BSYNC.RECONVERGENT B0 ;  /* 0x0000000000007941 */ /* 0x000fea0003800200 */
.L_x_2318:
        /* <DEDUP_REMOVED lines=13> */
[----:B------:R-:W-:Y:S01]  /*19d0*/  IMAD.MOV.U32 R28, RZ, RZ, RZ ;  /* 0x000000ffff1c7224 */ /* 0x000fe200078e00ff */
[----:B------:R-:W-:Y:S01]  /*19e0*/  IABS R24, R0 ;  /* 0x0000000000187213 */ /* 0x000fe20000000000 */
[----:B-1----:R-:W-:-:S04]  /*19f0*/  IMAD.MOV R16, RZ, RZ, -R29 ;  /* 0x000000ffff107224 */ /* 0x002fc800078e0a1d */
[----:B------:R-:W-:Y:S01]  /*1a00*/  IMAD R17, R16, R25, RZ ;  /* 0x0000001910117224 */ /* 0x000fe200078e02ff */
[----:B------:R-:W-:-:S03]  /*1a10*/  IABS R16, R229 ;  /* 0x000000e500107213 */ /* 0x000fc60000000000 */
        /* <DEDUP_REMOVED lines=11> */
[----:B-----5:R-:W-:Y:S02]  /*1ad0*/  IMAD R15, R15, R224, RZ ;  /* 0x000000e00f0f7224 */ /* 0x020fe400078e02ff */
        /* <DEDUP_REMOVED lines=9> */
[-C--:B------:R-:W-:Y:S01]  /*1b70*/  IMAD R12, R27, R17.reuse, RZ ;  /* 0x000000111b0c7224 */ /* 0x080fe200078e02ff */
[----:B------:R-:W1:Y:S01]  /*1b80*/  S2R R218, SR_CgaCtaId ;  /* 0x0000000000da7919 */ /* 0x000e620000008800 */
[----:B------:R-:W-:Y:S01]  /*1b90*/  IADD3 R14, P3, P2, R24, R14, R166 ;  /* 0x0000000e180e7210 */ /* 0x000fe20007a7e0a6 */
[----:B------:R-:W-:Y:S01]  /*1ba0*/  IMAD.WIDE.U32 R24, R26, R17, RZ ;  /* 0x000000111a187225 */ /* 0x000fe200078e00ff */
[----:B------:R-:W-:-:S03]  /*1bb0*/  LOP3.LUT R16, R226, 0x1c0, RZ, 0xc0, !PT ;  /* 0x000001c0e2107812 */ /* 0x000fc600078ec0ff */
[----:B------:R-:W-:Y:S01]  /*1bc0*/  IMAD R12, R15, R26, R12 ;  /* 0x0000001a0f0c7224 */ /* 0x000fe200078e020c */
[----:B------:R-:W-:Y:S02]  /*1bd0*/  IADD3.X R13, PT, PT, R0, R13, RZ, P3, P2 ;  /* 0x0000000d000d7210 */ /* 0x000fe40001fe44ff */
[----:B------:R-:W-:Y:S01]  /*1be0*/  IADD3 R26, P2, PT, R14, R24, RZ ;  /* 0x000000180e1a7210 */ /* 0x000fe20007f5e0ff */
[----:B------:R-:W-:Y:S01]  /*1bf0*/  IMAD.IADD R14, R25, 0x1, R12 ;  /* 0x00000001190e7824 */ /* 0x000fe200078e020c */
[----:B------:R-:W-:Y:S02]  /*1c00*/  LOP3.LUT R16, R16, 0x38, R167, 0xf8, !PT ;  /* 0x0000003810107812 */ /* 0x000fe400078ef8a7 */
[----:B------:R-:W-:Y:S01]  /*1c10*/  LOP3.LUT R15, R226, 0x1e00, RZ, 0xc0, !PT ;  /* 0x00001e00e20f7812 */ /* 0x000fe200078ec0ff */
[----:B------:R-:W-:Y:S01]  /*1c20*/  IMAD.X R27, R13, 0x1, R14, P2 ;  /* 0x000000010d1b7824 */ /* 0x000fe200010e060e */
[----:B------:R-:W-:Y:S02]  /*1c30*/  LOP3.LUT R240, R16, R166, RZ, 0x3c, !PT ;  /* 0x000000a610f07212 */ /* 0x000fe400078e3cff */
[----:B------:R-:W-:-:S02]  /*1c40*/  IADD3 R14, P2, PT, R166, R5, RZ ;  /* 0x00000005a60e7210 */ /* 0x000fc40007f5e0ff */
[----:B------:R-:W-:Y:S02]  /*1c50*/  SHF.R.U32.HI R24, RZ, 0x3, R167 ;  /* 0x00000003ff187819 */ /* 0x000fe400000116a7 */
[----:B------:R-:W-:Y:S01]  /*1c60*/  LOP3.LUT R240, R240, R15, RZ, 0xfc, !PT ;  /* 0x0000000ff0f07212 */ /* 0x000fe200078efcff */
[----:B------:R-:W-:Y:S02]  /*1c70*/  IMAD.X R15, RZ, RZ, R4, P2 ;  /* 0x000000ffff0f7224 */ /* 0x000fe400010e0604 */
[----:B------:R-:W-:Y:S02]  /*1c80*/  IMAD R5, R225, R24, RZ ;  /* 0x00000018e1057224 */ /* 0x000fe400078e02ff */
[----:B------:R-:W-:-:S04]  /*1c90*/  IMAD.WIDE.U32 R26, R24, R224, R26 ;  /* 0x000000e0181a7225 */ /* 0x000fc800078e001a */
[----:B------:R-:W-:Y:S02]  /*1ca0*/  IMAD.IADD R5, R27, 0x1, R5 ;  /* 0x000000011b057824 */ /* 0x000fe400078e0205 */
[----:B------:R-:W-:Y:S01]  /*1cb0*/  IMAD.IADD R234, R190, 0x1, -R234 ;  /* 0x00000001beea7824 */ /* 0x000fe200078e0aea */
[----:B------:R-:W-:Y:S01]  /*1cc0*/  MOV R0, 0x400 ;  /* 0x0000040000007802 */ /* 0x000fe20000000f00 */
[----:B------:R-:W-:-:S03]  /*1cd0*/  IMAD.WIDE.U32 R14, R24, R222, R14 ;  /* 0x000000de180e7225 */ /* 0x000fc600078e000e */
[----:B-1----:R-:W-:Y:S01]  /*1ce0*/  LEA R218, R218, R0, 0x18 ;  /* 0x00000000dada7211 */ /* 0x002fe200078ec0ff */
[----:B------:R-:W-:Y:S01]  /*1cf0*/  IMAD R0, R223, R24, RZ ;  /* 0x00000018df007224 */ /* 0x000fe200078e02ff */
[----:B------:R-:W-:Y:S01]  /*1d00*/  LOP3.LUT R251, R251, R250, RZ, 0x3c, !PT ;  /* 0x000000fafbfb7212 */ /* 0x000fe200078e3cff */
[----:B------:R-:W-:-:S03]  /*1d10*/  IMAD.MOV.U32 R25, RZ, RZ, RZ ;  /* 0x000000ffff197224 */ /* 0x000fc600078e00ff */
[----:B------:R-:W-:Y:S01]  /*1d20*/  IADD3 R0, PT, PT, R15, R0, RZ ;  /* 0x000000000f007210 */ /* 0x000fe20007ffe0ff */
[----:B------:R-:W-:Y:S01]  /*1d30*/  BSSY.RECONVERGENT B0, `(.L_x_2321) ;  /* 0x000002b000007945 */ /* 0x000fe20003800200 */
[----:B------:R-:W-:Y:S01]  /*1d40*/  LOP3.LUT R250, R251, R250, RZ, 0x3c, !PT ;  /* 0x000000fafbfa7212 */ /* 0x000fe200078e3cff */
[----:B------:R-:W-:-:S03]  /*1d50*/  IMAD R240, R240, 0x2, R218 ;  /* 0x00000002f0f07824 */ /* 0x000fc600078e02da */
[----:B------:R-:W-:Y:S01]  /*1d60*/  LOP3.LUT R251, R251, R250, RZ, 0x3c, !PT ;  /* 0x000000fafbfb7212 */ /* 0x000fe200078e3cff */
[----:B--2---:R-:W-:-:S04]  /*1d70*/  @P1 IMAD.WIDE.U32 R16, R10, R233, RZ ;  /* 0x000000e90a101225 */ /* 0x004fc800078e00ff */
[----:B------:R-:W-:Y:S02]  /*1d80*/  @P1 IMAD R4, R11, R233, RZ ;  /* 0x000000e90b041224 */ /* 0x000fe400078e02ff */
[-C--:B---3--:R-:W-:Y:S02]  /*1d90*/  @!P1 IMAD R12, R23, R230.reuse, RZ ;  /* 0x000000e6170c9224 */ /* 0x088fe400078e02ff */
[----:B------:R-:W-:-:S04]  /*1da0*/  @!P1 IMAD.WIDE.U32 R22, R22, R230, RZ ;  /* 0x000000e616169225 */ /* 0x000fc800078e00ff */
[----:B------:R-:W-:Y:S01]  /*1db0*/  @!P1 IMAD.MOV.U32 R13, RZ, RZ, R22 ;  /* 0x000000ffff0d9224 */ /* 0x000fe200078e0016 */
[----:B------:R-:W-:Y:S02]  /*1dc0*/  @P1 MOV R13, R16 ;  /* 0x00000010000d1202 */ /* 0x000fe40000000f00 */
[----:B------:R-:W-:Y:S01]  /*1dd0*/  @!P1 IADD3 R12, PT, PT, R23, R12, RZ ;  /* 0x0000000c170c9210 */ /* 0x000fe20007ffe0ff */
[----:B------:R-:W-:Y:S01]  /*1de0*/  @P1 IMAD.IADD R12, R17, 0x1, R4 ;  /* 0x00000001110c1824 */ /* 0x000fe200078e0204 */
[----:B------:R-:W-:Y:S02]  /*1df0*/  IADD3 R4, P2, PT, R166, R13, RZ ;  /* 0x0000000da6047210 */ /* 0x000fe40007f5e0ff */
[----:B------:R-:W-:-:S04]  /*1e00*/  LEA R239, P3, R26, R20, 0x1 ;  /* 0x000000141aef7211 */ /* 0x000fc800078608ff */
[----:B------:R-:W-:Y:S01]  /*1e10*/  LEA.HI.X R238, R26, R21, R5, 0x1, P3 ;  /* 0x000000151aee7211 */ /* 0x000fe200018f0c05 */
[----:B------:R-:W-:Y:S01]  /*1e20*/  IMAD.X R5, RZ, RZ, R12, P2 ;  /* 0x000000ffff057224 */ /* 0x000fe200010e060c */
[----:B------:R-:W-:Y:S02]  /*1e30*/  ISETP.GE.AND P2, PT, R24, R234, PT ;  /* 0x000000ea1800720c */ /* 0x000fe40003f46270 */
[----:B----4-:R-:W-:Y:S01]  /*1e40*/  LEA R236, P4, R14, R18, 0x1 ;  /* 0x000000120eec7211 */ /* 0x010fe200078808ff */
[-C--:B------:R-:W-:Y:S02]  /*1e50*/  IMAD R18, R9, R229.reuse, RZ ;  /* 0x000000e509127224 */ /* 0x080fe400078e02ff */
[----:B------:R-:W-:Y:S01]  /*1e60*/  IMAD.WIDE.U32 R12, R8, R229, R4 ;  /* 0x000000e5080c7225 */ /* 0x000fe200078e0004 */
[----:B------:R-:W-:Y:S02]  /*1e70*/  LEA.HI.X R235, R14, R19, R0, 0x1, P4 ;  /* 0x000000130eeb7211 */ /* 0x000fe400020f0c00 */
[----:B------:R-:W-:Y:S01]  /*1e80*/  @!P1 MOV R14, R10 ;  /* 0x0000000a000e9202 */ /* 0x000fe20000000f00 */
[----:B------:R-:W-:Y:S01]  /*1e90*/  @!P1 IMAD.MOV.U32 R15, RZ, RZ, R11 ;  /* 0x000000ffff0f9224 */ /* 0x000fe200078e000b */
[----:B------:R-:W-:Y:S01]  /*1ea0*/  @P1 MOV R15, R11 ;  /* 0x0000000b000f1202 */ /* 0x000fe20000000f00 */
[----:B------:R-:W-:Y:S01]  /*1eb0*/  @P1 IMAD.MOV.U32 R14, RZ, RZ, R10 ;  /* 0x000000ffff0e1224 */ /* 0x000fe200078e000a */
[----:B------:R-:W-:Y:S01]  /*1ec0*/  IADD3 R19, PT, PT, R13, R18, RZ ;  /* 0x000000120d137210 */ /* 0x000fe20007ffe0ff */
[----:B------:R-:W-:Y:S01]  /*1ed0*/  IMAD.WIDE.U32 R16, R231, 0x40, R24 ;  /* 0x00000040e7107825 */ /* 0x000fe200078e0018 */
[----:B------:R-:W-:Y:S06]  /*1ee0*/  @P2 BRA `(.L_x_2322) ;  /* 0x00000000003c2947 */ /* 0x000fec0003800000 */
[----:B------:R-:W-:-:S13]  /*1ef0*/  ISETP.GE.AND P1, PT, R166, R232, PT ;  /* 0x000000e8a600720c */ /* 0x000fda0003f26270 */
        /* <DEDUP_REMOVED lines=13> */
.L_x_2323:
[----:B------:R1:W-:Y:S02]  /*1fd0*/  STS.128 [R240], RZ ;  /* 0x000000fff0007388 */ /* 0x0003e40000000c00 */
.L_x_2322:
[----:B------:R-:W-:Y:S05]  /*1fe0*/  BSYNC.RECONVERGENT B0 ;  /* 0x0000000000007941 */ /* 0x000fea0003800200 */
.L_x_2321:
        /* <DEDUP_REMOVED lines=14> */
[----:B------:R-:W-:Y:S01]  /*20d0*/  IADD3 R10, P1, PT, R16, 0x10, RZ ;  /* 0x00000010100a7810 */ /* 0x000fe20007f3e0ff */
[----:B------:R-:W-:Y:S01]  /*20e0*/  IMAD.MOV.U32 R20, RZ, RZ, R12 ;  /* 0x000000ffff147224 */ /* 0x000fe200078e000c */
[----:B------:R-:W-:-:S03]  /*20f0*/  MOV R21, R19 ;  /* 0x0000001300157202 */ /* 0x000fc60000000f00 */
[----:B------:R-:W-:Y:S02]  /*2100*/  IMAD.X R9, RZ, RZ, R17, P1 ;  /* 0x000000ffff097224 */ /* 0x000fe400008e0611 */
[----:B------:R-:W-:-:S04]  /*2110*/  IMAD.WIDE.U32 R20, R14, R10, R20 ;  /* 0x0000000a0e147225 */ /* 0x000fc800078e0014 */
[----:B------:R-:W-:-:S04]  /*2120*/  IMAD R9, R9, R14, RZ ;  /* 0x0000000e09097224 */ /* 0x000fc800078e02ff */
        /* <DEDUP_REMOVED lines=8> */
.L_x_2325:
[----:B------:R-:W-:Y:S05]  /*21b0*/  BSYNC.RECONVERGENT B0 ;  /* 0x0000000000007941 */ /* 0x000fea0003800200 */
.L_x_2324:
[----:B------:R-:W-:Y:S04]  /*21c0*/  BSSY.RECONVERGENT B0, `(.L_x_2326) ;  /* 0x0000013000007945 */ /* 0x000fe80003800200 */
[----:B------:R-:W-:Y:S05]  /*21d0*/  @P3 BRA `(.L_x_2327) ;  /* 0x0000000000443947 */ /* 0x000fea0003800000 */
[----:B------:R-:W-:-:S13]  /*21e0*/  ISETP.GE.AND P1, PT, R166, R232, PT ;  /* 0x000000e8a600720c */ /* 0x000fda0003f26270 */
[----:B------:R4:W-:Y:S01]  /*21f0*/  @P1 STS.128 [R240+0x1000], RZ ;  /* 0x001000fff0001388 */ /* 0x0009e20000000c00 */
[----:B------:R-:W-:Y:S05]  /*2200*/  @P1 BRA `(.L_x_2327) ;  /* 0x0000000000381947 */ /* 0x000fea0003800000 */
[----:B---3--:R-:W-:Y:S01]  /*2210*/  IADD3 R10, P1, PT, R16, 0x20, RZ ;  /* 0x00000020100a7810 */ /* 0x008fe20007f3e0ff */
        /* <DEDUP_REMOVED lines=13> */
.L_x_2327:
[----:B------:R-:W-:Y:S05]  /*22f0*/  BSYNC.RECONVERGENT B0 ;  /* 0x0000000000007941 */ /* 0x000fea0003800200 */
.L_x_2326:
[----:B------:R-:W-:Y:S04]  /*2300*/  BSSY.RECONVERGENT B0, `(.L_x_2328) ;  /* 0x0000012000007945 */ /* 0x000fe80003800200 */
[----:B------:R-:W-:Y:S05]  /*2310*/  @P2 BRA `(.L_x_2329) ;  /* 0x0000000000402947 */ /* 0x000fea0003800000 */
[----:B------:R-:W-:-:S13]  /*2320*/  ISETP.GE.AND P1, PT, R166, R232, PT ;  /* 0x000000e8a600720c */ /* 0x000fda0003f26270 */
[----:B------:R1:W-:Y:S01]  /*2330*/  @P1 STS.128 [R240+0x1800], RZ ;  /* 0x001800fff0001388 */ /* 0x0003e20000000c00 */
[----:B------:R-:W-:Y:S05]  /*2340*/  @P1 BRA `(.L_x_2329) ;  /* 0x0000000000341947 */ /* 0x000fea0003800000 */
[----:B------:R-:W-:Y:S02]  /*2350*/  IADD3 R9, P1, PT, R16, 0x30, RZ ;  /* 0x0000003010097810 */ /* 0x000fe40007f3e0ff */
[----:B------:R-:W-:Y:S02]  /*2360*/  MOV R13, R19 ;  /* 0x00000013000d7202 */ /* 0x000fe40000000f00 */
[----:B---3--:R-:W-:Y:S01]  /*2370*/  IADD3.X R10, PT, PT, RZ, R17, RZ, P1, !PT ;  /* 0x00000011ff0a7210 */ /* 0x008fe20000ffe4ff */
[----:B------:R-:W-:-:S04]  /*2380*/  IMAD.WIDE.U32 R12, R14, R9, R12 ;  /* 0x000000090e0c7225 */ /* 0x000fc800078e000c */
[----:B------:R-:W-:Y:S01]  /*2390*/  IMAD R10, R10, R14, RZ ;  /* 0x0000000e0a0a7224 */ /* 0x000fe200078e02ff */
[----:B------:R-:W-:-:S03]  /*23a0*/  LEA R6, P1, R12, R6, 0x1 ;  /* 0x000000060c067211 */ /* 0x000fc600078208ff */
[----:B------:R-:W-:-:S05]  /*23b0*/  IMAD R10, R15, R9, R10 ;  /* 0x000000090f0a7224 */ /* 0x000fca00078e020a */
[----:B------:R-:W-:-:S04]  /*23c0*/  IADD3 R10, PT, PT, R13, R10, RZ ;  /* 0x0000000a0d0a7210 */ /* 0x000fc80007ffe0ff */
[----:B------:R-:W-:-:S05]  /*23d0*/  LEA.HI.X R7, R12, R7, R10, 0x1, P1 ;  /* 0x000000070c077211 */ /* 0x000fca00008f0c0a */
[----:B------:R-:W-:Y:S01]  /*23e0*/  @!PT LDS RZ, [RZ] ;  /* 0x00000000fffff984 */ /* 0x000fe20000000800 */
[----:B------:R-:W-:Y:S01]  /*23f0*/  @!PT LDS RZ, [RZ] ;  /* 0x00000000fffff984 */ /* 0x000fe20000000800 */
[----:B------:R-:W-:Y:S01]  /*2400*/  @!PT LDS RZ, [RZ] ;  /* 0x00000000fffff984 */ /* 0x000fe20000000800 */
[----:B------:R3:W-:Y:S02]  /*2410*/  LDGSTS.E.BYPASS.LTC128B.128 [R240+0x1800], desc[UR4][R6.64] ;  /* 0x0180000006f07fae */ /* 0x0007e4000b981a04 */
.L_x_2329:
[----:B------:R-:W-:Y:S05]  /*2420*/  BSYNC.RECONVERGENT B0 ;  /* 0x0000000000007941 */ /* 0x000fea0003800200 */
.L_x_2328:
[----:B------:R-:W-:Y:S01]  /*2430*/  BSSY.RECONVERGENT B0, `(.L_x_2330) ;  /* 0x000000e000007945 */ /* 0x000fe20003800200 */
[C---:B---3--:R-:W-:Y:S02]  /*2440*/  SHF.L.U64.HI R7, R222.reuse, 0x4, R223 ;  /* 0x00000004de077819 */ /* 0x048fe400000102df */
[----:B------:R-:W-:Y:S01]  /*2450*/  SHF.L.U32 R6, R222, 0x4, RZ ;  /* 0x00000004de067819 */ /* 0x000fe200000006ff */
[----:B------:R-:W-:Y:S05]  /*2460*/  @P6 BRA `(.L_x_2331) ;  /* 0x0000000000286947 */ /* 0x000fea0003800000 */
[----:B------:R-:W-:-:S13]  /*2470*/  ISETP.GE.AND P1, PT, R166, R232, PT ;  /* 0x000000e8a600720c */ /* 0x000fda0003f26270 */
[----:B------:R-:W-:Y:S05]  /*2480*/  @P1 BRA `(.L_x_2332) ;  /* 0x00000000001c1947 */ /* 0x000fea0003800000 */
[----:B------:R-:W-:Y:S02]  /*2490*/  MOV R10, R236 ;  /* 0x000000ec000a7202 */ /* 0x000fe40000000f00 */
[----:B------:R-:W-:-:S05]  /*24a0*/  MOV R11, R235 ;  /* 0x000000eb000b7202 */ /* 0x000fca0000000f00 */
[----:B------:R-:W-:Y:S01]  /*24b0*/  @!PT LDS RZ, [RZ] ;  /* 0x00000000fffff984 */ /* 0x000fe20000000800 */
[----:B------:R-:W-:Y:S01]  /*24c0*/  @!PT LDS RZ, [RZ] ;  /* 0x00000000fffff984 */ /* 0x000fe20000000800 */
[----:B------:R-:W-:Y:S01]  /*24d0*/  @!PT LDS RZ, [RZ] ;  /* 0x00000000fffff984 */ /* 0x000fe20000000800 */
[----:B------:R3:W-:Y:S01]  /*24e0*/  LDGSTS.E.BYPASS.LTC128B.128 [R240+0x2000], desc[UR4][R10.64] ;  /* 0x020000000af07fae */ /* 0x0007e2000b981a04 */
[----:B------:R-:W-:Y:S05]  /*24f0*/  BRA `(.L_x_2331) ;  /* 0x0000000000047947 */ /* 0x000fea0003800000 */
.L_x_2332:
[----:B------:R3:W-:Y:S02]  /*2500*/  STS.128 [R240+0x2000], RZ ;  /* 0x002000fff0007388 */ /* 0x0007e40000000c00 */
.L_x_2331:
[----:B------:R-:W-:Y:S05]  /*2510*/  BSYNC.RECONVERGENT B0 ;  /* 0x0000000000007941 */ /* 0x000fea0003800200 */
.L_x_2330:
[----:B------:R-:W-:Y:S01]  /*2520*/  ISETP.GE.AND P1, PT, R5, R8, PT ;  /* 0x000000080500720c */ /* 0x000fe20003f26270 */
[----:B------:R-:W-:Y:S01]  /*2530*/  VIADD R20, R24, 0x40 ;  /* 0x0000004018147836 */ /* 0x000fe20000000000 */
[----:B------:R-:W-:Y:S01]  /*2540*/  LEA R22, P2, R6, R236, 0x1 ;  /* 0x000000ec06167211 */ /* 0x000fe200078408ff */
[----:B------:R-:W-:Y:S01]  /*2550*/  VIADD R19, R24, 0x50 ;  /* 0x0000005018137836 */ /* 0x000fe20000000000 */
[----:B------:R-:W-:Y:S01]  /*2560*/  BSSY.RECONVERGENT B0, `(.L_x_2333) ;  /* 0x000000f000007945 */ /* 0x000fe20003800200 */
[-C--:B------:R-:W-:Y:S01]  /*2570*/  ISETP.GE.AND P5, PT, R4, R8.reuse, PT ;  /* 0x000000080400720c */ /* 0x080fe20003fa6270 */
[----:B------:R-:W-:Y:S01]  /*2580*/  VIADD R18, R24, 0x60 ;  /* 0x0000006018127836 */ /* 0x000fe20000000000 */
        /* <DEDUP_REMOVED lines=12> */
.L_x_2334:
[----:B------:R-:W-:Y:S05]  /*2650*/  BSYNC.RECONVERGENT B0 ;  /* 0x0000000000007941 */ /* 0x000fea0003800200 */
.L_x_2333:
        /* <DEDUP_REMOVED lines=13> */
.L_x_2336:
[----:B------:R-:W-:Y:S05]  /*2730*/  BSYNC.RECONVERGENT B0 ;  /* 0x0000000000007941 */ /* 0x000fea0003800200 */
.L_x_2335:
        /* <DEDUP_REMOVED lines=13> */
.L_x_2338:
[----:B------:R-:W-:Y:S05]  /*2810*/  BSYNC.RECONVERGENT B0 ;  /* 0x0000000000007941 */ /* 0x000fea0003800200 */
.L_x_2337:
[----:B------:R-:W-:Y:S01]  /*2820*/  BSSY.RECONVERGENT B0, `(.L_x_2339) ;  /* 0x0000011000007945 */ /* 0x000fe20003800200 */
[----:B------:R-:W-:Y:S02]  /*2830*/  ISETP.GE.AND P4, PT, R16, R8, PT ;  /* 0x000000081000720c */ /* 0x000fe40003f86270 */
[----:B------:R-:W-:Y:S01]  /*2840*/  IADD3 R15, PT, PT, R24, 0x90, RZ ;  /* 0x00000090180f7810 */ /* 0x000fe20007ffe0ff */
[----:B------:R-:W-:Y:S05]  /*2850*/  @P3 BRA `(.L_x_2340) ;  /* 0x0000000000343947 */ /* 0x000fea0003800000 */
[----:B------:R-:W-:-:S13]  /*2860*/  ISETP.GE.AND P3, PT, R166, R232, PT ;  /* 0x000000e8a600720c */ /* 0x000fda0003f66270 */
[----:B------:R1:W-:Y:S01]  /*2870*/  @P3 STS.128 [R240+0x4000], RZ ;  /* 0x004000fff0003388 */ /* 0x0003e20000000c00 */
[----:B------:R-:W-:Y:S05]  /*2880*/  @P3 BRA `(.L_x_2340) ;  /* 0x0000000000283947 */ /* 0x000fea0003800000 */
[----:B---3--:R-:W-:Y:S01]  /*2890*/  MOV R10, R22 ;  /* 0x00000016000a7202 */ /* 0x008fe20000000f00 */
[----:B-1----:R-:W-:Y:S01]  /*28a0*/  IMAD R6, R223, 0x60, RZ ;  /* 0x00000060df067824 */ /* 0x002fe200078e02ff */
[----:B------:R-:W-:-:S03]  /*28b0*/  MOV R11, R23 ;  /* 0x00000017000b7202 */ /* 0x000fc60000000f00 */
[----:B------:R-:W-:-:S05]  /*28c0*/  IMAD.WIDE.U32 R10, R222, 0x60, R10 ;  /* 0x00000060de0a7825 */ /* 0x000fca00078e000a */
[----:B------:R-:W-:Y:S02]  /*28d0*/  IADD3 R7, PT, PT, R11, R6, RZ ;  /* 0x000000060b077210 */ /* 0x000fe40007ffe0ff */
[----:B------:R-:W-:-:S05]  /*28e0*/  MOV R6, R10 ;  /* 0x0000000a00067202 */ /* 0x000fca0000000f00 */
[----:B------:R-:W-:Y:S01]  /*28f0*/  @!PT LDS RZ, [RZ] ;  /* 0x00000000fffff984 */ /* 0x000fe20000000800 */
[----:B------:R-:W-:Y:S01]  /*2900*/  @!PT LDS RZ, [RZ] ;  /* 0x00000000fffff984 */ /* 0x000fe20000000800 */
[----:B------:R-:W-:Y:S01]  /*2910*/  @!PT LDS RZ, [RZ] ;  /* 0x00000000fffff984 */ /* 0x000fe20000000800 */
[----:B------:R1:W-:Y:S02]  /*2920*/  LDGSTS.E.BYPASS.LTC128B.128 [R240+0x4000], desc[UR4][R6.64] ;  /* 0x0400000006f07fae */ /* 0x0003e4000b981a04 */
.L_x_2340:
[----:B------:R-:W-:Y:S05]  /*2930*/  BSYNC.RECONVERGENT B0 ;  /* 0x0000000000007941 */ /* 0x000fea0003800200 */
.L_x_2339:
        /* <DEDUP_REMOVED lines=13> */
.L_x_2342:
[----:B------:R-:W-:Y:S05]  /*2a10*/  BSYNC.RECONVERGENT B0 ;  /* 0x0000000000007941 */ /* 0x000fea0003800200 */
.L_x_2341:
        /* <DEDUP_REMOVED lines=17> */
.L_x_2344:
[----:B------:R-:W-:Y:S05]  /*2b30*/  BSYNC.RECONVERGENT B0 ;  /* 0x0000000000007941 */ /* 0x000fea0003800200 */
.L_x_2343:
        /* <DEDUP_REMOVED lines=17> */
.L_x_2346:
[----:B------:R-:W-:Y:S05]  /*2c50*/  BSYNC.RECONVERGENT B0 ;  /* 0x0000000000007941 */ /* 0x000fea0003800200 */
.L_x_2345:
[----:B------:R-:W-:Y:S01]  /*2c60*/  BSSY.RECONVERGENT B0, `(.L_x_2347) ;  /* 0x0000011000007945 */ /* 0x000fe20003800200 */
[----:B------:R-:W-:Y:S02]  /*2c70*/  ISETP.GE.AND P5, PT, R12, R8, PT ;  /* 0x000000080c00720c */ /* 0x000fe40003fa6270 */
[----:B---3--:R-:W-:Y:S01]  /*2c80*/  IADD3 R11, PT, PT, R24, 0xd0, RZ ;  /* 0x000000d0180b7810 */ /* 0x008fe20007ffe0ff */
[----:B------:R-:W-:Y:S05]  /*2c90*/  @P4 BRA `(.L_x_2348) ;  /* 0x0000000000344947 */ /* 0x000fea0003800000 */
[----:B------:R-:W-:-:S13]  /*2ca0*/  ISETP.GE.AND P4, PT, R166, R232, PT ;  /* 0x000000e8a600720c */ /* 0x000fda0003f86270 */
[----:B------:R3:W-:Y:S01]  /*2cb0*/  @P4 STS.128 [R240+0x6000], RZ ;  /* 0x006000fff0004388 */ /* 0x0007e20000000c00 */
[----:B------:R-:W-:Y:S05]  /*2cc0*/  @P4 BRA `(.L_x_2348) ;  /* 0x0000000000284947 */ /* 0x000fea0003800000 */
[----:B------:R-:W-:Y:S01]  /*2cd0*/  MOV R26, R22 ;  /* 0x00000016001a7202 */ /* 0x000fe20000000f00 */
        /* <DEDUP_REMOVED lines=9> */
.L_x_2348:
[----:B------:R-:W-:Y:S05]  /*2d70*/  BSYNC.RECONVERGENT B0 ;  /* 0x0000000000007941 */ /* 0x000fea0003800200 */
.L_x_2347:
        /* <DEDUP_REMOVED lines=13> */
.L_x_2350:
[----:B------:R-:W-:Y:S05]  /*2e50*/  BSYNC.RECONVERGENT B0 ;  /* 0x0000000000007941 */ /* 0x000fea0003800200 */
.L_x_2349:
        /* <DEDUP_REMOVED lines=17> */
.L_x_2352:
[----:B------:R-:W-:Y:S05]  /*2f70*/  BSYNC.RECONVERGENT B0 ;  /* 0x0000000000007941 */ /* 0x000fea0003800200 */
.L_x_2351:
[----:B------:R-:W-:Y:S01]  /*2f80*/  BSSY.RECONVERGENT B0, `(.L_x_2353) ;  /* 0x0000010000007945 */ /* 0x000fe20003800200 */
[----:B------:R-:W-:-:S03]  /*2f90*/  ISETP.GE.AND P2, PT, R9, R8, PT ;  /* 0x000000080900720c */ /* 0x000fc60003f46270 */
[----:B------:R-:W-:Y:S10]  /*2fa0*/  @P1 BRA `(.L_x_2354) ;  /* 0x0000000000341947 */ /* 0x000ff40003800000 */
        /* <DEDUP_REMOVED lines=13> */
.L_x_2354:
[----:B------:R-:W-:Y:S05]  /*3080*/  BSYNC.RECONVERGENT B0 ;  /* 0x0000000000007941 */ /* 0x000fea0003800200 */
.L_x_2353:
[----:B------:R-:W-:Y:S04]  /*3090*/  BSSY.RECONVERGENT B0, `(.L_x_2355) ;  /* 0x000000f000007945 */ /* 0x000fe80003800200 */
        /* <DEDUP_REMOVED lines=14> */
.L_x_2356:
[----:B------:R-:W-:Y:S05]  /*3180*/  BSYNC.RECONVERGENT B0 ;  /* 0x0000000000007941 */ /* 0x000fea0003800200 */
.L_x_2355:
        /* <DEDUP_REMOVED lines=15> */
.L_x_2358:
[----:B------:R-:W-:Y:S05]  /*3280*/  BSYNC.RECONVERGENT B0 ;  /* 0x0000000000007941 */ /* 0x000fea0003800200 */
.L_x_2357:
        /* <DEDUP_REMOVED lines=15> */
.L_x_2360:
[----:B------:R-:W-:Y:S05]  /*3380*/  BSYNC.RECONVERGENT B0 ;  /* 0x0000000000007941 */ /* 0x000fea0003800200 */
.L_x_2359:
[----:B------:R-:W-:Y:S04]  /*3390*/  BSSY.RECONVERGENT B0, `(.L_x_2361) ;  /* 0x000000d000007945 */ /* 0x000fe80003800200 */
[----:B------:R-:W-:Y:S05]  /*33a0*/  @P2 BRA `(.L_x_2362) ;  /* 0x00000000002c2947 */ /* 0x000fea0003800000 */
[----:B------:R-:W-:-:S13]  /*33b0*/  ISETP.GE.AND P1, PT, R166, R232, PT ;  /* 0x000000e8a600720c */ /* 0x000fda0003f26270 */
[----:B------:R1:W-:Y:S01]  /*33c0*/  @P1 STS.128 [R240+0x9800], RZ ;  /* 0x009800fff0001388 */ /* 0x0003e20000000c00 */
[----:B------:R-:W-:Y:S05]  /*33d0*/  @P1 BRA `(.L_x_2362) ;  /* 0x0000000000201947 */ /* 0x000fea0003800000 */
[----:B-1----:R-:W-:Y:S02]  /*33e0*/  IMAD R6, R223, 0x1c0, RZ ;  /* 0x000001c0df067824 */ /* 0x002fe400078e02ff */
[----:B------:R-:W-:-:S05]  /*33f0*/  IMAD.WIDE.U32 R22, R222, 0x1c0, R22 ;  /* 0x000001c0de167825 */ /* 0x000fca00078e0016 */
[----:B------:R-:W-:Y:S02]  /*3400*/  IADD3 R7, PT, PT, R23, R6, RZ ;  /* 0x0000000617077210 */ /* 0x000fe40007ffe0ff */
[----:B------:R-:W-:-:S05]  /*3410*/  MOV R6, R22 ;  /* 0x0000001600067202 */ /* 0x000fca0000000f00 */
[----:B------:R-:W-:Y:S01]  /*3420*/  @!PT LDS RZ, [RZ] ;  /* 0x00000000fffff984 */ /* 0x000fe20000000800 */
[----:B------:R-:W-:Y:S01]  /*3430*/  @!PT LDS RZ, [RZ] ;  /* 0x00000000fffff984 */ /* 0x000fe20000000800 */
[----:B------:R-:W-:Y:S01]  /*3440*/  @!PT LDS RZ, [RZ] ;  /* 0x00000000fffff984 */ /* 0x000fe20000000800 */
[----:B------:R1:W-:Y:S02]  /*3450*/  LDGSTS.E.BYPASS.LTC128B.128 [R240+0x9800], desc[UR4][R6.64] ;  /* 0x0980000006f07fae */ /* 0x0003e4000b981a04 */
.L_x_2362:
[----:B------:R-:W-:Y:S05]  /*3460*/  BSYNC.RECONVERGENT B0 ;  /* 0x0000000000007941 */ /* 0x000fea0003800200 */
.L_x_2361:
[----:B------:R-:W0:Y:S04]  /*3470*/  LDGDEPBAR ;  /* 0x00000000000079af */ /* 0x000e280000000000 */
[----:B------:R2:W5:Y:S04]  /*3480*/  LD.E R193, desc[UR4][R2.64+0x184] ;  /* 0x0001840402c17980 */ /* 0x000568000c101900 */
[----:B------:R2:W5:Y:S01]  /*3490*/  LD.E R192, desc[UR4][R2.64+0x188] ;  /* 0x0001880402c07980 */ /* 0x000562000c101900 */
[C---:B-1----:R-:W-:Y:S02]  /*34a0*/  SHF.L.U64.HI R7, R224.reuse, 0x4, R225 ;  /* 0x00000004e0077819 */ /* 0x042fe400000102e1 */
        /* <DEDUP_REMOVED lines=15> */
.L_x_2365:
[----:B------:R1:W-:Y:S01]  /*35a0*/  STS.128 [R240+0xa000], RZ ;  /* 0x00a000fff0007388 */ /* 0x0003e20000000c00 */
[----:B------:R-:W-:Y:S05]  /*35b0*/  BRA `(.L_x_2366) ;  /* 0x0000000000047947 */ /* 0x000fea0003800000 */
.L_x_2364:
[----:B------:R1:W-:Y:S02]  /*35c0*/  STS.128 [R240+0xa000], RZ ;  /* 0x00a000fff0007388 */ /* 0x0003e40000000c00 */
.L_x_2366:
[----:B------:R-:W-:Y:S05]  /*35d0*/  BSYNC.RECONVERGENT B0 ;  /* 0x0000000000007941 */ /* 0x000fea0003800200 */
.L_x_2363:
[-C--:B------:R-:W-:Y:S01]  /*35e0*/  ISETP.GE.AND P4, PT, R5, R8.reuse, PT ;  /* 0x000000080500720c */ /* 0x080fe20003f86270 */
[----:B------:R-:W-:Y:S01]  /*35f0*/  BSSY.RECONVERGENT B0, `(.L_x_2367) ;  /* 0x0000011000007945 */ /* 0x000fe20003800200 */
[-C--:B------:R-:W-:Y:S02]  /*3600*/  ISETP.GE.AND P3, PT, R4, R8.reuse, PT ;  /* 0x000000080400720c */ /* 0x080fe40003f66270 */
[----:B------:R-:W-:Y:S02]  /*3610*/  LEA R4, P5, R6, R239, 0x1 ;  /* 0x000000ef06047211 */ /* 0x000fe400078a08ff */
[----:B------:R-:W-:Y:S02]  /*3620*/  ISETP.GE.AND P2, PT, R0, R8, PT ;  /* 0x000000080000720c */ /* 0x000fe40003f46270 */
[----:B------:R-:W-:Y:S02]  /*3630*/  LEA.HI.X R5, R6, R238, R7, 0x1, P5 ;  /* 0x000000ee06057211 */ /* 0x000fe400028f0c07 */
        /* <DEDUP_REMOVED lines=12> */
.L_x_2368:
[----:B------:R-:W-:Y:S05]  /*3700*/  BSYNC.RECONVERGENT B0 ;  /* 0x0000000000007941 */ /* 0x000fea0003800200 */
.L_x_2367:
        /* <DEDUP_REMOVED lines=13> */
.L_x_2370:
[----:B------:R-:W-:Y:S05]  /*37e0*/  BSYNC.RECONVERGENT B0 ;  /* 0x0000000000007941 */ /* 0x000fea0003800200 */
.L_x_2369:
        /* <DEDUP_REMOVED lines=13> */
.L_x_2372:
[----:B------:R-:W-:Y:S05]  /*38c0*/  BSYNC.RECONVERGENT B0 ;  /* 0x0000000000007941 */ /* 0x000fea0003800200 */
.L_x_2371:
        /* <DEDUP_REMOVED lines=16> */
.L_x_2374:
[----:B------:R-:W-:Y:S05]  /*39d0*/  BSYNC.RECONVERGENT B0 ;  /* 0x0000000000007941 */ /* 0x000fea0003800200 */
.L_x_2373:
        /* <DEDUP_REMOVED lines=13> */
.L_x_2376:
[----:B------:R-:W-:Y:S05]  /*3ab0*/  BSYNC.RECONVERGENT B0 ;  /* 0x0000000000007941 */ /* 0x000fea0003800200 */
.L_x_2375:
        /* <DEDUP_REMOVED lines=16> */
.L_x_2378:
[----:B------:R-:W-:Y:S05]  /*3bc0*/  BSYNC.RECONVERGENT B0 ;  /* 0x0000000000007941 */ /* 0x000fea0003800200 */
.L_x_2377:
        /* <DEDUP_REMOVED lines=16> */
.L_x_2380:
[----:B------:R-:W-:Y:S05]  /*3cd0*/  BSYNC.RECONVERGENT B0 ;  /* 0x0000000000007941 */ /* 0x000fea0003800200 */
.L_x_2379:
        /* <DEDUP_REMOVED lines=16> */
.L_x_2382:
[----:B------:R-:W-:Y:S05]  /*3de0*/  BSYNC.RECONVERGENT B0 ;  /* 0x0000000000007941 */ /* 0x000fea0003800200 */
.L_x_2381:
        /* <DEDUP_REMOVED lines=13> */
.L_x_2384:
[----:B------:R-:W-:Y:S05]  /*3ec0*/  BSYNC.RECONVERGENT B0 ;  /* 0x0000000000007941 */ /* 0x000fea0003800200 */
.L_x_2383:
        /* <DEDUP_REMOVED lines=16> */
.L_x_2386:
[----:B------:R-:W-:Y:S05]  /*3fd0*/  BSYNC.RECONVERGENT B0 ;  /* 0x0000000000007941 */ /* 0x000fea0003800200 */
.L_x_2385:
        /* <DEDUP_REMOVED lines=15> */
.L_x_2388:
[----:B------:R-:W-:Y:S05]  /*40d0*/  BSYNC.RECONVERGENT B0 ;  /* 0x0000000000007941 */ /* 0x000fea0003800200 */
.L_x_2387:
        /* <DEDUP_REMOVED lines=15> */
.L_x_2390:
[----:B------:R-:W-:Y:S05]  /*41d0*/  BSYNC.RECONVERGENT B0 ;  /* 0x0000000000007941 */ /* 0x000fea0003800200 */
.L_x_2389:
        /* <DEDUP_REMOVED lines=15> */
.L_x_2392:
[----:B------:R-:W-:Y:S05]  /*42d0*/  BSYNC.RECONVERGENT B0 ;  /* 0x0000000000007941 */ /* 0x000fea0003800200 */
.L_x_2391:
        /* <DEDUP_REMOVED lines=15> */
.L_x_2394:
[----:B------:R-:W-:Y:S05]  /*43d0*/  BSYNC.RECONVERGENT B0 ;  /* 0x0000000000007941 */ /* 0x000fea0003800200 */
.L_x_2393:
        /* <DEDUP_REMOVED lines=13> */
.L_x_2396:
[----:B------:R-:W-:Y:S05]  /*44b0*/  BSYNC.RECONVERGENT B0 ;  /* 0x0000000000007941 */ /* 0x000fea0003800200 */
.L_x_2395:
[----:B------:R-:W2:Y:S01]  /*44c0*/  LD.E R0, desc[UR4][R2.64+0x18c] ;  /* 0x00018c0402007980 */ /* 0x000ea2000c101900 */
[C---:B------:R-:W-:Y:S01]  /*44d0*/  IMAD.SHL.U32 R180, R167.reuse, 0x40, RZ ;  /* 0x00000040a7b47824 */ /* 0x040fe200078e00ff */
[----:B------:R-:W-:Y:S01]  /*44e0*/  SHF.R.U32.HI R191, RZ, 0x1, R167 ;  /* 0x00000001ffbf7819 */ /* 0x000fe200000116a7 */
[C---:B------:R-:W-:Y:S01]  /*44f0*/  IMAD.SHL.U32 R217, R167.reuse, 0x20, RZ ;  /* 0x00000020a7d97824 */ /* 0x040fe200078e00ff */
[----:B------:R-:W-:Y:S01]  /*4500*/  R2P PR, R167, 0x6 ;  /* 0x00000006a7007804 */ /* 0x000fe20000000000 */
[----:B------:R-:W-:Y:S01]  /*4510*/  IMAD.MOV.U32 R183, RZ, RZ, 0x20 ;  /* 0x00000020ffb77424 */ /* 0x000fe200078e00ff */
[C---:B-1----:R-:W-:Y:S01]  /*4520*/  LOP3.LUT R4, R180.reuse, 0x1c0, RZ, 0xc0, !PT ;  /* 0x000001c0b4047812 */ /* 0x042fe200078ec0ff */
[----:B------:R-:W-:Y:S01]  /*4530*/  IMAD.MOV.U32 R181, RZ, RZ, 0x40 ;  /* 0x00000040ffb57424 */ /* 0x000fe200078e00ff */
[----:B------:R-:W-:Y:S01]  /*4540*/  LOP3.LUT R188, R180, 0x200, RZ, 0xc0, !PT ;  /* 0x00000200b4bc7812 */ /* 0x000fe200078ec0ff */
[----:B------:R-:W-:Y:S01]  /*4550*/  VIADD R216, R164, 0xffffffff ;  /* 0xffffffffa4d87836 */ /* 0x000fe20000000000 */
[C---:B------:R-:W-:Y:S01]  /*4560*/  LOP3.LUT R187, R4.reuse, 0x8, R191, 0xf8, !PT ;  /* 0x0000000804bb7812 */ /* 0x040fe200078ef8bf */
[----:B------:R-:W0:Y:S01]  /*4570*/  LDGDEPBAR ;  /* 0x00000000000079af */ /* 0x000e220000000000 */
[----:B------:R-:W-:Y:S01]  /*4580*/  LOP3.LUT R4, R4, 0x8, R167, 0xf8, !PT ;  /* 0x0000000804047812 */ /* 0x000fe200078ef8a7 */
[----:B------:R-:W-:Y:S01]  /*4590*/  BSSY.RECONVERGENT B1, `(.L_x_2397) ;  /* 0x000050c000017945 */ /* 0x000fe20003800200 */
[----:B------:R-:W-:-:S02]  /*45a0*/  LOP3.LUT R180, R180, 0x400, RZ, 0xc0, !PT ;  /* 0x00000400b4b47812 */ /* 0x000fc400078ec0ff */
[----:B------:R-:W-:Y:S02]  /*45b0*/  LOP3.LUT R217, R188, 0x7c00, R217, 0xf8, !PT ;  /* 0x00007c00bcd97812 */ /* 0x000fe400078ef8d9 */
[-C--:B------:R-:W-:Y:S02]  /*45c0*/  LOP3.LUT R187, R187, R166.reuse, RZ, 0x3c, !PT ;  /* 0x000000a6bbbb7212 */ /* 0x080fe400078e3cff */
[----:B------:R-:W-:Y:S02]  /*45d0*/  LOP3.LUT R4, R4, R166, RZ, 0x3c, !PT ;  /* 0x000000a604047212 */ /* 0x000fe400078e3cff */
[----:B------:R-:W-:Y:S02]  /*45e0*/  LOP3.LUT R217, R217, R187, RZ, 0xfc, !PT ;  /* 0x000000bbd9d97212 */ /* 0x000fe400078efcff */
[----:B------:R-:W-:Y:S01]  /*45f0*/  SEL R183, R183, 0xffffffe0, !P1 ;  /* 0xffffffe0b7b77807 */ /* 0x000fe20004800000 */
[----:B------:R-:W-:Y:S01]  /*4600*/  IMAD R180, R4, 0x2, R180 ;  /* 0x0000000204b47824 */ /* 0x000fe200078e02b4 */
[----:B------:R-:W-:Y:S01]  /*4610*/  SEL R181, R181, 0xffffffc0, !P2 ;  /* 0xffffffc0b5b57807 */ /* 0x000fe20005000000 */
[----:B------:R-:W-:Y:S01]  /*4620*/  IMAD R217, R217, 0x2, R218 ;  /* 0x00000002d9d97824 */ /* 0x000fe200078e02da */
[----:B-----5:R-:W-:Y:S01]  /*4630*/  IADD3 R193, PT, PT, R189, -R190, -R193 ;  /* 0x800000bebdc17210 */ /* 0x020fe20007ffe8c1 */
[----:B------:R-:W-:Y:S01]  /*4640*/  IMAD.IADD R180, R218, 0x1, R180 ;  /* 0x00000001dab47824 */ /* 0x000fe200078e02b4 */
[----:B------:R-:W-:Y:S01]  /*4650*/  IADD3 R192, PT, PT, R192, R189, -R190 ;  /* 0x000000bdc0c07210 */ /* 0x000fe20007ffe8be */
[----:B------:R-:W-:Y:S01]  /*4660*/  IMAD.IADD R182, R217, 0x1, R183 ;  /* 0x00000001d9b67824 */ /* 0x000fe200078e02b7 */
[----:B------:R-:W-:Y:S01]  /*4670*/  LDSM.16.M88.4 R76, [R217] ;  /* 0x00000000d94c783b */ /* 0x000fe20000000200 */
[----:B------:R-:W-:-:S02]  /*4680*/  IMAD.IADD R165, R183, 0x1, R180 ;  /* 0x00000001b7a57824 */ /* 0x000fc400078e02b4 */
[----:B------:R-:W-:Y:S01]  /*4690*/  IMAD.IADD R186, R217, 0x1, R181 ;  /* 0x00000001d9ba7824 */ /* 0x000fe200078e02b5 */
[----:B------:R-:W1:Y:S01]  /*46a0*/  LDSM.16.M88.4 R64, [R180+0x2000] ;  /* 0x00200000b440783b */ /* 0x000e620000000200 */
[----:B------:R-:W-:-:S03]  /*46b0*/  IMAD.IADD R184, R181, 0x1, R180 ;  /* 0x00000001b5b87824 */ /* 0x000fc600078e02b4 */
[----:B------:R-:W-:Y:S01]  /*46c0*/  LDSM.16.M88.4 R56, [R182] ;  /* 0x00000000b638783b */ /* 0x000fe20000000200 */
[----:B------:R-:W-:-:S03]  /*46d0*/  IMAD.IADD R185, R183, 0x1, R184 ;  /* 0x00000001b7b97824 */ /* 0x000fc600078e02b8 */
[----:B------:R-:W-:Y:S04]  /*46e0*/  LDSM.16.M88.4 R176, [R165+0x2000] ;  /* 0x00200000a5b0783b */ /* 0x000fe80000000200 */
[----:B------:R-:W3:Y:S04]  /*46f0*/  LDSM.16.M88.4 R144, [R180+0x2800] ;  /* 0x00280000b490783b */ /* 0x000ee80000000200 */
[----:B------:R4:W-:Y:S04]  /*4700*/  LDSM.16.M88.4 R8, [R186] ;  /* 0x00000000ba08783b */ /* 0x0009e80000000200 */
[----:B------:R-:W-:Y:S04]  /*4710*/  LDSM.16.M88.4 R72, [R184+0x2000] ;  /* 0x00200000b848783b */ /* 0x000fe80000000200 */
[----:B------:R-:W3:Y:S04]  /*4720*/  LDSM.16.M88.4 R172, [R165+0x2800] ;  /* 0x00280000a5ac783b */ /* 0x000ee80000000200 */
[----:B------:R-:W3:Y:S04]  /*4730*/  LDSM.16.M88.4 R120, [R180+0x4000] ;  /* 0x00400000b478783b */ /* 0x000ee80000000200 */
[----:B------:R-:W-:Y:S04]  /*4740*/  LDSM.16.M88.4 R136, [R180+0x3000] ;  /* 0x00300000b488783b */ /* 0x000fe80000000200 */
[----:B------:R-:W-:Y:S01]  /*4750*/  LDSM.16.M88.4 R60, [R185+0x2000] ;  /* 0x00200000b93c783b */ /* 0x000fe20000000200 */
[----:B----4-:R-:W-:Y:S01]  /*4760*/  IMAD.IADD R186, R183, 0x1, R186 ;  /* 0x00000001b7ba7824 */ /* 0x010fe200078e02ba */
[C---:B-1----:R-:W-:Y:S02]  /*4770*/  HMMA.16816.F32.BF16 R68, R76.reuse, R64, RZ ;  /* 0x000000404c44723c */ /* 0x042fe400000418ff */
[----:B------:R-:W-:Y:S04]  /*4780*/  LDSM.16.M88.4 R128, [R180+0x3800] ;  /* 0x00380000b480783b */ /* 0x000fe80000000200 */
[----:B------:R-:W-:Y:S02]  /*4790*/  LDSM.16.M88.4 R4, [R186] ;  /* 0x00000000ba04783b */ /* 0x000fe40000000200 */
[C---:B------:R-:W-:Y:S02]  /*47a0*/  HMMA.16816.F32.BF16 R64, R76.reuse, R66, RZ ;  /* 0x000000424c40723c */ /* 0x040fe400000418ff */
[----:B------:R-:W-:Y:S04]  /*47b0*/  LDSM.16.M88.4 R112, [R180+0x4800] ;  /* 0x00480000b470783b */ /* 0x000fe80000000200 */
[----:B------:R-:W-:Y:S02]  /*47c0*/  LDSM.16.M88.4 R104, [R180+0x5000] ;  /* 0x00500000b468783b */ /* 0x000fe40000000200 */
[----:B---3--:R-:W-:Y:S02]  /*47d0*/  HMMA.16816.F32.BF16 R148, R76, R144, RZ ;  /* 0x000000904c94723c */ /* 0x008fe400000418ff */
[----:B------:R-:W-:Y:S04]  /*47e0*/  LDSM.16.M88.4 R96, [R180+0x5800] ;  /* 0x00580000b460783b */ /* 0x000fe80000000200 */
[----:B------:R-:W-:Y:S02]  /*47f0*/  LDSM.16.M88.4 R88, [R180+0x6000] ;  /* 0x00600000b458783b */ /* 0x000fe40000000200 */
[C---:B------:R-:W-:Y:S02]  /*4800*/  HMMA.16816.F32.BF16 R68, R56.reuse, R176, R68 ;  /* 0x000000b03844723c */ /* 0x040fe40000041844 */
[----:B------:R-:W-:Y:S04]  /*4810*/  LDSM.16.M88.4 R80, [R180+0x6800] ;  /* 0x00680000b450783b */ /* 0x000fe80000000200 */
[----:B------:R-:W-:Y:S02]  /*4820*/  LDSM.16.M88.4 R48, [R180+0x7000] ;  /* 0x00700000b430783b */ /* 0x000fe40000000200 */
[C---:B------:R-:W-:Y:S02]  /*4830*/  HMMA.16816.F32.BF16 R64, R56.reuse, R178, R64 ;  /* 0x000000b23840723c */ /* 0x040fe40000041840 */
[----:B------:R-:W1:Y:S04]  /*4840*/  LDSM.16.M88.4 R176, [R184+0x2800] ;  /* 0x00280000b8b0783b */ /* 0x000e680000000200 */
[----:B------:R-:W-:Y:S02]  /*4850*/  LDSM.16.M88.4 R40, [R180+0x7800] ;  /* 0x00780000b428783b */ /* 0x000fe40000000200 */
[----:B------:R-:W-:Y:S02]  /*4860*/  HMMA.16816.F32.BF16 R148, R56, R172, R148 ;  /* 0x000000ac3894723c */ /* 0x000fe40000041894 */
[----:B------:R-:W-:Y:S04]  /*4870*/  LDSM.16.M88.4 R32, [R180+0x8000] ;  /* 0x00800000b420783b */ /* 0x000fe80000000200 */
[----:B------:R-:W-:Y:S02]  /*4880*/  LDSM.16.M88.4 R24, [R180+0x8800] ;  /* 0x00880000b418783b */ /* 0x000fe40000000200 */
[C---:B------:R-:W-:Y:S02]  /*4890*/  HMMA.16816.F32.BF16 R68, R8.reuse, R72, R68 ;  /* 0x000000480844723c */ /* 0x040fe40000041844 */
[----:B------:R-:W-:Y:S04]  /*48a0*/  LDSM.16.M88.4 R16, [R180+0x9000] ;  /* 0x00900000b410783b */ /* 0x000fe80000000200 */
[----:B------:R-:W-:Y:S02]  /*48b0*/  LDSM.16.M88.4 R152, [R180+0x9800] ;  /* 0x00980000b498783b */ /* 0x000fe40000000200 */
[----:B------:R-:W-:Y:S02]  /*48c0*/  HMMA.16816.F32.BF16 R64, R8, R74, R64 ;  /* 0x0000004a0840723c */ /* 0x000fe40000041840 */
[----:B------:R-:W3:Y:S04]  /*48d0*/  LDSM.16.M88.4 R72, [R185+0x2800] ;  /* 0x00280000b948783b */ /* 0x000ee80000000200 */
[----:B------:R-:W4:Y:S02]  /*48e0*/  LDSM.16.M88.4 R156, [R165+0x4000] ;  /* 0x00400000a59c783b */ /* 0x000f240000000200 */
[C---:B------:R-:W-:Y:S02]  /*48f0*/  HMMA.16816.F32.BF16 R144, R76.reuse, R146, RZ ;  /* 0x000000924c90723c */ /* 0x040fe400000418ff */
[----:B------:R-:W4:Y:S04]  /*4900*/  LDSM.16.M88.4 R168, [R165+0x3000] ;  /* 0x00300000a5a8783b */ /* 0x000f280000000200 */
[----:B------:R-:W-:Y:S02]  /*4910*/  LDSM.16.M88.4 R160, [R165+0x3800] ;  /* 0x00380000a5a0783b */ /* 0x000fe40000000200 */
[----:B------:R-:W-:Y:S08]  /*4920*/  HMMA.16816.F32.BF16 R124, R76, R120, RZ ;  /* 0x000000784c7c723c */ /* 0x000ff000000418ff */
[----:B-1----:R-:W-:Y:S08]  /*4930*/  HMMA.16816.F32.BF16 R148, R8, R176, R148 ;  /* 0x000000b00894723c */ /* 0x002ff00000041894 */
[----:B------:R-:W-:Y:S08]  /*4940*/  HMMA.16816.F32.BF16 R120, R76, R122, RZ ;  /* 0x0000007a4c78723c */ /* 0x000ff000000418ff */
[----:B------:R-:W-:Y:S08]  /*4950*/  HMMA.16816.F32.BF16 R144, R56, R174, R144 ;  /* 0x000000ae3890723c */ /* 0x000ff00000041890 */
[----:B---3--:R-:W-:Y:S08]  /*4960*/  HMMA.16816.F32.BF16 R148, R4, R72, R148 ;  /* 0x000000480494723c */ /* 0x008ff00000041894 */
[----:B------:R-:W-:Y:S08]  /*4970*/  HMMA.16816.F32.BF16 R140, R76, R136, RZ ;  /* 0x000000884c8c723c */ /* 0x000ff000000418ff */
[C---:B------:R-:W-:Y:S08]  /*4980*/  HMMA.16816.F32.BF16 R68, R4.reuse, R60, R68 ;  /* 0x0000003c0444723c */ /* 0x040ff00000041844 */
[----:B------:R-:W-:Y:S01]  /*4990*/  HMMA.16816.F32.BF16 R64, R4, R62, R64 ;  /* 0x0000003e0440723c */ /* 0x000fe20000041840 */
[----:B------:R-:W1:Y:S07]  /*49a0*/  LDSM.16.M88.4 R60, [R184+0x3000] ;  /* 0x00300000b83c783b */ /* 0x000e6e0000000200 */
        /* <DEDUP_REMOVED lines=11> */
[C---:B------:R-:W-:Y:S01]  /*4a60*/  HMMA.16816.F32.BF16 R20, R76.reuse, R16, RZ ;  /* 0x000000104c14723c */ /* 0x040fe200000418ff */
[-C--:B--2---:R-:W-:Y:S01]  /*4a70*/  FMUL.FTZ R148, R148, R0.reuse ;  /* 0x0000000094947220 */ /* 0x084fe20000410000 */
[-C--:B------:R-:W-:Y:S01]  /*4a80*/  FMUL.FTZ R149, R149, R0.reuse ;  /* 0x0000000095957220 */ /* 0x080fe20000410000 */
[-C--:B------:R-:W-:Y:S01]  /*4a90*/  FMUL.FTZ R150, R150, R0.reuse ;  /* 0x0000000096967220 */ /* 0x080fe20000410000 */
[-C--:B------:R-:W-:Y:S01]  /*4aa0*/  FMUL.FTZ R151, R151, R0.reuse ;  /* 0x0000000097977220 */ /* 0x080fe20000410000 */
[----:B------:R-:W-:Y:S01]  /*4ab0*/  MUFU.TANH R175, R148 ;  /* 0x0000009400af7308 */ /* 0x000fe20000002400 */
[-C--:B------:R-:W-:Y:S01]  /*4ac0*/  FMUL.FTZ R64, R64, R0.reuse ;  /* 0x0000000040407220 */ /* 0x080fe20000410000 */
[-C--:B------:R-:W-:Y:S01]  /*4ad0*/  FMUL.FTZ R65, R65, R0.reuse ;  /* 0x0000000041417220 */ /* 0x080fe20000410000 */
[----:B------:R-:W-:Y:S01]  /*4ae0*/  HMMA.16816.F32.BF16 R128, R76, R130, RZ ;  /* 0x000000824c80723c */ /* 0x000fe200000418ff */
[-C--:B------:R-:W-:Y:S01]  /*4af0*/  FMUL.FTZ R66, R66, R0.reuse ;  /* 0x0000000042427220 */ /* 0x080fe20000410000 */
[-C--:B------:R-:W-:Y:S01]  /*4b00*/  FMUL.FTZ R67, R67, R0.reuse ;  /* 0x0000000043437220 */ /* 0x080fe20000410000 */
[-C--:B------:R-:W-:Y:S01]  /*4b10*/  FMUL.FTZ R70, R70, R0.reuse ;  /* 0x0000000046467220 */ /* 0x080fe20000410000 */
[-C--:B------:R-:W-:Y:S01]  /*4b20*/  FMUL.FTZ R69, R69, R0.reuse ;  /* 0x0000000045457220 */ /* 0x080fe20000410000 */
[----:B------:R-:W-:Y:S01]  /*4b30*/  MUFU.TANH R172, R149 ;  /* 0x0000009500ac7308 */ /* 0x000fe20000002400 */
[----:B------:R-:W-:-:S02]  /*4b40*/  FMUL.FTZ R71, R71, R0 ;  /* 0x0000000047477220 */ /* 0x000fc40000410000 */
[C---:B------:R-:W-:Y:S05]  /*4b50*/  HMMA.16816.F32.BF16 R112, R76.reuse, R114, RZ ;  /* 0x000000724c70723c */ /* 0x040fea00000418ff */
[----:B------:R-:W-:Y:S03]  /*4b60*/  MUFU.TANH R176, R151 ;  /* 0x0000009700b07308 */ /* 0x000fe60000002400 */
[C---:B------:R-:W-:Y:S05]  /*4b70*/  HMMA.16816.F32.BF16 R104, R76.reuse, R106, RZ ;  /* 0x0000006a4c68723c */ /* 0x040fea00000418ff */
[----:B------:R-:W-:Y:S03]  /*4b80*/  MUFU.TANH R173, R66 ;  /* 0x0000004200ad7308 */ /* 0x000fe60000002400 */
[C---:B------:R-:W-:Y:S05]  /*4b90*/  HMMA.16816.F32.BF16 R96, R76.reuse, R98, RZ ;  /* 0x000000624c60723c */ /* 0x040fea00000418ff */
[----:B------:R-:W-:Y:S03]  /*4ba0*/  MUFU.TANH R174, R67 ;  /* 0x0000004300ae7308 */ /* 0x000fe60000002400 */
[C---:B------:R-:W-:Y:S05]  /*4bb0*/  HMMA.16816.F32.BF16 R88, R76.reuse, R90, RZ ;  /* 0x0000005a4c58723c */ /* 0x040fea00000418ff */
[----:B------:R2:W3:Y:S03]  /*4bc0*/  MUFU.TANH R237, R70 ;  /* 0x0000004600ed7308 */ /* 0x0004e60000002400 */
[C---:B------:R-:W-:Y:S08]  /*4bd0*/  HMMA.16816.F32.BF16 R80, R76.reuse, R82, RZ ;  /* 0x000000524c50723c */ /* 0x040ff000000418ff */
[----:B------:R-:W-:Y:S01]  /*4be0*/  HMMA.16816.F32.BF16 R48, R76, R50, RZ ;  /* 0x000000324c30723c */ /* 0x000fe200000418ff */
[----:B--2---:R-:W-:-:S07]  /*4bf0*/  IMAD.SHL.U32 R70, R167, 0x2, RZ ;  /* 0x00000002a7467824 */ /* 0x004fce00078e00ff */
[C---:B------:R-:W-:Y:S08]  /*4c00*/  HMMA.16816.F32.BF16 R40, R76.reuse, R42, RZ ;  /* 0x0000002a4c28723c */ /* 0x040ff000000418ff */
[C---:B------:R-:W-:Y:S08]  /*4c10*/  HMMA.16816.F32.BF16 R32, R76.reuse, R34, RZ ;  /* 0x000000224c20723c */ /* 0x040ff000000418ff */
[C---:B------:R-:W-:Y:S08]  /*4c20*/  HMMA.16816.F32.BF16 R24, R76.reuse, R26, RZ ;  /* 0x0000001a4c18723c */ /* 0x040ff000000418ff */
[C---:B------:R-:W-:Y:S08]  /*4c30*/  HMMA.16816.F32.BF16 R16, R76.reuse, R18, RZ ;  /* 0x000000124c10723c */ /* 0x040ff000000418ff */
[C---:B------:R-:W-:Y:S08]  /*4c40*/  HMMA.16816.F32.BF16 R12, R76.reuse, R152, RZ ;  /* 0x000000984c0c723c */ /* 0x040ff000000418ff */
[----:B------:R-:W-:Y:S01]  /*4c50*/  HMMA.16816.F32.BF16 R76, R76, R154, RZ ;  /* 0x0000009a4c4c723c */ /* 0x000fe200000418ff */
[----:B------:R-:W2:Y:S07]  /*4c60*/  LDSM.16.M88.4 R152, [R165+0x4800] ;  /* 0x00480000a598783b */ /* 0x000eae0000000200 */
[C---:B----4-:R-:W-:Y:S08]  /*4c70*/  HMMA.16816.F32.BF16 R124, R56.reuse, R156, R124 ;  /* 0x0000009c387c723c */ /* 0x050ff0000004187c */
[----:B------:R-:W-:Y:S01]  /*4c80*/  HMMA.16816.F32.BF16 R120, R56, R158, R120 ;  /* 0x0000009e3878723c */ /* 0x000fe20000041878 */
[----:B------:R-:W4:Y:S07]  /*4c90*/  LDSM.16.M88.4 R156, [R165+0x5000] ;  /* 0x00500000a59c783b */ /* 0x000f2e0000000200 */
[----:B------:R-:W-:Y:S01]  /*4ca0*/  HMMA.16816.F32.BF16 R144, R8, R178, R144 ;  /* 0x000000b20890723c */ /* 0x000fe20000041890 */
[----:B------:R1:W-:Y:S07]  /*4cb0*/  MUFU.TANH R178, R150 ;  /* 0x0000009600b27308 */ /* 0x0003ee0000002400 */
[C---:B------:R-:W-:Y:S01]  /*4cc0*/  HMMA.16816.F32.BF16 R140, R56.reuse, R168, R140 ;  /* 0x000000a8388c723c */ /* 0x040fe2000004188c */
[----:B------:R-:W-:Y:S07]  /*4cd0*/  MUFU.TANH R169, R64 ;  /* 0x0000004000a97308 */ /* 0x000fee0000002400 */
[----:B------:R-:W-:Y:S01]  /*4ce0*/  HMMA.16816.F32.BF16 R136, R56, R170, R136 ;  /* 0x000000aa3888723c */ /* 0x000fe20000041888 */
[----:B------:R3:W-:Y:S01]  /*4cf0*/  MUFU.TANH R170, R65 ;  /* 0x0000004100aa7308 */ /* 0x0007e20000002400 */
[----:B-1----:R-:W1:Y:S06]  /*4d00*/  LDSM.16.M88.4 R148, [R165+0x9800] ;  /* 0x00980000a594783b */ /* 0x002e6c0000000200 */
[----:B------:R-:W-:Y:S01]  /*4d10*/  HMMA.16816.F32.BF16 R144, R4, R74, R144 ;  /* 0x0000004a0490723c */ /* 0x000fe20000041890 */
[----:B------:R-:W-:Y:S01]  /*4d20*/  LDSM.16.M88.4 R72, [R184+0x3800] ;  /* 0x00380000b848783b */ /* 0x000fe20000000200 */
[----:B------:R2:W-:Y:S06]  /*4d30*/  MUFU.TANH R168, R69 ;  /* 0x0000004500a87308 */ /* 0x0005ec0000002400 */
[C---:B------:R-:W-:Y:S02]  /*4d40*/  HMMA.16816.F32.BF16 R140, R8.reuse, R60, R140 ;  /* 0x0000003c088c723c */ /* 0x040fe4000004188c */
[----:B------:R1:W-:Y:S01]  /*4d50*/  MUFU.TANH R171, R71 ;  /* 0x0000004700ab7308 */ /* 0x0003e20000002400 */
[----:B---3--:R-:W3:Y:S05]  /*4d60*/  LDSM.16.M88.4 R64, [R165+0x6000] ;  /* 0x00600000a540783b */ /* 0x008eea0000000200 */
[----:B------:R-:W-:Y:S01]  /*4d70*/  HMMA.16816.F32.BF16 R136, R8, R62, R136 ;  /* 0x0000003e0888723c */ /* 0x000fe20000041888 */
[----:B------:R-:W3:Y:S02]  /*4d80*/  LDSM.16.M88.4 R60, [R184+0x9800] ;  /* 0x00980000b83c783b */ /* 0x000ee40000000200 */
[-C--:B------:R-:W-:Y:S01]  /*4d90*/  FMUL.FTZ R144, R144, R0.reuse ;  /* 0x0000000090907220 */ /* 0x080fe20000410000 */
[----:B--2---:R-:W-:Y:S01]  /*4da0*/  LOP3.LUT R69, R70, 0x6, RZ, 0xc0, !PT ;  /* 0x0000000646457812 */ /* 0x004fe200078ec0ff */
[-C--:B------:R-:W-:Y:S01]  /*4db0*/  FMUL.FTZ R145, R145, R0.reuse ;  /* 0x0000000091917220 */ /* 0x080fe20000410000 */
[-C--:B------:R-:W-:Y:S01]  /*4dc0*/  FMUL.FTZ R146, R146, R0.reuse ;  /* 0x0000000092927220 */ /* 0x080fe20000410000 */
[----:B------:R-:W-:Y:S01]  /*4dd0*/  FMUL.FTZ R147, R147, R0 ;  /* 0x0000000093937220 */ /* 0x000fe20000410000 */
[C---:B------:R-:W-:Y:S01]  /*4de0*/  HMMA.16816.F32.BF16 R116, R56.reuse, R152, R116 ;  /* 0x000000983874723c */ /* 0x040fe20000041874 */
[----:B------:R-:W-:Y:S07]  /*4df0*/  MUFU.TANH R177, R144 ;  /* 0x0000009000b17308 */ /* 0x000fee0000002400 */
[C---:B------:R-:W-:Y:S01]  /*4e00*/  HMMA.16816.F32.BF16 R112, R56.reuse, R154, R112 ;  /* 0x0000009a3870723c */ /* 0x040fe20000041870 */
[----:B------:R-:W2:Y:S01]  /*4e10*/  LDSM.16.M88.4 R152, [R165+0x5800] ;  /* 0x00580000a598783b */ /* 0x000ea20000000200 */
[----:B------:R-:W-:Y:S06]  /*4e20*/  MUFU.TANH R179, R146 ;  /* 0x0000009200b37308 */ /* 0x000fec0000002400 */
[C---:B----4-:R-:W-:Y:S08]  /*4e30*/  HMMA.16816.F32.BF16 R108, R56.reuse, R156, R108 ;  /* 0x0000009c386c723c */ /* 0x050ff0000004186c */
[C---:B------:R-:W-:Y:S08]  /*4e40*/  HMMA.16816.F32.BF16 R104, R56.reuse, R158, R104 ;  /* 0x0000009e3868723c */ /* 0x040ff00000041868 */
[C---:B-1----:R-:W-:Y:S01]  /*4e50*/  HMMA.16816.F32.BF16 R156, R56.reuse, R150, R76 ;  /* 0x00000096389c723c */ /* 0x042fe2000004184c */
[----:B------:R-:W1:Y:S07]  /*4e60*/  LDSM.16.M88.4 R76, [R185+0x9800] ;  /* 0x00980000b94c783b */ /* 0x000e6e0000000200 */
[C---:B---3--:R-:W-:Y:S08]  /*4e70*/  HMMA.16816.F32.BF16 R92, R56.reuse, R64, R92 ;  /* 0x00000040385c723c */ /* 0x048ff0000004185c */
[C---:B------:R-:W-:Y:S01]  /*4e80*/  HMMA.16816.F32.BF16 R88, R56.reuse, R66, R88 ;  /* 0x000000423858723c */ /* 0x040fe20000041858 */
[----:B------:R-:W3:Y:S07]  /*4e90*/  LDSM.16.M88.4 R64, [R184+0x4000] ;  /* 0x00400000b840783b */ /* 0x000eee0000000200 */
[C---:B------:R-:W-:Y:S08]  /*4ea0*/  HMMA.16816.F32.BF16 R132, R56.reuse, R160, R132 ;  /* 0x000000a03884723c */ /* 0x040ff00000041884 */
[----:B------:R-:W-:Y:S01]  /*4eb0*/  HMMA.16816.F32.BF16 R128, R56, R162, R128 ;  /* 0x000000a23880723c */ /* 0x000fe20000041880 */
[----:B------:R-:W4:Y:S07]  /*4ec0*/  LDSM.16.M88.4 R160, [R185+0x3000] ;  /* 0x00300000b9a0783b */ /* 0x000f2e0000000200 */
[----:B------:R-:W-:Y:S01]  /*4ed0*/  HMMA.16816.F32.BF16 R156, R8, R62, R156 ;  /* 0x0000003e089c723c */ /* 0x000fe2000004189c */
[----:B------:R-:W-:-:S04]  /*4ee0*/  SHF.R.U32.HI R62, RZ, 0x2, R167 ;  /* 0x00000002ff3e7819 */ /* 0x000fc800000116a7 */
[----:B------:R-:W-:-:S03]  /*4ef0*/  LOP3.LUT R62, R62, 0x7, RZ, 0xc0, !PT ;  /* 0x000000073e3e7812 */ /* 0x000fc600078ec0ff */
[----:B------:R-:W-:Y:S01]  /*4f00*/  HMMA.16816.F32.BF16 R132, R8, R72, R132 ;  /* 0x000000480884723c */ /* 0x000fe20000041884 */
[----:B------:R-:W-:Y:S01]  /*4f10*/  LOP3.LUT R191, R62, 0x1f0, R191, 0xf8, !PT ;  /* 0x000001f03ebf7812 */ /* 0x000fe200078ef8bf */
[----:B------:R-:W-:-:S04]  /*4f20*/  IMAD.SHL.U32 R62, R216, 0x100, RZ ;  /* 0x00000100d83e7824 */ /* 0x000fc800078e00ff */
[----:B------:R-:W-:Y:S01]  /*4f30*/  IMAD R191, R231, 0x40, R191 ;  /* 0x00000040e7bf7824 */ /* 0x000fe200078e02bf */
[----:B------:R-:W-:Y:S01]  /*4f40*/  LOP3.LUT R219, R62, R69, RZ, 0xfc, !PT ;  /* 0x000000453edb7212 */ /* 0x000fe200078efcff */
[----:B------:R-:W-:Y:S01]  /*4f50*/  HMMA.16816.F32.BF16 R128, R8, R74, R128 ;  /* 0x0000004a0880723c */ /* 0x000fe20000041880 */
[----:B------:R-:W4:Y:S01]  /*4f60*/  LDSM.16.M88.4 R72, [R185+0x4000] ;  /* 0x00400000b948783b */ /* 0x000f220000000200 */
[C---:B------:R-:W-:Y:S02]  /*4f70*/  IMAD.IADD R192, R191.reuse, 0x1, R192 ;  /* 0x00000001bfc07824 */ /* 0x040fe400078e02c0 */
[----:B------:R-:W-:-:S03]  /*4f80*/  IMAD.IADD R246, R191, 0x1, R193 ;  /* 0x00000001bff67824 */ /* 0x000fc600078e02c1 */
[--C-:B------:R-:W-:Y:S01]  /*4f90*/  VIADDMNMX R245, R192, 0x1, R189.reuse, PT ;  /* 0x00000001c0f57846 */ /* 0x100fe200038001bd */
[----:B--2---:R-:W-:Y:S01]  /*4fa0*/  HMMA.16816.F32.BF16 R100, R56, R152, R100 ;  /* 0x000000983864723c */ /* 0x004fe20000041864 */
[----:B------:R-:W-:Y:S01]  /*4fb0*/  VIADD R244, R246, 0x8 ;  /* 0x00000008f6f47836 */ /* 0x000fe20000000000 */
[----:B------:R-:W-:-:S04]  /*4fc0*/  VIADDMNMX R241, R192, 0x9, R189, PT ;  /* 0x00000009c0f17846 */ /* 0x000fc800038001bd */
[----:B------:R-:W-:Y:S02]  /*4fd0*/  ISETP.GT.AND P4, PT, R244, R219, PT ;  /* 0x000000dbf400720c */ /* 0x000fe40003f84270 */
[----:B------:R-:W-:Y:S01]  /*4fe0*/  HMMA.16816.F32.BF16 R96, R56, R154, R96 ;  /* 0x0000009a3860723c */ /* 0x000fe20000041860 */
[----:B------:R-:W2:Y:S01]  /*4ff0*/  LDSM.16.M88.4 R152, [R185+0x3800] ;  /* 0x00380000b998783b */ /* 0x000ea20000000200 */
[----:B------:R-:W-:-:S06]  /*5000*/  FSEL R237, R237, -INF , !P4 ;  /* 0xff800000eded7808 */ /* 0x000fcc0006000000 */
[----:B-1----:R-:W-:Y:S08]  /*5010*/  HMMA.16816.F32.BF16 R156, R4, R78, R156 ;  /* 0x0000004e049c723c */ /* 0x002ff0000004189c */
[----:B---3--:R-:W-:Y:S01]  /*5020*/  HMMA.16816.F32.BF16 R124, R8, R64, R124 ;  /* 0x00000040087c723c */ /* 0x008fe2000004187c */
[----:B------:R-:W-:-:S05]  /*5030*/  VIADD R64, R219, 0xf9 ;  /* 0x000000f9db407836 */ /* 0x000fca0000000000 */
[----:B------:R-:W-:Y:S02]  /*5040*/  ISETP.GT.AND P6, PT, R246, R64, PT ;  /* 0x00000040f600720c */ /* 0x000fe40003fc4270 */
[----:B----4-:R-:W-:Y:S01]  /*5050*/  HMMA.16816.F32.BF16 R140, R4, R160, R140 ;  /* 0x000000a0048c723c */ /* 0x010fe2000004188c */
[----:B------:R-:W-:Y:S01]  /*5060*/  ISETP.GE.AND P3, PT, R64, R245, PT ;  /* 0x000000f54000720c */ /* 0x000fe20003f66270 */
[----:B------:R-:W-:Y:S01]  /*5070*/  MUFU.TANH R160, R145 ;  /* 0x0000009100a07308 */ /* 0x000fe20000002400 */
[----:B------:R-:W-:Y:S01]  /*5080*/  FMUL.FTZ R63, R157, R0 ;  /* 0x000000009d3f7220 */ /* 0x000fe20000410000 */
[----:B------:R-:W-:Y:S01]  /*5090*/  ISETP.GT.AND P1, PT, R244, R64, PT ;  /* 0x00000040f400720c */ /* 0x000fe20003f24270 */
[-C--:B------:R-:W-:Y:S01]  /*50a0*/  FMUL.FTZ R71, R159, R0.reuse ;  /* 0x000000009f477220 */ /* 0x080fe20000410000 */
[----:B------:R-:W-:Y:S01]  /*50b0*/  ISETP.GE.AND P5, PT, R64, R241, PT ;  /* 0x000000f14000720c */ /* 0x000fe20003fa6270 */
[-C--:B------:R-:W-:Y:S01]  /*50c0*/  FMUL.FTZ R158, R158, R0.reuse ;  /* 0x000000009e9e7220 */ /* 0x080fe20000410000 */
[----:B------:R-:W-:Y:S01]  /*50d0*/  HMMA.16816.F32.BF16 R120, R8, R66, R120 ;  /* 0x000000420878723c */ /* 0x000fe20000041878 */
[----:B------:R-:W1:Y:S01]  /*50e0*/  LDSM.16.M88.4 R64, [R184+0x4800] ;  /* 0x00480000b840783b */ /* 0x000e620000000200 */
[----:B------:R3:W-:Y:S01]  /*50f0*/  MUFU.TANH R161, R147 ;  /* 0x0000009300a17308 */ /* 0x0007e20000002400 */
[----:B------:R-:W-:-:S05]  /*5100*/  FMUL.FTZ R156, R156, R0 ;  /* 0x000000009c9c7220 */ /* 0x000fca0000410000 */
[C---:B------:R-:W-:Y:S01]  /*5110*/  HMMA.16816.F32.BF16 R124, R4.reuse, R72, R124 ;  /* 0x00000048047c723c */ /* 0x040fe2000004187c */
[----:B------:R-:W-:Y:S01]  /*5120*/  VIADD R72, R219, 0x1 ;  /* 0x00000001db487836 */ /* 0x000fe20000000000 */
[----:B------:R-:W4:Y:S01]  /*5130*/  MUFU.TANH R63, R63 ;  /* 0x0000003f003f7308 */ /* 0x000f220000002400 */
[-C--:B------:R-:W-:Y:S01]  /*5140*/  FMUL.FTZ R142, R142, R0.reuse ;  /* 0x000000008e8e7220 */ /* 0x080fe20000410000 */
[-C--:B------:R-:W-:Y:S01]  /*5150*/  FMUL.FTZ R140, R140, R0.reuse ;  /* 0x000000008c8c7220 */ /* 0x080fe20000410000 */
[-C--:B------:R-:W-:Y:S01]  /*5160*/  FMUL.FTZ R141, R141, R0.reuse ;  /* 0x000000008d8d7220 */ /* 0x080fe20000410000 */
[----:B------:R-:W-:Y:S02]  /*5170*/  ISETP.GE.AND P4, PT, R72, R245, PT ;  /* 0x000000f54800720c */ /* 0x000fe40003f86270 */
[C---:B--2---:R-:W-:Y:S02]  /*5180*/  HMMA.16816.F32.BF16 R128, R4.reuse, R154, R128 ;  /* 0x0000009a0480723c */ /* 0x044fe40000041880 */
[----:B------:R-:W2:Y:S01]  /*5190*/  MUFU.TANH R71, R71 ;  /* 0x0000004700477308 */ /* 0x000ea20000002400 */
[----:B---3--:R-:W3:Y:S05]  /*51a0*/  LDSM.16.M88.4 R144, [R165+0x6800] ;  /* 0x00680000a590783b */ /* 0x008eea0000000200 */
[C---:B------:R-:W-:Y:S02]  /*51b0*/  HMMA.16816.F32.BF16 R136, R4.reuse, R162, R136 ;  /* 0x000000a20488723c */ /* 0x040fe40000041888 */
[----:B------:R3:W-:Y:S01]  /*51c0*/  MUFU.TANH R150, R142 ;  /* 0x0000008e00967308 */ /* 0x0007e20000002400 */
[-C--:B------:R-:W-:Y:S01]  /*51d0*/  FMUL.FTZ R124, R124, R0.reuse ;  /* 0x000000007c7c7220 */ /* 0x080fe20000410000 */
[----:B----4-:R-:W-:Y:S01]  /*51e0*/  FSEL R63, R63, -INF , !P6 ;  /* 0xff8000003f3f7808 */ /* 0x010fe20007000000 */
[----:B------:R-:W-:Y:S01]  /*51f0*/  FMUL.FTZ R151, R125, R0 ;  /* 0x000000007d977220 */ /* 0x000fe20000410000 */
[----:B------:R-:W-:Y:S01]  /*5200*/  ISETP.GT.AND P6, PT, R246, R72, PT ;  /* 0x00000048f600720c */ /* 0x000fe20003fc4270 */
[-C--:B------:R-:W-:Y:S01]  /*5210*/  FMUL.FTZ R126, R126, R0.reuse ;  /* 0x000000007e7e7220 */ /* 0x080fe20000410000 */
[----:B------:R-:W-:Y:S01]  /*5220*/  FSEL R63, R63, -INF , !P3 ;  /* 0xff8000003f3f7808 */ /* 0x000fe20005800000 */
[----:B------:R-:W-:Y:S01]  /*5230*/  HMMA.16816.F32.BF16 R132, R4, R152, R132 ;  /* 0x000000980484723c */ /* 0x000fe20000041884 */
[----:B------:R-:W-:Y:S01]  /*5240*/  ISETP.GE.AND P3, PT, R72, R241, PT ;  /* 0x000000f14800720c */ /* 0x000fe20003f66270 */
[-C--:B------:R-:W-:Y:S01]  /*5250*/  FMUL.FTZ R128, R128, R0.reuse ;  /* 0x0000000080807220 */ /* 0x080fe20000410000 */
[----:B--2---:R-:W-:Y:S01]  /*5260*/  FSEL R71, R71, -INF , !P1 ;  /* 0xff80000047477808 */ /* 0x004fe20004800000 */
[----:B------:R-:W-:Y:S01]  /*5270*/  FMUL.FTZ R129, R129, R0 ;  /* 0x0000000081817220 */ /* 0x000fe20000410000 */
[----:B------:R-:W-:Y:S01]  /*5280*/  ISETP.GT.AND P1, PT, R244, R72, PT ;  /* 0x00000048f400720c */ /* 0x000fe20003f24270 */
[----:B------:R-:W-:Y:S01]  /*5290*/  VIADD R72, R219, 0x8 ;  /* 0x00000008db487836 */ /* 0x000fe20000000000 */
[----:B------:R-:W-:Y:S01]  /*52a0*/  FSEL R168, R168, -INF , !P6 ;  /* 0xff800000a8a87808 */ /* 0x000fe20007000000 */
[-C--:B------:R-:W-:Y:S01]  /*52b0*/  FMUL.FTZ R130, R130, R0.reuse ;  /* 0x0000000082827220 */ /* 0x080fe20000410000 */
[----:B------:R-:W-:Y:S01]  /*52c0*/  FSEL R71, R71, -INF , !P5 ;  /* 0xff80000047477808 */ /* 0x000fe20006800000 */
[----:B------:R-:W-:Y:S01]  /*52d0*/  FMUL.FTZ R131, R131, R0 ;  /* 0x0000000083837220 */ /* 0x000fe20000410000 */
[----:B------:R-:W-:Y:S01]  /*52e0*/  FSEL R220, R168, -INF , !P4 ;  /* 0xff800000a8dc7808 */ /* 0x000fe20006000000 */
[----:B------:R2:W-:Y:S01]  /*52f0*/  MUFU.TANH R152, R124 ;  /* 0x0000007c00987308 */ /* 0x0005e20000002400 */
[----:B------:R-:W-:Y:S01]  /*5300*/  FSEL R171, R171, -INF , !P1 ;  /* 0xff800000abab7808 */ /* 0x000fe20004800000 */
[----:B-1----:R-:W-:Y:S01]  /*5310*/  HMMA.16816.F32.BF16 R116, R8, R64, R116 ;  /* 0x000000400874723c */ /* 0x002fe20000041874 */
[----:B------:R-:W-:Y:S01]  /*5320*/  ISETP.GT.AND P6, PT, R246, R72, PT ;  /* 0x00000048f600720c */ /* 0x000fe20003fc4270 */
[C---:B------:R-:W-:Y:S01]  /*5330*/  VIADD R64, R219.reuse, 0x10 ;  /* 0x00000010db407836 */ /* 0x040fe20000000000 */
[----:B------:R-:W-:Y:S01]  /*5340*/  ISETP.GE.AND P5, PT, R72, R245, PT ;  /* 0x000000f54800720c */ /* 0x000fe20003fa6270 */
[----:B------:R-:W-:Y:S01]  /*5350*/  FMUL.FTZ R138, R138, R0 ;  /* 0x000000008a8a7220 */ /* 0x000fe20000410000 */
[----:B------:R-:W-:Y:S01]  /*5360*/  ISETP.GE.AND P4, PT, R72, R241, PT ;  /* 0x000000f14800720c */ /* 0x000fe20003f86270 */
[----:B------:R-:W-:Y:S01]  /*5370*/  MUFU.TANH R154, R130 ;  /* 0x00000082009a7308 */ /* 0x000fe20000002400 */
[----:B------:R-:W-:Y:S01]  /*5380*/  ISETP.GT.AND P1, PT, R244, R72, PT ;  /* 0x00000048f400720c */ /* 0x000fe20003f24270 */
[----:B------:R-:W-:Y:S01]  /*5390*/  VIADD R72, R219, 0x9 ;  /* 0x00000009db487836 */ /* 0x000fe20000000000 */
[----:B------:R-:W-:Y:S01]  /*53a0*/  FSEL R125, R171, -INF , !P3 ;  /* 0xff800000ab7d7808 */ /* 0x000fe20005800000 */
[-C--:B------:R-:W-:Y:S01]  /*53b0*/  FMUL.FTZ R132, R132, R0.reuse ;  /* 0x0000000084847220 */ /* 0x080fe20000410000 */
[----:B------:R-:W-:Y:S01]  /*53c0*/  FSEL R173, R173, -INF , !P1 ;  /* 0xff800000adad7808 */ /* 0x000fe20004800000 */
[-C--:B------:R-:W-:Y:S01]  /*53d0*/  FMUL.FTZ R135, R135, R0.reuse ;  /* 0x0000000087877220 */ /* 0x080fe20000410000 */
[C---:B---3--:R-:W-:Y:S01]  /*53e0*/  HMMA.16816.F32.BF16 R84, R56.reuse, R144, R84 ;  /* 0x000000903854723c */ /* 0x048fe20000041854 */
[----:B------:R-:W-:Y:S01]  /*53f0*/  MUFU.TANH R145, R128 ;  /* 0x0000008000917308 */ /* 0x000fe20000002400 */
[----:B------:R-:W-:Y:S01]  /*5400*/  ISETP.GE.AND P3, PT, R72, R245, PT ;  /* 0x000000f54800720c */ /* 0x000fe20003f66270 */
[-C--:B------:R-:W-:Y:S01]  /*5410*/  FMUL.FTZ R142, R143, R0.reuse ;  /* 0x000000008f8e7220 */ /* 0x080fe20000410000 */
[----:B--2---:R-:W-:Y:S01]  /*5420*/  FSEL R124, R169, -INF , !P6 ;  /* 0xff800000a97c7808 */ /* 0x004fe20007000000 */
[----:B------:R-:W-:Y:S01]  /*5430*/  FMUL.FTZ R78, R133, R0 ;  /* 0x00000000854e7220 */ /* 0x000fe20000410000 */
[----:B------:R-:W-:Y:S01]  /*5440*/  ISETP.GT.AND P6, PT, R246, R72, PT ;  /* 0x00000048f600720c */ /* 0x000fe20003fc4270 */
[----:B------:R-:W-:Y:S01]  /*5450*/  FMUL.FTZ R79, R134, R0 ;  /* 0x00000000864f7220 */ /* 0x000fe20000410000 */
[----:B------:R-:W-:Y:S01]  /*5460*/  HMMA.16816.F32.BF16 R80, R56, R146, R80 ;  /* 0x000000923850723c */ /* 0x000fe20000041850 */
[----:B------:R-:W-:Y:S01]  /*5470*/  MUFU.TANH R147, R129 ;  /* 0x0000008100937308 */ /* 0x000fe20000002400 */
[----:B------:R-:W-:Y:S01]  /*5480*/  ISETP.GT.AND P1, PT, R244, R72, PT ;  /* 0x00000048f400720c */ /* 0x000fe20003f24270 */
[-C--:B------:R-:W-:Y:S01]  /*5490*/  FMUL.FTZ R127, R127, R0.reuse ;  /* 0x000000007f7f7220 */ /* 0x080fe20000410000 */
[----:B------:R-:W-:Y:S01]  /*54a0*/  FSEL R170, R170, -INF , !P6 ;  /* 0xff800000aaaa7808 */ /* 0x000fe20007000000 */
[----:B------:R-:W-:Y:S01]  /*54b0*/  FMUL.FTZ R136, R136, R0 ;  /* 0x0000000088887220 */ /* 0x000fe20000410000 */
[----:B------:R-:W-:Y:S01]  /*54c0*/  ISETP.GT.AND P6, PT, R246, R64, PT ;  /* 0x00000040f600720c */ /* 0x000fe20003fc4270 */
[-C--:B------:R-:W-:Y:S01]  /*54d0*/  FMUL.FTZ R137, R137, R0.reuse ;  /* 0x0000000089897220 */ /* 0x080fe20000410000 */
[----:B------:R-:W-:Y:S01]  /*54e0*/  FSEL R248, R170, -INF , !P3 ;  /* 0xff800000aaf87808 */ /* 0x000fe20005800000 */
[----:B------:R1:W-:Y:S01]  /*54f0*/  MUFU.TANH R153, R131 ;  /* 0x0000008300997308 */ /* 0x0003e20000002400 */
[----:B------:R-:W-:Y:S01]  /*5500*/  FSEL R174, R174, -INF , !P1 ;  /* 0xff800000aeae7808 */ /* 0x000fe20004800000 */
[----:B------:R-:W-:Y:S01]  /*5510*/  HMMA.16816.F32.BF16 R112, R8, R66, R112 ;  /* 0x000000420870723c */ /* 0x000fe20000041870 */
[----:B------:R-:W-:Y:S01]  /*5520*/  FSEL R124, R124, -INF , !P5 ;  /* 0xff8000007c7c7808 */ /* 0x000fe20006800000 */
[----:B------:R-:W-:Y:S01]  /*5530*/  FMUL.FTZ R139, R139, R0 ;  /* 0x000000008b8b7220 */ /* 0x000fe20000410000 */
[----:B------:R-:W-:-:S02]  /*5540*/  ISETP.GE.AND P3, PT, R64, R241, PT ;  /* 0x000000f14000720c */ /* 0x000fc40003f66270 */
[----:B------:R-:W-:Y:S01]  /*5550*/  ISETP.GT.AND P1, PT, R244, R64, PT ;  /* 0x00000040f400720c */ /* 0x000fe20003f24270 */
[----:B------:R2:W-:Y:S01]  /*5560*/  MUFU.TANH R157, R126 ;  /* 0x0000007e009d7308 */ /* 0x0005e20000002400 */
[----:B------:R-:W-:Y:S01]  /*5570*/  ISETP.GE.AND P5, PT, R72, R241, PT ;  /* 0x000000f14800720c */ /* 0x000fe20003fa6270 */
[----:B------:R-:W-:Y:S01]  /*5580*/  HMMA.16816.F32.BF16 R120, R4, R74, R120 ;  /* 0x0000004a0478723c */ /* 0x000fe20000041878 */
[----:B------:R-:W-:Y:S01]  /*5590*/  FSEL R146, R175, -INF , !P6 ;  /* 0xff800000af927808 */ /* 0x000fe20007000000 */
[----:B------:R-:W-:Y:S01]  /*55a0*/  VIADD R72, R219, 0x18 ;  /* 0x00000018db487836 */ /* 0x000fe20000000000 */
[----:B------:R-:W-:Y:S02]  /*55b0*/  FSEL R252, R174, -INF , !P5 ;  /* 0xff800000aefc7808 */ /* 0x000fe40006800000 */
[----:B------:R-:W-:Y:S01]  /*55c0*/  FSEL R178, R178, -INF , !P1 ;  /* 0xff800000b2b27808 */ /* 0x000fe20004800000 */
[----:B------:R-:W-:Y:S01]  /*55d0*/  MUFU.TANH R143, R138 ;  /* 0x0000008a008f7308 */ /* 0x000fe20000002400 */
[----:B-1----:R-:W1:Y:S02]  /*55e0*/  LDSM.16.M88.4 R128, [R185+0x4800] ;  /* 0x00480000b980783b */ /* 0x002e640000000200 */
[----:B------:R-:W-:Y:S01]  /*55f0*/  FSEL R221, R178, -INF , !P3 ;  /* 0xff800000b2dd7808 */ /* 0x000fe20005800000 */
[----:B------:R-:W-:Y:S01]  /*5600*/  HMMA.16816.F32.BF16 R12, R56, R148, R12 ;  /* 0x00000094380c723c */ /* 0x000fe2000004180c */
[----:B------:R-:W-:-:S03]  /*5610*/  ISETP.GE.AND P3, PT, R72, R245, PT ;  /* 0x000000f54800720c */ /* 0x000fc60003f66270 */
[----:B------:R-:W-:Y:S01]  /*5620*/  MUFU.TANH R138, R132 ;  /* 0x00000084008a7308 */ /* 0x000fe20000002400 */
[----:B--2---:R-:W-:Y:S02]  /*5630*/  FSEL R126, R173, -INF , !P4 ;  /* 0xff800000ad7e7808 */ /* 0x004fe40006000000 */
[-C--:B------:R-:W-:Y:S01]  /*5640*/  ISETP.GE.AND P4, PT, R64, R245.reuse, PT ;  /* 0x000000f54000720c */ /* 0x080fe20003f86270 */
[----:B------:R-:W-:Y:S02]  /*5650*/  VIADD R64, R219, 0x11 ;  /* 0x00000011db407836 */ /* 0x000fe40000000000 */
[-C--:B------:R-:W-:Y:S01]  /*5660*/  FMUL.FTZ R120, R120, R0.reuse ;  /* 0x0000000078787220 */ /* 0x080fe20000410000 */
[----:B------:R-:W-:Y:S01]  /*5670*/  FMUL.FTZ R121, R121, R0 ;  /* 0x0000000079797220 */ /* 0x000fe20000410000 */
[----:B------:R-:W-:Y:S01]  /*5680*/  FSEL R146, R146, -INF , !P4 ;  /* 0xff80000092927808 */ /* 0x000fe20006000000 */
[----:B------:R2:W-:Y:S01]  /*5690*/  MUFU.TANH R144, R135 ;  /* 0x0000008700907308 */ /* 0x0005e20000002400 */
[----:B------:R-:W-:Y:S01]  /*56a0*/  ISETP.GT.AND P6, PT, R246, R64, PT ;  /* 0x00000040f600720c */ /* 0x000fe20003fc4270 */
[-C--:B------:R-:W-:Y:S01]  /*56b0*/  FMUL.FTZ R122, R122, R0.reuse ;  /* 0x000000007a7a7220 */ /* 0x080fe20000410000 */
[C---:B------:R-:W-:Y:S01]  /*56c0*/  ISETP.GE.AND P5, PT, R64.reuse, R245, PT ;  /* 0x000000f54000720c */ /* 0x040fe20003fa6270 */
[----:B------:R-:W-:Y:S01]  /*56d0*/  FMUL.FTZ R123, R123, R0 ;  /* 0x000000007b7b7220 */ /* 0x000fe20000410000 */
[----:B------:R-:W-:-:S02]  /*56e0*/  ISETP.GE.AND P4, PT, R64, R241, PT ;  /* 0x000000f14000720c */ /* 0x000fc40003f86270 */
[----:B------:R-:W-:Y:S01]  /*56f0*/  ISETP.GT.AND P1, PT, R244, R64, PT ;  /* 0x00000040f400720c */ /* 0x000fe20003f24270 */
[----:B------:R-:W3:Y:S01]  /*5700*/  MUFU.TANH R140, R140 ;  /* 0x0000008c008c7308 */ /* 0x000ee20000002400 */
[----:B------:R-:W4:Y:S01]  /*5710*/  LDSM.16.M88.4 R64, [R184+0x5000] ;  /* 0x00500000b840783b */ /* 0x000f220000000200 */
[----:B------:R-:W-:Y:S01]  /*5720*/  FSEL R172, R172, -INF , !P6 ;  /* 0xff800000acac7808 */ /* 0x000fe20007000000 */
[----:B------:R-:W-:Y:S01]  /*5730*/  HMMA.16816.F32.BF16 R12, R8, R60, R12 ;  /* 0x0000003c080c723c */ /* 0x000fe2000004180c */
[----:B------:R-:W-:Y:S02]  /*5740*/  ISETP.GT.AND P6, PT, R246, R72, PT ;  /* 0x00000048f600720c */ /* 0x000fe40003fc4270 */
[----:B------:R-:W-:Y:S02]  /*5750*/  FSEL R213, R172, -INF , !P5 ;  /* 0xff800000acd57808 */ /* 0x000fe40006800000 */
[----:B------:R-:W-:Y:S01]  /*5760*/  FSEL R176, R176, -INF , !P1 ;  /* 0xff800000b0b07808 */ /* 0x000fe20004800000 */
[----:B------:R-:W3:Y:S01]  /*5770*/  MUFU.TANH R141, R141 ;  /* 0x0000008d008d7308 */ /* 0x000ee20000002400 */
[----:B--2---:R-:W2:Y:S01]  /*5780*/  LDSM.16.M88.4 R132, [R165+0x7000] ;  /* 0x00700000a584783b */ /* 0x004ea20000000200 */
[----:B------:R-:W-:-:S02]  /*5790*/  ISETP.GE.AND P5, PT, R72, R241, PT ;  /* 0x000000f14800720c */ /* 0x000fc40003fa6270 */
[----:B------:R-:W-:Y:S01]  /*57a0*/  ISETP.GT.AND P1, PT, R244, R72, PT ;  /* 0x00000048f400720c */ /* 0x000fe20003f24270 */
[----:B------:R-:W-:Y:S01]  /*57b0*/  VIADD R72, R219, 0x19 ;  /* 0x00000019db487836 */ /* 0x000fe20000000000 */
[----:B------:R-:W-:Y:S01]  /*57c0*/  FSEL R177, R177, -INF , !P6 ;  /* 0xff800000b1b17808 */ /* 0x000fe20007000000 */
[C---:B-1----:R-:W-:Y:S01]  /*57d0*/  HMMA.16816.F32.BF16 R116, R4.reuse, R128, R116 ;  /* 0x000000800474723c */ /* 0x042fe20000041874 */
[----:B------:R-:W-:Y:S01]  /*57e0*/  FSEL R249, R176, -INF , !P4 ;  /* 0xff800000b0f97808 */ /* 0x000fe20006000000 */
[----:B------:R-:W-:Y:S01]  /*57f0*/  MUFU.TANH R155, R127 ;  /* 0x0000007f009b7308 */ /* 0x000fe20000002400 */
[----:B------:R-:W-:Y:S02]  /*5800*/  FSEL R214, R177, -INF , !P3 ;  /* 0xff800000b1d67808 */ /* 0x000fe40005800000 */
[----:B------:R-:W-:Y:S02]  /*5810*/  FSEL R179, R179, -INF , !P1 ;  /* 0xff800000b3b37808 */ /* 0x000fe40004800000 */
[----:B------:R-:W-:Y:S01]  /*5820*/  ISETP.GT.AND P6, PT, R246, R72, PT ;  /* 0x00000048f600720c */ /* 0x000fe20003fc4270 */
[----:B------:R-:W-:Y:S01]  /*5830*/  HMMA.16816.F32.BF16 R112, R4, R130, R112 ;  /* 0x000000820470723c */ /* 0x000fe20000041870 */
[C---:B------:R-:W-:Y:S01]  /*5840*/  ISETP.GE.AND P4, PT, R72.reuse, R245, PT ;  /* 0x000000f54800720c */ /* 0x040fe20003f86270 */
[----:B------:R1:W-:Y:S01]  /*5850*/  MUFU.TANH R127, R120 ;  /* 0x00000078007f7308 */ /* 0x0003e20000002400 */
[----:B------:R-:W-:-:S02]  /*5860*/  ISETP.GE.AND P3, PT, R72, R241, PT ;  /* 0x000000f14800720c */ /* 0x000fc40003f66270 */
[----:B------:R-:W-:Y:S02]  /*5870*/  ISETP.GT.AND P1, PT, R244, R72, PT ;  /* 0x00000048f400720c */ /* 0x000fe40003f24270 */
[----:B------:R-:W3:Y:S01]  /*5880*/  LDSM.16.M88.4 R72, [R185+0x5000] ;  /* 0x00500000b948783b */ /* 0x000ee20000000200 */
[----:B------:R-:W-:Y:S01]  /*5890*/  FSEL R160, R160, -INF , !P6 ;  /* 0xff800000a0a07808 */ /* 0x000fe20007000000 */
[----:B------:R-:W-:Y:S01]  /*58a0*/  HMMA.16816.F32.BF16 R12, R4, R76, R12 ;  /* 0x0000004c040c723c */ /* 0x000fe2000004180c */
[----:B------:R-:W3:Y:S01]  /*58b0*/  MUFU.TANH R142, R142 ;  /* 0x0000008e008e7308 */ /* 0x000ee20000002400 */
[----:B------:R-:W-:Y:S01]  /*58c0*/  FSEL R247, R179, -INF , !P5 ;  /* 0xff800000b3f77808 */ /* 0x000fe20006800000 */
[-C--:B------:R-:W-:Y:S01]  /*58d0*/  FMUL.FTZ R116, R116, R0.reuse ;  /* 0x0000000074747220 */ /* 0x080fe20000410000 */
[----:B------:R-:W-:Y:S02]  /*58e0*/  FSEL R161, R161, -INF , !P1 ;  /* 0xff800000a1a17808 */ /* 0x000fe40004800000 */
[----:B------:R-:W-:Y:S01]  /*58f0*/  FSEL R215, R160, -INF , !P4 ;  /* 0xff800000a0d77808 */ /* 0x000fe20006000000 */
[----:B------:R-:W-:Y:S01]  /*5900*/  FMUL.FTZ R160, R118, R0 ;  /* 0x0000000076a07220 */ /* 0x000fe20000410000 */
[----:B----4-:R-:W-:Y:S01]  /*5910*/  HMMA.16816.F32.BF16 R108, R8, R64, R108 ;  /* 0x00000040086c723c */ /* 0x010fe2000004186c */
[----:B------:R-:W-:-:S02]  /*5920*/  VIADD R64, R219, 0x21 ;  /* 0x00000021db407836 */ /* 0x000fc40000000000 */
[-C--:B------:R-:W-:Y:S01]  /*5930*/  FMUL.FTZ R118, R119, R0.reuse ;  /* 0x0000000077767220 */ /* 0x080fe20000410000 */
[----:B-1----:R-:W-:Y:S01]  /*5940*/  VIADD R120, R219, 0x20 ;  /* 0x00000020db787836 */ /* 0x002fe20000000000 */
[----:B------:R-:W-:Y:S01]  /*5950*/  FSEL R119, R161, -INF , !P3 ;  /* 0xff800000a1777808 */ /* 0x000fe20005800000 */
[----:B------:R-:W1:Y:S01]  /*5960*/  MUFU.TANH R136, R136 ;  /* 0x0000008800887308 */ /* 0x000e620000002400 */
[-C--:B------:R-:W-:Y:S01]  /*5970*/  ISETP.GE.AND P3, PT, R64, R245.reuse, PT ;  /* 0x000000f54000720c */ /* 0x080fe20003f66270 */
[----:B------:R-:W-:Y:S01]  /*5980*/  FMUL.FTZ R112, R112, R0 ;  /* 0x0000000070707220 */ /* 0x000fe20000410000 */
[----:B------:R-:W-:Y:S01]  /*5990*/  ISETP.GT.AND P6, PT, R246, R120, PT ;  /* 0x00000078f600720c */ /* 0x000fe20003fc4270 */
[C---:B--2---:R-:W-:Y:S01]  /*59a0*/  HMMA.16816.F32.BF16 R52, R56.reuse, R132, R52 ;  /* 0x000000843834723c */ /* 0x044fe20000041834 */
[----:B------:R-:W-:Y:S01]  /*59b0*/  ISETP.GE.AND P5, PT, R120, R245, PT ;  /* 0x000000f57800720c */ /* 0x000fe20003fa6270 */
[----:B------:R-:W-:Y:S01]  /*59c0*/  FMUL.FTZ R113, R113, R0 ;  /* 0x0000000071717220 */ /* 0x000fe20000410000 */
[----:B------:R-:W-:Y:S01]  /*59d0*/  ISETP.GT.AND P1, PT, R244, R120, PT ;  /* 0x00000078f400720c */ /* 0x000fe20003f24270 */
[----:B------:R-:W-:Y:S01]  /*59e0*/  MUFU.TANH R128, R121 ;  /* 0x0000007900807308 */ /* 0x000fe20000002400 */
[----:B---3--:R-:W-:Y:S01]  /*59f0*/  FSEL R132, R140, -INF , !P6 ;  /* 0xff8000008c847808 */ /* 0x008fe20007000000 */
[----:B------:R-:W-:Y:S01]  /*5a00*/  FMUL.FTZ R114, R114, R0 ;  /* 0x0000000072727220 */ /* 0x000fe20000410000 */
[----:B------:R-:W-:Y:S01]  /*5a10*/  ISETP.GT.AND P6, PT, R246, R64, PT ;  /* 0x00000040f600720c */ /* 0x000fe20003fc4270 */
[----:B------:R-:W-:Y:S01]  /*5a20*/  HMMA.16816.F32.BF16 R48, R56, R134, R48 ;  /* 0x000000863830723c */ /* 0x000fe20000041830 */
[----:B------:R-:W-:Y:S01]  /*5a30*/  FSEL R132, R132, -INF , !P5 ;  /* 0xff80000084847808 */ /* 0x000fe20006800000 */
[-C--:B------:R-:W-:Y:S01]  /*5a40*/  FMUL.FTZ R115, R115, R0.reuse ;  /* 0x0000000073737220 */ /* 0x080fe20000410000 */
[----:B------:R-:W-:Y:S01]  /*5a50*/  FSEL R131, R150, -INF , !P1 ;  /* 0xff80000096837808 */ /* 0x000fe20004800000 */
[----:B------:R-:W-:Y:S01]  /*5a60*/  MUFU.TANH R129, R122 ;  /* 0x0000007a00817308 */ /* 0x000fe20000002400 */
[-C--:B------:R-:W-:Y:S01]  /*5a70*/  ISETP.GE.AND P5, PT, R64, R241.reuse, PT ;  /* 0x000000f14000720c */ /* 0x080fe20003fa6270 */
[----:B------:R-:W-:Y:S01]  /*5a80*/  FMUL.FTZ R15, R15, R0 ;  /* 0x000000000f0f7220 */ /* 0x000fe20000410000 */
[----:B------:R-:W-:Y:S01]  /*5a90*/  ISETP.GT.AND P1, PT, R244, R64, PT ;  /* 0x00000040f400720c */ /* 0x000fe20003f24270 */
[----:B------:R-:W-:Y:S01]  /*5aa0*/  VIADD R64, R219, 0x28 ;  /* 0x00000028db407836 */ /* 0x000fe20000000000 */
[----:B------:R-:W-:Y:S01]  /*5ab0*/  ISETP.GE.AND P4, PT, R120, R241, PT ;  /* 0x000000f17800720c */ /* 0x000fe20003f86270 */
[----:B------:R-:W-:Y:S01]  /*5ac0*/  HMMA.16816.F32.BF16 R104, R8, R66, R104 ;  /* 0x000000420868723c */ /* 0x000fe20000041868 */
[----:B------:R-:W-:Y:S01]  /*5ad0*/  FSEL R134, R141, -INF , !P6 ;  /* 0xff8000008d867808 */ /* 0x000fe20007000000 */
[----:B------:R2:W-:Y:S01]  /*5ae0*/  MUFU.TANH R159, R123 ;  /* 0x0000007b009f7308 */ /* 0x0005e20000002400 */
[----:B------:R-:W-:Y:S01]  /*5af0*/  FSEL R131, R131, -INF , !P4 ;  /* 0xff80000083837808 */ /* 0x000fe20006000000 */
[-C--:B------:R-:W-:Y:S01]  /*5b00*/  FMUL.FTZ R12, R12, R0.reuse ;  /* 0x000000000c0c7220 */ /* 0x080fe20000410000 */
[----:B------:R-:W-:Y:S01]  /*5b10*/  FSEL R134, R134, -INF , !P3 ;  /* 0xff80000086867808 */ /* 0x000fe20005800000 */
[----:B------:R-:W-:Y:S01]  /*5b20*/  FMUL.FTZ R13, R13, R0 ;  /* 0x000000000d0d7220 */ /* 0x000fe20000410000 */
[----:B------:R-:W-:Y:S01]  /*5b30*/  FSEL R133, R142, -INF , !P1 ;  /* 0xff8000008e857808 */ /* 0x000fe20004800000 */
[----:B------:R-:W-:Y:S01]  /*5b40*/  HMMA.16816.F32.BF16 R108, R4, R72, R108 ;  /* 0x00000048046c723c */ /* 0x000fe2000004186c */
[----:B------:R-:W-:Y:S01]  /*5b50*/  ISETP.GT.AND P6, PT, R246, R64, PT ;  /* 0x00000040f600720c */ /* 0x000fe20003fc4270 */
[----:B------:R-:W3:Y:S01]  /*5b60*/  MUFU.TANH R137, R137 ;  /* 0x0000008900897308 */ /* 0x000ee20000002400 */
[C---:B------:R-:W-:Y:S01]  /*5b70*/  ISETP.GE.AND P4, PT, R64.reuse, R245, PT ;  /* 0x000000f54000720c */ /* 0x040fe20003f86270 */
[----:B------:R-:W-:Y:S01]  /*5b80*/  VIADD R72, R219, 0x29 ;  /* 0x00000029db487836 */ /* 0x000fe20000000000 */
[----:B------:R-:W-:-:S02]  /*5b90*/  ISETP.GE.AND P3, PT, R64, R241, PT ;  /* 0x000000f14000720c */ /* 0x000fc40003f66270 */
[----:B------:R-:W-:Y:S02]  /*5ba0*/  ISETP.GT.AND P1, PT, R244, R64, PT ;  /* 0x00000040f400720c */ /* 0x000fe40003f24270 */
[----:B------:R-:W-:Y:S01]  /*5bb0*/  LDSM.16.M88.4 R64, [R184+0x5800] ;  /* 0x00580000b840783b */ /* 0x000fe20000000200 */
[----:B------:R-:W4:Y:S01]  /*5bc0*/  MUFU.TANH R139, R139 ;  /* 0x0000008b008b7308 */ /* 0x000f220000002400 */
[----:B-1----:R-:W-:Y:S01]  /*5bd0*/  FSEL R136, R136, -INF , !P6 ;  /* 0xff80000088887808 */ /* 0x002fe20007000000 */
[----:B------:R-:W-:Y:S01]  /*5be0*/  HMMA.16816.F32.BF16 R104, R4, R74, R104 ;  /* 0x0000004a0468723c */ /* 0x000fe20000041868 */
[----:B--2---:R-:W1:Y:S01]  /*5bf0*/  LDSM.16.M88.4 R120, [R165+0x7800] ;  /* 0x00780000a578783b */ /* 0x004e620000000200 */
[----:B------:R-:W-:Y:S02]  /*5c00*/  FSEL R133, R133, -INF , !P5 ;  /* 0xff80000085857808 */ /* 0x000fe40006800000 */
[----:B------:R-:W-:Y:S02]  /*5c10*/  FSEL R136, R136, -INF , !P4 ;  /* 0xff80000088887808 */ /* 0x000fe40006000000 */
[----:B------:R-:W2:Y:S01]  /*5c20*/  MUFU.TANH R79, R79 ;  /* 0x0000004f004f7308 */ /* 0x000ea20000002400 */
[----:B------:R-:W-:Y:S01]  /*5c30*/  FSEL R135, R143, -INF , !P1 ;  /* 0xff8000008f877808 */ /* 0x000fe20004800000 */
[----:B------:R-:W-:Y:S01]  /*5c40*/  FMUL.FTZ R108, R108, R0 ;  /* 0x000000006c6c7220 */ /* 0x000fe20000410000 */
[----:B------:R-:W-:Y:S01]  /*5c50*/  ISETP.GT.AND P6, PT, R246, R72, PT ;  /* 0x00000048f600720c */ /* 0x000fe20003fc4270 */
[----:B------:R-:W-:Y:S01]  /*5c60*/  FMUL.FTZ R110, R110, R0 ;  /* 0x000000006e6e7220 */ /* 0x000fe20000410000 */
[----:B------:R-:W-:-:S02]  /*5c70*/  ISETP.GE.AND P5, PT, R72, R245, PT ;  /* 0x000000f54800720c */ /* 0x000fc40003fa6270 */
[----:B------:R-:W-:Y:S01]  /*5c80*/  ISETP.GE.AND P4, PT, R72, R241, PT ;  /* 0x000000f14800720c */ /* 0x000fe20003f86270 */
[----:B------:R-:W1:Y:S01]  /*5c90*/  MUFU.TANH R78, R78 ;  /* 0x0000004e004e7308 */ /* 0x000e620000002400 */
[----:B------:R-:W-:Y:S01]  /*5ca0*/  ISETP.GT.AND P1, PT, R244, R72, PT ;  /* 0x00000048f400720c */ /* 0x000fe20003f24270 */
[----:B------:R-:W-:Y:S01]  /*5cb0*/  VIADD R72, R219, 0x30 ;  /* 0x00000030db487836 */ /* 0x000fe20000000000 */
[----:B---3--:R-:W-:Y:S02]  /*5cc0*/  FSEL R137, R137, -INF , !P6 ;  /* 0xff80000089897808 */ /* 0x008fe40007000000 */
[----:B------:R-:W-:Y:S01]  /*5cd0*/  FSEL R135, R135, -INF , !P3 ;  /* 0xff80000087877808 */ /* 0x000fe20005800000 */
[----:B------:R-:W-:Y:S01]  /*5ce0*/  FMUL.FTZ R104, R104, R0 ;  /* 0x0000000068687220 */ /* 0x000fe20000410000 */
[----:B------:R-:W-:Y:S01]  /*5cf0*/  ISETP.GT.AND P6, PT, R246, R72, PT ;  /* 0x00000048f600720c */ /* 0x000fe20003fc4270 */
[----:B------:R3:W-:Y:S01]  /*5d00*/  MUFU.TANH R130, R116 ;  /* 0x0000007400827308 */ /* 0x0007e20000002400 */
[----:B------:R-:W-:Y:S01]  /*5d10*/  FSEL R137, R137, -INF , !P5 ;  /* 0xff80000089897808 */ /* 0x000fe20006800000 */
[-C--:B------:R-:W-:Y:S01]  /*5d20*/  FMUL.FTZ R106, R106, R0.reuse ;  /* 0x000000006a6a7220 */ /* 0x080fe20000410000 */
[----:B----4-:R-:W-:Y:S01]  /*5d30*/  FSEL R139, R139, -INF , !P1 ;  /* 0xff8000008b8b7808 */ /* 0x010fe20004800000 */
[----:B------:R-:W-:Y:S01]  /*5d40*/  FMUL.FTZ R107, R107, R0 ;  /* 0x000000006b6b7220 */ /* 0x000fe20000410000 */
[----:B------:R-:W-:-:S02]  /*5d50*/  ISETP.GE.AND P3, PT, R72, R245, PT ;  /* 0x000000f54800720c */ /* 0x000fc40003f66270 */
[----:B------:R-:W-:Y:S01]  /*5d60*/  ISETP.GE.AND P5, PT, R72, R241, PT ;  /* 0x000000f14800720c */ /* 0x000fe20003fa6270 */
[----:B------:R-:W-:Y:S01]  /*5d70*/  MUFU.TANH R150, R113 ;  /* 0x0000007100967308 */ /* 0x000fe20000002400 */
[----:B------:R-:W-:Y:S01]  /*5d80*/  ISETP.GT.AND P1, PT, R244, R72, PT ;  /* 0x00000048f400720c */ /* 0x000fe20003f24270 */
[----:B------:R-:W-:Y:S01]  /*5d90*/  VIADD R72, R219, 0x31 ;  /* 0x00000031db487836 */ /* 0x000fe20000000000 */
[----:B------:R-:W-:Y:S02]  /*5da0*/  FSEL R141, R138, -INF , !P6 ;  /* 0xff8000008a8d7808 */ /* 0x000fe40007000000 */
[----:B------:R-:W-:Y:S02]  /*5db0*/  FSEL R138, R139, -INF , !P4 ;  /* 0xff8000008b8a7808 */ /* 0x000fe40006000000 */
[----:B------:R-:W-:Y:S01]  /*5dc0*/  FSEL R141, R141, -INF , !P3 ;  /* 0xff8000008d8d7808 */ /* 0x000fe20005800000 */
[----:B------:R-:W-:Y:S01]  /*5dd0*/  MUFU.TANH R161, R114 ;  /* 0x0000007200a17308 */ /* 0x000fe20000002400 */
[----:B--2---:R-:W-:Y:S01]  /*5de0*/  FSEL R79, R79, -INF , !P1 ;  /* 0xff8000004f4f7808 */ /* 0x004fe20004800000 */
[----:B---3--:R-:W-:Y:S01]  /*5df0*/  FMUL.FTZ R116, R117, R0 ;  /* 0x0000000075747220 */ /* 0x008fe20000410000 */
[----:B------:R-:W-:Y:S01]  /*5e00*/  ISETP.GT.AND P6, PT, R246, R72, PT ;  /* 0x00000048f600720c */ /* 0x000fe20003fc4270 */
[----:B-1----:R-:W-:Y:S01]  /*5e10*/  HMMA.16816.F32.BF16 R44, R56, R120, R44 ;  /* 0x00000078382c723c */ /* 0x002fe2000004182c */
[----:B------:R-:W-:-:S02]  /*5e20*/  ISETP.GE.AND P4, PT, R72, R245, PT ;  /* 0x000000f54800720c */ /* 0x000fc40003f86270 */
[----:B------:R-:W-:Y:S01]  /*5e30*/  ISETP.GE.AND P3, PT, R72, R241, PT ;  /* 0x000000f14800720c */ /* 0x000fe20003f66270 */
[----:B------:R-:W-:Y:S01]  /*5e40*/  MUFU.TANH R117, R112 ;  /* 0x0000007000757308 */ /* 0x000fe20000002400 */
[----:B------:R-:W-:Y:S02]  /*5e50*/  ISETP.GT.AND P1, PT, R244, R72, PT ;  /* 0x00000048f400720c */ /* 0x000fe40003f24270 */
[----:B------:R-:W-:Y:S01]  /*5e60*/  FSEL R78, R78, -INF , !P6 ;  /* 0xff8000004e4e7808 */ /* 0x000fe20007000000 */
[C---:B------:R-:W-:Y:S01]  /*5e70*/  HMMA.16816.F32.BF16 R72, R8.reuse, R64, R100 ;  /* 0x000000400848723c */ /* 0x040fe20000041864 */
[----:B------:R-:W-:Y:S01]  /*5e80*/  VIADD R64, R219, 0x38 ;  /* 0x00000038db407836 */ /* 0x000fe20000000000 */
[----:B------:R-:W-:Y:S01]  /*5e90*/  FSEL R139, R79, -INF , !P5 ;  /* 0xff8000004f8b7808 */ /* 0x000fe20006800000 */
[----:B------:R-:W-:Y:S01]  /*5ea0*/  FMUL.FTZ R65, R111, R0 ;  /* 0x000000006f417220 */ /* 0x000fe20000410000 */
[----:B------:R1:W-:Y:S01]  /*5eb0*/  MUFU.TANH R121, R115 ;  /* 0x0000007300797308 */ /* 0x0003e20000002400 */
[----:B------:R-:W-:Y:S01]  /*5ec0*/  FSEL R142, R78, -INF , !P4 ;  /* 0xff8000004e8e7808 */ /* 0x000fe20006000000 */
[----:B------:R-:W-:Y:S01]  /*5ed0*/  VIADD R100, R219, 0x40 ;  /* 0x00000040db647836 */ /* 0x000fe20000000000 */
[----:B------:R-:W-:Y:S01]  /*5ee0*/  ISETP.GT.AND P6, PT, R246, R64, PT ;  /* 0x00000040f600720c */ /* 0x000fe20003fc4270 */
[----:B------:R-:W-:Y:S01]  /*5ef0*/  HMMA.16816.F32.BF16 R96, R8, R66, R96 ;  /* 0x000000420860723c */ /* 0x000fe20000041860 */
[----:B------:R-:W-:Y:S01]  /*5f00*/  FSEL R140, R144, -INF , !P1 ;  /* 0xff800000908c7808 */ /* 0x000fe20004800000 */
[----:B------:R-:W-:Y:S01]  /*5f10*/  FMUL.FTZ R79, R105, R0 ;  /* 0x00000000694f7220 */ /* 0x000fe20000410000 */
[C---:B------:R-:W-:Y:S01]  /*5f20*/  ISETP.GE.AND P5, PT, R64.reuse, R245, PT ;  /* 0x000000f54000720c */ /* 0x040fe20003fa6270 */
[----:B------:R2:W-:Y:S01]  /*5f30*/  MUFU.TANH R78, R65 ;  /* 0x00000041004e7308 */ /* 0x0005e20000002400 */
[----:B------:R-:W-:-:S02]  /*5f40*/  ISETP.GE.AND P4, PT, R64, R241, PT ;  /* 0x000000f14000720c */ /* 0x000fc40003f86270 */
[----:B------:R-:W-:Y:S01]  /*5f50*/  ISETP.GT.AND P1, PT, R244, R64, PT ;  /* 0x00000040f400720c */ /* 0x000fe20003f24270 */
[----:B------:R-:W-:Y:S01]  /*5f60*/  VIADD R64, R219, 0x39 ;  /* 0x00000039db407836 */ /* 0x000fe20000000000 */
[----:B------:R-:W-:Y:S01]  /*5f70*/  FSEL R145, R145, -INF , !P6 ;  /* 0xff80000091917808 */ /* 0x000fe20007000000 */
[----:B------:R-:W-:Y:S01]  /*5f80*/  HMMA.16816.F32.BF16 R40, R56, R122, R40 ;  /* 0x0000007a3828723c */ /* 0x000fe20000041828 */
[----:B------:R-:W-:Y:S01]  /*5f90*/  FSEL R140, R140, -INF , !P3 ;  /* 0xff8000008c8c7808 */ /* 0x000fe20005800000 */
[----:B------:R-:W3:Y:S01]  /*5fa0*/  MUFU.TANH R151, R151 ;  /* 0x0000009700977308 */ /* 0x000ee20000002400 */
[----:B------:R-:W-:Y:S01]  /*5fb0*/  FSEL R145, R145, -INF , !P5 ;  /* 0xff80000091917808 */ /* 0x000fe20006800000 */
[----:B-1----:R-:W1:Y:S01]  /*5fc0*/  LDSM.16.M88.4 R112, [R185+0x5800] ;  /* 0x00580000b970783b */ /* 0x002e620000000200 */
[----:B------:R-:W-:Y:S02]  /*5fd0*/  FSEL R143, R154, -INF , !P1 ;  /* 0xff8000009a8f7808 */ /* 0x000fe40004800000 */
[----:B------:R-:W-:-:S02]  /*5fe0*/  ISETP.GT.AND P6, PT, R246, R64, PT ;  /* 0x00000040f600720c */ /* 0x000fc40003fc4270 */
[C---:B------:R-:W-:Y:S01]  /*5ff0*/  ISETP.GE.AND P3, PT, R64.reuse, R245, PT ;  /* 0x000000f54000720c */ /* 0x040fe20003f66270 */
[----:B------:R4:W-:Y:S01]  /*6000*/  MUFU.TANH R120, R108 ;  /* 0x0000006c00787308 */ /* 0x0009e20000002400 */
[----:B------:R-:W-:Y:S02]  /*6010*/  ISETP.GE.AND P5, PT, R64, R241, PT ;  /* 0x000000f14000720c */ /* 0x000fe40003fa6270 */
[----:B------:R-:W-:Y:S02]  /*6020*/  ISETP.GT.AND P1, PT, R244, R64, PT ;  /* 0x00000040f400720c */ /* 0x000fe40003f24270 */
[----:B--2---:R-:W2:Y:S01]  /*6030*/  LDSM.16.M88.4 R64, [R184+0x6000] ;  /* 0x00600000b840783b */ /* 0x004ea20000000200 */
[----:B------:R-:W-:Y:S02]  /*6040*/  FSEL R144, R147, -INF , !P6 ;  /* 0xff80000093907808 */ /* 0x000fe40007000000 */
[----:B------:R-:W-:Y:S01]  /*6050*/  ISETP.GT.AND P6, PT, R246, R100, PT ;  /* 0x00000064f600720c */ /* 0x000fe20003fc4270 */
[----:B------:R-:W-:Y:S01]  /*6060*/  MUFU.TANH R147, R106 ;  /* 0x0000006a00937308 */ /* 0x000fe20000002400 */
[----:B------:R-:W-:-:S02]  /*6070*/  FSEL R143, R143, -INF , !P4 ;  /* 0xff8000008f8f7808 */ /* 0x000fc40006000000 */
[----:B------:R-:W-:Y:S02]  /*6080*/  FSEL R144, R144, -INF , !P3 ;  /* 0xff80000090907808 */ /* 0x000fe40005800000 */
[----:B------:R-:W-:Y:S02]  /*6090*/  FSEL R153, R153, -INF , !P1 ;  /* 0xff80000099997808 */ /* 0x000fe40004800000 */
[C---:B------:R-:W-:Y:S01]  /*60a0*/  ISETP.GE.AND P4, PT, R100.reuse, R245, PT ;  /* 0x000000f56400720c */ /* 0x040fe20003f86270 */
[----:B------:R-:W-:Y:S01]  /*60b0*/  MUFU.TANH R123, R107 ;  /* 0x0000006b007b7308 */ /* 0x000fe20000002400 */
[----:B------:R-:W-:Y:S01]  /*60c0*/  ISETP.GE.AND P3, PT, R100, R241, PT ;  /* 0x000000f16400720c */ /* 0x000fe20003f66270 */
[----:B----4-:R-:W-:Y:S01]  /*60d0*/  FMUL.FTZ R108, R109, R0 ;  /* 0x000000006d6c7220 */ /* 0x010fe20000410000 */
[----:B------:R-:W-:Y:S01]  /*60e0*/  ISETP.GT.AND P1, PT, R244, R100, PT ;  /* 0x00000064f400720c */ /* 0x000fe20003f24270 */
[----:B------:R-:W-:Y:S01]  /*60f0*/  VIADD R100, R219, 0x41 ;  /* 0x00000041db647836 */ /* 0x000fe20000000000 */
[----:B------:R-:W-:-:S02]  /*6100*/  FSEL R152, R152, -INF , !P6 ;  /* 0xff80000098987808 */ /* 0x000fc40007000000 */
[----:B------:R-:W-:Y:S01]  /*6110*/  FSEL R212, R153, -INF , !P5 ;  /* 0xff80000099d47808 */ /* 0x000fe20006800000 */
[----:B------:R2:W-:Y:S01]  /*6120*/  MUFU.TANH R109, R104 ;  /* 0x00000068006d7308 */ /* 0x0005e20000002400 */
[----:B------:R-:W-:Y:S02]  /*6130*/  FSEL R153, R152, -INF , !P4 ;  /* 0xff80000098997808 */ /* 0x000fe40006000000 */
[----:B------:R-:W-:Y:S02]  /*6140*/  FSEL R157, R157, -INF , !P1 ;  /* 0xff8000009d9d7808 */ /* 0x000fe40004800000 */
[-C--:B------:R-:W-:Y:S02]  /*6150*/  ISETP.GT.AND P6, PT, R246, R100.reuse, PT ;  /* 0x00000064f600720c */ /* 0x080fe40003fc4270 */
[C---:B------:R-:W-:Y:S01]  /*6160*/  ISETP.GE.AND P5, PT, R100.reuse, R245, PT ;  /* 0x000000f56400720c */ /* 0x040fe20003fa6270 */
[----:B------:R-:W4:Y:S01]  /*6170*/  MUFU.TANH R160, R160 ;  /* 0x000000a000a07308 */ /* 0x000f220000002400 */
[----:B------:R-:W-:Y:S01]  /*6180*/  ISETP.GE.AND P4, PT, R100, R241, PT ;  /* 0x000000f16400720c */ /* 0x000fe20003f86270 */
[----:B-1----:R-:W-:Y:S01]  /*6190*/  HMMA.16816.F32.BF16 R72, R4, R112, R72 ;  /* 0x000000700448723c */ /* 0x002fe20000041848 */
[----:B------:R-:W-:-:S02]  /*61a0*/  ISETP.GT.AND P1, PT, R244, R100, PT ;  /* 0x00000064f400720c */ /* 0x000fc40003f24270 */
[----:B------:R-:W1:Y:S01]  /*61b0*/  LDSM.16.M88.4 R100, [R185+0x6000] ;  /* 0x00600000b964783b */ /* 0x000e620000000200 */
[----:B---3--:R-:W-:Y:S02]  /*61c0*/  FSEL R151, R151, -INF , !P6 ;  /* 0xff80000097977808 */ /* 0x008fe40007000000 */
[----:B------:R-:W-:Y:S01]  /*61d0*/  FSEL R209, R157, -INF , !P3 ;  /* 0xff8000009dd17808 */ /* 0x000fe20005800000 */
[----:B------:R-:W3:Y:S01]  /*61e0*/  MUFU.TANH R116, R116 ;  /* 0x0000007400747308 */ /* 0x000ee20000002400 */
[----:B------:R-:W-:Y:S01]  /*61f0*/  HMMA.16816.F32.BF16 R112, R4, R114, R96 ;  /* 0x000000720470723c */ /* 0x000fe20000041860 */
[----:B------:R-:W-:Y:S01]  /*6200*/  VIADD R96, R219, 0x48 ;  /* 0x00000048db607836 */ /* 0x000fe20000000000 */
[----:B------:R-:W-:Y:S02]  /*6210*/  FSEL R155, R155, -INF , !P1 ;  /* 0xff8000009b9b7808 */ /* 0x000fe40004800000 */
[----:B------:R-:W-:Y:S02]  /*6220*/  FSEL R154, R151, -INF , !P5 ;  /* 0xff800000979a7808 */ /* 0x000fe40006800000 */
[----:B------:R-:W-:Y:S01]  /*6230*/  ISETP.GT.AND P6, PT, R246, R96, PT ;  /* 0x00000060f600720c */ /* 0x000fe20003fc4270 */
[----:B------:R-:W3:Y:S01]  /*6240*/  MUFU.TANH R118, R118 ;  /* 0x0000007600767308 */ /* 0x000ee20000002400 */
[C---:B--2---:R-:W-:Y:S01]  /*6250*/  HMMA.16816.F32.BF16 R104, R8.reuse, R64, R92 ;  /* 0x000000400868723c */ /* 0x044fe2000004185c */
[----:B------:R-:W-:Y:S01]  /*6260*/  VIADD R64, R219, 0x49 ;  /* 0x00000049db407836 */ /* 0x000fe20000000000 */
[----:B------:R-:W-:Y:S01]  /*6270*/  ISETP.GE.AND P3, PT, R96, R245, PT ;  /* 0x000000f56000720c */ /* 0x000fe20003f66270 */
[----:B------:R-:W-:Y:S01]  /*6280*/  FMUL.FTZ R72, R72, R0 ;  /* 0x0000000048487220 */ /* 0x000fe20000410000 */
[----:B------:R-:W-:Y:S01]  /*6290*/  ISETP.GT.AND P1, PT, R244, R96, PT ;  /* 0x00000060f400720c */ /* 0x000fe20003f24270 */
[----:B------:R-:W-:Y:S01]  /*62a0*/  FMUL.FTZ R73, R73, R0 ;  /* 0x0000000049497220 */ /* 0x000fe20000410000 */
[----:B------:R-:W-:Y:S01]  /*62b0*/  FSEL R127, R127, -INF , !P6 ;  /* 0xff8000007f7f7808 */ /* 0x000fe20007000000 */
[----:B------:R2:W-:Y:S01]  /*62c0*/  MUFU.TANH R122, R72 ;  /* 0x00000048007a7308 */ /* 0x0005e20000002400 */
[----:B------:R-:W-:Y:S01]  /*62d0*/  ISETP.GT.AND P6, PT, R246, R64, PT ;  /* 0x00000040f600720c */ /* 0x000fe20003fc4270 */
[----:B------:R-:W-:Y:S01]  /*62e0*/  HMMA.16816.F32.BF16 R92, R8, R66, R88 ;  /* 0x00000042085c723c */ /* 0x000fe20000041858 */
[----:B------:R-:W-:Y:S01]  /*62f0*/  ISETP.GE.AND P5, PT, R96, R241, PT ;  /* 0x000000f16000720c */ /* 0x000fe20003fa6270 */
[-C--:B------:R-:W-:Y:S01]  /*6300*/  FMUL.FTZ R74, R74, R0.reuse ;  /* 0x000000004a4a7220 */ /* 0x080fe20000410000 */
[----:B------:R-:W-:Y:S01]  /*6310*/  FSEL R210, R155, -INF , !P4 ;  /* 0xff8000009bd27808 */ /* 0x000fe20006000000 */
[----:B------:R-:W3:Y:S01]  /*6320*/  LDSM.16.M88.4 R96, [R165+0x8000] ;  /* 0x00800000a560783b */ /* 0x000ee20000000200 */
[----:B------:R-:W-:Y:S01]  /*6330*/  FSEL R157, R127, -INF , !P3 ;  /* 0xff8000007f9d7808 */ /* 0x000fe20005800000 */
[-C--:B------:R-:W-:Y:S01]  /*6340*/  FMUL.FTZ R75, R75, R0.reuse ;  /* 0x000000004b4b7220 */ /* 0x080fe20000410000 */
[----:B------:R-:W-:Y:S01]  /*6350*/  FSEL R129, R129, -INF , !P1 ;  /* 0xff80000081817808 */ /* 0x000fe20004800000 */
[----:B------:R-:W3:Y:S01]  /*6360*/  MUFU.TANH R111, R110 ;  /* 0x0000006e006f7308 */ /* 0x000ee20000002400 */
[----:B------:R-:W-:Y:S01]  /*6370*/  ISETP.GE.AND P4, PT, R64, R245, PT ;  /* 0x000000f54000720c */ /* 0x000fe20003f86270 */
[-C--:B------:R-:W-:Y:S01]  /*6380*/  FMUL.FTZ R112, R112, R0.reuse ;  /* 0x0000000070707220 */ /* 0x080fe20000410000 */
[----:B------:R-:W-:Y:S01]  /*6390*/  ISETP.GE.AND P3, PT, R64, R241, PT ;  /* 0x000000f14000720c */ /* 0x000fe20003f66270 */
[----:B------:R-:W-:Y:S01]  /*63a0*/  FMUL.FTZ R113, R113, R0 ;  /* 0x0000000071717220 */ /* 0x000fe20000410000 */
[----:B------:R-:W-:Y:S01]  /*63b0*/  ISETP.GT.AND P1, PT, R244, R64, PT ;  /* 0x00000040f400720c */ /* 0x000fe20003f24270 */
[C---:B------:R-:W-:Y:S01]  /*63c0*/  VIADD R64, R219.reuse, 0x50 ;  /* 0x00000050db407836 */ /* 0x040fe20000000000 */
[----:B------:R-:W-:Y:S01]  /*63d0*/  FSEL R128, R128, -INF , !P6 ;  /* 0xff80000080807808 */ /* 0x000fe20007000000 */
[----:B--2---:R-:W-:Y:S01]  /*63e0*/  VIADD R72, R219, 0x51 ;  /* 0x00000051db487836 */ /* 0x004fe20000000000 */
[----:B------:R-:W-:Y:S01]  /*63f0*/  FSEL R211, R129, -INF , !P5 ;  /* 0xff80000081d37808 */ /* 0x000fe20006800000 */
[C---:B-1----:R-:W-:Y:S01]  /*6400*/  HMMA.16816.F32.BF16 R88, R4.reuse, R100, R104 ;  /* 0x000000640458723c */ /* 0x042fe20000041868 */
[----:B------:R-:W-:Y:S01]  /*6410*/  FSEL R208, R128, -INF , !P4 ;  /* 0xff80000080d07808 */ /* 0x000fe20006000000 */
[----:B------:R-:W-:Y:S01]  /*6420*/  MUFU.TANH R110, R73 ;  /* 0x00000049006e7308 */ /* 0x000fe20000002400 */
[----:B------:R-:W-:Y:S01]  /*6430*/  FSEL R155, R159, -INF , !P1 ;  /* 0xff8000009f9b7808 */ /* 0x000fe20004800000 */
[----:B------:R-:W-:Y:S01]  /*6440*/  FMUL.FTZ R101, R114, R0 ;  /* 0x0000000072657220 */ /* 0x000fe20000410000 */
[----:B------:R-:W-:Y:S01]  /*6450*/  ISETP.GT.AND P6, PT, R246, R64, PT ;  /* 0x00000040f600720c */ /* 0x000fe20003fc4270 */
[----:B------:R-:W-:Y:S01]  /*6460*/  FMUL.FTZ R104, R115, R0 ;  /* 0x0000000073687220 */ /* 0x000fe20000410000 */
[C---:B------:R-:W-:Y:S01]  /*6470*/  ISETP.GE.AND P5, PT, R64.reuse, R245, PT ;  /* 0x000000f54000720c */ /* 0x040fe20003fa6270 */
[----:B------:R-:W-:Y:S01]  /*6480*/  HMMA.16816.F32.BF16 R92, R4, R102, R92 ;  /* 0x00000066045c723c */ /* 0x000fe2000004185c */
[----:B------:R-:W-:Y:S01]  /*6490*/  ISETP.GE.AND P4, PT, R64, R241, PT ;  /* 0x000000f14000720c */ /* 0x000fe20003f86270 */
[----:B------:R-:W-:Y:S01]  /*64a0*/  MUFU.TANH R151, R74 ;  /* 0x0000004a00977308 */ /* 0x000fe20000002400 */
[----:B------:R-:W-:-:S02]  /*64b0*/  ISETP.GT.AND P1, PT, R244, R64, PT ;  /* 0x00000040f400720c */ /* 0x000fc40003f24270 */
[----:B------:R-:W1:Y:S01]  /*64c0*/  LDSM.16.M88.4 R64, [R184+0x6800] ;  /* 0x00680000b840783b */ /* 0x000e620000000200 */
[----:B------:R-:W-:Y:S02]  /*64d0*/  FSEL R130, R130, -INF , !P6 ;  /* 0xff80000082827808 */ /* 0x000fe40007000000 */
[----:B------:R-:W-:Y:S02]  /*64e0*/  ISETP.GT.AND P6, PT, R246, R72, PT ;  /* 0x00000048f600720c */ /* 0x000fe40003fc4270 */
[----:B------:R-:W-:Y:S01]  /*64f0*/  FSEL R155, R155, -INF , !P3 ;  /* 0xff8000009b9b7808 */ /* 0x000fe20005800000 */
[-C--:B------:R-:W-:Y:S01]  /*6500*/  FMUL.FTZ R88, R88, R0.reuse ;  /* 0x0000000058587220 */ /* 0x080fe20000410000 */
[----:B------:R-:W-:Y:S01]  /*6510*/  FSEL R200, R130, -INF , !P5 ;  /* 0xff80000082c87808 */ /* 0x000fe20006800000 */
[----:B------:R2:W-:Y:S01]  /*6520*/  MUFU.TANH R127, R75 ;  /* 0x0000004b007f7308 */ /* 0x0005e20000002400 */
[----:B----4-:R-:W-:Y:S01]  /*6530*/  FSEL R160, R160, -INF , !P1 ;  /* 0xff800000a0a07808 */ /* 0x010fe20004800000 */
[-C--:B------:R-:W-:Y:S01]  /*6540*/  FMUL.FTZ R89, R89, R0.reuse ;  /* 0x0000000059597220 */ /* 0x080fe20000410000 */
[----:B------:R-:W-:Y:S01]  /*6550*/  ISETP.GE.AND P3, PT, R72, R245, PT ;  /* 0x000000f54800720c */ /* 0x000fe20003f66270 */
[----:B------:R-:W-:Y:S01]  /*6560*/  FMUL.FTZ R90, R90, R0 ;  /* 0x000000005a5a7220 */ /* 0x000fe20000410000 */
[----:B------:R-:W-:Y:S01]  /*6570*/  ISETP.GE.AND P5, PT, R72, R241, PT ;  /* 0x000000f14800720c */ /* 0x000fe20003fa6270 */
[C---:B---3--:R-:W-:Y:S01]  /*6580*/  HMMA.16816.F32.BF16 R36, R56.reuse, R96, R36 ;  /* 0x000000603824723c */ /* 0x048fe20000041824 */
[----:B------:R-:W-:Y:S01]  /*6590*/  ISETP.GT.AND P1, PT, R244, R72, PT ;  /* 0x00000048f400720c */ /* 0x000fe20003f24270 */
[----:B------:R-:W-:Y:S01]  /*65a0*/  VIADD R72, R219, 0x58 ;  /* 0x00000058db487836 */ /* 0x000fe20000000000 */
        /* <DEDUP_REMOVED lines=9> */
[----:B------:R-:W4:Y:S01]  /*6640*/  MUFU.TANH R108, R108 ;  /* 0x0000006c006c7308 */ /* 0x000f220000002400 */
[----:B------:R-:W-:Y:S01]  /*6650*/  ISETP.GE.AND P4, PT, R72, R245, PT ;  /* 0x000000f54800720c */ /* 0x000fe20003f86270 */
[-C--:B------:R-:W-:Y:S01]  /*6660*/  FMUL.FTZ R92, R92, R0.reuse ;  /* 0x000000005c5c7220 */ /* 0x080fe20000410000 */
[----:B------:R-:W-:Y:S01]  /*6670*/  ISETP.GE.AND P3, PT, R72, R241, PT ;  /* 0x000000f14800720c */ /* 0x000fe20003f66270 */
[----:B------:R-:W-:Y:S01]  /*6680*/  FMUL.FTZ R94, R94, R0 ;  /* 0x000000005e5e7220 */ /* 0x000fe20000410000 */
[----:B------:R-:W-:Y:S01]  /*6690*/  ISETP.GT.AND P1, PT, R244, R72, PT ;  /* 0x00000048f400720c */ /* 0x000fe20003f24270 */
[----:B------:R-:W-:Y:S01]  /*66a0*/  FMUL.FTZ R93, R93, R0 ;  /* 0x000000005d5d7220 */ /* 0x000fe20000410000 */
[----:B--2---:R-:W2:Y:S01]  /*66b0*/  LDSM.16.M88.4 R72, [R185+0x6800] ;  /* 0x00680000b948783b */ /* 0x004ea20000000200 */
[----:B------:R-:W-:Y:S01]  /*66c0*/  FSEL R117, R117, -INF , !P6 ;  /* 0xff80000075757808 */ /* 0x000fe20007000000 */
[----:B------:R-:W-:Y:S01]  /*66d0*/  MUFU.TANH R96, R89 ;  /* 0x0000005900607308 */ /* 0x000fe20000002400 */
[----:B---3--:R-:W-:Y:S01]  /*66e0*/  VIADD R88, R219, 0x59 ;  /* 0x00000059db587836 */ /* 0x008fe20000000000 */
[----:B------:R-:W-:-:S02]  /*66f0*/  FSEL R206, R118, -INF , !P5 ;  /* 0xff80000076ce7808 */ /* 0x000fc40006800000 */
[----:B------:R-:W-:Y:S01]  /*6700*/  FSEL R161, R161, -INF , !P1 ;  /* 0xff800000a1a17808 */ /* 0x000fe20004800000 */
[C---:B-1----:R-:W-:Y:S01]  /*6710*/  HMMA.16816.F32.BF16 R84, R8.reuse, R64, R84 ;  /* 0x000000400854723c */ /* 0x042fe20000041854 */
[-C--:B------:R-:W-:Y:S01]  /*6720*/  ISETP.GT.AND P6, PT, R246, R88.reuse, PT ;  /* 0x00000058f600720c */ /* 0x080fe20003fc4270 */
[----:B------:R-:W-:Y:S01]  /*6730*/  VIADD R64, R219, 0x60 ;  /* 0x00000060db407836 */ /* 0x000fe20000000000 */
[----:B------:R-:W-:Y:S01]  /*6740*/  ISETP.GE.AND P5, PT, R88, R245, PT ;  /* 0x000000f55800720c */ /* 0x000fe20003fa6270 */
[----:B------:R-:W-:Y:S01]  /*6750*/  MUFU.TANH R103, R90 ;  /* 0x0000005a00677308 */ /* 0x000fe20000002400 */
[----:B------:R-:W-:Y:S02]  /*6760*/  ISETP.GT.AND P1, PT, R244, R88, PT ;  /* 0x00000058f400720c */ /* 0x000fe40003f24270 */
[----:B------:R-:W-:Y:S01]  /*6770*/  FSEL R150, R150, -INF , !P6 ;  /* 0xff80000096967808 */ /* 0x000fe20007000000 */
[----:B------:R-:W-:Y:S01]  /*6780*/  HMMA.16816.F32.BF16 R80, R8, R66, R80 ;  /* 0x000000420850723c */ /* 0x000fe20000041850 */
[----:B------:R-:W-:-:S02]  /*6790*/  ISETP.GT.AND P6, PT, R246, R64, PT ;  /* 0x00000040f600720c */ /* 0x000fc40003fc4270 */
[----:B------:R-:W-:Y:S01]  /*67a0*/  FSEL R205, R161, -INF , !P3 ;  /* 0xff800000a1cd7808 */ /* 0x000fe20005800000 */
[----:B------:R2:W-:Y:S01]  /*67b0*/  MUFU.TANH R102, R91 ;  /* 0x0000005b00667308 */ /* 0x0005e20000002400 */
[----:B------:R-:W-:Y:S02]  /*67c0*/  FSEL R202, R150, -INF , !P5 ;  /* 0xff80000096ca7808 */ /* 0x000fe40006800000 */
[----:B------:R-:W-:Y:S02]  /*67d0*/  FSEL R121, R121, -INF , !P1 ;  /* 0xff80000079797808 */ /* 0x000fe40004800000 */
[----:B------:R-:W-:Y:S02]  /*67e0*/  FSEL R203, R117, -INF , !P4 ;  /* 0xff80000075cb7808 */ /* 0x000fe40006000000 */
[C---:B------:R-:W-:Y:S01]  /*67f0*/  ISETP.GE.AND P3, PT, R64.reuse, R245, PT ;  /* 0x000000f54000720c */ /* 0x040fe20003f66270 */
[----:B------:R-:W1:Y:S01]  /*6800*/  MUFU.TANH R79, R79 ;  /* 0x0000004f004f7308 */ /* 0x000e620000002400 */
[----:B------:R-:W-:-:S02]  /*6810*/  ISETP.GE.AND P5, PT, R64, R241, PT ;  /* 0x000000f14000720c */ /* 0x000fc40003fa6270 */
[----:B------:R-:W-:Y:S01]  /*6820*/  ISETP.GT.AND P1, PT, R244, R64, PT ;  /* 0x00000040f400720c */ /* 0x000fe20003f24270 */
[----:B------:R-:W-:Y:S01]  /*6830*/  VIADD R64, R219, 0x61 ;  /* 0x00000061db407836 */ /* 0x000fe20000000000 */
[----:B------:R-:W-:Y:S02]  /*6840*/  ISETP.GE.AND P4, PT, R88, R241, PT ;  /* 0x000000f15800720c */ /* 0x000fe40003f86270 */
[----:B------:R-:W-:Y:S01]  /*6850*/  FSEL R120, R120, -INF , !P6 ;  /* 0xff80000078787808 */ /* 0x000fe20007000000 */
[----:B------:R-:W3:Y:S01]  /*6860*/  MUFU.TANH R112, R112 ;  /* 0x0000007000707308 */ /* 0x000ee20000002400 */
[----:B------:R-:W-:Y:S02]  /*6870*/  FSEL R201, R121, -INF , !P4 ;  /* 0xff80000079c97808 */ /* 0x000fe40006000000 */
[----:B------:R-:W-:Y:S02]  /*6880*/  FSEL R195, R120, -INF , !P3 ;  /* 0xff80000078c37808 */ /* 0x000fe40005800000 */
[----:B------:R-:W-:Y:S01]  /*6890*/  FSEL R111, R111, -INF , !P1 ;  /* 0xff8000006f6f7808 */ /* 0x000fe20004800000 */
[----:B--2---:R-:W-:Y:S01]  /*68a0*/  HMMA.16816.F32.BF16 R88, R4, R72, R84 ;  /* 0x000000480458723c */ /* 0x004fe20000041854 */
[----:B------:R-:W-:Y:S01]  /*68b0*/  ISETP.GT.AND P6, PT, R246, R64, PT ;  /* 0x00000040f600720c */ /* 0x000fe20003fc4270 */
[----:B------:R-:W-:Y:S01]  /*68c0*/  VIADD R72, R219, 0x68 ;  /* 0x00000068db487836 */ /* 0x000fe20000000000 */
[C---:B------:R-:W-:Y:S01]  /*68d0*/  ISETP.GE.AND P4, PT, R64.reuse, R245, PT ;  /* 0x000000f54000720c */ /* 0x040fe20003f86270 */
[----:B------:R-:W2:Y:S01]  /*68e0*/  MUFU.TANH R101, R101 ;  /* 0x0000006500657308 */ /* 0x000ea20000002400 */
[----:B------:R-:W-:-:S02]  /*68f0*/  ISETP.GE.AND P3, PT, R64, R241, PT ;  /* 0x000000f14000720c */ /* 0x000fc40003f66270 */
[----:B------:R-:W-:Y:S01]  /*6900*/  ISETP.GT.AND P1, PT, R244, R64, PT ;  /* 0x00000040f400720c */ /* 0x000fe20003f24270 */
[----:B------:R-:W-:Y:S01]  /*6910*/  HMMA.16816.F32.BF16 R84, R4, R74, R80 ;  /* 0x0000004a0454723c */ /* 0x000fe20000041850 */
[----:B------:R-:W3:Y:S01]  /*6920*/  LDSM.16.M88.4 R64, [R184+0x7000] ;  /* 0x00700000b840783b */ /* 0x000ee20000000200 */
[----:B----4-:R-:W-:Y:S02]  /*6930*/  FSEL R108, R108, -INF , !P6 ;  /* 0xff8000006c6c7808 */ /* 0x010fe40007000000 */
[----:B------:R-:W-:Y:S01]  /*6940*/  ISETP.GT.AND P6, PT, R246, R72, PT ;  /* 0x00000048f600720c */ /* 0x000fe20003fc4270 */
[----:B------:R-:W4:Y:S01]  /*6950*/  LDSM.16.M88.4 R80, [R185+0x7000] ;  /* 0x00700000b950783b */ /* 0x000f220000000200 */
[----:B------:R-:W-:Y:S01]  /*6960*/  FSEL R198, R111, -INF , !P5 ;  /* 0xff8000006fc67808 */ /* 0x000fe20006800000 */
[----:B------:R-:W2:Y:S01]  /*6970*/  MUFU.TANH R100, R113 ;  /* 0x0000007100647308 */ /* 0x000ea20000002400 */
[----:B------:R-:W-:Y:S02]  /*6980*/  FSEL R194, R108, -INF , !P4 ;  /* 0xff8000006cc27808 */ /* 0x000fe40006000000 */
[----:B------:R-:W-:Y:S01]  /*6990*/  FSEL R78, R78, -INF , !P1 ;  /* 0xff8000004e4e7808 */ /* 0x000fe20004800000 */
[-C--:B------:R-:W-:Y:S01]  /*69a0*/  FMUL.FTZ R88, R88, R0.reuse ;  /* 0x0000000058587220 */ /* 0x080fe20000410000 */
[----:B------:R-:W-:Y:S01]  /*69b0*/  ISETP.GE.AND P5, PT, R72, R245, PT ;  /* 0x000000f54800720c */ /* 0x000fe20003fa6270 */
[----:B------:R-:W-:Y:S01]  /*69c0*/  FMUL.FTZ R90, R90, R0 ;  /* 0x000000005a5a7220 */ /* 0x000fe20000410000 */
[----:B------:R-:W-:Y:S01]  /*69d0*/  ISETP.GE.AND P4, PT, R72, R241, PT ;  /* 0x000000f14800720c */ /* 0x000fe20003f86270 */
[----:B------:R-:W2:Y:S01]  /*69e0*/  MUFU.TANH R104, R104 ;  /* 0x0000006800687308 */ /* 0x000ea20000002400 */
[----:B------:R-:W-:Y:S01]  /*69f0*/  ISETP.GT.AND P1, PT, R244, R72, PT ;  /* 0x00000048f400720c */ /* 0x000fe20003f24270 */
[----:B------:R-:W-:Y:S01]  /*6a00*/  VIADD R72, R219, 0x69 ;  /* 0x00000069db487836 */ /* 0x000fe20000000000 */
[----:B------:R-:W-:Y:S01]  /*6a10*/  FSEL R109, R109, -INF , !P6 ;  /* 0xff8000006d6d7808 */ /* 0x000fe20007000000 */
[-C--:B------:R-:W-:Y:S01]  /*6a20*/  FMUL.FTZ R84, R84, R0.reuse ;  /* 0x0000000054547220 */ /* 0x080fe20000410000 */
[----:B------:R-:W-:Y:S01]  /*6a30*/  FSEL R199, R78, -INF , !P3 ;  /* 0xff8000004ec77808 */ /* 0x000fe20005800000 */
[-C--:B------:R-:W-:Y:S01]  /*6a40*/  FMUL.FTZ R78, R89, R0.reuse ;  /* 0x00000000594e7220 */ /* 0x080fe20000410000 */
[----:B------:R-:W-:Y:S01]  /*6a50*/  FSEL R196, R109, -INF , !P5 ;  /* 0xff8000006dc47808 */ /* 0x000fe20006800000 */
[----:B------:R-:W-:Y:S01]  /*6a60*/  MUFU.TANH R98, R95 ;  /* 0x0000005f00627308 */ /* 0x000fe20000002400 */
[----:B------:R-:W-:Y:S01]  /*6a70*/  FSEL R147, R147, -INF , !P1 ;  /* 0xff80000093937808 */ /* 0x000fe20004800000 */
[----:B------:R-:W-:Y:S01]  /*6a80*/  FMUL.FTZ R85, R85, R0 ;  /* 0x0000000055557220 */ /* 0x000fe20000410000 */
[----:B------:R-:W-:Y:S01]  /*6a90*/  ISETP.GT.AND P6, PT, R246, R72, PT ;  /* 0x00000048f600720c */ /* 0x000fe20003fc4270 */
[-C--:B------:R-:W-:Y:S01]  /*6aa0*/  FMUL.FTZ R86, R86, R0.reuse ;  /* 0x0000000056567220 */ /* 0x080fe20000410000 */
[C---:B------:R-:W-:Y:S01]  /*6ab0*/  ISETP.GE.AND P3, PT, R72.reuse, R245, PT ;  /* 0x000000f54800720c */ /* 0x040fe20003f66270 */
[----:B------:R-:W-:Y:S01]  /*6ac0*/  FMUL.FTZ R87, R87, R0 ;  /* 0x0000000057577220 */ /* 0x000fe20000410000 */
[----:B------:R-:W-:Y:S01]  /*6ad0*/  ISETP.GE.AND P5, PT, R72, R241, PT ;  /* 0x000000f14800720c */ /* 0x000fe20003fa6270 */
[----:B------:R-:W-:Y:S01]  /*6ae0*/  MUFU.TANH R95, R88 ;  /* 0x00000058005f7308 */ /* 0x000fe20000002400 */
[----:B------:R-:W-:Y:S01]  /*6af0*/  ISETP.GT.AND P1, PT, R244, R72, PT ;  /* 0x00000048f400720c */ /* 0x000fe20003f24270 */
[----:B------:R-:W-:Y:S01]  /*6b00*/  VIADD R72, R219, 0x70 ;  /* 0x00000070db487836 */ /* 0x000fe20000000000 */
[----:B-1----:R-:W-:-:S02]  /*6b10*/  FSEL R79, R79, -INF , !P6 ;  /* 0xff8000004f4f7808 */ /* 0x002fc40007000000 */
[----:B------:R-:W-:Y:S02]  /*6b20*/  FSEL R197, R147, -INF , !P4 ;  /* 0xff80000093c57808 */ /* 0x000fe40006000000 */
[-C--:B------:R-:W-:Y:S01]  /*6b30*/  ISETP.GT.AND P6, PT, R246, R72.reuse, PT ;  /* 0x00000048f600720c */ /* 0x080fe20003fc4270 */
[----:B------:R4:W-:Y:S01]  /*6b40*/  MUFU.TANH R106, R90 ;  /* 0x0000005a006a7308 */ /* 0x0009e20000002400 */
[----:B------:R-:W-:Y:S01]  /*6b50*/  FSEL R123, R123, -INF , !P1 ;  /* 0xff8000007b7b7808 */ /* 0x000fe20004800000 */
[C---:B---3--:R-:W-:Y:S01]  /*6b60*/  HMMA.16816.F32.BF16 R52, R8.reuse, R64, R52 ;  /* 0x000000400834723c */ /* 0x048fe20000041834 */
[----:B------:R-:W-:Y:S01]  /*6b70*/  VIADD R64, R219, 0x71 ;  /* 0x00000071db407836 */ /* 0x000fe20000000000 */
[----:B------:R-:W-:Y:S02]  /*6b80*/  ISETP.GE.AND P4, PT, R72, R245, PT ;  /* 0x000000f54800720c */ /* 0x000fe40003f86270 */
[----:B------:R-:W-:Y:S02]  /*6b90*/  ISETP.GT.AND P1, PT, R244, R72, PT ;  /* 0x00000048f400720c */ /* 0x000fe40003f24270 */
[----:B------:R-:W-:Y:S01]  /*6ba0*/  FSEL R122, R122, -INF , !P6 ;  /* 0xff8000007a7a7808 */ /* 0x000fe20007000000 */
[----:B------:R-:W1:Y:S01]  /*6bb0*/  MUFU.TANH R92, R92 ;  /* 0x0000005c005c7308 */ /* 0x000e620000002400 */
[----:B------:R-:W-:Y:S01]  /*6bc0*/  ISETP.GT.AND P6, PT, R246, R64, PT ;  /* 0x00000040f600720c */ /* 0x000fe20003fc4270 */
[----:B------:R-:W-:Y:S01]  /*6bd0*/  HMMA.16816.F32.BF16 R48, R8, R66, R48 ;  /* 0x000000420830723c */ /* 0x000fe20000041830 */
[----:B------:R-:W-:-:S02]  /*6be0*/  FSEL R193, R123, -INF , !P5 ;  /* 0xff8000007bc17808 */ /* 0x000fc40006800000 */
[----:B------:R-:W-:Y:S02]  /*6bf0*/  FSEL R179, R122, -INF , !P4 ;  /* 0xff8000007ab37808 */ /* 0x000fe40006000000 */
[----:B------:R-:W-:Y:S01]  /*6c00*/  FSEL R151, R151, -INF , !P1 ;  /* 0xff80000097977808 */ /* 0x000fe20004800000 */
[----:B------:R-:W-:Y:S01]  /*6c10*/  MUFU.TANH R99, R84 ;  /* 0x0000005400637308 */ /* 0x000fe20000002400 */
[----:B------:R-:W-:Y:S01]  /*6c20*/  FSEL R192, R79, -INF , !P3 ;  /* 0xff8000004fc07808 */ /* 0x000fe20005800000 */
[----:B------:R-:W-:Y:S01]  /*6c30*/  FMUL.FTZ R79, R91, R0 ;  /* 0x000000005b4f7220 */ /* 0x000fe20000410000 */
[C---:B------:R-:W-:Y:S02]  /*6c40*/  ISETP.GE.AND P5, PT, R64.reuse, R245, PT ;  /* 0x000000f54000720c */ /* 0x040fe40003fa6270 */
[-C--:B------:R-:W-:Y:S01]  /*6c50*/  ISETP.GE.AND P4, PT, R64, R241.reuse, PT ;  /* 0x000000f14000720c */ /* 0x080fe20003f86270 */
[C---:B----4-:R-:W-:Y:S01]  /*6c60*/  HMMA.16816.F32.BF16 R88, R4.reuse, R80, R52 ;  /* 0x000000500458723c */ /* 0x050fe20000041834 */
[----:B------:R-:W-:Y:S01]  /*6c70*/  ISETP.GT.AND P1, PT, R244, R64, PT ;  /* 0x00000040f400720c */ /* 0x000fe20003f24270 */
[C---:B------:R-:W-:Y:S01]  /*6c80*/  VIADD R64, R219.reuse, 0x78 ;  /* 0x00000078db407836 */ /* 0x040fe20000000000 */
[----:B------:R-:W-:Y:S01]  /*6c90*/  ISETP.GE.AND P3, PT, R72, R241, PT ;  /* 0x000000f14800720c */ /* 0x000fe20003f66270 */
[----:B------:R-:W-:Y:S01]  /*6ca0*/  VIADD R52, R219, 0x79 ;  /* 0x00000079db347836 */ /* 0x000fe20000000000 */
[----:B------:R-:W-:Y:S01]  /*6cb0*/  FSEL R110, R110, -INF , !P6 ;  /* 0xff8000006e6e7808 */ /* 0x000fe20007000000 */
[----:B------:R-:W3:Y:S01]  /*6cc0*/  LDSM.16.M88.4 R72, [R165+0x8800] ;  /* 0x00880000a548783b */ /* 0x000ee20000000200 */
[----:B------:R-:W-:Y:S01]  /*6cd0*/  FSEL R190, R151, -INF , !P3 ;  /* 0xff80000097be7808 */ /* 0x000fe20005800000 */
[----:B------:R-:W-:Y:S01]  /*6ce0*/  HMMA.16816.F32.BF16 R48, R4, R82, R48 ;  /* 0x000000520430723c */ /* 0x000fe20000041830 */
[----:B------:R-:W-:Y:S01]  /*6cf0*/  FSEL R178, R110, -INF , !P5 ;  /* 0xff8000006eb27808 */ /* 0x000fe20006800000 */
[----:B------:R-:W-:Y:S01]  /*6d00*/  LDSM.16.M88.4 R80, [R185+0x7800] ;  /* 0x00780000b950783b */ /* 0x000fe20000000200 */
[----:B------:R-:W-:Y:S01]  /*6d10*/  FSEL R127, R127, -INF , !P1 ;  /* 0xff8000007f7f7808 */ /* 0x000fe20004800000 */
[----:B------:R-:W-:Y:S01]  /*6d20*/  MUFU.TANH R105, R85 ;  /* 0x0000005500697308 */ /* 0x000fe20000002400 */
[----:B------:R-:W-:-:S02]  /*6d30*/  ISETP.GT.AND P6, PT, R246, R64, PT ;  /* 0x00000040f600720c */ /* 0x000fc40003fc4270 */
[C---:B------:R-:W-:Y:S02]  /*6d40*/  ISETP.GE.AND P3, PT, R64.reuse, R245, PT ;  /* 0x000000f54000720c */ /* 0x040fe40003f66270 */
[----:B------:R-:W-:Y:S02]  /*6d50*/  ISETP.GE.AND P5, PT, R64, R241, PT ;  /* 0x000000f14000720c */ /* 0x000fe40003fa6270 */
[----:B------:R-:W-:Y:S01]  /*6d60*/  ISETP.GT.AND P1, PT, R244, R64, PT ;  /* 0x00000040f400720c */ /* 0x000fe20003f24270 */
[----:B------:R-:W-:Y:S01]  /*6d70*/  MUFU.TANH R107, R86 ;  /* 0x00000056006b7308 */ /* 0x000fe20000002400 */
[----:B------:R-:W4:Y:S01]  /*6d80*/  LDSM.16.M88.4 R64, [R184+0x7800] ;  /* 0x00780000b840783b */ /* 0x000f220000000200 */
[----:B------:R-:W-:Y:S01]  /*6d90*/  FSEL R112, R112, -INF , !P6 ;  /* 0xff80000070707808 */ /* 0x000fe20007000000 */
[-C--:B------:R-:W-:Y:S01]  /*6da0*/  FMUL.FTZ R90, R90, R0.reuse ;  /* 0x000000005a5a7220 */ /* 0x080fe20000410000 */
[----:B------:R-:W-:Y:S02]  /*6db0*/  FSEL R189, R127, -INF , !P4 ;  /* 0xff8000007fbd7808 */ /* 0x000fe40006000000 */
[----:B------:R-:W-:Y:S01]  /*6dc0*/  FSEL R177, R112, -INF , !P3 ;  /* 0xff80000070b17808 */ /* 0x000fe20005800000 */
[----:B------:R-:W-:Y:S01]  /*6dd0*/  FMUL.FTZ R48, R48, R0 ;  /* 0x0000000030307220 */ /* 0x000fe20000410000 */
[----:B--2---:R-:W-:Y:S01]  /*6de0*/  FSEL R191, R101, -INF , !P1 ;  /* 0xff80000065bf7808 */ /* 0x004fe20004800000 */
[----:B------:R-:W2:Y:S01]  /*6df0*/  MUFU.TANH R94, R94 ;  /* 0x0000005e005e7308 */ /* 0x000ea20000002400 */
[----:B------:R-:W-:Y:S01]  /*6e00*/  ISETP.GT.AND P6, PT, R246, R52, PT ;  /* 0x00000034f600720c */ /* 0x000fe20003fc4270 */
[-C--:B------:R-:W-:Y:S01]  /*6e10*/  FMUL.FTZ R49, R49, R0.reuse ;  /* 0x0000000031317220 */ /* 0x080fe20000410000 */
[----:B------:R-:W-:Y:S01]  /*6e20*/  ISETP.GE.AND P4, PT, R52, R245, PT ;  /* 0x000000f53400720c */ /* 0x000fe20003f86270 */
[----:B------:R-:W-:Y:S01]  /*6e30*/  FMUL.FTZ R50, R50, R0 ;  /* 0x0000000032327220 */ /* 0x000fe20000410000 */
[----:B------:R-:W-:-:S02]  /*6e40*/  ISETP.GE.AND P3, PT, R52, R241, PT ;  /* 0x000000f13400720c */ /* 0x000fc40003f66270 */
[----:B------:R-:W-:Y:S01]  /*6e50*/  ISETP.GT.AND P1, PT, R244, R52, PT ;  /* 0x00000034f400720c */ /* 0x000fe20003f24270 */
[----:B------:R-:W-:Y:S01]  /*6e60*/  VIADD R52, R219, 0x80 ;  /* 0x00000080db347836 */ /* 0x000fe20000000000 */
[----:B------:R-:W-:Y:S01]  /*6e70*/  FSEL R100, R100, -INF , !P6 ;  /* 0xff80000064647808 */ /* 0x000fe20007000000 */
[----:B------:R4:W-:Y:S01]  /*6e80*/  MUFU.TANH R101, R87 ;  /* 0x0000005700657308 */ /* 0x0009e20000002400 */
[----:B------:R-:W-:Y:S02]  /*6e90*/  FSEL R191, R191, -INF , !P5 ;  /* 0xff800000bfbf7808 */ /* 0x000fe40006800000 */
[----:B------:R-:W-:Y:S02]  /*6ea0*/  ISETP.GT.AND P6, PT, R246, R52, PT ;  /* 0x00000034f600720c */ /* 0x000fe40003fc4270 */
[----:B------:R-:W-:Y:S02]  /*6eb0*/  FSEL R176, R100, -INF , !P4 ;  /* 0xff80000064b07808 */ /* 0x000fe40006000000 */
[----:B------:R-:W-:Y:S01]  /*6ec0*/  FSEL R104, R104, -INF , !P1 ;  /* 0xff80000068687808 */ /* 0x000fe20004800000 */
[----:B------:R-:W2:Y:S01]  /*6ed0*/  MUFU.TANH R93, R93 ;  /* 0x0000005d005d7308 */ /* 0x000ea20000002400 */
[C---:B------:R-:W-:Y:S01]  /*6ee0*/  ISETP.GE.AND P5, PT, R52.reuse, R245, PT ;  /* 0x000000f53400720c */ /* 0x040fe20003fa6270 */
[----:B---3--:R-:W-:Y:S01]  /*6ef0*/  HMMA.16816.F32.BF16 R28, R56, R72, R28 ;  /* 0x00000048381c723c */ /* 0x008fe2000004181c */
[----:B------:R-:W-:Y:S01]  /*6f00*/  ISETP.GE.AND P4, PT, R52, R241, PT ;  /* 0x000000f13400720c */ /* 0x000fe20003f86270 */
[----:B------:R-:W-:Y:S01]  /*6f10*/  FMUL.FTZ R73, R88, R0 ;  /* 0x0000000058497220 */ /* 0x000fe20000410000 */
[----:B------:R-:W-:Y:S01]  /*6f20*/  ISETP.GT.AND P1, PT, R244, R52, PT ;  /* 0x00000034f400720c */ /* 0x000fe20003f24270 */
[----:B------:R-:W-:Y:S01]  /*6f30*/  VIADD R52, R219, 0x81 ;  /* 0x00000081db347836 */ /* 0x000fe20000000000 */
[----:B------:R-:W-:Y:S01]  /*6f40*/  FSEL R97, R97, -INF , !P6 ;  /* 0xff80000061617808 */ /* 0x000fe20007000000 */
[----:B------:R-:W3:Y:S01]  /*6f50*/  MUFU.TANH R78, R78 ;  /* 0x0000004e004e7308 */ /* 0x000ee20000002400 */
[----:B------:R-:W-:Y:S01]  /*6f60*/  FSEL R175, R104, -INF , !P3 ;  /* 0xff80000068af7808 */ /* 0x000fe20005800000 */
[-C--:B------:R-:W-:Y:S01]  /*6f70*/  FMUL.FTZ R88, R91, R0.reuse ;  /* 0x000000005b587220 */ /* 0x080fe20000410000 */
[----:B------:R-:W-:Y:S01]  /*6f80*/  FSEL R169, R97, -INF , !P5 ;  /* 0xff80000061a97808 */ /* 0x000fe20006800000 */
[----:B------:R-:W-:Y:S01]  /*6f90*/  FMUL.FTZ R72, R89, R0 ;  /* 0x0000000059487220 */ /* 0x000fe20000410000 */
[----:B------:R-:W-:Y:S01]  /*6fa0*/  FSEL R103, R103, -INF , !P1 ;  /* 0xff80000067677808 */ /* 0x000fe20004800000 */
[----:B----4-:R-:W-:Y:S01]  /*6fb0*/  HMMA.16816.F32.BF16 R84, R8, R64, R44 ;  /* 0x000000400854723c */ /* 0x010fe2000004182c */
[----:B------:R-:W-:Y:S01]  /*6fc0*/  ISETP.GT.AND P6, PT, R246, R52, PT ;  /* 0x00000034f600720c */ /* 0x000fe20003fc4270 */
[----:B------:R-:W-:Y:S01]  /*6fd0*/  VIADD R44, R219, 0x88 ;  /* 0x00000088db2c7836 */ /* 0x000fe20000000000 */
[C---:B------:R-:W-:Y:S01]  /*6fe0*/  ISETP.GE.AND P3, PT, R52.reuse, R245, PT ;  /* 0x000000f53400720c */ /* 0x040fe20003f66270 */
[----:B------:R4:W-:Y:S01]  /*6ff0*/  MUFU.TANH R91, R48 ;  /* 0x00000030005b7308 */ /* 0x0009e20000002400 */
[----:B------:R-:W-:-:S02]  /*7000*/  ISETP.GE.AND P5, PT, R52, R241, PT ;  /* 0x000000f13400720c */ /* 0x000fc40003fa6270 */
[----:B------:R-:W-:Y:S01]  /*7010*/  ISETP.GT.AND P1, PT, R244, R52, PT ;  /* 0x00000034f400720c */ /* 0x000fe20003f24270 */
[----:B------:R-:W-:Y:S01]  /*7020*/  HMMA.16816.F32.BF16 R24, R56, R74, R24 ;  /* 0x0000004a3818723c */ /* 0x000fe20000041818 */
[----:B------:R-:W3:Y:S01]  /*7030*/  LDSM.16.M88.4 R52, [R184+0x8000] ;  /* 0x00800000b834783b */ /* 0x000ee20000000200 */
[----:B------:R-:W-:Y:S02]  /*7040*/  FSEL R96, R96, -INF , !P6 ;  /* 0xff80000060607808 */ /* 0x000fe40007000000 */
[----:B------:R-:W-:Y:S01]  /*7050*/  ISETP.GT.AND P6, PT, R246, R44, PT ;  /* 0x0000002cf600720c */ /* 0x000fe20003fc4270 */
[----:B------:R-:W3:Y:S01]  /*7060*/  MUFU.TANH R79, R79 ;  /* 0x0000004f004f7308 */ /* 0x000ee20000002400 */
[----:B------:R-:W-:Y:S02]  /*7070*/  FSEL R174, R103, -INF , !P4 ;  /* 0xff80000067ae7808 */ /* 0x000fe40006000000 */
[----:B------:R-:W-:Y:S02]  /*7080*/  FSEL R171, R96, -INF , !P3 ;  /* 0xff80000060ab7808 */ /* 0x000fe40005800000 */
[----:B------:R-:W-:-:S02]  /*7090*/  FSEL R102, R102, -INF , !P1 ;  /* 0xff80000066667808 */ /* 0x000fc40004800000 */
[C---:B------:R-:W-:Y:S01]  /*70a0*/  ISETP.GE.AND P4, PT, R44.reuse, R245, PT ;  /* 0x000000f52c00720c */ /* 0x040fe20003f86270 */
[----:B------:R-:W-:Y:S01]  /*70b0*/  MUFU.TANH R89, R49 ;  /* 0x0000003100597308 */ /* 0x000fe20000002400 */
[----:B------:R-:W-:Y:S01]  /*70c0*/  ISETP.GE.AND P3, PT, R44, R241, PT ;  /* 0x000000f12c00720c */ /* 0x000fe20003f66270 */
[C---:B----4-:R-:W-:Y:S01]  /*70d0*/  VIADD R48, R219.reuse, 0x90 ;  /* 0x00000090db307836 */ /* 0x050fe20000000000 */
[----:B------:R-:W-:Y:S02]  /*70e0*/  ISETP.GT.AND P1, PT, R244, R44, PT ;  /* 0x0000002cf400720c */ /* 0x000fe40003f24270 */
[----:B------:R-:W-:Y:S01]  /*70f0*/  HMMA.16816.F32.BF16 R44, R8, R66, R40 ;  /* 0x00000042082c723c */ /* 0x000fe20000041828 */
[----:B------:R-:W-:Y:S01]  /*7100*/  VIADD R40, R219, 0x89 ;  /* 0x00000089db287836 */ /* 0x000fe20000000000 */
[----:B-1----:R-:W-:Y:S01]  /*7110*/  FSEL R92, R92, -INF , !P6 ;  /* 0xff8000005c5c7808 */ /* 0x002fe20007000000 */
[----:B------:R-:W1:Y:S01]  /*7120*/  LDSM.16.M88.4 R64, [R185+0x8000] ;  /* 0x00800000b940783b */ /* 0x000e620000000200 */
[----:B------:R-:W-:Y:S01]  /*7130*/  FSEL R173, R102, -INF , !P5 ;  /* 0xff80000066ad7808 */ /* 0x000fe20006800000 */
[----:B------:R-:W4:Y:S01]  /*7140*/  MUFU.TANH R73, R73 ;  /* 0x0000004900497308 */ /* 0x000f220000002400 */
[----:B------:R-:W-:-:S02]  /*7150*/  FSEL R170, R92, -INF , !P4 ;  /* 0xff8000005caa7808 */ /* 0x000fc40006000000 */
[----:B--2---:R-:W-:Y:S02]  /*7160*/  FSEL R94, R94, -INF , !P1 ;  /* 0xff8000005e5e7808 */ /* 0x004fe40004800000 */
[-C--:B------:R-:W-:Y:S02]  /*7170*/  ISETP.GT.AND P6, PT, R246, R40.reuse, PT ;  /* 0x00000028f600720c */ /* 0x080fe40003fc4270 */
[C---:B------:R-:W-:Y:S01]  /*7180*/  ISETP.GE.AND P5, PT, R40.reuse, R245, PT ;  /* 0x000000f52800720c */ /* 0x040fe20003fa6270 */
[----:B------:R-:W2:Y:S01]  /*7190*/  MUFU.TANH R90, R90 ;  /* 0x0000005a005a7308 */ /* 0x000ea20000002400 */
[----:B------:R-:W-:Y:S02]  /*71a0*/  ISETP.GE.AND P4, PT, R40, R241, PT ;  /* 0x000000f12800720c */ /* 0x000fe40003f86270 */
[----:B------:R-:W-:Y:S02]  /*71b0*/  ISETP.GT.AND P1, PT, R244, R40, PT ;  /* 0x00000028f400720c */ /* 0x000fe40003f24270 */
[----:B------:R-:W-:Y:S01]  /*71c0*/  HMMA.16816.F32.BF16 R40, R4, R80, R84 ;  /* 0x000000500428723c */ /* 0x000fe20000041854 */
[----:B------:R-:W-:Y:S01]  /*71d0*/  FSEL R93, R93, -INF , !P6 ;  /* 0xff8000005d5d7808 */ /* 0x000fe20007000000 */
[----:B------:R-:W-:Y:S01]  /*71e0*/  FMUL.FTZ R84, R51, R0 ;  /* 0x0000000033547220 */ /* 0x000fe20000410000 */
[----:B------:R-:W-:Y:S01]  /*71f0*/  FSEL R172, R94, -INF , !P3 ;  /* 0xff8000005eac7808 */ /* 0x000fe20005800000 */
[----:B------:R3:W-:Y:S01]  /*7200*/  MUFU.TANH R81, R50 ;  /* 0x0000003200517308 */ /* 0x0007e20000002400 */
[----:B------:R-:W-:-:S02]  /*7210*/  FSEL R168, R93, -INF , !P5 ;  /* 0xff8000005da87808 */ /* 0x000fc40006800000 */
[----:B------:R-:W-:Y:S02]  /*7220*/  FSEL R98, R98, -INF , !P1 ;  /* 0xff80000062627808 */ /* 0x000fe40004800000 */
[-C--:B------:R-:W-:Y:S02]  /*7230*/  ISETP.GT.AND P6, PT, R246, R48.reuse, PT ;  /* 0x00000030f600720c */ /* 0x080fe40003fc4270 */
[C---:B------:R-:W-:Y:S01]  /*7240*/  ISETP.GE.AND P3, PT, R48.reuse, R245, PT ;  /* 0x000000f53000720c */ /* 0x040fe20003f66270 */
[----:B------:R-:W2:Y:S01]  /*7250*/  MUFU.TANH R72, R72 ;  /* 0x0000004800487308 */ /* 0x000ea20000002400 */
[----:B------:R-:W-:Y:S02]  /*7260*/  ISETP.GE.AND P5, PT, R48, R241, PT ;  /* 0x000000f13000720c */ /* 0x000fe40003fa6270 */
[----:B------:R-:W-:Y:S02]  /*7270*/  ISETP.GT.AND P1, PT, R244, R48, PT ;  /* 0x00000030f400720c */ /* 0x000fe40003f24270 */
[----:B------:R-:W-:-:S02]  /*7280*/  FSEL R95, R95, -INF , !P6 ;  /* 0xff8000005f5f7808 */ /* 0x000fc40007000000 */
[-C--:B------:R-:W-:Y:S01]  /*7290*/  FMUL.FTZ R40, R40, R0.reuse ;  /* 0x0000000028287220 */ /* 0x080fe20000410000 */
[----:B------:R-:W-:Y:S01]  /*72a0*/  FSEL R163, R98, -INF , !P4 ;  /* 0xff80000062a37808 */ /* 0x000fe20006000000 */
[-C--:B------:R-:W-:Y:S01]  /*72b0*/  FMUL.FTZ R41, R41, R0.reuse ;  /* 0x0000000029297220 */ /* 0x080fe20000410000 */
[C---:B---3--:R-:W-:Y:S01]  /*72c0*/  HMMA.16816.F32.BF16 R48, R8.reuse, R52, R36 ;  /* 0x000000340830723c */ /* 0x048fe20000041824 */
[----:B------:R-:W-:Y:S01]  /*72d0*/  VIADD R36, R219, 0x91 ;  /* 0x00000091db247836 */ /* 0x000fe20000000000 */
[----:B------:R3:W-:Y:S01]  /*72e0*/  MUFU.TANH R80, R40 ;  /* 0x0000002800507308 */ /* 0x0007e20000002400 */
[----:B------:R-:W-:Y:S01]  /*72f0*/  FSEL R106, R106, -INF , !P1 ;  /* 0xff8000006a6a7808 */ /* 0x000fe20004800000 */
[-C--:B------:R-:W-:Y:S01]  /*7300*/  FMUL.FTZ R42, R42, R0.reuse ;  /* 0x000000002a2a7220 */ /* 0x080fe20000410000 */
[----:B------:R-:W-:Y:S01]  /*7310*/  FMUL.FTZ R74, R43, R0 ;  /* 0x000000002b4a7220 */ /* 0x000fe20000410000 */
[-C--:B------:R-:W-:Y:S02]  /*7320*/  ISETP.GT.AND P6, PT, R246, R36.reuse, PT ;  /* 0x00000024f600720c */ /* 0x080fe40003fc4270 */
[----:B------:R-:W-:Y:S01]  /*7330*/  ISETP.GE.AND P4, PT, R36, R245, PT ;  /* 0x000000f52400720c */ /* 0x000fe20003f86270 */
[----:B------:R-:W-:Y:S01]  /*7340*/  HMMA.16816.F32.BF16 R52, R8, R54, R32 ;  /* 0x000000360834723c */ /* 0x000fe20000041820 */
[----:B------:R-:W-:Y:S01]  /*7350*/  ISETP.GT.AND P1, PT, R244, R36, PT ;  /* 0x00000024f400720c */ /* 0x000fe20003f24270 */
[----:B------:R-:W2:Y:S01]  /*7360*/  MUFU.TANH R88, R88 ;  /* 0x0000005800587308 */ /* 0x000ea20000002400 */
[----:B------:R-:W-:Y:S01]  /*7370*/  FSEL R151, R78, -INF , !P6 ;  /* 0xff8000004e977808 */ /* 0x000fe20007000000 */
[----:B------:R-:W-:Y:S01]  /*7380*/  VIADD R32, R219, 0xa1 ;  /* 0x000000a1db207836 */ /* 0x000fe20000000000 */
[----:B------:R-:W-:-:S02]  /*7390*/  FSEL R161, R106, -INF , !P5 ;  /* 0xff8000006aa17808 */ /* 0x000fc40006800000 */
[----:B------:R-:W-:Y:S02]  /*73a0*/  FSEL R151, R151, -INF , !P4 ;  /* 0xff80000097977808 */ /* 0x000fe40006000000 */
[----:B------:R-:W-:Y:S01]  /*73b0*/  FSEL R162, R79, -INF , !P1 ;  /* 0xff8000004fa27808 */ /* 0x000fe20004800000 */
[----:B------:R-:W-:Y:S01]  /*73c0*/  MUFU.TANH R78, R41 ;  /* 0x00000029004e7308 */ /* 0x000fe20000002400 */
[----:B---3--:R-:W-:Y:S01]  /*73d0*/  VIADD R40, R219, 0x98 ;  /* 0x00000098db287836 */ /* 0x008fe20000000000 */
[----:B------:R-:W-:Y:S01]  /*73e0*/  FSEL R152, R95, -INF , !P3 ;  /* 0xff8000005f987808 */ /* 0x000fe20005800000 */
[C---:B-1----:R-:W-:Y:S01]  /*73f0*/  HMMA.16816.F32.BF16 R48, R4.reuse, R64, R48 ;  /* 0x000000400430723c */ /* 0x042fe20000041830 */
[----:B------:R-:W-:Y:S02]  /*7400*/  ISETP.GE.AND P3, PT, R36, R241, PT ;  /* 0x000000f12400720c */ /* 0x000fe40003f66270 */
[-C--:B------:R-:W-:Y:S02]  /*7410*/  ISETP.GT.AND P6, PT, R246, R40.reuse, PT ;  /* 0x00000028f600720c */ /* 0x080fe40003fc4270 */
[C---:B------:R-:W-:Y:S01]  /*7420*/  ISETP.GE.AND P5, PT, R40.reuse, R245, PT ;  /* 0x000000f52800720c */ /* 0x040fe20003fa6270 */
[----:B------:R1:W-:Y:S01]  /*7430*/  MUFU.TANH R79, R42 ;  /* 0x0000002a004f7308 */ /* 0x0003e20000002400 */
[----:B------:R-:W-:Y:S01]  /*7440*/  ISETP.GE.AND P4, PT, R40, R241, PT ;  /* 0x000000f12800720c */ /* 0x000fe20003f86270 */
[----:B------:R-:W-:Y:S01]  /*7450*/  HMMA.16816.F32.BF16 R36, R4, R82, R44 ;  /* 0x000000520424723c */ /* 0x000fe2000004182c */
[----:B------:R-:W-:Y:S01]  /*7460*/  ISETP.GT.AND P1, PT, R244, R40, PT ;  /* 0x00000028f400720c */ /* 0x000fe20003f24270 */
[----:B------:R-:W-:Y:S01]  /*7470*/  VIADD R44, R219, 0x99 ;  /* 0x00000099db2c7836 */ /* 0x000fe20000000000 */
[----:B------:R-:W-:-:S02]  /*7480*/  FSEL R99, R99, -INF , !P6 ;  /* 0xff80000063637808 */ /* 0x000fc40007000000 */
[----:B------:R-:W-:Y:S01]  /*7490*/  FSEL R162, R162, -INF , !P3 ;  /* 0xff800000a2a27808 */ /* 0x000fe20005800000 */
[----:B------:R-:W3:Y:S01]  /*74a0*/  MUFU.TANH R84, R84 ;  /* 0x0000005400547308 */ /* 0x000ee20000002400 */
[----:B------:R-:W-:Y:S01]  /*74b0*/  ISETP.GT.AND P6, PT, R246, R44, PT ;  /* 0x0000002cf600720c */ /* 0x000fe20003fc4270 */
[----:B------:R-:W-:Y:S01]  /*74c0*/  HMMA.16816.F32.BF16 R52, R4, R66, R52 ;  /* 0x000000420434723c */ /* 0x000fe20000041834 */
[----:B------:R-:W-:Y:S02]  /*74d0*/  FSEL R159, R99, -INF , !P5 ;  /* 0xff800000639f7808 */ /* 0x000fe40006800000 */
[----:B------:R-:W-:Y:S01]  /*74e0*/  FSEL R107, R107, -INF , !P1 ;  /* 0xff8000006b6b7808 */ /* 0x000fe20004800000 */
[----:B------:R-:W-:Y:S01]  /*74f0*/  FMUL.FTZ R48, R48, R0 ;  /* 0x0000000030307220 */ /* 0x000fe20000410000 */
[C---:B------:R-:W-:Y:S01]  /*7500*/  ISETP.GE.AND P3, PT, R44.reuse, R245, PT ;  /* 0x000000f52c00720c */ /* 0x040fe20003f66270 */
[----:B------:R-:W3:Y:S01]  /*7510*/  MUFU.TANH R74, R74 ;  /* 0x0000004a004a7308 */ /* 0x000ee20000002400 */
[----:B------:R-:W-:Y:S01]  /*7520*/  ISETP.GE.AND P5, PT, R44, R241, PT ;  /* 0x000000f12c00720c */ /* 0x000fe20003fa6270 */
[----:B-1----:R-:W1:Y:S01]  /*7530*/  LDSM.16.M88.4 R40, [R184+0x8800] ;  /* 0x00880000b828783b */ /* 0x002e620000000200 */
[----:B------:R-:W-:Y:S01]  /*7540*/  ISETP.GT.AND P1, PT, R244, R44, PT ;  /* 0x0000002cf400720c */ /* 0x000fe20003f24270 */
[----:B------:R-:W-:Y:S01]  /*7550*/  VIADD R44, R219, 0xa0 ;  /* 0x000000a0db2c7836 */ /* 0x000fe20000000000 */
[----:B------:R-:W-:Y:S01]  /*7560*/  FSEL R105, R105, -INF , !P6 ;  /* 0xff80000069697808 */ /* 0x000fe20007000000 */
[-C--:B------:R-:W-:Y:S01]  /*7570*/  FMUL.FTZ R38, R38, R0.reuse ;  /* 0x0000000026267220 */ /* 0x080fe20000410000 */
[----:B------:R-:W-:Y:S01]  /*7580*/  FSEL R160, R107, -INF , !P4 ;  /* 0xff8000006ba07808 */ /* 0x000fe20006000000 */
[-C--:B------:R-:W-:Y:S01]  /*7590*/  FMUL.FTZ R36, R36, R0.reuse ;  /* 0x0000000024247220 */ /* 0x080fe20000410000 */
[----:B------:R-:W-:Y:S01]  /*75a0*/  FSEL R150, R105, -INF , !P3 ;  /* 0xff80000069967808 */ /* 0x000fe20005800000 */
[----:B------:R2:W-:Y:S01]  /*75b0*/  MUFU.TANH R82, R38 ;  /* 0x0000002600527308 */ /* 0x0005e20000002400 */
[----:B------:R-:W-:Y:S01]  /*75c0*/  FSEL R101, R101, -INF , !P1 ;  /* 0xff80000065657808 */ /* 0x000fe20004800000 */
[----:B------:R-:W-:Y:S01]  /*75d0*/  FMUL.FTZ R50, R50, R0 ;  /* 0x0000000032327220 */ /* 0x000fe20000410000 */
[----:B------:R-:W-:Y:S01]  /*75e0*/  ISETP.GT.AND P6, PT, R246, R44, PT ;  /* 0x0000002cf600720c */ /* 0x000fe20003fc4270 */
[-C--:B------:R-:W-:Y:S01]  /*75f0*/  FMUL.FTZ R49, R49, R0.reuse ;  /* 0x0000000031317220 */ /* 0x080fe20000410000 */
[C---:B------:R-:W-:Y:S01]  /*7600*/  ISETP.GE.AND P4, PT, R44.reuse, R245, PT ;  /* 0x000000f52c00720c */ /* 0x040fe20003f86270 */
[----:B------:R-:W-:Y:S01]  /*7610*/  FMUL.FTZ R51, R51, R0 ;  /* 0x0000000033337220 */ /* 0x000fe20000410000 */
[----:B------:R-:W-:Y:S01]  /*7620*/  ISETP.GE.AND P3, PT, R44, R241, PT ;  /* 0x000000f12c00720c */ /* 0x000fe20003f66270 */
[----:B------:R3:W1:Y:S01]  /*7630*/  MUFU.TANH R75, R36 ;  /* 0x00000024004b7308 */ /* 0x0006620000002400 */
[----:B------:R-:W-:Y:S01]  /*7640*/  ISETP.GT.AND P1, PT, R244, R44, PT ;  /* 0x0000002cf400720c */ /* 0x000fe20003f24270 */
[----:B------:R-:W-:Y:S01]  /*7650*/  FMUL.FTZ R52, R52, R0 ;  /* 0x0000000034347220 */ /* 0x000fe20000410000 */
[----:B------:R-:W1:Y:S01]  /*7660*/  LDSM.16.M88.4 R44, [R165+0x9000] ;  /* 0x00900000a52c783b */ /* 0x000e620000000200 */
[----:B----4-:R-:W-:-:S02]  /*7670*/  FSEL R64, R73, -INF , !P6 ;  /* 0xff80000049407808 */ /* 0x010fc40007000000 */
[-C--:B------:R-:W-:Y:S02]  /*7680*/  ISETP.GT.AND P6, PT, R246, R32.reuse, PT ;  /* 0x00000020f600720c */ /* 0x080fe40003fc4270 */
[----:B------:R-:W-:Y:S01]  /*7690*/  FSEL R147, R101, -INF , !P5 ;  /* 0xff80000065937808 */ /* 0x000fe20006800000 */
[----:B------:R-:W-:Y:S01]  /*76a0*/  MUFU.TANH R48, R48 ;  /* 0x0000003000307308 */ /* 0x000fe20000002400 */
[----:B--2---:R-:W-:Y:S01]  /*76b0*/  VIADD R38, R219, 0xa8 ;  /* 0x000000a8db267836 */ /* 0x004fe20000000000 */
[----:B------:R-:W-:Y:S02]  /*76c0*/  FSEL R90, R90, -INF , !P1 ;  /* 0xff8000005a5a7808 */ /* 0x000fe40004800000 */
[----:B------:R-:W-:Y:S02]  /*76d0*/  ISETP.GE.AND P5, PT, R32, R245, PT ;  /* 0x000000f52000720c */ /* 0x000fe40003fa6270 */
[----:B------:R-:W-:Y:S02]  /*76e0*/  ISETP.GT.AND P1, PT, R244, R32, PT ;  /* 0x00000020f400720c */ /* 0x000fe40003f24270 */
[----:B------:R-:W-:Y:S01]  /*76f0*/  FSEL R129, R90, -INF , !P3 ;  /* 0xff8000005a817808 */ /* 0x000fe20005800000 */
[-C--:B---3--:R-:W-:Y:S01]  /*7700*/  FMUL.FTZ R36, R37, R0.reuse ;  /* 0x0000000025247220 */ /* 0x088fe20000410000 */
[----:B------:R-:W-:Y:S01]  /*7710*/  FMUL.FTZ R37, R39, R0 ;  /* 0x0000000027257220 */ /* 0x000fe20000410000 */
[----:B------:R-:W-:Y:S01]  /*7720*/  FSEL R39, R72, -INF , !P6 ;  /* 0xff80000048277808 */ /* 0x000fe20007000000 */
[----:B------:R-:W-:Y:S01]  /*7730*/  MUFU.TANH R50, R50 ;  /* 0x0000003200327308 */ /* 0x000fe20000002400 */
[----:B------:R-:W-:-:S02]  /*7740*/  ISETP.GT.AND P6, PT, R246, R38, PT ;  /* 0x00000026f600720c */ /* 0x000fc40003fc4270 */
[----:B------:R-:W-:Y:S01]  /*7750*/  FSEL R39, R39, -INF , !P5 ;  /* 0xff80000027277808 */ /* 0x000fe20006800000 */
[----:B-1----:R-:W-:Y:S01]  /*7760*/  HMMA.16816.F32.BF16 R28, R8, R40, R28 ;  /* 0x00000028081c723c */ /* 0x002fe2000004181c */
[----:B------:R-:W-:Y:S01]  /*7770*/  FSEL R88, R88, -INF , !P1 ;  /* 0xff80000058587808 */ /* 0x000fe20004800000 */
[----:B------:R-:W-:Y:S01]  /*7780*/  VIADD R40, R219, 0xa9 ;  /* 0x000000a9db287836 */ /* 0x000fe20000000000 */
[----:B------:R-:W-:Y:S01]  /*7790*/  FSEL R64, R64, -INF , !P4 ;  /* 0xff80000040407808 */ /* 0x000fe20006000000 */
[----:B------:R-:W1:Y:S01]  /*77a0*/  MUFU.TANH R36, R36 ;  /* 0x0000002400247308 */ /* 0x000e620000002400 */
[C---:B------:R-:W-:Y:S02]  /*77b0*/  ISETP.GE.AND P3, PT, R38.reuse, R245, PT ;  /* 0x000000f52600720c */ /* 0x040fe40003f66270 */
[----:B------:R-:W-:Y:S02]  /*77c0*/  ISETP.GE.AND P5, PT, R38, R241, PT ;  /* 0x000000f12600720c */ /* 0x000fe40003fa6270 */
[----:B------:R-:W-:-:S02]  /*77d0*/  ISETP.GT.AND P1, PT, R244, R38, PT ;  /* 0x00000026f400720c */ /* 0x000fc40003f24270 */
[----:B------:R-:W-:Y:S01]  /*77e0*/  ISETP.GE.AND P4, PT, R32, R241, PT ;  /* 0x000000f12000720c */ /* 0x000fe20003f86270 */
[----:B------:R-:W2:Y:S01]  /*77f0*/  MUFU.TANH R37, R37 ;  /* 0x0000002500257308 */ /* 0x000ea20000002400 */
[----:B------:R-:W-:Y:S01]  /*7800*/  FSEL R38, R91, -INF , !P6 ;  /* 0xff8000005b267808 */ /* 0x000fe20007000000 */
[----:B------:R-:W3:Y:S01]  /*7810*/  LDSM.16.M88.4 R32, [R185+0x8800] ;  /* 0x00880000b920783b */ /* 0x000ee20000000200 */
[----:B------:R-:W-:Y:S02]  /*7820*/  FSEL R127, R88, -INF , !P4 ;  /* 0xff800000587f7808 */ /* 0x000fe40006000000 */
[----:B------:R-:W-:Y:S01]  /*7830*/  FSEL R38, R38, -INF , !P3 ;  /* 0xff80000026267808 */ /* 0x000fe20005800000 */
[----:B------:R-:W-:Y:S01]  /*7840*/  HMMA.16816.F32.BF16 R20, R56, R44, R20 ;  /* 0x0000002c3814723c */ /* 0x000fe20000041814 */
[----:B------:R-:W-:Y:S01]  /*7850*/  FSEL R81, R81, -INF , !P1 ;  /* 0xff80000051517808 */ /* 0x000fe20004800000 */
[----:B------:R-:W-:Y:S01]  /*7860*/  VIADD R44, R219, 0xb8 ;  /* 0x000000b8db2c7836 */ /* 0x000fe20000000000 */
[----:B------:R-:W-:Y:S01]  /*7870*/  ISETP.GT.AND P6, PT, R246, R40, PT ;  /* 0x00000028f600720c */ /* 0x000fe20003fc4270 */
[----:B------:R-:W4:Y:S01]  /*7880*/  MUFU.TANH R49, R49 ;  /* 0x0000003100317308 */ /* 0x000f220000002400 */
[----:B------:R-:W-:-:S02]  /*7890*/  ISETP.GE.AND P4, PT, R40, R245, PT ;  /* 0x000000f52800720c */ /* 0x000fc40003f86270 */
[----:B------:R-:W-:Y:S02]  /*78a0*/  ISETP.GE.AND P3, PT, R40, R241, PT ;  /* 0x000000f12800720c */ /* 0x000fe40003f66270 */
[----:B------:R-:W-:Y:S01]  /*78b0*/  ISETP.GT.AND P1, PT, R244, R40, PT ;  /* 0x00000028f400720c */ /* 0x000fe20003f24270 */
[----:B------:R-:W-:Y:S01]  /*78c0*/  VIADD R40, R219, 0xb0 ;  /* 0x000000b0db287836 */ /* 0x000fe20000000000 */
[----:B------:R-:W-:Y:S01]  /*78d0*/  FSEL R73, R89, -INF , !P6 ;  /* 0xff80000059497808 */ /* 0x000fe20007000000 */
[----:B------:R-:W4:Y:S01]  /*78e0*/  MUFU.TANH R51, R51 ;  /* 0x0000003300337308 */ /* 0x000f220000002400 */
[----:B------:R-:W-:Y:S02]  /*78f0*/  FSEL R130, R81, -INF , !P5 ;  /* 0xff80000051827808 */ /* 0x000fe40006800000 */
[----:B------:R-:W-:Y:S02]  /*7900*/  ISETP.GT.AND P6, PT, R246, R40, PT ;  /* 0x00000028f600720c */ /* 0x000fe40003fc4270 */
[----:B------:R-:W-:-:S02]  /*7910*/  FSEL R73, R73, -INF , !P4 ;  /* 0xff80000049497808 */ /* 0x000fc40006000000 */
[----:B------:R-:W-:Y:S02]  /*7920*/  FSEL R66, R84, -INF , !P1 ;  /* 0xff80000054427808 */ /* 0x000fe40004800000 */
[C---:B------:R-:W-:Y:S02]  /*7930*/  ISETP.GE.AND P5, PT, R40.reuse, R245, PT ;  /* 0x000000f52800720c */ /* 0x040fe40003fa6270 */
[----:B------:R-:W-:Y:S02]  /*7940*/  ISETP.GE.AND P4, PT, R40, R241, PT ;  /* 0x000000f12800720c */ /* 0x000fe40003f86270 */
[----:B------:R-:W-:Y:S01]  /*7950*/  ISETP.GT.AND P1, PT, R244, R40, PT ;  /* 0x00000028f400720c */ /* 0x000fe20003f24270 */
[----:B------:R-:W-:Y:S01]  /*7960*/  VIADD R40, R219, 0xb1 ;  /* 0x000000b1db287836 */ /* 0x000fe20000000000 */
[----:B------:R-:W-:Y:S02]  /*7970*/  FSEL R72, R80, -INF , !P6 ;  /* 0xff80000050487808 */ /* 0x000fe40007000000 */
[----:B------:R-:W-:-:S02]  /*7980*/  FSEL R66, R66, -INF , !P3 ;  /* 0xff80000042427808 */ /* 0x000fc40005800000 */
[----:B------:R-:W-:Y:S02]  /*7990*/  FSEL R72, R72, -INF , !P5 ;  /* 0xff80000048487808 */ /* 0x000fe40006800000 */
[----:B------:R-:W-:Y:S02]  /*79a0*/  FSEL R65, R79, -INF , !P1 ;  /* 0xff8000004f417808 */ /* 0x000fe40004800000 */
[----:B------:R-:W-:Y:S01]  /*79b0*/  ISETP.GT.AND P6, PT, R246, R40, PT ;  /* 0x00000028f600720c */ /* 0x000fe20003fc4270 */
[----:B---3--:R-:W-:Y:S01]  /*79c0*/  HMMA.16816.F32.BF16 R28, R4, R32, R28 ;  /* 0x00000020041c723c */ /* 0x008fe2000004181c */
[C---:B------:R-:W-:Y:S01]  /*79d0*/  ISETP.GE.AND P3, PT, R40.reuse, R245, PT ;  /* 0x000000f52800720c */ /* 0x040fe20003f66270 */
[-C--:B------:R-:W-:Y:S01]  /*79e0*/  FMUL.FTZ R32, R53, R0.reuse ;  /* 0x0000000035207220 */ /* 0x080fe20000410000 */
[----:B------:R-:W-:Y:S01]  /*79f0*/  ISETP.GE.AND P5, PT, R40, R241, PT ;  /* 0x000000f12800720c */ /* 0x000fe20003fa6270 */
[----:B------:R-:W-:Y:S01]  /*7a00*/  FMUL.FTZ R53, R54, R0 ;  /* 0x0000000036357220 */ /* 0x000fe20000410000 */
[----:B------:R-:W-:Y:S01]  /*7a10*/  ISETP.GT.AND P1, PT, R244, R40, PT ;  /* 0x00000028f400720c */ /* 0x000fe20003f24270 */
[----:B------:R3:W4:Y:S01]  /*7a20*/  MUFU.TANH R33, R52 ;  /* 0x0000003400217308 */ /* 0x0007220000002400 */
[----:B------:R-:W-:Y:S01]  /*7a30*/  FSEL R67, R78, -INF , !P6 ;  /* 0xff8000004e437808 */ /* 0x000fe20007000000 */
[----:B------:R-:W-:Y:S01]  /*7a40*/  HMMA.16816.F32.BF16 R40, R8, R42, R24 ;  /* 0x0000002a0828723c */ /* 0x000fe20000041818 */
[----:B------:R-:W2:Y:S01]  /*7a50*/  LDSM.16.M88.4 R24, [R184+0x9000] ;  /* 0x00900000b818783b */ /* 0x000ea20000000200 */
[----:B------:R-:W-:-:S02]  /*7a60*/  ISETP.GT.AND P6, PT, R246, R44, PT ;  /* 0x0000002cf600720c */ /* 0x000fc40003fc4270 */
[----:B------:R-:W-:Y:S02]  /*7a70*/  FSEL R65, R65, -INF , !P4 ;  /* 0xff80000041417808 */ /* 0x000fe40006000000 */
[----:B------:R-:W-:Y:S01]  /*7a80*/  FSEL R67, R67, -INF , !P3 ;  /* 0xff80000043437808 */ /* 0x000fe20005800000 */
[----:B------:R-:W4:Y:S01]  /*7a90*/  MUFU.TANH R53, R53 ;  /* 0x0000003500357308 */ /* 0x000f220000002400 */
[----:B------:R-:W-:Y:S02]  /*7aa0*/  FSEL R74, R74, -INF , !P1 ;  /* 0xff8000004a4a7808 */ /* 0x000fe40004800000 */
[----:B------:R-:W-:Y:S01]  /*7ab0*/  ISETP.GE.AND P4, PT, R44, R245, PT ;  /* 0x000000f52c00720c */ /* 0x000fe20003f86270 */
[-C--:B------:R-:W-:Y:S01]  /*7ac0*/  FMUL.FTZ R28, R28, R0.reuse ;  /* 0x000000001c1c7220 */ /* 0x080fe20000410000 */
[----:B------:R-:W-:Y:S01]  /*7ad0*/  ISETP.GE.AND P3, PT, R44, R241, PT ;  /* 0x000000f12c00720c */ /* 0x000fe20003f66270 */
[----:B------:R-:W-:Y:S01]  /*7ae0*/  FMUL.FTZ R30, R30, R0 ;  /* 0x000000001e1e7220 */ /* 0x000fe20000410000 */
[----:B------:R-:W-:Y:S01]  /*7af0*/  ISETP.GT.AND P1, PT, R244, R44, PT ;  /* 0x0000002cf400720c */ /* 0x000fe20003f24270 */
[----:B------:R-:W4:Y:S01]  /*7b00*/  MUFU.TANH R32, R32 ;  /* 0x0000002000207308 */ /* 0x000f220000002400 */
[----:B------:R-:W-:Y:S01]  /*7b10*/  HMMA.16816.F32.BF16 R44, R56, R46, R16 ;  /* 0x0000002e382c723c */ /* 0x000fe20000041810 */
[----:B------:R-:W-:Y:S01]  /*7b20*/  VIADD R16, R219, 0xb9 ;  /* 0x000000b9db107836 */ /* 0x000fe20000000000 */
[----:B------:R-:W-:Y:S01]  /*7b30*/  FSEL R75, R75, -INF , !P6 ;  /* 0xff8000004b4b7808 */ /* 0x000fe20007000000 */
[-C--:B---3--:R-:W-:Y:S01]  /*7b40*/  FMUL.FTZ R52, R55, R0.reuse ;  /* 0x0000000037347220 */ /* 0x088fe20000410000 */
[----:B------:R-:W-:Y:S01]  /*7b50*/  FSEL R80, R74, -INF , !P5 ;  /* 0xff8000004a507808 */ /* 0x000fe20006800000 */
[----:B------:R-:W-:Y:S01]  /*7b60*/  FMUL.FTZ R29, R29, R0 ;  /* 0x000000001d1d7220 */ /* 0x000fe20000410000 */
[----:B------:R-:W-:Y:S01]  /*7b70*/  FSEL R85, R75, -INF , !P4 ;  /* 0xff8000004b557808 */ /* 0x000fe20006000000 */
[----:B------:R-:W-:Y:S01]  /*7b80*/  MUFU.TANH R28, R28 ;  /* 0x0000001c001c7308 */ /* 0x000fe20000002400 */
[----:B------:R-:W-:Y:S01]  /*7b90*/  FSEL R79, R82, -INF , !P1 ;  /* 0xff800000524f7808 */ /* 0x000fe20004800000 */
[----:B------:R-:W-:Y:S01]  /*7ba0*/  HMMA.16816.F32.BF16 R40, R4, R34, R40 ;  /* 0x000000220428723c */ /* 0x000fe20000041828 */
[----:B------:R-:W-:Y:S01]  /*7bb0*/  ISETP.GT.AND P6, PT, R246, R16, PT ;  /* 0x00000010f600720c */ /* 0x000fe20003fc4270 */
[----:B------:R-:W-:Y:S01]  /*7bc0*/  VIADD R34, R219, 0xc0 ;  /* 0x000000c0db227836 */ /* 0x000fe20000000000 */
[----:B------:R-:W-:-:S02]  /*7bd0*/  ISETP.GE.AND P5, PT, R16, R245, PT ;  /* 0x000000f51000720c */ /* 0x000fc40003fa6270 */
[----:B------:R-:W-:Y:S01]  /*7be0*/  ISETP.GE.AND P4, PT, R16, R241, PT ;  /* 0x000000f11000720c */ /* 0x000fe20003f86270 */
[----:B------:R-:W3:Y:S01]  /*7bf0*/  MUFU.TANH R52, R52 ;  /* 0x0000003400347308 */ /* 0x000ee20000002400 */
[----:B------:R-:W-:Y:S02]  /*7c00*/  ISETP.GT.AND P1, PT, R244, R16, PT ;  /* 0x00000010f400720c */ /* 0x000fe40003f24270 */
[----:B------:R-:W3:Y:S01]  /*7c10*/  LDSM.16.M88.4 R16, [R185+0x9000] ;  /* 0x00900000b910783b */ /* 0x000ee20000000200 */
[----:B-1----:R-:W-:Y:S01]  /*7c20*/  FSEL R36, R36, -INF , !P6 ;  /* 0xff80000024247808 */ /* 0x002fe20007000000 */
[----:B------:R-:W-:-:S04]  /*7c30*/  DEPBAR.LE SB0, 0x0 ;  /* 0x000080000000791a */ /* 0x000fc80000000000 */
[----:B------:R-:W-:Y:S01]  /*7c40*/  ISETP.GT.AND P6, PT, R246, R34, PT ;  /* 0x00000022f600720c */ /* 0x000fe20003fc4270 */
[C---:B--2---:R-:W-:Y:S01]  /*7c50*/  HMMA.16816.F32.BF16 R20, R8.reuse, R24, R20 ;  /* 0x000000180814723c */ /* 0x044fe20000041814 */
[----:B------:R-:W-:Y:S01]  /*7c60*/  FSEL R79, R79, -INF , !P3 ;  /* 0xff8000004f4f7808 */ /* 0x000fe20005800000 */
[----:B------:R-:W-:Y:S01]  /*7c70*/  VIADD R25, R219, 0xc1 ;  /* 0x000000c1db197836 */ /* 0x000fe20000000000 */
[----:B------:R-:W-:Y:S01]  /*7c80*/  FSEL R37, R37, -INF , !P1 ;  /* 0xff80000025257808 */ /* 0x000fe20004800000 */
[----:B------:R-:W-:Y:S01]  /*7c90*/  FMUL.FTZ R24, R31, R0 ;  /* 0x000000001f187220 */ /* 0x000fe20000410000 */
[----:B------:R-:W-:Y:S01]  /*7ca0*/  ISETP.GE.AND P3, PT, R34, R245, PT ;  /* 0x000000f52200720c */ /* 0x000fe20003f66270 */
[----:B------:R-:W1:Y:S01]  /*7cb0*/  MUFU.TANH R30, R30 ;  /* 0x0000001e001e7308 */ /* 0x000e620000002400 */
[----:B------:R-:W-:Y:S01]  /*7cc0*/  ISETP.GT.AND P1, PT, R244, R34, PT ;  /* 0x00000022f400720c */ /* 0x000fe20003f24270 */
[----:B------:R-:W-:Y:S01]  /*7cd0*/  HMMA.16816.F32.BF16 R44, R8, R26, R44 ;  /* 0x0000001a082c723c */ /* 0x000fe2000004182c */
[----:B------:R-:W-:Y:S01]  /*7ce0*/  FSEL R48, R48, -INF , !P6 ;  /* 0xff80000030307808 */ /* 0x000fe20007000000 */
[----:B------:R-:W-:Y:S01]  /*7cf0*/  VIADD R27, R219, 0xc9 ;  /* 0x000000c9db1b7836 */ /* 0x000fe20000000000 */
[----:B------:R-:W-:Y:S01]  /*7d00*/  FSEL R78, R37, -INF , !P4 ;  /* 0xff800000254e7808 */ /* 0x000fe20006000000 */
[-C--:B------:R-:W-:Y:S01]  /*7d10*/  FMUL.FTZ R40, R40, R0.reuse ;  /* 0x0000000028287220 */ /* 0x080fe20000410000 */
[----:B------:R-:W-:Y:S01]  /*7d20*/  FSEL R83, R48, -INF , !P3 ;  /* 0xff80000030537808 */ /* 0x000fe20005800000 */
[----:B------:R-:W2:Y:S01]  /*7d30*/  MUFU.TANH R29, R29 ;  /* 0x0000001d001d7308 */ /* 0x000ea20000002400 */
[----:B------:R-:W-:Y:S01]  /*7d40*/  FSEL R50, R50, -INF , !P1 ;  /* 0xff80000032327808 */ /* 0x000fe20004800000 */
[----:B------:R-:W-:Y:S01]  /*7d50*/  FMUL.FTZ R41, R41, R0 ;  /* 0x0000000029297220 */ /* 0x000fe20000410000 */
[----:B------:R-:W-:Y:S01]  /*7d60*/  ISETP.GT.AND P6, PT, R246, R25, PT ;  /* 0x00000019f600720c */ /* 0x000fe20003fc4270 */
[----:B------:R-:W-:Y:S01]  /*7d70*/  VIADD R10, R219, 0xd8 ;  /* 0x000000d8db0a7836 */ /* 0x000fe20000000000 */
[----:B------:R-:W-:Y:S01]  /*7d80*/  ISETP.GE.AND P4, PT, R25, R245, PT ;  /* 0x000000f51900720c */ /* 0x000fe20003f86270 */
[----:B------:R-:W-:Y:S01]  /*7d90*/  VIADD R11, R219, 0xd9 ;  /* 0x000000d9db0b7836 */ /* 0x000fe20000000000 */
[----:B------:R-:W-:Y:S01]  /*7da0*/  ISETP.GE.AND P3, PT, R25, R241, PT ;  /* 0x000000f11900720c */ /* 0x000fe20003f66270 */
[----:B------:R-:W2:Y:S01]  /*7db0*/  MUFU.TANH R24, R24 ;  /* 0x0000001800187308 */ /* 0x000ea20000002400 */
[----:B------:R-:W-:Y:S01]  /*7dc0*/  BAR.SYNC.DEFER_BLOCKING 0x0 ;  /* 0x0000000000007b1d */ /* 0x000fe20000010000 */
[----:B------:R-:W-:Y:S01]  /*7dd0*/  ISETP.GT.AND P1, PT, R244, R25, PT ;  /* 0x00000019f400720c */ /* 0x000fe20003f24270 */
[----:B------:R-:W-:Y:S01]  /*7de0*/  VIADD R25, R219, 0xc8 ;  /* 0x000000c8db197836 */ /* 0x000fe20000000000 */
[----:B------:R-:W-:Y:S01]  /*7df0*/  FSEL R84, R36, -INF , !P5 ;  /* 0xff80000024547808 */ /* 0x000fe20006800000 */
[----:B------:R-:W-:Y:S01]  /*7e00*/  IMAD.MOV.U32 R37, RZ, RZ, R216 ;  /* 0x000000ffff257224 */ /* 0x000fe200078e00d8 */
[----:B------:R-:W-:-:S02]  /*7e10*/  ISETP.GE.AND P5, PT, R34, R241, PT ;  /* 0x000000f12200720c */ /* 0x000fc40003fa6270 */
[----:B----4-:R-:W-:Y:S01]  /*7e20*/  FSEL R49, R49, -INF , !P6 ;  /* 0xff80000031317808 */ /* 0x010fe20007000000 */
[----:B------:R-:W4:Y:S01]  /*7e30*/  MUFU.TANH R26, R40 ;  /* 0x00000028001a7308 */ /* 0x000f220000002400 */
[----:B------:R-:W-:Y:S01]  /*7e40*/  ISETP.GT.AND P6, PT, R246, R25, PT ;  /* 0x00000019f600720c */ /* 0x000fe20003fc4270 */
[C---:B---3--:R-:W-:Y:S01]  /*7e50*/  HMMA.16816.F32.BF16 R20, R4.reuse, R16, R20 ;  /* 0x000000100414723c */ /* 0x048fe20000041814 */
[----:B------:R-:W-:Y:S01]  /*7e60*/  FSEL R75, R50, -INF , !P5 ;  /* 0xff800000324b7808 */ /* 0x000fe20006800000 */
[-C--:B------:R-:W-:Y:S01]  /*7e70*/  FMUL.FTZ R16, R42, R0.reuse ;  /* 0x000000002a107220 */ /* 0x080fe20000410000 */
[----:B------:R-:W-:Y:S01]  /*7e80*/  FSEL R51, R51, -INF , !P1 ;  /* 0xff80000033337808 */ /* 0x000fe20004800000 */
[-C--:B------:R-:W-:Y:S01]  /*7e90*/  FMUL.FTZ R17, R43, R0.reuse ;  /* 0x000000002b117220 */ /* 0x080fe20000410000 */
[----:B------:R-:W-:Y:S02]  /*7ea0*/  ISETP.GE.AND P5, PT, R25, R245, PT ;  /* 0x000000f51900720c */ /* 0x000fe40003fa6270 */
[----:B------:R-:W-:Y:S01]  /*7eb0*/  ISETP.GT.AND P1, PT, R244, R25, PT ;  /* 0x00000019f400720c */ /* 0x000fe20003f24270 */
[----:B------:R-:W-:Y:S01]  /*7ec0*/  HMMA.16816.F32.BF16 R44, R4, R18, R44 ;  /* 0x00000012042c723c */ /* 0x000fe2000004182c */
[----:B------:R-:W-:Y:S01]  /*7ed0*/  FSEL R33, R33, -INF , !P6 ;  /* 0xff80000021217808 */ /* 0x000fe20007000000 */
[----:B------:R-:W3:Y:S01]  /*7ee0*/  MUFU.TANH R16, R16 ;  /* 0x0000001000107308 */ /* 0x000ee20000002400 */
[----:B------:R-:W-:Y:S01]  /*7ef0*/  FSEL R74, R51, -INF , !P3 ;  /* 0xff800000334a7808 */ /* 0x000fe20005800000 */
[----:B------:R-:W-:Y:S01]  /*7f00*/  VIADD R19, R219, 0xd1 ;  /* 0x000000d1db137836 */ /* 0x000fe20000000000 */
[----:B------:R-:W-:Y:S01]  /*7f10*/  FSEL R81, R33, -INF , !P5 ;  /* 0xff80000021517808 */ /* 0x000fe20006800000 */
[----:B------:R-:W-:Y:S01]  /*7f20*/  VIADD R5, R219, 0xe0 ;  /* 0x000000e0db057836 */ /* 0x000fe20000000000 */
[----:B------:R-:W-:Y:S01]  /*7f30*/  FSEL R53, R53, -INF , !P1 ;  /* 0xff80000035357808 */ /* 0x000fe20004800000 */
[----:B------:R-:W-:Y:S01]  /*7f40*/  VIADD R7, R219, 0xe1 ;  /* 0x000000e1db077836 */ /* 0x000fe20000000000 */
[----:B------:R-:W-:Y:S01]  /*7f50*/  ISETP.GT.AND P6, PT, R246, R27, PT ;  /* 0x0000001bf600720c */ /* 0x000fe20003fc4270 */
[----:B------:R-:W-:Y:S01]  /*7f60*/  MUFU.TANH R17, R17 ;  /* 0x0000001100117308 */ /* 0x000fe20000002400 */
[C---:B------:R-:W-:Y:S01]  /*7f70*/  ISETP.GE.AND P3, PT, R27.reuse, R245, PT ;  /* 0x000000f51b00720c */ /* 0x040fe20003f66270 */
[-C--:B------:R-:W-:Y:S01]  /*7f80*/  FMUL.FTZ R20, R20, R0.reuse ;  /* 0x0000000014147220 */ /* 0x080fe20000410000 */
[----:B------:R-:W-:Y:S01]  /*7f90*/  ISETP.GE.AND P5, PT, R27, R241, PT ;  /* 0x000000f11b00720c */ /* 0x000fe20003fa6270 */
[-C--:B------:R-:W-:Y:S01]  /*7fa0*/  FMUL.FTZ R22, R22, R0.reuse ;  /* 0x0000000016167220 */ /* 0x080fe20000410000 */
[----:B------:R-:W-:Y:S01]  /*7fb0*/  ISETP.GT.AND P1, PT, R244, R27, PT ;  /* 0x0000001bf400720c */ /* 0x000fe20003f24270 */
[----:B------:R-:W-:Y:S01]  /*7fc0*/  VIADD R27, R219, 0xd0 ;  /* 0x000000d0db1b7836 */ /* 0x000fe20000000000 */
[----:B------:R-:W-:Y:S01]  /*7fd0*/  FSEL R82, R49, -INF , !P4 ;  /* 0xff80000031527808 */ /* 0x000fe20006000000 */
[-C--:B------:R-:W-:Y:S01]  /*7fe0*/  FMUL.FTZ R9, R23, R0.reuse ;  /* 0x0000000017097220 */ /* 0x080fe20000410000 */
[----:B------:R-:W-:Y:S01]  /*7ff0*/  FSEL R32, R32, -INF , !P6 ;  /* 0xff80000020207808 */ /* 0x000fe20007000000 */
[----:B------:R-:W-:Y:S01]  /*8000*/  MUFU.TANH R20, R20 ;  /* 0x0000001400147308 */ /* 0x000fe20000002400 */
[----:B------:R-:W-:Y:S01]  /*8010*/  ISETP.GE.AND P4, PT, R25, R241, PT ;  /* 0x000000f11900720c */ /* 0x000fe20003f86270 */
[-C--:B------:R-:W-:Y:S01]  /*8020*/  FMUL.FTZ R18, R21, R0.reuse ;  /* 0x0000000015127220 */ /* 0x080fe20000410000 */
[-C--:B------:R-:W-:Y:S01]  /*8030*/  ISETP.GT.AND P6, PT, R246, R27.reuse, PT ;  /* 0x0000001bf600720c */ /* 0x080fe20003fc4270 */
[-C--:B------:R-:W-:Y:S01]  /*8040*/  FMUL.FTZ R6, R46, R0.reuse ;  /* 0x000000002e067220 */ /* 0x080fe20000410000 */
[----:B------:R-:W-:Y:S01]  /*8050*/  FSEL R52, R52, -INF , !P1 ;  /* 0xff80000034347808 */ /* 0x000fe20004800000 */
[----:B------:R-:W-:Y:S01]  /*8060*/  FMUL.FTZ R4, R45, R0 ;  /* 0x000000002d047220 */ /* 0x000fe20000410000 */
[----:B------:R-:W-:Y:S01]  /*8070*/  ISETP.GT.AND P1, PT, R244, R27, PT ;  /* 0x0000001bf400720c */ /* 0x000fe20003f24270 */
[----:B------:R-:W3:Y:S01]  /*8080*/  MUFU.TANH R25, R41 ;  /* 0x0000002900197308 */ /* 0x000ee20000002400 */
[----:B------:R-:W-:-:S02]  /*8090*/  FSEL R28, R28, -INF , !P6 ;  /* 0xff8000001c1c7808 */ /* 0x000fc40007000000 */
[----:B------:R-:W-:Y:S02]  /*80a0*/  ISETP.GT.AND P6, PT, R246, R19, PT ;  /* 0x00000013f600720c */ /* 0x000fe40003fc4270 */
[----:B------:R-:W-:Y:S02]  /*80b0*/  FSEL R87, R53, -INF , !P4 ;  /* 0xff80000035577808 */ /* 0x000fe40006000000 */
[----:B-1----:R-:W-:Y:S01]  /*80c0*/  FSEL R30, R30, -INF , !P1 ;  /* 0xff8000001e1e7808 */ /* 0x002fe20004800000 */
[----:B------:R-:W1:Y:S01]  /*80d0*/  MUFU.TANH R8, R22 ;  /* 0x0000001600087308 */ /* 0x000e620000002400 */
[----:B------:R-:W-:Y:S02]  /*80e0*/  ISETP.GE.AND P4, PT, R27, R245, PT ;  /* 0x000000f51b00720c */ /* 0x000fe40003f86270 */
[----:B------:R-:W-:Y:S02]  /*80f0*/  ISETP.GT.AND P1, PT, R244, R19, PT ;  /* 0x00000013f400720c */ /* 0x000fe40003f24270 */
[----:B--2---:R-:W-:-:S02]  /*8100*/  FSEL R29, R29, -INF , !P6 ;  /* 0xff8000001d1d7808 */ /* 0x004fc40007000000 */
[----:B------:R-:W-:Y:S01]  /*8110*/  ISETP.GT.AND P6, PT, R246, R10, PT ;  /* 0x0000000af600720c */ /* 0x000fe20003fc4270 */
[----:B------:R-:W2:Y:S01]  /*8120*/  MUFU.TANH R9, R9 ;  /* 0x0000000900097308 */ /* 0x000ea20000002400 */
[----:B------:R-:W-:Y:S02]  /*8130*/  FSEL R86, R52, -INF , !P5 ;  /* 0xff80000034567808 */ /* 0x000fe40006800000 */
[----:B------:R-:W-:Y:S02]  /*8140*/  FSEL R88, R28, -INF , !P4 ;  /* 0xff8000001c587808 */ /* 0x000fe40006000000 */
[----:B------:R-:W-:Y:S02]  /*8150*/  FSEL R24, R24, -INF , !P1 ;  /* 0xff80000018187808 */ /* 0x000fe40004800000 */
[----:B------:R-:W-:Y:S01]  /*8160*/  FSEL R89, R32, -INF , !P3 ;  /* 0xff80000020597808 */ /* 0x000fe20005800000 */
[----:B------:R-:W2:Y:S01]  /*8170*/  MUFU.TANH R18, R18 ;  /* 0x0000001200127308 */ /* 0x000ea20000002400 */
[----:B------:R-:W-:-:S02]  /*8180*/  ISETP.GE.AND P5, PT, R19, R245, PT ;  /* 0x000000f51300720c */ /* 0x000fc40003fa6270 */
[-C--:B------:R-:W-:Y:S02]  /*8190*/  ISETP.GE.AND P4, PT, R19, R241.reuse, PT ;  /* 0x000000f11300720c */ /* 0x080fe40003f86270 */
[----:B------:R-:W-:Y:S02]  /*81a0*/  ISETP.GT.AND P1, PT, R244, R10, PT ;  /* 0x0000000af400720c */ /* 0x000fe40003f24270 */
[----:B----4-:R-:W-:Y:S01]  /*81b0*/  FSEL R26, R26, -INF , !P6 ;  /* 0xff8000001a1a7808 */ /* 0x010fe20007000000 */
[----:B------:R-:W4:Y:S01]  /*81c0*/  MUFU.TANH R6, R6 ;  /* 0x0000000600067308 */ /* 0x000f220000002400 */
[----:B------:R-:W-:Y:S02]  /*81d0*/  ISETP.GE.AND P3, PT, R27, R241, PT ;  /* 0x000000f11b00720c */ /* 0x000fe40003f66270 */
[----:B------:R-:W-:Y:S02]  /*81e0*/  ISETP.GT.AND P6, PT, R246, R11, PT ;  /* 0x0000000bf600720c */ /* 0x000fe40003fc4270 */
[----:B------:R-:W-:-:S02]  /*81f0*/  FSEL R92, R29, -INF , !P5 ;  /* 0xff8000001d5c7808 */ /* 0x000fc40006800000 */
[----:B------:R-:W-:Y:S01]  /*8200*/  FSEL R61, R24, -INF , !P4 ;  /* 0xff800000183d7808 */ /* 0x000fe20006000000 */
[----:B------:R-:W-:Y:S01]  /*8210*/  MUFU.TANH R4, R4 ;  /* 0x0000000400047308 */ /* 0x000fe20000002400 */
[----:B---3--:R-:W-:Y:S02]  /*8220*/  FSEL R16, R16, -INF , !P1 ;  /* 0xff80000010107808 */ /* 0x008fe40004800000 */
[----:B------:R-:W-:Y:S02]  /*8230*/  FSEL R90, R30, -INF , !P3 ;  /* 0xff8000001e5a7808 */ /* 0x000fe40005800000 */
[----:B------:R-:W-:Y:S02]  /*8240*/  ISETP.GE.AND P5, PT, R10, R241, PT ;  /* 0x000000f10a00720c */ /* 0x000fe40003fa6270 */
[----:B------:R-:W-:Y:S02]  /*8250*/  ISETP.GE.AND P4, PT, R11, R245, PT ;  /* 0x000000f50b00720c */ /* 0x000fe40003f86270 */
[----:B------:R-:W-:-:S02]  /*8260*/  ISETP.GT.AND P1, PT, R244, R11, PT ;  /* 0x0000000bf400720c */ /* 0x000fc40003f24270 */
[----:B------:R-:W-:Y:S02]  /*8270*/  FSEL R25, R25, -INF , !P6 ;  /* 0xff80000019197808 */ /* 0x000fe40007000000 */
[----:B------:R-:W-:Y:S01]  /*8280*/  ISETP.GE.AND P3, PT, R10, R245, PT ;  /* 0x000000f50a00720c */ /* 0x000fe20003f66270 */
[----:B------:R-:W-:Y:S01]  /*8290*/  FMUL.FTZ R10, R44, R0 ;  /* 0x000000002c0a7220 */ /* 0x000fe20000410000 */
[----:B------:R-:W-:Y:S02]  /*82a0*/  FSEL R95, R16, -INF , !P5 ;  /* 0xff800000105f7808 */ /* 0x000fe40006800000 */
[----:B------:R-:W-:Y:S02]  /*82b0*/  FSEL R100, R25, -INF , !P4 ;  /* 0xff80000019647808 */ /* 0x000fe40006000000 */
[----:B------:R-:W-:Y:S01]  /*82c0*/  FSEL R17, R17, -INF , !P1 ;  /* 0xff80000011117808 */ /* 0x000fe20004800000 */
[----:B------:R-:W3:Y:S01]  /*82d0*/  MUFU.TANH R10, R10 ;  /* 0x0000000a000a7308 */ /* 0x000ee20000002400 */
[----:B------:R-:W-:-:S02]  /*82e0*/  ISETP.GT.AND P6, PT, R246, R5, PT ;  /* 0x00000005f600720c */ /* 0x000fc40003fc4270 */
[C---:B------:R-:W-:Y:S02]  /*82f0*/  ISETP.GE.AND P5, PT, R5.reuse, R245, PT ;  /* 0x000000f50500720c */ /* 0x040fe40003fa6270 */
[----:B------:R-:W-:Y:S02]  /*8300*/  ISETP.GE.AND P4, PT, R5, R241, PT ;  /* 0x000000f10500720c */ /* 0x000fe40003f86270 */
[----:B------:R-:W-:Y:S01]  /*8310*/  ISETP.GT.AND P1, PT, R244, R5, PT ;  /* 0x00000005f400720c */ /* 0x000fe20003f24270 */
[----:B------:R-:W-:Y:S01]  /*8320*/  FMUL.FTZ R5, R47, R0 ;  /* 0x000000002f057220 */ /* 0x000fe20000410000 */
[----:B------:R-:W-:Y:S02]  /*8330*/  FSEL R91, R26, -INF , !P3 ;  /* 0xff8000001a5b7808 */ /* 0x000fe40005800000 */
[----:B------:R-:W-:Y:S01]  /*8340*/  ISETP.GE.AND P3, PT, R11, R241, PT ;  /* 0x000000f10b00720c */ /* 0x000fe20003f66270 */
[----:B------:R-:W-:Y:S01]  /*8350*/  VIADD R11, R219, 0xe9 ;  /* 0x000000e9db0b7836 */ /* 0x000fe20000000000 */
[----:B------:R-:W-:Y:S01]  /*8360*/  FSEL R20, R20, -INF , !P6 ;  /* 0xff80000014147808 */ /* 0x000fe20007000000 */
[----:B------:R-:W3:Y:S01]  /*8370*/  MUFU.TANH R5, R5 ;  /* 0x0000000500057308 */ /* 0x000ee20000002400 */
[----:B-1----:R-:W-:-:S02]  /*8380*/  FSEL R8, R8, -INF , !P1 ;  /* 0xff80000008087808 */ /* 0x002fc40004800000 */
[-C--:B------:R-:W-:Y:S02]  /*8390*/  ISETP.GT.AND P1, PT, R244, R7.reuse, PT ;  /* 0x00000007f400720c */ /* 0x080fe40003f24270 */
[----:B------:R-:W-:Y:S02]  /*83a0*/  FSEL R94, R17, -INF , !P3 ;  /* 0xff800000115e7808 */ /* 0x000fe40005800000 */
[----:B------:R-:W-:Y:S02]  /*83b0*/  FSEL R99, R20, -INF , !P5 ;  /* 0xff80000014637808 */ /* 0x000fe40006800000 */
[----:B------:R-:W-:Y:S02]  /*83c0*/  ISETP.GT.AND P6, PT, R246, R7, PT ;  /* 0x00000007f600720c */ /* 0x000fe40003fc4270 */
[C---:B------:R-:W-:Y:S02]  /*83d0*/  ISETP.GE.AND P3, PT, R7.reuse, R245, PT ;  /* 0x000000f50700720c */ /* 0x040fe40003f66270 */
[----:B------:R-:W-:Y:S01]  /*83e0*/  ISETP.GE.AND P5, PT, R7, R241, PT ;  /* 0x000000f10700720c */ /* 0x000fe20003fa6270 */
[----:B------:R-:W-:Y:S01]  /*83f0*/  VIADD R7, R219, 0xe8 ;  /* 0x000000e8db077836 */ /* 0x000fe20000000000 */
[----:B--2---:R-:W-:-:S02]  /*8400*/  FSEL R9, R9, -INF , !P1 ;  /* 0xff80000009097808 */ /* 0x004fc40004800000 */
[----:B------:R-:W-:Y:S02]  /*8410*/  FSEL R18, R18, -INF , !P6 ;  /* 0xff80000012127808 */ /* 0x000fe40007000000 */
[----:B------:R-:W-:Y:S01]  /*8420*/  FSEL R77, R9, -INF , !P5 ;  /* 0xff800000094d7808 */ /* 0x000fe20006800000 */
[-C--:B------:R-:W-:Y:S01]  /*8430*/  FMUL.FTZ R9, R14, R0.reuse ;  /* 0x000000000e097220 */ /* 0x080fe20000410000 */
[-C--:B------:R-:W-:Y:S01]  /*8440*/  ISETP.GT.AND P1, PT, R244, R7.reuse, PT ;  /* 0x00000007f400720c */ /* 0x080fe20003f24270 */
[----:B------:R-:W-:Y:S01]  /*8450*/  FMUL.FTZ R0, R68, R0 ;  /* 0x0000000044007220 */ /* 0x000fe20000410000 */
[----:B------:R-:W-:Y:S02]  /*8460*/  ISETP.GT.AND P6, PT, R246, R7, PT ;  /* 0x00000007f600720c */ /* 0x000fe40003fc4270 */
[----:B------:R-:W-:Y:S01]  /*8470*/  FSEL R93, R8, -INF , !P4 ;  /* 0xff800000085d7808 */ /* 0x000fe20006000000 */
[----:B------:R-:W1:Y:S01]  /*8480*/  MUFU.TANH R9, R9 ;  /* 0x0000000900097308 */ /* 0x000e620000002400 */
[----:B----4-:R-:W-:Y:S01]  /*8490*/  FSEL R76, R6, -INF , !P1 ;  /* 0xff800000064c7808 */ /* 0x010fe20004800000 */
[----:B------:R-:W-:Y:S01]  /*84a0*/  VIADD R6, R219, 0xf0 ;  /* 0x000000f0db067836 */ /* 0x000fe20000000000 */
[----:B------:R-:W-:-:S02]  /*84b0*/  ISETP.GE.AND P4, PT, R7, R245, PT ;  /* 0x000000f50700720c */ /* 0x000fc40003f86270 */
[----:B---3--:R-:W-:Y:S02]  /*84c0*/  FSEL R10, R10, -INF , !P6 ;  /* 0xff8000000a0a7808 */ /* 0x008fe40007000000 */
[-C--:B------:R-:W-:Y:S01]  /*84d0*/  ISETP.GT.AND P5, PT, R246, R11.reuse, PT ;  /* 0x0000000bf600720c */ /* 0x080fe20003fa4270 */
[----:B------:R-:W2:Y:S01]  /*84e0*/  MUFU.TANH R8, R12 ;  /* 0x0000000c00087308 */ /* 0x000ea20000002400 */
[----:B------:R-:W-:Y:S02]  /*84f0*/  ISETP.GT.AND P1, PT, R244, R11, PT ;  /* 0x0000000bf400720c */ /* 0x000fe40003f24270 */
[----:B------:R-:W-:Y:S01]  /*8500*/  FSEL R97, R10, -INF , !P4 ;  /* 0xff8000000a617808 */ /* 0x000fe20006000000 */
[----:B------:R-:W-:Y:S01]  /*8510*/  VIADD R10, R219, 0xf8 ;  /* 0x000000f8db0a7836 */ /* 0x000fe20000000000 */
[----:B------:R-:W-:Y:S02]  /*8520*/  FSEL R96, R4, -INF , !P5 ;  /* 0xff80000004607808 */ /* 0x000fe40006800000 */
[----:B------:R-:W-:Y:S01]  /*8530*/  FSEL R5, R5, -INF , !P1 ;  /* 0xff80000005057808 */ /* 0x000fe20004800000 */
[----:B------:R-:W3:Y:S01]  /*8540*/  MUFU.TANH R4, R15 ;  /* 0x0000000f00047308 */ /* 0x000ee20000002400 */
[----:B------:R-:W-:-:S02]  /*8550*/  ISETP.GE.AND P4, PT, R11, R241, PT ;  /* 0x000000f10b00720c */ /* 0x000fc40003f86270 */
[----:B------:R-:W-:Y:S02]  /*8560*/  FSEL R98, R18, -INF , !P3 ;  /* 0xff80000012627808 */ /* 0x000fe40005800000 */
[----:B------:R-:W-:Y:S02]  /*8570*/  FSEL R101, R5, -INF , !P4 ;  /* 0xff80000005657808 */ /* 0x000fe40006000000 */
[----:B------:R-:W-:Y:S01]  /*8580*/  ISETP.GE.AND P3, PT, R7, R241, PT ;  /* 0x000000f10700720c */ /* 0x000fe20003f66270 */
[----:B------:R-:W4:Y:S01]  /*8590*/  MUFU.TANH R5, R158 ;  /* 0x0000009e00057308 */ /* 0x000f220000002400 */
[----:B------:R-:W-:Y:S01]  /*85a0*/  ISETP.GE.AND P6, PT, R11, R245, PT ;  /* 0x000000f50b00720c */ /* 0x000fe20003fc6270 */
[----:B------:R-:W-:Y:S01]  /*85b0*/  VIADD R11, R219, 0xf1 ;  /* 0x000000f1db0b7836 */ /* 0x000fe20000000000 */
[----:B------:R-:W-:Y:S02]  /*85c0*/  ISETP.GT.AND P1, PT, R244, R6, PT ;  /* 0x00000006f400720c */ /* 0x000fe40003f24270 */
[----:B------:R-:W-:-:S02]  /*85d0*/  FSEL R76, R76, -INF , !P3 ;  /* 0xff8000004c4c7808 */ /* 0x000fc40005800000 */
[----:B------:R-:W-:Y:S01]  /*85e0*/  FSEL R96, R96, -INF , !P6 ;  /* 0xff80000060607808 */ /* 0x000fe20007000000 */
[----:B------:R-:W4:Y:S01]  /*85f0*/  MUFU.TANH R7, R13 ;  /* 0x0000000d00077308 */ /* 0x000f220000002400 */
[----:B------:R-:W-:Y:S02]  /*8600*/  ISETP.GT.AND P3, PT, R246, R6, PT ;  /* 0x00000006f600720c */ /* 0x000fe40003f64270 */
[C---:B------:R-:W-:Y:S02]  /*8610*/  ISETP.GE.AND P5, PT, R6.reuse, R245, PT ;  /* 0x000000f50600720c */ /* 0x040fe40003fa6270 */
[----:B------:R-:W-:Y:S02]  /*8620*/  ISETP.GE.AND P6, PT, R6, R241, PT ;  /* 0x000000f10600720c */ /* 0x000fe40003fc6270 */
[----:B-1----:R-:W-:Y:S01]  /*8630*/  FSEL R9, R9, -INF , !P1 ;  /* 0xff80000009097808 */ /* 0x002fe20004800000 */
[----:B------:R-:W1:Y:S01]  /*8640*/  MUFU.TANH R6, R156 ;  /* 0x0000009c00067308 */ /* 0x000e620000002400 */
[----:B------:R-:W-:-:S02]  /*8650*/  ISETP.GT.AND P1, PT, R244, R11, PT ;  /* 0x0000000bf400720c */ /* 0x000fc40003f24270 */
[----:B--2---:R-:W-:Y:S02]  /*8660*/  FSEL R8, R8, -INF , !P3 ;  /* 0xff80000008087808 */ /* 0x004fe40005800000 */
[----:B---3--:R-:W-:Y:S02]  /*8670*/  FSEL R4, R4, -INF , !P1 ;  /* 0xff80000004047808 */ /* 0x008fe40004800000 */
[----:B------:R-:W-:Y:S01]  /*8680*/  ISETP.GT.AND P1, PT, R244, R10, PT ;  /* 0x0000000af400720c */ /* 0x000fe20003f24270 */
[----:B------:R-:W2:Y:S01]  /*8690*/  MUFU.TANH R0, R0 ;  /* 0x0000000000007308 */ /* 0x000ea20000002400 */
[----:B------:R-:W-:Y:S02]  /*86a0*/  ISETP.GT.AND P4, PT, R246, R11, PT ;  /* 0x0000000bf600720c */ /* 0x000fe40003f84270 */
[----:B----4-:R-:W-:Y:S02]  /*86b0*/  FSEL R5, R5, -INF , !P1 ;  /* 0xff80000005057808 */ /* 0x010fe40004800000 */
[----:B------:R-:W-:-:S02]  /*86c0*/  ISETP.GT.AND P1, PT, R216, R227, PT ;  /* 0x000000e3d800720c */ /* 0x000fc40003f24270 */
[----:B------:R-:W-:Y:S02]  /*86d0*/  FSEL R102, R8, -INF , !P5 ;  /* 0xff80000008667808 */ /* 0x000fe40006800000 */
[----:B------:R-:W-:Y:S02]  /*86e0*/  FSEL R105, R9, -INF , !P6 ;  /* 0xff80000009697808 */ /* 0x000fe40007000000 */
[----:B------:R-:W-:Y:S02]  /*86f0*/  ISETP.GE.AND P5, PT, R11, R241, PT ;  /* 0x000000f10b00720c */ /* 0x000fe40003fa6270 */
[----:B------:R-:W-:Y:S02]  /*8700*/  ISETP.GT.AND P6, PT, R246, R10, PT ;  /* 0x0000000af600720c */ /* 0x000fe40003fc4270 */
[----:B------:R-:W-:Y:S02]  /*8710*/  FSEL R7, R7, -INF , !P4 ;  /* 0xff80000007077808 */ /* 0x000fe40006000000 */
[----:B------:R-:W-:-:S02]  /*8720*/  ISETP.GE.AND P3, PT, R11, R245, PT ;  /* 0x000000f50b00720c */ /* 0x000fc40003f66270 */
[----:B------:R-:W-:Y:S02]  /*8730*/  ISETP.GE.AND P4, PT, R10, R245, PT ;  /* 0x000000f50a00720c */ /* 0x000fe40003f86270 */
[----:B-1----:R-:W-:Y:S02]  /*8740*/  FSEL R6, R6, -INF , !P6 ;  /* 0xff80000006067808 */ /* 0x002fe40007000000 */
[----:B------:R-:W-:Y:S02]  /*8750*/  FSEL R104, R4, -INF , !P5 ;  /* 0xff80000004687808 */ /* 0x000fe40006800000 */
[----:B------:R-:W-:Y:S02]  /*8760*/  ISETP.GT.AND P5, PT, R246, R219, PT ;  /* 0x000000dbf600720c */ /* 0x000fe40003fa4270 */
[----:B------:R-:W-:Y:S02]  /*8770*/  FSEL R107, R7, -INF , !P3 ;  /* 0xff800000076b7808 */ /* 0x000fe40005800000 */
[----:B------:R-:W-:-:S02]  /*8780*/  FSEL R106, R6, -INF , !P4 ;  /* 0xff800000066a7808 */ /* 0x000fc40006000000 */
[----:B------:R-:W-:Y:S02]  /*8790*/  ISETP.GE.AND P3, PT, R10, R241, PT ;  /* 0x000000f10a00720c */ /* 0x000fe40003f66270 */
[C---:B------:R-:W-:Y:S02]  /*87a0*/  ISETP.GE.AND P6, PT, R219.reuse, R245, PT ;  /* 0x000000f5db00720c */ /* 0x040fe40003fc6270 */
[----:B------:R-:W-:Y:S02]  /*87b0*/  ISETP.GE.AND P4, PT, R219, R241, PT ;  /* 0x000000f1db00720c */ /* 0x000fe40003f86270 */
[----:B--2---:R-:W-:Y:S02]  /*87c0*/  FSEL R0, R0, -INF , !P5 ;  /* 0xff80000000007808 */ /* 0x004fe40006800000 */
[----:B------:R-:W-:Y:S02]  /*87d0*/  VIMNMX R246, PT, PT, RZ, R246, !PT ;  /* 0x000000f6fff67248 */ /* 0x000fe40007fe0100 */
[----:B------:R-:W-:-:S02]  /*87e0*/  VIMNMX R244, PT, PT, RZ, R244, !PT ;  /* 0x000000f4fff47248 */ /* 0x000fc40007fe0100 */
        /* <DEDUP_REMOVED lines=17> */
.L_x_2400:
        /* <DEDUP_REMOVED lines=20> */
[----:B------:R-:W-:Y:S01]  /*8a40*/  IMAD R5, R10, R5, R6 ;  /* 0x000000050a057224 */ /* 0x000fe200078e0206 */
[----:B------:R-:W-:Y:S02]  /*8a50*/  LOP3.LUT R6, RZ, R11, RZ, 0x33, !PT ;  /* 0x0000000bff067212 */ /* 0x000fe400078e33ff */
        /* <DEDUP_REMOVED lines=8> */
[----:B------:R-:W-:Y:S02]  /*8ae0*/  LOP3.LUT R0, R62, R11, RZ, 0x3c, !PT ;  /* 0x0000000b3e007212 */ /* 0x000fe400078e3cff */
[----:B------:R-:W-:-:S02]  /*8af0*/  ISETP.NE.AND P3, PT, R11, RZ, PT ;  /* 0x000000ff0b00720c */ /* 0x000fc40003f65270 */
[----:B------:R-:W-:-:S05]  /*8b00*/  ISETP.GE.AND P4, PT, R0, RZ, PT ;  /* 0x000000ff0000720c */ /* 0x000fca0003f86270 */
[----:B------:R-:W-:Y:S02]  /*8b10*/  @P5 VIADD R8, R8, 0x1 ;  /* 0x0000000108085836 */ /* 0x000fe40000000000 */
[----:B------:R-:W-:Y:S02]  /*8b20*/  @P6 IADD3 R10, PT, PT, R10, 0x1, RZ ;  /* 0x000000010a0a6810 */ /* 0x000fe40007ffe0ff */
        /* <DEDUP_REMOVED lines=27> */
.L_x_2401:
[----:B------:R-:W-:Y:S05]  /*8ce0*/  BSYNC.RECONVERGENT B0 ;  /* 0x0000000000007941 */ /* 0x000fea0003800200 */
.L_x_2399:
[CC--:B------:R-:W-:Y:S01]  /*8cf0*/  ISETP.GE.AND P3, PT, R166.reuse, R232.reuse, PT ;  /* 0x000000e8a600720c */ /* 0x0c0fe20003f66270 */
[----:B------:R-:W-:Y:S01]  /*8d00*/  BSSY.RECONVERGENT B0, `(.L_x_2402) ;  /* 0x0000093000007945 */ /* 0x000fe20003800200 */
[----:B------:R-:W-:Y:S02]  /*8d10*/  ISETP.GE.AND P1, PT, R166, R232, PT ;  /* 0x000000e8a600720c */ /* 0x000fe40003f26270 */
[C---:B------:R-:W-:Y:S02]  /*8d20*/  SHF.L.U32 R5, R222.reuse, 0x5, RZ ;  /* 0x00000005de057819 */ /* 0x040fe400000006ff */
[----:B------:R-:W-:Y:S02]  /*8d30*/  SHF.L.U64.HI R0, R222, 0x5, R223 ;  /* 0x00000005de007819 */ /* 0x000fe400000102df */
[----:B------:R-:W-:-:S05]  /*8d40*/  IADD3 R14, P5, PT, R5, R236, RZ ;  /* 0x000000ec050e7210 */ /* 0x000fca0007fbe0ff */
[----:B------:R-:W-:Y:S01]  /*8d50*/  IMAD.X R15, R0, 0x1, R235, P5 ;  /* 0x00000001000f7824 */ /* 0x000fe200028e06eb */
[----:B------:R-:W-:Y:S01]  /*8d60*/  @!P3 MOV R9, R235 ;  /* 0x000000eb0009b202 */ /* 0x000fe20000000f00 */
[----:B------:R-:W-:Y:S01]  /*8d70*/  @!P3 IMAD.MOV.U32 R8, RZ, RZ, R236 ;  /* 0x000000ffff08b224 */ /* 0x000fe200078e00ec */
[----:B------:R-:W-:Y:S01]  /*8d80*/  @!P1 IADD3 R6, P4, PT, R14, R5, RZ ;  /* 0x000000050e069210 */ /* 0x000fe20007f9e0ff */
[--C-:B------:R-:W-:Y:S01]  /*8d90*/  @!P1 IMAD.MOV.U32 R22, RZ, RZ, R14.reuse ;  /* 0x000000ffff169224 */ /* 0x100fe200078e000e */
[-C--:B------:R-:W-:Y:S01]  /*8da0*/  @!P1 MOV R23, R15.reuse ;  /* 0x0000000f00179202 */ /* 0x080fe20000000f00 */
[----:B------:R-:W-:Y:S01]  /*8db0*/  @!P1 IMAD R12, R223, 0x60, RZ ;  /* 0x00000060df0c9824 */ /* 0x000fe200078e02ff */
[----:B------:R-:W-:Y:S01]  /*8dc0*/  @!P1 IADD3.X R7, PT, PT, R15, R0, RZ, P4, !PT ;  /* 0x000000000f079210 */ /* 0x000fe200027fe4ff */
[----:B------:R-:W-:Y:S01]  /*8dd0*/  @!PT LDS RZ, [RZ] ;  /* 0x00000000fffff984 */ /* 0x000fe20000000800 */
[----:B------:R-:W-:Y:S01]  /*8de0*/  @!PT LDS RZ, [RZ] ;  /* 0x00000000fffff984 */ /* 0x000fe20000000800 */
[----:B------:R-:W-:Y:S01]  /*8df0*/  @!PT LDS RZ, [RZ] ;  /* 0x00000000fffff984 */ /* 0x000fe20000000800 */
[----:B------:R1:W-:Y:S01]  /*8e00*/  @!P3 LDGSTS.E.BYPASS.LTC128B.128 [R240+0x2000], desc[UR4][R8.64] ;  /* 0x0200000008f0bfae */ /* 0x0003e2000b981a04 */
[-C--:B------:R-:W-:Y:S01]  /*8e10*/  @!P1 MOV R19, R15.reuse ;  /* 0x0000000f00139202 */ /* 0x080fe20000000f00 */
[----:B------:R-:W-:Y:S01]  /*8e20*/  @!P1 IMAD.MOV.U32 R18, RZ, RZ, R14 ;  /* 0x000000ffff129224 */ /* 0x000fe200078e000e */
[C---:B------:R-:W-:Y:S01]  /*8e30*/  @!P1 LEA R28, P4, R222.reuse, R14, 0x6 ;  /* 0x0000000ede1c9211 */ /* 0x040fe200078830ff */
[----:B------:R2:W-:Y:S01]  /*8e40*/  @P3 STS.128 [R240+0x2000], RZ ;  /* 0x002000fff0003388 */ /* 0x0005e20000000c00 */
[----:B------:R-:W-:Y:S01]  /*8e50*/  @!P1 IMAD.WIDE.U32 R22, R222, 0x60, R22 ;  /* 0x00000060de169825 */ /* 0x000fe200078e0016 */
[----:B------:R-:W-:-:S02]  /*8e60*/  @!P1 MOV R17, R15 ;  /* 0x0000000f00119202 */ /* 0x000fc40000000f00 */
[----:B------:R2:W-:Y:S01]  /*8e70*/  @P1 STS.128 [R240+0x2800], RZ ;  /* 0x002800fff0001388 */ /* 0x0005e20000000c00 */
[C---:B------:R-:W-:Y:S01]  /*8e80*/  @!P1 IMAD R10, R223.reuse, 0xa0, RZ ;  /* 0x000000a0df0a9824 */ /* 0x040fe200078e02ff */
[C---:B------:R-:W-:Y:S01]  /*8e90*/  @!P1 LEA R30, P3, R222.reuse, R14, 0x7 ;  /* 0x0000000ede1e9211 */ /* 0x040fe200078638ff */
[C---:B------:R-:W-:Y:S01]  /*8ea0*/  @!P1 IMAD.WIDE.U32 R18, R222.reuse, 0xa0, R18 ;  /* 0x000000a0de129825 */ /* 0x040fe200078e0012 */
[----:B------:R-:W-:Y:S01]  /*8eb0*/  @!PT LDS RZ, [RZ] ;  /* 0x00000000fffff984 */ /* 0x000fe20000000800 */
[----:B------:R-:W-:Y:S01]  /*8ec0*/  @!PT LDS RZ, [RZ] ;  /* 0x00000000fffff984 */ /* 0x000fe20000000800 */
[----:B------:R-:W-:Y:S01]  /*8ed0*/  @!PT LDS RZ, [RZ] ;  /* 0x00000000fffff984 */ /* 0x000fe20000000800 */
[----:B------:R-:W-:Y:S01]  /*8ee0*/  @!P1 LDGSTS.E.BYPASS.LTC128B.128 [R240+0x2800], desc[UR4][R14.64] ;  /* 0x028000000ef09fae */ /* 0x000fe2000b981a04 */
[----:B------:R-:W-:Y:S02]  /*8ef0*/  @!P1 LEA.HI.X R29, R222, R15, R223, 0x6, P4 ;  /* 0x0000000fde1d9211 */ /* 0x000fe400020f34df */
[----:B------:R-:W-:Y:S01]  /*8f00*/  @!P1 IMAD.MOV.U32 R16, RZ, RZ, R14 ;  /* 0x000000ffff109224 */ /* 0x000fe200078e000e */
[----:B------:R2:W-:Y:S01]  /*8f10*/  @P1 STS.128 [R240+0x3000], RZ ;  /* 0x003000fff0001388 */ /* 0x0005e20000000c00 */
[----:B------:R-:W-:Y:S01]  /*8f20*/  @!P1 IADD3 R13, PT, PT, R12, R23, RZ ;  /* 0x000000170c0d9210 */ /* 0x000fe20007ffe0ff */
[----:B------:R-:W-:Y:S01]  /*8f30*/  @!P1 IMAD.IADD R11, R10, 0x1, R19 ;  /* 0x000000010a0b9824 */ /* 0x000fe200078e0213 */
[----:B------:R-:W-:Y:S01]  /*8f40*/  @!P1 MOV R12, R22 ;  /* 0x00000016000c9202 */ /* 0x000fe20000000f00 */
[----:B------:R-:W-:Y:S01]  /*8f50*/  @!PT LDS RZ, [RZ] ;  /* 0x00000000fffff984 */ /* 0x000fe20000000800 */
[----:B------:R-:W-:Y:S01]  /*8f60*/  @!PT LDS RZ, [RZ] ;  /* 0x00000000fffff984 */ /* 0x000fe20000000800 */
[----:B------:R-:W-:Y:S01]  /*8f70*/  @!PT LDS RZ, [RZ] ;  /* 0x00000000fffff984 */ /* 0x000fe20000000800 */
[----:B------:R3:W-:Y:S01]  /*8f80*/  @!P1 LDGSTS.E.BYPASS.LTC128B.128 [R240+0x3000], desc[UR4][R6.64] ;  /* 0x0300000006f09fae */ /* 0x0007e2000b981a04 */
[CC--:B------:R-:W-:Y:S01]  /*8f90*/  @!P1 LEA.HI.X R31, R222.reuse, R15.reuse, R223, 0x7, P3 ;  /* 0x0000000fde1f9211 */ /* 0x0c0fe200018f3cdf */
[----:B------:R-:W-:Y:S01]  /*8fa0*/  @!P1 IMAD R5, R223, 0xe0, RZ ;  /* 0x000000e0df059824 */ /* 0x000fe200078e02ff */
[----:B------:R-:W-:Y:S01]  /*8fb0*/  @!P1 MOV R21, R15 ;  /* 0x0000000f00159202 */ /* 0x000fe20000000f00 */
[----:B------:R2:W-:Y:S01]  /*8fc0*/  @P1 STS.128 [R240+0x3800], RZ ;  /* 0x003800fff0001388 */ /* 0x0005e20000000c00 */
[----:B------:R-:W-:Y:S01]  /*8fd0*/  @!P1 IMAD.WIDE.U32 R16, R222, 0xe0, R16 ;  /* 0x000000e0de109825 */ /* 0x000fe200078e0010 */
[----:B------:R-:W-:-:S02]  /*8fe0*/  @!P1 MOV R10, R18 ;  /* 0x00000012000a9202 */ /* 0x000fc40000000f00 */
[----:B------:R-:W-:Y:S01]  /*8ff0*/  @!PT LDS RZ, [RZ] ;  /* 0x00000000fffff984 */ /* 0x000fe20000000800 */
[----:B------:R-:W-:Y:S01]  /*9000*/  @!PT LDS RZ, [RZ] ;  /* 0x00000000fffff984 */ /* 0x000fe20000000800 */
[----:B------:R-:W-:Y:S01]  /*9010*/  @!PT LDS RZ, [RZ] ;  /* 0x00000000fffff984 */ /* 0x000fe20000000800 */
[----:B------:R-:W-:Y:S01]  /*9020*/  @!P1 LDGSTS.E.BYPASS.LTC128B.128 [R240+0x3800], desc[UR4][R28.64] ;  /* 0x038000001cf09fae */ /* 0x000fe2000b981a04 */
[----:B-1----:R-:W-:Y:S01]  /*9030*/  @!P1 IMAD R8, R223, 0xc0, RZ ;  /* 0x000000c0df089824 */ /* 0x002fe200078e02ff */
[----:B------:R-:W-:Y:S01]  /*9040*/  @!P1 MOV R18, R14 ;  /* 0x0000000e00129202 */ /* 0x000fe20000000f00 */
[--C-:B------:R-:W-:Y:S01]  /*9050*/  @!P1 IMAD.MOV.U32 R20, RZ, RZ, R14.reuse ;  /* 0x000000ffff149224 */ /* 0x100fe200078e000e */
[-C--:B------:R-:W-:Y:S01]  /*9060*/  @!P1 MOV R19, R15.reuse ;  /* 0x0000000f00139202 */ /* 0x080fe20000000f00 */
[----:B------:R2:W-:Y:S01]  /*9070*/  @P1 STS.128 [R240+0x4000], RZ ;  /* 0x004000fff0001388 */ /* 0x0005e20000000c00 */
[----:B------:R-:W-:Y:S01]  /*9080*/  @!P1 MOV R23, R15 ;  /* 0x0000000f00179202 */ /* 0x000fe20000000f00 */
[----:B------:R-:W-:Y:S01]  /*9090*/  @!P1 IMAD.MOV.U32 R22, RZ, RZ, R14 ;  /* 0x000000ffff169224 */ /* 0x000fe200078e000e */
[----:B------:R-:W-:Y:S01]  /*90a0*/  @!P1 IADD3 R17, PT, PT, R5, R17, RZ ;  /* 0x0000001105119210 */ /* 0x000fe20007ffe0ff */
[----:B------:R-:W-:Y:S01]  /*90b0*/  @!PT LDS RZ, [RZ] ;  /* 0x00000000fffff984 */ /* 0x000fe20000000800 */
[----:B------:R-:W-:Y:S01]  /*90c0*/  @!PT LDS RZ, [RZ] ;  /* 0x00000000fffff984 */ /* 0x000fe20000000800 */
[----:B------:R-:W-:Y:S01]  /*90d0*/  @!PT LDS RZ, [RZ] ;  /* 0x00000000fffff984 */ /* 0x000fe20000000800 */
[----:B------:R1:W-:Y:S01]  /*90e0*/  @!P1 LDGSTS.E.BYPASS.LTC128B.128 [R240+0x4000], desc[UR4][R12.64] ;  /* 0x040000000cf09fae */ /* 0x0003e2000b981a04 */
[----:B------:R-:W-:Y:S01]  /*90f0*/  @!P1 IMAD R0, R223, 0x120, RZ ;  /* 0x00000120df009824 */ /* 0x000fe200078e02ff */
[-C--:B------:R-:W-:Y:S01]  /*9100*/  @!P1 MOV R25, R15.reuse ;  /* 0x0000000f00199202 */ /* 0x080fe20000000f00 */
[C---:B------:R-:W-:Y:S01]  /*9110*/  @!P1 IMAD.WIDE.U32 R20, R222.reuse, 0x120, R20 ;  /* 0x00000120de149825 */ /* 0x040fe200078e0014 */
[----:B------:R2:W-:Y:S03]  /*9120*/  @P1 STS.128 [R240+0x4800], RZ ;  /* 0x004800fff0001388 */ /* 0x0005e60000000c00 */
[----:B------:R-:W-:Y:S01]  /*9130*/  @!P1 IMAD.WIDE.U32 R18, R222, 0x140, R18 ;  /* 0x00000140de129825 */ /* 0x000fe200078e0012 */
[----:B------:R-:W-:Y:S01]  /*9140*/  @!PT LDS RZ, [RZ] ;  /* 0x00000000fffff984 */ /* 0x000fe20000000800 */
[----:B------:R-:W-:Y:S01]  /*9150*/  @!PT LDS RZ, [RZ] ;  /* 0x00000000fffff984 */ /* 0x000fe20000000800 */
[----:B------:R-:W-:Y:S01]  /*9160*/  @!PT LDS RZ, [RZ] ;  /* 0x00000000fffff984 */ /* 0x000fe20000000800 */
[----:B------:R2:W-:Y:S01]  /*9170*/  @!P1 LDGSTS.E.BYPASS.LTC128B.128 [R240+0x4800], desc[UR4][R30.64] ;  /* 0x048000001ef09fae */ /* 0x0005e2000b981a04 */
[----:B---3--:R-:W-:-:S02]  /*9180*/  @!P1 MOV R7, R15 ;  /* 0x0000000f00079202 */ /* 0x008fc40000000f00 */
[----:B------:R-:W-:Y:S01]  /*9190*/  @!P1 IMAD.MOV.U32 R6, RZ, RZ, R14 ;  /* 0x000000ffff069224 */ /* 0x000fe200078e000e */
[----:B------:R2:W-:Y:S01]  /*91a0*/  @P1 STS.128 [R240+0x5000], RZ ;  /* 0x005000fff0001388 */ /* 0x0005e20000000c00 */
[----:B------:R-:W-:-:S03]  /*91b0*/  @!P1 IMAD.WIDE.U32 R22, R222, 0x160, R22 ;  /* 0x00000160de169825 */ /* 0x000fc600078e0016 */
[----:B------:R-:W-:Y:S01]  /*91c0*/  @!PT LDS RZ, [RZ] ;  /* 0x00000000fffff984 */ /* 0x000fe20000000800 */
[----:B------:R-:W-:Y:S01]  /*91d0*/  @!PT LDS RZ, [RZ] ;  /* 0x00000000fffff984 */ /* 0x000fe20000000800 */
[----:B------:R-:W-:Y:S01]  /*91e0*/  @!PT LDS RZ, [RZ] ;  /* 0x00000000fffff984 */ /* 0x000fe20000000800 */
[----:B------:R2:W-:Y:S01]  /*91f0*/  @!P1 LDGSTS.E.BYPASS.LTC128B.128 [R240+0x5000], desc[UR4][R10.64] ;  /* 0x050000000af09fae */ /* 0x0005e2000b981a04 */
[----:B------:R-:W-:-:S03]  /*9200*/  @!P1 IMAD.WIDE.U32 R6, R222, 0xc0, R6 ;  /* 0x000000c0de069825 */ /* 0x000fc600078e0006 */
[----:B------:R2:W-:Y:S01]  /*9210*/  @P1 STS.128 [R240+0x5800], RZ ;  /* 0x005800fff0001388 */ /* 0x0005e20000000c00 */
[----:B------:R-:W-:Y:S01]  /*9220*/  @!P1 IMAD.MOV.U32 R24, RZ, RZ, R14 ;  /* 0x000000ffff189224 */ /* 0x000fe200078e000e */
[----:B------:R-:W-:Y:S01]  /*9230*/  @!P1 IADD3 R9, PT, PT, R8, R7, RZ ;  /* 0x0000000708099210 */ /* 0x000fe20007ffe0ff */
[----:B------:R-:W-:Y:S02]  /*9240*/  @!P1 IMAD.MOV.U32 R8, RZ, RZ, R6 ;  /* 0x000000ffff089224 */ /* 0x000fe400078e0006 */
[C---:B------:R-:W-:Y:S01]  /*9250*/  @!P1 IMAD R7, R223.reuse, 0x140, RZ ;  /* 0x00000140df079824 */ /* 0x040fe200078e02ff */
[----:B-1----:R-:W-:Y:S01]  /*9260*/  @!P1 LEA R12, P3, R222, R14, 0x8 ;  /* 0x0000000ede0c9211 */ /* 0x002fe200078640ff */
[C---:B------:R-:W-:Y:S01]  /*9270*/  @!P1 IMAD R6, R223.reuse, 0x160, RZ ;  /* 0x00000160df069824 */ /* 0x040fe200078e02ff */
[----:B------:R-:W-:Y:S01]  /*9280*/  @!PT LDS RZ, [RZ] ;  /* 0x00000000fffff984 */ /* 0x000fe20000000800 */
[----:B------:R-:W-:Y:S01]  /*9290*/  @!PT LDS RZ, [RZ] ;  /* 0x00000000fffff984 */ /* 0x000fe20000000800 */
[----:B------:R-:W-:Y:S01]  /*92a0*/  @!PT LDS RZ, [RZ] ;  /* 0x00000000fffff984 */ /* 0x000fe20000000800 */
[----:B------:R2:W-:Y:S01]  /*92b0*/  @!P1 LDGSTS.E.BYPASS.LTC128B.128 [R240+0x5800], desc[UR4][R8.64] ;  /* 0x0580000008f09fae */ /* 0x0005e2000b981a04 */
[----:B------:R-:W-:Y:S01]  /*92c0*/  @!P1 IMAD.IADD R21, R0, 0x1, R21 ;  /* 0x0000000100159824 */ /* 0x000fe200078e0215 */
[C---:B------:R-:W-:Y:S01]  /*92d0*/  @!P1 LEA.HI.X R13, R222.reuse, R15, R223, 0x8, P3 ;  /* 0x0000000fde0d9211 */ /* 0x040fe200018f44df */
[----:B------:R-:W-:Y:S01]  /*92e0*/  @!P1 IMAD R5, R223, 0x180, RZ ;  /* 0x00000180df059824 */ /* 0x000fe200078e02ff */
[----:B------:R2:W-:Y:S01]  /*92f0*/  @P1 STS.128 [R240+0x6000], RZ ;  /* 0x006000fff0001388 */ /* 0x0005e20000000c00 */
[----:B------:R-:W-:Y:S01]  /*9300*/  @!P1 IADD3 R19, PT, PT, R7, R19, RZ ;  /* 0x0000001307139210 */ /* 0x000fe20007ffe0ff */
[----:B------:R-:W-:Y:S01]  /*9310*/  @!P1 IMAD.WIDE.U32 R26, R222, 0x180, R14 ;  /* 0x00000180de1a9825 */ /* 0x000fe200078e000e */
[----:B------:R-:W-:Y:S01]  /*9320*/  @!P1 IADD3 R7, PT, PT, R6, R23, RZ ;  /* 0x0000001706079210 */ /* 0x000fe20007ffe0ff */
[----:B------:R-:W-:Y:S01]  /*9330*/  @!PT LDS RZ, [RZ] ;  /* 0x00000000fffff984 */ /* 0x000fe20000000800 */
[----:B------:R-:W-:Y:S01]  /*9340*/  @!PT LDS RZ, [RZ] ;  /* 0x00000000fffff984 */ /* 0x000fe20000000800 */
[----:B------:R-:W-:Y:S01]  /*9350*/  @!PT LDS RZ, [RZ] ;  /* 0x00000000fffff984 */ /* 0x000fe20000000800 */
[----:B------:R2:W-:Y:S01]  /*9360*/  @!P1 LDGSTS.E.BYPASS.LTC128B.128 [R240+0x6000], desc[UR4][R16.64] ;  /* 0x0600000010f09fae */ /* 0x0005e2000b981a04 */
[----:B------:R-:W-:Y:S01]  /*9370*/  @!P1 MOV R6, R22 ;  /* 0x0000001600069202 */ /* 0x000fe20000000f00 */
[----:B------:R-:W-:-:S02]  /*9380*/  @!P1 IMAD R0, R223, 0x1a0, RZ ;  /* 0x000001a0df009824 */ /* 0x000fc400078e02ff */
[----:B------:R2:W-:Y:S01]  /*9390*/  @P1 STS.128 [R240+0x6800], RZ ;  /* 0x006800fff0001388 */ /* 0x0005e20000000c00 */
[----:B------:R-:W-:-:S03]  /*93a0*/  @!P1 IMAD.WIDE.U32 R24, R222, 0x1a0, R24 ;  /* 0x000001a0de189825 */ /* 0x000fc600078e0018 */
[----:B------:R-:W-:Y:S01]  /*93b0*/  @!PT LDS RZ, [RZ] ;  /* 0x00000000fffff984 */ /* 0x000fe20000000800 */
[----:B------:R-:W-:Y:S01]  /*93c0*/  @!PT LDS RZ, [RZ] ;  /* 0x00000000fffff984 */ /* 0x000fe20000000800 */
[----:B------:R-:W-:Y:S01]  /*93d0*/  @!PT LDS RZ, [RZ] ;  /* 0x00000000fffff984 */ /* 0x000fe20000000800 */
[----:B------:R2:W-:Y:S01]  /*93e0*/  @!P1 LDGSTS.E.BYPASS.LTC128B.128 [R240+0x6800], desc[UR4][R12.64] ;  /* 0x068000000cf09fae */ /* 0x0005e2000b981a04 */
[----:B------:R-:W-:Y:S01]  /*93f0*/  @!P1 IMAD.IADD R27, R5, 0x1, R27 ;  /* 0x00000001051b9824 */ /* 0x000fe200078e021b */
[----:B------:R-:W-:Y:S02]  /*9400*/  @!P1 IADD3 R25, PT, PT, R0, R25, RZ ;  /* 0x0000001900199210 */ /* 0x000fe40007ffe0ff */
        /* <DEDUP_REMOVED lines=34> */
.L_x_2403:
[----:B------:R-:W-:Y:S05]  /*9630*/  BSYNC.RECONVERGENT B0 ;  /* 0x0000000000007941 */ /* 0x000fea0003800200 */
.L_x_2402:
[----:B------:R-:W0:Y:S02]  /*9640*/  LDGDEPBAR ;  /* 0x00000000000079af */ /* 0x000e240000000000 */
.L_x_2398:
[----:B------:R-:W-:Y:S05]  /*9650*/  BSYNC.RECONVERGENT B1 ;  /* 0x0000000000017941 */ /* 0x000fea0003800200 */
.L_x_2397:
[----:B------:R-:W3:Y:S01]  /*9660*/  LD.E R109, desc[UR4][R2.64+0xdc] ;  /* 0x0000dc04026d7980 */ /* 0x000ee2000c101900 */
[----:B------:R-:W-:Y:S01]  /*9670*/  FMNMX3.FTZ R0, R237, R125, R126, !PT ;  /* 0x0000007ded007276 */ /* 0x000fe2000781007e */
[----:B------:R-:W-:Y:S01]  /*9680*/  BSSY B2, `(.L_x_2404) ;  /* 0x0000c1f000027945 */ /* 0x000fe20003800000 */
[----:B--2---:R-:W-:Y:S02]  /*9690*/  FMNMX3.FTZ R7, R4, R220, R124, !PT ;  /* 0x000000dc04077276 */ /* 0x004fe4000781007c */
        /* <DEDUP_REMOVED lines=63> */
[----:B------:R-:W2:Y:S03]  /*9a90*/  SHFL.BFLY PT, R6, R0, 0x2, 0x1f ;  /* 0x0c401f0000067f89 */ /* 0x000ea600000e0000 */
[----:B------:R-:W-:Y:S01]  /*9aa0*/  LEA R216, R216, R218, 0x1 ;  /* 0x000000dad8d87211 */ /* 0x000fe200078e08ff */
[----:B------:R-:W4:Y:S03]  /*9ab0*/  SHFL.BFLY PT, R5, R7, 0x2, 0x1f ;  /* 0x0c401f0007057f89 */ /* 0x000f2600000e0000 */
[-C--:B------:R-:W-:Y:S01]  /*9ac0*/  IADD3 R110, PT, PT, R181, R216.reuse, RZ ;  /* 0x000000d8b56e7210 */ /* 0x080fe20007ffe0ff */
[----:B------:R-:W-:Y:S01]  /*9ad0*/  LDSM.16.MT88.4 R20, [R216+0xa000] ;  /* 0x00a00000d814783b */ /* 0x000fe20000004200 */
[----:B------:R-:W-:-:S02]  /*9ae0*/  IADD3 R60, PT, PT, R183, R216, RZ ;  /* 0x000000d8b73c7210 */ /* 0x000fc40007ffe0ff */
[----:B------:R-:W-:Y:S01]  /*9af0*/  IADD3 R68, PT, PT, R183, R110, RZ ;  /* 0x0000006eb7447210 */ /* 0x000fe20007ffe0ff */
[----:B------:R-:W-:Y:S04]  /*9b00*/  LDSM.16.MT88.4 R28, [R110+0xa800] ;  /* 0x00a800006e1c783b */ /* 0x000fe80000004200 */
[----:B-1----:R-:W-:Y:S04]  /*9b10*/  LDSM.16.MT88.4 R12, [R60+0xa000] ;  /* 0x00a000003c0c783b */ /* 0x002fe80000004200 */
[----:B------:R-:W-:Y:S01]  /*9b20*/  LDSM.16.MT88.4 R52, [R68+0xa000] ;  /* 0x00a000004434783b */ /* 0x000fe20000004200 */
[----:B--2---:R-:W-:-:S03]  /*9b30*/  FMNMX.FTZ R6, R0, R6, !PT ;  /* 0x0000000600067209 */ /* 0x004fc60007810000 */
[----:B------:R-:W-:Y:S01]  /*9b40*/  LDSM.16.MT88.4 R32, [R60+0xa800] ;  /* 0x00a800003c20783b */ /* 0x000fe20000004200 */
[----:B----4-:R-:W-:-:S03]  /*9b50*/  FMNMX.FTZ R5, R7, R5, !PT ;  /* 0x0000000507057209 */ /* 0x010fc60007810000 */
[----:B------:R-:W1:Y:S04]  /*9b60*/  SHFL.BFLY PT, R0, R6, 0x1, 0x1f ;  /* 0x0c201f0006007f89 */ /* 0x000e6800000e0000 */
[----:B------:R-:W2:Y:S04]  /*9b70*/  SHFL.BFLY PT, R36, R5, 0x1, 0x1f ;  /* 0x0c201f0005247f89 */ /* 0x000ea800000e0000 */
        /* <DEDUP_REMOVED lines=14> */
[-C--:B------:R-:W-:Y:S01]  /*9c60*/  FFMA.FTZ R114, R221, R109.reuse, -R108 ;  /* 0x0000006ddd727223 */ /* 0x080fe2000001086c */
[-CC-:B------:R-:W-:Y:S01]  /*9c70*/  FFMA.FTZ R126, R4, R109.reuse, -R128.reuse ;  /* 0x0000006d047e7223 */ /* 0x180fe20000010880 */
[-CC-:B------:R-:W-:Y:S01]  /*9c80*/  FFMA.FTZ R125, R220, R109.reuse, -R128.reuse ;  /* 0x0000006ddc7d7223 */ /* 0x180fe20000010880 */
[----:B------:R-:W1:Y:S01]  /*9c90*/  LDSM.16.MT88.4 R4, [R110+0xa000] ;  /* 0x00a000006e04783b */ /* 0x000e620000004200 */
[-CC-:B------:R-:W-:Y:S01]  /*9ca0*/  FFMA.FTZ R124, R124, R109.reuse, -R128.reuse ;  /* 0x0000006d7c7c7223 */ /* 0x180fe20000010880 */
[-C--:B------:R-:W-:Y:S01]  /*9cb0*/  FFMA.FTZ R123, R248, R109.reuse, -R128 ;  /* 0x0000006df87b7223 */ /* 0x080fe20000010880 */
[----:B------:R-:W-:Y:S01]  /*9cc0*/  MUFU.EX2 R118, R118 ;  /* 0x0000007600767308 */ /* 0x000fe20000000800 */
[-CC-:B------:R-:W-:Y:S01]  /*9cd0*/  FFMA.FTZ R113, R249, R109.reuse, -R108.reuse ;  /* 0x0000006df9717223 */ /* 0x180fe2000001086c */
[-C--:B------:R-:W-:Y:S01]  /*9ce0*/  FFMA.FTZ R112, R247, R109.reuse, -R108 ;  /* 0x0000006df7707223 */ /* 0x080fe2000001086c */
[-CC-:B------:R-:W-:Y:S01]  /*9cf0*/  FFMA.FTZ R122, R146, R109.reuse, -R128.reuse ;  /* 0x0000006d927a7223 */ /* 0x180fe20000010880 */
[----:B------:R-:W2:Y:S01]  /*9d00*/  MUFU.EX2 R117, R117 ;  /* 0x0000007500757308 */ /* 0x000ea20000000800 */
[-CC-:B------:R-:W-:Y:S01]  /*9d10*/  FFMA.FTZ R121, R213, R109.reuse, -R128.reuse ;  /* 0x0000006dd5797223 */ /* 0x180fe20000010880 */
[-C--:B------:R-:W-:Y:S01]  /*9d20*/  FFMA.FTZ R120, R214, R109.reuse, -R128 ;  /* 0x0000006dd6787223 */ /* 0x080fe20000010880 */
[-C--:B------:R-:W-:Y:S01]  /*9d30*/  FFMA.FTZ R111, R119, R109.reuse, -R108 ;  /* 0x0000006d776f7223 */ /* 0x080fe2000001086c */
[----:B------:R-:W-:Y:S01]  /*9d40*/  MUFU.EX2 R116, R116 ;  /* 0x0000007400747308 */ /* 0x000fe20000000800 */
[-C--:B------:R-:W-:Y:S01]  /*9d50*/  FFMA.FTZ R215, R215, R109.reuse, -R128 ;  /* 0x0000006dd7d77223 */ /* 0x080fe20000010880 */
[-CC-:B------:R-:W-:Y:S01]  /*9d60*/  FFMA.FTZ R131, R131, R109.reuse, -R108.reuse ;  /* 0x0000006d83837223 */ /* 0x180fe2000001086c */
[-C--:B------:R-:W-:Y:S01]  /*9d70*/  FFMA.FTZ R133, R133, R109.reuse, -R108 ;  /* 0x0000006d85857223 */ /* 0x080fe2000001086c */
[----:B------:R-:W3:Y:S01]  /*9d80*/  MUFU.EX2 R115, R115 ;  /* 0x0000007300737308 */ /* 0x000ee20000000800 */
[-CC-:B------:R-:W-:Y:S01]  /*9d90*/  FFMA.FTZ R134, R134, R109.reuse, -R128.reuse ;  /* 0x0000006d86867223 */ /* 0x180fe20000010880 */
[-C--:B------:R-:W-:Y:S01]  /*9da0*/  FFMA.FTZ R136, R136, R109.reuse, -R128 ;  /* 0x0000006d88887223 */ /* 0x080fe20000010880 */
[-C--:B------:R-:W-:Y:S01]  /*9db0*/  FFMA.FTZ R138, R138, R109.reuse, -R108 ;  /* 0x0000006d8a8a7223 */ /* 0x080fe2000001086c */
[----:B------:R-:W-:Y:S01]  /*9dc0*/  MUFU.EX2 R126, R126 ;  /* 0x0000007e007e7308 */ /* 0x000fe20000000800 */
[-C--:B------:R-:W-:Y:S01]  /*9dd0*/  FFMA.FTZ R146, R137, R109.reuse, -R128 ;  /* 0x0000006d89927223 */ /* 0x080fe20000010880 */
[----:B--2---:R-:W-:Y:S01]  /*9de0*/  F2FP.BF16.F32.PACK_AB R45, R117, R118 ;  /* 0x00000076752d723e */ /* 0x004fe200000010ff */
[-C--:B------:R-:W-:Y:S01]  /*9df0*/  FFMA.FTZ R143, R143, R109.reuse, -R108 ;  /* 0x0000006d8f8f7223 */ /* 0x080fe2000001086c */
[----:B------:R-:W2:Y:S01]  /*9e00*/  MUFU.EX2 R125, R125 ;  /* 0x0000007d007d7308 */ /* 0x000ea20000000800 */
[-CC-:B------:R-:W-:Y:S01]  /*9e10*/  FFMA.FTZ R142, R142, R109.reuse, -R128.reuse ;  /* 0x0000006d8e8e7223 */ /* 0x180fe20000010880 */
[-C--:B------:R-:W-:Y:S01]  /*9e20*/  FFMA.FTZ R156, R157, R109.reuse, -R128 ;  /* 0x0000006d9d9c7223 */ /* 0x080fe20000010880 */
[-CC-:B------:R-:W-:Y:S01]  /*9e30*/  FFMA.FTZ R149, R209, R109.reuse, -R108.reuse ;  /* 0x0000006dd1957223 */ /* 0x180fe2000001086c */
[----:B------:R-:W-:Y:S01]  /*9e40*/  MUFU.EX2 R124, R124 ;  /* 0x0000007c007c7308 */ /* 0x000fe20000000800 */
[-CC-:B------:R-:W-:Y:S01]  /*9e50*/  FFMA.FTZ R148, R210, R109.reuse, -R108.reuse ;  /* 0x0000006dd2947223 */ /* 0x180fe2000001086c */
[----:B---3--:R-:W-:Y:S01]  /*9e60*/  F2FP.BF16.F32.PACK_AB R47, R115, R116 ;  /* 0x00000074732f723e */ /* 0x008fe200000010ff */
[-CC-:B------:R-:W-:Y:S01]  /*9e70*/  FFMA.FTZ R158, R155, R109.reuse, -R108.reuse ;  /* 0x0000006d9b9e7223 */ /* 0x180fe2000001086c */
[----:B------:R-:W3:Y:S01]  /*9e80*/  MUFU.EX2 R123, R123 ;  /* 0x0000007b007b7308 */ /* 0x000ee20000000800 */
[-C--:B------:R-:W-:Y:S01]  /*9e90*/  FFMA.FTZ R211, R211, R109.reuse, -R108 ;  /* 0x0000006dd3d37223 */ /* 0x080fe2000001086c */
[-C--:B------:R-:W-:Y:S01]  /*9ea0*/  FFMA.FTZ R208, R208, R109.reuse, -R128 ;  /* 0x0000006dd0d07223 */ /* 0x080fe20000010880 */
[-C--:B------:R-:W-:Y:S01]  /*9eb0*/  FFMA.FTZ R188, R206, R109.reuse, -R108 ;  /* 0x0000006dcebc7223 */ /* 0x080fe2000001086c */
[----:B------:R-:W4:Y:S01]  /*9ec0*/  MUFU.EX2 R114, R114 ;  /* 0x0000007200727308 */ /* 0x000f220000000800 */
[-C--:B------:R-:W-:Y:S01]  /*9ed0*/  FFMA.FTZ R206, R202, R109.reuse, -R128 ;  /* 0x0000006dcace7223 */ /* 0x080fe20000010880 */
[----:B--2---:R-:W-:Y:S01]  /*9ee0*/  F2FP.BF16.F32.PACK_AB R44, R125, R126 ;  /* 0x0000007e7d2c723e */ /* 0x004fe200000010ff */
[-CC-:B------:R-:W-:Y:S01]  /*9ef0*/  FFMA.FTZ R205, R205, R109.reuse, -R108.reuse ;  /* 0x0000006dcdcd7223 */ /* 0x180fe2000001086c */
[----:B------:R-:W-:Y:S01]  /*9f00*/  MUFU.EX2 R113, R113 ;  /* 0x0000007100717308 */ /* 0x000fe20000000800 */
[-CC-:B------:R-:W-:Y:S01]  /*9f10*/  FFMA.FTZ R187, R207, R109.reuse, -R108.reuse ;  /* 0x0000006dcfbb7223 */ /* 0x180fe2000001086c */
[-CC-:B------:R-:W-:Y:S01]  /*9f20*/  FFMA.FTZ R199, R199, R109.reuse, -R108.reuse ;  /* 0x0000006dc7c77223 */ /* 0x180fe2000001086c */
[-CC-:B------:R-:W-:Y:S01]  /*9f30*/  FFMA.FTZ R198, R198, R109.reuse, -R108.reuse ;  /* 0x0000006dc6c67223 */ /* 0x180fe2000001086c */
[----:B------:R-:W-:Y:S01]  /*9f40*/  MUFU.EX2 R112, R112 ;  /* 0x0000007000707308 */ /* 0x000fe20000000800 */
[-CC-:B------:R-:W-:Y:S01]  /*9f50*/  FFMA.FTZ R193, R193, R109.reuse, -R108.reuse ;  /* 0x0000006dc1c17223 */ /* 0x180fe2000001086c */
[----:B---3--:R-:W-:Y:S01]  /*9f60*/  F2FP.BF16.F32.PACK_AB R46, R123, R124 ;  /* 0x0000007c7b2e723e */ /* 0x008fe200000010ff */
[-CC-:B------:R-:W-:Y:S01]  /*9f70*/  FFMA.FTZ R191, R191, R109.reuse, -R108.reuse ;  /* 0x0000006dbfbf7223 */ /* 0x180fe2000001086c */
[----:B------:R-:W2:Y:S01]  /*9f80*/  MUFU.EX2 R122, R122 ;  /* 0x0000007a007a7308 */ /* 0x000ea20000000800 */
[-CC-:B------:R-:W-:Y:S01]  /*9f90*/  FFMA.FTZ R174, R174, R109.reuse, -R108.reuse ;  /* 0x0000006daeae7223 */ /* 0x180fe2000001086c */
[-CC-:B------:R-:W-:Y:S01]  /*9fa0*/  FFMA.FTZ R162, R162, R109.reuse, -R108.reuse ;  /* 0x0000006da2a27223 */ /* 0x180fe2000001086c */
[-CC-:B------:R-:W-:Y:S01]  /*9fb0*/  FFMA.FTZ R161, R161, R109.reuse, -R108.reuse ;  /* 0x0000006da1a17223 */ /* 0x180fe2000001086c */
[----:B------:R-:W3:Y:S01]  /*9fc0*/  MUFU.EX2 R121, R121 ;  /* 0x0000007900797308 */ /* 0x000ee20000000800 */
[C---:B-1----:R-:W-:Y:S01]  /*9fd0*/  HMMA.16816.F32.BF16 R8, R44.reuse, R4, RZ ;  /* 0x000000042c08723c */ /* 0x042fe200000418ff */
[-CC-:B------:R-:W-:Y:S01]  /*9fe0*/  FFMA.FTZ R147, R147, R109.reuse, -R108.reuse ;  /* 0x0000006d93937223 */ /* 0x180fe2000001086c */
[-C--:B------:R-:W-:Y:S01]  /*9ff0*/  FFMA.FTZ R130, R130, R109.reuse, -R108 ;  /* 0x0000006d82827223 */ /* 0x080fe2000001086c */
[----:B------:R-:W-:Y:S01]  /*a000*/  MUFU.EX2 R120, R120 ;  /* 0x0000007800787308 */ /* 0x000fe20000000800 */
[-C--:B------:R-:W-:Y:S01]  /*a010*/  FFMA.FTZ R39, R39, R109.reuse, -R128 ;  /* 0x0000006d27277223 */ /* 0x080fe20000010880 */
[-CC-:B------:R-:W-:Y:S01]  /*a020*/  FFMA.FTZ R66, R66, R109.reuse, -R108.reuse ;  /* 0x0000006d42427223 */ /* 0x180fe2000001086c */
[-C--:B------:R-:W-:Y:S01]  /*a030*/  FFMA.FTZ R65, R65, R109.reuse, -R108 ;  /* 0x0000006d41417223 */ /* 0x080fe2000001086c */
[----:B------:R-:W1:Y:S01]  /*a040*/  MUFU.EX2 R119, R215 ;  /* 0x000000d700777308 */ /* 0x000e620000000800 */
        /* <DEDUP_REMOVED lines=11> */
[----:B------:R-:W5:Y:S01]  /*a100*/  MUFU.EX2 R131, R131 ;  /* 0x0000008300837308 */ /* 0x000f620000000800 */
[-CC-:B------:R-:W-:Y:S01]  /*a110*/  FFMA.FTZ R81, R81, R109.reuse, -R128.reuse ;  /* 0x0000006d51517223 */ /* 0x180fe20000010880 */
[----:B------:R-:W-:Y:S01]  /*a120*/  FADD.FTZ R123, R123, R125 ;  /* 0x0000007d7b7b7221 */ /* 0x000fe20000010000 */
[----:B----4-:R-:W-:Y:S01]  /*a130*/  FADD.FTZ R115, R114, R115 ;  /* 0x0000007372737221 */ /* 0x010fe20000010000 */
[----:B------:R-:W4:Y:S01]  /*a140*/  MUFU.EX2 R133, R133 ;  /* 0x0000008500857308 */ /* 0x000f220000000800 */
[C---:B------:R-:W-:Y:S01]  /*a150*/  HMMA.16816.F32.BF16 R16, R44.reuse, R12, RZ ;  /* 0x0000000c2c10723c */ /* 0x040fe200000418ff */
[----:B--2---:R-:W-:Y:S01]  /*a160*/  FADD.FTZ R123, R122, R123 ;  /* 0x0000007b7a7b7221 */ /* 0x004fe20000010000 */
[----:B------:R-:W-:Y:S01]  /*a170*/  FADD.FTZ R115, R113, R115 ;  /* 0x0000007371737221 */ /* 0x000fe20000010000 */
[----:B------:R-:W-:Y:S01]  /*a180*/  MUFU.EX2 R134, R134 ;  /* 0x0000008600867308 */ /* 0x000fe20000000800 */
[-C--:B------:R-:W-:Y:S01]  /*a190*/  FFMA.FTZ R89, R89, R109.reuse, -R128 ;  /* 0x0000006d59597223 */ /* 0x080fe20000010880 */
[-CC-:B------:R-:W-:Y:S01]  /*a1a0*/  FFMA.FTZ R118, R86, R109.reuse, -R108.reuse ;  /* 0x0000006d56767223 */ /* 0x180fe2000001086c */
[----:B------:R-:W-:Y:S01]  /*a1b0*/  FADD.FTZ R115, R112, R115 ;  /* 0x0000007370737221 */ /* 0x000fe20000010000 */
[----:B------:R2:W-:Y:S01]  /*a1c0*/  MUFU.EX2 R136, R146 ;  /* 0x0000009200887308 */ /* 0x0005e20000000800 */
[C---:B------:R-:W-:Y:S01]  /*a1d0*/  HMMA.16816.F32.BF16 R20, R44.reuse, R22, RZ ;  /* 0x000000162c14723c */ /* 0x040fe200000418ff */
[-C--:B------:R-:W-:Y:S01]  /*a1e0*/  FFMA.FTZ R95, R95, R109.reuse, -R108 ;  /* 0x0000006d5f5f7223 */ /* 0x080fe2000001086c */
[-CC-:B------:R-:W-:Y:S01]  /*a1f0*/  FFMA.FTZ R91, R91, R109.reuse, -R128.reuse ;  /* 0x0000006d5b5b7223 */ /* 0x180fe20000010880 */
[----:B------:R-:W-:Y:S01]  /*a200*/  MUFU.EX2 R138, R138 ;  /* 0x0000008a008a7308 */ /* 0x000fe20000000800 */
[-CC-:B------:R-:W-:Y:S01]  /*a210*/  FFMA.FTZ R100, R100, R109.reuse, -R128.reuse ;  /* 0x0000006d64647223 */ /* 0x180fe20000010880 */
[-C--:B------:R-:W-:Y:S01]  /*a220*/  FFMA.FTZ R252, R63, R109.reuse, -R128 ;  /* 0x0000006d3ffc7223 */ /* 0x080fe20000010880 */
[-C--:B------:R-:W-:Y:S01]  /*a230*/  FFMA.FTZ R249, R71, R109.reuse, -R108 ;  /* 0x0000006d47f97223 */ /* 0x080fe2000001086c */
[----:B------:R-:W-:Y:S01]  /*a240*/  MUFU.EX2 R142, R142 ;  /* 0x0000008e008e7308 */ /* 0x000fe20000000800 */
[----:B------:R-:W-:Y:S01]  /*a250*/  HMMA.16816.F32.BF16 R12, R44, R14, RZ ;  /* 0x0000000e2c0c723c */ /* 0x000fe200000418ff */
[--C-:B------:R-:W-:Y:S01]  /*a260*/  FFMA.FTZ R106, R106, R109, -R128.reuse ;  /* 0x0000006d6a6a7223 */ /* 0x100fe20000010880 */
[----:B------:R-:W-:Y:S01]  /*a270*/  ISETP.GT.AND P1, PT, R37, R227, PT ;  /* 0x000000e32500720c */ /* 0x000fe20003f24270 */
[----:B------:R-:W-:Y:S01]  /*a280*/  MUFU.EX2 R149, R149 ;  /* 0x0000009500957308 */ /* 0x000fe20000000800 */
[-CC-:B--2---:R-:W-:Y:S01]  /*a290*/  FFMA.FTZ R146, R145, R109.reuse, -R128.reuse ;  /* 0x0000006d91927223 */ /* 0x184fe20000010880 */
[-C--:B------:R-:W-:Y:S01]  /*a2a0*/  FFMA.FTZ R145, R144, R109.reuse, -R128 ;  /* 0x0000006d90917223 */ /* 0x080fe20000010880 */
[----:B------:R-:W-:-:S02]  /*a2b0*/  FFMA.FTZ R144, R212, R109, -R108 ;  /* 0x0000006dd4907223 */ /* 0x000fc4000001086c */
[C---:B------:R-:W-:Y:S01]  /*a2c0*/  HMMA.16816.F32.BF16 R48, R44.reuse, R52, RZ ;  /* 0x000000342c30723c */ /* 0x040fe200000418ff */
[----:B---3--:R-:W-:Y:S01]  /*a2d0*/  F2FP.BF16.F32.PACK_AB R52, R121, R122 ;  /* 0x0000007a7934723e */ /* 0x008fe200000010ff */
[----:B------:R-:W-:Y:S01]  /*a2e0*/  MUFU.EX2 R148, R148 ;  /* 0x0000009400947308 */ /* 0x000fe20000000800 */
[----:B------:R-:W-:Y:S01]  /*a2f0*/  F2FP.BF16.F32.PACK_AB R53, R113, R114 ;  /* 0x000000727135723e */ /* 0x000fe200000010ff */
[----:B------:R-:W-:Y:S02]  /*a300*/  FADD.FTZ R121, R121, R123 ;  /* 0x0000007b79797221 */ /* 0x000fe40000010000 */
[----:B------:R-:W-:Y:S02]  /*a310*/  MUFU.EX2 R146, R146 ;  /* 0x0000009200927308 */ /* 0x000fe40000000800 */
[----:B------:R-:W-:Y:S01]  /*a320*/  HMMA.16816.F32.BF16 R44, R44, R54, RZ ;  /* 0x000000362c2c723c */ /* 0x000fe200000418ff */
[----:B-1----:R-:W-:Y:S01]  /*a330*/  F2FP.BF16.F32.PACK_AB R54, R119, R120 ;  /* 0x000000787736723e */ /* 0x002fe200000010ff */
[----:B------:R-:W-:Y:S01]  /*a340*/  MUFU.EX2 R145, R145 ;  /* 0x0000009100917308 */ /* 0x000fe20000000800 */
[C---:B-----5:R-:W-:Y:S01]  /*a350*/  F2FP.BF16.F32.PACK_AB R55, R111.reuse, R112 ;  /* 0x000000706f37723e */ /* 0x060fe200000010ff */
[----:B------:R-:W-:Y:S01]  /*a360*/  FADD.FTZ R121, R120, R121 ;  /* 0x0000007978797221 */ /* 0x000fe20000010000 */
[----:B------:R-:W-:Y:S01]  /*a370*/  FADD.FTZ R111, R111, R115 ;  /* 0x000000736f6f7221 */ /* 0x000fe20000010000 */
[----:B------:R-:W-:Y:S02]  /*a380*/  MUFU.EX2 R144, R144 ;  /* 0x0000009000907308 */ /* 0x000fe40000000800 */
[----:B------:R-:W-:Y:S01]  /*a390*/  FADD.FTZ R119, R119, R121 ;  /* 0x0000007977777221 */ /* 0x000fe20000010000 */
[----:B------:R-:W-:Y:S01]  /*a3a0*/  FADD.FTZ R111, R131, R111 ;  /* 0x0000006f836f7221 */ /* 0x000fe20000010000 */
[----:B------:R-:W-:Y:S01]  /*a3b0*/  HMMA.16816.F32.BF16 R8, R52, R28, R8 ;  /* 0x0000001c3408723c */ /* 0x000fe20000041808 */
[-C--:B------:R-:W-:Y:S01]  /*a3c0*/  FFMA.FTZ R28, R135, R109.reuse, -R108 ;  /* 0x0000006d871c7223 */ /* 0x080fe2000001086c */
[----:B------:R-:W-:Y:S01]  /*a3d0*/  FFMA.FTZ R135, R132, R109, -R128 ;  /* 0x0000006d84877223 */ /* 0x000fe20000010880 */
[----:B------:R-:W-:Y:S01]  /*a3e0*/  MUFU.EX2 R156, R156 ;  /* 0x0000009c009c7308 */ /* 0x000fe20000000800 */
[----:B----4-:R-:W-:-:S03]  /*a3f0*/  FADD.FTZ R111, R133, R111 ;  /* 0x0000006f856f7221 */ /* 0x010fc60000010000 */
[----:B------:R1:W-:Y:S01]  /*a400*/  MUFU.EX2 R132, R28 ;  /* 0x0000001c00847308 */ /* 0x0003e20000000800 */
[C---:B------:R-:W-:Y:S03]  /*a410*/  HMMA.16816.F32.BF16 R4, R52.reuse, R30, R4 ;  /* 0x0000001e3404723c */ /* 0x040fe60000041804 */
[----:B------:R-:W2:Y:S04]  /*a420*/  MUFU.EX2 R135, R135 ;  /* 0x0000008700877308 */ /* 0x000ea80000000800 */
[----:B------:R-:W-:Y:S01]  /*a430*/  MUFU.EX2 R155, R208 ;  /* 0x000000d0009b7308 */ /* 0x000fe20000000800 */
[C---:B------:R-:W-:Y:S03]  /*a440*/  HMMA.16816.F32.BF16 R16, R52.reuse, R32, R16 ;  /* 0x000000203410723c */ /* 0x040fe60000041810 */
[----:B------:R-:W-:Y:S01]  /*a450*/  MUFU.EX2 R158, R158 ;  /* 0x0000009e009e7308 */ /* 0x000fe20000000800 */
[----:B-1----:R-:W1:Y:S03]  /*a460*/  LDSM.16.MT88.4 R28, [R110+0xb000] ;  /* 0x00b000006e1c783b */ /* 0x002e660000004200 */
[----:B------:R-:W-:Y:S01]  /*a470*/  MUFU.EX2 R187, R187 ;  /* 0x000000bb00bb7308 */ /* 0x000fe20000000800 */
[C---:B------:R-:W-:Y:S01]  /*a480*/  HMMA.16816.F32.BF16 R12, R52.reuse, R34, R12 ;  /* 0x00000022340c723c */ /* 0x040fe2000004180c */
[----:B------:R-:W3:Y:S01]  /*a490*/  LDSM.16.MT88.4 R32, [R60+0xb000] ;  /* 0x00b000003c20783b */ /* 0x000ee20000004200 */
[----:B--2---:R-:W-:Y:S01]  /*a4a0*/  FADD.FTZ R119, R135, R119 ;  /* 0x0000007787777221 */ /* 0x004fe20000010000 */
[----:B------:R-:W-:Y:S03]  /*a4b0*/  MUFU.EX2 R188, R188 ;  /* 0x000000bc00bc7308 */ /* 0x000fe60000000800 */
[C---:B------:R-:W-:Y:S01]  /*a4c0*/  FADD.FTZ R119, R134.reuse, R119 ;  /* 0x0000007786777221 */ /* 0x040fe20000010000 */
[----:B------:R-:W-:Y:S01]  /*a4d0*/  MUFU.EX2 R198, R198 ;  /* 0x000000c600c67308 */ /* 0x000fe20000000800 */
[C---:B------:R-:W-:Y:S03]  /*a4e0*/  HMMA.16816.F32.BF16 R24, R52.reuse, R40, R24 ;  /* 0x000000283418723c */ /* 0x040fe60000041818 */
        /* <DEDUP_REMOVED lines=10> */
[----:B------:R-:W-:Y:S01]  /*a590*/  F2FP.BF16.F32.PACK_AB R52, R134, R135 ;  /* 0x000000878634723e */ /* 0x000fe200000010ff */
[----:B------:R-:W4:Y:S01]  /*a5a0*/  LDSM.16.MT88.4 R56, [R68+0xb000] ;  /* 0x00b000004438783b */ /* 0x000f220000004200 */
[----:B------:R-:W-:Y:S01]  /*a5b0*/  F2FP.BF16.F32.PACK_AB R53, R133, R131 ;  /* 0x000000838535723e */ /* 0x000fe200000010ff */
[----:B------:R-:W-:Y:S01]  /*a5c0*/  MUFU.EX2 R81, R81 ;  /* 0x0000005100517308 */ /* 0x000fe20000000800 */
[----:B------:R-:W-:Y:S01]  /*a5d0*/  F2FP.BF16.F32.PACK_AB R54, R136, R137 ;  /* 0x000000898836723e */ /* 0x000fe200000010ff */
[----:B------:R-:W-:Y:S01]  /*a5e0*/  FADD.FTZ R137, R137, R119 ;  /* 0x0000007789897221 */ /* 0x000fe20000010000 */
[----:B------:R-:W-:Y:S01]  /*a5f0*/  F2FP.BF16.F32.PACK_AB R55, R138, R132 ;  /* 0x000000848a37723e */ /* 0x000fe200000010ff */
[----:B------:R-:W-:Y:S01]  /*a600*/  MUFU.EX2 R89, R118 ;  /* 0x0000007600597308 */ /* 0x000fe20000000800 */
[----:B------:R-:W-:Y:S01]  /*a610*/  FADD.FTZ R132, R132, R111 ;  /* 0x0000006f84847221 */ /* 0x000fe20000010000 */
[----:B------:R-:W-:-:S02]  /*a620*/  FADD.FTZ R137, R136, R137 ;  /* 0x0000008988897221 */ /* 0x000fc40000010000 */
[----:B------:R-:W-:Y:S01]  /*a630*/  MUFU.EX2 R91, R91 ;  /* 0x0000005b005b7308 */ /* 0x000fe20000000800 */
[----:B------:R-:W-:Y:S01]  /*a640*/  FADD.FTZ R132, R138, R132 ;  /* 0x000000848a847221 */ /* 0x000fe20000010000 */
[C---:B-1----:R-:W-:Y:S01]  /*a650*/  HMMA.16816.F32.BF16 R8, R52.reuse, R28, R8 ;  /* 0x0000001c3408723c */ /* 0x042fe20000041808 */
[-C--:B------:R-:W-:Y:S01]  /*a660*/  FFMA.FTZ R28, R141, R109.reuse, -R128 ;  /* 0x0000006d8d1c7223 */ /* 0x080fe20000010880 */
[----:B------:R-:W-:Y:S04]  /*a670*/  MUFU.EX2 R252, R252 ;  /* 0x000000fc00fc7308 */ /* 0x000fe80000000800 */
[----:B------:R-:W-:Y:S02]  /*a680*/  MUFU.EX2 R141, R143 ;  /* 0x0000008f008d7308 */ /* 0x000fe40000000800 */
[C---:B------:R-:W-:Y:S02]  /*a690*/  HMMA.16816.F32.BF16 R4, R52.reuse, R30, R4 ;  /* 0x0000001e3404723c */ /* 0x040fe40000041804 */
[----:B------:R1:W5:Y:S04]  /*a6a0*/  MUFU.EX2 R143, R28 ;  /* 0x0000001c008f7308 */ /* 0x0003680000000800 */
[----:B------:R-:W-:Y:S02]  /*a6b0*/  MUFU.EX2 R249, R249 ;  /* 0x000000f900f97308 */ /* 0x000fe40000000800 */
[----:B---3--:R-:W-:Y:S01]  /*a6c0*/  HMMA.16816.F32.BF16 R16, R52, R32, R16 ;  /* 0x000000203410723c */ /* 0x008fe20000041810 */
[-CC-:B------:R-:W-:Y:S01]  /*a6d0*/  FFMA.FTZ R32, R139, R109.reuse, -R108.reuse ;  /* 0x0000006d8b207223 */ /* 0x180fe2000001086c */
[----:B------:R-:W-:-:S03]  /*a6e0*/  FFMA.FTZ R139, R140, R109, -R108 ;  /* 0x0000006d8c8b7223 */ /* 0x000fc6000001086c */
[----:B------:R3:W-:Y:S01]  /*a6f0*/  MUFU.EX2 R140, R32 ;  /* 0x00000020008c7308 */ /* 0x0007e20000000800 */
[----:B-1----:R-:W1:Y:S03]  /*a700*/  LDSM.16.MT88.4 R28, [R110+0xb800] ;  /* 0x00b800006e1c783b */ /* 0x002e660000004200 */
[----:B------:R-:W5:Y:S01]  /*a710*/  MUFU.EX2 R139, R139 ;  /* 0x0000008b008b7308 */ /* 0x000f620000000800 */
[C---:B------:R-:W-:Y:S08]  /*a720*/  HMMA.16816.F32.BF16 R12, R52.reuse, R34, R12 ;  /* 0x00000022340c723c */ /* 0x040ff0000004180c */
[C---:B--2---:R-:W-:Y:S01]  /*a730*/  HMMA.16816.F32.BF16 R24, R52.reuse, R40, R24 ;  /* 0x000000283418723c */ /* 0x044fe20000041818 */
[----:B---3--:R-:W2:Y:S07]  /*a740*/  LDSM.16.MT88.4 R32, [R60+0xb800] ;  /* 0x00b800003c20783b */ /* 0x008eae0000004200 */
[C---:B------:R-:W-:Y:S01]  /*a750*/  HMMA.16816.F32.BF16 R20, R52.reuse, R42, R20 ;  /* 0x0000002a3414723c */ /* 0x040fe20000041814 */
[----:B------:R-:W3:Y:S07]  /*a760*/  LDSM.16.MT88.4 R40, [R216+0xb800] ;  /* 0x00b80000d828783b */ /* 0x000eee0000004200 */
[C---:B----4-:R-:W-:Y:S08]  /*a770*/  HMMA.16816.F32.BF16 R48, R52.reuse, R56, R48 ;  /* 0x000000383430723c */ /* 0x050ff00000041830 */
[----:B------:R-:W-:Y:S01]  /*a780*/  HMMA.16816.F32.BF16 R44, R52, R58, R44 ;  /* 0x0000003a342c723c */ /* 0x000fe2000004182c */
[----:B-----5:R-:W-:Y:S01]  /*a790*/  F2FP.BF16.F32.PACK_AB R52, R142, R143 ;  /* 0x0000008f8e34723e */ /* 0x020fe200000010ff */
[----:B------:R-:W4:Y:S01]  /*a7a0*/  LDSM.16.MT88.4 R56, [R68+0xb800] ;  /* 0x00b800004438783b */ /* 0x000f220000004200 */
        /* <DEDUP_REMOVED lines=10> */
[----:B------:R-:W-:Y:S01]  /*a850*/  FFMA.FTZ R28, R154, R109, -R128 ;  /* 0x0000006d9a1c7223 */ /* 0x000fe20000010880 */
[----:B------:R-:W-:Y:S01]  /*a860*/  MUFU.EX2 R153, R211 ;  /* 0x000000d300997308 */ /* 0x000fe20000000800 */
[----:B------:R-:W-:Y:S01]  /*a870*/  FADD.FTZ R143, R146, R143 ;  /* 0x0000008f928f7221 */ /* 0x000fe20000010000 */
[----:B------:R-:W-:Y:S02]  /*a880*/  FADD.FTZ R141, R144, R141 ;  /* 0x0000008d908d7221 */ /* 0x000fe40000010000 */
[----:B------:R-:W1:Y:S01]  /*a890*/  MUFU.EX2 R154, R29 ;  /* 0x0000001d009a7308 */ /* 0x000e620000000800 */
[----:B------:R-:W-:Y:S01]  /*a8a0*/  HMMA.16816.F32.BF16 R4, R52, R30, R4 ;  /* 0x0000001e3404723c */ /* 0x000fe20000041804 */
[----:B------:R-:W-:-:S02]  /*a8b0*/  FADD.FTZ R145, R145, R143 ;  /* 0x0000008f91917221 */ /* 0x000fc40000010000 */
[----:B------:R5:W3:Y:S05]  /*a8c0*/  MUFU.EX2 R157, R28 ;  /* 0x0000001c009d7308 */ /* 0x000aea0000000800 */
[----:B--2---:R-:W-:Y:S01]  /*a8d0*/  HMMA.16816.F32.BF16 R16, R52, R32, R16 ;  /* 0x000000203410723c */ /* 0x004fe20000041810 */
[----:B-1----:R-:W-:-:S07]  /*a8e0*/  FADD.FTZ R145, R154, R145 ;  /* 0x000000919a917221 */ /* 0x002fce0000010000 */
[----:B------:R-:W-:Y:S01]  /*a8f0*/  HMMA.16816.F32.BF16 R12, R52, R34, R12 ;  /* 0x00000022340c723c */ /* 0x000fe2000004180c */
[----:B-----5:R-:W1:Y:S01]  /*a900*/  LDSM.16.MT88.4 R28, [R110+0xc000] ;  /* 0x00c000006e1c783b */ /* 0x020e620000004200 */
[----:B---3--:R-:W-:-:S03]  /*a910*/  FADD.FTZ R145, R157, R145 ;  /* 0x000000919d917221 */ /* 0x008fc60000010000 */
[----:B------:R-:W2:Y:S03]  /*a920*/  LDSM.16.MT88.4 R32, [R60+0xc000] ;  /* 0x00c000003c20783b */ /* 0x000ea60000004200 */
[C---:B------:R-:W-:Y:S08]  /*a930*/  HMMA.16816.F32.BF16 R24, R52.reuse, R40, R24 ;  /* 0x000000283418723c */ /* 0x040ff00000041818 */
[C---:B------:R-:W-:Y:S01]  /*a940*/  HMMA.16816.F32.BF16 R20, R52.reuse, R42, R20 ;  /* 0x0000002a3414723c */ /* 0x040fe20000041814 */
[----:B------:R-:W3:Y:S07]  /*a950*/  LDSM.16.MT88.4 R40, [R216+0xc000] ;  /* 0x00c00000d828783b */ /* 0x000eee0000004200 */
[C---:B----4-:R-:W-:Y:S08]  /*a960*/  HMMA.16816.F32.BF16 R48, R52.reuse, R56, R48 ;  /* 0x000000383430723c */ /* 0x050ff00000041830 */
[----:B------:R-:W-:Y:S01]  /*a970*/  HMMA.16816.F32.BF16 R44, R52, R58, R44 ;  /* 0x0000003a342c723c */ /* 0x000fe2000004182c */
[----:B------:R-:W-:Y:S01]  /*a980*/  F2FP.BF16.F32.PACK_AB R52, R157, R154 ;  /* 0x0000009a9d34723e */ /* 0x000fe200000010ff */
[----:B------:R-:W4:Y:S01]  /*a990*/  LDSM.16.MT88.4 R56, [R68+0xc000] ;  /* 0x00c000004438783b */ /* 0x000f220000004200 */
[----:B------:R-:W-:Y:S01]  /*a9a0*/  F2FP.BF16.F32.PACK_AB R53, R148, R149 ;  /* 0x000000959435723e */ /* 0x000fe200000010ff */
[----:B------:R-:W-:Y:S01]  /*a9b0*/  FADD.FTZ R149, R149, R141 ;  /* 0x0000008d95957221 */ /* 0x000fe20000010000 */
[C---:B------:R-:W-:Y:S01]  /*a9c0*/  F2FP.BF16.F32.PACK_AB R54, R155.reuse, R156 ;  /* 0x0000009c9b36723e */ /* 0x040fe200000010ff */
[----:B------:R-:W-:Y:S01]  /*a9d0*/  FADD.FTZ R156, R156, R145 ;  /* 0x000000919c9c7221 */ /* 0x000fe20000010000 */
[----:B------:R-:W-:Y:S01]  /*a9e0*/  F2FP.BF16.F32.PACK_AB R55, R158, R153 ;  /* 0x000000999e37723e */ /* 0x000fe200000010ff */
[----:B------:R-:W-:Y:S01]  /*a9f0*/  FADD.FTZ R149, R148, R149 ;  /* 0x0000009594957221 */ /* 0x000fe20000010000 */
[----:B------:R-:W-:Y:S01]  /*aa00*/  LDSM.16.MT88.4 R140, [R110+0x11800] ;  /* 0x011800006e8c783b */ /* 0x000fe20000004200 */
[----:B------:R-:W-:-:S02]  /*aa10*/  FADD.FTZ R156, R155, R156 ;  /* 0x0000009c9b9c7221 */ /* 0x000fc40000010000 */
[----:B------:R-:W-:Y:S02]  /*aa20*/  FADD.FTZ R149, R153, R149 ;  /* 0x0000009599957221 */ /* 0x000fe40000010000 */
[----:B-1----:R-:W-:Y:S01]  /*aa30*/  HMMA.16816.F32.BF16 R8, R52, R28, R8 ;  /* 0x0000001c3408723c */ /* 0x002fe20000041808 */
[-CC-:B------:R-:W-:Y:S01]  /*aa40*/  FFMA.FTZ R28, R200, R109.reuse, -R128.reuse ;  /* 0x0000006dc81c7223 */ /* 0x180fe20000010880 */
[----:B------:R-:W-:Y:S01]  /*aa50*/  FFMA.FTZ R29, R204, R109, -R128 ;  /* 0x0000006dcc1d7223 */ /* 0x000fe20000010880 */
[----:B------:R1:W-:Y:S01]  /*aa60*/  MUFU.EX2 R200, R205 ;  /* 0x000000cd00c87308 */ /* 0x0003e20000000800 */
[----:B------:R-:W-:-:S03]  /*aa70*/  FADD.FTZ R158, R158, R149 ;  /* 0x000000959e9e7221 */ /* 0x000fc60000010000 */
[----:B------:R5:W3:Y:S01]  /*aa80*/  MUFU.EX2 R204, R28 ;  /* 0x0000001c00cc7308 */ /* 0x000ae20000000800 */
[----:B------:R-:W-:Y:S01]  /*aa90*/  HMMA.16816.F32.BF16 R4, R52, R30, R4 ;  /* 0x0000001e3404723c */ /* 0x000fe20000041804 */
[----:B------:R-:W-:-:S04]  /*aaa0*/  FADD.FTZ R158, R187, R158 ;  /* 0x0000009ebb9e7221 */ /* 0x000fc80000010000 */
[----:B------:R-:W-:-:S03]  /*aab0*/  FADD.FTZ R158, R188, R158 ;  /* 0x0000009ebc9e7221 */ /* 0x000fc60000010000 */
[C---:B--2---:R-:W-:Y:S01]  /*aac0*/  HMMA.16816.F32.BF16 R16, R52.reuse, R32, R16 ;  /* 0x000000203410723c */ /* 0x044fe20000041810 */
[-C--:B-1----:R-:W-:Y:S02]  /*aad0*/  FFMA.FTZ R205, R201, R109.reuse, -R108 ;  /* 0x0000006dc9cd7223 */ /* 0x082fe4000001086c */
[----:B------:R1:W-:Y:S01]  /*aae0*/  MUFU.EX2 R201, R206 ;  /* 0x000000ce00c97308 */ /* 0x0003e20000000800 */
[-C--:B-----5:R-:W-:Y:S01]  /*aaf0*/  FFMA.FTZ R28, R203, R109.reuse, -R128 ;  /* 0x0000006dcb1c7223 */ /* 0x0a0fe20000010880 */
[----:B---3--:R-:W-:Y:S02]  /*ab00*/  FADD.FTZ R156, R204, R156 ;  /* 0x0000009ccc9c7221 */ /* 0x008fe40000010000 */
[----:B------:R-:W2:Y:S01]  /*ab10*/  MUFU.EX2 R203, R29 ;  /* 0x0000001d00cb7308 */ /* 0x000ea20000000800 */
[C---:B------:R-:W-:Y:S01]  /*ab20*/  HMMA.16816.F32.BF16 R12, R52.reuse, R34, R12 ;  /* 0x00000022340c723c */ /* 0x040fe2000004180c */
[----:B------:R-:W3:Y:S02]  /*ab30*/  LDSM.16.MT88.4 R32, [R60+0xc800] ;  /* 0x00c800003c20783b */ /* 0x000ee40000004200 */
[----:B------:R5:W4:Y:S04]  /*ab40*/  MUFU.EX2 R202, R28 ;  /* 0x0000001c00ca7308 */ /* 0x000b280000000800 */
[----:B------:R-:W4:Y:S01]  /*ab50*/  MUFU.EX2 R205, R205 ;  /* 0x000000cd00cd7308 */ /* 0x000f220000000800 */
[----:B------:R-:W-:Y:S01]  /*ab60*/  HMMA.16816.F32.BF16 R24, R52, R40, R24 ;  /* 0x000000283418723c */ /* 0x000fe20000041818 */
[----:B-1----:R-:W-:Y:S01]  /*ab70*/  FFMA.FTZ R206, R176, R109, -R128 ;  /* 0x0000006db0ce7223 */ /* 0x002fe20000010880 */
[----:B--2---:R-:W-:-:S06]  /*ab80*/  FADD.FTZ R156, R203, R156 ;  /* 0x0000009ccb9c7221 */ /* 0x004fcc0000010000 */
[C---:B------:R-:W-:Y:S01]  /*ab90*/  HMMA.16816.F32.BF16 R20, R52.reuse, R42, R20 ;  /* 0x0000002a3414723c */ /* 0x040fe20000041814 */
[----:B-----5:R-:W1:Y:S04]  /*aba0*/  LDSM.16.MT88.4 R28, [R110+0xc800] ;  /* 0x00c800006e1c783b */ /* 0x020e680000004200 */
[----:B------:R-:W2:Y:S03]  /*abb0*/  LDSM.16.MT88.4 R40, [R216+0xc800] ;  /* 0x00c80000d828783b */ /* 0x000ea60000004200 */
[C---:B----4-:R-:W-:Y:S08]  /*abc0*/  HMMA.16816.F32.BF16 R48, R52.reuse, R56, R48 ;  /* 0x000000383430723c */ /* 0x050ff00000041830 */
[----:B------:R-:W-:Y:S01]  /*abd0*/  HMMA.16816.F32.BF16 R44, R52, R58, R44 ;  /* 0x0000003a342c723c */ /* 0x000fe2000004182c */
[----:B------:R-:W-:Y:S01]  /*abe0*/  F2FP.BF16.F32.PACK_AB R52, R203, R204 ;  /* 0x000000cccb34723e */ /* 0x000fe200000010ff */
[----:B------:R-:W4:Y:S01]  /*abf0*/  LDSM.16.MT88.4 R56, [R68+0xc800] ;  /* 0x00c800004438783b */ /* 0x000f220000004200 */
[----:B------:R-:W-:-:S02]  /*ac00*/  F2FP.BF16.F32.PACK_AB R53, R188, R187 ;  /* 0x000000bbbc35723e */ /* 0x000fc400000010ff */
[----:B------:R-:W-:Y:S01]  /*ac10*/  F2FP.BF16.F32.PACK_AB R54, R201, R202 ;  /* 0x000000cac936723e */ /* 0x000fe200000010ff */
[----:B------:R-:W-:Y:S01]  /*ac20*/  FADD.FTZ R202, R202, R156 ;  /* 0x0000009ccaca7221 */ /* 0x000fe20000010000 */
[----:B------:R-:W-:Y:S01]  /*ac30*/  F2FP.BF16.F32.PACK_AB R55, R205, R200 ;  /* 0x000000c8cd37723e */ /* 0x000fe200000010ff */
[----:B------:R-:W-:Y:S02]  /*ac40*/  FADD.FTZ R200, R200, R158 ;  /* 0x0000009ec8c87221 */ /* 0x000fe40000010000 */
[----:B------:R-:W-:Y:S02]  /*ac50*/  FADD.FTZ R202, R201, R202 ;  /* 0x000000cac9ca7221 */ /* 0x000fe40000010000 */
[----:B------:R-:W-:Y:S02]  /*ac60*/  FADD.FTZ R200, R205, R200 ;  /* 0x000000c8cdc87221 */ /* 0x000fe40000010000 */
[----:B---3--:R-:W-:Y:S01]  /*ac70*/  HMMA.16816.F32.BF16 R16, R52, R32, R16 ;  /* 0x000000203410723c */ /* 0x008fe20000041810 */
[----:B------:R-:W-:-:S02]  /*ac80*/  FFMA.FTZ R32, R197, R109, -R108 ;  /* 0x0000006dc5207223 */ /* 0x000fc4000001086c */
[----:B------:R3:W-:Y:S05]  /*ac90*/  MUFU.EX2 R197, R199 ;  /* 0x000000c700c57308 */ /* 0x0007ea0000000800 */
[C---:B------:R-:W-:Y:S08]  /*aca0*/  HMMA.16816.F32.BF16 R12, R52.reuse, R34, R12 ;  /* 0x00000022340c723c */ /* 0x040ff0000004180c */
[C---:B-1----:R-:W-:Y:S01]  /*acb0*/  HMMA.16816.F32.BF16 R8, R52.reuse, R28, R8 ;  /* 0x0000001c3408723c */ /* 0x042fe20000041808 */
[-CC-:B------:R-:W-:Y:S01]  /*acc0*/  FFMA.FTZ R28, R195, R109.reuse, -R128.reuse ;  /* 0x0000006dc31c7223 */ /* 0x180fe20000010880 */
[-CC-:B------:R-:W-:Y:S01]  /*acd0*/  FFMA.FTZ R29, R194, R109.reuse, -R128.reuse ;  /* 0x0000006dc21d7223 */ /* 0x180fe20000010880 */
[-CC-:B---3--:R-:W-:Y:S01]  /*ace0*/  FFMA.FTZ R199, R192, R109.reuse, -R128.reuse ;  /* 0x0000006dc0c77223 */ /* 0x188fe20000010880 */
[----:B------:R1:W-:Y:S04]  /*acf0*/  MUFU.EX2 R195, R32 ;  /* 0x0000002000c37308 */ /* 0x0003e80000000800 */
[----:B------:R3:W-:Y:S01]  /*ad00*/  MUFU.EX2 R194, R28 ;  /* 0x0000001c00c27308 */ /* 0x0007e20000000800 */
[C---:B------:R-:W-:Y:S03]  /*ad10*/  HMMA.16816.F32.BF16 R4, R52.reuse, R30, R4 ;  /* 0x0000001e3404723c */ /* 0x040fe60000041804 */
[----:B------:R-:W-:Y:S05]  /*ad20*/  MUFU.EX2 R199, R199 ;  /* 0x000000c700c77308 */ /* 0x000fea0000000800 */
[----:B--2---:R-:W-:Y:S01]  /*ad30*/  HMMA.16816.F32.BF16 R24, R52, R40, R24 ;  /* 0x000000283418723c */ /* 0x004fe20000041818 */
[----:B-1----:R-:W1:Y:S01]  /*ad40*/  LDSM.16.MT88.4 R32, [R60+0xd000] ;  /* 0x00d000003c20783b */ /* 0x002e620000004200 */
[----:B---3--:R-:W-:-:S02]  /*ad50*/  FFMA.FTZ R28, R196, R109, -R128 ;  /* 0x0000006dc41c7223 */ /* 0x008fc40000010880 */
[----:B------:R-:W2:Y:S04]  /*ad60*/  MUFU.EX2 R196, R29 ;  /* 0x0000001d00c47308 */ /* 0x000ea80000000800 */
[C---:B------:R-:W-:Y:S01]  /*ad70*/  HMMA.16816.F32.BF16 R20, R52.reuse, R42, R20 ;  /* 0x0000002a3414723c */ /* 0x040fe20000041814 */
[----:B------:R-:W3:Y:S01]  /*ad80*/  LDSM.16.MT88.4 R40, [R216+0xd000] ;  /* 0x00d00000d828783b */ /* 0x000ee20000004200 */
[----:B------:R5:W2:Y:S06]  /*ad90*/  MUFU.EX2 R192, R28 ;  /* 0x0000001c00c07308 */ /* 0x000aac0000000800 */
[C---:B----4-:R-:W-:Y:S08]  /*ada0*/  HMMA.16816.F32.BF16 R48, R52.reuse, R56, R48 ;  /* 0x000000383430723c */ /* 0x050ff00000041830 */
[----:B------:R-:W-:Y:S01]  /*adb0*/  HMMA.16816.F32.BF16 R44, R52, R58, R44 ;  /* 0x0000003a342c723c */ /* 0x000fe2000004182c */
[----:B-----5:R-:W4:Y:S01]  /*adc0*/  LDSM.16.MT88.4 R28, [R110+0xd000] ;  /* 0x00d000006e1c783b */ /* 0x020f220000004200 */
[----:B--2---:R-:W-:Y:S01]  /*add0*/  F2FP.BF16.F32.PACK_AB R52, R196, R194 ;  /* 0x000000c2c434723e */ /* 0x004fe200000010ff */
[----:B------:R-:W-:Y:S01]  /*ade0*/  FADD.FTZ R194, R194, R202 ;  /* 0x000000cac2c27221 */ /* 0x000fe20000010000 */
[----:B------:R-:W-:Y:S01]  /*adf0*/  F2FP.BF16.F32.PACK_AB R53, R197, R198 ;  /* 0x000000c6c535723e */ /* 0x000fe200000010ff */
[----:B------:R-:W2:Y:S01]  /*ae00*/  LDSM.16.MT88.4 R56, [R68+0xd000] ;  /* 0x00d000004438783b */ /* 0x000ea20000004200 */
[----:B------:R-:W-:Y:S01]  /*ae10*/  F2FP.BF16.F32.PACK_AB R54, R199, R192 ;  /* 0x000000c0c736723e */ /* 0x000fe200000010ff */
[----:B------:R-:W-:Y:S01]  /*ae20*/  FADD.FTZ R198, R198, R200 ;  /* 0x000000c8c6c67221 */ /* 0x000fe20000010000 */
[----:B------:R-:W-:Y:S01]  /*ae30*/  F2FP.BF16.F32.PACK_AB R55, R193, R195 ;  /* 0x000000c3c137723e */ /* 0x000fe200000010ff */
[----:B------:R-:W-:-:S02]  /*ae40*/  FADD.FTZ R194, R196, R194 ;  /* 0x000000c2c4c27221 */ /* 0x000fc40000010000 */
[----:B------:R-:W-:Y:S02]  /*ae50*/  FADD.FTZ R198, R197, R198 ;  /* 0x000000c6c5c67221 */ /* 0x000fe40000010000 */
[----:B------:R-:W-:Y:S02]  /*ae60*/  FADD.FTZ R192, R192, R194 ;  /* 0x000000c2c0c07221 */ /* 0x000fe40000010000 */
[----:B------:R-:W-:Y:S01]  /*ae70*/  FADD.FTZ R198, R195, R198 ;  /* 0x000000c6c3c67221 */ /* 0x000fe20000010000 */
[C---:B-1----:R-:W-:Y:S01]  /*ae80*/  HMMA.16816.F32.BF16 R16, R52.reuse, R32, R16 ;  /* 0x000000203410723c */ /* 0x042fe20000041810 */
[-CC-:B------:R-:W-:Y:S01]  /*ae90*/  FFMA.FTZ R32, R190, R109.reuse, -R108.reuse ;  /* 0x0000006dbe207223 */ /* 0x180fe2000001086c */
[----:B------:R-:W-:Y:S01]  /*aea0*/  FFMA.FTZ R190, R189, R109, -R108 ;  /* 0x0000006dbdbe7223 */ /* 0x000fe2000001086c */
[----:B------:R-:W-:Y:S01]  /*aeb0*/  FADD.FTZ R193, R193, R198 ;  /* 0x000000c6c1c17221 */ /* 0x000fe20000010000 */
[----:B------:R-:W-:Y:S01]  /*aec0*/  FADD.FTZ R192, R199, R192 ;  /* 0x000000c0c7c07221 */ /* 0x000fe20000010000 */
[----:B------:R-:W1:Y:S03]  /*aed0*/  MUFU.EX2 R189, R32 ;  /* 0x0000002000bd7308 */ /* 0x000e660000000800 */
[C---:B---3--:R-:W-:Y:S01]  /*aee0*/  HMMA.16816.F32.BF16 R24, R52.reuse, R40, R24 ;  /* 0x000000283418723c */ /* 0x048fe20000041818 */
[----:B------:R-:W3:Y:S07]  /*aef0*/  MUFU.EX2 R190, R190 ;  /* 0x000000be00be7308 */ /* 0x000eee0000000800 */
[----:B------:R-:W-:Y:S01]  /*af00*/  HMMA.16816.F32.BF16 R20, R52, R42, R20 ;  /* 0x0000002a3414723c */ /* 0x000fe20000041814 */
[----:B------:R-:W5:Y:S01]  /*af10*/  LDSM.16.MT88.4 R40, [R216+0xd800] ;  /* 0x00d80000d828783b */ /* 0x000f620000004200 */
[----:B-1----:R-:W-:-:S06]  /*af20*/  FADD.FTZ R193, R189, R193 ;  /* 0x000000c1bdc17221 */ /* 0x002fcc0000010000 */
[C---:B----4-:R-:W-:Y:S01]  /*af30*/  HMMA.16816.F32.BF16 R8, R52.reuse, R28, R8 ;  /* 0x0000001c3408723c */ /* 0x050fe20000041808 */
[-CC-:B------:R-:W-:Y:S01]  /*af40*/  FFMA.FTZ R29, R179, R109.reuse, -R128.reuse ;  /* 0x0000006db31d7223 */ /* 0x180fe20000010880 */
[-CC-:B------:R-:W-:Y:S01]  /*af50*/  FFMA.FTZ R28, R178, R109.reuse, -R128.reuse ;  /* 0x0000006db21c7223 */ /* 0x180fe20000010880 */
[----:B------:R1:W4:Y:S04]  /*af60*/  MUFU.EX2 R179, R191 ;  /* 0x000000bf00b37308 */ /* 0x0003280000000800 */
[----:B------:R-:W-:Y:S01]  /*af70*/  MUFU.EX2 R178, R29 ;  /* 0x0000001d00b27308 */ /* 0x000fe20000000800 */
[C---:B------:R-:W-:Y:S08]  /*af80*/  HMMA.16816.F32.BF16 R4, R52.reuse, R30, R4 ;  /* 0x0000001e3404723c */ /* 0x040ff00000041804 */
[C---:B------:R-:W-:Y:S01]  /*af90*/  HMMA.16816.F32.BF16 R12, R52.reuse, R34, R12 ;  /* 0x00000022340c723c */ /* 0x040fe2000004180c */
[----:B-1----:R-:W-:Y:S01]  /*afa0*/  FFMA.FTZ R191, R177, R109, -R128 ;  /* 0x0000006db1bf7223 */ /* 0x002fe20000010880 */
[----:B------:R-:W-:Y:S01]  /*afb0*/  LDSM.16.MT88.4 R32, [R60+0xd800] ;  /* 0x00d800003c20783b */ /* 0x000fe20000004200 */
[----:B------:R1:W5:Y:S04]  /*afc0*/  MUFU.EX2 R177, R28 ;  /* 0x0000001c00b17308 */ /* 0x0003680000000800 */
[----:B------:R5:W-:Y:S01]  /*afd0*/  MUFU.EX2 R176, R191 ;  /* 0x000000bf00b07308 */ /* 0x000be20000000800 */
[----:B--2---:R-:W-:Y:S01]  /*afe0*/  HMMA.16816.F32.BF16 R48, R52, R56, R48 ;  /* 0x000000383430723c */ /* 0x004fe20000041830 */
[C---:B---3--:R-:W-:Y:S01]  /*aff0*/  F2FP.BF16.F32.PACK_AB R57, R190.reuse, R189 ;  /* 0x000000bdbe39723e */ /* 0x048fe200000010ff */
[----:B------:R-:W-:-:S04]  /*b000*/  FADD.FTZ R190, R190, R193 ;  /* 0x000000c1bebe7221 */ /* 0x000fc80000010000 */
[----:B----4-:R-:W-:Y:S02]  /*b010*/  FADD.FTZ R190, R179, R190 ;  /* 0x000000beb3be7221 */ /* 0x010fe40000010000 */
[----:B------:R-:W-:Y:S01]  /*b020*/  HMMA.16816.F32.BF16 R44, R52, R58, R44 ;  /* 0x0000003a342c723c */ /* 0x000fe2000004182c */
[----:B-1----:R-:W1:Y:S01]  /*b030*/  LDSM.16.MT88.4 R28, [R110+0xd800] ;  /* 0x00d800006e1c783b */ /* 0x002e620000004200 */
[----:B-----5:R-:W-:Y:S01]  /*b040*/  F2FP.BF16.F32.PACK_AB R56, R177, R178 ;  /* 0x000000b2b138723e */ /* 0x020fe200000010ff */
[----:B------:R-:W-:Y:S01]  /*b050*/  FADD.FTZ R178, R178, R192 ;  /* 0x000000c0b2b27221 */ /* 0x000fe20000010000 */
[----:B------:R-:W-:Y:S01]  /*b060*/  FFMA.FTZ R191, R175, R109, -R108 ;  /* 0x0000006dafbf7223 */ /* 0x000fe2000001086c */
[----:B------:R-:W2:Y:S01]  /*b070*/  LDSM.16.MT88.4 R52, [R68+0xd800] ;  /* 0x00d800004434783b */ /* 0x000ea20000004200 */
[----:B------:R-:W3:Y:S01]  /*b080*/  MUFU.EX2 R175, R206 ;  /* 0x000000ce00af7308 */ /* 0x000ee20000000800 */
[----:B------:R-:W-:-:S03]  /*b090*/  FADD.FTZ R178, R177, R178 ;  /* 0x000000b2b1b27221 */ /* 0x000fc60000010000 */
[----:B------:R-:W4:Y:S01]  /*b0a0*/  MUFU.EX2 R191, R191 ;  /* 0x000000bf00bf7308 */ /* 0x000f220000000800 */
[----:B---3--:R-:W-:Y:S01]  /*b0b0*/  F2FP.BF16.F32.PACK_AB R58, R175, R176 ;  /* 0x000000b0af3a723e */ /* 0x008fe200000010ff */
[----:B------:R-:W-:Y:S01]  /*b0c0*/  FFMA.FTZ R206, R168, R109, -R128 ;  /* 0x0000006da8ce7223 */ /* 0x000fe20000010880 */
[----:B------:R-:W-:Y:S01]  /*b0d0*/  FADD.FTZ R176, R176, R178 ;  /* 0x000000b2b0b07221 */ /* 0x000fe20000010000 */
[C---:B----4-:R-:W-:Y:S01]  /*b0e0*/  F2FP.BF16.F32.PACK_AB R59, R191.reuse, R179 ;  /* 0x000000b3bf3b723e */ /* 0x050fe200000010ff */
[----:B------:R-:W-:Y:S02]  /*b0f0*/  FADD.FTZ R191, R191, R190 ;  /* 0x000000bebfbf7221 */ /* 0x000fe40000010000 */
[----:B------:R-:W-:-:S04]  /*b100*/  FADD.FTZ R176, R175, R176 ;  /* 0x000000b0afb07221 */ /* 0x000fc80000010000 */
[C---:B------:R-:W-:Y:S08]  /*b110*/  HMMA.16816.F32.BF16 R24, R56.reuse, R40, R24 ;  /* 0x000000283818723c */ /* 0x040ff00000041818 */
[C---:B------:R-:W-:Y:S01]  /*b120*/  HMMA.16816.F32.BF16 R20, R56.reuse, R42, R20 ;  /* 0x0000002a3814723c */ /* 0x040fe20000041814 */
[----:B------:R-:W3:Y:S07]  /*b130*/  LDSM.16.MT88.4 R40, [R216+0xe000] ;  /* 0x00e00000d828783b */ /* 0x000eee0000004200 */
[----:B-1----:R-:W-:Y:S01]  /*b140*/  HMMA.16816.F32.BF16 R8, R56, R28, R8 ;  /* 0x0000001c3808723c */ /* 0x002fe20000041808 */
[-C--:B------:R-:W-:Y:S01]  /*b150*/  FFMA.FTZ R29, R172, R109.reuse, -R108 ;  /* 0x0000006dac1d7223 */ /* 0x080fe2000001086c */
[----:B------:R-:W-:-:S03]  /*b160*/  FFMA.FTZ R28, R169, R109, -R128 ;  /* 0x0000006da91c7223 */ /* 0x000fc60000010880 */
[----:B------:R1:W-:Y:S03]  /*b170*/  MUFU.EX2 R169, R29 ;  /* 0x0000001d00a97308 */ /* 0x0003e60000000800 */
[C---:B------:R-:W-:Y:S08]  /*b180*/  HMMA.16816.F32.BF16 R4, R56.reuse, R30, R4 ;  /* 0x0000001e3804723c */ /* 0x040ff00000041804 */
[C---:B------:R-:W-:Y:S01]  /*b190*/  HMMA.16816.F32.BF16 R16, R56.reuse, R32, R16 ;  /* 0x000000203810723c */ /* 0x040fe20000041810 */
[-C--:B------:R-:W-:Y:S01]  /*b1a0*/  FFMA.FTZ R32, R173, R109.reuse, -R108 ;  /* 0x0000006dad207223 */ /* 0x080fe2000001086c */
[-C--:B-1----:R-:W-:Y:S01]  /*b1b0*/  FFMA.FTZ R29, R171, R109.reuse, -R128 ;  /* 0x0000006dab1d7223 */ /* 0x082fe20000010880 */
[----:B------:R1:W4:Y:S04]  /*b1c0*/  MUFU.EX2 R173, R174 ;  /* 0x000000ae00ad7308 */ /* 0x0003280000000800 */
[----:B------:R5:W-:Y:S01]  /*b1d0*/  MUFU.EX2 R171, R28 ;  /* 0x0000001c00ab7308 */ /* 0x000be20000000800 */
[C---:B------:R-:W-:Y:S03]  /*b1e0*/  HMMA.16816.F32.BF16 R12, R56.reuse, R34, R12 ;  /* 0x00000022380c723c */ /* 0x040fe6000004180c */
[----:B------:R3:W3:Y:S05]  /*b1f0*/  MUFU.EX2 R172, R32 ;  /* 0x0000002000ac7308 */ /* 0x0006ea0000000800 */
[----:B--2---:R-:W-:Y:S01]  /*b200*/  HMMA.16816.F32.BF16 R48, R56, R52, R48 ;  /* 0x000000343830723c */ /* 0x004fe20000041830 */
[-C--:B-1----:R-:W-:Y:S01]  /*b210*/  FFMA.FTZ R174, R163, R109.reuse, -R108 ;  /* 0x0000006da3ae7223 */ /* 0x082fe2000001086c */
[----:B----4-:R-:W-:Y:S01]  /*b220*/  FADD.FTZ R191, R173, R191 ;  /* 0x000000bfadbf7221 */ /* 0x010fe20000010000 */
[----:B------:R1:W-:Y:S01]  /*b230*/  MUFU.EX2 R163, R206 ;  /* 0x000000ce00a37308 */ /* 0x0003e20000000800 */
[----:B-----5:R-:W-:-:S03]  /*b240*/  FFMA.FTZ R28, R170, R109, -R128 ;  /* 0x0000006daa1c7223 */ /* 0x020fc60000010880 */
[----:B------:R-:W2:Y:S01]  /*b250*/  MUFU.EX2 R170, R29 ;  /* 0x0000001d00aa7308 */ /* 0x000ea20000000800 */
[----:B------:R-:W-:Y:S01]  /*b260*/  HMMA.16816.F32.BF16 R44, R56, R54, R44 ;  /* 0x00000036382c723c */ /* 0x000fe2000004182c */
[----:B---3--:R-:W3:Y:S01]  /*b270*/  LDSM.16.MT88.4 R32, [R60+0xe000] ;  /* 0x00e000003c20783b */ /* 0x008ee20000004200 */
[C---:B------:R-:W-:Y:S01]  /*b280*/  F2FP.BF16.F32.PACK_AB R57, R172.reuse, R173 ;  /* 0x000000adac39723e */ /* 0x040fe200000010ff */
[----:B------:R4:W5:Y:S01]  /*b290*/  MUFU.EX2 R168, R28 ;  /* 0x0000001c00a87308 */ /* 0x0009620000000800 */
[----:B------:R-:W-:Y:S01]  /*b2a0*/  FADD.FTZ R172, R172, R191 ;  /* 0x000000bfacac7221 */ /* 0x000fe20000010000 */
[----:B------:R-:W-:Y:S02]  /*b2b0*/  LDSM.16.MT88.4 R52, [R68+0xe000] ;  /* 0x00e000004434783b */ /* 0x000fe40000004200 */
[----:B------:R-:W5:Y:S01]  /*b2c0*/  MUFU.EX2 R174, R174 ;  /* 0x000000ae00ae7308 */ /* 0x000f620000000800 */
[----:B------:R-:W-:Y:S01]  /*b2d0*/  FADD.FTZ R172, R169, R172 ;  /* 0x000000aca9ac7221 */ /* 0x000fe20000010000 */
[-CC-:B-1----:R-:W-:Y:S01]  /*b2e0*/  FFMA.FTZ R206, R38, R109.reuse, -R128.reuse ;  /* 0x0000006d26ce7223 */ /* 0x182fe20000010880 */
[----:B------:R-:W-:Y:S01]  /*b2f0*/  FFMA.FTZ R38, R73, R109, -R128 ;  /* 0x0000006d49267223 */ /* 0x000fe20000010880 */
[----:B--2---:R-:W-:-:S02]  /*b300*/  F2FP.BF16.F32.PACK_AB R56, R170, R171 ;  /* 0x000000abaa38723e */ /* 0x004fc400000010ff */
[----:B------:R-:W-:Y:S01]  /*b310*/  MUFU.EX2 R73, R206 ;  /* 0x000000ce00497308 */ /* 0x000fe20000000800 */
[----:B------:R-:W-:Y:S01]  /*b320*/  FADD.FTZ R171, R171, R176 ;  /* 0x000000b0abab7221 */ /* 0x000fe20000010000 */
[----:B----4-:R-:W1:Y:S01]  /*b330*/  LDSM.16.MT88.4 R28, [R110+0xe000] ;  /* 0x00e000006e1c783b */ /* 0x010e620000004200 */
[----:B-----5:R-:W-:Y:S01]  /*b340*/  F2FP.BF16.F32.PACK_AB R58, R163, R168 ;  /* 0x000000a8a33a723e */ /* 0x020fe200000010ff */
[----:B------:R-:W-:Y:S01]  /*b350*/  MUFU.EX2 R38, R38 ;  /* 0x0000002600267308 */ /* 0x000fe20000000800 */
[----:B------:R-:W-:Y:S01]  /*b360*/  FADD.FTZ R171, R170, R171 ;  /* 0x000000abaaab7221 */ /* 0x000fe20000010000 */
[C---:B------:R-:W-:Y:S01]  /*b370*/  F2FP.BF16.F32.PACK_AB R59, R174.reuse, R169 ;  /* 0x000000a9ae3b723e */ /* 0x040fe200000010ff */
[----:B------:R-:W-:Y:S02]  /*b380*/  FADD.FTZ R174, R174, R172 ;  /* 0x000000acaeae7221 */ /* 0x000fe40000010000 */
[----:B------:R-:W-:Y:S02]  /*b390*/  FADD.FTZ R168, R168, R171 ;  /* 0x000000aba8a87221 */ /* 0x000fe40000010000 */
[----:B------:R-:W-:-:S02]  /*b3a0*/  FADD.FTZ R174, R161, R174 ;  /* 0x000000aea1ae7221 */ /* 0x000fc40000010000 */
[C---:B------:R-:W-:Y:S01]  /*b3b0*/  HMMA.16816.F32.BF16 R24, R56.reuse, R40, R24 ;  /* 0x000000283818723c */ /* 0x040fe20000041818 */
[-C--:B------:R-:W-:Y:S01]  /*b3c0*/  FFMA.FTZ R40, R160, R109.reuse, -R108 ;  /* 0x0000006da0287223 */ /* 0x080fe2000001086c */
[----:B------:R-:W-:Y:S01]  /*b3d0*/  FADD.FTZ R168, R163, R168 ;  /* 0x000000a8a3a87221 */ /* 0x000fe20000010000 */
[----:B------:R2:W4:Y:S05]  /*b3e0*/  MUFU.EX2 R160, R162 ;  /* 0x000000a200a07308 */ /* 0x00052a0000000800 */
[C---:B------:R-:W-:Y:S08]  /*b3f0*/  HMMA.16816.F32.BF16 R20, R56.reuse, R42, R20 ;  /* 0x0000002a3814723c */ /* 0x040ff00000041814 */
[----:B---3--:R-:W-:Y:S01]  /*b400*/  HMMA.16816.F32.BF16 R16, R56, R32, R16 ;  /* 0x000000203810723c */ /* 0x008fe20000041810 */
[----:B--2---:R-:W-:Y:S01]  /*b410*/  FFMA.FTZ R162, R150, R109, -R128 ;  /* 0x0000006d96a27223 */ /* 0x004fe20000010880 */
[----:B----4-:R-:W-:-:S05]  /*b420*/  FADD.FTZ R174, R160, R174 ;  /* 0x000000aea0ae7221 */ /* 0x010fca0000010000 */
[----:B------:R-:W-:Y:S01]  /*b430*/  MUFU.EX2 R162, R162 ;  /* 0x000000a200a27308 */ /* 0x000fe20000000800 */
[C---:B------:R-:W-:Y:S01]  /*b440*/  HMMA.16816.F32.BF16 R12, R56.reuse, R34, R12 ;  /* 0x00000022380c723c */ /* 0x040fe2000004180c */
[----:B------:R-:W2:Y:S07]  /*b450*/  LDSM.16.MT88.4 R32, [R216+0xe800] ;  /* 0x00e80000d820783b */ /* 0x000eae0000004200 */
[C---:B-1----:R-:W-:Y:S01]  /*b460*/  HMMA.16816.F32.BF16 R8, R56.reuse, R28, R8 ;  /* 0x0000001c3808723c */ /* 0x042fe20000041808 */
[-CC-:B------:R-:W-:Y:S01]  /*b470*/  FFMA.FTZ R29, R152, R109.reuse, -R128.reuse ;  /* 0x0000006d981d7223 */ /* 0x180fe20000010880 */
[-CC-:B------:R-:W-:Y:S01]  /*b480*/  FFMA.FTZ R28, R151, R109.reuse, -R128.reuse ;  /* 0x0000006d971c7223 */ /* 0x180fe20000010880 */
[----:B------:R1:W-:Y:S04]  /*b490*/  MUFU.EX2 R152, R40 ;  /* 0x0000002800987308 */ /* 0x0003e80000000800 */
[----:B------:R-:W3:Y:S01]  /*b4a0*/  MUFU.EX2 R151, R29 ;  /* 0x0000001d00977308 */ /* 0x000ee20000000800 */
[C---:B------:R-:W-:Y:S08]  /*b4b0*/  HMMA.16816.F32.BF16 R4, R56.reuse, R30, R4 ;  /* 0x0000001e3804723c */ /* 0x040ff00000041804 */
[----:B------:R-:W-:Y:S01]  /*b4c0*/  HMMA.16816.F32.BF16 R48, R56, R52, R48 ;  /* 0x000000343830723c */ /* 0x000fe20000041830 */
[----:B-1----:R-:W-:Y:S01]  /*b4d0*/  FFMA.FTZ R40, R159, R109, -R128 ;  /* 0x0000006d9f287223 */ /* 0x002fe20000010880 */
[----:B------:R-:W-:Y:S01]  /*b4e0*/  F2FP.BF16.F32.PACK_AB R53, R160, R161 ;  /* 0x000000a1a035723e */ /* 0x000fe200000010ff */
[----:B------:R1:W4:Y:S01]  /*b4f0*/  MUFU.EX2 R159, R28 ;  /* 0x0000001c009f7308 */ /* 0x0003220000000800 */
[----:B---3--:R-:W-:-:S03]  /*b500*/  FADD.FTZ R168, R151, R168 ;  /* 0x000000a897a87221 */ /* 0x008fc60000010000 */
[----:B------:R3:W5:Y:S01]  /*b510*/  MUFU.EX2 R150, R40 ;  /* 0x0000002800967308 */ /* 0x0007620000000800 */
[----:B------:R-:W-:Y:S01]  /*b520*/  HMMA.16816.F32.BF16 R44, R56, R54, R44 ;  /* 0x00000036382c723c */ /* 0x000fe2000004182c */
[----:B------:R-:W-:Y:S01]  /*b530*/  F2FP.BF16.F32.PACK_AB R55, R147, R152 ;  /* 0x000000989337723e */ /* 0x000fe200000010ff */
[----:B------:R-:W2:Y:S01]  /*b540*/  LDSM.16.MT88.4 R56, [R68+0xe800] ;  /* 0x00e800004438783b */ /* 0x000ea20000004200 */
[----:B------:R-:W-:-:S04]  /*b550*/  FADD.FTZ R152, R152, R174 ;  /* 0x000000ae98987221 */ /* 0x000fc80000010000 */
[----:B------:R-:W-:Y:S01]  /*b560*/  FADD.FTZ R152, R147, R152 ;  /* 0x0000009893987221 */ /* 0x000fe20000010000 */
[----:B-1----:R-:W1:Y:S01]  /*b570*/  LDSM.16.MT88.4 R28, [R60+0xe800] ;  /* 0x00e800003c1c783b */ /* 0x002e620000004200 */
[C---:B----4-:R-:W-:Y:S01]  /*b580*/  F2FP.BF16.F32.PACK_AB R52, R159.reuse, R151 ;  /* 0x000000979f34723e */ /* 0x050fe200000010ff */
[----:B------:R-:W-:Y:S02]  /*b590*/  FADD.FTZ R159, R159, R168 ;  /* 0x000000a89f9f7221 */ /* 0x000fe40000010000 */
[----:B---3--:R-:W3:Y:S01]  /*b5a0*/  LDSM.16.MT88.4 R40, [R110+0xe800] ;  /* 0x00e800006e28783b */ /* 0x008ee20000004200 */
[----:B-----5:R-:W-:Y:S01]  /*b5b0*/  F2FP.BF16.F32.PACK_AB R54, R162, R150 ;  /* 0x00000096a236723e */ /* 0x020fe200000010ff */
[----:B------:R-:W-:Y:S02]  /*b5c0*/  FADD.FTZ R159, R150, R159 ;  /* 0x0000009f969f7221 */ /* 0x000fe40000010000 */
[----:B------:R-:W-:Y:S02]  /*b5d0*/  LDSM.16.MT88.4 R148, [R60+0x11800] ;  /* 0x011800003c94783b */ /* 0x000fe40000004200 */
[----:B------:R-:W-:-:S02]  /*b5e0*/  FADD.FTZ R159, R162, R159 ;  /* 0x0000009fa29f7221 */ /* 0x000fc40000010000 */
[C---:B--2---:R-:W-:Y:S08]  /*b5f0*/  HMMA.16816.F32.BF16 R24, R52.reuse, R32, R24 ;  /* 0x000000203418723c */ /* 0x044ff00000041818 */
[C---:B------:R-:W-:Y:S01]  /*b600*/  HMMA.16816.F32.BF16 R20, R52.reuse, R34, R20 ;  /* 0x000000223414723c */ /* 0x040fe20000041814 */
[----:B------:R-:W2:Y:S07]  /*b610*/  LDSM.16.MT88.4 R32, [R60+0xf000] ;  /* 0x00f000003c20783b */ /* 0x000eae0000004200 */
[C---:B------:R-:W-:Y:S08]  /*b620*/  HMMA.16816.F32.BF16 R48, R52.reuse, R56, R48 ;  /* 0x000000383430723c */ /* 0x040ff00000041830 */
[----:B-1----:R-:W-:Y:S01]  /*b630*/  HMMA.16816.F32.BF16 R16, R52, R28, R16 ;  /* 0x0000001c3410723c */ /* 0x002fe20000041810 */
[-CC-:B------:R-:W-:Y:S01]  /*b640*/  FFMA.FTZ R28, R129, R109.reuse, -R108.reuse ;  /* 0x0000006d811c7223 */ /* 0x180fe2000001086c */
[----:B------:R-:W-:-:S03]  /*b650*/  FFMA.FTZ R129, R127, R109, -R108 ;  /* 0x0000006d7f817223 */ /* 0x000fc6000001086c */
[----:B------:R1:W4:Y:S03]  /*b660*/  MUFU.EX2 R127, R28 ;  /* 0x0000001c007f7308 */ /* 0x0003260000000800 */
[C---:B------:R-:W-:Y:S01]  /*b670*/  HMMA.16816.F32.BF16 R12, R52.reuse, R30, R12 ;  /* 0x0000001e340c723c */ /* 0x040fe2000004180c */
[----:B------:R-:W5:Y:S07]  /*b680*/  MUFU.EX2 R129, R129 ;  /* 0x0000008100817308 */ /* 0x000f6e0000000800 */
[----:B---3--:R-:W-:Y:S01]  /*b690*/  HMMA.16816.F32.BF16 R8, R52, R40, R8 ;  /* 0x000000283408723c */ /* 0x008fe20000041808 */
[----:B------:R-:W-:Y:S01]  /*b6a0*/  FFMA.FTZ R40, R64, R109, -R128 ;  /* 0x0000006d40287223 */ /* 0x000fe20000010880 */
[----:B-1----:R-:W1:Y:S01]  /*b6b0*/  LDSM.16.MT88.4 R28, [R216+0xf000] ;  /* 0x00f00000d81c783b */ /* 0x002e620000004200 */
[----:B------:R-:W3:Y:S01]  /*b6c0*/  MUFU.EX2 R64, R130 ;  /* 0x0000008200407308 */ /* 0x000ee20000000800 */
[----:B----4-:R-:W-:Y:S01]  /*b6d0*/  FADD.FTZ R152, R127, R152 ;  /* 0x000000987f987221 */ /* 0x010fe20000010000 */
[----:B-----5:R-:W-:-:S02]  /*b6e0*/  F2FP.BF16.F32.PACK_AB R57, R129, R127 ;  /* 0x0000007f8139723e */ /* 0x020fc400000010ff */
[----:B------:R4:W5:Y:S01]  /*b6f0*/  MUFU.EX2 R130, R40 ;  /* 0x0000002800827308 */ /* 0x0009620000000800 */
[----:B------:R-:W-:Y:S01]  /*b700*/  HMMA.16816.F32.BF16 R4, R52, R42, R4 ;  /* 0x0000002a3404723c */ /* 0x000fe20000041804 */
[----:B------:R-:W-:-:S07]  /*b710*/  FADD.FTZ R129, R129, R152 ;  /* 0x0000009881817221 */ /* 0x000fce0000010000 */
[----:B------:R-:W-:Y:S01]  /*b720*/  HMMA.16816.F32.BF16 R44, R52, R58, R44 ;  /* 0x0000003a342c723c */ /* 0x000fe2000004182c */
[----:B------:R-:W-:Y:S01]  /*b730*/  LDSM.16.MT88.4 R52, [R68+0xf000] ;  /* 0x00f000004434783b */ /* 0x000fe20000004200 */
[----:B------:R-:W-:Y:S01]  /*b740*/  F2FP.BF16.F32.PACK_AB R58, R38, R73 ;  /* 0x00000049263a723e */ /* 0x000fe200000010ff */
[----:B---3--:R-:W-:Y:S01]  /*b750*/  FADD.FTZ R129, R64, R129 ;  /* 0x0000008140817221 */ /* 0x008fe20000010000 */
[----:B------:R-:W-:Y:S01]  /*b760*/  F2FP.BF16.F32.PACK_AB R59, R66, R64 ;  /* 0x00000040423b723e */ /* 0x000fe200000010ff */
[----:B----4-:R-:W3:Y:S01]  /*b770*/  LDSM.16.MT88.4 R40, [R110+0xf000] ;  /* 0x00f000006e28783b */ /* 0x010ee20000004200 */
[C---:B-----5:R-:W-:Y:S01]  /*b780*/  F2FP.BF16.F32.PACK_AB R56, R39.reuse, R130 ;  /* 0x000000822738723e */ /* 0x060fe200000010ff */
[----:B------:R-:W-:Y:S01]  /*b790*/  FADD.FTZ R130, R130, R159 ;  /* 0x0000009f82827221 */ /* 0x000fe20000010000 */
[----:B------:R-:W-:Y:S01]  /*b7a0*/  FADD.FTZ R66, R66, R129 ;  /* 0x0000008142427221 */ /* 0x000fe20000010000 */
[----:B------:R-:W-:Y:S02]  /*b7b0*/  LDSM.16.MT88.4 R156, [R216+0x11800] ;  /* 0x01180000d89c783b */ /* 0x000fe40000004200 */
[----:B------:R-:W-:-:S02]  /*b7c0*/  FADD.FTZ R130, R39, R130 ;  /* 0x0000008227827221 */ /* 0x000fc40000010000 */
[C---:B--2---:R-:W-:Y:S01]  /*b7d0*/  HMMA.16816.F32.BF16 R16, R56.reuse, R32, R16 ;  /* 0x000000203810723c */ /* 0x044fe20000041810 */
[-C--:B------:R-:W-:Y:S01]  /*b7e0*/  FFMA.FTZ R32, R80, R109.reuse, -R108 ;  /* 0x0000006d50207223 */ /* 0x080fe2000001086c */
[----:B------:R-:W-:Y:S01]  /*b7f0*/  FADD.FTZ R73, R73, R130 ;  /* 0x0000008249497221 */ /* 0x000fe20000010000 */
[----:B------:R2:W4:Y:S03]  /*b800*/  MUFU.EX2 R80, R65 ;  /* 0x0000004100507308 */ /* 0x0005260000000800 */
[----:B------:R-:W-:Y:S02]  /*b810*/  FADD.FTZ R73, R38, R73 ;  /* 0x0000004926497221 */ /* 0x000fe40000010000 */
[C---:B------:R-:W-:Y:S08]  /*b820*/  HMMA.16816.F32.BF16 R12, R56.reuse, R34, R12 ;  /* 0x00000022380c723c */ /* 0x040ff0000004180c */
[C---:B-1----:R-:W-:Y:S01]  /*b830*/  HMMA.16816.F32.BF16 R24, R56.reuse, R28, R24 ;  /* 0x0000001c3818723c */ /* 0x042fe20000041818 */
[-C--:B--2---:R-:W-:Y:S01]  /*b840*/  FFMA.FTZ R65, R79, R109.reuse, -R108 ;  /* 0x0000006d4f417223 */ /* 0x084fe2000001086c */
[----:B----4-:R-:W-:Y:S01]  /*b850*/  FADD.FTZ R66, R80, R66 ;  /* 0x0000004250427221 */ /* 0x010fe20000010000 */
[----:B------:R1:W2:Y:S04]  /*b860*/  MUFU.EX2 R79, R32 ;  /* 0x00000020004f7308 */ /* 0x0002a80000000800 */
[----:B------:R-:W-:Y:S01]  /*b870*/  MUFU.EX2 R65, R65 ;  /* 0x0000004100417308 */ /* 0x000fe20000000800 */
[C---:B------:R-:W-:Y:S01]  /*b880*/  HMMA.16816.F32.BF16 R20, R56.reuse, R30, R20 ;  /* 0x0000001e3814723c */ /* 0x040fe20000041814 */
[----:B------:R-:W4:Y:S07]  /*b890*/  LDSM.16.MT88.4 R28, [R216+0xf800] ;  /* 0x00f80000d81c783b */ /* 0x000f2e0000004200 */
[----:B---3--:R-:W-:Y:S01]  /*b8a0*/  HMMA.16816.F32.BF16 R8, R56, R40, R8 ;  /* 0x000000283808723c */ /* 0x008fe20000041808 */
[-CC-:B-1----:R-:W-:Y:S01]  /*b8b0*/  FFMA.FTZ R32, R67, R109.reuse, -R128.reuse ;  /* 0x0000006d43207223 */ /* 0x182fe20000010880 */
[-C--:B------:R-:W-:Y:S01]  /*b8c0*/  FFMA.FTZ R40, R84, R109.reuse, -R128 ;  /* 0x0000006d54287223 */ /* 0x080fe20000010880 */
[----:B------:R1:W3:Y:S01]  /*b8d0*/  MUFU.EX2 R67, R72 ;  /* 0x0000004800437308 */ /* 0x0002e20000000800 */
[----:B------:R-:W-:-:S03]  /*b8e0*/  FFMA.FTZ R84, R78, R109, -R108 ;  /* 0x0000006d4e547223 */ /* 0x000fc6000001086c */
[----:B------:R5:W-:Y:S01]  /*b8f0*/  MUFU.EX2 R78, R40 ;  /* 0x00000028004e7308 */ /* 0x000be20000000800 */
[C---:B------:R-:W-:Y:S03]  /*b900*/  HMMA.16816.F32.BF16 R4, R56.reuse, R42, R4 ;  /* 0x0000002a3804723c */ /* 0x040fe60000041804 */
[----:B------:R-:W5:Y:S05]  /*b910*/  MUFU.EX2 R84, R84 ;  /* 0x0000005400547308 */ /* 0x000f6a0000000800 */
[C---:B------:R-:W-:Y:S01]  /*b920*/  HMMA.16816.F32.BF16 R48, R56.reuse, R52, R48 ;  /* 0x000000343830723c */ /* 0x040fe20000041830 */
[----:B-1----:R-:W-:Y:S01]  /*b930*/  FFMA.FTZ R72, R85, R109, -R128 ;  /* 0x0000006d55487223 */ /* 0x002fe20000010880 */
[----:B--2---:R-:W-:Y:S01]  /*b940*/  F2FP.BF16.F32.PACK_AB R53, R79, R80 ;  /* 0x000000504f35723e */ /* 0x004fe200000010ff */
[----:B------:R1:W2:Y:S01]  /*b950*/  MUFU.EX2 R85, R32 ;  /* 0x0000002000557308 */ /* 0x0002a20000000800 */
[----:B---3--:R-:W-:Y:S01]  /*b960*/  FADD.FTZ R73, R67, R73 ;  /* 0x0000004943497221 */ /* 0x008fe20000010000 */
[----:B-----5:R-:W3:Y:S01]  /*b970*/  LDSM.16.MT88.4 R40, [R110+0xf800] ;  /* 0x00f800006e28783b */ /* 0x020ee20000004200 */
[----:B------:R-:W-:Y:S01]  /*b980*/  FADD.FTZ R79, R79, R66 ;  /* 0x000000424f4f7221 */ /* 0x000fe20000010000 */
[----:B------:R-:W5:Y:S01]  /*b990*/  MUFU.EX2 R72, R72 ;  /* 0x0000004800487308 */ /* 0x000f620000000800 */
[----:B------:R-:W-:Y:S01]  /*b9a0*/  HMMA.16816.F32.BF16 R44, R56, R54, R44 ;  /* 0x00000036382c723c */ /* 0x000fe2000004182c */
[----:B------:R-:W-:Y:S01]  /*b9b0*/  F2FP.BF16.F32.PACK_AB R55, R84, R65 ;  /* 0x000000415437723e */ /* 0x000fe200000010ff */
[----:B------:R-:W-:Y:S01]  /*b9c0*/  LDSM.16.MT88.4 R56, [R68+0xf800] ;  /* 0x00f800004438783b */ /* 0x000fe20000004200 */
[----:B------:R-:W-:-:S04]  /*b9d0*/  FADD.FTZ R79, R65, R79 ;  /* 0x0000004f414f7221 */ /* 0x000fc80000010000 */
[----:B------:R-:W-:Y:S01]  /*b9e0*/  FADD.FTZ R84, R84, R79 ;  /* 0x0000004f54547221 */ /* 0x000fe20000010000 */
[----:B-1----:R-:W1:Y:S01]  /*b9f0*/  LDSM.16.MT88.4 R32, [R60+0xf800] ;  /* 0x00f800003c20783b */ /* 0x002e620000004200 */
[C---:B--2---:R-:W-:Y:S01]  /*ba00*/  F2FP.BF16.F32.PACK_AB R52, R85.reuse, R67 ;  /* 0x000000435534723e */ /* 0x044fe200000010ff */
[----:B------:R-:W-:Y:S01]  /*ba10*/  FADD.FTZ R85, R85, R73 ;  /* 0x0000004955557221 */ /* 0x000fe20000010000 */
[----:B-----5:R-:W-:-:S03]  /*ba20*/  F2FP.BF16.F32.PACK_AB R54, R78, R72 ;  /* 0x000000484e36723e */ /* 0x020fc600000010ff */
[----:B------:R-:W-:-:S04]  /*ba30*/  FADD.FTZ R85, R72, R85 ;  /* 0x0000005548557221 */ /* 0x000fc80000010000 */
[----:B------:R-:W-:Y:S01]  /*ba40*/  FADD.FTZ R78, R78, R85 ;  /* 0x000000554e4e7221 */ /* 0x000fe20000010000 */
[C---:B----4-:R-:W-:Y:S08]  /*ba50*/  HMMA.16816.F32.BF16 R24, R52.reuse, R28, R24 ;  /* 0x0000001c3418723c */ /* 0x050ff00000041818 */
[C---:B------:R-:W-:Y:S01]  /*ba60*/  HMMA.16816.F32.BF16 R20, R52.reuse, R30, R20 ;  /* 0x0000001e3414723c */ /* 0x040fe20000041814 */
[----:B------:R-:W2:Y:S07]  /*ba70*/  LDSM.16.MT88.4 R28, [R216+0x10000] ;  /* 0x01000000d81c783b */ /* 0x000eae0000004200 */
[----:B---3--:R-:W-:Y:S01]  /*ba80*/  HMMA.16816.F32.BF16 R8, R52, R40, R8 ;  /* 0x000000283408723c */ /* 0x008fe20000041808 */
[-CC-:B------:R-:W-:Y:S01]  /*ba90*/  FFMA.FTZ R40, R83, R109.reuse, -R128.reuse ;  /* 0x0000006d53287223 */ /* 0x180fe20000010880 */
[----:B------:R-:W-:-:S03]  /*baa0*/  FFMA.FTZ R83, R82, R109, -R128 ;  /* 0x0000006d52537223 */ /* 0x000fc60000010880 */
[----:B------:R3:W4:Y:S03]  /*bab0*/  MUFU.EX2 R82, R40 ;  /* 0x0000002800527308 */ /* 0x0007260000000800 */
[C---:B------:R-:W-:Y:S01]  /*bac0*/  HMMA.16816.F32.BF16 R4, R52.reuse, R42, R4 ;  /* 0x0000002a3404723c */ /* 0x040fe20000041804 */
[----:B------:R-:W5:Y:S07]  /*bad0*/  MUFU.EX2 R83, R83 ;  /* 0x0000005300537308 */ /* 0x000f6e0000000800 */
[----:B-1----:R-:W-:Y:S01]  /*bae0*/  HMMA.16816.F32.BF16 R16, R52, R32, R16 ;  /* 0x000000203410723c */ /* 0x002fe20000041810 */
[----:B------:R-:W-:-:S02]  /*baf0*/  FFMA.FTZ R32, R74, R109, -R108 ;  /* 0x0000006d4a207223 */ /* 0x000fc4000001086c */
[----:B------:R1:W2:Y:S01]  /*bb00*/  MUFU.EX2 R74, R75 ;  /* 0x0000004b004a7308 */ /* 0x0002a20000000800 */
[----:B---3--:R-:W3:Y:S01]  /*bb10*/  LDSM.16.MT88.4 R40, [R110+0x10000] ;  /* 0x010000006e28783b */ /* 0x008ee20000004200 */
[----:B----4-:R-:W-:-:S03]  /*bb20*/  FADD.FTZ R78, R82, R78 ;  /* 0x0000004e524e7221 */ /* 0x010fc60000010000 */
[C---:B------:R-:W-:Y:S08]  /*bb30*/  HMMA.16816.F32.BF16 R12, R52.reuse, R34, R12 ;  /* 0x00000022340c723c */ /* 0x040ff0000004180c */
[----:B------:R-:W-:Y:S01]  /*bb40*/  HMMA.16816.F32.BF16 R48, R52, R56, R48 ;  /* 0x000000383430723c */ /* 0x000fe20000041830 */
[----:B-1----:R-:W-:Y:S01]  /*bb50*/  FFMA.FTZ R75, R87, R109, -R108 ;  /* 0x0000006d574b7223 */ /* 0x002fe2000001086c */
[C---:B-----5:R-:W-:Y:S01]  /*bb60*/  F2FP.BF16.F32.PACK_AB R56, R83.reuse, R82 ;  /* 0x000000525338723e */ /* 0x060fe200000010ff */
[----:B------:R1:W4:Y:S01]  /*bb70*/  MUFU.EX2 R87, R32 ;  /* 0x0000002000577308 */ /* 0x0003220000000800 */
[----:B--2---:R-:W-:Y:S01]  /*bb80*/  FADD.FTZ R84, R74, R84 ;  /* 0x000000544a547221 */ /* 0x004fe20000010000 */
[----:B------:R-:W-:-:S02]  /*bb90*/  FADD.FTZ R83, R83, R78 ;  /* 0x0000004e53537221 */ /* 0x000fc40000010000 */
[----:B------:R-:W2:Y:S01]  /*bba0*/  MUFU.EX2 R75, R75 ;  /* 0x0000004b004b7308 */ /* 0x000ea20000000800 */
[----:B------:R-:W-:Y:S01]  /*bbb0*/  HMMA.16816.F32.BF16 R44, R52, R58, R44 ;  /* 0x0000003a342c723c */ /* 0x000fe2000004182c */
[----:B------:R-:W-:Y:S01]  /*bbc0*/  F2FP.BF16.F32.PACK_AB R58, R86, R81 ;  /* 0x00000051563a723e */ /* 0x000fe200000010ff */
[----:B------:R-:W5:Y:S01]  /*bbd0*/  LDSM.16.MT88.4 R52, [R68+0x10000] ;  /* 0x010000004434783b */ /* 0x000f620000004200 */
[----:B------:R-:W-:-:S04]  /*bbe0*/  FADD.FTZ R83, R81, R83 ;  /* 0x0000005351537221 */ /* 0x000fc80000010000 */
[----:B------:R-:W-:Y:S01]  /*bbf0*/  FADD.FTZ R86, R86, R83 ;  /* 0x0000005356567221 */ /* 0x000fe20000010000 */
[----:B-1----:R-:W1:Y:S01]  /*bc00*/  LDSM.16.MT88.4 R32, [R60+0x10000] ;  /* 0x010000003c20783b */ /* 0x002e620000004200 */
[C---:B----4-:R-:W-:Y:S01]  /*bc10*/  F2FP.BF16.F32.PACK_AB R57, R87.reuse, R74 ;  /* 0x0000004a5739723e */ /* 0x050fe200000010ff */
[----:B------:R-:W-:Y:S01]  /*bc20*/  FADD.FTZ R87, R87, R84 ;  /* 0x0000005457577221 */ /* 0x000fe20000010000 */
[----:B--2---:R-:W-:-:S03]  /*bc30*/  F2FP.BF16.F32.PACK_AB R59, R89, R75 ;  /* 0x0000004b593b723e */ /* 0x004fc600000010ff */
[----:B------:R-:W-:-:S04]  /*bc40*/  FADD.FTZ R87, R75, R87 ;  /* 0x000000574b577221 */ /* 0x000fc80000010000 */
[----:B------:R-:W-:Y:S01]  /*bc50*/  FADD.FTZ R89, R89, R87 ;  /* 0x0000005759597221 */ /* 0x000fe20000010000 */
[----:B------:R-:W-:Y:S01]  /*bc60*/  HMMA.16816.F32.BF16 R24, R56, R28, R24 ;  /* 0x0000001c3818723c */ /* 0x000fe20000041818 */
[-CC-:B------:R-:W-:Y:S01]  /*bc70*/  FFMA.FTZ R28, R90, R109.reuse, -R108.reuse ;  /* 0x0000006d5a1c7223 */ /* 0x180fe2000001086c */
[----:B------:R-:W-:-:S03]  /*bc80*/  FFMA.FTZ R90, R61, R109, -R108 ;  /* 0x0000006d3d5a7223 */ /* 0x000fc6000001086c */
[----:B------:R2:W4:Y:S03]  /*bc90*/  MUFU.EX2 R61, R28 ;  /* 0x0000001c003d7308 */ /* 0x0005260000000800 */
[C---:B------:R-:W-:Y:S01]  /*bca0*/  HMMA.16816.F32.BF16 R20, R56.reuse, R30, R20 ;  /* 0x0000001e3814723c */ /* 0x040fe20000041814 */
[----:B------:R-:W5:Y:S07]  /*bcb0*/  MUFU.EX2 R90, R90 ;  /* 0x0000005a005a7308 */ /* 0x000f6e0000000800 */
[----:B---3--:R-:W-:Y:S01]  /*bcc0*/  HMMA.16816.F32.BF16 R8, R56, R40, R8 ;  /* 0x000000283808723c */ /* 0x008fe20000041808 */
[----:B------:R-:W-:Y:S01]  /*bcd0*/  FFMA.FTZ R40, R94, R109, -R108 ;  /* 0x0000006d5e287223 */ /* 0x000fe2000001086c */
[----:B--2---:R-:W2:Y:S01]  /*bce0*/  LDSM.16.MT88.4 R28, [R216+0x10800] ;  /* 0x01080000d81c783b */ /* 0x004ea20000004200 */
[----:B------:R-:W3:Y:S01]  /*bcf0*/  MUFU.EX2 R94, R100 ;  /* 0x00000064005e7308 */ /* 0x000ee20000000800 */
[----:B----4-:R-:W-:-:S03]  /*bd00*/  FADD.FTZ R89, R61, R89 ;  /* 0x000000593d597221 */ /* 0x010fc60000010000 */
[----:B------:R-:W-:Y:S01]  /*bd10*/  MUFU.EX2 R100, R40 ;  /* 0x0000002800647308 */ /* 0x000fe20000000800 */
[----:B-----5:R-:W-:Y:S01]  /*bd20*/  HMMA.16816.F32.BF16 R48, R56, R52, R48 ;  /* 0x000000343830723c */ /* 0x020fe20000041830 */
[C---:B------:R-:W-:Y:S01]  /*bd30*/  F2FP.BF16.F32.PACK_AB R53, R90.reuse, R61 ;  /* 0x0000003d5a35723e */ /* 0x040fe200000010ff */
[----:B------:R-:W-:-:S06]  /*bd40*/  FADD.FTZ R90, R90, R89 ;  /* 0x000000595a5a7221 */ /* 0x000fcc0000010000 */
[C---:B-1----:R-:W-:Y:S01]  /*bd50*/  HMMA.16816.F32.BF16 R16, R56.reuse, R32, R16 ;  /* 0x000000203810723c */ /* 0x042fe20000041810 */
[----:B------:R-:W-:Y:S02]  /*bd60*/  FFMA.FTZ R32, R88, R109, -R128 ;  /* 0x0000006d58207223 */ /* 0x000fe40000010880 */
[----:B------:R1:W4:Y:S05]  /*bd70*/  MUFU.EX2 R88, R95 ;  /* 0x0000005f00587308 */ /* 0x00032a0000000800 */
[----:B------:R-:W-:Y:S01]  /*bd80*/  HMMA.16816.F32.BF16 R44, R56, R54, R44 ;  /* 0x00000036382c723c */ /* 0x000fe2000004182c */
[----:B---3--:R-:W-:-:S07]  /*bd90*/  F2FP.BF16.F32.PACK_AB R54, R94, R91 ;  /* 0x0000005b5e36723e */ /* 0x008fce00000010ff */
[C---:B------:R-:W-:Y:S01]  /*bda0*/  HMMA.16816.F32.BF16 R4, R56.reuse, R42, R4 ;  /* 0x0000002a3804723c */ /* 0x040fe20000041804 */
[-C--:B-1----:R-:W-:Y:S01]  /*bdb0*/  FFMA.FTZ R95, R92, R109.reuse, -R128 ;  /* 0x0000006d5c5f7223 */ /* 0x082fe20000010880 */
[----:B----4-:R-:W-:Y:S01]  /*bdc0*/  F2FP.BF16.F32.PACK_AB R55, R100, R88 ;  /* 0x000000586437723e */ /* 0x010fe200000010ff */
[----:B------:R1:W3:Y:S01]  /*bdd0*/  MUFU.EX2 R92, R32 ;  /* 0x00000020005c7308 */ /* 0x0002e20000000800 */
[----:B------:R-:W4:Y:S01]  /*bde0*/  LDSM.16.MT88.4 R40, [R110+0x10800] ;  /* 0x010800006e28783b */ /* 0x000f220000004200 */
[----:B------:R-:W-:Y:S02]  /*bdf0*/  FADD.FTZ R90, R88, R90 ;  /* 0x0000005a585a7221 */ /* 0x000fe40000010000 */
[----:B------:R-:W5:Y:S01]  /*be00*/  MUFU.EX2 R95, R95 ;  /* 0x0000005f005f7308 */ /* 0x000f620000000800 */
[----:B------:R-:W-:Y:S01]  /*be10*/  HMMA.16816.F32.BF16 R12, R56, R34, R12 ;  /* 0x00000022380c723c */ /* 0x000fe2000004180c */
[-CC-:B------:R-:W-:Y:S01]  /*be20*/  FFMA.FTZ R56, R93, R109.reuse, -R108.reuse ;  /* 0x0000006d5d387223 */ /* 0x180fe2000001086c */
[-CC-:B------:R-:W-:Y:S01]  /*be30*/  FFMA.FTZ R58, R77, R109.reuse, -R108.reuse ;  /* 0x0000006d4d3a7223 */ /* 0x180fe2000001086c */
[-C--:B------:R-:W-:Y:S01]  /*be40*/  FFMA.FTZ R57, R76, R109.reuse, -R108 ;  /* 0x0000006d4c397223 */ /* 0x080fe2000001086c */
[-CC-:B------:R-:W-:Y:S01]  /*be50*/  FFMA.FTZ R93, R96, R109.reuse, -R128.reuse ;  /* 0x0000006d605d7223 */ /* 0x180fe20000010880 */
[-CC-:B------:R-:W-:Y:S01]  /*be60*/  FFMA.FTZ R59, R99, R109.reuse, -R128.reuse ;  /* 0x0000006d633b7223 */ /* 0x180fe20000010880 */
[-CC-:B------:R-:W-:Y:S01]  /*be70*/  FFMA.FTZ R77, R98, R109.reuse, -R128.reuse ;  /* 0x0000006d624d7223 */ /* 0x180fe20000010880 */
[-C--:B------:R-:W-:Y:S01]  /*be80*/  FFMA.FTZ R76, R97, R109.reuse, -R128 ;  /* 0x0000006d614c7223 */ /* 0x080fe20000010880 */
[----:B------:R-:W-:Y:S01]  /*be90*/  FFMA.FTZ R96, R101, R109, -R108 ;  /* 0x0000006d65607223 */ /* 0x000fe2000001086c */
[----:B-1----:R-:W1:Y:S01]  /*bea0*/  LDSM.16.MT88.4 R32, [R60+0x10800] ;  /* 0x010800003c20783b */ /* 0x002e620000004200 */
[----:B------:R-:W2:Y:S01]  /*beb0*/  MUFU.EX2 R56, R56 ;  /* 0x0000003800387308 */ /* 0x000ea20000000800 */
[----:B---3--:R-:W-:Y:S01]  /*bec0*/  FADD.FTZ R86, R92, R86 ;  /* 0x000000565c567221 */ /* 0x008fe20000010000 */
[----:B------:R-:W-:Y:S01]  /*bed0*/  FADD.FTZ R100, R100, R90 ;  /* 0x0000005a64647221 */ /* 0x000fe20000010000 */
[C---:B-----5:R-:W-:Y:S01]  /*bee0*/  F2FP.BF16.F32.PACK_AB R52, R95.reuse, R92 ;  /* 0x0000005c5f34723e */ /* 0x060fe200000010ff */
[----:B------:R-:W-:Y:S01]  /*bef0*/  MUFU.EX2 R58, R58 ;  /* 0x0000003a003a7308 */ /* 0x000fe20000000800 */
[----:B------:R-:W-:-:S03]  /*bf00*/  FADD.FTZ R95, R95, R86 ;  /* 0x000000565f5f7221 */ /* 0x000fc60000010000 */
[----:B------:R-:W-:Y:S01]  /*bf10*/  MUFU.EX2 R57, R57 ;  /* 0x0000003900397308 */ /* 0x000fe20000000800 */
[----:B------:R-:W-:Y:S01]  /*bf20*/  FADD.FTZ R95, R91, R95 ;  /* 0x0000005f5b5f7221 */ /* 0x000fe20000010000 */
[C---:B--2---:R-:W-:Y:S02]  /*bf30*/  HMMA.16816.F32.BF16 R24, R52.reuse, R28, R24 ;  /* 0x0000001c3418723c */ /* 0x044fe40000041818 */
[----:B------:R-:W2:Y:S01]  /*bf40*/  MUFU.EX2 R59, R59 ;  /* 0x0000003b003b7308 */ /* 0x000ea20000000800 */
[----:B------:R-:W-:Y:S01]  /*bf50*/  FADD.FTZ R94, R94, R95 ;  /* 0x0000005f5e5e7221 */ /* 0x000fe20000010000 */
[----:B------:R-:W-:Y:S02]  /*bf60*/  FADD.FTZ R100, R56, R100 ;  /* 0x0000006438647221 */ /* 0x000fe40000010000 */
[----:B------:R-:W3:Y:S02]  /*bf70*/  MUFU.EX2 R77, R77 ;  /* 0x0000004d004d7308 */ /* 0x000ee40000000800 */
[C---:B------:R-:W-:Y:S01]  /*bf80*/  HMMA.16816.F32.BF16 R20, R52.reuse, R30, R20 ;  /* 0x0000001e3414723c */ /* 0x040fe20000041814 */
[----:B------:R-:W5:Y:S01]  /*bf90*/  LDSM.16.MT88.4 R28, [R68+0x10800] ;  /* 0x01080000441c783b */ /* 0x000f620000004200 */
[----:B------:R-:W-:Y:S04]  /*bfa0*/  MUFU.EX2 R76, R76 ;  /* 0x0000004c004c7308 */ /* 0x000fe80000000800 */
[----:B------:R-:W3:Y:S02]  /*bfb0*/  MUFU.EX2 R93, R93 ;  /* 0x0000005d005d7308 */ /* 0x000ee40000000800 */
[C---:B----4-:R-:W-:Y:S01]  /*bfc0*/  HMMA.16816.F32.BF16 R8, R52.reuse, R40, R8 ;  /* 0x000000283408723c */ /* 0x050fe20000041808 */
[----:B--2---:R-:W-:Y:S01]  /*bfd0*/  FADD.FTZ R94, R59, R94 ;  /* 0x0000005e3b5e7221 */ /* 0x004fe20000010000 */
[----:B------:R-:W2:Y:S06]  /*bfe0*/  MUFU.EX2 R96, R96 ;  /* 0x0000006000607308 */ /* 0x000eac0000000800 */
[C---:B------:R-:W-:Y:S01]  /*bff0*/  HMMA.16816.F32.BF16 R4, R52.reuse, R42, R4 ;  /* 0x0000002a3404723c */ /* 0x040fe20000041804 */
[----:B------:R-:W4:Y:S07]  /*c000*/  LDSM.16.MT88.4 R40, [R60+0x11000] ;  /* 0x011000003c28783b */ /* 0x000f2e0000004200 */
[C---:B-1----:R-:W-:Y:S08]  /*c010*/  HMMA.16816.F32.BF16 R16, R52.reuse, R32, R16 ;  /* 0x000000203410723c */ /* 0x042ff00000041810 */
[C---:B------:R-:W-:Y:S01]  /*c020*/  HMMA.16816.F32.BF16 R12, R52.reuse, R34, R12 ;  /* 0x00000022340c723c */ /* 0x040fe2000004180c */
[----:B------:R-:W1:Y:S07]  /*c030*/  LDSM.16.MT88.4 R32, [R216+0x11000] ;  /* 0x01100000d820783b */ /* 0x000e6e0000004200 */
[C---:B-----5:R-:W-:Y:S08]  /*c040*/  HMMA.16816.F32.BF16 R48, R52.reuse, R28, R48 ;  /* 0x0000001c3430723c */ /* 0x060ff00000041830 */
[----:B------:R-:W-:Y:S01]  /*c050*/  HMMA.16816.F32.BF16 R44, R52, R30, R44 ;  /* 0x0000001e342c723c */ /* 0x000fe2000004182c */
[----:B------:R-:W5:Y:S01]  /*c060*/  LDSM.16.MT88.4 R28, [R110+0x11000] ;  /* 0x011000006e1c783b */ /* 0x000f620000004200 */
[C---:B---3--:R-:W-:Y:S01]  /*c070*/  F2FP.BF16.F32.PACK_AB R52, R77.reuse, R59 ;  /* 0x0000003b4d34723e */ /* 0x048fe200000010ff */
[----:B------:R-:W-:Y:S01]  /*c080*/  FADD.FTZ R77, R77, R94 ;  /* 0x0000005e4d4d7221 */ /* 0x000fe20000010000 */
[C---:B------:R-:W-:Y:S01]  /*c090*/  F2FP.BF16.F32.PACK_AB R53, R58.reuse, R56 ;  /* 0x000000383a35723e */ /* 0x040fe200000010ff */
[----:B------:R-:W-:Y:S01]  /*c0a0*/  FADD.FTZ R58, R58, R100 ;  /* 0x000000643a3a7221 */ /* 0x000fe20000010000 */
[----:B------:R-:W-:Y:S01]  /*c0b0*/  F2FP.BF16.F32.PACK_AB R54, R93, R76 ;  /* 0x0000004c5d36723e */ /* 0x000fe200000010ff */
[----:B------:R-:W-:Y:S01]  /*c0c0*/  FADD.FTZ R77, R76, R77 ;  /* 0x0000004d4c4d7221 */ /* 0x000fe20000010000 */
[----:B--2---:R-:W-:Y:S01]  /*c0d0*/  F2FP.BF16.F32.PACK_AB R55, R96, R57 ;  /* 0x000000396037723e */ /* 0x004fe200000010ff */
[----:B------:R-:W-:-:S02]  /*c0e0*/  FADD.FTZ R58, R57, R58 ;  /* 0x0000003a393a7221 */ /* 0x000fc40000010000 */
[----:B------:R-:W-:Y:S02]  /*c0f0*/  FADD.FTZ R93, R93, R77 ;  /* 0x0000004d5d5d7221 */ /* 0x000fe40000010000 */
[----:B------:R-:W-:Y:S02]  /*c100*/  FADD.FTZ R96, R96, R58 ;  /* 0x0000003a60607221 */ /* 0x000fe40000010000 */
[----:B----4-:R-:W-:Y:S01]  /*c110*/  HMMA.16816.F32.BF16 R16, R52, R40, R16 ;  /* 0x000000283410723c */ /* 0x010fe20000041810 */
[-C--:B------:R-:W-:Y:S01]  /*c120*/  FFMA.FTZ R40, R103, R109.reuse, -R108 ;  /* 0x0000006d67287223 */ /* 0x080fe2000001086c */
[----:B------:R-:W-:-:S05]  /*c130*/  FFMA.FTZ R41, R102, R109, -R128 ;  /* 0x0000006d66297223 */ /* 0x000fca0000010880 */
[----:B------:R-:W2:Y:S01]  /*c140*/  MUFU.EX2 R40, R40 ;  /* 0x0000002800287308 */ /* 0x000ea20000000800 */
[C---:B------:R-:W-:Y:S01]  /*c150*/  HMMA.16816.F32.BF16 R12, R52.reuse, R42, R12 ;  /* 0x0000002a340c723c */ /* 0x040fe2000004180c */
[----:B------:R-:W-:Y:S02]  /*c160*/  FFMA.FTZ R42, R107, R109, -R128 ;  /* 0x0000006d6b2a7223 */ /* 0x000fe40000010880 */
[----:B------:R-:W3:Y:S04]  /*c170*/  MUFU.EX2 R41, R41 ;  /* 0x0000002900297308 */ /* 0x000ee80000000800 */
[----:B------:R-:W4:Y:S01]  /*c180*/  MUFU.EX2 R42, R42 ;  /* 0x0000002a002a7308 */ /* 0x000f220000000800 */
[----:B-1----:R-:W-:Y:S01]  /*c190*/  HMMA.16816.F32.BF16 R24, R52, R32, R24 ;  /* 0x000000203418723c */ /* 0x002fe20000041818 */
[----:B--2---:R-:W-:-:S07]  /*c1a0*/  F2FP.BF16.F32.PACK_AB R135, R249, R40 ;  /* 0x00000028f987723e */ /* 0x004fce00000010ff */
[----:B------:R-:W-:Y:S01]  /*c1b0*/  HMMA.16816.F32.BF16 R20, R52, R34, R20 ;  /* 0x000000223414723c */ /* 0x000fe20000041814 */
[----:B------:R-:W1:Y:S01]  /*c1c0*/  LDSM.16.MT88.4 R32, [R68+0x11000] ;  /* 0x011000004420783b */ /* 0x000e620000004200 */
[----:B---3--:R-:W-:Y:S01]  /*c1d0*/  FADD.FTZ R93, R41, R93 ;  /* 0x0000005d295d7221 */ /* 0x008fe20000010000 */
[----:B----4-:R-:W-:-:S03]  /*c1e0*/  F2FP.BF16.F32.PACK_AB R132, R42, R41 ;  /* 0x000000292a84723e */ /* 0x010fc600000010ff */
[----:B------:R-:W-:Y:S02]  /*c1f0*/  FADD.FTZ R93, R42, R93 ;  /* 0x0000005d2a5d7221 */ /* 0x000fe40000010000 */
[----:B-----5:R-:W-:Y:S01]  /*c200*/  HMMA.16816.F32.BF16 R8, R52, R28, R8 ;  /* 0x0000001c3408723c */ /* 0x020fe20000041808 */
[-CC-:B------:R-:W-:Y:S01]  /*c210*/  FFMA.FTZ R28, R105, R109.reuse, -R108.reuse ;  /* 0x0000006d691c7223 */ /* 0x180fe2000001086c */
[----:B------:R-:W-:-:S05]  /*c220*/  FFMA.FTZ R29, R104, R109, -R108 ;  /* 0x0000006d681d7223 */ /* 0x000fca000001086c */
[----:B------:R-:W2:Y:S01]  /*c230*/  MUFU.EX2 R28, R28 ;  /* 0x0000001c001c7308 */ /* 0x000ea20000000800 */
[----:B------:R-:W-:Y:S03]  /*c240*/  HMMA.16816.F32.BF16 R4, R52, R30, R4 ;  /* 0x0000001e3404723c */ /* 0x000fe60000041804 */
[----:B------:R-:W3:Y:S04]  /*c250*/  MUFU.EX2 R29, R29 ;  /* 0x0000001d001d7308 */ /* 0x000ee80000000800 */
[----:B------:R-:W4:Y:S01]  /*c260*/  MUFU.EX2 R30, R106 ;  /* 0x0000006a001e7308 */ /* 0x000f220000000800 */
[----:B--2---:R-:W-:Y:S01]  /*c270*/  FADD.FTZ R96, R28, R96 ;  /* 0x000000601c607221 */ /* 0x004fe20000010000 */
[----:B---3--:R-:W-:-:S03]  /*c280*/  F2FP.BF16.F32.PACK_AB R133, R29, R28 ;  /* 0x0000001c1d85723e */ /* 0x008fc600000010ff */
[----:B------:R-:W-:Y:S01]  /*c290*/  FADD.FTZ R96, R29, R96 ;  /* 0x000000601d607221 */ /* 0x000fe20000010000 */
[----:B----4-:R-:W-:-:S03]  /*c2a0*/  F2FP.BF16.F32.PACK_AB R134, R252, R30 ;  /* 0x0000001efc86723e */ /* 0x010fc600000010ff */
[----:B------:R-:W-:Y:S01]  /*c2b0*/  FADD.FTZ R96, R40, R96 ;  /* 0x0000006028607221 */ /* 0x000fe20000010000 */
[----:B------:R-:W-:Y:S01]  /*c2c0*/  FADD.FTZ R93, R30, R93 ;  /* 0x0000005d1e5d7221 */ /* 0x000fe20000010000 */
[----:B-1----:R-:W-:Y:S02]  /*c2d0*/  HMMA.16816.F32.BF16 R48, R52, R32, R48 ;  /* 0x000000203430723c */ /* 0x002fe40000041830 */
[----:B------:R-:W-:Y:S01]  /*c2e0*/  FADD.FTZ R249, R249, R96 ;  /* 0x00000060f9f97221 */ /* 0x000fe20000010000 */
[----:B------:R-:W-:-:S05]  /*c2f0*/  FADD.FTZ R252, R252, R93 ;  /* 0x0000005dfcfc7221 */ /* 0x000fca0000010000 */
[C---:B------:R-:W-:Y:S08]  /*c300*/  HMMA.16816.F32.BF16 R144, R132.reuse, R140, R8 ;  /* 0x0000008c8490723c */ /* 0x040ff00000041808 */
[----:B------:R-:W-:Y:S01]  /*c310*/  HMMA.16816.F32.BF16 R140, R132, R142, R4 ;  /* 0x0000008e848c723c */ /* 0x000fe20000041804 */
[----:B------:R-:W1:Y:S07]  /*c320*/  LDSM.16.MT88.4 R4, [R68+0x11800] ;  /* 0x011800004404783b */ /* 0x000e6e0000004200 */
[----:B------:R-:W-:Y:S08]  /*c330*/  HMMA.16816.F32.BF16 R44, R52, R34, R44 ;  /* 0x00000022342c723c */ /* 0x000ff0000004182c */
[C---:B------:R-:W-:Y:S08]  /*c340*/  HMMA.16816.F32.BF16 R160, R132.reuse, R156, R24 ;  /* 0x0000009c84a0723c */ /* 0x040ff00000041818 */
[C---:B------:R-:W-:Y:S08]  /*c350*/  HMMA.16816.F32.BF16 R152, R132.reuse, R148, R16 ;  /* 0x000000948498723c */ /* 0x040ff00000041810 */
[C---:B------:R-:W-:Y:S08]  /*c360*/  HMMA.16816.F32.BF16 R156, R132.reuse, R158, R20 ;  /* 0x0000009e849c723c */ /* 0x040ff00000041814 */
[C---:B------:R-:W-:Y:S08]  /*c370*/  HMMA.16816.F32.BF16 R148, R132.reuse, R150, R12 ;  /* 0x000000968494723c */ /* 0x040ff0000004180c */
[C---:B-1----:R-:W-:Y:S08]  /*c380*/  HMMA.16816.F32.BF16 R136, R132.reuse, R4, R48 ;  /* 0x000000048488723c */ /* 0x042ff00000041830 */
[----:B------:R-:W-:Y:S01]  /*c390*/  HMMA.16816.F32.BF16 R132, R132, R6, R44 ;  /* 0x000000068484723c */ /* 0x000fe2000004182c */
[----:B------:R-:W-:-:S04]  /*c3a0*/  NOP ;  /* 0x0000000000007918 */ /* 0x000fc80000000000 */
[----:B------:R-:W-:-:S15]  /*c3b0*/  @!P1 BRA `(.L_x_2405) ;  /* 0x0000009400289947 */ /* 0x000fde0003800000 */
[----:B------:R-:W-:-:S04]  /*c3c0*/  DEPBAR.LE SB0, 0x0 ;  /* 0x000080000000791a */ /* 0x000fc80000000000 */
[----:B------:R-:W-:Y:S05]  /*c3d0*/  WARPSYNC.ALL ;  /* 0x0000000000007948 */ /* 0x000fea0003800000 */
[----:B------:R-:W-:Y:S01]  /*c3e0*/  BSSY.RECONVERGENT B0, `(.L_x_2406) ;  /* 0x000004b000007945 */ /* 0x000fe20003800200 */
[----:B------:R-:W-:Y:S01]  /*c3f0*/  IADD3 R4, PT, PT, R164, -0x2, RZ ;  /* 0xfffffffea4047810 */ /* 0x000fe20007ffe0ff */
[----:B------:R-:W-:Y:S06]  /*c400*/  BAR.SYNC.DEFER_BLOCKING 0x0 ;  /* 0x0000000000007b1d */ /* 0x000fec0000010000 */
[----:B------:R-:W-:Y:S05]  /*c410*/  @!P0 BRA `(.L_x_2407) ;  /* 0x0000000000fc8947 */ /* 0x000fea0003800000 */
[----:B------:R-:W2:Y:S01]  /*c420*/  LD.E R11, desc[UR4][R2.64+0x170] ;  /* 0x00017004020b7980 */ /* 0x000ea2000c101900 */
[----:B------:R-:W-:Y:S02]  /*c430*/  SHF.L.U32 R4, R4, 0x8, RZ ;  /* 0x0000000804047819 */ /* 0x000fe400000006ff */
[----:B------:R-:W-:Y:S02]  /*c440*/  IABS R7, R62 ;  /* 0x0000003e00077213 */ /* 0x000fe40000000000 */
[----:B------:R-:W-:Y:S02]  /*c450*/  IABS R5, R4 ;  /* 0x0000000400057213 */ /* 0x000fe40000000000 */
[-C--:B--2---:R-:W-:Y:S02]  /*c460*/  IABS R8, R11.reuse ;  /* 0x0000000b00087213 */ /* 0x084fe40000000000 */
[-C--:B------:R-:W-:Y:S02]  /*c470*/  IABS R6, R11.reuse ;  /* 0x0000000b00067213 */ /* 0x080fe40000000000 */
[----:B------:R-:W1:Y:S01]  /*c480*/  I2F.RP R12, R8 ;  /* 0x00000008000c7306 */ /* 0x000e620000209400 */
[----:B------:R-:W-:-:S02]  /*c490*/  LOP3.LUT R4, R4, R11, RZ, 0x3c, !PT ;  /* 0x0000000b04047212 */ /* 0x000fc400078e3cff */
[----:B------:R-:W-:Y:S01]  /*c4a0*/  IMAD.MOV R6, RZ, RZ, -R6 ;  /* 0x000000ffff067224 */ /* 0x000fe200078e0a06 */
[----:B------:R-:W-:-:S04]  /*c4b0*/  LOP3.LUT R62, R62, R11, RZ, 0x3c, !PT ;  /* 0x0000000b3e3e7212 */ /* 0x000fc800078e3cff */
[----:B------:R-:W-:Y:S01]  /*c4c0*/  ISETP.GE.AND P4, PT, R62, RZ, PT ;  /* 0x000000ff3e00720c */ /* 0x000fe20003f86270 */
        /* <DEDUP_REMOVED lines=19> */
[----:B------:R-:W-:Y:S02]  /*c600*/  ISETP.GE.AND P1, PT, R4, RZ, PT ;  /* 0x000000ff0400720c */ /* 0x000fe40003f26270 */
[----:B------:R-:W-:-:S02]  /*c610*/  ISETP.NE.AND P3, PT, R11, RZ, PT ;  /* 0x000000ff0b00720c */ /* 0x000fc40003f65270 */
[----:B------:R-:W-:-:S05]  /*c620*/  LOP3.LUT R6, RZ, R11, RZ, 0x33, !PT ;  /* 0x0000000bff067212 */ /* 0x000fca00078e33ff */
[----:B------:R-:W-:Y:S02]  /*c630*/  @P5 VIADD R9, R9, 0x1 ;  /* 0x0000000109095836 */ /* 0x000fe40000000000 */
[----:B------:R-:W-:Y:S02]  /*c640*/  @P6 IADD3 R10, PT, PT, R10, 0x1, RZ ;  /* 0x000000010a0a6810 */ /* 0x000fe40007ffe0ff */
[----:B------:R-:W-:Y:S02]  /*c650*/  IMAD.MOV.U32 R7, RZ, RZ, R9 ;  /* 0x000000ffff077224 */ /* 0x000fe400078e0009 */
[----:B------:R-:W2:Y:S01]  /*c660*/  LD.E.64 R8, desc[UR4][R2.64+0x40] ;  /* 0x0000400402087980 */ /* 0x000ea2000c101b00 */
[----:B------:R-:W-:Y:S02]  /*c670*/  @!P4 IMAD.MOV R10, RZ, RZ, -R10 ;  /* 0x000000ffff0ac224 */ /* 0x000fe400078e0a0a */
[----:B------:R-:W-:-:S04]  /*c680*/  @!P1 IADD3 R7, PT, PT, -R7, RZ, RZ ;  /* 0x000000ff07079210 */ /* 0x000fc80007ffe1ff */
[C---:B------:R-:W-:Y:S02]  /*c690*/  SEL R7, R6.reuse, R7, !P3 ;  /* 0x0000000706077207 */ /* 0x040fe40005800000 */
[----:B------:R-:W-:-:S03]  /*c6a0*/  SEL R6, R6, R10, !P3 ;  /* 0x0000000a06067207 */ /* 0x000fc60005800000 */
[----:B------:R-:W-:-:S04]  /*c6b0*/  IMAD.WIDE R4, R7, 0x4, R250 ;  /* 0x0000000407047825 */ /* 0x000fc800078e02fa */
[C---:B------:R-:W-:Y:S02]  /*c6c0*/  IMAD.WIDE R12, R6.reuse, 0x4, R250 ;  /* 0x00000004060c7825 */ /* 0x040fe400078e02fa */
        /* <DEDUP_REMOVED lines=18> */
[----:B------:R-:W-:Y:S01]  /*c7f0*/  LEA.HI.X R238, R8, R238, R5, 0x1, P1 ;  /* 0x000000ee08ee7211 */ /* 0x000fe200008f0c05 */
[----:B------:R-:W-:Y:S05]  /*c800*/  BRA `(.L_x_2408) ;  /* 0x0000000000207947 */ /* 0x000fea0003800000 */
.L_x_2407:
[----:B------:R-:W2:Y:S01]  /*c810*/  LD.E R4, desc[UR4][R2.64+0x40] ;  /* 0x0000400402047980 */ /* 0x000ea2000c101900 */
[----:B------:R-:W-:Y:S02]  /*c820*/  UMOV UR6, URZ ;  /* 0x000000ff00067c82 */ /* 0x000fe40008000000 */
[----:B------:R-:W-:Y:S01]  /*c830*/  IADD3 R5, P1, PT, RZ, -UR6, RZ ;  /* 0x80000006ff057c10 */ /* 0x000fe2000ff3e0ff */
[----:B--2---:R-:W-:-:S04]  /*c840*/  IMAD.SHL.U32 R4, R4, 0x100, RZ ;  /* 0x0000010004047824 */ /* 0x004fc800078e00ff */
[----:B------:R-:W-:-:S05]  /*c850*/  IMAD.X R4, RZ, RZ, ~R4, P1 ;  /* 0x000000ffff047224 */ /* 0x000fca00008e0e04 */
[----:B------:R-:W-:-:S04]  /*c860*/  SHF.R.S64 R5, R5, 0x1f, R4 ;  /* 0x0000001f05057819 */ /* 0x000fc80000001004 */
[----:B------:R-:W-:-:S04]  /*c870*/  IADD3 R239, P1, PT, R5, R239, RZ ;  /* 0x000000ef05ef7210 */ /* 0x000fc80007f3e0ff */
[----:B------:R-:W-:-:S09]  /*c880*/  LEA.HI.X.SX32 R238, R4, R238, 0x1, P1 ;  /* 0x000000ee04ee7211 */ /* 0x000fd200008f0eff */
.L_x_2408:
[----:B------:R-:W-:Y:S05]  /*c890*/  BSYNC.RECONVERGENT B0 ;  /* 0x0000000000007941 */ /* 0x000fea0003800200 */
.L_x_2406:
[----:B------:R-:W-:Y:S02]  /*c8a0*/  ISETP.GE.AND P1, PT, R166, R232, PT ;  /* 0x000000e8a600720c */ /* 0x000fe40003f26270 */
[C---:B------:R-:W-:Y:S02]  /*c8b0*/  SHF.L.U32 R4, R224.reuse, 0x5, RZ ;  /* 0x00000005e0047819 */ /* 0x040fe400000006ff */
[----:B------:R-:W-:Y:S02]  /*c8c0*/  SHF.L.U64.HI R5, R224, 0x5, R225 ;  /* 0x00000005e0057819 */ /* 0x000fe400000102e1 */
[----:B------:R-:W-:-:S04]  /*c8d0*/  IADD3 R8, P3, PT, R4, R239, RZ ;  /* 0x000000ef04087210 */ /* 0x000fc80007f7e0ff */
[----:B------:R-:W-:-:S03]  /*c8e0*/  IADD3.X R9, PT, PT, R5, R238, RZ, P3, !PT ;  /* 0x000000ee05097210 */ /* 0x000fc60001ffe4ff */
[----:B------:R-:W-:Y:S01]  /*c8f0*/  @!P1 MOV R6, R239 ;  /* 0x000000ef00069202 */ /* 0x000fe20000000f00 */
[----:B------:R-:W-:Y:S01]  /*c900*/  @P1 STS.128 [R240+0xa000], RZ ;  /* 0x00a000fff0001388 */ /* 0x000fe20000000c00 */
[----:B------:R-:W-:Y:S01]  /*c910*/  @!P1 MOV R7, R238 ;  /* 0x000000ee00079202 */ /* 0x000fe20000000f00 */
[----:B------:R-:W-:Y:S01]  /*c920*/  @!P1 IMAD R14, R225, 0x60, RZ ;  /* 0x00000060e10e9824 */ /* 0x000fe200078e02ff */
[----:B------:R-:W-:Y:S01]  /*c930*/  @!P1 IADD3 R4, P3, PT, R8, R4, RZ ;  /* 0x0000000408049210 */ /* 0x000fe20007f7e0ff */
[C---:B------:R-:W-:Y:S01]  /*c940*/  @!P1 IMAD.WIDE.U32 R28, R224.reuse, 0x1a0, R8 ;  /* 0x000001a0e01c9825 */ /* 0x040fe200078e0008 */
[-C--:B------:R-:W-:Y:S01]  /*c950*/  @!P1 MOV R22, R8.reuse ;  /* 0x0000000800169202 */ /* 0x080fe20000000f00 */
[----:B------:R-:W-:Y:S01]  /*c960*/  @!PT LDS RZ, [RZ] ;  /* 0x00000000fffff984 */ /* 0x000fe20000000800 */
[----:B------:R-:W-:Y:S01]  /*c970*/  @!PT LDS RZ, [RZ] ;  /* 0x00000000fffff984 */ /* 0x000fe20000000800 */
[----:B------:R-:W-:Y:S01]  /*c980*/  @!PT LDS RZ, [RZ] ;  /* 0x00000000fffff984 */ /* 0x000fe20000000800 */
[----:B------:R1:W-:Y:S01]  /*c990*/  @!P1 LDGSTS.E.BYPASS.LTC128B.128 [R240+0xa000], desc[UR4][R6.64] ;  /* 0x0a00000006f09fae */ /* 0x0003e2000b981a04 */
[----:B------:R-:W-:Y:S01]  /*c9a0*/  @!P1 IADD3.X R5, PT, PT, R9, R5, RZ, P3, !PT ;  /* 0x0000000509059210 */ /* 0x000fe20001ffe4ff */
[C---:B------:R-:W-:Y:S01]  /*c9b0*/  @!P1 IMAD R12, R225.reuse, 0xa0, RZ ;  /* 0x000000a0e10c9824 */ /* 0x040fe200078e02ff */
[-C--:B------:R-:W-:Y:S01]  /*c9c0*/  @!P1 MOV R23, R9.reuse ;  /* 0x0000000900179202 */ /* 0x080fe20000000f00 */
[----:B------:R-:W-:Y:S01]  /*c9d0*/  @P1 STS.128 [R240+0xa800], RZ ;  /* 0x00a800fff0001388 */ /* 0x000fe20000000c00 */
[-C--:B------:R-:W-:Y:S01]  /*c9e0*/  @!P1 MOV R18, R8.reuse ;  /* 0x0000000800129202 */ /* 0x080fe20000000f00 */
[----:B------:R-:W-:Y:S01]  /*c9f0*/  @!P1 IMAD R10, R225, 0xc0, RZ ;  /* 0x000000c0e10a9824 */ /* 0x000fe200078e02ff */
[----:B------:R-:W-:Y:S01]  /*ca00*/  @!P1 MOV R19, R9 ;  /* 0x0000000900139202 */ /* 0x000fe20000000f00 */
[----:B------:R-:W-:Y:S01]  /*ca10*/  @!PT LDS RZ, [RZ] ;  /* 0x00000000fffff984 */ /* 0x000fe20000000800 */
[----:B------:R-:W-:Y:S01]  /*ca20*/  @!PT LDS RZ, [RZ] ;  /* 0x00000000fffff984 */ /* 0x000fe20000000800 */
[----:B------:R-:W-:Y:S01]  /*ca30*/  @!PT LDS RZ, [RZ] ;  /* 0x00000000fffff984 */ /* 0x000fe20000000800 */
[----:B------:R-:W-:Y:S01]  /*ca40*/  @!P1 LDGSTS.E.BYPASS.LTC128B.128 [R240+0xa800], desc[UR4][R8.64] ;  /* 0x0a80000008f09fae */ /* 0x000fe2000b981a04 */
[----:B------:R-:W-:Y:S01]  /*ca50*/  @!P1 IMAD.WIDE.U32 R22, R224, 0x140, R22 ;  /* 0x00000140e0169825 */ /* 0x000fe200078e0016 */
[----:B------:R-:W-:-:S02]  /*ca60*/  @!P1 MOV R26, R8 ;  /* 0x00000008001a9202 */ /* 0x000fc40000000f00 */
[----:B------:R-:W-:Y:S01]  /*ca70*/  @P1 STS.128 [R240+0xb000], RZ ;  /* 0x00b000fff0001388 */ /* 0x000fe20000000c00 */
[-C--:B------:R-:W-:Y:S01]  /*ca80*/  @!P1 MOV R27, R9.reuse ;  /* 0x00000009001b9202 */ /* 0x080fe20000000f00 */
[C---:B------:R-:W-:Y:S01]  /*ca90*/  @!P1 IMAD.WIDE.U32 R18, R224.reuse, 0x120, R18 ;  /* 0x00000120e0129825 */ /* 0x040fe200078e0012 */
[-C--:B------:R-:W-:Y:S01]  /*caa0*/  @!P1 MOV R24, R8.reuse ;  /* 0x0000000800189202 */ /* 0x080fe20000000f00 */
[----:B------:R-:W-:Y:S01]  /*cab0*/  @!PT LDS RZ, [RZ] ;  /* 0x00000000fffff984 */ /* 0x000fe20000000800 */
[----:B------:R-:W-:Y:S01]  /*cac0*/  @!PT LDS RZ, [RZ] ;  /* 0x00000000fffff984 */ /* 0x000fe20000000800 */
[----:B------:R-:W-:Y:S01]  /*cad0*/  @!PT LDS RZ, [RZ] ;  /* 0x00000000fffff984 */ /* 0x000fe20000000800 */
[----:B------:R2:W-:Y:S01]  /*cae0*/  @!P1 LDGSTS.E.BYPASS.LTC128B.128 [R240+0xb000], desc[UR4][R4.64] ;  /* 0x0b00000004f09fae */ /* 0x0005e2000b981a04 */
[-C--:B------:R-:W-:Y:S01]  /*caf0*/  @!P1 MOV R25, R9.reuse ;  /* 0x0000000900199202 */ /* 0x080fe20000000f00 */
[C---:B------:R-:W-:Y:S01]  /*cb00*/  @!P1 IMAD.WIDE.U32 R26, R224.reuse, 0x1c0, R26 ;  /* 0x000001c0e01a9825 */ /* 0x040fe200078e001a */
[-C--:B------:R-:W-:Y:S01]  /*cb10*/  @!P1 MOV R20, R8.reuse ;  /* 0x0000000800149202 */ /* 0x080fe20000000f00 */
[----:B------:R-:W-:Y:S01]  /*cb20*/  @P1 STS.128 [R240+0xb800], RZ ;  /* 0x00b800fff0001388 */ /* 0x000fe20000000c00 */
[----:B------:R-:W-:Y:S01]  /*cb30*/  @!P1 MOV R21, R9 ;  /* 0x0000000900159202 */ /* 0x000fe20000000f00 */
[C---:B------:R-:W-:Y:S01]  /*cb40*/  @!P1 IMAD.WIDE.U32 R24, R224.reuse, 0xa0, R24 ;  /* 0x000000a0e0189825 */ /* 0x040fe200078e0018 */
[----:B------:R-:W-:-:S02]  /*cb50*/  @!P1 LEA R30, P4, R224, R8, 0x6 ;  /* 0x00000008e01e9211 */ /* 0x000fc400078830ff */
[----:B------:R-:W-:Y:S01]  /*cb60*/  @!P1 MOV R16, R8 ;  /* 0x0000000800109202 */ /* 0x000fe20000000f00 */
[C---:B------:R-:W-:Y:S01]  /*cb70*/  @!P1 IMAD.WIDE.U32 R20, R224.reuse, 0xc0, R20 ;  /* 0x000000c0e0149825 */ /* 0x040fe200078e0014 */
[-C--:B------:R-:W-:Y:S02]  /*cb80*/  @!P1 MOV R17, R9.reuse ;  /* 0x0000000900119202 */ /* 0x080fe40000000f00 */
[C---:B------:R-:W-:Y:S01]  /*cb90*/  @!P1 LEA.HI.X R31, R224.reuse, R9, R225, 0x6, P4 ;  /* 0x00000009e01f9211 */ /* 0x040fe200020f34e1 */
[----:B-1----:R-:W-:Y:S01]  /*cba0*/  @!P1 IMAD.WIDE.U32 R6, R224, 0x60, R8 ;  /* 0x00000060e0069825 */ /* 0x002fe200078e0008 */
[----:B------:R-:W-:Y:S02]  /*cbb0*/  @!P1 IADD3 R13, PT, PT, R12, R25, RZ ;  /* 0x000000190c0d9210 */ /* 0x000fe40007ffe0ff */
[----:B------:R-:W-:Y:S01]  /*cbc0*/  @!P1 IADD3 R11, PT, PT, R10, R21, RZ ;  /* 0x000000150a0b9210 */ /* 0x000fe20007ffe0ff */
[----:B------:R-:W-:Y:S01]  /*cbd0*/  @!P1 IMAD.WIDE.U32 R16, R224, 0xe0, R16 ;  /* 0x000000e0e0109825 */ /* 0x000fe200078e0010 */
[----:B------:R-:W-:Y:S01]  /*cbe0*/  @!P1 IADD3 R15, PT, PT, R14, R7, RZ ;  /* 0x000000070e0f9210 */ /* 0x000fe20007ffe0ff */
[----:B------:R-:W-:Y:S01]  /*cbf0*/  @!PT LDS RZ, [RZ] ;  /* 0x00000000fffff984 */ /* 0x000fe20000000800 */
[----:B------:R-:W-:Y:S01]  /*cc00*/  @!PT LDS RZ, [RZ] ;  /* 0x00000000fffff984 */ /* 0x000fe20000000800 */
[----:B------:R-:W-:Y:S01]  /*cc10*/  @!PT LDS RZ, [RZ] ;  /* 0x00000000fffff984 */ /* 0x000fe20000000800 */
[----:B------:R-:W-:Y:S01]  /*cc20*/  @!P1 LDGSTS.E.BYPASS.LTC128B.128 [R240+0xb800], desc[UR4][R30.64] ;  /* 0x0b8000001ef09fae */ /* 0x000fe2000b981a04 */
[----:B------:R-:W-:Y:S01]  /*cc30*/  @!P1 MOV R14, R6 ;  /* 0x00000006000e9202 */ /* 0x000fe20000000f00 */
[C---:B------:R-:W-:Y:S01]  /*cc40*/  @!P1 IMAD R6, R225.reuse, 0xe0, RZ ;  /* 0x000000e0e1069824 */ /* 0x040fe200078e02ff */
[----:B------:R-:W-:Y:S01]  /*cc50*/  @!P1 MOV R12, R24 ;  /* 0x00000018000c9202 */ /* 0x000fe20000000f00 */
[----:B------:R-:W-:Y:S01]  /*cc60*/  @P1 STS.128 [R240+0xc000], RZ ;  /* 0x00c000fff0001388 */ /* 0x000fe20000000c00 */
[----:B------:R-:W-:Y:S01]  /*cc70*/  @!P1 MOV R10, R20 ;  /* 0x00000014000a9202 */ /* 0x000fe20000000f00 */
[C---:B------:R-:W-:Y:S01]  /*cc80*/  @!P1 IMAD R7, R225.reuse, 0x160, RZ ;  /* 0x00000160e1079824 */ /* 0x040fe200078e02ff */
[-C--:B------:R-:W-:Y:S01]  /*cc90*/  @!P1 MOV R20, R8.reuse ;  /* 0x0000000800149202 */ /* 0x080fe20000000f00 */
[C---:B--2---:R-:W-:Y:S01]  /*cca0*/  @!P1 IMAD R4, R225.reuse, 0x140, RZ ;  /* 0x00000140e1049824 */ /* 0x044fe200078e02ff */
[----:B------:R-:W-:Y:S01]  /*ccb0*/  @!P1 MOV R24, R8 ;  /* 0x0000000800189202 */ /* 0x000fe20000000f00 */
[----:B------:R-:W-:Y:S01]  /*ccc0*/  @!P1 IMAD R5, R225, 0x120, RZ ;  /* 0x00000120e1059824 */ /* 0x000fe200078e02ff */
[----:B------:R-:W-:Y:S01]  /*ccd0*/  @!PT LDS RZ, [RZ] ;  /* 0x00000000fffff984 */ /* 0x000fe20000000800 */
[----:B------:R-:W-:Y:S01]  /*cce0*/  @!PT LDS RZ, [RZ] ;  /* 0x00000000fffff984 */ /* 0x000fe20000000800 */
[----:B------:R-:W-:Y:S01]  /*ccf0*/  @!PT LDS RZ, [RZ] ;  /* 0x00000000fffff984 */ /* 0x000fe20000000800 */
[----:B------:R-:W-:Y:S01]  /*cd00*/  @!P1 LDGSTS.E.BYPASS.LTC128B.128 [R240+0xc000], desc[UR4][R14.64] ;  /* 0x0c0000000ef09fae */ /* 0x000fe2000b981a04 */
[----:B------:R-:W-:-:S02]  /*cd10*/  @!P1 MOV R21, R9 ;  /* 0x0000000900159202 */ /* 0x000fc40000000f00 */
[----:B------:R-:W-:Y:S01]  /*cd20*/  @!P1 IADD3 R23, PT, PT, R4, R23, RZ ;  /* 0x0000001704179210 */ /* 0x000fe20007ffe0ff */
[----:B------:R-:W-:Y:S01]  /*cd30*/  @!P1 IMAD R4, R225, 0x1c0, RZ ;  /* 0x000001c0e1049824 */ /* 0x000fe200078e02ff */
[----:B------:R-:W-:Y:S01]  /*cd40*/  @!P1 IADD3 R19, PT, PT, R5, R19, RZ ;  /* 0x0000001305139210 */ /* 0x000fe20007ffe0ff */
[----:B------:R-:W-:Y:S01]  /*cd50*/  @!P1 IMAD R5, R225, 0x1a0, RZ ;  /* 0x000001a0e1059824 */ /* 0x000fe200078e02ff */
[----:B------:R-:W-:Y:S01]  /*cd60*/  @P1 STS.128 [R240+0xc800], RZ ;  /* 0x00c800fff0001388 */ /* 0x000fe20000000c00 */
[----:B------:R-:W-:Y:S01]  /*cd70*/  @!P1 MOV R25, R9 ;  /* 0x0000000900199202 */ /* 0x000fe20000000f00 */
[----:B------:R-:W-:Y:S01]  /*cd80*/  @!P1 IMAD.WIDE.U32 R20, R224, 0x160, R20 ;  /* 0x00000160e0149825 */ /* 0x000fe200078e0014 */
[----:B------:R-:W-:Y:S02]  /*cd90*/  @!P1 IADD3 R27, PT, PT, R4, R27, RZ ;  /* 0x0000001b041b9210 */ /* 0x000fe40007ffe0ff */
[C---:B------:R-:W-:Y:S01]  /*cda0*/  @!P1 LEA R4, P3, R224.reuse, R8, 0x7 ;  /* 0x00000008e0049211 */ /* 0x040fe200078638ff */
[----:B------:R-:W-:Y:S01]  /*cdb0*/  @!P1 IMAD.WIDE.U32 R24, R224, 0x180, R24 ;  /* 0x00000180e0189825 */ /* 0x000fe200078e0018 */
[----:B------:R-:W-:-:S02]  /*cdc0*/  @!P1 IADD3 R29, PT, PT, R5, R29, RZ ;  /* 0x0000001d051d9210 */ /* 0x000fc40007ffe0ff */
[C-C-:B------:R-:W-:Y:S02]  /*cdd0*/  @!P1 LEA.HI.X R5, R224.reuse, R9, R225.reuse, 0x7, P3 ;  /* 0x00000009e0059211 */ /* 0x140fe400018f3ce1 */
[----:B------:R-:W-:Y:S02]  /*cde0*/  @!P1 LEA R8, P3, R224, R8, 0x8 ;  /* 0x00000008e0089211 */ /* 0x000fe400078640ff */
[----:B------:R-:W-:Y:S01]  /*cdf0*/  @!P1 IADD3 R17, PT, PT, R6, R17, RZ ;  /* 0x0000001106119210 */ /* 0x000fe20007ffe0ff */
[----:B------:R-:W-:Y:S01]  /*ce00*/  @!PT LDS RZ, [RZ] ;  /* 0x00000000fffff984 */ /* 0x000fe20000000800 */
[----:B------:R-:W-:Y:S01]  /*ce10*/  @!PT LDS RZ, [RZ] ;  /* 0x00000000fffff984 */ /* 0x000fe20000000800 */
[----:B------:R-:W-:Y:S01]  /*ce20*/  @!PT LDS RZ, [RZ] ;  /* 0x00000000fffff984 */ /* 0x000fe20000000800 */
[----:B------:R-:W-:Y:S01]  /*ce30*/  @!P1 LDGSTS.E.BYPASS.LTC128B.128 [R240+0xc800], desc[UR4][R4.64] ;  /* 0x0c80000004f09fae */ /* 0x000fe2000b981a04 */
[----:B------:R-:W-:Y:S01]  /*ce40*/  @!P1 LEA.HI.X R9, R224, R9, R225, 0x8, P3 ;  /* 0x00000009e0099211 */ /* 0x000fe200018f44e1 */
[----:B------:R-:W-:Y:S01]  /*ce50*/  @!P1 IMAD R6, R225, 0x180, RZ ;  /* 0x00000180e1069824 */ /* 0x000fe200078e02ff */
[----:B------:R-:W-:Y:S01]  /*ce60*/  @!P1 IADD3 R21, PT, PT, R7, R21, RZ ;  /* 0x0000001507159210 */ /* 0x000fe20007ffe0ff */
[----:B------:R-:W-:Y:S03]  /*ce70*/  @P1 STS.128 [R240+0xd000], RZ ;  /* 0x00d000fff0001388 */ /* 0x000fe60000000c00 */
[----:B------:R-:W-:Y:S01]  /*ce80*/  @!P1 IADD3 R7, PT, PT, R6, R25, RZ ;  /* 0x0000001906079210 */ /* 0x000fe20007ffe0ff */
[----:B------:R-:W-:Y:S01]  /*ce90*/  @!PT LDS RZ, [RZ] ;  /* 0x00000000fffff984 */ /* 0x000fe20000000800 */
[----:B------:R-:W-:Y:S01]  /*cea0*/  @!PT LDS RZ, [RZ] ;  /* 0x00000000fffff984 */ /* 0x000fe20000000800 */
[----:B------:R-:W-:Y:S01]  /*ceb0*/  @!PT LDS RZ, [RZ] ;  /* 0x00000000fffff984 */ /* 0x000fe20000000800 */
[----:B------:R1:W-:Y:S01]  /*cec0*/  @!P1 LDGSTS.E.BYPASS.LTC128B.128 [R240+0xd000], desc[UR4][R12.64] ;  /* 0x0d0000000cf09fae */ /* 0x0003e2000b981a04 */
[----:B------:R-:W-:-:S03]  /*ced0*/  @!P1 MOV R6, R24 ;  /* 0x0000001800069202 */ /* 0x000fc60000000f00 */
        /* <DEDUP_REMOVED lines=45> */
[----:B------:R-:W4:Y:S01]  /*d1b0*/  LD.E R37, desc[UR4][R2.64+0x18c] ;  /* 0x00018c0402257980 */ /* 0x000f22000c101900 */
[----:B-1----:R-:W-:Y:S01]  /*d1c0*/  IADD3 R12, PT, PT, R217, R181, RZ ;  /* 0x000000b5d90c7210 */ /* 0x002fe20007ffe0ff */
[----:B------:R-:W-:Y:S02]  /*d1d0*/  BSSY.RECONVERGENT B1, `(.L_x_2409) ;  /* 0x00002af000017945 */ /* 0x000fe40003800200 */
[----:B------:R-:W-:Y:S04]  /*d1e0*/  LDSM.16.M88.4 R56, [R180+0x2000] ;  /* 0x00200000b438783b */ /* 0x000fe80000000200 */
[----:B--2---:R-:W1:Y:S04]  /*d1f0*/  LDSM.16.M88.4 R4, [R217] ;  /* 0x00000000d904783b */ /* 0x004e680000000200 */
[----:B------:R-:W-:Y:S04]  /*d200*/  LDSM.16.M88.4 R8, [R182] ;  /* 0x00000000b608783b */ /* 0x000fe80000000200 */
[----:B------:R-:W2:Y:S04]  /*d210*/  LDSM.16.M88.4 R76, [R165+0x2000] ;  /* 0x00200000a54c783b */ /* 0x000ea80000000200 */
[----:B------:R-:W-:Y:S04]  /*d220*/  LDSM.16.M88.4 R12, [R12] ;  /* 0x000000000c0c783b */ /* 0x000fe80000000200 */
[----:B------:R-:W-:Y:S04]  /*d230*/  LDSM.16.M88.4 R44, [R184+0x2000] ;  /* 0x00200000b82c783b */ /* 0x000fe80000000200 */
[----:B------:R-:W5:Y:S04]  /*d240*/  LDSM.16.M88.4 R16, [R180+0x2800] ;  /* 0x00280000b410783b */ /* 0x000f680000000200 */
[----:B---3--:R-:W-:Y:S04]  /*d250*/  LDSM.16.M88.4 R24, [R186] ;  /* 0x00000000ba18783b */ /* 0x008fe80000000200 */
[----:B------:R-:W3:Y:S04]  /*d260*/  LDSM.16.M88.4 R72, [R185+0x2000] ;  /* 0x00200000b948783b */ /* 0x000ee80000000200 */
[----:B------:R-:W3:Y:S04]  /*d270*/  LDSM.16.M88.4 R20, [R165+0x2800] ;  /* 0x00280000a514783b */ /* 0x000ee80000000200 */
[----:B------:R-:W3:Y:S01]  /*d280*/  LDSM.16.M88.4 R52, [R180+0x3000] ;  /* 0x00300000b434783b */ /* 0x000ee20000000200 */
[C---:B-1----:R-:W-:Y:S03]  /*d290*/  HMMA.16816.F32.BF16 R28, R4.reuse, R56, RZ ;  /* 0x00000038041c723c */ /* 0x042fe600000418ff */
[----:B------:R-:W1:Y:S04]  /*d2a0*/  LDSM.16.M88.4 R32, [R165+0x3000] ;  /* 0x00300000a520783b */ /* 0x000e680000000200 */
[----:B------:R-:W1:Y:S01]  /*d2b0*/  LDSM.16.M88.4 R64, [R180+0x3800] ;  /* 0x00380000b440783b */ /* 0x000e620000000200 */
[----:B------:R-:W-:Y:S03]  /*d2c0*/  HMMA.16816.F32.BF16 R56, R4, R58, RZ ;  /* 0x0000003a0438723c */ /* 0x000fe600000418ff */
[----:B------:R-:W-:Y:S04]  /*d2d0*/  LDSM.16.M88.4 R80, [R184+0x3000] ;  /* 0x00300000b850783b */ /* 0x000fe80000000200 */
[----:B------:R-:W0:Y:S05]  /*d2e0*/  LDGDEPBAR ;  /* 0x00000000000079af */ /* 0x000e2a0000000000 */
[C---:B--2---:R-:W-:Y:S08]  /*d2f0*/  HMMA.16816.F32.BF16 R28, R8.reuse, R76, R28 ;  /* 0x0000004c081c723c */ /* 0x044ff0000004181c */
[----:B------:R-:W-:Y:S01]  /*d300*/  HMMA.16816.F32.BF16 R56, R8, R78, R56 ;  /* 0x0000004e0838723c */ /* 0x000fe20000041838 */
[----:B------:R-:W2:Y:S07]  /*d310*/  LDSM.16.M88.4 R76, [R184+0x2800] ;  /* 0x00280000b84c783b */ /* 0x000eae0000000200 */
[----:B-----5:R-:W-:Y:S08]  /*d320*/  HMMA.16816.F32.BF16 R48, R4, R16, RZ ;  /* 0x000000100430723c */ /* 0x020ff000000418ff */
[----:B------:R-:W-:Y:S08]  /*d330*/  HMMA.16816.F32.BF16 R28, R12, R44, R28 ;  /* 0x0000002c0c1c723c */ /* 0x000ff0000004181c */
[----:B------:R-:W-:Y:S08]  /*d340*/  HMMA.16816.F32.BF16 R16, R4, R18, RZ ;  /* 0x000000120410723c */ /* 0x000ff000000418ff */
[----:B------:R-:W-:Y:S01]  /*d350*/  HMMA.16816.F32.BF16 R56, R12, R46, R56 ;  /* 0x0000002e0c38723c */ /* 0x000fe20000041838 */
[----:B------:R-:W-:Y:S07]  /*d360*/  LDSM.16.M88.4 R44, [R185+0x2800] ;  /* 0x00280000b92c783b */ /* 0x000fee0000000200 */
[----:B---3--:R-:W-:Y:S08]  /*d370*/  HMMA.16816.F32.BF16 R28, R24, R72, R28 ;  /* 0x00000048181c723c */ /* 0x008ff0000004181c */
[C---:B------:R-:W-:Y:S08]  /*d380*/  HMMA.16816.F32.BF16 R48, R8.reuse, R20, R48 ;  /* 0x000000140830723c */ /* 0x040ff00000041830 */
[----:B------:R-:W-:Y:S08]  /*d390*/  HMMA.16816.F32.BF16 R16, R8, R22, R16 ;  /* 0x000000160810723c */ /* 0x000ff00000041810 */
[C---:B------:R-:W-:Y:S08]  /*d3a0*/  HMMA.16816.F32.BF16 R40, R4.reuse, R52, RZ ;  /* 0x000000340428723c */ /* 0x040ff000000418ff */
[----:B------:R-:W-:Y:S01]  /*d3b0*/  HMMA.16816.F32.BF16 R20, R4, R54, RZ ;  /* 0x000000360414723c */ /* 0x000fe200000418ff */
[----:B------:R-:W3:Y:S07]  /*d3c0*/  LDSM.16.M88.4 R52, [R165+0x3800] ;  /* 0x00380000a534783b */ /* 0x000eee0000000200 */
[----:B------:R-:W-:Y:S01]  /*d3d0*/  HMMA.16816.F32.BF16 R56, R24, R74, R56 ;  /* 0x0000004a1838723c */ /* 0x000fe20000041838 */
[----:B------:R-:W-:Y:S07]  /*d3e0*/  LDSM.16.M88.4 R72, [R180+0x4000] ;  /* 0x00400000b448783b */ /* 0x000fee0000000200 */
[C---:B-1----:R-:W-:Y:S08]  /*d3f0*/  HMMA.16816.F32.BF16 R40, R8.reuse, R32, R40 ;  /* 0x000000200828723c */ /* 0x042ff00000041828 */
[----:B------:R-:W-:Y:S08]  /*d400*/  HMMA.16816.F32.BF16 R20, R8, R34, R20 ;  /* 0x000000220814723c */ /* 0x000ff00000041814 */
[----:B------:R-:W-:Y:S08]  /*d410*/  HMMA.16816.F32.BF16 R32, R4, R64, RZ ;  /* 0x000000400420723c */ /* 0x000ff000000418ff */
[C---:B--2---:R-:W-:Y:S08]  /*d420*/  HMMA.16816.F32.BF16 R48, R12.reuse, R76, R48 ;  /* 0x0000004c0c30723c */ /* 0x044ff00000041830 */
[----:B------:R-:W-:Y:S01]  /*d430*/  HMMA.16816.F32.BF16 R16, R12, R78, R16 ;  /* 0x0000004e0c10723c */ /* 0x000fe20000041810 */
[----:B------:R-:W1:Y:S07]  /*d440*/  LDSM.16.M88.4 R76, [R184+0x3800] ;  /* 0x00380000b84c783b */ /* 0x000e6e0000000200 */
[----:B---3--:R-:W-:Y:S08]  /*d450*/  HMMA.16816.F32.BF16 R32, R8, R52, R32 ;  /* 0x000000340820723c */ /* 0x008ff00000041820 */
[----:B------:R-:W-:Y:S08]  /*d460*/  HMMA.16816.F32.BF16 R48, R24, R44, R48 ;  /* 0x0000002c1830723c */ /* 0x000ff00000041830 */
[----:B------:R-:W-:Y:S08]  /*d470*/  HMMA.16816.F32.BF16 R40, R12, R80, R40 ;  /* 0x000000500c28723c */ /* 0x000ff00000041828 */
[----:B------:R-:W-:Y:S01]  /*d480*/  HMMA.16816.F32.BF16 R16, R24, R46, R16 ;  /* 0x0000002e1810723c */ /* 0x000fe20000041810 */
[----:B------:R-:W-:Y:S07]  /*d490*/  LDSM.16.M88.4 R44, [R180+0x4800] ;  /* 0x00480000b42c783b */ /* 0x000fee0000000200 */
[C---:B------:R-:W-:Y:S01]  /*d4a0*/  HMMA.16816.F32.BF16 R20, R12.reuse, R82, R20 ;  /* 0x000000520c14723c */ /* 0x040fe20000041814 */
[----:B------:R-:W-:Y:S07]  /*d4b0*/  LDSM.16.M88.4 R80, [R184+0x4000] ;  /* 0x00400000b850783b */ /* 0x000fee0000000200 */
[----:B-1----:R-:W-:Y:S01]  /*d4c0*/  HMMA.16816.F32.BF16 R32, R12, R76, R32 ;  /* 0x0000004c0c20723c */ /* 0x002fe20000041820 */
[-C--:B----4-:R-:W-:Y:S01]  /*d4d0*/  FMUL.FTZ R28, R28, R37.reuse ;  /* 0x000000251c1c7220 */ /* 0x090fe20000410000 */
[-C--:B------:R-:W-:Y:S01]  /*d4e0*/  FMUL.FTZ R29, R29, R37.reuse ;  /* 0x000000251d1d7220 */ /* 0x080fe20000410000 */
[-C--:B------:R-:W-:Y:S01]  /*d4f0*/  FMUL.FTZ R30, R30, R37.reuse ;  /* 0x000000251e1e7220 */ /* 0x080fe20000410000 */
[-C--:B------:R-:W-:Y:S01]  /*d500*/  FMUL.FTZ R31, R31, R37.reuse ;  /* 0x000000251f1f7220 */ /* 0x080fe20000410000 */
[----:B------:R-:W1:Y:S01]  /*d510*/  MUFU.TANH R92, R28 ;  /* 0x0000001c005c7308 */ /* 0x000e620000002400 */
[-C--:B------:R-:W-:Y:S01]  /*d520*/  FMUL.FTZ R56, R56, R37.reuse ;  /* 0x0000002538387220 */ /* 0x080fe20000410000 */
[-C--:B------:R-:W-:Y:S01]  /*d530*/  FMUL.FTZ R57, R57, R37.reuse ;  /* 0x0000002539397220 */ /* 0x080fe20000410000 */
[-C--:B------:R-:W-:Y:S01]  /*d540*/  FMUL.FTZ R58, R58, R37.reuse ;  /* 0x000000253a3a7220 */ /* 0x080fe20000410000 */
[-C--:B------:R-:W-:Y:S01]  /*d550*/  FMUL.FTZ R59, R59, R37.reuse ;  /* 0x000000253b3b7220 */ /* 0x080fe20000410000 */
[-C--:B------:R-:W-:Y:S01]  /*d560*/  FMUL.FTZ R48, R48, R37.reuse ;  /* 0x0000002530307220 */ /* 0x080fe20000410000 */
[-C--:B------:R-:W-:Y:S01]  /*d570*/  FMUL.FTZ R49, R49, R37.reuse ;  /* 0x0000002531317220 */ /* 0x080fe20000410000 */
[-C--:B------:R-:W-:Y:S01]  /*d580*/  FMUL.FTZ R50, R50, R37.reuse ;  /* 0x0000002532327220 */ /* 0x080fe20000410000 */
[----:B------:R-:W2:Y:S01]  /*d590*/  MUFU.TANH R91, R29 ;  /* 0x0000001d005b7308 */ /* 0x000ea20000002400 */
[-C--:B------:R-:W-:Y:S01]  /*d5a0*/  FMUL.FTZ R51, R51, R37.reuse ;  /* 0x0000002533337220 */ /* 0x080fe20000410000 */
[-C--:B------:R-:W-:Y:S01]  /*d5b0*/  FMUL.FTZ R16, R16, R37.reuse ;  /* 0x0000002510107220 */ /* 0x080fe20000410000 */
[-C--:B------:R-:W-:Y:S01]  /*d5c0*/  FMUL.FTZ R17, R17, R37.reuse ;  /* 0x0000002511117220 */ /* 0x080fe20000410000 */
[-C--:B------:R-:W-:Y:S01]  /*d5d0*/  FMUL.FTZ R18, R18, R37.reuse ;  /* 0x0000002512127220 */ /* 0x080fe20000410000 */
[----:B------:R-:W-:-:S03]  /*d5e0*/  FMUL.FTZ R19, R19, R37 ;  /* 0x0000002513137220 */ /* 0x000fc60000410000 */
[----:B------:R-:W3:Y:S08]  /*d5f0*/  MUFU.TANH R90, R30 ;  /* 0x0000001e005a7308 */ /* 0x000ef00000002400 */
[----:B------:R4:W1:Y:S08]  /*d600*/  MUFU.TANH R89, R31 ;  /* 0x0000001f00597308 */ /* 0x0008700000002400 */
[----:B------:R-:W1:Y:S08]  /*d610*/  MUFU.TANH R88, R56 ;  /* 0x0000003800587308 */ /* 0x000e700000002400 */
[----:B------:R-:W1:Y:S01]  /*d620*/  MUFU.TANH R87, R57 ;  /* 0x0000003900577308 */ /* 0x000e620000002400 */
[----:B----4-:R-:W-:Y:S01]  /*d630*/  HMMA.16816.F32.BF16 R28, R4, R66, RZ ;  /* 0x00000042041c723c */ /* 0x010fe200000418ff */
[----:B------:R-:W4:Y:S06]  /*d640*/  LDSM.16.M88.4 R64, [R165+0x4000] ;  /* 0x00400000a540783b */ /* 0x000f2c0000000200 */
[----:B------:R-:W1:Y:S08]  /*d650*/  MUFU.TANH R86, R58 ;  /* 0x0000003a00567308 */ /* 0x000e700000002400 */
[----:B------:R5:W1:Y:S05]  /*d660*/  MUFU.TANH R85, R59 ;  /* 0x0000003b00557308 */ /* 0x000a6a0000002400 */
[----:B------:R-:W-:Y:S01]  /*d670*/  HMMA.16816.F32.BF16 R28, R8, R54, R28 ;  /* 0x00000036081c723c */ /* 0x000fe2000004181c */
[----:B------:R-:W2:Y:S02]  /*d680*/  LDSM.16.M88.4 R52, [R185+0x3000] ;  /* 0x00300000b934783b */ /* 0x000ea40000000200 */
[----:B------:R-:W1:Y:S08]  /*d690*/  MUFU.TANH R84, R48 ;  /* 0x0000003000547308 */ /* 0x000e700000002400 */
[----:B------:R-:W1:Y:S01]  /*d6a0*/  MUFU.TANH R71, R49 ;  /* 0x0000003100477308 */ /* 0x000e620000002400 */
[C---:B-----5:R-:W-:Y:S07]  /*d6b0*/  HMMA.16816.F32.BF16 R56, R4.reuse, R72, RZ ;  /* 0x000000480438723c */ /* 0x060fee00000418ff */
[----:B------:R-:W1:Y:S01]  /*d6c0*/  MUFU.TANH R68, R50 ;  /* 0x0000003200447308 */ /* 0x000e620000002400 */
[----:B------:R-:W-:Y:S07]  /*d6d0*/  HMMA.16816.F32.BF16 R72, R4, R74, RZ ;  /* 0x0000004a0448723c */ /* 0x000fee00000418ff */
[----:B------:R5:W1:Y:S01]  /*d6e0*/  MUFU.TANH R63, R51 ;  /* 0x00000033003f7308 */ /* 0x000a620000002400 */
[----:B------:R-:W-:Y:S01]  /*d6f0*/  HMMA.16816.F32.BF16 R28, R12, R78, R28 ;  /* 0x0000004e0c1c723c */ /* 0x000fe2000004181c */
[----:B------:R-:W-:Y:S06]  /*d700*/  LDSM.16.M88.4 R76, [R184+0x4800] ;  /* 0x00480000b84c783b */ /* 0x000fec0000000200 */
[----:B------:R-:W1:Y:S01]  /*d710*/  MUFU.TANH R62, R16 ;  /* 0x00000010003e7308 */ /* 0x000e620000002400 */
[C---:B----4-:R-:W-:Y:S07]  /*d720*/  HMMA.16816.F32.BF16 R56, R8.reuse, R64, R56 ;  /* 0x000000400838723c */ /* 0x050fee0000041838 */
[----:B------:R-:W4:Y:S01]  /*d730*/  MUFU.TANH R61, R17 ;  /* 0x00000011003d7308 */ /* 0x000f220000002400 */
[----:B------:R-:W-:Y:S01]  /*d740*/  HMMA.16816.F32.BF16 R72, R8, R66, R72 ;  /* 0x000000420848723c */ /* 0x000fe20000041848 */
[----:B------:R-:W3:Y:S04]  /*d750*/  LDSM.16.M88.4 R64, [R185+0x3800] ;  /* 0x00380000b940783b */ /* 0x000ee80000000200 */
[----:B-----5:R-:W5:Y:S02]  /*d760*/  LDSM.16.M88.4 R48, [R165+0x4800] ;  /* 0x00480000a530783b */ /* 0x020f640000000200 */
[----:B------:R-:W1:Y:S01]  /*d770*/  MUFU.TANH R39, R18 ;  /* 0x0000001200277308 */ /* 0x000e620000002400 */
[C---:B--2---:R-:W-:Y:S07]  /*d780*/  HMMA.16816.F32.BF16 R40, R24.reuse, R52, R40 ;  /* 0x000000341828723c */ /* 0x044fee0000041828 */
[----:B------:R2:W1:Y:S01]  /*d790*/  MUFU.TANH R38, R19 ;  /* 0x0000001300267308 */ /* 0x0004620000002400 */
[----:B------:R-:W-:Y:S01]  /*d7a0*/  HMMA.16816.F32.BF16 R20, R24, R54, R20 ;  /* 0x000000361814723c */ /* 0x000fe20000041814 */
[----:B------:R-:W4:Y:S07]  /*d7b0*/  LDSM.16.M88.4 R52, [R180+0x5000] ;  /* 0x00500000b434783b */ /* 0x000f2e0000000200 */
[----:B------:R-:W-:Y:S03]  /*d7c0*/  HMMA.16816.F32.BF16 R56, R12, R80, R56 ;  /* 0x000000500c38723c */ /* 0x000fe60000041838 */
[-C--:B------:R-:W-:Y:S01]  /*d7d0*/  FMUL.FTZ R40, R40, R37.reuse ;  /* 0x0000002528287220 */ /* 0x080fe20000410000 */
[-C--:B------:R-:W-:Y:S01]  /*d7e0*/  FMUL.FTZ R41, R41, R37.reuse ;  /* 0x0000002529297220 */ /* 0x080fe20000410000 */
[-C--:B------:R-:W-:Y:S01]  /*d7f0*/  FMUL.FTZ R42, R42, R37.reuse ;  /* 0x000000252a2a7220 */ /* 0x080fe20000410000 */
[-C--:B------:R-:W-:Y:S01]  /*d800*/  FMUL.FTZ R43, R43, R37.reuse ;  /* 0x000000252b2b7220 */ /* 0x080fe20000410000 */
[----:B------:R-:W1:Y:S01]  /*d810*/  MUFU.TANH R93, R40 ;  /* 0x00000028005d7308 */ /* 0x000e620000002400 */
[C---:B--2---:R-:W-:Y:S03]  /*d820*/  HMMA.16816.F32.BF16 R16, R4.reuse, R44, RZ ;  /* 0x0000002c0410723c */ /* 0x044fe600000418ff */
[-C--:B------:R-:W-:Y:S01]  /*d830*/  FMUL.FTZ R20, R20, R37.reuse ;  /* 0x0000002514147220 */ /* 0x080fe20000410000 */
[-C--:B------:R-:W-:Y:S01]  /*d840*/  FMUL.FTZ R21, R21, R37.reuse ;  /* 0x0000002515157220 */ /* 0x080fe20000410000 */
[-C--:B------:R-:W-:Y:S01]  /*d850*/  FMUL.FTZ R22, R22, R37.reuse ;  /* 0x0000002516167220 */ /* 0x080fe20000410000 */
[-C--:B------:R-:W-:Y:S01]  /*d860*/  FMUL.FTZ R23, R23, R37.reuse ;  /* 0x0000002517177220 */ /* 0x080fe20000410000 */
[----:B------:R-:W2:Y:S01]  /*d870*/  MUFU.TANH R94, R41 ;  /* 0x00000029005e7308 */ /* 0x000ea20000002400 */
[----:B------:R-:W-:Y:S07]  /*d880*/  HMMA.16816.F32.BF16 R44, R4, R46, RZ ;  /* 0x0000002e042c723c */ /* 0x000fee00000418ff */
[----:B------:R-:W1:Y:S01]  /*d890*/  MUFU.TANH R95, R42 ;  /* 0x0000002a005f7308 */ /* 0x000e620000002400 */
[----:B---3--:R-:W-:Y:S07]  /*d8a0*/  HMMA.16816.F32.BF16 R32, R24, R64, R32 ;  /* 0x000000401820723c */ /* 0x008fee0000041820 */
[----:B------:R3:W1:Y:S01]  /*d8b0*/  MUFU.TANH R96, R43 ;  /* 0x0000002b00607308 */ /* 0x0006620000002400 */
[C---:B-----5:R-:W-:Y:S07]  /*d8c0*/  HMMA.16816.F32.BF16 R16, R8.reuse, R48, R16 ;  /* 0x000000300810723c */ /* 0x060fee0000041810 */
[----:B------:R-:W1:Y:S01]  /*d8d0*/  MUFU.TANH R97, R20 ;  /* 0x0000001400617308 */ /* 0x000e620000002400 */
[----:B------:R-:W-:Y:S01]  /*d8e0*/  HMMA.16816.F32.BF16 R44, R8, R50, R44 ;  /* 0x00000032082c723c */ /* 0x000fe2000004182c */
[----:B------:R-:W5:Y:S02]  /*d8f0*/  LDSM.16.M88.4 R48, [R185+0x4000] ;  /* 0x00400000b930783b */ /* 0x000f640000000200 */
[-C--:B------:R-:W-:Y:S01]  /*d900*/  FMUL.FTZ R32, R32, R37.reuse ;  /* 0x0000002520207220 */ /* 0x080fe20000410000 */
[-C--:B------:R-:W-:Y:S01]  /*d910*/  FMUL.FTZ R33, R33, R37.reuse ;  /* 0x0000002521217220 */ /* 0x080fe20000410000 */
[-C--:B------:R-:W-:Y:S01]  /*d920*/  FMUL.FTZ R34, R34, R37.reuse ;  /* 0x0000002522227220 */ /* 0x080fe20000410000 */
[-C--:B------:R-:W-:Y:S01]  /*d930*/  FMUL.FTZ R35, R35, R37.reuse ;  /* 0x0000002523237220 */ /* 0x080fe20000410000 */
[----:B------:R-:W1:Y:S01]  /*d940*/  MUFU.TANH R98, R21 ;  /* 0x0000001500627308 */ /* 0x000e620000002400 */
[----:B------:R-:W-:Y:S01]  /*d950*/  HMMA.16816.F32.BF16 R28, R24, R66, R28 ;  /* 0x00000042181c723c */ /* 0x000fe2000004181c */
[----:B---3--:R-:W3:Y:S04]  /*d960*/  LDSM.16.M88.4 R40, [R165+0x5000] ;  /* 0x00500000a528783b */ /* 0x008ee80000000200 */
[----:B------:R-:W-:Y:S02]  /*d970*/  LDSM.16.M88.4 R64, [R180+0x5800] ;  /* 0x00580000b440783b */ /* 0x000fe40000000200 */
[----:B------:R-:W1:Y:S01]  /*d980*/  MUFU.TANH R99, R22 ;  /* 0x0000001600637308 */ /* 0x000e620000002400 */
[C---:B------:R-:W-:Y:S01]  /*d990*/  HMMA.16816.F32.BF16 R72, R12.reuse, R82, R72 ;  /* 0x000000520c48723c */ /* 0x040fe20000041848 */
[----:B------:R-:W2:Y:S06]  /*d9a0*/  LDSM.16.M88.4 R80, [R184+0x5000] ;  /* 0x00500000b850783b */ /* 0x000eac0000000200 */
[----:B------:R4:W1:Y:S01]  /*d9b0*/  MUFU.TANH R100, R23 ;  /* 0x0000001700647308 */ /* 0x0008620000002400 */
[C---:B------:R-:W-:Y:S03]  /*d9c0*/  HMMA.16816.F32.BF16 R16, R12.reuse, R76, R16 ;  /* 0x0000004c0c10723c */ /* 0x040fe60000041810 */
[-C--:B------:R-:W-:Y:S01]  /*d9d0*/  FMUL.FTZ R28, R28, R37.reuse ;  /* 0x000000251c1c7220 */ /* 0x080fe20000410000 */
[-C--:B------:R-:W-:Y:S01]  /*d9e0*/  FMUL.FTZ R29, R29, R37.reuse ;  /* 0x000000251d1d7220 */ /* 0x080fe20000410000 */
[-C--:B------:R-:W-:Y:S01]  /*d9f0*/  FMUL.FTZ R30, R30, R37.reuse ;  /* 0x000000251e1e7220 */ /* 0x080fe20000410000 */
[-C--:B------:R-:W-:Y:S01]  /*da00*/  FMUL.FTZ R31, R31, R37.reuse ;  /* 0x000000251f1f7220 */ /* 0x080fe20000410000 */
[----:B------:R-:W1:Y:S01]  /*da10*/  MUFU.TANH R101, R32 ;  /* 0x0000002000657308 */ /* 0x000e620000002400 */
[----:B------:R-:W-:Y:S01]  /*da20*/  HMMA.16816.F32.BF16 R44, R12, R78, R44 ;  /* 0x0000004e0c2c723c */ /* 0x000fe2000004182c */
[----:B------:R-:W-:Y:S06]  /*da30*/  LDSM.16.M88.4 R76, [R184+0x5800] ;  /* 0x00580000b84c783b */ /* 0x000fec0000000200 */
[----:B------:R-:W1:Y:S01]  /*da40*/  MUFU.TANH R106, R33 ;  /* 0x00000021006a7308 */ /* 0x000e620000002400 */
[----:B----4-:R-:W-:Y:S07]  /*da50*/  HMMA.16816.F32.BF16 R20, R4, R52, RZ ;  /* 0x000000340414723c */ /* 0x010fee00000418ff */
[----:B------:R-:W4:Y:S01]  /*da60*/  MUFU.TANH R102, R34 ;  /* 0x0000002200667308 */ /* 0x000f220000002400 */
[C---:B-----5:R-:W-:Y:S07]  /*da70*/  HMMA.16816.F32.BF16 R56, R24.reuse, R48, R56 ;  /* 0x000000301838723c */ /* 0x060fee0000041838 */
[----:B------:R5:W1:Y:S01]  /*da80*/  MUFU.TANH R103, R35 ;  /* 0x0000002300677308 */ /* 0x000a620000002400 */
[----:B------:R-:W-:Y:S01]  /*da90*/  HMMA.16816.F32.BF16 R72, R24, R50, R72 ;  /* 0x000000321848723c */ /* 0x000fe20000041848 */
[----:B------:R-:W-:Y:S06]  /*daa0*/  LDSM.16.M88.4 R48, [R180+0x6000] ;  /* 0x00600000b430783b */ /* 0x000fec0000000200 */
[----:B------:R-:W1:Y:S01]  /*dab0*/  MUFU.TANH R109, R28 ;  /* 0x0000001c006d7308 */ /* 0x000e620000002400 */
[----:B---3--:R-:W-:Y:S03]  /*dac0*/  HMMA.16816.F32.BF16 R20, R8, R40, R20 ;  /* 0x000000280814723c */ /* 0x008fe60000041814 */
[-C--:B------:R-:W-:Y:S01]  /*dad0*/  FMUL.FTZ R56, R56, R37.reuse ;  /* 0x0000002538387220 */ /* 0x080fe20000410000 */
[-C--:B------:R-:W-:Y:S01]  /*dae0*/  FMUL.FTZ R57, R57, R37.reuse ;  /* 0x0000002539397220 */ /* 0x080fe20000410000 */
[-C--:B------:R-:W-:Y:S01]  /*daf0*/  FMUL.FTZ R58, R58, R37.reuse ;  /* 0x000000253a3a7220 */ /* 0x080fe20000410000 */
[-C--:B------:R-:W-:Y:S01]  /*db00*/  FMUL.FTZ R59, R59, R37.reuse ;  /* 0x000000253b3b7220 */ /* 0x080fe20000410000 */
[----:B------:R-:W3:Y:S01]  /*db10*/  MUFU.TANH R110, R29 ;  /* 0x0000001d006e7308 */ /* 0x000ee20000002400 */
[----:B-----5:R-:W-:Y:S01]  /*db20*/  HMMA.16816.F32.BF16 R32, R4, R54, RZ ;  /* 0x000000360420723c */ /* 0x020fe200000418ff */
[----:B------:R-:W5:Y:S02]  /*db30*/  LDSM.16.M88.4 R52, [R165+0x5800] ;  /* 0x00580000a534783b */ /* 0x000f640000000200 */
[-C--:B------:R-:W-:Y:S01]  /*db40*/  FMUL.FTZ R72, R72, R37.reuse ;  /* 0x0000002548487220 */ /* 0x080fe20000410000 */
[-C--:B------:R-:W-:Y:S01]  /*db50*/  FMUL.FTZ R73, R73, R37.reuse ;  /* 0x0000002549497220 */ /* 0x080fe20000410000 */
[-C--:B------:R-:W-:Y:S01]  /*db60*/  FMUL.FTZ R74, R74, R37.reuse ;  /* 0x000000254a4a7220 */ /* 0x080fe20000410000 */
[-C--:B------:R-:W-:Y:S01]  /*db70*/  FMUL.FTZ R75, R75, R37.reuse ;  /* 0x000000254b4b7220 */ /* 0x080fe20000410000 */
[----:B------:R-:W1:Y:S05]  /*db80*/  MUFU.TANH R104, R30 ;  /* 0x0000001e00687308 */ /* 0x000e6a0000002400 */
[----:B--2---:R-:W-:Y:S03]  /*db90*/  HMMA.16816.F32.BF16 R20, R12, R80, R20 ;  /* 0x000000500c14723c */ /* 0x004fe60000041814 */
[----:B------:R2:W1:Y:S05]  /*dba0*/  MUFU.TANH R105, R31 ;  /* 0x0000001f00697308 */ /* 0x00046a0000002400 */
[----:B------:R-:W-:Y:S01]  /*dbb0*/  HMMA.16816.F32.BF16 R32, R8, R42, R32 ;  /* 0x0000002a0820723c */ /* 0x000fe20000041820 */
[----:B------:R-:W4:Y:S02]  /*dbc0*/  LDSM.16.M88.4 R40, [R185+0x4800] ;  /* 0x00480000b928783b */ /* 0x000f240000000200 */
[----:B------:R-:W1:Y:S08]  /*dbd0*/  MUFU.TANH R113, R56 ;  /* 0x0000003800717308 */ /* 0x000e700000002400 */
[----:B------:R-:W1:Y:S01]  /*dbe0*/  MUFU.TANH R114, R57 ;  /* 0x0000003900727308 */ /* 0x000e620000002400 */
[----:B--2---:R-:W-:Y:S07]  /*dbf0*/  HMMA.16816.F32.BF16 R28, R4, R64, RZ ;  /* 0x00000040041c723c */ /* 0x004fee00000418ff */
[----:B------:R-:W2:Y:S01]  /*dc00*/  MUFU.TANH R107, R58 ;  /* 0x0000003a006b7308 */ /* 0x000ea20000002400 */
[----:B------:R-:W-:Y:S01]  /*dc10*/  HMMA.16816.F32.BF16 R32, R12, R82, R32 ;  /* 0x000000520c20723c */ /* 0x000fe20000041820 */
[----:B------:R-:W-:Y:S06]  /*dc20*/  LDSM.16.M88.4 R80, [R184+0x6000] ;  /* 0x00600000b850783b */ /* 0x000fec0000000200 */
[----:B------:R3:W1:Y:S05]  /*dc30*/  MUFU.TANH R108, R59 ;  /* 0x0000003b006c7308 */ /* 0x00066a0000002400 */
[----:B-----5:R-:W-:Y:S03]  /*dc40*/  HMMA.16816.F32.BF16 R28, R8, R52, R28 ;  /* 0x00000034081c723c */ /* 0x020fe6000004181c */
[----:B------:R-:W1:Y:S05]  /*dc50*/  MUFU.TANH R117, R72 ;  /* 0x0000004800757308 */ /* 0x000e6a0000002400 */
[----:B----4-:R-:W-:Y:S03]  /*dc60*/  HMMA.16816.F32.BF16 R16, R24, R40, R16 ;  /* 0x000000281810723c */ /* 0x010fe60000041810 */
[----:B------:R-:W4:Y:S05]  /*dc70*/  MUFU.TANH R118, R73 ;  /* 0x0000004900767308 */ /* 0x000f2a0000002400 */
[----:B---3--:R-:W-:Y:S01]  /*dc80*/  HMMA.16816.F32.BF16 R56, R4, R66, RZ ;  /* 0x000000420438723c */ /* 0x008fe200000418ff */
[----:B------:R-:W3:Y:S02]  /*dc90*/  LDSM.16.M88.4 R64, [R165+0x6000] ;  /* 0x00600000a540783b */ /* 0x000ee40000000200 */
[----:B------:R-:W1:Y:S05]  /*dca0*/  MUFU.TANH R111, R74 ;  /* 0x0000004a006f7308 */ /* 0x000e6a0000002400 */
[----:B------:R-:W-:Y:S01]  /*dcb0*/  HMMA.16816.F32.BF16 R44, R24, R42, R44 ;  /* 0x0000002a182c723c */ /* 0x000fe2000004182c */
[----:B------:R-:W-:Y:S02]  /*dcc0*/  LDSM.16.M88.4 R40, [R180+0x6800] ;  /* 0x00680000b428783b */ /* 0x000fe40000000200 */
[----:B------:R5:W1:Y:S01]  /*dcd0*/  MUFU.TANH R112, R75 ;  /* 0x0000004b00707308 */ /* 0x000a620000002400 */
[-C--:B------:R-:W-:Y:S01]  /*dce0*/  FMUL.FTZ R16, R16, R37.reuse ;  /* 0x0000002510107220 */ /* 0x080fe20000410000 */
[-C--:B------:R-:W-:Y:S01]  /*dcf0*/  FMUL.FTZ R17, R17, R37.reuse ;  /* 0x0000002511117220 */ /* 0x080fe20000410000 */
[-C--:B------:R-:W-:Y:S01]  /*dd00*/  FMUL.FTZ R18, R18, R37.reuse ;  /* 0x0000002512127220 */ /* 0x080fe20000410000 */
[-C--:B------:R-:W-:Y:S01]  /*dd10*/  FMUL.FTZ R19, R19, R37.reuse ;  /* 0x0000002513137220 */ /* 0x080fe20000410000 */
[----:B------:R-:W-:Y:S03]  /*dd20*/  HMMA.16816.F32.BF16 R28, R12, R76, R28 ;  /* 0x0000004c0c1c723c */ /* 0x000fe6000004181c */
[----:B------:R-:W1:Y:S05]  /*dd30*/  MUFU.TANH R121, R16 ;  /* 0x0000001000797308 */ /* 0x000e6a0000002400 */
[----:B------:R-:W-:Y:S01]  /*dd40*/  HMMA.16816.F32.BF16 R56, R8, R54, R56 ;  /* 0x000000360838723c */ /* 0x000fe20000041838 */
[----:B------:R-:W2:Y:S02]  /*dd50*/  LDSM.16.M88.4 R52, [R185+0x5000] ;  /* 0x00500000b934783b */ /* 0x000ea40000000200 */
[----:B------:R-:W1:Y:S01]  /*dd60*/  MUFU.TANH R122, R17 ;  /* 0x00000011007a7308 */ /* 0x000e620000002400 */
[-C--:B------:R-:W-:Y:S01]  /*dd70*/  FMUL.FTZ R44, R44, R37.reuse ;  /* 0x000000252c2c7220 */ /* 0x080fe20000410000 */
[-C--:B------:R-:W-:Y:S01]  /*dd80*/  FMUL.FTZ R45, R45, R37.reuse ;  /* 0x000000252d2d7220 */ /* 0x080fe20000410000 */
[-C--:B------:R-:W-:Y:S01]  /*dd90*/  FMUL.FTZ R46, R46, R37.reuse ;  /* 0x000000252e2e7220 */ /* 0x080fe20000410000 */
[-C--:B------:R-:W-:Y:S01]  /*dda0*/  FMUL.FTZ R47, R47, R37.reuse ;  /* 0x000000252f2f7220 */ /* 0x080fe20000410000 */
[----:B-----5:R-:W-:Y:S03]  /*ddb0*/  HMMA.16816.F32.BF16 R72, R4, R48, RZ ;  /* 0x000000300448723c */ /* 0x020fe600000418ff */
[----:B------:R-:W1:Y:S08]  /*ddc0*/  MUFU.TANH R115, R18 ;  /* 0x0000001200737308 */ /* 0x000e700000002400 */
[----:B------:R5:W1:Y:S01]  /*ddd0*/  MUFU.TANH R116, R19 ;  /* 0x0000001300747308 */ /* 0x000a620000002400 */
[----:B------:R-:W-:Y:S01]  /*dde0*/  HMMA.16816.F32.BF16 R56, R12, R78, R56 ;  /* 0x0000004e0c38723c */ /* 0x000fe20000041838 */
[----:B------:R-:W-:Y:S06]  /*ddf0*/  LDSM.16.M88.4 R76, [R180+0x7800] ;  /* 0x00780000b44c783b */ /* 0x000fec0000000200 */
[----:B------:R-:W1:Y:S01]  /*de00*/  MUFU.TANH R125, R44 ;  /* 0x0000002c007d7308 */ /* 0x000e620000002400 */
[----:B---3--:R-:W-:Y:S07]  /*de10*/  HMMA.16816.F32.BF16 R72, R8, R64, R72 ;  /* 0x000000400848723c */ /* 0x008fee0000041848 */
[----:B------:R-:W3:Y:S01]  /*de20*/  MUFU.TANH R126, R45 ;  /* 0x0000002d007e7308 */ /* 0x000ee20000002400 */
[----:B-----5:R-:W-:Y:S01]  /*de30*/  HMMA.16816.F32.BF16 R16, R4, R50, RZ ;  /* 0x000000320410723c */ /* 0x020fe200000418ff */
[----:B------:R-:W5:Y:S06]  /*de40*/  LDSM.16.M88.4 R48, [R165+0x6800] ;  /* 0x00680000a530783b */ /* 0x000f6c0000000200 */
[----:B------:R-:W1:Y:S01]  /*de50*/  MUFU.TANH R119, R46 ;  /* 0x0000002e00777308 */ /* 0x000e620000002400 */
[C---:B--2---:R-:W-:Y:S07]  /*de60*/  HMMA.16816.F32.BF16 R20, R24.reuse, R52, R20 ;  /* 0x000000341814723c */ /* 0x044fee0000041814 */
[----:B------:R2:W1:Y:S01]  /*de70*/  MUFU.TANH R120, R47 ;  /* 0x0000002f00787308 */ /* 0x0004620000002400 */
[----:B------:R-:W-:Y:S01]  /*de80*/  HMMA.16816.F32.BF16 R32, R24, R54, R32 ;  /* 0x000000361820723c */ /* 0x000fe20000041820 */
[----:B------:R-:W-:Y:S07]  /*de90*/  LDSM.16.M88.4 R52, [R180+0x7000] ;  /* 0x00700000b434783b */ /* 0x000fee0000000200 */
[----:B------:R-:W-:Y:S01]  /*dea0*/  HMMA.16816.F32.BF16 R16, R8, R66, R16 ;  /* 0x000000420810723c */ /* 0x000fe20000041810 */
[----:B------:R-:W4:Y:S02]  /*deb0*/  LDSM.16.M88.4 R64, [R185+0x5800] ;  /* 0x00580000b940783b */ /* 0x000f240000000200 */
        /* <DEDUP_REMOVED lines=13> */
[----:B------:R-:W-:Y:S07]  /*df90*/  HMMA.16816.F32.BF16 R72, R12, R80, R72 ;  /* 0x000000500c48723c */ /* 0x000fee0000041848 */
[----:B------:R3:W1:Y:S01]  /*dfa0*/  MUFU.TANH R124, R23 ;  /* 0x00000017007c7308 */ /* 0x0006620000002400 */
[C---:B-----5:R-:W-:Y:S07]  /*dfb0*/  HMMA.16816.F32.BF16 R44, R8.reuse, R48, R44 ;  /* 0x00000030082c723c */ /* 0x060fee000004182c */
[----:B------:R-:W1:Y:S01]  /*dfc0*/  MUFU.TANH R131, R32 ;  /* 0x0000002000837308 */ /* 0x000e620000002400 */
[----:B------:R-:W-:Y:S01]  /*dfd0*/  HMMA.16816.F32.BF16 R40, R8, R50, R40 ;  /* 0x000000320828723c */ /* 0x000fe20000041828 */
[----:B------:R-:W5:Y:S06]  /*dfe0*/  LDSM.16.M88.4 R48, [R185+0x6000] ;  /* 0x00600000b930783b */ /* 0x000f6c0000000200 */
[----:B------:R-:W1:Y:S01]  /*dff0*/  MUFU.TANH R168, R33 ;  /* 0x0000002100a87308 */ /* 0x000e620000002400 */
[----:B----4-:R-:W-:Y:S01]  /*e000*/  HMMA.16816.F32.BF16 R28, R24, R64, R28 ;  /* 0x00000040181c723c */ /* 0x010fe2000004181c */
[----:B---3--:R-:W3:Y:S06]  /*e010*/  LDSM.16.M88.4 R20, [R165+0x7000] ;  /* 0x00700000a514783b */ /* 0x008eec0000000200 */
[----:B------:R-:W4:Y:S01]  /*e020*/  MUFU.TANH R128, R34 ;  /* 0x0000002200807308 */ /* 0x000f220000002400 */
[----:B------:R-:W-:Y:S07]  /*e030*/  HMMA.16816.F32.BF16 R16, R12, R82, R16 ;  /* 0x000000520c10723c */ /* 0x000fee0000041810 */
[----:B------:R2:W1:Y:S01]  /*e040*/  MUFU.TANH R129, R35 ;  /* 0x0000002300817308 */ /* 0x0004620000002400 */
[----:B------:R-:W-:Y:S01]  /*e050*/  HMMA.16816.F32.BF16 R56, R24, R66, R56 ;  /* 0x000000421838723c */ /* 0x000fe20000041838 */
[----:B------:R-:W-:Y:S02]  /*e060*/  LDSM.16.M88.4 R64, [R165+0x7800] ;  /* 0x00780000a540783b */ /* 0x000fe40000000200 */
[-C--:B------:R-:W-:Y:S01]  /*e070*/  FMUL.FTZ R28, R28, R37.reuse ;  /* 0x000000251c1c7220 */ /* 0x080fe20000410000 */
[-C--:B------:R-:W-:Y:S01]  /*e080*/  FMUL.FTZ R29, R29, R37.reuse ;  /* 0x000000251d1d7220 */ /* 0x080fe20000410000 */
[-C--:B------:R-:W-:Y:S01]  /*e090*/  FMUL.FTZ R30, R30, R37.reuse ;  /* 0x000000251e1e7220 */ /* 0x080fe20000410000 */
[-C--:B------:R-:W-:Y:S01]  /*e0a0*/  FMUL.FTZ R31, R31, R37.reuse ;  /* 0x000000251f1f7220 */ /* 0x080fe20000410000 */
[----:B------:R-:W1:Y:S08]  /*e0b0*/  MUFU.TANH R170, R28 ;  /* 0x0000001c00aa7308 */ /* 0x000e700000002400 */
[----:B------:R-:W1:Y:S01]  /*e0c0*/  MUFU.TANH R171, R29 ;  /* 0x0000001d00ab7308 */ /* 0x000e620000002400 */
[----:B--2---:R-:W-:Y:S03]  /*e0d0*/  HMMA.16816.F32.BF16 R32, R4, R52, RZ ;  /* 0x000000340420723c */ /* 0x004fe600000418ff */
[-C--:B------:R-:W-:Y:S01]  /*e0e0*/  FMUL.FTZ R56, R56, R37.reuse ;  /* 0x0000002538387220 */ /* 0x080fe20000410000 */
[-C--:B------:R-:W-:Y:S01]  /*e0f0*/  FMUL.FTZ R57, R57, R37.reuse ;  /* 0x0000002539397220 */ /* 0x080fe20000410000 */
[-C--:B------:R-:W-:Y:S01]  /*e100*/  FMUL.FTZ R58, R58, R37.reuse ;  /* 0x000000253a3a7220 */ /* 0x080fe20000410000 */
[-C--:B------:R-:W-:Y:S01]  /*e110*/  FMUL.FTZ R59, R59, R37.reuse ;  /* 0x000000253b3b7220 */ /* 0x080fe20000410000 */
[----:B------:R-:W2:Y:S01]  /*e120*/  MUFU.TANH R80, R30 ;  /* 0x0000001e00507308 */ /* 0x000ea20000002400 */
[C---:B-----5:R-:W-:Y:S07]  /*e130*/  HMMA.16816.F32.BF16 R72, R24.reuse, R48, R72 ;  /* 0x000000301848723c */ /* 0x060fee0000041848 */
[----:B------:R5:W1:Y:S01]  /*e140*/  MUFU.TANH R81, R31 ;  /* 0x0000001f00517308 */ /* 0x000a620000002400 */
[----:B------:R-:W-:Y:S01]  /*e150*/  HMMA.16816.F32.BF16 R16, R24, R50, R16 ;  /* 0x000000321810723c */ /* 0x000fe20000041810 */
[----:B------:R-:W4:Y:S06]  /*e160*/  LDSM.16.M88.4 R48, [R184+0x7000] ;  /* 0x00700000b830783b */ /* 0x000f2c0000000200 */
        /* <DEDUP_REMOVED lines=13> */
[----:B------:R-:W1:Y:S08]  /*e240*/  MUFU.TANH R177, R73 ;  /* 0x0000004900b17308 */ /* 0x000e700000002400 */
[----:B------:R-:W1:Y:S05]  /*e250*/  MUFU.TANH R169, R74 ;  /* 0x0000004a00a97308 */ /* 0x000e6a0000002400 */
[----:B------:R-:W-:Y:S01]  /*e260*/  HMMA.16816.F32.BF16 R28, R8, R22, R28 ;  /* 0x00000016081c723c */ /* 0x000fe2000004181c */
[----:B------:R-:W2:Y:S02]  /*e270*/  LDSM.16.M88.4 R20, [R185+0x6800] ;  /* 0x00680000b914783b */ /* 0x000ea40000000200 */
[----:B------:R3:W1:Y:S05]  /*e280*/  MUFU.TANH R172, R75 ;  /* 0x0000004b00ac7308 */ /* 0x00066a0000002400 */
[C---:B----4-:R-:W-:Y:S03]  /*e290*/  HMMA.16816.F32.BF16 R32, R12.reuse, R48, R32 ;  /* 0x000000300c20723c */ /* 0x050fe60000041820 */
[----:B------:R-:W4:Y:S08]  /*e2a0*/  MUFU.TANH R175, R57 ;  /* 0x0000003900af7308 */ /* 0x000f300000002400 */
[----:B------:R-:W1:Y:S01]  /*e2b0*/  MUFU.TANH R82, R58 ;  /* 0x0000003a00527308 */ /* 0x000e620000002400 */
[C---:B------:R-:W-:Y:S01]  /*e2c0*/  HMMA.16816.F32.BF16 R28, R12.reuse, R50, R28 ;  /* 0x000000320c1c723c */ /* 0x040fe2000004181c */
[----:B---3--:R-:W-:Y:S06]  /*e2d0*/  LDSM.16.M88.4 R72, [R180+0x8000] ;  /* 0x00800000b448783b */ /* 0x008fec0000000200 */
[----:B------:R3:W1:Y:S01]  /*e2e0*/  MUFU.TANH R83, R59 ;  /* 0x0000003b00537308 */ /* 0x0006620000002400 */
[C---:B-----5:R-:W-:Y:S07]  /*e2f0*/  HMMA.16816.F32.BF16 R44, R12.reuse, R52, R44 ;  /* 0x000000340c2c723c */ /* 0x060fee000004182c */
[----:B------:R-:W1:Y:S01]  /*e300*/  MUFU.TANH R178, R16 ;  /* 0x0000001000b27308 */ /* 0x000e620000002400 */
[----:B------:R-:W-:Y:S01]  /*e310*/  HMMA.16816.F32.BF16 R40, R12, R54, R40 ;  /* 0x000000360c28723c */ /* 0x000fe20000041828 */
[----:B------:R-:W5:Y:S06]  /*e320*/  LDSM.16.M88.4 R52, [R185+0x7000] ;  /* 0x00700000b934783b */ /* 0x000f6c0000000200 */
[----:B------:R-:W1:Y:S01]  /*e330*/  MUFU.TANH R182, R17 ;  /* 0x0000001100b67308 */ /* 0x000e620000002400 */
[----:B---3--:R-:W-:Y:S07]  /*e340*/  HMMA.16816.F32.BF16 R56, R4, R76, RZ ;  /* 0x0000004c0438723c */ /* 0x008fee00000418ff */
[----:B------:R-:W3:Y:S01]  /*e350*/  MUFU.TANH R173, R18 ;  /* 0x0000001200ad7308 */ /* 0x000ee20000002400 */
[C---:B--2---:R-:W-:Y:S07]  /*e360*/  HMMA.16816.F32.BF16 R44, R24.reuse, R20, R44 ;  /* 0x00000014182c723c */ /* 0x044fee000004182c */
[----:B------:R2:W1:Y:S01]  /*e370*/  MUFU.TANH R179, R19 ;  /* 0x0000001300b37308 */ /* 0x0004620000002400 */
[----:B------:R-:W-:Y:S01]  /*e380*/  HMMA.16816.F32.BF16 R40, R24, R22, R40 ;  /* 0x000000161828723c */ /* 0x000fe20000041828 */
[----:B------:R-:W4:Y:S07]  /*e390*/  LDSM.16.M88.4 R20, [R184+0x7800] ;  /* 0x00780000b814783b */ /* 0x000f2e0000000200 */
[----:B------:R-:W-:Y:S03]  /*e3a0*/  HMMA.16816.F32.BF16 R76, R4, R78, RZ ;  /* 0x0000004e044c723c */ /* 0x000fe600000418ff */
[-C--:B------:R-:W-:Y:S01]  /*e3b0*/  FMUL.FTZ R44, R44, R37.reuse ;  /* 0x000000252c2c7220 */ /* 0x080fe20000410000 */
[-C--:B------:R-:W-:Y:S01]  /*e3c0*/  FMUL.FTZ R45, R45, R37.reuse ;  /* 0x000000252d2d7220 */ /* 0x080fe20000410000 */
[-C--:B------:R-:W-:Y:S01]  /*e3d0*/  FMUL.FTZ R46, R46, R37.reuse ;  /* 0x000000252e2e7220 */ /* 0x080fe20000410000 */
[-C--:B------:R-:W-:Y:S01]  /*e3e0*/  FMUL.FTZ R47, R47, R37.reuse ;  /* 0x000000252f2f7220 */ /* 0x080fe20000410000 */
[----:B------:R-:W1:Y:S01]  /*e3f0*/  MUFU.TANH R188, R44 ;  /* 0x0000002c00bc7308 */ /* 0x000e620000002400 */
[----:B--2---:R-:W2:Y:S01]  /*e400*/  LDSM.16.M88.4 R16, [R165+0x8000] ;  /* 0x00800000a510783b */ /* 0x004ea20000000200 */
[----:B-----5:R-:W-:Y:S02]  /*e410*/  HMMA.16816.F32.BF16 R32, R24, R52, R32 ;  /* 0x000000341820723c */ /* 0x020fe40000041820 */
[-C--:B------:R-:W-:Y:S01]  /*e420*/  FMUL.FTZ R40, R40, R37.reuse ;  /* 0x0000002528287220 */ /* 0x080fe20000410000 */
[-C--:B------:R-:W-:Y:S01]  /*e430*/  FMUL.FTZ R41, R41, R37.reuse ;  /* 0x0000002529297220 */ /* 0x080fe20000410000 */
[-C--:B------:R-:W-:Y:S01]  /*e440*/  FMUL.FTZ R42, R42, R37.reuse ;  /* 0x000000252a2a7220 */ /* 0x080fe20000410000 */
[-C--:B------:R-:W-:Y:S01]  /*e450*/  FMUL.FTZ R43, R43, R37.reuse ;  /* 0x000000252b2b7220 */ /* 0x080fe20000410000 */
[----:B------:R-:W1:Y:S02]  /*e460*/  MUFU.TANH R189, R45 ;  /* 0x0000002d00bd7308 */ /* 0x000e640000002400 */
[C---:B------:R-:W-:Y:S06]  /*e470*/  HMMA.16816.F32.BF16 R56, R8.reuse, R64, R56 ;  /* 0x000000400838723c */ /* 0x040fec0000041838 */
[----:B------:R-:W1:Y:S02]  /*e480*/  MUFU.TANH R181, R46 ;  /* 0x0000002e00b57308 */ /* 0x000e640000002400 */
[----:B------:R-:W-:Y:S01]  /*e490*/  HMMA.16816.F32.BF16 R76, R8, R66, R76 ;  /* 0x00000042084c723c */ /* 0x000fe2000004184c */
[----:B------:R-:W5:Y:S02]  /*e4a0*/  LDSM.16.M88.4 R64, [R180+0x8800] ;  /* 0x00880000b440783b */ /* 0x000f640000000200 */
[-C--:B------:R-:W-:Y:S01]  /*e4b0*/  FMUL.FTZ R32, R32, R37.reuse ;  /* 0x0000002520207220 */ /* 0x080fe20000410000 */
[-C--:B------:R-:W-:Y:S01]  /*e4c0*/  FMUL.FTZ R33, R33, R37.reuse ;  /* 0x0000002521217220 */ /* 0x080fe20000410000 */
[-C--:B------:R-:W-:Y:S01]  /*e4d0*/  FMUL.FTZ R34, R34, R37.reuse ;  /* 0x0000002522227220 */ /* 0x080fe20000410000 */
[----:B------:R3:W1:Y:S01]  /*e4e0*/  MUFU.TANH R203, R47 ;  /* 0x0000002f00cb7308 */ /* 0x0006620000002400 */
[-C--:B------:R-:W-:Y:S01]  /*e4f0*/  FMUL.FTZ R35, R35, R37.reuse ;  /* 0x0000002523237220 */ /* 0x080fe20000410000 */
[----:B------:R-:W-:Y:S06]  /*e500*/  HMMA.16816.F32.BF16 R28, R24, R54, R28 ;  /* 0x00000036181c723c */ /* 0x000fec000004181c */
[----:B------:R-:W1:Y:S02]  /*e510*/  MUFU.TANH R190, R40 ;  /* 0x0000002800be7308 */ /* 0x000e640000002400 */
[----:B----4-:R-:W-:Y:S06]  /*e520*/  HMMA.16816.F32.BF16 R56, R12, R20, R56 ;  /* 0x000000140c38723c */ /* 0x010fec0000041838 */
[----:B------:R-:W4:Y:S02]  /*e530*/  MUFU.TANH R191, R41 ;  /* 0x0000002900bf7308 */ /* 0x000f240000002400 */
[C---:B---3--:R-:W-:Y:S03]  /*e540*/  HMMA.16816.F32.BF16 R44, R4.reuse, R72, RZ ;  /* 0x00000048042c723c */ /* 0x048fe600000418ff */
[-C--:B------:R-:W-:Y:S01]  /*e550*/  FMUL.FTZ R28, R28, R37.reuse ;  /* 0x000000251c1c7220 */ /* 0x080fe20000410000 */
[-C--:B------:R-:W-:Y:S01]  /*e560*/  FMUL.FTZ R29, R29, R37.reuse ;  /* 0x000000251d1d7220 */ /* 0x080fe20000410000 */
[-C--:B------:R-:W-:Y:S01]  /*e570*/  FMUL.FTZ R30, R30, R37.reuse ;  /* 0x000000251e1e7220 */ /* 0x080fe20000410000 */
[----:B------:R-:W3:Y:S01]  /*e580*/  MUFU.TANH R204, R42 ;  /* 0x0000002a00cc7308 */ /* 0x000ee20000002400 */
[-C--:B------:R-:W-:Y:S01]  /*e590*/  FMUL.FTZ R31, R31, R37.reuse ;  /* 0x000000251f1f7220 */ /* 0x080fe20000410000 */
[----:B------:R-:W-:Y:S06]  /*e5a0*/  HMMA.16816.F32.BF16 R72, R4, R74, RZ ;  /* 0x0000004a0448723c */ /* 0x000fec00000418ff */
[----:B------:R1:W1:Y:S02]  /*e5b0*/  MUFU.TANH R205, R43 ;  /* 0x0000002b00cd7308 */ /* 0x0002640000002400 */
[----:B------:R-:W-:Y:S01]  /*e5c0*/  HMMA.16816.F32.BF16 R76, R12, R22, R76 ;  /* 0x000000160c4c723c */ /* 0x000fe2000004184c */
[----:B------:R-:W-:Y:S05]  /*e5d0*/  LDSM.16.M88.4 R20, [R180+0x9000] ;  /* 0x00900000b414783b */ /* 0x000fea0000000200 */
[----:B------:R-:W3:Y:S02]  /*e5e0*/  MUFU.TANH R192, R32 ;  /* 0x0000002000c07308 */ /* 0x000ee40000002400 */
[C---:B--2---:R-:W-:Y:S01]  /*e5f0*/  HMMA.16816.F32.BF16 R48, R8.reuse, R16, R44 ;  /* 0x000000100830723c */ /* 0x044fe2000004182c */
[----:B------:R-:W2:Y:S05]  /*e600*/  LDSM.16.M88.4 R44, [R185+0x7800] ;  /* 0x00780000b92c783b */ /* 0x000eaa0000000200 */
[----:B------:R-:W2:Y:S01]  /*e610*/  MUFU.TANH R193, R33 ;  /* 0x0000002100c17308 */ /* 0x000ea20000002400 */
[----:B-1----:R-:W1:Y:S01]  /*e620*/  LDSM.16.M88.4 R40, [R184+0x8000] ;  /* 0x00800000b828783b */ /* 0x002e620000000200 */
[----:B------:R-:W-:Y:S03]  /*e630*/  HMMA.16816.F32.BF16 R72, R8, R18, R72 ;  /* 0x000000120848723c */ /* 0x000fe60000041848 */
[----:B------:R-:W-:Y:S03]  /*e640*/  LDSM.16.M88.4 R16, [R165+0x8800] ;  /* 0x00880000a510783b */ /* 0x000fe60000000200 */
[----:B------:R-:W1:Y:S02]  /*e650*/  MUFU.TANH R206, R34 ;  /* 0x0000002200ce7308 */ /* 0x000e640000002400 */
[C---:B-----5:R-:W-:Y:S06]  /*e660*/  HMMA.16816.F32.BF16 R52, R4.reuse, R64, RZ ;  /* 0x000000400434723c */ /* 0x060fec00000418ff */
[----:B------:R5:W1:Y:S02]  /*e670*/  MUFU.TANH R207, R35 ;  /* 0x0000002300cf7308 */ /* 0x000a640000002400 */
[----:B------:R-:W-:Y:S06]  /*e680*/  HMMA.16816.F32.BF16 R64, R4, R66, RZ ;  /* 0x000000420440723c */ /* 0x000fec00000418ff */
[----:B------:R-:W1:Y:S08]  /*e690*/  MUFU.TANH R194, R28 ;  /* 0x0000001c00c27308 */ /* 0x000e700000002400 */
[----:B------:R-:W3:Y:S01]  /*e6a0*/  MUFU.TANH R195, R29 ;  /* 0x0000001d00c37308 */ /* 0x000ee20000002400 */
[----:B-----5:R-:W5:Y:S01]  /*e6b0*/  LDSM.16.M88.4 R32, [R185+0x8000] ;  /* 0x00800000b920783b */ /* 0x020f620000000200 */
[----:B--2---:R-:W-:Y:S06]  /*e6c0*/  HMMA.16816.F32.BF16 R56, R24, R44, R56 ;  /* 0x0000002c1838723c */ /* 0x004fec0000041838 */
[----:B------:R-:W2:Y:S02]  /*e6d0*/  MUFU.TANH R210, R30 ;  /* 0x0000001e00d27308 */ /* 0x000ea40000002400 */
[C---:B-1----:R-:W-:Y:S06]  /*e6e0*/  HMMA.16816.F32.BF16 R48, R12.reuse, R40, R48 ;  /* 0x000000280c30723c */ /* 0x042fec0000041830 */
[----:B------:R1:W1:Y:S02]  /*e6f0*/  MUFU.TANH R212, R31 ;  /* 0x0000001f00d47308 */ /* 0x0002640000002400 */
[----:B------:R-:W-:Y:S01]  /*e700*/  HMMA.16816.F32.BF16 R72, R12, R42, R72 ;  /* 0x0000002a0c48723c */ /* 0x000fe20000041848 */
[----:B------:R-:W-:Y:S02]  /*e710*/  LDSM.16.M88.4 R40, [R184+0x8800] ;  /* 0x00880000b828783b */ /* 0x000fe40000000200 */
[-C--:B------:R-:W-:Y:S01]  /*e720*/  FMUL.FTZ R56, R56, R37.reuse ;  /* 0x0000002538387220 */ /* 0x080fe20000410000 */
[-C--:B------:R-:W-:Y:S01]  /*e730*/  FMUL.FTZ R57, R57, R37.reuse ;  /* 0x0000002539397220 */ /* 0x080fe20000410000 */
[-C--:B------:R-:W-:Y:S01]  /*e740*/  FMUL.FTZ R58, R58, R37.reuse ;  /* 0x000000253a3a7220 */ /* 0x080fe20000410000 */
[-C--:B------:R-:W-:Y:S01]  /*e750*/  FMUL.FTZ R59, R59, R37.reuse ;  /* 0x000000253b3b7220 */ /* 0x080fe20000410000 */
[----:B------:R-:W2:Y:S01]  /*e760*/  MUFU.TANH R196, R56 ;  /* 0x0000003800c47308 */ /* 0x000ea20000002400 */
[----:B------:R-:W-:Y:S01]  /*e770*/  HMMA.16816.F32.BF16 R76, R24, R46, R76 ;  /* 0x0000002e184c723c */ /* 0x000fe2000004184c */
[----:B-1----:R-:W1:Y:S07]  /*e780*/  LDSM.16.M88.4 R28, [R165+0x9000] ;  /* 0x00900000a51c783b */ /* 0x002e6e0000000200 */
[----:B------:R-:W-:Y:S01]  /*e790*/  HMMA.16816.F32.BF16 R44, R4, R20, RZ ;  /* 0x00000014042c723c */ /* 0x000fe200000418ff */
[----:B------:R-:W1:Y:S07]  /*e7a0*/  MUFU.TANH R197, R57 ;  /* 0x0000003900c57308 */ /* 0x000e6e0000002400 */
[----:B-----5:R-:W-:Y:S01]  /*e7b0*/  HMMA.16816.F32.BF16 R48, R24, R32, R48 ;  /* 0x000000201830723c */ /* 0x020fe20000041830 */
[----:B------:R-:W1:Y:S02]  /*e7c0*/  MUFU.TANH R213, R58 ;  /* 0x0000003a00d57308 */ /* 0x000e640000002400 */
[-C--:B------:R-:W-:Y:S01]  /*e7d0*/  FMUL.FTZ R76, R76, R37.reuse ;  /* 0x000000254c4c7220 */ /* 0x080fe20000410000 */
[----:B------:R-:W-:-:S04]  /*e7e0*/  FMUL.FTZ R77, R77, R37 ;  /* 0x000000254d4d7220 */ /* 0x000fc80000410000 */
[----:B------:R-:W-:Y:S01]  /*e7f0*/  HMMA.16816.F32.BF16 R72, R24, R34, R72 ;  /* 0x000000221848723c */ /* 0x000fe20000041848 */
[----:B------:R5:W4:Y:S01]  /*e800*/  LDSM.16.M88.4 R32, [R180+0x9800] ;  /* 0x00980000b420783b */ /* 0x000b220000000200 */
[----:B------:R3:W1:Y:S06]  /*e810*/  MUFU.TANH R198, R76 ;  /* 0x0000004c00c67308 */ /* 0x00066c0000002400 */
[----:B------:R-:W-:Y:S02]  /*e820*/  HMMA.16816.F32.BF16 R20, R4, R22, RZ ;  /* 0x000000160414723c */ /* 0x000fe400000418ff */
[----:B------:R2:W1:Y:S01]  /*e830*/  MUFU.TANH R199, R77 ;  /* 0x0000004d00c77308 */ /* 0x0004620000002400 */
[-C--:B------:R-:W-:Y:S01]  /*e840*/  FMUL.FTZ R48, R48, R37.reuse ;  /* 0x0000002530307220 */ /* 0x080fe20000410000 */
[-C--:B------:R-:W-:Y:S01]  /*e850*/  FMUL.FTZ R49, R49, R37.reuse ;  /* 0x0000002531317220 */ /* 0x080fe20000410000 */
[-C--:B------:R-:W-:Y:S01]  /*e860*/  FMUL.FTZ R50, R50, R37.reuse ;  /* 0x0000002532327220 */ /* 0x080fe20000410000 */
[----:B------:R-:W-:-:S02]  /*e870*/  FMUL.FTZ R51, R51, R37 ;  /* 0x0000002533337220 */ /* 0x000fc40000410000 */
[----:B------:R-:W-:Y:S02]  /*e880*/  HMMA.16816.F32.BF16 R52, R8, R16, R52 ;  /* 0x000000100834723c */ /* 0x000fe40000041834 */
[----:B------:R-:W4:Y:S01]  /*e890*/  MUFU.TANH R200, R48 ;  /* 0x0000003000c87308 */ /* 0x000f220000002400 */
[-C--:B------:R-:W-:Y:S01]  /*e8a0*/  FMUL.FTZ R72, R72, R37.reuse ;  /* 0x0000002548487220 */ /* 0x080fe20000410000 */
[-C--:B---3--:R-:W-:Y:S01]  /*e8b0*/  FMUL.FTZ R76, R78, R37.reuse ;  /* 0x000000254e4c7220 */ /* 0x088fe20000410000 */
[----:B------:R-:W-:-:S03]  /*e8c0*/  FMUL.FTZ R73, R73, R37 ;  /* 0x0000002549497220 */ /* 0x000fc60000410000 */
[----:B------:R-:W-:Y:S01]  /*e8d0*/  HMMA.16816.F32.BF16 R64, R8, R18, R64 ;  /* 0x000000120840723c */ /* 0x000fe20000041840 */
[----:B------:R-:W3:Y:S01]  /*e8e0*/  LDSM.16.M88.4 R16, [R185+0x8800] ;  /* 0x00880000b910783b */ /* 0x000ee20000000200 */
[----:B------:R-:W3:Y:S01]  /*e8f0*/  MUFU.TANH R201, R49 ;  /* 0x0000003100c97308 */ /* 0x000ee20000002400 */
[----:B--2---:R-:W-:-:S05]  /*e900*/  FMUL.FTZ R77, R79, R37 ;  /* 0x000000254f4d7220 */ /* 0x004fca0000410000 */
[C---:B-1----:R-:W-:Y:S02]  /*e910*/  HMMA.16816.F32.BF16 R44, R8.reuse, R28, R44 ;  /* 0x0000001c082c723c */ /* 0x042fe4000004182c */
[----:B------:R-:W1:Y:S06]  /*e920*/  MUFU.TANH R78, R50 ;  /* 0x00000032004e7308 */ /* 0x000e6c0000002400 */
[----:B------:R-:W-:Y:S01]  /*e930*/  HMMA.16816.F32.BF16 R20, R8, R30, R20 ;  /* 0x0000001e0814723c */ /* 0x000fe20000041814 */
[----:B------:R2:W1:Y:S01]  /*e940*/  LDSM.16.M88.4 R28, [R165+0x9800] ;  /* 0x00980000a51c783b */ /* 0x0004620000000200 */
[----:B------:R4:W1:Y:S06]  /*e950*/  MUFU.TANH R79, R51 ;  /* 0x00000033004f7308 */ /* 0x00086c0000002400 */
[C---:B------:R-:W-:Y:S02]  /*e960*/  HMMA.16816.F32.BF16 R52, R12.reuse, R40, R52 ;  /* 0x000000280c34723c */ /* 0x040fe40000041834 */
[----:B------:R3:W1:Y:S06]  /*e970*/  MUFU.TANH R214, R59 ;  /* 0x0000003b00d67308 */ /* 0x00066c0000002400 */
[----:B------:R-:W-:Y:S01]  /*e980*/  HMMA.16816.F32.BF16 R64, R12, R42, R64 ;  /* 0x0000002a0c40723c */ /* 0x000fe20000041840 */
[----:B------:R-:W1:Y:S01]  /*e990*/  LDSM.16.M88.4 R40, [R184+0x9000] ;  /* 0x00900000b828783b */ /* 0x000e620000000200 */
[----:B-----5:R5:W1:Y:S06]  /*e9a0*/  MUFU.TANH R180, R72 ;  /* 0x0000004800b47308 */ /* 0x020a6c0000002400 */
[C---:B----4-:R-:W-:Y:S02]  /*e9b0*/  HMMA.16816.F32.BF16 R48, R4.reuse, R32, RZ ;  /* 0x000000200430723c */ /* 0x050fe400000418ff */
[----:B--2---:R2:W4:Y:S01]  /*e9c0*/  MUFU.TANH R165, R73 ;  /* 0x0000004900a57308 */ /* 0x0045220000002400 */
[----:B---3--:R-:W3:Y:S05]  /*e9d0*/  LDSM.16.M88.4 R56, [R184+0x9800] ;  /* 0x00980000b838783b */ /* 0x008eea0000000200 */
[----:B------:R-:W-:Y:S02]  /*e9e0*/  HMMA.16816.F32.BF16 R4, R4, R34, RZ ;  /* 0x000000220404723c */ /* 0x000fe400000418ff */
[----:B------:R-:W1:Y:S01]  /*e9f0*/  MUFU.TANH R76, R76 ;  /* 0x0000004c004c7308 */ /* 0x000e620000002400 */
[----:B-----5:R-:W-:-:S05]  /*ea00*/  FMUL.FTZ R72, R74, R37 ;  /* 0x000000254a487220 */ /* 0x020fca0000410000 */
[----:B------:R-:W-:Y:S02]  /*ea10*/  HMMA.16816.F32.BF16 R52, R24, R16, R52 ;  /* 0x000000101834723c */ /* 0x000fe40000041834 */
[----:B------:R-:W3:Y:S01]  /*ea20*/  MUFU.TANH R77, R77 ;  /* 0x0000004d004d7308 */ /* 0x000ee20000002400 */
[----:B--2---:R-:W-:-:S05]  /*ea30*/  FMUL.FTZ R73, R75, R37 ;  /* 0x000000254b497220 */ /* 0x004fca0000410000 */
[----:B------:R-:W-:Y:S01]  /*ea40*/  HMMA.16816.F32.BF16 R64, R24, R18, R64 ;  /* 0x000000121840723c */ /* 0x000fe20000041840 */
[----:B------:R-:W-:Y:S01]  /*ea50*/  LDSM.16.M88.4 R16, [R185+0x9000] ;  /* 0x00900000b910783b */ /* 0x000fe20000000200 */
[----:B------:R-:W2:Y:S03]  /*ea60*/  MUFU.TANH R72, R72 ;  /* 0x0000004800487308 */ /* 0x000ea60000002400 */
[----:B------:R-:W5:Y:S01]  /*ea70*/  LDSM.16.M88.4 R184, [R185+0x9800] ;  /* 0x00980000b9b8783b */ /* 0x000f620000000200 */
[----:B------:R-:W-:-:S04]  /*ea80*/  DEPBAR.LE SB0, 0x0 ;  /* 0x000080000000791a */ /* 0x000fc80000000000 */
[C---:B-1----:R-:W-:Y:S01]  /*ea90*/  HMMA.16816.F32.BF16 R4, R8.reuse, R30, R4 ;  /* 0x0000001e0804723c */ /* 0x042fe20000041804 */
[-C--:B------:R-:W-:Y:S01]  /*eaa0*/  FMUL.FTZ R32, R52, R37.reuse ;  /* 0x0000002534207220 */ /* 0x080fe20000410000 */
[-C--:B------:R-:W-:Y:S01]  /*eab0*/  FMUL.FTZ R33, R53, R37.reuse ;  /* 0x0000002535217220 */ /* 0x080fe20000410000 */
[-C--:B------:R-:W-:Y:S01]  /*eac0*/  FMUL.FTZ R54, R54, R37.reuse ;  /* 0x0000002536367220 */ /* 0x080fe20000410000 */
[-C--:B------:R-:W-:Y:S01]  /*ead0*/  FMUL.FTZ R55, R55, R37.reuse ;  /* 0x0000002537377220 */ /* 0x080fe20000410000 */
[----:B------:R-:W1:Y:S03]  /*eae0*/  MUFU.TANH R73, R73 ;  /* 0x0000004900497308 */ /* 0x000e660000002400 */
[----:B------:R-:W-:Y:S01]  /*eaf0*/  HMMA.16816.F32.BF16 R48, R8, R28, R48 ;  /* 0x0000001c0830723c */ /* 0x000fe20000041830 */
[----:B------:R-:W-:Y:S01]  /*eb00*/  IADD3 R28, PT, PT, R164, -0x2, RZ ;  /* 0xfffffffea41c7810 */ /* 0x000fe20007ffe0ff */
[----:B------:R-:W-:-:S03]  /*eb10*/  FMUL.FTZ R29, R64, R37 ;  /* 0x00000025401d7220 */ /* 0x000fc60000410000 */
[----:B------:R-:W-:Y:S01]  /*eb20*/  ISETP.GT.AND P3, PT, R28, R227, PT ;  /* 0x000000e31c00720c */ /* 0x000fe20003f64270 */
[----:B------:R-:W1:Y:S02]  /*eb30*/  MUFU.TANH R32, R32 ;  /* 0x0000002000207308 */ /* 0x000e640000002400 */
[----:B------:R-:W-:Y:S01]  /*eb40*/  HMMA.16816.F32.BF16 R44, R12, R40, R44 ;  /* 0x000000280c2c723c */ /* 0x000fe2000004182c */
[----:B------:R-:W-:-:S05]  /*eb50*/  FMUL.FTZ R40, R65, R37 ;  /* 0x0000002541287220 */ /* 0x000fca0000410000 */
[----:B------:R-:W1:Y:S02]  /*eb60*/  MUFU.TANH R33, R33 ;  /* 0x0000002100217308 */ /* 0x000e640000002400 */
[C---:B---3--:R-:W-:Y:S06]  /*eb70*/  HMMA.16816.F32.BF16 R4, R12.reuse, R58, R4 ;  /* 0x0000003a0c04723c */ /* 0x048fec0000041804 */
[----:B------:R-:W3:Y:S02]  /*eb80*/  MUFU.TANH R74, R54 ;  /* 0x00000036004a7308 */ /* 0x000ee40000002400 */
[C---:B------:R-:W-:Y:S06]  /*eb90*/  HMMA.16816.F32.BF16 R20, R12.reuse, R42, R20 ;  /* 0x0000002a0c14723c */ /* 0x040fec0000041814 */
[----:B------:R-:W1:Y:S02]  /*eba0*/  MUFU.TANH R75, R55 ;  /* 0x00000037004b7308 */ /* 0x000e640000002400 */
[----:B------:R-:W-:Y:S06]  /*ebb0*/  HMMA.16816.F32.BF16 R48, R12, R56, R48 ;  /* 0x000000380c30723c */ /* 0x000fec0000041830 */
[----:B------:R-:W1:Y:S02]  /*ebc0*/  MUFU.TANH R29, R29 ;  /* 0x0000001d001d7308 */ /* 0x000e640000002400 */
[C---:B-----5:R-:W-:Y:S06]  /*ebd0*/  HMMA.16816.F32.BF16 R4, R24.reuse, R186, R4 ;  /* 0x000000ba1804723c */ /* 0x060fec0000041804 */
[----:B------:R-:W1:Y:S02]  /*ebe0*/  MUFU.TANH R40, R40 ;  /* 0x0000002800287308 */ /* 0x000e640000002400 */
[----:B------:R-:W-:Y:S01]  /*ebf0*/  HMMA.16816.F32.BF16 R44, R24, R16, R44 ;  /* 0x00000010182c723c */ /* 0x000fe2000004182c */
[-C--:B------:R-:W-:Y:S01]  /*ec00*/  FMUL.FTZ R16, R66, R37.reuse ;  /* 0x0000002542107220 */ /* 0x080fe20000410000 */
[----:B------:R-:W-:-:S05]  /*ec10*/  FMUL.FTZ R17, R67, R37 ;  /* 0x0000002543117220 */ /* 0x000fca0000410000 */
[----:B------:R-:W1:Y:S01]  /*ec20*/  MUFU.TANH R16, R16 ;  /* 0x0000001000107308 */ /* 0x000e620000002400 */
[----:B------:R-:W-:Y:S03]  /*ec30*/  HMMA.16816.F32.BF16 R20, R24, R18, R20 ;  /* 0x000000121814723c */ /* 0x000fe60000041814 */
[-C--:B------:R-:W-:Y:S01]  /*ec40*/  FMUL.FTZ R4, R4, R37.reuse ;  /* 0x0000002504047220 */ /* 0x080fe20000410000 */
[----:B------:R-:W-:-:S03]  /*ec50*/  FMUL.FTZ R5, R5, R37 ;  /* 0x0000002505057220 */ /* 0x000fc60000410000 */
[----:B------:R-:W1:Y:S01]  /*ec60*/  MUFU.TANH R17, R17 ;  /* 0x0000001100117308 */ /* 0x000e620000002400 */
[----:B------:R-:W-:Y:S03]  /*ec70*/  HMMA.16816.F32.BF16 R48, R24, R184, R48 ;  /* 0x000000b81830723c */ /* 0x000fe60000041830 */
[-C--:B------:R-:W-:Y:S01]  /*ec80*/  FMUL.FTZ R34, R44, R37.reuse ;  /* 0x000000252c227220 */ /* 0x080fe20000410000 */
[-C--:B------:R-:W-:Y:S01]  /*ec90*/  FMUL.FTZ R8, R46, R37.reuse ;  /* 0x000000252e087220 */ /* 0x080fe20000410000 */
[-C--:B------:R-:W-:Y:S01]  /*eca0*/  FMUL.FTZ R9, R47, R37.reuse ;  /* 0x000000252f097220 */ /* 0x080fe20000410000 */
[-C--:B------:R-:W-:Y:S01]  /*ecb0*/  FMUL.FTZ R45, R45, R37.reuse ;  /* 0x000000252d2d7220 */ /* 0x080fe20000410000 */
[----:B------:R5:W1:Y:S04]  /*ecc0*/  MUFU.TANH R25, R4 ;  /* 0x0000000400197308 */ /* 0x000a680000002400 */
        /* <DEDUP_REMOVED lines=9> */
[----:B------:R-:W1:Y:S01]  /*ed60*/  MUFU.TANH R34, R34 ;  /* 0x0000002200227308 */ /* 0x000e620000002400 */
[----:B-----5:R-:W-:-:S07]  /*ed70*/  FMUL.FTZ R4, R6, R37 ;  /* 0x0000002506047220 */ /* 0x020fce0000410000 */
[----:B------:R1:W1:Y:S01]  /*ed80*/  MUFU.TANH R30, R45 ;  /* 0x0000002d001e7308 */ /* 0x0002620000002400 */
[----:B----4-:R-:W-:-:S07]  /*ed90*/  FMUL.FTZ R5, R7, R37 ;  /* 0x0000002507057220 */ /* 0x010fce0000410000 */
[----:B------:R-:W4:Y:S08]  /*eda0*/  MUFU.TANH R8, R8 ;  /* 0x0000000800087308 */ /* 0x000f300000002400 */
[----:B------:R-:W1:Y:S08]  /*edb0*/  MUFU.TANH R9, R9 ;  /* 0x0000000900097308 */ /* 0x000e700000002400 */
[----:B------:R-:W1:Y:S08]  /*edc0*/  MUFU.TANH R20, R20 ;  /* 0x0000001400147308 */ /* 0x000e700000002400 */
[----:B------:R1:W1:Y:S08]  /*edd0*/  MUFU.TANH R31, R21 ;  /* 0x00000015001f7308 */ /* 0x0002700000002400 */
[----:B------:R-:W1:Y:S08]  /*ede0*/  MUFU.TANH R10, R10 ;  /* 0x0000000a000a7308 */ /* 0x000e700000002400 */
[----:B------:R-:W1:Y:S08]  /*edf0*/  MUFU.TANH R11, R11 ;  /* 0x0000000b000b7308 */ /* 0x000e700000002400 */
[----:B------:R-:W1:Y:S08]  /*ee00*/  MUFU.TANH R35, R35 ;  /* 0x0000002300237308 */ /* 0x000e700000002400 */
[----:B------:R-:W1:Y:S08]  /*ee10*/  MUFU.TANH R24, R24 ;  /* 0x0000001800187308 */ /* 0x000e700000002400 */
[----:B------:R-:W1:Y:S08]  /*ee20*/  MUFU.TANH R12, R12 ;  /* 0x0000000c000c7308 */ /* 0x000e700000002400 */
[----:B------:R-:W1:Y:S08]  /*ee30*/  MUFU.TANH R13, R13 ;  /* 0x0000000d000d7308 */ /* 0x000e700000002400 */
[----:B------:R-:W1:Y:S08]  /*ee40*/  MUFU.TANH R4, R4 ;  /* 0x0000000400047308 */ /* 0x000e700000002400 */
[----:B------:R-:W1:Y:S01]  /*ee50*/  MUFU.TANH R5, R5 ;  /* 0x0000000500057308 */ /* 0x000e620000002400 */
[----:B------:R-:W-:Y:S06]  /*ee60*/  BAR.SYNC.DEFER_BLOCKING 0x0 ;  /* 0x0000000000007b1d */ /* 0x000fec0000010000 */
[----:B--234-:R-:W-:Y:S05]  /*ee70*/  @!P3 BRA `(.L_x_2410) ;  /* 0x0000000c0090b947 */ /* 0x01cfea0003800000 */
[----:B------:R-:W-:Y:S04]  /*ee80*/  BSSY.RECONVERGENT B0, `(.L_x_2411) ;  /* 0x000004c000007945 */ /* 0x000fe80003800200 */
[----:B------:R-:W-:Y:S05]  /*ee90*/  @!P0 BRA `(.L_x_2412) ;  /* 0x0000000400088947 */ /* 0x000fea0003800000 */
[----:B------:R-:W2:Y:S01]  /*eea0*/  LD.E R23, desc[UR4][R2.64+0x170] ;  /* 0x0001700402177980 */ /* 0x000ea2000c101900 */
[----:B-1----:R-:W-:-:S04]  /*eeb0*/  VIADD R21, R164, 0xffffffff ;  /* 0xffffffffa4157836 */ /* 0x002fc80000000000 */
[----:B------:R-:W-:-:S04]  /*eec0*/  IMAD.SHL.U32 R21, R21, 0x100, RZ ;  /* 0x0000010015157824 */ /* 0x000fc800078e00ff */
[C---:B------:R-:W-:Y:S01]  /*eed0*/  VIADD R7, R21.reuse, 0xffffff00 ;  /* 0xffffff0015077836 */ /* 0x040fe20000000000 */
[----:B------:R-:W-:-:S04]  /*eee0*/  IADD3 R21, PT, PT, R21, -0x200, RZ ;  /* 0xfffffe0015157810 */ /* 0x000fc80007ffe0ff */
[----:B------:R-:W-:Y:S02]  /*eef0*/  IABS R14, R21 ;  /* 0x00000015000e7213 */ /* 0x000fe40000000000 */
[----:B------:R-:W-:Y:S02]  /*ef00*/  IABS R6, R7 ;  /* 0x0000000700067213 */ /* 0x000fe40000000000 */
[-C--:B--2---:R-:W-:Y:S02]  /*ef10*/  IABS R18, R23.reuse ;  /* 0x0000001700127213 */ /* 0x084fe40000000000 */
[-C--:B------:R-:W-:Y:S02]  /*ef20*/  IABS R15, R23.reuse ;  /* 0x00000017000f7213 */ /* 0x080fe40000000000 */
[----:B------:R-:W1:Y:S01]  /*ef30*/  I2F.RP R26, R18 ;  /* 0x00000012001a7306 */ /* 0x000e620000209400 */
[----:B------:R-:W-:Y:S02]  /*ef40*/  LOP3.LUT R7, R7, R23, RZ, 0x3c, !PT ;  /* 0x0000001707077212 */ /* 0x000fe400078e3cff */
[----:B------:R-:W-:-:S02]  /*ef50*/  IADD3 R15, PT, PT, RZ, -R15, RZ ;  /* 0x8000000fff0f7210 */ /* 0x000fc40007ffe0ff */
[----:B------:R-:W-:Y:S02]  /*ef60*/  LOP3.LUT R21, R21, R23, RZ, 0x3c, !PT ;  /* 0x0000001715157212 */ /* 0x000fe400078e3cff */
[----:B------:R-:W-:Y:S01]  /*ef70*/  ISETP.GE.AND P4, PT, R7, RZ, PT ;  /* 0x000000ff0700720c */ /* 0x000fe20003f86270 */
[----:B-1----:R-:W1:Y:S02]  /*ef80*/  MUFU.RCP R26, R26 ;  /* 0x0000001a001a7308 */ /* 0x002e640000001000 */
[----:B-1----:R-:W-:-:S06]  /*ef90*/  VIADD R26, R26, 0xffffffe ;  /* 0x0ffffffe1a1a7836 */ /* 0x002fcc0000000000 */
[----:B------:R-:W1:Y:S02]  /*efa0*/  F2I.FTZ.U32.TRUNC.NTZ R27, R26 ;  /* 0x0000001a001b7305 */ /* 0x000e64000021f000 */
[----:B-1----:R-:W-:Y:S01]  /*efb0*/  IADD3 R22, PT, PT, RZ, -R27, RZ ;  /* 0x8000001bff167210 */ /* 0x002fe20007ffe0ff */
[----:B------:R-:W-:-:S04]  /*efc0*/  IMAD.MOV.U32 R26, RZ, RZ, RZ ;  /* 0x000000ffff1a7224 */ /* 0x000fc800078e00ff */
        /* <DEDUP_REMOVED lines=8> */
[----:B------:R-:W-:Y:S01]  /*f050*/  @!P3 IMAD.IADD R14, R14, 0x1, -R18 ;  /* 0x000000010e0eb824 */ /* 0x000fe200078e0a12 */
[----:B------:R-:W-:Y:S02]  /*f060*/  @!P3 IADD3 R19, PT, PT, R19, 0x1, RZ ;  /* 0x000000011313b810 */ /* 0x000fe40007ffe0ff */
[----:B------:R-:W-:Y:S02]  /*f070*/  ISETP.NE.AND P3, PT, R23, RZ, PT ;  /* 0x000000ff1700720c */ /* 0x000fe40003f65270 */
[-C--:B------:R-:W-:Y:S01]  /*f080*/  ISETP.GE.U32.AND P5, PT, R14, R18.reuse, PT ;  /* 0x000000120e00720c */ /* 0x080fe20003fa6070 */
[----:B------:R-:W-:Y:S01]  /*f090*/  @!P0 VIADD R22, R22, 0x1 ;  /* 0x0000000116168836 */ /* 0x000fe20000000000 */
[-C--:B------:R-:W-:Y:S02]  /*f0a0*/  @!P0 IADD3 R6, PT, PT, R6, -R18.reuse, RZ ;  /* 0x8000001206068210 */ /* 0x080fe40007ffe0ff */
[----:B------:R-:W-:Y:S02]  /*f0b0*/  ISETP.GE.AND P0, PT, R21, RZ, PT ;  /* 0x000000ff1500720c */ /* 0x000fe40003f06270 */
[----:B------:R-:W-:-:S02]  /*f0c0*/  ISETP.GE.U32.AND P6, PT, R6, R18, PT ;  /* 0x000000120600720c */ /* 0x000fc40003fc6070 */
[----:B------:R-:W-:-:S05]  /*f0d0*/  LOP3.LUT R6, RZ, R23, RZ, 0x33, !PT ;  /* 0x00000017ff067212 */ /* 0x000fca00078e33ff */
[----:B------:R-:W-:-:S04]  /*f0e0*/  @P5 VIADD R19, R19, 0x1 ;  /* 0x0000000113135836 */ /* 0x000fc80000000000 */
[----:B------:R-:W-:Y:S02]  /*f0f0*/  IMAD.MOV.U32 R15, RZ, RZ, R19 ;  /* 0x000000ffff0f7224 */ /* 0x000fe400078e0013 */
[----:B------:R-:W-:Y:S01]  /*f100*/  @P6 IADD3 R22, PT, PT, R22, 0x1, RZ ;  /* 0x0000000116166810 */ /* 0x000fe20007ffe0ff */
[----:B------:R-:W2:Y:S02]  /*f110*/  LD.E.64 R18, desc[UR4][R2.64+0x38] ;  /* 0x0000380402127980 */ /* 0x000ea4000c101b00 */
[----:B------:R-:W-:Y:S02]  /*f120*/  @!P0 IADD3 R15, PT, PT, -R15, RZ, RZ ;  /* 0x000000ff0f0f8210 */ /* 0x000fe40007ffe1ff */
[----:B------:R-:W-:Y:S02]  /*f130*/  @!P4 IMAD.MOV R22, RZ, RZ, -R22 ;  /* 0x000000ffff16c224 */ /* 0x000fe400078e0a16 */
[----:B------:R-:W-:-:S03]  /*f140*/  SEL R15, R6, R15, !P3 ;  /* 0x0000000f060f7207 */ /* 0x000fc60005800000 */
[----:B------:R-:W-:Y:S02]  /*f150*/  SEL R6, R6, R22, !P3 ;  /* 0x0000001606067207 */ /* 0x000fe40005800000 */
        /* <DEDUP_REMOVED lines=22> */
.L_x_2412:
        /* <DEDUP_REMOVED lines=8> */
.L_x_2413:
[----:B------:R-:W-:Y:S05]  /*f340*/  BSYNC.RECONVERGENT B0 ;  /* 0x0000000000007941 */ /* 0x000fea0003800200 */
.L_x_2411:
[C---:B------:R-:W-:Y:S01]  /*f350*/  SHF.L.U32 R7, R222.reuse, 0x5, RZ ;  /* 0x00000005de077819 */ /* 0x040fe200000006ff */
[----:B------:R-:W-:Y:S01]  /*f360*/  @!P1 IMAD.MOV.U32 R23, RZ, RZ, R235 ;  /* 0x000000ffff179224 */ /* 0x000fe200078e00eb */
[----:B------:R-:W-:Y:S01]  /*f370*/  SHF.L.U64.HI R6, R222, 0x5, R223 ;  /* 0x00000005de067819 */ /* 0x000fe200000102df */
[----:B------:R2:W-:Y:S01]  /*f380*/  @P1 STS.128 [R240+0x2000], RZ ;  /* 0x002000fff0001388 */ /* 0x0005e20000000c00 */
[-C--:B------:R-:W-:Y:S01]  /*f390*/  IADD3 R18, P3, PT, R7, R236.reuse, RZ ;  /* 0x000000ec07127210 */ /* 0x080fe20007f7e0ff */
[C---:B------:R-:W-:Y:S01]  /*f3a0*/  @!P1 IMAD R50, R223.reuse, 0x60, RZ ;  /* 0x00000060df329824 */ /* 0x040fe200078e02ff */
[----:B------:R-:W-:Y:S01]  /*f3b0*/  @!P1 MOV R22, R236 ;  /* 0x000000ec00169202 */ /* 0x000fe20000000f00 */
[C---:B------:R-:W-:Y:S01]  /*f3c0*/  @!P1 IMAD R42, R223.reuse, 0x120, RZ ;  /* 0x00000120df2a9824 */ /* 0x040fe200078e02ff */
[----:B------:R-:W-:Y:S01]  /*f3d0*/  @!P1 IADD3 R14, P0, PT, R18, R7, RZ ;  /* 0x00000007120e9210 */ /* 0x000fe20007f1e0ff */
[----:B------:R-:W-:Y:S01]  /*f3e0*/  IMAD.X R19, R6, 0x1, R235, P3 ;  /* 0x0000000106137824 */ /* 0x000fe200018e06eb */
[C---:B------:R-:W-:Y:S01]  /*f3f0*/  @!P1 LEA R56, P3, R222.reuse, R18, 0x6 ;  /* 0x00000012de389211 */ /* 0x040fe200078630ff */
[--C-:B------:R-:W-:Y:S01]  /*f400*/  @!P1 IMAD.MOV.U32 R52, RZ, RZ, R18.reuse ;  /* 0x000000ffff349224 */ /* 0x100fe200078e0012 */
[----:B------:R-:W-:Y:S01]  /*f410*/  @!PT LDS RZ, [RZ] ;  /* 0x00000000fffff984 */ /* 0x000fe20000000800 */
[----:B------:R-:W-:Y:S01]  /*f420*/  @!PT LDS RZ, [RZ] ;  /* 0x00000000fffff984 */ /* 0x000fe20000000800 */
[----:B------:R-:W-:Y:S01]  /*f430*/  @!PT LDS RZ, [RZ] ;  /* 0x00000000fffff984 */ /* 0x000fe20000000800 */
[----:B------:R3:W-:Y:S01]  /*f440*/  @!P1 LDGSTS.E.BYPASS.LTC128B.128 [R240+0x2000], desc[UR4][R22.64] ;  /* 0x0200000016f09fae */ /* 0x0007e2000b981a04 */
[----:B------:R-:W-:Y:S01]  /*f450*/  @!P1 IMAD.MOV.U32 R26, RZ, RZ, R18 ;  /* 0x000000ffff1a9224 */ /* 0x000fe200078e0012 */
[-C--:B------:R-:W-:Y:S01]  /*f460*/  @!P1 MOV R53, R19.reuse ;  /* 0x0000001300359202 */ /* 0x080fe20000000f00 */
[----:B------:R-:W-:Y:S01]  /*f470*/  @!P1 IMAD R48, R223, 0xa0, RZ ;  /* 0x000000a0df309824 */ /* 0x000fe200078e02ff */
[----:B------:R-:W-:Y:S01]  /*f480*/  @!P1 IADD3.X R15, PT, PT, R19, R6, RZ, P0, !PT ;  /* 0x00000006130f9210 */ /* 0x000fe200007fe4ff */
[----:B------:R2:W-:Y:S01]  /*f490*/  @P1 STS.128 [R240+0x2800], RZ ;  /* 0x002800fff0001388 */ /* 0x0005e20000000c00 */
[----:B------:R-:W-:Y:S01]  /*f4a0*/  @!P1 MOV R6, R18 ;  /* 0x0000001200069202 */ /* 0x000fe20000000f00 */
[----:B------:R-:W-:Y:S01]  /*f4b0*/  @!P1 IMAD.WIDE.U32 R52, R222, 0x60, R52 ;  /* 0x00000060de349825 */ /* 0x000fe200078e0034 */
[-C--:B------:R-:W-:Y:S01]  /*f4c0*/  @!P1 MOV R7, R19.reuse ;  /* 0x0000001300079202 */ /* 0x080fe20000000f00 */
[----:B------:R-:W-:Y:S01]  /*f4d0*/  @!PT LDS RZ, [RZ] ;  /* 0x00000000fffff984 */ /* 0x000fe20000000800 */
[----:B------:R-:W-:Y:S01]  /*f4e0*/  @!PT LDS RZ, [RZ] ;  /* 0x00000000fffff984 */ /* 0x000fe20000000800 */
[----:B------:R-:W-:Y:S01]  /*f4f0*/  @!PT LDS RZ, [RZ] ;  /* 0x00000000fffff984 */ /* 0x000fe20000000800 */
[----:B------:R-:W-:Y:S01]  /*f500*/  @!P1 LDGSTS.E.BYPASS.LTC128B.128 [R240+0x2800], desc[UR4][R18.64] ;  /* 0x0280000012f09fae */ /* 0x000fe2000b981a04 */
[-C--:B------:R-:W-:Y:S01]  /*f510*/  @!P1 MOV R27, R19.reuse ;  /* 0x00000013001b9202 */ /* 0x080fe20000000f00 */
[----:B------:R-:W-:Y:S01]  /*f520*/  @!P1 IMAD.IADD R51, R50, 0x1, R53 ;  /* 0x0000000132339824 */ /* 0x000fe200078e0235 */
[----:B------:R-:W-:Y:S01]  /*f530*/  @!P1 MOV R50, R52 ;  /* 0x0000003400329202 */ /* 0x000fe20000000f00 */
[C---:B------:R-:W-:Y:S01]  /*f540*/  @!P1 IMAD.WIDE.U32 R6, R222.reuse, 0x120, R6 ;  /* 0x00000120de069825 */ /* 0x040fe200078e0006 */
[----:B------:R2:W-:Y:S01]  /*f550*/  @P1 STS.128 [R240+0x3000], RZ ;  /* 0x003000fff0001388 */ /* 0x0005e20000000c00 */
[----:B------:R-:W-:Y:S01]  /*f560*/  @!P1 MOV R53, R19 ;  /* 0x0000001300359202 */ /* 0x000fe20000000f00 */
[----:B------:R-:W-:Y:S01]  /*f570*/  BSSY.RECONVERGENT B0, `(.L_x_2414) ;  /* 0x0000073000007945 */ /* 0x000fe20003800200 */
[----:B------:R-:W-:Y:S01]  /*f580*/  @!P1 IMAD.WIDE.U32 R26, R222, 0xa0, R26 ;  /* 0x000000a0de1a9825 */ /* 0x000fe200078e001a */
[----:B------:R-:W-:Y:S01]  /*f590*/  @!PT LDS RZ, [RZ] ;  /* 0x00000000fffff984 */ /* 0x000fe20000000800 */
[----:B------:R-:W-:Y:S01]  /*f5a0*/  @!PT LDS RZ, [RZ] ;  /* 0x00000000fffff984 */ /* 0x000fe20000000800 */
[----:B------:R-:W-:Y:S01]  /*f5b0*/  @!PT LDS RZ, [RZ] ;  /* 0x00000000fffff984 */ /* 0x000fe20000000800 */
[----:B------:R4:W-:Y:S01]  /*f5c0*/  @!P1 LDGSTS.E.BYPASS.LTC128B.128 [R240+0x3000], desc[UR4][R14.64] ;  /* 0x030000000ef09fae */ /* 0x0009e2000b981a04 */
[----:B------:R-:W-:-:S02]  /*f5d0*/  @!P1 IADD3 R43, PT, PT, R42, R7, RZ ;  /* 0x000000072a2b9210 */ /* 0x000fc40007ffe0ff */
[C---:B------:R-:W-:Y:S01]  /*f5e0*/  @!P1 IMAD R46, R223.reuse, 0xc0, RZ ;  /* 0x000000c0df2e9824 */ /* 0x040fe200078e02ff */
[----:B------:R-:W-:Y:S01]  /*f5f0*/  @!P1 IADD3 R49, PT, PT, R48, R27, RZ ;  /* 0x0000001b30319210 */ /* 0x000fe20007ffe0ff */
[----:B------:R-:W-:Y:S01]  /*f600*/  @!P1 IMAD.MOV.U32 R52, RZ, RZ, R18 ;  /* 0x000000ffff349224 */ /* 0x000fe200078e0012 */
[-C--:B------:R-:W-:Y:S01]  /*f610*/  @!P1 MOV R27, R19.reuse ;  /* 0x00000013001b9202 */ /* 0x080fe20000000f00 */
[----:B------:R-:W-:Y:S01]  /*f620*/  @!P1 IMAD.MOV.U32 R42, RZ, RZ, R6 ;  /* 0x000000ffff2a9224 */ /* 0x000fe200078e0006 */
[CC--:B------:R-:W-:Y:S01]  /*f630*/  @!P1 LEA.HI.X R57, R222.reuse, R19.reuse, R223, 0x6, P3 ;  /* 0x00000013de399211 */ /* 0x0c0fe200018f34df */
[----:B---3--:R-:W-:Y:S01]  /*f640*/  @!P1 IMAD.MOV.U32 R22, RZ, RZ, R18 ;  /* 0x000000ffff169224 */ /* 0x008fe200078e0012 */
[----:B------:R-:W-:Y:S01]  /*f650*/  @!P1 MOV R23, R19 ;  /* 0x0000001300179202 */ /* 0x000fe20000000f00 */
[----:B------:R-:W-:Y:S01]  /*f660*/  @!P1 IMAD.MOV.U32 R48, RZ, RZ, R26 ;  /* 0x000000ffff309224 */ /* 0x000fe200078e001a */
[----:B------:R-:W-:Y:S01]  /*f670*/  @!P1 MOV R26, R18 ;  /* 0x00000012001a9202 */ /* 0x000fe20000000f00 */
[----:B------:R-:W-:Y:S01]  /*f680*/  @!P1 IMAD R6, R223, 0x1a0, RZ ;  /* 0x000001a0df069824 */ /* 0x000fe200078e02ff */
[----:B------:R2:W-:Y:S01]  /*f690*/  @P1 STS.128 [R240+0x3800], RZ ;  /* 0x003800fff0001388 */ /* 0x0005e20000000c00 */
[----:B------:R-:W-:-:S03]  /*f6a0*/  @!P1 IMAD.WIDE.U32 R22, R222, 0xc0, R22 ;  /* 0x000000c0de169825 */ /* 0x000fc600078e0016 */
[----:B------:R-:W-:Y:S01]  /*f6b0*/  @!PT LDS RZ, [RZ] ;  /* 0x00000000fffff984 */ /* 0x000fe20000000800 */
[----:B------:R-:W-:Y:S01]  /*f6c0*/  @!PT LDS RZ, [RZ] ;  /* 0x00000000fffff984 */ /* 0x000fe20000000800 */
[----:B------:R-:W-:Y:S01]  /*f6d0*/  @!PT LDS RZ, [RZ] ;  /* 0x00000000fffff984 */ /* 0x000fe20000000800 */
[----:B------:R2:W-:Y:S01]  /*f6e0*/  @!P1 LDGSTS.E.BYPASS.LTC128B.128 [R240+0x3800], desc[UR4][R56.64] ;  /* 0x0380000038f09fae */ /* 0x0005e2000b981a04 */
[----:B------:R-:W-:Y:S01]  /*f6f0*/  @!P1 IMAD.WIDE.U32 R52, R222, 0x1a0, R52 ;  /* 0x000001a0de349825 */ /* 0x000fe200078e0034 */
[----:B------:R-:W-:Y:S02]  /*f700*/  @!P1 IADD3 R47, PT, PT, R46, R23, RZ ;  /* 0x000000172e2f9210 */ /* 0x000fe40007ffe0ff */
[----:B------:R-:W-:Y:S01]  /*f710*/  @!P1 MOV R46, R22 ;  /* 0x00000016002e9202 */ /* 0x000fe20000000f00 */
[C---:B------:R-:W-:Y:S01]  /*f720*/  @!P1 IMAD R44, R223.reuse, 0xe0, RZ ;  /* 0x000000e0df2c9824 */ /* 0x040fe200078e02ff */
[----:B------:R-:W-:Y:S01]  /*f730*/  @!P1 MOV R23, R19 ;  /* 0x0000001300179202 */ /* 0x000fe20000000f00 */
[--C-:B------:R-:W-:Y:S01]  /*f740*/  @!P1 IMAD.MOV.U32 R22, RZ, RZ, R18.reuse ;  /* 0x000000ffff169224 */ /* 0x100fe200078e0012 */
[----:B------:R-:W-:Y:S01]  /*f750*/  @!P1 IADD3 R53, PT, PT, R6, R53, RZ ;  /* 0x0000003506359210 */ /* 0x000fe20007ffe0ff */
[--C-:B----4-:R-:W-:Y:S01]  /*f760*/  @!P1 IMAD.MOV.U32 R15, RZ, RZ, R19.reuse ;  /* 0x000000ffff0f9224 */ /* 0x110fe200078e0013 */
[-C--:B------:R-:W-:Y:S01]  /*f770*/  @!P1 MOV R14, R18.reuse ;  /* 0x00000012000e9202 */ /* 0x080fe20000000f00 */
[C---:B------:R-:W-:Y:S01]  /*f780*/  @!P1 IMAD R7, R223.reuse, 0x180, RZ ;  /* 0x00000180df079824 */ /* 0x040fe200078e02ff */
[C---:B------:R-:W-:Y:S01]  /*f790*/  @!P1 LEA R6, P0, R222.reuse, R18, 0x7 ;  /* 0x00000012de069211 */ /* 0x040fe200078038ff */
[C---:B------:R-:W-:Y:S01]  /*f7a0*/  @!P1 IMAD.WIDE.U32 R54, R222.reuse, 0x180, R18 ;  /* 0x00000180de369825 */ /* 0x040fe200078e0012 */
[----:B------:R2:W-:Y:S03]  /*f7b0*/  @P1 STS.128 [R240+0x4000], RZ ;  /* 0x004000fff0001388 */ /* 0x0005e60000000c00 */
[----:B------:R-:W-:Y:S01]  /*f7c0*/  @!P1 IMAD.WIDE.U32 R14, R222, 0xe0, R14 ;  /* 0x000000e0de0e9825 */ /* 0x000fe200078e000e */
[----:B------:R-:W-:Y:S01]  /*f7d0*/  @!PT LDS RZ, [RZ] ;  /* 0x00000000fffff984 */ /* 0x000fe20000000800 */
[----:B------:R-:W-:Y:S01]  /*f7e0*/  @!PT LDS RZ, [RZ] ;  /* 0x00000000fffff984 */ /* 0x000fe20000000800 */
[----:B------:R-:W-:Y:S01]  /*f7f0*/  @!PT LDS RZ, [RZ] ;  /* 0x00000000fffff984 */ /* 0x000fe20000000800 */
[----:B------:R2:W-:Y:S03]  /*f800*/  @!P1 LDGSTS.E.BYPASS.LTC128B.128 [R240+0x4000], desc[UR4][R50.64] ;  /* 0x0400000032f09fae */ /* 0x0005e6000b981a04 */
[----:B-1----:R-:W-:Y:S01]  /*f810*/  @!P1 IMAD.IADD R45, R44, 0x1, R15 ;  /* 0x000000012c2d9824 */ /* 0x002fe200078e020f */
[----:B------:R-:W-:Y:S01]  /*f820*/  @!P1 MOV R44, R14 ;  /* 0x0000000e002c9202 */ /* 0x000fe20000000f00 */
[----:B------:R-:W-:Y:S01]  /*f830*/  @!P1 IMAD R15, R223, 0x140, RZ ;  /* 0x00000140df0f9824 */ /* 0x000fe200078e02ff */
[----:B------:R2:W-:Y:S01]  /*f840*/  @P1 STS.128 [R240+0x4800], RZ ;  /* 0x004800fff0001388 */ /* 0x0005e20000000c00 */
[----:B------:R-:W-:-:S04]  /*f850*/  @!P1 IMAD.WIDE.U32 R26, R222, 0x140, R26 ;  /* 0x00000140de1a9825 */ /* 0x000fc800078e001a */
[----:B------:R-:W-:Y:S01]  /*f860*/  @!P1 IMAD R14, R223, 0x160, RZ ;  /* 0x00000160df0e9824 */ /* 0x000fe200078e02ff */
[----:B------:R-:W-:Y:S01]  /*f870*/  @!P1 IADD3 R27, PT, PT, R15, R27, RZ ;  /* 0x0000001b0f1b9210 */ /* 0x000fe20007ffe0ff */
[----:B------:R-:W-:-:S04]  /*f880*/  @!P1 IMAD.WIDE.U32 R22, R222, 0x160, R22 ;  /* 0x00000160de169825 */ /* 0x000fc800078e0016 */
[----:B------:R-:W-:Y:S01]  /*f890*/  @!P1 IMAD.IADD R55, R7, 0x1, R55 ;  /* 0x0000000107379824 */ /* 0x000fe200078e0237 */
[----:B------:R-:W-:Y:S02]  /*f8a0*/  @!P1 LEA.HI.X R7, R222, R19, R223, 0x7, P0 ;  /* 0x00000013de079211 */ /* 0x000fe400000f3cdf */
[----:B------:R-:W-:Y:S02]  /*f8b0*/  @!P1 IADD3 R15, PT, PT, R14, R23, RZ ;  /* 0x000000170e0f9210 */ /* 0x000fe40007ffe0ff */
        /* <DEDUP_REMOVED lines=56> */
[----:B------:R-:W-:Y:S02]  /*fc40*/  IADD3 R7, PT, PT, R6, R19, RZ ;  /* 0x0000001306077210 */ /* 0x000fe40007ffe0ff */
[----:B------:R-:W-:-:S05]  /*fc50*/  MOV R6, R18 ;  /* 0x0000001200067202 */ /* 0x000fca0000000f00 */
[----:B------:R-:W-:Y:S01]  /*fc60*/  @!PT LDS RZ, [RZ] ;  /* 0x00000000fffff984 */ /* 0x000fe20000000800 */
[----:B------:R-:W-:Y:S01]  /*fc70*/  @!PT LDS RZ, [RZ] ;  /* 0x00000000fffff984 */ /* 0x000fe20000000800 */
[----:B------:R-:W-:Y:S01]  /*fc80*/  @!PT LDS RZ, [RZ] ;  /* 0x00000000fffff984 */ /* 0x000fe20000000800 */
[----:B------:R1:W-:Y:S02]  /*fc90*/  LDGSTS.E.BYPASS.LTC128B.128 [R240+0x9800], desc[UR4][R6.64] ;  /* 0x0980000006f07fae */ /* 0x0003e4000b981a04 */
.L_x_2415:
[----:B------:R-:W-:Y:S05]  /*fca0*/  BSYNC.RECONVERGENT B0 ;  /* 0x0000000000007941 */ /* 0x000fea0003800200 */
.L_x_2414:
[----:B------:R-:W0:Y:S02]  /*fcb0*/  LDGDEPBAR ;  /* 0x00000000000079af */ /* 0x000e240000000000 */
.L_x_2410:
[----:B------:R-:W-:Y:S05]  /*fcc0*/  BSYNC.RECONVERGENT B1 ;  /* 0x0000000000017941 */ /* 0x000fea0003800200 */
.L_x_2409:
[----:B------:R3:W-:Y:S01]  /*fcd0*/  STL [R1+0x60], R251 ;  /* 0x000060fb01007387 */ /* 0x0007e20000100800 */
[----:B-12---:R-:W-:-:S03]  /*fce0*/  IMAD R6, R164, 0x100, R69 ;  /* 0x00000100a4067824 */ /* 0x006fc600078e0245 */
[----:B------:R1:W-:Y:S01]  /*fcf0*/  STL [R1+0x5c], R250 ;  /* 0x00005cfa01007387 */ /* 0x0003e20000100800 */
[C---:B------:R-:W-:Y:S02]  /*fd00*/  VIADD R230, R6.reuse, 0xfffffe11 ;  /* 0xfffffe1106e67836 */ /* 0x040fe40000000000 */
[C---:B------:R-:W-:Y:S01]  /*fd10*/  VIADD R237, R6.reuse, 0xfffffe19 ;  /* 0xfffffe1906ed7836 */ /* 0x040fe20000000000 */
[----:B------:R-:W-:Y:S01]  /*fd20*/  STL [R1+0x58], R243 ;  /* 0x000058f301007387 */ /* 0x000fe20000100800 */
[C---:B------:R-:W-:Y:S02]  /*fd30*/  VIADD R7, R6.reuse, 0xfffffe00 ;  /* 0xfffffe0006077836 */ /* 0x040fe40000000000 */
[C---:B------:R-:W-:Y:S01]  /*fd40*/  VIADD R231, R6.reuse, 0xfffffe10 ;  /* 0xfffffe1006e77836 */ /* 0x040fe20000000000 */
[----:B------:R-:W-:Y:S01]  /*fd50*/  STL [R1+0x54], R242 ;  /* 0x000054f201007387 */ /* 0x000fe20000100800 */
[C---:B------:R-:W-:Y:S01]  /*fd60*/  VIADD R167, R6.reuse, 0xfffffe18 ;  /* 0xfffffe1806a77836 */ /* 0x040fe20000000000 */
[C---:B------:R-:W-:Y:S01]  /*fd70*/  ISETP.GE.AND P3, PT, R7.reuse, R246, PT ;  /* 0x000000f60700720c */ /* 0x040fe20003f66270 */
[C---:B------:R-:W-:Y:S01]  /*fd80*/  VIADD R248, R6.reuse, 0xfffffe20 ;  /* 0xfffffe2006f87836 */ /* 0x040fe20000000000 */
[----:B------:R-:W-:Y:S01]  /*fd90*/  STL [R1+0x50], R240 ;  /* 0x000050f001007387 */ /* 0x000fe20000100800 */
[C---:B------:R-:W-:Y:S01]  /*fda0*/  ISETP.GE.AND P4, PT, R7.reuse, R245, PT ;  /* 0x000000f50700720c */ /* 0x040fe20003f86270 */
[----:B------:R-:W-:Y:S01]  /*fdb0*/  VIADD R247, R6, 0xfffffe21 ;  /* 0xfffffe2106f77836 */ /* 0x000fe20000000000 */
[----:B------:R-:W-:Y:S01]  /*fdc0*/  FSEL R92, R92, -INF , P3 ;  /* 0xff8000005c5c7808 */ /* 0x000fe20001800000 */
[----:B------:R-:W-:Y:S01]  /*fdd0*/  STL [R1+0x4c], R239 ;  /* 0x00004cef01007387 */ /* 0x000fe20000100800 */
[C---:B------:R-:W-:Y:S01]  /*fde0*/  VIADD R27, R6.reuse, 0xfffffe28 ;  /* 0xfffffe28061b7836 */ /* 0x040fe20000000000 */
[C---:B------:R-:W-:Y:S01]  /*fdf0*/  ISETP.GE.AND P0, PT, R7.reuse, R244, PT ;  /* 0x000000f40700720c */ /* 0x040fe20003f06270 */
[C---:B------:R-:W-:Y:S01]  /*fe00*/  VIADD R26, R6.reuse, 0xfffffe29 ;  /* 0xfffffe29061a7836 */ /* 0x040fe20000000000 */
[----:B------:R-:W-:Y:S01]  /*fe10*/  STL [R1+0x48], R238 ;  /* 0x000048ee01007387 */ /* 0x000fe20000100800 */
[C---:B---3--:R-:W-:Y:S01]  /*fe20*/  VIADD R251, R6.reuse, 0xfffffe01 ;  /* 0xfffffe0106fb7836 */ /* 0x048fe20000000000 */
[----:B------:R-:W-:Y:S01]  /*fe30*/  ISETP.GE.AND P6, PT, R7, R241, PT ;  /* 0x000000f10700720c */ /* 0x000fe20003fc6270 */
[C---:B------:R-:W-:Y:S01]  /*fe40*/  VIADD R229, R6.reuse, 0xfffffe31 ;  /* 0xfffffe3106e57836 */ /* 0x040fe20000000000 */
[----:B------:R-:W-:Y:S01]  /*fe50*/  STL [R1+0x44], R236 ;  /* 0x000044ec01007387 */ /* 0x000fe20000100800 */
[C---:B------:R-:W-:Y:S01]  /*fe60*/  VIADD R221, R6.reuse, 0xfffffe38 ;  /* 0xfffffe3806dd7836 */ /* 0x040fe20000000000 */
[C---:B------:R-:W-:Y:S01]  /*fe70*/  ISETP.GE.AND P1, PT, R251.reuse, R246, PT ;  /* 0x000000f6fb00720c */ /* 0x040fe20003f26270 */
[C---:B------:R-:W-:Y:S01]  /*fe80*/  VIADD R220, R6.reuse, 0xfffffe39 ;  /* 0xfffffe3906dc7836 */ /* 0x040fe20000000000 */
[----:B------:R-:W-:Y:S01]  /*fe90*/  STL [R1+0x40], R235 ;  /* 0x000040eb01007387 */ /* 0x000fe20000100800 */
[----:B------:R-:W-:Y:S01]  /*fea0*/  ISETP.GE.AND P5, PT, R251, R245, PT ;  /* 0x000000f5fb00720c */ /* 0x000fe20003fa6270 */
[----:B------:R-:W-:Y:S01]  /*feb0*/  VIADD R219, R6, 0xfffffe40 ;  /* 0xfffffe4006db7836 */ /* 0x000fe20000000000 */
[----:B------:R-:W-:Y:S01]  /*fec0*/  FSEL R91, R91, -INF , P1 ;  /* 0xff8000005b5b7808 */ /* 0x000fe20000800000 */
[----:B------:R-:W-:Y:S01]  /*fed0*/  STL [R1+0x3c], R234 ;  /* 0x00003cea01007387 */ /* 0x000fe20000100800 */
[----:B------:R-:W-:Y:S01]  /*fee0*/  FSEL R251, R92, -INF , !P4 ;  /* 0xff8000005cfb7808 */ /* 0x000fe20006000000 */
[C---:B------:R-:W-:Y:S01]  /*fef0*/  VIADD R215, R6.reuse, 0xfffffe41 ;  /* 0xfffffe4106d77836 */ /* 0x040fe20000000000 */
[----:B-1----:R-:W-:Y:S01]  /*ff00*/  FSEL R250, R91, -INF , !P5 ;  /* 0xff8000005bfa7808 */ /* 0x002fe20006800000 */
[----:B------:R1:W-:Y:S01]  /*ff10*/  STL [R1+0x38], R233 ;  /* 0x000038e901007387 */ /* 0x0003e20000100800 */
[----:B------:R-:W-:-:S02]  /*ff20*/  VIADD R211, R6, 0xfffffe48 ;  /* 0xfffffe4806d37836 */ /* 0x000fc40000000000 */
[C---:B------:R-:W-:Y:S01]  /*ff30*/  VIADD R209, R6.reuse, 0xfffffe49 ;  /* 0xfffffe4906d17836 */ /* 0x040fe20000000000 */
[----:B------:R-:W-:Y:S01]  /*ff40*/  STL [R1+0x34], R232 ;  /* 0x000034e801007387 */ /* 0x000fe20000100800 */
[C---:B------:R-:W-:Y:S02]  /*ff50*/  VIADD R208, R6.reuse, 0xfffffe50 ;  /* 0xfffffe5006d07836 */ /* 0x040fe40000000000 */
[C---:B------:R-:W-:Y:S01]  /*ff60*/  VIADD R228, R6.reuse, 0xfffffe51 ;  /* 0xfffffe5106e47836 */ /* 0x040fe20000000000 */
[----:B------:R-:W-:Y:S01]  /*ff70*/  STL [R1+0x30], R226 ;  /* 0x000030e201007387 */ /* 0x000fe20000100800 */
[----:B------:R-:W-:Y:S02]  /*ff80*/  VIADD R202, R6, 0xfffffe58 ;  /* 0xfffffe5806ca7836 */ /* 0x000fe40000000000 */
[C-C-:B------:R-:W-:Y:S01]  /*ff90*/  IMAD R91, R164.reuse, 0x100, R69.reuse ;  /* 0x00000100a45b7824 */ /* 0x140fe200078e0245 */
[----:B------:R-:W-:Y:S01]  /*ffa0*/  STL [R1+0x2c], R225 ;  /* 0x00002ce101007387 */ /* 0x000fe20000100800 */
[----:B------:R-:W-:-:S02]  /*ffb0*/  IMAD R92, R164, 0x100, R69 ;  /* 0x00000100a45c7824 */ /* 0x000fc400078e0245 */
[----:B------:R-:W-:Y:S01]  /*ffc0*/  VIADD R91, R91, 0xfffffe59 ;  /* 0xfffffe595b5b7836 */ /* 0x000fe20000000000 */
[----:B------:R-:W-:Y:S01]  /*ffd0*/  STL [R1+0x28], R224 ;  /* 0x000028e001007387 */ /* 0x000fe20000100800 */
[----:B------:R-:W-:Y:S02]  /*ffe0*/  VIADD R92, R92, 0xfffffe60 ;  /* 0xfffffe605c5c7836 */ /* 0x000fe40000000000 */
[C---:B------:R-:W-:Y:S01]  /*fff0*/  VIADD R187, R6.reuse, 0xfffffe69 ;  /* 0xfffffe6906bb7836 */ /* 0x040fe20000000000 */
[----:B------:R-:W-:Y:S01]  /*10000*/  STL [R1+0x24], R223 ;  /* 0x000024df01007387 */ /* 0x000fe20000100800 */
[C---:B------:R-:W-:Y:S02]  /*10010*/  VIADD R186, R6.reuse, 0xfffffe70 ;  /* 0xfffffe7006ba7836 */ /* 0x040fe40000000000 */
[C---:B------:R-:W-:Y:S01]  /*10020*/  VIADD R185, R6.reuse, 0xfffffe71 ;  /* 0xfffffe7106b97836 */ /* 0x040fe20000000000 */
[----:B------:R-:W-:Y:S01]  /*10030*/  STL [R1+0x20], R222 ;  /* 0x000020de01007387 */ /* 0x000fe20000100800 */
[----:B-1----:R-:W-:-:S02]  /*10040*/  VIADD R233, R6, 0xfffffe30 ;  /* 0xfffffe3006e97836 */ /* 0x002fc40000000000 */
[C---:B------:R-:W-:Y:S01]  /*10050*/  VIADD R184, R6.reuse, 0xfffffe78 ;  /* 0xfffffe7806b87836 */ /* 0x040fe20000000000 */
[----:B------:R-:W-:Y:S01]  /*10060*/  STL [R1+0x1c], R218 ;  /* 0x00001cda01007387 */ /* 0x000fe20000100800 */
[C---:B------:R-:W-:Y:S02]  /*10070*/  VIADD R58, R6.reuse, 0xfffffe80 ;  /* 0xfffffe80063a7836 */ /* 0x040fe40000000000 */
[C---:B------:R-:W-:Y:S01]  /*10080*/  VIADD R56, R6.reuse, 0xfffffe88 ;  /* 0xfffffe8806387836 */ /* 0x040fe20000000000 */
[----:B------:R-:W-:Y:S01]  /*10090*/  STL [R1+0x18], R217 ;  /* 0x000018d901007387 */ /* 0x000fe20000100800 */
[C---:B------:R-:W-:Y:S02]  /*100a0*/  VIADD R59, R6.reuse, 0xfffffe79 ;  /* 0xfffffe79063b7836 */ /* 0x040fe40000000000 */
[C---:B------:R-:W-:Y:S01]  /*100b0*/  VIADD R55, R6.reuse, 0xfffffe90 ;  /* 0xfffffe9006377836 */ /* 0x040fe20000000000 */
[----:B------:R1:W-:Y:S01]  /*100c0*/  STL [R1+0x14], R166 ;  /* 0x000014a601007387 */ /* 0x0003e20000100800 */
[----:B------:R-:W-:-:S02]  /*100d0*/  VIADD R53, R6, 0xfffffe98 ;  /* 0xfffffe9806357836 */ /* 0x000fc40000000000 */
[C---:B------:R-:W-:Y:S01]  /*100e0*/  VIADD R57, R6.reuse, 0xfffffe81 ;  /* 0xfffffe8106397836 */ /* 0x040fe20000000000 */
[----:B------:R2:W-:Y:S01]  /*100f0*/  STL [R1+0x10], R70 ;  /* 0x0000104601007387 */ /* 0x0005e20000100800 */
        /* <DEDUP_REMOVED lines=10> */
[----:B-1----:R-:W-:-:S02]  /*101a0*/  VIADD R166, R6, 0xfffffe08 ;  /* 0xfffffe0806a67836 */ /* 0x002fc40000000000 */
[C---:B------:R-:W-:Y:S02]  /*101b0*/  VIADD R45, R6.reuse, 0xfffffeb9 ;  /* 0xfffffeb9062d7836 */ /* 0x040fe40000000000 */
[----:B--2---:R-:W-:Y:S01]  /*101c0*/  VIADD R70, R6, 0xfffffe09 ;  /* 0xfffffe0906467836 */ /* 0x004fe20000000000 */
[-C--:B------:R-:W-:Y:S01]  /*101d0*/  ISETP.GE.AND P3, PT, R166, R246.reuse, PT ;  /* 0x000000f6a600720c */ /* 0x080fe20003f66270 */
[----:B------:R-:W-:Y:S01]  /*101e0*/  VIADD R42, R6, 0xfffffec8 ;  /* 0xfffffec8062a7836 */ /* 0x000fe20000000000 */
[-C--:B------:R-:W-:Y:S01]  /*101f0*/  ISETP.GE.AND P4, PT, R166, R245.reuse, PT ;  /* 0x000000f5a600720c */ /* 0x080fe20003f86270 */
[----:B------:R-:W-:Y:S01]  /*10200*/  VIADD R66, R6, 0xfffffed0 ;  /* 0xfffffed006427836 */ /* 0x000fe20000000000 */
[-C--:B------:R-:W-:Y:S01]  /*10210*/  ISETP.GE.AND P1, PT, R70, R246.reuse, PT ;  /* 0x000000f64600720c */ /* 0x080fe20003f26270 */
[----:B------:R-:W-:Y:S01]  /*10220*/  VIADD R43, R6, 0xfffffec1 ;  /* 0xfffffec1062b7836 */ /* 0x000fe20000000000 */
[-C--:B------:R-:W-:Y:S01]  /*10230*/  ISETP.GE.AND P5, PT, R70, R245.reuse, PT ;  /* 0x000000f54600720c */ /* 0x080fe20003fa6270 */
[C---:B------:R-:W-:Y:S01]  /*10240*/  VIADD R64, R6.reuse, 0xfffffed8 ;  /* 0xfffffed806407836 */ /* 0x040fe20000000000 */
[----:B------:R-:W-:Y:S01]  /*10250*/  FSEL R87, R87, -INF , P1 ;  /* 0xff80000057577808 */ /* 0x000fe20000800000 */
[----:B------:R-:W-:Y:S01]  /*10260*/  VIADD R67, R6, 0xfffffec9 ;  /* 0xfffffec906437836 */ /* 0x000fe20000000000 */
        /* <DEDUP_REMOVED lines=8> */
[-C--:B------:R-:W-:Y:S01]  /*102f0*/  ISETP.GE.AND P1, PT, R237, R246.reuse, PT ;  /* 0x000000f6ed00720c */ /* 0x080fe20003f26270 */
[C---:B------:R-:W-:Y:S01]  /*10300*/  VIADD R21, R6.reuse, 0xfffffee1 ;  /* 0xfffffee106157836 */ /* 0x040fe20000000000 */
[----:B------:R-:W-:Y:S01]  /*10310*/  FSEL R239, R71, -INF , !P5 ;  /* 0xff80000047ef7808 */ /* 0x000fe20006800000 */
[C---:B------:R-:W-:Y:S01]  /*10320*/  VIADD R18, R6.reuse, 0xfffffee9 ;  /* 0xfffffee906127836 */ /* 0x040fe20000000000 */
[----:B------:R-:W-:Y:S01]  /*10330*/  FSEL R61, R61, -INF , P1 ;  /* 0xff8000003d3d7808 */ /* 0x000fe20000800000 */
[C---:B------:R-:W-:Y:S01]  /*10340*/  VIADD R15, R6.reuse, 0xfffffef0 ;  /* 0xfffffef0060f7836 */ /* 0x040fe20000000000 */
[----:B------:R-:W-:Y:S01]  /*10350*/  ISETP.GE.AND P5, PT, R237, R245, PT ;  /* 0x000000f5ed00720c */ /* 0x000fe20003fa6270 */
[----:B------:R-:W-:Y:S01]  /*10360*/  VIADD R14, R6, 0xfffffef1 ;  /* 0xfffffef1060e7836 */ /* 0x000fe20000000000 */
[----:B------:R-:W-:Y:S01]  /*10370*/  FSEL R88, R88, -INF , P3 ;  /* 0xff80000058587808 */ /* 0x000fe20001800000 */
[C---:B------:R-:W-:Y:S01]  /*10380*/  VIADD R7, R6.reuse, 0xfffffef8 ;  /* 0xfffffef806077836 */ /* 0x040fe20000000000 */
[----:B------:R-:W-:Y:S01]  /*10390*/  FSEL R238, R61, -INF , !P5 ;  /* 0xff8000003dee7808 */ /* 0x000fe20006800000 */
[----:B------:R-:W-:Y:S01]  /*103a0*/  VIADD R6, R6, 0xfffffef9 ;  /* 0xfffffef906067836 */ /* 0x000fe20000000000 */
[----:B------:R-:W2:Y:S01]  /*103b0*/  LD.E R61, desc[UR4][R2.64+0xdc] ;  /* 0x0000dc04023d7980 */ /* 0x000ea2000c101900 */
[----:B------:R-:W-:-:S02]  /*103c0*/  ISETP.GE.AND P3, PT, R231, R246, PT ;  /* 0x000000f6e700720c */ /* 0x000fc40003f66270 */
[----:B------:R-:W-:Y:S02]  /*103d0*/  FSEL R243, R88, -INF , !P4 ;  /* 0xff80000058f37808 */ /* 0x000fe40006000000 */
[-C--:B------:R-:W-:Y:S02]  /*103e0*/  ISETP.GE.AND P4, PT, R231, R245.reuse, PT ;  /* 0x000000f5e700720c */ /* 0x080fe40003f86270 */
[----:B------:R-:W-:Y:S02]  /*103f0*/  FSEL R84, R84, -INF , P3 ;  /* 0xff80000054547808 */ /* 0x000fe40001800000 */
[C---:B------:R-:W-:Y:S02]  /*10400*/  ISETP.GE.AND P3, PT, R167.reuse, R246, PT ;  /* 0x000000f6a700720c */ /* 0x040fe40003f66270 */
[----:B------:R-:W-:Y:S02]  /*10410*/  FSEL R240, R84, -INF , !P4 ;  /* 0xff80000054f07808 */ /* 0x000fe40006000000 */
[----:B------:R-:W-:-:S02]  /*10420*/  ISETP.GE.AND P4, PT, R167, R245, PT ;  /* 0x000000f5a700720c */ /* 0x000fc40003f86270 */
[----:B------:R-:W-:Y:S02]  /*10430*/  FSEL R62, R62, -INF , P3 ;  /* 0xff8000003e3e7808 */ /* 0x000fe40001800000 */
[-C--:B------:R-:W-:Y:S02]  /*10440*/  ISETP.GE.AND P3, PT, R248, R246.reuse, PT ;  /* 0x000000f6f800720c */ /* 0x080fe40003f66270 */
[----:B------:R-:W-:Y:S02]  /*10450*/  FSEL R237, R62, -INF , !P4 ;  /* 0xff8000003eed7808 */ /* 0x000fe40006000000 */
[----:B------:R-:W-:Y:S02]  /*10460*/  ISETP.GE.AND P4, PT, R248, R245, PT ;  /* 0x000000f5f800720c */ /* 0x000fe40003f86270 */
[----:B------:R-:W-:Y:S02]  /*10470*/  FSEL R93, R93, -INF , P3 ;  /* 0xff8000005d5d7808 */ /* 0x000fe40001800000 */
[----:B------:R-:W-:-:S02]  /*10480*/  ISETP.GE.AND P1, PT, R247, R246, PT ;  /* 0x000000f6f700720c */ /* 0x000fc40003f26270 */
[----:B------:R-:W-:Y:S02]  /*10490*/  ISETP.GE.AND P3, PT, R27, R246, PT ;  /* 0x000000f61b00720c */ /* 0x000fe40003f66270 */
[----:B------:R-:W-:Y:S02]  /*104a0*/  FSEL R236, R93, -INF , !P4 ;  /* 0xff8000005dec7808 */ /* 0x000fe40006000000 */
[-C--:B------:R-:W-:Y:S02]  /*104b0*/  ISETP.GE.AND P5, PT, R247, R245.reuse, PT ;  /* 0x000000f5f700720c */ /* 0x080fe40003fa6270 */
[----:B------:R-:W-:Y:S02]  /*104c0*/  FSEL R94, R94, -INF , P1 ;  /* 0xff8000005e5e7808 */ /* 0x000fe40000800000 */
[----:B------:R-:W-:Y:S02]  /*104d0*/  ISETP.GE.AND P4, PT, R27, R245, PT ;  /* 0x000000f51b00720c */ /* 0x000fe40003f86270 */
[----:B------:R-:W-:-:S02]  /*104e0*/  FSEL R97, R97, -INF , P3 ;  /* 0xff80000061617808 */ /* 0x000fc40001800000 */
[-C--:B------:R-:W-:Y:S02]  /*104f0*/  ISETP.GE.AND P1, PT, R26, R246.reuse, PT ;  /* 0x000000f61a00720c */ /* 0x080fe40003f26270 */
[----:B------:R-:W-:Y:S02]  /*10500*/  ISETP.GE.AND P3, PT, R233, R246, PT ;  /* 0x000000f6e900720c */ /* 0x000fe40003f66270 */
[----:B------:R-:W-:Y:S02]  /*10510*/  FSEL R235, R94, -INF , !P5 ;  /* 0xff8000005eeb7808 */ /* 0x000fe40006800000 */
[----:B------:R-:W-:Y:S02]  /*10520*/  FSEL R234, R97, -INF , !P4 ;  /* 0xff80000061ea7808 */ /* 0x000fe40006000000 */
[----:B------:R-:W-:Y:S02]  /*10530*/  ISETP.GE.AND P5, PT, R26, R245, PT ;  /* 0x000000f51a00720c */ /* 0x000fe40003fa6270 */
[----:B------:R-:W-:-:S02]  /*10540*/  FSEL R98, R98, -INF , P1 ;  /* 0xff80000062627808 */ /* 0x000fc40000800000 */
[----:B------:R-:W-:Y:S02]  /*10550*/  ISETP.GE.AND P4, PT, R233, R245, PT ;  /* 0x000000f5e900720c */ /* 0x000fe40003f86270 */
[----:B------:R-:W-:Y:S02]  /*10560*/  FSEL R101, R101, -INF , P3 ;  /* 0xff80000065657808 */ /* 0x000fe40001800000 */
[-C--:B------:R-:W-:Y:S02]  /*10570*/  ISETP.GE.AND P1, PT, R229, R246.reuse, PT ;  /* 0x000000f6e500720c */ /* 0x080fe40003f26270 */
[----:B------:R-:W-:Y:S02]  /*10580*/  ISETP.GE.AND P3, PT, R221, R246, PT ;  /* 0x000000f6dd00720c */ /* 0x000fe40003f66270 */
[----:B------:R-:W-:Y:S02]  /*10590*/  FSEL R233, R98, -INF , !P5 ;  /* 0xff80000062e97808 */ /* 0x000fe40006800000 */
[----:B------:R-:W-:-:S02]  /*105a0*/  FSEL R232, R101, -INF , !P4 ;  /* 0xff80000065e87808 */ /* 0x000fc40006000000 */
[-C--:B------:R-:W-:Y:S02]  /*105b0*/  ISETP.GE.AND P5, PT, R229, R245.reuse, PT ;  /* 0x000000f5e500720c */ /* 0x080fe40003fa6270 */
[----:B------:R-:W-:Y:S02]  /*105c0*/  FSEL R106, R106, -INF , P1 ;  /* 0xff8000006a6a7808 */ /* 0x000fe40000800000 */
[----:B------:R-:W-:Y:S02]  /*105d0*/  ISETP.GE.AND P4, PT, R221, R245, PT ;  /* 0x000000f5dd00720c */ /* 0x000fe40003f86270 */
[----:B------:R-:W-:Y:S02]  /*105e0*/  FSEL R109, R109, -INF , P3 ;  /* 0xff8000006d6d7808 */ /* 0x000fe40001800000 */
[-C--:B------:R-:W-:Y:S02]  /*105f0*/  ISETP.GE.AND P1, PT, R220, R246.reuse, PT ;  /* 0x000000f6dc00720c */ /* 0x080fe40003f26270 */
[----:B------:R-:W-:-:S02]  /*10600*/  ISETP.GE.AND P3, PT, R219, R246, PT ;  /* 0x000000f6db00720c */ /* 0x000fc40003f66270 */
[----:B------:R-:W-:Y:S02]  /*10610*/  FSEL R226, R106, -INF , !P5 ;  /* 0xff8000006ae27808 */ /* 0x000fe40006800000 */
        /* <DEDUP_REMOVED lines=29> */
[----:B------:R-:W-:Y:S02]  /*107f0*/  FSEL R228, R122, -INF , !P5 ;  /* 0xff8000007ae47808 */ /* 0x000fe40006800000 */
[----:B------:R-:W-:Y:S02]  /*10800*/  FSEL R114, R114, -INF , !P4 ;  /* 0xff80000072727808 */ /* 0x000fe40006000000 */
[CC--:B------:R-:W-:Y:S02]  /*10810*/  ISETP.GE.AND P1, PT, R91.reuse, R246.reuse, PT ;  /* 0x000000f65b00720c */ /* 0x0c0fe40003f26270 */
[-C--:B------:R-:W-:Y:S01]  /*10820*/  ISETP.GE.AND P5, PT, R91, R245.reuse, PT ;  /* 0x000000f55b00720c */ /* 0x080fe20003fa6270 */
[--C-:B------:R-:W-:Y:S01]  /*10830*/  IMAD R91, R164, 0x100, R69.reuse ;  /* 0x00000100a45b7824 */ /* 0x100fe200078e0245 */
[C---:B------:R-:W-:Y:S02]  /*10840*/  ISETP.GE.AND P3, PT, R92.reuse, R246, PT ;  /* 0x000000f65c00720c */ /* 0x040fe40003f66270 */
[----:B------:R-:W-:Y:S01]  /*10850*/  ISETP.GE.AND P4, PT, R92, R245, PT ;  /* 0x000000f55c00720c */ /* 0x000fe20003f86270 */
[----:B------:R-:W-:Y:S01]  /*10860*/  IMAD R92, R164, 0x100, R69 ;  /* 0x00000100a45c7824 */ /* 0x000fe200078e0245 */
[----:B------:R-:W-:Y:S01]  /*10870*/  FSEL R98, R127, -INF , P3 ;  /* 0xff8000007f627808 */ /* 0x000fe20001800000 */
[----:B------:R-:W-:Y:S01]  /*10880*/  VIADD R91, R91, 0xfffffe61 ;  /* 0xfffffe615b5b7836 */ /* 0x000fe20000000000 */
[----:B------:R-:W-:Y:S01]  /*10890*/  FSEL R113, R126, -INF , P1 ;  /* 0xff8000007e717808 */ /* 0x000fe20000800000 */
[----:B------:R-:W-:Y:S01]  /*108a0*/  VIADD R92, R92, 0xfffffe68 ;  /* 0xfffffe685c5c7836 */ /* 0x000fe20000000000 */
[----:B------:R-:W-:-:S02]  /*108b0*/  FSEL R98, R98, -INF , !P4 ;  /* 0xff80000062627808 */ /* 0x000fc40006000000 */
[-C--:B------:R-:W-:Y:S02]  /*108c0*/  ISETP.GE.AND P1, PT, R91, R246.reuse, PT ;  /* 0x000000f65b00720c */ /* 0x080fe40003f26270 */
[C---:B------:R-:W-:Y:S02]  /*108d0*/  ISETP.GE.AND P3, PT, R92.reuse, R246, PT ;  /* 0x000000f65c00720c */ /* 0x040fe40003f66270 */
        /* <DEDUP_REMOVED lines=11> */
[----:B------:R-:W-:Y:S02]  /*10990*/  ISETP.GE.AND P4, PT, R186, R245, PT ;  /* 0x000000f5ba00720c */ /* 0x000fe40003f86270 */
[----:B------:R-:W-:Y:S02]  /*109a0*/  FSEL R170, R170, -INF , P3 ;  /* 0xff800000aaaa7808 */ /* 0x000fe40001800000 */
[-C--:B------:R-:W-:Y:S02]  /*109b0*/  ISETP.GE.AND P1, PT, R185, R246.reuse, PT ;  /* 0x000000f6b900720c */ /* 0x080fe40003f26270 */
[----:B------:R-:W-:Y:S02]  /*109c0*/  ISETP.GE.AND P3, PT, R184, R246, PT ;  /* 0x000000f6b800720c */ /* 0x000fe40003f66270 */
[----:B------:R-:W-:-:S02]  /*109d0*/  FSEL R91, R91, -INF , !P5 ;  /* 0xff8000005b5b7808 */ /* 0x000fc40006800000 */
[----:B------:R-:W-:Y:S02]  /*109e0*/  FSEL R187, R170, -INF , !P4 ;  /* 0xff800000aabb7808 */ /* 0x000fe40006000000 */
[-C--:B------:R-:W-:Y:S02]  /*109f0*/  ISETP.GE.AND P5, PT, R185, R245.reuse, PT ;  /* 0x000000f5b900720c */ /* 0x080fe40003fa6270 */
[----:B------:R-:W-:Y:S02]  /*10a00*/  FSEL R171, R171, -INF , P1 ;  /* 0xff800000abab7808 */ /* 0x000fe40000800000 */
[----:B------:R-:W-:Y:S02]  /*10a10*/  ISETP.GE.AND P4, PT, R184, R245, PT ;  /* 0x000000f5b800720c */ /* 0x000fe40003f86270 */
[----:B------:R-:W-:Y:S02]  /*10a20*/  FSEL R174, R174, -INF , P3 ;  /* 0xff800000aeae7808 */ /* 0x000fe40001800000 */
[----:B------:R-:W-:-:S02]  /*10a30*/  ISETP.GE.AND P3, PT, R58, R246, PT ;  /* 0x000000f63a00720c */ /* 0x000fc40003f66270 */
[----:B------:R-:W-:Y:S02]  /*10a40*/  FSEL R186, R171, -INF , !P5 ;  /* 0xff800000abba7808 */ /* 0x000fe40006800000 */
[----:B------:R-:W-:Y:S01]  /*10a50*/  FSEL R185, R174, -INF , !P4 ;  /* 0xff800000aeb97808 */ /* 0x000fe20006000000 */
[----:B------:R-:W-:Y:S01]  /*10a60*/  IMAD R174, R164, 0x100, R69 ;  /* 0x00000100a4ae7824 */ /* 0x000fe200078e0245 */
[----:B------:R-:W-:Y:S02]  /*10a70*/  ISETP.GE.AND P4, PT, R58, R245, PT ;  /* 0x000000f53a00720c */ /* 0x000fe40003f86270 */
[----:B------:R-:W-:Y:S01]  /*10a80*/  FSEL R171, R176, -INF , P3 ;  /* 0xff800000b0ab7808 */ /* 0x000fe20001800000 */
[----:B------:R-:W-:Y:S01]  /*10a90*/  VIADD R174, R174, 0xfffffe89 ;  /* 0xfffffe89aeae7836 */ /* 0x000fe20000000000 */
[----:B------:R-:W-:Y:S02]  /*10aa0*/  ISETP.GE.AND P3, PT, R56, R246, PT ;  /* 0x000000f63800720c */ /* 0x000fe40003f66270 */
[----:B------:R-:W-:-:S02]  /*10ab0*/  FSEL R171, R171, -INF , !P4 ;  /* 0xff800000abab7808 */ /* 0x000fc40006000000 */
[-C--:B------:R-:W-:Y:S02]  /*10ac0*/  ISETP.GE.AND P1, PT, R59, R246.reuse, PT ;  /* 0x000000f63b00720c */ /* 0x080fe40003f26270 */
[-C--:B------:R-:W-:Y:S02]  /*10ad0*/  ISETP.GE.AND P4, PT, R56, R245.reuse, PT ;  /* 0x000000f53800720c */ /* 0x080fe40003f86270 */
[----:B------:R-:W-:Y:S02]  /*10ae0*/  FSEL R126, R178, -INF , P3 ;  /* 0xff800000b27e7808 */ /* 0x000fe40001800000 */
[----:B------:R-:W-:Y:S02]  /*10af0*/  ISETP.GE.AND P3, PT, R55, R246, PT ;  /* 0x000000f63700720c */ /* 0x000fe40003f66270 */
[----:B------:R-:W-:Y:S02]  /*10b00*/  ISETP.GE.AND P5, PT, R59, R245, PT ;  /* 0x000000f53b00720c */ /* 0x000fe40003fa6270 */
[----:B------:R-:W-:-:S02]  /*10b10*/  FSEL R175, R175, -INF , P1 ;  /* 0xff800000afaf7808 */ /* 0x000fc40000800000 */
[----:B------:R-:W-:Y:S02]  /*10b20*/  FSEL R126, R126, -INF , !P4 ;  /* 0xff8000007e7e7808 */ /* 0x000fe40006000000 */
[----:B------:R-:W-:Y:S02]  /*10b30*/  ISETP.GE.AND P4, PT, R55, R245, PT ;  /* 0x000000f53700720c */ /* 0x000fe40003f86270 */
[----:B------:R-:W-:Y:S02]  /*10b40*/  FSEL R59, R188, -INF , P3 ;  /* 0xff800000bc3b7808 */ /* 0x000fe40001800000 */
[-C--:B------:R-:W-:Y:S02]  /*10b50*/  ISETP.GE.AND P3, PT, R53, R246.reuse, PT ;  /* 0x000000f63500720c */ /* 0x080fe40003f66270 */
[----:B------:R-:W-:Y:S02]  /*10b60*/  FSEL R184, R175, -INF , !P5 ;  /* 0xff800000afb87808 */ /* 0x000fe40006800000 */
[----:B------:R-:W-:-:S02]  /*10b70*/  ISETP.GE.AND P1, PT, R57, R246, PT ;  /* 0x000000f63900720c */ /* 0x000fc40003f26270 */
[-C--:B------:R-:W-:Y:S02]  /*10b80*/  ISETP.GE.AND P5, PT, R57, R245.reuse, PT ;  /* 0x000000f53900720c */ /* 0x080fe40003fa6270 */
[----:B------:R-:W-:Y:S02]  /*10b90*/  FSEL R59, R59, -INF , !P4 ;  /* 0xff8000003b3b7808 */ /* 0x000fe40006000000 */
[----:B------:R-:W-:Y:S02]  /*10ba0*/  ISETP.GE.AND P4, PT, R53, R245, PT ;  /* 0x000000f53500720c */ /* 0x000fe40003f86270 */
[----:B------:R-:W-:Y:S02]  /*10bb0*/  FSEL R57, R190, -INF , P3 ;  /* 0xff800000be397808 */ /* 0x000fe40001800000 */
[----:B------:R-:W-:Y:S02]  /*10bc0*/  ISETP.GE.AND P3, PT, R51, R246, PT ;  /* 0x000000f63300720c */ /* 0x000fe40003f66270 */
[----:B------:R-:W-:-:S02]  /*10bd0*/  FSEL R57, R57, -INF , !P4 ;  /* 0xff80000039397808 */ /* 0x000fc40006000000 */
[-C--:B------:R-:W-:Y:S02]  /*10be0*/  ISETP.GE.AND P4, PT, R51, R245.reuse, PT ;  /* 0x000000f53300720c */ /* 0x080fe40003f86270 */
[----:B------:R-:W-:Y:S02]  /*10bf0*/  FSEL R55, R192, -INF , P3 ;  /* 0xff800000c0377808 */ /* 0x000fe40001800000 */
[----:B------:R-:W-:Y:S02]  /*10c00*/  ISETP.GE.AND P3, PT, R37, R246, PT ;  /* 0x000000f62500720c */ /* 0x000fe40003f66270 */
[----:B------:R-:W-:Y:S02]  /*10c10*/  FSEL R55, R55, -INF , !P4 ;  /* 0xff80000037377808 */ /* 0x000fe40006000000 */
[----:B------:R-:W-:Y:S02]  /*10c20*/  ISETP.GE.AND P4, PT, R37, R245, PT ;  /* 0x000000f52500720c */ /* 0x000fe40003f86270 */
[----:B------:R-:W-:-:S02]  /*10c30*/  FMNMX3.FTZ R37, R36, R251, R250, !PT ;  /* 0x000000fb24257276 */ /* 0x000fc400078100fa */
[----:B------:R-:W-:Y:S02]  /*10c40*/  FSEL R127, R177, -INF , P1 ;  /* 0xff800000b17f7808 */ /* 0x000fe40000800000 */
[----:B------:R-:W-:Y:S02]  /*10c50*/  FMNMX3.FTZ R37, R37, R243, R242, !PT ;  /* 0x000000f325257276 */ /* 0x000fe400078100f2 */
[----:B------:R-:W-:Y:S02]  /*10c60*/  ISETP.GE.AND P1, PT, R174, R246, PT ;  /* 0x000000f6ae00720c */ /* 0x000fe40003f26270 */
[----:B------:R-:W-:Y:S02]  /*10c70*/  FMNMX3.FTZ R37, R37, R240, R239, !PT ;  /* 0x000000f025257276 */ /* 0x000fe400078100ef */
[----:B------:R-:W-:Y:S02]  /*10c80*/  FSEL R127, R127, -INF , !P5 ;  /* 0xff8000007f7f7808 */ /* 0x000fe40006800000 */
[----:B------:R-:W-:-:S02]  /*10c90*/  FMNMX3.FTZ R37, R37, R237, R238, !PT ;  /* 0x000000ed25257276 */ /* 0x000fc400078100ee */
[----:B------:R-:W-:Y:S02]  /*10ca0*/  ISETP.GE.AND P5, PT, R174, R245, PT ;  /* 0x000000f5ae00720c */ /* 0x000fe40003fa6270 */
[----:B------:R-:W-:Y:S02]  /*10cb0*/  FMNMX3.FTZ R37, R37, R236, R235, !PT ;  /* 0x000000ec25257276 */ /* 0x000fe400078100eb */
[----:B------:R-:W-:Y:S02]  /*10cc0*/  FSEL R125, R182, -INF , P1 ;  /* 0xff800000b67d7808 */ /* 0x000fe40000800000 */
[----:B------:R-:W-:Y:S02]  /*10cd0*/  FMNMX3.FTZ R37, R37, R234, R233, !PT ;  /* 0x000000ea25257276 */ /* 0x000fe400078100e9 */
[----:B------:R-:W-:Y:S02]  /*10ce0*/  ISETP.GE.AND P1, PT, R54, R246, PT ;  /* 0x000000f63600720c */ /* 0x000fe40003f26270 */
[----:B------:R-:W-:-:S02]  /*10cf0*/  FMNMX3.FTZ R37, R37, R232, R226, !PT ;  /* 0x000000e825257276 */ /* 0x000fc400078100e2 */
[----:B------:R-:W-:Y:S02]  /*10d00*/  FSEL R125, R125, -INF , !P5 ;  /* 0xff8000007d7d7808 */ /* 0x000fe40006800000 */
[----:B------:R-:W-:Y:S02]  /*10d10*/  ISETP.GE.AND P5, PT, R54, R245, PT ;  /* 0x000000f53600720c */ /* 0x000fe40003fa6270 */
[----:B------:R-:W-:Y:S02]  /*10d20*/  FSEL R58, R189, -INF , P1 ;  /* 0xff800000bd3a7808 */ /* 0x000fe40000800000 */
[----:B------:R-:W-:Y:S02]  /*10d30*/  FMNMX3.FTZ R37, R37, R225, R224, !PT ;  /* 0x000000e125257276 */ /* 0x000fe400078100e0 */
[----:B------:R-:W-:Y:S02]  /*10d40*/  ISETP.GE.AND P1, PT, R52, R246, PT ;  /* 0x000000f63400720c */ /* 0x000fe40003f26270 */
[----:B------:R-:W-:-:S02]  /*10d50*/  FSEL R58, R58, -INF , !P5 ;  /* 0xff8000003a3a7808 */ /* 0x000fc40006800000 */
[----:B------:R-:W-:Y:S02]  /*10d60*/  FMNMX3.FTZ R37, R37, R223, R222, !PT ;  /* 0x000000df25257276 */ /* 0x000fe400078100de */
[----:B------:R-:W-:Y:S02]  /*10d70*/  ISETP.GE.AND P5, PT, R52, R245, PT ;  /* 0x000000f53400720c */ /* 0x000fe40003fa6270 */
[----:B------:R-:W-:Y:S02]  /*10d80*/  FSEL R56, R191, -INF , P1 ;  /* 0xff800000bf387808 */ /* 0x000fe40000800000 */
[-C--:B------:R-:W-:Y:S02]  /*10d90*/  ISETP.GE.AND P1, PT, R50, R246.reuse, PT ;  /* 0x000000f63200720c */ /* 0x080fe40003f26270 */
[----:B------:R-:W-:Y:S02]  /*10da0*/  FSEL R53, R194, -INF , P3 ;  /* 0xff800000c2357808 */ /* 0x000fe40001800000 */
[----:B------:R-:W-:-:S02]  /*10db0*/  ISETP.GE.AND P3, PT, R48, R246, PT ;  /* 0x000000f63000720c */ /* 0x000fc40003f66270 */
[----:B------:R-:W-:Y:S02]  /*10dc0*/  FMNMX3.FTZ R37, R37, R218, R217, !PT ;  /* 0x000000da25257276 */ /* 0x000fe400078100d9 */
[----:B------:R-:W-:Y:S02]  /*10dd0*/  FSEL R56, R56, -INF , !P5 ;  /* 0xff80000038387808 */ /* 0x000fe40006800000 */
[----:B------:R-:W-:Y:S02]  /*10de0*/  ISETP.GE.AND P5, PT, R50, R245, PT ;  /* 0x000000f53200720c */ /* 0x000fe40003fa6270 */
[----:B------:R-:W-:Y:S02]  /*10df0*/  FSEL R54, R193, -INF , P1 ;  /* 0xff800000c1367808 */ /* 0x000fe40000800000 */
[----:B------:R-:W-:Y:S02]  /*10e00*/  ISETP.GE.AND P1, PT, R49, R246, PT ;  /* 0x000000f63100720c */ /* 0x000fe40003f26270 */
[----:B------:R-:W-:-:S02]  /*10e10*/  FSEL R51, R196, -INF , P3 ;  /* 0xff800000c4337808 */ /* 0x000fc40001800000 */
[-C--:B------:R-:W-:Y:S02]  /*10e20*/  ISETP.GE.AND P3, PT, R46, R246.reuse, PT ;  /* 0x000000f62e00720c */ /* 0x080fe40003f66270 */
[----:B------:R-:W-:Y:S02]  /*10e30*/  FMNMX3.FTZ R37, R37, R229, R228, !PT ;  /* 0x000000e525257276 */ /* 0x000fe400078100e4 */
[----:B------:R-:W-:Y:S02]  /*10e40*/  FSEL R54, R54, -INF , !P5 ;  /* 0xff80000036367808 */ /* 0x000fe40006800000 */
[----:B------:R-:W-:Y:S02]  /*10e50*/  ISETP.GE.AND P5, PT, R49, R245, PT ;  /* 0x000000f53100720c */ /* 0x000fe40003fa6270 */
[----:B------:R-:W-:Y:S02]  /*10e60*/  FSEL R52, R195, -INF , P1 ;  /* 0xff800000c3347808 */ /* 0x000fe40000800000 */
[----:B------:R-:W-:-:S02]  /*10e70*/  ISETP.GE.AND P1, PT, R47, R246, PT ;  /* 0x000000f62f00720c */ /* 0x000fc40003f26270 */
[----:B------:R-:W-:Y:S02]  /*10e80*/  FSEL R49, R198, -INF , P3 ;  /* 0xff800000c6317808 */ /* 0x000fe40001800000 */
[----:B------:R-:W-:Y:S02]  /*10e90*/  FMNMX3.FTZ R37, R37, R114, R113, !PT ;  /* 0x0000007225257276 */ /* 0x000fe40007810071 */
[----:B------:R-:W-:Y:S02]  /*10ea0*/  ISETP.GE.AND P3, PT, R44, R246, PT ;  /* 0x000000f62c00720c */ /* 0x000fe40003f66270 */
[----:B------:R-:W-:Y:S02]  /*10eb0*/  FSEL R52, R52, -INF , !P5 ;  /* 0xff80000034347808 */ /* 0x000fe40006800000 */
[----:B------:R-:W-:Y:S02]  /*10ec0*/  ISETP.GE.AND P5, PT, R47, R245, PT ;  /* 0x000000f52f00720c */ /* 0x000fe40003fa6270 */
[----:B------:R-:W-:-:S02]  /*10ed0*/  FSEL R50, R197, -INF , P1 ;  /* 0xff800000c5327808 */ /* 0x000fc40000800000 */
[----:B------:R-:W-:Y:S02]  /*10ee0*/  FMNMX3.FTZ R37, R37, R98, R93, !PT ;  /* 0x0000006225257276 */ /* 0x000fe4000781005d */
[-C--:B------:R-:W-:Y:S02]  /*10ef0*/  ISETP.GE.AND P1, PT, R45, R246.reuse, PT ;  /* 0x000000f62d00720c */ /* 0x080fe40003f26270 */
[----:B------:R-:W-:Y:S02]  /*10f00*/  FSEL R47, R200, -INF , P3 ;  /* 0xff800000c82f7808 */ /* 0x000fe40001800000 */
[----:B------:R-:W-:Y:S02]  /*10f10*/  ISETP.GE.AND P3, PT, R42, R246, PT ;  /* 0x000000f62a00720c */ /* 0x000fe40003f66270 */
[----:B------:R-:W-:Y:S02]  /*10f20*/  FSEL R53, R53, -INF , !P4 ;  /* 0xff80000035357808 */ /* 0x000fe40006000000 */
[----:B------:R-:W-:-:S02]  /*10f30*/  ISETP.GE.AND P4, PT, R48, R245, PT ;  /* 0x000000f53000720c */ /* 0x000fc40003f86270 */
[----:B------:R-:W-:Y:S02]  /*10f40*/  FSEL R50, R50, -INF , !P5 ;  /* 0xff80000032327808 */ /* 0x000fe40006800000 */
[----:B------:R-:W-:Y:S02]  /*10f50*/  FMNMX3.FTZ R37, R37, R92, R91, !PT ;  /* 0x0000005c25257276 */ /* 0x000fe4000781005b */
[----:B------:R-:W-:Y:S02]  /*10f60*/  ISETP.GE.AND P5, PT, R45, R245, PT ;  /* 0x000000f52d00720c */ /* 0x000fe40003fa6270 */
[----:B------:R-:W-:Y:S02]  /*10f70*/  FSEL R48, R199, -INF , P1 ;  /* 0xff800000c7307808 */ /* 0x000fe40000800000 */
[----:B------:R-:W-:Y:S02]  /*10f80*/  FSEL R45, R180, -INF , P3 ;  /* 0xff800000b42d7808 */ /* 0x000fe40001800000 */
[----:B------:R-:W-:-:S02]  /*10f90*/  ISETP.GE.AND P3, PT, R66, R246, PT ;  /* 0x000000f64200720c */ /* 0x000fc40003f66270 */
[----:B------:R-:W-:Y:S02]  /*10fa0*/  FMNMX3.FTZ R37, R37, R187, R186, !PT ;  /* 0x000000bb25257276 */ /* 0x000fe400078100ba */
[----:B------:R-:W-:Y:S02]  /*10fb0*/  FSEL R48, R48, -INF , !P5 ;  /* 0xff80000030307808 */ /* 0x000fe40006800000 */
[C---:B------:R-:W-:Y:S02]  /*10fc0*/  ISETP.GE.AND P1, PT, R43.reuse, R246, PT ;  /* 0x000000f62b00720c */ /* 0x040fe40003f26270 */
[----:B------:R-:W-:Y:S02]  /*10fd0*/  ISETP.GE.AND P5, PT, R43, R245, PT ;  /* 0x000000f52b00720c */ /* 0x000fe40003fa6270 */
[----:B------:R-:W-:Y:S02]  /*10fe0*/  FSEL R43, R32, -INF , P3 ;  /* 0xff800000202b7808 */ /* 0x000fe40001800000 */
[----:B------:R-:W-:-:S02]  /*10ff0*/  FMNMX3.FTZ R32, R37, R185, R184, !PT ;  /* 0x000000b925207276 */ /* 0x000fc400078100b8 */
[----:B------:R-:W-:Y:S02]  /*11000*/  ISETP.GE.AND P3, PT, R64, R246, PT ;  /* 0x000000f64000720c */ /* 0x000fe40003f66270 */
[----:B------:R-:W-:Y:S02]  /*11010*/  FMNMX3.FTZ R32, R32, R171, R127, !PT ;  /* 0x000000ab20207276 */ /* 0x000fe4000781007f */
[----:B------:R-:W-:Y:S02]  /*11020*/  FSEL R84, R29, -INF , P3 ;  /* 0xff8000001d547808 */ /* 0x000fe40001800000 */
[----:B------:R-:W-:Y:S02]  /*11030*/  FMNMX3.FTZ R32, R32, R126, R125, !PT ;  /* 0x0000007e20207276 */ /* 0x000fe4000781007d */
[----:B------:R-:W-:Y:S02]  /*11040*/  FSEL R51, R51, -INF , !P4 ;  /* 0xff80000033337808 */ /* 0x000fe40006000000 */
[----:B------:R-:W-:-:S02]  /*11050*/  FMNMX3.FTZ R29, R32, R59, R58, !PT ;  /* 0x0000003b201d7276 */ /* 0x000fc4000781003a */
[----:B------:R-:W-:Y:S02]  /*11060*/  ISETP.GE.AND P4, PT, R46, R245, PT ;  /* 0x000000f52e00720c */ /* 0x000fe40003f86270 */
[----:B------:R-:W-:Y:S02]  /*11070*/  FMNMX3.FTZ R29, R29, R57, R56, !PT ;  /* 0x000000391d1d7276 */ /* 0x000fe40007810038 */
[----:B------:R-:W-:Y:S02]  /*11080*/  FSEL R49, R49, -INF , !P4 ;  /* 0xff80000031317808 */ /* 0x000fe40006000000 */
[----:B------:R-:W-:Y:S02]  /*11090*/  FMNMX3.FTZ R29, R29, R55, R54, !PT ;  /* 0x000000371d1d7276 */ /* 0x000fe40007810036 */
[----:B------:R-:W-:Y:S02]  /*110a0*/  ISETP.GE.AND P4, PT, R44, R245, PT ;  /* 0x000000f52c00720c */ /* 0x000fe40003f86270 */
[----:B------:R-:W-:-:S02]  /*110b0*/  FSEL R46, R201, -INF , P1 ;  /* 0xff800000c92e7808 */ /* 0x000fc40000800000 */
[-C--:B------:R-:W-:Y:S02]  /*110c0*/  ISETP.GE.AND P1, PT, R67, R246.reuse, PT ;  /* 0x000000f64300720c */ /* 0x080fe40003f26270 */
[----:B------:R-:W-:Y:S02]  /*110d0*/  ISETP.GE.AND P3, PT, R22, R246, PT ;  /* 0x000000f61600720c */ /* 0x000fe40003f66270 */
[----:B------:R-:W-:Y:S02]  /*110e0*/  FMNMX3.FTZ R29, R29, R53, R52, !PT ;  /* 0x000000351d1d7276 */ /* 0x000fe40007810034 */
[----:B------:R-:W-:Y:S02]  /*110f0*/  FSEL R47, R47, -INF , !P4 ;  /* 0xff8000002f2f7808 */ /* 0x000fe40006000000 */
[----:B------:R-:W-:Y:S02]  /*11100*/  ISETP.GE.AND P4, PT, R42, R245, PT ;  /* 0x000000f52a00720c */ /* 0x000fe40003f86270 */
[----:B------:R-:W-:-:S02]  /*11110*/  FSEL R46, R46, -INF , !P5 ;  /* 0xff8000002e2e7808 */ /* 0x000fc40006800000 */
[----:B------:R-:W-:Y:S02]  /*11120*/  FSEL R44, R165, -INF , P1 ;  /* 0xff800000a52c7808 */ /* 0x000fe40000800000 */
[----:B------:R-:W-:Y:S02]  /*11130*/  FSEL R34, R34, -INF , P3 ;  /* 0xff80000022227808 */ /* 0x000fe40001800000 */
[----:B------:R-:W-:Y:S02]  /*11140*/  ISETP.GE.AND P5, PT, R67, R245, PT ;  /* 0x000000f54300720c */ /* 0x000fe40003fa6270 */
[-C--:B------:R-:W-:Y:S02]  /*11150*/  ISETP.GE.AND P1, PT, R65, R246.reuse, PT ;  /* 0x000000f64100720c */ /* 0x080fe40003f26270 */
[----:B------:R-:W-:Y:S02]  /*11160*/  ISETP.GE.AND P3, PT, R19, R246, PT ;  /* 0x000000f61300720c */ /* 0x000fe40003f66270 */
[----:B------:R-:W-:-:S02]  /*11170*/  FMNMX3.FTZ R29, R29, R51, R50, !PT ;  /* 0x000000331d1d7276 */ /* 0x000fc40007810032 */
[----:B------:R-:W-:Y:S02]  /*11180*/  FSEL R45, R45, -INF , !P4 ;  /* 0xff8000002d2d7808 */ /* 0x000fe40006000000 */
[-C--:B------:R-:W-:Y:S02]  /*11190*/  ISETP.GE.AND P4, PT, R66, R245.reuse, PT ;  /* 0x000000f54200720c */ /* 0x080fe40003f86270 */
[----:B------:R-:W-:Y:S02]  /*111a0*/  FSEL R44, R44, -INF , !P5 ;  /* 0xff8000002c2c7808 */ /* 0x000fe40006800000 */
[----:B------:R-:W-:Y:S02]  /*111b0*/  FSEL R33, R33, -INF , P1 ;  /* 0xff80000021217808 */ /* 0x000fe40000800000 */
[----:B------:R-:W-:Y:S02]  /*111c0*/  FSEL R32, R20, -INF , P3 ;  /* 0xff80000014207808 */ /* 0x000fe40001800000 */
[----:B------:R-:W-:-:S02]  /*111d0*/  ISETP.GE.AND P5, PT, R65, R245, PT ;  /* 0x000000f54100720c */ /* 0x000fc40003fa6270 */
[----:B------:R-:W-:Y:S02]  /*111e0*/  ISETP.GE.AND P1, PT, R23, R246, PT ;  /* 0x000000f61700720c */ /* 0x000fe40003f26270 */
[----:B------:R-:W-:Y:S02]  /*111f0*/  FMNMX3.FTZ R20, R29, R49, R48, !PT ;  /* 0x000000311d147276 */ /* 0x000fe40007810030 */
[----:B------:R-:W-:Y:S02]  /*11200*/  FSEL R43, R43, -INF , !P4 ;  /* 0xff8000002b2b7808 */ /* 0x000fe40006000000 */
[----:B------:R-:W-:Y:S02]  /*11210*/  ISETP.GE.AND P4, PT, R64, R245, PT ;  /* 0x000000f54000720c */ /* 0x000fe40003f86270 */
[----:B------:R-:W-:Y:S02]  /*11220*/  FSEL R42, R33, -INF , !P5 ;  /* 0xff800000212a7808 */ /* 0x000fe40006800000 */
[----:B------:R-:W-:-:S02]  /*11230*/  FSEL R40, R40, -INF , P1 ;  /* 0xff80000028287808 */ /* 0x000fc40000800000 */
[----:B------:R-:W-:Y:S02]  /*11240*/  FMNMX3.FTZ R20, R20, R47, R46, !PT ;  /* 0x0000002f14147276 */ /* 0x000fe4000781002e */
[----:B------:R-:W-:Y:S02]  /*11250*/  ISETP.GE.AND P5, PT, R23, R245, PT ;  /* 0x000000f51700720c */ /* 0x000fe40003fa6270 */
[----:B------:R-:W-:Y:S02]  /*11260*/  ISETP.GE.AND P1, PT, R21, R246, PT ;  /* 0x000000f61500720c */ /* 0x000fe40003f26270 */
[----:B------:R-:W-:Y:S02]  /*11270*/  FSEL R84, R84, -INF , !P4 ;  /* 0xff80000054547808 */ /* 0x000fe40006000000 */
[----:B------:R-:W-:Y:S02]  /*11280*/  FMNMX3.FTZ R20, R20, R45, R44, !PT ;  /* 0x0000002d14147276 */ /* 0x000fe4000781002c */
[----:B------:R-:W-:-:S02]  /*11290*/  ISETP.GE.AND P4, PT, R22, R245, PT ;  /* 0x000000f51600720c */ /* 0x000fc40003f86270 */
[----:B------:R-:W-:Y:S02]  /*112a0*/  FSEL R40, R40, -INF , !P5 ;  /* 0xff80000028287808 */ /* 0x000fe40006800000 */
[----:B------:R-:W-:Y:S02]  /*112b0*/  FSEL R30, R30, -INF , P1 ;  /* 0xff8000001e1e7808 */ /* 0x000fe40000800000 */
[----:B------:R-:W-:Y:S02]  /*112c0*/  ISETP.GE.AND P5, PT, R21, R245, PT ;  /* 0x000000f51500720c */ /* 0x000fe40003fa6270 */
[----:B------:R-:W-:Y:S02]  /*112d0*/  ISETP.GE.AND P1, PT, R18, R246, PT ;  /* 0x000000f61200720c */ /* 0x000fe40003f26270 */
[----:B------:R-:W-:Y:S02]  /*112e0*/  FMNMX3.FTZ R20, R20, R43, R42, !PT ;  /* 0x0000002b14147276 */ /* 0x000fe4000781002a */
[----:B------:R-:W-:-:S02]  /*112f0*/  FSEL R37, R34, -INF , !P4 ;  /* 0xff80000022257808 */ /* 0x000fc40006000000 */
[-C--:B------:R-:W-:Y:S02]  /*11300*/  ISETP.GE.AND P4, PT, R19, R245.reuse, PT ;  /* 0x000000f51300720c */ /* 0x080fe40003f86270 */
[----:B------:R-:W-:Y:S02]  /*11310*/  FSEL R87, R30, -INF , !P5 ;  /* 0xff8000001e577808 */ /* 0x000fe40006800000 */
[-C--:B------:R-:W-:Y:S02]  /*11320*/  ISETP.GE.AND P3, PT, R15, R246.reuse, PT ;  /* 0x000000f60f00720c */ /* 0x080fe40003f66270 */
[----:B------:R-:W-:Y:S02]  /*11330*/  FSEL R31, R31, -INF , P1 ;  /* 0xff8000001f1f7808 */ /* 0x000fe40000800000 */
[----:B------:R-:W-:Y:S02]  /*11340*/  ISETP.GE.AND P5, PT, R18, R245, PT ;  /* 0x000000f51200720c */ /* 0x000fe40003fa6270 */
[----:B------:R-:W-:-:S02]  /*11350*/  ISETP.GE.AND P1, PT, R14, R246, PT ;  /* 0x000000f60e00720c */ /* 0x000fc40003f26270 */
[----:B------:R-:W-:Y:S02]  /*11360*/  FMNMX3.FTZ R20, R20, R84, R40, !PT ;  /* 0x0000005414147276 */ /* 0x000fe40007810028 */
[----:B------:R-:W-:Y:S02]  /*11370*/  FSEL R32, R32, -INF , !P4 ;  /* 0xff80000020207808 */ /* 0x000fe40006000000 */
[----:B------:R-:W-:Y:S02]  /*11380*/  FSEL R33, R35, -INF , P3 ;  /* 0xff80000023217808 */ /* 0x000fe40001800000 */
[----:B------:R-:W-:Y:S02]  /*11390*/  ISETP.GE.AND P4, PT, R15, R245, PT ;  /* 0x000000f50f00720c */ /* 0x000fe40003f86270 */
[----:B------:R-:W-:Y:S02]  /*113a0*/  FSEL R34, R31, -INF , !P5 ;  /* 0xff8000001f227808 */ /* 0x000fe40006800000 */
[----:B------:R-:W-:-:S02]  /*113b0*/  ISETP.GE.AND P3, PT, R7, R246, PT ;  /* 0x000000f60700720c */ /* 0x000fc40003f66270 */
[----:B------:R-:W-:Y:S02]  /*113c0*/  FSEL R24, R24, -INF , P1 ;  /* 0xff80000018187808 */ /* 0x000fe40000800000 */
[----:B------:R-:W-:Y:S02]  /*113d0*/  ISETP.GE.AND P5, PT, R14, R245, PT ;  /* 0x000000f50e00720c */ /* 0x000fe40003fa6270 */
[----:B------:R-:W-:Y:S02]  /*113e0*/  ISETP.GE.AND P1, PT, R6, R246, PT ;  /* 0x000000f60600720c */ /* 0x000fe40003f26270 */
[----:B------:R-:W-:Y:S02]  /*113f0*/  FMNMX3.FTZ R20, R20, R37, R87, !PT ;  /* 0x0000002514147276 */ /* 0x000fe40007810057 */
[----:B------:R-:W-:Y:S02]  /*11400*/  FSEL R33, R33, -INF , !P4 ;  /* 0xff80000021217808 */ /* 0x000fe40006000000 */
[----:B------:R-:W-:-:S02]  /*11410*/  FSEL R25, R25, -INF , P3 ;  /* 0xff80000019197808 */ /* 0x000fc40001800000 */
[-C--:B------:R-:W-:Y:S02]  /*11420*/  ISETP.GE.AND P4, PT, R7, R245.reuse, PT ;  /* 0x000000f50700720c */ /* 0x080fe40003f86270 */
[----:B------:R-:W-:Y:S02]  /*11430*/  ISETP.GE.AND P3, PT, R6, R245, PT ;  /* 0x000000f50600720c */ /* 0x000fe40003f66270 */
[----:B------:R-:W-:Y:S02]  /*11440*/  FSEL R30, R41, -INF , P1 ;  /* 0xff800000291e7808 */ /* 0x000fe40000800000 */
[----:B------:R-:W-:Y:S02]  /*11450*/  FSEL R170, R24, -INF , !P5 ;  /* 0xff80000018aa7808 */ /* 0x000fe40006800000 */
[----:B------:R-:W-:Y:S02]  /*11460*/  FMNMX3.FTZ R20, R20, R32, R34, !PT ;  /* 0x0000002014147276 */ /* 0x000fe40007810022 */
[----:B------:R-:W-:-:S02]  /*11470*/  FSEL R31, R25, -INF , !P4 ;  /* 0xff800000191f7808 */ /* 0x000fc40006000000 */
[----:B------:R-:W-:Y:S02]  /*11480*/  FSEL R30, R30, -INF , !P3 ;  /* 0xff8000001e1e7808 */ /* 0x000fe40005800000 */
[----:B------:R-:W-:-:S04]  /*11490*/  FMNMX3.FTZ R20, R20, R33, R170, !PT ;  /* 0x0000002114147276 */ /* 0x000fc800078100aa */
[----:B------:R-:W-:-:S05]  /*114a0*/  FMNMX3.FTZ R24, R20, R31, R30, !PT ;  /* 0x0000001f14187276 */ /* 0x000fca000781001e */
[----:B------:R-:W1:Y:S02]  /*114b0*/  SHFL.BFLY PT, R20, R24, 0x2, 0x1f ;  /* 0x0c401f0018147f89 */ /* 0x000e6400000e0000 */
[----:B-1----:R-:W-:-:S05]  /*114c0*/  FMNMX.FTZ R20, R24, R20, !PT ;  /* 0x0000001418147209 */ /* 0x002fca0007810000 */
[----:B------:R-:W1:Y:S01]  /*114d0*/  SHFL.BFLY PT, R29, R20, 0x1, 0x1f ;  /* 0x0c201f00141d7f89 */ /* 0x000e6200000e0000 */
[----:B------:R-:W-:-:S04]  /*114e0*/  IMAD R182, R164, 0x100, R69 ;  /* 0x00000100a4b67824 */ /* 0x000fc800078e0245 */
[----:B------:R-:W-:Y:S01]  /*114f0*/  VIADD R182, R182, 0xfffffe01 ;  /* 0xfffffe01b6b67836 */ /* 0x000fe20000000000 */
[----:B-1----:R-:W-:-:S04]  /*11500*/  FMNMX.FTZ R29, R20, R29, !PT ;  /* 0x0000001d141d7209 */ /* 0x002fc80007810000 */
[----:B------:R-:W-:Y:S01]  /*11510*/  FSETP.NEU.FTZ.AND P1, PT, R29, -INF , PT ;  /* 0xff8000001d00780b */ /* 0x000fe20003f3d000 */
[----:B--2---:R-:W-:-:S03]  /*11520*/  FMUL.FTZ R88, R61, R29 ;  /* 0x0000001d3d587220 */ /* 0x004fc60000410000 */
[----:B------:R-:W-:Y:S02]  /*11530*/  FSEL R35, R29, RZ, P1 ;  /* 0x000000ff1d237208 */ /* 0x000fe40000800000 */
[----:B------:R-:W-:-:S03]  /*11540*/  FSEL R88, R88, RZ, P1 ;  /* 0x000000ff58587208 */ /* 0x000fc60000800000 */
[----:B------:R-:W-:Y:S02]  /*11550*/  FADD.FTZ R35, R36, -R35 ;  /* 0x8000002324237221 */ /* 0x000fe40000010000 */
[--C-:B------:R-:W-:Y:S02]  /*11560*/  FFMA.FTZ R71, R251, R61, -R88.reuse ;  /* 0x0000003dfb477223 */ /* 0x100fe40000010858 */
[----:B------:R-:W-:Y:S01]  /*11570*/  FMUL.FTZ R35, R61, R35 ;  /* 0x000000233d237220 */ /* 0x000fe20000410000 */
[-CC-:B------:R-:W-:Y:S01]  /*11580*/  FFMA.FTZ R177, R228, R61.reuse, -R88.reuse ;  /* 0x0000003de4b17223 */ /* 0x180fe20000010858 */
[----:B------:R-:W-:Y:S01]  /*11590*/  FFMA.FTZ R188, R91, R61, -R88 ;  /* 0x0000003d5bbc7223 */ /* 0x000fe20000010858 */
[----:B------:R-:W-:Y:S01]  /*115a0*/  MUFU.EX2 R228, R71 ;  /* 0x0000004700e47308 */ /* 0x000fe20000000800 */
[CC--:B------:R-:W-:Y:S02]  /*115b0*/  ISETP.GE.AND P3, PT, R182.reuse, R244.reuse, PT ;  /* 0x000000f4b600720c */ /* 0x0c0fe40003f66270 */
[----:B------:R-:W-:Y:S01]  /*115c0*/  ISETP.GE.AND P5, PT, R182, R241, PT ;  /* 0x000000f1b600720c */ /* 0x000fe20003fa6270 */
[----:B------:R-:W1:Y:S01]  /*115d0*/  MUFU.EX2 R91, R35 ;  /* 0x00000023005b7308 */ /* 0x000e620000000800 */
[----:B------:R-:W-:Y:S01]  /*115e0*/  ISETP.GE.AND P1, PT, R166, R244, PT ;  /* 0x000000f4a600720c */ /* 0x000fe20003f26270 */
[----:B------:R-:W-:Y:S01]  /*115f0*/  IMAD R182, R164, 0x100, R69 ;  /* 0x00000100a4b67824 */ /* 0x000fe200078e0245 */
[----:B------:R-:W-:-:S02]  /*11600*/  FSEL R90, R90, -INF , P0 ;  /* 0xff8000005a5a7808 */ /* 0x000fc40000000000 */
[----:B------:R-:W-:Y:S01]  /*11610*/  ISETP.GE.AND P4, PT, R166, R241, PT ;  /* 0x000000f1a600720c */ /* 0x000fe20003f86270 */
[-CC-:B------:R-:W-:Y:S01]  /*11620*/  FFMA.FTZ R178, R229, R61.reuse, -R88.reuse ;  /* 0x0000003de5b27223 */ /* 0x180fe20000010858 */
[-C--:B------:R-:W-:Y:S01]  /*11630*/  ISETP.GE.AND P0, PT, R70, R244.reuse, PT ;  /* 0x000000f44600720c */ /* 0x080fe20003f06270 */
[--C-:B------:R-:W-:Y:S01]  /*11640*/  IMAD R192, R164, 0x100, R69.reuse ;  /* 0x00000100a4c07824 */ /* 0x100fe200078e0245 */
[----:B------:R-:W-:Y:S01]  /*11650*/  FSEL R89, R89, -INF , P3 ;  /* 0xff80000059597808 */ /* 0x000fe20001800000 */
[----:B------:R-:W-:Y:S01]  /*11660*/  VIADD R182, R182, 0xfffffe19 ;  /* 0xfffffe19b6b67836 */ /* 0x000fe20000000000 */
[----:B------:R-:W-:Y:S01]  /*11670*/  FSEL R166, R90, -INF , !P6 ;  /* 0xff8000005aa67808 */ /* 0x000fe20007000000 */
[-CC-:B------:R-:W-:Y:S01]  /*11680*/  FFMA.FTZ R176, R114, R61.reuse, -R88.reuse ;  /* 0x0000003d72b07223 */ /* 0x180fe20000010858 */
[-C--:B------:R-:W-:Y:S01]  /*11690*/  ISETP.GE.AND P3, PT, R231, R244.reuse, PT ;  /* 0x000000f4e700720c */ /* 0x080fe20003f66270 */
[--C-:B------:R-:W-:Y:S01]  /*116a0*/  FFMA.FTZ R175, R113, R61, -R88.reuse ;  /* 0x0000003d71af7223 */ /* 0x100fe20000010858 */
[----:B------:R-:W-:Y:S01]  /*116b0*/  FSEL R86, R86, -INF , P1 ;  /* 0xff80000056567808 */ /* 0x000fe20000800000 */
[--C-:B------:R-:W-:Y:S01]  /*116c0*/  IMAD R196, R164, 0x100, R69.reuse ;  /* 0x00000100a4c47824 */ /* 0x100fe200078e0245 */
[----:B------:R-:W-:Y:S01]  /*116d0*/  ISETP.GE.AND P6, PT, R70, R241, PT ;  /* 0x000000f14600720c */ /* 0x000fe20003fc6270 */
[-CC-:B------:R-:W-:Y:S01]  /*116e0*/  FFMA.FTZ R191, R98, R61.reuse, -R88.reuse ;  /* 0x0000003d62bf7223 */ /* 0x180fe20000010858 */
[-C--:B------:R-:W-:Y:S01]  /*116f0*/  ISETP.GE.AND P1, PT, R230, R244.reuse, PT ;  /* 0x000000f4e600720c */ /* 0x080fe20003f26270 */
[-CC-:B------:R-:W-:Y:S01]  /*11700*/  FFMA.FTZ R190, R93, R61.reuse, -R88.reuse ;  /* 0x0000003d5dbe7223 */ /* 0x180fe20000010858 */
[----:B------:R-:W-:Y:S01]  /*11710*/  FSEL R70, R89, -INF , !P5 ;  /* 0xff80000059467808 */ /* 0x000fe20006800000 */
[-CC-:B------:R-:W-:Y:S01]  /*11720*/  FFMA.FTZ R189, R92, R61.reuse, -R88.reuse ;  /* 0x0000003d5cbd7223 */ /* 0x180fe20000010858 */
[----:B------:R-:W-:Y:S01]  /*11730*/  FSEL R85, R85, -INF , P0 ;  /* 0xff80000055557808 */ /* 0x000fe20000000000 */
[--C-:B------:R-:W-:Y:S01]  /*11740*/  FFMA.FTZ R41, R84, R61, -R88.reuse ;  /* 0x0000003d54297223 */ /* 0x100fe20000010858 */
        /* <DEDUP_REMOVED lines=12> */
[----:B------:R-:W-:Y:S01]  /*11810*/  FSEL R63, R63, -INF , P1 ;  /* 0xff8000003f3f7808 */ /* 0x000fe20000800000 */
[----:B------:R-:W-:Y:S01]  /*11820*/  FFMA.FTZ R237, R237, R61, -R88 ;  /* 0x0000003deded7223 */ /* 0x000fe20000010858 */
[----:B------:R-:W-:Y:S01]  /*11830*/  FSEL R230, R85, -INF , !P6 ;  /* 0xff80000055e67808 */ /* 0x000fe20007000000 */
[----:B-1----:R-:W-:Y:S01]  /*11840*/  FFMA.FTZ R229, R252, R91, R228 ;  /* 0x0000005bfce57223 */ /* 0x002fe200000100e4 */
[----:B------:R-:W-:Y:S01]  /*11850*/  ISETP.GE.AND P6, PT, R167, R241, PT ;  /* 0x000000f1a700720c */ /* 0x000fe20003fc6270 */
[-CC-:B------:R-:W-:Y:S01]  /*11860*/  FFMA.FTZ R106, R238, R61.reuse, -R88.reuse ;  /* 0x0000003dee6a7223 */ /* 0x180fe20000010858 */
[----:B------:R-:W-:Y:S01]  /*11870*/  FSEL R39, R39, -INF , P0 ;  /* 0xff80000027277808 */ /* 0x000fe20000000000 */
[-CC-:B------:R-:W-:Y:S01]  /*11880*/  FFMA.FTZ R25, R236, R61.reuse, -R88.reuse ;  /* 0x0000003dec197223 */ /* 0x180fe20000010858 */
[----:B------:R-:W-:Y:S01]  /*11890*/  FSEL R167, R68, -INF , !P5 ;  /* 0xff80000044a77808 */ /* 0x000fe20006800000 */
[--C-:B------:R-:W-:Y:S01]  /*118a0*/  FFMA.FTZ R24, R235, R61, -R88.reuse ;  /* 0x0000003deb187223 */ /* 0x100fe20000010858 */
[----:B------:R-:W-:Y:S01]  /*118b0*/  ISETP.GE.AND P5, PT, R182, R241, PT ;  /* 0x000000f1b600720c */ /* 0x000fe20003fa6270 */
[-CC-:B------:R-:W-:Y:S01]  /*118c0*/  FFMA.FTZ R110, R234, R61.reuse, -R88.reuse ;  /* 0x0000003dea6e7223 */ /* 0x180fe20000010858 */
[----:B------:R-:W-:Y:S01]  /*118d0*/  FSEL R252, R63, -INF , !P4 ;  /* 0xff8000003ffc7808 */ /* 0x000fe20006000000 */
[-CC-:B------:R-:W-:Y:S01]  /*118e0*/  FFMA.FTZ R109, R233, R61.reuse, -R88.reuse ;  /* 0x0000003de96d7223 */ /* 0x180fe20000010858 */
[----:B------:R-:W-:Y:S01]  /*118f0*/  FSEL R38, R38, -INF , P3 ;  /* 0xff80000026267808 */ /* 0x000fe20001800000 */
[-CC-:B------:R-:W-:Y:S01]  /*11900*/  FFMA.FTZ R122, R232, R61.reuse, -R88.reuse ;  /* 0x0000003de87a7223 */ /* 0x180fe20000010858 */
[-C--:B------:R-:W-:Y:S01]  /*11910*/  ISETP.GE.AND P1, PT, R248, R244.reuse, PT ;  /* 0x000000f4f800720c */ /* 0x080fe20003f26270 */
[--C-:B------:R-:W-:Y:S01]  /*11920*/  FFMA.FTZ R121, R226, R61, -R88.reuse ;  /* 0x0000003de2797223 */ /* 0x100fe20000010858 */
[----:B------:R-:W-:Y:S01]  /*11930*/  ISETP.GE.AND P4, PT, R248, R241, PT ;  /* 0x000000f1f800720c */ /* 0x000fe20003f86270 */
[-CC-:B------:R-:W-:Y:S01]  /*11940*/  FFMA.FTZ R118, R225, R61.reuse, -R88.reuse ;  /* 0x0000003de1767223 */ /* 0x180fe20000010858 */
[----:B------:R-:W-:Y:S01]  /*11950*/  FSEL R248, R39, -INF , !P6 ;  /* 0xff80000027f87808 */ /* 0x000fe20007000000 */
[-CC-:B------:R-:W-:Y:S01]  /*11960*/  FFMA.FTZ R117, R224, R61.reuse, -R88.reuse ;  /* 0x0000003de0757223 */ /* 0x180fe20000010858 */
[-C--:B------:R-:W-:Y:S01]  /*11970*/  ISETP.GE.AND P0, PT, R247, R244.reuse, PT ;  /* 0x000000f4f700720c */ /* 0x080fe20003f06270 */
[--C-:B------:R-:W-:Y:S01]  /*11980*/  FFMA.FTZ R131, R223, R61, -R88.reuse ;  /* 0x0000003ddf837223 */ /* 0x100fe20000010858 */
[----:B------:R-:W-:Y:S01]  /*11990*/  ISETP.GE.AND P6, PT, R247, R241, PT ;  /* 0x000000f1f700720c */ /* 0x000fe20003fc6270 */
[-CC-:B------:R-:W-:Y:S01]  /*119a0*/  FFMA.FTZ R130, R222, R61.reuse, -R88.reuse ;  /* 0x0000003dde827223 */ /* 0x180fe20000010858 */
[----:B------:R-:W-:Y:S01]  /*119b0*/  FSEL R247, R38, -INF , !P5 ;  /* 0xff80000026f77808 */ /* 0x000fe20006800000 */
[--C-:B------:R-:W-:Y:S01]  /*119c0*/  IMAD R182, R164, 0x100, R69.reuse ;  /* 0x00000100a4b67824 */ /* 0x100fe200078e0245 */
[CC--:B------:R-:W-:Y:S01]  /*119d0*/  ISETP.GE.AND P3, PT, R27.reuse, R244.reuse, PT ;  /* 0x000000f41b00720c */ /* 0x0c0fe20003f66270 */
[--C-:B------:R-:W-:Y:S01]  /*119e0*/  FFMA.FTZ R168, R218, R61, -R88.reuse ;  /* 0x0000003ddaa87223 */ /* 0x100fe20000010858 */
[----:B------:R-:W-:Y:S01]  /*119f0*/  ISETP.GE.AND P5, PT, R27, R241, PT ;  /* 0x000000f11b00720c */ /* 0x000fe20003fa6270 */
[-CC-:B------:R-:W-:Y:S01]  /*11a00*/  FFMA.FTZ R165, R217, R61.reuse, -R88.reuse ;  /* 0x0000003dd9a57223 */ /* 0x180fe20000010858 */
[----:B------:R-:W-:Y:S01]  /*11a10*/  FSEL R27, R95, -INF , P1 ;  /* 0xff8000005f1b7808 */ /* 0x000fe20000800000 */
[----:B------:R-:W-:Y:S01]  /*11a20*/  VIADD R192, R192, 0xfffffe30 ;  /* 0xfffffe30c0c07836 */ /* 0x000fe20000000000 */
[-C--:B------:R-:W-:Y:S01]  /*11a30*/  ISETP.GE.AND P1, PT, R26, R244.reuse, PT ;  /* 0x000000f41a00720c */ /* 0x080fe20003f26270 */
[----:B------:R-:W-:Y:S01]  /*11a40*/  VIADD R182, R182, 0xfffffe31 ;  /* 0xfffffe31b6b67836 */ /* 0x000fe20000000000 */
[----:B------:R-:W-:Y:S01]  /*11a50*/  FSEL R27, R27, -INF , !P4 ;  /* 0xff8000001b1b7808 */ /* 0x000fe20006000000 */
[--C-:B------:R-:W-:Y:S01]  /*11a60*/  FFMA.FTZ R187, R187, R61, -R88.reuse ;  /* 0x0000003dbbbb7223 */ /* 0x100fe20000010858 */
[----:B------:R-:W-:Y:S01]  /*11a70*/  ISETP.GE.AND P4, PT, R26, R241, PT ;  /* 0x000000f11a00720c */ /* 0x000fe20003f86270 */
[-CC-:B------:R-:W-:Y:S01]  /*11a80*/  FFMA.FTZ R186, R186, R61.reuse, -R88.reuse ;  /* 0x0000003dbaba7223 */ /* 0x180fe20000010858 */
[----:B------:R-:W-:Y:S01]  /*11a90*/  FSEL R26, R96, -INF , P0 ;  /* 0xff800000601a7808 */ /* 0x000fe20000000000 */
[-CC-:B------:R-:W-:Y:S01]  /*11aa0*/  FFMA.FTZ R185, R185, R61.reuse, -R88.reuse ;  /* 0x0000003db9b97223 */ /* 0x180fe20000010858 */
[-C--:B------:R-:W-:Y:S01]  /*11ab0*/  ISETP.GE.AND P0, PT, R192, R244.reuse, PT ;  /* 0x000000f4c000720c */ /* 0x080fe20003f06270 */
[-CC-:B------:R-:W-:Y:S01]  /*11ac0*/  FFMA.FTZ R184, R184, R61.reuse, -R88.reuse ;  /* 0x0000003db8b87223 */ /* 0x180fe20000010858 */
[----:B------:R-:W-:Y:S01]  /*11ad0*/  FSEL R99, R99, -INF , P3 ;  /* 0xff80000063637808 */ /* 0x000fe20001800000 */
[-CC-:B------:R-:W-:Y:S01]  /*11ae0*/  FFMA.FTZ R171, R171, R61.reuse, -R88.reuse ;  /* 0x0000003dabab7223 */ /* 0x180fe20000010858 */
[-C--:B------:R-:W-:Y:S01]  /*11af0*/  ISETP.GE.AND P3, PT, R182, R244.reuse, PT ;  /* 0x000000f4b600720c */ /* 0x080fe20003f66270 */
[-CC-:B------:R-:W-:Y:S01]  /*11b00*/  FFMA.FTZ R127, R127, R61.reuse, -R88.reuse ;  /* 0x0000003d7f7f7223 */ /* 0x180fe20000010858 */
[----:B------:R-:W-:Y:S01]  /*11b10*/  FSEL R100, R100, -INF , P1 ;  /* 0xff80000064647808 */ /* 0x000fe20000800000 */
[-CC-:B------:R-:W-:Y:S01]  /*11b20*/  FFMA.FTZ R126, R126, R61.reuse, -R88.reuse ;  /* 0x0000003d7e7e7223 */ /* 0x180fe20000010858 */
[----:B------:R-:W-:Y:S01]  /*11b30*/  FSEL R26, R26, -INF , !P6 ;  /* 0xff8000001a1a7808 */ /* 0x000fe20007000000 */
[--C-:B------:R-:W-:Y:S01]  /*11b40*/  FFMA.FTZ R125, R125, R61, -R88.reuse ;  /* 0x0000003d7d7d7223 */ /* 0x100fe20000010858 */
[----:B------:R-:W-:Y:S01]  /*11b50*/  ISETP.GE.AND P6, PT, R192, R241, PT ;  /* 0x000000f1c000720c */ /* 0x000fe20003fc6270 */
        /* <DEDUP_REMOVED lines=11> */
[-C--:B------:R-:W-:Y:S01]  /*11c10*/  ISETP.GE.AND P0, PT, R220, R244.reuse, PT ;  /* 0x000000f4dc00720c */ /* 0x080fe20003f06270 */
[-CC-:B------:R-:W-:Y:S01]  /*11c20*/  FFMA.FTZ R53, R53, R61.reuse, -R88.reuse ;  /* 0x0000003d35357223 */ /* 0x180fe20000010858 */
[----:B------:R-:W-:Y:S01]  /*11c30*/  FSEL R103, R103, -INF , P3 ;  /* 0xff80000067677808 */ /* 0x000fe20001800000 */
        /* <DEDUP_REMOVED lines=14> */
[--C-:B------:R-:W-:Y:S01]  /*11d20*/  FFMA.FTZ R45, R45, R61, -R88.reuse ;  /* 0x0000003d2d2d7223 */ /* 0x100fe20000010858 */
[----:B------:R-:W-:Y:S01]  /*11d30*/  FSEL R105, R105, -INF , P0 ;  /* 0xff80000069697808 */ /* 0x000fe20000000000 */
[----:B------:R-:W-:Y:S01]  /*11d40*/  IMAD R182, R164, 0x100, R69 ;  /* 0x00000100a4b67824 */ /* 0x000fe200078e0245 */
        /* <DEDUP_REMOVED lines=11> */
[--C-:B------:R-:W-:Y:S01]  /*11e00*/  FFMA.FTZ R34, R34, R61, -R88.reuse ;  /* 0x0000003d22227223 */ /* 0x100fe20000010858 */
[----:B------:R-:W-:Y:S01]  /*11e10*/  FSEL R108, R108, -INF , P1 ;  /* 0xff8000006c6c7808 */ /* 0x000fe20000800000 */
[----:B------:R-:W-:Y:S01]  /*11e20*/  VIADD R182, R182, 0xfffffe51 ;  /* 0xfffffe51b6b67836 */ /* 0x000fe20000000000 */
[----:B------:R-:W-:Y:S01]  /*11e30*/  ISETP.GE.AND P6, PT, R211, R241, PT ;  /* 0x000000f1d300720c */ /* 0x000fe20003fc6270 */
[-CC-:B------:R-:W-:Y:S01]  /*11e40*/  FFMA.FTZ R33, R33, R61.reuse, -R88.reuse ;  /* 0x0000003d21217223 */ /* 0x180fe20000010858 */
[----:B------:R-:W-:Y:S01]  /*11e50*/  FSEL R211, R107, -INF , !P5 ;  /* 0xff8000006bd37808 */ /* 0x000fe20006800000 */
[-CC-:B------:R-:W-:Y:S01]  /*11e60*/  FFMA.FTZ R31, R31, R61.reuse, -R88.reuse ;  /* 0x0000003d1f1f7223 */ /* 0x180fe20000010858 */
[----:B------:R-:W-:Y:S01]  /*11e70*/  FSEL R111, R111, -INF , P0 ;  /* 0xff8000006f6f7808 */ /* 0x000fe20000000000 */
[----:B------:R-:W-:Y:S01]  /*11e80*/  FFMA.FTZ R30, R30, R61, -R88 ;  /* 0x0000003d1e1e7223 */ /* 0x000fe20000010858 */
[C---:B------:R-:W-:Y:S01]  /*11e90*/  ISETP.GE.AND P3, PT, R209.reuse, R244, PT ;  /* 0x000000f4d100720c */ /* 0x040fe20003f66270 */
[----:B------:R1:W5:Y:S01]  /*11ea0*/  LDL.LU R251, [R1+0x60] ;  /* 0x0000600001fb7983 */ /* 0x0003620000300800 */
[----:B------:R-:W-:-:S02]  /*11eb0*/  ISETP.GE.AND P5, PT, R209, R241, PT ;  /* 0x000000f1d100720c */ /* 0x000fc40003fa6270 */
[----:B------:R-:W-:Y:S01]  /*11ec0*/  FSEL R209, R108, -INF , !P4 ;  /* 0xff8000006cd17808 */ /* 0x000fe20006000000 */
[--C-:B------:R-:W-:Y:S01]  /*11ed0*/  IMAD R192, R164, 0x100, R69.reuse ;  /* 0x00000100a4c07824 */ /* 0x100fe200078e0245 */
[----:B------:R-:W-:Y:S01]  /*11ee0*/  ISETP.GE.AND P1, PT, R208, R244, PT ;  /* 0x000000f4d000720c */ /* 0x000fe20003f26270 */
[----:B------:R-:W-:Y:S01]  /*11ef0*/  FFMA.FTZ R35, R32, R61, -R88 ;  /* 0x0000003d20237223 */ /* 0x000fe20000010858 */
[-C--:B------:R-:W-:Y:S01]  /*11f00*/  ISETP.GE.AND P4, PT, R208, R241.reuse, PT ;  /* 0x000000f1d000720c */ /* 0x080fe20003f86270 */
[----:B------:R-:W-:Y:S01]  /*11f10*/  VIADD R196, R196, 0xfffffe79 ;  /* 0xfffffe79c4c47836 */ /* 0x000fe20000000000 */
[----:B------:R-:W-:Y:S02]  /*11f20*/  FSEL R208, R111, -INF , !P6 ;  /* 0xff8000006fd07808 */ /* 0x000fe40007000000 */
[----:B------:R-:W-:Y:S01]  /*11f30*/  FMNMX3.FTZ R38, R0, R166, R70, !PT ;  /* 0x000000a600267276 */ /* 0x000fe20007810046 */
[--C-:B------:R-:W-:Y:S01]  /*11f40*/  IMAD R98, R164, 0x100, R69.reuse ;  /* 0x00000100a4627824 */ /* 0x100fe200078e0245 */
[-C--:B------:R-:W-:Y:S01]  /*11f50*/  ISETP.GE.AND P0, PT, R182, R244.reuse, PT ;  /* 0x000000f4b600720c */ /* 0x080fe20003f06270 */
[--C-:B------:R-:W-:Y:S01]  /*11f60*/  IMAD R93, R164, 0x100, R69.reuse ;  /* 0x00000100a45d7824 */ /* 0x100fe200078e0245 */
[----:B------:R-:W-:Y:S01]  /*11f70*/  ISETP.GE.AND P6, PT, R182, R241, PT ;  /* 0x000000f1b600720c */ /* 0x000fe20003fc6270 */
[--C-:B------:R-:W-:Y:S01]  /*11f80*/  IMAD R182, R164, 0x100, R69.reuse ;  /* 0x00000100a4b67824 */ /* 0x100fe200078e0245 */
[----:B------:R-:W-:Y:S01]  /*11f90*/  FSEL R112, R112, -INF , P3 ;  /* 0xff80000070707808 */ /* 0x000fe20001800000 */
[----:B------:R-:W-:Y:S01]  /*11fa0*/  VIADD R192, R192, 0xfffffe59 ;  /* 0xfffffe59c0c07836 */ /* 0x000fe20000000000 */
[----:B------:R-:W-:Y:S01]  /*11fb0*/  FSEL R115, R115, -INF , P1 ;  /* 0xff80000073737808 */ /* 0x000fe20000800000 */
[----:B------:R-:W-:Y:S01]  /*11fc0*/  FFMA.FTZ R32, R170, R61, -R88 ;  /* 0x0000003daa207223 */ /* 0x000fe20000010858 */
[----:B------:R-:W-:Y:S01]  /*11fd0*/  FSEL R170, R112, -INF , !P5 ;  /* 0xff80000070aa7808 */ /* 0x000fe20006800000 */
[----:B------:R-:W-:Y:S01]  /*11fe0*/  VIADD R182, R182, 0xfffffe60 ;  /* 0xfffffe60b6b67836 */ /* 0x000fe20000000000 */
[----:B------:R-:W-:Y:S01]  /*11ff0*/  FSEL R116, R116, -INF , P0 ;  /* 0xff80000074747808 */ /* 0x000fe20000000000 */
[--C-:B------:R-:W-:Y:S01]  /*12000*/  IMAD R92, R164, 0x100, R69.reuse ;  /* 0x00000100a45c7824 */ /* 0x100fe200078e0245 */
[-C--:B------:R-:W-:Y:S01]  /*12010*/  ISETP.GE.AND P3, PT, R202, R244.reuse, PT ;  /* 0x000000f4ca00720c */ /* 0x080fe20003f66270 */
[--C-:B------:R-:W-:Y:S01]  /*12020*/  IMAD R84, R164, 0x100, R69.reuse ;  /* 0x00000100a4547824 */ /* 0x100fe200078e0245 */
[----:B------:R-:W-:Y:S01]  /*12030*/  ISETP.GE.AND P5, PT, R202, R241, PT ;  /* 0x000000f1ca00720c */ /* 0x000fe20003fa6270 */
[--C-:B------:R-:W-:Y:S01]  /*12040*/  IMAD R87, R164, 0x100, R69.reuse ;  /* 0x00000100a4577824 */ /* 0x100fe200078e0245 */
[----:B------:R-:W-:Y:S01]  /*12050*/  FSEL R202, R115, -INF , !P4 ;  /* 0xff80000073ca7808 */ /* 0x000fe20006000000 */
[-C--:B------:R-:W-:Y:S01]  /*12060*/  FMUL.FTZ R160, R160, R91.reuse ;  /* 0x0000005ba0a07220 */ /* 0x080fe20000410000 */
[CC--:B------:R-:W-:Y:S01]  /*12070*/  ISETP.GE.AND P1, PT, R192.reuse, R244.reuse, PT ;  /* 0x000000f4c000720c */ /* 0x0c0fe20003f26270 */
[----:B------:R-:W-:Y:S01]  /*12080*/  FMUL.FTZ R161, R161, R91 ;  /* 0x0000005ba1a17220 */ /* 0x000fe20000410000 */
        /* <DEDUP_REMOVED lines=8> */
[----:B------:R-:W-:Y:S01]  /*12110*/  FSEL R119, R119, -INF , P3 ;  /* 0xff80000077777808 */ /* 0x000fe20001800000 */
[----:B------:R-:W-:Y:S01]  /*12120*/  VIADD R192, R192, 0xfffffe61 ;  /* 0xfffffe61c0c07836 */ /* 0x000fe20000000000 */
[----:B------:R-:W-:Y:S01]  /*12130*/  FSEL R120, R120, -INF , P1 ;  /* 0xff80000078787808 */ /* 0x000fe20000800000 */
[----:B------:R-:W-:Y:S01]  /*12140*/  VIADD R182, R182, 0xfffffe68 ;  /* 0xfffffe68b6b67836 */ /* 0x000fe20000000000 */
        /* <DEDUP_REMOVED lines=37> */
[-C--:B------:R-:W-:Y:S01]  /*123a0*/  FMUL.FTZ R132, R132, R91.reuse ;  /* 0x0000005b84847220 */ /* 0x080fe20000410000 */
[----:B------:R-:W-:Y:S01]  /*123b0*/  FSEL R192, R129, -INF , !P6 ;  /* 0xff80000081c07808 */ /* 0x000fe20007000000 */
[----:B------:R-:W-:Y:S01]  /*123c0*/  FMUL.FTZ R133, R133, R91 ;  /* 0x0000005b85857220 */ /* 0x000fe20000410000 */
[-C--:B------:R-:W-:Y:S01]  /*123d0*/  ISETP.GE.AND P0, PT, R182, R244.reuse, PT ;  /* 0x000000f4b600720c */ /* 0x080fe20003f06270 */
[--C-:B------:R-:W-:Y:S01]  /*123e0*/  IMAD R71, R164, 0x100, R69.reuse ;  /* 0x00000100a4477824 */ /* 0x100fe200078e0245 */
[----:B------:R-:W-:Y:S01]  /*123f0*/  ISETP.GE.AND P6, PT, R182, R241, PT ;  /* 0x000000f1b600720c */ /* 0x000fe20003fc6270 */
[----:B------:R-:W-:Y:S01]  /*12400*/  IMAD R182, R164, 0x100, R69 ;  /* 0x00000100a4b67824 */ /* 0x000fe200078e0245 */
[----:B------:R-:W-:Y:S01]  /*12410*/  FSEL R80, R80, -INF , P3 ;  /* 0xff80000050507808 */ /* 0x000fe20001800000 */
[----:B------:R-:W-:Y:S01]  /*12420*/  MUFU.EX2 R63, R62 ;  /* 0x0000003e003f7308 */ /* 0x000fe20000000800 */
[----:B------:R-:W-:Y:S01]  /*12430*/  FSEL R81, R81, -INF , P1 ;  /* 0xff80000051517808 */ /* 0x000fe20000800000 */
[----:B------:R-:W-:Y:S01]  /*12440*/  VIADD R182, R182, 0xfffffe80 ;  /* 0xfffffe80b6b67836 */ /* 0x000fe20000000000 */
[----:B------:R-:W-:Y:S01]  /*12450*/  FMNMX3.FTZ R38, R38, R231, R230, !PT ;  /* 0x000000e726267276 */ /* 0x000fe200078100e6 */
[----:B------:R-:W-:Y:S01]  /*12460*/  MUFU.EX2 R102, R106 ;  /* 0x0000006a00667308 */ /* 0x000fe20000000800 */
[----:B------:R-:W-:Y:S01]  /*12470*/  FSEL R199, R80, -INF , !P5 ;  /* 0xff80000050c77808 */ /* 0x000fe20006800000 */
[----:B------:R1:W5:Y:S01]  /*12480*/  LDL.LU R250, [R1+0x5c] ;  /* 0x00005c0001fa7983 */ /* 0x0003620000300800 */
[----:B------:R-:W-:-:S02]  /*12490*/  ISETP.GE.AND P3, PT, R196, R244, PT ;  /* 0x000000f4c400720c */ /* 0x000fc40003f66270 */
[----:B------:R-:W-:Y:S01]  /*124a0*/  ISETP.GE.AND P5, PT, R196, R241, PT ;  /* 0x000000f1c400720c */ /* 0x000fe20003fa6270 */
[--C-:B------:R-:W-:Y:S01]  /*124b0*/  IMAD R196, R164, 0x100, R69.reuse ;  /* 0x00000100a4c47824 */ /* 0x100fe200078e0245 */
[----:B------:R-:W-:Y:S02]  /*124c0*/  FSEL R198, R81, -INF , !P4 ;  /* 0xff80000051c67808 */ /* 0x000fe40006000000 */
[----:B------:R-:W-:Y:S01]  /*124d0*/  FSEL R82, R82, -INF , P0 ;  /* 0xff80000052527808 */ /* 0x000fe20000000000 */
[----:B------:R-:W-:Y:S01]  /*124e0*/  VIADD R98, R98, 0xfffffe90 ;  /* 0xfffffe9062627836 */ /* 0x000fe20000000000 */
[----:B------:R-:W-:Y:S01]  /*124f0*/  FMNMX3.FTZ R38, R38, R167, R252, !PT ;  /* 0x000000a726267276 */ /* 0x000fe200078100fc */
[----:B------:R-:W-:Y:S01]  /*12500*/  VIADD R93, R93, 0xfffffe91 ;  /* 0xfffffe915d5d7836 */ /* 0x000fe20000000000 */
[----:B------:R-:W-:Y:S01]  /*12510*/  ISETP.GE.AND P1, PT, R182, R244, PT ;  /* 0x000000f4b600720c */ /* 0x000fe20003f26270 */
[----:B------:R-:W-:Y:S01]  /*12520*/  VIADD R92, R92, 0xfffffea0 ;  /* 0xfffffea05c5c7836 */ /* 0x000fe20000000000 */
[----:B------:R-:W-:Y:S01]  /*12530*/  ISETP.GE.AND P4, PT, R182, R241, PT ;  /* 0x000000f1b600720c */ /* 0x000fe20003f86270 */
[----:B------:R-:W-:Y:S01]  /*12540*/  IMAD R182, R164, 0x100, R69 ;  /* 0x00000100a4b67824 */ /* 0x000fe200078e0245 */
[----:B------:R-:W-:Y:S01]  /*12550*/  FMNMX3.FTZ R38, R38, R248, R247, !PT ;  /* 0x000000f826267276 */ /* 0x000fe200078100f7 */
[----:B------:R-:W-:-:S02]  /*12560*/  VIADD R196, R196, 0xfffffe81 ;  /* 0xfffffe81c4c47836 */ /* 0x000fc40000000000 */
[----:B------:R-:W-:Y:S02]  /*12570*/  VIADD R84, R84, 0xfffffea1 ;  /* 0xfffffea154547836 */ /* 0x000fe40000000000 */
[----:B------:R-:W-:Y:S01]  /*12580*/  VIADD R87, R87, 0xfffffea8 ;  /* 0xfffffea857577836 */ /* 0x000fe20000000000 */
[----:B------:R2:W-:Y:S01]  /*12590*/  MUFU.EX2 R100, R20 ;  /* 0x0000001400647308 */ /* 0x0005e20000000800 */
[----:B------:R-:W-:Y:S01]  /*125a0*/  VIADD R182, R182, 0xfffffe88 ;  /* 0xfffffe88b6b67836 */ /* 0x000fe20000000000 */
[----:B------:R-:W-:Y:S01]  /*125b0*/  ISETP.GE.AND P0, PT, R196, R244, PT ;  /* 0x000000f4c400720c */ /* 0x000fe20003f06270 */
[----:B------:R-:W-:Y:S01]  /*125c0*/  VIADD R71, R71, 0xfffffec0 ;  /* 0xfffffec047477836 */ /* 0x000fe20000000000 */
[----:B------:R-:W-:Y:S01]  /*125d0*/  FSEL R83, R83, -INF , P3 ;  /* 0xff80000053537808 */ /* 0x000fe20001800000 */
[----:B------:R-:W-:Y:S01]  /*125e0*/  MUFU.EX2 R101, R101 ;  /* 0x0000006500657308 */ /* 0x000fe20000000800 */
[----:B------:R-:W-:Y:S01]  /*125f0*/  FMNMX3.FTZ R38, R38, R27, R26, !PT ;  /* 0x0000001b26267276 */ /* 0x000fe2000781001a */
[----:B------:R1:W5:Y:S01]  /*12600*/  LDL.LU R243, [R1+0x58] ;  /* 0x0000580001f37983 */ /* 0x0003620000300800 */
[----:B------:R-:W-:-:S02]  /*12610*/  FSEL R197, R82, -INF , !P6 ;  /* 0xff80000052c57808 */ /* 0x000fc40007000000 */
[----:B------:R-:W-:Y:S01]  /*12620*/  FSEL R169, R169, -INF , P1 ;  /* 0xff800000a9a97808 */ /* 0x000fe20000800000 */
[----:B------:R-:W-:Y:S01]  /*12630*/  MUFU.EX2 R103, R237 ;  /* 0x000000ed00677308 */ /* 0x000fe20000000800 */
[----:B------:R-:W-:Y:S01]  /*12640*/  ISETP.GE.AND P6, PT, R196, R241, PT ;  /* 0x000000f1c400720c */ /* 0x000fe20003fc6270 */
[----:B------:R1:W5:Y:S01]  /*12650*/  LDL.LU R242, [R1+0x54] ;  /* 0x0000540001f27983 */ /* 0x0003620000300800 */
[----:B------:R-:W-:Y:S02]  /*12660*/  ISETP.GE.AND P3, PT, R182, R244, PT ;  /* 0x000000f4b600720c */ /* 0x000fe40003f66270 */
[----:B------:R-:W-:Y:S01]  /*12670*/  FSEL R196, R83, -INF , !P5 ;  /* 0xff80000053c47808 */ /* 0x000fe20006800000 */
[----:B------:R-:W-:Y:S01]  /*12680*/  MUFU.EX2 R112, R25 ;  /* 0x0000001900707308 */ /* 0x000fe20000000800 */
[----:B------:R-:W-:Y:S01]  /*12690*/  FSEL R172, R172, -INF , P0 ;  /* 0xff800000acac7808 */ /* 0x000fe20000000000 */
[----:B------:R1:W5:Y:S01]  /*126a0*/  LDL.LU R240, [R1+0x50] ;  /* 0x0000500001f07983 */ /* 0x0003620000300800 */
[----:B------:R-:W-:-:S02]  /*126b0*/  FMNMX3.FTZ R38, R38, R114, R113, !PT ;  /* 0x0000007226267276 */ /* 0x000fc40007810071 */
[-C--:B------:R-:W-:Y:S01]  /*126c0*/  ISETP.GE.AND P5, PT, R182, R241.reuse, PT ;  /* 0x000000f1b600720c */ /* 0x080fe20003fa6270 */
[----:B------:R-:W-:Y:S01]  /*126d0*/  MUFU.EX2 R111, R24 ;  /* 0x00000018006f7308 */ /* 0x000fe20000000800 */
[----:B------:R-:W-:Y:S01]  /*126e0*/  FSEL R182, R169, -INF , !P4 ;  /* 0xff800000a9b67808 */ /* 0x000fe20006000000 */
[----:B------:R1:W5:Y:S01]  /*126f0*/  LDL.LU R239, [R1+0x4c] ;  /* 0x00004c0001ef7983 */ /* 0x0003620000300800 */
[C---:B------:R-:W-:Y:S02]  /*12700*/  ISETP.GE.AND P1, PT, R174.reuse, R244, PT ;  /* 0x000000f4ae00720c */ /* 0x040fe40003f26270 */
[----:B------:R-:W-:Y:S01]  /*12710*/  ISETP.GE.AND P4, PT, R174, R241, PT ;  /* 0x000000f1ae00720c */ /* 0x000fe20003f86270 */
[----:B------:R-:W-:Y:S01]  /*12720*/  MUFU.EX2 R110, R110 ;  /* 0x0000006e006e7308 */ /* 0x000fe20000000800 */
[----:B------:R-:W-:Y:S01]  /*12730*/  FSEL R173, R173, -INF , P3 ;  /* 0xff800000adad7808 */ /* 0x000fe20001800000 */
[----:B------:R1:W5:Y:S01]  /*12740*/  LDL.LU R238, [R1+0x48] ;  /* 0x0000480001ee7983 */ /* 0x0003620000300800 */
[----:B------:R-:W-:-:S02]  /*12750*/  FSEL R174, R172, -INF , !P6 ;  /* 0xff800000acae7808 */ /* 0x000fc40007000000 */
[----:B------:R-:W-:Y:S01]  /*12760*/  FMNMX3.FTZ R38, R38, R221, R220, !PT ;  /* 0x000000dd26267276 */ /* 0x000fe200078100dc */
[----:B------:R-:W-:Y:S01]  /*12770*/  MUFU.EX2 R109, R109 ;  /* 0x0000006d006d7308 */ /* 0x000fe20000000800 */
[CC--:B------:R-:W-:Y:S01]  /*12780*/  ISETP.GE.AND P0, PT, R98.reuse, R244.reuse, PT ;  /* 0x000000f46200720c */ /* 0x0c0fe20003f06270 */
[----:B------:R1:W5:Y:S01]  /*12790*/  LDL.LU R236, [R1+0x44] ;  /* 0x0000440001ec7983 */ /* 0x0003620000300800 */
[-C--:B------:R-:W-:Y:S01]  /*127a0*/  ISETP.GE.AND P6, PT, R98, R241.reuse, PT ;  /* 0x000000f16200720c */ /* 0x080fe20003fc6270 */
[C-C-:B------:R-:W-:Y:S01]  /*127b0*/  IMAD R98, R164.reuse, 0x100, R69.reuse ;  /* 0x00000100a4627824 */ /* 0x140fe200078e0245 */
[----:B------:R-:W-:Y:S01]  /*127c0*/  FSEL R173, R173, -INF , !P5 ;  /* 0xff800000adad7808 */ /* 0x000fe20006800000 */
[----:B------:R-:W-:Y:S01]  /*127d0*/  MUFU.EX2 R120, R122 ;  /* 0x0000007a00787308 */ /* 0x000fe20000000800 */
[CC--:B------:R-:W-:Y:S01]  /*127e0*/  ISETP.GE.AND P3, PT, R93.reuse, R244.reuse, PT ;  /* 0x000000f45d00720c */ /* 0x0c0fe20003f66270 */
[----:B------:R1:W5:Y:S01]  /*127f0*/  LDL.LU R235, [R1+0x40] ;  /* 0x0000400001eb7983 */ /* 0x0003620000300800 */
[----:B------:R-:W-:Y:S01]  /*12800*/  ISETP.GE.AND P5, PT, R93, R241, PT ;  /* 0x000000f15d00720c */ /* 0x000fe20003fa6270 */
[----:B------:R-:W-:Y:S01]  /*12810*/  IMAD R93, R164, 0x100, R69 ;  /* 0x00000100a45d7824 */ /* 0x000fe200078e0245 */
[----:B------:R-:W-:Y:S01]  /*12820*/  FMNMX3.FTZ R38, R38, R219, R215, !PT ;  /* 0x000000db26267276 */ /* 0x000fe200078100d7 */
[----:B------:R-:W-:Y:S01]  /*12830*/  VIADD R98, R98, 0xfffffe98 ;  /* 0xfffffe9862627836 */ /* 0x000fe20000000000 */
[----:B------:R-:W-:Y:S01]  /*12840*/  FSEL R172, R179, -INF , P1 ;  /* 0xff800000b3ac7808 */ /* 0x000fe20000800000 */
[----:B------:R-:W-:Y:S01]  /*12850*/  VIADD R93, R93, 0xfffffe99 ;  /* 0xfffffe995d5d7836 */ /* 0x000fe20000000000 */
[----:B------:R-:W-:Y:S01]  /*12860*/  FMNMX3.FTZ R38, R38, R211, R209, !PT ;  /* 0x000000d326267276 */ /* 0x000fe200078100d1 */
[----:B------:R-:W-:Y:S01]  /*12870*/  MUFU.EX2 R119, R121 ;  /* 0x0000007900777308 */ /* 0x000fe20000000800 */
[----:B------:R-:W-:Y:S01]  /*12880*/  FSEL R108, R181, -INF , P0 ;  /* 0xff800000b56c7808 */ /* 0x000fe20000000000 */
[----:B------:R1:W5:Y:S01]  /*12890*/  LDL.LU R234, [R1+0x3c] ;  /* 0x00003c0001ea7983 */ /* 0x0003620000300800 */
[----:B------:R-:W-:-:S02]  /*128a0*/  ISETP.GE.AND P1, PT, R98, R244, PT ;  /* 0x000000f46200720c */ /* 0x000fc40003f26270 */
[----:B------:R-:W-:Y:S01]  /*128b0*/  FSEL R172, R172, -INF , !P4 ;  /* 0xff800000acac7808 */ /* 0x000fe20006000000 */
[----:B------:R-:W-:Y:S01]  /*128c0*/  MUFU.EX2 R118, R118 ;  /* 0x0000007600767308 */ /* 0x000fe20000000800 */
[----:B------:R-:W-:Y:S01]  /*128d0*/  ISETP.GE.AND P4, PT, R98, R241, PT ;  /* 0x000000f16200720c */ /* 0x000fe20003f86270 */
[----:B------:R1:W5:Y:S01]  /*128e0*/  LDL.LU R233, [R1+0x38] ;  /* 0x0000380001e97983 */ /* 0x0003620000300800 */
[----:B------:R-:W-:Y:S02]  /*128f0*/  FMNMX3.FTZ R38, R38, R208, R170, !PT ;  /* 0x000000d026267276 */ /* 0x000fe400078100aa */
[----:B------:R-:W-:Y:S01]  /*12900*/  FSEL R98, R203, -INF , P3 ;  /* 0xff800000cb627808 */ /* 0x000fe20001800000 */
[----:B------:R-:W-:Y:S01]  /*12910*/  MUFU.EX2 R117, R117 ;  /* 0x0000007500757308 */ /* 0x000fe20000000800 */
[----:B------:R-:W-:Y:S01]  /*12920*/  FSEL R108, R108, -INF , !P6 ;  /* 0xff8000006c6c7808 */ /* 0x000fe20007000000 */
[----:B------:R1:W5:Y:S01]  /*12930*/  LDL.LU R232, [R1+0x34] ;  /* 0x0000340001e87983 */ /* 0x0003620000300800 */
[----:B------:R-:W-:-:S02]  /*12940*/  ISETP.GE.AND P0, PT, R93, R244, PT ;  /* 0x000000f45d00720c */ /* 0x000fc40003f06270 */
[-C--:B------:R-:W-:Y:S01]  /*12950*/  ISETP.GE.AND P6, PT, R93, R241.reuse, PT ;  /* 0x000000f15d00720c */ /* 0x080fe20003fc6270 */
[----:B------:R-:W-:Y:S01]  /*12960*/  MUFU.EX2 R129, R168 ;  /* 0x000000a800817308 */ /* 0x000fe20000000800 */
[----:B------:R-:W-:Y:S01]  /*12970*/  FSEL R93, R204, -INF , P1 ;  /* 0xff800000cc5d7808 */ /* 0x000fe20000800000 */
[----:B------:R1:W5:Y:S01]  /*12980*/  LDL.LU R226, [R1+0x30] ;  /* 0x0000300001e27983 */ /* 0x0003620000300800 */
[----:B------:R-:W-:Y:S02]  /*12990*/  FMNMX3.FTZ R38, R38, R202, R201, !PT ;  /* 0x000000ca26267276 */ /* 0x000fe400078100c9 */
[----:B------:R-:W-:Y:S01]  /*129a0*/  FSEL R98, R98, -INF , !P5 ;  /* 0xff80000062627808 */ /* 0x000fe20006800000 */
[----:B------:R-:W-:Y:S01]  /*129b0*/  MUFU.EX2 R128, R165 ;  /* 0x000000a500807308 */ /* 0x000fe20000000800 */
[C---:B------:R-:W-:Y:S01]  /*129c0*/  ISETP.GE.AND P3, PT, R92.reuse, R244, PT ;  /* 0x000000f45c00720c */ /* 0x040fe20003f66270 */
[----:B------:R1:W5:Y:S01]  /*129d0*/  LDL.LU R225, [R1+0x2c] ;  /* 0x00002c0001e17983 */ /* 0x0003620000300800 */
[----:B------:R-:W-:-:S02]  /*129e0*/  ISETP.GE.AND P5, PT, R92, R241, PT ;  /* 0x000000f15c00720c */ /* 0x000fc40003fa6270 */
[----:B------:R-:W-:Y:S01]  /*129f0*/  FSEL R92, R205, -INF , P0 ;  /* 0xff800000cd5c7808 */ /* 0x000fe20000000000 */
[----:B------:R-:W-:Y:S01]  /*12a00*/  MUFU.EX2 R131, R131 ;  /* 0x0000008300837308 */ /* 0x000fe20000000800 */
[----:B------:R-:W-:Y:S01]  /*12a10*/  FSEL R93, R93, -INF , !P4 ;  /* 0xff8000005d5d7808 */ /* 0x000fe20006000000 */
[----:B------:R1:W5:Y:S01]  /*12a20*/  LDL.LU R224, [R1+0x28] ;  /* 0x0000280001e07983 */ /* 0x0003620000300800 */
[C---:B------:R-:W-:Y:S02]  /*12a30*/  ISETP.GE.AND P1, PT, R84.reuse, R244, PT ;  /* 0x000000f45400720c */ /* 0x040fe40003f26270 */
[-C--:B------:R-:W-:Y:S01]  /*12a40*/  ISETP.GE.AND P4, PT, R84, R241.reuse, PT ;  /* 0x000000f15400720c */ /* 0x080fe20003f86270 */
[--C-:B------:R-:W-:Y:S01]  /*12a50*/  IMAD R84, R164, 0x100, R69.reuse ;  /* 0x00000100a4547824 */ /* 0x100fe200078e0245 */
[----:B------:R-:W-:Y:S01]  /*12a60*/  FMNMX3.FTZ R38, R38, R180, R200, !PT ;  /* 0x000000b426267276 */ /* 0x000fe200078100c8 */
[----:B------:R-:W-:Y:S01]  /*12a70*/  MUFU.EX2 R130, R130 ;  /* 0x0000008200827308 */ /* 0x000fe20000000800 */
[----:B------:R-:W-:Y:S01]  /*12a80*/  FSEL R92, R92, -INF , !P6 ;  /* 0xff8000005c5c7808 */ /* 0x000fe20007000000 */
[----:B------:R-:W-:Y:S01]  /*12a90*/  VIADD R84, R84, 0xfffffea9 ;  /* 0xfffffea954547836 */ /* 0x000fe20000000000 */
[C---:B------:R-:W-:Y:S01]  /*12aa0*/  ISETP.GE.AND P0, PT, R87.reuse, R244, PT ;  /* 0x000000f45700720c */ /* 0x040fe20003f06270 */
[----:B------:R-:W-:Y:S01]  /*12ab0*/  MUFU.EX2 R178, R178 ;  /* 0x000000b200b27308 */ /* 0x000fe20000000800 */
[----:B------:R-:W-:Y:S01]  /*12ac0*/  ISETP.GE.AND P6, PT, R87, R241, PT ;  /* 0x000000f15700720c */ /* 0x000fe20003fc6270 */
[----:B------:R-:W-:Y:S01]  /*12ad0*/  IMAD R87, R164, 0x100, R69 ;  /* 0x00000100a4577824 */ /* 0x000fe200078e0245 */
[----:B------:R-:W-:Y:S01]  /*12ae0*/  FMNMX3.FTZ R38, R38, R195, R194, !PT ;  /* 0x000000c326267276 */ /* 0x000fe200078100c2 */
[----:B------:R-:W-:Y:S01]  /*12af0*/  MUFU.EX2 R177, R177 ;  /* 0x000000b100b17308 */ /* 0x000fe20000000800 */
[----:B------:R-:W-:Y:S01]  /*12b00*/  FSEL R91, R206, -INF , P3 ;  /* 0xff800000ce5b7808 */ /* 0x000fe20001800000 */
[----:B------:R-:W-:Y:S01]  /*12b10*/  VIADD R87, R87, 0xfffffeb0 ;  /* 0xfffffeb057577836 */ /* 0x000fe20000000000 */
[----:B------:R-:W-:Y:S01]  /*12b20*/  FMNMX3.FTZ R38, R38, R193, R192, !PT ;  /* 0x000000c126267276 */ /* 0x000fe200078100c0 */
[----:B------:R-:W-:Y:S01]  /*12b30*/  MUFU.EX2 R176, R176 ;  /* 0x000000b000b07308 */ /* 0x000fe20000000800 */
[----:B------:R-:W-:Y:S01]  /*12b40*/  FSEL R90, R207, -INF , P1 ;  /* 0xff800000cf5a7808 */ /* 0x000fe20000800000 */
[----:B------:R1:W5:Y:S01]  /*12b50*/  LDL.LU R223, [R1+0x24] ;  /* 0x0000240001df7983 */ /* 0x0003620000300800 */
[----:B------:R-:W-:-:S02]  /*12b60*/  FSEL R91, R91, -INF , !P5 ;  /* 0xff8000005b5b7808 */ /* 0x000fc40006800000 */
[CC--:B------:R-:W-:Y:S01]  /*12b70*/  ISETP.GE.AND P3, PT, R84.reuse, R244.reuse, PT ;  /* 0x000000f45400720c */ /* 0x0c0fe20003f66270 */
[----:B------:R-:W-:Y:S01]  /*12b80*/  MUFU.EX2 R175, R175 ;  /* 0x000000af00af7308 */ /* 0x000fe20000000800 */
[----:B------:R-:W-:Y:S01]  /*12b90*/  ISETP.GE.AND P5, PT, R84, R241, PT ;  /* 0x000000f15400720c */ /* 0x000fe20003fa6270 */
[--C-:B------:R-:W-:Y:S01]  /*12ba0*/  IMAD R84, R164, 0x100, R69.reuse ;  /* 0x00000100a4547824 */ /* 0x100fe200078e0245 */
[----:B------:R-:W-:Y:S01]  /*12bb0*/  FMNMX3.FTZ R38, R38, R199, R198, !PT ;  /* 0x000000c726267276 */ /* 0x000fe200078100c6 */
[----:B------:R-:W-:Y:S01]  /*12bc0*/  MUFU.EX2 R191, R191 ;  /* 0x000000bf00bf7308 */ /* 0x000fe20000000800 */
[----:B------:R-:W-:Y:S01]  /*12bd0*/  FSEL R90, R90, -INF , !P4 ;  /* 0xff8000005a5a7808 */ /* 0x000fe20006000000 */
[----:B------:R-:W-:Y:S01]  /*12be0*/  VIADD R84, R84, 0xfffffeb1 ;  /* 0xfffffeb154547836 */ /* 0x000fe20000000000 */
[CC--:B------:R-:W-:Y:S01]  /*12bf0*/  ISETP.GE.AND P1, PT, R87.reuse, R244.reuse, PT ;  /* 0x000000f45700720c */ /* 0x0c0fe20003f26270 */
[----:B------:R-:W-:Y:S01]  /*12c00*/  MUFU.EX2 R190, R190 ;  /* 0x000000be00be7308 */ /* 0x000fe20000000800 */
[----:B------:R-:W-:Y:S01]  /*12c10*/  ISETP.GE.AND P4, PT, R87, R241, PT ;  /* 0x000000f15700720c */ /* 0x000fe20003f86270 */
[----:B------:R-:W-:Y:S01]  /*12c20*/  IMAD R87, R164, 0x100, R69 ;  /* 0x00000100a4577824 */ /* 0x000fe200078e0245 */
[----:B------:R-:W-:Y:S01]  /*12c30*/  FSEL R89, R210, -INF , P0 ;  /* 0xff800000d2597808 */ /* 0x000fe20000000000 */
[----:B------:R-:W-:Y:S01]  /*12c40*/  MUFU.EX2 R189, R189 ;  /* 0x000000bd00bd7308 */ /* 0x000fe20000000800 */
[----:B------:R-:W-:Y:S01]  /*12c50*/  FMNMX3.FTZ R38, R38, R197, R196, !PT ;  /* 0x000000c526267276 */ /* 0x000fe200078100c4 */
[----:B------:R-:W-:Y:S01]  /*12c60*/  VIADD R87, R87, 0xfffffeb8 ;  /* 0xfffffeb857577836 */ /* 0x000fe20000000000 */
[----:B------:R-:W-:Y:S01]  /*12c70*/  FSEL R88, R212, -INF , P3 ;  /* 0xff800000d4587808 */ /* 0x000fe20001800000 */
[----:B------:R-:W-:Y:S01]  /*12c80*/  MUFU.EX2 R188, R188 ;  /* 0x000000bc00bc7308 */ /* 0x000fe20000000800 */
[----:B------:R-:W-:Y:S01]  /*12c90*/  FSEL R89, R89, -INF , !P6 ;  /* 0xff80000059597808 */ /* 0x000fe20007000000 */
[----:B------:R1:W5:Y:S01]  /*12ca0*/  LDL.LU R222, [R1+0x20] ;  /* 0x0000200001de7983 */ /* 0x0003620000300800 */
[----:B------:R-:W-:-:S02]  /*12cb0*/  ISETP.GE.AND P0, PT, R84, R244, PT ;  /* 0x000000f45400720c */ /* 0x000fc40003f06270 */
[-C--:B------:R-:W-:Y:S01]  /*12cc0*/  ISETP.GE.AND P6, PT, R84, R241.reuse, PT ;  /* 0x000000f15400720c */ /* 0x080fe20003fc6270 */
[----:B------:R-:W-:Y:S01]  /*12cd0*/  IMAD R84, R164, 0x100, R69 ;  /* 0x00000100a4547824 */ /* 0x000fe200078e0245 */
[----:B------:R-:W-:Y:S01]  /*12ce0*/  FMNMX3.FTZ R38, R38, R182, R174, !PT ;  /* 0x000000b626267276 */ /* 0x000fe200078100ae */
[----:B------:R-:W-:Y:S01]  /*12cf0*/  MUFU.EX2 R187, R187 ;  /* 0x000000bb00bb7308 */ /* 0x000fe20000000800 */
[----:B------:R-:W-:Y:S01]  /*12d00*/  FSEL R88, R88, -INF , !P5 ;  /* 0xff80000058587808 */ /* 0x000fe20006800000 */
[----:B------:R-:W-:Y:S01]  /*12d10*/  VIADD R84, R84, 0xfffffeb9 ;  /* 0xfffffeb954547836 */ /* 0x000fe20000000000 */
[C---:B------:R-:W-:Y:S01]  /*12d20*/  ISETP.GE.AND P3, PT, R87.reuse, R244, PT ;  /* 0x000000f45700720c */ /* 0x040fe20003f66270 */
[----:B------:R-:W-:Y:S01]  /*12d30*/  MUFU.EX2 R186, R186 ;  /* 0x000000ba00ba7308 */ /* 0x000fe20000000800 */
[----:B------:R-:W-:Y:S01]  /*12d40*/  ISETP.GE.AND P5, PT, R87, R241, PT ;  /* 0x000000f15700720c */ /* 0x000fe20003fa6270 */
[----:B------:R1:W5:Y:S01]  /*12d50*/  LDL.LU R218, [R1+0x1c] ;  /* 0x00001c0001da7983 */ /* 0x0003620000300800 */
[----:B------:R-:W-:-:S02]  /*12d60*/  FMNMX3.FTZ R38, R38, R173, R172, !PT ;  /* 0x000000ad26267276 */ /* 0x000fc400078100ac */
[----:B------:R-:W-:Y:S01]  /*12d70*/  FSEL R87, R213, -INF , P1 ;  /* 0xff800000d5577808 */ /* 0x000fe20000800000 */
[----:B------:R-:W-:Y:S01]  /*12d80*/  MUFU.EX2 R185, R185 ;  /* 0x000000b900b97308 */ /* 0x000fe20000000800 */
[----:B------:R-:W-:Y:S01]  /*12d90*/  FSEL R86, R214, -INF , P0 ;  /* 0xff800000d6567808 */ /* 0x000fe20000000000 */
[----:B------:R1:W5:Y:S01]  /*12da0*/  LDL.LU R217, [R1+0x18] ;  /* 0x0000180001d97983 */ /* 0x0003620000300800 */
[----:B------:R-:W-:Y:S02]  /*12db0*/  FMNMX3.FTZ R38, R38, R108, R98, !PT ;  /* 0x0000006c26267276 */ /* 0x000fe40007810062 */
[----:B------:R-:W-:Y:S02]  /*12dc0*/  FSEL R87, R87, -INF , !P4 ;  /* 0xff80000057577808 */ /* 0x000fe40006000000 */
[C---:B------:R-:W-:Y:S02]  /*12dd0*/  ISETP.GE.AND P1, PT, R84.reuse, R244, PT ;  /* 0x000000f45400720c */ /* 0x040fe40003f26270 */
[----:B------:R-:W-:Y:S01]  /*12de0*/  ISETP.GE.AND P4, PT, R84, R241, PT ;  /* 0x000000f15400720c */ /* 0x000fe20003f86270 */
[----:B------:R-:W-:Y:S01]  /*12df0*/  IMAD R84, R164, 0x100, R69 ;  /* 0x00000100a4547824 */ /* 0x000fe200078e0245 */
[----:B------:R-:W-:-:S02]  /*12e00*/  FSEL R86, R86, -INF , !P6 ;  /* 0xff80000056567808 */ /* 0x000fc40007000000 */
[----:B------:R-:W-:Y:S02]  /*12e10*/  FMNMX3.FTZ R38, R38, R93, R92, !PT ;  /* 0x0000005d26267276 */ /* 0x000fe4000781005c */
[C---:B------:R-:W-:Y:S02]  /*12e20*/  ISETP.GE.AND P0, PT, R71.reuse, R244, PT ;  /* 0x000000f44700720c */ /* 0x040fe40003f06270 */
[----:B------:R-:W-:Y:S01]  /*12e30*/  ISETP.GE.AND P6, PT, R71, R241, PT ;  /* 0x000000f14700720c */ /* 0x000fe20003fc6270 */
[----:B------:R-:W-:Y:S01]  /*12e40*/  IMAD R71, R164, 0x100, R69 ;  /* 0x00000100a4477824 */ /* 0x000fe200078e0245 */
[----:B------:R-:W-:Y:S01]  /*12e50*/  FMNMX3.FTZ R38, R38, R91, R90, !PT ;  /* 0x0000005b26267276 */ /* 0x000fe2000781005a */
[----:B------:R-:W-:Y:S01]  /*12e60*/  VIADD R84, R84, 0xfffffec1 ;  /* 0xfffffec154547836 */ /* 0x000fe20000000000 */
[----:B------:R-:W-:Y:S01]  /*12e70*/  FSEL R76, R76, -INF , P3 ;  /* 0xff8000004c4c7808 */ /* 0x000fe20001800000 */
[----:B------:R-:W-:Y:S01]  /*12e80*/  VIADD R71, R71, 0xfffffec8 ;  /* 0xfffffec847477836 */ /* 0x000fe20000000000 */
[----:B------:R-:W-:-:S02]  /*12e90*/  FSEL R77, R77, -INF , P1 ;  /* 0xff8000004d4d7808 */ /* 0x000fc40000800000 */
[-C--:B------:R-:W-:Y:S02]  /*12ea0*/  ISETP.GE.AND P3, PT, R84, R244.reuse, PT ;  /* 0x000000f45400720c */ /* 0x080fe40003f66270 */
[----:B------:R-:W-:Y:S02]  /*12eb0*/  FMNMX3.FTZ R38, R38, R89, R88, !PT ;  /* 0x0000005926267276 */ /* 0x000fe40007810058 */
[----:B------:R-:W-:Y:S02]  /*12ec0*/  FSEL R85, R76, -INF , !P5 ;  /* 0xff8000004c557808 */ /* 0x000fe40006800000 */
[----:B------:R-:W-:Y:S02]  /*12ed0*/  ISETP.GE.AND P5, PT, R84, R241, PT ;  /* 0x000000f15400720c */ /* 0x000fe40003fa6270 */
[----:B------:R-:W-:Y:S02]  /*12ee0*/  ISETP.GE.AND P1, PT, R71, R244, PT ;  /* 0x000000f44700720c */ /* 0x000fe40003f26270 */
[----:B------:R-:W-:-:S02]  /*12ef0*/  FSEL R78, R78, -INF , P0 ;  /* 0xff8000004e4e7808 */ /* 0x000fc40000000000 */
[----:B------:R-:W-:Y:S02]  /*12f00*/  FSEL R84, R77, -INF , !P4 ;  /* 0xff8000004d547808 */ /* 0x000fe40006000000 */
[----:B------:R-:W-:Y:S02]  /*12f10*/  ISETP.GE.AND P0, PT, R67, R244, PT ;  /* 0x000000f44300720c */ /* 0x000fe40003f06270 */
[----:B------:R-:W-:Y:S02]  /*12f20*/  FSEL R79, R79, -INF , P3 ;  /* 0xff8000004f4f7808 */ /* 0x000fe40001800000 */
[----:B------:R-:W-:Y:S02]  /*12f30*/  FMNMX3.FTZ R38, R38, R87, R86, !PT ;  /* 0x0000005726267276 */ /* 0x000fe40007810056 */
[----:B------:R-:W-:Y:S02]  /*12f40*/  ISETP.GE.AND P4, PT, R71, R241, PT ;  /* 0x000000f14700720c */ /* 0x000fe40003f86270 */
[----:B------:R-:W-:-:S02]  /*12f50*/  FSEL R83, R78, -INF , !P6 ;  /* 0xff8000004e537808 */ /* 0x000fc40007000000 */
[-C--:B------:R-:W-:Y:S02]  /*12f60*/  ISETP.GE.AND P3, PT, R66, R244.reuse, PT ;  /* 0x000000f44200720c */ /* 0x080fe40003f66270 */
[----:B------:R-:W-:Y:S02]  /*12f70*/  FSEL R72, R72, -INF , P1 ;  /* 0xff80000048487808 */ /* 0x000fe40000800000 */
[----:B------:R-:W-:Y:S02]  /*12f80*/  ISETP.GE.AND P6, PT, R67, R241, PT ;  /* 0x000000f14300720c */ /* 0x000fe40003fc6270 */
[----:B------:R-:W-:Y:S02]  /*12f90*/  FSEL R82, R79, -INF , !P5 ;  /* 0xff8000004f527808 */ /* 0x000fe40006800000 */
[----:B------:R-:W-:Y:S02]  /*12fa0*/  ISETP.GE.AND P1, PT, R65, R244, PT ;  /* 0x000000f44100720c */ /* 0x000fe40003f26270 */
[----:B------:R-:W-:-:S02]  /*12fb0*/  FSEL R73, R73, -INF , P0 ;  /* 0xff80000049497808 */ /* 0x000fc40000000000 */
[----:B------:R-:W-:Y:S02]  /*12fc0*/  FMNMX3.FTZ R38, R38, R85, R84, !PT ;  /* 0x0000005526267276 */ /* 0x000fe40007810054 */
[-C--:B------:R-:W-:Y:S02]  /*12fd0*/  ISETP.GE.AND P5, PT, R66, R241.reuse, PT ;  /* 0x000000f14200720c */ /* 0x080fe40003fa6270 */
[----:B------:R-:W-:Y:S02]  /*12fe0*/  FSEL R81, R72, -INF , !P4 ;  /* 0xff80000048517808 */ /* 0x000fe40006000000 */
[----:B------:R-:W-:Y:S02]  /*12ff0*/  ISETP.GE.AND P0, PT, R64, R244, PT ;  /* 0x000000f44000720c */ /* 0x000fe40003f06270 */
[----:B------:R-:W-:Y:S02]  /*13000*/  FSEL R74, R74, -INF , P3 ;  /* 0xff8000004a4a7808 */ /* 0x000fe40001800000 */
[----:B------:R-:W-:-:S02]  /*13010*/  ISETP.GE.AND P4, PT, R65, R241, PT ;  /* 0x000000f14100720c */ /* 0x000fc40003f86270 */
        /* <DEDUP_REMOVED lines=18> */
[----:B------:R-:W-:Y:S01]  /*13140*/  FSEL R76, R17, -INF , !P5 ;  /* 0xff800000114c7808 */ /* 0x000fe20006800000 */
[----:B------:R3:W-:Y:S01]  /*13150*/  MUFU.EX2 R65, R94 ;  /* 0x0000005e00417308 */ /* 0x0007e20000000800 */
[-C--:B------:R-:W-:Y:S01]  /*13160*/  ISETP.GE.AND P1, PT, R18, R244.reuse, PT ;  /* 0x000000f41200720c */ /* 0x080fe20003f26270 */
[----:B--2---:R-:W-:Y:S01]  /*13170*/  LDSM.16.MT88.4 R20, [R60+0xa800] ;  /* 0x00a800003c14783b */ /* 0x004fe20000004200 */
[----:B------:R-:W-:Y:S02]  /*13180*/  FSEL R9, R9, -INF , P0 ;  /* 0xff80000009097808 */ /* 0x000fe40000000000 */
[----:B------:R-:W-:Y:S02]  /*13190*/  FMNMX3.FTZ R38, R38, R79, R78, !PT ;  /* 0x0000004f26267276 */ /* 0x000fe4000781004e */
[----:B------:R-:W-:Y:S02]  /*131a0*/  ISETP.GE.AND P0, PT, R15, R244, PT ;  /* 0x000000f40f00720c */ /* 0x000fe40003f06270 */
[----:B------:R-:W-:-:S02]  /*131b0*/  ISETP.GE.AND P5, PT, R19, R241, PT ;  /* 0x000000f11300720c */ /* 0x000fc40003fa6270 */
[----:B------:R-:W-:Y:S02]  /*131c0*/  FSEL R75, R8, -INF , !P4 ;  /* 0xff800000084b7808 */ /* 0x000fe40006000000 */
[----:B------:R-:W-:Y:S02]  /*131d0*/  FSEL R10, R10, -INF , P3 ;  /* 0xff8000000a0a7808 */ /* 0x000fe40001800000 */
[----:B------:R-:W-:Y:S02]  /*131e0*/  ISETP.GE.AND P4, PT, R18, R241, PT ;  /* 0x000000f11200720c */ /* 0x000fe40003f86270 */
[----:B------:R-:W-:Y:S01]  /*131f0*/  FSEL R74, R9, -INF , !P6 ;  /* 0xff800000094a7808 */ /* 0x000fe20007000000 */
[----:B------:R-:W-:Y:S01]  /*13200*/  LDSM.16.MT88.4 R16, [R216+0xa000] ;  /* 0x00a00000d810783b */ /* 0x000fe20000004200 */
[----:B------:R-:W-:Y:S02]  /*13210*/  ISETP.GE.AND P3, PT, R14, R244, PT ;  /* 0x000000f40e00720c */ /* 0x000fe40003f66270 */
[----:B------:R-:W-:-:S02]  /*13220*/  FSEL R11, R11, -INF , P1 ;  /* 0xff8000000b0b7808 */ /* 0x000fc40000800000 */
[----:B------:R-:W-:Y:S02]  /*13230*/  FMNMX3.FTZ R38, R38, R77, R76, !PT ;  /* 0x0000004d26267276 */ /* 0x000fe4000781004c */
[----:B------:R-:W-:Y:S02]  /*13240*/  FSEL R12, R12, -INF , P0 ;  /* 0xff8000000c0c7808 */ /* 0x000fe40000000000 */
[----:B------:R-:W-:Y:S02]  /*13250*/  FSEL R73, R10, -INF , !P5 ;  /* 0xff8000000a497808 */ /* 0x000fe40006800000 */
[----:B------:R-:W-:Y:S02]  /*13260*/  ISETP.GE.AND P0, PT, R6, R244, PT ;  /* 0x000000f40600720c */ /* 0x000fe40003f06270 */
[-C--:B------:R-:W-:Y:S02]  /*13270*/  ISETP.GE.AND P6, PT, R15, R241.reuse, PT ;  /* 0x000000f10f00720c */ /* 0x080fe40003fc6270 */
[----:B------:R-:W-:-:S02]  /*13280*/  ISETP.GE.AND P5, PT, R14, R241, PT ;  /* 0x000000f10e00720c */ /* 0x000fc40003fa6270 */
[----:B------:R-:W-:Y:S02]  /*13290*/  ISETP.GE.AND P1, PT, R7, R244, PT ;  /* 0x000000f40700720c */ /* 0x000fe40003f26270 */
[----:B------:R-:W-:Y:S02]  /*132a0*/  FSEL R72, R11, -INF , !P4 ;  /* 0xff8000000b487808 */ /* 0x000fe40006000000 */
[----:B------:R-:W-:Y:S01]  /*132b0*/  FSEL R13, R13, -INF , P3 ;  /* 0xff8000000d0d7808 */ /* 0x000fe20001800000 */
[----:B------:R-:W-:Y:S01]  /*132c0*/  LDSM.16.MT88.4 R8, [R60+0xa000] ;  /* 0x00a000003c08783b */ /* 0x000fe20000004200 */
[----:B------:R-:W-:Y:S02]  /*132d0*/  FMNMX3.FTZ R38, R38, R75, R74, !PT ;  /* 0x0000004b26267276 */ /* 0x000fe4000781004a */
[----:B------:R-:W-:Y:S02]  /*132e0*/  ISETP.GE.AND P3, PT, R6, R241, PT ;  /* 0x000000f10600720c */ /* 0x000fe40003f66270 */
[----:B------:R-:W-:-:S02]  /*132f0*/  FSEL R5, R5, -INF , P0 ;  /* 0xff80000005057808 */ /* 0x000fc40000000000 */
[----:B------:R-:W-:Y:S02]  /*13300*/  ISETP.GE.AND P4, PT, R7, R241, PT ;  /* 0x000000f10700720c */ /* 0x000fe40003f86270 */
[----:B------:R-:W-:Y:S02]  /*13310*/  FSEL R4, R4, -INF , P1 ;  /* 0xff80000004047808 */ /* 0x000fe40000800000 */
[----:B------:R-:W-:Y:S02]  /*13320*/  FSEL R71, R12, -INF , !P6 ;  /* 0xff8000000c477808 */ /* 0x000fe40007000000 */
[----:B------:R-:W-:Y:S02]  /*13330*/  FSEL R68, R13, -INF , !P5 ;  /* 0xff8000000d447808 */ /* 0x000fe40006800000 */
[----:B------:R-:W-:Y:S02]  /*13340*/  FMNMX3.FTZ R38, R38, R73, R72, !PT ;  /* 0x0000004926267276 */ /* 0x000fe40007810048 */
[----:B------:R-:W-:-:S02]  /*13350*/  FSEL R66, R5, -INF , !P3 ;  /* 0xff80000005427808 */ /* 0x000fc40005800000 */
[----:B------:R-:W-:Y:S02]  /*13360*/  FSEL R67, R4, -INF , !P4 ;  /* 0xff80000004437808 */ /* 0x000fe40006000000 */
[----:B------:R-:W-:-:S04]  /*13370*/  FMNMX3.FTZ R5, R38, R71, R68, !PT ;  /* 0x0000004726057276 */ /* 0x000fc80007810044 */
[----:B------:R-:W-:-:S05]  /*13380*/  FMNMX3.FTZ R5, R5, R67, R66, !PT ;  /* 0x0000004305057276 */ /* 0x000fca0007810042 */
[----:B------:R-:W2:Y:S02]  /*13390*/  SHFL.BFLY PT, R4, R5, 0x2, 0x1f ;  /* 0x0c401f0005047f89 */ /* 0x000ea400000e0000 */
[----:B--2---:R-:W-:-:S05]  /*133a0*/  FMNMX.FTZ R4, R5, R4, !PT ;  /* 0x0000000405047209 */ /* 0x004fca0007810000 */
[----:B------:R-:W2:Y:S02]  /*133b0*/  SHFL.BFLY PT, R38, R4, 0x1, 0x1f ;  /* 0x0c201f0004267f89 */ /* 0x000ea400000e0000 */
[----:B--2---:R-:W-:-:S04]  /*133c0*/  FMNMX.FTZ R38, R4, R38, !PT ;  /* 0x0000002604267209 */ /* 0x004fc80007810000 */
[----:B------:R-:W-:Y:S01]  /*133d0*/  FSETP.NEU.FTZ.AND P0, PT, R38, -INF , PT ;  /* 0xff8000002600780b */ /* 0x000fe20003f1d000 */
[----:B------:R-:W-:-:S03]  /*133e0*/  FMUL.FTZ R64, R61, R38 ;  /* 0x000000263d407220 */ /* 0x000fc60000410000 */
[----:B------:R-:W-:Y:S02]  /*133f0*/  FSEL R5, R38, RZ, P0 ;  /* 0x000000ff26057208 */ /* 0x000fe40000000000 */
[----:B------:R-:W-:-:S03]  /*13400*/  FSEL R64, R64, RZ, P0 ;  /* 0x000000ff40407208 */ /* 0x000fc60000000000 */
[----:B------:R-:W-:Y:S01]  /*13410*/  FADD.FTZ R5, R0, -R5 ;  /* 0x8000000500057221 */ /* 0x000fe20000010000 */
[----:B------:R-:W-:Y:S02]  /*13420*/  VIADD R0, R216, 0xa000 ;  /* 0x0000a000d8007836 */ /* 0x000fe40000000000 */
[-CC-:B------:R-:W-:Y:S01]  /*13430*/  FFMA.FTZ R39, R70, R61.reuse, -R64.reuse ;  /* 0x0000003d46277223 */ /* 0x180fe20000010840 */
[-CC-:B------:R-:W-:Y:S01]  /*13440*/  FFMA.FTZ R95, R231, R61.reuse, -R64.reuse ;  /* 0x0000003de75f7223 */ /* 0x180fe20000010840 */
[--C-:B---3--:R-:W-:Y:S01]  /*13450*/  FFMA.FTZ R94, R230, R61, -R64.reuse ;  /* 0x0000003de65e7223 */ /* 0x108fe20000010840 */
[----:B------:R-:W-:Y:S01]  /*13460*/  FMUL.FTZ R96, R61, R5 ;  /* 0x000000053d607220 */ /* 0x000fe20000410000 */
[-CC-:B------:R-:W-:Y:S01]  /*13470*/  FFMA.FTZ R6, R166, R61.reuse, -R64.reuse ;  /* 0x0000003da6067223 */ /* 0x180fe20000010840 */
[----:B------:R2:W3:Y:S01]  /*13480*/  MUFU.EX2 R4, R97 ;  /* 0x0000006100047308 */ /* 0x0004e20000000800 */
[-CC-:B------:R-:W-:Y:S01]  /*13490*/  FFMA.FTZ R104, R167, R61.reuse, -R64.reuse ;  /* 0x0000003da7687223 */ /* 0x180fe20000010840 */
[-CC-:B------:R-:W-:Y:S01]  /*134a0*/  FFMA.FTZ R106, R252, R61.reuse, -R64.reuse ;  /* 0x0000003dfc6a7223 */ /* 0x180fe20000010840 */
[-CC-:B------:R-:W-:Y:S01]  /*134b0*/  FFMA.FTZ R105, R248, R61.reuse, -R64.reuse ;  /* 0x0000003df8697223 */ /* 0x180fe20000010840 */
[----:B------:R4:W-:Y:S01]  /*134c0*/  MUFU.EX2 R62, R6 ;  /* 0x00000006003e7308 */ /* 0x0009e20000000800 */
        /* <DEDUP_REMOVED lines=8> */
[----:B------:R-:W-:Y:S01]  /*13550*/  FFMA.FTZ R124, R215, R61, -R64 ;  /* 0x0000003dd77c7223 */ /* 0x000fe20000010840 */
[----:B--2---:R-:W-:-:S02]  /*13560*/  VIADD R97, R216, 0xa040 ;  /* 0x0000a040d8617836 */ /* 0x004fc40000000000 */
[-CC-:B------:R-:W-:Y:S01]  /*13570*/  FFMA.FTZ R169, R211, R61.reuse, -R64.reuse ;  /* 0x0000003dd3a97223 */ /* 0x180fe20000010840 */
[----:B------:R-:W-:Y:S01]  /*13580*/  @P2 VIADD R97, R0, 0xffffffc0 ;  /* 0xffffffc000612836 */ /* 0x000fe20000000000 */
[----:B------:R-:W2:Y:S01]  /*13590*/  MUFU.EX2 R94, R94 ;  /* 0x0000005e005e7308 */ /* 0x000ea20000000800 */
[-CC-:B------:R-:W-:Y:S01]  /*135a0*/  FFMA.FTZ R168, R209, R61.reuse, -R64.reuse ;  /* 0x0000003dd1a87223 */ /* 0x180fe20000010840 */
[-CC-:B------:R-:W-:Y:S01]  /*135b0*/  FFMA.FTZ R165, R208, R61.reuse, -R64.reuse ;  /* 0x0000003dd0a57223 */ /* 0x180fe20000010840 */
[--C-:B------:R-:W-:Y:S01]  /*135c0*/  FFMA.FTZ R170, R170, R61, -R64.reuse ;  /* 0x0000003daaaa7223 */ /* 0x100fe20000010840 */
[----:B------:R-:W2:Y:S01]  /*135d0*/  MUFU.EX2 R96, R96 ;  /* 0x0000006000607308 */ /* 0x000ea20000000800 */
[----:B------:R-:W2:Y:S01]  /*135e0*/  LDSM.16.MT88.4 R12, [R97] ;  /* 0x00000000610c783b */ /* 0x000ea20000004200 */
[C---:B---3--:R-:W-:Y:S01]  /*135f0*/  FADD.FTZ R0, R4.reuse, R229 ;  /* 0x000000e504007221 */ /* 0x048fe20000010000 */
[----:B------:R-:W-:Y:S02]  /*13600*/  F2FP.BF16.F32.PACK_AB R4, R4, R228 ;  /* 0x000000e40404723e */ /* 0x000fe400000010ff */
[----:B----4-:R-:W-:Y:S01]  /*13610*/  F2FP.BF16.F32.PACK_AB R6, R63, R65 ;  /* 0x000000413f06723e */ /* 0x010fe200000010ff */
[-CC-:B------:R-:W-:Y:S01]  /*13620*/  FFMA.FTZ R181, R202, R61.reuse, -R64.reuse ;  /* 0x0000003dcab57223 */ /* 0x180fe20000010840 */
[----:B-1----:R-:W-:Y:S01]  /*13630*/  F2FP.BF16.F32.PACK_AB R5, R39, R62 ;  /* 0x0000003e2705723e */ /* 0x002fe200000010ff */
[-CC-:B------:R-:W-:Y:S01]  /*13640*/  FFMA.FTZ R179, R180, R61.reuse, -R64.reuse ;  /* 0x0000003db4b37223 */ /* 0x180fe20000010840 */
[----:B------:R-:W-:Y:S01]  /*13650*/  FFMA.FTZ R201, R201, R61, -R64 ;  /* 0x0000003dc9c97223 */ /* 0x000fe20000010840 */
[----:B--2---:R-:W-:Y:S01]  /*13660*/  F2FP.BF16.F32.PACK_AB R7, R94, R95 ;  /* 0x0000005f5e07723e */ /* 0x004fe200000010ff */
[----:B------:R-:W-:-:S02]  /*13670*/  IMAD.IADD R99, R183, 0x1, R97 ;  /* 0x00000001b7637824 */ /* 0x000fc400078e0261 */
[-CC-:B------:R-:W-:Y:S01]  /*13680*/  FFMA.FTZ R195, R195, R61.reuse, -R64.reuse ;  /* 0x0000003dc3c37223 */ /* 0x180fe20000010840 */
[-CC-:B------:R-:W-:Y:S01]  /*13690*/  FFMA.FTZ R199, R199, R61.reuse, -R64.reuse ;  /* 0x0000003dc7c77223 */ /* 0x180fe20000010840 */
[-C--:B------:R-:W-:Y:S01]  /*136a0*/  FMUL.FTZ R162, R162, R96.reuse ;  /* 0x00000060a2a27220 */ /* 0x080fe20000410000 */
[-C--:B------:R-:W-:Y:S01]  /*136b0*/  FMUL.FTZ R163, R163, R96.reuse ;  /* 0x00000060a3a37220 */ /* 0x080fe20000410000 */
[-C--:B------:R-:W-:Y:S01]  /*136c0*/  FMUL.FTZ R158, R158, R96.reuse ;  /* 0x000000609e9e7220 */ /* 0x080fe20000410000 */
[-C--:B------:R-:W-:Y:S01]  /*136d0*/  FMUL.FTZ R159, R159, R96.reuse ;  /* 0x000000609f9f7220 */ /* 0x080fe20000410000 */
[-C--:B------:R-:W-:Y:S01]  /*136e0*/  FMUL.FTZ R154, R154, R96.reuse ;  /* 0x000000609a9a7220 */ /* 0x080fe20000410000 */
[-C--:B------:R-:W-:Y:S01]  /*136f0*/  FMUL.FTZ R155, R155, R96.reuse ;  /* 0x000000609b9b7220 */ /* 0x080fe20000410000 */
[-C--:B------:R-:W-:Y:S01]  /*13700*/  FMUL.FTZ R150, R150, R96.reuse ;  /* 0x0000006096967220 */ /* 0x080fe20000410000 */
[----:B------:R-:W-:Y:S01]  /*13710*/  FMUL.FTZ R151, R151, R96 ;  /* 0x0000006097977220 */ /* 0x000fe20000410000 */
[----:B------:R-:W-:Y:S01]  /*13720*/  HMMA.16816.F32.BF16 R160, R4, R16, R160 ;  /* 0x0000001004a0723c */ /* 0x000fe200000418a0 */
[----:B------:R-:W-:Y:S01]  /*13730*/  MUFU.EX2 R184, R184 ;  /* 0x000000b800b87308 */ /* 0x000fe20000000800 */
[----:B------:R-:W-:-:S03]  /*13740*/  FFMA.FTZ R182, R182, R61, -R64 ;  /* 0x0000003db6b67223 */ /* 0x000fc60000010840 */
[----:B------:R-:W-:Y:S04]  /*13750*/  MUFU.EX2 R171, R171 ;  /* 0x000000ab00ab7308 */ /* 0x000fe80000000800 */
[----:B------:R-:W-:Y:S01]  /*13760*/  MUFU.EX2 R127, R127 ;  /* 0x0000007f007f7308 */ /* 0x000fe20000000800 */
[C---:B------:R-:W-:Y:S01]  /*13770*/  HMMA.16816.F32.BF16 R156, R4.reuse, R18, R156 ;  /* 0x00000012049c723c */ /* 0x040fe2000004189c */
[----:B------:R-:W1:Y:S02]  /*13780*/  LDSM.16.MT88.4 R16, [R99] ;  /* 0x000000006310783b */ /* 0x000e640000004200 */
[----:B------:R-:W-:Y:S04]  /*13790*/  MUFU.EX2 R126, R126 ;  /* 0x0000007e007e7308 */ /* 0x000fe80000000800 */
[----:B------:R-:W-:Y:S01]  /*137a0*/  MUFU.EX2 R125, R125 ;  /* 0x0000007d007d7308 */ /* 0x000fe20000000800 */
[C---:B------:R-:W-:Y:S01]  /*137b0*/  HMMA.16816.F32.BF16 R152, R4.reuse, R8, R152 ;  /* 0x000000080498723c */ /* 0x040fe20000041898 */
[----:B------:R-:W-:Y:S01]  /*137c0*/  FFMA.FTZ R108, R108, R61, -R64 ;  /* 0x0000003d6c6c7223 */ /* 0x000fe20000010840 */
[----:B------:R2:W5:Y:S01]  /*137d0*/  LDL.LU R166, [R1+0x14] ;  /* 0x0000140001a67983 */ /* 0x0005620000300800 */
[-C--:B------:R-:W-:Y:S01]  /*137e0*/  FMUL.FTZ R146, R146, R96.reuse ;  /* 0x0000006092927220 */ /* 0x080fe20000410000 */
[-C--:B------:R-:W-:Y:S01]  /*137f0*/  FMUL.FTZ R147, R147, R96.reuse ;  /* 0x0000006093937220 */ /* 0x080fe20000410000 */
[-C--:B------:R-:W-:Y:S01]  /*13800*/  FMUL.FTZ R142, R142, R96.reuse ;  /* 0x000000608e8e7220 */ /* 0x080fe20000410000 */
[-C--:B------:R-:W-:Y:S01]  /*13810*/  FMUL.FTZ R143, R143, R96.reuse ;  /* 0x000000608f8f7220 */ /* 0x080fe20000410000 */
[----:B------:R-:W-:Y:S01]  /*13820*/  MUFU.EX2 R104, R104 ;  /* 0x0000006800687308 */ /* 0x000fe20000000800 */
[C---:B------:R-:W-:Y:S01]  /*13830*/  HMMA.16816.F32.BF16 R148, R4.reuse, R10, R148 ;  /* 0x0000000a0494723c */ /* 0x040fe20000041894 */
[----:B------:R-:W3:Y:S02]  /*13840*/  LDSM.16.MT88.4 R8, [R216+0xa800] ;  /* 0x00a80000d808783b */ /* 0x000ee40000004200 */
[----:B------:R-:W4:Y:S04]  /*13850*/  MUFU.EX2 R106, R106 ;  /* 0x0000006a006a7308 */ /* 0x000f280000000800 */
[----:B------:R-:W-:Y:S01]  /*13860*/  MUFU.EX2 R105, R105 ;  /* 0x0000006900697308 */ /* 0x000fe20000000800 */
[C---:B------:R-:W-:Y:S03]  /*13870*/  HMMA.16816.F32.BF16 R144, R4.reuse, R12, R144 ;  /* 0x0000000c0490723c */ /* 0x040fe60000041890 */
[----:B------:R-:W2:Y:S01]  /*13880*/  MUFU.EX2 R107, R107 ;  /* 0x0000006b006b7308 */ /* 0x000ea20000000800 */
[-C--:B------:R-:W-:Y:S01]  /*13890*/  FMUL.FTZ R138, R138, R96.reuse ;  /* 0x000000608a8a7220 */ /* 0x080fe20000410000 */
[-C--:B------:R-:W-:Y:S01]  /*138a0*/  FMUL.FTZ R139, R139, R96.reuse ;  /* 0x000000608b8b7220 */ /* 0x080fe20000410000 */
[-C--:B------:R-:W-:Y:S01]  /*138b0*/  FMUL.FTZ R134, R134, R96.reuse ;  /* 0x0000006086867220 */ /* 0x080fe20000410000 */
[----:B------:R-:W-:Y:S01]  /*138c0*/  FMUL.FTZ R135, R135, R96 ;  /* 0x0000006087877220 */ /* 0x000fe20000410000 */
[C---:B------:R-:W-:Y:S01]  /*138d0*/  HMMA.16816.F32.BF16 R140, R4.reuse, R14, R140 ;  /* 0x0000000e048c723c */ /* 0x040fe2000004188c */
[----:B------:R-:W3:Y:S01]  /*138e0*/  LDSM.16.MT88.4 R12, [R97+0x800] ;  /* 0x00080000610c783b */ /* 0x000ee20000004200 */
[----:B------:R-:W-:Y:S04]  /*138f0*/  MUFU.EX2 R115, R115 ;  /* 0x0000007300737308 */ /* 0x000fe80000000800 */
[----:B------:R-:W-:Y:S04]  /*13900*/  MUFU.EX2 R116, R116 ;  /* 0x0000007400747308 */ /* 0x000fe80000000800 */
[----:B------:R-:W-:Y:S01]  /*13910*/  MUFU.EX2 R123, R123 ;  /* 0x0000007b007b7308 */ /* 0x000fe20000000800 */
[----:B-1----:R-:W-:Y:S01]  /*13920*/  HMMA.16816.F32.BF16 R136, R4, R16, R136 ;  /* 0x000000100488723c */ /* 0x002fe20000041888 */
[----:B------:R-:W-:-:S02]  /*13930*/  F2FP.BF16.F32.PACK_AB R16, R101, R100 ;  /* 0x000000646510723e */ /* 0x000fc400000010ff */
[----:B------:R-:W-:Y:S01]  /*13940*/  MUFU.EX2 R122, R122 ;  /* 0x0000007a007a7308 */ /* 0x000fe20000000800 */
[----:B----4-:R-:W-:-:S03]  /*13950*/  F2FP.BF16.F32.PACK_AB R17, R106, R104 ;  /* 0x000000686a11723e */ /* 0x010fc600000010ff */
[----:B------:R-:W-:Y:S01]  /*13960*/  MUFU.EX2 R121, R121 ;  /* 0x0000007900797308 */ /* 0x000fe20000000800 */
[----:B------:R-:W-:Y:S01]  /*13970*/  HMMA.16816.F32.BF16 R132, R4, R18, R132 ;  /* 0x000000120484723c */ /* 0x000fe20000041884 */
[----:B------:R-:W1:Y:S01]  /*13980*/  LDSM.16.MT88.4 R4, [R99+0x800] ;  /* 0x000800006304783b */ /* 0x000e620000004200 */
[----:B------:R-:W-:Y:S02]  /*13990*/  F2FP.BF16.F32.PACK_AB R18, R102, R103 ;  /* 0x000000676612723e */ /* 0x000fe400000010ff */
[----:B--2---:R-:W-:Y:S01]  /*139a0*/  F2FP.BF16.F32.PACK_AB R19, R107, R105 ;  /* 0x000000696b13723e */ /* 0x004fe200000010ff */
[----:B------:R-:W-:Y:S04]  /*139b0*/  MUFU.EX2 R124, R124 ;  /* 0x0000007c007c7308 */ /* 0x000fe80000000800 */
[----:B------:R-:W-:Y:S04]  /*139c0*/  MUFU.EX2 R169, R169 ;  /* 0x000000a900a97308 */ /* 0x000fe80000000800 */
[----:B------:R-:W-:Y:S01]  /*139d0*/  MUFU.EX2 R168, R168 ;  /* 0x000000a800a87308 */ /* 0x000fe20000000800 */
[C---:B---3--:R-:W-:Y:S03]  /*139e0*/  HMMA.16816.F32.BF16 R160, R16.reuse, R8, R160 ;  /* 0x0000000810a0723c */ /* 0x048fe600000418a0 */
[----:B------:R-:W-:Y:S04]  /*139f0*/  MUFU.EX2 R165, R165 ;  /* 0x000000a500a57308 */ /* 0x000fe80000000800 */
[----:B------:R-:W-:Y:S01]  /*13a00*/  MUFU.EX2 R170, R170 ;  /* 0x000000aa00aa7308 */ /* 0x000fe20000000800 */
[C---:B------:R-:W-:Y:S01]  /*13a10*/  HMMA.16816.F32.BF16 R156, R16.reuse, R10, R156 ;  /* 0x0000000a109c723c */ /* 0x040fe2000004189c */
[----:B------:R-:W2:Y:S01]  /*13a20*/  LDSM.16.MT88.4 R8, [R60+0xb000] ;  /* 0x00b000003c08783b */ /* 0x000ea20000004200 */
[-CC-:B------:R-:W-:Y:S01]  /*13a30*/  FFMA.FTZ R183, R200, R61.reuse, -R64.reuse ;  /* 0x0000003dc8b77223 */ /* 0x180fe20000010840 */
[----:B------:R-:W-:Y:S02]  /*13a40*/  MUFU.EX2 R181, R181 ;  /* 0x000000b500b57308 */ /* 0x000fe40000000800 */
[----:B------:R3:W5:Y:S03]  /*13a50*/  LDL.LU R70, [R1+0x10] ;  /* 0x0000100001467983 */ /* 0x0007660000300800 */
[C---:B------:R-:W-:Y:S01]  /*13a60*/  HMMA.16816.F32.BF16 R144, R16.reuse, R12, R144 ;  /* 0x0000000c1090723c */ /* 0x040fe20000041890 */
[-CC-:B------:R-:W-:Y:S01]  /*13a70*/  FFMA.FTZ R13, R26, R61.reuse, -R64.reuse ;  /* 0x0000003d1a0d7223 */ /* 0x180fe20000010840 */
[----:B------:R-:W-:Y:S01]  /*13a80*/  FFMA.FTZ R12, R114, R61, -R64 ;  /* 0x0000003d720c7223 */ /* 0x000fe20000010840 */
[----:B------:R-:W-:Y:S02]  /*13a90*/  LDSM.16.MT88.4 R24, [R97+0x1000] ;  /* 0x001000006118783b */ /* 0x000fe40000004200 */
[----:B------:R-:W4:Y:S03]  /*13aa0*/  MUFU.EX2 R114, R13 ;  /* 0x0000000d00727308 */ /* 0x000f260000000800 */
[C---:B------:R-:W-:Y:S01]  /*13ab0*/  HMMA.16816.F32.BF16 R152, R16.reuse, R20, R152 ;  /* 0x000000141098723c */ /* 0x040fe20000041898 */
[----:B------:R1:W3:Y:S07]  /*13ac0*/  MUFU.EX2 R113, R12 ;  /* 0x0000000c00717308 */ /* 0x0002ee0000000800 */
[----:B------:R-:W-:Y:S01]  /*13ad0*/  HMMA.16816.F32.BF16 R148, R16, R22, R148 ;  /* 0x000000161094723c */ /* 0x000fe20000041894 */
[----:B------:R-:W2:Y:S01]  /*13ae0*/  LDSM.16.MT88.4 R20, [R216+0xb000] ;  /* 0x00b00000d814783b */ /* 0x000ea20000004200 */
[----:B----4-:R-:W-:-:S02]  /*13af0*/  F2FP.BF16.F32.PACK_AB R13, R114, R115 ;  /* 0x00000073720d723e */ /* 0x010fc400000010ff */
[----:B-1----:R-:W-:-:S04]  /*13b00*/  F2FP.BF16.F32.PACK_AB R12, R111, R112 ;  /* 0x000000706f0c723e */ /* 0x002fc800000010ff */
[----:B------:R-:W-:Y:S01]  /*13b10*/  HMMA.16816.F32.BF16 R140, R16, R14, R140 ;  /* 0x0000000e108c723c */ /* 0x000fe2000004188c */
[----:B------:R-:W-:Y:S02]  /*13b20*/  F2FP.BF16.F32.PACK_AB R14, R109, R110 ;  /* 0x0000006e6d0e723e */ /* 0x000fe400000010ff */
[----:B---3--:R-:W-:-:S05]  /*13b30*/  F2FP.BF16.F32.PACK_AB R15, R116, R113 ;  /* 0x00000071740f723e */ /* 0x008fca00000010ff */
[C---:B------:R-:W-:Y:S08]  /*13b40*/  HMMA.16816.F32.BF16 R136, R16.reuse, R4, R136 ;  /* 0x000000041088723c */ /* 0x040ff00000041888 */
[----:B------:R-:W-:Y:S01]  /*13b50*/  HMMA.16816.F32.BF16 R132, R16, R6, R132 ;  /* 0x000000061084723c */ /* 0x000fe20000041884 */
[----:B------:R-:W1:Y:S04]  /*13b60*/  LDSM.16.MT88.4 R4, [R99+0x1000] ;  /* 0x001000006304783b */ /* 0x000e680000004200 */
[----:B------:R-:W-:Y:S03]  /*13b70*/  LDSM.16.MT88.4 R16, [R216+0xb800] ;  /* 0x00b80000d810783b */ /* 0x000fe60000004200 */
[C---:B--2---:R-:W-:Y:S08]  /*13b80*/  HMMA.16816.F32.BF16 R152, R12.reuse, R8, R152 ;  /* 0x000000080c98723c */ /* 0x044ff00000041898 */
[C---:B------:R-:W-:Y:S01]  /*13b90*/  HMMA.16816.F32.BF16 R148, R12.reuse, R10, R148 ;  /* 0x0000000a0c94723c */ /* 0x040fe20000041894 */
[----:B------:R-:W2:Y:S07]  /*13ba0*/  LDSM.16.MT88.4 R8, [R60+0xb800] ;  /* 0x00b800003c08783b */ /* 0x000eae0000004200 */
[C---:B------:R-:W-:Y:S08]  /*13bb0*/  HMMA.16816.F32.BF16 R160, R12.reuse, R20, R160 ;  /* 0x000000140ca0723c */ /* 0x040ff000000418a0 */
[C---:B------:R-:W-:Y:S01]  /*13bc0*/  HMMA.16816.F32.BF16 R156, R12.reuse, R22, R156 ;  /* 0x000000160c9c723c */ /* 0x040fe2000004189c */
[----:B------:R-:W3:Y:S07]  /*13bd0*/  LDSM.16.MT88.4 R20, [R97+0x1800] ;  /* 0x001800006114783b */ /* 0x000eee0000004200 */
[C---:B------:R-:W-:Y:S08]  /*13be0*/  HMMA.16816.F32.BF16 R144, R12.reuse, R24, R144 ;  /* 0x000000180c90723c */ /* 0x040ff00000041890 */
[C---:B------:R-:W-:Y:S01]  /*13bf0*/  HMMA.16816.F32.BF16 R140, R12.reuse, R26, R140 ;  /* 0x0000001a0c8c723c */ /* 0x040fe2000004188c */
[----:B------:R-:W-:Y:S07]  /*13c00*/  LDSM.16.MT88.4 R24, [R97+0x2000] ;  /* 0x002000006118783b */ /* 0x000fee0000004200 */
[C---:B-1----:R-:W-:Y:S08]  /*13c10*/  HMMA.16816.F32.BF16 R136, R12.reuse, R4, R136 ;  /* 0x000000040c88723c */ /* 0x042ff00000041888 */
[----:B------:R-:W-:Y:S01]  /*13c20*/  HMMA.16816.F32.BF16 R132, R12, R6, R132 ;  /* 0x000000060c84723c */ /* 0x000fe20000041884 */
[----:B------:R-:W1:Y:S01]  /*13c30*/  LDSM.16.MT88.4 R4, [R99+0x1800] ;  /* 0x001800006304783b */ /* 0x000e620000004200 */
[----:B------:R-:W-:-:S02]  /*13c40*/  F2FP.BF16.F32.PACK_AB R12, R119, R120 ;  /* 0x00000078770c723e */ /* 0x000fc400000010ff */
[----:B------:R-:W-:Y:S02]  /*13c50*/  F2FP.BF16.F32.PACK_AB R14, R117, R118 ;  /* 0x00000076750e723e */ /* 0x000fe400000010ff */
[----:B------:R-:W-:Y:S02]  /*13c60*/  F2FP.BF16.F32.PACK_AB R13, R122, R123 ;  /* 0x0000007b7a0d723e */ /* 0x000fe400000010ff */
[----:B------:R-:W-:-:S07]  /*13c70*/  F2FP.BF16.F32.PACK_AB R15, R124, R121 ;  /* 0x000000797c0f723e */ /* 0x000fce00000010ff */
[C---:B--2---:R-:W-:Y:S08]  /*13c80*/  HMMA.16816.F32.BF16 R152, R12.reuse, R8, R152 ;  /* 0x000000080c98723c */ /* 0x044ff00000041898 */
[C---:B------:R-:W-:Y:S01]  /*13c90*/  HMMA.16816.F32.BF16 R148, R12.reuse, R10, R148 ;  /* 0x0000000a0c94723c */ /* 0x040fe20000041894 */
[----:B------:R-:W2:Y:S07]  /*13ca0*/  LDSM.16.MT88.4 R8, [R60+0xc000] ;  /* 0x00c000003c08783b */ /* 0x000eae0000004200 */
[C---:B------:R-:W-:Y:S08]  /*13cb0*/  HMMA.16816.F32.BF16 R160, R12.reuse, R16, R160 ;  /* 0x000000100ca0723c */ /* 0x040ff000000418a0 */
[C---:B------:R-:W-:Y:S01]  /*13cc0*/  HMMA.16816.F32.BF16 R156, R12.reuse, R18, R156 ;  /* 0x000000120c9c723c */ /* 0x040fe2000004189c */
[----:B------:R-:W4:Y:S07]  /*13cd0*/  LDSM.16.MT88.4 R16, [R216+0xc000] ;  /* 0x00c00000d810783b */ /* 0x000f2e0000004200 */
[C---:B---3--:R-:W-:Y:S08]  /*13ce0*/  HMMA.16816.F32.BF16 R144, R12.reuse, R20, R144 ;  /* 0x000000140c90723c */ /* 0x048ff00000041890 */
        /* <DEDUP_REMOVED lines=12> */
[C---:B----4-:R-:W-:Y:S08]  /*13db0*/  HMMA.16816.F32.BF16 R160, R12.reuse, R16, R160 ;  /* 0x000000100ca0723c */ /* 0x050ff000000418a0 */
[C---:B------:R-:W-:Y:S01]  /*13dc0*/  HMMA.16816.F32.BF16 R156, R12.reuse, R18, R156 ;  /* 0x000000120c9c723c */ /* 0x040fe2000004189c */
[----:B------:R-:W3:Y:S01]  /*13dd0*/  LDSM.16.MT88.4 R16, [R216+0xc800] ;  /* 0x00c80000d810783b */ /* 0x000ee20000004200 */
[----:B------:R-:W4:Y:S04]  /*13de0*/  MUFU.EX2 R180, R201 ;  /* 0x000000c900b47308 */ /* 0x000f280000000800 */
[----:B------:R-:W-:Y:S04]  /*13df0*/  MUFU.EX2 R179, R179 ;  /* 0x000000b300b37308 */ /* 0x000fe80000000800 */
[----:B------:R-:W2:Y:S01]  /*13e00*/  MUFU.EX2 R183, R183 ;  /* 0x000000b700b77308 */ /* 0x000ea20000000800 */
        /* <DEDUP_REMOVED lines=8> */
[----:B----4-:R-:W-:Y:S02]  /*13e90*/  F2FP.BF16.F32.PACK_AB R13, R180, R181 ;  /* 0x000000b5b40d723e */ /* 0x010fe400000010ff */
[----:B--2---:R-:W-:-:S07]  /*13ea0*/  F2FP.BF16.F32.PACK_AB R15, R183, R179 ;  /* 0x000000b3b70f723e */ /* 0x004fce00000010ff */
[C---:B------:R-:W-:Y:S08]  /*13eb0*/  HMMA.16816.F32.BF16 R152, R12.reuse, R8, R152 ;  /* 0x000000080c98723c */ /* 0x040ff00000041898 */
[C---:B------:R-:W-:Y:S01]  /*13ec0*/  HMMA.16816.F32.BF16 R148, R12.reuse, R10, R148 ;  /* 0x0000000a0c94723c */ /* 0x040fe20000041894 */
[----:B------:R-:W2:Y:S07]  /*13ed0*/  LDSM.16.MT88.4 R8, [R60+0xd000] ;  /* 0x00d000003c08783b */ /* 0x000eae0000004200 */
[C---:B---3--:R-:W-:Y:S08]  /*13ee0*/  HMMA.16816.F32.BF16 R160, R12.reuse, R16, R160 ;  /* 0x000000100ca0723c */ /* 0x048ff000000418a0 */
[C---:B------:R-:W-:Y:S01]  /*13ef0*/  HMMA.16816.F32.BF16 R156, R12.reuse, R18, R156 ;  /* 0x000000120c9c723c */ /* 0x040fe2000004189c */
[----:B------:R-:W3:Y:S07]  /*13f00*/  LDSM.16.MT88.4 R16, [R216+0xd000] ;  /* 0x00d00000d810783b */ /* 0x000eee0000004200 */
[----:B------:R-:W-:Y:S01]  /*13f10*/  HMMA.16816.F32.BF16 R144, R12, R20, R144 ;  /* 0x000000140c90723c */ /* 0x000fe20000041890 */
[----:B------:R-:W-:-:S02]  /*13f20*/  FFMA.FTZ R21, R194, R61, -R64 ;  /* 0x0000003dc2157223 */ /* 0x000fc40000010840 */
[----:B------:R4:W-:Y:S01]  /*13f30*/  MUFU.EX2 R194, R195 ;  /* 0x000000c300c27308 */ /* 0x0009e20000000800 */
[----:B------:R-:W-:-:S03]  /*13f40*/  FFMA.FTZ R20, R193, R61, -R64 ;  /* 0x0000003dc1147223 */ /* 0x000fc60000010840 */
[----:B------:R-:W2:Y:S01]  /*13f50*/  MUFU.EX2 R193, R21 ;  /* 0x0000001500c17308 */ /* 0x000ea20000000800 */
[----:B----4-:R-:W-:-:S03]  /*13f60*/  FFMA.FTZ R195, R192, R61, -R64 ;  /* 0x0000003dc0c37223 */ /* 0x010fc60000010840 */
[----:B------:R4:W-:Y:S04]  /*13f70*/  MUFU.EX2 R192, R20 ;  /* 0x0000001400c07308 */ /* 0x0009e80000000800 */
[----:B------:R-:W3:Y:S01]  /*13f80*/  MUFU.EX2 R195, R195 ;  /* 0x000000c300c37308 */ /* 0x000ee20000000800 */
[C---:B------:R-:W-:Y:S08]  /*13f90*/  HMMA.16816.F32.BF16 R140, R12.reuse, R22, R140 ;  /* 0x000000160c8c723c */ /* 0x040ff0000004188c */
[C---:B-1----:R-:W-:Y:S01]  /*13fa0*/  HMMA.16816.F32.BF16 R136, R12.reuse, R4, R136 ;  /* 0x000000040c88723c */ /* 0x042fe20000041888 */
[----:B----4-:R-:W-:Y:S07]  /*13fb0*/  LDSM.16.MT88.4 R20, [R97+0x3800] ;  /* 0x003800006114783b */ /* 0x010fee0000004200 */
[----:B------:R-:W-:Y:S01]  /*13fc0*/  HMMA.16816.F32.BF16 R132, R12, R6, R132 ;  /* 0x000000060c84723c */ /* 0x000fe20000041884 */
[----:B------:R-:W1:Y:S01]  /*13fd0*/  LDSM.16.MT88.4 R4, [R99+0x3000] ;  /* 0x003000006304783b */ /* 0x000e620000004200 */
[----:B------:R-:W-:-:S02]  /*13fe0*/  F2FP.BF16.F32.PACK_AB R12, R190, R191 ;  /* 0x000000bfbe0c723e */ /* 0x000fc400000010ff */
[----:B------:R-:W-:Y:S02]  /*13ff0*/  F2FP.BF16.F32.PACK_AB R14, R188, R189 ;  /* 0x000000bdbc0e723e */ /* 0x000fe400000010ff */
[----:B--2---:R-:W-:Y:S02]  /*14000*/  F2FP.BF16.F32.PACK_AB R13, R193, R194 ;  /* 0x000000c2c10d723e */ /* 0x004fe400000010ff */
[----:B---3--:R-:W-:-:S07]  /*14010*/  F2FP.BF16.F32.PACK_AB R15, R195, R192 ;  /* 0x000000c0c30f723e */ /* 0x008fce00000010ff */
[C---:B------:R-:W-:Y:S08]  /*14020*/  HMMA.16816.F32.BF16 R152, R12.reuse, R8, R152 ;  /* 0x000000080c98723c */ /* 0x040ff00000041898 */
[C---:B------:R-:W-:Y:S01]  /*14030*/  HMMA.16816.F32.BF16 R148, R12.reuse, R10, R148 ;  /* 0x0000000a0c94723c */ /* 0x040fe20000041894 */
[----:B------:R-:W2:Y:S07]  /*14040*/  LDSM.16.MT88.4 R8, [R60+0xd800] ;  /* 0x00d800003c08783b */ /* 0x000eae0000004200 */
[C---:B------:R-:W-:Y:S08]  /*14050*/  HMMA.16816.F32.BF16 R160, R12.reuse, R16, R160 ;  /* 0x000000100ca0723c */ /* 0x040ff000000418a0 */
        /* <DEDUP_REMOVED lines=52> */
[----:B------:R-:W-:Y:S04]  /*143a0*/  MUFU.EX2 R59, R59 ;  /* 0x0000003b003b7308 */ /* 0x000fe80000000800 */
[----:B------:R-:W2:Y:S01]  /*143b0*/  MUFU.EX2 R58, R58 ;  /* 0x0000003a003a7308 */ /* 0x000ea20000000800 */
[----:B----4-:R-:W-:-:S03]  /*143c0*/  FFMA.FTZ R108, R92, R61, -R64 ;  /* 0x0000003d5c6c7223 */ /* 0x010fc60000010840 */
[----:B------:R-:W-:Y:S04]  /*143d0*/  MUFU.EX2 R57, R57 ;  /* 0x0000003900397308 */ /* 0x000fe80000000800 */
[----:B------:R-:W4:Y:S04]  /*143e0*/  MUFU.EX2 R56, R56 ;  /* 0x0000003800387308 */ /* 0x000f280000000800 */
[----:B------:R-:W3:Y:S04]  /*143f0*/  MUFU.EX2 R93, R25 ;  /* 0x00000019005d7308 */ /* 0x000ee80000000800 */
[----:B------:R2:W-:Y:S04]  /*14400*/  MUFU.EX2 R92, R24 ;  /* 0x00000018005c7308 */ /* 0x0005e80000000800 */
[----:B------:R-:W3:Y:S01]  /*14410*/  MUFU.EX2 R108, R108 ;  /* 0x0000006c006c7308 */ /* 0x000ee20000000800 */
[C---:B------:R-:W-:Y:S08]  /*14420*/  HMMA.16816.F32.BF16 R140, R12.reuse, R26, R140 ;  /* 0x0000001a0c8c723c */ /* 0x040ff0000004188c */
[C---:B-1----:R-:W-:Y:S01]  /*14430*/  HMMA.16816.F32.BF16 R136, R12.reuse, R4, R136 ;  /* 0x000000040c88723c */ /* 0x042fe20000041888 */
[----:B------:R-:W-:Y:S01]  /*14440*/  FFMA.FTZ R91, R91, R61, -R64 ;  /* 0x0000003d5b5b7223 */ /* 0x000fe20000010840 */
[----:B--2---:R-:W-:Y:S06]  /*14450*/  LDSM.16.MT88.4 R24, [R97+0x5000] ;  /* 0x005000006118783b */ /* 0x004fec0000004200 */
[----:B------:R-:W-:Y:S01]  /*14460*/  HMMA.16816.F32.BF16 R132, R12, R6, R132 ;  /* 0x000000060c84723c */ /* 0x000fe20000041884 */
[----:B------:R-:W1:Y:S01]  /*14470*/  LDSM.16.MT88.4 R4, [R99+0x4800] ;  /* 0x004800006304783b */ /* 0x000e620000004200 */
[----:B------:R-:W-:-:S02]  /*14480*/  F2FP.BF16.F32.PACK_AB R12, R58, R59 ;  /* 0x0000003b3a0c723e */ /* 0x000fc400000010ff */
[----:B----4-:R-:W-:Y:S02]  /*14490*/  F2FP.BF16.F32.PACK_AB R14, R56, R57 ;  /* 0x00000039380e723e */ /* 0x010fe400000010ff */
[----:B---3--:R-:W-:Y:S02]  /*144a0*/  F2FP.BF16.F32.PACK_AB R13, R93, R98 ;  /* 0x000000625d0d723e */ /* 0x008fe400000010ff */
[----:B------:R-:W-:-:S07]  /*144b0*/  F2FP.BF16.F32.PACK_AB R15, R108, R92 ;  /* 0x0000005c6c0f723e */ /* 0x000fce00000010ff */
        /* <DEDUP_REMOVED lines=20> */
[----:B------:R-:W-:Y:S01]  /*14600*/  FFMA.FTZ R62, R249, R96, R62 ;  /* 0x00000060f93e7223 */ /* 0x000fe2000001003e */
        /* <DEDUP_REMOVED lines=10> */
[----:B------:R-:W-:Y:S01]  /*146b0*/  HMMA.16816.F32.BF16 R152, R12, R16, R152 ;  /* 0x000000100c98723c */ /* 0x000fe20000041898 */
[----:B------:R-:W-:-:S07]  /*146c0*/  FFMA.FTZ R86, R86, R61, -R64 ;  /* 0x0000003d56567223 */ /* 0x000fce0000010840 */
[C---:B------:R-:W-:Y:S01]  /*146d0*/  HMMA.16816.F32.BF16 R148, R12.reuse, R18, R148 ;  /* 0x000000120c94723c */ /* 0x040fe20000041894 */
[----:B------:R-:W3:Y:S01]  /*146e0*/  LDSM.16.MT88.4 R16, [R60+0xf800] ;  /* 0x00f800003c10783b */ /* 0x000ee20000004200 */
[----:B------:R-:W-:Y:S01]  /*146f0*/  FADD.FTZ R39, R39, R62 ;  /* 0x0000003e27277221 */ /* 0x000fe20000010000 */
[----:B------:R-:W-:Y:S01]  /*14700*/  FADD.FTZ R0, R65, R0 ;  /* 0x0000000041007221 */ /* 0x000fe20000010000 */
[-CC-:B------:R-:W-:Y:S02]  /*14710*/  FFMA.FTZ R87, R87, R61.reuse, -R64.reuse ;  /* 0x0000003d57577223 */ /* 0x180fe40000010840 */
[----:B------:R-:W-:Y:S02]  /*14720*/  FADD.FTZ R39, R95, R39 ;  /* 0x000000275f277221 */ /* 0x000fe40000010000 */
[----:B------:R-:W-:Y:S01]  /*14730*/  HMMA.16816.F32.BF16 R144, R12, R24, R144 ;  /* 0x000000180c90723c */ /* 0x000fe20000041890 */
[----:B------:R-:W-:Y:S02]  /*14740*/  FFMA.FTZ R24, R85, R61, -R64 ;  /* 0x0000003d55187223 */ /* 0x000fe40000010840 */
[----:B------:R4:W-:Y:S01]  /*14750*/  MUFU.EX2 R85, R86 ;  /* 0x0000005600557308 */ /* 0x0009e20000000800 */
[----:B------:R-:W-:Y:S01]  /*14760*/  FADD.FTZ R0, R63, R0 ;  /* 0x000000003f007221 */ /* 0x000fe20000010000 */
[----:B------:R-:W-:-:S02]  /*14770*/  FADD.FTZ R39, R94, R39 ;  /* 0x000000275e277221 */ /* 0x000fc40000010000 */
[----:B------:R-:W-:Y:S01]  /*14780*/  MUFU.EX2 R51, R51 ;  /* 0x0000003300337308 */ /* 0x000fe20000000800 */
[----:B------:R-:W-:Y:S01]  /*14790*/  FADD.FTZ R100, R100, R0 ;  /* 0x0000000064647221 */ /* 0x000fe20000010000 */
[----:B------:R-:W-:Y:S02]  /*147a0*/  FADD.FTZ R104, R104, R39 ;  /* 0x0000002768687221 */ /* 0x000fe40000010000 */
[----:B------:R-:W2:Y:S01]  /*147b0*/  MUFU.EX2 R50, R50 ;  /* 0x0000003200327308 */ /* 0x000ea20000000800 */
[----:B----4-:R-:W-:-:S03]  /*147c0*/  FFMA.FTZ R86, R84, R61, -R64 ;  /* 0x0000003d54567223 */ /* 0x010fc60000010840 */
[----:B------:R-:W-:Y:S04]  /*147d0*/  MUFU.EX2 R49, R49 ;  /* 0x0000003100317308 */ /* 0x000fe80000000800 */
[----:B------:R-:W-:Y:S04]  /*147e0*/  MUFU.EX2 R48, R48 ;  /* 0x0000003000307308 */ /* 0x000fe80000000800 */
[----:B------:R-:W4:Y:S04]  /*147f0*/  MUFU.EX2 R87, R87 ;  /* 0x0000005700577308 */ /* 0x000f280000000800 */
[----:B------:R1:W-:Y:S04]  /*14800*/  MUFU.EX2 R84, R24 ;  /* 0x0000001800547308 */ /* 0x0003e80000000800 */
[----:B------:R-:W3:Y:S01]  /*14810*/  MUFU.EX2 R86, R86 ;  /* 0x0000005600567308 */ /* 0x000ee20000000800 */
[----:B------:R-:W-:Y:S01]  /*14820*/  FADD.FTZ R100, R101, R100 ;  /* 0x0000006465647221 */ /* 0x000fe20000010000 */
[----:B------:R-:W-:Y:S01]  /*14830*/  FADD.FTZ R104, R106, R104 ;  /* 0x000000686a687221 */ /* 0x000fe20000010000 */
[C---:B------:R-:W-:Y:S02]  /*14840*/  HMMA.16816.F32.BF16 R140, R12.reuse, R26, R140 ;  /* 0x0000001a0c8c723c */ /* 0x040fe4000004188c */
[----:B------:R-:W-:Y:S01]  /*14850*/  FADD.FTZ R100, R103, R100 ;  /* 0x0000006467647221 */ /* 0x000fe20000010000 */
[----:B------:R-:W-:Y:S01]  /*14860*/  FADD.FTZ R104, R105, R104 ;  /* 0x0000006869687221 */ /* 0x000fe20000010000 */
[----:B-1----:R-:W1:Y:S04]  /*14870*/  LDSM.16.MT88.4 R24, [R99+0x5800] ;  /* 0x005800006318783b */ /* 0x002e680000004200 */
[----:B------:R-:W-:Y:S01]  /*14880*/  HMMA.16816.F32.BF16 R136, R12, R4, R136 ;  /* 0x000000040c88723c */ /* 0x000fe20000041888 */
[----:B------:R-:W-:Y:S01]  /*14890*/  FADD.FTZ R102, R102, R100 ;  /* 0x0000006466667221 */ /* 0x000fe20000010000 */
[----:B------:R-:W-:Y:S01]  /*148a0*/  FADD.FTZ R107, R107, R104 ;  /* 0x000000686b6b7221 */ /* 0x000fe20000010000 */
[----:B--2---:R-:W-:-:S02]  /*148b0*/  F2FP.BF16.F32.PACK_AB R4, R50, R51 ;  /* 0x000000333204723e */ /* 0x004fc400000010ff */
[----:B----4-:R-:W-:-:S03]  /*148c0*/  F2FP.BF16.F32.PACK_AB R5, R85, R87 ;  /* 0x000000575505723e */ /* 0x010fc600000010ff */
[----:B------:R-:W-:Y:S01]  /*148d0*/  HMMA.16816.F32.BF16 R132, R12, R6, R132 ;  /* 0x000000060c84723c */ /* 0x000fe20000041884 */
[----:B------:R-:W-:Y:S01]  /*148e0*/  F2FP.BF16.F32.PACK_AB R6, R48, R49 ;  /* 0x000000313006723e */ /* 0x000fe200000010ff */
[----:B------:R-:W-:Y:S01]  /*148f0*/  FADD.FTZ R102, R112, R102 ;  /* 0x0000006670667221 */ /* 0x000fe20000010000 */
[----:B---3--:R-:W-:Y:S01]  /*14900*/  F2FP.BF16.F32.PACK_AB R7, R86, R84 ;  /* 0x000000545607723e */ /* 0x008fe200000010ff */
[----:B------:R-:W-:Y:S01]  /*14910*/  FADD.FTZ R107, R115, R107 ;  /* 0x0000006b736b7221 */ /* 0x000fe20000010000 */
[----:B------:R-:W-:Y:S01]  /*14920*/  FFMA.FTZ R82, R82, R61, -R64 ;  /* 0x0000003d52527223 */ /* 0x000fe20000010840 */
[----:B------:R-:W-:Y:S01]  /*14930*/  FADD.FTZ R111, R111, R102 ;  /* 0x000000666f6f7221 */ /* 0x000fe20000010000 */
[----:B------:R-:W-:Y:S01]  /*14940*/  LDSM.16.MT88.4 R12, [R60+0x10000] ;  /* 0x010000003c0c783b */ /* 0x000fe20000004200 */
[----:B------:R-:W-:Y:S02]  /*14950*/  FADD.FTZ R107, R114, R107 ;  /* 0x0000006b726b7221 */ /* 0x000fe40000010000 */
[----:B------:R-:W-:Y:S01]  /*14960*/  HMMA.16816.F32.BF16 R160, R4, R8, R160 ;  /* 0x0000000804a0723c */ /* 0x000fe200000418a0 */
[----:B------:R-:W-:Y:S01]  /*14970*/  FADD.FTZ R111, R110, R111 ;  /* 0x0000006f6e6f7221 */ /* 0x000fe20000010000 */
[----:B------:R-:W-:-:S06]  /*14980*/  FADD.FTZ R113, R113, R107 ;  /* 0x0000006b71717221 */ /* 0x000fcc0000010000 */
[----:B------:R-:W-:Y:S01]  /*14990*/  HMMA.16816.F32.BF16 R156, R4, R10, R156 ;  /* 0x0000000a049c723c */ /* 0x000fe2000004189c */
[----:B------:R-:W2:Y:S01]  /*149a0*/  LDSM.16.MT88.4 R8, [R216+0x10000] ;  /* 0x01000000d808783b */ /* 0x000ea20000004200 */
[----:B------:R-:W-:-:S06]  /*149b0*/  FADD.FTZ R109, R109, R111 ;  /* 0x0000006f6d6d7221 */ /* 0x000fcc0000010000 */
[----:B------:R-:W-:Y:S01]  /*149c0*/  HMMA.16816.F32.BF16 R152, R4, R16, R152 ;  /* 0x000000100498723c */ /* 0x000fe20000041898 */
[----:B------:R-:W-:Y:S02]  /*149d0*/  FFMA.FTZ R16, R81, R61, -R64 ;  /* 0x0000003d51107223 */ /* 0x000fe40000010840 */
[----:B------:R3:W-:Y:S01]  /*149e0*/  MUFU.EX2 R81, R82 ;  /* 0x0000005200517308 */ /* 0x0007e20000000800 */
[----:B------:R-:W-:-:S04]  /*149f0*/  FADD.FTZ R113, R116, R113 ;  /* 0x0000007174717221 */ /* 0x000fc80000010000 */
[----:B------:R-:W-:Y:S01]  /*14a00*/  HMMA.16816.F32.BF16 R148, R4, R18, R148 ;  /* 0x000000120494723c */ /* 0x000fe20000041894 */
[----:B------:R-:W-:Y:S01]  /*14a10*/  FADD.FTZ R109, R120, R109 ;  /* 0x0000006d786d7221 */ /* 0x000fe20000010000 */
[----:B------:R-:W-:-:S06]  /*14a20*/  FADD.FTZ R123, R123, R113 ;  /* 0x000000717b7b7221 */ /* 0x000fcc0000010000 */
[C---:B------:R-:W-:Y:S01]  /*14a30*/  HMMA.16816.F32.BF16 R144, R4.reuse, R20, R144 ;  /* 0x000000140490723c */ /* 0x040fe20000041890 */
[-CC-:B---3--:R-:W-:Y:S02]  /*14a40*/  FFMA.FTZ R82, R80, R61.reuse, -R64.reuse ;  /* 0x0000003d50527223 */ /* 0x188fe40000010840 */
[----:B------:R3:W-:Y:S05]  /*14a50*/  MUFU.EX2 R80, R16 ;  /* 0x0000001000507308 */ /* 0x0007ea0000000800 */
[----:B------:R-:W-:Y:S01]  /*14a60*/  HMMA.16816.F32.BF16 R140, R4, R22, R140 ;  /* 0x00000016048c723c */ /* 0x000fe2000004188c */
[----:B------:R-:W-:Y:S01]  /*14a70*/  LDSM.16.MT88.4 R20, [R99+0x6000] ;  /* 0x006000006314783b */ /* 0x000fe20000004200 */
[----:B------:R-:W-:-:S03]  /*14a80*/  FFMA.FTZ R83, R83, R61, -R64 ;  /* 0x0000003d53537223 */ /* 0x000fc60000010840 */
[----:B---3--:R-:W3:Y:S01]  /*14a90*/  LDSM.16.MT88.4 R16, [R97+0x6000] ;  /* 0x006000006110783b */ /* 0x008ee20000004200 */
[----:B------:R-:W-:Y:S01]  /*14aa0*/  FADD.FTZ R119, R119, R109 ;  /* 0x0000006d77777221 */ /* 0x000fe20000010000 */
[----:B------:R-:W-:Y:S01]  /*14ab0*/  FADD.FTZ R123, R122, R123 ;  /* 0x0000007b7a7b7221 */ /* 0x000fe20000010000 */
[----:B------:R-:W-:Y:S02]  /*14ac0*/  MUFU.EX2 R47, R47 ;  /* 0x0000002f002f7308 */ /* 0x000fe40000000800 */
[----:B------:R-:W-:Y:S01]  /*14ad0*/  FADD.FTZ R119, R118, R119 ;  /* 0x0000007776777221 */ /* 0x000fe20000010000 */
[----:B------:R-:W-:Y:S01]  /*14ae0*/  FADD.FTZ R121, R121, R123 ;  /* 0x0000007b79797221 */ /* 0x000fe20000010000 */
[----:B------:R-:W4:Y:S04]  /*14af0*/  MUFU.EX2 R46, R46 ;  /* 0x0000002e002e7308 */ /* 0x000f280000000800 */
[----:B------:R-:W-:Y:S04]  /*14b00*/  MUFU.EX2 R45, R45 ;  /* 0x0000002d002d7308 */ /* 0x000fe80000000800 */
[----:B------:R-:W2:Y:S04]  /*14b10*/  MUFU.EX2 R44, R44 ;  /* 0x0000002c002c7308 */ /* 0x000ea80000000800 */
[----:B------:R-:W2:Y:S04]  /*14b20*/  MUFU.EX2 R83, R83 ;  /* 0x0000005300537308 */ /* 0x000ea80000000800 */
[----:B------:R-:W3:Y:S01]  /*14b30*/  MUFU.EX2 R82, R82 ;  /* 0x0000005200527308 */ /* 0x000ee20000000800 */
[----:B------:R-:W-:Y:S01]  /*14b40*/  FADD.FTZ R119, R117, R119 ;  /* 0x0000007775777221 */ /* 0x000fe20000010000 */
[----:B------:R-:W-:Y:S01]  /*14b50*/  FADD.FTZ R121, R124, R121 ;  /* 0x000000797c797221 */ /* 0x000fe20000010000 */
[----:B-1----:R-:W-:Y:S02]  /*14b60*/  HMMA.16816.F32.BF16 R136, R4, R24, R136 ;  /* 0x000000180488723c */ /* 0x002fe40000041888 */
[----:B------:R-:W-:Y:S01]  /*14b70*/  FADD.FTZ R131, R131, R119 ;  /* 0x0000007783837221 */ /* 0x000fe20000010000 */
[----:B------:R-:W-:-:S05]  /*14b80*/  FADD.FTZ R169, R169, R121 ;  /* 0x00000079a9a97221 */ /* 0x000fca0000010000 */
[----:B------:R-:W-:Y:S01]  /*14b90*/  HMMA.16816.F32.BF16 R132, R4, R26, R132 ;  /* 0x0000001a0484723c */ /* 0x000fe20000041884 */
[----:B------:R-:W-:Y:S01]  /*14ba0*/  FADD.FTZ R131, R130, R131 ;  /* 0x0000008382837221 */ /* 0x000fe20000010000 */
[----:B------:R-:W-:Y:S01]  /*14bb0*/  FADD.FTZ R169, R168, R169 ;  /* 0x000000a9a8a97221 */ /* 0x000fe20000010000 */
[----:B----4-:R-:W-:Y:S02]  /*14bc0*/  F2FP.BF16.F32.PACK_AB R4, R46, R47 ;  /* 0x0000002f2e04723e */ /* 0x010fe400000010ff */
[----:B--2---:R-:W-:Y:S02]  /*14bd0*/  F2FP.BF16.F32.PACK_AB R6, R44, R45 ;  /* 0x0000002d2c06723e */ /* 0x004fe400000010ff */
[----:B------:R-:W-:Y:S02]  /*14be0*/  F2FP.BF16.F32.PACK_AB R5, R81, R83 ;  /* 0x000000535105723e */ /* 0x000fe400000010ff */
[----:B---3--:R-:W-:Y:S01]  /*14bf0*/  F2FP.BF16.F32.PACK_AB R7, R82, R80 ;  /* 0x000000505207723e */ /* 0x008fe200000010ff */
[----:B------:R-:W-:Y:S01]  /*14c00*/  FADD.FTZ R129, R129, R131 ;  /* 0x0000008381817221 */ /* 0x000fe20000010000 */
[----:B------:R-:W-:-:S03]  /*14c10*/  FADD.FTZ R165, R165, R169 ;  /* 0x000000a9a5a57221 */ /* 0x000fc60000010000 */
[----:B------:R-:W-:Y:S01]  /*14c20*/  FADD.FTZ R129, R128, R129 ;  /* 0x0000008180817221 */ /* 0x000fe20000010000 */
[----:B------:R-:W-:Y:S01]  /*14c30*/  FADD.FTZ R165, R170, R165 ;  /* 0x000000a5aaa57221 */ /* 0x000fe20000010000 */
[----:B------:R-:W-:Y:S02]  /*14c40*/  HMMA.16816.F32.BF16 R160, R4, R8, R160 ;  /* 0x0000000804a0723c */ /* 0x000fe400000418a0 */
[----:B------:R-:W-:Y:S01]  /*14c50*/  FADD.FTZ R129, R178, R129 ;  /* 0x00000081b2817221 */ /* 0x000fe20000010000 */
[----:B------:R-:W-:-:S05]  /*14c60*/  FADD.FTZ R165, R181, R165 ;  /* 0x000000a5b5a57221 */ /* 0x000fca0000010000 */
[----:B------:R-:W-:Y:S01]  /*14c70*/  HMMA.16816.F32.BF16 R156, R4, R10, R156 ;  /* 0x0000000a049c723c */ /* 0x000fe2000004189c */
[----:B------:R-:W1:Y:S01]  /*14c80*/  LDSM.16.MT88.4 R8, [R216+0x10800] ;  /* 0x01080000d808783b */ /* 0x000e620000004200 */
[----:B------:R-:W-:Y:S01]  /*14c90*/  FADD.FTZ R129, R177, R129 ;  /* 0x00000081b1817221 */ /* 0x000fe20000010000 */
[----:B------:R-:W-:-:S05]  /*14ca0*/  FADD.FTZ R165, R180, R165 ;  /* 0x000000a5b4a57221 */ /* 0x000fca0000010000 */
[----:B------:R-:W-:Y:S01]  /*14cb0*/  HMMA.16816.F32.BF16 R152, R4, R12, R152 ;  /* 0x0000000c0498723c */ /* 0x000fe20000041898 */
[----:B------:R-:W-:Y:S01]  /*14cc0*/  FADD.FTZ R129, R176, R129 ;  /* 0x00000081b0817221 */ /* 0x000fe20000010000 */
[----:B------:R-:W-:-:S06]  /*14cd0*/  FADD.FTZ R179, R179, R165 ;  /* 0x000000a5b3b37221 */ /* 0x000fcc0000010000 */
[----:B------:R-:W-:Y:S01]  /*14ce0*/  HMMA.16816.F32.BF16 R148, R4, R14, R148 ;  /* 0x0000000e0494723c */ /* 0x000fe20000041894 */
[-CC-:B------:R-:W-:Y:S01]  /*14cf0*/  FFMA.FTZ R24, R79, R61.reuse, -R64.reuse ;  /* 0x0000003d4f187223 */ /* 0x180fe20000010840 */
[----:B------:R-:W-:-:S06]  /*14d00*/  FFMA.FTZ R26, R77, R61, -R64 ;  /* 0x0000003d4d1a7223 */ /* 0x000fcc0000010840 */
[----:B------:R-:W-:Y:S01]  /*14d10*/  HMMA.16816.F32.BF16 R144, R4, R16, R144 ;  /* 0x000000100490723c */ /* 0x000fe20000041890 */
[----:B------:R-:W-:-:S07]  /*14d20*/  FFMA.FTZ R25, R76, R61, -R64 ;  /* 0x0000003d4c197223 */ /* 0x000fce0000010840 */
[----:B------:R-:W-:Y:S01]  /*14d30*/  HMMA.16816.F32.BF16 R140, R4, R18, R140 ;  /* 0x00000012048c723c */ /* 0x000fe2000004188c */
[----:B------:R-:W-:-:S07]  /*14d40*/  FADD.FTZ R175, R175, R129 ;  /* 0x00000081afaf7221 */ /* 0x000fce0000010000 */
[----:B------:R-:W-:Y:S01]  /*14d50*/  HMMA.16816.F32.BF16 R136, R4, R20, R136 ;  /* 0x000000140488723c */ /* 0x000fe20000041888 */
[----:B------:R-:W-:-:S07]  /*14d60*/  FADD.FTZ R179, R183, R179 ;  /* 0x000000b3b7b37221 */ /* 0x000fce0000010000 */
[----:B------:R-:W-:Y:S01]  /*14d70*/  HMMA.16816.F32.BF16 R132, R4, R22, R132 ;  /* 0x000000160484723c */ /* 0x000fe20000041884 */
[----:B------:R-:W2:Y:S01]  /*14d80*/  LDSM.16.MT88.4 R4, [R97+0x6800] ;  /* 0x006800006104783b */ /* 0x000ea20000004200 */
[----:B------:R-:W-:Y:S01]  /*14d90*/  FFMA.FTZ R78, R78, R61, -R64 ;  /* 0x0000003d4e4e7223 */ /* 0x000fe20000010840 */
[----:B------:R-:W-:Y:S01]  /*14da0*/  FADD.FTZ R175, R191, R175 ;  /* 0x000000afbfaf7221 */ /* 0x000fe20000010000 */
[----:B------:R-:W-:Y:S01]  /*14db0*/  FADD.FTZ R194, R194, R179 ;  /* 0x000000b3c2c27221 */ /* 0x000fe20000010000 */
[----:B------:R-:W-:Y:S01]  /*14dc0*/  MUFU.EX2 R43, R43 ;  /* 0x0000002b002b7308 */ /* 0x000fe20000000800 */
[----:B------:R-:W3:Y:S03]  /*14dd0*/  LDSM.16.MT88.4 R12, [R60+0x10800] ;  /* 0x010800003c0c783b */ /* 0x000ee60000004200 */
[----:B------:R-:W4:Y:S01]  /*14de0*/  MUFU.EX2 R42, R42 ;  /* 0x0000002a002a7308 */ /* 0x000f220000000800 */
[----:B------:R-:W-:-:S03]  /*14df0*/  FADD.FTZ R190, R190, R175 ;  /* 0x000000afbebe7221 */ /* 0x000fc60000010000 */
[----:B------:R-:W-:Y:S01]  /*14e00*/  MUFU.EX2 R41, R41 ;  /* 0x0000002900297308 */ /* 0x000fe20000000800 */
[----:B------:R-:W-:-:S03]  /*14e10*/  FADD.FTZ R194, R193, R194 ;  /* 0x000000c2c1c27221 */ /* 0x000fc60000010000 */
[----:B------:R-:W1:Y:S04]  /*14e20*/  MUFU.EX2 R40, R40 ;  /* 0x0000002800287308 */ /* 0x000e680000000800 */
[----:B------:R-:W-:Y:S04]  /*14e30*/  MUFU.EX2 R24, R24 ;  /* 0x0000001800187308 */ /* 0x000fe80000000800 */
[----:B------:R-:W1:Y:S04]  /*14e40*/  MUFU.EX2 R0, R78 ;  /* 0x0000004e00007308 */ /* 0x000e680000000800 */
[----:B------:R-:W-:Y:S04]  /*14e50*/  MUFU.EX2 R26, R26 ;  /* 0x0000001a001a7308 */ /* 0x000fe80000000800 */
[----:B------:R-:W2:Y:S01]  /*14e60*/  MUFU.EX2 R25, R25 ;  /* 0x0000001900197308 */ /* 0x000ea20000000800 */
[----:B------:R-:W-:Y:S01]  /*14e70*/  FADD.FTZ R190, R189, R190 ;  /* 0x000000bebdbe7221 */ /* 0x000fe20000010000 */
[----:B------:R-:W-:-:S03]  /*14e80*/  FADD.FTZ R194, R192, R194 ;  /* 0x000000c2c0c27221 */ /* 0x000fc60000010000 */
[----:B------:R-:W-:Y:S01]  /*14e90*/  FADD.FTZ R188, R188, R190 ;  /* 0x000000bebcbc7221 */ /* 0x000fe20000010000 */
[----:B------:R-:W-:Y:S01]  /*14ea0*/  FADD.FTZ R195, R195, R194 ;  /* 0x000000c2c3c37221 */ /* 0x000fe20000010000 */
[----:B----4-:R-:W-:Y:S02]  /*14eb0*/  F2FP.BF16.F32.PACK_AB R16, R42, R43 ;  /* 0x0000002b2a10723e */ /* 0x010fe400000010ff */
[----:B-1----:R-:W-:Y:S01]  /*14ec0*/  F2FP.BF16.F32.PACK_AB R18, R40, R41 ;  /* 0x000000292812723e */ /* 0x002fe200000010ff */
[----:B------:R-:W-:Y:S01]  /*14ed0*/  FADD.FTZ R188, R187, R188 ;  /* 0x000000bcbbbc7221 */ /* 0x000fe20000010000 */
[----:B------:R-:W-:Y:S01]  /*14ee0*/  F2FP.BF16.F32.PACK_AB R17, R0, R24 ;  /* 0x000000180011723e */ /* 0x000fe200000010ff */
[----:B------:R-:W-:Y:S01]  /*14ef0*/  FADD.FTZ R195, R198, R195 ;  /* 0x000000c3c6c37221 */ /* 0x000fe20000010000 */
[----:B--2---:R-:W-:Y:S01]  /*14f00*/  F2FP.BF16.F32.PACK_AB R19, R25, R26 ;  /* 0x0000001a1913723e */ /* 0x004fe200000010ff */
[----:B------:R-:W-:Y:S02]  /*14f10*/  FADD.FTZ R186, R186, R188 ;  /* 0x000000bcbaba7221 */ /* 0x000fe40000010000 */
[----:B------:R-:W-:-:S02]  /*14f20*/  FADD.FTZ R197, R197, R195 ;  /* 0x000000c3c5c57221 */ /* 0x000fc40000010000 */
[----:B------:R-:W-:Y:S02]  /*14f30*/  FADD.FTZ R186, R185, R186 ;  /* 0x000000bab9ba7221 */ /* 0x000fe40000010000 */
[----:B------:R-:W-:Y:S01]  /*14f40*/  HMMA.16816.F32.BF16 R160, R16, R8, R160 ;  /* 0x0000000810a0723c */ /* 0x000fe200000418a0 */
[----:B------:R-:W-:Y:S01]  /*14f50*/  FADD.FTZ R197, R196, R197 ;  /* 0x000000c5c4c57221 */ /* 0x000fe20000010000 */
[----:B------:R-:W-:-:S06]  /*14f60*/  FADD.FTZ R184, R184, R186 ;  /* 0x000000bab8b87221 */ /* 0x000fcc0000010000 */
[----:B------:R-:W-:Y:S01]  /*14f70*/  HMMA.16816.F32.BF16 R156, R16, R10, R156 ;  /* 0x0000000a109c723c */ /* 0x000fe2000004189c */
[----:B------:R-:W1:Y:S01]  /*14f80*/  LDSM.16.MT88.4 R8, [R99+0x6800] ;  /* 0x006800006308783b */ /* 0x000e620000004200 */
[----:B------:R-:W-:Y:S01]  /*14f90*/  FADD.FTZ R199, R199, R197 ;  /* 0x000000c5c7c77221 */ /* 0x000fe20000010000 */
[----:B------:R-:W-:-:S03]  /*14fa0*/  FADD.FTZ R184, R171, R184 ;  /* 0x000000b8abb87221 */ /* 0x000fc60000010000 */
[----:B------:R-:W-:Y:S02]  /*14fb0*/  FADD.FTZ R199, R174, R199 ;  /* 0x000000c7aec77221 */ /* 0x000fe40000010000 */
[----:B------:R-:W-:Y:S01]  /*14fc0*/  HMMA.16816.F32.BF16 R144, R16, R4, R144 ;  /* 0x000000041090723c */ /* 0x000fe20000041890 */
[----:B------:R-:W-:Y:S01]  /*14fd0*/  FADD.FTZ R127, R127, R184 ;  /* 0x000000b87f7f7221 */ /* 0x000fe20000010000 */
[----:B------:R-:W-:-:S06]  /*14fe0*/  FADD.FTZ R173, R173, R199 ;  /* 0x000000c7adad7221 */ /* 0x000fcc0000010000 */
[----:B------:R-:W-:Y:S01]  /*14ff0*/  HMMA.16816.F32.BF16 R140, R16, R6, R140 ;  /* 0x00000006108c723c */ /* 0x000fe2000004188c */
[----:B------:R-:W2:Y:S01]  /*15000*/  LDSM.16.MT88.4 R4, [R216+0x11000] ;  /* 0x01100000d804783b */ /* 0x000ea20000004200 */
[----:B------:R-:W-:Y:S01]  /*15010*/  FADD.FTZ R127, R126, R127 ;  /* 0x0000007f7e7f7221 */ /* 0x000fe20000010000 */
[----:B------:R-:W-:Y:S01]  /*15020*/  FADD.FTZ R173, R172, R173 ;  /* 0x000000adacad7221 */ /* 0x000fe20000010000 */
[-CC-:B------:R-:W-:Y:S01]  /*15030*/  FFMA.FTZ R21, R75, R61.reuse, -R64.reuse ;  /* 0x0000003d4b157223 */ /* 0x180fe20000010840 */
[-CC-:B------:R-:W-:Y:S01]  /*15040*/  FFMA.FTZ R20, R74, R61.reuse, -R64.reuse ;  /* 0x0000003d4a147223 */ /* 0x180fe20000010840 */
[-CC-:B------:R-:W-:Y:S01]  /*15050*/  FFMA.FTZ R22, R73, R61.reuse, -R64.reuse ;  /* 0x0000003d49167223 */ /* 0x180fe20000010840 */
[----:B------:R-:W-:Y:S01]  /*15060*/  FFMA.FTZ R23, R72, R61, -R64 ;  /* 0x0000003d48177223 */ /* 0x000fe20000010840 */
[----:B------:R-:W-:Y:S01]  /*15070*/  FADD.FTZ R125, R125, R127 ;  /* 0x0000007f7d7d7221 */ /* 0x000fe20000010000 */
[----:B------:R-:W-:Y:S01]  /*15080*/  FADD.FTZ R182, R182, R173 ;  /* 0x000000adb6b67221 */ /* 0x000fe20000010000 */
[----:B------:R-:W-:Y:S02]  /*15090*/  MUFU.EX2 R37, R37 ;  /* 0x0000002500257308 */ /* 0x000fe40000000800 */
[----:B------:R-:W-:Y:S01]  /*150a0*/  FADD.FTZ R125, R59, R125 ;  /* 0x0000007d3b7d7221 */ /* 0x000fe20000010000 */
[----:B------:R-:W-:Y:S01]  /*150b0*/  FADD.FTZ R182, R98, R182 ;  /* 0x000000b662b67221 */ /* 0x000fe20000010000 */
[----:B------:R-:W4:Y:S02]  /*150c0*/  MUFU.EX2 R36, R36 ;  /* 0x0000002400247308 */ /* 0x000f240000000800 */
[----:B------:R-:W-:-:S02]  /*150d0*/  FADD.FTZ R58, R58, R125 ;  /* 0x0000007d3a3a7221 */ /* 0x000fc40000010000 */
[----:B------:R-:W-:Y:S01]  /*150e0*/  MUFU.EX2 R35, R35 ;  /* 0x0000002300237308 */ /* 0x000fe20000000800 */
[----:B------:R-:W-:-:S03]  /*150f0*/  FADD.FTZ R93, R93, R182 ;  /* 0x000000b65d5d7221 */ /* 0x000fc60000010000 */
[----:B------:R-:W4:Y:S04]  /*15100*/  MUFU.EX2 R34, R34 ;  /* 0x0000002200227308 */ /* 0x000f280000000800 */
[----:B------:R-:W-:Y:S04]  /*15110*/  MUFU.EX2 R21, R21 ;  /* 0x0000001500157308 */ /* 0x000fe80000000800 */
[----:B------:R-:W2:Y:S04]  /*15120*/  MUFU.EX2 R20, R20 ;  /* 0x0000001400147308 */ /* 0x000ea80000000800 */
[----:B------:R-:W-:Y:S04]  /*15130*/  MUFU.EX2 R22, R22 ;  /* 0x0000001600167308 */ /* 0x000fe80000000800 */
[----:B------:R-:W2:Y:S01]  /*15140*/  MUFU.EX2 R23, R23 ;  /* 0x0000001700177308 */ /* 0x000ea20000000800 */
[----:B------:R-:W-:Y:S01]  /*15150*/  FADD.FTZ R58, R57, R58 ;  /* 0x0000003a393a7221 */ /* 0x000fe20000010000 */
[----:B------:R-:W-:-:S03]  /*15160*/  FADD.FTZ R93, R92, R93 ;  /* 0x0000005d5c5d7221 */ /* 0x000fc60000010000 */
[----:B------:R-:W-:Y:S01]  /*15170*/  FADD.FTZ R58, R56, R58 ;  /* 0x0000003a383a7221 */ /* 0x000fe20000010000 */
[----:B------:R-:W-:Y:S01]  /*15180*/  FADD.FTZ R93, R108, R93 ;  /* 0x0000005d6c5d7221 */ /* 0x000fe20000010000 */
[----:B---3--:R-:W-:Y:S02]  /*15190*/  HMMA.16816.F32.BF16 R152, R16, R12, R152 ;  /* 0x0000000c1098723c */ /* 0x008fe40000041898 */
[----:B------:R-:W-:Y:S01]  /*151a0*/  FADD.FTZ R58, R55, R58 ;  /* 0x0000003a373a7221 */ /* 0x000fe20000010000 */
[----:B------:R-:W-:-:S05]  /*151b0*/  FADD.FTZ R93, R90, R93 ;  /* 0x0000005d5a5d7221 */ /* 0x000fca0000010000 */
[C---:B------:R-:W-:Y:S01]  /*151c0*/  HMMA.16816.F32.BF16 R148, R16.reuse, R14, R148 ;  /* 0x0000000e1094723c */ /* 0x040fe20000041894 */
[----:B------:R-:W-:Y:S01]  /*151d0*/  FADD.FTZ R54, R54, R58 ;  /* 0x0000003a36367221 */ /* 0x000fe20000010000 */
[----:B------:R-:W-:Y:S01]  /*151e0*/  FADD.FTZ R89, R89, R93 ;  /* 0x0000005d59597221 */ /* 0x000fe20000010000 */
[----:B------:R-:W3:Y:S05]  /*151f0*/  LDSM.16.MT88.4 R12, [R60+0x11000] ;  /* 0x011000003c0c783b */ /* 0x000eea0000004200 */
[C---:B-1----:R-:W-:Y:S08]  /*15200*/  HMMA.16816.F32.BF16 R136, R16.reuse, R8, R136 ;  /* 0x000000081088723c */ /* 0x042ff00000041888 */
[----:B------:R-:W-:Y:S01]  /*15210*/  HMMA.16816.F32.BF16 R132, R16, R10, R132 ;  /* 0x0000000a1084723c */ /* 0x000fe20000041884 */
[----:B----4-:R-:W-:Y:S01]  /*15220*/  F2FP.BF16.F32.PACK_AB R16, R36, R37 ;  /* 0x000000252410723e */ /* 0x010fe200000010ff */
[----:B------:R-:W1:Y:S01]  /*15230*/  LDSM.16.MT88.4 R8, [R97+0x7000] ;  /* 0x007000006108783b */ /* 0x000e620000004200 */
[----:B------:R-:W-:-:S02]  /*15240*/  F2FP.BF16.F32.PACK_AB R18, R34, R35 ;  /* 0x000000232212723e */ /* 0x000fc400000010ff */
[----:B--2---:R-:W-:Y:S02]  /*15250*/  F2FP.BF16.F32.PACK_AB R17, R20, R21 ;  /* 0x000000151411723e */ /* 0x004fe400000010ff */
[----:B------:R-:W-:Y:S01]  /*15260*/  F2FP.BF16.F32.PACK_AB R19, R23, R22 ;  /* 0x000000161713723e */ /* 0x000fe200000010ff */
[----:B------:R-:W-:Y:S01]  /*15270*/  FADD.FTZ R54, R53, R54 ;  /* 0x0000003635367221 */ /* 0x000fe20000010000 */
[----:B------:R-:W-:-:S05]  /*15280*/  FADD.FTZ R89, R88, R89 ;  /* 0x0000005958597221 */ /* 0x000fca0000010000 */
[----:B------:R-:W-:Y:S01]  /*15290*/  HMMA.16816.F32.BF16 R160, R16, R4, R160 ;  /* 0x0000000410a0723c */ /* 0x000fe200000418a0 */
[----:B------:R-:W-:Y:S01]  /*152a0*/  FADD.FTZ R54, R52, R54 ;  /* 0x0000003634367221 */ /* 0x000fe20000010000 */
[----:B------:R-:W-:-:S06]  /*152b0*/  FADD.FTZ R91, R91, R89 ;  /* 0x000000595b5b7221 */ /* 0x000fcc0000010000 */
[----:B------:R-:W-:Y:S01]  /*152c0*/  HMMA.16816.F32.BF16 R156, R16, R6, R156 ;  /* 0x00000006109c723c */ /* 0x000fe2000004189c */
[----:B------:R-:W2:Y:S01]  /*152d0*/  LDSM.16.MT88.4 R4, [R99+0x7000] ;  /* 0x007000006304783b */ /* 0x000ea20000004200 */
        /* <DEDUP_REMOVED lines=16> */
[----:B---3--:R-:W-:Y:S02]  /*153e0*/  HMMA.16816.F32.BF16 R152, R16, R12, R152 ;  /* 0x0000000c1098723c */ /* 0x008fe40000041898 */
[----:B------:R-:W-:Y:S01]  /*153f0*/  FADD.FTZ R43, R43, R45 ;  /* 0x0000002d2b2b7221 */ /* 0x000fe20000010000 */
[----:B------:R-:W-:-:S05]  /*15400*/  FADD.FTZ R24, R24, R80 ;  /* 0x0000005018187221 */ /* 0x000fca0000010000 */
[----:B------:R-:W-:Y:S01]  /*15410*/  HMMA.16816.F32.BF16 R148, R16, R14, R148 ;  /* 0x0000000e1094723c */ /* 0x000fe20000041894 */
[----:B------:R-:W-:Y:S01]  /*15420*/  LDSM.16.MT88.4 R12, [R97+0x7800] ;  /* 0x00780000610c783b */ /* 0x000fe20000004200 */
[----:B------:R-:W-:-:S03]  /*15430*/  FADD.FTZ R43, R42, R43 ;  /* 0x0000002b2a2b7221 */ /* 0x000fc60000010000 */
[----:B------:R-:W-:Y:S03]  /*15440*/  LDSM.16.MT88.4 R96, [R99+0x7800] ;  /* 0x007800006360783b */ /* 0x000fe60000004200 */
[----:B-1----:R-:W-:Y:S01]  /*15450*/  HMMA.16816.F32.BF16 R144, R16, R8, R144 ;  /* 0x000000081090723c */ /* 0x002fe20000041890 */
[----:B------:R-:W-:-:S07]  /*15460*/  FADD.FTZ R24, R0, R24 ;  /* 0x0000001800187221 */ /* 0x000fce0000010000 */
[C---:B------:R-:W-:Y:S01]  /*15470*/  HMMA.16816.F32.BF16 R140, R16.reuse, R10, R140 ;  /* 0x0000000a108c723c */ /* 0x040fe2000004188c */
[----:B------:R-:W1:Y:S07]  /*15480*/  LDSM.16.MT88.4 R8, [R60+0x11800] ;  /* 0x011800003c08783b */ /* 0x000e6e0000004200 */
[C---:B--2---:R-:W-:Y:S08]  /*15490*/  HMMA.16816.F32.BF16 R136, R16.reuse, R4, R136 ;  /* 0x000000041088723c */ /* 0x044ff00000041888 */
[----:B------:R-:W-:Y:S01]  /*154a0*/  HMMA.16816.F32.BF16 R132, R16, R6, R132 ;  /* 0x000000061084723c */ /* 0x000fe20000041884 */
[----:B------:R-:W2:Y:S01]  /*154b0*/  LDSM.16.MT88.4 R16, [R216+0x11800] ;  /* 0x01180000d810783b */ /* 0x000ea20000004200 */
[----:B------:R-:W-:Y:S01]  /*154c0*/  FADD.FTZ R41, R41, R43 ;  /* 0x0000002b29297221 */ /* 0x000fe20000010000 */
[----:B------:R-:W-:Y:S01]  /*154d0*/  FADD.FTZ R26, R26, R24 ;  /* 0x000000181a1a7221 */ /* 0x000fe20000010000 */
[-CC-:B------:R-:W-:Y:S01]  /*154e0*/  FFMA.FTZ R39, R71, R61.reuse, -R64.reuse ;  /* 0x0000003d47277223 */ /* 0x180fe20000010840 */
[-C--:B------:R-:W-:Y:S01]  /*154f0*/  FFMA.FTZ R27, R68, R61.reuse, -R64 ;  /* 0x0000003d441b7223 */ /* 0x080fe20000010840 */
[----:B------:R-:W-:Y:S01]  /*15500*/  FADD.FTZ R41, R40, R41 ;  /* 0x0000002928297221 */ /* 0x000fe20000010000 */
[----:B------:R-:W-:Y:S01]  /*15510*/  FADD.FTZ R26, R25, R26 ;  /* 0x0000001a191a7221 */ /* 0x000fe20000010000 */
[-CC-:B------:R-:W-:Y:S01]  /*15520*/  FFMA.FTZ R249, R66, R61.reuse, -R64.reuse ;  /* 0x0000003d42f97223 */ /* 0x180fe20000010840 */
[----:B------:R-:W-:Y:S01]  /*15530*/  FFMA.FTZ R67, R67, R61, -R64 ;  /* 0x0000003d43437223 */ /* 0x000fe20000010840 */
[----:B------:R-:W-:Y:S01]  /*15540*/  FADD.FTZ R37, R37, R41 ;  /* 0x0000002925257221 */ /* 0x000fe20000010000 */
[----:B------:R-:W-:Y:S01]  /*15550*/  FADD.FTZ R21, R21, R26 ;  /* 0x0000001a15157221 */ /* 0x000fe20000010000 */
[----:B------:R-:W-:Y:S04]  /*15560*/  MUFU.EX2 R33, R33 ;  /* 0x0000002100217308 */ /* 0x000fe80000000800 */
[----:B------:R-:W3:Y:S01]  /*15570*/  MUFU.EX2 R32, R32 ;  /* 0x0000002000207308 */ /* 0x000ee20000000800 */
[----:B------:R-:W-:-:S03]  /*15580*/  FADD.FTZ R37, R36, R37 ;  /* 0x0000002524257221 */ /* 0x000fc60000010000 */
[----:B------:R-:W-:Y:S01]  /*15590*/  MUFU.EX2 R39, R39 ;  /* 0x0000002700277308 */ /* 0x000fe20000000800 */
[----:B------:R-:W-:-:S03]  /*155a0*/  FADD.FTZ R21, R20, R21 ;  /* 0x0000001514157221 */ /* 0x000fc60000010000 */
[----:B------:R-:W4:Y:S04]  /*155b0*/  MUFU.EX2 R27, R27 ;  /* 0x0000001b001b7308 */ /* 0x000f280000000800 */
[----:B------:R-:W-:Y:S04]  /*155c0*/  MUFU.EX2 R31, R31 ;  /* 0x0000001f001f7308 */ /* 0x000fe80000000800 */
[----:B------:R-:W1:Y:S04]  /*155d0*/  MUFU.EX2 R30, R30 ;  /* 0x0000001e001e7308 */ /* 0x000e680000000800 */
[----:B------:R-:W-:Y:S04]  /*155e0*/  MUFU.EX2 R53, R67 ;  /* 0x0000004300357308 */ /* 0x000fe80000000800 */
[----:B------:R-:W2:Y:S01]  /*155f0*/  MUFU.EX2 R249, R249 ;  /* 0x000000f900f97308 */ /* 0x000ea20000000800 */
[----:B------:R-:W2:Y:S01]  /*15600*/  S2R R231, SR_CTAID.X ;  /* 0x0000000000e77919 */ /* 0x000ea20000002500 */
[----:B------:R-:W-:Y:S01]  /*15610*/  FADD.FTZ R35, R35, R37 ;  /* 0x0000002523237221 */ /* 0x000fe20000010000 */
[----:B------:R-:W-:Y:S01]  /*15620*/  FADD.FTZ R22, R22, R21 ;  /* 0x0000001516167221 */ /* 0x000fe20000010000 */
[----:B------:R-:W2:Y:S01]  /*15630*/  S2R R230, SR_CTAID.Y ;  /* 0x0000000000e67919 */ /* 0x000ea20000002600 */
[----:B------:R-:W2:Y:S01]  /*15640*/  S2R R229, SR_CTAID.Z ;  /* 0x0000000000e57919 */ /* 0x000ea20000002700 */
[----:B------:R-:W2:Y:S01]  /*15650*/  S2R R167, SR_TID.X ;  /* 0x0000000000a77919 */ /* 0x000ea20000002100 */
[----:B------:R-:W-:Y:S01]  /*15660*/  FADD.FTZ R35, R34, R35 ;  /* 0x0000002322237221 */ /* 0x000fe20000010000 */
[----:B------:R-:W-:Y:S01]  /*15670*/  FADD.FTZ R22, R23, R22 ;  /* 0x0000001617167221 */ /* 0x000fe20000010000 */
[----:B------:R-:W-:-:S02]  /*15680*/  ISETP.GT.AND P0, PT, R28, R227, PT ;  /* 0x000000e31c00720c */ /* 0x000fc40003f04270 */
[----:B---3--:R-:W-:Y:S01]  /*15690*/  F2FP.BF16.F32.PACK_AB R4, R32, R33 ;  /* 0x000000212004723e */ /* 0x008fe200000010ff */
[----:B------:R-:W-:Y:S01]  /*156a0*/  FADD.FTZ R33, R33, R35 ;  /* 0x0000002321217221 */ /* 0x000fe20000010000 */
[----:B----4-:R-:W-:Y:S01]  /*156b0*/  F2FP.BF16.F32.PACK_AB R5, R27, R39 ;  /* 0x000000271b05723e */ /* 0x010fe200000010ff */
[----:B------:R-:W-:Y:S01]  /*156c0*/  FADD.FTZ R39, R39, R22 ;  /* 0x0000001627277221 */ /* 0x000fe20000010000 */
[----:B-1----:R-:W-:Y:S02]  /*156d0*/  F2FP.BF16.F32.PACK_AB R6, R30, R31 ;  /* 0x0000001f1e06723e */ /* 0x002fe400000010ff */
[----:B--2---:R-:W-:Y:S01]  /*156e0*/  F2FP.BF16.F32.PACK_AB R7, R249, R53 ;  /* 0x00000035f907723e */ /* 0x004fe200000010ff */
[----:B------:R-:W-:Y:S01]  /*156f0*/  FADD.FTZ R33, R32, R33 ;  /* 0x0000002120217221 */ /* 0x000fe20000010000 */
[----:B------:R-:W-:-:S03]  /*15700*/  FADD.FTZ R39, R27, R39 ;  /* 0x000000271b277221 */ /* 0x000fc60000010000 */
[----:B------:R-:W-:Y:S01]  /*15710*/  FADD.FTZ R33, R31, R33 ;  /* 0x000000211f217221 */ /* 0x000fe20000010000 */
[----:B------:R-:W-:Y:S01]  /*15720*/  FADD.FTZ R39, R53, R39 ;  /* 0x0000002735277221 */ /* 0x000fe20000010000 */
[C---:B------:R-:W-:Y:S01]  /*15730*/  HMMA.16816.F32.BF16 R152, R4.reuse, R8, R152 ;  /* 0x000000080498723c */ /* 0x040fe20000041898 */
[--C-:B------:R-:W-:Y:S01]  /*15740*/  IMAD.MOV.U32 R0, RZ, RZ, R38.reuse ;  /* 0x000000ffff007224 */ /* 0x100fe200078e0026 */
[----:B------:R-:W-:Y:S01]  /*15750*/  MOV R228, 0x90 ;  /* 0x0000009000e47802 */ /* 0x000fe20000000f00 */
[----:B------:R-:W-:Y:S02]  /*15760*/  IMAD.MOV.U32 R36, RZ, RZ, R29 ;  /* 0x000000ffff247224 */ /* 0x000fe400078e001d */
[----:B------:R-:W-:Y:S01]  /*15770*/  FADD.FTZ R252, R30, R33 ;  /* 0x000000211efc7221 */ /* 0x000fe20000010000 */
[----:B------:R-:W-:Y:S02]  /*15780*/  @P0 IMAD.MOV.U32 R0, RZ, RZ, R38 ;  /* 0x000000ffff000224 */ /* 0x000fe400078e0026 */
[----:B------:R-:W-:Y:S01]  /*15790*/  HMMA.16816.F32.BF16 R148, R4, R10, R148 ;  /* 0x0000000a0494723c */ /* 0x000fe20000041894 */
[----:B------:R-:W-:-:S02]  /*157a0*/  @P0 IMAD.MOV.U32 R36, RZ, RZ, R29 ;  /* 0x000000ffff240224 */ /* 0x000fc400078e001d */
[----:B------:R-:W-:Y:S01]  /*157b0*/  FADD.FTZ R249, R249, R39 ;  /* 0x00000027f9f97221 */ /* 0x000fe20000010000 */
[----:B------:R-:W-:Y:S02]  /*157c0*/  IMAD.MOV.U32 R37, RZ, RZ, R28 ;  /* 0x000000ffff257224 */ /* 0x000fe400078e001c */
[----:B------:R-:W-:Y:S02]  /*157d0*/  @P0 VIADD R248, R164, 0xfffffffd ;  /* 0xfffffffda4f80836 */ /* 0x000fe40000000000 */
[C---:B------:R-:W-:Y:S08]  /*157e0*/  HMMA.16816.F32.BF16 R144, R4.reuse, R12, R144 ;  /* 0x0000000c0490723c */ /* 0x040ff00000041890 */
[C---:B------:R-:W-:Y:S08]  /*157f0*/  HMMA.16816.F32.BF16 R140, R4.reuse, R14, R140 ;  /* 0x0000000e048c723c */ /* 0x040ff0000004188c */
[C---:B------:R-:W-:Y:S08]  /*15800*/  HMMA.16816.F32.BF16 R160, R4.reuse, R16, R160 ;  /* 0x0000001004a0723c */ /* 0x040ff000000418a0 */
[C---:B------:R-:W-:Y:S08]  /*15810*/  HMMA.16816.F32.BF16 R156, R4.reuse, R18, R156 ;  /* 0x00000012049c723c */ /* 0x040ff0000004189c */
[C---:B------:R-:W-:Y:S08]  /*15820*/  HMMA.16816.F32.BF16 R136, R4.reuse, R96, R136 ;  /* 0x000000600488723c */ /* 0x040ff00000041888 */
[----:B------:R-:W-:Y:S01]  /*15830*/  HMMA.16816.F32.BF16 R132, R4, R98, R132 ;  /* 0x000000620484723c */ /* 0x000fe20000041884 */
[----:B------:R-:W-:-:S04]  /*15840*/  NOP ;  /* 0x0000000000007918 */ /* 0x000fc80000000000 */
[----:B------:R-:W-:-:S15]  /*15850*/  @P0 BRA `(.L_x_2416) ;  /* 0x0000000000040947 */ /* 0x000fde0003800000 */
.L_x_2405:
[----:B------:R-:W-:-:S07]  /*15860*/  IADD3 R248, PT, PT, R37, -0x1, RZ ;  /* 0xffffffff25f87810 */ /* 0x000fce0007ffe0ff */
.L_x_2416:
[----:B------:R-:W-:Y:S05]  /*15870*/  BSYNC B2 ;  /* 0x0000000000027941 */ /* 0x000fea0003800000 */
.L_x_2404:
[----:B------:R-:W-:-:S13]  /*15880*/  ISETP.GE.AND P0, PT, R248, R227, PT ;  /* 0x000000e3f800720c */ /* 0x000fda0003f06270 */
[----:B------:R-:W-:Y:S05]  /*15890*/  @!P0 BRA `(.L_x_2417) ;  /* 0x0000009400988947 */ /* 0x000fea0003800000 */
[----:B-----5:R-:W-:Y:S01]  /*158a0*/  ISETP.NE.U32.AND P1, PT, R242, RZ, PT ;  /* 0x000000fff200720c */ /* 0x020fe20003f25070 */
[----:B------:R-:W-:Y:S01]  /*158b0*/  IMAD.MOV.U32 R164, RZ, RZ, R0 ;  /* 0x000000ffffa47224 */ /* 0x000fe200078e0000 */
[----:B------:R-:W-:Y:S01]  /*158c0*/  MOV R165, R36 ;  /* 0x0000002400a57202 */ /* 0x000fe20000000f00 */
[----:B------:R-:W-:Y:S01]  /*158d0*/  VIADD R247, R216, 0xa040 ;  /* 0x0000a040d8f77836 */ /* 0x000fe20000000000 */
[----:B------:R-:W-:-:S13]  /*158e0*/  ISETP.NE.AND.EX P1, PT, R243, RZ, PT, P1 ;  /* 0x000000fff300720c */ /* 0x000fda0003f25310 */
.L_x_2424:
[CC--:B-----5:R-:W-:Y:S01]  /*158f0*/  ISETP.GE.AND P4, PT, R166.reuse, R232.reuse, PT ;  /* 0x000000e8a600720c */ /* 0x0e0fe20003f86270 */
[----:B------:R-:W1:Y:S01]  /*15900*/  S2R R167, SR_TID.X ;  /* 0x0000000000a77919 */ /* 0x000e620000002100 */
[----:B------:R-:W-:Y:S01]  /*15910*/  ISETP.GE.AND P3, PT, R166, R232, PT ;  /* 0x000000e8a600720c */ /* 0x000fe20003f66270 */
[----:B------:R-:W-:Y:S04]  /*15920*/  DEPBAR.LE SB0, 0x0 ;  /* 0x000080000000791a */ /* 0x000fe80000000000 */
[----:B------:R-:W-:Y:S05]  /*15930*/  WARPSYNC.ALL ;  /* 0x0000000000007948 */ /* 0x000fea0003800000 */
[----:B------:R-:W-:Y:S01]  /*15940*/  BAR.SYNC.DEFER_BLOCKING 0x0 ;  /* 0x0000000000007b1d */ /* 0x000fe20000010000 */
[----:B------:R-:W-:Y:S02]  /*15950*/  @!P1 IMAD.MOV.U32 R5, RZ, RZ, RZ ;  /* 0x000000ffff059224 */ /* 0x000fe400078e00ff */
[----:B------:R-:W-:Y:S03]  /*15960*/  IMAD.MOV.U32 R6, RZ, RZ, R239 ;  /* 0x000000ffff067224 */ /* 0x000fe600078e00ef */
[----:B------:R-:W-:Y:S02]  /*15970*/  @!P1 IADD3 R5, P0, PT, RZ, -R5, RZ ;  /* 0x80000005ff059210 */ /* 0x000fe40007f1e0ff */
[C---:B-1----:R-:W-:Y:S01]  /*15980*/  LOP3.LUT R4, R167.reuse, 0x8, RZ, 0xc0, !PT ;  /* 0x00000008a7047812 */ /* 0x042fe200078ec0ff */
[C---:B------:R-:W-:Y:S01]  /*15990*/  IMAD.SHL.U32 R0, R167.reuse, 0x40, RZ ;  /* 0x00000040a7007824 */ /* 0x040fe200078e00ff */
[----:B------:R-:W2:Y:S01]  /*159a0*/  @!P1 LD.E R7, desc[UR4][R2.64+0x40] ;  /* 0x0000400402079980 */ /* 0x000ea2000c101900 */
[----:B------:R-:W-:Y:S01]  /*159b0*/  IMAD.SHL.U32 R226, R167, 0x8, RZ ;  /* 0x00000008a7e27824 */ /* 0x000fe200078e00ff */
[----:B------:R-:W-:Y:S02]  /*159c0*/  BSSY.RECONVERGENT B0, `(.L_x_2418) ;  /* 0x0000049000007945 */ /* 0x000fe40003800200 */
[----:B------:R-:W-:Y:S02]  /*159d0*/  LOP3.LUT R4, R4, 0x1c0, R0, 0xf8, !PT ;  /* 0x000001c004047812 */ /* 0x000fe400078ef800 */
[----:B------:R-:W-:Y:S01]  /*159e0*/  LOP3.LUT R166, R226, 0x38, RZ, 0xc0, !PT ;  /* 0x00000038e2a67812 */ /* 0x000fe200078ec0ff */
[----:B--2---:R-:W-:Y:S04]  /*159f0*/  @!P1 IMAD.SHL.U32 R7, R7, 0x100, RZ ;  /* 0x0000010007079824 */ /* 0x004fe800078e00ff */
[----:B------:R-:W-:Y:S05]  /*15a00*/  @!P1 IMAD.X R7, RZ, RZ, ~R7, P0 ;  /* 0x000000ffff079224 */ /* 0x000fea00000e0e07 */
[----:B------:R-:W-:Y:S04]  /*15a10*/  @!P1 SHF.R.S64 R5, R5, 0x1f, R7 ;  /* 0x0000001f05059819 */ /* 0x000fe80000001007 */
[----:B------:R-:W-:Y:S01]  /*15a20*/  @!P1 IADD3 R239, P0, PT, R239, R5, RZ ;  /* 0x00000005efef9210 */ /* 0x000fe20007f1e0ff */
[----:B------:R-:W-:Y:S03]  /*15a30*/  IMAD.MOV.U32 R5, RZ, RZ, R238 ;  /* 0x000000ffff057224 */ /* 0x000fe600078e00ee */
[----:B------:R-:W-:Y:S01]  /*15a40*/  @!P1 LEA.HI.X.SX32 R238, R7, R238, 0x1, P0 ;  /* 0x000000ee07ee9211 */ /* 0x000fe200000f0eff */
[----:B------:R-:W-:Y:S08]  /*15a50*/  @!P1 BRA `(.L_x_2419) ;  /* 0x0000000000fc9947 */ /* 0x000ff00003800000 */
[----:B------:R-:W-:Y:S01]  /*15a60*/  IMAD.SHL.U32 R7, R248, 0x100, RZ ;  /* 0x00000100f8077824 */ /* 0x000fe200078e00ff */
[----:B------:R-:W2:Y:S04]  /*15a70*/  LD.E R14, desc[UR4][R2.64+0x170] ;  /* 0x00017004020e7980 */ /* 0x000ea8000c101900 */
[C---:B------:R-:W-:Y:S01]  /*15a80*/  IADD3 R15, PT, PT, R7.reuse, 0x100, RZ ;  /* 0x00000100070f7810 */ /* 0x040fe20007ffe0ff */
[----:B------:R-:W3:Y:S01]  /*15a90*/  LD.E.64 R18, desc[UR4][R2.64+0x28] ;  /* 0x0000280402127980 */ /* 0x000ee2000c101b00 */
        /* <DEDUP_REMOVED lines=29> */
[----:B------:R-:W-:Y:S02]  /*15c70*/  ISETP.GE.AND P2, PT, R15, RZ, PT ;  /* 0x000000ff0f00720c */ /* 0x000fe40003f46270 */
[----:B------:R-:W-:Y:S07]  /*15c80*/  LOP3.LUT R7, RZ, R14, RZ, 0x33, !PT ;  /* 0x0000000eff077212 */ /* 0x000fee00078e33ff */
[----:B------:R-:W-:Y:S02]  /*15c90*/  @P5 IADD3 R12, PT, PT, R12, 0x1, RZ ;  /* 0x000000010c0c5810 */ /* 0x000fe40007ffe0ff */
[----:B------:R-:W-:Y:S01]  /*15ca0*/  @P6 VIADD R13, R13, 0x1 ;  /* 0x000000010d0d6836 */ /* 0x000fe20000000000 */
[----:B------:R-:W-:Y:S02]  /*15cb0*/  ISETP.NE.AND P5, PT, R14, RZ, PT ;  /* 0x000000ff0e00720c */ /* 0x000fe40003fa5270 */
[----:B------:R-:W-:Y:S02]  /*15cc0*/  @!P0 IMAD.MOV R12, RZ, RZ, -R12 ;  /* 0x000000ffff0c8224 */ /* 0x000fe400078e0a0c */
[----:B------:R-:W-:Y:S03]  /*15cd0*/  @!P2 IADD3 R13, PT, PT, -R13, RZ, RZ ;  /* 0x000000ff0d0da210 */ /* 0x000fe60007ffe1ff */
        /* <DEDUP_REMOVED lines=23> */
.L_x_2419:
[----:B------:R-:W-:Y:S05]  /*15e50*/  BSYNC.RECONVERGENT B0 ;  /* 0x0000000000007941 */ /* 0x000fea0003800200 */
.L_x_2418:
[-C--:B------:R-:W-:Y:S01]  /*15e60*/  @!P4 MOV R10, R239.reuse ;  /* 0x000000ef000ac202 */ /* 0x080fe20000000f00 */
[C---:B------:R-:W-:Y:S01]  /*15e70*/  @!P3 IMAD R20, R225.reuse, 0xa0, RZ ;  /* 0x000000a0e114b824 */ /* 0x040fe200078e02ff */
[-C--:B------:R-:W-:Y:S01]  /*15e80*/  @!P4 MOV R11, R238.reuse ;  /* 0x000000ee000bc202 */ /* 0x080fe20000000f00 */
[----:B------:R-:W-:Y:S01]  /*15e90*/  @!P3 IMAD R7, R225, 0xc0, RZ ;  /* 0x000000c0e107b824 */ /* 0x000fe200078e02ff */
[C---:B------:R-:W-:Y:S01]  /*15ea0*/  SHF.L.U32 R5, R224.reuse, 0x5, RZ ;  /* 0x00000005e0057819 */ /* 0x040fe200000006ff */
[----:B------:R-:W-:Y:S01]  /*15eb0*/  BSSY.RECONVERGENT B1, `(.L_x_2420) ;  /* 0x000033b000017945 */ /* 0x000fe20003800200 */
[----:B------:R-:W-:Y:S01]  /*15ec0*/  SHF.L.U64.HI R6, R224, 0x5, R225 ;  /* 0x00000005e0067819 */ /* 0x000fe200000102e1 */
[----:B------:R-:W-:Y:S01]  /*15ed0*/  @!PT LDS RZ, [RZ] ;  /* 0x00000000fffff984 */ /* 0x000fe20000000800 */
[----:B------:R-:W-:Y:S01]  /*15ee0*/  @!PT LDS RZ, [RZ] ;  /* 0x00000000fffff984 */ /* 0x000fe20000000800 */
[----:B------:R-:W-:Y:S01]  /*15ef0*/  @!PT LDS RZ, [RZ] ;  /* 0x00000000fffff984 */ /* 0x000fe20000000800 */
[----:B------:R1:W-:Y:S01]  /*15f00*/  @!P4 LDGSTS.E.BYPASS.LTC128B.128 [R240+0xa000], desc[UR4][R10.64] ;  /* 0x0a0000000af0cfae */ /* 0x0003e2000b981a04 */
[----:B------:R-:W-:Y:S02]  /*15f10*/  IADD3 R8, P0, PT, R5, R239, RZ ;  /* 0x000000ef05087210 */ /* 0x000fe40007f1e0ff */
[----:B------:R-:W-:Y:S02]  /*15f20*/  LOP3.LUT R0, R0, 0x400, RZ, 0xc0, !PT ;  /* 0x0000040000007812 */ /* 0x000fe400078ec0ff */
[----:B------:R-:W-:Y:S02]  /*15f30*/  IADD3.X R9, PT, PT, R6, R238, RZ, P0, !PT ;  /* 0x000000ee06097210 */ /* 0x000fe400007fe4ff */
[----:B------:R-:W-:Y:S01]  /*15f40*/  @!P3 LEA R30, P2, R224, R8, 0x6 ;  /* 0x00000008e01eb211 */ /* 0x000fe200078430ff */
[----:B------:R-:W-:Y:S01]  /*15f50*/  @P4 STS.128 [R240+0xa000], RZ ;  /* 0x00a000fff0004388 */ /* 0x000fe20000000c00 */
[----:B------:R-:W-:Y:S01]  /*15f60*/  LOP3.LUT R4, R4, R166, RZ, 0x3c, !PT ;  /* 0x000000a604047212 */ /* 0x000fe200078e3cff */
[C---:B------:R-:W-:Y:S01]  /*15f70*/  @!P3 IMAD.WIDE.U32 R16, R224.reuse, 0x60, R8 ;  /* 0x00000060e010b825 */ /* 0x040fe200078e0008 */
[-C--:B------:R-:W-:Y:S02]  /*15f80*/  @!P3 LEA.HI.X R31, R224, R9.reuse, R225, 0x6, P2 ;  /* 0x00000009e01fb211 */ /* 0x080fe400010f34e1 */
[----:B------:R-:W-:Y:S01]  /*15f90*/  LEA R0, R4, R0, 0x1 ;  /* 0x0000000004007211 */ /* 0x000fe200078e08ff */
[C---:B------:R-:W-:Y:S01]  /*15fa0*/  @!P3 IMAD R4, R225.reuse, 0x60, RZ ;  /* 0x00000060e104b824 */ /* 0x040fe200078e02ff */
[-C--:B------:R-:W-:Y:S01]  /*15fb0*/  @!P3 MOV R22, R8.reuse ;  /* 0x000000080016b202 */ /* 0x080fe20000000f00 */
[----:B------:R-:W-:Y:S01]  /*15fc0*/  @P3 STS.128 [R240+0xa800], RZ ;  /* 0x00a800fff0003388 */ /* 0x000fe20000000c00 */
[----:B------:R-:W-:Y:S01]  /*15fd0*/  @!P3 MOV R23, R9 ;  /* 0x000000090017b202 */ /* 0x000fe20000000f00 */
[----:B------:R-:W-:Y:S01]  /*15fe0*/  @!P3 IMAD.WIDE.U32 R14, R224, 0xa0, R8 ;  /* 0x000000a0e00eb825 */ /* 0x000fe200078e0008 */
[----:B------:R-:W-:Y:S02]  /*15ff0*/  @!P3 IADD3 R17, PT, PT, R4, R17, RZ ;  /* 0x000000110411b210 */ /* 0x000fe40007ffe0ff */
[-C--:B------:R-:W-:Y:S01]  /*16000*/  @!P3 MOV R18, R8.reuse ;  /* 0x000000080012b202 */ /* 0x080fe20000000f00 */
[----:B------:R-:W-:Y:S01]  /*16010*/  @!P3 IMAD.WIDE.U32 R22, R224, 0x140, R22 ;  /* 0x00000140e016b825 */ /* 0x000fe200078e0016 */
[----:B------:R-:W-:Y:S01]  /*16020*/  @!P3 MOV R19, R9 ;  /* 0x000000090013b202 */ /* 0x000fe20000000f00 */
[----:B------:R-:W-:Y:S01]  /*16030*/  @!PT LDS RZ, [RZ] ;  /* 0x00000000fffff984 */ /* 0x000fe20000000800 */
[----:B------:R-:W-:Y:S01]  /*16040*/  @!PT LDS RZ, [RZ] ;  /* 0x00000000fffff984 */ /* 0x000fe20000000800 */
[----:B------:R-:W-:Y:S01]  /*16050*/  @!PT LDS RZ, [RZ] ;  /* 0x00000000fffff984 */ /* 0x000fe20000000800 */
[----:B------:R-:W-:Y:S01]  /*16060*/  @!P3 LDGSTS.E.BYPASS.LTC128B.128 [R240+0xa800], desc[UR4][R8.64] ;  /* 0x0a80000008f0bfae */ /* 0x000fe2000b981a04 */
[----:B------:R-:W-:Y:S01]  /*16070*/  @!P3 MOV R26, R8 ;  /* 0x00000008001ab202 */ /* 0x000fe20000000f00 */
[----:B------:R-:W-:Y:S01]  /*16080*/  @!P3 IMAD R4, R225, 0x140, RZ ;  /* 0x00000140e104b824 */ /* 0x000fe200078e02ff */
[----:B-1----:R-:W-:Y:S01]  /*16090*/  @!P3 IADD3 R10, P0, PT, R8, R5, RZ ;  /* 0x00000005080ab210 */ /* 0x002fe20007f1e0ff */
[C---:B------:R-:W-:Y:S01]  /*160a0*/  @!P3 IMAD.WIDE.U32 R18, R224.reuse, 0x120, R18 ;  /* 0x00000120e012b825 */ /* 0x040fe200078e0012 */
[----:B------:R-:W-:Y:S02]  /*160b0*/  @!P3 MOV R27, R9 ;  /* 0x00000009001bb202 */ /* 0x000fe40000000f00 */
[----:B------:R-:W-:Y:S01]  /*160c0*/  @!P3 IADD3.X R11, PT, PT, R9, R6, RZ, P0, !PT ;  /* 0x00000006090bb210 */ /* 0x000fe200007fe4ff */
[----:B------:R-:W-:Y:S01]  /*160d0*/  @P3 STS.128 [R240+0xb000], RZ ;  /* 0x00b000fff0003388 */ /* 0x000fe20000000c00 */
[C---:B------:R-:W-:Y:S01]  /*160e0*/  @!P3 IMAD R5, R225.reuse, 0x120, RZ ;  /* 0x00000120e105b824 */ /* 0x040fe200078e02ff */
[-C--:B------:R-:W-:Y:S01]  /*160f0*/  @!P3 MOV R24, R8.reuse ;  /* 0x000000080018b202 */ /* 0x080fe20000000f00 */
[----:B------:R-:W-:Y:S01]  /*16100*/  @!P3 IMAD.WIDE.U32 R26, R224, 0x1c0, R26 ;  /* 0x000001c0e01ab825 */ /* 0x000fe200078e001a */
[----:B------:R-:W-:Y:S02]  /*16110*/  @!P3 IADD3 R23, PT, PT, R4, R23, RZ ;  /* 0x000000170417b210 */ /* 0x000fe40007ffe0ff */
[----:B------:R-:W-:Y:S01]  /*16120*/  @!P3 MOV R25, R9 ;  /* 0x000000090019b202 */ /* 0x000fe20000000f00 */
[----:B------:R-:W-:Y:S01]  /*16130*/  @!P3 IMAD R4, R225, 0x1c0, RZ ;  /* 0x000001c0e104b824 */ /* 0x000fe200078e02ff */
[----:B------:R-:W-:Y:S01]  /*16140*/  @!PT LDS RZ, [RZ] ;  /* 0x00000000fffff984 */ /* 0x000fe20000000800 */
[----:B------:R-:W-:Y:S01]  /*16150*/  @!PT LDS RZ, [RZ] ;  /* 0x00000000fffff984 */ /* 0x000fe20000000800 */
[----:B------:R-:W-:Y:S01]  /*16160*/  @!PT LDS RZ, [RZ] ;  /* 0x00000000fffff984 */ /* 0x000fe20000000800 */
[----:B------:R1:W-:Y:S01]  /*16170*/  @!P3 LDGSTS.E.BYPASS.LTC128B.128 [R240+0xb000], desc[UR4][R10.64] ;  /* 0x0b0000000af0bfae */ /* 0x0003e2000b981a04 */
[----:B------:R-:W-:Y:S01]  /*16180*/  @!P3 IADD3 R19, PT, PT, R5, R19, RZ ;  /* 0x000000130513b210 */ /* 0x000fe20007ffe0ff */
[----:B------:R-:W-:Y:S01]  /*16190*/  @!P3 IMAD R5, R225, 0x1a0, RZ ;  /* 0x000001a0e105b824 */ /* 0x000fe200078e02ff */
[----:B------:R-:W-:Y:S01]  /*161a0*/  @!P3 IADD3 R15, PT, PT, R20, R15, RZ ;  /* 0x0000000f140fb210 */ /* 0x000fe20007ffe0ff */
[----:B------:R-:W-:Y:S01]  /*161b0*/  @!P3 IMAD.WIDE.U32 R24, R224, 0x1a0, R24 ;  /* 0x000001a0e018b825 */ /* 0x000fe200078e0018 */
[----:B------:R-:W-:Y:S02]  /*161c0*/  @!P3 IADD3 R27, PT, PT, R4, R27, RZ ;  /* 0x0000001b041bb210 */ /* 0x000fe40007ffe0ff */
[CC--:B------:R-:W-:Y:S01]  /*161d0*/  @!P3 LEA R4, P0, R224.reuse, R8.reuse, 0x7 ;  /* 0x00000008e004b211 */ /* 0x0c0fe200078038ff */
[----:B------:R-:W-:Y:S01]  /*161e0*/  @P3 STS.128 [R240+0xb800], RZ ;  /* 0x00b800fff0003388 */ /* 0x000fe20000000c00 */
[----:B------:R-:W-:Y:S01]  /*161f0*/  @!P3 IADD3 R25, PT, PT, R5, R25, RZ ;  /* 0x000000190519b210 */ /* 0x000fe20007ffe0ff */
[----:B------:R-:W-:Y:S01]  /*16200*/  @!P3 IMAD R6, R225, 0xe0, RZ ;  /* 0x000000e0e106b824 */ /* 0x000fe200078e02ff */
[CC--:B------:R-:W-:Y:S01]  /*16210*/  @!P3 LEA.HI.X R5, R224.reuse, R9.reuse, R225, 0x7, P0 ;  /* 0x00000009e005b211 */ /* 0x0c0fe200000f3ce1 */
[C-C-:B------:R-:W-:Y:S01]  /*16220*/  @!P3 IMAD.WIDE.U32 R28, R224.reuse, 0x180, R8.reuse ;  /* 0x00000180e01cb825 */ /* 0x140fe200078e0008 */
[----:B------:R-:W-:Y:S02]  /*16230*/  @!P3 MOV R12, R8 ;  /* 0x00000008000cb202 */ /* 0x000fe40000000f00 */
[----:B------:R-:W-:Y:S01]  /*16240*/  @!P3 MOV R13, R9 ;  /* 0x00000009000db202 */ /* 0x000fe20000000f00 */
[----:B------:R-:W-:Y:S01]  /*16250*/  @!PT LDS RZ, [RZ] ;  /* 0x00000000fffff984 */ /* 0x000fe20000000800 */
[----:B------:R-:W-:Y:S01]  /*16260*/  @!PT LDS RZ, [RZ] ;  /* 0x00000000fffff984 */ /* 0x000fe20000000800 */
[----:B------:R-:W-:Y:S01]  /*16270*/  @!PT LDS RZ, [RZ] ;  /* 0x00000000fffff984 */ /* 0x000fe20000000800 */
[----:B------:R-:W-:Y:S01]  /*16280*/  @!P3 LDGSTS.E.BYPASS.LTC128B.128 [R240+0xb800], desc[UR4][R30.64] ;  /* 0x0b8000001ef0bfae */ /* 0x000fe2000b981a04 */
[----:B------:R-:W-:Y:S01]  /*16290*/  @!P3 IMAD.WIDE.U32 R20, R224, 0x160, R8 ;  /* 0x00000160e014b825 */ /* 0x000fe200078e0008 */
[----:B------:R-:W-:Y:S02]  /*162a0*/  IADD3 R0, PT, PT, R218, R0, RZ ;  /* 0x00000000da007210 */ /* 0x000fe40007ffe0ff */
[----:B------:R-:W-:Y:S01]  /*162b0*/  MOV R219, 0x20 ;  /* 0x0000002000db7802 */ /* 0x000fe20000000f00 */
[----:B------:R-:W-:Y:S01]  /*162c0*/  @!P3 IMAD.WIDE.U32 R12, R224, 0xc0, R12 ;  /* 0x000000c0e00cb825 */ /* 0x000fe200078e000c */
[----:B------:R-:W-:Y:S02]  /*162d0*/  MOV R220, 0x40 ;  /* 0x0000004000dc7802 */ /* 0x000fe40000000f00 */
[----:B------:R-:W-:Y:S01]  /*162e0*/  @P3 STS.128 [R240+0xc000], RZ ;  /* 0x00c000fff0003388 */ /* 0x000fe20000000c00 */
[----:B------:R-:W-:Y:S02]  /*162f0*/  LOP3.LUT P2, RZ, R167, 0x4, RZ, 0xc0, !PT ;  /* 0x00000004a7ff7812 */ /* 0x000fe4000784c0ff */
[----:B------:R-:W-:Y:S01]  /*16300*/  @!P3 IADD3 R13, PT, PT, R7, R13, RZ ;  /* 0x0000000d070db210 */ /* 0x000fe20007ffe0ff */
[----:B------:R-:W-:Y:S01]  /*16310*/  @!P3 IMAD R7, R225, 0x160, RZ ;  /* 0x00000160e107b824 */ /* 0x000fe200078e02ff */
[----:B-1----:R-:W-:Y:S02]  /*16320*/  @!P3 MOV R10, R8 ;  /* 0x00000008000ab202 */ /* 0x002fe40000000f00 */
[----:B------:R-:W-:Y:S01]  /*16330*/  @!P3 MOV R11, R9 ;  /* 0x00000009000bb202 */ /* 0x000fe20000000f00 */
[----:B------:R-:W-:Y:S01]  /*16340*/  @!PT LDS RZ, [RZ] ;  /* 0x00000000fffff984 */ /* 0x000fe20000000800 */
[----:B------:R-:W-:Y:S01]  /*16350*/  @!PT LDS RZ, [RZ] ;  /* 0x00000000fffff984 */ /* 0x000fe20000000800 */
[----:B------:R-:W-:Y:S01]  /*16360*/  @!PT LDS RZ, [RZ] ;  /* 0x00000000fffff984 */ /* 0x000fe20000000800 */
[----:B------:R-:W-:Y:S01]  /*16370*/  @!P3 LDGSTS.E.BYPASS.LTC128B.128 [R240+0xc000], desc[UR4][R16.64] ;  /* 0x0c00000010f0bfae */ /* 0x000fe2000b981a04 */
[----:B------:R-:W-:Y:S02]  /*16380*/  @!P3 IADD3 R21, PT, PT, R7, R21, RZ ;  /* 0x000000150715b210 */ /* 0x000fe40007ffe0ff */
[----:B------:R-:W-:Y:S01]  /*16390*/  SEL R220, R220, 0xffffffc0, !P2 ;  /* 0xffffffc0dcdc7807 */ /* 0x000fe20005000000 */
[----:B------:R-:W-:Y:S03]  /*163a0*/  @!P3 IMAD.WIDE.U32 R10, R224, 0xe0, R10 ;  /* 0x000000e0e00ab825 */ /* 0x000fe600078e000a */
[----:B------:R-:W-:Y:S01]  /*163b0*/  IADD3 R221, PT, PT, R217, R220, RZ ;  /* 0x000000dcd9dd7210 */ /* 0x000fe20007ffe0ff */
[----:B------:R-:W-:Y:S01]  /*163c0*/  @P3 STS.128 [R240+0xc800], RZ ;  /* 0x00c800fff0003388 */ /* 0x000fe20000000c00 */
[----:B------:R-:W-:Y:S01]  /*163d0*/  @!P3 IADD3 R11, PT, PT, R6, R11, RZ ;  /* 0x0000000b060bb210 */ /* 0x000fe20007ffe0ff */
[----:B------:R-:W-:Y:S01]  /*163e0*/  @!P3 IMAD R6, R225, 0x180, RZ ;  /* 0x00000180e106b824 */ /* 0x000fe200078e02ff */
[----:B------:R-:W-:Y:S04]  /*163f0*/  IADD3 R220, PT, PT, R220, R0, RZ ;  /* 0x00000000dcdc7210 */ /* 0x000fe80007ffe0ff */
[----:B------:R-:W-:Y:S01]  /*16400*/  @!P3 IADD3 R29, PT, PT, R6, R29, RZ ;  /* 0x0000001d061db210 */ /* 0x000fe20007ffe0ff */
[----:B------:R-:W-:Y:S01]  /*16410*/  @!PT LDS RZ, [RZ] ;  /* 0x00000000fffff984 */ /* 0x000fe20000000800 */
[----:B------:R-:W-:Y:S01]  /*16420*/  @!PT LDS RZ, [RZ] ;  /* 0x00000000fffff984 */ /* 0x000fe20000000800 */
[----:B------:R-:W-:Y:S01]  /*16430*/  @!PT LDS RZ, [RZ] ;  /* 0x00000000fffff984 */ /* 0x000fe20000000800 */
[----:B------:R-:W-:Y:S01]  /*16440*/  @!P3 LDGSTS.E.BYPASS.LTC128B.128 [R240+0xc800], desc[UR4][R4.64] ;  /* 0x0c80000004f0bfae */ /* 0x000fe2000b981a04 */
[C---:B------:R-:W-:Y:S04]  /*16450*/  @!P3 LEA R6, P0, R224.reuse, R8, 0x8 ;  /* 0x00000008e006b211 */ /* 0x040fe800078040ff */
[----:B------:R-:W-:Y:S02]  /*16460*/  @!P3 LEA.HI.X R7, R224, R9, R225, 0x8, P0 ;  /* 0x00000009e007b211 */ /* 0x000fe400000f44e1 */
[----:B------:R-:W-:Y:S01]  /*16470*/  LOP3.LUT P0, RZ, R167, 0x2, RZ, 0xc0, !PT ;  /* 0x00000002a7ff7812 */ /* 0x000fe2000780c0ff */
[----:B------:R-:W-:Y:S03]  /*16480*/  @P3 STS.128 [R240+0xd000], RZ ;  /* 0x00d000fff0003388 */ /* 0x000fe60000000c00 */
[----:B------:R-:W-:Y:S02]  /*16490*/  SEL R219, R219, 0xffffffe0, !P0 ;  /* 0xffffffe0dbdb7807 */ /* 0x000fe40004000000 */
[----:B------:R-:W-:Y:S02]  /*164a0*/  ISETP.GT.AND P0, PT, R248, R227, PT ;  /* 0x000000e3f800720c */ /* 0x000fe40003f04270 */
[----:B------:R-:W-:Y:S01]  /*164b0*/  IADD3 R172, PT, PT, R217, R219, RZ ;  /* 0x000000dbd9ac7210 */ /* 0x000fe20007ffe0ff */
[----:B------:R-:W-:Y:S01]  /*164c0*/  @!PT LDS RZ, [RZ] ;  /* 0x00000000fffff984 */ /* 0x000fe20000000800 */
[----:B------:R-:W-:Y:S01]  /*164d0*/  @!PT LDS RZ, [RZ] ;  /* 0x00000000fffff984 */ /* 0x000fe20000000800 */
[----:B------:R-:W-:Y:S01]  /*164e0*/  @!PT LDS RZ, [RZ] ;  /* 0x00000000fffff984 */ /* 0x000fe20000000800 */
[----:B------:R-:W-:Y:S01]  /*164f0*/  @!P3 LDGSTS.E.BYPASS.LTC128B.128 [R240+0xd000], desc[UR4][R14.64] ;  /* 0x0d0000000ef0bfae */ /* 0x000fe2000b981a04 */
[C---:B------:R-:W-:Y:S07]  /*16500*/  IADD3 R212, PT, PT, R219.reuse, R0, RZ ;  /* 0x00000000dbd47210 */ /* 0x040fee0007ffe0ff */
        /* <DEDUP_REMOVED lines=48> */
[----:B---3--:R-:W3:Y:S08]  /*16810*/  LDSM.16.M88.4 R24, [R0+0x3000] ;  /* 0x003000000018783b */ /* 0x008ef00000000200 */
[----:B------:R-:W4:Y:S08]  /*16820*/  LDSM.16.M88.4 R32, [R0+0x3800] ;  /* 0x003800000020783b */ /* 0x000f300000000200 */
[----:B------:R-:W5:Y:S08]  /*16830*/  LDSM.16.M88.4 R40, [R0+0x4000] ;  /* 0x004000000028783b */ /* 0x000f700000000200 */
        /* <DEDUP_REMOVED lines=10> */
[----:B------:R1:W5:Y:S08]  /*168e0*/  LDSM.16.M88.4 R168, [R0+0x9800] ;  /* 0x0098000000a8783b */ /* 0x0003700000000200 */
[----:B------:R-:W-:Y:S08]  /*168f0*/  LDSM.16.M88.4 R172, [R172] ;  /* 0x00000000acac783b */ /* 0x000ff00000000200 */
[----:B------:R-:W5:Y:S01]  /*16900*/  LDSM.16.M88.4 R176, [R212+0x2000] ;  /* 0x00200000d4b0783b */ /* 0x000f620000000200 */
[C---:B-1----:R-:W-:Y:S07]  /*16910*/  IADD3 R0, PT, PT, R219.reuse, R220, RZ ;  /* 0x000000dcdb007210 */ /* 0x042fee0007ffe0ff */
[----:B------:R-:W1:Y:S08]  /*16920*/  LDSM.16.M88.4 R180, [R212+0x2800] ;  /* 0x00280000d4b4783b */ /* 0x000e700000000200 */
[----:B------:R-:W1:Y:S08]  /*16930*/  LDSM.16.M88.4 R184, [R212+0x3000] ;  /* 0x00300000d4b8783b */ /* 0x000e700000000200 */
[----:B------:R-:W1:Y:S08]  /*16940*/  LDSM.16.M88.4 R188, [R212+0x3800] ;  /* 0x00380000d4bc783b */ /* 0x000e700000000200 */
[----:B------:R-:W1:Y:S08]  /*16950*/  LDSM.16.M88.4 R192, [R212+0x4000] ;  /* 0x00400000d4c0783b */ /* 0x000e700000000200 */
[----:B------:R-:W1:Y:S08]  /*16960*/  LDSM.16.M88.4 R196, [R212+0x4800] ;  /* 0x00480000d4c4783b */ /* 0x000e700000000200 */
[----:B------:R-:W0:Y:S08]  /*16970*/  LDGDEPBAR ;  /* 0x00000000000079af */ /* 0x000e300000000000 */
[----:B------:R-:W-:Y:S08]  /*16980*/  LDSM.16.M88.4 R200, [R212+0x6000] ;  /* 0x00600000d4c8783b */ /* 0x000ff00000000200 */
[----:B------:R-:W-:Y:S08]  /*16990*/  LDSM.16.M88.4 R204, [R212+0x6800] ;  /* 0x00680000d4cc783b */ /* 0x000ff00000000200 */
[----:B------:R-:W-:Y:S08]  /*169a0*/  LDSM.16.M88.4 R208, [R212+0x7000] ;  /* 0x00700000d4d0783b */ /* 0x000ff00000000200 */
[----:B------:R-:W5:Y:S01]  /*169b0*/  LD.E R237, desc[UR4][R2.64+0x18c] ;  /* 0x00018c0402ed7980 */ /* 0x000f62000c101900 */
[C---:B------:R-:W-:Y:S08]  /*169c0*/  HMMA.16816.F32.BF16 R4, R128.reuse, R8, RZ ;  /* 0x000000088004723c */ /* 0x040ff000000418ff */
[C---:B------:R-:W-:Y:S08]  /*169d0*/  HMMA.16816.F32.BF16 R8, R128.reuse, R10, RZ ;  /* 0x0000000a8008723c */ /* 0x040ff000000418ff */
[C---:B--2---:R-:W-:Y:S08]  /*169e0*/  HMMA.16816.F32.BF16 R12, R128.reuse, R16, RZ ;  /* 0x00000010800c723c */ /* 0x044ff000000418ff */
        /* <DEDUP_REMOVED lines=29> */
[----:B------:R-:W2:Y:S07]  /*16bc0*/  LDSM.16.M88.4 R168, [R212+0x5000] ;  /* 0x00500000d4a8783b */ /* 0x000eae0000000200 */
[C---:B------:R-:W-:Y:S08]  /*16bd0*/  HMMA.16816.F32.BF16 R4, R172.reuse, R176, R4 ;  /* 0x000000b0ac04723c */ /* 0x040ff00000041804 */
[C---:B------:R-:W-:Y:S01]  /*16be0*/  HMMA.16816.F32.BF16 R8, R172.reuse, R178, R8 ;  /* 0x000000b2ac08723c */ /* 0x040fe20000041808 */
[----:B------:R-:W3:Y:S07]  /*16bf0*/  LDSM.16.M88.4 R176, [R212+0x5800] ;  /* 0x00580000d4b0783b */ /* 0x000eee0000000200 */
        /* <DEDUP_REMOVED lines=8> */
[----:B------:R-:W-:Y:S07]  /*16c80*/  LDSM.16.M88.4 R188, [R221] ;  /* 0x00000000ddbc783b */ /* 0x000fee0000000200 */
        /* <DEDUP_REMOVED lines=23> */
[----:B------:R-:W1:Y:S07]  /*16e00*/  LDSM.16.M88.4 R180, [R212+0x9800] ;  /* 0x00980000d4b4783b */ /* 0x000e6e0000000200 */
[C---:B----4-:R-:W-:Y:S01]  /*16e10*/  HMMA.16816.F32.BF16 R100, R172.reuse, R184, R100 ;  /* 0x000000b8ac64723c */ /* 0x050fe20000041864 */
[----:B------:R-:W-:Y:S07]  /*16e20*/  LDSM.16.M88.4 R212, [R220+0x5000] ;  /* 0x00500000dcd4783b */ /* 0x000fee0000000200 */
[C---:B------:R-:W-:Y:S01]  /*16e30*/  HMMA.16816.F32.BF16 R104, R172.reuse, R186, R104 ;  /* 0x000000baac68723c */ /* 0x040fe20000041868 */
[----:B------:R-:W4:Y:S07]  /*16e40*/  LDSM.16.M88.4 R184, [R220+0x4800] ;  /* 0x00480000dcb8783b */ /* 0x000f2e0000000200 */
[C---:B--2---:R-:W-:Y:S08]  /*16e50*/  HMMA.16816.F32.BF16 R108, R172.reuse, R168, R108 ;  /* 0x000000a8ac6c723c */ /* 0x044ff0000004186c */
[C---:B------:R-:W-:Y:S01]  /*16e60*/  HMMA.16816.F32.BF16 R112, R172.reuse, R170, R112 ;  /* 0x000000aaac70723c */ /* 0x040fe20000041870 */
[----:B------:R-:W2:Y:S07]  /*16e70*/  LDSM.16.M88.4 R168, [R220+0x5800] ;  /* 0x00580000dca8783b */ /* 0x000eae0000000200 */
[C---:B---3--:R-:W-:Y:S08]  /*16e80*/  HMMA.16816.F32.BF16 R116, R172.reuse, R176, R116 ;  /* 0x000000b0ac74723c */ /* 0x048ff00000041874 */
[C---:B------:R-:W-:Y:S01]  /*16e90*/  HMMA.16816.F32.BF16 R120, R172.reuse, R178, R120 ;  /* 0x000000b2ac78723c */ /* 0x040fe20000041878 */
[----:B------:R-:W-:Y:S07]  /*16ea0*/  LDSM.16.M88.4 R176, [R220+0x6800] ;  /* 0x00680000dcb0783b */ /* 0x000fee0000000200 */
[C---:B-1----:R-:W-:Y:S08]  /*16eb0*/  HMMA.16816.F32.BF16 R124, R172.reuse, R180, R124 ;  /* 0x000000b4ac7c723c */ /* 0x042ff0000004187c */
[----:B------:R-:W-:Y:S01]  /*16ec0*/  HMMA.16816.F32.BF16 R128, R172, R182, R128 ;  /* 0x000000b6ac80723c */ /* 0x000fe20000041880 */
[----:B------:R-:W1:Y:S07]  /*16ed0*/  LDSM.16.M88.4 R172, [R220+0x6000] ;  /* 0x00600000dcac783b */ /* 0x000e6e0000000200 */
[C---:B------:R-:W-:Y:S01]  /*16ee0*/  HMMA.16816.F32.BF16 R4, R188.reuse, R192, R4 ;  /* 0x000000c0bc04723c */ /* 0x040fe20000041804 */
[----:B------:R-:W3:Y:S07]  /*16ef0*/  LDSM.16.M88.4 R180, [R220+0x7000] ;  /* 0x00700000dcb4783b */ /* 0x000eee0000000200 */
        /* <DEDUP_REMOVED lines=12> */
[----:B------:R-:W-:Y:S05]  /*16fc0*/  IADD3 R208, PT, PT, R219, R221, RZ ;  /* 0x000000dddbd07210 */ /* 0x000fea0007ffe0ff */
[C---:B------:R-:W-:Y:S01]  /*16fd0*/  HMMA.16816.F32.BF16 R40, R188.reuse, R210, R40 ;  /* 0x000000d2bc28723c */ /* 0x040fe20000041828 */
[----:B------:R-:W-:Y:S07]  /*16fe0*/  LDSM.16.M88.4 R208, [R208] ;  /* 0x00000000d0d0783b */ /* 0x000fee0000000200 */
[C---:B----4-:R-:W-:Y:S08]  /*16ff0*/  HMMA.16816.F32.BF16 R44, R188.reuse, R184, R44 ;  /* 0x000000b8bc2c723c */ /* 0x050ff0000004182c */
[C---:B------:R-:W-:Y:S01]  /*17000*/  HMMA.16816.F32.BF16 R48, R188.reuse, R186, R48 ;  /* 0x000000babc30723c */ /* 0x040fe20000041830 */
[----:B------:R-:W4:Y:S07]  /*17010*/  LDSM.16.M88.4 R184, [R220+0x7800] ;  /* 0x00780000dcb8783b */ /* 0x000f2e0000000200 */
[C---:B------:R-:W-:Y:S08]  /*17020*/  HMMA.16816.F32.BF16 R52, R188.reuse, R212, R52 ;  /* 0x000000d4bc34723c */ /* 0x040ff00000041834 */
[C---:B------:R-:W-:Y:S01]  /*17030*/  HMMA.16816.F32.BF16 R56, R188.reuse, R214, R56 ;  /* 0x000000d6bc38723c */ /* 0x040fe20000041838 */
[----:B------:R-:W5:Y:S07]  /*17040*/  LDSM.16.M88.4 R212, [R0+0x2000] ;  /* 0x0020000000d4783b */ /* 0x000f6e0000000200 */
[C---:B--2---:R-:W-:Y:S08]  /*17050*/  HMMA.16816.F32.BF16 R60, R188.reuse, R168, R60 ;  /* 0x000000a8bc3c723c */ /* 0x044ff0000004183c */
[C---:B------:R-:W-:Y:S01]  /*17060*/  HMMA.16816.F32.BF16 R64, R188.reuse, R170, R64 ;  /* 0x000000aabc40723c */ /* 0x040fe20000041840 */
[----:B------:R-:W2:Y:S07]  /*17070*/  LDSM.16.M88.4 R168, [R0+0x2800] ;  /* 0x0028000000a8783b */ /* 0x000eae0000000200 */
[C---:B-1----:R-:W-:Y:S08]  /*17080*/  HMMA.16816.F32.BF16 R68, R188.reuse, R172, R68 ;  /* 0x000000acbc44723c */ /* 0x042ff00000041844 */
[C---:B------:R-:W-:Y:S08]  /*17090*/  HMMA.16816.F32.BF16 R72, R188.reuse, R174, R72 ;  /* 0x000000aebc48723c */ /* 0x040ff00000041848 */
[C---:B------:R-:W-:Y:S08]  /*170a0*/  HMMA.16816.F32.BF16 R76, R188.reuse, R176, R76 ;  /* 0x000000b0bc4c723c */ /* 0x040ff0000004184c */
[C---:B------:R-:W-:Y:S08]  /*170b0*/  HMMA.16816.F32.BF16 R80, R188.reuse, R178, R80 ;  /* 0x000000b2bc50723c */ /* 0x040ff00000041850 */
[C---:B---3--:R-:W-:Y:S08]  /*170c0*/  HMMA.16816.F32.BF16 R84, R188.reuse, R180, R84 ;  /* 0x000000b4bc54723c */ /* 0x048ff00000041854 */
        /* <DEDUP_REMOVED lines=11> */
[C---:B-----5:R-:W-:Y:S08]  /*17180*/  HMMA.16816.F32.BF16 R4, R208.reuse, R212, R4 ;  /* 0x000000d4d004723c */ /* 0x060ff00000041804 */
[C---:B------:R-:W-:Y:S08]  /*17190*/  HMMA.16816.F32.BF16 R8, R208.reuse, R214, R8 ;  /* 0x000000d6d008723c */ /* 0x040ff00000041808 */
[C---:B--2---:R-:W-:Y:S03]  /*171a0*/  HMMA.16816.F32.BF16 R12, R208.reuse, R168, R12 ;  /* 0x000000a8d00c723c */ /* 0x044fe6000004180c */
[-C--:B------:R-:W-:Y:S01]  /*171b0*/  FMUL.FTZ R4, R4, R237.reuse ;  /* 0x000000ed04047220 */ /* 0x080fe20000410000 */
[-C--:B------:R-:W-:Y:S01]  /*171c0*/  FMUL.FTZ R5, R5, R237.reuse ;  /* 0x000000ed05057220 */ /* 0x080fe20000410000 */
[-C--:B------:R-:W-:Y:S01]  /*171d0*/  FMUL.FTZ R6, R6, R237.reuse ;  /* 0x000000ed06067220 */ /* 0x080fe20000410000 */
[-C--:B------:R-:W-:Y:S01]  /*171e0*/  FMUL.FTZ R7, R7, R237.reuse ;  /* 0x000000ed07077220 */ /* 0x080fe20000410000 */
[----:B------:R-:W-:Y:S01]  /*171f0*/  MUFU.TANH R172, R4 ;  /* 0x0000000400ac7308 */ /* 0x000fe20000002400 */
[C---:B------:R-:W-:Y:S03]  /*17200*/  HMMA.16816.F32.BF16 R16, R208.reuse, R170, R16 ;  /* 0x000000aad010723c */ /* 0x040fe60000041810 */
[-C--:B------:R-:W-:Y:S01]  /*17210*/  FMUL.FTZ R8, R8, R237.reuse ;  /* 0x000000ed08087220 */ /* 0x080fe20000410000 */
[-C--:B------:R-:W-:Y:S01]  /*17220*/  FMUL.FTZ R9, R9, R237.reuse ;  /* 0x000000ed09097220 */ /* 0x080fe20000410000 */
[-C--:B------:R-:W-:Y:S01]  /*17230*/  FMUL.FTZ R10, R10, R237.reuse ;  /* 0x000000ed0a0a7220 */ /* 0x080fe20000410000 */
[-C--:B------:R-:W-:Y:S03]  /*17240*/  FMUL.FTZ R11, R11, R237.reuse ;  /* 0x000000ed0b0b7220 */ /* 0x080fe60000410000 */
[----:B------:R-:W-:Y:S02]  /*17250*/  MUFU.TANH R174, R5 ;  /* 0x0000000500ae7308 */ /* 0x000fe40000002400 */
[-C--:B------:R-:W-:Y:S01]  /*17260*/  FMUL.FTZ R13, R13, R237.reuse ;  /* 0x000000ed0d0d7220 */ /* 0x080fe20000410000 */
[-C--:B------:R-:W-:Y:S07]  /*17270*/  FMUL.FTZ R12, R12, R237.reuse ;  /* 0x000000ed0c0c7220 */ /* 0x080fee0000410000 */
[----:B------:R-:W-:Y:S01]  /*17280*/  MUFU.TANH R173, R6 ;  /* 0x0000000600ad7308 */ /* 0x000fe20000002400 */
[-C--:B------:R-:W-:Y:S09]  /*17290*/  FMUL.FTZ R17, R17, R237.reuse ;  /* 0x000000ed11117220 */ /* 0x080ff20000410000 */
[----:B------:R1:W-:Y:S10]  /*172a0*/  MUFU.TANH R175, R7 ;  /* 0x0000000700af7308 */ /* 0x0003f40000002400 */
[----:B------:R-:W-:Y:S10]  /*172b0*/  MUFU.TANH R168, R8 ;  /* 0x0000000800a87308 */ /* 0x000ff40000002400 */
[----:B------:R-:W-:Y:S01]  /*172c0*/  MUFU.TANH R176, R9 ;  /* 0x0000000900b07308 */ /* 0x000fe20000002400 */
[----:B-1----:R-:W1:Y:S09]  /*172d0*/  LDSM.16.M88.4 R4, [R0+0x3000] ;  /* 0x003000000004783b */ /* 0x002e720000000200 */
[----:B------:R-:W-:Y:S10]  /*172e0*/  MUFU.TANH R169, R10 ;  /* 0x0000000a00a97308 */ /* 0x000ff40000002400 */
[----:B------:R2:W-:Y:S10]  /*172f0*/  MUFU.TANH R177, R11 ;  /* 0x0000000b00b17308 */ /* 0x0005f40000002400 */
[----:B------:R3:W-:Y:S10]  /*17300*/  MUFU.TANH R170, R13 ;  /* 0x0000000d00aa7308 */ /* 0x0007f40000002400 */
[----:B------:R-:W-:Y:S01]  /*17310*/  MUFU.TANH R12, R12 ;  /* 0x0000000c000c7308 */ /* 0x000fe20000002400 */
[----:B--2---:R-:W2:Y:S09]  /*17320*/  LDSM.16.M88.4 R8, [R0+0x3800] ;  /* 0x003800000008783b */ /* 0x004eb20000000200 */
[----:B------:R-:W-:Y:S01]  /*17330*/  MUFU.TANH R17, R17 ;  /* 0x0000001100117308 */ /* 0x000fe20000002400 */
[C---:B-1----:R-:W-:Y:S03]  /*17340*/  HMMA.16816.F32.BF16 R20, R208.reuse, R4, R20 ;  /* 0x00000004d014723c */ /* 0x042fe60000041814 */
[-C--:B---3--:R-:W-:Y:S01]  /*17350*/  FMUL.FTZ R13, R14, R237.reuse ;  /* 0x000000ed0e0d7220 */ /* 0x088fe20000410000 */
[-C--:B------:R-:W-:Y:S01]  /*17360*/  FMUL.FTZ R14, R15, R237.reuse ;  /* 0x000000ed0f0e7220 */ /* 0x080fe20000410000 */
[-C--:B------:R-:W-:Y:S01]  /*17370*/  FMUL.FTZ R15, R16, R237.reuse ;  /* 0x000000ed100f7220 */ /* 0x080fe20000410000 */
[-C--:B------:R-:W-:Y:S01]  /*17380*/  FMUL.FTZ R16, R18, R237.reuse ;  /* 0x000000ed12107220 */ /* 0x080fe20000410000 */
[-C--:B------:R-:W-:Y:S01]  /*17390*/  FMUL.FTZ R18, R19, R237.reuse ;  /* 0x000000ed13127220 */ /* 0x080fe20000410000 */
[C---:B------:R-:W-:Y:S01]  /*173a0*/  HMMA.16816.F32.BF16 R24, R208.reuse, R6, R24 ;  /* 0x00000006d018723c */ /* 0x040fe20000041818 */
[----:B------:R-:W-:Y:S01]  /*173b0*/  MUFU.TANH R13, R13 ;  /* 0x0000000d000d7308 */ /* 0x000fe20000002400 */
[----:B------:R-:W1:Y:S09]  /*173c0*/  LDSM.16.M88.4 R4, [R0+0x4000] ;  /* 0x004000000004783b */ /* 0x000e720000000200 */
        /* <DEDUP_REMOVED lines=9> */
[-C--:B------:R-:W-:Y:S01]  /*17460*/  FMUL.FTZ R25, R25, R237.reuse ;  /* 0x000000ed19197220 */ /* 0x080fe20000410000 */
[C---:B--2---:R-:W-:Y:S05]  /*17470*/  HMMA.16816.F32.BF16 R28, R208.reuse, R8, R28 ;  /* 0x00000008d01c723c */ /* 0x044fea000004181c */
[----:B------:R-:W-:Y:S03]  /*17480*/  MUFU.TANH R16, R16 ;  /* 0x0000001000107308 */ /* 0x000fe60000002400 */
[C---:B------:R-:W-:Y:S07]  /*17490*/  HMMA.16816.F32.BF16 R32, R208.reuse, R10, R32 ;  /* 0x0000000ad020723c */ /* 0x040fee0000041820 */
[----:B------:R-:W-:Y:S01]  /*174a0*/  MUFU.TANH R18, R18 ;  /* 0x0000001200127308 */ /* 0x000fe20000002400 */
[----:B------:R-:W2:Y:S09]  /*174b0*/  LDSM.16.M88.4 R8, [R0+0x4800] ;  /* 0x004800000008783b */ /* 0x000eb20000000200 */
[----:B------:R-:W-:Y:S01]  /*174c0*/  MUFU.TANH R19, R19 ;  /* 0x0000001300137308 */ /* 0x000fe20000002400 */
[C---:B-1----:R-:W-:Y:S03]  /*174d0*/  HMMA.16816.F32.BF16 R36, R208.reuse, R4, R36 ;  /* 0x00000004d024723c */ /* 0x042fe60000041824 */
[-C--:B------:R-:W-:Y:S01]  /*174e0*/  FMUL.FTZ R29, R29, R237.reuse ;  /* 0x000000ed1d1d7220 */ /* 0x080fe20000410000 */
[-C--:B------:R-:W-:Y:S01]  /*174f0*/  FMUL.FTZ R27, R30, R237.reuse ;  /* 0x000000ed1e1b7220 */ /* 0x080fe20000410000 */
[-C--:B------:R-:W-:Y:S04]  /*17500*/  FMUL.FTZ R28, R28, R237.reuse ;  /* 0x000000ed1c1c7220 */ /* 0x080fe80000410000 */
[----:B------:R1:W-:Y:S01]  /*17510*/  MUFU.TANH R171, R29 ;  /* 0x0000001d00ab7308 */ /* 0x0003e20000002400 */
[C---:B------:R-:W-:Y:S01]  /*17520*/  HMMA.16816.F32.BF16 R40, R208.reuse, R6, R40 ;  /* 0x00000006d028723c */ /* 0x040fe20000041828 */
[----:B------:R-:W3:Y:S02]  /*17530*/  LDSM.16.M88.4 R4, [R0+0x5000] ;  /* 0x005000000004783b */ /* 0x000ee40000000200 */
[-C--:B------:R-:W-:Y:S01]  /*17540*/  FMUL.FTZ R30, R34, R237.reuse ;  /* 0x000000ed221e7220 */ /* 0x080fe20000410000 */
[-C--:B------:R-:W-:Y:S01]  /*17550*/  FMUL.FTZ R32, R32, R237.reuse ;  /* 0x000000ed20207220 */ /* 0x080fe20000410000 */
[-C--:B------:R-:W-:Y:S04]  /*17560*/  FMUL.FTZ R33, R33, R237.reuse ;  /* 0x000000ed21217220 */ /* 0x080fe80000410000 */
[----:B------:R-:W-:Y:S01]  /*17570*/  MUFU.TANH R21, R21 ;  /* 0x0000001500157308 */ /* 0x000fe20000002400 */
[-C--:B------:R-:W-:Y:S01]  /*17580*/  FMUL.FTZ R34, R38, R237.reuse ;  /* 0x000000ed26227220 */ /* 0x080fe20000410000 */
[-C--:B------:R-:W-:Y:S01]  /*17590*/  FMUL.FTZ R36, R36, R237.reuse ;  /* 0x000000ed24247220 */ /* 0x080fe20000410000 */
[-C--:B------:R-:W-:Y:S07]  /*175a0*/  FMUL.FTZ R37, R37, R237.reuse ;  /* 0x000000ed25257220 */ /* 0x080fee0000410000 */
[----:B------:R-:W-:Y:S01]  /*175b0*/  MUFU.TANH R20, R20 ;  /* 0x0000001400147308 */ /* 0x000fe20000002400 */
[-C--:B-1----:R-:W-:Y:S01]  /*175c0*/  FMUL.FTZ R29, R31, R237.reuse ;  /* 0x000000ed1f1d7220 */ /* 0x082fe20000410000 */
[-C--:B------:R-:W-:Y:S01]  /*175d0*/  FMUL.FTZ R31, R35, R237.reuse ;  /* 0x000000ed231f7220 */ /* 0x080fe20000410000 */
[-C--:B------:R-:W-:Y:S01]  /*175e0*/  FMUL.FTZ R35, R39, R237.reuse ;  /* 0x000000ed27237220 */ /* 0x080fe20000410000 */
[-C--:B------:R-:W-:Y:S01]  /*175f0*/  FMUL.FTZ R39, R43, R237.reuse ;  /* 0x000000ed2b277220 */ /* 0x080fe20000410000 */
[-C--:B------:R-:W-:Y:S01]  /*17600*/  FMUL.FTZ R38, R42, R237.reuse ;  /* 0x000000ed2a267220 */ /* 0x080fe20000410000 */
[-C--:B------:R-:W-:Y:S04]  /*17610*/  FMUL.FTZ R40, R40, R237.reuse ;  /* 0x000000ed28287220 */ /* 0x080fe80000410000 */
[----:B------:R-:W-:Y:S01]  /*17620*/  MUFU.TANH R22, R22 ;  /* 0x0000001600167308 */ /* 0x000fe20000002400 */
[C---:B--2---:R-:W-:Y:S03]  /*17630*/  HMMA.16816.F32.BF16 R44, R208.reuse, R8, R44 ;  /* 0x00000008d02c723c */ /* 0x044fe6000004182c */
[-C--:B------:R-:W-:Y:S06]  /*17640*/  FMUL.FTZ R41, R41, R237.reuse ;  /* 0x000000ed29297220 */ /* 0x080fec0000410000 */
[----:B------:R-:W-:Y:S01]  /*17650*/  MUFU.TANH R23, R23 ;  /* 0x0000001700177308 */ /* 0x000fe20000002400 */
[C---:B------:R-:W-:Y:S01]  /*17660*/  HMMA.16816.F32.BF16 R48, R208.reuse, R10, R48 ;  /* 0x0000000ad030723c */ /* 0x040fe20000041830 */
[----:B------:R-:W1:Y:S08]  /*17670*/  LDSM.16.M88.4 R8, [R0+0x5800] ;  /* 0x005800000008783b */ /* 0x000e700000000200 */
[----:B------:R-:W-:Y:S01]  /*17680*/  MUFU.TANH R25, R25 ;  /* 0x0000001900197308 */ /* 0x000fe20000002400 */
[C---:B---3--:R-:W-:Y:S03]  /*17690*/  HMMA.16816.F32.BF16 R52, R208.reuse, R4, R52 ;  /* 0x00000004d034723c */ /* 0x048fe60000041834 */
[-C--:B------:R-:W-:Y:S01]  /*176a0*/  FMUL.FTZ R43, R47, R237.reuse ;  /* 0x000000ed2f2b7220 */ /* 0x080fe20000410000 */
[-C--:B------:R-:W-:Y:S01]  /*176b0*/  FMUL.FTZ R42, R46, R237.reuse ;  /* 0x000000ed2e2a7220 */ /* 0x080fe20000410000 */
[-C--:B------:R-:W-:Y:S04]  /*176c0*/  FMUL.FTZ R44, R44, R237.reuse ;  /* 0x000000ed2c2c7220 */ /* 0x080fe80000410000 */
[----:B------:R-:W-:Y:S01]  /*176d0*/  MUFU.TANH R24, R24 ;  /* 0x0000001800187308 */ /* 0x000fe20000002400 */
[-C--:B------:R-:W-:Y:S01]  /*176e0*/  FMUL.FTZ R45, R45, R237.reuse ;  /* 0x000000ed2d2d7220 */ /* 0x080fe20000410000 */
[C---:B------:R-:W-:Y:S01]  /*176f0*/  HMMA.16816.F32.BF16 R56, R208.reuse, R6, R56 ;  /* 0x00000006d038723c */ /* 0x040fe20000041838 */
[----:B------:R-:W2:Y:S02]  /*17700*/  LDSM.16.M88.4 R4, [R0+0x6000] ;  /* 0x006000000004783b */ /* 0x000ea40000000200 */
[-C--:B------:R-:W-:Y:S01]  /*17710*/  FMUL.FTZ R47, R51, R237.reuse ;  /* 0x000000ed332f7220 */ /* 0x080fe20000410000 */
        /* <DEDUP_REMOVED lines=12> */
[----:B------:R-:W-:Y:S01]  /*177e0*/  MUFU.TANH R27, R27 ;  /* 0x0000001b001b7308 */ /* 0x000fe20000002400 */
[-C--:B------:R-:W-:Y:S01]  /*177f0*/  FMUL.FTZ R57, R57, R237.reuse ;  /* 0x000000ed39397220 */ /* 0x080fe20000410000 */
[C---:B-1----:R-:W-:Y:S08]  /*17800*/  HMMA.16816.F32.BF16 R60, R208.reuse, R8, R60 ;  /* 0x00000008d03c723c */ /* 0x042ff0000004183c */
[----:B------:R-:W-:Y:S01]  /*17810*/  MUFU.TANH R29, R29 ;  /* 0x0000001d001d7308 */ /* 0x000fe20000002400 */
[C---:B------:R-:W-:Y:S01]  /*17820*/  HMMA.16816.F32.BF16 R64, R208.reuse, R10, R64 ;  /* 0x0000000ad040723c */ /* 0x040fe20000041840 */
[----:B------:R-:W1:Y:S08]  /*17830*/  LDSM.16.M88.4 R8, [R0+0x6800] ;  /* 0x006800000008783b */ /* 0x000e700000000200 */
[----:B------:R-:W-:Y:S01]  /*17840*/  MUFU.TANH R32, R32 ;  /* 0x0000002000207308 */ /* 0x000fe20000002400 */
[C---:B--2---:R-:W-:Y:S03]  /*17850*/  HMMA.16816.F32.BF16 R68, R208.reuse, R4, R68 ;  /* 0x00000004d044723c */ /* 0x044fe60000041844 */
[-C--:B------:R-:W-:Y:S01]  /*17860*/  FMUL.FTZ R59, R63, R237.reuse ;  /* 0x000000ed3f3b7220 */ /* 0x080fe20000410000 */
[-C--:B------:R-:W-:Y:S05]  /*17870*/  FMUL.FTZ R58, R62, R237.reuse ;  /* 0x000000ed3e3a7220 */ /* 0x080fea0000410000 */
[----:B------:R-:W-:Y:S01]  /*17880*/  MUFU.TANH R33, R33 ;  /* 0x0000002100217308 */ /* 0x000fe20000002400 */
[-C--:B------:R-:W-:Y:S01]  /*17890*/  FMUL.FTZ R60, R60, R237.reuse ;  /* 0x000000ed3c3c7220 */ /* 0x080fe20000410000 */
[-C--:B------:R-:W-:Y:S01]  /*178a0*/  FMUL.FTZ R61, R61, R237.reuse ;  /* 0x000000ed3d3d7220 */ /* 0x080fe20000410000 */
[C---:B------:R-:W-:Y:S01]  /*178b0*/  HMMA.16816.F32.BF16 R72, R208.reuse, R6, R72 ;  /* 0x00000006d048723c */ /* 0x040fe20000041848 */
[----:B------:R-:W2:Y:S02]  /*178c0*/  LDSM.16.M88.4 R4, [R0+0x7000] ;  /* 0x007000000004783b */ /* 0x000ea40000000200 */
        /* <DEDUP_REMOVED lines=15> */
[----:B------:R1:W-:Y:S01]  /*179c0*/  MUFU.TANH R179, R72 ;  /* 0x0000004800b37308 */ /* 0x0003e20000002400 */
[C---:B------:R-:W-:Y:S01]  /*179d0*/  HMMA.16816.F32.BF16 R80, R208.reuse, R10, R80 ;  /* 0x0000000ad050723c */ /* 0x040fe20000041850 */
[----:B------:R-:W3:Y:S08]  /*179e0*/  LDSM.16.M88.4 R8, [R0+0x7800] ;  /* 0x007800000008783b */ /* 0x000ef00000000200 */
[----:B------:R-:W-:Y:S01]  /*179f0*/  MUFU.TANH R37, R37 ;  /* 0x0000002500257308 */ /* 0x000fe20000002400 */
[C---:B--2---:R-:W-:Y:S03]  /*17a00*/  HMMA.16816.F32.BF16 R84, R208.reuse, R4, R84 ;  /* 0x00000004d054723c */ /* 0x044fe60000041854 */
[-C--:B------:R-:W-:Y:S06]  /*17a10*/  FMUL.FTZ R74, R78, R237.reuse ;  /* 0x000000ed4e4a7220 */ /* 0x080fec0000410000 */
[----:B------:R-:W-:Y:S01]  /*17a20*/  MUFU.TANH R34, R34 ;  /* 0x0000002200227308 */ /* 0x000fe20000002400 */
[-C--:B------:R-:W-:Y:S01]  /*17a30*/  FMUL.FTZ R76, R76, R237.reuse ;  /* 0x000000ed4c4c7220 */ /* 0x080fe20000410000 */
[-C--:B-1----:R-:W-:Y:S01]  /*17a40*/  FMUL.FTZ R72, R75, R237.reuse ;  /* 0x000000ed4b487220 */ /* 0x082fe20000410000 */
[-C--:B------:R-:W-:Y:S01]  /*17a50*/  FMUL.FTZ R75, R79, R237.reuse ;  /* 0x000000ed4f4b7220 */ /* 0x080fe20000410000 */
[C---:B------:R-:W-:Y:S01]  /*17a60*/  HMMA.16816.F32.BF16 R88, R208.reuse, R6, R88 ;  /* 0x00000006d058723c */ /* 0x040fe20000041858 */
[----:B------:R-:W1:Y:S02]  /*17a70*/  LDSM.16.M88.4 R4, [R0+0x8000] ;  /* 0x008000000004783b */ /* 0x000e640000000200 */
        /* <DEDUP_REMOVED lines=16> */
[C---:B---3--:R-:W-:Y:S06]  /*17b80*/  HMMA.16816.F32.BF16 R92, R208.reuse, R8, R92 ;  /* 0x00000008d05c723c */ /* 0x048fec000004185c */
[----:B------:R-:W-:Y:S02]  /*17b90*/  MUFU.TANH R38, R38 ;  /* 0x0000002600267308 */ /* 0x000fe40000002400 */
[C---:B------:R-:W-:Y:S01]  /*17ba0*/  HMMA.16816.F32.BF16 R96, R208.reuse, R10, R96 ;  /* 0x0000000ad060723c */ /* 0x040fe20000041860 */
[----:B------:R-:W2:Y:S07]  /*17bb0*/  LDSM.16.M88.4 R8, [R0+0x8800] ;  /* 0x008800000008783b */ /* 0x000eae0000000200 */
[----:B------:R-:W-:Y:S01]  /*17bc0*/  MUFU.TANH R39, R39 ;  /* 0x0000002700277308 */ /* 0x000fe20000002400 */
[C---:B-1----:R-:W-:Y:S09]  /*17bd0*/  HMMA.16816.F32.BF16 R100, R208.reuse, R4, R100 ;  /* 0x00000004d064723c */ /* 0x042ff20000041864 */
[----:B------:R-:W-:Y:S01]  /*17be0*/  MUFU.TANH R44, R44 ;  /* 0x0000002c002c7308 */ /* 0x000fe20000002400 */
[-C--:B------:R-:W-:Y:S01]  /*17bf0*/  FMUL.FTZ R91, R95, R237.reuse ;  /* 0x000000ed5f5b7220 */ /* 0x080fe20000410000 */
[-C--:B------:R-:W-:Y:S01]  /*17c00*/  FMUL.FTZ R90, R94, R237.reuse ;  /* 0x000000ed5e5a7220 */ /* 0x080fe20000410000 */
[-C--:B------:R-:W-:Y:S01]  /*17c10*/  FMUL.FTZ R92, R92, R237.reuse ;  /* 0x000000ed5c5c7220 */ /* 0x080fe20000410000 */
[-C--:B------:R-:W-:Y:S01]  /*17c20*/  FMUL.FTZ R93, R93, R237.reuse ;  /* 0x000000ed5d5d7220 */ /* 0x080fe20000410000 */
[C---:B------:R-:W-:Y:S01]  /*17c30*/  HMMA.16816.F32.BF16 R104, R208.reuse, R6, R104 ;  /* 0x00000006d068723c */ /* 0x040fe20000041868 */
[----:B------:R-:W1:Y:S04]  /*17c40*/  LDSM.16.M88.4 R4, [R0+0x9000] ;  /* 0x009000000004783b */ /* 0x000e680000000200 */
[----:B------:R-:W-:Y:S01]  /*17c50*/  MUFU.TANH R45, R45 ;  /* 0x0000002d002d7308 */ /* 0x000fe20000002400 */
[-C--:B------:R-:W-:Y:S01]  /*17c60*/  FMUL.FTZ R96, R96, R237.reuse ;  /* 0x000000ed60607220 */ /* 0x080fe20000410000 */
[-C--:B------:R-:W-:Y:S01]  /*17c70*/  FMUL.FTZ R97, R97, R237.reuse ;  /* 0x000000ed61617220 */ /* 0x080fe20000410000 */
[-C--:B------:R-:W-:Y:S01]  /*17c80*/  FMUL.FTZ R95, R99, R237.reuse ;  /* 0x000000ed635f7220 */ /* 0x080fe20000410000 */
[-C--:B------:R-:W-:Y:S06]  /*17c90*/  FMUL.FTZ R94, R98, R237.reuse ;  /* 0x000000ed625e7220 */ /* 0x080fec0000410000 */
[----:B------:R3:W-:Y:S01]  /*17ca0*/  MUFU.TANH R180, R96 ;  /* 0x0000006000b47308 */ /* 0x0007e20000002400 */
[-C--:B------:R-:W-:Y:S01]  /*17cb0*/  FMUL.FTZ R99, R100, R237.reuse ;  /* 0x000000ed64637220 */ /* 0x080fe20000410000 */
[-C--:B------:R-:W-:Y:S08]  /*17cc0*/  FMUL.FTZ R101, R101, R237.reuse ;  /* 0x000000ed65657220 */ /* 0x080ff00000410000 */
[----:B------:R4:W-:Y:S01]  /*17cd0*/  MUFU.TANH R185, R97 ;  /* 0x0000006100b97308 */ /* 0x0009e20000002400 */
[-C--:B------:R-:W-:Y:S01]  /*17ce0*/  FMUL.FTZ R100, R107, R237.reuse ;  /* 0x000000ed6b647220 */ /* 0x080fe20000410000 */
[-C--:B------:R-:W-:Y:S01]  /*17cf0*/  FMUL.FTZ R98, R106, R237.reuse ;  /* 0x000000ed6a627220 */ /* 0x080fe20000410000 */
[-C--:B------:R-:W-:Y:S01]  /*17d00*/  FMUL.FTZ R104, R104, R237.reuse ;  /* 0x000000ed68687220 */ /* 0x080fe20000410000 */
[-C--:B------:R-:W-:Y:S01]  /*17d10*/  FMUL.FTZ R105, R105, R237.reuse ;  /* 0x000000ed69697220 */ /* 0x080fe20000410000 */
[C---:B--2---:R-:W-:Y:S05]  /*17d20*/  HMMA.16816.F32.BF16 R108, R208.reuse, R8, R108 ;  /* 0x00000008d06c723c */ /* 0x044fea000004186c */
[----:B------:R-:W-:Y:S01]  /*17d30*/  MUFU.TANH R42, R42 ;  /* 0x0000002a002a7308 */ /* 0x000fe20000002400 */
[-C--:B---3--:R-:W-:Y:S02]  /*17d40*/  FMUL.FTZ R96, R102, R237.reuse ;  /* 0x000000ed66607220 */ /* 0x088fe40000410000 */
[C---:B------:R-:W-:Y:S01]  /*17d50*/  HMMA.16816.F32.BF16 R112, R208.reuse, R10, R112 ;  /* 0x0000000ad070723c */ /* 0x040fe20000041870 */
[----:B------:R-:W2:Y:S01]  /*17d60*/  LDSM.16.M88.4 R8, [R0+0x9800] ;  /* 0x009800000008783b */ /* 0x000ea20000000200 */
[----:B------:R-:W-:Y:S05]  /*17d70*/  DEPBAR.LE SB0, 0x0 ;  /* 0x000080000000791a */ /* 0x000fea0000000000 */
[----:B------:R-:W-:Y:S01]  /*17d80*/  MUFU.TANH R43, R43 ;  /* 0x0000002b002b7308 */ /* 0x000fe20000002400 */
[-C--:B----4-:R-:W-:Y:S01]  /*17d90*/  FMUL.FTZ R97, R103, R237.reuse ;  /* 0x000000ed67617220 */ /* 0x090fe20000410000 */
[C---:B-1----:R-:W-:Y:S08]  /*17da0*/  HMMA.16816.F32.BF16 R116, R208.reuse, R4, R116 ;  /* 0x00000004d074723c */ /* 0x042ff00000041874 */
[----:B------:R-:W-:Y:S01]  /*17db0*/  MUFU.TANH R48, R48 ;  /* 0x0000003000307308 */ /* 0x000fe20000002400 */
[----:B------:R-:W-:Y:S01]  /*17dc0*/  BAR.SYNC.DEFER_BLOCKING 0x0 ;  /* 0x0000000000007b1d */ /* 0x000fe20000010000 */
[-C--:B------:R-:W-:Y:S01]  /*17dd0*/  FMUL.FTZ R108, R108, R237.reuse ;  /* 0x000000ed6c6c7220 */ /* 0x080fe20000410000 */
[C---:B------:R-:W-:Y:S03]  /*17de0*/  HMMA.16816.F32.BF16 R120, R208.reuse, R6, R120 ;  /* 0x00000006d078723c */ /* 0x040fe60000041878 */
[-C--:B------:R-:W-:Y:S01]  /*17df0*/  FMUL.FTZ R115, R115, R237.reuse ;  /* 0x000000ed73737220 */ /* 0x080fe20000410000 */
[-C--:B------:R-:W-:Y:S03]  /*17e00*/  FMUL.FTZ R107, R110, R237.reuse ;  /* 0x000000ed6e6b7220 */ /* 0x080fe60000410000 */
[----:B------:R1:W-:Y:S01]  /*17e10*/  MUFU.TANH R193, R108 ;  /* 0x0000006c00c17308 */ /* 0x0003e20000002400 */
[-C--:B------:R-:W-:Y:S01]  /*17e20*/  FMUL.FTZ R109, R109, R237.reuse ;  /* 0x000000ed6d6d7220 */ /* 0x080fe20000410000 */
[-C--:B------:R-:W-:Y:S01]  /*17e30*/  FMUL.FTZ R112, R112, R237.reuse ;  /* 0x000000ed70707220 */ /* 0x080fe20000410000 */
[-C--:B------:R-:W-:Y:S01]  /*17e40*/  FMUL.FTZ R113, R113, R237.reuse ;  /* 0x000000ed71717220 */ /* 0x080fe20000410000 */
[-C--:B------:R-:W-:Y:S01]  /*17e50*/  FMUL.FTZ R114, R114, R237.reuse ;  /* 0x000000ed72727220 */ /* 0x080fe20000410000 */
[-C--:B------:R-:W-:Y:S01]  /*17e60*/  FMUL.FTZ R116, R116, R237.reuse ;  /* 0x000000ed74747220 */ /* 0x080fe20000410000 */
[-C--:B------:R-:W-:Y:S04]  /*17e70*/  FMUL.FTZ R118, R118, R237.reuse ;  /* 0x000000ed76767220 */ /* 0x080fe80000410000 */
[----:B------:R3:W-:Y:S01]  /*17e80*/  MUFU.TANH R182, R115 ;  /* 0x0000007300b67308 */ /* 0x0007e20000002400 */
[-C--:B------:R-:W-:Y:S01]  /*17e90*/  FMUL.FTZ R119, R119, R237.reuse ;  /* 0x000000ed77777220 */ /* 0x080fe20000410000 */
[-C--:B------:R-:W-:Y:S01]  /*17ea0*/  FMUL.FTZ R120, R120, R237.reuse ;  /* 0x000000ed78787220 */ /* 0x080fe20000410000 */
[-C--:B------:R-:W-:Y:S07]  /*17eb0*/  FMUL.FTZ R122, R122, R237.reuse ;  /* 0x000000ed7a7a7220 */ /* 0x080fee0000410000 */
[----:B------:R4:W-:Y:S01]  /*17ec0*/  MUFU.TANH R6, R116 ;  /* 0x0000007400067308 */ /* 0x0009e20000002400 */
[-C--:B------:R-:W-:Y:S01]  /*17ed0*/  FMUL.FTZ R123, R123, R237.reuse ;  /* 0x000000ed7b7b7220 */ /* 0x080fe20000410000 */
[-C--:B-1----:R-:W-:Y:S01]  /*17ee0*/  FMUL.FTZ R108, R111, R237.reuse ;  /* 0x000000ed6f6c7220 */ /* 0x082fe20000410000 */
[C---:B--2---:R-:W-:Y:S07]  /*17ef0*/  HMMA.16816.F32.BF16 R124, R208.reuse, R8, R124 ;  /* 0x00000008d07c723c */ /* 0x044fee000004187c */
[----:B------:R-:W-:Y:S01]  /*17f00*/  MUFU.TANH R49, R49 ;  /* 0x0000003100317308 */ /* 0x000fe20000002400 */
[-C--:B---3--:R-:W-:Y:S01]  /*17f10*/  FMUL.FTZ R115, R117, R237.reuse ;  /* 0x000000ed75737220 */ /* 0x088fe20000410000 */
[----:B------:R-:W-:Y:S08]  /*17f20*/  HMMA.16816.F32.BF16 R128, R208, R10, R128 ;  /* 0x0000000ad080723c */ /* 0x000ff00000041880 */
[----:B------:R-:W-:Y:S01]  /*17f30*/  MUFU.TANH R46, R46 ;  /* 0x0000002e002e7308 */ /* 0x000fe20000002400 */
[-C--:B----4-:R-:W-:Y:S01]  /*17f40*/  FMUL.FTZ R116, R121, R237.reuse ;  /* 0x000000ed79747220 */ /* 0x090fe20000410000 */
[-C--:B------:R-:W-:Y:S01]  /*17f50*/  FMUL.FTZ R126, R126, R237.reuse ;  /* 0x000000ed7e7e7220 */ /* 0x080fe20000410000 */
[-C--:B------:R-:W-:Y:S07]  /*17f60*/  FMUL.FTZ R127, R127, R237.reuse ;  /* 0x000000ed7f7f7220 */ /* 0x080fee0000410000 */
[----:B------:R-:W-:Y:S01]  /*17f70*/  MUFU.TANH R47, R47 ;  /* 0x0000002f002f7308 */ /* 0x000fe20000002400 */
[-C--:B------:R-:W-:Y:S01]  /*17f80*/  FMUL.FTZ R117, R124, R237.reuse ;  /* 0x000000ed7c757220 */ /* 0x080fe20000410000 */
[-C--:B------:R-:W-:Y:S01]  /*17f90*/  FMUL.FTZ R10, R125, R237.reuse ;  /* 0x000000ed7d0a7220 */ /* 0x080fe20000410000 */
[-C--:B------:R-:W-:Y:S01]  /*17fa0*/  FMUL.FTZ R130, R130, R237.reuse ;  /* 0x000000ed82827220 */ /* 0x080fe20000410000 */
[-C--:B------:R-:W-:Y:S06]  /*17fb0*/  FMUL.FTZ R131, R131, R237.reuse ;  /* 0x000000ed83837220 */ /* 0x080fec0000410000 */
[----:B------:R-:W1:Y:S01]  /*17fc0*/  MUFU.TANH R0, R126 ;  /* 0x0000007e00007308 */ /* 0x000e620000002400 */
[-C--:B------:R-:W-:Y:S01]  /*17fd0*/  FMUL.FTZ R11, R128, R237.reuse ;  /* 0x000000ed800b7220 */ /* 0x080fe20000410000 */
[----:B------:R-:W-:Y:S08]  /*17fe0*/  FMUL.FTZ R8, R129, R237 ;  /* 0x000000ed81087220 */ /* 0x000ff00000410000 */
[----:B------:R-:W-:Y:S10]  /*17ff0*/  MUFU.TANH R52, R52 ;  /* 0x0000003400347308 */ /* 0x000ff40000002400 */
[----:B------:R-:W-:Y:S01]  /*18000*/  MUFU.TANH R53, R53 ;  /* 0x0000003500357308 */ /* 0x000fe20000002400 */
[----:B-1----:R1:W-:Y:S09]  /*18010*/  STL [R1], R0 ;  /* 0x0000000001007387 */ /* 0x0023f20000100800 */
[----:B------:R-:W-:Y:S10]  /*18020*/  MUFU.TANH R50, R50 ;  /* 0x0000003200327308 */ /* 0x000ff40000002400 */
        /* <DEDUP_REMOVED lines=17> */
[----:B------:R-:W2:Y:S10]  /*18140*/  MUFU.TANH R63, R63 ;  /* 0x0000003f003f7308 */ /* 0x000eb40000002400 */
[----:B------:R-:W3:Y:S01]  /*18150*/  MUFU.TANH R68, R68 ;  /* 0x0000004400447308 */ /* 0x000ee20000002400 */
[----:B-1----:R1:W-:Y:S09]  /*18160*/  STL [R1+0xc], R0 ;  /* 0x00000c0001007387 */ /* 0x0023f20000100800 */
[----:B------:R1:W4:Y:S10]  /*18170*/  MUFU.TANH R178, R69 ;  /* 0x0000004500b27308 */ /* 0x0003340000002400 */
        /* <DEDUP_REMOVED lines=31> */
[----:B------:R1:W1:Y:S10]  /*18370*/  MUFU.TANH R187, R104 ;  /* 0x0000006800bb7308 */ /* 0x0002740000002400 */
[----:B------:R1:W1:Y:S10]  /*18380*/  MUFU.TANH R188, R105 ;  /* 0x0000006900bc7308 */ /* 0x0002740000002400 */
[----:B------:R-:W1:Y:S10]  /*18390*/  MUFU.TANH R98, R98 ;  /* 0x0000006200627308 */ /* 0x000e740000002400 */
[----:B------:R-:W1:Y:S10]  /*183a0*/  MUFU.TANH R100, R100 ;  /* 0x0000006400647308 */ /* 0x000e740000002400 */
[----:B------:R1:W1:Y:S10]  /*183b0*/  MUFU.TANH R194, R109 ;  /* 0x0000006d00c27308 */ /* 0x0002740000002400 */
        /* <DEDUP_REMOVED lines=15> */
[----:B------:R-:W1:Y:S01]  /*184b0*/  MUFU.TANH R8, R8 ;  /* 0x0000000800087308 */ /* 0x000e620000002400 */
[----:B--234-:R-:W-:Y:S05]  /*184c0*/  @!P0 BRA `(.L_x_2421) ;  /* 0x0000000c00648947 */ /* 0x01cfea0003800000 */
[----:B------:R-:W-:Y:S01]  /*184d0*/  ISETP.NE.U32.AND P1, PT, R242, RZ, PT ;  /* 0x000000fff200720c */ /* 0x000fe20003f25070 */
[----:B------:R-:W-:Y:S01]  /*184e0*/  BSSY.RECONVERGENT B0, `(.L_x_2422) ;  /* 0x000004f000007945 */ /* 0x000fe20003800200 */
[----:B------:R-:W-:Y:S02]  /*184f0*/  LOP3.LUT R240, R226, 0x1c0, RZ, 0xc0, !PT ;  /* 0x000001c0e2f07812 */ /* 0x000fe400078ec0ff */
[----:B------:R-:W-:Y:S02]  /*18500*/  ISETP.NE.AND.EX P1, PT, R243, RZ, PT, P1 ;  /* 0x000000fff300720c */ /* 0x000fe40003f25310 */
[----:B------:R-:W-:Y:S04]  /*18510*/  LOP3.LUT R240, R240, 0x38, R167, 0xf8, !PT ;  /* 0x00000038f0f07812 */ /* 0x000fe800078ef8a7 */
[----:B------:R-:W-:Y:S04]  /*18520*/  LOP3.LUT R240, R240, R166, RZ, 0x3c, !PT ;  /* 0x000000a6f0f07212 */ /* 0x000fe800078e3cff */
[----:B------:R-:W-:Y:S03]  /*18530*/  LOP3.LUT R240, R240, 0x1e00, R226, 0xf8, !PT ;  /* 0x00001e00f0f07812 */ /* 0x000fe600078ef8e2 */
[----:B------:R-:W2:Y:S01]  /*18540*/  @!P1 LD.E R4, desc[UR4][R2.64+0x38] ;  /* 0x0000380402049980 */ /* 0x000ea2000c101900 */
[----:B-1----:R-:W-:Y:S05]  /*18550*/  @!P1 IMAD.MOV.U32 R0, RZ, RZ, RZ ;  /* 0x000000ffff009224 */ /* 0x002fea00078e00ff */
        /* <DEDUP_REMOVED lines=8> */
[----:B------:R-:W-:Y:S01]  /*185e0*/  IMAD.SHL.U32 R5, R248, 0x100, RZ ;  /* 0x00000100f8057824 */ /* 0x000fe200078e00ff */
[----:B------:R-:W2:Y:S04]  /*185f0*/  LD.E R104, desc[UR4][R2.64+0x170] ;  /* 0x0001700402687980 */ /* 0x000ea8000c101900 */
[C---:B------:R-:W-:Y:S02]  /*18600*/  IADD3 R102, PT, PT, R5.reuse, -0x100, RZ ;  /* 0xffffff0005667810 */ /* 0x040fe40007ffe0ff */
        /* <DEDUP_REMOVED lines=16> */
[----:B------:R-:W-:Y:S04]  /*18710*/  IMAD.HI.U32 R101, R103, R7, RZ ;  /* 0x0000000767657227 */ /* 0x000fe800078e00ff */
[----:B------:R-:W-:Y:S02]  /*18720*/  IMAD R7, R101, R69, R7 ;  /* 0x0000004565077224 */ /* 0x000fe400078e0207 */
[----:B------:R-:W-:Y:S03]  /*18730*/  IMAD.HI.U32 R103, R103, R4, RZ ;  /* 0x0000000467677227 */ /* 0x000fe600078e00ff */
[C---:B------:R-:W-:Y:S01]  /*18740*/  ISETP.GT.U32.AND P6, PT, R70.reuse, R7, PT ;  /* 0x000000074600720c */ /* 0x040fe20003fc4070 */
        /* <DEDUP_REMOVED lines=15> */
[C---:B------:R-:W-:Y:S03]  /*18840*/  SEL R101, R4.reuse, R101, !P6 ;  /* 0x0000006504657207 */ /* 0x040fe60007000000 */
[----:B------:R-:W-:Y:S04]  /*18850*/  @!P5 IADD3 R103, PT, PT, -R103, RZ, RZ ;  /* 0x000000ff6767d210 */ /* 0x000fe80007ffe1ff */
[----:B------:R-:W-:Y:S02]  /*18860*/  SEL R103, R4, R103, !P6 ;  /* 0x0000006704677207 */ /* 0x000fe40007000000 */
[-C--:B------:R-:W-:Y:S02]  /*18870*/  LEA R4, P5, R101, R250.reuse, 0x2 ;  /* 0x000000fa65047211 */ /* 0x080fe400078a10ff */
[----:B------:R-:W-:Y:S02]  /*18880*/  LEA R112, P0, R103, R250, 0x2 ;  /* 0x000000fa67707211 */ /* 0x000fe400078010ff */
[-C--:B------:R-:W-:Y:S01]  /*18890*/  LEA.HI.X.SX32 R5, R101, R251.reuse, 0x2, P5 ;  /* 0x000000fb65057211 */ /* 0x080fe200028f16ff */
[C---:B------:R-:W-:Y:S01]  /*188a0*/  IMAD.IADD R101, R103.reuse, 0x1, -R101 ;  /* 0x0000000167657824 */ /* 0x040fe200078e0a65 */
[----:B------:R-:W-:Y:S03]  /*188b0*/  LEA.HI.X.SX32 R113, R103, R251, 0x2, P0 ;  /* 0x000000fb67717211 */ /* 0x000fe600000f16ff */
[----:B------:R-:W-:Y:S01]  /*188c0*/  IMAD R104, R104, R101, -0x100 ;  /* 0xffffff0068687424 */ /* 0x000fe200078e0265 */
[----:B------:R-:W3:Y:S04]  /*188d0*/  LD.E R5, desc[UR4][R4.64] ;  /* 0x0000000404057980 */ /* 0x000ee8000c101900 */
        /* <DEDUP_REMOVED lines=15> */
.L_x_2423:
[----:B------:R-:W-:Y:S05]  /*189d0*/  BSYNC.RECONVERGENT B0 ;  /* 0x0000000000007941 */ /* 0x000fea0003800200 */
.L_x_2422:
[----:B------:R-:W-:Y:S01]  /*189e0*/  LEA R240, R240, R218, 0x1 ;  /* 0x000000daf0f07211 */ /* 0x000fe200078e08ff */
[----:B------:R-:W-:Y:S01]  /*189f0*/  @!P4 IMAD.MOV.U32 R237, RZ, RZ, R235 ;  /* 0x000000ffffedc224 */ /* 0x000fe200078e00eb */
[----:B------:R-:W-:Y:S01]  /*18a00*/  IADD3 R102, P5, PT, R0, R236, RZ ;  /* 0x000000ec00667210 */ /* 0x000fe20007fbe0ff */
[C---:B------:R-:W-:Y:S01]  /*18a10*/  @!P3 IMAD R5, R223.reuse, 0xe0, RZ ;  /* 0x000000e0df05b824 */ /* 0x040fe200078e02ff */
[--C-:B------:R-:W-:Y:S01]  /*18a20*/  SHF.L.U64.HI R4, R222, 0x5, R223.reuse ;  /* 0x00000005de047819 */ /* 0x100fe200000102df */
[C---:B------:R-:W-:Y:S01]  /*18a30*/  @!P3 IMAD R69, R223.reuse, 0xa0, RZ ;  /* 0x000000a0df45b824 */ /* 0x040fe200078e02ff */
[----:B------:R-:W-:Y:S01]  /*18a40*/  @!PT LDS RZ, [RZ] ;  /* 0x00000000fffff984 */ /* 0x000fe20000000800 */
[----:B------:R-:W-:Y:S01]  /*18a50*/  @!PT LDS RZ, [RZ] ;  /* 0x00000000fffff984 */ /* 0x000fe20000000800 */
[----:B------:R-:W-:Y:S01]  /*18a60*/  @!PT LDS RZ, [RZ] ;  /* 0x00000000fffff984 */ /* 0x000fe20000000800 */
[----:B------:R-:W-:Y:S01]  /*18a70*/  @!P4 LDGSTS.E.BYPASS.LTC128B.128 [R240+0x2000], desc[UR4][R236.64] ;  /* 0x02000000ecf0cfae */ /* 0x000fe2000b981a04 */
[----:B------:R-:W-:Y:S01]  /*18a80*/  @!P3 IADD3 R104, P0, PT, R102, R0, RZ ;  /* 0x000000006668b210 */ /* 0x000fe20007f1e0ff */
[--C-:B------:R-:W-:Y:S01]  /*18a90*/  @!P3 IMAD.MOV.U32 R126, RZ, RZ, R102.reuse ;  /* 0x000000ffff7eb224 */ /* 0x100fe200078e0066 */
[----:B------:R-:W-:Y:S01]  /*18aa0*/  IADD3.X R103, PT, PT, R4, R235, RZ, P5, !PT ;  /* 0x000000eb04677210 */ /* 0x000fe20002ffe4ff */
[----:B------:R2:W-:Y:S01]  /*18ab0*/  @P4 STS.128 [R240+0x2000], RZ ;  /* 0x002000fff0004388 */ /* 0x0005e20000000c00 */
[C---:B------:R-:W-:Y:S01]  /*18ac0*/  @!P3 LEA R198, P4, R222.reuse, R102, 0x6 ;  /* 0x00000066dec6b211 */ /* 0x040fe200078830ff */
[----:B------:R-:W-:Y:S01]  /*18ad0*/  @!P3 IMAD R0, R223, 0x60, RZ ;  /* 0x00000060df00b824 */ /* 0x000fe200078e02ff */
[----:B------:R-:W-:Y:S01]  /*18ae0*/  @!P3 IADD3.X R105, PT, PT, R103, R4, RZ, P0, !PT ;  /* 0x000000046769b210 */ /* 0x000fe200007fe4ff */
[----:B------:R2:W-:Y:S01]  /*18af0*/  @P3 STS.128 [R240+0x2800], RZ ;  /* 0x002800fff0003388 */ /* 0x0005e20000000c00 */
[CC--:B------:R-:W-:Y:S01]  /*18b00*/  @!P3 LEA.HI.X R199, R222.reuse, R103.reuse, R223, 0x6, P4 ;  /* 0x00000067dec7b211 */ /* 0x0c0fe200020f34df */
[C-C-:B------:R-:W-:Y:S01]  /*18b10*/  @!P3 IMAD.WIDE.U32 R118, R222.reuse, 0x60, R102.reuse ;  /* 0x00000060de76b825 */ /* 0x140fe200078e0066 */
[-C--:B------:R-:W-:Y:S01]  /*18b20*/  @!P3 MOV R120, R102.reuse ;  /* 0x000000660078b202 */ /* 0x080fe20000000f00 */
[----:B------:R-:W-:Y:S01]  /*18b30*/  @!PT LDS RZ, [RZ] ;  /* 0x00000000fffff984 */ /* 0x000fe20000000800 */
[----:B------:R-:W-:Y:S01]  /*18b40*/  @!PT LDS RZ, [RZ] ;  /* 0x00000000fffff984 */ /* 0x000fe20000000800 */
[----:B------:R-:W-:Y:S01]  /*18b50*/  @!PT LDS RZ, [RZ] ;  /* 0x00000000fffff984 */ /* 0x000fe20000000800 */
[----:B------:R-:W-:Y:S01]  /*18b60*/  @!P3 LDGSTS.E.BYPASS.LTC128B.128 [R240+0x2800], desc[UR4][R102.64] ;  /* 0x0280000066f0bfae */ /* 0x000fe2000b981a04 */
[----:B------:R-:W-:Y:S01]  /*18b70*/  @!P3 MOV R121, R103 ;  /* 0x000000670079b202 */ /* 0x000fe20000000f00 */
[----:B------:R-:W-:Y:S01]  /*18b80*/  @!P3 IMAD.WIDE.U32 R130, R222, 0x180, R102 ;  /* 0x00000180de82b825 */ /* 0x000fe200078e0066 */
[----:B------:R-:W-:Y:S01]  /*18b90*/  @!P3 IADD3 R119, PT, PT, R0, R119, RZ ;  /* 0x000000770077b210 */ /* 0x000fe20007ffe0ff */
[----:B------:R2:W-:Y:S01]  /*18ba0*/  @P3 STS.128 [R240+0x3000], RZ ;  /* 0x003000fff0003388 */ /* 0x0005e20000000c00 */
        /* <DEDUP_REMOVED lines=8> */
[C---:B------:R-:W-:Y:S01]  /*18c30*/  @!P3 IMAD R4, R223.reuse, 0x120, RZ ;  /* 0x00000120df04b824 */ /* 0x040fe200078e02ff */
[----:B------:R-:W-:Y:S01]  /*18c40*/  @!P3 MOV R125, R103 ;  /* 0x00000067007db202 */ /* 0x000fe20000000f00 */
[----:B------:R2:W-:Y:S01]  /*18c50*/  @P3 STS.128 [R240+0x3800], RZ ;  /* 0x003800fff0003388 */ /* 0x0005e20000000c00 */
[----:B------:R-:W-:Y:S03]  /*18c60*/  @!P3 IMAD.WIDE.U32 R126, R222, 0x1a0, R126 ;  /* 0x000001a0de7eb825 */ /* 0x000fe600078e007e */
[----:B------:R-:W-:Y:S01]  /*18c70*/  @!PT LDS RZ, [RZ] ;  /* 0x00000000fffff984 */ /* 0x000fe20000000800 */
[----:B------:R-:W-:Y:S01]  /*18c80*/  @!PT LDS RZ, [RZ] ;  /* 0x00000000fffff984 */ /* 0x000fe20000000800 */
[----:B------:R-:W-:Y:S01]  /*18c90*/  @!PT LDS RZ, [RZ] ;  /* 0x00000000fffff984 */ /* 0x000fe20000000800 */
[----:B------:R2:W-:Y:S01]  /*18ca0*/  @!P3 LDGSTS.E.BYPASS.LTC128B.128 [R240+0x3800], desc[UR4][R198.64] ;  /* 0x03800000c6f0bfae */ /* 0x0005e2000b981a04 */
[----:B------:R-:W-:Y:S01]  /*18cb0*/  @!P3 IADD3 R121, PT, PT, R4, R121, RZ ;  /* 0x000000790479b210 */ /* 0x000fe20007ffe0ff */
[----:B------:R-:W-:Y:S02]  /*18cc0*/  @!P3 IMAD R4, R223, 0x1a0, RZ ;  /* 0x000001a0df04b824 */ /* 0x000fe400078e02ff */
[----:B------:R2:W-:Y:S01]  /*18cd0*/  @P3 STS.128 [R240+0x4000], RZ ;  /* 0x004000fff0003388 */ /* 0x0005e20000000c00 */
[--C-:B------:R-:W-:Y:S03]  /*18ce0*/  @!P3 IMAD.WIDE.U32 R112, R222, 0xa0, R102.reuse ;  /* 0x000000a0de70b825 */ /* 0x100fe600078e0066 */
[----:B------:R-:W-:Y:S01]  /*18cf0*/  @!PT LDS RZ, [RZ] ;  /* 0x00000000fffff984 */ /* 0x000fe20000000800 */
[----:B------:R-:W-:Y:S01]  /*18d00*/  @!PT LDS RZ, [RZ] ;  /* 0x00000000fffff984 */ /* 0x000fe20000000800 */
[----:B------:R-:W-:Y:S01]  /*18d10*/  @!PT LDS RZ, [RZ] ;  /* 0x00000000fffff984 */ /* 0x000fe20000000800 */
[----:B------:R2:W-:Y:S01]  /*18d20*/  @!P3 LDGSTS.E.BYPASS.LTC128B.128 [R240+0x4000], desc[UR4][R118.64] ;  /* 0x0400000076f0bfae */ /* 0x0005e2000b981a04 */
[----:B------:R-:W-:Y:S01]  /*18d30*/  @!P3 IADD3 R127, PT, PT, R4, R127, RZ ;  /* 0x0000007f047fb210 */ /* 0x000fe20007ffe0ff */
[C---:B------:R-:W-:Y:S01]  /*18d40*/  @!P3 IMAD.WIDE.U32 R122, R222.reuse, 0x160, R102 ;  /* 0x00000160de7ab825 */ /* 0x040fe200078e0066 */
[CC--:B------:R-:W-:Y:S01]  /*18d50*/  @!P3 LEA R4, P0, R222.reuse, R102.reuse, 0x7 ;  /* 0x00000066de04b211 */ /* 0x0c0fe200078038ff */
[----:B------:R2:W-:Y:S01]  /*18d60*/  @P3 STS.128 [R240+0x4800], RZ ;  /* 0x004800fff0003388 */ /* 0x0005e20000000c00 */
[----:B------:R-:W-:Y:S01]  /*18d70*/  @!P3 IADD3 R113, PT, PT, R69, R113, RZ ;  /* 0x000000714571b210 */ /* 0x000fe20007ffe0ff */
[----:B------:R-:W-:Y:S02]  /*18d80*/  @!P3 IMAD.MOV.U32 R110, RZ, RZ, R102 ;  /* 0x000000ffff6eb224 */ /* 0x000fe400078e0066 */
[----:B------:R-:W-:Y:S02]  /*18d90*/  @!P3 IMAD R7, R223, 0xc0, RZ ;  /* 0x000000c0df07b824 */ /* 0x000fe400078e02ff */
[C---:B------:R-:W-:Y:S01]  /*18da0*/  @!P3 IMAD.WIDE.U32 R110, R222.reuse, 0xc0, R110 ;  /* 0x000000c0de6eb825 */ /* 0x040fe200078e006e */
[-C--:B-1----:R-:W-:Y:S03]  /*18db0*/  @!P3 MOV R104, R102.reuse ;  /* 0x000000660068b202 */ /* 0x082fe60000000f00 */
[----:B------:R-:W-:Y:S02]  /*18dc0*/  @!P3 IMAD.MOV.U32 R105, RZ, RZ, R103 ;  /* 0x000000ffff69b224 */ /* 0x000fe400078e0067 */
[----:B------:R-:W-:Y:S02]  /*18dd0*/  @!P3 IMAD.IADD R111, R7, 0x1, R111 ;  /* 0x00000001076fb824 */ /* 0x000fe400078e026f */
[C---:B------:R-:W-:Y:S04]  /*18de0*/  @!P3 IMAD.WIDE.U32 R104, R222.reuse, 0xe0, R104 ;  /* 0x000000e0de68b825 */ /* 0x040fe800078e0068 */
[----:B------:R-:W-:Y:S01]  /*18df0*/  @!P3 IMAD.MOV.U32 R124, RZ, RZ, R102 ;  /* 0x000000ffff7cb224 */ /* 0x000fe200078e0066 */
[----:B------:R-:W-:Y:S01]  /*18e00*/  @!P3 IADD3 R105, PT, PT, R5, R105, RZ ;  /* 0x000000690569b210 */ /* 0x000fe20007ffe0ff */
[----:B------:R-:W-:Y:S02]  /*18e10*/  @!P3 IMAD R5, R223, 0x180, RZ ;  /* 0x00000180df05b824 */ /* 0x000fe400078e02ff */
[C---:B------:R-:W-:Y:S03]  /*18e20*/  @!P3 IMAD.WIDE.U32 R124, R222.reuse, 0x140, R124 ;  /* 0x00000140de7cb825 */ /* 0x040fe600078e007c */
[----:B------:R-:W-:Y:S01]  /*18e30*/  @!P3 IADD3 R131, PT, PT, R5, R131, RZ ;  /* 0x000000830583b210 */ /* 0x000fe20007ffe0ff */
[----:B------:R-:W-:Y:S01]  /*18e40*/  @!P3 IMAD.MOV.U32 R129, RZ, RZ, R103 ;  /* 0x000000ffff81b224 */ /* 0x000fe200078e0067 */
[CC--:B------:R-:W-:Y:S01]  /*18e50*/  @!P3 LEA.HI.X R5, R222.reuse, R103.reuse, R223, 0x7, P0 ;  /* 0x00000067de05b211 */ /* 0x0c0fe200000f3cdf */
[C---:B------:R-:W-:Y:S01]  /*18e60*/  @!P3 IMAD R0, R223.reuse, 0x140, RZ ;  /* 0x00000140df00b824 */ /* 0x040fe200078e02ff */
[C---:B------:R-:W-:Y:S01]  /*18e70*/  @!P3 LEA R102, P0, R222.reuse, R102, 0x8 ;  /* 0x00000066de66b211 */ /* 0x040fe200078040ff */
[C---:B------:R-:W-:Y:S02]  /*18e80*/  @!P3 IMAD.WIDE.U32 R128, R222.reuse, 0x1c0, R128 ;  /* 0x000001c0de80b825 */ /* 0x040fe400078e0080 */
[----:B------:R-:W-:Y:S01]  /*18e90*/  @!PT LDS RZ, [RZ] ;  /* 0x00000000fffff984 */ /* 0x000fe20000000800 */
[----:B------:R-:W-:Y:S01]  /*18ea0*/  @!PT LDS RZ, [RZ] ;  /* 0x00000000fffff984 */ /* 0x000fe20000000800 */
[----:B------:R-:W-:Y:S01]  /*18eb0*/  @!PT LDS RZ, [RZ] ;  /* 0x00000000fffff984 */ /* 0x000fe20000000800 */
[----:B------:R2:W-:Y:S01]  /*18ec0*/  @!P3 LDGSTS.E.BYPASS.LTC128B.128 [R240+0x4800], desc[UR4][R4.64] ;  /* 0x0480000004f0bfae */ /* 0x0005e2000b981a04 */
[----:B------:R-:W-:Y:S01]  /*18ed0*/  @!P3 LEA.HI.X R103, R222, R103, R223, 0x8, P0 ;  /* 0x00000067de67b211 */ /* 0x000fe200000f44df */
[C---:B------:R-:W-:Y:S01]  /*18ee0*/  @!P3 IMAD R7, R223.reuse, 0x160, RZ ;  /* 0x00000160df07b824 */ /* 0x040fe200078e02ff */
[----:B------:R-:W-:Y:S01]  /*18ef0*/  @!P3 IADD3 R125, PT, PT, R0, R125, RZ ;  /* 0x0000007d007db210 */ /* 0x000fe20007ffe0ff */
[----:B------:R2:W-:Y:S01]  /*18f00*/  @P3 STS.128 [R240+0x5000], RZ ;  /* 0x005000fff0003388 */ /* 0x0005e20000000c00 */
[----:B------:R-:W-:Y:S02]  /*18f10*/  @!P3 IMAD R0, R223, 0x1c0, RZ ;  /* 0x000001c0df00b824 */ /* 0x000fe400078e02ff */
[----:B------:R-:W-:Y:S01]  /*18f20*/  @!P3 IADD3 R123, PT, PT, R7, R123, RZ ;  /* 0x0000007b077bb210 */ /* 0x000fe20007ffe0ff */
[----:B------:R-:W-:Y:S01]  /*18f30*/  @!PT LDS RZ, [RZ] ;  /* 0x00000000fffff984 */ /* 0x000fe20000000800 */
[----:B------:R-:W-:Y:S01]  /*18f40*/  @!PT LDS RZ, [RZ] ;  /* 0x00000000fffff984 */ /* 0x000fe20000000800 */
[----:B------:R-:W-:Y:S01]  /*18f50*/  @!PT LDS RZ, [RZ] ;  /* 0x00000000fffff984 */ /* 0x000fe20000000800 */
[----:B------:R2:W-:Y:S02]  /*18f60*/  @!P3 LDGSTS.E.BYPASS.LTC128B.128 [R240+0x5000], desc[UR4][R112.64] ;  /* 0x0500000070f0bfae */ /* 0x0005e4000b981a04 */
        /* <DEDUP_REMOVED lines=47> */
.L_x_2421:
[----:B------:R-:W-:Y:S05]  /*19260*/  BSYNC.RECONVERGENT B1 ;  /* 0x0000000000017941 */ /* 0x000fea0003800200 */
.L_x_2420:
[----:B------:R-:W-:Y:S01]  /*19270*/  STL [R1+0x38], R234 ;  /* 0x000038ea01007387 */ /* 0x000fe20000100800 */
[----:B------:R-:W-:Y:S03]  /*19280*/  IMAD.SHL.U32 R70, R167, 0x2, RZ ;  /* 0x00000002a7467824 */ /* 0x000fe600078e00ff */
[----:B------:R-:W-:Y:S02]  /*19290*/  STL [R1+0x34], R233 ;  /* 0x000034e901007387 */ /* 0x000fe40000100800 */
[----:B-1----:R-:W-:Y:S02]  /*192a0*/  LOP3.LUT R69, R70, 0x6, RZ, 0xc0, !PT ;  /* 0x0000000646457812 */ /* 0x002fe400078ec0ff */
[----:B------:R-:W-:Y:S03]  /*192b0*/  STL [R1+0x30], R232 ;  /* 0x000030e801007387 */ /* 0x000fe60000100800 */
[----:B------:R-:W-:Y:S01]  /*192c0*/  IMAD R7, R248, 0x100, R69 ;  /* 0x00000100f8077824 */ /* 0x000fe200078e0245 */
[----:B------:R-:W-:Y:S03]  /*192d0*/  STL [R1+0x2c], R226 ;  /* 0x00002ce201007387 */ /* 0x000fe60000100800 */
[C---:B------:R-:W-:Y:S01]  /*192e0*/  VIADD R228, R7.reuse, 0x8 ;  /* 0x0000000807e47836 */ /* 0x040fe20000000000 */
[CC--:B------:R-:W-:Y:S01]  /*192f0*/  ISETP.GE.AND P4, PT, R7.reuse, R246.reuse, PT ;  /* 0x000000f60700720c */ /* 0x0c0fe20003f86270 */
[----:B------:R-:W-:Y:S01]  /*19300*/  STL [R1+0x28], R225 ;  /* 0x000028e101007387 */ /* 0x000fe20000100800 */
[CC--:B------:R-:W-:Y:S01]  /*19310*/  ISETP.GE.AND P0, PT, R7.reuse, R245.reuse, PT ;  /* 0x000000f50700720c */ /* 0x0c0fe20003f06270 */
[C---:B------:R-:W-:Y:S01]  /*19320*/  VIADD R221, R7.reuse, 0x9 ;  /* 0x0000000907dd7836 */ /* 0x040fe20000000000 */
[-C--:B------:R-:W-:Y:S01]  /*19330*/  ISETP.GE.AND P6, PT, R228, R246.reuse, PT ;  /* 0x000000f6e400720c */ /* 0x080fe20003fc6270 */
[----:B------:R-:W-:Y:S01]  /*19340*/  STL [R1+0x24], R224 ;  /* 0x000024e001007387 */ /* 0x000fe20000100800 */
[----:B------:R-:W-:Y:S01]  /*19350*/  FSEL R172, R172, -INF , P4 ;  /* 0xff800000acac7808 */ /* 0x000fe20002000000 */
[----:B------:R-:W-:Y:S01]  /*19360*/  VIADD R212, R7, 0x10 ;  /* 0x0000001007d47836 */ /* 0x000fe20000000000 */
[-C--:B------:R-:W-:Y:S01]  /*19370*/  ISETP.GE.AND P5, PT, R221, R246.reuse, PT ;  /* 0x000000f6dd00720c */ /* 0x080fe20003fa6270 */
[----:B------:R-:W-:Y:S01]  /*19380*/  STL [R1+0x20], R223 ;  /* 0x000020df01007387 */ /* 0x000fe20000100800 */
[----:B------:R-:W-:Y:S01]  /*19390*/  FSEL R229, R168, -INF , P6 ;  /* 0xff800000a8e57808 */ /* 0x000fe20003000000 */
[C---:B--2---:R-:W-:Y:S01]  /*193a0*/  VIADD R4, R7.reuse, 0x1 ;  /* 0x0000000107047836 */ /* 0x044fe20000000000 */
[-C--:B------:R-:W-:Y:S01]  /*193b0*/  ISETP.GE.AND P4, PT, R212, R246.reuse, PT ;  /* 0x000000f6d400720c */ /* 0x080fe20003f86270 */
[----:B------:R1:W-:Y:S01]  /*193c0*/  STL [R1+0x1c], R222 ;  /* 0x00001cde01007387 */ /* 0x0003e20000100800 */
[----:B------:R-:W-:Y:S01]  /*193d0*/  FSEL R228, R176, -INF , P5 ;  /* 0xff800000b0e47808 */ /* 0x000fe20002800000 */
[C---:B------:R-:W-:Y:S01]  /*193e0*/  VIADD R210, R7.reuse, 0x18 ;  /* 0x0000001807d27836 */ /* 0x040fe20000000000 */
[-C--:B------:R-:W-:Y:S01]  /*193f0*/  ISETP.GE.AND P3, PT, R4, R246.reuse, PT ;  /* 0x000000f60400720c */ /* 0x080fe20003f66270 */
[----:B------:R2:W-:Y:S01]  /*19400*/  STL [R1+0x18], R218 ;  /* 0x000018da01007387 */ /* 0x0005e20000100800 */
[----:B------:R-:W-:Y:S01]  /*19410*/  FSEL R12, R12, -INF , P4 ;  /* 0xff8000000c0c7808 */ /* 0x000fe20002000000 */
[C---:B------:R-:W-:Y:S01]  /*19420*/  VIADD R209, R7.reuse, 0x19 ;  /* 0x0000001907d17836 */ /* 0x040fe20000000000 */
[-C--:B------:R-:W-:Y:S01]  /*19430*/  ISETP.GE.AND P6, PT, R210, R246.reuse, PT ;  /* 0x000000f6d200720c */ /* 0x080fe20003fc6270 */
[----:B------:R3:W-:Y:S01]  /*19440*/  STL [R1+0x14], R217 ;  /* 0x000014d901007387 */ /* 0x0007e20000100800 */
[----:B------:R-:W-:Y:S01]  /*19450*/  FSEL R230, R174, -INF , P3 ;  /* 0xff800000aee67808 */ /* 0x000fe20001800000 */
[----:B------:R-:W-:Y:S01]  /*19460*/  VIADD R120, R7, 0x20 ;  /* 0x0000002007787836 */ /* 0x000fe20000000000 */
[-C--:B------:R-:W-:Y:S01]  /*19470*/  ISETP.GE.AND P5, PT, R209, R246.reuse, PT ;  /* 0x000000f6d100720c */ /* 0x080fe20003fa6270 */
[----:B------:R4:W-:Y:S01]  /*19480*/  STL [R1+0x10], R166 ;  /* 0x000010a601007387 */ /* 0x0009e20000100800 */
[----:B------:R-:W-:Y:S01]  /*19490*/  FSEL R15, R15, -INF , P6 ;  /* 0xff8000000f0f7808 */ /* 0x000fe20003000000 */
[C---:B------:R-:W-:Y:S01]  /*194a0*/  VIADD R211, R7.reuse, 0x11 ;  /* 0x0000001107d37836 */ /* 0x040fe20000000000 */
[-C--:B------:R-:W-:Y:S01]  /*194b0*/  ISETP.GE.AND P4, PT, R120, R246.reuse, PT ;  /* 0x000000f67800720c */ /* 0x080fe20003f86270 */
[----:B------:R-:W-:Y:S01]  /*194c0*/  VIADD R203, R7, 0x28 ;  /* 0x0000002807cb7836 */ /* 0x000fe20000000000 */
[----:B------:R-:W-:Y:S01]  /*194d0*/  FSEL R17, R17, -INF , P5 ;  /* 0xff80000011117808 */ /* 0x000fe20002800000 */
[----:B------:R-:W-:Y:S01]  /*194e0*/  VIADD R202, R7, 0x29 ;  /* 0x0000002907ca7836 */ /* 0x000fe20000000000 */
[-C--:B------:R-:W-:Y:S01]  /*194f0*/  ISETP.GE.AND P3, PT, R211, R246.reuse, PT ;  /* 0x000000f6d300720c */ /* 0x080fe20003f66270 */
[----:B------:R-:W-:Y:S01]  /*19500*/  VIADD R167, R7, 0x30 ;  /* 0x0000003007a77836 */ /* 0x000fe20000000000 */
[-C--:B------:R-:W-:Y:S01]  /*19510*/  ISETP.GE.AND P6, PT, R203, R246.reuse, PT ;  /* 0x000000f6cb00720c */ /* 0x080fe20003fc6270 */
[C---:B------:R-:W-:Y:S01]  /*19520*/  VIADD R204, R7.reuse, 0x21 ;  /* 0x0000002107cc7836 */ /* 0x040fe20000000000 */
[-C--:B------:R-:W-:Y:S01]  /*19530*/  ISETP.GE.AND P5, PT, R202, R246.reuse, PT ;  /* 0x000000f6ca00720c */ /* 0x080fe20003fa6270 */
[----:B------:R-:W-:Y:S01]  /*19540*/  VIADD R125, R7, 0x38 ;  /* 0x00000038077d7836 */ /* 0x000fe20000000000 */
[----:B------:R-:W-:Y:S01]  /*19550*/  FSEL R19, R19, -INF , P4 ;  /* 0xff80000013137808 */ /* 0x000fe20002000000 */
[----:B-1----:R-:W-:Y:S01]  /*19560*/  VIADD R222, R7, 0x39 ;  /* 0x0000003907de7836 */ /* 0x002fe20000000000 */
[-C--:B------:R-:W-:Y:S01]  /*19570*/  ISETP.GE.AND P4, PT, R167, R246.reuse, PT ;  /* 0x000000f6a700720c */ /* 0x080fe20003f86270 */
[C---:B------:R-:W-:Y:S01]  /*19580*/  VIADD R215, R7.reuse, 0x50 ;  /* 0x0000005007d77836 */ /* 0x040fe20000000000 */
[----:B------:R-:W-:Y:S01]  /*19590*/  FSEL R120, R170, -INF , P3 ;  /* 0xff800000aa787808 */ /* 0x000fe20001800000 */
[C---:B--2---:R-:W-:Y:S01]  /*195a0*/  VIADD R218, R7.reuse, 0x40 ;  /* 0x0000004007da7836 */ /* 0x044fe20000000000 */
[-C--:B------:R-:W-:Y:S01]  /*195b0*/  ISETP.GE.AND P3, PT, R204, R246.reuse, PT ;  /* 0x000000f6cc00720c */ /* 0x080fe20003f66270 */
[----:B------:R-:W-:Y:S01]  /*195c0*/  VIADD R220, R7, 0x49 ;  /* 0x0000004907dc7836 */ /* 0x000fe20000000000 */
[----:B------:R-:W-:Y:S01]  /*195d0*/  FSEL R23, R23, -INF , P6 ;  /* 0xff80000017177808 */ /* 0x000fe20003000000 */
[----:B------:R-:W-:Y:S01]  /*195e0*/  VIADD R126, R7, 0x31 ;  /* 0x00000031077e7836 */ /* 0x000fe20000000000 */
[-C--:B------:R-:W-:Y:S01]  /*195f0*/  ISETP.GE.AND P6, PT, R125, R246.reuse, PT ;  /* 0x000000f67d00720c */ /* 0x080fe20003fc6270 */
[----:B---3--:R-:W-:Y:S01]  /*19600*/  VIADD R217, R7, 0x41 ;  /* 0x0000004107d97836 */ /* 0x008fe20000000000 */
[----:B------:R-:W-:Y:S01]  /*19610*/  FSEL R234, R25, -INF , P5 ;  /* 0xff80000019ea7808 */ /* 0x000fe20002800000 */
[C---:B----4-:R-:W-:Y:S01]  /*19620*/  VIADD R166, R7.reuse, 0x48 ;  /* 0x0000004807a67836 */ /* 0x050fe20000000000 */
[-C--:B------:R-:W-:Y:S01]  /*19630*/  ISETP.GE.AND P5, PT, R222, R246.reuse, PT ;  /* 0x000000f6de00720c */ /* 0x080fe20003fa6270 */
[C---:B------:R-:W-:Y:S01]  /*19640*/  VIADD R197, R7.reuse, 0x78 ;  /* 0x0000007807c57836 */ /* 0x040fe20000000000 */
[----:B------:R-:W-:Y:S01]  /*19650*/  FSEL R233, R28, -INF , P4 ;  /* 0xff8000001ce97808 */ /* 0x000fe20002000000 */
[C---:B------:R-:W-:Y:S01]  /*19660*/  VIADD R224, R7.reuse, 0x80 ;  /* 0x0000008007e07836 */ /* 0x040fe20000000000 */
[-C--:B------:R-:W-:Y:S01]  /*19670*/  ISETP.GE.AND P4, PT, R218, R246.reuse, PT ;  /* 0x000000f6da00720c */ /* 0x080fe20003f86270 */
[----:B------:R-:W-:Y:S01]  /*19680*/  VIADD R223, R7, 0x81 ;  /* 0x0000008107df7836 */ /* 0x000fe20000000000 */
[----:B------:R-:W-:Y:S01]  /*19690*/  FSEL R21, R21, -INF , P3 ;  /* 0xff80000015157808 */ /* 0x000fe20001800000 */
[C---:B------:R-:W-:Y:S01]  /*196a0*/  VIADD R201, R7.reuse, 0x58 ;  /* 0x0000005807c97836 */ /* 0x040fe20000000000 */
        /* <DEDUP_REMOVED lines=11> */
[C---:B------:R-:W-:Y:S01]  /*19760*/  VIADD R183, R7.reuse, 0x90 ;  /* 0x0000009007b77836 */ /* 0x040fe20000000000 */
[----:B------:R-:W-:Y:S01]  /*19770*/  FSEL R28, R172, -INF , !P0 ;  /* 0xff800000ac1c7808 */ /* 0x000fe20004000000 */
[----:B------:R-:W-:Y:S01]  /*19780*/  VIADD R206, R7, 0x61 ;  /* 0x0000006107ce7836 */ /* 0x000fe20000000000 */
[----:B------:R-:W-:Y:S01]  /*19790*/  FSEL R232, R171, -INF , P3 ;  /* 0xff800000abe87808 */ /* 0x000fe20001800000 */
[C---:B------:R-:W-:Y:S01]  /*197a0*/  VIADD R123, R7.reuse, 0xb1 ;  /* 0x000000b1077b7836 */ /* 0x040fe20000000000 */
[-C--:B------:R-:W-:Y:S01]  /*197b0*/  ISETP.GE.AND P5, PT, R220, R246.reuse, PT ;  /* 0x000000f6dc00720c */ /* 0x080fe20003fa6270 */
[----:B------:R-:W-:Y:S01]  /*197c0*/  VIADD R128, R7, 0xa8 ;  /* 0x000000a807807836 */ /* 0x000fe20000000000 */
[-C--:B------:R-:W-:Y:S01]  /*197d0*/  ISETP.GE.AND P0, PT, R201, R246.reuse, PT ;  /* 0x000000f6c900720c */ /* 0x080fe20003f06270 */
[----:B------:R-:W-:Y:S01]  /*197e0*/  VIADD R200, R7, 0x69 ;  /* 0x0000006907c87836 */ /* 0x000fe20000000000 */
[-C--:B------:R-:W-:Y:S01]  /*197f0*/  ISETP.GE.AND P3, PT, R217, R246.reuse, PT ;  /* 0x000000f6d900720c */ /* 0x080fe20003f66270 */
[C---:B------:R-:W-:Y:S01]  /*19800*/  VIADD R207, R7.reuse, 0x60 ;  /* 0x0000006007cf7836 */ /* 0x040fe20000000000 */
[----:B------:R-:W-:Y:S01]  /*19810*/  FSEL R237, R40, -INF , P6 ;  /* 0xff80000028ed7808 */ /* 0x000fe20003000000 */
        /* <DEDUP_REMOVED lines=9> */
[----:B------:R-:W-:Y:S01]  /*198b0*/  FSEL R210, R48, -INF , P0 ;  /* 0xff80000030d27808 */ /* 0x000fe20000000000 */
[----:B------:R-:W-:Y:S01]  /*198c0*/  VIADD R109, R7, 0xd9 ;  /* 0x000000d9076d7836 */ /* 0x000fe20000000000 */
[----:B------:R-:W-:Y:S01]  /*198d0*/  FSEL R32, R37, -INF , P3 ;  /* 0xff80000025207808 */ /* 0x000fe20001800000 */
[----:B------:R-:W-:Y:S01]  /*198e0*/  IMAD.MOV.U32 R40, RZ, RZ, R23 ;  /* 0x000000ffff287224 */ /* 0x000fe200078e0017 */
[-C--:B------:R-:W-:Y:S01]  /*198f0*/  ISETP.GE.AND P5, PT, R207, R246.reuse, PT ;  /* 0x000000f6cf00720c */ /* 0x080fe20003fa6270 */
[----:B------:R-:W-:Y:S01]  /*19900*/  IMAD.MOV.U32 R44, RZ, RZ, R21 ;  /* 0x000000ffff2c7224 */ /* 0x000fe200078e0015 */
[-C--:B------:R-:W-:Y:S01]  /*19910*/  ISETP.GE.AND P0, PT, R200, R246.reuse, PT ;  /* 0x000000f6c800720c */ /* 0x080fe20003f06270 */
[----:B------:R-:W-:Y:S01]  /*19920*/  VIADD R198, R7, 0x71 ;  /* 0x0000007107c67836 */ /* 0x000fe20000000000 */
[-C--:B------:R-:W-:Y:S01]  /*19930*/  ISETP.GE.AND P3, PT, R231, R246.reuse, PT ;  /* 0x000000f6e700720c */ /* 0x080fe20003f66270 */
[----:B------:R-:W-:Y:S01]  /*19940*/  VIADD R106, R7, 0xe0 ;  /* 0x000000e0076a7836 */ /* 0x000fe20000000000 */
[----:B------:R-:W-:Y:S01]  /*19950*/  FSEL R209, R49, -INF , P6 ;  /* 0xff80000031d17808 */ /* 0x000fe20003000000 */
[----:B------:R-:W-:Y:S01]  /*19960*/  VIADD R205, R7, 0x68 ;  /* 0x0000006807cd7836 */ /* 0x000fe20000000000 */
[-C--:B------:R-:W-:Y:S01]  /*19970*/  ISETP.GE.AND P6, PT, R199, R246.reuse, PT ;  /* 0x000000f6c700720c */ /* 0x080fe20003fc6270 */
[----:B------:R-:W-:Y:S01]  /*19980*/  IMAD.MOV.U32 R48, RZ, RZ, R17 ;  /* 0x000000ffff307224 */ /* 0x000fe200078e0011 */
[----:B------:R-:W-:Y:S01]  /*19990*/  FSEL R203, R53, -INF , P4 ;  /* 0xff80000035cb7808 */ /* 0x000fe20002000000 */
[----:B------:R-:W-:Y:S01]  /*199a0*/  VIADD R130, R7, 0xa0 ;  /* 0x000000a007827836 */ /* 0x000fe20000000000 */
[----:B------:R-:W-:Y:S01]  /*199b0*/  FSEL R204, R52, -INF , P5 ;  /* 0xff80000034cc7808 */ /* 0x000fe20002800000 */
[----:B------:R-:W-:Y:S01]  /*199c0*/  IMAD.MOV.U32 R52, RZ, RZ, R15 ;  /* 0x000000ffff347224 */ /* 0x000fe200078e000f */
[-C--:B------:R-:W-:Y:S01]  /*199d0*/  ISETP.GE.AND P4, PT, R197, R246.reuse, PT ;  /* 0x000000f6c500720c */ /* 0x080fe20003f86270 */
[----:B------:R-:W-:Y:S01]  /*199e0*/  VIADD R129, R7, 0xa1 ;  /* 0x000000a107817836 */ /* 0x000fe20000000000 */
[----:B------:R-:W-:Y:S01]  /*199f0*/  FSEL R201, R57, -INF , P0 ;  /* 0xff80000039c97808 */ /* 0x000fe20000000000 */
[----:B------:R-:W-:Y:S01]  /*19a00*/  VIADD R127, R7, 0xa9 ;  /* 0x000000a9077f7836 */ /* 0x000fe20000000000 */
[----:B------:R-:W-:Y:S01]  /*19a10*/  FSEL R211, R45, -INF , P3 ;  /* 0xff8000002dd37808 */ /* 0x000fe20001800000 */
[----:B------:R-:W-:Y:S01]  /*19a20*/  IMAD.MOV.U32 R45, RZ, RZ, R19 ;  /* 0x000000ffff2d7224 */ /* 0x000fe200078e0013 */
[-C--:B------:R-:W-:Y:S01]  /*19a30*/  ISETP.GE.AND P5, PT, R198, R246.reuse, PT ;  /* 0x000000f6c600720c */ /* 0x080fe20003fa6270 */
[----:B------:R-:W-:Y:S01]  /*19a40*/  VIADD R110, R7, 0xc0 ;  /* 0x000000c0076e7836 */ /* 0x000fe20000000000 */
[-C--:B------:R-:W-:Y:S01]  /*19a50*/  ISETP.GE.AND P0, PT, R224, R246.reuse, PT ;  /* 0x000000f6e000720c */ /* 0x080fe20003f06270 */
[----:B------:R-:W-:Y:S01]  /*19a60*/  IMAD.MOV.U32 R53, RZ, RZ, R12 ;  /* 0x000000ffff357224 */ /* 0x000fe200078e000c */
[-C--:B------:R-:W-:Y:S01]  /*19a70*/  ISETP.GE.AND P3, PT, R205, R246.reuse, PT ;  /* 0x000000f6cd00720c */ /* 0x080fe20003f66270 */
[C---:B------:R-:W-:Y:S01]  /*19a80*/  VIADD R25, R7.reuse, 0x91 ;  /* 0x0000009107197836 */ /* 0x040fe20000000000 */
[----:B------:R-:W-:Y:S01]  /*19a90*/  FSEL R224, R60, -INF , P6 ;  /* 0xff8000003ce07808 */ /* 0x000fe20003000000 */
        /* <DEDUP_REMOVED lines=10> */
[----:B------:R-:W-:Y:S01]  /*19b40*/  IMAD.MOV.U32 R56, RZ, RZ, R120 ;  /* 0x000000ffff387224 */ /* 0x000fe200078e0078 */
[-C--:B------:R-:W-:Y:S01]  /*19b50*/  ISETP.GE.AND P5, PT, R189, R246.reuse, PT ;  /* 0x000000f6bd00720c */ /* 0x080fe20003fa6270 */
        /* <DEDUP_REMOVED lines=20> */
[----:B------:R-:W-:Y:S01]  /*19ca0*/  VIADD R0, R7, 0xf9 ;  /* 0x000000f907007836 */ /* 0x000fe20000000000 */
[-C--:B------:R-:W-:Y:S02]  /*19cb0*/  ISETP.GE.AND P3, PT, R183, R246.reuse, PT ;  /* 0x000000f6b700720c */ /* 0x080fe40003f66270 */
[----:B------:R-:W-:Y:S02]  /*19cc0*/  FSEL R172, R84, -INF , P4 ;  /* 0xff80000054ac7808 */ /* 0x000fe40002000000 */
[----:B------:R-:W-:Y:S02]  /*19cd0*/  FSEL R77, R77, -INF , P0 ;  /* 0xff8000004d4d7808 */ /* 0x000fe40000000000 */
[----:B------:R-:W-:Y:S01]  /*19ce0*/  FSEL R25, R81, -INF , P5 ;  /* 0xff80000051197808 */ /* 0x000fe20002800000 */
[----:B------:R-:W-:Y:S01]  /*19cf0*/  VIADD R81, R7, 0x58 ;  /* 0x0000005807517836 */ /* 0x000fe20000000000 */
[-C--:B------:R-:W-:Y:S02]  /*19d00*/  ISETP.GE.AND P4, PT, R123, R246.reuse, PT ;  /* 0x000000f67b00720c */ /* 0x080fe40003f86270 */
[----:B------:R-:W-:Y:S02]  /*19d10*/  FSEL R73, R76, -INF , P3 ;  /* 0xff8000004c497808 */ /* 0x000fe40001800000 */
[-C--:B------:R-:W-:Y:S02]  /*19d20*/  ISETP.GE.AND P0, PT, R128, R246.reuse, PT ;  /* 0x000000f68000720c */ /* 0x080fe40003f06270 */
        /* <DEDUP_REMOVED lines=8> */
[----:B------:R-:W-:Y:S02]  /*19db0*/  FSEL R171, R85, -INF , P3 ;  /* 0xff80000055ab7808 */ /* 0x000fe40001800000 */
[-C--:B------:R-:W-:Y:S02]  /*19dc0*/  ISETP.GE.AND P0, PT, R112, R246.reuse, PT ;  /* 0x000000f67000720c */ /* 0x080fe40003f06270 */
[-C--:B------:R-:W-:Y:S02]  /*19dd0*/  ISETP.GE.AND P5, PT, R121, R246.reuse, PT ;  /* 0x000000f67900720c */ /* 0x080fe40003fa6270 */
[-C--:B------:R-:W-:Y:S02]  /*19de0*/  ISETP.GE.AND P3, PT, R122, R246.reuse, PT ;  /* 0x000000f67a00720c */ /* 0x080fe40003f66270 */
[----:B------:R-:W-:Y:S01]  /*19df0*/  FSEL R23, R89, -INF , P6 ;  /* 0xff80000059177808 */ /* 0x000fe20003000000 */
[----:B------:R-:W-:Y:S01]  /*19e00*/  VIADD R89, R7, 0x80 ;  /* 0x0000008007597836 */ /* 0x000fe20000000000 */
        /* <DEDUP_REMOVED lines=24> */
[-C--:B------:R-:W-:Y:S01]  /*19f90*/  ISETP.GE.AND P4, PT, R49, R245.reuse, PT ;  /* 0x000000f53100720c */ /* 0x080fe20003f86270 */
[----:B------:R-:W-:Y:S01]  /*19fa0*/  VIADD R49, R7, 0x11 ;  /* 0x0000001107317836 */ /* 0x000fe20000000000 */
[----:B------:R-:W-:Y:S02]  /*19fb0*/  FSEL R85, R6, -INF , P3 ;  /* 0xff80000006557808 */ /* 0x000fe40001800000 */
[-C--:B------:R-:W-:Y:S02]  /*19fc0*/  ISETP.GE.AND P0, PT, R5, R246.reuse, PT ;  /* 0x000000f60500720c */ /* 0x080fe40003f06270 */
[-C--:B------:R-:W-:Y:S01]  /*19fd0*/  ISETP.GE.AND P5, PT, R57, R245.reuse, PT ;  /* 0x000000f53900720c */ /* 0x080fe20003fa6270 */
[----:B------:R-:W-:Y:S01]  /*19fe0*/  VIADD R57, R7, 0x10 ;  /* 0x0000001007397836 */ /* 0x000fe20000000000 */
[----:B------:R-:W-:Y:S02]  /*19ff0*/  ISETP.GE.AND P3, PT, R101, R246, PT ;  /* 0x000000f66500720c */ /* 0x000fe40003f66270 */
[----:B------:R-:W-:Y:S02]  /*1a000*/  FSEL R12, R9, -INF , P6 ;  /* 0xff800000090c7808 */ /* 0x000fe40003000000 */
[-C--:B------:R-:W-:Y:S02]  /*1a010*/  ISETP.GE.AND P6, PT, R4, R245.reuse, PT ;  /* 0x000000f50400720c */ /* 0x080fe40003fc6270 */
[----:B------:R-:W-:Y:S02]  /*1a020*/  FSEL R9, R11, -INF , P0 ;  /* 0xff8000000b097808 */ /* 0x000fe40000000000 */
[----:B------:R-:W-:Y:S02]  /*1a030*/  FSEL R10, R10, -INF , P3 ;  /* 0xff8000000a0a7808 */ /* 0x000fe40001800000 */
[-C--:B------:R-:W-:Y:S01]  /*1a040*/  ISETP.GE.AND P0, PT, R49, R245.reuse, PT ;  /* 0x000000f53100720c */ /* 0x080fe20003f06270 */
[----:B------:R-:W-:Y:S01]  /*1a050*/  VIADD R49, R7, 0x19 ;  /* 0x0000001907317836 */ /* 0x000fe20000000000 */
[-C--:B------:R-:W-:Y:S01]  /*1a060*/  ISETP.GE.AND P3, PT, R57, R245.reuse, PT ;  /* 0x000000f53900720c */ /* 0x080fe20003f66270 */
[----:B------:R-:W-:Y:S01]  /*1a070*/  VIADD R57, R7, 0x18 ;  /* 0x0000001807397836 */ /* 0x000fe20000000000 */
[----:B------:R-:W-:Y:S02]  /*1a080*/  FSEL R230, R230, -INF , !P6 ;  /* 0xff800000e6e67808 */ /* 0x000fe40007000000 */
[----:B------:R-:W-:Y:S02]  /*1a090*/  FSEL R229, R229, -INF , !P5 ;  /* 0xff800000e5e57808 */ /* 0x000fe40006800000 */
[-C--:B------:R-:W-:Y:S01]  /*1a0a0*/  ISETP.GE.AND P5, PT, R49, R245.reuse, PT ;  /* 0x000000f53100720c */ /* 0x080fe20003fa6270 */
[----:B------:R-:W-:Y:S01]  /*1a0b0*/  VIADD R49, R7, 0x21 ;  /* 0x0000002107317836 */ /* 0x000fe20000000000 */
[----:B------:R-:W-:Y:S02]  /*1a0c0*/  FSEL R228, R228, -INF , !P4 ;  /* 0xff800000e4e47808 */ /* 0x000fe40006000000 */
[----:B------:R-:W-:Y:S02]  /*1a0d0*/  FMNMX3.FTZ R6, R165, R28, R230, !PT ;  /* 0x0000001ca5067276 */ /* 0x000fe400078100e6 */
[----:B------:R-:W-:Y:S01]  /*1a0e0*/  ISETP.GE.AND P6, PT, R57, R245, PT ;  /* 0x000000f53900720c */ /* 0x000fe20003fc6270 */
[----:B------:R-:W-:Y:S01]  /*1a0f0*/  VIADD R57, R7, 0x20 ;  /* 0x0000002007397836 */ /* 0x000fe20000000000 */
[----:B------:R-:W-:Y:S01]  /*1a100*/  FSEL R68, R53, -INF , !P3 ;  /* 0xff80000035447808 */ /* 0x000fe20005800000 */
[----:B------:R-:W-:Y:S01]  /*1a110*/  VIADD R53, R7, 0x28 ;  /* 0x0000002807357836 */ /* 0x000fe20000000000 */
[----:B------:R-:W-:Y:S02]  /*1a120*/  FSEL R61, R56, -INF , !P0 ;  /* 0xff800000383d7808 */ /* 0x000fe40004000000 */
[----:B------:R-:W-:Y:S02]  /*1a130*/  FMNMX3.FTZ R6, R6, R229, R228, !PT ;  /* 0x000000e506067276 */ /* 0x000fe400078100e4 */
[-C--:B------:R-:W-:Y:S01]  /*1a140*/  ISETP.GE.AND P3, PT, R49, R245.reuse, PT ;  /* 0x000000f53100720c */ /* 0x080fe20003f66270 */
[----:B------:R-:W-:Y:S01]  /*1a150*/  VIADD R49, R7, 0x29 ;  /* 0x0000002907317836 */ /* 0x000fe20000000000 */
[-C--:B------:R-:W-:Y:S02]  /*1a160*/  ISETP.GE.AND P4, PT, R57, R245.reuse, PT ;  /* 0x000000f53900720c */ /* 0x080fe40003f86270 */
[----:B------:R-:W-:Y:S02]  /*1a170*/  FSEL R60, R52, -INF , !P6 ;  /* 0xff800000343c7808 */ /* 0x000fe40007000000 */
[----:B------:R-:W-:Y:S02]  /*1a180*/  FSEL R57, R48, -INF , !P5 ;  /* 0xff80000030397808 */ /* 0x000fe40006800000 */
[----:B------:R-:W-:Y:S02]  /*1a190*/  FMNMX3.FTZ R6, R6, R68, R61, !PT ;  /* 0x0000004406067276 */ /* 0x000fe4000781003d */
[-C--:B------:R-:W-:Y:S02]  /*1a1a0*/  ISETP.GE.AND P0, PT, R53, R245.reuse, PT ;  /* 0x000000f53500720c */ /* 0x080fe40003f06270 */
[----:B------:R-:W-:Y:S02]  /*1a1b0*/  FSEL R56, R45, -INF , !P4 ;  /* 0xff8000002d387808 */ /* 0x000fe40006000000 */
[----:B------:R-:W-:Y:S02]  /*1a1c0*/  FSEL R53, R44, -INF , !P3 ;  /* 0xff8000002c357808 */ /* 0x000fe40005800000 */
[----:B------:R-:W-:Y:S02]  /*1a1d0*/  FMNMX3.FTZ R6, R6, R60, R57, !PT ;  /* 0x0000003c06067276 */ /* 0x000fe40007810039 */
[-C--:B------:R-:W-:Y:S02]  /*1a1e0*/  ISETP.GE.AND P6, PT, R49, R245.reuse, PT ;  /* 0x000000f53100720c */ /* 0x080fe40003fc6270 */
[----:B------:R-:W-:Y:S02]  /*1a1f0*/  FSEL R52, R40, -INF , !P0 ;  /* 0xff80000028347808 */ /* 0x000fe40004000000 */
[----:B------:R-:W-:Y:S02]  /*1a200*/  FSEL R49, R234, -INF , !P6 ;  /* 0xff800000ea317808 */ /* 0x000fe40007000000 */
[----:B------:R-:W-:Y:S01]  /*1a210*/  FMNMX3.FTZ R6, R6, R56, R53, !PT ;  /* 0x0000003806067276 */ /* 0x000fe20007810035 */
[----:B------:R1:W5:Y:S01]  /*1a220*/  LDL.LU R234, [R1+0x38] ;  /* 0x0000380001ea7983 */ /* 0x0003620000300800 */
[-C--:B------:R-:W-:Y:S02]  /*1a230*/  ISETP.GE.AND P5, PT, R167, R245.reuse, PT ;  /* 0x000000f5a700720c */ /* 0x080fe40003fa6270 */
[-C--:B------:R-:W-:Y:S02]  /*1a240*/  ISETP.GE.AND P4, PT, R126, R245.reuse, PT ;  /* 0x000000f57e00720c */ /* 0x080fe40003f86270 */
[----:B------:R-:W-:Y:S02]  /*1a250*/  FSEL R48, R233, -INF , !P5 ;  /* 0xff800000e9307808 */ /* 0x000fe40006800000 */
[----:B------:R-:W-:Y:S01]  /*1a260*/  FSEL R45, R232, -INF , !P4 ;  /* 0xff800000e82d7808 */ /* 0x000fe20006000000 */
[----:B------:R1:W5:Y:S01]  /*1a270*/  LDL.LU R233, [R1+0x34] ;  /* 0x0000340001e97983 */ /* 0x0003620000300800 */
[----:B------:R-:W-:Y:S02]  /*1a280*/  FMNMX3.FTZ R6, R6, R52, R49, !PT ;  /* 0x0000003406067276 */ /* 0x000fe40007810031 */
[-C--:B------:R-:W-:Y:S01]  /*1a290*/  ISETP.GE.AND P3, PT, R125, R245.reuse, PT ;  /* 0x000000f57d00720c */ /* 0x080fe20003f66270 */
[----:B------:R1:W5:Y:S01]  /*1a2a0*/  LDL.LU R232, [R1+0x30] ;  /* 0x0000300001e87983 */ /* 0x0003620000300800 */
        /* <DEDUP_REMOVED lines=8> */
[-C--:B------:R-:W-:Y:S02]  /*1a330*/  ISETP.GE.AND P4, PT, R166, R245.reuse, PT ;  /* 0x000000f5a600720c */ /* 0x080fe40003f86270 */
[-C--:B------:R-:W-:Y:S02]  /*1a340*/  ISETP.GE.AND P3, PT, R220, R245.reuse, PT ;  /* 0x000000f5dc00720c */ /* 0x080fe40003f66270 */
[----:B------:R-:W-:Y:S02]  /*1a350*/  FSEL R33, R33, -INF , !P6 ;  /* 0xff80000021217808 */ /* 0x000fe40007000000 */
[----:B------:R-:W-:Y:S02]  /*1a360*/  FSEL R32, R32, -INF , !P5 ;  /* 0xff80000020207808 */ /* 0x000fe40006800000 */
[----:B------:R-:W-:Y:S02]  /*1a370*/  FMNMX3.FTZ R6, R6, R44, R40, !PT ;  /* 0x0000002c06067276 */ /* 0x000fe40007810028 */
[----:B------:R-:W-:Y:S02]  /*1a380*/  ISETP.GE.AND P0, PT, R215, R245, PT ;  /* 0x000000f5d700720c */ /* 0x000fe40003f06270 */
[----:B------:R-:W-:Y:S02]  /*1a390*/  FSEL R221, R221, -INF , !P3 ;  /* 0xff800000dddd7808 */ /* 0x000fe40005800000 */
[----:B------:R-:W-:Y:S02]  /*1a3a0*/  FMNMX3.FTZ R6, R6, R33, R32, !PT ;  /* 0x0000002106067276 */ /* 0x000fe40007810020 */
[-C--:B------:R-:W-:Y:S02]  /*1a3b0*/  ISETP.GE.AND P6, PT, R231, R245.reuse, PT ;  /* 0x000000f5e700720c */ /* 0x080fe40003fc6270 */
[----:B------:R-:W-:Y:S02]  /*1a3c0*/  FSEL R237, R237, -INF , !P4 ;  /* 0xff800000eded7808 */ /* 0x000fe40006000000 */
[----:B------:R-:W-:Y:S02]  /*1a3d0*/  ISETP.GE.AND P4, PT, R208, R245, PT ;  /* 0x000000f5d000720c */ /* 0x000fe40003f86270 */
[----:B------:R-:W-:Y:S02]  /*1a3e0*/  FMNMX3.FTZ R6, R6, R237, R221, !PT ;  /* 0x000000ed06067276 */ /* 0x000fe400078100dd */
[----:B------:R-:W-:Y:S02]  /*1a3f0*/  FSEL R212, R212, -INF , !P0 ;  /* 0xff800000d4d47808 */ /* 0x000fe40004000000 */
[----:B------:R-:W-:Y:S02]  /*1a400*/  FSEL R211, R211, -INF , !P6 ;  /* 0xff800000d3d37808 */ /* 0x000fe40007000000 */
[-C--:B------:R-:W-:Y:S01]  /*1a410*/  ISETP.GE.AND P5, PT, R81, R245.reuse, PT ;  /* 0x000000f55100720c */ /* 0x080fe20003fa6270 */
[----:B------:R-:W-:Y:S01]  /*1a420*/  VIADD R81, R7, 0x81 ;  /* 0x0000008107517836 */ /* 0x000fe20000000000 */
[-C--:B------:R-:W-:Y:S02]  /*1a430*/  ISETP.GE.AND P3, PT, R207, R245.reuse, PT ;  /* 0x000000f5cf00720c */ /* 0x080fe40003f66270 */
        /* <DEDUP_REMOVED lines=9> */
[-C--:B------:R-:W-:Y:S02]  /*1a4d0*/  ISETP.GE.AND P4, PT, R199, R245.reuse, PT ;  /* 0x000000f5c700720c */ /* 0x080fe40003f86270 */
[-C--:B------:R-:W-:Y:S02]  /*1a4e0*/  ISETP.GE.AND P3, PT, R198, R245.reuse, PT ;  /* 0x000000f5c600720c */ /* 0x080fe40003f66270 */
[----:B------:R-:W-:Y:S02]  /*1a4f0*/  FSEL R202, R202, -INF , !P6 ;  /* 0xff800000caca7808 */ /* 0x000fe40007000000 */
[----:B------:R-:W-:Y:S02]  /*1a500*/  FSEL R201, R201, -INF , !P5 ;  /* 0xff800000c9c97808 */ /* 0x000fe40006800000 */
[----:B------:R-:W-:Y:S02]  /*1a510*/  FMNMX3.FTZ R6, R6, R204, R203, !PT ;  /* 0x000000cc06067276 */ /* 0x000fe400078100cb */
[----:B------:R-:W-:Y:S02]  /*1a520*/  FSEL R196, R224, -INF , !P4 ;  /* 0xff800000e0c47808 */ /* 0x000fe40006000000 */
[----:B------:R-:W-:Y:S01]  /*1a530*/  FSEL R195, R223, -INF , !P3 ;  /* 0xff800000dfc37808 */ /* 0x000fe20005800000 */
[----:B------:R1:W5:Y:S01]  /*1a540*/  LDL.LU R224, [R1+0x24] ;  /* 0x0000240001e07983 */ /* 0x0003620000300800 */
[-C--:B------:R-:W-:Y:S02]  /*1a550*/  ISETP.GE.AND P0, PT, R197, R245.reuse, PT ;  /* 0x000000f5c500720c */ /* 0x080fe40003f06270 */
[-C--:B------:R-:W-:Y:S01]  /*1a560*/  ISETP.GE.AND P6, PT, R192, R245.reuse, PT ;  /* 0x000000f5c000720c */ /* 0x080fe20003fc6270 */
[----:B------:R1:W5:Y:S01]  /*1a570*/  LDL.LU R223, [R1+0x20] ;  /* 0x0000200001df7983 */ /* 0x0003620000300800 */
[----:B------:R-:W-:Y:S02]  /*1a580*/  FMNMX3.FTZ R6, R6, R202, R201, !PT ;  /* 0x000000ca06067276 */ /* 0x000fe400078100c9 */
[----:B------:R-:W-:Y:S01]  /*1a590*/  FSEL R194, R176, -INF , !P0 ;  /* 0xff800000b0c27808 */ /* 0x000fe20004000000 */
[--C-:B------:R-:W-:Y:S01]  /*1a5a0*/  IMAD R176, R248, 0x100, R69.reuse ;  /* 0x00000100f8b07824 */ /* 0x100fe200078e0245 */
[----:B------:R-:W-:Y:S01]  /*1a5b0*/  FSEL R193, R174, -INF , !P6 ;  /* 0xff800000aec17808 */ /* 0x000fe20007000000 */
[----:B------:R-:W-:Y:S01]  /*1a5c0*/  IMAD R174, R248, 0x100, R69 ;  /* 0x00000100f8ae7824 */ /* 0x000fe200078e0245 */
[-C--:B------:R-:W-:Y:S01]  /*1a5d0*/  ISETP.GE.AND P5, PT, R89, R245.reuse, PT ;  /* 0x000000f55900720c */ /* 0x080fe20003fa6270 */
[----:B------:R-:W-:Y:S01]  /*1a5e0*/  VIADD R89, R7, 0x91 ;  /* 0x0000009107597836 */ /* 0x000fe20000000000 */
[-C--:B------:R-:W-:Y:S01]  /*1a5f0*/  ISETP.GE.AND P4, PT, R81, R245.reuse, PT ;  /* 0x000000f55100720c */ /* 0x080fe20003f86270 */
[----:B------:R-:W-:Y:S01]  /*1a600*/  VIADD R81, R7, 0x98 ;  /* 0x0000009807517836 */ /* 0x000fe20000000000 */
[----:B------:R-:W-:Y:S01]  /*1a610*/  FMNMX3.FTZ R6, R6, R196, R195, !PT ;  /* 0x000000c406067276 */ /* 0x000fe200078100c3 */
[----:B------:R-:W-:Y:S01]  /*1a620*/  VIADD R176, R176, 0x9 ;  /* 0x00000009b0b07836 */ /* 0x000fe20000000000 */
[-C--:B------:R-:W-:Y:S01]  /*1a630*/  ISETP.GE.AND P3, PT, R189, R245.reuse, PT ;  /* 0x000000f5bd00720c */ /* 0x080fe20003f66270 */
[----:B------:R-:W-:Y:S01]  /*1a640*/  VIADD R174, R174, 0x8 ;  /* 0x00000008aeae7836 */ /* 0x000fe20000000000 */
[-C--:B------:R-:W-:Y:S02]  /*1a650*/  ISETP.GE.AND P0, PT, R184, R245.reuse, PT ;  /* 0x000000f5b800720c */ /* 0x080fe40003f06270 */
[----:B------:R-:W-:Y:S02]  /*1a660*/  FSEL R188, R170, -INF , !P5 ;  /* 0xff800000aabc7808 */ /* 0x000fe40006800000 */
[----:B------:R-:W-:Y:S02]  /*1a670*/  FSEL R187, R178, -INF , !P4 ;  /* 0xff800000b2bb7808 */ /* 0x000fe40006000000 */
[----:B------:R-:W-:Y:S02]  /*1a680*/  FMNMX3.FTZ R6, R6, R194, R193, !PT ;  /* 0x000000c206067276 */ /* 0x000fe400078100c1 */
[-C--:B------:R-:W-:Y:S02]  /*1a690*/  ISETP.GE.AND P6, PT, R183, R245.reuse, PT ;  /* 0x000000f5b700720c */ /* 0x080fe40003fc6270 */
[-C--:B------:R-:W-:Y:S02]  /*1a6a0*/  ISETP.GE.AND P5, PT, R89, R245.reuse, PT ;  /* 0x000000f55900720c */ /* 0x080fe40003fa6270 */
[----:B------:R-:W-:Y:S02]  /*1a6b0*/  FSEL R186, R179, -INF , !P3 ;  /* 0xff800000b3ba7808 */ /* 0x000fe40005800000 */
[----:B------:R-:W-:Y:S02]  /*1a6c0*/  FSEL R185, R168, -INF , !P0 ;  /* 0xff800000a8b97808 */ /* 0x000fe40004000000 */
[----:B------:R-:W-:Y:S02]  /*1a6d0*/  FMNMX3.FTZ R6, R6, R188, R187, !PT ;  /* 0x000000bc06067276 */ /* 0x000fe400078100bb */
[-C--:B------:R-:W-:Y:S02]  /*1a6e0*/  ISETP.GE.AND P3, PT, R131, R245.reuse, PT ;  /* 0x000000f58300720c */ /* 0x080fe40003f66270 */
[-C--:B------:R-:W-:Y:S02]  /*1a6f0*/  ISETP.GE.AND P4, PT, R81, R245.reuse, PT ;  /* 0x000000f55100720c */ /* 0x080fe40003f86270 */
[----:B------:R-:W-:Y:S02]  /*1a700*/  FSEL R180, R73, -INF , !P6 ;  /* 0xff80000049b47808 */ /* 0x000fe40007000000 */
[----:B------:R-:W-:Y:S01]  /*1a710*/  FSEL R179, R77, -INF , !P5 ;  /* 0xff8000004db37808 */ /* 0x000fe20006800000 */
[----:B------:R-:W-:Y:S01]  /*1a720*/  IMAD R77, R248, 0x100, R69 ;  /* 0x00000100f84d7824 */ /* 0x000fe200078e0245 */
[----:B------:R-:W-:Y:S02]  /*1a730*/  FMNMX3.FTZ R6, R6, R186, R185, !PT ;  /* 0x000000ba06067276 */ /* 0x000fe400078100b9 */
[-C--:B------:R-:W-:Y:S01]  /*1a740*/  ISETP.GE.AND P0, PT, R130, R245.reuse, PT ;  /* 0x000000f58200720c */ /* 0x080fe20003f06270 */
[----:B------:R-:W-:Y:S01]  /*1a750*/  VIADD R77, R77, 0x81 ;  /* 0x000000814d4d7836 */ /* 0x000fe20000000000 */
        /* <DEDUP_REMOVED lines=18> */
[----:B------:R-:W-:Y:S02]  /*1a880*/  FMNMX3.FTZ R6, R6, R170, R23, !PT ;  /* 0x000000aa06067276 */ /* 0x000fe40007810017 */
        /* <DEDUP_REMOVED lines=16> */
[-C--:B------:R-:W-:Y:S02]  /*1a990*/  ISETP.GE.AND P4, PT, R113, R245.reuse, PT ;  /* 0x000000f57100720c */ /* 0x080fe40003f86270 */
[----:B------:R-:W-:Y:S02]  /*1a9a0*/  ISETP.GE.AND P0, PT, R109, R245, PT ;  /* 0x000000f56d00720c */ /* 0x000fe40003f06270 */
[----:B------:R-:W-:Y:S02]  /*1a9b0*/  FMNMX3.FTZ R11, R11, R19, R6, !PT ;  /* 0x000000130b0b7276 */ /* 0x000fe40007810006 */
[----:B------:R-:W-:Y:S02]  /*1a9c0*/  ISETP.GE.AND P3, PT, R111, R245, PT ;  /* 0x000000f56f00720c */ /* 0x000fe40003f66270 */
[----:B------:R-:W-:Y:S02]  /*1a9d0*/  FSEL R93, R93, -INF , !P5 ;  /* 0xff8000005d5d7808 */ /* 0x000fe40006800000 */
[----:B------:R-:W-:Y:S02]  /*1a9e0*/  FSEL R92, R92, -INF , !P4 ;  /* 0xff8000005c5c7808 */ /* 0x000fe40006000000 */
[----:B------:R-:W-:Y:S02]  /*1a9f0*/  FSEL R17, R17, -INF , !P3 ;  /* 0xff80000011117808 */ /* 0x000fe40005800000 */
[----:B------:R-:W-:Y:S02]  /*1aa00*/  FSEL R15, R15, -INF , !P0 ;  /* 0xff8000000f0f7808 */ /* 0x000fe40004000000 */
[----:B------:R-:W-:Y:S02]  /*1aa10*/  FMNMX3.FTZ R11, R11, R93, R92, !PT ;  /* 0x0000005d0b0b7276 */ /* 0x000fe4000781005c */
[----:B------:R-:W-:Y:S02]  /*1aa20*/  ISETP.GE.AND P3, PT, R103, R245, PT ;  /* 0x000000f56700720c */ /* 0x000fe40003f66270 */
[----:B------:R-:W-:Y:S02]  /*1aa30*/  ISETP.GE.AND P0, PT, R0, R246, PT ;  /* 0x000000f60000720c */ /* 0x000fe40003f06270 */
[----:B------:R-:W-:Y:S02]  /*1aa40*/  FMNMX3.FTZ R37, R11, R17, R15, !PT ;  /* 0x000000110b257276 */ /* 0x000fe4000781000f */
[-C--:B------:R-:W-:Y:S02]  /*1aa50*/  ISETP.GE.AND P4, PT, R104, R245.reuse, PT ;  /* 0x000000f56800720c */ /* 0x080fe40003f86270 */
[----:B------:R-:W-:Y:S02]  /*1aa60*/  FSEL R11, R36, -INF , !P3 ;  /* 0xff800000240b7808 */ /* 0x000fe40005800000 */
[-C--:B------:R-:W-:Y:S02]  /*1aa70*/  ISETP.GE.AND P3, PT, R0, R245.reuse, PT ;  /* 0x000000f50000720c */ /* 0x080fe40003f66270 */
[----:B------:R-:W-:Y:S02]  /*1aa80*/  FSEL R8, R8, -INF , P0 ;  /* 0xff80000008087808 */ /* 0x000fe40000000000 */
[----:B------:R-:W-:Y:S02]  /*1aa90*/  FSEL R12, R12, -INF , !P4 ;  /* 0xff8000000c0c7808 */ /* 0x000fe40006000000 */
[-C--:B------:R-:W-:Y:S02]  /*1aaa0*/  ISETP.GE.AND P4, PT, R5, R245.reuse, PT ;  /* 0x000000f50500720c */ /* 0x080fe40003f86270 */
[----:B------:R-:W-:Y:S02]  /*1aab0*/  FSEL R8, R8, -INF , !P3 ;  /* 0xff80000008087808 */ /* 0x000fe40005800000 */
[----:B------:R-:W-:Y:S02]  /*1aac0*/  ISETP.GE.AND P5, PT, R105, R245, PT ;  /* 0x000000f56900720c */ /* 0x000fe40003fa6270 */
[-C--:B------:R-:W-:Y:S02]  /*1aad0*/  ISETP.GE.AND P3, PT, R7, R244.reuse, PT ;  /* 0x000000f40700720c */ /* 0x080fe40003f66270 */
[----:B------:R-:W-:Y:S02]  /*1aae0*/  FSEL R9, R9, -INF , !P4 ;  /* 0xff80000009097808 */ /* 0x000fe40006000000 */
[----:B------:R-:W-:Y:S02]  /*1aaf0*/  ISETP.GE.AND P4, PT, R7, R241, PT ;  /* 0x000000f10700720c */ /* 0x000fe40003f86270 */
[----:B------:R-:W-:Y:S02]  /*1ab00*/  FSEL R84, R84, -INF , !P5 ;  /* 0xff80000054547808 */ /* 0x000fe40006800000 */
[----:B------:R-:W-:Y:S02]  /*1ab10*/  FSEL R7, R173, -INF , P3 ;  /* 0xff800000ad077808 */ /* 0x000fe40001800000 */
[-C--:B------:R-:W-:Y:S02]  /*1ab20*/  ISETP.GE.AND P5, PT, R101, R245.reuse, PT ;  /* 0x000000f56500720c */ /* 0x080fe40003fa6270 */
[-C--:B------:R-:W-:Y:S01]  /*1ab30*/  ISETP.GE.AND P3, PT, R176, R244.reuse, PT ;  /* 0x000000f4b000720c */ /* 0x080fe20003f66270 */
[--C-:B------:R-:W-:Y:S01]  /*1ab40*/  IMAD R176, R248, 0x100, R69.reuse ;  /* 0x00000100f8b07824 */ /* 0x100fe200078e0245 */
[----:B------:R-:W-:Y:S02]  /*1ab50*/  FSEL R10, R10, -INF , !P5 ;  /* 0xff8000000a0a7808 */ /* 0x000fe40006800000 */
[-C--:B------:R-:W-:Y:S01]  /*1ab60*/  ISETP.GE.AND P5, PT, R174, R244.reuse, PT ;  /* 0x000000f4ae00720c */ /* 0x080fe20003fa6270 */
[----:B------:R-:W-:Y:S01]  /*1ab70*/  VIADD R176, R176, 0x11 ;  /* 0x00000011b0b07836 */ /* 0x000fe20000000000 */
[-C--:B------:R-:W-:Y:S01]  /*1ab80*/  ISETP.GE.AND P0, PT, R4, R244.reuse, PT ;  /* 0x000000f40400720c */ /* 0x080fe20003f06270 */
[--C-:B------:R-:W-:Y:S01]  /*1ab90*/  IMAD R174, R248, 0x100, R69.reuse ;  /* 0x00000100f8ae7824 */ /* 0x100fe200078e0245 */
[----:B------:R-:W-:Y:S02]  /*1aba0*/  FSEL R169, R169, -INF , P5 ;  /* 0xff800000a9a97808 */ /* 0x000fe40002800000 */
[-C--:B------:R-:W-:Y:S01]  /*1abb0*/  ISETP.GE.AND P5, PT, R176, R244.reuse, PT ;  /* 0x000000f4b000720c */ /* 0x080fe20003fa6270 */
[----:B------:R-:W-:Y:S01]  /*1abc0*/  VIADD R174, R174, 0x10 ;  /* 0x00000010aeae7836 */ /* 0x000fe20000000000 */
[----:B------:R-:W-:Y:S01]  /*1abd0*/  FSEL R175, R175, -INF , P0 ;  /* 0xff800000afaf7808 */ /* 0x000fe20000000000 */
[--C-:B------:R-:W-:Y:S01]  /*1abe0*/  IMAD R176, R248, 0x100, R69.reuse ;  /* 0x00000100f8b07824 */ /* 0x100fe200078e0245 */
[----:B------:R-:W-:Y:S02]  /*1abf0*/  FSEL R177, R177, -INF , P3 ;  /* 0xff800000b1b17808 */ /* 0x000fe40001800000 */
[-C--:B------:R-:W-:Y:S01]  /*1ac00*/  ISETP.GE.AND P0, PT, R174, R244.reuse, PT ;  /* 0x000000f4ae00720c */ /* 0x080fe20003f06270 */
[----:B------:R-:W-:Y:S01]  /*1ac10*/  VIADD R176, R176, 0x19 ;  /* 0x00000019b0b07836 */ /* 0x000fe20000000000 */
[----:B------:R-:W-:Y:S01]  /*1ac20*/  FSEL R41, R14, -INF , P5 ;  /* 0xff8000000e297808 */ /* 0x000fe20002800000 */
[C-C-:B------:R-:W-:Y:S01]  /*1ac30*/  IMAD R174, R248.reuse, 0x100, R69.reuse ;  /* 0x00000100f8ae7824 */ /* 0x140fe200078e0245 */
[----:B------:R-:W-:Y:S01]  /*1ac40*/  FSEL R65, R13, -INF , P0 ;  /* 0xff8000000d417808 */ /* 0x000fe20000000000 */
[--C-:B------:R-:W-:Y:S01]  /*1ac50*/  IMAD R14, R248, 0x100, R69.reuse ;  /* 0x00000100f80e7824 */ /* 0x100fe200078e0245 */
[-C--:B------:R-:W-:Y:S01]  /*1ac60*/  ISETP.GE.AND P0, PT, R176, R244.reuse, PT ;  /* 0x000000f4b000720c */ /* 0x080fe20003f06270 */
[----:B------:R-:W-:Y:S01]  /*1ac70*/  VIADD R174, R174, 0x18 ;  /* 0x00000018aeae7836 */ /* 0x000fe20000000000 */
[----:B------:R-:W-:Y:S01]  /*1ac80*/  ISETP.GE.AND P6, PT, R106, R245, PT ;  /* 0x000000f56a00720c */ /* 0x000fe20003fc6270 */
[--C-:B------:R-:W-:Y:S01]  /*1ac90*/  IMAD R176, R248, 0x100, R69.reuse ;  /* 0x00000100f8b07824 */ /* 0x100fe200078e0245 */
[----:B------:R-:W-:Y:S01]  /*1aca0*/  FSEL R13, R18, -INF , P0 ;  /* 0xff800000120d7808 */ /* 0x000fe20000000000 */
[----:B------:R-:W-:Y:S01]  /*1acb0*/  VIADD R14, R14, 0x8 ;  /* 0x000000080e0e7836 */ /* 0x000fe20000000000 */
[-C--:B------:R-:W-:Y:S01]  /*1acc0*/  ISETP.GE.AND P3, PT, R174, R244.reuse, PT ;  /* 0x000000f4ae00720c */ /* 0x080fe20003f66270 */
[----:B------:R-:W-:Y:S01]  /*1acd0*/  VIADD R176, R176, 0x21 ;  /* 0x00000021b0b07836 */ /* 0x000fe20000000000 */
[----:B------:R-:W-:Y:S01]  /*1ace0*/  FSEL R85, R85, -INF , !P6 ;  /* 0xff80000055557808 */ /* 0x000fe20007000000 */
[--C-:B------:R-:W-:Y:S01]  /*1acf0*/  IMAD R174, R248, 0x100, R69.reuse ;  /* 0x00000100f8ae7824 */ /* 0x100fe200078e0245 */
[----:B------:R-:W-:Y:S02]  /*1ad00*/  FSEL R16, R16, -INF , P3 ;  /* 0xff80000010107808 */ /* 0x000fe40001800000 */
[-C--:B------:R-:W-:Y:S01]  /*1ad10*/  ISETP.GE.AND P3, PT, R176, R244.reuse, PT ;  /* 0x000000f4b000720c */ /* 0x080fe20003f66270 */
[----:B------:R-:W-:Y:S01]  /*1ad20*/  VIADD R174, R174, 0x20 ;  /* 0x00000020aeae7836 */ /* 0x000fe20000000000 */
[----:B------:R-:W-:Y:S01]  /*1ad30*/  FMNMX3.FTZ R36, R37, R85, R84, !PT ;  /* 0x0000005525247276 */ /* 0x000fe20007810054 */
[--C-:B------:R-:W-:Y:S01]  /*1ad40*/  IMAD R176, R248, 0x100, R69.reuse ;  /* 0x00000100f8b07824 */ /* 0x100fe200078e0245 */
[----:B------:R-:W-:Y:S02]  /*1ad50*/  FSEL R64, R22, -INF , P3 ;  /* 0xff80000016407808 */ /* 0x000fe40001800000 */
[-C--:B------:R-:W-:Y:S01]  /*1ad60*/  ISETP.GE.AND P5, PT, R174, R244.reuse, PT ;  /* 0x000000f4ae00720c */ /* 0x080fe20003fa6270 */
[----:B------:R-:W-:Y:S01]  /*1ad70*/  VIADD R176, R176, 0x29 ;  /* 0x00000029b0b07836 */ /* 0x000fe20000000000 */
[-C--:B------:R-:W-:Y:S01]  /*1ad80*/  ISETP.GE.AND P3, PT, R167, R244.reuse, PT ;  /* 0x000000f4a700720c */ /* 0x080fe20003f66270 */
[--C-:B------:R-:W-:Y:S01]  /*1ad90*/  IMAD R174, R248, 0x100, R69.reuse ;  /* 0x00000100f8ae7824 */ /* 0x100fe200078e0245 */
[----:B------:R-:W-:Y:S02]  /*1ada0*/  FSEL R20, R20, -INF , P5 ;  /* 0xff80000014147808 */ /* 0x000fe40002800000 */
[-C--:B------:R-:W-:Y:S01]  /*1adb0*/  ISETP.GE.AND P5, PT, R176, R244.reuse, PT ;  /* 0x000000f4b000720c */ /* 0x080fe20003fa6270 */
[----:B------:R-:W-:Y:S01]  /*1adc0*/  IMAD R176, R248, 0x100, R69 ;  /* 0x00000100f8b07824 */ /* 0x000fe200078e0245 */
[----:B------:R-:W-:Y:S01]  /*1add0*/  FSEL R27, R27, -INF , P3 ;  /* 0xff8000001b1b7808 */ /* 0x000fe20001800000 */
[----:B------:R-:W-:Y:S01]  /*1ade0*/  VIADD R174, R174, 0x28 ;  /* 0x00000028aeae7836 */ /* 0x000fe20000000000 */
[----:B------:R-:W-:Y:S01]  /*1adf0*/  FSEL R26, R26, -INF , P5 ;  /* 0xff8000001a1a7808 */ /* 0x000fe20002800000 */
[----:B------:R-:W-:Y:S01]  /*1ae00*/  VIADD R176, R176, 0x58 ;  /* 0x00000058b0b07836 */ /* 0x000fe20000000000 */
[-C--:B------:R-:W-:Y:S02]  /*1ae10*/  ISETP.GE.AND P5, PT, R126, R244.reuse, PT ;  /* 0x000000f47e00720c */ /* 0x080fe40003fa6270 */
[-C--:B------:R-:W-:Y:S02]  /*1ae20*/  ISETP.GE.AND P3, PT, R125, R244.reuse, PT ;  /* 0x000000f47d00720c */ /* 0x080fe40003f66270 */
[----:B------:R-:W-:Y:S02]  /*1ae30*/  FSEL R29, R29, -INF , P5 ;  /* 0xff8000001d1d7808 */ /* 0x000fe40002800000 */
[-C--:B------:R-:W-:Y:S02]  /*1ae40*/  ISETP.GE.AND P5, PT, R222, R244.reuse, PT ;  /* 0x000000f4de00720c */ /* 0x080fe40003fa6270 */
[----:B------:R-:W-:Y:S02]  /*1ae50*/  FSEL R222, R30, -INF , P3 ;  /* 0xff8000001ede7808 */ /* 0x000fe40001800000 */
[----:B------:R-:W-:Y:S02]  /*1ae60*/  ISETP.GE.AND P3, PT, R218, R244, PT ;  /* 0x000000f4da00720c */ /* 0x000fe40003f66270 */
[----:B------:R-:W-:Y:S02]  /*1ae70*/  FSEL R218, R31, -INF , P5 ;  /* 0xff8000001fda7808 */ /* 0x000fe40002800000 */
[----:B------:R-:W2:Y:S01]  /*1ae80*/  LDL.LU R31, [R1] ;  /* 0x00000000011f7983 */ /* 0x000ea20000300800 */
[----:B------:R-:W-:Y:S02]  /*1ae90*/  ISETP.GE.AND P6, PT, R102, R245, PT ;  /* 0x000000f56600720c */ /* 0x000fe40003fc6270 */
[----:B------:R-:W-:Y:S01]  /*1aea0*/  FMNMX3.FTZ R36, R36, R12, R11, !PT ;  /* 0x0000000c24247276 */ /* 0x000fe2000781000b */
[----:B------:R-:W3:Y:S01]  /*1aeb0*/  LDL.LU R22, [R1+0x4] ;  /* 0x0000040001167983 */ /* 0x000ee20000300800 */
[----:B------:R-:W-:Y:S02]  /*1aec0*/  FSEL R76, R76, -INF , !P6 ;  /* 0xff8000004c4c7808 */ /* 0x000fe40007000000 */
[----:B------:R-:W-:Y:S01]  /*1aed0*/  ISETP.GE.AND P5, PT, R217, R244, PT ;  /* 0x000000f4d900720c */ /* 0x000fe20003fa6270 */
[----:B------:R-:W4:Y:S01]  /*1aee0*/  LDL.LU R30, [R1+0x8] ;  /* 0x00000800011e7983 */ /* 0x000f220000300800 */
[----:B------:R-:W-:Y:S02]  /*1aef0*/  FMNMX3.FTZ R36, R36, R76, R10, !PT ;  /* 0x0000004c24247276 */ /* 0x000fe4000781000a */
[----:B------:R-:W-:Y:S01]  /*1af00*/  FSEL R217, R34, -INF , P3 ;  /* 0xff80000022d97808 */ /* 0x000fe20001800000 */
[----:B------:R-:W4:Y:S01]  /*1af10*/  LDL.LU R18, [R1+0xc] ;  /* 0x00000c0001127983 */ /* 0x000f220000300800 */
[----:B------:R-:W-:Y:S01]  /*1af20*/  FMNMX3.FTZ R36, R36, R9, R8, !PT ;  /* 0x0000000924247276 */ /* 0x000fe20007810008 */
[--C-:B------:R-:W-:Y:S01]  /*1af30*/  IMAD R34, R248, 0x100, R69.reuse ;  /* 0x00000100f8227824 */ /* 0x100fe200078e0245 */
[-C--:B------:R-:W-:Y:S02]  /*1af40*/  ISETP.GE.AND P3, PT, R166, R244.reuse, PT ;  /* 0x000000f4a600720c */ /* 0x080fe40003f66270 */
[----:B------:R-:W-:Y:S01]  /*1af50*/  FSEL R166, R35, -INF , P5 ;  /* 0xff80000023a67808 */ /* 0x000fe20002800000 */
[----:B------:R-:W1:Y:S01]  /*1af60*/  SHFL.BFLY PT, R37, R36, 0x2, 0x1f ;  /* 0x0c401f0024257f89 */ /* 0x000e6200000e0000 */
[-C--:B------:R-:W-:Y:S01]  /*1af70*/  ISETP.GE.AND P5, PT, R220, R244.reuse, PT ;  /* 0x000000f4dc00720c */ /* 0x080fe20003fa6270 */
[--C-:B------:R-:W-:Y:S01]  /*1af80*/  IMAD R35, R248, 0x100, R69.reuse ;  /* 0x00000100f8237824 */ /* 0x100fe200078e0245 */
[----:B------:R-:W-:Y:S01]  /*1af90*/  FSEL R167, R38, -INF , P3 ;  /* 0xff80000026a77808 */ /* 0x000fe20001800000 */
[----:B------:R-:W-:Y:S01]  /*1afa0*/  VIADD R34, R34, 0x28 ;  /* 0x0000002822227836 */ /* 0x000fe20000000000 */
[-C--:B------:R-:W-:Y:S01]  /*1afb0*/  ISETP.GE.AND P3, PT, R231, R244.reuse, PT ;  /* 0x000000f4e700720c */ /* 0x080fe20003f66270 */
[----:B------:R-:W-:Y:S01]  /*1afc0*/  VIADD R35, R35, 0x21 ;  /* 0x0000002123237836 */ /* 0x000fe20000000000 */
        /* <DEDUP_REMOVED lines=8> */
[----:B------:R-:W-:Y:S02]  /*1b050*/  FSEL R7, R7, -INF , !P4 ;  /* 0xff80000007077808 */ /* 0x000fe40006000000 */
[-C--:B------:R-:W-:Y:S02]  /*1b060*/  ISETP.GE.AND P3, PT, R207, R244.reuse, PT ;  /* 0x000000f4cf00720c */ /* 0x080fe40003f66270 */
[-C--:B------:R-:W-:Y:S02]  /*1b070*/  ISETP.GE.AND P4, PT, R215, R244.reuse, PT ;  /* 0x000000f4d700720c */ /* 0x080fe40003f86270 */
[-C--:B------:R-:W-:Y:S02]  /*1b080*/  ISETP.GE.AND P5, PT, R199, R244.reuse, PT ;  /* 0x000000f4c700720c */ /* 0x080fe40003fa6270 */
[----:B------:R-:W-:Y:S02]  /*1b090*/  ISETP.GE.AND P6, PT, R4, R241, PT ;  /* 0x000000f10400720c */ /* 0x000fe40003fc6270 */
        /* <DEDUP_REMOVED lines=35> */
[----:B------:R-:W-:Y:S01]  /*1b2d0*/  FSEL R89, R107, -INF , P5 ;  /* 0xff8000006b597808 */ /* 0x000fe20002800000 */
[----:B------:R-:W-:Y:S01]  /*1b2e0*/  IMAD R107, R248, 0x100, R69 ;  /* 0x00000100f86b7824 */ /* 0x000fe200078e0245 */
[-C--:B------:R-:W-:Y:S02]  /*1b2f0*/  ISETP.GE.AND P3, PT, R118, R244.reuse, PT ;  /* 0x000000f47600720c */ /* 0x080fe40003f66270 */
[-C--:B------:R-:W-:Y:S01]  /*1b300*/  ISETP.GE.AND P5, PT, R109, R244.reuse, PT ;  /* 0x000000f46d00720c */ /* 0x080fe20003fa6270 */
[----:B------:R-:W-:Y:S01]  /*1b310*/  VIADD R107, R107, 0x29 ;  /* 0x000000296b6b7836 */ /* 0x000fe20000000000 */
[----:B------:R-:W-:Y:S02]  /*1b320*/  FSEL R100, R100, -INF , P3 ;  /* 0xff80000064647808 */ /* 0x000fe40001800000 */
[----:B------:R-:W-:Y:S02]  /*1b330*/  FSEL R86, R182, -INF , P5 ;  /* 0xff800000b6567808 */ /* 0x000fe40002800000 */
[-C--:B------:R-:W-:Y:S02]  /*1b340*/  ISETP.GE.AND P3, PT, R111, R244.reuse, PT ;  /* 0x000000f46f00720c */ /* 0x080fe40003f66270 */
[-C--:B------:R-:W-:Y:S02]  /*1b350*/  ISETP.GE.AND P5, PT, R104, R244.reuse, PT ;  /* 0x000000f46800720c */ /* 0x080fe40003fa6270 */
[----:B------:R-:W-:Y:S02]  /*1b360*/  FSEL R87, R181, -INF , P3 ;  /* 0xff800000b5577808 */ /* 0x000fe40001800000 */
[-C--:B------:R-:W-:Y:S02]  /*1b370*/  ISETP.GE.AND P3, PT, R105, R244.reuse, PT ;  /* 0x000000f46900720c */ /* 0x080fe40003f66270 */
[----:B------:R-:W-:Y:S02]  /*1b380*/  FSEL R79, R213, -INF , P5 ;  /* 0xff800000d54f7808 */ /* 0x000fe40002800000 */
[----:B------:R-:W-:Y:S02]  /*1b390*/  ISETP.GE.AND P5, PT, R101, R244, PT ;  /* 0x000000f46500720c */ /* 0x000fe40003fa6270 */
[----:B-1----:R-:W-:Y:S05]  /*1b3a0*/  FMNMX.FTZ R37, R36, R37, !PT ;  /* 0x0000002524257209 */ /* 0x002fea0007810000 */
[----:B------:R-:W1:Y:S02]  /*1b3b0*/  SHFL.BFLY PT, R36, R37, 0x1, 0x1f ;  /* 0x0c201f0025247f89 */ /* 0x000e6400000e0000 */
[----:B-1----:R-:W-:Y:S06]  /*1b3c0*/  FMNMX.FTZ R36, R37, R36, !PT ;  /* 0x0000002425247209 */ /* 0x002fec0007810000 */
[----:B------:R-:W4:Y:S01]  /*1b3d0*/  LD.E R37, desc[UR4][R2.64+0xdc] ;  /* 0x0000dc0402257980 */ /* 0x000f22000c101900 */
[C---:B------:R-:W-:Y:S04]  /*1b3e0*/  FSETP.NEU.FTZ.AND P0, PT, R36.reuse, -INF , PT ;  /* 0xff8000002400780b */ /* 0x040fe80003f1d000 */
[----:B------:R-:W-:Y:S05]  /*1b3f0*/  FSEL R4, R36, RZ, P0 ;  /* 0x000000ff24047208 */ /* 0x000fea0000000000 */
[----:B------:R-:W-:Y:S01]  /*1b400*/  FADD.FTZ R4, -R4, R165 ;  /* 0x000000a504047221 */ /* 0x000fe20000010100 */
[----:B------:R-:W-:Y:S02]  /*1b410*/  FSEL R165, R47, -INF , P4 ;  /* 0xff8000002fa57808 */ /* 0x000fe40002000000 */
[-C--:B------:R-:W-:Y:S04]  /*1b420*/  ISETP.GE.AND P4, PT, R205, R244.reuse, PT ;  /* 0x000000f4cd00720c */ /* 0x080fe80003f86270 */
[----:B------:R-:W-:Y:S02]  /*1b430*/  FSEL R54, R54, -INF , P4 ;  /* 0xff80000036367808 */ /* 0x000fe40002000000 */
[-C--:B------:R-:W-:Y:S04]  /*1b440*/  ISETP.GE.AND P4, PT, R198, R244.reuse, PT ;  /* 0x000000f4c600720c */ /* 0x080fe80003f86270 */
[----:B------:R-:W-:Y:S02]  /*1b450*/  FSEL R59, R59, -INF , P4 ;  /* 0xff8000003b3b7808 */ /* 0x000fe40002000000 */
[-C--:B------:R-:W-:Y:S02]  /*1b460*/  ISETP.GE.AND P4, PT, R80, R244.reuse, PT ;  /* 0x000000f45000720c */ /* 0x080fe40003f86270 */
[----:B------:R-:W-:Y:S02]  /*1b470*/  FSEL R80, R191, -INF , P3 ;  /* 0xff800000bf507808 */ /* 0x000fe40001800000 */
[----:B------:R-:W-:Y:S02]  /*1b480*/  FSEL R66, R66, -INF , P4 ;  /* 0xff80000042427808 */ /* 0x000fe40002000000 */
[-C--:B------:R-:W-:Y:S02]  /*1b490*/  ISETP.GE.AND P4, PT, R184, R244.reuse, PT ;  /* 0x000000f4b800720c */ /* 0x080fe40003f86270 */
[-C--:B------:R-:W-:Y:S02]  /*1b4a0*/  ISETP.GE.AND P3, PT, R102, R244.reuse, PT ;  /* 0x000000f46600720c */ /* 0x080fe40003f66270 */
[----:B------:R-:W-:Y:S02]  /*1b4b0*/  FSEL R47, R72, -INF , P4 ;  /* 0xff800000482f7808 */ /* 0x000fe40002000000 */
[-C--:B------:R-:W-:Y:S04]  /*1b4c0*/  ISETP.GE.AND P4, PT, R81, R244.reuse, PT ;  /* 0x000000f45100720c */ /* 0x080fe80003f86270 */
        /* <DEDUP_REMOVED lines=8> */
[----:B------:R-:W-:Y:S01]  /*1b550*/  FSEL R42, R98, -INF , P4 ;  /* 0xff800000622a7808 */ /* 0x000fe20002000000 */
[--C-:B------:R-:W-:Y:S01]  /*1b560*/  IMAD R98, R248, 0x100, R69.reuse ;  /* 0x00000100f8627824 */ /* 0x100fe200078e0245 */
[-C--:B------:R-:W-:Y:S03]  /*1b570*/  ISETP.GE.AND P4, PT, R113, R244.reuse, PT ;  /* 0x000000f47100720c */ /* 0x080fe60003f86270 */
[----:B------:R-:W-:Y:S01]  /*1b580*/  VIADD R98, R98, 0x30 ;  /* 0x0000003062627836 */ /* 0x000fe20000000000 */
[----:B------:R-:W-:Y:S01]  /*1b590*/  FSEL R88, R108, -INF , P4 ;  /* 0xff8000006c587808 */ /* 0x000fe20002000000 */
[--C-:B------:R-:W-:Y:S01]  /*1b5a0*/  IMAD R108, R248, 0x100, R69.reuse ;  /* 0x00000100f86c7824 */ /* 0x100fe200078e0245 */
[-C--:B------:R-:W-:Y:S03]  /*1b5b0*/  ISETP.GE.AND P4, PT, R106, R244.reuse, PT ;  /* 0x000000f46a00720c */ /* 0x080fe60003f86270 */
[----:B------:R-:W-:Y:S01]  /*1b5c0*/  VIADD R108, R108, 0x41 ;  /* 0x000000416c6c7836 */ /* 0x000fe20000000000 */
[----:B------:R-:W-:Y:S02]  /*1b5d0*/  FSEL R81, R190, -INF , P4 ;  /* 0xff800000be517808 */ /* 0x000fe40002000000 */
[-C--:B------:R-:W-:Y:S04]  /*1b5e0*/  ISETP.GE.AND P4, PT, R103, R244.reuse, PT ;  /* 0x000000f46700720c */ /* 0x080fe80003f86270 */
[----:B------:R-:W-:Y:S02]  /*1b5f0*/  FSEL R77, R214, -INF , P4 ;  /* 0xff800000d64d7808 */ /* 0x000fe40002000000 */
[-C--:B------:R-:W-:Y:S02]  /*1b600*/  ISETP.GE.AND P4, PT, R5, R244.reuse, PT ;  /* 0x000000f40500720c */ /* 0x080fe40003f86270 */
[----:B--2---:R-:W-:Y:S01]  /*1b610*/  FSEL R72, R31, -INF , P3 ;  /* 0xff8000001f487808 */ /* 0x004fe20001800000 */
[--C-:B------:R-:W-:Y:S01]  /*1b620*/  IMAD R31, R248, 0x100, R69.reuse ;  /* 0x00000100f81f7824 */ /* 0x100fe200078e0245 */
[----:B------:R-:W-:Y:S02]  /*1b630*/  ISETP.GE.AND P3, PT, R0, R244, PT ;  /* 0x000000f40000720c */ /* 0x000fe40003f66270 */
[----:B---3--:R-:W-:Y:S01]  /*1b640*/  FSEL R71, R22, -INF , P5 ;  /* 0xff80000016477808 */ /* 0x008fe20002800000 */
[--C-:B------:R-:W-:Y:S01]  /*1b650*/  IMAD R22, R248, 0x100, R69.reuse ;  /* 0x00000100f8167824 */ /* 0x100fe200078e0245 */
[-C--:B------:R-:W-:Y:S01]  /*1b660*/  ISETP.GE.AND P5, PT, R14, R241.reuse, PT ;  /* 0x000000f10e00720c */ /* 0x080fe20003fa6270 */
[--C-:B------:R-:W-:Y:S01]  /*1b670*/  IMAD R14, R248, 0x100, R69.reuse ;  /* 0x00000100f80e7824 */ /* 0x100fe200078e0245 */
[----:B----4-:R-:W-:Y:S01]  /*1b680*/  FSEL R96, R30, -INF , P4 ;  /* 0xff8000001e607808 */ /* 0x010fe20002000000 */
[----:B------:R-:W-:Y:S02]  /*1b690*/  VIADD R22, R22, 0x9 ;  /* 0x0000000916167836 */ /* 0x000fe40000000000 */
[----:B------:R-:W-:Y:S01]  /*1b6a0*/  VIADD R14, R14, 0x10 ;  /* 0x000000100e0e7836 */ /* 0x000fe20000000000 */
[----:B------:R-:W-:Y:S01]  /*1b6b0*/  FSEL R97, R18, -INF , P3 ;  /* 0xff80000012617808 */ /* 0x000fe20001800000 */
[--C-:B------:R-:W-:Y:S01]  /*1b6c0*/  IMAD R18, R248, 0x100, R69.reuse ;  /* 0x00000100f8127824 */ /* 0x100fe200078e0245 */
[-C--:B------:R-:W-:Y:S01]  /*1b6d0*/  ISETP.GE.AND P4, PT, R22, R241.reuse, PT ;  /* 0x000000f11600720c */ /* 0x080fe20003f86270 */
[--C-:B------:R-:W-:Y:S01]  /*1b6e0*/  IMAD R30, R248, 0x100, R69.reuse ;  /* 0x00000100f81e7824 */ /* 0x100fe200078e0245 */
[-C--:B------:R-:W-:Y:S01]  /*1b6f0*/  ISETP.GE.AND P3, PT, R14, R241.reuse, PT ;  /* 0x000000f10e00720c */ /* 0x080fe20003f66270 */
[--C-:B------:R-:W-:Y:S01]  /*1b700*/  IMAD R14, R248, 0x100, R69.reuse ;  /* 0x00000100f80e7824 */ /* 0x100fe200078e0245 */
[----:B------:R-:W-:Y:S01]  /*1b710*/  FSEL R22, R175, -INF , !P6 ;  /* 0xff800000af167808 */ /* 0x000fe20007000000 */
[----:B------:R-:W-:Y:S02]  /*1b720*/  VIADD R18, R18, 0x11 ;  /* 0x0000001112127836 */ /* 0x000fe40000000000 */
[----:B------:R-:W-:Y:S02]  /*1b730*/  VIADD R14, R14, 0x18 ;  /* 0x000000180e0e7836 */ /* 0x000fe40000000000 */
[----:B------:R-:W-:Y:S01]  /*1b740*/  VIADD R31, R31, 0x19 ;  /* 0x000000191f1f7836 */ /* 0x000fe20000000000 */
[-C--:B------:R-:W-:Y:S01]  /*1b750*/  ISETP.GE.AND P6, PT, R18, R241.reuse, PT ;  /* 0x000000f11200720c */ /* 0x080fe20003fc6270 */
[----:B------:R-:W-:Y:S01]  /*1b760*/  VIADD R30, R30, 0x20 ;  /* 0x000000201e1e7836 */ /* 0x000fe20000000000 */
[----:B------:R-:W-:Y:S02]  /*1b770*/  FSEL R18, R169, -INF , !P5 ;  /* 0xff800000a9127808 */ /* 0x000fe40006800000 */
[-C--:B------:R-:W-:Y:S02]  /*1b780*/  ISETP.GE.AND P5, PT, R14, R241.reuse, PT ;  /* 0x000000f10e00720c */ /* 0x080fe40003fa6270 */
        /* <DEDUP_REMOVED lines=9> */
[-C--:B------:R-:W-:Y:S01]  /*1b820*/  ISETP.GE.AND P4, PT, R107, R241.reuse, PT ;  /* 0x000000f16b00720c */ /* 0x080fe20003f86270 */
[--C-:B------:R-:W-:Y:S01]  /*1b830*/  IMAD R107, R248, 0x100, R69.reuse ;  /* 0x00000100f86b7824 */ /* 0x100fe200078e0245 */
[----:B------:R-:W-:Y:S02]  /*1b840*/  FSEL R65, R20, -INF , !P3 ;  /* 0xff80000014417808 */ /* 0x000fe40005800000 */
[----:B------:R-:W-:Y:S01]  /*1b850*/  FSEL R64, R64, -INF , !P6 ;  /* 0xff80000040407808 */ /* 0x000fe20007000000 */
[----:B------:R-:W-:Y:S01]  /*1b860*/  VIADD R107, R107, 0x39 ;  /* 0x000000396b6b7836 */ /* 0x000fe20000000000 */
[-C--:B------:R-:W-:Y:S01]  /*1b870*/  ISETP.GE.AND P3, PT, R98, R241.reuse, PT ;  /* 0x000000f16200720c */ /* 0x080fe20003f66270 */
[--C-:B------:R-:W-:Y:S01]  /*1b880*/  IMAD R98, R248, 0x100, R69.reuse ;  /* 0x00000100f8627824 */ /* 0x100fe200078e0245 */
[-C--:B------:R-:W-:Y:S02]  /*1b890*/  ISETP.GE.AND P6, PT, R126, R241.reuse, PT ;  /* 0x000000f17e00720c */ /* 0x080fe40003fc6270 */
[----:B------:R-:W-:Y:S01]  /*1b8a0*/  FSEL R126, R24, -INF , !P5 ;  /* 0xff800000187e7808 */ /* 0x000fe20006800000 */
[----:B------:R-:W-:Y:S01]  /*1b8b0*/  VIADD R98, R98, 0x40 ;  /* 0x0000004062627836 */ /* 0x000fe20000000000 */
[-C--:B------:R-:W-:Y:S02]  /*1b8c0*/  ISETP.GE.AND P5, PT, R125, R241.reuse, PT ;  /* 0x000000f17d00720c */ /* 0x080fe40003fa6270 */
[----:B------:R-:W-:Y:S02]  /*1b8d0*/  FSEL R125, R26, -INF , !P4 ;  /* 0xff8000001a7d7808 */ /* 0x000fe40006000000 */
[-C--:B------:R-:W-:Y:S01]  /*1b8e0*/  ISETP.GE.AND P4, PT, R107, R241.reuse, PT ;  /* 0x000000f16b00720c */ /* 0x080fe20003f86270 */
[--C-:B------:R-:W-:Y:S01]  /*1b8f0*/  IMAD R107, R248, 0x100, R69.reuse ;  /* 0x00000100f86b7824 */ /* 0x100fe200078e0245 */
[----:B------:R-:W-:Y:S02]  /*1b900*/  FSEL R20, R27, -INF , !P3 ;  /* 0xff8000001b147808 */ /* 0x000fe40005800000 */
[-C--:B------:R-:W-:Y:S01]  /*1b910*/  ISETP.GE.AND P3, PT, R98, R241.reuse, PT ;  /* 0x000000f16200720c */ /* 0x080fe20003f66270 */
[----:B------:R-:W-:Y:S01]  /*1b920*/  VIADD R107, R107, 0x48 ;  /* 0x000000486b6b7836 */ /* 0x000fe20000000000 */
[----:B------:R-:W-:Y:S02]  /*1b930*/  FSEL R98, R29, -INF , !P6 ;  /* 0xff8000001d627808 */ /* 0x000fe40007000000 */
[----:B------:R-:W-:Y:S01]  /*1b940*/  ISETP.GE.AND P6, PT, R108, R241, PT ;  /* 0x000000f16c00720c */ /* 0x000fe20003fc6270 */
[--C-:B------:R-:W-:Y:S01]  /*1b950*/  IMAD R108, R248, 0x100, R69.reuse ;  /* 0x00000100f86c7824 */ /* 0x100fe200078e0245 */
[----:B------:R-:W-:Y:S02]  /*1b960*/  FSEL R24, R222, -INF , !P5 ;  /* 0xff800000de187808 */ /* 0x000fe40006800000 */
[----:B------:R-:W-:Y:S01]  /*1b970*/  FMNMX3.FTZ R13, R164, R7, R22, !PT ;  /* 0x00000007a40d7276 */ /* 0x000fe20007810016 */
[----:B------:R-:W-:Y:S01]  /*1b980*/  VIADD R108, R108, 0x51 ;  /* 0x000000516c6c7836 */ /* 0x000fe20000000000 */
[-C--:B------:R-:W-:Y:S01]  /*1b990*/  ISETP.GE.AND P5, PT, R107, R241.reuse, PT ;  /* 0x000000f16b00720c */ /* 0x080fe20003fa6270 */
[--C-:B------:R-:W-:Y:S01]  /*1b9a0*/  IMAD R107, R248, 0x100, R69.reuse ;  /* 0x00000100f86b7824 */ /* 0x100fe200078e0245 */
[----:B------:R-:W-:Y:S01]  /*1b9b0*/  FSEL R16, R218, -INF , !P4 ;  /* 0xff800000da107808 */ /* 0x000fe20006000000 */
[----:B------:R1:W5:Y:S01]  /*1b9c0*/  LDL.LU R222, [R1+0x1c] ;  /* 0x00001c0001de7983 */ /* 0x0003620000300800 */
[-C--:B------:R-:W-:Y:S01]  /*1b9d0*/  ISETP.GE.AND P4, PT, R220, R241.reuse, PT ;  /* 0x000000f1dc00720c */ /* 0x080fe20003f86270 */
[----:B------:R-:W-:Y:S01]  /*1b9e0*/  VIADD R107, R107, 0x58 ;  /* 0x000000586b6b7836 */ /* 0x000fe20000000000 */
[----:B------:R-:W-:Y:S01]  /*1b9f0*/  FMNMX3.FTZ R13, R13, R18, R14, !PT ;  /* 0x000000120d0d7276 */ /* 0x000fe2000781000e */
[----:B------:R1:W5:Y:S01]  /*1ba00*/  LDL.LU R218, [R1+0x18] ;  /* 0x0000180001da7983 */ /* 0x0003620000300800 */
[----:B------:R-:W-:Y:S02]  /*1ba10*/  FSEL R220, R217, -INF , !P3 ;  /* 0xff800000d9dc7808 */ /* 0x000fe40005800000 */
[----:B------:R-:W-:Y:S01]  /*1ba20*/  ISETP.GE.AND P3, PT, R215, R241, PT ;  /* 0x000000f1d700720c */ /* 0x000fe20003f66270 */
[----:B------:R1:W5:Y:S01]  /*1ba30*/  LDL.LU R217, [R1+0x14] ;  /* 0x0000140001d97983 */ /* 0x0003620000300800 */
[----:B------:R-:W-:Y:S02]  /*1ba40*/  FSEL R215, R166, -INF , !P6 ;  /* 0xff800000a6d77808 */ /* 0x000fe40007000000 */
[----:B------:R-:W-:Y:S01]  /*1ba50*/  FSEL R213, R231, -INF , !P4 ;  /* 0xff800000e7d57808 */ /* 0x000fe20006000000 */
[----:B------:R1:W5:Y:S01]  /*1ba60*/  LDL.LU R166, [R1+0x10] ;  /* 0x0000100001a67983 */ /* 0x0003620000300800 */
[----:B------:R-:W-:Y:S02]  /*1ba70*/  FMNMX3.FTZ R13, R13, R31, R30, !PT ;  /* 0x0000001f0d0d7276 */ /* 0x000fe4000781001e */
[-C--:B------:R-:W-:Y:S01]  /*1ba80*/  ISETP.GE.AND P6, PT, R108, R241.reuse, PT ;  /* 0x000000f16c00720c */ /* 0x080fe20003fc6270 */
[--C-:B------:R-:W-:Y:S01]  /*1ba90*/  IMAD R108, R248, 0x100, R69.reuse ;  /* 0x00000100f86c7824 */ /* 0x100fe200078e0245 */
[-C--:B------:R-:W-:Y:S01]  /*1baa0*/  ISETP.GE.AND P4, PT, R208, R241.reuse, PT ;  /* 0x000000f1d000720c */ /* 0x080fe20003f86270 */
[----:B------:R-:W2:Y:S01]  /*1bab0*/  S2R R231, SR_CTAID.X ;  /* 0x0000000000e77919 */ /* 0x000ea20000002500 */
[----:B------:R-:W-:Y:S01]  /*1bac0*/  FSEL R214, R167, -INF , !P5 ;  /* 0xff800000a7d67808 */ /* 0x000fe20006800000 */
[----:B------:R-:W-:Y:S01]  /*1bad0*/  VIADD R108, R108, 0x80 ;  /* 0x000000806c6c7836 */ /* 0x000fe20000000000 */
[----:B------:R-:W-:Y:S01]  /*1bae0*/  FSEL R208, R176, -INF , !P3 ;  /* 0xff800000b0d07808 */ /* 0x000fe20005800000 */
[----:B------:R-:W3:Y:S01]  /*1baf0*/  S2R R167, SR_TID.X ;  /* 0x0000000000a77919 */ /* 0x000ee20000002100 */
[-C--:B------:R-:W-:Y:S01]  /*1bb00*/  ISETP.GE.AND P5, PT, R107, R241.reuse, PT ;  /* 0x000000f16b00720c */ /* 0x080fe20003fa6270 */
[----:B------:R-:W-:Y:S01]  /*1bb10*/  IMAD R107, R248, 0x100, R69 ;  /* 0x00000100f86b7824 */ /* 0x000fe200078e0245 */
[----:B------:R-:W-:Y:S02]  /*1bb20*/  ISETP.GE.AND P3, PT, R207, R241, PT ;  /* 0x000000f1cf00720c */ /* 0x000fe40003f66270 */
[----:B------:R-:W-:Y:S01]  /*1bb30*/  FMNMX3.FTZ R13, R13, R35, R34, !PT ;  /* 0x000000230d0d7276 */ /* 0x000fe20007810022 */
[----:B------:R-:W-:Y:S01]  /*1bb40*/  VIADD R107, R107, 0x81 ;  /* 0x000000816b6b7836 */ /* 0x000fe20000000000 */
[----:B------:R-:W-:Y:S02]  /*1bb50*/  FSEL R207, R174, -INF , !P6 ;  /* 0xff800000aecf7808 */ /* 0x000fe40007000000 */
[-C--:B------:R-:W-:Y:S02]  /*1bb60*/  ISETP.GE.AND P6, PT, R206, R241.reuse, PT ;  /* 0x000000f1ce00720c */ /* 0x080fe40003fc6270 */
[----:B------:R-:W-:Y:S02]  /*1bb70*/  FSEL R206, R168, -INF , !P5 ;  /* 0xff800000a8ce7808 */ /* 0x000fe40006800000 */
[----:B------:R-:W-:Y:S02]  /*1bb80*/  ISETP.GE.AND P5, PT, R205, R241, PT ;  /* 0x000000f1cd00720c */ /* 0x000fe40003fa6270 */
[----:B------:R-:W-:Y:S02]  /*1bb90*/  FMNMX3.FTZ R13, R13, R65, R64, !PT ;  /* 0x000000410d0d7276 */ /* 0x000fe40007810040 */
[----:B------:R-:W-:Y:S02]  /*1bba0*/  FSEL R205, R165, -INF , !P4 ;  /* 0xff800000a5cd7808 */ /* 0x000fe40006000000 */
[-C--:B------:R-:W-:Y:S02]  /*1bbb0*/  ISETP.GE.AND P4, PT, R200, R241.reuse, PT ;  /* 0x000000f1c800720c */ /* 0x080fe40003f86270 */
[----:B------:R-:W-:Y:S02]  /*1bbc0*/  FSEL R200, R73, -INF , !P3 ;  /* 0xff80000049c87808 */ /* 0x000fe40005800000 */
[-C--:B------:R-:W-:Y:S02]  /*1bbd0*/  ISETP.GE.AND P3, PT, R199, R241.reuse, PT ;  /* 0x000000f1c700720c */ /* 0x080fe40003f66270 */
[----:B------:R-:W-:Y:S02]  /*1bbe0*/  FMNMX3.FTZ R13, R13, R126, R125, !PT ;  /* 0x0000007e0d0d7276 */ /* 0x000fe4000781007d */
[----:B------:R-:W-:Y:S01]  /*1bbf0*/  FSEL R199, R51, -INF , !P6 ;  /* 0xff80000033c77808 */ /* 0x000fe20007000000 */
[----:B------:R-:W-:Y:S01]  /*1bc00*/  IMAD.MOV.U32 R51, RZ, RZ, R24 ;  /* 0x000000ffff337224 */ /* 0x000fe200078e0018 */
[-C--:B------:R-:W-:Y:S02]  /*1bc10*/  ISETP.GE.AND P6, PT, R198, R241.reuse, PT ;  /* 0x000000f1c600720c */ /* 0x080fe40003fc6270 */
[----:B------:R-:W-:Y:S01]  /*1bc20*/  FSEL R198, R54, -INF , !P5 ;  /* 0xff80000036c67808 */ /* 0x000fe20006800000 */
[----:B------:R-:W-:Y:S01]  /*1bc30*/  IMAD.MOV.U32 R54, RZ, RZ, R16 ;  /* 0x000000ffff367224 */ /* 0x000fe200078e0010 */
[----:B------:R-:W-:Y:S02]  /*1bc40*/  FMNMX3.FTZ R13, R13, R20, R98, !PT ;  /* 0x000000140d0d7276 */ /* 0x000fe40007810062 */
[----:B------:R-:W-:Y:S02]  /*1bc50*/  ISETP.GE.AND P5, PT, R197, R241, PT ;  /* 0x000000f1c500720c */ /* 0x000fe40003fa6270 */
[----:B------:R-:W-:Y:S02]  /*1bc60*/  FMNMX3.FTZ R13, R13, R51, R54, !PT ;  /* 0x000000330d0d7276 */ /* 0x000fe40007810036 */
[----:B------:R-:W-:Y:S02]  /*1bc70*/  FSEL R197, R55, -INF , !P4 ;  /* 0xff80000037c57808 */ /* 0x000fe40006000000 */
[----:B------:R-:W-:Y:S02]  /*1bc80*/  FMNMX3.FTZ R13, R13, R220, R215, !PT ;  /* 0x000000dc0d0d7276 */ /* 0x000fe400078100d7 */
[-C--:B------:R-:W-:Y:S02]  /*1bc90*/  ISETP.GE.AND P4, PT, R192, R241.reuse, PT ;  /* 0x000000f1c000720c */ /* 0x080fe40003f86270 */
[----:B------:R-:W-:Y:S02]  /*1bca0*/  FMNMX3.FTZ R13, R13, R214, R213, !PT ;  /* 0x000000d60d0d7276 */ /* 0x000fe400078100d5 */
[----:B------:R-:W-:Y:S02]  /*1bcb0*/  FSEL R192, R58, -INF , !P3 ;  /* 0xff8000003ac07808 */ /* 0x000fe40005800000 */
[----:B------:R-:W-:Y:S02]  /*1bcc0*/  FMNMX3.FTZ R13, R13, R208, R207, !PT ;  /* 0x000000d00d0d7276 */ /* 0x000fe400078100cf */
[----:B------:R-:W-:Y:S02]  /*1bcd0*/  FSEL R191, R59, -INF , !P6 ;  /* 0xff8000003bbf7808 */ /* 0x000fe40007000000 */
[----:B------:R-:W-:Y:S02]  /*1bce0*/  FMNMX3.FTZ R13, R13, R206, R205, !PT ;  /* 0x000000ce0d0d7276 */ /* 0x000fe400078100cd */
[----:B------:R-:W-:Y:S02]  /*1bcf0*/  FSEL R190, R62, -INF , !P5 ;  /* 0xff8000003ebe7808 */ /* 0x000fe40006800000 */
[----:B------:R-:W-:Y:S02]  /*1bd00*/  FMNMX3.FTZ R13, R13, R200, R199, !PT ;  /* 0x000000c80d0d7276 */ /* 0x000fe400078100c7 */
[-C--:B------:R-:W-:Y:S01]  /*1bd10*/  ISETP.GE.AND P3, PT, R108, R241.reuse, PT ;  /* 0x000000f16c00720c */ /* 0x080fe20003f66270 */
[----:B------:R-:W-:Y:S01]  /*1bd20*/  IMAD R108, R248, 0x100, R69 ;  /* 0x00000100f86c7824 */ /* 0x000fe200078e0245 */
[----:B------:R-:W-:Y:S02]  /*1bd30*/  FMNMX3.FTZ R13, R13, R198, R197, !PT ;  /* 0x000000c60d0d7276 */ /* 0x000fe400078100c5 */
[-C--:B------:R-:W-:Y:S01]  /*1bd40*/  ISETP.GE.AND P5, PT, R189, R241.reuse, PT ;  /* 0x000000f1bd00720c */ /* 0x080fe20003fa6270 */
[----:B------:R-:W-:Y:S01]  /*1bd50*/  VIADD R108, R108, 0x91 ;  /* 0x000000916c6c7836 */ /* 0x000fe20000000000 */
[----:B------:R-:W-:Y:S02]  /*1bd60*/  FSEL R189, R63, -INF , !P4 ;  /* 0xff8000003fbd7808 */ /* 0x000fe40006000000 */
[-C--:B------:R-:W-:Y:S01]  /*1bd70*/  ISETP.GE.AND P6, PT, R107, R241.reuse, PT ;  /* 0x000000f16b00720c */ /* 0x080fe20003fc6270 */
[----:B------:R-:W-:Y:S01]  /*1bd80*/  IMAD R107, R248, 0x100, R69 ;  /* 0x00000100f86b7824 */ /* 0x000fe200078e0245 */
[----:B------:R-:W-:Y:S02]  /*1bd90*/  FMNMX3.FTZ R13, R13, R192, R191, !PT ;  /* 0x000000c00d0d7276 */ /* 0x000fe400078100bf */
[-C--:B------:R-:W-:Y:S01]  /*1bda0*/  ISETP.GE.AND P4, PT, R184, R241.reuse, PT ;  /* 0x000000f1b800720c */ /* 0x080fe20003f86270 */
[----:B------:R-:W-:Y:S01]  /*1bdb0*/  VIADD R107, R107, 0x98 ;  /* 0x000000986b6b7836 */ /* 0x000fe20000000000 */
[----:B------:R-:W-:Y:S01]  /*1bdc0*/  FSEL R184, R66, -INF , !P3 ;  /* 0xff80000042b87808 */ /* 0x000fe20005800000 */
[----:B------:R-:W-:Y:S01]  /*1bdd0*/  FMUL.FTZ R73, R37, R36 ;  /* 0x0000002425497220 */ /* 0x000fe20000410000 */
[-C--:B------:R-:W-:Y:S01]  /*1bde0*/  ISETP.GE.AND P3, PT, R183, R241.reuse, PT ;  /* 0x000000f1b700720c */ /* 0x080fe20003f66270 */
[----:B------:R-:W-:Y:S01]  /*1bdf0*/  FMUL.FTZ R4, R37, R4 ;  /* 0x0000000425047220 */ /* 0x000fe20000410000 */
[----:B------:R-:W-:Y:S02]  /*1be00*/  FSEL R183, R67, -INF , !P6 ;  /* 0xff80000043b77808 */ /* 0x000fe40007000000 */
[----:B------:R-:W-:Y:S02]  /*1be10*/  FMNMX3.FTZ R13, R13, R190, R189, !PT ;  /* 0x000000be0d0d7276 */ /* 0x000fe400078100bd */
[----:B------:R-:W-:Y:S02]  /*1be20*/  FSEL R182, R50, -INF , !P5 ;  /* 0xff80000032b67808 */ /* 0x000fe40006800000 */
[----:B------:R-:W-:Y:S02]  /*1be30*/  FSEL R181, R47, -INF , !P4 ;  /* 0xff8000002fb57808 */ /* 0x000fe40006000000 */
[-C--:B------:R-:W-:Y:S02]  /*1be40*/  ISETP.GE.AND P6, PT, R108, R241.reuse, PT ;  /* 0x000000f16c00720c */ /* 0x080fe40003fc6270 */
[----:B------:R-:W-:Y:S02]  /*1be50*/  FMNMX3.FTZ R13, R13, R184, R183, !PT ;  /* 0x000000b80d0d7276 */ /* 0x000fe400078100b7 */
[-C--:B------:R-:W-:Y:S02]  /*1be60*/  ISETP.GE.AND P4, PT, R131, R241.reuse, PT ;  /* 0x000000f18300720c */ /* 0x080fe40003f86270 */
[----:B------:R-:W-:Y:S02]  /*1be70*/  FSEL R175, R75, -INF , !P6 ;  /* 0xff8000004baf7808 */ /* 0x000fe40007000000 */
[----:B------:R-:W-:Y:S02]  /*1be80*/  FMNMX3.FTZ R13, R13, R182, R181, !PT ;  /* 0x000000b60d0d7276 */ /* 0x000fe400078100b5 */
[-C--:B------:R-:W-:Y:S02]  /*1be90*/  ISETP.GE.AND P5, PT, R107, R241.reuse, PT ;  /* 0x000000f16b00720c */ /* 0x080fe40003fa6270 */
[----:B------:R-:W-:Y:S02]  /*1bea0*/  FSEL R176, R74, -INF , !P3 ;  /* 0xff8000004ab07808 */ /* 0x000fe40005800000 */
[----:B------:R-:W-:Y:S02]  /*1beb0*/  FSEL R174, R78, -INF , !P5 ;  /* 0xff8000004eae7808 */ /* 0x000fe40006800000 */
[----:B------:R-:W-:Y:S02]  /*1bec0*/  FSEL R173, R173, -INF , !P4 ;  /* 0xff800000adad7808 */ /* 0x000fe40006000000 */
[-C--:B------:R-:W-:Y:S02]  /*1bed0*/  ISETP.GE.AND P3, PT, R130, R241.reuse, PT ;  /* 0x000000f18200720c */ /* 0x080fe40003f66270 */
[-C--:B------:R-:W-:Y:S02]  /*1bee0*/  ISETP.GE.AND P6, PT, R129, R241.reuse, PT ;  /* 0x000000f18100720c */ /* 0x080fe40003fc6270 */
[----:B------:R-:W-:Y:S02]  /*1bef0*/  FMNMX3.FTZ R13, R13, R176, R175, !PT ;  /* 0x000000b00d0d7276 */ /* 0x000fe400078100af */
[-C--:B------:R-:W-:Y:S02]  /*1bf00*/  ISETP.GE.AND P5, PT, R128, R241.reuse, PT ;  /* 0x000000f18000720c */ /* 0x080fe40003fa6270 */
[----:B------:R-:W-:Y:S02]  /*1bf10*/  FMNMX3.FTZ R13, R13, R174, R173, !PT ;  /* 0x000000ae0d0d7276 */ /* 0x000fe400078100ad */
[-C--:B------:R-:W-:Y:S02]  /*1bf20*/  ISETP.GE.AND P4, PT, R127, R241.reuse, PT ;  /* 0x000000f17f00720c */ /* 0x080fe40003f86270 */
[----:B------:R-:W-:Y:S02]  /*1bf30*/  FSEL R168, R82, -INF , !P3 ;  /* 0xff80000052a87808 */ /* 0x000fe40005800000 */
[----:B------:R-:W-:Y:S02]  /*1bf40*/  FSEL R165, R83, -INF , !P6 ;  /* 0xff80000053a57808 */ /* 0x000fe40007000000 */
        /* <DEDUP_REMOVED lines=8> */
[-C--:B------:R-:W-:Y:S02]  /*1bfd0*/  ISETP.GE.AND P5, PT, R122, R241.reuse, PT ;  /* 0x000000f17a00720c */ /* 0x080fe40003fa6270 */
[----:B------:R-:W-:Y:S02]  /*1bfe0*/  FSEL R110, R91, -INF , !P6 ;  /* 0xff8000005b6e7808 */ /* 0x000fe40007000000 */
[----:B------:R-:W-:Y:S02]  /*1bff0*/  FMNMX3.FTZ R13, R13, R130, R129, !PT ;  /* 0x000000820d0d7276 */ /* 0x000fe40007810081 */
[----:B------:R-:W-:Y:S02]  /*1c000*/  FSEL R108, R38, -INF , !P5 ;  /* 0xff800000266c7808 */ /* 0x000fe40006800000 */
[----:B------:R-:W-:Y:S02]  /*1c010*/  FSEL R107, R95, -INF , !P4 ;  /* 0xff8000005f6b7808 */ /* 0x000fe40006000000 */
[----:B------:R-:W-:Y:S02]  /*1c020*/  FMNMX3.FTZ R13, R13, R112, R110, !PT ;  /* 0x000000700d0d7276 */ /* 0x000fe4000781006e */
[-C--:B------:R-:W-:Y:S02]  /*1c030*/  ISETP.GE.AND P6, PT, R121, R241.reuse, PT ;  /* 0x000000f17900720c */ /* 0x080fe40003fc6270 */
[-C--:B------:R-:W-:Y:S02]  /*1c040*/  ISETP.GE.AND P5, PT, R119, R241.reuse, PT ;  /* 0x000000f17700720c */ /* 0x080fe40003fa6270 */
[----:B------:R-:W-:Y:S02]  /*1c050*/  FMNMX3.FTZ R13, R13, R108, R107, !PT ;  /* 0x0000006c0d0d7276 */ /* 0x000fe4000781006b */
[-C--:B------:R-:W-:Y:S02]  /*1c060*/  ISETP.GE.AND P4, PT, R118, R241.reuse, PT ;  /* 0x000000f17600720c */ /* 0x080fe40003f86270 */
        /* <DEDUP_REMOVED lines=8> */
[----:B------:R-:W-:Y:S02]  /*1c0f0*/  FSEL R89, R89, -INF , !P3 ;  /* 0xff80000059597808 */ /* 0x000fe40005800000 */
[----:B------:R-:W-:Y:S02]  /*1c100*/  FMNMX3.FTZ R13, R13, R42, R41, !PT ;  /* 0x0000002a0d0d7276 */ /* 0x000fe40007810029 */
[-C--:B------:R-:W-:Y:S02]  /*1c110*/  ISETP.GE.AND P5, PT, R111, R241.reuse, PT ;  /* 0x000000f16f00720c */ /* 0x080fe40003fa6270 */
[----:B------:R-:W-:Y:S02]  /*1c120*/  FSEL R88, R88, -INF , !P6 ;  /* 0xff80000058587808 */ /* 0x000fe40007000000 */
[-C--:B------:R-:W-:Y:S02]  /*1c130*/  ISETP.GE.AND P3, PT, R106, R241.reuse, PT ;  /* 0x000000f16a00720c */ /* 0x080fe40003f66270 */
[----:B------:R-:W-:Y:S02]  /*1c140*/  ISETP.GE.AND P6, PT, R105, R241, PT ;  /* 0x000000f16900720c */ /* 0x000fe40003fc6270 */
        /* <DEDUP_REMOVED lines=10> */
[----:B------:R-:W-:Y:S02]  /*1c1f0*/  FMNMX3.FTZ R13, R13, R81, R80, !PT ;  /* 0x000000510d0d7276 */ /* 0x000fe40007810050 */
[----:B------:R-:W-:Y:S02]  /*1c200*/  FSEL R79, R79, -INF , !P5 ;  /* 0xff8000004f4f7808 */ /* 0x000fe40006800000 */
[----:B------:R-:W-:Y:S02]  /*1c210*/  FSEL R77, R77, -INF , !P4 ;  /* 0xff8000004d4d7808 */ /* 0x000fe40006000000 */
[----:B------:R-:W-:Y:S02]  /*1c220*/  ISETP.GE.AND P4, PT, R0, R241, PT ;  /* 0x000000f10000720c */ /* 0x000fe40003f86270 */
[----:B------:R-:W-:Y:S02]  /*1c230*/  FMNMX3.FTZ R0, R13, R79, R77, !PT ;  /* 0x0000004f0d007276 */ /* 0x000fe4000781004d */
[----:B------:R-:W-:Y:S02]  /*1c240*/  FSEL R72, R72, -INF , !P3 ;  /* 0xff80000048487808 */ /* 0x000fe40005800000 */
[----:B------:R-:W-:Y:S02]  /*1c250*/  FSEL R71, R71, -INF , !P6 ;  /* 0xff80000047477808 */ /* 0x000fe40007000000 */
[----:B------:R-:W-:Y:S02]  /*1c260*/  ISETP.GE.AND P5, PT, R5, R241, PT ;  /* 0x000000f10500720c */ /* 0x000fe40003fa6270 */
[----:B------:R-:W-:Y:S02]  /*1c270*/  FSEL R38, R97, -INF , !P4 ;  /* 0xff80000061267808 */ /* 0x000fe40006000000 */
[----:B------:R-:W-:Y:S02]  /*1c280*/  FSEL R39, R96, -INF , !P5 ;  /* 0xff80000060277808 */ /* 0x000fe40006800000 */
[----:B------:R-:W-:Y:S02]  /*1c290*/  FMNMX3.FTZ R0, R0, R72, R71, !PT ;  /* 0x0000004800007276 */ /* 0x000fe40007810047 */
[----:B------:R-:W-:Y:S02]  /*1c2a0*/  FSEL R73, R73, RZ, P0 ;  /* 0x000000ff49497208 */ /* 0x000fe40000000000 */
[----:B------:R-:W-:Y:S03]  /*1c2b0*/  FMNMX3.FTZ R0, R0, R39, R38, !PT ;  /* 0x0000002700007276 */ /* 0x000fe60007810026 */
[-CC-:B------:R-:W-:Y:S01]  /*1c2c0*/  FFMA.FTZ R96, R6, R37.reuse, -R73.reuse ;  /* 0x0000002506607223 */ /* 0x180fe20000010849 */
[-CC-:B------:R-:W-:Y:S01]  /*1c2d0*/  FFMA.FTZ R28, R28, R37.reuse, -R73.reuse ;  /* 0x000000251c1c7223 */ /* 0x180fe20000010849 */
[----:B------:R-:W4:Y:S01]  /*1c2e0*/  SHFL.BFLY PT, R5, R0, 0x2, 0x1f ;  /* 0x0c401f0000057f89 */ /* 0x000f2200000e0000 */
[----:B------:R-:W1:Y:S01]  /*1c2f0*/  MUFU.EX2 R6, R4 ;  /* 0x0000000400067308 */ /* 0x000e620000000800 */
[-CC-:B------:R-:W-:Y:S01]  /*1c300*/  FFMA.FTZ R29, R44, R37.reuse, -R73.reuse ;  /* 0x000000252c1d7223 */ /* 0x180fe20000010849 */
[-CC-:B------:R-:W-:Y:S01]  /*1c310*/  FFMA.FTZ R13, R33, R37.reuse, -R73.reuse ;  /* 0x00000025210d7223 */ /* 0x180fe20000010849 */
[-CC-:B------:R-:W-:Y:S07]  /*1c320*/  FFMA.FTZ R24, R45, R37.reuse, -R73.reuse ;  /* 0x000000252d187223 */ /* 0x180fee0000010849 */
[----:B------:R2:W3:Y:S01]  /*1c330*/  MUFU.EX2 R44, R28 ;  /* 0x0000001c002c7308 */ /* 0x0004e20000000800 */
        /* <DEDUP_REMOVED lines=9> */
[C---:B-1----:R-:W-:Y:S01]  /*1c3d0*/  FMUL.FTZ R4, R6.reuse, R160 ;  /* 0x000000a006047220 */ /* 0x042fe20000410000 */
[----:B------:R-:W-:Y:S01]  /*1c3e0*/  FMUL.FTZ R17, R6, R149 ;  /* 0x0000009506117220 */ /* 0x000fe20000410000 */
[----:B------:R-:W-:Y:S02]  /*1c3f0*/  IMAD.MOV.U32 R149, RZ, RZ, R20 ;  /* 0x000000ffff957224 */ /* 0x000fe400078e0014 */
[-CC-:B------:R-:W-:Y:S01]  /*1c400*/  FFMA.FTZ R122, R49, R37.reuse, -R73.reuse ;  /* 0x00000025317a7223 */ /* 0x180fe20000010849 */
[-CC-:B------:R-:W-:Y:S01]  /*1c410*/  FFMA.FTZ R27, R48, R37.reuse, -R73.reuse ;  /* 0x00000025301b7223 */ /* 0x180fe20000010849 */
[-CC-:B------:R-:W-:Y:S01]  /*1c420*/  FFMA.FTZ R221, R221, R37.reuse, -R73.reuse ;  /* 0x00000025dddd7223 */ /* 0x180fe20000010849 */
[-CC-:B------:R-:W-:Y:S01]  /*1c430*/  FFMA.FTZ R209, R209, R37.reuse, -R73.reuse ;  /* 0x00000025d1d17223 */ /* 0x180fe20000010849 */
[-CC-:B------:R-:W-:Y:S01]  /*1c440*/  FFMA.FTZ R203, R203, R37.reuse, -R73.reuse ;  /* 0x00000025cbcb7223 */ /* 0x180fe20000010849 */
[--C-:B------:R-:W-:Y:S01]  /*1c450*/  FFMA.FTZ R201, R201, R37, -R73.reuse ;  /* 0x00000025c9c97223 */ /* 0x100fe20000010849 */
[----:B----4-:R-:W-:Y:S01]  /*1c460*/  FMNMX.FTZ R5, R0, R5, !PT ;  /* 0x0000000500057209 */ /* 0x010fe20007810000 */
[C---:B------:R-:W-:Y:S01]  /*1c470*/  FMUL.FTZ R20, R6.reuse, R144 ;  /* 0x0000009006147220 */ /* 0x040fe20000410000 */
[----:B------:R-:W-:Y:S01]  /*1c480*/  FMUL.FTZ R21, R6, R145 ;  /* 0x0000009106157220 */ /* 0x000fe20000410000 */
        /* <DEDUP_REMOVED lines=26> */
[----:B-1----:R-:W-:Y:S01]  /*1c630*/  FMNMX.FTZ R0, R5, R0, !PT ;  /* 0x0000000005007209 */ /* 0x002fe20007810000 */
[-CC-:B------:R-:W-:Y:S01]  /*1c640*/  FFMA.FTZ R5, R32, R37.reuse, -R73.reuse ;  /* 0x0000002520057223 */ /* 0x180fe20000010849 */
[-CC-:B------:R-:W-:Y:S01]  /*1c650*/  FFMA.FTZ R193, R193, R37.reuse, -R73.reuse ;  /* 0x00000025c1c17223 */ /* 0x180fe20000010849 */
[----:B------:R-:W-:Y:S01]  /*1c660*/  FFMA.FTZ R188, R188, R37, -R73 ;  /* 0x00000025bcbc7223 */ /* 0x000fe20000010849 */
[----:B------:R-:W-:Y:S01]  /*1c670*/  FSETP.NEU.FTZ.AND P0, PT, R0, -INF , PT ;  /* 0xff8000000000780b */ /* 0x000fe20003f1d000 */
[----:B------:R-:W-:Y:S02]  /*1c680*/  IMAD.MOV.U32 R160, RZ, RZ, R5 ;  /* 0x000000ffffa07224 */ /* 0x000fe400078e0005 */
[C---:B------:R-:W-:Y:S01]  /*1c690*/  FMUL.FTZ R5, R6.reuse, R161 ;  /* 0x000000a106057220 */ /* 0x040fe20000410000 */
[----:B------:R-:W-:Y:S02]  /*1c6a0*/  IMAD.MOV.U32 R161, RZ, RZ, R13 ;  /* 0x000000ffffa17224 */ /* 0x000fe400078e000d */
[----:B------:R-:W-:Y:S01]  /*1c6b0*/  FMUL.FTZ R13, R6, R153 ;  /* 0x00000099060d7220 */ /* 0x000fe20000410000 */
        /* <DEDUP_REMOVED lines=16> */
[----:B------:R-:W-:Y:S02]  /*1c7c0*/  IMAD.MOV.U32 R153, RZ, RZ, R16 ;  /* 0x000000ffff997224 */ /* 0x000fe400078e0010 */
[C---:B------:R-:W-:Y:S01]  /*1c7d0*/  FMUL.FTZ R8, R6.reuse, R156 ;  /* 0x0000009c06087220 */ /* 0x040fe20000410000 */
[----:B------:R-:W-:Y:S02]  /*1c7e0*/  IMAD.MOV.U32 R144, RZ, RZ, R29 ;  /* 0x000000ffff907224 */ /* 0x000fe400078e001d */
[C---:B------:R-:W-:Y:S01]  /*1c7f0*/  FMUL.FTZ R9, R6.reuse, R157 ;  /* 0x0000009d06097220 */ /* 0x040fe20000410000 */
[----:B------:R-:W-:Y:S02]  /*1c800*/  IMAD.MOV.U32 R145, RZ, RZ, R24 ;  /* 0x000000ffff917224 */ /* 0x000fe400078e0018 */
[C---:B------:R-:W-:Y:S01]  /*1c810*/  FMUL.FTZ R12, R6.reuse, R152 ;  /* 0x00000098060c7220 */ /* 0x040fe20000410000 */
[C---:B------:R-:W-:Y:S01]  /*1c820*/  FMUL.FTZ R16, R6.reuse, R148 ;  /* 0x0000009406107220 */ /* 0x040fe20000410000 */
[C---:B------:R-:W-:Y:S01]  /*1c830*/  FMUL.FTZ R24, R6.reuse, R140 ;  /* 0x0000008c06187220 */ /* 0x040fe20000410000 */
[C---:B------:R-:W-:Y:S01]  /*1c840*/  FMUL.FTZ R25, R6.reuse, R141 ;  /* 0x0000008d06197220 */ /* 0x040fe20000410000 */
[C---:B--2---:R-:W-:Y:S01]  /*1c850*/  FMUL.FTZ R28, R6.reuse, R136 ;  /* 0x00000088061c7220 */ /* 0x044fe20000410000 */
[C---:B------:R-:W-:Y:S01]  /*1c860*/  FMUL.FTZ R29, R6.reuse, R137 ;  /* 0x00000089061d7220 */ /* 0x040fe20000410000 */
[C---:B------:R-:W-:Y:S01]  /*1c870*/  FMUL.FTZ R32, R6.reuse, R132 ;  /* 0x0000008406207220 */ /* 0x040fe20000410000 */
[C---:B------:R-:W-:Y:S01]  /*1c880*/  FMUL.FTZ R33, R6.reuse, R133 ;  /* 0x0000008506217220 */ /* 0x040fe20000410000 */
[----:B---3--:R-:W-:Y:S01]  /*1c890*/  FFMA.FTZ R104, R6, R252, R44 ;  /* 0x000000fc06687223 */ /* 0x008fe2000001002c */
[----:B------:R-:W-:Y:S01]  /*1c8a0*/  FSEL R6, R0, RZ, P0 ;  /* 0x000000ff00067208 */ /* 0x000fe20000000000 */
[----:B------:R-:W-:Y:S02]  /*1c8b0*/  IMAD.MOV.U32 R157, RZ, RZ, R51 ;  /* 0x000000ffff9d7224 */ /* 0x000fe400078e0033 */
[----:B------:R-:W-:Y:S01]  /*1c8c0*/  FMUL.FTZ R78, R37, R0 ;  /* 0x00000000254e7220 */ /* 0x000fe20000410000 */
[----:B------:R-:W1:Y:S01]  /*1c8d0*/  LDSM.16.MT88.4 R48, [R216+0xa000] ;  /* 0x00a00000d830783b */ /* 0x000e620000004200 */
[----:B------:R-:W-:Y:S02]  /*1c8e0*/  IMAD.IADD R148, R219, 0x1, R216 ;  /* 0x00000001db947824 */ /* 0x000fe400078e02d8 */
[----:B------:R-:W-:Y:S01]  /*1c8f0*/  FADD.FTZ R6, -R6, R164 ;  /* 0x000000a406067221 */ /* 0x000fe20000010100 */
[----:B------:R-:W-:Y:S01]  /*1c900*/  IMAD.MOV.U32 R152, RZ, RZ, R98 ;  /* 0x000000ffff987224 */ /* 0x000fe200078e0062 */
[----:B------:R-:W-:Y:S01]  /*1c910*/  FSEL R78, R78, RZ, P0 ;  /* 0x000000ff4e4e7208 */ /* 0x000fe20000000000 */
[----:B------:R-:W-:Y:S02]  /*1c920*/  IMAD.MOV.U32 R156, RZ, RZ, R54 ;  /* 0x000000ffff9c7224 */ /* 0x000fe400078e0036 */
[----:B------:R-:W-:Y:S01]  /*1c930*/  FMUL.FTZ R6, R37, R6 ;  /* 0x0000000625067220 */ /* 0x000fe20000410000 */
[----:B------:R-:W2:Y:S01]  /*1c940*/  MUFU.EX2 R26, R26 ;  /* 0x0000001a001a7308 */ /* 0x000ea20000000800 */
[----:B------:R-:W3:Y:S01]  /*1c950*/  LDSM.16.MT88.4 R52, [R148+0xa000] ;  /* 0x00a000009434783b */ /* 0x000ee20000004200 */
[-CC-:B------:R-:W-:Y:S01]  /*1c960*/  FFMA.FTZ R105, R7, R37.reuse, -R78.reuse ;  /* 0x0000002507697223 */ /* 0x180fe2000001084e */
[-CC-:B------:R-:W-:Y:S07]  /*1c970*/  FFMA.FTZ R102, R22, R37.reuse, -R78.reuse ;  /* 0x0000002516667223 */ /* 0x180fee000001084e */
[----:B------:R4:W4:Y:S01]  /*1c980*/  MUFU.EX2 R40, R6 ;  /* 0x0000000600287308 */ /* 0x0009220000000800 */
[-CC-:B------:R-:W-:Y:S01]  /*1c990*/  FFMA.FTZ R101, R18, R37.reuse, -R78.reuse ;  /* 0x0000002512657223 */ /* 0x180fe2000001084e */
[-CC-:B------:R-:W-:Y:S01]  /*1c9a0*/  FFMA.FTZ R98, R14, R37.reuse, -R78.reuse ;  /* 0x000000250e627223 */ /* 0x180fe2000001084e */
[----:B------:R-:W-:Y:S07]  /*1c9b0*/  IMAD.MOV.U32 R68, RZ, RZ, R247 ;  /* 0x000000ffff447224 */ /* 0x000fee00078e00f7 */
[----:B------:R-:W-:Y:S01]  /*1c9c0*/  MUFU.EX2 R103, R103 ;  /* 0x0000006700677308 */ /* 0x000fe20000000800 */
[----:B------:R-:W-:Y:S02]  /*1c9d0*/  IMAD.MOV.U32 R140, RZ, RZ, R27 ;  /* 0x000000ffff8c7224 */ /* 0x000fe400078e001b */
[-CC-:B------:R-:W-:Y:S01]  /*1c9e0*/  FFMA.FTZ R121, R31, R37.reuse, -R78.reuse ;  /* 0x000000251f797223 */ /* 0x180fe2000001084e */
[-CC-:B------:R-:W-:Y:S06]  /*1c9f0*/  FFMA.FTZ R114, R30, R37.reuse, -R78.reuse ;  /* 0x000000251e727223 */ /* 0x180fec000001084e */
[----:B------:R-:W1:Y:S01]  /*1ca00*/  MUFU.EX2 R100, R100 ;  /* 0x0000006400647308 */ /* 0x000e620000000800 */
[-C--:B------:R-:W-:Y:S01]  /*1ca10*/  FFMA.FTZ R113, R35, R37.reuse, -R78 ;  /* 0x0000002523717223 */ /* 0x080fe2000001084e */
[C---:B--2---:R-:W-:Y:S01]  /*1ca20*/  F2FP.BF16.F32.PACK_AB R44, R26.reuse, R44 ;  /* 0x0000002c1a2c723e */ /* 0x044fe200000010ff */
[----:B------:R-:W-:Y:S07]  /*1ca30*/  FADD.FTZ R104, R26, R104 ;  /* 0x000000681a687221 */ /* 0x000fee0000010000 */
[----:B------:R-:W-:Y:S01]  /*1ca40*/  MUFU.EX2 R105, R105 ;  /* 0x0000006900697308 */ /* 0x000fe20000000800 */
[----:B------:R-:W-:Y:S01]  /*1ca50*/  FFMA.FTZ R118, R34, R37, -R78 ;  /* 0x0000002522767223 */ /* 0x000fe2000001084e */
[----:B----4-:R-:W-:Y:S02]  /*1ca60*/  VIADD R6, R216, 0xa000 ;  /* 0x0000a000d8067836 */ /* 0x010fe40000000000 */
[C---:B------:R-:W-:Y:S06]  /*1ca70*/  FMUL.FTZ R7, R40.reuse, R163 ;  /* 0x000000a328077220 */ /* 0x040fec0000410000 */
[----:B------:R-:W2:Y:S01]  /*1ca80*/  MUFU.EX2 R102, R102 ;  /* 0x0000006600667308 */ /* 0x000ea20000000800 */
[----:B------:R-:W-:Y:S01]  /*1ca90*/  FMUL.FTZ R10, R40, R158 ;  /* 0x0000009e280a7220 */ /* 0x000fe20000410000 */
[----:B------:R-:W-:Y:S02]  /*1caa0*/  @P2 VIADD R68, R6, 0xffffffc0 ;  /* 0xffffffc006442836 */ /* 0x000fe40000000000 */
[C---:B------:R-:W-:Y:S06]  /*1cab0*/  FMUL.FTZ R6, R40.reuse, R162 ;  /* 0x000000a228067220 */ /* 0x040fec0000410000 */
[----:B------:R-:W-:Y:S01]  /*1cac0*/  MUFU.EX2 R101, R101 ;  /* 0x0000006500657308 */ /* 0x000fe20000000800 */
[----:B------:R-:W-:Y:S01]  /*1cad0*/  FMUL.FTZ R11, R40, R159 ;  /* 0x0000009f280b7220 */ /* 0x000fe20000410000 */
[----:B-1----:R-:W-:Y:S01]  /*1cae0*/  F2FP.BF16.F32.PACK_AB R46, R100, R103 ;  /* 0x00000067642e723e */ /* 0x002fe200000010ff */
[----:B------:R-:W1:Y:S07]  /*1caf0*/  LDSM.16.MT88.4 R56, [R68] ;  /* 0x000000004438783b */ /* 0x000e6e0000004200 */
[----:B------:R-:W4:Y:S01]  /*1cb00*/  MUFU.EX2 R98, R98 ;  /* 0x0000006200627308 */ /* 0x000f220000000800 */
[----:B------:R-:W-:Y:S02]  /*1cb10*/  IMAD.IADD R219, R219, 0x1, R68 ;  /* 0x00000001dbdb7824 */ /* 0x000fe400078e0244 */
[C---:B------:R-:W-:Y:S01]  /*1cb20*/  FMUL.FTZ R14, R40.reuse, R154 ;  /* 0x0000009a280e7220 */ /* 0x040fe20000410000 */
[C---:B------:R-:W-:Y:S01]  /*1cb30*/  FMUL.FTZ R15, R40.reuse, R155 ;  /* 0x0000009b280f7220 */ /* 0x040fe20000410000 */
[C---:B------:R-:W-:Y:S01]  /*1cb40*/  FMUL.FTZ R18, R40.reuse, R150 ;  /* 0x0000009628127220 */ /* 0x040fe20000410000 */
[----:B------:R-:W-:Y:S01]  /*1cb50*/  FMUL.FTZ R19, R40, R151 ;  /* 0x0000009728137220 */ /* 0x000fe20000410000 */
[----:B--2---:R-:W-:Y:S01]  /*1cb60*/  F2FP.BF16.F32.PACK_AB R45, R102, R105 ;  /* 0x00000069662d723e */ /* 0x004fe200000010ff */
[C---:B------:R-:W-:Y:S01]  /*1cb70*/  FMUL.FTZ R22, R40.reuse, R146 ;  /* 0x0000009228167220 */ /* 0x040fe20000410000 */
[C---:B------:R-:W-:Y:S01]  /*1cb80*/  FMUL.FTZ R23, R40.reuse, R147 ;  /* 0x0000009328177220 */ /* 0x040fe20000410000 */
[C---:B------:R-:W-:Y:S01]  /*1cb90*/  FMUL.FTZ R26, R40.reuse, R142 ;  /* 0x0000008e281a7220 */ /* 0x040fe20000410000 */
[C---:B------:R-:W-:Y:S01]  /*1cba0*/  FMUL.FTZ R27, R40.reuse, R143 ;  /* 0x0000008f281b7220 */ /* 0x040fe20000410000 */
[----:B------:R-:W-:Y:S01]  /*1cbb0*/  LDSM.16.MT88.4 R60, [R148+0xa800] ;  /* 0x00a80000943c783b */ /* 0x000fe20000004200 */
[C---:B------:R-:W-:Y:S01]  /*1cbc0*/  FMUL.FTZ R30, R40.reuse, R138 ;  /* 0x0000008a281e7220 */ /* 0x040fe20000410000 */
[----:B------:R-:W-:Y:S01]  /*1cbd0*/  FMUL.FTZ R31, R40, R139 ;  /* 0x0000008b281f7220 */ /* 0x000fe20000410000 */
[----:B----4-:R-:W-:Y:S01]  /*1cbe0*/  F2FP.BF16.F32.PACK_AB R47, R98, R101 ;  /* 0x00000065622f723e */ /* 0x010fe200000010ff */
[--C-:B------:R-:W-:Y:S01]  /*1cbf0*/  FFMA.FTZ R131, R65, R37, -R78.reuse ;  /* 0x0000002541837223 */ /* 0x100fe2000001084e */
[----:B------:R2:W-:Y:S01]  /*1cc00*/  MUFU.EX2 R143, R160 ;  /* 0x000000a0008f7308 */ /* 0x0005e20000000800 */
[C---:B------:R-:W-:Y:S01]  /*1cc10*/  FMUL.FTZ R34, R40.reuse, R134 ;  /* 0x0000008628227220 */ /* 0x040fe20000410000 */
[----:B------:R-:W-:Y:S01]  /*1cc20*/  FMUL.FTZ R35, R40, R135 ;  /* 0x0000008728237220 */ /* 0x000fe20000410000 */
[-CC-:B------:R-:W-:Y:S07]  /*1cc30*/  FFMA.FTZ R127, R125, R37.reuse, -R78.reuse ;  /* 0x000000257d7f7223 */ /* 0x180fee000001084e */
[----:B------:R-:W-:Y:S01]  /*1cc40*/  MUFU.EX2 R159, R203 ;  /* 0x000000cb009f7308 */ /* 0x000fe20000000800 */
[C---:B------:R-:W-:Y:S01]  /*1cc50*/  HMMA.16816.F32.BF16 R4, R44.reuse, R48, R4 ;  /* 0x000000302c04723c */ /* 0x040fe20000041804 */
[----:B------:R-:W4:Y:S01]  /*1cc60*/  S2R R230, SR_CTAID.Y ;  /* 0x0000000000e67919 */ /* 0x000f220000002600 */
[----:B------:R-:W-:Y:S07]  /*1cc70*/  MOV R228, 0x90 ;  /* 0x0000009000e47802 */ /* 0x000fee0000000f00 */
[----:B------:R-:W-:Y:S01]  /*1cc80*/  MUFU.EX2 R138, R140 ;  /* 0x0000008c008a7308 */ /* 0x000fe20000000800 */
[-CC-:B------:R-:W-:Y:S01]  /*1cc90*/  FFMA.FTZ R139, R149, R37.reuse, -R78.reuse ;  /* 0x00000025958b7223 */ /* 0x180fe2000001084e */
[-CC-:B------:R-:W-:Y:S08]  /*1cca0*/  FFMA.FTZ R134, R157, R37.reuse, -R78.reuse ;  /* 0x000000259d867223 */ /* 0x180ff0000001084e */
[----:B------:R-:W-:Y:S01]  /*1ccb0*/  MUFU.EX2 R140, R221 ;  /* 0x000000dd008c7308 */ /* 0x000fe20000000800 */
[C---:B------:R-:W-:Y:S01]  /*1ccc0*/  HMMA.16816.F32.BF16 R8, R44.reuse, R50, R8 ;  /* 0x000000322c08723c */ /* 0x040fe20000041808 */
[----:B------:R-:W4:Y:S08]  /*1ccd0*/  LDSM.16.MT88.4 R48, [R219] ;  /* 0x00000000db30783b */ /* 0x000f300000004200 */
[----:B------:R-:W-:Y:S01]  /*1cce0*/  MUFU.EX2 R149, R209 ;  /* 0x000000d100957308 */ /* 0x000fe20000000800 */
[-CC-:B------:R-:W-:Y:S01]  /*1ccf0*/  FFMA.FTZ R141, R213, R37.reuse, -R78.reuse ;  /* 0x00000025d58d7223 */ /* 0x180fe2000001084e */
[-CC-:B------:R-:W-:Y:S01]  /*1cd00*/  FFMA.FTZ R150, R206, R37.reuse, -R78.reuse ;  /* 0x00000025ce967223 */ /* 0x180fe2000001084e */
[-CC-:B------:R-:W-:Y:S07]  /*1cd10*/  FFMA.FTZ R112, R112, R37.reuse, -R78.reuse ;  /* 0x0000002570707223 */ /* 0x180fee000001084e */
[----:B------:R-:W-:Y:S01]  /*1cd20*/  MUFU.EX2 R157, R201 ;  /* 0x000000c9009d7308 */ /* 0x000fe20000000800 */
[C---:B---3--:R-:W-:Y:S01]  /*1cd30*/  HMMA.16816.F32.BF16 R12, R44.reuse, R52, R12 ;  /* 0x000000342c0c723c */ /* 0x048fe2000004180c */
[----:B------:R-:W3:Y:S08]  /*1cd40*/  S2R R229, SR_CTAID.Z ;  /* 0x0000000000e57919 */ /* 0x000ef00000002700 */
[----:B------:R-:W-:Y:S01]  /*1cd50*/  MUFU.EX2 R141, R141 ;  /* 0x0000008d008d7308 */ /* 0x000fe20000000800 */
[-CC-:B------:R-:W-:Y:S01]  /*1cd60*/  FFMA.FTZ R137, R156, R37.reuse, -R78.reuse ;  /* 0x000000259c897223 */ /* 0x180fe2000001084e */
[-CC-:B------:R-:W-:Y:S01]  /*1cd70*/  FFMA.FTZ R156, R208, R37.reuse, -R78.reuse ;  /* 0x00000025d09c7223 */ /* 0x180fe2000001084e */
[-CC-:B------:R-:W-:Y:S07]  /*1cd80*/  FFMA.FTZ R155, R207, R37.reuse, -R78.reuse ;  /* 0x00000025cf9b7223 */ /* 0x180fee000001084e */
[----:B------:R-:W-:Y:S01]  /*1cd90*/  MUFU.EX2 R150, R150 ;  /* 0x0000009600967308 */ /* 0x000fe20000000800 */
[C---:B------:R-:W-:Y:S01]  /*1cda0*/  HMMA.16816.F32.BF16 R16, R44.reuse, R54, R16 ;  /* 0x000000362c10723c */ /* 0x040fe20000041810 */
[----:B------:R-:W3:Y:S08]  /*1cdb0*/  LDSM.16.MT88.4 R52, [R216+0xa800] ;  /* 0x00a80000d834783b */ /* 0x000ef00000004200 */
[----:B------:R-:W-:Y:S01]  /*1cdc0*/  MUFU.EX2 R156, R156 ;  /* 0x0000009c009c7308 */ /* 0x000fe20000000800 */
[-CC-:B--2---:R-:W-:Y:S01]  /*1cdd0*/  FFMA.FTZ R160, R198, R37.reuse, -R78.reuse ;  /* 0x00000025c6a07223 */ /* 0x184fe2000001084e */
[-CC-:B------:R-:W-:Y:S01]  /*1cde0*/  FFMA.FTZ R191, R191, R37.reuse, -R78.reuse ;  /* 0x00000025bfbf7223 */ /* 0x180fe2000001084e */
[-CC-:B------:R-:W-:Y:S07]  /*1cdf0*/  FFMA.FTZ R184, R184, R37.reuse, -R78.reuse ;  /* 0x00000025b8b87223 */ /* 0x180fee000001084e */
[----:B------:R-:W-:Y:S01]  /*1ce00*/  MUFU.EX2 R142, R237 ;  /* 0x000000ed008e7308 */ /* 0x000fe20000000800 */
[C---:B-1----:R-:W-:Y:S09]  /*1ce10*/  HMMA.16816.F32.BF16 R20, R44.reuse, R56, R20 ;  /* 0x000000382c14723c */ /* 0x042ff20000041814 */
[----:B------:R-:W-:Y:S01]  /*1ce20*/  MUFU.EX2 R154, R212 ;  /* 0x000000d4009a7308 */ /* 0x000fe20000000800 */
[--C-:B------:R-:W-:Y:S01]  /*1ce30*/  FFMA.FTZ R176, R176, R37, -R78.reuse ;  /* 0x00000025b0b07223 */ /* 0x100fe2000001084e */
[----:B------:R-:W-:Y:S01]  /*1ce40*/  FFMA.FTZ R105, R40, R249, R105 ;  /* 0x000000f928697223 */ /* 0x000fe20000010069 */
[-CC-:B------:R-:W-:Y:S07]  /*1ce50*/  FFMA.FTZ R136, R152, R37.reuse, -R78.reuse ;  /* 0x0000002598887223 */ /* 0x180fee000001084e */
[----:B------:R-:W-:Y:S01]  /*1ce60*/  MUFU.EX2 R151, R210 ;  /* 0x000000d200977308 */ /* 0x000fe20000000800 */
[C---:B------:R-:W-:Y:S01]  /*1ce70*/  HMMA.16816.F32.BF16 R24, R44.reuse, R58, R24 ;  /* 0x0000003a2c18723c */ /* 0x040fe20000041818 */
[----:B------:R-:W1:Y:S08]  /*1ce80*/  LDSM.16.MT88.4 R56, [R68+0x800] ;  /* 0x000800004438783b */ /* 0x000e700000004200 */
[----:B------:R-:W-:Y:S01]  /*1ce90*/  MUFU.EX2 R111, R111 ;  /* 0x0000006f006f7308 */ /* 0x000fe20000000800 */
[-CC-:B------:R-:W-:Y:S01]  /*1cea0*/  FFMA.FTZ R147, R220, R37.reuse, -R78.reuse ;  /* 0x00000025dc937223 */ /* 0x180fe2000001084e */
[-CC-:B------:R-:W-:Y:S01]  /*1ceb0*/  FFMA.FTZ R146, R215, R37.reuse, -R78.reuse ;  /* 0x00000025d7927223 */ /* 0x180fe2000001084e */
[-CC-:B------:R-:W-:Y:S07]  /*1cec0*/  FFMA.FTZ R164, R200, R37.reuse, -R78.reuse ;  /* 0x00000025c8a47223 */ /* 0x180fee000001084e */
[----:B------:R-:W2:Y:S01]  /*1ced0*/  MUFU.EX2 R119, R119 ;  /* 0x0000007700777308 */ /* 0x000ea20000000800 */
[-CC-:B------:R-:W-:Y:S01]  /*1cee0*/  FFMA.FTZ R163, R199, R37.reuse, -R78.reuse ;  /* 0x00000025c7a37223 */ /* 0x180fe2000001084e */
[C---:B----4-:R-:W-:Y:S08]  /*1cef0*/  HMMA.16816.F32.BF16 R28, R44.reuse, R48, R28 ;  /* 0x000000302c1c723c */ /* 0x050ff0000004181c */
[----:B------:R-:W-:Y:S01]  /*1cf00*/  MUFU.EX2 R109, R109 ;  /* 0x0000006d006d7308 */ /* 0x000fe20000000800 */
[-CC-:B------:R-:W-:Y:S01]  /*1cf10*/  FFMA.FTZ R192, R192, R37.reuse, -R78.reuse ;  /* 0x00000025c0c07223 */ /* 0x180fe2000001084e */
[-CC-:B------:R-:W-:Y:S01]  /*1cf20*/  FFMA.FTZ R168, R168, R37.reuse, -R78.reuse ;  /* 0x00000025a8a87223 */ /* 0x180fe2000001084e */
[-CC-:B------:R-:W-:Y:S07]  /*1cf30*/  FFMA.FTZ R165, R165, R37.reuse, -R78.reuse ;  /* 0x00000025a5a57223 */ /* 0x180fee000001084e */
[----:B------:R-:W4:Y:S01]  /*1cf40*/  MUFU.EX2 R106, R106 ;  /* 0x0000006a006a7308 */ /* 0x000f220000000800 */
[-CC-:B------:R-:W-:Y:S01]  /*1cf50*/  FFMA.FTZ R71, R71, R37.reuse, -R78.reuse ;  /* 0x0000002547477223 */ /* 0x180fe2000001084e */
[----:B------:R-:W-:Y:S01]  /*1cf60*/  HMMA.16816.F32.BF16 R32, R44, R50, R32 ;  /* 0x000000322c20723c */ /* 0x000fe20000041820 */
[----:B------:R-:W1:Y:S07]  /*1cf70*/  LDSM.16.MT88.4 R48, [R219+0x800] ;  /* 0x00080000db30783b */ /* 0x000e6e0000004200 */
[----:B------:R-:W-:Y:S01]  /*1cf80*/  MUFU.EX2 R121, R121 ;  /* 0x0000007900797308 */ /* 0x000fe20000000800 */
[----:B------:R-:W-:Y:S01]  /*1cf90*/  FFMA.FTZ R39, R39, R37, -R78 ;  /* 0x0000002527277223 */ /* 0x000fe2000001084e */
[----:B--2---:R-:W-:Y:S01]  /*1cfa0*/  F2FP.BF16.F32.PACK_AB R44, R119, R111 ;  /* 0x0000006f772c723e */ /* 0x004fe200000010ff */
[----:B------:R-:W-:Y:S07]  /*1cfb0*/  FADD.FTZ R104, R103, R104 ;  /* 0x0000006867687221 */ /* 0x000fee0000010000 */
[----:B------:R-:W2:Y:S01]  /*1cfc0*/  MUFU.EX2 R114, R114 ;  /* 0x0000007200727308 */ /* 0x000ea20000000800 */
[----:B------:R-:W-:Y:S01]  /*1cfd0*/  FADD.FTZ R105, R102, R105 ;  /* 0x0000006966697221 */ /* 0x000fe20000010000 */
[----:B------:R-:W-:Y:S01]  /*1cfe0*/  ISETP.GT.AND P0, PT, R248, R227, PT ;  /* 0x000000e3f800720c */ /* 0x000fe20003f04270 */
[----:B------:R-:W-:Y:S07]  /*1cff0*/  FADD.FTZ R104, R100, R104 ;  /* 0x0000006864687221 */ /* 0x000fee0000010000 */
[----:B------:R-:W-:Y:S01]  /*1d000*/  MUFU.EX2 R113, R113 ;  /* 0x0000007100717308 */ /* 0x000fe20000000800 */
[----:B------:R-:W-:Y:S01]  /*1d010*/  FADD.FTZ R105, R101, R105 ;  /* 0x0000006965697221 */ /* 0x000fe20000010000 */
[----:B----4-:R-:W-:Y:S01]  /*1d020*/  F2FP.BF16.F32.PACK_AB R46, R106, R109 ;  /* 0x0000006d6a2e723e */ /* 0x010fe200000010ff */
[----:B------:R-:W-:Y:S07]  /*1d030*/  FADD.FTZ R104, R111, R104 ;  /* 0x000000686f687221 */ /* 0x000fee0000010000 */
[----:B------:R-:W4:Y:S01]  /*1d040*/  MUFU.EX2 R118, R118 ;  /* 0x0000007600767308 */ /* 0x000f220000000800 */
[----:B------:R-:W-:Y:S01]  /*1d050*/  FADD.FTZ R105, R98, R105 ;  /* 0x0000006962697221 */ /* 0x000fe20000010000 */
[----:B------:R-:W-:Y:S02]  /*1d060*/  VIADD R248, R248, 0xffffffff ;  /* 0xfffffffff8f87836 */ /* 0x000fe40000000000 */
[----:B------:R-:W-:Y:S06]  /*1d070*/  FADD.FTZ R119, R119, R104 ;  /* 0x0000006877777221 */ /* 0x000fec0000010000 */
[----:B------:R-:W-:Y:S01]  /*1d080*/  MUFU.EX2 R128, R128 ;  /* 0x0000008000807308 */ /* 0x000fe20000000800 */
[----:B--2---:R-:W-:Y:S01]  /*1d090*/  F2FP.BF16.F32.PACK_AB R45, R114, R121 ;  /* 0x00000079722d723e */ /* 0x004fe200000010ff */
[----:B------:R-:W-:Y:S08]  /*1d0a0*/  FADD.FTZ R119, R109, R119 ;  /* 0x000000776d777221 */ /* 0x000ff00000010000 */
[----:B------:R-:W2:Y:S01]  /*1d0b0*/  MUFU.EX2 R124, R124 ;  /* 0x0000007c007c7308 */ /* 0x000ea20000000800 */
[----:B------:R-:W-:Y:S01]  /*1d0c0*/  FADD.FTZ R121, R121, R105 ;  /* 0x0000006979797221 */ /* 0x000fe20000010000 */
[----:B------:R-:W-:Y:S08]  /*1d0d0*/  FADD.FTZ R119, R106, R119 ;  /* 0x000000776a777221 */ /* 0x000ff00000010000 */
[----:B------:R-:W-:Y:S01]  /*1d0e0*/  MUFU.EX2 R123, R123 ;  /* 0x0000007b007b7308 */ /* 0x000fe20000000800 */
[----:B------:R-:W-:Y:S01]  /*1d0f0*/  FADD.FTZ R121, R114, R121 ;  /* 0x0000007972797221 */ /* 0x000fe20000010000 */
[C---:B----4-:R-:W-:Y:S08]  /*1d100*/  F2FP.BF16.F32.PACK_AB R47, R118.reuse, R113 ;  /* 0x00000071762f723e */ /* 0x050ff000000010ff */
[----:B------:R-:W-:Y:S01]  /*1d110*/  MUFU.EX2 R155, R155 ;  /* 0x0000009b009b7308 */ /* 0x000fe20000000800 */
[----:B------:R-:W-:Y:S09]  /*1d120*/  FADD.FTZ R113, R113, R121 ;  /* 0x0000007971717221 */ /* 0x000ff20000010000 */
[----:B------:R-:W-:Y:S01]  /*1d130*/  MUFU.EX2 R162, R204 ;  /* 0x000000cc00a27308 */ /* 0x000fe20000000800 */
[C---:B---3--:R-:W-:Y:S09]  /*1d140*/  HMMA.16816.F32.BF16 R4, R44.reuse, R52, R4 ;  /* 0x000000342c04723c */ /* 0x048ff20000041804 */
[----:B------:R-:W-:Y:S01]  /*1d150*/  MUFU.EX2 R158, R202 ;  /* 0x000000ca009e7308 */ /* 0x000fe20000000800 */
[----:B------:R-:W-:Y:S09]  /*1d160*/  FADD.FTZ R113, R118, R113 ;  /* 0x0000007176717221 */ /* 0x000ff20000010000 */
[----:B------:R-:W-:Y:S01]  /*1d170*/  MUFU.EX2 R160, R160 ;  /* 0x000000a000a07308 */ /* 0x000fe20000000800 */
[C---:B------:R-:W-:Y:S01]  /*1d180*/  HMMA.16816.F32.BF16 R8, R44.reuse, R54, R8 ;  /* 0x000000362c08723c */ /* 0x040fe20000041808 */
[----:B------:R-:W3:Y:S08]  /*1d190*/  LDSM.16.MT88.4 R52, [R216+0xb000] ;  /* 0x00b00000d834783b */ /* 0x000ef00000004200 */
[----:B------:R-:W-:Y:S10]  /*1d1a0*/  MUFU.EX2 R196, R196 ;  /* 0x000000c400c47308 */ /* 0x000ff40000000800 */
[----:B------:R-:W-:Y:S01]  /*1d1b0*/  MUFU.EX2 R195, R195 ;  /* 0x000000c300c37308 */ /* 0x000fe20000000800 */
[C---:B------:R-:W-:Y:S09]  /*1d1c0*/  HMMA.16816.F32.BF16 R12, R44.reuse, R60, R12 ;  /* 0x0000003c2c0c723c */ /* 0x040ff2000004180c */
[----:B------:R-:W-:Y:S10]  /*1d1d0*/  MUFU.EX2 R120, R120 ;  /* 0x0000007800787308 */ /* 0x000ff40000000800 */
[----:B------:R-:W-:Y:S01]  /*1d1e0*/  MUFU.EX2 R117, R117 ;  /* 0x0000007500757308 */ /* 0x000fe20000000800 */
[C---:B------:R-:W-:Y:S01]  /*1d1f0*/  HMMA.16816.F32.BF16 R16, R44.reuse, R62, R16 ;  /* 0x0000003e2c10723c */ /* 0x040fe20000041810 */
[----:B------:R-:W4:Y:S08]  /*1d200*/  LDSM.16.MT88.4 R60, [R148+0xb000] ;  /* 0x00b00000943c783b */ /* 0x000f300000004200 */
[----:B------:R-:W-:Y:S10]  /*1d210*/  MUFU.EX2 R116, R116 ;  /* 0x0000007400747308 */ /* 0x000ff40000000800 */
[----:B------:R-:W-:Y:S01]  /*1d220*/  MUFU.EX2 R115, R115 ;  /* 0x0000007300737308 */ /* 0x000fe20000000800 */
[C---:B-1----:R-:W-:Y:S03]  /*1d230*/  HMMA.16816.F32.BF16 R20, R44.reuse, R56, R20 ;  /* 0x000000382c14723c */ /* 0x042fe60000041814 */
[-CC-:B------:R-:W-:Y:S01]  /*1d240*/  FFMA.FTZ R57, R64, R37.reuse, -R78.reuse ;  /* 0x0000002540397223 */ /* 0x180fe2000001084e */
[----:B------:R-:W-:Y:S01]  /*1d250*/  FFMA.FTZ R56, R126, R37, -R78 ;  /* 0x000000257e387223 */ /* 0x000fe2000001084e */
[----:B------:R-:W1:Y:S04]  /*1d260*/  LDSM.16.MT88.4 R64, [R68+0x1000] ;  /* 0x001000004440783b */ /* 0x000e680000004200 */
[----:B------:R-:W3:Y:S01]  /*1d270*/  MUFU.EX2 R122, R122 ;  /* 0x0000007a007a7308 */ /* 0x000ee20000000800 */
[C---:B------:R-:W-:Y:S09]  /*1d280*/  HMMA.16816.F32.BF16 R24, R44.reuse, R58, R24 ;  /* 0x0000003a2c18723c */ /* 0x040ff20000041818 */
[----:B------:R-:W-:Y:S10]  /*1d290*/  MUFU.EX2 R126, R57 ;  /* 0x00000039007e7308 */ /* 0x000ff40000000800 */
[----:B------:R-:W-:Y:S01]  /*1d2a0*/  MUFU.EX2 R125, R56 ;  /* 0x00000038007d7308 */ /* 0x000fe20000000800 */
[C---:B------:R-:W-:Y:S09]  /*1d2b0*/  HMMA.16816.F32.BF16 R28, R44.reuse, R48, R28 ;  /* 0x000000302c1c723c */ /* 0x040ff2000004181c */
[----:B------:R-:W4:Y:S10]  /*1d2c0*/  MUFU.EX2 R131, R131 ;  /* 0x0000008300837308 */ /* 0x000f340000000800 */
[----:B------:R-:W1:Y:S01]  /*1d2d0*/  MUFU.EX2 R127, R127 ;  /* 0x0000007f007f7308 */ /* 0x000e620000000800 */
[----:B------:R-:W-:Y:S01]  /*1d2e0*/  HMMA.16816.F32.BF16 R32, R44, R50, R32 ;  /* 0x000000322c20723c */ /* 0x000fe20000041820 */
[----:B------:R-:W1:Y:S08]  /*1d2f0*/  LDSM.16.MT88.4 R48, [R219+0x1000] ;  /* 0x00100000db30783b */ /* 0x000e700000004200 */
[----:B------:R1:W1:Y:S01]  /*1d300*/  MUFU.EX2 R135, R145 ;  /* 0x0000009100877308 */ /* 0x0002620000000800 */
[----:B--2---:R-:W-:Y:S01]  /*1d310*/  F2FP.BF16.F32.PACK_AB R44, R124, R128 ;  /* 0x000000807c2c723e */ /* 0x004fe200000010ff */
[----:B------:R-:W-:Y:S01]  /*1d320*/  FADD.FTZ R128, R128, R119 ;  /* 0x0000007780807221 */ /* 0x000fe20000010000 */
[----:B---3--:R-:W-:Y:S07]  /*1d330*/  F2FP.BF16.F32.PACK_AB R46, R122, R123 ;  /* 0x0000007b7a2e723e */ /* 0x008fee00000010ff */
[----:B------:R-:W-:Y:S01]  /*1d340*/  MUFU.EX2 R133, R144 ;  /* 0x0000009000857308 */ /* 0x000fe20000000800 */
[----:B----4-:R-:W-:Y:S01]  /*1d350*/  F2FP.BF16.F32.PACK_AB R45, R126, R131 ;  /* 0x000000837e2d723e */ /* 0x010fe200000010ff */
[----:B------:R-:W-:Y:S08]  /*1d360*/  LDSM.16.MT88.4 R56, [R148+0xb800] ;  /* 0x00b800009438783b */ /* 0x000ff00000004200 */
[----:B------:R2:W3:Y:S01]  /*1d370*/  MUFU.EX2 R132, R153 ;  /* 0x0000009900847308 */ /* 0x0004e20000000800 */
[----:B------:R-:W-:Y:S01]  /*1d380*/  FADD.FTZ R128, R124, R128 ;  /* 0x000000807c807221 */ /* 0x000fe20000010000 */
[----:B-1----:R-:W-:Y:S01]  /*1d390*/  F2FP.BF16.F32.PACK_AB R47, R127, R125 ;  /* 0x0000007d7f2f723e */ /* 0x002fe200000010ff */
[----:B------:R-:W-:Y:S07]  /*1d3a0*/  FADD.FTZ R131, R131, R113 ;  /* 0x0000007183837221 */ /* 0x000fee0000010000 */
[----:B------:R1:W-:Y:S01]  /*1d3b0*/  MUFU.EX2 R144, R161 ;  /* 0x000000a100907308 */ /* 0x0003e20000000800 */
[----:B------:R-:W-:Y:S01]  /*1d3c0*/  FADD.FTZ R123, R123, R128 ;  /* 0x000000807b7b7221 */ /* 0x000fe20000010000 */
[-CC-:B------:R-:W-:Y:S01]  /*1d3d0*/  FFMA.FTZ R145, R214, R37.reuse, -R78.reuse ;  /* 0x00000025d6917223 */ /* 0x180fe2000001084e */
[----:B------:R-:W-:Y:S07]  /*1d3e0*/  FADD.FTZ R131, R126, R131 ;  /* 0x000000837e837221 */ /* 0x000fee0000010000 */
[----:B------:R-:W-:Y:S01]  /*1d3f0*/  MUFU.EX2 R139, R139 ;  /* 0x0000008b008b7308 */ /* 0x000fe20000000800 */
[C---:B------:R-:W-:Y:S09]  /*1d400*/  HMMA.16816.F32.BF16 R4, R44.reuse, R52, R4 ;  /* 0x000000342c04723c */ /* 0x040ff20000041804 */
[----:B------:R-:W-:Y:S01]  /*1d410*/  MUFU.EX2 R145, R145 ;  /* 0x0000009100917308 */ /* 0x000fe20000000800 */
[----:B------:R-:W-:Y:S01]  /*1d420*/  FADD.FTZ R123, R122, R123 ;  /* 0x0000007b7a7b7221 */ /* 0x000fe20000010000 */
[-CC-:B--2---:R-:W-:Y:S01]  /*1d430*/  FFMA.FTZ R153, R205, R37.reuse, -R78.reuse ;  /* 0x00000025cd997223 */ /* 0x184fe2000001084e */
[----:B------:R-:W-:Y:S07]  /*1d440*/  FADD.FTZ R125, R125, R131 ;  /* 0x000000837d7d7221 */ /* 0x000fee0000010000 */
[----:B------:R-:W2:Y:S01]  /*1d450*/  MUFU.EX2 R136, R136 ;  /* 0x0000008800887308 */ /* 0x000ea20000000800 */
[C---:B------:R-:W-:Y:S01]  /*1d460*/  HMMA.16816.F32.BF16 R8, R44.reuse, R54, R8 ;  /* 0x000000362c08723c */ /* 0x040fe20000041808 */
[----:B------:R-:W4:Y:S08]  /*1d470*/  LDSM.16.MT88.4 R52, [R216+0xb800] ;  /* 0x00b80000d834783b */ /* 0x000f300000004200 */
[----:B------:R-:W-:Y:S01]  /*1d480*/  MUFU.EX2 R153, R153 ;  /* 0x0000009900997308 */ /* 0x000fe20000000800 */
[----:B-1----:R-:W-:Y:S01]  /*1d490*/  FFMA.FTZ R161, R197, R37, -R78 ;  /* 0x00000025c5a17223 */ /* 0x002fe2000001084e */
[----:B------:R-:W-:Y:S08]  /*1d4a0*/  FADD.FTZ R125, R127, R125 ;  /* 0x0000007d7f7d7221 */ /* 0x000ff00000010000 */
[----:B------:R-:W-:Y:S01]  /*1d4b0*/  MUFU.EX2 R134, R134 ;  /* 0x0000008600867308 */ /* 0x000fe20000000800 */
[C---:B------:R-:W-:Y:S09]  /*1d4c0*/  HMMA.16816.F32.BF16 R12, R44.reuse, R60, R12 ;  /* 0x0000003c2c0c723c */ /* 0x040ff2000004180c */
[----:B------:R-:W-:Y:S10]  /*1d4d0*/  MUFU.EX2 R161, R161 ;  /* 0x000000a100a17308 */ /* 0x000ff40000000800 */
[----:B------:R-:W1:Y:S01]  /*1d4e0*/  MUFU.EX2 R137, R137 ;  /* 0x0000008900897308 */ /* 0x000e620000000800 */
[C---:B------:R-:W-:Y:S01]  /*1d4f0*/  HMMA.16816.F32.BF16 R16, R44.reuse, R62, R16 ;  /* 0x0000003e2c10723c */ /* 0x040fe20000041810 */
[----:B------:R-:W4:Y:S08]  /*1d500*/  LDSM.16.MT88.4 R60, [R68+0x1800] ;  /* 0x00180000443c783b */ /* 0x000f300000004200 */
[----:B------:R-:W4:Y:S10]  /*1d510*/  MUFU.EX2 R147, R147 ;  /* 0x0000009300937308 */ /* 0x000f340000000800 */
[----:B------:R-:W4:Y:S01]  /*1d520*/  MUFU.EX2 R146, R146 ;  /* 0x0000009200927308 */ /* 0x000f220000000800 */
[C---:B------:R-:W-:Y:S09]  /*1d530*/  HMMA.16816.F32.BF16 R20, R44.reuse, R64, R20 ;  /* 0x000000402c14723c */ /* 0x040ff20000041814 */
[----:B------:R-:W-:Y:S10]  /*1d540*/  MUFU.EX2 R152, R211 ;  /* 0x000000d300987308 */ /* 0x000ff40000000800 */
[----:B------:R-:W-:Y:S01]  /*1d550*/  MUFU.EX2 R164, R164 ;  /* 0x000000a400a47308 */ /* 0x000fe20000000800 */
[C---:B------:R-:W-:Y:S01]  /*1d560*/  HMMA.16816.F32.BF16 R24, R44.reuse, R66, R24 ;  /* 0x000000422c18723c */ /* 0x040fe20000041818 */
[----:B------:R-:W-:Y:S08]  /*1d570*/  LDSM.16.MT88.4 R64, [R68+0x2000] ;  /* 0x002000004440783b */ /* 0x000ff00000004200 */
[----:B------:R-:W-:Y:S10]  /*1d580*/  MUFU.EX2 R163, R163 ;  /* 0x000000a300a37308 */ /* 0x000ff40000000800 */
[----:B------:R-:W-:Y:S01]  /*1d590*/  MUFU.EX2 R194, R194 ;  /* 0x000000c200c27308 */ /* 0x000fe20000000800 */
[C---:B------:R-:W-:Y:S09]  /*1d5a0*/  HMMA.16816.F32.BF16 R28, R44.reuse, R48, R28 ;  /* 0x000000302c1c723c */ /* 0x040ff2000004181c */
[----:B------:R-:W-:Y:S10]  /*1d5b0*/  MUFU.EX2 R193, R193 ;  /* 0x000000c100c17308 */ /* 0x000ff40000000800 */
[----:B------:R-:W-:Y:S01]  /*1d5c0*/  MUFU.EX2 R192, R192 ;  /* 0x000000c000c07308 */ /* 0x000fe20000000800 */
[----:B------:R-:W-:Y:S01]  /*1d5d0*/  HMMA.16816.F32.BF16 R32, R44, R50, R32 ;  /* 0x000000322c20723c */ /* 0x000fe20000041820 */
[----:B------:R-:W4:Y:S02]  /*1d5e0*/  LDSM.16.MT88.4 R48, [R219+0x1800] ;  /* 0x00180000db30783b */ /* 0x000f240000004200 */
[----:B------:R-:W-:Y:S06]  /*1d5f0*/  F2FP.BF16.F32.PACK_AB R44, R135, R138 ;  /* 0x0000008a872c723e */ /* 0x000fec00000010ff */
[----:B------:R-:W-:Y:S01]  /*1d600*/  MUFU.EX2 R188, R188 ;  /* 0x000000bc00bc7308 */ /* 0x000fe20000000800 */
[----:B---3--:R-:W-:Y:S01]  /*1d610*/  F2FP.BF16.F32.PACK_AB R46, R132, R133 ;  /* 0x00000085842e723e */ /* 0x008fe200000010ff */
[----:B------:R-:W-:Y:S01]  /*1d620*/  FADD.FTZ R138, R138, R123 ;  /* 0x0000007b8a8a7221 */ /* 0x000fe20000010000 */
[C---:B--2---:R-:W-:Y:S07]  /*1d630*/  F2FP.BF16.F32.PACK_AB R45, R136.reuse, R139 ;  /* 0x0000008b882d723e */ /* 0x044fee00000010ff */
[----:B------:R-:W-:Y:S01]  /*1d640*/  MUFU.EX2 R187, R187 ;  /* 0x000000bb00bb7308 */ /* 0x000fe20000000800 */
[----:B-1----:R-:W-:Y:S01]  /*1d650*/  F2FP.BF16.F32.PACK_AB R47, R137, R134 ;  /* 0x00000086892f723e */ /* 0x002fe200000010ff */
[----:B------:R-:W-:Y:S01]  /*1d660*/  FADD.FTZ R138, R135, R138 ;  /* 0x0000008a878a7221 */ /* 0x000fe20000010000 */
[----:B------:R-:W-:Y:S07]  /*1d670*/  FADD.FTZ R139, R139, R125 ;  /* 0x0000007d8b8b7221 */ /* 0x000fee0000010000 */
[----:B------:R-:W-:Y:S01]  /*1d680*/  MUFU.EX2 R186, R186 ;  /* 0x000000ba00ba7308 */ /* 0x000fe20000000800 */
[----:B------:R-:W-:Y:S01]  /*1d690*/  FADD.FTZ R138, R133, R138 ;  /* 0x0000008a858a7221 */ /* 0x000fe20000010000 */
[----:B------:R-:W-:Y:S01]  /*1d6a0*/  FADD.FTZ R139, R136, R139 ;  /* 0x0000008b888b7221 */ /* 0x000fe20000010000 */
[C---:B----4-:R-:W-:Y:S07]  /*1d6b0*/  HMMA.16816.F32.BF16 R4, R44.reuse, R52, R4 ;  /* 0x000000342c04723c */ /* 0x050fee0000041804 */
[----:B------:R-:W-:Y:S01]  /*1d6c0*/  MUFU.EX2 R185, R185 ;  /* 0x000000b900b97308 */ /* 0x000fe20000000800 */
[----:B------:R-:W-:Y:S01]  /*1d6d0*/  FADD.FTZ R139, R134, R139 ;  /* 0x0000008b868b7221 */ /* 0x000fe20000010000 */
[----:B------:R-:W-:Y:S08]  /*1d6e0*/  FADD.FTZ R138, R132, R138 ;  /* 0x0000008a848a7221 */ /* 0x000ff00000010000 */
[----:B------:R-:W-:Y:S01]  /*1d6f0*/  MUFU.EX2 R180, R180 ;  /* 0x000000b400b47308 */ /* 0x000fe20000000800 */
[----:B------:R-:W-:Y:S01]  /*1d700*/  FADD.FTZ R137, R137, R139 ;  /* 0x0000008b89897221 */ /* 0x000fe20000010000 */
[C---:B------:R-:W-:Y:S01]  /*1d710*/  HMMA.16816.F32.BF16 R8, R44.reuse, R54, R8 ;  /* 0x000000362c08723c */ /* 0x040fe20000041808 */
[----:B------:R-:W1:Y:S07]  /*1d720*/  LDSM.16.MT88.4 R52, [R216+0xc000] ;  /* 0x00c00000d834783b */ /* 0x000e6e0000004200 */
[----:B------:R-:W-:Y:S01]  /*1d730*/  MUFU.EX2 R179, R179 ;  /* 0x000000b300b37308 */ /* 0x000fe20000000800 */
[----:B------:R-:W-:Y:S01]  /*1d740*/  FADD.FTZ R138, R144, R138 ;  /* 0x0000008a908a7221 */ /* 0x000fe20000010000 */
[----:B------:R-:W-:Y:S08]  /*1d750*/  FADD.FTZ R137, R147, R137 ;  /* 0x0000008993897221 */ /* 0x000ff00000010000 */
[----:B------:R-:W-:Y:S01]  /*1d760*/  MUFU.EX2 R178, R178 ;  /* 0x000000b200b27308 */ /* 0x000fe20000000800 */
[C---:B------:R-:W-:Y:S01]  /*1d770*/  FADD.FTZ R138, R143.reuse, R138 ;  /* 0x0000008a8f8a7221 */ /* 0x040fe20000010000 */
[C---:B------:R-:W-:Y:S08]  /*1d780*/  HMMA.16816.F32.BF16 R12, R44.reuse, R56, R12 ;  /* 0x000000382c0c723c */ /* 0x040ff0000004180c */
[----:B------:R-:W-:Y:S01]  /*1d790*/  MUFU.EX2 R177, R177 ;  /* 0x000000b100b17308 */ /* 0x000fe20000000800 */
[----:B------:R-:W-:Y:S09]  /*1d7a0*/  FADD.FTZ R137, R146, R137 ;  /* 0x0000008992897221 */ /* 0x000ff20000010000 */
[----:B------:R-:W-:Y:S01]  /*1d7b0*/  MUFU.EX2 R172, R172 ;  /* 0x000000ac00ac7308 */ /* 0x000fe20000000800 */
[C---:B------:R-:W-:Y:S01]  /*1d7c0*/  HMMA.16816.F32.BF16 R16, R44.reuse, R58, R16 ;  /* 0x0000003a2c10723c */ /* 0x040fe20000041810 */
[----:B------:R-:W2:Y:S08]  /*1d7d0*/  LDSM.16.MT88.4 R56, [R148+0xc000] ;  /* 0x00c000009438783b */ /* 0x000eb00000004200 */
[----:B------:R-:W-:Y:S10]  /*1d7e0*/  MUFU.EX2 R171, R171 ;  /* 0x000000ab00ab7308 */ /* 0x000ff40000000800 */
[----:B------:R-:W-:Y:S01]  /*1d7f0*/  MUFU.EX2 R170, R170 ;  /* 0x000000aa00aa7308 */ /* 0x000fe20000000800 */
        /* <DEDUP_REMOVED lines=8> */
[----:B------:R-:W3:Y:S10]  /*1d880*/  MUFU.EX2 R97, R97 ;  /* 0x0000006100617308 */ /* 0x000ef40000000800 */
[----:B------:R-:W-:Y:S01]  /*1d890*/  MUFU.EX2 R95, R95 ;  /* 0x0000005f005f7308 */ /* 0x000fe20000000800 */
[----:B------:R-:W-:Y:S01]  /*1d8a0*/  HMMA.16816.F32.BF16 R32, R44, R50, R32 ;  /* 0x000000322c20723c */ /* 0x000fe20000041820 */
[----:B------:R-:W4:Y:S08]  /*1d8b0*/  LDSM.16.MT88.4 R48, [R219+0x2000] ;  /* 0x00200000db30783b */ /* 0x000f300000004200 */
[----:B------:R-:W-:Y:S01]  /*1d8c0*/  MUFU.EX2 R96, R96 ;  /* 0x0000006000607308 */ /* 0x000fe20000000800 */
[----:B------:R-:W-:Y:S02]  /*1d8d0*/  F2FP.BF16.F32.PACK_AB R44, R143, R144 ;  /* 0x000000908f2c723e */ /* 0x000fe400000010ff */
[----:B------:R-:W-:Y:S01]  /*1d8e0*/  F2FP.BF16.F32.PACK_AB R46, R140, R142 ;  /* 0x0000008e8c2e723e */ /* 0x000fe200000010ff */
[----:B------:R-:W-:Y:S01]  /*1d8f0*/  FADD.FTZ R142, R142, R138 ;  /* 0x0000008a8e8e7221 */ /* 0x000fe20000010000 */
[----:B------:R-:W-:Y:S01]  /*1d900*/  F2FP.BF16.F32.PACK_AB R47, R141, R145 ;  /* 0x000000918d2f723e */ /* 0x000fe200000010ff */
[----:B------:R-:W-:Y:S01]  /*1d910*/  FADD.FTZ R145, R145, R137 ;  /* 0x0000008991917221 */ /* 0x000fe20000010000 */
[----:B------:R-:W-:Y:S01]  /*1d920*/  F2FP.BF16.F32.PACK_AB R45, R146, R147 ;  /* 0x00000093922d723e */ /* 0x000fe200000010ff */
[----:B------:R-:W-:Y:S01]  /*1d930*/  FADD.FTZ R142, R140, R142 ;  /* 0x0000008e8c8e7221 */ /* 0x000fe20000010000 */
[----:B---3--:R-:W-:Y:S01]  /*1d940*/  F2FP.BF16.F32.PACK_AB R40, R97, R99 ;  /* 0x000000636128723e */ /* 0x008fe200000010ff */
[----:B------:R-:W-:Y:S01]  /*1d950*/  FADD.FTZ R145, R141, R145 ;  /* 0x000000918d917221 */ /* 0x000fe20000010000 */
[----:B------:R-:W-:Y:S03]  /*1d960*/  MUFU.EX2 R93, R93 ;  /* 0x0000005d005d7308 */ /* 0x000fe60000000800 */
[C---:B-1----:R-:W-:Y:S07]  /*1d970*/  HMMA.16816.F32.BF16 R4, R44.reuse, R52, R4 ;  /* 0x000000342c04723c */ /* 0x042fee0000041804 */
[----:B------:R-:W-:Y:S01]  /*1d980*/  MUFU.EX2 R92, R92 ;  /* 0x0000005c005c7308 */ /* 0x000fe20000000800 */
[----:B------:R-:W-:Y:S09]  /*1d990*/  FADD.FTZ R145, R156, R145 ;  /* 0x000000919c917221 */ /* 0x000ff20000010000 */
[----:B------:R-:W-:Y:S01]  /*1d9a0*/  MUFU.EX2 R91, R91 ;  /* 0x0000005b005b7308 */ /* 0x000fe20000000800 */
[C---:B------:R-:W-:Y:S01]  /*1d9b0*/  HMMA.16816.F32.BF16 R8, R44.reuse, R54, R8 ;  /* 0x000000362c08723c */ /* 0x040fe20000041808 */
[----:B------:R-:W1:Y:S08]  /*1d9c0*/  LDSM.16.MT88.4 R52, [R216+0xc800] ;  /* 0x00c80000d834783b */ /* 0x000e700000004200 */
[----:B------:R-:W-:Y:S10]  /*1d9d0*/  MUFU.EX2 R90, R90 ;  /* 0x0000005a005a7308 */ /* 0x000ff40000000800 */
[----:B------:R-:W-:Y:S01]  /*1d9e0*/  MUFU.EX2 R85, R85 ;  /* 0x0000005500557308 */ /* 0x000fe20000000800 */
[C---:B--2---:R-:W-:Y:S09]  /*1d9f0*/  HMMA.16816.F32.BF16 R12, R44.reuse, R56, R12 ;  /* 0x000000382c0c723c */ /* 0x044ff2000004180c */
[----:B------:R-:W-:Y:S10]  /*1da00*/  MUFU.EX2 R84, R84 ;  /* 0x0000005400547308 */ /* 0x000ff40000000800 */
[----:B------:R-:W-:Y:S01]  /*1da10*/  MUFU.EX2 R83, R83 ;  /* 0x0000005300537308 */ /* 0x000fe20000000800 */
[C---:B------:R-:W-:Y:S01]  /*1da20*/  HMMA.16816.F32.BF16 R16, R44.reuse, R58, R16 ;  /* 0x0000003a2c10723c */ /* 0x040fe20000041810 */
[----:B------:R-:W2:Y:S08]  /*1da30*/  LDSM.16.MT88.4 R56, [R148+0xc800] ;  /* 0x00c800009438783b */ /* 0x000eb00000004200 */
[----:B------:R-:W-:Y:S10]  /*1da40*/  MUFU.EX2 R82, R82 ;  /* 0x0000005200527308 */ /* 0x000ff40000000800 */
[----:B------:R-:W-:Y:S01]  /*1da50*/  MUFU.EX2 R76, R76 ;  /* 0x0000004c004c7308 */ /* 0x000fe20000000800 */
[C---:B------:R-:W-:Y:S09]  /*1da60*/  HMMA.16816.F32.BF16 R20, R44.reuse, R64, R20 ;  /* 0x000000402c14723c */ /* 0x040ff20000041814 */
[----:B------:R-:W3:Y:S10]  /*1da70*/  MUFU.EX2 R75, R75 ;  /* 0x0000004b004b7308 */ /* 0x000ef40000000800 */
[----:B------:R-:W-:Y:S01]  /*1da80*/  MUFU.EX2 R74, R74 ;  /* 0x0000004a004a7308 */ /* 0x000fe20000000800 */
[C---:B------:R-:W-:Y:S01]  /*1da90*/  HMMA.16816.F32.BF16 R24, R44.reuse, R66, R24 ;  /* 0x000000422c18723c */ /* 0x040fe20000041818 */
[----:B------:R-:W-:Y:S08]  /*1daa0*/  LDSM.16.MT88.4 R64, [R68+0x3000] ;  /* 0x003000004440783b */ /* 0x000ff00000004200 */
[----:B------:R-:W1:Y:S01]  /*1dab0*/  MUFU.EX2 R73, R73 ;  /* 0x0000004900497308 */ /* 0x000e620000000800 */
[C---:B----4-:R-:W-:Y:S03]  /*1dac0*/  HMMA.16816.F32.BF16 R28, R44.reuse, R48, R28 ;  /* 0x000000302c1c723c */ /* 0x050fe6000004181c */
[----:B---3--:R-:W-:Y:S05]  /*1dad0*/  F2FP.BF16.F32.PACK_AB R132, R75, R76 ;  /* 0x0000004c4b84723e */ /* 0x008fea00000010ff */
[----:B------:R-:W-:Y:S01]  /*1dae0*/  HMMA.16816.F32.BF16 R32, R44, R50, R32 ;  /* 0x000000322c20723c */ /* 0x000fe20000041820 */
[----:B------:R-:W3:Y:S02]  /*1daf0*/  LDSM.16.MT88.4 R48, [R219+0x2800] ;  /* 0x00280000db30783b */ /* 0x000ee40000004200 */
[----:B------:R-:W-:Y:S02]  /*1db00*/  F2FP.BF16.F32.PACK_AB R46, R149, R151 ;  /* 0x00000097952e723e */ /* 0x000fe400000010ff */
[C---:B------:R-:W-:Y:S01]  /*1db10*/  F2FP.BF16.F32.PACK_AB R45, R155.reuse, R156 ;  /* 0x0000009c9b2d723e */ /* 0x040fe200000010ff */
[----:B------:R-:W-:Y:S01]  /*1db20*/  FADD.FTZ R155, R155, R145 ;  /* 0x000000919b9b7221 */ /* 0x000fe20000010000 */
[----:B------:R-:W-:Y:S02]  /*1db30*/  F2FP.BF16.F32.PACK_AB R47, R153, R150 ;  /* 0x00000096992f723e */ /* 0x000fe400000010ff */
[----:B------:R-:W-:Y:S01]  /*1db40*/  F2FP.BF16.F32.PACK_AB R44, R152, R154 ;  /* 0x0000009a982c723e */ /* 0x000fe200000010ff */
[----:B------:R-:W-:Y:S01]  /*1db50*/  FADD.FTZ R154, R154, R142 ;  /* 0x0000008e9a9a7221 */ /* 0x000fe20000010000 */
[----:B------:R-:W-:Y:S01]  /*1db60*/  FADD.FTZ R155, R150, R155 ;  /* 0x0000009b969b7221 */ /* 0x000fe20000010000 */
[----:B------:R-:W-:Y:S01]  /*1db70*/  LDSM.16.MT88.4 R140, [R68+0x7800] ;  /* 0x00780000448c783b */ /* 0x000fe20000004200 */
[----:B-1----:R-:W-:Y:S01]  /*1db80*/  F2FP.BF16.F32.PACK_AB R134, R73, R74 ;  /* 0x0000004a4986723e */ /* 0x002fe200000010ff */
[----:B------:R-:W-:Y:S01]  /*1db90*/  FADD.FTZ R154, R152, R154 ;  /* 0x0000009a989a7221 */ /* 0x000fe20000010000 */
[----:B------:R-:W-:Y:S01]  /*1dba0*/  FADD.FTZ R153, R153, R155 ;  /* 0x0000009b99997221 */ /* 0x000fe20000010000 */
[C---:B------:R-:W-:Y:S03]  /*1dbb0*/  HMMA.16816.F32.BF16 R4, R44.reuse, R52, R4 ;  /* 0x000000342c04723c */ /* 0x040fe60000041804 */
[----:B------:R-:W-:Y:S01]  /*1dbc0*/  FADD.FTZ R151, R151, R154 ;  /* 0x0000009a97977221 */ /* 0x000fe20000010000 */
[----:B------:R-:W-:Y:S03]  /*1dbd0*/  FADD.FTZ R153, R164, R153 ;  /* 0x00000099a4997221 */ /* 0x000fe60000010000 */
[----:B------:R-:W-:Y:S01]  /*1dbe0*/  FADD.FTZ R151, R149, R151 ;  /* 0x0000009795977221 */ /* 0x000fe20000010000 */
[C---:B------:R-:W-:Y:S01]  /*1dbf0*/  HMMA.16816.F32.BF16 R8, R44.reuse, R54, R8 ;  /* 0x000000362c08723c */ /* 0x040fe20000041808 */
[----:B------:R-:W1:Y:S07]  /*1dc00*/  LDSM.16.MT88.4 R52, [R216+0xd000] ;  /* 0x00d00000d834783b */ /* 0x000e6e0000004200 */
[C---:B--2---:R-:W-:Y:S08]  /*1dc10*/  HMMA.16816.F32.BF16 R12, R44.reuse, R56, R12 ;  /* 0x000000382c0c723c */ /* 0x044ff0000004180c */
[C---:B------:R-:W-:Y:S01]  /*1dc20*/  HMMA.16816.F32.BF16 R16, R44.reuse, R58, R16 ;  /* 0x0000003a2c10723c */ /* 0x040fe20000041810 */
[----:B------:R-:W2:Y:S07]  /*1dc30*/  LDSM.16.MT88.4 R56, [R148+0xd000] ;  /* 0x00d000009438783b */ /* 0x000eae0000004200 */
        /* <DEDUP_REMOVED lines=8> */
[----:B------:R-:W-:Y:S02]  /*1dcc0*/  F2FP.BF16.F32.PACK_AB R46, R157, R158 ;  /* 0x0000009e9d2e723e */ /* 0x000fe400000010ff */
[----:B------:R-:W-:Y:S01]  /*1dcd0*/  F2FP.BF16.F32.PACK_AB R45, R163, R164 ;  /* 0x000000a4a32d723e */ /* 0x000fe200000010ff */
[----:B------:R-:W-:Y:S01]  /*1dce0*/  FADD.FTZ R162, R159, R162 ;  /* 0x000000a29fa27221 */ /* 0x000fe20000010000 */
[----:B------:R-:W-:Y:S01]  /*1dcf0*/  F2FP.BF16.F32.PACK_AB R47, R161, R160 ;  /* 0x000000a0a12f723e */ /* 0x000fe200000010ff */
[----:B------:R-:W-:Y:S01]  /*1dd00*/  FADD.FTZ R163, R163, R153 ;  /* 0x00000099a3a37221 */ /* 0x000fe20000010000 */
[----:B------:R-:W-:Y:S02]  /*1dd10*/  IMAD.MOV.U32 R164, RZ, RZ, R0 ;  /* 0x000000ffffa47224 */ /* 0x000fe400078e0000 */
[----:B------:R-:W-:Y:S01]  /*1dd20*/  FADD.FTZ R158, R158, R162 ;  /* 0x000000a29e9e7221 */ /* 0x000fe20000010000 */
        /* <DEDUP_REMOVED lines=11> */
[C---:B------:R-:W-:Y:S03]  /*1dde0*/  HMMA.16816.F32.BF16 R20, R44.reuse, R64, R20 ;  /* 0x000000402c14723c */ /* 0x040fe60000041814 */
[-CC-:B------:R-:W-:Y:S02]  /*1ddf0*/  FFMA.FTZ R64, R190, R37.reuse, -R78.reuse ;  /* 0x00000025be407223 */ /* 0x180fe4000001084e */
[----:B------:R4:W1:Y:S03]  /*1de00*/  MUFU.EX2 R190, R191 ;  /* 0x000000bf00be7308 */ /* 0x0008660000000800 */
[C---:B------:R-:W-:Y:S08]  /*1de10*/  HMMA.16816.F32.BF16 R24, R44.reuse, R66, R24 ;  /* 0x000000422c18723c */ /* 0x040ff00000041818 */
[C---:B---3--:R-:W-:Y:S03]  /*1de20*/  HMMA.16816.F32.BF16 R28, R44.reuse, R48, R28 ;  /* 0x000000302c1c723c */ /* 0x048fe6000004181c */
[----:B----4-:R-:W-:Y:S01]  /*1de30*/  FFMA.FTZ R191, R189, R37, -R78 ;  /* 0x00000025bdbf7223 */ /* 0x010fe2000001084e */
[C---:B-1----:R-:W-:Y:S01]  /*1de40*/  FADD.FTZ R163, R190.reuse, R163 ;  /* 0x000000a3bea37221 */ /* 0x042fe20000010000 */
[----:B------:R-:W1:Y:S03]  /*1de50*/  MUFU.EX2 R189, R64 ;  /* 0x0000004000bd7308 */ /* 0x000e660000000800 */
[----:B------:R-:W-:Y:S07]  /*1de60*/  HMMA.16816.F32.BF16 R32, R44, R50, R32 ;  /* 0x000000322c20723c */ /* 0x000fee0000041820 */
[----:B------:R-:W3:Y:S01]  /*1de70*/  MUFU.EX2 R191, R191 ;  /* 0x000000bf00bf7308 */ /* 0x000ee20000000800 */
[----:B------:R-:W4:Y:S01]  /*1de80*/  LDSM.16.MT88.4 R48, [R219+0x3800] ;  /* 0x00380000db30783b */ /* 0x000f220000004200 */
[C---:B------:R-:W-:Y:S01]  /*1de90*/  F2FP.BF16.F32.PACK_AB R44, R195.reuse, R196 ;  /* 0x000000c4c32c723e */ /* 0x040fe200000010ff */
[----:B------:R-:W-:Y:S01]  /*1dea0*/  FADD.FTZ R195, R195, R158 ;  /* 0x0000009ec3c37221 */ /* 0x000fe20000010000 */
[----:B------:R-:W-:Y:S02]  /*1deb0*/  F2FP.BF16.F32.PACK_AB R46, R193, R194 ;  /* 0x000000c2c12e723e */ /* 0x000fe400000010ff */
[----:B------:R-:W-:Y:S01]  /*1dec0*/  F2FP.BF16.F32.PACK_AB R45, R190, R192 ;  /* 0x000000c0be2d723e */ /* 0x000fe200000010ff */
[----:B------:R-:W-:Y:S02]  /*1ded0*/  FADD.FTZ R195, R194, R195 ;  /* 0x000000c3c2c37221 */ /* 0x000fe40000010000 */
[----:B------:R-:W-:Y:S01]  /*1dee0*/  LDSM.16.MT88.4 R156, [R216+0x11800] ;  /* 0x01180000d89c783b */ /* 0x000fe20000004200 */
[----:B-1----:R-:W-:Y:S01]  /*1def0*/  FADD.FTZ R163, R189, R163 ;  /* 0x000000a3bda37221 */ /* 0x002fe20000010000 */
[----:B------:R-:W-:Y:S01]  /*1df00*/  FADD.FTZ R195, R193, R195 ;  /* 0x000000c3c1c37221 */ /* 0x000fe20000010000 */
[C---:B---3--:R-:W-:Y:S02]  /*1df10*/  F2FP.BF16.F32.PACK_AB R47, R191.reuse, R189 ;  /* 0x000000bdbf2f723e */ /* 0x048fe400000010ff */
[----:B------:R-:W-:Y:S03]  /*1df20*/  FADD.FTZ R191, R191, R163 ;  /* 0x000000a3bfbf7221 */ /* 0x000fe60000010000 */
[----:B------:R-:W-:Y:S02]  /*1df30*/  LDSM.16.MT88.4 R64, [R68+0x4000] ;  /* 0x004000004440783b */ /* 0x000fe40000004200 */
        /* <DEDUP_REMOVED lines=8> */
[-CC-:B------:R-:W-:Y:S01]  /*1dfc0*/  FFMA.FTZ R60, R182, R37.reuse, -R78.reuse ;  /* 0x00000025b63c7223 */ /* 0x180fe2000001084e */
[----:B------:R3:W1:Y:S03]  /*1dfd0*/  MUFU.EX2 R183, R184 ;  /* 0x000000b800b77308 */ /* 0x0006660000000800 */
[C---:B------:R-:W-:Y:S07]  /*1dfe0*/  HMMA.16816.F32.BF16 R24, R44.reuse, R62, R24 ;  /* 0x0000003e2c18723c */ /* 0x040fee0000041818 */
[----:B------:R-:W2:Y:S01]  /*1dff0*/  MUFU.EX2 R182, R61 ;  /* 0x0000003d00b67308 */ /* 0x000ea20000000800 */
[C---:B----4-:R-:W-:Y:S03]  /*1e000*/  HMMA.16816.F32.BF16 R28, R44.reuse, R48, R28 ;  /* 0x000000302c1c723c */ /* 0x050fe6000004181c */
[----:B---3--:R-:W-:Y:S01]  /*1e010*/  FFMA.FTZ R184, R181, R37, -R78 ;  /* 0x00000025b5b87223 */ /* 0x008fe2000001084e */
[----:B-1----:R-:W-:Y:S05]  /*1e020*/  FADD.FTZ R191, R183, R191 ;  /* 0x000000bfb7bf7221 */ /* 0x002fea0000010000 */
[----:B------:R1:W3:Y:S01]  /*1e030*/  MUFU.EX2 R181, R60 ;  /* 0x0000003c00b57308 */ /* 0x0002e20000000800 */
[----:B------:R-:W-:Y:S09]  /*1e040*/  HMMA.16816.F32.BF16 R32, R44, R50, R32 ;  /* 0x000000322c20723c */ /* 0x000ff20000041820 */
[----:B------:R-:W4:Y:S01]  /*1e050*/  MUFU.EX2 R184, R184 ;  /* 0x000000b800b87308 */ /* 0x000f220000000800 */
[----:B------:R-:W4:Y:S01]  /*1e060*/  LDSM.16.MT88.4 R48, [R219+0x4000] ;  /* 0x00400000db30783b */ /* 0x000f220000004200 */
[----:B------:R-:W-:Y:S01]  /*1e070*/  F2FP.BF16.F32.PACK_AB R44, R187, R188 ;  /* 0x000000bcbb2c723e */ /* 0x000fe200000010ff */
[----:B------:R-:W-:Y:S01]  /*1e080*/  FADD.FTZ R188, R188, R195 ;  /* 0x000000c3bcbc7221 */ /* 0x000fe20000010000 */
[----:B------:R-:W-:Y:S02]  /*1e090*/  F2FP.BF16.F32.PACK_AB R46, R185, R186 ;  /* 0x000000bab92e723e */ /* 0x000fe400000010ff */
[C---:B--2---:R-:W-:Y:S01]  /*1e0a0*/  F2FP.BF16.F32.PACK_AB R45, R182.reuse, R183 ;  /* 0x000000b7b62d723e */ /* 0x044fe200000010ff */
[----:B------:R-:W-:Y:S01]  /*1e0b0*/  FADD.FTZ R188, R187, R188 ;  /* 0x000000bcbbbc7221 */ /* 0x000fe20000010000 */
[----:B------:R-:W-:Y:S01]  /*1e0c0*/  FADD.FTZ R182, R182, R191 ;  /* 0x000000bfb6b67221 */ /* 0x000fe20000010000 */
[----:B-1----:R-:W-:Y:S02]  /*1e0d0*/  LDSM.16.MT88.4 R60, [R68+0x4800] ;  /* 0x00480000443c783b */ /* 0x002fe40000004200 */
[----:B------:R-:W-:Y:S01]  /*1e0e0*/  FADD.FTZ R188, R186, R188 ;  /* 0x000000bcbabc7221 */ /* 0x000fe20000010000 */
[----:B---3--:R-:W-:Y:S01]  /*1e0f0*/  FADD.FTZ R182, R181, R182 ;  /* 0x000000b6b5b67221 */ /* 0x008fe20000010000 */
[C---:B----4-:R-:W-:Y:S02]  /*1e100*/  F2FP.BF16.F32.PACK_AB R47, R184.reuse, R181 ;  /* 0x000000b5b82f723e */ /* 0x050fe400000010ff */
[----:B------:R-:W-:Y:S01]  /*1e110*/  FADD.FTZ R185, R185, R188 ;  /* 0x000000bcb9b97221 */ /* 0x000fe20000010000 */
[----:B------:R-:W-:Y:S03]  /*1e120*/  FADD.FTZ R184, R184, R182 ;  /* 0x000000b6b8b87221 */ /* 0x000fe60000010000 */
[----:B------:R-:W-:Y:S01]  /*1e130*/  FADD.FTZ R185, R180, R185 ;  /* 0x000000b9b4b97221 */ /* 0x000fe20000010000 */
[C---:B------:R-:W-:Y:S08]  /*1e140*/  HMMA.16816.F32.BF16 R4, R44.reuse, R52, R4 ;  /* 0x000000342c04723c */ /* 0x040ff00000041804 */
[C---:B------:R-:W-:Y:S01]  /*1e150*/  HMMA.16816.F32.BF16 R8, R44.reuse, R54, R8 ;  /* 0x000000362c08723c */ /* 0x040fe20000041808 */
[----:B------:R-:W1:Y:S07]  /*1e160*/  LDSM.16.MT88.4 R52, [R216+0xe800] ;  /* 0x00e80000d834783b */ /* 0x000e6e0000004200 */
[C---:B------:R-:W-:Y:S08]  /*1e170*/  HMMA.16816.F32.BF16 R12, R44.reuse, R56, R12 ;  /* 0x000000382c0c723c */ /* 0x040ff0000004180c */
[C---:B------:R-:W-:Y:S01]  /*1e180*/  HMMA.16816.F32.BF16 R16, R44.reuse, R58, R16 ;  /* 0x0000003a2c10723c */ /* 0x040fe20000041810 */
[----:B------:R-:W2:Y:S07]  /*1e190*/  LDSM.16.MT88.4 R56, [R148+0xe800] ;  /* 0x00e800009438783b */ /* 0x000eae0000004200 */
[C---:B------:R-:W-:Y:S03]  /*1e1a0*/  HMMA.16816.F32.BF16 R20, R44.reuse, R64, R20 ;  /* 0x000000402c14723c */ /* 0x040fe60000041814 */
[-CC-:B------:R-:W-:Y:S01]  /*1e1b0*/  FFMA.FTZ R65, R175, R37.reuse, -R78.reuse ;  /* 0x00000025af417223 */ /* 0x180fe2000001084e */
[-CC-:B------:R-:W-:Y:S01]  /*1e1c0*/  FFMA.FTZ R64, R174, R37.reuse, -R78.reuse ;  /* 0x00000025ae407223 */ /* 0x180fe2000001084e */
[----:B------:R3:W4:Y:S03]  /*1e1d0*/  MUFU.EX2 R175, R176 ;  /* 0x000000b000af7308 */ /* 0x0007260000000800 */
[C---:B------:R-:W-:Y:S07]  /*1e1e0*/  HMMA.16816.F32.BF16 R24, R44.reuse, R66, R24 ;  /* 0x000000422c18723c */ /* 0x040fee0000041818 */
[----:B------:R-:W1:Y:S01]  /*1e1f0*/  MUFU.EX2 R174, R65 ;  /* 0x0000004100ae7308 */ /* 0x000e620000000800 */
[C---:B------:R-:W-:Y:S03]  /*1e200*/  HMMA.16816.F32.BF16 R28, R44.reuse, R48, R28 ;  /* 0x000000302c1c723c */ /* 0x040fe6000004181c */
[----:B---3--:R-:W-:Y:S01]  /*1e210*/  FFMA.FTZ R176, R173, R37, -R78 ;  /* 0x00000025adb07223 */ /* 0x008fe2000001084e */
[----:B----4-:R-:W-:Y:S05]  /*1e220*/  FADD.FTZ R184, R175, R184 ;  /* 0x000000b8afb87221 */ /* 0x010fea0000010000 */
[----:B------:R3:W4:Y:S01]  /*1e230*/  MUFU.EX2 R173, R64 ;  /* 0x0000004000ad7308 */ /* 0x0007220000000800 */
[----:B------:R-:W-:Y:S09]  /*1e240*/  HMMA.16816.F32.BF16 R32, R44, R50, R32 ;  /* 0x000000322c20723c */ /* 0x000ff20000041820 */
[----:B------:R-:W2:Y:S01]  /*1e250*/  MUFU.EX2 R176, R176 ;  /* 0x000000b000b07308 */ /* 0x000ea20000000800 */
[----:B------:R-:W2:Y:S01]  /*1e260*/  LDSM.16.MT88.4 R48, [R219+0x4800] ;  /* 0x00480000db30783b */ /* 0x000ea20000004200 */
[C---:B------:R-:W-:Y:S01]  /*1e270*/  F2FP.BF16.F32.PACK_AB R44, R179.reuse, R180 ;  /* 0x000000b4b32c723e */ /* 0x040fe200000010ff */
[----:B------:R-:W-:Y:S01]  /*1e280*/  FADD.FTZ R179, R179, R185 ;  /* 0x000000b9b3b37221 */ /* 0x000fe20000010000 */
[----:B------:R-:W-:Y:S02]  /*1e290*/  F2FP.BF16.F32.PACK_AB R46, R177, R178 ;  /* 0x000000b2b12e723e */ /* 0x000fe400000010ff */
[C---:B-1----:R-:W-:Y:S01]  /*1e2a0*/  F2FP.BF16.F32.PACK_AB R45, R174.reuse, R175 ;  /* 0x000000afae2d723e */ /* 0x042fe200000010ff */
[----:B------:R-:W-:Y:S01]  /*1e2b0*/  FADD.FTZ R174, R174, R184 ;  /* 0x000000b8aeae7221 */ /* 0x000fe20000010000 */
[----:B------:R-:W-:Y:S01]  /*1e2c0*/  FADD.FTZ R179, R178, R179 ;  /* 0x000000b3b2b37221 */ /* 0x000fe20000010000 */
[----:B---3--:R-:W-:Y:S02]  /*1e2d0*/  LDSM.16.MT88.4 R64, [R68+0x5000] ;  /* 0x005000004440783b */ /* 0x008fe40000004200 */
[----:B----4-:R-:W-:Y:S01]  /*1e2e0*/  FADD.FTZ R174, R173, R174 ;  /* 0x000000aeadae7221 */ /* 0x010fe20000010000 */
[----:B------:R-:W-:Y:S01]  /*1e2f0*/  FADD.FTZ R177, R177, R179 ;  /* 0x000000b3b1b17221 */ /* 0x000fe20000010000 */
[C---:B--2---:R-:W-:Y:S02]  /*1e300*/  F2FP.BF16.F32.PACK_AB R47, R176.reuse, R173 ;  /* 0x000000adb02f723e */ /* 0x044fe400000010ff */
[----:B------:R-:W-:Y:S01]  /*1e310*/  FADD.FTZ R176, R176, R174 ;  /* 0x000000aeb0b07221 */ /* 0x000fe20000010000 */
[----:B------:R-:W-:Y:S03]  /*1e320*/  FADD.FTZ R177, R172, R177 ;  /* 0x000000b1acb17221 */ /* 0x000fe60000010000 */
[----:B------:R-:W-:Y:S01]  /*1e330*/  FADD.FTZ R176, R168, R176 ;  /* 0x000000b0a8b07221 */ /* 0x000fe20000010000 */
[C---:B------:R-:W-:Y:S03]  /*1e340*/  HMMA.16816.F32.BF16 R4, R44.reuse, R52, R4 ;  /* 0x000000342c04723c */ /* 0x040fe60000041804 */
[----:B------:R-:W-:Y:S05]  /*1e350*/  FADD.FTZ R176, R165, R176 ;  /* 0x000000b0a5b07221 */ /* 0x000fea0000010000 */
[C---:B------:R-:W-:Y:S01]  /*1e360*/  HMMA.16816.F32.BF16 R8, R44.reuse, R54, R8 ;  /* 0x000000362c08723c */ /* 0x040fe20000041808 */
[----:B------:R-:W1:Y:S07]  /*1e370*/  LDSM.16.MT88.4 R52, [R216+0xf000] ;  /* 0x00f00000d834783b */ /* 0x000e6e0000004200 */
[C---:B------:R-:W-:Y:S08]  /*1e380*/  HMMA.16816.F32.BF16 R12, R44.reuse, R56, R12 ;  /* 0x000000382c0c723c */ /* 0x040ff0000004180c */
[C---:B------:R-:W-:Y:S01]  /*1e390*/  HMMA.16816.F32.BF16 R16, R44.reuse, R58, R16 ;  /* 0x0000003a2c10723c */ /* 0x040fe20000041810 */
[----:B------:R-:W2:Y:S07]  /*1e3a0*/  LDSM.16.MT88.4 R56, [R148+0xf000] ;  /* 0x00f000009438783b */ /* 0x000eae0000004200 */
[C---:B------:R-:W-:Y:S03]  /*1e3b0*/  HMMA.16816.F32.BF16 R20, R44.reuse, R60, R20 ;  /* 0x0000003c2c14723c */ /* 0x040fe60000041814 */
[-CC-:B------:R-:W-:Y:S01]  /*1e3c0*/  FFMA.FTZ R60, R130, R37.reuse, -R78.reuse ;  /* 0x00000025823c7223 */ /* 0x180fe2000001084e */
[----:B------:R-:W-:Y:S03]  /*1e3d0*/  FFMA.FTZ R130, R129, R37, -R78 ;  /* 0x0000002581827223 */ /* 0x000fe6000001084e */
[----:B------:R3:W4:Y:S01]  /*1e3e0*/  MUFU.EX2 R129, R60 ;  /* 0x0000003c00817308 */ /* 0x0007220000000800 */
[C---:B------:R-:W-:Y:S09]  /*1e3f0*/  HMMA.16816.F32.BF16 R24, R44.reuse, R62, R24 ;  /* 0x0000003e2c18723c */ /* 0x040ff20000041818 */
[----:B------:R-:W1:Y:S01]  /*1e400*/  MUFU.EX2 R130, R130 ;  /* 0x0000008200827308 */ /* 0x000e620000000800 */
[C---:B------:R-:W-:Y:S01]  /*1e410*/  HMMA.16816.F32.BF16 R28, R44.reuse, R48, R28 ;  /* 0x000000302c1c723c */ /* 0x040fe2000004181c */
[----:B---3--:R-:W-:Y:S02]  /*1e420*/  LDSM.16.MT88.4 R60, [R68+0x5800] ;  /* 0x00580000443c783b */ /* 0x008fe40000004200 */
[----:B----4-:R-:W-:Y:S05]  /*1e430*/  FADD.FTZ R176, R129, R176 ;  /* 0x000000b081b07221 */ /* 0x010fea0000010000 */
[----:B------:R-:W-:Y:S03]  /*1e440*/  HMMA.16816.F32.BF16 R32, R44, R50, R32 ;  /* 0x000000322c20723c */ /* 0x000fe60000041820 */
[C---:B------:R-:W-:Y:S01]  /*1e450*/  F2FP.BF16.F32.PACK_AB R44, R171.reuse, R172 ;  /* 0x000000acab2c723e */ /* 0x040fe200000010ff */
[----:B------:R-:W-:Y:S01]  /*1e460*/  FADD.FTZ R171, R171, R177 ;  /* 0x000000b1abab7221 */ /* 0x000fe20000010000 */
[----:B------:R-:W-:Y:S01]  /*1e470*/  F2FP.BF16.F32.PACK_AB R46, R169, R170 ;  /* 0x000000aaa92e723e */ /* 0x000fe200000010ff */
[----:B------:R-:W3:Y:S01]  /*1e480*/  LDSM.16.MT88.4 R48, [R219+0x5000] ;  /* 0x00500000db30783b */ /* 0x000ee20000004200 */
[----:B------:R-:W-:Y:S01]  /*1e490*/  F2FP.BF16.F32.PACK_AB R45, R165, R168 ;  /* 0x000000a8a52d723e */ /* 0x000fe200000010ff */
[----:B------:R-:W-:Y:S01]  /*1e4a0*/  FADD.FTZ R171, R170, R171 ;  /* 0x000000abaaab7221 */ /* 0x000fe20000010000 */
[C---:B-1----:R-:W-:Y:S01]  /*1e4b0*/  F2FP.BF16.F32.PACK_AB R47, R130.reuse, R129 ;  /* 0x00000081822f723e */ /* 0x042fe200000010ff */
[----:B------:R-:W-:Y:S01]  /*1e4c0*/  FADD.FTZ R130, R130, R176 ;  /* 0x000000b082827221 */ /* 0x000fe20000010000 */
[----:B------:R-:W-:Y:S02]  /*1e4d0*/  IMAD.MOV.U32 R165, RZ, RZ, R36 ;  /* 0x000000ffffa57224 */ /* 0x000fe400078e0024 */
[----:B------:R-:W-:Y:S03]  /*1e4e0*/  FADD.FTZ R171, R169, R171 ;  /* 0x000000aba9ab7221 */ /* 0x000fe60000010000 */
[C---:B------:R-:W-:Y:S03]  /*1e4f0*/  HMMA.16816.F32.BF16 R4, R44.reuse, R52, R4 ;  /* 0x000000342c04723c */ /* 0x040fe60000041804 */
[----:B------:R-:W-:Y:S05]  /*1e500*/  FADD.FTZ R171, R120, R171 ;  /* 0x000000ab78ab7221 */ /* 0x000fea0000010000 */
        /* <DEDUP_REMOVED lines=8> */
[----:B------:R-:W-:Y:S02]  /*1e590*/  FFMA.FTZ R65, R110, R37, -R78 ;  /* 0x000000256e417223 */ /* 0x000fe4000001084e */
[----:B------:R-:W-:Y:S01]  /*1e5a0*/  MUFU.EX2 R107, R64 ;  /* 0x00000040006b7308 */ /* 0x000fe20000000800 */
[C---:B------:R-:W-:Y:S09]  /*1e5b0*/  HMMA.16816.F32.BF16 R24, R44.reuse, R66, R24 ;  /* 0x000000422c18723c */ /* 0x040ff20000041818 */
[----:B------:R-:W4:Y:S10]  /*1e5c0*/  MUFU.EX2 R110, R112 ;  /* 0x00000070006e7308 */ /* 0x000f340000000800 */
[----:B------:R-:W1:Y:S01]  /*1e5d0*/  MUFU.EX2 R112, R65 ;  /* 0x0000004100707308 */ /* 0x000e620000000800 */
[C---:B---3--:R-:W-:Y:S09]  /*1e5e0*/  HMMA.16816.F32.BF16 R28, R44.reuse, R48, R28 ;  /* 0x000000302c1c723c */ /* 0x048ff2000004181c */
[----:B------:R-:W3:Y:S01]  /*1e5f0*/  MUFU.EX2 R108, R108 ;  /* 0x0000006c006c7308 */ /* 0x000ee20000000800 */
[----:B------:R-:W-:Y:S01]  /*1e600*/  HMMA.16816.F32.BF16 R32, R44, R50, R32 ;  /* 0x000000322c20723c */ /* 0x000fe20000041820 */
[----:B------:R-:W-:Y:S02]  /*1e610*/  LDSM.16.MT88.4 R48, [R216+0x10000] ;  /* 0x01000000d830783b */ /* 0x000fe40000004200 */
[----:B------:R-:W-:Y:S01]  /*1e620*/  F2FP.BF16.F32.PACK_AB R44, R117, R120 ;  /* 0x00000078752c723e */ /* 0x000fe200000010ff */
[----:B----4-:R-:W-:Y:S01]  /*1e630*/  FADD.FTZ R130, R110, R130 ;  /* 0x000000826e827221 */ /* 0x010fe20000010000 */
[----:B------:R-:W-:Y:S01]  /*1e640*/  F2FP.BF16.F32.PACK_AB R46, R115, R116 ;  /* 0x00000074732e723e */ /* 0x000fe200000010ff */
[----:B------:R-:W-:Y:S01]  /*1e650*/  FADD.FTZ R117, R117, R171 ;  /* 0x000000ab75757221 */ /* 0x000fe20000010000 */
[C---:B-1----:R-:W-:Y:S01]  /*1e660*/  F2FP.BF16.F32.PACK_AB R45, R112.reuse, R110 ;  /* 0x0000006e702d723e */ /* 0x042fe200000010ff */
[----:B------:R-:W-:Y:S01]  /*1e670*/  FADD.FTZ R112, R112, R130 ;  /* 0x0000008270707221 */ /* 0x000fe20000010000 */
[----:B---3--:R-:W-:Y:S01]  /*1e680*/  F2FP.BF16.F32.PACK_AB R47, R108, R107 ;  /* 0x0000006b6c2f723e */ /* 0x008fe200000010ff */
[----:B------:R-:W1:Y:S01]  /*1e690*/  LDSM.16.MT88.4 R64, [R219+0x5800] ;  /* 0x00580000db40783b */ /* 0x000e620000004200 */
[----:B------:R-:W-:Y:S01]  /*1e6a0*/  FADD.FTZ R117, R116, R117 ;  /* 0x0000007574757221 */ /* 0x000fe20000010000 */
[----:B------:R-:W-:Y:S03]  /*1e6b0*/  FADD.FTZ R112, R107, R112 ;  /* 0x000000706b707221 */ /* 0x000fe60000010000 */
[----:B------:R-:W-:Y:S01]  /*1e6c0*/  FADD.FTZ R115, R115, R117 ;  /* 0x0000007573737221 */ /* 0x000fe20000010000 */
[C---:B------:R-:W-:Y:S03]  /*1e6d0*/  HMMA.16816.F32.BF16 R4, R44.reuse, R52, R4 ;  /* 0x000000342c04723c */ /* 0x040fe60000041804 */
[----:B------:R-:W-:Y:S01]  /*1e6e0*/  FADD.FTZ R112, R108, R112 ;  /* 0x000000706c707221 */ /* 0x000fe20000010000 */
[----:B------:R-:W-:Y:S04]  /*1e6f0*/  FADD.FTZ R115, R99, R115 ;  /* 0x0000007363737221 */ /* 0x000fe80000010000 */
[C---:B------:R-:W-:Y:S01]  /*1e700*/  HMMA.16816.F32.BF16 R8, R44.reuse, R54, R8 ;  /* 0x000000362c08723c */ /* 0x040fe20000041808 */
[----:B------:R-:W3:Y:S02]  /*1e710*/  LDSM.16.MT88.4 R52, [R148+0x10000] ;  /* 0x010000009434783b */ /* 0x000ee40000004200 */
[----:B------:R-:W-:Y:S04]  /*1e720*/  FADD.FTZ R97, R97, R115 ;  /* 0x0000007361617221 */ /* 0x000fe80000010000 */
[----:B------:R-:W-:Y:S01]  /*1e730*/  FADD.FTZ R97, R95, R97 ;  /* 0x000000615f617221 */ /* 0x000fe20000010000 */
[C---:B--2---:R-:W-:Y:S03]  /*1e740*/  HMMA.16816.F32.BF16 R12, R44.reuse, R56, R12 ;  /* 0x000000382c0c723c */ /* 0x044fe6000004180c */
[-CC-:B------:R-:W-:Y:S01]  /*1e750*/  FFMA.FTZ R56, R43, R37.reuse, -R78.reuse ;  /* 0x000000252b387223 */ /* 0x180fe2000001084e */
[-CC-:B------:R-:W-:Y:S04]  /*1e760*/  FFMA.FTZ R57, R94, R37.reuse, -R78.reuse ;  /* 0x000000255e397223 */ /* 0x180fe8000001084e */
[C---:B------:R-:W-:Y:S01]  /*1e770*/  HMMA.16816.F32.BF16 R16, R44.reuse, R58, R16 ;  /* 0x0000003a2c10723c */ /* 0x040fe20000041810 */
[----:B------:R-:W-:Y:S02]  /*1e780*/  MUFU.EX2 R56, R56 ;  /* 0x0000003800387308 */ /* 0x000fe40000000800 */
[--C-:B------:R-:W-:Y:S01]  /*1e790*/  FFMA.FTZ R59, R42, R37, -R78.reuse ;  /* 0x000000252a3b7223 */ /* 0x100fe2000001084e */
[C---:B------:R-:W-:Y:S01]  /*1e7a0*/  F2FP.BF16.F32.PACK_AB R42, R96.reuse, R95 ;  /* 0x0000005f602a723e */ /* 0x040fe200000010ff */
[-CC-:B------:R-:W-:Y:S06]  /*1e7b0*/  FFMA.FTZ R58, R41, R37.reuse, -R78.reuse ;  /* 0x00000025293a7223 */ /* 0x180fec000001084e */
[----:B------:R-:W2:Y:S01]  /*1e7c0*/  MUFU.EX2 R57, R57 ;  /* 0x0000003900397308 */ /* 0x000ea20000000800 */
[----:B------:R-:W-:Y:S01]  /*1e7d0*/  FADD.FTZ R96, R96, R97 ;  /* 0x0000006160607221 */ /* 0x000fe20000010000 */
[C---:B------:R-:W-:Y:S08]  /*1e7e0*/  HMMA.16816.F32.BF16 R20, R44.reuse, R60, R20 ;  /* 0x0000003c2c14723c */ /* 0x040ff00000041814 */
[----:B------:R-:W-:Y:S01]  /*1e7f0*/  MUFU.EX2 R59, R59 ;  /* 0x0000003b003b7308 */ /* 0x000fe20000000800 */
[-CC-:B------:R-:W-:Y:S01]  /*1e800*/  FFMA.FTZ R61, R89, R37.reuse, -R78.reuse ;  /* 0x00000025593d7223 */ /* 0x180fe2000001084e */
[-C--:B------:R-:W-:Y:S01]  /*1e810*/  FFMA.FTZ R60, R88, R37.reuse, -R78 ;  /* 0x00000025583c7223 */ /* 0x080fe2000001084e */
[----:B------:R-:W-:Y:S07]  /*1e820*/  FADD.FTZ R96, R93, R96 ;  /* 0x000000605d607221 */ /* 0x000fee0000010000 */
[----:B------:R-:W4:Y:S01]  /*1e830*/  MUFU.EX2 R58, R58 ;  /* 0x0000003a003a7308 */ /* 0x000f220000000800 */
[C---:B------:R-:W-:Y:S09]  /*1e840*/  HMMA.16816.F32.BF16 R24, R44.reuse, R62, R24 ;  /* 0x0000003e2c18723c */ /* 0x040ff20000041818 */
[----:B------:R-:W-:Y:S01]  /*1e850*/  MUFU.EX2 R61, R61 ;  /* 0x0000003d003d7308 */ /* 0x000fe20000000800 */
[--C-:B------:R-:W-:Y:S01]  /*1e860*/  FFMA.FTZ R63, R87, R37, -R78.reuse ;  /* 0x00000025573f7223 */ /* 0x100fe2000001084e */
[----:B--2---:R-:W-:Y:S01]  /*1e870*/  F2FP.BF16.F32.PACK_AB R41, R56, R57 ;  /* 0x000000393829723e */ /* 0x004fe200000010ff */
[-C--:B------:R-:W-:Y:S07]  /*1e880*/  FFMA.FTZ R62, R86, R37.reuse, -R78 ;  /* 0x00000025563e7223 */ /* 0x080fee000001084e */
[----:B------:R-:W2:Y:S01]  /*1e890*/  MUFU.EX2 R60, R60 ;  /* 0x0000003c003c7308 */ /* 0x000ea20000000800 */
[----:B------:R-:W-:Y:S01]  /*1e8a0*/  FADD.FTZ R57, R57, R112 ;  /* 0x0000007039397221 */ /* 0x000fe20000010000 */
[C---:B-1----:R-:W-:Y:S08]  /*1e8b0*/  HMMA.16816.F32.BF16 R28, R44.reuse, R64, R28 ;  /* 0x000000402c1c723c */ /* 0x042ff0000004181c */
[----:B------:R-:W-:Y:S01]  /*1e8c0*/  MUFU.EX2 R63, R63 ;  /* 0x0000003f003f7308 */ /* 0x000fe20000000800 */
[--C-:B------:R-:W-:Y:S01]  /*1e8d0*/  FFMA.FTZ R65, R81, R37, -R78.reuse ;  /* 0x0000002551417223 */ /* 0x100fe2000001084e */
[----:B----4-:R-:W-:Y:S01]  /*1e8e0*/  F2FP.BF16.F32.PACK_AB R43, R58, R59 ;  /* 0x0000003b3a2b723e */ /* 0x010fe200000010ff */
[-CC-:B------:R-:W-:Y:S07]  /*1e8f0*/  FFMA.FTZ R64, R80, R37.reuse, -R78.reuse ;  /* 0x0000002550407223 */ /* 0x180fee000001084e */
[----:B------:R-:W1:Y:S01]  /*1e900*/  MUFU.EX2 R62, R62 ;  /* 0x0000003e003e7308 */ /* 0x000e620000000800 */
[----:B------:R-:W-:Y:S01]  /*1e910*/  FADD.FTZ R57, R56, R57 ;  /* 0x0000003938397221 */ /* 0x000fe20000010000 */
[----:B------:R-:W-:Y:S01]  /*1e920*/  HMMA.16816.F32.BF16 R32, R44, R66, R32 ;  /* 0x000000422c20723c */ /* 0x000fe20000041820 */
[----:B------:R-:W4:Y:S07]  /*1e930*/  LDSM.16.MT88.4 R44, [R68+0x6000] ;  /* 0x00600000442c783b */ /* 0x000f2e0000004200 */
[----:B------:R-:W-:Y:S01]  /*1e940*/  MUFU.EX2 R65, R65 ;  /* 0x0000004100417308 */ /* 0x000fe20000000800 */
[-CC-:B------:R-:W-:Y:S01]  /*1e950*/  FFMA.FTZ R67, R79, R37.reuse, -R78.reuse ;  /* 0x000000254f437223 */ /* 0x180fe2000001084e */
[----:B------:R-:W-:Y:S01]  /*1e960*/  FFMA.FTZ R66, R77, R37, -R78 ;  /* 0x000000254d427223 */ /* 0x000fe2000001084e */
[----:B------:R-:W-:Y:S07]  /*1e970*/  FADD.FTZ R59, R59, R57 ;  /* 0x000000393b3b7221 */ /* 0x000fee0000010000 */
[----:B------:R-:W1:Y:S01]  /*1e980*/  MUFU.EX2 R64, R64 ;  /* 0x0000004000407308 */ /* 0x000e620000000800 */
[C---:B------:R-:W-:Y:S09]  /*1e990*/  HMMA.16816.F32.BF16 R4, R40.reuse, R48, R4 ;  /* 0x000000302804723c */ /* 0x040ff20000041804 */
[----:B------:R-:W-:Y:S01]  /*1e9a0*/  MUFU.EX2 R67, R67 ;  /* 0x0000004300437308 */ /* 0x000fe20000000800 */
[----:B------:R-:W-:Y:S09]  /*1e9b0*/  FADD.FTZ R59, R58, R59 ;  /* 0x0000003b3a3b7221 */ /* 0x000ff20000010000 */
[----:B------:R-:W1:Y:S01]  /*1e9c0*/  MUFU.EX2 R66, R66 ;  /* 0x0000004200427308 */ /* 0x000e620000000800 */
[C---:B------:R-:W-:Y:S01]  /*1e9d0*/  HMMA.16816.F32.BF16 R8, R40.reuse, R50, R8 ;  /* 0x000000322808723c */ /* 0x040fe20000041808 */
[----:B------:R-:W2:Y:S07]  /*1e9e0*/  LDSM.16.MT88.4 R48, [R219+0x6000] ;  /* 0x00600000db30783b */ /* 0x000eae0000004200 */
[C---:B---3--:R-:W-:Y:S08]  /*1e9f0*/  HMMA.16816.F32.BF16 R12, R40.reuse, R52, R12 ;  /* 0x00000034280c723c */ /* 0x048ff0000004180c */
[C---:B------:R-:W-:Y:S01]  /*1ea00*/  HMMA.16816.F32.BF16 R16, R40.reuse, R54, R16 ;  /* 0x000000362810723c */ /* 0x040fe20000041810 */
[----:B------:R-:W3:Y:S07]  /*1ea10*/  LDSM.16.MT88.4 R52, [R216+0x10800] ;  /* 0x01080000d834783b */ /* 0x000eee0000004200 */
[C---:B----4-:R-:W-:Y:S08]  /*1ea20*/  HMMA.16816.F32.BF16 R20, R40.reuse, R44, R20 ;  /* 0x0000002c2814723c */ /* 0x050ff00000041814 */
[C---:B------:R-:W-:Y:S01]  /*1ea30*/  HMMA.16816.F32.BF16 R24, R40.reuse, R46, R24 ;  /* 0x0000002e2818723c */ /* 0x040fe20000041818 */
[----:B------:R-:W4:Y:S07]  /*1ea40*/  LDSM.16.MT88.4 R44, [R148+0x10800] ;  /* 0x01080000942c783b */ /* 0x000f2e0000004200 */
[C---:B--2---:R-:W-:Y:S08]  /*1ea50*/  HMMA.16816.F32.BF16 R28, R40.reuse, R48, R28 ;  /* 0x00000030281c723c */ /* 0x044ff0000004181c */
[----:B------:R-:W-:Y:S01]  /*1ea60*/  HMMA.16816.F32.BF16 R32, R40, R50, R32 ;  /* 0x000000322820723c */ /* 0x000fe20000041820 */
[----:B------:R-:W2:Y:S02]  /*1ea70*/  LDSM.16.MT88.4 R48, [R68+0x6800] ;  /* 0x006800004430783b */ /* 0x000ea40000004200 */
[C---:B------:R-:W-:Y:S01]  /*1ea80*/  F2FP.BF16.F32.PACK_AB R40, R92.reuse, R93 ;  /* 0x0000005d5c28723e */ /* 0x040fe200000010ff */
[----:B------:R-:W-:Y:S01]  /*1ea90*/  FADD.FTZ R92, R92, R96 ;  /* 0x000000605c5c7221 */ /* 0x000fe20000010000 */
[----:B------:R-:W-:Y:S02]  /*1eaa0*/  F2FP.BF16.F32.PACK_AB R42, R90, R91 ;  /* 0x0000005b5a2a723e */ /* 0x000fe400000010ff */
[----:B------:R-:W-:Y:S01]  /*1eab0*/  F2FP.BF16.F32.PACK_AB R41, R60, R61 ;  /* 0x0000003d3c29723e */ /* 0x000fe200000010ff */
[----:B------:R-:W-:Y:S01]  /*1eac0*/  FADD.FTZ R61, R61, R59 ;  /* 0x0000003b3d3d7221 */ /* 0x000fe20000010000 */
[----:B-1----:R-:W-:Y:S01]  /*1ead0*/  F2FP.BF16.F32.PACK_AB R43, R62, R63 ;  /* 0x0000003f3e2b723e */ /* 0x002fe200000010ff */
        /* <DEDUP_REMOVED lines=8> */
[----:B------:R-:W1:Y:S07]  /*1eb60*/  LDSM.16.MT88.4 R52, [R219+0x6800] ;  /* 0x00680000db34783b */ /* 0x000e6e0000004200 */
[C---:B----4-:R-:W-:Y:S08]  /*1eb70*/  HMMA.16816.F32.BF16 R12, R40.reuse, R44, R12 ;  /* 0x0000002c280c723c */ /* 0x050ff0000004180c */
[C---:B------:R-:W-:Y:S01]  /*1eb80*/  HMMA.16816.F32.BF16 R16, R40.reuse, R46, R16 ;  /* 0x0000002e2810723c */ /* 0x040fe20000041810 */
[----:B------:R-:W3:Y:S07]  /*1eb90*/  LDSM.16.MT88.4 R44, [R216+0x11000] ;  /* 0x01100000d82c783b */ /* 0x000eee0000004200 */
[C---:B--2---:R-:W-:Y:S08]  /*1eba0*/  HMMA.16816.F32.BF16 R20, R40.reuse, R48, R20 ;  /* 0x000000302814723c */ /* 0x044ff00000041814 */
[C---:B------:R-:W-:Y:S01]  /*1ebb0*/  HMMA.16816.F32.BF16 R24, R40.reuse, R50, R24 ;  /* 0x000000322818723c */ /* 0x040fe20000041818 */
[----:B------:R-:W2:Y:S07]  /*1ebc0*/  LDSM.16.MT88.4 R48, [R148+0x11000] ;  /* 0x011000009430783b */ /* 0x000eae0000004200 */
[C---:B-1----:R-:W-:Y:S01]  /*1ebd0*/  HMMA.16816.F32.BF16 R28, R40.reuse, R52, R28 ;  /* 0x00000034281c723c */ /* 0x042fe2000004181c */
[----:B------:R-:W-:Y:S07]  /*1ebe0*/  LDSM.16.MT88.4 R148, [R148+0x11800] ;  /* 0x011800009494783b */ /* 0x000fee0000004200 */
[----:B------:R-:W-:Y:S01]  /*1ebf0*/  HMMA.16816.F32.BF16 R32, R40, R54, R32 ;  /* 0x000000362820723c */ /* 0x000fe20000041820 */
[----:B------:R-:W1:Y:S02]  /*1ec00*/  LDSM.16.MT88.4 R52, [R68+0x7000] ;  /* 0x007000004434783b */ /* 0x000e640000004200 */
[C---:B------:R-:W-:Y:S01]  /*1ec10*/  F2FP.BF16.F32.PACK_AB R40, R84.reuse, R85 ;  /* 0x000000555428723e */ /* 0x040fe200000010ff */
[----:B------:R-:W-:Y:S01]  /*1ec20*/  FADD.FTZ R84, R84, R90 ;  /* 0x0000005a54547221 */ /* 0x000fe20000010000 */
[----:B------:R-:W-:Y:S02]  /*1ec30*/  F2FP.BF16.F32.PACK_AB R42, R82, R83 ;  /* 0x00000053522a723e */ /* 0x000fe400000010ff */
        /* <DEDUP_REMOVED lines=12> */
[----:B------:R-:W-:Y:S04]  /*1ed00*/  FADD.FTZ R75, R75, R82 ;  /* 0x000000524b4b7221 */ /* 0x000fe80000010000 */
[----:B------:R-:W-:Y:S01]  /*1ed10*/  FADD.FTZ R75, R74, R75 ;  /* 0x0000004b4a4b7221 */ /* 0x000fe20000010000 */
[C---:B--2---:R-:W-:Y:S03]  /*1ed20*/  HMMA.16816.F32.BF16 R12, R40.reuse, R48, R12 ;  /* 0x00000030280c723c */ /* 0x044fe6000004180c */
[-CC-:B------:R-:W-:Y:S01]  /*1ed30*/  FFMA.FTZ R48, R72, R37.reuse, -R78.reuse ;  /* 0x0000002548307223 */ /* 0x180fe2000001084e */
[----:B------:R-:W-:Y:S01]  /*1ed40*/  FFMA.FTZ R78, R38, R37, -R78 ;  /* 0x00000025264e7223 */ /* 0x000fe2000001084e */
[----:B------:R-:W-:Y:S01]  /*1ed50*/  FADD.FTZ R252, R73, R75 ;  /* 0x0000004b49fc7221 */ /* 0x000fe20000010000 */
[----:B------:R-:W-:Y:S02]  /*1ed60*/  MUFU.EX2 R37, R71 ;  /* 0x0000004700257308 */ /* 0x000fe40000000800 */
[C---:B------:R-:W-:Y:S08]  /*1ed70*/  HMMA.16816.F32.BF16 R16, R40.reuse, R50, R16 ;  /* 0x000000322810723c */ /* 0x040ff00000041810 */
[----:B------:R-:W2:Y:S10]  /*1ed80*/  MUFU.EX2 R48, R48 ;  /* 0x0000003000307308 */ /* 0x000eb40000000800 */
[----:B------:R-:W-:Y:S01]  /*1ed90*/  MUFU.EX2 R38, R39 ;  /* 0x0000002700267308 */ /* 0x000fe20000000800 */
[C---:B-1----:R-:W-:Y:S09]  /*1eda0*/  HMMA.16816.F32.BF16 R20, R40.reuse, R52, R20 ;  /* 0x000000342814723c */ /* 0x042ff20000041814 */
[----:B------:R-:W1:Y:S01]  /*1edb0*/  MUFU.EX2 R78, R78 ;  /* 0x0000004e004e7308 */ /* 0x000e620000000800 */
[C---:B------:R-:W-:Y:S03]  /*1edc0*/  HMMA.16816.F32.BF16 R24, R40.reuse, R54, R24 ;  /* 0x000000362818723c */ /* 0x040fe60000041818 */
[C---:B--2---:R-:W-:Y:S01]  /*1edd0*/  F2FP.BF16.F32.PACK_AB R133, R37.reuse, R48 ;  /* 0x000000302585723e */ /* 0x044fe200000010ff */
[----:B------:R-:W-:Y:S01]  /*1ede0*/  FADD.FTZ R48, R48, R67 ;  /* 0x0000004330307221 */ /* 0x000fe20000010000 */
[----:B-1----:R-:W-:Y:S03]  /*1edf0*/  F2FP.BF16.F32.PACK_AB R135, R78, R38 ;  /* 0x000000264e87723e */ /* 0x002fe600000010ff */
[C---:B---3--:R-:W-:Y:S03]  /*1ee00*/  HMMA.16816.F32.BF16 R28, R40.reuse, R44, R28 ;  /* 0x0000002c281c723c */ /* 0x048fe6000004181c */
[----:B------:R-:W-:Y:S04]  /*1ee10*/  FADD.FTZ R48, R37, R48 ;  /* 0x0000003025307221 */ /* 0x000fe80000010000 */
[----:B------:R-:W-:Y:S01]  /*1ee20*/  FADD.FTZ R48, R38, R48 ;  /* 0x0000003026307221 */ /* 0x000fe20000010000 */
[----:B------:R-:W-:Y:S03]  /*1ee30*/  HMMA.16816.F32.BF16 R32, R40, R46, R32 ;  /* 0x0000002e2820723c */ /* 0x000fe60000041820 */
        /* <DEDUP_REMOVED lines=12> */
.L_x_2417:
        /* <DEDUP_REMOVED lines=12> */
.L_x_2438:
[----:B------:R-:W2:Y:S01]  /*1efc0*/  S2R R6, SR_CgaCtaId ;  /* 0x0000000000067919 */ /* 0x000ea20000008800 */
[----:B----4-:R-:W-:Y:S01]  /*1efd0*/  FADD.FTZ R10, R249, R10 ;  /* 0x0000000af90a7221 */ /* 0x010fe20000010000 */
[----:B------:R-:W4:Y:S01]  /*1efe0*/  MUFU.RCP R9, R11 ;  /* 0x0000000b00097308 */ /* 0x000f220000001000 */
[C---:B------:R-:W-:Y:S01]  /*1eff0*/  SHF.L.U32 R12, R167.reuse, 0x4, RZ ;  /* 0x00000004a70c7819 */ /* 0x040fe200000006ff */
[----:B------:R-:W-:Y:S01]  /*1f000*/  IMAD.SHL.U32 R8, R167, 0x20, RZ ;  /* 0x00000020a7087824 */ /* 0x000fe200078e00ff */
[----:B------:R-:W-:Y:S02]  /*1f010*/  FSETP.NE.FTZ.AND P1, PT, R11, RZ, PT ;  /* 0x000000ff0b00720b */ /* 0x000fe40003f35000 */
[----:B------:R-:W-:Y:S02]  /*1f020*/  LOP3.LUT R12, R12, 0x1c0, RZ, 0xc0, !PT ;  /* 0x000001c00c0c7812 */ /* 0x000fe400078ec0ff */
[----:B------:R-:W-:Y:S01]  /*1f030*/  FSETP.NE.FTZ.AND P0, PT, R10, RZ, PT ;  /* 0x000000ff0a00720b */ /* 0x000fe20003f15000 */
[----:B------:R-:W1:Y:S01]  /*1f040*/  MUFU.RCP R13, R10 ;  /* 0x0000000a000d7308 */ /* 0x000e620000001000 */
[----:B------:R-:W-:-:S02]  /*1f050*/  MOV R7, 0x400 ;  /* 0x0000040000077802 */ /* 0x000fc40000000f00 */
[----:B------:R-:W-:Y:S02]  /*1f060*/  LOP3.LUT R8, R69, 0x7c00, R8, 0xf8, !PT ;  /* 0x00007c0045087812 */ /* 0x000fe400078ef808 */
[----:B-----5:R-:W-:Y:S02]  /*1f070*/  LOP3.LUT R12, R12, 0x38, R70, 0xf8, !PT ;  /* 0x000000380c0c7812 */ /* 0x020fe400078ef846 */
[----:B------:R-:W-:Y:S02]  /*1f080*/  R2P PR, R167, 0x18 ;  /* 0x00000018a7007804 */ /* 0x000fe40000000000 */
[----:B------:R-:W-:Y:S02]  /*1f090*/  LOP3.LUT R8, R8, R12, RZ, 0xfc, !PT ;  /* 0x0000000c08087212 */ /* 0x000fe400078efcff */
[----:B----4-:R-:W-:Y:S02]  /*1f0a0*/  FSEL R9, R9, 1, P1 ;  /* 0x3f80000009097808 */ /* 0x010fe40000800000 */
[----:B------:R-:W-:-:S03]  /*1f0b0*/  SEL R4, R4, 0xffffffe0, !P3 ;  /* 0xffffffe004047807 */ /* 0x000fc60005800000 */
[C---:B------:R-:W-:Y:S01]  /*1f0c0*/  FMUL.FTZ R160, R9.reuse, R160 ;  /* 0x000000a009a07220 */ /* 0x040fe20000410000 */
[----:B------:R-:W-:Y:S01]  /*1f0d0*/  FMUL.FTZ R161, R9, R161 ;  /* 0x000000a109a17220 */ /* 0x000fe20000410000 */
[----:B-1----:R-:W-:Y:S01]  /*1f0e0*/  FSEL R13, R13, 1, P0 ;  /* 0x3f8000000d0d7808 */ /* 0x002fe20000000000 */
[C---:B------:R-:W-:Y:S01]  /*1f0f0*/  FMUL.FTZ R156, R9.reuse, R156 ;  /* 0x0000009c099c7220 */ /* 0x040fe20000410000 */
[C---:B------:R-:W-:Y:S01]  /*1f100*/  FMUL.FTZ R157, R9.reuse, R157 ;  /* 0x0000009d099d7220 */ /* 0x040fe20000410000 */
[----:B------:R-:W-:Y:S01]  /*1f110*/  FMUL.FTZ R152, R9, R152 ;  /* 0x0000009809987220 */ /* 0x000fe20000410000 */
[----:B--2---:R-:W-:Y:S01]  /*1f120*/  LEA R6, R6, R7, 0x18 ;  /* 0x0000000706067211 */ /* 0x004fe200078ec0ff */
[C---:B------:R-:W-:Y:S01]  /*1f130*/  FMUL.FTZ R162, R13.reuse, R162 ;  /* 0x000000a20da27220 */ /* 0x040fe20000410000 */
[----:B------:R-:W-:Y:S01]  /*1f140*/  MOV R7, 0x10 ;  /* 0x0000001000077802 */ /* 0x000fe20000000f00 */
[C---:B------:R-:W-:Y:S01]  /*1f150*/  FMUL.FTZ R163, R13.reuse, R163 ;  /* 0x000000a30da37220 */ /* 0x040fe20000410000 */
[----:B------:R-:W-:Y:S01]  /*1f160*/  FMUL.FTZ R158, R13, R158 ;  /* 0x0000009e0d9e7220 */ /* 0x000fe20000410000 */
[----:B------:R-:W-:-:S02]  /*1f170*/  IMAD R8, R8, 0x2, R6 ;  /* 0x0000000208087824 */ /* 0x000fc400078e0206 */
[----:B------:R-:W-:Y:S01]  /*1f180*/  FMUL.FTZ R159, R13, R159 ;  /* 0x0000009f0d9f7220 */ /* 0x000fe20000410000 */
[----:B------:R-:W-:Y:S01]  /*1f190*/  FMUL.FTZ R153, R9, R153 ;  /* 0x0000009909997220 */ /* 0x000fe20000410000 */
[C---:B------:R-:W-:Y:S01]  /*1f1a0*/  FMUL.FTZ R154, R13.reuse, R154 ;  /* 0x0000009a0d9a7220 */ /* 0x040fe20000410000 */
[----:B------:R-:W-:Y:S01]  /*1f1b0*/  FMUL.FTZ R155, R13, R155 ;  /* 0x0000009b0d9b7220 */ /* 0x000fe20000410000 */
[C---:B------:R-:W-:Y:S01]  /*1f1c0*/  IADD3 R15, PT, PT, R8.reuse, 0x40, RZ ;  /* 0x00000040080f7810 */ /* 0x040fe20007ffe0ff */
[----:B------:R-:W-:Y:S01]  /*1f1d0*/  FMUL.FTZ R148, R9, R148 ;  /* 0x0000009409947220 */ /* 0x000fe20000410000 */
[----:B------:R-:W-:Y:S01]  /*1f1e0*/  SEL R7, R7, 0xfffffff0, !P2 ;  /* 0xfffffff007077807 */ /* 0x000fe20005000000 */
[----:B------:R-:W-:Y:S01]  /*1f1f0*/  FMUL.FTZ R149, R9, R149 ;  /* 0x0000009509957220 */ /* 0x000fe20000410000 */
[----:B------:R-:W-:Y:S01]  /*1f200*/  @P4 IADD3 R15, PT, PT, R8, -0x40, RZ ;  /* 0xffffffc0080f4810 */ /* 0x000fe20007ffe0ff */
[C---:B------:R-:W-:Y:S01]  /*1f210*/  FMUL.FTZ R150, R13.reuse, R150 ;  /* 0x000000960d967220 */ /* 0x040fe20000410000 */
[----:B------:R-:W-:Y:S01]  /*1f220*/  FMUL.FTZ R151, R13, R151 ;  /* 0x000000970d977220 */ /* 0x000fe20000410000 */
[C---:B------:R-:W-:Y:S01]  /*1f230*/  FMUL.FTZ R144, R9.reuse, R144 ;  /* 0x0000009009907220 */ /* 0x040fe20000410000 */
[----:B------:R-:W-:Y:S01]  /*1f240*/  FMUL.FTZ R145, R9, R145 ;  /* 0x0000009109917220 */ /* 0x000fe20000410000 */
[C---:B------:R-:W-:Y:S01]  /*1f250*/  FMUL.FTZ R146, R13.reuse, R146 ;  /* 0x000000920d927220 */ /* 0x040fe20000410000 */
[----:B------:R-:W-:Y:S01]  /*1f260*/  FMUL.FTZ R147, R13, R147 ;  /* 0x000000930d937220 */ /* 0x000fe20000410000 */
[----:B------:R-:W-:Y:S01]  /*1f270*/  F2FP.BF16.F32.PACK_AB R160, R161, R160 ;  /* 0x000000a0a1a0723e */ /* 0x000fe200000010ff */
[C---:B------:R-:W-:Y:S01]  /*1f280*/  IMAD.IADD R14, R4.reuse, 0x1, R8 ;  /* 0x00000001040e7824 */ /* 0x040fe200078e0208 */
[----:B------:R-:W-:Y:S01]  /*1f290*/  F2FP.BF16.F32.PACK_AB R162, R163, R162 ;  /* 0x000000a2a3a2723e */ /* 0x000fe200000010ff */
[C---:B------:R-:W-:Y:S01]  /*1f2a0*/  FMUL.FTZ R140, R9.reuse, R140 ;  /* 0x0000008c098c7220 */ /* 0x040fe20000410000 */
[----:B------:R-:W-:Y:S01]  /*1f2b0*/  FMUL.FTZ R141, R9, R141 ;  /* 0x0000008d098d7220 */ /* 0x000fe20000410000 */
[C---:B------:R-:W-:Y:S01]  /*1f2c0*/  FMUL.FTZ R142, R13.reuse, R142 ;  /* 0x0000008e0d8e7220 */ /* 0x040fe20000410000 */
[----:B------:R-:W-:Y:S01]  /*1f2d0*/  FMUL.FTZ R143, R13, R143 ;  /* 0x0000008f0d8f7220 */ /* 0x000fe20000410000 */
[C---:B------:R-:W-:Y:S01]  /*1f2e0*/  FMUL.FTZ R136, R9.reuse, R136 ;  /* 0x0000008809887220 */ /* 0x040fe20000410000 */
[C---:B------:R-:W-:Y:S01]  /*1f2f0*/  FMUL.FTZ R137, R9.reuse, R137 ;  /* 0x0000008909897220 */ /* 0x040fe20000410000 */
[----:B------:R-:W-:Y:S01]  /*1f300*/  FMUL.FTZ R132, R9, R132 ;  /* 0x0000008409847220 */ /* 0x000fe20000410000 */
[C---:B------:R-:W-:Y:S01]  /*1f310*/  FMUL.FTZ R138, R13.reuse, R138 ;  /* 0x0000008a0d8a7220 */ /* 0x040fe20000410000 */
[C---:B------:R-:W-:Y:S01]  /*1f320*/  FMUL.FTZ R139, R13.reuse, R139 ;  /* 0x0000008b0d8b7220 */ /* 0x040fe20000410000 */
[----:B------:R-:W-:Y:S01]  /*1f330*/  FMUL.FTZ R134, R13, R134 ;  /* 0x000000860d867220 */ /* 0x000fe20000410000 */
[----:B------:R-:W-:Y:S01]  /*1f340*/  F2FP.BF16.F32.PACK_AB R156, R157, R156 ;  /* 0x0000009c9d9c723e */ /* 0x000fe200000010ff */
[----:B------:R-:W-:Y:S01]  /*1f350*/  FMUL.FTZ R9, R9, R133 ;  /* 0x0000008509097220 */ /* 0x000fe20000410000 */
[----:B------:R-:W-:Y:S01]  /*1f360*/  F2FP.BF16.F32.PACK_AB R158, R159, R158 ;  /* 0x0000009e9f9e723e */ /* 0x000fe200000010ff */
[----:B------:R-:W-:Y:S01]  /*1f370*/  FMUL.FTZ R13, R13, R135 ;  /* 0x000000870d0d7220 */ /* 0x000fe20000410000 */
[----:B------:R-:W-:Y:S01]  /*1f380*/  IADD3 R12, PT, PT, R7, R8, RZ ;  /* 0x00000008070c7210 */ /* 0x000fe20007ffe0ff */
[----:B------:R-:W-:Y:S01]  /*1f390*/  IMAD.IADD R4, R4, 0x1, R15 ;  /* 0x0000000104047824 */ /* 0x000fe200078e020f */
[----:B------:R-:W-:Y:S01]  /*1f3a0*/  F2FP.BF16.F32.PACK_AB R152, R153, R152 ;  /* 0x000000989998723e */ /* 0x000fe200000010ff */
[----:B------:R-:W-:Y:S01]  /*1f3b0*/  IMAD.IADD R16, R7, 0x1, R14 ;  /* 0x0000000107107824 */ /* 0x000fe200078e020e */
[----:B------:R-:W-:Y:S01]  /*1f3c0*/  F2FP.BF16.F32.PACK_AB R154, R155, R154 ;  /* 0x0000009a9b9a723e */ /* 0x000fe200000010ff */
[----:B------:R-:W-:Y:S01]  /*1f3d0*/  STS [R8], R160 ;  /* 0x000000a008007388 */ /* 0x000fe20000000800 */
[----:B------:R-:W-:-:S02]  /*1f3e0*/  F2FP.BF16.F32.PACK_AB R148, R149, R148 ;  /* 0x000000949594723e */ /* 0x000fc400000010ff */
[----:B------:R-:W-:Y:S01]  /*1f3f0*/  F2FP.BF16.F32.PACK_AB R150, R151, R150 ;  /* 0x000000969796723e */ /* 0x000fe200000010ff */
[----:B------:R1:W-:Y:S01]  /*1f400*/  STS [R8+0x400], R162 ;  /* 0x000400a208007388 */ /* 0x0003e20000000800 */
[----:B------:R-:W-:Y:S02]  /*1f410*/  F2FP.BF16.F32.PACK_AB R144, R145, R144 ;  /* 0x000000909190723e */ /* 0x000fe400000010ff */
        /* <DEDUP_REMOVED lines=13> */
[----:B-1----:R-:W-:-:S02]  /*1f4f0*/  IADD3 R8, PT, PT, R7, R15, RZ ;  /* 0x0000000f07087210 */ /* 0x002fc40007ffe0ff */
[----:B------:R-:W-:Y:S01]  /*1f500*/  IADD3 R7, PT, PT, R7, R4, RZ ;  /* 0x0000000407077210 */ /* 0x000fe20007ffe0ff */
[----:B------:R-:W-:Y:S04]  /*1f510*/  STS [R15], R144 ;  /* 0x000000900f007388 */ /* 0x000fe80000000800 */
[----:B------:R-:W-:Y:S04]  /*1f520*/  STS [R15+0x400], R146 ;  /* 0x000400920f007388 */ /* 0x000fe80000000800 */
[----:B------:R-:W-:Y:S04]  /*1f530*/  STS [R8], R140 ;  /* 0x0000008c08007388 */ /* 0x000fe80000000800 */
[----:B------:R-:W-:Y:S04]  /*1f540*/  STS [R8+0x400], R142 ;  /* 0x0004008e08007388 */ /* 0x000fe80000000800 */
[----:B------:R-:W-:Y:S04]  /*1f550*/  STS [R4], R136 ;  /* 0x0000008804007388 */ /* 0x000fe80000000800 */
[----:B------:R1:W-:Y:S04]  /*1f560*/  STS [R4+0x400], R138 ;  /* 0x0004008a04007388 */ /* 0x0003e80000000800 */
[----:B------:R2:W-:Y:S04]  /*1f570*/  STS [R7], R9 ;  /* 0x0000000907007388 */ /* 0x0005e80000000800 */
[----:B------:R4:W-:Y:S04]  /*1f580*/  STS [R7+0x400], R13 ;  /* 0x0004000d07007388 */ /* 0x0009e80000000800 */
[----:B------:R-:W3:Y:S04]  /*1f590*/  LD.E.64 R26, desc[UR4][R2.64+0x88] ;  /* 0x00008804021a7980 */ /* 0x000ee8000c101b00 */
[----:B-1----:R-:W2:Y:S01]  /*1f5a0*/  LD.E.U8 R4, desc[UR4][R2.64+0x1c8] ;  /* 0x0001c80402047980 */ /* 0x002ea2000c101100 */
[----:B------:R-:W1:Y:S01]  /*1f5b0*/  @P1 MUFU.LG2 R11, R11 ;  /* 0x0000000b000b1308 */ /* 0x000e620000000c00 */
[----:B--2---:R-:W-:-:S13]  /*1f5c0*/  ISETP.NE.AND P3, PT, R4, RZ, PT ;  /* 0x000000ff0400720c */ /* 0x004fda0003f65270 */
[----:B------:R-:W2:Y:S04]  /*1f5d0*/  @!P3 LD.E R9, desc[UR4][R2.64+0x60] ;  /* 0x000060040209b980 */ /* 0x000ea8000c101900 */
[----:B------:R-:W2:Y:S01]  /*1f5e0*/  @!P3 LD.E R8, desc[UR4][R2.64+0xb4] ;  /* 0x0000b4040208b980 */ /* 0x000ea2000c101900 */
[----:B------:R1:W3:Y:S01]  /*1f5f0*/  @P0 MUFU.LG2 R12, R10 ;  /* 0x0000000a000c0308 */ /* 0x0002e20000000c00 */
[----:B------:R-:W-:Y:S02]  /*1f600*/  ISETP.NE.AND P2, PT, R233, -0x1, PT ;  /* 0xffffffffe900780c */ /* 0x000fe40003f45270 */
[--C-:B----4-:R-:W-:Y:S02]  /*1f610*/  SHF.R.U32.HI R7, RZ, 0x1, R167.reuse ;  /* 0x00000001ff077819 */ /* 0x110fe400000116a7 */
[----:B------:R-:W-:-:S02]  /*1f620*/  SHF.R.U32.HI R4, RZ, 0x2, R167 ;  /* 0x00000002ff047819 */ /* 0x000fc400000116a7 */
[----:B------:R-:W-:Y:S02]  /*1f630*/  LOP3.LUT R7, R7, 0x30, RZ, 0xc0, !PT ;  /* 0x0000003007077812 */ /* 0x000fe400078ec0ff */
[----:B-1----:R-:W-:-:S04]  /*1f640*/  LOP3.LUT R10, R226, 0x1c0, RZ, 0xc0, !PT ;  /* 0x000001c0e20a7812 */ /* 0x002fc800078ec0ff */
[----:B------:R-:W-:Y:S01]  /*1f650*/  LOP3.LUT R10, R10, 0x38, R167, 0xf8, !PT ;  /* 0x000000380a0a7812 */ /* 0x000fe200078ef8a7 */
[----:B------:R-:W-:-:S03]  /*1f660*/  @P1 FMUL.FTZ R11, R11, 0.69314718246459960938 ;  /* 0x3f3172180b0b1820 */ /* 0x000fc60000410000 */
[----:B------:R-:W-:Y:S01]  /*1f670*/  LOP3.LUT R10, R10, R166, RZ, 0x3c, !PT ;  /* 0x000000a60a0a7212 */ /* 0x000fe200078e3cff */
[----:B---3--:R-:W-:Y:S01]  /*1f680*/  @P0 FMUL.FTZ R12, R12, 0.69314718246459960938 ;  /* 0x3f3172180c0c0820 */ /* 0x008fe20000410000 */
[----:B------:R-:W-:Y:S01]  /*1f690*/  LOP3.LUT R4, R7, 0x7, R4, 0xf8, !PT ;  /* 0x0000000707047812 */ /* 0x000fe200078ef804 */
[----:B------:R-:W-:Y:S01]  /*1f6a0*/  BSSY.RECONVERGENT B0, `(.L_x_2426) ;  /* 0x0000011000007945 */ /* 0x000fe20003800200 */
[----:B------:R-:W-:Y:S01]  /*1f6b0*/  LOP3.LUT R10, R10, 0x1e00, R226, 0xf8, !PT ;  /* 0x00001e000a0a7812 */ /* 0x000fe200078ef8e2 */
[----:B------:R-:W-:Y:S01]  /*1f6c0*/  IMAD.MOV.U32 R24, RZ, RZ, 0x7f800000 ;  /* 0x7f800000ff187424 */ /* 0x000fe200078e00ff */
[----:B------:R-:W-:Y:S01]  /*1f6d0*/  MOV R7, 0x7f800000 ;  /* 0x7f80000000077802 */ /* 0x000fe20000000f00 */
[C---:B------:R-:W-:Y:S01]  /*1f6e0*/  @P1 FFMA.FTZ R24, R5.reuse, R36, R11 ;  /* 0x0000002405181223 */ /* 0x040fe2000001000b */
[----:B------:R-:W-:Y:S01]  /*1f6f0*/  @P0 FFMA.FTZ R7, R5, R0, R12 ;  /* 0x0000000005070223 */ /* 0x000fe2000001000c */
[----:B------:R-:W-:Y:S01]  /*1f700*/  LEA R6, R10, R6, 0x1 ;  /* 0x000000060a067211 */ /* 0x000fe200078e08ff */
[----:B------:R-:W-:-:S02]  /*1f710*/  @P2 IMAD R0, R27, R233, RZ ;  /* 0x000000e91b002224 */ /* 0x000fc400078e02ff */
[----:B------:R-:W-:-:S04]  /*1f720*/  @P2 IMAD.WIDE.U32 R28, R26, R233, RZ ;  /* 0x000000e91a1c2225 */ /* 0x000fc800078e00ff */
[----:B--2---:R-:W-:-:S04]  /*1f730*/  @!P3 IMAD R9, R9, R230, R229 ;  /* 0x000000e60909b224 */ /* 0x004fc800078e02e5 */
[----:B------:R-:W-:Y:S01]  /*1f740*/  @!P3 IMAD R5, R9, R8, RZ ;  /* 0x000000080905b224 */ /* 0x000fe200078e02ff */
[----:B------:R-:W-:Y:S06]  /*1f750*/  @!P3 BRA `(.L_x_2427) ;  /* 0x000000000014b947 */ /* 0x000fec0003800000 */
[----:B------:R-:W2:Y:S04]  /*1f760*/  @!P2 LD.E R5, desc[UR4][R2.64+0xb4] ;  /* 0x0000b4040205a980 */ /* 0x000ea8000c101900 */
[----:B------:R-:W3:Y:S01]  /*1f770*/  LD.E R8, desc[UR4][R2.64+0xd4] ;  /* 0x0000d40402087980 */ /* 0x000ee2000c101900 */
[----:B--2---:R-:W-:Y:S02]  /*1f780*/  @!P2 IMAD R233, R5, R230, RZ ;  /* 0x000000e605e9a224 */ /* 0x004fe400078e02ff */
[----:B---3--:R-:W-:-:S05]  /*1f790*/  IMAD R8, R8, R229, RZ ;  /* 0x000000e508087224 */ /* 0x008fca00078e02ff */
[----:B------:R-:W-:Y:S02]  /*1f7a0*/  IADD3 R5, PT, PT, R8, R233, RZ ;  /* 0x000000e908057210 */ /* 0x000fe40007ffe0ff */
.L_x_2427:
[----:B------:R-:W-:Y:S05]  /*1f7b0*/  BSYNC.RECONVERGENT B0 ;  /* 0x0000000000007941 */ /* 0x000fea0003800200 */
.L_x_2426:
[----:B------:R1:W5:Y:S01]  /*1f7c0*/  @!P2 LD.E.64 R34, desc[UR4][R2.64+0x80] ;  /* 0x000080040222a980 */ /* 0x000362000c101b00 */
[----:B------:R-:W-:Y:S05]  /*1f7d0*/  WARPSYNC.ALL ;  /* 0x0000000000007948 */ /* 0x000fea0003800000 */
[----:B------:R1:W5:Y:S01]  /*1f7e0*/  LD.E.64 R32, desc[UR4][R2.64+0x90] ;  /* 0x0000900402207980 */ /* 0x000362000c101b00 */
[----:B------:R-:W-:Y:S02]  /*1f7f0*/  LOP3.LUT P0, RZ, R167, 0x3, RZ, 0xc0, !PT ;  /* 0x00000003a7ff7812 */ /* 0x000fe4000780c0ff */
[----:B------:R-:W-:Y:S01]  /*1f800*/  SHF.L.U32 R231, R231, 0x6, RZ ;  /* 0x00000006e7e77819 */ /* 0x000fe200000006ff */
[----:B------:R1:W5:Y:S04]  /*1f810*/  LD.E.64 R30, desc[UR4][R2.64+0x70] ;  /* 0x00007004021e7980 */ /* 0x000368000c101b00 */
[----:B------:R1:W5:Y:S01]  /*1f820*/  LD.E.64 R36, desc[UR4][R2.64+0xa0] ;  /* 0x0000a00402247980 */ /* 0x000362000c101b00 */
[----:B------:R-:W-:Y:S06]  /*1f830*/  BAR.SYNC.DEFER_BLOCKING 0x0 ;  /* 0x0000000000007b1d */ /* 0x000fec0000010000 */
[----:B------:R1:W2:Y:S04]  /*1f840*/  LDS.128 R20, [R6] ;  /* 0x0000000006147984 */ /* 0x0002a80000000c00 */
[----:B------:R1:W3:Y:S04]  /*1f850*/  LDS.128 R16, [R6+0x800] ;  /* 0x0008000006107984 */ /* 0x0002e80000000c00 */
[----:B------:R1:W4:Y:S04]  /*1f860*/  LDS.128 R12, [R6+0x1000] ;  /* 0x00100000060c7984 */ /* 0x0003280000000c00 */
[----:B------:R1:W1:Y:S01]  /*1f870*/  LDS.128 R8, [R6+0x1800] ;  /* 0x0018000006087984 */ /* 0x0002620000000c00 */
[----:B------:R-:W-:Y:S04]  /*1f880*/  BSSY.RECONVERGENT B0, `(.L_x_2428) ;  /* 0x000000c000007945 */ /* 0x000fe80003800200 */
[----:B------:R-:W-:Y:S05]  /*1f890*/  @P0 BRA `(.L_x_2429) ;  /* 0x0000000000280947 */ /* 0x000fea0003800000 */
[----:B------:R-:W-:Y:S01]  /*1f8a0*/  IMAD.IADD R5, R231, 0x1, R5 ;  /* 0x00000001e7057824 */ /* 0x000fe200078e0205 */
[C---:B------:R-:W-:Y:S01]  /*1f8b0*/  ISETP.GE.AND P3, PT, R4.reuse, R234, PT ;  /* 0x000000ea0400720c */ /* 0x040fe20003f66270 */
[----:B------:R-:W-:-:S03]  /*1f8c0*/  VIADD R25, R4, 0x8 ;  /* 0x0000000804197836 */ /* 0x000fc60000000000 */
[----:B-1----:R-:W-:Y:S02]  /*1f8d0*/  IADD3 R6, P0, PT, R5, R4, RZ ;  /* 0x0000000405067210 */ /* 0x002fe40007f1e0ff */
[----:B------:R-:W-:Y:S02]  /*1f8e0*/  ISETP.GE.AND P1, PT, R25, R234, PT ;  /* 0x000000ea1900720c */ /* 0x000fe40003f26270 */
[----:B------:R-:W-:Y:S02]  /*1f8f0*/  LEA.HI.X.SX32 R5, R5, RZ, 0x1, P0 ;  /* 0x000000ff05057211 */ /* 0x000fe400000f0eff */
[----:B-----5:R-:W-:-:S04]  /*1f900*/  LEA R4, P0, R6, R36, 0x2 ;  /* 0x0000002406047211 */ /* 0x020fc800078010ff */
[----:B------:R-:W-:-:S05]  /*1f910*/  LEA.HI.X R5, R6, R37, R5, 0x2, P0 ;  /* 0x0000002506057211 */ /* 0x000fca00000f1405 */
[----:B------:R1:W-:Y:S04]  /*1f920*/  @!P3 ST.E desc[UR4][R4.64], R24 ;  /* 0x000000180400b985 */ /* 0x0003e8000c101904 */
[----:B------:R1:W-:Y:S02]  /*1f930*/  @!P1 ST.E desc[UR4][R4.64+0x20], R7 ;  /* 0x0000200704009985 */ /* 0x0003e4000c101904 */
.L_x_2429:
[----:B------:R-:W-:Y:S05]  /*1f940*/  BSYNC.RECONVERGENT B0 ;  /* 0x0000000000007941 */ /* 0x000fea0003800200 */
.L_x_2428:
[----:B-1----:R1:W2:Y:S01]  /*1f950*/  LD.E R3, desc[UR4][R2.64+0xc0] ;  /* 0x0000c00402037980 */ /* 0x0022a2000c101900 */
[----:B------:R-:W-:Y:S01]  /*1f960*/  MOV R6, R166 ;  /* 0x000000a600067202 */ /* 0x000fe20000000f00 */
[----:B------:R-:W-:Y:S01]  /*1f970*/  IMAD.MOV.U32 R7, RZ, RZ, RZ ;  /* 0x000000ffff077224 */ /* 0x000fe200078e00ff */
[----:B------:R-:W-:Y:S01]  /*1f980*/  SHF.R.U32.HI R167, RZ, 0x3, R167 ;  /* 0x00000003ffa77819 */ /* 0x000fe200000116a7 */
[----:B-----5:R-:W-:Y:S01]  /*1f990*/  @!P2 IMAD.WIDE.U32 R4, R34, R230, RZ ;  /* 0x000000e62204a225 */ /* 0x020fe200078e00ff */
[----:B------:R-:W-:Y:S01]  /*1f9a0*/  @P2 MOV R4, R28 ;  /* 0x0000001c00042202 */ /* 0x000fe20000000f00 */
[----:B------:R-:W-:Y:S02]  /*1f9b0*/  BSSY.RECONVERGENT B0, `(.L_x_2430) ;  /* 0x0000026000007945 */ /* 0x000fe40003800200 */
[----:B------:R-:W-:-:S04]  /*1f9c0*/  IMAD.WIDE.U32 R6, R231, R26, R6 ;  /* 0x0000001ae7067225 */ /* 0x000fc800078e0006 */
[----:B------:R-:W-:-:S05]  /*1f9d0*/  IMAD R231, R27, R231, RZ ;  /* 0x000000e71be77224 */ /* 0x000fca00078e02ff */
[----:B------:R-:W-:Y:S01]  /*1f9e0*/  IADD3 R231, PT, PT, R7, R231, RZ ;  /* 0x000000e707e77210 */ /* 0x000fe20007ffe0ff */
[----:B-1----:R-:W-:-:S04]  /*1f9f0*/  @!P2 IMAD R2, R35, R230, RZ ;  /* 0x000000e62302a224 */ /* 0x002fc800078e02ff */
[----:B------:R-:W-:Y:S02]  /*1fa00*/  @!P2 IMAD.IADD R2, R5, 0x1, R2 ;  /* 0x000000010502a824 */ /* 0x000fe400078e0202 */
[----:B------:R-:W-:Y:S01]  /*1fa10*/  @P2 IMAD.IADD R2, R29, 0x1, R0 ;  /* 0x000000011d022824 */ /* 0x000fe200078e0200 */
[----:B------:R-:W-:Y:S02]  /*1fa20*/  IADD3 R0, PT, PT, R167, 0x30, RZ ;  /* 0x00000030a7007810 */ /* 0x000fe40007ffe0ff */
[----:B--2---:R-:W-:Y:S01]  /*1fa30*/  ISETP.GE.AND P1, PT, R166, R3, PT ;  /* 0x00000003a600720c */ /* 0x004fe20003f26270 */
[-C--:B------:R-:W-:Y:S02]  /*1fa40*/  IMAD R3, R33, R229.reuse, RZ ;  /* 0x000000e521037224 */ /* 0x080fe400078e02ff */
[----:B------:R-:W-:Y:S01]  /*1fa50*/  IMAD.WIDE.U32 R32, R32, R229, RZ ;  /* 0x000000e520207225 */ /* 0x000fe200078e00ff */
[----:B------:R-:W-:-:S03]  /*1fa60*/  ISETP.GE.OR P0, PT, R167, R234, P1 ;  /* 0x000000eaa700720c */ /* 0x000fc60000f06670 */
[----:B------:R-:W-:Y:S01]  /*1fa70*/  IMAD.IADD R3, R33, 0x1, R3 ;  /* 0x0000000121037824 */ /* 0x000fe200078e0203 */
[----:B------:R-:W-:-:S04]  /*1fa80*/  IADD3 R6, P3, P2, R32, R6, R4 ;  /* 0x0000000620067210 */ /* 0x000fc80007a7e004 */
[----:B------:R-:W-:Y:S01]  /*1fa90*/  IADD3.X R7, PT, PT, R3, R231, R2, P3, P2 ;  /* 0x000000e703077210 */ /* 0x000fe20001fe4402 */
[C---:B------:R-:W-:Y:S01]  /*1faa0*/  VIADD R2, R167.reuse, 0x20 ;  /* 0x00000020a7027836 */ /* 0x040fe20000000000 */
[----:B------:R-:W-:-:S03]  /*1fab0*/  IADD3 R3, PT, PT, R167, 0x10, RZ ;  /* 0x00000010a7037810 */ /* 0x000fc60007ffe0ff */
[----:B------:R-:W-:Y:S01]  /*1fac0*/  @!P0 IMAD R4, R27, R167, RZ ;  /* 0x000000a71b048224 */ /* 0x000fe200078e02ff */
[----:B------:R-:W-:Y:S01]  /*1fad0*/  ISETP.GE.OR P4, PT, R3, R234, P1 ;  /* 0x000000ea0300720c */ /* 0x000fe20000f86670 */
[----:B------:R-:W-:Y:S01]  /*1fae0*/  @!P0 IMAD.WIDE.U32 R24, R167, R26, R6 ;  /* 0x0000001aa7188225 */ /* 0x000fe200078e0006 */
[-C--:B------:R-:W-:Y:S02]  /*1faf0*/  ISETP.GE.OR P3, PT, R2, R234.reuse, P1 ;  /* 0x000000ea0200720c */ /* 0x080fe40000f66670 */
[----:B------:R-:W-:Y:S01]  /*1fb00*/  ISETP.GE.OR P1, PT, R0, R234, P1 ;  /* 0x000000ea0000720c */ /* 0x000fe20000f26670 */
[----:B------:R-:W-:Y:S01]  /*1fb10*/  @!P0 IMAD.IADD R4, R25, 0x1, R4 ;  /* 0x0000000119048824 */ /* 0x000fe200078e0204 */
[----:B------:R-:W-:-:S04]  /*1fb20*/  @!P0 LEA R28, P2, R24, R30, 0x1 ;  /* 0x0000001e181c8211 */ /* 0x000fc800078408ff */
[----:B------:R-:W-:-:S05]  /*1fb30*/  @!P0 LEA.HI.X R29, R24, R31, R4, 0x1, P2 ;  /* 0x0000001f181d8211 */ /* 0x000fca00010f0c04 */
[----:B------:R1:W-:Y:S01]  /*1fb40*/  @!P0 ST.E.128 desc[UR4][R28.64], R20 ;  /* 0x000000141c008985 */ /* 0x0003e2000c101d04 */
[----:B------:R-:W-:Y:S05]  /*1fb50*/  @P4 BRA `(.L_x_2431) ;  /* 0x00000000002c4947 */ /* 0x000fea0003800000 */
        /* <DEDUP_REMOVED lines=11> */
.L_x_2431:
[----:B------:R-:W-:Y:S05]  /*1fc10*/  BSYNC.RECONVERGENT B0 ;  /* 0x0000000000007941 */ /* 0x000fea0003800200 */
.L_x_2430:
[----:B------:R-:W-:Y:S04]  /*1fc20*/  BSSY.RECONVERGENT B0, `(.L_x_2432) ;  /* 0x000000d000007945 */ /* 0x000fe80003800200 */
        /* <DEDUP_REMOVED lines=12> */
.L_x_2433:
[----:B------:R-:W-:Y:S05]  /*1fcf0*/  BSYNC.RECONVERGENT B0 ;  /* 0x0000000000007941 */ /* 0x000fea0003800200 */
.L_x_2432:
[----:B--2---:R-:W-:Y:S02]  /*1fd00*/  MOV R2, R228 ;  /* 0x000000e400027202 */ /* 0x004fe40000000f00 */
[----:B------:R-:W-:-:S04]  /*1fd10*/  MOV R3, 0x0 ;  /* 0x0000000000037802 */ /* 0x000fc80000000f00 */
[----:B-1-34-:R-:W-:Y:S05]  /*1fd20*/  @P1 RET.REL.NODEC R2 `(_ZN5flash24flash_fwd_splitkv_kernelI23Flash_fwd_kernel_traitsILi64ELi64ELi256ELi4ELb0ELb0EN7cutlass10bfloat16_tE19Flash_kernel_traitsILi64ELi64ELi256ELi4ES3_EELb0ELb1ELb0ELb0ELb0ELb1ELb0ELb0EEEvNS_16Flash_fwd_paramsE) ;  /* 0xfffffe0002b41950 */ /* 0x01afea0003c3ffff */
[----:B------:R-:W-:Y:S01]  /*1fd30*/  IADD3 R167, P0, PT, R167, 0x30, RZ ;  /* 0x00000030a7a77810 */ /* 0x000fe20007f1e0ff */
[----:B------:R-:W-:Y:S01]  /*1fd40*/  IMAD.MOV.U32 R3, RZ, RZ, R7 ;  /* 0x000000ffff037224 */ /* 0x000fe200078e0007 */
[----:B------:R-:W-:Y:S01]  /*1fd50*/  MOV R2, R6 ;  /* 0x0000000600027202 */ /* 0x000fe20000000f00 */
[----:B------:R-:W-:Y:S01]  /*1fd60*/  IMAD.MOV.U32 R229, RZ, RZ, 0x0 ;  /* 0x00000000ffe57424 */ /* 0x000fe200078e00ff */
[----:B------:R-:W-:-:S03]  /*1fd70*/  IADD3.X R0, PT, PT, RZ, RZ, RZ, P0, !PT ;  /* 0x000000ffff007210 */ /* 0x000fc600007fe4ff */
[----:B------:R-:W-:-:S04]  /*1fd80*/  IMAD.WIDE.U32 R2, R26, R167, R2 ;  /* 0x000000a71a027225 */ /* 0x000fc800078e0002 */
[----:B------:R-:W-:Y:S01]  /*1fd90*/  IMAD R0, R0, R26, RZ ;  /* 0x0000001a00007224 */ /* 0x000fe200078e02ff */
[----:B------:R-:W-:-:S03]  /*1fda0*/  LEA R4, P0, R2, R30, 0x1 ;  /* 0x0000001e02047211 */ /* 0x000fc600078008ff */
[----:B------:R-:W-:-:S05]  /*1fdb0*/  IMAD R0, R27, R167, R0 ;  /* 0x000000a71b007224 */ /* 0x000fca00078e0200 */
[----:B------:R-:W-:-:S04]  /*1fdc0*/  IADD3 R0, PT, PT, R3, R0, RZ ;  /* 0x0000000003007210 */ /* 0x000fc80007ffe0ff */
[----:B------:R-:W-:-:S05]  /*1fdd0*/  LEA.HI.X R5, R2, R31, R0, 0x1, P0 ;  /* 0x0000001f02057211 */ /* 0x000fca00000f0c00 */
[----:B------:R1:W-:Y:S02]  /*1fde0*/  ST.E.128 desc[UR4][R4.64], R8 ;  /* 0x0000000804007985 */ /* 0x0003e4000c101d04 */
[----:B-1----:R-:W-:Y:S05]  /*1fdf0*/  RET.REL.NODEC R228 `(_ZN5flash24flash_fwd_splitkv_kernelI23Flash_fwd_kernel_traitsILi64ELi64ELi256ELi4ELb0ELb0EN7cutlass10bfloat16_tE19Flash_kernel_traitsILi64ELi64ELi256ELi4ES3_EELb0ELb1ELb0ELb0ELb0ELb1ELb0ELb0EEEvNS_16Flash_fwd_paramsE) ;  /* 0xfffffe00e4807950 */ /* 0x002fea0003c3ffff */
.L_x_2425:
[----:B------:R-:W-:Y:S01]  /*1fe00*/  MOV R6, 0x1f ;  /* 0x0000001f00067802 */ /* 0x000fe20000000f00 */
[----:B------:R-:W-:Y:S01]  /*1fe10*/  IMAD.MOV.U32 R7, RZ, RZ, 0x2 ;  /* 0x00000002ff077424 */ /* 0x000fe200078e00ff */
[----:B------:R-:W-:Y:S01]  /*1fe20*/  MOV R9, R252 ;  /* 0x000000fc00097202 */ /* 0x000fe20000000f00 */
[----:B------:R-:W-:-:S07]  /*1fe30*/  IMAD.MOV.U32 R8, RZ, RZ, -0x1 ;  /* 0xffffffffff087424 */ /* 0x000fce00078e00ff */
[----:B-1---5:R-:W-:Y:S05]  /*1fe40*/  WARPSYNC.COLLECTIVE R8, `(.L_x_2434) ;  /* 0x0000000008087348 */ /* 0x022fea0003c00000 */
[----:B------:R2:W3:Y:S02]  /*1fe50*/  SHFL.BFLY P0, R6, R9, R7, R6 ;  /* 0x0c00000709067389 */ /* 0x0004e40000000006 */
[----:B-123-5:R-:W-:Y:S05]  /*1fe60*/  ENDCOLLECTIVE ;  /* 0x000000000000791b */ /* 0x02efea0003800000 */
.L_x_2434:
        /* <DEDUP_REMOVED lines=8> */
.L_x_2435:
[----:B------:R-:W-:Y:S01]  /*1fef0*/  MOV R11, R6 ;  /* 0x00000006000b7202 */ /* 0x000fe20000000f00 */
[----:B------:R-:W-:Y:S01]  /*1ff00*/  IMAD.MOV.U32 R7, RZ, RZ, 0x2 ;  /* 0x00000002ff077424 */ /* 0x000fe200078e00ff */
[----:B------:R-:W-:Y:S02]  /*1ff10*/  MOV R6, 0x1f ;  /* 0x0000001f00067802 */ /* 0x000fe40000000f00 */
[----:B------:R-:W-:Y:S01]  /*1ff20*/  MOV R9, R249 ;  /* 0x000000f900097202 */ /* 0x000fe20000000f00 */
[----:B------:R-:W-:-:S07]  /*1ff30*/  FADD.FTZ R11, R252, R11 ;  /* 0x0000000bfc0b7221 */ /* 0x000fce0000010000 */
[----:B------:R-:W-:Y:S05]  /*1ff40*/  WARPSYNC.COLLECTIVE R8, `(.L_x_2436) ;  /* 0x0000000008087348 */ /* 0x000fea0003c00000 */
[----:B------:R1:W2:Y:S02]  /*1ff50*/  SHFL.BFLY P0, R6, R9, R7, R6 ;  /* 0x0c00000709067389 */ /* 0x0002a40000000006 */
[----:B-12---:R-:W-:Y:S05]  /*1ff60*/  ENDCOLLECTIVE ;  /* 0x000000000000791b */ /* 0x006fea0003800000 */
.L_x_2436:
[----:B------:R-:W-:Y:S01]  /*1ff70*/  FADD.FTZ R249, R6, R249 ;  /* 0x000000f906f97221 */ /* 0x000fe20000010000 */
[----:B------:R-:W-:Y:S01]  /*1ff80*/  MOV R6, 0x1f ;  /* 0x0000001f00067802 */ /* 0x000fe20000000f00 */
[----:B------:R-:W-:-:S03]  /*1ff90*/  IMAD.MOV.U32 R7, RZ, RZ, 0x1 ;  /* 0x00000001ff077424 */ /* 0x000fc600078e00ff */
[----:B------:R-:W-:-:S07]  /*1ffa0*/  MOV R9, R249 ;  /* 0x000000f900097202 */ /* 0x000fce0000000f00 */
[----:B------:R-:W-:Y:S05]  /*1ffb0*/  WARPSYNC.COLLECTIVE R8, `(.L_x_2437) ;  /* 0x0000000008087348 */ /* 0x000fea0003c00000 */
[----:B------:R1:W2:Y:S02]  /*1ffc0*/  SHFL.BFLY P0, R6, R9, R7, R6 ;  /* 0x0c00000709067389 */ /* 0x0002a40000000006 */
[----:B-12---:R-:W-:Y:S05]  /*1ffd0*/  ENDCOLLECTIVE ;  /* 0x000000000000791b */ /* 0x006fea0003800000 */
.L_x_2437:
[----:B------:R-:W-:Y:S01]  /*1ffe0*/  MOV R10, R6 ;  /* 0x00000006000a7202 */ /* 0x000fe20000000f00 */
[----:B------:R-:W-:Y:S06]  /*1fff0*/  BRA `(.L_x_2438) ;  /* 0xffffffec00f07947 */ /* 0x000fec000383ffff */
.L_x_2439:
        /* <DEDUP_REMOVED lines=16> */
.L_x_14733:


//--------------------- .text._ZN5flash24flash_fwd_splitkv_kernelI23Flash_fwd_kernel_traitsILi64ELi64ELi256ELi4ELb0ELb0EN7cutlass10bfloat16_tE19Flash_kernel_traitsILi64ELi64ELi256ELi4ES3_EELb0ELb1ELb0ELb0ELb0ELb0ELb0ELb1EEEvNS_16Flash_fwd_paramsE --------------------------
	.section	.text._ZN5flash24flash_fwd_splitkv_kernelI23Flash_fwd_kernel_traitsILi64ELi64ELi256ELi4ELb0ELb0EN7cutlass10bfloat16_tE19Flash_kernel_traitsILi64ELi64ELi256ELi4ES3_EELb0ELb1ELb0ELb0ELb0ELb0ELb0ELb1EEEvNS_16Flash_fwd_paramsE,"ax",@progbits
	.align	128
        .global         _ZN5flash24flash_fwd_splitkv_kernelI23Flash_fwd_kernel_traitsILi64ELi64ELi256ELi4ELb0ELb0EN7cutlass10bfloat16_tE19Flash_kernel_traitsILi64ELi64ELi256ELi4ES3_EELb0ELb1ELb0ELb0ELb0ELb0ELb0ELb1EEEvNS_16Flash_fwd_paramsE
        .type           _ZN5flash24flash_fwd_splitkv_kernelI23Flash_fwd_kernel_traitsILi64ELi64ELi256ELi4ELb0ELb0EN7cutlass10bfloat16_tE19Flash_kernel_traitsILi64ELi64ELi256ELi4ES3_EELb0ELb1ELb0ELb0ELb0ELb0ELb0ELb1EEEvNS_16Flash_fwd_paramsE,@function
        .size           _ZN5flash24flash_fwd_splitkv_kernelI23Flash_fwd_kernel_traitsILi64ELi64ELi256ELi4ELb0ELb0EN7cutlass10bfloat16_tE19Flash_kernel_traitsILi64ELi64ELi256ELi4ES3_EELb0ELb1ELb0ELb0ELb0ELb0ELb0ELb1EEEvNS_16Flash_fwd_paramsE,(.L_x_14734 - _ZN5flash24flash_fwd_splitkv_kernelI23Flash_fwd_kernel_traitsILi64ELi64ELi256ELi4ELb0ELb0EN7cutlass10bfloat16_tE19Flash_kernel_traitsILi64ELi64ELi256ELi4ES3_EELb0ELb1ELb0ELb0ELb0ELb0ELb0ELb1EEEvNS_16Flash_fwd_paramsE)
        .other          _ZN5flash24flash_fwd_splitkv_kernelI23Flash_fwd_kernel_traitsILi64ELi64ELi256ELi4ELb0ELb0EN7cutlass10bfloat16_tE19Flash_kernel_traitsILi64ELi64ELi256ELi4ES3_EELb0ELb1ELb0ELb0ELb0ELb0ELb0ELb1EEEvNS_16Flash_fwd_paramsE,@"STO_CUDA_ENTRY STV_DEFAULT"
_ZN5flash24flash_fwd_splitkv_kernelI23Flash_fwd_kernel_traitsILi64ELi64ELi256ELi4ELb0ELb0EN7cutlass10bfloat16_tE19Flash_kernel_traitsILi64ELi64ELi256ELi4ES3_EELb0ELb1ELb0ELb0ELb0ELb0ELb0ELb1EEEvNS_16Flash_fwd_paramsE:
.text._ZN5flash24flash_fwd_splitkv_kernelI23Flash_fwd_kernel_traitsILi64ELi64ELi256ELi4ELb0ELb0EN7cutlass10bfloat16_tE19Flash_kernel_traitsILi64ELi64ELi256ELi4ES3_EELb0ELb1ELb0ELb0ELb0ELb0ELb0ELb1EEEvNS_16Flash_fwd_paramsE:
[----:B------:R-:W1:Y:S08]  /*0000*/  LDC R1, c[0x0][0x37c] ;  /* 0x0000df00ff017b82 */ /* 0x000e700000000800 */
[----:B------:R-:W2:Y:S01]  /*0010*/  LDC.64 R134, c[0x0][0x348] ;  /* 0x0000d200ff867b82 */ /* 0x000ea20000000a00 */
[----:B------:R-:W-:Y:S01]  /*0020*/  BSSY.RECONVERGENT B3, `(.L_x_2440) ;  /* 0x0000003000037945 */ /* 0x000fe20003800200 */
[----:B-1----:R-:W-:-:S06]  /*0030*/  IADD3 R1, PT, PT, R1, -0x160, RZ ;  /* 0xfffffea001017810 */ /* 0x002fcc0007ffe0ff */
[----:B--2---:R-:W-:Y:S05]  /*0040*/  CALL.REL.NOINC `($_ZN5flash24flash_fwd_splitkv_kernelI23Flash_fwd_kernel_traitsILi64ELi64ELi256ELi4ELb0ELb0EN7cutlass10bfloat16_tE19Flash_kernel_traitsILi64ELi64ELi256ELi4ES3_EELb0ELb1ELb0ELb0ELb0ELb0ELb0ELb1EEEvNS_16Flash_fwd_paramsE$_ZN5flash30compute_attn_1rowblock_splitkvI23Flash_fwd_kernel_traitsILi64ELi64ELi256ELi4ELb0ELb0EN7cutlass10bfloat16_tE19Flash_kernel_traitsILi64ELi64ELi256ELi4ES3_EELb0ELb1ELb0ELb0ELb0ELb0ELb0ELb1ENS_16Flash_fwd_paramsEEEvRKT8_iiiii) ;  /* 0x0000000000087944 */ /* 0x004fea0003c00000 */
[----:B------:R-:W-:Y:S05]  /*0050*/  BSYNC.RECONVERGENT B3 ;  /* 0x0000000000037941 */ /* 0x000fea0003800200 */
.L_x_2440:
[----:B------:R-:W-:Y:S05]  /*0060*/  EXIT ;  /* 0x000000000000794d */ /* 0x000fea0003800000 */
        .type           $_ZN5flash24flash_fwd_splitkv_kernelI23Flash_fwd_kernel_traitsILi64ELi64ELi256ELi4ELb0ELb0EN7cutlass10bfloat16_tE19Flash_kernel_traitsILi64ELi64ELi256ELi4ES3_EELb0ELb1ELb0ELb0ELb0ELb0ELb0ELb1EEEvNS_16Flash_fwd_paramsE$_ZN5flash30compute_attn_1rowblock_splitkvI23Flash_fwd_kernel_traitsILi64ELi64ELi256ELi4ELb0ELb0EN7cutlass10bfloat16_tE19Flash_kernel_traitsILi64ELi64ELi256ELi4ES3_EELb0ELb1ELb0ELb0ELb0ELb0ELb0ELb1ENS_16Flash_fwd_paramsEEEvRKT8_iiiii,@function
        .size           $_ZN5flash24flash_fwd_splitkv_kernelI23Flash_fwd_kernel_traitsILi64ELi64ELi256ELi4ELb0ELb0EN7cutlass10bfloat16_tE19Flash_kernel_traitsILi64ELi64ELi256ELi4ES3_EELb0ELb1ELb0ELb0ELb0ELb0ELb0ELb1EEEvNS_16Flash_fwd_paramsE$_ZN5flash30compute_attn_1rowblock_splitkvI23Flash_fwd_kernel_traitsILi64ELi64ELi256ELi4ELb0ELb0EN7cutlass10bfloat16_tE19Flash_kernel_traitsILi64ELi64ELi256ELi4ES3_EELb0ELb1ELb0ELb0ELb0ELb0ELb0ELb1ENS_16Flash_fwd_paramsEEEvRKT8_iiiii,(.L_x_14734 - $_ZN5flash24flash_fwd_splitkv_kernelI23Flash_fwd_kernel_traitsILi64ELi64ELi256ELi4ELb0ELb0EN7cutlass10bfloat16_tE19Flash_kernel_traitsILi64ELi64ELi256ELi4ES3_EELb0ELb1ELb0ELb0ELb0ELb0ELb0ELb1EEEvNS_16Flash_fwd_paramsE$_ZN5flash30compute_attn_1rowblock_splitkvI23Flash_fwd_kernel_traitsILi64ELi64ELi256ELi4ELb0ELb0EN7cutlass10bfloat16_tE19Flash_kernel_traitsILi64ELi64ELi256ELi4ES3_EELb0ELb1ELb0ELb0ELb0ELb0ELb0ELb1ENS_16Flash_fwd_paramsEEEvRKT8_iiiii)
$_ZN5flash24flash_fwd_splitkv_kernelI23Flash_fwd_kernel_traitsILi64ELi64ELi256ELi4ELb0ELb0EN7cutlass10bfloat16_tE19Flash_kernel_traitsILi64ELi64ELi256ELi4ES3_EELb0ELb1ELb0ELb0ELb0ELb0ELb0ELb1EEEvNS_16Flash_fwd_paramsE$_ZN5flash30compute_attn_1rowblock_splitkvI23Flash_fwd_kernel_traitsILi64ELi64ELi256ELi4ELb0ELb0EN7cutlass10bfloat16_tE19Flash_kernel_traitsILi64ELi64ELi256ELi4ES3_EELb0ELb1ELb0ELb0ELb0ELb0ELb0ELb1ENS_16Flash_fwd_paramsEEEvRKT8_iiiii:
        /* <DEDUP_REMOVED lines=13> */
[----:B------:R-:W-:Y:S01]  /*0140*/  ISETP.NE.AND.EX P5, PT, R5, RZ, PT, P5 ;  /* 0x000000ff0500720c */ /* 0x000fe20003fa5350 */
[----:B------:R-:W-:Y:S01]  /*0150*/  IMAD.WIDE.U32 R4, R40, 0x4, R4 ;  /* 0x0000000428047825 */ /* 0x000fe200078e0004 */
[----:B---3--:R-:W-:Y:S02]  /*0160*/  ISETP.NE.U32.AND P3, PT, R2, RZ, PT ;  /* 0x000000ff0200720c */ /* 0x008fe40003f65070 */
[C---:B----4-:R-:W-:Y:S02]  /*0170*/  ISETP.NE.U32.AND P4, PT, R6.reuse, RZ, PT ;  /* 0x000000ff0600720c */ /* 0x050fe40003f85070 */
[----:B------:R-:W-:Y:S02]  /*0180*/  ISETP.NE.AND.EX P3, PT, R3, RZ, PT, P3 ;  /* 0x000000ff0300720c */ /* 0x000fe40003f65330 */
[C---:B------:R-:W-:Y:S02]  /*0190*/  ISETP.NE.AND.EX P4, PT, R7.reuse, RZ, PT, P4 ;  /* 0x000000ff0700720c */ /* 0x040fe40003f85340 */
[----:B------:R-:W-:Y:S01]  /*01a0*/  IADD3 R32, P0, PT, R6, R154, RZ ;  /* 0x0000009a06207210 */ /* 0x000fe20007f1e0ff */
[----:B------:R-:W2:Y:S04]  /*01b0*/  @P1 LD.E R37, desc[UR6][R4.64] ;  /* 0x0000000604251980 */ /* 0x000ea8000c101900 */
[----:B------:R-:W3:Y:S01]  /*01c0*/  @!P5 LD.E R11, desc[UR6][R134.64+0xb4] ;  /* 0x0000b406860bd980 */ /* 0x000ee2000c101900 */
[----:B------:R-:W-:-:S03]  /*01d0*/  IMAD.X R33, R7, 0x1, R155, P0 ;  /* 0x0000000107217824 */ /* 0x000fc600000e069b */
        /* <DEDUP_REMOVED lines=11> */
[----:B--2---:R1:W-:Y:S04]  /*0290*/  STL [R1+0x150], R37 ;  /* 0x0001502501007387 */ /* 0x0043e80000100800 */
[----:B---3--:R1:W-:Y:S01]  /*02a0*/  @!P5 STL [R1+0x154], R11 ;  /* 0x0001540b0100d387 */ /* 0x0083e20000100800 */
[----:B------:R-:W-:Y:S07]  /*02b0*/  @!P2 BRA `(.L_x_2442) ;  /* 0x000000000010a947 */ /* 0x000fee0003800000 */
[----:B-1----:R-:W2:Y:S02]  /*02c0*/  LD.E.U8 R4, desc[UR6][R134.64+0x1b2] ;  /* 0x0001b20686047980 */ /* 0x002ea4000c101100 */
[----:B--2---:R-:W-:-:S13]  /*02d0*/  ISETP.NE.AND P1, PT, R4, RZ, PT ;  /* 0x000000ff0400720c */ /* 0x004fda0003f25270 */
[----:B------:R-:W-:Y:S05]  /*02e0*/  @!P1 BRA `(.L_x_2442) ;  /* 0x0000000000049947 */ /* 0x000fea0003800000 */
[----:B------:R2:W5:Y:S02]  /*02f0*/  LD.E R12, desc[UR6][R2.64] ;  /* 0x00000006020c7980 */ /* 0x000564000c101900 */
.L_x_2442:
[----:B------:R-:W-:Y:S05]  /*0300*/  BSYNC.RECONVERGENT B0 ;  /* 0x0000000000007941 */ /* 0x000fea0003800200 */
.L_x_2441:
[----:B------:R-:W-:Y:S04]  /*0310*/  BSSY.RECONVERGENT B0, `(.L_x_2443) ;  /* 0x0000007000007945 */ /* 0x000fe80003800200 */
[----:B------:R-:W-:Y:S05]  /*0320*/  @!P3 BRA `(.L_x_2444) ;  /* 0x000000000014b947 */ /* 0x000fea0003800000 */
[----:B-----5:R-:W3:Y:S02]  /*0330*/  LD.E.U8 R0, desc[UR6][R134.64+0x1b2] ;  /* 0x0001b20686007980 */ /* 0x020ee4000c101100 */
[----:B---3--:R-:W-:-:S13]  /*0340*/  ISETP.NE.AND P1, PT, R0, RZ, PT ;  /* 0x000000ff0000720c */ /* 0x008fda0003f25270 */
[----:B------:R-:W3:Y:S02]  /*0350*/  @P1 LD.E R0, desc[UR6][R2.64+0x4] ;  /* 0x0000040602001980 */ /* 0x000ee4000c101900 */
[----:B---3--:R-:W-:-:S06]  /*0360*/  @P1 IADD3 R0, PT, PT, R0, -R12, RZ ;  /* 0x8000000c00001210 */ /* 0x008fcc0007ffe0ff */
[----:B------:R3:W5:Y:S02]  /*0370*/  @!P1 LD.E R0, desc[UR6][R2.64] ;  /* 0x0000000602009980 */ /* 0x000764000c101900 */
.L_x_2444:
[----:B------:R-:W-:Y:S05]  /*0380*/  BSYNC.RECONVERGENT B0 ;  /* 0x0000000000007941 */ /* 0x000fea0003800200 */
.L_x_2443:
[----:B------:R-:W-:Y:S01]  /*0390*/  MOV R20, R11 ;  /* 0x0000000b00147202 */ /* 0x000fe20000000f00 */
[----:B------:R-:W-:Y:S01]  /*03a0*/  BSSY.RECONVERGENT B1, `(.L_x_2445) ;  /* 0x0000013000017945 */ /* 0x000fe20003800200 */
[----:B-----5:R-:W-:Y:S02]  /*03b0*/  @P5 IADD3 R20, PT, PT, -R37, R5, RZ ;  /* 0x0000000525145210 */ /* 0x020fe40007ffe1ff */
        /* <DEDUP_REMOVED lines=8> */
.L_x_2446:
[----:B--23--:R-:W2:Y:S01]  /*0440*/  LD.E.64 R2, desc[UR6][R134.64+0x108] ;  /* 0x0001080686027980 */ /* 0x00cea2000c101b00 */
[----:B------:R-:W-:Y:S01]  /*0450*/  BSSY.RECONVERGENT B0, `(.L_x_2448) ;  /* 0x0000006000007945 */ /* 0x000fe20003800200 */
[----:B------:R-:W-:Y:S01]  /*0460*/  IMAD.MOV.U32 R0, RZ, RZ, RZ ;  /* 0x000000ffff007224 */ /* 0x000fe200078e00ff */
[----:B--2---:R-:W-:-:S04]  /*0470*/  ISETP.NE.U32.AND P0, PT, R2, RZ, PT ;  /* 0x000000ff0200720c */ /* 0x004fc80003f05070 */
[----:B------:R-:W-:-:S13]  /*0480*/  ISETP.NE.AND.EX P0, PT, R3, RZ, PT, P0 ;  /* 0x000000ff0300720c */ /* 0x000fda0003f05300 */
[----:B------:R-:W-:Y:S05]  /*0490*/  @!P0 BRA `(.L_x_2449) ;  /* 0x0000000000048947 */ /* 0x000fea0003800000 */
[----:B------:R2:W5:Y:S02]  /*04a0*/  LD.E R0, desc[UR6][R134.64+0xbc] ;  /* 0x0000bc0686007980 */ /* 0x000564000c101900 */
.L_x_2449:
[----:B------:R-:W-:Y:S05]  /*04b0*/  BSYNC.RECONVERGENT B0 ;  /* 0x0000000000007941 */ /* 0x000fea0003800200 */
.L_x_2448:
[----:B-----5:R-:W-:Y:S02]  /*04c0*/  IADD3 R228, PT, PT, R101, R0, RZ ;  /* 0x0000000065e47210 */ /* 0x020fe40007ffe0ff */
.L_x_2447:
[----:B------:R-:W-:Y:S05]  /*04d0*/  BSYNC.RECONVERGENT B1 ;  /* 0x0000000000017941 */ /* 0x000fea0003800200 */
.L_x_2445:
[----:B------:R-:W3:Y:S01]  /*04e0*/  S2R R35, SR_CTAID.X ;  /* 0x0000000000237919 */ /* 0x000ee20000002500 */
[----:B------:R-:W-:Y:S01]  /*04f0*/  MOV R21, 0x50 ;  /* 0x0000005000157802 */ /* 0x000fe20000000f00 */
[----:B------:R-:W-:-:S03]  /*0500*/  IMAD.MOV.U32 R3, RZ, RZ, 0x0 ;  /* 0x00000000ff037424 */ /* 0x000fc600078e00ff */
[----:B------:R-:W-:Y:S01]  /*0510*/  MOV R2, R21 ;  /* 0x0000001500027202 */ /* 0x000fe20000000f00 */
[----:B---3--:R-:W-:-:S05]  /*0520*/  IMAD.SHL.U32 R151, R35, 0x40, RZ ;  /* 0x0000004023977824 */ /* 0x008fca00078e00ff */
[----:B------:R-:W-:-:S13]  /*0530*/  ISETP.GT.AND P0, PT, R20, R151, PT ;  /* 0x000000971400720c */ /* 0x000fda0003f04270 */
[----:B-12-4-:R-:W-:Y:S05]  /*0540*/  @!P0 RET.REL.NODEC R2 `(_ZN5flash24flash_fwd_splitkv_kernelI23Flash_fwd_kernel_traitsILi64ELi64ELi256ELi4ELb0ELb0EN7cutlass10bfloat16_tE19Flash_kernel_traitsILi64ELi64ELi256ELi4ES3_EELb0ELb1ELb0ELb0ELb0ELb0ELb0ELb1EEEvNS_16Flash_fwd_paramsE) ;  /* 0xfffffff802ac8950 */ /* 0x016fea0003c3ffff */
        /* <DEDUP_REMOVED lines=22> */
[----:B------:R-:W-:-:S02]  /*06b0*/  SHF.R.S32.HI R2, RZ, 0x8, R2 ;  /* 0x00000008ff027819 */ /* 0x000fc40000011402 */
[----:B------:R-:W-:Y:S02]  /*06c0*/  VIMNMX3 R38, R4, R3, R0, PT ;  /* 0x000000030426720f */ /* 0x000fe40003800100 */
[----:B------:R-:W-:-:S03]  /*06d0*/  VIMNMX R43, PT, PT, RZ, R2, !PT ;  /* 0x00000002ff2b7248 */ /* 0x000fc60007fe0100 */
[----:B------:R2:W-:Y:S01]  /*06e0*/  STL [R1+0xc4], R38 ;  /* 0x0000c42601007387 */ /* 0x0005e20000100800 */
[----:B------:R-:W-:-:S03]  /*06f0*/  ISETP.GE.AND P0, PT, R43, R38, PT ;  /* 0x000000262b00720c */ /* 0x000fc60003f06270 */
[----:B------:R2:W-:Y:S10]  /*0700*/  STL [R1+0xc0], R43 ;  /* 0x0000c02b01007387 */ /* 0x0005f40000100800 */
        /* <DEDUP_REMOVED lines=13> */
[----:B------:R-:W-:-:S04]  /*07e0*/  LOP3.LUT R10, R10, 0x38, RZ, 0xc0, !PT ;  /* 0x000000380a0a7812 */ /* 0x000fc800078ec0ff */
        /* <DEDUP_REMOVED lines=13> */
[----:B------:R-:W-:Y:S01]  /*08c0*/  IMAD.IADD R16, R20, 0x1, -R151 ;  /* 0x0000000114107824 */ /* 0x000fe200078e0a97 */
[----:B------:R-:W-:Y:S02]  /*08d0*/  SHF.R.U32.HI R20, RZ, 0x3, R220 ;  /* 0x00000003ff147819 */ /* 0x000fe400000116dc */
[----:B------:R-:W-:Y:S02]  /*08e0*/  IADD3.X R9, PT, PT, R0, R5, R9, P0, !PT ;  /* 0x0000000500097210 */ /* 0x000fe400007fe409 */
[----:B------:R-:W-:Y:S01]  /*08f0*/  ISETP.GE.OR P0, PT, R20, R16, P6 ;  /* 0x000000101400720c */ /* 0x000fe20003706670 */
[----:B-----5:R-:W-:-:S02]  /*0900*/  IMAD R4, R13, R22, RZ ;  /* 0x000000160d047224 */ /* 0x020fc400078e02ff */
        /* <DEDUP_REMOVED lines=40> */
.L_x_2452:
[----:B------:R-:W-:Y:S05]  /*0b90*/  BSYNC.RECONVERGENT B0 ;  /* 0x0000000000007941 */ /* 0x000fea0003800200 */
.L_x_2451:
        /* <DEDUP_REMOVED lines=13> */
.L_x_2454:
[----:B------:R-:W-:Y:S05]  /*0c70*/  BSYNC.RECONVERGENT B0 ;  /* 0x0000000000007941 */ /* 0x000fea0003800200 */
.L_x_2453:
        /* <DEDUP_REMOVED lines=12> */
.L_x_2456:
[----:B------:R-:W-:Y:S05]  /*0d40*/  BSYNC.RECONVERGENT B0 ;  /* 0x0000000000007941 */ /* 0x000fea0003800200 */
.L_x_2455:
[----:B---3--:R-:W-:Y:S01]  /*0d50*/  MOV R2, R21 ;  /* 0x0000001500027202 */ /* 0x008fe20000000f00 */
[----:B------:R-:W-:Y:S01]  /*0d60*/  @!P3 ST.E desc[UR6][R10.64], R18 ;  /* 0x000000120a00b985 */ /* 0x000fe2000c101906 */
[----:B------:R-:W-:-:S03]  /*0d70*/  MOV R3, 0x0 ;  /* 0x0000000000037802 */ /* 0x000fc60000000f00 */
[----:B------:R-:W-:Y:S04]  /*0d80*/  @!P2 ST.E desc[UR6][R10.64+0x40], R17 ;  /* 0x000040110a00a985 */ /* 0x000fe8000c101906 */
[----:B------:R1:W-:Y:S02]  /*0d90*/  @!P1 ST.E desc[UR6][R10.64+0x80], R16 ;  /* 0x000080100a009985 */ /* 0x0003e4000c101906 */
[----:B-12---:R-:W-:Y:S05]  /*0da0*/  @P4 RET.REL.NODEC R2 `(_ZN5flash24flash_fwd_splitkv_kernelI23Flash_fwd_kernel_traitsILi64ELi64ELi256ELi4ELb0ELb0EN7cutlass10bfloat16_tE19Flash_kernel_traitsILi64ELi64ELi256ELi4ES3_EELb0ELb1ELb0ELb0ELb0ELb0ELb0ELb1EEEvNS_16Flash_fwd_paramsE) ;  /* 0xfffffff002944950 */ /* 0x006fea0003c3ffff */
[----:B------:R-:W-:Y:S02]  /*0db0*/  MOV R0, 0x7f800000 ;  /* 0x7f80000000007802 */ /* 0x000fe40000000f00 */
[----:B------:R-:W-:Y:S02]  /*0dc0*/  MOV R2, R21 ;  /* 0x0000001500027202 */ /* 0x000fe40000000f00 */
[----:B------:R-:W-:Y:S01]  /*0dd0*/  MOV R3, 0x0 ;  /* 0x0000000000037802 */ /* 0x000fe20000000f00 */
[----:B------:R1:W-:Y:S03]  /*0de0*/  ST.E desc[UR6][R10.64+0xc0], R0 ;  /* 0x0000c0000a007985 */ /* 0x0003e6000c101906 */
[----:B-1----:R-:W-:Y:S05]  /*0df0*/  RET.REL.NODEC R2 `(_ZN5flash24flash_fwd_splitkv_kernelI23Flash_fwd_kernel_traitsILi64ELi64ELi256ELi4ELb0ELb0EN7cutlass10bfloat16_tE19Flash_kernel_traitsILi64ELi64ELi256ELi4ES3_EELb0ELb1ELb0ELb0ELb0ELb0ELb0ELb1EEEvNS_16Flash_fwd_paramsE) ;  /* 0xfffffff002807950 */ /* 0x002fea0003c3ffff */
.L_x_2450:
        /* <DEDUP_REMOVED lines=14> */
[----:B------:R-:W4:Y:S04]  /*0ee0*/  LD.E R11, desc[UR6][R134.64+0x170] ;  /* 0x00017006860b7980 */ /* 0x000f28000c101900 */
        /* <DEDUP_REMOVED lines=22> */
[----:B-----5:R-:W4:Y:S03]  /*1050*/  LD.E.64 R8, desc[UR6][R14.64+0x50] ;  /* 0x000050060e087980 */ /* 0x020f26000c101b00 */
        /* <DEDUP_REMOVED lines=17> */
[----:B------:R-:W-:Y:S01]  /*1170*/  @!P2 LOP3.LUT R5, RZ, R11, RZ, 0x33, !PT ;  /* 0x0000000bff05a212 */ /* 0x000fe200078e33ff */
[----:B------:R-:W4:Y:S01]  /*1180*/  LD.E.64 R20, desc[UR6][R14.64+0x40] ;  /* 0x000040060e147980 */ /* 0x000f22000c101b00 */
[----:B------:R-:W-:Y:S01]  /*1190*/  MOV R2, R31 ;  /* 0x0000001f00027202 */ /* 0x000fe20000000f00 */
[----:B------:R-:W-:-:S04]  /*11a0*/  IMAD.MOV.U32 R3, RZ, RZ, R30 ;  /* 0x000000ffff037224 */ /* 0x000fc800078e001e */
[----:B------:R-:W-:-:S05]  /*11b0*/  IMAD.WIDE R2, R5, 0x4, R2 ;  /* 0x0000000405027825 */ /* 0x000fca00078e0202 */
[----:B------:R1:W2:Y:S01]  /*11c0*/  LD.E R10, desc[UR6][R2.64] ;  /* 0x00000006020a7980 */ /* 0x0002a2000c101900 */
        /* <DEDUP_REMOVED lines=31> */
[----:B------:R-:W-:Y:S01]  /*13c0*/  SHF.R.S32.HI R5, RZ, 0x1f, R0 ;  /* 0x0000001fff057819 */ /* 0x000fe20000011400 */
[----:B----4-:R1:W-:Y:S01]  /*13d0*/  STL.64 [R1+0x28], R20 ;  /* 0x0000281401007387 */ /* 0x0103e20000100a00 */
[----:B--2---:R-:W-:Y:S01]  /*13e0*/  SHF.R.S32.HI R19, RZ, 0x1f, R10 ;  /* 0x0000001fff137819 */ /* 0x004fe2000001140a */
[----:B------:R-:W-:-:S04]  /*13f0*/  IMAD R3, R7, R10, RZ ;  /* 0x0000000a07037224 */ /* 0x000fc800078e02ff */
[C---:B------:R-:W-:Y:S02]  /*1400*/  IMAD R3, R6.reuse, R19, R3 ;  /* 0x0000001306037224 */ /* 0x040fe400078e0203 */
[----:B------:R-:W-:-:S04]  /*1410*/  IMAD.WIDE.U32 R6, R6, R10, RZ ;  /* 0x0000000a06067225 */ /* 0x000fc800078e00ff */
[----:B------:R-:W-:Y:S02]  /*1420*/  IMAD.IADD R3, R7, 0x1, R3 ;  /* 0x0000000107037824 */ /* 0x000fe400078e0203 */
[----:B------:R-:W-:-:S04]  /*1430*/  IMAD.MOV.U32 R2, RZ, RZ, R6 ;  /* 0x000000ffff027224 */ /* 0x000fc800078e0006 */
        /* <DEDUP_REMOVED lines=12> */
[----:B-1----:R-:W-:Y:S05]  /*1500*/  BRA `(.L_x_2459) ;  /* 0x00000004005c7947 */ /* 0x002fea0003800000 */
.L_x_2458:
[----:B------:R-:W4:Y:S01]  /*1510*/  LD.E R16, desc[UR6][R134.64+0x68] ;  /* 0x0000680686107980 */ /* 0x000f22000c101900 */
[----:B------:R-:W-:Y:S01]  /*1520*/  MOV R14, R134 ;  /* 0x00000086000e7202 */ /* 0x000fe20000000f00 */
[----:B------:R-:W-:Y:S01]  /*1530*/  IMAD.MOV.U32 R15, RZ, RZ, R135 ;  /* 0x000000ffff0f7224 */ /* 0x000fe200078e0087 */
[----:B------:R-:W-:Y:S01]  /*1540*/  ISETP.NE.AND P2, PT, R12, -0x1, PT ;  /* 0xffffffff0c00780c */ /* 0x000fe20003f45270 */
[----:B------:R-:W2:Y:S04]  /*1550*/  LD.E.64 R230, desc[UR6][R134.64+0x38] ;  /* 0x0000380686e67980 */ /* 0x000ea8000c101b00 */
[----:B-1----:R-:W2:Y:S04]  /*1560*/  LD.E.64 R2, desc[UR6][R14.64+0x40] ;  /* 0x000040060e027980 */ /* 0x002ea8000c101b00 */
[----:B------:R-:W2:Y:S04]  /*1570*/  LD.E.64 R20, desc[UR6][R14.64+0x50] ;  /* 0x000050060e147980 */ /* 0x000ea8000c101b00 */
[----:B------:R-:W2:Y:S04]  /*1580*/  @!P2 LD.E.64 R4, desc[UR6][R134.64+0x20] ;  /* 0x000020068604a980 */ /* 0x000ea8000c101b00 */
[----:B------:R-:W2:Y:S04]  /*1590*/  @!P2 LD.E.64 R18, desc[UR6][R134.64+0x28] ;  /* 0x000028068612a980 */ /* 0x000ea8000c101b00 */
[----:B------:R1:W5:Y:S01]  /*15a0*/  LD.E.64 R28, desc[UR6][R134.64+0x58] ;  /* 0x00005806861c7980 */ /* 0x000362000c101b00 */
[----:B---3--:R-:W-:-:S02]  /*15b0*/  IABS R7, R36 ;  /* 0x0000002400077213 */ /* 0x008fc40000000000 */
[----:B-----5:R-:W-:Y:S02]  /*15c0*/  @!P2 SHF.R.S32.HI R11, RZ, 0x1f, R9 ;  /* 0x0000001fff0ba819 */ /* 0x020fe40000011409 */
[----:B------:R-:W-:Y:S02]  /*15d0*/  LEA R17, R38, 0xffffff00, 0x8 ;  /* 0xffffff0026117811 */ /* 0x000fe400078e40ff */
[----:B------:R-:W-:Y:S02]  /*15e0*/  CS2R R30, SRZ ;  /* 0x00000000001e7805 */ /* 0x000fe4000001ff00 */
[----:B----4-:R-:W-:-:S04]  /*15f0*/  IABS R0, R16 ;  /* 0x0000001000007213 */ /* 0x010fc80000000000 */
[----:B------:R-:W-:Y:S01]  /*1600*/  MOV R8, R0 ;  /* 0x0000000000087202 */ /* 0x000fe20000000f00 */
[----:B--2---:R2:W-:Y:S01]  /*1610*/  STL.64 [R1+0x28], R2 ;  /* 0x0000280201007387 */ /* 0x0045e20000100a00 */
[----:B------:R-:W-:Y:S02]  /*1620*/  IMAD.MOV.U32 R13, RZ, RZ, R2 ;  /* 0x000000ffff0d7224 */ /* 0x000fe400078e0002 */
[----:B--2---:R-:W2:Y:S08]  /*1630*/  I2F.RP R2, R8 ;  /* 0x0000000800027306 */ /* 0x004eb00000209400 */
[----:B--2---:R-:W2:Y:S01]  /*1640*/  MUFU.RCP R2, R2 ;  /* 0x0000000200027308 */ /* 0x004ea20000001000 */
[----:B------:R-:W-:Y:S01]  /*1650*/  MOV R22, R3 ;  /* 0x0000000300167202 */ /* 0x000fe20000000f00 */
        /* <DEDUP_REMOVED lines=12> */
[----:B------:R-:W-:-:S03]  /*1720*/  @!P2 IMAD R0, R231, R10, RZ ;  /* 0x0000000ae700a224 */ /* 0x000fc600078e02ff */
[----:B------:R-:W-:Y:S01]  /*1730*/  ISETP.GT.U32.AND P1, PT, R8, R6, PT ;  /* 0x000000060800720c */ /* 0x000fe20003f24070 */
[----:B------:R-:W-:Y:S02]  /*1740*/  @!P2 IMAD R0, R2, R230, R0 ;  /* 0x000000e60200a224 */ /* 0x000fe400078e0200 */
[----:B------:R-:W-:-:S04]  /*1750*/  @!P2 IMAD.WIDE.U32 R2, R230, R10, RZ ;  /* 0x0000000ae602a225 */ /* 0x000fc800078e00ff */
[----:B------:R-:W-:Y:S01]  /*1760*/  @!P2 IMAD R5, R5, R9, RZ ;  /* 0x000000090505a224 */ /* 0x000fe200078e02ff */
[----:B------:R-:W-:Y:S01]  /*1770*/  @!P2 IADD3 R3, PT, PT, R3, R0, RZ ;  /* 0x000000000303a210 */ /* 0x000fe20007ffe0ff */
[----:B------:R-:W-:-:S04]  /*1780*/  @P2 IMAD.IADD R0, R10, 0x1, R12 ;  /* 0x000000010a002824 */ /* 0x000fc800078e020c */
        /* <DEDUP_REMOVED lines=18> */
[----:B------:R-:W-:Y:S01]  /*18b0*/  IMAD R8, R231, R17, RZ ;  /* 0x00000011e7087224 */ /* 0x000fe200078e02ff */
[----:B------:R-:W-:Y:S01]  /*18c0*/  MOV R0, R7 ;  /* 0x0000000700007202 */ /* 0x000fe20000000f00 */
[----:B------:R-:W-:Y:S02]  /*18d0*/  @!P2 IMAD R4, R5, R13, R6 ;  /* 0x0000000d0504a224 */ /* 0x000fe400078e0206 */
[----:B------:R-:W-:-:S04]  /*18e0*/  IMAD.WIDE.U32 R2, R230, R17, R2 ;  /* 0x00000011e6027225 */ /* 0x000fc800078e0002 */
[----:B------:R-:W-:Y:S01]  /*18f0*/  @!P2 IMAD.WIDE.U32 R6, R13, R10, RZ ;  /* 0x0000000a0d06a225 */ /* 0x000fe200078e00ff */
[----:B------:R-:W-:-:S03]  /*1900*/  IADD3 R5, PT, PT, R3, R8, RZ ;  /* 0x0000000803057210 */ /* 0x000fc60007ffe0ff */
[----:B------:R-:W-:Y:S01]  /*1910*/  @!P0 IMAD.MOV R0, RZ, RZ, -R0 ;  /* 0x000000ffff008224 */ /* 0x000fe200078e0a00 */
[----:B------:R-:W-:Y:S02]  /*1920*/  @!P1 LOP3.LUT R0, RZ, R16, RZ, 0x33, !PT ;  /* 0x00000010ff009212 */ /* 0x000fe400078e33ff */
[----:B------:R-:W-:Y:S01]  /*1930*/  @!P2 IADD3 R3, PT, PT, R7, R4, RZ ;  /* 0x000000040703a210 */ /* 0x000fe20007ffe0ff */
[----:B------:R-:W-:Y:S01]  /*1940*/  IMAD.MOV.U32 R4, RZ, RZ, R2 ;  /* 0x000000ffff047224 */ /* 0x000fe200078e0002 */
[----:B------:R-:W-:Y:S01]  /*1950*/  @P2 IADD3 R8, PT, PT, R10, R12, RZ ;  /* 0x0000000c0a082210 */ /* 0x000fe20007ffe0ff */
[----:B------:R-:W-:Y:S01]  /*1960*/  @!P2 IMAD R10, R19, R9, RZ ;  /* 0x00000009130aa224 */ /* 0x000fe200078e02ff */
[----:B------:R-:W-:Y:S02]  /*1970*/  @!P2 SHF.R.S32.HI R7, RZ, 0x1f, R9 ;  /* 0x0000001fff07a819 */ /* 0x000fe40000011409 */
[----:B------:R-:W-:Y:S01]  /*1980*/  @!P2 MOV R2, R6 ;  /* 0x000000060002a202 */ /* 0x000fe20000000f00 */
[----:B------:R-:W-:Y:S01]  /*1990*/  IMAD R11, R21, R0, RZ ;  /* 0x00000000150b7224 */ /* 0x000fe200078e02ff */
[----:B------:R-:W-:Y:S01]  /*19a0*/  SHF.R.S32.HI R12, RZ, 0x1f, R0 ;  /* 0x0000001fff0c7819 */ /* 0x000fe20000011400 */
        /* <DEDUP_REMOVED lines=12> */
[----:B-1----:R-:W-:Y:S02]  /*1a70*/  MOV R18, RZ ;  /* 0x000000ff00127202 */ /* 0x002fe40000000f00 */
.L_x_2459:
[----:B------:R-:W-:Y:S05]  /*1a80*/  BSYNC.RECONVERGENT B0 ;  /* 0x0000000000007941 */ /* 0x000fea0003800200 */
.L_x_2457:
[----:B------:R-:W-:Y:S01]  /*1a90*/  ISETP.NE.AND P0, PT, R37, -0x1, PT ;  /* 0xffffffff2500780c */ /* 0x000fe20003f05270 */
[----:B------:R-:W2:Y:S04]  /*1aa0*/  LDL R41, [R1+0x28] ;  /* 0x0000280001297983 */ /* 0x000ea80000100800 */
[----:B------:R-:W3:Y:S04]  /*1ab0*/  LDL R42, [R1+0x2c] ;  /* 0x00002c00012a7983 */ /* 0x000ee80000100800 */
[----:B------:R-:W4:Y:S04]  /*1ac0*/  LD.E.64 R10, desc[UR6][R134.64+0x30] ;  /* 0x00003006860a7980 */ /* 0x000f28000c101b00 */
[----:B------:R-:W4:Y:S04]  /*1ad0*/  @!P0 LD.E.64 R6, desc[UR6][R134.64+0x18] ;  /* 0x0000180686068980 */ /* 0x000f28000c101b00 */
[----:B------:R-:W4:Y:S04]  /*1ae0*/  LD.E.64 R20, desc[UR6][R134.64+0x48] ;  /* 0x0000480686147980 */ /* 0x000f28000c101b00 */
[----:B------:R-:W4:Y:S04]  /*1af0*/  LD.E.64 R24, desc[UR6][R134.64+0x8] ;  /* 0x0000080686187980 */ /* 0x000f28000c101b00 */
[----:B------:R-:W4:Y:S04]  /*1b00*/  LD.E.64 R22, desc[UR6][R134.64+0x10] ;  /* 0x0000100686167980 */ /* 0x000f28000c101b00 */
[----:B------:R-:W4:Y:S04]  /*1b10*/  LD.E R39, desc[UR6][R134.64+0xc0] ;  /* 0x0000c00686277980 */ /* 0x000f28000c101900 */
[----:B------:R1:W4:Y:S04]  /*1b20*/  LD.E.64 R26, desc[UR6][R14.64] ;  /* 0x000000060e1a7980 */ /* 0x000328000c101b00 */
        /* <DEDUP_REMOVED lines=17> */
[----:B------:R-:W-:Y:S02]  /*1c40*/  IMAD.MOV.U32 R34, RZ, RZ, RZ ;  /* 0x000000ffff227224 */ /* 0x000fe400078e00ff */
[----:B------:R-:W-:-:S04]  /*1c50*/  IMAD.SHL.U32 R153, R220, 0x8, RZ ;  /* 0x00000008dc997824 */ /* 0x000fc800078e00ff */
[----:B------:R1:W5:Y:S06]  /*1c60*/  @P4 LD.E R34, desc[UR6][R32.64] ;  /* 0x0000000620224980 */ /* 0x00036c000c101900 */
[----:B------:R-:W-:Y:S01]  /*1c70*/  @!P3 IMAD.IADD R0, R0, 0x1, -R4 ;  /* 0x000000010000b824 */ /* 0x000fe200078e0a04 */
[----:B------:R-:W-:-:S04]  /*1c80*/  LOP3.LUT R14, R153, 0x38, RZ, 0xc0, !PT ;  /* 0x00000038990e7812 */ /* 0x000fc800078ec0ff */
[----:B------:R-:W-:Y:S02]  /*1c90*/  ISETP.GE.U32.AND P4, PT, R0, R4, PT ;  /* 0x000000040000720c */ /* 0x000fe40003f86070 */
[----:B------:R-:W-:Y:S02]  /*1ca0*/  LOP3.LUT R0, R36, R16, RZ, 0x3c, !PT ;  /* 0x0000001024007212 */ /* 0x000fe400078e3cff */
[----:B------:R-:W-:Y:S01]  /*1cb0*/  IADD3 R2, P1, PT, R14, R8, RZ ;  /* 0x000000080e027210 */ /* 0x000fe20007f3e0ff */
[----:B------:R-:W-:Y:S01]  /*1cc0*/  @!P3 VIADD R5, R5, 0x1 ;  /* 0x000000010505b836 */ /* 0x000fe20000000000 */
[----:B------:R-:W-:Y:S02]  /*1cd0*/  ISETP.GE.AND P2, PT, R0, RZ, PT ;  /* 0x000000ff0000720c */ /* 0x000fe40003f46270 */
[----:B------:R-:W-:Y:S02]  /*1ce0*/  IADD3.X R3, PT, PT, RZ, R12, RZ, P1, !PT ;  /* 0x0000000cff037210 */ /* 0x000fe40000ffe4ff */
[----:B------:R-:W-:-:S03]  /*1cf0*/  ISETP.NE.AND P1, PT, R16, RZ, PT ;  /* 0x000000ff1000720c */ /* 0x000fc60003f25270 */
[----:B------:R-:W-:Y:S01]  /*1d00*/  @P4 VIADD R5, R5, 0x1 ;  /* 0x0000000105054836 */ /* 0x000fe20000000000 */
[----:B-1----:R-:W1:Y:S01]  /*1d10*/  S2R R33, SR_CgaCtaId ;  /* 0x0000000000217919 */ /* 0x002e620000008800 */
[----:B------:R-:W-:Y:S01]  /*1d20*/  SHF.R.U32.HI R60, RZ, 0x3, R220 ;  /* 0x00000003ff3c7819 */ /* 0x000fe200000116dc */
[----:B------:R-:W-:-:S04]  /*1d30*/  IMAD.MOV.U32 R61, RZ, RZ, RZ ;  /* 0x000000ffff3d7224 */ /* 0x000fc800078e00ff */
[----:B------:R-:W-:Y:S01]  /*1d40*/  IMAD R12, R231, R60, RZ ;  /* 0x0000003ce70c7224 */ /* 0x000fe200078e02ff */
[C---:B------:R-:W-:Y:S01]  /*1d50*/  SHF.L.U64.HI R91, R230.reuse, 0x4, R231 ;  /* 0x00000004e65b7819 */ /* 0x040fe200000102e7 */
[----:B------:R-:W-:Y:S02]  /*1d60*/  IMAD.SHL.U32 R81, R230, 0x10, RZ ;  /* 0x00000010e6517824 */ /* 0x000fe400078e00ff */
[----:B--2---:R-:W-:Y:S01]  /*1d70*/  IMAD R0, R18, R41, RZ ;  /* 0x0000002912007224 */ /* 0x004fe200078e02ff */
[----:B------:R-:W-:Y:S01]  /*1d80*/  MOV R18, R5 ;  /* 0x0000000500127202 */ /* 0x000fe20000000f00 */
[----:B------:R-:W-:-:S04]  /*1d90*/  IMAD.WIDE.U32 R2, R17, R41, R2 ;  /* 0x0000002911027225 */ /* 0x000fc800078e0002 */
[----:B---3--:R-:W-:Y:S02]  /*1da0*/  IMAD R0, R17, R42, R0 ;  /* 0x0000002a11007224 */ /* 0x008fe400078e0200 */
[----:B----4-:R-:W-:-:S04]  /*1db0*/  @P0 IMAD.WIDE.U32 R4, R10, R37, RZ ;  /* 0x000000250a040225 */ /* 0x010fc800078e00ff */
[-C--:B------:R-:W-:Y:S02]  /*1dc0*/  @!P0 IMAD R9, R7, R40.reuse, RZ ;  /* 0x0000002807098224 */ /* 0x080fe400078e02ff */
[----:B------:R-:W-:-:S04]  /*1dd0*/  @!P0 IMAD.WIDE.U32 R6, R6, R40, RZ ;  /* 0x0000002806068225 */ /* 0x000fc800078e00ff */
[----:B------:R-:W-:Y:S01]  /*1de0*/  IMAD.IADD R3, R3, 0x1, R0 ;  /* 0x0000000103037824 */ /* 0x000fe200078e0200 */
[----:B------:R-:W-:Y:S01]  /*1df0*/  @!P0 MOV R0, R6 ;  /* 0x0000000600008202 */ /* 0x000fe20000000f00 */
[----:B------:R-:W-:Y:S02]  /*1e00*/  @P0 IMAD R8, R11, R37, RZ ;  /* 0x000000250b080224 */ /* 0x000fe400078e02ff */
[----:B------:R-:W-:Y:S01]  /*1e10*/  @!P2 IMAD.MOV R18, RZ, RZ, -R18 ;  /* 0x000000ffff12a224 */ /* 0x000fe200078e0a12 */
[----:B------:R-:W-:Y:S01]  /*1e20*/  @!P1 LOP3.LUT R18, RZ, R16, RZ, 0x33, !PT ;  /* 0x00000010ff129212 */ /* 0x000fe200078e33ff */
[----:B------:R-:W-:Y:S02]  /*1e30*/  @P0 IMAD.MOV.U32 R0, RZ, RZ, R4 ;  /* 0x000000ffff000224 */ /* 0x000fe400078e0004 */
[----:B------:R-:W-:Y:S01]  /*1e40*/  @!P0 IMAD.IADD R6, R7, 0x1, R9 ;  /* 0x0000000107068824 */ /* 0x000fe200078e0209 */
[----:B------:R-:W-:Y:S01]  /*1e50*/  @P0 IADD3 R6, PT, PT, R5, R8, RZ ;  /* 0x0000000805060210 */ /* 0x000fe20007ffe0ff */
[----:B------:R-:W-:Y:S01]  /*1e60*/  IMAD R5, R29, R18, RZ ;  /* 0x000000121d057224 */ /* 0x000fe200078e02ff */
[----:B------:R-:W-:-:S02]  /*1e70*/  SHF.R.S32.HI R32, RZ, 0x1f, R18 ;  /* 0x0000001fff207819 */ /* 0x000fc40000011412 */
[----:B------:R-:W-:-:S03]  /*1e80*/  IADD3 R4, P1, PT, R14, R0, RZ ;  /* 0x000000000e047210 */ /* 0x000fc60007f3e0ff */
[----:B------:R-:W-:Y:S02]  /*1e90*/  IMAD R0, R32, R28, R5 ;  /* 0x0000001c20007224 */ /* 0x000fe400078e0205 */
[----:B------:R-:W-:Y:S01]  /*1ea0*/  IMAD.X R5, RZ, RZ, R6, P1 ;  /* 0x000000ffff057224 */ /* 0x000fe200008e0606 */
[----:B------:R-:W-:Y:S01]  /*1eb0*/  @!P0 MOV R96, R10 ;  /* 0x0000000a00608202 */ /* 0x000fe20000000f00 */
[----:B------:R-:W-:Y:S01]  /*1ec0*/  IMAD.WIDE.U32 R8, R20, R36, R4 ;  /* 0x0000002414087225 */ /* 0x000fe200078e0004 */
[----:B------:R-:W-:Y:S02]  /*1ed0*/  IADD3 R4, P1, PT, R14, R13, RZ ;  /* 0x0000000d0e047210 */ /* 0x000fe40007f3e0ff */
[----:B------:R-:W-:Y:S01]  /*1ee0*/  @P0 MOV R96, R10 ;  /* 0x0000000a00600202 */ /* 0x000fe20000000f00 */
[----:B------:R-:W-:Y:S01]  /*1ef0*/  IMAD.WIDE.U32 R2, R18, R28, R2 ;  /* 0x0000001c12027225 */ /* 0x000fe200078e0002 */
[----:B------:R-:W-:-:S03]  /*1f00*/  MOV R7, 0x400 ;  /* 0x0000040000077802 */ /* 0x000fc60000000f00 */
[--C-:B------:R-:W-:Y:S01]  /*1f10*/  @!P0 IMAD.MOV.U32 R97, RZ, RZ, R11.reuse ;  /* 0x000000ffff618224 */ /* 0x100fe200078e000b */
[----:B------:R-:W-:Y:S01]  /*1f20*/  IADD3.X R5, PT, PT, RZ, R19, RZ, P1, !PT ;  /* 0x00000013ff057210 */ /* 0x000fe20000ffe4ff */
[----:B------:R-:W-:Y:S02]  /*1f30*/  @P0 IMAD.MOV.U32 R97, RZ, RZ, R11 ;  /* 0x000000ffff610224 */ /* 0x000fe400078e000b */
[----:B------:R-:W-:Y:S02]  /*1f40*/  IMAD R6, R21, R36, RZ ;  /* 0x0000002415067224 */ /* 0x000fe400078e02ff */
[----:B------:R-:W-:Y:S01]  /*1f50*/  IMAD.WIDE.U32 R10, R35, 0x40, R60 ;  /* 0x00000040230a7825 */ /* 0x000fe200078e003c */
[----:B-1----:R-:W-:-:S03]  /*1f60*/  LEA R17, R33, R7, 0x18 ;  /* 0x0000000721117211 */ /* 0x002fc600078ec0ff */
[----:B------:R-:W-:Y:S02]  /*1f70*/  IMAD.IADD R3, R3, 0x1, R0 ;  /* 0x0000000103037824 */ /* 0x000fe400078e0200 */
[----:B------:R-:W-:Y:S02]  /*1f80*/  IMAD.IADD R9, R9, 0x1, R6 ;  /* 0x0000000109097824 */ /* 0x000fe400078e0206 */
[----:B------:R-:W-:Y:S02]  /*1f90*/  IMAD R0, R11, R96, RZ ;  /* 0x000000600b007224 */ /* 0x000fe400078e02ff */
[----:B------:R-:W-:-:S04]  /*1fa0*/  IMAD.WIDE.U32 R6, R60, R230, R4 ;  /* 0x000000e63c067225 */ /* 0x000fc800078e0004 */
[----:B------:R-:W-:Y:S02]  /*1fb0*/  IMAD R13, R42, R60, RZ ;  /* 0x0000003c2a0d7224 */ /* 0x000fe400078e02ff */
[----:B------:R-:W-:Y:S01]  /*1fc0*/  IMAD.WIDE.U32 R2, R60, R41, R2 ;  /* 0x000000293c027225 */ /* 0x000fe200078e0002 */
[----:B------:R-:W-:-:S03]  /*1fd0*/  LEA R37, P1, R6, R24, 0x1 ;  /* 0x0000001806257211 */ /* 0x000fc600078208ff */
[----:B------:R-:W-:Y:S02]  /*1fe0*/  IMAD R11, R10, R97, R0 ;  /* 0x000000610a0b7224 */ /* 0x000fe400078e0200 */
[----:B------:R-:W-:Y:S01]  /*1ff0*/  IMAD.IADD R0, R7, 0x1, R12 ;  /* 0x0000000107007824 */ /* 0x000fe200078e020c */
[----:B------:R-:W-:Y:S01]  /*2000*/  LEA R35, P0, R2, R22, 0x1 ;  /* 0x0000001602237211 */ /* 0x000fe200078008ff */
[----:B------:R-:W-:Y:S01]  /*2010*/  IMAD.WIDE.U32 R4, R10, R96, R8 ;  /* 0x000000600a047225 */ /* 0x000fe200078e0008 */
[----:B------:R-:W-:-:S03]  /*2020*/  SHF.R.S32.HI R8, RZ, 0x1f, R101 ;  /* 0x0000001fff087819 */ /* 0x000fc60000011465 */
[----:B------:R-:W-:Y:S01]  /*2030*/  IMAD.IADD R3, R3, 0x1, R13 ;  /* 0x0000000103037824 */ /* 0x000fe200078e020d */
[----:B------:R-:W-:Y:S02]  /*2040*/  LEA.HI.X R36, R6, R25, R0, 0x1, P1 ;  /* 0x0000001906247211 */ /* 0x000fe400008f0c00 */
[----:B------:R-:W-:Y:S02]  /*2050*/  LEA.HI R0, R8, R101, RZ, 0x8 ;  /* 0x0000006508007211 */ /* 0x000fe400078f40ff */
[----:B------:R-:W-:Y:S02]  /*2060*/  LEA.HI.X R33, R2, R23, R3, 0x1, P0 ;  /* 0x0000001702217211 */ /* 0x000fe400000f0c03 */
[----:B------:R-:W-:Y:S02]  /*2070*/  LOP3.LUT R2, R153, 0x1c0, RZ, 0xc0, !PT ;  /* 0x000001c099027812 */ /* 0x000fe400078ec0ff */
[----:B------:R-:W-:Y:S02]  /*2080*/  SHF.R.S32.HI R0, RZ, 0x8, R0 ;  /* 0x00000008ff007819 */ /* 0x000fe40000011400 */
[----:B------:R-:W-:-:S02]  /*2090*/  LOP3.LUT R2, R2, 0x38, R220, 0xf8, !PT ;  /* 0x0000003802027812 */ /* 0x000fc400078ef8dc */
[----:B------:R-:W-:Y:S02]  /*20a0*/  VIMNMX R92, PT, PT, R43, R0, !PT ;  /* 0x000000002b5c7248 */ /* 0x000fe40007fe0100 */
[----:B------:R-:W-:Y:S01]  /*20b0*/  LOP3.LUT R0, R2, 0x38, R153, 0x78, !PT ;  /* 0x0000003802007812 */ /* 0x000fe200078e7899 */
[----:B------:R-:W-:-:S03]  /*20c0*/  IMAD.SHL.U32 R3, R220, 0x4, RZ ;  /* 0x00000004dc037824 */ /* 0x000fc600078e00ff */
[----:B------:R-:W-:Y:S01]  /*20d0*/  LOP3.LUT R2, R0, 0x1e00, R153, 0xf8, !PT ;  /* 0x00001e0000027812 */ /* 0x000fe200078ef899 */
[----:B------:R1:W-:Y:S01]  /*20e0*/  STL [R1+0x4c], R39 ;  /* 0x00004c2701007387 */ /* 0x0003e20000100800 */
[----:B------:R-:W-:Y:S02]  /*20f0*/  SHF.L.U32 R16, R38, 0x8, RZ ;  /* 0x0000000826107819 */ /* 0x000fe400000006ff */
[----:B------:R-:W-:Y:S01]  /*2100*/  LOP3.LUT R152, R3, 0x1c, RZ, 0xc0, !PT ;  /* 0x0000001c03987812 */ /* 0x000fe200078ec0ff */
[----:B------:R1:W-:Y:S01]  /*2110*/  STL [R1+0x3c], R37 ;  /* 0x00003c2501007387 */ /* 0x0003e20000100800 */
[----:B------:R-:W-:Y:S01]  /*2120*/  LEA R79, R2, R17, 0x1 ;  /* 0x00000011024f7211 */ /* 0x000fe200078e08ff */
[----:B------:R-:W-:Y:S01]  /*2130*/  IMAD.MOV.U32 R2, RZ, RZ, R31 ;  /* 0x000000ffff027224 */ /* 0x000fe200078e001f */
[----:B------:R-:W-:Y:S01]  /*2140*/  MOV R3, R30 ;  /* 0x0000001e00037202 */ /* 0x000fe20000000f00 */
[----:B------:R1:W-:Y:S04]  /*2150*/  STL [R1+0x44], R35 ;  /* 0x0000442301007387 */ /* 0x0003e80000100800 */
[----:B------:R1:W-:Y:S04]  /*2160*/  STL [R1+0x38], R36 ;  /* 0x0000382401007387 */ /* 0x0003e80000100800 */
[----:B------:R1:W-:Y:S04]  /*2170*/  STL [R1+0x40], R33 ;  /* 0x0000402101007387 */ /* 0x0003e80000100800 */
[----:B------:R1:W-:Y:S04]  /*2180*/  STL [R1+0x80], R16 ;  /* 0x0000801001007387 */ /* 0x0003e80000100800 */
[----:B------:R1:W-:Y:S01]  /*2190*/  STL.64 [R1+0x30], R2 ;  /* 0x0000300201007387 */ /* 0x0003e20000100a00 */
[----:B------:R-:W-:-:S02]  /*21a0*/  ISETP.GT.U32.AND P0, PT, R38, R92, PT ;  /* 0x0000005c2600720c */ /* 0x000fc40003f04070 */
[----:B------:R-:W-:Y:S02]  /*21b0*/  IADD3 R5, PT, PT, R5, R11, RZ ;  /* 0x0000000b05057210 */ /* 0x000fe40007ffe0ff */
[----:B------:R-:W-:Y:S01]  /*21c0*/  LEA R98, P2, R4, R26, 0x1 ;  /* 0x0000001a04627211 */ /* 0x000fe200078408ff */
[----:B------:R-:W-:Y:S01]  /*21d0*/  VIADD R102, R16, 0xffffff00 ;  /* 0xffffff0010667836 */ /* 0x000fe20000000000 */
[C---:B------:R-:W-:Y:S02]  /*21e0*/  SHF.L.U64.HI R100, R41.reuse, 0x4, R42 ;  /* 0x0000000429647819 */ /* 0x040fe4000001022a */
[----:B------:R-:W-:Y:S02]  /*21f0*/  LEA.HI.X R99, R4, R27, R5, 0x1, P2 ;  /* 0x0000001b04637211 */ /* 0x000fe400010f0c05 */
[----:B------:R-:W-:Y:S02]  /*2200*/  SHF.L.U32 R94, R41, 0x4, RZ ;  /* 0x00000004295e7819 */ /* 0x000fe400000006ff */
[----:B------:R-:W-:Y:S01]  /*2210*/  LEA.HI R0, R15, R15, RZ, 0x1 ;  /* 0x0000000f0f007211 */ /* 0x000fe200078f08ff */
[----:B------:R-:W-:Y:S06]  /*2220*/  @!P0 BRA `(.L_x_2460) ;  /* 0x000000c000888947 */ /* 0x000fec0003800000 */
        /* <DEDUP_REMOVED lines=14> */
[C---:B------:R-:W-:Y:S01]  /*2310*/  IADD3 R63, PT, PT, R60.reuse, 0x20, RZ ;  /* 0x000000203c3f7810 */ /* 0x040fe20007ffe0ff */
[----:B------:R-:W-:Y:S01]  /*2320*/  VIADD R73, R60, 0x50 ;  /* 0x000000503c497836 */ /* 0x000fe20000000000 */
[C---:B------:R-:W-:Y:S01]  /*2330*/  SHF.L.U32 R105, R24.reuse, 0x5, RZ ;  /* 0x0000000518697819 */ /* 0x040fe200000006ff */
[C---:B------:R-:W-:Y:S01]  /*2340*/  IMAD.SHL.U32 R93, R24.reuse, 0x10, RZ ;  /* 0x00000010185d7824 */ /* 0x040fe200078e00ff */
[C---:B------:R-:W-:Y:S01]  /*2350*/  SHF.L.U32 R103, R24.reuse, 0x7, RZ ;  /* 0x0000000718677819 */ /* 0x040fe200000006ff */
        /* <DEDUP_REMOVED lines=18> */
[C---:B------:R-:W-:Y:S01]  /*2480*/  IMAD R107, R24.reuse, 0xe0, RZ ;  /* 0x000000e0186b7824 */ /* 0x040fe200078e02ff */
[----:B------:R-:W-:Y:S01]  /*2490*/  MOV R75, R33 ;  /* 0x00000021004b7202 */ /* 0x000fe20000000f00 */
[C---:B------:R-:W-:Y:S01]  /*24a0*/  IMAD R106, R24.reuse, 0xf0, RZ ;  /* 0x000000f0186a7824 */ /* 0x040fe200078e02ff */
[----:B------:R-:W-:Y:S01]  /*24b0*/  SHF.R.S32.HI R95, RZ, 0x1f, R93 ;  /* 0x0000001fff5f7819 */ /* 0x000fe2000001145d */
[----:B------:R-:W-:Y:S01]  /*24c0*/  IMAD.SHL.U32 R104, R24, 0x40, RZ ;  /* 0x0000004018687824 */ /* 0x000fe200078e00ff */
[----:B------:R-:W-:Y:S01]  /*24d0*/  SHF.R.S32.HI R150, RZ, 0x1f, R105 ;  /* 0x0000001fff967819 */ /* 0x000fe20000011469 */
[C---:B------:R-:W-:Y:S01]  /*24e0*/  VIADD R71, R60.reuse, 0x70 ;  /* 0x000000703c477836 */ /* 0x040fe20000000000 */
        /* <DEDUP_REMOVED lines=20> */
[----:B------:R-:W-:Y:S01]  /*2630*/  SHF.R.S32.HI R137, RZ, 0x1f, R106 ;  /* 0x0000001fff897819 */ /* 0x000fe2000001146a */
[----:B--2---:R-:W-:Y:S02]  /*2640*/  IMAD R6, R3, R40, RZ ;  /* 0x0000002803067224 */ /* 0x004fe400078e02ff */
[----:B------:R-:W-:-:S04]  /*2650*/  IMAD.WIDE.U32 R2, R40, R2, R14 ;  /* 0x0000000228027225 */ /* 0x000fc800078e000e */
[----:B------:R-:W-:Y:S02]  /*2660*/  IMAD.IADD R3, R3, 0x1, R6 ;  /* 0x0000000103037824 */ /* 0x000fe400078e0206 */
[----:B---3--:R-:W-:Y:S01]  /*2670*/  IMAD.WIDE.U32 R6, R40, R4, R14 ;  /* 0x0000000428067225 */ /* 0x008fe200078e000e */
[----:B----4-:R-:W-:-:S03]  /*2680*/  SHF.L.U64.HI R133, R52, 0x5, R53 ;  /* 0x0000000534857819 */ /* 0x010fc60000010235 */
[----:B------:R-:W-:Y:S01]  /*2690*/  IMAD R19, R5, R40, RZ ;  /* 0x0000002805137224 */ /* 0x000fe200078e02ff */
[----:B------:R-:W-:Y:S01]  /*26a0*/  SHF.L.U64.HI R126, R42, 0x5, R43 ;  /* 0x000000052a7e7819 */ /* 0x000fe2000001022b */
[----:B------:R-:W-:Y:S01]  /*26b0*/  IMAD.WIDE.U32 R4, R102, R52, R2 ;  /* 0x0000003466047225 */ /* 0x000fe200078e0002 */
[----:B------:R-:W-:Y:S02]  /*26c0*/  MOV R2, R6 ;  /* 0x0000000600027202 */ /* 0x000fe40000000f00 */
[----:B------:R-:W-:Y:S01]  /*26d0*/  IADD3 R3, PT, PT, R7, R19, RZ ;  /* 0x0000001307037210 */ /* 0x000fe20007ffe0ff */
[-C--:B------:R-:W-:Y:S01]  /*26e0*/  IMAD R6, R43, R102.reuse, RZ ;  /* 0x000000662b067224 */ /* 0x080fe200078e02ff */
[C---:B------:R-:W-:Y:S01]  /*26f0*/  SHF.L.U32 R127, R42.reuse, 0x5, RZ ;  /* 0x000000052a7f7819 */ /* 0x040fe200000006ff */
[----:B------:R-:W-:Y:S01]  /*2700*/  IMAD R20, R53, R102, RZ ;  /* 0x0000006635147224 */ /* 0x000fe200078e02ff */
[----:B------:R-:W-:Y:S01]  /*2710*/  SHF.L.U64.HI R128, R42, 0x6, R43 ;  /* 0x000000062a807819 */ /* 0x000fe2000001022b */
[----:B------:R-:W-:Y:S01]  /*2720*/  IMAD.WIDE.U32 R2, R102, R42, R2 ;  /* 0x0000002a66027225 */ /* 0x000fe200078e0002 */
[----:B------:R-:W-:-:S02]  /*2730*/  SHF.L.U32 R129, R42, 0x6, RZ ;  /* 0x000000062a817819 */ /* 0x000fc400000006ff */
[--C-:B------:R-:W-:Y:S01]  /*2740*/  SHF.L.U64.HI R130, R42, 0x7, R43.reuse ;  /* 0x000000072a827819 */ /* 0x100fe2000001022b */
[----:B-----5:R-:W-:Y:S01]  /*2750*/  IMAD.IADD R19, R102, 0x1, R34 ;  /* 0x0000000166137824 */ /* 0x020fe200078e0222 */
[----:B------:R-:W-:Y:S01]  /*2760*/  IADD3 R3, PT, PT, R3, R6, RZ ;  /* 0x0000000603037210 */ /* 0x000fe20007ffe0ff */
[-C--:B------:R-:W-:Y:S01]  /*2770*/  IMAD R7, R9, R18.reuse, RZ ;  /* 0x0000001209077224 */ /* 0x080fe200078e02ff */
[C---:B------:R-:W-:Y:S01]  /*2780*/  SHF.L.U64.HI R132, R42.reuse, 0x4, R43 ;  /* 0x000000042a847819 */ /* 0x040fe2000001022b */
[----:B------:R-:W-:Y:S01]  /*2790*/  IMAD R0, R11, R18, RZ ;  /* 0x000000120b007224 */ /* 0x000fe200078e02ff */
[----:B------:R-:W-:Y:S01]  /*27a0*/  SHF.L.U32 R117, R42, 0x4, RZ ;  /* 0x000000042a757819 */ /* 0x000fe200000006ff */
[----:B------:R-:W-:Y:S02]  /*27b0*/  IMAD.IADD R5, R5, 0x1, R20 ;  /* 0x0000000105057824 */ /* 0x000fe400078e0214 */
[----:B------:R-:W-:Y:S02]  /*27c0*/  IMAD R6, R60, R24, R152 ;  /* 0x000000183c067224 */ /* 0x000fe400078e0298 */
[-C--:B------:R-:W-:Y:S01]  /*27d0*/  IMAD R21, R8, R32.reuse, R7 ;  /* 0x0000002008157224 */ /* 0x080fe200078e0207 */
[----:B------:R-:W-:Y:S01]  /*27e0*/  SHF.R.S32.HI R7, RZ, 0x1f, R101 ;  /* 0x0000001fff077819 */ /* 0x000fe20000011465 */
[----:B------:R-:W-:Y:S01]  /*27f0*/  IMAD R20, R10, R32, R0 ;  /* 0x000000200a147224 */ /* 0x000fe200078e0200 */
[----:B------:R-:W-:Y:S01]  /*2800*/  IADD3 R0, P0, PT, -R101, R60, RZ ;  /* 0x0000003c65007210 */ /* 0x000fe20007f1e1ff */
[----:B------:R-:W-:-:S02]  /*2810*/  IMAD R11, R19, R24, RZ ;  /* 0x00000018130b7224 */ /* 0x000fc400078e02ff */
[----:B------:R-:W-:Y:S01]  /*2820*/  IMAD.WIDE.U32 R4, R18, R8, R4 ;  /* 0x0000000812047225 */ /* 0x000fe200078e0004 */
[----:B------:R-:W-:Y:S02]  /*2830*/  IADD3.X R7, PT, PT, RZ, ~R7, RZ, P0, !PT ;  /* 0x80000007ff077210 */ /* 0x000fe400007fe4ff */
[C---:B------:R-:W-:Y:S01]  /*2840*/  IADD3 R9, P1, PT, R11.reuse, R6, RZ ;  /* 0x000000060b097210 */ /* 0x040fe20007f3e0ff */
[----:B------:R-:W-:Y:S02]  /*2850*/  IMAD.IADD R8, R152, 0x1, R6 ;  /* 0x0000000198087824 */ /* 0x000fe400078e0206 */
[----:B------:R-:W-:Y:S01]  /*2860*/  IMAD.WIDE.U32 R2, R18, R10, R2 ;  /* 0x0000000a12027225 */ /* 0x000fe200078e0002 */
[----:B------:R-:W-:Y:S02]  /*2870*/  SHF.R.S32.HI R18, RZ, 0x1f, R11 ;  /* 0x0000001fff127819 */ /* 0x000fe4000001140b */
[----:B------:R-:W-:Y:S01]  /*2880*/  IADD3 R10, P0, PT, R11, R8, RZ ;  /* 0x000000080b0a7210 */ /* 0x000fe20007f1e0ff */
[----:B------:R-:W-:Y:S01]  /*2890*/  IMAD.IADD R5, R5, 0x1, R21 ;  /* 0x0000000105057824 */ /* 0x000fe200078e0215 */
[----:B------:R-:W-:Y:S01]  /*28a0*/  LEA.HI.X.SX32 R11, R6, R18, 0x1, P1 ;  /* 0x00000012060b7211 */ /* 0x000fe200008f0eff */
[----:B------:R-:W-:Y:S01]  /*28b0*/  IMAD R6, R7, R52, RZ ;  /* 0x0000003407067224 */ /* 0x000fe200078e02ff */
[----:B------:R-:W-:Y:S01]  /*28c0*/  IADD3 R3, PT, PT, R3, R20, RZ ;  /* 0x0000001403037210 */ /* 0x000fe20007ffe0ff */
[----:B------:R-:W-:Y:S01]  /*28d0*/  IMAD R26, R7, R42, RZ ;  /* 0x0000002a071a7224 */ /* 0x000fe200078e02ff */
[----:B------:R-:W-:Y:S01]  /*28e0*/  LEA.HI.X.SX32 R8, R8, R18, 0x1, P0 ;  /* 0x0000001208087211 */ /* 0x000fe200000f0eff */
[-C--:B------:R-:W-:Y:S01]  /*28f0*/  IMAD R7, R53, R0.reuse, R6 ;  /* 0x0000000035077224 */ /* 0x080fe200078e0206 */
[----:B------:R-:W-:Y:S01]  /*2900*/  SHF.L.U64.HI R6, R9, 0x1, R11 ;  /* 0x0000000109067819 */ /* 0x000fe2000001020b */
[----:B------:R-:W-:-:S04]  /*2910*/  IMAD.WIDE.U32 R4, R52, R0, R4 ;  /* 0x0000000034047225 */ /* 0x000fc800078e0004 */
[-C--:B------:R-:W-:Y:S01]  /*2920*/  IMAD R26, R43, R0.reuse, R26 ;  /* 0x000000002b1a7224 */ /* 0x080fe200078e021a */
[----:B------:R-:W-:Y:S01]  /*2930*/  IADD3 R5, PT, PT, R5, R7, RZ ;  /* 0x0000000705057210 */ /* 0x000fe20007ffe0ff */
[----:B------:R-:W-:Y:S01]  /*2940*/  IMAD.WIDE.U32 R2, R42, R0, R2 ;  /* 0x000000002a027225 */ /* 0x000fe200078e0002 */
[C---:B------:R-:W-:Y:S02]  /*2950*/  SHF.L.U64.HI R0, R10.reuse, 0x1, R8 ;  /* 0x000000010a007819 */ /* 0x040fe40000010208 */
[----:B------:R-:W-:Y:S01]  /*2960*/  SHF.L.U32 R10, R10, 0x1, RZ ;  /* 0x000000010a0a7819 */ /* 0x000fe200000006ff */
[----:B------:R-:W-:Y:S01]  /*2970*/  IMAD.IADD R26, R3, 0x1, R26 ;  /* 0x00000001031a7824 */ /* 0x000fe200078e021a */
[----:B------:R-:W-:Y:S01]  /*2980*/  LEA R83, P1, R4, R22, 0x1 ;  /* 0x0000001604537211 */ /* 0x000fe200078208ff */
[----:B------:R-:W-:Y:S01]  /*2990*/  IMAD.SHL.U32 R9, R9, 0x2, RZ ;  /* 0x0000000209097824 */ /* 0x000fe200078e00ff */
[----:B------:R-:W-:Y:S01]  /*29a0*/  LEA R27, P0, R2, R28, 0x1 ;  /* 0x0000001c021b7211 */ /* 0x000fe200078008ff */
[----:B------:R-:W-:Y:S01]  /*29b0*/  IMAD.WIDE.U32 R124, R42, 0x60, RZ ;  /* 0x000000602a7c7825 */ /* 0x000fe200078e00ff */
[----:B------:R-:W-:-:S02]  /*29c0*/  IADD3 R56, P3, PT, R12, R10, RZ ;  /* 0x0000000a0c387210 */ /* 0x000fc40007f7e0ff */
[----:B------:R-:W-:Y:S01]  /*29d0*/  IADD3 R57, P2, PT, R16, R10, RZ ;  /* 0x0000000a10397210 */ /* 0x000fe20007f5e0ff */
[----:B------:R-:W-:Y:S01]  /*29e0*/  IMAD.WIDE.U32 R120, R42, 0xc0, RZ ;  /* 0x000000c02a787825 */ /* 0x000fe200078e00ff */
[----:B------:R-:W-:Y:S02]  /*29f0*/  LEA.HI.X R82, R4, R23, R5, 0x1, P1 ;  /* 0x0000001704527211 */ /* 0x000fe400008f0c05 */
[----:B------:R-:W-:Y:S01]  /*2a00*/  LEA.HI.X R26, R2, R29, R26, 0x1, P0 ;  /* 0x0000001d021a7211 */ /* 0x000fe200000f0c1a */
[----:B------:R-:W-:Y:S01]  /*2a10*/  IMAD R4, R43, 0x60, RZ ;  /* 0x000000602b047824 */ /* 0x000fe200078e02ff */
[-C--:B------:R-:W-:Y:S01]  /*2a20*/  IADD3.X R55, PT, PT, R13, R0.reuse, RZ, P3, !PT ;  /* 0x000000000d377210 */ /* 0x080fe20001ffe4ff */
[----:B------:R-:W-:Y:S01]  /*2a30*/  IMAD R2, R43, 0xc0, RZ ;  /* 0x000000c02b027824 */ /* 0x000fe200078e02ff */
[----:B------:R-:W-:Y:S01]  /*2a40*/  IADD3.X R54, PT, PT, R17, R0, RZ, P2, !PT ;  /* 0x0000000011367210 */ /* 0x000fe200017fe4ff */
[----:B------:R-:W-:Y:S01]  /*2a50*/  IMAD R0, R43, 0xe0, RZ ;  /* 0x000000e02b007824 */ /* 0x000fe200078e02ff */
[-C--:B------:R-:W-:Y:S01]  /*2a60*/  IADD3 R40, P1, PT, R12, R9.reuse, RZ ;  /* 0x000000090c287210 */ /* 0x080fe20007f3e0ff */
[----:B------:R-:W-:Y:S01]  /*2a70*/  IMAD.WIDE.U32 R118, R42, 0xe0, RZ ;  /* 0x000000e02a767825 */ /* 0x000fe200078e00ff */
[----:B------:R-:W-:-:S02]  /*2a80*/  IADD3 R28, P0, PT, R16, R9, RZ ;  /* 0x00000009101c7210 */ /* 0x000fc40007f1e0ff */
[----:B------:R-:W-:Y:S01]  /*2a90*/  ISETP.GE.AND P2, PT, R14, R39, PT ;  /* 0x000000270e00720c */ /* 0x000fe20003f46270 */
[----:B------:R-:W-:Y:S01]  /*2aa0*/  IMAD R3, R43, 0xa0, RZ ;  /* 0x000000a02b037824 */ /* 0x000fe200078e02ff */
[----:B------:R-:W-:Y:S01]  /*2ab0*/  IADD3 R90, PT, PT, R125, R4, RZ ;  /* 0x000000047d5a7210 */ /* 0x000fe20007ffe0ff */
[----:B------:R-:W-:Y:S01]  /*2ac0*/  IMAD.WIDE.U32 R122, R42, 0xa0, RZ ;  /* 0x000000a02a7a7825 */ /* 0x000fe200078e00ff */
[----:B------:R-:W-:Y:S02]  /*2ad0*/  IADD3 R88, PT, PT, R121, R2, RZ ;  /* 0x0000000279587210 */ /* 0x000fe40007ffe0ff */
[----:B------:R-:W-:Y:S01]  /*2ae0*/  IADD3 R87, PT, PT, R119, R0, RZ ;  /* 0x0000000077577210 */ /* 0x000fe20007ffe0ff */
[--C-:B------:R-:W-:Y:S02]  /*2af0*/  IMAD.X R41, R13, 0x1, R6.reuse, P1 ;  /* 0x000000010d297824 */ /* 0x100fe400008e0606 */
[----:B------:R-:W-:Y:S02]  /*2b00*/  IMAD.X R29, R17, 0x1, R6, P0 ;  /* 0x00000001111d7824 */ /* 0x000fe400000e0606 */
[----:B------:R-:W-:-:S02]  /*2b10*/  IMAD.SHL.U32 R136, R52, 0x20, RZ ;  /* 0x0000002034887824 */ /* 0x000fc400078e00ff */
[----:B------:R-:W-:Y:S02]  /*2b20*/  IMAD.SHL.U32 R131, R42, 0x80, RZ ;  /* 0x000000802a837824 */ /* 0x000fe400078e00ff */
[----:B------:R-:W-:-:S07]  /*2b30*/  IMAD.IADD R89, R123, 0x1, R3 ;  /* 0x000000017b597824 */ /* 0x000fce00078e0203 */
.L_x_2531:
[----:B------:R-:W-:Y:S01]  /*2b40*/  VIADD R50, R50, 0x100 ;  /* 0x0000010032327836 */ /* 0x000fe20000000000 */
[----:B------:R-:W2:Y:S01]  /*2b50*/  LDL R0, [R1+0x4c] ;  /* 0x00004c0001007983 */ /* 0x000ea20000100800 */
[----:B------:R-:W-:Y:S01]  /*2b60*/  VIADD R51, R51, 0x100 ;  /* 0x0000010033337836 */ /* 0x000fe20000000000 */
[----:B------:R-:W-:Y:S01]  /*2b70*/  UMOV UR4, URZ ;  /* 0x000000ff00047c82 */ /* 0x000fe20008000000 */
[----:B------:R-:W-:Y:S01]  /*2b80*/  IMAD.MOV.U32 R84, RZ, RZ, R80 ;  /* 0x000000ffff547224 */ /* 0x000fe200078e0050 */
[----:B------:R-:W-:Y:S01]  /*2b90*/  ISETP.GE.OR P4, PT, R60, R50, P2 ;  /* 0x000000323c00720c */ /* 0x000fe20001786670 */
[----:B------:R-:W-:Y:S01]  /*2ba0*/  VIADD R85, R85, 0xffffffff ;  /* 0xffffffff55557836 */ /* 0x000fe20000000000 */
[----:B------:R-:W3:Y:S01]  /*2bb0*/  LDL R25, [R1+0x28] ;  /* 0x0000280001197983 */ /* 0x000ee20000100800 */
[----:B------:R-:W-:Y:S01]  /*2bc0*/  VIADD R80, R80, 0xffffff00 ;  /* 0xffffff0050507836 */ /* 0x000fe20000000000 */
[-C--:B------:R-:W-:Y:S01]  /*2bd0*/  ISETP.LT.OR P4, PT, R60, R51.reuse, P4 ;  /* 0x000000333c00720c */ /* 0x080fe20002781670 */
[----:B------:R-:W-:Y:S01]  /*2be0*/  BSSY.RECONVERGENT B1, `(.L_x_2461) ;  /* 0x0000b1b000017945 */ /* 0x000fe20003800200 */
[----:B------:R-:W4:Y:S11]  /*2bf0*/  LDL R47, [R1+0x2c] ;  /* 0x00002c00012f7983 */ /* 0x000f360000100800 */
[----:B------:R-:W-:Y:S02]  /*2c00*/  @!P4 IMAD.MOV.U32 R2, RZ, RZ, R83 ;  /* 0x000000ffff02c224 */ /* 0x000fe400078e0053 */
[----:B------:R-:W-:Y:S02]  /*2c10*/  @!P4 IMAD.MOV.U32 R3, RZ, RZ, R82 ;  /* 0x000000ffff03c224 */ /* 0x000fe400078e0052 */
[----:B------:R-:W-:Y:S02]  /*2c20*/  @!P4 IMAD.MOV.U32 R12, RZ, RZ, R76 ;  /* 0x000000ffff0cc224 */ /* 0x000fe400078e004c */
[----:B------:R-:W-:Y:S01]  /*2c30*/  @!P4 IMAD.MOV.U32 R13, RZ, RZ, R75 ;  /* 0x000000ffff0dc224 */ /* 0x000fe200078e004b */
[----:B------:R-:W5:Y:S04]  /*2c40*/  @!P4 LD.E.128 R16, desc[UR6][R2.64] ;  /* 0x000000060210c980 */ /* 0x000f68000c101d00 */
[----:B-----5:R1:W-:Y:S01]  /*2c50*/  @!P4 ST.E.128 desc[UR6][R12.64], R16 ;  /* 0x000000100c00c985 */ /* 0x0203e2000c101d06 */
[----:B--2---:R-:W-:Y:S04]  /*2c60*/  ISETP.GE.AND P2, PT, R14, R0, PT ;  /* 0x000000000e00720c */ /* 0x004fe80003f46270 */
[-C--:B------:R-:W-:Y:S02]  /*2c70*/  ISETP.GE.OR P0, PT, R63, R50.reuse, P2 ;  /* 0x000000323f00720c */ /* 0x080fe40001706670 */
[-C--:B------:R-:W-:Y:S02]  /*2c80*/  ISETP.GE.OR P3, PT, R73, R50.reuse, P2 ;  /* 0x000000324900720c */ /* 0x080fe40001766670 */
[-C--:B------:R-:W-:Y:S02]  /*2c90*/  ISETP.LT.OR P5, PT, R63, R51.reuse, P0 ;  /* 0x000000333f00720c */ /* 0x080fe400007a1670 */
[C---:B------:R-:W-:Y:S02]  /*2ca0*/  ISETP.GE.OR P0, PT, R62.reuse, R50, P2 ;  /* 0x000000323e00720c */ /* 0x040fe40001706670 */
[-C--:B------:R-:W-:Y:S02]  /*2cb0*/  ISETP.LT.OR P6, PT, R73, R51.reuse, P3 ;  /* 0x000000334900720c */ /* 0x080fe40001fc1670 */
[----:B------:R-:W-:Y:S02]  /*2cc0*/  ISETP.LT.OR P1, PT, R62, R51, P0 ;  /* 0x000000333e00720c */ /* 0x000fe40000721670 */
[----:B------:R-:W-:Y:S02]  /*2cd0*/  IADD3 R4, P0, PT, R83, R136, RZ ;  /* 0x0000008853047210 */ /* 0x000fe40007f1e0ff */
[----:B------:R-:W-:Y:S02]  /*2ce0*/  P2R R36, PR, RZ, 0x2 ;  /* 0x00000002ff247803 */ /* 0x000fe40000000000 */
[----:B------:R-:W-:Y:S01]  /*2cf0*/  LEA R2, P1, R94, R76, 0x1 ;  /* 0x0000004c5e027211 */ /* 0x000fe200078208ff */
[--C-:B------:R-:W-:Y:S01]  /*2d00*/  IMAD.X R5, R82, 0x1, R133.reuse, P0 ;  /* 0x0000000152057824 */ /* 0x100fe200000e0685 */
[----:B------:R-:W-:Y:S02]  /*2d10*/  ISETP.NE.AND P3, PT, R36, RZ, PT ;  /* 0x000000ff2400720c */ /* 0x000fe40003f65270 */
[----:B------:R-:W-:Y:S02]  /*2d20*/  @!P5 IADD3 R10, P0, PT, R4, R136, RZ ;  /* 0x00000088040ad210 */ /* 0x000fe40007f1e0ff */
[----:B------:R-:W-:Y:S02]  /*2d30*/  LEA.HI.X R3, R94, R75, R100, 0x1, P1 ;  /* 0x0000004b5e037211 */ /* 0x000fe400008f0c64 */
[----:B---3--:R-:W-:Y:S01]  /*2d40*/  @!P5 LEA R8, P1, R25, R2, 0x5 ;  /* 0x000000021908d211 */ /* 0x008fe200078228ff */
[----:B------:R-:W-:Y:S01]  /*2d50*/  @!P5 IMAD.X R11, R5, 0x1, R133, P0 ;  /* 0x00000001050bd824 */ /* 0x000fe200000e0685 */
[----:B------:R-:W-:Y:S02]  /*2d60*/  P2R R37, PR, RZ, 0x20 ;  /* 0x00000020ff257803 */ /* 0x000fe40000000000 */
[----:B----4-:R-:W-:Y:S02]  /*2d70*/  @!P5 LEA.HI.X R9, R25, R3, R47, 0x5, P1 ;  /* 0x000000031909d211 */ /* 0x010fe400008f2c2f */
[C---:B------:R-:W-:Y:S02]  /*2d80*/  ISETP.GE.OR P1, PT, R69.reuse, R50, P2 ;  /* 0x000000324500720c */ /* 0x040fe40001726670 */
[C---:B------:R-:W-:Y:S02]  /*2d90*/  @!P3 LEA R6, P0, R52.reuse, R4, 0x6 ;  /* 0x000000043406b211 */ /* 0x040fe400078030ff */
[----:B------:R-:W-:Y:S02]  /*2da0*/  ISETP.LT.OR P5, PT, R69, R51, P1 ;  /* 0x000000334500720c */ /* 0x000fe40000fa1670 */
[C---:B------:R-:W-:Y:S02]  /*2db0*/  @!P3 LEA.HI.X R7, R52.reuse, R5, R53, 0x6, P0 ;  /* 0x000000053407b211 */ /* 0x040fe400000f3435 */
[----:B------:R-:W-:Y:S02]  /*2dc0*/  @!P3 LEA R20, P0, R25, R2, 0x6 ;  /* 0x000000021914b211 */ /* 0x000fe400078030ff */
[----:B------:R-:W-:Y:S02]  /*2dd0*/  ISETP.NE.AND P1, PT, R37, RZ, PT ;  /* 0x000000ff2500720c */ /* 0x000fe40003f25270 */
[C---:B------:R-:W-:Y:S02]  /*2de0*/  @!P3 LEA.HI.X R21, R25.reuse, R3, R47, 0x6, P0 ;  /* 0x000000031915b211 */ /* 0x040fe400000f342f */
[C---:B------:R-:W-:Y:S02]  /*2df0*/  @!P6 LEA R22, P0, R52.reuse, R4, 0x7 ;  /* 0x000000043416e211 */ /* 0x040fe400078038ff */
[----:B------:R-:W-:Y:S02]  /*2e00*/  P2R R44, PR, RZ, 0x40 ;  /* 0x00000040ff2c7803 */ /* 0x000fe40000000000 */
[C---:B------:R-:W-:Y:S02]  /*2e10*/  @!P6 LEA.HI.X R23, R52.reuse, R5, R53, 0x7, P0 ;  /* 0x000000053417e211 */ /* 0x040fe400000f3c35 */
[C---:B------:R-:W-:Y:S02]  /*2e20*/  @!P6 LEA R30, P0, R25.reuse, R2, 0x7 ;  /* 0x00000002191ee211 */ /* 0x040fe400078038ff */
[----:B------:R-:W-:Y:S02]  /*2e30*/  P2R R46, PR, RZ, 0x20 ;  /* 0x00000020ff2e7803 */ /* 0x000fe40000000000 */
[C---:B------:R-:W-:Y:S02]  /*2e40*/  @!P6 LEA.HI.X R31, R25.reuse, R3, R47, 0x7, P0 ;  /* 0x00000003191fe211 */ /* 0x040fe400000f3c2f */
[C---:B------:R-:W-:Y:S04]  /*2e50*/  @!P5 LEA R32, P0, R52.reuse, R4, 0x8 ;  /* 0x000000043420d211 */ /* 0x040fe800078040ff */
[----:B------:R-:W-:Y:S02]  /*2e60*/  @!P5 LEA.HI.X R33, R52, R5, R53, 0x8, P0 ;  /* 0x000000053421d211 */ /* 0x000fe400000f4435 */
[C---:B------:R-:W-:Y:S04]  /*2e70*/  @!P5 LEA R34, P0, R25.reuse, R2, 0x8 ;  /* 0x000000021922d211 */ /* 0x040fe800078040ff */
[----:B------:R-:W-:Y:S02]  /*2e80*/  @!P5 LEA.HI.X R35, R25, R3, R47, 0x8, P0 ;  /* 0x000000031923d211 */ /* 0x000fe400000f442f */
[CC--:B------:R-:W-:Y:S04]  /*2e90*/  ISETP.GE.OR P0, PT, R64.reuse, R50.reuse, P2 ;  /* 0x000000324000720c */ /* 0x0c0fe80001706670 */
[-C--:B------:R-:W-:Y:S04]  /*2ea0*/  ISETP.LT.OR P0, PT, R64, R51.reuse, P0 ;  /* 0x000000334000720c */ /* 0x080fe80000701670 */
[----:B------:R-:W-:Y:S09]  /*2eb0*/  P2R R45, PR, RZ, 0x1 ;  /* 0x00000001ff2d7803 */ /* 0x000ff20000000000 */
[----:B-1----:R-:W2:Y:S04]  /*2ec0*/  @!P0 LD.E.128 R16, desc[UR6][R4.64] ;  /* 0x0000000604108980 */ /* 0x002ea8000c101d00 */
        /* <DEDUP_REMOVED lines=8> */
[----:B-1----:R1:W2:Y:S02]  /*2f50*/  @!P3 LD.E.128 R8, desc[UR6][R6.64] ;  /* 0x000000060608b980 */ /* 0x0022a4000c101d00 */
[----:B-1----:R-:W-:Y:S04]  /*2f60*/  @!P1 IMAD.WIDE.U32 R6, R52, 0x60, R4 ;  /* 0x0000006034069825 */ /* 0x002fe800078e0004 */
[----:B------:R-:W-:Y:S02]  /*2f70*/  @!P1 IMAD.IADD R7, R7, 0x1, R0 ;  /* 0x0000000107079824 */ /* 0x000fe400078e0200 */
[----:B------:R-:W-:Y:S01]  /*2f80*/  @!P1 IMAD R0, R47, 0x60, RZ ;  /* 0x000000602f009824 */ /* 0x000fe200078e02ff */
[----:B--2---:R1:W-:Y:S04]  /*2f90*/  @!P3 ST.E.128 desc[UR6][R20.64], R8 ;  /* 0x000000081400b985 */ /* 0x0043e8000c101d06 */
[----:B-1----:R1:W2:Y:S02]  /*2fa0*/  @!P1 LD.E.128 R8, desc[UR6][R6.64] ;  /* 0x0000000606089980 */ /* 0x0022a4000c101d00 */
[----:B-1----:R-:W-:Y:S04]  /*2fb0*/  @!P1 IMAD.WIDE.U32 R6, R25, 0x60, R2 ;  /* 0x0000006019069825 */ /* 0x002fe800078e0002 */
[----:B------:R-:W-:Y:S05]  /*2fc0*/  @!P1 IMAD.IADD R7, R7, 0x1, R0 ;  /* 0x0000000107079824 */ /* 0x000fea00078e0200 */
[----:B--2---:R1:W-:Y:S01]  /*2fd0*/  @!P1 ST.E.128 desc[UR6][R6.64], R8 ;  /* 0x0000000806009985 */ /* 0x0043e2000c101d06 */
[-C--:B------:R-:W-:Y:S02]  /*2fe0*/  ISETP.LT.OR P1, PT, R72, R51.reuse, P0 ;  /* 0x000000334800720c */ /* 0x080fe40000721670 */
[CC--:B------:R-:W-:Y:S04]  /*2ff0*/  ISETP.GE.OR P0, PT, R71.reuse, R50.reuse, P2 ;  /* 0x000000324700720c */ /* 0x0c0fe80001706670 */
[-C--:B------:R-:W-:Y:S02]  /*3000*/  ISETP.LT.OR P3, PT, R71, R51.reuse, P0 ;  /* 0x000000334700720c */ /* 0x080fe40000761670 */
[-C--:B------:R-:W-:Y:S02]  /*3010*/  ISETP.GE.OR P0, PT, R70, R50.reuse, P2 ;  /* 0x000000324600720c */ /* 0x080fe40001706670 */
[----:B------:R-:W-:Y:S03]  /*3020*/  P2R R21, PR, RZ, 0x8 ;  /* 0x00000008ff157803 */ /* 0x000fe60000000000 */
[----:B------:R-:W-:Y:S02]  /*3030*/  @!P1 IMAD R0, R53, 0xa0, RZ ;  /* 0x000000a035009824 */ /* 0x000fe400078e02ff */
[----:B-1----:R-:W-:Y:S01]  /*3040*/  @!P1 IMAD.WIDE.U32 R6, R52, 0xa0, R4 ;  /* 0x000000a034069825 */ /* 0x002fe200078e0004 */
[----:B------:R1:W2:Y:S03]  /*3050*/  @!P6 LD.E.128 R8, desc[UR6][R22.64] ;  /* 0x000000061608e980 */ /* 0x0002a6000c101d00 */
[----:B------:R-:W-:Y:S02]  /*3060*/  @!P1 IMAD.IADD R7, R7, 0x1, R0 ;  /* 0x0000000107079824 */ /* 0x000fe400078e0200 */
[----:B------:R-:W-:Y:S01]  /*3070*/  @!P1 IMAD R0, R47, 0xa0, RZ ;  /* 0x000000a02f009824 */ /* 0x000fe200078e02ff */
[----:B-1----:R-:W-:Y:S01]  /*3080*/  P2R R22, PR, RZ, 0x2 ;  /* 0x00000002ff167803 */ /* 0x002fe20000000000 */
[----:B--2---:R1:W-:Y:S01]  /*3090*/  @!P6 ST.E.128 desc[UR6][R30.64], R8 ;  /* 0x000000081e00e985 */ /* 0x0043e2000c101d06 */
[C---:B------:R-:W-:Y:S03]  /*30a0*/  ISETP.GE.OR P6, PT, R66.reuse, R50, P2 ;  /* 0x000000324200720c */ /* 0x040fe600017c6670 */
[----:B------:R2:W3:Y:S01]  /*30b0*/  @!P1 LD.E.128 R16, desc[UR6][R6.64] ;  /* 0x0000000606109980 */ /* 0x0004e2000c101d00 */
[-C--:B------:R-:W-:Y:S01]  /*30c0*/  ISETP.LT.OR P6, PT, R66, R51.reuse, P6 ;  /* 0x000000334200720c */ /* 0x080fe200037c1670 */
[----:B-1----:R-:W-:Y:S04]  /*30d0*/  @!P1 IMAD.WIDE.U32 R8, R25, 0xa0, R2 ;  /* 0x000000a019089825 */ /* 0x002fe800078e0002 */
[----:B------:R-:W-:Y:S01]  /*30e0*/  @!P3 IMAD R10, R53, 0xc0, RZ ;  /* 0x000000c0350ab824 */ /* 0x000fe200078e02ff */
[----:B------:R-:W-:Y:S01]  /*30f0*/  @!P1 IADD3 R9, PT, PT, R9, R0, RZ ;  /* 0x0000000009099210 */ /* 0x000fe20007ffe0ff */
[----:B--2---:R-:W-:Y:S04]  /*3100*/  @!P3 IMAD.WIDE.U32 R6, R52, 0xc0, R4 ;  /* 0x000000c03406b825 */ /* 0x004fe800078e0004 */
[----:B------:R-:W-:Y:S02]  /*3110*/  @!P3 IMAD.IADD R7, R7, 0x1, R10 ;  /* 0x000000010707b824 */ /* 0x000fe400078e020a */
[----:B------:R-:W-:Y:S01]  /*3120*/  @!P3 IMAD R0, R47, 0xc0, RZ ;  /* 0x000000c02f00b824 */ /* 0x000fe200078e02ff */
[----:B---3--:R1:W-:Y:S01]  /*3130*/  @!P1 ST.E.128 desc[UR6][R8.64], R16 ;  /* 0x0000001008009985 */ /* 0x0083e2000c101d06 */
[-C--:B------:R-:W-:Y:S02]  /*3140*/  ISETP.LT.OR P1, PT, R70, R51.reuse, P0 ;  /* 0x000000334600720c */ /* 0x080fe40000721670 */
[-C--:B------:R-:W-:Y:S02]  /*3150*/  ISETP.GE.OR P0, PT, R68, R50.reuse, P2 ;  /* 0x000000324400720c */ /* 0x080fe40001706670 */
[----:B------:R-:W-:Y:S09]  /*3160*/  P2R R20, PR, RZ, 0x2 ;  /* 0x00000002ff147803 */ /* 0x000ff20000000000 */
[----:B------:R-:W-:Y:S02]  /*3170*/  @!P1 IMAD R10, R53, 0xe0, RZ ;  /* 0x000000e0350a9824 */ /* 0x000fe400078e02ff */
[----:B-1----:R-:W-:Y:S01]  /*3180*/  @!P3 IMAD.WIDE.U32 R8, R25, 0xc0, R2 ;  /* 0x000000c01908b825 */ /* 0x002fe200078e0002 */
[----:B------:R1:W2:Y:S03]  /*3190*/  @!P3 LD.E.128 R16, desc[UR6][R6.64] ;  /* 0x000000060610b980 */ /* 0x0002a6000c101d00 */
[----:B------:R-:W-:Y:S02]  /*31a0*/  @!P3 IMAD.IADD R9, R9, 0x1, R0 ;  /* 0x000000010909b824 */ /* 0x000fe400078e0200 */
[----:B------:R-:W-:Y:S02]  /*31b0*/  @!P1 IMAD R0, R47, 0xe0, RZ ;  /* 0x000000e02f009824 */ /* 0x000fe400078e02ff */
[----:B-1----:R-:W-:Y:S04]  /*31c0*/  @!P1 IMAD.WIDE.U32 R6, R52, 0xe0, R4 ;  /* 0x000000e034069825 */ /* 0x002fe800078e0004 */
[----:B------:R-:W-:Y:S01]  /*31d0*/  @!P1 IMAD.IADD R7, R7, 0x1, R10 ;  /* 0x0000000107079824 */ /* 0x000fe200078e020a */
[----:B--2---:R1:W-:Y:S01]  /*31e0*/  @!P3 ST.E.128 desc[UR6][R8.64], R16 ;  /* 0x000000100800b985 */ /* 0x0043e2000c101d06 */
[-C--:B------:R-:W-:Y:S02]  /*31f0*/  ISETP.LT.OR P3, PT, R68, R51.reuse, P0 ;  /* 0x000000334400720c */ /* 0x080fe40000761670 */
[-C--:B------:R-:W-:Y:S02]  /*3200*/  ISETP.GE.OR P0, PT, R67, R50.reuse, P2 ;  /* 0x000000324300720c */ /* 0x080fe40001706670 */
[----:B------:R-:W-:Y:S01]  /*3210*/  P2R R39, PR, RZ, 0x8 ;  /* 0x00000008ff277803 */ /* 0x000fe20000000000 */
[----:B-1----:R1:W2:Y:S02]  /*3220*/  @!P1 LD.E.128 R8, desc[UR6][R6.64] ;  /* 0x0000000606089980 */ /* 0x0022a4000c101d00 */
[----:B-1----:R-:W-:Y:S04]  /*3230*/  @!P1 IMAD.WIDE.U32 R6, R25, 0xe0, R2 ;  /* 0x000000e019069825 */ /* 0x002fe800078e0002 */
[----:B------:R-:W-:Y:S02]  /*3240*/  @!P1 IMAD.IADD R7, R7, 0x1, R0 ;  /* 0x0000000107079824 */ /* 0x000fe400078e0200 */
[----:B------:R-:W-:Y:S03]  /*3250*/  @!P3 IMAD R0, R53, 0x120, RZ ;  /* 0x000001203500b824 */ /* 0x000fe600078e02ff */
[----:B--2---:R1:W-:Y:S01]  /*3260*/  @!P1 ST.E.128 desc[UR6][R6.64], R8 ;  /* 0x0000000806009985 */ /* 0x0043e2000c101d06 */
[-C--:B------:R-:W-:Y:S02]  /*3270*/  ISETP.LT.OR P1, PT, R67, R51.reuse, P0 ;  /* 0x000000334300720c */ /* 0x080fe40000721670 */
[CC--:B------:R-:W-:Y:S04]  /*3280*/  ISETP.GE.OR P0, PT, R77.reuse, R50.reuse, P2 ;  /* 0x000000324d00720c */ /* 0x0c0fe80001706670 */
[-C--:B------:R-:W-:Y:S11]  /*3290*/  ISETP.LT.OR P0, PT, R77, R51.reuse, P0 ;  /* 0x000000334d00720c */ /* 0x080ff60000701670 */
[----:B------:R-:W-:Y:S02]  /*32a0*/  @!UPT UIADD3 URZ, UPT, UPT, URZ, URZ, URZ ;  /* 0x000000fffffff290 */ /* 0x000fe4000fffe0ff */
[----:B------:R-:W-:Y:S02]  /*32b0*/  @!P0 IMAD R12, R53, 0x1c0, RZ ;  /* 0x000001c0350c8824 */ /* 0x000fe400078e02ff */
[C---:B-1----:R-:W-:Y:S01]  /*32c0*/  @!P3 IMAD.WIDE.U32 R6, R52.reuse, 0x120, R4 ;  /* 0x000001203406b825 */ /* 0x042fe200078e0004 */
[----:B------:R-:W2:Y:S03]  /*32d0*/  @!P5 LD.E.128 R8, desc[UR6][R32.64] ;  /* 0x000000062008d980 */ /* 0x000ea6000c101d00 */
[----:B------:R-:W-:Y:S02]  /*32e0*/  @!P3 IMAD.IADD R7, R7, 0x1, R0 ;  /* 0x000000010707b824 */ /* 0x000fe400078e0200 */
[----:B------:R-:W-:Y:S01]  /*32f0*/  @!P3 IMAD R0, R47, 0x120, RZ ;  /* 0x000001202f00b824 */ /* 0x000fe200078e02ff */
[----:B--2---:R1:W-:Y:S04]  /*3300*/  @!P5 ST.E.128 desc[UR6][R34.64], R8 ;  /* 0x000000082200d985 */ /* 0x0043e8000c101d06 */
[----:B------:R2:W3:Y:S01]  /*3310*/  @!P3 LD.E.128 R16, desc[UR6][R6.64] ;  /* 0x000000060610b980 */ /* 0x0004e2000c101d00 */
[----:B-1----:R-:W-:Y:S01]  /*3320*/  @!P3 IMAD.WIDE.U32 R8, R25, 0x120, R2 ;  /* 0x000001201908b825 */ /* 0x002fe200078e0002 */
[----:B------:R-:W-:Y:S03]  /*3330*/  P2R R34, PR, RZ, 0x2 ;  /* 0x00000002ff227803 */ /* 0x000fe60000000000 */
[----:B------:R-:W-:Y:S02]  /*3340*/  @!P3 IMAD.IADD R9, R9, 0x1, R0 ;  /* 0x000000010909b824 */ /* 0x000fe400078e0200 */
[----:B------:R-:W-:Y:S02]  /*3350*/  @!P1 IMAD R10, R53, 0x140, RZ ;  /* 0x00000140350a9824 */ /* 0x000fe400078e02ff */
[C---:B--2---:R-:W-:Y:S04]  /*3360*/  @!P1 IMAD.WIDE.U32 R6, R52.reuse, 0x140, R4 ;  /* 0x0000014034069825 */ /* 0x044fe800078e0004 */
[----:B------:R-:W-:Y:S02]  /*3370*/  @!P1 IMAD.IADD R7, R7, 0x1, R10 ;  /* 0x0000000107079824 */ /* 0x000fe400078e020a */
[----:B------:R-:W-:Y:S02]  /*3380*/  @!P1 IMAD R0, R47, 0x140, RZ ;  /* 0x000001402f009824 */ /* 0x000fe400078e02ff */
[----:B------:R-:W-:Y:S01]  /*3390*/  @!P6 IMAD R10, R53, 0x160, RZ ;  /* 0x00000160350ae824 */ /* 0x000fe200078e02ff */
[----:B---3--:R1:W-:Y:S01]  /*33a0*/  @!P3 ST.E.128 desc[UR6][R8.64], R16 ;  /* 0x000000100800b985 */ /* 0x0083e2000c101d06 */
[C---:B------:R-:W-:Y:S04]  /*33b0*/  ISETP.GE.OR P3, PT, R65.reuse, R50, P2 ;  /* 0x000000324100720c */ /* 0x040fe80001766670 */
[-C--:B------:R-:W-:Y:S01]  /*33c0*/  ISETP.LT.OR P3, PT, R65, R51.reuse, P3 ;  /* 0x000000334100720c */ /* 0x080fe20001f61670 */
[----:B-1----:R-:W-:Y:S01]  /*33d0*/  @!P1 IMAD.WIDE.U32 R8, R25, 0x140, R2 ;  /* 0x0000014019089825 */ /* 0x002fe200078e0002 */
[----:B------:R1:W2:Y:S04]  /*33e0*/  @!P1 LD.E.128 R16, desc[UR6][R6.64] ;  /* 0x0000000606109980 */ /* 0x0002a8000c101d00 */
[----:B------:R-:W-:Y:S01]  /*33f0*/  @!P1 IADD3 R9, PT, PT, R9, R0, RZ ;  /* 0x0000000009099210 */ /* 0x000fe20007ffe0ff */
[----:B------:R-:W-:Y:S02]  /*3400*/  @!P6 IMAD R0, R47, 0x160, RZ ;  /* 0x000001602f00e824 */ /* 0x000fe400078e02ff */
[----:B-1----:R-:W-:Y:S04]  /*3410*/  @!P6 IMAD.WIDE.U32 R6, R52, 0x160, R4 ;  /* 0x000001603406e825 */ /* 0x002fe800078e0004 */
[----:B------:R-:W-:Y:S02]  /*3420*/  @!P6 IMAD.IADD R7, R7, 0x1, R10 ;  /* 0x000000010707e824 */ /* 0x000fe400078e020a */
[----:B------:R-:W-:Y:S01]  /*3430*/  @!P3 IMAD R10, R53, 0x180, RZ ;  /* 0x00000180350ab824 */ /* 0x000fe200078e02ff */
[----:B--2---:R1:W-:Y:S01]  /*3440*/  @!P1 ST.E.128 desc[UR6][R8.64], R16 ;  /* 0x0000001008009985 */ /* 0x0043e2000c101d06 */
[C---:B------:R-:W-:Y:S04]  /*3450*/  ISETP.GE.OR P1, PT, R78.reuse, R50, P2 ;  /* 0x000000324e00720c */ /* 0x040fe80001726670 */
[----:B------:R-:W-:Y:S01]  /*3460*/  ISETP.LT.OR P1, PT, R78, R51, P1 ;  /* 0x000000334e00720c */ /* 0x000fe20000f21670 */
[----:B-1----:R-:W-:Y:S01]  /*3470*/  @!P6 IMAD.WIDE.U32 R8, R25, 0x160, R2 ;  /* 0x000001601908e825 */ /* 0x002fe200078e0002 */
[----:B------:R1:W2:Y:S03]  /*3480*/  @!P6 LD.E.128 R16, desc[UR6][R6.64] ;  /* 0x000000060610e980 */ /* 0x0002a6000c101d00 */
[----:B------:R-:W-:Y:S02]  /*3490*/  @!P6 IMAD.IADD R9, R9, 0x1, R0 ;  /* 0x000000010909e824 */ /* 0x000fe400078e0200 */
[----:B------:R-:W-:Y:S02]  /*34a0*/  @!P3 IMAD R0, R47, 0x180, RZ ;  /* 0x000001802f00b824 */ /* 0x000fe400078e02ff */
[C---:B-1----:R-:W-:Y:S04]  /*34b0*/  @!P3 IMAD.WIDE.U32 R6, R52.reuse, 0x180, R4 ;  /* 0x000001803406b825 */ /* 0x042fe800078e0004 */
        /* <DEDUP_REMOVED lines=13> */
[----:B-1----:R-:W-:Y:S04]  /*3590*/  @!P1 IMAD.WIDE.U32 R6, R25, 0x1a0, R2 ;  /* 0x000001a019069825 */ /* 0x002fe800078e0002 */
[----:B------:R-:W-:Y:S02]  /*35a0*/  @!P1 IMAD.IADD R7, R7, 0x1, R0 ;  /* 0x0000000107079824 */ /* 0x000fe400078e0200 */
[----:B------:R-:W-:Y:S02]  /*35b0*/  @!P0 IMAD R0, R47, 0x1c0, RZ ;  /* 0x000001c02f008824 */ /* 0x000fe400078e02ff */
[----:B------:R-:W-:Y:S05]  /*35c0*/  @!P0 IMAD.WIDE.U32 R2, R25, 0x1c0, R2 ;  /* 0x000001c019028825 */ /* 0x000fea00078e0002 */
[----:B------:R-:W-:Y:S01]  /*35d0*/  @!P0 IADD3 R3, PT, PT, R3, R0, RZ ;  /* 0x0000000003038210 */ /* 0x000fe20007ffe0ff */
        /* <DEDUP_REMOVED lines=11> */
[----:B---3--:R-:W-:Y:S11]  /*3690*/  ISETP.NE.AND P5, PT, R13, RZ, PT ;  /* 0x000000ff0d00720c */ /* 0x008ff60003fa5270 */
[----:B------:R-:W-:Y:S02]  /*36a0*/  @!UPT UIADD3 URZ, UPT, UPT, URZ, URZ, URZ ;  /* 0x000000fffffff290 */ /* 0x000fe4000fffe0ff */
[----:B------:R-:W-:Y:S05]  /*36b0*/  @P5 BRA `(.L_x_2462) ;  /* 0x0000000800285947 */ /* 0x000fea0003800000 */
[----:B------:R-:W-:Y:S01]  /*36c0*/  @!P4 IMAD.MOV.U32 R6, RZ, RZ, R27 ;  /* 0x000000ffff06c224 */ /* 0x000fe200078e001b */
[----:B------:R-:W-:Y:S01]  /*36d0*/  P2R R33, PR, RZ, 0x4 ;  /* 0x00000004ff217803 */ /* 0x000fe20000000000 */
[----:B------:R-:W-:Y:S01]  /*36e0*/  @!P4 IMAD.MOV.U32 R7, RZ, RZ, R26 ;  /* 0x000000ffff07c224 */ /* 0x000fe200078e001a */
[----:B------:R-:W-:Y:S02]  /*36f0*/  ISETP.NE.AND P2, PT, R37, RZ, PT ;  /* 0x000000ff2500720c */ /* 0x000fe40003f45270 */
[C---:B------:R-:W-:Y:S02]  /*3700*/  LEA R2, P5, R117.reuse, R27, 0x1 ;  /* 0x0000001b75027211 */ /* 0x040fe400078a08ff */
[----:B------:R1:W2:Y:S01]  /*3710*/  @!P4 LD.E.128 R8, desc[UR6][R6.64] ;  /* 0x000000060608c980 */ /* 0x0002a2000c101d00 */
[----:B------:R-:W-:Y:S02]  /*3720*/  P2R R30, PR, RZ, 0x8 ;  /* 0x00000008ff1e7803 */ /* 0x000fe40000000000 */
[----:B------:R-:W-:Y:S02]  /*3730*/  LEA.HI.X R3, R117, R26, R132, 0x1, P5 ;  /* 0x0000001a75037211 */ /* 0x000fe400028f0c84 */
[C---:B------:R-:W-:Y:S02]  /*3740*/  LEA R4, P5, R81.reuse, R59, 0x1 ;  /* 0x0000003b51047211 */ /* 0x040fe400078a08ff */
[----:B------:R-:W-:Y:S02]  /*3750*/  ISETP.NE.AND P3, PT, R22, RZ, PT ;  /* 0x000000ff1600720c */ /* 0x000fe40003f65270 */
[----:B------:R-:W-:Y:S02]  /*3760*/  LEA.HI.X R5, R81, R58, R91, 0x1, P5 ;  /* 0x0000003a51057211 */ /* 0x000fe400028f0c5b */
[----:B------:R-:W-:Y:S02]  /*3770*/  ISETP.NE.AND P5, PT, R44, RZ, PT ;  /* 0x000000ff2c00720c */ /* 0x000fe40003fa5270 */
[----:B------:R-:W-:Y:S02]  /*3780*/  P2R R0, PR, RZ, 0x8 ;  /* 0x00000008ff007803 */ /* 0x000fe40000000000 */
[----:B------:R-:W-:Y:S02]  /*3790*/  ISETP.NE.AND P3, PT, R36, RZ, PT ;  /* 0x000000ff2400720c */ /* 0x000fe40003f65270 */
[----:B------:R-:W-:Y:S02]  /*37a0*/  P2R R31, PR, RZ, 0x2 ;  /* 0x00000002ff1f7803 */ /* 0x000fe40000000000 */
[----:B------:R-:W-:Y:S02]  /*37b0*/  ISETP.NE.AND P1, PT, R21, RZ, PT ;  /* 0x000000ff1500720c */ /* 0x000fe40003f25270 */
[----:B------:R-:W-:Y:S02]  /*37c0*/  P2R R32, PR, RZ, 0x1 ;  /* 0x00000001ff207803 */ /* 0x000fe40000000000 */
[----:B------:R-:W-:Y:S01]  /*37d0*/  ISETP.NE.AND P0, PT, R20, RZ, PT ;  /* 0x000000ff1400720c */ /* 0x000fe20003f05270 */
[----:B-1----:R-:W-:Y:S01]  /*37e0*/  @!P4 IMAD.MOV.U32 R6, RZ, RZ, R59 ;  /* 0x000000ffff06c224 */ /* 0x002fe200078e003b */
[----:B------:R-:W-:Y:S01]  /*37f0*/  P2R R25, PR, RZ, 0x40 ;  /* 0x00000040ff197803 */ /* 0x000fe20000000000 */
[----:B------:R-:W-:Y:S01]  /*3800*/  @!P4 IMAD.MOV.U32 R7, RZ, RZ, R58 ;  /* 0x000000ffff07c224 */ /* 0x000fe200078e003a */
[----:B------:R-:W-:Y:S04]  /*3810*/  ISETP.NE.AND P6, PT, R38, RZ, PT ;  /* 0x000000ff2600720c */ /* 0x000fe80003fc5270 */
[----:B--2---:R1:W-:Y:S02]  /*3820*/  @!P4 ST.E.128 desc[UR6][R6.64], R8 ;  /* 0x000000080600c985 */ /* 0x0043e4000c101d06 */
[----:B-1----:R-:W-:Y:S04]  /*3830*/  @!P2 IADD3 R8, P4, PT, R2, R127, RZ ;  /* 0x0000007f0208a210 */ /* 0x002fe80007f9e0ff */
[----:B------:R-:W-:Y:S02]  /*3840*/  @!P2 IADD3.X R9, PT, PT, R3, R126, RZ, P4, !PT ;  /* 0x0000007e0309a210 */ /* 0x000fe400027fe4ff */
[CC--:B------:R-:W-:Y:S04]  /*3850*/  @!P2 LEA R6, P4, R230.reuse, R4.reuse, 0x5 ;  /* 0x00000004e606a211 */ /* 0x0c0fe800078828ff */
[--C-:B------:R-:W-:Y:S02]  /*3860*/  @!P2 LEA.HI.X R7, R230, R5, R231.reuse, 0x5, P4 ;  /* 0x00000005e607a211 */ /* 0x100fe400020f2ce7 */
[----:B------:R-:W-:Y:S11]  /*3870*/  ISETP.NE.AND P4, PT, R45, RZ, PT ;  /* 0x000000ff2d00720c */ /* 0x000ff60003f85270 */
[----:B------:R-:W-:Y:S02]  /*3880*/  @!UPT UIADD3 URZ, UPT, UPT, URZ, URZ, URZ ;  /* 0x000000fffffff290 */ /* 0x000fe4000fffe0ff */
[----:B------:R-:W2:Y:S04]  /*3890*/  @!P4 LD.E.128 R16, desc[UR6][R2.64] ;  /* 0x000000060210c980 */ /* 0x000ea8000c101d00 */
[----:B--2---:R1:W-:Y:S01]  /*38a0*/  @!P4 ST.E.128 desc[UR6][R4.64], R16 ;  /* 0x000000100400c985 */ /* 0x0043e2000c101d06 */
[----:B------:R-:W-:Y:S05]  /*38b0*/  @!P3 IADD3 R12, P4, PT, R2, R129, RZ ;  /* 0x00000081020cb210 */ /* 0x000fea0007f9e0ff */
[C---:B------:R-:W-:Y:S01]  /*38c0*/  @!P3 IMAD.X R13, R3.reuse, 0x1, R128, P4 ;  /* 0x00000001030db824 */ /* 0x040fe200020e0680 */
[C---:B------:R-:W-:Y:S04]  /*38d0*/  @!P3 LEA R10, P4, R230.reuse, R4, 0x6 ;  /* 0x00000004e60ab211 */ /* 0x040fe800078830ff */
[--C-:B------:R-:W-:Y:S01]  /*38e0*/  @!P3 LEA.HI.X R11, R230, R5, R231.reuse, 0x6, P4 ;  /* 0x00000005e60bb211 */ /* 0x100fe200020f34e7 */
        /* <DEDUP_REMOVED lines=31> */
[--C-:B-1----:R-:W-:Y:S05]  /*3ae0*/  @!P3 IMAD.WIDE.U32 R6, R230, 0xa0, R4.reuse ;  /* 0x000000a0e606b825 */ /* 0x102fea00078e0004 */
        /* <DEDUP_REMOVED lines=9> */
[C---:B------:R-:W-:Y:S02]  /*3b80*/  @!P2 LEA.HI.X R9, R230.reuse, R5, R231, 0x8, P4 ;  /* 0x00000005e609a211 */ /* 0x040fe400020f44e7 */
[----:B------:R-:W-:Y:S01]  /*3b90*/  ISETP.NE.AND P4, PT, R39, RZ, PT ;  /* 0x000000ff2700720c */ /* 0x000fe20003f85270 */
[----:B--2---:R1:W-:Y:S01]  /*3ba0*/  @!P1 ST.E.128 desc[UR6][R6.64], R16 ;  /* 0x0000001006009985 */ /* 0x0043e2000c101d06 */
[----:B------:R-:W-:Y:S01]  /*3bb0*/  ISETP.NE.AND P1, PT, R31, RZ, PT ;  /* 0x000000ff1f00720c */ /* 0x000fe20003f25270 */
[----:B-1----:R-:W-:Y:S02]  /*3bc0*/  @!P0 IMAD.WIDE.U32 R6, R230, 0xe0, R4 ;  /* 0x000000e0e6068825 */ /* 0x002fe400078e0004 */
[----:B------:R-:W2:Y:S02]  /*3bd0*/  @!P0 LD.E.128 R16, desc[UR6][R12.64] ;  /* 0x000000060c108980 */ /* 0x000ea4000c101d00 */
[----:B------:R-:W-:Y:S06]  /*3be0*/  @!P0 IMAD.IADD R7, R7, 0x1, R0 ;  /* 0x0000000107078824 */ /* 0x000fec00078e0200 */
[----:B------:R-:W-:Y:S01]  /*3bf0*/  @!P4 IMAD R0, R43, 0x120, RZ ;  /* 0x000001202b00c824 */ /* 0x000fe200078e02ff */
[----:B--2---:R1:W-:Y:S01]  /*3c00*/  @!P0 ST.E.128 desc[UR6][R6.64], R16 ;  /* 0x0000001006008985 */ /* 0x0043e2000c101d06 */
[----:B------:R-:W-:Y:S01]  /*3c10*/  ISETP.NE.AND P0, PT, R32, RZ, PT ;  /* 0x000000ff2000720c */ /* 0x000fe20003f05270 */
        /* <DEDUP_REMOVED lines=52> */
.L_x_2462:
[----:B------:R-:W2:Y:S02]  /*3f60*/  LD.E.U8 R0, desc[UR6][R134.64+0x1b3] ;  /* 0x0001b30686007980 */ /* 0x000ea4000c101100 */
[----:B--2---:R-:W-:Y:S11]  /*3f70*/  ISETP.NE.AND P0, PT, R0, RZ, PT ;  /* 0x000000ff0000720c */ /* 0x004ff60003f05270 */
[----:B------:R-:W-:Y:S02]  /*3f80*/  @!UPT UIADD3 URZ, UPT, UPT, URZ, URZ, URZ ;  /* 0x000000fffffff290 */ /* 0x000fe4000fffe0ff */
[----:B------:R-:W-:Y:S05]  /*3f90*/  @!P0 BRA `(.L_x_2464) ;  /* 0x0000003c002c8947 */ /* 0x000fea0003800000 */
[----:B------:R-:W-:Y:S01]  /*3fa0*/  LEA R36, P0, R81, R59, 0x1 ;  /* 0x0000003b51247211 */ /* 0x000fe200078008ff */
[----:B------:R-:W2:Y:S01]  /*3fb0*/  LD.E R0, desc[UR6][R134.64+0xc0] ;  /* 0x0000c00686007980 */ /* 0x000ea2000c101900 */
[----:B------:R-:W-:Y:S01]  /*3fc0*/  LEA R34, P3, R117, R27, 0x1 ;  /* 0x0000001b75227211 */ /* 0x000fe200078608ff */
[----:B------:R-:W-:Y:S01]  /*3fd0*/  IMAD.SHL.U32 R22, R93, 0x2, RZ ;  /* 0x000000025d167824 */ /* 0x000fe200078e00ff */
[----:B------:R-:W-:Y:S01]  /*3fe0*/  LEA.HI.X R37, R81, R58, R91, 0x1, P0 ;  /* 0x0000003a51257211 */ /* 0x000fe200000f0c5b */
[----:B------:R-:W-:Y:S01]  /*3ff0*/  BSSY.RECONVERGENT B0, `(.L_x_2465) ;  /* 0x0000041000007945 */ /* 0x000fe20003800200 */
[----:B------:R-:W-:Y:S02]  /*4000*/  LEA.HI.X R35, R117, R26, R132, 0x1, P3 ;  /* 0x0000001a75237211 */ /* 0x000fe400018f0c84 */
[-C--:B------:R-:W-:Y:S02]  /*4010*/  IADD3 R16, P5, PT, R28, R22.reuse, RZ ;  /* 0x000000161c107210 */ /* 0x080fe40007fbe0ff */
[----:B------:R-:W-:Y:S02]  /*4020*/  IADD3 R22, P4, PT, R40, R22, RZ ;  /* 0x0000001628167210 */ /* 0x000fe40007f9e0ff */
[----:B--2---:R-:W-:Y:S02]  /*4030*/  ISETP.GE.AND P1, PT, R14, R0, PT ;  /* 0x000000000e00720c */ /* 0x004fe40003f26270 */
[----:B------:R-:W-:Y:S02]  /*4040*/  SHF.L.U64.HI R0, R93, 0x1, R95 ;  /* 0x000000015d007819 */ /* 0x000fe4000001025f */
[-C--:B------:R-:W-:Y:S02]  /*4050*/  ISETP.GE.OR P0, PT, R60, R50.reuse, P1 ;  /* 0x000000323c00720c */ /* 0x080fe40000f06670 */
[-C--:B------:R-:W-:Y:S01]  /*4060*/  ISETP.GE.OR P3, PT, R64, R50.reuse, P1 ;  /* 0x000000324000720c */ /* 0x080fe20000f66670 */
[--C-:B------:R-:W-:Y:S01]  /*4070*/  IMAD.X R17, R29, 0x1, R0.reuse, P5 ;  /* 0x000000011d117824 */ /* 0x100fe200028e0600 */
[----:B------:R-:W-:Y:S01]  /*4080*/  ISETP.LT.OR P0, PT, R60, R51, P0 ;  /* 0x000000333c00720c */ /* 0x000fe20000701670 */
[----:B------:R-:W-:Y:S01]  /*4090*/  IMAD.X R23, R41, 0x1, R0, P4 ;  /* 0x0000000129177824 */ /* 0x000fe200020e0600 */
[----:B------:R-:W-:Y:S02]  /*40a0*/  P2R R33, PR, RZ, 0x8 ;  /* 0x00000008ff217803 */ /* 0x000fe40000000000 */
[-C--:B------:R-:W-:Y:S02]  /*40b0*/  ISETP.GE.OR P5, PT, R63, R50.reuse, P1 ;  /* 0x000000323f00720c */ /* 0x080fe40000fa6670 */
[-C--:B------:R-:W-:Y:S02]  /*40c0*/  ISETP.GE.OR P6, PT, R62, R50.reuse, P1 ;  /* 0x000000323e00720c */ /* 0x080fe40000fc6670 */
[----:B------:R-:W-:Y:S05]  /*40d0*/  ISETP.GE.OR P3, PT, R74, R50, P1 ;  /* 0x000000324a00720c */ /* 0x000fea0000f66670 */
[----:B------:R-:W-:Y:S08]  /*40e0*/  @P0 BRA `(.L_x_2466) ;  /* 0x0000000000c40947 */ /* 0x000ff00003800000 */
        /* <DEDUP_REMOVED lines=49> */
.L_x_2466:
[----:B------:R-:W-:Y:S05]  /*4400*/  BSYNC.RECONVERGENT B0 ;  /* 0x0000000000007941 */ /* 0x000fea0003800200 */
.L_x_2465:
[----:B------:R-:W-:Y:S01]  /*4410*/  ISETP.NE.AND P0, PT, R33, RZ, PT ;  /* 0x000000ff2100720c */ /* 0x000fe20003f05270 */
[----:B------:R-:W-:Y:S01]  /*4420*/  BSSY.RECONVERGENT B0, `(.L_x_2467) ;  /* 0x0000034000007945 */ /* 0x000fe20003800200 */
[----:B------:R-:W-:Y:S02]  /*4430*/  ISETP.GE.OR P4, PT, R73, R50, P1 ;  /* 0x000000324900720c */ /* 0x000fe40000f86670 */
[-C--:B------:R-:W-:Y:S02]  /*4440*/  ISETP.LT.OR P0, PT, R64, R51.reuse, P0 ;  /* 0x000000334000720c */ /* 0x080fe40000701670 */
[-C--:B------:R-:W-:Y:S02]  /*4450*/  ISETP.LT.OR P5, PT, R63, R51.reuse, P5 ;  /* 0x000000333f00720c */ /* 0x080fe40002fa1670 */
[----:B------:R-:W-:Y:S09]  /*4460*/  ISETP.LT.OR P6, PT, R62, R51, P6 ;  /* 0x000000333e00720c */ /* 0x000ff200037c1670 */
[----:B------:R-:W-:Y:S05]  /*4470*/  @P0 BRA `(.L_x_2468) ;  /* 0x0000000000b80947 */ /* 0x000fea0003800000 */
        /* <DEDUP_REMOVED lines=46> */
.L_x_2468:
[----:B------:R-:W-:Y:S05]  /*4760*/  BSYNC.RECONVERGENT B0 ;  /* 0x0000000000007941 */ /* 0x000fea0003800200 */
.L_x_2467:
        /* <DEDUP_REMOVED lines=53> */
.L_x_2470:
[----:B------:R-:W-:Y:S05]  /*4ac0*/  BSYNC.RECONVERGENT B0 ;  /* 0x0000000000007941 */ /* 0x000fea0003800200 */
.L_x_2469:
        /* <DEDUP_REMOVED lines=54> */
.L_x_2472:
[----:B------:R-:W-:Y:S05]  /*4e30*/  BSYNC.RECONVERGENT B0 ;  /* 0x0000000000007941 */ /* 0x000fea0003800200 */
.L_x_2471:
[-C--:B------:R-:W-:Y:S01]  /*4e40*/  ISETP.LT.OR P3, PT, R74, R51.reuse, P3 ;  /* 0x000000334a00720c */ /* 0x080fe20001f61670 */
[----:B------:R-:W-:Y:S01]  /*4e50*/  BSSY.RECONVERGENT B0, `(.L_x_2473) ;  /* 0x000003b000007945 */ /* 0x000fe20003800200 */
[----:B------:R-:W-:Y:S02]  /*4e60*/  ISETP.GE.OR P6, PT, R71, R50, P1 ;  /* 0x000000324700720c */ /* 0x000fe40000fc6670 */
[----:B------:R-:W-:Y:S09]  /*4e70*/  ISETP.LT.OR P4, PT, R73, R51, P4 ;  /* 0x000000334900720c */ /* 0x000ff20002781670 */
        /* <DEDUP_REMOVED lines=56> */
.L_x_2474:
[----:B------:R-:W-:Y:S05]  /*5200*/  BSYNC.RECONVERGENT B0 ;  /* 0x0000000000007941 */ /* 0x000fea0003800200 */
.L_x_2473:
        /* <DEDUP_REMOVED lines=54> */
.L_x_2476:
[----:B------:R-:W-:Y:S05]  /*5570*/  BSYNC.RECONVERGENT B0 ;  /* 0x0000000000007941 */ /* 0x000fea0003800200 */
.L_x_2475:
        /* <DEDUP_REMOVED lines=60> */
.L_x_2478:
[----:B------:R-:W-:Y:S05]  /*5940*/  BSYNC.RECONVERGENT B0 ;  /* 0x0000000000007941 */ /* 0x000fea0003800200 */
.L_x_2477:
[----:B------:R-:W-:Y:S01]  /*5950*/  ISETP.GE.OR P0, PT, R68, R50, P1 ;  /* 0x000000324400720c */ /* 0x000fe20000f06670 */
[----:B------:R-:W-:Y:S03]  /*5960*/  BSSY.RECONVERGENT B0, `(.L_x_2479) ;  /* 0x000003a000007945 */ /* 0x000fe60003800200 */
[----:B------:R-:W-:Y:S01]  /*5970*/  P2R R33, PR, RZ, 0x1 ;  /* 0x00000001ff217803 */ /* 0x000fe20000000000 */
        /* <DEDUP_REMOVED lines=56> */
.L_x_2480:
[----:B------:R-:W-:Y:S05]  /*5d00*/  BSYNC.RECONVERGENT B0 ;  /* 0x0000000000007941 */ /* 0x000fea0003800200 */
.L_x_2479:
        /* <DEDUP_REMOVED lines=60> */
.L_x_2482:
[----:B------:R-:W-:Y:S05]  /*60d0*/  BSYNC.RECONVERGENT B0 ;  /* 0x0000000000007941 */ /* 0x000fea0003800200 */
.L_x_2481:
        /* <DEDUP_REMOVED lines=54> */
.L_x_2484:
[----:B------:R-:W-:Y:S05]  /*6440*/  BSYNC.RECONVERGENT B0 ;  /* 0x0000000000007941 */ /* 0x000fea0003800200 */
.L_x_2483:
[----:B------:R-:W-:Y:S01]  /*6450*/  ISETP.NE.AND P0, PT, R33, RZ, PT ;  /* 0x000000ff2100720c */ /* 0x000fe20003f05270 */
[----:B------:R-:W-:Y:S01]  /*6460*/  BSSY.RECONVERGENT B0, `(.L_x_2485) ;  /* 0x0000046000007945 */ /* 0x000fe20003800200 */
[-C--:B------:R-:W-:Y:S02]  /*6470*/  ISETP.GE.OR P4, PT, R65, R50.reuse, P1 ;  /* 0x000000324100720c */ /* 0x080fe40000f86670 */
[-C--:B------:R-:W-:Y:S02]  /*6480*/  ISETP.LT.OR P0, PT, R68, R51.reuse, P0 ;  /* 0x000000334400720c */ /* 0x080fe40000701670 */
[-C--:B------:R-:W-:Y:S02]  /*6490*/  ISETP.GE.OR P3, PT, R78, R50.reuse, P1 ;  /* 0x000000324e00720c */ /* 0x080fe40000f66670 */
[----:B------:R-:W-:Y:S02]  /*64a0*/  ISETP.GE.OR P1, PT, R77, R50, P1 ;  /* 0x000000324d00720c */ /* 0x000fe40000f26670 */
[-C--:B------:R-:W-:Y:S02]  /*64b0*/  ISETP.LT.OR P6, PT, R67, R51.reuse, P6 ;  /* 0x000000334300720c */ /* 0x080fe400037c1670 */
        /* <DEDUP_REMOVED lines=64> */
.L_x_2486:
[----:B------:R-:W-:Y:S05]  /*68c0*/  BSYNC.RECONVERGENT B0 ;  /* 0x0000000000007941 */ /* 0x000fea0003800200 */
.L_x_2485:
        /* <DEDUP_REMOVED lines=60> */
.L_x_2488:
[----:B------:R-:W-:Y:S05]  /*6c90*/  BSYNC.RECONVERGENT B0 ;  /* 0x0000000000007941 */ /* 0x000fea0003800200 */
.L_x_2487:
        /* <DEDUP_REMOVED lines=60> */
.L_x_2490:
[----:B------:R-:W-:Y:S05]  /*7060*/  BSYNC.RECONVERGENT B0 ;  /* 0x0000000000007941 */ /* 0x000fea0003800200 */
.L_x_2489:
        /* <DEDUP_REMOVED lines=60> */
.L_x_2492:
[----:B------:R-:W-:Y:S05]  /*7430*/  BSYNC.RECONVERGENT B0 ;  /* 0x0000000000007941 */ /* 0x000fea0003800200 */
.L_x_2491:
        /* <DEDUP_REMOVED lines=60> */
.L_x_2494:
[----:B------:R-:W-:Y:S05]  /*7800*/  BSYNC.RECONVERGENT B0 ;  /* 0x0000000000007941 */ /* 0x000fea0003800200 */
.L_x_2493:
        /* <DEDUP_REMOVED lines=60> */
.L_x_2496:
[----:B------:R-:W-:Y:S05]  /*7bd0*/  BSYNC.RECONVERGENT B0 ;  /* 0x0000000000007941 */ /* 0x000fea0003800200 */
.L_x_2495:
[----:B------:R-:W5:Y:S02]  /*7be0*/  LD.E R0, desc[UR6][R134.64+0xd0] ;  /* 0x0000d00686007980 */ /* 0x000f64000c101900 */
[----:B-----5:R-:W-:Y:S05]  /*7bf0*/  IMAD.U32 R0, R0, -0x80, RZ ;  /* 0xffffff8000007824 */ /* 0x020fea00078e00ff */
[C---:B------:R-:W-:Y:S02]  /*7c00*/  LEA R28, P1, R0.reuse, R28, 0x1 ;  /* 0x0000001c001c7211 */ /* 0x040fe400078208ff */
[C---:B------:R-:W-:Y:S02]  /*7c10*/  LEA R40, P0, R0.reuse, R40, 0x1 ;  /* 0x0000002800287211 */ /* 0x040fe400078008ff */
[C---:B------:R-:W-:Y:S02]  /*7c20*/  LEA.HI.X.SX32 R29, R0.reuse, R29, 0x1, P1 ;  /* 0x0000001d001d7211 */ /* 0x040fe400008f0eff */
[----:B------:R-:W-:Y:S01]  /*7c30*/  LEA.HI.X.SX32 R41, R0, R41, 0x1, P0 ;  /* 0x0000002900297211 */ /* 0x000fe200000f0eff */
[----:B------:R-:W-:Y:S05]  /*7c40*/  BRA `(.L_x_2463) ;  /* 0x0000006000507947 */ /* 0x000fea0003800000 */
.L_x_2464:
        /* <DEDUP_REMOVED lines=97> */
.L_x_2498:
[----:B------:R-:W-:Y:S05]  /*8260*/  BSYNC.RECONVERGENT B0 ;  /* 0x0000000000007941 */ /* 0x000fea0003800200 */
.L_x_2497:
[C---:B------:R-:W-:Y:S01]  /*8270*/  ISETP.GE.OR P5, PT, R64.reuse, R50, P3 ;  /* 0x000000324000720c */ /* 0x040fe20001fa6670 */
        /* <DEDUP_REMOVED lines=91> */
.L_x_2500:
[----:B------:R-:W-:Y:S05]  /*8830*/  BSYNC.RECONVERGENT B0 ;  /* 0x0000000000007941 */ /* 0x000fea0003800200 */
.L_x_2499:
        /* <DEDUP_REMOVED lines=96> */
.L_x_2502:
[----:B------:R-:W-:Y:S05]  /*8e40*/  BSYNC.RECONVERGENT B0 ;  /* 0x0000000000007941 */ /* 0x000fea0003800200 */
.L_x_2501:
        /* <DEDUP_REMOVED lines=90> */
.L_x_2504:
[----:B------:R-:W-:Y:S05]  /*93f0*/  BSYNC.RECONVERGENT B0 ;  /* 0x0000000000007941 */ /* 0x000fea0003800200 */
.L_x_2503:
        /* <DEDUP_REMOVED lines=93> */
.L_x_2506:
[----:B------:R-:W-:Y:S05]  /*99d0*/  BSYNC.RECONVERGENT B0 ;  /* 0x0000000000007941 */ /* 0x000fea0003800200 */
.L_x_2505:
        /* <DEDUP_REMOVED lines=94> */
.L_x_2508:
[----:B------:R-:W-:Y:S05]  /*9fc0*/  BSYNC.RECONVERGENT B0 ;  /* 0x0000000000007941 */ /* 0x000fea0003800200 */
.L_x_2507:
        /* <DEDUP_REMOVED lines=93> */
.L_x_2510:
[----:B------:R-:W-:Y:S05]  /*a5a0*/  BSYNC.RECONVERGENT B0 ;  /* 0x0000000000007941 */ /* 0x000fea0003800200 */
.L_x_2509:
        /* <DEDUP_REMOVED lines=96> */
.L_x_2512:
[----:B------:R-:W-:Y:S05]  /*abb0*/  BSYNC.RECONVERGENT B0 ;  /* 0x0000000000007941 */ /* 0x000fea0003800200 */
.L_x_2511:
        /* <DEDUP_REMOVED lines=96> */
.L_x_2514:
[----:B------:R-:W-:Y:S05]  /*b1c0*/  BSYNC.RECONVERGENT B0 ;  /* 0x0000000000007941 */ /* 0x000fea0003800200 */
.L_x_2513:
        /* <DEDUP_REMOVED lines=94> */
.L_x_2516:
[----:B------:R-:W-:Y:S05]  /*b7b0*/  BSYNC.RECONVERGENT B0 ;  /* 0x0000000000007941 */ /* 0x000fea0003800200 */
.L_x_2515:
        /* <DEDUP_REMOVED lines=96> */
.L_x_2518:
[----:B------:R-:W-:Y:S05]  /*bdc0*/  BSYNC.RECONVERGENT B0 ;  /* 0x0000000000007941 */ /* 0x000fea0003800200 */
.L_x_2517:
        /* <DEDUP_REMOVED lines=99> */
.L_x_2520:
[----:B------:R-:W-:Y:S05]  /*c400*/  BSYNC.RECONVERGENT B0 ;  /* 0x0000000000007941 */ /* 0x000fea0003800200 */
.L_x_2519:
        /* <DEDUP_REMOVED lines=99> */
.L_x_2522:
[----:B------:R-:W-:Y:S05]  /*ca40*/  BSYNC.RECONVERGENT B0 ;  /* 0x0000000000007941 */ /* 0x000fea0003800200 */
.L_x_2521:
        /* <DEDUP_REMOVED lines=99> */
.L_x_2524:
[----:B------:R-:W-:Y:S05]  /*d080*/  BSYNC.RECONVERGENT B0 ;  /* 0x0000000000007941 */ /* 0x000fea0003800200 */
.L_x_2523:
[CC--:B------:R-:W-:Y:S01]  /*d090*/  ISETP.GE.OR P0, PT, R78.reuse, R50.reuse, P3 ;  /* 0x000000324e00720c */ /* 0x0c0fe20001f06670 */
[----:B------:R-:W-:Y:S01]  /*d0a0*/  BSSY.RECONVERGENT B0, `(.L_x_2525) ;  /* 0x0000063000007945 */ /* 0x000fe20003800200 */
[C---:B------:R-:W-:Y:S02]  /*d0b0*/  ISETP.GE.OR P4, PT, R77.reuse, R50, P3 ;  /* 0x000000324d00720c */ /* 0x040fe40001f86670 */
        /* <DEDUP_REMOVED lines=97> */
.L_x_2526:
[----:B------:R-:W-:Y:S05]  /*d6d0*/  BSYNC.RECONVERGENT B0 ;  /* 0x0000000000007941 */ /* 0x000fea0003800200 */
.L_x_2525:
        /* <DEDUP_REMOVED lines=96> */
.L_x_2528:
[----:B------:R-:W-:Y:S05]  /*dce0*/  BSYNC.RECONVERGENT B0 ;  /* 0x0000000000007941 */ /* 0x000fea0003800200 */
.L_x_2527:
        /* <DEDUP_REMOVED lines=10> */
.L_x_2463:
[----:B------:R-:W-:Y:S05]  /*dd90*/  BSYNC.RECONVERGENT B1 ;  /* 0x0000000000017941 */ /* 0x000fea0003800200 */
.L_x_2461:
        /* <DEDUP_REMOVED lines=31> */
[----:B------:R-:W3:Y:S01]  /*df90*/  LDL.64 R12, [R1+0x30] ;  /* 0x00003000010c7983 */ /* 0x000ee20000100a00 */
        /* <DEDUP_REMOVED lines=71> */
.L_x_2530:
[----:B------:R-:W-:Y:S05]  /*e410*/  BSYNC.RECONVERGENT B0 ;  /* 0x0000000000007941 */ /* 0x000fea0003800200 */
.L_x_2529:
[----:B------:R-:W-:Y:S11]  /*e420*/  ISETP.GT.AND P0, PT, R85, R92, PT ;  /* 0x0000005c5500720c */ /* 0x000ff60003f04270 */
[----:B------:R-:W-:Y:S02]  /*e430*/  @!UPT UIADD3 URZ, UPT, UPT, URZ, URZ, URZ ;  /* 0x000000fffffff290 */ /* 0x000fe4000fffe0ff */
[----:B------:R-:W-:Y:S05]  /*e440*/  @P0 BRA `(.L_x_2531) ;  /* 0xffffff4400bc0947 */ /* 0x000fea000383ffff */
.L_x_2460:
[----:B------:R-:W-:Y:S05]  /*e450*/  WARPSYNC.ALL ;  /* 0x0000000000007948 */ /* 0x000fea0003800000 */
[----:B------:R-:W-:Y:S06]  /*e460*/  BAR.SYNC.DEFER_BLOCKING 0x0 ;  /* 0x0000000000007b1d */ /* 0x000fec0000010000 */
[----:B------:R2:W5:Y:S04]  /*e470*/  LDL R222, [R1+0x154] ;  /* 0x0001540001de7983 */ /* 0x0005680000100800 */
[----:B-1----:R-:W3:Y:S01]  /*e480*/  LD.E R39, desc[UR6][R134.64+0xd0] ;  /* 0x0000d00686277980 */ /* 0x002ee2000c101900 */
[----:B------:R-:W-:Y:S01]  /*e490*/  BSSY.RECONVERGENT B2, `(.L_x_2532) ;  /* 0x00002f9000027945 */ /* 0x000fe20003800200 */
[C---:B------:R-:W-:Y:S01]  /*e4a0*/  SHF.L.U64.HI R38, R96.reuse, 0x4, R97 ;  /* 0x0000000460267819 */ /* 0x040fe20000010261 */
[----:B------:R-:W-:Y:S01]  /*e4b0*/  IMAD.SHL.U32 R30, R96, 0x10, RZ ;  /* 0x00000010601e7824 */ /* 0x000fe200078e00ff */
[----:B---3--:R-:W-:-:S13]  /*e4c0*/  ISETP.NE.AND P0, PT, R39, RZ, PT ;  /* 0x000000ff2700720c */ /* 0x008fda0003f05270 */
[----:B--2---:R-:W-:Y:S05]  /*e4d0*/  @P0 BRA `(.L_x_2533) ;  /* 0x0000000000e80947 */ /* 0x004fea0003800000 */
[----:B-----5:R-:W-:Y:S01]  /*e4e0*/  IADD3 R0, PT, PT, -R151, R222, RZ ;  /* 0x000000de97007210 */ /* 0x020fe20007ffe1ff */
[----:B------:R-:W-:Y:S03]  /*e4f0*/  BSSY.RECONVERGENT B0, `(.L_x_2534) ;  /* 0x000000c000007945 */ /* 0x000fe60003800200 */
        /* <DEDUP_REMOVED lines=10> */
.L_x_2536:
[----:B------:R2:W-:Y:S02]  /*e5a0*/  STS.128 [R79], RZ ;  /* 0x000000ff4f007388 */ /* 0x0005e40000000c00 */
.L_x_2535:
[----:B------:R-:W-:Y:S05]  /*e5b0*/  BSYNC.RECONVERGENT B0 ;  /* 0x0000000000007941 */ /* 0x000fea0003800200 */
.L_x_2534:
        /* <DEDUP_REMOVED lines=18> */
.L_x_2538:
[----:B------:R-:W-:Y:S05]  /*e6e0*/  BSYNC.RECONVERGENT B0 ;  /* 0x0000000000007941 */ /* 0x000fea0003800200 */
.L_x_2537:
[----:B------:R-:W-:Y:S04]  /*e6f0*/  BSSY.RECONVERGENT B0, `(.L_x_2539) ;  /* 0x000000c000007945 */ /* 0x000fe80003800200 */
[----:B------:R-:W-:Y:S05]  /*e700*/  @P2 BRA `(.L_x_2540) ;  /* 0x0000000000282947 */ /* 0x000fea0003800000 */
[----:B------:R-:W5:Y:S02]  /*e710*/  LDL R0, [R1+0x4c] ;  /* 0x00004c0001007983 */ /* 0x000f640000100800 */
        /* <DEDUP_REMOVED lines=9> */
.L_x_2540:
[----:B------:R-:W-:Y:S05]  /*e7b0*/  BSYNC.RECONVERGENT B0 ;  /* 0x0000000000007941 */ /* 0x000fea0003800200 */
.L_x_2539:
[----:B------:R-:W-:Y:S05]  /*e7c0*/  @P1 BRA `(.L_x_2541) ;  /* 0x0000002c00141947 */ /* 0x000fea0003800000 */
[----:B------:R-:W5:Y:S02]  /*e7d0*/  LDL R0, [R1+0x4c] ;  /* 0x00004c0001007983 */ /* 0x000f640000100800 */
        /* <DEDUP_REMOVED lines=10> */
.L_x_2533:
[----:B------:R-:W2:Y:S01]  /*e880*/  LD.E.64 R2, desc[UR6][R134.64+0xf0] ;  /* 0x0000f00686027980 */ /* 0x000ea2000c101b00 */
[----:B------:R-:W-:-:S03]  /*e890*/  IMAD.MOV.U32 R0, RZ, RZ, RZ ;  /* 0x000000ffff007224 */ /* 0x000fc600078e00ff */
[----:B------:R-:W3:Y:S04]  /*e8a0*/  LD.E.U8 R4, desc[UR6][R134.64+0x1b3] ;  /* 0x0001b30686047980 */ /* 0x000ee8000c101100 */
[----:B------:R-:W5:Y:S04]  /*e8b0*/  LD.E.64 R28, desc[UR6][R134.64+0x148] ;  /* 0x00014806861c7980 */ /* 0x000f68000c101b00 */
[----:B------:R-:W5:Y:S01]  /*e8c0*/  LD.E.64 R26, desc[UR6][R134.64+0x150] ;  /* 0x00015006861a7980 */ /* 0x000f62000c101b00 */
[----:B--2---:R-:W-:-:S04]  /*e8d0*/  ISETP.NE.U32.AND P1, PT, R2, RZ, PT ;  /* 0x000000ff0200720c */ /* 0x004fc80003f25070 */
[----:B------:R-:W-:-:S13]  /*e8e0*/  ISETP.NE.AND.EX P1, PT, R3, RZ, PT, P1 ;  /* 0x000000ff0300720c */ /* 0x000fda0003f25310 */
[----:B------:R-:W-:-:S05]  /*e8f0*/  @P1 IADD3 R2, P0, PT, R2, R154, RZ ;  /* 0x0000009a02021210 */ /* 0x000fca0007f1e0ff */
[----:B------:R-:W-:-:S05]  /*e900*/  @P1 IMAD.X R3, R3, 0x1, R155, P0 ;  /* 0x0000000103031824 */ /* 0x000fca00000e069b */
[----:B------:R1:W2:Y:S01]  /*e910*/  @P1 LD.E R0, desc[UR6][R2.64] ;  /* 0x0000000602001980 */ /* 0x0002a2000c101900 */
[----:B---3--:R-:W-:Y:S02]  /*e920*/  ISETP.NE.AND P2, PT, R4, RZ, PT ;  /* 0x000000ff0400720c */ /* 0x008fe40003f45270 */
[----:B-1----:R-:W-:-:S04]  /*e930*/  LEA.HI R2, R39, R39, RZ, 0x1 ;  /* 0x0000002727027211 */ /* 0x002fc800078f08ff */
[----:B------:R-:W-:-:S05]  /*e940*/  SHF.R.S32.HI R31, RZ, 0x1, R2 ;  /* 0x00000001ff1f7819 */ /* 0x000fca0000011402 */
[----:B------:R-:W-:Y:S01]  /*e950*/  IMAD.SHL.U32 R44, R31, 0x10, RZ ;  /* 0x000000101f2c7824 */ /* 0x000fe200078e00ff */
[----:B--2---:R-:W-:Y:S01]  /*e960*/  IADD3 R2, PT, PT, R0, R101, R151 ;  /* 0x0000006500027210 */ /* 0x004fe20007ffe097 */
[----:B------:R-:W-:-:S04]  /*e970*/  IMAD R0, R60, R31, R152 ;  /* 0x0000001f3c007224 */ /* 0x000fc800078e0298 */
[----:B------:R-:W-:Y:S02]  /*e980*/  IMAD R3, R2, R31, RZ ;  /* 0x0000001f02037224 */ /* 0x000fe400078e02ff */
[----:B------:R-:W-:-:S03]  /*e990*/  IMAD.IADD R2, R152, 0x1, R0 ;  /* 0x0000000198027824 */ /* 0x000fc600078e0200 */
[----:B------:R-:W-:Y:S02]  /*e9a0*/  SHF.R.S32.HI R4, RZ, 0x1f, R3 ;  /* 0x0000001fff047819 */ /* 0x000fe40000011403 */
[C---:B------:R-:W-:Y:S02]  /*e9b0*/  IADD3 R20, P1, PT, R3.reuse, R0, RZ ;  /* 0x0000000003147210 */ /* 0x040fe40007f3e0ff */
[----:B------:R-:W-:Y:S02]  /*e9c0*/  IADD3 R45, P0, PT, R3, R2, RZ ;  /* 0x00000002032d7210 */ /* 0x000fe40007f1e0ff */
[-C--:B------:R-:W-:Y:S02]  /*e9d0*/  LEA.HI.X.SX32 R25, R0, R4.reuse, 0x1, P1 ;  /* 0x0000000400197211 */ /* 0x080fe400008f0eff */
[----:B------:R-:W-:Y:S01]  /*e9e0*/  LEA.HI.X.SX32 R46, R2, R4, 0x1, P0 ;  /* 0x00000004022e7211 */ /* 0x000fe200000f0eff */
[----:B------:R-:W-:Y:S08]  /*e9f0*/  @!P2 BRA `(.L_x_2542) ;  /* 0x000000100044a947 */ /* 0x000ff00003800000 */
[----:B------:R1:W5:Y:S02]  /*ea00*/  LD.E R22, desc[UR6][R134.64+0xc0] ;  /* 0x0000c00686167980 */ /* 0x000364000c101900 */
[----:B-----5:R-:W-:Y:S01]  /*ea10*/  IADD3 R23, PT, PT, -R151, R222, RZ ;  /* 0x000000de97177210 */ /* 0x020fe20007ffe1ff */
[----:B------:R-:W-:Y:S03]  /*ea20*/  BSSY.RECONVERGENT B1, `(.L_x_2543) ;  /* 0x0000041000017945 */ /* 0x000fe60003800200 */
[----:B------:R-:W-:-:S13]  /*ea30*/  ISETP.GE.AND P0, PT, R60, R23, PT ;  /* 0x000000173c00720c */ /* 0x000fda0003f06270 */
        /* <DEDUP_REMOVED lines=9> */
[C---:B------:R-:W-:Y:S01]  /*ead0*/  IMAD.SHL.U32 R2, R20.reuse, 0x2, RZ ;  /* 0x0000000214027824 */ /* 0x040fe200078e00ff */
[----:B------:R-:W-:-:S04]  /*eae0*/  SHF.L.U64.HI R0, R20, 0x1, R25 ;  /* 0x0000000114007819 */ /* 0x000fc80000010219 */
[-C--:B------:R-:W-:Y:S02]  /*eaf0*/  IADD3 R8, P1, PT, R28, R2.reuse, RZ ;  /* 0x000000021c087210 */ /* 0x080fe40007f3e0ff */
[----:B------:R-:W-:-:S03]  /*eb00*/  IADD3 R2, P0, PT, R26, R2, RZ ;  /* 0x000000021a027210 */ /* 0x000fc60007f1e0ff */
[----:B------:R-:W-:Y:S01]  /*eb10*/  IMAD.X R9, R29, 0x1, R0, P1 ;  /* 0x000000011d097824 */ /* 0x000fe200008e0600 */
[----:B------:R-:W-:-:S04]  /*eb20*/  IADD3.X R3, PT, PT, R27, R0, RZ, P0, !PT ;  /* 0x000000001b037210 */ /* 0x000fc800007fe4ff */
[----:B------:R2:W3:Y:S04]  /*eb30*/  LD.E.64 R10, desc[UR6][R8.64] ;  /* 0x00000006080a7980 */ /* 0x0004e8000c101b00 */
[----:B------:R4:W3:Y:S01]  /*eb40*/  LD.E.64 R12, desc[UR6][R2.64] ;  /* 0x00000006020c7980 */ /* 0x0008e2000c101b00 */
[----:B-----5:R-:W-:Y:S01]  /*eb50*/  LOP3.LUT R0, R7, 0xffff0000, RZ, 0xc0, !PT ;  /* 0xffff000007007812 */ /* 0x020fe200078ec0ff */
[C---:B--2---:R-:W-:Y:S01]  /*eb60*/  IMAD.U32 R8, R5.reuse, 0x10000, RZ ;  /* 0x0001000005087824 */ /* 0x044fe200078e00ff */
[----:B----4-:R-:W-:Y:S02]  /*eb70*/  LOP3.LUT R3, R5, 0xffff0000, RZ, 0xc0, !PT ;  /* 0xffff000005037812 */ /* 0x010fe400078ec0ff */
[----:B------:R-:W-:Y:S01]  /*eb80*/  SHF.L.U32 R2, R7, 0x10, RZ ;  /* 0x0000001007027819 */ /* 0x000fe200000006ff */
[C---:B------:R-:W-:Y:S01]  /*eb90*/  IMAD.U32 R7, R6.reuse, 0x10000, RZ ;  /* 0x0001000006077824 */ /* 0x040fe200078e00ff */
[----:B------:R-:W-:Y:S01]  /*eba0*/  LOP3.LUT R6, R6, 0xffff0000, RZ, 0xc0, !PT ;  /* 0xffff000006067812 */ /* 0x000fe200078ec0ff */
[C---:B------:R-:W-:Y:S01]  /*ebb0*/  IMAD.U32 R9, R4.reuse, 0x10000, RZ ;  /* 0x0001000004097824 */ /* 0x040fe200078e00ff */
[----:B------:R-:W-:-:S02]  /*ebc0*/  LOP3.LUT R4, R4, 0xffff0000, RZ, 0xc0, !PT ;  /* 0xffff000004047812 */ /* 0x000fc400078ec0ff */
[----:B---3--:R-:W-:Y:S02]  /*ebd0*/  LOP3.LUT R17, R10, 0xffff0000, RZ, 0xc0, !PT ;  /* 0xffff00000a117812 */ /* 0x008fe400078ec0ff */
[----:B------:R-:W-:Y:S02]  /*ebe0*/  LOP3.LUT R19, R11, 0xffff0000, RZ, 0xc0, !PT ;  /* 0xffff00000b137812 */ /* 0x000fe400078ec0ff */
[----:B------:R-:W-:Y:S02]  /*ebf0*/  LOP3.LUT R18, R12, 0xffff0000, RZ, 0xc0, !PT ;  /* 0xffff00000c127812 */ /* 0x000fe400078ec0ff */
[----:B------:R-:W-:Y:S01]  /*ec00*/  LOP3.LUT R21, R13, 0xffff0000, RZ, 0xc0, !PT ;  /* 0xffff00000d157812 */ /* 0x000fe200078ec0ff */
[C---:B------:R-:W-:Y:S02]  /*ec10*/  FMUL.FTZ R5, R3.reuse, R17 ;  /* 0x0000001103057220 */ /* 0x040fe40000410000 */
[----:B------:R-:W-:Y:S02]  /*ec20*/  FMUL.FTZ R16, R3, R18 ;  /* 0x0000001203107220 */ /* 0x000fe40000410000 */
[C---:B------:R-:W-:Y:S01]  /*ec30*/  FMUL.FTZ R3, R0.reuse, R21 ;  /* 0x0000001500037220 */ /* 0x040fe20000410000 */
[----:B------:R-:W-:Y:S01]  /*ec40*/  FMUL.FTZ R0, R0, R19 ;  /* 0x0000001300007220 */ /* 0x000fe20000410000 */
[----:B------:R-:W-:Y:S01]  /*ec50*/  SHF.L.U32 R10, R10, 0x10, RZ ;  /* 0x000000100a0a7819 */ /* 0x000fe200000006ff */
[----:B------:R-:W-:Y:S01]  /*ec60*/  IMAD.U32 R13, R13, 0x10000, RZ ;  /* 0x000100000d0d7824 */ /* 0x000fe200078e00ff */
        /* <DEDUP_REMOVED lines=24> */
.L_x_2547:
[----:B------:R-:W-:Y:S05]  /*edf0*/  BSYNC.RECONVERGENT B0 ;  /* 0x0000000000007941 */ /* 0x000fea0003800200 */
.L_x_2546:
[----:B-----5:R3:W-:Y:S01]  /*ee00*/  STS.128 [R79], R4 ;  /* 0x000000044f007388 */ /* 0x0207e20000000c00 */
[----:B------:R-:W-:Y:S05]  /*ee10*/  BRA `(.L_x_2544) ;  /* 0x0000000000047947 */ /* 0x000fea0003800000 */
.L_x_2545:
[----:B------:R2:W-:Y:S02]  /*ee20*/  STS.128 [R79], RZ ;  /* 0x000000ff4f007388 */ /* 0x0005e40000000c00 */
.L_x_2544:
[----:B------:R-:W-:Y:S05]  /*ee30*/  BSYNC.RECONVERGENT B1 ;  /* 0x0000000000017941 */ /* 0x000fea0003800200 */
.L_x_2543:
        /* <DEDUP_REMOVED lines=13> */
[----:B------:R-:W-:-:S04]  /*ef10*/  IADD3 R0, P0, PT, R44, R20, RZ ;  /* 0x000000142c007210 */ /* 0x000fc80007f1e0ff */
[----:B------:R-:W-:Y:S01]  /*ef20*/  LEA.HI.X.SX32 R2, R44, R25, 0x1, P0 ;  /* 0x000000192c027211 */ /* 0x000fe200000f0eff */
[----:B------:R-:W-:-:S03]  /*ef30*/  IMAD.SHL.U32 R3, R0, 0x2, RZ ;  /* 0x0000000200037824 */ /* 0x000fc600078e00ff */
[----:B------:R-:W-:Y:S02]  /*ef40*/  SHF.L.U64.HI R0, R0, 0x1, R2 ;  /* 0x0000000100007819 */ /* 0x000fe40000010202 */
[-C--:B------:R-:W-:Y:S02]  /*ef50*/  IADD3 R8, P1, PT, R28, R3.reuse, RZ ;  /* 0x000000031c087210 */ /* 0x080fe40007f3e0ff */
[----:B------:R-:W-:-:S03]  /*ef60*/  IADD3 R2, P0, PT, R26, R3, RZ ;  /* 0x000000031a027210 */ /* 0x000fc60007f1e0ff */
[--C-:B------:R-:W-:Y:S02]  /*ef70*/  IMAD.X R9, R29, 0x1, R0.reuse, P1 ;  /* 0x000000011d097824 */ /* 0x100fe400008e0600 */
[----:B------:R-:W-:-:S03]  /*ef80*/  IMAD.X R3, R27, 0x1, R0, P0 ;  /* 0x000000011b037824 */ /* 0x000fc600000e0600 */
[----:B------:R1:W2:Y:S04]  /*ef90*/  LD.E.64 R10, desc[UR6][R8.64] ;  /* 0x00000006080a7980 */ /* 0x0002a8000c101b00 */
[----:B------:R4:W3:Y:S01]  /*efa0*/  LD.E.64 R12, desc[UR6][R2.64] ;  /* 0x00000006020c7980 */ /* 0x0008e2000c101b00 */
[----:B-----5:R-:W-:Y:S02]  /*efb0*/  LOP3.LUT R0, R7, 0xffff0000, RZ, 0xc0, !PT ;  /* 0xffff000007007812 */ /* 0x020fe400078ec0ff */
[C---:B-1----:R-:W-:Y:S02]  /*efc0*/  SHF.L.U32 R8, R5.reuse, 0x10, RZ ;  /* 0x0000001005087819 */ /* 0x042fe400000006ff */
[----:B----4-:R-:W-:Y:S01]  /*efd0*/  LOP3.LUT R3, R5, 0xffff0000, RZ, 0xc0, !PT ;  /* 0xffff000005037812 */ /* 0x010fe200078ec0ff */
[----:B------:R-:W-:Y:S01]  /*efe0*/  IMAD.U32 R2, R7, 0x10000, RZ ;  /* 0x0001000007027824 */ /* 0x000fe200078e00ff */
[----:B------:R-:W-:Y:S01]  /*eff0*/  SHF.L.U32 R7, R6, 0x10, RZ ;  /* 0x0000001006077819 */ /* 0x000fe200000006ff */
[----:B------:R-:W-:Y:S01]  /*f000*/  IMAD.U32 R5, R4, 0x10000, RZ ;  /* 0x0001000004057824 */ /* 0x000fe200078e00ff */
[----:B------:R-:W-:-:S02]  /*f010*/  LOP3.LUT R6, R6, 0xffff0000, RZ, 0xc0, !PT ;  /* 0xffff000006067812 */ /* 0x000fc400078ec0ff */
[----:B------:R-:W-:Y:S02]  /*f020*/  LOP3.LUT R4, R4, 0xffff0000, RZ, 0xc0, !PT ;  /* 0xffff000004047812 */ /* 0x000fe400078ec0ff */
[----:B--2---:R-:W-:Y:S02]  /*f030*/  LOP3.LUT R19, R10, 0xffff0000, RZ, 0xc0, !PT ;  /* 0xffff00000a137812 */ /* 0x004fe400078ec0ff */
[----:B------:R-:W-:Y:S02]  /*f040*/  LOP3.LUT R24, R11, 0xffff0000, RZ, 0xc0, !PT ;  /* 0xffff00000b187812 */ /* 0x000fe400078ec0ff */
[----:B---3--:R-:W-:Y:S02]  /*f050*/  LOP3.LUT R21, R12, 0xffff0000, RZ, 0xc0, !PT ;  /* 0xffff00000c157812 */ /* 0x008fe400078ec0ff */
[----:B------:R-:W-:Y:S01]  /*f060*/  LOP3.LUT R30, R13, 0xffff0000, RZ, 0xc0, !PT ;  /* 0xffff00000d1e7812 */ /* 0x000fe200078ec0ff */
[C---:B------:R-:W-:Y:S02]  /*f070*/  FMUL.FTZ R9, R3.reuse, R19 ;  /* 0x0000001303097220 */ /* 0x040fe40000410000 */
[----:B------:R-:W-:Y:S01]  /*f080*/  FMUL.FTZ R18, R3, R21 ;  /* 0x0000001503127220 */ /* 0x000fe20000410000 */
[----:B------:R-:W-:Y:S01]  /*f090*/  SHF.L.U32 R13, R13, 0x10, RZ ;  /* 0x000000100d0d7819 */ /* 0x000fe200000006ff */
[C---:B------:R-:W-:Y:S01]  /*f0a0*/  FMUL.FTZ R3, R0.reuse, R30 ;  /* 0x0000001e00037220 */ /* 0x040fe20000410000 */
[----:B------:R-:W-:Y:S01]  /*f0b0*/  FMUL.FTZ R0, R0, R24 ;  /* 0x0000001800007220 */ /* 0x000fe20000410000 */
[----:B------:R-:W-:Y:S01]  /*f0c0*/  FFMA.FTZ R19, R8, R19, -R18 ;  /* 0x0000001308137223 */ /* 0x000fe20000010812 */
[----:B------:R-:W-:-:S02]  /*f0d0*/  IMAD.U32 R12, R12, 0x10000, RZ ;  /* 0x000100000c0c7824 */ /* 0x000fc400078e00ff */
[----:B------:R-:W-:Y:S01]  /*f0e0*/  FFMA.FTZ R18, R8, R21, R9 ;  /* 0x0000001508127223 */ /* 0x000fe20000010009 */
[----:B------:R-:W-:Y:S02]  /*f0f0*/  IMAD.U32 R10, R10, 0x10000, RZ ;  /* 0x000100000a0a7824 */ /* 0x000fe400078e00ff */
[----:B------:R-:W-:Y:S02]  /*f100*/  IMAD.U32 R11, R11, 0x10000, RZ ;  /* 0x000100000b0b7824 */ /* 0x000fe400078e00ff */
        /* <DEDUP_REMOVED lines=20> */
.L_x_2551:
[----:B------:R-:W-:Y:S05]  /*f250*/  BSYNC.RECONVERGENT B0 ;  /* 0x0000000000007941 */ /* 0x000fea0003800200 */
.L_x_2550:
[----:B-----5:R1:W-:Y:S02]  /*f260*/  STS.128 [R79+0x800], R4 ;  /* 0x000800044f007388 */ /* 0x0203e40000000c00 */
.L_x_2549:
[----:B------:R-:W-:Y:S05]  /*f270*/  BSYNC.RECONVERGENT B1 ;  /* 0x0000000000017941 */ /* 0x000fea0003800200 */
.L_x_2548:
        /* <DEDUP_REMOVED lines=13> */
[----:B------:R-:W-:-:S05]  /*f350*/  IMAD.SHL.U32 R2, R31, 0x20, RZ ;  /* 0x000000201f027824 */ /* 0x000fca00078e00ff */
[----:B------:R-:W-:-:S04]  /*f360*/  IADD3 R0, P0, PT, R2, R20, RZ ;  /* 0x0000001402007210 */ /* 0x000fc80007f1e0ff */
[----:B------:R-:W-:Y:S01]  /*f370*/  LEA.HI.X.SX32 R2, R2, R25, 0x1, P0 ;  /* 0x0000001902027211 */ /* 0x000fe200000f0eff */
[----:B------:R-:W-:-:S03]  /*f380*/  IMAD.SHL.U32 R3, R0, 0x2, RZ ;  /* 0x0000000200037824 */ /* 0x000fc600078e00ff */
[----:B------:R-:W-:Y:S02]  /*f390*/  SHF.L.U64.HI R0, R0, 0x1, R2 ;  /* 0x0000000100007819 */ /* 0x000fe40000010202 */
[-C--:B------:R-:W-:Y:S02]  /*f3a0*/  IADD3 R8, P1, PT, R28, R3.reuse, RZ ;  /* 0x000000031c087210 */ /* 0x080fe40007f3e0ff */
[----:B------:R-:W-:-:S03]  /*f3b0*/  IADD3 R2, P0, PT, R26, R3, RZ ;  /* 0x000000031a027210 */ /* 0x000fc60007f1e0ff */
[----:B------:R-:W-:Y:S01]  /*f3c0*/  IMAD.X R9, R29, 0x1, R0, P1 ;  /* 0x000000011d097824 */ /* 0x000fe200008e0600 */
[----:B------:R-:W-:-:S04]  /*f3d0*/  IADD3.X R3, PT, PT, R27, R0, RZ, P0, !PT ;  /* 0x000000001b037210 */ /* 0x000fc800007fe4ff */
[----:B------:R-:W3:Y:S04]  /*f3e0*/  LD.E.64 R10, desc[UR6][R8.64] ;  /* 0x00000006080a7980 */ /* 0x000ee8000c101b00 */
[----:B------:R1:W2:Y:S01]  /*f3f0*/  LD.E.64 R12, desc[UR6][R2.64] ;  /* 0x00000006020c7980 */ /* 0x0002a2000c101b00 */
[----:B-----5:R-:W-:Y:S02]  /*f400*/  LOP3.LUT R0, R7, 0xffff0000, RZ, 0xc0, !PT ;  /* 0xffff000007007812 */ /* 0x020fe400078ec0ff */
[C---:B-1----:R-:W-:Y:S01]  /*f410*/  LOP3.LUT R3, R5.reuse, 0xffff0000, RZ, 0xc0, !PT ;  /* 0xffff000005037812 */ /* 0x042fe200078ec0ff */
[----:B------:R-:W-:Y:S01]  /*f420*/  IMAD.U32 R8, R5, 0x10000, RZ ;  /* 0x0001000005087824 */ /* 0x000fe200078e00ff */
[----:B------:R-:W-:Y:S01]  /*f430*/  SHF.L.U32 R2, R7, 0x10, RZ ;  /* 0x0000001007027819 */ /* 0x000fe200000006ff */
[C---:B------:R-:W-:Y:S01]  /*f440*/  IMAD.U32 R7, R6.reuse, 0x10000, RZ ;  /* 0x0001000006077824 */ /* 0x040fe200078e00ff */
[----:B------:R-:W-:Y:S01]  /*f450*/  LOP3.LUT R6, R6, 0xffff0000, RZ, 0xc0, !PT ;  /* 0xffff000006067812 */ /* 0x000fe200078ec0ff */
[C---:B------:R-:W-:Y:S01]  /*f460*/  IMAD.U32 R5, R4.reuse, 0x10000, RZ ;  /* 0x0001000004057824 */ /* 0x040fe200078e00ff */
[----:B------:R-:W-:-:S02]  /*f470*/  LOP3.LUT R4, R4, 0xffff0000, RZ, 0xc0, !PT ;  /* 0xffff000004047812 */ /* 0x000fc400078ec0ff */
[----:B---3--:R-:W-:Y:S02]  /*f480*/  LOP3.LUT R19, R10, 0xffff0000, RZ, 0xc0, !PT ;  /* 0xffff00000a137812 */ /* 0x008fe400078ec0ff */
[----:B------:R-:W-:Y:S02]  /*f490*/  LOP3.LUT R24, R11, 0xffff0000, RZ, 0xc0, !PT ;  /* 0xffff00000b187812 */ /* 0x000fe400078ec0ff */
[----:B--2---:R-:W-:Y:S02]  /*f4a0*/  LOP3.LUT R21, R12, 0xffff0000, RZ, 0xc0, !PT ;  /* 0xffff00000c157812 */ /* 0x004fe400078ec0ff */
        /* <DEDUP_REMOVED lines=31> */
.L_x_2555:
[----:B------:R-:W-:Y:S05]  /*f6a0*/  BSYNC.RECONVERGENT B0 ;  /* 0x0000000000007941 */ /* 0x000fea0003800200 */
.L_x_2554:
[----:B-----5:R1:W-:Y:S02]  /*f6b0*/  STS.128 [R79+0x1000], R4 ;  /* 0x001000044f007388 */ /* 0x0203e40000000c00 */
.L_x_2553:
[----:B------:R-:W-:Y:S05]  /*f6c0*/  BSYNC.RECONVERGENT B1 ;  /* 0x0000000000017941 */ /* 0x000fea0003800200 */
.L_x_2552:
        /* <DEDUP_REMOVED lines=12> */
[----:B------:R-:W-:-:S05]  /*f790*/  IMAD R2, R31, 0x30, RZ ;  /* 0x000000301f027824 */ /* 0x000fca00078e02ff */
        /* <DEDUP_REMOVED lines=13> */
[C---:B------:R-:W-:Y:S01]  /*f870*/  LOP3.LUT R2, R5.reuse, 0xffff0000, RZ, 0xc0, !PT ;  /* 0xffff000005027812 */ /* 0x040fe200078ec0ff */
[----:B------:R-:W-:Y:S01]  /*f880*/  IMAD.U32 R4, R5, 0x10000, RZ ;  /* 0x0001000005047824 */ /* 0x000fe200078e00ff */
[----:B------:R-:W-:-:S02]  /*f890*/  SHF.L.U32 R9, R6, 0x10, RZ ;  /* 0x0000001006097819 */ /* 0x000fc400000006ff */
[C---:B------:R-:W-:Y:S02]  /*f8a0*/  LOP3.LUT R5, R7.reuse, 0xffff0000, RZ, 0xc0, !PT ;  /* 0xffff000007057812 */ /* 0x040fe400078ec0ff */
[----:B------:R-:W-:Y:S01]  /*f8b0*/  SHF.L.U32 R6, R7, 0x10, RZ ;  /* 0x0000001007067819 */ /* 0x000fe200000006ff */
[----:B---3--:R-:W-:Y:S02]  /*f8c0*/  IMAD.U32 R16, R10, 0x10000, RZ ;  /* 0x000100000a107824 */ /* 0x008fe400078e00ff */
[C---:B--2---:R-:W-:Y:S01]  /*f8d0*/  IMAD.U32 R17, R12.reuse, 0x10000, RZ ;  /* 0x000100000c117824 */ /* 0x044fe200078e00ff */
[----:B------:R-:W-:Y:S02]  /*f8e0*/  LOP3.LUT R19, R12, 0xffff0000, RZ, 0xc0, !PT ;  /* 0xffff00000c137812 */ /* 0x000fe400078ec0ff */
[----:B------:R-:W-:Y:S01]  /*f8f0*/  LOP3.LUT R18, R10, 0xffff0000, RZ, 0xc0, !PT ;  /* 0xffff00000a127812 */ /* 0x000fe200078ec0ff */
[C---:B------:R-:W-:Y:S01]  /*f900*/  FMUL.FTZ R12, R3.reuse, R17 ;  /* 0x00000011030c7220 */ /* 0x040fe20000410000 */
[----:B------:R-:W-:Y:S01]  /*f910*/  FMUL.FTZ R10, R3, R16 ;  /* 0x00000010030a7220 */ /* 0x000fe20000410000 */
[----:B------:R-:W-:-:S02]  /*f920*/  FMUL.FTZ R3, R2, R19 ;  /* 0x0000001302037220 */ /* 0x000fc40000410000 */
[C---:B------:R-:W-:Y:S01]  /*f930*/  FFMA.FTZ R16, R8.reuse, R16, -R12 ;  /* 0x0000001008107223 */ /* 0x040fe2000001080c */
[----:B------:R-:W-:Y:S01]  /*f940*/  FFMA.FTZ R12, R8, R17, R10 ;  /* 0x00000011080c7223 */ /* 0x000fe2000001000a */
[-C--:B------:R-:W-:Y:S01]  /*f950*/  FMUL.FTZ R2, R2, R18.reuse ;  /* 0x0000001202027220 */ /* 0x080fe20000410000 */
[----:B------:R-:W-:Y:S01]  /*f960*/  IMAD.U32 R17, R13, 0x10000, RZ ;  /* 0x000100000d117824 */ /* 0x000fe200078e00ff */
[----:B------:R-:W-:Y:S02]  /*f970*/  SHF.L.U32 R7, R11, 0x10, RZ ;  /* 0x000000100b077819 */ /* 0x000fe400000006ff */
[----:B------:R-:W-:Y:S02]  /*f980*/  LOP3.LUT R13, R13, 0xffff0000, RZ, 0xc0, !PT ;  /* 0xffff00000d0d7812 */ /* 0x000fe400078ec0ff */
[----:B------:R-:W-:Y:S01]  /*f990*/  LOP3.LUT R11, R11, 0xffff0000, RZ, 0xc0, !PT ;  /* 0xffff00000b0b7812 */ /* 0x000fe200078ec0ff */
[C---:B------:R-:W-:Y:S01]  /*f9a0*/  FFMA.FTZ R10, R4.reuse, R18, -R3 ;  /* 0x00000012040a7223 */ /* 0x040fe20000010803 */
[----:B------:R-:W-:Y:S01]  /*f9b0*/  FFMA.FTZ R8, R4, R19, R2 ;  /* 0x0000001304087223 */ /* 0x000fe20000010002 */
[C---:B------:R-:W-:Y:S01]  /*f9c0*/  FMUL.FTZ R4, R0.reuse, R17 ;  /* 0x0000001100047220 */ /* 0x040fe20000410000 */
[----:B------:R-:W-:Y:S01]  /*f9d0*/  FMUL.FTZ R3, R0, R7 ;  /* 0x0000000700037220 */ /* 0x000fe20000410000 */
[C---:B------:R-:W-:Y:S01]  /*f9e0*/  FMUL.FTZ R2, R5.reuse, R13 ;  /* 0x0000000d05027220 */ /* 0x040fe20000410000 */
[----:B------:R-:W-:Y:S01]  /*f9f0*/  FMUL.FTZ R0, R5, R11 ;  /* 0x0000000b05007220 */ /* 0x000fe20000410000 */
        /* <DEDUP_REMOVED lines=14> */
.L_x_2557:
[----:B------:R-:W-:Y:S05]  /*fae0*/  BSYNC.RECONVERGENT B0 ;  /* 0x0000000000007941 */ /* 0x000fea0003800200 */
.L_x_2556:
[----:B-----5:R1:W-:Y:S01]  /*faf0*/  STS.128 [R79+0x1800], R4 ;  /* 0x001800044f007388 */ /* 0x0203e20000000c00 */
[----:B------:R-:W-:Y:S05]  /*fb00*/  BRA `(.L_x_2541) ;  /* 0x0000001800447947 */ /* 0x000fea0003800000 */
.L_x_2542:
[----:B------:R1:W5:Y:S02]  /*fb10*/  LD.E R41, desc[UR6][R134.64+0xc0] ;  /* 0x0000c00686297980 */ /* 0x000364000c101900 */
[----:B-----5:R-:W-:Y:S01]  /*fb20*/  IMAD.IADD R42, R222, 0x1, -R151 ;  /* 0x00000001de2a7824 */ /* 0x020fe200078e0a97 */
        /* <DEDUP_REMOVED lines=97> */
.L_x_2562:
[----:B------:R-:W-:Y:S05]  /*10140*/  BSYNC.RECONVERGENT B0 ;  /* 0x0000000000007941 */ /* 0x000fea0003800200 */
.L_x_2561:
[----:B-----5:R2:W-:Y:S01]  /*10150*/  STS.128 [R79], R4 ;  /* 0x000000044f007388 */ /* 0x0205e20000000c00 */
[----:B------:R-:W-:Y:S05]  /*10160*/  BRA `(.L_x_2559) ;  /* 0x0000000000047947 */ /* 0x000fea0003800000 */
.L_x_2560:
[----:B------:R3:W-:Y:S02]  /*10170*/  STS.128 [R79], RZ ;  /* 0x000000ff4f007388 */ /* 0x0007e40000000c00 */
.L_x_2559:
[----:B------:R-:W-:Y:S05]  /*10180*/  BSYNC.RECONVERGENT B1 ;  /* 0x0000000000017941 */ /* 0x000fea0003800200 */
.L_x_2558:
        /* <DEDUP_REMOVED lines=13> */
[----:B------:R-:W-:Y:S02]  /*10260*/  SEL R0, R48, RZ, P3 ;  /* 0x000000ff30007207 */ /* 0x000fe40001800000 */
[--C-:B------:R-:W-:Y:S02]  /*10270*/  SHF.R.S32.HI R3, RZ, 0x1f, R44.reuse ;  /* 0x0000001fff037819 */ /* 0x100fe4000001142c */
[----:B------:R-:W-:Y:S02]  /*10280*/  IADD3 R0, P1, P0, R0, R45, R44 ;  /* 0x0000002d00007210 */ /* 0x000fe4000783e02c */
[----:B------:R-:W-:-:S03]  /*10290*/  SEL R2, R49, RZ, P3 ;  /* 0x000000ff31027207 */ /* 0x000fc60001800000 */
[----:B------:R-:W-:Y:S01]  /*102a0*/  IMAD.SHL.U32 R16, R0, 0x2, RZ ;  /* 0x0000000200107824 */ /* 0x000fe200078e00ff */
[----:B------:R-:W-:-:S04]  /*102b0*/  IADD3.X R2, PT, PT, R2, R46, R3, P1, P0 ;  /* 0x0000002e02027210 */ /* 0x000fc80000fe0403 */
[----:B------:R-:W-:Y:S02]  /*102c0*/  SHF.L.U64.HI R2, R0, 0x1, R2 ;  /* 0x0000000100027819 */ /* 0x000fe40000010202 */
[----:B------:R-:W-:-:S05]  /*102d0*/  IADD3 R8, P0, PT, R26, R16, RZ ;  /* 0x000000101a087210 */ /* 0x000fca0007f1e0ff */
[----:B------:R-:W-:Y:S01]  /*102e0*/  IMAD.X R9, R27, 0x1, R2, P0 ;  /* 0x000000011b097824 */ /* 0x000fe200000e0602 */
[----:B------:R-:W-:-:S04]  /*102f0*/  LEA R20, P0, R24, R12, 0x1 ;  /* 0x0000000c18147211 */ /* 0x000fc800078008ff */
[----:B------:R-:W-:Y:S01]  /*10300*/  LEA.HI.X R21, R24, R13, R25, 0x1, P0 ;  /* 0x0000000d18157211 */ /* 0x000fe200000f0c19 */
[----:B------:R-:W3:Y:S01]  /*10310*/  LD.E.128 R8, desc[UR6][R8.64] ;  /* 0x0000000608087980 */ /* 0x000ee2000c101d00 */
[----:B------:R-:W-:-:S04]  /*10320*/  IADD3 R16, P0, PT, R28, R16, RZ ;  /* 0x000000101c107210 */ /* 0x000fc80007f1e0ff */
[----:B------:R-:W4:Y:S01]  /*10330*/  LD.E.128 R20, desc[UR6][R20.64] ;  /* 0x0000000614147980 */ /* 0x000f22000c101d00 */
[----:B------:R-:W-:-:S06]  /*10340*/  IMAD.X R17, R29, 0x1, R2, P0 ;  /* 0x000000011d117824 */ /* 0x000fcc00000e0602 */
[----:B------:R-:W2:Y:S01]  /*10350*/  LD.E.128 R16, desc[UR6][R16.64] ;  /* 0x0000000610107980 */ /* 0x000ea2000c101d00 */
[C---:B-----5:R-:W-:Y:S01]  /*10360*/  LOP3.LUT R37, R5.reuse, 0xffff0000, RZ, 0xc0, !PT ;  /* 0xffff000005257812 */ /* 0x060fe200078ec0ff */
[----:B------:R-:W-:Y:S01]  /*10370*/  IMAD.U32 R30, R5, 0x10000, RZ ;  /* 0x00010000051e7824 */ /* 0x000fe200078e00ff */
[C---:B------:R-:W-:Y:S01]  /*10380*/  LOP3.LUT R36, R6.reuse, 0xffff0000, RZ, 0xc0, !PT ;  /* 0xffff000006247812 */ /* 0x040fe200078ec0ff */
[----:B------:R-:W-:Y:S01]  /*10390*/  IMAD.U32 R35, R6, 0x10000, RZ ;  /* 0x0001000006237824 */ /* 0x000fe200078e00ff */
[C---:B------:R-:W-:Y:S01]  /*103a0*/  SHF.L.U32 R32, R4.reuse, 0x10, RZ ;  /* 0x0000001004207819 */ /* 0x040fe200000006ff */
[C---:B------:R-:W-:Y:S01]  /*103b0*/  IMAD.U32 R34, R7.reuse, 0x10000, RZ ;  /* 0x0001000007227824 */ /* 0x040fe200078e00ff */
[----:B------:R-:W-:Y:S02]  /*103c0*/  LOP3.LUT R33, R4, 0xffff0000, RZ, 0xc0, !PT ;  /* 0xffff000004217812 */ /* 0x000fe400078ec0ff */
[----:B------:R-:W-:Y:S02]  /*103d0*/  LOP3.LUT R38, R7, 0xffff0000, RZ, 0xc0, !PT ;  /* 0xffff000007267812 */ /* 0x000fe400078ec0ff */
[C---:B---3--:R-:W-:Y:S01]  /*103e0*/  SHF.L.U32 R6, R8.reuse, 0x10, RZ ;  /* 0x0000001008067819 */ /* 0x048fe200000006ff */
[C---:B------:R-:W-:Y:S01]  /*103f0*/  IMAD.U32 R4, R9.reuse, 0x10000, RZ ;  /* 0x0001000009047824 */ /* 0x040fe200078e00ff */
[----:B------:R-:W-:Y:S01]  /*10400*/  LOP3.LUT R5, R8, 0xffff0000, RZ, 0xc0, !PT ;  /* 0xffff000008057812 */ /* 0x000fe200078ec0ff */
[----:B------:R-:W-:Y:S01]  /*10410*/  IMAD.U32 R3, R10, 0x10000, RZ ;  /* 0x000100000a037824 */ /* 0x000fe200078e00ff */
[----:B------:R-:W-:Y:S01]  /*10420*/  LOP3.LUT R8, R9, 0xffff0000, RZ, 0xc0, !PT ;  /* 0xffff000009087812 */ /* 0x000fe200078ec0ff */
[----:B------:R-:W-:Y:S01]  /*10430*/  @!P3 FADD.FTZ R6, -R6, -RZ ;  /* 0x800000ff0606b221 */ /* 0x000fe20000010100 */
[----:B------:R-:W-:Y:S01]  /*10440*/  LOP3.LUT R2, R10, 0xffff0000, RZ, 0xc0, !PT ;  /* 0xffff00000a027812 */ /* 0x000fe200078ec0ff */
[----:B------:R-:W-:Y:S01]  /*10450*/  @!P3 FADD.FTZ R5, -R5, -RZ ;  /* 0x800000ff0505b221 */ /* 0x000fe20000010100 */
[C---:B----4-:R-:W-:Y:S01]  /*10460*/  SHF.L.U32 R7, R20.reuse, 0x10, RZ ;  /* 0x0000001014077819 */ /* 0x050fe200000006ff */
[C---:B------:R-:W-:Y:S01]  /*10470*/  IMAD.U32 R0, R11.reuse, 0x10000, RZ ;  /* 0x000100000b007824 */ /* 0x040fe200078e00ff */
[----:B------:R-:W-:Y:S01]  /*10480*/  LOP3.LUT R9, R20, 0xffff0000, RZ, 0xc0, !PT ;  /* 0xffff000014097812 */ /* 0x000fe200078ec0ff */
[----:B------:R-:W-:Y:S01]  /*10490*/  @!P3 FADD.FTZ R8, -R8, -RZ ;  /* 0x800000ff0808b221 */ /* 0x000fe20000010100 */
[----:B------:R-:W-:Y:S01]  /*104a0*/  LOP3.LUT R10, R11, 0xffff0000, RZ, 0xc0, !PT ;  /* 0xffff00000b0a7812 */ /* 0x000fe200078ec0ff */
[C---:B------:R-:W-:Y:S01]  /*104b0*/  IMAD.U32 R40, R21.reuse, 0x10000, RZ ;  /* 0x0001000015287824 */ /* 0x040fe200078e00ff */
[----:B------:R-:W-:Y:S01]  /*104c0*/  LOP3.LUT R20, R21, 0xffff0000, RZ, 0xc0, !PT ;  /* 0xffff000015147812 */ /* 0x000fe200078ec0ff */
[----:B------:R-:W-:-:S02]  /*104d0*/  IMAD.U32 R11, R22, 0x10000, RZ ;  /* 0x00010000160b7824 */ /* 0x000fc400078e00ff */
        /* <DEDUP_REMOVED lines=11> */
[C---:B--2---:R-:W-:Y:S01]  /*10590*/  IMAD.U32 R9, R16.reuse, 0x10000, RZ ;  /* 0x0001000010097824 */ /* 0x044fe200078e00ff */
        /* <DEDUP_REMOVED lines=30> */
.L_x_2566:
[----:B------:R-:W-:Y:S05]  /*10780*/  BSYNC.RECONVERGENT B0 ;  /* 0x0000000000007941 */ /* 0x000fea0003800200 */
.L_x_2565:
[----:B-----5:R1:W-:Y:S02]  /*10790*/  STS.128 [R79+0x800], R4 ;  /* 0x000800044f007388 */ /* 0x0203e40000000c00 */
.L_x_2564:
[----:B------:R-:W-:Y:S05]  /*107a0*/  BSYNC.RECONVERGENT B1 ;  /* 0x0000000000017941 */ /* 0x000fea0003800200 */
.L_x_2563:
[----:B------:R-:W-:Y:S01]  /*107b0*/  IADD3 R40, PT, PT, R60, 0x20, RZ ;  /* 0x000000203c287810 */ /* 0x000fe20007ffe0ff */
[----:B------:R-:W-:Y:S03]  /*107c0*/  BSSY.RECONVERGENT B1, `(.L_x_2567) ;  /* 0x0000061000017945 */ /* 0x000fe60003800200 */
[----:B------:R-:W-:-:S13]  /*107d0*/  ISETP.GE.AND P0, PT, R40, R42, PT ;  /* 0x0000002a2800720c */ /* 0x000fda0003f06270 */
[----:B------:R-:W-:Y:S05]  /*107e0*/  @P0 BRA `(.L_x_2568) ;  /* 0x0000000400780947 */ /* 0x000fea0003800000 */
[----:B------:R-:W-:-:S13]  /*107f0*/  ISETP.GE.AND P0, PT, R14, R41, PT ;  /* 0x000000290e00720c */ /* 0x000fda0003f06270 */
        /* <DEDUP_REMOVED lines=8> */
[----:B------:R-:W-:Y:S01]  /*10880*/  IMAD.SHL.U32 R8, R31, 0x20, RZ ;  /* 0x000000201f087824 */ /* 0x000fe200078e00ff */
[----:B------:R-:W-:Y:S02]  /*10890*/  SEL R0, R48, RZ, P3 ;  /* 0x000000ff30007207 */ /* 0x000fe40001800000 */
[----:B------:R-:W-:Y:S02]  /*108a0*/  SEL R9, R49, RZ, P3 ;  /* 0x000000ff31097207 */ /* 0x000fe40001800000 */
[--C-:B------:R-:W-:Y:S02]  /*108b0*/  IADD3 R0, P1, P0, R0, R45, R8.reuse ;  /* 0x0000002d00007210 */ /* 0x100fe4000783e008 */
[----:B------:R-:W-:-:S03]  /*108c0*/  SHF.R.S32.HI R8, RZ, 0x1f, R8 ;  /* 0x0000001fff087819 */ /* 0x000fc60000011408 */
[----:B------:R-:W-:Y:S01]  /*108d0*/  IMAD.SHL.U32 R10, R0, 0x2, RZ ;  /* 0x00000002000a7824 */ /* 0x000fe200078e00ff */
[----:B------:R-:W-:-:S04]  /*108e0*/  IADD3.X R8, PT, PT, R9, R46, R8, P1, P0 ;  /* 0x0000002e09087210 */ /* 0x000fc80000fe0408 */
[----:B------:R-:W-:Y:S02]  /*108f0*/  SHF.L.U64.HI R0, R0, 0x1, R8 ;  /* 0x0000000100007819 */ /* 0x000fe40000010208 */
[----:B------:R-:W-:-:S05]  /*10900*/  IADD3 R8, P0, PT, R26, R10, RZ ;  /* 0x0000000a1a087210 */ /* 0x000fca0007f1e0ff */
[----:B------:R-:W-:Y:S01]  /*10910*/  IMAD.X R9, R27, 0x1, R0, P0 ;  /* 0x000000011b097824 */ /* 0x000fe200000e0600 */
[----:B------:R-:W-:-:S04]  /*10920*/  LEA R16, P0, R24, R2, 0x1 ;  /* 0x0000000218107211 */ /* 0x000fc800078008ff */
[----:B------:R-:W-:Y:S01]  /*10930*/  LEA.HI.X R17, R24, R3, R25, 0x1, P0 ;  /* 0x0000000318117211 */ /* 0x000fe200000f0c19 */
[----:B------:R2:W3:Y:S05]  /*10940*/  LD.E.128 R20, desc[UR6][R8.64] ;  /* 0x0000000608147980 */ /* 0x0004ea000c101d00 */
[----:B------:R-:W4:Y:S01]  /*10950*/  LD.E.128 R16, desc[UR6][R16.64] ;  /* 0x0000000610107980 */ /* 0x000f22000c101d00 */
[----:B--2---:R-:W-:-:S05]  /*10960*/  IADD3 R8, P0, PT, R28, R10, RZ ;  /* 0x0000000a1c087210 */ /* 0x004fca0007f1e0ff */
        /* <DEDUP_REMOVED lines=10> */
[----:B---3--:R-:W-:Y:S01]  /*10a10*/  SHF.L.U32 R6, R20, 0x10, RZ ;  /* 0x0000001014067819 */ /* 0x008fe200000006ff */
[----:B-1----:R-:W-:Y:S01]  /*10a20*/  IMAD.U32 R3, R22, 0x10000, RZ ;  /* 0x0001000016037824 */ /* 0x002fe200078e00ff */
[----:B------:R-:W-:Y:S01]  /*10a30*/  LOP3.LUT R5, R20, 0xffff0000, RZ, 0xc0, !PT ;  /* 0xffff000014057812 */ /* 0x000fe200078ec0ff */
[----:B------:R-:W-:Y:S01]  /*10a40*/  IMAD.U32 R4, R21, 0x10000, RZ ;  /* 0x0001000015047824 */ /* 0x000fe200078e00ff */
[----:B------:R-:W-:Y:S01]  /*10a50*/  LOP3.LUT R2, R22, 0xffff0000, RZ, 0xc0, !PT ;  /* 0xffff000016027812 */ /* 0x000fe200078ec0ff */
[----:B------:R-:W-:Y:S01]  /*10a60*/  IMAD.U32 R0, R23, 0x10000, RZ ;  /* 0x0001000017007824 */ /* 0x000fe200078e00ff */
[----:B------:R-:W-:Y:S01]  /*10a70*/  LOP3.LUT R20, R21, 0xffff0000, RZ, 0xc0, !PT ;  /* 0xffff000015147812 */ /* 0x000fe200078ec0ff */
[----:B------:R-:W-:Y:S01]  /*10a80*/  @!P3 FADD.FTZ R6, -R6, -RZ ;  /* 0x800000ff0606b221 */ /* 0x000fe20000010100 */
[----:B------:R-:W-:Y:S01]  /*10a90*/  LOP3.LUT R22, R23, 0xffff0000, RZ, 0xc0, !PT ;  /* 0xffff000017167812 */ /* 0x000fe200078ec0ff */
[----:B----4-:R-:W-:Y:S01]  /*10aa0*/  IMAD.U32 R23, R17, 0x10000, RZ ;  /* 0x0001000011177824 */ /* 0x010fe200078e00ff */
[C---:B------:R-:W-:Y:S01]  /*10ab0*/  SHF.L.U32 R7, R16.reuse, 0x10, RZ ;  /* 0x0000001010077819 */ /* 0x040fe200000006ff */
[----:B------:R-:W-:Y:S01]  /*10ac0*/  @!P3 FADD.FTZ R3, -R3, -RZ ;  /* 0x800000ff0303b221 */ /* 0x000fe20000010100 */
[----:B------:R-:W-:Y:S01]  /*10ad0*/  LOP3.LUT R21, R16, 0xffff0000, RZ, 0xc0, !PT ;  /* 0xffff000010157812 */ /* 0x000fe200078ec0ff */
[----:B------:R-:W-:Y:S01]  /*10ae0*/  @!P3 FADD.FTZ R22, -R22, -RZ ;  /* 0x800000ff1616b221 */ /* 0x000fe20000010100 */
[----:B------:R-:W-:Y:S01]  /*10af0*/  LOP3.LUT R16, R17, 0xffff0000, RZ, 0xc0, !PT ;  /* 0xffff000011107812 */ /* 0x000fe200078ec0ff */
[C---:B------:R-:W-:Y:S01]  /*10b00*/  IMAD.U32 R17, R18.reuse, 0x10000, RZ ;  /* 0x0001000012117824 */ /* 0x040fe200078e00ff */
[----:B------:R-:W-:Y:S01]  /*10b10*/  LOP3.LUT R43, R18, 0xffff0000, RZ, 0xc0, !PT ;  /* 0xffff0000122b7812 */ /* 0x000fe200078ec0ff */
[----:B------:R-:W-:Y:S01]  /*10b20*/  @!P3 FADD.FTZ R4, -R4, -RZ ;  /* 0x800000ff0404b221 */ /* 0x000fe20000010100 */
[C---:B------:R-:W-:Y:S01]  /*10b30*/  LOP3.LUT R18, R19.reuse, 0xffff0000, RZ, 0xc0, !PT ;  /* 0xffff000013127812 */ /* 0x040fe200078ec0ff */
[----:B------:R-:W-:Y:S01]  /*10b40*/  @!P3 FADD.FTZ R20, -R20, -RZ ;  /* 0x800000ff1414b221 */ /* 0x000fe20000010100 */
[----:B------:R-:W-:Y:S01]  /*10b50*/  SHF.L.U32 R44, R19, 0x10, RZ ;  /* 0x00000010132c7819 */ /* 0x000fe200000006ff */
[----:B------:R-:W-:Y:S01]  /*10b60*/  @!P3 FADD.FTZ R5, -R5, -RZ ;  /* 0x800000ff0505b221 */ /* 0x000fe20000010100 */
        /* <DEDUP_REMOVED lines=10> */
[----:B--2---:R-:W-:Y:S01]  /*10c10*/  IMAD.U32 R7, R8, 0x10000, RZ ;  /* 0x0001000008077824 */ /* 0x004fe200078e00ff */
        /* <DEDUP_REMOVED lines=25> */
.L_x_2570:
[----:B------:R-:W-:Y:S05]  /*10db0*/  BSYNC.RECONVERGENT B0 ;  /* 0x0000000000007941 */ /* 0x000fea0003800200 */
.L_x_2569:
[----:B-----5:R2:W-:Y:S02]  /*10dc0*/  STS.128 [R79+0x1000], R4 ;  /* 0x001000044f007388 */ /* 0x0205e40000000c00 */
.L_x_2568:
[----:B------:R-:W-:Y:S05]  /*10dd0*/  BSYNC.RECONVERGENT B1 ;  /* 0x0000000000017941 */ /* 0x000fea0003800200 */
.L_x_2567:
[----:B------:R-:W-:-:S04]  /*10de0*/  IADD3 R32, PT, PT, R60, 0x30, RZ ;  /* 0x000000303c207810 */ /* 0x000fc80007ffe0ff */
[----:B------:R-:W-:-:S13]  /*10df0*/  ISETP.GE.AND P0, PT, R32, R42, PT ;  /* 0x0000002a2000720c */ /* 0x000fda0003f06270 */
[----:B------:R-:W-:Y:S05]  /*10e00*/  @P0 BRA `(.L_x_2541) ;  /* 0x0000000400840947 */ /* 0x000fea0003800000 */
[----:B------:R-:W-:-:S13]  /*10e10*/  ISETP.GE.AND P0, PT, R14, R41, PT ;  /* 0x000000290e00720c */ /* 0x000fda0003f06270 */
[----:B------:R1:W-:Y:S01]  /*10e20*/  @P0 STS.128 [R79+0x1800], RZ ;  /* 0x001800ff4f000388 */ /* 0x0003e20000000c00 */
[----:B------:R-:W-:Y:S05]  /*10e30*/  @P0 BRA `(.L_x_2541) ;  /* 0x0000000400780947 */ /* 0x000fea0003800000 */
[----:B-12---:R-:W-:-:S04]  /*10e40*/  LEA R4, P0, R96, R12, 0x6 ;  /* 0x0000000c60047211 */ /* 0x006fc800078030ff */
[----:B------:R-:W-:-:S06]  /*10e50*/  LEA.HI.X R5, R96, R13, R97, 0x6, P0 ;  /* 0x0000000d60057211 */ /* 0x000fcc00000f3461 */
[----:B------:R-:W5:Y:S01]  /*10e60*/  LD.E.128 R4, desc[UR6][R4.64] ;  /* 0x0000000604047980 */ /* 0x000f62000c101d00 */
[----:B------:R-:W-:Y:S01]  /*10e70*/  ISETP.GE.AND P0, PT, R14, R39, PT ;  /* 0x000000270e00720c */ /* 0x000fe20003f06270 */
[----:B------:R-:W-:-:S12]  /*10e80*/  BSSY.RECONVERGENT B0, `(.L_x_2571) ;  /* 0x0000058000007945 */ /* 0x000fd80003800200 */
[----:B------:R-:W-:Y:S05]  /*10e90*/  @P0 BRA `(.L_x_2572) ;  /* 0x0000000400580947 */ /* 0x000fea0003800000 */
[----:B------:R-:W-:Y:S01]  /*10ea0*/  IMAD R10, R31, 0x30, RZ ;  /* 0x000000301f0a7824 */ /* 0x000fe200078e02ff */
[----:B------:R-:W-:Y:S01]  /*10eb0*/  SEL R0, R48, RZ, P3 ;  /* 0x000000ff30007207 */ /* 0x000fe20001800000 */
[----:B------:R-:W-:Y:S01]  /*10ec0*/  IMAD R8, R97, 0x30, RZ ;  /* 0x0000003061087824 */ /* 0x000fe200078e02ff */
[----:B------:R-:W-:Y:S01]  /*10ed0*/  SEL R9, R49, RZ, P3 ;  /* 0x000000ff31097207 */ /* 0x000fe20001800000 */
[----:B------:R-:W-:Y:S01]  /*10ee0*/  IMAD.WIDE.U32 R2, R96, 0x30, R24 ;  /* 0x0000003060027825 */ /* 0x000fe200078e0018 */
[--C-:B------:R-:W-:Y:S02]  /*10ef0*/  IADD3 R0, P1, P0, R0, R45, R10.reuse ;  /* 0x0000002d00007210 */ /* 0x100fe4000783e00a */
[----:B------:R-:W-:Y:S01]  /*10f00*/  SHF.R.S32.HI R10, RZ, 0x1f, R10 ;  /* 0x0000001fff0a7819 */ /* 0x000fe2000001140a */
[----:B------:R-:W-:Y:S01]  /*10f10*/  IMAD.IADD R11, R3, 0x1, R8 ;  /* 0x00000001030b7824 */ /* 0x000fe200078e0208 */
[----:B------:R-:W-:Y:S01]  /*10f20*/  LEA R8, P2, R2, R98, 0x1 ;  /* 0x0000006202087211 */ /* 0x000fe200078408ff */
[----:B------:R-:W-:Y:S01]  /*10f30*/  IMAD.SHL.U32 R16, R0, 0x2, RZ ;  /* 0x0000000200107824 */ /* 0x000fe200078e00ff */
[----:B------:R-:W-:-:S02]  /*10f40*/  IADD3.X R3, PT, PT, R9, R46, R10, P1, P0 ;  /* 0x0000002e09037210 */ /* 0x000fc40000fe040a */
[----:B------:R-:W-:Y:S02]  /*10f50*/  LEA.HI.X R9, R2, R99, R11, 0x1, P2 ;  /* 0x0000006302097211 */ /* 0x000fe400010f0c0b */
[----:B------:R-:W-:Y:S02]  /*10f60*/  SHF.L.U64.HI R3, R0, 0x1, R3 ;  /* 0x0000000100037819 */ /* 0x000fe40000010203 */
[-C--:B------:R-:W-:Y:S01]  /*10f70*/  IADD3 R10, P0, PT, R26, R16.reuse, RZ ;  /* 0x000000101a0a7210 */ /* 0x080fe20007f1e0ff */
[----:B------:R-:W2:Y:S03]  /*10f80*/  LD.E.128 R20, desc[UR6][R8.64] ;  /* 0x0000000608147980 */ /* 0x000ea6000c101d00 */
[----:B------:R-:W-:Y:S02]  /*10f90*/  IADD3.X R11, PT, PT, R27, R3, RZ, P0, !PT ;  /* 0x000000031b0b7210 */ /* 0x000fe400007fe4ff */
[----:B------:R-:W-:-:S05]  /*10fa0*/  IADD3 R16, P0, PT, R28, R16, RZ ;  /* 0x000000101c107210 */ /* 0x000fca0007f1e0ff */
[----:B------:R-:W-:-:S06]  /*10fb0*/  IMAD.X R17, R29, 0x1, R3, P0 ;  /* 0x000000011d117824 */ /* 0x000fcc00000e0603 */
[----:B------:R-:W3:Y:S04]  /*10fc0*/  LD.E.128 R16, desc[UR6][R16.64] ;  /* 0x0000000610107980 */ /* 0x000ee8000c101d00 */
[----:B------:R-:W4:Y:S01]  /*10fd0*/  LD.E.128 R8, desc[UR6][R10.64] ;  /* 0x000000060a087980 */ /* 0x000f22000c101d00 */
[C---:B-----5:R-:W-:Y:S01]  /*10fe0*/  LOP3.LUT R28, R5.reuse, 0xffff0000, RZ, 0xc0, !PT ;  /* 0xffff0000051c7812 */ /* 0x060fe200078ec0ff */
[C---:B------:R-:W-:Y:S01]  /*10ff0*/  IMAD.U32 R26, R6.reuse, 0x10000, RZ ;  /* 0x00010000061a7824 */ /* 0x040fe200078e00ff */
[----:B------:R-:W-:Y:S02]  /*11000*/  SHF.L.U32 R12, R5, 0x10, RZ ;  /* 0x00000010050c7819 */ /* 0x000fe400000006ff */
[----:B------:R-:W-:Y:S01]  /*11010*/  LOP3.LUT R27, R6, 0xffff0000, RZ, 0xc0, !PT ;  /* 0xffff0000061b7812 */ /* 0x000fe200078ec0ff */
[C---:B------:R-:W-:Y:S01]  /*11020*/  IMAD.U32 R13, R4.reuse, 0x10000, RZ ;  /* 0x00010000040d7824 */ /* 0x040fe200078e00ff */
[----:B------:R-:W-:Y:S01]  /*11030*/  LOP3.LUT R24, R4, 0xffff0000, RZ, 0xc0, !PT ;  /* 0xffff000004187812 */ /* 0x000fe200078ec0ff */
[C---:B------:R-:W-:Y:S01]  /*11040*/  IMAD.U32 R25, R7.reuse, 0x10000, RZ ;  /* 0x0001000007197824 */ /* 0x040fe200078e00ff */
[----:B------:R-:W-:-:S02]  /*11050*/  LOP3.LUT R29, R7, 0xffff0000, RZ, 0xc0, !PT ;  /* 0xffff0000071d7812 */ /* 0x000fc400078ec0ff */
[C---:B--2---:R-:W-:Y:S02]  /*11060*/  SHF.L.U32 R7, R20.reuse, 0x10, RZ ;  /* 0x0000001014077819 */ /* 0x044fe400000006ff */
[----:B------:R-:W-:Y:S02]  /*11070*/  LOP3.LUT R30, R20, 0xffff0000, RZ, 0xc0, !PT ;  /* 0xffff0000141e7812 */ /* 0x000fe400078ec0ff */
[C---:B------:R-:W-:Y:S01]  /*11080*/  LOP3.LUT R20, R21.reuse, 0xffff0000, RZ, 0xc0, !PT ;  /* 0xffff000015147812 */ /* 0x040fe200078ec0ff */
[----:B------:R-:W-:Y:S01]  /*11090*/  IMAD.U32 R31, R21, 0x10000, RZ ;  /* 0x00010000151f7824 */ /* 0x000fe200078e00ff */
[C---:B------:R-:W-:Y:S01]  /*110a0*/  LOP3.LUT R33, R22.reuse, 0xffff0000, RZ, 0xc0, !PT ;  /* 0xffff000016217812 */ /* 0x040fe200078ec0ff */
[----:B------:R-:W-:Y:S01]  /*110b0*/  IMAD.U32 R21, R22, 0x10000, RZ ;  /* 0x0001000016157824 */ /* 0x000fe200078e00ff */
[C---:B------:R-:W-:Y:S02]  /*110c0*/  SHF.L.U32 R34, R23.reuse, 0x10, RZ ;  /* 0x0000001017227819 */ /* 0x040fe400000006ff */
[----:B------:R-:W-:Y:S01]  /*110d0*/  LOP3.LUT R22, R23, 0xffff0000, RZ, 0xc0, !PT ;  /* 0xffff000017167812 */ /* 0x000fe200078ec0ff */
[C---:B----4-:R-:W-:Y:S01]  /*110e0*/  IMAD.U32 R6, R8.reuse, 0x10000, RZ ;  /* 0x0001000008067824 */ /* 0x050fe200078e00ff */
[----:B------:R-:W-:-:S02]  /*110f0*/  LOP3.LUT R5, R8, 0xffff0000, RZ, 0xc0, !PT ;  /* 0xffff000008057812 */ /* 0x000fc400078ec0ff */
[C---:B------:R-:W-:Y:S01]  /*11100*/  LOP3.LUT R8, R9.reuse, 0xffff0000, RZ, 0xc0, !PT ;  /* 0xffff000009087812 */ /* 0x040fe200078ec0ff */
[----:B------:R-:W-:Y:S01]  /*11110*/  IMAD.U32 R4, R9, 0x10000, RZ ;  /* 0x0001000009047824 */ /* 0x000fe200078e00ff */
        /* <DEDUP_REMOVED lines=14> */
[C---:B---3--:R-:W-:Y:S01]  /*11200*/  IMAD.U32 R9, R16.reuse, 0x10000, RZ ;  /* 0x0001000010097824 */ /* 0x048fe200078e00ff */
[----:B------:R-:W-:Y:S01]  /*11210*/  LOP3.LUT R7, R16, 0xffff0000, RZ, 0xc0, !PT ;  /* 0xffff000010077812 */ /* 0x000fe200078ec0ff */
[----:B------:R-:W-:Y:S01]  /*11220*/  FMUL.FTZ R5, R30, R5 ;  /* 0x000000051e057220 */ /* 0x000fe20000410000 */
[----:B------:R-:W-:Y:S01]  /*11230*/  SHF.L.U32 R20, R17, 0x10, RZ ;  /* 0x0000001011147819 */ /* 0x000fe200000006ff */
        /* <DEDUP_REMOVED lines=28> */
.L_x_2572:
[----:B------:R-:W-:Y:S05]  /*11400*/  BSYNC.RECONVERGENT B0 ;  /* 0x0000000000007941 */ /* 0x000fea0003800200 */
.L_x_2571:
[----:B-----5:R1:W-:Y:S02]  /*11410*/  STS.128 [R79+0x1800], R4 ;  /* 0x001800044f007388 */ /* 0x0203e40000000c00 */
.L_x_2541:
[----:B------:R-:W-:Y:S05]  /*11420*/  BSYNC.RECONVERGENT B2 ;  /* 0x0000000000027941 */ /* 0x000fea0003800200 */
.L_x_2532:
[----:B------:R4:W5:Y:S04]  /*11430*/  LDL R0, [R1+0x3c] ;  /* 0x00003c0001007983 */ /* 0x0009680000100800 */
[----:B-123--:R4:W5:Y:S01]  /*11440*/  LDL R4, [R1+0x38] ;  /* 0x0000380001047983 */ /* 0x00e9620000100800 */
[----:B------:R-:W-:Y:S01]  /*11450*/  IADD3 R6, PT, PT, -R102, R228, RZ ;  /* 0x000000e466067210 */ /* 0x000fe20007ffe1ff */
[----:B------:R-:W-:Y:S03]  /*11460*/  BSSY.RECONVERGENT B0, `(.L_x_2573) ;  /* 0x000000e000007945 */ /* 0x000fe60003800200 */
[----:B------:R-:W-:-:S13]  /*11470*/  ISETP.GE.AND P2, PT, R60, R6, PT ;  /* 0x000000063c00720c */ /* 0x000fda0003f46270 */
[----:B------:R-:W-:Y:S05]  /*11480*/  @P2 BRA `(.L_x_2574) ;  /* 0x00000000002c2947 */ /* 0x000fea0003800000 */
[----:B----4-:R-:W2:Y:S02]  /*11490*/  LDL R2, [R1+0x4c] ;  /* 0x00004c0001027983 */ /* 0x010ea40000100800 */
[----:B--2---:R-:W-:-:S13]  /*114a0*/  ISETP.GE.AND P0, PT, R14, R2, PT ;  /* 0x000000020e00720c */ /* 0x004fda0003f06270 */
        /* <DEDUP_REMOVED lines=8> */
.L_x_2575:
[----:B------:R2:W-:Y:S02]  /*11530*/  STS.128 [R79+0x2000], RZ ;  /* 0x002000ff4f007388 */ /* 0x0005e40000000c00 */
.L_x_2574:
[----:B------:R-:W-:Y:S05]  /*11540*/  BSYNC.RECONVERGENT B0 ;  /* 0x0000000000007941 */ /* 0x000fea0003800200 */
.L_x_2573:
[----:B------:R-:W-:Y:S01]  /*11550*/  ISETP.GE.AND P1, PT, R47, R6, PT ;  /* 0x000000062f00720c */ /* 0x000fe20003f26270 */
[C---:B-1--4-:R-:W-:Y:S01]  /*11560*/  IMAD.SHL.U32 R2, R81.reuse, 0x2, RZ ;  /* 0x0000000251027824 */ /* 0x052fe200078e00ff */
[----:B------:R-:W-:Y:S04]  /*11570*/  BSSY.RECONVERGENT B0, `(.L_x_2576) ;  /* 0x000000e000007945 */ /* 0x000fe80003800200 */
[----:B-----5:R-:W-:Y:S02]  /*11580*/  IADD3 R2, P0, PT, R2, R0, RZ ;  /* 0x0000000002027210 */ /* 0x020fe40007f1e0ff */
[----:B------:R-:W-:-:S05]  /*11590*/  SHF.L.U64.HI R0, R81, 0x1, R91 ;  /* 0x0000000151007819 */ /* 0x000fca000001025b */
[----:B------:R-:W-:Y:S01]  /*115a0*/  IMAD.X R3, R0, 0x1, R4, P0 ;  /* 0x0000000100037824 */ /* 0x000fe200000e0604 */
[----:B------:R-:W-:Y:S06]  /*115b0*/  @P1 BRA `(.L_x_2577) ;  /* 0x0000000000241947 */ /* 0x000fec0003800000 */
[----:B------:R-:W3:Y:S02]  /*115c0*/  LDL R4, [R1+0x4c] ;  /* 0x00004c0001047983 */ /* 0x000ee40000100800 */
[----:B---3--:R-:W-:-:S13]  /*115d0*/  ISETP.GE.AND P0, PT, R14, R4, PT ;  /* 0x000000040e00720c */ /* 0x008fda0003f06270 */
[----:B------:R-:W-:Y:S05]  /*115e0*/  @P0 BRA `(.L_x_2578) ;  /* 0x0000000000140947 */ /* 0x000fea0003800000 */
[----:B------:R-:W-:Y:S01]  /*115f0*/  @!PT LDS RZ, [RZ] ;  /* 0x00000000fffff984 */ /* 0x000fe20000000800 */
[----:B------:R-:W-:Y:S01]  /*11600*/  @!PT LDS RZ, [RZ] ;  /* 0x00000000fffff984 */ /* 0x000fe20000000800 */
[----:B------:R-:W-:Y:S01]  /*11610*/  @!PT LDS RZ, [RZ] ;  /* 0x00000000fffff984 */ /* 0x000fe20000000800 */
[----:B------:R1:W-:Y:S01]  /*11620*/  LDGSTS.E.BYPASS.LTC128B.128 [R79+0x2800], desc[UR6][R2.64] ;  /* 0x02800000024f7fae */ /* 0x0003e2000b981a06 */
[----:B------:R-:W-:Y:S05]  /*11630*/  BRA `(.L_x_2577) ;  /* 0x0000000000047947 */ /* 0x000fea0003800000 */
.L_x_2578:
[----:B------:R3:W-:Y:S02]  /*11640*/  STS.128 [R79+0x2800], RZ ;  /* 0x002800ff4f007388 */ /* 0x0007e40000000c00 */
.L_x_2577:
[----:B------:R-:W-:Y:S05]  /*11650*/  BSYNC.RECONVERGENT B0 ;  /* 0x0000000000007941 */ /* 0x000fea0003800200 */
.L_x_2576:
[----:B------:R-:W-:Y:S01]  /*11660*/  ISETP.GE.AND P0, PT, R40, R6, PT ;  /* 0x000000062800720c */ /* 0x000fe20003f06270 */
[----:B------:R-:W-:-:S12]  /*11670*/  BSSY.RECONVERGENT B0, `(.L_x_2579) ;  /* 0x000000d000007945 */ /* 0x000fd80003800200 */
[----:B------:R-:W-:Y:S05]  /*11680*/  @P0 BRA `(.L_x_2580) ;  /* 0x00000000002c0947 */ /* 0x000fea0003800000 */
[----:B------:R-:W4:Y:S02]  /*11690*/  LDL R0, [R1+0x4c] ;  /* 0x00004c0001007983 */ /* 0x000f240000100800 */
[----:B----4-:R-:W-:-:S13]  /*116a0*/  ISETP.GE.AND P0, PT, R14, R0, PT ;  /* 0x000000000e00720c */ /* 0x010fda0003f06270 */
        /* <DEDUP_REMOVED lines=8> */
.L_x_2581:
[----:B------:R4:W-:Y:S02]  /*11730*/  STS.128 [R79+0x3000], RZ ;  /* 0x003000ff4f007388 */ /* 0x0009e40000000c00 */
.L_x_2580:
[----:B------:R-:W-:Y:S05]  /*11740*/  BSYNC.RECONVERGENT B0 ;  /* 0x0000000000007941 */ /* 0x000fea0003800200 */
.L_x_2579:
[----:B------:R-:W-:Y:S01]  /*11750*/  ISETP.GE.AND P0, PT, R32, R6, PT ;  /* 0x000000062000720c */ /* 0x000fe20003f06270 */
[----:B------:R-:W-:-:S12]  /*11760*/  BSSY.RECONVERGENT B0, `(.L_x_2582) ;  /* 0x000000d000007945 */ /* 0x000fd80003800200 */
[----:B------:R-:W-:Y:S05]  /*11770*/  @P0 BRA `(.L_x_2583) ;  /* 0x00000000002c0947 */ /* 0x000fea0003800000 */
[----:B------:R-:W5:Y:S02]  /*11780*/  LDL R0, [R1+0x4c] ;  /* 0x00004c0001007983 */ /* 0x000f640000100800 */
        /* <DEDUP_REMOVED lines=9> */
.L_x_2584:
[----:B------:R1:W-:Y:S02]  /*11820*/  STS.128 [R79+0x3800], RZ ;  /* 0x003800ff4f007388 */ /* 0x0003e40000000c00 */
.L_x_2583:
[----:B------:R-:W-:Y:S05]  /*11830*/  BSYNC.RECONVERGENT B0 ;  /* 0x0000000000007941 */ /* 0x000fea0003800200 */
.L_x_2582:
[----:B------:R-:W-:Y:S01]  /*11840*/  IADD3 R19, PT, PT, R60, 0x40, RZ ;  /* 0x000000403c137810 */ /* 0x000fe20007ffe0ff */
[----:B------:R-:W-:Y:S03]  /*11850*/  BSSY.RECONVERGENT B0, `(.L_x_2585) ;  /* 0x0000011000007945 */ /* 0x000fe60003800200 */
[----:B------:R-:W-:-:S13]  /*11860*/  ISETP.GE.AND P0, PT, R19, R6, PT ;  /* 0x000000061300720c */ /* 0x000fda0003f06270 */
[----:B------:R-:W-:Y:S05]  /*11870*/  @P0 BRA `(.L_x_2586) ;  /* 0x0000000000380947 */ /* 0x000fea0003800000 */
[----:B------:R-:W5:Y:S02]  /*11880*/  LDL R0, [R1+0x4c] ;  /* 0x00004c0001007983 */ /* 0x000f640000100800 */
        /* <DEDUP_REMOVED lines=12> */
.L_x_2587:
[----:B------:R1:W-:Y:S02]  /*11950*/  STS.128 [R79+0x4000], RZ ;  /* 0x004000ff4f007388 */ /* 0x0003e40000000c00 */
.L_x_2586:
[----:B------:R-:W-:Y:S05]  /*11960*/  BSYNC.RECONVERGENT B0 ;  /* 0x0000000000007941 */ /* 0x000fea0003800200 */
.L_x_2585:
[----:B------:R-:W-:Y:S01]  /*11970*/  IADD3 R18, PT, PT, R60, 0x50, RZ ;  /* 0x000000503c127810 */ /* 0x000fe20007ffe0ff */
[----:B------:R-:W-:Y:S03]  /*11980*/  BSSY.RECONVERGENT B0, `(.L_x_2588) ;  /* 0x000000e000007945 */ /* 0x000fe60003800200 */
[----:B------:R-:W-:-:S13]  /*11990*/  ISETP.GE.AND P0, PT, R18, R6, PT ;  /* 0x000000061200720c */ /* 0x000fda0003f06270 */
        /* <DEDUP_REMOVED lines=11> */
.L_x_2590:
[----:B------:R1:W-:Y:S02]  /*11a50*/  STS.128 [R79+0x4800], RZ ;  /* 0x004800ff4f007388 */ /* 0x0003e40000000c00 */
.L_x_2589:
[----:B------:R-:W-:Y:S05]  /*11a60*/  BSYNC.RECONVERGENT B0 ;  /* 0x0000000000007941 */ /* 0x000fea0003800200 */
.L_x_2588:
        /* <DEDUP_REMOVED lines=17> */
.L_x_2593:
[----:B------:R1:W-:Y:S02]  /*11b80*/  STS.128 [R79+0x5000], RZ ;  /* 0x005000ff4f007388 */ /* 0x0003e40000000c00 */
.L_x_2592:
[----:B------:R-:W-:Y:S05]  /*11b90*/  BSYNC.RECONVERGENT B0 ;  /* 0x0000000000007941 */ /* 0x000fea0003800200 */
.L_x_2591:
        /* <DEDUP_REMOVED lines=17> */
.L_x_2596:
[----:B------:R1:W-:Y:S02]  /*11cb0*/  STS.128 [R79+0x5800], RZ ;  /* 0x005800ff4f007388 */ /* 0x0003e40000000c00 */
.L_x_2595:
[----:B------:R-:W-:Y:S05]  /*11cc0*/  BSYNC.RECONVERGENT B0 ;  /* 0x0000000000007941 */ /* 0x000fea0003800200 */
.L_x_2594:
[----:B------:R-:W-:Y:S01]  /*11cd0*/  LOP3.LUT R13, R60, 0x80, RZ, 0xfc, !PT ;  /* 0x000000803c0d7812 */ /* 0x000fe200078efcff */
        /* <DEDUP_REMOVED lines=16> */
.L_x_2599:
[----:B------:R1:W-:Y:S02]  /*11de0*/  STS.128 [R79+0x6000], RZ ;  /* 0x006000ff4f007388 */ /* 0x0003e40000000c00 */
.L_x_2598:
[----:B------:R-:W-:Y:S05]  /*11df0*/  BSYNC.RECONVERGENT B0 ;  /* 0x0000000000007941 */ /* 0x000fea0003800200 */
.L_x_2597:
        /* <DEDUP_REMOVED lines=14> */
.L_x_2602:
[----:B------:R1:W-:Y:S02]  /*11ee0*/  STS.128 [R79+0x6800], RZ ;  /* 0x006800ff4f007388 */ /* 0x0003e40000000c00 */
.L_x_2601:
[----:B------:R-:W-:Y:S05]  /*11ef0*/  BSYNC.RECONVERGENT B0 ;  /* 0x0000000000007941 */ /* 0x000fea0003800200 */
.L_x_2600:
        /* <DEDUP_REMOVED lines=17> */
.L_x_2605:
[----:B------:R1:W-:Y:S02]  /*12010*/  STS.128 [R79+0x7000], RZ ;  /* 0x007000ff4f007388 */ /* 0x0003e40000000c00 */
.L_x_2604:
[----:B------:R-:W-:Y:S05]  /*12020*/  BSYNC.RECONVERGENT B0 ;  /* 0x0000000000007941 */ /* 0x000fea0003800200 */
.L_x_2603:
        /* <DEDUP_REMOVED lines=17> */
.L_x_2608:
[----:B------:R1:W-:Y:S02]  /*12140*/  STS.128 [R79+0x7800], RZ ;  /* 0x007800ff4f007388 */ /* 0x0003e40000000c00 */
.L_x_2607:
[----:B------:R-:W-:Y:S05]  /*12150*/  BSYNC.RECONVERGENT B0 ;  /* 0x0000000000007941 */ /* 0x000fea0003800200 */
.L_x_2606:
        /* <DEDUP_REMOVED lines=17> */
.L_x_2611:
[----:B------:R1:W-:Y:S02]  /*12270*/  STS.128 [R79+0x8000], RZ ;  /* 0x008000ff4f007388 */ /* 0x0003e40000000c00 */
.L_x_2610:
[----:B------:R-:W-:Y:S05]  /*12280*/  BSYNC.RECONVERGENT B0 ;  /* 0x0000000000007941 */ /* 0x000fea0003800200 */
.L_x_2609:
        /* <DEDUP_REMOVED lines=17> */
.L_x_2614:
[----:B------:R1:W-:Y:S02]  /*123a0*/  STS.128 [R79+0x8800], RZ ;  /* 0x008800ff4f007388 */ /* 0x0003e40000000c00 */
.L_x_2613:
[----:B------:R-:W-:Y:S05]  /*123b0*/  BSYNC.RECONVERGENT B0 ;  /* 0x0000000000007941 */ /* 0x000fea0003800200 */
.L_x_2612:
        /* <DEDUP_REMOVED lines=17> */
.L_x_2617:
[----:B------:R1:W-:Y:S02]  /*124d0*/  STS.128 [R79+0x9000], RZ ;  /* 0x009000ff4f007388 */ /* 0x0003e40000000c00 */
.L_x_2616:
[----:B------:R-:W-:Y:S05]  /*124e0*/  BSYNC.RECONVERGENT B0 ;  /* 0x0000000000007941 */ /* 0x000fea0003800200 */
.L_x_2615:
[----:B------:R-:W-:Y:S01]  /*124f0*/  IADD3 R60, PT, PT, R60, 0xf0, RZ ;  /* 0x000000f03c3c7810 */ /* 0x000fe20007ffe0ff */
[----:B------:R-:W-:Y:S03]  /*12500*/  BSSY.RECONVERGENT B0, `(.L_x_2618) ;  /* 0x000000f000007945 */ /* 0x000fe60003800200 */
[----:B------:R-:W-:-:S13]  /*12510*/  ISETP.GE.AND P0, PT, R60, R6, PT ;  /* 0x000000063c00720c */ /* 0x000fda0003f06270 */
[----:B------:R-:W-:Y:S05]  /*12520*/  @P0 BRA `(.L_x_2619) ;  /* 0x0000000000300947 */ /* 0x000fea0003800000 */
[----:B------:R-:W5:Y:S02]  /*12530*/  LDL R0, [R1+0x4c] ;  /* 0x00004c0001007983 */ /* 0x000f640000100800 */
        /* <DEDUP_REMOVED lines=10> */
.L_x_2620:
[----:B------:R1:W-:Y:S02]  /*125e0*/  STS.128 [R79+0x9800], RZ ;  /* 0x009800ff4f007388 */ /* 0x0003e40000000c00 */
.L_x_2619:
[----:B------:R-:W-:Y:S05]  /*125f0*/  BSYNC.RECONVERGENT B0 ;  /* 0x0000000000007941 */ /* 0x000fea0003800200 */
.L_x_2618:
[----:B----4-:R4:W5:Y:S04]  /*12600*/  LDL R4, [R1+0x44] ;  /* 0x0000440001047983 */ /* 0x0109680000100800 */
[----:B------:R4:W5:Y:S04]  /*12610*/  LDL R0, [R1+0x40] ;  /* 0x0000400001007983 */ /* 0x0009680000100800 */
[----:B------:R-:W0:Y:S01]  /*12620*/  LDGDEPBAR ;  /* 0x00000000000079af */ /* 0x000e220000000000 */
[----:B------:R-:W-:Y:S03]  /*12630*/  BSSY.RECONVERGENT B0, `(.L_x_2621) ;  /* 0x0000013000007945 */ /* 0x000fe60003800200 */
[----:B------:R4:W5:Y:S04]  /*12640*/  LD.E R78, desc[UR6][R134.64+0x184] ;  /* 0x00018406864e7980 */ /* 0x000968000c101900 */
[----:B------:R4:W5:Y:S01]  /*12650*/  LD.E R132, desc[UR6][R134.64+0x188] ;  /* 0x0001880686847980 */ /* 0x000962000c101900 */
[----:B------:R-:W-:-:S04]  /*12660*/  DEPBAR.LE SB0, 0x0 ;  /* 0x000080000000791a */ /* 0x000fc80000000000 */
[----:B------:R-:W-:Y:S06]  /*12670*/  BAR.SYNC.DEFER_BLOCKING 0x0 ;  /* 0x0000000000007b1d */ /* 0x000fec0000010000 */
[----:B------:R-:W-:Y:S05]  /*12680*/  @P2 BRA `(.L_x_2622) ;  /* 0x0000000000302947 */ /* 0x000fea0003800000 */
[----:B-1----:R-:W2:Y:S02]  /*12690*/  LDL R2, [R1+0x4c] ;  /* 0x00004c0001027983 */ /* 0x002ea40000100800 */
        /* <DEDUP_REMOVED lines=9> */
.L_x_2623:
[----:B------:R1:W-:Y:S01]  /*12730*/  STS.128 [R79+0xa000], RZ ;  /* 0x00a000ff4f007388 */ /* 0x0003e20000000c00 */
[----:B------:R-:W-:Y:S05]  /*12740*/  BRA `(.L_x_2624) ;  /* 0x0000000000047947 */ /* 0x000fea0003800000 */
.L_x_2622:
[----:B------:R1:W-:Y:S02]  /*12750*/  STS.128 [R79+0xa000], RZ ;  /* 0x00a000ff4f007388 */ /* 0x0003e40000000c00 */
.L_x_2624:
[----:B------:R-:W-:Y:S05]  /*12760*/  BSYNC.RECONVERGENT B0 ;  /* 0x0000000000007941 */ /* 0x000fea0003800200 */
.L_x_2621:
[----:B------:R-:W-:Y:S01]  /*12770*/  ISETP.GE.AND P1, PT, R47, R6, PT ;  /* 0x000000062f00720c */ /* 0x000fe20003f26270 */
[----:B------:R-:W-:Y:S01]  /*12780*/  BSSY.RECONVERGENT B0, `(.L_x_2625) ;  /* 0x000000e000007945 */ /* 0x000fe20003800200 */
[----:B-12--5:R-:W-:-:S04]  /*12790*/  LEA R2, P0, R94, R4, 0x1 ;  /* 0x000000045e027211 */ /* 0x026fc800078008ff */
[----:B------:R-:W-:-:S07]  /*127a0*/  LEA.HI.X R3, R94, R0, R100, 0x1, P0 ;  /* 0x000000005e037211 */ /* 0x000fce00000f0c64 */
[----:B------:R1:W-:Y:S01]  /*127b0*/  @P1 STS.128 [R79+0xa800], RZ ;  /* 0x00a800ff4f001388 */ /* 0x0003e20000000c00 */
[----:B------:R-:W-:Y:S05]  /*127c0*/  @P1 BRA `(.L_x_2626) ;  /* 0x0000000000241947 */ /* 0x000fea0003800000 */
[----:B------:R-:W2:Y:S02]  /*127d0*/  LDL R0, [R1+0x4c] ;  /* 0x00004c0001007983 */ /* 0x000ea40000100800 */
[----:B--2---:R-:W-:-:S13]  /*127e0*/  ISETP.GE.AND P0, PT, R14, R0, PT ;  /* 0x000000000e00720c */ /* 0x004fda0003f06270 */
[----:B------:R-:W-:Y:S05]  /*127f0*/  @P0 BRA `(.L_x_2627) ;  /* 0x0000000000140947 */ /* 0x000fea0003800000 */
[----:B------:R-:W-:Y:S01]  /*12800*/  @!PT LDS RZ, [RZ] ;  /* 0x00000000fffff984 */ /* 0x000fe20000000800 */
[----:B------:R-:W-:Y:S01]  /*12810*/  @!PT LDS RZ, [RZ] ;  /* 0x00000000fffff984 */ /* 0x000fe20000000800 */
[----:B------:R-:W-:Y:S01]  /*12820*/  @!PT LDS RZ, [RZ] ;  /* 0x00000000fffff984 */ /* 0x000fe20000000800 */
[----:B------:R2:W-:Y:S01]  /*12830*/  LDGSTS.E.BYPASS.LTC128B.128 [R79+0xa800], desc[UR6][R2.64] ;  /* 0x0a800000024f7fae */ /* 0x0005e2000b981a06 */
[----:B------:R-:W-:Y:S05]  /*12840*/  BRA `(.L_x_2626) ;  /* 0x0000000000047947 */ /* 0x000fea0003800000 */
.L_x_2627:
[----:B------:R2:W-:Y:S02]  /*12850*/  STS.128 [R79+0xa800], RZ ;  /* 0x00a800ff4f007388 */ /* 0x0005e40000000c00 */
.L_x_2626:
[----:B------:R-:W-:Y:S05]  /*12860*/  BSYNC.RECONVERGENT B0 ;  /* 0x0000000000007941 */ /* 0x000fea0003800200 */
.L_x_2625:
[----:B------:R-:W-:Y:S01]  /*12870*/  ISETP.GE.AND P0, PT, R40, R6, PT ;  /* 0x000000062800720c */ /* 0x000fe20003f06270 */
[----:B------:R-:W-:-:S12]  /*12880*/  BSSY.RECONVERGENT B0, `(.L_x_2628) ;  /* 0x0000010000007945 */ /* 0x000fd80003800200 */
[----:B------:R1:W-:Y:S01]  /*12890*/  @P0 STS.128 [R79+0xb000], RZ ;  /* 0x00b000ff4f000388 */ /* 0x0003e20000000c00 */
[----:B------:R-:W-:Y:S05]  /*128a0*/  @P0 BRA `(.L_x_2629) ;  /* 0x0000000000340947 */ /* 0x000fea0003800000 */
[----:B------:R-:W5:Y:S02]  /*128b0*/  LDL R0, [R1+0x4c] ;  /* 0x00004c0001007983 */ /* 0x000f640000100800 */
[----:B-----5:R-:W-:-:S13]  /*128c0*/  ISETP.GE.AND P0, PT, R14, R0, PT ;  /* 0x000000000e00720c */ /* 0x020fda0003f06270 */
[----:B------:R-:W-:Y:S05]  /*128d0*/  @P0 BRA `(.L_x_2630) ;  /* 0x0000000000240947 */ /* 0x000fea0003800000 */
[----:B------:R-:W5:Y:S04]  /*128e0*/  LDL R0, [R1+0x28] ;  /* 0x0000280001007983 */ /* 0x000f680000100800 */
[----:B------:R-:W2:Y:S01]  /*128f0*/  LDL R20, [R1+0x2c] ;  /* 0x00002c0001147983 */ /* 0x000ea20000100800 */
[----:B-----5:R-:W-:-:S04]  /*12900*/  LEA R4, P0, R0, R2, 0x5 ;  /* 0x0000000200047211 */ /* 0x020fc800078028ff */
[----:B--2---:R-:W-:-:S05]  /*12910*/  LEA.HI.X R5, R0, R3, R20, 0x5, P0 ;  /* 0x0000000300057211 */ /* 0x004fca00000f2c14 */
[----:B------:R-:W-:Y:S01]  /*12920*/  @!PT LDS RZ, [RZ] ;  /* 0x00000000fffff984 */ /* 0x000fe20000000800 */
[----:B------:R-:W-:Y:S01]  /*12930*/  @!PT LDS RZ, [RZ] ;  /* 0x00000000fffff984 */ /* 0x000fe20000000800 */
[----:B------:R-:W-:Y:S01]  /*12940*/  @!PT LDS RZ, [RZ] ;  /* 0x00000000fffff984 */ /* 0x000fe20000000800 */
[----:B------:R2:W-:Y:S01]  /*12950*/  LDGSTS.E.BYPASS.LTC128B.128 [R79+0xb000], desc[UR6][R4.64] ;  /* 0x0b000000044f7fae */ /* 0x0005e2000b981a06 */
[----:B------:R-:W-:Y:S05]  /*12960*/  BRA `(.L_x_2629) ;  /* 0x0000000000047947 */ /* 0x000fea0003800000 */
.L_x_2630:
[----:B------:R1:W-:Y:S02]  /*12970*/  STS.128 [R79+0xb000], RZ ;  /* 0x00b000ff4f007388 */ /* 0x0003e40000000c00 */
.L_x_2629:
[----:B------:R-:W-:Y:S05]  /*12980*/  BSYNC.RECONVERGENT B0 ;  /* 0x0000000000007941 */ /* 0x000fea0003800200 */
.L_x_2628:
[----:B------:R-:W-:Y:S01]  /*12990*/  ISETP.GE.AND P0, PT, R32, R6, PT ;  /* 0x000000062000720c */ /* 0x000fe20003f06270 */
[----:B------:R-:W-:-:S12]  /*129a0*/  BSSY.RECONVERGENT B0, `(.L_x_2631) ;  /* 0x0000010000007945 */ /* 0x000fd80003800200 */
[----:B------:R1:W-:Y:S01]  /*129b0*/  @P0 STS.128 [R79+0xb800], RZ ;  /* 0x00b800ff4f000388 */ /* 0x0003e20000000c00 */
[----:B------:R-:W-:Y:S05]  /*129c0*/  @P0 BRA `(.L_x_2632) ;  /* 0x0000000000340947 */ /* 0x000fea0003800000 */
[----:B------:R-:W5:Y:S02]  /*129d0*/  LDL R0, [R1+0x4c] ;  /* 0x00004c0001007983 */ /* 0x000f640000100800 */
[----:B-----5:R-:W-:-:S13]  /*129e0*/  ISETP.GE.AND P0, PT, R14, R0, PT ;  /* 0x000000000e00720c */ /* 0x020fda0003f06270 */
[----:B------:R-:W-:Y:S05]  /*129f0*/  @P0 BRA `(.L_x_2633) ;  /* 0x0000000000240947 */ /* 0x000fea0003800000 */
[----:B------:R-:W2:Y:S04]  /*12a00*/  LDL R0, [R1+0x28] ;  /* 0x0000280001007983 */ /* 0x000ea80000100800 */
[----:B------:R-:W5:Y:S01]  /*12a10*/  LDL R20, [R1+0x2c] ;  /* 0x00002c0001147983 */ /* 0x000f620000100800 */
[----:B--2---:R-:W-:-:S04]  /*12a20*/  LEA R4, P0, R0, R2, 0x6 ;  /* 0x0000000200047211 */ /* 0x004fc800078030ff */
[----:B-----5:R-:W-:-:S05]  /*12a30*/  LEA.HI.X R5, R0, R3, R20, 0x6, P0 ;  /* 0x0000000300057211 */ /* 0x020fca00000f3414 */
[----:B------:R-:W-:Y:S01]  /*12a40*/  @!PT LDS RZ, [RZ] ;  /* 0x00000000fffff984 */ /* 0x000fe20000000800 */
[----:B------:R-:W-:Y:S01]  /*12a50*/  @!PT LDS RZ, [RZ] ;  /* 0x00000000fffff984 */ /* 0x000fe20000000800 */
[----:B------:R-:W-:Y:S01]  /*12a60*/  @!PT LDS RZ, [RZ] ;  /* 0x00000000fffff984 */ /* 0x000fe20000000800 */
[----:B------:R2:W-:Y:S01]  /*12a70*/  LDGSTS.E.BYPASS.LTC128B.128 [R79+0xb800], desc[UR6][R4.64] ;  /* 0x0b800000044f7fae */ /* 0x0005e2000b981a06 */
[----:B------:R-:W-:Y:S05]  /*12a80*/  BRA `(.L_x_2632) ;  /* 0x0000000000047947 */ /* 0x000fea0003800000 */
.L_x_2633:
[----:B------:R1:W-:Y:S02]  /*12a90*/  STS.128 [R79+0xb800], RZ ;  /* 0x00b800ff4f007388 */ /* 0x0003e40000000c00 */
.L_x_2632:
[----:B------:R-:W-:Y:S05]  /*12aa0*/  BSYNC.RECONVERGENT B0 ;  /* 0x0000000000007941 */ /* 0x000fea0003800200 */
.L_x_2631:
[----:B------:R-:W-:Y:S01]  /*12ab0*/  ISETP.GE.AND P0, PT, R19, R6, PT ;  /* 0x000000061300720c */ /* 0x000fe20003f06270 */
[----:B------:R-:W-:-:S12]  /*12ac0*/  BSSY.RECONVERGENT B0, `(.L_x_2634) ;  /* 0x0000014000007945 */ /* 0x000fd80003800200 */
[----:B------:R1:W-:Y:S01]  /*12ad0*/  @P0 STS.128 [R79+0xc000], RZ ;  /* 0x00c000ff4f000388 */ /* 0x0003e20000000c00 */
[----:B------:R-:W-:Y:S05]  /*12ae0*/  @P0 BRA `(.L_x_2635) ;  /* 0x0000000000440947 */ /* 0x000fea0003800000 */
[----:B------:R-:W5:Y:S02]  /*12af0*/  LDL R0, [R1+0x4c] ;  /* 0x00004c0001007983 */ /* 0x000f640000100800 */
[----:B-----5:R-:W-:-:S13]  /*12b00*/  ISETP.GE.AND P0, PT, R14, R0, PT ;  /* 0x000000000e00720c */ /* 0x020fda0003f06270 */
[----:B------:R-:W-:Y:S05]  /*12b10*/  @P0 BRA `(.L_x_2636) ;  /* 0x0000000000340947 */ /* 0x000fea0003800000 */
[----:B--2---:R-:W2:Y:S04]  /*12b20*/  LDL R4, [R1+0x28] ;  /* 0x0000280001047983 */ /* 0x004ea80000100800 */
[----:B------:R-:W5:Y:S01]  /*12b30*/  LDL R0, [R1+0x2c] ;  /* 0x00002c0001007983 */ /* 0x000f620000100800 */
[----:B------:R-:W-:Y:S02]  /*12b40*/  MOV R5, R3 ;  /* 0x0000000300057202 */ /* 0x000fe40000000f00 */
[----:B--2---:R-:W-:Y:S02]  /*12b50*/  MOV R20, R4 ;  /* 0x0000000400147202 */ /* 0x004fe40000000f00 */
[----:B------:R-:W-:Y:S01]  /*12b60*/  MOV R4, R2 ;  /* 0x0000000200047202 */ /* 0x000fe20000000f00 */
[----:B-----5:R-:W-:-:S04]  /*12b70*/  IMAD R0, R0, 0x60, RZ ;  /* 0x0000006000007824 */ /* 0x020fc800078e02ff */
[----:B------:R-:W-:-:S05]  /*12b80*/  IMAD.WIDE.U32 R4, R20, 0x60, R4 ;  /* 0x0000006014047825 */ /* 0x000fca00078e0004 */
[----:B------:R-:W-:-:S05]  /*12b90*/  IADD3 R5, PT, PT, R0, R5, RZ ;  /* 0x0000000500057210 */ /* 0x000fca0007ffe0ff */
[----:B------:R-:W-:Y:S01]  /*12ba0*/  @!PT LDS RZ, [RZ] ;  /* 0x00000000fffff984 */ /* 0x000fe20000000800 */
[----:B------:R-:W-:Y:S01]  /*12bb0*/  @!PT LDS RZ, [RZ] ;  /* 0x00000000fffff984 */ /* 0x000fe20000000800 */
[----:B------:R-:W-:Y:S01]  /*12bc0*/  @!PT LDS RZ, [RZ] ;  /* 0x00000000fffff984 */ /* 0x000fe20000000800 */
[----:B------:R2:W-:Y:S01]  /*12bd0*/  LDGSTS.E.BYPASS.LTC128B.128 [R79+0xc000], desc[UR6][R4.64] ;  /* 0x0c000000044f7fae */ /* 0x0005e2000b981a06 */
[----:B------:R-:W-:Y:S05]  /*12be0*/  BRA `(.L_x_2635) ;  /* 0x0000000000047947 */ /* 0x000fea0003800000 */
.L_x_2636:
[----:B------:R1:W-:Y:S02]  /*12bf0*/  STS.128 [R79+0xc000], RZ ;  /* 0x00c000ff4f007388 */ /* 0x0003e40000000c00 */
.L_x_2635:
[----:B------:R-:W-:Y:S05]  /*12c00*/  BSYNC.RECONVERGENT B0 ;  /* 0x0000000000007941 */ /* 0x000fea0003800200 */
.L_x_2634:
        /* <DEDUP_REMOVED lines=16> */
.L_x_2639:
[----:B------:R1:W-:Y:S02]  /*12d10*/  STS.128 [R79+0xc800], RZ ;  /* 0x00c800ff4f007388 */ /* 0x0003e40000000c00 */
.L_x_2638:
[----:B------:R-:W-:Y:S05]  /*12d20*/  BSYNC.RECONVERGENT B0 ;  /* 0x0000000000007941 */ /* 0x000fea0003800200 */
.L_x_2637:
        /* <DEDUP_REMOVED lines=20> */
.L_x_2642:
[----:B------:R1:W-:Y:S02]  /*12e70*/  STS.128 [R79+0xd000], RZ ;  /* 0x00d000ff4f007388 */ /* 0x0003e40000000c00 */
.L_x_2641:
[----:B------:R-:W-:Y:S05]  /*12e80*/  BSYNC.RECONVERGENT B0 ;  /* 0x0000000000007941 */ /* 0x000fea0003800200 */
.L_x_2640:
        /* <DEDUP_REMOVED lines=20> */
.L_x_2645:
[----:B------:R1:W-:Y:S02]  /*12fd0*/  STS.128 [R79+0xd800], RZ ;  /* 0x00d800ff4f007388 */ /* 0x0003e40000000c00 */
.L_x_2644:
[----:B------:R-:W-:Y:S05]  /*12fe0*/  BSYNC.RECONVERGENT B0 ;  /* 0x0000000000007941 */ /* 0x000fea0003800200 */
.L_x_2643:
        /* <DEDUP_REMOVED lines=20> */
.L_x_2648:
[----:B------:R1:W-:Y:S02]  /*13130*/  STS.128 [R79+0xe000], RZ ;  /* 0x00e000ff4f007388 */ /* 0x0003e40000000c00 */
.L_x_2647:
[----:B------:R-:W-:Y:S05]  /*13140*/  BSYNC.RECONVERGENT B0 ;  /* 0x0000000000007941 */ /* 0x000fea0003800200 */
.L_x_2646:
        /* <DEDUP_REMOVED lines=16> */
.L_x_2651:
[----:B------:R1:W-:Y:S02]  /*13250*/  STS.128 [R79+0xe800], RZ ;  /* 0x00e800ff4f007388 */ /* 0x0003e40000000c00 */
.L_x_2650:
[----:B------:R-:W-:Y:S05]  /*13260*/  BSYNC.RECONVERGENT B0 ;  /* 0x0000000000007941 */ /* 0x000fea0003800200 */
.L_x_2649:
        /* <DEDUP_REMOVED lines=20> */
.L_x_2654:
[----:B------:R1:W-:Y:S02]  /*133b0*/  STS.128 [R79+0xf000], RZ ;  /* 0x00f000ff4f007388 */ /* 0x0003e40000000c00 */
.L_x_2653:
[----:B------:R-:W-:Y:S05]  /*133c0*/  BSYNC.RECONVERGENT B0 ;  /* 0x0000000000007941 */ /* 0x000fea0003800200 */
.L_x_2652:
        /* <DEDUP_REMOVED lines=20> */
.L_x_2657:
[----:B------:R1:W-:Y:S02]  /*13510*/  STS.128 [R79+0xf800], RZ ;  /* 0x00f800ff4f007388 */ /* 0x0003e40000000c00 */
.L_x_2656:
[----:B------:R-:W-:Y:S05]  /*13520*/  BSYNC.RECONVERGENT B0 ;  /* 0x0000000000007941 */ /* 0x000fea0003800200 */
.L_x_2655:
        /* <DEDUP_REMOVED lines=20> */
.L_x_2660:
[----:B------:R1:W-:Y:S02]  /*13670*/  STS.128 [R79+0x10000], RZ ;  /* 0x010000ff4f007388 */ /* 0x0003e40000000c00 */
.L_x_2659:
[----:B------:R-:W-:Y:S05]  /*13680*/  BSYNC.RECONVERGENT B0 ;  /* 0x0000000000007941 */ /* 0x000fea0003800200 */
.L_x_2658:
        /* <DEDUP_REMOVED lines=20> */
.L_x_2663:
[----:B------:R1:W-:Y:S02]  /*137d0*/  STS.128 [R79+0x10800], RZ ;  /* 0x010800ff4f007388 */ /* 0x0003e40000000c00 */
.L_x_2662:
[----:B------:R-:W-:Y:S05]  /*137e0*/  BSYNC.RECONVERGENT B0 ;  /* 0x0000000000007941 */ /* 0x000fea0003800200 */
.L_x_2661:
        /* <DEDUP_REMOVED lines=20> */
.L_x_2666:
[----:B------:R1:W-:Y:S02]  /*13930*/  STS.128 [R79+0x11000], RZ ;  /* 0x011000ff4f007388 */ /* 0x0003e40000000c00 */
.L_x_2665:
[----:B------:R-:W-:Y:S05]  /*13940*/  BSYNC.RECONVERGENT B0 ;  /* 0x0000000000007941 */ /* 0x000fea0003800200 */
.L_x_2664:
        /* <DEDUP_REMOVED lines=8> */
[----:B--2---:R-:W2:Y:S01]  /*139d0*/  LDL R4, [R1+0x28] ;  /* 0x0000280001047983 */ /* 0x004ea20000100800 */
[----:B-----5:R-:W-:Y:S02]  /*139e0*/  IMAD R0, R0, 0x1c0, RZ ;  /* 0x000001c000007824 */ /* 0x020fe400078e02ff */
[----:B--2---:R-:W-:-:S05]  /*139f0*/  IMAD.WIDE.U32 R2, R4, 0x1c0, R2 ;  /* 0x000001c004027825 */ /* 0x004fca00078e0002 */
[----:B------:R-:W-:-:S05]  /*13a00*/  IADD3 R3, PT, PT, R0, R3, RZ ;  /* 0x0000000300037210 */ /* 0x000fca0007ffe0ff */
[----:B------:R-:W-:Y:S01]  /*13a10*/  @!PT LDS RZ, [RZ] ;  /* 0x00000000fffff984 */ /* 0x000fe20000000800 */
[----:B------:R-:W-:Y:S01]  /*13a20*/  @!PT LDS RZ, [RZ] ;  /* 0x00000000fffff984 */ /* 0x000fe20000000800 */
[----:B------:R-:W-:Y:S01]  /*13a30*/  @!PT LDS RZ, [RZ] ;  /* 0x00000000fffff984 */ /* 0x000fe20000000800 */
[----:B------:R2:W-:Y:S01]  /*13a40*/  LDGSTS.E.BYPASS.LTC128B.128 [R79+0x11800], desc[UR6][R2.64] ;  /* 0x11800000024f7fae */ /* 0x0005e2000b981a06 */
[----:B------:R-:W-:Y:S05]  /*13a50*/  BRA `(.L_x_2668) ;  /* 0x0000000000047947 */ /* 0x000fea0003800000 */
.L_x_2669:
[----:B------:R1:W-:Y:S02]  /*13a60*/  STS.128 [R79+0x11800], RZ ;  /* 0x011800ff4f007388 */ /* 0x0003e40000000c00 */
.L_x_2668:
[----:B------:R-:W-:Y:S05]  /*13a70*/  BSYNC.RECONVERGENT B0 ;  /* 0x0000000000007941 */ /* 0x000fea0003800200 */
.L_x_2667:
[----:B------:R-:W5:Y:S01]  /*13a80*/  S2R R6, SR_CgaCtaId ;  /* 0x0000000000067919 */ /* 0x000f620000008800 */
[----:B------:R-:W-:Y:S01]  /*13a90*/  SHF.R.U32.HI R223, RZ, 0x1, R220 ;  /* 0x00000001ffdf7819 */ /* 0x000fe200000116dc */
[C---:B------:R-:W-:Y:S01]  /*13aa0*/  IMAD.SHL.U32 R226, R220.reuse, 0x40, RZ ;  /* 0x00000040dce27824 */ /* 0x040fe200078e00ff */
[----:B--2---:R-:W-:Y:S01]  /*13ab0*/  MOV R5, 0x400 ;  /* 0x0000040000057802 */ /* 0x004fe20000000f00 */
[----:B------:R-:W-:Y:S01]  /*13ac0*/  IMAD.SHL.U32 R224, R220, 0x20, RZ ;  /* 0x00000020dce07824 */ /* 0x000fe200078e00ff */
[----:B------:R-:W-:Y:S01]  /*13ad0*/  LOP3.LUT R0, R223, 0x8, RZ, 0xc0, !PT ;  /* 0x00000008df007812 */ /* 0x000fe200078ec0ff */
[----:B------:R-:W-:Y:S01]  /*13ae0*/  IMAD.MOV.U32 R252, RZ, RZ, 0x20 ;  /* 0x00000020fffc7424 */ /* 0x000fe200078e00ff */
[----:B------:R-:W-:Y:S02]  /*13af0*/  LOP3.LUT R3, R226, 0x1c0, RZ, 0xc0, !PT ;  /* 0x000001c0e2037812 */ /* 0x000fe400078ec0ff */
[----:B------:R-:W-:Y:S01]  /*13b00*/  R2P PR, R220, 0x6 ;  /* 0x00000006dc007804 */ /* 0x000fe20000000000 */
[----:B------:R-:W-:Y:S01]  /*13b10*/  IMAD.MOV.U32 R76, RZ, RZ, 0x40 ;  /* 0x00000040ff4c7424 */ /* 0x000fe200078e00ff */
[----:B------:R-:W-:Y:S01]  /*13b20*/  LOP3.LUT R224, R224, 0x7c00, RZ, 0xc0, !PT ;  /* 0x00007c00e0e07812 */ /* 0x000fe200078ec0ff */
[----:B------:R-:W-:Y:S01]  /*13b30*/  IMAD.SHL.U32 R12, R220, 0x2, RZ ;  /* 0x00000002dc0c7824 */ /* 0x000fe200078e00ff */
[----:B------:R-:W-:Y:S01]  /*13b40*/  LOP3.LUT R2, R0, 0x1c0, R226, 0xf8, !PT ;  /* 0x000001c000027812 */ /* 0x000fe200078ef8e2 */
[----:B------:R-:W0:Y:S01]  /*13b50*/  LDGDEPBAR ;  /* 0x00000000000079af */ /* 0x000e220000000000 */
[----:B------:R-:W-:-:S02]  /*13b60*/  LOP3.LUT R0, R3, 0x8, R220, 0xf8, !PT ;  /* 0x0000000803007812 */ /* 0x000fc400078ef8dc */
[----:B------:R-:W-:Y:S02]  /*13b70*/  LOP3.LUT R3, R224, 0x200, R226, 0xf8, !PT ;  /* 0x00000200e0037812 */ /* 0x000fe400078ef8e2 */
[--C-:B------:R-:W-:Y:S02]  /*13b80*/  LOP3.LUT R7, R2, 0x38, R153.reuse, 0x78, !PT ;  /* 0x0000003802077812 */ /* 0x100fe400078e7899 */
[----:B------:R-:W-:Y:S02]  /*13b90*/  SEL R252, R252, 0xffffffe0, !P1 ;  /* 0xffffffe0fcfc7807 */ /* 0x000fe40004800000 */
[----:B------:R-:W-:Y:S01]  /*13ba0*/  LOP3.LUT R2, R3, R7, RZ, 0xfc, !PT ;  /* 0x0000000703027212 */ /* 0x000fe200078efcff */
[----:B------:R-:W-:Y:S01]  /*13bb0*/  STL [R1+0x158], R7 ;  /* 0x0001580701007387 */ /* 0x000fe20000100800 */
[----:B------:R-:W-:Y:S02]  /*13bc0*/  LOP3.LUT R0, R0, 0x38, R153, 0x78, !PT ;  /* 0x0000003800007812 */ /* 0x000fe400078e7899 */
[----:B------:R-:W-:-:S02]  /*13bd0*/  LOP3.LUT R4, R226, 0x400, RZ, 0xc0, !PT ;  /* 0x00000400e2047812 */ /* 0x000fc400078ec0ff */
[----:B-----5:R-:W-:-:S03]  /*13be0*/  LEA R5, R6, R5, 0x18 ;  /* 0x0000000506057211 */ /* 0x020fc600078ec0ff */
[----:B------:R-:W-:Y:S02]  /*13bf0*/  IMAD R0, R0, 0x2, R4 ;  /* 0x0000000200007824 */ /* 0x000fe400078e0204 */
[----:B------:R-:W-:Y:S02]  /*13c00*/  IMAD R221, R2, 0x2, R5 ;  /* 0x0000000202dd7824 */ /* 0x000fe400078e0205 */
[----:B------:R-:W-:Y:S02]  /*13c10*/  IMAD.IADD R72, R5, 0x1, R0 ;  /* 0x0000000105487824 */ /* 0x000fe400078e0200 */
[--C-:B------:R-:W-:Y:S01]  /*13c20*/  IMAD.IADD R2, R221, 0x1, R252.reuse ;  /* 0x00000001dd027824 */ /* 0x100fe200078e02fc */
[----:B------:R-:W-:Y:S01]  /*13c30*/  LDSM.16.M88.4 R4, [R221] ;  /* 0x00000000dd04783b */ /* 0x000fe20000000200 */
[----:B------:R-:W-:-:S03]  /*13c40*/  IMAD.IADD R74, R72, 0x1, R252 ;  /* 0x00000001484a7824 */ /* 0x000fc600078e02fc */
[----:B------:R-:W-:Y:S04]  /*13c50*/  STL [R1+0x7c], R2 ;  /* 0x00007c0201007387 */ /* 0x000fe80000100800 */
[----:B------:R-:W2:Y:S04]  /*13c60*/  LDL R3, [R1+0xc4] ;  /* 0x0000c40001037983 */ /* 0x000ea80000100800 */
[----:B------:R-:W5:Y:S04]  /*13c70*/  LDSM.16.M88.4 R24, [R72+0x2000] ;  /* 0x002000004818783b */ /* 0x000f680000000200 */
[----:B------:R-:W3:Y:S04]  /*13c80*/  LDSM.16.M88.4 R20, [R72+0x2800] ;  /* 0x002800004814783b */ /* 0x000ee80000000200 */
[----:B------:R-:W4:Y:S04]  /*13c90*/  LDSM.16.M88.4 R8, [R72+0x3800] ;  /* 0x003800004808783b */ /* 0x000f280000000200 */
[----:B------:R-:W1:Y:S04]  /*13ca0*/  LDSM.16.M88.4 R28, [R72+0x4000] ;  /* 0x00400000481c783b */ /* 0x000e680000000200 */
[----:B------:R-:W1:Y:S04]  /*13cb0*/  LDSM.16.M88.4 R32, [R72+0x6000] ;  /* 0x006000004820783b */ /* 0x000e680000000200 */
[----:B------:R-:W1:Y:S04]  /*13cc0*/  LDSM.16.M88.4 R16, [R72+0x3000] ;  /* 0x003000004810783b */ /* 0x000e680000000200 */
[----:B------:R-:W1:Y:S04]  /*13cd0*/  LDSM.16.M88.4 R52, [R72+0x7000] ;  /* 0x007000004834783b */ /* 0x000e680000000200 */
[----:B------:R-:W1:Y:S04]  /*13ce0*/  LDSM.16.M88.4 R44, [R72+0x4800] ;  /* 0x00480000482c783b */ /* 0x000e680000000200 */
[----:B------:R-:W1:Y:S04]  /*13cf0*/  LDSM.16.M88.4 R40, [R72+0x5000] ;  /* 0x005000004828783b */ /* 0x000e680000000200 */
[----:B------:R-:W1:Y:S01]  /*13d00*/  LDSM.16.M88.4 R36, [R72+0x5800] ;  /* 0x005800004824783b */ /* 0x000e620000000200 */
[C---:B-----5:R-:W-:Y:S03]  /*13d10*/  HMMA.16816.F32.BF16 R96, R4.reuse, R24, RZ ;  /* 0x000000180460723c */ /* 0x060fe600000418ff */
[----:B------:R-:W5:Y:S05]  /*13d20*/  LDSM.16.M88.4 R48, [R72+0x6800] ;  /* 0x006800004830783b */ /* 0x000f6a0000000200 */
[C---:B------:R-:W-:Y:S01]  /*13d30*/  HMMA.16816.F32.BF16 R152, R4.reuse, R26, RZ ;  /* 0x0000001a0498723c */ /* 0x040fe200000418ff */
[----:B------:R-:W-:Y:S07]  /*13d40*/  LDSM.16.M88.4 R24, [R72+0x9000] ;  /* 0x009000004818783b */ /* 0x000fee0000000200 */
[C---:B---3--:R-:W-:Y:S08]  /*13d50*/  HMMA.16816.F32.BF16 R164, R4.reuse, R20, RZ ;  /* 0x0000001404a4723c */ /* 0x048ff000000418ff */
[C---:B------:R-:W-:Y:S01]  /*13d60*/  HMMA.16816.F32.BF16 R176, R4.reuse, R22, RZ ;  /* 0x0000001604b0723c */ /* 0x040fe200000418ff */
[----:B------:R-:W-:Y:S07]  /*13d70*/  LDSM.16.M88.4 R20, [R72+0x9800] ;  /* 0x009800004814783b */ /* 0x000fee0000000200 */
[C---:B----4-:R-:W-:Y:S08]  /*13d80*/  HMMA.16816.F32.BF16 R160, R4.reuse, R8, RZ ;  /* 0x0000000804a0723c */ /* 0x050ff000000418ff */
[C---:B------:R-:W-:Y:S01]  /*13d90*/  HMMA.16816.F32.BF16 R148, R4.reuse, R10, RZ ;  /* 0x0000000a0494723c */ /* 0x040fe200000418ff */
[----:B------:R-:W3:Y:S07]  /*13da0*/  LDSM.16.M88.4 R8, [R72+0x7800] ;  /* 0x007800004808783b */ /* 0x000eee0000000200 */
[C---:B-1----:R-:W-:Y:S08]  /*13db0*/  HMMA.16816.F32.BF16 R140, R4.reuse, R28, RZ ;  /* 0x0000001c048c723c */ /* 0x042ff000000418ff */
[C---:B------:R-:W-:Y:S01]  /*13dc0*/  HMMA.16816.F32.BF16 R144, R4.reuse, R30, RZ ;  /* 0x0000001e0490723c */ /* 0x040fe200000418ff */
[----:B------:R-:W-:Y:S07]  /*13dd0*/  LDSM.16.M88.4 R28, [R72+0x8800] ;  /* 0x00880000481c783b */ /* 0x000fee0000000200 */
[C---:B------:R-:W-:Y:S08]  /*13de0*/  HMMA.16816.F32.BF16 R92, R4.reuse, R32, RZ ;  /* 0x00000020045c723c */ /* 0x040ff000000418ff */
[C---:B------:R-:W-:Y:S01]  /*13df0*/  HMMA.16816.F32.BF16 R80, R4.reuse, R34, RZ ;  /* 0x000000220450723c */ /* 0x040fe200000418ff */
[----:B------:R-:W1:Y:S07]  /*13e00*/  LDSM.16.M88.4 R32, [R72+0x8000] ;  /* 0x008000004820783b */ /* 0x000e6e0000000200 */
[C---:B------:R-:W-:Y:S08]  /*13e10*/  HMMA.16816.F32.BF16 R180, R4.reuse, R16, RZ ;  /* 0x0000001004b4723c */ /* 0x040ff000000418ff */
[C---:B------:R-:W-:Y:S01]  /*13e20*/  HMMA.16816.F32.BF16 R172, R4.reuse, R18, RZ ;  /* 0x0000001204ac723c */ /* 0x040fe200000418ff */
[----:B------:R-:W-:Y:S07]  /*13e30*/  LDSM.16.M88.4 R16, [R2] ;  /* 0x000000000210783b */ /* 0x000fee0000000200 */
        /* <DEDUP_REMOVED lines=15> */
[C---:B---3--:R-:W-:Y:S08]  /*13f30*/  HMMA.16816.F32.BF16 R60, R4.reuse, R8, RZ ;  /* 0x00000008043c723c */ /* 0x048ff000000418ff */
[C---:B------:R-:W-:Y:S01]  /*13f40*/  HMMA.16816.F32.BF16 R112, R4.reuse, R10, RZ ;  /* 0x0000000a0470723c */ /* 0x040fe200000418ff */
[----:B------:R-:W-:Y:S07]  /*13f50*/  LDSM.16.M88.4 R8, [R74+0x5800] ;  /* 0x005800004a08783b */ /* 0x000fee0000000200 */
        /* <DEDUP_REMOVED lines=8> */
[----:B------:R-:W-:Y:S07]  /*13fe0*/  LDSM.16.M88.4 R24, [R74+0x4800] ;  /* 0x004800004a18783b */ /* 0x000fee0000000200 */
[C---:B------:R-:W-:Y:S08]  /*13ff0*/  HMMA.16816.F32.BF16 R184, R4.reuse, R20, RZ ;  /* 0x0000001404b8723c */ /* 0x040ff000000418ff */
[----:B------:R-:W-:Y:S01]  /*14000*/  HMMA.16816.F32.BF16 R84, R4, R22, RZ ;  /* 0x000000160454723c */ /* 0x000fe200000418ff */
[----:B------:R-:W3:Y:S04]  /*14010*/  LDSM.16.M88.4 R4, [R74+0x6000] ;  /* 0x006000004a04783b */ /* 0x000ee80000000200 */
[----:B------:R-:W-:Y:S03]  /*14020*/  LDSM.16.M88.4 R20, [R74+0x5000] ;  /* 0x005000004a14783b */ /* 0x000fe60000000200 */
[C---:B----4-:R-:W-:Y:S08]  /*14030*/  HMMA.16816.F32.BF16 R96, R16.reuse, R52, R96 ;  /* 0x000000341060723c */ /* 0x050ff00000041860 */
[C---:B------:R-:W-:Y:S08]  /*14040*/  HMMA.16816.F32.BF16 R52, R16.reuse, R54, R152 ;  /* 0x000000361034723c */ /* 0x040ff00000041898 */
[C---:B-1----:R-:W-:Y:S08]  /*14050*/  HMMA.16816.F32.BF16 R204, R16.reuse, R28, R64 ;  /* 0x0000001c10cc723c */ /* 0x042ff00000041840 */
[C---:B------:R-:W-:Y:S01]  /*14060*/  HMMA.16816.F32.BF16 R208, R16.reuse, R30, R56 ;  /* 0x0000001e10d0723c */ /* 0x040fe20000041838 */
[----:B------:R-:W-:Y:S07]  /*14070*/  LDSM.16.M88.4 R28, [R74+0x9800] ;  /* 0x009800004a1c783b */ /* 0x000fee0000000200 */
[C---:B---3--:R-:W-:Y:S08]  /*14080*/  HMMA.16816.F32.BF16 R92, R16.reuse, R4, R92 ;  /* 0x00000004105c723c */ /* 0x048ff0000004185c */
[----:B------:R-:W-:Y:S01]  /*14090*/  HMMA.16816.F32.BF16 R152, R16, R6, R80 ;  /* 0x000000061098723c */ /* 0x000fe20000041850 */
[----:B------:R-:W1:Y:S01]  /*140a0*/  LDSM.16.M88.4 R4, [R74+0x8000] ;  /* 0x008000004a04783b */ /* 0x000e620000000200 */
[----:B------:R-:W-:-:S05]  /*140b0*/  SEL R76, R76, 0xffffffc0, !P2 ;  /* 0xffffffc04c4c7807 */ /* 0x000fca0005000000 */
[--C-:B------:R-:W-:Y:S02]  /*140c0*/  IMAD.IADD R0, R221, 0x1, R76.reuse ;  /* 0x00000001dd007824 */ /* 0x100fe400078e024c */
[----:B------:R-:W-:Y:S01]  /*140d0*/  IMAD.IADD R73, R72, 0x1, R76 ;  /* 0x0000000148497824 */ /* 0x000fe200078e024c */
[C---:B------:R-:W-:Y:S08]  /*140e0*/  HMMA.16816.F32.BF16 R136, R16.reuse, R24, R136 ;  /* 0x000000181088723c */ /* 0x040ff00000041888 */
[C---:B------:R-:W-:Y:S01]  /*140f0*/  HMMA.16816.F32.BF16 R128, R16.reuse, R26, R128 ;  /* 0x0000001a1080723c */ /* 0x040fe20000041880 */
[----:B------:R-:W3:Y:S07]  /*14100*/  LDSM.16.M88.4 R24, [R74+0x8800] ;  /* 0x008800004a18783b */ /* 0x000eee0000000200 */
[C---:B------:R-:W-:Y:S08]  /*14110*/  HMMA.16816.F32.BF16 R104, R16.reuse, R8, R104 ;  /* 0x000000081068723c */ /* 0x040ff00000041868 */
[C---:B------:R-:W-:Y:S01]  /*14120*/  HMMA.16816.F32.BF16 R100, R16.reuse, R10, R100 ;  /* 0x0000000a1064723c */ /* 0x040fe20000041864 */
[----:B------:R-:W-:Y:S07]  /*14130*/  LDSM.16.M88.4 R8, [R0] ;  /* 0x000000000008783b */ /* 0x000fee0000000200 */
[C---:B------:R-:W-:Y:S01]  /*14140*/  HMMA.16816.F32.BF16 R196, R16.reuse, R32, R88 ;  /* 0x0000002010c4723c */ /* 0x040fe20000041858 */
[----:B------:R-:W-:Y:S07]  /*14150*/  LDSM.16.M88.4 R88, [R73+0x9800] ;  /* 0x009800004958783b */ /* 0x000fee0000000200 */
[C---:B------:R-:W-:Y:S01]  /*14160*/  HMMA.16816.F32.BF16 R200, R16.reuse, R34, R68 ;  /* 0x0000002210c8723c */ /* 0x040fe20000041844 */
[----:B------:R-:W4:Y:S07]  /*14170*/  LDSM.16.M88.4 R32, [R73+0x2000] ;  /* 0x002000004920783b */ /* 0x000f2e0000000200 */
[C---:B------:R-:W-:Y:S08]  /*14180*/  HMMA.16816.F32.BF16 R160, R16.reuse, R40, R160 ;  /* 0x0000002810a0723c */ /* 0x040ff000000418a0 */
[----:B------:R-:W-:Y:S01]  /*14190*/  HMMA.16816.F32.BF16 R148, R16, R42, R148 ;  /* 0x0000002a1094723c */ /* 0x000fe20000041894 */
[----:B------:R-:W5:Y:S01]  /*141a0*/  LDSM.16.M88.4 R40, [R74+0x7800] ;  /* 0x007800004a28783b */ /* 0x000f620000000200 */
[----:B------:R-:W-:-:S03]  /*141b0*/  IMAD.IADD R75, R252, 0x1, R73 ;  /* 0x00000001fc4b7824 */ /* 0x000fc600078e0249 */
[----:B------:R1:W-:Y:S03]  /*141c0*/  STL [R1+0x20], R0 ;  /* 0x0000200001007387 */ /* 0x0003e60000100800 */
[----:B------:R-:W-:Y:S01]  /*141d0*/  HMMA.16816.F32.BF16 R140, R16, R36, R140 ;  /* 0x00000024108c723c */ /* 0x000fe2000004188c */
[----:B------:R-:W-:Y:S01]  /*141e0*/  LDSM.16.M88.4 R80, [R75+0x9800] ;  /* 0x009800004b50783b */ /* 0x000fe20000000200 */
[----:B--2---:R-:W-:-:S06]  /*141f0*/  VIADD R77, R3, 0xffffffff ;  /* 0xffffffff034d7836 */ /* 0x004fcc0000000000 */
[----:B------:R-:W-:Y:S01]  /*14200*/  HMMA.16816.F32.BF16 R144, R16, R38, R144 ;  /* 0x000000261090723c */ /* 0x000fe20000041890 */
[----:B------:R-:W2:Y:S01]  /*14210*/  LDSM.16.M88.4 R36, [R74+0x9000] ;  /* 0x009000004a24783b */ /* 0x000ea20000000200 */
[----:B------:R-:W-:-:S03]  /*14220*/  LOP3.LUT R2, R223, 0x1f0, RZ, 0xc0, !PT ;  /* 0x000001f0df027812 */ /* 0x000fc600078ec0ff */
[----:B------:R-:W-:Y:S03]  /*14230*/  LDSM.16.M88.4 R56, [R73+0x4000] ;  /* 0x004000004938783b */ /* 0x000fe60000000200 */
[----:B------:R-:W-:Y:S01]  /*14240*/  HMMA.16816.F32.BF16 R180, R16, R44, R180 ;  /* 0x0000002c10b4723c */ /* 0x000fe200000418b4 */
[----:B-1----:R-:W-:-:S07]  /*14250*/  IMAD.IADD R0, R252, 0x1, R0 ;  /* 0x00000001fc007824 */ /* 0x002fce00078e0200 */
[C---:B------:R-:W-:Y:S01]  /*14260*/  HMMA.16816.F32.BF16 R172, R16.reuse, R46, R172 ;  /* 0x0000002e10ac723c */ /* 0x040fe200000418ac */
[----:B------:R-:W-:Y:S07]  /*14270*/  LDSM.16.M88.4 R44, [R75+0x2000] ;  /* 0x002000004b2c783b */ /* 0x000fee0000000200 */
[C---:B------:R-:W-:Y:S08]  /*14280*/  HMMA.16816.F32.BF16 R232, R16.reuse, R4, R124 ;  /* 0x0000000410e8723c */ /* 0x040ff0000004187c */
[C---:B------:R-:W-:Y:S01]  /*14290*/  HMMA.16816.F32.BF16 R236, R16.reuse, R6, R116 ;  /* 0x0000000610ec723c */ /* 0x040fe20000041874 */
[----:B------:R-:W1:Y:S07]  /*142a0*/  LDSM.16.M88.4 R4, [R0] ;  /* 0x000000000004783b */ /* 0x000e6e0000000200 */
[C---:B------:R-:W-:Y:S08]  /*142b0*/  HMMA.16816.F32.BF16 R120, R16.reuse, R20, R120 ;  /* 0x000000141078723c */ /* 0x040ff00000041878 */
[C---:B------:R-:W-:Y:S08]  /*142c0*/  HMMA.16816.F32.BF16 R108, R16.reuse, R22, R108 ;  /* 0x00000016106c723c */ /* 0x040ff0000004186c */
[C---:B------:R-:W-:Y:S01]  /*142d0*/  HMMA.16816.F32.BF16 R20, R16.reuse, R30, R84 ;  /* 0x0000001e1014723c */ /* 0x040fe20000041854 */
[----:B------:R-:W1:Y:S07]  /*142e0*/  S2R R3, SR_CTAID.X ;  /* 0x0000000000037919 */ /* 0x000e6e0000002500 */
[C---:B------:R-:W-:Y:S08]  /*142f0*/  HMMA.16816.F32.BF16 R164, R16.reuse, R48, R164 ;  /* 0x0000003010a4723c */ /* 0x040ff000000418a4 */
[C---:B------:R-:W-:Y:S01]  /*14300*/  HMMA.16816.F32.BF16 R176, R16.reuse, R50, R176 ;  /* 0x0000003210b0723c */ /* 0x040fe200000418b0 */
[----:B------:R-:W1:Y:S07]  /*14310*/  LDSM.16.M88.4 R48, [R73+0x2800] ;  /* 0x002800004930783b */ /* 0x000e6e0000000200 */
[C---:B---3--:R-:W-:Y:S08]  /*14320*/  HMMA.16816.F32.BF16 R240, R16.reuse, R24, R168 ;  /* 0x0000001810f0723c */ /* 0x048ff000000418a8 */
[----:B------:R-:W-:Y:S08]  /*14330*/  HMMA.16816.F32.BF16 R244, R16, R26, R156 ;  /* 0x0000001a10f4723c */ /* 0x000ff0000004189c */
[C---:B----4-:R-:W-:Y:S08]  /*14340*/  HMMA.16816.F32.BF16 R24, R8.reuse, R32, R96 ;  /* 0x000000200818723c */ /* 0x050ff00000041860 */
[----:B------:R-:W-:Y:S01]  /*14350*/  HMMA.16816.F32.BF16 R20, R8, R90, R20 ;  /* 0x0000005a0814723c */ /* 0x000fe20000041814 */
[----:B------:R3:W-:Y:S07]  /*14360*/  STL [R1+0xc8], R0 ;  /* 0x0000c80001007387 */ /* 0x0007ee0000100800 */
[C---:B-----5:R-:W-:Y:S08]  /*14370*/  HMMA.16816.F32.BF16 R212, R16.reuse, R40, R60 ;  /* 0x0000002810d4723c */ /* 0x060ff0000004183c */
[C---:B------:R-:W-:Y:S01]  /*14380*/  HMMA.16816.F32.BF16 R216, R16.reuse, R42, R112 ;  /* 0x0000002a10d8723c */ /* 0x040fe20000041870 */
[----:B------:R-:W4:Y:S07]  /*14390*/  LDSM.16.M88.4 R40, [R75+0x2800] ;  /* 0x002800004b28783b */ /* 0x000f2e0000000200 */
[----:B--2---:R-:W-:Y:S01]  /*143a0*/  HMMA.16816.F32.BF16 R188, R16, R36, R188 ;  /* 0x0000002410bc723c */ /* 0x004fe200000418bc */
[----:B---3--:R-:W-:-:S07]  /*143b0*/  SHF.R.U32.HI R0, RZ, 0x2, R220 ;  /* 0x00000002ff007819 */ /* 0x008fce00000116dc */
[----:B------:R-:W-:Y:S01]  /*143c0*/  HMMA.16816.F32.BF16 R192, R16, R38, R192 ;  /* 0x0000002610c0723c */ /* 0x000fe200000418c0 */
[----:B------:R-:W2:Y:S01]  /*143d0*/  LDSM.16.M88.4 R36, [R73+0x3000] ;  /* 0x003000004924783b */ /* 0x000ea20000000200 */
[----:B------:R-:W-:-:S06]  /*143e0*/  LOP3.LUT R2, R2, 0x7, R0, 0xf8, !PT ;  /* 0x0000000702027812 */ /* 0x000fcc00078ef800 */
[----:B------:R-:W-:Y:S01]  /*143f0*/  HMMA.16816.F32.BF16 R248, R16, R28, R184 ;  /* 0x0000001c10f8723c */ /* 0x000fe200000418b8 */
[----:B------:R3:W-:Y:S04]  /*14400*/  STL [R1+0x5c], R12 ;  /* 0x00005c0c01007387 */ /* 0x0007e80000100800 */
[----:B------:R-:W5:Y:S03]  /*14410*/  LDSM.16.M88.4 R60, [R75+0x3000] ;  /* 0x003000004b3c783b */ /* 0x000f660000000200 */
[----:B------:R-:W-:Y:S01]  /*14420*/  HMMA.16816.F32.BF16 R28, R8, R34, R52 ;  /* 0x00000022081c723c */ /* 0x000fe20000041834 */
[----:B-1----:R-:W-:Y:S01]  /*14430*/  IMAD R2, R3, 0x40, R2 ;  /* 0x0000004003027824 */ /* 0x002fe200078e0202 */
[----:B------:R-:W-:Y:S01]  /*14440*/  IADD3 R3, PT, PT, R132, R228, -R222 ;  /* 0x000000e484037210 */ /* 0x000fe20007ffe8de */
[----:B------:R-:W1:Y:S05]  /*14450*/  LDSM.16.M88.4 R52, [R73+0x3800] ;  /* 0x003800004934783b */ /* 0x000e6a0000000200 */
[----:B------:R-:W-:Y:S01]  /*14460*/  HMMA.16816.F32.BF16 R64, R4, R44, R24 ;  /* 0x0000002c0440723c */ /* 0x000fe20000041818 */
[----:B------:R-:W-:Y:S01]  /*14470*/  IMAD.SHL.U32 R45, R77, 0x100, RZ ;  /* 0x000001004d2d7824 */ /* 0x000fe200078e00ff */
[----:B------:R-:W-:-:S06]  /*14480*/  IADD3 R0, PT, PT, R228, -R222, -R78 ;  /* 0x800000dee4007210 */ /* 0x000fcc0007ffe84e */
[----:B------:R-:W-:Y:S01]  /*14490*/  HMMA.16816.F32.BF16 R68, R4, R82, R20 ;  /* 0x000000520444723c */ /* 0x000fe20000041814 */
[----:B---3--:R-:W-:Y:S01]  /*144a0*/  LOP3.LUT R12, R12, 0x6, RZ, 0xc0, !PT ;  /* 0x000000060c0c7812 */ /* 0x008fe200078ec0ff */
[----:B------:R-:W-:-:S03]  /*144b0*/  IMAD.IADD R3, R2, 0x1, R3 ;  /* 0x0000000102037824 */ /* 0x000fc600078e0203 */
[----:B------:R-:W-:-:S03]  /*144c0*/  LOP3.LUT R44, R45, R12, RZ, 0xfc, !PT ;  /* 0x0000000c2d2c7212 */ /* 0x000fc600078efcff */
[----:B------:R-:W-:Y:S01]  /*144d0*/  HMMA.16816.F32.BF16 R16, R8, R48, R164 ;  /* 0x000000300810723c */ /* 0x000fe200000418a4 */
[----:B------:R3:W-:Y:S01]  /*144e0*/  STL [R1+0x58], R12 ;  /* 0x0000580c01007387 */ /* 0x0007e20000100800 */
[----:B------:R-:W-:Y:S01]  /*144f0*/  IMAD.IADD R0, R2, 0x1, R0 ;  /* 0x0000000102007824 */ /* 0x000fe200078e0200 */
[C-C-:B------:R-:W-:Y:S02]  /*14500*/  VIADDMNMX R225, R3.reuse, 0x1, R228.reuse, PT ;  /* 0x0000000103e17846 */ /* 0x140fe400038001e4 */
[----:B------:R-:W-:Y:S01]  /*14510*/  VIADDMNMX R228, R3, 0x9, R228, PT ;  /* 0x0000000903e47846 */ /* 0x000fe200038001e4 */
[----:B------:R-:W-:Y:S02]  /*14520*/  VIADD R2, R0, 0x8 ;  /* 0x0000000800027836 */ /* 0x000fe40000000000 */
[----:B------:R-:W-:Y:S01]  /*14530*/  HMMA.16816.F32.BF16 R24, R4, R46, R28 ;  /* 0x0000002e0418723c */ /* 0x000fe2000004181c */
[----:B------:R-:W-:Y:S02]  /*14540*/  VIADD R3, R44, 0x1 ;  /* 0x000000012c037836 */ /* 0x000fe40000000000 */
[----:B------:R-:W-:Y:S01]  /*14550*/  ISETP.GT.AND P4, PT, R2, R44, PT ;  /* 0x0000002c0200720c */ /* 0x000fe20003f84270 */
[----:B------:R-:W-:-:S02]  /*14560*/  VIADD R13, R44, 0x8 ;  /* 0x000000082c0d7836 */ /* 0x000fc40000000000 */
[----:B------:R-:W-:Y:S01]  /*14570*/  ISETP.GT.AND P5, PT, R0, R3, PT ;  /* 0x000000030000720c */ /* 0x000fe20003fa4270 */
[----:B---3--:R-:W-:-:S05]  /*14580*/  VIADD R12, R44, 0xf9 ;  /* 0x000000f92c0c7836 */ /* 0x008fca0000000000 */
[-C--:B------:R-:W-:Y:S02]  /*14590*/  ISETP.GT.AND P6, PT, R0, R12.reuse, PT ;  /* 0x0000000c0000720c */ /* 0x080fe40003fc4270 */
[----:B------:R-:W-:Y:S02]  /*145a0*/  ISETP.GE.AND P3, PT, R12, R225, PT ;  /* 0x000000e10c00720c */ /* 0x000fe40003f66270 */
[----:B------:R-:W-:Y:S02]  /*145b0*/  ISETP.GT.AND P0, PT, R2, R12, PT ;  /* 0x0000000c0200720c */ /* 0x000fe40003f04270 */
[----:B------:R-:W-:Y:S02]  /*145c0*/  ISETP.GE.AND P1, PT, R12, R228, PT ;  /* 0x000000e40c00720c */ /* 0x000fe40003f26270 */
[----:B------:R-:W-:Y:S01]  /*145d0*/  FSEL R12, R69, -INF , !P6 ;  /* 0xff800000450c7808 */ /* 0x000fe20007000000 */
[----:B------:R-:W-:Y:S01]  /*145e0*/  HMMA.16816.F32.BF16 R32, R8, R50, R176 ;  /* 0x000000320820723c */ /* 0x000fe200000418b0 */
[----:B------:R-:W-:Y:S01]  /*145f0*/  FSEL R220, R66, -INF , !P4 ;  /* 0xff80000042dc7808 */ /* 0x000fe20006000000 */
[----:B------:R-:W3:Y:S01]  /*14600*/  LDSM.16.M88.4 R48, [R75+0x3800] ;  /* 0x003800004b30783b */ /* 0x000ee20000000200 */
[----:B------:R-:W-:-:S02]  /*14610*/  FSEL R222, R12, -INF , !P3 ;  /* 0xff8000000cde7808 */ /* 0x000fc40005800000 */
[C---:B------:R-:W-:Y:S02]  /*14620*/  ISETP.GE.AND P6, PT, R3.reuse, R225, PT ;  /* 0x000000e10300720c */ /* 0x040fe40003fc6270 */
[----:B------:R-:W-:Y:S02]  /*14630*/  ISETP.GE.AND P4, PT, R3, R228, PT ;  /* 0x000000e40300720c */ /* 0x000fe40003f86270 */
[----:B------:R-:W-:Y:S02]  /*14640*/  ISETP.GT.AND P3, PT, R2, R3, PT ;  /* 0x000000030200720c */ /* 0x000fe40003f64270 */
[----:B------:R-:W-:Y:S02]  /*14650*/  FSEL R3, R71, -INF , !P0 ;  /* 0xff80000047037808 */ /* 0x000fe40004000000 */
[----:B------:R-:W-:Y:S01]  /*14660*/  FSEL R12, R65, -INF , !P5 ;  /* 0xff800000410c7808 */ /* 0x000fe20006800000 */
[----:B----4-:R-:W-:Y:S01]  /*14670*/  HMMA.16816.F32.BF16 R28, R4, R40, R16 ;  /* 0x00000028041c723c */ /* 0x010fe20000041810 */
[----:B------:R-:W-:-:S02]  /*14680*/  ISETP.GT.AND P0, PT, R0, R13, PT ;  /* 0x0000000d0000720c */ /* 0x000fc40003f04270 */
[----:B------:R-:W-:Y:S02]  /*14690*/  FSEL R229, R3, -INF , !P1 ;  /* 0xff80000003e57808 */ /* 0x000fe40004800000 */
[----:B------:R-:W-:Y:S01]  /*146a0*/  FSEL R83, R12, -INF , !P6 ;  /* 0xff8000000c537808 */ /* 0x000fe20007000000 */
[----:B------:R-:W-:Y:S01]  /*146b0*/  VIADD R3, R44, 0x9 ;  /* 0x000000092c037836 */ /* 0x000fe20000000000 */
[C---:B------:R-:W-:Y:S02]  /*146c0*/  ISETP.GE.AND P5, PT, R13.reuse, R225, PT ;  /* 0x000000e10d00720c */ /* 0x040fe40003fa6270 */
[----:B------:R-:W-:Y:S02]  /*146d0*/  ISETP.GE.AND P1, PT, R13, R228, PT ;  /* 0x000000e40d00720c */ /* 0x000fe40003f26270 */
[----:B------:R-:W-:Y:S01]  /*146e0*/  ISETP.GT.AND P6, PT, R2, R13, PT ;  /* 0x0000000d0200720c */ /* 0x000fe20003fc4270 */
[----:B--2---:R-:W-:Y:S01]  /*146f0*/  HMMA.16816.F32.BF16 R20, R8, R36, R180 ;  /* 0x000000240814723c */ /* 0x004fe200000418b4 */
[----:B------:R-:W-:-:S02]  /*14700*/  FSEL R12, R67, -INF , !P3 ;  /* 0xff800000430c7808 */ /* 0x000fc40005800000 */
[----:B------:R-:W-:Y:S02]  /*14710*/  FSEL R13, R24, -INF , !P0 ;  /* 0xff800000180d7808 */ /* 0x000fe40004000000 */
[----:B------:R-:W-:Y:S02]  /*14720*/  FSEL R47, R12, -INF , !P4 ;  /* 0xff8000000c2f7808 */ /* 0x000fe40006000000 */
[----:B------:R-:W-:Y:S02]  /*14730*/  FSEL R71, R13, -INF , !P5 ;  /* 0xff8000000d477808 */ /* 0x000fe40006800000 */
[----:B------:R-:W-:Y:S02]  /*14740*/  ISETP.GT.AND P3, PT, R0, R3, PT ;  /* 0x000000030000720c */ /* 0x000fe40003f64270 */
[C---:B------:R-:W-:Y:S02]  /*14750*/  ISETP.GE.AND P4, PT, R3.reuse, R225, PT ;  /* 0x000000e10300720c */ /* 0x040fe40003f86270 */
[----:B------:R-:W-:-:S02]  /*14760*/  ISETP.GE.AND P0, PT, R3, R228, PT ;  /* 0x000000e40300720c */ /* 0x000fc40003f06270 */
[----:B------:R-:W-:Y:S01]  /*14770*/  ISETP.GT.AND P5, PT, R2, R3, PT ;  /* 0x000000030200720c */ /* 0x000fe20003fa4270 */
[----:B------:R-:W-:Y:S01]  /*14780*/  VIADD R3, R44, 0x10 ;  /* 0x000000102c037836 */ /* 0x000fe20000000000 */
[----:B------:R-:W-:Y:S01]  /*14790*/  FSEL R12, R26, -INF , !P6 ;  /* 0xff8000001a0c7808 */ /* 0x000fe20007000000 */
[----:B------:R-:W-:Y:S01]  /*147a0*/  HMMA.16816.F32.BF16 R40, R4, R42, R32 ;  /* 0x0000002a0428723c */ /* 0x000fe20000041820 */
[----:B------:R-:W-:Y:S02]  /*147b0*/  FSEL R13, R25, -INF , !P3 ;  /* 0xff800000190d7808 */ /* 0x000fe40005800000 */
[----:B------:R-:W-:Y:S02]  /*147c0*/  ISETP.GT.AND P6, PT, R0, R3, PT ;  /* 0x000000030000720c */ /* 0x000fe40003fc4270 */
[----:B------:R-:W-:Y:S02]  /*147d0*/  FSEL R46, R12, -INF , !P1 ;  /* 0xff8000000c2e7808 */ /* 0x000fe40004800000 */
[----:B------:R-:W-:-:S02]  /*147e0*/  FSEL R84, R13, -INF , !P4 ;  /* 0xff8000000d547808 */ /* 0x000fc40006000000 */
[C---:B------:R-:W-:Y:S02]  /*147f0*/  ISETP.GE.AND P3, PT, R3.reuse, R225, PT ;  /* 0x000000e10300720c */ /* 0x040fe40003f66270 */
[----:B------:R-:W-:Y:S02]  /*14800*/  ISETP.GE.AND P1, PT, R3, R228, PT ;  /* 0x000000e40300720c */ /* 0x000fe40003f26270 */
[----:B------:R-:W-:Y:S01]  /*14810*/  ISETP.GT.AND P4, PT, R2, R3, PT ;  /* 0x000000030200720c */ /* 0x000fe20003f84270 */
[----:B------:R-:W-:Y:S01]  /*14820*/  VIADD R3, R44, 0x11 ;  /* 0x000000112c037836 */ /* 0x000fe20000000000 */
[----:B------:R-:W-:Y:S02]  /*14830*/  FSEL R12, R27, -INF , !P5 ;  /* 0xff8000001b0c7808 */ /* 0x000fe40006800000 */
[----:B------:R-:W-:Y:S01]  /*14840*/  FSEL R13, R28, -INF , !P6 ;  /* 0xff8000001c0d7808 */ /* 0x000fe20007000000 */
[----:B------:R-:W-:Y:S01]  /*14850*/  HMMA.16816.F32.BF16 R24, R8, R38, R172 ;  /* 0x000000260818723c */ /* 0x000fe200000418ac */
[----:B------:R-:W-:Y:S01]  /*14860*/  FSEL R65, R12, -INF , !P0 ;  /* 0xff8000000c417808 */ /* 0x000fe20004000000 */
[----:B------:R-:W-:Y:S01]  /*14870*/  VIADD R16, R44, 0x18 ;  /* 0x000000182c107836 */ /* 0x000fe20000000000 */
[----:B------:R-:W-:-:S02]  /*14880*/  FSEL R87, R13, -INF , !P3 ;  /* 0xff8000000d577808 */ /* 0x000fc40005800000 */
[----:B------:R-:W-:Y:S02]  /*14890*/  ISETP.GT.AND P5, PT, R0, R3, PT ;  /* 0x000000030000720c */ /* 0x000fe40003fa4270 */
[C---:B------:R-:W-:Y:S01]  /*148a0*/  ISETP.GE.AND P6, PT, R3.reuse, R225, PT ;  /* 0x000000e10300720c */ /* 0x040fe20003fc6270 */
[----:B-----5:R-:W-:Y:S01]  /*148b0*/  HMMA.16816.F32.BF16 R32, R4, R60, R20 ;  /* 0x0000003c0420723c */ /* 0x020fe20000041814 */
[----:B------:R-:W-:Y:S02]  /*148c0*/  ISETP.GE.AND P0, PT, R3, R228, PT ;  /* 0x000000e40300720c */ /* 0x000fe40003f06270 */
[----:B------:R-:W-:Y:S02]  /*148d0*/  ISETP.GT.AND P3, PT, R2, R3, PT ;  /* 0x000000030200720c */ /* 0x000fe40003f64270 */
[----:B------:R-:W-:Y:S02]  /*148e0*/  FSEL R3, R30, -INF , !P4 ;  /* 0xff8000001e037808 */ /* 0x000fe40006000000 */
[----:B------:R-:W-:-:S02]  /*148f0*/  FSEL R12, R29, -INF , !P5 ;  /* 0xff8000001d0c7808 */ /* 0x000fc40006800000 */
[----:B------:R-:W-:Y:S02]  /*14900*/  ISETP.GT.AND P4, PT, R0, R16, PT ;  /* 0x000000100000720c */ /* 0x000fe40003f84270 */
[----:B------:R-:W-:Y:S01]  /*14910*/  FSEL R78, R3, -INF , !P1 ;  /* 0xff800000034e7808 */ /* 0x000fe20004800000 */
[----:B------:R-:W-:Y:S01]  /*14920*/  VIADD R3, R44, 0x19 ;  /* 0x000000192c037836 */ /* 0x000fe20000000000 */
[----:B------:R-:W-:Y:S02]  /*14930*/  FSEL R86, R12, -INF , !P6 ;  /* 0xff8000000c567808 */ /* 0x000fe40007000000 */
[----:B------:R-:W-:Y:S02]  /*14940*/  ISETP.GE.AND P5, PT, R16, R225, PT ;  /* 0x000000e11000720c */ /* 0x000fe40003fa6270 */
[----:B------:R-:W-:Y:S02]  /*14950*/  FSEL R12, R31, -INF , !P3 ;  /* 0xff8000001f0c7808 */ /* 0x000fe40005800000 */
[----:B------:R-:W-:-:S02]  /*14960*/  FSEL R13, R40, -INF , !P4 ;  /* 0xff800000280d7808 */ /* 0x000fc40006000000 */
[----:B------:R-:W-:Y:S02]  /*14970*/  ISETP.GE.AND P1, PT, R16, R228, PT ;  /* 0x000000e41000720c */ /* 0x000fe40003f26270 */
[----:B------:R-:W-:Y:S01]  /*14980*/  ISETP.GT.AND P6, PT, R2, R16, PT ;  /* 0x000000100200720c */ /* 0x000fe20003fc4270 */
[----:B------:R-:W-:Y:S01]  /*14990*/  VIADD R16, R44, 0x20 ;  /* 0x000000202c107836 */ /* 0x000fe20000000000 */
[----:B------:R-:W-:Y:S01]  /*149a0*/  ISETP.GT.AND P3, PT, R0, R3, PT ;  /* 0x000000030000720c */ /* 0x000fe20003f64270 */
[----:B-1----:R-:W-:Y:S01]  /*149b0*/  HMMA.16816.F32.BF16 R36, R8, R52, R160 ;  /* 0x000000340824723c */ /* 0x002fe200000418a0 */
[----:B------:R-:W-:Y:S02]  /*149c0*/  FSEL R67, R12, -INF , !P0 ;  /* 0xff8000000c437808 */ /* 0x000fe40004000000 */
[----:B------:R-:W-:Y:S02]  /*149d0*/  FSEL R85, R13, -INF , !P5 ;  /* 0xff8000000d557808 */ /* 0x000fe40006800000 */
[----:B------:R-:W-:-:S02]  /*149e0*/  ISETP.GE.AND P4, PT, R3, R225, PT ;  /* 0x000000e10300720c */ /* 0x000fc40003f86270 */
[----:B------:R-:W-:Y:S01]  /*149f0*/  ISETP.GE.AND P0, PT, R3, R228, PT ;  /* 0x000000e40300720c */ /* 0x000fe20003f06270 */
[----:B------:R-:W-:Y:S01]  /*14a00*/  HMMA.16816.F32.BF16 R28, R4, R62, R24 ;  /* 0x0000003e041c723c */ /* 0x000fe20000041818 */
[----:B------:R-:W-:Y:S01]  /*14a10*/  ISETP.GT.AND P5, PT, R2, R3, PT ;  /* 0x000000030200720c */ /* 0x000fe20003fa4270 */
[----:B------:R-:W-:Y:S01]  /*14a20*/  LDSM.16.M88.4 R60, [R73+0x4800] ;  /* 0x00480000493c783b */ /* 0x000fe20000000200 */
[----:B------:R-:W-:Y:S02]  /*14a30*/  FSEL R3, R42, -INF , !P6 ;  /* 0xff8000002a037808 */ /* 0x000fe40007000000 */
[----:B------:R-:W-:Y:S02]  /*14a40*/  FSEL R12, R41, -INF , !P3 ;  /* 0xff800000290c7808 */ /* 0x000fe40005800000 */
[----:B------:R-:W-:Y:S01]  /*14a50*/  ISETP.GT.AND P6, PT, R0, R16, PT ;  /* 0x000000100000720c */ /* 0x000fe20003fc4270 */
[----:B------:R-:W-:Y:S01]  /*14a60*/  HMMA.16816.F32.BF16 R20, R8, R54, R148 ;  /* 0x000000360814723c */ /* 0x000fe20000041894 */
[----:B------:R-:W-:Y:S01]  /*14a70*/  FSEL R66, R3, -INF , !P1 ;  /* 0xff80000003427808 */ /* 0x000fe20004800000 */
[----:B------:R-:W1:Y:S01]  /*14a80*/  LDSM.16.M88.4 R52, [R75+0x4000] ;  /* 0x004000004b34783b */ /* 0x000e620000000200 */
[----:B------:R-:W-:Y:S01]  /*14a90*/  FSEL R82, R12, -INF , !P4 ;  /* 0xff8000000c527808 */ /* 0x000fe20006000000 */
[----:B------:R-:W-:Y:S01]  /*14aa0*/  VIADD R3, R44, 0x21 ;  /* 0x000000212c037836 */ /* 0x000fe20000000000 */
[----:B------:R-:W-:-:S02]  /*14ab0*/  ISETP.GE.AND P3, PT, R16, R225, PT ;  /* 0x000000e11000720c */ /* 0x000fc40003f66270 */
[----:B------:R-:W-:Y:S02]  /*14ac0*/  FSEL R12, R43, -INF , !P5 ;  /* 0xff8000002b0c7808 */ /* 0x000fe40006800000 */
[----:B------:R-:W-:Y:S02]  /*14ad0*/  FSEL R13, R32, -INF , !P6 ;  /* 0xff800000200d7808 */ /* 0x000fe40007000000 */
[----:B------:R-:W-:Y:S02]  /*14ae0*/  ISETP.GT.AND P4, PT, R2, R16, PT ;  /* 0x000000100200720c */ /* 0x000fe40003f84270 */
[----:B------:R-:W-:Y:S01]  /*14af0*/  ISETP.GE.AND P1, PT, R16, R228, PT ;  /* 0x000000e41000720c */ /* 0x000fe20003f26270 */
[----:B------:R-:W-:Y:S01]  /*14b00*/  VIADD R16, R44, 0x28 ;  /* 0x000000282c107836 */ /* 0x000fe20000000000 */
[----:B------:R-:W-:Y:S02]  /*14b10*/  FSEL R69, R12, -INF , !P0 ;  /* 0xff8000000c457808 */ /* 0x000fe40004000000 */
[----:B------:R-:W-:-:S02]  /*14b20*/  FSEL R126, R13, -INF , !P3 ;  /* 0xff8000000d7e7808 */ /* 0x000fc40005800000 */
[----:B------:R-:W-:Y:S02]  /*14b30*/  ISETP.GT.AND P5, PT, R0, R3, PT ;  /* 0x000000030000720c */ /* 0x000fe40003fa4270 */
[C---:B------:R-:W-:Y:S02]  /*14b40*/  ISETP.GE.AND P6, PT, R3.reuse, R225, PT ;  /* 0x000000e10300720c */ /* 0x040fe40003fc6270 */
[----:B------:R-:W-:Y:S02]  /*14b50*/  ISETP.GE.AND P0, PT, R3, R228, PT ;  /* 0x000000e40300720c */ /* 0x000fe40003f06270 */
[----:B------:R-:W-:Y:S02]  /*14b60*/  ISETP.GT.AND P3, PT, R2, R3, PT ;  /* 0x000000030200720c */ /* 0x000fe40003f64270 */
[----:B------:R-:W-:Y:S02]  /*14b70*/  FSEL R3, R34, -INF , !P4 ;  /* 0xff80000022037808 */ /* 0x000fe40006000000 */
[----:B------:R-:W-:-:S02]  /*14b80*/  FSEL R12, R33, -INF , !P5 ;  /* 0xff800000210c7808 */ /* 0x000fc40006800000 */
[----:B------:R-:W-:Y:S02]  /*14b90*/  ISETP.GT.AND P4, PT, R0, R16, PT ;  /* 0x000000100000720c */ /* 0x000fe40003f84270 */
[----:B------:R-:W-:Y:S01]  /*14ba0*/  FSEL R97, R3, -INF , !P1 ;  /* 0xff80000003617808 */ /* 0x000fe20004800000 */
[----:B------:R-:W-:Y:S01]  /*14bb0*/  VIADD R3, R44, 0x29 ;  /* 0x000000292c037836 */ /* 0x000fe20000000000 */
[----:B---3--:R-:W-:Y:S01]  /*14bc0*/  HMMA.16816.F32.BF16 R36, R4, R48, R36 ;  /* 0x000000300424723c */ /* 0x008fe20000041824 */
[----:B------:R-:W-:Y:S02]  /*14bd0*/  FSEL R116, R12, -INF , !P6 ;  /* 0xff8000000c747808 */ /* 0x000fe40007000000 */
[----:B------:R-:W-:Y:S02]  /*14be0*/  ISETP.GE.AND P5, PT, R16, R225, PT ;  /* 0x000000e11000720c */ /* 0x000fe40003fa6270 */
[----:B------:R-:W-:Y:S02]  /*14bf0*/  FSEL R12, R35, -INF , !P3 ;  /* 0xff800000230c7808 */ /* 0x000fe40005800000 */
[----:B------:R-:W-:-:S02]  /*14c00*/  FSEL R13, R28, -INF , !P4 ;  /* 0xff8000001c0d7808 */ /* 0x000fc40006000000 */
[----:B------:R-:W-:Y:S02]  /*14c10*/  ISETP.GT.AND P6, PT, R2, R16, PT ;  /* 0x000000100200720c */ /* 0x000fe40003fc4270 */
[----:B------:R-:W-:Y:S01]  /*14c20*/  ISETP.GT.AND P3, PT, R0, R3, PT ;  /* 0x000000030000720c */ /* 0x000fe20003f64270 */
[----:B------:R-:W-:Y:S01]  /*14c30*/  HMMA.16816.F32.BF16 R32, R8, R56, R140 ;  /* 0x000000380820723c */ /* 0x000fe2000004188c */
[----:B------:R-:W-:Y:S02]  /*14c40*/  FSEL R91, R12, -INF , !P0 ;  /* 0xff8000000c5b7808 */ /* 0x000fe40004000000 */
[----:B------:R-:W-:Y:S02]  /*14c50*/  FSEL R112, R13, -INF , !P5 ;  /* 0xff8000000d707808 */ /* 0x000fe40006800000 */
[C---:B------:R-:W-:Y:S02]  /*14c60*/  ISETP.GE.AND P4, PT, R3.reuse, R225, PT ;  /* 0x000000e10300720c */ /* 0x040fe40003f86270 */
[----:B------:R-:W-:-:S02]  /*14c70*/  ISETP.GE.AND P0, PT, R3, R228, PT ;  /* 0x000000e40300720c */ /* 0x000fc40003f06270 */
[----:B------:R-:W-:Y:S01]  /*14c80*/  ISETP.GT.AND P5, PT, R2, R3, PT ;  /* 0x000000030200720c */ /* 0x000fe20003fa4270 */
[----:B------:R-:W-:Y:S01]  /*14c90*/  VIADD R3, R44, 0x30 ;  /* 0x000000302c037836 */ /* 0x000fe20000000000 */
[----:B------:R-:W-:Y:S02]  /*14ca0*/  ISETP.GE.AND P1, PT, R16, R228, PT ;  /* 0x000000e41000720c */ /* 0x000fe40003f26270 */
[----:B------:R-:W-:Y:S02]  /*14cb0*/  FSEL R12, R30, -INF , !P6 ;  /* 0xff8000001e0c7808 */ /* 0x000fe40007000000 */
[----:B------:R-:W-:Y:S01]  /*14cc0*/  FSEL R13, R29, -INF , !P3 ;  /* 0xff8000001d0d7808 */ /* 0x000fe20005800000 */
[----:B------:R-:W-:Y:S01]  /*14cd0*/  HMMA.16816.F32.BF16 R24, R4, R50, R20 ;  /* 0x000000320418723c */ /* 0x000fe20000041814 */
[----:B------:R-:W-:Y:S01]  /*14ce0*/  FSEL R90, R12, -INF , !P1 ;  /* 0xff8000000c5a7808 */ /* 0x000fe20004800000 */
[----:B------:R-:W-:Y:S01]  /*14cf0*/  VIADD R16, R44, 0x38 ;  /* 0x000000382c107836 */ /* 0x000fe20000000000 */
[----:B------:R-:W-:Y:S01]  /*14d00*/  FSEL R99, R13, -INF , !P4 ;  /* 0xff8000000d637808 */ /* 0x000fe20006000000 */
[----:B------:R-:W-:Y:S01]  /*14d10*/  LDSM.16.M88.4 R48, [R73+0x5800] ;  /* 0x005800004930783b */ /* 0x000fe20000000200 */
[----:B------:R-:W-:-:S02]  /*14d20*/  ISETP.GT.AND P6, PT, R0, R3, PT ;  /* 0x000000030000720c */ /* 0x000fc40003fc4270 */
[C---:B------:R-:W-:Y:S02]  /*14d30*/  ISETP.GE.AND P3, PT, R3.reuse, R225, PT ;  /* 0x000000e10300720c */ /* 0x040fe40003f66270 */
[----:B------:R-:W-:Y:S02]  /*14d40*/  ISETP.GE.AND P1, PT, R3, R228, PT ;  /* 0x000000e40300720c */ /* 0x000fe40003f26270 */
[----:B------:R-:W-:Y:S01]  /*14d50*/  ISETP.GT.AND P4, PT, R2, R3, PT ;  /* 0x000000030200720c */ /* 0x000fe20003f84270 */
[----:B------:R-:W-:Y:S01]  /*14d60*/  VIADD R3, R44, 0x31 ;  /* 0x000000312c037836 */ /* 0x000fe20000000000 */
[----:B------:R-:W-:Y:S02]  /*14d70*/  FSEL R12, R31, -INF , !P5 ;  /* 0xff8000001f0c7808 */ /* 0x000fe40006800000 */
[----:B------:R-:W-:Y:S02]  /*14d80*/  FSEL R13, R36, -INF , !P6 ;  /* 0xff800000240d7808 */ /* 0x000fe40007000000 */
[----:B------:R-:W-:-:S02]  /*14d90*/  ISETP.GT.AND P5, PT, R0, R3, PT ;  /* 0x000000030000720c */ /* 0x000fc40003fa4270 */
[----:B------:R-:W-:Y:S02]  /*14da0*/  FSEL R96, R12, -INF , !P0 ;  /* 0xff8000000c607808 */ /* 0x000fe40004000000 */
[----:B------:R-:W-:Y:S02]  /*14db0*/  ISETP.GE.AND P6, PT, R3, R225, PT ;  /* 0x000000e10300720c */ /* 0x000fe40003fc6270 */
[----:B------:R-:W-:Y:S02]  /*14dc0*/  FSEL R133, R13, -INF , !P3 ;  /* 0xff8000000d857808 */ /* 0x000fe40005800000 */
[----:B------:R-:W-:Y:S02]  /*14dd0*/  FSEL R12, R37, -INF , !P5 ;  /* 0xff800000250c7808 */ /* 0x000fe40006800000 */
[----:B------:R-:W-:Y:S02]  /*14de0*/  ISETP.GT.AND P3, PT, R2, R3, PT ;  /* 0x000000030200720c */ /* 0x000fe40003f64270 */
[----:B------:R-:W-:Y:S01]  /*14df0*/  ISETP.GE.AND P0, PT, R3, R228, PT ;  /* 0x000000e40300720c */ /* 0x000fe20003f06270 */
[----:B-1----:R-:W-:Y:S01]  /*14e00*/  HMMA.16816.F32.BF16 R40, R4, R52, R32 ;  /* 0x000000340428723c */ /* 0x002fe20000041820 */
[----:B------:R-:W-:-:S02]  /*14e10*/  FSEL R3, R38, -INF , !P4 ;  /* 0xff80000026037808 */ /* 0x000fc40006000000 */
[----:B------:R-:W-:Y:S02]  /*14e20*/  ISETP.GT.AND P4, PT, R0, R16, PT ;  /* 0x000000100000720c */ /* 0x000fe40003f84270 */
[----:B------:R-:W-:Y:S02]  /*14e30*/  FSEL R132, R12, -INF , !P6 ;  /* 0xff8000000c847808 */ /* 0x000fe40007000000 */
[----:B------:R-:W-:Y:S02]  /*14e40*/  FSEL R12, R39, -INF , !P3 ;  /* 0xff800000270c7808 */ /* 0x000fe40005800000 */
[----:B------:R-:W1:Y:S01]  /*14e50*/  LDSM.16.M88.4 R36, [R75+0x4800] ;  /* 0x004800004b24783b */ /* 0x000e620000000200 */
[----:B------:R-:W-:Y:S01]  /*14e60*/  FSEL R118, R3, -INF , !P1 ;  /* 0xff80000003767808 */ /* 0x000fe20004800000 */
[----:B------:R-:W-:Y:S01]  /*14e70*/  VIADD R3, R44, 0x39 ;  /* 0x000000392c037836 */ /* 0x000fe20000000000 */
[----:B------:R-:W-:Y:S02]  /*14e80*/  ISETP.GE.AND P5, PT, R16, R225, PT ;  /* 0x000000e11000720c */ /* 0x000fe40003fa6270 */
[----:B------:R-:W-:-:S02]  /*14e90*/  FSEL R13, R24, -INF , !P4 ;  /* 0xff800000180d7808 */ /* 0x000fc40006000000 */
[----:B------:R-:W-:Y:S02]  /*14ea0*/  FSEL R114, R12, -INF , !P0 ;  /* 0xff8000000c727808 */ /* 0x000fe40004000000 */
[----:B------:R-:W-:Y:S01]  /*14eb0*/  FSEL R125, R13, -INF , !P5 ;  /* 0xff8000000d7d7808 */ /* 0x000fe20006800000 */
[----:B------:R-:W-:Y:S01]  /*14ec0*/  HMMA.16816.F32.BF16 R28, R8, R58, R144 ;  /* 0x0000003a081c723c */ /* 0x000fe20000041890 */
[----:B------:R-:W-:Y:S01]  /*14ed0*/  ISETP.GT.AND P6, PT, R2, R16, PT ;  /* 0x000000100200720c */ /* 0x000fe20003fc4270 */
[----:B------:R-:W2:Y:S01]  /*14ee0*/  LDSM.16.M88.4 R56, [R73+0x5000] ;  /* 0x005000004938783b */ /* 0x000ea20000000200 */
[----:B------:R-:W-:Y:S02]  /*14ef0*/  ISETP.GT.AND P3, PT, R0, R3, PT ;  /* 0x000000030000720c */ /* 0x000fe40003f64270 */
[C---:B------:R-:W-:Y:S02]  /*14f00*/  ISETP.GE.AND P4, PT, R3.reuse, R225, PT ;  /* 0x000000e10300720c */ /* 0x040fe40003f86270 */
[----:B------:R-:W-:-:S02]  /*14f10*/  ISETP.GE.AND P0, PT, R3, R228, PT ;  /* 0x000000e40300720c */ /* 0x000fc40003f06270 */
[----:B------:R-:W-:Y:S01]  /*14f20*/  ISETP.GT.AND P5, PT, R2, R3, PT ;  /* 0x000000030200720c */ /* 0x000fe20003fa4270 */
[----:B------:R-:W-:Y:S01]  /*14f30*/  VIADD R3, R44, 0x40 ;  /* 0x000000402c037836 */ /* 0x000fe20000000000 */
[----:B------:R-:W-:Y:S02]  /*14f40*/  ISETP.GE.AND P1, PT, R16, R228, PT ;  /* 0x000000e41000720c */ /* 0x000fe40003f26270 */
[----:B------:R-:W-:Y:S02]  /*14f50*/  FSEL R12, R26, -INF , !P6 ;  /* 0xff8000001a0c7808 */ /* 0x000fe40007000000 */
[----:B------:R-:W-:Y:S01]  /*14f60*/  FSEL R13, R25, -INF , !P3 ;  /* 0xff800000190d7808 */ /* 0x000fe20005800000 */
[----:B------:R-:W-:Y:S01]  /*14f70*/  VIADD R16, R44, 0x41 ;  /* 0x000000412c107836 */ /* 0x000fe20000000000 */
[----:B------:R-:W-:Y:S02]  /*14f80*/  ISETP.GT.AND P6, PT, R0, R3, PT ;  /* 0x000000030000720c */ /* 0x000fe40003fc4270 */
[----:B------:R-:W-:-:S02]  /*14f90*/  FSEL R98, R12, -INF , !P1 ;  /* 0xff8000000c627808 */ /* 0x000fc40004800000 */
[----:B------:R-:W-:Y:S02]  /*14fa0*/  FSEL R115, R13, -INF , !P4 ;  /* 0xff8000000d737808 */ /* 0x000fe40006000000 */
[C---:B------:R-:W-:Y:S02]  /*14fb0*/  ISETP.GE.AND P3, PT, R3.reuse, R225, PT ;  /* 0x000000e10300720c */ /* 0x040fe40003f66270 */
[----:B------:R-:W-:Y:S02]  /*14fc0*/  ISETP.GE.AND P1, PT, R3, R228, PT ;  /* 0x000000e40300720c */ /* 0x000fe40003f26270 */
[----:B------:R-:W-:Y:S02]  /*14fd0*/  ISETP.GT.AND P4, PT, R2, R3, PT ;  /* 0x000000030200720c */ /* 0x000fe40003f84270 */
[----:B------:R-:W-:Y:S02]  /*14fe0*/  FSEL R3, R27, -INF , !P5 ;  /* 0xff8000001b037808 */ /* 0x000fe40006800000 */
[----:B------:R-:W-:-:S02]  /*14ff0*/  FSEL R12, R40, -INF , !P6 ;  /* 0xff800000280c7808 */ /* 0x000fc40007000000 */
[-C--:B------:R-:W-:Y:S01]  /*15000*/  ISETP.GT.AND P5, PT, R0, R16.reuse, PT ;  /* 0x000000100000720c */ /* 0x080fe20003fa4270 */
[C---:B------:R-:W-:Y:S01]  /*15010*/  HMMA.16816.F32.BF16 R20, R8.reuse, R60, R136 ;  /* 0x0000003c0814723c */ /* 0x040fe20000041888 */
[----:B------:R-:W-:Y:S01]  /*15020*/  FSEL R113, R3, -INF , !P0 ;  /* 0xff80000003717808 */ /* 0x000fe20004000000 */
[----:B------:R-:W-:Y:S01]  /*15030*/  VIADD R3, R44, 0x48 ;  /* 0x000000482c037836 */ /* 0x000fe20000000000 */
[----:B------:R-:W-:Y:S02]  /*15040*/  FSEL R136, R12, -INF , !P3 ;  /* 0xff8000000c887808 */ /* 0x000fe40005800000 */
[----:B------:R-:W-:Y:S02]  /*15050*/  ISETP.GE.AND P6, PT, R16, R225, PT ;  /* 0x000000e11000720c */ /* 0x000fe40003fc6270 */
[----:B------:R-:W-:Y:S02]  /*15060*/  FSEL R12, R42, -INF , !P4 ;  /* 0xff8000002a0c7808 */ /* 0x000fe40006000000 */
[----:B------:R-:W-:Y:S01]  /*15070*/  FSEL R13, R41, -INF , !P5 ;  /* 0xff800000290d7808 */ /* 0x000fe20006800000 */
[----:B------:R-:W-:Y:S01]  /*15080*/  HMMA.16816.F32.BF16 R32, R8, R62, R128 ;  /* 0x0000003e0820723c */ /* 0x000fe20000041880 */
[----:B------:R-:W-:Y:S01]  /*15090*/  ISETP.GT.AND P3, PT, R2, R16, PT ;  /* 0x000000100200720c */ /* 0x000fe20003f64270 */
[----:B------:R-:W-:Y:S01]  /*150a0*/  LDSM.16.M88.4 R60, [R75+0x5800] ;  /* 0x005800004b3c783b */ /* 0x000fe20000000200 */
[----:B------:R-:W-:-:S02]  /*150b0*/  FSEL R127, R12, -INF , !P1 ;  /* 0xff8000000c7f7808 */ /* 0x000fc40004800000 */
[----:B------:R-:W-:Y:S02]  /*150c0*/  FSEL R129, R13, -INF , !P6 ;  /* 0xff8000000d817808 */ /* 0x000fe40007000000 */
[----:B------:R-:W-:Y:S02]  /*150d0*/  ISETP.GT.AND P4, PT, R0, R3, PT ;  /* 0x000000030000720c */ /* 0x000fe40003f84270 */
[C---:B------:R-:W-:Y:S02]  /*150e0*/  ISETP.GE.AND P5, PT, R3.reuse, R225, PT ;  /* 0x000000e10300720c */ /* 0x040fe40003fa6270 */
[-C--:B------:R-:W-:Y:S02]  /*150f0*/  ISETP.GE.AND P1, PT, R3, R228.reuse, PT ;  /* 0x000000e40300720c */ /* 0x080fe40003f26270 */
[----:B------:R-:W-:Y:S01]  /*15100*/  ISETP.GT.AND P6, PT, R2, R3, PT ;  /* 0x000000030200720c */ /* 0x000fe20003fc4270 */
[C---:B------:R-:W-:Y:S01]  /*15110*/  HMMA.16816.F32.BF16 R28, R4.reuse, R54, R28 ;  /* 0x00000036041c723c */ /* 0x040fe2000004181c */
[----:B------:R-:W-:Y:S01]  /*15120*/  FSEL R3, R43, -INF , !P3 ;  /* 0xff8000002b037808 */ /* 0x000fe20005800000 */
[----:B------:R-:W-:Y:S04]  /*15130*/  LDSM.16.M88.4 R52, [R73+0x6000] ;  /* 0x006000004934783b */ /* 0x000fe80000000200 */
[----:B------:R-:W3:Y:S02]  /*15140*/  LDSM.16.M88.4 R40, [R75+0x5000] ;  /* 0x005000004b28783b */ /* 0x000ee40000000200 */
[----:B-1----:R-:W-:Y:S01]  /*15150*/  HMMA.16816.F32.BF16 R20, R4, R36, R20 ;  /* 0x000000240414723c */ /* 0x002fe20000041814 */
[----:B------:R-:W-:Y:S01]  /*15160*/  ISETP.GE.AND P0, PT, R16, R228, PT ;  /* 0x000000e41000720c */ /* 0x000fe20003f06270 */
[----:B------:R-:W-:-:S03]  /*15170*/  VIADD R16, R44, 0x49 ;  /* 0x000000492c107836 */ /* 0x000fc60000000000 */
[----:B------:R-:W-:Y:S01]  /*15180*/  FSEL R124, R3, -INF , !P0 ;  /* 0xff800000037c7808 */ /* 0x000fe20004000000 */
[----:B------:R-:W-:Y:S01]  /*15190*/  VIADD R3, R44, 0x50 ;  /* 0x000000502c037836 */ /* 0x000fe20000000000 */
[----:B------:R-:W-:Y:S01]  /*151a0*/  ISETP.GT.AND P3, PT, R0, R16, PT ;  /* 0x000000100000720c */ /* 0x000fe20003f64270 */
[----:B--2---:R-:W-:Y:S03]  /*151b0*/  HMMA.16816.F32.BF16 R24, R8, R56, R120 ;  /* 0x000000380818723c */ /* 0x004fe60000041878 */
[----:B------:R-:W-:Y:S02]  /*151c0*/  FSEL R12, R28, -INF , !P4 ;  /* 0xff8000001c0c7808 */ /* 0x000fe40006000000 */
[----:B------:R-:W-:Y:S02]  /*151d0*/  ISETP.GE.AND P4, PT, R16, R225, PT ;  /* 0x000000e11000720c */ /* 0x000fe40003f86270 */
[----:B------:R-:W-:Y:S01]  /*151e0*/  FSEL R128, R12, -INF , !P5 ;  /* 0xff8000000c807808 */ /* 0x000fe20006800000 */
[----:B------:R-:W-:Y:S01]  /*151f0*/  HMMA.16816.F32.BF16 R36, R4, R38, R32 ;  /* 0x000000260424723c */ /* 0x000fe20000041820 */
[----:B------:R-:W-:-:S02]  /*15200*/  FSEL R12, R30, -INF , !P6 ;  /* 0xff8000001e0c7808 */ /* 0x000fc40007000000 */
[----:B------:R-:W-:Y:S02]  /*15210*/  FSEL R13, R29, -INF , !P3 ;  /* 0xff8000001d0d7808 */ /* 0x000fe40005800000 */
[----:B------:R-:W-:Y:S02]  /*15220*/  ISETP.GT.AND P5, PT, R2, R16, PT ;  /* 0x000000100200720c */ /* 0x000fe40003fa4270 */
[----:B------:R-:W-:Y:S02]  /*15230*/  ISETP.GT.AND P6, PT, R0, R3, PT ;  /* 0x000000030000720c */ /* 0x000fe40003fc4270 */
[----:B------:R-:W-:Y:S02]  /*15240*/  FSEL R117, R12, -INF , !P1 ;  /* 0xff8000000c757808 */ /* 0x000fe40004800000 */
[----:B------:R-:W-:Y:S02]  /*15250*/  FSEL R120, R13, -INF , !P4 ;  /* 0xff8000000d787808 */ /* 0x000fe40006000000 */
[----:B------:R-:W-:-:S02]  /*15260*/  ISETP.GE.AND P3, PT, R3, R225, PT ;  /* 0x000000e10300720c */ /* 0x000fc40003f66270 */
[-C--:B------:R-:W-:Y:S02]  /*15270*/  ISETP.GE.AND P1, PT, R3, R228.reuse, PT ;  /* 0x000000e40300720c */ /* 0x080fe40003f26270 */
[----:B------:R-:W-:Y:S01]  /*15280*/  ISETP.GT.AND P4, PT, R2, R3, PT ;  /* 0x000000030200720c */ /* 0x000fe20003f84270 */
[----:B------:R-:W-:Y:S01]  /*15290*/  VIADD R3, R44, 0x51 ;  /* 0x000000512c037836 */ /* 0x000fe20000000000 */
[----:B------:R-:W-:Y:S01]  /*152a0*/  ISETP.GE.AND P0, PT, R16, R228, PT ;  /* 0x000000e41000720c */ /* 0x000fe20003f06270 */
[----:B------:R-:W-:Y:S01]  /*152b0*/  HMMA.16816.F32.BF16 R32, R8, R58, R108 ;  /* 0x0000003a0820723c */ /* 0x000fe2000004186c */
[----:B------:R-:W-:Y:S02]  /*152c0*/  FSEL R12, R31, -INF , !P5 ;  /* 0xff8000001f0c7808 */ /* 0x000fe40006800000 */
[----:B------:R-:W-:Y:S01]  /*152d0*/  FSEL R13, R20, -INF , !P6 ;  /* 0xff800000140d7808 */ /* 0x000fe20007000000 */
[----:B------:R-:W-:Y:S01]  /*152e0*/  VIADD R16, R44, 0x58 ;  /* 0x000000582c107836 */ /* 0x000fe20000000000 */
[----:B------:R-:W-:Y:S01]  /*152f0*/  FSEL R119, R12, -INF , !P0 ;  /* 0xff8000000c777808 */ /* 0x000fe20004000000 */
[----:B------:R-:W-:Y:S01]  /*15300*/  LDSM.16.M88.4 R56, [R73+0x6800] ;  /* 0x006800004938783b */ /* 0x000fe20000000200 */
[----:B------:R-:W-:-:S02]  /*15310*/  FSEL R122, R13, -INF , !P3 ;  /* 0xff8000000d7a7808 */ /* 0x000fc40005800000 */
[----:B------:R-:W-:Y:S02]  /*15320*/  ISETP.GT.AND P5, PT, R0, R3, PT ;  /* 0x000000030000720c */ /* 0x000fe40003fa4270 */
[C---:B------:R-:W-:Y:S02]  /*15330*/  ISETP.GE.AND P6, PT, R3.reuse, R225, PT ;  /* 0x000000e10300720c */ /* 0x040fe40003fc6270 */
[----:B------:R-:W-:Y:S02]  /*15340*/  ISETP.GE.AND P0, PT, R3, R228, PT ;  /* 0x000000e40300720c */ /* 0x000fe40003f06270 */
[----:B------:R-:W-:Y:S02]  /*15350*/  ISETP.GT.AND P3, PT, R2, R3, PT ;  /* 0x000000030200720c */ /* 0x000fe40003f64270 */
[----:B------:R-:W-:Y:S01]  /*15360*/  FSEL R3, R22, -INF , !P4 ;  /* 0xff80000016037808 */ /* 0x000fe20006000000 */
[----:B---3--:R-:W-:Y:S01]  /*15370*/  HMMA.16816.F32.BF16 R24, R4, R40, R24 ;  /* 0x000000280418723c */ /* 0x008fe20000041818 */
[----:B------:R-:W-:-:S02]  /*15380*/  FSEL R12, R21, -INF , !P5 ;  /* 0xff800000150c7808 */ /* 0x000fc40006800000 */
[-C--:B------:R-:W-:Y:S02]  /*15390*/  ISETP.GT.AND P4, PT, R0, R16.reuse, PT ;  /* 0x000000100000720c */ /* 0x080fe40003f84270 */
[----:B------:R-:W-:Y:S01]  /*153a0*/  FSEL R109, R3, -INF , !P1 ;  /* 0xff800000036d7808 */ /* 0x000fe20004800000 */
[----:B------:R-:W-:Y:S01]  /*153b0*/  VIADD R3, R44, 0x59 ;  /* 0x000000592c037836 */ /* 0x000fe20000000000 */
[----:B------:R-:W-:Y:S02]  /*153c0*/  FSEL R111, R12, -INF , !P6 ;  /* 0xff8000000c6f7808 */ /* 0x000fe40007000000 */
[----:B------:R-:W-:Y:S02]  /*153d0*/  ISETP.GE.AND P5, PT, R16, R225, PT ;  /* 0x000000e11000720c */ /* 0x000fe40003fa6270 */
[----:B------:R-:W-:Y:S02]  /*153e0*/  FSEL R12, R23, -INF , !P3 ;  /* 0xff800000170c7808 */ /* 0x000fe40005800000 */
[----:B------:R-:W-:Y:S01]  /*153f0*/  FSEL R13, R36, -INF , !P4 ;  /* 0xff800000240d7808 */ /* 0x000fe20006000000 */
[----:B------:R-:W-:Y:S01]  /*15400*/  HMMA.16816.F32.BF16 R28, R8, R48, R104 ;  /* 0x00000030081c723c */ /* 0x000fe20000041868 */
[----:B------:R-:W-:-:S02]  /*15410*/  ISETP.GT.AND P6, PT, R2, R16, PT ;  /* 0x000000100200720c */ /* 0x000fc40003fc4270 */
[----:B------:R-:W-:Y:S02]  /*15420*/  ISETP.GT.AND P3, PT, R0, R3, PT ;  /* 0x000000030000720c */ /* 0x000fe40003f64270 */
[----:B------:R-:W-:Y:S02]  /*15430*/  FSEL R108, R12, -INF , !P0 ;  /* 0xff8000000c6c7808 */ /* 0x000fe40004000000 */
[----:B------:R-:W-:Y:S02]  /*15440*/  FSEL R110, R13, -INF , !P5 ;  /* 0xff8000000d6e7808 */ /* 0x000fe40006800000 */
[C---:B------:R-:W-:Y:S02]  /*15450*/  ISETP.GE.AND P4, PT, R3.reuse, R225, PT ;  /* 0x000000e10300720c */ /* 0x040fe40003f86270 */
[-C--:B------:R-:W-:Y:S02]  /*15460*/  ISETP.GE.AND P0, PT, R3, R228.reuse, PT ;  /* 0x000000e40300720c */ /* 0x080fe40003f06270 */
[----:B------:R-:W-:Y:S01]  /*15470*/  ISETP.GT.AND P5, PT, R2, R3, PT ;  /* 0x000000030200720c */ /* 0x000fe20003fa4270 */
[----:B------:R-:W-:Y:S01]  /*15480*/  VIADD R3, R44, 0x60 ;  /* 0x000000602c037836 */ /* 0x000fe20000000000 */
[----:B------:R-:W-:Y:S01]  /*15490*/  ISETP.GE.AND P1, PT, R16, R228, PT ;  /* 0x000000e41000720c */ /* 0x000fe20003f26270 */
[----:B------:R-:W-:Y:S01]  /*154a0*/  HMMA.16816.F32.BF16 R40, R4, R42, R32 ;  /* 0x0000002a0428723c */ /* 0x000fe20000041820 */
        /* <DEDUP_REMOVED lines=8> */
[C---:B------:R-:W-:Y:S01]  /*15530*/  VIADD R3, R44.reuse, 0x61 ;  /* 0x000000612c037836 */ /* 0x040fe20000000000 */
[----:B------:R-:W-:Y:S01]  /*15540*/  HMMA.16816.F32.BF16 R20, R8, R50, R100 ;  /* 0x000000320814723c */ /* 0x000fe20000041864 */
[----:B------:R-:W-:Y:S01]  /*15550*/  FSEL R12, R39, -INF , !P5 ;  /* 0xff800000270c7808 */ /* 0x000fe20006800000 */
[----:B------:R-:W-:Y:S01]  /*15560*/  VIADD R16, R44, 0x68 ;  /* 0x000000682c107836 */ /* 0x000fe20000000000 */
[----:B------:R-:W-:Y:S01]  /*15570*/  FSEL R13, R24, -INF , !P6 ;  /* 0xff800000180d7808 */ /* 0x000fe20007000000 */
[----:B------:R-:W1:Y:S01]  /*15580*/  LDSM.16.M88.4 R48, [R75+0x6000] ;  /* 0x006000004b30783b */ /* 0x000e620000000200 */
[----:B------:R-:W-:Y:S02]  /*15590*/  ISETP.GT.AND P5, PT, R0, R3, PT ;  /* 0x000000030000720c */ /* 0x000fe40003fa4270 */
[----:B------:R-:W-:Y:S02]  /*155a0*/  FSEL R105, R12, -INF , !P0 ;  /* 0xff8000000c697808 */ /* 0x000fe40004000000 */
[----:B------:R-:W-:-:S02]  /*155b0*/  FSEL R139, R13, -INF , !P3 ;  /* 0xff8000000d8b7808 */ /* 0x000fc40005800000 */
[C---:B------:R-:W-:Y:S02]  /*155c0*/  ISETP.GE.AND P6, PT, R3.reuse, R225, PT ;  /* 0x000000e10300720c */ /* 0x040fe40003fc6270 */
[----:B------:R-:W-:Y:S02]  /*155d0*/  ISETP.GE.AND P0, PT, R3, R228, PT ;  /* 0x000000e40300720c */ /* 0x000fe40003f06270 */
[----:B------:R-:W-:Y:S01]  /*155e0*/  ISETP.GT.AND P3, PT, R2, R3, PT ;  /* 0x000000030200720c */ /* 0x000fe20003f64270 */
[----:B------:R-:W-:Y:S01]  /*155f0*/  HMMA.16816.F32.BF16 R32, R4, R60, R28 ;  /* 0x0000003c0420723c */ /* 0x000fe2000004181c */
[----:B------:R-:W-:Y:S02]  /*15600*/  FSEL R3, R26, -INF , !P4 ;  /* 0xff8000001a037808 */ /* 0x000fe40006000000 */
[----:B------:R-:W-:Y:S02]  /*15610*/  FSEL R12, R25, -INF , !P5 ;  /* 0xff800000190c7808 */ /* 0x000fe40006800000 */
[----:B------:R-:W-:-:S02]  /*15620*/  ISETP.GT.AND P4, PT, R0, R16, PT ;  /* 0x000000100000720c */ /* 0x000fc40003f84270 */
[----:B------:R-:W-:Y:S01]  /*15630*/  FSEL R102, R3, -INF , !P1 ;  /* 0xff80000003667808 */ /* 0x000fe20004800000 */
[----:B------:R-:W-:Y:S01]  /*15640*/  VIADD R3, R44, 0x69 ;  /* 0x000000692c037836 */ /* 0x000fe20000000000 */
[----:B------:R-:W-:Y:S02]  /*15650*/  FSEL R131, R12, -INF , !P6 ;  /* 0xff8000000c837808 */ /* 0x000fe40007000000 */
[----:B------:R-:W-:Y:S02]  /*15660*/  ISETP.GE.AND P5, PT, R16, R225, PT ;  /* 0x000000e11000720c */ /* 0x000fe40003fa6270 */
[----:B------:R-:W-:Y:S02]  /*15670*/  FSEL R12, R27, -INF , !P3 ;  /* 0xff8000001b0c7808 */ /* 0x000fe40005800000 */
[----:B------:R-:W-:Y:S02]  /*15680*/  FSEL R13, R40, -INF , !P4 ;  /* 0xff800000280d7808 */ /* 0x000fe40006000000 */
[----:B------:R-:W-:-:S02]  /*15690*/  ISETP.GT.AND P6, PT, R2, R16, PT ;  /* 0x000000100200720c */ /* 0x000fc40003fc4270 */
[----:B------:R-:W-:Y:S02]  /*156a0*/  FSEL R100, R12, -INF , !P0 ;  /* 0xff8000000c647808 */ /* 0x000fe40004000000 */
[----:B------:R-:W-:Y:S02]  /*156b0*/  FSEL R121, R13, -INF , !P5 ;  /* 0xff8000000d797808 */ /* 0x000fe40006800000 */
[-C--:B------:R-:W-:Y:S01]  /*156c0*/  ISETP.GE.AND P1, PT, R16, R228.reuse, PT ;  /* 0x000000e41000720c */ /* 0x080fe20003f26270 */
[----:B------:R-:W-:Y:S01]  /*156d0*/  VIADD R16, R44, 0x70 ;  /* 0x000000702c107836 */ /* 0x000fe20000000000 */
[----:B------:R-:W-:Y:S02]  /*156e0*/  ISETP.GT.AND P3, PT, R0, R3, PT ;  /* 0x000000030000720c */ /* 0x000fe40003f64270 */
[C---:B------:R-:W-:Y:S02]  /*156f0*/  ISETP.GE.AND P4, PT, R3.reuse, R225, PT ;  /* 0x000000e10300720c */ /* 0x040fe40003f86270 */
[----:B------:R-:W-:-:S02]  /*15700*/  ISETP.GE.AND P0, PT, R3, R228, PT ;  /* 0x000000e40300720c */ /* 0x000fc40003f06270 */
[----:B------:R-:W-:Y:S01]  /*15710*/  ISETP.GT.AND P5, PT, R2, R3, PT ;  /* 0x000000030200720c */ /* 0x000fe20003fa4270 */
[----:B------:R-:W-:Y:S01]  /*15720*/  HMMA.16816.F32.BF16 R28, R4, R62, R20 ;  /* 0x0000003e041c723c */ /* 0x000fe20000041814 */
[----:B------:R-:W-:Y:S01]  /*15730*/  FSEL R3, R42, -INF , !P6 ;  /* 0xff8000002a037808 */ /* 0x000fe20007000000 */
[----:B------:R-:W-:Y:S01]  /*15740*/  LDSM.16.M88.4 R60, [R73+0x7000] ;  /* 0x00700000493c783b */ /* 0x000fe20000000200 */
[----:B------:R-:W-:Y:S02]  /*15750*/  FSEL R12, R41, -INF , !P3 ;  /* 0xff800000290c7808 */ /* 0x000fe40005800000 */
[----:B------:R-:W-:-:S03]  /*15760*/  ISETP.GT.AND P6, PT, R0, R16, PT ;  /* 0x000000100000720c */ /* 0x000fc60003fc4270 */
[----:B------:R-:W-:Y:S01]  /*15770*/  HMMA.16816.F32.BF16 R24, R8, R52, R92 ;  /* 0x000000340818723c */ /* 0x000fe2000004185c */
[----:B------:R-:W-:Y:S01]  /*15780*/  FSEL R93, R3, -INF , !P1 ;  /* 0xff800000035d7808 */ /* 0x000fe20004800000 */
[----:B------:R-:W-:Y:S01]  /*15790*/  VIADD R3, R44, 0x71 ;  /* 0x000000712c037836 */ /* 0x000fe20000000000 */
[----:B------:R-:W-:Y:S02]  /*157a0*/  FSEL R95, R12, -INF , !P4 ;  /* 0xff8000000c5f7808 */ /* 0x000fe40006000000 */
[----:B------:R-:W-:Y:S02]  /*157b0*/  ISETP.GE.AND P3, PT, R16, R225, PT ;  /* 0x000000e11000720c */ /* 0x000fe40003f66270 */
[----:B------:R-:W-:Y:S02]  /*157c0*/  FSEL R12, R43, -INF , !P5 ;  /* 0xff8000002b0c7808 */ /* 0x000fe40006800000 */
[----:B------:R-:W-:Y:S02]  /*157d0*/  FSEL R13, R32, -INF , !P6 ;  /* 0xff800000200d7808 */ /* 0x000fe40007000000 */
[----:B------:R-:W-:-:S02]  /*157e0*/  ISETP.GE.AND P1, PT, R16, R228, PT ;  /* 0x000000e41000720c */ /* 0x000fc40003f26270 */
[----:B------:R-:W-:Y:S01]  /*157f0*/  ISETP.GT.AND P4, PT, R2, R16, PT ;  /* 0x000000100200720c */ /* 0x000fe20003f84270 */
[----:B------:R-:W-:Y:S01]  /*15800*/  VIADD R16, R44, 0x78 ;  /* 0x000000782c107836 */ /* 0x000fe20000000000 */
[----:B------:R-:W-:Y:S02]  /*15810*/  ISETP.GT.AND P5, PT, R0, R3, PT ;  /* 0x000000030000720c */ /* 0x000fe40003fa4270 */
[----:B------:R-:W-:Y:S02]  /*15820*/  FSEL R94, R12, -INF , !P0 ;  /* 0xff8000000c5e7808 */ /* 0x000fe40004000000 */
[----:B------:R-:W-:Y:S02]  /*15830*/  FSEL R145, R13, -INF , !P3 ;  /* 0xff8000000d917808 */ /* 0x000fe40005800000 */
[C---:B------:R-:W-:Y:S02]  /*15840*/  ISETP.GE.AND P6, PT, R3.reuse, R225, PT ;  /* 0x000000e10300720c */ /* 0x040fe40003fc6270 */
[----:B------:R-:W-:-:S02]  /*15850*/  ISETP.GE.AND P0, PT, R3, R228, PT ;  /* 0x000000e40300720c */ /* 0x000fc40003f06270 */
[----:B------:R-:W-:Y:S02]  /*15860*/  ISETP.GT.AND P3, PT, R2, R3, PT ;  /* 0x000000030200720c */ /* 0x000fe40003f64270 */
[----:B------:R-:W-:Y:S02]  /*15870*/  FSEL R12, R33, -INF , !P5 ;  /* 0xff800000210c7808 */ /* 0x000fe40006800000 */
[----:B------:R-:W-:Y:S02]  /*15880*/  FSEL R3, R34, -INF , !P4 ;  /* 0xff80000022037808 */ /* 0x000fe40006000000 */
[----:B------:R-:W-:Y:S01]  /*15890*/  ISETP.GT.AND P4, PT, R0, R16, PT ;  /* 0x000000100000720c */ /* 0x000fe20003f84270 */
[----:B------:R-:W-:Y:S01]  /*158a0*/  HMMA.16816.F32.BF16 R20, R8, R54, R152 ;  /* 0x000000360814723c */ /* 0x000fe20000041898 */
[----:B------:R-:W-:Y:S01]  /*158b0*/  FSEL R141, R12, -INF , !P6 ;  /* 0xff8000000c8d7808 */ /* 0x000fe20007000000 */
[----:B------:R-:W2:Y:S01]  /*158c0*/  LDSM.16.M88.4 R52, [R75+0x6800] ;  /* 0x006800004b34783b */ /* 0x000ea20000000200 */
[----:B------:R-:W-:Y:S01]  /*158d0*/  FSEL R130, R3, -INF , !P1 ;  /* 0xff80000003827808 */ /* 0x000fe20004800000 */
[----:B------:R-:W-:Y:S01]  /*158e0*/  VIADD R3, R44, 0x79 ;  /* 0x000000792c037836 */ /* 0x000fe20000000000 */
[----:B------:R-:W-:-:S02]  /*158f0*/  FSEL R12, R35, -INF , !P3 ;  /* 0xff800000230c7808 */ /* 0x000fc40005800000 */
[----:B------:R-:W-:Y:S02]  /*15900*/  ISETP.GE.AND P5, PT, R16, R225, PT ;  /* 0x000000e11000720c */ /* 0x000fe40003fa6270 */
[----:B------:R-:W-:Y:S02]  /*15910*/  ISETP.GT.AND P6, PT, R2, R16, PT ;  /* 0x000000100200720c */ /* 0x000fe40003fc4270 */
[----:B------:R-:W-:Y:S02]  /*15920*/  FSEL R13, R28, -INF , !P4 ;  /* 0xff8000001c0d7808 */ /* 0x000fe40006000000 */
[----:B------:R-:W-:Y:S01]  /*15930*/  FSEL R107, R12, -INF , !P0 ;  /* 0xff8000000c6b7808 */ /* 0x000fe20004000000 */
[----:B-1----:R-:W-:Y:S01]  /*15940*/  HMMA.16816.F32.BF16 R36, R4, R48, R24 ;  /* 0x000000300424723c */ /* 0x002fe20000041818 */
[----:B------:R-:W-:Y:S02]  /*15950*/  ISETP.GE.AND P1, PT, R16, R228, PT ;  /* 0x000000e41000720c */ /* 0x000fe40003f26270 */
[----:B------:R-:W-:-:S02]  /*15960*/  FSEL R138, R13, -INF , !P5 ;  /* 0xff8000000d8a7808 */ /* 0x000fc40006800000 */
[----:B------:R-:W-:Y:S02]  /*15970*/  FSEL R12, R30, -INF , !P6 ;  /* 0xff8000001e0c7808 */ /* 0x000fe40007000000 */
[-C--:B------:R-:W-:Y:S02]  /*15980*/  ISETP.GT.AND P3, PT, R0, R3.reuse, PT ;  /* 0x000000030000720c */ /* 0x080fe40003f64270 */
[----:B------:R-:W-:Y:S02]  /*15990*/  ISETP.GT.AND P5, PT, R2, R3, PT ;  /* 0x000000030200720c */ /* 0x000fe40003fa4270 */
[----:B------:R-:W-:Y:S01]  /*159a0*/  FSEL R101, R12, -INF , !P1 ;  /* 0xff8000000c657808 */ /* 0x000fe20004800000 */
[----:B------:R-:W-:Y:S01]  /*159b0*/  HMMA.16816.F32.BF16 R32, R8, R56, R196 ;  /* 0x000000380820723c */ /* 0x000fe200000418c4 */
[----:B------:R-:W-:Y:S02]  /*159c0*/  FSEL R13, R29, -INF , !P3 ;  /* 0xff8000001d0d7808 */ /* 0x000fe40005800000 */
[----:B------:R-:W-:-:S05]  /*159d0*/  FSEL R12, R31, -INF , !P5 ;  /* 0xff8000001f0c7808 */ /* 0x000fca0006800000 */
[----:B------:R-:W-:Y:S01]  /*159e0*/  HMMA.16816.F32.BF16 R28, R8, R58, R200 ;  /* 0x0000003a081c723c */ /* 0x000fe200000418c8 */
[----:B------:R-:W1:Y:S01]  /*159f0*/  LDSM.16.M88.4 R56, [R73+0x7800] ;  /* 0x007800004938783b */ /* 0x000e620000000200 */
[C---:B------:R-:W-:Y:S02]  /*15a00*/  ISETP.GE.AND P4, PT, R3.reuse, R225, PT ;  /* 0x000000e10300720c */ /* 0x040fe40003f86270 */
[----:B------:R-:W-:Y:S01]  /*15a10*/  ISETP.GE.AND P0, PT, R3, R228, PT ;  /* 0x000000e40300720c */ /* 0x000fe20003f06270 */
[----:B------:R-:W-:-:S03]  /*15a20*/  VIADD R3, R44, 0x80 ;  /* 0x000000802c037836 */ /* 0x000fc60000000000 */
[----:B------:R-:W-:Y:S01]  /*15a30*/  HMMA.16816.F32.BF16 R24, R4, R50, R20 ;  /* 0x000000320418723c */ /* 0x000fe20000041814 */
[----:B------:R-:W-:Y:S01]  /*15a40*/  FSEL R123, R13, -INF , !P4 ;  /* 0xff8000000d7b7808 */ /* 0x000fe20006000000 */
[----:B------:R-:W-:Y:S01]  /*15a50*/  VIADD R16, R44, 0x88 ;  /* 0x000000882c107836 */ /* 0x000fe20000000000 */
[----:B------:R-:W-:Y:S01]  /*15a60*/  ISETP.GT.AND P6, PT, R0, R3, PT ;  /* 0x000000030000720c */ /* 0x000fe20003fc4270 */
[----:B------:R-:W-:Y:S01]  /*15a70*/  LDSM.16.M88.4 R48, [R73+0x8000] ;  /* 0x008000004930783b */ /* 0x000fe20000000200 */
[C---:B------:R-:W-:Y:S02]  /*15a80*/  ISETP.GE.AND P3, PT, R3.reuse, R225, PT ;  /* 0x000000e10300720c */ /* 0x040fe40003f66270 */
[----:B------:R-:W-:Y:S02]  /*15a90*/  ISETP.GE.AND P1, PT, R3, R228, PT ;  /* 0x000000e40300720c */ /* 0x000fe40003f26270 */
[----:B------:R-:W-:Y:S01]  /*15aa0*/  ISETP.GT.AND P4, PT, R2, R3, PT ;  /* 0x000000030200720c */ /* 0x000fe20003f84270 */
[----:B------:R-:W-:Y:S01]  /*15ab0*/  VIADD R3, R44, 0x81 ;  /* 0x000000812c037836 */ /* 0x000fe20000000000 */
[----:B------:R-:W-:-:S02]  /*15ac0*/  FSEL R13, R36, -INF , !P6 ;  /* 0xff800000240d7808 */ /* 0x000fc40007000000 */
[----:B------:R-:W-:Y:S02]  /*15ad0*/  FSEL R103, R12, -INF , !P0 ;  /* 0xff8000000c677808 */ /* 0x000fe40004000000 */
[----:B------:R-:W-:Y:S02]  /*15ae0*/  FSEL R157, R13, -INF , !P3 ;  /* 0xff8000000d9d7808 */ /* 0x000fe40005800000 */
[----:B------:R-:W-:Y:S02]  /*15af0*/  ISETP.GT.AND P5, PT, R0, R3, PT ;  /* 0x000000030000720c */ /* 0x000fe40003fa4270 */
[C---:B------:R-:W-:Y:S02]  /*15b00*/  ISETP.GE.AND P6, PT, R3.reuse, R225, PT ;  /* 0x000000e10300720c */ /* 0x040fe40003fc6270 */
[----:B------:R-:W-:Y:S02]  /*15b10*/  ISETP.GE.AND P0, PT, R3, R228, PT ;  /* 0x000000e40300720c */ /* 0x000fe40003f06270 */
[----:B------:R-:W-:-:S02]  /*15b20*/  ISETP.GT.AND P3, PT, R2, R3, PT ;  /* 0x000000030200720c */ /* 0x000fc40003f64270 */
[----:B------:R-:W-:Y:S02]  /*15b30*/  FSEL R3, R38, -INF , !P4 ;  /* 0xff80000026037808 */ /* 0x000fe40006000000 */
[----:B------:R-:W-:Y:S02]  /*15b40*/  FSEL R12, R37, -INF , !P5 ;  /* 0xff800000250c7808 */ /* 0x000fe40006800000 */
[----:B------:R-:W-:Y:S02]  /*15b50*/  ISETP.GT.AND P4, PT, R0, R16, PT ;  /* 0x000000100000720c */ /* 0x000fe40003f84270 */
[----:B------:R-:W-:Y:S01]  /*15b60*/  FSEL R143, R3, -INF , !P1 ;  /* 0xff800000038f7808 */ /* 0x000fe20004800000 */
[----:B------:R-:W-:Y:S01]  /*15b70*/  VIADD R3, R44, 0x89 ;  /* 0x000000892c037836 */ /* 0x000fe20000000000 */
[----:B------:R-:W-:Y:S02]  /*15b80*/  FSEL R152, R12, -INF , !P6 ;  /* 0xff8000000c987808 */ /* 0x000fe40007000000 */
[----:B------:R-:W-:-:S02]  /*15b90*/  ISETP.GE.AND P5, PT, R16, R225, PT ;  /* 0x000000e11000720c */ /* 0x000fc40003fa6270 */
[----:B------:R-:W-:Y:S02]  /*15ba0*/  FSEL R12, R39, -INF , !P3 ;  /* 0xff800000270c7808 */ /* 0x000fe40005800000 */
[----:B------:R-:W-:Y:S01]  /*15bb0*/  FSEL R13, R24, -INF , !P4 ;  /* 0xff800000180d7808 */ /* 0x000fe20006000000 */
[----:B--2---:R-:W-:Y:S01]  /*15bc0*/  HMMA.16816.F32.BF16 R40, R4, R52, R32 ;  /* 0x000000340428723c */ /* 0x004fe20000041820 */
[----:B------:R-:W-:Y:S01]  /*15bd0*/  ISETP.GT.AND P6, PT, R2, R16, PT ;  /* 0x000000100200720c */ /* 0x000fe20003fc4270 */
[----:B------:R-:W2:Y:S01]  /*15be0*/  LDSM.16.M88.4 R36, [R75+0x7000] ;  /* 0x007000004b24783b */ /* 0x000ea20000000200 */
[----:B------:R-:W-:Y:S02]  /*15bf0*/  ISETP.GT.AND P3, PT, R0, R3, PT ;  /* 0x000000030000720c */ /* 0x000fe40003f64270 */
[----:B------:R-:W-:Y:S02]  /*15c00*/  FSEL R140, R12, -INF , !P0 ;  /* 0xff8000000c8c7808 */ /* 0x000fe40004000000 */
[----:B------:R-:W-:-:S02]  /*15c10*/  FSEL R147, R13, -INF , !P5 ;  /* 0xff8000000d937808 */ /* 0x000fc40006800000 */
[C---:B------:R-:W-:Y:S02]  /*15c20*/  ISETP.GE.AND P4, PT, R3.reuse, R225, PT ;  /* 0x000000e10300720c */ /* 0x040fe40003f86270 */
[-C--:B------:R-:W-:Y:S02]  /*15c30*/  ISETP.GE.AND P0, PT, R3, R228.reuse, PT ;  /* 0x000000e40300720c */ /* 0x080fe40003f06270 */
[----:B------:R-:W-:Y:S01]  /*15c40*/  ISETP.GT.AND P5, PT, R2, R3, PT ;  /* 0x000000030200720c */ /* 0x000fe20003fa4270 */
[----:B------:R-:W-:Y:S01]  /*15c50*/  VIADD R3, R44, 0x90 ;  /* 0x000000902c037836 */ /* 0x000fe20000000000 */
[----:B------:R-:W-:Y:S02]  /*15c60*/  ISETP.GE.AND P1, PT, R16, R228, PT ;  /* 0x000000e41000720c */ /* 0x000fe40003f26270 */
[----:B------:R-:W-:Y:S02]  /*15c70*/  FSEL R12, R26, -INF , !P6 ;  /* 0xff8000001a0c7808 */ /* 0x000fe40007000000 */
        /* <DEDUP_REMOVED lines=8> */
[----:B-1----:R-:W-:Y:S01]  /*15d00*/  HMMA.16816.F32.BF16 R24, R8, R56, R212 ;  /* 0x000000380818723c */ /* 0x002fe200000418d4 */
[----:B------:R-:W3:Y:S01]  /*15d10*/  LDL R215, [R1+0xc0] ;  /* 0x0000c00001d77983 */ /* 0x000ee20000100800 */
[----:B------:R-:W-:Y:S01]  /*15d20*/  VIADD R16, R44, 0x91 ;  /* 0x000000912c107836 */ /* 0x000fe20000000000 */
[----:B------:R-:W-:-:S04]  /*15d30*/  FSEL R12, R40, -INF , !P6 ;  /* 0xff800000280c7808 */ /* 0x000fc80007000000 */
[----:B------:R-:W-:Y:S02]  /*15d40*/  ISETP.GT.AND P5, PT, R0, R16, PT ;  /* 0x000000100000720c */ /* 0x000fe40003fa4270 */
[----:B------:R-:W-:Y:S01]  /*15d50*/  FSEL R142, R3, -INF , !P0 ;  /* 0xff800000038e7808 */ /* 0x000fe20004000000 */
[----:B------:R-:W-:Y:S01]  /*15d60*/  VIADD R3, R44, 0x98 ;  /* 0x000000982c037836 */ /* 0x000fe20000000000 */
[----:B------:R-:W-:Y:S01]  /*15d70*/  FSEL R162, R12, -INF , !P3 ;  /* 0xff8000000ca27808 */ /* 0x000fe20005800000 */
[----:B------:R-:W-:Y:S01]  /*15d80*/  HMMA.16816.F32.BF16 R20, R8, R60, R204 ;  /* 0x0000003c0814723c */ /* 0x000fe200000418cc */
[----:B------:R-:W-:Y:S02]  /*15d90*/  ISETP.GE.AND P6, PT, R16, R225, PT ;  /* 0x000000e11000720c */ /* 0x000fe40003fc6270 */
[----:B------:R-:W-:Y:S02]  /*15da0*/  FSEL R12, R42, -INF , !P4 ;  /* 0xff8000002a0c7808 */ /* 0x000fe40006000000 */
[----:B------:R-:W-:-:S02]  /*15db0*/  FSEL R13, R41, -INF , !P5 ;  /* 0xff800000290d7808 */ /* 0x000fc40006800000 */
[----:B------:R-:W-:Y:S02]  /*15dc0*/  ISETP.GT.AND P3, PT, R2, R16, PT ;  /* 0x000000100200720c */ /* 0x000fe40003f64270 */
[----:B------:R-:W-:Y:S02]  /*15dd0*/  FSEL R150, R12, -INF , !P1 ;  /* 0xff8000000c967808 */ /* 0x000fe40004800000 */
[----:B------:R-:W-:Y:S02]  /*15de0*/  FSEL R158, R13, -INF , !P6 ;  /* 0xff8000000d9e7808 */ /* 0x000fe40007000000 */
[----:B------:R-:W-:Y:S02]  /*15df0*/  ISETP.GT.AND P4, PT, R0, R3, PT ;  /* 0x000000030000720c */ /* 0x000fe40003f84270 */
[C---:B------:R-:W-:Y:S02]  /*15e00*/  ISETP.GE.AND P5, PT, R3.reuse, R225, PT ;  /* 0x000000e10300720c */ /* 0x040fe40003fa6270 */
[----:B------:R-:W-:-:S02]  /*15e10*/  ISETP.GE.AND P1, PT, R3, R228, PT ;  /* 0x000000e40300720c */ /* 0x000fc40003f26270 */
[----:B------:R-:W-:Y:S01]  /*15e20*/  ISETP.GT.AND P6, PT, R2, R3, PT ;  /* 0x000000030200720c */ /* 0x000fe20003fc4270 */
[----:B------:R-:W-:Y:S01]  /*15e30*/  HMMA.16816.F32.BF16 R28, R4, R54, R28 ;  /* 0x00000036041c723c */ /* 0x000fe2000004181c */
[----:B------:R-:W-:Y:S01]  /*15e40*/  FSEL R3, R43, -INF , !P3 ;  /* 0xff8000002b037808 */ /* 0x000fe20005800000 */
[----:B------:R-:W-:Y:S04]  /*15e50*/  LDSM.16.M88.4 R52, [R73+0x8800] ;  /* 0x008800004934783b */ /* 0x000fe80000000200 */
[----:B------:R-:W1:Y:S02]  /*15e60*/  LDSM.16.M88.4 R40, [R75+0x7800] ;  /* 0x007800004b28783b */ /* 0x000e640000000200 */
[----:B------:R-:W-:Y:S01]  /*15e70*/  HMMA.16816.F32.BF16 R32, R8, R62, R208 ;  /* 0x0000003e0820723c */ /* 0x000fe200000418d0 */
[----:B------:R-:W-:Y:S01]  /*15e80*/  ISETP.GE.AND P0, PT, R16, R228, PT ;  /* 0x000000e41000720c */ /* 0x000fe20003f06270 */
[----:B------:R-:W-:Y:S01]  /*15e90*/  VIADD R16, R44, 0x99 ;  /* 0x000000992c107836 */ /* 0x000fe20000000000 */
[----:B------:R-:W4:Y:S05]  /*15ea0*/  LDSM.16.M88.4 R60, [R75+0x8000] ;  /* 0x008000004b3c783b */ /* 0x000f2a0000000200 */
[----:B--2---:R-:W-:Y:S01]  /*15eb0*/  HMMA.16816.F32.BF16 R20, R4, R36, R20 ;  /* 0x000000240414723c */ /* 0x004fe20000041814 */
[----:B------:R-:W-:-:S02]  /*15ec0*/  ISETP.GT.AND P3, PT, R0, R16, PT ;  /* 0x000000100000720c */ /* 0x000fc40003f64270 */
[----:B------:R-:W-:Y:S02]  /*15ed0*/  FSEL R12, R28, -INF , !P4 ;  /* 0xff8000001c0c7808 */ /* 0x000fe40006000000 */
[----:B------:R-:W-:Y:S01]  /*15ee0*/  FSEL R149, R3, -INF , !P0 ;  /* 0xff80000003957808 */ /* 0x000fe20004000000 */
[----:B------:R-:W-:Y:S01]  /*15ef0*/  VIADD R3, R44, 0xa0 ;  /* 0x000000a02c037836 */ /* 0x000fe20000000000 */
[----:B------:R-:W-:Y:S02]  /*15f00*/  FSEL R154, R12, -INF , !P5 ;  /* 0xff8000000c9a7808 */ /* 0x000fe40006800000 */
[----:B------:R-:W-:Y:S02]  /*15f10*/  ISETP.GE.AND P4, PT, R16, R225, PT ;  /* 0x000000e11000720c */ /* 0x000fe40003f86270 */
[----:B------:R-:W-:Y:S01]  /*15f20*/  FSEL R12, R30, -INF , !P6 ;  /* 0xff8000001e0c7808 */ /* 0x000fe20007000000 */
[----:B------:R-:W-:Y:S01]  /*15f30*/  HMMA.16816.F32.BF16 R36, R4, R38, R32 ;  /* 0x000000260424723c */ /* 0x000fe20000041820 */
[----:B------:R-:W-:-:S02]  /*15f40*/  FSEL R13, R29, -INF , !P3 ;  /* 0xff8000001d0d7808 */ /* 0x000fc40005800000 */
[----:B------:R-:W-:Y:S02]  /*15f50*/  FSEL R144, R12, -INF , !P1 ;  /* 0xff8000000c907808 */ /* 0x000fe40004800000 */
[----:B------:R-:W-:Y:S02]  /*15f60*/  FSEL R151, R13, -INF , !P4 ;  /* 0xff8000000d977808 */ /* 0x000fe40006000000 */
[----:B------:R-:W-:Y:S02]  /*15f70*/  ISETP.GT.AND P5, PT, R2, R16, PT ;  /* 0x000000100200720c */ /* 0x000fe40003fa4270 */
        /* <DEDUP_REMOVED lines=9> */
[----:B------:R-:W-:Y:S01]  /*16010*/  ISETP.GT.AND P5, PT, R0, R3, PT ;  /* 0x000000030000720c */ /* 0x000fe20003fa4270 */
[----:B------:R-:W-:Y:S01]  /*16020*/  HMMA.16816.F32.BF16 R32, R8, R58, R216 ;  /* 0x0000003a0820723c */ /* 0x000fe200000418d8 */
[----:B------:R-:W-:Y:S01]  /*16030*/  FSEL R148, R12, -INF , !P0 ;  /* 0xff8000000c947808 */ /* 0x000fe20004000000 */
[----:B------:R-:W-:Y:S01]  /*16040*/  LDSM.16.M88.4 R56, [R73+0x9000] ;  /* 0x009000004938783b */ /* 0x000fe20000000200 */
[----:B------:R-:W-:-:S02]  /*16050*/  FSEL R170, R13, -INF , !P3 ;  /* 0xff8000000daa7808 */ /* 0x000fc40005800000 */
[C---:B------:R-:W-:Y:S02]  /*16060*/  ISETP.GE.AND P6, PT, R3.reuse, R225, PT ;  /* 0x000000e10300720c */ /* 0x040fe40003fc6270 */
[----:B------:R-:W-:Y:S02]  /*16070*/  ISETP.GE.AND P0, PT, R3, R228, PT ;  /* 0x000000e40300720c */ /* 0x000fe40003f06270 */
[----:B------:R-:W-:Y:S01]  /*16080*/  ISETP.GT.AND P3, PT, R2, R3, PT ;  /* 0x000000030200720c */ /* 0x000fe20003f64270 */
[----:B-1----:R-:W-:Y:S01]  /*16090*/  HMMA.16816.F32.BF16 R24, R4, R40, R24 ;  /* 0x000000280418723c */ /* 0x002fe20000041818 */
        /* <DEDUP_REMOVED lines=9> */
[----:B------:R-:W-:-:S02]  /*16130*/  FSEL R156, R12, -INF , !P0 ;  /* 0xff8000000c9c7808 */ /* 0x000fc40004000000 */
[----:B------:R-:W-:Y:S02]  /*16140*/  FSEL R163, R13, -INF , !P5 ;  /* 0xff8000000da37808 */ /* 0x000fe40006800000 */
[----:B------:R-:W-:Y:S02]  /*16150*/  ISETP.GT.AND P6, PT, R2, R16, PT ;  /* 0x000000100200720c */ /* 0x000fe40003fc4270 */
[----:B------:R-:W-:Y:S02]  /*16160*/  ISETP.GT.AND P3, PT, R0, R3, PT ;  /* 0x000000030000720c */ /* 0x000fe40003f64270 */
[C---:B------:R-:W-:Y:S02]  /*16170*/  ISETP.GE.AND P4, PT, R3.reuse, R225, PT ;  /* 0x000000e10300720c */ /* 0x040fe40003f86270 */
[-C--:B------:R-:W-:Y:S02]  /*16180*/  ISETP.GE.AND P0, PT, R3, R228.reuse, PT ;  /* 0x000000e40300720c */ /* 0x080fe40003f06270 */
[----:B------:R-:W-:Y:S01]  /*16190*/  ISETP.GT.AND P5, PT, R2, R3, PT ;  /* 0x000000030200720c */ /* 0x000fe20003fa4270 */
[----:B------:R-:W-:Y:S01]  /*161a0*/  VIADD R3, R44, 0xb0 ;  /* 0x000000b02c037836 */ /* 0x000fe20000000000 */
[----:B------:R-:W-:Y:S01]  /*161b0*/  HMMA.16816.F32.BF16 R28, R8, R48, R232 ;  /* 0x00000030081c723c */ /* 0x000fe200000418e8 */
[----:B------:R-:W-:-:S02]  /*161c0*/  ISETP.GE.AND P1, PT, R16, R228, PT ;  /* 0x000000e41000720c */ /* 0x000fc40003f26270 */
[----:B------:R-:W-:Y:S02]  /*161d0*/  FSEL R12, R38, -INF , !P6 ;  /* 0xff800000260c7808 */ /* 0x000fe40007000000 */
[----:B------:R-:W-:Y:S02]  /*161e0*/  FSEL R13, R37, -INF , !P3 ;  /* 0xff800000250d7808 */ /* 0x000fe40005800000 */
[----:B------:R-:W-:Y:S01]  /*161f0*/  ISETP.GT.AND P6, PT, R0, R3, PT ;  /* 0x000000030000720c */ /* 0x000fe20003fc4270 */
[----:B------:R-:W-:Y:S01]  /*16200*/  HMMA.16816.F32.BF16 R40, R4, R42, R32 ;  /* 0x0000002a0428723c */ /* 0x000fe20000041820 */
[----:B------:R-:W-:Y:S02]  /*16210*/  FSEL R153, R12, -INF , !P1 ;  /* 0xff8000000c997808 */ /* 0x000fe40004800000 */
[----:B------:R-:W-:Y:S02]  /*16220*/  FSEL R161, R13, -INF , !P4 ;  /* 0xff8000000da17808 */ /* 0x000fe40006000000 */
[----:B------:R-:W-:-:S03]  /*16230*/  ISETP.GE.AND P3, PT, R3, R225, PT ;  /* 0x000000e10300720c */ /* 0x000fc60003f66270 */
[----:B------:R-:W-:Y:S01]  /*16240*/  HMMA.16816.F32.BF16 R20, R8, R50, R236 ;  /* 0x000000320814723c */ /* 0x000fe200000418ec */
[----:B------:R-:W1:Y:S01]  /*16250*/  LDSM.16.M88.4 R48, [R75+0x8800] ;  /* 0x008800004b30783b */ /* 0x000e620000000200 */
[----:B------:R-:W-:Y:S02]  /*16260*/  ISETP.GE.AND P1, PT, R3, R228, PT ;  /* 0x000000e40300720c */ /* 0x000fe40003f26270 */
[----:B------:R-:W-:Y:S01]  /*16270*/  ISETP.GT.AND P4, PT, R2, R3, PT ;  /* 0x000000030200720c */ /* 0x000fe20003f84270 */
[----:B------:R-:W-:Y:S01]  /*16280*/  VIADD R3, R44, 0xb1 ;  /* 0x000000b12c037836 */ /* 0x000fe20000000000 */
[----:B------:R-:W-:Y:S02]  /*16290*/  FSEL R12, R39, -INF , !P5 ;  /* 0xff800000270c7808 */ /* 0x000fe40006800000 */
[----:B------:R-:W-:Y:S02]  /*162a0*/  FSEL R13, R24, -INF , !P6 ;  /* 0xff800000180d7808 */ /* 0x000fe40007000000 */
[----:B------:R-:W-:-:S02]  /*162b0*/  FSEL R155, R12, -INF , !P0 ;  /* 0xff8000000c9b7808 */ /* 0x000fc40004000000 */
[----:B------:R-:W-:Y:S02]  /*162c0*/  FSEL R178, R13, -INF , !P3 ;  /* 0xff8000000db27808 */ /* 0x000fe40005800000 */
[----:B------:R-:W-:Y:S02]  /*162d0*/  ISETP.GT.AND P5, PT, R0, R3, PT ;  /* 0x000000030000720c */ /* 0x000fe40003fa4270 */
[C---:B------:R-:W-:Y:S02]  /*162e0*/  ISETP.GE.AND P6, PT, R3.reuse, R225, PT ;  /* 0x000000e10300720c */ /* 0x040fe40003fc6270 */
[----:B------:R-:W-:Y:S02]  /*162f0*/  ISETP.GE.AND P0, PT, R3, R228, PT ;  /* 0x000000e40300720c */ /* 0x000fe40003f06270 */
[----:B------:R-:W-:Y:S01]  /*16300*/  ISETP.GT.AND P3, PT, R2, R3, PT ;  /* 0x000000030200720c */ /* 0x000fe20003f64270 */
[----:B------:R-:W-:Y:S01]  /*16310*/  VIADD R16, R44, 0xb8 ;  /* 0x000000b82c107836 */ /* 0x000fe20000000000 */
[----:B------:R-:W-:-:S02]  /*16320*/  FSEL R3, R26, -INF , !P4 ;  /* 0xff8000001a037808 */ /* 0x000fc40006000000 */
[----:B------:R-:W-:Y:S02]  /*16330*/  FSEL R12, R25, -INF , !P5 ;  /* 0xff800000190c7808 */ /* 0x000fe40006800000 */
[----:B------:R-:W-:Y:S01]  /*16340*/  FSEL R169, R3, -INF , !P1 ;  /* 0xff80000003a97808 */ /* 0x000fe20004800000 */
[----:B------:R-:W-:Y:S01]  /*16350*/  VIADD R3, R44, 0xb9 ;  /* 0x000000b92c037836 */ /* 0x000fe20000000000 */
[----:B------:R-:W-:Y:S01]  /*16360*/  ISETP.GT.AND P4, PT, R0, R16, PT ;  /* 0x000000100000720c */ /* 0x000fe20003f84270 */
[----:B----4-:R-:W-:Y:S01]  /*16370*/  HMMA.16816.F32.BF16 R32, R4, R60, R28 ;  /* 0x0000003c0420723c */ /* 0x010fe2000004181c */
[----:B------:R-:W-:Y:S02]  /*16380*/  FSEL R175, R12, -INF , !P6 ;  /* 0xff8000000caf7808 */ /* 0x000fe40007000000 */
[----:B------:R-:W-:Y:S02]  /*16390*/  FSEL R12, R27, -INF , !P3 ;  /* 0xff8000001b0c7808 */ /* 0x000fe40005800000 */
[----:B------:R-:W-:-:S02]  /*163a0*/  ISETP.GE.AND P5, PT, R16, R225, PT ;  /* 0x000000e11000720c */ /* 0x000fc40003fa6270 */
[----:B------:R-:W-:Y:S02]  /*163b0*/  ISETP.GT.AND P3, PT, R0, R3, PT ;  /* 0x000000030000720c */ /* 0x000fe40003f64270 */
[----:B------:R-:W-:Y:S01]  /*163c0*/  FSEL R13, R40, -INF , !P4 ;  /* 0xff800000280d7808 */ /* 0x000fe20006000000 */
[----:B------:R-:W-:Y:S01]  /*163d0*/  HMMA.16816.F32.BF16 R28, R8, R52, R240 ;  /* 0x00000034081c723c */ /* 0x000fe200000418f0 */
[----:B------:R-:W-:Y:S02]  /*163e0*/  FSEL R165, R12, -INF , !P0 ;  /* 0xff8000000ca57808 */ /* 0x000fe40004000000 */
[----:B------:R-:W-:Y:S02]  /*163f0*/  ISETP.GE.AND P4, PT, R3, R225, PT ;  /* 0x000000e10300720c */ /* 0x000fe40003f86270 */
[----:B------:R-:W-:Y:S02]  /*16400*/  FSEL R172, R13, -INF , !P5 ;  /* 0xff8000000dac7808 */ /* 0x000fe40006800000 */
[----:B------:R-:W-:-:S02]  /*16410*/  FSEL R12, R41, -INF , !P3 ;  /* 0xff800000290c7808 */ /* 0x000fc40005800000 */
[C---:B------:R-:W-:Y:S02]  /*16420*/  ISETP.GT.AND P6, PT, R2.reuse, R16, PT ;  /* 0x000000100200720c */ /* 0x040fe40003fc4270 */
[----:B------:R-:W-:Y:S02]  /*16430*/  ISETP.GT.AND P5, PT, R2, R3, PT ;  /* 0x000000030200720c */ /* 0x000fe40003fa4270 */
[-C--:B------:R-:W-:Y:S01]  /*16440*/  ISETP.GE.AND P1, PT, R16, R228.reuse, PT ;  /* 0x000000e41000720c */ /* 0x080fe20003f26270 */
[----:B------:R-:W-:Y:S01]  /*16450*/  VIADD R16, R44, 0xc0 ;  /* 0x000000c02c107836 */ /* 0x000fe20000000000 */
[----:B------:R-:W-:Y:S02]  /*16460*/  ISETP.GE.AND P0, PT, R3, R228, PT ;  /* 0x000000e40300720c */ /* 0x000fe40003f06270 */
[----:B------:R-:W-:Y:S02]  /*16470*/  FSEL R171, R12, -INF , !P4 ;  /* 0xff8000000cab7808 */ /* 0x000fe40006000000 */
[----:B------:R-:W-:-:S02]  /*16480*/  FSEL R3, R42, -INF , !P6 ;  /* 0xff8000002a037808 */ /* 0x000fc40007000000 */
[----:B------:R-:W-:Y:S01]  /*16490*/  FSEL R12, R43, -INF , !P5 ;  /* 0xff8000002b0c7808 */ /* 0x000fe20006800000 */
[----:B------:R-:W-:Y:S01]  /*164a0*/  HMMA.16816.F32.BF16 R24, R4, R62, R20 ;  /* 0x0000003e0418723c */ /* 0x000fe20000041814 */
[----:B------:R-:W2:Y:S01]  /*164b0*/  LDSM.16.M88.4 R40, [R75+0x9000] ;  /* 0x009000004b28783b */ /* 0x000ea20000000200 */
[----:B------:R-:W-:Y:S01]  /*164c0*/  ISETP.GT.AND P6, PT, R0, R16, PT ;  /* 0x000000100000720c */ /* 0x000fe20003fc4270 */
[----:B------:R-:W-:-:S04]  /*164d0*/  DEPBAR.LE SB0, 0x0 ;  /* 0x000080000000791a */ /* 0x000fc80000000000 */
[----:B------:R-:W-:Y:S01]  /*164e0*/  FSEL R164, R3, -INF , !P1 ;  /* 0xff80000003a47808 */ /* 0x000fe20004800000 */
[----:B------:R-:W-:Y:S01]  /*164f0*/  VIADD R3, R44, 0xc1 ;  /* 0x000000c12c037836 */ /* 0x000fe20000000000 */
[----:B------:R-:W-:Y:S01]  /*16500*/  ISETP.GE.AND P3, PT, R16, R225, PT ;  /* 0x000000e11000720c */ /* 0x000fe20003f66270 */
[----:B------:R-:W-:Y:S01]  /*16510*/  HMMA.16816.F32.BF16 R20, R8, R54, R244 ;  /* 0x000000360814723c */ /* 0x000fe200000418f4 */
[----:B------:R-:W-:Y:S02]  /*16520*/  FSEL R13, R32, -INF , !P6 ;  /* 0xff800000200d7808 */ /* 0x000fe40007000000 */
[----:B------:R-:W-:Y:S02]  /*16530*/  ISETP.GT.AND P4, PT, R2, R16, PT ;  /* 0x000000100200720c */ /* 0x000fe40003f84270 */
[----:B------:R-:W-:Y:S01]  /*16540*/  ISETP.GE.AND P1, PT, R16, R228, PT ;  /* 0x000000e41000720c */ /* 0x000fe20003f26270 */
[----:B------:R-:W-:Y:S01]  /*16550*/  VIADD R16, R44, 0xc8 ;  /* 0x000000c82c107836 */ /* 0x000fe20000000000 */
[----:B------:R-:W-:-:S02]  /*16560*/  ISETP.GT.AND P5, PT, R0, R3, PT ;  /* 0x000000030000720c */ /* 0x000fc40003fa4270 */
[----:B------:R-:W-:Y:S02]  /*16570*/  FSEL R167, R12, -INF , !P0 ;  /* 0xff8000000ca77808 */ /* 0x000fe40004000000 */
[----:B------:R-:W-:Y:S01]  /*16580*/  FSEL R184, R13, -INF , !P3 ;  /* 0xff8000000db87808 */ /* 0x000fe20005800000 */
[----:B-1----:R-:W-:Y:S01]  /*16590*/  HMMA.16816.F32.BF16 R36, R4, R48, R28 ;  /* 0x000000300424723c */ /* 0x002fe2000004181c */
[C---:B------:R-:W-:Y:S01]  /*165a0*/  ISETP.GE.AND P6, PT, R3.reuse, R225, PT ;  /* 0x000000e10300720c */ /* 0x040fe20003fc6270 */
[----:B------:R-:W-:Y:S01]  /*165b0*/  BAR.SYNC.DEFER_BLOCKING 0x0 ;  /* 0x0000000000007b1d */ /* 0x000fe20000010000 */
[----:B------:R-:W-:Y:S02]  /*165c0*/  ISETP.GE.AND P0, PT, R3, R228, PT ;  /* 0x000000e40300720c */ /* 0x000fe40003f06270 */
[----:B------:R-:W-:Y:S02]  /*165d0*/  ISETP.GT.AND P3, PT, R2, R3, PT ;  /* 0x000000030200720c */ /* 0x000fe40003f64270 */
[----:B------:R-:W-:-:S02]  /*165e0*/  FSEL R3, R34, -INF , !P4 ;  /* 0xff80000022037808 */ /* 0x000fc40006000000 */
[----:B------:R-:W-:Y:S02]  /*165f0*/  FSEL R12, R33, -INF , !P5 ;  /* 0xff800000210c7808 */ /* 0x000fe40006800000 */
[----:B------:R-:W-:Y:S02]  /*16600*/  ISETP.GT.AND P4, PT, R0, R16, PT ;  /* 0x000000100000720c */ /* 0x000fe40003f84270 */
[----:B------:R-:W-:Y:S01]  /*16610*/  FSEL R176, R3, -INF , !P1 ;  /* 0xff80000003b07808 */ /* 0x000fe20004800000 */
[----:B------:R-:W-:Y:S01]  /*16620*/  VIADD R3, R44, 0xc9 ;  /* 0x000000c92c037836 */ /* 0x000fe20000000000 */
[----:B------:R-:W-:Y:S02]  /*16630*/  FSEL R182, R12, -INF , !P6 ;  /* 0xff8000000cb67808 */ /* 0x000fe40007000000 */
[----:B------:R-:W-:Y:S02]  /*16640*/  FSEL R12, R35, -INF , !P3 ;  /* 0xff800000230c7808 */ /* 0x000fe40005800000 */
[----:B------:R-:W-:Y:S01]  /*16650*/  ISETP.GE.AND P5, PT, R16, R225, PT ;  /* 0x000000e11000720c */ /* 0x000fe20003fa6270 */
[----:B------:R-:W-:Y:S01]  /*16660*/  HMMA.16816.F32.BF16 R32, R8, R56, R188 ;  /* 0x000000380820723c */ /* 0x000fe200000418bc */
[----:B------:R-:W-:-:S02]  /*16670*/  FSEL R13, R24, -INF , !P4 ;  /* 0xff800000180d7808 */ /* 0x000fc40006000000 */
[----:B------:R-:W-:Y:S02]  /*16680*/  ISETP.GE.AND P1, PT, R16, R228, PT ;  /* 0x000000e41000720c */ /* 0x000fe40003f26270 */
[----:B------:R-:W-:Y:S01]  /*16690*/  ISETP.GT.AND P6, PT, R2, R16, PT ;  /* 0x000000100200720c */ /* 0x000fe20003fc4270 */
[----:B------:R-:W-:Y:S01]  /*166a0*/  VIADD R16, R44, 0xd0 ;  /* 0x000000d02c107836 */ /* 0x000fe20000000000 */
[----:B------:R-:W-:Y:S02]  /*166b0*/  ISETP.GT.AND P3, PT, R0, R3, PT ;  /* 0x000000030000720c */ /* 0x000fe40003f64270 */
[----:B------:R-:W-:Y:S02]  /*166c0*/  FSEL R173, R12, -INF , !P0 ;  /* 0xff8000000cad7808 */ /* 0x000fe40004000000 */
[----:B------:R-:W-:Y:S01]  /*166d0*/  FSEL R180, R13, -INF , !P5 ;  /* 0xff8000000db47808 */ /* 0x000fe20006800000 */
[----:B------:R-:W-:Y:S01]  /*166e0*/  HMMA.16816.F32.BF16 R28, R4, R50, R20 ;  /* 0x00000032041c723c */ /* 0x000fe20000041814 */
[----:B------:R-:W-:-:S02]  /*166f0*/  ISETP.GE.AND P4, PT, R3, R225, PT ;  /* 0x000000e10300720c */ /* 0x000fc40003f86270 */
[----:B------:R-:W-:Y:S02]  /*16700*/  ISETP.GE.AND P0, PT, R3, R228, PT ;  /* 0x000000e40300720c */ /* 0x000fe40003f06270 */
[----:B------:R-:W-:Y:S02]  /*16710*/  ISETP.GT.AND P5, PT, R2, R3, PT ;  /* 0x000000030200720c */ /* 0x000fe40003fa4270 */
[----:B------:R-:W-:Y:S02]  /*16720*/  FSEL R3, R26, -INF , !P6 ;  /* 0xff8000001a037808 */ /* 0x000fe40007000000 */
[----:B------:R-:W-:Y:S02]  /*16730*/  FSEL R12, R25, -INF , !P3 ;  /* 0xff800000190c7808 */ /* 0x000fe40005800000 */
[----:B------:R-:W-:Y:S01]  /*16740*/  ISETP.GT.AND P6, PT, R0, R16, PT ;  /* 0x000000100000720c */ /* 0x000fe20003fc4270 */
[----:B------:R-:W-:Y:S01]  /*16750*/  HMMA.16816.F32.BF16 R20, R8, R58, R192 ;  /* 0x0000003a0814723c */ /* 0x000fe200000418c0 */
[----:B------:R-:W-:Y:S01]  /*16760*/  FSEL R174, R3, -INF , !P1 ;  /* 0xff80000003ae7808 */ /* 0x000fe20004800000 */
[----:B------:R-:W-:Y:S01]  /*16770*/  VIADD R3, R44, 0xd1 ;  /* 0x000000d12c037836 */ /* 0x000fe20000000000 */
[----:B------:R-:W-:-:S02]  /*16780*/  FSEL R179, R12, -INF , !P4 ;  /* 0xff8000000cb37808 */ /* 0x000fc40006000000 */
[----:B------:R-:W-:Y:S02]  /*16790*/  ISETP.GE.AND P3, PT, R16, R225, PT ;  /* 0x000000e11000720c */ /* 0x000fe40003f66270 */
[----:B------:R-:W-:Y:S02]  /*167a0*/  FSEL R12, R27, -INF , !P5 ;  /* 0xff8000001b0c7808 */ /* 0x000fe40006800000 */
[----:B------:R-:W-:Y:S02]  /*167b0*/  FSEL R13, R36, -INF , !P6 ;  /* 0xff800000240d7808 */ /* 0x000fe40007000000 */
[----:B------:R-:W-:Y:S02]  /*167c0*/  ISETP.GT.AND P4, PT, R2, R16, PT ;  /* 0x000000100200720c */ /* 0x000fe40003f84270 */
[----:B------:R-:W-:Y:S01]  /*167d0*/  ISETP.GE.AND P1, PT, R16, R228, PT ;  /* 0x000000e41000720c */ /* 0x000fe20003f26270 */
[----:B------:R-:W-:Y:S01]  /*167e0*/  VIADD R16, R44, 0xd8 ;  /* 0x000000d82c107836 */ /* 0x000fe20000000000 */
[----:B------:R-:W-:-:S02]  /*167f0*/  FSEL R177, R12, -INF , !P0 ;  /* 0xff8000000cb17808 */ /* 0x000fc40004000000 */
[----:B------:R-:W-:Y:S02]  /*16800*/  FSEL R190, R13, -INF , !P3 ;  /* 0xff8000000dbe7808 */ /* 0x000fe40005800000 */
[----:B------:R-:W-:Y:S02]  /*16810*/  ISETP.GT.AND P5, PT, R0, R3, PT ;  /* 0x000000030000720c */ /* 0x000fe40003fa4270 */
[C---:B------:R-:W-:Y:S02]  /*16820*/  ISETP.GE.AND P6, PT, R3.reuse, R225, PT ;  /* 0x000000e10300720c */ /* 0x040fe40003fc6270 */
[----:B------:R-:W-:Y:S02]  /*16830*/  ISETP.GE.AND P0, PT, R3, R228, PT ;  /* 0x000000e40300720c */ /* 0x000fe40003f06270 */
[----:B------:R-:W-:Y:S02]  /*16840*/  ISETP.GT.AND P3, PT, R2, R3, PT ;  /* 0x000000030200720c */ /* 0x000fe40003f64270 */
[----:B------:R-:W-:Y:S01]  /*16850*/  FSEL R3, R38, -INF , !P4 ;  /* 0xff80000026037808 */ /* 0x000fe20006000000 */
[----:B--2---:R-:W-:Y:S01]  /*16860*/  HMMA.16816.F32.BF16 R32, R4, R40, R32 ;  /* 0x000000280420723c */ /* 0x004fe20000041820 */
[----:B------:R-:W-:-:S02]  /*16870*/  FSEL R12, R37, -INF , !P5 ;  /* 0xff800000250c7808 */ /* 0x000fc40006800000 */
        /* <DEDUP_REMOVED lines=9> */
[----:B------:R-:W-:Y:S02]  /*16910*/  ISETP.GE.AND P1, PT, R16, R228, PT ;  /* 0x000000e41000720c */ /* 0x000fe40003f26270 */
[----:B------:R-:W-:Y:S01]  /*16920*/  ISETP.GT.AND P6, PT, R2, R16, PT ;  /* 0x000000100200720c */ /* 0x000fe20003fc4270 */
[----:B------:R-:W-:Y:S01]  /*16930*/  VIADD R16, R44, 0xe0 ;  /* 0x000000e02c107836 */ /* 0x000fe20000000000 */
        /* <DEDUP_REMOVED lines=8> */
[----:B------:R-:W-:Y:S02]  /*169c0*/  ISETP.GT.AND P6, PT, R0, R16, PT ;  /* 0x000000100000720c */ /* 0x000fe40003fc4270 */
[----:B------:R-:W-:Y:S01]  /*169d0*/  FSEL R187, R3, -INF , !P4 ;  /* 0xff80000003bb7808 */ /* 0x000fe20006000000 */
[----:B------:R-:W-:Y:S01]  /*169e0*/  VIADD R3, R44, 0xe1 ;  /* 0x000000e12c037836 */ /* 0x000fe20000000000 */
[----:B------:R-:W-:-:S02]  /*169f0*/  ISETP.GE.AND P3, PT, R16, R225, PT ;  /* 0x000000e11000720c */ /* 0x000fc40003f66270 */
[----:B------:R-:W-:Y:S02]  /*16a00*/  FSEL R8, R31, -INF , !P5 ;  /* 0xff8000001f087808 */ /* 0x000fe40006800000 */
[----:B------:R-:W-:Y:S01]  /*16a10*/  FSEL R9, R32, -INF , !P6 ;  /* 0xff80000020097808 */ /* 0x000fe20007000000 */
[----:B------:R-:W-:Y:S01]  /*16a20*/  VIADD R10, R44, 0xe8 ;  /* 0x000000e82c0a7836 */ /* 0x000fe20000000000 */
[----:B------:R-:W-:Y:S02]  /*16a30*/  ISETP.GT.AND P4, PT, R2, R16, PT ;  /* 0x000000100200720c */ /* 0x000fe40003f84270 */
[----:B------:R-:W-:Y:S02]  /*16a40*/  ISETP.GT.AND P5, PT, R0, R3, PT ;  /* 0x000000030000720c */ /* 0x000fe40003fa4270 */
[----:B------:R-:W-:Y:S02]  /*16a50*/  FSEL R185, R8, -INF , !P0 ;  /* 0xff80000008b97808 */ /* 0x000fe40004000000 */
[----:B------:R-:W-:-:S02]  /*16a60*/  FSEL R197, R9, -INF , !P3 ;  /* 0xff80000009c57808 */ /* 0x000fc40005800000 */
[----:B------:R-:W-:Y:S02]  /*16a70*/  FSEL R181, R12, -INF , !P1 ;  /* 0xff8000000cb57808 */ /* 0x000fe40004800000 */
[C---:B------:R-:W-:Y:S02]  /*16a80*/  ISETP.GE.AND P6, PT, R3.reuse, R225, PT ;  /* 0x000000e10300720c */ /* 0x040fe40003fc6270 */
[-C--:B------:R-:W-:Y:S02]  /*16a90*/  ISETP.GE.AND P0, PT, R3, R228.reuse, PT ;  /* 0x000000e40300720c */ /* 0x080fe40003f06270 */
[----:B------:R-:W-:Y:S01]  /*16aa0*/  ISETP.GT.AND P3, PT, R2, R3, PT ;  /* 0x000000030200720c */ /* 0x000fe20003f64270 */
[----:B------:R-:W-:Y:S01]  /*16ab0*/  VIADD R9, R44, 0xe9 ;  /* 0x000000e92c097836 */ /* 0x000fe20000000000 */
[----:B------:R-:W-:Y:S02]  /*16ac0*/  ISETP.GE.AND P1, PT, R16, R228, PT ;  /* 0x000000e41000720c */ /* 0x000fe40003f26270 */
[----:B------:R-:W-:Y:S01]  /*16ad0*/  FSEL R3, R34, -INF , !P4 ;  /* 0xff80000022037808 */ /* 0x000fe20006000000 */
[----:B------:R-:W-:Y:S01]  /*16ae0*/  HMMA.16816.F32.BF16 R16, R4, R80, R24 ;  /* 0x000000500410723c */ /* 0x000fe20000041818 */
[----:B------:R-:W-:-:S02]  /*16af0*/  FSEL R8, R33, -INF , !P5 ;  /* 0xff80000021087808 */ /* 0x000fc40006800000 */
[----:B------:R-:W-:Y:S02]  /*16b00*/  ISETP.GT.AND P4, PT, R0, R10, PT ;  /* 0x0000000a0000720c */ /* 0x000fe40003f84270 */
[----:B------:R-:W-:Y:S02]  /*16b10*/  FSEL R193, R3, -INF , !P1 ;  /* 0xff80000003c17808 */ /* 0x000fe40004800000 */
[----:B------:R-:W-:Y:S02]  /*16b20*/  FSEL R198, R8, -INF , !P6 ;  /* 0xff80000008c67808 */ /* 0x000fe40007000000 */
[----:B------:R-:W-:Y:S02]  /*16b30*/  ISETP.GE.AND P5, PT, R10, R225, PT ;  /* 0x000000e10a00720c */ /* 0x000fe40003fa6270 */
[----:B------:R-:W-:Y:S02]  /*16b40*/  FSEL R8, R35, -INF , !P3 ;  /* 0xff80000023087808 */ /* 0x000fe40005800000 */
[----:B------:R-:W-:-:S02]  /*16b50*/  FSEL R3, R20, -INF , !P4 ;  /* 0xff80000014037808 */ /* 0x000fc40006000000 */
[----:B------:R-:W-:Y:S02]  /*16b60*/  ISETP.GT.AND P6, PT, R2, R10, PT ;  /* 0x0000000a0200720c */ /* 0x000fe40003fc4270 */
[----:B------:R-:W-:Y:S02]  /*16b70*/  ISETP.GT.AND P3, PT, R0, R9, PT ;  /* 0x000000090000720c */ /* 0x000fe40003f64270 */
[----:B------:R-:W-:Y:S01]  /*16b80*/  FSEL R196, R3, -INF , !P5 ;  /* 0xff80000003c47808 */ /* 0x000fe20006800000 */
[----:B------:R-:W-:Y:S01]  /*16b90*/  VIADD R3, R44, 0xf0 ;  /* 0x000000f02c037836 */ /* 0x000fe20000000000 */
[----:B------:R-:W-:Y:S02]  /*16ba0*/  ISETP.GE.AND P1, PT, R10, R228, PT ;  /* 0x000000e40a00720c */ /* 0x000fe40003f26270 */
[----:B------:R-:W-:Y:S02]  /*16bb0*/  ISETP.GE.AND P4, PT, R9, R225, PT ;  /* 0x000000e10900720c */ /* 0x000fe40003f86270 */
[----:B------:R-:W-:-:S02]  /*16bc0*/  FSEL R4, R22, -INF , !P6 ;  /* 0xff80000016047808 */ /* 0x000fc40007000000 */
[----:B------:R-:W-:Y:S02]  /*16bd0*/  FSEL R5, R21, -INF , !P3 ;  /* 0xff80000015057808 */ /* 0x000fe40005800000 */
[----:B------:R-:W-:Y:S02]  /*16be0*/  ISETP.GT.AND P5, PT, R2, R9, PT ;  /* 0x000000090200720c */ /* 0x000fe40003fa4270 */
[----:B------:R-:W-:Y:S02]  /*16bf0*/  FSEL R191, R4, -INF , !P1 ;  /* 0xff80000004bf7808 */ /* 0x000fe40004800000 */
[----:B------:R-:W-:Y:S02]  /*16c00*/  FSEL R195, R5, -INF , !P4 ;  /* 0xff80000005c37808 */ /* 0x000fe40006000000 */
[----:B------:R-:W-:Y:S02]  /*16c10*/  FSEL R192, R8, -INF , !P0 ;  /* 0xff80000008c07808 */ /* 0x000fe40004000000 */
[----:B------:R-:W-:-:S02]  /*16c20*/  ISETP.GT.AND P6, PT, R0, R3, PT ;  /* 0x000000030000720c */ /* 0x000fc40003fc4270 */
[C---:B------:R-:W-:Y:S02]  /*16c30*/  ISETP.GE.AND P3, PT, R3.reuse, R225, PT ;  /* 0x000000e10300720c */ /* 0x040fe40003f66270 */
[-C--:B------:R-:W-:Y:S02]  /*16c40*/  ISETP.GE.AND P1, PT, R3, R228.reuse, PT ;  /* 0x000000e40300720c */ /* 0x080fe40003f26270 */
[----:B------:R-:W-:Y:S01]  /*16c50*/  ISETP.GT.AND P4, PT, R2, R3, PT ;  /* 0x000000030200720c */ /* 0x000fe20003f84270 */
[C---:B------:R-:W-:Y:S01]  /*16c60*/  VIADD R3, R44.reuse, 0xf8 ;  /* 0x000000f82c037836 */ /* 0x040fe20000000000 */
[----:B------:R-:W-:Y:S01]  /*16c70*/  ISETP.GE.AND P0, PT, R9, R228, PT ;  /* 0x000000e40900720c */ /* 0x000fe20003f06270 */
[----:B------:R-:W-:Y:S01]  /*16c80*/  VIADD R7, R44, 0xf1 ;  /* 0x000000f12c077836 */ /* 0x000fe20000000000 */
[----:B------:R-:W-:Y:S02]  /*16c90*/  FSEL R4, R23, -INF , !P5 ;  /* 0xff80000017047808 */ /* 0x000fe40006800000 */
[----:B------:R-:W-:-:S02]  /*16ca0*/  FSEL R5, R16, -INF , !P6 ;  /* 0xff80000010057808 */ /* 0x000fc40007000000 */
[----:B------:R-:W-:Y:S02]  /*16cb0*/  FSEL R194, R4, -INF , !P0 ;  /* 0xff80000004c27808 */ /* 0x000fe40004000000 */
[C---:B------:R-:W-:Y:S02]  /*16cc0*/  ISETP.GT.AND P0, PT, R0.reuse, R3, PT ;  /* 0x000000030000720c */ /* 0x040fe40003f04270 */
[-C--:B------:R-:W-:Y:S02]  /*16cd0*/  ISETP.GT.AND P5, PT, R0, R7.reuse, PT ;  /* 0x000000070000720c */ /* 0x080fe40003fa4270 */
[----:B------:R-:W-:Y:S02]  /*16ce0*/  ISETP.GT.AND P6, PT, R2, R7, PT ;  /* 0x000000070200720c */ /* 0x000fe40003fc4270 */
[----:B------:R-:W-:Y:S02]  /*16cf0*/  FSEL R203, R5, -INF , !P3 ;  /* 0xff80000005cb7808 */ /* 0x000fe40005800000 */
[----:B------:R-:W-:-:S02]  /*16d00*/  FSEL R5, R68, -INF , !P0 ;  /* 0xff80000044057808 */ /* 0x000fc40004000000 */
[----:B------:R-:W-:Y:S02]  /*16d10*/  FSEL R6, R18, -INF , !P4 ;  /* 0xff80000012067808 */ /* 0x000fe40006000000 */
[----:B------:R-:W-:Y:S02]  /*16d20*/  FSEL R8, R17, -INF , !P5 ;  /* 0xff80000011087808 */ /* 0x000fe40006800000 */
[----:B------:R-:W-:Y:S02]  /*16d30*/  ISETP.GT.AND P0, PT, R2, R3, PT ;  /* 0x000000030200720c */ /* 0x000fe40003f04270 */
[C---:B------:R-:W-:Y:S02]  /*16d40*/  ISETP.GE.AND P4, PT, R7.reuse, R225, PT ;  /* 0x000000e10700720c */ /* 0x040fe40003f86270 */
[----:B------:R-:W-:Y:S02]  /*16d50*/  ISETP.GE.AND P5, PT, R7, R228, PT ;  /* 0x000000e40700720c */ /* 0x000fe40003fa6270 */
[----:B------:R-:W-:-:S02]  /*16d60*/  FSEL R7, R19, -INF , !P6 ;  /* 0xff80000013077808 */ /* 0x000fc40007000000 */
[C---:B------:R-:W-:Y:S02]  /*16d70*/  ISETP.GE.AND P6, PT, R3.reuse, R225, PT ;  /* 0x000000e10300720c */ /* 0x040fe40003fc6270 */
[----:B------:R-:W-:Y:S02]  /*16d80*/  ISETP.GE.AND P3, PT, R3, R228, PT ;  /* 0x000000e40300720c */ /* 0x000fe40003f66270 */
[----:B------:R-:W-:Y:S02]  /*16d90*/  FSEL R3, R70, -INF , !P0 ;  /* 0xff80000046037808 */ /* 0x000fe40004000000 */
[----:B------:R-:W-:-:S04]  /*16da0*/  ISETP.GT.AND P0, PT, R0, R44, PT ;  /* 0x0000002c0000720c */ /* 0x000fc80003f04270 */
[----:B------:R-:W-:Y:S02]  /*16db0*/  FSEL R4, R64, -INF , !P0 ;  /* 0xff80000040047808 */ /* 0x000fe40004000000 */
[----:B---3--:R-:W-:Y:S02]  /*16dc0*/  ISETP.GT.AND P0, PT, R77, R215, PT ;  /* 0x000000d74d00720c */ /* 0x008fe40003f04270 */
[----:B------:R-:W-:Y:S02]  /*16dd0*/  FSEL R201, R6, -INF , !P1 ;  /* 0xff80000006c97808 */ /* 0x000fe40004800000 */
[----:B------:R-:W-:Y:S01]  /*16de0*/  FSEL R204, R8, -INF , !P4 ;  /* 0xff80000008cc7808 */ /* 0x000fe20006000000 */
[----:B------:R-:W-:Y:S01]  /*16df0*/  BSSY.RECONVERGENT B1, `(.L_x_2670) ;  /* 0x00000dc000017945 */ /* 0x000fe20003800200 */
[C---:B------:R-:W-:Y:S02]  /*16e00*/  ISETP.GE.AND P4, PT, R44.reuse, R225, PT ;  /* 0x000000e12c00720c */ /* 0x040fe40003f86270 */
[----:B------:R-:W-:Y:S01]  /*16e10*/  ISETP.GE.AND P1, PT, R44, R228, PT ;  /* 0x000000e42c00720c */ /* 0x000fe20003f26270 */
[----:B------:R-:W-:Y:S01]  /*16e20*/  IMAD.MOV.U32 R168, RZ, RZ, R77 ;  /* 0x000000ffffa87224 */ /* 0x000fe200078e004d */
[----:B------:R-:W-:-:S02]  /*16e30*/  LOP3.LUT R27, R226, 0x200, RZ, 0xc0, !PT ;  /* 0x00000200e21b7812 */ /* 0x000fc400078ec0ff */
[----:B------:R-:W-:Y:S02]  /*16e40*/  FSEL R200, R7, -INF , !P5 ;  /* 0xff80000007c87808 */ /* 0x000fe40006800000 */
[----:B------:R-:W-:Y:S02]  /*16e50*/  VIMNMX R226, PT, PT, RZ, R0, !PT ;  /* 0x00000000ffe27248 */ /* 0x000fe40007fe0100 */
[----:B------:R-:W-:Y:S02]  /*16e60*/  VIMNMX R227, PT, PT, RZ, R2, !PT ;  /* 0x00000002ffe37248 */ /* 0x000fe40007fe0100 */
[----:B------:R-:W-:Y:S02]  /*16e70*/  FSEL R202, R5, -INF , !P6 ;  /* 0xff80000005ca7808 */ /* 0x000fe40007000000 */
[----:B------:R-:W-:Y:S02]  /*16e80*/  FSEL R199, R3, -INF , !P3 ;  /* 0xff80000003c77808 */ /* 0x000fe40005800000 */
[----:B------:R-:W-:-:S02]  /*16e90*/  FSEL R26, R4, -INF , !P4 ;  /* 0xff800000041a7808 */ /* 0x000fc40006000000 */
        /* <DEDUP_REMOVED lines=20> */
.L_x_2673:
[----:B------:R-:W2:Y:S04]  /*16fe0*/  LDL.64 R2, [R1+0x30] ;  /* 0x0000300001027983 */ /* 0x000ea80000100a00 */
[----:B------:R-:W3:Y:S01]  /*16ff0*/  LDL R8, [R1+0x80] ;  /* 0x0000800001087983 */ /* 0x000ee20000100800 */
[----:B--2---:R-:W-:-:S03]  /*17000*/  IMAD.MOV.U32 R6, RZ, RZ, R2 ;  /* 0x000000ffff067224 */ /* 0x004fc600078e0002 */
[----:B------:R-:W2:Y:S01]  /*17010*/  LD.E R2, desc[UR6][R134.64+0x170] ;  /* 0x0001700686027980 */ /* 0x000ea2000c101900 */
[----:B------:R-:W-:Y:S02]  /*17020*/  IMAD.MOV.U32 R7, RZ, RZ, R3 ;  /* 0x000000ffff077224 */ /* 0x000fe400078e0003 */
[----:B---3--:R-:W-:Y:S01]  /*17030*/  VIADD R8, R8, 0xfffffe00 ;  /* 0xfffffe0008087836 */ /* 0x008fe20000000000 */
[----:B------:R-:W-:-:S04]  /*17040*/  MOV R16, R6 ;  /* 0x0000000600107202 */ /* 0x000fc80000000f00 */
[----:B------:R-:W-:Y:S01]  /*17050*/  IABS R6, R8 ;  /* 0x0000000800067213 */ /* 0x000fe20000000000 */
[----:B------:R-:W-:Y:S01]  /*17060*/  IMAD.MOV.U32 R17, RZ, RZ, R7 ;  /* 0x000000ffff117224 */ /* 0x000fe200078e0007 */
        /* <DEDUP_REMOVED lines=28> */
[----:B------:R-:W-:-:S03]  /*17230*/  @!P4 IADD3 R4, PT, PT, R4, 0x1, RZ ;  /* 0x000000010404c810 */ /* 0x000fc60007ffe0ff */
[----:B------:R-:W-:Y:S01]  /*17240*/  @P5 VIADD R3, R3, 0x1 ;  /* 0x0000000103035836 */ /* 0x000fe20000000000 */
[----:B------:R-:W-:Y:S02]  /*17250*/  @P6 IADD3 R4, PT, PT, R4, 0x1, RZ ;  /* 0x0000000104046810 */ /* 0x000fe40007ffe0ff */
[----:B------:R-:W-:Y:S02]  /*17260*/  ISETP.NE.AND P1, PT, R2, RZ, PT ;  /* 0x000000ff0200720c */ /* 0x000fe40003f25270 */
[----:B------:R-:W-:Y:S01]  /*17270*/  LOP3.LUT R0, RZ, R2, RZ, 0x33, !PT ;  /* 0x00000002ff007212 */ /* 0x000fe200078e33ff */
        /* <DEDUP_REMOVED lines=13> */
[----:B-----5:R-:W-:Y:S01]  /*17350*/  IMAD.MOV.U32 R12, RZ, RZ, R160 ;  /* 0x000000ffff0c7224 */ /* 0x020fe200078e00a0 */
[----:B------:R-:W-:Y:S01]  /*17360*/  MOV R11, R92 ;  /* 0x0000005c000b7202 */ /* 0x000fe20000000f00 */
        /* <DEDUP_REMOVED lines=14> */
.L_x_2674:
[----:B------:R-:W-:Y:S05]  /*17450*/  BSYNC.RECONVERGENT B0 ;  /* 0x0000000000007941 */ /* 0x000fea0003800200 */
.L_x_2672:
[----:B------:R-:W3:Y:S04]  /*17460*/  LDL R10, [R1+0x3c] ;  /* 0x00003c00010a7983 */ /* 0x000ee80000100800 */
[----:B--2---:R-:W2:Y:S04]  /*17470*/  LDL R11, [R1+0x38] ;  /* 0x00003800010b7983 */ /* 0x004ea80000100800 */
[----:B------:R-:W4:Y:S01]  /*17480*/  LDL R2, [R1+0x4c] ;  /* 0x00004c0001027983 */ /* 0x000f220000100800 */
[C---:B------:R-:W-:Y:S01]  /*17490*/  IMAD.SHL.U32 R24, R230.reuse, 0x20, RZ ;  /* 0x00000020e6187824 */ /* 0x040fe200078e00ff */
[----:B------:R-:W-:-:S04]  /*174a0*/  SHF.L.U64.HI R0, R230, 0x5, R231 ;  /* 0x00000005e6007819 */ /* 0x000fc800000102e7 */
[----:B---3--:R-:W-:-:S05]  /*174b0*/  IADD3 R8, P0, PT, R24, R10, RZ ;  /* 0x0000000a18087210 */ /* 0x008fca0007f1e0ff */
[----:B--2---:R-:W-:Y:S01]  /*174c0*/  IMAD.X R9, R0, 0x1, R11, P0 ;  /* 0x0000000100097824 */ /* 0x004fe200000e060b */
[----:B------:R-:W-:-:S04]  /*174d0*/  IADD3 R6, P0, PT, R8, R24, RZ ;  /* 0x0000001808067210 */ /* 0x000fc80007f1e0ff */
[----:B------:R-:W-:Y:S01]  /*174e0*/  IADD3 R4, P1, PT, R6, R24, RZ ;  /* 0x0000001806047210 */ /* 0x000fe20007f3e0ff */
[----:B------:R-:W-:Y:S01]  /*174f0*/  IMAD.X R7, R9, 0x1, R0, P0 ;  /* 0x0000000109077824 */ /* 0x000fe200000e0600 */
[----:B----4-:R-:W-:-:S03]  /*17500*/  ISETP.GE.AND P0, PT, R14, R2, PT ;  /* 0x000000020e00720c */ /* 0x010fc60003f06270 */
        /* <DEDUP_REMOVED lines=13> */
[----:B------:R-:W-:-:S05]  /*175e0*/  IADD3 R18, P1, PT, R22, R24, RZ ;  /* 0x0000001816127210 */ /* 0x000fca0007f3e0ff */
[----:B------:R-:W-:Y:S01]  /*175f0*/  IMAD.X R19, R23, 0x1, R0, P1 ;  /* 0x0000000117137824 */ /* 0x000fe200008e0600 */
[----:B------:R-:W-:-:S05]  /*17600*/  IADD3 R16, P1, PT, R18, R24, RZ ;  /* 0x0000001812107210 */ /* 0x000fca0007f3e0ff */
[--C-:B------:R-:W-:Y:S01]  /*17610*/  IMAD.X R17, R19, 0x1, R0.reuse, P1 ;  /* 0x0000000113117824 */ /* 0x100fe200008e0600 */
[----:B--2---:R-:W-:Y:S01]  /*17620*/  IADD3 R10, P1, PT, R16, R24, RZ ;  /* 0x00000018100a7210 */ /* 0x004fe20007f3e0ff */
        /* <DEDUP_REMOVED lines=41> */
[----:B------:R-:W-:Y:S01]  /*178c0*/  IMAD.X R5, R7, 0x1, R0, P1 ;  /* 0x0000000107057824 */ /* 0x000fe200008e0600 */
[-C--:B-1----:R-:W-:Y:S02]  /*178d0*/  IADD3 R2, P3, PT, R4, R24.reuse, RZ ;  /* 0x0000001804027210 */ /* 0x082fe40007f7e0ff */
[----:B------:R2:W-:Y:S04]  /*178e0*/  @P0 STS.128 [R79+0x5800], RZ ;  /* 0x005800ff4f000388 */ /* 0x0005e80000000c00 */
[----:B------:R-:W-:Y:S01]  /*178f0*/  @!PT LDS RZ, [RZ] ;  /* 0x00000000fffff984 */ /* 0x000fe20000000800 */
[----:B------:R-:W-:Y:S01]  /*17900*/  @!PT LDS RZ, [RZ] ;  /* 0x00000000fffff984 */ /* 0x000fe20000000800 */
[----:B------:R-:W-:Y:S01]  /*17910*/  @!PT LDS RZ, [RZ] ;  /* 0x00000000fffff984 */ /* 0x000fe20000000800 */
[----:B------:R2:W-:Y:S04]  /*17920*/  @!P0 LDGSTS.E.BYPASS.LTC128B.128 [R79+0x6000], desc[UR6][R18.64] ;  /* 0x06000000124f8fae */ /* 0x0005e8000b981a06 */
[----:B------:R2:W-:Y:S01]  /*17930*/  @P0 STS.128 [R79+0x6000], RZ ;  /* 0x006000ff4f000388 */ /* 0x0005e20000000c00 */
[----:B---3--:R-:W-:-:S03]  /*17940*/  @!P0 IADD3 R12, P1, PT, R2, R24, RZ ;  /* 0x00000018020c8210 */ /* 0x008fc60007f3e0ff */
        /* <DEDUP_REMOVED lines=38> */
.L_x_2671:
[----:B------:R-:W-:Y:S05]  /*17bb0*/  BSYNC.RECONVERGENT B1 ;  /* 0x0000000000017941 */ /* 0x000fea0003800200 */
.L_x_2670:
[----:B------:R-:W3:Y:S04]  /*17bc0*/  LD.E R0, desc[UR6][R134.64+0xdc] ;  /* 0x0000dc0686007980 */ /* 0x000ee8000c101900 */
[----:B--2---:R-:W2:Y:S01]  /*17bd0*/  LDL R7, [R1+0x158] ;  /* 0x0001580001077983 */ /* 0x004ea20000100800 */
        /* <DEDUP_REMOVED lines=61> */
[----:B------:R-:W-:Y:S02]  /*17fb0*/  FMNMX.FTZ R2, R229, R2, !PT ;  /* 0x00000002e5027209 */ /* 0x000fe40007810000 */
[----:B------:R-:W-:-:S03]  /*17fc0*/  FMNMX3.FTZ R37, R37, R204, R202, !PT ;  /* 0x000000cc25257276 */ /* 0x000fc600078100ca */
[----:B------:R-:W1:Y:S01]  /*17fd0*/  SHFL.BFLY PT, R3, R2, 0x2, 0x1f ;  /* 0x0c401f0002037f89 */ /* 0x000e6200000e0000 */
[----:B------:R-:W-:-:S05]  /*17fe0*/  FMNMX.FTZ R37, R222, R37, !PT ;  /* 0x00000025de257209 */ /* 0x000fca0007810000 */
[----:B------:R-:W4:Y:S01]  /*17ff0*/  SHFL.BFLY PT, R4, R37, 0x2, 0x1f ;  /* 0x0c401f0025047f89 */ /* 0x000f2200000e0000 */
[----:B------:R-:W5:Y:S01]  /*18000*/  S2R R6, SR_CgaCtaId ;  /* 0x0000000000067919 */ /* 0x000f620000008800 */
[----:B-1----:R-:W-:-:S05]  /*18010*/  FMNMX.FTZ R2, R2, R3, !PT ;  /* 0x0000000302027209 */ /* 0x002fca0007810000 */
[----:B------:R-:W1:Y:S01]  /*18020*/  SHFL.BFLY PT, R3, R2, 0x1, 0x1f ;  /* 0x0c201f0002037f89 */ /* 0x000e6200000e0000 */
[----:B----4-:R-:W-:-:S05]  /*18030*/  FMNMX.FTZ R37, R37, R4, !PT ;  /* 0x0000000425257209 */ /* 0x010fca0007810000 */
[----:B------:R-:W4:Y:S01]  /*18040*/  SHFL.BFLY PT, R4, R37, 0x1, 0x1f ;  /* 0x0c201f0025047f89 */ /* 0x000f2200000e0000 */
[----:B------:R-:W-:-:S04]  /*18050*/  MOV R5, 0x400 ;  /* 0x0000040000057802 */ /* 0x000fc80000000f00 */
[----:B-----5:R-:W-:Y:S02]  /*18060*/  LEA R5, R6, R5, 0x18 ;  /* 0x0000000506057211 */ /* 0x020fe400078ec0ff */
[----:B-1----:R-:W-:-:S04]  /*18070*/  FMNMX.FTZ R92, R2, R3, !PT ;  /* 0x00000003025c7209 */ /* 0x002fc80007810000 */
[----:B------:R-:W-:Y:S02]  /*18080*/  FSETP.NEU.FTZ.AND P0, PT, R92, -INF , PT ;  /* 0xff8000005c00780b */ /* 0x000fe40003f1d000 */
[----:B----4-:R-:W-:Y:S01]  /*18090*/  FMNMX.FTZ R37, R37, R4, !PT ;  /* 0x0000000425257209 */ /* 0x010fe20007810000 */
[----:B---3--:R-:W-:Y:S01]  /*180a0*/  FMUL.FTZ R3, R0, R92 ;  /* 0x0000005c00037220 */ /* 0x008fe20000410000 */
[----:B--2---:R-:W-:-:S04]  /*180b0*/  IADD3 R2, PT, PT, R27, R7, RZ ;  /* 0x000000071b027210 */ /* 0x004fc80007ffe0ff */
[----:B------:R-:W-:Y:S02]  /*180c0*/  FSEL R3, R3, RZ, P0 ;  /* 0x000000ff03037208 */ /* 0x000fe40000000000 */
[----:B------:R-:W-:Y:S01]  /*180d0*/  LEA R160, R2, R5, 0x1 ;  /* 0x0000000502a07211 */ /* 0x000fe200078e08ff */
[----:B------:R-:W-:Y:S01]  /*180e0*/  FMUL.FTZ R5, R0, R37 ;  /* 0x0000002500057220 */ /* 0x000fe20000410000 */
[----:B------:R-:W-:Y:S01]  /*180f0*/  FSETP.NEU.FTZ.AND P0, PT, R37, -INF , PT ;  /* 0xff8000002500780b */ /* 0x000fe20003f1d000 */
[-CC-:B------:R-:W-:Y:S01]  /*18100*/  FFMA.FTZ R4, R25, R0.reuse, -R3.reuse ;  /* 0x0000000019047223 */ /* 0x180fe20000010803 */
[----:B------:R-:W-:Y:S01]  /*18110*/  FFMA.FTZ R2, R47, R0, -R3 ;  /* 0x000000002f027223 */ /* 0x000fe20000010803 */
[----:B------:R-:W1:Y:S01]  /*18120*/  LDSM.16.MT88.4 R16, [R160+0xa000] ;  /* 0x00a00000a010783b */ /* 0x000e620000004200 */
[-C--:B------:R-:W-:Y:S01]  /*18130*/  IADD3 R39, PT, PT, R76, R160.reuse, RZ ;  /* 0x000000a04c277210 */ /* 0x080fe20007ffe0ff */
[----:B------:R2:W-:Y:S01]  /*18140*/  MUFU.EX2 R250, R4 ;  /* 0x0000000400fa7308 */ /* 0x0005e20000000800 */
[----:B------:R-:W-:Y:S01]  /*18150*/  FSEL R5, R5, RZ, P0 ;  /* 0x000000ff05057208 */ /* 0x000fe20000000000 */
[----:B------:R-:W-:Y:S02]  /*18160*/  LDSM.16.MT88.4 R48, [R160+0xa800] ;  /* 0x00a80000a030783b */ /* 0x000fe40000004200 */
[----:B------:R3:W4:Y:S01]  /*18170*/  MUFU.EX2 R249, R2 ;  /* 0x0000000200f97308 */ /* 0x0007220000000800 */
[C---:B------:R-:W-:Y:S01]  /*18180*/  IADD3 R38, PT, PT, R252.reuse, R160, RZ ;  /* 0x000000a0fc267210 */ /* 0x040fe20007ffe0ff */
[----:B------:R-:W-:Y:S01]  /*18190*/  LDSM.16.MT88.4 R40, [R39+0xa000] ;  /* 0x00a000002728783b */ /* 0x000fe20000004200 */
[----:B------:R-:W-:-:S03]  /*181a0*/  IADD3 R36, PT, PT, R252, R39, RZ ;  /* 0x00000027fc247210 */ /* 0x000fc60007ffe0ff */
[----:B------:R-:W-:Y:S01]  /*181b0*/  LDSM.16.MT88.4 R60, [R39+0xa800] ;  /* 0x00a80000273c783b */ /* 0x000fe20000004200 */
[----:B--2---:R-:W-:-:S03]  /*181c0*/  FFMA.FTZ R4, R46, R0, -R3 ;  /* 0x000000002e047223 */ /* 0x004fc60000010803 */
[----:B------:R-:W-:Y:S01]  /*181d0*/  LDSM.16.MT88.4 R32, [R36+0xa000] ;  /* 0x00a000002420783b */ /* 0x000fe20000004200 */
[-C--:B---3--:R-:W-:Y:S01]  /*181e0*/  FFMA.FTZ R2, R65, R0.reuse, -R3 ;  /* 0x0000000041027223 */ /* 0x088fe20000010803 */
[----:B------:R2:W-:Y:S02]  /*181f0*/  MUFU.EX2 R248, R4 ;  /* 0x0000000400f87308 */ /* 0x0005e40000000800 */
[----:B------:R-:W-:Y:S02]  /*18200*/  LDSM.16.MT88.4 R44, [R38+0xa800] ;  /* 0x00a80000262c783b */ /* 0x000fe40000004200 */
[----:B------:R3:W5:Y:S01]  /*18210*/  MUFU.EX2 R212, R2 ;  /* 0x0000000200d47308 */ /* 0x0007620000000800 */
[-CC-:B--2---:R-:W-:Y:S02]  /*18220*/  FFMA.FTZ R4, R26, R0.reuse, -R5.reuse ;  /* 0x000000001a047223 */ /* 0x184fe40000010805 */
[----:B------:R-:W2:Y:S01]  /*18230*/  LDSM.16.MT88.4 R24, [R38+0xa000] ;  /* 0x00a000002618783b */ /* 0x000ea20000004200 */
[-CC-:B---3--:R-:W-:Y:S01]  /*18240*/  FFMA.FTZ R2, R83, R0.reuse, -R5.reuse ;  /* 0x0000000053027223 */ /* 0x188fe20000010805 */
[----:B------:R3:W-:Y:S04]  /*18250*/  MUFU.EX2 R247, R4 ;  /* 0x0000000400f77308 */ /* 0x0007e80000000800 */
[----:B------:R4:W1:Y:S01]  /*18260*/  MUFU.EX2 R246, R2 ;  /* 0x0000000200f67308 */ /* 0x0008620000000800 */
[-CC-:B---3--:R-:W-:Y:S01]  /*18270*/  FFMA.FTZ R4, R71, R0.reuse, -R5.reuse ;  /* 0x0000000047047223 */ /* 0x188fe20000010805 */
[----:B----4-:R-:W-:-:S03]  /*18280*/  FFMA.FTZ R2, R84, R0, -R5 ;  /* 0x0000000054027223 */ /* 0x010fc60000010805 */
[----:B------:R-:W-:Y:S04]  /*18290*/  MUFU.EX2 R7, R4 ;  /* 0x0000000400077308 */ /* 0x000fe80000000800 */
[----:B------:R3:W4:Y:S01]  /*182a0*/  MUFU.EX2 R207, R2 ;  /* 0x0000000200cf7308 */ /* 0x0007220000000800 */
[----:B------:R-:W-:Y:S01]  /*182b0*/  F2FP.BF16.F32.PACK_AB R9, R249, R250 ;  /* 0x000000faf909723e */ /* 0x000fe200000010ff */
[-CC-:B---3--:R-:W-:Y:S01]  /*182c0*/  FFMA.FTZ R2, R78, R0.reuse, -R3.reuse ;  /* 0x000000004e027223 */ /* 0x188fe20000010803 */
[----:B------:R-:W-:-:S03]  /*182d0*/  FFMA.FTZ R4, R67, R0, -R3 ;  /* 0x0000000043047223 */ /* 0x000fc60000010803 */
[----:B------:R3:W-:Y:S04]  /*182e0*/  MUFU.EX2 R213, R2 ;  /* 0x0000000200d57308 */ /* 0x0007e80000000800 */
[----:B------:R1:W-:Y:S01]  /*182f0*/  MUFU.EX2 R206, R4 ;  /* 0x0000000400ce7308 */ /* 0x0003e20000000800 */
[----:B-----5:R-:W-:Y:S01]  /*18300*/  F2FP.BF16.F32.PACK_AB R11, R212, R248 ;  /* 0x000000f8d40b723e */ /* 0x020fe200000010ff */
[----:B---3--:R-:W-:-:S04]  /*18310*/  FFMA.FTZ R2, R66, R0, -R3 ;  /* 0x0000000042027223 */ /* 0x008fc80000010803 */
[----:B------:R3:W-:Y:S01]  /*18320*/  MUFU.EX2 R205, R2 ;  /* 0x0000000200cd7308 */ /* 0x0007e20000000800 */
[-CC-:B-1----:R-:W-:Y:S01]  /*18330*/  FFMA.FTZ R4, R87, R0.reuse, -R5.reuse ;  /* 0x0000000057047223 */ /* 0x182fe20000010805 */
[----:B------:R-:W-:Y:S02]  /*18340*/  F2FP.BF16.F32.PACK_AB R8, R246, R247 ;  /* 0x000000f7f608723e */ /* 0x000fe400000010ff */
[----:B----4-:R-:W-:Y:S01]  /*18350*/  F2FP.BF16.F32.PACK_AB R10, R207, R7 ;  /* 0x00000007cf0a723e */ /* 0x010fe200000010ff */
[----:B------:R1:W-:Y:S01]  /*18360*/  MUFU.EX2 R211, R4 ;  /* 0x0000000400d37308 */ /* 0x0003e20000000800 */
[-CC-:B------:R-:W-:Y:S01]  /*18370*/  FFMA.FTZ R6, R85, R0.reuse, -R5.reuse ;  /* 0x0000000055067223 */ /* 0x180fe20000010805 */
[----:B---3--:R-:W-:-:S04]  /*18380*/  FFMA.FTZ R2, R86, R0, -R5 ;  /* 0x0000000056027223 */ /* 0x008fc80000010805 */
[----:B------:R3:W4:Y:S01]  /*18390*/  MUFU.EX2 R13, R2 ;  /* 0x00000002000d7308 */ /* 0x0007220000000800 */
[-C--:B-1----:R-:W-:Y:S01]  /*183a0*/  FFMA.FTZ R4, R82, R0.reuse, -R5 ;  /* 0x0000000052047223 */ /* 0x082fe20000010805 */
[C---:B------:R-:W-:Y:S02]  /*183b0*/  HMMA.16816.F32.BF16 R52, R8.reuse, R16, RZ ;  /* 0x000000100834723c */ /* 0x040fe400000418ff */
[----:B------:R-:W-:Y:S04]  /*183c0*/  MUFU.EX2 R77, R6 ;  /* 0x00000006004d7308 */ /* 0x000fe80000000800 */
[----:B------:R-:W1:Y:S01]  /*183d0*/  MUFU.EX2 R210, R4 ;  /* 0x0000000400d27308 */ /* 0x000e620000000800 */
[----:B---3--:R-:W-:Y:S01]  /*183e0*/  FFMA.FTZ R2, R69, R0, -R3 ;  /* 0x0000000045027223 */ /* 0x008fe20000010803 */
[C---:B------:R-:W-:Y:S03]  /*183f0*/  HMMA.16816.F32.BF16 R28, R8.reuse, R18, RZ ;  /* 0x00000012081c723c */ /* 0x040fe600000418ff */
[----:B------:R-:W3:Y:S05]  /*18400*/  MUFU.EX2 R209, R2 ;  /* 0x0000000200d17308 */ /* 0x000eea0000000800 */
[C---:B--2---:R-:W-:Y:S08]  /*18410*/  HMMA.16816.F32.BF16 R20, R8.reuse, R24, RZ ;  /* 0x000000180814723c */ /* 0x044ff000000418ff */
[C---:B------:R-:W-:Y:S08]  /*18420*/  HMMA.16816.F32.BF16 R56, R8.reuse, R40, RZ ;  /* 0x000000280838723c */ /* 0x040ff000000418ff */
[C---:B------:R-:W-:Y:S08]  /*18430*/  HMMA.16816.F32.BF16 R68, R8.reuse, R32, RZ ;  /* 0x000000200844723c */ /* 0x040ff000000418ff */
[C---:B------:R-:W-:Y:S08]  /*18440*/  HMMA.16816.F32.BF16 R16, R8.reuse, R26, RZ ;  /* 0x0000001a0810723c */ /* 0x040ff000000418ff */
[C---:B------:R-:W-:Y:S08]  /*18450*/  HMMA.16816.F32.BF16 R40, R8.reuse, R42, RZ ;  /* 0x0000002a0828723c */ /* 0x040ff000000418ff */
[----:B------:R-:W-:Y:S01]  /*18460*/  HMMA.16816.F32.BF16 R32, R8, R34, RZ ;  /* 0x000000220820723c */ /* 0x000fe200000418ff */
[----:B----4-:R-:W-:-:S02]  /*18470*/  F2FP.BF16.F32.PACK_AB R8, R13, R211 ;  /* 0x000000d30d08723e */ /* 0x010fc400000010ff */
[----:B------:R-:W-:Y:S02]  /*18480*/  F2FP.BF16.F32.PACK_AB R9, R206, R213 ;  /* 0x000000d5ce09723e */ /* 0x000fe400000010ff */
[----:B-1----:R-:W-:Y:S02]  /*18490*/  F2FP.BF16.F32.PACK_AB R10, R210, R77 ;  /* 0x0000004dd20a723e */ /* 0x002fe400000010ff */
[----:B---3--:R-:W-:-:S07]  /*184a0*/  F2FP.BF16.F32.PACK_AB R11, R209, R205 ;  /* 0x000000cdd10b723e */ /* 0x008fce00000010ff */
[C---:B------:R-:W-:Y:S08]  /*184b0*/  HMMA.16816.F32.BF16 R84, R8.reuse, R48, R52 ;  /* 0x000000300854723c */ /* 0x040ff00000041834 */
[----:B------:R-:W-:Y:S01]  /*184c0*/  HMMA.16816.F32.BF16 R52, R8, R50, R28 ;  /* 0x000000320834723c */ /* 0x000fe2000004181c */
[----:B------:R-:W1:Y:S01]  /*184d0*/  LDSM.16.MT88.4 R28, [R36+0xa800] ;  /* 0x00a80000241c783b */ /* 0x000e620000004200 */
[----:B------:R-:W-:-:S06]  /*184e0*/  FFMA.FTZ R2, R97, R0, -R3 ;  /* 0x0000000061027223 */ /* 0x000fcc0000010803 */
[----:B------:R-:W-:Y:S01]  /*184f0*/  HMMA.16816.F32.BF16 R64, R8, R44, R20 ;  /* 0x0000002c0840723c */ /* 0x000fe20000041814 */
[----:B------:R-:W2:Y:S01]  /*18500*/  LDSM.16.MT88.4 R20, [R160+0xb000] ;  /* 0x00b00000a014783b */ /* 0x000ea20000004200 */
[----:B------:R3:W-:Y:S01]  /*18510*/  MUFU.EX2 R12, R2 ;  /* 0x00000002000c7308 */ /* 0x0007e20000000800 */
[----:B------:R-:W-:-:S05]  /*18520*/  FFMA.FTZ R4, R91, R0, -R3 ;  /* 0x000000005b047223 */ /* 0x000fca0000010803 */
[----:B------:R-:W-:Y:S01]  /*18530*/  HMMA.16816.F32.BF16 R24, R8, R46, R16 ;  /* 0x0000002e0818723c */ /* 0x000fe20000041810 */
[----:B------:R-:W4:Y:S01]  /*18540*/  LDSM.16.MT88.4 R16, [R38+0xb000] ;  /* 0x00b000002610783b */ /* 0x000f220000004200 */
[----:B------:R5:W-:Y:S01]  /*18550*/  MUFU.EX2 R208, R4 ;  /* 0x0000000400d07308 */ /* 0x000be20000000800 */
[-C--:B------:R-:W-:Y:S02]  /*18560*/  FFMA.FTZ R6, R112, R0.reuse, -R5 ;  /* 0x0000000070067223 */ /* 0x080fe40000010805 */
[----:B------:R-:W4:Y:S01]  /*18570*/  LDSM.16.MT88.4 R44, [R39+0xb000] ;  /* 0x00b00000272c783b */ /* 0x000f220000004200 */
[----:B---3--:R-:W-:-:S04]  /*18580*/  FFMA.FTZ R2, R90, R0, -R3 ;  /* 0x000000005a027223 */ /* 0x008fc80000010803 */
[----:B------:R3:W1:Y:S01]  /*18590*/  MUFU.EX2 R88, R2 ;  /* 0x0000000200587308 */ /* 0x0006620000000800 */
[----:B-----5:R-:W-:-:S04]  /*185a0*/  FFMA.FTZ R4, R126, R0, -R5 ;  /* 0x000000007e047223 */ /* 0x020fc80000010805 */
[----:B------:R5:W-:Y:S01]  /*185b0*/  MUFU.EX2 R126, R4 ;  /* 0x00000004007e7308 */ /* 0x000be20000000800 */
[----:B---3--:R-:W-:-:S04]  /*185c0*/  FFMA.FTZ R2, R116, R0, -R5 ;  /* 0x0000000074027223 */ /* 0x008fc80000010805 */
[----:B------:R3:W2:Y:S01]  /*185d0*/  MUFU.EX2 R76, R2 ;  /* 0x00000002004c7308 */ /* 0x0006a20000000800 */
[----:B-----5:R-:W-:-:S03]  /*185e0*/  FFMA.FTZ R4, R99, R0, -R5 ;  /* 0x0000000063047223 */ /* 0x020fc60000010805 */
[----:B------:R-:W-:Y:S04]  /*185f0*/  MUFU.EX2 R251, R6 ;  /* 0x0000000600fb7308 */ /* 0x000fe80000000800 */
[----:B------:R-:W5:Y:S01]  /*18600*/  MUFU.EX2 R97, R4 ;  /* 0x0000000400617308 */ /* 0x000f620000000800 */
[----:B---3--:R-:W-:-:S04]  /*18610*/  FFMA.FTZ R2, R96, R0, -R3 ;  /* 0x0000000060027223 */ /* 0x008fc80000010803 */
[----:B------:R-:W3:Y:S01]  /*18620*/  MUFU.EX2 R78, R2 ;  /* 0x00000002004e7308 */ /* 0x000ee20000000800 */
[----:B-1----:R-:W-:Y:S01]  /*18630*/  MOV R116, R88 ;  /* 0x0000005800747202 */ /* 0x002fe20000000f00 */
[----:B------:R-:W-:Y:S01]  /*18640*/  HMMA.16816.F32.BF16 R48, R8, R28, R68 ;  /* 0x0000001c0830723c */ /* 0x000fe20000041844 */
[----:B------:R-:W-:-:S07]  /*18650*/  MOV R96, R12 ;  /* 0x0000000c00607202 */ /* 0x000fce0000000f00 */
[C---:B------:R-:W-:Y:S08]  /*18660*/  HMMA.16816.F32.BF16 R80, R8.reuse, R60, R56 ;  /* 0x0000003c0850723c */ /* 0x040ff00000041838 */
[C---:B------:R-:W-:Y:S01]  /*18670*/  HMMA.16816.F32.BF16 R28, R8.reuse, R30, R32 ;  /* 0x0000001e081c723c */ /* 0x040fe20000041820 */
[----:B------:R-:W1:Y:S07]  /*18680*/  LDSM.16.MT88.4 R32, [R36+0xb000] ;  /* 0x00b000002420783b */ /* 0x000e6e0000004200 */
[----:B------:R-:W-:Y:S01]  /*18690*/  HMMA.16816.F32.BF16 R56, R8, R62, R40 ;  /* 0x0000003e0838723c */ /* 0x000fe20000041828 */
[----:B--2---:R-:W-:-:S02]  /*186a0*/  F2FP.BF16.F32.PACK_AB R8, R76, R126 ;  /* 0x0000007e4c08723e */ /* 0x004fc400000010ff */
[----:B------:R-:W-:Y:S02]  /*186b0*/  F2FP.BF16.F32.PACK_AB R9, R208, R96 ;  /* 0x00000060d009723e */ /* 0x000fe400000010ff */
[----:B-----5:R-:W-:Y:S02]  /*186c0*/  F2FP.BF16.F32.PACK_AB R10, R97, R251 ;  /* 0x000000fb610a723e */ /* 0x020fe400000010ff */
[----:B---3--:R-:W-:Y:S01]  /*186d0*/  F2FP.BF16.F32.PACK_AB R11, R78, R116 ;  /* 0x000000744e0b723e */ /* 0x008fe200000010ff */
[----:B------:R-:W-:-:S06]  /*186e0*/  FFMA.FTZ R2, R118, R0, -R3 ;  /* 0x0000000076027223 */ /* 0x000fcc0000010803 */
[----:B------:R-:W-:Y:S01]  /*186f0*/  HMMA.16816.F32.BF16 R40, R8, R20, R84 ;  /* 0x000000140828723c */ /* 0x000fe20000041854 */
[----:B------:R2:W-:Y:S01]  /*18700*/  MUFU.EX2 R244, R2 ;  /* 0x0000000200f47308 */ /* 0x0005e20000000800 */
[----:B------:R-:W-:-:S06]  /*18710*/  FFMA.FTZ R4, R114, R0, -R3 ;  /* 0x0000000072047223 */ /* 0x000fcc0000010803 */
[C---:B------:R-:W-:Y:S01]  /*18720*/  HMMA.16816.F32.BF16 R52, R8.reuse, R22, R52 ;  /* 0x000000160834723c */ /* 0x040fe20000041834 */
[----:B------:R-:W3:Y:S07]  /*18730*/  LDSM.16.MT88.4 R20, [R160+0xb800] ;  /* 0x00b80000a014783b */ /* 0x000eee0000004200 */
[----:B----4-:R-:W-:Y:S01]  /*18740*/  HMMA.16816.F32.BF16 R60, R8, R16, R64 ;  /* 0x00000010083c723c */ /* 0x010fe20000041840 */
[----:B--2---:R-:W-:-:S07]  /*18750*/  FFMA.FTZ R2, R98, R0, -R3 ;  /* 0x0000000062027223 */ /* 0x004fce0000010803 */
[----:B------:R-:W-:Y:S01]  /*18760*/  HMMA.16816.F32.BF16 R24, R8, R18, R24 ;  /* 0x000000120818723c */ /* 0x000fe20000041818 */
[----:B------:R-:W2:Y:S01]  /*18770*/  LDSM.16.MT88.4 R16, [R38+0xb800] ;  /* 0x00b800002610783b */ /* 0x000ea20000004200 */
[----:B------:R4:W-:Y:S04]  /*18780*/  MUFU.EX2 R245, R4 ;  /* 0x0000000400f57308 */ /* 0x0009e80000000800 */
[----:B------:R5:W-:Y:S01]  /*18790*/  MUFU.EX2 R243, R2 ;  /* 0x0000000200f37308 */ /* 0x000be20000000800 */
[-CC-:B------:R-:W-:Y:S01]  /*187a0*/  FFMA.FTZ R6, R125, R0.reuse, -R5.reuse ;  /* 0x000000007d067223 */ /* 0x180fe20000010805 */
[-CC-:B----4-:R-:W-:Y:S01]  /*187b0*/  FFMA.FTZ R4, R133, R0.reuse, -R5.reuse ;  /* 0x0000000085047223 */ /* 0x190fe20000010805 */
[----:B-----5:R-:W-:-:S03]  /*187c0*/  FFMA.FTZ R2, R132, R0, -R5 ;  /* 0x0000000084027223 */ /* 0x020fc60000010805 */
[----:B------:R4:W-:Y:S04]  /*187d0*/  MUFU.EX2 R238, R4 ;  /* 0x0000000400ee7308 */ /* 0x0009e80000000800 */
[----:B------:R5:W3:Y:S04]  /*187e0*/  MUFU.EX2 R240, R2 ;  /* 0x0000000200f07308 */ /* 0x000ae80000000800 */
[----:B------:R-:W-:Y:S01]  /*187f0*/  MUFU.EX2 R242, R6 ;  /* 0x0000000600f27308 */ /* 0x000fe20000000800 */
[-C--:B----4-:R-:W-:Y:S01]  /*18800*/  FFMA.FTZ R4, R115, R0.reuse, -R5 ;  /* 0x0000000073047223 */ /* 0x090fe20000010805 */
[----:B-----5:R-:W-:-:S03]  /*18810*/  FFMA.FTZ R2, R113, R0, -R3 ;  /* 0x0000000071027223 */ /* 0x020fc60000010803 */
[----:B------:R-:W4:Y:S04]  /*18820*/  MUFU.EX2 R241, R4 ;  /* 0x0000000400f17308 */ /* 0x000f280000000800 */
[----:B------:R-:W5:Y:S01]  /*18830*/  MUFU.EX2 R239, R2 ;  /* 0x0000000200ef7308 */ /* 0x000f620000000800 */
[C---:B------:R-:W-:Y:S08]  /*18840*/  HMMA.16816.F32.BF16 R64, R8.reuse, R44, R80 ;  /* 0x0000002c0840723c */ /* 0x040ff00000041850 */
[C---:B-1----:R-:W-:Y:S08]  /*18850*/  HMMA.16816.F32.BF16 R68, R8.reuse, R32, R48 ;  /* 0x000000200844723c */ /* 0x042ff00000041830 */
[C---:B------:R-:W-:Y:S01]  /*18860*/  HMMA.16816.F32.BF16 R80, R8.reuse, R46, R56 ;  /* 0x0000002e0850723c */ /* 0x040fe20000041838 */
[----:B------:R-:W1:Y:S07]  /*18870*/  LDSM.16.MT88.4 R56, [R39+0xb800] ;  /* 0x00b800002738783b */ /* 0x000e6e0000004200 */
[----:B------:R-:W-:Y:S01]  /*18880*/  HMMA.16816.F32.BF16 R48, R8, R34, R28 ;  /* 0x000000220830723c */ /* 0x000fe2000004181c */
[----:B---3--:R-:W-:Y:S01]  /*18890*/  F2FP.BF16.F32.PACK_AB R8, R240, R238 ;  /* 0x000000eef008723e */ /* 0x008fe200000010ff */
[----:B------:R-:W3:Y:S01]  /*188a0*/  LDSM.16.MT88.4 R28, [R36+0xb800] ;  /* 0x00b80000241c783b */ /* 0x000ee20000004200 */
[----:B------:R-:W-:-:S02]  /*188b0*/  F2FP.BF16.F32.PACK_AB R9, R245, R244 ;  /* 0x000000f4f509723e */ /* 0x000fc400000010ff */
[----:B----4-:R-:W-:Y:S02]  /*188c0*/  F2FP.BF16.F32.PACK_AB R10, R241, R242 ;  /* 0x000000f2f10a723e */ /* 0x010fe400000010ff */
[----:B-----5:R-:W-:Y:S01]  /*188d0*/  F2FP.BF16.F32.PACK_AB R11, R239, R243 ;  /* 0x000000f3ef0b723e */ /* 0x020fe200000010ff */
[----:B------:R-:W-:-:S06]  /*188e0*/  FFMA.FTZ R2, R127, R0, -R3 ;  /* 0x000000007f027223 */ /* 0x000fcc0000010803 */
[----:B------:R-:W-:Y:S01]  /*188f0*/  HMMA.16816.F32.BF16 R44, R8, R20, R40 ;  /* 0x00000014082c723c */ /* 0x000fe20000041828 */
[----:B------:R4:W-:Y:S01]  /*18900*/  MUFU.EX2 R236, R2 ;  /* 0x0000000200ec7308 */ /* 0x0009e20000000800 */
[----:B------:R-:W-:-:S06]  /*18910*/  FFMA.FTZ R4, R124, R0, -R3 ;  /* 0x000000007c047223 */ /* 0x000fcc0000010803 */
[C---:B--2---:R-:W-:Y:S08]  /*18920*/  HMMA.16816.F32.BF16 R40, R8.reuse, R16, R60 ;  /* 0x000000100828723c */ /* 0x044ff0000004183c */
[C---:B------:R-:W-:Y:S01]  /*18930*/  HMMA.16816.F32.BF16 R24, R8.reuse, R18, R24 ;  /* 0x000000120818723c */ /* 0x040fe20000041818 */
[----:B------:R-:W2:Y:S01]  /*18940*/  LDSM.16.MT88.4 R16, [R38+0xc000] ;  /* 0x00c000002610783b */ /* 0x000ea20000004200 */
[-C--:B----4-:R-:W-:Y:S01]  /*18950*/  FFMA.FTZ R2, R117, R0.reuse, -R3 ;  /* 0x0000000075027223 */ /* 0x090fe20000010803 */
[----:B------:R4:W-:Y:S05]  /*18960*/  MUFU.EX2 R235, R4 ;  /* 0x0000000400eb7308 */ /* 0x0009ea0000000800 */
[----:B------:R-:W-:Y:S01]  /*18970*/  HMMA.16816.F32.BF16 R32, R8, R22, R52 ;  /* 0x000000160820723c */ /* 0x000fe20000041834 */
[----:B------:R-:W5:Y:S01]  /*18980*/  LDSM.16.MT88.4 R20, [R160+0xc000] ;  /* 0x00c00000a014783b */ /* 0x000f620000004200 */
[----:B------:R1:W-:Y:S01]  /*18990*/  MUFU.EX2 R237, R2 ;  /* 0x0000000200ed7308 */ /* 0x0003e20000000800 */
[----:B------:R-:W-:-:S02]  /*189a0*/  FFMA.FTZ R6, R128, R0, -R5 ;  /* 0x0000000080067223 */ /* 0x000fc40000010805 */
[----:B------:R-:W-:Y:S01]  /*189b0*/  LDSM.16.MT88.4 R52, [R39+0xc000] ;  /* 0x00c000002734783b */ /* 0x000fe20000004200 */
[-CC-:B----4-:R-:W-:Y:S01]  /*189c0*/  FFMA.FTZ R4, R136, R0.reuse, -R5.reuse ;  /* 0x0000000088047223 */ /* 0x190fe20000010805 */
[----:B-1----:R-:W-:-:S03]  /*189d0*/  FFMA.FTZ R2, R129, R0, -R5 ;  /* 0x0000000081027223 */ /* 0x002fc60000010805 */
[----:B------:R1:W-:Y:S04]  /*189e0*/  MUFU.EX2 R12, R4 ;  /* 0x00000004000c7308 */ /* 0x0003e80000000800 */
[----:B------:R4:W2:Y:S04]  /*189f0*/  MUFU.EX2 R232, R2 ;  /* 0x0000000200e87308 */ /* 0x0008a80000000800 */
[----:B------:R-:W-:Y:S01]  /*18a00*/  MUFU.EX2 R233, R6 ;  /* 0x0000000600e97308 */ /* 0x000fe20000000800 */
[-C--:B-1----:R-:W-:Y:S01]  /*18a10*/  FFMA.FTZ R4, R120, R0.reuse, -R5 ;  /* 0x0000000078047223 */ /* 0x082fe20000010805 */
[----:B----4-:R-:W-:Y:S01]  /*18a20*/  FFMA.FTZ R2, R119, R0, -R3 ;  /* 0x0000000077027223 */ /* 0x010fe20000010803 */
[----:B------:R-:W-:-:S02]  /*18a30*/  MOV R119, R78 ;  /* 0x0000004e00777202 */ /* 0x000fc40000000f00 */
[----:B------:R-:W1:Y:S04]  /*18a40*/  MUFU.EX2 R234, R4 ;  /* 0x0000000400ea7308 */ /* 0x000e680000000800 */
[----:B------:R-:W4:Y:S01]  /*18a50*/  MUFU.EX2 R78, R2 ;  /* 0x00000002004e7308 */ /* 0x000f220000000800 */
[C---:B------:R-:W-:Y:S08]  /*18a60*/  HMMA.16816.F32.BF16 R64, R8.reuse, R56, R64 ;  /* 0x000000380840723c */ /* 0x040ff00000041840 */
[C---:B---3--:R-:W-:Y:S08]  /*18a70*/  HMMA.16816.F32.BF16 R88, R8.reuse, R28, R68 ;  /* 0x0000001c0858723c */ /* 0x048ff00000041844 */
[C---:B------:R-:W-:Y:S01]  /*18a80*/  HMMA.16816.F32.BF16 R60, R8.reuse, R30, R48 ;  /* 0x0000001e083c723c */ /* 0x040fe20000041830 */
[----:B------:R-:W3:Y:S07]  /*18a90*/  LDSM.16.MT88.4 R28, [R36+0xc000] ;  /* 0x00c00000241c783b */ /* 0x000eee0000004200 */
[----:B------:R-:W-:Y:S01]  /*18aa0*/  HMMA.16816.F32.BF16 R56, R8, R58, R80 ;  /* 0x0000003a0838723c */ /* 0x000fe20000041850 */
[----:B--2---:R-:W-:-:S02]  /*18ab0*/  F2FP.BF16.F32.PACK_AB R8, R232, R12 ;  /* 0x0000000ce808723e */ /* 0x004fc400000010ff */
[----:B------:R-:W-:Y:S02]  /*18ac0*/  F2FP.BF16.F32.PACK_AB R9, R235, R236 ;  /* 0x000000eceb09723e */ /* 0x000fe400000010ff */
[----:B-1----:R-:W-:Y:S02]  /*18ad0*/  F2FP.BF16.F32.PACK_AB R10, R234, R233 ;  /* 0x000000e9ea0a723e */ /* 0x002fe400000010ff */
[----:B----4-:R-:W-:Y:S01]  /*18ae0*/  F2FP.BF16.F32.PACK_AB R11, R78, R237 ;  /* 0x000000ed4e0b723e */ /* 0x010fe200000010ff */
[----:B------:R-:W-:-:S06]  /*18af0*/  FFMA.FTZ R2, R109, R0, -R3 ;  /* 0x000000006d027223 */ /* 0x000fcc0000010803 */
[----:B------:R-:W-:Y:S01]  /*18b00*/  HMMA.16816.F32.BF16 R68, R8, R16, R40 ;  /* 0x000000100844723c */ /* 0x000fe20000041828 */
[----:B------:R1:W-:Y:S01]  /*18b10*/  MUFU.EX2 R219, R2 ;  /* 0x0000000200db7308 */ /* 0x0003e20000000800 */
[----:B------:R-:W-:-:S06]  /*18b20*/  FFMA.FTZ R4, R108, R0, -R3 ;  /* 0x000000006c047223 */ /* 0x000fcc0000010803 */
[----:B------:R-:W-:Y:S01]  /*18b30*/  HMMA.16816.F32.BF16 R24, R8, R18, R24 ;  /* 0x000000120818723c */ /* 0x000fe20000041818 */
[----:B------:R-:W2:Y:S01]  /*18b40*/  LDSM.16.MT88.4 R16, [R38+0xc800] ;  /* 0x00c800002610783b */ /* 0x000ea20000004200 */
[----:B------:R4:W-:Y:S01]  /*18b50*/  MUFU.EX2 R220, R4 ;  /* 0x0000000400dc7308 */ /* 0x0009e20000000800 */
[----:B-1----:R-:W-:-:S05]  /*18b60*/  FFMA.FTZ R2, R104, R0, -R3 ;  /* 0x0000000068027223 */ /* 0x002fca0000010803 */
[C---:B-----5:R-:W-:Y:S01]  /*18b70*/  HMMA.16816.F32.BF16 R84, R8.reuse, R20, R44 ;  /* 0x000000140854723c */ /* 0x060fe2000004182c */
[----:B------:R-:W-:Y:S01]  /*18b80*/  MOV R117, R215 ;  /* 0x000000d700757202 */ /* 0x000fe20000000f00 */
[-CC-:B------:R-:W-:Y:S01]  /*18b90*/  FFMA.FTZ R6, R110, R0.reuse, -R5.reuse ;  /* 0x000000006e067223 */ /* 0x180fe20000010805 */
[----:B------:R1:W-:Y:S05]  /*18ba0*/  MUFU.EX2 R217, R2 ;  /* 0x0000000200d97308 */ /* 0x0003ea0000000800 */
[----:B------:R-:W-:Y:S01]  /*18bb0*/  HMMA.16816.F32.BF16 R80, R8, R22, R32 ;  /* 0x000000160850723c */ /* 0x000fe20000041820 */
[----:B------:R-:W5:Y:S01]  /*18bc0*/  LDSM.16.MT88.4 R20, [R160+0xc800] ;  /* 0x00c80000a014783b */ /* 0x000f620000004200 */
[----:B----4-:R-:W-:Y:S01]  /*18bd0*/  FFMA.FTZ R4, R122, R0, -R5 ;  /* 0x000000007a047223 */ /* 0x010fe20000010805 */
[----:B------:R-:W-:-:S02]  /*18be0*/  MOV R104, R77 ;  /* 0x0000004d00687202 */ /* 0x000fc40000000f00 */
[----:B------:R-:W-:Y:S01]  /*18bf0*/  MOV R114, R76 ;  /* 0x0000004c00727202 */ /* 0x000fe20000000f00 */
[----:B------:R-:W4:Y:S01]  /*18c00*/  LDSM.16.MT88.4 R44, [R39+0xc800] ;  /* 0x00c80000272c783b */ /* 0x000f220000004200 */
[-CC-:B-1----:R-:W-:Y:S01]  /*18c10*/  FFMA.FTZ R2, R111, R0.reuse, -R5.reuse ;  /* 0x000000006f027223 */ /* 0x182fe20000010805 */
[----:B------:R1:W-:Y:S01]  /*18c20*/  MUFU.EX2 R77, R4 ;  /* 0x00000004004d7308 */ /* 0x0003e20000000800 */
[----:B---3--:R-:W-:Y:S01]  /*18c30*/  HMMA.16816.F32.BF16 R48, R8, R28, R88 ;  /* 0x0000001c0830723c */ /* 0x008fe20000041858 */
[----:B------:R-:W3:Y:S02]  /*18c40*/  LDSM.16.MT88.4 R32, [R36+0xc800] ;  /* 0x00c800002420783b */ /* 0x000ee40000004200 */
[----:B------:R2:W5:Y:S04]  /*18c50*/  MUFU.EX2 R215, R2 ;  /* 0x0000000200d77308 */ /* 0x0005680000000800 */
[----:B------:R-:W-:Y:S01]  /*18c60*/  MUFU.EX2 R76, R6 ;  /* 0x00000006004c7308 */ /* 0x000fe20000000800 */
[-C--:B-1----:R-:W-:Y:S01]  /*18c70*/  FFMA.FTZ R4, R106, R0.reuse, -R5 ;  /* 0x000000006a047223 */ /* 0x082fe20000010805 */
[----:B--2---:R-:W-:-:S03]  /*18c80*/  FFMA.FTZ R2, R105, R0, -R3 ;  /* 0x0000000069027223 */ /* 0x004fc60000010803 */
[----:B------:R-:W1:Y:S04]  /*18c90*/  MUFU.EX2 R218, R4 ;  /* 0x0000000400da7308 */ /* 0x000e680000000800 */
[----:B------:R-:W2:Y:S01]  /*18ca0*/  MUFU.EX2 R216, R2 ;  /* 0x0000000200d87308 */ /* 0x000ea20000000800 */
[C---:B------:R-:W-:Y:S08]  /*18cb0*/  HMMA.16816.F32.BF16 R64, R8.reuse, R52, R64 ;  /* 0x000000340840723c */ /* 0x040ff00000041840 */
[C---:B------:R-:W-:Y:S08]  /*18cc0*/  HMMA.16816.F32.BF16 R56, R8.reuse, R54, R56 ;  /* 0x000000360838723c */ /* 0x040ff00000041838 */
[----:B------:R-:W-:Y:S01]  /*18cd0*/  HMMA.16816.F32.BF16 R28, R8, R30, R60 ;  /* 0x0000001e081c723c */ /* 0x000fe2000004183c */
[----:B-----5:R-:W-:-:S02]  /*18ce0*/  F2FP.BF16.F32.PACK_AB R8, R215, R77 ;  /* 0x0000004dd708723e */ /* 0x020fc400000010ff */
[----:B------:R-:W-:Y:S02]  /*18cf0*/  F2FP.BF16.F32.PACK_AB R9, R220, R219 ;  /* 0x000000dbdc09723e */ /* 0x000fe400000010ff */
[----:B-1----:R-:W-:Y:S02]  /*18d00*/  F2FP.BF16.F32.PACK_AB R10, R218, R76 ;  /* 0x0000004cda0a723e */ /* 0x002fe400000010ff */
[----:B--2---:R-:W-:Y:S01]  /*18d10*/  F2FP.BF16.F32.PACK_AB R11, R216, R217 ;  /* 0x000000d9d80b723e */ /* 0x004fe200000010ff */
[----:B------:R-:W-:Y:S01]  /*18d20*/  FFMA.FTZ R2, R102, R0, -R3 ;  /* 0x0000000066027223 */ /* 0x000fe20000010803 */
[----:B------:R-:W-:-:S05]  /*18d30*/  MOV R109, R97 ;  /* 0x00000061006d7202 */ /* 0x000fca0000000f00 */
[C---:B------:R-:W-:Y:S01]  /*18d40*/  HMMA.16816.F32.BF16 R60, R8.reuse, R16, R68 ;  /* 0x00000010083c723c */ /* 0x040fe20000041844 */
[----:B------:R-:W-:Y:S01]  /*18d50*/  MOV R97, R212 ;  /* 0x000000d400617202 */ /* 0x000fe20000000f00 */
[----:B------:R-:W-:Y:S01]  /*18d60*/  FFMA.FTZ R4, R100, R0, -R3 ;  /* 0x0000000064047223 */ /* 0x000fe20000010803 */
[----:B------:R1:W-:Y:S05]  /*18d70*/  MUFU.EX2 R212, R2 ;  /* 0x0000000200d47308 */ /* 0x0003ea0000000800 */
[----:B------:R-:W-:Y:S01]  /*18d80*/  HMMA.16816.F32.BF16 R24, R8, R18, R24 ;  /* 0x000000120818723c */ /* 0x000fe20000041818 */
[----:B------:R-:W2:Y:S01]  /*18d90*/  LDSM.16.MT88.4 R16, [R160+0xd000] ;  /* 0x00d00000a010783b */ /* 0x000ea20000004200 */
[----:B------:R-:W-:-:S02]  /*18da0*/  MOV R108, R213 ;  /* 0x000000d5006c7202 */ /* 0x000fc40000000f00 */
[----:B------:R5:W-:Y:S01]  /*18db0*/  MUFU.EX2 R213, R4 ;  /* 0x0000000400d57308 */ /* 0x000be20000000800 */
[----:B-1----:R-:W-:-:S03]  /*18dc0*/  FFMA.FTZ R2, R93, R0, -R3 ;  /* 0x000000005d027223 */ /* 0x002fc60000010803 */
[C---:B------:R-:W-:Y:S01]  /*18dd0*/  HMMA.16816.F32.BF16 R40, R8.reuse, R20, R84 ;  /* 0x000000140828723c */ /* 0x040fe20000041854 */
[----:B------:R1:W-:Y:S07]  /*18de0*/  MUFU.EX2 R214, R2 ;  /* 0x0000000200d67308 */ /* 0x0003ee0000000800 */
[----:B------:R-:W-:Y:S01]  /*18df0*/  HMMA.16816.F32.BF16 R52, R8, R22, R80 ;  /* 0x000000160834723c */ /* 0x000fe20000041850 */
[----:B------:R-:W2:Y:S01]  /*18e00*/  LDSM.16.MT88.4 R20, [R38+0xd000] ;  /* 0x00d000002614783b */ /* 0x000ea20000004200 */
[----:B-----5:R-:W-:Y:S01]  /*18e10*/  FFMA.FTZ R4, R139, R0, -R5 ;  /* 0x000000008b047223 */ /* 0x020fe20000010805 */
[----:B------:R-:W-:-:S02]  /*18e20*/  MOV R112, R209 ;  /* 0x000000d100707202 */ /* 0x000fc40000000f00 */
[----:B------:R-:W-:Y:S01]  /*18e30*/  MOV R115, R207 ;  /* 0x000000cf00737202 */ /* 0x000fe20000000f00 */
[-CC-:B-1----:R-:W-:Y:S01]  /*18e40*/  FFMA.FTZ R2, R131, R0.reuse, -R5.reuse ;  /* 0x0000000083027223 */ /* 0x182fe20000010805 */
[----:B------:R1:W-:Y:S01]  /*18e50*/  MUFU.EX2 R207, R4 ;  /* 0x0000000400cf7308 */ /* 0x0003e20000000800 */
[----:B------:R-:W-:-:S03]  /*18e60*/  FFMA.FTZ R6, R121, R0, -R5 ;  /* 0x0000000079067223 */ /* 0x000fc60000010805 */
[----:B------:R5:W2:Y:S01]  /*18e70*/  MUFU.EX2 R209, R2 ;  /* 0x0000000200d17308 */ /* 0x000aa20000000800 */
[----:B------:R-:W-:Y:S02]  /*18e80*/  MOV R120, R211 ;  /* 0x000000d300787202 */ /* 0x000fe40000000f00 */
[----:B------:R-:W-:Y:S02]  /*18e90*/  MOV R99, R210 ;  /* 0x000000d200637202 */ /* 0x000fe40000000f00 */
[----:B------:R-:W-:Y:S01]  /*18ea0*/  MOV R98, R208 ;  /* 0x000000d000627202 */ /* 0x000fe20000000f00 */
[----:B------:R-:W-:Y:S01]  /*18eb0*/  MUFU.EX2 R210, R6 ;  /* 0x0000000600d27308 */ /* 0x000fe20000000800 */
[-C--:B-1----:R-:W-:Y:S01]  /*18ec0*/  FFMA.FTZ R4, R95, R0.reuse, -R5 ;  /* 0x000000005f047223 */ /* 0x082fe20000010805 */
[----:B-----5:R-:W-:-:S03]  /*18ed0*/  FFMA.FTZ R2, R94, R0, -R3 ;  /* 0x000000005e027223 */ /* 0x020fc60000010803 */
[----:B------:R-:W1:Y:S04]  /*18ee0*/  MUFU.EX2 R211, R4 ;  /* 0x0000000400d37308 */ /* 0x000e680000000800 */
[----:B------:R-:W5:Y:S01]  /*18ef0*/  MUFU.EX2 R208, R2 ;  /* 0x0000000200d07308 */ /* 0x000f620000000800 */
[C---:B----4-:R-:W-:Y:S08]  /*18f00*/  HMMA.16816.F32.BF16 R80, R8.reuse, R44, R64 ;  /* 0x0000002c0850723c */ /* 0x050ff00000041840 */
[C---:B---3--:R-:W-:Y:S08]  /*18f10*/  HMMA.16816.F32.BF16 R64, R8.reuse, R32, R48 ;  /* 0x000000200840723c */ /* 0x048ff00000041830 */
[C---:B------:R-:W-:Y:S01]  /*18f20*/  HMMA.16816.F32.BF16 R68, R8.reuse, R46, R56 ;  /* 0x0000002e0844723c */ /* 0x040fe20000041838 */
[----:B------:R-:W3:Y:S07]  /*18f30*/  LDSM.16.MT88.4 R56, [R39+0xd000] ;  /* 0x00d000002738783b */ /* 0x000eee0000004200 */
[----:B------:R-:W-:Y:S01]  /*18f40*/  HMMA.16816.F32.BF16 R48, R8, R34, R28 ;  /* 0x000000220830723c */ /* 0x000fe2000004181c */
[----:B--2---:R-:W-:-:S02]  /*18f50*/  F2FP.BF16.F32.PACK_AB R8, R209, R207 ;  /* 0x000000cfd108723e */ /* 0x004fc400000010ff */
[----:B------:R-:W-:Y:S02]  /*18f60*/  F2FP.BF16.F32.PACK_AB R9, R213, R212 ;  /* 0x000000d4d509723e */ /* 0x000fe400000010ff */
[----:B-1----:R-:W-:Y:S02]  /*18f70*/  F2FP.BF16.F32.PACK_AB R10, R211, R210 ;  /* 0x000000d2d30a723e */ /* 0x002fe400000010ff */
[----:B-----5:R-:W-:-:S07]  /*18f80*/  F2FP.BF16.F32.PACK_AB R11, R208, R214 ;  /* 0x000000d6d00b723e */ /* 0x020fce00000010ff */
[C---:B------:R-:W-:Y:S08]  /*18f90*/  HMMA.16816.F32.BF16 R44, R8.reuse, R16, R40 ;  /* 0x00000010082c723c */ /* 0x040ff00000041828 */
[----:B------:R-:W-:Y:S01]  /*18fa0*/  HMMA.16816.F32.BF16 R32, R8, R18, R52 ;  /* 0x000000120820723c */ /* 0x000fe20000041834 */
[----:B------:R-:W1:Y:S01]  /*18fb0*/  LDSM.16.MT88.4 R16, [R36+0xd000] ;  /* 0x00d000002410783b */ /* 0x000e620000004200 */
[--C-:B------:R-:W-:Y:S01]  /*18fc0*/  FFMA.FTZ R2, R130, R0, -R3.reuse ;  /* 0x0000000082027223 */ /* 0x100fe20000010803 */
[----:B------:R-:W-:Y:S01]  /*18fd0*/  MOV R113, R206 ;  /* 0x000000ce00717202 */ /* 0x000fe20000000f00 */
[----:B------:R-:W-:-:S04]  /*18fe0*/  FFMA.FTZ R4, R107, R0, -R3 ;  /* 0x000000006b047223 */ /* 0x000fc80000010803 */
[C---:B------:R-:W-:Y:S01]  /*18ff0*/  HMMA.16816.F32.BF16 R28, R8.reuse, R22, R24 ;  /* 0x00000016081c723c */ /* 0x040fe20000041818 */
[----:B------:R-:W2:Y:S01]  /*19000*/  LDSM.16.MT88.4 R24, [R38+0xd800] ;  /* 0x00d800002618783b */ /* 0x000ea20000004200 */
[----:B------:R4:W-:Y:S06]  /*19010*/  MUFU.EX2 R206, R2 ;  /* 0x0000000200ce7308 */ /* 0x0009ec0000000800 */
[----:B------:R-:W-:Y:S01]  /*19020*/  HMMA.16816.F32.BF16 R40, R8, R20, R60 ;  /* 0x000000140828723c */ /* 0x000fe2000004183c */
[----:B------:R-:W5:Y:S01]  /*19030*/  LDSM.16.MT88.4 R20, [R160+0xd800] ;  /* 0x00d80000a014783b */ /* 0x000f620000004200 */
[----:B------:R-:W-:-:S02]  /*19040*/  MOV R124, R205 ;  /* 0x000000cd007c7202 */ /* 0x000fc40000000f00 */
[----:B------:R3:W-:Y:S01]  /*19050*/  MUFU.EX2 R205, R4 ;  /* 0x0000000400cd7308 */ /* 0x0007e20000000800 */
[-C--:B----4-:R-:W-:Y:S01]  /*19060*/  FFMA.FTZ R2, R101, R0.reuse, -R3 ;  /* 0x0000000065027223 */ /* 0x090fe20000010803 */
[-CC-:B------:R-:W-:Y:S01]  /*19070*/  FFMA.FTZ R6, R138, R0.reuse, -R5.reuse ;  /* 0x000000008a067223 */ /* 0x180fe20000010805 */
[-CC-:B---3--:R-:W-:Y:S02]  /*19080*/  FFMA.FTZ R4, R145, R0.reuse, -R5.reuse ;  /* 0x0000000091047223 */ /* 0x188fe40000010805 */
[----:B------:R3:W-:Y:S04]  /*19090*/  MUFU.EX2 R145, R2 ;  /* 0x0000000200917308 */ /* 0x0007e80000000800 */
[----:B------:R4:W-:Y:S01]  /*190a0*/  MUFU.EX2 R139, R4 ;  /* 0x00000004008b7308 */ /* 0x0009e20000000800 */
[----:B---3--:R-:W-:-:S04]  /*190b0*/  FFMA.FTZ R2, R141, R0, -R5 ;  /* 0x000000008d027223 */ /* 0x008fc80000010805 */
[----:B------:R3:W2:Y:S01]  /*190c0*/  MUFU.EX2 R138, R2 ;  /* 0x00000002008a7308 */ /* 0x0006a20000000800 */
[----:B----4-:R-:W-:-:S03]  /*190d0*/  FFMA.FTZ R4, R123, R0, -R5 ;  /* 0x000000007b047223 */ /* 0x010fc60000010805 */
[----:B------:R-:W-:Y:S04]  /*190e0*/  MUFU.EX2 R136, R6 ;  /* 0x0000000600887308 */ /* 0x000fe80000000800 */
[----:B------:R-:W4:Y:S01]  /*190f0*/  MUFU.EX2 R141, R4 ;  /* 0x00000004008d7308 */ /* 0x000f220000000800 */
[----:B---3--:R-:W-:-:S04]  /*19100*/  FFMA.FTZ R2, R103, R0, -R3 ;  /* 0x0000000067027223 */ /* 0x008fc80000010803 */
[----:B------:R-:W3:Y:S01]  /*19110*/  MUFU.EX2 R133, R2 ;  /* 0x0000000200857308 */ /* 0x000ee20000000800 */
[C---:B------:R-:W-:Y:S08]  /*19120*/  HMMA.16816.F32.BF16 R52, R8.reuse, R56, R80 ;  /* 0x000000380834723c */ /* 0x040ff00000041850 */
[C---:B------:R-:W-:Y:S01]  /*19130*/  HMMA.16816.F32.BF16 R60, R8.reuse, R58, R68 ;  /* 0x0000003a083c723c */ /* 0x040fe20000041844 */
[----:B------:R-:W5:Y:S07]  /*19140*/  LDSM.16.MT88.4 R56, [R39+0xd800] ;  /* 0x00d800002738783b */ /* 0x000f6e0000004200 */
[C---:B-1----:R-:W-:Y:S08]  /*19150*/  HMMA.16816.F32.BF16 R84, R8.reuse, R16, R64 ;  /* 0x000000100854723c */ /* 0x042ff00000041840 */
[----:B------:R-:W-:Y:S01]  /*19160*/  HMMA.16816.F32.BF16 R48, R8, R18, R48 ;  /* 0x000000120830723c */ /* 0x000fe20000041830 */
[----:B--2---:R-:W-:Y:S01]  /*19170*/  F2FP.BF16.F32.PACK_AB R8, R138, R139 ;  /* 0x0000008b8a08723e */ /* 0x004fe200000010ff */
[----:B------:R-:W1:Y:S01]  /*19180*/  LDSM.16.MT88.4 R16, [R36+0xd800] ;  /* 0x00d800002410783b */ /* 0x000e620000004200 */
[----:B------:R-:W-:-:S02]  /*19190*/  F2FP.BF16.F32.PACK_AB R9, R205, R206 ;  /* 0x000000cecd09723e */ /* 0x000fc400000010ff */
[----:B----4-:R-:W-:Y:S02]  /*191a0*/  F2FP.BF16.F32.PACK_AB R10, R141, R136 ;  /* 0x000000888d0a723e */ /* 0x010fe400000010ff */
[----:B---3--:R-:W-:Y:S01]  /*191b0*/  F2FP.BF16.F32.PACK_AB R11, R133, R145 ;  /* 0x00000091850b723e */ /* 0x008fe200000010ff */
[----:B------:R-:W-:-:S06]  /*191c0*/  FFMA.FTZ R2, R143, R0, -R3 ;  /* 0x000000008f027223 */ /* 0x000fcc0000010803 */
[----:B------:R-:W-:Y:S01]  /*191d0*/  HMMA.16816.F32.BF16 R64, R8, R24, R40 ;  /* 0x000000180840723c */ /* 0x000fe20000041828 */
[----:B------:R2:W-:Y:S01]  /*191e0*/  MUFU.EX2 R131, R2 ;  /* 0x0000000200837308 */ /* 0x0005e20000000800 */
[----:B------:R-:W-:-:S06]  /*191f0*/  FFMA.FTZ R4, R140, R0, -R3 ;  /* 0x000000008c047223 */ /* 0x000fcc0000010803 */
[C---:B------:R-:W-:Y:S01]  /*19200*/  HMMA.16816.F32.BF16 R28, R8.reuse, R26, R28 ;  /* 0x0000001a081c723c */ /* 0x040fe2000004181c */
[----:B------:R-:W3:Y:S07]  /*19210*/  LDSM.16.MT88.4 R24, [R160+0xe000] ;  /* 0x00e00000a018783b */ /* 0x000eee0000004200 */
[----:B-----5:R-:W-:Y:S01]  /*19220*/  HMMA.16816.F32.BF16 R80, R8, R20, R44 ;  /* 0x000000140850723c */ /* 0x020fe2000004182c */
[----:B--2---:R-:W-:-:S07]  /*19230*/  FFMA.FTZ R2, R137, R0, -R3 ;  /* 0x0000000089027223 */ /* 0x004fce0000010803 */
[----:B------:R-:W-:Y:S01]  /*19240*/  HMMA.16816.F32.BF16 R68, R8, R22, R32 ;  /* 0x000000160844723c */ /* 0x000fe20000041820 */
[----:B------:R-:W2:Y:S01]  /*19250*/  LDSM.16.MT88.4 R20, [R38+0xe000] ;  /* 0x00e000002614783b */ /* 0x000ea20000004200 */
[----:B------:R4:W-:Y:S01]  /*19260*/  MUFU.EX2 R130, R4 ;  /* 0x0000000400827308 */ /* 0x0009e20000000800 */
[----:B------:R-:W-:Y:S01]  /*19270*/  MOV R118, R126 ;  /* 0x0000007e00767202 */ /* 0x000fe20000000f00 */
[-CC-:B------:R-:W-:Y:S01]  /*19280*/  FFMA.FTZ R6, R147, R0.reuse, -R5.reuse ;  /* 0x0000000093067223 */ /* 0x180fe20000010805 */
[----:B------:R-:W5:Y:S01]  /*19290*/  LDSM.16.MT88.4 R44, [R39+0xe000] ;  /* 0x00e00000272c783b */ /* 0x000f620000004200 */
[----:B------:R1:W-:Y:S01]  /*192a0*/  MUFU.EX2 R132, R2 ;  /* 0x0000000200847308 */ /* 0x0003e20000000800 */
[-CC-:B----4-:R-:W-:Y:S01]  /*192b0*/  FFMA.FTZ R4, R157, R0.reuse, -R5.reuse ;  /* 0x000000009d047223 */ /* 0x190fe20000010805 */
[----:B-1----:R-:W-:-:S03]  /*192c0*/  FFMA.FTZ R2, R152, R0, -R5 ;  /* 0x0000000098027223 */ /* 0x002fc60000010805 */
[----:B------:R1:W-:Y:S04]  /*192d0*/  MUFU.EX2 R126, R4 ;  /* 0x00000004007e7308 */ /* 0x0003e80000000800 */
[----:B------:R4:W3:Y:S04]  /*192e0*/  MUFU.EX2 R129, R2 ;  /* 0x0000000200817308 */ /* 0x0008e80000000800 */
[----:B------:R-:W-:Y:S01]  /*192f0*/  MUFU.EX2 R127, R6 ;  /* 0x00000006007f7308 */ /* 0x000fe20000000800 */
[-C--:B-1----:R-:W-:Y:S01]  /*19300*/  FFMA.FTZ R4, R146, R0.reuse, -R5 ;  /* 0x0000000092047223 */ /* 0x082fe20000010805 */
[----:B----4-:R-:W-:-:S03]  /*19310*/  FFMA.FTZ R2, R142, R0, -R3 ;  /* 0x000000008e027223 */ /* 0x010fc60000010803 */
[----:B------:R-:W1:Y:S04]  /*19320*/  MUFU.EX2 R128, R4 ;  /* 0x0000000400807308 */ /* 0x000e680000000800 */
[----:B------:R-:W4:Y:S01]  /*19330*/  MUFU.EX2 R125, R2 ;  /* 0x00000002007d7308 */ /* 0x000f220000000800 */
[C---:B------:R-:W-:Y:S08]  /*19340*/  HMMA.16816.F32.BF16 R40, R8.reuse, R56, R52 ;  /* 0x000000380828723c */ /* 0x040ff00000041834 */
[C---:B------:R-:W-:Y:S08]  /*19350*/  HMMA.16816.F32.BF16 R52, R8.reuse, R58, R60 ;  /* 0x0000003a0834723c */ /* 0x040ff0000004183c */
[C---:B------:R-:W-:Y:S08]  /*19360*/  HMMA.16816.F32.BF16 R32, R8.reuse, R16, R84 ;  /* 0x000000100820723c */ /* 0x040ff00000041854 */
[----:B------:R-:W-:Y:S01]  /*19370*/  HMMA.16816.F32.BF16 R48, R8, R18, R48 ;  /* 0x000000120830723c */ /* 0x000fe20000041830 */
[----:B---3--:R-:W-:Y:S01]  /*19380*/  F2FP.BF16.F32.PACK_AB R8, R129, R126 ;  /* 0x0000007e8108723e */ /* 0x008fe200000010ff */
[----:B------:R-:W3:Y:S01]  /*19390*/  LDSM.16.MT88.4 R16, [R36+0xe000] ;  /* 0x00e000002410783b */ /* 0x000ee20000004200 */
[----:B------:R-:W-:-:S02]  /*193a0*/  F2FP.BF16.F32.PACK_AB R9, R130, R131 ;  /* 0x000000838209723e */ /* 0x000fc400000010ff */
[----:B-1----:R-:W-:Y:S02]  /*193b0*/  F2FP.BF16.F32.PACK_AB R10, R128, R127 ;  /* 0x0000007f800a723e */ /* 0x002fe400000010ff */
[----:B----4-:R-:W-:Y:S01]  /*193c0*/  F2FP.BF16.F32.PACK_AB R11, R125, R132 ;  /* 0x000000847d0b723e */ /* 0x010fe200000010ff */
[-CC-:B------:R-:W-:Y:S01]  /*193d0*/  FFMA.FTZ R2, R150, R0.reuse, -R3.reuse ;  /* 0x0000000096027223 */ /* 0x180fe20000010803 */
[----:B------:R-:W-:-:S05]  /*193e0*/  FFMA.FTZ R4, R149, R0, -R3 ;  /* 0x0000000095047223 */ /* 0x000fca0000010803 */
[C---:B------:R-:W-:Y:S01]  /*193f0*/  HMMA.16816.F32.BF16 R60, R8.reuse, R26, R68 ;  /* 0x0000001a083c723c */ /* 0x040fe20000041844 */
[----:B------:R1:W-:Y:S07]  /*19400*/  MUFU.EX2 R121, R2 ;  /* 0x0000000200797308 */ /* 0x0003ee0000000800 */
[C---:B--2---:R-:W-:Y:S01]  /*19410*/  HMMA.16816.F32.BF16 R68, R8.reuse, R20, R64 ;  /* 0x000000140844723c */ /* 0x044fe20000041840 */
[----:B------:R2:W-:Y:S07]  /*19420*/  MUFU.EX2 R122, R4 ;  /* 0x00000004007a7308 */ /* 0x0005ee0000000800 */
[----:B------:R-:W-:Y:S01]  /*19430*/  HMMA.16816.F32.BF16 R64, R8, R22, R28 ;  /* 0x000000160840723c */ /* 0x000fe2000004181c */
[----:B------:R-:W4:Y:S01]  /*19440*/  LDSM.16.MT88.4 R20, [R160+0xe800] ;  /* 0x00e80000a014783b */ /* 0x000f220000004200 */
[-C--:B-1----:R-:W-:Y:S01]  /*19450*/  FFMA.FTZ R2, R144, R0.reuse, -R3 ;  /* 0x0000000090027223 */ /* 0x082fe20000010803 */
[-CC-:B------:R-:W-:Y:S01]  /*19460*/  FFMA.FTZ R6, R154, R0.reuse, -R5.reuse ;  /* 0x000000009a067223 */ /* 0x180fe20000010805 */
[----:B------:R-:W-:Y:S01]  /*19470*/  MOV R154, R113 ;  /* 0x00000071009a7202 */ /* 0x000fe20000000f00 */
[----:B------:R-:W1:Y:S01]  /*19480*/  LDSM.16.MT88.4 R28, [R38+0xe800] ;  /* 0x00e80000261c783b */ /* 0x000e620000004200 */
[----:B--2---:R-:W-:Y:S01]  /*19490*/  FFMA.FTZ R4, R162, R0, -R5 ;  /* 0x00000000a2047223 */ /* 0x004fe20000010805 */
[----:B------:R-:W-:-:S02]  /*194a0*/  MOV R162, R124 ;  /* 0x0000007c00a27202 */ /* 0x000fc40000000f00 */
[----:B------:R2:W-:Y:S01]  /*194b0*/  MUFU.EX2 R124, R2 ;  /* 0x00000002007c7308 */ /* 0x0005e20000000800 */
[----:B------:R-:W-:Y:S02]  /*194c0*/  MOV R113, R115 ;  /* 0x0000007300717202 */ /* 0x000fe40000000f00 */
[----:B------:R-:W-:Y:S02]  /*194d0*/  MOV R115, R98 ;  /* 0x0000006200737202 */ /* 0x000fe40000000f00 */
[----:B------:R-:W-:Y:S02]  /*194e0*/  MOV R98, R114 ;  /* 0x0000007200627202 */ /* 0x000fe40000000f00 */
[----:B------:R-:W-:Y:S01]  /*194f0*/  MOV R114, R118 ;  /* 0x0000007600727202 */ /* 0x000fe20000000f00 */
[-CC-:B--2---:R-:W-:Y:S01]  /*19500*/  FFMA.FTZ R2, R158, R0.reuse, -R5.reuse ;  /* 0x000000009e027223 */ /* 0x184fe20000010805 */
[----:B------:R-:W-:Y:S02]  /*19510*/  MOV R158, R13 ;  /* 0x0000000d009e7202 */ /* 0x000fe40000000f00 */
[----:B------:R2:W-:Y:S04]  /*19520*/  MUFU.EX2 R13, R4 ;  /* 0x00000004000d7308 */ /* 0x0005e80000000800 */
[----:B------:R5:W4:Y:S01]  /*19530*/  MUFU.EX2 R118, R2 ;  /* 0x0000000200767308 */ /* 0x000b220000000800 */
[----:B------:R-:W-:Y:S01]  /*19540*/  MOV R137, R119 ;  /* 0x0000007700897202 */ /* 0x000fe20000000f00 */
[C---:B------:R-:W-:Y:S01]  /*19550*/  HMMA.16816.F32.BF16 R56, R8.reuse, R24, R80 ;  /* 0x000000180838723c */ /* 0x040fe20000041850 */
[----:B--2---:R-:W-:Y:S01]  /*19560*/  FFMA.FTZ R4, R151, R0, -R5 ;  /* 0x0000000097047223 */ /* 0x004fe20000010805 */
[----:B------:R-:W-:Y:S01]  /*19570*/  MOV R151, R120 ;  /* 0x0000007800977202 */ /* 0x000fe20000000f00 */
[-CC-:B-----5:R-:W-:Y:S01]  /*19580*/  FFMA.FTZ R2, R148, R0.reuse, -R3.reuse ;  /* 0x0000000094027223 */ /* 0x1a0fe20000010803 */
[----:B------:R-:W-:Y:S04]  /*19590*/  MUFU.EX2 R120, R6 ;  /* 0x0000000600787308 */ /* 0x000fe80000000800 */
[----:B------:R-:W2:Y:S04]  /*195a0*/  MUFU.EX2 R123, R4 ;  /* 0x00000004007b7308 */ /* 0x000ea80000000800 */
[----:B------:R5:W1:Y:S01]  /*195b0*/  MUFU.EX2 R119, R2 ;  /* 0x0000000200777308 */ /* 0x000a620000000800 */
[C---:B------:R-:W-:Y:S01]  /*195c0*/  HMMA.16816.F32.BF16 R84, R8.reuse, R44, R40 ;  /* 0x0000002c0854723c */ /* 0x040fe20000041828 */
[----:B------:R-:W1:Y:S07]  /*195d0*/  LDSM.16.MT88.4 R40, [R39+0xe800] ;  /* 0x00e800002728783b */ /* 0x000e6e0000004200 */
[C---:B------:R-:W-:Y:S08]  /*195e0*/  HMMA.16816.F32.BF16 R80, R8.reuse, R46, R52 ;  /* 0x0000002e0850723c */ /* 0x040ff00000041834 */
[----:B---3--:R-:W-:Y:S01]  /*195f0*/  HMMA.16816.F32.BF16 R24, R8, R18, R48 ;  /* 0x000000120818723c */ /* 0x008fe20000041830 */
[----:B-----5:R-:W-:-:S07]  /*19600*/  FFMA.FTZ R2, R159, R0, -R3 ;  /* 0x000000009f027223 */ /* 0x020fce0000010803 */
[----:B------:R-:W-:Y:S01]  /*19610*/  HMMA.16816.F32.BF16 R44, R8, R16, R32 ;  /* 0x00000010082c723c */ /* 0x000fe20000041820 */
[----:B------:R-:W3:Y:S01]  /*19620*/  LDSM.16.MT88.4 R16, [R36+0xe800] ;  /* 0x00e800002410783b */ /* 0x000ee20000004200 */
[----:B----4-:R-:W-:Y:S02]  /*19630*/  F2FP.BF16.F32.PACK_AB R8, R118, R13 ;  /* 0x0000000d7608723e */ /* 0x010fe400000010ff */
[----:B------:R-:W-:Y:S02]  /*19640*/  F2FP.BF16.F32.PACK_AB R9, R122, R121 ;  /* 0x000000797a09723e */ /* 0x000fe400000010ff */
[----:B------:R-:W-:Y:S01]  /*19650*/  MOV R149, R112 ;  /* 0x0000007000957202 */ /* 0x000fe20000000f00 */
[----:B------:R-:W-:Y:S01]  /*19660*/  FFMA.FTZ R4, R156, R0, -R3 ;  /* 0x000000009c047223 */ /* 0x000fe20000010803 */
[----:B--2---:R-:W-:Y:S02]  /*19670*/  F2FP.BF16.F32.PACK_AB R10, R123, R120 ;  /* 0x000000787b0a723e */ /* 0x004fe400000010ff */
[----:B------:R-:W-:-:S02]  /*19680*/  MOV R143, R117 ;  /* 0x00000075008f7202 */ /* 0x000fc40000000f00 */
[----:B------:R-:W-:Y:S01]  /*19690*/  MOV R147, R115 ;  /* 0x0000007300937202 */ /* 0x000fe20000000f00 */
[----:B------:R-:W-:Y:S01]  /*196a0*/  FFMA.FTZ R6, R163, R0, -R5 ;  /* 0x00000000a3067223 */ /* 0x000fe20000010805 */
[----:B-1----:R-:W-:Y:S01]  /*196b0*/  F2FP.BF16.F32.PACK_AB R11, R119, R124 ;  /* 0x0000007c770b723e */ /* 0x002fe200000010ff */
[----:B------:R1:W-:Y:S01]  /*196c0*/  MUFU.EX2 R112, R2 ;  /* 0x0000000200707308 */ /* 0x0003e20000000800 */
[----:B------:R-:W-:Y:S01]  /*196d0*/  MOV R146, R114 ;  /* 0x0000007200927202 */ /* 0x000fe20000000f00 */
[----:B------:R-:W-:Y:S04]  /*196e0*/  LDSM.16.MT88.4 R52, [R38+0xf000] ;  /* 0x00f000002634783b */ /* 0x000fe80000004200 */
[C---:B------:R-:W-:Y:S08]  /*196f0*/  HMMA.16816.F32.BF16 R32, R8.reuse, R20, R56 ;  /* 0x000000140820723c */ /* 0x040ff00000041838 */
[----:B------:R-:W-:Y:S01]  /*19700*/  HMMA.16816.F32.BF16 R48, R8, R22, R60 ;  /* 0x000000160830723c */ /* 0x000fe2000004183c */
[----:B------:R-:W2:Y:S01]  /*19710*/  LDSM.16.MT88.4 R20, [R160+0xf000] ;  /* 0x00f00000a014783b */ /* 0x000ea20000004200 */
[-C--:B-1----:R-:W-:Y:S01]  /*19720*/  FFMA.FTZ R2, R153, R0.reuse, -R3 ;  /* 0x0000000099027223 */ /* 0x082fe20000010803 */
        /* <DEDUP_REMOVED lines=13> */
[C---:B------:R-:W-:Y:S08]  /*19800*/  HMMA.16816.F32.BF16 R56, R8.reuse, R28, R68 ;  /* 0x0000001c0838723c */ /* 0x040ff00000041844 */
[C---:B------:R-:W-:Y:S08]  /*19810*/  HMMA.16816.F32.BF16 R68, R8.reuse, R42, R80 ;  /* 0x0000002a0844723c */ /* 0x040ff00000041850 */
[C---:B------:R-:W-:Y:S01]  /*19820*/  HMMA.16816.F32.BF16 R60, R8.reuse, R30, R64 ;  /* 0x0000001e083c723c */ /* 0x040fe20000041840 */
[----:B------:R-:W2:Y:S07]  /*19830*/  LDSM.16.MT88.4 R64, [R39+0xf000] ;  /* 0x00f000002740783b */ /* 0x000eae0000004200 */
[C---:B---3--:R-:W-:Y:S08]  /*19840*/  HMMA.16816.F32.BF16 R80, R8.reuse, R16, R44 ;  /* 0x000000100850723c */ /* 0x048ff0000004182c */
[C---:B------:R-:W-:Y:S08]  /*19850*/  HMMA.16816.F32.BF16 R84, R8.reuse, R40, R84 ;  /* 0x000000280854723c */ /* 0x040ff00000041854 */
[----:B------:R-:W-:Y:S01]  /*19860*/  HMMA.16816.F32.BF16 R44, R8, R18, R24 ;  /* 0x00000012082c723c */ /* 0x000fe20000041818 */
[----:B-----5:R-:W-:Y:S01]  /*19870*/  F2FP.BF16.F32.PACK_AB R8, R113, R111 ;  /* 0x0000006f7108723e */ /* 0x020fe200000010ff */
[----:B------:R-:W3:Y:S01]  /*19880*/  LDSM.16.MT88.4 R16, [R36+0xf000] ;  /* 0x00f000002410783b */ /* 0x000ee20000004200 */
[----:B------:R-:W-:-:S02]  /*19890*/  F2FP.BF16.F32.PACK_AB R9, R115, R112 ;  /* 0x000000707309723e */ /* 0x000fc400000010ff */
[----:B-1----:R-:W-:Y:S02]  /*198a0*/  F2FP.BF16.F32.PACK_AB R10, R116, R114 ;  /* 0x00000072740a723e */ /* 0x002fe400000010ff */
[----:B----4-:R-:W-:Y:S01]  /*198b0*/  F2FP.BF16.F32.PACK_AB R11, R110, R117 ;  /* 0x000000756e0b723e */ /* 0x010fe200000010ff */
[----:B------:R-:W-:-:S06]  /*198c0*/  FFMA.FTZ R2, R169, R0, -R3 ;  /* 0x00000000a9027223 */ /* 0x000fcc0000010803 */
[----:B--2---:R-:W-:Y:S01]  /*198d0*/  HMMA.16816.F32.BF16 R40, R8, R20, R32 ;  /* 0x000000140828723c */ /* 0x004fe20000041820 */
[----:B------:R1:W-:Y:S01]  /*198e0*/  MUFU.EX2 R106, R2 ;  /* 0x00000002006a7308 */ /* 0x0003e20000000800 */
[----:B------:R-:W-:Y:S01]  /*198f0*/  FFMA.FTZ R4, R165, R0, -R3 ;  /* 0x00000000a5047223 */ /* 0x000fe20000010803 */
[----:B------:R-:W-:Y:S02]  /*19900*/  MOV R148, R108 ;  /* 0x0000006c00947202 */ /* 0x000fe40000000f00 */
[----:B------:R-:W-:-:S03]  /*19910*/  MOV R140, R109 ;  /* 0x0000006d008c7202 */ /* 0x000fc60000000f00 */
[----:B------:R-:W-:Y:S01]  /*19920*/  HMMA.16816.F32.BF16 R28, R8, R22, R48 ;  /* 0x00000016081c723c */ /* 0x000fe20000041830 */
[----:B------:R-:W2:Y:S01]  /*19930*/  LDSM.16.MT88.4 R20, [R160+0xf800] ;  /* 0x00f80000a014783b */ /* 0x000ea20000004200 */
[----:B------:R4:W-:Y:S01]  /*19940*/  MUFU.EX2 R108, R4 ;  /* 0x00000004006c7308 */ /* 0x0009e20000000800 */
[----:B------:R-:W-:Y:S01]  /*19950*/  MOV R144, R104 ;  /* 0x0000006800907202 */ /* 0x000fe20000000f00 */
[-C--:B------:R-:W-:Y:S01]  /*19960*/  FFMA.FTZ R6, R172, R0.reuse, -R5 ;  /* 0x00000000ac067223 */ /* 0x080fe20000010805 */
[----:B------:R-:W-:Y:S01]  /*19970*/  LDSM.16.MT88.4 R32, [R38+0xf800] ;  /* 0x00f800002620783b */ /* 0x000fe20000004200 */
[----:B-1----:R-:W-:-:S04]  /*19980*/  FFMA.FTZ R2, R164, R0, -R3 ;  /* 0x00000000a4027223 */ /* 0x002fc80000010803 */
[----:B------:R1:W-:Y:S01]  /*19990*/  MUFU.EX2 R109, R2 ;  /* 0x00000002006d7308 */ /* 0x0003e20000000800 */
[----:B----4-:R-:W-:-:S04]  /*199a0*/  FFMA.FTZ R4, R178, R0, -R5 ;  /* 0x00000000b2047223 */ /* 0x010fc80000010805 */
[----:B------:R4:W-:Y:S01]  /*199b0*/  MUFU.EX2 R105, R4 ;  /* 0x0000000400697308 */ /* 0x0009e20000000800 */
[----:B-1----:R-:W-:-:S04]  /*199c0*/  FFMA.FTZ R2, R175, R0, -R5 ;  /* 0x00000000af027223 */ /* 0x002fc80000010805 */
[----:B------:R1:W5:Y:S01]  /*199d0*/  MUFU.EX2 R104, R2 ;  /* 0x0000000200687308 */ /* 0x0003620000000800 */
[----:B----4-:R-:W-:-:S03]  /*199e0*/  FFMA.FTZ R4, R171, R0, -R5 ;  /* 0x00000000ab047223 */ /* 0x010fc60000010805 */
[----:B------:R-:W-:Y:S04]  /*199f0*/  MUFU.EX2 R107, R6 ;  /* 0x00000006006b7308 */ /* 0x000fe80000000800 */
[----:B------:R-:W4:Y:S01]  /*19a00*/  MUFU.EX2 R103, R4 ;  /* 0x0000000400677308 */ /* 0x000f220000000800 */
[----:B-1----:R-:W-:-:S04]  /*19a10*/  FFMA.FTZ R2, R167, R0, -R3 ;  /* 0x00000000a7027223 */ /* 0x002fc80000010803 */
[----:B------:R1:W2:Y:S01]  /*19a20*/  MUFU.EX2 R102, R2 ;  /* 0x0000000200667308 */ /* 0x0002a20000000800 */
[C---:B------:R-:W-:Y:S01]  /*19a30*/  HMMA.16816.F32.BF16 R48, R8.reuse, R54, R60 ;  /* 0x000000360830723c */ /* 0x040fe2000004183c */
[----:B------:R-:W2:Y:S07]  /*19a40*/  LDSM.16.MT88.4 R60, [R36+0xf800] ;  /* 0x00f80000243c783b */ /* 0x000eae0000004200 */
[C---:B------:R-:W-:Y:S08]  /*19a50*/  HMMA.16816.F32.BF16 R84, R8.reuse, R64, R84 ;  /* 0x000000400854723c */ /* 0x040ff00000041854 */
[C---:B------:R-:W-:Y:S08]  /*19a60*/  HMMA.16816.F32.BF16 R68, R8.reuse, R66, R68 ;  /* 0x000000420844723c */ /* 0x040ff00000041844 */
[C---:B------:R-:W-:Y:S01]  /*19a70*/  HMMA.16816.F32.BF16 R24, R8.reuse, R52, R56 ;  /* 0x000000340818723c */ /* 0x040fe20000041838 */
[----:B------:R-:W2:Y:S07]  /*19a80*/  LDSM.16.MT88.4 R56, [R39+0xf800] ;  /* 0x00f800002738783b */ /* 0x000eae0000004200 */
[C---:B---3--:R-:W-:Y:S08]  /*19a90*/  HMMA.16816.F32.BF16 R80, R8.reuse, R16, R80 ;  /* 0x000000100850723c */ /* 0x048ff00000041850 */
[----:B------:R-:W-:Y:S01]  /*19aa0*/  HMMA.16816.F32.BF16 R64, R8, R18, R44 ;  /* 0x000000120840723c */ /* 0x000fe2000004182c */
[----:B-----5:R-:W-:Y:S01]  /*19ab0*/  F2FP.BF16.F32.PACK_AB R8, R104, R105 ;  /* 0x000000696808723e */ /* 0x020fe200000010ff */
[--C-:B-1----:R-:W-:Y:S01]  /*19ac0*/  FFMA.FTZ R2, R176, R0, -R3.reuse ;  /* 0x00000000b0027223 */ /* 0x102fe20000010803 */
[----:B------:R-:W-:Y:S01]  /*19ad0*/  F2FP.BF16.F32.PACK_AB R9, R108, R106 ;  /* 0x0000006a6c09723e */ /* 0x000fe200000010ff */
[----:B------:R-:W-:Y:S01]  /*19ae0*/  FFMA.FTZ R4, R173, R0, -R3 ;  /* 0x00000000ad047223 */ /* 0x000fe20000010803 */
[----:B----4-:R-:W-:-:S02]  /*19af0*/  F2FP.BF16.F32.PACK_AB R10, R103, R107 ;  /* 0x0000006b670a723e */ /* 0x010fc400000010ff */
        /* <DEDUP_REMOVED lines=11> */
[-C--:B-1----:R-:W-:Y:S01]  /*19bb0*/  FFMA.FTZ R2, R174, R0.reuse, -R3 ;  /* 0x00000000ae027223 */ /* 0x082fe20000010803 */
[----:B------:R1:W-:Y:S04]  /*19bc0*/  MUFU.EX2 R99, R4 ;  /* 0x0000000400637308 */ /* 0x0003e80000000800 */
[----:B------:R3:W-:Y:S01]  /*19bd0*/  MUFU.EX2 R100, R2 ;  /* 0x0000000200647308 */ /* 0x0007e20000000800 */
[-CC-:B-1----:R-:W-:Y:S01]  /*19be0*/  FFMA.FTZ R4, R184, R0.reuse, -R5.reuse ;  /* 0x00000000b8047223 */ /* 0x182fe20000010805 */
[----:B---3--:R-:W-:-:S03]  /*19bf0*/  FFMA.FTZ R2, R182, R0, -R5 ;  /* 0x00000000b6027223 */ /* 0x008fc60000010805 */
[----:B------:R1:W-:Y:S04]  /*19c00*/  MUFU.EX2 R95, R4 ;  /* 0x00000004005f7308 */ /* 0x0003e80000000800 */
[----:B------:R3:W4:Y:S04]  /*19c10*/  MUFU.EX2 R97, R2 ;  /* 0x0000000200617308 */ /* 0x0007280000000800 */
[----:B------:R-:W-:Y:S01]  /*19c20*/  MUFU.EX2 R98, R6 ;  /* 0x0000000600627308 */ /* 0x000fe20000000800 */
[-C--:B-1----:R-:W-:Y:S01]  /*19c30*/  FFMA.FTZ R4, R179, R0.reuse, -R5 ;  /* 0x00000000b3047223 */ /* 0x082fe20000010805 */
[----:B---3--:R-:W-:-:S03]  /*19c40*/  FFMA.FTZ R2, R177, R0, -R3 ;  /* 0x00000000b1027223 */ /* 0x008fc60000010803 */
[----:B------:R-:W1:Y:S04]  /*19c50*/  MUFU.EX2 R96, R4 ;  /* 0x0000000400607308 */ /* 0x000e680000000800 */
[----:B------:R3:W5:Y:S01]  /*19c60*/  MUFU.EX2 R94, R2 ;  /* 0x00000002005e7308 */ /* 0x0007620000000800 */
[C---:B------:R-:W-:Y:S08]  /*19c70*/  HMMA.16816.F32.BF16 R80, R8.reuse, R60, R80 ;  /* 0x0000003c0850723c */ /* 0x040ff00000041850 */
[----:B------:R-:W-:Y:S01]  /*19c80*/  HMMA.16816.F32.BF16 R24, R8, R32, R24 ;  /* 0x000000200818723c */ /* 0x000fe20000041818 */
[----:B---3--:R-:W-:Y:S01]  /*19c90*/  FADD.FTZ R2, R250, R249 ;  /* 0x000000f9fa027221 */ /* 0x008fe20000010000 */
[----:B------:R-:W-:-:S06]  /*19ca0*/  FADD.FTZ R4, R247, R246 ;  /* 0x000000f6f7047221 */ /* 0x000fcc0000010000 */
[----:B------:R-:W-:Y:S01]  /*19cb0*/  HMMA.16816.F32.BF16 R28, R8, R34, R48 ;  /* 0x00000022081c723c */ /* 0x000fe20000041830 */
[----:B------:R-:W-:Y:S01]  /*19cc0*/  FADD.FTZ R6, R248, R2 ;  /* 0x00000002f8067221 */ /* 0x000fe20000010000 */
[----:B------:R-:W-:-:S06]  /*19cd0*/  FFMA.FTZ R2, R186, R0, -R3 ;  /* 0x00000000ba027223 */ /* 0x000fcc0000010803 */
[----:B------:R-:W-:Y:S01]  /*19ce0*/  HMMA.16816.F32.BF16 R40, R8, R56, R84 ;  /* 0x000000380828723c */ /* 0x000fe20000041854 */
[----:B------:R3:W-:Y:S01]  /*19cf0*/  MUFU.EX2 R93, R2 ;  /* 0x00000002005d7308 */ /* 0x0007e20000000800 */
[----:B------:R-:W-:-:S06]  /*19d00*/  FADD.FTZ R7, R7, R4 ;  /* 0x0000000407077221 */ /* 0x000fcc0000010000 */
[C---:B------:R-:W-:Y:S01]  /*19d10*/  HMMA.16816.F32.BF16 R44, R8.reuse, R58, R68 ;  /* 0x0000003a082c723c */ /* 0x040fe20000041844 */
[----:B------:R-:W-:Y:S01]  /*19d20*/  FFMA.FTZ R4, R183, R0, -R3 ;  /* 0x00000000b7047223 */ /* 0x000fe20000010803 */
[----:B------:R-:W2:Y:S04]  /*19d30*/  LDSM.16.MT88.4 R32, [R39+0x10000] ;  /* 0x010000002720783b */ /* 0x000ea80000004200 */
[----:B------:R-:W2:Y:S02]  /*19d40*/  LDSM.16.MT88.4 R48, [R36+0x10000] ;  /* 0x010000002430783b */ /* 0x000ea40000004200 */
[----:B------:R-:W-:Y:S01]  /*19d50*/  HMMA.16816.F32.BF16 R60, R8, R62, R64 ;  /* 0x0000003e083c723c */ /* 0x000fe20000041840 */
[----:B----4-:R-:W-:Y:S02]  /*19d60*/  F2FP.BF16.F32.PACK_AB R8, R97, R95 ;  /* 0x0000005f6108723e */ /* 0x010fe400000010ff */
[----:B------:R-:W-:-:S02]  /*19d70*/  F2FP.BF16.F32.PACK_AB R9, R99, R101 ;  /* 0x000000656309723e */ /* 0x000fc400000010ff */
[----:B-1----:R-:W-:Y:S02]  /*19d80*/  F2FP.BF16.F32.PACK_AB R10, R96, R98 ;  /* 0x00000062600a723e */ /* 0x002fe400000010ff */
[----:B-----5:R-:W-:Y:S01]  /*19d90*/  F2FP.BF16.F32.PACK_AB R11, R94, R100 ;  /* 0x000000645e0b723e */ /* 0x020fe200000010ff */
[----:B---3--:R-:W-:-:S06]  /*19da0*/  FFMA.FTZ R2, R181, R0, -R3 ;  /* 0x00000000b5027223 */ /* 0x008fcc0000010803 */
[----:B--2---:R-:W-:Y:S01]  /*19db0*/  HMMA.16816.F32.BF16 R64, R8, R20, R88 ;  /* 0x000000140840723c */ /* 0x004fe20000041858 */
[----:B------:R1:W-:Y:S04]  /*19dc0*/  MUFU.EX2 R91, R2 ;  /* 0x00000002005b7308 */ /* 0x0003e80000000800 */
[----:B------:R2:W-:Y:S01]  /*19dd0*/  MUFU.EX2 R90, R4 ;  /* 0x00000004005a7308 */ /* 0x0005e20000000800 */
[----:B------:R-:W-:Y:S01]  /*19de0*/  FADD.FTZ R6, R156, R6 ;  /* 0x000000069c067221 */ /* 0x000fe20000010000 */
[-CC-:B-1----:R-:W-:Y:S01]  /*19df0*/  FFMA.FTZ R2, R189, R0.reuse, -R5.reuse ;  /* 0x00000000bd027223 */ /* 0x182fe20000010805 */
[----:B--2---:R-:W-:-:S03]  /*19e00*/  FFMA.FTZ R4, R190, R0, -R5 ;  /* 0x00000000be047223 */ /* 0x004fc60000010805 */
[----:B------:R1:W-:Y:S01]  /*19e10*/  MUFU.EX2 R87, R2 ;  /* 0x0000000200577308 */ /* 0x0003e20000000800 */
[----:B------:R-:W-:-:S03]  /*19e20*/  FADD.FTZ R7, R159, R7 ;  /* 0x000000079f077221 */ /* 0x000fc60000010000 */
[----:B------:R2:W3:Y:S01]  /*19e30*/  MUFU.EX2 R89, R4 ;  /* 0x0000000400597308 */ /* 0x0004e20000000800 */
[-CC-:B-1----:R-:W-:Y:S01]  /*19e40*/  FFMA.FTZ R2, R187, R0.reuse, -R5.reuse ;  /* 0x00000000bb027223 */ /* 0x182fe20000010805 */
[----:B--2---:R-:W-:-:S03]  /*19e50*/  FFMA.FTZ R4, R188, R0, -R5 ;  /* 0x00000000bc047223 */ /* 0x004fc60000010805 */
[----:B------:R1:W-:Y:S04]  /*19e60*/  MUFU.EX2 R86, R2 ;  /* 0x0000000200567308 */ /* 0x0003e80000000800 */
[----:B------:R2:W4:Y:S01]  /*19e70*/  MUFU.EX2 R88, R4 ;  /* 0x0000000400587308 */ /* 0x0005220000000800 */
[----:B-1----:R-:W-:Y:S01]  /*19e80*/  FADD.FTZ R2, R148, R6 ;  /* 0x0000000694027221 */ /* 0x002fe20000010000 */
[----:B------:R-:W-:Y:S01]  /*19e90*/  FADD.FTZ R6, R151, R7 ;  /* 0x0000000797067221 */ /* 0x000fe20000010000 */
[----:B--2---:R-:W-:Y:S02]  /*19ea0*/  FFMA.FTZ R4, R185, R0, -R3 ;  /* 0x00000000b9047223 */ /* 0x004fe40000010803 */
[----:B------:R-:W-:Y:S02]  /*19eb0*/  FADD.FTZ R2, R154, R2 ;  /* 0x000000029a027221 */ /* 0x000fe40000010000 */
[----:B------:R1:W2:Y:S02]  /*19ec0*/  MUFU.EX2 R85, R4 ;  /* 0x0000000400557308 */ /* 0x0002a40000000800 */
[----:B------:R-:W-:-:S04]  /*19ed0*/  FADD.FTZ R2, R162, R2 ;  /* 0x00000002a2027221 */ /* 0x000fc80000010000 */
[----:B------:R-:W-:Y:S01]  /*19ee0*/  FADD.FTZ R2, R149, R2 ;  /* 0x0000000295027221 */ /* 0x000fe20000010000 */
[----:B-1----:R-:W-:-:S04]  /*19ef0*/  FADD.FTZ R4, R158, R6 ;  /* 0x000000069e047221 */ /* 0x002fc80000010000 */
        /* <DEDUP_REMOVED lines=8> */
[----:B------:R-:W-:Y:S01]  /*19f80*/  HMMA.16816.F32.BF16 R56, R8, R22, R52 ;  /* 0x000000160838723c */ /* 0x000fe20000041834 */
[----:B------:R-:W-:Y:S01]  /*19f90*/  LDSM.16.MT88.4 R20, [R160+0x10800] ;  /* 0x01080000a014783b */ /* 0x000fe20000004200 */
[----:B------:R-:W-:Y:S01]  /*19fa0*/  FADD.FTZ R4, R251, R4 ;  /* 0x00000004fb047221 */ /* 0x000fe20000010000 */
[----:B------:R-:W-:-:S05]  /*19fb0*/  FADD.FTZ R2, R244, R2 ;  /* 0x00000002f4027221 */ /* 0x000fca0000010000 */
[----:B------:R-:W-:Y:S01]  /*19fc0*/  HMMA.16816.F32.BF16 R28, R8, R18, R28 ;  /* 0x00000012081c723c */ /* 0x000fe2000004181c */
[----:B------:R-:W-:Y:S01]  /*19fd0*/  FADD.FTZ R4, R140, R4 ;  /* 0x000000048c047221 */ /* 0x000fe20000010000 */
[----:B------:R-:W-:-:S06]  /*19fe0*/  FADD.FTZ R2, R245, R2 ;  /* 0x00000002f5027221 */ /* 0x000fcc0000010000 */
[----:B------:R-:W-:Y:S01]  /*19ff0*/  HMMA.16816.F32.BF16 R40, R8, R32, R40 ;  /* 0x000000200828723c */ /* 0x000fe20000041828 */
[----:B------:R-:W-:Y:S01]  /*1a000*/  FADD.FTZ R4, R238, R4 ;  /* 0x00000004ee047221 */ /* 0x000fe20000010000 */
[----:B------:R-:W-:-:S06]  /*1a010*/  FADD.FTZ R2, R243, R2 ;  /* 0x00000002f3027221 */ /* 0x000fcc0000010000 */
[----:B------:R-:W-:Y:S01]  /*1a020*/  HMMA.16816.F32.BF16 R44, R8, R34, R44 ;  /* 0x00000022082c723c */ /* 0x000fe2000004182c */
[----:B------:R-:W-:Y:S01]  /*1a030*/  FADD.FTZ R4, R240, R4 ;  /* 0x00000004f0047221 */ /* 0x000fe20000010000 */
[----:B------:R-:W-:-:S06]  /*1a040*/  FADD.FTZ R2, R239, R2 ;  /* 0x00000002ef027221 */ /* 0x000fcc0000010000 */
[C---:B------:R-:W-:Y:S01]  /*1a050*/  HMMA.16816.F32.BF16 R60, R8.reuse, R50, R60 ;  /* 0x00000032083c723c */ /* 0x040fe2000004183c */
[----:B------:R-:W-:Y:S01]  /*1a060*/  FADD.FTZ R4, R242, R4 ;  /* 0x00000004f2047221 */ /* 0x000fe20000010000 */
[----:B------:R-:W-:Y:S01]  /*1a070*/  FADD.FTZ R2, R236, R2 ;  /* 0x00000002ec027221 */ /* 0x000fe20000010000 */
[-CC-:B------:R-:W-:Y:S01]  /*1a080*/  FFMA.FTZ R6, R193, R0.reuse, -R3.reuse ;  /* 0x00000000c1067223 */ /* 0x180fe20000010803 */
[----:B------:R-:W-:Y:S01]  /*1a090*/  FFMA.FTZ R7, R191, R0, -R3 ;  /* 0x00000000bf077223 */ /* 0x000fe20000010803 */
[----:B------:R-:W-:Y:S01]  /*1a0a0*/  FADD.FTZ R4, R241, R4 ;  /* 0x00000004f1047221 */ /* 0x000fe20000010000 */
[----:B------:R-:W-:Y:S02]  /*1a0b0*/  LDSM.16.MT88.4 R152, [R38+0x11800] ;  /* 0x011800002698783b */ /* 0x000fe40000004200 */
[----:B------:R-:W-:Y:S02]  /*1a0c0*/  HMMA.16816.F32.BF16 R52, R8, R16, R24 ;  /* 0x000000100834723c */ /* 0x000fe40000041818 */
[----:B------:R-:W1:Y:S01]  /*1a0d0*/  LDSM.16.MT88.4 R24, [R38+0x10800] ;  /* 0x010800002618783b */ /* 0x000e620000004200 */
[----:B------:R-:W-:Y:S01]  /*1a0e0*/  FADD.FTZ R4, R12, R4 ;  /* 0x000000040c047221 */ /* 0x000fe20000010000 */
[----:B------:R-:W-:-:S02]  /*1a0f0*/  FADD.FTZ R2, R235, R2 ;  /* 0x00000002eb027221 */ /* 0x000fc40000010000 */
[----:B------:R-:W5:Y:S01]  /*1a100*/  LDSM.16.MT88.4 R16, [R39+0x10800] ;  /* 0x010800002710783b */ /* 0x000f620000004200 */
        /* <DEDUP_REMOVED lines=10> */
[----:B------:R-:W-:Y:S02]  /*1a1b0*/  HMMA.16816.F32.BF16 R32, R8, R48, R80 ;  /* 0x000000300820723c */ /* 0x000fe40000041850 */
[----:B------:R-:W-:Y:S01]  /*1a1c0*/  FADD.FTZ R4, R76, R4 ;  /* 0x000000044c047221 */ /* 0x000fe20000010000 */
[----:B------:R-:W-:Y:S01]  /*1a1d0*/  FADD.FTZ R2, R216, R2 ;  /* 0x00000002d8027221 */ /* 0x000fe20000010000 */
[----:B---3--:R-:W-:Y:S02]  /*1a1e0*/  F2FP.BF16.F32.PACK_AB R8, R87, R89 ;  /* 0x000000595708723e */ /* 0x008fe400000010ff */
[----:B------:R-:W-:Y:S01]  /*1a1f0*/  F2FP.BF16.F32.PACK_AB R9, R90, R93 ;  /* 0x0000005d5a09723e */ /* 0x000fe200000010ff */
[----:B------:R-:W-:Y:S01]  /*1a200*/  FADD.FTZ R4, R218, R4 ;  /* 0x00000004da047221 */ /* 0x000fe20000010000 */
[----:B----4-:R-:W-:-:S02]  /*1a210*/  F2FP.BF16.F32.PACK_AB R10, R86, R88 ;  /* 0x00000058560a723e */ /* 0x010fc400000010ff */
[----:B--2---:R-:W-:Y:S01]  /*1a220*/  F2FP.BF16.F32.PACK_AB R11, R85, R91 ;  /* 0x0000005b550b723e */ /* 0x004fe200000010ff */
[----:B------:R-:W-:Y:S01]  /*1a230*/  FADD.FTZ R2, R212, R2 ;  /* 0x00000002d4027221 */ /* 0x000fe20000010000 */
[----:B------:R-:W-:-:S03]  /*1a240*/  FADD.FTZ R4, R207, R4 ;  /* 0x00000004cf047221 */ /* 0x000fc60000010000 */
[----:B------:R-:W-:Y:S02]  /*1a250*/  FADD.FTZ R2, R213, R2 ;  /* 0x00000002d5027221 */ /* 0x000fe40000010000 */
[----:B-1----:R-:W-:Y:S01]  /*1a260*/  HMMA.16816.F32.BF16 R52, R8, R24, R52 ;  /* 0x000000180834723c */ /* 0x002fe20000041834 */
[----:B------:R-:W-:Y:S01]  /*1a270*/  FADD.FTZ R4, R209, R4 ;  /* 0x00000004d1047221 */ /* 0x000fe20000010000 */
[----:B------:R-:W-:-:S06]  /*1a280*/  FADD.FTZ R2, R214, R2 ;  /* 0x00000002d6027221 */ /* 0x000fcc0000010000 */
[----:B------:R-:W-:Y:S01]  /*1a290*/  HMMA.16816.F32.BF16 R48, R8, R26, R28 ;  /* 0x0000001a0830723c */ /* 0x000fe2000004181c */
[----:B------:R-:W1:Y:S01]  /*1a2a0*/  LDSM.16.MT88.4 R24, [R36+0x10800] ;  /* 0x010800002418783b */ /* 0x000e620000004200 */
[----:B------:R-:W-:Y:S01]  /*1a2b0*/  FADD.FTZ R4, R210, R4 ;  /* 0x00000004d2047221 */ /* 0x000fe20000010000 */
[----:B------:R-:W-:-:S03]  /*1a2c0*/  FADD.FTZ R2, R208, R2 ;  /* 0x00000002d0027221 */ /* 0x000fc60000010000 */
[----:B------:R-:W-:Y:S02]  /*1a2d0*/  FADD.FTZ R4, R211, R4 ;  /* 0x00000004d3047221 */ /* 0x000fe40000010000 */
[C---:B------:R-:W-:Y:S01]  /*1a2e0*/  HMMA.16816.F32.BF16 R64, R8.reuse, R20, R64 ;  /* 0x000000140840723c */ /* 0x040fe20000041840 */
[----:B------:R-:W-:Y:S01]  /*1a2f0*/  FADD.FTZ R2, R206, R2 ;  /* 0x00000002ce027221 */ /* 0x000fe20000010000 */
[----:B------:R2:W-:Y:S06]  /*1a300*/  MUFU.EX2 R83, R6 ;  /* 0x0000000600537308 */ /* 0x0005ec0000000800 */
[----:B------:R-:W-:Y:S01]  /*1a310*/  HMMA.16816.F32.BF16 R56, R8, R22, R56 ;  /* 0x000000160838723c */ /* 0x000fe20000041838 */
[----:B------:R-:W3:Y:S01]  /*1a320*/  LDSM.16.MT88.4 R20, [R160+0x11000] ;  /* 0x01100000a014783b */ /* 0x000ee20000004200 */
[----:B------:R-:W-:Y:S01]  /*1a330*/  FADD.FTZ R4, R139, R4 ;  /* 0x000000048b047221 */ /* 0x000fe20000010000 */
[----:B------:R-:W-:Y:S01]  /*1a340*/  FADD.FTZ R2, R205, R2 ;  /* 0x00000002cd027221 */ /* 0x000fe20000010000 */
[----:B------:R4:W-:Y:S01]  /*1a350*/  MUFU.EX2 R84, R7 ;  /* 0x0000000700547308 */ /* 0x0009e20000000800 */
[----:B------:R-:W-:-:S03]  /*1a360*/  FFMA.FTZ R12, R192, R0, -R3 ;  /* 0x00000000c00c7223 */ /* 0x000fc60000010803 */
[C---:B-----5:R-:W-:Y:S01]  /*1a370*/  HMMA.16816.F32.BF16 R40, R8.reuse, R16, R40 ;  /* 0x000000100828723c */ /* 0x060fe20000041828 */
[-CC-:B--2---:R-:W-:Y:S01]  /*1a380*/  FFMA.FTZ R6, R197, R0.reuse, -R5.reuse ;  /* 0x00000000c5067223 */ /* 0x184fe20000010805 */
[----:B------:R-:W-:Y:S01]  /*1a390*/  FADD.FTZ R4, R138, R4 ;  /* 0x000000048a047221 */ /* 0x000fe20000010000 */
[----:B------:R-:W-:Y:S01]  /*1a3a0*/  FADD.FTZ R2, R145, R2 ;  /* 0x0000000291027221 */ /* 0x000fe20000010000 */
[----:B------:R-:W-:Y:S04]  /*1a3b0*/  LDSM.16.MT88.4 R160, [R160+0x11800] ;  /* 0x01180000a0a0783b */ /* 0x000fe80000004200 */
[----:B------:R-:W-:Y:S01]  /*1a3c0*/  HMMA.16816.F32.BF16 R68, R8, R18, R44 ;  /* 0x000000120844723c */ /* 0x000fe2000004182c */
[----:B------:R-:W2:Y:S01]  /*1a3d0*/  LDSM.16.MT88.4 R16, [R38+0x11000] ;  /* 0x011000002610783b */ /* 0x000ea20000004200 */
[----:B------:R5:W-:Y:S01]  /*1a3e0*/  MUFU.EX2 R78, R6 ;  /* 0x00000006004e7308 */ /* 0x000be20000000800 */
[-CC-:B----4-:R-:W-:Y:S01]  /*1a3f0*/  FFMA.FTZ R7, R198, R0.reuse, -R5.reuse ;  /* 0x00000000c6077223 */ /* 0x190fe20000010805 */
[----:B------:R-:W-:Y:S01]  /*1a400*/  FADD.FTZ R4, R136, R4 ;  /* 0x0000000488047221 */ /* 0x000fe20000010000 */
[----:B------:R-:W-:Y:S01]  /*1a410*/  FADD.FTZ R2, R133, R2 ;  /* 0x0000000285027221 */ /* 0x000fe20000010000 */
[----:B------:R-:W-:Y:S01]  /*1a420*/  MUFU.EX2 R82, R12 ;  /* 0x0000000c00527308 */ /* 0x000fe20000000800 */
[----:B------:R-:W-:Y:S03]  /*1a430*/  LDSM.16.MT88.4 R144, [R39+0x11800] ;  /* 0x011800002790783b */ /* 0x000fe60000004200 */
[----:B------:R4:W3:Y:S01]  /*1a440*/  MUFU.EX2 R77, R7 ;  /* 0x00000007004d7308 */ /* 0x0008e20000000800 */
[----:B-----5:R-:W-:Y:S01]  /*1a450*/  FFMA.FTZ R6, R196, R0, -R5 ;  /* 0x00000000c4067223 */ /* 0x020fe20000010805 */
[----:B------:R-:W-:-:S03]  /*1a460*/  FADD.FTZ R4, R141, R4 ;  /* 0x000000048d047221 */ /* 0x000fc60000010000 */
[----:B------:R5:W-:Y:S01]  /*1a470*/  MUFU.EX2 R81, R6 ;  /* 0x0000000600517308 */ /* 0x000be20000000800 */
[----:B------:R-:W-:Y:S01]  /*1a480*/  FADD.FTZ R2, R131, R2 ;  /* 0x0000000283027221 */ /* 0x000fe20000010000 */
[----:B----4-:R-:W-:Y:S01]  /*1a490*/  FFMA.FTZ R7, R195, R0, -R5 ;  /* 0x00000000c3077223 */ /* 0x010fe20000010805 */
[----:B------:R-:W-:-:S03]  /*1a4a0*/  FADD.FTZ R4, R126, R4 ;  /* 0x000000047e047221 */ /* 0x000fc60000010000 */
[----:B------:R-:W4:Y:S01]  /*1a4b0*/  MUFU.EX2 R80, R7 ;  /* 0x0000000700507308 */ /* 0x000f220000000800 */
[----:B-----5:R-:W-:Y:S01]  /*1a4c0*/  FFMA.FTZ R6, R194, R0, -R3 ;  /* 0x00000000c2067223 */ /* 0x020fe20000010803 */
[----:B------:R-:W-:-:S03]  /*1a4d0*/  FADD.FTZ R2, R130, R2 ;  /* 0x0000000282027221 */ /* 0x000fc60000010000 */
[----:B------:R5:W2:Y:S01]  /*1a4e0*/  MUFU.EX2 R76, R6 ;  /* 0x00000006004c7308 */ /* 0x000aa20000000800 */
[----:B------:R-:W-:Y:S01]  /*1a4f0*/  FADD.FTZ R4, R129, R4 ;  /* 0x0000000481047221 */ /* 0x000fe20000010000 */
[----:B------:R-:W-:-:S03]  /*1a500*/  FADD.FTZ R2, R132, R2 ;  /* 0x0000000284027221 */ /* 0x000fc60000010000 */
[----:B------:R-:W-:Y:S01]  /*1a510*/  FADD.FTZ R4, R127, R4 ;  /* 0x000000047f047221 */ /* 0x000fe20000010000 */
[----:B------:R-:W-:Y:S01]  /*1a520*/  FADD.FTZ R2, R125, R2 ;  /* 0x000000027d027221 */ /* 0x000fe20000010000 */
[----:B-1----:R-:W-:Y:S02]  /*1a530*/  HMMA.16816.F32.BF16 R32, R8, R24, R32 ;  /* 0x000000180820723c */ /* 0x002fe40000041820 */
[----:B------:R-:W-:Y:S01]  /*1a540*/  FADD.FTZ R4, R128, R4 ;  /* 0x0000000480047221 */ /* 0x000fe20000010000 */
[----:B------:R-:W-:-:S05]  /*1a550*/  FADD.FTZ R2, R121, R2 ;  /* 0x0000000279027221 */ /* 0x000fca0000010000 */
[----:B------:R-:W-:Y:S01]  /*1a560*/  HMMA.16816.F32.BF16 R28, R8, R26, R60 ;  /* 0x0000001a081c723c */ /* 0x000fe2000004183c */
[----:B---3--:R-:W-:Y:S01]  /*1a570*/  F2FP.BF16.F32.PACK_AB R8, R77, R78 ;  /* 0x0000004e4d08723e */ /* 0x008fe200000010ff */
[--C-:B-----5:R-:W-:Y:S01]  /*1a580*/  FFMA.FTZ R6, R201, R0, -R3.reuse ;  /* 0x00000000c9067223 */ /* 0x120fe20000010803 */
[----:B------:R-:W-:Y:S01]  /*1a590*/  F2FP.BF16.F32.PACK_AB R9, R82, R83 ;  /* 0x000000535209723e */ /* 0x000fe200000010ff */
[----:B------:R-:W-:Y:S01]  /*1a5a0*/  FADD.FTZ R4, R13, R4 ;  /* 0x000000040d047221 */ /* 0x000fe20000010000 */
[----:B----4-:R-:W-:Y:S01]  /*1a5b0*/  F2FP.BF16.F32.PACK_AB R10, R80, R81 ;  /* 0x00000051500a723e */ /* 0x010fe200000010ff */
[----:B------:R-:W-:Y:S01]  /*1a5c0*/  FADD.FTZ R2, R122, R2 ;  /* 0x000000027a027221 */ /* 0x000fe20000010000 */
[----:B--2---:R-:W-:Y:S01]  /*1a5d0*/  F2FP.BF16.F32.PACK_AB R11, R76, R84 ;  /* 0x000000544c0b723e */ /* 0x004fe200000010ff */
[----:B------:R-:W-:Y:S01]  /*1a5e0*/  FADD.FTZ R4, R118, R4 ;  /* 0x0000000476047221 */ /* 0x000fe20000010000 */
[-CC-:B------:R-:W-:Y:S01]  /*1a5f0*/  FFMA.FTZ R12, R200, R0.reuse, -R3.reuse ;  /* 0x00000000c80c7223 */ /* 0x180fe20000010803 */
[-C--:B------:R-:W-:Y:S01]  /*1a600*/  FFMA.FTZ R7, R199, R0.reuse, -R3 ;  /* 0x00000000c7077223 */ /* 0x080fe20000010803 */
[----:B------:R-:W1:Y:S03]  /*1a610*/  LDSM.16.MT88.4 R24, [R39+0x11000] ;  /* 0x011000002718783b */ /* 0x000e660000004200 */
[----:B------:R-:W-:Y:S01]  /*1a620*/  HMMA.16816.F32.BF16 R44, R8, R22, R56 ;  /* 0x00000016082c723c */ /* 0x000fe20000041838 */
[----:B------:R2:W-:Y:S01]  /*1a630*/  MUFU.EX2 R56, R6 ;  /* 0x0000000600387308 */ /* 0x0005e20000000800 */
[----:B------:R-:W-:Y:S01]  /*1a640*/  FADD.FTZ R4, R120, R4 ;  /* 0x0000000478047221 */ /* 0x000fe20000010000 */
[----:B------:R-:W-:-:S05]  /*1a650*/  FFMA.FTZ R13, R222, R0, -R5 ;  /* 0x00000000de0d7223 */ /* 0x000fca0000010805 */
[----:B------:R-:W-:Y:S01]  /*1a660*/  HMMA.16816.F32.BF16 R52, R8, R16, R52 ;  /* 0x000000100834723c */ /* 0x000fe20000041834 */
[----:B--2---:R-:W-:Y:S01]  /*1a670*/  FADD.FTZ R6, R124, R2 ;  /* 0x000000027c067221 */ /* 0x004fe20000010000 */
[----:B------:R-:W-:-:S06]  /*1a680*/  FFMA.FTZ R2, R203, R0, -R5 ;  /* 0x00000000cb027223 */ /* 0x000fcc0000010805 */
[----:B------:R-:W-:Y:S01]  /*1a690*/  HMMA.16816.F32.BF16 R48, R8, R18, R48 ;  /* 0x000000120830723c */ /* 0x000fe20000041830 */
[----:B------:R2:W-:Y:S04]  /*1a6a0*/  MUFU.EX2 R19, R12 ;  /* 0x0000000c00137308 */ /* 0x0005e80000000800 */
[----:B------:R3:W-:Y:S04]  /*1a6b0*/  MUFU.EX2 R18, R7 ;  /* 0x0000000700127308 */ /* 0x0007e80000000800 */
[----:B------:R4:W5:Y:S01]  /*1a6c0*/  MUFU.EX2 R17, R2 ;  /* 0x0000000200117308 */ /* 0x0009620000000800 */
[-CC-:B--2---:R-:W-:Y:S01]  /*1a6d0*/  FFMA.FTZ R12, R202, R0.reuse, -R5.reuse ;  /* 0x00000000ca0c7223 */ /* 0x184fe20000010805 */
[----:B---3--:R-:W-:Y:S01]  /*1a6e0*/  FFMA.FTZ R7, R204, R0, -R5 ;  /* 0x00000000cc077223 */ /* 0x008fe20000010805 */
[----:B------:R-:W-:Y:S01]  /*1a6f0*/  FADD.FTZ R5, R123, R4 ;  /* 0x000000047b057221 */ /* 0x000fe20000010000 */
[----:B----4-:R-:W-:-:S04]  /*1a700*/  FADD.FTZ R2, R119, R6 ;  /* 0x0000000677027221 */ /* 0x010fc80000010000 */
[----:B------:R-:W-:Y:S01]  /*1a710*/  FADD.FTZ R4, R112, R2 ;  /* 0x0000000270047221 */ /* 0x000fe20000010000 */
[----:B------:R-:W-:Y:S01]  /*1a720*/  FADD.FTZ R2, R111, R5 ;  /* 0x000000056f027221 */ /* 0x000fe20000010000 */
[----:B------:R-:W-:Y:S02]  /*1a730*/  FFMA.FTZ R3, R229, R0, -R3 ;  /* 0x00000000e5037223 */ /* 0x000fe40000010803 */
        /* <DEDUP_REMOVED lines=34> */
[----:B------:R3:W4:Y:S02]  /*1a960*/  MUFU.EX2 R16, R7 ;  /* 0x0000000700107308 */ /* 0x0007240000000800 */
[----:B------:R-:W-:Y:S01]  /*1a970*/  FADD.FTZ R0, R82, R0 ;  /* 0x0000000052007221 */ /* 0x000fe20000010000 */
[----:B------:R-:W-:Y:S01]  /*1a980*/  FADD.FTZ R2, R77, R2 ;  /* 0x000000024d027221 */ /* 0x000fe20000010000 */
[----:B------:R-:W1:Y:S02]  /*1a990*/  MUFU.EX2 R12, R12 ;  /* 0x0000000c000c7308 */ /* 0x000e640000000800 */
[----:B------:R-:W-:Y:S01]  /*1a9a0*/  FADD.FTZ R0, R84, R0 ;  /* 0x0000000054007221 */ /* 0x000fe20000010000 */
[----:B------:R-:W-:Y:S01]  /*1a9b0*/  FADD.FTZ R2, R81, R2 ;  /* 0x0000000251027221 */ /* 0x000fe20000010000 */
[----:B------:R-:W2:Y:S02]  /*1a9c0*/  MUFU.EX2 R13, R13 ;  /* 0x0000000d000d7308 */ /* 0x000ea40000000800 */
[----:B------:R-:W-:Y:S01]  /*1a9d0*/  FADD.FTZ R0, R76, R0 ;  /* 0x000000004c007221 */ /* 0x000fe20000010000 */
[----:B------:R-:W-:Y:S01]  /*1a9e0*/  FADD.FTZ R2, R80, R2 ;  /* 0x0000000250027221 */ /* 0x000fe20000010000 */
[----:B---3--:R-:W3:Y:S01]  /*1a9f0*/  LDSM.16.MT88.4 R4, [R36+0x11800] ;  /* 0x011800002404783b */ /* 0x008ee20000004200 */
[----:B------:R-:W2:Y:S02]  /*1aa00*/  MUFU.EX2 R3, R3 ;  /* 0x0000000300037308 */ /* 0x000ea40000000800 */
[----:B-----5:R-:W-:Y:S01]  /*1aa10*/  FADD.FTZ R2, R17, R2 ;  /* 0x0000000211027221 */ /* 0x020fe20000010000 */
[----:B------:R-:W-:-:S03]  /*1aa20*/  FADD.FTZ R0, R56, R0 ;  /* 0x0000000038007221 */ /* 0x000fc60000010000 */
[----:B----4-:R-:W-:Y:S01]  /*1aa30*/  FADD.FTZ R2, R16, R2 ;  /* 0x0000000210027221 */ /* 0x010fe20000010000 */
[----:B------:R-:W-:-:S03]  /*1aa40*/  FADD.FTZ R0, R19, R0 ;  /* 0x0000000013007221 */ /* 0x000fc60000010000 */
[----:B-1----:R-:W-:Y:S01]  /*1aa50*/  FADD.FTZ R2, R12, R2 ;  /* 0x000000020c027221 */ /* 0x002fe20000010000 */
[----:B------:R-:W-:Y:S01]  /*1aa60*/  FADD.FTZ R0, R18, R0 ;  /* 0x0000000012007221 */ /* 0x000fe20000010000 */
[----:B------:R-:W-:Y:S02]  /*1aa70*/  HMMA.16816.F32.BF16 R40, R8, R24, R40 ;  /* 0x000000180828723c */ /* 0x000fe40000041828 */
[----:B--2---:R-:W-:Y:S01]  /*1aa80*/  FADD.FTZ R220, R13, R2 ;  /* 0x000000020ddc7221 */ /* 0x004fe20000010000 */
[----:B------:R-:W-:-:S05]  /*1aa90*/  FADD.FTZ R222, R3, R0 ;  /* 0x0000000003de7221 */ /* 0x000fca0000010000 */
[----:B------:R-:W-:Y:S01]  /*1aaa0*/  HMMA.16816.F32.BF16 R24, R8, R26, R68 ;  /* 0x0000001a0818723c */ /* 0x000fe20000041844 */
[----:B------:R1:W-:Y:S01]  /*1aab0*/  STL [R1+0x24], R220 ;  /* 0x000024dc01007387 */ /* 0x0003e20000100800 */
[----:B------:R-:W-:-:S06]  /*1aac0*/  MOV R229, R143 ;  /* 0x0000008f00e57202 */ /* 0x000fcc0000000f00 */
[C---:B------:R-:W-:Y:S01]  /*1aad0*/  HMMA.16816.F32.BF16 R32, R8.reuse, R20, R32 ;  /* 0x000000140820723c */ /* 0x040fe20000041820 */
[----:B------:R1:W-:Y:S07]  /*1aae0*/  STL [R1+0x48], R222 ;  /* 0x000048de01007387 */ /* 0x0003ee0000100800 */
[----:B------:R-:W-:Y:S01]  /*1aaf0*/  HMMA.16816.F32.BF16 R28, R8, R22, R28 ;  /* 0x00000016081c723c */ /* 0x000fe2000004181c */
[----:B------:R-:W-:Y:S02]  /*1ab00*/  ISETP.GT.AND P0, PT, R168, R229, PT ;  /* 0x000000e5a800720c */ /* 0x000fe40003f04270 */
[----:B------:R-:W-:-:S02]  /*1ab10*/  F2FP.BF16.F32.PACK_AB R136, R16, R17 ;  /* 0x000000111088723e */ /* 0x000fc400000010ff */
        /* <DEDUP_REMOVED lines=13> */
[----:B-1----:R-:W-:-:S15]  /*1abf0*/  @!P0 BRA `(.L_x_2676) ;  /* 0x0000009c00188947 */ /* 0x002fde0003800000 */
[----:B------:R-:W2:Y:S01]  /*1ac00*/  LDL.64 R172, [R1+0x50] ;  /* 0x0000500001ac7983 */ /* 0x000ea20000100a00 */
[----:B------:R-:W-:-:S04]  /*1ac10*/  DEPBAR.LE SB0, 0x0 ;  /* 0x000080000000791a */ /* 0x000fc80000000000 */
[----:B------:R-:W3:Y:S04]  /*1ac20*/  LDL R38, [R1+0xc4] ;  /* 0x0000c40001267983 */ /* 0x000ee80000100800 */
[----:B------:R1:W5:Y:S04]  /*1ac30*/  LDL R170, [R1+0x40] ;  /* 0x0000400001aa7983 */ /* 0x0003680000100800 */
[----:B------:R1:W5:Y:S01]  /*1ac40*/  LDL R169, [R1+0x44] ;  /* 0x0000440001a97983 */ /* 0x0003620000100800 */
[----:B------:R-:W-:Y:S05]  /*1ac50*/  WARPSYNC.ALL ;  /* 0x0000000000007948 */ /* 0x000fea0003800000 */
[----:B------:R-:W-:Y:S01]  /*1ac60*/  BSSY.RECONVERGENT B0, `(.L_x_2677) ;  /* 0x0000055000007945 */ /* 0x000fe20003800200 */
[----:B------:R-:W-:Y:S01]  /*1ac70*/  BAR.SYNC.DEFER_BLOCKING 0x0 ;  /* 0x0000000000007b1d */ /* 0x000fe20000010000 */
[----:B--2---:R-:W-:-:S04]  /*1ac80*/  ISETP.NE.U32.AND P1, PT, R172, RZ, PT ;  /* 0x000000ffac00720c */ /* 0x004fc80003f25070 */
[----:B------:R-:W-:Y:S01]  /*1ac90*/  ISETP.NE.AND.EX P1, PT, R173, RZ, PT, P1 ;  /* 0x000000ffad00720c */ /* 0x000fe20003f25310 */
[----:B---3--:R-:W-:-:S12]  /*1aca0*/  VIADD R9, R38, 0xfffffffe ;  /* 0xfffffffe26097836 */ /* 0x008fd80000000000 */
[----:B-1----:R-:W-:Y:S05]  /*1acb0*/  @!P1 BRA `(.L_x_2678) ;  /* 0x00000004000c9947 */ /* 0x002fea0003800000 */
[----:B------:R-:W2:Y:S04]  /*1acc0*/  LD.E R2, desc[UR6][R134.64+0x170] ;  /* 0x0001700686027980 */ /* 0x000ea8000c101900 */
[----:B------:R-:W3:Y:S04]  /*1acd0*/  LDL.LU R178, [R1+0x80] ;  /* 0x0000800001b27983 */ /* 0x000ee80000300800 */
[----:B------:R-:W4:Y:S01]  /*1ace0*/  LDL.64 R172, [R1+0x30] ;  /* 0x0000300001ac7983 */ /* 0x000f220000100a00 */
[----:B------:R-:W-:-:S05]  /*1acf0*/  IMAD.SHL.U32 R9, R9, 0x100, RZ ;  /* 0x0000010009097824 */ /* 0x000fca00078e00ff */
[----:B------:R-:W-:Y:S02]  /*1ad00*/  IABS R6, R9 ;  /* 0x0000000900067213 */ /* 0x000fe40000000000 */
[----:B--2---:R-:W-:-:S04]  /*1ad10*/  IABS R0, R2 ;  /* 0x0000000200007213 */ /* 0x004fc80000000000 */
[----:B------:R-:W1:Y:S08]  /*1ad20*/  I2F.RP R4, R0 ;  /* 0x0000000000047306 */ /* 0x000e700000209400 */
[----:B-1----:R-:W1:Y:S02]  /*1ad30*/  MUFU.RCP R4, R4 ;  /* 0x0000000400047308 */ /* 0x002e640000001000 */
[----:B-1----:R-:W-:-:S06]  /*1ad40*/  VIADD R4, R4, 0xffffffe ;  /* 0x0ffffffe04047836 */ /* 0x002fcc0000000000 */
[----:B------:R-:W1:Y:S01]  /*1ad50*/  F2I.FTZ.U32.TRUNC.NTZ R5, R4 ;  /* 0x0000000400057305 */ /* 0x000e62000021f000 */
[----:B---3--:R-:W-:Y:S02]  /*1ad60*/  IADD3 R8, PT, PT, R178, -0x100, RZ ;  /* 0xffffff00b2087810 */ /* 0x008fe40007ffe0ff */
[----:B------:R-:W-:Y:S01]  /*1ad70*/  IABS R10, R2 ;  /* 0x00000002000a7213 */ /* 0x000fe20000000000 */
[----:B-1----:R-:W-:Y:S02]  /*1ad80*/  IMAD.MOV R3, RZ, RZ, -R5 ;  /* 0x000000ffff037224 */ /* 0x002fe400078e0a05 */
[----:B------:R-:W-:Y:S02]  /*1ad90*/  IMAD.MOV.U32 R4, RZ, RZ, RZ ;  /* 0x000000ffff047224 */ /* 0x000fe400078e00ff */
[----:B------:R-:W-:-:S04]  /*1ada0*/  IMAD R3, R3, R0, RZ ;  /* 0x0000000003037224 */ /* 0x000fc800078e02ff */
[----:B------:R-:W-:Y:S01]  /*1adb0*/  IMAD.HI.U32 R4, R5, R3, R4 ;  /* 0x0000000305047227 */ /* 0x000fe200078e0004 */
[----:B------:R-:W-:Y:S02]  /*1adc0*/  MOV R5, R6 ;  /* 0x0000000600057202 */ /* 0x000fe40000000f00 */
[----:B------:R-:W-:Y:S01]  /*1add0*/  IABS R7, R8 ;  /* 0x0000000800077213 */ /* 0x000fe20000000000 */
[----:B------:R-:W-:Y:S02]  /*1ade0*/  IMAD.MOV R6, RZ, RZ, -R10 ;  /* 0x000000ffff067224 */ /* 0x000fe400078e0a0a */
[----:B------:R-:W-:-:S04]  /*1adf0*/  IMAD.HI.U32 R3, R4, R5, RZ ;  /* 0x0000000504037227 */ /* 0x000fc800078e00ff */
[----:B------:R-:W-:-:S04]  /*1ae00*/  IMAD.HI.U32 R4, R4, R7, RZ ;  /* 0x0000000704047227 */ /* 0x000fc800078e00ff */
[-C--:B------:R-:W-:Y:S02]  /*1ae10*/  IMAD R5, R3, R6.reuse, R5 ;  /* 0x0000000603057224 */ /* 0x080fe400078e0205 */
[----:B------:R-:W-:-:S03]  /*1ae20*/  IMAD R6, R4, R6, R7 ;  /* 0x0000000604067224 */ /* 0x000fc600078e0207 */
[C---:B------:R-:W-:Y:S02]  /*1ae30*/  ISETP.GT.U32.AND P3, PT, R0.reuse, R5, PT ;  /* 0x000000050000720c */ /* 0x040fe40003f64070 */
[----:B------:R-:W-:Y:S02]  /*1ae40*/  ISETP.GT.U32.AND P0, PT, R0, R6, PT ;  /* 0x000000060000720c */ /* 0x000fe40003f04070 */
[-C--:B------:R-:W-:Y:S02]  /*1ae50*/  LOP3.LUT R9, R9, R2.reuse, RZ, 0x3c, !PT ;  /* 0x0000000209097212 */ /* 0x080fe400078e3cff */
[----:B------:R-:W-:-:S07]  /*1ae60*/  LOP3.LUT R8, R8, R2, RZ, 0x3c, !PT ;  /* 0x0000000208087212 */ /* 0x000fce00078e3cff */
[----:B------:R-:W-:Y:S02]  /*1ae70*/  @!P3 IMAD.IADD R5, R5, 0x1, -R0 ;  /* 0x000000010505b824 */ /* 0x000fe400078e0a00 */
[----:B------:R-:W-:-:S03]  /*1ae80*/  @!P0 IADD3 R6, PT, PT, R6, -R0, RZ ;  /* 0x8000000006068210 */ /* 0x000fc60007ffe0ff */
[-C--:B------:R-:W-:Y:S01]  /*1ae90*/  ISETP.GE.U32.AND P5, PT, R5, R0.reuse, PT ;  /* 0x000000000500720c */ /* 0x080fe20003fa6070 */
[----:B------:R-:W-:Y:S01]  /*1aea0*/  @!P0 VIADD R4, R4, 0x1 ;  /* 0x0000000104048836 */ /* 0x000fe20000000000 */
[----:B------:R-:W-:Y:S02]  /*1aeb0*/  ISETP.GE.U32.AND P6, PT, R6, R0, PT ;  /* 0x000000000600720c */ /* 0x000fe40003fc6070 */
[----:B------:R-:W-:Y:S02]  /*1aec0*/  ISETP.GE.AND P0, PT, R9, RZ, PT ;  /* 0x000000ff0900720c */ /* 0x000fe40003f06270 */
[----:B------:R-:W-:Y:S02]  /*1aed0*/  ISETP.GE.AND P4, PT, R8, RZ, PT ;  /* 0x000000ff0800720c */ /* 0x000fe40003f86270 */
[----:B------:R-:W-:-:S05]  /*1aee0*/  @!P3 IADD3 R3, PT, PT, R3, 0x1, RZ ;  /* 0x000000010303b810 */ /* 0x000fca0007ffe0ff */
[----:B------:R-:W-:Y:S02]  /*1aef0*/  @P5 VIADD R3, R3, 0x1 ;  /* 0x0000000103035836 */ /* 0x000fe40000000000 */
[----:B------:R-:W-:Y:S02]  /*1af00*/  @P6 IADD3 R4, PT, PT, R4, 0x1, RZ ;  /* 0x0000000104046810 */ /* 0x000fe40007ffe0ff */
[----:B------:R-:W-:Y:S01]  /*1af10*/  @!P0 IMAD.MOV R3, RZ, RZ, -R3 ;  /* 0x000000ffff038224 */ /* 0x000fe200078e0a03 */
[----:B------:R-:W-:Y:S02]  /*1af20*/  ISETP.NE.AND P3, PT, R2, RZ, PT ;  /* 0x000000ff0200720c */ /* 0x000fe40003f65270 */
[----:B------:R-:W-:Y:S02]  /*1af30*/  LOP3.LUT R0, RZ, R2, RZ, 0x33, !PT ;  /* 0x00000002ff007212 */ /* 0x000fe400078e33ff */
[----:B------:R-:W-:Y:S02]  /*1af40*/  @!P4 IADD3 R4, PT, PT, -R4, RZ, RZ ;  /* 0x000000ff0404c210 */ /* 0x000fe40007ffe1ff */
[----:B------:R-:W-:-:S02]  /*1af50*/  SEL R3, R0, R3, !P3 ;  /* 0x0000000300037207 */ /* 0x000fc40005800000 */
[----:B------:R-:W-:Y:S02]  /*1af60*/  SEL R0, R0, R4, !P3 ;  /* 0x0000000400007207 */ /* 0x000fe40005800000 */
[----:B------:R-:W2:Y:S01]  /*1af70*/  LD.E.64 R4, desc[UR6][R134.64+0x40] ;  /* 0x0000400686047980 */ /* 0x000ea2000c101b00 */
[----:B----4-:R-:W-:-:S04]  /*1af80*/  IMAD.WIDE R8, R3, 0x4, R172 ;  /* 0x0000000403087825 */ /* 0x010fc800078e02ac */
        /* <DEDUP_REMOVED lines=16> */
[----:B-----5:R-:W-:-:S04]  /*1b090*/  LEA R169, P0, R2, R169, 0x1 ;  /* 0x000000a902a97211 */ /* 0x020fc800078008ff */
[----:B------:R-:W-:-:S04]  /*1b0a0*/  IADD3 R0, PT, PT, R3, R0, RZ ;  /* 0x0000000003007210 */ /* 0x000fc80007ffe0ff */
[----:B------:R-:W-:Y:S01]  /*1b0b0*/  LEA.HI.X R170, R2, R170, R0, 0x1, P0 ;  /* 0x000000aa02aa7211 */ /* 0x000fe200000f0c00 */
[----:B------:R2:W-:Y:S04]  /*1b0c0*/  STL [R1+0x44], R169 ;  /* 0x000044a901007387 */ /* 0x0005e80000100800 */
[----:B------:R2:W-:Y:S01]  /*1b0d0*/  STL [R1+0x40], R170 ;  /* 0x000040aa01007387 */ /* 0x0005e20000100800 */
[----:B------:R-:W-:Y:S05]  /*1b0e0*/  BRA `(.L_x_2679) ;  /* 0x0000000000307947 */ /* 0x000fea0003800000 */
.L_x_2678:
        /* <DEDUP_REMOVED lines=12> */
.L_x_2679:
[----:B------:R-:W-:Y:S05]  /*1b1b0*/  BSYNC.RECONVERGENT B0 ;  /* 0x0000000000007941 */ /* 0x000fea0003800200 */
.L_x_2677:
[----:B------:R-:W3:Y:S04]  /*1b1c0*/  LDL R0, [R1+0x28] ;  /* 0x0000280001007983 */ /* 0x000ee80000100800 */
[----:B-1----:R-:W4:Y:S04]  /*1b1d0*/  LDL R3, [R1+0x2c] ;  /* 0x00002c0001037983 */ /* 0x002f280000100800 */
[----:B------:R-:W5:Y:S04]  /*1b1e0*/  LDL R10, [R1+0x44] ;  /* 0x00004400010a7983 */ /* 0x000f680000100800 */
[----:B------:R-:W2:Y:S04]  /*1b1f0*/  LDL R11, [R1+0x40] ;  /* 0x00004000010b7983 */ /* 0x000ea80000100800 */
[----:B------:R-:W2:Y:S04]  /*1b200*/  LDL R2, [R1+0x4c] ;  /* 0x00004c0001027983 */ /* 0x000ea80000100800 */
[----:B------:R-:W2:Y:S04]  /*1b210*/  LDL R20, [R1+0x20] ;  /* 0x0000200001147983 */ /* 0x000ea80000100800 */
[----:B------:R-:W2:Y:S04]  /*1b220*/  LDL.LU R17, [R1+0xc8] ;  /* 0x0000c80001117983 */ /* 0x000ea80000300800 */
[----:B------:R-:W2:Y:S01]  /*1b230*/  LDL.LU R16, [R1+0x7c] ;  /* 0x00007c0001107983 */ /* 0x000ea20000300800 */
[C---:B---3--:R-:W-:Y:S01]  /*1b240*/  IMAD.SHL.U32 R22, R0.reuse, 0x20, RZ ;  /* 0x0000002000167824 */ /* 0x048fe200078e00ff */
[----:B----4-:R-:W-:-:S04]  /*1b250*/  SHF.L.U64.HI R0, R0, 0x5, R3 ;  /* 0x0000000500007819 */ /* 0x010fc80000010203 */
[----:B-----5:R-:W-:-:S05]  /*1b260*/  IADD3 R8, P0, PT, R22, R10, RZ ;  /* 0x0000000a16087210 */ /* 0x020fca0007f1e0ff */
[----:B--2---:R-:W-:Y:S01]  /*1b270*/  IMAD.X R9, R0, 0x1, R11, P0 ;  /* 0x0000000100097824 */ /* 0x004fe200000e060b */
[----:B------:R-:W-:-:S04]  /*1b280*/  IADD3 R6, P0, PT, R8, R22, RZ ;  /* 0x0000001608067210 */ /* 0x000fc80007f1e0ff */
[----:B------:R-:W-:Y:S02]  /*1b290*/  IADD3.X R7, PT, PT, R9, R0, RZ, P0, !PT ;  /* 0x0000000009077210 */ /* 0x000fe400007fe4ff */
[----:B------:R-:W-:Y:S02]  /*1b2a0*/  IADD3 R4, P3, PT, R6, R22, RZ ;  /* 0x0000001606047210 */ /* 0x000fe40007f7e0ff */
[----:B------:R-:W-:-:S03]  /*1b2b0*/  ISETP.GE.AND P0, PT, R14, R2, PT ;  /* 0x000000020e00720c */ /* 0x000fc60003f06270 */
[----:B------:R-:W-:Y:S01]  /*1b2c0*/  IMAD.X R5, R7, 0x1, R0, P3 ;  /* 0x0000000107057824 */ /* 0x000fe200018e0600 */
[----:B------:R-:W-:-:S05]  /*1b2d0*/  IADD3 R2, P3, PT, R4, R22, RZ ;  /* 0x0000001604027210 */ /* 0x000fca0007f7e0ff */
[----:B------:R-:W-:Y:S01]  /*1b2e0*/  IMAD.X R3, R5, 0x1, R0, P3 ;  /* 0x0000000105037824 */ /* 0x000fe200018e0600 */
[----:B------:R-:W-:Y:S01]  /*1b2f0*/  IADD3 R12, P3, PT, R2, R22, RZ ;  /* 0x00000016020c7210 */ /* 0x000fe20007f7e0ff */
[----:B------:R-:W-:Y:S01]  /*1b300*/  IMAD.MOV.U32 R39, RZ, RZ, R20 ;  /* 0x000000ffff277224 */ /* 0x000fe200078e0014 */
[----:B------:R-:W-:Y:S01]  /*1b310*/  MOV R48, R16 ;  /* 0x0000001000307202 */ /* 0x000fe20000000f00 */
[----:B------:R-:W-:Y:S01]  /*1b320*/  IMAD.MOV.U32 R36, RZ, RZ, R17 ;  /* 0x000000ffff247224 */ /* 0x000fe200078e0011 */
[----:B------:R-:W-:Y:S01]  /*1b330*/  IADD3.X R13, PT, PT, R3, R0, RZ, P3, !PT ;  /* 0x00000000030d7210 */ /* 0x000fe20001ffe4ff */
[----:B------:R-:W-:Y:S01]  /*1b340*/  @!PT LDS RZ, [RZ] ;  /* 0x00000000fffff984 */ /* 0x000fe20000000800 */
[----:B------:R-:W-:Y:S01]  /*1b350*/  @!PT LDS RZ, [RZ] ;  /* 0x00000000fffff984 */ /* 0x000fe20000000800 */
[----:B------:R-:W-:Y:S01]  /*1b360*/  @!PT LDS RZ, [RZ] ;  /* 0x00000000fffff984 */ /* 0x000fe20000000800 */
[----:B------:R1:W-:Y:S01]  /*1b370*/  @!P0 LDGSTS.E.BYPASS.LTC128B.128 [R79+0xa000], desc[UR6][R10.64] ;  /* 0x0a0000000a4f8fae */ /* 0x0003e2000b981a06 */
[----:B------:R-:W-:-:S05]  /*1b380*/  IADD3 R18, P3, PT, R12, R22, RZ ;  /* 0x000000160c127210 */ /* 0x000fca0007f7e0ff */
[----:B------:R-:W-:Y:S01]  /*1b390*/  IMAD.X R19, R13, 0x1, R0, P3 ;  /* 0x000000010d137824 */ /* 0x000fe200018e0600 */
[----:B------:R-:W-:-:S05]  /*1b3a0*/  IADD3 R20, P3, PT, R18, R22, RZ ;  /* 0x0000001612147210 */ /* 0x000fca0007f7e0ff */
[----:B------:R-:W-:Y:S01]  /*1b3b0*/  IMAD.X R21, R19, 0x1, R0, P3 ;  /* 0x0000000113157824 */ /* 0x000fe200018e0600 */
[----:B------:R-:W-:-:S04]  /*1b3c0*/  IADD3 R16, P3, PT, R20, R22, RZ ;  /* 0x0000001614107210 */ /* 0x000fc80007f7e0ff */
[----:B------:R-:W-:Y:S02]  /*1b3d0*/  IADD3.X R17, PT, PT, R21, R0, RZ, P3, !PT ;  /* 0x0000000015117210 */ /* 0x000fe40001ffe4ff */
[----:B------:R-:W-:-:S05]  /*1b3e0*/  IADD3 R14, P3, PT, R16, R22, RZ ;  /* 0x00000016100e7210 */ /* 0x000fca0007f7e0ff */
[--C-:B------:R-:W-:Y:S01]  /*1b3f0*/  IMAD.X R15, R17, 0x1, R0.reuse, P3 ;  /* 0x00000001110f7824 */ /* 0x100fe200018e0600 */
[----:B-1----:R-:W-:Y:S01]  /*1b400*/  IADD3 R10, P3, PT, R14, R22, RZ ;  /* 0x000000160e0a7210 */ /* 0x002fe20007f7e0ff */
[----:B------:R-:W-:Y:S04]  /*1b410*/  @P0 STS.128 [R79+0xa000], RZ ;  /* 0x00a000ff4f000388 */ /* 0x000fe80000000c00 */
[----:B------:R-:W-:Y:S01]  /*1b420*/  @!PT LDS RZ, [RZ] ;  /* 0x00000000fffff984 */ /* 0x000fe20000000800 */
[----:B------:R-:W-:Y:S01]  /*1b430*/  @!PT LDS RZ, [RZ] ;  /* 0x00000000fffff984 */ /* 0x000fe20000000800 */
[----:B------:R-:W-:Y:S01]  /*1b440*/  @!PT LDS RZ, [RZ] ;  /* 0x00000000fffff984 */ /* 0x000fe20000000800 */
[----:B------:R1:W-:Y:S01]  /*1b450*/  @!P0 LDGSTS.E.BYPASS.LTC128B.128 [R79+0xa800], desc[UR6][R8.64] ;  /* 0x0a800000084f8fae */ /* 0x0003e2000b981a06 */
[----:B------:R-:W-:-:S03]  /*1b460*/  IMAD.X R11, R15, 0x1, R0, P3 ;  /* 0x000000010f0b7824 */ /* 0x000fc600018e0600 */
        /* <DEDUP_REMOVED lines=10> */
[----:B-1----:R-:W-:-:S04]  /*1b510*/  IADD3 R8, P3, PT, R10, R22, RZ ;  /* 0x000000160a087210 */ /* 0x002fc80007f7e0ff */
[----:B------:R-:W-:Y:S01]  /*1b520*/  IADD3.X R9, PT, PT, R11, R0, RZ, P3, !PT ;  /* 0x000000000b097210 */ /* 0x000fe20001ffe4ff */
[----:B------:R-:W-:Y:S01]  /*1b530*/  @P0 STS.128 [R79+0xb800], RZ ;  /* 0x00b800ff4f000388 */ /* 0x000fe20000000c00 */
[----:B--2---:R-:W-:-:S03]  /*1b540*/  IADD3 R6, P3, PT, R8, R22, RZ ;  /* 0x0000001608067210 */ /* 0x004fc60007f7e0ff */
[----:B------:R-:W-:Y:S01]  /*1b550*/  @!PT LDS RZ, [RZ] ;  /* 0x00000000fffff984 */ /* 0x000fe20000000800 */
[----:B------:R-:W-:Y:S01]  /*1b560*/  @!PT LDS RZ, [RZ] ;  /* 0x00000000fffff984 */ /* 0x000fe20000000800 */
[----:B------:R-:W-:Y:S01]  /*1b570*/  @!PT LDS RZ, [RZ] ;  /* 0x00000000fffff984 */ /* 0x000fe20000000800 */
[----:B------:R1:W-:Y:S04]  /*1b580*/  @!P0 LDGSTS.E.BYPASS.LTC128B.128 [R79+0xc000], desc[UR6][R2.64] ;  /* 0x0c000000024f8fae */ /* 0x0003e8000b981a06 */
[----:B------:R-:W-:Y:S01]  /*1b590*/  @P0 STS.128 [R79+0xc000], RZ ;  /* 0x00c000ff4f000388 */ /* 0x000fe20000000c00 */
[--C-:B------:R-:W-:Y:S01]  /*1b5a0*/  IMAD.X R7, R9, 0x1, R0.reuse, P3 ;  /* 0x0000000109077824 */ /* 0x100fe200018e0600 */
[----:B---3--:R-:W-:Y:S02]  /*1b5b0*/  IADD3 R4, P3, PT, R6, R22, RZ ;  /* 0x0000001606047210 */ /* 0x008fe40007f7e0ff */
[----:B------:R-:W-:Y:S01]  /*1b5c0*/  @!PT LDS RZ, [RZ] ;  /* 0x00000000fffff984 */ /* 0x000fe20000000800 */
[----:B------:R-:W-:Y:S01]  /*1b5d0*/  @!PT LDS RZ, [RZ] ;  /* 0x00000000fffff984 */ /* 0x000fe20000000800 */
[----:B------:R-:W-:Y:S01]  /*1b5e0*/  @!PT LDS RZ, [RZ] ;  /* 0x00000000fffff984 */ /* 0x000fe20000000800 */
[----:B------:R2:W-:Y:S04]  /*1b5f0*/  @!P0 LDGSTS.E.BYPASS.LTC128B.128 [R79+0xc800], desc[UR6][R12.64] ;  /* 0x0c8000000c4f8fae */ /* 0x0005e8000b981a06 */
[----:B------:R-:W-:Y:S01]  /*1b600*/  @P0 STS.128 [R79+0xc800], RZ ;  /* 0x00c800ff4f000388 */ /* 0x000fe20000000c00 */
[----:B------:R-:W-:-:S03]  /*1b610*/  IMAD.X R5, R7, 0x1, R0, P3 ;  /* 0x0000000107057824 */ /* 0x000fc600018e0600 */
        /* <DEDUP_REMOVED lines=8> */
[----:B------:R-:W-:Y:S01]  /*1b6a0*/  @!P0 LDGSTS.E.BYPASS.LTC128B.128 [R79+0xd800], desc[UR6][R20.64] ;  /* 0x0d800000144f8fae */ /* 0x000fe2000b981a06 */
[----:B-1----:R-:W-:-:S03]  /*1b6b0*/  IADD3 R2, P4, PT, R4, R22, RZ ;  /* 0x0000001604027210 */ /* 0x002fc60007f9e0ff */
[----:B------:R-:W-:Y:S04]  /*1b6c0*/  @P0 STS.128 [R79+0xd800], RZ ;  /* 0x00d800ff4f000388 */ /* 0x000fe80000000c00 */
[----:B------:R-:W-:Y:S01]  /*1b6d0*/  @!PT LDS RZ, [RZ] ;  /* 0x00000000fffff984 */ /* 0x000fe20000000800 */
[----:B------:R-:W-:Y:S01]  /*1b6e0*/  @!PT LDS RZ, [RZ] ;  /* 0x00000000fffff984 */ /* 0x000fe20000000800 */
[----:B------:R-:W-:Y:S01]  /*1b6f0*/  @!PT LDS RZ, [RZ] ;  /* 0x00000000fffff984 */ /* 0x000fe20000000800 */
[----:B------:R-:W-:Y:S01]  /*1b700*/  @!P0 LDGSTS.E.BYPASS.LTC128B.128 [R79+0xe000], desc[UR6][R16.64] ;  /* 0x0e000000104f8fae */ /* 0x000fe2000b981a06 */
[----:B------:R-:W-:-:S03]  /*1b710*/  IADD3.X R3, PT, PT, R5, R0, RZ, P4, !PT ;  /* 0x0000000005037210 */ /* 0x000fc600027fe4ff */
[----:B------:R-:W-:Y:S01]  /*1b720*/  @P0 STS.128 [R79+0xe000], RZ ;  /* 0x00e000ff4f000388 */ /* 0x000fe20000000c00 */
[----:B--2---:R-:W-:-:S03]  /*1b730*/  @!P0 IADD3 R12, P3, PT, R2, R22, RZ ;  /* 0x00000016020c8210 */ /* 0x004fc60007f7e0ff */
        /* <DEDUP_REMOVED lines=9> */
[----:B------:R-:W-:Y:S01]  /*1b7d0*/  @P0 STS.128 [R79+0xf000], RZ ;  /* 0x00f000ff4f000388 */ /* 0x000fe20000000c00 */
[----:B------:R-:W-:-:S03]  /*1b7e0*/  @!P0 IMAD.X R13, R3, 0x1, R0, P3 ;  /* 0x00000001030d8824 */ /* 0x000fc600018e0600 */
        /* <DEDUP_REMOVED lines=25> */
[----:B------:R-:W-:Y:S04]  /*1b980*/  LDSM.16.M88.4 R40, [R72+0x5800] ;  /* 0x005800004828783b */ /* 0x000fe80000000200 */
[----:B-1----:R-:W1:Y:S04]  /*1b990*/  LDSM.16.M88.4 R4, [R221] ;  /* 0x00000000dd04783b */ /* 0x002e680000000200 */
[----:B------:R-:W3:Y:S04]  /*1b9a0*/  LDSM.16.M88.4 R32, [R72+0x5000] ;  /* 0x005000004820783b */ /* 0x000ee80000000200 */
[----:B------:R-:W4:Y:S04]  /*1b9b0*/  LDSM.16.M88.4 R28, [R72+0x4800] ;  /* 0x00480000481c783b */ /* 0x000f280000000200 */
[----:B------:R-:W-:Y:S04]  /*1b9c0*/  LDSM.16.M88.4 R20, [R72+0x2800] ;  /* 0x002800004814783b */ /* 0x000fe80000000200 */
[----:B------:R-:W-:Y:S04]  /*1b9d0*/  LDSM.16.M88.4 R16, [R72+0x3000] ;  /* 0x003000004810783b */ /* 0x000fe80000000200 */
[----:B------:R-:W-:Y:S04]  /*1b9e0*/  LDSM.16.M88.4 R8, [R72+0x4000] ;  /* 0x004000004808783b */ /* 0x000fe80000000200 */
[----:B------:R-:W-:Y:S04]  /*1b9f0*/  LDSM.16.M88.4 R24, [R72+0x2000] ;  /* 0x002000004818783b */ /* 0x000fe80000000200 */
[----:B--2---:R-:W-:Y:S04]  /*1ba00*/  LDSM.16.M88.4 R12, [R72+0x3800] ;  /* 0x00380000480c783b */ /* 0x004fe80000000200 */
[----:B------:R-:W-:Y:S04]  /*1ba10*/  LDSM.16.M88.4 R44, [R72+0x6000] ;  /* 0x00600000482c783b */ /* 0x000fe80000000200 */
[----:B------:R-:W-:Y:S01]  /*1ba20*/  LDSM.16.M88.4 R52, [R72+0x8000] ;  /* 0x008000004834783b */ /* 0x000fe20000000200 */
[----:B-1----:R-:W-:Y:S01]  /*1ba30*/  HMMA.16816.F32.BF16 R124, R4, R40, RZ ;  /* 0x00000028047c723c */ /* 0x002fe200000418ff */
[----:B------:R-:W-:-:S02]  /*1ba40*/  IMAD.MOV.U32 R93, RZ, RZ, R39 ;  /* 0x000000ffff5d7224 */ /* 0x000fc400078e0027 */
[----:B------:R-:W0:Y:S05]  /*1ba50*/  LDGDEPBAR ;  /* 0x00000000000079af */ /* 0x000e2a0000000000 */
        /* <DEDUP_REMOVED lines=8> */
[C---:B-1----:R-:W-:Y:S08]  /*1bae0*/  HMMA.16816.F32.BF16 R172, R4.reuse, R40, RZ ;  /* 0x0000002804ac723c */ /* 0x042ff000000418ff */
[C---:B------:R-:W-:Y:S08]  /*1baf0*/  HMMA.16816.F32.BF16 R88, R4.reuse, R20, RZ ;  /* 0x000000140458723c */ /* 0x040ff000000418ff */
[----:B------:R-:W-:Y:S01]  /*1bb00*/  HMMA.16816.F32.BF16 R96, R4, R22, RZ ;  /* 0x000000160460723c */ /* 0x000fe200000418ff */
[----:B------:R-:W1:Y:S02]  /*1bb10*/  LDSM.16.M88.4 R20, [R72+0x6800] ;  /* 0x006800004814783b */ /* 0x000e640000000200 */
[----:B------:R-:W-:Y:S01]  /*1bb20*/  IMAD.MOV.U32 R129, RZ, RZ, R174 ;  /* 0x000000ffff817224 */ /* 0x000fe200078e00ae */
[----:B------:R-:W-:-:S04]  /*1bb30*/  MOV R128, R175 ;  /* 0x000000af00807202 */ /* 0x000fc80000000f00 */
[----:B------:R-:W-:Y:S01]  /*1bb40*/  HMMA.16816.F32.BF16 R84, R4, R16, RZ ;  /* 0x000000100454723c */ /* 0x000fe200000418ff */
[----:B------:R-:W-:Y:S02]  /*1bb50*/  IMAD.MOV.U32 R123, RZ, RZ, R173 ;  /* 0x000000ffff7b7224 */ /* 0x000fe400078e00ad */
[----:B------:R-:W-:-:S05]  /*1bb60*/  IMAD.MOV.U32 R122, RZ, RZ, R172 ;  /* 0x000000ffff7a7224 */ /* 0x000fca00078e00ac */
[C---:B------:R-:W-:Y:S01]  /*1bb70*/  HMMA.16816.F32.BF16 R76, R4.reuse, R18, RZ ;  /* 0x00000012044c723c */ /* 0x040fe200000418ff */
[----:B------:R-:W4:Y:S07]  /*1bb80*/  LDSM.16.M88.4 R16, [R72+0x7000] ;  /* 0x007000004810783b */ /* 0x000f2e0000000200 */
[C---:B------:R-:W-:Y:S08]  /*1bb90*/  HMMA.16816.F32.BF16 R64, R4.reuse, R8, RZ ;  /* 0x000000080440723c */ /* 0x040ff000000418ff */
[C---:B------:R-:W-:Y:S01]  /*1bba0*/  HMMA.16816.F32.BF16 R60, R4.reuse, R10, RZ ;  /* 0x0000000a043c723c */ /* 0x040fe200000418ff */
[----:B------:R-:W5:Y:S07]  /*1bbb0*/  LDSM.16.M88.4 R8, [R72+0x7800] ;  /* 0x007800004808783b */ /* 0x000f6e0000000200 */
[C---:B------:R-:W-:Y:S08]  /*1bbc0*/  HMMA.16816.F32.BF16 R104, R4.reuse, R24, RZ ;  /* 0x000000180468723c */ /* 0x040ff000000418ff */
[C---:B------:R-:W-:Y:S01]  /*1bbd0*/  HMMA.16816.F32.BF16 R100, R4.reuse, R26, RZ ;  /* 0x0000001a0464723c */ /* 0x040fe200000418ff */
[----:B------:R-:W-:Y:S07]  /*1bbe0*/  LDSM.16.M88.4 R24, [R74+0x2000] ;  /* 0x002000004a18783b */ /* 0x000fee0000000200 */
[C---:B------:R-:W-:Y:S08]  /*1bbf0*/  HMMA.16816.F32.BF16 R80, R4.reuse, R12, RZ ;  /* 0x0000000c0450723c */ /* 0x040ff000000418ff */
[C---:B------:R-:W-:Y:S01]  /*1bc00*/  HMMA.16816.F32.BF16 R68, R4.reuse, R14, RZ ;  /* 0x0000000e0444723c */ /* 0x040fe200000418ff */
[----:B------:R-:W5:Y:S04]  /*1bc10*/  LDSM.16.M88.4 R12, [R48] ;  /* 0x00000000300c783b */ /* 0x000f680000000200 */
[----:B------:R-:W-:Y:S03]  /*1bc20*/  LDSM.16.M88.4 R48, [R74+0x4800] ;  /* 0x004800004a30783b */ /* 0x000fe60000000200 */
[C---:B--2---:R-:W-:Y:S08]  /*1bc30*/  HMMA.16816.F32.BF16 R172, R4.reuse, R32, RZ ;  /* 0x0000002004ac723c */ /* 0x044ff000000418ff */
[C---:B------:R-:W-:Y:S08]  /*1bc40*/  HMMA.16816.F32.BF16 R32, R4.reuse, R34, RZ ;  /* 0x000000220420723c */ /* 0x040ff000000418ff */
[C---:B------:R-:W-:Y:S08]  /*1bc50*/  HMMA.16816.F32.BF16 R40, R4.reuse, R42, RZ ;  /* 0x0000002a0428723c */ /* 0x040ff000000418ff */
[----:B------:R-:W-:Y:S03]  /*1bc60*/  HMMA.16816.F32.BF16 R176, R4, R44, RZ ;  /* 0x0000002c04b0723c */ /* 0x000fe600000418ff */
[----:B------:R-:W-:Y:S01]  /*1bc70*/  MOV R121, R34 ;  /* 0x0000002200797202 */ /* 0x000fe20000000f00 */
[----:B------:R-:W-:Y:S01]  /*1bc80*/  IMAD.MOV.U32 R120, RZ, RZ, R35 ;  /* 0x000000ffff787224 */ /* 0x000fe200078e0023 */
[----:B------:R-:W-:Y:S01]  /*1bc90*/  MOV R0, R33 ;  /* 0x0000002100007202 */ /* 0x000fe20000000f00 */
[----:B------:R-:W-:-:S02]  /*1bca0*/  IMAD.MOV.U32 R2, RZ, RZ, R32 ;  /* 0x000000ffff027224 */ /* 0x000fc400078e0020 */
[C---:B---3--:R-:W-:Y:S08]  /*1bcb0*/  HMMA.16816.F32.BF16 R32, R4.reuse, R28, RZ ;  /* 0x0000001c0420723c */ /* 0x048ff000000418ff */
[----:B------:R-:W-:Y:S01]  /*1bcc0*/  HMMA.16816.F32.BF16 R184, R4, R46, RZ ;  /* 0x0000002e04b8723c */ /* 0x000fe200000418ff */
[----:B------:R-:W2:Y:S01]  /*1bcd0*/  LDSM.16.M88.4 R44, [R74+0x2800] ;  /* 0x002800004a2c783b */ /* 0x000ea20000000200 */
[----:B------:R-:W-:Y:S01]  /*1bce0*/  MOV R132, R40 ;  /* 0x0000002800847202 */ /* 0x000fe20000000f00 */
[----:B------:R-:W-:-:S05]  /*1bcf0*/  IMAD.MOV.U32 R95, RZ, RZ, R41 ;  /* 0x000000ffff5f7224 */ /* 0x000fca00078e0029 */
[----:B------:R-:W-:Y:S03]  /*1bd00*/  HMMA.16816.F32.BF16 R236, R4, R52, RZ ;  /* 0x0000003404ec723c */ /* 0x000fe600000418ff */
[----:B------:R-:W-:Y:S01]  /*1bd10*/  IMAD.MOV.U32 R41, RZ, RZ, R32 ;  /* 0x000000ffff297224 */ /* 0x000fe200078e0020 */
[----:B------:R-:W-:-:S04]  /*1bd20*/  MOV R221, R34 ;  /* 0x0000002200dd7202 */ /* 0x000fc80000000f00 */
[----:B-1----:R-:W-:Y:S01]  /*1bd30*/  HMMA.16816.F32.BF16 R192, R4, R20, RZ ;  /* 0x0000001404c0723c */ /* 0x002fe200000418ff */
[----:B------:R-:W-:Y:S02]  /*1bd40*/  IMAD.MOV.U32 R40, RZ, RZ, R33 ;  /* 0x000000ffff287224 */ /* 0x000fe400078e0021 */
[----:B------:R-:W-:-:S05]  /*1bd50*/  IMAD.MOV.U32 R133, RZ, RZ, R35 ;  /* 0x000000ffff857224 */ /* 0x000fca00078e0023 */
[C---:B------:R-:W-:Y:S01]  /*1bd60*/  HMMA.16816.F32.BF16 R200, R4.reuse, R22, RZ ;  /* 0x0000001604c8723c */ /* 0x040fe200000418ff */
[----:B------:R-:W1:Y:S07]  /*1bd70*/  LDSM.16.M88.4 R20, [R74+0x3000] ;  /* 0x003000004a14783b */ /* 0x000e6e0000000200 */
[C---:B----4-:R-:W-:Y:S08]  /*1bd80*/  HMMA.16816.F32.BF16 R204, R4.reuse, R16, RZ ;  /* 0x0000001004cc723c */ /* 0x050ff000000418ff */
[C---:B------:R-:W-:Y:S01]  /*1bd90*/  HMMA.16816.F32.BF16 R208, R4.reuse, R18, RZ ;  /* 0x0000001204d0723c */ /* 0x040fe200000418ff */
[----:B------:R-:W-:Y:S07]  /*1bda0*/  LDSM.16.M88.4 R16, [R74+0x3800] ;  /* 0x003800004a10783b */ /* 0x000fee0000000200 */
[C---:B-----5:R-:W-:Y:S08]  /*1bdb0*/  HMMA.16816.F32.BF16 R216, R4.reuse, R8, RZ ;  /* 0x0000000804d8723c */ /* 0x060ff000000418ff */
[C---:B------:R-:W-:Y:S01]  /*1bdc0*/  HMMA.16816.F32.BF16 R232, R4.reuse, R10, RZ ;  /* 0x0000000a04e8723c */ /* 0x040fe200000418ff */
[----:B------:R-:W3:Y:S07]  /*1bdd0*/  LDSM.16.M88.4 R8, [R74+0x4000] ;  /* 0x004000004a08783b */ /* 0x000eee0000000200 */
[C---:B------:R-:W-:Y:S08]  /*1bde0*/  HMMA.16816.F32.BF16 R52, R4.reuse, R54, RZ ;  /* 0x000000360434723c */ /* 0x040ff000000418ff */
[----:B------:R-:W-:Y:S08]  /*1bdf0*/  HMMA.16816.F32.BF16 R4, R4, R30, RZ ;  /* 0x0000001e0404723c */ /* 0x000ff000000418ff */
[----:B------:R-:W-:Y:S11]  /*1be00*/  HMMA.16816.F32.BF16 R32, R12, R24, R104 ;  /* 0x000000180c20723c */ /* 0x000ff60000041868 */
[----:B------:R-:W-:Y:S01]  /*1be10*/  IMAD.MOV.U32 R31, RZ, RZ, R5 ;  /* 0x000000ffff1f7224 */ /* 0x000fe200078e0005 */
[----:B------:R-:W-:Y:S01]  /*1be20*/  MOV R30, R6 ;  /* 0x00000006001e7202 */ /* 0x000fe20000000f00 */
[----:B------:R-:W-:-:S02]  /*1be30*/  IMAD.MOV.U32 R29, RZ, RZ, R7 ;  /* 0x000000ffff1d7224 */ /* 0x000fc400078e0007 */
[----:B------:R-:W-:Y:S01]  /*1be40*/  IMAD.MOV.U32 R28, RZ, RZ, R4 ;  /* 0x000000ffff1c7224 */ /* 0x000fe200078e0004 */
[C---:B------:R-:W-:Y:S01]  /*1be50*/  HMMA.16816.F32.BF16 R248, R12.reuse, R26, R100 ;  /* 0x0000001a0cf8723c */ /* 0x040fe20000041864 */
[----:B------:R-:W-:Y:S01]  /*1be60*/  MOV R101, R31 ;  /* 0x0000001f00657202 */ /* 0x000fe20000000f00 */
[----:B------:R-:W-:Y:S01]  /*1be70*/  IMAD.MOV.U32 R102, RZ, RZ, R30 ;  /* 0x000000ffff667224 */ /* 0x000fe200078e001e */
[----:B------:R-:W-:Y:S01]  /*1be80*/  MOV R7, R34 ;  /* 0x0000002200077202 */ /* 0x000fe20000000f00 */
[----:B------:R-:W-:Y:S01]  /*1be90*/  IMAD.MOV.U32 R6, RZ, RZ, R35 ;  /* 0x000000ffff067224 */ /* 0x000fe200078e0023 */
[----:B------:R-:W-:Y:S01]  /*1bea0*/  MOV R5, R33 ;  /* 0x0000002100057202 */ /* 0x000fe20000000f00 */
[----:B------:R-:W-:Y:S01]  /*1beb0*/  IMAD.MOV.U32 R4, RZ, RZ, R32 ;  /* 0x000000ffff047224 */ /* 0x000fe200078e0020 */
[----:B------:R-:W-:Y:S01]  /*1bec0*/  MOV R103, R29 ;  /* 0x0000001d00677202 */ /* 0x000fe20000000f00 */
[----:B------:R-:W-:Y:S01]  /*1bed0*/  IMAD.MOV.U32 R100, RZ, RZ, R28 ;  /* 0x000000ffff647224 */ /* 0x000fe200078e001c */
[----:B------:R-:W4:Y:S01]  /*1bee0*/  LDSM.16.M88.4 R32, [R74+0x5000] ;  /* 0x005000004a20783b */ /* 0x000f220000000200 */
[----:B--2---:R-:W-:Y:S01]  /*1bef0*/  HMMA.16816.F32.BF16 R244, R12, R44, R88 ;  /* 0x0000002c0cf4723c */ /* 0x004fe20000041858 */
[----:B------:R-:W-:-:S02]  /*1bf00*/  MOV R88, R7 ;  /* 0x0000000700587202 */ /* 0x000fc40000000f00 */
[----:B------:R-:W2:Y:S01]  /*1bf10*/  LDSM.16.M88.4 R28, [R74+0x5800] ;  /* 0x005800004a1c783b */ /* 0x000ea20000000200 */
[----:B------:R-:W-:-:S03]  /*1bf20*/  IMAD.MOV.U32 R89, RZ, RZ, R6 ;  /* 0x000000ffff597224 */ /* 0x000fc600078e0006 */
[----:B------:R-:W5:Y:S01]  /*1bf30*/  LDSM.16.M88.4 R24, [R74+0x6000] ;  /* 0x006000004a18783b */ /* 0x000f620000000200 */
[----:B------:R-:W-:Y:S01]  /*1bf40*/  HMMA.16816.F32.BF16 R240, R12, R46, R96 ;  /* 0x0000002e0cf0723c */ /* 0x000fe20000041860 */
[----:B------:R-:W-:Y:S01]  /*1bf50*/  MOV R99, R5 ;  /* 0x0000000500637202 */ /* 0x000fe20000000f00 */
[----:B------:R-:W-:-:S06]  /*1bf60*/  IMAD.MOV.U32 R98, RZ, RZ, R4 ;  /* 0x000000ffff627224 */ /* 0x000fcc00078e0004 */
[C---:B------:R-:W-:Y:S01]  /*1bf70*/  HMMA.16816.F32.BF16 R4, R12.reuse, R50, R112 ;  /* 0x000000320c04723c */ /* 0x040fe20000041870 */
[----:B------:R-:W-:Y:S02]  /*1bf80*/  IMAD.MOV.U32 R39, RZ, RZ, R174 ;  /* 0x000000ffff277224 */ /* 0x000fe400078e00ae */
[----:B------:R-:W-:Y:S01]  /*1bf90*/  IMAD.MOV.U32 R3, RZ, RZ, R175 ;  /* 0x000000ffff037224 */ /* 0x000fe200078e00af */
[----:B------:R-:W-:Y:S01]  /*1bfa0*/  MOV R96, R129 ;  /* 0x0000008100607202 */ /* 0x000fe20000000f00 */
[----:B------:R-:W-:Y:S01]  /*1bfb0*/  IMAD.MOV.U32 R97, RZ, RZ, R128 ;  /* 0x000000ffff617224 */ /* 0x000fe200078e0080 */
[----:B------:R-:W-:Y:S02]  /*1bfc0*/  MOV R46, R39 ;  /* 0x00000027002e7202 */ /* 0x000fe40000000f00 */
[----:B-1----:R-:W-:Y:S01]  /*1bfd0*/  HMMA.16816.F32.BF16 R212, R12, R20, R84 ;  /* 0x000000140cd4723c */ /* 0x002fe20000041854 */
[----:B------:R-:W-:Y:S01]  /*1bfe0*/  MOV R87, R123 ;  /* 0x0000007b00577202 */ /* 0x000fe20000000f00 */
[----:B------:R-:W-:Y:S01]  /*1bff0*/  IMAD.MOV.U32 R86, RZ, RZ, R122 ;  /* 0x000000ffff567224 */ /* 0x000fe200078e007a */
[----:B------:R-:W-:Y:S01]  /*1c000*/  MOV R84, R121 ;  /* 0x0000007900547202 */ /* 0x000fe20000000f00 */
[----:B------:R-:W-:-:S02]  /*1c010*/  IMAD.MOV.U32 R85, RZ, RZ, R120 ;  /* 0x000000ffff557224 */ /* 0x000fc400078e0078 */
[----:B------:R-:W-:Y:S02]  /*1c020*/  IMAD.MOV.U32 R47, RZ, RZ, R3 ;  /* 0x000000ffff2f7224 */ /* 0x000fe400078e0003 */
[C---:B------:R-:W-:Y:S01]  /*1c030*/  HMMA.16816.F32.BF16 R196, R12.reuse, R22, R76 ;  /* 0x000000160cc4723c */ /* 0x040fe2000004184c */
[----:B------:R-:W-:Y:S01]  /*1c040*/  MOV R78, R2 ;  /* 0x00000002004e7202 */ /* 0x000fe20000000f00 */
[----:B------:R-:W-:Y:S01]  /*1c050*/  IMAD.MOV.U32 R79, RZ, RZ, R0 ;  /* 0x000000ffff4f7224 */ /* 0x000fe200078e0000 */
[----:B------:R-:W1:Y:S01]  /*1c060*/  LDSM.16.M88.4 R20, [R74+0x6800] ;  /* 0x006800004a14783b */ /* 0x000e620000000200 */
[----:B------:R-:W-:Y:S01]  /*1c070*/  MOV R39, R4 ;  /* 0x0000000400277202 */ /* 0x000fe20000000f00 */
[----:B------:R-:W-:Y:S01]  /*1c080*/  IMAD.MOV.U32 R3, RZ, RZ, R5 ;  /* 0x000000ffff037224 */ /* 0x000fe200078e0005 */
[----:B------:R-:W-:Y:S01]  /*1c090*/  MOV R2, R6 ;  /* 0x0000000600027202 */ /* 0x000fe20000000f00 */
[----:B------:R-:W-:Y:S01]  /*1c0a0*/  IMAD.MOV.U32 R0, RZ, RZ, R7 ;  /* 0x000000ffff007224 */ /* 0x000fe200078e0007 */
[C---:B---3--:R-:W-:Y:S01]  /*1c0b0*/  HMMA.16816.F32.BF16 R128, R12.reuse, R8, R64 ;  /* 0x000000080c80723c */ /* 0x048fe20000041840 */
[----:B------:R-:W-:Y:S07]  /*1c0c0*/  LDSM.16.M88.4 R4, [R74+0x8000] ;  /* 0x008000004a04783b */ /* 0x000fee0000000200 */
[----:B------:R-:W-:Y:S01]  /*1c0d0*/  HMMA.16816.F32.BF16 R120, R12, R10, R60 ;  /* 0x0000000a0c78723c */ /* 0x000fe2000004183c */
[----:B------:R-:W3:Y:S01]  /*1c0e0*/  LDSM.16.M88.4 R8, [R74+0x7800] ;  /* 0x007800004a08783b */ /* 0x000ee20000000200 */
[----:B------:R-:W-:Y:S01]  /*1c0f0*/  IMAD.MOV.U32 R94, RZ, RZ, R42 ;  /* 0x000000ffff5e7224 */ /* 0x000fe200078e002a */
[----:B------:R-:W-:Y:S01]  /*1c100*/  MOV R72, R43 ;  /* 0x0000002b00487202 */ /* 0x000fe20000000f00 */
[----:B------:R-:W-:Y:S01]  /*1c110*/  IMAD.MOV.U32 R43, RZ, RZ, R172 ;  /* 0x000000ffff2b7224 */ /* 0x000fe200078e00ac */
[----:B------:R-:W-:Y:S01]  /*1c120*/  MOV R42, R173 ;  /* 0x000000ad002a7202 */ /* 0x000fe20000000f00 */
[----:B------:R-:W-:-:S02]  /*1c130*/  IMAD.MOV.U32 R91, RZ, RZ, R40 ;  /* 0x000000ffff5b7224 */ /* 0x000fc400078e0028 */
[C---:B----4-:R-:W-:Y:S01]  /*1c140*/  HMMA.16816.F32.BF16 R112, R12.reuse, R34, R108 ;  /* 0x000000220c70723c */ /* 0x050fe2000004186c */
[----:B------:R-:W-:Y:S01]  /*1c150*/  MOV R44, R43 ;  /* 0x0000002b002c7202 */ /* 0x000fe20000000f00 */
[----:B------:R-:W-:Y:S01]  /*1c160*/  IMAD.MOV.U32 R45, RZ, RZ, R42 ;  /* 0x000000ffff2d7224 */ /* 0x000fe200078e002a */
[----:B------:R-:W-:Y:S01]  /*1c170*/  MOV R90, R41 ;  /* 0x00000029005a7202 */ /* 0x000fe20000000f00 */
[----:B------:R-:W-:Y:S01]  /*1c180*/  IMAD.MOV.U32 R35, RZ, RZ, R97 ;  /* 0x000000ffff237224 */ /* 0x000fe200078e0061 */
[----:B------:R-:W-:Y:S01]  /*1c190*/  MOV R34, R96 ;  /* 0x0000006000227202 */ /* 0x000fe20000000f00 */
[----:B------:R-:W4:Y:S02]  /*1c1a0*/  LDSM.16.M88.4 R40, [R74+0x8800] ;  /* 0x008800004a28783b */ /* 0x000f240000000200 */
[C---:B------:R-:W-:Y:S08]  /*1c1b0*/  HMMA.16816.F32.BF16 R188, R12.reuse, R16, R80 ;  /* 0x000000100cbc723c */ /* 0x040ff00000041850 */
[C---:B------:R-:W-:Y:S01]  /*1c1c0*/  HMMA.16816.F32.BF16 R180, R12.reuse, R18, R68 ;  /* 0x000000120cb4723c */ /* 0x040fe20000041844 */
[----:B------:R-:W4:Y:S07]  /*1c1d0*/  LDSM.16.M88.4 R16, [R74+0x7000] ;  /* 0x007000004a10783b */ /* 0x000f2e0000000200 */
[----:B--2---:R-:W-:Y:S01]  /*1c1e0*/  HMMA.16816.F32.BF16 R104, R12, R28, R124 ;  /* 0x0000001c0c68723c */ /* 0x004fe2000004187c */
[----:B------:R-:W-:Y:S01]  /*1c1f0*/  MOV R28, R100 ;  /* 0x00000064001c7202 */ /* 0x000fe20000000f00 */
[----:B------:R-:W-:-:S06]  /*1c200*/  IMAD.MOV.U32 R29, RZ, RZ, R101 ;  /* 0x000000ffff1d7224 */ /* 0x000fcc00078e0065 */
[----:B------:R-:W-:Y:S01]  /*1c210*/  HMMA.16816.F32.BF16 R108, R12, R30, R168 ;  /* 0x0000001e0c6c723c */ /* 0x000fe200000418a8 */
[----:B------:R-:W-:Y:S01]  /*1c220*/  MOV R168, R98 ;  /* 0x0000006200a87202 */ /* 0x000fe20000000f00 */
[----:B------:R-:W-:Y:S01]  /*1c230*/  IMAD.MOV.U32 R169, RZ, RZ, R99 ;  /* 0x000000ffffa97224 */ /* 0x000fe200078e0063 */
[----:B------:R-:W-:Y:S01]  /*1c240*/  MOV R30, R102 ;  /* 0x00000066001e7202 */ /* 0x000fe20000000f00 */
[----:B------:R-:W-:-:S04]  /*1c250*/  IMAD.MOV.U32 R31, RZ, RZ, R103 ;  /* 0x000000ffff1f7224 */ /* 0x000fc800078e0067 */
[C---:B-----5:R-:W-:Y:S08]  /*1c260*/  HMMA.16816.F32.BF16 R100, R12.reuse, R24, R176 ;  /* 0x000000180c64723c */ /* 0x060ff000000418b0 */
[----:B------:R-:W-:Y:S01]  /*1c270*/  HMMA.16816.F32.BF16 R96, R12, R26, R184 ;  /* 0x0000001a0c60723c */ /* 0x000fe200000418b8 */
[----:B------:R-:W2:Y:S01]  /*1c280*/  LDSM.16.M88.4 R24, [R74+0x9800] ;  /* 0x009800004a18783b */ /* 0x000ea20000000200 */
[----:B------:R-:W-:Y:S01]  /*1c290*/  MOV R126, R84 ;  /* 0x00000054007e7202 */ /* 0x000fe20000000f00 */
[----:B------:R-:W-:Y:S01]  /*1c2a0*/  IMAD.MOV.U32 R127, RZ, RZ, R85 ;  /* 0x000000ffff7f7224 */ /* 0x000fe200078e0055 */
[----:B------:R-:W-:Y:S01]  /*1c2b0*/  MOV R170, R88 ;  /* 0x0000005800aa7202 */ /* 0x000fe20000000f00 */
[----:B------:R-:W-:Y:S01]  /*1c2c0*/  IMAD.MOV.U32 R171, RZ, RZ, R89 ;  /* 0x000000ffffab7224 */ /* 0x000fe200078e0059 */
[----:B------:R-:W-:-:S02]  /*1c2d0*/  MOV R176, R90 ;  /* 0x0000005a00b07202 */ /* 0x000fc40000000f00 */
[----:B------:R-:W-:Y:S01]  /*1c2e0*/  HMMA.16816.F32.BF16 R172, R12, R48, R56 ;  /* 0x000000300cac723c */ /* 0x000fe20000041838 */
[----:B------:R-:W5:Y:S01]  /*1c2f0*/  LDSM.16.M88.4 R48, [R74+0x9000] ;  /* 0x009000004a30783b */ /* 0x000f620000000200 */
[----:B------:R-:W-:-:S06]  /*1c300*/  IMAD.MOV.U32 R177, RZ, RZ, R91 ;  /* 0x000000ffffb17224 */ /* 0x000fcc00078e005b */
[----:B------:R-:W-:Y:S01]  /*1c310*/  HMMA.16816.F32.BF16 R116, R12, R32, R116 ;  /* 0x000000200c74723c */ /* 0x000fe20000041874 */
[----:B------:R-:W-:Y:S01]  /*1c320*/  MOV R32, R86 ;  /* 0x0000005600207202 */ /* 0x000fe20000000f00 */
[----:B------:R-:W-:-:S06]  /*1c330*/  IMAD.MOV.U32 R33, RZ, RZ, R87 ;  /* 0x000000ffff217224 */ /* 0x000fcc00078e0057 */
[C---:B-1----:R-:W-:Y:S08]  /*1c340*/  HMMA.16816.F32.BF16 R88, R12.reuse, R20, R192 ;  /* 0x000000140c58723c */ /* 0x042ff000000418c0 */
[C---:B------:R-:W-:Y:S01]  /*1c350*/  HMMA.16816.F32.BF16 R84, R12.reuse, R22, R200 ;  /* 0x000000160c54723c */ /* 0x040fe200000418c8 */
[----:B------:R-:W-:Y:S07]  /*1c360*/  LDSM.16.M88.4 R20, [R73+0x2000] ;  /* 0x002000004914783b */ /* 0x000fee0000000200 */
[C---:B---3--:R-:W-:Y:S08]  /*1c370*/  HMMA.16816.F32.BF16 R68, R12.reuse, R8, R216 ;  /* 0x000000080c44723c */ /* 0x048ff000000418d8 */
[C---:B------:R-:W-:Y:S01]  /*1c380*/  HMMA.16816.F32.BF16 R64, R12.reuse, R10, R232 ;  /* 0x0000000a0c40723c */ /* 0x040fe200000418e8 */
[----:B------:R-:W1:Y:S07]  /*1c390*/  LDSM.16.M88.4 R8, [R93] ;  /* 0x000000005d08783b */ /* 0x000e6e0000000200 */
[C---:B------:R-:W-:Y:S08]  /*1c3a0*/  HMMA.16816.F32.BF16 R60, R12.reuse, R4, R236 ;  /* 0x000000040c3c723c */ /* 0x040ff000000418ec */
[C---:B------:R-:W-:Y:S01]  /*1c3b0*/  HMMA.16816.F32.BF16 R56, R12.reuse, R6, R52 ;  /* 0x000000060c38723c */ /* 0x040fe20000041834 */
[----:B------:R-:W3:Y:S01]  /*1c3c0*/  LDSM.16.M88.4 R4, [R73+0x3000] ;  /* 0x003000004904783b */ /* 0x000ee20000000200 */
        /* <DEDUP_REMOVED lines=8> */
[C---:B----4-:R-:W-:Y:S01]  /*1c450*/  HMMA.16816.F32.BF16 R52, R12.reuse, R40, R32 ;  /* 0x000000280c34723c */ /* 0x050fe20000041820 */
[----:B------:R-:W4:Y:S07]  /*1c460*/  LDSM.16.M88.4 R32, [R73+0x3800] ;  /* 0x003800004920783b */ /* 0x000f2e0000000200 */
[C---:B------:R-:W-:Y:S08]  /*1c470*/  HMMA.16816.F32.BF16 R76, R12.reuse, R18, R208 ;  /* 0x000000120c4c723c */ /* 0x040ff000000418d0 */
[C---:B------:R-:W-:Y:S08]  /*1c480*/  HMMA.16816.F32.BF16 R208, R12.reuse, R42, R184 ;  /* 0x0000002a0cd0723c */ /* 0x040ff000000418b8 */
[C---:B--2---:R-:W-:Y:S08]  /*1c490*/  HMMA.16816.F32.BF16 R40, R12.reuse, R24, R176 ;  /* 0x000000180c28723c */ /* 0x044ff000000418b0 */
[----:B-----5:R-:W-:Y:S01]  /*1c4a0*/  HMMA.16816.F32.BF16 R216, R12, R50, R124 ;  /* 0x000000320cd8723c */ /* 0x020fe2000004187c */
[----:B------:R-:W-:Y:S01]  /*1c4b0*/  MOV R124, R39 ;  /* 0x00000027007c7202 */ /* 0x000fe20000000f00 */
[----:B------:R-:W-:Y:S01]  /*1c4c0*/  IMAD.MOV.U32 R125, RZ, RZ, R3 ;  /* 0x000000ffff7d7224 */ /* 0x000fe200078e0003 */
[----:B------:R-:W-:Y:S01]  /*1c4d0*/  MOV R126, R2 ;  /* 0x00000002007e7202 */ /* 0x000fe20000000f00 */
[----:B------:R-:W-:-:S04]  /*1c4e0*/  IMAD.MOV.U32 R127, RZ, RZ, R0 ;  /* 0x000000ffff7f7224 */ /* 0x000fc800078e0000 */
[C---:B------:R-:W-:Y:S01]  /*1c4f0*/  HMMA.16816.F32.BF16 R80, R12.reuse, R16, R204 ;  /* 0x000000100c50723c */ /* 0x040fe200000418cc */
[----:B------:R-:W-:Y:S02]  /*1c500*/  LDSM.16.M88.4 R16, [R73+0x2800] ;  /* 0x002800004910783b */ /* 0x000fe40000000200 */
[----:B------:R-:W-:Y:S01]  /*1c510*/  MOV R39, R40 ;  /* 0x0000002800277202 */ /* 0x000fe20000000f00 */
[----:B------:R-:W-:Y:S01]  /*1c520*/  IMAD.MOV.U32 R3, RZ, RZ, R41 ;  /* 0x000000ffff037224 */ /* 0x000fe200078e0029 */
[----:B------:R-:W-:Y:S01]  /*1c530*/  MOV R2, R42 ;  /* 0x0000002a00027202 */ /* 0x000fe20000000f00 */
[----:B------:R-:W-:Y:S02]  /*1c540*/  IMAD.MOV.U32 R0, RZ, RZ, R43 ;  /* 0x000000ffff007224 */ /* 0x000fe400078e002b */
[----:B------:R-:W-:Y:S01]  /*1c550*/  HMMA.16816.F32.BF16 R236, R12, R48, R44 ;  /* 0x000000300cec723c */ /* 0x000fe2000004182c */
[----:B------:R-:W2:Y:S04]  /*1c560*/  LDSM.16.M88.4 R40, [R73+0x5000] ;  /* 0x005000004928783b */ /* 0x000ea80000000200 */
[----:B------:R-:W-:Y:S03]  /*1c570*/  LDSM.16.M88.4 R44, [R73+0x4000] ;  /* 0x00400000492c783b */ /* 0x000fe60000000200 */
[C---:B-1----:R-:W-:Y:S01]  /*1c580*/  HMMA.16816.F32.BF16 R232, R8.reuse, R20, R168 ;  /* 0x0000001408e8723c */ /* 0x042fe200000418a8 */
[----:B------:R-:W-:Y:S07]  /*1c590*/  LDSM.16.M88.4 R48, [R73+0x4800] ;  /* 0x004800004930783b */ /* 0x000fee0000000200 */
[----:B------:R-:W-:Y:S01]  /*1c5a0*/  HMMA.16816.F32.BF16 R248, R8, R22, R248 ;  /* 0x0000001608f8723c */ /* 0x000fe200000418f8 */
[----:B------:R-:W1:Y:S07]  /*1c5b0*/  LDSM.16.M88.4 R20, [R73+0x6800] ;  /* 0x006800004914783b */ /* 0x000e6e0000000200 */
[----:B------:R-:W-:Y:S01]  /*1c5c0*/  HMMA.16816.F32.BF16 R12, R12, R26, R28 ;  /* 0x0000001a0c0c723c */ /* 0x000fe2000004181c */
[----:B------:R-:W5:Y:S04]  /*1c5d0*/  LDSM.16.M88.4 R28, [R73+0x5800] ;  /* 0x00580000491c783b */ /* 0x000f680000000200 */
[----:B------:R-:W-:Y:S03]  /*1c5e0*/  LDSM.16.M88.4 R24, [R73+0x6000] ;  /* 0x006000004918783b */ /* 0x000fe60000000200 */
[C---:B---3--:R-:W-:Y:S08]  /*1c5f0*/  HMMA.16816.F32.BF16 R212, R8.reuse, R4, R212 ;  /* 0x0000000408d4723c */ /* 0x048ff000000418d4 */
[----:B------:R-:W-:Y:S01]  /*1c600*/  HMMA.16816.F32.BF16 R204, R8, R6, R196 ;  /* 0x0000000608cc723c */ /* 0x000fe200000418c4 */
[----:B------:R-:W3:Y:S02]  /*1c610*/  LDSM.16.M88.4 R4, [R73+0x8000] ;  /* 0x008000004904783b */ /* 0x000ee40000000200 */
[----:B------:R-:W-:Y:S01]  /*1c620*/  MOV R94, R12 ;  /* 0x0000000c005e7202 */ /* 0x000fe20000000f00 */
[----:B------:R-:W-:Y:S01]  /*1c630*/  IMAD.MOV.U32 R93, RZ, RZ, R13 ;  /* 0x000000ffff5d7224 */ /* 0x000fe200078e000d */
[----:B------:R-:W-:Y:S01]  /*1c640*/  MOV R74, R14 ;  /* 0x0000000e004a7202 */ /* 0x000fe20000000f00 */
[----:B------:R-:W-:-:S02]  /*1c650*/  IMAD.MOV.U32 R72, RZ, RZ, R15 ;  /* 0x000000ffff487224 */ /* 0x000fc400078e000f */
[C---:B----4-:R-:W-:Y:S01]  /*1c660*/  HMMA.16816.F32.BF16 R200, R8.reuse, R32, R188 ;  /* 0x0000002008c8723c */ /* 0x050fe200000418bc */
[----:B------:R-:W4:Y:S07]  /*1c670*/  LDSM.16.M88.4 R12, [R73+0x7800] ;  /* 0x00780000490c783b */ /* 0x000f2e0000000200 */
[C---:B--2---:R-:W-:Y:S08]  /*1c680*/  HMMA.16816.F32.BF16 R168, R8.reuse, R40, R116 ;  /* 0x0000002808a8723c */ /* 0x044ff00000041874 */
[C---:B------:R-:W-:Y:S01]  /*1c690*/  HMMA.16816.F32.BF16 R188, R8.reuse, R42, R112 ;  /* 0x0000002a08bc723c */ /* 0x040fe20000041870 */
[----:B------:R-:W2:Y:S07]  /*1c6a0*/  LDSM.16.M88.4 R40, [R73+0x9000] ;  /* 0x009000004928783b */ /* 0x000eae0000000200 */
[C---:B-1----:R-:W-:Y:S08]  /*1c6b0*/  HMMA.16816.F32.BF16 R116, R8.reuse, R20, R88 ;  /* 0x000000140874723c */ /* 0x042ff00000041858 */
[C---:B------:R-:W-:Y:S01]  /*1c6c0*/  HMMA.16816.F32.BF16 R112, R8.reuse, R22, R84 ;  /* 0x000000160870723c */ /* 0x040fe20000041854 */
[----:B------:R-:W-:Y:S07]  /*1c6d0*/  LDSM.16.M88.4 R20, [R75+0x3000] ;  /* 0x003000004b14783b */ /* 0x000fee0000000200 */
[C---:B-----5:R-:W-:Y:S08]  /*1c6e0*/  HMMA.16816.F32.BF16 R196, R8.reuse, R28, R104 ;  /* 0x0000001c08c4723c */ /* 0x060ff00000041868 */
[C---:B------:R-:W-:Y:S01]  /*1c6f0*/  HMMA.16816.F32.BF16 R184, R8.reuse, R30, R108 ;  /* 0x0000001e08b8723c */ /* 0x040fe2000004186c */
[----:B------:R-:W-:Y:S07]  /*1c700*/  LDSM.16.M88.4 R28, [R75+0x2000] ;  /* 0x002000004b1c783b */ /* 0x000fee0000000200 */
[C---:B---3--:R-:W-:Y:S08]  /*1c710*/  HMMA.16816.F32.BF16 R88, R8.reuse, R4, R60 ;  /* 0x000000040858723c */ /* 0x048ff0000004183c */
[C---:B------:R-:W-:Y:S01]  /*1c720*/  HMMA.16816.F32.BF16 R84, R8.reuse, R6, R56 ;  /* 0x000000060854723c */ /* 0x040fe20000041838 */
[----:B------:R-:W1:Y:S07]  /*1c730*/  LDSM.16.M88.4 R4, [R36] ;  /* 0x000000002404783b */ /* 0x000e6e0000000200 */
[C---:B------:R-:W-:Y:S08]  /*1c740*/  HMMA.16816.F32.BF16 R244, R8.reuse, R16, R244 ;  /* 0x0000001008f4723c */ /* 0x040ff000000418f4 */
[C---:B------:R-:W-:Y:S01]  /*1c750*/  HMMA.16816.F32.BF16 R240, R8.reuse, R18, R240 ;  /* 0x0000001208f0723c */ /* 0x040fe200000418f0 */
[----:B------:R-:W3:Y:S07]  /*1c760*/  LDSM.16.M88.4 R16, [R73+0x7000] ;  /* 0x007000004910783b */ /* 0x000eee0000000200 */
[C---:B------:R-:W-:Y:S01]  /*1c770*/  HMMA.16816.F32.BF16 R192, R8.reuse, R34, R180 ;  /* 0x0000002208c0723c */ /* 0x040fe200000418b4 */
[----:B------:R-:W5:Y:S07]  /*1c780*/  LDSM.16.M88.4 R32, [R73+0x9800] ;  /* 0x009800004920783b */ /* 0x000f6e0000000200 */
[C---:B------:R-:W-:Y:S08]  /*1c790*/  HMMA.16816.F32.BF16 R180, R8.reuse, R44, R128 ;  /* 0x0000002c08b4723c */ /* 0x040ff00000041880 */
[C---:B------:R-:W-:Y:S01]  /*1c7a0*/  HMMA.16816.F32.BF16 R176, R8.reuse, R46, R120 ;  /* 0x0000002e08b0723c */ /* 0x040fe20000041878 */
[----:B------:R-:W5:Y:S07]  /*1c7b0*/  LDSM.16.M88.4 R44, [R73+0x8800] ;  /* 0x00880000492c783b */ /* 0x000f6e0000000200 */
[C---:B------:R-:W-:Y:S08]  /*1c7c0*/  HMMA.16816.F32.BF16 R128, R8.reuse, R24, R100 ;  /* 0x000000180880723c */ /* 0x040ff00000041864 */
[----:B------:R-:W-:Y:S01]  /*1c7d0*/  HMMA.16816.F32.BF16 R120, R8, R26, R96 ;  /* 0x0000001a0878723c */ /* 0x000fe20000041860 */
[----:B------:R-:W5:Y:S01]  /*1c7e0*/  LDSM.16.M88.4 R24, [R75+0x2800] ;  /* 0x002800004b18783b */ /* 0x000f620000000200 */
[----:B------:R-:W-:Y:S01]  /*1c7f0*/  MOV R60, R39 ;  /* 0x00000027003c7202 */ /* 0x000fe20000000f00 */
[----:B------:R-:W-:Y:S01]  /*1c800*/  IMAD.MOV.U32 R61, RZ, RZ, R3 ;  /* 0x000000ffff3d7224 */ /* 0x000fe200078e0003 */
[----:B------:R-:W-:Y:S01]  /*1c810*/  MOV R62, R2 ;  /* 0x00000002003e7202 */ /* 0x000fe20000000f00 */
[----:B------:R-:W-:-:S03]  /*1c820*/  IMAD.MOV.U32 R63, RZ, RZ, R0 ;  /* 0x000000ffff3f7224 */ /* 0x000fc600078e0000 */
[----:B------:R-:W-:Y:S01]  /*1c830*/  HMMA.16816.F32.BF16 R172, R8, R48, R172 ;  /* 0x0000003008ac723c */ /* 0x000fe200000418ac */
[----:B------:R-:W-:Y:S01]  /*1c840*/  MOV R48, R94 ;  /* 0x0000005e00307202 */ /* 0x000fe20000000f00 */
[----:B------:R-:W-:-:S06]  /*1c850*/  IMAD.MOV.U32 R49, RZ, RZ, R93 ;  /* 0x000000ffff317224 */ /* 0x000fcc00078e005d */
[----:B------:R-:W-:Y:S01]  /*1c860*/  HMMA.16816.F32.BF16 R124, R8, R50, R124 ;  /* 0x00000032087c723c */ /* 0x000fe2000004187c */
[----:B------:R-:W-:Y:S01]  /*1c870*/  MOV R50, R74 ;  /* 0x0000004a00327202 */ /* 0x000fe20000000f00 */
[----:B------:R-:W-:-:S06]  /*1c880*/  IMAD.MOV.U32 R51, RZ, RZ, R72 ;  /* 0x000000ffff337224 */ /* 0x000fcc00078e0048 */
[C---:B----4-:R-:W-:Y:S08]  /*1c890*/  HMMA.16816.F32.BF16 R100, R8.reuse, R12, R68 ;  /* 0x0000000c0864723c */ /* 0x050ff00000041844 */
[C---:B------:R-:W-:Y:S01]  /*1c8a0*/  HMMA.16816.F32.BF16 R96, R8.reuse, R14, R64 ;  /* 0x0000000e0860723c */ /* 0x040fe20000041840 */
[----:B------:R-:W-:Y:S07]  /*1c8b0*/  LDSM.16.M88.4 R12, [R75+0x4000] ;  /* 0x004000004b0c783b */ /* 0x000fee0000000200 */
[C---:B--2---:R-:W-:Y:S08]  /*1c8c0*/  HMMA.16816.F32.BF16 R68, R8.reuse, R40, R236 ;  /* 0x000000280844723c */ /* 0x044ff000000418ec */
[----:B------:R-:W-:Y:S08]  /*1c8d0*/  HMMA.16816.F32.BF16 R64, R8, R42, R216 ;  /* 0x0000002a0840723c */ /* 0x000ff000000418d8 */
[----:B-1----:R-:W-:Y:S08]  /*1c8e0*/  HMMA.16816.F32.BF16 R40, R4, R28, R232 ;  /* 0x0000001c0428723c */ /* 0x002ff000000418e8 */
[C---:B---3--:R-:W-:Y:S08]  /*1c8f0*/  HMMA.16816.F32.BF16 R108, R8.reuse, R16, R80 ;  /* 0x00000010086c723c */ /* 0x048ff00000041850 */
[C---:B------:R-:W-:Y:S01]  /*1c900*/  HMMA.16816.F32.BF16 R104, R8.reuse, R18, R76 ;  /* 0x000000120868723c */ /* 0x040fe2000004184c */
[----:B------:R-:W1:Y:S07]  /*1c910*/  LDSM.16.M88.4 R16, [R75+0x3800] ;  /* 0x003800004b10783b */ /* 0x000e6e0000000200 */
[C---:B-----5:R-:W-:Y:S08]  /*1c920*/  HMMA.16816.F32.BF16 R60, R8.reuse, R32, R60 ;  /* 0x00000020083c723c */ /* 0x060ff0000004183c */
[----:B------:R-:W-:Y:S01]  /*1c930*/  HMMA.16816.F32.BF16 R56, R8, R34, R48 ;  /* 0x000000220838723c */ /* 0x000fe20000041830 */
[----:B------:R-:W-:Y:S07]  /*1c940*/  STL.64 [R1+0x140], R40 ;  /* 0x0001402801007387 */ /* 0x000fee0000100a00 */
[----:B------:R-:W-:Y:S08]  /*1c950*/  HMMA.16816.F32.BF16 R32, R4, R30, R248 ;  /* 0x0000001e0420723c */ /* 0x000ff000000418f8 */
[C---:B------:R-:W-:Y:S08]  /*1c960*/  HMMA.16816.F32.BF16 R80, R8.reuse, R44, R52 ;  /* 0x0000002c0850723c */ /* 0x040ff00000041834 */
[----:B------:R-:W-:Y:S01]  /*1c970*/  HMMA.16816.F32.BF16 R76, R8, R46, R208 ;  /* 0x0000002e084c723c */ /* 0x000fe200000418d0 */
[----:B------:R-:W-:Y:S04]  /*1c980*/  STL.64 [R1+0x148], R42 ;  /* 0x0001482a01007387 */ /* 0x000fe80000100a00 */
[----:B------:R-:W-:Y:S03]  /*1c990*/  LDSM.16.M88.4 R52, [R75+0x5000] ;  /* 0x005000004b34783b */ /* 0x000fe60000000200 */
[C---:B------:R-:W-:Y:S01]  /*1c9a0*/  HMMA.16816.F32.BF16 R8, R4.reuse, R24, R244 ;  /* 0x000000180408723c */ /* 0x040fe200000418f4 */
[----:B------:R-:W-:Y:S04]  /*1c9b0*/  STL.64 [R1+0x130], R32 ;  /* 0x0001302001007387 */ /* 0x000fe80000100a00 */
[----:B------:R-:W-:Y:S03]  /*1c9c0*/  STL.64 [R1+0x138], R34 ;  /* 0x0001382201007387 */ /* 0x000fe60000100a00 */
[C---:B------:R-:W-:Y:S01]  /*1c9d0*/  HMMA.16816.F32.BF16 R28, R4.reuse, R26, R240 ;  /* 0x0000001a041c723c */ /* 0x040fe200000418f0 */
[----:B------:R-:W2:Y:S04]  /*1c9e0*/  LDSM.16.M88.4 R44, [R75+0x4800] ;  /* 0x004800004b2c783b */ /* 0x000ea80000000200 */
[----:B------:R-:W3:Y:S03]  /*1c9f0*/  LDSM.16.M88.4 R48, [R75+0x5800] ;  /* 0x005800004b30783b */ /* 0x000ee60000000200 */
[C---:B------:R-:W-:Y:S01]  /*1ca00*/  HMMA.16816.F32.BF16 R24, R4.reuse, R20, R212 ;  /* 0x000000140418723c */ /* 0x040fe200000418d4 */
[----:B------:R-:W4:Y:S04]  /*1ca10*/  LDSM.16.M88.4 R40, [R75+0x6000] ;  /* 0x006000004b28783b */ /* 0x000f280000000200 */
[----:B------:R-:W-:Y:S04]  /*1ca20*/  STL.64 [R1+0x120], R8 ;  /* 0x0001200801007387 */ /* 0x000fe80000100a00 */
[----:B------:R5:W-:Y:S04]  /*1ca30*/  STL.64 [R1+0x128], R10 ;  /* 0x0001280a01007387 */ /* 0x000be80000100a00 */
[----:B------:R-:W-:Y:S04]  /*1ca40*/  STL.64 [R1+0x110], R28 ;  /* 0x0001101c01007387 */ /* 0x000fe80000100a00 */
[----:B------:R-:W-:Y:S04]  /*1ca50*/  STL.64 [R1+0x118], R30 ;  /* 0x0001181e01007387 */ /* 0x000fe80000100a00 */
[----:B------:R-:W4:Y:S01]  /*1ca60*/  LDSM.16.M88.4 R32, [R75+0x6800] ;  /* 0x006800004b20783b */ /* 0x000f220000000200 */
[C---:B-----5:R-:W-:Y:S03]  /*1ca70*/  HMMA.16816.F32.BF16 R8, R4.reuse, R22, R204 ;  /* 0x000000160408723c */ /* 0x060fe600000418cc */
[----:B------:R-:W-:Y:S04]  /*1ca80*/  STL.64 [R1+0x100], R24 ;  /* 0x0001001801007387 */ /* 0x000fe80000100a00 */
[----:B------:R-:W-:Y:S01]  /*1ca90*/  STL.64 [R1+0x108], R26 ;  /* 0x0001081a01007387 */ /* 0x000fe20000100a00 */
[C---:B-1----:R-:W-:Y:S03]  /*1caa0*/  HMMA.16816.F32.BF16 R20, R4.reuse, R16, R200 ;  /* 0x000000100414723c */ /* 0x042fe600000418c8 */
[----:B------:R-:W1:Y:S04]  /*1cab0*/  LDSM.16.M88.4 R28, [R75+0x7000] ;  /* 0x007000004b1c783b */ /* 0x000e680000000200 */
[----:B------:R-:W5:Y:S01]  /*1cac0*/  LDSM.16.M88.4 R24, [R75+0x7800] ;  /* 0x007800004b18783b */ /* 0x000f620000000200 */
[C---:B------:R-:W-:Y:S03]  /*1cad0*/  HMMA.16816.F32.BF16 R16, R4.reuse, R18, R192 ;  /* 0x000000120410723c */ /* 0x040fe600000418c0 */
[----:B------:R-:W-:Y:S04]  /*1cae0*/  STL.64 [R1+0xf0], R8 ;  /* 0x0000f00801007387 */ /* 0x000fe80000100a00 */
[----:B------:R2:W-:Y:S04]  /*1caf0*/  STL.64 [R1+0xf8], R10 ;  /* 0x0000f80a01007387 */ /* 0x0005e80000100a00 */
[----:B------:R-:W-:Y:S04]  /*1cb00*/  STL.64 [R1+0xe0], R20 ;  /* 0x0000e01401007387 */ /* 0x000fe80000100a00 */
[----:B------:R-:W-:Y:S01]  /*1cb10*/  STL.64 [R1+0xe8], R22 ;  /* 0x0000e81601007387 */ /* 0x000fe20000100a00 */
[C---:B--2---:R-:W-:Y:S03]  /*1cb20*/  HMMA.16816.F32.BF16 R8, R4.reuse, R12, R180 ;  /* 0x0000000c0408723c */ /* 0x044fe600000418b4 */
[----:B------:R-:W-:Y:S04]  /*1cb30*/  STL.64 [R1+0xd0], R16 ;  /* 0x0000d01001007387 */ /* 0x000fe80000100a00 */
[----:B------:R-:W-:Y:S01]  /*1cb40*/  STL.64 [R1+0xd8], R18 ;  /* 0x0000d81201007387 */ /* 0x000fe20000100a00 */
[C---:B------:R-:W-:Y:S03]  /*1cb50*/  HMMA.16816.F32.BF16 R12, R4.reuse, R14, R176 ;  /* 0x0000000e040c723c */ /* 0x040fe600000418b0 */
[----:B------:R-:W2:Y:S04]  /*1cb60*/  LDSM.16.M88.4 R20, [R75+0x8000] ;  /* 0x008000004b14783b */ /* 0x000ea80000000200 */
[----:B------:R-:W2:Y:S04]  /*1cb70*/  LDSM.16.M88.4 R16, [R75+0x8800] ;  /* 0x008800004b10783b */ /* 0x000ea80000000200 */
[----:B------:R-:W-:Y:S04]  /*1cb80*/  STL.64 [R1+0xb0], R8 ;  /* 0x0000b00801007387 */ /* 0x000fe80000100a00 */
[----:B------:R3:W-:Y:S04]  /*1cb90*/  STL.64 [R1+0xb8], R10 ;  /* 0x0000b80a01007387 */ /* 0x0007e80000100a00 */
[----:B------:R-:W-:Y:S04]  /*1cba0*/  STL.64 [R1+0xa0], R12 ;  /* 0x0000a00c01007387 */ /* 0x000fe80000100a00 */
[----:B------:R4:W-:Y:S01]  /*1cbb0*/  STL.64 [R1+0xa8], R14 ;  /* 0x0000a80e01007387 */ /* 0x0009e20000100a00 */
[C---:B---3--:R-:W-:Y:S08]  /*1cbc0*/  HMMA.16816.F32.BF16 R8, R4.reuse, R44, R172 ;  /* 0x0000002c0408723c */ /* 0x048ff000000418ac */
[C---:B----4-:R-:W-:Y:S11]  /*1cbd0*/  HMMA.16816.F32.BF16 R12, R4.reuse, R46, R124 ;  /* 0x0000002e040c723c */ /* 0x050ff6000004187c */
[----:B------:R-:W-:Y:S04]  /*1cbe0*/  STL.64 [R1+0x90], R8 ;  /* 0x0000900801007387 */ /* 0x000fe80000100a00 */
[----:B------:R3:W-:Y:S01]  /*1cbf0*/  STL.64 [R1+0x98], R10 ;  /* 0x0000980a01007387 */ /* 0x0007e20000100a00 */
[C---:B------:R-:W-:Y:S03]  /*1cc00*/  HMMA.16816.F32.BF16 R44, R4.reuse, R54, R188 ;  /* 0x00000036042c723c */ /* 0x040fe600000418bc */
[----:B------:R-:W-:Y:S04]  /*1cc10*/  STL.64 [R1+0x80], R12 ;  /* 0x0000800c01007387 */ /* 0x000fe80000100a00 */
[----:B------:R-:W-:Y:S04]  /*1cc20*/  STL.64 [R1+0x88], R14 ;  /* 0x0000880e01007387 */ /* 0x000fe80000100a00 */
[----:B------:R-:W4:Y:S01]  /*1cc30*/  LDSM.16.M88.4 R12, [R75+0x9000] ;  /* 0x009000004b0c783b */ /* 0x000f220000000200 */
[C---:B---3--:R-:W-:Y:S08]  /*1cc40*/  HMMA.16816.F32.BF16 R8, R4.reuse, R52, R168 ;  /* 0x000000340408723c */ /* 0x048ff000000418a8 */
[----:B------:R-:W-:Y:S11]  /*1cc50*/  HMMA.16816.F32.BF16 R52, R4, R48, R196 ;  /* 0x000000300434723c */ /* 0x000ff600000418c4 */
[----:B------:R-:W-:Y:S04]  /*1cc60*/  STL.64 [R1+0x70], R8 ;  /* 0x0000700801007387 */ /* 0x000fe80000100a00 */
[----:B------:R-:W-:Y:S04]  /*1cc70*/  STL.64 [R1+0x78], R10 ;  /* 0x0000780a01007387 */ /* 0x000fe80000100a00 */
[----:B------:R-:W3:Y:S01]  /*1cc80*/  LDSM.16.M88.4 R8, [R75+0x9800] ;  /* 0x009800004b08783b */ /* 0x000ee20000000200 */
[----:B------:R-:W-:Y:S01]  /*1cc90*/  IADD3 R221, PT, PT, R38, -0x2, RZ ;  /* 0xfffffffe26dd7810 */ /* 0x000fe20007ffe0ff */
[----:B------:R-:W-:-:S04]  /*1cca0*/  DEPBAR.LE SB0, 0x0 ;  /* 0x000080000000791a */ /* 0x000fc80000000000 */
[----:B------:R-:W-:Y:S04]  /*1ccb0*/  STL.64 [R1+0x60], R44 ;  /* 0x0000602c01007387 */ /* 0x000fe80000100a00 */
[----:B------:R1:W-:Y:S04]  /*1ccc0*/  STL.64 [R1+0x68], R46 ;  /* 0x0000682e01007387 */ /* 0x0003e80000100a00 */
[----:B------:R2:W-:Y:S04]  /*1ccd0*/  STL.64 [R1+0x10], R52 ;  /* 0x0000103401007387 */ /* 0x0005e80000100a00 */
[----:B------:R2:W-:Y:S01]  /*1cce0*/  STL.64 [R1+0x18], R54 ;  /* 0x0000183601007387 */ /* 0x0005e20000100a00 */
[----:B-1----:R-:W-:Y:S01]  /*1ccf0*/  HMMA.16816.F32.BF16 R44, R4, R50, R184 ;  /* 0x00000032042c723c */ /* 0x002fe200000418b8 */
[----:B------:R-:W-:-:S15]  /*1cd00*/  ISETP.GT.AND P3, PT, R221, R229, PT ;  /* 0x000000e5dd00720c */ /* 0x000fde0003f64270 */
[----:B------:R-:W-:-:S03]  /*1cd10*/  NOP ;  /* 0x0000000000007918 */ /* 0x000fc60000000000 */
[----:B------:R1:W-:Y:S04]  /*1cd20*/  STL.64 [R1], R44 ;  /* 0x0000002c01007387 */ /* 0x0003e80000100a00 */
[----:B------:R1:W-:Y:S01]  /*1cd30*/  STL.64 [R1+0x8], R46 ;  /* 0x0000082e01007387 */ /* 0x0003e20000100a00 */
[C---:B------:R-:W-:Y:S01]  /*1cd40*/  HMMA.16816.F32.BF16 R248, R4.reuse, R40, R128 ;  /* 0x0000002804f8723c */ /* 0x040fe20000041880 */
[----:B------:R-:W-:Y:S07]  /*1cd50*/  BSSY.RECONVERGENT B1, `(.L_x_2680) ;  /* 0x0000115000017945 */ /* 0x000fee0003800200 */
[C---:B------:R-:W-:Y:S08]  /*1cd60*/  HMMA.16816.F32.BF16 R244, R4.reuse, R42, R120 ;  /* 0x0000002a04f4723c */ /* 0x040ff00000041878 */
[C---:B------:R-:W-:Y:S08]  /*1cd70*/  HMMA.16816.F32.BF16 R240, R4.reuse, R32, R116 ;  /* 0x0000002004f0723c */ /* 0x040ff00000041874 */
[C---:B------:R-:W-:Y:S08]  /*1cd80*/  HMMA.16816.F32.BF16 R236, R4.reuse, R34, R112 ;  /* 0x0000002204ec723c */ /* 0x040ff00000041870 */
[C---:B------:R-:W-:Y:S08]  /*1cd90*/  HMMA.16816.F32.BF16 R232, R4.reuse, R28, R108 ;  /* 0x0000001c04e8723c */ /* 0x040ff0000004186c */
[C---:B------:R-:W-:Y:S08]  /*1cda0*/  HMMA.16816.F32.BF16 R216, R4.reuse, R30, R104 ;  /* 0x0000001e04d8723c */ /* 0x040ff00000041868 */
[C---:B-----5:R-:W-:Y:S08]  /*1cdb0*/  HMMA.16816.F32.BF16 R212, R4.reuse, R24, R100 ;  /* 0x0000001804d4723c */ /* 0x060ff00000041864 */
[C---:B------:R-:W-:Y:S08]  /*1cdc0*/  HMMA.16816.F32.BF16 R208, R4.reuse, R26, R96 ;  /* 0x0000001a04d0723c */ /* 0x040ff00000041860 */
[C---:B--2---:R-:W-:Y:S08]  /*1cdd0*/  HMMA.16816.F32.BF16 R204, R4.reuse, R20, R88 ;  /* 0x0000001404cc723c */ /* 0x044ff00000041858 */
[C---:B------:R-:W-:Y:S08]  /*1cde0*/  HMMA.16816.F32.BF16 R200, R4.reuse, R22, R84 ;  /* 0x0000001604c8723c */ /* 0x040ff00000041854 */
[C---:B------:R-:W-:Y:S08]  /*1cdf0*/  HMMA.16816.F32.BF16 R196, R4.reuse, R16, R80 ;  /* 0x0000001004c4723c */ /* 0x040ff00000041850 */
[C---:B------:R-:W-:Y:S08]  /*1ce00*/  HMMA.16816.F32.BF16 R192, R4.reuse, R18, R76 ;  /* 0x0000001204c0723c */ /* 0x040ff0000004184c */
[C---:B----4-:R-:W-:Y:S08]  /*1ce10*/  HMMA.16816.F32.BF16 R188, R4.reuse, R12, R68 ;  /* 0x0000000c04bc723c */ /* 0x050ff00000041844 */
[C---:B------:R-:W-:Y:S08]  /*1ce20*/  HMMA.16816.F32.BF16 R184, R4.reuse, R14, R64 ;  /* 0x0000000e04b8723c */ /* 0x040ff00000041840 */
[C---:B---3--:R-:W-:Y:S08]  /*1ce30*/  HMMA.16816.F32.BF16 R180, R4.reuse, R8, R60 ;  /* 0x0000000804b4723c */ /* 0x048ff0000004183c */
[----:B------:R-:W-:Y:S01]  /*1ce40*/  HMMA.16816.F32.BF16 R172, R4, R10, R56 ;  /* 0x0000000a04ac723c */ /* 0x000fe20000041838 */
[----:B------:R-:W-:Y:S06]  /*1ce50*/  BAR.SYNC.DEFER_BLOCKING 0x0 ;  /* 0x0000000000007b1d */ /* 0x000fec0000010000 */
[----:B-1----:R-:W-:-:S13]  /*1ce60*/  @!P3 BRA `(.L_x_2681) ;  /* 0x00000010000cb947 */ /* 0x002fda0003800000 */
[----:B------:R1:W5:Y:S04]  /*1ce70*/  LDL R36, [R1+0x38] ;  /* 0x0000380001247983 */ /* 0x0003680000100800 */
[----:B------:R1:W5:Y:S01]  /*1ce80*/  LDL R39, [R1+0x3c] ;  /* 0x00003c0001277983 */ /* 0x0003620000100800 */
[----:B------:R-:W2:Y:S01]  /*1ce90*/  LDC.64 R12, c[0x0][0x358] ;  /* 0x0000d600ff0c7b82 */ /* 0x000ea20000000a00 */
[----:B------:R-:W-:Y:S04]  /*1cea0*/  BSSY.RECONVERGENT B0, `(.L_x_2682) ;  /* 0x000005e000007945 */ /* 0x000fe80003800200 */
[----:B------:R-:W-:Y:S05]  /*1ceb0*/  @!P1 BRA `(.L_x_2683) ;  /* 0x0000000400389947 */ /* 0x000fea0003800000 */
[----:B--2---:R-:W-:Y:S01]  /*1cec0*/  R2UR UR4, R12 ;  /* 0x000000000c0472ca */ /* 0x004fe200000e0000 */
[----:B------:R-:W2:Y:S01]  /*1ced0*/  LDL.64 R94, [R1+0x30] ;  /* 0x00003000015e7983 */ /* 0x000ea20000100a00 */
[----:B------:R-:W-:-:S13]  /*1cee0*/  R2UR UR5, R13 ;  /* 0x000000000d0572ca */ /* 0x000fda00000e0000 */
[----:B------:R-:W3:Y:S01]  /*1cef0*/  LD.E R2, desc[UR4][R134.64+0x170] ;  /* 0x0001700486027980 */ /* 0x000ee2000c101900 */
[C---:B------:R-:W-:Y:S02]  /*1cf00*/  R2UR UR12, R12.reuse ;  /* 0x000000000c0c72ca */ /* 0x040fe400000e0000 */
[C---:B------:R-:W-:Y:S02]  /*1cf10*/  R2UR UR13, R13.reuse ;  /* 0x000000000d0d72ca */ /* 0x040fe400000e0000 */
[C---:B------:R-:W-:Y:S02]  /*1cf20*/  R2UR UR10, R12.reuse ;  /* 0x000000000c0a72ca */ /* 0x040fe400000e0000 */
[C---:B------:R-:W-:Y:S02]  /*1cf30*/  R2UR UR11, R13.reuse ;  /* 0x000000000d0b72ca */ /* 0x040fe400000e0000 */
[----:B------:R-:W-:Y:S02]  /*1cf40*/  R2UR UR8, R12 ;  /* 0x000000000c0872ca */ /* 0x000fe400000e0000 */
[----:B------:R-:W-:-:S02]  /*1cf50*/  R2UR UR9, R13 ;  /* 0x000000000d0972ca */ /* 0x000fc400000e0000 */
[-C--:B---3--:R-:W-:Y:S02]  /*1cf60*/  IABS R0, R2.reuse ;  /* 0x0000000200007213 */ /* 0x088fe40000000000 */
[----:B------:R-:W-:Y:S02]  /*1cf70*/  IABS R10, R2 ;  /* 0x00000002000a7213 */ /* 0x000fe40000000000 */
[----:B------:R-:W3:Y:S08]  /*1cf80*/  I2F.RP R3, R0 ;  /* 0x0000000000037306 */ /* 0x000ef00000209400 */
[----:B---3--:R-:W3:Y:S02]  /*1cf90*/  MUFU.RCP R3, R3 ;  /* 0x0000000300037308 */ /* 0x008ee40000001000 */
[----:B---3--:R-:W-:-:S06]  /*1cfa0*/  VIADD R3, R3, 0xffffffe ;  /* 0x0ffffffe03037836 */ /* 0x008fcc0000000000 */
[----:B------:R3:W4:Y:S02]  /*1cfb0*/  F2I.FTZ.U32.TRUNC.NTZ R5, R3 ;  /* 0x0000000300057305 */ /* 0x000724000021f000 */
[----:B---3--:R-:W-:Y:S02]  /*1cfc0*/  IMAD.SHL.U32 R3, R38, 0x100, RZ ;  /* 0x0000010026037824 */ /* 0x008fe400078e00ff */
[----:B----4-:R-:W-:Y:S02]  /*1cfd0*/  IMAD.MOV R4, RZ, RZ, -R5 ;  /* 0x000000ffff047224 */ /* 0x010fe400078e0a05 */
[C---:B------:R-:W-:Y:S01]  /*1cfe0*/  VIADD R8, R3.reuse, 0xfffffd00 ;  /* 0xfffffd0003087836 */ /* 0x040fe20000000000 */
[----:B------:R-:W-:Y:S01]  /*1cff0*/  IADD3 R9, PT, PT, R3, -0x200, RZ ;  /* 0xfffffe0003097810 */ /* 0x000fe20007ffe0ff */
[----:B------:R-:W-:Y:S02]  /*1d000*/  IMAD R3, R4, R0, RZ ;  /* 0x0000000004037224 */ /* 0x000fe400078e02ff */
[----:B------:R-:W-:Y:S01]  /*1d010*/  IMAD.MOV.U32 R4, RZ, RZ, RZ ;  /* 0x000000ffff047224 */ /* 0x000fe200078e00ff */
[----:B------:R-:W-:-:S02]  /*1d020*/  IABS R6, R8 ;  /* 0x0000000800067213 */ /* 0x000fc40000000000 */
[----:B------:R-:W-:Y:S01]  /*1d030*/  IABS R7, R9 ;  /* 0x0000000900077213 */ /* 0x000fe20000000000 */
[----:B------:R-:W-:Y:S01]  /*1d040*/  IMAD.HI.U32 R4, R5, R3, R4 ;  /* 0x0000000305047227 */ /* 0x000fe200078e0004 */
[----:B------:R-:W-:-:S03]  /*1d050*/  IADD3 R3, PT, PT, RZ, -R10, RZ ;  /* 0x8000000aff037210 */ /* 0x000fc60007ffe0ff */
[----:B------:R-:W-:Y:S02]  /*1d060*/  IMAD.MOV.U32 R5, RZ, RZ, R6 ;  /* 0x000000ffff057224 */ /* 0x000fe400078e0006 */
[----:B------:R-:W-:Y:S02]  /*1d070*/  IMAD.MOV.U32 R6, RZ, RZ, R7 ;  /* 0x000000ffff067224 */ /* 0x000fe400078e0007 */
[----:B------:R-:W-:Y:S02]  /*1d080*/  IMAD.MOV.U32 R7, RZ, RZ, R3 ;  /* 0x000000ffff077224 */ /* 0x000fe400078e0003 */
[----:B------:R-:W-:-:S04]  /*1d090*/  IMAD.HI.U32 R3, R4, R5, RZ ;  /* 0x0000000504037227 */ /* 0x000fc800078e00ff */
[----:B------:R-:W-:-:S04]  /*1d0a0*/  IMAD.HI.U32 R4, R4, R6, RZ ;  /* 0x0000000604047227 */ /* 0x000fc800078e00ff */
[-C--:B------:R-:W-:Y:S02]  /*1d0b0*/  IMAD R6, R4, R7.reuse, R6 ;  /* 0x0000000704067224 */ /* 0x080fe400078e0206 */
[----:B------:R-:W-:-:S03]  /*1d0c0*/  IMAD R5, R3, R7, R5 ;  /* 0x0000000703057224 */ /* 0x000fc600078e0205 */
[C---:B------:R-:W-:Y:S02]  /*1d0d0*/  ISETP.GT.U32.AND P1, PT, R0.reuse, R6, PT ;  /* 0x000000060000720c */ /* 0x040fe40003f24070 */
[----:B------:R-:W-:-:S11]  /*1d0e0*/  ISETP.GT.U32.AND P3, PT, R0, R5, PT ;  /* 0x000000050000720c */ /* 0x000fd60003f64070 */
[-C--:B------:R-:W-:Y:S01]  /*1d0f0*/  @!P1 IADD3 R6, PT, PT, R6, -R0.reuse, RZ ;  /* 0x8000000006069210 */ /* 0x080fe20007ffe0ff */
[----:B------:R-:W-:Y:S02]  /*1d100*/  @!P1 VIADD R4, R4, 0x1 ;  /* 0x0000000104049836 */ /* 0x000fe40000000000 */
[----:B------:R-:W-:Y:S01]  /*1d110*/  @!P3 IMAD.IADD R5, R5, 0x1, -R0 ;  /* 0x000000010505b824 */ /* 0x000fe200078e0a00 */
[-C--:B------:R-:W-:Y:S01]  /*1d120*/  ISETP.GE.U32.AND P6, PT, R6, R0.reuse, PT ;  /* 0x000000000600720c */ /* 0x080fe20003fc6070 */
[----:B------:R-:W-:Y:S01]  /*1d130*/  @!P3 VIADD R3, R3, 0x1 ;  /* 0x000000010303b836 */ /* 0x000fe20000000000 */
[----:B------:R-:W-:Y:S02]  /*1d140*/  ISETP.NE.AND P3, PT, R2, RZ, PT ;  /* 0x000000ff0200720c */ /* 0x000fe40003f65270 */
[----:B------:R-:W-:Y:S02]  /*1d150*/  ISETP.GE.U32.AND P5, PT, R5, R0, PT ;  /* 0x000000000500720c */ /* 0x000fe40003fa6070 */
[----:B------:R-:W-:-:S02]  /*1d160*/  LOP3.LUT R0, R8, R2, RZ, 0x3c, !PT ;  /* 0x0000000208007212 */ /* 0x000fc400078e3cff */
[----:B------:R-:W-:Y:S02]  /*1d170*/  LOP3.LUT R5, R9, R2, RZ, 0x3c, !PT ;  /* 0x0000000209057212 */ /* 0x000fe400078e3cff */
[----:B------:R-:W-:Y:S02]  /*1d180*/  ISETP.GE.AND P1, PT, R0, RZ, PT ;  /* 0x000000ff0000720c */ /* 0x000fe40003f26270 */
[----:B------:R-:W-:Y:S02]  /*1d190*/  ISETP.GE.AND P4, PT, R5, RZ, PT ;  /* 0x000000ff0500720c */ /* 0x000fe40003f86270 */
[----:B------:R-:W-:-:S03]  /*1d1a0*/  @P6 IADD3 R4, PT, PT, R4, 0x1, RZ ;  /* 0x0000000104046810 */ /* 0x000fc60007ffe0ff */
[----:B------:R-:W-:Y:S02]  /*1d1b0*/  @P5 VIADD R3, R3, 0x1 ;  /* 0x0000000103035836 */ /* 0x000fe40000000000 */
[----:B------:R-:W-:Y:S01]  /*1d1c0*/  IMAD.MOV.U32 R0, RZ, RZ, R4 ;  /* 0x000000ffff007224 */ /* 0x000fe200078e0004 */
[----:B------:R-:W-:-:S03]  /*1d1d0*/  LOP3.LUT R4, RZ, R2, RZ, 0x33, !PT ;  /* 0x00000002ff047212 */ /* 0x000fc600078e33ff */
[----:B------:R-:W-:Y:S02]  /*1d1e0*/  @!P1 IMAD.MOV R3, RZ, RZ, -R3 ;  /* 0x000000ffff039224 */ /* 0x000fe400078e0a03 */
[----:B------:R-:W-:-:S03]  /*1d1f0*/  @!P4 IADD3 R0, PT, PT, -R0, RZ, RZ ;  /* 0x000000ff0000c210 */ /* 0x000fc60007ffe1ff */
[C---:B------:R-:W-:Y:S02]  /*1d200*/  SEL R3, R4.reuse, R3, !P3 ;  /* 0x0000000304037207 */ /* 0x040fe40005800000 */
[----:B------:R-:W-:Y:S02]  /*1d210*/  SEL R0, R4, R0, !P3 ;  /* 0x0000000004007207 */ /* 0x000fe40005800000 */
[----:B------:R-:W3:Y:S01]  /*1d220*/  LD.E.64 R4, desc[UR4][R134.64+0x38] ;  /* 0x0000380486047980 */ /* 0x000ee2000c101b00 */
[----:B--2---:R-:W-:-:S04]  /*1d230*/  IMAD.WIDE R8, R3, 0x4, R94 ;  /* 0x0000000403087825 */ /* 0x004fc800078e025e */
[C---:B------:R-:W-:Y:S01]  /*1d240*/  IMAD.WIDE R6, R0.reuse, 0x4, R94 ;  /* 0x0000000400067825 */ /* 0x040fe200078e025e */
[----:B------:R2:W4:Y:S04]  /*1d250*/  LD.E R10, desc[UR12][R8.64] ;  /* 0x0000000c080a7980 */ /* 0x000528000c101900 */
[----:B------:R-:W4:Y:S04]  /*1d260*/  LD.E R9, desc[UR10][R6.64] ;  /* 0x0000000a06097980 */ /* 0x000f28000c101900 */
[----:B------:R-:W4:Y:S01]  /*1d270*/  LD.E.64 R6, desc[UR8][R134.64+0x20] ;  /* 0x0000200886067980 */ /* 0x000f22000c101b00 */
[----:B------:R-:W-:-:S04]  /*1d280*/  IMAD.IADD R0, R0, 0x1, -R3 ;  /* 0x0000000100007824 */ /* 0x000fc800078e0a03 */
[----:B------:R-:W-:-:S05]  /*1d290*/  IMAD R2, R2, R0, -0x100 ;  /* 0xffffff0002027424 */ /* 0x000fca00078e0200 */
[----:B--2---:R-:W-:Y:S01]  /*1d2a0*/  SHF.R.S32.HI R8, RZ, 0x1f, R2 ;  /* 0x0000001fff087819 */ /* 0x004fe20000011402 */
[-C--:B---3--:R-:W-:Y:S02]  /*1d2b0*/  IMAD R0, R5, R2.reuse, RZ ;  /* 0x0000000205007224 */ /* 0x088fe400078e02ff */
[----:B------:R-:W-:-:S04]  /*1d2c0*/  IMAD.WIDE.U32 R2, R4, R2, RZ ;  /* 0x0000000204027225 */ /* 0x000fc800078e00ff */
[----:B------:R-:W-:-:S05]  /*1d2d0*/  IMAD R0, R4, R8, R0 ;  /* 0x0000000804007224 */ /* 0x000fca00078e0200 */
[----:B------:R-:W-:Y:S01]  /*1d2e0*/  IADD3 R3, PT, PT, R3, R0, RZ ;  /* 0x0000000003037210 */ /* 0x000fe20007ffe0ff */
[----:B----4-:R-:W-:-:S05]  /*1d2f0*/  IMAD.IADD R4, R10, 0x1, -R9 ;  /* 0x000000010a047824 */ /* 0x010fca00078e0a09 */
[----:B------:R-:W-:Y:S01]  /*1d300*/  SHF.R.S32.HI R5, RZ, 0x1f, R4 ;  /* 0x0000001fff057819 */ /* 0x000fe20000011404 */
[----:B------:R-:W-:Y:S02]  /*1d310*/  IMAD R0, R7, R4, RZ ;  /* 0x0000000407007224 */ /* 0x000fe400078e02ff */
[----:B------:R-:W-:-:S04]  /*1d320*/  IMAD.WIDE.U32 R2, R4, R6, R2 ;  /* 0x0000000604027225 */ /* 0x000fc800078e0002 */
[----:B------:R-:W-:Y:S01]  /*1d330*/  IMAD R0, R6, R5, R0 ;  /* 0x0000000506007224 */ /* 0x000fe200078e0200 */
[----:B-----5:R-:W-:-:S03]  /*1d340*/  LEA R39, P1, R2, R39, 0x1 ;  /* 0x0000002702277211 */ /* 0x020fc600078208ff */
[----:B------:R-:W-:-:S05]  /*1d350*/  IMAD.IADD R0, R3, 0x1, R0 ;  /* 0x0000000103007824 */ /* 0x000fca00078e0200 */
[----:B------:R-:W-:-:S05]  /*1d360*/  LEA.HI.X R36, R2, R36, R0, 0x1, P1 ;  /* 0x0000002402247211 */ /* 0x000fca00008f0c00 */
[----:B------:R3:W-:Y:S04]  /*1d370*/  STL [R1+0x38], R36 ;  /* 0x0000382401007387 */ /* 0x0007e80000100800 */
[----:B------:R3:W-:Y:S01]  /*1d380*/  STL [R1+0x3c], R39 ;  /* 0x00003c2701007387 */ /* 0x0007e20000100800 */
[----:B------:R-:W-:Y:S05]  /*1d390*/  BRA `(.L_x_2684) ;  /* 0x0000000000387947 */ /* 0x000fea0003800000 */
.L_x_2683:
[----:B--2---:R-:W-:Y:S01]  /*1d3a0*/  R2UR UR4, R12 ;  /* 0x000000000c0472ca */ /* 0x004fe200000e0000 */
[----:B-----5:R-:W-:Y:S01]  /*1d3b0*/  IMAD.MOV.U32 R4, RZ, RZ, R39 ;  /* 0x000000ffff047224 */ /* 0x020fe200078e0027 */
[----:B------:R-:W-:Y:S01]  /*1d3c0*/  R2UR UR5, R13 ;  /* 0x000000000d0572ca */ /* 0x000fe200000e0000 */
[----:B------:R-:W-:-:S12]  /*1d3d0*/  IMAD.MOV.U32 R3, RZ, RZ, R36 ;  /* 0x000000ffff037224 */ /* 0x000fd800078e0024 */
[----:B------:R-:W2:Y:S01]  /*1d3e0*/  LD.E R0, desc[UR4][R134.64+0x38] ;  /* 0x0000380486007980 */ /* 0x000ea2000c101900 */
[----:B------:R-:W-:Y:S02]  /*1d3f0*/  UMOV UR4, URZ ;  /* 0x000000ff00047c82 */ /* 0x000fe40008000000 */
[----:B------:R-:W-:Y:S01]  /*1d400*/  IADD3 R2, P1, PT, RZ, -UR4, RZ ;  /* 0x80000004ff027c10 */ /* 0x000fe2000ff3e0ff */
[----:B--2---:R-:W-:-:S04]  /*1d410*/  IMAD.SHL.U32 R0, R0, 0x100, RZ ;  /* 0x0000010000007824 */ /* 0x004fc800078e00ff */
[----:B------:R-:W-:-:S05]  /*1d420*/  IMAD.X R0, RZ, RZ, ~R0, P1 ;  /* 0x000000ffff007224 */ /* 0x000fca00008e0e00 */
[----:B------:R-:W-:-:S04]  /*1d430*/  SHF.R.S64 R2, R2, 0x1f, R0 ;  /* 0x0000001f02027819 */ /* 0x000fc80000001000 */
[----:B------:R-:W-:-:S04]  /*1d440*/  IADD3 R4, P1, PT, R2, R4, RZ ;  /* 0x0000000402047210 */ /* 0x000fc80007f3e0ff */
[----:B------:R-:W-:-:S05]  /*1d450*/  LEA.HI.X.SX32 R3, R0, R3, 0x1, P1 ;  /* 0x0000000300037211 */ /* 0x000fca00008f0eff */
[----:B------:R2:W-:Y:S04]  /*1d460*/  STL [R1+0x38], R3 ;  /* 0x0000380301007387 */ /* 0x0005e80000100800 */
[----:B------:R2:W-:Y:S02]  /*1d470*/  STL [R1+0x3c], R4 ;  /* 0x00003c0401007387 */ /* 0x0005e40000100800 */
.L_x_2684:
[----:B------:R-:W-:Y:S05]  /*1d480*/  BSYNC.RECONVERGENT B0 ;  /* 0x0000000000007941 */ /* 0x000fea0003800200 */
.L_x_2682:
[----:B------:R-:W4:Y:S04]  /*1d490*/  LDL R8, [R1+0x3c] ;  /* 0x00003c0001087983 */ /* 0x000f280000100800 */
[----:B------:R-:W5:Y:S01]  /*1d4a0*/  LDL R9, [R1+0x38] ;  /* 0x0000380001097983 */ /* 0x000f620000100800 */
[----:B------:R-:W1:Y:S01]  /*1d4b0*/  S2UR UR4, SR_CgaCtaId ;  /* 0x00000000000479c3 */ /* 0x000e620000008800 */
[----:B------:R-:W-:Y:S01]  /*1d4c0*/  IMAD.SHL.U32 R15, R230, 0x20, RZ ;  /* 0x00000020e60f7824 */ /* 0x000fe200078e00ff */
[----:B------:R-:W-:Y:S01]  /*1d4d0*/  UMOV UR5, 0x400 ;  /* 0x0000040000057882 */ /* 0x000fe20000000000 */
[----:B------:R-:W2:Y:S01]  /*1d4e0*/  S2R R2, SR_TID.X ;  /* 0x0000000000027919 */ /* 0x000ea20000002100 */
[----:B------:R-:W-:Y:S02]  /*1d4f0*/  @!P0 R2UR UR34, R12 ;  /* 0x000000000c2282ca */ /* 0x000fe400000e0000 */
[----:B------:R-:W-:-:S02]  /*1d500*/  @!P0 R2UR UR35, R13 ;  /* 0x000000000d2382ca */ /* 0x000fc400000e0000 */
[----:B------:R-:W-:Y:S02]  /*1d510*/  SHF.L.U64.HI R14, R230, 0x5, R231 ;  /* 0x00000005e60e7819 */ /* 0x000fe400000102e7 */
[C---:B------:R-:W-:Y:S02]  /*1d520*/  @!P0 R2UR UR32, R12.reuse ;  /* 0x000000000c2082ca */ /* 0x040fe400000e0000 */
[C---:B------:R-:W-:Y:S02]  /*1d530*/  @!P0 R2UR UR33, R13.reuse ;  /* 0x000000000d2182ca */ /* 0x040fe400000e0000 */
[C---:B------:R-:W-:Y:S02]  /*1d540*/  @!P0 R2UR UR30, R12.reuse ;  /* 0x000000000c1e82ca */ /* 0x040fe400000e0000 */
[----:B------:R-:W-:Y:S02]  /*1d550*/  @!P0 R2UR UR31, R13 ;  /* 0x000000000d1f82ca */ /* 0x000fe400000e0000 */
[----:B------:R-:W-:-:S02]  /*1d560*/  @!P0 R2UR UR28, R12 ;  /* 0x000000000c1c82ca */ /* 0x000fc400000e0000 */
[C---:B------:R-:W-:Y:S02]  /*1d570*/  @!P0 R2UR UR29, R13.reuse ;  /* 0x000000000d1d82ca */ /* 0x040fe400000e0000 */
[C---:B------:R-:W-:Y:S01]  /*1d580*/  @!P0 R2UR UR26, R12.reuse ;  /* 0x000000000c1a82ca */ /* 0x040fe200000e0000 */
[----:B-1----:R-:W-:Y:S01]  /*1d590*/  ULEA UR4, UR4, UR5, 0x18 ;  /* 0x0000000504047291 */ /* 0x002fe2000f8ec0ff */
[C---:B------:R-:W-:Y:S02]  /*1d5a0*/  @!P0 R2UR UR27, R13.reuse ;  /* 0x000000000d1b82ca */ /* 0x040fe400000e0000 */
[C---:B------:R-:W-:Y:S02]  /*1d5b0*/  @!P0 R2UR UR24, R12.reuse ;  /* 0x000000000c1882ca */ /* 0x040fe400000e0000 */
[----:B------:R-:W-:Y:S02]  /*1d5c0*/  @!P0 R2UR UR25, R13 ;  /* 0x000000000d1982ca */ /* 0x000fe400000e0000 */
[----:B------:R-:W-:-:S02]  /*1d5d0*/  @!P0 R2UR UR22, R12 ;  /* 0x000000000c1682ca */ /* 0x000fc400000e0000 */
[----:B------:R-:W-:Y:S01]  /*1d5e0*/  @!P0 R2UR UR20, R12 ;  /* 0x000000000c1482ca */ /* 0x000fe200000e0000 */
[----:B--2---:R-:W-:Y:S01]  /*1d5f0*/  IMAD.SHL.U32 R3, R2, 0x8, RZ ;  /* 0x0000000802037824 */ /* 0x004fe200078e00ff */
[C---:B------:R-:W-:Y:S02]  /*1d600*/  @!P0 R2UR UR18, R12.reuse ;  /* 0x000000000c1282ca */ /* 0x040fe400000e0000 */
[C---:B------:R-:W-:Y:S02]  /*1d610*/  @!P0 R2UR UR16, R12.reuse ;  /* 0x000000000c1082ca */ /* 0x040fe400000e0000 */
[----:B------:R-:W-:Y:S02]  /*1d620*/  LOP3.LUT R0, R3, 0x1c0, RZ, 0xc0, !PT ;  /* 0x000001c003007812 */ /* 0x000fe400078ec0ff */
[----:B------:R-:W-:Y:S02]  /*1d630*/  @!P0 R2UR UR14, R12 ;  /* 0x000000000c0e82ca */ /* 0x000fe400000e0000 */
[----:B------:R-:W-:-:S02]  /*1d640*/  LOP3.LUT R0, R0, 0x38, R2, 0xf8, !PT ;  /* 0x0000003800007812 */ /* 0x000fc400078ef802 */
[----:B------:R-:W-:Y:S02]  /*1d650*/  SHF.L.U64.HI R2, R230, 0x4, R231 ;  /* 0x00000004e6027819 */ /* 0x000fe400000102e7 */
[--C-:B------:R-:W-:Y:S02]  /*1d660*/  LOP3.LUT R0, R0, 0x38, R3.reuse, 0x78, !PT ;  /* 0x0000003800007812 */ /* 0x100fe400078e7803 */
[----:B------:R-:W-:Y:S02]  /*1d670*/  @!P0 R2UR UR12, R12 ;  /* 0x000000000c0c82ca */ /* 0x000fe400000e0000 */
[----:B------:R-:W-:Y:S01]  /*1d680*/  LOP3.LUT R3, R0, 0x1e00, R3, 0xf8, !PT ;  /* 0x00001e0000037812 */ /* 0x000fe200078ef803 */
[----:B------:R-:W-:Y:S01]  /*1d690*/  IMAD.SHL.U32 R0, R230, 0x10, RZ ;  /* 0x00000010e6007824 */ /* 0x000fe200078e00ff */
[C---:B------:R-:W-:Y:S02]  /*1d6a0*/  @!P0 R2UR UR10, R12.reuse ;  /* 0x000000000c0a82ca */ /* 0x040fe400000e0000 */
[----:B------:R-:W-:-:S02]  /*1d6b0*/  @!P0 R2UR UR8, R12 ;  /* 0x000000000c0882ca */ /* 0x000fc400000e0000 */
[C---:B------:R-:W-:Y:S01]  /*1d6c0*/  SHF.L.U64.HI R2, R0.reuse, 0x1, R2 ;  /* 0x0000000100027819 */ /* 0x040fe20000010202 */
[----:B------:R-:W-:Y:S01]  /*1d6d0*/  IMAD.SHL.U32 R0, R0, 0x2, RZ ;  /* 0x0000000200007824 */ /* 0x000fe200078e00ff */
[C---:B------:R-:W-:Y:S02]  /*1d6e0*/  @!P0 R2UR UR38, R12.reuse ;  /* 0x000000000c2682ca */ /* 0x040fe400000e0000 */
[----:B------:R-:W-:Y:S02]  /*1d6f0*/  @!P0 R2UR UR36, R12 ;  /* 0x000000000c2482ca */ /* 0x000fe400000e0000 */
[C---:B------:R-:W-:Y:S02]  /*1d700*/  @!P0 R2UR UR23, R13.reuse ;  /* 0x000000000d1782ca */ /* 0x040fe400000e0000 */
[C---:B------:R-:W-:Y:S02]  /*1d710*/  @!P0 R2UR UR21, R13.reuse ;  /* 0x000000000d1582ca */ /* 0x040fe400000e0000 */
[----:B------:R-:W-:-:S02]  /*1d720*/  @!P0 R2UR UR19, R13 ;  /* 0x000000000d1382ca */ /* 0x000fc400000e0000 */
[C---:B------:R-:W-:Y:S02]  /*1d730*/  @!P0 R2UR UR17, R13.reuse ;  /* 0x000000000d1182ca */ /* 0x040fe400000e0000 */
[C---:B------:R-:W-:Y:S02]  /*1d740*/  @!P0 R2UR UR15, R13.reuse ;  /* 0x000000000d0f82ca */ /* 0x040fe400000e0000 */
[C---:B------:R-:W-:Y:S02]  /*1d750*/  @!P0 R2UR UR13, R13.reuse ;  /* 0x000000000d0d82ca */ /* 0x040fe400000e0000 */
[C---:B------:R-:W-:Y:S02]  /*1d760*/  @!P0 R2UR UR11, R13.reuse ;  /* 0x000000000d0b82ca */ /* 0x040fe400000e0000 */
[C---:B------:R-:W-:Y:S02]  /*1d770*/  @!P0 R2UR UR9, R13.reuse ;  /* 0x000000000d0982ca */ /* 0x040fe400000e0000 */
[----:B------:R-:W-:-:S02]  /*1d780*/  @!P0 R2UR UR39, R13 ;  /* 0x000000000d2782ca */ /* 0x000fc400000e0000 */
[----:B------:R-:W-:Y:S02]  /*1d790*/  @!P0 R2UR UR37, R13 ;  /* 0x000000000d2582ca */ /* 0x000fe400000e0000 */
[-C--:B----4-:R-:W-:Y:S02]  /*1d7a0*/  @!P0 IADD3 R6, P1, PT, R0, R8.reuse, RZ ;  /* 0x0000000800068210 */ /* 0x090fe40007f3e0ff */
[----:B------:R-:W-:Y:S02]  /*1d7b0*/  IADD3 R4, P4, P3, R15, R8, R0 ;  /* 0x000000080f047210 */ /* 0x000fe40007b9e000 */
[----:B------:R-:W-:Y:S01]  /*1d7c0*/  LEA R0, R3, UR4, 0x1 ;  /* 0x0000000403007c11 */ /* 0x000fe2000f8e08ff */
[----:B-----5:R-:W-:Y:S01]  /*1d7d0*/  @!P0 IMAD.X R7, R2, 0x1, R9, P1 ;  /* 0x0000000102078824 */ /* 0x020fe200008e0609 */
[----:B------:R-:W-:Y:S02]  /*1d7e0*/  IADD3.X R5, PT, PT, R14, R9, R2, P4, P3 ;  /* 0x000000090e057210 */ /* 0x000fe400027e6402 */
        /* <DEDUP_REMOVED lines=23> */
[----:B------:R-:W-:Y:S01]  /*1d960*/  IMAD.X R9, R3, 0x1, R14, P1 ;  /* 0x0000000103097824 */ /* 0x000fe200008e060e */
[----:B------:R-:W-:-:S04]  /*1d970*/  IADD3 R10, P1, PT, R8, R15, RZ ;  /* 0x0000000f080a7210 */ /* 0x000fc80007f3e0ff */
[----:B------:R-:W-:Y:S01]  /*1d980*/  @!PT LDS RZ, [RZ] ;  /* 0x00000000fffff984 */ /* 0x000fe20000000800 */
[----:B------:R-:W-:Y:S01]  /*1d990*/  @!PT LDS RZ, [RZ] ;  /* 0x00000000fffff984 */ /* 0x000fe20000000800 */
[----:B------:R-:W-:Y:S01]  /*1d9a0*/  @!PT LDS RZ, [RZ] ;  /* 0x00000000fffff984 */ /* 0x000fe20000000800 */
[----:B------:R-:W-:Y:S01]  /*1d9b0*/  @!P0 LDGSTS.E.BYPASS.LTC128B.128 [R0+0x4000], desc[UR26][R8.64] ;  /* 0x0400000008008fae */ /* 0x000fe2000b981a1a */
[--C-:B------:R-:W-:Y:S01]  /*1d9c0*/  IMAD.X R11, R9, 0x1, R14.reuse, P1 ;  /* 0x00000001090b7824 */ /* 0x100fe200008e060e */
[-C--:B----4-:R-:W-:Y:S02]  /*1d9d0*/  IADD3 R6, P1, PT, R10, R15.reuse, RZ ;  /* 0x0000000f0a067210 */ /* 0x090fe40007f3e0ff */
[----:B------:R2:W-:Y:S03]  /*1d9e0*/  @P0 STS.128 [R0+0x4000], RZ ;  /* 0x004000ff00000388 */ /* 0x0005e60000000c00 */
[--C-:B------:R-:W-:Y:S01]  /*1d9f0*/  IMAD.X R7, R11, 0x1, R14.reuse, P1 ;  /* 0x000000010b077824 */ /* 0x100fe200008e060e */
[-C--:B-----5:R-:W-:Y:S01]  /*1da00*/  IADD3 R4, P1, PT, R6, R15.reuse, RZ ;  /* 0x0000000f06047210 */ /* 0x0a0fe20007f3e0ff */
[----:B------:R-:W-:Y:S01]  /*1da10*/  @!PT LDS RZ, [RZ] ;  /* 0x00000000fffff984 */ /* 0x000fe20000000800 */
[----:B------:R-:W-:Y:S01]  /*1da20*/  @!PT LDS RZ, [RZ] ;  /* 0x00000000fffff984 */ /* 0x000fe20000000800 */
[----:B------:R-:W-:Y:S01]  /*1da30*/  @!PT LDS RZ, [RZ] ;  /* 0x00000000fffff984 */ /* 0x000fe20000000800 */
[----:B------:R1:W-:Y:S04]  /*1da40*/  @!P0 LDGSTS.E.BYPASS.LTC128B.128 [R0+0x4800], desc[UR24][R10.64] ;  /* 0x048000000a008fae */ /* 0x0003e8000b981a18 */
[----:B------:R-:W-:Y:S01]  /*1da50*/  IMAD.X R5, R7, 0x1, R14, P1 ;  /* 0x0000000107057824 */ /* 0x000fe200008e060e */
[----:B------:R2:W-:Y:S01]  /*1da60*/  @P0 STS.128 [R0+0x4800], RZ ;  /* 0x004800ff00000388 */ /* 0x0005e20000000c00 */
[----:B---3--:R-:W-:-:S03]  /*1da70*/  IADD3 R2, P1, PT, R4, R15, RZ ;  /* 0x0000000f04027210 */ /* 0x008fc60007f3e0ff */
[----:B------:R-:W-:Y:S01]  /*1da80*/  @!PT LDS RZ, [RZ] ;  /* 0x00000000fffff984 */ /* 0x000fe20000000800 */
[----:B------:R-:W-:Y:S01]  /*1da90*/  @!PT LDS RZ, [RZ] ;  /* 0x00000000fffff984 */ /* 0x000fe20000000800 */
[----:B------:R-:W-:Y:S01]  /*1daa0*/  @!PT LDS RZ, [RZ] ;  /* 0x00000000fffff984 */ /* 0x000fe20000000800 */
[----:B------:R3:W-:Y:S02]  /*1dab0*/  @!P0 LDGSTS.E.BYPASS.LTC128B.128 [R0+0x5000], desc[UR22][R6.64] ;  /* 0x0500000006008fae */ /* 0x0007e4000b981a16 */
        /* <DEDUP_REMOVED lines=20> */
[----:B------:R-:W-:Y:S04]  /*1dc00*/  @!P0 LDGSTS.E.BYPASS.LTC128B.128 [R0+0x6800], desc[UR16][R12.64] ;  /* 0x068000000c008fae */ /* 0x000fe8000b981a10 */
[--C-:B------:R-:W-:Y:S01]  /*1dc10*/  IMAD.X R9, R11, 0x1, R14.reuse, P1 ;  /* 0x000000010b097824 */ /* 0x100fe200008e060e */
[-C--:B---3--:R-:W-:Y:S01]  /*1dc20*/  IADD3 R6, P1, PT, R8, R15.reuse, RZ ;  /* 0x0000000f08067210 */ /* 0x088fe20007f3e0ff */
[----:B------:R2:W-:Y:S04]  /*1dc30*/  @P0 STS.128 [R0+0x6800], RZ ;  /* 0x006800ff00000388 */ /* 0x0005e80000000c00 */
[--C-:B------:R-:W-:Y:S01]  /*1dc40*/  IMAD.X R7, R9, 0x1, R14.reuse, P1 ;  /* 0x0000000109077824 */ /* 0x100fe200008e060e */
[-C--:B----4-:R-:W-:Y:S01]  /*1dc50*/  IADD3 R4, P1, PT, R6, R15.reuse, RZ ;  /* 0x0000000f06047210 */ /* 0x090fe20007f3e0ff */
[----:B------:R-:W-:Y:S01]  /*1dc60*/  @!PT LDS RZ, [RZ] ;  /* 0x00000000fffff984 */ /* 0x000fe20000000800 */
[----:B------:R-:W-:Y:S01]  /*1dc70*/  @!PT LDS RZ, [RZ] ;  /* 0x00000000fffff984 */ /* 0x000fe20000000800 */
[----:B------:R-:W-:Y:S01]  /*1dc80*/  @!PT LDS RZ, [RZ] ;  /* 0x00000000fffff984 */ /* 0x000fe20000000800 */
[----:B------:R-:W-:Y:S04]  /*1dc90*/  @!P0 LDGSTS.E.BYPASS.LTC128B.128 [R0+0x7000], desc[UR14][R10.64] ;  /* 0x070000000a008fae */ /* 0x000fe8000b981a0e */
[----:B------:R-:W-:Y:S01]  /*1dca0*/  IMAD.X R5, R7, 0x1, R14, P1 ;  /* 0x0000000107057824 */ /* 0x000fe200008e060e */
[----:B------:R2:W-:Y:S01]  /*1dcb0*/  @P0 STS.128 [R0+0x7000], RZ ;  /* 0x007000ff00000388 */ /* 0x0005e20000000c00 */
[----:B-----5:R-:W-:-:S03]  /*1dcc0*/  IADD3 R2, P3, PT, R4, R15, RZ ;  /* 0x0000000f04027210 */ /* 0x020fc60007f7e0ff */
        /* <DEDUP_REMOVED lines=20> */
[----:B-1----:R-:W-:-:S03]  /*1de10*/  @!P0 IADD3 R8, P1, PT, R2, R15, RZ ;  /* 0x0000000f02088210 */ /* 0x002fc60007f3e0ff */
[----:B------:R2:W-:Y:S02]  /*1de20*/  @P0 STS.128 [R0+0x9000], RZ ;  /* 0x009000ff00000388 */ /* 0x0005e40000000c00 */
[----:B------:R-:W-:-:S05]  /*1de30*/  @!P0 IMAD.X R9, R3, 0x1, R14, P1 ;  /* 0x0000000103098824 */ /* 0x000fca00008e060e */
[----:B------:R-:W-:Y:S01]  /*1de40*/  @!PT LDS RZ, [RZ] ;  /* 0x00000000fffff984 */ /* 0x000fe20000000800 */
[----:B------:R-:W-:Y:S01]  /*1de50*/  @!PT LDS RZ, [RZ] ;  /* 0x00000000fffff984 */ /* 0x000fe20000000800 */
[----:B------:R-:W-:Y:S01]  /*1de60*/  @!PT LDS RZ, [RZ] ;  /* 0x00000000fffff984 */ /* 0x000fe20000000800 */
[----:B------:R2:W-:Y:S04]  /*1de70*/  @!P0 LDGSTS.E.BYPASS.LTC128B.128 [R0+0x9800], desc[UR36][R8.64] ;  /* 0x0980000008008fae */ /* 0x0005e8000b981a24 */
[----:B------:R2:W-:Y:S04]  /*1de80*/  @P0 STS.128 [R0+0x9800], RZ ;  /* 0x009800ff00000388 */ /* 0x0005e80000000c00 */
[----:B------:R-:W0:Y:S02]  /*1de90*/  LDGDEPBAR ;  /* 0x00000000000079af */ /* 0x000e240000000000 */
.L_x_2681:
[----:B------:R-:W-:Y:S05]  /*1dea0*/  BSYNC.RECONVERGENT B1 ;  /* 0x0000000000017941 */ /* 0x000fea0003800200 */
.L_x_2680:
[----:B------:R-:W3:Y:S04]  /*1deb0*/  LDL.LU R11, [R1+0xa4] ;  /* 0x0000a400010b7983 */ /* 0x000ee80000300800 */
[----:B--2---:R-:W2:Y:S04]  /*1dec0*/  LDL.LU R8, [R1+0xa8] ;  /* 0x0000a80001087983 */ /* 0x004ea80000300800 */
[----:B------:R-:W4:Y:S04]  /*1ded0*/  LDL.LU R18, [R1+0xa0] ;  /* 0x0000a00001127983 */ /* 0x000f280000300800 */
[----:B------:R-:W5:Y:S04]  /*1dee0*/  LDL.LU R26, [R1+0xd0] ;  /* 0x0000d000011a7983 */ /* 0x000f680000300800 */
[----:B------:R-:W3:Y:S04]  /*1def0*/  LDL.LU R23, [R1+0x60] ;  /* 0x0000600001177983 */ /* 0x000ee80000300800 */
[----:B------:R-:W2:Y:S04]  /*1df00*/  LDL.LU R22, [R1+0x64] ;  /* 0x0000640001167983 */ /* 0x000ea80000300800 */
[----:B------:R-:W2:Y:S04]  /*1df10*/  LDL.LU R4, [R1+0x68] ;  /* 0x0000680001047983 */ /* 0x000ea80000300800 */
[----:B------:R-:W2:Y:S04]  /*1df20*/  LDL.LU R5, [R1+0x6c] ;  /* 0x00006c0001057983 */ /* 0x000ea80000300800 */
[----:B------:R-:W4:Y:S04]  /*1df30*/  LDL.LU R27, [R1+0xe4] ;  /* 0x0000e400011b7983 */ /* 0x000f280000300800 */
[----:B------:R-:W5:Y:S04]  /*1df40*/  LDL.LU R29, [R1+0xe0] ;  /* 0x0000e000011d7983 */ /* 0x000f680000300800 */
[----:B------:R-:W3:Y:S04]  /*1df50*/  LDL.LU R20, [R1+0xb4] ;  /* 0x0000b40001147983 */ /* 0x000ee80000300800 */
[----:B------:R-:W2:Y:S04]  /*1df60*/  LDL.LU R19, [R1+0xb0] ;  /* 0x0000b00001137983 */ /* 0x000ea80000300800 */
[----:B------:R-:W2:Y:S04]  /*1df70*/  LDL.LU R7, [R1+0x88] ;  /* 0x0000880001077983 */ /* 0x000ea80000300800 */
[----:B------:R-:W2:Y:S04]  /*1df80*/  LDL.LU R6, [R1+0x158] ;  /* 0x0001580001067983 */ /* 0x000ea80000300800 */
[----:B------:R-:W2:Y:S04]  /*1df90*/  LDL.LU R17, [R1+0x18] ;  /* 0x0000180001117983 */ /* 0x000ea80000300800 */
[----:B------:R-:W2:Y:S04]  /*1dfa0*/  LDL.LU R15, [R1+0x98] ;  /* 0x00009800010f7983 */ /* 0x000ea80000300800 */
[----:B------:R-:W2:Y:S04]  /*1dfb0*/  LDL.LU R13, [R1+0x9c] ;  /* 0x00009c00010d7983 */ /* 0x000ea80000300800 */
[----:B------:R-:W4:Y:S04]  /*1dfc0*/  LDL.LU R31, [R1+0x104] ;  /* 0x00010400011f7983 */ /* 0x000f280000300800 */
[----:B------:R-:W5:Y:S04]  /*1dfd0*/  LDL.LU R30, [R1+0x100] ;  /* 0x00010000011e7983 */ /* 0x000f680000300800 */
[----:B------:R-:W2:Y:S04]  /*1dfe0*/  LDL.LU R16, [R1+0xc] ;  /* 0x00000c0001107983 */ /* 0x000ea80000300800 */
[----:B------:R-:W2:Y:S04]  /*1dff0*/  LDL.LU R25, [R1] ;  /* 0x0000000001197983 */ /* 0x000ea80000300800 */
[----:B------:R-:W2:Y:S04]  /*1e000*/  LDL.LU R24, [R1+0x4] ;  /* 0x0000040001187983 */ /* 0x000ea80000300800 */
[----:B------:R-:W3:Y:S04]  /*1e010*/  LDL.LU R28, [R1+0x130] ;  /* 0x00013000011c7983 */ /* 0x000ee80000300800 */
[----:B------:R-:W2:Y:S04]  /*1e020*/  LDL.LU R21, [R1+0x134] ;  /* 0x0001340001157983 */ /* 0x000ea80000300800 */
[----:B------:R-:W2:Y:S04]  /*1e030*/  LDL.LU R9, [R1+0x13c] ;  /* 0x00013c0001097983 */ /* 0x000ea80000300800 */
[----:B------:R-:W2:Y:S04]  /*1e040*/  LDL.LU R14, [R1+0x114] ;  /* 0x00011400010e7983 */ /* 0x000ea80000300800 */
[----:B------:R-:W2:Y:S04]  /*1e050*/  LDL.LU R12, [R1+0xf0] ;  /* 0x0000f000010c7983 */ /* 0x000ea80000300800 */
[----:B------:R-:W2:Y:S04]  /*1e060*/  LDL.LU R10, [R1+0xf4] ;  /* 0x0000f400010a7983 */ /* 0x000ea80000300800 */
[----:B------:R-:W2:Y:S04]  /*1e070*/  LDL.LU R3, [R1+0x138] ;  /* 0x0001380001037983 */ /* 0x000ea80000300800 */
[----:B------:R-:W2:Y:S04]  /*1e080*/  LDL.LU R2, [R1+0x110] ;  /* 0x0001100001027983 */ /* 0x000ea80000300800 */
[----:B------:R-:W2:Y:S04]  /*1e090*/  LDL R0, [R1+0x58] ;  /* 0x0000580001007983 */ /* 0x000ea80000100800 */
[----:B------:R-:W2:Y:S01]  /*1e0a0*/  LDL.LU R35, [R1+0x124] ;  /* 0x0001240001237983 */ /* 0x000ea20000300800 */
[----:B----4-:R-:W-:-:S02]  /*1e0b0*/  IMAD.MOV.U32 R32, RZ, RZ, R31 ;  /* 0x000000ffff207224 */ /* 0x010fc400078e001f */
[----:B-----5:R-:W-:Y:S02]  /*1e0c0*/  IMAD.MOV.U32 R33, RZ, RZ, R30 ;  /* 0x000000ffff217224 */ /* 0x020fe400078e001e */
[----:B---3--:R-:W-:Y:S02]  /*1e0d0*/  IMAD.MOV.U32 R41, RZ, RZ, R28 ;  /* 0x000000ffff297224 */ /* 0x008fe400078e001c */
[----:B------:R-:W3:Y:S01]  /*1e0e0*/  LDL.LU R28, [R1+0x12c] ;  /* 0x00012c00011c7983 */ /* 0x000ee20000300800 */
[----:B--2---:R-:W-:-:S03]  /*1e0f0*/  IMAD.MOV.U32 R40, RZ, RZ, R21 ;  /* 0x000000ffff287224 */ /* 0x004fc600078e0015 */
[----:B------:R-:W2:Y:S04]  /*1e100*/  LDL.LU R21, [R1+0x128] ;  /* 0x0001280001157983 */ /* 0x000ea80000300800 */
[----:B------:R-:W4:Y:S01]  /*1e110*/  LDL.LU R36, [R1+0x120] ;  /* 0x0001200001247983 */ /* 0x000f220000300800 */
[----:B------:R-:W-:-:S03]  /*1e120*/  IMAD.MOV.U32 R34, RZ, RZ, R14 ;  /* 0x000000ffff227224 */ /* 0x000fc600078e000e */
[----:B------:R-:W5:Y:S01]  /*1e130*/  LDL.LU R39, [R1+0x144] ;  /* 0x0001440001277983 */ /* 0x000f620000300800 */
[----:B------:R-:W-:Y:S02]  /*1e140*/  IMAD.MOV.U32 R31, RZ, RZ, R12 ;  /* 0x000000ffff1f7224 */ /* 0x000fe400078e000c */
[----:B------:R-:W-:Y:S02]  /*1e150*/  IMAD.MOV.U32 R14, RZ, RZ, R10 ;  /* 0x000000ffff0e7224 */ /* 0x000fe400078e000a */
[----:B------:R-:W-:Y:S02]  /*1e160*/  IMAD.MOV.U32 R10, RZ, RZ, R3 ;  /* 0x000000ffff0a7224 */ /* 0x000fe400078e0003 */
[----:B------:R-:W2:Y:S01]  /*1e170*/  LDL.LU R3, [R1+0x148] ;  /* 0x0001480001037983 */ /* 0x000ea20000300800 */
[----:B------:R-:W-:-:S03]  /*1e180*/  IMAD.MOV.U32 R30, RZ, RZ, R2 ;  /* 0x000000ffff1e7224 */ /* 0x000fc600078e0002 */
[----:B------:R-:W3:Y:S01]  /*1e190*/  LDL.LU R12, [R1+0x14c] ;  /* 0x00014c00010c7983 */ /* 0x000ee20000300800 */
[----:B------:R-:W-:-:S03]  /*1e1a0*/  IMAD R0, R38, 0x100, R0 ;  /* 0x0000010026007824 */ /* 0x000fc600078e0200 */
[----:B------:R-:W2:Y:S01]  /*1e1b0*/  LDL.LU R42, [R1+0x140] ;  /* 0x00014000012a7983 */ /* 0x000ea20000300800 */
[C---:B------:R-:W-:Y:S02]  /*1e1c0*/  VIADD R70, R0.reuse, 0xfffffe01 ;  /* 0xfffffe0100467836 */ /* 0x040fe40000000000 */
[C---:B------:R-:W-:Y:S02]  /*1e1d0*/  VIADD R2, R0.reuse, 0xfffffe00 ;  /* 0xfffffe0000027836 */ /* 0x040fe40000000000 */
[----:B------:R-:W-:Y:S01]  /*1e1e0*/  VIADD R69, R0, 0xfffffe08 ;  /* 0xfffffe0800457836 */ /* 0x000fe20000000000 */
[-C--:B------:R-:W-:Y:S01]  /*1e1f0*/  ISETP.GE.AND P0, PT, R70, R226.reuse, PT ;  /* 0x000000e24600720c */ /* 0x080fe20003f06270 */
[----:B------:R-:W-:Y:S01]  /*1e200*/  VIADD R71, R0, 0xfffffe09 ;  /* 0xfffffe0900477836 */ /* 0x000fe20000000000 */
[----:B------:R-:W-:Y:S01]  /*1e210*/  ISETP.GE.AND P1, PT, R2, R226, PT ;  /* 0x000000e20200720c */ /* 0x000fe20003f26270 */
        /* <DEDUP_REMOVED lines=63> */
[----:B------:R-:W-:Y:S01]  /*1e610*/  VIADD R171, R0, 0xfffffef9 ;  /* 0xfffffef900ab7836 */ /* 0x000fe20000000000 */
[----:B-----5:R-:W-:Y:S01]  /*1e620*/  FSEL R2, R39, -INF , P0 ;  /* 0xff80000027027808 */ /* 0x020fe20000000000 */
[----:B----4-:R-:W-:Y:S01]  /*1e630*/  IMAD.MOV.U32 R39, RZ, RZ, R36 ;  /* 0x000000ffff277224 */ /* 0x010fe200078e0024 */
[C---:B------:R-:W-:Y:S01]  /*1e640*/  ISETP.GE.AND P0, PT, R71.reuse, R226, PT ;  /* 0x000000e24700720c */ /* 0x040fe20003f06270 */
[----:B------:R-:W-:Y:S02]  /*1e650*/  IMAD.MOV.U32 R36, RZ, RZ, R35 ;  /* 0x000000ffff247224 */ /* 0x000fe400078e0023 */
[----:B------:R-:W-:Y:S01]  /*1e660*/  IMAD.MOV.U32 R35, RZ, RZ, R30 ;  /* 0x000000ffff237224 */ /* 0x000fe200078e001e */
[----:B------:R-:W-:Y:S01]  /*1e670*/  FSEL R68, R2, -INF , !P6 ;  /* 0xff80000002447808 */ /* 0x000fe20007000000 */
[----:B------:R-:W-:Y:S01]  /*1e680*/  IMAD.MOV.U32 R30, RZ, RZ, R14 ;  /* 0x000000ffff1e7224 */ /* 0x000fe200078e000e */
[----:B------:R-:W-:Y:S02]  /*1e690*/  ISETP.GE.AND P6, PT, R71, R225, PT ;  /* 0x000000e14700720c */ /* 0x000fe40003fc6270 */
[----:B------:R-:W-:-:S02]  /*1e6a0*/  FSEL R2, R40, -INF , P0 ;  /* 0xff80000028027808 */ /* 0x000fc40000000000 */
[-C--:B------:R-:W-:Y:S02]  /*1e6b0*/  ISETP.GE.AND P0, PT, R73, R226.reuse, PT ;  /* 0x000000e24900720c */ /* 0x080fe40003f06270 */
[----:B--2---:R-:W-:Y:S02]  /*1e6c0*/  FSEL R0, R42, -INF , P1 ;  /* 0xff8000002a007808 */ /* 0x004fe40000800000 */
[C---:B------:R-:W-:Y:S02]  /*1e6d0*/  ISETP.GE.AND P1, PT, R69.reuse, R226, PT ;  /* 0x000000e24500720c */ /* 0x040fe40003f26270 */
[----:B------:R-:W-:Y:S02]  /*1e6e0*/  FSEL R14, R0, -INF , !P4 ;  /* 0xff800000000e7808 */ /* 0x000fe40006000000 */
[----:B------:R-:W-:Y:S02]  /*1e6f0*/  ISETP.GE.AND P4, PT, R69, R225, PT ;  /* 0x000000e14500720c */ /* 0x000fe40003f86270 */
[----:B------:R-:W-:-:S02]  /*1e700*/  FSEL R0, R41, -INF , P1 ;  /* 0xff80000029007808 */ /* 0x000fc40000800000 */
[----:B------:R-:W-:Y:S02]  /*1e710*/  ISETP.GE.AND P1, PT, R72, R226, PT ;  /* 0x000000e24800720c */ /* 0x000fe40003f26270 */
[----:B------:R-:W-:Y:S02]  /*1e720*/  FSEL R67, R0, -INF , !P4 ;  /* 0xff80000000437808 */ /* 0x000fe40006000000 */
[----:B------:R-:W-:Y:S02]  /*1e730*/  FSEL R66, R2, -INF , !P6 ;  /* 0xff80000002427808 */ /* 0x000fe40007000000 */
[-C--:B------:R-:W-:Y:S02]  /*1e740*/  ISETP.GE.AND P4, PT, R72, R225.reuse, PT ;  /* 0x000000e14800720c */ /* 0x080fe40003f86270 */
[----:B------:R-:W-:Y:S02]  /*1e750*/  FSEL R0, R39, -INF , P1 ;  /* 0xff80000027007808 */ /* 0x000fe40000800000 */
[----:B------:R-:W-:-:S02]  /*1e760*/  ISETP.GE.AND P6, PT, R73, R225, PT ;  /* 0x000000e14900720c */ /* 0x000fc40003fc6270 */
[----:B------:R-:W-:Y:S02]  /*1e770*/  FSEL R2, R36, -INF , P0 ;  /* 0xff80000024027808 */ /* 0x000fe40000000000 */
[-C--:B------:R-:W-:Y:S02]  /*1e780*/  ISETP.GE.AND P1, PT, R74, R226.reuse, PT ;  /* 0x000000e24a00720c */ /* 0x080fe40003f26270 */
[----:B------:R-:W-:Y:S02]  /*1e790*/  ISETP.GE.AND P0, PT, R75, R226, PT ;  /* 0x000000e24b00720c */ /* 0x000fe40003f06270 */
[----:B------:R-:W-:Y:S02]  /*1e7a0*/  FSEL R65, R0, -INF , !P4 ;  /* 0xff80000000417808 */ /* 0x000fe40006000000 */
[----:B------:R-:W-:Y:S02]  /*1e7b0*/  FSEL R64, R2, -INF , !P6 ;  /* 0xff80000002407808 */ /* 0x000fe40007000000 */
[----:B------:R-:W-:Y:S01]  /*1e7c0*/  FSEL R0, R35, -INF , P1 ;  /* 0xff80000023007808 */ /* 0x000fe20000800000 */
[----:B------:R-:W-:Y:S01]  /*1e7d0*/  IMAD.MOV.U32 R35, RZ, RZ, R33 ;  /* 0x000000ffff237224 */ /* 0x000fe200078e0021 */
[----:B------:R-:W-:Y:S01]  /*1e7e0*/  FSEL R2, R34, -INF , P0 ;  /* 0xff80000022027808 */ /* 0x000fe20000000000 */
[----:B------:R-:W-:-:S02]  /*1e7f0*/  IMAD.MOV.U32 R34, RZ, RZ, R32 ;  /* 0x000000ffff227224 */ /* 0x000fc400078e0020 */
[----:B------:R-:W-:Y:S02]  /*1e800*/  IMAD.MOV.U32 R33, RZ, RZ, R31 ;  /* 0x000000ffff217224 */ /* 0x000fe400078e001f */
[----:B------:R-:W-:Y:S02]  /*1e810*/  IMAD.MOV.U32 R32, RZ, RZ, R30 ;  /* 0x000000ffff207224 */ /* 0x000fe400078e001e */
[----:B------:R-:W-:Y:S02]  /*1e820*/  IMAD.MOV.U32 R31, RZ, RZ, R29 ;  /* 0x000000ffff1f7224 */ /* 0x000fe400078e001d */
[----:B------:R-:W-:Y:S02]  /*1e830*/  IMAD.MOV.U32 R30, RZ, RZ, R27 ;  /* 0x000000ffff1e7224 */ /* 0x000fe400078e001b */
[----:B------:R-:W-:Y:S01]  /*1e840*/  IMAD.MOV.U32 R29, RZ, RZ, R26 ;  /* 0x000000ffff1d7224 */ /* 0x000fe200078e001a */
[----:B------:R-:W2:Y:S04]  /*1e850*/  LDL.LU R27, [R1+0xac] ;  /* 0x0000ac00011b7983 */ /* 0x000ea80000300800 */
[----:B------:R-:W4:Y:S01]  /*1e860*/  LDL.LU R26, [R1+0xd4] ;  /* 0x0000d400011a7983 */ /* 0x000f220000300800 */
[----:B------:R-:W-:-:S02]  /*1e870*/  ISETP.GE.AND P6, PT, R75, R225, PT ;  /* 0x000000e14b00720c */ /* 0x000fc40003fc6270 */
[-C--:B------:R-:W-:Y:S02]  /*1e880*/  ISETP.GE.AND P4, PT, R74, R225.reuse, PT ;  /* 0x000000e14a00720c */ /* 0x080fe40003f86270 */
[-C--:B------:R-:W-:Y:S02]  /*1e890*/  ISETP.GE.AND P0, PT, R77, R226.reuse, PT ;  /* 0x000000e24d00720c */ /* 0x080fe40003f06270 */
[-C--:B------:R-:W-:Y:S02]  /*1e8a0*/  ISETP.GE.AND P1, PT, R76, R226.reuse, PT ;  /* 0x000000e24c00720c */ /* 0x080fe40003f26270 */
[----:B------:R-:W-:Y:S02]  /*1e8b0*/  FSEL R62, R2, -INF , !P6 ;  /* 0xff800000023e7808 */ /* 0x000fe40007000000 */
[----:B------:R-:W-:Y:S02]  /*1e8c0*/  FSEL R63, R0, -INF , !P4 ;  /* 0xff800000003f7808 */ /* 0x000fe40006000000 */
[----:B------:R-:W-:Y:S01]  /*1e8d0*/  FSEL R2, R34, -INF , P0 ;  /* 0xff80000022027808 */ /* 0x000fe20000000000 */
[----:B------:R-:W-:Y:S01]  /*1e8e0*/  IMAD.MOV.U32 R34, RZ, RZ, R32 ;  /* 0x000000ffff227224 */ /* 0x000fe200078e0020 */
[----:B------:R-:W-:Y:S01]  /*1e8f0*/  FSEL R0, R35, -INF , P1 ;  /* 0xff80000023007808 */ /* 0x000fe20000800000 */
[----:B------:R-:W-:Y:S01]  /*1e900*/  IMAD.MOV.U32 R35, RZ, RZ, R33 ;  /* 0x000000ffff237224 */ /* 0x000fe200078e0021 */
[-C--:B------:R-:W-:Y:S01]  /*1e910*/  ISETP.GE.AND P6, PT, R77, R225.reuse, PT ;  /* 0x000000e14d00720c */ /* 0x080fe20003fc6270 */
[----:B------:R-:W-:Y:S01]  /*1e920*/  IMAD.MOV.U32 R32, RZ, RZ, R30 ;  /* 0x000000ffff207224 */ /* 0x000fe200078e001e */
[----:B------:R-:W-:Y:S01]  /*1e930*/  ISETP.GE.AND P4, PT, R76, R225, PT ;  /* 0x000000e14c00720c */ /* 0x000fe20003f86270 */
[----:B------:R-:W-:Y:S01]  /*1e940*/  IMAD.MOV.U32 R33, RZ, RZ, R31 ;  /* 0x000000ffff217224 */ /* 0x000fe200078e001f */
[-C--:B------:R-:W-:Y:S01]  /*1e950*/  ISETP.GE.AND P0, PT, R79, R226.reuse, PT ;  /* 0x000000e24f00720c */ /* 0x080fe20003f06270 */
[----:B------:R-:W-:Y:S01]  /*1e960*/  IMAD.MOV.U32 R31, RZ, RZ, R29 ;  /* 0x000000ffff1f7224 */ /* 0x000fe200078e001d */
[----:B------:R-:W-:Y:S01]  /*1e970*/  ISETP.GE.AND P1, PT, R78, R226, PT ;  /* 0x000000e24e00720c */ /* 0x000fe20003f26270 */
[----:B------:R-:W-:Y:S01]  /*1e980*/  IMAD.MOV.U32 R36, RZ, RZ, R32 ;  /* 0x000000ffff247224 */ /* 0x000fe200078e0020 */
[----:B------:R-:W-:Y:S01]  /*1e990*/  FSEL R60, R2, -INF , !P6 ;  /* 0xff800000023c7808 */ /* 0x000fe20007000000 */
[----:B------:R-:W-:Y:S01]  /*1e9a0*/  IMAD.MOV.U32 R32, RZ, RZ, R20 ;  /* 0x000000ffff207224 */ /* 0x000fe200078e0014 */
[----:B------:R-:W-:-:S02]  /*1e9b0*/  FSEL R61, R0, -INF , !P4 ;  /* 0xff800000003d7808 */ /* 0x000fc40006000000 */
[----:B------:R-:W-:Y:S01]  /*1e9c0*/  FSEL R2, R34, -INF , P0 ;  /* 0xff80000022027808 */ /* 0x000fe20000000000 */
[----:B------:R-:W-:Y:S01]  /*1e9d0*/  IMAD.MOV.U32 R39, RZ, RZ, R33 ;  /* 0x000000ffff277224 */ /* 0x000fe200078e0021 */
[----:B------:R-:W-:Y:S01]  /*1e9e0*/  FSEL R0, R35, -INF , P1 ;  /* 0xff80000023007808 */ /* 0x000fe20000800000 */
[----:B------:R-:W-:Y:S02]  /*1e9f0*/  IMAD.MOV.U32 R35, RZ, RZ, R31 ;  /* 0x000000ffff237224 */ /* 0x000fe400078e001f */
[----:B------:R-:W-:Y:S02]  /*1ea00*/  IMAD.MOV.U32 R33, RZ, RZ, R19 ;  /* 0x000000ffff217224 */ /* 0x000fe400078e0013 */
[----:B------:R-:W-:Y:S02]  /*1ea10*/  IMAD.MOV.U32 R19, RZ, RZ, R7 ;  /* 0x000000ffff137224 */ /* 0x000fe400078e0007 */
[----:B--2---:R-:W-:Y:S02]  /*1ea20*/  IMAD.MOV.U32 R29, RZ, RZ, R27 ;  /* 0x000000ffff1d7224 */ /* 0x004fe400078e001b */
[----:B------:R-:W2:Y:S01]  /*1ea30*/  LDL.LU R27, [R1+0x8] ;  /* 0x00000800011b7983 */ /* 0x000ea20000300800 */
[----:B----4-:R-:W-:-:S02]  /*1ea40*/  IMAD.MOV.U32 R30, RZ, RZ, R26 ;  /* 0x000000ffff1e7224 */ /* 0x010fc400078e001a */
[----:B------:R-:W-:Y:S02]  /*1ea50*/  IMAD.MOV.U32 R26, RZ, RZ, R25 ;  /* 0x000000ffff1a7224 */ /* 0x000fe400078e0019 */
[----:B------:R-:W-:Y:S02]  /*1ea60*/  IMAD.MOV.U32 R25, RZ, RZ, R24 ;  /* 0x000000ffff197224 */ /* 0x000fe400078e0018 */
[----:B------:R-:W-:Y:S02]  /*1ea70*/  IMAD.MOV.U32 R24, RZ, RZ, R16 ;  /* 0x000000ffff187224 */ /* 0x000fe400078e0010 */
[----:B------:R-:W4:Y:S01]  /*1ea80*/  LDL.LU R16, [R1+0xec] ;  /* 0x0000ec0001107983 */ /* 0x000f220000300800 */
[----:B------:R-:W-:-:S03]  /*1ea90*/  IMAD.MOV.U32 R34, RZ, RZ, R30 ;  /* 0x000000ffff227224 */ /* 0x000fc600078e001e */
[----:B------:R-:W5:Y:S04]  /*1eaa0*/  LDL.LU R20, [R1+0x8c] ;  /* 0x00008c0001147983 */ /* 0x000f680000300800 */
[----:B------:R-:W2:Y:S04]  /*1eab0*/  LDL.LU R30, [R1+0x94] ;  /* 0x00009400011e7983 */ /* 0x000ea80000300800 */
[----:B------:R-:W4:Y:S04]  /*1eac0*/  LDL.LU R31, [R1+0x90] ;  /* 0x00009000011f7983 */ /* 0x000f280000300800 */
[----:B------:R-:W5:Y:S01]  /*1ead0*/  LDL.LU R7, [R1+0x80] ;  /* 0x0000800001077983 */ /* 0x000f620000300800 */
[----:B------:R-:W-:-:S02]  /*1eae0*/  ISETP.GE.AND P4, PT, R78, R225, PT ;  /* 0x000000e14e00720c */ /* 0x000fc40003f86270 */
[CC--:B------:R-:W-:Y:S02]  /*1eaf0*/  ISETP.GE.AND P1, PT, R81.reuse, R226.reuse, PT ;  /* 0x000000e25100720c */ /* 0x0c0fe40003f26270 */
[----:B------:R-:W-:Y:S02]  /*1eb00*/  FSEL R59, R0, -INF , !P4 ;  /* 0xff800000003b7808 */ /* 0x000fe40006000000 */
[----:B------:R-:W-:Y:S02]  /*1eb10*/  ISETP.GE.AND P4, PT, R81, R225, PT ;  /* 0x000000e15100720c */ /* 0x000fe40003f86270 */
[----:B------:R-:W-:Y:S02]  /*1eb20*/  FSEL R0, R39, -INF , P1 ;  /* 0xff80000027007808 */ /* 0x000fe40000800000 */
[----:B------:R-:W-:Y:S02]  /*1eb30*/  ISETP.GE.AND P1, PT, R83, R226, PT ;  /* 0x000000e25300720c */ /* 0x000fe40003f26270 */
[----:B------:R-:W-:-:S02]  /*1eb40*/  FSEL R57, R0, -INF , !P4 ;  /* 0xff80000000397808 */ /* 0x000fc40006000000 */
[----:B------:R-:W-:Y:S01]  /*1eb50*/  FSEL R0, R35, -INF , P1 ;  /* 0xff80000023007808 */ /* 0x000fe20000800000 */
[----:B------:R-:W-:Y:S02]  /*1eb60*/  IMAD.MOV.U32 R35, RZ, RZ, R23 ;  /* 0x000000ffff237224 */ /* 0x000fe400078e0017 */
[----:B------:R-:W-:Y:S02]  /*1eb70*/  IMAD.MOV.U32 R46, RZ, RZ, R32 ;  /* 0x000000ffff2e7224 */ /* 0x000fe400078e0020 */
[----:B------:R-:W-:Y:S02]  /*1eb80*/  IMAD.MOV.U32 R45, RZ, RZ, R18 ;  /* 0x000000ffff2d7224 */ /* 0x000fe400078e0012 */
[----:B------:R-:W-:Y:S01]  /*1eb90*/  IMAD.MOV.U32 R47, RZ, RZ, R33 ;  /* 0x000000ffff2f7224 */ /* 0x000fe200078e0021 */
[----:B------:R-:W-:Y:S02]  /*1eba0*/  ISETP.GE.AND P6, PT, R79, R225, PT ;  /* 0x000000e14f00720c */ /* 0x000fe40003fc6270 */
[----:B------:R-:W-:-:S02]  /*1ebb0*/  ISETP.GE.AND P0, PT, R82, R226, PT ;  /* 0x000000e25200720c */ /* 0x000fc40003f06270 */
[----:B------:R-:W-:Y:S02]  /*1ebc0*/  FSEL R58, R2, -INF , !P6 ;  /* 0xff800000023a7808 */ /* 0x000fe40007000000 */
[----:B------:R-:W-:Y:S02]  /*1ebd0*/  FSEL R2, R36, -INF , P0 ;  /* 0xff80000024027808 */ /* 0x000fe40000000000 */
[----:B------:R-:W-:Y:S02]  /*1ebe0*/  ISETP.GE.AND P6, PT, R82, R225, PT ;  /* 0x000000e15200720c */ /* 0x000fe40003fc6270 */
[----:B------:R-:W-:Y:S02]  /*1ebf0*/  ISETP.GE.AND P0, PT, R84, R226, PT ;  /* 0x000000e25400720c */ /* 0x000fe40003f06270 */
[----:B------:R-:W-:Y:S02]  /*1ec00*/  FSEL R56, R2, -INF , !P6 ;  /* 0xff80000002387808 */ /* 0x000fe40007000000 */
[----:B------:R-:W-:Y:S01]  /*1ec10*/  FSEL R2, R34, -INF , P0 ;  /* 0xff80000022027808 */ /* 0x000fe20000000000 */
[----:B------:R-:W-:-:S02]  /*1ec20*/  IMAD.MOV.U32 R34, RZ, RZ, R22 ;  /* 0x000000ffff227224 */ /* 0x000fc400078e0016 */
[----:B---3--:R-:W-:Y:S02]  /*1ec30*/  IMAD.MOV.U32 R22, RZ, RZ, R12 ;  /* 0x000000ffff167224 */ /* 0x008fe400078e000c */
[----:B------:R-:W-:Y:S02]  /*1ec40*/  IMAD.MOV.U32 R44, RZ, RZ, R11 ;  /* 0x000000ffff2c7224 */ /* 0x000fe400078e000b */
[----:B----4-:R-:W-:Y:S02]  /*1ec50*/  IMAD.MOV.U32 R43, RZ, RZ, R31 ;  /* 0x000000ffff2b7224 */ /* 0x010fe400078e001f */
[----:B------:R-:W-:Y:S02]  /*1ec60*/  IMAD.MOV.U32 R31, RZ, RZ, R6 ;  /* 0x000000ffff1f7224 */ /* 0x000fe400078e0006 */
[----:B-----5:R-:W-:Y:S01]  /*1ec70*/  IMAD.MOV.U32 R41, RZ, RZ, R7 ;  /* 0x000000ffff297224 */ /* 0x020fe200078e0007 */
[----:B------:R-:W3:Y:S04]  /*1ec80*/  LDL.LU R6, [R1+0x108] ;  /* 0x0001080001067983 */ /* 0x000ee80000300800 */
[----:B------:R-:W4:Y:S04]  /*1ec90*/  LDL.LU R7, [R1+0xb8] ;  /* 0x0000b80001077983 */ /* 0x000f280000300800 */
[----:B------:R-:W5:Y:S04]  /*1eca0*/  LDL.LU R40, [R1+0x84] ;  /* 0x0000840001287983 */ /* 0x000f680000300800 */
[----:B------:R-:W3:Y:S04]  /*1ecb0*/  LDL.LU R23, [R1+0xfc] ;  /* 0x0000fc0001177983 */ /* 0x000ee80000300800 */
[----:B------:R-:W4:Y:S04]  /*1ecc0*/  LDL.LU R39, [R1+0x70] ;  /* 0x0000700001277983 */ /* 0x000f280000300800 */
[----:B------:R-:W3:Y:S04]  /*1ecd0*/  LDL.LU R32, [R1+0x14] ;  /* 0x0000140001207983 */ /* 0x000ee80000300800 */
[----:B------:R-:W3:Y:S04]  /*1ece0*/  LDL.LU R18, [R1+0x1c] ;  /* 0x00001c0001127983 */ /* 0x000ee80000300800 */
[----:B------:R-:W5:Y:S04]  /*1ecf0*/  LDL.LU R33, [R1+0x10] ;  /* 0x0000100001217983 */ /* 0x000f680000300800 */
[----:B------:R-:W3:Y:S04]  /*1ed00*/  LDL.LU R36, [R1+0x74] ;  /* 0x0000740001247983 */ /* 0x000ee80000300800 */
[----:B------:R-:W3:Y:S04]  /*1ed10*/  LDL.LU R12, [R1+0x78] ;  /* 0x00007800010c7983 */ /* 0x000ee80000300800 */
[----:B------:R-:W3:Y:S01]  /*1ed20*/  LDL.LU R11, [R1+0x7c] ;  /* 0x00007c00010b7983 */ /* 0x000ee20000300800 */
[----:B--2---:R-:W-:-:S02]  /*1ed30*/  IMAD.MOV.U32 R42, RZ, RZ, R30 ;  /* 0x000000ffff2a7224 */ /* 0x004fc400078e001e */
[----:B------:R-:W-:Y:S02]  /*1ed40*/  IMAD.MOV.U32 R30, RZ, RZ, R8 ;  /* 0x000000ffff1e7224 */ /* 0x000fe400078e0008 */
[----:B------:R-:W2:Y:S01]  /*1ed50*/  LDL.LU R8, [R1+0x10c] ;  /* 0x00010c0001087983 */ /* 0x000ea20000300800 */
[-C--:B------:R-:W-:Y:S02]  /*1ed60*/  ISETP.GE.AND P4, PT, R83, R225.reuse, PT ;  /* 0x000000e15300720c */ /* 0x080fe40003f86270 */
[C---:B------:R-:W-:Y:S02]  /*1ed70*/  ISETP.GE.AND P1, PT, R85.reuse, R226, PT ;  /* 0x000000e25500720c */ /* 0x040fe40003f26270 */
[----:B------:R-:W-:Y:S02]  /*1ed80*/  FSEL R55, R0, -INF , !P4 ;  /* 0xff80000000377808 */ /* 0x000fe40006000000 */
[----:B------:R-:W-:Y:S02]  /*1ed90*/  ISETP.GE.AND P4, PT, R85, R225, PT ;  /* 0x000000e15500720c */ /* 0x000fe40003f86270 */
[----:B------:R-:W-:-:S02]  /*1eda0*/  FSEL R0, R47, -INF , P1 ;  /* 0xff8000002f007808 */ /* 0x000fc40000800000 */
        /* <DEDUP_REMOVED lines=8> */
[C---:B------:R-:W-:Y:S02]  /*1ee30*/  ISETP.GE.AND P1, PT, R93.reuse, R226, PT ;  /* 0x000000e25d00720c */ /* 0x040fe40003f26270 */
[----:B------:R-:W-:Y:S02]  /*1ee40*/  FSEL R49, R0, -INF , !P4 ;  /* 0xff80000000317808 */ /* 0x000fe40006000000 */
[----:B------:R-:W-:Y:S02]  /*1ee50*/  ISETP.GE.AND P4, PT, R93, R225, PT ;  /* 0x000000e15d00720c */ /* 0x000fe40003f86270 */
[----:B------:R-:W-:-:S02]  /*1ee60*/  FSEL R0, R41, -INF , P1 ;  /* 0xff80000029007808 */ /* 0x000fc40000800000 */
[-C--:B------:R-:W-:Y:S02]  /*1ee70*/  ISETP.GE.AND P1, PT, R94, R226.reuse, PT ;  /* 0x000000e25e00720c */ /* 0x080fe40003f26270 */
[-C--:B------:R-:W-:Y:S02]  /*1ee80*/  ISETP.GE.AND P6, PT, R84, R225.reuse, PT ;  /* 0x000000e15400720c */ /* 0x080fe40003fc6270 */
[----:B------:R-:W-:Y:S02]  /*1ee90*/  ISETP.GE.AND P0, PT, R86, R226, PT ;  /* 0x000000e25600720c */ /* 0x000fe40003f06270 */
[----:B------:R-:W-:Y:S02]  /*1eea0*/  FSEL R47, R0, -INF , !P4 ;  /* 0xff800000002f7808 */ /* 0x000fe40006000000 */
        /* <DEDUP_REMOVED lines=14> */
[----:B------:R-:W-:Y:S01]  /*1ef90*/  ISETP.GE.AND P6, PT, R91, R225, PT ;  /* 0x000000e15b00720c */ /* 0x000fe20003fc6270 */
[----:B------:R-:W-:Y:S02]  /*1efa0*/  IMAD.MOV.U32 R124, RZ, RZ, R30 ;  /* 0x000000ffff7c7224 */ /* 0x000fe400078e001e */
[----:B------:R-:W-:Y:S02]  /*1efb0*/  IMAD.MOV.U32 R176, RZ, RZ, R28 ;  /* 0x000000ffffb07224 */ /* 0x000fe400078e001c */
[----:B------:R-:W-:Y:S02]  /*1efc0*/  IMAD.MOV.U32 R80, RZ, RZ, R31 ;  /* 0x000000ffff507224 */ /* 0x000fe400078e001f */
[----:B------:R-:W-:Y:S02]  /*1efd0*/  IMAD.MOV.U32 R129, RZ, RZ, R29 ;  /* 0x000000ffff817224 */ /* 0x000fe400078e001d */
[----:B------:R-:W-:Y:S02]  /*1efe0*/  IMAD.MOV.U32 R179, RZ, RZ, R3 ;  /* 0x000000ffffb37224 */ /* 0x000fe400078e0003 */
[----:B------:R-:W-:-:S02]  /*1eff0*/  IMAD.MOV.U32 R177, RZ, RZ, R27 ;  /* 0x000000ffffb17224 */ /* 0x000fc400078e001b */
[----:B------:R-:W-:Y:S02]  /*1f000*/  IMAD.MOV.U32 R178, RZ, RZ, R24 ;  /* 0x000000ffffb27224 */ /* 0x000fe400078e0018 */
[----:B------:R-:W-:Y:S01]  /*1f010*/  IMAD.MOV.U32 R132, RZ, RZ, R22 ;  /* 0x000000ffff847224 */ /* 0x000fe200078e0016 */
[----:B----4-:R-:W-:Y:S02]  /*1f020*/  FSEL R0, R39, -INF , P1 ;  /* 0xff80000027007808 */ /* 0x010fe40000800000 */
[C---:B------:R-:W-:Y:S02]  /*1f030*/  ISETP.GE.AND P1, PT, R97.reuse, R226, PT ;  /* 0x000000e26100720c */ /* 0x040fe40003f26270 */
[----:B------:R-:W-:Y:S02]  /*1f040*/  FSEL R45, R0, -INF , !P4 ;  /* 0xff800000002d7808 */ /* 0x000fe40006000000 */
[----:B------:R-:W-:Y:S02]  /*1f050*/  ISETP.GE.AND P4, PT, R97, R225, PT ;  /* 0x000000e16100720c */ /* 0x000fe40003f86270 */
[----:B------:R-:W-:-:S02]  /*1f060*/  FSEL R0, R35, -INF , P1 ;  /* 0xff80000023007808 */ /* 0x000fc40000800000 */
[-C--:B------:R-:W-:Y:S02]  /*1f070*/  ISETP.GE.AND P1, PT, R98, R226.reuse, PT ;  /* 0x000000e26200720c */ /* 0x080fe40003f26270 */
[----:B------:R-:W-:Y:S02]  /*1f080*/  FSEL R43, R0, -INF , !P4 ;  /* 0xff800000002b7808 */ /* 0x000fe40006000000 */
[----:B------:R-:W-:Y:S02]  /*1f090*/  ISETP.GE.AND P4, PT, R98, R225, PT ;  /* 0x000000e16200720c */ /* 0x000fe40003f86270 */
[----:B-----5:R-:W-:Y:S02]  /*1f0a0*/  FSEL R0, R33, -INF , P1 ;  /* 0xff80000021007808 */ /* 0x020fe40000800000 */
[----:B------:R-:W-:Y:S02]  /*1f0b0*/  ISETP.GE.AND P1, PT, R101, R226, PT ;  /* 0x000000e26500720c */ /* 0x000fe40003f26270 */
[----:B------:R-:W-:-:S02]  /*1f0c0*/  FSEL R41, R0, -INF , !P4 ;  /* 0xff80000000297808 */ /* 0x000fc40006000000 */
[----:B------:R-:W-:Y:S02]  /*1f0d0*/  ISETP.GE.AND P4, PT, R101, R225, PT ;  /* 0x000000e16500720c */ /* 0x000fe40003f86270 */
[----:B------:R-:W-:Y:S02]  /*1f0e0*/  FSEL R0, R26, -INF , P1 ;  /* 0xff8000001a007808 */ /* 0x000fe40000800000 */
[-C--:B------:R-:W-:Y:S02]  /*1f0f0*/  ISETP.GE.AND P1, PT, R102, R226.reuse, PT ;  /* 0x000000e26600720c */ /* 0x080fe40003f26270 */
        /* <DEDUP_REMOVED lines=8> */
[----:B---3--:R-:W-:-:S02]  /*1f180*/  FSEL R2, R36, -INF , P0 ;  /* 0xff80000024027808 */ /* 0x008fc40000000000 */
        /* <DEDUP_REMOVED lines=12> */
[C---:B------:R-:W-:Y:S02]  /*1f250*/  ISETP.GE.AND P1, PT, R109.reuse, R226, PT ;  /* 0x000000e26d00720c */ /* 0x040fe40003f26270 */
[----:B------:R-:W-:Y:S02]  /*1f260*/  FSEL R42, R2, -INF , !P6 ;  /* 0xff800000022a7808 */ /* 0x000fe40007000000 */
[----:B------:R-:W-:Y:S02]  /*1f270*/  FSEL R2, R32, -INF , P0 ;  /* 0xff80000020027808 */ /* 0x000fe40000000000 */
[----:B------:R-:W-:Y:S02]  /*1f280*/  FSEL R32, R0, -INF , !P4 ;  /* 0xff80000000207808 */ /* 0x000fe40006000000 */
[----:B------:R-:W-:Y:S02]  /*1f290*/  ISETP.GE.AND P4, PT, R109, R225, PT ;  /* 0x000000e16d00720c */ /* 0x000fe40003f86270 */
[----:B------:R-:W-:-:S02]  /*1f2a0*/  FSEL R0, R236, -INF , P1 ;  /* 0xff800000ec007808 */ /* 0x000fc40000800000 */
[----:B------:R-:W-:Y:S02]  /*1f2b0*/  ISETP.GE.AND P1, PT, R110, R226, PT ;  /* 0x000000e26e00720c */ /* 0x000fe40003f26270 */
[----:B------:R-:W-:Y:S02]  /*1f2c0*/  FSEL R30, R0, -INF , !P4 ;  /* 0xff800000001e7808 */ /* 0x000fe40006000000 */
[----:B------:R-:W-:Y:S02]  /*1f2d0*/  ISETP.GE.AND P4, PT, R110, R225, PT ;  /* 0x000000e16e00720c */ /* 0x000fe40003f86270 */
[----:B------:R-:W-:-:S04]  /*1f2e0*/  FSEL R0, R232, -INF , P1 ;  /* 0xff800000e8007808 */ /* 0x000fc80000800000 */
        /* <DEDUP_REMOVED lines=10> */
[----:B------:R-:W-:Y:S02]  /*1f390*/  ISETP.GE.AND P0, PT, R100, R226, PT ;  /* 0x000000e26400720c */ /* 0x000fe40003f06270 */
[----:B------:R-:W-:Y:S02]  /*1f3a0*/  FMNMX3.FTZ R0, R0, R53, R52, !PT ;  /* 0x0000003500007276 */ /* 0x000fe40007810034 */
[----:B------:R-:W-:Y:S02]  /*1f3b0*/  FSEL R40, R2, -INF , !P6 ;  /* 0xff80000002287808 */ /* 0x000fe40007000000 */
[----:B------:R-:W-:-:S02]  /*1f3c0*/  ISETP.GE.AND P6, PT, R100, R225, PT ;  /* 0x000000e16400720c */ /* 0x000fc40003fc6270 */
[----:B------:R-:W-:Y:S02]  /*1f3d0*/  FSEL R2, R25, -INF , P0 ;  /* 0xff80000019027808 */ /* 0x000fe40000000000 */
[----:B------:R-:W-:Y:S02]  /*1f3e0*/  FMNMX3.FTZ R0, R0, R51, R50, !PT ;  /* 0x0000003300007276 */ /* 0x000fe40007810032 */
[C---:B------:R-:W-:Y:S01]  /*1f3f0*/  ISETP.GE.AND P0, PT, R103.reuse, R226, PT ;  /* 0x000000e26700720c */ /* 0x040fe20003f06270 */
[----:B------:R-:W-:Y:S01]  /*1f400*/  IMAD.MOV.U32 R248, RZ, RZ, R38 ;  /* 0x000000fffff87224 */ /* 0x000fe200078e0026 */
[----:B------:R-:W-:Y:S02]  /*1f410*/  FSEL R38, R2, -INF , !P6 ;  /* 0xff80000002267808 */ /* 0x000fe40007000000 */
[----:B------:R-:W-:Y:S02]  /*1f420*/  FMNMX3.FTZ R0, R0, R49, R48, !PT ;  /* 0x0000003100007276 */ /* 0x000fe40007810030 */
[----:B------:R-:W-:-:S02]  /*1f430*/  ISETP.GE.AND P6, PT, R103, R225, PT ;  /* 0x000000e16700720c */ /* 0x000fc40003fc6270 */
[----:B------:R-:W-:Y:S02]  /*1f440*/  FSEL R2, R249, -INF , P0 ;  /* 0xff800000f9027808 */ /* 0x000fe40000000000 */
[----:B------:R-:W-:Y:S02]  /*1f450*/  ISETP.GE.AND P0, PT, R104, R226, PT ;  /* 0x000000e26800720c */ /* 0x000fe40003f06270 */
[----:B------:R-:W-:Y:S02]  /*1f460*/  FMNMX3.FTZ R0, R0, R47, R46, !PT ;  /* 0x0000002f00007276 */ /* 0x000fe4000781002e */
[----:B------:R-:W-:Y:S02]  /*1f470*/  FSEL R35, R2, -INF , !P6 ;  /* 0xff80000002237808 */ /* 0x000fe40007000000 */
[----:B------:R-:W-:Y:S02]  /*1f480*/  ISETP.GE.AND P6, PT, R104, R225, PT ;  /* 0x000000e16800720c */ /* 0x000fe40003fc6270 */
[----:B------:R-:W-:-:S02]  /*1f490*/  FSEL R2, R245, -INF , P0 ;  /* 0xff800000f5027808 */ /* 0x000fc40000000000 */
[CC--:B------:R-:W-:Y:S02]  /*1f4a0*/  ISETP.GE.AND P0, PT, R107.reuse, R226.reuse, PT ;  /* 0x000000e26b00720c */ /* 0x0c0fe40003f06270 */
[----:B------:R-:W-:Y:S02]  /*1f4b0*/  FMNMX3.FTZ R0, R0, R45, R44, !PT ;  /* 0x0000002d00007276 */ /* 0x000fe4000781002c */
[----:B------:R-:W-:Y:S02]  /*1f4c0*/  FSEL R33, R2, -INF , !P6 ;  /* 0xff80000002217808 */ /* 0x000fe40007000000 */
[----:B------:R-:W-:Y:S02]  /*1f4d0*/  ISETP.GE.AND P6, PT, R107, R225, PT ;  /* 0x000000e16b00720c */ /* 0x000fe40003fc6270 */
[----:B------:R-:W-:Y:S02]  /*1f4e0*/  FSEL R2, R241, -INF , P0 ;  /* 0xff800000f1027808 */ /* 0x000fe40000000000 */
[----:B------:R-:W-:-:S02]  /*1f4f0*/  ISETP.GE.AND P0, PT, R108, R226, PT ;  /* 0x000000e26c00720c */ /* 0x000fc40003f06270 */
[----:B------:R-:W-:Y:S02]  /*1f500*/  FMNMX3.FTZ R0, R0, R43, R42, !PT ;  /* 0x0000002b00007276 */ /* 0x000fe4000781002a */
[----:B------:R-:W-:Y:S02]  /*1f510*/  FSEL R31, R2, -INF , !P6 ;  /* 0xff800000021f7808 */ /* 0x000fe40007000000 */
[----:B------:R-:W-:Y:S02]  /*1f520*/  ISETP.GE.AND P6, PT, R108, R225, PT ;  /* 0x000000e16c00720c */ /* 0x000fe40003fc6270 */
[----:B------:R-:W-:Y:S02]  /*1f530*/  FSEL R2, R237, -INF , P0 ;  /* 0xff800000ed027808 */ /* 0x000fe40000000000 */
[----:B------:R-:W-:Y:S02]  /*1f540*/  FMNMX3.FTZ R0, R0, R41, R40, !PT ;  /* 0x0000002900007276 */ /* 0x000fe40007810028 */
[----:B------:R-:W-:-:S02]  /*1f550*/  ISETP.GE.AND P0, PT, R111, R226, PT ;  /* 0x000000e26f00720c */ /* 0x000fc40003f06270 */
[----:B------:R-:W-:Y:S02]  /*1f560*/  ISETP.GE.AND P1, PT, R112, R226, PT ;  /* 0x000000e27000720c */ /* 0x000fe40003f26270 */
[----:B------:R-:W-:Y:S02]  /*1f570*/  FSEL R29, R2, -INF , !P6 ;  /* 0xff800000021d7808 */ /* 0x000fe40007000000 */
[----:B------:R-:W-:Y:S02]  /*1f580*/  FMNMX3.FTZ R0, R0, R39, R38, !PT ;  /* 0x0000002700007276 */ /* 0x000fe40007810026 */
        /* <DEDUP_REMOVED lines=24> */
[----:B------:R-:W-:Y:S01]  /*1f710*/  FMNMX3.FTZ R0, R0, R32, R31, !PT ;  /* 0x0000002000007276 */ /* 0x000fe2000781001f */
[----:B------:R-:W-:Y:S01]  /*1f720*/  IMAD.MOV.U32 R133, RZ, RZ, R23 ;  /* 0x000000ffff857224 */ /* 0x000fe200078e0017 */
[----:B------:R-:W-:Y:S02]  /*1f730*/  FSEL R23, R3, -INF , !P6 ;  /* 0xff80000003177808 */ /* 0x000fe40007000000 */
[----:B------:R-:W-:-:S02]  /*1f740*/  FSEL R22, R2, -INF , !P4 ;  /* 0xff80000002167808 */ /* 0x000fc40006000000 */
[-C--:B------:R-:W-:Y:S02]  /*1f750*/  ISETP.GE.AND P6, PT, R117, R225.reuse, PT ;  /* 0x000000e17500720c */ /* 0x080fe40003fc6270 */
[----:B------:R-:W-:Y:S02]  /*1f760*/  ISETP.GE.AND P4, PT, R118, R225, PT ;  /* 0x000000e17600720c */ /* 0x000fe40003f86270 */
[----:B------:R-:W-:Y:S01]  /*1f770*/  FSEL R3, R209, -INF , P0 ;  /* 0xff800000d1037808 */ /* 0x000fe20000000000 */
[----:B------:R-:W-:Y:S01]  /*1f780*/  IMAD.MOV.U32 R209, RZ, RZ, R248 ;  /* 0x000000ffffd17224 */ /* 0x000fe200078e00f8 */
[----:B------:R-:W-:Y:S02]  /*1f790*/  FSEL R2, R204, -INF , P1 ;  /* 0xff800000cc027808 */ /* 0x000fe40000800000 */
[----:B------:R-:W-:Y:S01]  /*1f7a0*/  FMNMX3.FTZ R0, R0, R30, R29, !PT ;  /* 0x0000001e00007276 */ /* 0x000fe2000781001d */
        /* <DEDUP_REMOVED lines=8> */
[----:B------:R-:W-:Y:S02]  /*1f830*/  FMNMX3.FTZ R0, R0, R28, R27, !PT ;  /* 0x0000001c00007276 */ /* 0x000fe4000781001b */
[-C--:B------:R-:W-:Y:S02]  /*1f840*/  ISETP.GE.AND P6, PT, R119, R225.reuse, PT ;  /* 0x000000e17700720c */ /* 0x080fe40003fc6270 */
[----:B------:R-:W-:Y:S02]  /*1f850*/  ISETP.GE.AND P4, PT, R120, R225, PT ;  /* 0x000000e17800720c */ /* 0x000fe40003f86270 */
[----:B------:R-:W-:Y:S02]  /*1f860*/  FSEL R2, R205, -INF , P0 ;  /* 0xff800000cd027808 */ /* 0x000fe40000000000 */
[----:B------:R-:W-:Y:S02]  /*1f870*/  FSEL R3, R200, -INF , P1 ;  /* 0xff800000c8037808 */ /* 0x000fe40000800000 */
[----:B------:R-:W-:-:S02]  /*1f880*/  ISETP.GE.AND P0, PT, R121, R226, PT ;  /* 0x000000e27900720c */ /* 0x000fc40003f06270 */
[----:B------:R-:W-:Y:S01]  /*1f890*/  ISETP.GE.AND P1, PT, R122, R226, PT ;  /* 0x000000e27a00720c */ /* 0x000fe20003f26270 */
[----:B------:R-:W-:Y:S01]  /*1f8a0*/  IMAD.MOV.U32 R245, RZ, RZ, R19 ;  /* 0x000000fffff57224 */ /* 0x000fe200078e0013 */
[----:B------:R-:W-:Y:S01]  /*1f8b0*/  FMNMX3.FTZ R0, R0, R26, R25, !PT ;  /* 0x0000001a00007276 */ /* 0x000fe20007810019 */
[----:B------:R-:W-:Y:S01]  /*1f8c0*/  IMAD.MOV.U32 R241, RZ, RZ, R18 ;  /* 0x000000fffff17224 */ /* 0x000fe200078e0012 */
[----:B------:R-:W-:Y:S02]  /*1f8d0*/  FSEL R19, R2, -INF , !P6 ;  /* 0xff80000002137808 */ /* 0x000fe40007000000 */
[----:B------:R-:W-:Y:S02]  /*1f8e0*/  FSEL R18, R3, -INF , !P4 ;  /* 0xff80000003127808 */ /* 0x000fe40006000000 */
[-C--:B------:R-:W-:Y:S02]  /*1f8f0*/  ISETP.GE.AND P6, PT, R121, R225.reuse, PT ;  /* 0x000000e17900720c */ /* 0x080fe40003fc6270 */
[----:B------:R-:W-:-:S02]  /*1f900*/  ISETP.GE.AND P4, PT, R122, R225, PT ;  /* 0x000000e17a00720c */ /* 0x000fc40003f86270 */
[----:B------:R-:W-:Y:S02]  /*1f910*/  FSEL R3, R201, -INF , P0 ;  /* 0xff800000c9037808 */ /* 0x000fe40000000000 */
[----:B------:R-:W-:Y:S02]  /*1f920*/  FSEL R2, R196, -INF , P1 ;  /* 0xff800000c4027808 */ /* 0x000fe40000800000 */
[-C--:B------:R-:W-:Y:S02]  /*1f930*/  ISETP.GE.AND P0, PT, R123, R226.reuse, PT ;  /* 0x000000e27b00720c */ /* 0x080fe40003f06270 */
[----:B------:R-:W-:Y:S01]  /*1f940*/  ISETP.GE.AND P1, PT, R125, R226, PT ;  /* 0x000000e27d00720c */ /* 0x000fe20003f26270 */
[----:B------:R-:W-:Y:S01]  /*1f950*/  IMAD.MOV.U32 R240, RZ, RZ, R17 ;  /* 0x000000fffff07224 */ /* 0x000fe200078e0011 */
[----:B------:R-:W-:Y:S01]  /*1f960*/  FMNMX3.FTZ R0, R0, R24, R23, !PT ;  /* 0x0000001800007276 */ /* 0x000fe20007810017 */
[----:B------:R-:W-:Y:S01]  /*1f970*/  IMAD.MOV.U32 R236, RZ, RZ, R16 ;  /* 0x000000ffffec7224 */ /* 0x000fe200078e0010 */
[----:B------:R-:W-:-:S02]  /*1f980*/  FSEL R17, R3, -INF , !P6 ;  /* 0xff80000003117808 */ /* 0x000fc40007000000 */
[----:B------:R-:W-:Y:S02]  /*1f990*/  FSEL R16, R2, -INF , !P4 ;  /* 0xff80000002107808 */ /* 0x000fe40006000000 */
[-C--:B------:R-:W-:Y:S02]  /*1f9a0*/  ISETP.GE.AND P6, PT, R123, R225.reuse, PT ;  /* 0x000000e17b00720c */ /* 0x080fe40003fc6270 */
[----:B------:R-:W-:Y:S02]  /*1f9b0*/  ISETP.GE.AND P4, PT, R125, R225, PT ;  /* 0x000000e17d00720c */ /* 0x000fe40003f86270 */
[----:B------:R-:W-:Y:S02]  /*1f9c0*/  FSEL R3, R197, -INF , P0 ;  /* 0xff800000c5037808 */ /* 0x000fe40000000000 */
[----:B------:R-:W-:Y:S02]  /*1f9d0*/  FSEL R2, R192, -INF , P1 ;  /* 0xff800000c0027808 */ /* 0x000fe40000800000 */
[----:B------:R-:W-:-:S02]  /*1f9e0*/  ISETP.GE.AND P0, PT, R126, R226, PT ;  /* 0x000000e27e00720c */ /* 0x000fc40003f06270 */
[----:B------:R-:W-:Y:S01]  /*1f9f0*/  FMNMX3.FTZ R0, R0, R22, R21, !PT ;  /* 0x0000001600007276 */ /* 0x000fe20007810015 */
[----:B------:R-:W-:Y:S01]  /*1fa00*/  IMAD.MOV.U32 R244, RZ, RZ, R15 ;  /* 0x000000fffff47224 */ /* 0x000fe200078e000f */
[----:B------:R-:W-:Y:S01]  /*1fa10*/  FSEL R15, R3, -INF , !P6 ;  /* 0xff800000030f7808 */ /* 0x000fe20007000000 */
[----:B------:R-:W-:Y:S01]  /*1fa20*/  IMAD.MOV.U32 R249, RZ, RZ, R13 ;  /* 0x000000fffff97224 */ /* 0x000fe200078e000d */
[----:B------:R-:W-:Y:S02]  /*1fa30*/  FSEL R13, R2, -INF , !P4 ;  /* 0xff800000020d7808 */ /* 0x000fe40006000000 */
[----:B------:R-:W-:Y:S02]  /*1fa40*/  ISETP.GE.AND P6, PT, R126, R225, PT ;  /* 0x000000e17e00720c */ /* 0x000fe40003fc6270 */
[----:B------:R-:W-:Y:S02]  /*1fa50*/  ISETP.GE.AND P1, PT, R127, R226, PT ;  /* 0x000000e27f00720c */ /* 0x000fe40003f26270 */
[----:B------:R-:W-:-:S02]  /*1fa60*/  FSEL R2, R193, -INF , P0 ;  /* 0xff800000c1027808 */ /* 0x000fc40000000000 */
[----:B------:R-:W-:Y:S01]  /*1fa70*/  FMNMX3.FTZ R0, R0, R20, R19, !PT ;  /* 0x0000001400007276 */ /* 0x000fe20007810013 */
[----:B------:R-:W-:Y:S01]  /*1fa80*/  IMAD.MOV.U32 R204, RZ, RZ, R221 ;  /* 0x000000ffffcc7224 */ /* 0x000fe200078e00dd */
[----:B------:R-:W-:Y:S01]  /*1fa90*/  ISETP.GE.AND P0, PT, R128, R226, PT ;  /* 0x000000e28000720c */ /* 0x000fe20003f06270 */
[----:B------:R-:W-:Y:S01]  /*1faa0*/  IMAD.MOV.U32 R221, RZ, RZ, R12 ;  /* 0x000000ffffdd7224 */ /* 0x000fe200078e000c */
[-C--:B------:R-:W-:Y:S02]  /*1fab0*/  ISETP.GE.AND P4, PT, R127, R225.reuse, PT ;  /* 0x000000e17f00720c */ /* 0x080fe40003f86270 */
        /* <DEDUP_REMOVED lines=12> */
[----:B------:R-:W-:Y:S02]  /*1fb80*/  FMNMX3.FTZ R0, R0, R16, R15, !PT ;  /* 0x0000001000007276 */ /* 0x000fe4000781000f */
[----:B------:R-:W-:-:S02]  /*1fb90*/  ISETP.GE.AND P4, PT, R130, R225, PT ;  /* 0x000000e18200720c */ /* 0x000fc40003f86270 */
[----:B------:R-:W-:Y:S02]  /*1fba0*/  FSEL R3, R184, -INF , P1 ;  /* 0xff800000b8037808 */ /* 0x000fe40000800000 */
[----:B------:R-:W-:Y:S02]  /*1fbb0*/  FSEL R10, R2, -INF , !P6 ;  /* 0xff800000020a7808 */ /* 0x000fe40007000000 */
[----:B------:R-:W-:Y:S02]  /*1fbc0*/  ISETP.GE.AND P6, PT, R131, R225, PT ;  /* 0x000000e18300720c */ /* 0x000fe40003fc6270 */
[-C--:B------:R-:W-:Y:S02]  /*1fbd0*/  ISETP.GE.AND P1, PT, R168, R226.reuse, PT ;  /* 0x000000e2a800720c */ /* 0x080fe40003f26270 */
[----:B------:R-:W-:Y:S01]  /*1fbe0*/  FSEL R2, R185, -INF , P0 ;  /* 0xff800000b9027808 */ /* 0x000fe20000000000 */
[----:B------:R-:W-:Y:S01]  /*1fbf0*/  IMAD.MOV.U32 R237, RZ, RZ, R9 ;  /* 0x000000ffffed7224 */ /* 0x000fe200078e0009 */
[----:B------:R-:W-:Y:S01]  /*1fc00*/  ISETP.GE.AND P0, PT, R169, R226, PT ;  /* 0x000000e2a900720c */ /* 0x000fe20003f06270 */
[----:B--2---:R-:W-:Y:S01]  /*1fc10*/  IMAD.MOV.U32 R232, RZ, RZ, R8 ;  /* 0x000000ffffe87224 */ /* 0x004fe200078e0008 */
[----:B------:R-:W-:-:S02]  /*1fc20*/  FMNMX3.FTZ R0, R0, R13, R12, !PT ;  /* 0x0000000d00007276 */ /* 0x000fc4000781000c */
[----:B------:R-:W-:Y:S02]  /*1fc30*/  FSEL R9, R3, -INF , !P4 ;  /* 0xff80000003097808 */ /* 0x000fe40006000000 */
[----:B------:R-:W-:Y:S02]  /*1fc40*/  FSEL R3, R180, -INF , P1 ;  /* 0xff800000b4037808 */ /* 0x000fe40000800000 */
[----:B------:R-:W-:Y:S02]  /*1fc50*/  FSEL R8, R2, -INF , !P6 ;  /* 0xff80000002087808 */ /* 0x000fe40007000000 */
[----:B------:R-:W-:Y:S02]  /*1fc60*/  ISETP.GE.AND P4, PT, R168, R225, PT ;  /* 0x000000e1a800720c */ /* 0x000fe40003f86270 */
[----:B------:R-:W-:Y:S02]  /*1fc70*/  ISETP.GE.AND P1, PT, R170, R226, PT ;  /* 0x000000e2aa00720c */ /* 0x000fe40003f26270 */
[----:B------:R-:W-:-:S02]  /*1fc80*/  FSEL R2, R181, -INF , P0 ;  /* 0xff800000b5027808 */ /* 0x000fc40000000000 */
[----:B------:R-:W-:Y:S02]  /*1fc90*/  ISETP.GE.AND P6, PT, R169, R225, PT ;  /* 0x000000e1a900720c */ /* 0x000fe40003fc6270 */
[----:B------:R-:W-:Y:S02]  /*1fca0*/  ISETP.GE.AND P0, PT, R171, R226, PT ;  /* 0x000000e2ab00720c */ /* 0x000fe40003f06270 */
[----:B------:R-:W-:Y:S01]  /*1fcb0*/  FMNMX3.FTZ R0, R0, R11, R10, !PT ;  /* 0x0000000b00007276 */ /* 0x000fe2000781000a */
[----:B------:R-:W-:Y:S02]  /*1fcc0*/  IMAD.MOV.U32 R212, RZ, RZ, R177 ;  /* 0x000000ffffd47224 */ /* 0x000fe400078e00b1 */
[----:B------:R-:W-:Y:S02]  /*1fcd0*/  IMAD.MOV.U32 R208, RZ, RZ, R80 ;  /* 0x000000ffffd07224 */ /* 0x000fe400078e0050 */
[----:B------:R-:W-:Y:S01]  /*1fce0*/  IMAD.MOV.U32 R205, RZ, RZ, R7 ;  /* 0x000000ffffcd7224 */ /* 0x000fe200078e0007 */
[----:B------:R-:W-:Y:S01]  /*1fcf0*/  FSEL R7, R3, -INF , !P4 ;  /* 0xff80000003077808 */ /* 0x000fe20006000000 */
[----:B------:R-:W-:Y:S01]  /*1fd00*/  IMAD.MOV.U32 R200, RZ, RZ, R5 ;  /* 0x000000ffffc87224 */ /* 0x000fe200078e0005 */
[----:B------:R-:W-:Y:S01]  /*1fd10*/  FSEL R5, R172, -INF , P1 ;  /* 0xff800000ac057808 */ /* 0x000fe20000800000 */
[----:B------:R-:W-:Y:S01]  /*1fd20*/  IMAD.MOV.U32 R177, RZ, RZ, R6 ;  /* 0x000000ffffb17224 */ /* 0x000fe200078e0006 */
[-C--:B------:R-:W-:Y:S01]  /*1fd30*/  ISETP.GE.AND P4, PT, R170, R225.reuse, PT ;  /* 0x000000e1aa00720c */ /* 0x080fe20003f86270 */
[----:B------:R-:W-:Y:S01]  /*1fd40*/  IMAD.MOV.U32 R80, RZ, RZ, R4 ;  /* 0x000000ffff507224 */ /* 0x000fe200078e0004 */
        /* <DEDUP_REMOVED lines=11> */
[----:B------:R-:W2:Y:S01]  /*1fe00*/  LDCU.64 UR4, c[0x0][0x358] ;  /* 0x00006b00ff0477ac */ /* 0x000ea20008000a00 */
[----:B-1----:R-:W-:-:S04]  /*1fe10*/  FMNMX.FTZ R172, R0, R2, !PT ;  /* 0x0000000200ac7209 */ /* 0x002fc80007810000 */
[----:B------:R-:W-:-:S04]  /*1fe20*/  FSETP.NEU.FTZ.AND P0, PT, R172, -INF , PT ;  /* 0xff800000ac00780b */ /* 0x000fc80003f1d000 */
[----:B------:R-:W-:-:S05]  /*1fe30*/  FSEL R0, R172, RZ, P0 ;  /* 0x000000ffac007208 */ /* 0x000fca0000000000 */
[----:B------:R-:W-:Y:S02]  /*1fe40*/  FADD.FTZ R2, R37, -R0 ;  /* 0x8000000025027221 */ /* 0x000fe40000010000 */
[----:B--2---:R-:W2:Y:S01]  /*1fe50*/  LD.E R0, desc[UR4][R134.64+0xdc] ;  /* 0x0000dc0486007980 */ /* 0x004ea2000c101900 */
[----:B------:R-:W-:Y:S02]  /*1fe60*/  IMAD.MOV.U32 R37, RZ, RZ, R80 ;  /* 0x000000ffff257224 */ /* 0x000fe400078e0050 */
[----:B------:R-:W-:Y:S02]  /*1fe70*/  IMAD.MOV.U32 R188, RZ, RZ, R212 ;  /* 0x000000ffffbc7224 */ /* 0x000fe400078e00d4 */
[----:B------:R-:W-:Y:S02]  /*1fe80*/  IMAD.MOV.U32 R212, RZ, RZ, R248 ;  /* 0x000000ffffd47224 */ /* 0x000fe400078e00f8 */
[----:B------:R-:W-:Y:S02]  /*1fe90*/  IMAD.MOV.U32 R248, RZ, RZ, R133 ;  /* 0x000000fffff87224 */ /* 0x000fe400078e0085 */
[----:B------:R-:W-:-:S02]  /*1fea0*/  IMAD.MOV.U32 R192, RZ, RZ, R229 ;  /* 0x000000ffffc07224 */ /* 0x000fc400078e00e5 */
[----:B------:R-:W-:Y:S02]  /*1feb0*/  IMAD.MOV.U32 R193, RZ, RZ, R217 ;  /* 0x000000ffffc17224 */ /* 0x000fe400078e00d9 */
[----:B------:R-:W-:Y:S02]  /*1fec0*/  IMAD.MOV.U32 R217, RZ, RZ, R129 ;  /* 0x000000ffffd97224 */ /* 0x000fe400078e0081 */
[----:B------:R-:W-:Y:S02]  /*1fed0*/  IMAD.MOV.U32 R189, RZ, RZ, R241 ;  /* 0x000000ffffbd7224 */ /* 0x000fe400078e00f1 */
[----:B--2---:R-:W-:-:S05]  /*1fee0*/  FMUL.FTZ R3, R0, R172 ;  /* 0x000000ac00037220 */ /* 0x004fca0000410000 */
[----:B------:R-:W-:-:S05]  /*1fef0*/  FSEL R3, R3, RZ, P0 ;  /* 0x000000ff03037208 */ /* 0x000fca0000000000 */
[-CC-:B------:R-:W-:Y:S01]  /*1ff00*/  FFMA.FTZ R173, R61, R0.reuse, -R3.reuse ;  /* 0x000000003dad7223 */ /* 0x180fe20000010803 */
[----:B------:R-:W-:Y:S02]  /*1ff10*/  IMAD.MOV.U32 R61, RZ, RZ, R216 ;  /* 0x000000ffff3d7224 */ /* 0x000fe400078e00d8 */
[----:B------:R-:W-:Y:S02]  /*1ff20*/  IMAD.MOV.U32 R216, RZ, RZ, R220 ;  /* 0x000000ffffd87224 */ /* 0x000fe400078e00dc */
[----:B------:R-:W-:Y:S02]  /*1ff30*/  IMAD.MOV.U32 R220, RZ, RZ, R178 ;  /* 0x000000ffffdc7224 */ /* 0x000fe400078e00b2 */
[----:B------:R-:W-:Y:S01]  /*1ff40*/  FFMA.FTZ R178, R60, R0, -R3 ;  /* 0x000000003cb27223 */ /* 0x000fe20000010803 */
[----:B------:R-:W-:Y:S02]  /*1ff50*/  IMAD.MOV.U32 R60, RZ, RZ, R177 ;  /* 0x000000ffff3c7224 */ /* 0x000fe400078e00b1 */
[----:B------:R-:W-:Y:S01]  /*1ff60*/  FMUL.FTZ R2, R0, R2 ;  /* 0x0000000200027220 */ /* 0x000fe20000410000 */
[-CC-:B------:R-:W-:Y:S01]  /*1ff70*/  FFMA.FTZ R177, R59, R0.reuse, -R3.reuse ;  /* 0x000000003bb17223 */ /* 0x180fe20000010803 */
[----:B------:R-:W-:Y:S01]  /*1ff80*/  FFMA.FTZ R80, R68, R0, -R3 ;  /* 0x0000000044507223 */ /* 0x000fe20000010803 */
[----:B------:R-:W-:-:S02]  /*1ff90*/  IMAD.MOV.U32 R59, RZ, RZ, R232 ;  /* 0x000000ffff3b7224 */ /* 0x000fc400078e00e8 */
[-C--:B------:R-:W-:Y:S01]  /*1ffa0*/  FFMA.FTZ R201, R50, R0.reuse, -R3 ;  /* 0x0000000032c97223 */ /* 0x080fe20000010803 */
[----:B------:R-:W-:Y:S02]  /*1ffb0*/  IMAD.MOV.U32 R68, RZ, RZ, R205 ;  /* 0x000000ffff447224 */ /* 0x000fe400078e00cd */
[----:B------:R-:W-:Y:S02]  /*1ffc0*/  IMAD.MOV.U32 R232, RZ, RZ, R236 ;  /* 0x000000ffffe87224 */ /* 0x000fe400078e00ec */
[----:B------:R-:W-:Y:S02]  /*1ffd0*/  IMAD.MOV.U32 R50, RZ, RZ, R222 ;  /* 0x000000ffff327224 */ /* 0x000fe400078e00de */
[----:B------:R-:W-:Y:S01]  /*1ffe0*/  FFMA.FTZ R222, R44, R0, -R3 ;  /* 0x000000002cde7223 */ /* 0x000fe20000010803 */
[----:B------:R-:W-:Y:S01]  /*1fff0*/  IMAD.MOV.U32 R205, RZ, RZ, R233 ;  /* 0x000000ffffcd7224 */ /* 0x000fe200078e00e9 */
[----:B------:R-:W1:Y:S01]  /*20000*/  MUFU.EX2 R2, R2 ;  /* 0x0000000200027308 */ /* 0x000e620000000800 */
[----:B------:R-:W-:-:S02]  /*20010*/  IMAD.MOV.U32 R233, RZ, RZ, R237 ;  /* 0x000000ffffe97224 */ /* 0x000fc400078e00ed */
[----:B------:R-:W-:Y:S02]  /*20020*/  IMAD.MOV.U32 R236, RZ, RZ, R179 ;  /* 0x000000ffffec7224 */ /* 0x000fe400078e00b3 */
[----:B------:R-:W-:Y:S02]  /*20030*/  IMAD.MOV.U32 R44, RZ, RZ, R221 ;  /* 0x000000ffff2c7224 */ /* 0x000fe400078e00dd */
[-C--:B------:R-:W-:Y:S01]  /*20040*/  FFMA.FTZ R221, R43, R0.reuse, -R3 ;  /* 0x000000002bdd7223 */ /* 0x080fe20000010803 */
[----:B------:R-:W-:Y:S02]  /*20050*/  IMAD.MOV.U32 R237, RZ, RZ, R245 ;  /* 0x000000ffffed7224 */ /* 0x000fe400078e00f5 */
[----:B------:R-:W-:Y:S01]  /*20060*/  FFMA.FTZ R181, R56, R0, -R3 ;  /* 0x0000000038b57223 */ /* 0x000fe20000010803 */
[----:B------:R-:W-:Y:S02]  /*20070*/  IMAD.MOV.U32 R245, RZ, RZ, R176 ;  /* 0x000000fffff57224 */ /* 0x000fe400078e00b0 */
[----:B------:R-:W-:-:S02]  /*20080*/  IMAD.MOV.U32 R43, RZ, RZ, R232 ;  /* 0x000000ffff2b7224 */ /* 0x000fc400078e00e8 */
[-CC-:B------:R-:W-:Y:S01]  /*20090*/  FFMA.FTZ R232, R41, R0.reuse, -R3.reuse ;  /* 0x0000000029e87223 */ /* 0x180fe20000010803 */
[----:B------:R-:W-:Y:S02]  /*200a0*/  IMAD.MOV.U32 R56, RZ, RZ, R212 ;  /* 0x000000ffff387224 */ /* 0x000fe400078e00d4 */
[-CC-:B------:R-:W-:Y:S01]  /*200b0*/  FFMA.FTZ R212, R49, R0.reuse, -R3.reuse ;  /* 0x0000000031d47223 */ /* 0x180fe20000010803 */
[----:B------:R-:W-:Y:S02]  /*200c0*/  IMAD.MOV.U32 R41, RZ, RZ, R236 ;  /* 0x000000ffff297224 */ /* 0x000fe400078e00ec */
[-CC-:B------:R-:W-:Y:S01]  /*200d0*/  FFMA.FTZ R229, R42, R0.reuse, -R3.reuse ;  /* 0x000000002ae57223 */ /* 0x180fe20000010803 */
[----:B------:R-:W-:Y:S02]  /*200e0*/  IMAD.MOV.U32 R49, RZ, RZ, R216 ;  /* 0x000000ffff317224 */ /* 0x000fe400078e00d8 */
[-CC-:B------:R-:W-:Y:S01]  /*200f0*/  FFMA.FTZ R236, R40, R0.reuse, -R3.reuse ;  /* 0x0000000028ec7223 */ /* 0x180fe20000010803 */
[----:B------:R-:W-:Y:S01]  /*20100*/  FFMA.FTZ R216, R48, R0, -R3 ;  /* 0x0000000030d87223 */ /* 0x000fe20000010803 */
[----:B------:R-:W-:-:S02]  /*20110*/  IMAD.MOV.U32 R42, RZ, RZ, R237 ;  /* 0x000000ffff2a7224 */ /* 0x000fc400078e00ed */
[-C--:B------:R-:W-:Y:S01]  /*20120*/  FFMA.FTZ R129, R64, R0.reuse, -R3 ;  /* 0x0000000040817223 */ /* 0x080fe20000010803 */
        /* <DEDUP_REMOVED lines=10> */
[----:B------:R-:W-:Y:S02]  /*201d0*/  IMAD.MOV.U32 R27, RZ, RZ, R42 ;  /* 0x000000ffff1b7224 */ /* 0x000fe400078e002a */
[-CC-:B------:R-:W-:Y:S01]  /*201e0*/  FFMA.FTZ R39, R5, R0.reuse, -R3.reuse ;  /* 0x0000000005277223 */ /* 0x180fe20000010803 */
[-CC-:B------:R-:W-:Y:S01]  /*201f0*/  FFMA.FTZ R42, R4, R0.reuse, -R3.reuse ;  /* 0x00000000042a7223 */ /* 0x180fe20000010803 */
[-C--:B------:R-:W-:Y:S01]  /*20200*/  FFMA.FTZ R241, R34, R0.reuse, -R3 ;  /* 0x0000000022f17223 */ /* 0x080fe20000010803 */
[----:B------:R-:W-:Y:S02]  /*20210*/  IMAD.MOV.U32 R5, RZ, RZ, R33 ;  /* 0x000000ffff057224 */ /* 0x000fe400078e0021 */
[----:B------:R-:W-:Y:S01]  /*20220*/  FFMA.FTZ R34, R8, R0, -R3 ;  /* 0x0000000008227223 */ /* 0x000fe20000010803 */
[----:B------:R-:W-:-:S02]  /*20230*/  IMAD.MOV.U32 R4, RZ, RZ, R64 ;  /* 0x000000ffff047224 */ /* 0x000fc400078e0040 */
[----:B------:R-:W-:Y:S02]  /*20240*/  IMAD.MOV.U32 R8, RZ, RZ, R48 ;  /* 0x000000ffff087224 */ /* 0x000fe400078e0030 */
[----:B-1----:R-:W-:Y:S01]  /*20250*/  FMUL.FTZ R48, R164, R2 ;  /* 0x00000002a4307220 */ /* 0x002fe20000410000 */
[----:B------:R-:W-:Y:S02]  /*20260*/  IMAD.MOV.U32 R164, RZ, RZ, R4 ;  /* 0x000000ffffa47224 */ /* 0x000fe400078e0004 */
[----:B------:R-:W-:Y:S02]  /*20270*/  IMAD.MOV.U32 R4, RZ, RZ, R5 ;  /* 0x000000ffff047224 */ /* 0x000fe400078e0005 */
[----:B------:R-:W2:Y:S01]  /*20280*/  LDL.LU R5, [R1+0x11c] ;  /* 0x00011c0001057983 */ /* 0x000ea20000300800 */
[-CC-:B------:R-:W-:Y:S01]  /*20290*/  FFMA.FTZ R14, R14, R0.reuse, -R3.reuse ;  /* 0x000000000e0e7223 */ /* 0x180fe20000010803 */
[-CC-:B------:R-:W-:Y:S01]  /*202a0*/  FFMA.FTZ R180, R55, R0.reuse, -R3.reuse ;  /* 0x0000000037b47223 */ /* 0x180fe20000010803 */
[----:B------:R-:W-:-:S02]  /*202b0*/  FFMA.FTZ R55, R11, R0, -R3 ;  /* 0x000000000b377223 */ /* 0x000fc40000010803 */
[----:B------:R-:W1:Y:S01]  /*202c0*/  MUFU.EX2 R11, R14 ;  /* 0x0000000e000b7308 */ /* 0x000e620000000800 */
[----:B------:R-:W-:Y:S02]  /*202d0*/  IMAD.MOV.U32 R213, RZ, RZ, R124 ;  /* 0x000000ffffd57224 */ /* 0x000fe400078e007c */
[-CC-:B------:R-:W-:Y:S01]  /*202e0*/  FFMA.FTZ R124, R65, R0.reuse, -R3.reuse ;  /* 0x00000000417c7223 */ /* 0x180fe20000010803 */
[-CC-:B------:R-:W-:Y:S01]  /*202f0*/  FFMA.FTZ R133, R63, R0.reuse, -R3.reuse ;  /* 0x000000003f857223 */ /* 0x180fe20000010803 */
[-CC-:B------:R-:W-:Y:S01]  /*20300*/  FFMA.FTZ R179, R57, R0.reuse, -R3.reuse ;  /* 0x0000000039b37223 */ /* 0x180fe20000010803 */
[----:B------:R-:W-:Y:S02]  /*20310*/  IMAD.MOV.U32 R65, RZ, RZ, R200 ;  /* 0x000000ffff417224 */ /* 0x000fe400078e00c8 */
[-C--:B------:R-:W-:Y:S01]  /*20320*/  FFMA.FTZ R197, R51, R0.reuse, -R3 ;  /* 0x0000000033c57223 */ /* 0x080fe20000010803 */
[----:B------:R-:W-:Y:S02]  /*20330*/  IMAD.MOV.U32 R57, RZ, RZ, R213 ;  /* 0x000000ffff397224 */ /* 0x000fe400078e00d5 */
[----:B------:R-:W-:Y:S01]  /*20340*/  FFMA.FTZ R176, R58, R0, -R3 ;  /* 0x000000003ab07223 */ /* 0x000fe20000010803 */
[----:B------:R-:W-:-:S02]  /*20350*/  IMAD.MOV.U32 R63, RZ, RZ, R240 ;  /* 0x000000ffff3f7224 */ /* 0x000fc400078e00f0 */
[-C--:B------:R-:W-:Y:S01]  /*20360*/  FFMA.FTZ R200, R52, R0.reuse, -R3 ;  /* 0x0000000034c87223 */ /* 0x080fe20000010803 */
[----:B------:R-:W-:Y:S02]  /*20370*/  IMAD.MOV.U32 R51, RZ, RZ, R217 ;  /* 0x000000ffff337224 */ /* 0x000fe400078e00d9 */
[-CC-:B------:R-:W-:Y:S01]  /*20380*/  FFMA.FTZ R213, R47, R0.reuse, -R3.reuse ;  /* 0x000000002fd57223 */ /* 0x180fe20000010803 */
[-CC-:B------:R-:W-:Y:S01]  /*20390*/  FFMA.FTZ R240, R36, R0.reuse, -R3.reuse ;  /* 0x0000000024f07223 */ /* 0x180fe20000010803 */
[----:B------:R-:W-:Y:S02]  /*203a0*/  IMAD.MOV.U32 R58, RZ, RZ, R244 ;  /* 0x000000ffff3a7224 */ /* 0x000fe400078e00f4 */
[-C--:B------:R-:W-:Y:S01]  /*203b0*/  FFMA.FTZ R52, R20, R0.reuse, -R3 ;  /* 0x0000000014347223 */ /* 0x080fe20000010803 */
[----:B------:R-:W-:Y:S02]  /*203c0*/  IMAD.MOV.U32 R36, RZ, RZ, R249 ;  /* 0x000000ffff247224 */ /* 0x000fe400078e00f9 */
[-CC-:B------:R-:W-:Y:S01]  /*203d0*/  FFMA.FTZ R47, R7, R0.reuse, -R3.reuse ;  /* 0x00000000072f7223 */ /* 0x180fe20000010803 */
[-CC-:B------:R-:W-:Y:S01]  /*203e0*/  FFMA.FTZ R217, R46, R0.reuse, -R3.reuse ;  /* 0x000000002ed97223 */ /* 0x180fe20000010803 */
[-CC-:B------:R-:W-:Y:S01]  /*203f0*/  FFMA.FTZ R237, R38, R0.reuse, -R3.reuse ;  /* 0x0000000026ed7223 */ /* 0x180fe20000010803 */
        /* <DEDUP_REMOVED lines=28> */
[----:B------:R-:W-:-:S02]  /*205c0*/  IMAD.MOV.U32 R30, RZ, RZ, R43 ;  /* 0x000000ffff1e7224 */ /* 0x000fc400078e002b */
[----:B------:R-:W-:Y:S02]  /*205d0*/  IMAD.MOV.U32 R9, RZ, RZ, R51 ;  /* 0x000000ffff097224 */ /* 0x000fe400078e0033 */
[----:B------:R-:W-:Y:S02]  /*205e0*/  IMAD.MOV.U32 R6, RZ, RZ, R57 ;  /* 0x000000ffff067224 */ /* 0x000fe400078e0039 */
[----:B------:R-:W-:Y:S02]  /*205f0*/  IMAD.MOV.U32 R10, RZ, RZ, R59 ;  /* 0x000000ffff0a7224 */ /* 0x000fe400078e003b */
[-C--:B------:R-:W-:Y:S01]  /*20600*/  FMUL.FTZ R49, R165, R2.reuse ;  /* 0x00000002a5317220 */ /* 0x080fe20000410000 */
[----:B------:R-:W-:Y:S02]  /*20610*/  IMAD.MOV.U32 R16, RZ, RZ, R36 ;  /* 0x000000ffff107224 */ /* 0x000fe400078e0024 */
[----:B------:R-:W-:Y:S01]  /*20620*/  FMUL.FTZ R36, R156, R2 ;  /* 0x000000029c247220 */ /* 0x000fe20000410000 */
[----:B------:R-:W-:-:S02]  /*20630*/  IMAD.MOV.U32 R25, RZ, RZ, R40 ;  /* 0x000000ffff197224 */ /* 0x000fc400078e0028 */
[-C--:B------:R-:W-:Y:S01]  /*20640*/  FMUL.FTZ R40, R160, R2.reuse ;  /* 0x00000002a0287220 */ /* 0x080fe20000410000 */
[----:B------:R-:W-:Y:S02]  /*20650*/  IMAD.MOV.U32 R26, RZ, RZ, R41 ;  /* 0x000000ffff1a7224 */ /* 0x000fe400078e0029 */
[-C--:B------:R-:W-:Y:S01]  /*20660*/  FMUL.FTZ R41, R161, R2.reuse ;  /* 0x00000002a1297220 */ /* 0x080fe20000410000 */
        /* <DEDUP_REMOVED lines=13> */
[-C--:B------:R-:W-:Y:S01]  /*20740*/  FMUL.FTZ R45, R141, R2.reuse ;  /* 0x000000028d2d7220 */ /* 0x080fe20000410000 */
[-C--:B------:R-:W-:Y:S01]  /*20750*/  FMUL.FTZ R136, R136, R2.reuse ;  /* 0x0000000288887220 */ /* 0x080fe20000410000 */
[-C--:B------:R-:W-:Y:S01]  /*20760*/  FMUL.FTZ R137, R137, R2.reuse ;  /* 0x0000000289897220 */ /* 0x080fe20000410000 */
[----:B-1----:R-:W-:Y:S01]  /*20770*/  FFMA.FTZ R20, R20, R2, R11 ;  /* 0x0000000214147223 */ /* 0x002fe2000001000b */
[----:B------:R-:W-:Y:S01]  /*20780*/  FSEL R2, R7, -INF , P3 ;  /* 0xff80000007027808 */ /* 0x000fe20001800000 */
[----:B------:R-:W-:Y:S01]  /*20790*/  IMAD.MOV.U32 R14, RZ, RZ, R3 ;  /* 0x000000ffff0e7224 */ /* 0x000fe200078e0003 */
[----:B------:R-:W-:-:S02]  /*207a0*/  ISETP.GE.AND P1, PT, R70, R227, PT ;  /* 0x000000e34600720c */ /* 0x000fc40003f26270 */
[----:B------:R-:W-:Y:S01]  /*207b0*/  FSEL R7, R2, -INF , !P5 ;  /* 0xff80000002077808 */ /* 0x000fe20006800000 */
[----:B------:R-:W-:Y:S01]  /*207c0*/  IMAD.MOV.U32 R3, RZ, RZ, R56 ;  /* 0x000000ffff037224 */ /* 0x000fe200078e0038 */
[----:B------:R-:W-:Y:S01]  /*207d0*/  FSEL R2, R164, -INF , P1 ;  /* 0xff800000a4027808 */ /* 0x000fe20000800000 */
[----:B------:R-:W-:Y:S01]  /*207e0*/  IMAD.MOV.U32 R160, RZ, RZ, R14 ;  /* 0x000000ffffa07224 */ /* 0x000fe200078e000e */
[----:B------:R-:W3:Y:S01]  /*207f0*/  LDL.LU R56, [R1+0x118] ;  /* 0x0001180001387983 */ /* 0x000ee20000300800 */
[----:B------:R-:W-:Y:S02]  /*20800*/  IMAD.MOV.U32 R14, RZ, RZ, R4 ;  /* 0x000000ffff0e7224 */ /* 0x000fe400078e0004 */
[----:B------:R-:W-:Y:S02]  /*20810*/  IMAD.MOV.U32 R4, RZ, RZ, R6 ;  /* 0x000000ffff047224 */ /* 0x000fe400078e0006 */
[----:B--2---:R-:W-:Y:S02]  /*20820*/  IMAD.MOV.U32 R164, RZ, RZ, R5 ;  /* 0x000000ffffa47224 */ /* 0x004fe400078e0005 */
[----:B------:R-:W-:-:S02]  /*20830*/  IMAD.MOV.U32 R5, RZ, RZ, R10 ;  /* 0x000000ffff057224 */ /* 0x000fc400078e000a */
[----:B------:R-:W2:Y:S04]  /*20840*/  LDL.LU R10, [R1+0xd8] ;  /* 0x0000d800010a7983 */ /* 0x000ea80000300800 */
[----:B------:R-:W4:Y:S01]  /*20850*/  LDL.LU R6, [R1+0xdc] ;  /* 0x0000dc0001067983 */ /* 0x000f220000300800 */
[-C--:B------:R-:W-:Y:S01]  /*20860*/  ISETP.GE.AND P4, PT, R70, R228.reuse, PT ;  /* 0x000000e44600720c */ /* 0x080fe20003f86270 */
[----:B------:R-:W-:Y:S01]  /*20870*/  IMAD.MOV.U32 R165, RZ, RZ, R3 ;  /* 0x000000ffffa57224 */ /* 0x000fe200078e0003 */
[C---:B------:R-:W-:Y:S01]  /*20880*/  ISETP.GE.AND P0, PT, R69.reuse, R227, PT ;  /* 0x000000e34500720c */ /* 0x040fe20003f06270 */
[----:B------:R-:W-:Y:S01]  /*20890*/  IMAD.MOV.U32 R3, RZ, RZ, R9 ;  /* 0x000000ffff037224 */ /* 0x000fe200078e0009 */
[----:B------:R-:W-:Y:S02]  /*208a0*/  FSEL R9, R2, -INF , !P4 ;  /* 0xff80000002097808 */ /* 0x000fe40006000000 */
[----:B------:R-:W-:-:S02]  /*208b0*/  ISETP.GE.AND P6, PT, R69, R228, PT ;  /* 0x000000e44500720c */ /* 0x000fc40003fc6270 */
[----:B------:R-:W-:Y:S02]  /*208c0*/  FSEL R2, R8, -INF , P0 ;  /* 0xff80000008027808 */ /* 0x000fe40000000000 */
[----:B------:R-:W-:Y:S02]  /*208d0*/  ISETP.GE.AND P3, PT, R71, R227, PT ;  /* 0x000000e34700720c */ /* 0x000fe40003f66270 */
[----:B------:R-:W-:Y:S01]  /*208e0*/  FSEL R8, R2, -INF , !P6 ;  /* 0xff80000002087808 */ /* 0x000fe20007000000 */
[----:B------:R-:W-:Y:S01]  /*208f0*/  IMAD.MOV.U32 R161, RZ, RZ, R164 ;  /* 0x000000ffffa17224 */ /* 0x000fe200078e00a4 */
[----:B------:R-:W-:Y:S01]  /*20900*/  FSEL R2, R160, -INF , P3 ;  /* 0xff800000a0027808 */ /* 0x000fe20001800000 */
[----:B------:R-:W-:Y:S02]  /*20910*/  IMAD.MOV.U32 R160, RZ, RZ, R5 ;  /* 0x000000ffffa07224 */ /* 0x000fe400078e0005 */
[----:B------:R-:W-:Y:S02]  /*20920*/  IMAD.MOV.U32 R164, RZ, RZ, R4 ;  /* 0x000000ffffa47224 */ /* 0x000fe400078e0004 */
[----:B------:R-:W-:-:S02]  /*20930*/  IMAD.MOV.U32 R5, RZ, RZ, R30 ;  /* 0x000000ffff057224 */ /* 0x000fc400078e001e */
[----:B------:R-:W-:Y:S02]  /*20940*/  IMAD.MOV.U32 R4, RZ, RZ, R3 ;  /* 0x000000ffff047224 */ /* 0x000fe400078e0003 */
[----:B------:R-:W-:Y:S02]  /*20950*/  IMAD.MOV.U32 R30, RZ, RZ, R43 ;  /* 0x000000ffff1e7224 */ /* 0x000fe400078e002b */
[----:B------:R-:W-:Y:S02]  /*20960*/  IMAD.MOV.U32 R43, RZ, RZ, R50 ;  /* 0x000000ffff2b7224 */ /* 0x000fe400078e0032 */
[----:B------:R-:W-:Y:S02]  /*20970*/  IMAD.MOV.U32 R50, RZ, RZ, R51 ;  /* 0x000000ffff327224 */ /* 0x000fe400078e0033 */
[----:B------:R-:W-:Y:S02]  /*20980*/  IMAD.MOV.U32 R51, RZ, RZ, R59 ;  /* 0x000000ffff337224 */ /* 0x000fe400078e003b */
[----:B------:R-:W-:-:S02]  /*20990*/  IMAD.MOV.U32 R59, RZ, RZ, R68 ;  /* 0x000000ffff3b7224 */ /* 0x000fc400078e0044 */
[----:B----4-:R-:W-:Y:S02]  /*209a0*/  IMAD.MOV.U32 R3, RZ, RZ, R6 ;  /* 0x000000ffff037224 */ /* 0x010fe400078e0006 */
[----:B------:R-:W4:Y:S04]  /*209b0*/  LDL.LU R6, [R1+0xbc] ;  /* 0x0000bc0001067983 */ /* 0x000f280000300800 */
[----:B------:R-:W5:Y:S01]  /*209c0*/  LDL.LU R68, [R1+0xe8] ;  /* 0x0000e80001447983 */ /* 0x000f620000300800 */
[----:B------:R-:W-:Y:S02]  /*209d0*/  IMAD.MOV.U32 R157, RZ, RZ, R161 ;  /* 0x000000ffff9d7224 */ /* 0x000fe400078e00a1 */
[----:B------:R-:W-:Y:S01]  /*209e0*/  IMAD.MOV.U32 R161, RZ, RZ, R14 ;  /* 0x000000ffffa17224 */ /* 0x000fe200078e000e */
[----:B------:R-:W-:Y:S01]  /*209f0*/  ISETP.GE.AND P5, PT, R71, R228, PT ;  /* 0x000000e44700720c */ /* 0x000fe20003fa6270 */
[----:B------:R-:W-:Y:S01]  /*20a00*/  IMAD.MOV.U32 R156, RZ, RZ, R165 ;  /* 0x000000ffff9c7224 */ /* 0x000fe200078e00a5 */
[----:B------:R-:W-:Y:S01]  /*20a10*/  ISETP.GE.AND P1, PT, R72, R227, PT ;  /* 0x000000e34800720c */ /* 0x000fe20003f26270 */
[----:B--2---:R-:W-:Y:S01]  /*20a20*/  IMAD.MOV.U32 R165, RZ, RZ, R10 ;  /* 0x000000ffffa57224 */ /* 0x004fe200078e000a */
[----:B------:R-:W-:-:S02]  /*20a30*/  FSEL R10, R2, -INF , !P5 ;  /* 0xff800000020a7808 */ /* 0x000fc40006800000 */
[----:B------:R-:W-:Y:S02]  /*20a40*/  ISETP.GE.AND P4, PT, R72, R228, PT ;  /* 0x000000e44800720c */ /* 0x000fe40003f86270 */
[----:B------:R-:W-:Y:S02]  /*20a50*/  FSEL R2, R25, -INF , P1 ;  /* 0xff80000019027808 */ /* 0x000fe40000800000 */
[----:B------:R-:W-:Y:S02]  /*20a60*/  ISETP.GE.AND P0, PT, R73, R227, PT ;  /* 0x000000e34900720c */ /* 0x000fe40003f06270 */
[----:B------:R-:W-:Y:S02]  /*20a70*/  FSEL R25, R2, -INF , !P4 ;  /* 0xff80000002197808 */ /* 0x000fe40006000000 */
[----:B------:R-:W-:Y:S01]  /*20a80*/  FSEL R2, R156, -INF , P0 ;  /* 0xff8000009c027808 */ /* 0x000fe20000000000 */
[----:B------:R-:W-:Y:S02]  /*20a90*/  IMAD.MOV.U32 R156, RZ, RZ, R160 ;  /* 0x000000ffff9c7224 */ /* 0x000fe400078e00a0 */
[----:B----4-:R-:W-:-:S02]  /*20aa0*/  IMAD.MOV.U32 R14, RZ, RZ, R6 ;  /* 0x000000ffff0e7224 */ /* 0x010fc400078e0006 */
[----:B------:R-:W-:Y:S02]  /*20ab0*/  IMAD.MOV.U32 R6, RZ, RZ, R27 ;  /* 0x000000ffff067224 */ /* 0x000fe400078e001b */
[----:B------:R-:W-:Y:S02]  /*20ac0*/  IMAD.MOV.U32 R27, RZ, RZ, R58 ;  /* 0x000000ffff1b7224 */ /* 0x000fe400078e003a */
[----:B-----5:R-:W-:Y:S02]  /*20ad0*/  IMAD.MOV.U32 R58, RZ, RZ, R68 ;  /* 0x000000ffff3a7224 */ /* 0x020fe400078e0044 */
[----:B------:R-:W2:Y:S01]  /*20ae0*/  LDL.LU R68, [R1+0xf8] ;  /* 0x0000f80001447983 */ /* 0x000ea20000300800 */
        /* <DEDUP_REMOVED lines=8> */
[----:B---3--:R-:W-:Y:S02]  /*20b70*/  FSEL R2, R56, -INF , P3 ;  /* 0xff80000038027808 */ /* 0x008fe40001800000 */
[----:B------:R-:W-:Y:S02]  /*20b80*/  ISETP.GE.AND P1, PT, R75, R227, PT ;  /* 0x000000e34b00720c */ /* 0x000fe40003f26270 */
[----:B------:R-:W-:-:S02]  /*20b90*/  FSEL R56, R2, -INF , !P5 ;  /* 0xff80000002387808 */ /* 0x000fc40006800000 */
[----:B------:R-:W-:Y:S01]  /*20ba0*/  FSEL R2, R157, -INF , P1 ;  /* 0xff8000009d027808 */ /* 0x000fe20000800000 */
[----:B------:R-:W-:Y:S01]  /*20bb0*/  IMAD.MOV.U32 R157, RZ, RZ, R156 ;  /* 0x000000ffff9d7224 */ /* 0x000fe200078e009c */
[----:B------:R-:W-:Y:S01]  /*20bc0*/  ISETP.GE.AND P4, PT, R75, R228, PT ;  /* 0x000000e44b00720c */ /* 0x000fe20003f86270 */
[----:B------:R-:W-:Y:S01]  /*20bd0*/  IMAD.MOV.U32 R156, RZ, RZ, R161 ;  /* 0x000000ffff9c7224 */ /* 0x000fe200078e00a1 */
[----:B------:R-:W-:Y:S01]  /*20be0*/  ISETP.GE.AND P0, PT, R76, R227, PT ;  /* 0x000000e34c00720c */ /* 0x000fe20003f06270 */
[----:B------:R-:W-:Y:S02]  /*20bf0*/  IMAD.MOV.U32 R161, RZ, RZ, R165 ;  /* 0x000000ffffa17224 */ /* 0x000fe400078e00a5 */
[----:B------:R-:W-:Y:S02]  /*20c00*/  IMAD.MOV.U32 R165, RZ, RZ, R14 ;  /* 0x000000ffffa57224 */ /* 0x000fe400078e000e */
[----:B------:R-:W-:Y:S01]  /*20c10*/  IMAD.MOV.U32 R14, RZ, RZ, R27 ;  /* 0x000000ffff0e7224 */ /* 0x000fe200078e001b */
[----:B------:R-:W-:-:S02]  /*20c20*/  FSEL R27, R2, -INF , !P4 ;  /* 0xff800000021b7808 */ /* 0x000fc40006000000 */
[-C--:B------:R-:W-:Y:S02]  /*20c30*/  ISETP.GE.AND P6, PT, R76, R228.reuse, PT ;  /* 0x000000e44c00720c */ /* 0x080fe40003fc6270 */
[----:B------:R-:W-:Y:S02]  /*20c40*/  FSEL R2, R57, -INF , P0 ;  /* 0xff80000039027808 */ /* 0x000fe40000000000 */
[C---:B------:R-:W-:Y:S02]  /*20c50*/  ISETP.GE.AND P3, PT, R77.reuse, R227, PT ;  /* 0x000000e34d00720c */ /* 0x040fe40003f66270 */
[----:B------:R-:W-:Y:S02]  /*20c60*/  FSEL R57, R2, -INF , !P6 ;  /* 0xff80000002397808 */ /* 0x000fe40007000000 */
[----:B------:R-:W-:Y:S02]  /*20c70*/  ISETP.GE.AND P5, PT, R77, R228, PT ;  /* 0x000000e44d00720c */ /* 0x000fe40003fa6270 */
[----:B------:R-:W-:-:S02]  /*20c80*/  FSEL R2, R157, -INF , P3 ;  /* 0xff8000009d027808 */ /* 0x000fc40001800000 */
[-C--:B------:R-:W-:Y:S01]  /*20c90*/  ISETP.GE.AND P1, PT, R78, R227.reuse, PT ;  /* 0x000000e34e00720c */ /* 0x080fe20003f26270 */
[----:B------:R-:W-:Y:S01]  /*20ca0*/  IMAD.MOV.U32 R157, RZ, RZ, R58 ;  /* 0x000000ffff9d7224 */ /* 0x000fe200078e003a */
[----:B------:R-:W-:Y:S02]  /*20cb0*/  FSEL R58, R2, -INF , !P5 ;  /* 0xff800000023a7808 */ /* 0x000fe40006800000 */
[-C--:B------:R-:W-:Y:S02]  /*20cc0*/  ISETP.GE.AND P4, PT, R78, R228.reuse, PT ;  /* 0x000000e44e00720c */ /* 0x080fe40003f86270 */
[CC--:B------:R-:W-:Y:S02]  /*20cd0*/  ISETP.GE.AND P0, PT, R79.reuse, R227.reuse, PT ;  /* 0x000000e34f00720c */ /* 0x0c0fe40003f06270 */
[----:B------:R-:W-:Y:S02]  /*20ce0*/  ISETP.GE.AND P6, PT, R79, R228, PT ;  /* 0x000000e44f00720c */ /* 0x000fe40003fc6270 */
[----:B------:R-:W-:-:S02]  /*20cf0*/  ISETP.GE.AND P3, PT, R81, R227, PT ;  /* 0x000000e35100720c */ /* 0x000fc40003f66270 */
[----:B------:R-:W-:Y:S02]  /*20d00*/  ISETP.GE.AND P5, PT, R81, R228, PT ;  /* 0x000000e45100720c */ /* 0x000fe40003fa6270 */
[----:B--2---:R-:W-:-:S04]  /*20d10*/  FSEL R2, R68, -INF , P1 ;  /* 0xff80000044027808 */ /* 0x004fc80000800000 */
[----:B------:R-:W-:Y:S02]  /*20d20*/  FSEL R68, R2, -INF , !P4 ;  /* 0xff80000002447808 */ /* 0x000fe40006000000 */
[----:B------:R-:W-:Y:S01]  /*20d30*/  FSEL R2, R156, -INF , P0 ;  /* 0xff8000009c027808 */ /* 0x000fe20000000000 */
[----:B------:R-:W-:Y:S02]  /*20d40*/  IMAD.MOV.U32 R156, RZ, RZ, R161 ;  /* 0x000000ffff9c7224 */ /* 0x000fe400078e00a1 */
[----:B------:R-:W-:Y:S02]  /*20d50*/  IMAD.MOV.U32 R161, RZ, RZ, R160 ;  /* 0x000000ffffa17224 */ /* 0x000fe400078e00a0 */
[----:B------:R-:W-:Y:S01]  /*20d60*/  IMAD.MOV.U32 R160, RZ, RZ, R59 ;  /* 0x000000ffffa07224 */ /* 0x000fe200078e003b */
[----:B------:R-:W-:Y:S02]  /*20d70*/  FSEL R59, R2, -INF , !P6 ;  /* 0xff800000023b7808 */ /* 0x000fe40007000000 */
        /* <DEDUP_REMOVED lines=9> */
[-C--:B------:R-:W-:Y:S02]  /*20e10*/  ISETP.GE.AND P3, PT, R84, R227.reuse, PT ;  /* 0x000000e35400720c */ /* 0x080fe40003f66270 */
[----:B------:R-:W-:Y:S02]  /*20e20*/  ISETP.GE.AND P1, PT, R85, R227, PT ;  /* 0x000000e35500720c */ /* 0x000fe40003f26270 */
[----:B------:R-:W-:Y:S02]  /*20e30*/  FSEL R77, R2, -INF , !P6 ;  /* 0xff800000024d7808 */ /* 0x000fe40007000000 */
[----:B------:R-:W-:-:S02]  /*20e40*/  ISETP.GE.AND P5, PT, R84, R228, PT ;  /* 0x000000e45400720c */ /* 0x000fc40003fa6270 */
[----:B------:R-:W-:Y:S02]  /*20e50*/  ISETP.GE.AND P4, PT, R85, R228, PT ;  /* 0x000000e45500720c */ /* 0x000fe40003f86270 */
[----:B------:R-:W-:Y:S02]  /*20e60*/  FSEL R3, R3, -INF , P3 ;  /* 0xff80000003037808 */ /* 0x000fe40001800000 */
[----:B------:R-:W-:Y:S02]  /*20e70*/  FSEL R2, R160, -INF , P1 ;  /* 0xff800000a0027808 */ /* 0x000fe40000800000 */
[-C--:B------:R-:W-:Y:S02]  /*20e80*/  ISETP.GE.AND P0, PT, R86, R227.reuse, PT ;  /* 0x000000e35600720c */ /* 0x080fe40003f06270 */
[----:B------:R-:W-:Y:S02]  /*20e90*/  ISETP.GE.AND P3, PT, R88, R227, PT ;  /* 0x000000e35800720c */ /* 0x000fe40003f66270 */
        /* <DEDUP_REMOVED lines=11> */
[----:B------:R-:W-:Y:S02]  /*20f50*/  FSEL R4, R4, -INF , P1 ;  /* 0xff80000004047808 */ /* 0x000fe40000800000 */
        /* <DEDUP_REMOVED lines=62> */
[----:B------:R-:W-:Y:S02]  /*21340*/  FSEL R4, R247, -INF , P1 ;  /* 0xff800000f7047808 */ /* 0x000fe40000800000 */
[----:B------:R-:W-:Y:S02]  /*21350*/  FSEL R2, R242, -INF , P0 ;  /* 0xff800000f2027808 */ /* 0x000fe40000000000 */
[----:B------:R-:W-:Y:S02]  /*21360*/  ISETP.GE.AND P4, PT, R109, R227, PT ;  /* 0x000000e36d00720c */ /* 0x000fe40003f86270 */
[----:B------:R-:W-:Y:S02]  /*21370*/  ISETP.GE.AND P6, PT, R103, R228, PT ;  /* 0x000000e46700720c */ /* 0x000fe40003fc6270 */
[----:B------:R-:W-:-:S02]  /*21380*/  FSEL R99, R4, -INF , !P3 ;  /* 0xff80000004637808 */ /* 0x000fc40005800000 */
        /* <DEDUP_REMOVED lines=18> */
[----:B------:R-:W-:Y:S02]  /*214b0*/  FSEL R97, R3, -INF , !P6 ;  /* 0xff80000003617808 */ /* 0x000fe40007000000 */
[----:B------:R-:W-:Y:S02]  /*214c0*/  FMNMX3.FTZ R2, R2, R91, R90, !PT ;  /* 0x0000005b02027276 */ /* 0x000fe4000781005a */
[----:B------:R-:W-:-:S02]  /*214d0*/  ISETP.GE.AND P6, PT, R107, R228, PT ;  /* 0x000000e46b00720c */ /* 0x000fc40003fc6270 */
[----:B------:R-:W-:Y:S02]  /*214e0*/  FSEL R3, R243, -INF , P1 ;  /* 0xff800000f3037808 */ /* 0x000fe40000800000 */
[-C--:B------:R-:W-:Y:S02]  /*214f0*/  ISETP.GE.AND P0, PT, R108, R227.reuse, PT ;  /* 0x000000e36c00720c */ /* 0x080fe40003f06270 */
[----:B------:R-:W-:Y:S02]  /*21500*/  ISETP.GE.AND P1, PT, R110, R227, PT ;  /* 0x000000e36e00720c */ /* 0x000fe40003f26270 */
[----:B------:R-:W-:Y:S02]  /*21510*/  FMNMX3.FTZ R2, R2, R93, R94, !PT ;  /* 0x0000005d02027276 */ /* 0x000fe4000781005e */
[----:B------:R-:W-:Y:S02]  /*21520*/  FSEL R101, R3, -INF , !P6 ;  /* 0xff80000003657808 */ /* 0x000fe40007000000 */
[----:B------:R-:W-:-:S02]  /*21530*/  ISETP.GE.AND P5, PT, R108, R228, PT ;  /* 0x000000e46c00720c */ /* 0x000fc40003fa6270 */
[----:B------:R-:W-:Y:S02]  /*21540*/  ISETP.GE.AND P4, PT, R110, R228, PT ;  /* 0x000000e46e00720c */ /* 0x000fe40003f86270 */
[----:B------:R-:W-:Y:S02]  /*21550*/  FSEL R4, R239, -INF , P0 ;  /* 0xff800000ef047808 */ /* 0x000fe40000000000 */
[----:B------:R-:W-:Y:S02]  /*21560*/  FSEL R3, R234, -INF , P1 ;  /* 0xff800000ea037808 */ /* 0x000fe40000800000 */
[-C--:B------:R-:W-:Y:S02]  /*21570*/  ISETP.GE.AND P0, PT, R111, R227.reuse, PT ;  /* 0x000000e36f00720c */ /* 0x080fe40003f06270 */
[----:B------:R-:W-:Y:S01]  /*21580*/  ISETP.GE.AND P3, PT, R112, R227, PT ;  /* 0x000000e37000720c */ /* 0x000fe20003f66270 */
[----:B------:R-:W-:Y:S01]  /*21590*/  IMAD.MOV.U32 R63, RZ, RZ, R192 ;  /* 0x000000ffff3f7224 */ /* 0x000fe200078e00c0 */
        /* <DEDUP_REMOVED lines=13> */
[----:B------:R-:W-:Y:S02]  /*21670*/  ISETP.GE.AND P6, PT, R114, R228, PT ;  /* 0x000000e47200720c */ /* 0x000fe40003fc6270 */
[----:B------:R-:W-:Y:S02]  /*21680*/  FSEL R4, R219, -INF , P1 ;  /* 0xff800000db047808 */ /* 0x000fe40000800000 */
[----:B------:R-:W-:Y:S02]  /*21690*/  FSEL R3, R214, -INF , P0 ;  /* 0xff800000d6037808 */ /* 0x000fe40000000000 */
[----:B------:R-:W-:Y:S02]  /*216a0*/  FMNMX3.FTZ R2, R2, R100, R99, !PT ;  /* 0x0000006402027276 */ /* 0x000fe40007810063 */
[-C--:B------:R-:W-:Y:S02]  /*216b0*/  ISETP.GE.AND P3, PT, R115, R227.reuse, PT ;  /* 0x000000e37300720c */ /* 0x080fe40003f66270 */
[----:B------:R-:W-:Y:S01]  /*216c0*/  ISETP.GE.AND P1, PT, R116, R227, PT ;  /* 0x000000e37400720c */ /* 0x000fe20003f26270 */
[----:B------:R-:W-:Y:S01]  /*216d0*/  IMAD.MOV.U32 R43, RZ, RZ, R209 ;  /* 0x000000ffff2b7224 */ /* 0x000fe200078e00d1 */
[----:B------:R-:W-:-:S02]  /*216e0*/  FSEL R188, R4, -INF , !P4 ;  /* 0xff80000004bc7808 */ /* 0x000fc40006000000 */
[----:B------:R-:W-:Y:S02]  /*216f0*/  FSEL R209, R3, -INF , !P6 ;  /* 0xff80000003d17808 */ /* 0x000fe40007000000 */
[----:B------:R-:W-:Y:S02]  /*21700*/  FMNMX3.FTZ R2, R2, R103, R101, !PT ;  /* 0x0000006702027276 */ /* 0x000fe40007810065 */
[-C--:B------:R-:W-:Y:S02]  /*21710*/  ISETP.GE.AND P5, PT, R115, R228.reuse, PT ;  /* 0x000000e47300720c */ /* 0x080fe40003fa6270 */
[----:B------:R-:W-:Y:S02]  /*21720*/  ISETP.GE.AND P4, PT, R116, R228, PT ;  /* 0x000000e47400720c */ /* 0x000fe40003f86270 */
[----:B------:R-:W-:Y:S02]  /*21730*/  FSEL R4, R215, -INF , P3 ;  /* 0xff800000d7047808 */ /* 0x000fe40001800000 */
[----:B------:R-:W-:-:S02]  /*21740*/  FSEL R3, R210, -INF , P1 ;  /* 0xff800000d2037808 */ /* 0x000fc40000800000 */
[-C--:B------:R-:W-:Y:S02]  /*21750*/  ISETP.GE.AND P0, PT, R117, R227.reuse, PT ;  /* 0x000000e37500720c */ /* 0x080fe40003f06270 */
[----:B------:R-:W-:Y:S01]  /*21760*/  ISETP.GE.AND P3, PT, R118, R227, PT ;  /* 0x000000e37600720c */ /* 0x000fe20003f66270 */
[----:B------:R-:W-:Y:S01]  /*21770*/  IMAD.MOV.U32 R51, RZ, RZ, R205 ;  /* 0x000000ffff337224 */ /* 0x000fe200078e00cd */
[----:B------:R-:W-:Y:S01]  /*21780*/  FMNMX3.FTZ R2, R2, R104, R106, !PT ;  /* 0x0000006802027276 */ /* 0x000fe2000781006a */
[----:B------:R-:W-:Y:S01]  /*21790*/  IMAD.MOV.U32 R30, RZ, RZ, R208 ;  /* 0x000000ffff1e7224 */ /* 0x000fe200078e00d0 */
[----:B------:R-:W-:Y:S02]  /*217a0*/  FSEL R208, R4, -INF , !P5 ;  /* 0xff80000004d07808 */ /* 0x000fe40006800000 */
        /* <DEDUP_REMOVED lines=26> */
[----:B------:R-:W-:-:S02]  /*21950*/  ISETP.GE.AND P3, PT, R125, R227, PT ;  /* 0x000000e37d00720c */ /* 0x000fc40003f66270 */
[----:B------:R-:W-:Y:S02]  /*21960*/  FSEL R198, R4, -INF , !P5 ;  /* 0xff80000004c67808 */ /* 0x000fe40006800000 */
        /* <DEDUP_REMOVED lines=21> */
[----:B------:R-:W-:Y:S02]  /*21ac0*/  FSEL R3, R186, -INF , P1 ;  /* 0xff800000ba037808 */ /* 0x000fe40000800000 */
[----:B------:R-:W-:-:S02]  /*21ad0*/  ISETP.GE.AND P5, PT, R128, R228, PT ;  /* 0x000000e48000720c */ /* 0x000fc40003fa6270 */
[----:B------:R-:W-:Y:S02]  /*21ae0*/  ISETP.GE.AND P0, PT, R131, R227, PT ;  /* 0x000000e38300720c */ /* 0x000fe40003f06270 */
[----:B------:R-:W-:Y:S02]  /*21af0*/  FSEL R4, R191, -INF , P3 ;  /* 0xff800000bf047808 */ /* 0x000fe40001800000 */
[----:B------:R-:W-:Y:S02]  /*21b00*/  FMNMX3.FTZ R2, R2, R203, R194, !PT ;  /* 0x000000cb02027276 */ /* 0x000fe400078100c2 */
[----:B------:R-:W-:Y:S02]  /*21b10*/  ISETP.GE.AND P1, PT, R169, R227, PT ;  /* 0x000000e3a900720c */ /* 0x000fe40003f26270 */
[----:B------:R-:W-:Y:S02]  /*21b20*/  FSEL R195, R3, -INF , !P4 ;  /* 0xff80000003c37808 */ /* 0x000fe40006000000 */
[----:B------:R-:W-:-:S02]  /*21b30*/  ISETP.GE.AND P6, PT, R131, R228, PT ;  /* 0x000000e48300720c */ /* 0x000fc40003fc6270 */
[----:B------:R-:W-:Y:S02]  /*21b40*/  ISETP.GE.AND P3, PT, R168, R227, PT ;  /* 0x000000e3a800720c */ /* 0x000fe40003f66270 */
[----:B------:R-:W-:Y:S02]  /*21b50*/  FSEL R191, R4, -INF , !P5 ;  /* 0xff80000004bf7808 */ /* 0x000fe40006800000 */
[----:B------:R-:W-:Y:S02]  /*21b60*/  FSEL R3, R187, -INF , P0 ;  /* 0xff800000bb037808 */ /* 0x000fe40000000000 */
[----:B------:R-:W-:Y:S02]  /*21b70*/  FMNMX3.FTZ R2, R2, R199, R190, !PT ;  /* 0x000000c702027276 */ /* 0x000fe400078100be */
[----:B------:R-:W-:Y:S02]  /*21b80*/  FSEL R5, R183, -INF , P1 ;  /* 0xff800000b7057808 */ /* 0x000fe40000800000 */
[----:B------:R-:W-:-:S02]  /*21b90*/  ISETP.GE.AND P5, PT, R168, R228, PT ;  /* 0x000000e4a800720c */ /* 0x000fc40003fa6270 */
[----:B------:R-:W-:Y:S02]  /*21ba0*/  ISETP.GE.AND P4, PT, R169, R228, PT ;  /* 0x000000e4a900720c */ /* 0x000fe40003f86270 */
[-C--:B------:R-:W-:Y:S02]  /*21bb0*/  ISETP.GE.AND P0, PT, R170, R227.reuse, PT ;  /* 0x000000e3aa00720c */ /* 0x080fe40003f06270 */
[----:B------:R-:W-:Y:S02]  /*21bc0*/  FSEL R6, R182, -INF , P3 ;  /* 0xff800000b6067808 */ /* 0x000fe40001800000 */
[----:B------:R-:W-:Y:S02]  /*21bd0*/  FSEL R187, R3, -INF , !P6 ;  /* 0xff80000003bb7808 */ /* 0x000fe40007000000 */
[----:B------:R-:W-:Y:S02]  /*21be0*/  ISETP.GE.AND P1, PT, R171, R227, PT ;  /* 0x000000e3ab00720c */ /* 0x000fe40003f26270 */
[----:B------:R-:W-:-:S02]  /*21bf0*/  FMNMX3.FTZ R2, R2, R210, R191, !PT ;  /* 0x000000d202027276 */ /* 0x000fc400078100bf */
[-C--:B------:R-:W-:Y:S02]  /*21c00*/  ISETP.GE.AND P3, PT, R170, R228.reuse, PT ;  /* 0x000000e4aa00720c */ /* 0x080fe40003f66270 */
[----:B------:R-:W-:Y:S02]  /*21c10*/  ISETP.GE.AND P6, PT, R171, R228, PT ;  /* 0x000000e4ab00720c */ /* 0x000fe40003fc6270 */
[----:B------:R-:W-:Y:S02]  /*21c20*/  FSEL R4, R174, -INF , P0 ;  /* 0xff800000ae047808 */ /* 0x000fe40000000000 */
[----:B------:R-:W-:Y:S02]  /*21c30*/  FSEL R3, R175, -INF , P1 ;  /* 0xff800000af037808 */ /* 0x000fe40000800000 */
[----:B------:R-:W-:Y:S02]  /*21c40*/  FSEL R211, R6, -INF , !P5 ;  /* 0xff80000006d37808 */ /* 0x000fe40006800000 */
[----:B------:R-:W-:-:S02]  /*21c50*/  FSEL R214, R5, -INF , !P4 ;  /* 0xff80000005d67808 */ /* 0x000fc40006000000 */
[----:B------:R-:W-:Y:S02]  /*21c60*/  FMNMX3.FTZ R2, R2, R195, R187, !PT ;  /* 0x000000c302027276 */ /* 0x000fe400078100bb */
[----:B------:R-:W-:Y:S02]  /*21c70*/  FSEL R215, R4, -INF , !P3 ;  /* 0xff80000004d77808 */ /* 0x000fe40005800000 */
[----:B------:R-:W-:Y:S02]  /*21c80*/  FSEL R218, R3, -INF , !P6 ;  /* 0xff80000003da7808 */ /* 0x000fe40007000000 */
[----:B------:R-:W-:-:S04]  /*21c90*/  FMNMX3.FTZ R2, R2, R211, R214, !PT ;  /* 0x000000d302027276 */ /* 0x000fc800078100d6 */
[----:B------:R-:W-:-:S05]  /*21ca0*/  FMNMX3.FTZ R2, R2, R215, R218, !PT ;  /* 0x000000d702027276 */ /* 0x000fca00078100da */
[----:B------:R-:W1:Y:S01]  /*21cb0*/  SHFL.BFLY PT, R3, R2, 0x2, 0x1f ;  /* 0x0c401f0002037f89 */ /* 0x000e6200000e0000 */
[----:B------:R-:W2:Y:S01]  /*21cc0*/  S2R R4, SR_TID.X ;  /* 0x0000000000047919 */ /* 0x000ea20000002100 */
[----:B------:R-:W3:Y:S01]  /*21cd0*/  S2UR UR4, SR_CgaCtaId ;  /* 0x00000000000479c3 */ /* 0x000ee20000008800 */
[----:B-1----:R-:W-:-:S05]  /*21ce0*/  FMNMX.FTZ R2, R2, R3, !PT ;  /* 0x0000000302027209 */ /* 0x002fca0007810000 */
[----:B------:R-:W1:Y:S01]  /*21cf0*/  SHFL.BFLY PT, R3, R2, 0x1, 0x1f ;  /* 0x0c201f0002037f89 */ /* 0x000e6200000e0000 */
[----:B------:R-:W-:Y:S02]  /*21d00*/  UMOV UR5, 0x400 ;  /* 0x0000040000057882 */ /* 0x000fe40000000000 */
[----:B---3--:R-:W-:Y:S01]  /*21d10*/  ULEA UR4, UR4, UR5, 0x18 ;  /* 0x0000000504047291 */ /* 0x008fe2000f8ec0ff */
[----:B------:R-:W-:Y:S02]  /*21d20*/  IMAD.MOV.U32 R238, RZ, RZ, R13 ;  /* 0x000000ffffee7224 */ /* 0x000fe400078e000d */
[----:B------:R-:W-:Y:S02]  /*21d30*/  IMAD.MOV.U32 R105, RZ, RZ, R12 ;  /* 0x000000ffff697224 */ /* 0x000fe400078e000c */
[----:B------:R-:W-:Y:S01]  /*21d40*/  IMAD.MOV.U32 R251, RZ, RZ, R15 ;  /* 0x000000fffffb7224 */ /* 0x000fe200078e000f */
[----:B-1----:R-:W-:Y:S01]  /*21d50*/  FMNMX.FTZ R115, R2, R3, !PT ;  /* 0x0000000302737209 */ /* 0x002fe20007810000 */
[----:B--2---:R-:W-:-:S05]  /*21d60*/  IMAD.SHL.U32 R2, R4, 0x40, RZ ;  /* 0x0000004004027824 */ /* 0x004fca00078e00ff */
[----:B------:R-:W-:Y:S01]  /*21d70*/  LOP3.LUT R2, R30, 0x200, R2, 0xf8, !PT ;  /* 0x000002001e027812 */ /* 0x000fe200078ef802 */
[----:B------:R-:W-:Y:S01]  /*21d80*/  FMUL.FTZ R3, R0, R115 ;  /* 0x0000007300037220 */ /* 0x000fe20000410000 */
[----:B------:R-:W-:Y:S02]  /*21d90*/  FSETP.NEU.FTZ.AND P0, PT, R115, -INF , PT ;  /* 0xff8000007300780b */ /* 0x000fe40003f1d000 */
[----:B------:R-:W-:Y:S02]  /*21da0*/  LEA R160, R2, UR4, 0x1 ;  /* 0x0000000402a07c11 */ /* 0x000fe4000f8e08ff */
[----:B------:R-:W-:-:S03]  /*21db0*/  FSEL R3, R3, RZ, P0 ;  /* 0x000000ff03037208 */ /* 0x000fc60000000000 */
[----:B------:R-:W1:Y:S01]  /*21dc0*/  LDSM.16.MT88.4 R12, [R160+0xa000] ;  /* 0x00a00000a00c783b */ /* 0x000e620000004200 */
[----:B------:R-:W-:Y:S01]  /*21dd0*/  FSEL R6, R115, RZ, P0 ;  /* 0x000000ff73067208 */ /* 0x000fe20000000000 */
[-CC-:B------:R-:W-:Y:S01]  /*21de0*/  FFMA.FTZ R4, R9, R0.reuse, -R3.reuse ;  /* 0x0000000009047223 */ /* 0x180fe20000010803 */
[----:B------:R-:W-:Y:S01]  /*21df0*/  FFMA.FTZ R5, R7, R0, -R3 ;  /* 0x0000000007057223 */ /* 0x000fe20000010803 */
[----:B------:R-:W2:Y:S04]  /*21e00*/  MUFU.EX2 R2, R80 ;  /* 0x0000005000027308 */ /* 0x000ea80000000800 */
[----:B------:R3:W-:Y:S01]  /*21e10*/  MUFU.EX2 R174, R4 ;  /* 0x0000000400ae7308 */ /* 0x0007e20000000800 */
[----:B------:R-:W-:-:S03]  /*21e20*/  IMAD.MOV.U32 R118, RZ, RZ, R185 ;  /* 0x000000ffff767224 */ /* 0x000fc600078e00b9 */
[----:B------:R4:W-:Y:S01]  /*21e30*/  MUFU.EX2 R175, R5 ;  /* 0x0000000500af7308 */ /* 0x0009e20000000800 */
[-CC-:B------:R-:W-:Y:S01]  /*21e40*/  FFMA.FTZ R7, R8, R0.reuse, -R3.reuse ;  /* 0x0000000008077223 */ /* 0x180fe20000010803 */
[----:B------:R-:W-:Y:S02]  /*21e50*/  IMAD.MOV.U32 R111, RZ, RZ, R24 ;  /* 0x000000ffff6f7224 */ /* 0x000fe400078e0018 */
[----:B---3--:R-:W-:Y:S01]  /*21e60*/  FFMA.FTZ R4, R10, R0, -R3 ;  /* 0x000000000a047223 */ /* 0x008fe20000010803 */
[----:B----4-:R-:W-:-:S03]  /*21e70*/  FADD.FTZ R5, R92, -R6 ;  /* 0x800000065c057221 */ /* 0x010fc60000010000 */
[----:B------:R3:W-:Y:S01]  /*21e80*/  MUFU.EX2 R185, R4 ;  /* 0x0000000400b97308 */ /* 0x0007e20000000800 */
[----:B------:R-:W-:Y:S01]  /*21e90*/  FMUL.FTZ R5, R0, R5 ;  /* 0x0000000500057220 */ /* 0x000fe20000410000 */
[C---:B------:R-:W-:Y:S02]  /*21ea0*/  VIADD R24, R160.reuse, 0xa040 ;  /* 0x0000a040a0187836 */ /* 0x040fe40000000000 */
[----:B------:R-:W-:Y:S04]  /*21eb0*/  MUFU.EX2 R183, R67 ;  /* 0x0000004300b77308 */ /* 0x000fe80000000800 */
[----:B------:R-:W4:Y:S01]  /*21ec0*/  MUFU.EX2 R186, R66 ;  /* 0x0000004200ba7308 */ /* 0x000f220000000800 */
[----:B---3--:R-:W-:-:S03]  /*21ed0*/  VIADD R4, R160, 0xa000 ;  /* 0x0000a000a0047836 */ /* 0x008fc60000000000 */
[----:B------:R-:W3:Y:S01]  /*21ee0*/  MUFU.EX2 R182, R7 ;  /* 0x0000000700b67308 */ /* 0x000ee20000000800 */
[----:B------:R-:W-:-:S03]  /*21ef0*/  @P2 VIADD R24, R4, 0xffffffc0 ;  /* 0xffffffc004182836 */ /* 0x000fc60000000000 */
[----:B------:R5:W1:Y:S01]  /*21f00*/  MUFU.EX2 R85, R5 ;  /* 0x0000000500557308 */ /* 0x000a620000000800 */
[----:B--2---:R-:W-:Y:S02]  /*21f10*/  F2FP.BF16.F32.PACK_AB R4, R2, R11 ;  /* 0x0000000b0204723e */ /* 0x004fe400000010ff */
[----:B------:R-:W2:Y:S01]  /*21f20*/  LDSM.16.MT88.4 R8, [R24] ;  /* 0x000000001808783b */ /* 0x000ea20000004200 */
[----:B------:R-:W-:Y:S01]  /*21f30*/  IMAD.MOV.U32 R247, RZ, RZ, R42 ;  /* 0x000000fffff77224 */ /* 0x000fe200078e002a */
[----:B----4-:R-:W-:Y:S01]  /*21f40*/  F2FP.BF16.F32.PACK_AB R6, R186, R183 ;  /* 0x000000b7ba06723e */ /* 0x010fe200000010ff */
[----:B------:R-:W-:Y:S02]  /*21f50*/  IMAD.MOV.U32 R250, RZ, RZ, R43 ;  /* 0x000000fffffa7224 */ /* 0x000fe400078e002b */
[----:B------:R-:W-:Y:S01]  /*21f60*/  IMAD.MOV.U32 R148, RZ, RZ, R50 ;  /* 0x000000ffff947224 */ /* 0x000fe200078e0032 */
[----:B---3--:R-:W-:Y:S01]  /*21f70*/  F2FP.BF16.F32.PACK_AB R7, R185, R182 ;  /* 0x000000b6b907723e */ /* 0x008fe200000010ff */
[----:B------:R-:W-:-:S02]  /*21f80*/  IMAD.MOV.U32 R112, RZ, RZ, R51 ;  /* 0x000000ffff707224 */ /* 0x000fc400078e0033 */
[----:B------:R-:W-:Y:S01]  /*21f90*/  IMAD.IADD R152, R252, 0x1, R160 ;  /* 0x00000001fc987824 */ /* 0x000fe200078e02a0 */
[----:B-----5:R-:W-:Y:S01]  /*21fa0*/  F2FP.BF16.F32.PACK_AB R5, R174, R175 ;  /* 0x000000afae05723e */ /* 0x020fe200000010ff */
[-C--:B-1----:R-:W-:Y:S01]  /*21fb0*/  FMUL.FTZ R50, R166, R85.reuse ;  /* 0x00000055a6327220 */ /* 0x082fe20000410000 */
[-C--:B------:R-:W-:Y:S01]  /*21fc0*/  FMUL.FTZ R51, R167, R85.reuse ;  /* 0x00000055a7337220 */ /* 0x080fe20000410000 */
[-C--:B------:R-:W-:Y:S01]  /*21fd0*/  FMUL.FTZ R42, R162, R85.reuse ;  /* 0x00000055a22a7220 */ /* 0x080fe20000410000 */
[----:B------:R-:W-:Y:S01]  /*21fe0*/  FMUL.FTZ R43, R163, R85 ;  /* 0x00000055a32b7220 */ /* 0x000fe20000410000 */
[----:B------:R-:W-:Y:S02]  /*21ff0*/  IMAD.IADD R102, R252, 0x1, R24 ;  /* 0x00000001fc667824 */ /* 0x000fe400078e0218 */
[----:B------:R-:W-:Y:S02]  /*22000*/  IMAD.MOV.U32 R109, RZ, RZ, R19 ;  /* 0x000000ffff6d7224 */ /* 0x000fe400078e0013 */
[----:B------:R-:W-:Y:S01]  /*22010*/  IMAD.MOV.U32 R108, RZ, RZ, R18 ;  /* 0x000000ffff6c7224 */ /* 0x000fe200078e0012 */
[----:B------:R-:W-:Y:S01]  /*22020*/  HMMA.16816.F32.BF16 R48, R4, R12, R48 ;  /* 0x0000000c0430723c */ /* 0x000fe20000041830 */
[----:B------:R-:W-:-:S02]  /*22030*/  IMAD.MOV.U32 R117, RZ, RZ, R17 ;  /* 0x000000ffff757224 */ /* 0x000fc400078e0011 */
[----:B------:R-:W-:Y:S01]  /*22040*/  IMAD.MOV.U32 R145, RZ, RZ, R29 ;  /* 0x000000ffff917224 */ /* 0x000fe200078e001d */
[----:B------:R-:W-:Y:S04]  /*22050*/  LDSM.16.MT88.4 R16, [R152+0xa000] ;  /* 0x00a000009810783b */ /* 0x000fe80000004200 */
[----:B------:R-:W-:Y:S01]  /*22060*/  HMMA.16816.F32.BF16 R40, R4, R14, R40 ;  /* 0x0000000e0428723c */ /* 0x000fe20000041828 */
[----:B------:R-:W1:Y:S01]  /*22070*/  LDSM.16.MT88.4 R12, [R102] ;  /* 0x00000000660c783b */ /* 0x000e620000004200 */
[----:B------:R-:W-:Y:S02]  /*22080*/  IMAD.MOV.U32 R144, RZ, RZ, R31 ;  /* 0x000000ffff907224 */ /* 0x000fe400078e001f */
[----:B------:R-:W-:Y:S02]  /*22090*/  IMAD.MOV.U32 R235, RZ, RZ, R28 ;  /* 0x000000ffffeb7224 */ /* 0x000fe400078e001c */
[----:B------:R-:W-:Y:S01]  /*220a0*/  IMAD.MOV.U32 R116, RZ, RZ, R62 ;  /* 0x000000ffff747224 */ /* 0x000fe200078e003e */
[----:B------:R-:W3:Y:S01]  /*220b0*/  LDSM.16.MT88.4 R28, [R160+0xa800] ;  /* 0x00a80000a01c783b */ /* 0x000ee20000004200 */
[----:B------:R-:W-:-:S02]  /*220c0*/  IMAD.MOV.U32 R246, RZ, RZ, R63 ;  /* 0x000000fffff67224 */ /* 0x000fc400078e003f */
[-C--:B------:R-:W-:Y:S01]  /*220d0*/  FMUL.FTZ R62, R150, R85.reuse ;  /* 0x00000055963e7220 */ /* 0x080fe20000410000 */
[----:B------:R-:W-:Y:S01]  /*220e0*/  FMUL.FTZ R63, R151, R85 ;  /* 0x00000055973f7220 */ /* 0x000fe20000410000 */
[----:B------:R-:W-:Y:S01]  /*220f0*/  FADD.FTZ R219, R2, R20 ;  /* 0x0000001402db7221 */ /* 0x000fe20000010000 */
[-C--:B------:R-:W-:Y:S01]  /*22100*/  FFMA.FTZ R2, R25, R0.reuse, -R3 ;  /* 0x0000000019027223 */ /* 0x080fe20000010803 */
[----:B------:R-:W-:Y:S02]  /*22110*/  IMAD.MOV.U32 R242, RZ, RZ, R22 ;  /* 0x000000fffff27224 */ /* 0x000fe400078e0016 */
[----:B------:R-:W-:Y:S01]  /*22120*/  IMAD.MOV.U32 R110, RZ, RZ, R23 ;  /* 0x000000ffff6e7224 */ /* 0x000fe200078e0017 */
[----:B------:R4:W-:Y:S01]  /*22130*/  MUFU.EX2 R164, R2 ;  /* 0x0000000200a47308 */ /* 0x0009e20000000800 */
[----:B--2---:R-:W-:Y:S01]  /*22140*/  HMMA.16816.F32.BF16 R60, R4, R8, R60 ;  /* 0x00000008043c723c */ /* 0x004fe2000004183c */
[-CC-:B------:R-:W-:Y:S01]  /*22150*/  FFMA.FTZ R9, R26, R0.reuse, -R3.reuse ;  /* 0x000000001a097223 */ /* 0x180fe20000010803 */
[-C--:B------:R-:W-:Y:S01]  /*22160*/  FFMA.FTZ R8, R56, R0.reuse, -R3 ;  /* 0x0000000038087223 */ /* 0x080fe20000010803 */
[----:B------:R-:W-:Y:S01]  /*22170*/  IMAD.MOV.U32 R107, RZ, RZ, R21 ;  /* 0x000000ffff6b7224 */ /* 0x000fe200078e0015 */
[----:B------:R-:W-:Y:S01]  /*22180*/  MUFU.EX2 R168, R124 ;  /* 0x0000007c00a87308 */ /* 0x000fe20000000800 */
[----:B------:R-:W2:Y:S03]  /*22190*/  LDSM.16.MT88.4 R20, [R152+0xa800] ;  /* 0x00a800009814783b */ /* 0x000ea60000004200 */
[----:B------:R-:W5:Y:S01]  /*221a0*/  MUFU.EX2 R169, R129 ;  /* 0x0000008100a97308 */ /* 0x000f620000000800 */
[----:B------:R-:W-:Y:S01]  /*221b0*/  IMAD.MOV.U32 R243, RZ, RZ, R46 ;  /* 0x000000fffff37224 */ /* 0x000fe200078e002e */
[----:B------:R-:W-:Y:S01]  /*221c0*/  LDSM.16.MT88.4 R72, [R24+0x1000] ;  /* 0x001000001848783b */ /* 0x000fe20000004200 */
[----:B----4-:R-:W-:Y:S01]  /*221d0*/  FFMA.FTZ R2, R27, R0, -R3 ;  /* 0x000000001b027223 */ /* 0x010fe20000010803 */
[----:B------:R-:W-:Y:S04]  /*221e0*/  MUFU.EX2 R171, R133 ;  /* 0x0000008500ab7308 */ /* 0x000fe80000000800 */
[----:B------:R-:W4:Y:S04]  /*221f0*/  MUFU.EX2 R170, R132 ;  /* 0x0000008400aa7308 */ /* 0x000f280000000800 */
[----:B------:R-:W3:Y:S04]  /*22200*/  MUFU.EX2 R166, R9 ;  /* 0x0000000900a67308 */ /* 0x000ee80000000800 */
[----:B------:R-:W-:Y:S04]  /*22210*/  MUFU.EX2 R167, R8 ;  /* 0x0000000800a77308 */ /* 0x000fe80000000800 */
[----:B------:R-:W2:Y:S01]  /*22220*/  MUFU.EX2 R165, R2 ;  /* 0x0000000200a57308 */ /* 0x000ea20000000800 */
        /* <DEDUP_REMOVED lines=10> */
[-C--:B------:R-:W-:Y:S01]  /*222d0*/  FMUL.FTZ R35, R155, R85.reuse ;  /* 0x000000559b237220 */ /* 0x080fe20000410000 */
[-C--:B------:R-:W-:Y:S01]  /*222e0*/  FMUL.FTZ R66, R146, R85.reuse ;  /* 0x0000005592427220 */ /* 0x080fe20000410000 */
[-C--:B------:R-:W-:Y:S01]  /*222f0*/  FMUL.FTZ R67, R147, R85.reuse ;  /* 0x0000005593437220 */ /* 0x080fe20000410000 */
[-C--:B------:R-:W-:Y:S01]  /*22300*/  FMUL.FTZ R138, R138, R85.reuse ;  /* 0x000000558a8a7220 */ /* 0x080fe20000410000 */
[----:B------:R-:W-:Y:S01]  /*22310*/  FMUL.FTZ R139, R139, R85 ;  /* 0x000000558b8b7220 */ /* 0x000fe20000410000 */
[----:B------:R-:W-:Y:S01]  /*22320*/  IMAD.MOV.U32 R113, RZ, RZ, R52 ;  /* 0x000000ffff717224 */ /* 0x000fe200078e0034 */
[----:B-1----:R-:W-:Y:S01]  /*22330*/  HMMA.16816.F32.BF16 R44, R4, R12, R44 ;  /* 0x0000000c042c723c */ /* 0x002fe2000004182c */
[----:B------:R-:W-:Y:S02]  /*22340*/  IMAD.MOV.U32 R141, RZ, RZ, R53 ;  /* 0x000000ffff8d7224 */ /* 0x000fe400078e0035 */
[----:B------:R-:W-:-:S02]  /*22350*/  IMAD.MOV.U32 R140, RZ, RZ, R54 ;  /* 0x000000ffff8c7224 */ /* 0x000fc400078e0036 */
[----:B------:R-:W-:Y:S02]  /*22360*/  IMAD.MOV.U32 R114, RZ, RZ, R55 ;  /* 0x000000ffff727224 */ /* 0x000fe400078e0037 */
[----:B------:R-:W1:Y:S01]  /*22370*/  LDSM.16.MT88.4 R52, [R24+0x800] ;  /* 0x000800001834783b */ /* 0x000e620000004200 */
[C---:B------:R-:W-:Y:S08]  /*22380*/  HMMA.16816.F32.BF16 R36, R4.reuse, R16, R36 ;  /* 0x000000100424723c */ /* 0x040ff00000041824 */
[C---:B------:R-:W-:Y:S01]  /*22390*/  HMMA.16816.F32.BF16 R32, R4.reuse, R18, R32 ;  /* 0x000000120420723c */ /* 0x040fe20000041820 */
[----:B------:R-:W1:Y:S07]  /*223a0*/  LDSM.16.MT88.4 R16, [R102+0x800] ;  /* 0x000800006610783b */ /* 0x000e6e0000004200 */
[C---:B------:R-:W-:Y:S08]  /*223b0*/  HMMA.16816.F32.BF16 R64, R4.reuse, R10, R64 ;  /* 0x0000000a0440723c */ /* 0x040ff00000041840 */
[----:B------:R-:W-:Y:S01]  /*223c0*/  HMMA.16816.F32.BF16 R12, R4, R14, R136 ;  /* 0x0000000e040c723c */ /* 0x000fe20000041888 */
[----:B-----5:R-:W-:-:S02]  /*223d0*/  F2FP.BF16.F32.PACK_AB R4, R169, R168 ;  /* 0x000000a8a904723e */ /* 0x020fc400000010ff */
[----:B----4-:R-:W-:Y:S02]  /*223e0*/  F2FP.BF16.F32.PACK_AB R6, R170, R171 ;  /* 0x000000abaa06723e */ /* 0x010fe400000010ff */
[----:B---3--:R-:W-:Y:S02]  /*223f0*/  F2FP.BF16.F32.PACK_AB R5, R166, R164 ;  /* 0x000000a4a605723e */ /* 0x008fe400000010ff */
[----:B--2---:R-:W-:-:S07]  /*22400*/  F2FP.BF16.F32.PACK_AB R7, R165, R167 ;  /* 0x000000a7a507723e */ /* 0x004fce00000010ff */
[C---:B------:R-:W-:Y:S08]  /*22410*/  HMMA.16816.F32.BF16 R48, R4.reuse, R28, R48 ;  /* 0x0000001c0430723c */ /* 0x040ff00000041830 */
[----:B------:R-:W-:Y:S01]  /*22420*/  HMMA.16816.F32.BF16 R40, R4, R30, R40 ;  /* 0x0000001e0428723c */ /* 0x000fe20000041828 */
[----:B------:R-:W2:Y:S01]  /*22430*/  LDSM.16.MT88.4 R28, [R152+0xb000] ;  /* 0x00b00000981c783b */ /* 0x000ea20000004200 */
[-CC-:B------:R-:W-:Y:S01]  /*22440*/  FFMA.FTZ R2, R57, R0.reuse, -R3.reuse ;  /* 0x0000000039027223 */ /* 0x180fe20000010803 */
[-CC-:B------:R-:W-:Y:S01]  /*22450*/  FFMA.FTZ R9, R58, R0.reuse, -R3.reuse ;  /* 0x000000003a097223 */ /* 0x180fe20000010803 */
[----:B------:R-:W-:-:S02]  /*22460*/  FFMA.FTZ R8, R68, R0, -R3 ;  /* 0x0000000044087223 */ /* 0x000fc40000010803 */
[----:B------:R3:W-:Y:S02]  /*22470*/  MUFU.EX2 R159, R2 ;  /* 0x00000002009f7308 */ /* 0x0007e40000000800 */
[C---:B------:R-:W-:Y:S02]  /*22480*/  HMMA.16816.F32.BF16 R36, R4.reuse, R20, R36 ;  /* 0x000000140424723c */ /* 0x040fe40000041824 */
[----:B------:R-:W-:Y:S04]  /*22490*/  MUFU.EX2 R173, R173 ;  /* 0x000000ad00ad7308 */ /* 0x000fe80000000800 */
        /* <DEDUP_REMOVED lines=17> */
[----:B------:R-:W-:Y:S01]  /*225b0*/  F2FP.BF16.F32.PACK_AB R7, R161, R162 ;  /* 0x000000a2a107723e */ /* 0x000fe200000010ff */
[----:B------:R-:W-:-:S06]  /*225c0*/  FFMA.FTZ R2, R69, R0, -R3 ;  /* 0x0000000045027223 */ /* 0x000fcc0000010803 */
[C---:B------:R-:W-:Y:S01]  /*225d0*/  HMMA.16816.F32.BF16 R16, R4.reuse, R30, R20 ;  /* 0x0000001e0410723c */ /* 0x040fe20000041814 */
[----:B------:R-:W2:Y:S01]  /*225e0*/  LDSM.16.MT88.4 R20, [R152+0xb800] ;  /* 0x00b800009814783b */ /* 0x000ea20000004200 */
[----:B------:R-:W-:Y:S02]  /*225f0*/  IMAD.MOV.U32 R252, RZ, RZ, R114 ;  /* 0x000000fffffc7224 */ /* 0x000fe400078e0072 */
[----:B------:R-:W-:Y:S01]  /*22600*/  IMAD.MOV.U32 R114, RZ, RZ, R235 ;  /* 0x000000ffff727224 */ /* 0x000fe200078e00eb */
[----:B------:R3:W-:Y:S01]  /*22610*/  MUFU.EX2 R150, R2 ;  /* 0x0000000200967308 */ /* 0x0007e20000000800 */
[-CC-:B------:R-:W-:Y:S01]  /*22620*/  FFMA.FTZ R9, R70, R0.reuse, -R3.reuse ;  /* 0x0000000046097223 */ /* 0x180fe20000010803 */
[-CC-:B------:R-:W-:Y:S01]  /*22630*/  FFMA.FTZ R8, R77, R0.reuse, -R3.reuse ;  /* 0x000000004d087223 */ /* 0x180fe20000010803 */
[----:B-----5:R-:W-:Y:S01]  /*22640*/  HMMA.16816.F32.BF16 R56, R4, R32, R48 ;  /* 0x000000200438723c */ /* 0x020fe20000041830 */
[----:B------:R-:W-:Y:S01]  /*22650*/  MUFU.EX2 R155, R179 ;  /* 0x000000b3009b7308 */ /* 0x000fe20000000800 */
[----:B---3--:R-:W-:Y:S01]  /*22660*/  FFMA.FTZ R2, R76, R0, -R3 ;  /* 0x000000004c027223 */ /* 0x008fe20000010803 */
[----:B------:R-:W-:-:S02]  /*22670*/  IMAD.MOV.U32 R76, RZ, RZ, R114 ;  /* 0x000000ffff4c7224 */ /* 0x000fc400078e0072 */
[----:B------:R-:W-:Y:S02]  /*22680*/  IMAD.MOV.U32 R114, RZ, RZ, R113 ;  /* 0x000000ffff727224 */ /* 0x000fe400078e0071 */
[----:B------:R-:W-:Y:S02]  /*22690*/  IMAD.MOV.U32 R113, RZ, RZ, R112 ;  /* 0x000000ffff717224 */ /* 0x000fe400078e0070 */
[----:B------:R-:W-:Y:S02]  /*226a0*/  IMAD.MOV.U32 R112, RZ, RZ, R111 ;  /* 0x000000ffff707224 */ /* 0x000fe400078e006f */
[----:B------:R-:W-:Y:S02]  /*226b0*/  IMAD.MOV.U32 R111, RZ, RZ, R110 ;  /* 0x000000ffff6f7224 */ /* 0x000fe400078e006e */
[----:B------:R-:W-:Y:S02]  /*226c0*/  IMAD.MOV.U32 R110, RZ, RZ, R238 ;  /* 0x000000ffff6e7224 */ /* 0x000fe400078e00ee */
[----:B------:R-:W-:Y:S01]  /*226d0*/  IMAD.MOV.U32 R238, RZ, RZ, R242 ;  /* 0x000000ffffee7224 */ /* 0x000fe200078e00f2 */
[C---:B------:R-:W-:Y:S01]  /*226e0*/  HMMA.16816.F32.BF16 R48, R4.reuse, R34, R40 ;  /* 0x000000220430723c */ /* 0x040fe20000041828 */
[----:B------:R-:W-:Y:S01]  /*226f0*/  IMAD.MOV.U32 R242, RZ, RZ, R153 ;  /* 0x000000fffff27224 */ /* 0x000fe200078e0099 */
[----:B------:R-:W3:Y:S04]  /*22700*/  MUFU.EX2 R156, R181 ;  /* 0x000000b5009c7308 */ /* 0x000ee80000000800 */
[----:B------:R-:W-:Y:S02]  /*22710*/  MUFU.EX2 R157, R180 ;  /* 0x000000b4009d7308 */ /* 0x000fe40000000800 */
[----:B------:R-:W-:Y:S01]  /*22720*/  HMMA.16816.F32.BF16 R40, R4, R28, R36 ;  /* 0x0000001c0428723c */ /* 0x000fe20000041824 */
[----:B------:R-:W4:Y:S01]  /*22730*/  LDSM.16.MT88.4 R28, [R160+0xb800] ;  /* 0x00b80000a01c783b */ /* 0x000f220000004200 */
[----:B------:R-:W5:Y:S01]  /*22740*/  MUFU.EX2 R158, R184 ;  /* 0x000000b8009e7308 */ /* 0x000f620000000800 */
[----:B------:R-:W-:-:S03]  /*22750*/  IMAD.MOV.U32 R235, RZ, RZ, R234 ;  /* 0x000000ffffeb7224 */ /* 0x000fc600078e00ea */
[----:B------:R-:W2:Y:S04]  /*22760*/  MUFU.EX2 R151, R9 ;  /* 0x0000000900977308 */ /* 0x000ea80000000800 */
[----:B------:R-:W-:Y:S04]  /*22770*/  MUFU.EX2 R154, R8 ;  /* 0x00000008009a7308 */ /* 0x000fe80000000800 */
[----:B------:R5:W2:Y:S01]  /*22780*/  MUFU.EX2 R153, R2 ;  /* 0x0000000200997308 */ /* 0x000aa20000000800 */
[----:B------:R-:W-:Y:S01]  /*22790*/  IMAD.MOV.U32 R234, RZ, RZ, R239 ;  /* 0x000000ffffea7224 */ /* 0x000fe200078e00ef */
[C---:B------:R-:W-:Y:S01]  /*227a0*/  HMMA.16816.F32.BF16 R60, R4.reuse, R72, R60 ;  /* 0x00000048043c723c */ /* 0x040fe2000004183c */
[----:B------:R-:W-:Y:S01]  /*227b0*/  IMAD.MOV.U32 R239, RZ, RZ, R71 ;  /* 0x000000ffffef7224 */ /* 0x000fe200078e0047 */
[----:B------:R-:W4:Y:S04]  /*227c0*/  LDSM.16.MT88.4 R36, [R102+0x1800] ;  /* 0x001800006624783b */ /* 0x000f280000004200 */
[----:B------:R-:W4:Y:S02]  /*227d0*/  LDSM.16.MT88.4 R68, [R24+0x1800] ;  /* 0x001800001844783b */ /* 0x000f240000004200 */
[C---:B------:R-:W-:Y:S08]  /*227e0*/  HMMA.16816.F32.BF16 R64, R4.reuse, R74, R64 ;  /* 0x0000004a0440723c */ /* 0x040ff00000041840 */
[C---:B-1----:R-:W-:Y:S08]  /*227f0*/  HMMA.16816.F32.BF16 R52, R4.reuse, R44, R52 ;  /* 0x0000002c0434723c */ /* 0x042ff00000041834 */
[----:B------:R-:W-:Y:S01]  /*22800*/  HMMA.16816.F32.BF16 R32, R4, R46, R12 ;  /* 0x0000002e0420723c */ /* 0x000fe2000004180c */
[----:B---3--:R-:W-:Y:S01]  /*22810*/  F2FP.BF16.F32.PACK_AB R4, R156, R155 ;  /* 0x0000009b9c04723e */ /* 0x008fe200000010ff */
[-CC-:B-----5:R-:W-:Y:S01]  /*22820*/  FFMA.FTZ R2, R78, R0.reuse, -R3.reuse ;  /* 0x000000004e027223 */ /* 0x1a0fe20000010803 */
[----:B------:R-:W-:Y:S01]  /*22830*/  F2FP.BF16.F32.PACK_AB R6, R158, R157 ;  /* 0x0000009d9e06723e */ /* 0x000fe200000010ff */
[--C-:B------:R-:W-:Y:S01]  /*22840*/  FFMA.FTZ R9, R79, R0, -R3.reuse ;  /* 0x000000004f097223 */ /* 0x100fe20000010803 */
[----:B--2---:R-:W-:Y:S01]  /*22850*/  F2FP.BF16.F32.PACK_AB R5, R151, R150 ;  /* 0x000000969705723e */ /* 0x004fe200000010ff */
[----:B------:R-:W-:Y:S01]  /*22860*/  FFMA.FTZ R8, R82, R0, -R3 ;  /* 0x0000000052087223 */ /* 0x000fe20000010803 */
[----:B------:R-:W-:Y:S01]  /*22870*/  F2FP.BF16.F32.PACK_AB R7, R153, R154 ;  /* 0x0000009a9907723e */ /* 0x000fe200000010ff */
[----:B------:R1:W-:Y:S01]  /*22880*/  MUFU.EX2 R147, R200 ;  /* 0x000000c800937308 */ /* 0x0003e20000000800 */
[----:B------:R-:W-:Y:S01]  /*22890*/  IMAD.MOV.U32 R179, RZ, RZ, R251 ;  /* 0x000000ffffb37224 */ /* 0x000fe200078e00fb */
[----:B------:R-:W-:Y:S04]  /*228a0*/  LDSM.16.MT88.4 R72, [R24+0x2000] ;  /* 0x002000001848783b */ /* 0x000fe80000004200 */
[C---:B------:R-:W-:Y:S08]  /*228b0*/  HMMA.16816.F32.BF16 R40, R4.reuse, R20, R40 ;  /* 0x000000140428723c */ /* 0x040ff00000041828 */
[----:B------:R-:W-:Y:S01]  /*228c0*/  HMMA.16816.F32.BF16 R12, R4, R22, R16 ;  /* 0x00000016040c723c */ /* 0x000fe20000041810 */
[----:B------:R-:W2:Y:S04]  /*228d0*/  LDSM.16.MT88.4 R20, [R160+0xc000] ;  /* 0x00c00000a014783b */ /* 0x000ea80000004200 */
[----:B------:R-:W3:Y:S01]  /*228e0*/  LDSM.16.MT88.4 R16, [R152+0xc000] ;  /* 0x00c000009810783b */ /* 0x000ee20000004200 */
[----:B------:R5:W-:Y:S01]  /*228f0*/  MUFU.EX2 R142, R2 ;  /* 0x00000002008e7308 */ /* 0x000be20000000800 */
[----:B------:R-:W-:-:S02]  /*22900*/  IMAD.MOV.U32 R10, RZ, RZ, R110 ;  /* 0x000000ffff0a7224 */ /* 0x000fc400078e006e */
[----:B-1----:R-:W-:Y:S02]  /*22910*/  IMAD.MOV.U32 R200, RZ, RZ, R238 ;  /* 0x000000ffffc87224 */ /* 0x002fe400078e00ee */
[----:B------:R-:W-:Y:S01]  /*22920*/  IMAD.MOV.U32 R92, RZ, RZ, R107 ;  /* 0x000000ffff5c7224 */ /* 0x000fe200078e006b */
[----:B------:R-:W1:Y:S01]  /*22930*/  MUFU.EX2 R146, R196 ;  /* 0x000000c400927308 */ /* 0x000e620000000800 */
[----:B------:R-:W-:Y:S02]  /*22940*/  IMAD.MOV.U32 R251, RZ, RZ, R148 ;  /* 0x000000fffffb7224 */ /* 0x000fe400078e0094 */
[----:B------:R-:W-:Y:S01]  /*22950*/  IMAD.MOV.U32 R238, RZ, RZ, R149 ;  /* 0x000000ffffee7224 */ /* 0x000fe200078e0095 */
[----:B------:R-:W-:Y:S01]  /*22960*/  MUFU.EX2 R148, R197 ;  /* 0x000000c500947308 */ /* 0x000fe20000000800 */
[----:B------:R-:W-:Y:S02]  /*22970*/  IMAD.MOV.U32 R110, RZ, RZ, R145 ;  /* 0x000000ffff6e7224 */ /* 0x000fe400078e0091 */
[--C-:B-----5:R-:W-:Y:S01]  /*22980*/  FFMA.FTZ R2, R81, R0, -R3.reuse ;  /* 0x0000000051027223 */ /* 0x120fe20000010803 */
[----:B------:R-:W-:Y:S01]  /*22990*/  IMAD.MOV.U32 R107, RZ, RZ, R144 ;  /* 0x000000ffff6b7224 */ /* 0x000fe200078e0090 */
[----:B------:R-:W5:Y:S01]  /*229a0*/  MUFU.EX2 R149, R201 ;  /* 0x000000c900957308 */ /* 0x000f620000000800 */
[C---:B----4-:R-:W-:Y:S03]  /*229b0*/  HMMA.16816.F32.BF16 R56, R4.reuse, R28, R56 ;  /* 0x0000001c0438723c */ /* 0x050fe60000041838 */
[----:B------:R-:W4:Y:S04]  /*229c0*/  MUFU.EX2 R143, R9 ;  /* 0x00000009008f7308 */ /* 0x000f280000000800 */
[----:B------:R-:W-:Y:S01]  /*229d0*/  MUFU.EX2 R145, R8 ;  /* 0x0000000800917308 */ /* 0x000fe20000000800 */
[C---:B------:R-:W-:Y:S03]  /*229e0*/  HMMA.16816.F32.BF16 R44, R4.reuse, R30, R48 ;  /* 0x0000001e042c723c */ /* 0x040fe60000041830 */
[----:B------:R5:W2:Y:S05]  /*229f0*/  MUFU.EX2 R144, R2 ;  /* 0x0000000200907308 */ /* 0x000aaa0000000800 */
[C---:B------:R-:W-:Y:S01]  /*22a00*/  HMMA.16816.F32.BF16 R28, R4.reuse, R38, R32 ;  /* 0x00000026041c723c */ /* 0x040fe20000041820 */
[----:B------:R-:W3:Y:S07]  /*22a10*/  LDSM.16.MT88.4 R32, [R102+0x2000] ;  /* 0x002000006620783b */ /* 0x000eee0000004200 */
[C---:B------:R-:W-:Y:S08]  /*22a20*/  HMMA.16816.F32.BF16 R60, R4.reuse, R68, R60 ;  /* 0x00000044043c723c */ /* 0x040ff0000004183c */
[C---:B------:R-:W-:Y:S08]  /*22a30*/  HMMA.16816.F32.BF16 R64, R4.reuse, R70, R64 ;  /* 0x000000460440723c */ /* 0x040ff00000041840 */
[----:B------:R-:W-:Y:S01]  /*22a40*/  HMMA.16816.F32.BF16 R48, R4, R36, R52 ;  /* 0x000000240430723c */ /* 0x000fe20000041834 */
[----:B-1----:R-:W-:Y:S01]  /*22a50*/  F2FP.BF16.F32.PACK_AB R4, R147, R146 ;  /* 0x000000929304723e */ /* 0x002fe200000010ff */
[--C-:B-----5:R-:W-:Y:S01]  /*22a60*/  FFMA.FTZ R2, R83, R0, -R3.reuse ;  /* 0x0000000053027223 */ /* 0x120fe20000010803 */
[----:B------:R-:W-:Y:S01]  /*22a70*/  F2FP.BF16.F32.PACK_AB R6, R149, R148 ;  /* 0x000000949506723e */ /* 0x000fe200000010ff */
[--C-:B------:R-:W-:Y:S01]  /*22a80*/  FFMA.FTZ R9, R84, R0, -R3.reuse ;  /* 0x0000000054097223 */ /* 0x100fe20000010803 */
[----:B----4-:R-:W-:Y:S01]  /*22a90*/  F2FP.BF16.F32.PACK_AB R5, R143, R142 ;  /* 0x0000008e8f05723e */ /* 0x010fe200000010ff */
[-C--:B------:R-:W-:Y:S01]  /*22aa0*/  FFMA.FTZ R8, R87, R0.reuse, -R3 ;  /* 0x0000000057087223 */ /* 0x080fe20000010803 */
[----:B--2---:R-:W-:Y:S01]  /*22ab0*/  F2FP.BF16.F32.PACK_AB R7, R144, R145 ;  /* 0x000000919007723e */ /* 0x004fe200000010ff */
[----:B------:R-:W-:Y:S01]  /*22ac0*/  IMAD.MOV.U32 R201, RZ, RZ, R141 ;  /* 0x000000ffffc97224 */ /* 0x000fe200078e008d */
[----:B------:R-:W-:Y:S01]  /*22ad0*/  MUFU.EX2 R26, R212 ;  /* 0x000000d4001a7308 */ /* 0x000fe20000000800 */
[----:B------:R-:W-:Y:S01]  /*22ae0*/  IMAD.MOV.U32 R79, RZ, RZ, R140 ;  /* 0x000000ffff4f7224 */ /* 0x000fe200078e008c */
[----:B------:R-:W-:Y:S03]  /*22af0*/  LDSM.16.MT88.4 R68, [R24+0x3000] ;  /* 0x003000001844783b */ /* 0x000fe60000004200 */
[C---:B------:R-:W-:Y:S08]  /*22b00*/  HMMA.16816.F32.BF16 R52, R4.reuse, R20, R56 ;  /* 0x000000140434723c */ /* 0x040ff00000041838 */
[C---:B------:R-:W-:Y:S01]  /*22b10*/  HMMA.16816.F32.BF16 R44, R4.reuse, R22, R44 ;  /* 0x00000016042c723c */ /* 0x040fe2000004182c */
[----:B------:R-:W1:Y:S07]  /*22b20*/  LDSM.16.MT88.4 R20, [R160+0xc800] ;  /* 0x00c80000a014783b */ /* 0x000e6e0000004200 */
[C---:B---3--:R-:W-:Y:S08]  /*22b30*/  HMMA.16816.F32.BF16 R40, R4.reuse, R16, R40 ;  /* 0x000000100428723c */ /* 0x048ff00000041828 */
[----:B------:R-:W-:Y:S01]  /*22b40*/  HMMA.16816.F32.BF16 R12, R4, R18, R12 ;  /* 0x00000012040c723c */ /* 0x000fe2000004180c */
[----:B------:R-:W2:Y:S01]  /*22b50*/  LDSM.16.MT88.4 R16, [R152+0xc800] ;  /* 0x00c800009810783b */ /* 0x000ea20000004200 */
[----:B------:R3:W-:Y:S03]  /*22b60*/  MUFU.EX2 R11, R2 ;  /* 0x00000002000b7308 */ /* 0x0007e60000000800 */
[----:B------:R-:W-:Y:S01]  /*22b70*/  LDSM.16.MT88.4 R56, [R24+0x2800] ;  /* 0x002800001838783b */ /* 0x000fe20000004200 */
[----:B------:R-:W4:Y:S04]  /*22b80*/  MUFU.EX2 R139, R216 ;  /* 0x000000d8008b7308 */ /* 0x000f280000000800 */
[----:B------:R-:W-:Y:S01]  /*22b90*/  MUFU.EX2 R140, R213 ;  /* 0x000000d5008c7308 */ /* 0x000fe20000000800 */
[----:B---3--:R-:W-:-:S03]  /*22ba0*/  FFMA.FTZ R2, R86, R0, -R3 ;  /* 0x0000000056027223 */ /* 0x008fc60000010803 */
[----:B------:R-:W3:Y:S04]  /*22bb0*/  MUFU.EX2 R141, R217 ;  /* 0x000000d9008d7308 */ /* 0x000ee80000000800 */
[----:B------:R-:W5:Y:S04]  /*22bc0*/  MUFU.EX2 R25, R9 ;  /* 0x0000000900197308 */ /* 0x000f680000000800 */
[----:B------:R-:W-:Y:S04]  /*22bd0*/  MUFU.EX2 R27, R8 ;  /* 0x00000008001b7308 */ /* 0x000fe80000000800 */
[----:B------:R1:W2:Y:S01]  /*22be0*/  MUFU.EX2 R138, R2 ;  /* 0x00000002008a7308 */ /* 0x0002a20000000800 */
[C---:B------:R-:W-:Y:S01]  /*22bf0*/  HMMA.16816.F32.BF16 R36, R4.reuse, R32, R48 ;  /* 0x000000200424723c */ /* 0x040fe20000041830 */
[----:B------:R-:W-:Y:S07]  /*22c00*/  LDSM.16.MT88.4 R48, [R24+0x3800] ;  /* 0x003800001830783b */ /* 0x000fee0000004200 */
[C---:B------:R-:W-:Y:S01]  /*22c10*/  HMMA.16816.F32.BF16 R28, R4.reuse, R34, R28 ;  /* 0x00000022041c723c */ /* 0x040fe2000004181c */
[----:B------:R-:W2:Y:S07]  /*22c20*/  LDSM.16.MT88.4 R32, [R102+0x2800] ;  /* 0x002800006620783b */ /* 0x000eae0000004200 */
[C---:B------:R-:W-:Y:S08]  /*22c30*/  HMMA.16816.F32.BF16 R60, R4.reuse, R72, R60 ;  /* 0x00000048043c723c */ /* 0x040ff0000004183c */
[----:B------:R-:W-:Y:S01]  /*22c40*/  HMMA.16816.F32.BF16 R64, R4, R74, R64 ;  /* 0x0000004a0440723c */ /* 0x000fe20000041840 */
[----:B----4-:R-:W-:Y:S01]  /*22c50*/  F2FP.BF16.F32.PACK_AB R4, R139, R26 ;  /* 0x0000001a8b04723e */ /* 0x010fe200000010ff */
[--C-:B-1----:R-:W-:Y:S01]  /*22c60*/  FFMA.FTZ R2, R88, R0, -R3.reuse ;  /* 0x0000000058027223 */ /* 0x102fe20000010803 */
[----:B---3--:R-:W-:Y:S01]  /*22c70*/  F2FP.BF16.F32.PACK_AB R6, R141, R140 ;  /* 0x0000008c8d06723e */ /* 0x008fe200000010ff */
[----:B------:R-:W-:Y:S01]  /*22c80*/  FFMA.FTZ R9, R89, R0, -R3 ;  /* 0x0000000059097223 */ /* 0x000fe20000010803 */
[----:B-----5:R-:W-:-:S02]  /*22c90*/  F2FP.BF16.F32.PACK_AB R5, R25, R11 ;  /* 0x0000000b1905723e */ /* 0x020fc400000010ff */
[----:B--2---:R-:W-:Y:S01]  /*22ca0*/  F2FP.BF16.F32.PACK_AB R7, R138, R27 ;  /* 0x0000001b8a07723e */ /* 0x004fe200000010ff */
[-C--:B------:R-:W-:Y:S01]  /*22cb0*/  FFMA.FTZ R8, R91, R0.reuse, -R3 ;  /* 0x000000005b087223 */ /* 0x080fe20000010803 */
[----:B------:R-:W-:Y:S04]  /*22cc0*/  MUFU.EX2 R131, R220 ;  /* 0x000000dc00837308 */ /* 0x000fe80000000800 */
[----:B------:R-:W1:Y:S01]  /*22cd0*/  MUFU.EX2 R132, R222 ;  /* 0x000000de00847308 */ /* 0x000e620000000800 */
[C---:B------:R-:W-:Y:S03]  /*22ce0*/  HMMA.16816.F32.BF16 R52, R4.reuse, R20, R52 ;  /* 0x000000140434723c */ /* 0x040fe60000041834 */
[----:B------:R-:W-:Y:S04]  /*22cf0*/  MUFU.EX2 R136, R221 ;  /* 0x000000dd00887308 */ /* 0x000fe80000000800 */
[----:B------:R-:W2:Y:S01]  /*22d00*/  MUFU.EX2 R137, R229 ;  /* 0x000000e500897308 */ /* 0x000ea20000000800 */
[C---:B------:R-:W-:Y:S01]  /*22d10*/  HMMA.16816.F32.BF16 R44, R4.reuse, R22, R44 ;  /* 0x00000016042c723c */ /* 0x040fe2000004182c */
[----:B------:R-:W3:Y:S02]  /*22d20*/  LDSM.16.MT88.4 R20, [R160+0xd000] ;  /* 0x00d00000a014783b */ /* 0x000ee40000004200 */
[----:B------:R-:W-:Y:S04]  /*22d30*/  MUFU.EX2 R124, R232 ;  /* 0x000000e8007c7308 */ /* 0x000fe80000000800 */
[----:B------:R-:W-:Y:S01]  /*22d40*/  MUFU.EX2 R125, R236 ;  /* 0x000000ec007d7308 */ /* 0x000fe20000000800 */
[C---:B------:R-:W-:Y:S03]  /*22d50*/  HMMA.16816.F32.BF16 R40, R4.reuse, R16, R40 ;  /* 0x000000100428723c */ /* 0x040fe60000041828 */
[----:B------:R-:W-:Y:S04]  /*22d60*/  MUFU.EX2 R126, R233 ;  /* 0x000000e9007e7308 */ /* 0x000fe80000000800 */
[----:B------:R-:W-:Y:S01]  /*22d70*/  MUFU.EX2 R127, R237 ;  /* 0x000000ed007f7308 */ /* 0x000fe20000000800 */
[----:B------:R-:W-:Y:S01]  /*22d80*/  HMMA.16816.F32.BF16 R12, R4, R18, R12 ;  /* 0x00000012040c723c */ /* 0x000fe2000004180c */
[----:B------:R-:W4:Y:S02]  /*22d90*/  LDSM.16.MT88.4 R16, [R152+0xd000] ;  /* 0x00d000009810783b */ /* 0x000f240000004200 */
[----:B------:R5:W-:Y:S01]  /*22da0*/  MUFU.EX2 R128, R2 ;  /* 0x0000000200807308 */ /* 0x000be20000000800 */
[----:B------:R-:W-:Y:S01]  /*22db0*/  IMAD.MOV.U32 R197, RZ, RZ, R111 ;  /* 0x000000ffffc57224 */ /* 0x000fe200078e006f */
[----:B------:R-:W-:Y:S02]  /*22dc0*/  LDSM.16.MT88.4 R72, [R24+0x5000] ;  /* 0x005000001848783b */ /* 0x000fe40000004200 */
[----:B------:R-:W2:Y:S04]  /*22dd0*/  MUFU.EX2 R129, R9 ;  /* 0x0000000900817308 */ /* 0x000ea80000000800 */
[----:B------:R-:W-:Y:S01]  /*22de0*/  MUFU.EX2 R133, R8 ;  /* 0x0000000800857308 */ /* 0x000fe20000000800 */
[----:B-----5:R-:W-:-:S04]  /*22df0*/  FFMA.FTZ R2, R90, R0, -R3 ;  /* 0x000000005a027223 */ /* 0x020fc80000010803 */
[----:B------:R5:W3:Y:S01]  /*22e00*/  MUFU.EX2 R130, R2 ;  /* 0x0000000200827308 */ /* 0x000ae20000000800 */
[C---:B------:R-:W-:Y:S08]  /*22e10*/  HMMA.16816.F32.BF16 R36, R4.reuse, R32, R36 ;  /* 0x000000200424723c */ /* 0x040ff00000041824 */
[C---:B------:R-:W-:Y:S01]  /*22e20*/  HMMA.16816.F32.BF16 R28, R4.reuse, R34, R28 ;  /* 0x00000022041c723c */ /* 0x040fe2000004181c */
[----:B------:R-:W4:Y:S07]  /*22e30*/  LDSM.16.MT88.4 R32, [R102+0x3000] ;  /* 0x003000006620783b */ /* 0x000f2e0000004200 */
[C---:B------:R-:W-:Y:S08]  /*22e40*/  HMMA.16816.F32.BF16 R60, R4.reuse, R56, R60 ;  /* 0x00000038043c723c */ /* 0x040ff0000004183c */
[----:B------:R-:W-:Y:S01]  /*22e50*/  HMMA.16816.F32.BF16 R64, R4, R58, R64 ;  /* 0x0000003a0440723c */ /* 0x000fe20000041840 */
[----:B-1----:R-:W-:Y:S01]  /*22e60*/  F2FP.BF16.F32.PACK_AB R4, R132, R131 ;  /* 0x000000838404723e */ /* 0x002fe200000010ff */
[--C-:B-----5:R-:W-:Y:S01]  /*22e70*/  FFMA.FTZ R2, R93, R0, -R3.reuse ;  /* 0x000000005d027223 */ /* 0x120fe20000010803 */
[----:B--2---:R-:W-:Y:S01]  /*22e80*/  F2FP.BF16.F32.PACK_AB R6, R137, R136 ;  /* 0x000000888906723e */ /* 0x004fe200000010ff */
[----:B------:R-:W-:Y:S01]  /*22e90*/  FFMA.FTZ R9, R94, R0, -R3 ;  /* 0x000000005e097223 */ /* 0x000fe20000010803 */
[----:B------:R-:W-:-:S02]  /*22ea0*/  F2FP.BF16.F32.PACK_AB R5, R129, R128 ;  /* 0x000000808105723e */ /* 0x000fc400000010ff */
[----:B---3--:R-:W-:Y:S01]  /*22eb0*/  F2FP.BF16.F32.PACK_AB R7, R130, R133 ;  /* 0x000000858207723e */ /* 0x008fe200000010ff */
[-C--:B------:R-:W-:Y:S01]  /*22ec0*/  FFMA.FTZ R8, R96, R0.reuse, -R3 ;  /* 0x0000000060087223 */ /* 0x080fe20000010803 */
[----:B------:R-:W-:Y:S01]  /*22ed0*/  IMAD.MOV.U32 R180, RZ, RZ, R118 ;  /* 0x000000ffffb47224 */ /* 0x000fe200078e0076 */
[----:B------:R-:W-:Y:S01]  /*22ee0*/  MUFU.EX2 R119, R245 ;  /* 0x000000f500777308 */ /* 0x000fe20000000800 */
[----:B------:R-:W-:Y:S01]  /*22ef0*/  IMAD.MOV.U32 R184, RZ, RZ, R117 ;  /* 0x000000ffffb87224 */ /* 0x000fe200078e0075 */
[----:B------:R-:W-:Y:S02]  /*22f00*/  LDSM.16.MT88.4 R56, [R24+0x4800] ;  /* 0x004800001838783b */ /* 0x000fe40000004200 */
[C---:B------:R-:W-:Y:S08]  /*22f10*/  HMMA.16816.F32.BF16 R52, R4.reuse, R20, R52 ;  /* 0x000000140434723c */ /* 0x040ff00000041834 */
[C---:B------:R-:W-:Y:S01]  /*22f20*/  HMMA.16816.F32.BF16 R44, R4.reuse, R22, R44 ;  /* 0x00000016042c723c */ /* 0x040fe2000004182c */
[----:B------:R-:W1:Y:S07]  /*22f30*/  LDSM.16.MT88.4 R20, [R160+0xd800] ;  /* 0x00d80000a014783b */ /* 0x000e6e0000004200 */
[C---:B----4-:R-:W-:Y:S08]  /*22f40*/  HMMA.16816.F32.BF16 R40, R4.reuse, R16, R40 ;  /* 0x000000100428723c */ /* 0x050ff00000041828 */
[----:B------:R-:W-:Y:S01]  /*22f50*/  HMMA.16816.F32.BF16 R12, R4, R18, R12 ;  /* 0x00000012040c723c */ /* 0x000fe2000004180c */
[----:B------:R-:W2:Y:S01]  /*22f60*/  LDSM.16.MT88.4 R16, [R152+0xd800] ;  /* 0x00d800009810783b */ /* 0x000ea20000004200 */
[----:B------:R3:W-:Y:S04]  /*22f70*/  MUFU.EX2 R120, R2 ;  /* 0x0000000200787308 */ /* 0x0007e80000000800 */
[----:B------:R-:W4:Y:S04]  /*22f80*/  MUFU.EX2 R122, R9 ;  /* 0x00000009007a7308 */ /* 0x000f280000000800 */
[----:B------:R-:W-:Y:S01]  /*22f90*/  MUFU.EX2 R123, R8 ;  /* 0x00000008007b7308 */ /* 0x000fe20000000800 */
[----:B---3--:R-:W-:-:S04]  /*22fa0*/  FFMA.FTZ R2, R95, R0, -R3 ;  /* 0x000000005f027223 */ /* 0x008fc80000010803 */
[----:B------:R3:W5:Y:S01]  /*22fb0*/  MUFU.EX2 R121, R2 ;  /* 0x0000000200797308 */ /* 0x0007620000000800 */
[C---:B------:R-:W-:Y:S08]  /*22fc0*/  HMMA.16816.F32.BF16 R36, R4.reuse, R32, R36 ;  /* 0x000000200424723c */ /* 0x040ff00000041824 */
[C---:B------:R-:W-:Y:S01]  /*22fd0*/  HMMA.16816.F32.BF16 R28, R4.reuse, R34, R28 ;  /* 0x00000022041c723c */ /* 0x040fe2000004181c */
[----:B------:R-:W2:Y:S07]  /*22fe0*/  LDSM.16.MT88.4 R32, [R102+0x3800] ;  /* 0x003800006620783b */ /* 0x000eae0000004200 */
[C---:B------:R-:W-:Y:S08]  /*22ff0*/  HMMA.16816.F32.BF16 R60, R4.reuse, R68, R60 ;  /* 0x00000044043c723c */ /* 0x040ff0000004183c */
[----:B------:R-:W-:Y:S01]  /*23000*/  HMMA.16816.F32.BF16 R64, R4, R70, R64 ;  /* 0x000000460440723c */ /* 0x000fe20000041840 */
[----:B------:R-:W-:Y:S01]  /*23010*/  F2FP.BF16.F32.PACK_AB R4, R125, R124 ;  /* 0x0000007c7d04723e */ /* 0x000fe200000010ff */
[--C-:B---3--:R-:W-:Y:S01]  /*23020*/  FFMA.FTZ R2, R98, R0, -R3.reuse ;  /* 0x0000000062027223 */ /* 0x108fe20000010803 */
[----:B------:R-:W-:Y:S01]  /*23030*/  F2FP.BF16.F32.PACK_AB R6, R127, R126 ;  /* 0x0000007e7f06723e */ /* 0x000fe200000010ff */
[----:B------:R-:W-:Y:S01]  /*23040*/  FFMA.FTZ R9, R97, R0, -R3 ;  /* 0x0000000061097223 */ /* 0x000fe20000010803 */
[----:B----4-:R-:W-:-:S02]  /*23050*/  F2FP.BF16.F32.PACK_AB R5, R122, R120 ;  /* 0x000000787a05723e */ /* 0x010fc400000010ff */
[----:B-----5:R-:W-:Y:S01]  /*23060*/  F2FP.BF16.F32.PACK_AB R7, R121, R123 ;  /* 0x0000007b7907723e */ /* 0x020fe200000010ff */
[----:B------:R-:W-:Y:S01]  /*23070*/  FFMA.FTZ R8, R100, R0, -R3 ;  /* 0x0000000064087223 */ /* 0x000fe20000010803 */
[----:B------:R-:W-:Y:S01]  /*23080*/  IMAD.MOV.U32 R77, RZ, RZ, R116 ;  /* 0x000000ffff4d7224 */ /* 0x000fe200078e0074 */
[----:B------:R-:W-:Y:S01]  /*23090*/  MUFU.EX2 R118, R241 ;  /* 0x000000f100767308 */ /* 0x000fe20000000800 */
[----:B------:R-:W-:Y:S01]  /*230a0*/  IMAD.MOV.U32 R196, RZ, RZ, R114 ;  /* 0x000000ffffc47224 */ /* 0x000fe200078e0072 */
[----:B------:R-:W-:Y:S02]  /*230b0*/  LDSM.16.MT88.4 R68, [R24+0x4000] ;  /* 0x004000001844783b */ /* 0x000fe40000004200 */
[C---:B-1----:R-:W-:Y:S08]  /*230c0*/  HMMA.16816.F32.BF16 R52, R4.reuse, R20, R52 ;  /* 0x000000140434723c */ /* 0x042ff00000041834 */
        /* <DEDUP_REMOVED lines=8> */
[----:B------:R-:W-:Y:S04]  /*23150*/  MUFU.EX2 R114, R240 ;  /* 0x000000f000727308 */ /* 0x000fe80000000800 */
[----:B------:R-:W4:Y:S01]  /*23160*/  MUFU.EX2 R116, R244 ;  /* 0x000000f400747308 */ /* 0x000f220000000800 */
[----:B---3--:R-:W-:-:S03]  /*23170*/  FFMA.FTZ R2, R99, R0, -R3 ;  /* 0x0000000063027223 */ /* 0x008fc60000010803 */
[----:B------:R-:W3:Y:S04]  /*23180*/  MUFU.EX2 R113, R9 ;  /* 0x0000000900717308 */ /* 0x000ee80000000800 */
[----:B------:R-:W-:Y:S04]  /*23190*/  MUFU.EX2 R117, R8 ;  /* 0x0000000800757308 */ /* 0x000fe80000000800 */
[----:B------:R-:W5:Y:S01]  /*231a0*/  MUFU.EX2 R112, R2 ;  /* 0x0000000200707308 */ /* 0x000f620000000800 */
[C---:B------:R-:W-:Y:S08]  /*231b0*/  HMMA.16816.F32.BF16 R36, R4.reuse, R32, R36 ;  /* 0x000000200424723c */ /* 0x040ff00000041824 */
[C---:B------:R-:W-:Y:S01]  /*231c0*/  HMMA.16816.F32.BF16 R28, R4.reuse, R34, R28 ;  /* 0x00000022041c723c */ /* 0x040fe2000004181c */
[----:B------:R-:W2:Y:S07]  /*231d0*/  LDSM.16.MT88.4 R32, [R102+0x4000] ;  /* 0x004000006620783b */ /* 0x000eae0000004200 */
[C---:B------:R-:W-:Y:S08]  /*231e0*/  HMMA.16816.F32.BF16 R60, R4.reuse, R48, R60 ;  /* 0x00000030043c723c */ /* 0x040ff0000004183c */
[----:B------:R-:W-:Y:S01]  /*231f0*/  HMMA.16816.F32.BF16 R64, R4, R50, R64 ;  /* 0x000000320440723c */ /* 0x000fe20000041840 */
[----:B----4-:R-:W-:-:S02]  /*23200*/  F2FP.BF16.F32.PACK_AB R4, R116, R114 ;  /* 0x000000727404723e */ /* 0x010fc400000010ff */
[----:B------:R-:W-:Y:S02]  /*23210*/  F2FP.BF16.F32.PACK_AB R6, R119, R118 ;  /* 0x000000767706723e */ /* 0x000fe400000010ff */
[----:B---3--:R-:W-:Y:S02]  /*23220*/  F2FP.BF16.F32.PACK_AB R5, R113, R111 ;  /* 0x0000006f7105723e */ /* 0x008fe400000010ff */
[----:B-----5:R-:W-:-:S07]  /*23230*/  F2FP.BF16.F32.PACK_AB R7, R112, R117 ;  /* 0x000000757007723e */ /* 0x020fce00000010ff */
[C---:B-1----:R-:W-:Y:S08]  /*23240*/  HMMA.16816.F32.BF16 R52, R4.reuse, R20, R52 ;  /* 0x000000140434723c */ /* 0x042ff00000041834 */
[C---:B------:R-:W-:Y:S01]  /*23250*/  HMMA.16816.F32.BF16 R44, R4.reuse, R22, R44 ;  /* 0x00000016042c723c */ /* 0x040fe2000004182c */
[----:B------:R-:W1:Y:S07]  /*23260*/  LDSM.16.MT88.4 R20, [R160+0xe800] ;  /* 0x00e80000a014783b */ /* 0x000e6e0000004200 */
[C---:B--2---:R-:W-:Y:S08]  /*23270*/  HMMA.16816.F32.BF16 R40, R4.reuse, R16, R40 ;  /* 0x000000100428723c */ /* 0x044ff00000041828 */
[----:B------:R-:W-:Y:S01]  /*23280*/  HMMA.16816.F32.BF16 R12, R4, R18, R12 ;  /* 0x00000012040c723c */ /* 0x000fe2000004180c */
[----:B------:R-:W2:Y:S01]  /*23290*/  LDSM.16.MT88.4 R16, [R152+0xe800] ;  /* 0x00e800009810783b */ /* 0x000ea20000004200 */
[----:B------:R-:W-:-:S02]  /*232a0*/  IMAD.MOV.U32 R82, RZ, RZ, R201 ;  /* 0x000000ffff527224 */ /* 0x000fc400078e00c9 */
[-C--:B------:R-:W-:Y:S01]  /*232b0*/  FFMA.FTZ R2, R103, R0.reuse, -R3 ;  /* 0x0000000067027223 */ /* 0x080fe20000010803 */
[----:B------:R-:W-:Y:S02]  /*232c0*/  IMAD.MOV.U32 R201, RZ, RZ, R76 ;  /* 0x000000ffffc97224 */ /* 0x000fe400078e004c */
[----:B------:R-:W-:Y:S02]  /*232d0*/  IMAD.MOV.U32 R76, RZ, RZ, R77 ;  /* 0x000000ffff4c7224 */ /* 0x000fe400078e004d */
[----:B------:R-:W-:Y:S01]  /*232e0*/  IMAD.MOV.U32 R77, RZ, RZ, R108 ;  /* 0x000000ffff4d7224 */ /* 0x000fe200078e006c */
[----:B------:R3:W-:Y:S01]  /*232f0*/  MUFU.EX2 R103, R2 ;  /* 0x0000000200677308 */ /* 0x0007e20000000800 */
[----:B------:R-:W-:Y:S02]  /*23300*/  IMAD.MOV.U32 R108, RZ, RZ, R109 ;  /* 0x000000ffff6c7224 */ /* 0x000fe400078e006d */
[-CC-:B------:R-:W-:Y:S01]  /*23310*/  FFMA.FTZ R9, R101, R0.reuse, -R3.reuse ;  /* 0x0000000065097223 */ /* 0x180fe20000010803 */
[----:B------:R-:W-:Y:S01]  /*23320*/  FFMA.FTZ R8, R104, R0, -R3 ;  /* 0x0000000068087223 */ /* 0x000fe20000010803 */
[----:B------:R-:W-:-:S02]  /*23330*/  IMAD.MOV.U32 R81, RZ, RZ, R201 ;  /* 0x000000ffff517224 */ /* 0x000fc400078e00c9 */
[----:B------:R-:W-:Y:S01]  /*23340*/  IMAD.MOV.U32 R201, RZ, RZ, R76 ;  /* 0x000000ffffc97224 */ /* 0x000fe200078e004c */
[----:B------:R-:W-:Y:S01]  /*23350*/  MUFU.EX2 R107, R107 ;  /* 0x0000006b006b7308 */ /* 0x000fe20000000800 */
[----:B------:R-:W-:Y:S02]  /*23360*/  IMAD.MOV.U32 R80, RZ, RZ, R105 ;  /* 0x000000ffff507224 */ /* 0x000fe400078e0069 */
[----:B------:R-:W-:Y:S02]  /*23370*/  IMAD.MOV.U32 R76, RZ, RZ, R108 ;  /* 0x000000ffff4c7224 */ /* 0x000fe400078e006c */
[-CC-:B---3--:R-:W-:Y:S01]  /*23380*/  FFMA.FTZ R2, R106, R0.reuse, -R3.reuse ;  /* 0x000000006a027223 */ /* 0x188fe20000010803 */
[----:B------:R-:W3:Y:S04]  /*23390*/  MUFU.EX2 R105, R248 ;  /* 0x000000f800697308 */ /* 0x000ee80000000800 */
[----:B------:R-:W-:Y:S04]  /*233a0*/  MUFU.EX2 R109, R249 ;  /* 0x000000f9006d7308 */ /* 0x000fe80000000800 */
[----:B------:R-:W4:Y:S04]  /*233b0*/  MUFU.EX2 R110, R110 ;  /* 0x0000006e006e7308 */ /* 0x000f280000000800 */
        /* <DEDUP_REMOVED lines=13> */
[----:B---3--:R-:W-:-:S02]  /*23490*/  F2FP.BF16.F32.PACK_AB R4, R107, R105 ;  /* 0x000000696b04723e */ /* 0x008fc400000010ff */
[----:B----4-:R-:W-:Y:S02]  /*234a0*/  F2FP.BF16.F32.PACK_AB R6, R110, R109 ;  /* 0x0000006d6e06723e */ /* 0x010fe400000010ff */
        /* <DEDUP_REMOVED lines=15> */
[----:B------:R4:W1:Y:S01]  /*235a0*/  MUFU.EX2 R97, R2 ;  /* 0x0000000200617308 */ /* 0x0008620000000800 */
[----:B------:R-:W-:Y:S01]  /*235b0*/  HMMA.16816.F32.BF16 R60, R4, R56, R60 ;  /* 0x00000038043c723c */ /* 0x000fe2000004183c */
[----:B----4-:R-:W-:-:S04]  /*235c0*/  FFMA.FTZ R2, R209, R0, -R3 ;  /* 0x00000000d1027223 */ /* 0x010fc80000010803 */
[----:B------:R4:W-:Y:S03]  /*235d0*/  MUFU.EX2 R86, R2 ;  /* 0x0000000200567308 */ /* 0x0009e60000000800 */
[----:B------:R-:W-:Y:S01]  /*235e0*/  HMMA.16816.F32.BF16 R64, R4, R58, R64 ;  /* 0x0000003a0440723c */ /* 0x000fe20000041840 */
[----:B------:R-:W-:Y:S01]  /*235f0*/  MUFU.EX2 R84, R77 ;  /* 0x0000004d00547308 */ /* 0x000fe20000000800 */
[----:B----4-:R-:W-:-:S06]  /*23600*/  FFMA.FTZ R2, R204, R0, -R3 ;  /* 0x00000000cc027223 */ /* 0x010fcc0000010803 */
[C---:B------:R-:W-:Y:S01]  /*23610*/  HMMA.16816.F32.BF16 R56, R4.reuse, R36, R48 ;  /* 0x000000240438723c */ /* 0x040fe20000041830 */
[----:B------:R-:W4:Y:S01]  /*23620*/  LDSM.16.MT88.4 R48, [R102+0x5000] ;  /* 0x005000006630783b */ /* 0x000f220000004200 */
[----:B------:R2:W-:Y:S06]  /*23630*/  MUFU.EX2 R89, R2 ;  /* 0x0000000200597308 */ /* 0x0005ec0000000800 */
[----:B------:R-:W-:Y:S01]  /*23640*/  HMMA.16816.F32.BF16 R40, R4, R38, R32 ;  /* 0x000000260428723c */ /* 0x000fe20000041820 */
[----:B------:R-:W-:Y:S01]  /*23650*/  F2FP.BF16.F32.PACK_AB R4, R96, R98 ;  /* 0x000000626004723e */ /* 0x000fe200000010ff */
[----:B------:R1:W-:Y:S01]  /*23660*/  MUFU.EX2 R83, R184 ;  /* 0x000000b800537308 */ /* 0x0003e20000000800 */
[----:B---3--:R-:W-:-:S02]  /*23670*/  F2FP.BF16.F32.PACK_AB R6, R101, R99 ;  /* 0x000000636506723e */ /* 0x008fc400000010ff */
[----:B-----5:R-:W-:Y:S01]  /*23680*/  F2FP.BF16.F32.PACK_AB R5, R95, R94 ;  /* 0x0000005e5f05723e */ /* 0x020fe200000010ff */
[----:B--2---:R-:W-:Y:S01]  /*23690*/  FFMA.FTZ R2, R206, R0, -R3 ;  /* 0x00000000ce027223 */ /* 0x004fe20000010803 */
[----:B-1----:R-:W-:-:S03]  /*236a0*/  F2FP.BF16.F32.PACK_AB R7, R97, R100 ;  /* 0x000000646107723e */ /* 0x002fc600000010ff */
[----:B------:R1:W-:Y:S01]  /*236b0*/  MUFU.EX2 R77, R2 ;  /* 0x00000002004d7308 */ /* 0x0003e20000000800 */
[-C--:B------:R-:W-:Y:S01]  /*236c0*/  FFMA.FTZ R8, R205, R0.reuse, -R3 ;  /* 0x00000000cd087223 */ /* 0x080fe20000010803 */
[----:B------:R-:W-:Y:S02]  /*236d0*/  IMAD.MOV.U32 R184, RZ, RZ, R180 ;  /* 0x000000ffffb87224 */ /* 0x000fe400078e00b4 */
[----:B------:R-:W-:Y:S01]  /*236e0*/  IMAD.MOV.U32 R180, RZ, RZ, R181 ;  /* 0x000000ffffb47224 */ /* 0x000fe200078e00b5 */
[----:B------:R-:W-:Y:S01]  /*236f0*/  HMMA.16816.F32.BF16 R52, R4, R20, R52 ;  /* 0x000000140434723c */ /* 0x000fe20000041834 */
[----:B------:R2:W-:Y:S01]  /*23700*/  MUFU.EX2 R91, R8 ;  /* 0x00000008005b7308 */ /* 0x0005e20000000800 */
[----:B-1----:R-:W-:-:S06]  /*23710*/  FFMA.FTZ R2, R198, R0, -R3 ;  /* 0x00000000c6027223 */ /* 0x002fcc0000010803 */
[----:B------:R-:W-:Y:S01]  /*23720*/  HMMA.16816.F32.BF16 R36, R4, R22, R44 ;  /* 0x000000160424723c */ /* 0x000fe2000004182c */
[----:B------:R-:W1:Y:S01]  /*23730*/  LDSM.16.MT88.4 R20, [R160+0xf800] ;  /* 0x00f80000a014783b */ /* 0x000e620000004200 */
[----:B------:R3:W-:Y:S01]  /*23740*/  MUFU.EX2 R79, R2 ;  /* 0x00000002004f7308 */ /* 0x0007e20000000800 */
[----:B--2---:R-:W-:-:S05]  /*23750*/  FFMA.FTZ R8, R202, R0, -R3 ;  /* 0x00000000ca087223 */ /* 0x004fca0000010803 */
[C---:B------:R-:W-:Y:S01]  /*23760*/  HMMA.16816.F32.BF16 R28, R4.reuse, R16, R28 ;  /* 0x00000010041c723c */ /* 0x040fe2000004181c */
[----:B------:R2:W-:Y:S07]  /*23770*/  MUFU.EX2 R81, R8 ;  /* 0x0000000800517308 */ /* 0x0005ee0000000800 */
[----:B------:R-:W-:Y:S01]  /*23780*/  HMMA.16816.F32.BF16 R12, R4, R18, R12 ;  /* 0x00000012040c723c */ /* 0x000fe2000004180c */
[----:B---3--:R-:W-:Y:S01]  /*23790*/  FFMA.FTZ R2, R180, R85, R175 ;  /* 0x00000055b4027223 */ /* 0x008fe200000100af */
[----:B------:R-:W3:Y:S03]  /*237a0*/  LDSM.16.MT88.4 R16, [R152+0xf800] ;  /* 0x00f800009810783b */ /* 0x000ee60000004200 */
[----:B------:R-:W-:Y:S01]  /*237b0*/  FADD.FTZ R2, R174, R2 ;  /* 0x00000002ae027221 */ /* 0x000fe20000010000 */
[----:B--2---:R-:W-:-:S03]  /*237c0*/  FADD.FTZ R8, R183, R219 ;  /* 0x000000dbb7087221 */ /* 0x004fc60000010000 */
[----:B------:R-:W-:Y:S01]  /*237d0*/  FADD.FTZ R2, R182, R2 ;  /* 0x00000002b6027221 */ /* 0x000fe20000010000 */
[----:B------:R-:W-:-:S03]  /*237e0*/  FADD.FTZ R8, R186, R8 ;  /* 0x00000008ba087221 */ /* 0x000fc60000010000 */
[----:B------:R-:W-:Y:S01]  /*237f0*/  FADD.FTZ R2, R185, R2 ;  /* 0x00000002b9027221 */ /* 0x000fe20000010000 */
[----:B------:R-:W-:Y:S01]  /*23800*/  FFMA.FTZ R9, R208, R0, -R3 ;  /* 0x00000000d0097223 */ /* 0x000fe20000010803 */
[----:B------:R-:W-:Y:S02]  /*23810*/  FADD.FTZ R8, R168, R8 ;  /* 0x00000008a8087221 */ /* 0x000fe40000010000 */
[----:B------:R-:W-:Y:S01]  /*23820*/  FADD.FTZ R2, R164, R2 ;  /* 0x00000002a4027221 */ /* 0x000fe20000010000 */
[----:B------:R-:W-:Y:S01]  /*23830*/  MUFU.EX2 R88, R78 ;  /* 0x0000004e00587308 */ /* 0x000fe20000000800 */
[----:B------:R-:W-:Y:S02]  /*23840*/  FADD.FTZ R8, R169, R8 ;  /* 0x00000008a9087221 */ /* 0x000fe40000010000 */
[----:B------:R-:W-:Y:S01]  /*23850*/  FADD.FTZ R2, R166, R2 ;  /* 0x00000002a6027221 */ /* 0x000fe20000010000 */
[----:B------:R-:W2:Y:S04]  /*23860*/  MUFU.EX2 R87, R197 ;  /* 0x000000c500577308 */ /* 0x000ea80000000800 */
[----:B------:R-:W-:Y:S01]  /*23870*/  MUFU.EX2 R93, R200 ;  /* 0x000000c8005d7308 */ /* 0x000fe20000000800 */
[----:B------:R-:W-:-:S03]  /*23880*/  FADD.FTZ R8, R171, R8 ;  /* 0x00000008ab087221 */ /* 0x000fc60000010000 */
[----:B------:R-:W5:Y:S04]  /*23890*/  MUFU.EX2 R92, R92 ;  /* 0x0000005c005c7308 */ /* 0x000f680000000800 */
[----:B------:R-:W1:Y:S01]  /*238a0*/  MUFU.EX2 R90, R9 ;  /* 0x00000009005a7308 */ /* 0x000e620000000800 */
[----:B------:R-:W-:Y:S01]  /*238b0*/  FADD.FTZ R2, R167, R2 ;  /* 0x00000002a7027221 */ /* 0x000fe20000010000 */
[----:B------:R-:W-:-:S03]  /*238c0*/  FADD.FTZ R8, R170, R8 ;  /* 0x00000008aa087221 */ /* 0x000fc60000010000 */
[----:B------:R-:W-:Y:S01]  /*238d0*/  FADD.FTZ R2, R165, R2 ;  /* 0x00000002a5027221 */ /* 0x000fe20000010000 */
[----:B------:R-:W-:Y:S01]  /*238e0*/  FADD.FTZ R8, R173, R8 ;  /* 0x00000008ad087221 */ /* 0x000fe20000010000 */
[----:B----4-:R-:W-:Y:S02]  /*238f0*/  HMMA.16816.F32.BF16 R56, R4, R48, R56 ;  /* 0x000000300438723c */ /* 0x010fe40000041838 */
[----:B------:R-:W-:Y:S01]  /*23900*/  FADD.FTZ R2, R159, R2 ;  /* 0x000000029f027221 */ /* 0x000fe20000010000 */
[----:B------:R-:W-:-:S05]  /*23910*/  FADD.FTZ R8, R178, R8 ;  /* 0x00000008b2087221 */ /* 0x000fca0000010000 */
[----:B------:R-:W-:Y:S01]  /*23920*/  HMMA.16816.F32.BF16 R32, R4, R72, R60 ;  /* 0x000000480420723c */ /* 0x000fe2000004183c */
[----:B------:R-:W4:Y:S01]  /*23930*/  LDSM.16.MT88.4 R60, [R102+0x5800] ;  /* 0x00580000663c783b */ /* 0x000f220000004200 */
[----:B------:R-:W-:-:S06]  /*23940*/  FADD.FTZ R2, R163, R2 ;  /* 0x00000002a3027221 */ /* 0x000fcc0000010000 */
[----:B------:R-:W-:Y:S01]  /*23950*/  HMMA.16816.F32.BF16 R64, R4, R74, R64 ;  /* 0x0000004a0440723c */ /* 0x000fe20000041840 */
[----:B------:R-:W-:-:S07]  /*23960*/  FADD.FTZ R8, R177, R8 ;  /* 0x00000008b1087221 */ /* 0x000fce0000010000 */
[----:B------:R-:W-:Y:S01]  /*23970*/  HMMA.16816.F32.BF16 R48, R4, R50, R40 ;  /* 0x000000320430723c */ /* 0x000fe20000041828 */
[----:B--2---:R-:W-:Y:S02]  /*23980*/  F2FP.BF16.F32.PACK_AB R4, R87, R88 ;  /* 0x000000585704723e */ /* 0x004fe400000010ff */
[----:B-----5:R-:W-:Y:S02]  /*23990*/  F2FP.BF16.F32.PACK_AB R6, R92, R93 ;  /* 0x0000005d5c06723e */ /* 0x020fe400000010ff */
[----:B-1----:R-:W-:Y:S02]  /*239a0*/  F2FP.BF16.F32.PACK_AB R5, R90, R86 ;  /* 0x000000565a05723e */ /* 0x002fe400000010ff */
[----:B------:R-:W-:Y:S01]  /*239b0*/  F2FP.BF16.F32.PACK_AB R7, R89, R91 ;  /* 0x0000005b5907723e */ /* 0x000fe200000010ff */
[----:B------:R-:W-:Y:S01]  /*239c0*/  FADD.FTZ R2, R162, R2 ;  /* 0x00000002a2027221 */ /* 0x000fe20000010000 */
[----:B------:R-:W-:-:S05]  /*239d0*/  FADD.FTZ R8, R176, R8 ;  /* 0x00000008b0087221 */ /* 0x000fca0000010000 */
[----:B------:R-:W-:Y:S01]  /*239e0*/  HMMA.16816.F32.BF16 R52, R4, R20, R52 ;  /* 0x000000140434723c */ /* 0x000fe20000041834 */
[----:B------:R-:W-:Y:S01]  /*239f0*/  FADD.FTZ R2, R161, R2 ;  /* 0x00000002a1027221 */ /* 0x000fe20000010000 */
[----:B------:R-:W-:-:S06]  /*23a00*/  FADD.FTZ R8, R155, R8 ;  /* 0x000000089b087221 */ /* 0x000fcc0000010000 */
[----:B------:R-:W-:Y:S01]  /*23a10*/  HMMA.16816.F32.BF16 R44, R4, R22, R36 ;  /* 0x00000016042c723c */ /* 0x000fe20000041824 */
[----:B------:R-:W-:-:S07]  /*23a20*/  FADD.FTZ R2, R150, R2 ;  /* 0x0000000296027221 */ /* 0x000fce0000010000 */
[C---:B---3--:R-:W-:Y:S01]  /*23a30*/  HMMA.16816.F32.BF16 R20, R4.reuse, R18, R12 ;  /* 0x000000120414723c */ /* 0x048fe2000004180c */
[----:B------:R-:W1:Y:S07]  /*23a40*/  LDSM.16.MT88.4 R12, [R160+0x10000] ;  /* 0x01000000a00c783b */ /* 0x000e6e0000004200 */
[----:B------:R-:W-:Y:S01]  /*23a50*/  HMMA.16816.F32.BF16 R40, R4, R16, R28 ;  /* 0x000000100428723c */ /* 0x000fe2000004181c */
[----:B------:R-:W2:Y:S01]  /*23a60*/  LDSM.16.MT88.4 R16, [R152+0x10000] ;  /* 0x010000009810783b */ /* 0x000ea20000004200 */
[----:B------:R-:W-:Y:S01]  /*23a70*/  FADD.FTZ R8, R156, R8 ;  /* 0x000000089c087221 */ /* 0x000fe20000010000 */
[----:B------:R-:W-:Y:S01]  /*23a80*/  FADD.FTZ R2, R151, R2 ;  /* 0x0000000297027221 */ /* 0x000fe20000010000 */
[----:B------:R-:W-:Y:S01]  /*23a90*/  FFMA.FTZ R9, R207, R0, -R3 ;  /* 0x00000000cf097223 */ /* 0x000fe20000010803 */
[----:B------:R-:W-:-:S02]  /*23aa0*/  IMAD.MOV.U32 R181, RZ, RZ, R179 ;  /* 0x000000ffffb57224 */ /* 0x000fc400078e00b3 */
[----:B------:R-:W-:Y:S01]  /*23ab0*/  FADD.FTZ R8, R157, R8 ;  /* 0x000000089d087221 */ /* 0x000fe20000010000 */
[----:B------:R-:W-:Y:S01]  /*23ac0*/  FADD.FTZ R2, R154, R2 ;  /* 0x000000029a027221 */ /* 0x000fe20000010000 */
[----:B------:R-:W-:Y:S01]  /*23ad0*/  IMAD.MOV.U32 R179, RZ, RZ, R10 ;  /* 0x000000ffffb37224 */ /* 0x000fe200078e000a */
[----:B------:R-:W-:Y:S01]  /*23ae0*/  MUFU.EX2 R78, R196 ;  /* 0x000000c4004e7308 */ /* 0x000fe20000000800 */
[----:B------:R-:W-:Y:S01]  /*23af0*/  FADD.FTZ R8, R158, R8 ;  /* 0x000000089e087221 */ /* 0x000fe20000010000 */
[----:B------:R-:W-:Y:S01]  /*23b00*/  FADD.FTZ R2, R153, R2 ;  /* 0x0000000299027221 */ /* 0x000fe20000010000 */
[----:B------:R-:W-:Y:S01]  /*23b10*/  IMAD.MOV.U32 R10, RZ, RZ, R80 ;  /* 0x000000ffff0a7224 */ /* 0x000fe200078e0050 */
[----:B------:R-:W3:Y:S01]  /*23b20*/  MUFU.EX2 R82, R76 ;  /* 0x0000004c00527308 */ /* 0x000ee20000000800 */
[----:B------:R-:W-:Y:S01]  /*23b30*/  FADD.FTZ R8, R146, R8 ;  /* 0x0000000892087221 */ /* 0x000fe20000010000 */
[----:B------:R-:W-:Y:S01]  /*23b40*/  FADD.FTZ R2, R142, R2 ;  /* 0x000000028e027221 */ /* 0x000fe20000010000 */
[C---:B------:R-:W-:Y:S01]  /*23b50*/  HMMA.16816.F32.BF16 R36, R4.reuse, R70, R64 ;  /* 0x000000460424723c */ /* 0x040fe20000041840 */
[----:B------:R5:W1:Y:S01]  /*23b60*/  MUFU.EX2 R80, R9 ;  /* 0x0000000900507308 */ /* 0x000a620000000800 */
[----:B------:R-:W-:Y:S01]  /*23b70*/  FADD.FTZ R8, R147, R8 ;  /* 0x0000000893087221 */ /* 0x000fe20000010000 */
[----:B------:R-:W-:Y:S01]  /*23b80*/  FADD.FTZ R2, R143, R2 ;  /* 0x000000028f027221 */ /* 0x000fe20000010000 */
[----:B------:R-:W2:Y:S02]  /*23b90*/  LDSM.16.MT88.4 R28, [R24+0x6000] ;  /* 0x00600000181c783b */ /* 0x000ea40000004200 */
[----:B------:R-:W-:Y:S01]  /*23ba0*/  FADD.FTZ R8, R148, R8 ;  /* 0x0000000894087221 */ /* 0x000fe20000010000 */
[----:B------:R-:W-:Y:S01]  /*23bb0*/  FADD.FTZ R2, R145, R2 ;  /* 0x0000000291027221 */ /* 0x000fe20000010000 */
[----:B----4-:R-:W-:Y:S02]  /*23bc0*/  HMMA.16816.F32.BF16 R64, R4, R60, R56 ;  /* 0x0000003c0440723c */ /* 0x010fe40000041838 */
[----:B------:R-:W-:Y:S01]  /*23bd0*/  FADD.FTZ R8, R149, R8 ;  /* 0x0000000895087221 */ /* 0x000fe20000010000 */
[----:B------:R-:W-:-:S05]  /*23be0*/  FADD.FTZ R2, R144, R2 ;  /* 0x0000000290027221 */ /* 0x000fca0000010000 */
[----:B------:R-:W-:Y:S01]  /*23bf0*/  HMMA.16816.F32.BF16 R32, R4, R68, R32 ;  /* 0x000000440420723c */ /* 0x000fe20000041820 */
[----:B------:R-:W-:Y:S01]  /*23c00*/  FADD.FTZ R8, R26, R8 ;  /* 0x000000081a087221 */ /* 0x000fe20000010000 */
[----:B------:R-:W-:Y:S01]  /*23c10*/  FADD.FTZ R2, R11, R2 ;  /* 0x000000020b027221 */ /* 0x000fe20000010000 */
[----:B------:R4:W-:Y:S01]  /*23c20*/  MUFU.EX2 R75, R10 ;  /* 0x0000000a004b7308 */ /* 0x0009e20000000800 */
[----:B-----5:R-:W-:-:S04]  /*23c30*/  FFMA.FTZ R9, R203, R0, -R3 ;  /* 0x00000000cb097223 */ /* 0x020fc80000010803 */
[----:B------:R-:W-:Y:S01]  /*23c40*/  HMMA.16816.F32.BF16 R56, R4, R62, R48 ;  /* 0x0000003e0438723c */ /* 0x000fe20000041830 */
[----:B---3--:R-:W-:Y:S01]  /*23c50*/  F2FP.BF16.F32.PACK_AB R4, R82, R78 ;  /* 0x0000004e5204723e */ /* 0x008fe200000010ff */
[----:B------:R-:W3:Y:S01]  /*23c60*/  LDSM.16.MT88.4 R48, [R102+0x6000] ;  /* 0x006000006630783b */ /* 0x000ee20000004200 */
[----:B------:R-:W-:Y:S02]  /*23c70*/  F2FP.BF16.F32.PACK_AB R6, R83, R84 ;  /* 0x000000545306723e */ /* 0x000fe400000010ff */
[----:B-1----:R-:W-:Y:S01]  /*23c80*/  F2FP.BF16.F32.PACK_AB R5, R80, R77 ;  /* 0x0000004d5005723e */ /* 0x002fe200000010ff */
[----:B------:R-:W-:Y:S01]  /*23c90*/  MUFU.EX2 R74, R184 ;  /* 0x000000b8004a7308 */ /* 0x000fe20000000800 */
[----:B------:R-:W-:Y:S01]  /*23ca0*/  F2FP.BF16.F32.PACK_AB R7, R79, R81 ;  /* 0x000000514f07723e */ /* 0x000fe200000010ff */
[----:B------:R-:W-:Y:S01]  /*23cb0*/  FADD.FTZ R8, R139, R8 ;  /* 0x000000088b087221 */ /* 0x000fe20000010000 */
[----:B------:R-:W-:Y:S01]  /*23cc0*/  FADD.FTZ R2, R25, R2 ;  /* 0x0000000219027221 */ /* 0x000fe20000010000 */
[----:B------:R-:W1:Y:S01]  /*23cd0*/  MUFU.EX2 R76, R181 ;  /* 0x000000b5004c7308 */ /* 0x000e620000000800 */
[----:B------:R-:W-:Y:S03]  /*23ce0*/  LDSM.16.MT88.4 R144, [R24+0x7800] ;  /* 0x007800001890783b */ /* 0x000fe60000004200 */
[----:B------:R-:W-:Y:S01]  /*23cf0*/  HMMA.16816.F32.BF16 R60, R4, R12, R52 ;  /* 0x0000000c043c723c */ /* 0x000fe20000041834 */
[----:B------:R-:W-:Y:S01]  /*23d00*/  FADD.FTZ R8, R140, R8 ;  /* 0x000000088c087221 */ /* 0x000fe20000010000 */
[----:B------:R-:W-:-:S06]  /*23d10*/  FADD.FTZ R2, R27, R2 ;  /* 0x000000021b027221 */ /* 0x000fcc0000010000 */
[C---:B------:R-:W-:Y:S01]  /*23d20*/  HMMA.16816.F32.BF16 R52, R4.reuse, R14, R44 ;  /* 0x0000000e0434723c */ /* 0x040fe2000004182c */
[----:B------:R-:W-:Y:S01]  /*23d30*/  FADD.FTZ R8, R141, R8 ;  /* 0x000000088d087221 */ /* 0x000fe20000010000 */
[----:B------:R-:W-:Y:S01]  /*23d40*/  FADD.FTZ R2, R138, R2 ;  /* 0x000000028a027221 */ /* 0x000fe20000010000 */
[-CC-:B----4-:R-:W-:Y:S01]  /*23d50*/  FFMA.FTZ R10, R194, R0.reuse, -R3.reuse ;  /* 0x00000000c20a7223 */ /* 0x190fe20000010803 */
[----:B------:R4:W-:Y:S01]  /*23d60*/  MUFU.EX2 R71, R9 ;  /* 0x0000000900477308 */ /* 0x0009e20000000800 */
[----:B------:R-:W-:Y:S03]  /*23d70*/  LDSM.16.MT88.4 R12, [R24+0x6800] ;  /* 0x00680000180c783b */ /* 0x000fe60000004200 */
[C---:B--2---:R-:W-:Y:S08]  /*23d80*/  HMMA.16816.F32.BF16 R44, R4.reuse, R16, R40 ;  /* 0x00000010042c723c */ /* 0x044ff00000041828 */
[C---:B------:R-:W-:Y:S01]  /*23d90*/  HMMA.16816.F32.BF16 R40, R4.reuse, R18, R20 ;  /* 0x000000120428723c */ /* 0x040fe20000041814 */
[----:B------:R-:W2:Y:S01]  /*23da0*/  LDSM.16.MT88.4 R20, [R160+0x10800] ;  /* 0x01080000a014783b */ /* 0x000ea20000004200 */
[----:B------:R-:W-:Y:S01]  /*23db0*/  FADD.FTZ R8, R131, R8 ;  /* 0x0000000883087221 */ /* 0x000fe20000010000 */
[----:B------:R-:W-:Y:S01]  /*23dc0*/  FADD.FTZ R2, R128, R2 ;  /* 0x0000000280027221 */ /* 0x000fe20000010000 */
[----:B------:R5:W-:Y:S01]  /*23dd0*/  MUFU.EX2 R72, R10 ;  /* 0x0000000a00487308 */ /* 0x000be20000000800 */
[-CC-:B----4-:R-:W-:Y:S01]  /*23de0*/  FFMA.FTZ R9, R199, R0.reuse, -R3.reuse ;  /* 0x00000000c7097223 */ /* 0x190fe20000010803 */
[----:B------:R-:W-:Y:S01]  /*23df0*/  FADD.FTZ R8, R132, R8 ;  /* 0x0000000884087221 */ /* 0x000fe20000010000 */
[----:B------:R-:W-:Y:S01]  /*23e00*/  FADD.FTZ R2, R129, R2 ;  /* 0x0000000281027221 */ /* 0x000fe20000010000 */
[----:B------:R-:W4:Y:S01]  /*23e10*/  MUFU.EX2 R73, R179 ;  /* 0x000000b300497308 */ /* 0x000f220000000800 */
[----:B------:R-:W-:Y:S01]  /*23e20*/  HMMA.16816.F32.BF16 R32, R4, R28, R32 ;  /* 0x0000001c0420723c */ /* 0x000fe20000041820 */
[----:B------:R-:W-:Y:S01]  /*23e30*/  FADD.FTZ R8, R136, R8 ;  /* 0x0000000888087221 */ /* 0x000fe20000010000 */
[----:B------:R-:W-:Y:S01]  /*23e40*/  FADD.FTZ R2, R133, R2 ;  /* 0x0000000285027221 */ /* 0x000fe20000010000 */
[----:B------:R-:W-:Y:S01]  /*23e50*/  MUFU.EX2 R69, R9 ;  /* 0x0000000900457308 */ /* 0x000fe20000000800 */
[----:B------:R-:W-:Y:S01]  /*23e60*/  LDSM.16.MT88.4 R16, [R152+0x10800] ;  /* 0x010800009810783b */ /* 0x000fe20000004200 */
[----:B-----5:R-:W-:Y:S01]  /*23e70*/  FFMA.FTZ R10, R190, R0, -R3 ;  /* 0x00000000be0a7223 */ /* 0x020fe20000010803 */
[----:B------:R-:W-:Y:S01]  /*23e80*/  FADD.FTZ R8, R137, R8 ;  /* 0x0000000889087221 */ /* 0x000fe20000010000 */
[----:B------:R-:W-:-:S02]  /*23e90*/  FADD.FTZ R2, R130, R2 ;  /* 0x0000000282027221 */ /* 0x000fc40000010000 */
[----:B------:R-:W5:Y:S01]  /*23ea0*/  MUFU.EX2 R70, R10 ;  /* 0x0000000a00467308 */ /* 0x000f620000000800 */
[----:B------:R-:W-:Y:S01]  /*23eb0*/  FADD.FTZ R8, R124, R8 ;  /* 0x000000087c087221 */ /* 0x000fe20000010000 */
[----:B------:R-:W-:-:S03]  /*23ec0*/  FADD.FTZ R2, R120, R2 ;  /* 0x0000000278027221 */ /* 0x000fc60000010000 */
[----:B------:R-:W-:Y:S01]  /*23ed0*/  FADD.FTZ R8, R125, R8 ;  /* 0x000000087d087221 */ /* 0x000fe20000010000 */
[----:B------:R-:W-:Y:S01]  /*23ee0*/  FADD.FTZ R2, R122, R2 ;  /* 0x000000027a027221 */ /* 0x000fe20000010000 */
[----:B------:R-:W-:Y:S01]  /*23ef0*/  HMMA.16816.F32.BF16 R36, R4, R30, R36 ;  /* 0x0000001e0424723c */ /* 0x000fe20000041824 */
[----:B------:R-:W2:Y:S01]  /*23f00*/  LDSM.16.MT88.4 R28, [R102+0x6800] ;  /* 0x00680000661c783b */ /* 0x000ea20000004200 */
[----:B------:R-:W-:Y:S01]  /*23f10*/  FADD.FTZ R8, R126, R8 ;  /* 0x000000087e087221 */ /* 0x000fe20000010000 */
[----:B------:R-:W-:-:S05]  /*23f20*/  FADD.FTZ R2, R123, R2 ;  /* 0x000000027b027221 */ /* 0x000fca0000010000 */
[----:B---3--:R-:W-:Y:S01]  /*23f30*/  HMMA.16816.F32.BF16 R64, R4, R48, R64 ;  /* 0x000000300440723c */ /* 0x008fe20000041840 */
[----:B------:R-:W-:Y:S01]  /*23f40*/  FADD.FTZ R8, R127, R8 ;  /* 0x000000087f087221 */ /* 0x000fe20000010000 */
[----:B------:R-:W-:-:S06]  /*23f50*/  FADD.FTZ R2, R121, R2 ;  /* 0x0000000279027221 */ /* 0x000fcc0000010000 */
[----:B------:R-:W-:Y:S01]  /*23f60*/  HMMA.16816.F32.BF16 R56, R4, R50, R56 ;  /* 0x000000320438723c */ /* 0x000fe20000041838 */
[----:B-1----:R-:W-:Y:S02]  /*23f70*/  F2FP.BF16.F32.PACK_AB R4, R76, R74 ;  /* 0x0000004a4c04723e */ /* 0x002fe400000010ff */
[----:B----4-:R-:W-:Y:S02]  /*23f80*/  F2FP.BF16.F32.PACK_AB R6, R75, R73 ;  /* 0x000000494b06723e */ /* 0x010fe400000010ff */
[----:B------:R-:W-:Y:S02]  /*23f90*/  F2FP.BF16.F32.PACK_AB R5, R72, R71 ;  /* 0x000000474805723e */ /* 0x000fe400000010ff */
[----:B-----5:R-:W-:Y:S01]  /*23fa0*/  F2FP.BF16.F32.PACK_AB R7, R70, R69 ;  /* 0x000000454607723e */ /* 0x020fe200000010ff */
[----:B------:R-:W-:Y:S01]  /*23fb0*/  FADD.FTZ R8, R114, R8 ;  /* 0x0000000872087221 */ /* 0x000fe20000010000 */
[----:B------:R-:W-:-:S05]  /*23fc0*/  FADD.FTZ R2, R111, R2 ;  /* 0x000000026f027221 */ /* 0x000fca0000010000 */
[----:B--2---:R-:W-:Y:S01]  /*23fd0*/  HMMA.16816.F32.BF16 R60, R4, R20, R60 ;  /* 0x00000014043c723c */ /* 0x004fe2000004183c */
[----:B------:R-:W-:Y:S01]  /*23fe0*/  FADD.FTZ R8, R116, R8 ;  /* 0x0000000874087221 */ /* 0x000fe20000010000 */
[----:B------:R-:W-:-:S06]  /*23ff0*/  FADD.FTZ R2, R113, R2 ;  /* 0x0000000271027221 */ /* 0x000fcc0000010000 */
[----:B------:R-:W-:Y:S01]  /*24000*/  HMMA.16816.F32.BF16 R52, R4, R22, R52 ;  /* 0x000000160434723c */ /* 0x000fe20000041834 */
[----:B------:R-:W1:Y:S01]  /*24010*/  LDSM.16.MT88.4 R20, [R160+0x11000] ;  /* 0x01100000a014783b */ /* 0x000e620000004200 */
[----:B------:R-:W-:Y:S01]  /*24020*/  FADD.FTZ R8, R118, R8 ;  /* 0x0000000876087221 */ /* 0x000fe20000010000 */
[----:B------:R-:W-:Y:S01]  /*24030*/  FADD.FTZ R2, R117, R2 ;  /* 0x0000000275027221 */ /* 0x000fe20000010000 */
[-CC-:B------:R-:W-:Y:S01]  /*24040*/  FFMA.FTZ R9, R210, R0.reuse, -R3.reuse ;  /* 0x00000000d2097223 */ /* 0x180fe20000010803 */
[-CC-:B------:R-:W-:Y:S01]  /*24050*/  FFMA.FTZ R11, R191, R0.reuse, -R3.reuse ;  /* 0x00000000bf0b7223 */ /* 0x180fe20000010803 */
[----:B------:R-:W-:Y:S01]  /*24060*/  FADD.FTZ R8, R119, R8 ;  /* 0x0000000877087221 */ /* 0x000fe20000010000 */
[----:B------:R-:W-:Y:S01]  /*24070*/  FADD.FTZ R2, R112, R2 ;  /* 0x0000000270027221 */ /* 0x000fe20000010000 */
[----:B------:R2:W-:Y:S01]  /*24080*/  MUFU.EX2 R26, R9 ;  /* 0x00000009001a7308 */ /* 0x0005e20000000800 */
[----:B------:R-:W-:Y:S01]  /*24090*/  FFMA.FTZ R10, R195, R0, -R3 ;  /* 0x00000000c30a7223 */ /* 0x000fe20000010803 */
[----:B------:R-:W-:Y:S01]  /*240a0*/  FADD.FTZ R8, R105, R8 ;  /* 0x0000000869087221 */ /* 0x000fe20000010000 */
[----:B------:R-:W-:Y:S01]  /*240b0*/  FADD.FTZ R2, R103, R2 ;  /* 0x0000000267027221 */ /* 0x000fe20000010000 */
[----:B------:R-:W-:Y:S04]  /*240c0*/  MUFU.EX2 R50, R252 ;  /* 0x000000fc00327308 */ /* 0x000fe80000000800 */
[----:B------:R-:W3:Y:S01]  /*240d0*/  MUFU.EX2 R68, R235 ;  /* 0x000000eb00447308 */ /* 0x000ee20000000800 */
[----:B------:R-:W-:-:S03]  /*240e0*/  FADD.FTZ R8, R107, R8 ;  /* 0x000000086b087221 */ /* 0x000fc60000010000 */
[----:B------:R-:W-:Y:S04]  /*240f0*/  MUFU.EX2 R49, R234 ;  /* 0x000000ea00317308 */ /* 0x000fe80000000800 */
[----:B------:R-:W4:Y:S01]  /*24100*/  MUFU.EX2 R51, R239 ;  /* 0x000000ef00337308 */ /* 0x000f220000000800 */
[----:B--2---:R-:W-:Y:S01]  /*24110*/  FFMA.FTZ R9, R187, R0, -R3 ;  /* 0x00000000bb097223 */ /* 0x004fe20000010803 */
[----:B------:R-:W-:Y:S01]  /*24120*/  FADD.FTZ R2, R104, R2 ;  /* 0x0000000268027221 */ /* 0x000fe20000010000 */
[----:B------:R-:W-:Y:S01]  /*24130*/  HMMA.16816.F32.BF16 R64, R4, R28, R64 ;  /* 0x0000001c0440723c */ /* 0x000fe20000041840 */
[----:B------:R-:W2:Y:S01]  /*24140*/  MUFU.EX2 R48, R11 ;  /* 0x0000000b00307308 */ /* 0x000ea20000000800 */
[----:B------:R-:W-:Y:S03]  /*24150*/  LDSM.16.MT88.4 R160, [R160+0x11800] ;  /* 0x01180000a0a0783b */ /* 0x000fe60000004200 */
[----:B------:R-:W-:Y:S04]  /*24160*/  MUFU.EX2 R27, R10 ;  /* 0x0000000a001b7308 */ /* 0x000fe80000000800 */
[----:B------:R5:W1:Y:S01]  /*24170*/  MUFU.EX2 R25, R9 ;  /* 0x0000000900197308 */ /* 0x000a620000000800 */
[----:B------:R-:W-:Y:S01]  /*24180*/  FADD.FTZ R8, R109, R8 ;  /* 0x000000086d087221 */ /* 0x000fe20000010000 */
[----:B------:R-:W-:-:S03]  /*24190*/  FADD.FTZ R2, R106, R2 ;  /* 0x000000026a027221 */ /* 0x000fc60000010000 */
[----:B------:R-:W-:Y:S01]  /*241a0*/  FADD.FTZ R8, R110, R8 ;  /* 0x000000086e087221 */ /* 0x000fe20000010000 */
[----:B------:R-:W-:Y:S01]  /*241b0*/  FADD.FTZ R2, R108, R2 ;  /* 0x000000026c027221 */ /* 0x000fe20000010000 */
[----:B------:R-:W-:Y:S02]  /*241c0*/  HMMA.16816.F32.BF16 R44, R4, R16, R44 ;  /* 0x00000010042c723c */ /* 0x000fe4000004182c */
[----:B------:R-:W-:Y:S01]  /*241d0*/  FADD.FTZ R8, R98, R8 ;  /* 0x0000000862087221 */ /* 0x000fe20000010000 */
[----:B------:R-:W-:Y:S01]  /*241e0*/  FADD.FTZ R2, R94, R2 ;  /* 0x000000025e027221 */ /* 0x000fe20000010000 */
[----:B-----5:R-:W-:-:S04]  /*241f0*/  FFMA.FTZ R9, R211, R0, -R3 ;  /* 0x00000000d3097223 */ /* 0x020fc80000010803 */
[C---:B------:R-:W-:Y:S01]  /*24200*/  HMMA.16816.F32.BF16 R40, R4.reuse, R18, R40 ;  /* 0x000000120428723c */ /* 0x040fe20000041828 */
[-CC-:B------:R-:W-:Y:S01]  /*24210*/  FFMA.FTZ R10, R214, R0.reuse, -R3.reuse ;  /* 0x00000000d60a7223 */ /* 0x180fe20000010803 */
[----:B------:R-:W-:Y:S01]  /*24220*/  FADD.FTZ R8, R96, R8 ;  /* 0x0000000860087221 */ /* 0x000fe20000010000 */
[----:B------:R5:W-:Y:S01]  /*24230*/  MUFU.EX2 R11, R9 ;  /* 0x00000009000b7308 */ /* 0x000be20000000800 */
[----:B------:R-:W1:Y:S04]  /*24240*/  LDSM.16.MT88.4 R16, [R152+0x11000] ;  /* 0x011000009810783b */ /* 0x000e680000004200 */
[C---:B------:R-:W-:Y:S08]  /*24250*/  HMMA.16816.F32.BF16 R32, R4.reuse, R12, R32 ;  /* 0x0000000c0420723c */ /* 0x040ff00000041820 */
[----:B------:R-:W-:Y:S01]  /*24260*/  HMMA.16816.F32.BF16 R36, R4, R14, R36 ;  /* 0x0000000e0424723c */ /* 0x000fe20000041824 */
[-CC-:B-----5:R-:W-:Y:S01]  /*24270*/  FFMA.FTZ R9, R215, R0.reuse, -R3.reuse ;  /* 0x00000000d7097223 */ /* 0x1a0fe20000010803 */
[----:B------:R-:W-:Y:S01]  /*24280*/  FFMA.FTZ R3, R218, R0, -R3 ;  /* 0x00000000da037223 */ /* 0x000fe20000010803 */
[----:B------:R-:W-:-:S05]  /*24290*/  FADD.FTZ R0, R95, R2 ;  /* 0x000000025f007221 */ /* 0x000fca0000010000 */
[----:B------:R-:W-:Y:S01]  /*242a0*/  HMMA.16816.F32.BF16 R28, R4, R30, R56 ;  /* 0x0000001e041c723c */ /* 0x000fe20000041838 */
[----:B---3--:R-:W-:Y:S01]  /*242b0*/  F2FP.BF16.F32.PACK_AB R4, R68, R50 ;  /* 0x000000324404723e */ /* 0x008fe200000010ff */
[----:B------:R-:W3:Y:S01]  /*242c0*/  LDSM.16.MT88.4 R12, [R24+0x7000] ;  /* 0x00700000180c783b */ /* 0x000ee20000004200 */
[----:B----4-:R-:W-:Y:S02]  /*242d0*/  F2FP.BF16.F32.PACK_AB R6, R51, R49 ;  /* 0x000000313306723e */ /* 0x010fe400000010ff */
[----:B--2---:R-:W-:Y:S01]  /*242e0*/  F2FP.BF16.F32.PACK_AB R5, R48, R26 ;  /* 0x0000001a3005723e */ /* 0x004fe200000010ff */
[----:B------:R-:W-:Y:S01]  /*242f0*/  MUFU.EX2 R10, R10 ;  /* 0x0000000a000a7308 */ /* 0x000fe20000000800 */
[----:B-1----:R-:W-:Y:S01]  /*24300*/  F2FP.BF16.F32.PACK_AB R7, R25, R27 ;  /* 0x0000001b1907723e */ /* 0x002fe200000010ff */
[----:B------:R-:W-:Y:S01]  /*24310*/  FADD.FTZ R2, R99, R8 ;  /* 0x0000000863027221 */ /* 0x000fe20000010000 */
[----:B------:R-:W-:Y:S01]  /*24320*/  FADD.FTZ R0, R100, R0 ;  /* 0x0000000064007221 */ /* 0x000fe20000010000 */
[----:B------:R-:W-:Y:S04]  /*24330*/  LDSM.16.MT88.4 R152, [R152+0x11800] ;  /* 0x011800009898783b */ /* 0x000fe80000004200 */
[----:B------:R-:W-:Y:S01]  /*24340*/  HMMA.16816.F32.BF16 R60, R4, R20, R60 ;  /* 0x00000014043c723c */ /* 0x000fe2000004183c */
[----:B------:R-:W-:Y:S01]  /*24350*/  FADD.FTZ R2, R101, R2 ;  /* 0x0000000265027221 */ /* 0x000fe20000010000 */
[----:B------:R-:W-:-:S06]  /*24360*/  FADD.FTZ R0, R97, R0 ;  /* 0x0000000061007221 */ /* 0x000fcc0000010000 */
[----:B------:R-:W-:Y:S01]  /*24370*/  HMMA.16816.F32.BF16 R52, R4, R22, R52 ;  /* 0x000000160434723c */ /* 0x000fe20000041834 */
[----:B------:R-:W1:Y:S01]  /*24380*/  LDSM.16.MT88.4 R20, [R102+0x7000] ;  /* 0x007000006614783b */ /* 0x000e620000004200 */
        /* <DEDUP_REMOVED lines=18> */
[----:B------:R-:W-:-:S03]  /*244b0*/  FADD.FTZ R0, R71, R0 ;  /* 0x0000000047007221 */ /* 0x000fc60000010000 */
[----:B------:R-:W-:Y:S02]  /*244c0*/  FADD.FTZ R2, R76, R2 ;  /* 0x000000024c027221 */ /* 0x000fe40000010000 */
[----:B------:R-:W-:Y:S01]  /*244d0*/  HMMA.16816.F32.BF16 R40, R4, R18, R40 ;  /* 0x000000120428723c */ /* 0x000fe20000041828 */
[----:B------:R-:W-:Y:S01]  /*244e0*/  FADD.FTZ R0, R72, R0 ;  /* 0x0000000048007221 */ /* 0x000fe20000010000 */
[----:B------:R-:W-:-:S06]  /*244f0*/  FADD.FTZ R2, R73, R2 ;  /* 0x0000000249027221 */ /* 0x000fcc0000010000 */
[----:B---3--:R-:W-:Y:S01]  /*24500*/  HMMA.16816.F32.BF16 R32, R4, R12, R32 ;  /* 0x0000000c0420723c */ /* 0x008fe20000041820 */
[----:B------:R-:W-:-:S07]  /*24510*/  FADD.FTZ R0, R69, R0 ;  /* 0x0000000045007221 */ /* 0x000fce0000010000 */
[C---:B------:R-:W-:Y:S08]  /*24520*/  HMMA.16816.F32.BF16 R36, R4.reuse, R14, R36 ;  /* 0x0000000e0424723c */ /* 0x040ff00000041824 */
[C---:B-1----:R-:W-:Y:S08]  /*24530*/  HMMA.16816.F32.BF16 R140, R4.reuse, R20, R64 ;  /* 0x00000014048c723c */ /* 0x042ff00000041840 */
[----:B------:R-:W-:Y:S01]  /*24540*/  HMMA.16816.F32.BF16 R28, R4, R22, R28 ;  /* 0x00000016041c723c */ /* 0x000fe2000004181c */
[----:B------:R-:W1:Y:S01]  /*24550*/  LDSM.16.MT88.4 R4, [R102+0x7800] ;  /* 0x007800006604783b */ /* 0x000e620000004200 */
[----:B------:R-:W-:Y:S01]  /*24560*/  FADD.FTZ R2, R75, R2 ;  /* 0x000000024b027221 */ /* 0x000fe20000010000 */
[----:B------:R-:W-:Y:S01]  /*24570*/  FADD.FTZ R0, R70, R0 ;  /* 0x0000000046007221 */ /* 0x000fe20000010000 */
[----:B------:R-:W2:Y:S02]  /*24580*/  MUFU.EX2 R12, R238 ;  /* 0x000000ee000c7308 */ /* 0x000ea40000000800 */
[----:B------:R-:W-:Y:S01]  /*24590*/  FADD.FTZ R2, R50, R2 ;  /* 0x0000000232027221 */ /* 0x000fe20000010000 */
[----:B------:R-:W-:Y:S01]  /*245a0*/  FADD.FTZ R0, R26, R0 ;  /* 0x000000001a007221 */ /* 0x000fe20000010000 */
[----:B------:R-:W3:Y:S02]  /*245b0*/  MUFU.EX2 R16, R243 ;  /* 0x000000f300107308 */ /* 0x000ee40000000800 */
[----:B------:R-:W-:Y:S01]  /*245c0*/  FADD.FTZ R2, R68, R2 ;  /* 0x0000000244027221 */ /* 0x000fe20000010000 */
[----:B------:R-:W-:Y:S01]  /*245d0*/  FADD.FTZ R0, R48, R0 ;  /* 0x0000000030007221 */ /* 0x000fe20000010000 */
[----:B------:R-:W-:Y:S02]  /*245e0*/  MUFU.EX2 R13, R242 ;  /* 0x000000f2000d7308 */ /* 0x000fe40000000800 */
[----:B------:R-:W-:-:S02]  /*245f0*/  FADD.FTZ R2, R49, R2 ;  /* 0x0000000231027221 */ /* 0x000fc40000010000 */
[----:B------:R-:W4:Y:S01]  /*24600*/  MUFU.EX2 R14, R247 ;  /* 0x000000f7000e7308 */ /* 0x000f220000000800 */
[----:B------:R-:W-:-:S03]  /*24610*/  FADD.FTZ R0, R27, R0 ;  /* 0x000000001b007221 */ /* 0x000fc60000010000 */
[----:B------:R-:W-:Y:S04]  /*24620*/  MUFU.EX2 R9, R9 ;  /* 0x0000000900097308 */ /* 0x000fe80000000800 */
[----:B------:R-:W5:Y:S01]  /*24630*/  MUFU.EX2 R3, R3 ;  /* 0x0000000300037308 */ /* 0x000f620000000800 */
[----:B------:R-:W-:Y:S01]  /*24640*/  FADD.FTZ R2, R51, R2 ;  /* 0x0000000233027221 */ /* 0x000fe20000010000 */
[----:B------:R-:W-:Y:S01]  /*24650*/  FADD.FTZ R0, R25, R0 ;  /* 0x0000000019007221 */ /* 0x000fe20000010000 */
[----:B------:R-:W-:Y:S02]  /*24660*/  ISETP.GT.AND P0, PT, R251, R246, PT ;  /* 0x000000f6fb00720c */ /* 0x000fe40003f04270 */
[----:B--2---:R-:W-:Y:S01]  /*24670*/  FADD.FTZ R2, R12, R2 ;  /* 0x000000020c027221 */ /* 0x004fe20000010000 */
[----:B------:R-:W-:Y:S01]  /*24680*/  FADD.FTZ R0, R11, R0 ;  /* 0x000000000b007221 */ /* 0x000fe20000010000 */
[----:B---3--:R-:W-:-:S02]  /*24690*/  F2FP.BF16.F32.PACK_AB R136, R16, R12 ;  /* 0x0000000c1088723e */ /* 0x008fc400000010ff */
[----:B----4-:R-:W-:Y:S01]  /*246a0*/  F2FP.BF16.F32.PACK_AB R138, R14, R13 ;  /* 0x0000000d0e8a723e */ /* 0x010fe200000010ff */
[----:B------:R-:W-:Y:S01]  /*246b0*/  FADD.FTZ R2, R16, R2 ;  /* 0x0000000210027221 */ /* 0x000fe20000010000 */
[C---:B------:R-:W-:Y:S01]  /*246c0*/  F2FP.BF16.F32.PACK_AB R137, R10.reuse, R11 ;  /* 0x0000000b0a89723e */ /* 0x040fe200000010ff */
[----:B------:R-:W-:Y:S01]  /*246d0*/  FADD.FTZ R0, R10, R0 ;  /* 0x000000000a007221 */ /* 0x000fe20000010000 */
[----:B-----5:R-:W-:Y:S01]  /*246e0*/  F2FP.BF16.F32.PACK_AB R139, R3, R9 ;  /* 0x00000009038b723e */ /* 0x020fe200000010ff */
[----:B------:R-:W-:Y:S02]  /*246f0*/  FADD.FTZ R2, R13, R2 ;  /* 0x000000020d027221 */ /* 0x000fe40000010000 */
[----:B------:R-:W-:-:S04]  /*24700*/  FADD.FTZ R0, R9, R0 ;  /* 0x0000000009007221 */ /* 0x000fc80000010000 */
[----:B-1----:R-:W-:Y:S01]  /*24710*/  HMMA.16816.F32.BF16 R140, R136, R4, R140 ;  /* 0x00000004888c723c */ /* 0x002fe2000004188c */
[----:B------:R-:W-:Y:S01]  /*24720*/  FADD.FTZ R4, R14, R2 ;  /* 0x000000020e047221 */ /* 0x000fe20000010000 */
[----:B------:R-:W-:Y:S01]  /*24730*/  FADD.FTZ R2, R3, R0 ;  /* 0x0000000003027221 */ /* 0x000fe20000010000 */
[----:B------:R-:W-:-:S03]  /*24740*/  @P0 VIADD R0, R250, 0xfffffffd ;  /* 0xfffffffdfa000836 */ /* 0x000fc60000000000 */
[----:B------:R1:W-:Y:S04]  /*24750*/  STL [R1+0x24], R4 ;  /* 0x0000240401007387 */ /* 0x0003e80000100800 */
[----:B------:R1:W-:Y:S04]  /*24760*/  STL [R1+0x48], R2 ;  /* 0x0000480201007387 */ /* 0x0003e80000100800 */
[----:B------:R1:W-:Y:S01]  /*24770*/  @P0 STL [R1+0x20], R0 ;  /* 0x0000200001000387 */ /* 0x0003e20000100800 */
[----:B------:R-:W-:Y:S01]  /*24780*/  HMMA.16816.F32.BF16 R164, R136, R160, R60 ;  /* 0x000000a088a4723c */ /* 0x000fe2000004183c */
[----:B------:R-:W-:-:S02]  /*24790*/  IMAD.MOV.U32 R92, RZ, RZ, R115 ;  /* 0x000000ffff5c7224 */ /* 0x000fc400078e0073 */
[----:B------:R-:W-:-:S05]  /*247a0*/  @P0 IMAD.MOV.U32 R92, RZ, RZ, R115 ;  /* 0x000000ffff5c0224 */ /* 0x000fca00078e0073 */
[----:B------:R-:W-:Y:S01]  /*247b0*/  HMMA.16816.F32.BF16 R156, R136, R152, R44 ;  /* 0x00000098889c723c */ /* 0x000fe2000004182c */
[----:B------:R-:W-:-:S07]  /*247c0*/  IMAD.MOV.U32 R168, RZ, RZ, R251 ;  /* 0x000000ffffa87224 */ /* 0x000fce00078e00fb */
[C---:B------:R-:W-:Y:S08]  /*247d0*/  HMMA.16816.F32.BF16 R148, R136.reuse, R144, R32 ;  /* 0x000000908894723c */ /* 0x040ff00000041820 */
[C---:B------:R-:W-:Y:S08]  /*247e0*/  HMMA.16816.F32.BF16 R160, R136.reuse, R162, R52 ;  /* 0x000000a288a0723c */ /* 0x040ff00000041834 */
[C---:B------:R-:W-:Y:S08]  /*247f0*/  HMMA.16816.F32.BF16 R152, R136.reuse, R154, R40 ;  /* 0x0000009a8898723c */ /* 0x040ff00000041828 */
[----:B------:R-:W-:Y:S01]  /*24800*/  HMMA.16816.F32.BF16 R144, R136, R146, R36 ;  /* 0x000000928890723c */ /* 0x000fe20000041824 */
[----:B------:R-:W-:-:S02]  /*24810*/  IMAD.MOV.U32 R37, RZ, RZ, R172 ;  /* 0x000000ffff257224 */ /* 0x000fc400078e00ac */
[----:B------:R-:W-:-:S05]  /*24820*/  @P0 IMAD.MOV.U32 R37, RZ, RZ, R172 ;  /* 0x000000ffff250224 */ /* 0x000fca00078e00ac */
[----:B------:R-:W-:Y:S01]  /*24830*/  HMMA.16816.F32.BF16 R136, R136, R6, R28 ;  /* 0x000000068888723c */ /* 0x000fe2000004181c */
[----:B------:R-:W-:-:S04]  /*24840*/  NOP ;  /* 0x0000000000007918 */ /* 0x000fc80000000000 */
[----:B-1----:R-:W-:-:S15]  /*24850*/  @P0 BRA `(.L_x_2685) ;  /* 0x0000000000080947 */ /* 0x002fde0003800000 */
.L_x_2676:
[----:B------:R-:W-:-:S05]  /*24860*/  IADD3 R0, PT, PT, R168, -0x1, RZ ;  /* 0xffffffffa8007810 */ /* 0x000fca0007ffe0ff */
[----:B------:R1:W-:Y:S02]  /*24870*/  STL [R1+0x20], R0 ;  /* 0x0000200001007387 */ /* 0x0003e40000100800 */
.L_x_2685:
[----:B------:R-:W-:Y:S05]  /*24880*/  BSYNC B2 ;  /* 0x0000000000027941 */ /* 0x000fea0003800000 */
.L_x_2675:
[----:B------:R-:W2:Y:S04]  /*24890*/  LDL R2, [R1+0xc0] ;  /* 0x0000c00001027983 */ /* 0x000ea80000100800 */
[----:B-1----:R-:W2:Y:S02]  /*248a0*/  LDL R0, [R1+0x20] ;  /* 0x0000200001007983 */ /* 0x002ea40000100800 */
[----:B--2---:R-:W-:-:S13]  /*248b0*/  ISETP.GE.AND P0, PT, R0, R2, PT ;  /* 0x000000020000720c */ /* 0x004fda0003f06270 */
[----:B------:R-:W-:Y:S05]  /*248c0*/  @!P0 BRA `(.L_x_2686) ;  /* 0x0000008400a88947 */ /* 0x000fea0003800000 */
[----:B------:R-:W2:Y:S01]  /*248d0*/  LDL.64 R4, [R1+0x50] ;  /* 0x0000500001047983 */ /* 0x000ea20000100a00 */
[----:B------:R-:W1:Y:S01]  /*248e0*/  S2UR UR4, SR_CgaCtaId ;  /* 0x00000000000479c3 */ /* 0x000e620000008800 */
[----:B------:R-:W-:Y:S01]  /*248f0*/  UMOV UR5, 0x400 ;  /* 0x0000040000057882 */ /* 0x000fe20000000000 */
[----:B------:R-:W-:Y:S01]  /*24900*/  IMAD.MOV.U32 R132, RZ, RZ, R92 ;  /* 0x000000ffff847224 */ /* 0x000fe200078e005c */
[----:B------:R-:W3:Y:S01]  /*24910*/  S2R R3, SR_TID.X ;  /* 0x0000000000037919 */ /* 0x000ee20000002100 */
[----:B-1----:R-:W-:-:S06]  /*24920*/  ULEA UR4, UR4, UR5, 0x18 ;  /* 0x0000000504047291 */ /* 0x002fcc000f8ec0ff */
[----:B------:R-:W-:Y:S02]  /*24930*/  IMAD.U32 R221, RZ, RZ, UR4 ;  /* 0x00000004ffdd7e24 */ /* 0x000fe4000f8e00ff */
[----:B---3--:R-:W-:-:S05]  /*24940*/  IMAD.SHL.U32 R2, R3, 0x8, RZ ;  /* 0x0000000803027824 */ /* 0x008fca00078e00ff */
[C---:B------:R-:W-:Y:S02]  /*24950*/  LOP3.LUT R0, R2.reuse, 0x1c0, RZ, 0xc0, !PT ;  /* 0x000001c002007812 */ /* 0x040fe400078ec0ff */
[----:B------:R-:W-:Y:S02]  /*24960*/  LOP3.LUT R222, R2, 0x38, RZ, 0xc0, !PT ;  /* 0x0000003802de7812 */ /* 0x000fe400078ec0ff */
[----:B------:R-:W-:-:S04]  /*24970*/  LOP3.LUT R0, R0, 0x38, R3, 0xf8, !PT ;  /* 0x0000003800007812 */ /* 0x000fc800078ef803 */
[----:B------:R-:W-:-:S04]  /*24980*/  LOP3.LUT R0, R0, R222, RZ, 0x3c, !PT ;  /* 0x000000de00007212 */ /* 0x000fc800078e3cff */
[----:B------:R-:W-:Y:S01]  /*24990*/  LOP3.LUT R0, R0, 0x1e00, R2, 0xf8, !PT ;  /* 0x00001e0000007812 */ /* 0x000fe200078ef802 */
[----:B------:R-:W-:-:S04]  /*249a0*/  IMAD.MOV.U32 R2, RZ, RZ, R37 ;  /* 0x000000ffff027224 */ /* 0x000fc800078e0025 */
[----:B------:R-:W-:Y:S01]  /*249b0*/  IMAD R229, R0, 0x2, R221 ;  /* 0x0000000200e57824 */ /* 0x000fe200078e02dd */
[----:B--2---:R-:W-:-:S04]  /*249c0*/  ISETP.NE.U32.AND P3, PT, R4, RZ, PT ;  /* 0x000000ff0400720c */ /* 0x004fc80003f65070 */
[----:B------:R-:W-:-:S13]  /*249d0*/  ISETP.NE.AND.EX P3, PT, R5, RZ, PT, P3 ;  /* 0x000000ff0500720c */ /* 0x000fda0003f65330 */
.L_x_2693:
[----:B------:R-:W2:Y:S01]  /*249e0*/  LDL R8, [R1+0x44] ;  /* 0x0000440001087983 */ /* 0x000ea20000100800 */
[----:B-1----:R-:W1:Y:S01]  /*249f0*/  LDC.64 R18, c[0x0][0x358] ;  /* 0x0000d600ff127b82 */ /* 0x002e620000000a00 */
[----:B------:R-:W-:Y:S04]  /*24a00*/  DEPBAR.LE SB0, 0x0 ;  /* 0x000080000000791a */ /* 0x000fe80000000000 */
[----:B------:R-:W3:Y:S01]  /*24a10*/  LDL R7, [R1+0x40] ;  /* 0x0000400001077983 */ /* 0x000ee20000100800 */
[----:B------:R-:W-:Y:S05]  /*24a20*/  WARPSYNC.ALL ;  /* 0x0000000000007948 */ /* 0x000fea0003800000 */
[----:B------:R-:W4:Y:S01]  /*24a30*/  LDL R9, [R1+0x4c] ;  /* 0x00004c0001097983 */ /* 0x000f220000100800 */
[----:B------:R-:W-:Y:S01]  /*24a40*/  @!P3 IMAD.MOV.U32 R0, RZ, RZ, RZ ;  /* 0x000000ffff00b224 */ /* 0x000fe200078e00ff */
[----:B------:R-:W-:Y:S02]  /*24a50*/  BSSY.RECONVERGENT B0, `(.L_x_2687) ;  /* 0x0000068000007945 */ /* 0x000fe40003800200 */
[----:B------:R-:W4:Y:S02]  /*24a60*/  LDL R20, [R1+0x28] ;  /* 0x0000280001147983 */ /* 0x000f240000100800 */
[----:B------:R-:W-:Y:S01]  /*24a70*/  @!P3 IADD3 R5, P0, PT, RZ, -R0, RZ ;  /* 0x80000000ff05b210 */ /* 0x000fe20007f1e0ff */
[----:B------:R-:W-:Y:S06]  /*24a80*/  BAR.SYNC.DEFER_BLOCKING 0x0 ;  /* 0x0000000000007b1d */ /* 0x000fec0000010000 */
[----:B------:R1:W5:Y:S02]  /*24a90*/  LDL R232, [R1+0x20] ;  /* 0x0000200001e87983 */ /* 0x0003640000100800 */
[----:B-1----:R-:W-:Y:S02]  /*24aa0*/  @!P3 R2UR UR4, R18 ;  /* 0x000000001204b2ca */ /* 0x002fe400000e0000 */
[----:B------:R-:W-:Y:S01]  /*24ab0*/  @!P3 R2UR UR5, R19 ;  /* 0x000000001305b2ca */ /* 0x000fe200000e0000 */
[----:B------:R1:W5:Y:S01]  /*24ac0*/  LDL.64 R234, [R1+0x30] ;  /* 0x0000300001ea7983 */ /* 0x0003620000100a00 */
[----:B------:R-:W1:Y:S11]  /*24ad0*/  S2R R133, SR_TID.X ;  /* 0x0000000000857919 */ /* 0x000e760000002100 */
[----:B------:R-:W4:Y:S01]  /*24ae0*/  @!P3 LD.E R6, desc[UR4][R134.64+0x40] ;  /* 0x000040048606b980 */ /* 0x000f22000c101900 */
[C---:B-1----:R-:W-:Y:S02]  /*24af0*/  IMAD.SHL.U32 R3, R133.reuse, 0x40, RZ ;  /* 0x0000004085037824 */ /* 0x042fe400078e00ff */
[----:B------:R-:W-:Y:S03]  /*24b00*/  IMAD.SHL.U32 R4, R133, 0x8, RZ ;  /* 0x0000000885047824 */ /* 0x000fe600078e00ff */
[C---:B------:R-:W-:Y:S04]  /*24b10*/  LOP3.LUT R0, R3.reuse, 0x1c0, RZ, 0xc0, !PT ;  /* 0x000001c003007812 */ /* 0x040fe800078ec0ff */
[----:B------:R-:W-:Y:S01]  /*24b20*/  LOP3.LUT R0, R0, 0x8, R133, 0xf8, !PT ;  /* 0x0000000800007812 */ /* 0x000fe200078ef885 */
[----:B--2---:R-:W-:Y:S02]  /*24b30*/  IMAD.MOV.U32 R16, RZ, RZ, R8 ;  /* 0x000000ffff107224 */ /* 0x004fe400078e0008 */
[----:B---3--:R-:W-:Y:S01]  /*24b40*/  IMAD.MOV.U32 R15, RZ, RZ, R7 ;  /* 0x000000ffff0f7224 */ /* 0x008fe200078e0007 */
[----:B----4-:R-:W-:Y:S02]  /*24b50*/  ISETP.GE.AND P1, PT, R222, R9, PT ;  /* 0x00000009de00720c */ /* 0x010fe40003f26270 */
[----:B------:R-:W-:Y:S02]  /*24b60*/  LOP3.LUT R222, R4, 0x38, RZ, 0xc0, !PT ;  /* 0x0000003804de7812 */ /* 0x000fe400078ec0ff */
[----:B------:R-:W-:Y:S02]  /*24b70*/  LOP3.LUT R4, R3, 0x400, RZ, 0xc0, !PT ;  /* 0x0000040003047812 */ /* 0x000fe400078ec0ff */
[----:B------:R-:W-:Y:S05]  /*24b80*/  LOP3.LUT R0, R0, R222, RZ, 0x3c, !PT ;  /* 0x000000de00007212 */ /* 0x000fea00078e3cff */
[----:B------:R-:W-:Y:S02]  /*24b90*/  IMAD R4, R0, 0x2, R4 ;  /* 0x0000000200047824 */ /* 0x000fe400078e0204 */
[----:B------:R-:W-:Y:S04]  /*24ba0*/  @!P3 IMAD.SHL.U32 R6, R6, 0x100, RZ ;  /* 0x000001000606b824 */ /* 0x000fe800078e00ff */
        /* <DEDUP_REMOVED lines=9> */
[----:B-----5:R-:W-:Y:S01]  /*24c40*/  IMAD.SHL.U32 R12, R232, 0x100, RZ ;  /* 0x00000100e80c7824 */ /* 0x020fe200078e00ff */
[----:B------:R-:W-:Y:S02]  /*24c50*/  R2UR UR4, R18 ;  /* 0x00000000120472ca */ /* 0x000fe400000e0000 */
[C---:B------:R-:W-:Y:S01]  /*24c60*/  R2UR UR5, R19.reuse ;  /* 0x00000000130572ca */ /* 0x040fe200000e0000 */
[----:B------:R-:W-:Y:S01]  /*24c70*/  VIADD R14, R12, 0x100 ;  /* 0x000001000c0e7836 */ /* 0x000fe20000000000 */
[----:B------:R-:W-:Y:S02]  /*24c80*/  IABS R13, R12 ;  /* 0x0000000c000d7213 */ /* 0x000fe40000000000 */
[C---:B------:R-:W-:Y:S02]  /*24c90*/  R2UR UR12, R18.reuse ;  /* 0x00000000120c72ca */ /* 0x040fe400000e0000 */
[----:B------:R-:W-:Y:S02]  /*24ca0*/  IABS R10, R14 ;  /* 0x0000000e000a7213 */ /* 0x000fe40000000000 */
        /* <DEDUP_REMOVED lines=8> */
[----:B-1----:R-:W1:Y:S01]  /*24d30*/  I2F.RP R8, R0 ;  /* 0x0000000000087306 */ /* 0x002e620000209400 */
        /* <DEDUP_REMOVED lines=23> */
[----:B------:R-:W-:Y:S02]  /*24eb0*/  ISETP.GE.AND P2, PT, R14, RZ, PT ;  /* 0x000000ff0e00720c */ /* 0x000fe40003f46270 */
[----:B------:R-:W-:Y:S02]  /*24ec0*/  ISETP.NE.AND P4, PT, R6, RZ, PT ;  /* 0x000000ff0600720c */ /* 0x000fe40003f85270 */
[----:B------:R-:W-:Y:S05]  /*24ed0*/  LOP3.LUT R0, RZ, R6, RZ, 0x33, !PT ;  /* 0x00000006ff007212 */ /* 0x000fea00078e33ff */
[----:B------:R-:W-:Y:S02]  /*24ee0*/  @P5 VIADD R7, R7, 0x1 ;  /* 0x0000000107075836 */ /* 0x000fe40000000000 */
[----:B------:R-:W-:Y:S02]  /*24ef0*/  @P6 VIADD R8, R8, 0x1 ;  /* 0x0000000108086836 */ /* 0x000fe40000000000 */
[----:B------:R-:W-:Y:S02]  /*24f00*/  @!P0 IMAD.MOV R7, RZ, RZ, -R7 ;  /* 0x000000ffff078224 */ /* 0x000fe400078e0a07 */
[----:B------:R-:W-:Y:S03]  /*24f10*/  @!P2 IMAD.MOV R8, RZ, RZ, -R8 ;  /* 0x000000ffff08a224 */ /* 0x000fe600078e0a08 */
[C---:B------:R-:W-:Y:S02]  /*24f20*/  SEL R7, R0.reuse, R7, !P4 ;  /* 0x0000000700077207 */ /* 0x040fe40006000000 */
[----:B------:R-:W-:Y:S02]  /*24f30*/  SEL R0, R0, R8, !P4 ;  /* 0x0000000800007207 */ /* 0x000fe40006000000 */
[----:B------:R-:W2:Y:S01]  /*24f40*/  LD.E.64 R8, desc[UR4][R134.64+0x40] ;  /* 0x0000400486087980 */ /* 0x000ea2000c101b00 */
[CC--:B------:R-:W-:Y:S02]  /*24f50*/  LEA R12, P2, R7.reuse, R234.reuse, 0x2 ;  /* 0x000000ea070c7211 */ /* 0x0c0fe400078410ff */
        /* <DEDUP_REMOVED lines=23> */
.L_x_2688:
[----:B------:R-:W-:Y:S05]  /*250d0*/  BSYNC.RECONVERGENT B0 ;  /* 0x0000000000007941 */ /* 0x000fea0003800200 */
.L_x_2687:
[----:B--2---:R-:W2:Y:S01]  /*250e0*/  LDL R0, [R1+0x40] ;  /* 0x0000400001007983 */ /* 0x004ea20000100800 */
[C---:B------:R-:W-:Y:S01]  /*250f0*/  @!P1 R2UR UR36, R18.reuse ;  /* 0x00000000122492ca */ /* 0x040fe200000e0000 */
[----:B-1----:R-:W-:Y:S01]  /*25100*/  @!P1 IMAD.MOV.U32 R8, RZ, RZ, R17 ;  /* 0x000000ffff089224 */ /* 0x002fe200078e0011 */
[----:B------:R-:W-:Y:S02]  /*25110*/  @!P1 R2UR UR37, R19 ;  /* 0x00000000132592ca */ /* 0x000fe400000e0000 */
[----:B------:R-:W3:Y:S01]  /*25120*/  LDL R6, [R1+0x2c] ;  /* 0x00002c0001067983 */ /* 0x000ee20000100800 */
[C---:B------:R-:W-:Y:S01]  /*25130*/  @!P1 R2UR UR34, R18.reuse ;  /* 0x00000000122292ca */ /* 0x040fe200000e0000 */
[----:B------:R-:W-:Y:S01]  /*25140*/  IMAD.SHL.U32 R224, R133, 0x20, RZ ;  /* 0x0000002085e07824 */ /* 0x000fe200078e00ff */
[C---:B------:R-:W-:Y:S01]  /*25150*/  @!P1 R2UR UR35, R19.reuse ;  /* 0x00000000132392ca */ /* 0x040fe200000e0000 */
[----:B------:R-:W-:Y:S01]  /*25160*/  IMAD.MOV.U32 R216, RZ, RZ, 0x20 ;  /* 0x00000020ffd87424 */ /* 0x000fe200078e00ff */
[C---:B------:R-:W-:Y:S01]  /*25170*/  @!P1 R2UR UR32, R18.reuse ;  /* 0x00000000122092ca */ /* 0x040fe200000e0000 */
[----:B------:R-:W-:Y:S01]  /*25180*/  BSSY.RECONVERGENT B1, `(.L_x_2689) ;  /* 0x0000267000017945 */ /* 0x000fe20003800200 */
        /* <DEDUP_REMOVED lines=27> */
[----:B------:R-:W-:Y:S02]  /*25340*/  SHF.R.U32.HI R223, RZ, 0x1, R133 ;  /* 0x00000001ffdf7819 */ /* 0x000fe40000011685 */
[----:B------:R-:W-:Y:S02]  /*25350*/  LOP3.LUT R224, R224, 0x7c00, RZ, 0xc0, !PT ;  /* 0x00007c00e0e07812 */ /* 0x000fe400078ec0ff */
[----:B------:R-:W-:Y:S02]  /*25360*/  LOP3.LUT P2, RZ, R133, 0x4, RZ, 0xc0, !PT ;  /* 0x0000000485ff7812 */ /* 0x000fe4000784c0ff */
[----:B---3--:R-:W-:Y:S01]  /*25370*/  SHF.L.U64.HI R14, R20, 0x5, R6 ;  /* 0x00000005140e7819 */ /* 0x008fe20000010206 */
[--C-:B--2---:R-:W-:Y:S01]  /*25380*/  @!P1 IMAD.MOV.U32 R9, RZ, RZ, R0.reuse ;  /* 0x000000ffff099224 */ /* 0x104fe200078e0000 */
[----:B------:R-:W-:Y:S04]  /*25390*/  IADD3 R6, P0, PT, R5, R17, RZ ;  /* 0x0000001105067210 */ /* 0x000fe80007f1e0ff */
[----:B------:R-:W-:Y:S01]  /*253a0*/  @!PT LDS RZ, [RZ] ;  /* 0x00000000fffff984 */ /* 0x000fe20000000800 */
[----:B------:R-:W-:Y:S01]  /*253b0*/  @!PT LDS RZ, [RZ] ;  /* 0x00000000fffff984 */ /* 0x000fe20000000800 */
[----:B------:R-:W-:Y:S01]  /*253c0*/  @!PT LDS RZ, [RZ] ;  /* 0x00000000fffff984 */ /* 0x000fe20000000800 */
[----:B------:R1:W-:Y:S01]  /*253d0*/  @!P1 LDGSTS.E.BYPASS.LTC128B.128 [R229+0xa000], desc[UR36][R8.64] ;  /* 0x0a00000008e59fae */ /* 0x0003e2000b981a24 */
[----:B------:R-:W-:Y:S01]  /*253e0*/  IMAD.X R7, R14, 0x1, R0, P0 ;  /* 0x000000010e077824 */ /* 0x000fe200000e0600 */
[-C--:B------:R-:W-:Y:S03]  /*253f0*/  IADD3 R10, P0, PT, R6, R5.reuse, RZ ;  /* 0x00000005060a7210 */ /* 0x080fe60007f1e0ff */
[----:B------:R-:W-:Y:S01]  /*25400*/  @P1 STS.128 [R229+0xa000], RZ ;  /* 0x00a000ffe5001388 */ /* 0x000fe20000000c00 */
[----:B------:R-:W-:Y:S01]  /*25410*/  LOP3.LUT R0, R223, 0x8, RZ, 0xc0, !PT ;  /* 0x00000008df007812 */ /* 0x000fe200078ec0ff */
[--C-:B------:R-:W-:Y:S03]  /*25420*/  IMAD.X R11, R7, 0x1, R14.reuse, P0 ;  /* 0x00000001070b7824 */ /* 0x100fe600000e060e */
[----:B------:R-:W-:Y:S01]  /*25430*/  @!PT LDS RZ, [RZ] ;  /* 0x00000000fffff984 */ /* 0x000fe20000000800 */
[----:B------:R-:W-:Y:S01]  /*25440*/  @!PT LDS RZ, [RZ] ;  /* 0x00000000fffff984 */ /* 0x000fe20000000800 */
[----:B------:R-:W-:Y:S01]  /*25450*/  @!PT LDS RZ, [RZ] ;  /* 0x00000000fffff984 */ /* 0x000fe20000000800 */
[----:B------:R2:W-:Y:S01]  /*25460*/  @!P1 LDGSTS.E.BYPASS.LTC128B.128 [R229+0xa800], desc[UR34][R6.64] ;  /* 0x0a80000006e59fae */ /* 0x0005e2000b981a22 */
[-C--:B------:R-:W-:Y:S02]  /*25470*/  IADD3 R12, P0, PT, R10, R5.reuse, RZ ;  /* 0x000000050a0c7210 */ /* 0x080fe40007f1e0ff */
[--C-:B------:R-:W-:Y:S02]  /*25480*/  LOP3.LUT R0, R0, 0x1c0, R3.reuse, 0xf8, !PT ;  /* 0x000001c000007812 */ /* 0x100fe400078ef803 */
[----:B------:R-:W-:Y:S01]  /*25490*/  @P1 STS.128 [R229+0xa800], RZ ;  /* 0x00a800ffe5001388 */ /* 0x000fe20000000c00 */
[----:B------:R-:W-:Y:S01]  /*254a0*/  LOP3.LUT R3, R224, 0x200, R3, 0xf8, !PT ;  /* 0x00000200e0037812 */ /* 0x000fe200078ef803 */
[----:B------:R-:W-:Y:S01]  /*254b0*/  IMAD.X R13, R11, 0x1, R14, P0 ;  /* 0x000000010b0d7824 */ /* 0x000fe200000e060e */
[----:B------:R-:W-:Y:S02]  /*254c0*/  LOP3.LUT R220, R0, R222, RZ, 0x3c, !PT ;  /* 0x000000de00dc7212 */ /* 0x000fe400078e3cff */
[----:B------:R-:W-:Y:S01]  /*254d0*/  @!PT LDS RZ, [RZ] ;  /* 0x00000000fffff984 */ /* 0x000fe20000000800 */
[----:B------:R-:W-:Y:S01]  /*254e0*/  @!PT LDS RZ, [RZ] ;  /* 0x00000000fffff984 */ /* 0x000fe20000000800 */
[----:B------:R-:W-:Y:S01]  /*254f0*/  @!PT LDS RZ, [RZ] ;  /* 0x00000000fffff984 */ /* 0x000fe20000000800 */
[----:B------:R-:W-:Y:S02]  /*25500*/  @!P1 LDGSTS.E.BYPASS.LTC128B.128 [R229+0xb000], desc[UR32][R10.64] ;  /* 0x0b0000000ae59fae */ /* 0x000fe4000b981a20 */
[----:B------:R-:W-:Y:S03]  /*25510*/  LOP3.LUT R0, R3, R220, RZ, 0xfc, !PT ;  /* 0x000000dc03007212 */ /* 0x000fe600078efcff */
[----:B------:R-:W-:Y:S05]  /*25520*/  @P1 STS.128 [R229+0xb000], RZ ;  /* 0x00b000ffe5001388 */ /* 0x000fea0000000c00 */
[----:B------:R-:W-:Y:S01]  /*25530*/  @!PT LDS RZ, [RZ] ;  /* 0x00000000fffff984 */ /* 0x000fe20000000800 */
[----:B------:R-:W-:Y:S01]  /*25540*/  @!PT LDS RZ, [RZ] ;  /* 0x00000000fffff984 */ /* 0x000fe20000000800 */
[----:B------:R-:W-:Y:S01]  /*25550*/  @!PT LDS RZ, [RZ] ;  /* 0x00000000fffff984 */ /* 0x000fe20000000800 */
[----:B------:R3:W-:Y:S01]  /*25560*/  @!P1 LDGSTS.E.BYPASS.LTC128B.128 [R229+0xb800], desc[UR30][R12.64] ;  /* 0x0b8000000ce59fae */ /* 0x0007e2000b981a1e */
[----:B------:R-:W-:Y:S01]  /*25570*/  IMAD R208, R0, 0x2, R221 ;  /* 0x0000000200d07824 */ /* 0x000fe200078e02dd */
[-C--:B-1----:R-:W-:Y:S03]  /*25580*/  IADD3 R8, P0, PT, R12, R5.reuse, RZ ;  /* 0x000000050c087210 */ /* 0x082fe60007f1e0ff */
[----:B------:R-:W-:Y:S01]  /*25590*/  @P1 STS.128 [R229+0xb800], RZ ;  /* 0x00b800ffe5001388 */ /* 0x000fe20000000c00 */
[----:B------:R-:W-:Y:S02]  /*255a0*/  IMAD.IADD R0, R221, 0x1, R4 ;  /* 0x00000001dd007824 */ /* 0x000fe400078e0204 */
[--C-:B------:R-:W-:Y:S01]  /*255b0*/  IMAD.X R9, R13, 0x1, R14.reuse, P0 ;  /* 0x000000010d097824 */ /* 0x100fe200000e060e */
[-C--:B--2---:R-:W-:Y:S04]  /*255c0*/  IADD3 R6, P0, PT, R8, R5.reuse, RZ ;  /* 0x0000000508067210 */ /* 0x084fe80007f1e0ff */
        /* <DEDUP_REMOVED lines=11> */
[-C--:B---3--:R-:W-:Y:S05]  /*25680*/  IADD3 R12, P0, PT, R6, R5.reuse, RZ ;  /* 0x00000005060c7210 */ /* 0x088fea0007f1e0ff */
[--C-:B------:R-:W-:Y:S01]  /*25690*/  IMAD.X R13, R7, 0x1, R14.reuse, P0 ;  /* 0x00000001070d7824 */ /* 0x100fe200000e060e */
[-C--:B------:R-:W-:Y:S04]  /*256a0*/  IADD3 R10, P0, PT, R12, R5.reuse, RZ ;  /* 0x000000050c0a7210 */ /* 0x080fe80007f1e0ff */
[----:B------:R-:W-:Y:S01]  /*256b0*/  @!PT LDS RZ, [RZ] ;  /* 0x00000000fffff984 */ /* 0x000fe20000000800 */
[----:B------:R-:W-:Y:S01]  /*256c0*/  @!PT LDS RZ, [RZ] ;  /* 0x00000000fffff984 */ /* 0x000fe20000000800 */
[----:B------:R-:W-:Y:S01]  /*256d0*/  @!PT LDS RZ, [RZ] ;  /* 0x00000000fffff984 */ /* 0x000fe20000000800 */
[----:B------:R-:W-:Y:S01]  /*256e0*/  @!P1 LDGSTS.E.BYPASS.LTC128B.128 [R229+0xd000], desc[UR24][R12.64] ;  /* 0x0d0000000ce59fae */ /* 0x000fe2000b981a18 */
[--C-:B------:R-:W-:Y:S01]  /*256f0*/  IMAD.X R11, R13, 0x1, R14.reuse, P0 ;  /* 0x000000010d0b7824 */ /* 0x100fe200000e060e */
[-C--:B-1----:R-:W-:Y:S03]  /*25700*/  IADD3 R8, P0, PT, R10, R5.reuse, RZ ;  /* 0x000000050a087210 */ /* 0x082fe60007f1e0ff */
[----:B------:R-:W-:Y:S05]  /*25710*/  @P1 STS.128 [R229+0xd000], RZ ;  /* 0x00d000ffe5001388 */ /* 0x000fea0000000c00 */
[----:B------:R-:W-:Y:S01]  /*25720*/  @!PT LDS RZ, [RZ] ;  /* 0x00000000fffff984 */ /* 0x000fe20000000800 */
[----:B------:R-:W-:Y:S01]  /*25730*/  @!PT LDS RZ, [RZ] ;  /* 0x00000000fffff984 */ /* 0x000fe20000000800 */
[----:B------:R-:W-:Y:S01]  /*25740*/  @!PT LDS RZ, [RZ] ;  /* 0x00000000fffff984 */ /* 0x000fe20000000800 */
[----:B------:R1:W-:Y:S01]  /*25750*/  @!P1 LDGSTS.E.BYPASS.LTC128B.128 [R229+0xd800], desc[UR22][R10.64] ;  /* 0x0d8000000ae59fae */ /* 0x0003e2000b981a16 */
[--C-:B------:R-:W-:Y:S01]  /*25760*/  IMAD.X R9, R11, 0x1, R14.reuse, P0 ;  /* 0x000000010b097824 */ /* 0x100fe200000e060e */
[-C--:B--2---:R-:W-:Y:S03]  /*25770*/  IADD3 R6, P0, PT, R8, R5.reuse, RZ ;  /* 0x0000000508067210 */ /* 0x084fe60007f1e0ff */
[----:B------:R-:W-:Y:S05]  /*25780*/  @P1 STS.128 [R229+0xd800], RZ ;  /* 0x00d800ffe5001388 */ /* 0x000fea0000000c00 */
        /* <DEDUP_REMOVED lines=13> */
[-C--:B--2---:R-:W-:Y:S04]  /*25860*/  IADD3 R8, P0, PT, R10, R5.reuse, RZ ;  /* 0x000000050a087210 */ /* 0x084fe80007f1e0ff */
[----:B------:R-:W-:Y:S01]  /*25870*/  @!PT LDS RZ, [RZ] ;  /* 0x00000000fffff984 */ /* 0x000fe20000000800 */
[----:B------:R-:W-:Y:S01]  /*25880*/  @!PT LDS RZ, [RZ] ;  /* 0x00000000fffff984 */ /* 0x000fe20000000800 */
[----:B------:R-:W-:Y:S01]  /*25890*/  @!PT LDS RZ, [RZ] ;  /* 0x00000000fffff984 */ /* 0x000fe20000000800 */
[----:B------:R-:W-:Y:S01]  /*258a0*/  @!P1 LDGSTS.E.BYPASS.LTC128B.128 [R229+0xf000], desc[UR16][R10.64] ;  /* 0x0f0000000ae59fae */ /* 0x000fe2000b981a10 */
[--C-:B------:R-:W-:Y:S04]  /*258b0*/  IMAD.X R9, R11, 0x1, R14.reuse, P0 ;  /* 0x000000010b097824 */ /* 0x100fe800000e060e */
[----:B------:R-:W-:Y:S01]  /*258c0*/  @P1 STS.128 [R229+0xf000], RZ ;  /* 0x00f000ffe5001388 */ /* 0x000fe20000000c00 */
        /* <DEDUP_REMOVED lines=21> */
[----:B------:R-:W-:Y:S04]  /*25a20*/  @!P1 IADD3 R10, P0, PT, R6, R5, RZ ;  /* 0x00000005060a9210 */ /* 0x000fe80007f1e0ff */
[----:B------:R-:W-:Y:S01]  /*25a30*/  @!PT LDS RZ, [RZ] ;  /* 0x00000000fffff984 */ /* 0x000fe20000000800 */
[----:B------:R-:W-:Y:S01]  /*25a40*/  @!PT LDS RZ, [RZ] ;  /* 0x00000000fffff984 */ /* 0x000fe20000000800 */
[----:B------:R-:W-:Y:S01]  /*25a50*/  @!PT LDS RZ, [RZ] ;  /* 0x00000000fffff984 */ /* 0x000fe20000000800 */
[----:B------:R-:W-:Y:S01]  /*25a60*/  @!P1 LDGSTS.E.BYPASS.LTC128B.128 [R229+0x11000], desc[UR8][R6.64] ;  /* 0x1100000006e59fae */ /* 0x000fe2000b981a08 */
[----:B------:R-:W-:Y:S01]  /*25a70*/  @!P1 IMAD.X R11, R7, 0x1, R14, P0 ;  /* 0x00000001070b9824 */ /* 0x000fe200000e060e */
[----:B------:R-:W-:Y:S03]  /*25a80*/  LOP3.LUT P0, RZ, R133, 0x2, RZ, 0xc0, !PT ;  /* 0x0000000285ff7812 */ /* 0x000fe6000780c0ff */
[----:B------:R-:W-:Y:S01]  /*25a90*/  @P1 STS.128 [R229+0x11000], RZ ;  /* 0x011000ffe5001388 */ /* 0x000fe20000000c00 */
[----:B------:R-:W-:Y:S01]  /*25aa0*/  IMAD.MOV.U32 R133, RZ, RZ, 0x40 ;  /* 0x00000040ff857424 */ /* 0x000fe200078e00ff */
[----:B------:R-:W-:Y:S03]  /*25ab0*/  SEL R216, R216, 0xffffffe0, !P0 ;  /* 0xffffffe0d8d87807 */ /* 0x000fe60004000000 */
[----:B------:R-:W-:Y:S01]  /*25ac0*/  @!PT LDS RZ, [RZ] ;  /* 0x00000000fffff984 */ /* 0x000fe20000000800 */
[----:B------:R-:W-:Y:S01]  /*25ad0*/  @!PT LDS RZ, [RZ] ;  /* 0x00000000fffff984 */ /* 0x000fe20000000800 */
[----:B------:R-:W-:Y:S01]  /*25ae0*/  @!PT LDS RZ, [RZ] ;  /* 0x00000000fffff984 */ /* 0x000fe20000000800 */
[----:B------:R1:W-:Y:S01]  /*25af0*/  @!P1 LDGSTS.E.BYPASS.LTC128B.128 [R229+0x11800], desc[UR4][R10.64] ;  /* 0x118000000ae59fae */ /* 0x0003e2000b981a04 */
[----:B------:R-:W-:Y:S04]  /*25b00*/  SEL R133, R133, 0xffffffc0, !P2 ;  /* 0xffffffc085857807 */ /* 0x000fe80005000000 */
[----:B------:R-:W-:Y:S01]  /*25b10*/  @P1 STS.128 [R229+0x11800], RZ ;  /* 0x011800ffe5001388 */ /* 0x000fe20000000c00 */
[--C-:B------:R-:W-:Y:S02]  /*25b20*/  IMAD.IADD R172, R208, 0x1, R216.reuse ;  /* 0x00000001d0ac7824 */ /* 0x100fe400078e02d8 */
[C---:B------:R-:W-:Y:S02]  /*25b30*/  IMAD.IADD R3, R0.reuse, 0x1, R216 ;  /* 0x0000000100037824 */ /* 0x040fe400078e02d8 */
[----:B------:R-:W-:Y:S05]  /*25b40*/  LDSM.16.M88.4 R128, [R208] ;  /* 0x00000000d080783b */ /* 0x000fea0000000200 */
[----:B------:R-:W-:Y:S05]  /*25b50*/  LDSM.16.M88.4 R16, [R0+0x2800] ;  /* 0x002800000010783b */ /* 0x000fea0000000200 */
[----:B------:R-:W-:Y:S05]  /*25b60*/  LDSM.16.M88.4 R24, [R0+0x3000] ;  /* 0x003000000018783b */ /* 0x000fea0000000200 */
[----:B------:R-:W-:Y:S05]  /*25b70*/  LDSM.16.M88.4 R32, [R0+0x3800] ;  /* 0x003800000020783b */ /* 0x000fea0000000200 */
[----:B-1----:R-:W1:Y:S05]  /*25b80*/  LDSM.16.M88.4 R8, [R0+0x2000] ;  /* 0x002000000008783b */ /* 0x002e6a0000000200 */
[----:B------:R-:W0:Y:S05]  /*25b90*/  LDGDEPBAR ;  /* 0x00000000000079af */ /* 0x000e2a0000000000 */
[----:B------:R-:W2:Y:S05]  /*25ba0*/  LDSM.16.M88.4 R40, [R0+0x4000] ;  /* 0x004000000028783b */ /* 0x000eaa0000000200 */
[----:B------:R-:W3:Y:S05]  /*25bb0*/  LDSM.16.M88.4 R48, [R0+0x4800] ;  /* 0x004800000030783b */ /* 0x000eea0000000200 */
[----:B------:R-:W4:Y:S05]  /*25bc0*/  LDSM.16.M88.4 R56, [R0+0x5000] ;  /* 0x005000000038783b */ /* 0x000f2a0000000200 */
[----:B------:R-:W4:Y:S05]  /*25bd0*/  LDSM.16.M88.4 R64, [R0+0x5800] ;  /* 0x005800000040783b */ /* 0x000f2a0000000200 */
[----:B------:R-:W4:Y:S05]  /*25be0*/  LDSM.16.M88.4 R72, [R0+0x6000] ;  /* 0x006000000048783b */ /* 0x000f2a0000000200 */
[----:B------:R-:W4:Y:S05]  /*25bf0*/  LDSM.16.M88.4 R80, [R0+0x6800] ;  /* 0x006800000050783b */ /* 0x000f2a0000000200 */
[----:B------:R-:W4:Y:S01]  /*25c00*/  LDSM.16.M88.4 R88, [R0+0x7000] ;  /* 0x007000000058783b */ /* 0x000f220000000200 */
[C---:B-1----:R-:W-:Y:S04]  /*25c10*/  HMMA.16816.F32.BF16 R4, R128.reuse, R8, RZ ;  /* 0x000000088004723c */ /* 0x042fe800000418ff */
[----:B------:R-:W1:Y:S04]  /*25c20*/  LDSM.16.M88.4 R96, [R0+0x7800] ;  /* 0x007800000060783b */ /* 0x000e680000000200 */
[C---:B------:R-:W-:Y:S01]  /*25c30*/  HMMA.16816.F32.BF16 R8, R128.reuse, R10, RZ ;  /* 0x0000000a8008723c */ /* 0x040fe200000418ff */
[----:B------:R-:W1:Y:S05]  /*25c40*/  LDSM.16.M88.4 R104, [R0+0x8000] ;  /* 0x008000000068783b */ /* 0x000e6a0000000200 */
[----:B------:R-:W1:Y:S02]  /*25c50*/  LDSM.16.M88.4 R112, [R0+0x8800] ;  /* 0x008800000070783b */ /* 0x000e640000000200 */
[C---:B------:R-:W-:Y:S03]  /*25c60*/  HMMA.16816.F32.BF16 R12, R128.reuse, R16, RZ ;  /* 0x00000010800c723c */ /* 0x040fe600000418ff */
[----:B------:R-:W1:Y:S05]  /*25c70*/  LDSM.16.M88.4 R120, [R0+0x9000] ;  /* 0x009000000078783b */ /* 0x000e6a0000000200 */
[C---:B------:R-:W-:Y:S01]  /*25c80*/  HMMA.16816.F32.BF16 R16, R128.reuse, R18, RZ ;  /* 0x000000128010723c */ /* 0x040fe200000418ff */
[----:B------:R2:W1:Y:S05]  /*25c90*/  LDSM.16.M88.4 R168, [R0+0x9800] ;  /* 0x0098000000a8783b */ /* 0x00046a0000000200 */
[----:B------:R-:W-:Y:S02]  /*25ca0*/  LDSM.16.M88.4 R172, [R172] ;  /* 0x00000000acac783b */ /* 0x000fe40000000200 */
[C---:B------:R-:W-:Y:S03]  /*25cb0*/  HMMA.16816.F32.BF16 R20, R128.reuse, R24, RZ ;  /* 0x000000188014723c */ /* 0x040fe600000418ff */
[----:B------:R-:W1:Y:S05]  /*25cc0*/  LDSM.16.M88.4 R176, [R3+0x2000] ;  /* 0x0020000003b0783b */ /* 0x000e6a0000000200 */
[C---:B------:R-:W-:Y:S01]  /*25cd0*/  HMMA.16816.F32.BF16 R24, R128.reuse, R26, RZ ;  /* 0x0000001a8018723c */ /* 0x040fe200000418ff */
[----:B------:R-:W1:Y:S05]  /*25ce0*/  LDSM.16.M88.4 R180, [R3+0x2800] ;  /* 0x0028000003b4783b */ /* 0x000e6a0000000200 */
[----:B------:R-:W1:Y:S02]  /*25cf0*/  LDSM.16.M88.4 R184, [R3+0x3000] ;  /* 0x0030000003b8783b */ /* 0x000e640000000200 */
[C---:B------:R-:W-:Y:S01]  /*25d00*/  HMMA.16816.F32.BF16 R28, R128.reuse, R32, RZ ;  /* 0x00000020801c723c */ /* 0x040fe200000418ff */
[--C-:B--2---:R-:W-:Y:S02]  /*25d10*/  IMAD.IADD R0, R0, 0x1, R133.reuse ;  /* 0x0000000100007824 */ /* 0x104fe400078e0285 */
[----:B------:R-:W-:Y:S05]  /*25d20*/  LDSM.16.M88.4 R188, [R3+0x4000] ;  /* 0x0040000003bc783b */ /* 0x000fea0000000200 */
[C---:B------:R-:W-:Y:S01]  /*25d30*/  HMMA.16816.F32.BF16 R32, R128.reuse, R34, RZ ;  /* 0x000000228020723c */ /* 0x040fe200000418ff */
[----:B------:R-:W-:Y:S05]  /*25d40*/  LDSM.16.M88.4 R192, [R3+0x4800] ;  /* 0x0048000003c0783b */ /* 0x000fea0000000200 */
[----:B------:R-:W-:Y:S02]  /*25d50*/  LDSM.16.M88.4 R196, [R3+0x5000] ;  /* 0x0050000003c4783b */ /* 0x000fe40000000200 */
[C---:B------:R-:W-:Y:S03]  /*25d60*/  HMMA.16816.F32.BF16 R36, R128.reuse, R40, RZ ;  /* 0x000000288024723c */ /* 0x040fe600000418ff */
[----:B------:R-:W-:Y:S05]  /*25d70*/  LDSM.16.M88.4 R200, [R3+0x5800] ;  /* 0x0058000003c8783b */ /* 0x000fea0000000200 */
[C---:B------:R-:W-:Y:S01]  /*25d80*/  HMMA.16816.F32.BF16 R40, R128.reuse, R42, RZ ;  /* 0x0000002a8028723c */ /* 0x040fe200000418ff */
[----:B------:R-:W-:Y:S07]  /*25d90*/  LDSM.16.M88.4 R204, [R3+0x6000] ;  /* 0x0060000003cc783b */ /* 0x000fee0000000200 */
[C---:B---3--:R-:W-:Y:S08]  /*25da0*/  HMMA.16816.F32.BF16 R44, R128.reuse, R48, RZ ;  /* 0x00000030802c723c */ /* 0x048ff000000418ff */
[C---:B------:R-:W-:Y:S08]  /*25db0*/  HMMA.16816.F32.BF16 R48, R128.reuse, R50, RZ ;  /* 0x000000328030723c */ /* 0x040ff000000418ff */
[C---:B----4-:R-:W-:Y:S08]  /*25dc0*/  HMMA.16816.F32.BF16 R52, R128.reuse, R56, RZ ;  /* 0x000000388034723c */ /* 0x050ff000000418ff */
        /* <DEDUP_REMOVED lines=50> */
[----:B------:R3:W2:Y:S07]  /*260f0*/  LDSM.16.M88.4 R180, [R3+0x9000] ;  /* 0x0090000003b4783b */ /* 0x0006ae0000000200 */
[C---:B----4-:R-:W-:Y:S08]  /*26100*/  HMMA.16816.F32.BF16 R92, R172.reuse, R184, R92 ;  /* 0x000000b8ac5c723c */ /* 0x050ff0000004185c */
[C---:B------:R-:W-:Y:S08]  /*26110*/  HMMA.16816.F32.BF16 R96, R172.reuse, R186, R96 ;  /* 0x000000baac60723c */ /* 0x040ff00000041860 */
[C---:B-1----:R-:W-:Y:S03]  /*26120*/  HMMA.16816.F32.BF16 R100, R172.reuse, R168, R100 ;  /* 0x000000a8ac64723c */ /* 0x042fe60000041864 */
[----:B---3--:R-:W-:Y:S05]  /*26130*/  IMAD.IADD R3, R208, 0x1, R133 ;  /* 0x00000001d0037824 */ /* 0x008fea00078e0285 */
[C---:B------:R-:W-:Y:S01]  /*26140*/  HMMA.16816.F32.BF16 R104, R172.reuse, R170, R104 ;  /* 0x000000aaac68723c */ /* 0x040fe20000041868 */
[----:B------:R-:W1:Y:S05]  /*26150*/  LDSM.16.M88.4 R184, [R3] ;  /* 0x0000000003b8783b */ /* 0x000e6a0000000200 */
[----:B------:R-:W3:Y:S02]  /*26160*/  LDSM.16.M88.4 R168, [R0+0x3000] ;  /* 0x0030000000a8783b */ /* 0x000ee40000000200 */
        /* <DEDUP_REMOVED lines=8> */
[----:B------:R-:W2:Y:S05]  /*261f0*/  LDSM.16.M88.4 R172, [R0+0x3800] ;  /* 0x0038000000ac783b */ /* 0x000eaa0000000200 */
[----:B------:R-:W4:Y:S02]  /*26200*/  LDSM.16.M88.4 R188, [R0+0x5000] ;  /* 0x0050000000bc783b */ /* 0x000f240000000200 */
        /* <DEDUP_REMOVED lines=8> */
[----:B------:R-:W3:Y:S07]  /*26290*/  LDSM.16.M88.4 R168, [R0+0x6000] ;  /* 0x0060000000a8783b */ /* 0x000eee0000000200 */
        /* <DEDUP_REMOVED lines=8> */
[----:B------:R-:W-:Y:S07]  /*26320*/  LDSM.16.M88.4 R180, [R0+0x9800] ;  /* 0x0098000000b4783b */ /* 0x000fee0000000200 */
[C---:B----4-:R-:W-:Y:S03]  /*26330*/  HMMA.16816.F32.BF16 R52, R184.reuse, R188, R52 ;  /* 0x000000bcb834723c */ /* 0x050fe60000041834 */
[C---:B------:R-:W-:Y:S02]  /*26340*/  IMAD.IADD R188, R216.reuse, 0x1, R3 ;  /* 0x00000001d8bc7824 */ /* 0x040fe400078e0203 */
[----:B------:R-:W-:Y:S03]  /*26350*/  IMAD.IADD R216, R216, 0x1, R0 ;  /* 0x00000001d8d87824 */ /* 0x000fe600078e0200 */
[C---:B------:R-:W-:Y:S01]  /*26360*/  HMMA.16816.F32.BF16 R56, R184.reuse, R190, R56 ;  /* 0x000000beb838723c */ /* 0x040fe20000041838 */
[----:B------:R-:W-:Y:S05]  /*26370*/  LDSM.16.M88.4 R188, [R188] ;  /* 0x00000000bcbc783b */ /* 0x000fea0000000200 */
[----:B------:R-:W-:Y:S02]  /*26380*/  LDSM.16.M88.4 R200, [R216+0x6800] ;  /* 0x00680000d8c8783b */ /* 0x000fe40000000200 */
[C---:B-1----:R-:W-:Y:S03]  /*26390*/  HMMA.16816.F32.BF16 R60, R184.reuse, R192, R60 ;  /* 0x000000c0b83c723c */ /* 0x042fe6000004183c */
[----:B------:R-:W-:Y:S05]  /*263a0*/  LDSM.16.M88.4 R204, [R216+0x7000] ;  /* 0x00700000d8cc783b */ /* 0x000fea0000000200 */
[C---:B------:R-:W-:Y:S01]  /*263b0*/  HMMA.16816.F32.BF16 R64, R184.reuse, R194, R64 ;  /* 0x000000c2b840723c */ /* 0x040fe20000041840 */
[----:B------:R-:W-:Y:S05]  /*263c0*/  LDSM.16.M88.4 R192, [R216+0x2000] ;  /* 0x00200000d8c0783b */ /* 0x000fea0000000200 */
[----:B------:R-:W-:Y:S02]  /*263d0*/  LDSM.16.M88.4 R208, [R216+0x8800] ;  /* 0x00880000d8d0783b */ /* 0x000fe40000000200 */
[C---:B---3--:R-:W-:Y:S03]  /*263e0*/  HMMA.16816.F32.BF16 R68, R184.reuse, R168, R68 ;  /* 0x000000a8b844723c */ /* 0x048fe60000041844 */
[----:B------:R-:W-:Y:S05]  /*263f0*/  LDSM.16.M88.4 R212, [R216+0x9000] ;  /* 0x00900000d8d4783b */ /* 0x000fea0000000200 */
[C---:B------:R-:W-:Y:S01]  /*26400*/  HMMA.16816.F32.BF16 R72, R184.reuse, R170, R72 ;  /* 0x000000aab848723c */ /* 0x040fe20000041848 */
[----:B------:R-:W1:Y:S07]  /*26410*/  LDSM.16.M88.4 R168, [R0+0x8000] ;  /* 0x0080000000a8783b */ /* 0x000e6e0000000200 */
[C---:B--2---:R-:W-:Y:S08]  /*26420*/  HMMA.16816.F32.BF16 R76, R184.reuse, R172, R76 ;  /* 0x000000acb84c723c */ /* 0x044ff0000004184c */
[C---:B------:R-:W-:Y:S01]  /*26430*/  HMMA.16816.F32.BF16 R80, R184.reuse, R174, R80 ;  /* 0x000000aeb850723c */ /* 0x040fe20000041850 */
[----:B------:R-:W2:Y:S07]  /*26440*/  LDSM.16.M88.4 R172, [R0+0x8800] ;  /* 0x0088000000ac783b */ /* 0x000eae0000000200 */
[C---:B------:R-:W-:Y:S08]  /*26450*/  HMMA.16816.F32.BF16 R84, R184.reuse, R176, R84 ;  /* 0x000000b0b854723c */ /* 0x040ff00000041854 */
[C---:B------:R-:W-:Y:S01]  /*26460*/  HMMA.16816.F32.BF16 R88, R184.reuse, R178, R88 ;  /* 0x000000b2b858723c */ /* 0x040fe20000041858 */
[----:B------:R3:W4:Y:S07]  /*26470*/  LDSM.16.M88.4 R176, [R0+0x9000] ;  /* 0x0090000000b0783b */ /* 0x00072e0000000200 */
[C---:B------:R-:W-:Y:S08]  /*26480*/  HMMA.16816.F32.BF16 R92, R184.reuse, R196, R92 ;  /* 0x000000c4b85c723c */ /* 0x040ff0000004185c */
[C---:B------:R-:W-:Y:S01]  /*26490*/  HMMA.16816.F32.BF16 R96, R184.reuse, R198, R96 ;  /* 0x000000c6b860723c */ /* 0x040fe20000041860 */
[----:B------:R-:W-:Y:S07]  /*264a0*/  LDSM.16.M88.4 R196, [R216+0x6000] ;  /* 0x00600000d8c4783b */ /* 0x000fee0000000200 */
[C---:B-1----:R-:W-:Y:S01]  /*264b0*/  HMMA.16816.F32.BF16 R100, R184.reuse, R168, R100 ;  /* 0x000000a8b864723c */ /* 0x042fe20000041864 */
[----:B---3--:R-:W1:Y:S07]  /*264c0*/  S2R R0, SR_TID.X ;  /* 0x0000000000007919 */ /* 0x008e6e0000002100 */
[C---:B------:R-:W-:Y:S01]  /*264d0*/  HMMA.16816.F32.BF16 R104, R184.reuse, R170, R104 ;  /* 0x000000aab868723c */ /* 0x040fe20000041868 */
[----:B------:R-:W3:Y:S07]  /*264e0*/  LDSM.16.M88.4 R168, [R216+0x2800] ;  /* 0x00280000d8a8783b */ /* 0x000eee0000000200 */
[C---:B--2---:R-:W-:Y:S08]  /*264f0*/  HMMA.16816.F32.BF16 R108, R184.reuse, R172, R108 ;  /* 0x000000acb86c723c */ /* 0x044ff0000004186c */
[C---:B------:R-:W-:Y:S01]  /*26500*/  HMMA.16816.F32.BF16 R112, R184.reuse, R174, R112 ;  /* 0x000000aeb870723c */ /* 0x040fe20000041870 */
[----:B------:R-:W2:Y:S07]  /*26510*/  LDSM.16.M88.4 R172, [R216+0x3000] ;  /* 0x00300000d8ac783b */ /* 0x000eae0000000200 */
[C---:B----4-:R-:W-:Y:S08]  /*26520*/  HMMA.16816.F32.BF16 R116, R184.reuse, R176, R116 ;  /* 0x000000b0b874723c */ /* 0x050ff00000041874 */
[C---:B------:R-:W-:Y:S01]  /*26530*/  HMMA.16816.F32.BF16 R120, R184.reuse, R178, R120 ;  /* 0x000000b2b878723c */ /* 0x040fe20000041878 */
[----:B------:R-:W4:Y:S07]  /*26540*/  LDSM.16.M88.4 R176, [R216+0x3800] ;  /* 0x00380000d8b0783b */ /* 0x000f2e0000000200 */
[C---:B------:R-:W-:Y:S08]  /*26550*/  HMMA.16816.F32.BF16 R124, R184.reuse, R180, R124 ;  /* 0x000000b4b87c723c */ /* 0x040ff0000004187c */
[----:B------:R-:W-:Y:S01]  /*26560*/  HMMA.16816.F32.BF16 R128, R184, R182, R128 ;  /* 0x000000b6b880723c */ /* 0x000fe20000041880 */
[----:B------:R-:W1:Y:S05]  /*26570*/  LDSM.16.M88.4 R180, [R216+0x4000] ;  /* 0x00400000d8b4783b */ /* 0x000e6a0000000200 */
[----:B------:R-:W1:Y:S02]  /*26580*/  LDSM.16.M88.4 R184, [R216+0x4800] ;  /* 0x00480000d8b8783b */ /* 0x000e640000000200 */
        /* <DEDUP_REMOVED lines=9> */
[C---:B----4-:R-:W-:Y:S08]  /*26620*/  HMMA.16816.F32.BF16 R28, R188.reuse, R176, R28 ;  /* 0x000000b0bc1c723c */ /* 0x050ff0000004181c */
[C---:B------:R-:W-:Y:S01]  /*26630*/  HMMA.16816.F32.BF16 R32, R188.reuse, R178, R32 ;  /* 0x000000b2bc20723c */ /* 0x040fe20000041820 */
[----:B------:R-:W4:Y:S05]  /*26640*/  LDSM.16.M88.4 R176, [R216+0x8000] ;  /* 0x00800000d8b0783b */ /* 0x000f2a0000000200 */
[----:B------:R-:W4:Y:S02]  /*26650*/  LDSM.16.M88.4 R216, [R216+0x9800] ;  /* 0x00980000d8d8783b */ /* 0x000f240000000200 */
[C---:B-1----:R-:W-:Y:S01]  /*26660*/  HMMA.16816.F32.BF16 R36, R188.reuse, R180, R36 ;  /* 0x000000b4bc24723c */ /* 0x042fe20000041824 */
[----:B------:R-:W-:Y:S04]  /*26670*/  DEPBAR.LE SB0, 0x0 ;  /* 0x000080000000791a */ /* 0x000fe80000000000 */
[----:B------:R-:W4:Y:S03]  /*26680*/  LDL R181, [R1+0xc0] ;  /* 0x0000c00001b57983 */ /* 0x000f260000100800 */
[C---:B------:R-:W-:Y:S01]  /*26690*/  HMMA.16816.F32.BF16 R40, R188.reuse, R182, R40 ;  /* 0x000000b6bc28723c */ /* 0x040fe20000041828 */
[----:B------:R-:W-:Y:S07]  /*266a0*/  BAR.SYNC.DEFER_BLOCKING 0x0 ;  /* 0x0000000000007b1d */ /* 0x000fee0000010000 */
        /* <DEDUP_REMOVED lines=21> */
[----:B------:R-:W-:Y:S03]  /*26800*/  HMMA.16816.F32.BF16 R128, R188, R218, R128 ;  /* 0x000000dabc80723c */ /* 0x000fe60000041880 */
[----:B-----5:R-:W-:Y:S11]  /*26810*/  ISETP.GT.AND P0, PT, R232, R181, PT ;  /* 0x000000b5e800720c */ /* 0x020ff60003f04270 */
[----:B------:R-:W-:Y:S02]  /*26820*/  @!UPT UIADD3 URZ, UPT, UPT, URZ, URZ, URZ ;  /* 0x000000fffffff290 */ /* 0x000fe4000fffe0ff */
[----:B------:R-:W-:Y:S05]  /*26830*/  @!P0 BRA `(.L_x_2690) ;  /* 0x0000000c00ec8947 */ /* 0x000fea0003800000 */
[----:B------:R-:W2:Y:S01]  /*26840*/  LDL.64 R238, [R1+0x50] ;  /* 0x0000500001ee7983 */ /* 0x000ea20000100a00 */
[----:B------:R-:W1:Y:S01]  /*26850*/  LDC.64 R178, c[0x0][0x358] ;  /* 0x0000d600ffb27b82 */ /* 0x000e620000000a00 */
[----:B------:R-:W-:Y:S01]  /*26860*/  IMAD.SHL.U32 R169, R0, 0x8, RZ ;  /* 0x0000000800a97824 */ /* 0x000fe200078e00ff */
[----:B------:R-:W-:Y:S01]  /*26870*/  BSSY.RECONVERGENT B0, `(.L_x_2691) ;  /* 0x0000065000007945 */ /* 0x000fe20003800200 */
[----:B------:R-:W3:Y:S03]  /*26880*/  LDL R236, [R1+0x3c] ;  /* 0x00003c0001ec7983 */ /* 0x000ee60000100800 */
[----:B------:R-:W-:Y:S01]  /*26890*/  LOP3.LUT R170, R169, 0x1c0, RZ, 0xc0, !PT ;  /* 0x000001c0a9aa7812 */ /* 0x000fe200078ec0ff */
[----:B------:R-:W4:Y:S01]  /*268a0*/  LDL R233, [R1+0x38] ;  /* 0x0000380001e97983 */ /* 0x000f220000100800 */
[----:B--2---:R-:W-:Y:S04]  /*268b0*/  ISETP.NE.U32.AND P3, PT, R238, RZ, PT ;  /* 0x000000ffee00720c */ /* 0x004fe80003f65070 */
[----:B------:R-:W-:Y:S11]  /*268c0*/  ISETP.NE.AND.EX P3, PT, R239, RZ, PT, P3 ;  /* 0x000000ffef00720c */ /* 0x000ff60003f65330 */
[----:B------:R-:W-:Y:S02]  /*268d0*/  @!UPT UIADD3 URZ, UPT, UPT, URZ, URZ, URZ ;  /* 0x000000fffffff290 */ /* 0x000fe4000fffe0ff */
[----:B-1----:R-:W-:Y:S01]  /*268e0*/  @!P3 R2UR UR4, R178 ;  /* 0x00000000b204b2ca */ /* 0x002fe200000e0000 */
[----:B------:R-:W-:Y:S01]  /*268f0*/  @!P3 IMAD.MOV.U32 R3, RZ, RZ, RZ ;  /* 0x000000ffff03b224 */ /* 0x000fe200078e00ff */
[----:B------:R-:W-:Y:S04]  /*26900*/  @!P3 R2UR UR5, R179 ;  /* 0x00000000b305b2ca */ /* 0x000fe800000e0000 */
[----:B------:R-:W-:Y:S02]  /*26910*/  @!P3 IADD3 R133, P0, PT, RZ, -R3, RZ ;  /* 0x80000003ff85b210 */ /* 0x000fe40007f1e0ff */
[----:B------:R-:W-:Y:S04]  /*26920*/  LOP3.LUT R3, R170, 0x38, R0, 0xf8, !PT ;  /* 0x00000038aa037812 */ /* 0x000fe800078ef800 */
[----:B------:R-:W-:Y:S03]  /*26930*/  LOP3.LUT R3, R3, R222, RZ, 0x3c, !PT ;  /* 0x000000de03037212 */ /* 0x000fe600078e3cff */
[----:B------:R-:W2:Y:S01]  /*26940*/  @!P3 LD.E R168, desc[UR4][R134.64+0x38] ;  /* 0x0000380486a8b980 */ /* 0x000ea2000c101900 */
[----:B------:R-:W-:Y:S05]  /*26950*/  LOP3.LUT R3, R3, 0x1e00, R169, 0xf8, !PT ;  /* 0x00001e0003037812 */ /* 0x000fea00078ef8a9 */
[----:B------:R-:W-:Y:S01]  /*26960*/  IMAD R229, R3, 0x2, R221 ;  /* 0x0000000203e57824 */ /* 0x000fe200078e02dd */
[----:B------:R-:W-:Y:S01]  /*26970*/  SHF.L.U64.HI R3, R230, 0x5, R231 ;  /* 0x00000005e6037819 */ /* 0x000fe200000102e7 */
[----:B--2---:R-:W-:Y:S04]  /*26980*/  @!P3 IMAD.SHL.U32 R168, R168, 0x100, RZ ;  /* 0x00000100a8a8b824 */ /* 0x004fe800078e00ff */
[----:B------:R-:W-:Y:S05]  /*26990*/  @!P3 IMAD.X R168, RZ, RZ, ~R168, P0 ;  /* 0x000000ffffa8b224 */ /* 0x000fea00000e0ea8 */
[----:B------:R-:W-:Y:S04]  /*269a0*/  @!P3 SHF.R.S64 R133, R133, 0x1f, R168 ;  /* 0x0000001f8585b819 */ /* 0x000fe800000010a8 */
[----:B---3--:R-:W-:Y:S01]  /*269b0*/  @!P3 IADD3 R236, P0, PT, R133, R236, RZ ;  /* 0x000000ec85ecb210 */ /* 0x008fe20007f1e0ff */
[----:B------:R-:W-:Y:S03]  /*269c0*/  IMAD.SHL.U32 R133, R230, 0x20, RZ ;  /* 0x00000020e6857824 */ /* 0x000fe600078e00ff */
[----:B----4-:R-:W-:Y:S01]  /*269d0*/  @!P3 LEA.HI.X.SX32 R233, R168, R233, 0x1, P0 ;  /* 0x000000e9a8e9b211 */ /* 0x010fe200000f0eff */
[----:B------:R1:W-:Y:S01]  /*269e0*/  @!P3 STL [R1+0x3c], R236 ;  /* 0x00003cec0100b387 */ /* 0x0003e20000100800 */
[----:B------:R-:W-:Y:S03]  /*269f0*/  IMAD.MOV.U32 R180, RZ, RZ, R236 ;  /* 0x000000ffffb47224 */ /* 0x000fe600078e00ec */
[----:B------:R1:W-:Y:S01]  /*26a00*/  @!P3 STL [R1+0x38], R233 ;  /* 0x000038e90100b387 */ /* 0x0003e20000100800 */
[----:B------:R-:W-:Y:S05]  /*26a10*/  @!P3 BRA `(.L_x_2692) ;  /* 0x000000040028b947 */ /* 0x000fea0003800000 */
[----:B------:R-:W-:Y:S01]  /*26a20*/  IMAD.SHL.U32 R175, R232, 0x100, RZ ;  /* 0x00000100e8af7824 */ /* 0x000fe200078e00ff */
[C---:B------:R-:W-:Y:S01]  /*26a30*/  R2UR UR4, R178.reuse ;  /* 0x00000000b20472ca */ /* 0x040fe200000e0000 */
[----:B------:R-:W-:Y:S01]  /*26a40*/  IMAD.MOV.U32 R182, RZ, RZ, R233 ;  /* 0x000000ffffb67224 */ /* 0x000fe200078e00e9 */
[----:B------:R-:W-:Y:S01]  /*26a50*/  R2UR UR5, R179 ;  /* 0x00000000b30572ca */ /* 0x000fe200000e0000 */
[----:B------:R-:W-:Y:S01]  /*26a60*/  VIADD R176, R175, 0xffffff00 ;  /* 0xffffff00afb07836 */ /* 0x000fe20000000000 */
[C---:B------:R-:W-:Y:S02]  /*26a70*/  R2UR UR10, R178.reuse ;  /* 0x00000000b20a72ca */ /* 0x040fe400000e0000 */
[C---:B------:R-:W-:Y:S02]  /*26a80*/  R2UR UR11, R179.reuse ;  /* 0x00000000b30b72ca */ /* 0x040fe400000e0000 */
[----:B------:R-:W-:Y:S02]  /*26a90*/  IABS R172, R176 ;  /* 0x000000b000ac7213 */ /* 0x000fe40000000000 */
[C---:B------:R-:W-:Y:S02]  /*26aa0*/  R2UR UR12, R178.reuse ;  /* 0x00000000b20c72ca */ /* 0x040fe400000e0000 */
[C---:B------:R-:W-:Y:S02]  /*26ab0*/  R2UR UR13, R179.reuse ;  /* 0x00000000b30d72ca */ /* 0x040fe400000e0000 */
[----:B------:R-:W-:Y:S01]  /*26ac0*/  R2UR UR8, R178 ;  /* 0x00000000b20872ca */ /* 0x000fe200000e0000 */
[----:B------:R-:W2:Y:S01]  /*26ad0*/  LD.E R169, desc[UR4][R134.64+0x170] ;  /* 0x0001700486a97980 */ /* 0x000ea2000c101900 */
[----:B------:R-:W-:Y:S02]  /*26ae0*/  R2UR UR9, R179 ;  /* 0x00000000b30972ca */ /* 0x000fe400000e0000 */
[-C--:B--2---:R-:W-:Y:S02]  /*26af0*/  IABS R168, R169.reuse ;  /* 0x000000a900a87213 */ /* 0x084fe40000000000 */
[-C--:B------:R-:W-:Y:S02]  /*26b00*/  IABS R174, R169.reuse ;  /* 0x000000a900ae7213 */ /* 0x080fe40000000000 */
[----:B------:R-:W2:Y:S01]  /*26b10*/  I2F.RP R170, R168 ;  /* 0x000000a800aa7306 */ /* 0x000ea20000209400 */
[----:B------:R-:W-:Y:S02]  /*26b20*/  LOP3.LUT R176, R176, R169, RZ, 0x3c, !PT ;  /* 0x000000a9b0b07212 */ /* 0x000fe400078e3cff */
[----:B------:R-:W-:Y:S07]  /*26b30*/  IMAD.MOV R174, RZ, RZ, -R174 ;  /* 0x000000ffffae7224 */ /* 0x000fee00078e0aae */
[----:B--2---:R-:W2:Y:S02]  /*26b40*/  MUFU.RCP R170, R170 ;  /* 0x000000aa00aa7308 */ /* 0x004ea40000001000 */
[----:B--2---:R-:W-:Y:S08]  /*26b50*/  VIADD R170, R170, 0xffffffe ;  /* 0x0ffffffeaaaa7836 */ /* 0x004ff00000000000 */
[----:B------:R-:W2:Y:S02]  /*26b60*/  F2I.FTZ.U32.TRUNC.NTZ R171, R170 ;  /* 0x000000aa00ab7305 */ /* 0x000ea4000021f000 */
[--C-:B--2---:R-:W-:Y:S04]  /*26b70*/  IMAD.MOV R170, RZ, RZ, -R171.reuse ;  /* 0x000000ffffaa7224 */ /* 0x104fe800078e0aab */
[----:B------:R-:W-:Y:S02]  /*26b80*/  IMAD R173, R170, R168, RZ ;  /* 0x000000a8aaad7224 */ /* 0x000fe400078e02ff */
[----:B------:R-:W-:Y:S04]  /*26b90*/  IMAD.MOV.U32 R170, RZ, RZ, RZ ;  /* 0x000000ffffaa7224 */ /* 0x000fe800078e00ff */
[----:B------:R-:W-:Y:S01]  /*26ba0*/  IMAD.HI.U32 R171, R171, R173, R170 ;  /* 0x000000adabab7227 */ /* 0x000fe200078e00aa */
[----:B------:R-:W-:Y:S02]  /*26bb0*/  IABS R173, R175 ;  /* 0x000000af00ad7213 */ /* 0x000fe40000000000 */
[----:B------:R-:W-:Y:S03]  /*26bc0*/  LOP3.LUT R175, R175, R169, RZ, 0x3c, !PT ;  /* 0x000000a9afaf7212 */ /* 0x000fe600078e3cff */
        /* <DEDUP_REMOVED lines=13> */
[----:B------:R-:W-:Y:S02]  /*26ca0*/  ISETP.GE.AND P4, PT, R175, RZ, PT ;  /* 0x000000ffaf00720c */ /* 0x000fe40003f86270 */
[----:B------:R-:W-:Y:S05]  /*26cb0*/  LOP3.LUT R168, RZ, R169, RZ, 0x33, !PT ;  /* 0x000000a9ffa87212 */ /* 0x000fea00078e33ff */
[----:B------:R-:W-:Y:S01]  /*26cc0*/  @P5 VIADD R170, R170, 0x1 ;  /* 0x00000001aaaa5836 */ /* 0x000fe20000000000 */
[----:B------:R-:W-:Y:S01]  /*26cd0*/  ISETP.NE.AND P5, PT, R169, RZ, PT ;  /* 0x000000ffa900720c */ /* 0x000fe20003fa5270 */
[----:B------:R-:W-:Y:S02]  /*26ce0*/  @P6 VIADD R171, R171, 0x1 ;  /* 0x00000001abab6836 */ /* 0x000fe40000000000 */
[----:B------:R-:W-:Y:S02]  /*26cf0*/  @!P0 IMAD.MOV R170, RZ, RZ, -R170 ;  /* 0x000000ffffaa8224 */ /* 0x000fe400078e0aaa */
[----:B------:R-:W-:Y:S03]  /*26d00*/  @!P4 IMAD.MOV R171, RZ, RZ, -R171 ;  /* 0x000000ffffabc224 */ /* 0x000fe600078e0aab */
[C---:B------:R-:W-:Y:S02]  /*26d10*/  SEL R174, R168.reuse, R170, !P5 ;  /* 0x000000aaa8ae7207 */ /* 0x040fe40006800000 */
[----:B------:R-:W-:Y:S02]  /*26d20*/  SEL R168, R168, R171, !P5 ;  /* 0x000000aba8a87207 */ /* 0x000fe40006800000 */
[----:B------:R-:W2:Y:S01]  /*26d30*/  LD.E.64 R170, desc[UR4][R134.64+0x38] ;  /* 0x0000380486aa7980 */ /* 0x000ea2000c101b00 */
[-C--:B------:R-:W-:Y:S02]  /*26d40*/  LEA R176, P4, R174, R234.reuse, 0x2 ;  /* 0x000000eaaeb07211 */ /* 0x080fe400078810ff */
        /* <DEDUP_REMOVED lines=23> */
.L_x_2692:
[----:B------:R-:W-:Y:S05]  /*26ec0*/  BSYNC.RECONVERGENT B0 ;  /* 0x0000000000007941 */ /* 0x000fea0003800200 */
.L_x_2691:
[----:B------:R-:W3:Y:S01]  /*26ed0*/  LDL R172, [R1+0x38] ;  /* 0x0000380001ac7983 */ /* 0x000ee20000100800 */
[C---:B------:R-:W-:Y:S02]  /*26ee0*/  @!P1 R2UR UR36, R178.reuse ;  /* 0x00000000b22492ca */ /* 0x040fe400000e0000 */
[----:B------:R-:W-:Y:S02]  /*26ef0*/  @!P1 R2UR UR37, R179 ;  /* 0x00000000b32592ca */ /* 0x000fe400000e0000 */
[----:B------:R-:W-:Y:S02]  /*26f00*/  IADD3 R170, P0, PT, R133, R180, RZ ;  /* 0x000000b485aa7210 */ /* 0x000fe40007f1e0ff */
[C---:B------:R-:W-:Y:S02]  /*26f10*/  @!P1 R2UR UR34, R178.reuse ;  /* 0x00000000b22292ca */ /* 0x040fe400000e0000 */
[C---:B------:R-:W-:Y:S02]  /*26f20*/  @!P1 R2UR UR35, R179.reuse ;  /* 0x00000000b32392ca */ /* 0x040fe400000e0000 */
[----:B------:R-:W-:Y:S02]  /*26f30*/  @!P1 R2UR UR32, R178 ;  /* 0x00000000b22092ca */ /* 0x000fe400000e0000 */
[C---:B------:R-:W-:Y:S02]  /*26f40*/  @!P1 R2UR UR33, R179.reuse ;  /* 0x00000000b32192ca */ /* 0x040fe400000e0000 */
[-C--:B------:R-:W-:Y:S02]  /*26f50*/  IADD3 R168, P4, PT, R170, R133.reuse, RZ ;  /* 0x00000085aaa87210 */ /* 0x080fe40007f9e0ff */
        /* <DEDUP_REMOVED lines=25> */
[----:B------:R-:W-:Y:S01]  /*270f0*/  @!P1 R2UR UR5, R179 ;  /* 0x00000000b30592ca */ /* 0x000fe200000e0000 */
[--C-:B---3--:R-:W-:Y:S01]  /*27100*/  IMAD.X R171, R3, 0x1, R172.reuse, P0 ;  /* 0x0000000103ab7824 */ /* 0x108fe200000e06ac */
[-C--:B------:R-:W-:Y:S01]  /*27110*/  IADD3 R176, P0, PT, R168, R133.reuse, RZ ;  /* 0x00000085a8b07210 */ /* 0x080fe20007f1e0ff */
[----:B------:R-:W-:Y:S02]  /*27120*/  @!P1 IMAD.MOV.U32 R173, RZ, RZ, R172 ;  /* 0x000000ffffad9224 */ /* 0x000fe400078e00ac */
[----:B------:R-:W-:Y:S02]  /*27130*/  @!P1 IMAD.MOV.U32 R172, RZ, RZ, R180 ;  /* 0x000000ffffac9224 */ /* 0x000fe400078e00b4 */
[--C-:B------:R-:W-:Y:S01]  /*27140*/  IMAD.X R169, R171, 0x1, R3.reuse, P4 ;  /* 0x00000001aba97824 */ /* 0x100fe200020e0603 */
        /* <DEDUP_REMOVED lines=8> */
[--C-:B------:R-:W-:Y:S03]  /*271d0*/  IMAD.X R175, R177, 0x1, R3.reuse, P4 ;  /* 0x00000001b1af7824 */ /* 0x100fe600020e0603 */
[----:B------:R-:W-:Y:S01]  /*271e0*/  @!PT LDS RZ, [RZ] ;  /* 0x00000000fffff984 */ /* 0x000fe20000000800 */
[----:B------:R-:W-:Y:S01]  /*271f0*/  @!PT LDS RZ, [RZ] ;  /* 0x00000000fffff984 */ /* 0x000fe20000000800 */
[----:B------:R-:W-:Y:S01]  /*27200*/  @!PT LDS RZ, [RZ] ;  /* 0x00000000fffff984 */ /* 0x000fe20000000800 */
[----:B------:R5:W-:Y:S01]  /*27210*/  @!P1 LDGSTS.E.BYPASS.LTC128B.128 [R229+0x2800], desc[UR34][R170.64] ;  /* 0x02800000aae59fae */ /* 0x000be2000b981a22 */
[--C-:B------:R-:W-:Y:S03]  /*27220*/  IMAD.X R179, R175, 0x1, R3.reuse, P0 ;  /* 0x00000001afb37824 */ /* 0x100fe600000e0603 */
        /* <DEDUP_REMOVED lines=10> */
[-C--:B---3--:R-:W-:Y:S03]  /*272d0*/  IADD3 R172, P4, PT, R178, R133.reuse, RZ ;  /* 0x00000085b2ac7210 */ /* 0x088fe60007f9e0ff */
[----:B------:R4:W-:Y:S04]  /*272e0*/  @P1 STS.128 [R229+0x3800], RZ ;  /* 0x003800ffe5001388 */ /* 0x0009e80000000c00 */
[----:B------:R-:W-:Y:S01]  /*272f0*/  @!PT LDS RZ, [RZ] ;  /* 0x00000000fffff984 */ /* 0x000fe20000000800 */
[----:B------:R-:W-:Y:S01]  /*27300*/  @!PT LDS RZ, [RZ] ;  /* 0x00000000fffff984 */ /* 0x000fe20000000800 */
[----:B------:R-:W-:Y:S01]  /*27310*/  @!PT LDS RZ, [RZ] ;  /* 0x00000000fffff984 */ /* 0x000fe20000000800 */
[----:B------:R-:W-:Y:S01]  /*27320*/  @!P1 LDGSTS.E.BYPASS.LTC128B.128 [R229+0x4000], desc[UR28][R174.64] ;  /* 0x04000000aee59fae */ /* 0x000fe2000b981a1c */
        /* <DEDUP_REMOVED lines=9> */
[----:B------:R4:W-:Y:S04]  /*273c0*/  @P1 STS.128 [R229+0x4800], RZ ;  /* 0x004800ffe5001388 */ /* 0x0009e80000000c00 */
        /* <DEDUP_REMOVED lines=16> */
[----:B------:R4:W-:Y:S01]  /*274d0*/  @P1 STS.128 [R229+0x6000], RZ ;  /* 0x006000ffe5001388 */ /* 0x0009e20000000c00 */
[-C--:B------:R-:W-:Y:S01]  /*274e0*/  IADD3 R176, P4, PT, R178, R133.reuse, RZ ;  /* 0x00000085b2b07210 */ /* 0x080fe20007f9e0ff */
[--C-:B------:R-:W-:Y:S03]  /*274f0*/  IMAD.X R179, R169, 0x1, R3.reuse, P0 ;  /* 0x00000001a9b37824 */ /* 0x100fe600000e0603 */
[-C--:B------:R-:W-:Y:S01]  /*27500*/  IADD3 R174, P0, PT, R176, R133.reuse, RZ ;  /* 0x00000085b0ae7210 */ /* 0x080fe20007f1e0ff */
[--C-:B------:R-:W-:Y:S01]  /*27510*/  IMAD.X R177, R179, 0x1, R3.reuse, P4 ;  /* 0x00000001b3b17824 */ /* 0x100fe200020e0603 */
[----:B------:R-:W-:Y:S01]  /*27520*/  @!PT LDS RZ, [RZ] ;  /* 0x00000000fffff984 */ /* 0x000fe20000000800 */
[----:B------:R-:W-:Y:S01]  /*27530*/  @!PT LDS RZ, [RZ] ;  /* 0x00000000fffff984 */ /* 0x000fe20000000800 */
[----:B------:R-:W-:Y:S01]  /*27540*/  @!PT LDS RZ, [RZ] ;  /* 0x00000000fffff984 */ /* 0x000fe20000000800 */
[----:B------:R-:W-:Y:S02]  /*27550*/  @!P1 LDGSTS.E.BYPASS.LTC128B.128 [R229+0x6800], desc[UR18][R178.64] ;  /* 0x06800000b2e59fae */ /* 0x000fe4000b981a12 */
[-C--:B-1----:R-:W-:Y:S01]  /*27560*/  IADD3 R172, P4, PT, R174, R133.reuse, RZ ;  /* 0x00000085aeac7210 */ /* 0x082fe20007f9e0ff */
[--C-:B------:R-:W-:Y:S01]  /*27570*/  IMAD.X R175, R177, 0x1, R3.reuse, P0 ;  /* 0x00000001b1af7824 */ /* 0x100fe200000e0603 */
[----:B------:R4:W-:Y:S02]  /*27580*/  @P1 STS.128 [R229+0x6800], RZ ;  /* 0x006800ffe5001388 */ /* 0x0009e40000000c00 */
[-C--:B-----5:R-:W-:Y:S01]  /*27590*/  IADD3 R170, P0, PT, R172, R133.reuse, RZ ;  /* 0x00000085acaa7210 */ /* 0x0a0fe20007f1e0ff */
[--C-:B------:R-:W-:Y:S01]  /*275a0*/  IMAD.X R173, R175, 0x1, R3.reuse, P4 ;  /* 0x00000001afad7824 */ /* 0x100fe200020e0603 */
[----:B------:R-:W-:Y:S01]  /*275b0*/  @!PT LDS RZ, [RZ] ;  /* 0x00000000fffff984 */ /* 0x000fe20000000800 */
[----:B------:R-:W-:Y:S01]  /*275c0*/  @!PT LDS RZ, [RZ] ;  /* 0x00000000fffff984 */ /* 0x000fe20000000800 */
[----:B------:R-:W-:Y:S01]  /*275d0*/  @!PT LDS RZ, [RZ] ;  /* 0x00000000fffff984 */ /* 0x000fe20000000800 */
[----:B------:R-:W-:Y:S03]  /*275e0*/  @!P1 LDGSTS.E.BYPASS.LTC128B.128 [R229+0x7000], desc[UR16][R176.64] ;  /* 0x07000000b0e59fae */ /* 0x000fe6000b981a10 */
[--C-:B------:R-:W-:Y:S01]  /*275f0*/  IMAD.X R171, R173, 0x1, R3.reuse, P0 ;  /* 0x00000001adab7824 */ /* 0x100fe200000e0603 */
[----:B------:R4:W-:Y:S01]  /*27600*/  @P1 STS.128 [R229+0x7000], RZ ;  /* 0x007000ffe5001388 */ /* 0x0009e20000000c00 */
[-C--:B--2---:R-:W-:Y:S03]  /*27610*/  IADD3 R168, P4, PT, R170, R133.reuse, RZ ;  /* 0x00000085aaa87210 */ /* 0x084fe60007f9e0ff */
        /* <DEDUP_REMOVED lines=21> */
[----:B------:R4:W-:Y:S02]  /*27770*/  @P1 STS.128 [R229+0x9000], RZ ;  /* 0x009000ffe5001388 */ /* 0x0009e40000000c00 */
[----:B------:R-:W-:Y:S05]  /*27780*/  @!P1 IMAD.X R175, R169, 0x1, R3, P0 ;  /* 0x00000001a9af9824 */ /* 0x000fea00000e0603 */
[----:B------:R-:W-:Y:S01]  /*27790*/  @!PT LDS RZ, [RZ] ;  /* 0x00000000fffff984 */ /* 0x000fe20000000800 */
[----:B------:R-:W-:Y:S01]  /*277a0*/  @!PT LDS RZ, [RZ] ;  /* 0x00000000fffff984 */ /* 0x000fe20000000800 */
[----:B------:R-:W-:Y:S01]  /*277b0*/  @!PT LDS RZ, [RZ] ;  /* 0x00000000fffff984 */ /* 0x000fe20000000800 */
[----:B------:R4:W-:Y:S04]  /*277c0*/  @!P1 LDGSTS.E.BYPASS.LTC128B.128 [R229+0x9800], desc[UR4][R174.64] ;  /* 0x09800000aee59fae */ /* 0x0009e8000b981a04 */
[----:B------:R4:W-:Y:S04]  /*277d0*/  @P1 STS.128 [R229+0x9800], RZ ;  /* 0x009800ffe5001388 */ /* 0x0009e80000000c00 */
[----:B------:R-:W0:Y:S02]  /*277e0*/  LDGDEPBAR ;  /* 0x00000000000079af */ /* 0x000e240000000000 */
.L_x_2690:
[----:B------:R-:W-:Y:S05]  /*277f0*/  BSYNC.RECONVERGENT B1 ;  /* 0x0000000000017941 */ /* 0x000fea0003800200 */
.L_x_2689:
[----:B------:R-:W-:Y:S01]  /*27800*/  IMAD.SHL.U32 R3, R0, 0x2, RZ ;  /* 0x0000000200037824 */ /* 0x000fe200078e00ff */
[----:B------:R-:W1:Y:S01]  /*27810*/  LDCU.64 UR4, c[0x0][0x358] ;  /* 0x00006b00ff0477ac */ /* 0x000e620008000a00 */
[----:B----4-:R-:W-:Y:S01]  /*27820*/  IMAD.MOV.U32 R174, RZ, RZ, R232 ;  /* 0x000000ffffae7224 */ /* 0x010fe200078e00e8 */
[----:B------:R-:W2:Y:S02]  /*27830*/  S2UR UR8, SR_CgaCtaId ;  /* 0x00000000000879c3 */ /* 0x000ea40000008800 */
[----:B------:R3:W-:Y:S01]  /*27840*/  STL [R1+0x5c], R3 ;  /* 0x00005c0301007387 */ /* 0x0007e20000100800 */
[----:B------:R-:W-:Y:S02]  /*27850*/  UMOV UR9, 0x400 ;  /* 0x0000040000097882 */ /* 0x000fe40000000000 */
[----:B--2---:R-:W-:Y:S01]  /*27860*/  ULEA UR8, UR8, UR9, 0x18 ;  /* 0x0000000908087291 */ /* 0x004fe2000f8ec0ff */
[----:B---3--:R-:W-:Y:S05]  /*27870*/  LOP3.LUT R3, R3, 0x6, RZ, 0xc0, !PT ;  /* 0x0000000603037812 */ /* 0x008fea00078ec0ff */
[----:B------:R-:W-:Y:S01]  /*27880*/  IMAD R133, R174, 0x100, R3 ;  /* 0x00000100ae857824 */ /* 0x000fe200078e0203 */
[----:B------:R2:W-:Y:S03]  /*27890*/  STL [R1+0x58], R3 ;  /* 0x0000580301007387 */ /* 0x0005e60000100800 */
[C---:B------:R-:W-:Y:S01]  /*278a0*/  VIADD R187, R133.reuse, 0x1 ;  /* 0x0000000185bb7836 */ /* 0x040fe20000000000 */
[CC--:B------:R-:W-:Y:S01]  /*278b0*/  ISETP.GE.AND P4, PT, R133.reuse, R226.reuse, PT ;  /* 0x000000e28500720c */ /* 0x0c0fe20003f86270 */
[C---:B------:R-:W-:Y:S01]  /*278c0*/  VIADD R251, R133.reuse, 0xd8 ;  /* 0x000000d885fb7836 */ /* 0x040fe20000000000 */
[CC--:B------:R-:W-:Y:S01]  /*278d0*/  ISETP.GE.AND P0, PT, R133.reuse, R225.reuse, PT ;  /* 0x000000e18500720c */ /* 0x0c0fe20003f06270 */
        /* <DEDUP_REMOVED lines=68> */
[C---:B------:R-:W-:Y:S01]  /*27d20*/  VIADD R239, R133.reuse, 0xa8 ;  /* 0x000000a885ef7836 */ /* 0x040fe20000000000 */
[-C--:B------:R-:W-:Y:S01]  /*27d30*/  ISETP.GE.AND P6, PT, R204, R226.reuse, PT ;  /* 0x000000e2cc00720c */ /* 0x080fe20003fc6270 */
[C---:B------:R-:W-:Y:S01]  /*27d40*/  VIADD R215, R133.reuse, 0x71 ;  /* 0x0000007185d77836 */ /* 0x040fe20000000000 */
[----:B------:R-:W-:Y:S01]  /*27d50*/  FSEL R48, R48, -INF , P0 ;  /* 0xff80000030307808 */ /* 0x000fe20000000000 */
        /* <DEDUP_REMOVED lines=20> */
[----:B------:R-:W-:Y:S01]  /*27ea0*/  VIADD R238, R133, 0xa0 ;  /* 0x000000a085ee7836 */ /* 0x000fe20000000000 */
[----:B--2---:R-:W-:Y:S01]  /*27eb0*/  FSEL R3, R33, -INF , P5 ;  /* 0xff80000021037808 */ /* 0x004fe20002800000 */
        /* <DEDUP_REMOVED lines=84> */
[-C--:B------:R-:W-:Y:S01]  /*28400*/  ISETP.GE.AND P4, PT, R175, R226.reuse, PT ;  /* 0x000000e2af00720c */ /* 0x080fe20003f86270 */
[----:B------:R-:W-:Y:S01]  /*28410*/  IMAD.MOV.U32 R175, RZ, RZ, R181 ;  /* 0x000000ffffaf7224 */ /* 0x000fe200078e00b5 */
[----:B------:R-:W-:Y:S02]  /*28420*/  FSEL R171, R120, -INF , P6 ;  /* 0xff80000078ab7808 */ /* 0x000fe40003000000 */
[-C--:B------:R-:W-:Y:S02]  /*28430*/  ISETP.GE.AND P6, PT, R187, R225.reuse, PT ;  /* 0x000000e1bb00720c */ /* 0x080fe40003fc6270 */
[----:B------:R-:W-:Y:S01]  /*28440*/  FSEL R178, R13, -INF , !P0 ;  /* 0xff8000000db27808 */ /* 0x000fe20004000000 */
[----:B------:R-:W-:Y:S01]  /*28450*/  IMAD.MOV.U32 R13, RZ, RZ, R174 ;  /* 0x000000ffff0d7224 */ /* 0x000fe200078e00ae */
[----:B------:R-:W-:Y:S02]  /*28460*/  FSEL R112, R112, -INF , P5 ;  /* 0xff80000070707808 */ /* 0x000fe40002800000 */
[----:B------:R-:W-:Y:S02]  /*28470*/  FSEL R113, R113, -INF , P4 ;  /* 0xff80000071717808 */ /* 0x000fe40002000000 */
[-C--:B------:R-:W-:Y:S02]  /*28480*/  ISETP.GE.AND P0, PT, R196, R225.reuse, PT ;  /* 0x000000e1c400720c */ /* 0x080fe40003f06270 */
[-C--:B------:R-:W-:Y:S02]  /*28490*/  ISETP.GE.AND P5, PT, R176, R226.reuse, PT ;  /* 0x000000e2b000720c */ /* 0x080fe40003fa6270 */
[----:B------:R-:W-:Y:S02]  /*284a0*/  ISETP.GE.AND P4, PT, R173, R226, PT ;  /* 0x000000e2ad00720c */ /* 0x000fe40003f86270 */
[----:B------:R-:W-:Y:S02]  /*284b0*/  FSEL R182, R170, -INF , !P6 ;  /* 0xff800000aab67808 */ /* 0x000fe40007000000 */
[----:B------:R-:W-:Y:S02]  /*284c0*/  FSEL R170, R24, -INF , !P0 ;  /* 0xff80000018aa7808 */ /* 0x000fe40004000000 */
[----:B------:R-:W-:Y:S02]  /*284d0*/  FSEL R173, R121, -INF , P5 ;  /* 0xff80000079ad7808 */ /* 0x000fe40002800000 */
[----:B------:R-:W-:Y:S02]  /*284e0*/  FSEL R184, R124, -INF , P4 ;  /* 0xff8000007cb87808 */ /* 0x000fe40002000000 */
[-C--:B------:R-:W-:Y:S02]  /*284f0*/  ISETP.GE.AND P0, PT, R201, R225.reuse, PT ;  /* 0x000000e1c900720c */ /* 0x080fe40003f06270 */
[-C--:B------:R-:W-:Y:S02]  /*28500*/  ISETP.GE.AND P5, PT, R188, R225.reuse, PT ;  /* 0x000000e1bc00720c */ /* 0x080fe40003fa6270 */
[-C--:B------:R-:W-:Y:S02]  /*28510*/  ISETP.GE.AND P4, PT, R189, R225.reuse, PT ;  /* 0x000000e1bd00720c */ /* 0x080fe40003f86270 */
[----:B------:R-:W-:Y:S02]  /*28520*/  FSEL R183, R125, -INF , P1 ;  /* 0xff8000007db77808 */ /* 0x000fe40000800000 */
[----:B------:R-:W-:Y:S02]  /*28530*/  FSEL R124, R3, -INF , !P0 ;  /* 0xff800000037c7808 */ /* 0x000fe40004000000 */
[-C--:B------:R-:W-:Y:S02]  /*28540*/  ISETP.GE.AND P1, PT, R190, R225.reuse, PT ;  /* 0x000000e1be00720c */ /* 0x080fe40003f26270 */
[----:B------:R-:W-:Y:S02]  /*28550*/  FSEL R181, R169, -INF , !P5 ;  /* 0xff800000a9b57808 */ /* 0x000fe40006800000 */
[----:B------:R-:W-:Y:S02]  /*28560*/  FSEL R180, R168, -INF , !P4 ;  /* 0xff800000a8b47808 */ /* 0x000fe40006000000 */
[----:B------:R-:W-:Y:S02]  /*28570*/  FMNMX3.FTZ R3, R2, R186, R182, !PT ;  /* 0x000000ba02037276 */ /* 0x000fe400078100b6 */
[-C--:B------:R-:W-:Y:S02]  /*28580*/  ISETP.GE.AND P6, PT, R192, R225.reuse, PT ;  /* 0x000000e1c000720c */ /* 0x080fe40003fc6270 */
[----:B------:R-:W-:Y:S02]  /*28590*/  ISETP.GE.AND P5, PT, R193, R225, PT ;  /* 0x000000e1c100720c */ /* 0x000fe40003fa6270 */
[----:B------:R-:W-:Y:S01]  /*285a0*/  FSEL R179, R12, -INF , !P1 ;  /* 0xff8000000cb37808 */ /* 0x000fe20004800000 */
[----:B------:R-:W-:Y:S01]  /*285b0*/  IMAD.MOV.U32 R12, RZ, RZ, R175 ;  /* 0x000000ffff0c7224 */ /* 0x000fe200078e00af */
        /* <DEDUP_REMOVED lines=8> */
[----:B------:R-:W-:Y:S02]  /*28640*/  ISETP.GE.AND P6, PT, R197, R225, PT ;  /* 0x000000e1c500720c */ /* 0x000fe40003fc6270 */
[----:B------:R-:W-:Y:S02]  /*28650*/  FSEL R175, R20, -INF , !P4 ;  /* 0xff80000014af7808 */ /* 0x000fe40006000000 */
[----:B------:R-:W-:Y:S02]  /*28660*/  FSEL R174, R21, -INF , !P1 ;  /* 0xff80000015ae7808 */ /* 0x000fe40004800000 */
[----:B------:R-:W-:Y:S02]  /*28670*/  FMNMX3.FTZ R3, R3, R177, R176, !PT ;  /* 0x000000b103037276 */ /* 0x000fe400078100b0 */
[-C--:B------:R-:W-:Y:S02]  /*28680*/  ISETP.GE.AND P5, PT, R198, R225.reuse, PT ;  /* 0x000000e1c600720c */ /* 0x080fe40003fa6270 */
[----:B------:R-:W-:Y:S02]  /*28690*/  ISETP.GE.AND P4, PT, R199, R225, PT ;  /* 0x000000e1c700720c */ /* 0x000fe40003f86270 */
[----:B------:R-:W-:Y:S02]  /*286a0*/  FSEL R169, R25, -INF , !P6 ;  /* 0xff80000019a97808 */ /* 0x000fe40007000000 */
        /* <DEDUP_REMOVED lines=10> */
[----:B------:R-:W-:Y:S01]  /*28750*/  FSEL R121, R36, -INF , !P6 ;  /* 0xff80000024797808 */ /* 0x000fe20007000000 */
[----:B------:R-:W-:Y:S01]  /*28760*/  IMAD.MOV.U32 R36, RZ, RZ, R13 ;  /* 0x000000ffff247224 */ /* 0x000fe200078e000d */
[-C--:B------:R-:W-:Y:S02]  /*28770*/  ISETP.GE.AND P4, PT, R204, R225.reuse, PT ;  /* 0x000000e1cc00720c */ /* 0x080fe40003f86270 */
[----:B------:R-:W-:Y:S02]  /*28780*/  ISETP.GE.AND P1, PT, R205, R225, PT ;  /* 0x000000e1cd00720c */ /* 0x000fe40003f26270 */
        /* <DEDUP_REMOVED lines=24> */
[----:B------:R-:W-:Y:S02]  /*28910*/  FMNMX3.FTZ R3, R3, R52, R53, !PT ;  /* 0x0000003403037276 */ /* 0x000fe40007810035 */
[-C--:B------:R-:W-:Y:S02]  /*28920*/  ISETP.GE.AND P4, PT, R214, R225.reuse, PT ;  /* 0x000000e1d600720c */ /* 0x080fe40003f86270 */
[-C--:B------:R-:W-:Y:S02]  /*28930*/  ISETP.GE.AND P1, PT, R215, R225.reuse, PT ;  /* 0x000000e1d700720c */ /* 0x080fe40003f26270 */
[----:B------:R-:W-:Y:S02]  /*28940*/  FSEL R49, R60, -INF , !P4 ;  /* 0xff8000003c317808 */ /* 0x000fe40006000000 */
        /* <DEDUP_REMOVED lines=10> */
[-C--:B------:R-:W-:Y:S02]  /*289f0*/  ISETP.GE.AND P0, PT, R221, R225.reuse, PT ;  /* 0x000000e1dd00720c */ /* 0x080fe40003f06270 */
[----:B------:R-:W-:Y:S02]  /*28a00*/  FMNMX3.FTZ R3, R3, R64, R65, !PT ;  /* 0x0000004003037276 */ /* 0x000fe40007810041 */
[----:B------:R-:W-:Y:S02]  /*28a10*/  FSEL R41, R68, -INF , !P5 ;  /* 0xff80000044297808 */ /* 0x000fe40006800000 */
[----:B------:R-:W-:Y:S02]  /*28a20*/  FSEL R69, R69, -INF , !P4 ;  /* 0xff80000045457808 */ /* 0x000fe40006000000 */
[-C--:B------:R-:W-:Y:S02]  /*28a30*/  ISETP.GE.AND P1, PT, R232, R225.reuse, PT ;  /* 0x000000e1e800720c */ /* 0x080fe40003f26270 */
[----:B------:R-:W-:Y:S02]  /*28a40*/  ISETP.GE.AND P6, PT, R233, R225, PT ;  /* 0x000000e1e900720c */ /* 0x000fe40003fc6270 */
        /* <DEDUP_REMOVED lines=13> */
[-C--:B------:R-:W-:Y:S02]  /*28b20*/  ISETP.GE.AND P4, PT, R241, R225.reuse, PT ;  /* 0x000000e1f100720c */ /* 0x080fe40003f86270 */
[----:B------:R-:W-:Y:S02]  /*28b30*/  FMNMX3.FTZ R3, R3, R76, R77, !PT ;  /* 0x0000004c03037276 */ /* 0x000fe4000781004d */
[-C--:B------:R-:W-:Y:S02]  /*28b40*/  ISETP.GE.AND P6, PT, R237, R225.reuse, PT ;  /* 0x000000e1ed00720c */ /* 0x080fe40003fc6270 */
[----:B------:R-:W-:Y:S02]  /*28b50*/  FSEL R81, R81, -INF , !P1 ;  /* 0xff80000051517808 */ /* 0x000fe40004800000 */
[----:B------:R-:W-:Y:S02]  /*28b60*/  FSEL R93, R93, -INF , !P0 ;  /* 0xff8000005d5d7808 */ /* 0x000fe40004000000 */
[-C--:B------:R-:W-:Y:S02]  /*28b70*/  ISETP.GE.AND P5, PT, R239, R225.reuse, PT ;  /* 0x000000e1ef00720c */ /* 0x080fe40003fa6270 */
[----:B------:R-:W-:Y:S02]  /*28b80*/  FSEL R89, R89, -INF , !P4 ;  /* 0xff80000059597808 */ /* 0x000fe40006000000 */
[-C--:B------:R-:W-:Y:S02]  /*28b90*/  ISETP.GE.AND P0, PT, R246, R225.reuse, PT ;  /* 0x000000e1f600720c */ /* 0x080fe40003f06270 */
[-C--:B------:R-:W-:Y:S02]  /*28ba0*/  ISETP.GE.AND P4, PT, R245, R225.reuse, PT ;  /* 0x000000e1f500720c */ /* 0x080fe40003f86270 */
[----:B------:R-:W-:Y:S02]  /*28bb0*/  FSEL R85, R85, -INF , !P6 ;  /* 0xff80000055557808 */ /* 0x000fe40007000000 */
[----:B------:R-:W-:Y:S02]  /*28bc0*/  FMNMX3.FTZ R3, R3, R80, R81, !PT ;  /* 0x0000005003037276 */ /* 0x000fe40007810051 */
[-C--:B------:R-:W-:Y:S02]  /*28bd0*/  ISETP.GE.AND P6, PT, R244, R225.reuse, PT ;  /* 0x000000e1f400720c */ /* 0x080fe40003fc6270 */
[----:B------:R-:W-:Y:S02]  /*28be0*/  FSEL R33, R33, -INF , !P0 ;  /* 0xff80000021217808 */ /* 0x000fe40004000000 */
[----:B------:R-:W-:Y:S02]  /*28bf0*/  FSEL R88, R88, -INF , !P5 ;  /* 0xff80000058587808 */ /* 0x000fe40006800000 */
[-C--:B------:R-:W-:Y:S02]  /*28c00*/  ISETP.GE.AND P1, PT, R240, R225.reuse, PT ;  /* 0x000000e1f000720c */ /* 0x080fe40003f26270 */
[----:B------:R-:W-:Y:S02]  /*28c10*/  FSEL R100, R100, -INF , !P4 ;  /* 0xff80000064647808 */ /* 0x000fe40006000000 */
[-C--:B------:R-:W-:Y:S02]  /*28c20*/  ISETP.GE.AND P5, PT, R243, R225.reuse, PT ;  /* 0x000000e1f300720c */ /* 0x080fe40003fa6270 */
[----:B------:R-:W-:Y:S02]  /*28c30*/  FMNMX3.FTZ R3, R3, R84, R85, !PT ;  /* 0x0000005403037276 */ /* 0x000fe40007810055 */
[-C--:B------:R-:W-:Y:S01]  /*28c40*/  ISETP.GE.AND P0, PT, R16, R225.reuse, PT ;  /* 0x000000e11000720c */ /* 0x080fe20003f06270 */
[----:B------:R-:W-:Y:S01]  /*28c50*/  VIADD R16, R133, 0xe8 ;  /* 0x000000e885107836 */ /* 0x000fe20000000000 */
[-C--:B------:R-:W-:Y:S02]  /*28c60*/  ISETP.GE.AND P4, PT, R249, R225.reuse, PT ;  /* 0x000000e1f900720c */ /* 0x080fe40003f86270 */
[----:B------:R-:W-:Y:S02]  /*28c70*/  FSEL R96, R96, -INF , !P6 ;  /* 0xff80000060607808 */ /* 0x000fe40007000000 */
        /* <DEDUP_REMOVED lines=8> */
[-C--:B------:R-:W-:Y:S01]  /*28d00*/  ISETP.GE.AND P4, PT, R16, R225.reuse, PT ;  /* 0x000000e11000720c */ /* 0x080fe20003f86270 */
[----:B------:R-:W-:Y:S01]  /*28d10*/  VIADD R16, R133, 0xf0 ;  /* 0x000000f085107836 */ /* 0x000fe20000000000 */
[-C--:B------:R-:W-:Y:S02]  /*28d20*/  ISETP.GE.AND P6, PT, R252, R225.reuse, PT ;  /* 0x000000e1fc00720c */ /* 0x080fe40003fc6270 */
[----:B------:R-:W-:Y:S02]  /*28d30*/  FMNMX3.FTZ R3, R3, R92, R93, !PT ;  /* 0x0000005c03037276 */ /* 0x000fe4000781005d */
[----:B------:R-:W-:Y:S02]  /*28d40*/  FSEL R29, R29, -INF , !P5 ;  /* 0xff8000001d1d7808 */ /* 0x000fe40006800000 */
[----:B------:R-:W-:Y:S02]  /*28d50*/  FSEL R101, R101, -INF , !P1 ;  /* 0xff80000065657808 */ /* 0x000fe40004800000 */
[-C--:B------:R-:W-:Y:S01]  /*28d60*/  ISETP.GE.AND P5, PT, R17, R225.reuse, PT ;  /* 0x000000e11100720c */ /* 0x080fe20003fa6270 */
[----:B------:R-:W-:Y:S01]  /*28d70*/  VIADD R17, R133, 0xf1 ;  /* 0x000000f185117836 */ /* 0x000fe20000000000 */
[-C--:B------:R-:W-:Y:S02]  /*28d80*/  ISETP.GE.AND P1, PT, R251, R225.reuse, PT ;  /* 0x000000e1fb00720c */ /* 0x080fe40003f26270 */
[----:B------:R-:W-:Y:S01]  /*28d90*/  FSEL R21, R4, -INF , !P6 ;  /* 0xff80000004157808 */ /* 0x000fe20007000000 */
[----:B------:R-:W-:Y:S01]  /*28da0*/  IMAD.SHL.U32 R4, R0, 0x40, RZ ;  /* 0x0000004000047824 */ /* 0x000fe200078e00ff */
[----:B------:R-:W-:Y:S02]  /*28db0*/  FMNMX3.FTZ R3, R3, R96, R97, !PT ;  /* 0x0000006003037276 */ /* 0x000fe40007810061 */
[-C--:B------:R-:W-:Y:S01]  /*28dc0*/  ISETP.GE.AND P6, PT, R16, R225.reuse, PT ;  /* 0x000000e11000720c */ /* 0x080fe20003fc6270 */
[C---:B------:R-:W-:Y:S01]  /*28dd0*/  VIADD R16, R133.reuse, 0xf8 ;  /* 0x000000f885107836 */ /* 0x040fe20000000000 */
[----:B------:R-:W-:Y:S01]  /*28de0*/  FSEL R25, R112, -INF , !P1 ;  /* 0xff80000070197808 */ /* 0x000fe20004800000 */
[----:B------:R-:W-:Y:S01]  /*28df0*/  IMAD.MOV.U32 R112, RZ, RZ, R12 ;  /* 0x000000ffff707224 */ /* 0x000fe200078e000c */
[----:B------:R-:W-:Y:S01]  /*28e00*/  FSEL R20, R172, -INF , !P5 ;  /* 0xff800000ac147808 */ /* 0x000fe20006800000 */
[----:B------:R-:W-:Y:S01]  /*28e10*/  VIADD R172, R133, 0xd9 ;  /* 0x000000d985ac7836 */ /* 0x000fe20000000000 */
[-C--:B------:R-:W-:Y:S02]  /*28e20*/  ISETP.GE.AND P1, PT, R61, R225.reuse, PT ;  /* 0x000000e13d00720c */ /* 0x080fe40003f26270 */
[-C--:B------:R-:W-:Y:S02]  /*28e30*/  ISETP.GE.AND P5, PT, R17, R225.reuse, PT ;  /* 0x000000e11100720c */ /* 0x080fe40003fa6270 */
[----:B------:R-:W-:Y:S02]  /*28e40*/  FMNMX3.FTZ R3, R3, R100, R101, !PT ;  /* 0x0000006403037276 */ /* 0x000fe40007810065 */
[----:B------:R-:W-:Y:S01]  /*28e50*/  FSEL R17, R171, -INF , !P4 ;  /* 0xff800000ab117808 */ /* 0x000fe20006000000 */
[----:B------:R-:W-:Y:S01]  /*28e60*/  VIADD R171, R133, 0xf1 ;  /* 0x000000f185ab7836 */ /* 0x000fe20000000000 */
[----:B------:R-:W-:Y:S02]  /*28e70*/  ISETP.GE.AND P4, PT, R16, R225, PT ;  /* 0x000000e11000720c */ /* 0x000fe40003f86270 */
[----:B------:R-:W-:Y:S01]  /*28e80*/  FSEL R24, R113, -INF , !P0 ;  /* 0xff80000071187808 */ /* 0x000fe20004000000 */
[----:B------:R-:W-:Y:S01]  /*28e90*/  VIADD R113, R133, 0xe1 ;  /* 0x000000e185717836 */ /* 0x000fe20000000000 */
[----:B------:R-:W-:Y:S02]  /*28ea0*/  FMNMX3.FTZ R3, R3, R33, R32, !PT ;  /* 0x0000002103037276 */ /* 0x000fe40007810020 */
[----:B------:R-:W-:Y:S01]  /*28eb0*/  FSEL R16, R173, -INF , !P1 ;  /* 0xff800000ad107808 */ /* 0x000fe20004800000 */
[----:B------:R-:W-:Y:S01]  /*28ec0*/  VIADD R173, R133, 0xf8 ;  /* 0x000000f885ad7836 */ /* 0x000fe20000000000 */
[C---:B------:R-:W-:Y:S02]  /*28ed0*/  ISETP.GE.AND P0, PT, R9.reuse, R226, PT ;  /* 0x000000e20900720c */ /* 0x040fe40003f06270 */
[----:B------:R-:W-:Y:S02]  /*28ee0*/  ISETP.GE.AND P1, PT, R9, R225, PT ;  /* 0x000000e10900720c */ /* 0x000fe40003f26270 */
[----:B------:R-:W-:Y:S02]  /*28ef0*/  FSEL R9, R185, -INF , !P4 ;  /* 0xff800000b9097808 */ /* 0x000fe40006000000 */
[----:B------:R-:W-:Y:S02]  /*28f00*/  ISETP.GE.AND P4, PT, R133, R227, PT ;  /* 0x000000e38500720c */ /* 0x000fe40003f86270 */
[----:B------:R-:W-:Y:S02]  /*28f10*/  FMNMX3.FTZ R3, R3, R29, R28, !PT ;  /* 0x0000001d03037276 */ /* 0x000fe4000781001c */
[----:B------:R-:W-:Y:S02]  /*28f20*/  FSEL R45, R6, -INF , P4 ;  /* 0xff800000062d7808 */ /* 0x000fe40002000000 */
[----:B------:R-:W-:Y:S02]  /*28f30*/  ISETP.GE.AND P4, PT, R190, R227, PT ;  /* 0x000000e3be00720c */ /* 0x000fe40003f86270 */
[----:B------:R-:W-:Y:S02]  /*28f40*/  FMNMX3.FTZ R3, R3, R25, R24, !PT ;  /* 0x0000001903037276 */ /* 0x000fe40007810018 */
[----:B------:R-:W-:Y:S01]  /*28f50*/  FSEL R13, R184, -INF , !P6 ;  /* 0xff800000b80d7808 */ /* 0x000fe20007000000 */
[----:B------:R-:W-:Y:S01]  /*28f60*/  VIADD R184, R133, 0xf9 ;  /* 0x000000f985b87836 */ /* 0x000fe20000000000 */
[----:B------:R-:W-:Y:S01]  /*28f70*/  FSEL R12, R183, -INF , !P5 ;  /* 0xff800000b70c7808 */ /* 0x000fe20006800000 */
[----:B------:R-:W-:Y:S01]  /*28f80*/  IMAD.MOV.U32 R183, RZ, RZ, R36 ;  /* 0x000000ffffb77224 */ /* 0x000fe200078e0024 */
[-C--:B------:R-:W-:Y:S01]  /*28f90*/  ISETP.GE.AND P6, PT, R188, R227.reuse, PT ;  /* 0x000000e3bc00720c */ /* 0x080fe20003fc6270 */
[----:B-1----:R-:W2:Y:S01]  /*28fa0*/  LD.E R36, desc[UR4][R134.64+0xdc] ;  /* 0x0000dc0486247980 */ /* 0x002ea2000c101900 */
[----:B------:R-:W-:Y:S02]  /*28fb0*/  ISETP.GE.AND P5, PT, R189, R227, PT ;  /* 0x000000e3bd00720c */ /* 0x000fe40003fa6270 */
[----:B------:R-:W-:Y:S02]  /*28fc0*/  FSEL R14, R14, -INF , P4 ;  /* 0xff8000000e0e7808 */ /* 0x000fe40002000000 */
[----:B------:R-:W-:Y:S02]  /*28fd0*/  FMNMX3.FTZ R3, R3, R21, R20, !PT ;  /* 0x0000001503037276 */ /* 0x000fe40007810014 */
[----:B------:R-:W-:Y:S02]  /*28fe0*/  ISETP.GE.AND P4, PT, R194, R227, PT ;  /* 0x000000e3c200720c */ /* 0x000fe40003f86270 */
[----:B------:R-:W-:Y:S02]  /*28ff0*/  FSEL R40, R10, -INF , P6 ;  /* 0xff8000000a287808 */ /* 0x000fe40003000000 */
[----:B------:R-:W-:Y:S02]  /*29000*/  FMNMX3.FTZ R3, R3, R17, R16, !PT ;  /* 0x0000001103037276 */ /* 0x000fe40007810010 */
[----:B------:R-:W-:Y:S02]  /*29010*/  FSEL R10, R11, -INF , P5 ;  /* 0xff8000000b0a7808 */ /* 0x000fe40002800000 */
[----:B------:R-:W-:Y:S02]  /*29020*/  FSEL R129, R129, -INF , P0 ;  /* 0xff80000081817808 */ /* 0x000fe40000000000 */
[-C--:B------:R-:W-:Y:S02]  /*29030*/  ISETP.GE.AND P5, PT, R193, R227.reuse, PT ;  /* 0x000000e3c100720c */ /* 0x080fe40003fa6270 */
[-C--:B------:R-:W-:Y:S02]  /*29040*/  ISETP.GE.AND P0, PT, R187, R227.reuse, PT ;  /* 0x000000e3bb00720c */ /* 0x080fe40003f06270 */
[----:B------:R-:W-:Y:S02]  /*29050*/  FSEL R8, R22, -INF , P4 ;  /* 0xff80000016087808 */ /* 0x000fe40002000000 */
[----:B------:R-:W-:Y:S02]  /*29060*/  ISETP.GE.AND P4, PT, R198, R227, PT ;  /* 0x000000e3c600720c */ /* 0x000fe40003f86270 */
[----:B------:R-:W-:Y:S02]  /*29070*/  FSEL R129, R129, -INF , !P1 ;  /* 0xff80000081817808 */ /* 0x000fe40004800000 */
[----:B------:R-:W-:Y:S02]  /*29080*/  FMNMX3.FTZ R3, R3, R13, R12, !PT ;  /* 0x0000000d03037276 */ /* 0x000fe4000781000c */
[----:B------:R-:W-:Y:S02]  /*29090*/  FSEL R44, R7, -INF , P0 ;  /* 0xff800000072c7808 */ /* 0x000fe40000000000 */
[----:B------:R-:W-:Y:S02]  /*290a0*/  FSEL R68, R19, -INF , P5 ;  /* 0xff80000013447808 */ /* 0x000fe40002800000 */
[-C--:B------:R-:W-:Y:S02]  /*290b0*/  ISETP.GE.AND P5, PT, R197, R227.reuse, PT ;  /* 0x000000e3c500720c */ /* 0x080fe40003fa6270 */
[----:B------:R-:W-:Y:S02]  /*290c0*/  FSEL R7, R30, -INF , P4 ;  /* 0xff8000001e077808 */ /* 0x000fe40002000000 */
[----:B------:R-:W-:Y:S02]  /*290d0*/  ISETP.GE.AND P4, PT, R200, R227, PT ;  /* 0x000000e3c800720c */ /* 0x000fe40003f86270 */
[----:B------:R-:W-:Y:S02]  /*290e0*/  FMNMX3.FTZ R37, R3, R9, R129, !PT ;  /* 0x0000000903257276 */ /* 0x000fe40007810081 */
[----:B------:R-:W-:Y:S02]  /*290f0*/  FSEL R27, R27, -INF , P5 ;  /* 0xff8000001b1b7808 */ /* 0x000fe40002800000 */
[----:B------:R-:W-:Y:S02]  /*29100*/  LOP3.LUT P1, RZ, R0, 0x2, RZ, 0xc0, !PT ;  /* 0x0000000200ff7812 */ /* 0x000fe4000782c0ff */
[----:B------:R-:W-:Y:S01]  /*29110*/  FSEL R34, R34, -INF , P4 ;  /* 0xff80000022227808 */ /* 0x000fe20002000000 */
[----:B------:R-:W1:Y:S01]  /*29120*/  SHFL.BFLY PT, R0, R37, 0x2, 0x1f ;  /* 0x0c401f0025007f89 */ /* 0x000e6200000e0000 */
[-C--:B------:R-:W-:Y:S02]  /*29130*/  ISETP.GE.AND P5, PT, R204, R227.reuse, PT ;  /* 0x000000e3cc00720c */ /* 0x080fe40003fa6270 */
[-C--:B------:R-:W-:Y:S02]  /*29140*/  ISETP.GE.AND P4, PT, R202, R227.reuse, PT ;  /* 0x000000e3ca00720c */ /* 0x080fe40003f86270 */
[----:B------:R-:W-:Y:S02]  /*29150*/  FSEL R42, R42, -INF , P5 ;  /* 0xff8000002a2a7808 */ /* 0x000fe40002800000 */
        /* <DEDUP_REMOVED lines=20> */
[-C--:B------:R-:W-:Y:S02]  /*292a0*/  ISETP.GE.AND P5, PT, R217, R227.reuse, PT ;  /* 0x000000e3d900720c */ /* 0x080fe40003fa6270 */
[-C--:B------:R-:W-:Y:S02]  /*292b0*/  ISETP.GE.AND P4, PT, R216, R227.reuse, PT ;  /* 0x000000e3d800720c */ /* 0x080fe40003f86270 */
[----:B-1----:R-:W-:Y:S02]  /*292c0*/  FMNMX.FTZ R37, R37, R0, !PT ;  /* 0x0000000025257209 */ /* 0x002fe40007810000 */
[----:B------:R-:W-:Y:S02]  /*292d0*/  FSEL R26, R26, -INF , P6 ;  /* 0xff8000001a1a7808 */ /* 0x000fe40003000000 */
[-C--:B------:R-:W-:Y:S01]  /*292e0*/  ISETP.GE.AND P6, PT, R203, R227.reuse, PT ;  /* 0x000000e3cb00720c */ /* 0x080fe20003fc6270 */
[----:B------:R-:W1:Y:S01]  /*292f0*/  SHFL.BFLY PT, R0, R37, 0x1, 0x1f ;  /* 0x0c201f0025007f89 */ /* 0x000e6200000e0000 */
        /* <DEDUP_REMOVED lines=38> */
[----:B------:R-:W-:Y:S02]  /*29560*/  FSEL R91, R91, -INF , P4 ;  /* 0xff8000005b5b7808 */ /* 0x000fe40002000000 */
[----:B-1----:R-:W-:Y:S02]  /*29570*/  FMNMX.FTZ R37, R37, R0, !PT ;  /* 0x0000000025257209 */ /* 0x002fe40007810000 */
[-C--:B------:R-:W-:Y:S02]  /*29580*/  ISETP.GE.AND P5, PT, R243, R227.reuse, PT ;  /* 0x000000e3f300720c */ /* 0x080fe40003fa6270 */
[-C--:B------:R-:W-:Y:S02]  /*29590*/  ISETP.GE.AND P4, PT, R244, R227.reuse, PT ;  /* 0x000000e3f400720c */ /* 0x080fe40003f86270 */
[----:B------:R-:W-:Y:S02]  /*295a0*/  FSEL R78, R78, -INF , P6 ;  /* 0xff8000004e4e7808 */ /* 0x000fe40003000000 */
[----:B------:R-:W-:Y:S02]  /*295b0*/  FSEL R35, R35, -INF , P0 ;  /* 0xff80000023237808 */ /* 0x000fe40000000000 */
[-C--:B------:R-:W-:Y:S02]  /*295c0*/  ISETP.GE.AND P6, PT, R238, R227.reuse, PT ;  /* 0x000000e3ee00720c */ /* 0x080fe40003fc6270 */
[----:B------:R-:W-:Y:S02]  /*295d0*/  FSETP.NEU.FTZ.AND P0, PT, R37, -INF , PT ;  /* 0xff8000002500780b */ /* 0x000fe40003f1d000 */
[----:B------:R-:W-:Y:S02]  /*295e0*/  FSEL R99, R99, -INF , P5 ;  /* 0xff80000063637808 */ /* 0x000fe40002800000 */
[----:B------:R-:W-:Y:S02]  /*295f0*/  FSEL R98, R98, -INF , P4 ;  /* 0xff80000062627808 */ /* 0x000fe40002000000 */
[-C--:B------:R-:W-:Y:S02]  /*29600*/  ISETP.GE.AND P5, PT, R246, R227.reuse, PT ;  /* 0x000000e3f600720c */ /* 0x080fe40003fa6270 */
[-C--:B------:R-:W-:Y:S02]  /*29610*/  ISETP.GE.AND P4, PT, R247, R227.reuse, PT ;  /* 0x000000e3f700720c */ /* 0x080fe40003f86270 */
[----:B------:R-:W-:Y:S02]  /*29620*/  FSEL R86, R86, -INF , P6 ;  /* 0xff80000056567808 */ /* 0x000fe40003000000 */
[----:B------:R-:W-:Y:S02]  /*29630*/  FSEL R0, R37, RZ, P0 ;  /* 0x000000ff25007208 */ /* 0x000fe40000000000 */
[-C--:B------:R-:W-:Y:S02]  /*29640*/  ISETP.GE.AND P6, PT, R240, R227.reuse, PT ;  /* 0x000000e3f000720c */ /* 0x080fe40003fc6270 */
[----:B------:R-:W-:Y:S01]  /*29650*/  FSEL R106, R106, -INF , P5 ;  /* 0xff8000006a6a7808 */ /* 0x000fe20002800000 */
[----:B------:R-:W-:Y:S01]  /*29660*/  FADD.FTZ R3, -R0, R2 ;  /* 0x0000000200037221 */ /* 0x000fe20000010100 */
[-C--:B------:R-:W-:Y:S01]  /*29670*/  ISETP.GE.AND P5, PT, R249, R227.reuse, PT ;  /* 0x000000e3f900720c */ /* 0x080fe20003fa6270 */
[----:B------:R-:W-:Y:S01]  /*29680*/  IMAD.MOV.U32 R2, RZ, RZ, R112 ;  /* 0x000000ffff027224 */ /* 0x000fe200078e0070 */
[----:B------:R-:W-:Y:S01]  /*29690*/  FSEL R103, R103, -INF , P4 ;  /* 0xff80000067677808 */ /* 0x000fe20002000000 */
[----:B------:R-:W-:Y:S01]  /*296a0*/  VIADD R112, R133, 0xe8 ;  /* 0x000000e885707836 */ /* 0x000fe20000000000 */
        /* <DEDUP_REMOVED lines=13> */
[----:B------:R-:W-:Y:S01]  /*29780*/  LOP3.LUT R4, R220, 0x200, R4, 0xf8, !PT ;  /* 0x00000200dc047812 */ /* 0x000fe200078ef804 */
[----:B------:R-:W-:Y:S01]  /*29790*/  VIADD R220, R133, 0xf0 ;  /* 0x000000f085dc7836 */ /* 0x000fe20000000000 */
        /* <DEDUP_REMOVED lines=11> */
[----:B------:R-:W-:Y:S02]  /*29850*/  ISETP.GE.AND P4, PT, R173, R227, PT ;  /* 0x000000e3ad00720c */ /* 0x000fe40003f86270 */
[----:B------:R-:W-:Y:S02]  /*29860*/  FSEL R126, R126, -INF , P6 ;  /* 0xff8000007e7e7808 */ /* 0x000fe40003000000 */
[-C--:B------:R-:W-:Y:S02]  /*29870*/  ISETP.GE.AND P6, PT, R133, R228.reuse, PT ;  /* 0x000000e48500720c */ /* 0x080fe40003fc6270 */
[----:B------:R-:W-:Y:S02]  /*29880*/  FSEL R38, R131, -INF , P5 ;  /* 0xff80000083267808 */ /* 0x000fe40002800000 */
[-C--:B------:R-:W-:Y:S02]  /*29890*/  ISETP.GE.AND P5, PT, R188, R228.reuse, PT ;  /* 0x000000e4bc00720c */ /* 0x080fe40003fa6270 */
[----:B------:R-:W-:Y:S02]  /*298a0*/  FSEL R39, R130, -INF , P4 ;  /* 0xff80000082277808 */ /* 0x000fe40002000000 */
[-C--:B------:R-:W-:Y:S02]  /*298b0*/  ISETP.GE.AND P4, PT, R187, R228.reuse, PT ;  /* 0x000000e4bb00720c */ /* 0x080fe40003f86270 */
[----:B------:R-:W-:Y:S01]  /*298c0*/  FSEL R11, R45, -INF , !P6 ;  /* 0xff8000002d0b7808 */ /* 0x000fe20007000000 */
[----:B------:R-:W-:Y:S01]  /*298d0*/  IMAD.MOV.U32 R45, RZ, RZ, R183 ;  /* 0x000000ffff2d7224 */ /* 0x000fe200078e00b7 */
[-C--:B------:R-:W-:Y:S02]  /*298e0*/  ISETP.GE.AND P6, PT, R189, R228.reuse, PT ;  /* 0x000000e4bd00720c */ /* 0x080fe40003fc6270 */
[----:B------:R-:W-:Y:S01]  /*298f0*/  FSEL R19, R40, -INF , !P5 ;  /* 0xff80000028137808 */ /* 0x000fe20006800000 */
[----:B------:R-:W-:Y:S01]  /*29900*/  IMAD.MOV.U32 R40, RZ, RZ, R173 ;  /* 0x000000ffff287224 */ /* 0x000fe200078e00ad */
[----:B------:R-:W-:Y:S01]  /*29910*/  FSEL R15, R44, -INF , !P4 ;  /* 0xff8000002c0f7808 */ /* 0x000fe20006000000 */
[----:B------:R-:W-:Y:S01]  /*29920*/  IMAD.MOV.U32 R44, RZ, RZ, R184 ;  /* 0x000000ffff2c7224 */ /* 0x000fe200078e00b8 */
[-C--:B------:R-:W-:Y:S02]  /*29930*/  ISETP.GE.AND P5, PT, R191, R228.reuse, PT ;  /* 0x000000e4bf00720c */ /* 0x080fe40003fa6270 */
[-C--:B------:R-:W-:Y:S02]  /*29940*/  ISETP.GE.AND P4, PT, R190, R228.reuse, PT ;  /* 0x000000e4be00720c */ /* 0x080fe40003f86270 */
[----:B------:R-:W-:Y:S01]  /*29950*/  FSEL R22, R10, -INF , !P6 ;  /* 0xff8000000a167808 */ /* 0x000fe20007000000 */
[----:B------:R-:W-:Y:S01]  /*29960*/  IMAD.MOV.U32 R10, RZ, RZ, R171 ;  /* 0x000000ffff0a7224 */ /* 0x000fe200078e00ab */
[-C--:B------:R-:W-:Y:S02]  /*29970*/  ISETP.GE.AND P6, PT, R192, R228.reuse, PT ;  /* 0x000000e4c000720c */ /* 0x080fe40003fc6270 */
[----:B------:R-:W-:Y:S02]  /*29980*/  FSEL R60, R60, -INF , !P5 ;  /* 0xff8000003c3c7808 */ /* 0x000fe40006800000 */
        /* <DEDUP_REMOVED lines=9> */
[----:B------:R-:W-:Y:S02]  /*29a20*/  FSEL R130, R27, -INF , !P5 ;  /* 0xff8000001b827808 */ /* 0x000fe40006800000 */
[-C--:B------:R-:W-:Y:S02]  /*29a30*/  ISETP.GE.AND P5, PT, R200, R228.reuse, PT ;  /* 0x000000e4c800720c */ /* 0x080fe40003fa6270 */
[-C--:B------:R-:W-:Y:S02]  /*29a40*/  ISETP.GE.AND P6, PT, R195, R228.reuse, PT ;  /* 0x000000e4c300720c */ /* 0x080fe40003fc6270 */
[----:B------:R-:W-:Y:S02]  /*29a50*/  FSEL R173, R34, -INF , !P5 ;  /* 0xff80000022ad7808 */ /* 0x000fe40006800000 */
[-C--:B------:R-:W-:Y:S02]  /*29a60*/  ISETP.GE.AND P5, PT, R203, R228.reuse, PT ;  /* 0x000000e4cb00720c */ /* 0x080fe40003fa6270 */
[----:B------:R-:W-:Y:S02]  /*29a70*/  FSEL R68, R68, -INF , !P4 ;  /* 0xff80000044447808 */ /* 0x000fe40006000000 */
[----:B------:R-:W-:Y:S01]  /*29a80*/  FSEL R184, R5, -INF , !P5 ;  /* 0xff80000005b87808 */ /* 0x000fe20006800000 */
[----:B--2---:R-:W-:Y:S01]  /*29a90*/  FMUL.FTZ R5, R36, R37 ;  /* 0x0000002524057220 */ /* 0x004fe20000410000 */
[-C--:B------:R-:W-:Y:S02]  /*29aa0*/  ISETP.GE.AND P5, PT, R206, R228.reuse, PT ;  /* 0x000000e4ce00720c */ /* 0x080fe40003fa6270 */
[-C--:B------:R-:W-:Y:S02]  /*29ab0*/  ISETP.GE.AND P4, PT, R196, R228.reuse, PT ;  /* 0x000000e4c400720c */ /* 0x080fe40003f86270 */
[----:B------:R-:W-:Y:S02]  /*29ac0*/  FSEL R188, R46, -INF , !P5 ;  /* 0xff8000002ebc7808 */ /* 0x000fe40006800000 */
[-C--:B------:R-:W-:Y:S02]  /*29ad0*/  ISETP.GE.AND P5, PT, R209, R228.reuse, PT ;  /* 0x000000e4d100720c */ /* 0x080fe40003fa6270 */
[----:B------:R-:W-:Y:S02]  /*29ae0*/  FSEL R131, R26, -INF , !P4 ;  /* 0xff8000001a837808 */ /* 0x000fe40006000000 */
[----:B------:R-:W-:Y:S02]  /*29af0*/  FSEL R190, R51, -INF , !P5 ;  /* 0xff80000033be7808 */ /* 0x000fe40006800000 */
        /* <DEDUP_REMOVED lines=9> */
[-C--:B------:R-:W-:Y:S01]  /*29b90*/  ISETP.GE.AND P5, PT, R221, R228.reuse, PT ;  /* 0x000000e4dd00720c */ /* 0x080fe20003fa6270 */
[----:B------:R-:W-:Y:S01]  /*29ba0*/  IMAD.U32 R221, RZ, RZ, UR8 ;  /* 0x00000008ffdd7e24 */ /* 0x000fe2000f8e00ff */
        /* <DEDUP_REMOVED lines=18> */
[----:B------:R-:W-:Y:S02]  /*29cd0*/  FMNMX3.FTZ R0, R132, R11, R15, !PT ;  /* 0x0000000b84007276 */ /* 0x000fe4000781000f */
[----:B------:R-:W-:Y:S02]  /*29ce0*/  FSEL R215, R111, -INF , !P5 ;  /* 0xff8000006fd77808 */ /* 0x000fe40006800000 */
[-C--:B------:R-:W-:Y:S02]  /*29cf0*/  ISETP.GE.AND P5, PT, R252, R228.reuse, PT ;  /* 0x000000e4fc00720c */ /* 0x080fe40003fa6270 */
[----:B------:R-:W-:Y:S02]  /*29d00*/  FMNMX3.FTZ R0, R0, R19, R22, !PT ;  /* 0x0000001300007276 */ /* 0x000fe40007810016 */
[----:B------:R-:W-:Y:S02]  /*29d10*/  FSEL R218, R118, -INF , !P5 ;  /* 0xff80000076da7808 */ /* 0x000fe40006800000 */
[----:B------:R-:W-:Y:S02]  /*29d20*/  ISETP.GE.AND P5, PT, R14, R228, PT ;  /* 0x000000e40e00720c */ /* 0x000fe40003fa6270 */
[----:B------:R-:W2:Y:S01]  /*29d30*/  LDL.LU R14, [R1+0x24] ;  /* 0x00002400010e7983 */ /* 0x000ea20000300800 */
[----:B------:R-:W-:Y:S02]  /*29d40*/  FMNMX3.FTZ R0, R0, R30, R60, !PT ;  /* 0x0000001e00007276 */ /* 0x000fe4000781003c */
        /* <DEDUP_REMOVED lines=10> */
[-C--:B------:R-:W-:Y:S02]  /*29df0*/  ISETP.GE.AND P6, PT, R204, R228.reuse, PT ;  /* 0x000000e4cc00720c */ /* 0x080fe40003fc6270 */
[----:B------:R-:W-:Y:S02]  /*29e00*/  FMNMX3.FTZ R0, R0, R173, R172, !PT ;  /* 0x000000ad00007276 */ /* 0x000fe400078100ac */
[----:B------:R-:W-:Y:S02]  /*29e10*/  FSEL R187, R42, -INF , !P6 ;  /* 0xff8000002abb7808 */ /* 0x000fe40007000000 */
[-C--:B------:R-:W-:Y:S02]  /*29e20*/  ISETP.GE.AND P6, PT, R207, R228.reuse, PT ;  /* 0x000000e4cf00720c */ /* 0x080fe40003fc6270 */
[----:B------:R-:W-:Y:S02]  /*29e30*/  FMNMX3.FTZ R0, R0, R183, R184, !PT ;  /* 0x000000b700007276 */ /* 0x000fe400078100b8 */
[----:B------:R-:W-:Y:S02]  /*29e40*/  FSEL R189, R47, -INF , !P6 ;  /* 0xff8000002fbd7808 */ /* 0x000fe40007000000 */
[----:B------:R-:W-:Y:S02]  /*29e50*/  FMNMX3.FTZ R0, R0, R187, R185, !PT ;  /* 0x000000bb00007276 */ /* 0x000fe400078100b9 */
[----:B------:R-:W-:Y:S02]  /*29e60*/  ISETP.GE.AND P6, PT, R210, R228, PT ;  /* 0x000000e4d200720c */ /* 0x000fe40003fc6270 */
[----:B------:R-:W-:Y:S02]  /*29e70*/  FMNMX3.FTZ R0, R0, R188, R189, !PT ;  /* 0x000000bc00007276 */ /* 0x000fe400078100bd */
[----:B------:R-:W-:Y:S02]  /*29e80*/  FSEL R192, R54, -INF , !P6 ;  /* 0xff80000036c07808 */ /* 0x000fe40007000000 */
[----:B------:R-:W-:Y:S02]  /*29e90*/  FSEL R193, R55, -INF , !P4 ;  /* 0xff80000037c17808 */ /* 0x000fe40006000000 */
[-C--:B------:R-:W-:Y:S02]  /*29ea0*/  ISETP.GE.AND P6, PT, R213, R228.reuse, PT ;  /* 0x000000e4d500720c */ /* 0x080fe40003fc6270 */
[----:B------:R-:W-:Y:S02]  /*29eb0*/  FMNMX3.FTZ R0, R0, R191, R190, !PT ;  /* 0x000000bf00007276 */ /* 0x000fe400078100be */
[----:B------:R-:W-:Y:S02]  /*29ec0*/  ISETP.GE.AND P4, PT, R214, R228, PT ;  /* 0x000000e4d600720c */ /* 0x000fe40003f86270 */
[----:B------:R-:W-:Y:S02]  /*29ed0*/  FSEL R194, R59, -INF , !P6 ;  /* 0xff8000003bc27808 */ /* 0x000fe40007000000 */
[----:B------:R-:W-:Y:S02]  /*29ee0*/  FMNMX3.FTZ R0, R0, R192, R193, !PT ;  /* 0x000000c000007276 */ /* 0x000fe400078100c1 */
[----:B------:R-:W-:Y:S02]  /*29ef0*/  FSEL R196, R62, -INF , !P4 ;  /* 0xff8000003ec47808 */ /* 0x000fe40006000000 */
[-C--:B------:R-:W-:Y:S02]  /*29f00*/  ISETP.GE.AND P6, PT, R216, R228.reuse, PT ;  /* 0x000000e4d800720c */ /* 0x080fe40003fc6270 */
[-C--:B------:R-:W-:Y:S02]  /*29f10*/  ISETP.GE.AND P4, PT, R217, R228.reuse, PT ;  /* 0x000000e4d900720c */ /* 0x080fe40003f86270 */
[----:B------:R-:W-:Y:S02]  /*29f20*/  FMNMX3.FTZ R0, R0, R195, R194, !PT ;  /* 0x000000c300007276 */ /* 0x000fe400078100c2 */
[----:B------:R-:W-:Y:S02]  /*29f30*/  FSEL R198, R66, -INF , !P6 ;  /* 0xff80000042c67808 */ /* 0x000fe40007000000 */
[----:B------:R-:W-:Y:S02]  /*29f40*/  FSEL R199, R67, -INF , !P4 ;  /* 0xff80000043c77808 */ /* 0x000fe40006000000 */
[----:B------:R-:W-:Y:S02]  /*29f50*/  ISETP.GE.AND P6, PT, R219, R228, PT ;  /* 0x000000e4db00720c */ /* 0x000fe40003fc6270 */
[----:B------:R-:W-:Y:S02]  /*29f60*/  FMNMX3.FTZ R0, R0, R196, R197, !PT ;  /* 0x000000c400007276 */ /* 0x000fe400078100c5 */
[----:B------:R-:W-:Y:S02]  /*29f70*/  ISETP.GE.AND P4, PT, R232, R228, PT ;  /* 0x000000e4e800720c */ /* 0x000fe40003f86270 */
[----:B------:R-:W-:Y:S02]  /*29f80*/  FSEL R201, R71, -INF , !P6 ;  /* 0xff80000047c97808 */ /* 0x000fe40007000000 */
[----:B------:R-:W-:Y:S02]  /*29f90*/  FMNMX3.FTZ R0, R0, R198, R199, !PT ;  /* 0x000000c600007276 */ /* 0x000fe400078100c7 */
[----:B------:R-:W-:Y:S02]  /*29fa0*/  FSEL R203, R74, -INF , !P4 ;  /* 0xff8000004acb7808 */ /* 0x000fe40006000000 */
[-C--:B------:R-:W-:Y:S02]  /*29fb0*/  ISETP.GE.AND P6, PT, R233, R228.reuse, PT ;  /* 0x000000e4e900720c */ /* 0x080fe40003fc6270 */
        /* <DEDUP_REMOVED lines=25> */
[-C--:B------:R-:W-:Y:S02]  /*2a150*/  ISETP.GE.AND P6, PT, R248, R228.reuse, PT ;  /* 0x000000e4f800720c */ /* 0x080fe40003fc6270 */
[----:B------:R-:W-:Y:S02]  /*2a160*/  FSEL R212, R103, -INF , !P4 ;  /* 0xff80000067d47808 */ /* 0x000fe40006000000 */
[----:B------:R-:W-:Y:S02]  /*2a170*/  FMNMX3.FTZ R0, R0, R209, R208, !PT ;  /* 0x000000d100007276 */ /* 0x000fe400078100d0 */
[----:B------:R-:W-:Y:S01]  /*2a180*/  ISETP.GE.AND P4, PT, R250, R228, PT ;  /* 0x000000e4fa00720c */ /* 0x000fe20003f86270 */
[----:B------:R-:W-:Y:S01]  /*2a190*/  IMAD.MOV.U32 R250, RZ, RZ, R45 ;  /* 0x000000fffffa7224 */ /* 0x000fe200078e002d */
[----:B------:R-:W-:Y:S01]  /*2a1a0*/  FSEL R213, R107, -INF , !P6 ;  /* 0xff8000006bd57808 */ /* 0x000fe20007000000 */
[----:B------:R-:W-:Y:S01]  /*2a1b0*/  IMAD.MOV.U32 R45, RZ, RZ, R2 ;  /* 0x000000ffff2d7224 */ /* 0x000fe200078e0002 */
[----:B------:R-:W-:Y:S02]  /*2a1c0*/  FMNMX3.FTZ R0, R0, R210, R212, !PT ;  /* 0x000000d200007276 */ /* 0x000fe400078100d4 */
[-C--:B------:R-:W-:Y:S01]  /*2a1d0*/  ISETP.GE.AND P6, PT, R251, R228.reuse, PT ;  /* 0x000000e4fb00720c */ /* 0x080fe20003fc6270 */
[----:B------:R-:W-:Y:S01]  /*2a1e0*/  IMAD.MOV.U32 R249, RZ, RZ, R45 ;  /* 0x000000fffff97224 */ /* 0x000fe200078e002d */
[----:B------:R-:W-:Y:S01]  /*2a1f0*/  FSEL R214, R110, -INF , !P4 ;  /* 0xff8000006ed67808 */ /* 0x000fe20006000000 */
[----:B------:R-:W3:Y:S01]  /*2a200*/  LDL.LU R251, [R1+0x48] ;  /* 0x0000480001fb7983 */ /* 0x000ee20000300800 */
[-C--:B------:R-:W-:Y:S02]  /*2a210*/  ISETP.GE.AND P4, PT, R23, R228.reuse, PT ;  /* 0x000000e41700720c */ /* 0x080fe40003f86270 */
[----:B------:R-:W-:Y:S02]  /*2a220*/  FMNMX3.FTZ R0, R0, R211, R213, !PT ;  /* 0x000000d300007276 */ /* 0x000fe400078100d5 */
[----:B------:R-:W-:Y:S02]  /*2a230*/  FSEL R216, R114, -INF , !P6 ;  /* 0xff80000072d87808 */ /* 0x000fe40007000000 */
[----:B------:R-:W-:Y:S02]  /*2a240*/  ISETP.GE.AND P6, PT, R8, R228, PT ;  /* 0x000000e40800720c */ /* 0x000fe40003fc6270 */
        /* <DEDUP_REMOVED lines=24> */
[----:B------:R4:W-:Y:S01]  /*2a3d0*/  MUFU.EX2 R40, R6 ;  /* 0x0000000600287308 */ /* 0x0009e20000000800 */
[-CC-:B------:R-:W-:Y:S01]  /*2a3e0*/  FFMA.FTZ R34, R176, R36.reuse, -R5.reuse ;  /* 0x00000024b0227223 */ /* 0x180fe20000010805 */
[-CC-:B------:R-:W-:Y:S01]  /*2a3f0*/  FFMA.FTZ R106, R80, R36.reuse, -R5.reuse ;  /* 0x00000024506a7223 */ /* 0x180fe20000010805 */
[-C--:B------:R-:W-:Y:S07]  /*2a400*/  FFMA.FTZ R94, R64, R36.reuse, -R5 ;  /* 0x00000024405e7223 */ /* 0x080fee0000010805 */
[----:B------:R-:W-:Y:S01]  /*2a410*/  MUFU.EX2 R176, R8 ;  /* 0x0000000800b07308 */ /* 0x000fe20000000800 */
[----:B------:R-:W-:Y:S02]  /*2a420*/  IMAD R64, R4, 0x2, R221 ;  /* 0x0000000204407824 */ /* 0x000fe400078e02dd */
[-CC-:B------:R-:W-:Y:S01]  /*2a430*/  FFMA.FTZ R7, R182, R36.reuse, -R5.reuse ;  /* 0x00000024b6077223 */ /* 0x180fe20000010805 */
[-CC-:B------:R-:W-:Y:S01]  /*2a440*/  FFMA.FTZ R18, R180, R36.reuse, -R5.reuse ;  /* 0x00000024b4127223 */ /* 0x180fe20000010805 */
[-CC-:B------:R-:W-:Y:S01]  /*2a450*/  FFMA.FTZ R26, R179, R36.reuse, -R5.reuse ;  /* 0x00000024b31a7223 */ /* 0x180fe20000010805 */
[-CC-:B------:R-:W-:Y:S01]  /*2a460*/  FFMA.FTZ R27, R178, R36.reuse, -R5.reuse ;  /* 0x00000024b21b7223 */ /* 0x180fe20000010805 */
[----:B------:R-:W-:Y:S03]  /*2a470*/  LDSM.16.MT88.4 R44, [R64+0xa000] ;  /* 0x00a00000402c783b */ /* 0x000fe60000004200 */
[----:B------:R-:W-:Y:S01]  /*2a480*/  MUFU.EX2 R10, R7 ;  /* 0x00000007000a7308 */ /* 0x000fe20000000800 */
        /* <DEDUP_REMOVED lines=41> */
[----:B------:R-:W-:Y:S02]  /*2a720*/  IMAD.MOV.U32 R3, RZ, RZ, 0x20 ;  /* 0x00000020ff037424 */ /* 0x000fe400078e00ff */
        /* <DEDUP_REMOVED lines=12> */
[-C--:B----4-:R-:W-:Y:S01]  /*2a7f0*/  FFMA.FTZ R6, R11, R36.reuse, -R65 ;  /* 0x000000240b067223 */ /* 0x090fe20000010841 */
[-CC-:B------:R-:W-:Y:S01]  /*2a800*/  FFMA.FTZ R240, R24, R36.reuse, -R5.reuse ;  /* 0x0000002418f07223 */ /* 0x180fe20000010805 */
[-CC-:B------:R-:W-:Y:S01]  /*2a810*/  FFMA.FTZ R241, R21, R36.reuse, -R5.reuse ;  /* 0x0000002415f17223 */ /* 0x180fe20000010805 */
[-CC-:B------:R-:W-:Y:S01]  /*2a820*/  FFMA.FTZ R242, R20, R36.reuse, -R5.reuse ;  /* 0x0000002414f27223 */ /* 0x180fe20000010805 */
[----:B------:R4:W-:Y:S01]  /*2a830*/  MUFU.EX2 R80, R6 ;  /* 0x0000000600507308 */ /* 0x0009e20000000800 */
[-CC-:B------:R-:W-:Y:S01]  /*2a840*/  FFMA.FTZ R243, R17, R36.reuse, -R5.reuse ;  /* 0x0000002411f37223 */ /* 0x180fe20000010805 */
[-CC-:B------:R-:W-:Y:S01]  /*2a850*/  FFMA.FTZ R244, R16, R36.reuse, -R5.reuse ;  /* 0x0000002410f47223 */ /* 0x180fe20000010805 */
[-CC-:B------:R-:W-:Y:S01]  /*2a860*/  FFMA.FTZ R245, R13, R36.reuse, -R5.reuse ;  /* 0x000000240df57223 */ /* 0x180fe20000010805 */
[-CC-:B------:R-:W-:Y:S01]  /*2a870*/  FFMA.FTZ R246, R12, R36.reuse, -R5.reuse ;  /* 0x000000240cf67223 */ /* 0x180fe20000010805 */
[-CC-:B------:R-:W-:Y:S01]  /*2a880*/  FFMA.FTZ R247, R9, R36.reuse, -R5.reuse ;  /* 0x0000002409f77223 */ /* 0x180fe20000010805 */
[----:B------:R-:W-:Y:S01]  /*2a890*/  FFMA.FTZ R248, R129, R36, -R5 ;  /* 0x0000002481f87223 */ /* 0x000fe20000010805 */
[C---:B-1----:R-:W-:Y:S01]  /*2a8a0*/  FMUL.FTZ R4, R0.reuse, R164 ;  /* 0x000000a400047220 */ /* 0x042fe20000410000 */
        /* <DEDUP_REMOVED lines=16> */
[-CC-:B----4-:R-:W-:Y:S01]  /*2a9b0*/  FFMA.FTZ R6, R22, R36.reuse, -R65.reuse ;  /* 0x0000002416067223 */ /* 0x190fe20000010841 */
[-CC-:B------:R-:W-:Y:S01]  /*2a9c0*/  FFMA.FTZ R11, R19, R36.reuse, -R65.reuse ;  /* 0x00000024130b7223 */ /* 0x180fe20000010841 */
[-CC-:B------:R-:W-:Y:S01]  /*2a9d0*/  FFMA.FTZ R7, R15, R36.reuse, -R65.reuse ;  /* 0x000000240f077223 */ /* 0x180fe20000010841 */
[----:B------:R-:W1:Y:S01]  /*2a9e0*/  MUFU.EX2 R165, R18 ;  /* 0x0000001200a57308 */ /* 0x000e620000000800 */
[----:B------:R-:W-:Y:S02]  /*2a9f0*/  IMAD.IADD R152, R3, 0x1, R64 ;  /* 0x0000000103987824 */ /* 0x000fe400078e0240 */
[--C-:B------:R-:W-:Y:S01]  /*2aa00*/  FFMA.FTZ R35, R60, R36, -R65.reuse ;  /* 0x000000243c237223 */ /* 0x100fe20000010841 */
[----:B------:R-:W-:Y:S06]  /*2aa10*/  VIADD R144, R64, 0xa040 ;  /* 0x0000a04040907836 */ /* 0x000fec0000000000 */
[----:B------:R4:W-:Y:S01]  /*2aa20*/  MUFU.EX2 R164, R6 ;  /* 0x0000000600a47308 */ /* 0x0009e20000000800 */
[----:B--2---:R-:W-:Y:S01]  /*2aa30*/  FFMA.FTZ R14, R0, R14, R40 ;  /* 0x0000000e000e7223 */ /* 0x004fe20000010028 */
[----:B------:R-:W-:Y:S01]  /*2aa40*/  FSEL R0, R2, RZ, P0 ;  /* 0x000000ff02007208 */ /* 0x000fe20000000000 */
[----:B------:R-:W2:Y:S07]  /*2aa50*/  LDSM.16.MT88.4 R48, [R152+0xa000] ;  /* 0x00a000009830783b */ /* 0x000eae0000004200 */
[----:B------:R-:W5:Y:S01]  /*2aa60*/  MUFU.EX2 R161, R11 ;  /* 0x0000000b00a17308 */ /* 0x000f620000000800 */
[C---:B------:R-:W-:Y:S01]  /*2aa70*/  F2FP.BF16.F32.PACK_AB R40, R10.reuse, R40 ;  /* 0x000000280a28723e */ /* 0x040fe200000010ff */
[----:B------:R-:W-:Y:S01]  /*2aa80*/  FADD.FTZ R181, R10, R14 ;  /* 0x0000000e0ab57221 */ /* 0x000fe20000010000 */
[----:B------:R-:W-:Y:S07]  /*2aa90*/  FADD.FTZ R0, -R0, R132 ;  /* 0x0000008400007221 */ /* 0x000fee0000010100 */
[----:B------:R-:W2:Y:S01]  /*2aaa0*/  MUFU.EX2 R81, R7 ;  /* 0x0000000700517308 */ /* 0x000ea20000000800 */
[--C-:B------:R-:W-:Y:S01]  /*2aab0*/  FFMA.FTZ R30, R30, R36, -R65.reuse ;  /* 0x000000241e1e7223 */ /* 0x100fe20000010841 */
[----:B-1----:R-:W-:Y:S01]  /*2aac0*/  F2FP.BF16.F32.PACK_AB R42, R165, R176 ;  /* 0x000000b0a52a723e */ /* 0x002fe200000010ff */
[----:B------:R-:W-:Y:S07]  /*2aad0*/  FMUL.FTZ R0, R36, R0 ;  /* 0x0000000024007220 */ /* 0x000fee0000410000 */
[----:B------:R1:W-:Y:S01]  /*2aae0*/  MUFU.EX2 R160, R34 ;  /* 0x0000002200a07308 */ /* 0x0003e20000000800 */
[----:B------:R-:W-:Y:S01]  /*2aaf0*/  LDSM.16.MT88.4 R56, [R152+0xa800] ;  /* 0x00a800009838783b */ /* 0x000fe20000004200 */
[----:B----4-:R-:W-:Y:S02]  /*2ab00*/  VIADD R6, R64, 0xa000 ;  /* 0x0000a00040067836 */ /* 0x010fe40000000000 */
[--C-:B------:R-:W-:Y:S06]  /*2ab10*/  FFMA.FTZ R60, R112, R36, -R65.reuse ;  /* 0x00000024703c7223 */ /* 0x100fec0000010841 */
[----:B------:R4:W-:Y:S01]  /*2ab20*/  MUFU.EX2 R156, R35 ;  /* 0x00000023009c7308 */ /* 0x0009e20000000800 */
[----:B------:R-:W-:Y:S01]  /*2ab30*/  ISETP.GT.AND P0, PT, R250, R249, PT ;  /* 0x000000f9fa00720c */ /* 0x000fe20003f04270 */
[----:B------:R-:W-:Y:S01]  /*2ab40*/  @P2 VIADD R144, R6, 0xffffffc0 ;  /* 0xffffffc006902836 */ /* 0x000fe20000000000 */
[----:B-----5:R-:W-:Y:S07]  /*2ab50*/  F2FP.BF16.F32.PACK_AB R43, R164, R161 ;  /* 0x000000a1a42b723e */ /* 0x020fee00000010ff */
[----:B------:R-:W5:Y:S01]  /*2ab60*/  MUFU.EX2 R0, R0 ;  /* 0x0000000000007308 */ /* 0x000f620000000800 */
[----:B------:R-:W-:Y:S01]  /*2ab70*/  VIADD R250, R250, 0xffffffff ;  /* 0xfffffffffafa7836 */ /* 0x000fe20000000000 */
[----:B--2---:R-:W-:Y:S01]  /*2ab80*/  F2FP.BF16.F32.PACK_AB R41, R81, R80 ;  /* 0x000000505129723e */ /* 0x004fe200000010ff */
[----:B------:R-:W2:Y:S01]  /*2ab90*/  LDSM.16.MT88.4 R52, [R144] ;  /* 0x000000009034783b */ /* 0x000ea20000004200 */
[----:B------:R-:W-:Y:S06]  /*2aba0*/  IMAD.IADD R3, R3, 0x1, R144 ;  /* 0x0000000103037824 */ /* 0x000fec00078e0290 */
[----:B------:R-:W-:Y:S01]  /*2abb0*/  MUFU.EX2 R157, R27 ;  /* 0x0000001b009d7308 */ /* 0x000fe20000000800 */
[-CC-:B-1----:R-:W-:Y:S01]  /*2abc0*/  FFMA.FTZ R34, R61, R36.reuse, -R65.reuse ;  /* 0x000000243d227223 */ /* 0x182fe20000010841 */
[-CC-:B------:R-:W-:Y:S08]  /*2abd0*/  FFMA.FTZ R39, R39, R36.reuse, -R65.reuse ;  /* 0x0000002427277223 */ /* 0x180ff00000010841 */
[----:B------:R-:W-:Y:S01]  /*2abe0*/  MUFU.EX2 R153, R30 ;  /* 0x0000001e00997308 */ /* 0x000fe20000000800 */
[--C-:B----4-:R-:W-:Y:S09]  /*2abf0*/  FFMA.FTZ R35, R68, R36, -R65.reuse ;  /* 0x0000002444237223 */ /* 0x110ff20000010841 */
[----:B------:R1:W-:Y:S01]  /*2ac00*/  MUFU.EX2 R74, R60 ;  /* 0x0000003c004a7308 */ /* 0x0003e20000000800 */
[C---:B-----5:R-:W-:Y:S01]  /*2ac10*/  FMUL.FTZ R6, R0.reuse, R166 ;  /* 0x000000a600067220 */ /* 0x060fe20000410000 */
[C---:B------:R-:W-:Y:S01]  /*2ac20*/  FMUL.FTZ R7, R0.reuse, R167 ;  /* 0x000000a700077220 */ /* 0x040fe20000410000 */
[C---:B------:R-:W-:Y:S01]  /*2ac30*/  FMUL.FTZ R10, R0.reuse, R162 ;  /* 0x000000a2000a7220 */ /* 0x040fe20000410000 */
[C---:B------:R-:W-:Y:S06]  /*2ac40*/  FMUL.FTZ R11, R0.reuse, R163 ;  /* 0x000000a3000b7220 */ /* 0x040fec0000410000 */
[----:B------:R-:W-:Y:S01]  /*2ac50*/  MUFU.EX2 R145, R120 ;  /* 0x0000007800917308 */ /* 0x000fe20000000800 */
[C---:B------:R-:W-:Y:S01]  /*2ac60*/  FMUL.FTZ R14, R0.reuse, R158 ;  /* 0x0000009e000e7220 */ /* 0x040fe20000410000 */
[C---:B------:R-:W-:Y:S01]  /*2ac70*/  FMUL.FTZ R15, R0.reuse, R159 ;  /* 0x0000009f000f7220 */ /* 0x040fe20000410000 */
[C---:B------:R-:W-:Y:S01]  /*2ac80*/  FMUL.FTZ R18, R0.reuse, R154 ;  /* 0x0000009a00127220 */ /* 0x040fe20000410000 */
[C---:B------:R-:W-:Y:S06]  /*2ac90*/  HMMA.16816.F32.BF16 R4, R40.reuse, R44, R4 ;  /* 0x0000002c2804723c */ /* 0x040fec0000041804 */
[----:B------:R-:W-:Y:S01]  /*2aca0*/  MUFU.EX2 R154, R35 ;  /* 0x00000023009a7308 */ /* 0x000fe20000000800 */
[----:B-1----:R-:W-:Y:S01]  /*2acb0*/  LDSM.16.MT88.4 R60, [R144+0x1000] ;  /* 0x00100000903c783b */ /* 0x002fe20000004200 */
[C---:B------:R-:W-:Y:S08]  /*2acc0*/  FMUL.FTZ R19, R0.reuse, R155 ;  /* 0x0000009b00137220 */ /* 0x040ff00000410000 */
[----:B------:R1:W-:Y:S01]  /*2acd0*/  MUFU.EX2 R158, R26 ;  /* 0x0000001a009e7308 */ /* 0x0003e20000000800 */
[C---:B------:R-:W-:Y:S09]  /*2ace0*/  HMMA.16816.F32.BF16 R8, R40.reuse, R46, R8 ;  /* 0x0000002e2808723c */ /* 0x040ff20000041808 */
[----:B------:R4:W-:Y:S01]  /*2acf0*/  MUFU.EX2 R155, R34 ;  /* 0x00000022009b7308 */ /* 0x0009e20000000800 */
[C---:B------:R-:W-:Y:S01]  /*2ad00*/  FMUL.FTZ R22, R0.reuse, R150 ;  /* 0x0000009600167220 */ /* 0x040fe20000410000 */
[----:B------:R-:W5:Y:S01]  /*2ad10*/  LDSM.16.MT88.4 R44, [R3] ;  /* 0x00000000032c783b */ /* 0x000f620000004200 */
[C---:B------:R-:W-:Y:S07]  /*2ad20*/  FMUL.FTZ R23, R0.reuse, R151 ;  /* 0x0000009700177220 */ /* 0x040fee0000410000 */
[----:B------:R2:W3:Y:S01]  /*2ad30*/  MUFU.EX2 R159, R31 ;  /* 0x0000001f009f7308 */ /* 0x0004e20000000800 */
[C---:B------:R-:W-:Y:S03]  /*2ad40*/  HMMA.16816.F32.BF16 R12, R40.reuse, R48, R12 ;  /* 0x00000030280c723c */ /* 0x040fe6000004180c */
[C---:B------:R-:W-:Y:S01]  /*2ad50*/  FMUL.FTZ R27, R0.reuse, R147 ;  /* 0x00000093001b7220 */ /* 0x040fe20000410000 */
[C---:B------:R-:W-:Y:S05]  /*2ad60*/  FMUL.FTZ R30, R0.reuse, R142 ;  /* 0x0000008e001e7220 */ /* 0x040fea0000410000 */
[----:B------:R-:W-:Y:S01]  /*2ad70*/  MUFU.EX2 R147, R116 ;  /* 0x0000007400937308 */ /* 0x000fe20000000800 */
[C---:B-1----:R-:W-:Y:S01]  /*2ad80*/  FMUL.FTZ R26, R0.reuse, R146 ;  /* 0x00000092001a7220 */ /* 0x042fe20000410000 */
[C---:B------:R-:W-:Y:S01]  /*2ad90*/  FMUL.FTZ R35, R0.reuse, R139 ;  /* 0x0000008b00237220 */ /* 0x040fe20000410000 */
[C---:B------:R-:W-:Y:S01]  /*2ada0*/  HMMA.16816.F32.BF16 R16, R40.reuse, R50, R16 ;  /* 0x000000322810723c */ /* 0x040fe20000041810 */
[----:B------:R-:W1:Y:S06]  /*2adb0*/  LDSM.16.MT88.4 R48, [R64+0xa800] ;  /* 0x00a800004030783b */ /* 0x000e6c0000004200 */
[----:B------:R-:W-:Y:S01]  /*2adc0*/  MUFU.EX2 R146, R117 ;  /* 0x0000007500927308 */ /* 0x000fe20000000800 */
[C---:B----4-:R-:W-:Y:S01]  /*2add0*/  FMUL.FTZ R34, R0.reuse, R138 ;  /* 0x0000008a00227220 */ /* 0x050fe20000410000 */
[----:B--2---:R-:W-:Y:S08]  /*2ade0*/  FMUL.FTZ R31, R0, R143 ;  /* 0x0000008f001f7220 */ /* 0x004ff00000410000 */
[----:B------:R-:W-:Y:S01]  /*2adf0*/  MUFU.EX2 R175, R175 ;  /* 0x000000af00af7308 */ /* 0x000fe20000000800 */
[C---:B------:R-:W-:Y:S09]  /*2ae00*/  HMMA.16816.F32.BF16 R20, R40.reuse, R52, R20 ;  /* 0x000000342814723c */ /* 0x040ff20000041814 */
[----:B------:R-:W-:Y:S10]  /*2ae10*/  MUFU.EX2 R168, R168 ;  /* 0x000000a800a87308 */ /* 0x000ff40000000800 */
[----:B------:R-:W-:Y:S01]  /*2ae20*/  MUFU.EX2 R73, R128 ;  /* 0x0000008000497308 */ /* 0x000fe20000000800 */
[C---:B------:R-:W-:Y:S01]  /*2ae30*/  HMMA.16816.F32.BF16 R24, R40.reuse, R54, R24 ;  /* 0x000000362818723c */ /* 0x040fe20000041818 */
[----:B------:R-:W2:Y:S08]  /*2ae40*/  LDSM.16.MT88.4 R52, [R144+0x800] ;  /* 0x000800009034783b */ /* 0x000eb00000004200 */
[----:B------:R-:W-:Y:S10]  /*2ae50*/  MUFU.EX2 R142, R121 ;  /* 0x00000079008e7308 */ /* 0x000ff40000000800 */
[----:B------:R-:W-:Y:S10]  /*2ae60*/  MUFU.EX2 R137, R108 ;  /* 0x0000006c00897308 */ /* 0x000ff40000000800 */
[----:B------:R-:W-:Y:S01]  /*2ae70*/  MUFU.EX2 R138, R105 ;  /* 0x00000069008a7308 */ /* 0x000fe20000000800 */
[C---:B-----5:R-:W-:Y:S09]  /*2ae80*/  HMMA.16816.F32.BF16 R28, R40.reuse, R44, R28 ;  /* 0x0000002c281c723c */ /* 0x060ff2000004181c */
[----:B------:R-:W-:Y:S10]  /*2ae90*/  MUFU.EX2 R139, R104 ;  /* 0x00000068008b7308 */ /* 0x000ff40000000800 */
[----:B------:R-:W-:Y:S01]  /*2aea0*/  MUFU.EX2 R129, R67 ;  /* 0x0000004300817308 */ /* 0x000fe20000000800 */
[----:B------:R-:W-:Y:S01]  /*2aeb0*/  HMMA.16816.F32.BF16 R32, R40, R46, R32 ;  /* 0x0000002e2820723c */ /* 0x000fe20000041820 */
[----:B------:R-:W4:Y:S08]  /*2aec0*/  LDSM.16.MT88.4 R44, [R3+0x800] ;  /* 0x00080000032c783b */ /* 0x000f300000004200 */
[----:B------:R-:W5:Y:S01]  /*2aed0*/  MUFU.EX2 R174, R174 ;  /* 0x000000ae00ae7308 */ /* 0x000f620000000800 */
[----:B---3--:R-:W-:Y:S02]  /*2aee0*/  F2FP.BF16.F32.PACK_AB R42, R160, R159 ;  /* 0x0000009fa02a723e */ /* 0x008fe400000010ff */
[----:B------:R-:W-:Y:S07]  /*2aef0*/  F2FP.BF16.F32.PACK_AB R41, R156, R153 ;  /* 0x000000999c29723e */ /* 0x000fee00000010ff */
[----:B------:R-:W-:Y:S01]  /*2af00*/  MUFU.EX2 R170, R170 ;  /* 0x000000aa00aa7308 */ /* 0x000fe20000000800 */
[----:B------:R-:W-:Y:S02]  /*2af10*/  F2FP.BF16.F32.PACK_AB R43, R154, R155 ;  /* 0x0000009b9a2b723e */ /* 0x000fe400000010ff */
[----:B------:R-:W-:Y:S07]  /*2af20*/  F2FP.BF16.F32.PACK_AB R40, R157, R158 ;  /* 0x0000009e9d28723e */ /* 0x000fee00000010ff */
[----:B------:R-:W-:Y:S10]  /*2af30*/  MUFU.EX2 R68, R66 ;  /* 0x0000004200447308 */ /* 0x000ff40000000800 */
[----:B------:R-:W-:Y:S01]  /*2af40*/  MUFU.EX2 R128, R78 ;  /* 0x0000004e00807308 */ /* 0x000fe20000000800 */
[C---:B-1----:R-:W-:Y:S09]  /*2af50*/  HMMA.16816.F32.BF16 R4, R40.reuse, R48, R4 ;  /* 0x000000302804723c */ /* 0x042ff20000041804 */
[----:B------:R-:W-:Y:S10]  /*2af60*/  MUFU.EX2 R110, R110 ;  /* 0x0000006e006e7308 */ /* 0x000ff40000000800 */
[----:B------:R-:W-:Y:S01]  /*2af70*/  MUFU.EX2 R116, R99 ;  /* 0x0000006300747308 */ /* 0x000fe20000000800 */
[C---:B------:R-:W-:Y:S01]  /*2af80*/  HMMA.16816.F32.BF16 R8, R40.reuse, R50, R8 ;  /* 0x000000322808723c */ /* 0x040fe20000041808 */
[----:B------:R-:W1:Y:S08]  /*2af90*/  LDSM.16.MT88.4 R48, [R64+0xb000] ;  /* 0x00b000004030783b */ /* 0x000e700000004200 */
[----:B------:R-:W-:Y:S10]  /*2afa0*/  MUFU.EX2 R117, R102 ;  /* 0x0000006600757308 */ /* 0x000ff40000000800 */
[----:B------:R-:W3:Y:S01]  /*2afb0*/  MUFU.EX2 R169, R169 ;  /* 0x000000a900a97308 */ /* 0x000ee20000000800 */
[C---:B------:R-:W-:Y:S09]  /*2afc0*/  HMMA.16816.F32.BF16 R12, R40.reuse, R56, R12 ;  /* 0x00000038280c723c */ /* 0x040ff2000004180c */
[----:B------:R-:W-:Y:S10]  /*2afd0*/  MUFU.EX2 R150, R125 ;  /* 0x0000007d00967308 */ /* 0x000ff40000000800 */
[----:B------:R-:W-:Y:S01]  /*2afe0*/  MUFU.EX2 R125, R98 ;  /* 0x00000062007d7308 */ /* 0x000fe20000000800 */
[C---:B------:R-:W-:Y:S01]  /*2aff0*/  HMMA.16816.F32.BF16 R16, R40.reuse, R58, R16 ;  /* 0x0000003a2810723c */ /* 0x040fe20000041810 */
[----:B------:R-:W1:Y:S08]  /*2b000*/  LDSM.16.MT88.4 R56, [R152+0xb000] ;  /* 0x00b000009838783b */ /* 0x000e700000004200 */
[----:B------:R-:W-:Y:S10]  /*2b010*/  MUFU.EX2 R151, R124 ;  /* 0x0000007c00977308 */ /* 0x000ff40000000800 */
[----:B------:R-:W-:Y:S01]  /*2b020*/  MUFU.EX2 R119, R119 ;  /* 0x0000007700777308 */ /* 0x000fe20000000800 */
[C---:B--2---:R-:W-:Y:S09]  /*2b030*/  HMMA.16816.F32.BF16 R20, R40.reuse, R52, R20 ;  /* 0x000000342814723c */ /* 0x044ff20000041814 */
[----:B------:R-:W-:Y:S01]  /*2b040*/  MUFU.EX2 R120, R95 ;  /* 0x0000005f00787308 */ /* 0x000fe20000000800 */
[-CC-:B------:R-:W-:Y:S01]  /*2b050*/  FFMA.FTZ R53, R113, R36.reuse, -R65.reuse ;  /* 0x0000002471357223 */ /* 0x180fe20000010841 */
[-CC-:B------:R-:W-:Y:S08]  /*2b060*/  FFMA.FTZ R52, R131, R36.reuse, -R65.reuse ;  /* 0x0000002483347223 */ /* 0x180ff00000010841 */
[----:B------:R-:W-:Y:S01]  /*2b070*/  MUFU.EX2 R124, R94 ;  /* 0x0000005e007c7308 */ /* 0x000fe20000000800 */
[C---:B------:R-:W-:Y:S09]  /*2b080*/  HMMA.16816.F32.BF16 R24, R40.reuse, R54, R24 ;  /* 0x000000362818723c */ /* 0x040ff20000041818 */
[----:B------:R2:W1:Y:S10]  /*2b090*/  MUFU.EX2 R77, R53 ;  /* 0x00000035004d7308 */ /* 0x0004740000000800 */
[----:B------:R-:W-:Y:S01]  /*2b0a0*/  MUFU.EX2 R76, R52 ;  /* 0x00000034004c7308 */ /* 0x000fe20000000800 */
[C---:B----4-:R-:W-:Y:S09]  /*2b0b0*/  HMMA.16816.F32.BF16 R28, R40.reuse, R44, R28 ;  /* 0x0000002c281c723c */ /* 0x050ff2000004181c */
[----:B------:R-:W-:Y:S10]  /*2b0c0*/  MUFU.EX2 R115, R115 ;  /* 0x0000007300737308 */ /* 0x000ff40000000800 */
[----:B------:R-:W-:Y:S01]  /*2b0d0*/  MUFU.EX2 R105, R103 ;  /* 0x0000006700697308 */ /* 0x000fe20000000800 */
[----:B------:R-:W-:Y:S01]  /*2b0e0*/  HMMA.16816.F32.BF16 R32, R40, R46, R32 ;  /* 0x0000002e2820723c */ /* 0x000fe20000041820 */
[----:B------:R-:W4:Y:S08]  /*2b0f0*/  LDSM.16.MT88.4 R44, [R3+0x1000] ;  /* 0x00100000032c783b */ /* 0x000f300000004200 */
[----:B------:R-:W-:Y:S01]  /*2b100*/  MUFU.EX2 R108, R106 ;  /* 0x0000006a006c7308 */ /* 0x000fe20000000800 */
[--C-:B--2---:R-:W-:Y:S01]  /*2b110*/  FFMA.FTZ R53, R130, R36, -R65.reuse ;  /* 0x0000002482357223 */ /* 0x104fe20000010841 */
[----:B-----5:R-:W-:Y:S02]  /*2b120*/  F2FP.BF16.F32.PACK_AB R40, R174, R175 ;  /* 0x000000afae28723e */ /* 0x020fe400000010ff */
[----:B---3--:R-:W-:Y:S06]  /*2b130*/  F2FP.BF16.F32.PACK_AB R42, R169, R170 ;  /* 0x000000aaa92a723e */ /* 0x008fec00000010ff */
[----:B------:R-:W2:Y:S01]  /*2b140*/  MUFU.EX2 R75, R53 ;  /* 0x00000035004b7308 */ /* 0x000ea20000000800 */
[----:B-1----:R-:W-:Y:S09]  /*2b150*/  F2FP.BF16.F32.PACK_AB R41, R77, R74 ;  /* 0x0000004a4d29723e */ /* 0x002ff200000010ff */
[----:B------:R-:W-:Y:S10]  /*2b160*/  MUFU.EX2 R130, R79 ;  /* 0x0000004f00827308 */ /* 0x000ff40000000800 */
[----:B------:R-:W-:Y:S10]  /*2b170*/  MUFU.EX2 R107, R107 ;  /* 0x0000006b006b7308 */ /* 0x000ff40000000800 */
[----:B------:R-:W-:Y:S01]  /*2b180*/  MUFU.EX2 R95, R84 ;  /* 0x00000054005f7308 */ /* 0x000fe20000000800 */
[----:B--2---:R-:W-:Y:S01]  /*2b190*/  F2FP.BF16.F32.PACK_AB R43, R75, R76 ;  /* 0x0000004c4b2b723e */ /* 0x004fe200000010ff */
[----:B------:R-:W-:Y:S08]  /*2b1a0*/  LDSM.16.MT88.4 R52, [R152+0xb800] ;  /* 0x00b800009834783b */ /* 0x000ff00000004200 */
[----:B------:R-:W-:Y:S10]  /*2b1b0*/  MUFU.EX2 R96, R85 ;  /* 0x0000005500607308 */ /* 0x000ff40000000800 */
[----:B------:R-:W-:Y:S01]  /*2b1c0*/  MUFU.EX2 R100, R88 ;  /* 0x0000005800647308 */ /* 0x000fe20000000800 */
[C---:B------:R-:W-:Y:S09]  /*2b1d0*/  HMMA.16816.F32.BF16 R4, R40.reuse, R48, R4 ;  /* 0x000000302804723c */ /* 0x040ff20000041804 */
[----:B------:R-:W-:Y:S10]  /*2b1e0*/  MUFU.EX2 R101, R89 ;  /* 0x0000005900657308 */ /* 0x000ff40000000800 */
[----:B------:R-:W-:Y:S01]  /*2b1f0*/  MUFU.EX2 R88, R92 ;  /* 0x0000005c00587308 */ /* 0x000fe20000000800 */
[C---:B------:R-:W-:Y:S01]  /*2b200*/  HMMA.16816.F32.BF16 R8, R40.reuse, R50, R8 ;  /* 0x000000322808723c */ /* 0x040fe20000041808 */
[----:B------:R-:W1:Y:S08]  /*2b210*/  LDSM.16.MT88.4 R48, [R64+0xb800] ;  /* 0x00b800004030783b */ /* 0x000e700000004200 */
[----:B------:R-:W-:Y:S10]  /*2b220*/  MUFU.EX2 R89, R179 ;  /* 0x000000b300597308 */ /* 0x000ff40000000800 */
[----:B------:R-:W-:Y:S01]  /*2b230*/  MUFU.EX2 R92, R178 ;  /* 0x000000b2005c7308 */ /* 0x000fe20000000800 */
[C---:B------:R-:W-:Y:S03]  /*2b240*/  HMMA.16816.F32.BF16 R12, R40.reuse, R56, R12 ;  /* 0x00000038280c723c */ /* 0x040fe6000004180c */
[-CC-:B------:R-:W-:Y:S06]  /*2b250*/  FFMA.FTZ R56, R133, R36.reuse, -R65.reuse ;  /* 0x0000002485387223 */ /* 0x180fec0000010841 */
[----:B------:R-:W-:Y:S01]  /*2b260*/  MUFU.EX2 R94, R180 ;  /* 0x000000b4005e7308 */ /* 0x000fe20000000800 */
[C---:B------:R-:W-:Y:S09]  /*2b270*/  HMMA.16816.F32.BF16 R16, R40.reuse, R58, R16 ;  /* 0x0000003a2810723c */ /* 0x040ff20000041810 */
[----:B------:R2:W-:Y:S10]  /*2b280*/  MUFU.EX2 R70, R56 ;  /* 0x0000003800467308 */ /* 0x0005f40000000800 */
[----:B------:R-:W-:Y:S01]  /*2b290*/  MUFU.EX2 R133, R109 ;  /* 0x0000006d00857308 */ /* 0x000fe20000000800 */
[C---:B------:R-:W-:Y:S09]  /*2b2a0*/  HMMA.16816.F32.BF16 R20, R40.reuse, R60, R20 ;  /* 0x0000003c2814723c */ /* 0x040ff20000041814 */
[----:B------:R-:W-:Y:S01]  /*2b2b0*/  MUFU.EX2 R109, R177 ;  /* 0x000000b1006d7308 */ /* 0x000fe20000000800 */
[-CC-:B------:R-:W-:Y:S01]  /*2b2c0*/  FFMA.FTZ R61, R171, R36.reuse, -R65.reuse ;  /* 0x00000024ab3d7223 */ /* 0x180fe20000010841 */
[-CC-:B------:R-:W-:Y:S08]  /*2b2d0*/  FFMA.FTZ R60, R173, R36.reuse, -R65.reuse ;  /* 0x00000024ad3c7223 */ /* 0x180ff00000010841 */
[----:B------:R-:W-:Y:S01]  /*2b2e0*/  MUFU.EX2 R84, R235 ;  /* 0x000000eb00547308 */ /* 0x000fe20000000800 */
[----:B--2---:R-:W2:Y:S01]  /*2b2f0*/  LDSM.16.MT88.4 R56, [R144+0x1800] ;  /* 0x001800009038783b */ /* 0x004ea20000004200 */
[C---:B------:R-:W-:Y:S08]  /*2b300*/  HMMA.16816.F32.BF16 R24, R40.reuse, R62, R24 ;  /* 0x0000003e2818723c */ /* 0x040ff00000041818 */
[----:B------:R3:W5:Y:S10]  /*2b310*/  MUFU.EX2 R72, R61 ;  /* 0x0000003d00487308 */ /* 0x0007740000000800 */
[----:B------:R1:W-:Y:S01]  /*2b320*/  MUFU.EX2 R149, R60 ;  /* 0x0000003c00957308 */ /* 0x0003e20000000800 */
[C---:B----4-:R-:W-:Y:S09]  /*2b330*/  HMMA.16816.F32.BF16 R28, R40.reuse, R44, R28 ;  /* 0x0000002c281c723c */ /* 0x050ff2000004181c */
[----:B------:R-:W-:Y:S10]  /*2b340*/  MUFU.EX2 R85, R236 ;  /* 0x000000ec00557308 */ /* 0x000ff40000000800 */
[----:B------:R-:W-:Y:S01]  /*2b350*/  MUFU.EX2 R39, R39 ;  /* 0x0000002700277308 */ /* 0x000fe20000000800 */
[--C-:B---3--:R-:W-:Y:S01]  /*2b360*/  FFMA.FTZ R61, R172, R36, -R65.reuse ;  /* 0x00000024ac3d7223 */ /* 0x108fe20000010841 */
[----:B------:R-:W-:Y:S01]  /*2b370*/  HMMA.16816.F32.BF16 R32, R40, R46, R32 ;  /* 0x0000002e2820723c */ /* 0x000fe20000041820 */
[----:B------:R-:W3:Y:S07]  /*2b380*/  LDSM.16.MT88.4 R44, [R3+0x1800] ;  /* 0x00180000032c783b */ /* 0x000eee0000004200 */
        /* <DEDUP_REMOVED lines=11> */
[C---:B------:R-:W-:Y:S08]  /*2b440*/  HMMA.16816.F32.BF16 R12, R40.reuse, R52, R12 ;  /* 0x00000034280c723c */ /* 0x040ff0000004180c */
[C---:B------:R-:W-:Y:S01]  /*2b450*/  HMMA.16816.F32.BF16 R16, R40.reuse, R54, R16 ;  /* 0x000000362810723c */ /* 0x040fe20000041810 */
[----:B------:R-:W4:Y:S07]  /*2b460*/  LDSM.16.MT88.4 R52, [R152+0xc000] ;  /* 0x00c000009834783b */ /* 0x000f2e0000004200 */
[C---:B--2---:R-:W-:Y:S03]  /*2b470*/  HMMA.16816.F32.BF16 R20, R40.reuse, R56, R20 ;  /* 0x000000382814723c */ /* 0x044fe60000041814 */
[-CC-:B------:R-:W-:Y:S01]  /*2b480*/  FFMA.FTZ R57, R184, R36.reuse, -R65.reuse ;  /* 0x00000024b8397223 */ /* 0x180fe20000010841 */
[-CC-:B------:R-:W-:Y:S03]  /*2b490*/  FFMA.FTZ R56, R187, R36.reuse, -R65.reuse ;  /* 0x00000024bb387223 */ /* 0x180fe60000010841 */
[----:B------:R2:W5:Y:S01]  /*2b4a0*/  MUFU.EX2 R141, R57 ;  /* 0x00000039008d7308 */ /* 0x0005620000000800 */
[C---:B------:R-:W-:Y:S09]  /*2b4b0*/  HMMA.16816.F32.BF16 R24, R40.reuse, R58, R24 ;  /* 0x0000003a2818723c */ /* 0x040ff20000041818 */
[----:B------:R1:W-:Y:S01]  /*2b4c0*/  MUFU.EX2 R140, R56 ;  /* 0x00000038008c7308 */ /* 0x0003e20000000800 */
[C---:B---3--:R-:W-:Y:S03]  /*2b4d0*/  HMMA.16816.F32.BF16 R28, R40.reuse, R44, R28 ;  /* 0x0000002c281c723c */ /* 0x048fe6000004181c */
[--C-:B--2---:R-:W-:Y:S05]  /*2b4e0*/  FFMA.FTZ R57, R185, R36, -R65.reuse ;  /* 0x00000024b9397223 */ /* 0x104fea0000010841 */
[----:B------:R-:W-:Y:S01]  /*2b4f0*/  HMMA.16816.F32.BF16 R32, R40, R46, R32 ;  /* 0x0000002e2820723c */ /* 0x000fe20000041820 */
[----:B------:R-:W2:Y:S01]  /*2b500*/  MUFU.EX2 R143, R57 ;  /* 0x00000039008f7308 */ /* 0x000ea20000000800 */
[----:B------:R-:W3:Y:S01]  /*2b510*/  LDSM.16.MT88.4 R44, [R3+0x2000] ;  /* 0x00200000032c783b */ /* 0x000ee20000004200 */
        /* <DEDUP_REMOVED lines=10> */
[C---:B----4-:R-:W-:Y:S08]  /*2b5c0*/  HMMA.16816.F32.BF16 R12, R40.reuse, R52, R12 ;  /* 0x00000034280c723c */ /* 0x050ff0000004180c */
        /* <DEDUP_REMOVED lines=100> */
[-CC-:B------:R-:W-:Y:S02]  /*2bc10*/  FFMA.FTZ R60, R82, R36.reuse, -R65.reuse ;  /* 0x00000024523c7223 */ /* 0x180fe40000010841 */
[----:B------:R-:W-:Y:S02]  /*2bc20*/  MUFU.EX2 R82, R186 ;  /* 0x000000ba00527308 */ /* 0x000fe40000000800 */
[C---:B------:R-:W-:Y:S08]  /*2bc30*/  HMMA.16816.F32.BF16 R24, R40.reuse, R62, R24 ;  /* 0x0000003e2818723c */ /* 0x040ff00000041818 */
[----:B------:R3:W5:Y:S10]  /*2bc40*/  MUFU.EX2 R103, R61 ;  /* 0x0000003d00677308 */ /* 0x0007740000000800 */
[----:B------:R1:W-:Y:S01]  /*2bc50*/  MUFU.EX2 R106, R60 ;  /* 0x0000003c006a7308 */ /* 0x0003e20000000800 */
[C---:B----4-:R-:W-:Y:S08]  /*2bc60*/  HMMA.16816.F32.BF16 R28, R40.reuse, R44, R28 ;  /* 0x0000002c281c723c */ /* 0x050ff0000004181c */
[----:B------:R-:W-:Y:S01]  /*2bc70*/  HMMA.16816.F32.BF16 R32, R40, R46, R32 ;  /* 0x0000002e2820723c */ /* 0x000fe20000041820 */
[----:B------:R-:W4:Y:S02]  /*2bc80*/  LDSM.16.MT88.4 R44, [R3+0x4800] ;  /* 0x00480000032c783b */ /* 0x000f240000004200 */
[-CC-:B---3--:R-:W-:Y:S01]  /*2bc90*/  FFMA.FTZ R61, R83, R36.reuse, -R65.reuse ;  /* 0x00000024533d7223 */ /* 0x188fe20000010841 */
[----:B------:R-:W-:Y:S01]  /*2bca0*/  F2FP.BF16.F32.PACK_AB R40, R107, R105 ;  /* 0x000000696b28723e */ /* 0x000fe200000010ff */
[--C-:B-1----:R-:W-:Y:S01]  /*2bcb0*/  FFMA.FTZ R60, R86, R36, -R65.reuse ;  /* 0x00000024563c7223 */ /* 0x102fe20000010841 */
[----:B------:R-:W-:Y:S01]  /*2bcc0*/  F2FP.BF16.F32.PACK_AB R42, R109, R108 ;  /* 0x0000006c6d2a723e */ /* 0x000fe200000010ff */
[----:B------:R-:W1:Y:S01]  /*2bcd0*/  MUFU.EX2 R104, R61 ;  /* 0x0000003d00687308 */ /* 0x000e620000000800 */
[----:B-----5:R-:W-:Y:S09]  /*2bce0*/  F2FP.BF16.F32.PACK_AB R41, R103, R102 ;  /* 0x000000666729723e */ /* 0x020ff200000010ff */
[----:B------:R3:W-:Y:S10]  /*2bcf0*/  MUFU.EX2 R93, R60 ;  /* 0x0000003c005d7308 */ /* 0x0007f40000000800 */
[----:B------:R-:W-:Y:S01]  /*2bd00*/  MUFU.EX2 R83, R182 ;  /* 0x000000b600537308 */ /* 0x000fe20000000800 */
[----:B-1----:R-:W-:Y:S01]  /*2bd10*/  F2FP.BF16.F32.PACK_AB R43, R104, R106 ;  /* 0x0000006a682b723e */ /* 0x002fe200000010ff */
[----:B---3--:R-:W-:Y:S06]  /*2bd20*/  LDSM.16.MT88.4 R60, [R144+0x5000] ;  /* 0x00500000903c783b */ /* 0x008fec0000004200 */
        /* <DEDUP_REMOVED lines=47> */
[-CC-:B------:R-:W-:Y:S01]  /*2c020*/  FFMA.FTZ R49, R210, R36.reuse, -R65.reuse ;  /* 0x00000024d2317223 */ /* 0x180fe20000010841 */
[----:B------:R-:W-:Y:S01]  /*2c030*/  FFMA.FTZ R48, R0, R251, R80 ;  /* 0x000000fb00307223 */ /* 0x000fe20000010050 */
[-CC-:B------:R-:W-:Y:S02]  /*2c040*/  FFMA.FTZ R0, R212, R36.reuse, -R65.reuse ;  /* 0x00000024d4007223 */ /* 0x180fe40000010841 */
[----:B------:R-:W-:Y:S01]  /*2c050*/  MUFU.EX2 R78, R49 ;  /* 0x00000031004e7308 */ /* 0x000fe20000000800 */
[C---:B------:R-:W-:Y:S08]  /*2c060*/  HMMA.16816.F32.BF16 R8, R40.reuse, R50, R8 ;  /* 0x000000322808723c */ /* 0x040ff00000041808 */
        /* <DEDUP_REMOVED lines=41> */
[C---:B----4-:R-:W-:Y:S08]  /*2c300*/  HMMA.16816.F32.BF16 R12, R40.reuse, R48, R12 ;  /* 0x00000030280c723c */ /* 0x050ff0000004180c */
[----:B------:R-:W-:Y:S01]  /*2c310*/  MUFU.EX2 R77, R237 ;  /* 0x000000ed004d7308 */ /* 0x000fe20000000800 */
[----:B------:R-:W-:Y:S01]  /*2c320*/  FADD.FTZ R56, R170, R56 ;  /* 0x00000038aa387221 */ /* 0x000fe20000010000 */
[----:B------:R-:W-:Y:S08]  /*2c330*/  FADD.FTZ R0, R76, R0 ;  /* 0x000000004c007221 */ /* 0x000ff00000010000 */
[----:B------:R-:W3:Y:S01]  /*2c340*/  MUFU.EX2 R76, R238 ;  /* 0x000000ee004c7308 */ /* 0x000ee20000000800 */
[----:B------:R-:W-:Y:S01]  /*2c350*/  FADD.FTZ R48, R169, R56 ;  /* 0x00000038a9307221 */ /* 0x000fe20000010000 */
[C---:B------:R-:W-:Y:S03]  /*2c360*/  HMMA.16816.F32.BF16 R16, R40.reuse, R50, R16 ;  /* 0x000000322810723c */ /* 0x040fe60000041810 */
[----:B------:R-:W-:Y:S01]  /*2c370*/  FADD.FTZ R0, R75, R0 ;  /* 0x000000004b007221 */ /* 0x000fe20000010000 */
[----:B------:R-:W-:Y:S04]  /*2c380*/  FADD.FTZ R48, R168, R48 ;  /* 0x00000030a8307221 */ /* 0x000fe80000010000 */
[----:B------:R-:W4:Y:S01]  /*2c390*/  MUFU.EX2 R75, R240 ;  /* 0x000000f0004b7308 */ /* 0x000f220000000800 */
        /* <DEDUP_REMOVED lines=14> */
[-C--:B------:R-:W-:Y:S07]  /*2c480*/  FFMA.FTZ R0, R217, R36.reuse, -R65 ;  /* 0x00000024d9007223 */ /* 0x080fee0000010841 */
[----:B------:R4:W1:Y:S01]  /*2c490*/  MUFU.EX2 R72, R58 ;  /* 0x0000003a00487308 */ /* 0x0008620000000800 */
[----:B------:R-:W-:Y:S01]  /*2c4a0*/  FADD.FTZ R56, R142, R56 ;  /* 0x000000388e387221 */ /* 0x000fe20000010000 */
[----:B------:R-:W-:Y:S01]  /*2c4b0*/  FADD.FTZ R57, R71, R57 ;  /* 0x0000003947397221 */ /* 0x000fe20000010000 */
[C---:B--2---:R-:W-:Y:S07]  /*2c4c0*/  HMMA.16816.F32.BF16 R28, R40.reuse, R44, R28 ;  /* 0x0000002c281c723c */ /* 0x044fee000004181c */
[----:B------:R2:W1:Y:S01]  /*2c4d0*/  MUFU.EX2 R71, R0 ;  /* 0x0000000000477308 */ /* 0x0004620000000800 */
[----:B------:R-:W-:Y:S01]  /*2c4e0*/  FADD.FTZ R44, R145, R56 ;  /* 0x00000038912c7221 */ /* 0x000fe20000010000 */
[----:B-----5:R-:W5:Y:S01]  /*2c4f0*/  LDSM.16.MT88.4 R52, [R152+0x10800] ;  /* 0x010800009834783b */ /* 0x020f620000004200 */
[----:B------:R-:W-:Y:S03]  /*2c500*/  HMMA.16816.F32.BF16 R32, R40, R46, R32 ;  /* 0x0000002e2820723c */ /* 0x000fe60000041820 */
[----:B---3--:R-:W-:Y:S01]  /*2c510*/  F2FP.BF16.F32.PACK_AB R40, R76, R77 ;  /* 0x0000004d4c28723e */ /* 0x008fe200000010ff */
[----:B----4-:R-:W-:Y:S01]  /*2c520*/  FFMA.FTZ R58, R218, R36, -R65 ;  /* 0x00000024da3a7223 */ /* 0x010fe20000010841 */
[----:B------:R-:W-:Y:S01]  /*2c530*/  F2FP.BF16.F32.PACK_AB R42, R75, R74 ;  /* 0x0000004a4b2a723e */ /* 0x000fe200000010ff */
[----:B--2---:R-:W-:Y:S01]  /*2c540*/  FADD.FTZ R0, R141, R57 ;  /* 0x000000398d007221 */ /* 0x004fe20000010000 */
[----:B------:R-:W-:Y:S01]  /*2c550*/  FADD.FTZ R57, R146, R44 ;  /* 0x0000002c92397221 */ /* 0x000fe20000010000 */
[----:B-1----:R-:W-:Y:S01]  /*2c560*/  F2FP.BF16.F32.PACK_AB R41, R73, R72 ;  /* 0x000000484929723e */ /* 0x002fe200000010ff */
[----:B------:R-:W1:Y:S01]  /*2c570*/  LDSM.16.MT88.4 R44, [R144+0x6800] ;  /* 0x00680000902c783b */ /* 0x000e620000004200 */
[----:B------:R-:W-:Y:S01]  /*2c580*/  F2FP.BF16.F32.PACK_AB R43, R71, R70 ;  /* 0x00000046472b723e */ /* 0x000fe200000010ff */
[----:B------:R-:W-:Y:S01]  /*2c590*/  FADD.FTZ R56, R140, R0 ;  /* 0x000000008c387221 */ /* 0x000fe20000010000 */
[----:B------:R-:W-:Y:S01]  /*2c5a0*/  FADD.FTZ R0, R147, R57 ;  /* 0x0000003993007221 */ /* 0x000fe20000010000 */
[----:B------:R-:W-:Y:S02]  /*2c5b0*/  MUFU.EX2 R62, R58 ;  /* 0x0000003a003e7308 */ /* 0x000fe40000000800 */
[----:B------:R-:W-:Y:S01]  /*2c5c0*/  FADD.FTZ R56, R143, R56 ;  /* 0x000000388f387221 */ /* 0x000fe20000010000 */
[----:B------:R-:W-:Y:S01]  /*2c5d0*/  FADD.FTZ R57, R133, R0 ;  /* 0x0000000085397221 */ /* 0x000fe20000010000 */
[C---:B------:R-:W-:Y:S06]  /*2c5e0*/  HMMA.16816.F32.BF16 R4, R40.reuse, R48, R4 ;  /* 0x000000302804723c */ /* 0x040fec0000041804 */
[----:B------:R-:W2:Y:S01]  /*2c5f0*/  MUFU.EX2 R58, R246 ;  /* 0x000000f6003a7308 */ /* 0x000ea20000000800 */
[----:B------:R-:W-:Y:S01]  /*2c600*/  FADD.FTZ R48, R137, R57 ;  /* 0x0000003989307221 */ /* 0x000fe20000010000 */
[----:B------:R-:W-:Y:S03]  /*2c610*/  FADD.FTZ R0, R131, R56 ;  /* 0x0000003883007221 */ /* 0x000fe60000010000 */
[----:B------:R-:W-:Y:S01]  /*2c620*/  FADD.FTZ R56, R138, R48 ;  /* 0x000000308a387221 */ /* 0x000fe20000010000 */
[C---:B------:R-:W-:Y:S01]  /*2c630*/  HMMA.16816.F32.BF16 R8, R40.reuse, R50, R8 ;  /* 0x000000322808723c */ /* 0x040fe20000041808 */
[----:B------:R-:W3:Y:S02]  /*2c640*/  LDSM.16.MT88.4 R48, [R3+0x6800] ;  /* 0x006800000330783b */ /* 0x000ee40000004200 */
[----:B------:R-:W-:Y:S01]  /*2c650*/  FADD.FTZ R56, R139, R56 ;  /* 0x000000388b387221 */ /* 0x000fe20000010000 */
[----:B------:R-:W-:Y:S02]  /*2c660*/  FADD.FTZ R0, R69, R0 ;  /* 0x0000000045007221 */ /* 0x000fe40000010000 */
[----:B------:R-:W-:Y:S01]  /*2c670*/  MUFU.EX2 R69, R241 ;  /* 0x000000f100457308 */ /* 0x000fe20000000800 */
[----:B------:R-:W-:Y:S01]  /*2c680*/  FADD.FTZ R56, R68, R56 ;  /* 0x0000003844387221 */ /* 0x000fe20000010000 */
[----:B------:R-:W-:Y:S01]  /*2c690*/  FADD.FTZ R0, R136, R0 ;  /* 0x0000000088007221 */ /* 0x000fe20000010000 */
[----:B--2---:R-:W-:Y:S07]  /*2c6a0*/  F2FP.BF16.F32.PACK_AB R136, R58, R59 ;  /* 0x0000003b3a88723e */ /* 0x004fee00000010ff */
[----:B------:R-:W2:Y:S01]  /*2c6b0*/  MUFU.EX2 R68, R242 ;  /* 0x000000f200447308 */ /* 0x000ea20000000800 */
[C---:B-----5:R-:W-:Y:S03]  /*2c6c0*/  HMMA.16816.F32.BF16 R12, R40.reuse, R52, R12 ;  /* 0x00000034280c723c */ /* 0x060fe6000004180c */
[----:B------:R-:W-:Y:S01]  /*2c6d0*/  FADD.FTZ R52, R128, R56 ;  /* 0x0000003880347221 */ /* 0x000fe20000010000 */
[----:B------:R-:W-:Y:S01]  /*2c6e0*/  FADD.FTZ R0, R132, R0 ;  /* 0x0000000084007221 */ /* 0x000fe20000010000 */
[----:B------:R-:W-:Y:S02]  /*2c6f0*/  IMAD.MOV.U32 R132, RZ, RZ, R2 ;  /* 0x000000ffff847224 */ /* 0x000fe400078e0002 */
[----:B------:R-:W-:Y:S01]  /*2c700*/  FADD.FTZ R57, R129, R52 ;  /* 0x0000003481397221 */ /* 0x000fe20000010000 */
[C---:B------:R-:W-:Y:S01]  /*2c710*/  HMMA.16816.F32.BF16 R16, R40.reuse, R54, R16 ;  /* 0x000000362810723c */ /* 0x040fe20000041810 */
[----:B------:R-:W4:Y:S02]  /*2c720*/  LDSM.16.MT88.4 R52, [R64+0x11000] ;  /* 0x011000004034783b */ /* 0x000f240000004200 */
[----:B------:R-:W-:Y:S01]  /*2c730*/  FADD.FTZ R0, R66, R0 ;  /* 0x0000000042007221 */ /* 0x000fe20000010000 */
[----:B------:R-:W-:Y:S01]  /*2c740*/  FADD.FTZ R57, R130, R57 ;  /* 0x0000003982397221 */ /* 0x000fe20000010000 */
[----:B------:R-:W-:Y:S02]  /*2c750*/  MUFU.EX2 R66, R243 ;  /* 0x000000f300427308 */ /* 0x000fe40000000800 */
[----:B------:R-:W-:Y:S01]  /*2c760*/  FADD.FTZ R0, R67, R0 ;  /* 0x0000000043007221 */ /* 0x000fe20000010000 */
[C---:B-1----:R-:W-:Y:S07]  /*2c770*/  HMMA.16816.F32.BF16 R20, R40.reuse, R44, R20 ;  /* 0x0000002c2814723c */ /* 0x042fee0000041814 */
[----:B------:R-:W1:Y:S01]  /*2c780*/  MUFU.EX2 R67, R244 ;  /* 0x000000f400437308 */ /* 0x000e620000000800 */
[-CC-:B------:R-:W-:Y:S01]  /*2c790*/  FFMA.FTZ R44, R219, R36.reuse, -R65.reuse ;  /* 0x00000024db2c7223 */ /* 0x180fe20000010841 */
[-C--:B------:R-:W-:Y:S01]  /*2c7a0*/  FFMA.FTZ R45, R220, R36.reuse, -R65 ;  /* 0x00000024dc2d7223 */ /* 0x080fe20000010841 */
[----:B------:R-:W-:Y:S07]  /*2c7b0*/  FADD.FTZ R0, R126, R0 ;  /* 0x000000007e007221 */ /* 0x000fee0000010000 */
[----:B------:R-:W5:Y:S01]  /*2c7c0*/  MUFU.EX2 R63, R44 ;  /* 0x0000002c003f7308 */ /* 0x000f620000000800 */
[C---:B------:R-:W-:Y:S09]  /*2c7d0*/  HMMA.16816.F32.BF16 R24, R40.reuse, R46, R24 ;  /* 0x0000002e2818723c */ /* 0x040ff20000041818 */
[----:B------:R2:W-:Y:S01]  /*2c7e0*/  MUFU.EX2 R60, R45 ;  /* 0x0000002d003c7308 */ /* 0x0005e20000000800 */
[----:B------:R-:W-:Y:S01]  /*2c7f0*/  FADD.FTZ R56, R127, R0 ;  /* 0x000000007f387221 */ /* 0x000fe20000010000 */
[----:B------:R-:W-:Y:S01]  /*2c800*/  FADD.FTZ R0, R119, R57 ;  /* 0x0000003977007221 */ /* 0x000fe20000010000 */
[C---:B---3--:R-:W-:Y:S03]  /*2c810*/  HMMA.16816.F32.BF16 R28, R40.reuse, R48, R28 ;  /* 0x00000030281c723c */ /* 0x048fe6000004181c */
[----:B------:R-:W-:Y:S01]  /*2c820*/  FADD.FTZ R57, R120, R0 ;  /* 0x0000000078397221 */ /* 0x000fe20000010000 */
[----:B------:R-:W-:Y:S01]  /*2c830*/  FFMA.FTZ R0, R232, R36, -R65 ;  /* 0x00000024e8007223 */ /* 0x000fe20000010841 */
[----:B------:R-:W-:Y:S02]  /*2c840*/  FADD.FTZ R56, R118, R56 ;  /* 0x0000003876387221 */ /* 0x000fe40000010000 */
[----:B------:R-:W-:Y:S01]  /*2c850*/  FADD.FTZ R57, R124, R57 ;  /* 0x000000397c397221 */ /* 0x000fe20000010000 */
[----:B------:R-:W-:Y:S01]  /*2c860*/  HMMA.16816.F32.BF16 R32, R40, R50, R32 ;  /* 0x000000322820723c */ /* 0x000fe20000041820 */
[----:B------:R3:W4:Y:S01]  /*2c870*/  MUFU.EX2 R61, R0 ;  /* 0x00000000003d7308 */ /* 0x0007220000000800 */
[----:B--2---:R-:W2:Y:S01]  /*2c880*/  LDSM.16.MT88.4 R44, [R152+0x11000] ;  /* 0x01100000982c783b */ /* 0x004ea20000004200 */
[----:B------:R-:W-:Y:S01]  /*2c890*/  FADD.FTZ R56, R121, R56 ;  /* 0x0000003879387221 */ /* 0x000fe20000010000 */
[----:B------:R-:W-:Y:S01]  /*2c8a0*/  FADD.FTZ R48, R125, R57 ;  /* 0x000000397d307221 */ /* 0x000fe20000010000 */
[----:B------:R-:W-:Y:S06]  /*2c8b0*/  F2FP.BF16.F32.PACK_AB R40, R68, R69 ;  /* 0x000000454428723e */ /* 0x000fec00000010ff */
[----:B------:R-:W-:Y:S01]  /*2c8c0*/  MUFU.EX2 R57, R247 ;  /* 0x000000f700397308 */ /* 0x000fe20000000800 */
[----:B-1----:R-:W-:Y:S02]  /*2c8d0*/  F2FP.BF16.F32.PACK_AB R42, R67, R66 ;  /* 0x00000042432a723e */ /* 0x002fe400000010ff */
[----:B-----5:R-:W-:Y:S01]  /*2c8e0*/  F2FP.BF16.F32.PACK_AB R41, R63, R62 ;  /* 0x0000003e3f29723e */ /* 0x020fe200000010ff */
[----:B------:R-:W-:Y:S01]  /*2c8f0*/  LDSM.16.MT88.4 R152, [R152+0x11800] ;  /* 0x011800009898783b */ /* 0x000fe20000004200 */
[----:B---3--:R-:W-:Y:S01]  /*2c900*/  FADD.FTZ R0, R123, R56 ;  /* 0x000000387b007221 */ /* 0x008fe20000010000 */
[----:B------:R-:W-:Y:S01]  /*2c910*/  FADD.FTZ R56, R110, R48 ;  /* 0x000000306e387221 */ /* 0x000fe20000010000 */
[----:B----4-:R-:W-:Y:S05]  /*2c920*/  F2FP.BF16.F32.PACK_AB R43, R61, R60 ;  /* 0x0000003c3d2b723e */ /* 0x010fea00000010ff */
[----:B------:R-:W1:Y:S01]  /*2c930*/  LDSM.16.MT88.4 R48, [R144+0x7000] ;  /* 0x007000009030783b */ /* 0x000e620000004200 */
[----:B------:R-:W-:Y:S01]  /*2c940*/  FADD.FTZ R0, R122, R0 ;  /* 0x000000007a007221 */ /* 0x000fe20000010000 */
[----:B------:R-:W-:Y:S03]  /*2c950*/  FADD.FTZ R56, R115, R56 ;  /* 0x0000003873387221 */ /* 0x000fe60000010000 */
[----:B------:R-:W-:Y:S01]  /*2c960*/  FADD.FTZ R0, R111, R0 ;  /* 0x000000006f007221 */ /* 0x000fe20000010000 */
[C---:B------:R-:W-:Y:S02]  /*2c970*/  HMMA.16816.F32.BF16 R4, R40.reuse, R52, R4 ;  /* 0x000000342804723c */ /* 0x040fe40000041804 */
[----:B------:R-:W-:Y:S01]  /*2c980*/  LDSM.16.MT88.4 R144, [R144+0x7800] ;  /* 0x007800009090783b */ /* 0x000fe20000004200 */
[----:B------:R-:W-:Y:S01]  /*2c990*/  FADD.FTZ R52, R116, R56 ;  /* 0x0000003874347221 */ /* 0x000fe20000010000 */
[----:B------:R-:W-:Y:S03]  /*2c9a0*/  FADD.FTZ R0, R113, R0 ;  /* 0x0000000071007221 */ /* 0x000fe60000010000 */
[----:B------:R-:W-:Y:S01]  /*2c9b0*/  FADD.FTZ R56, R117, R52 ;  /* 0x0000003475387221 */ /* 0x000fe20000010000 */
[C---:B------:R-:W-:Y:S02]  /*2c9c0*/  HMMA.16816.F32.BF16 R8, R40.reuse, R54, R8 ;  /* 0x000000362808723c */ /* 0x040fe40000041808 */
[----:B------:R-:W3:Y:S01]  /*2c9d0*/  LDSM.16.MT88.4 R52, [R3+0x7000] ;  /* 0x007000000334783b */ /* 0x000ee20000004200 */
[----:B------:R-:W-:Y:S01]  /*2c9e0*/  FADD.FTZ R0, R114, R0 ;  /* 0x0000000072007221 */ /* 0x000fe20000010000 */
[----:B------:R-:W-:Y:S03]  /*2c9f0*/  FADD.FTZ R56, R105, R56 ;  /* 0x0000003869387221 */ /* 0x000fe60000010000 */
[----:B------:R-:W-:Y:S01]  /*2ca00*/  FADD.FTZ R0, R112, R0 ;  /* 0x0000000070007221 */ /* 0x000fe20000010000 */
[----:B------:R-:W-:Y:S01]  /*2ca10*/  FADD.FTZ R56, R107, R56 ;  /* 0x000000386b387221 */ /* 0x000fe20000010000 */
[C---:B--2---:R-:W-:Y:S03]  /*2ca20*/  HMMA.16816.F32.BF16 R12, R40.reuse, R44, R12 ;  /* 0x0000002c280c723c */ /* 0x044fe6000004180c */
[----:B------:R-:W-:Y:S01]  /*2ca30*/  FADD.FTZ R0, R102, R0 ;  /* 0x0000000066007221 */ /* 0x000fe20000010000 */
[----:B------:R-:W-:Y:S02]  /*2ca40*/  FADD.FTZ R44, R108, R56 ;  /* 0x000000386c2c7221 */ /* 0x000fe40000010000 */
[----:B------:R-:W2:Y:S01]  /*2ca50*/  MUFU.EX2 R56, R248 ;  /* 0x000000f800387308 */ /* 0x000ea20000000800 */
[----:B------:R-:W-:Y:S01]  /*2ca60*/  FADD.FTZ R0, R103, R0 ;  /* 0x0000000067007221 */ /* 0x000fe20000010000 */
[C---:B------:R-:W-:Y:S03]  /*2ca70*/  HMMA.16816.F32.BF16 R16, R40.reuse, R46, R16 ;  /* 0x0000002e2810723c */ /* 0x040fe60000041810 */
[----:B------:R-:W-:Y:S01]  /*2ca80*/  FADD.FTZ R0, R106, R0 ;  /* 0x000000006a007221 */ /* 0x000fe20000010000 */
[----:B------:R-:W-:Y:S03]  /*2ca90*/  FADD.FTZ R44, R109, R44 ;  /* 0x0000002c6d2c7221 */ /* 0x000fe60000010000 */
[----:B------:R-:W-:Y:S01]  /*2caa0*/  FADD.FTZ R45, R104, R0 ;  /* 0x00000000682d7221 */ /* 0x000fe20000010000 */
[C---:B-1----:R-:W-:Y:S03]  /*2cab0*/  HMMA.16816.F32.BF16 R20, R40.reuse, R48, R20 ;  /* 0x000000302814723c */ /* 0x042fe60000041814 */
[----:B------:R-:W-:Y:S01]  /*2cac0*/  FADD.FTZ R0, R95, R44 ;  /* 0x0000002c5f007221 */ /* 0x000fe20000010000 */
[----:B------:R-:W-:Y:S01]  /*2cad0*/  FADD.FTZ R46, R93, R45 ;  /* 0x0000002d5d2e7221 */ /* 0x000fe20000010000 */
[-CC-:B------:R-:W-:Y:S01]  /*2cae0*/  FFMA.FTZ R45, R233, R36.reuse, -R65.reuse ;  /* 0x00000024e92d7223 */ /* 0x180fe20000010841 */
[-CC-:B------:R-:W-:Y:S01]  /*2caf0*/  FFMA.FTZ R44, R234, R36.reuse, -R65.reuse ;  /* 0x00000024ea2c7223 */ /* 0x180fe20000010841 */
[----:B------:R-:W-:Y:S01]  /*2cb00*/  FFMA.FTZ R65, R38, R36, -R65 ;  /* 0x0000002426417223 */ /* 0x000fe20000010841 */
[C---:B------:R-:W-:Y:S03]  /*2cb10*/  HMMA.16816.F32.BF16 R24, R40.reuse, R50, R24 ;  /* 0x000000322818723c */ /* 0x040fe60000041818 */
[----:B------:R-:W-:Y:S01]  /*2cb20*/  FADD.FTZ R47, R96, R0 ;  /* 0x00000000602f7221 */ /* 0x000fe20000010000 */
[----:B------:R-:W-:Y:S01]  /*2cb30*/  FADD.FTZ R0, R97, R46 ;  /* 0x0000002e61007221 */ /* 0x000fe20000010000 */
[----:B------:R-:W1:Y:S01]  /*2cb40*/  MUFU.EX2 R65, R65 ;  /* 0x0000004100417308 */ /* 0x000e620000000800 */
[----:B--2---:R-:W-:Y:S01]  /*2cb50*/  F2FP.BF16.F32.PACK_AB R138, R56, R57 ;  /* 0x00000039388a723e */ /* 0x004fe200000010ff */
[----:B------:R-:W-:Y:S01]  /*2cb60*/  FADD.FTZ R36, R100, R47 ;  /* 0x0000002f64247221 */ /* 0x000fe20000010000 */
[C---:B---3--:R-:W-:Y:S07]  /*2cb70*/  HMMA.16816.F32.BF16 R28, R40.reuse, R52, R28 ;  /* 0x00000034281c723c */ /* 0x048fee000004181c */
[----:B------:R-:W-:Y:S01]  /*2cb80*/  MUFU.EX2 R45, R45 ;  /* 0x0000002d002d7308 */ /* 0x000fe20000000800 */
[----:B------:R-:W-:Y:S01]  /*2cb90*/  FADD.FTZ R0, R99, R0 ;  /* 0x0000000063007221 */ /* 0x000fe20000010000 */
[----:B------:R-:W-:Y:S08]  /*2cba0*/  FADD.FTZ R36, R101, R36 ;  /* 0x0000002465247221 */ /* 0x000ff00000010000 */
[----:B------:R-:W2:Y:S01]  /*2cbb0*/  MUFU.EX2 R44, R44 ;  /* 0x0000002c002c7308 */ /* 0x000ea20000000800 */
[----:B------:R-:W-:Y:S01]  /*2cbc0*/  FADD.FTZ R0, R98, R0 ;  /* 0x0000000062007221 */ /* 0x000fe20000010000 */
[----:B------:R-:W-:Y:S03]  /*2cbd0*/  HMMA.16816.F32.BF16 R32, R40, R54, R32 ;  /* 0x000000362820723c */ /* 0x000fe60000041820 */
[----:B------:R-:W-:Y:S01]  /*2cbe0*/  FADD.FTZ R36, R88, R36 ;  /* 0x0000002458247221 */ /* 0x000fe20000010000 */
[----:B------:R-:W-:Y:S01]  /*2cbf0*/  FADD.FTZ R0, R86, R0 ;  /* 0x0000000056007221 */ /* 0x000fe20000010000 */
[----:B-1----:R-:W-:Y:S02]  /*2cc00*/  F2FP.BF16.F32.PACK_AB R139, R65, R39 ;  /* 0x00000027418b723e */ /* 0x002fe400000010ff */
[----:B------:R-:W-:Y:S01]  /*2cc10*/  FADD.FTZ R38, R89, R36 ;  /* 0x0000002459267221 */ /* 0x000fe20000010000 */
[----:B------:R-:W-:Y:S01]  /*2cc20*/  FADD.FTZ R36, R87, R0 ;  /* 0x0000000057247221 */ /* 0x000fe20000010000 */
[----:B--2---:R-:W-:Y:S02]  /*2cc30*/  F2FP.BF16.F32.PACK_AB R137, R44, R45 ;  /* 0x0000002d2c89723e */ /* 0x004fe400000010ff */
[----:B------:R-:W-:Y:S01]  /*2cc40*/  FADD.FTZ R0, R92, R38 ;  /* 0x000000265c007221 */ /* 0x000fe20000010000 */
[----:B------:R-:W-:Y:S01]  /*2cc50*/  FADD.FTZ R36, R91, R36 ;  /* 0x000000245b247221 */ /* 0x000fe20000010000 */
[----:B------:R-:W-:Y:S02]  /*2cc60*/  IMAD.MOV.U32 R92, RZ, RZ, R2 ;  /* 0x000000ffff5c7224 */ /* 0x000fe400078e0002 */
[----:B------:R-:W-:Y:S01]  /*2cc70*/  FADD.FTZ R38, R94, R0 ;  /* 0x000000005e267221 */ /* 0x000fe20000010000 */
[----:B------:R-:W-:Y:S01]  /*2cc80*/  FADD.FTZ R0, R90, R36 ;  /* 0x000000245a007221 */ /* 0x000fe20000010000 */
[C---:B------:R-:W-:Y:S05]  /*2cc90*/  HMMA.16816.F32.BF16 R164, R136.reuse, R160, R4 ;  /* 0x000000a088a4723c */ /* 0x040fea0000041804 */
[----:B------:R-:W-:Y:S01]  /*2cca0*/  FADD.FTZ R4, R83, R38 ;  /* 0x0000002653047221 */ /* 0x000fe20000010000 */
[----:B------:R-:W-:Y:S01]  /*2ccb0*/  FADD.FTZ R0, R78, R0 ;  /* 0x000000004e007221 */ /* 0x000fe20000010000 */
[----:B------:R-:W-:Y:S01]  /*2ccc0*/  IMAD.MOV.U32 R2, RZ, RZ, R37 ;  /* 0x000000ffff027224 */ /* 0x000fe200078e0025 */
[C---:B------:R-:W-:Y:S03]  /*2ccd0*/  HMMA.16816.F32.BF16 R160, R136.reuse, R162, R8 ;  /* 0x000000a288a0723c */ /* 0x040fe60000041808 */
[----:B------:R-:W-:Y:S01]  /*2cce0*/  FADD.FTZ R36, R82, R4 ;  /* 0x0000000452247221 */ /* 0x000fe20000010000 */
[----:B------:R-:W-:Y:S01]  /*2ccf0*/  FADD.FTZ R0, R81, R0 ;  /* 0x0000000051007221 */ /* 0x000fe20000010000 */
[----:B------:R1:W2:Y:S03]  /*2cd00*/  LDSM.16.MT88.4 R4, [R3+0x7800] ;  /* 0x007800000304783b */ /* 0x0002a60000004200 */
[C---:B------:R-:W-:Y:S03]  /*2cd10*/  HMMA.16816.F32.BF16 R156, R136.reuse, R152, R12 ;  /* 0x00000098889c723c */ /* 0x040fe6000004180c */
[----:B------:R-:W-:Y:S04]  /*2cd20*/  FADD.FTZ R0, R79, R0 ;  /* 0x000000004f007221 */ /* 0x000fe80000010000 */
[----:B------:R-:W-:Y:S01]  /*2cd30*/  FADD.FTZ R0, R80, R0 ;  /* 0x0000000050007221 */ /* 0x000fe20000010000 */
[C---:B------:R-:W-:Y:S03]  /*2cd40*/  HMMA.16816.F32.BF16 R152, R136.reuse, R154, R16 ;  /* 0x0000009a8898723c */ /* 0x040fe60000041810 */
[----:B------:R-:W-:Y:S04]  /*2cd50*/  FADD.FTZ R0, R72, R0 ;  /* 0x0000000048007221 */ /* 0x000fe80000010000 */
[----:B------:R-:W-:Y:S01]  /*2cd60*/  FADD.FTZ R0, R73, R0 ;  /* 0x0000000049007221 */ /* 0x000fe20000010000 */
[C---:B------:R-:W-:Y:S03]  /*2cd70*/  HMMA.16816.F32.BF16 R148, R136.reuse, R144, R20 ;  /* 0x000000908894723c */ /* 0x040fe60000041814 */
[----:B------:R-:W-:Y:S01]  /*2cd80*/  FADD.FTZ R0, R70, R0 ;  /* 0x0000000046007221 */ /* 0x000fe20000010000 */
[----:B-1----:R-:W-:Y:S03]  /*2cd90*/  FADD.FTZ R3, R84, R36 ;  /* 0x0000002454037221 */ /* 0x002fe60000010000 */
[----:B------:R-:W-:Y:S01]  /*2cda0*/  FADD.FTZ R0, R71, R0 ;  /* 0x0000000047007221 */ /* 0x000fe20000010000 */
[C---:B------:R-:W-:Y:S03]  /*2cdb0*/  HMMA.16816.F32.BF16 R144, R136.reuse, R146, R24 ;  /* 0x000000928890723c */ /* 0x040fe60000041818 */
[----:B------:R-:W-:Y:S01]  /*2cdc0*/  FADD.FTZ R0, R62, R0 ;  /* 0x000000003e007221 */ /* 0x000fe20000010000 */
[----:B------:R-:W-:Y:S03]  /*2cdd0*/  FADD.FTZ R3, R85, R3 ;  /* 0x0000000355037221 */ /* 0x000fe60000010000 */
        /* <DEDUP_REMOVED lines=16> */
[----:B------:R-:W-:Y:S04]  /*2cee0*/  FADD.FTZ R3, R67, R3 ;  /* 0x0000000343037221 */ /* 0x000fe80000010000 */
[----:B------:R-:W-:Y:S04]  /*2cef0*/  FADD.FTZ R3, R59, R3 ;  /* 0x000000033b037221 */ /* 0x000fe80000010000 */
[----:B------:R-:W-:Y:S04]  /*2cf00*/  FADD.FTZ R3, R58, R3 ;  /* 0x000000033a037221 */ /* 0x000fe80000010000 */
[----:B------:R-:W-:Y:S04]  /*2cf10*/  FADD.FTZ R3, R57, R3 ;  /* 0x0000000339037221 */ /* 0x000fe80000010000 */
[----:B------:R-:W-:Y:S05]  /*2cf20*/  FADD.FTZ R3, R56, R3 ;  /* 0x0000000338037221 */ /* 0x000fea0000010000 */
[----:B------:R1:W-:Y:S04]  /*2cf30*/  STL [R1+0x24], R3 ;  /* 0x0000240301007387 */ /* 0x0003e80000100800 */
[----:B------:R1:W-:Y:S04]  /*2cf40*/  STL [R1+0x48], R0 ;  /* 0x0000480001007387 */ /* 0x0003e80000100800 */
[----:B------:R1:W-:Y:S01]  /*2cf50*/  STL [R1+0x20], R250 ;  /* 0x000020fa01007387 */ /* 0x0003e20000100800 */
[----:B------:R-:W-:Y:S05]  /*2cf60*/  @P0 BRA `(.L_x_2693) ;  /* 0xffffff78009c0947 */ /* 0x000fea000383ffff */
.L_x_2686:
[----:B------:R2:W5:Y:S04]  /*2cf70*/  LDL R7, [R1+0x24] ;  /* 0x0000240001077983 */ /* 0x0005680000100800 */
[----:B------:R2:W5:Y:S01]  /*2cf80*/  LDL R6, [R1+0x48] ;  /* 0x0000480001067983 */ /* 0x0005620000100800 */
[----:B------:R-:W3:Y:S01]  /*2cf90*/  LDC.64 R38, c[0x0][0x358] ;  /* 0x0000d600ff267b82 */ /* 0x000ee20000000a00 */
[----:B------:R-:W-:Y:S01]  /*2cfa0*/  IMAD.MOV.U32 R25, RZ, RZ, 0x20 ;  /* 0x00000020ff197424 */ /* 0x000fe200078e00ff */
[----:B---3--:R-:W-:Y:S02]  /*2cfb0*/  R2UR UR4, R38 ;  /* 0x00000000260472ca */ /* 0x008fe400000e0000 */
[----:B------:R-:W-:-:S13]  /*2cfc0*/  R2UR UR5, R39 ;  /* 0x00000000270572ca */ /* 0x000fda00000e0000 */
[----:B------:R2:W5:Y:S01]  /*2cfd0*/  LD.E R23, desc[UR4][R134.64+0xd8] ;  /* 0x0000d80486177980 */ /* 0x000562000c101900 */
[----:B------:R-:W-:-:S03]  /*2cfe0*/  UMOV UR4, 0xffffffff ;  /* 0xffffffff00047882 */ /* 0x000fc60000000000 */
        /* <DEDUP_REMOVED lines=8> */
.L_x_2707:
[----:B------:R-:W3:Y:S04]  /*2d070*/  LDL.LU R5, [R1+0x58] ;  /* 0x0000580001057983 */ /* 0x000ee80000300800 */
[----:B------:R-:W2:Y:S01]  /*2d080*/  LDL.LU R16, [R1+0x5c] ;  /* 0x00005c0001107983 */ /* 0x000ea20000300800 */
[----:B------:R-:W1:Y:S01]  /*2d090*/  MUFU.RCP R0, R21 ;  /* 0x0000001500007308 */ /* 0x000e620000001000 */
[----:B----4-:R-:W-:Y:S01]  /*2d0a0*/  FADD.FTZ R22, R2, R3 ;  /* 0x0000000302167221 */ /* 0x010fe20000010000 */
[----:B------:R-:W-:Y:S01]  /*2d0b0*/  FSETP.NE.FTZ.AND P1, PT, R21, RZ, PT ;  /* 0x000000ff1500720b */ /* 0x000fe20003f35000 */
[----:B------:R-:W4:Y:S01]  /*2d0c0*/  S2R R41, SR_TID.X ;  /* 0x0000000000297919 */ /* 0x000f220000002100 */
[----:B------:R-:W-:Y:S02]  /*2d0d0*/  MOV R24, 0x400 ;  /* 0x0000040000187802 */ /* 0x000fe40000000f00 */
[----:B------:R-:W-:Y:S01]  /*2d0e0*/  FSETP.NE.FTZ.AND P0, PT, R22, RZ, PT ;  /* 0x000000ff1600720b */ /* 0x000fe20003f15000 */
[----:B------:R-:W4:Y:S01]  /*2d0f0*/  S2R R4, SR_CgaCtaId ;  /* 0x0000000000047919 */ /* 0x000f220000008800 */
[----:B------:R-:W4:Y:S01]  /*2d100*/  MUFU.RCP R3, R22 ;  /* 0x0000001600037308 */ /* 0x000f220000001000 */
[----:B------:R-:W-:-:S02]  /*2d110*/  R2UR UR4, R38 ;  /* 0x00000000260472ca */ /* 0x000fc400000e0000 */
[----:B------:R-:W-:Y:S01]  /*2d120*/  R2UR UR5, R39 ;  /* 0x00000000270572ca */ /* 0x000fe200000e0000 */
[----:B------:R-:W3:Y:S01]  /*2d130*/  LDL R26, [R1+0x150] ;  /* 0x00015000011a7983 */ /* 0x000ee20000100800 */
[----:B-1----:R-:W-:-:S05]  /*2d140*/  FSEL R2, R0, 1, P1 ;  /* 0x3f80000000027808 */ /* 0x002fca0000800000 */
        /* <DEDUP_REMOVED lines=16> */
[----:B----4-:R-:W-:Y:S01]  /*2d250*/  IMAD.SHL.U32 R2, R41, 0x10, RZ ;  /* 0x0000001029027824 */ /* 0x010fe200078e00ff */
[----:B------:R-:W-:-:S02]  /*2d260*/  FSEL R0, R3, 1, P0 ;  /* 0x3f80000003007808 */ /* 0x000fc40000000000 */
[----:B------:R-:W-:Y:S02]  /*2d270*/  LEA R24, R4, R24, 0x18 ;  /* 0x0000001804187211 */ /* 0x000fe400078ec0ff */
[----:B------:R-:W-:Y:S01]  /*2d280*/  LOP3.LUT R2, R2, 0x1c0, RZ, 0xc0, !PT ;  /* 0x000001c002027812 */ /* 0x000fe200078ec0ff */
[C---:B------:R-:W-:Y:S01]  /*2d290*/  FMUL.FTZ R166, R0.reuse, R166 ;  /* 0x000000a600a67220 */ /* 0x040fe20000410000 */
[----:B------:R-:W-:Y:S01]  /*2d2a0*/  R2P PR, R41, 0x18 ;  /* 0x0000001829007804 */ /* 0x000fe20000000000 */
[C---:B------:R-:W-:Y:S01]  /*2d2b0*/  FMUL.FTZ R167, R0.reuse, R167 ;  /* 0x000000a700a77220 */ /* 0x040fe20000410000 */
        /* <DEDUP_REMOVED lines=30> */
[----:B--2---:R-:W-:Y:S01]  /*2d4a0*/  LOP3.LUT R2, R2, 0x38, R16, 0xf8, !PT ;  /* 0x0000003802027812 */ /* 0x004fe200078ef810 */
[----:B------:R-:W-:-:S03]  /*2d4b0*/  IMAD.MOV.U32 R16, RZ, RZ, 0x10 ;  /* 0x00000010ff107424 */ /* 0x000fc600078e00ff */
[----:B---3--:R-:W-:Y:S02]  /*2d4c0*/  LOP3.LUT R2, R2, R5, R224, 0xfe, !PT ;  /* 0x0000000502027212 */ /* 0x008fe400078efee0 */
[----:B------:R-:W-:Y:S02]  /*2d4d0*/  SEL R16, R16, 0xfffffff0, !P2 ;  /* 0xfffffff010107807 */ /* 0x000fe40005000000 */
[----:B------:R-:W-:Y:S01]  /*2d4e0*/  SEL R5, R25, 0xffffffe0, !P3 ;  /* 0xffffffe019057807 */ /* 0x000fe20005800000 */
[----:B------:R-:W-:-:S05]  /*2d4f0*/  IMAD R2, R2, 0x2, R24 ;  /* 0x0000000202027824 */ /* 0x000fca00078e0218 */
[----:B------:R-:W-:Y:S01]  /*2d500*/  IADD3 R4, PT, PT, R16, R2, RZ ;  /* 0x0000000210047210 */ /* 0x000fe20007ffe0ff */
[----:B------:R1:W-:Y:S04]  /*2d510*/  STS [R2], R3 ;  /* 0x0000000302007388 */ /* 0x0003e80000000800 */
[----:B------:R2:W-:Y:S04]  /*2d520*/  STS [R2+0x400], R0 ;  /* 0x0004000002007388 */ /* 0x0005e80000000800 */
[----:B------:R3:W-:Y:S04]  /*2d530*/  STS [R4], R6 ;  /* 0x0000000604007388 */ /* 0x0007e80000000800 */
[----:B------:R-:W-:Y:S01]  /*2d540*/  STS [R4+0x400], R8 ;  /* 0x0004000804007388 */ /* 0x000fe20000000800 */
[----:B-1----:R-:W-:-:S02]  /*2d550*/  IMAD.IADD R3, R5, 0x1, R2 ;  /* 0x0000000105037824 */ /* 0x002fc400078e0202 */
[C---:B--2---:R-:W-:Y:S02]  /*2d560*/  VIADD R0, R2.reuse, 0x40 ;  /* 0x0000004002007836 */ /* 0x044fe40000000000 */
[----:B------:R-:W-:Y:S01]  /*2d570*/  @P4 VIADD R0, R2, 0xffffffc0 ;  /* 0xffffffc002004836 */ /* 0x000fe20000000000 */
[C---:B---3--:R-:W-:Y:S01]  /*2d580*/  IADD3 R6, PT, PT, R16.reuse, R3, RZ ;  /* 0x0000000310067210 */ /* 0x048fe20007ffe0ff */
[----:B------:R-:W-:Y:S02]  /*2d590*/  STS [R3], R14 ;  /* 0x0000000e03007388 */ /* 0x000fe40000000800 */
[----:B------:R-:W-:Y:S02]  /*2d5a0*/  IMAD.IADD R2, R5, 0x1, R0 ;  /* 0x0000000105027824 */ /* 0x000fe400078e0200 */
[----:B------:R1:W-:Y:S04]  /*2d5b0*/  STS [R3+0x400], R7 ;  /* 0x0004000703007388 */ /* 0x0003e80000000800 */
[----:B------:R-:W-:Y:S04]  /*2d5c0*/  STS [R6], R13 ;  /* 0x0000000d06007388 */ /* 0x000fe80000000800 */
[----:B------:R-:W-:Y:S04]  /*2d5d0*/  STS [R6+0x400], R12 ;  /* 0x0004000c06007388 */ /* 0x000fe80000000800 */
[----:B------:R-:W-:Y:S04]  /*2d5e0*/  STS [R0], R17 ;  /* 0x0000001100007388 */ /* 0x000fe80000000800 */
[----:B------:R2:W-:Y:S01]  /*2d5f0*/  STS [R0+0x400], R11 ;  /* 0x0004000b00007388 */ /* 0x0005e20000000800 */
[----:B-1----:R-:W-:-:S05]  /*2d600*/  IADD3 R3, PT, PT, R16, R0, RZ ;  /* 0x0000000010037210 */ /* 0x002fca0007ffe0ff */
[----:B------:R-:W-:Y:S04]  /*2d610*/  STS [R3], R20 ;  /* 0x0000001403007388 */ /* 0x000fe80000000800 */
[----:B------:R-:W-:Y:S01]  /*2d620*/  STS [R3+0x400], R15 ;  /* 0x0004000f03007388 */ /* 0x000fe20000000800 */
[----:B--2---:R-:W-:-:S03]  /*2d630*/  IMAD.IADD R0, R16, 0x1, R2 ;  /* 0x0000000110007824 */ /* 0x004fc600078e0202 */
[----:B------:R-:W-:Y:S04]  /*2d640*/  STS [R2], R19 ;  /* 0x0000001302007388 */ /* 0x000fe80000000800 */
[----:B------:R-:W-:Y:S04]  /*2d650*/  STS [R2+0x400], R10 ;  /* 0x0004000a02007388 */ /* 0x000fe80000000800 */
[----:B------:R-:W-:Y:S04]  /*2d660*/  STS [R0], R18 ;  /* 0x0000001200007388 */ /* 0x000fe80000000800 */
[----:B------:R1:W-:Y:S04]  /*2d670*/  STS [R0+0x400], R9 ;  /* 0x0004000900007388 */ /* 0x0003e80000000800 */
[----:B-1----:R-:W2:Y:S01]  /*2d680*/  LD.E.U8 R0, desc[UR4][R134.64+0x1c8] ;  /* 0x0001c80486007980 */ /* 0x002ea2000c101100 */
        /* <DEDUP_REMOVED lines=19> */
[----:B------:R-:W-:Y:S01]  /*2d7c0*/  SHF.L.U32 R40, R41, 0x3, RZ ;  /* 0x0000000329287819 */ /* 0x000fe200000006ff */
[----:B------:R1:W5:Y:S01]  /*2d7d0*/  LD.E.64 R14, desc[UR4][R134.64+0x90] ;  /* 0x00009004860e7980 */ /* 0x000362000c101b00 */
[----:B------:R-:W-:Y:S01]  /*2d7e0*/  BSSY.RECONVERGENT B0, `(.L_x_2695) ;  /* 0x0000012000007945 */ /* 0x000fe20003800200 */
[-C--:B---3--:R-:W-:Y:S01]  /*2d7f0*/  @P2 IMAD R19, R3, R26.reuse, RZ ;  /* 0x0000001a03132224 */ /* 0x088fe200078e02ff */
[----:B------:R-:W-:Y:S01]  /*2d800*/  LOP3.LUT R7, R40, 0x1c0, RZ, 0xc0, !PT ;  /* 0x000001c028077812 */ /* 0x000fe200078ec0ff */
[----:B------:R-:W-:-:S06]  /*2d810*/  @P2 IMAD.WIDE.U32 R16, R2, R26, RZ ;  /* 0x0000001a02102225 */ /* 0x000fcc00078e00ff */
        /* <DEDUP_REMOVED lines=11> */
[----:B---3--:R-:W-:-:S03]  /*2d8d0*/  IMAD R0, R4, R42, RZ ;  /* 0x0000002a04007224 */ /* 0x008fc600078e02ff */
[----:B------:R1:W-:Y:S01]  /*2d8e0*/  @!P2 STL [R1+0x150], R26 ;  /* 0x0001501a0100a387 */ /* 0x0003e20000100800 */
[----:B------:R-:W-:-:S03]  /*2d8f0*/  IMAD.IADD R6, R0, 0x1, R26 ;  /* 0x0000000100067824 */ /* 0x000fc600078e021a */
.L_x_2696:
[----:B------:R-:W-:Y:S05]  /*2d900*/  BSYNC.RECONVERGENT B0 ;  /* 0x0000000000007941 */ /* 0x000fea0003800200 */
.L_x_2695:
[----:B------:R2:W5:Y:S01]  /*2d910*/  LDL R43, [R1+0x154] ;  /* 0x00015400012b7983 */ /* 0x0005620000100800 */
[C---:B------:R-:W-:Y:S01]  /*2d920*/  R2UR UR8, R38.reuse ;  /* 0x00000000260872ca */ /* 0x040fe200000e0000 */
[----:B------:R-:W-:Y:S01]  /*2d930*/  @P1 FMUL.FTZ R5, R5, 0.69314718246459960938 ;  /* 0x3f31721805051820 */ /* 0x000fe20000410000 */
[C---:B------:R-:W-:Y:S01]  /*2d940*/  R2UR UR9, R39.reuse ;  /* 0x00000000270972ca */ /* 0x040fe200000e0000 */
[----:B------:R-:W3:Y:S01]  /*2d950*/  S2R R11, SR_CTAID.X ;  /* 0x00000000000b7919 */ /* 0x000ee20000002500 */
[----:B------:R-:W-:Y:S01]  /*2d960*/  R2UR UR4, R38 ;  /* 0x00000000260472ca */ /* 0x000fe200000e0000 */
[----:B------:R-:W-:Y:S01]  /*2d970*/  @P0 FMUL.FTZ R4, R10, 0.69314718246459960938 ;  /* 0x3f3172180a040820 */ /* 0x000fe20000410000 */
[----:B------:R-:W-:Y:S01]  /*2d980*/  R2UR UR5, R39 ;  /* 0x00000000270572ca */ /* 0x000fe200000e0000 */
[----:B------:R-:W-:Y:S01]  /*2d990*/  IMAD.MOV.U32 R12, RZ, RZ, 0x7f800000 ;  /* 0x7f800000ff0c7424 */ /* 0x000fe200078e00ff */
[----:B------:R-:W-:Y:S01]  /*2d9a0*/  LOP3.LUT R0, R7, 0x38, R41, 0xf8, !PT ;  /* 0x0000003807007812 */ /* 0x000fe200078ef829 */
[----:B------:R-:W-:-:S02]  /*2d9b0*/  IMAD.MOV.U32 R7, RZ, RZ, 0x7f800000 ;  /* 0x7f800000ff077424 */ /* 0x000fc400078e00ff */
[C---:B------:R-:W-:Y:S01]  /*2d9c0*/  @P1 FFMA.FTZ R12, R23.reuse, R37, R5 ;  /* 0x00000025170c1223 */ /* 0x040fe20000010005 */
[----:B------:R-:W-:Y:S01]  /*2d9d0*/  @P0 FFMA.FTZ R7, R23, R92, R4 ;  /* 0x0000005c17070223 */ /* 0x000fe20000010004 */
[--C-:B------:R-:W-:Y:S02]  /*2d9e0*/  LOP3.LUT R0, R0, 0x38, R40.reuse, 0x78, !PT ;  /* 0x0000003800007812 */ /* 0x100fe400078e7828 */
[----:B------:R-:W-:Y:S02]  /*2d9f0*/  LOP3.LUT P0, RZ, R41, 0x3, RZ, 0xc0, !PT ;  /* 0x0000000329ff7812 */ /* 0x000fe4000780c0ff */
[----:B------:R-:W-:Y:S02]  /*2da00*/  LOP3.LUT R0, R0, 0x1e00, R40, 0xf8, !PT ;  /* 0x00001e0000007812 */ /* 0x000fe400078ef828 */
[----:B------:R-:W-:Y:S01]  /*2da10*/  LOP3.LUT R223, R223, 0x30, RZ, 0xc0, !PT ;  /* 0x00000030dfdf7812 */ /* 0x000fe200078ec0ff */
[----:B------:R2:W5:Y:S01]  /*2da20*/  LD.E.64 R4, desc[UR4][R134.64+0xa0] ;  /* 0x0000a00486047980 */ /* 0x000562000c101b00 */
[----:B------:R-:W-:Y:S01]  /*2da30*/  SHF.R.U32.HI R13, RZ, 0x2, R41 ;  /* 0x00000002ff0d7819 */ /* 0x000fe20000011629 */
[----:B------:R-:W-:-:S03]  /*2da40*/  IMAD R0, R0, 0x2, R24 ;  /* 0x0000000200007824 */ /* 0x000fc600078e0218 */
[----:B------:R-:W-:Y:S01]  /*2da50*/  LOP3.LUT R13, R223, 0x7, R13, 0xf8, !PT ;  /* 0x00000007df0d7812 */ /* 0x000fe200078ef80d */
[----:B---3--:R-:W-:Y:S02]  /*2da60*/  IMAD.SHL.U32 R36, R11, 0x40, RZ ;  /* 0x000000400b247824 */ /* 0x008fe400078e00ff */
[----:B------:R2:W5:Y:S01]  /*2da70*/  LD.E.64 R10, desc[UR8][R134.64+0x70] ;  /* 0x00007008860a7980 */ /* 0x000562000c101b00 */
[----:B------:R-:W-:Y:S05]  /*2da80*/  WARPSYNC.ALL ;  /* 0x0000000000007948 */ /* 0x000fea0003800000 */
[----:B------:R-:W-:Y:S06]  /*2da90*/  BAR.SYNC.DEFER_BLOCKING 0x0 ;  /* 0x0000000000007b1d */ /* 0x000fec0000010000 */
[----:B------:R2:W3:Y:S04]  /*2daa0*/  LDS.128 R20, [R0] ;  /* 0x0000000000147984 */ /* 0x0004e80000000c00 */
[----:B-1----:R2:W1:Y:S04]  /*2dab0*/  LDS.128 R24, [R0+0x800] ;  /* 0x0008000000187984 */ /* 0x0024680000000c00 */
[----:B------:R2:W4:Y:S04]  /*2dac0*/  LDS.128 R28, [R0+0x1000] ;  /* 0x00100000001c7984 */ /* 0x0005280000000c00 */
[----:B------:R2:W1:Y:S01]  /*2dad0*/  LDS.128 R32, [R0+0x1800] ;  /* 0x0018000000207984 */ /* 0x0004620000000c00 */
[----:B------:R-:W-:Y:S04]  /*2dae0*/  BSSY.RECONVERGENT B0, `(.L_x_2697) ;  /* 0x0000011000007945 */ /* 0x000fe80003800200 */
[----:B------:R-:W-:Y:S05]  /*2daf0*/  @P0 BRA `(.L_x_2698) ;  /* 0x00000000003c0947 */ /* 0x000fea0003800000 */
[----:B--2--5:R-:W-:Y:S02]  /*2db00*/  IMAD.IADD R0, R43, 0x1, -R36 ;  /* 0x000000012b007824 */ /* 0x024fe400078e0a24 */
        /* <DEDUP_REMOVED lines=10> */
[----:B------:R-:W-:-:S04]  /*2dbb0*/  LEA R4, P0, R6, R4, 0x2 ;  /* 0x0000000406047211 */ /* 0x000fc800078010ff */
[----:B------:R-:W-:-:S05]  /*2dbc0*/  LEA.HI.X R5, R6, R5, R0, 0x2, P0 ;  /* 0x0000000506057211 */ /* 0x000fca00000f1400 */
[----:B------:R2:W-:Y:S04]  /*2dbd0*/  @!P3 ST.E desc[UR8][R4.64], R12 ;  /* 0x0000000c0400b985 */ /* 0x0005e8000c101908 */
[----:B------:R2:W-:Y:S02]  /*2dbe0*/  @!P1 ST.E desc[UR4][R4.64+0x20], R7 ;  /* 0x0000200704009985 */ /* 0x0005e4000c101904 */
.L_x_2698:
[----:B------:R-:W-:Y:S05]  /*2dbf0*/  BSYNC.RECONVERGENT B0 ;  /* 0x0000000000007941 */ /* 0x000fea0003800200 */
.L_x_2697:
[----:B------:R-:W-:Y:S02]  /*2dc00*/  R2UR UR4, R38 ;  /* 0x00000000260472ca */ /* 0x000fe400000e0000 */
[----:B------:R-:W-:-:S13]  /*2dc10*/  R2UR UR5, R39 ;  /* 0x00000000270572ca */ /* 0x000fda00000e0000 */
[----:B--2--5:R-:W2:Y:S01]  /*2dc20*/  LD.E R5, desc[UR4][R134.64+0xc0] ;  /* 0x0000c00486057980 */ /* 0x024ea2000c101900 */
[----:B------:R-:W-:Y:S01]  /*2dc30*/  LOP3.LUT R4, R40, 0x38, RZ, 0xc0, !PT ;  /* 0x0000003828047812 */ /* 0x000fe200078ec0ff */
[-C--:B------:R-:W-:Y:S01]  /*2dc40*/  @!P2 IMAD R0, R9, R44.reuse, RZ ;  /* 0x0000002c0900a224 */ /* 0x080fe200078e02ff */
[----:B------:R-:W-:Y:S01]  /*2dc50*/  SHF.R.U32.HI R18, RZ, 0x3, R41 ;  /* 0x00000003ff127819 */ /* 0x000fe20000011629 */
[----:B------:R-:W-:Y:S01]  /*2dc60*/  @!P2 IMAD.WIDE.U32 R6, R8, R44, RZ ;  /* 0x0000002c0806a225 */ /* 0x000fe200078e00ff */
[----:B------:R-:W-:Y:S03]  /*2dc70*/  BSSY.RECONVERGENT B0, `(.L_x_2699) ;  /* 0x000002d000007945 */ /* 0x000fe60003800200 */
[----:B------:R-:W-:Y:S02]  /*2dc80*/  @!P2 IMAD.IADD R7, R7, 0x1, R0 ;  /* 0x000000010707a824 */ /* 0x000fe400078e0200 */
[----:B------:R-:W-:-:S02]  /*2dc90*/  IMAD.IADD R9, R43, 0x1, -R36 ;  /* 0x000000012b097824 */ /* 0x000fc400078e0a24 */
[----:B------:R-:W-:Y:S02]  /*2dca0*/  @!P2 IMAD.MOV.U32 R0, RZ, RZ, R6 ;  /* 0x000000ffff00a224 */ /* 0x000fe400078e0006 */
[----:B------:R-:W-:Y:S02]  /*2dcb0*/  IMAD R6, R3, R36, RZ ;  /* 0x0000002403067224 */ /* 0x000fe400078e02ff */
[-C--:B------:R-:W-:Y:S02]  /*2dcc0*/  IMAD R15, R15, R42.reuse, RZ ;  /* 0x0000002a0f0f7224 */ /* 0x080fe400078e02ff */
[----:B------:R-:W-:-:S04]  /*2dcd0*/  IMAD.WIDE.U32 R12, R14, R42, RZ ;  /* 0x0000002a0e0c7225 */ /* 0x000fc800078e00ff */
[----:B------:R-:W-:Y:S02]  /*2dce0*/  @P2 IMAD.MOV.U32 R0, RZ, RZ, R16 ;  /* 0x000000ffff002224 */ /* 0x000fe400078e0010 */
[----:B------:R-:W-:Y:S02]  /*2dcf0*/  @P2 IMAD.IADD R7, R17, 0x1, R19 ;  /* 0x0000000111072824 */ /* 0x000fe400078e0213 */
[----:B------:R-:W-:Y:S01]  /*2dd00*/  VIADD R14, R18, 0x10 ;  /* 0x00000010120e7836 */ /* 0x000fe20000000000 */
[----:B--2---:R-:W-:Y:S02]  /*2dd10*/  ISETP.GE.AND P1, PT, R4, R5, PT ;  /* 0x000000050400720c */ /* 0x004fe40003f26270 */
[----:B------:R-:W-:Y:S02]  /*2dd20*/  MOV R5, RZ ;  /* 0x000000ff00057202 */ /* 0x000fe40000000f00 */
[-C--:B------:R-:W-:Y:S02]  /*2dd30*/  ISETP.GE.OR P0, PT, R18, R9.reuse, P1 ;  /* 0x000000091200720c */ /* 0x080fe40000f06670 */
[----:B------:R-:W-:Y:S01]  /*2dd40*/  ISETP.GE.OR P4, PT, R14, R9, P1 ;  /* 0x000000090e00720c */ /* 0x000fe20000f86670 */
[----:B------:R-:W-:-:S05]  /*2dd50*/  IMAD.WIDE.U32 R4, R36, R2, R4 ;  /* 0x0000000224047225 */ /* 0x000fca00078e0004 */
[----:B------:R-:W-:Y:S01]  /*2dd60*/  IADD3 R8, PT, PT, R5, R6, RZ ;  /* 0x0000000605087210 */ /* 0x000fe20007ffe0ff */
[----:B------:R-:W-:Y:S01]  /*2dd70*/  IMAD.IADD R5, R13, 0x1, R15 ;  /* 0x000000010d057824 */ /* 0x000fe200078e020f */
[----:B------:R-:W-:Y:S01]  /*2dd80*/  IADD3 R6, P3, P2, R12, R4, R0 ;  /* 0x000000040c067210 */ /* 0x000fe20007a7e000 */
[C---:B------:R-:W-:Y:S01]  /*2dd90*/  VIADD R12, R18.reuse, 0x30 ;  /* 0x00000030120c7836 */ /* 0x040fe20000000000 */
[----:B------:R-:W-:Y:S01]  /*2dda0*/  IADD3 R13, PT, PT, R18, 0x20, RZ ;  /* 0x00000020120d7810 */ /* 0x000fe20007ffe0ff */
[----:B------:R-:W-:Y:S01]  /*2ddb0*/  @!P0 IMAD R0, R3, R18, RZ ;  /* 0x0000001203008224 */ /* 0x000fe200078e02ff */
[----:B------:R-:W-:Y:S02]  /*2ddc0*/  IADD3.X R7, PT, PT, R5, R8, R7, P3, P2 ;  /* 0x0000000805077210 */ /* 0x000fe40001fe4407 */
[----:B------:R-:W-:Y:S02]  /*2ddd0*/  @!P0 R2UR UR4, R38 ;  /* 0x00000000260482ca */ /* 0x000fe400000e0000 */
[----:B------:R-:W-:Y:S01]  /*2dde0*/  @!P0 R2UR UR5, R39 ;  /* 0x00000000270582ca */ /* 0x000fe200000e0000 */
[----:B------:R-:W-:Y:S01]  /*2ddf0*/  @!P0 IMAD.WIDE.U32 R4, R18, R2, R6 ;  /* 0x0000000212048225 */ /* 0x000fe200078e0006 */
[----:B------:R-:W-:-:S02]  /*2de00*/  ISETP.GE.OR P3, PT, R13, R9, P1 ;  /* 0x000000090d00720c */ /* 0x000fc40000f66670 */
[----:B------:R-:W-:Y:S02]  /*2de10*/  ISETP.GE.OR P1, PT, R12, R9, P1 ;  /* 0x000000090c00720c */ /* 0x000fe40000f26670 */
[----:B------:R-:W-:Y:S02]  /*2de20*/  @!P0 IADD3 R0, PT, PT, R5, R0, RZ ;  /* 0x0000000005008210 */ /* 0x000fe40007ffe0ff */
[----:B------:R-:W-:-:S04]  /*2de30*/  @!P0 LEA R8, P2, R4, R10, 0x1 ;  /* 0x0000000a04088211 */ /* 0x000fc800078408ff */
[----:B------:R-:W-:-:S05]  /*2de40*/  @!P0 LEA.HI.X R9, R4, R11, R0, 0x1, P2 ;  /* 0x0000000b04098211 */ /* 0x000fca00010f0c00 */
[----:B---3--:R2:W-:Y:S01]  /*2de50*/  @!P0 ST.E.128 desc[UR4][R8.64], R20 ;  /* 0x0000001408008985 */ /* 0x0085e2000c101d04 */
        /* <DEDUP_REMOVED lines=13> */
[----:B-1----:R3:W-:Y:S02]  /*2df30*/  ST.E.128 desc[UR4][R8.64], R24 ;  /* 0x0000001808007985 */ /* 0x0027e4000c101d04 */
.L_x_2700:
[----:B------:R-:W-:Y:S05]  /*2df40*/  BSYNC.RECONVERGENT B0 ;  /* 0x0000000000007941 */ /* 0x000fea0003800200 */
.L_x_2699:
[----:B------:R-:W-:Y:S04]  /*2df50*/  BSSY.RECONVERGENT B0, `(.L_x_2701) ;  /* 0x000000f000007945 */ /* 0x000fe80003800200 */
[----:B------:R-:W-:Y:S05]  /*2df60*/  @P3 BRA `(.L_x_2702) ;  /* 0x0000000000343947 */ /* 0x000fea0003800000 */
[----:B--23--:R-:W-:Y:S01]  /*2df70*/  IADD3 R8, P0, PT, R18, 0x20, RZ ;  /* 0x0000002012087810 */ /* 0x00cfe20007f1e0ff */
        /* <DEDUP_REMOVED lines=12> */
.L_x_2702:
[----:B------:R-:W-:Y:S05]  /*2e040*/  BSYNC.RECONVERGENT B0 ;  /* 0x0000000000007941 */ /* 0x000fea0003800200 */
.L_x_2701:
[----:B--23--:R-:W-:Y:S02]  /*2e050*/  MOV R8, 0x50 ;  /* 0x0000005000087802 */ /* 0x00cfe40000000f00 */
[----:B------:R-:W-:-:S03]  /*2e060*/  MOV R5, 0x0 ;  /* 0x0000000000057802 */ /* 0x000fc60000000f00 */
[----:B------:R-:W-:-:S04]  /*2e070*/  IMAD.MOV.U32 R4, RZ, RZ, R8 ;  /* 0x000000ffff047224 */ /* 0x000fc800078e0008 */
[----:B-1--4-:R-:W-:Y:S05]  /*2e080*/  @P1 RET.REL.NODEC R4 `(_ZN5flash24flash_fwd_splitkv_kernelI23Flash_fwd_kernel_traitsILi64ELi64ELi256ELi4ELb0ELb0EN7cutlass10bfloat16_tE19Flash_kernel_traitsILi64ELi64ELi256ELi4ES3_EELb0ELb1ELb0ELb0ELb0ELb0ELb0ELb1EEEvNS_16Flash_fwd_paramsE) ;  /* 0xfffffd1c04dc1950 */ /* 0x012fea0003c3ffff */
[----:B------:R-:W-:Y:S02]  /*2e090*/  IADD3 R4, P0, PT, R18, 0x30, RZ ;  /* 0x0000003012047810 */ /* 0x000fe40007f1e0ff */
[----:B------:R-:W-:Y:S02]  /*2e0a0*/  R2UR UR4, R38 ;  /* 0x00000000260472ca */ /* 0x000fe400000e0000 */
[----:B------:R-:W-:Y:S01]  /*2e0b0*/  R2UR UR5, R39 ;  /* 0x00000000270572ca */ /* 0x000fe200000e0000 */
        /* <DEDUP_REMOVED lines=10> */
[----:B------:R-:W-:Y:S05]  /*2e160*/  RET.REL.NODEC R2 `(_ZN5flash24flash_fwd_splitkv_kernelI23Flash_fwd_kernel_traitsILi64ELi64ELi256ELi4ELb0ELb0EN7cutlass10bfloat16_tE19Flash_kernel_traitsILi64ELi64ELi256ELi4ES3_EELb0ELb1ELb0ELb0ELb0ELb0ELb0ELb1EEEvNS_16Flash_fwd_paramsE) ;  /* 0xfffffd1c02a47950 */ /* 0x000fea0003c3ffff */
.L_x_2694:
[----:B-1----:R-:W-:Y:S01]  /*2e170*/  IMAD.MOV.U32 R0, RZ, RZ, 0x2 ;  /* 0x00000002ff007424 */ /* 0x002fe200078e00ff */
[----:B-----5:R-:W-:Y:S01]  /*2e180*/  MOV R2, R7 ;  /* 0x0000000700027202 */ /* 0x020fe20000000f00 */
[----:B------:R-:W-:Y:S01]  /*2e190*/  IMAD.MOV.U32 R4, RZ, RZ, -0x1 ;  /* 0xffffffffff047424 */ /* 0x000fe200078e00ff */
[----:B------:R-:W-:-:S07]  /*2e1a0*/  MOV R3, 0x1f ;  /* 0x0000001f00037802 */ /* 0x000fce0000000f00 */
[----:B--2---:R-:W-:Y:S05]  /*2e1b0*/  WARPSYNC.COLLECTIVE R4, `(.L_x_2703) ;  /* 0x0000000004087348 */ /* 0x004fea0003c00000 */
[----:B------:R1:W3:Y:S02]  /*2e1c0*/  SHFL.BFLY P0, R0, R2, R0, R3 ;  /* 0x0c00000002007389 */ /* 0x0002e40000000003 */
[----:B-123--:R-:W-:Y:S05]  /*2e1d0*/  ENDCOLLECTIVE ;  /* 0x000000000000791b */ /* 0x00efea0003800000 */
.L_x_2703:
[----:B------:R-:W-:Y:S02]  /*2e1e0*/  MOV R5, R0 ;  /* 0x0000000000057202 */ /* 0x000fe40000000f00 */
[----:B------:R-:W-:-:S03]  /*2e1f0*/  MOV R0, 0x1 ;  /* 0x0000000100007802 */ /* 0x000fc60000000f00 */
[----:B------:R-:W-:-:S04]  /*2e200*/  FADD.FTZ R5, R5, R7 ;  /* 0x0000000705057221 */ /* 0x000fc80000010000 */
[----:B------:R-:W-:-:S07]  /*2e210*/  IMAD.MOV.U32 R2, RZ, RZ, R5 ;  /* 0x000000ffff027224 */ /* 0x000fce00078e0005 */
[----:B------:R-:W-:Y:S05]  /*2e220*/  WARPSYNC.COLLECTIVE R4, `(.L_x_2704) ;  /* 0x0000000004087348 */ /* 0x000fea0003c00000 */
[----:B------:R1:W2:Y:S02]  /*2e230*/  SHFL.BFLY P0, R0, R2, R0, R3 ;  /* 0x0c00000002007389 */ /* 0x0002a40000000003 */
[----:B-12---:R-:W-:Y:S05]  /*2e240*/  ENDCOLLECTIVE ;  /* 0x000000000000791b */ /* 0x006fea0003800000 */
.L_x_2704:
[----:B------:R-:W-:Y:S01]  /*2e250*/  IMAD.MOV.U32 R21, RZ, RZ, R0 ;  /* 0x000000ffff157224 */ /* 0x000fe200078e0000 */
[----:B------:R-:W-:Y:S02]  /*2e260*/  MOV R0, 0x2 ;  /* 0x0000000200007802 */ /* 0x000fe40000000f00 */
[----:B------:R-:W-:Y:S01]  /*2e270*/  MOV R2, R6 ;  /* 0x0000000600027202 */ /* 0x000fe20000000f00 */
[----:B------:R-:W-:-:S07]  /*2e280*/  FADD.FTZ R21, R5, R21 ;  /* 0x0000001505157221 */ /* 0x000fce0000010000 */
[----:B------:R-:W-:Y:S05]  /*2e290*/  WARPSYNC.COLLECTIVE R4, `(.L_x_2705) ;  /* 0x0000000004087348 */ /* 0x000fea0003c00000 */
[----:B------:R1:W2:Y:S02]  /*2e2a0*/  SHFL.BFLY P0, R0, R2, R0, R3 ;  /* 0x0c00000002007389 */ /* 0x0002a40000000003 */
[----:B-12---:R-:W-:Y:S05]  /*2e2b0*/  ENDCOLLECTIVE ;  /* 0x000000000000791b */ /* 0x006fea0003800000 */
.L_x_2705:
[----:B------:R-:W-:Y:S01]  /*2e2c0*/  IMAD.MOV.U32 R2, RZ, RZ, R0 ;  /* 0x000000ffff027224 */ /* 0x000fe200078e0000 */
[----:B------:R-:W-:-:S03]  /*2e2d0*/  MOV R0, 0x1 ;  /* 0x0000000100007802 */ /* 0x000fc60000000f00 */
[----:B------:R-:W-:-:S07]  /*2e2e0*/  FADD.FTZ R2, R2, R6 ;  /* 0x0000000602027221 */ /* 0x000fce0000010000 */
[----:B------:R-:W-:Y:S05]  /*2e2f0*/  WARPSYNC.COLLECTIVE R4, `(.L_x_2706) ;  /* 0x0000000004087348 */ /* 0x000fea0003c00000 */
[----:B------:R1:W2:Y:S02]  /*2e300*/  SHFL.BFLY P0, R0, R2, R0, R3 ;  /* 0x0c00000002007389 */ /* 0x0002a40000000003 */
[----:B-12---:R-:W-:Y:S05]  /*2e310*/  ENDCOLLECTIVE ;  /* 0x000000000000791b */ /* 0x006fea0003800000 */
.L_x_2706:
[----:B------:R-:W-:Y:S01]  /*2e320*/  MOV R3, R0 ;  /* 0x0000000000037202 */ /* 0x000fe20000000f00 */
[----:B------:R-:W-:Y:S06]  /*2e330*/  BRA `(.L_x_2707) ;  /* 0xffffffec004c7947 */ /* 0x000fec000383ffff */
.L_x_2708:
        /* <DEDUP_REMOVED lines=12> */
.L_x_14734:


//--------------------- .text._ZN5flash24flash_fwd_splitkv_kernelI23Flash_fwd_kernel_traitsILi64ELi64ELi256ELi4ELb0ELb0EN7cutlass10bfloat16_tE19Flash_kernel_traitsILi64ELi64ELi256ELi4ES3_EELb0ELb1ELb0ELb0ELb0ELb1ELb0ELb1EEEvNS_16Flash_fwd_paramsE --------------------------
	.section	.text._ZN5flash24flash_fwd_splitkv_kernelI23Flash_fwd_kernel_traitsILi64ELi64ELi256ELi4ELb0ELb0EN7cutlass10bfloat16_tE19Flash_kernel_traitsILi64ELi64ELi256ELi4ES3_EELb0ELb1ELb0ELb0ELb0ELb1ELb0ELb1EEEvNS_16Flash_fwd_paramsE,"ax",@progbits
	.align	128
        .global         _ZN5flash24flash_fwd_splitkv_kernelI23Flash_fwd_kernel_traitsILi64ELi64ELi256ELi4ELb0ELb0EN7cutlass10bfloat16_tE19Flash_kernel_traitsILi64ELi64ELi256ELi4ES3_EELb0ELb1ELb0ELb0ELb0ELb1ELb0ELb1EEEvNS_16Flash_fwd_paramsE
        .type           _ZN5flash24flash_fwd_splitkv_kernelI23Flash_fwd_kernel_traitsILi64ELi64ELi256ELi4ELb0ELb0EN7cutlass10bfloat16_tE19Flash_kernel_traitsILi64ELi64ELi256ELi4ES3_EELb0ELb1ELb0ELb0ELb0ELb1ELb0ELb1EEEvNS_16Flash_fwd_paramsE,@function
        .size           _ZN5flash24flash_fwd_splitkv_kernelI23Flash_fwd_kernel_traitsILi64ELi64ELi256ELi4ELb0ELb0EN7cutlass10bfloat16_tE19Flash_kernel_traitsILi64ELi64ELi256ELi4ES3_EELb0ELb1ELb0ELb0ELb0ELb1ELb0ELb1EEEvNS_16Flash_fwd_paramsE,(.L_x_14735 - _ZN5flash24flash_fwd_splitkv_kernelI23Flash_fwd_kernel_traitsILi64ELi64ELi256ELi4ELb0ELb0EN7cutlass10bfloat16_tE19Flash_kernel_traitsILi64ELi64ELi256ELi4ES3_EELb0ELb1ELb0ELb0ELb0ELb1ELb0ELb1EEEvNS_16Flash_fwd_paramsE)
        .other          _ZN5flash24flash_fwd_splitkv_kernelI23Flash_fwd_kernel_traitsILi64ELi64ELi256ELi4ELb0ELb0EN7cutlass10bfloat16_tE19Flash_kernel_traitsILi64ELi64ELi256ELi4ES3_EELb0ELb1ELb0ELb0ELb0ELb1ELb0ELb1EEEvNS_16Flash_fwd_paramsE,@"STO_CUDA_ENTRY STV_DEFAULT"
_ZN5flash24flash_fwd_splitkv_kernelI23Flash_fwd_kernel_traitsILi64ELi64ELi256ELi4ELb0ELb0EN7cutlass10bfloat16_tE19Flash_kernel_traitsILi64ELi64ELi256ELi4ES3_EELb0ELb1ELb0ELb0ELb0ELb1ELb0ELb1EEEvNS_16Flash_fwd_paramsE:
.text._ZN5flash24flash_fwd_splitkv_kernelI23Flash_fwd_kernel_traitsILi64ELi64ELi256ELi4ELb0ELb0EN7cutlass10bfloat16_tE19Flash_kernel_traitsILi64ELi64ELi256ELi4ES3_EELb0ELb1ELb0ELb0ELb0ELb1ELb0ELb1EEEvNS_16Flash_fwd_paramsE:
        /* <DEDUP_REMOVED lines=8> */
[----:B-1-34-:R-:W-:Y:S05]  /*0080*/  CALL.REL.NOINC `($_ZN5flash24flash_fwd_splitkv_kernelI23Flash_fwd_kernel_traitsILi64ELi64ELi256ELi4ELb0ELb0EN7cutlass10bfloat16_tE19Flash_kernel_traitsILi64ELi64ELi256ELi4ES3_EELb0ELb1ELb0ELb0ELb0ELb1ELb0ELb1EEEvNS_16Flash_fwd_paramsE$_ZN5flash30compute_attn_1rowblock_splitkvI23Flash_fwd_kernel_traitsILi64ELi64ELi256ELi4ELb0ELb0EN7cutlass10bfloat16_tE19Flash_kernel_traitsILi64ELi64ELi256ELi4ES3_EELb0ELb1ELb0ELb0ELb0ELb1ELb0ELb1ENS_16Flash_fwd_paramsEEEvRKT8_iiiii) ;  /* 0x0000000000087944 */ /* 0x01afea0003c00000 */
[----:B------:R-:W-:Y:S05]  /*0090*/  BSYNC.RECONVERGENT B3 ;  /* 0x0000000000037941 */ /* 0x000fea0003800200 */
.L_x_2709:
[----:B------:R-:W-:Y:S05]  /*00a0*/  EXIT ;  /* 0x000000000000794d */ /* 0x000fea0003800000 */
        .type           $_ZN5flash24flash_fwd_splitkv_kernelI23Flash_fwd_kernel_traitsILi64ELi64ELi256ELi4ELb0ELb0EN7cutlass10bfloat16_tE19Flash_kernel_traitsILi64ELi64ELi256ELi4ES3_EELb0ELb1ELb0ELb0ELb0ELb1ELb0ELb1EEEvNS_16Flash_fwd_paramsE$_ZN5flash30compute_attn_1rowblock_splitkvI23Flash_fwd_kernel_traitsILi64ELi64ELi256ELi4ELb0ELb0EN7cutlass10bfloat16_tE19Flash_kernel_traitsILi64ELi64ELi256ELi4ES3_EELb0ELb1ELb0ELb0ELb0ELb1ELb0ELb1ENS_16Flash_fwd_paramsEEEvRKT8_iiiii,@function
        .size           $_ZN5flash24flash_fwd_splitkv_kernelI23Flash_fwd_kernel_traitsILi64ELi64ELi256ELi4ELb0ELb0EN7cutlass10bfloat16_tE19Flash_kernel_traitsILi64ELi64ELi256ELi4ES3_EELb0ELb1ELb0ELb0ELb0ELb1ELb0ELb1EEEvNS_16Flash_fwd_paramsE$_ZN5flash30compute_attn_1rowblock_splitkvI23Flash_fwd_kernel_traitsILi64ELi64ELi256ELi4ELb0ELb0EN7cutlass10bfloat16_tE19Flash_kernel_traitsILi64ELi64ELi256ELi4ES3_EELb0ELb1ELb0ELb0ELb0ELb1ELb0ELb1ENS_16Flash_fwd_paramsEEEvRKT8_iiiii,(.L_x_14735 - $_ZN5flash24flash_fwd_splitkv_kernelI23Flash_fwd_kernel_traitsILi64ELi64ELi256ELi4ELb0ELb0EN7cutlass10bfloat16_tE19Flash_kernel_traitsILi64ELi64ELi256ELi4ES3_EELb0ELb1ELb0ELb0ELb0ELb1ELb0ELb1EEEvNS_16Flash_fwd_paramsE$_ZN5flash30compute_attn_1rowblock_splitkvI23Flash_fwd_kernel_traitsILi64ELi64ELi256ELi4ELb0ELb0EN7cutlass10bfloat16_tE19Flash_kernel_traitsILi64ELi64ELi256ELi4ES3_EELb0ELb1ELb0ELb0ELb0ELb1ELb0ELb1ENS_16Flash_fwd_paramsEEEvRKT8_iiiii)
$_ZN5flash24flash_fwd_splitkv_kernelI23Flash_fwd_kernel_traitsILi64ELi64ELi256ELi4ELb0ELb0EN7cutlass10bfloat16_tE19Flash_kernel_traitsILi64ELi64ELi256ELi4ES3_EELb0ELb1ELb0ELb0ELb0ELb1ELb0ELb1EEEvNS_16Flash_fwd_paramsE$_ZN5flash30compute_attn_1rowblock_splitkvI23Flash_fwd_kernel_traitsILi64ELi64ELi256ELi4ELb0ELb0EN7cutlass10bfloat16_tE19Flash_kernel_traitsILi64ELi64ELi256ELi4ES3_EELb0ELb1ELb0ELb0ELb0ELb1ELb0ELb1ENS_16Flash_fwd_paramsEEEvRKT8_iiiii:
        /* <DEDUP_REMOVED lines=13> */
[C---:B----4-:R-:W-:Y:S02]  /*0180*/  ISETP.NE.U32.AND P4, PT, R2.reuse, RZ, PT ;  /* 0x000000ff0200720c */ /* 0x050fe40003f85070 */
[----:B------:R-:W-:Y:S02]  /*0190*/  ISETP.NE.AND.EX P3, PT, R9, RZ, PT, P3 ;  /* 0x000000ff0900720c */ /* 0x000fe40003f65330 */
[----:B------:R-:W-:Y:S02]  /*01a0*/  ISETP.NE.AND.EX P4, PT, R3, RZ, PT, P4 ;  /* 0x000000ff0300720c */ /* 0x000fe40003f85340 */
[----:B------:R-:W-:Y:S02]  /*01b0*/  IADD3 R30, P0, PT, R2, R73, RZ ;  /* 0x00000049021e7210 */ /* 0x000fe40007f1e0ff */
[----:B------:R-:W-:Y:S01]  /*01c0*/  ISETP.NE.AND.EX P1, PT, R11, RZ, PT, P1 ;  /* 0x000000ff0b00720c */ /* 0x000fe20003f25310 */
[----:B------:R-:W-:Y:S02]  /*01d0*/  IMAD.WIDE.U32 R10, R236, 0x4, R10 ;  /* 0x00000004ec0a7825 */ /* 0x000fe400078e000a */
[----:B------:R1:W5:Y:S02]  /*01e0*/  @!P5 LD.E R238, desc[UR4][R164.64+0xb4] ;  /* 0x0000b404a4eed980 */ /* 0x000364000c101900 */
[----:B------:R-:W-:-:S02]  /*01f0*/  IMAD.X R31, R3, 0x1, R71, P0 ;  /* 0x00000001031f7824 */ /* 0x000fc400000e0647 */
[----:B------:R1:W5:Y:S04]  /*0200*/  @P5 LD.E R5, desc[UR4][R10.64+0x4] ;  /* 0x000004040a055980 */ /* 0x000368000c101900 */
[----:B------:R1:W5:Y:S04]  /*0210*/  @!P3 LD.E R3, desc[UR4][R164.64+0xb8] ;  /* 0x0000b804a403b980 */ /* 0x000368000c101900 */
[----:B------:R1:W5:Y:S01]  /*0220*/  @P4 LD.E R12, desc[UR4][R30.64] ;  /* 0x000000041e0c4980 */ /* 0x000362000c101900 */
[----:B------:R-:W-:-:S03]  /*0230*/  ISETP.NE.U32.AND P2, PT, R8, RZ, PT ;  /* 0x000000ff0800720c */ /* 0x000fc60003f45070 */
[----:B------:R1:W5:Y:S01]  /*0240*/  @P1 LD.E R240, desc[UR4][R10.64] ;  /* 0x000000040af01980 */ /* 0x000362000c101900 */
[C---:B------:R-:W-:Y:S02]  /*0250*/  ISETP.NE.AND.EX P2, PT, R9.reuse, RZ, PT, P2 ;  /* 0x000000ff0900720c */ /* 0x040fe40003f45320 */
[----:B------:R-:W-:Y:S01]  /*0260*/  IADD3 R8, P1, PT, R8, R73, RZ ;  /* 0x0000004908087210 */ /* 0x000fe20007f3e0ff */
[----:B------:R-:W-:Y:S01]  /*0270*/  BSSY.RECONVERGENT B0, `(.L_x_2710) ;  /* 0x000000a000007945 */ /* 0x000fe20003800200 */
[----:B------:R-:W-:Y:S01]  /*0280*/  ISETP.NE.U32.AND P0, PT, R6, RZ, PT ;  /* 0x000000ff0600720c */ /* 0x000fe20003f05070 */
[----:B------:R-:W-:Y:S02]  /*0290*/  IMAD.MOV.U32 R13, RZ, RZ, -0x1 ;  /* 0xffffffffff0d7424 */ /* 0x000fe400078e00ff */
[----:B------:R-:W-:Y:S01]  /*02a0*/  IMAD.X R9, R9, 0x1, R71, P1 ;  /* 0x0000000109097824 */ /* 0x000fe200008e0647 */
[----:B------:R-:W-:-:S05]  /*02b0*/  ISETP.NE.AND.EX P0, PT, R7, RZ, PT, P0 ;  /* 0x000000ff0700720c */ /* 0x000fca0003f05300 */
[----:B------:R-:W-:Y:S08]  /*02c0*/  @!P2 BRA `(.L_x_2711) ;  /* 0x000000000010a947 */ /* 0x000ff00003800000 */
[----:B------:R-:W2:Y:S02]  /*02d0*/  LD.E.U8 R0, desc[UR4][R164.64+0x1b2] ;  /* 0x0001b204a4007980 */ /* 0x000ea4000c101100 */
[----:B--2---:R-:W-:-:S13]  /*02e0*/  ISETP.NE.AND P1, PT, R0, RZ, PT ;  /* 0x000000ff0000720c */ /* 0x004fda0003f25270 */
[----:B------:R-:W-:Y:S05]  /*02f0*/  @!P1 BRA `(.L_x_2711) ;  /* 0x0000000000049947 */ /* 0x000fea0003800000 */
[----:B------:R2:W5:Y:S02]  /*0300*/  LD.E R13, desc[UR4][R8.64] ;  /* 0x00000004080d7980 */ /* 0x000564000c101900 */
.L_x_2711:
[----:B------:R-:W-:Y:S05]  /*0310*/  BSYNC.RECONVERGENT B0 ;  /* 0x0000000000007941 */ /* 0x000fea0003800200 */
.L_x_2710:
[----:B------:R-:W-:Y:S04]  /*0320*/  BSSY.RECONVERGENT B0, `(.L_x_2712) ;  /* 0x0000007000007945 */ /* 0x000fe80003800200 */
[----:B------:R-:W-:Y:S05]  /*0330*/  @!P3 BRA `(.L_x_2713) ;  /* 0x000000000014b947 */ /* 0x000fea0003800000 */
[----:B------:R-:W3:Y:S02]  /*0340*/  LD.E.U8 R0, desc[UR4][R164.64+0x1b2] ;  /* 0x0001b204a4007980 */ /* 0x000ee4000c101100 */
[----:B---3--:R-:W-:-:S13]  /*0350*/  ISETP.NE.AND P1, PT, R0, RZ, PT ;  /* 0x000000ff0000720c */ /* 0x008fda0003f25270 */
[----:B------:R-:W3:Y:S02]  /*0360*/  @P1 LD.E R0, desc[UR4][R8.64+0x4] ;  /* 0x0000040408001980 */ /* 0x000ee4000c101900 */
[----:B---3-5:R-:W-:-:S06]  /*0370*/  @P1 IADD3 R3, PT, PT, R0, -R13, RZ ;  /* 0x8000000d00031210 */ /* 0x028fcc0007ffe0ff */
[----:B------:R3:W5:Y:S02]  /*0380*/  @!P1 LD.E R3, desc[UR4][R8.64] ;  /* 0x0000000408039980 */ /* 0x000764000c101900 */
.L_x_2713:
[----:B------:R-:W-:Y:S05]  /*0390*/  BSYNC.RECONVERGENT B0 ;  /* 0x0000000000007941 */ /* 0x000fea0003800200 */
.L_x_2712:
[----:B------:R-:W-:Y:S01]  /*03a0*/  BSSY.RECONVERGENT B1, `(.L_x_2714) ;  /* 0x0000012000017945 */ /* 0x000fe20003800200 */
[----:B-----5:R-:W-:Y:S02]  /*03b0*/  @P5 IADD3 R238, PT, PT, -R240, R5, RZ ;  /* 0x00000005f0ee5210 */ /* 0x020fe40007ffe1ff */
[----:B------:R-:W-:Y:S01]  /*03c0*/  IADD3 R74, PT, PT, R3, -R12, RZ ;  /* 0x8000000c034a7210 */ /* 0x000fe20007ffe0ff */
[----:B------:R-:W-:Y:S06]  /*03d0*/  @!P0 BRA `(.L_x_2715) ;  /* 0x0000000000148947 */ /* 0x000fec0003800000 */
[----:B------:R-:W-:-:S05]  /*03e0*/  IADD3 R2, P0, PT, R6, R73, RZ ;  /* 0x0000004906027210 */ /* 0x000fca0007f1e0ff */
[----:B------:R-:W-:-:S05]  /*03f0*/  IMAD.X R3, R7, 0x1, R71, P0 ;  /* 0x0000000107037824 */ /* 0x000fca00000e0647 */
[----:B------:R-:W4:Y:S02]  /*0400*/  LD.E R65, desc[UR4][R2.64] ;  /* 0x0000000402417980 */ /* 0x000f24000c101900 */
[----:B----4-:R-:W-:Y:S01]  /*0410*/  IADD3 R65, PT, PT, R65, -R12, RZ ;  /* 0x8000000c41417210 */ /* 0x010fe20007ffe0ff */
[----:B------:R-:W-:Y:S05]  /*0420*/  BRA `(.L_x_2716) ;  /* 0x0000000000247947 */ /* 0x000fea0003800000 */
.L_x_2715:
[----:B------:R-:W4:Y:S01]  /*0430*/  LD.E.64 R2, desc[UR4][R164.64+0x108] ;  /* 0x00010804a4027980 */ /* 0x000f22000c101b00 */
[----:B------:R-:W-:Y:S01]  /*0440*/  BSSY.RECONVERGENT B0, `(.L_x_2717) ;  /* 0x0000006000007945 */ /* 0x000fe20003800200 */
[----:B------:R-:W-:Y:S01]  /*0450*/  IMAD.MOV.U32 R65, RZ, RZ, RZ ;  /* 0x000000ffff417224 */ /* 0x000fe200078e00ff */
[----:B----4-:R-:W-:-:S04]  /*0460*/  ISETP.NE.U32.AND P0, PT, R2, RZ, PT ;  /* 0x000000ff0200720c */ /* 0x010fc80003f05070 */
[----:B------:R-:W-:-:S13]  /*0470*/  ISETP.NE.AND.EX P0, PT, R3, RZ, PT, P0 ;  /* 0x000000ff0300720c */ /* 0x000fda0003f05300 */
[----:B------:R-:W-:Y:S05]  /*0480*/  @!P0 BRA `(.L_x_2718) ;  /* 0x0000000000048947 */ /* 0x000fea0003800000 */
[----:B------:R4:W5:Y:S02]  /*0490*/  LD.E R65, desc[UR4][R164.64+0xbc] ;  /* 0x0000bc04a4417980 */ /* 0x000964000c101900 */
.L_x_2718:
[----:B------:R-:W-:Y:S05]  /*04a0*/  BSYNC.RECONVERGENT B0 ;  /* 0x0000000000007941 */ /* 0x000fea0003800200 */
.L_x_2717:
[----:B-----5:R-:W-:Y:S02]  /*04b0*/  IADD3 R65, PT, PT, R74, R65, RZ ;  /* 0x000000414a417210 */ /* 0x020fe40007ffe0ff */
.L_x_2716:
[----:B------:R-:W-:Y:S05]  /*04c0*/  BSYNC.RECONVERGENT B1 ;  /* 0x0000000000017941 */ /* 0x000fea0003800200 */
.L_x_2714:
[----:B------:R-:W-:Y:S01]  /*04d0*/  IMAD.SHL.U32 R75, R237, 0x40, RZ ;  /* 0x00000040ed4b7824 */ /* 0x000fe200078e00ff */
[----:B------:R-:W-:Y:S01]  /*04e0*/  MOV R2, R234 ;  /* 0x000000ea00027202 */ /* 0x000fe20000000f00 */
[----:B------:R-:W-:-:S03]  /*04f0*/  IMAD.MOV.U32 R3, RZ, RZ, 0x0 ;  /* 0x00000000ff037424 */ /* 0x000fc600078e00ff */
[----:B------:R-:W-:-:S13]  /*0500*/  ISETP.GT.AND P0, PT, R238, R75, PT ;  /* 0x0000004bee00720c */ /* 0x000fda0003f04270 */
[----:B-1234-:R-:W-:Y:S05]  /*0510*/  @!P0 RET.REL.NODEC R2 `(_ZN5flash24flash_fwd_splitkv_kernelI23Flash_fwd_kernel_traitsILi64ELi64ELi256ELi4ELb0ELb0EN7cutlass10bfloat16_tE19Flash_kernel_traitsILi64ELi64ELi256ELi4ES3_EELb0ELb1ELb0ELb0ELb0ELb1ELb0ELb1EEEvNS_16Flash_fwd_paramsE) ;  /* 0xfffffff802b88950 */ /* 0x01efea0003c3ffff */
        /* <DEDUP_REMOVED lines=38> */
[----:B------:R-:W-:Y:S01]  /*0780*/  LOP3.LUT R14, R14, 0x38, RZ, 0xc0, !PT ;  /* 0x000000380e0e7812 */ /* 0x000fe200078ec0ff */
[----:B------:R-:W-:-:S03]  /*0790*/  IMAD.IADD R238, R238, 0x1, -R75 ;  /* 0x00000001eeee7824 */ /* 0x000fc600078e0a4b */
[----:B------:R-:W-:Y:S01]  /*07a0*/  ISETP.NE.AND P4, PT, R14, RZ, PT ;  /* 0x000000ff0e00720c */ /* 0x000fe20003f85270 */
[----:B------:R-:W-:Y:S01]  /*07b0*/  BSSY.RECONVERGENT B0, `(.L_x_2720) ;  /* 0x0000038000007945 */ /* 0x000fe20003800200 */
[----:B--2---:R-:W-:-:S04]  /*07c0*/  IMAD.WIDE.U32 R18, R75, R12, R14 ;  /* 0x0000000c4b127225 */ /* 0x004fc800078e000e */
[----:B-----5:R-:W-:-:S04]  /*07d0*/  @!P0 IMAD.WIDE.U32 R8, R4, R236, RZ ;  /* 0x000000ec04088225 */ /* 0x020fc800078e00ff */
[-C--:B------:R-:W-:Y:S02]  /*07e0*/  @P0 IMAD R4, R13, R240.reuse, RZ ;  /* 0x000000f00d040224 */ /* 0x080fe400078e02ff */
[----:B------:R-:W-:-:S04]  /*07f0*/  @P0 IMAD.WIDE.U32 R240, R12, R240, RZ ;  /* 0x000000f00cf00225 */ /* 0x000fc800078e00ff */
[----:B------:R-:W-:Y:S01]  /*0800*/  @!P0 IMAD R5, R5, R236, RZ ;  /* 0x000000ec05058224 */ /* 0x000fe200078e02ff */
[----:B------:R-:W-:Y:S02]  /*0810*/  @P0 MOV R8, R240 ;  /* 0x000000f000080202 */ /* 0x000fe40000000f00 */
[----:B---3--:R-:W-:Y:S01]  /*0820*/  ISETP.GE.AND P6, PT, R14, R2, PT ;  /* 0x000000020e00720c */ /* 0x008fe20003fc6270 */
[----:B------:R-:W-:Y:S02]  /*0830*/  @!P0 IMAD.IADD R5, R9, 0x1, R5 ;  /* 0x0000000109058824 */ /* 0x000fe400078e0205 */
[----:B------:R-:W-:Y:S01]  /*0840*/  @P0 IMAD.IADD R5, R241, 0x1, R4 ;  /* 0x00000001f1050824 */ /* 0x000fe200078e0204 */
[----:B------:R-:W-:Y:S01]  /*0850*/  IADD3 R4, P0, PT, R8, R18, RZ ;  /* 0x0000001208047210 */ /* 0x000fe20007f1e0ff */
[----:B------:R-:W-:Y:S01]  /*0860*/  IMAD R2, R13, R75, RZ ;  /* 0x0000004b0d027224 */ /* 0x000fe200078e02ff */
[----:B------:R-:W-:-:S04]  /*0870*/  SHF.R.U32.HI R9, RZ, 0x3, R64 ;  /* 0x00000003ff097819 */ /* 0x000fc80000011640 */
        /* <DEDUP_REMOVED lines=15> */
[-C--:B------:R-:W-:Y:S01]  /*0970*/  ISETP.GE.OR P5, PT, R15, R238.reuse, P6 ;  /* 0x000000ee0f00720c */ /* 0x080fe200037a6670 */
[----:B------:R1:W-:Y:S01]  /*0980*/  @!P0 ST.E.128 desc[UR4][R20.64], RZ ;  /* 0x000000ff14008985 */ /* 0x0003e2000c101d04 */
[----:B------:R-:W-:-:S02]  /*0990*/  ISETP.GE.OR P3, PT, R9, R238, P4 ;  /* 0x000000ee0900720c */ /* 0x000fc40002766670 */
[-C--:B------:R-:W-:Y:S02]  /*09a0*/  ISETP.GE.OR P2, PT, R15, R238.reuse, P4 ;  /* 0x000000ee0f00720c */ /* 0x080fe40002746670 */
[----:B------:R-:W-:Y:S02]  /*09b0*/  ISETP.GE.OR P1, PT, R5, R238, P4 ;  /* 0x000000ee0500720c */ /* 0x000fe40002726670 */
[----:B------:R-:W-:Y:S01]  /*09c0*/  IADD3 R3, P0, PT, R0, R9, RZ ;  /* 0x0000000900037210 */ /* 0x000fe20007f1e0ff */
[----:B------:R-:W-:-:S03]  /*09d0*/  VIADD R23, R9, 0x30 ;  /* 0x0000003009177836 */ /* 0x000fc60000000000 */
[----:B------:R-:W-:Y:S02]  /*09e0*/  LEA.HI.X.SX32 R0, R0, RZ, 0x1, P0 ;  /* 0x000000ff00007211 */ /* 0x000fe400000f0eff */
[----:B------:R-:W-:Y:S02]  /*09f0*/  LEA R2, P0, R3, R16, 0x2 ;  /* 0x0000001003027211 */ /* 0x000fe400078010ff */
        /* <DEDUP_REMOVED lines=11> */
[----:B-1----:R-:W-:Y:S02]  /*0ab0*/  IMAD.X R21, RZ, RZ, RZ, P5 ;  /* 0x000000ffff157224 */ /* 0x002fe400028e06ff */
[----:B------:R-:W-:-:S04]  /*0ac0*/  IMAD.WIDE.U32 R24, R12, R23, R24 ;  /* 0x000000170c187225 */ /* 0x000fc800078e0018 */
[----:B------:R-:W-:Y:S01]  /*0ad0*/  IMAD R21, R21, R12, RZ ;  /* 0x0000000c15157224 */ /* 0x000fe200078e02ff */
[----:B------:R-:W-:-:S03]  /*0ae0*/  LEA R20, P5, R24, R6, 0x1 ;  /* 0x0000000618147211 */ /* 0x000fc600078a08ff */
[----:B------:R-:W-:-:S05]  /*0af0*/  IMAD R21, R13, R23, R21 ;  /* 0x000000170d157224 */ /* 0x000fca00078e0215 */
[----:B------:R-:W-:-:S04]  /*0b00*/  IADD3 R21, PT, PT, R25, R21, RZ ;  /* 0x0000001519157210 */ /* 0x000fc80007ffe0ff */
[----:B------:R-:W-:-:S05]  /*0b10*/  LEA.HI.X R21, R24, R7, R21, 0x1, P5 ;  /* 0x0000000718157211 */ /* 0x000fca00028f0c15 */
[----:B------:R2:W-:Y:S02]  /*0b20*/  ST.E.128 desc[UR4][R20.64], RZ ;  /* 0x000000ff14007985 */ /* 0x0005e4000c101d04 */
.L_x_2721:
[----:B------:R-:W-:Y:S05]  /*0b30*/  BSYNC.RECONVERGENT B0 ;  /* 0x0000000000007941 */ /* 0x000fea0003800200 */
.L_x_2720:
[----:B------:R-:W-:Y:S04]  /*0b40*/  BSSY.RECONVERGENT B0, `(.L_x_2722) ;  /* 0x000000d000007945 */ /* 0x000fe80003800200 */
[----:B------:R-:W-:Y:S05]  /*0b50*/  @P0 BRA `(.L_x_2723) ;  /* 0x00000000002c0947 */ /* 0x000fea0003800000 */
[----:B------:R-:W-:Y:S01]  /*0b60*/  IADD3 R23, P0, PT, R9, 0x20, RZ ;  /* 0x0000002009177810 */ /* 0x000fe20007f1e0ff */
[----:B------:R-:W-:Y:S01]  /*0b70*/  IMAD.MOV.U32 R24, RZ, RZ, R10 ;  /* 0x000000ffff187224 */ /* 0x000fe200078e000a */
[----:B------:R-:W-:-:S03]  /*0b80*/  MOV R25, R19 ;  /* 0x0000001300197202 */ /* 0x000fc60000000f00 */
[----:B-12---:R-:W-:Y:S02]  /*0b90*/  IMAD.X R21, RZ, RZ, RZ, P0 ;  /* 0x000000ffff157224 */ /* 0x006fe400000e06ff */
[----:B------:R-:W-:-:S04]  /*0ba0*/  IMAD.WIDE.U32 R24, R12, R23, R24 ;  /* 0x000000170c187225 */ /* 0x000fc800078e0018 */
[----:B------:R-:W-:Y:S01]  /*0bb0*/  IMAD R21, R21, R12, RZ ;  /* 0x0000000c15157224 */ /* 0x000fe200078e02ff */
[----:B------:R-:W-:-:S03]  /*0bc0*/  LEA R20, P0, R24, R6, 0x1 ;  /* 0x0000000618147211 */ /* 0x000fc600078008ff */
[----:B------:R-:W-:-:S05]  /*0bd0*/  IMAD R21, R13, R23, R21 ;  /* 0x000000170d157224 */ /* 0x000fca00078e0215 */
[----:B------:R-:W-:-:S04]  /*0be0*/  IADD3 R21, PT, PT, R25, R21, RZ ;  /* 0x0000001519157210 */ /* 0x000fc80007ffe0ff */
[----:B------:R-:W-:-:S05]  /*0bf0*/  LEA.HI.X R21, R24, R7, R21, 0x1, P0 ;  /* 0x0000000718157211 */ /* 0x000fca00000f0c15 */
[----:B------:R3:W-:Y:S02]  /*0c00*/  ST.E.128 desc[UR4][R20.64], RZ ;  /* 0x000000ff14007985 */ /* 0x0007e4000c101d04 */
.L_x_2723:
[----:B------:R-:W-:Y:S05]  /*0c10*/  BSYNC.RECONVERGENT B0 ;  /* 0x0000000000007941 */ /* 0x000fea0003800200 */
.L_x_2722:
[----:B------:R-:W-:Y:S04]  /*0c20*/  BSSY.RECONVERGENT B0, `(.L_x_2724) ;  /* 0x000000c000007945 */ /* 0x000fe80003800200 */
[----:B------:R-:W-:Y:S05]  /*0c30*/  @P6 BRA `(.L_x_2725) ;  /* 0x0000000000286947 */ /* 0x000fea0003800000 */
[----:B------:R-:W-:Y:S02]  /*0c40*/  IADD3 R11, P0, PT, R9, 0x30, RZ ;  /* 0x00000030090b7810 */ /* 0x000fe40007f1e0ff */
[----:B------:R-:W-:Y:S02]  /*0c50*/  MOV R18, R10 ;  /* 0x0000000a00127202 */ /* 0x000fe40000000f00 */
[----:B------:R-:W-:-:S03]  /*0c60*/  IADD3.X R9, PT, PT, RZ, RZ, RZ, P0, !PT ;  /* 0x000000ffff097210 */ /* 0x000fc600007fe4ff */
[----:B------:R-:W-:-:S04]  /*0c70*/  IMAD.WIDE.U32 R18, R12, R11, R18 ;  /* 0x0000000b0c127225 */ /* 0x000fc800078e0012 */
[----:B------:R-:W-:Y:S01]  /*0c80*/  IMAD R9, R9, R12, RZ ;  /* 0x0000000c09097224 */ /* 0x000fe200078e02ff */
[----:B------:R-:W-:-:S03]  /*0c90*/  LEA R6, P0, R18, R6, 0x1 ;  /* 0x0000000612067211 */ /* 0x000fc600078008ff */
[----:B------:R-:W-:-:S05]  /*0ca0*/  IMAD R9, R13, R11, R9 ;  /* 0x0000000b0d097224 */ /* 0x000fca00078e0209 */
[----:B------:R-:W-:-:S04]  /*0cb0*/  IADD3 R9, PT, PT, R19, R9, RZ ;  /* 0x0000000913097210 */ /* 0x000fc80007ffe0ff */
[----:B------:R-:W-:-:S05]  /*0cc0*/  LEA.HI.X R7, R18, R7, R9, 0x1, P0 ;  /* 0x0000000712077211 */ /* 0x000fca00000f0c09 */
[----:B------:R4:W-:Y:S02]  /*0cd0*/  ST.E.128 desc[UR4][R6.64], RZ ;  /* 0x000000ff06007985 */ /* 0x0009e4000c101d04 */
.L_x_2725:
[----:B------:R-:W-:Y:S05]  /*0ce0*/  BSYNC.RECONVERGENT B0 ;  /* 0x0000000000007941 */ /* 0x000fea0003800200 */
.L_x_2724:
[----:B------:R-:W-:Y:S01]  /*0cf0*/  MOV R235, 0x0 ;  /* 0x0000000000eb7802 */ /* 0x000fe20000000f00 */
[----:B------:R-:W-:Y:S04]  /*0d00*/  @!P3 ST.E desc[UR4][R2.64], R17 ;  /* 0x000000110200b985 */ /* 0x000fe8000c101904 */
[----:B------:R-:W-:Y:S04]  /*0d10*/  @!P2 ST.E desc[UR4][R2.64+0x40], R15 ;  /* 0x0000400f0200a985 */ /* 0x000fe8000c101904 */
[----:B------:R1:W-:Y:S02]  /*0d20*/  @!P1 ST.E desc[UR4][R2.64+0x80], R5 ;  /* 0x0000800502009985 */ /* 0x0003e4000c101904 */
[----:B-1234-:R-:W-:Y:S05]  /*0d30*/  @P4 RET.REL.NODEC R234 `(_ZN5flash24flash_fwd_splitkv_kernelI23Flash_fwd_kernel_traitsILi64ELi64ELi256ELi4ELb0ELb0EN7cutlass10bfloat16_tE19Flash_kernel_traitsILi64ELi64ELi256ELi4ES3_EELb0ELb1ELb0ELb0ELb0ELb1ELb0ELb1EEEvNS_16Flash_fwd_paramsE) ;  /* 0xfffffff0eab04950 */ /* 0x01efea0003c3ffff */
[----:B------:R-:W-:Y:S02]  /*0d40*/  MOV R5, 0x7f800000 ;  /* 0x7f80000000057802 */ /* 0x000fe40000000f00 */
[----:B------:R-:W-:-:S03]  /*0d50*/  MOV R235, 0x0 ;  /* 0x0000000000eb7802 */ /* 0x000fc60000000f00 */
[----:B------:R1:W-:Y:S02]  /*0d60*/  ST.E desc[UR4][R2.64+0xc0], R5 ;  /* 0x0000c00502007985 */ /* 0x0003e4000c101904 */
[----:B-1----:R-:W-:Y:S05]  /*0d70*/  RET.REL.NODEC R234 `(_ZN5flash24flash_fwd_splitkv_kernelI23Flash_fwd_kernel_traitsILi64ELi64ELi256ELi4ELb0ELb0EN7cutlass10bfloat16_tE19Flash_kernel_traitsILi64ELi64ELi256ELi4ES3_EELb0ELb1ELb0ELb0ELb0ELb1ELb0ELb1EEEvNS_16Flash_fwd_paramsE) ;  /* 0xfffffff0eaa07950 */ /* 0x002fea0003c3ffff */
.L_x_2719:
        /* <DEDUP_REMOVED lines=18> */
[----:B------:R-:W4:Y:S04]  /*0ea0*/  LD.E.64 R18, desc[UR4][R8.64+0x20] ;  /* 0x0000200408127980 */ /* 0x000f28000c101b00 */
[----:B------:R-:W4:Y:S04]  /*0eb0*/  LD.E.64 R224, desc[UR4][R8.64+0x38] ;  /* 0x0000380408e07980 */ /* 0x000f28000c101b00 */
[----:B------:R-:W4:Y:S04]  /*0ec0*/  LD.E.64 R16, desc[UR4][R8.64+0x50] ;  /* 0x0000500408107980 */ /* 0x000f28000c101b00 */
[----:B------:R-:W5:Y:S04]  /*0ed0*/  LD.E.64 R24, desc[UR4][R8.64+0x58] ;  /* 0x0000580408187980 */ /* 0x000f68000c101b00 */
[----:B------:R-:W5:Y:S01]  /*0ee0*/  LD.E.64 R226, desc[UR4][R8.64+0x40] ;  /* 0x0000400408e27980 */ /* 0x000f62000c101b00 */
[----:B--2---:R-:W-:-:S04]  /*0ef0*/  IABS R4, R12 ;  /* 0x0000000c00047213 */ /* 0x004fc80000000000 */
[----:B------:R-:W2:Y:S08]  /*0f00*/  I2F.RP R7, R4 ;  /* 0x0000000400077306 */ /* 0x000eb00000209400 */
[----:B--2---:R-:W2:Y:S02]  /*0f10*/  MUFU.RCP R10, R7 ;  /* 0x00000007000a7308 */ /* 0x004ea40000001000 */
[----:B--2---:R-:W-:-:S06]  /*0f20*/  IADD3 R10, PT, PT, R10, 0xffffffe, RZ ;  /* 0x0ffffffe0a0a7810 */ /* 0x004fcc0007ffe0ff */
[----:B-----5:R-:W2:Y:S01]  /*0f30*/  F2I.FTZ.U32.TRUNC.NTZ R11, R10 ;  /* 0x0000000a000b7305 */ /* 0x020ea2000021f000 */
[----:B-1----:R-:W-:Y:S01]  /*0f40*/  IABS R2, R12 ;  /* 0x0000000c00027213 */ /* 0x002fe20000000000 */
[----:B--2---:R-:W-:Y:S01]  /*0f50*/  IMAD.MOV R3, RZ, RZ, -R11 ;  /* 0x000000ffff037224 */ /* 0x004fe200078e0a0b */
[----:B------:R-:W-:-:S03]  /*0f60*/  MOV R10, RZ ;  /* 0x000000ff000a7202 */ /* 0x000fc60000000f00 */
[----:B------:R-:W-:Y:S01]  /*0f70*/  IMAD R6, R3, R4, RZ ;  /* 0x0000000403067224 */ /* 0x000fe200078e02ff */
[----:B------:R-:W-:-:S03]  /*0f80*/  IABS R3, R5 ;  /* 0x0000000500037213 */ /* 0x000fc60000000000 */
[----:B------:R-:W-:-:S04]  /*0f90*/  IMAD.HI.U32 R6, R11, R6, R10 ;  /* 0x000000060b067227 */ /* 0x000fc800078e000a */
[----:B------:R-:W-:Y:S02]  /*0fa0*/  IMAD.MOV R2, RZ, RZ, -R2 ;  /* 0x000000ffff027224 */ /* 0x000fe400078e0a02 */
[----:B------:R-:W-:-:S04]  /*0fb0*/  IMAD.HI.U32 R10, R6, R3, RZ ;  /* 0x00000003060a7227 */ /* 0x000fc800078e00ff */
[----:B------:R-:W-:-:S05]  /*0fc0*/  IMAD R3, R10, R2, R3 ;  /* 0x000000020a037224 */ /* 0x000fca00078e0203 */
[----:B------:R-:W-:Y:S02]  /*0fd0*/  ISETP.GT.U32.AND P2, PT, R4, R3, PT ;  /* 0x000000030400720c */ /* 0x000fe40003f44070 */
[----:B------:R-:W-:-:S11]  /*0fe0*/  LOP3.LUT R2, R5, R12, RZ, 0x3c, !PT ;  /* 0x0000000c05027212 */ /* 0x000fd600078e3cff */
[----:B------:R-:W-:-:S04]  /*0ff0*/  @!P2 IADD3 R3, PT, PT, R3, -R4, RZ ;  /* 0x800000040303a210 */ /* 0x000fc80007ffe0ff */
[----:B------:R-:W-:Y:S01]  /*1000*/  ISETP.GE.U32.AND P0, PT, R3, R4, PT ;  /* 0x000000040300720c */ /* 0x000fe20003f06070 */
[----:B------:R-:W-:Y:S01]  /*1010*/  @!P2 VIADD R10, R10, 0x1 ;  /* 0x000000010a0aa836 */ /* 0x000fe20000000000 */
[----:B------:R-:W-:Y:S02]  /*1020*/  ISETP.GE.AND P1, PT, R2, RZ, PT ;  /* 0x000000ff0200720c */ /* 0x000fe40003f26270 */
[----:B------:R-:W-:Y:S01]  /*1030*/  ISETP.NE.AND P2, PT, R12, RZ, PT ;  /* 0x000000ff0c00720c */ /* 0x000fe20003f45270 */
[-C--:B---3--:R-:W-:Y:S02]  /*1040*/  IMAD R2, R15, R236.reuse, RZ ;  /* 0x000000ec0f027224 */ /* 0x088fe400078e02ff */
[----:B------:R-:W-:-:S04]  /*1050*/  IMAD.WIDE.U32 R14, R14, R236, RZ ;  /* 0x000000ec0e0e7225 */ /* 0x000fc800078e00ff */
[----:B------:R-:W-:Y:S02]  /*1060*/  IMAD.IADD R243, R15, 0x1, R2 ;  /* 0x000000010ff37824 */ /* 0x000fe400078e0202 */
[----:B------:R-:W-:Y:S02]  /*1070*/  @P0 IADD3 R10, PT, PT, R10, 0x1, RZ ;  /* 0x000000010a0a0810 */ /* 0x000fe40007ffe0ff */
[----:B------:R-:W-:Y:S02]  /*1080*/  LEA R242, P0, R14, R244, 0x2 ;  /* 0x000000f40ef27211 */ /* 0x000fe400078010ff */
[----:B------:R-:W-:Y:S02]  /*1090*/  @!P1 IADD3 R10, PT, PT, -R10, RZ, RZ ;  /* 0x000000ff0a0a9210 */ /* 0x000fe40007ffe1ff */
[----:B------:R-:W-:Y:S02]  /*10a0*/  LEA.HI.X R243, R14, R245, R243, 0x2, P0 ;  /* 0x000000f50ef37211 */ /* 0x000fe400000f14f3 */
[----:B------:R-:W-:Y:S01]  /*10b0*/  @!P2 LOP3.LUT R10, RZ, R12, RZ, 0x33, !PT ;  /* 0x0000000cff0aa212 */ /* 0x000fe200078e33ff */
[----:B------:R-:W2:Y:S04]  /*10c0*/  LD.E.64 R14, desc[UR4][R8.64+0x28] ;  /* 0x00002804080e7980 */ /* 0x000ea8000c101b00 */
[----:B------:R-:W-:-:S06]  /*10d0*/  IMAD.WIDE R2, R10, 0x4, R242 ;  /* 0x000000040a027825 */ /* 0x000fcc00078e02f2 */
[----:B------:R1:W3:Y:S01]  /*10e0*/  LD.E R2, desc[UR4][R2.64] ;  /* 0x0000000402027980 */ /* 0x0002e2000c101900 */
[----:B----4-:R-:W-:-:S04]  /*10f0*/  IABS R7, R0 ;  /* 0x0000000000077213 */ /* 0x010fc80000000000 */
[----:B------:R-:W4:Y:S08]  /*1100*/  I2F.RP R13, R7 ;  /* 0x00000007000d7306 */ /* 0x000f300000209400 */
[----:B----4-:R-:W4:Y:S02]  /*1110*/  MUFU.RCP R11, R13 ;  /* 0x0000000d000b7308 */ /* 0x010f240000001000 */
[----:B----4-:R-:W-:-:S06]  /*1120*/  VIADD R11, R11, 0xffffffe ;  /* 0x0ffffffe0b0b7836 */ /* 0x010fcc0000000000 */
        /* <DEDUP_REMOVED lines=20> */
[----:B------:R-:W-:Y:S02]  /*1270*/  MOV R11, R3 ;  /* 0x00000003000b7202 */ /* 0x000fe40000000f00 */
[----:B------:R-:W-:-:S03]  /*1280*/  SHF.R.S32.HI R3, RZ, 0x1f, R5 ;  /* 0x0000001fff037819 */ /* 0x000fc60000011405 */
[----:B------:R-:W-:Y:S01]  /*1290*/  @!P0 IMAD.MOV R11, RZ, RZ, -R11 ;  /* 0x000000ffff0b8224 */ /* 0x000fe200078e0a0b */
[----:B------:R-:W-:-:S04]  /*12a0*/  @!P1 LOP3.LUT R11, RZ, R0, RZ, 0x33, !PT ;  /* 0x00000000ff0b9212 */ /* 0x000fc800078e33ff */
[----:B------:R-:W-:Y:S01]  /*12b0*/  SHF.R.S32.HI R6, RZ, 0x1f, R11 ;  /* 0x0000001fff067819 */ /* 0x000fe2000001140b */
[----:B------:R-:W-:-:S04]  /*12c0*/  IMAD R13, R17, R11, RZ ;  /* 0x0000000b110d7224 */ /* 0x000fc800078e02ff */
[----:B------:R-:W-:Y:S01]  /*12d0*/  IMAD R6, R16, R6, R13 ;  /* 0x0000000610067224 */ /* 0x000fe200078e020d */
[----:B---3--:R-:W-:Y:S01]  /*12e0*/  SHF.R.S32.HI R7, RZ, 0x1f, R2 ;  /* 0x0000001fff077819 */ /* 0x008fe20000011402 */
[----:B------:R-:W-:-:S04]  /*12f0*/  IMAD R4, R19, R2, RZ ;  /* 0x0000000213047224 */ /* 0x000fc800078e02ff */
[C---:B------:R-:W-:Y:S02]  /*1300*/  IMAD R4, R18.reuse, R7, R4 ;  /* 0x0000000712047224 */ /* 0x040fe400078e0204 */
[----:B------:R-:W-:-:S04]  /*1310*/  IMAD.WIDE.U32 R18, R18, R2, RZ ;  /* 0x0000000212127225 */ /* 0x000fc800078e00ff */
[----:B------:R-:W-:Y:S02]  /*1320*/  IMAD.IADD R19, R19, 0x1, R4 ;  /* 0x0000000113137824 */ /* 0x000fe400078e0204 */
[----:B------:R-:W-:Y:S02]  /*1330*/  IMAD R4, R225, R5, RZ ;  /* 0x00000005e1047224 */ /* 0x000fe400078e02ff */
[----:B------:R-:W-:-:S04]  /*1340*/  IMAD.WIDE.U32 R18, R5, R224, R18 ;  /* 0x000000e005127225 */ /* 0x000fc800078e0012 */
[----:B------:R-:W-:-:S05]  /*1350*/  IMAD R4, R224, R3, R4 ;  /* 0x00000003e0047224 */ /* 0x000fca00078e0204 */
[----:B------:R-:W-:Y:S01]  /*1360*/  IADD3 R19, PT, PT, R19, R4, RZ ;  /* 0x0000000413137210 */ /* 0x000fe20007ffe0ff */
[-C--:B--2---:R-:W-:Y:S02]  /*1370*/  IMAD R4, R15, R2.reuse, RZ ;  /* 0x000000020f047224 */ /* 0x084fe400078e02ff */
[----:B------:R-:W-:-:S04]  /*1380*/  IMAD.WIDE.U32 R20, R14, R2, RZ ;  /* 0x000000020e147225 */ /* 0x000fc800078e00ff */
[----:B------:R-:W-:-:S04]  /*1390*/  IMAD.WIDE.U32 R16, R11, R16, R18 ;  /* 0x000000100b107225 */ /* 0x000fc800078e0012 */
[----:B------:R-:W-:Y:S01]  /*13a0*/  IMAD R7, R14, R7, R4 ;  /* 0x000000070e077224 */ /* 0x000fe200078e0204 */
[----:B------:R-:W-:Y:S01]  /*13b0*/  MOV R4, R16 ;  /* 0x0000001000047202 */ /* 0x000fe20000000f00 */
[----:B------:R-:W-:-:S03]  /*13c0*/  IMAD.IADD R2, R17, 0x1, R6 ;  /* 0x0000000111027824 */ /* 0x000fc600078e0206 */
[----:B------:R-:W-:Y:S01]  /*13d0*/  IADD3 R6, PT, PT, R21, R7, RZ ;  /* 0x0000000715067210 */ /* 0x000fe20007ffe0ff */
[----:B------:R-:W-:Y:S05]  /*13e0*/  BRA `(.L_x_2728) ;  /* 0x0000000400387947 */ /* 0x000fea0003800000 */
.L_x_2727:
[----:B------:R-:W1:Y:S01]  /*13f0*/  LD.E R0, desc[UR4][R164.64+0x68] ;  /* 0x00006804a4007980 */ /* 0x000e62000c101900 */
[----:B------:R-:W-:-:S03]  /*1400*/  ISETP.NE.AND P2, PT, R13, -0x1, PT ;  /* 0xffffffff0d00780c */ /* 0x000fc60003f45270 */
[----:B------:R-:W2:Y:S01]  /*1410*/  LD.E.64 R224, desc[UR4][R164.64+0x38] ;  /* 0x00003804a4e07980 */ /* 0x000ea2000c101b00 */
[----:B------:R-:W-:Y:S01]  /*1420*/  MOV R8, R164 ;  /* 0x000000a400087202 */ /* 0x000fe20000000f00 */
[----:B------:R-:W-:Y:S02]  /*1430*/  IMAD.MOV.U32 R9, RZ, RZ, R165 ;  /* 0x000000ffff097224 */ /* 0x000fe400078e00a5 */
[----:B------:R3:W5:Y:S04]  /*1440*/  LD.E.64 R24, desc[UR4][R164.64+0x58] ;  /* 0x00005804a4187980 */ /* 0x000768000c101b00 */
[----:B------:R-:W4:Y:S04]  /*1450*/  LD.E.64 R226, desc[UR4][R8.64+0x40] ;  /* 0x0000400408e27980 */ /* 0x000f28000c101b00 */
[----:B------:R-:W3:Y:S04]  /*1460*/  @!P2 LD.E.64 R6, desc[UR4][R164.64+0x20] ;  /* 0x00002004a406a980 */ /* 0x000ee8000c101b00 */
[----:B------:R-:W4:Y:S04]  /*1470*/  @!P2 LD.E.64 R16, desc[UR4][R164.64+0x28] ;  /* 0x00002804a410a980 */ /* 0x000f28000c101b00 */
[----:B------:R-:W4:Y:S01]  /*1480*/  LD.E.64 R14, desc[UR4][R8.64+0x50] ;  /* 0x00005004080e7980 */ /* 0x000f22000c101b00 */
[----:B------:R-:W-:-:S02]  /*1490*/  MOV R20, RZ ;  /* 0x000000ff00147202 */ /* 0x000fc40000000f00 */
        /* <DEDUP_REMOVED lines=14> */
[----:B------:R-:W-:-:S04]  /*1580*/  @!P2 SHF.R.S32.HI R4, RZ, 0x1f, R12 ;  /* 0x0000001fff04a819 */ /* 0x000fc8000001140c */
[----:B------:R-:W-:Y:S01]  /*1590*/  ISETP.GT.U32.AND P1, PT, R2, R5, PT ;  /* 0x000000050200720c */ /* 0x000fe20003f24070 */
[-C--:B--2---:R-:W-:Y:S02]  /*15a0*/  @!P2 IMAD R3, R225, R12.reuse, RZ ;  /* 0x0000000ce103a224 */ /* 0x084fe400078e02ff */
[----:B------:R-:W-:-:S04]  /*15b0*/  @!P2 IMAD.WIDE.U32 R18, R224, R12, RZ ;  /* 0x0000000ce012a225 */ /* 0x000fc800078e00ff */
[----:B------:R-:W-:-:S05]  /*15c0*/  @!P2 IMAD R3, R4, R224, R3 ;  /* 0x000000e00403a224 */ /* 0x000fca00078e0203 */
[----:B------:R-:W-:Y:S01]  /*15d0*/  @!P2 IADD3 R19, PT, PT, R19, R3, RZ ;  /* 0x000000031313a210 */ /* 0x000fe20007ffe0ff */
[----:B------:R-:W-:Y:S01]  /*15e0*/  @!P1 IMAD.IADD R5, R5, 0x1, -R2 ;  /* 0x0000000105059824 */ /* 0x000fe200078e0a02 */
[----:B------:R-:W-:Y:S01]  /*15f0*/  @P2 IADD3 R3, PT, PT, R12, R13, RZ ;  /* 0x0000000d0c032210 */ /* 0x000fe20007ffe0ff */
[-C--:B---3-5:R-:W-:Y:S01]  /*1600*/  @!P2 IMAD R7, R7, R11.reuse, RZ ;  /* 0x0000000b0707a224 */ /* 0x0a8fe200078e02ff */
[----:B------:R-:W-:Y:S01]  /*1610*/  @!P2 SHF.R.S32.HI R4, RZ, 0x1f, R11 ;  /* 0x0000001fff04a819 */ /* 0x000fe2000001140b */
[----:B------:R-:W-:Y:S01]  /*1620*/  @!P2 IMAD.WIDE.U32 R20, R6, R11, R18 ;  /* 0x0000000b0614a225 */ /* 0x000fe200078e0012 */
[----:B------:R-:W-:-:S03]  /*1630*/  ISETP.GE.U32.AND P3, PT, R5, R2, PT ;  /* 0x000000020500720c */ /* 0x000fc60003f66070 */
[-C--:B------:R-:W-:Y:S02]  /*1640*/  @P2 IMAD R2, R225, R3.reuse, RZ ;  /* 0x00000003e1022224 */ /* 0x080fe400078e02ff */
[----:B------:R-:W-:Y:S01]  /*1650*/  @P2 IMAD.WIDE.U32 R18, R224, R3, RZ ;  /* 0x00000003e0122225 */ /* 0x000fe200078e00ff */
[----:B------:R-:W-:Y:S02]  /*1660*/  LOP3.LUT R3, R235, R0, RZ, 0x3c, !PT ;  /* 0x00000000eb037212 */ /* 0x000fe400078e3cff */
[----:B------:R-:W-:Y:S01]  /*1670*/  @!P1 IADD3 R10, PT, PT, R10, 0x1, RZ ;  /* 0x000000010a0a9810 */ /* 0x000fe20007ffe0ff */
[----:B------:R-:W-:Y:S01]  /*1680*/  @!P2 IMAD R7, R6, R4, R7 ;  /* 0x000000040607a224 */ /* 0x000fe200078e0207 */
[----:B------:R-:W-:Y:S02]  /*1690*/  ISETP.GE.AND P0, PT, R3, RZ, PT ;  /* 0x000000ff0300720c */ /* 0x000fe40003f06270 */
[----:B------:R-:W-:Y:S02]  /*16a0*/  ISETP.NE.AND P1, PT, R0, RZ, PT ;  /* 0x000000ff0000720c */ /* 0x000fe40003f25270 */
[----:B------:R-:W-:-:S02]  /*16b0*/  @!P2 MOV R6, R20 ;  /* 0x000000140006a202 */ /* 0x000fc40000000f00 */
[----:B------:R-:W-:Y:S01]  /*16c0*/  @!P2 IADD3 R7, PT, PT, R21, R7, RZ ;  /* 0x000000071507a210 */ /* 0x000fe20007ffe0ff */
[----:B------:R-:W-:Y:S01]  /*16d0*/  @P2 IMAD.IADD R7, R19, 0x1, R2 ;  /* 0x0000000113072824 */ /* 0x000fe200078e0202 */
[----:B------:R-:W-:Y:S02]  /*16e0*/  LEA R5, R61, 0xffffff00, 0x8 ;  /* 0xffffff003d057811 */ /* 0x000fe400078e40ff */
[----:B------:R-:W-:Y:S01]  /*16f0*/  @P2 MOV R6, R18 ;  /* 0x0000001200062202 */ /* 0x000fe20000000f00 */
[----:B----4-:R-:W-:Y:S01]  /*1700*/  @!P2 IMAD R2, R227, R12, RZ ;  /* 0x0000000ce302a224 */ /* 0x010fe200078e02ff */
[----:B------:R-:W-:Y:S01]  /*1710*/  @!P2 SHF.R.S32.HI R3, RZ, 0x1f, R12 ;  /* 0x0000001fff03a819 */ /* 0x000fe2000001140c */
[----:B------:R-:W-:Y:S02]  /*1720*/  @P3 VIADD R10, R10, 0x1 ;  /* 0x000000010a0a3836 */ /* 0x000fe40000000000 */
[----:B------:R-:W-:-:S04]  /*1730*/  IMAD.WIDE.U32 R18, R224, R5, R6 ;  /* 0x00000005e0127225 */ /* 0x000fc800078e0006 */
[----:B------:R-:W-:Y:S02]  /*1740*/  @!P2 IMAD R2, R3, R226, R2 ;  /* 0x000000e20302a224 */ /* 0x000fe400078e0202 */
[----:B------:R-:W-:Y:S01]  /*1750*/  @!P2 IMAD.WIDE.U32 R6, R226, R12, RZ ;  /* 0x0000000ce206a225 */ /* 0x000fe200078e00ff */
[----:B------:R-:W-:-:S03]  /*1760*/  @!P0 IADD3 R10, PT, PT, -R10, RZ, RZ ;  /* 0x000000ff0a0a8210 */ /* 0x000fc60007ffe1ff */
[----:B------:R-:W-:Y:S01]  /*1770*/  IMAD R4, R225, R5, RZ ;  /* 0x00000005e1047224 */ /* 0x000fe200078e02ff */
[----:B------:R-:W-:Y:S02]  /*1780*/  @!P1 LOP3.LUT R10, RZ, R0, RZ, 0x33, !PT ;  /* 0x00000000ff0a9212 */ /* 0x000fe400078e33ff */
[----:B------:R-:W-:Y:S01]  /*1790*/  @!P2 IADD3 R21, PT, PT, R7, R2, RZ ;  /* 0x000000020715a210 */ /* 0x000fe20007ffe0ff */
[----:B------:R-:W-:Y:S01]  /*17a0*/  @!P2 IMAD R2, R17, R11, RZ ;  /* 0x0000000b1102a224 */ /* 0x000fe200078e02ff */
[----:B------:R-:W-:Y:S01]  /*17b0*/  @!P2 SHF.R.S32.HI R3, RZ, 0x1f, R11 ;  /* 0x0000001fff03a819 */ /* 0x000fe2000001140b */
[----:B------:R-:W-:Y:S01]  /*17c0*/  @P2 IMAD.IADD R12, R12, 0x1, R13 ;  /* 0x000000010c0c2824 */ /* 0x000fe200078e020d */
[----:B------:R-:W-:Y:S02]  /*17d0*/  IADD3 R19, PT, PT, R19, R4, RZ ;  /* 0x0000000413137210 */ /* 0x000fe40007ffe0ff */
[----:B------:R-:W-:Y:S01]  /*17e0*/  @!P2 MOV R20, R6 ;  /* 0x000000060014a202 */ /* 0x000fe20000000f00 */
[----:B------:R-:W-:Y:S01]  /*17f0*/  IMAD R7, R15, R10, RZ ;  /* 0x0000000a0f077224 */ /* 0x000fe200078e02ff */
[----:B------:R-:W-:Y:S01]  /*1800*/  SHF.R.S32.HI R4, RZ, 0x1f, R10 ;  /* 0x0000001fff047819 */ /* 0x000fe2000001140a */
[----:B------:R-:W-:-:S02]  /*1810*/  @!P2 IMAD R2, R16, R3, R2 ;  /* 0x000000031002a224 */ /* 0x000fc400078e0202 */
[----:B------:R-:W-:-:S04]  /*1820*/  @!P2 IMAD.WIDE.U32 R20, R16, R11, R20 ;  /* 0x0000000b1014a225 */ /* 0x000fc800078e0014 */
[----:B------:R-:W-:Y:S02]  /*1830*/  @P2 IMAD R3, R227, R12, RZ ;  /* 0x0000000ce3032224 */ /* 0x000fe400078e02ff */
[----:B------:R-:W-:-:S04]  /*1840*/  IMAD.WIDE.U32 R10, R14, R10, R18 ;  /* 0x0000000a0e0a7225 */ /* 0x000fc800078e0012 */
[----:B------:R-:W-:Y:S02]  /*1850*/  IMAD R7, R14, R4, R7 ;  /* 0x000000040e077224 */ /* 0x000fe400078e0207 */
[----:B------:R-:W-:Y:S01]  /*1860*/  @P2 IMAD.WIDE.U32 R12, R226, R12, RZ ;  /* 0x0000000ce20c2225 */ /* 0x000fe200078e00ff */
[----:B------:R-:W-:-:S03]  /*1870*/  MOV R4, R10 ;  /* 0x0000000a00047202 */ /* 0x000fc60000000f00 */
[----:B------:R-:W-:Y:S01]  /*1880*/  @!P2 IMAD.IADD R6, R21, 0x1, R2 ;  /* 0x000000011506a824 */ /* 0x000fe200078e0202 */
[----:B------:R-:W-:Y:S01]  /*1890*/  IADD3 R2, PT, PT, R11, R7, RZ ;  /* 0x000000070b027210 */ /* 0x000fe20007ffe0ff */
[----:B------:R-:W-:Y:S01]  /*18a0*/  @P2 IMAD.IADD R6, R13, 0x1, R3 ;  /* 0x000000010d062824 */ /* 0x000fe200078e0203 */
[----:B------:R-:W-:Y:S02]  /*18b0*/  @P2 MOV R20, R12 ;  /* 0x0000000c00142202 */ /* 0x000fe40000000f00 */
[----:B------:R-:W-:Y:S02]  /*18c0*/  MOV R3, RZ ;  /* 0x000000ff00037202 */ /* 0x000fe40000000f00 */
.L_x_2728:
[----:B------:R-:W-:Y:S05]  /*18d0*/  BSYNC.RECONVERGENT B0 ;  /* 0x0000000000007941 */ /* 0x000fea0003800200 */
.L_x_2726:
        /* <DEDUP_REMOVED lines=8> */
[----:B------:R1:W5:Y:S01]  /*1960*/  LD.E R239, desc[UR4][R164.64+0xc0] ;  /* 0x0000c004a4ef7980 */ /* 0x000362000c101900 */
[----:B------:R-:W-:-:S04]  /*1970*/  IABS R10, R0 ;  /* 0x00000000000a7213 */ /* 0x000fc80000000000 */
[----:B------:R-:W1:Y:S08]  /*1980*/  I2F.RP R21, R10 ;  /* 0x0000000a00157306 */ /* 0x000e700000209400 */
[----:B-1----:R-:W1:Y:S02]  /*1990*/  MUFU.RCP R19, R21 ;  /* 0x0000001500137308 */ /* 0x002e640000001000 */
[----:B-1----:R-:W-:-:S06]  /*19a0*/  VIADD R19, R19, 0xffffffe ;  /* 0x0ffffffe13137836 */ /* 0x002fcc0000000000 */
[----:B------:R-:W1:Y:S01]  /*19b0*/  F2I.FTZ.U32.TRUNC.NTZ R29, R19 ;  /* 0x00000013001d7305 */ /* 0x000e62000021f000 */
[----:B------:R-:W-:Y:S02]  /*19c0*/  MOV R28, RZ ;  /* 0x000000ff001c7202 */ /* 0x000fe40000000f00 */
[----:B------:R-:W-:Y:S01]  /*19d0*/  IABS R12, R0 ;  /* 0x00000000000c7213 */ /* 0x000fe20000000000 */
[----:B-1----:R-:W-:-:S04]  /*19e0*/  IMAD.MOV R11, RZ, RZ, -R29 ;  /* 0x000000ffff0b7224 */ /* 0x002fc800078e0a1d */
[----:B------:R-:W-:Y:S01]  /*19f0*/  IMAD R18, R11, R10, RZ ;  /* 0x0000000a0b127224 */ /* 0x000fe200078e02ff */
[----:B------:R-:W-:-:S03]  /*1a00*/  IABS R11, R235 ;  /* 0x000000eb000b7213 */ /* 0x000fc60000000000 */
[----:B------:R-:W-:-:S04]  /*1a10*/  IMAD.HI.U32 R18, R29, R18, R28 ;  /* 0x000000121d127227 */ /* 0x000fc800078e001c */
[----:B------:R-:W-:Y:S02]  /*1a20*/  IMAD.MOV R12, RZ, RZ, -R12 ;  /* 0x000000ffff0c7224 */ /* 0x000fe400078e0a0c */
[----:B------:R-:W-:-:S04]  /*1a30*/  IMAD.HI.U32 R18, R18, R11, RZ ;  /* 0x0000000b12127227 */ /* 0x000fc800078e00ff */
[----:B------:R-:W-:-:S05]  /*1a40*/  IMAD R11, R18, R12, R11 ;  /* 0x0000000c120b7224 */ /* 0x000fca00078e020b */
[----:B------:R-:W-:Y:S01]  /*1a50*/  ISETP.GT.U32.AND P3, PT, R10, R11, PT ;  /* 0x0000000b0a00720c */ /* 0x000fe20003f64070 */
[----:B------:R-:W-:Y:S01]  /*1a60*/  IMAD.MOV.U32 R7, RZ, RZ, RZ ;  /* 0x000000ffff077224 */ /* 0x000fe200078e00ff */
[----:B------:R-:W-:-:S05]  /*1a70*/  SHF.L.U32 R63, R64, 0x3, RZ ;  /* 0x00000003403f7819 */ /* 0x000fca00000006ff */
[----:B------:R1:W5:Y:S06]  /*1a80*/  @P4 LD.E R7, desc[UR4][R30.64] ;  /* 0x000000041e074980 */ /* 0x00036c000c101900 */
[----:B------:R-:W-:-:S05]  /*1a90*/  @!P3 IMAD.IADD R11, R11, 0x1, -R10 ;  /* 0x000000010b0bb824 */ /* 0x000fca00078e0a0a */
[----:B------:R-:W-:Y:S02]  /*1aa0*/  ISETP.GE.U32.AND P4, PT, R11, R10, PT ;  /* 0x0000000a0b00720c */ /* 0x000fe40003f86070 */
[----:B------:R-:W-:Y:S01]  /*1ab0*/  LOP3.LUT R10, R63, 0x38, RZ, 0xc0, !PT ;  /* 0x000000383f0a7812 */ /* 0x000fe200078ec0ff */
[----:B------:R-:W1:Y:S01]  /*1ac0*/  S2R R62, SR_CgaCtaId ;  /* 0x00000000003e7919 */ /* 0x000e620000008800 */
[----:B------:R-:W-:Y:S02]  /*1ad0*/  LOP3.LUT R12, R235, R0, RZ, 0x3c, !PT ;  /* 0x00000000eb0c7212 */ /* 0x000fe400078e3cff */
[----:B------:R-:W-:Y:S01]  /*1ae0*/  IADD3 R20, P1, PT, R10, R20, RZ ;  /* 0x000000140a147210 */ /* 0x000fe20007f3e0ff */
[----:B------:R-:W-:Y:S01]  /*1af0*/  @!P3 VIADD R18, R18, 0x1 ;  /* 0x000000011212b836 */ /* 0x000fe20000000000 */
[----:B------:R-:W-:-:S03]  /*1b00*/  ISETP.GE.AND P2, PT, R12, RZ, PT ;  /* 0x000000ff0c00720c */ /* 0x000fc60003f46270 */
[----:B------:R-:W-:Y:S01]  /*1b10*/  IMAD.X R21, RZ, RZ, R6, P1 ;  /* 0x000000ffff157224 */ /* 0x000fe200008e0606 */
[----:B------:R-:W-:Y:S02]  /*1b20*/  ISETP.NE.AND P1, PT, R0, RZ, PT ;  /* 0x000000ff0000720c */ /* 0x000fe40003f25270 */
[----:B------:R-:W-:Y:S01]  /*1b30*/  @P4 IADD3 R18, PT, PT, R18, 0x1, RZ ;  /* 0x0000000112124810 */ /* 0x000fe20007ffe0ff */
[-C--:B------:R-:W-:Y:S02]  /*1b40*/  IMAD R12, R3, R226.reuse, RZ ;  /* 0x000000e2030c7224 */ /* 0x080fe400078e02ff */
[----:B------:R-:W-:-:S04]  /*1b50*/  IMAD.WIDE.U32 R20, R5, R226, R20 ;  /* 0x000000e205147225 */ /* 0x000fc800078e0014 */
[----:B------:R-:W-:Y:S02]  /*1b60*/  IMAD.MOV.U32 R6, RZ, RZ, R18 ;  /* 0x000000ffff067224 */ /* 0x000fe400078e0012 */
[----:B------:R-:W-:-:S03]  /*1b70*/  IMAD R3, R5, R227, R12 ;  /* 0x000000e305037224 */ /* 0x000fc600078e020c */
[----:B------:R-:W-:Y:S01]  /*1b80*/  @!P2 IADD3 R6, PT, PT, -R6, RZ, RZ ;  /* 0x000000ff0606a210 */ /* 0x000fe20007ffe1ff */
[----:B------:R-:W-:Y:S01]  /*1b90*/  IMAD.IADD R21, R21, 0x1, R3 ;  /* 0x0000000115157824 */ /* 0x000fe200078e0203 */
[----:B------:R-:W-:-:S04]  /*1ba0*/  @!P1 LOP3.LUT R6, RZ, R0, RZ, 0x33, !PT ;  /* 0x00000000ff069212 */ /* 0x000fc800078e33ff */
[----:B------:R-:W-:Y:S01]  /*1bb0*/  SHF.R.S32.HI R0, RZ, 0x1f, R6 ;  /* 0x0000001fff007819 */ /* 0x000fe20000011406 */
[----:B------:R-:W-:Y:S01]  /*1bc0*/  IMAD.WIDE.U32 R20, R6, R24, R20 ;  /* 0x0000001806147225 */ /* 0x000fe200078e0014 */
[----:B------:R-:W-:-:S03]  /*1bd0*/  SHF.R.U32.HI R166, RZ, 0x3, R64 ;  /* 0x00000003ffa67819 */ /* 0x000fc60000011640 */
[----:B------:R-:W-:Y:S02]  /*1be0*/  IMAD.MOV.U32 R167, RZ, RZ, RZ ;  /* 0x000000ffffa77224 */ /* 0x000fe400078e00ff */
[-C--:B------:R-:W-:Y:S02]  /*1bf0*/  IMAD R233, R227, R166.reuse, RZ ;  /* 0x000000a6e3e97224 */ /* 0x080fe400078e02ff */
[----:B------:R-:W-:Y:S02]  /*1c00*/  IMAD R229, R225, R166, RZ ;  /* 0x000000a6e1e57224 */ /* 0x000fe400078e02ff */
[----:B------:R-:W-:Y:S02]  /*1c10*/  IMAD.SHL.U32 R76, R64, 0x4, RZ ;  /* 0x00000004404c7824 */ /* 0x000fe400078e00ff */
[----:B------:R-:W-:Y:S01]  /*1c20*/  IMAD.SHL.U32 R49, R61, 0x100, RZ ;  /* 0x000001003d317824 */ /* 0x000fe200078e00ff */
[----:B------:R-:W-:Y:S01]  /*1c30*/  SHF.L.U64.HI R69, R224, 0x4, R225 ;  /* 0x00000004e0457819 */ /* 0x000fe200000102e1 */
[----:B------:R-:W-:Y:S01]  /*1c40*/  IMAD.SHL.U32 R66, R226, 0x10, RZ ;  /* 0x00000010e2427824 */ /* 0x000fe200078e00ff */
[----:B------:R-:W-:Y:S01]  /*1c50*/  SHF.L.U32 R68, R224, 0x4, RZ ;  /* 0x00000004e0447819 */ /* 0x000fe200000006ff */
[----:B------:R-:W-:Y:S01]  /*1c60*/  VIADD R72, R49, 0xffffff00 ;  /* 0xffffff0031487836 */ /* 0x000fe20000000000 */
[----:B------:R-:W-:-:S02]  /*1c70*/  SHF.L.U64.HI R67, R226, 0x4, R227 ;  /* 0x00000004e2437819 */ /* 0x000fc400000102e3 */
[----:B------:R-:W-:Y:S01]  /*1c80*/  LOP3.LUT R76, R76, 0x1c, RZ, 0xc0, !PT ;  /* 0x0000001c4c4c7812 */ /* 0x000fe200078ec0ff */
[----:B--2---:R-:W-:-:S04]  /*1c90*/  @P0 IMAD.WIDE.U32 R18, R172, R240, RZ ;  /* 0x000000f0ac120225 */ /* 0x004fc800078e00ff */
[----:B------:R-:W-:Y:S02]  /*1ca0*/  @P0 IMAD R12, R173, R240, RZ ;  /* 0x000000f0ad0c0224 */ /* 0x000fe400078e02ff */
[-C--:B---3--:R-:W-:Y:S02]  /*1cb0*/  @!P0 IMAD R5, R27, R236.reuse, RZ ;  /* 0x000000ec1b058224 */ /* 0x088fe400078e02ff */
[----:B------:R-:W-:-:S04]  /*1cc0*/  @!P0 IMAD.WIDE.U32 R26, R26, R236, RZ ;  /* 0x000000ec1a1a8225 */ /* 0x000fc800078e00ff */
[----:B------:R-:W-:Y:S01]  /*1cd0*/  @!P0 IMAD.MOV.U32 R3, RZ, RZ, R26 ;  /* 0x000000ffff038224 */ /* 0x000fe200078e001a */
[----:B------:R-:W-:Y:S01]  /*1ce0*/  @P0 MOV R3, R18 ;  /* 0x0000001200030202 */ /* 0x000fe20000000f00 */
[----:B------:R-:W-:Y:S02]  /*1cf0*/  @!P0 IMAD.IADD R5, R27, 0x1, R5 ;  /* 0x000000011b058824 */ /* 0x000fe400078e0205 */
[----:B------:R-:W-:Y:S01]  /*1d00*/  @P0 IMAD.IADD R5, R19, 0x1, R12 ;  /* 0x0000000113050824 */ /* 0x000fe200078e020c */
[----:B------:R-:W-:Y:S01]  /*1d10*/  IADD3 R26, P1, PT, R10, R3, RZ ;  /* 0x000000030a1a7210 */ /* 0x000fe20007f3e0ff */
[----:B------:R-:W-:Y:S01]  /*1d20*/  IMAD R19, R25, R6, RZ ;  /* 0x0000000619137224 */ /* 0x000fe200078e02ff */
[----:B------:R-:W-:-:S03]  /*1d30*/  MOV R3, 0x400 ;  /* 0x0000040000037802 */ /* 0x000fc60000000f00 */
[----:B------:R-:W-:Y:S02]  /*1d40*/  IMAD R19, R0, R24, R19 ;  /* 0x0000001800137224 */ /* 0x000fe400078e0213 */
[----:B------:R-:W-:Y:S01]  /*1d50*/  IMAD.X R27, RZ, RZ, R5, P1 ;  /* 0x000000ffff1b7224 */ /* 0x000fe200008e0605 */
[----:B-1----:R-:W-:Y:S02]  /*1d60*/  LEA R62, R62, R3, 0x18 ;  /* 0x000000033e3e7211 */ /* 0x002fe400078ec0ff */
[----:B------:R-:W-:Y:S01]  /*1d70*/  IADD3 R21, PT, PT, R21, R19, RZ ;  /* 0x0000001315157210 */ /* 0x000fe20007ffe0ff */
[----:B------:R-:W-:Y:S01]  /*1d80*/  IMAD.WIDE.U32 R18, R22, R235, R26 ;  /* 0x000000eb16127225 */ /* 0x000fe200078e001a */
[----:B------:R-:W-:-:S03]  /*1d90*/  IADD3 R22, P1, PT, R10, R4, RZ ;  /* 0x000000040a167210 */ /* 0x000fc60007f3e0ff */
[----:B------:R-:W-:Y:S02]  /*1da0*/  IMAD R3, R23, R235, RZ ;  /* 0x000000eb17037224 */ /* 0x000fe400078e02ff */
[----:B------:R-:W-:-:S04]  /*1db0*/  IMAD.WIDE.U32 R4, R237, 0x40, R166 ;  /* 0x00000040ed047825 */ /* 0x000fc800078e00a6 */
[----:B------:R-:W-:Y:S02]  /*1dc0*/  IMAD.IADD R19, R19, 0x1, R3 ;  /* 0x0000000113137824 */ /* 0x000fe400078e0203 */
[-C--:B------:R-:W-:Y:S01]  /*1dd0*/  IMAD R3, R5, R172.reuse, RZ ;  /* 0x000000ac05037224 */ /* 0x080fe200078e02ff */
[----:B------:R-:W-:Y:S01]  /*1de0*/  SHF.R.S32.HI R5, RZ, 0x1f, R74 ;  /* 0x0000001fff057819 */ /* 0x000fe2000001144a */
[----:B------:R-:W-:-:S03]  /*1df0*/  IMAD.WIDE.U32 R18, R4, R172, R18 ;  /* 0x000000ac04127225 */ /* 0x000fc600078e0012 */
[----:B------:R-:W-:Y:S01]  /*1e00*/  LEA.HI R5, R5, R74, RZ, 0x8 ;  /* 0x0000004a05057211 */ /* 0x000fe200078f40ff */
[----:B------:R-:W-:Y:S02]  /*1e10*/  IMAD R3, R4, R173, R3 ;  /* 0x000000ad04037224 */ /* 0x000fe400078e0203 */
[----:B------:R-:W-:Y:S01]  /*1e20*/  IMAD.WIDE.U32 R20, R166, R226, R20 ;  /* 0x000000e2a6147225 */ /* 0x000fe200078e0014 */
[----:B------:R-:W-:Y:S02]  /*1e30*/  SHF.R.S32.HI R5, RZ, 0x8, R5 ;  /* 0x00000008ff057819 */ /* 0x000fe40000011405 */
[----:B------:R-:W-:Y:S01]  /*1e40*/  IADD3 R3, PT, PT, R19, R3, RZ ;  /* 0x0000000313037210 */ /* 0x000fe20007ffe0ff */
[----:B------:R-:W-:Y:S01]  /*1e50*/  IMAD.IADD R233, R21, 0x1, R233 ;  /* 0x0000000115e97824 */ /* 0x000fe200078e02e9 */
[----:B----4-:R-:W-:Y:S02]  /*1e60*/  LEA R162, P2, R18, R8, 0x1 ;  /* 0x0000000812a27211 */ /* 0x010fe400078408ff */
[----:B------:R-:W-:-:S02]  /*1e70*/  LEA R232, P0, R20, R14, 0x1 ;  /* 0x0000000e14e87211 */ /* 0x000fc400078008ff */
[----:B------:R-:W-:Y:S02]  /*1e80*/  VIMNMX R70, PT, PT, R228, R5, !PT ;  /* 0x00000005e4467248 */ /* 0x000fe40007fe0100 */
[----:B------:R-:W-:Y:S02]  /*1e90*/  LEA.HI.X R163, R18, R9, R3, 0x1, P2 ;  /* 0x0000000912a37211 */ /* 0x000fe400010f0c03 */
[----:B------:R-:W-:Y:S02]  /*1ea0*/  LEA.HI.X R233, R20, R15, R233, 0x1, P0 ;  /* 0x0000000f14e97211 */ /* 0x000fe400000f0ce9 */
[----:B------:R-:W-:Y:S02]  /*1eb0*/  LOP3.LUT R3, R63, 0x1c0, RZ, 0xc0, !PT ;  /* 0x000001c03f037812 */ /* 0x000fe400078ec0ff */
[----:B------:R-:W-:Y:S02]  /*1ec0*/  ISETP.GT.U32.AND P0, PT, R61, R70, PT ;  /* 0x000000463d00720c */ /* 0x000fe40003f04070 */
[----:B------:R-:W-:-:S02]  /*1ed0*/  IADD3.X R23, PT, PT, RZ, R2, RZ, P1, !PT ;  /* 0x00000002ff177210 */ /* 0x000fc40000ffe4ff */
[----:B------:R-:W-:Y:S01]  /*1ee0*/  LOP3.LUT R2, R3, 0x38, R64, 0xf8, !PT ;  /* 0x0000003803027812 */ /* 0x000fe200078ef840 */
[----:B------:R-:W-:-:S03]  /*1ef0*/  IMAD.WIDE.U32 R22, R166, R224, R22 ;  /* 0x000000e0a6167225 */ /* 0x000fc600078e0016 */
[----:B------:R-:W-:Y:S01]  /*1f00*/  LOP3.LUT R2, R2, 0x38, R63, 0x78, !PT ;  /* 0x0000003802027812 */ /* 0x000fe200078e783f */
[----:B------:R-:W-:Y:S01]  /*1f10*/  IMAD.IADD R229, R23, 0x1, R229 ;  /* 0x0000000117e57824 */ /* 0x000fe200078e02e5 */
[----:B------:R-:W-:Y:S02]  /*1f20*/  LEA R230, P1, R22, R16, 0x1 ;  /* 0x0000001016e67211 */ /* 0x000fe400078208ff */
[----:B------:R-:W-:Y:S02]  /*1f30*/  LOP3.LUT R3, R2, 0x1e00, R63, 0xf8, !PT ;  /* 0x00001e0002037812 */ /* 0x000fe400078ef83f */
[----:B------:R-:W-:Y:S02]  /*1f40*/  LEA.HI.X R229, R22, R17, R229, 0x1, P1 ;  /* 0x0000001116e57211 */ /* 0x000fe400008f0ce5 */
[----:B------:R-:W-:Y:S02]  /*1f50*/  LEA.HI R13, R13, R13, RZ, 0x1 ;  /* 0x0000000d0d0d7211 */ /* 0x000fe400078f08ff */
[----:B------:R-:W-:Y:S01]  /*1f60*/  LEA R60, R3, R62, 0x1 ;  /* 0x0000003e033c7211 */ /* 0x000fe200078e08ff */
        /* <DEDUP_REMOVED lines=12> */
[----:B------:R-:W-:Y:S01]  /*2030*/  VIADD R78, R166, 0x20 ;  /* 0x00000020a64e7836 */ /* 0x000fe20000000000 */
[----:B-----5:R-:W-:Y:S01]  /*2040*/  IADD3 R12, PT, PT, R72, R7, RZ ;  /* 0x00000007480c7210 */ /* 0x020fe20007ffe0ff */
[C---:B------:R-:W-:Y:S01]  /*2050*/  VIADD R159, R166.reuse, 0x40 ;  /* 0x00000040a69f7836 */ /* 0x040fe20000000000 */
[----:B------:R-:W-:Y:S01]  /*2060*/  SHF.R.S32.HI R13, RZ, 0x1, R13 ;  /* 0x00000001ff0d7819 */ /* 0x000fe2000001140d */
[C---:B------:R-:W-:Y:S01]  /*2070*/  VIADD R155, R166.reuse, 0x60 ;  /* 0x00000060a69b7836 */ /* 0x040fe20000000000 */
[C---:B------:R-:W-:Y:S01]  /*2080*/  IADD3 R79, PT, PT, R166.reuse, 0x10, RZ ;  /* 0x00000010a64f7810 */ /* 0x040fe20007ffe0ff */
[C---:B------:R-:W-:Y:S01]  /*2090*/  VIADD R149, R166.reuse, 0x90 ;  /* 0x00000090a6957836 */ /* 0x040fe20000000000 */
[C---:B------:R-:W-:Y:S01]  /*20a0*/  SHF.L.U32 R161, R13.reuse, 0x4, RZ ;  /* 0x000000040da17819 */ /* 0x040fe200000006ff */
[C---:B------:R-:W-:Y:S01]  /*20b0*/  IMAD R136, R13.reuse, 0x30, RZ ;  /* 0x000000300d887824 */ /* 0x040fe200078e02ff */
[C---:B------:R-:W-:Y:S01]  /*20c0*/  SHF.L.U32 R123, R13.reuse, 0x6, RZ ;  /* 0x000000060d7b7819 */ /* 0x040fe200000006ff */
[C---:B------:R-:W-:Y:S01]  /*20d0*/  IMAD R135, R13.reuse, 0x50, RZ ;  /* 0x000000500d877824 */ /* 0x040fe200078e02ff */
[C---:B------:R-:W-:Y:S01]  /*20e0*/  IADD3 R77, PT, PT, R166.reuse, 0x30, RZ ;  /* 0x00000030a64d7810 */ /* 0x040fe20007ffe0ff */
[C---:B------:R-:W-:Y:S01]  /*20f0*/  IMAD R134, R13.reuse, 0x60, RZ ;  /* 0x000000600d867824 */ /* 0x040fe200078e02ff */
[C---:B------:R-:W-:Y:S01]  /*2100*/  IADD3 R157, PT, PT, R166.reuse, 0x50, RZ ;  /* 0x00000050a69d7810 */ /* 0x040fe20007ffe0ff */
[C---:B------:R-:W-:Y:S01]  /*2110*/  IMAD R133, R13.reuse, 0x70, RZ ;  /* 0x000000700d857824 */ /* 0x040fe200078e02ff */
[C---:B------:R-:W-:Y:S01]  /*2120*/  IADD3 R153, PT, PT, R166.reuse, 0x70, RZ ;  /* 0x00000070a6997810 */ /* 0x040fe20007ffe0ff */
[C---:B------:R-:W-:Y:S01]  /*2130*/  IMAD R132, R13.reuse, 0x90, RZ ;  /* 0x000000900d847824 */ /* 0x040fe200078e02ff */
[C---:B------:R-:W-:Y:S01]  /*2140*/  LOP3.LUT R151, R166.reuse, 0x80, RZ, 0xfc, !PT ;  /* 0x00000080a6977812 */ /* 0x040fe200078efcff */
[C---:B------:R-:W-:Y:S01]  /*2150*/  IMAD R131, R13.reuse, 0xa0, RZ ;  /* 0x000000a00d837824 */ /* 0x040fe200078e02ff */
[C---:B------:R-:W-:Y:S01]  /*2160*/  IADD3 R147, PT, PT, R166.reuse, 0xa0, RZ ;  /* 0x000000a0a6937810 */ /* 0x040fe20007ffe0ff */
[C---:B------:R-:W-:Y:S01]  /*2170*/  IMAD R130, R13.reuse, 0xb0, RZ ;  /* 0x000000b00d827824 */ /* 0x040fe200078e02ff */
[C---:B------:R-:W-:Y:S01]  /*2180*/  IADD3 R143, PT, PT, R166.reuse, 0xc0, RZ ;  /* 0x000000c0a68f7810 */ /* 0x040fe20007ffe0ff */
[C---:B------:R-:W-:Y:S01]  /*2190*/  IMAD R129, R13.reuse, 0xc0, RZ ;  /* 0x000000c00d817824 */ /* 0x040fe200078e02ff */
[C---:B------:R-:W-:Y:S01]  /*21a0*/  IADD3 R139, PT, PT, R166.reuse, 0xe0, RZ ;  /* 0x000000e0a68b7810 */ /* 0x040fe20007ffe0ff */
[C---:B------:R-:W-:Y:S01]  /*21b0*/  IMAD R128, R13.reuse, 0xd0, RZ ;  /* 0x000000d00d807824 */ /* 0x040fe200078e02ff */
[----:B------:R-:W-:Y:S01]  /*21c0*/  MOV R120, R72 ;  /* 0x0000004800787202 */ /* 0x000fe20000000f00 */
[C---:B------:R-:W-:Y:S01]  /*21d0*/  IMAD R127, R13.reuse, 0xe0, RZ ;  /* 0x000000e00d7f7824 */ /* 0x040fe200078e02ff */
[----:B------:R-:W-:Y:S01]  /*21e0*/  MOV R108, R230 ;  /* 0x000000e6006c7202 */ /* 0x000fe20000000f00 */
[C---:B------:R-:W-:Y:S01]  /*21f0*/  IMAD R126, R13.reuse, 0xf0, RZ ;  /* 0x000000f00d7e7824 */ /* 0x040fe200078e02ff */
[----:B------:R-:W-:Y:S01]  /*2200*/  MOV R110, R232 ;  /* 0x000000e8006e7202 */ /* 0x000fe20000000f00 */
[C---:B------:R-:W-:Y:S01]  /*2210*/  IMAD.SHL.U32 R125, R13.reuse, 0x20, RZ ;  /* 0x000000200d7d7824 */ /* 0x040fe200078e00ff */
[----:B------:R-:W-:Y:S01]  /*2220*/  SHF.R.S32.HI R118, RZ, 0x1f, R161 ;  /* 0x0000001fff767819 */ /* 0x000fe200000114a1 */
        /* <DEDUP_REMOVED lines=27> */
[C---:B----4-:R-:W-:Y:S02]  /*23e0*/  SHF.L.U64.HI R80, R168.reuse, 0x5, R169 ;  /* 0x00000005a8507819 */ /* 0x050fe400000102a9 */
[----:B------:R-:W-:Y:S01]  /*23f0*/  SHF.L.U32 R81, R168, 0x5, RZ ;  /* 0x00000005a8517819 */ /* 0x000fe200000006ff */
[----:B------:R-:W-:Y:S01]  /*2400*/  IMAD R8, R27, R236, RZ ;  /* 0x000000ec1b087224 */ /* 0x000fe200078e02ff */
[C-C-:B------:R-:W-:Y:S01]  /*2410*/  SHF.L.U64.HI R91, R170.reuse, 0x5, R171.reuse ;  /* 0x00000005aa5b7819 */ /* 0x140fe200000102ab */
[----:B------:R-:W-:Y:S01]  /*2420*/  IMAD R9, R169, R72, RZ ;  /* 0x00000048a9097224 */ /* 0x000fe200078e02ff */
[----:B------:R-:W-:Y:S01]  /*2430*/  SHF.L.U64.HI R95, R170, 0x6, R171 ;  /* 0x00000006aa5f7819 */ /* 0x000fe200000102ab */
[----:B------:R-:W-:Y:S01]  /*2440*/  IMAD.WIDE.U32 R18, R72, R168, R18 ;  /* 0x000000a848127225 */ /* 0x000fe200078e0012 */
[----:B------:R-:W-:-:S02]  /*2450*/  IADD3 R15, PT, PT, R15, R8, RZ ;  /* 0x000000080f0f7210 */ /* 0x000fc40007ffe0ff */
[C---:B------:R-:W-:Y:S01]  /*2460*/  SHF.L.U32 R97, R170.reuse, 0x6, RZ ;  /* 0x00000006aa617819 */ /* 0x040fe200000006ff */
[----:B------:R-:W-:Y:S01]  /*2470*/  IMAD R8, R171, R72, RZ ;  /* 0x00000048ab087224 */ /* 0x000fe200078e02ff */
[----:B------:R-:W-:Y:S01]  /*2480*/  SHF.L.U64.HI R99, R170, 0x7, R171 ;  /* 0x00000007aa637819 */ /* 0x000fe200000102ab */
[----:B------:R-:W-:Y:S01]  /*2490*/  IMAD.WIDE.U32 R14, R72, R170, R14 ;  /* 0x000000aa480e7225 */ /* 0x000fe200078e000e */
[C---:B------:R-:W-:Y:S02]  /*24a0*/  SHF.L.U64.HI R82, R170.reuse, 0x4, R171 ;  /* 0x00000004aa527819 */ /* 0x040fe400000102ab */
[----:B------:R-:W-:Y:S01]  /*24b0*/  SHF.L.U32 R113, R170, 0x4, RZ ;  /* 0x00000004aa717819 */ /* 0x000fe200000006ff */
[----:B------:R-:W-:Y:S02]  /*24c0*/  IMAD.IADD R19, R19, 0x1, R9 ;  /* 0x0000000113137824 */ /* 0x000fe400078e0209 */
[-C--:B------:R-:W-:Y:S02]  /*24d0*/  IMAD R7, R23, R6.reuse, RZ ;  /* 0x0000000617077224 */ /* 0x080fe400078e02ff */
[----:B------:R-:W-:-:S02]  /*24e0*/  IMAD R9, R25, R6, RZ ;  /* 0x0000000619097224 */ /* 0x000fc400078e02ff */
[----:B------:R-:W-:Y:S02]  /*24f0*/  IMAD.IADD R15, R15, 0x1, R8 ;  /* 0x000000010f0f7824 */ /* 0x000fe400078e0208 */
[-C--:B------:R-:W-:Y:S02]  /*2500*/  IMAD R7, R22, R0.reuse, R7 ;  /* 0x0000000016077224 */ /* 0x080fe400078e0207 */
[----:B------:R-:W-:Y:S01]  /*2510*/  IMAD R0, R24, R0, R9 ;  /* 0x0000000018007224 */ /* 0x000fe200078e0209 */
[----:B------:R-:W-:Y:S01]  /*2520*/  SHF.R.S32.HI R9, RZ, 0x1f, R74 ;  /* 0x0000001fff097819 */ /* 0x000fe2000001144a */
[----:B------:R-:W-:Y:S02]  /*2530*/  IMAD R8, R166, R13, R76 ;  /* 0x0000000da6087224 */ /* 0x000fe400078e024c */
[----:B------:R-:W-:Y:S01]  /*2540*/  IMAD.WIDE.U32 R24, R6, R24, R14 ;  /* 0x0000001806187225 */ /* 0x000fe200078e000e */
[----:B------:R-:W-:-:S03]  /*2550*/  IADD3 R15, P0, PT, -R74, R166, RZ ;  /* 0x000000a64a0f7210 */ /* 0x000fc60007f1e1ff */
[----:B------:R-:W-:Y:S01]  /*2560*/  IMAD.WIDE.U32 R22, R6, R22, R18 ;  /* 0x0000001606167225 */ /* 0x000fe200078e0012 */
[----:B------:R-:W-:-:S03]  /*2570*/  IADD3 R6, PT, PT, R76, R8, RZ ;  /* 0x000000084c067210 */ /* 0x000fc60007ffe0ff */
[----:B------:R-:W-:Y:S01]  /*2580*/  IMAD R19, R12, R13, RZ ;  /* 0x0000000d0c137224 */ /* 0x000fe200078e02ff */
[----:B------:R-:W-:Y:S01]  /*2590*/  IADD3 R23, PT, PT, R23, R7, RZ ;  /* 0x0000000717177210 */ /* 0x000fe20007ffe0ff */
[----:B------:R-:W-:Y:S02]  /*25a0*/  IMAD.X R9, RZ, RZ, ~R9, P0 ;  /* 0x000000ffff097224 */ /* 0x000fe400000e0e09 */
[----:B------:R-:W-:Y:S01]  /*25b0*/  IMAD.IADD R25, R25, 0x1, R0 ;  /* 0x0000000119197824 */ /* 0x000fe200078e0200 */
[----:B------:R-:W-:Y:S01]  /*25c0*/  SHF.R.S32.HI R107, RZ, 0x1f, R19 ;  /* 0x0000001fff6b7819 */ /* 0x000fe20000011413 */
[----:B------:R-:W-:Y:S01]  /*25d0*/  IMAD R103, R9, R168, RZ ;  /* 0x000000a809677224 */ /* 0x000fe200078e02ff */
[----:B------:R-:W-:Y:S01]  /*25e0*/  IADD3 R14, P1, PT, R19, R8, RZ ;  /* 0x00000008130e7210 */ /* 0x000fe20007f3e0ff */
[----:B------:R-:W-:Y:S01]  /*25f0*/  IMAD R9, R9, R170, RZ ;  /* 0x000000aa09097224 */ /* 0x000fe200078e02ff */
[----:B------:R-:W-:Y:S01]  /*2600*/  IADD3 R106, P0, PT, R19, R6, RZ ;  /* 0x00000006136a7210 */ /* 0x000fe20007f1e0ff */
[----:B------:R-:W-:Y:S01]  /*2610*/  IMAD R103, R169, R15, R103 ;  /* 0x0000000fa9677224 */ /* 0x000fe200078e0267 */
[----:B------:R-:W-:Y:S01]  /*2620*/  LEA.HI.X.SX32 R7, R8, R107, 0x1, P1 ;  /* 0x0000006b08077211 */ /* 0x000fe200008f0eff */
[----:B------:R-:W-:Y:S01]  /*2630*/  IMAD.WIDE.U32 R18, R168, R15, R22 ;  /* 0x0000000fa8127225 */ /* 0x000fe200078e0016 */
[----:B------:R-:W-:-:S02]  /*2640*/  LEA.HI.X.SX32 R107, R6, R107, 0x1, P0 ;  /* 0x0000006b066b7211 */ /* 0x000fc400000f0eff */
[----:B------:R-:W-:Y:S01]  /*2650*/  SHF.L.U64.HI R0, R14, 0x1, R7 ;  /* 0x000000010e007819 */ /* 0x000fe20000010207 */
[-C--:B------:R-:W-:Y:S01]  /*2660*/  IMAD R9, R171, R15.reuse, R9 ;  /* 0x0000000fab097224 */ /* 0x080fe200078e0209 */
[----:B------:R-:W-:Y:S01]  /*2670*/  SHF.L.U64.HI R107, R106, 0x1, R107 ;  /* 0x000000016a6b7819 */ /* 0x000fe2000001026b */
[----:B------:R-:W-:Y:S01]  /*2680*/  IMAD.WIDE.U32 R22, R170, R15, R24 ;  /* 0x0000000faa167225 */ /* 0x000fe200078e0018 */
[----:B------:R-:W-:Y:S02]  /*2690*/  LEA R102, P1, R18, R20, 0x1 ;  /* 0x0000001412667211 */ /* 0x000fe400078208ff */
[----:B------:R-:W-:Y:S01]  /*26a0*/  SHF.L.U32 R14, R14, 0x1, RZ ;  /* 0x000000010e0e7819 */ /* 0x000fe200000006ff */
[----:B------:R-:W-:Y:S01]  /*26b0*/  IMAD.SHL.U32 R106, R106, 0x2, RZ ;  /* 0x000000026a6a7824 */ /* 0x000fe200078e00ff */
[----:B------:R-:W-:Y:S01]  /*26c0*/  IADD3 R9, PT, PT, R23, R9, RZ ;  /* 0x0000000917097210 */ /* 0x000fe20007ffe0ff */
[----:B------:R-:W-:Y:S01]  /*26d0*/  IMAD.IADD R103, R19, 0x1, R103 ;  /* 0x0000000113677824 */ /* 0x000fe200078e0267 */
[----:B------:R-:W-:Y:S01]  /*26e0*/  LEA R12, P0, R22, R16, 0x1 ;  /* 0x00000010160c7211 */ /* 0x000fe200078008ff */
[C---:B------:R-:W-:Y:S01]  /*26f0*/  IMAD R83, R171.reuse, 0x60, RZ ;  /* 0x00000060ab537824 */ /* 0x040fe200078e02ff */
[-C--:B------:R-:W-:Y:S01]  /*2700*/  IADD3 R104, P3, PT, R4, R106.reuse, RZ ;  /* 0x0000006a04687210 */ /* 0x080fe20007f7e0ff */
[C---:B------:R-:W-:Y:S01]  /*2710*/  IMAD R87, R171.reuse, 0xc0, RZ ;  /* 0x000000c0ab577824 */ /* 0x040fe200078e02ff */
[----:B------:R-:W-:Y:S01]  /*2720*/  LEA.HI.X R103, R18, R21, R103, 0x1, P1 ;  /* 0x0000001512677211 */ /* 0x000fe200008f0c67 */
[----:B------:R-:W-:Y:S01]  /*2730*/  IMAD R89, R171, 0xe0, RZ ;  /* 0x000000e0ab597824 */ /* 0x000fe200078e02ff */
[----:B------:R-:W-:Y:S01]  /*2740*/  IADD3 R106, P2, PT, R2, R106, RZ ;  /* 0x0000006a026a7210 */ /* 0x000fe20007f5e0ff */
[----:B------:R-:W-:Y:S01]  /*2750*/  IMAD.WIDE.U32 R180, R170, 0x60, RZ ;  /* 0x00000060aab47825 */ /* 0x000fe200078e00ff */
[----:B------:R-:W-:-:S02]  /*2760*/  LEA.HI.X R9, R22, R17, R9, 0x1, P0 ;  /* 0x0000001116097211 */ /* 0x000fc400000f0c09 */
[-C--:B------:R-:W-:Y:S01]  /*2770*/  IADD3 R50, P1, PT, R4, R14.reuse, RZ ;  /* 0x0000000e04327210 */ /* 0x080fe20007f3e0ff */
[----:B------:R-:W-:Y:S01]  /*2780*/  IMAD.WIDE.U32 R176, R170, 0xc0, RZ ;  /* 0x000000c0aab07825 */ /* 0x000fe200078e00ff */
[----:B------:R-:W-:Y:S02]  /*2790*/  IADD3 R14, P0, PT, R2, R14, RZ ;  /* 0x0000000e020e7210 */ /* 0x000fe40007f1e0ff */
[-C--:B------:R-:W-:Y:S01]  /*27a0*/  IADD3.X R51, PT, PT, R5, R0.reuse, RZ, P1, !PT ;  /* 0x0000000005337210 */ /* 0x080fe20000ffe4ff */
[C---:B------:R-:W-:Y:S01]  /*27b0*/  IMAD.WIDE.U32 R174, R170.reuse, 0xe0, RZ ;  /* 0x000000e0aaae7825 */ /* 0x040fe200078e00ff */
[----:B------:R-:W-:Y:S02]  /*27c0*/  IADD3.X R15, PT, PT, R3, R0, RZ, P0, !PT ;  /* 0x00000000030f7210 */ /* 0x000fe400007fe4ff */
[----:B------:R-:W-:Y:S01]  /*27d0*/  IADD3 R83, PT, PT, R181, R83, RZ ;  /* 0x00000053b5537210 */ /* 0x000fe20007ffe0ff */
[----:B------:R-:W-:Y:S01]  /*27e0*/  IMAD R85, R171, 0xa0, RZ ;  /* 0x000000a0ab557824 */ /* 0x000fe200078e02ff */
[----:B------:R-:W-:Y:S01]  /*27f0*/  IADD3 R87, PT, PT, R177, R87, RZ ;  /* 0x00000057b1577210 */ /* 0x000fe20007ffe0ff */
[----:B------:R-:W-:Y:S01]  /*2800*/  IMAD.WIDE.U32 R178, R170, 0xa0, RZ ;  /* 0x000000a0aab27825 */ /* 0x000fe200078e00ff */
[----:B------:R-:W-:-:S03]  /*2810*/  IADD3 R89, PT, PT, R175, R89, RZ ;  /* 0x00000059af597210 */ /* 0x000fc60007ffe0ff */
[--C-:B------:R-:W-:Y:S02]  /*2820*/  IMAD.X R105, R5, 0x1, R107.reuse, P3 ;  /* 0x0000000105697824 */ /* 0x100fe400018e066b */
[----:B------:R-:W-:Y:S01]  /*2830*/  IMAD.X R107, R3, 0x1, R107, P2 ;  /* 0x00000001036b7824 */ /* 0x000fe200010e066b */
[----:B------:R-:W-:Y:S01]  /*2840*/  ISETP.GE.AND P2, PT, R10, R239, PT ;  /* 0x000000ef0a00720c */ /* 0x000fe20003f46270 */
[C---:B------:R-:W-:Y:S02]  /*2850*/  IMAD.SHL.U32 R93, R170.reuse, 0x20, RZ ;  /* 0x00000020aa5d7824 */ /* 0x040fe400078e00ff */
[----:B------:R-:W-:Y:S02]  /*2860*/  IMAD.SHL.U32 R101, R170, 0x80, RZ ;  /* 0x00000080aa657824 */ /* 0x000fe400078e00ff */
[----:B------:R-:W-:-:S08]  /*2870*/  IMAD.IADD R85, R179, 0x1, R85 ;  /* 0x00000001b3557824 */ /* 0x000fd000078e0255 */
.L_x_2800:
[----:B------:R-:W-:Y:S01]  /*2880*/  VIADD R122, R122, 0x100 ;  /* 0x000001007a7a7836 */ /* 0x000fe20000000000 */
[----:B------:R-:W-:Y:S01]  /*2890*/  UMOV UR6, URZ ;  /* 0x000000ff00067c82 */ /* 0x000fe20008000000 */
[----:B------:R-:W-:Y:S01]  /*28a0*/  VIADD R124, R124, 0x100 ;  /* 0x000001007c7c7836 */ /* 0x000fe20000000000 */
[----:B------:R-:W-:Y:S01]  /*28b0*/  BSSY.RECONVERGENT B1, `(.L_x_2730) ;  /* 0x0000abd000017945 */ /* 0x000fe20003800200 */
[----:B------:R-:W-:Y:S01]  /*28c0*/  IMAD.MOV.U32 R138, RZ, RZ, R120 ;  /* 0x000000ffff8a7224 */ /* 0x000fe200078e0078 */
[----:B------:R-:W-:Y:S01]  /*28d0*/  ISETP.GE.OR P4, PT, R166, R122, P2 ;  /* 0x0000007aa600720c */ /* 0x000fe20001786670 */
[----:B------:R-:W-:Y:S01]  /*28e0*/  VIADD R119, R119, 0xffffffff ;  /* 0xffffffff77777836 */ /* 0x000fe20000000000 */
[----:B------:R-:W-:Y:S01]  /*28f0*/  ISETP.GE.AND P2, PT, R10, R239, PT ;  /* 0x000000ef0a00720c */ /* 0x000fe20003f46270 */
[----:B------:R-:W-:Y:S01]  /*2900*/  VIADD R120, R120, 0xffffff00 ;  /* 0xffffff0078787836 */ /* 0x000fe20000000000 */
[----:B------:R-:W-:Y:S02]  /*2910*/  ISETP.LT.OR P4, PT, R166, R124, P4 ;  /* 0x0000007ca600720c */ /* 0x000fe40002781670 */
[CC--:B------:R-:W-:Y:S02]  /*2920*/  ISETP.GE.OR P0, PT, R78.reuse, R122.reuse, P2 ;  /* 0x0000007a4e00720c */ /* 0x0c0fe40001706670 */
[----:B------:R-:W-:Y:S02]  /*2930*/  ISETP.GE.OR P3, PT, R157, R122, P2 ;  /* 0x0000007a9d00720c */ /* 0x000fe40001766670 */
[----:B------:R-:W-:Y:S02]  /*2940*/  ISETP.LT.OR P5, PT, R78, R124, P0 ;  /* 0x0000007c4e00720c */ /* 0x000fe400007a1670 */
[----:B------:R-:W-:Y:S02]  /*2950*/  ISETP.GE.OR P0, PT, R77, R122, P2 ;  /* 0x0000007a4d00720c */ /* 0x000fe40001706670 */
[-C--:B------:R-:W-:Y:S02]  /*2960*/  ISETP.LT.OR P6, PT, R157, R124.reuse, P3 ;  /* 0x0000007c9d00720c */ /* 0x080fe40001fc1670 */
[----:B------:R-:W-:Y:S01]  /*2970*/  ISETP.LT.OR P1, PT, R77, R124, P0 ;  /* 0x0000007c4d00720c */ /* 0x000fe20000721670 */
[----:B------:R-:W2:Y:S01]  /*2980*/  @!P4 LD.E.128 R28, desc[UR4][R102.64] ;  /* 0x00000004661cc980 */ /* 0x000ea2000c101d00 */
[-C--:B------:R-:W-:Y:S02]  /*2990*/  IADD3 R34, P0, PT, R102, R81.reuse, RZ ;  /* 0x0000005166227210 */ /* 0x080fe40007f1e0ff */
[----:B------:R-:W-:Y:S02]  /*29a0*/  P2R R3, PR, RZ, 0x2 ;  /* 0x00000002ff037803 */ /* 0x000fe40000000000 */
[----:B------:R-:W-:Y:S01]  /*29b0*/  LEA R32, P1, R66, R110, 0x1 ;  /* 0x0000006e42207211 */ /* 0x000fe200078208ff */
[--C-:B------:R-:W-:Y:S01]  /*29c0*/  IMAD.X R35, R103, 0x1, R80.reuse, P0 ;  /* 0x0000000167237824 */ /* 0x100fe200000e0650 */
[----:B------:R-:W-:Y:S02]  /*29d0*/  ISETP.NE.AND P3, PT, R3, RZ, PT ;  /* 0x000000ff0300720c */ /* 0x000fe40003f65270 */
[----:B----4-:R-:W-:Y:S02]  /*29e0*/  @!P5 IADD3 R20, P0, PT, R34, R81, RZ ;  /* 0x000000512214d210 */ /* 0x010fe40007f1e0ff */
[----:B------:R-:W-:Y:S02]  /*29f0*/  LEA.HI.X R33, R66, R111, R67, 0x1, P1 ;  /* 0x0000006f42217211 */ /* 0x000fe400008f0c43 */
[C---:B------:R-:W-:Y:S01]  /*2a00*/  @!P5 LEA R46, P1, R226.reuse, R32, 0x5 ;  /* 0x00000020e22ed211 */ /* 0x040fe200078228ff */
[----:B------:R-:W-:Y:S01]  /*2a10*/  @!P5 IMAD.X R21, R35, 0x1, R80, P0 ;  /* 0x000000012315d824 */ /* 0x000fe200000e0650 */
[----:B------:R-:W-:Y:S02]  /*2a20*/  P2R R8, PR, RZ, 0x20 ;  /* 0x00000020ff087803 */ /* 0x000fe40000000000 */
[----:B------:R-:W-:Y:S02]  /*2a30*/  @!P5 LEA.HI.X R47, R226, R33, R227, 0x5, P1 ;  /* 0x00000021e22fd211 */ /* 0x000fe400008f2ce3 */
[C---:B------:R-:W-:Y:S02]  /*2a40*/  ISETP.GE.OR P1, PT, R149.reuse, R122, P2 ;  /* 0x0000007a9500720c */ /* 0x040fe40001726670 */
[C---:B------:R-:W-:Y:S02]  /*2a50*/  @!P3 LEA R4, P0, R168.reuse, R34, 0x6 ;  /* 0x00000022a804b211 */ /* 0x040fe400078030ff */
        /* <DEDUP_REMOVED lines=15> */
[C---:B------:R-:W-:Y:S04]  /*2b50*/  ISETP.GE.OR P0, PT, R79.reuse, R122, P2 ;  /* 0x0000007a4f00720c */ /* 0x040fe80001706670 */
[----:B------:R-:W-:Y:S01]  /*2b60*/  ISETP.LT.OR P0, PT, R79, R124, P0 ;  /* 0x0000007c4f00720c */ /* 0x000fe20000701670 */
[----:B--2---:R1:W-:Y:S11]  /*2b70*/  @!P4 ST.E.128 desc[UR4][R110.64], R28 ;  /* 0x0000001c6e00c985 */ /* 0x0043f6000c101d04 */
[----:B------:R-:W-:Y:S01]  /*2b80*/  @!UPT UIADD3 URZ, UPT, UPT, URZ, URZ, URZ ;  /* 0x000000fffffff290 */ /* 0x000fe2000fffe0ff */
[----:B------:R-:W2:Y:S01]  /*2b90*/  @!P0 LD.E.128 R24, desc[UR4][R34.64] ;  /* 0x0000000422188980 */ /* 0x000ea2000c101d00 */
[----:B-1----:R-:W-:Y:S03]  /*2ba0*/  P2R R28, PR, RZ, 0x1 ;  /* 0x00000001ff1c7803 */ /* 0x002fe60000000000 */
[----:B--2---:R-:W-:Y:S01]  /*2bb0*/  @!P0 ST.E.128 desc[UR4][R32.64], R24 ;  /* 0x0000001820008985 */ /* 0x004fe2000c101d04 */
[C---:B------:R-:W-:Y:S03]  /*2bc0*/  ISETP.GE.OR P0, PT, R159.reuse, R122, P2 ;  /* 0x0000007a9f00720c */ /* 0x040fe60001706670 */
[----:B------:R-:W2:Y:S04]  /*2bd0*/  @!P1 LD.E.128 R20, desc[UR4][R20.64] ;  /* 0x0000000414149980 */ /* 0x000ea8000c101d00 */
[----:B--2---:R1:W-:Y:S01]  /*2be0*/  @!P1 ST.E.128 desc[UR4][R46.64], R20 ;  /* 0x000000142e009985 */ /* 0x0043e2000c101d04 */
[----:B------:R-:W-:Y:S02]  /*2bf0*/  ISETP.LT.OR P1, PT, R159, R124, P0 ;  /* 0x0000007c9f00720c */ /* 0x000fe40000721670 */
[----:B------:R-:W-:Y:S01]  /*2c00*/  ISETP.GE.OR P0, PT, R155, R122, P2 ;  /* 0x0000007a9b00720c */ /* 0x000fe20001706670 */
[----:B------:R-:W2:Y:S01]  /*2c10*/  @!P3 LD.E.128 R4, desc[UR4][R4.64] ;  /* 0x000000040404b980 */ /* 0x000ea2000c101d00 */
[----:B------:R-:W-:Y:S09]  /*2c20*/  P2R R16, PR, RZ, 0x2 ;  /* 0x00000002ff107803 */ /* 0x000ff20000000000 */
[----:B------:R-:W-:Y:S02]  /*2c30*/  @!P1 IMAD R18, R169, 0x60, RZ ;  /* 0x00000060a9129824 */ /* 0x000fe400078e02ff */
[----:B------:R-:W-:Y:S04]  /*2c40*/  @!P1 IMAD.WIDE.U32 R52, R168, 0x60, R34 ;  /* 0x00000060a8349825 */ /* 0x000fe800078e0022 */
[----:B------:R-:W-:Y:S02]  /*2c50*/  @!P1 IMAD.IADD R53, R53, 0x1, R18 ;  /* 0x0000000135359824 */ /* 0x000fe400078e0212 */
[----:B------:R-:W-:Y:S02]  /*2c60*/  @!P1 IMAD R18, R227, 0x60, RZ ;  /* 0x00000060e3129824 */ /* 0x000fe400078e02ff */
[----:B-1----:R-:W-:Y:S04]  /*2c70*/  @!P1 IMAD.WIDE.U32 R20, R226, 0x60, R32 ;  /* 0x00000060e2149825 */ /* 0x002fe800078e0020 */
[----:B------:R-:W-:Y:S01]  /*2c80*/  @!P1 IMAD.IADD R21, R21, 0x1, R18 ;  /* 0x0000000115159824 */ /* 0x000fe200078e0212 */
[----:B--2---:R1:W-:Y:S04]  /*2c90*/  @!P3 ST.E.128 desc[UR4][R44.64], R4 ;  /* 0x000000042c00b985 */ /* 0x0043e8000c101d04 */
[----:B------:R-:W2:Y:S04]  /*2ca0*/  @!P1 LD.E.128 R24, desc[UR4][R52.64] ;  /* 0x0000000434189980 */ /* 0x000ea8000c101d00 */
[----:B--2---:R2:W-:Y:S01]  /*2cb0*/  @!P1 ST.E.128 desc[UR4][R20.64], R24 ;  /* 0x0000001814009985 */ /* 0x0045e2000c101d04 */
[----:B------:R-:W-:Y:S02]  /*2cc0*/  ISETP.LT.OR P1, PT, R155, R124, P0 ;  /* 0x0000007c9b00720c */ /* 0x000fe40000721670 */
[C---:B------:R-:W-:Y:S02]  /*2cd0*/  ISETP.GE.OR P0, PT, R153.reuse, R122, P2 ;  /* 0x0000007a9900720c */ /* 0x040fe40001706670 */
[----:B------:R-:W-:Y:S02]  /*2ce0*/  P2R R18, PR, RZ, 0x2 ;  /* 0x00000002ff127803 */ /* 0x000fe40000000000 */
[----:B------:R-:W-:Y:S02]  /*2cf0*/  ISETP.LT.OR P3, PT, R153, R124, P0 ;  /* 0x0000007c9900720c */ /* 0x000fe40000761670 */
[-C--:B------:R-:W-:Y:S02]  /*2d00*/  ISETP.GE.OR P0, PT, R151, R122.reuse, P2 ;  /* 0x0000007a9700720c */ /* 0x080fe40001706670 */
[----:B------:R-:W-:Y:S03]  /*2d10*/  P2R R19, PR, RZ, 0x8 ;  /* 0x00000008ff137803 */ /* 0x000fe60000000000 */
[----:B-1----:R-:W-:Y:S02]  /*2d20*/  @!P1 IMAD R4, R169, 0xa0, RZ ;  /* 0x000000a0a9049824 */ /* 0x002fe400078e02ff */
[----:B------:R-:W-:Y:S04]  /*2d30*/  @!P1 IMAD.WIDE.U32 R6, R168, 0xa0, R34 ;  /* 0x000000a0a8069825 */ /* 0x000fe800078e0022 */
[----:B------:R-:W-:Y:S02]  /*2d40*/  @!P1 IMAD.IADD R7, R7, 0x1, R4 ;  /* 0x0000000107079824 */ /* 0x000fe400078e0204 */
[----:B------:R-:W-:Y:S04]  /*2d50*/  @!P1 IMAD.WIDE.U32 R30, R226, 0xa0, R32 ;  /* 0x000000a0e21e9825 */ /* 0x000fe800078e0020 */
[----:B--2---:R-:W-:Y:S01]  /*2d60*/  @!P1 IMAD R25, R227, 0xa0, RZ ;  /* 0x000000a0e3199824 */ /* 0x004fe200078e02ff */
[----:B------:R-:W2:Y:S01]  /*2d70*/  @!P6 LD.E.128 R20, desc[UR4][R42.64] ;  /* 0x000000042a14e980 */ /* 0x000ea2000c101d00 */
[----:B------:R-:W-:Y:S02]  /*2d80*/  @!P3 IMAD R24, R169, 0xc0, RZ ;  /* 0x000000c0a918b824 */ /* 0x000fe400078e02ff */
[----:B------:R-:W-:Y:S04]  /*2d90*/  @!P3 IMAD.WIDE.U32 R26, R168, 0xc0, R34 ;  /* 0x000000c0a81ab825 */ /* 0x000fe800078e0022 */
[----:B------:R-:W-:Y:S02]  /*2da0*/  @!P1 IMAD.IADD R31, R31, 0x1, R25 ;  /* 0x000000011f1f9824 */ /* 0x000fe400078e0219 */
[----:B------:R-:W-:Y:S02]  /*2db0*/  @!P3 IMAD.IADD R27, R27, 0x1, R24 ;  /* 0x000000011b1bb824 */ /* 0x000fe400078e0218 */
[----:B------:R-:W-:Y:S01]  /*2dc0*/  @!P3 IMAD R25, R227, 0xc0, RZ ;  /* 0x000000c0e319b824 */ /* 0x000fe200078e02ff */
[----:B--2---:R1:W-:Y:S01]  /*2dd0*/  @!P6 ST.E.128 desc[UR4][R40.64], R20 ;  /* 0x000000142800e985 */ /* 0x0043e2000c101d04 */
[C---:B------:R-:W-:Y:S03]  /*2de0*/  ISETP.GE.OR P6, PT, R143.reuse, R122, P2 ;  /* 0x0000007a8f00720c */ /* 0x040fe600017c6670 */
[----:B------:R-:W2:Y:S01]  /*2df0*/  @!P1 LD.E.128 R4, desc[UR4][R6.64] ;  /* 0x0000000406049980 */ /* 0x000ea2000c101d00 */
[-C--:B------:R-:W-:Y:S03]  /*2e00*/  ISETP.LT.OR P6, PT, R143, R124.reuse, P6 ;  /* 0x0000007c8f00720c */ /* 0x080fe600037c1670 */
[----:B--2---:R2:W-:Y:S01]  /*2e10*/  @!P1 ST.E.128 desc[UR4][R30.64], R4 ;  /* 0x000000041e009985 */ /* 0x0045e2000c101d04 */
[----:B------:R-:W-:Y:S02]  /*2e20*/  ISETP.LT.OR P1, PT, R151, R124, P0 ;  /* 0x0000007c9700720c */ /* 0x000fe40000721670 */
[----:B------:R-:W-:Y:S01]  /*2e30*/  ISETP.GE.OR P0, PT, R147, R122, P2 ;  /* 0x0000007a9300720c */ /* 0x000fe20001706670 */
[----:B-1----:R1:W3:Y:S01]  /*2e40*/  @!P3 LD.E.128 R20, desc[UR4][R26.64] ;  /* 0x000000041a14b980 */ /* 0x0022e2000c101d00 */
[----:B------:R-:W-:Y:S09]  /*2e50*/  P2R R29, PR, RZ, 0x2 ;  /* 0x00000002ff1d7803 */ /* 0x000ff20000000000 */
[----:B------:R-:W-:Y:S02]  /*2e60*/  @!P1 IMAD R24, R169, 0xe0, RZ ;  /* 0x000000e0a9189824 */ /* 0x000fe400078e02ff */
[----:B--2---:R-:W-:Y:S04]  /*2e70*/  @!P3 IMAD.WIDE.U32 R30, R226, 0xc0, R32 ;  /* 0x000000c0e21eb825 */ /* 0x004fe800078e0020 */
[----:B-1----:R-:W-:Y:S04]  /*2e80*/  @!P1 IMAD.WIDE.U32 R26, R168, 0xe0, R34 ;  /* 0x000000e0a81a9825 */ /* 0x002fe800078e0022 */
[----:B------:R-:W-:Y:S02]  /*2e90*/  @!P3 IMAD.IADD R31, R31, 0x1, R25 ;  /* 0x000000011f1fb824 */ /* 0x000fe400078e0219 */
[----:B------:R-:W-:Y:S02]  /*2ea0*/  @!P1 IMAD.IADD R27, R27, 0x1, R24 ;  /* 0x000000011b1b9824 */ /* 0x000fe400078e0218 */
[----:B------:R-:W-:Y:S02]  /*2eb0*/  @!P1 IMAD R4, R227, 0xe0, RZ ;  /* 0x000000e0e3049824 */ /* 0x000fe400078e02ff */
[----:B------:R-:W-:Y:S04]  /*2ec0*/  @!P1 IMAD.WIDE.U32 R6, R226, 0xe0, R32 ;  /* 0x000000e0e2069825 */ /* 0x000fe800078e0020 */
[----:B------:R-:W-:Y:S01]  /*2ed0*/  @!P1 IMAD.IADD R7, R7, 0x1, R4 ;  /* 0x0000000107079824 */ /* 0x000fe200078e0204 */
[----:B---3--:R1:W-:Y:S01]  /*2ee0*/  @!P3 ST.E.128 desc[UR4][R30.64], R20 ;  /* 0x000000141e00b985 */ /* 0x0083e2000c101d04 */
[----:B------:R-:W-:Y:S02]  /*2ef0*/  ISETP.LT.OR P3, PT, R147, R124, P0 ;  /* 0x0000007c9300720c */ /* 0x000fe40000761670 */
[----:B------:R-:W-:Y:S01]  /*2f00*/  ISETP.GE.OR P0, PT, R145, R122, P2 ;  /* 0x0000007a9100720c */ /* 0x000fe20001706670 */
[----:B------:R-:W2:Y:S10]  /*2f10*/  @!P1 LD.E.128 R24, desc[UR4][R26.64] ;  /* 0x000000041a189980 */ /* 0x000eb4000c101d00 */
[----:B-1----:R-:W-:Y:S02]  /*2f20*/  @!P3 IMAD R20, R169, 0x120, RZ ;  /* 0x00000120a914b824 */ /* 0x002fe400078e02ff */
[----:B------:R-:W-:Y:S04]  /*2f30*/  @!P3 IMAD.WIDE.U32 R22, R168, 0x120, R34 ;  /* 0x00000120a816b825 */ /* 0x000fe800078e0022 */
[----:B------:R-:W-:Y:S01]  /*2f40*/  @!P3 IMAD.IADD R23, R23, 0x1, R20 ;  /* 0x000000011717b824 */ /* 0x000fe200078e0214 */
[----:B--2---:R1:W-:Y:S01]  /*2f50*/  @!P1 ST.E.128 desc[UR4][R6.64], R24 ;  /* 0x0000001806009985 */ /* 0x0043e2000c101d04 */
[----:B------:R-:W-:Y:S02]  /*2f60*/  ISETP.LT.OR P1, PT, R145, R124, P0 ;  /* 0x0000007c9100720c */ /* 0x000fe40000721670 */
[C---:B------:R-:W-:Y:S04]  /*2f70*/  ISETP.GE.OR P0, PT, R137.reuse, R122, P2 ;  /* 0x0000007a8900720c */ /* 0x040fe80001706670 */
[----:B------:R-:W-:Y:S01]  /*2f80*/  ISETP.LT.OR P0, PT, R137, R124, P0 ;  /* 0x0000007c8900720c */ /* 0x000fe20000701670 */
[----:B-1----:R-:W-:Y:S01]  /*2f90*/  @!P3 IMAD R27, R227, 0x120, RZ ;  /* 0x00000120e31bb824 */ /* 0x002fe200078e02ff */
[----:B------:R1:W2:Y:S05]  /*2fa0*/  @!P5 LD.E.128 R4, desc[UR4][R38.64] ;  /* 0x000000042604d980 */ /* 0x0002aa000c101d00 */
[----:B------:R-:W-:Y:S01]  /*2fb0*/  @!P1 IMAD R26, R169, 0x140, RZ ;  /* 0x00000140a91a9824 */ /* 0x000fe200078e02ff */
[----:B------:R-:W-:Y:S02]  /*2fc0*/  P2R R24, PR, RZ, 0x8 ;  /* 0x00000008ff187803 */ /* 0x000fe40000000000 */
[----:B------:R-:W-:Y:S01]  /*2fd0*/  P2R R25, PR, RZ, 0x2 ;  /* 0x00000002ff197803 */ /* 0x000fe20000000000 */
[----:B-1----:R-:W-:Y:S04]  /*2fe0*/  @!P3 IMAD.WIDE.U32 R38, R226, 0x120, R32 ;  /* 0x00000120e226b825 */ /* 0x002fe800078e0020 */
[----:B------:R-:W-:Y:S04]  /*2ff0*/  @!P1 IMAD.WIDE.U32 R30, R168, 0x140, R34 ;  /* 0x00000140a81e9825 */ /* 0x000fe800078e0022 */
[----:B------:R-:W-:Y:S02]  /*3000*/  @!P3 IMAD.IADD R39, R39, 0x1, R27 ;  /* 0x000000012727b824 */ /* 0x000fe400078e021b */
[----:B------:R-:W-:Y:S02]  /*3010*/  @!P1 IMAD.IADD R31, R31, 0x1, R26 ;  /* 0x000000011f1f9824 */ /* 0x000fe400078e021a */
[----:B------:R-:W-:Y:S02]  /*3020*/  @!P1 IMAD R27, R227, 0x140, RZ ;  /* 0x00000140e31b9824 */ /* 0x000fe400078e02ff */
[----:B------:R-:W-:Y:S01]  /*3030*/  @!P6 IMAD R26, R169, 0x160, RZ ;  /* 0x00000160a91ae824 */ /* 0x000fe200078e02ff */
[----:B--2---:R1:W-:Y:S04]  /*3040*/  @!P5 ST.E.128 desc[UR4][R36.64], R4 ;  /* 0x000000042400d985 */ /* 0x0043e8000c101d04 */
[----:B------:R-:W2:Y:S01]  /*3050*/  @!P3 LD.E.128 R20, desc[UR4][R22.64] ;  /* 0x000000041614b980 */ /* 0x000ea2000c101d00 */
[----:B-1----:R-:W-:Y:S04]  /*3060*/  @!P1 IMAD.WIDE.U32 R36, R226, 0x140, R32 ;  /* 0x00000140e2249825 */ /* 0x002fe800078e0020 */
[----:B------:R-:W-:Y:S02]  /*3070*/  @!P1 IMAD.IADD R37, R37, 0x1, R27 ;  /* 0x0000000125259824 */ /* 0x000fe400078e021b */
[----:B------:R-:W-:Y:S01]  /*3080*/  @!P6 IMAD R27, R227, 0x160, RZ ;  /* 0x00000160e31be824 */ /* 0x000fe200078e02ff */
[----:B--2---:R1:W-:Y:S01]  /*3090*/  @!P3 ST.E.128 desc[UR4][R38.64], R20 ;  /* 0x000000142600b985 */ /* 0x0043e2000c101d04 */
[C---:B------:R-:W-:Y:S03]  /*30a0*/  ISETP.GE.OR P3, PT, R141.reuse, R122, P2 ;  /* 0x0000007a8d00720c */ /* 0x040fe60001766670 */
[----:B------:R2:W3:Y:S01]  /*30b0*/  @!P1 LD.E.128 R4, desc[UR4][R30.64] ;  /* 0x000000041e049980 */ /* 0x0004e2000c101d00 */
[----:B------:R-:W-:Y:S01]  /*30c0*/  ISETP.LT.OR P3, PT, R141, R124, P3 ;  /* 0x0000007c8d00720c */ /* 0x000fe20001f61670 */
[----:B--2---:R-:W-:Y:S04]  /*30d0*/  @!P6 IMAD.WIDE.U32 R30, R168, 0x160, R34 ;  /* 0x00000160a81ee825 */ /* 0x004fe800078e0022 */
[----:B------:R-:W-:Y:S08]  /*30e0*/  @!P6 IMAD.IADD R31, R31, 0x1, R26 ;  /* 0x000000011f1fe824 */ /* 0x000ff000078e021a */
[----:B------:R-:W-:Y:S01]  /*30f0*/  @!P3 IMAD R26, R169, 0x180, RZ ;  /* 0x00000180a91ab824 */ /* 0x000fe200078e02ff */
[----:B---3--:R2:W-:Y:S01]  /*3100*/  @!P1 ST.E.128 desc[UR4][R36.64], R4 ;  /* 0x0000000424009985 */ /* 0x0085e2000c101d04 */
[C---:B------:R-:W-:Y:S03]  /*3110*/  ISETP.GE.OR P1, PT, R139.reuse, R122, P2 ;  /* 0x0000007a8b00720c */ /* 0x040fe60001726670 */
[----:B-1----:R1:W3:Y:S01]  /*3120*/  @!P6 LD.E.128 R20, desc[UR4][R30.64] ;  /* 0x000000041e14e980 */ /* 0x0022e2000c101d00 */
[----:B------:R-:W-:Y:S01]  /*3130*/  ISETP.LT.OR P1, PT, R139, R124, P1 ;  /* 0x0000007c8b00720c */ /* 0x000fe20000f21670 */
[----:B--2---:R-:W-:Y:S04]  /*3140*/  @!P6 IMAD.WIDE.U32 R36, R226, 0x160, R32 ;  /* 0x00000160e224e825 */ /* 0x004fe800078e0020 */
[----:B-1----:R-:W-:Y:S04]  /*3150*/  @!P3 IMAD.WIDE.U32 R30, R168, 0x180, R34 ;  /* 0x00000180a81eb825 */ /* 0x002fe800078e0022 */
[----:B------:R-:W-:Y:S02]  /*3160*/  @!P6 IMAD.IADD R37, R37, 0x1, R27 ;  /* 0x000000012525e824 */ /* 0x000fe400078e021b */
[----:B------:R-:W-:Y:S02]  /*3170*/  @!P3 IMAD.IADD R31, R31, 0x1, R26 ;  /* 0x000000011f1fb824 */ /* 0x000fe400078e021a */
[----:B------:R-:W-:Y:S02]  /*3180*/  @!P3 IMAD R27, R227, 0x180, RZ ;  /* 0x00000180e31bb824 */ /* 0x000fe400078e02ff */
[----:B------:R-:W-:Y:S01]  /*3190*/  @!P1 IMAD R26, R169, 0x1a0, RZ ;  /* 0x000001a0a91a9824 */ /* 0x000fe200078e02ff */
[----:B---3--:R1:W-:Y:S04]  /*31a0*/  @!P6 ST.E.128 desc[UR4][R36.64], R20 ;  /* 0x000000142400e985 */ /* 0x0083e8000c101d04 */
[----:B------:R2:W3:Y:S01]  /*31b0*/  @!P3 LD.E.128 R4, desc[UR4][R30.64] ;  /* 0x000000041e04b980 */ /* 0x0004e2000c101d00 */
[----:B-1----:R-:W-:Y:S04]  /*31c0*/  @!P3 IMAD.WIDE.U32 R36, R226, 0x180, R32 ;  /* 0x00000180e224b825 */ /* 0x002fe800078e0020 */
[----:B--2---:R-:W-:Y:S04]  /*31d0*/  @!P1 IMAD.WIDE.U32 R30, R168, 0x1a0, R34 ;  /* 0x000001a0a81e9825 */ /* 0x004fe800078e0022 */
[----:B------:R-:W-:Y:S02]  /*31e0*/  @!P3 IMAD.IADD R37, R37, 0x1, R27 ;  /* 0x000000012525b824 */ /* 0x000fe400078e021b */
[----:B------:R-:W-:Y:S02]  /*31f0*/  @!P1 IMAD.IADD R31, R31, 0x1, R26 ;  /* 0x000000011f1f9824 */ /* 0x000fe400078e021a */
[----:B------:R-:W-:Y:S02]  /*3200*/  @!P1 IMAD R26, R227, 0x1a0, RZ ;  /* 0x000001a0e31a9824 */ /* 0x000fe400078e02ff */
[----:B------:R-:W-:Y:S04]  /*3210*/  @!P1 IMAD.WIDE.U32 R38, R226, 0x1a0, R32 ;  /* 0x000001a0e2269825 */ /* 0x000fe800078e0020 */
[----:B------:R-:W-:Y:S04]  /*3220*/  @!P0 IMAD.WIDE.U32 R34, R168, 0x1c0, R34 ;  /* 0x000001c0a8228825 */ /* 0x000fe800078e0022 */
[----:B------:R-:W-:Y:S02]  /*3230*/  @!P1 IMAD.IADD R39, R39, 0x1, R26 ;  /* 0x0000000127279824 */ /* 0x000fe400078e021a */
[----:B------:R-:W-:Y:S04]  /*3240*/  @!P0 IMAD.WIDE.U32 R32, R226, 0x1c0, R32 ;  /* 0x000001c0e2208825 */ /* 0x000fe800078e0020 */
[----:B------:R-:W-:Y:S04]  /*3250*/  @!P0 IMAD R27, R169, 0x1c0, RZ ;  /* 0x000001c0a91b8824 */ /* 0x000fe800078e02ff */
[----:B------:R-:W-:Y:S02]  /*3260*/  @!P0 IMAD.IADD R35, R35, 0x1, R27 ;  /* 0x0000000123238824 */ /* 0x000fe400078e021b */
[----:B------:R-:W-:Y:S04]  /*3270*/  @!P0 IMAD R27, R227, 0x1c0, RZ ;  /* 0x000001c0e31b8824 */ /* 0x000fe800078e02ff */
[----:B------:R-:W-:Y:S01]  /*3280*/  @!P0 IMAD.IADD R33, R33, 0x1, R27 ;  /* 0x0000000121218824 */ /* 0x000fe200078e021b */
[----:B---3--:R1:W-:Y:S04]  /*3290*/  @!P3 ST.E.128 desc[UR4][R36.64], R4 ;  /* 0x000000042400b985 */ /* 0x0083e8000c101d04 */
[----:B------:R-:W2:Y:S04]  /*32a0*/  @!P1 LD.E.128 R20, desc[UR4][R30.64] ;  /* 0x000000041e149980 */ /* 0x000ea8000c101d00 */
[----:B--2---:R2:W-:Y:S04]  /*32b0*/  @!P1 ST.E.128 desc[UR4][R38.64], R20 ;  /* 0x0000001426009985 */ /* 0x0045e8000c101d04 */
[----:B-1----:R-:W3:Y:S01]  /*32c0*/  @!P0 LD.E.128 R4, desc[UR4][R34.64] ;  /* 0x0000000422048980 */ /* 0x002ee2000c101d00 */
[----:B--2---:R-:W-:Y:S03]  /*32d0*/  IADD3 R21, P5, PT, RZ, -UR6, RZ ;  /* 0x80000006ff157c10 */ /* 0x004fe6000ffbe0ff */
[----:B---3--:R1:W-:Y:S04]  /*32e0*/  @!P0 ST.E.128 desc[UR4][R32.64], R4 ;  /* 0x0000000420008985 */ /* 0x0083e8000c101d04 */
[----:B------:R-:W2:Y:S04]  /*32f0*/  LD.E R26, desc[UR4][R164.64+0x130] ;  /* 0x00013004a41a7980 */ /* 0x000ea8000c101900 */
[----:B------:R-:W3:Y:S01]  /*3300*/  LD.E R17, desc[UR4][R164.64+0xd0] ;  /* 0x0000d004a4117980 */ /* 0x000ee2000c101900 */
[----:B--2---:R-:W-:Y:S04]  /*3310*/  IMAD.SHL.U32 R26, R26, 0x100, RZ ;  /* 0x000001001a1a7824 */ /* 0x004fe800078e00ff */
[----:B------:R-:W-:Y:S05]  /*3320*/  IMAD.X R20, RZ, RZ, ~R26, P5 ;  /* 0x000000ffff147224 */ /* 0x000fea00028e0e1a */
[----:B------:R-:W-:Y:S04]  /*3330*/  SHF.R.S64 R21, R21, 0x1f, R20 ;  /* 0x0000001f15157819 */ /* 0x000fe80000001014 */
[----:B------:R-:W-:Y:S04]  /*3340*/  IADD3 R102, P5, PT, R102, R21, RZ ;  /* 0x0000001566667210 */ /* 0x000fe80007fbe0ff */
[----:B------:R-:W-:Y:S02]  /*3350*/  LEA.HI.X.SX32 R103, R20, R103, 0x1, P5 ;  /* 0x0000006714677211 */ /* 0x000fe400028f0eff */
[----:B---3--:R-:W-:Y:S11]  /*3360*/  ISETP.NE.AND P5, PT, R17, RZ, PT ;  /* 0x000000ff1100720c */ /* 0x008ff60003fa5270 */
[----:B------:R-:W-:Y:S02]  /*3370*/  @!UPT UIADD3 URZ, UPT, UPT, URZ, URZ, URZ ;  /* 0x000000fffffff290 */ /* 0x000fe4000fffe0ff */
[----:B-1----:R-:W-:Y:S05]  /*3380*/  @P5 BRA `(.L_x_2731) ;  /* 0x00000008001c5947 */ /* 0x002fea0003800000 */
[----:B------:R-:W-:Y:S02]  /*3390*/  P2R R30, PR, RZ, 0x8 ;  /* 0x00000008ff1e7803 */ /* 0x000fe40000000000 */
[----:B------:R-:W-:Y:S02]  /*33a0*/  ISETP.NE.AND P3, PT, R18, RZ, PT ;  /* 0x000000ff1200720c */ /* 0x000fe40003f65270 */
[----:B------:R-:W-:Y:S02]  /*33b0*/  P2R R31, PR, RZ, 0x40 ;  /* 0x00000040ff1f7803 */ /* 0x000fe40000000000 */
[----:B------:R-:W-:Y:S02]  /*33c0*/  P2R R20, PR, RZ, 0x8 ;  /* 0x00000008ff147803 */ /* 0x000fe40000000000 */
[----:B------:R-:W-:Y:S02]  /*33d0*/  ISETP.NE.AND P3, PT, R3, RZ, PT ;  /* 0x000000ff0300720c */ /* 0x000fe40003f65270 */
[----:B------:R-:W-:Y:S02]  /*33e0*/  P2R R3, PR, RZ, 0x4 ;  /* 0x00000004ff037803 */ /* 0x000fe40000000000 */
[----:B------:R-:W-:Y:S01]  /*33f0*/  ISETP.NE.AND P2, PT, R8, RZ, PT ;  /* 0x000000ff0800720c */ /* 0x000fe20003f45270 */
[----:B------:R-:W-:Y:S01]  /*3400*/  @!P4 IMAD.MOV.U32 R8, RZ, RZ, R12 ;  /* 0x000000ffff08c224 */ /* 0x000fe200078e000c */
[----:B------:R-:W-:Y:S02]  /*3410*/  P2R R27, PR, RZ, 0x2 ;  /* 0x00000002ff1b7803 */ /* 0x000fe40000000000 */
[----:B------:R-:W-:Y:S02]  /*3420*/  ISETP.NE.AND P6, PT, R16, RZ, PT ;  /* 0x000000ff1000720c */ /* 0x000fe40003fc5270 */
[----:B------:R-:W-:Y:S02]  /*3430*/  ISETP.NE.AND P1, PT, R19, RZ, PT ;  /* 0x000000ff1300720c */ /* 0x000fe40003f25270 */
[----:B------:R-:W2:Y:S01]  /*3440*/  @!P4 LD.E.128 R16, desc[UR4][R8.64] ;  /* 0x000000040810c980 */ /* 0x000ea2000c101d00 */
[C---:B------:R-:W-:Y:S02]  /*3450*/  LEA R34, P5, R113.reuse, R12, 0x1 ;  /* 0x0000000c71227211 */ /* 0x040fe400078a08ff */
[----:B------:R-:W-:Y:S02]  /*3460*/  P2R R26, PR, RZ, 0x1 ;  /* 0x00000001ff1a7803 */ /* 0x000fe40000000000 */
[----:B------:R-:W-:Y:S02]  /*3470*/  LEA.HI.X R35, R113, R9, R82, 0x1, P5 ;  /* 0x0000000971237211 */ /* 0x000fe400028f0c52 */
[C---:B------:R-:W-:Y:S02]  /*3480*/  LEA R32, P5, R68.reuse, R108, 0x1 ;  /* 0x0000006c44207211 */ /* 0x040fe400078a08ff */
[----:B------:R-:W-:Y:S02]  /*3490*/  ISETP.NE.AND P0, PT, R29, RZ, PT ;  /* 0x000000ff1d00720c */ /* 0x000fe40003f05270 */
[----:B------:R-:W-:Y:S02]  /*34a0*/  LEA.HI.X R33, R68, R109, R69, 0x1, P5 ;  /* 0x0000006d44217211 */ /* 0x000fe400028f0c45 */
[----:B------:R-:W-:Y:S01]  /*34b0*/  ISETP.NE.AND P5, PT, R2, RZ, PT ;  /* 0x000000ff0200720c */ /* 0x000fe20003fa5270 */
[----:B--2---:R1:W-:Y:S01]  /*34c0*/  @!P4 ST.E.128 desc[UR4][R108.64], R16 ;  /* 0x000000106c00c985 */ /* 0x0043e2000c101d04 */
[----:B------:R-:W-:Y:S05]  /*34d0*/  @!P2 IADD3 R42, P4, PT, R34, R93, RZ ;  /* 0x0000005d222aa210 */ /* 0x000fea0007f9e0ff */
[C---:B------:R-:W-:Y:S01]  /*34e0*/  @!P2 IMAD.X R43, R35.reuse, 0x1, R91, P4 ;  /* 0x00000001232ba824 */ /* 0x040fe200020e065b */
[CC--:B------:R-:W-:Y:S04]  /*34f0*/  @!P2 LEA R36, P4, R224.reuse, R32.reuse, 0x5 ;  /* 0x00000020e024a211 */ /* 0x0c0fe800078828ff */
[----:B------:R-:W-:Y:S02]  /*3500*/  @!P2 LEA.HI.X R37, R224, R33, R225, 0x5, P4 ;  /* 0x00000021e025a211 */ /* 0x000fe400020f2ce1 */
[----:B------:R-:W-:Y:S11]  /*3510*/  ISETP.NE.AND P4, PT, R28, RZ, PT ;  /* 0x000000ff1c00720c */ /* 0x000ff60003f85270 */
[----:B------:R-:W-:Y:S02]  /*3520*/  @!UPT UIADD3 URZ, UPT, UPT, URZ, URZ, URZ ;  /* 0x000000fffffff290 */ /* 0x000fe4000fffe0ff */
[----:B------:R-:W2:Y:S04]  /*3530*/  @!P4 LD.E.128 R4, desc[UR4][R34.64] ;  /* 0x000000042204c980 */ /* 0x000ea8000c101d00 */
[----:B--2---:R2:W-:Y:S01]  /*3540*/  @!P4 ST.E.128 desc[UR4][R32.64], R4 ;  /* 0x000000042000c985 */ /* 0x0045e2000c101d04 */
[----:B------:R-:W-:Y:S03]  /*3550*/  @!P3 IADD3 R40, P4, PT, R34, R97, RZ ;  /* 0x000000612228b210 */ /* 0x000fe60007f9e0ff */
[----:B-1----:R-:W3:Y:S02]  /*3560*/  @!P2 LD.E.128 R16, desc[UR4][R42.64] ;  /* 0x000000042a10a980 */ /* 0x002ee4000c101d00 */
[C---:B------:R-:W-:Y:S01]  /*3570*/  @!P3 IMAD.X R41, R35.reuse, 0x1, R95, P4 ;  /* 0x000000012329b824 */ /* 0x040fe200020e065f */
[C---:B------:R-:W-:Y:S04]  /*3580*/  @!P3 LEA R28, P4, R224.reuse, R32, 0x6 ;  /* 0x00000020e01cb211 */ /* 0x040fe800078830ff */
[----:B------:R-:W-:Y:S02]  /*3590*/  @!P3 LEA.HI.X R29, R224, R33, R225, 0x6, P4 ;  /* 0x00000021e01db211 */ /* 0x000fe400020f34e1 */
[C---:B------:R-:W-:Y:S05]  /*35a0*/  @!P6 IADD3 R22, P4, PT, R34.reuse, R180, RZ ;  /* 0x000000b42216e210 */ /* 0x040fea0007f9e0ff */
[C---:B------:R-:W-:Y:S01]  /*35b0*/  @!P6 IMAD.X R23, R35.reuse, 0x1, R83, P4 ;  /* 0x000000012317e824 */ /* 0x040fe200020e0653 */
[----:B------:R-:W-:Y:S05]  /*35c0*/  @!P5 IADD3 R38, P4, PT, R34, R101, RZ ;  /* 0x000000652226d210 */ /* 0x000fea0007f9e0ff */
[----:B------:R-:W-:Y:S01]  /*35d0*/  @!P5 IMAD.X R39, R35, 0x1, R99, P4 ;  /* 0x000000012327d824 */ /* 0x000fe200020e0663 */
[C---:B------:R-:W-:Y:S04]  /*35e0*/  @!P5 LEA R44, P4, R224.reuse, R32, 0x7 ;  /* 0x00000020e02cd211 */ /* 0x040fe800078838ff */
[----:B------:R-:W-:Y:S01]  /*35f0*/  @!P5 LEA.HI.X R45, R224, R33, R225, 0x7, P4 ;  /* 0x00000021e02dd211 */ /* 0x000fe200020f3ce1 */
[----:B---3--:R1:W-:Y:S01]  /*3600*/  @!P2 ST.E.128 desc[UR4][R36.64], R16 ;  /* 0x000000102400a985 */ /* 0x0083e2000c101d04 */
[----:B------:R-:W-:Y:S01]  /*3610*/  ISETP.NE.AND P2, PT, R0, RZ, PT ;  /* 0x000000ff0000720c */ /* 0x000fe20003f45270 */
[----:B------:R-:W-:Y:S02]  /*3620*/  @!P6 IMAD R0, R225, 0x60, RZ ;  /* 0x00000060e100e824 */ /* 0x000fe400078e02ff */
[----:B--2---:R-:W2:Y:S01]  /*3630*/  @!P3 LD.E.128 R4, desc[UR4][R40.64] ;  /* 0x000000042804b980 */ /* 0x004ea2000c101d00 */
[--C-:B-1----:R-:W-:Y:S05]  /*3640*/  @!P6 IMAD.WIDE.U32 R16, R224, 0x60, R32.reuse ;  /* 0x00000060e010e825 */ /* 0x102fea00078e0020 */
[----:B------:R-:W-:Y:S01]  /*3650*/  @!P6 IADD3 R17, PT, PT, R17, R0, RZ ;  /* 0x000000001111e210 */ /* 0x000fe20007ffe0ff */
[----:B--2---:R1:W-:Y:S01]  /*3660*/  @!P3 ST.E.128 desc[UR4][R28.64], R4 ;  /* 0x000000041c00b985 */ /* 0x0043e2000c101d04 */
[----:B------:R-:W-:Y:S03]  /*3670*/  ISETP.NE.AND P3, PT, R20, RZ, PT ;  /* 0x000000ff1400720c */ /* 0x000fe60003f65270 */
[----:B------:R-:W2:Y:S10]  /*3680*/  @!P6 LD.E.128 R20, desc[UR4][R22.64] ;  /* 0x000000041614e980 */ /* 0x000eb4000c101d00 */
[----:B------:R-:W-:Y:S01]  /*3690*/  @!P3 IMAD R0, R225, 0xa0, RZ ;  /* 0x000000a0e100b824 */ /* 0x000fe200078e02ff */
[----:B--2---:R2:W-:Y:S01]  /*36a0*/  @!P6 ST.E.128 desc[UR4][R16.64], R20 ;  /* 0x000000141000e985 */ /* 0x0045e2000c101d04 */
[----:B------:R-:W-:Y:S03]  /*36b0*/  ISETP.NE.AND P6, PT, R31, RZ, PT ;  /* 0x000000ff1f00720c */ /* 0x000fe60003fc5270 */
[----:B-1----:R-:W3:Y:S01]  /*36c0*/  @!P5 LD.E.128 R4, desc[UR4][R38.64] ;  /* 0x000000042604d980 */ /* 0x002ee2000c101d00 */
[----:B--2---:R-:W-:Y:S01]  /*36d0*/  @!P3 IMAD.WIDE.U32 R20, R224, 0xa0, R32 ;  /* 0x000000a0e014b825 */ /* 0x004fe200078e0020 */
[C---:B------:R-:W-:Y:S03]  /*36e0*/  @!P3 IADD3 R16, P4, PT, R34.reuse, R178, RZ ;  /* 0x000000b22210b210 */ /* 0x040fe60007f9e0ff */
[----:B------:R-:W-:Y:S02]  /*36f0*/  @!P3 IMAD.IADD R21, R21, 0x1, R0 ;  /* 0x000000011515b824 */ /* 0x000fe400078e0200 */
[----:B------:R-:W-:Y:S01]  /*3700*/  @!P3 IMAD.X R17, R35, 0x1, R85, P4 ;  /* 0x000000012311b824 */ /* 0x000fe200020e0655 */
[----:B------:R-:W-:Y:S01]  /*3710*/  @!P1 IADD3 R28, P4, PT, R34, R176, RZ ;  /* 0x000000b0221c9210 */ /* 0x000fe20007f9e0ff */
[----:B------:R-:W-:Y:S02]  /*3720*/  @!P1 IMAD R0, R225, 0xc0, RZ ;  /* 0x000000c0e1009824 */ /* 0x000fe400078e02ff */
[----:B------:R-:W-:Y:S04]  /*3730*/  @!P1 IMAD.WIDE.U32 R22, R224, 0xc0, R32 ;  /* 0x000000c0e0169825 */ /* 0x000fe800078e0020 */
[----:B------:R-:W-:Y:S01]  /*3740*/  @!P1 IMAD.X R29, R35, 0x1, R87, P4 ;  /* 0x00000001231d9824 */ /* 0x000fe200020e0657 */
[----:B------:R-:W-:Y:S01]  /*3750*/  @!P1 IADD3 R23, PT, PT, R23, R0, RZ ;  /* 0x0000000017179210 */ /* 0x000fe20007ffe0ff */
[----:B------:R-:W-:Y:S01]  /*3760*/  @!P0 IMAD R0, R225, 0xe0, RZ ;  /* 0x000000e0e1008824 */ /* 0x000fe200078e02ff */
[----:B------:R-:W-:Y:S05]  /*3770*/  @!P0 IADD3 R36, P4, PT, R34, R174, RZ ;  /* 0x000000ae22248210 */ /* 0x000fea0007f9e0ff */
[----:B------:R-:W-:Y:S01]  /*3780*/  @!P0 IMAD.X R37, R35, 0x1, R89, P4 ;  /* 0x0000000123258824 */ /* 0x000fe200020e0659 */
[----:B---3--:R1:W-:Y:S01]  /*3790*/  @!P5 ST.E.128 desc[UR4][R44.64], R4 ;  /* 0x000000042c00d985 */ /* 0x0083e2000c101d04 */
[----:B------:R-:W-:Y:S03]  /*37a0*/  ISETP.NE.AND P5, PT, R25, RZ, PT ;  /* 0x000000ff1900720c */ /* 0x000fe60003fa5270 */
[----:B------:R-:W2:Y:S04]  /*37b0*/  @!P3 LD.E.128 R16, desc[UR4][R16.64] ;  /* 0x000000041010b980 */ /* 0x000ea8000c101d00 */
[----:B--2---:R-:W-:Y:S01]  /*37c0*/  @!P3 ST.E.128 desc[UR4][R20.64], R16 ;  /* 0x000000101400b985 */ /* 0x004fe2000c101d04 */
[----:B------:R-:W-:Y:S02]  /*37d0*/  ISETP.NE.AND P3, PT, R30, RZ, PT ;  /* 0x000000ff1e00720c */ /* 0x000fe40003f65270 */
[C---:B------:R-:W-:Y:S01]  /*37e0*/  @!P2 LEA R30, P4, R170.reuse, R34, 0x8 ;  /* 0x00000022aa1ea211 */ /* 0x040fe200078840ff */
[----:B-1----:R-:W2:Y:S03]  /*37f0*/  @!P1 LD.E.128 R4, desc[UR4][R28.64] ;  /* 0x000000041c049980 */ /* 0x002ea6000c101d00 */
[----:B------:R-:W-:Y:S02]  /*3800*/  @!P2 LEA.HI.X R31, R170, R35, R171, 0x8, P4 ;  /* 0x00000023aa1fa211 */ /* 0x000fe400020f44ab */
[C---:B------:R-:W-:Y:S04]  /*3810*/  @!P2 LEA R38, P4, R224.reuse, R32, 0x8 ;  /* 0x00000020e026a211 */ /* 0x040fe800078840ff */
[----:B------:R-:W-:Y:S02]  /*3820*/  @!P2 LEA.HI.X R39, R224, R33, R225, 0x8, P4 ;  /* 0x00000021e027a211 */ /* 0x000fe400020f44e1 */
[----:B------:R-:W-:Y:S01]  /*3830*/  ISETP.NE.AND P4, PT, R24, RZ, PT ;  /* 0x000000ff1800720c */ /* 0x000fe20003f85270 */
[----:B------:R-:W-:Y:S04]  /*3840*/  @!P0 IMAD.WIDE.U32 R24, R224, 0xe0, R32 ;  /* 0x000000e0e0188825 */ /* 0x000fe800078e0020 */
[----:B------:R-:W-:Y:S08]  /*3850*/  @!P0 IMAD.IADD R25, R25, 0x1, R0 ;  /* 0x0000000119198824 */ /* 0x000ff000078e0200 */
[----:B------:R-:W-:Y:S01]  /*3860*/  @!P4 IMAD R0, R171, 0x120, RZ ;  /* 0x00000120ab00c824 */ /* 0x000fe200078e02ff */
[----:B--2---:R1:W-:Y:S01]  /*3870*/  @!P1 ST.E.128 desc[UR4][R22.64], R4 ;  /* 0x0000000416009985 */ /* 0x0043e2000c101d04 */
[----:B------:R-:W-:Y:S03]  /*3880*/  ISETP.NE.AND P1, PT, R27, RZ, PT ;  /* 0x000000ff1b00720c */ /* 0x000fe60003f25270 */
[----:B-1----:R-:W2:Y:S04]  /*3890*/  @!P0 LD.E.128 R20, desc[UR4][R36.64] ;  /* 0x0000000424148980 */ /* 0x002ea8000c101d00 */
[----:B--2---:R1:W-:Y:S01]  /*38a0*/  @!P0 ST.E.128 desc[UR4][R24.64], R20 ;  /* 0x0000001418008985 */ /* 0x0043e2000c101d04 */
[----:B------:R-:W-:Y:S03]  /*38b0*/  ISETP.NE.AND P0, PT, R26, RZ, PT ;  /* 0x000000ff1a00720c */ /* 0x000fe60003f05270 */
[----:B------:R-:W2:Y:S04]  /*38c0*/  @!P2 LD.E.128 R16, desc[UR4][R30.64] ;  /* 0x000000041e10a980 */ /* 0x000ea8000c101d00 */
[----:B--2---:R2:W-:Y:S01]  /*38d0*/  @!P2 ST.E.128 desc[UR4][R38.64], R16 ;  /* 0x000000102600a985 */ /* 0x0045e2000c101d04 */
[----:B------:R-:W-:Y:S01]  /*38e0*/  ISETP.NE.AND P2, PT, R3, RZ, PT ;  /* 0x000000ff0300720c */ /* 0x000fe20003f45270 */
[----:B------:R-:W-:Y:S04]  /*38f0*/  @!P4 IMAD.WIDE.U32 R2, R170, 0x120, R34 ;  /* 0x00000120aa02c825 */ /* 0x000fe800078e0022 */
[----:B------:R-:W-:Y:S02]  /*3900*/  @!P4 IMAD.IADD R3, R3, 0x1, R0 ;  /* 0x000000010303c824 */ /* 0x000fe400078e0200 */
[----:B-1----:R-:W-:Y:S03]  /*3910*/  @!P4 IMAD.WIDE.U32 R20, R224, 0x120, R32 ;  /* 0x00000120e014c825 */ /* 0x002fe600078e0020 */
[----:B------:R1:W3:Y:S01]  /*3920*/  @!P4 LD.E.128 R4, desc[UR4][R2.64] ;  /* 0x000000040204c980 */ /* 0x0002e2000c101d00 */
[----:B------:R-:W-:Y:S02]  /*3930*/  @!P5 IMAD R0, R171, 0x140, RZ ;  /* 0x00000140ab00d824 */ /* 0x000fe400078e02ff */
[----:B--2---:R-:W-:Y:S04]  /*3940*/  @!P5 IMAD.WIDE.U32 R16, R170, 0x140, R34 ;  /* 0x00000140aa10d825 */ /* 0x004fe800078e0022 */
[----:B-1----:R-:W-:Y:S02]  /*3950*/  @!P4 IMAD R2, R225, 0x120, RZ ;  /* 0x00000120e102c824 */ /* 0x002fe400078e02ff */
[----:B------:R-:W-:Y:S02]  /*3960*/  @!P5 IMAD.IADD R17, R17, 0x1, R0 ;  /* 0x000000011111d824 */ /* 0x000fe400078e0200 */
[----:B------:R-:W-:Y:S02]  /*3970*/  @!P4 IMAD.IADD R21, R21, 0x1, R2 ;  /* 0x000000011515c824 */ /* 0x000fe400078e0202 */
[----:B------:R-:W-:Y:S02]  /*3980*/  @!P5 IMAD R2, R225, 0x140, RZ ;  /* 0x00000140e102d824 */ /* 0x000fe400078e02ff */
[----:B------:R-:W-:Y:S04]  /*3990*/  @!P5 IMAD.WIDE.U32 R22, R224, 0x140, R32 ;  /* 0x00000140e016d825 */ /* 0x000fe800078e0020 */
[----:B------:R-:W-:Y:S01]  /*39a0*/  @!P6 IMAD R0, R171, 0x160, RZ ;  /* 0x00000160ab00e824 */ /* 0x000fe200078e02ff */
[----:B------:R-:W-:Y:S01]  /*39b0*/  @!P5 IADD3 R23, PT, PT, R23, R2, RZ ;  /* 0x000000021717d210 */ /* 0x000fe20007ffe0ff */
[----:B------:R-:W-:Y:S01]  /*39c0*/  @!P6 IMAD R2, R225, 0x160, RZ ;  /* 0x00000160e102e824 */ /* 0x000fe200078e02ff */
[----:B---3--:R1:W-:Y:S04]  /*39d0*/  @!P4 ST.E.128 desc[UR4][R20.64], R4 ;  /* 0x000000041400c985 */ /* 0x0083e8000c101d04 */
[----:B------:R-:W2:Y:S01]  /*39e0*/  @!P5 LD.E.128 R16, desc[UR4][R16.64] ;  /* 0x000000041010d980 */ /* 0x000ea2000c101d00 */
[----:B-1----:R-:W-:Y:S04]  /*39f0*/  @!P6 IMAD.WIDE.U32 R20, R170, 0x160, R34 ;  /* 0x00000160aa14e825 */ /* 0x002fe800078e0022 */
[----:B------:R-:W-:Y:S02]  /*3a00*/  @!P6 IMAD.IADD R21, R21, 0x1, R0 ;  /* 0x000000011515e824 */ /* 0x000fe400078e0200 */
[----:B------:R-:W-:Y:S01]  /*3a10*/  @!P3 IMAD R0, R171, 0x180, RZ ;  /* 0x00000180ab00b824 */ /* 0x000fe200078e02ff */
[----:B--2---:R1:W-:Y:S04]  /*3a20*/  @!P5 ST.E.128 desc[UR4][R22.64], R16 ;  /* 0x000000101600d985 */ /* 0x0043e8000c101d04 */
[----:B------:R2:W3:Y:S01]  /*3a30*/  @!P6 LD.E.128 R4, desc[UR4][R20.64] ;  /* 0x000000041404e980 */ /* 0x0004e2000c101d00 */
[----:B-1----:R-:W-:Y:S04]  /*3a40*/  @!P6 IMAD.WIDE.U32 R22, R224, 0x160, R32 ;  /* 0x00000160e016e825 */ /* 0x002fe800078e0020 */
[----:B--2---:R-:W-:Y:S04]  /*3a50*/  @!P3 IMAD.WIDE.U32 R20, R170, 0x180, R34 ;  /* 0x00000180aa14b825 */ /* 0x004fe800078e0022 */
[----:B------:R-:W-:Y:S02]  /*3a60*/  @!P6 IMAD.IADD R23, R23, 0x1, R2 ;  /* 0x000000011717e824 */ /* 0x000fe400078e0202 */
[----:B------:R-:W-:Y:S02]  /*3a70*/  @!P3 IMAD.IADD R21, R21, 0x1, R0 ;  /* 0x000000011515b824 */ /* 0x000fe400078e0200 */
[----:B------:R-:W-:Y:S02]  /*3a80*/  @!P1 IMAD R0, R171, 0x1a0, RZ ;  /* 0x000001a0ab009824 */ /* 0x000fe400078e02ff */
[----:B------:R-:W-:Y:S01]  /*3a90*/  @!P3 IMAD R2, R225, 0x180, RZ ;  /* 0x00000180e102b824 */ /* 0x000fe200078e02ff */
[----:B---3--:R1:W-:Y:S04]  /*3aa0*/  @!P6 ST.E.128 desc[UR4][R22.64], R4 ;  /* 0x000000041600e985 */ /* 0x0083e8000c101d04 */
[----:B------:R2:W3:Y:S01]  /*3ab0*/  @!P3 LD.E.128 R16, desc[UR4][R20.64] ;  /* 0x000000041410b980 */ /* 0x0004e2000c101d00 */
[----:B-1----:R-:W-:Y:S04]  /*3ac0*/  @!P3 IMAD.WIDE.U32 R22, R224, 0x180, R32 ;  /* 0x00000180e016b825 */ /* 0x002fe800078e0020 */
[----:B--2---:R-:W-:Y:S01]  /*3ad0*/  @!P1 IMAD.WIDE.U32 R20, R170, 0x1a0, R34 ;  /* 0x000001a0aa149825 */ /* 0x004fe200078e0022 */
[----:B------:R-:W-:Y:S03]  /*3ae0*/  @!P3 IADD3 R23, PT, PT, R23, R2, RZ ;  /* 0x000000021717b210 */ /* 0x000fe60007ffe0ff */
[----:B------:R-:W-:Y:S02]  /*3af0*/  @!P1 IMAD.IADD R21, R21, 0x1, R0 ;  /* 0x0000000115159824 */ /* 0x000fe400078e0200 */
[----:B------:R-:W-:Y:S04]  /*3b00*/  @!P1 IMAD.WIDE.U32 R2, R224, 0x1a0, R32 ;  /* 0x000001a0e0029825 */ /* 0x000fe800078e0020 */
[----:B------:R-:W-:Y:S04]  /*3b10*/  @!P1 IMAD R0, R225, 0x1a0, RZ ;  /* 0x000001a0e1009824 */ /* 0x000fe800078e02ff */
[----:B------:R-:W-:Y:S01]  /*3b20*/  @!P1 IMAD.IADD R3, R3, 0x1, R0 ;  /* 0x0000000103039824 */ /* 0x000fe200078e0200 */
[----:B---3--:R1:W-:Y:S04]  /*3b30*/  @!P3 ST.E.128 desc[UR4][R22.64], R16 ;  /* 0x000000101600b985 */ /* 0x0083e8000c101d04 */
[----:B------:R-:W2:Y:S04]  /*3b40*/  @!P1 LD.E.128 R4, desc[UR4][R20.64] ;  /* 0x0000000414049980 */ /* 0x000ea8000c101d00 */
[----:B--2---:R1:W-:Y:S01]  /*3b50*/  @!P1 ST.E.128 desc[UR4][R2.64], R4 ;  /* 0x0000000402009985 */ /* 0x0043e2000c101d04 */
[----:B------:R-:W-:Y:S05]  /*3b60*/  @P0 BRA `(.L_x_2732) ;  /* 0x0000009800440947 */ /* 0x000fea0003800000 */
[----:B-1----:R-:W-:Y:S02]  /*3b70*/  IMAD R3, R171, 0x1c0, RZ ;  /* 0x000001c0ab037824 */ /* 0x002fe400078e02ff */
[----:B------:R-:W-:Y:S04]  /*3b80*/  IMAD.WIDE.U32 R34, R170, 0x1c0, R34 ;  /* 0x000001c0aa227825 */ /* 0x000fe800078e0022 */
[----:B------:R-:W-:Y:S01]  /*3b90*/  IMAD.WIDE.U32 R32, R224, 0x1c0, R32 ;  /* 0x000001c0e0207825 */ /* 0x000fe200078e0020 */
[----:B------:R-:W-:Y:S03]  /*3ba0*/  IADD3 R35, PT, PT, R35, R3, RZ ;  /* 0x0000000323237210 */ /* 0x000fe60007ffe0ff */
[----:B------:R-:W-:Y:S02]  /*3bb0*/  IMAD R3, R225, 0x1c0, RZ ;  /* 0x000001c0e1037824 */ /* 0x000fe400078e02ff */
[----:B------:R-:W2:Y:S03]  /*3bc0*/  LD.E.128 R4, desc[UR4][R34.64] ;  /* 0x0000000422047980 */ /* 0x000ea6000c101d00 */
[----:B------:R-:W-:Y:S05]  /*3bd0*/  IADD3 R33, PT, PT, R33, R3, RZ ;  /* 0x0000000321217210 */ /* 0x000fea0007ffe0ff */
[----:B--2---:R1:W-:Y:S01]  /*3be0*/  ST.E.128 desc[UR4][R32.64], R4 ;  /* 0x0000000420007985 */ /* 0x0043e2000c101d04 */
[----:B------:R-:W-:Y:S05]  /*3bf0*/  BRA `(.L_x_2732) ;  /* 0x0000009800207947 */ /* 0x000fea0003800000 */
.L_x_2731:
        /* <DEDUP_REMOVED lines=15> */
[CC--:B------:R-:W-:Y:S02]  /*3cf0*/  ISETP.GE.OR P0, PT, R166.reuse, R122.reuse, P1 ;  /* 0x0000007aa600720c */ /* 0x0c0fe40000f06670 */
[----:B------:R-:W-:Y:S01]  /*3d00*/  ISETP.GE.OR P3, PT, R79, R122, P1 ;  /* 0x0000007a4f00720c */ /* 0x000fe20000f66670 */
        /* <DEDUP_REMOVED lines=8> */
[----:B------:R-:W-:Y:S02]  /*3d90*/  ISETP.GE.AND P0, PT, R10, R17, PT ;  /* 0x000000110a00720c */ /* 0x000fe40003f06270 */
[----:B------:R-:W-:Y:S05]  /*3da0*/  MOV R8, R12 ;  /* 0x0000000c00087202 */ /* 0x000fea0000000f00 */
[----:B------:R-:W2:Y:S08]  /*3db0*/  LD.E.128 R20, desc[UR4][R8.64] ;  /* 0x0000000408147980 */ /* 0x000eb0000c101d00 */
[----:B------:R-:W3:Y:S06]  /*3dc0*/  @!P0 LD.E.64 R32, desc[UR4][R50.64] ;  /* 0x0000000432208980 */ /* 0x000eec000c101b00 */
[----:B------:R-:W4:Y:S01]  /*3dd0*/  @!P0 LD.E.64 R18, desc[UR4][R14.64] ;  /* 0x000000040e128980 */ /* 0x000f22000c101b00 */
[C---:B--2---:R-:W-:Y:S01]  /*3de0*/  @!P0 LOP3.LUT R25, R20.reuse, 0xffff0000, RZ, 0xc0, !PT ;  /* 0xffff000014198812 */ /* 0x044fe200078ec0ff */
[----:B------:R-:W-:Y:S01]  /*3df0*/  @!P0 IMAD.U32 R29, R20, 0x10000, RZ ;  /* 0x00010000141d8824 */ /* 0x000fe200078e00ff */
[C---:B------:R-:W-:Y:S01]  /*3e00*/  @!P0 LOP3.LUT R24, R22.reuse, 0xffff0000, RZ, 0xc0, !PT ;  /* 0xffff000016188812 */ /* 0x040fe200078ec0ff */
[----:B------:R-:W-:Y:S01]  /*3e10*/  @!P0 IMAD.U32 R28, R22, 0x10000, RZ ;  /* 0x00010000161c8824 */ /* 0x000fe200078e00ff */
[----:B------:R-:W-:Y:S02]  /*3e20*/  @!P0 SHF.L.U32 R30, R23, 0x10, RZ ;  /* 0x00000010171e8819 */ /* 0x000fe400000006ff */
[C---:B---3--:R-:W-:Y:S01]  /*3e30*/  @!P0 LOP3.LUT R31, R32.reuse, 0xffff0000, RZ, 0xc0, !PT ;  /* 0xffff0000201f8812 */ /* 0x048fe200078ec0ff */
[----:B------:R-:W-:Y:S01]  /*3e40*/  @!P0 IMAD.U32 R27, R32, 0x10000, RZ ;  /* 0x00010000201b8824 */ /* 0x000fe200078e00ff */
[C---:B------:R-:W-:Y:S02]  /*3e50*/  @!P0 SHF.L.U32 R26, R33.reuse, 0x10, RZ ;  /* 0x00000010211a8819 */ /* 0x040fe400000006ff */
[----:B------:R-:W-:Y:S01]  /*3e60*/  @!P0 LOP3.LUT R33, R33, 0xffff0000, RZ, 0xc0, !PT ;  /* 0xffff000021218812 */ /* 0x000fe200078ec0ff */
[----:B------:R-:W-:Y:S01]  /*3e70*/  @!P0 FMUL.FTZ R35, R25, R27 ;  /* 0x0000001b19238220 */ /* 0x000fe20000410000 */
[C---:B----4-:R-:W-:Y:S01]  /*3e80*/  @!P0 SHF.L.U32 R5, R19.reuse, 0x10, RZ ;  /* 0x0000001013058819 */ /* 0x050fe200000006ff */
[C---:B------:R-:W-:Y:S01]  /*3e90*/  @!P0 IMAD.U32 R16, R18.reuse, 0x10000, RZ ;  /* 0x0001000012108824 */ /* 0x040fe200078e00ff */
        /* <DEDUP_REMOVED lines=8> */
[----:B------:R-:W-:Y:S01]  /*3f20*/  @!P0 SHF.L.U32 R27, R21, 0x10, RZ ;  /* 0x00000010151b8819 */ /* 0x000fe200000006ff */
[CC--:B------:R-:W-:Y:S01]  /*3f30*/  @!P0 FMUL.FTZ R2, R25.reuse, R18.reuse ;  /* 0x0000001219028220 */ /* 0x0c0fe20000410000 */
[----:B------:R-:W-:Y:S01]  /*3f40*/  @!P0 FMUL.FTZ R43, R25, R31 ;  /* 0x0000001f192b8220 */ /* 0x000fe20000410000 */
[----:B------:R-:W-:Y:S01]  /*3f50*/  @!P0 FMUL.FTZ R3, R24, R5 ;  /* 0x0000000518038220 */ /* 0x000fe20000410000 */
[----:B------:R-:W-:Y:S01]  /*3f60*/  @!P0 F2FP.BF16.F32.PACK_AB R35, R0, R35 ;  /* 0x000000230023823e */ /* 0x000fe200000010ff */
[C---:B------:R-:W-:Y:S01]  /*3f70*/  @!P0 FMUL.FTZ R45, R16.reuse, R33 ;  /* 0x00000021102d8220 */ /* 0x040fe20000410000 */
[----:B------:R-:W-:Y:S01]  /*3f80*/  @!P0 FMUL.FTZ R4, R16, R19 ;  /* 0x0000001310048220 */ /* 0x000fe20000410000 */
[----:B------:R-:W-:Y:S01]  /*3f90*/  @!P0 FFMA.FTZ R2, R31, R27, R2 ;  /* 0x0000001b1f028223 */ /* 0x000fe20000010002 */
[----:B------:R-:W-:Y:S01]  /*3fa0*/  @!P0 MOV R20, R35 ;  /* 0x0000002300148202 */ /* 0x000fe20000000f00 */
[----:B------:R-:W-:Y:S01]  /*3fb0*/  @!P0 FFMA.FTZ R43, R27, R18, -R43 ;  /* 0x000000121b2b8223 */ /* 0x000fe2000001082b */
[----:B------:R-:W-:Y:S01]  /*3fc0*/  @!P0 FFMA.FTZ R3, R26, R28, R3 ;  /* 0x0000001c1a038223 */ /* 0x000fe20000010003 */
[----:B------:R-:W-:Y:S01]  /*3fd0*/  @!P0 FFMA.FTZ R8, R28, R5, -R8 ;  /* 0x000000051c088223 */ /* 0x000fe20000010808 */
        /* <DEDUP_REMOVED lines=9> */
.L_x_2735:
[----:B------:R-:W-:Y:S05]  /*4070*/  BSYNC.RECONVERGENT B0 ;  /* 0x0000000000007941 */ /* 0x000fea0003800200 */
.L_x_2734:
        /* <DEDUP_REMOVED lines=22> */
[----:B----4-:R-:W-:Y:S01]  /*41e0*/  @!P0 SHF.L.U32 R8, R18, 0x10, RZ ;  /* 0x0000001012088819 */ /* 0x010fe200000006ff */
[----:B------:R-:W-:Y:S01]  /*41f0*/  @!P0 FMUL.FTZ R30, R16, R24 ;  /* 0x00000018101e8220 */ /* 0x000fe20000410000 */
[----:B------:R-:W-:Y:S02]  /*4200*/  @!P0 LOP3.LUT R18, R18, 0xffff0000, RZ, 0xc0, !PT ;  /* 0xffff000012128812 */ /* 0x000fe400078ec0ff */
[----:B------:R-:W-:Y:S01]  /*4210*/  @!P0 SHF.L.U32 R5, R19, 0x10, RZ ;  /* 0x0000001013058819 */ /* 0x000fe200000006ff */
[-C--:B------:R-:W-:Y:S01]  /*4220*/  @!P0 FMUL.FTZ R0, R25, R8.reuse ;  /* 0x0000000819008220 */ /* 0x080fe20000410000 */
[----:B------:R-:W-:Y:S01]  /*4230*/  @!P0 LOP3.LUT R25, R21, 0xffff0000, RZ, 0xc0, !PT ;  /* 0xffff000015198812 */ /* 0x000fe200078ec0ff */
[----:B------:R-:W-:Y:S01]  /*4240*/  @!P0 FFMA.FTZ R35, R29, R8, -R35 ;  /* 0x000000081d238223 */ /* 0x000fe20000010823 */
[----:B------:R-:W-:Y:S01]  /*4250*/  @!P0 LOP3.LUT R19, R19, 0xffff0000, RZ, 0xc0, !PT ;  /* 0xffff000013138812 */ /* 0x000fe200078ec0ff */
[----:B------:R-:W-:Y:S01]  /*4260*/  @!P0 FFMA.FTZ R0, R27, R29, R0 ;  /* 0x0000001d1b008223 */ /* 0x000fe20000010000 */
[----:B------:R-:W-:Y:S01]  /*4270*/  @!P0 LOP3.LUT R8, R23, 0xffff0000, RZ, 0xc0, !PT ;  /* 0xffff000017088812 */ /* 0x000fe200078ec0ff */
[----:B------:R-:W-:Y:S01]  /*4280*/  @!P0 FFMA.FTZ R30, R26, R5, -R30 ;  /* 0x000000051a1e8223 */ /* 0x000fe2000001081e */
[----:B------:R-:W-:Y:S01]  /*4290*/  @!P0 SHF.L.U32 R27, R21, 0x10, RZ ;  /* 0x00000010151b8819 */ /* 0x000fe200000006ff */
[CC--:B------:R-:W-:Y:S01]  /*42a0*/  @!P0 FMUL.FTZ R2, R25.reuse, R18.reuse ;  /* 0x0000001219028220 */ /* 0x0c0fe20000410000 */
[----:B------:R-:W-:Y:S01]  /*42b0*/  @!P0 F2FP.BF16.F32.PACK_AB R35, R0, R35 ;  /* 0x000000230023823e */ /* 0x000fe200000010ff */
[----:B------:R-:W-:Y:S01]  /*42c0*/  @!P0 FMUL.FTZ R43, R25, R31 ;  /* 0x0000001f192b8220 */ /* 0x000fe20000410000 */
[----:B------:R-:W-:Y:S01]  /*42d0*/  @!P0 FMUL.FTZ R3, R16, R5 ;  /* 0x0000000510038220 */ /* 0x000fe20000410000 */
[C---:B------:R-:W-:Y:S01]  /*42e0*/  @!P0 FMUL.FTZ R45, R8.reuse, R33 ;  /* 0x00000021082d8220 */ /* 0x040fe20000410000 */
[----:B------:R-:W-:Y:S01]  /*42f0*/  @!P0 MOV R20, R35 ;  /* 0x0000002300148202 */ /* 0x000fe20000000f00 */
[----:B------:R-:W-:Y:S01]  /*4300*/  @!P0 FMUL.FTZ R4, R8, R19 ;  /* 0x0000001308048220 */ /* 0x000fe20000410000 */
[----:B------:R-:W-:Y:S01]  /*4310*/  @!P0 FFMA.FTZ R2, R31, R27, R2 ;  /* 0x0000001b1f028223 */ /* 0x000fe20000010002 */
[----:B------:R-:W-:Y:S01]  /*4320*/  @!P0 FFMA.FTZ R43, R27, R18, -R43 ;  /* 0x000000121b2b8223 */ /* 0x000fe2000001082b */
        /* <DEDUP_REMOVED lines=10> */
.L_x_2737:
[----:B------:R-:W-:Y:S05]  /*43d0*/  BSYNC.RECONVERGENT B0 ;  /* 0x0000000000007941 */ /* 0x000fea0003800200 */
.L_x_2736:
[----:B------:R-:W-:Y:S04]  /*43e0*/  BSSY.RECONVERGENT B0, `(.L_x_2738) ;  /* 0x0000035000007945 */ /* 0x000fe80003800200 */
[----:B------:R-:W-:Y:S05]  /*43f0*/  @P5 BRA `(.L_x_2739) ;  /* 0x0000000000cc5947 */ /* 0x000fea0003800000 */
[----:B------:R-:W-:Y:S02]  /*4400*/  ISETP.GE.AND P0, PT, R10, R17, PT ;  /* 0x000000110a00720c */ /* 0x000fe40003f06270 */
[----:B------:R-:W-:Y:S04]  /*4410*/  IADD3 R44, P5, PT, R40, R93, RZ ;  /* 0x0000005d282c7210 */ /* 0x000fe80007fbe0ff */
[----:B------:R-:W-:Y:S05]  /*4420*/  IADD3.X R45, PT, PT, R41, R91, RZ, P5, !PT ;  /* 0x0000005b292d7210 */ /* 0x000fea0002ffe4ff */
[----:B-12---:R1:W2:Y:S02]  /*4430*/  LD.E.128 R20, desc[UR4][R44.64] ;  /* 0x000000042c147980 */ /* 0x0062a4000c101d00 */
[C---:B------:R-:W-:Y:S04]  /*4440*/  @!P0 IMAD.WIDE R34, R13.reuse, 0x20, R36 ;  /* 0x000000200d228825 */ /* 0x040fe800078e0224 */
[----:B------:R-:W-:Y:S02]  /*4450*/  @!P0 IMAD.WIDE R26, R13, 0x20, R6 ;  /* 0x000000200d1a8825 */ /* 0x000fe400078e0206 */
[----:B------:R-:W3:Y:S06]  /*4460*/  @!P0 LD.E.64 R34, desc[UR4][R34.64] ;  /* 0x0000000422228980 */ /* 0x000eec000c101b00 */
[----:B------:R-:W4:Y:S01]  /*4470*/  @!P0 LD.E.64 R18, desc[UR4][R26.64] ;  /* 0x000000041a128980 */ /* 0x000f22000c101b00 */
[----:B-1----:R-:W-:Y:S02]  /*4480*/  LEA R44, P5, R224, R38, 0x5 ;  /* 0x00000026e02c7211 */ /* 0x002fe400078a28ff */
        /* <DEDUP_REMOVED lines=42> */
.L_x_2739:
[----:B------:R-:W-:Y:S05]  /*4730*/  BSYNC.RECONVERGENT B0 ;  /* 0x0000000000007941 */ /* 0x000fea0003800200 */
.L_x_2738:
[----:B------:R-:W-:Y:S01]  /*4740*/  ISETP.GE.OR P5, PT, R155, R122, P1 ;  /* 0x0000007a9b00720c */ /* 0x000fe20000fa6670 */
[----:B------:R-:W-:Y:S04]  /*4750*/  BSSY.RECONVERGENT B0, `(.L_x_2740) ;  /* 0x0000035000007945 */ /* 0x000fe80003800200 */
[----:B------:R-:W-:Y:S08]  /*4760*/  @P6 BRA `(.L_x_2741) ;  /* 0x0000000000cc6947 */ /* 0x000ff00003800000 */
[----:B------:R-:W-:Y:S02]  /*4770*/  ISETP.GE.AND P0, PT, R10, R17, PT ;  /* 0x000000110a00720c */ /* 0x000fe40003f06270 */
[----:B---3--:R-:W-:Y:S04]  /*4780*/  IADD3 R44, P6, PT, R40, R97, RZ ;  /* 0x00000061282c7210 */ /* 0x008fe80007fde0ff */
        /* <DEDUP_REMOVED lines=49> */
.L_x_2741:
[----:B------:R-:W-:Y:S05]  /*4aa0*/  BSYNC.RECONVERGENT B0 ;  /* 0x0000000000007941 */ /* 0x000fea0003800200 */
.L_x_2740:
[----:B------:R-:W-:Y:S01]  /*4ab0*/  ISETP.LT.OR P3, PT, R159, R124, P3 ;  /* 0x0000007c9f00720c */ /* 0x000fe20001f61670 */
[----:B------:R-:W-:Y:S01]  /*4ac0*/  BSSY.RECONVERGENT B0, `(.L_x_2742) ;  /* 0x0000038000007945 */ /* 0x000fe20003800200 */
[----:B------:R-:W-:Y:S02]  /*4ad0*/  ISETP.GE.OR P6, PT, R153, R122, P1 ;  /* 0x0000007a9900720c */ /* 0x000fe40000fc6670 */
[----:B------:R-:W-:Y:S09]  /*4ae0*/  ISETP.LT.OR P4, PT, R157, R124, P4 ;  /* 0x0000007c9d00720c */ /* 0x000ff20002781670 */
[----:B------:R-:W-:Y:S05]  /*4af0*/  @P3 BRA `(.L_x_2743) ;  /* 0x0000000000d03947 */ /* 0x000fea0003800000 */
[----:B------:R-:W-:Y:S01]  /*4b00*/  ISETP.GE.AND P0, PT, R10, R17, PT ;  /* 0x000000110a00720c */ /* 0x000fe20003f06270 */
[----:B------:R-:W-:Y:S01]  /*4b10*/  IMAD.WIDE.U32 R52, R224, 0x60, R38 ;  /* 0x00000060e0347825 */ /* 0x000fe200078e0026 */
[----:B---34-:R-:W-:Y:S03]  /*4b20*/  IADD3 R44, P3, PT, R40, R180, RZ ;  /* 0x000000b4282c7210 */ /* 0x018fe60007f7e0ff */
[----:B------:R-:W-:Y:S01]  /*4b30*/  IMAD R42, R225, 0x60, RZ ;  /* 0x00000060e12a7824 */ /* 0x000fe200078e02ff */
[----:B------:R-:W-:Y:S04]  /*4b40*/  IADD3.X R45, PT, PT, R41, R83, RZ, P3, !PT ;  /* 0x00000053292d7210 */ /* 0x000fe80001ffe4ff */
[----:B------:R-:W-:Y:S01]  /*4b50*/  IADD3 R53, PT, PT, R42, R53, RZ ;  /* 0x000000352a357210 */ /* 0x000fe20007ffe0ff */
[----:B-12---:R-:W2:Y:S02]  /*4b60*/  LD.E.128 R20, desc[UR4][R44.64] ;  /* 0x000000042c147980 */ /* 0x006ea4000c101d00 */
[C---:B------:R-:W-:Y:S04]  /*4b70*/  @!P0 IMAD.WIDE R34, R13.reuse, 0x60, R36 ;  /* 0x000000600d228825 */ /* 0x040fe800078e0224 */
[----:B------:R-:W-:Y:S02]  /*4b80*/  @!P0 IMAD.WIDE R26, R13, 0x60, R6 ;  /* 0x000000600d1a8825 */ /* 0x000fe400078e0206 */
[----:B------:R-:W3:Y:S06]  /*4b90*/  @!P0 LD.E.64 R34, desc[UR4][R34.64] ;  /* 0x0000000422228980 */ /* 0x000eec000c101b00 */
[----:B------:R-:W4:Y:S01]  /*4ba0*/  @!P0 LD.E.64 R18, desc[UR4][R26.64] ;  /* 0x000000041a128980 */ /* 0x000f22000c101b00 */
[C---:B--2---:R-:W-:Y:S01]  /*4bb0*/  @!P0 LOP3.LUT R25, R20.reuse, 0xffff0000, RZ, 0xc0, !PT ;  /* 0xffff000014198812 */ /* 0x044fe200078ec0ff */
[----:B------:R-:W-:Y:S01]  /*4bc0*/  @!P0 IMAD.U32 R31, R20, 0x10000, RZ ;  /* 0x00010000141f8824 */ /* 0x000fe200078e00ff */
[C---:B------:R-:W-:Y:S01]  /*4bd0*/  @!P0 LOP3.LUT R16, R22.reuse, 0xffff0000, RZ, 0xc0, !PT ;  /* 0xffff000016108812 */ /* 0x040fe200078ec0ff */
[----:B------:R-:W-:Y:S01]  /*4be0*/  @!P0 IMAD.U32 R30, R23, 0x10000, RZ ;  /* 0x00010000171e8824 */ /* 0x000fe200078e00ff */
[----:B------:R-:W-:Y:S02]  /*4bf0*/  @!P0 SHF.L.U32 R28, R22, 0x10, RZ ;  /* 0x00000010161c8819 */ /* 0x000fe400000006ff */
[C---:B---3--:R-:W-:Y:S02]  /*4c00*/  @!P0 SHF.L.U32 R29, R34.reuse, 0x10, RZ ;  /* 0x00000010221d8819 */ /* 0x048fe400000006ff */
[----:B------:R-:W-:Y:S02]  /*4c10*/  @!P0 LOP3.LUT R33, R34, 0xffff0000, RZ, 0xc0, !PT ;  /* 0xffff000022218812 */ /* 0x000fe400078ec0ff */
[----:B------:R-:W-:Y:S01]  /*4c20*/  @!P0 SHF.L.U32 R24, R35, 0x10, RZ ;  /* 0x0000001023188819 */ /* 0x000fe200000006ff */
[----:B------:R-:W-:Y:S01]  /*4c30*/  @!P0 FMUL.FTZ R43, R25, R29 ;  /* 0x0000001d192b8220 */ /* 0x000fe20000410000 */
[C---:B----4-:R-:W-:Y:S01]  /*4c40*/  @!P0 SHF.L.U32 R8, R18.reuse, 0x10, RZ ;  /* 0x0000001012088819 */ /* 0x050fe200000006ff */
[C---:B------:R-:W-:Y:S01]  /*4c50*/  @!P0 IMAD.U32 R5, R19.reuse, 0x10000, RZ ;  /* 0x0001000013058824 */ /* 0x040fe200078e00ff */
[----:B------:R-:W-:Y:S01]  /*4c60*/  @!P0 LOP3.LUT R18, R18, 0xffff0000, RZ, 0xc0, !PT ;  /* 0xffff000012128812 */ /* 0x000fe200078ec0ff */
[----:B------:R-:W-:Y:S01]  /*4c70*/  @!P0 FMUL.FTZ R32, R16, R24 ;  /* 0x0000001810208220 */ /* 0x000fe20000410000 */
[----:B------:R-:W-:Y:S01]  /*4c80*/  @!P0 LOP3.LUT R19, R19, 0xffff0000, RZ, 0xc0, !PT ;  /* 0xffff000013138812 */ /* 0x000fe200078ec0ff */
        /* <DEDUP_REMOVED lines=27> */
.L_x_2743:
[----:B------:R-:W-:Y:S05]  /*4e40*/  BSYNC.RECONVERGENT B0 ;  /* 0x0000000000007941 */ /* 0x000fea0003800200 */
.L_x_2742:
[----:B------:R-:W-:Y:S01]  /*4e50*/  ISETP.GE.OR P3, PT, R151, R122, P1 ;  /* 0x0000007a9700720c */ /* 0x000fe20000f66670 */
[----:B------:R-:W-:Y:S04]  /*4e60*/  BSSY.RECONVERGENT B0, `(.L_x_2744) ;  /* 0x0000035000007945 */ /* 0x000fe80003800200 */
[----:B------:R-:W-:Y:S08]  /*4e70*/  @P4 BRA `(.L_x_2745) ;  /* 0x0000000000cc4947 */ /* 0x000ff00003800000 */
[----:B------:R-:W-:Y:S02]  /*4e80*/  ISETP.GE.AND P0, PT, R10, R17, PT ;  /* 0x000000110a00720c */ /* 0x000fe40003f06270 */
[----:B---34-:R-:W-:Y:S04]  /*4e90*/  IADD3 R44, P4, PT, R40, R101, RZ ;  /* 0x00000065282c7210 */ /* 0x018fe80007f9e0ff */
        /* <DEDUP_REMOVED lines=49> */
.L_x_2745:
[----:B------:R-:W-:Y:S05]  /*51b0*/  BSYNC.RECONVERGENT B0 ;  /* 0x0000000000007941 */ /* 0x000fea0003800200 */
.L_x_2744:
[----:B------:R-:W-:Y:S01]  /*51c0*/  ISETP.LT.OR P5, PT, R155, R124, P5 ;  /* 0x0000007c9b00720c */ /* 0x000fe20002fa1670 */
[----:B------:R-:W-:Y:S01]  /*51d0*/  BSSY.RECONVERGENT B0, `(.L_x_2746) ;  /* 0x0000038000007945 */ /* 0x000fe20003800200 */
[----:B------:R-:W-:Y:S02]  /*51e0*/  ISETP.GE.OR P4, PT, R149, R122, P1 ;  /* 0x0000007a9500720c */ /* 0x000fe40000f86670 */
[----:B------:R-:W-:Y:S09]  /*51f0*/  ISETP.LT.OR P6, PT, R153, R124, P6 ;  /* 0x0000007c9900720c */ /* 0x000ff200037c1670 */
[----:B------:R-:W-:Y:S05]  /*5200*/  @P5 BRA `(.L_x_2747) ;  /* 0x0000000000d05947 */ /* 0x000fea0003800000 */
[----:B------:R-:W-:Y:S01]  /*5210*/  ISETP.GE.AND P0, PT, R10, R17, PT ;  /* 0x000000110a00720c */ /* 0x000fe20003f06270 */
[----:B-1----:R-:W-:Y:S01]  /*5220*/  IMAD.WIDE.U32 R52, R224, 0xa0, R38 ;  /* 0x000000a0e0347825 */ /* 0x002fe200078e0026 */
[----:B---34-:R-:W-:Y:S03]  /*5230*/  IADD3 R44, P5, PT, R40, R178, RZ ;  /* 0x000000b2282c7210 */ /* 0x018fe60007fbe0ff */
[----:B------:R-:W-:Y:S01]  /*5240*/  IMAD R42, R225, 0xa0, RZ ;  /* 0x000000a0e12a7824 */ /* 0x000fe200078e02ff */
[----:B------:R-:W-:Y:S04]  /*5250*/  IADD3.X R45, PT, PT, R41, R85, RZ, P5, !PT ;  /* 0x00000055292d7210 */ /* 0x000fe80002ffe4ff */
[----:B------:R-:W-:Y:S01]  /*5260*/  IADD3 R53, PT, PT, R42, R53, RZ ;  /* 0x000000352a357210 */ /* 0x000fe20007ffe0ff */
[----:B--2---:R-:W2:Y:S02]  /*5270*/  LD.E.128 R20, desc[UR4][R44.64] ;  /* 0x000000042c147980 */ /* 0x004ea4000c101d00 */
        /* <DEDUP_REMOVED lines=45> */
.L_x_2747:
[----:B------:R-:W-:Y:S05]  /*5550*/  BSYNC.RECONVERGENT B0 ;  /* 0x0000000000007941 */ /* 0x000fea0003800200 */
.L_x_2746:
[----:B------:R-:W-:Y:S01]  /*5560*/  ISETP.GE.OR P0, PT, R147, R122, P1 ;  /* 0x0000007a9300720c */ /* 0x000fe20000f06670 */
[----:B------:R-:W-:Y:S03]  /*5570*/  BSSY.RECONVERGENT B0, `(.L_x_2748) ;  /* 0x0000037000007945 */ /* 0x000fe60003800200 */
[----:B------:R-:W-:Y:S01]  /*5580*/  P2R R32, PR, RZ, 0x1 ;  /* 0x00000001ff207803 */ /* 0x000fe20000000000 */
[----:B------:R-:W-:Y:S08]  /*5590*/  @P6 BRA `(.L_x_2749) ;  /* 0x0000000000d06947 */ /* 0x000ff00003800000 */
[----:B------:R-:W-:Y:S01]  /*55a0*/  ISETP.GE.AND P0, PT, R10, R17, PT ;  /* 0x000000110a00720c */ /* 0x000fe20003f06270 */
[----:B-1----:R-:W-:Y:S01]  /*55b0*/  IMAD.WIDE.U32 R52, R224, 0xc0, R38 ;  /* 0x000000c0e0347825 */ /* 0x002fe200078e0026 */
[----:B---34-:R-:W-:Y:S04]  /*55c0*/  IADD3 R44, P5, PT, R40, R176, RZ ;  /* 0x000000b0282c7210 */ /* 0x018fe80007fbe0ff */
[----:B------:R-:W-:Y:S05]  /*55d0*/  IADD3.X R45, PT, PT, R41, R87, RZ, P5, !PT ;  /* 0x00000057292d7210 */ /* 0x000fea0002ffe4ff */
[----:B--2---:R1:W2:Y:S02]  /*55e0*/  LD.E.128 R20, desc[UR4][R44.64] ;  /* 0x000000042c147980 */ /* 0x0042a4000c101d00 */
[C---:B------:R-:W-:Y:S04]  /*55f0*/  @!P0 IMAD.WIDE R34, R13.reuse, 0xc0, R36 ;  /* 0x000000c00d228825 */ /* 0x040fe800078e0224 */
[----:B------:R-:W-:Y:S02]  /*5600*/  @!P0 IMAD.WIDE R26, R13, 0xc0, R6 ;  /* 0x000000c00d1a8825 */ /* 0x000fe400078e0206 */
[----:B------:R-:W3:Y:S06]  /*5610*/  @!P0 LD.E.64 R34, desc[UR4][R34.64] ;  /* 0x0000000422228980 */ /* 0x000eec000c101b00 */
[----:B------:R-:W4:Y:S01]  /*5620*/  @!P0 LD.E.64 R18, desc[UR4][R26.64] ;  /* 0x000000041a128980 */ /* 0x000f22000c101b00 */
[----:B-1----:R-:W-:Y:S05]  /*5630*/  IMAD R44, R225, 0xc0, RZ ;  /* 0x000000c0e12c7824 */ /* 0x002fea00078e02ff */
[----:B------:R-:W-:Y:S02]  /*5640*/  IADD3 R53, PT, PT, R44, R53, RZ ;  /* 0x000000352c357210 */ /* 0x000fe40007ffe0ff */
        /* <DEDUP_REMOVED lines=41> */
.L_x_2749:
[----:B------:R-:W-:Y:S05]  /*58e0*/  BSYNC.RECONVERGENT B0 ;  /* 0x0000000000007941 */ /* 0x000fea0003800200 */
.L_x_2748:
[----:B------:R-:W-:Y:S01]  /*58f0*/  ISETP.LT.OR P3, PT, R151, R124, P3 ;  /* 0x0000007c9700720c */ /* 0x000fe20001f61670 */
[----:B------:R-:W-:Y:S01]  /*5900*/  BSSY.RECONVERGENT B0, `(.L_x_2750) ;  /* 0x0000038000007945 */ /* 0x000fe20003800200 */
[----:B------:R-:W-:Y:S02]  /*5910*/  ISETP.GE.OR P6, PT, R145, R122, P1 ;  /* 0x0000007a9100720c */ /* 0x000fe40000fc6670 */
[----:B------:R-:W-:Y:S09]  /*5920*/  ISETP.LT.OR P4, PT, R149, R124, P4 ;  /* 0x0000007c9500720c */ /* 0x000ff20002781670 */
[----:B------:R-:W-:Y:S05]  /*5930*/  @P3 BRA `(.L_x_2751) ;  /* 0x0000000000d03947 */ /* 0x000fea0003800000 */
        /* <DEDUP_REMOVED lines=52> */
.L_x_2751:
[----:B------:R-:W-:Y:S05]  /*5c80*/  BSYNC.RECONVERGENT B0 ;  /* 0x0000000000007941 */ /* 0x000fea0003800200 */
.L_x_2750:
[----:B------:R-:W-:Y:S01]  /*5c90*/  ISETP.GE.OR P5, PT, R143, R122, P1 ;  /* 0x0000007a8f00720c */ /* 0x000fe20000fa6670 */
[----:B------:R-:W-:Y:S04]  /*5ca0*/  BSSY.RECONVERGENT B0, `(.L_x_2752) ;  /* 0x0000035000007945 */ /* 0x000fe80003800200 */
[----:B------:R-:W-:Y:S08]  /*5cb0*/  @P4 BRA `(.L_x_2753) ;  /* 0x0000000000cc4947 */ /* 0x000ff00003800000 */
[----:B------:R-:W-:Y:S02]  /*5cc0*/  ISETP.GE.AND P0, PT, R10, R17, PT ;  /* 0x000000110a00720c */ /* 0x000fe40003f06270 */
[C---:B-1-34-:R-:W-:Y:S04]  /*5cd0*/  LEA R44, P3, R170.reuse, R40, 0x8 ;  /* 0x00000028aa2c7211 */ /* 0x05afe800078640ff */
[----:B------:R-:W-:Y:S02]  /*5ce0*/  LEA.HI.X R45, R170, R41, R171, 0x8, P3 ;  /* 0x00000029aa2d7211 */ /* 0x000fe400018f44ab */
[C---:B------:R-:W-:Y:S03]  /*5cf0*/  LEA R52, P3, R224.reuse, R38, 0x8 ;  /* 0x00000026e0347211 */ /* 0x040fe600078640ff */
[----:B--2---:R-:W2:Y:S01]  /*5d00*/  LD.E.128 R20, desc[UR4][R44.64] ;  /* 0x000000042c147980 */ /* 0x004ea2000c101d00 */
[----:B------:R-:W-:Y:S01]  /*5d10*/  LEA.HI.X R53, R224, R39, R225, 0x8, P3 ;  /* 0x00000027e0357211 */ /* 0x000fe200018f44e1 */
[C---:B------:R-:W-:Y:S04]  /*5d20*/  @!P0 IMAD.WIDE R34, R13.reuse, 0x100, R36 ;  /* 0x000001000d228825 */ /* 0x040fe800078e0224 */
[----:B------:R-:W-:Y:S02]  /*5d30*/  @!P0 IMAD.WIDE R26, R13, 0x100, R6 ;  /* 0x000001000d1a8825 */ /* 0x000fe400078e0206 */
[----:B------:R-:W3:Y:S06]  /*5d40*/  @!P0 LD.E.64 R34, desc[UR4][R34.64] ;  /* 0x0000000422228980 */ /* 0x000eec000c101b00 */
[----:B------:R-:W4:Y:S01]  /*5d50*/  @!P0 LD.E.64 R18, desc[UR4][R26.64] ;  /* 0x000000041a128980 */ /* 0x000f22000c101b00 */
[C---:B--2---:R-:W-:Y:S01]  /*5d60*/  @!P0 LOP3.LUT R25, R20.reuse, 0xffff0000, RZ, 0xc0, !PT ;  /* 0xffff000014198812 */ /* 0x044fe200078ec0ff */
[----:B------:R-:W-:Y:S01]  /*5d70*/  @!P0 IMAD.U32 R30, R23, 0x10000, RZ ;  /* 0x00010000171e8824 */ /* 0x000fe200078e00ff */
[----:B------:R-:W-:Y:S02]  /*5d80*/  @!P0 SHF.L.U32 R31, R20, 0x10, RZ ;  /* 0x00000010141f8819 */ /* 0x000fe400000006ff */
[C---:B------:R-:W-:Y:S02]  /*5d90*/  @!P0 LOP3.LUT R16, R22.reuse, 0xffff0000, RZ, 0xc0, !PT ;  /* 0xffff000016108812 */ /* 0x040fe400078ec0ff */
[----:B------:R-:W-:Y:S02]  /*5da0*/  @!P0 SHF.L.U32 R28, R22, 0x10, RZ ;  /* 0x00000010161c8819 */ /* 0x000fe400000006ff */
[C---:B---3--:R-:W-:Y:S01]  /*5db0*/  @!P0 SHF.L.U32 R29, R34.reuse, 0x10, RZ ;  /* 0x00000010221d8819 */ /* 0x048fe200000006ff */
[C---:B------:R-:W-:Y:S01]  /*5dc0*/  @!P0 IMAD.U32 R24, R35.reuse, 0x10000, RZ ;  /* 0x0001000023188824 */ /* 0x040fe200078e00ff */
[----:B------:R-:W-:Y:S02]  /*5dd0*/  @!P0 LOP3.LUT R33, R34, 0xffff0000, RZ, 0xc0, !PT ;  /* 0xffff000022218812 */ /* 0x000fe400078ec0ff */
        /* <DEDUP_REMOVED lines=12> */
[----:B------:R-:W-:Y:S02]  /*5ea0*/  @!P0 IMAD.U32 R29, R21, 0x10000, RZ ;  /* 0x00010000151d8824 */ /* 0x000fe400078e00ff */
        /* <DEDUP_REMOVED lines=20> */
.L_x_2753:
[----:B------:R-:W-:Y:S05]  /*5ff0*/  BSYNC.RECONVERGENT B0 ;  /* 0x0000000000007941 */ /* 0x000fea0003800200 */
.L_x_2752:
[----:B------:R-:W-:Y:S01]  /*6000*/  ISETP.NE.AND P0, PT, R32, RZ, PT ;  /* 0x000000ff2000720c */ /* 0x000fe20003f05270 */
[----:B------:R-:W-:Y:S01]  /*6010*/  BSSY.RECONVERGENT B0, `(.L_x_2754) ;  /* 0x0000041000007945 */ /* 0x000fe20003800200 */
[----:B------:R-:W-:Y:S02]  /*6020*/  ISETP.GE.OR P4, PT, R141, R122, P1 ;  /* 0x0000007a8d00720c */ /* 0x000fe40000f86670 */
[----:B------:R-:W-:Y:S02]  /*6030*/  ISETP.LT.OR P0, PT, R147, R124, P0 ;  /* 0x0000007c9300720c */ /* 0x000fe40000701670 */
        /* <DEDUP_REMOVED lines=11> */
[----:B------:R-:W-:Y:S02]  /*60f0*/  IMAD R32, R171, 0x120, RZ ;  /* 0x00000120ab207824 */ /* 0x000fe400078e02ff */
[----:B-1----:R-:W-:Y:S03]  /*6100*/  IMAD.WIDE.U32 R52, R224, 0x120, R38 ;  /* 0x00000120e0347825 */ /* 0x002fe600078e0026 */
[----:B------:R-:W-:Y:S03]  /*6110*/  IADD3 R43, PT, PT, R32, R43, RZ ;  /* 0x0000002b202b7210 */ /* 0x000fe60007ffe0ff */
[C---:B------:R-:W-:Y:S02]  /*6120*/  @!P0 IMAD.WIDE R34, R13.reuse, 0x120, R36 ;  /* 0x000001200d228825 */ /* 0x040fe400078e0224 */
[----:B--234-:R1:W2:Y:S02]  /*6130*/  LD.E.128 R20, desc[UR4][R42.64] ;  /* 0x000000042a147980 */ /* 0x01c2a4000c101d00 */
[----:B------:R-:W-:Y:S06]  /*6140*/  @!P0 IMAD.WIDE R26, R13, 0x120, R6 ;  /* 0x000001200d1a8825 */ /* 0x000fec00078e0206 */
[----:B------:R-:W3:Y:S06]  /*6150*/  @!P0 LD.E.64 R34, desc[UR4][R34.64] ;  /* 0x0000000422228980 */ /* 0x000eec000c101b00 */
[----:B------:R-:W4:Y:S01]  /*6160*/  @!P0 LD.E.64 R18, desc[UR4][R26.64] ;  /* 0x000000041a128980 */ /* 0x000f22000c101b00 */
[----:B-1----:R-:W-:Y:S05]  /*6170*/  IMAD R42, R225, 0x120, RZ ;  /* 0x00000120e12a7824 */ /* 0x002fea00078e02ff */
[----:B------:R-:W-:Y:S02]  /*6180*/  IADD3 R53, PT, PT, R42, R53, RZ ;  /* 0x000000352a357210 */ /* 0x000fe40007ffe0ff */
[C---:B--2---:R-:W-:Y:S02]  /*6190*/  @!P0 LOP3.LUT R25, R20.reuse, 0xffff0000, RZ, 0xc0, !PT ;  /* 0xffff000014198812 */ /* 0x044fe400078ec0ff */
[----:B------:R-:W-:Y:S02]  /*61a0*/  @!P0 SHF.L.U32 R31, R20, 0x10, RZ ;  /* 0x00000010141f8819 */ /* 0x000fe400000006ff */
[C---:B------:R-:W-:Y:S02]  /*61b0*/  @!P0 LOP3.LUT R16, R22.reuse, 0xffff0000, RZ, 0xc0, !PT ;  /* 0xffff000016108812 */ /* 0x040fe400078ec0ff */
[----:B------:R-:W-:Y:S02]  /*61c0*/  @!P0 SHF.L.U32 R28, R22, 0x10, RZ ;  /* 0x00000010161c8819 */ /* 0x000fe400000006ff */
[C---:B---3--:R-:W-:Y:S02]  /*61d0*/  @!P0 SHF.L.U32 R29, R34.reuse, 0x10, RZ ;  /* 0x00000010221d8819 */ /* 0x048fe400000006ff */
[----:B------:R-:W-:Y:S02]  /*61e0*/  @!P0 SHF.L.U32 R24, R35, 0x10, RZ ;  /* 0x0000001023188819 */ /* 0x000fe400000006ff */
        /* <DEDUP_REMOVED lines=12> */
[----:B------:R-:W-:Y:S01]  /*62b0*/  @!P0 IMAD.U32 R29, R21, 0x10000, RZ ;  /* 0x00010000151d8824 */ /* 0x000fe200078e00ff */
[----:B------:R-:W-:Y:S01]  /*62c0*/  @!P0 LOP3.LUT R8, R23, 0xffff0000, RZ, 0xc0, !PT ;  /* 0xffff000017088812 */ /* 0x000fe200078ec0ff */
[----:B------:R-:W-:Y:S01]  /*62d0*/  @!P0 FMUL.FTZ R2, R25, R18 ;  /* 0x0000001219028220 */ /* 0x000fe20000410000 */
[----:B------:R-:W-:Y:S01]  /*62e0*/  @!P0 SHF.L.U32 R30, R23, 0x10, RZ ;  /* 0x00000010171e8819 */ /* 0x000fe200000006ff */
[----:B------:R-:W-:Y:S01]  /*62f0*/  @!P0 FMUL.FTZ R3, R16, R5 ;  /* 0x0000000510038220 */ /* 0x000fe20000410000 */
[----:B------:R-:W-:Y:S01]  /*6300*/  @!P0 F2FP.BF16.F32.PACK_AB R43, R0, R43 ;  /* 0x0000002b002b823e */ /* 0x000fe200000010ff */
[----:B------:R-:W-:Y:S01]  /*6310*/  @!P0 FMUL.FTZ R45, R25, R33 ;  /* 0x00000021192d8220 */ /* 0x000fe20000410000 */
[C---:B------:R-:W-:Y:S01]  /*6320*/  @!P0 FMUL.FTZ R47, R8.reuse, R35 ;  /* 0x00000023082f8220 */ /* 0x040fe20000410000 */
[----:B------:R-:W-:Y:S01]  /*6330*/  @!P0 FMUL.FTZ R4, R8, R19 ;  /* 0x0000001308048220 */ /* 0x000fe20000410000 */
[----:B------:R-:W-:Y:S01]  /*6340*/  @!P0 FFMA.FTZ R2, R33, R29, R2 ;  /* 0x0000001d21028223 */ /* 0x000fe20000010002 */
[----:B------:R-:W-:Y:S01]  /*6350*/  @!P0 FFMA.FTZ R3, R24, R28, R3 ;  /* 0x0000001c18038223 */ /* 0x000fe20000010003 */
[----:B------:R-:W-:Y:S01]  /*6360*/  @!P0 FFMA.FTZ R45, R29, R18, -R45 ;  /* 0x000000121d2d8223 */ /* 0x000fe2000001082d */
[----:B------:R-:W-:Y:S01]  /*6370*/  @!P0 FFMA.FTZ R32, R28, R5, -R32 ;  /* 0x000000051c208223 */ /* 0x000fe20000010820 */
[----:B------:R-:W-:Y:S01]  /*6380*/  @!P0 FFMA.FTZ R47, R30, R19, -R47 ;  /* 0x000000131e2f8223 */ /* 0x000fe2000001082f */
[----:B------:R-:W-:Y:S01]  /*6390*/  @!P0 FFMA.FTZ R4, R35, R30, R4 ;  /* 0x0000001e23048223 */ /* 0x000fe20000010004 */
[----:B------:R-:W-:Y:S01]  /*63a0*/  @!P0 IMAD.MOV.U32 R20, RZ, RZ, R43 ;  /* 0x000000ffff148224 */ /* 0x000fe200078e002b */
[----:B------:R-:W-:Y:S02]  /*63b0*/  @!P0 F2FP.BF16.F32.PACK_AB R44, R2, R45 ;  /* 0x0000002d022c823e */ /* 0x000fe400000010ff */
[----:B------:R-:W-:Y:S02]  /*63c0*/  @!P0 F2FP.BF16.F32.PACK_AB R32, R3, R32 ;  /* 0x000000200320823e */ /* 0x000fe400000010ff */
[----:B------:R-:W-:Y:S02]  /*63d0*/  @!P0 F2FP.BF16.F32.PACK_AB R47, R4, R47 ;  /* 0x0000002f042f823e */ /* 0x000fe400000010ff */
[----:B------:R-:W-:Y:S02]  /*63e0*/  @!P0 MOV R21, R44 ;  /* 0x0000002c00158202 */ /* 0x000fe40000000f00 */
[----:B------:R-:W-:Y:S02]  /*63f0*/  @!P0 MOV R22, R32 ;  /* 0x0000002000168202 */ /* 0x000fe40000000f00 */
[----:B------:R-:W-:Y:S05]  /*6400*/  @!P0 MOV R23, R47 ;  /* 0x0000002f00178202 */ /* 0x000fea0000000f00 */
[----:B------:R1:W-:Y:S02]  /*6410*/  ST.E.128 desc[UR4][R52.64], R20 ;  /* 0x0000001434007985 */ /* 0x0003e4000c101d04 */
.L_x_2755:
[----:B------:R-:W-:Y:S05]  /*6420*/  BSYNC.RECONVERGENT B0 ;  /* 0x0000000000007941 */ /* 0x000fea0003800200 */
.L_x_2754:
[----:B------:R-:W-:Y:S04]  /*6430*/  BSSY.RECONVERGENT B0, `(.L_x_2756) ;  /* 0x0000037000007945 */ /* 0x000fe80003800200 */
[----:B------:R-:W-:Y:S05]  /*6440*/  @P6 BRA `(.L_x_2757) ;  /* 0x0000000000d46947 */ /* 0x000fea0003800000 */
        /* <DEDUP_REMOVED lines=53> */
.L_x_2757:
[----:B------:R-:W-:Y:S05]  /*67a0*/  BSYNC.RECONVERGENT B0 ;  /* 0x0000000000007941 */ /* 0x000fea0003800200 */
.L_x_2756:
        /* <DEDUP_REMOVED lines=55> */
.L_x_2759:
[----:B------:R-:W-:Y:S05]  /*6b20*/  BSYNC.RECONVERGENT B0 ;  /* 0x0000000000007941 */ /* 0x000fea0003800200 */
.L_x_2758:
        /* <DEDUP_REMOVED lines=55> */
.L_x_2761:
[----:B------:R-:W-:Y:S05]  /*6ea0*/  BSYNC.RECONVERGENT B0 ;  /* 0x0000000000007941 */ /* 0x000fea0003800200 */
.L_x_2760:
        /* <DEDUP_REMOVED lines=55> */
.L_x_2763:
[----:B------:R-:W-:Y:S05]  /*7220*/  BSYNC.RECONVERGENT B0 ;  /* 0x0000000000007941 */ /* 0x000fea0003800200 */
.L_x_2762:
        /* <DEDUP_REMOVED lines=8> */
[----:B------:R2:W1:Y:S02]  /*72b0*/  LD.E.128 R16, desc[UR4][R40.64] ;  /* 0x0000000428107980 */ /* 0x000464000c101d00 */
[----:B------:R-:W-:Y:S06]  /*72c0*/  @!P0 IMAD.WIDE R6, R13, 0x1c0, R6 ;  /* 0x000001c00d068825 */ /* 0x000fec00078e0206 */
[----:B------:R-:W5:Y:S06]  /*72d0*/  @!P0 LD.E.64 R36, desc[UR4][R36.64] ;  /* 0x0000000424248980 */ /* 0x000f6c000c101b00 */
[----:B------:R-:W5:Y:S01]  /*72e0*/  @!P0 LD.E.64 R6, desc[UR4][R6.64] ;  /* 0x0000000406068980 */ /* 0x000f62000c101b00 */
[----:B--2---:R-:W-:Y:S05]  /*72f0*/  IMAD R41, R225, 0x1c0, RZ ;  /* 0x000001c0e1297824 */ /* 0x004fea00078e02ff */
[----:B------:R-:W-:Y:S02]  /*7300*/  IADD3 R39, PT, PT, R41, R39, RZ ;  /* 0x0000002729277210 */ /* 0x000fe40007ffe0ff */
[C---:B-1-34-:R-:W-:Y:S02]  /*7310*/  @!P0 LOP3.LUT R22, R16.reuse, 0xffff0000, RZ, 0xc0, !PT ;  /* 0xffff000010168812 */ /* 0x05afe400078ec0ff */
[----:B------:R-:W-:Y:S02]  /*7320*/  @!P0 SHF.L.U32 R24, R16, 0x10, RZ ;  /* 0x0000001010188819 */ /* 0x000fe400000006ff */
[----:B------:R-:W-:Y:S02]  /*7330*/  @!P0 SHF.L.U32 R27, R18, 0x10, RZ ;  /* 0x00000010121b8819 */ /* 0x000fe400000006ff */
[C---:B-----5:R-:W-:Y:S02]  /*7340*/  @!P0 SHF.L.U32 R23, R36.reuse, 0x10, RZ ;  /* 0x0000001024178819 */ /* 0x060fe400000006ff */
[----:B------:R-:W-:Y:S02]  /*7350*/  @!P0 LOP3.LUT R25, R36, 0xffff0000, RZ, 0xc0, !PT ;  /* 0xffff000024198812 */ /* 0x000fe400078ec0ff */
[----:B------:R-:W-:Y:S01]  /*7360*/  @!P0 SHF.L.U32 R26, R37, 0x10, RZ ;  /* 0x00000010251a8819 */ /* 0x000fe200000006ff */
[----:B------:R-:W-:Y:S01]  /*7370*/  @!P0 FMUL.FTZ R31, R22, R23 ;  /* 0x00000017161f8220 */ /* 0x000fe20000410000 */
[----:B------:R-:W-:Y:S02]  /*7380*/  @!P0 SHF.L.U32 R21, R6, 0x10, RZ ;  /* 0x0000001006158819 */ /* 0x000fe400000006ff */
[C---:B------:R-:W-:Y:S02]  /*7390*/  @!P0 SHF.L.U32 R8, R7.reuse, 0x10, RZ ;  /* 0x0000001007088819 */ /* 0x040fe400000006ff */
[----:B------:R-:W-:Y:S01]  /*73a0*/  @!P0 LOP3.LUT R5, R7, 0xffff0000, RZ, 0xc0, !PT ;  /* 0xffff000007058812 */ /* 0x000fe200078ec0ff */
        /* <DEDUP_REMOVED lines=31> */
.L_x_2765:
[----:B------:R-:W-:Y:S05]  /*75a0*/  BSYNC.RECONVERGENT B0 ;  /* 0x0000000000007941 */ /* 0x000fea0003800200 */
.L_x_2764:
[----:B------:R-:W5:Y:S02]  /*75b0*/  LD.E R3, desc[UR4][R164.64+0xd0] ;  /* 0x0000d004a4037980 */ /* 0x000f64000c101900 */
[----:B-----5:R-:W-:Y:S05]  /*75c0*/  IMAD.U32 R3, R3, -0x80, RZ ;  /* 0xffffff8003037824 */ /* 0x020fea00078e00ff */
[C---:B------:R-:W-:Y:S02]  /*75d0*/  LEA R14, P1, R3.reuse, R14, 0x1 ;  /* 0x0000000e030e7211 */ /* 0x040fe400078208ff */
[C---:B------:R-:W-:Y:S02]  /*75e0*/  LEA R50, P0, R3.reuse, R50, 0x1 ;  /* 0x0000003203327211 */ /* 0x040fe400078008ff */
[C---:B------:R-:W-:Y:S02]  /*75f0*/  LEA.HI.X.SX32 R15, R3.reuse, R15, 0x1, P1 ;  /* 0x0000000f030f7211 */ /* 0x040fe400008f0eff */
[----:B------:R-:W-:Y:S01]  /*7600*/  LEA.HI.X.SX32 R51, R3, R51, 0x1, P0 ;  /* 0x0000003303337211 */ /* 0x000fe200000f0eff */
[----:B------:R-:W-:Y:S05]  /*7610*/  BRA `(.L_x_2732) ;  /* 0x0000005c00987947 */ /* 0x000fea0003800000 */
.L_x_2733:
[----:B------:R-:W-:Y:S01]  /*7620*/  LEA.HI R19, R17, R17, RZ, 0x1 ;  /* 0x0000001111137211 */ /* 0x000fe200078f08ff */
[----:B------:R-:W2:Y:S01]  /*7630*/  LD.E R3, desc[UR4][R164.64+0xc0] ;  /* 0x0000c004a4037980 */ /* 0x000ea2000c101900 */
[----:B------:R-:W-:Y:S02]  /*7640*/  BSSY.RECONVERGENT B0, `(.L_x_2766) ;  /* 0x000005d000007945 */ /* 0x000fe40003800200 */
[----:B------:R-:W-:Y:S04]  /*7650*/  SHF.R.S32.HI R19, RZ, 0x1, R19 ;  /* 0x00000001ff137819 */ /* 0x000fe80000011413 */
[C---:B------:R-:W-:Y:S01]  /*7660*/  ISETP.GE.AND P1, PT, R10.reuse, R19, PT ;  /* 0x000000130a00720c */ /* 0x040fe20003f26270 */
        /* <DEDUP_REMOVED lines=10> */
[----:B------:R-:W2:Y:S07]  /*7710*/  LD.E.128 R52, desc[UR4][R8.64] ;  /* 0x0000000408347980 */ /* 0x000eae000c101d00 */
[----:B------:R-:W-:Y:S01]  /*7720*/  @!P0 SEL R57, R16, RZ, P1 ;  /* 0x000000ff10398207 */ /* 0x000fe20000800000 */
[----:B------:R-:W-:Y:S01]  /*7730*/  @!P0 IMAD.WIDE R20, R19, 0x2, R8 ;  /* 0x0000000213148825 */ /* 0x000fe200078e0208 */
[----:B------:R-:W-:Y:S03]  /*7740*/  @!P0 SEL R48, R140, RZ, P1 ;  /* 0x000000ff8c308207 */ /* 0x000fe60000800000 */
[C---:B------:R-:W-:Y:S01]  /*7750*/  @!P0 IMAD.SHL.U32 R183, R57.reuse, 0x2, RZ ;  /* 0x0000000239b78824 */ /* 0x040fe200078e00ff */
[----:B------:R-:W-:Y:S01]  /*7760*/  @!P0 SHF.L.U64.HI R48, R57, 0x1, R48 ;  /* 0x0000000139308819 */ /* 0x000fe20000010230 */
[----:B------:R-:W3:Y:S03]  /*7770*/  @!P0 LD.E.128 R20, desc[UR4][R20.64] ;  /* 0x0000000414148980 */ /* 0x000ee6000c101d00 */
[C---:B------:R-:W-:Y:S04]  /*7780*/  @!P0 IADD3 R58, P4, PT, R183.reuse, R104, RZ ;  /* 0x00000068b73a8210 */ /* 0x040fe80007f9e0ff */
[C---:B------:R-:W-:Y:S02]  /*7790*/  @!P0 IADD3.X R59, PT, PT, R48.reuse, R105, RZ, P4, !PT ;  /* 0x00000069303b8210 */ /* 0x040fe400027fe4ff */
[----:B------:R-:W-:Y:S04]  /*77a0*/  @!P0 IADD3 R36, P4, PT, R183, R106, RZ ;  /* 0x0000006ab7248210 */ /* 0x000fe80007f9e0ff */
[----:B------:R-:W4:Y:S01]  /*77b0*/  @!P0 LD.E.128 R56, desc[UR4][R58.64] ;  /* 0x000000043a388980 */ /* 0x000f22000c101d00 */
[----:B------:R-:W-:Y:S01]  /*77c0*/  @!P0 IMAD.X R37, R48, 0x1, R107, P4 ;  /* 0x0000000130258824 */ /* 0x000fe200020e066b */
[----:B------:R-:W-:Y:S02]  /*77d0*/  PLOP3.LUT P4, PT, PT, PT, PT, 0x80, 0x8 ;  /* 0x000000000008781c */ /* 0x000fe40003f8f070 */
[----:B------:R-:W-:Y:S04]  /*77e0*/  @!P0 PLOP3.LUT P4, PT, P1, PT, PT, 0x80, 0x8 ;  /* 0x000000000008881c */ /* 0x000fe80000f8f070 */
[----:B------:R2:W5:Y:S02]  /*77f0*/  @!P0 LD.E.128 R44, desc[UR4][R36.64] ;  /* 0x00000004242c8980 */ /* 0x000564000c101d00 */
[C---:B--2---:R-:W-:Y:S01]  /*7800*/  @!P0 SHF.L.U32 R37, R52.reuse, 0x10, RZ ;  /* 0x0000001034258819 */ /* 0x044fe200000006ff */
[----:B------:R-:W-:Y:S01]  /*7810*/  @!P0 IMAD.U32 R38, R53, 0x10000, RZ ;  /* 0x0001000035268824 */ /* 0x000fe200078e00ff */
[----:B------:R-:W-:Y:S02]  /*7820*/  @!P0 LOP3.LUT R39, R52, 0xffff0000, RZ, 0xc0, !PT ;  /* 0xffff000034278812 */ /* 0x000fe400078ec0ff */
[C---:B---3--:R-:W-:Y:S01]  /*7830*/  @!P0 SHF.L.U32 R30, R20.reuse, 0x10, RZ ;  /* 0x00000010141e8819 */ /* 0x048fe200000006ff */
[----:B------:R-:W-:Y:S01]  /*7840*/  @!P0 IMAD.U32 R26, R21, 0x10000, RZ ;  /* 0x00010000151a8824 */ /* 0x000fe200078e00ff */
[----:B------:R-:W-:Y:S01]  /*7850*/  @!P0 LOP3.LUT R28, R20, 0xffff0000, RZ, 0xc0, !PT ;  /* 0xffff0000141c8812 */ /* 0x000fe200078ec0ff */
[----:B------:R-:W-:Y:S01]  /*7860*/  @!P0 IMAD.U32 R18, R23, 0x10000, RZ ;  /* 0x0001000017128824 */ /* 0x000fe200078e00ff */
[----:B------:R-:W-:Y:S02]  /*7870*/  @!P0 LOP3.LUT R27, R21, 0xffff0000, RZ, 0xc0, !PT ;  /* 0xffff0000151b8812 */ /* 0x000fe400078ec0ff */
[C---:B------:R-:W-:Y:S02]  /*7880*/  @!P0 SHF.L.U32 R24, R22.reuse, 0x10, RZ ;  /* 0x0000001016188819 */ /* 0x040fe400000006ff */
[----:B------:R-:W-:Y:S02]  /*7890*/  @!P0 LOP3.LUT R21, R22, 0xffff0000, RZ, 0xc0, !PT ;  /* 0xffff000016158812 */ /* 0x000fe400078ec0ff */
[----:B------:R-:W-:Y:S02]  /*78a0*/  @!P0 LOP3.LUT R23, R23, 0xffff0000, RZ, 0xc0, !PT ;  /* 0xffff000017178812 */ /* 0x000fe400078ec0ff */
[C---:B----4-:R-:W-:Y:S01]  /*78b0*/  @!P0 SHF.L.U32 R35, R56.reuse, 0x10, RZ ;  /* 0x0000001038238819 */ /* 0x050fe200000006ff */
[----:B------:R-:W-:Y:S01]  /*78c0*/  @!P0 IMAD.U32 R31, R57, 0x10000, RZ ;  /* 0x00010000391f8824 */ /* 0x000fe200078e00ff */
[----:B------:R-:W-:Y:S01]  /*78d0*/  @!P0 LOP3.LUT R33, R56, 0xffff0000, RZ, 0xc0, !PT ;  /* 0xffff000038218812 */ /* 0x000fe200078ec0ff */
[----:B------:R-:W-:Y:S01]  /*78e0*/  @!P0 IMAD.U32 R25, R59, 0x10000, RZ ;  /* 0x000100003b198824 */ /* 0x000fe200078e00ff */
[----:B------:R-:W-:Y:S01]  /*78f0*/  @!P0 LOP3.LUT R32, R57, 0xffff0000, RZ, 0xc0, !PT ;  /* 0xffff000039208812 */ /* 0x000fe200078ec0ff */
[----:B------:R-:W-:Y:S01]  /*7900*/  @!P4 FADD.FTZ R35, -R35, -RZ ;  /* 0x800000ff2323c221 */ /* 0x000fe20000010100 */
[C---:B------:R-:W-:Y:S01]  /*7910*/  @!P0 SHF.L.U32 R29, R58.reuse, 0x10, RZ ;  /* 0x000000103a1d8819 */ /* 0x040fe200000006ff */
[----:B------:R-:W-:Y:S01]  /*7920*/  @!P4 FADD.FTZ R33, -R33, -RZ ;  /* 0x800000ff2121c221 */ /* 0x000fe20000010100 */
[----:B------:R-:W-:Y:S01]  /*7930*/  @!P0 LOP3.LUT R22, R58, 0xffff0000, RZ, 0xc0, !PT ;  /* 0xffff00003a168812 */ /* 0x000fe200078ec0ff */
[----:B-----5:R-:W-:Y:S01]  /*7940*/  @!P0 IMAD.U32 R40, R45, 0x10000, RZ ;  /* 0x000100002d288824 */ /* 0x020fe200078e00ff */
[----:B------:R-:W-:Y:S01]  /*7950*/  @!P0 SHF.L.U32 R34, R44, 0x10, RZ ;  /* 0x000000102c228819 */ /* 0x000fe200000006ff */
[----:B------:R-:W-:Y:S01]  /*7960*/  @!P0 FMUL.FTZ R0, R30, R35 ;  /* 0x000000231e008220 */ /* 0x000fe20000410000 */
[----:B------:R-:W-:Y:S01]  /*7970*/  @!P0 LOP3.LUT R20, R59, 0xffff0000, RZ, 0xc0, !PT ;  /* 0xffff00003b148812 */ /* 0x000fe200078ec0ff */
[----:B------:R-:W-:Y:S01]  /*7980*/  @!P0 FMUL.FTZ R2, R28, R33 ;  /* 0x000000211c028220 */ /* 0x000fe20000410000 */
[----:B------:R-:W-:Y:S01]  /*7990*/  @!P0 LOP3.LUT R36, R44, 0xffff0000, RZ, 0xc0, !PT ;  /* 0xffff00002c248812 */ /* 0x000fe200078ec0ff */
[----:B------:R-:W-:Y:S01]  /*79a0*/  @!P4 FADD.FTZ R31, -R31, -RZ ;  /* 0x800000ff1f1fc221 */ /* 0x000fe20000010100 */
[----:B------:R-:W-:Y:S01]  /*79b0*/  @!P0 LOP3.LUT R41, R45, 0xffff0000, RZ, 0xc0, !PT ;  /* 0xffff00002d298812 */ /* 0x000fe200078ec0ff */
[----:B------:R-:W-:Y:S01]  /*79c0*/  @!P4 FADD.FTZ R32, -R32, -RZ ;  /* 0x800000ff2020c221 */ /* 0x000fe20000010100 */
[C---:B------:R-:W-:Y:S01]  /*79d0*/  @!P0 SHF.L.U32 R42, R46.reuse, 0x10, RZ ;  /* 0x000000102e2a8819 */ /* 0x040fe200000006ff */
[----:B------:R-:W-:Y:S01]  /*79e0*/  @!P4 FADD.FTZ R29, -R29, -RZ ;  /* 0x800000ff1d1dc221 */ /* 0x000fe20000010100 */
[----:B------:R-:W-:Y:S01]  /*79f0*/  @!P0 LOP3.LUT R43, R46, 0xffff0000, RZ, 0xc0, !PT ;  /* 0xffff00002e2b8812 */ /* 0x000fe200078ec0ff */
[----:B------:R-:W-:Y:S01]  /*7a00*/  @!P0 FFMA.FTZ R0, R37, R34, R0 ;  /* 0x0000002225008223 */ /* 0x000fe20000010000 */
[----:B------:R-:W-:Y:S01]  /*7a10*/  @!P0 LOP3.LUT R37, R53, 0xffff0000, RZ, 0xc0, !PT ;  /* 0xffff000035258812 */ /* 0x000fe200078ec0ff */
[----:B------:R-:W-:Y:S01]  /*7a20*/  @!P4 FADD.FTZ R22, -R22, -RZ ;  /* 0x800000ff1616c221 */ /* 0x000fe20000010100 */
[----:B------:R-:W-:Y:S01]  /*7a30*/  @!P0 SHF.L.U32 R34, R54, 0x10, RZ ;  /* 0x0000001036228819 */ /* 0x000fe200000006ff */
[----:B------:R-:W-:Y:S01]  /*7a40*/  @!P0 FMUL.FTZ R3, R26, R31 ;  /* 0x0000001f1a038220 */ /* 0x000fe20000410000 */
[----:B------:R-:W-:Y:S01]  /*7a50*/  @!P0 LOP3.LUT R46, R47, 0xffff0000, RZ, 0xc0, !PT ;  /* 0xffff00002f2e8812 */ /* 0x000fe200078ec0ff */
[----:B------:R-:W-:Y:S01]  /*7a60*/  @!P4 FADD.FTZ R25, -R25, -RZ ;  /* 0x800000ff1919c221 */ /* 0x000fe20000010100 */
[----:B------:R-:W-:Y:S01]  /*7a70*/  @!P0 LOP3.LUT R45, R55, 0xffff0000, RZ, 0xc0, !PT ;  /* 0xffff0000372d8812 */ /* 0x000fe200078ec0ff */
[----:B------:R-:W-:Y:S01]  /*7a80*/  @!P0 FFMA.FTZ R2, R39, R36, R2 ;  /* 0x0000002427028223 */ /* 0x000fe20000010002 */
[----:B------:R-:W-:Y:S01]  /*7a90*/  @!P0 LOP3.LUT R39, R54, 0xffff0000, RZ, 0xc0, !PT ;  /* 0xffff000036278812 */ /* 0x000fe200078ec0ff */
[----:B------:R-:W-:Y:S02]  /*7aa0*/  @!P0 IMAD.U32 R36, R55, 0x10000, RZ ;  /* 0x0001000037248824 */ /* 0x000fe400078e00ff */
[----:B------:R-:W-:Y:S01]  /*7ab0*/  @!P0 FFMA.FTZ R3, R38, R40, R3 ;  /* 0x0000002826038223 */ /* 0x000fe20000010003 */
[----:B------:R-:W-:Y:S01]  /*7ac0*/  @!P0 FMUL.FTZ R4, R27, R32 ;  /* 0x000000201b048220 */ /* 0x000fe20000410000 */
[----:B------:R-:W-:Y:S01]  /*7ad0*/  @!P0 F2FP.BF16.F32.PACK_AB R48, R2, R0 ;  /* 0x000000000230823e */ /* 0x000fe200000010ff */
[----:B------:R-:W-:Y:S01]  /*7ae0*/  @!P0 FMUL.FTZ R5, R24, R29 ;  /* 0x0000001d18058220 */ /* 0x000fe20000410000 */
[----:B------:R-:W-:Y:S01]  /*7af0*/  @!P4 FADD.FTZ R20, -R20, -RZ ;  /* 0x800000ff1414c221 */ /* 0x000fe20000010100 */
[----:B------:R-:W-:Y:S01]  /*7b00*/  @!P0 FMUL.FTZ R6, R21, R22 ;  /* 0x0000001615068220 */ /* 0x000fe20000410000 */
[----:B------:R-:W-:Y:S01]  /*7b10*/  @!P0 MOV R52, R48 ;  /* 0x0000003000348202 */ /* 0x000fe20000000f00 */
[----:B------:R-:W-:Y:S01]  /*7b20*/  @!P0 FMUL.FTZ R7, R18, R25 ;  /* 0x0000001912078220 */ /* 0x000fe20000410000 */
[----:B------:R-:W-:Y:S02]  /*7b30*/  @!P0 IMAD.U32 R44, R47, 0x10000, RZ ;  /* 0x000100002f2c8824 */ /* 0x000fe400078e00ff */
[----:B------:R-:W-:Y:S01]  /*7b40*/  @!P0 FFMA.FTZ R4, R37, R41, R4 ;  /* 0x0000002925048223 */ /* 0x000fe20000010004 */
[----:B------:R-:W-:Y:S01]  /*7b50*/  @!P0 FMUL.FTZ R8, R23, R20 ;  /* 0x0000001417088220 */ /* 0x000fe20000410000 */
[----:B------:R-:W-:Y:S01]  /*7b60*/  @!P0 FFMA.FTZ R5, R34, R42, R5 ;  /* 0x0000002a22058223 */ /* 0x000fe20000010005 */
[----:B------:R-:W-:Y:S01]  /*7b70*/  @!P0 FFMA.FTZ R6, R39, R43, R6 ;  /* 0x0000002b27068223 */ /* 0x000fe20000010006 */
[----:B------:R-:W-:Y:S01]  /*7b80*/  @!P0 FFMA.FTZ R7, R36, R44, R7 ;  /* 0x0000002c24078223 */ /* 0x000fe20000010007 */
[----:B------:R-:W-:Y:S01]  /*7b90*/  @!P0 FFMA.FTZ R8, R45, R46, R8 ;  /* 0x0000002e2d088223 */ /* 0x000fe20000010008 */
[----:B------:R-:W-:Y:S02]  /*7ba0*/  @!P0 F2FP.BF16.F32.PACK_AB R57, R4, R3 ;  /* 0x000000030439823e */ /* 0x000fe400000010ff */
[----:B------:R-:W-:Y:S02]  /*7bb0*/  @!P0 F2FP.BF16.F32.PACK_AB R56, R6, R5 ;  /* 0x000000050638823e */ /* 0x000fe400000010ff */
[----:B------:R-:W-:Y:S01]  /*7bc0*/  @!P0 F2FP.BF16.F32.PACK_AB R59, R8, R7 ;  /* 0x00000007083b823e */ /* 0x000fe200000010ff */
[----:B------:R-:W-:Y:S01]  /*7bd0*/  @!P0 IMAD.MOV.U32 R53, RZ, RZ, R57 ;  /* 0x000000ffff358224 */ /* 0x000fe200078e0039 */
[----:B------:R-:W-:Y:S03]  /*7be0*/  @!P0 MOV R54, R56 ;  /* 0x0000003800368202 */ /* 0x000fe60000000f00 */
[----:B------:R-:W-:Y:S05]  /*7bf0*/  @!P0 IMAD.MOV.U32 R55, RZ, RZ, R59 ;  /* 0x000000ffff378224 */ /* 0x000fea00078e003b */
[----:B------:R1:W-:Y:S02]  /*7c00*/  ST.E.128 desc[UR4][R108.64], R52 ;  /* 0x000000346c007985 */ /* 0x0003e4000c101d04 */
.L_x_2767:
[----:B------:R-:W-:Y:S05]  /*7c10*/  BSYNC.RECONVERGENT B0 ;  /* 0x0000000000007941 */ /* 0x000fea0003800200 */
.L_x_2766:
        /* <DEDUP_REMOVED lines=19> */
[C---:B------:R-:W-:Y:S04]  /*7d50*/  @!P0 IADD3 R186, P4, PT, R185.reuse, R104, RZ ;  /* 0x00000068b9ba8210 */ /* 0x040fe80007f9e0ff */
[C---:B------:R-:W-:Y:S02]  /*7d60*/  @!P0 IADD3.X R187, PT, PT, R142.reuse, R105, RZ, P4, !PT ;  /* 0x000000698ebb8210 */ /* 0x040fe400027fe4ff */
[----:B------:R-:W-:Y:S03]  /*7d70*/  @!P0 IADD3 R38, P4, PT, R185, R106, RZ ;  /* 0x0000006ab9268210 */ /* 0x000fe60007f9e0ff */
[----:B------:R-:W4:Y:S02]  /*7d80*/  @!P0 LD.E.128 R56, desc[UR4][R186.64] ;  /* 0x00000004ba388980 */ /* 0x000f24000c101d00 */
[----:B------:R-:W-:Y:S01]  /*7d90*/  @!P0 IMAD.X R39, R142, 0x1, R107, P4 ;  /* 0x000000018e278824 */ /* 0x000fe200020e066b */
[----:B------:R-:W-:Y:S02]  /*7da0*/  PLOP3.LUT P4, PT, PT, PT, PT, 0x80, 0x8 ;  /* 0x000000000008781c */ /* 0x000fe40003f8f070 */
[----:B------:R-:W-:Y:S03]  /*7db0*/  @!P0 PLOP3.LUT P4, PT, P1, PT, PT, 0x80, 0x8 ;  /* 0x000000000008881c */ /* 0x000fe60000f8f070 */
[----:B------:R1:W5:Y:S01]  /*7dc0*/  @!P0 LD.E.128 R44, desc[UR4][R38.64] ;  /* 0x00000004262c8980 */ /* 0x000362000c101d00 */
[C---:B--2---:R-:W-:Y:S01]  /*7dd0*/  @!P0 LOP3.LUT R41, R52.reuse, 0xffff0000, RZ, 0xc0, !PT ;  /* 0xffff000034298812 */ /* 0x044fe200078ec0ff */
[----:B-1----:R-:W-:Y:S01]  /*7de0*/  @!P0 IMAD.U32 R39, R52, 0x10000, RZ ;  /* 0x0001000034278824 */ /* 0x002fe200078e00ff */
[----:B------:R-:W-:Y:S02]  /*7df0*/  @!P0 SHF.L.U32 R40, R53, 0x10, RZ ;  /* 0x0000001035288819 */ /* 0x000fe400000006ff */
[----:B---3--:R-:W-:Y:S01]  /*7e00*/  @!P0 LOP3.LUT R31, R24, 0xffff0000, RZ, 0xc0, !PT ;  /* 0xffff0000181f8812 */ /* 0x008fe200078ec0ff */
[----:B------:R-:W-:Y:S01]  /*7e10*/  @!P0 IMAD.U32 R28, R26, 0x10000, RZ ;  /* 0x000100001a1c8824 */ /* 0x000fe200078e00ff */
[C---:B------:R-:W-:Y:S01]  /*7e20*/  @!P0 SHF.L.U32 R18, R27.reuse, 0x10, RZ ;  /* 0x000000101b128819 */ /* 0x040fe200000006ff */
[----:B------:R-:W-:Y:S01]  /*7e30*/  @!P0 IMAD.U32 R32, R24, 0x10000, RZ ;  /* 0x0001000018208824 */ /* 0x000fe200078e00ff */
[----:B------:R-:W-:Y:S02]  /*7e40*/  @!P0 LOP3.LUT R24, R26, 0xffff0000, RZ, 0xc0, !PT ;  /* 0xffff00001a188812 */ /* 0x000fe400078ec0ff */
[----:B------:R-:W-:Y:S02]  /*7e50*/  @!P0 LOP3.LUT R23, R27, 0xffff0000, RZ, 0xc0, !PT ;  /* 0xffff00001b178812 */ /* 0x000fe400078ec0ff */
[C---:B------:R-:W-:Y:S02]  /*7e60*/  @!P0 SHF.L.U32 R29, R25.reuse, 0x10, RZ ;  /* 0x00000010191d8819 */ /* 0x040fe400000006ff */
[----:B------:R-:W-:Y:S02]  /*7e70*/  @!P0 LOP3.LUT R30, R25, 0xffff0000, RZ, 0xc0, !PT ;  /* 0xffff0000191e8812 */ /* 0x000fe400078ec0ff */
[C---:B----4-:R-:W-:Y:S01]  /*7e80*/  @!P0 LOP3.LUT R34, R56.reuse, 0xffff0000, RZ, 0xc0, !PT ;  /* 0xffff000038228812 */ /* 0x050fe200078ec0ff */
[----:B------:R-:W-:Y:S01]  /*7e90*/  @!P0 IMAD.U32 R37, R56, 0x10000, RZ ;  /* 0x0001000038258824 */ /* 0x000fe200078e00ff */
[C---:B------:R-:W-:Y:S01]  /*7ea0*/  @!P0 SHF.L.U32 R26, R57.reuse, 0x10, RZ ;  /* 0x00000010391a8819 */ /* 0x040fe200000006ff */
[C---:B------:R-:W-:Y:S01]  /*7eb0*/  @!P0 IMAD.U32 R33, R58.reuse, 0x10000, RZ ;  /* 0x000100003a218824 */ /* 0x040fe200078e00ff */
[----:B------:R-:W-:Y:S01]  /*7ec0*/  @!P0 LOP3.LUT R35, R57, 0xffff0000, RZ, 0xc0, !PT ;  /* 0xffff000039238812 */ /* 0x000fe200078ec0ff */
[----:B------:R-:W-:Y:S01]  /*7ed0*/  @!P4 FADD.FTZ R37, -R37, -RZ ;  /* 0x800000ff2525c221 */ /* 0x000fe20000010100 */
[----:B------:R-:W-:Y:S01]  /*7ee0*/  @!P0 LOP3.LUT R27, R58, 0xffff0000, RZ, 0xc0, !PT ;  /* 0xffff00003a1b8812 */ /* 0x000fe200078ec0ff */
[----:B------:R-:W-:Y:S01]  /*7ef0*/  @!P4 FADD.FTZ R34, -R34, -RZ ;  /* 0x800000ff2222c221 */ /* 0x000fe20000010100 */
[C---:B------:R-:W-:Y:S01]  /*7f00*/  @!P0 SHF.L.U32 R25, R59.reuse, 0x10, RZ ;  /* 0x000000103b198819 */ /* 0x040fe200000006ff */
[----:B-----5:R-:W-:Y:S01]  /*7f10*/  @!P0 IMAD.U32 R36, R44, 0x10000, RZ ;  /* 0x000100002c248824 */ /* 0x020fe200078e00ff */
[----:B------:R-:W-:Y:S01]  /*7f20*/  @!P0 LOP3.LUT R22, R59, 0xffff0000, RZ, 0xc0, !PT ;  /* 0xffff00003b168812 */ /* 0x000fe200078ec0ff */
[----:B------:R-:W-:Y:S01]  /*7f30*/  @!P0 FMUL.FTZ R0, R32, R37 ;  /* 0x0000002520008220 */ /* 0x000fe20000410000 */
[----:B------:R-:W-:Y:S01]  /*7f40*/  @!P0 LOP3.LUT R38, R44, 0xffff0000, RZ, 0xc0, !PT ;  /* 0xffff00002c268812 */ /* 0x000fe200078ec0ff */
[----:B------:R-:W-:Y:S01]  /*7f50*/  @!P4 FADD.FTZ R26, -R26, -RZ ;  /* 0x800000ff1a1ac221 */ /* 0x000fe20000010100 */
[----:B------:R-:W-:Y:S01]  /*7f60*/  @!P0 SHF.L.U32 R42, R45, 0x10, RZ ;  /* 0x000000102d2a8819 */ /* 0x000fe200000006ff */
[----:B------:R-:W-:Y:S01]  /*7f70*/  @!P0 FMUL.FTZ R2, R31, R34 ;  /* 0x000000221f028220 */ /* 0x000fe20000410000 */
[----:B------:R-:W-:Y:S01]  /*7f80*/  @!P0 LOP3.LUT R43, R45, 0xffff0000, RZ, 0xc0, !PT ;  /* 0xffff00002d2b8812 */ /* 0x000fe200078ec0ff */
[----:B------:R-:W-:Y:S01]  /*7f90*/  @!P4 FADD.FTZ R35, -R35, -RZ ;  /* 0x800000ff2323c221 */ /* 0x000fe20000010100 */
[----:B------:R-:W-:Y:S01]  /*7fa0*/  @!P0 LOP3.LUT R45, R46, 0xffff0000, RZ, 0xc0, !PT ;  /* 0xffff00002e2d8812 */ /* 0x000fe200078ec0ff */
[----:B------:R-:W-:Y:S01]  /*7fb0*/  @!P4 FADD.FTZ R33, -R33, -RZ ;  /* 0x800000ff2121c221 */ /* 0x000fe20000010100 */
[----:B------:R-:W-:Y:S01]  /*7fc0*/  @!P0 LOP3.LUT R48, R47, 0xffff0000, RZ, 0xc0, !PT ;  /* 0xffff00002f308812 */ /* 0x000fe200078ec0ff */
[----:B------:R-:W-:Y:S01]  /*7fd0*/  @!P0 FFMA.FTZ R0, R39, R36, R0 ;  /* 0x0000002427008223 */ /* 0x000fe20000010000 */
[----:B------:R-:W-:Y:S01]  /*7fe0*/  @!P0 LOP3.LUT R39, R53, 0xffff0000, RZ, 0xc0, !PT ;  /* 0xffff000035278812 */ /* 0x000fe200078ec0ff */
[----:B------:R-:W-:Y:S01]  /*7ff0*/  @!P4 FADD.FTZ R27, -R27, -RZ ;  /* 0x800000ff1b1bc221 */ /* 0x000fe20000010100 */
[----:B------:R-:W-:Y:S01]  /*8000*/  @!P0 FMUL.FTZ R3, R29, R26 ;  /* 0x0000001a1d038220 */ /* 0x000fe20000410000 */
[----:B------:R-:W-:Y:S01]  /*8010*/  @!P4 FADD.FTZ R25, -R25, -RZ ;  /* 0x800000ff1919c221 */ /* 0x000fe20000010100 */
[----:B------:R-:W-:Y:S01]  /*8020*/  @!P0 FFMA.FTZ R2, R41, R38, R2 ;  /* 0x0000002629028223 */ /* 0x000fe20000010002 */
[----:B------:R-:W-:Y:S01]  /*8030*/  @!P0 LOP3.LUT R41, R54, 0xffff0000, RZ, 0xc0, !PT ;  /* 0xffff000036298812 */ /* 0x000fe200078ec0ff */
[----:B------:R-:W-:Y:S01]  /*8040*/  @!P0 FMUL.FTZ R4, R30, R35 ;  /* 0x000000231e048220 */ /* 0x000fe20000410000 */
[----:B------:R-:W-:Y:S01]  /*8050*/  @!P0 SHF.L.U32 R38, R55, 0x10, RZ ;  /* 0x0000001037268819 */ /* 0x000fe200000006ff */
[----:B------:R-:W-:Y:S01]  /*8060*/  @!P4 FADD.FTZ R22, -R22, -RZ ;  /* 0x800000ff1616c221 */ /* 0x000fe20000010100 */
[----:B------:R-:W-:Y:S01]  /*8070*/  @!P0 F2FP.BF16.F32.PACK_AB R56, R2, R0 ;  /* 0x000000000238823e */ /* 0x000fe200000010ff */
[----:B------:R-:W-:Y:S02]  /*8080*/  @!P0 IMAD.U32 R36, R54, 0x10000, RZ ;  /* 0x0001000036248824 */ /* 0x000fe400078e00ff */
[----:B------:R-:W-:Y:S01]  /*8090*/  @!P0 FMUL.FTZ R5, R28, R33 ;  /* 0x000000211c058220 */ /* 0x000fe20000410000 */
[----:B------:R-:W-:Y:S01]  /*80a0*/  @!P0 IMAD.U32 R44, R46, 0x10000, RZ ;  /* 0x000100002e2c8824 */ /* 0x000fe200078e00ff */
[----:B------:R-:W-:Y:S01]  /*80b0*/  @!P0 SHF.L.U32 R46, R47, 0x10, RZ ;  /* 0x000000102f2e8819 */ /* 0x000fe200000006ff */
[----:B------:R-:W-:Y:S01]  /*80c0*/  @!P0 FMUL.FTZ R6, R24, R27 ;  /* 0x0000001b18068220 */ /* 0x000fe20000410000 */
[----:B------:R-:W-:Y:S01]  /*80d0*/  @!P0 LOP3.LUT R47, R55, 0xffff0000, RZ, 0xc0, !PT ;  /* 0xffff0000372f8812 */ /* 0x000fe200078ec0ff */
[----:B------:R-:W-:Y:S01]  /*80e0*/  @!P0 FFMA.FTZ R3, R40, R42, R3 ;  /* 0x0000002a28038223 */ /* 0x000fe20000010003 */
[----:B------:R-:W-:Y:S01]  /*80f0*/  @!P0 FMUL.FTZ R7, R18, R25 ;  /* 0x0000001912078220 */ /* 0x000fe20000410000 */
[----:B------:R-:W-:Y:S01]  /*8100*/  @!P0 FFMA.FTZ R4, R39, R43, R4 ;  /* 0x0000002b27048223 */ /* 0x000fe20000010004 */
[----:B------:R-:W-:Y:S01]  /*8110*/  @!P0 FMUL.FTZ R8, R23, R22 ;  /* 0x0000001617088220 */ /* 0x000fe20000410000 */
[----:B------:R-:W-:Y:S01]  /*8120*/  @!P0 FFMA.FTZ R5, R36, R44, R5 ;  /* 0x0000002c24058223 */ /* 0x000fe20000010005 */
[----:B------:R-:W-:Y:S01]  /*8130*/  @!P0 FFMA.FTZ R6, R41, R45, R6 ;  /* 0x0000002d29068223 */ /* 0x000fe20000010006 */
[----:B------:R-:W-:Y:S01]  /*8140*/  @!P0 FFMA.FTZ R7, R38, R46, R7 ;  /* 0x0000002e26078223 */ /* 0x000fe20000010007 */
[----:B------:R-:W-:Y:S01]  /*8150*/  @!P0 F2FP.BF16.F32.PACK_AB R57, R4, R3 ;  /* 0x000000030439823e */ /* 0x000fe200000010ff */
[----:B------:R-:W-:Y:S01]  /*8160*/  @!P0 FFMA.FTZ R8, R47, R48, R8 ;  /* 0x000000302f088223 */ /* 0x000fe20000010008 */
[----:B------:R-:W-:Y:S01]  /*8170*/  @!P0 IMAD.MOV.U32 R52, RZ, RZ, R56 ;  /* 0x000000ffff348224 */ /* 0x000fe200078e0038 */
[----:B------:R-:W-:Y:S02]  /*8180*/  @!P0 F2FP.BF16.F32.PACK_AB R58, R6, R5 ;  /* 0x00000005063a823e */ /* 0x000fe400000010ff */
[----:B------:R-:W-:Y:S02]  /*8190*/  @!P0 MOV R53, R57 ;  /* 0x0000003900358202 */ /* 0x000fe40000000f00 */
[----:B------:R-:W-:Y:S01]  /*81a0*/  @!P0 F2FP.BF16.F32.PACK_AB R59, R8, R7 ;  /* 0x00000007083b823e */ /* 0x000fe200000010ff */
[----:B------:R-:W-:Y:S03]  /*81b0*/  @!P0 IMAD.MOV.U32 R54, RZ, RZ, R58 ;  /* 0x000000ffff368224 */ /* 0x000fe600078e003a */
[----:B------:R-:W-:Y:S05]  /*81c0*/  @!P0 MOV R55, R59 ;  /* 0x0000003b00378202 */ /* 0x000fea0000000f00 */
[----:B------:R2:W-:Y:S02]  /*81d0*/  ST.E.128 desc[UR4][R182.64], R52 ;  /* 0x00000034b6007985 */ /* 0x0005e4000c101d04 */
.L_x_2769:
[----:B------:R-:W-:Y:S05]  /*81e0*/  BSYNC.RECONVERGENT B0 ;  /* 0x0000000000007941 */ /* 0x000fea0003800200 */
.L_x_2768:
[CC--:B------:R-:W-:Y:S01]  /*81f0*/  ISETP.GE.OR P0, PT, R78.reuse, R122.reuse, P3 ;  /* 0x0000007a4e00720c */ /* 0x0c0fe20001f06670 */
[----:B------:R-:W-:Y:S01]  /*8200*/  BSSY.RECONVERGENT B0, `(.L_x_2770) ;  /* 0x000005f000007945 */ /* 0x000fe20003800200 */
[----:B------:R-:W-:Y:S02]  /*8210*/  ISETP.GE.OR P6, PT, R77, R122, P3 ;  /* 0x0000007a4d00720c */ /* 0x000fe40001fc6670 */
[----:B------:R-:W-:Y:S02]  /*8220*/  ISETP.LT.OR P0, PT, R78, R124, P0 ;  /* 0x0000007c4e00720c */ /* 0x000fe40000701670 */
[----:B------:R-:W-:Y:S02]  /*8230*/  ISETP.GE.OR P4, PT, R159, R122, P3 ;  /* 0x0000007a9f00720c */ /* 0x000fe40001f86670 */
[-C--:B------:R-:W-:Y:S02]  /*8240*/  ISETP.LT.OR P6, PT, R77, R124.reuse, P6 ;  /* 0x0000007c4d00720c */ /* 0x080fe400037c1670 */
[----:B------:R-:W-:Y:S07]  /*8250*/  ISETP.LT.OR P4, PT, R159, R124, P4 ;  /* 0x0000007c9f00720c */ /* 0x000fee0002781670 */
[----:B------:R-:W-:Y:S06]  /*8260*/  @P0 BRA `(.L_x_2771) ;  /* 0x0000000400600947 */ /* 0x000fec0003800000 */
[----:B------:R-:W-:Y:S11]  /*8270*/  ISETP.GE.AND P0, PT, R10, R17, PT ;  /* 0x000000110a00720c */ /* 0x000ff60003f06270 */
[----:B------:R-:W-:Y:S02]  /*8280*/  @!UPT UIADD3 URZ, UPT, UPT, URZ, URZ, URZ ;  /* 0x000000fffffff290 */ /* 0x000fe4000fffe0ff */
[----:B------:R-:W-:Y:S02]  /*8290*/  @!P0 SEL R144, R16, RZ, P1 ;  /* 0x000000ff10908207 */ /* 0x000fe40000800000 */
[----:B------:R-:W-:Y:S02]  /*82a0*/  @!P0 SEL R142, R140, RZ, P1 ;  /* 0x000000ff8c8e8207 */ /* 0x000fe40000800000 */
[----:B------:R-:W-:Y:S05]  /*82b0*/  @!P0 IADD3 R185, P5, PT, R125, R144, RZ ;  /* 0x000000907db98210 */ /* 0x000fea0007fbe0ff */
[----:B------:R-:W-:Y:S02]  /*82c0*/  @!P0 IMAD.SHL.U32 R189, R185, 0x2, RZ ;  /* 0x00000002b9bd8824 */ /* 0x000fe400078e00ff */
[----:B------:R-:W-:Y:S03]  /*82d0*/  @!P0 IMAD.X R142, R117, 0x1, R142, P5 ;  /* 0x00000001758e8824 */ /* 0x000fe600028e068e */
[----:B------:R-:W-:Y:S02]  /*82e0*/  @!P0 IADD3 R186, P5, PT, R189, R104, RZ ;  /* 0x00000068bdba8210 */ /* 0x000fe40007fbe0ff */
[----:B------:R-:W-:Y:S04]  /*82f0*/  @!P0 SHF.L.U64.HI R142, R185, 0x1, R142 ;  /* 0x00000001b98e8819 */ /* 0x000fe8000001028e */
[----:B------:R-:W-:Y:S02]  /*8300*/  @!P0 IADD3.X R187, PT, PT, R142, R105, RZ, P5, !PT ;  /* 0x000000698ebb8210 */ /* 0x000fe40002ffe4ff */
[----:B------:R-:W-:Y:S04]  /*8310*/  IADD3 R34, P5, PT, R20, R93, RZ ;  /* 0x0000005d14227210 */ /* 0x000fe80007fbe0ff */
[----:B------:R-:W3:Y:S01]  /*8320*/  @!P0 LD.E.128 R184, desc[UR4][R186.64] ;  /* 0x00000004bab88980 */ /* 0x000ee2000c101d00 */
[----:B------:R-:W-:Y:S01]  /*8330*/  IMAD.X R35, R21, 0x1, R91, P5 ;  /* 0x0000000115237824 */ /* 0x000fe200028e065b */
[----:B------:R-:W-:Y:S01]  /*8340*/  @!P0 IADD3 R38, P5, PT, R189, R106, RZ ;  /* 0x0000006abd268210 */ /* 0x000fe20007fbe0ff */
[----:B------:R-:W-:Y:S05]  /*8350*/  @!P0 IMAD.WIDE R22, R19, 0x2, R34 ;  /* 0x0000000213168825 */ /* 0x000fea00078e0222 */
[----:B-12---:R-:W2:Y:S01]  /*8360*/  LD.E.128 R52, desc[UR4][R34.64] ;  /* 0x0000000422347980 */ /* 0x006ea2000c101d00 */
[----:B------:R-:W-:Y:S01]  /*8370*/  @!P0 IMAD.X R39, R142, 0x1, R107, P5 ;  /* 0x000000018e278824 */ /* 0x000fe200028e066b */
[----:B------:R-:W-:Y:S02]  /*8380*/  PLOP3.LUT P5, PT, PT, PT, PT, 0x80, 0x8 ;  /* 0x000000000008781c */ /* 0x000fe40003faf070 */
[----:B------:R-:W-:Y:S04]  /*8390*/  @!P0 PLOP3.LUT P5, PT, P1, PT, PT, 0x80, 0x8 ;  /* 0x000000000008881c */ /* 0x000fe80000faf070 */
[----:B------:R1:W4:Y:S08]  /*83a0*/  @!P0 LD.E.128 R24, desc[UR4][R22.64] ;  /* 0x0000000416188980 */ /* 0x000330000c101d00 */
[----:B------:R2:W5:Y:S01]  /*83b0*/  @!P0 LD.E.128 R56, desc[UR4][R38.64] ;  /* 0x0000000426388980 */ /* 0x000562000c101d00 */
[C---:B---3--:R-:W-:Y:S01]  /*83c0*/  @!P0 SHF.L.U32 R36, R184.reuse, 0x10, RZ ;  /* 0x00000010b8248819 */ /* 0x048fe200000006ff */
[C---:B------:R-:W-:Y:S01]  /*83d0*/  @!P0 IMAD.U32 R30, R185.reuse, 0x10000, RZ ;  /* 0x00010000b91e8824 */ /* 0x040fe200078e00ff */
[----:B------:R-:W-:Y:S01]  /*83e0*/  @!P0 LOP3.LUT R32, R184, 0xffff0000, RZ, 0xc0, !PT ;  /* 0xffff0000b8208812 */ /* 0x000fe200078ec0ff */
[----:B------:R-:W-:Y:S01]  /*83f0*/  @!P0 IMAD.U32 R28, R186, 0x10000, RZ ;  /* 0x00010000ba1c8824 */ /* 0x000fe200078e00ff */
[----:B------:R-:W-:Y:S01]  /*8400*/  @!P0 LOP3.LUT R29, R185, 0xffff0000, RZ, 0xc0, !PT ;  /* 0xffff0000b91d8812 */ /* 0x000fe200078ec0ff */
[----:B------:R-:W-:Y:S01]  /*8410*/  @!P5 FADD.FTZ R36, -R36, -RZ ;  /* 0x800000ff2424d221 */ /* 0x000fe20000010100 */
[----:B-1----:R-:W-:Y:S01]  /*8420*/  @!P0 LOP3.LUT R23, R186, 0xffff0000, RZ, 0xc0, !PT ;  /* 0xffff0000ba178812 */ /* 0x002fe200078ec0ff */
[----:B------:R-:W-:Y:S01]  /*8430*/  @!P5 FADD.FTZ R32, -R32, -RZ ;  /* 0x800000ff2020d221 */ /* 0x000fe20000010100 */
[C---:B------:R-:W-:Y:S01]  /*8440*/  @!P0 SHF.L.U32 R22, R187.reuse, 0x10, RZ ;  /* 0x00000010bb168819 */ /* 0x040fe200000006ff */
[----:B--2---:R-:W-:Y:S01]  /*8450*/  @!P0 IMAD.U32 R39, R52, 0x10000, RZ ;  /* 0x0001000034278824 */ /* 0x004fe200078e00ff */
[----:B------:R-:W-:Y:S01]  /*8460*/  @!P0 LOP3.LUT R18, R187, 0xffff0000, RZ, 0xc0, !PT ;  /* 0xffff0000bb128812 */ /* 0x000fe200078ec0ff */
[----:B------:R-:W-:Y:S01]  /*8470*/  @!P5 FADD.FTZ R30, -R30, -RZ ;  /* 0x800000ff1e1ed221 */ /* 0x000fe20000010100 */
[----:B------:R-:W-:Y:S01]  /*8480*/  @!P0 LOP3.LUT R41, R52, 0xffff0000, RZ, 0xc0, !PT ;  /* 0xffff000034298812 */ /* 0x000fe200078ec0ff */
[----:B------:R-:W-:Y:S01]  /*8490*/  @!P5 FADD.FTZ R29, -R29, -RZ ;  /* 0x800000ff1d1dd221 */ /* 0x000fe20000010100 */
[----:B------:R-:W-:Y:S01]  /*84a0*/  @!P0 SHF.L.U32 R42, R53, 0x10, RZ ;  /* 0x00000010352a8819 */ /* 0x000fe200000006ff */
[----:B------:R-:W-:Y:S01]  /*84b0*/  @!P5 FADD.FTZ R28, -R28, -RZ ;  /* 0x800000ff1c1cd221 */ /* 0x000fe20000010100 */
[C---:B----4-:R-:W-:Y:S01]  /*84c0*/  @!P0 LOP3.LUT R35, R24.reuse, 0xffff0000, RZ, 0xc0, !PT ;  /* 0xffff000018238812 */ /* 0x050fe200078ec0ff */
[----:B------:R-:W-:Y:S01]  /*84d0*/  @!P0 IMAD.U32 R37, R24, 0x10000, RZ ;  /* 0x0001000018258824 */ /* 0x000fe200078e00ff */
[C---:B------:R-:W-:Y:S01]  /*84e0*/  @!P0 LOP3.LUT R34, R25.reuse, 0xffff0000, RZ, 0xc0, !PT ;  /* 0xffff000019228812 */ /* 0x040fe200078ec0ff */
[----:B------:R-:W-:Y:S01]  /*84f0*/  @!P0 IMAD.U32 R33, R25, 0x10000, RZ ;  /* 0x0001000019218824 */ /* 0x000fe200078e00ff */
[C---:B------:R-:W-:Y:S01]  /*8500*/  @!P0 SHF.L.U32 R31, R26.reuse, 0x10, RZ ;  /* 0x000000101a1f8819 */ /* 0x040fe200000006ff */
[----:B------:R-:W-:Y:S01]  /*8510*/  @!P0 FMUL.FTZ R0, R37, R36 ;  /* 0x0000002425008220 */ /* 0x000fe20000410000 */
[----:B------:R-:W-:Y:S01]  /*8520*/  @!P0 LOP3.LUT R24, R26, 0xffff0000, RZ, 0xc0, !PT ;  /* 0xffff00001a188812 */ /* 0x000fe200078ec0ff */
[----:B------:R-:W-:Y:S01]  /*8530*/  @!P5 FADD.FTZ R23, -R23, -RZ ;  /* 0x800000ff1717d221 */ /* 0x000fe20000010100 */
[C---:B-----5:R-:W-:Y:S01]  /*8540*/  @!P0 LOP3.LUT R40, R56.reuse, 0xffff0000, RZ, 0xc0, !PT ;  /* 0xffff000038288812 */ /* 0x060fe200078ec0ff */
[----:B------:R-:W-:Y:S01]  /*8550*/  @!P0 IMAD.U32 R38, R56, 0x10000, RZ ;  /* 0x0001000038268824 */ /* 0x000fe200078e00ff */
[----:B------:R-:W-:Y:S01]  /*8560*/  @!P0 SHF.L.U32 R43, R57, 0x10, RZ ;  /* 0x00000010392b8819 */ /* 0x000fe200000006ff */
[----:B------:R-:W-:Y:S01]  /*8570*/  @!P0 FMUL.FTZ R2, R35, R32 ;  /* 0x0000002023028220 */ /* 0x000fe20000410000 */
[----:B------:R-:W-:Y:S01]  /*8580*/  @!P0 LOP3.LUT R44, R57, 0xffff0000, RZ, 0xc0, !PT ;  /* 0xffff0000392c8812 */ /* 0x000fe200078ec0ff */
[----:B------:R-:W-:Y:S01]  /*8590*/  @!P0 FFMA.FTZ R0, R39, R38, R0 ;  /* 0x0000002627008223 */ /* 0x000fe20000010000 */
[----:B------:R-:W-:Y:S01]  /*85a0*/  @!P0 LOP3.LUT R39, R53, 0xffff0000, RZ, 0xc0, !PT ;  /* 0xffff000035278812 */ /* 0x000fe200078ec0ff */
[----:B------:R-:W-:Y:S01]  /*85b0*/  @!P0 FMUL.FTZ R3, R33, R30 ;  /* 0x0000001e21038220 */ /* 0x000fe20000410000 */
[----:B------:R-:W-:Y:S01]  /*85c0*/  @!P0 LOP3.LUT R46, R58, 0xffff0000, RZ, 0xc0, !PT ;  /* 0xffff00003a2e8812 */ /* 0x000fe200078ec0ff */
[----:B------:R-:W-:Y:S01]  /*85d0*/  @!P0 FMUL.FTZ R4, R34, R29 ;  /* 0x0000001d22048220 */ /* 0x000fe20000410000 */
[----:B------:R-:W-:Y:S01]  /*85e0*/  @!P0 SHF.L.U32 R47, R59, 0x10, RZ ;  /* 0x000000103b2f8819 */ /* 0x000fe200000006ff */
[C---:B------:R-:W-:Y:S01]  /*85f0*/  @!P0 IMAD.U32 R25, R27.reuse, 0x10000, RZ ;  /* 0x000100001b198824 */ /* 0x040fe200078e00ff */
[----:B------:R-:W-:Y:S01]  /*8600*/  @!P0 LOP3.LUT R27, R27, 0xffff0000, RZ, 0xc0, !PT ;  /* 0xffff00001b1b8812 */ /* 0x000fe200078ec0ff */
[----:B------:R-:W-:Y:S01]  /*8610*/  @!P5 FADD.FTZ R22, -R22, -RZ ;  /* 0x800000ff1616d221 */ /* 0x000fe20000010100 */
[----:B------:R-:W-:Y:S01]  /*8620*/  @!P0 LOP3.LUT R48, R59, 0xffff0000, RZ, 0xc0, !PT ;  /* 0xffff00003b308812 */ /* 0x000fe200078ec0ff */
[----:B------:R-:W-:Y:S01]  /*8630*/  @!P5 FADD.FTZ R18, -R18, -RZ ;  /* 0x800000ff1212d221 */ /* 0x000fe20000010100 */
[----:B------:R-:W-:Y:S01]  /*8640*/  LEA R188, P5, R224, R182, 0x5 ;  /* 0x000000b6e0bc7211 */ /* 0x000fe200078a28ff */
[----:B------:R-:W-:Y:S01]  /*8650*/  @!P0 FFMA.FTZ R2, R41, R40, R2 ;  /* 0x0000002829028223 */ /* 0x000fe20000010002 */
[C---:B------:R-:W-:Y:S01]  /*8660*/  @!P0 LOP3.LUT R41, R54.reuse, 0xffff0000, RZ, 0xc0, !PT ;  /* 0xffff000036298812 */ /* 0x040fe200078ec0ff */
[----:B------:R-:W-:Y:S01]  /*8670*/  @!P0 IMAD.U32 R38, R54, 0x10000, RZ ;  /* 0x0001000036268824 */ /* 0x000fe200078e00ff */
[----:B------:R-:W-:Y:S01]  /*8680*/  @!P0 SHF.L.U32 R40, R55, 0x10, RZ ;  /* 0x0000001037288819 */ /* 0x000fe200000006ff */
[----:B------:R-:W-:Y:S01]  /*8690*/  @!P0 FFMA.FTZ R3, R42, R43, R3 ;  /* 0x0000002b2a038223 */ /* 0x000fe20000010003 */
[----:B------:R-:W-:Y:S01]  /*86a0*/  @!P0 F2FP.BF16.F32.PACK_AB R142, R2, R0 ;  /* 0x00000000028e823e */ /* 0x000fe200000010ff */
[----:B------:R-:W-:Y:S01]  /*86b0*/  @!P0 FMUL.FTZ R5, R31, R28 ;  /* 0x0000001c1f058220 */ /* 0x000fe20000410000 */
[----:B------:R-:W-:Y:S01]  /*86c0*/  LEA.HI.X R189, R224, R183, R225, 0x5, P5 ;  /* 0x000000b7e0bd7211 */ /* 0x000fe200028f2ce1 */
[----:B------:R-:W-:Y:S02]  /*86d0*/  @!P0 IMAD.U32 R45, R58, 0x10000, RZ ;  /* 0x000100003a2d8824 */ /* 0x000fe400078e00ff */
[----:B------:R-:W-:Y:S01]  /*86e0*/  @!P0 FFMA.FTZ R4, R39, R44, R4 ;  /* 0x0000002c27048223 */ /* 0x000fe20000010004 */
[----:B------:R-:W-:Y:S01]  /*86f0*/  @!P0 LOP3.LUT R39, R55, 0xffff0000, RZ, 0xc0, !PT ;  /* 0xffff000037278812 */ /* 0x000fe200078ec0ff */
[----:B------:R-:W-:Y:S01]  /*8700*/  @!P0 FMUL.FTZ R6, R24, R23 ;  /* 0x0000001718068220 */ /* 0x000fe20000410000 */
[----:B------:R-:W-:Y:S01]  /*8710*/  @!P0 FMUL.FTZ R7, R25, R22 ;  /* 0x0000001619078220 */ /* 0x000fe20000410000 */
[----:B------:R-:W-:Y:S01]  /*8720*/  @!P0 FMUL.FTZ R8, R27, R18 ;  /* 0x000000121b088220 */ /* 0x000fe20000410000 */
[----:B------:R-:W-:Y:S01]  /*8730*/  @!P0 F2FP.BF16.F32.PACK_AB R185, R4, R3 ;  /* 0x0000000304b9823e */ /* 0x000fe200000010ff */
[----:B------:R-:W-:Y:S01]  /*8740*/  @!P0 FFMA.FTZ R5, R38, R45, R5 ;  /* 0x0000002d26058223 */ /* 0x000fe20000010005 */
[----:B------:R-:W-:Y:S01]  /*8750*/  @!P0 FFMA.FTZ R6, R41, R46, R6 ;  /* 0x0000002e29068223 */ /* 0x000fe20000010006 */
[----:B------:R-:W-:Y:S01]  /*8760*/  @!P0 FFMA.FTZ R7, R40, R47, R7 ;  /* 0x0000002f28078223 */ /* 0x000fe20000010007 */
[----:B------:R-:W-:Y:S01]  /*8770*/  @!P0 FFMA.FTZ R8, R39, R48, R8 ;  /* 0x0000003027088223 */ /* 0x000fe20000010008 */
[----:B------:R-:W-:Y:S01]  /*8780*/  @!P0 IMAD.MOV.U32 R52, RZ, RZ, R142 ;  /* 0x000000ffff348224 */ /* 0x000fe200078e008e */
[----:B------:R-:W-:Y:S02]  /*8790*/  @!P0 MOV R53, R185 ;  /* 0x000000b900358202 */ /* 0x000fe40000000f00 */
[----:B------:R-:W-:Y:S02]  /*87a0*/  @!P0 F2FP.BF16.F32.PACK_AB R144, R6, R5 ;  /* 0x000000050690823e */ /* 0x000fe400000010ff */
[----:B------:R-:W-:Y:S03]  /*87b0*/  @!P0 F2FP.BF16.F32.PACK_AB R187, R8, R7 ;  /* 0x0000000708bb823e */ /* 0x000fe600000010ff */
[----:B------:R-:W-:Y:S01]  /*87c0*/  @!P0 IMAD.MOV.U32 R54, RZ, RZ, R144 ;  /* 0x000000ffff368224 */ /* 0x000fe200078e0090 */
[----:B------:R-:W-:Y:S05]  /*87d0*/  @!P0 MOV R55, R187 ;  /* 0x000000bb00378202 */ /* 0x000fea0000000f00 */
[----:B------:R3:W-:Y:S02]  /*87e0*/  ST.E.128 desc[UR4][R188.64], R52 ;  /* 0x00000034bc007985 */ /* 0x0007e4000c101d04 */
.L_x_2771:
[----:B------:R-:W-:Y:S05]  /*87f0*/  BSYNC.RECONVERGENT B0 ;  /* 0x0000000000007941 */ /* 0x000fea0003800200 */
.L_x_2770:
[----:B------:R-:W-:Y:S04]  /*8800*/  BSSY.RECONVERGENT B0, `(.L_x_2772) ;  /* 0x0000059000007945 */ /* 0x000fe80003800200 */
[----:B------:R-:W-:Y:S05]  /*8810*/  @P6 BRA `(.L_x_2773) ;  /* 0x00000004005c6947 */ /* 0x000fea0003800000 */
[----:B------:R-:W-:Y:S02]  /*8820*/  ISETP.GE.AND P0, PT, R10, R17, PT ;  /* 0x000000110a00720c */ /* 0x000fe40003f06270 */
[----:B------:R-:W-:Y:S05]  /*8830*/  IADD3 R34, P6, PT, R20, R97, RZ ;  /* 0x0000006114227210 */ /* 0x000fea0007fde0ff */
[----:B------:R-:W-:Y:S05]  /*8840*/  IMAD.X R35, R21, 0x1, R95, P6 ;  /* 0x0000000115237824 */ /* 0x000fea00030e065f */
[----:B-123--:R-:W2:Y:S01]  /*8850*/  LD.E.128 R52, desc[UR4][R34.64] ;  /* 0x0000000422347980 */ /* 0x00eea2000c101d00 */
        /* <DEDUP_REMOVED lines=19> */
[C---:B---3--:R-:W-:Y:S01]  /*8990*/  @!P0 LOP3.LUT R35, R24.reuse, 0xffff0000, RZ, 0xc0, !PT ;  /* 0xffff000018238812 */ /* 0x048fe200078ec0ff */
[----:B------:R-:W-:Y:S01]  /*89a0*/  @!P0 IMAD.U32 R37, R24, 0x10000, RZ ;  /* 0x0001000018258824 */ /* 0x000fe200078e00ff */
[C---:B------:R-:W-:Y:S01]  /*89b0*/  @!P0 LOP3.LUT R34, R25.reuse, 0xffff0000, RZ, 0xc0, !PT ;  /* 0xffff000019228812 */ /* 0x040fe200078ec0ff */
[----:B------:R-:W-:Y:S01]  /*89c0*/  @!P0 IMAD.U32 R33, R25, 0x10000, RZ ;  /* 0x0001000019218824 */ /* 0x000fe200078e00ff */
[C---:B------:R-:W-:Y:S01]  /*89d0*/  @!P0 SHF.L.U32 R31, R26.reuse, 0x10, RZ ;  /* 0x000000101a1f8819 */ /* 0x040fe200000006ff */
[C---:B------:R-:W-:Y:S01]  /*89e0*/  @!P0 IMAD.U32 R25, R27.reuse, 0x10000, RZ ;  /* 0x000100001b198824 */ /* 0x040fe200078e00ff */
[----:B------:R-:W-:Y:S02]  /*89f0*/  @!P0 LOP3.LUT R24, R26, 0xffff0000, RZ, 0xc0, !PT ;  /* 0xffff00001a188812 */ /* 0x000fe400078ec0ff */
[----:B------:R-:W-:Y:S02]  /*8a00*/  @!P0 LOP3.LUT R27, R27, 0xffff0000, RZ, 0xc0, !PT ;  /* 0xffff00001b1b8812 */ /* 0x000fe400078ec0ff */
[C---:B----4-:R-:W-:Y:S01]  /*8a10*/  @!P0 SHF.L.U32 R36, R184.reuse, 0x10, RZ ;  /* 0x00000010b8248819 */ /* 0x050fe200000006ff */
[C---:B------:R-:W-:Y:S01]  /*8a20*/  @!P0 IMAD.U32 R30, R185.reuse, 0x10000, RZ ;  /* 0x00010000b91e8824 */ /* 0x040fe200078e00ff */
[----:B------:R-:W-:Y:S01]  /*8a30*/  @!P0 LOP3.LUT R32, R184, 0xffff0000, RZ, 0xc0, !PT ;  /* 0xffff0000b8208812 */ /* 0x000fe200078ec0ff */
[----:B------:R-:W-:Y:S01]  /*8a40*/  @!P0 IMAD.U32 R28, R186, 0x10000, RZ ;  /* 0x00010000ba1c8824 */ /* 0x000fe200078e00ff */
[----:B------:R-:W-:Y:S01]  /*8a50*/  @!P0 LOP3.LUT R29, R185, 0xffff0000, RZ, 0xc0, !PT ;  /* 0xffff0000b91d8812 */ /* 0x000fe200078ec0ff */
[----:B------:R-:W-:Y:S01]  /*8a60*/  @!P5 FADD.FTZ R36, -R36, -RZ ;  /* 0x800000ff2424d221 */ /* 0x000fe20000010100 */
[----:B------:R-:W-:Y:S01]  /*8a70*/  @!P0 LOP3.LUT R23, R186, 0xffff0000, RZ, 0xc0, !PT ;  /* 0xffff0000ba178812 */ /* 0x000fe200078ec0ff */
[----:B------:R-:W-:Y:S01]  /*8a80*/  @!P5 FADD.FTZ R32, -R32, -RZ ;  /* 0x800000ff2020d221 */ /* 0x000fe20000010100 */
[C---:B------:R-:W-:Y:S01]  /*8a90*/  @!P0 SHF.L.U32 R22, R187.reuse, 0x10, RZ ;  /* 0x00000010bb168819 */ /* 0x040fe200000006ff */
[C---:B-----5:R-:W-:Y:S01]  /*8aa0*/  @!P0 IMAD.U32 R38, R56.reuse, 0x10000, RZ ;  /* 0x0001000038268824 */ /* 0x060fe200078e00ff */
[----:B------:R-:W-:Y:S01]  /*8ab0*/  @!P0 LOP3.LUT R18, R187, 0xffff0000, RZ, 0xc0, !PT ;  /* 0xffff0000bb128812 */ /* 0x000fe200078ec0ff */
[----:B------:R-:W-:Y:S01]  /*8ac0*/  @!P0 FMUL.FTZ R0, R37, R36 ;  /* 0x0000002425008220 */ /* 0x000fe20000410000 */
[----:B------:R-:W-:Y:S01]  /*8ad0*/  @!P0 LOP3.LUT R40, R56, 0xffff0000, RZ, 0xc0, !PT ;  /* 0xffff000038288812 */ /* 0x000fe200078ec0ff */
[----:B------:R-:W-:Y:S01]  /*8ae0*/  @!P5 FADD.FTZ R30, -R30, -RZ ;  /* 0x800000ff1e1ed221 */ /* 0x000fe20000010100 */
[----:B------:R-:W-:Y:S01]  /*8af0*/  @!P0 SHF.L.U32 R43, R57, 0x10, RZ ;  /* 0x00000010392b8819 */ /* 0x000fe200000006ff */
[----:B------:R-:W-:Y:S01]  /*8b00*/  @!P5 FADD.FTZ R29, -R29, -RZ ;  /* 0x800000ff1d1dd221 */ /* 0x000fe20000010100 */
[----:B------:R-:W-:Y:S01]  /*8b10*/  @!P0 LOP3.LUT R44, R57, 0xffff0000, RZ, 0xc0, !PT ;  /* 0xffff0000392c8812 */ /* 0x000fe200078ec0ff */
[----:B------:R-:W-:Y:S01]  /*8b20*/  @!P0 FFMA.FTZ R0, R39, R38, R0 ;  /* 0x0000002627008223 */ /* 0x000fe20000010000 */
        /* <DEDUP_REMOVED lines=8> */
[----:B------:R-:W-:Y:S01]  /*8bb0*/  @!P0 FMUL.FTZ R4, R34, R29 ;  /* 0x0000001d22048220 */ /* 0x000fe20000410000 */
[----:B------:R-:W-:Y:S01]  /*8bc0*/  @!P5 FADD.FTZ R22, -R22, -RZ ;  /* 0x800000ff1616d221 */ /* 0x000fe20000010100 */
        /* <DEDUP_REMOVED lines=28> */
.L_x_2773:
[----:B------:R-:W-:Y:S05]  /*8d90*/  BSYNC.RECONVERGENT B0 ;  /* 0x0000000000007941 */ /* 0x000fea0003800200 */
.L_x_2772:
[----:B------:R-:W-:Y:S04]  /*8da0*/  BSSY.RECONVERGENT B0, `(.L_x_2774) ;  /* 0x000005b000007945 */ /* 0x000fe80003800200 */
[----:B------:R-:W-:Y:S05]  /*8db0*/  @P4 BRA `(.L_x_2775) ;  /* 0x0000000400644947 */ /* 0x000fea0003800000 */
[----:B------:R-:W-:Y:S02]  /*8dc0*/  ISETP.GE.AND P0, PT, R10, R17, PT ;  /* 0x000000110a00720c */ /* 0x000fe40003f06270 */
[----:B------:R-:W-:Y:S05]  /*8dd0*/  IADD3 R34, P4, PT, R20, R180, RZ ;  /* 0x000000b414227210 */ /* 0x000fea0007f9e0ff */
[----:B------:R-:W-:Y:S05]  /*8de0*/  IMAD.X R35, R21, 0x1, R83, P4 ;  /* 0x0000000115237824 */ /* 0x000fea00020e0653 */
[----:B-1234-:R-:W2:Y:S01]  /*8df0*/  LD.E.128 R52, desc[UR4][R34.64] ;  /* 0x0000000422347980 */ /* 0x01eea2000c101d00 */
[----:B------:R-:W-:Y:S01]  /*8e00*/  @!P0 SEL R144, R16, RZ, P1 ;  /* 0x000000ff10908207 */ /* 0x000fe20000800000 */
[----:B------:R-:W-:Y:S01]  /*8e10*/  @!P0 IMAD.WIDE R24, R19, 0x2, R34 ;  /* 0x0000000213188825 */ /* 0x000fe200078e0222 */
[----:B------:R-:W-:Y:S02]  /*8e20*/  @!P0 SEL R142, R140, RZ, P1 ;  /* 0x000000ff8c8e8207 */ /* 0x000fe40000800000 */
[----:B------:R-:W-:Y:S03]  /*8e30*/  @!P0 IADD3 R185, P4, PT, R123, R144, RZ ;  /* 0x000000907bb98210 */ /* 0x000fe60007f9e0ff */
[----:B------:R-:W3:Y:S01]  /*8e40*/  @!P0 LD.E.128 R24, desc[UR4][R24.64] ;  /* 0x0000000418188980 */ /* 0x000ee2000c101d00 */
[----:B------:R-:W-:Y:S01]  /*8e50*/  @!P0 SHF.L.U32 R189, R185, 0x1, RZ ;  /* 0x00000001b9bd8819 */ /* 0x000fe200000006ff */
[----:B------:R-:W-:Y:S03]  /*8e60*/  @!P0 IMAD.X R142, R115, 0x1, R142, P4 ;  /* 0x00000001738e8824 */ /* 0x000fe600020e068e */
[----:B------:R-:W-:Y:S02]  /*8e70*/  @!P0 IADD3 R186, P4, PT, R189, R104, RZ ;  /* 0x00000068bdba8210 */ /* 0x000fe40007f9e0ff */
[----:B------:R-:W-:Y:S05]  /*8e80*/  @!P0 SHF.L.U64.HI R142, R185, 0x1, R142 ;  /* 0x00000001b98e8819 */ /* 0x000fea000001028e */
[C---:B------:R-:W-:Y:S01]  /*8e90*/  @!P0 IMAD.X R187, R142.reuse, 0x1, R105, P4 ;  /* 0x000000018ebb8824 */ /* 0x040fe200020e0669 */
[----:B------:R-:W-:Y:S04]  /*8ea0*/  @!P0 IADD3 R38, P4, PT, R189, R106, RZ ;  /* 0x0000006abd268210 */ /* 0x000fe80007f9e0ff */
[----:B------:R-:W-:Y:S01]  /*8eb0*/  @!P0 IADD3.X R39, PT, PT, R142, R107, RZ, P4, !PT ;  /* 0x0000006b8e278210 */ /* 0x000fe200027fe4ff */
[----:B------:R-:W4:Y:S01]  /*8ec0*/  @!P0 LD.E.128 R184, desc[UR4][R186.64] ;  /* 0x00000004bab88980 */ /* 0x000f22000c101d00 */
[----:B------:R-:W-:Y:S01]  /*8ed0*/  PLOP3.LUT P4, PT, PT, PT, PT, 0x80, 0x8 ;  /* 0x000000000008781c */ /* 0x000fe20003f8f070 */
[----:B------:R-:W-:Y:S01]  /*8ee0*/  IMAD R142, R225, 0x60, RZ ;  /* 0x00000060e18e7824 */ /* 0x000fe200078e02ff */
[----:B------:R-:W-:Y:S05]  /*8ef0*/  @!P0 PLOP3.LUT P4, PT, P1, PT, PT, 0x80, 0x8 ;  /* 0x000000000008881c */ /* 0x000fea0000f8f070 */
[----:B------:R1:W5:Y:S01]  /*8f00*/  @!P0 LD.E.128 R56, desc[UR4][R38.64] ;  /* 0x0000000426388980 */ /* 0x000362000c101d00 */
[----:B--2---:R-:W-:Y:S01]  /*8f10*/  @!P0 LOP3.LUT R41, R53, 0xffff0000, RZ, 0xc0, !PT ;  /* 0xffff000035298812 */ /* 0x004fe200078ec0ff */
[----:B-1----:R-:W-:Y:S01]  /*8f20*/  @!P0 IMAD.U32 R39, R52, 0x10000, RZ ;  /* 0x0001000034278824 */ /* 0x002fe200078e00ff */
[C---:B------:R-:W-:Y:S01]  /*8f30*/  @!P0 LOP3.LUT R45, R54.reuse, 0xffff0000, RZ, 0xc0, !PT ;  /* 0xffff0000362d8812 */ /* 0x040fe200078ec0ff */
[----:B------:R-:W-:Y:S01]  /*8f40*/  @!P0 IMAD.U32 R44, R54, 0x10000, RZ ;  /* 0x00010000362c8824 */ /* 0x000fe200078e00ff */
[C---:B---3--:R-:W-:Y:S01]  /*8f50*/  @!P0 LOP3.LUT R31, R24.reuse, 0xffff0000, RZ, 0xc0, !PT ;  /* 0xffff0000181f8812 */ /* 0x048fe200078ec0ff */
[----:B------:R-:W-:Y:S01]  /*8f60*/  @!P0 IMAD.U32 R32, R24, 0x10000, RZ ;  /* 0x0001000018208824 */ /* 0x000fe200078e00ff */
[C---:B------:R-:W-:Y:S01]  /*8f70*/  @!P0 LOP3.LUT R24, R26.reuse, 0xffff0000, RZ, 0xc0, !PT ;  /* 0xffff00001a188812 */ /* 0x040fe200078ec0ff */
[----:B------:R-:W-:Y:S01]  /*8f80*/  @!P0 IMAD.U32 R28, R26, 0x10000, RZ ;  /* 0x000100001a1c8824 */ /* 0x000fe200078e00ff */
[----:B------:R-:W-:Y:S02]  /*8f90*/  @!P0 SHF.L.U32 R29, R25, 0x10, RZ ;  /* 0x00000010191d8819 */ /* 0x000fe400000006ff */
[C---:B------:R-:W-:Y:S02]  /*8fa0*/  @!P0 SHF.L.U32 R18, R27.reuse, 0x10, RZ ;  /* 0x000000101b128819 */ /* 0x040fe400000006ff */
[----:B------:R-:W-:Y:S02]  /*8fb0*/  @!P0 LOP3.LUT R23, R27, 0xffff0000, RZ, 0xc0, !PT ;  /* 0xffff00001b178812 */ /* 0x000fe400078ec0ff */
        /* <DEDUP_REMOVED lines=16> */
[----:B------:R-:W-:Y:S01]  /*90c0*/  @!P0 FFMA.FTZ R0, R39, R36, R0 ;  /* 0x0000002427008223 */ /* 0x000fe20000010000 */
[----:B------:R-:W-:Y:S01]  /*90d0*/  @!P0 LOP3.LUT R39, R52, 0xffff0000, RZ, 0xc0, !PT ;  /* 0xffff000034278812 */ /* 0x000fe200078ec0ff */
[----:B------:R-:W-:Y:S01]  /*90e0*/  IMAD.WIDE.U32 R186, R224, 0x60, R182 ;  /* 0x00000060e0ba7825 */ /* 0x000fe200078e00b6 */
[----:B------:R-:W-:Y:S02]  /*90f0*/  @!P0 SHF.L.U32 R36, R53, 0x10, RZ ;  /* 0x0000001035248819 */ /* 0x000fe400000006ff */
[----:B------:R-:W-:Y:S01]  /*9100*/  @!P0 LOP3.LUT R42, R57, 0xffff0000, RZ, 0xc0, !PT ;  /* 0xffff0000392a8812 */ /* 0x000fe200078ec0ff */
[----:B------:R-:W-:Y:S01]  /*9110*/  @!P0 FMUL.FTZ R2, R31, R34 ;  /* 0x000000221f028220 */ /* 0x000fe20000410000 */
[C---:B------:R-:W-:Y:S01]  /*9120*/  @!P0 SHF.L.U32 R43, R58.reuse, 0x10, RZ ;  /* 0x000000103a2b8819 */ /* 0x040fe200000006ff */
[----:B------:R-:W-:Y:S01]  /*9130*/  @!P4 FADD.FTZ R35, -R35, -RZ ;  /* 0x800000ff2323c221 */ /* 0x000fe20000010100 */
[----:B------:R-:W-:Y:S01]  /*9140*/  @!P0 LOP3.LUT R46, R58, 0xffff0000, RZ, 0xc0, !PT ;  /* 0xffff00003a2e8812 */ /* 0x000fe200078ec0ff */
[----:B------:R-:W-:Y:S01]  /*9150*/  @!P0 FMUL.FTZ R3, R29, R26 ;  /* 0x0000001a1d038220 */ /* 0x000fe20000410000 */
[----:B------:R-:W-:Y:S01]  /*9160*/  @!P0 LOP3.LUT R48, R59, 0xffff0000, RZ, 0xc0, !PT ;  /* 0xffff00003b308812 */ /* 0x000fe200078ec0ff */
[----:B------:R-:W-:Y:S01]  /*9170*/  @!P4 FADD.FTZ R33, -R33, -RZ ;  /* 0x800000ff2121c221 */ /* 0x000fe20000010100 */
[----:B------:R-:W-:Y:S01]  /*9180*/  MOV R188, R186 ;  /* 0x000000ba00bc7202 */ /* 0x000fe20000000f00 */
[----:B------:R-:W-:Y:S01]  /*9190*/  @!P4 FADD.FTZ R27, -R27, -RZ ;  /* 0x800000ff1b1bc221 */ /* 0x000fe20000010100 */
[----:B------:R-:W-:Y:S01]  /*91a0*/  @!P4 FADD.FTZ R25, -R25, -RZ ;  /* 0x800000ff1919c221 */ /* 0x000fe20000010100 */
[----:B------:R-:W-:Y:S01]  /*91b0*/  @!P0 FFMA.FTZ R2, R39, R38, R2 ;  /* 0x0000002627028223 */ /* 0x000fe20000010002 */
[C---:B------:R-:W-:Y:S01]  /*91c0*/  @!P0 LOP3.LUT R39, R55.reuse, 0xffff0000, RZ, 0xc0, !PT ;  /* 0xffff000037278812 */ /* 0x040fe200078ec0ff */
[----:B------:R-:W-:Y:S01]  /*91d0*/  @!P0 FMUL.FTZ R4, R30, R35 ;  /* 0x000000231e048220 */ /* 0x000fe20000410000 */
[----:B------:R-:W-:Y:S01]  /*91e0*/  @!P4 FADD.FTZ R22, -R22, -RZ ;  /* 0x800000ff1616c221 */ /* 0x000fe20000010100 */
[----:B------:R-:W-:Y:S01]  /*91f0*/  @!P0 FFMA.FTZ R3, R36, R40, R3 ;  /* 0x0000002824038223 */ /* 0x000fe20000010003 */
[----:B------:R-:W-:Y:S01]  /*9200*/  @!P0 SHF.L.U32 R36, R55, 0x10, RZ ;  /* 0x0000001037248819 */ /* 0x000fe200000006ff */
[----:B------:R-:W-:Y:S01]  /*9210*/  @!P0 FMUL.FTZ R5, R28, R33 ;  /* 0x000000211c058220 */ /* 0x000fe20000410000 */
[----:B------:R-:W-:Y:S01]  /*9220*/  @!P0 F2FP.BF16.F32.PACK_AB R144, R2, R0 ;  /* 0x000000000290823e */ /* 0x000fe200000010ff */
[----:B------:R-:W-:Y:S01]  /*9230*/  @!P0 FMUL.FTZ R6, R24, R27 ;  /* 0x0000001b18068220 */ /* 0x000fe20000410000 */
[----:B------:R-:W-:Y:S01]  /*9240*/  @!P0 FMUL.FTZ R7, R18, R25 ;  /* 0x0000001912078220 */ /* 0x000fe20000410000 */
[----:B------:R-:W-:Y:S02]  /*9250*/  @!P0 IMAD.U32 R47, R59, 0x10000, RZ ;  /* 0x000100003b2f8824 */ /* 0x000fe400078e00ff */
[----:B------:R-:W-:Y:S01]  /*9260*/  @!P0 FFMA.FTZ R4, R41, R42, R4 ;  /* 0x0000002a29048223 */ /* 0x000fe20000010004 */
[----:B------:R-:W-:Y:S01]  /*9270*/  @!P0 FMUL.FTZ R8, R23, R22 ;  /* 0x0000001617088220 */ /* 0x000fe20000410000 */
[----:B------:R-:W-:Y:S01]  /*9280*/  @!P0 FFMA.FTZ R5, R44, R43, R5 ;  /* 0x0000002b2c058223 */ /* 0x000fe20000010005 */
[----:B------:R-:W-:Y:S01]  /*9290*/  @!P0 FFMA.FTZ R6, R45, R46, R6 ;  /* 0x0000002e2d068223 */ /* 0x000fe20000010006 */
[----:B------:R-:W-:Y:S01]  /*92a0*/  @!P0 FFMA.FTZ R7, R36, R47, R7 ;  /* 0x0000002f24078223 */ /* 0x000fe20000010007 */
[----:B------:R-:W-:Y:S01]  /*92b0*/  @!P0 F2FP.BF16.F32.PACK_AB R185, R4, R3 ;  /* 0x0000000304b9823e */ /* 0x000fe200000010ff */
[----:B------:R-:W-:Y:S01]  /*92c0*/  @!P0 FFMA.FTZ R8, R39, R48, R8 ;  /* 0x0000003027088223 */ /* 0x000fe20000010008 */
[----:B------:R-:W-:Y:S01]  /*92d0*/  IMAD.IADD R189, R142, 0x1, R187 ;  /* 0x000000018ebd7824 */ /* 0x000fe200078e02bb */
[----:B------:R-:W-:Y:S01]  /*92e0*/  @!P0 F2FP.BF16.F32.PACK_AB R142, R6, R5 ;  /* 0x00000005068e823e */ /* 0x000fe200000010ff */
[----:B------:R-:W-:Y:S01]  /*92f0*/  @!P0 IMAD.MOV.U32 R52, RZ, RZ, R144 ;  /* 0x000000ffff348224 */ /* 0x000fe200078e0090 */
[----:B------:R-:W-:Y:S02]  /*9300*/  @!P0 MOV R53, R185 ;  /* 0x000000b900358202 */ /* 0x000fe40000000f00 */
[----:B------:R-:W-:Y:S01]  /*9310*/  @!P0 F2FP.BF16.F32.PACK_AB R187, R8, R7 ;  /* 0x0000000708bb823e */ /* 0x000fe200000010ff */
[----:B------:R-:W-:Y:S03]  /*9320*/  @!P0 IMAD.MOV.U32 R54, RZ, RZ, R142 ;  /* 0x000000ffff368224 */ /* 0x000fe600078e008e */
[----:B------:R-:W-:Y:S05]  /*9330*/  @!P0 MOV R55, R187 ;  /* 0x000000bb00378202 */ /* 0x000fea0000000f00 */
[----:B------:R1:W-:Y:S02]  /*9340*/  ST.E.128 desc[UR4][R188.64], R52 ;  /* 0x00000034bc007985 */ /* 0x0003e4000c101d04 */
.L_x_2775:
[----:B------:R-:W-:Y:S05]  /*9350*/  BSYNC.RECONVERGENT B0 ;  /* 0x0000000000007941 */ /* 0x000fea0003800200 */
.L_x_2774:
[-C--:B------:R-:W-:Y:S01]  /*9360*/  ISETP.GE.OR P0, PT, R157, R122.reuse, P3 ;  /* 0x0000007a9d00720c */ /* 0x080fe20001f06670 */
[----:B------:R-:W-:Y:S01]  /*9370*/  BSSY.RECONVERGENT B0, `(.L_x_2776) ;  /* 0x000005c000007945 */ /* 0x000fe20003800200 */
[----:B------:R-:W-:Y:S02]  /*9380*/  ISETP.GE.OR P6, PT, R155, R122, P3 ;  /* 0x0000007a9b00720c */ /* 0x000fe40001fc6670 */
[-C--:B------:R-:W-:Y:S02]  /*9390*/  ISETP.LT.OR P0, PT, R157, R124.reuse, P0 ;  /* 0x0000007c9d00720c */ /* 0x080fe40000701670 */
[----:B------:R-:W-:Y:S11]  /*93a0*/  ISETP.LT.OR P6, PT, R155, R124, P6 ;  /* 0x0000007c9b00720c */ /* 0x000ff600037c1670 */
        /* <DEDUP_REMOVED lines=88> */
.L_x_2777:
[----:B------:R-:W-:Y:S05]  /*9930*/  BSYNC.RECONVERGENT B0 ;  /* 0x0000000000007941 */ /* 0x000fea0003800200 */
.L_x_2776:
        /* <DEDUP_REMOVED lines=91> */
.L_x_2779:
[----:B------:R-:W-:Y:S05]  /*9ef0*/  BSYNC.RECONVERGENT B0 ;  /* 0x0000000000007941 */ /* 0x000fea0003800200 */
.L_x_2778:
[C---:B------:R-:W-:Y:S01]  /*9f00*/  ISETP.GE.OR P0, PT, R153.reuse, R122, P3 ;  /* 0x0000007a9900720c */ /* 0x040fe20001f06670 */
[----:B------:R-:W-:Y:S03]  /*9f10*/  BSSY.RECONVERGENT B0, `(.L_x_2780) ;  /* 0x000005d000007945 */ /* 0x000fe60003800200 */
[----:B------:R-:W-:Y:S11]  /*9f20*/  ISETP.LT.OR P0, PT, R153, R124, P0 ;  /* 0x0000007c9900720c */ /* 0x000ff60000701670 */
[----:B------:R-:W-:Y:S02]  /*9f30*/  @!UPT UIADD3 URZ, UPT, UPT, URZ, URZ, URZ ;  /* 0x000000fffffff290 */ /* 0x000fe4000fffe0ff */
        /* <DEDUP_REMOVED lines=90> */
.L_x_2781:
[----:B------:R-:W-:Y:S05]  /*a4e0*/  BSYNC.RECONVERGENT B0 ;  /* 0x0000000000007941 */ /* 0x000fea0003800200 */
.L_x_2780:
        /* <DEDUP_REMOVED lines=94> */
.L_x_2783:
[----:B------:R-:W-:Y:S05]  /*aad0*/  BSYNC.RECONVERGENT B0 ;  /* 0x0000000000007941 */ /* 0x000fea0003800200 */
.L_x_2782:
[-C--:B------:R-:W-:Y:S01]  /*aae0*/  ISETP.GE.OR P0, PT, R149, R122.reuse, P3 ;  /* 0x0000007a9500720c */ /* 0x080fe20001f06670 */
[----:B------:R-:W-:Y:S01]  /*aaf0*/  BSSY.RECONVERGENT B0, `(.L_x_2784) ;  /* 0x000005c000007945 */ /* 0x000fe20003800200 */
[----:B------:R-:W-:Y:S02]  /*ab00*/  ISETP.GE.OR P6, PT, R147, R122, P3 ;  /* 0x0000007a9300720c */ /* 0x000fe40001fc6670 */
[-C--:B------:R-:W-:Y:S02]  /*ab10*/  ISETP.LT.OR P0, PT, R149, R124.reuse, P0 ;  /* 0x0000007c9500720c */ /* 0x080fe40000701670 */
[----:B------:R-:W-:Y:S11]  /*ab20*/  ISETP.LT.OR P6, PT, R147, R124, P6 ;  /* 0x0000007c9300720c */ /* 0x000ff600037c1670 */
[----:B------:R-:W-:Y:S05]  /*ab30*/  @P0 BRA `(.L_x_2785) ;  /* 0x00000004005c0947 */ /* 0x000fea0003800000 */
[----:B------:R-:W-:Y:S02]  /*ab40*/  ISETP.GE.AND P0, PT, R10, R17, PT ;  /* 0x000000110a00720c */ /* 0x000fe40003f06270 */
[C---:B------:R-:W-:Y:S04]  /*ab50*/  LEA R34, P5, R170.reuse, R20, 0x8 ;  /* 0x00000014aa227211 */ /* 0x040fe800078a40ff */
[----:B------:R-:W-:Y:S05]  /*ab60*/  LEA.HI.X R35, R170, R21, R171, 0x8, P5 ;  /* 0x00000015aa237211 */ /* 0x000fea00028f44ab */
[----:B-1234-:R-:W2:Y:S02]  /*ab70*/  LD.E.128 R52, desc[UR4][R34.64] ;  /* 0x0000000422347980 */ /* 0x01eea4000c101d00 */
[----:B------:R-:W-:Y:S01]  /*ab80*/  @!P0 SEL R185, R16, RZ, P1 ;  /* 0x000000ff10b98207 */ /* 0x000fe20000800000 */
[----:B------:R-:W-:Y:S01]  /*ab90*/  @!P0 IMAD.WIDE R22, R19, 0x2, R34 ;  /* 0x0000000213168825 */ /* 0x000fe200078e0222 */
[----:B------:R-:W-:Y:S02]  /*aba0*/  @!P0 SEL R187, R140, RZ, P1 ;  /* 0x000000ff8cbb8207 */ /* 0x000fe40000800000 */
[----:B------:R-:W-:Y:S02]  /*abb0*/  @!P0 IADD3 R185, P4, PT, R132, R185, RZ ;  /* 0x000000b984b98210 */ /* 0x000fe40007f9e0ff */
[----:B------:R-:W3:Y:S03]  /*abc0*/  @!P0 LD.E.128 R24, desc[UR4][R22.64] ;  /* 0x0000000416188980 */ /* 0x000ee6000c101d00 */
        /* <DEDUP_REMOVED lines=10> */
[----:B------:R2:W5:Y:S02]  /*ac70*/  @!P0 LD.E.128 R56, desc[UR4][R38.64] ;  /* 0x0000000426388980 */ /* 0x000564000c101d00 */
[C---:B--2---:R-:W-:Y:S01]  /*ac80*/  @!P0 SHF.L.U32 R39, R52.reuse, 0x10, RZ ;  /* 0x0000001034278819 */ /* 0x044fe200000006ff */
[----:B------:R-:W-:Y:S01]  /*ac90*/  @!P0 IMAD.U32 R42, R53, 0x10000, RZ ;  /* 0x00010000352a8824 */ /* 0x000fe200078e00ff */
[----:B------:R-:W-:Y:S02]  /*aca0*/  @!P0 LOP3.LUT R41, R52, 0xffff0000, RZ, 0xc0, !PT ;  /* 0xffff000034298812 */ /* 0x000fe400078ec0ff */
[C---:B---3--:R-:W-:Y:S01]  /*acb0*/  @!P0 SHF.L.U32 R37, R24.reuse, 0x10, RZ ;  /* 0x0000001018258819 */ /* 0x048fe200000006ff */
[C---:B------:R-:W-:Y:S01]  /*acc0*/  @!P0 IMAD.U32 R33, R25.reuse, 0x10000, RZ ;  /* 0x0001000019218824 */ /* 0x040fe200078e00ff */
[----:B------:R-:W-:Y:S01]  /*acd0*/  @!P0 LOP3.LUT R35, R24, 0xffff0000, RZ, 0xc0, !PT ;  /* 0xffff000018238812 */ /* 0x000fe200078ec0ff */
[C---:B------:R-:W-:Y:S01]  /*ace0*/  @!P0 IMAD.U32 R31, R26.reuse, 0x10000, RZ ;  /* 0x000100001a1f8824 */ /* 0x040fe200078e00ff */
[----:B------:R-:W-:Y:S02]  /*acf0*/  @!P0 LOP3.LUT R34, R25, 0xffff0000, RZ, 0xc0, !PT ;  /* 0xffff000019228812 */ /* 0x000fe400078ec0ff */
[----:B------:R-:W-:Y:S02]  /*ad00*/  @!P0 LOP3.LUT R24, R26, 0xffff0000, RZ, 0xc0, !PT ;  /* 0xffff00001a188812 */ /* 0x000fe400078ec0ff */
[C---:B------:R-:W-:Y:S02]  /*ad10*/  @!P0 SHF.L.U32 R25, R27.reuse, 0x10, RZ ;  /* 0x000000101b198819 */ /* 0x040fe400000006ff */
[----:B------:R-:W-:Y:S02]  /*ad20*/  @!P0 LOP3.LUT R27, R27, 0xffff0000, RZ, 0xc0, !PT ;  /* 0xffff00001b1b8812 */ /* 0x000fe400078ec0ff */
[C---:B----4-:R-:W-:Y:S01]  /*ad30*/  @!P0 LOP3.LUT R32, R184.reuse, 0xffff0000, RZ, 0xc0, !PT ;  /* 0xffff0000b8208812 */ /* 0x050fe200078ec0ff */
[----:B------:R-:W-:Y:S01]  /*ad40*/  @!P0 IMAD.U32 R36, R184, 0x10000, RZ ;  /* 0x00010000b8248824 */ /* 0x000fe200078e00ff */
[C---:B------:R-:W-:Y:S01]  /*ad50*/  @!P0 SHF.L.U32 R30, R185.reuse, 0x10, RZ ;  /* 0x00000010b91e8819 */ /* 0x040fe200000006ff */
[----:B------:R-:W-:Y:S01]  /*ad60*/  @!P0 IMAD.U32 R28, R186, 0x10000, RZ ;  /* 0x00010000ba1c8824 */ /* 0x000fe200078e00ff */
[----:B------:R-:W-:Y:S01]  /*ad70*/  @!P0 LOP3.LUT R29, R185, 0xffff0000, RZ, 0xc0, !PT ;  /* 0xffff0000b91d8812 */ /* 0x000fe200078ec0ff */
[----:B------:R-:W-:Y:S01]  /*ad80*/  @!P4 FADD.FTZ R36, -R36, -RZ ;  /* 0x800000ff2424c221 */ /* 0x000fe20000010100 */
[----:B------:R-:W-:Y:S01]  /*ad90*/  @!P0 LOP3.LUT R23, R186, 0xffff0000, RZ, 0xc0, !PT ;  /* 0xffff0000ba178812 */ /* 0x000fe200078ec0ff */
[----:B------:R-:W-:Y:S01]  /*ada0*/  @!P4 FADD.FTZ R32, -R32, -RZ ;  /* 0x800000ff2020c221 */ /* 0x000fe20000010100 */
[----:B------:R-:W-:Y:S01]  /*adb0*/  @!P0 LOP3.LUT R18, R187, 0xffff0000, RZ, 0xc0, !PT ;  /* 0xffff0000bb128812 */ /* 0x000fe200078ec0ff */
[C---:B-----5:R-:W-:Y:S01]  /*adc0*/  @!P0 IMAD.U32 R38, R56.reuse, 0x10000, RZ ;  /* 0x0001000038268824 */ /* 0x060fe200078e00ff */
[----:B------:R-:W-:Y:S01]  /*add0*/  @!P0 LOP3.LUT R40, R56, 0xffff0000, RZ, 0xc0, !PT ;  /* 0xffff000038288812 */ /* 0x000fe200078ec0ff */
[----:B------:R-:W-:Y:S01]  /*ade0*/  @!P0 FMUL.FTZ R0, R37, R36 ;  /* 0x0000002425008220 */ /* 0x000fe20000410000 */
[----:B------:R-:W-:Y:S01]  /*adf0*/  @!P0 LOP3.LUT R44, R57, 0xffff0000, RZ, 0xc0, !PT ;  /* 0xffff0000392c8812 */ /* 0x000fe200078ec0ff */
[----:B------:R-:W-:Y:S01]  /*ae00*/  @!P4 FADD.FTZ R30, -R30, -RZ ;  /* 0x800000ff1e1ec221 */ /* 0x000fe20000010100 */
[----:B------:R-:W-:Y:S01]  /*ae10*/  @!P0 LOP3.LUT R46, R58, 0xffff0000, RZ, 0xc0, !PT ;  /* 0xffff00003a2e8812 */ /* 0x000fe200078ec0ff */
[----:B------:R-:W-:Y:S01]  /*ae20*/  @!P4 FADD.FTZ R29, -R29, -RZ ;  /* 0x800000ff1d1dc221 */ /* 0x000fe20000010100 */
[----:B------:R-:W-:Y:S01]  /*ae30*/  @!P0 SHF.L.U32 R47, R59, 0x10, RZ ;  /* 0x000000103b2f8819 */ /* 0x000fe200000006ff */
[----:B------:R-:W-:Y:S01]  /*ae40*/  @!P0 IMAD.U32 R22, R187, 0x10000, RZ ;  /* 0x00010000bb168824 */ /* 0x000fe200078e00ff */
[----:B------:R-:W-:Y:S01]  /*ae50*/  @!P0 LOP3.LUT R48, R59, 0xffff0000, RZ, 0xc0, !PT ;  /* 0xffff00003b308812 */ /* 0x000fe200078ec0ff */
[----:B------:R-:W-:Y:S01]  /*ae60*/  @!P0 FFMA.FTZ R0, R39, R38, R0 ;  /* 0x0000002627008223 */ /* 0x000fe20000010000 */
[----:B------:R-:W-:Y:S01]  /*ae70*/  @!P0 LOP3.LUT R39, R53, 0xffff0000, RZ, 0xc0, !PT ;  /* 0xffff000035278812 */ /* 0x000fe200078ec0ff */
[----:B------:R-:W-:Y:S01]  /*ae80*/  @!P0 FMUL.FTZ R2, R35, R32 ;  /* 0x0000002023028220 */ /* 0x000fe20000410000 */
[----:B------:R-:W-:Y:S01]  /*ae90*/  @!P4 FADD.FTZ R28, -R28, -RZ ;  /* 0x800000ff1c1cc221 */ /* 0x000fe20000010100 */
[----:B------:R-:W-:Y:S01]  /*aea0*/  @!P0 FMUL.FTZ R3, R33, R30 ;  /* 0x0000001e21038220 */ /* 0x000fe20000410000 */
[----:B------:R-:W-:Y:S02]  /*aeb0*/  @!P0 IMAD.U32 R43, R57, 0x10000, RZ ;  /* 0x00010000392b8824 */ /* 0x000fe400078e00ff */
        /* <DEDUP_REMOVED lines=31> */
.L_x_2785:
[----:B------:R-:W-:Y:S05]  /*b0b0*/  BSYNC.RECONVERGENT B0 ;  /* 0x0000000000007941 */ /* 0x000fea0003800200 */
.L_x_2784:
[----:B------:R-:W-:Y:S04]  /*b0c0*/  BSSY.RECONVERGENT B0, `(.L_x_2786) ;  /* 0x000005c000007945 */ /* 0x000fe80003800200 */
[----:B------:R-:W-:Y:S05]  /*b0d0*/  @P6 BRA `(.L_x_2787) ;  /* 0x0000000400686947 */ /* 0x000fea0003800000 */
[----:B------:R-:W-:Y:S01]  /*b0e0*/  ISETP.GE.AND P0, PT, R10, R17, PT ;  /* 0x000000110a00720c */ /* 0x000fe20003f06270 */
[----:B------:R-:W-:Y:S04]  /*b0f0*/  IMAD.WIDE.U32 R34, R170, 0x120, R20 ;  /* 0x00000120aa227825 */ /* 0x000fe800078e0014 */
[----:B------:R-:W-:Y:S05]  /*b100*/  IMAD R185, R171, 0x120, RZ ;  /* 0x00000120abb97824 */ /* 0x000fea00078e02ff */
[----:B------:R-:W-:Y:S03]  /*b110*/  IADD3 R35, PT, PT, R185, R35, RZ ;  /* 0x00000023b9237210 */ /* 0x000fe60007ffe0ff */
[----:B------:R-:W-:Y:S02]  /*b120*/  @!P0 SEL R142, R16, RZ, P1 ;  /* 0x000000ff108e8207 */ /* 0x000fe40000800000 */
[----:B------:R-:W-:Y:S01]  /*b130*/  @!P0 SEL R187, R140, RZ, P1 ;  /* 0x000000ff8cbb8207 */ /* 0x000fe20000800000 */
[----:B-1234-:R-:W2:Y:S01]  /*b140*/  LD.E.128 R52, desc[UR4][R34.64] ;  /* 0x0000000422347980 */ /* 0x01eea2000c101d00 */
[----:B------:R-:W-:Y:S01]  /*b150*/  @!P0 IADD3 R185, P4, PT, R131, R142, RZ ;  /* 0x0000008e83b98210 */ /* 0x000fe20007f9e0ff */
[----:B------:R-:W-:Y:S03]  /*b160*/  @!P0 IMAD.WIDE R24, R19, 0x2, R34 ;  /* 0x0000000213188825 */ /* 0x000fe600078e0222 */
[----:B------:R-:W-:Y:S01]  /*b170*/  @!P0 IADD3.X R142, PT, PT, R94, R187, RZ, P4, !PT ;  /* 0x000000bb5e8e8210 */ /* 0x000fe200027fe4ff */
[C---:B------:R-:W-:Y:S02]  /*b180*/  @!P0 IMAD.SHL.U32 R189, R185.reuse, 0x2, RZ ;  /* 0x00000002b9bd8824 */ /* 0x040fe400078e00ff */
[----:B------:R-:W3:Y:S01]  /*b190*/  @!P0 LD.E.128 R24, desc[UR4][R24.64] ;  /* 0x0000000418188980 */ /* 0x000ee2000c101d00 */
[----:B------:R-:W-:Y:S02]  /*b1a0*/  @!P0 SHF.L.U64.HI R142, R185, 0x1, R142 ;  /* 0x00000001b98e8819 */ /* 0x000fe4000001028e */
[C---:B------:R-:W-:Y:S04]  /*b1b0*/  @!P0 IADD3 R190, P4, PT, R189.reuse, R104, RZ ;  /* 0x00000068bdbe8210 */ /* 0x040fe80007f9e0ff */
[C---:B------:R-:W-:Y:S02]  /*b1c0*/  @!P0 IADD3.X R191, PT, PT, R142.reuse, R105, RZ, P4, !PT ;  /* 0x000000698ebf8210 */ /* 0x040fe400027fe4ff */
[----:B------:R-:W-:Y:S03]  /*b1d0*/  @!P0 IADD3 R38, P4, PT, R189, R106, RZ ;  /* 0x0000006abd268210 */ /* 0x000fe60007f9e0ff */
[----:B------:R-:W4:Y:S02]  /*b1e0*/  @!P0 LD.E.128 R184, desc[UR4][R190.64] ;  /* 0x00000004beb88980 */ /* 0x000f24000c101d00 */
[----:B------:R-:W-:Y:S01]  /*b1f0*/  @!P0 IMAD.X R39, R142, 0x1, R107, P4 ;  /* 0x000000018e278824 */ /* 0x000fe200020e066b */
[----:B------:R-:W-:Y:S01]  /*b200*/  PLOP3.LUT P4, PT, PT, PT, PT, 0x80, 0x8 ;  /* 0x000000000008781c */ /* 0x000fe20003f8f070 */
[----:B------:R-:W-:Y:S01]  /*b210*/  IMAD R142, R225, 0x120, RZ ;  /* 0x00000120e18e7824 */ /* 0x000fe200078e02ff */
[----:B------:R-:W-:Y:S03]  /*b220*/  @!P0 PLOP3.LUT P4, PT, P1, PT, PT, 0x80, 0x8 ;  /* 0x000000000008881c */ /* 0x000fe60000f8f070 */
[----:B------:R2:W5:Y:S02]  /*b230*/  @!P0 LD.E.128 R56, desc[UR4][R38.64] ;  /* 0x0000000426388980 */ /* 0x000564000c101d00 */
[----:B--2---:R-:W-:Y:S02]  /*b240*/  @!P0 SHF.L.U32 R39, R52, 0x10, RZ ;  /* 0x0000001034278819 */ /* 0x004fe400000006ff */
[----:B------:R-:W-:Y:S02]  /*b250*/  @!P0 LOP3.LUT R41, R53, 0xffff0000, RZ, 0xc0, !PT ;  /* 0xffff000035298812 */ /* 0x000fe400078ec0ff */
[C---:B------:R-:W-:Y:S02]  /*b260*/  @!P0 SHF.L.U32 R44, R54.reuse, 0x10, RZ ;  /* 0x00000010362c8819 */ /* 0x040fe400000006ff */
[----:B------:R-:W-:Y:S02]  /*b270*/  @!P0 LOP3.LUT R45, R54, 0xffff0000, RZ, 0xc0, !PT ;  /* 0xffff0000362d8812 */ /* 0x000fe400078ec0ff */
[C---:B---3--:R-:W-:Y:S01]  /*b280*/  @!P0 SHF.L.U32 R32, R24.reuse, 0x10, RZ ;  /* 0x0000001018208819 */ /* 0x048fe200000006ff */
[----:B------:R-:W-:Y:S01]  /*b290*/  @!P0 IMAD.U32 R18, R27, 0x10000, RZ ;  /* 0x000100001b128824 */ /* 0x000fe200078e00ff */
[----:B------:R-:W-:Y:S01]  /*b2a0*/  @!P0 LOP3.LUT R31, R24, 0xffff0000, RZ, 0xc0, !PT ;  /* 0xffff0000181f8812 */ /* 0x000fe200078ec0ff */
[----:B------:R-:W-:Y:S01]  /*b2b0*/  @!P0 IMAD.U32 R29, R25, 0x10000, RZ ;  /* 0x00010000191d8824 */ /* 0x000fe200078e00ff */
[C---:B------:R-:W-:Y:S02]  /*b2c0*/  @!P0 SHF.L.U32 R28, R26.reuse, 0x10, RZ ;  /* 0x000000101a1c8819 */ /* 0x040fe400000006ff */
[----:B------:R-:W-:Y:S02]  /*b2d0*/  @!P0 LOP3.LUT R24, R26, 0xffff0000, RZ, 0xc0, !PT ;  /* 0xffff00001a188812 */ /* 0x000fe400078ec0ff */
        /* <DEDUP_REMOVED lines=8> */
[----:B------:R-:W-:Y:S01]  /*b360*/  @!P0 SHF.L.U32 R33, R186, 0x10, RZ ;  /* 0x00000010ba218819 */ /* 0x000fe200000006ff */
[----:B------:R-:W-:Y:S01]  /*b370*/  @!P4 FADD.FTZ R34, -R34, -RZ ;  /* 0x800000ff2222c221 */ /* 0x000fe20000010100 */
[----:B-----5:R-:W-:Y:S01]  /*b380*/  @!P0 SHF.L.U32 R36, R56, 0x10, RZ ;  /* 0x0000001038248819 */ /* 0x020fe200000006ff */
[----:B------:R-:W-:Y:S01]  /*b390*/  @!P0 FMUL.FTZ R0, R32, R37 ;  /* 0x0000002520008220 */ /* 0x000fe20000410000 */
[----:B------:R-:W-:Y:S01]  /*b3a0*/  @!P0 LOP3.LUT R27, R186, 0xffff0000, RZ, 0xc0, !PT ;  /* 0xffff0000ba1b8812 */ /* 0x000fe200078ec0ff */
[----:B------:R-:W-:Y:S01]  /*b3b0*/  @!P4 FADD.FTZ R26, -R26, -RZ ;  /* 0x800000ff1a1ac221 */ /* 0x000fe20000010100 */
[----:B------:R-:W-:Y:S01]  /*b3c0*/  @!P0 LOP3.LUT R22, R187, 0xffff0000, RZ, 0xc0, !PT ;  /* 0xffff0000bb168812 */ /* 0x000fe200078ec0ff */
[----:B------:R-:W-:Y:S01]  /*b3d0*/  @!P0 FFMA.FTZ R0, R39, R36, R0 ;  /* 0x0000002427008223 */ /* 0x000fe20000010000 */
[----:B------:R-:W-:Y:S01]  /*b3e0*/  @!P0 LOP3.LUT R38, R56, 0xffff0000, RZ, 0xc0, !PT ;  /* 0xffff000038268812 */ /* 0x000fe200078ec0ff */
[----:B------:R-:W-:Y:S01]  /*b3f0*/  @!P0 IMAD.U32 R36, R53, 0x10000, RZ ;  /* 0x0001000035248824 */ /* 0x000fe200078e00ff */
[----:B------:R-:W-:Y:S01]  /*b400*/  @!P0 LOP3.LUT R39, R52, 0xffff0000, RZ, 0xc0, !PT ;  /* 0xffff000034278812 */ /* 0x000fe200078ec0ff */
[----:B------:R-:W-:Y:S01]  /*b410*/  @!P4 FADD.FTZ R35, -R35, -RZ ;  /* 0x800000ff2323c221 */ /* 0x000fe20000010100 */
[----:B------:R-:W-:Y:S01]  /*b420*/  @!P0 LOP3.LUT R42, R57, 0xffff0000, RZ, 0xc0, !PT ;  /* 0xffff0000392a8812 */ /* 0x000fe200078ec0ff */
[----:B------:R-:W-:Y:S01]  /*b430*/  @!P0 FMUL.FTZ R2, R31, R34 ;  /* 0x000000221f028220 */ /* 0x000fe20000410000 */
[----:B------:R-:W-:Y:S01]  /*b440*/  @!P0 LOP3.LUT R46, R58, 0xffff0000, RZ, 0xc0, !PT ;  /* 0xffff00003a2e8812 */ /* 0x000fe200078ec0ff */
[----:B------:R-:W-:Y:S01]  /*b450*/  @!P4 FADD.FTZ R33, -R33, -RZ ;  /* 0x800000ff2121c221 */ /* 0x000fe20000010100 */
[----:B------:R-:W-:Y:S01]  /*b460*/  @!P0 SHF.L.U32 R47, R59, 0x10, RZ ;  /* 0x000000103b2f8819 */ /* 0x000fe200000006ff */
[----:B------:R-:W-:Y:S01]  /*b470*/  @!P0 FMUL.FTZ R3, R29, R26 ;  /* 0x0000001a1d038220 */ /* 0x000fe20000410000 */
[----:B------:R-:W-:Y:S01]  /*b480*/  @!P0 LOP3.LUT R48, R59, 0xffff0000, RZ, 0xc0, !PT ;  /* 0xffff00003b308812 */ /* 0x000fe200078ec0ff */
[----:B------:R-:W-:Y:S02]  /*b490*/  @!P0 IMAD.U32 R40, R57, 0x10000, RZ ;  /* 0x0001000039288824 */ /* 0x000fe400078e00ff */
[----:B------:R-:W-:Y:S01]  /*b4a0*/  @!P4 FADD.FTZ R27, -R27, -RZ ;  /* 0x800000ff1b1bc221 */ /* 0x000fe20000010100 */
[----:B------:R-:W-:Y:S01]  /*b4b0*/  @!P4 FADD.FTZ R25, -R25, -RZ ;  /* 0x800000ff1919c221 */ /* 0x000fe20000010100 */
[----:B------:R-:W-:Y:S01]  /*b4c0*/  @!P0 FMUL.FTZ R4, R30, R35 ;  /* 0x000000231e048220 */ /* 0x000fe20000410000 */
[----:B------:R-:W-:Y:S01]  /*b4d0*/  @!P4 FADD.FTZ R22, -R22, -RZ ;  /* 0x800000ff1616c221 */ /* 0x000fe20000010100 */
[----:B------:R-:W-:Y:S01]  /*b4e0*/  @!P0 FFMA.FTZ R2, R39, R38, R2 ;  /* 0x0000002627028223 */ /* 0x000fe20000010002 */
[C---:B------:R-:W-:Y:S01]  /*b4f0*/  @!P0 LOP3.LUT R39, R55.reuse, 0xffff0000, RZ, 0xc0, !PT ;  /* 0xffff000037278812 */ /* 0x040fe200078ec0ff */
[----:B------:R-:W-:Y:S01]  /*b500*/  @!P0 FMUL.FTZ R5, R28, R33 ;  /* 0x000000211c058220 */ /* 0x000fe20000410000 */
[----:B------:R-:W-:Y:S02]  /*b510*/  @!P0 IMAD.U32 R43, R58, 0x10000, RZ ;  /* 0x000100003a2b8824 */ /* 0x000fe400078e00ff */
[----:B------:R-:W-:Y:S01]  /*b520*/  @!P0 FFMA.FTZ R3, R36, R40, R3 ;  /* 0x0000002824038223 */ /* 0x000fe20000010003 */
[----:B------:R-:W-:Y:S01]  /*b530*/  @!P0 F2FP.BF16.F32.PACK_AB R144, R2, R0 ;  /* 0x000000000290823e */ /* 0x000fe200000010ff */
[----:B------:R-:W-:Y:S01]  /*b540*/  @!P0 FMUL.FTZ R6, R24, R27 ;  /* 0x0000001b18068220 */ /* 0x000fe20000410000 */
[----:B------:R-:W-:Y:S02]  /*b550*/  @!P0 IMAD.U32 R36, R55, 0x10000, RZ ;  /* 0x0001000037248824 */ /* 0x000fe400078e00ff */
[----:B------:R-:W-:Y:S01]  /*b560*/  @!P0 FMUL.FTZ R7, R18, R25 ;  /* 0x0000001912078220 */ /* 0x000fe20000410000 */
[----:B------:R-:W-:Y:S01]  /*b570*/  @!P0 MOV R52, R144 ;  /* 0x0000009000348202 */ /* 0x000fe20000000f00 */
[----:B------:R-:W-:Y:S01]  /*b580*/  @!P0 FFMA.FTZ R4, R41, R42, R4 ;  /* 0x0000002a29048223 */ /* 0x000fe20000010004 */
[----:B------:R-:W-:Y:S01]  /*b590*/  @!P0 FMUL.FTZ R8, R23, R22 ;  /* 0x0000001617088220 */ /* 0x000fe20000410000 */
[----:B------:R-:W-:Y:S01]  /*b5a0*/  @!P0 FFMA.FTZ R5, R44, R43, R5 ;  /* 0x0000002b2c058223 */ /* 0x000fe20000010005 */
[----:B------:R-:W-:Y:S01]  /*b5b0*/  @!P0 FFMA.FTZ R6, R45, R46, R6 ;  /* 0x0000002e2d068223 */ /* 0x000fe20000010006 */
[----:B------:R-:W-:Y:S01]  /*b5c0*/  IMAD.WIDE.U32 R186, R224, 0x120, R182 ;  /* 0x00000120e0ba7825 */ /* 0x000fe200078e00b6 */
[----:B------:R-:W-:Y:S03]  /*b5d0*/  @!P0 F2FP.BF16.F32.PACK_AB R185, R4, R3 ;  /* 0x0000000304b9823e */ /* 0x000fe600000010ff */
        /* <DEDUP_REMOVED lines=10> */
.L_x_2787:
[----:B------:R-:W-:Y:S05]  /*b680*/  BSYNC.RECONVERGENT B0 ;  /* 0x0000000000007941 */ /* 0x000fea0003800200 */
.L_x_2786:
[C---:B------:R-:W-:Y:S01]  /*b690*/  ISETP.GE.OR P0, PT, R145.reuse, R122, P3 ;  /* 0x0000007a9100720c */ /* 0x040fe20001f06670 */
[----:B------:R-:W-:Y:S03]  /*b6a0*/  BSSY.RECONVERGENT B0, `(.L_x_2788) ;  /* 0x000005d000007945 */ /* 0x000fe60003800200 */
[----:B------:R-:W-:Y:S11]  /*b6b0*/  ISETP.LT.OR P0, PT, R145, R124, P0 ;  /* 0x0000007c9100720c */ /* 0x000ff60000701670 */
[----:B------:R-:W-:Y:S02]  /*b6c0*/  @!UPT UIADD3 URZ, UPT, UPT, URZ, URZ, URZ ;  /* 0x000000fffffff290 */ /* 0x000fe4000fffe0ff */
[----:B------:R-:W-:Y:S05]  /*b6d0*/  @P0 BRA `(.L_x_2789) ;  /* 0x0000000400640947 */ /* 0x000fea0003800000 */
[----:B------:R-:W-:Y:S01]  /*b6e0*/  ISETP.GE.AND P0, PT, R10, R17, PT ;  /* 0x000000110a00720c */ /* 0x000fe20003f06270 */
[----:B------:R-:W-:Y:S04]  /*b6f0*/  IMAD.WIDE.U32 R34, R170, 0x140, R20 ;  /* 0x00000140aa227825 */ /* 0x000fe800078e0014 */
[----:B------:R-:W-:Y:S04]  /*b700*/  IMAD R3, R171, 0x140, RZ ;  /* 0x00000140ab037824 */ /* 0x000fe800078e02ff */
[----:B------:R-:W-:Y:S04]  /*b710*/  IMAD.IADD R35, R3, 0x1, R35 ;  /* 0x0000000103237824 */ /* 0x000fe800078e0223 */
[----:B------:R-:W-:Y:S01]  /*b720*/  @!P0 SEL R5, R16, RZ, P1 ;  /* 0x000000ff10058207 */ /* 0x000fe20000800000 */
[----:B-1234-:R-:W2:Y:S01]  /*b730*/  LD.E.128 R52, desc[UR4][R34.64] ;  /* 0x0000000422347980 */ /* 0x01eea2000c101d00 */
[----:B------:R-:W-:Y:S01]  /*b740*/  @!P0 SEL R3, R140, RZ, P1 ;  /* 0x000000ff8c038207 */ /* 0x000fe20000800000 */
[----:B------:R-:W-:Y:S01]  /*b750*/  @!P0 IMAD.WIDE R24, R19, 0x2, R34 ;  /* 0x0000000213188825 */ /* 0x000fe200078e0222 */
[----:B------:R-:W-:Y:S05]  /*b760*/  @!P0 IADD3 R5, P4, PT, R130, R5, RZ ;  /* 0x0000000582058210 */ /* 0x000fea0007f9e0ff */
[----:B------:R-:W-:Y:S01]  /*b770*/  @!P0 IMAD.X R2, R92, 0x1, R3, P4 ;  /* 0x000000015c028824 */ /* 0x000fe200020e0603 */
[C---:B------:R-:W-:Y:S01]  /*b780*/  @!P0 SHF.L.U32 R3, R5.reuse, 0x1, RZ ;  /* 0x0000000105038819 */ /* 0x040fe200000006ff */
[----:B------:R-:W3:Y:S03]  /*b790*/  @!P0 LD.E.128 R24, desc[UR4][R24.64] ;  /* 0x0000000418188980 */ /* 0x000ee6000c101d00 */
[----:B------:R-:W-:Y:S02]  /*b7a0*/  @!P0 SHF.L.U64.HI R2, R5, 0x1, R2 ;  /* 0x0000000105028819 */ /* 0x000fe40000010202 */
[C---:B------:R-:W-:Y:S05]  /*b7b0*/  @!P0 IADD3 R6, P4, PT, R3.reuse, R104, RZ ;  /* 0x0000006803068210 */ /* 0x040fea0007f9e0ff */
[C---:B------:R-:W-:Y:S01]  /*b7c0*/  @!P0 IMAD.X R7, R2.reuse, 0x1, R105, P4 ;  /* 0x0000000102078824 */ /* 0x040fe200020e0669 */
[----:B------:R-:W-:Y:S04]  /*b7d0*/  @!P0 IADD3 R38, P4, PT, R3, R106, RZ ;  /* 0x0000006a03268210 */ /* 0x000fe80007f9e0ff */
[----:B------:R-:W-:Y:S01]  /*b7e0*/  @!P0 IADD3.X R39, PT, PT, R2, R107, RZ, P4, !PT ;  /* 0x0000006b02278210 */ /* 0x000fe200027fe4ff */
[----:B------:R-:W4:Y:S01]  /*b7f0*/  @!P0 LD.E.128 R4, desc[UR4][R6.64] ;  /* 0x0000000406048980 */ /* 0x000f22000c101d00 */
[----:B------:R-:W-:Y:S02]  /*b800*/  PLOP3.LUT P4, PT, PT, PT, PT, 0x80, 0x8 ;  /* 0x000000000008781c */ /* 0x000fe40003f8f070 */
        /* <DEDUP_REMOVED lines=31> */
[----:B------:R-:W-:Y:S01]  /*ba00*/  @!P4 FADD.FTZ R35, -R35, -RZ ;  /* 0x800000ff2323c221 */ /* 0x000fe20000010100 */
[----:B------:R-:W-:Y:S01]  /*ba10*/  @!P0 SHF.L.U32 R36, R53, 0x10, RZ ;  /* 0x0000001035248819 */ /* 0x000fe200000006ff */
[----:B------:R-:W-:Y:S01]  /*ba20*/  @!P0 FMUL.FTZ R2, R31, R34 ;  /* 0x000000221f028220 */ /* 0x000fe20000410000 */
[----:B------:R-:W-:Y:S01]  /*ba30*/  @!P0 LOP3.LUT R42, R57, 0xffff0000, RZ, 0xc0, !PT ;  /* 0xffff0000392a8812 */ /* 0x000fe200078ec0ff */
[----:B------:R-:W-:Y:S01]  /*ba40*/  @!P0 FMUL.FTZ R3, R29, R26 ;  /* 0x0000001a1d038220 */ /* 0x000fe20000410000 */
[C---:B------:R-:W-:Y:S01]  /*ba50*/  @!P0 SHF.L.U32 R43, R58.reuse, 0x10, RZ ;  /* 0x000000103a2b8819 */ /* 0x040fe200000006ff */
[----:B------:R-:W-:Y:S01]  /*ba60*/  @!P4 FADD.FTZ R33, -R33, -RZ ;  /* 0x800000ff2121c221 */ /* 0x000fe20000010100 */
[----:B------:R-:W-:Y:S01]  /*ba70*/  @!P0 LOP3.LUT R46, R58, 0xffff0000, RZ, 0xc0, !PT ;  /* 0xffff00003a2e8812 */ /* 0x000fe200078ec0ff */
[----:B------:R-:W-:Y:S01]  /*ba80*/  @!P4 FADD.FTZ R27, -R27, -RZ ;  /* 0x800000ff1b1bc221 */ /* 0x000fe20000010100 */
[----:B------:R-:W-:Y:S01]  /*ba90*/  @!P0 LOP3.LUT R48, R59, 0xffff0000, RZ, 0xc0, !PT ;  /* 0xffff00003b308812 */ /* 0x000fe200078ec0ff */
[----:B------:R-:W-:Y:S01]  /*baa0*/  @!P4 FADD.FTZ R25, -R25, -RZ ;  /* 0x800000ff1919c221 */ /* 0x000fe20000010100 */
[----:B------:R-:W-:Y:S01]  /*bab0*/  @!P0 FMUL.FTZ R4, R30, R35 ;  /* 0x000000231e048220 */ /* 0x000fe20000410000 */
[----:B------:R-:W-:Y:S01]  /*bac0*/  @!P0 FFMA.FTZ R2, R39, R38, R2 ;  /* 0x0000002627028223 */ /* 0x000fe20000010002 */
[C---:B------:R-:W-:Y:S01]  /*bad0*/  @!P0 LOP3.LUT R39, R55.reuse, 0xffff0000, RZ, 0xc0, !PT ;  /* 0xffff000037278812 */ /* 0x040fe200078ec0ff */
[----:B------:R-:W-:Y:S01]  /*bae0*/  @!P4 FADD.FTZ R22, -R22, -RZ ;  /* 0x800000ff1616c221 */ /* 0x000fe20000010100 */
[----:B------:R-:W-:Y:S01]  /*baf0*/  @!P0 FMUL.FTZ R5, R28, R33 ;  /* 0x000000211c058220 */ /* 0x000fe20000410000 */
[----:B------:R-:W-:Y:S01]  /*bb00*/  @!P0 FFMA.FTZ R3, R36, R40, R3 ;  /* 0x0000002824038223 */ /* 0x000fe20000010003 */
[----:B------:R-:W-:Y:S01]  /*bb10*/  @!P0 SHF.L.U32 R36, R55, 0x10, RZ ;  /* 0x0000001037248819 */ /* 0x000fe200000006ff */
[----:B------:R-:W-:Y:S01]  /*bb20*/  @!P0 FMUL.FTZ R6, R24, R27 ;  /* 0x0000001b18068220 */ /* 0x000fe20000410000 */
[----:B------:R-:W-:Y:S01]  /*bb30*/  @!P0 F2FP.BF16.F32.PACK_AB R2, R2, R0 ;  /* 0x000000000202823e */ /* 0x000fe200000010ff */
[----:B------:R-:W-:Y:S01]  /*bb40*/  @!P0 FMUL.FTZ R7, R18, R25 ;  /* 0x0000001912078220 */ /* 0x000fe20000410000 */
[----:B------:R-:W-:Y:S02]  /*bb50*/  @!P0 IMAD.U32 R47, R59, 0x10000, RZ ;  /* 0x000100003b2f8824 */ /* 0x000fe400078e00ff */
[----:B------:R-:W-:Y:S01]  /*bb60*/  @!P0 FFMA.FTZ R4, R41, R42, R4 ;  /* 0x0000002a29048223 */ /* 0x000fe20000010004 */
[----:B------:R-:W-:Y:S01]  /*bb70*/  @!P0 MOV R52, R2 ;  /* 0x0000000200348202 */ /* 0x000fe20000000f00 */
[----:B------:R-:W-:Y:S01]  /*bb80*/  @!P0 FMUL.FTZ R8, R23, R22 ;  /* 0x0000001617088220 */ /* 0x000fe20000410000 */
[----:B------:R-:W-:Y:S01]  /*bb90*/  @!P0 FFMA.FTZ R5, R44, R43, R5 ;  /* 0x0000002b2c058223 */ /* 0x000fe20000010005 */
[----:B------:R-:W-:Y:S01]  /*bba0*/  @!P0 FFMA.FTZ R6, R45, R46, R6 ;  /* 0x0000002e2d068223 */ /* 0x000fe20000010006 */
[----:B------:R-:W-:Y:S01]  /*bbb0*/  @!P0 F2FP.BF16.F32.PACK_AB R3, R4, R3 ;  /* 0x000000030403823e */ /* 0x000fe200000010ff */
[----:B------:R-:W-:Y:S02]  /*bbc0*/  IMAD R40, R225, 0x140, RZ ;  /* 0x00000140e1287824 */ /* 0x000fe400078e02ff */
[----:B------:R-:W-:Y:S01]  /*bbd0*/  @!P0 FFMA.FTZ R7, R36, R47, R7 ;  /* 0x0000002f24078223 */ /* 0x000fe20000010007 */
        /* <DEDUP_REMOVED lines=9> */
.L_x_2789:
[----:B------:R-:W-:Y:S05]  /*bc70*/  BSYNC.RECONVERGENT B0 ;  /* 0x0000000000007941 */ /* 0x000fea0003800200 */
.L_x_2788:
        /* <DEDUP_REMOVED lines=10> */
[----:B------:R-:W5:Y:S01]  /*bd20*/  LD.E.128 R36, desc[UR4][R24.64] ;  /* 0x0000000418247980 */ /* 0x000f62000c101d00 */
[----:B------:R-:W-:Y:S01]  /*bd30*/  @!P0 SEL R3, R140, RZ, P1 ;  /* 0x000000ff8c038207 */ /* 0x000fe20000800000 */
[----:B------:R-:W-:Y:S01]  /*bd40*/  @!P0 IMAD.WIDE R6, R19, 0x2, R24 ;  /* 0x0000000213068825 */ /* 0x000fe200078e0218 */
[----:B------:R-:W-:Y:S05]  /*bd50*/  @!P0 IADD3 R5, P4, PT, R129, R0, RZ ;  /* 0x0000000081058210 */ /* 0x000fea0007f9e0ff */
[----:B------:R-:W-:Y:S01]  /*bd60*/  @!P0 IMAD.X R0, R90, 0x1, R3, P4 ;  /* 0x000000015a008824 */ /* 0x000fe200020e0603 */
[C---:B------:R-:W-:Y:S04]  /*bd70*/  @!P0 SHF.L.U32 R3, R5.reuse, 0x1, RZ ;  /* 0x0000000105038819 */ /* 0x040fe800000006ff */
[----:B------:R-:W-:Y:S02]  /*bd80*/  @!P0 SHF.L.U64.HI R0, R5, 0x1, R0 ;  /* 0x0000000105008819 */ /* 0x000fe40000010200 */
[C---:B------:R-:W-:Y:S01]  /*bd90*/  @!P0 IADD3 R40, P4, PT, R3.reuse, R104, RZ ;  /* 0x0000006803288210 */ /* 0x040fe20007f9e0ff */
[----:B------:R-:W2:Y:S04]  /*bda0*/  @!P0 LD.E.128 R4, desc[UR4][R6.64] ;  /* 0x0000000406048980 */ /* 0x000ea8000c101d00 */
[C---:B------:R-:W-:Y:S01]  /*bdb0*/  @!P0 IMAD.X R41, R0.reuse, 0x1, R105, P4 ;  /* 0x0000000100298824 */ /* 0x040fe200020e0669 */
[----:B------:R-:W-:Y:S04]  /*bdc0*/  @!P0 IADD3 R22, P4, PT, R3, R106, RZ ;  /* 0x0000006a03168210 */ /* 0x000fe80007f9e0ff */
[----:B------:R-:W-:Y:S01]  /*bdd0*/  @!P0 IADD3.X R23, PT, PT, R0, R107, RZ, P4, !PT ;  /* 0x0000006b00178210 */ /* 0x000fe200027fe4ff */
[----:B-1----:R-:W3:Y:S01]  /*bde0*/  @!P0 LD.E.128 R40, desc[UR4][R40.64] ;  /* 0x0000000428288980 */ /* 0x002ee2000c101d00 */
[----:B------:R-:W-:Y:S02]  /*bdf0*/  PLOP3.LUT P4, PT, PT, PT, PT, 0x80, 0x8 ;  /* 0x000000000008781c */ /* 0x000fe40003f8f070 */
[----:B------:R-:W-:Y:S05]  /*be00*/  @!P0 PLOP3.LUT P4, PT, P1, PT, PT, 0x80, 0x8 ;  /* 0x000000000008881c */ /* 0x000fea0000f8f070 */
[----:B------:R1:W4:Y:S01]  /*be10*/  @!P0 LD.E.128 R32, desc[UR4][R22.64] ;  /* 0x0000000416208980 */ /* 0x000322000c101d00 */
[C---:B--2---:R-:W-:Y:S01]  /*be20*/  @!P0 SHF.L.U32 R8, R7.reuse, 0x10, RZ ;  /* 0x0000001007088819 */ /* 0x044fe200000006ff */
[----:B-----5:R-:W-:Y:S01]  /*be30*/  @!P0 IMAD.U32 R28, R38, 0x10000, RZ ;  /* 0x00010000261c8824 */ /* 0x020fe200078e00ff */
[----:B-1----:R-:W-:Y:S01]  /*be40*/  @!P0 LOP3.LUT R23, R7, 0xffff0000, RZ, 0xc0, !PT ;  /* 0xffff000007178812 */ /* 0x002fe200078ec0ff */
[C---:B------:R-:W-:Y:S01]  /*be50*/  @!P0 IMAD.U32 R0, R4.reuse, 0x10000, RZ ;  /* 0x0001000004008824 */ /* 0x040fe200078e00ff */
[----:B------:R-:W-:Y:S02]  /*be60*/  @!P0 LOP3.LUT R2, R4, 0xffff0000, RZ, 0xc0, !PT ;  /* 0xffff000004028812 */ /* 0x000fe400078ec0ff */
[C---:B------:R-:W-:Y:S02]  /*be70*/  @!P0 SHF.L.U32 R3, R5.reuse, 0x10, RZ ;  /* 0x0000001005038819 */ /* 0x040fe400000006ff */
[----:B------:R-:W-:Y:S01]  /*be80*/  @!P0 LOP3.LUT R4, R5, 0xffff0000, RZ, 0xc0, !PT ;  /* 0xffff000005048812 */ /* 0x000fe200078ec0ff */
[----:B------:R-:W-:Y:S01]  /*be90*/  @!P0 IMAD.U32 R5, R6, 0x10000, RZ ;  /* 0x0001000006058824 */ /* 0x000fe200078e00ff */
[C---:B---3--:R-:W-:Y:S01]  /*bea0*/  @!P0 SHF.L.U32 R7, R43.reuse, 0x10, RZ ;  /* 0x000000102b078819 */ /* 0x048fe200000006ff */
[----:B------:R-:W-:Y:S01]  /*beb0*/  @!P0 IMAD.U32 R22, R42, 0x10000, RZ ;  /* 0x000100002a168824 */ /* 0x000fe200078e00ff */
[----:B------:R-:W-:Y:S01]  /*bec0*/  @!P0 LOP3.LUT R18, R43, 0xffff0000, RZ, 0xc0, !PT ;  /* 0xffff00002b128812 */ /* 0x000fe200078ec0ff */
[C---:B------:R-:W-:Y:S01]  /*bed0*/  @!P0 IMAD.U32 R31, R40.reuse, 0x10000, RZ ;  /* 0x00010000281f8824 */ /* 0x040fe200078e00ff */
[----:B------:R-:W-:Y:S01]  /*bee0*/  @!P0 SHF.L.U32 R24, R41, 0x10, RZ ;  /* 0x0000001029188819 */ /* 0x000fe200000006ff */
[----:B------:R-:W-:Y:S01]  /*bef0*/  @!P4 FADD.FTZ R7, -R7, -RZ ;  /* 0x800000ff0707c221 */ /* 0x000fe20000010100 */
[----:B------:R-:W-:Y:S01]  /*bf00*/  @!P0 LOP3.LUT R29, R40, 0xffff0000, RZ, 0xc0, !PT ;  /* 0xffff0000281d8812 */ /* 0x000fe200078ec0ff */
[----:B------:R-:W-:Y:S01]  /*bf10*/  @!P4 FADD.FTZ R18, -R18, -RZ ;  /* 0x800000ff1212c221 */ /* 0x000fe20000010100 */
[----:B------:R-:W-:Y:S01]  /*bf20*/  @!P0 LOP3.LUT R25, R42, 0xffff0000, RZ, 0xc0, !PT ;  /* 0xffff00002a198812 */ /* 0x000fe200078ec0ff */
[----:B------:R-:W-:Y:S01]  /*bf30*/  @!P4 FADD.FTZ R31, -R31, -RZ ;  /* 0x800000ff1f1fc221 */ /* 0x000fe20000010100 */
[----:B------:R-:W-:Y:S01]  /*bf40*/  @!P0 LOP3.LUT R27, R41, 0xffff0000, RZ, 0xc0, !PT ;  /* 0xffff0000291b8812 */ /* 0x000fe200078ec0ff */
[----:B------:R-:W-:Y:S01]  /*bf50*/  @!P0 FMUL.FTZ R7, R8, R7 ;  /* 0x0000000708078220 */ /* 0x000fe20000410000 */
[----:B------:R-:W-:Y:S01]  /*bf60*/  @!P0 LOP3.LUT R6, R6, 0xffff0000, RZ, 0xc0, !PT ;  /* 0xffff000006068812 */ /* 0x000fe200078ec0ff */
[----:B------:R-:W-:Y:S01]  /*bf70*/  @!P0 FMUL.FTZ R8, R23, R18 ;  /* 0x0000001217088220 */ /* 0x000fe20000410000 */
[----:B----4-:R-:W-:Y:S01]  /*bf80*/  @!P0 LOP3.LUT R26, R33, 0xffff0000, RZ, 0xc0, !PT ;  /* 0xffff0000211a8812 */ /* 0x010fe200078ec0ff */
[----:B------:R-:W-:Y:S01]  /*bf90*/  @!P0 IMAD.U32 R23, R36, 0x10000, RZ ;  /* 0x0001000024178824 */ /* 0x000fe200078e00ff */
[----:B------:R-:W-:Y:S01]  /*bfa0*/  @!P0 LOP3.LUT R30, R34, 0xffff0000, RZ, 0xc0, !PT ;  /* 0xffff0000221e8812 */ /* 0x000fe200078ec0ff */
[----:B------:R-:W-:Y:S02]  /*bfb0*/  @!P0 IMAD.U32 R18, R32, 0x10000, RZ ;  /* 0x0001000020128824 */ /* 0x000fe400078e00ff */
[----:B------:R-:W-:Y:S01]  /*bfc0*/  @!P0 FMUL.FTZ R0, R0, R31 ;  /* 0x0000001f00008220 */ /* 0x000fe20000410000 */
        /* <DEDUP_REMOVED lines=10> */
[----:B------:R-:W-:Y:S01]  /*c070*/  @!P4 FADD.FTZ R27, -R27, -RZ ;  /* 0x800000ff1b1bc221 */ /* 0x000fe20000010100 */
[C---:B------:R-:W-:Y:S01]  /*c080*/  @!P0 SHF.L.U32 R18, R37.reuse, 0x10, RZ ;  /* 0x0000001025128819 */ /* 0x040fe200000006ff */
        /* <DEDUP_REMOVED lines=8> */
[----:B------:R-:W-:Y:S01]  /*c110*/  @!P0 FFMA.FTZ R3, R18, R24, R3 ;  /* 0x0000001812038223 */ /* 0x000fe20000010003 */
[----:B------:R-:W-:Y:S01]  /*c120*/  @!P0 SHF.L.U32 R18, R39, 0x10, RZ ;  /* 0x0000001027128819 */ /* 0x000fe200000006ff */
[----:B------:R-:W-:Y:S01]  /*c130*/  @!P0 FFMA.FTZ R4, R25, R26, R4 ;  /* 0x0000001a19048223 */ /* 0x000fe20000010004 */
[----:B------:R-:W-:Y:S01]  /*c140*/  @!P0 LOP3.LUT R23, R39, 0xffff0000, RZ, 0xc0, !PT ;  /* 0xffff000027178812 */ /* 0x000fe200078ec0ff */
[----:B------:R-:W-:Y:S01]  /*c150*/  @!P0 IMAD.U32 R31, R35, 0x10000, RZ ;  /* 0x00010000231f8824 */ /* 0x000fe200078e00ff */
[----:B------:R-:W-:Y:S01]  /*c160*/  @!P0 F2FP.BF16.F32.PACK_AB R0, R2, R0 ;  /* 0x000000000200823e */ /* 0x000fe200000010ff */
[----:B------:R-:W-:Y:S01]  /*c170*/  @!P0 FFMA.FTZ R5, R28, R27, R5 ;  /* 0x0000001b1c058223 */ /* 0x000fe20000010005 */
[----:B------:R-:W-:Y:S01]  /*c180*/  @!P0 F2FP.BF16.F32.PACK_AB R3, R4, R3 ;  /* 0x000000030403823e */ /* 0x000fe200000010ff */
[----:B------:R-:W-:Y:S01]  /*c190*/  @!P0 FFMA.FTZ R6, R29, R30, R6 ;  /* 0x0000001e1d068223 */ /* 0x000fe20000010006 */
[----:B------:R-:W-:Y:S01]  /*c1a0*/  @!P0 MOV R36, R0 ;  /* 0x0000000000248202 */ /* 0x000fe20000000f00 */
        /* <DEDUP_REMOVED lines=11> */
.L_x_2791:
[----:B------:R-:W-:Y:S05]  /*c260*/  BSYNC.RECONVERGENT B0 ;  /* 0x0000000000007941 */ /* 0x000fea0003800200 */
.L_x_2790:
        /* <DEDUP_REMOVED lines=22> */
[----:B------:R-:W3:Y:S01]  /*c3d0*/  @!P0 LD.E.128 R40, desc[UR4][R40.64] ;  /* 0x0000000428288980 */ /* 0x000ee2000c101d00 */
        /* <DEDUP_REMOVED lines=71> */
.L_x_2793:
[----:B------:R-:W-:Y:S05]  /*c850*/  BSYNC.RECONVERGENT B0 ;  /* 0x0000000000007941 */ /* 0x000fea0003800200 */
.L_x_2792:
[-C--:B------:R-:W-:Y:S01]  /*c860*/  ISETP.GE.OR P0, PT, R139, R122.reuse, P3 ;  /* 0x0000007a8b00720c */ /* 0x080fe20001f06670 */
[----:B------:R-:W-:Y:S01]  /*c870*/  BSSY.RECONVERGENT B0, `(.L_x_2794) ;  /* 0x000005e000007945 */ /* 0x000fe20003800200 */
[----:B------:R-:W-:Y:S02]  /*c880*/  ISETP.GE.OR P4, PT, R137, R122, P3 ;  /* 0x0000007a8900720c */ /* 0x000fe40001f86670 */
        /* <DEDUP_REMOVED lines=92> */
.L_x_2795:
[----:B------:R-:W-:Y:S05]  /*ce50*/  BSYNC.RECONVERGENT B0 ;  /* 0x0000000000007941 */ /* 0x000fea0003800200 */
.L_x_2794:
[----:B------:R-:W-:Y:S04]  /*ce60*/  BSSY.RECONVERGENT B0, `(.L_x_2796) ;  /* 0x000005b000007945 */ /* 0x000fe80003800200 */
[----:B------:R-:W-:Y:S05]  /*ce70*/  @P4 BRA `(.L_x_2797) ;  /* 0x0000000400644947 */ /* 0x000fea0003800000 */
[----:B------:R-:W-:Y:S01]  /*ce80*/  ISETP.GE.AND P0, PT, R10, R17, PT ;  /* 0x000000110a00720c */ /* 0x000fe20003f06270 */
[----:B------:R-:W-:Y:S04]  /*ce90*/  IMAD.WIDE.U32 R20, R170, 0x1c0, R20 ;  /* 0x000001c0aa147825 */ /* 0x000fe800078e0014 */
[----:B------:R-:W-:Y:S02]  /*cea0*/  IMAD R3, R171, 0x1c0, RZ ;  /* 0x000001c0ab037824 */ /* 0x000fe400078e02ff */
[----:B--2---:R-:W-:Y:S04]  /*ceb0*/  IMAD.WIDE.U32 R182, R224, 0x1c0, R182 ;  /* 0x000001c0e0b67825 */ /* 0x004fe800078e00b6 */
[----:B------:R-:W-:Y:S02]  /*cec0*/  IMAD.IADD R21, R3, 0x1, R21 ;  /* 0x0000000103157824 */ /* 0x000fe400078e0215 */
[----:B------:R-:W-:Y:S02]  /*ced0*/  @!P0 SEL R5, R16, RZ, P1 ;  /* 0x000000ff10058207 */ /* 0x000fe40000800000 */
[----:B------:R-:W-:Y:S01]  /*cee0*/  @!P0 SEL R3, R140, RZ, P1 ;  /* 0x000000ff8c038207 */ /* 0x000fe20000800000 */
[----:B------:R-:W2:Y:S01]  /*cef0*/  LD.E.128 R32, desc[UR4][R20.64] ;  /* 0x0000000414207980 */ /* 0x000ea2000c101d00 */
[----:B------:R-:W-:Y:S01]  /*cf00*/  @!P0 IADD3 R5, P3, PT, R126, R5, RZ ;  /* 0x000000057e058210 */ /* 0x000fe20007f7e0ff */
[----:B------:R-:W-:Y:S04]  /*cf10*/  @!P0 IMAD.WIDE R6, R19, 0x2, R20 ;  /* 0x0000000213068825 */ /* 0x000fe800078e0214 */
[----:B------:R-:W-:Y:S01]  /*cf20*/  @!P0 IMAD.X R0, R84, 0x1, R3, P3 ;  /* 0x0000000154008824 */ /* 0x000fe200018e0603 */
[C---:B------:R-:W-:Y:S04]  /*cf30*/  @!P0 SHF.L.U32 R3, R5.reuse, 0x1, RZ ;  /* 0x0000000105038819 */ /* 0x040fe800000006ff */
[----:B------:R-:W-:Y:S02]  /*cf40*/  @!P0 SHF.L.U64.HI R0, R5, 0x1, R0 ;  /* 0x0000000105008819 */ /* 0x000fe40000010200 */
[C---:B-1----:R-:W-:Y:S01]  /*cf50*/  @!P0 IADD3 R36, P3, PT, R3.reuse, R104, RZ ;  /* 0x0000006803248210 */ /* 0x042fe20007f7e0ff */
[----:B------:R-:W5:Y:S04]  /*cf60*/  @!P0 LD.E.128 R4, desc[UR4][R6.64] ;  /* 0x0000000406048980 */ /* 0x000f68000c101d00 */
[C---:B------:R-:W-:Y:S01]  /*cf70*/  @!P0 IMAD.X R37, R0.reuse, 0x1, R105, P3 ;  /* 0x0000000100258824 */ /* 0x040fe200018e0669 */
[----:B------:R-:W-:Y:S04]  /*cf80*/  @!P0 IADD3 R22, P3, PT, R3, R106, RZ ;  /* 0x0000006a03168210 */ /* 0x000fe80007f7e0ff */
[----:B------:R-:W-:Y:S01]  /*cf90*/  @!P0 IADD3.X R23, PT, PT, R0, R107, RZ, P3, !PT ;  /* 0x0000006b00178210 */ /* 0x000fe20001ffe4ff */
[----:B------:R-:W3:Y:S01]  /*cfa0*/  @!P0 LD.E.128 R36, desc[UR4][R36.64] ;  /* 0x0000000424248980 */ /* 0x000ee2000c101d00 */
[----:B------:R-:W-:Y:S02]  /*cfb0*/  PLOP3.LUT P3, PT, PT, PT, PT, 0x80, 0x8 ;  /* 0x000000000008781c */ /* 0x000fe40003f6f070 */
[----:B------:R-:W-:Y:S05]  /*cfc0*/  @!P0 PLOP3.LUT P3, PT, P1, PT, PT, 0x80, 0x8 ;  /* 0x000000000008881c */ /* 0x000fea0000f6f070 */
[----:B------:R1:W4:Y:S01]  /*cfd0*/  @!P0 LD.E.128 R28, desc[UR4][R22.64] ;  /* 0x00000004161c8980 */ /* 0x000322000c101d00 */
[----:B-----5:R-:W-:Y:S01]  /*cfe0*/  @!P0 LOP3.LUT R19, R6, 0xffff0000, RZ, 0xc0, !PT ;  /* 0xffff000006138812 */ /* 0x020fe200078ec0ff */
[----:B--2---:R-:W-:Y:S01]  /*cff0*/  @!P0 IMAD.U32 R24, R34, 0x10000, RZ ;  /* 0x0001000022188824 */ /* 0x004fe200078e00ff */
[C---:B------:R-:W-:Y:S01]  /*d000*/  @!P0 SHF.L.U32 R16, R7.reuse, 0x10, RZ ;  /* 0x0000001007108819 */ /* 0x040fe200000006ff */
[----:B------:R-:W-:Y:S01]  /*d010*/  @!P0 IMAD.U32 R0, R4, 0x10000, RZ ;  /* 0x0001000004008824 */ /* 0x000fe200078e00ff */
[----:B------:R-:W-:Y:S01]  /*d020*/  @!P0 LOP3.LUT R17, R7, 0xffff0000, RZ, 0xc0, !PT ;  /* 0xffff000007118812 */ /* 0x000fe200078ec0ff */
[----:B------:R-:W-:Y:S01]  /*d030*/  @!P0 IMAD.U32 R18, R6, 0x10000, RZ ;  /* 0x0001000006128824 */ /* 0x000fe200078e00ff */
[----:B------:R-:W-:Y:S02]  /*d040*/  @!P0 LOP3.LUT R2, R4, 0xffff0000, RZ, 0xc0, !PT ;  /* 0xffff000004028812 */ /* 0x000fe400078ec0ff */
[----:B------:R-:W-:Y:S02]  /*d050*/  @!P0 SHF.L.U32 R3, R5, 0x10, RZ ;  /* 0x0000001005038819 */ /* 0x000fe400000006ff */
[----:B---3--:R-:W-:Y:S01]  /*d060*/  @!P0 LOP3.LUT R6, R38, 0xffff0000, RZ, 0xc0, !PT ;  /* 0xffff000026068812 */ /* 0x008fe200078ec0ff */
[----:B------:R-:W-:Y:S01]  /*d070*/  @!P0 IMAD.U32 R25, R36, 0x10000, RZ ;  /* 0x0001000024198824 */ /* 0x000fe200078e00ff */
[----:B------:R-:W-:Y:S02]  /*d080*/  @!P0 SHF.L.U32 R7, R39, 0x10, RZ ;  /* 0x0000001027078819 */ /* 0x000fe400000006ff */
[----:B------:R-:W-:Y:S01]  /*d090*/  @!P0 LOP3.LUT R4, R5, 0xffff0000, RZ, 0xc0, !PT ;  /* 0xffff000005048812 */ /* 0x000fe200078ec0ff */
[----:B------:R-:W-:Y:S01]  /*d0a0*/  @!P3 FADD.FTZ R6, -R6, -RZ ;  /* 0x800000ff0606b221 */ /* 0x000fe20000010100 */
[----:B------:R-:W-:Y:S01]  /*d0b0*/  @!P0 SHF.L.U32 R20, R37, 0x10, RZ ;  /* 0x0000001025148819 */ /* 0x000fe200000006ff */
[----:B------:R-:W-:Y:S01]  /*d0c0*/  @!P3 FADD.FTZ R7, -R7, -RZ ;  /* 0x800000ff0707b221 */ /* 0x000fe20000010100 */
[----:B-1----:R-:W-:Y:S01]  /*d0d0*/  @!P0 LOP3.LUT R23, R36, 0xffff0000, RZ, 0xc0, !PT ;  /* 0xffff000024178812 */ /* 0x002fe200078ec0ff */
[----:B------:R-:W-:Y:S01]  /*d0e0*/  @!P3 FADD.FTZ R25, -R25, -RZ ;  /* 0x800000ff1919b221 */ /* 0x000fe20000010100 */
[----:B------:R-:W-:Y:S01]  /*d0f0*/  @!P0 LOP3.LUT R21, R37, 0xffff0000, RZ, 0xc0, !PT ;  /* 0xffff000025158812 */ /* 0x000fe200078ec0ff */
[----:B------:R-:W-:Y:S01]  /*d100*/  @!P0 IMAD.U32 R5, R38, 0x10000, RZ ;  /* 0x0001000026058824 */ /* 0x000fe200078e00ff */
[----:B------:R-:W-:Y:S01]  /*d110*/  @!P0 LOP3.LUT R8, R39, 0xffff0000, RZ, 0xc0, !PT ;  /* 0xffff000027088812 */ /* 0x000fe200078ec0ff */
[----:B------:R-:W-:Y:S01]  /*d120*/  @!P0 FMUL.FTZ R6, R19, R6 ;  /* 0x0000000613068220 */ /* 0x000fe20000410000 */
[----:B----4-:R-:W-:Y:S01]  /*d130*/  @!P0 LOP3.LUT R22, R29, 0xffff0000, RZ, 0xc0, !PT ;  /* 0xffff00001d168812 */ /* 0x010fe200078ec0ff */
[----:B------:R-:W-:Y:S01]  /*d140*/  @!P0 FMUL.FTZ R7, R16, R7 ;  /* 0x0000000710078220 */ /* 0x000fe20000410000 */
[----:B------:R-:W-:Y:S01]  /*d150*/  @!P0 LOP3.LUT R26, R30, 0xffff0000, RZ, 0xc0, !PT ;  /* 0xffff00001e1a8812 */ /* 0x000fe200078ec0ff */
[----:B------:R-:W-:Y:S02]  /*d160*/  @!P0 IMAD.U32 R19, R32, 0x10000, RZ ;  /* 0x0001000020138824 */ /* 0x000fe400078e00ff */
[----:B------:R-:W-:Y:S01]  /*d170*/  @!P0 FMUL.FTZ R0, R0, R25 ;  /* 0x0000001900008220 */ /* 0x000fe20000410000 */
[----:B------:R-:W-:Y:S01]  /*d180*/  @!P0 LOP3.LUT R25, R34, 0xffff0000, RZ, 0xc0, !PT ;  /* 0xffff000022198812 */ /* 0x000fe200078ec0ff */
[----:B------:R-:W-:Y:S02]  /*d190*/  @!P0 IMAD.U32 R16, R28, 0x10000, RZ ;  /* 0x000100001c108824 */ /* 0x000fe400078e00ff */
        /* <DEDUP_REMOVED lines=14> */
[----:B------:R-:W-:Y:S01]  /*d280*/  @!P0 IMAD.U32 R27, R31, 0x10000, RZ ;  /* 0x000100001f1b8824 */ /* 0x000fe200078e00ff */
[----:B------:R-:W-:Y:S01]  /*d290*/  @!P0 SHF.L.U32 R23, R30, 0x10, RZ ;  /* 0x000000101e178819 */ /* 0x000fe200000006ff */
[----:B------:R-:W-:Y:S01]  /*d2a0*/  @!P0 FFMA.FTZ R2, R19, R18, R2 ;  /* 0x0000001213028223 */ /* 0x000fe20000010002 */
[----:B------:R-:W-:Y:S01]  /*d2b0*/  @!P0 LOP3.LUT R28, R31, 0xffff0000, RZ, 0xc0, !PT ;  /* 0xffff00001f1c8812 */ /* 0x000fe200078ec0ff */
[----:B------:R-:W-:Y:S01]  /*d2c0*/  @!P3 FADD.FTZ R8, -R8, -RZ ;  /* 0x800000ff0808b221 */ /* 0x000fe20000010100 */
[C---:B------:R-:W-:Y:S01]  /*d2d0*/  @!P0 LOP3.LUT R19, R35.reuse, 0xffff0000, RZ, 0xc0, !PT ;  /* 0xffff000023138812 */ /* 0x040fe200078ec0ff */
[----:B------:R-:W-:Y:S01]  /*d2e0*/  @!P0 FFMA.FTZ R3, R16, R20, R3 ;  /* 0x0000001410038223 */ /* 0x000fe20000010003 */
[----:B------:R-:W-:Y:S01]  /*d2f0*/  @!P0 SHF.L.U32 R16, R35, 0x10, RZ ;  /* 0x0000001023108819 */ /* 0x000fe200000006ff */
[----:B------:R-:W-:Y:S01]  /*d300*/  @!P0 FFMA.FTZ R4, R21, R22, R4 ;  /* 0x0000001615048223 */ /* 0x000fe20000010004 */
[----:B------:R-:W-:Y:S01]  /*d310*/  @!P0 F2FP.BF16.F32.PACK_AB R0, R2, R0 ;  /* 0x000000000200823e */ /* 0x000fe200000010ff */
[----:B------:R-:W-:Y:S01]  /*d320*/  @!P0 FMUL.FTZ R8, R17, R8 ;  /* 0x0000000811088220 */ /* 0x000fe20000410000 */
[----:B------:R-:W-:Y:S01]  /*d330*/  @!P0 FFMA.FTZ R5, R24, R23, R5 ;  /* 0x0000001718058223 */ /* 0x000fe20000010005 */
[----:B------:R-:W-:Y:S01]  /*d340*/  @!P0 FFMA.FTZ R6, R25, R26, R6 ;  /* 0x0000001a19068223 */ /* 0x000fe20000010006 */
[----:B------:R-:W-:Y:S01]  /*d350*/  @!P0 F2FP.BF16.F32.PACK_AB R3, R4, R3 ;  /* 0x000000030403823e */ /* 0x000fe200000010ff */
[----:B------:R-:W-:Y:S01]  /*d360*/  @!P0 FFMA.FTZ R7, R16, R27, R7 ;  /* 0x0000001b10078223 */ /* 0x000fe20000010007 */
[----:B------:R-:W-:Y:S01]  /*d370*/  @!P0 MOV R32, R0 ;  /* 0x0000000000208202 */ /* 0x000fe20000000f00 */
[----:B------:R-:W-:Y:S01]  /*d380*/  @!P0 FFMA.FTZ R8, R19, R28, R8 ;  /* 0x0000001c13088223 */ /* 0x000fe20000010008 */
[----:B------:R-:W-:Y:S01]  /*d390*/  IMAD R21, R225, 0x1c0, RZ ;  /* 0x000001c0e1157824 */ /* 0x000fe200078e02ff */
[----:B------:R-:W-:Y:S01]  /*d3a0*/  @!P0 F2FP.BF16.F32.PACK_AB R5, R6, R5 ;  /* 0x000000050605823e */ /* 0x000fe200000010ff */
[----:B------:R-:W-:Y:S02]  /*d3b0*/  @!P0 IMAD.MOV.U32 R33, RZ, RZ, R3 ;  /* 0x000000ffff218224 */ /* 0x000fe400078e0003 */
[----:B------:R-:W-:Y:S01]  /*d3c0*/  @!P0 F2FP.BF16.F32.PACK_AB R8, R8, R7 ;  /* 0x000000070808823e */ /* 0x000fe200000010ff */
[----:B------:R-:W-:Y:S01]  /*d3d0*/  IMAD.IADD R183, R21, 0x1, R183 ;  /* 0x0000000115b77824 */ /* 0x000fe200078e02b7 */
[----:B------:R-:W-:Y:S02]  /*d3e0*/  @!P0 MOV R34, R5 ;  /* 0x0000000500228202 */ /* 0x000fe40000000f00 */
[----:B------:R-:W-:Y:S05]  /*d3f0*/  @!P0 MOV R35, R8 ;  /* 0x0000000800238202 */ /* 0x000fea0000000f00 */
[----:B------:R1:W-:Y:S02]  /*d400*/  ST.E.128 desc[UR4][R182.64], R32 ;  /* 0x00000020b6007985 */ /* 0x0003e4000c101d04 */
.L_x_2797:
[----:B------:R-:W-:Y:S05]  /*d410*/  BSYNC.RECONVERGENT B0 ;  /* 0x0000000000007941 */ /* 0x000fea0003800200 */
.L_x_2796:
[----:B------:R-:W5:Y:S02]  /*d420*/  LD.E R3, desc[UR4][R164.64+0xd0] ;  /* 0x0000d004a4037980 */ /* 0x000f64000c101900 */
[----:B-----5:R-:W-:Y:S05]  /*d430*/  IMAD.U32 R3, R3, -0x80, RZ ;  /* 0xffffff8003037824 */ /* 0x020fea00078e00ff */
[C---:B------:R-:W-:Y:S02]  /*d440*/  LEA R106, P1, R3.reuse, R106, 0x1 ;  /* 0x0000006a036a7211 */ /* 0x040fe400078208ff */
[C---:B------:R-:W-:Y:S02]  /*d450*/  LEA R104, P0, R3.reuse, R104, 0x1 ;  /* 0x0000006803687211 */ /* 0x040fe400078008ff */
[C---:B------:R-:W-:Y:S02]  /*d460*/  LEA.HI.X.SX32 R107, R3.reuse, R107, 0x1, P1 ;  /* 0x0000006b036b7211 */ /* 0x040fe400008f0eff */
[----:B------:R-:W-:Y:S09]  /*d470*/  LEA.HI.X.SX32 R105, R3, R105, 0x1, P0 ;  /* 0x0000006903697211 */ /* 0x000ff200000f0eff */
.L_x_2732:
[----:B------:R-:W-:Y:S05]  /*d480*/  BSYNC.RECONVERGENT B1 ;  /* 0x0000000000017941 */ /* 0x000fea0003800200 */
.L_x_2730:
        /* <DEDUP_REMOVED lines=30> */
[----:B----4-:R-:W3:Y:S06]  /*d670*/  LD.E.64 R22, desc[UR4][R164.64+0x40] ;  /* 0x00004004a4167980 */ /* 0x010eec000c101b00 */
[----:B------:R-:W4:Y:S01]  /*d680*/  LD.E.64 R20, desc[UR4][R164.64+0x20] ;  /* 0x00002004a4147980 */ /* 0x000f22000c101b00 */
[----:B--2---:R-:W-:Y:S04]  /*d690*/  IABS R17, R3 ;  /* 0x0000000300117213 */ /* 0x004fe80000000000 */
[----:B------:R-:W1:Y:S10]  /*d6a0*/  I2F.RP R7, R17 ;  /* 0x0000001100077306 */ /* 0x000e740000209400 */
[----:B-1----:R-:W1:Y:S02]  /*d6b0*/  MUFU.RCP R0, R7 ;  /* 0x0000000700007308 */ /* 0x002e640000001000 */
[----:B-1----:R-:W-:Y:S01]  /*d6c0*/  VIADD R6, R0, 0xffffffe ;  /* 0x0ffffffe00067836 */ /* 0x002fe20000000000 */
[----:B------:R-:W-:Y:S07]  /*d6d0*/  IABS R0, R120 ;  /* 0x0000007800007213 */ /* 0x000fee0000000000 */
[----:B------:R-:W1:Y:S02]  /*d6e0*/  F2I.FTZ.U32.TRUNC.NTZ R19, R6 ;  /* 0x0000000600137305 */ /* 0x000e64000021f000 */
[--C-:B-1----:R-:W-:Y:S04]  /*d6f0*/  IMAD.MOV R2, RZ, RZ, -R19.reuse ;  /* 0x000000ffff027224 */ /* 0x102fe800078e0a13 */
[----:B------:R-:W-:Y:S01]  /*d700*/  IMAD R5, R2, R17, RZ ;  /* 0x0000001102057224 */ /* 0x000fe200078e02ff */
[----:B------:R-:W-:Y:S03]  /*d710*/  IABS R2, R3 ;  /* 0x0000000300027213 */ /* 0x000fe60000000000 */
[----:B------:R-:W-:Y:S02]  /*d720*/  IMAD.HI.U32 R5, R19, R5, R18 ;  /* 0x0000000513057227 */ /* 0x000fe400078e0012 */
[----:B------:R-:W2:Y:S02]  /*d730*/  LD.E.64 R18, desc[UR4][R164.64+0x28] ;  /* 0x00002804a4127980 */ /* 0x000ea4000c101b00 */
[----:B------:R-:W-:Y:S02]  /*d740*/  IMAD.MOV R2, RZ, RZ, -R2 ;  /* 0x000000ffff027224 */ /* 0x000fe400078e0a02 */
[C---:B------:R-:W-:Y:S04]  /*d750*/  IMAD.HI.U32 R7, R5.reuse, R0, RZ ;  /* 0x0000000005077227 */ /* 0x040fe800078e00ff */
[----:B------:R-:W-:Y:S04]  /*d760*/  IMAD.HI.U32 R5, R5, R4, RZ ;  /* 0x0000000405057227 */ /* 0x000fe800078e00ff */
[-C--:B------:R-:W-:Y:S02]  /*d770*/  IMAD R0, R7, R2.reuse, R0 ;  /* 0x0000000207007224 */ /* 0x080fe400078e0200 */
[----:B------:R-:W-:Y:S01]  /*d780*/  IMAD R4, R5, R2, R4 ;  /* 0x0000000205047224 */ /* 0x000fe200078e0204 */
[-C--:B------:R-:W-:Y:S02]  /*d790*/  LOP3.LUT R2, R138, R3.reuse, RZ, 0x3c, !PT ;  /* 0x000000038a027212 */ /* 0x080fe400078e3cff */
[C---:B------:R-:W-:Y:S02]  /*d7a0*/  ISETP.GT.U32.AND P0, PT, R17.reuse, R0, PT ;  /* 0x000000001100720c */ /* 0x040fe40003f04070 */
[----:B------:R-:W-:Y:S02]  /*d7b0*/  ISETP.GT.U32.AND P4, PT, R17, R4, PT ;  /* 0x000000041100720c */ /* 0x000fe40003f84070 */
[----:B------:R-:W-:Y:S02]  /*d7c0*/  ISETP.GE.AND P3, PT, R2, RZ, PT ;  /* 0x000000ff0200720c */ /* 0x000fe40003f66270 */
[----:B------:R-:W-:Y:S07]  /*d7d0*/  LOP3.LUT R2, RZ, R3, RZ, 0x33, !PT ;  /* 0x00000003ff027212 */ /* 0x000fee00078e33ff */
[----:B------:R-:W-:Y:S02]  /*d7e0*/  @!P0 IMAD.IADD R0, R0, 0x1, -R17 ;  /* 0x0000000100008824 */ /* 0x000fe400078e0a11 */
[----:B------:R-:W-:Y:S01]  /*d7f0*/  @!P0 VIADD R7, R7, 0x1 ;  /* 0x0000000107078836 */ /* 0x000fe20000000000 */
[-C--:B------:R-:W-:Y:S01]  /*d800*/  @!P4 IADD3 R4, PT, PT, R4, -R17.reuse, RZ ;  /* 0x800000110404c210 */ /* 0x080fe20007ffe0ff */
[----:B------:R-:W-:Y:S01]  /*d810*/  @!P4 VIADD R5, R5, 0x1 ;  /* 0x000000010505c836 */ /* 0x000fe20000000000 */
[-C--:B------:R-:W-:Y:S02]  /*d820*/  ISETP.GE.U32.AND P5, PT, R0, R17.reuse, PT ;  /* 0x000000110000720c */ /* 0x080fe40003fa6070 */
[----:B------:R-:W-:Y:S02]  /*d830*/  ISETP.GE.U32.AND P6, PT, R4, R17, PT ;  /* 0x000000110400720c */ /* 0x000fe40003fc6070 */
[----:B------:R-:W-:Y:S01]  /*d840*/  LOP3.LUT R0, R120, R3, RZ, 0x3c, !PT ;  /* 0x0000000378007212 */ /* 0x000fe200078e3cff */
[----:B------:R-:W5:Y:S01]  /*d850*/  LD.E.64 R16, desc[UR4][R164.64+0x38] ;  /* 0x00003804a4107980 */ /* 0x000f62000c101b00 */
[----:B------:R-:W-:Y:S02]  /*d860*/  ISETP.NE.AND P0, PT, R3, RZ, PT ;  /* 0x000000ff0300720c */ /* 0x000fe40003f05270 */
[----:B------:R-:W-:Y:S05]  /*d870*/  ISETP.GE.AND P1, PT, R0, RZ, PT ;  /* 0x000000ff0000720c */ /* 0x000fea0003f26270 */
[----:B------:R-:W-:Y:S02]  /*d880*/  @P5 IADD3 R7, PT, PT, R7, 0x1, RZ ;  /* 0x0000000107075810 */ /* 0x000fe40007ffe0ff */
[----:B------:R-:W-:Y:S05]  /*d890*/  @P6 VIADD R5, R5, 0x1 ;  /* 0x0000000105056836 */ /* 0x000fea0000000000 */
[----:B------:R-:W-:Y:S01]  /*d8a0*/  @!P3 IADD3 R5, PT, PT, -R5, RZ, RZ ;  /* 0x000000ff0505b210 */ /* 0x000fe20007ffe1ff */
[----:B------:R-:W-:Y:S03]  /*d8b0*/  @!P1 IMAD.MOV R7, RZ, RZ, -R7 ;  /* 0x000000ffff079224 */ /* 0x000fe600078e0a07 */
[C---:B------:R-:W-:Y:S02]  /*d8c0*/  SEL R5, R2.reuse, R5, !P0 ;  /* 0x0000000502057207 */ /* 0x040fe40004000000 */
[----:B------:R-:W-:Y:S02]  /*d8d0*/  SEL R0, R2, R7, !P0 ;  /* 0x0000000702007207 */ /* 0x000fe40004000000 */
[CC--:B------:R-:W-:Y:S02]  /*d8e0*/  LEA R24, P0, R5.reuse, R242.reuse, 0x2 ;  /* 0x000000f205187211 */ /* 0x0c0fe400078010ff */
[C---:B------:R-:W-:Y:S02]  /*d8f0*/  LEA R26, P1, R0.reuse, R242, 0x2 ;  /* 0x000000f2001a7211 */ /* 0x040fe400078210ff */
[CC--:B------:R-:W-:Y:S02]  /*d900*/  LEA.HI.X.SX32 R25, R5.reuse, R243.reuse, 0x2, P0 ;  /* 0x000000f305197211 */ /* 0x0c0fe400000f16ff */
[----:B------:R-:W-:Y:S01]  /*d910*/  LEA.HI.X.SX32 R27, R0, R243, 0x2, P1 ;  /* 0x000000f3001b7211 */ /* 0x000fe200008f16ff */
[----:B------:R-:W-:Y:S02]  /*d920*/  IMAD.IADD R0, R5, 0x1, -R0 ;  /* 0x0000000105007824 */ /* 0x000fe400078e0a00 */
[----:B------:R1:W4:Y:S02]  /*d930*/  LD.E R2, desc[UR4][R24.64] ;  /* 0x0000000418027980 */ /* 0x000324000c101900 */
[----:B------:R-:W-:Y:S02]  /*d940*/  IMAD R0, R0, R3, -0x100 ;  /* 0xffffff0000007424 */ /* 0x000fe400078e0203 */
[----:B------:R-:W4:Y:S02]  /*d950*/  LD.E R7, desc[UR4][R26.64] ;  /* 0x000000041a077980 */ /* 0x000f24000c101900 */
[----:B---3--:R-:W-:Y:S01]  /*d960*/  IMAD R5, R23, R0, RZ ;  /* 0x0000000017057224 */ /* 0x008fe200078e02ff */
[----:B------:R-:W-:Y:S05]  /*d970*/  SHF.R.S32.HI R4, RZ, 0x1f, R0 ;  /* 0x0000001fff047819 */ /* 0x000fea0000011400 */
[C---:B------:R-:W-:Y:S02]  /*d980*/  IMAD R5, R22.reuse, R4, R5 ;  /* 0x0000000416057224 */ /* 0x040fe400078e0205 */
[----:B-1----:R-:W-:Y:S04]  /*d990*/  IMAD.WIDE.U32 R24, R22, R0, RZ ;  /* 0x0000000016187225 */ /* 0x002fe800078e00ff */
[----:B----4-:R-:W-:Y:S04]  /*d9a0*/  IMAD.IADD R6, R7, 0x1, -R2 ;  /* 0x0000000107067824 */ /* 0x010fe800078e0a02 */
[-C--:B------:R-:W-:Y:S01]  /*d9b0*/  IMAD R2, R21, R6.reuse, RZ ;  /* 0x0000000615027224 */ /* 0x080fe200078e02ff */
[----:B------:R-:W-:Y:S01]  /*d9c0*/  SHF.R.S32.HI R7, RZ, 0x1f, R6 ;  /* 0x0000001fff077819 */ /* 0x000fe20000011406 */
[C---:B------:R-:W-:Y:S01]  /*d9d0*/  IMAD.WIDE.U32 R22, R20.reuse, R6, RZ ;  /* 0x0000000614167225 */ /* 0x040fe200078e00ff */
[----:B------:R-:W-:Y:S03]  /*d9e0*/  IADD3 R21, PT, PT, R25, R5, RZ ;  /* 0x0000000519157210 */ /* 0x000fe60007ffe0ff */
[-C--:B------:R-:W-:Y:S01]  /*d9f0*/  IMAD R2, R20, R7.reuse, R2 ;  /* 0x0000000714027224 */ /* 0x080fe200078e0202 */
[----:B------:R-:W-:Y:S01]  /*da00*/  MOV R20, R24 ;  /* 0x0000001800147202 */ /* 0x000fe20000000f00 */
[----:B-----5:R-:W-:Y:S02]  /*da10*/  IMAD R5, R17, R0, RZ ;  /* 0x0000000011057224 */ /* 0x020fe400078e02ff */
[----:B------:R-:W-:Y:S02]  /*da20*/  IMAD.IADD R23, R23, 0x1, R2 ;  /* 0x0000000117177824 */ /* 0x000fe400078e0202 */
[----:B--2---:R-:W-:Y:S04]  /*da30*/  IMAD.WIDE.U32 R20, R6, R18, R20 ;  /* 0x0000001206147225 */ /* 0x004fe800078e0014 */
[----:B------:R-:W-:Y:S01]  /*da40*/  IMAD R6, R19, R6, RZ ;  /* 0x0000000613067224 */ /* 0x000fe200078e02ff */
[----:B------:R-:W-:Y:S01]  /*da50*/  LEA R110, P1, R20, R110, 0x1 ;  /* 0x0000006e146e7211 */ /* 0x000fe200078208ff */
        /* <DEDUP_REMOVED lines=8> */
.L_x_2799:
[----:B------:R-:W-:Y:S05]  /*dae0*/  BSYNC.RECONVERGENT B0 ;  /* 0x0000000000007941 */ /* 0x000fea0003800200 */
.L_x_2798:
[----:B------:R-:W-:Y:S11]  /*daf0*/  ISETP.GT.AND P0, PT, R119, R70, PT ;  /* 0x000000467700720c */ /* 0x000ff60003f04270 */
[----:B------:R-:W-:Y:S02]  /*db00*/  @!UPT UIADD3 URZ, UPT, UPT, URZ, URZ, URZ ;  /* 0x000000fffffff290 */ /* 0x000fe4000fffe0ff */
[----:B------:R-:W-:Y:S05]  /*db10*/  @P0 BRA `(.L_x_2800) ;  /* 0xffffff4c00580947 */ /* 0x000fea000383ffff */
.L_x_2729:
        /* <DEDUP_REMOVED lines=8> */
[----:B------:R-:W-:Y:S01]  /*dba0*/  IADD3 R75, PT, PT, -R75, R238, RZ ;  /* 0x000000ee4b4b7210 */ /* 0x000fe20007ffe1ff */
[----:B------:R-:W-:Y:S03]  /*dbb0*/  BSSY.RECONVERGENT B0, `(.L_x_2803) ;  /* 0x000000b000007945 */ /* 0x000fe60003800200 */
        /* <DEDUP_REMOVED lines=9> */
.L_x_2805:
[----:B------:R2:W-:Y:S02]  /*dc50*/  STS.128 [R60], RZ ;  /* 0x000000ff3c007388 */ /* 0x0005e40000000c00 */
.L_x_2804:
[----:B------:R-:W-:Y:S05]  /*dc60*/  BSYNC.RECONVERGENT B0 ;  /* 0x0000000000007941 */ /* 0x000fea0003800200 */
.L_x_2803:
[C---:B------:R-:W-:Y:S01]  /*dc70*/  VIADD R26, R166.reuse, 0x10 ;  /* 0x00000010a61a7836 */ /* 0x040fe20000000000 */
[C---:B------:R-:W-:Y:S01]  /*dc80*/  LEA R2, P0, R33.reuse, R162, 0x1 ;  /* 0x000000a221027211 */ /* 0x040fe200078008ff */
[C---:B------:R-:W-:Y:S01]  /*dc90*/  VIADD R32, R166.reuse, 0x20 ;  /* 0x00000020a6207836 */ /* 0x040fe20000000000 */
[----:B------:R-:W-:Y:S01]  /*dca0*/  BSSY.RECONVERGENT B0, `(.L_x_2806) ;  /* 0x000000e000007945 */ /* 0x000fe20003800200 */
[----:B----4-:R-:W-:Y:S01]  /*dcb0*/  VIADD R20, R166, 0x30 ;  /* 0x00000030a6147836 */ /* 0x010fe20000000000 */
        /* <DEDUP_REMOVED lines=12> */
.L_x_2807:
[----:B------:R-:W-:Y:S05]  /*dd80*/  BSYNC.RECONVERGENT B0 ;  /* 0x0000000000007941 */ /* 0x000fea0003800200 */
.L_x_2806:
        /* <DEDUP_REMOVED lines=11> */
.L_x_2809:
[----:B------:R-:W-:Y:S05]  /*de40*/  BSYNC.RECONVERGENT B0 ;  /* 0x0000000000007941 */ /* 0x000fea0003800200 */
.L_x_2808:
        /* <DEDUP_REMOVED lines=11> */
.L_x_2802:
[----:B------:R-:W2:Y:S01]  /*df00*/  LD.E.64 R4, desc[UR4][R164.64+0xf0] ;  /* 0x0000f004a4047980 */ /* 0x000ea2000c101b00 */
[----:B------:R-:W-:-:S03]  /*df10*/  IMAD.MOV.U32 R2, RZ, RZ, RZ ;  /* 0x000000ffff027224 */ /* 0x000fc600078e00ff */
[----:B------:R-:W3:Y:S04]  /*df20*/  LD.E.U8 R0, desc[UR4][R164.64+0x1b3] ;  /* 0x0001b304a4007980 */ /* 0x000ee8000c101100 */
[----:B------:R1:W5:Y:S04]  /*df30*/  LD.E.64 R30, desc[UR4][R164.64+0x148] ;  /* 0x00014804a41e7980 */ /* 0x000368000c101b00 */
[----:B------:R1:W5:Y:S01]  /*df40*/  LD.E.64 R28, desc[UR4][R164.64+0x150] ;  /* 0x00015004a41c7980 */ /* 0x000362000c101b00 */
[----:B--2---:R-:W-:-:S04]  /*df50*/  ISETP.NE.U32.AND P1, PT, R4, RZ, PT ;  /* 0x000000ff0400720c */ /* 0x004fc80003f25070 */
[----:B------:R-:W-:-:S13]  /*df60*/  ISETP.NE.AND.EX P1, PT, R5, RZ, PT, P1 ;  /* 0x000000ff0500720c */ /* 0x000fda0003f25310 */
[----:B------:R-:W-:-:S05]  /*df70*/  @P1 IADD3 R12, P0, PT, R4, R73, RZ ;  /* 0x00000049040c1210 */ /* 0x000fca0007f1e0ff */
[----:B------:R-:W-:-:S05]  /*df80*/  @P1 IMAD.X R13, R5, 0x1, R71, P0 ;  /* 0x00000001050d1824 */ /* 0x000fca00000e0647 */
[----:B------:R-:W2:Y:S01]  /*df90*/  @P1 LD.E R2, desc[UR4][R12.64] ;  /* 0x000000040c021980 */ /* 0x000ea2000c101900 */
[----:B------:R-:W-:-:S04]  /*dfa0*/  LEA.HI R9, R3, R3, RZ, 0x1 ;  /* 0x0000000303097211 */ /* 0x000fc800078f08ff */
[----:B------:R-:W-:Y:S02]  /*dfb0*/  SHF.R.S32.HI R9, RZ, 0x1, R9 ;  /* 0x00000001ff097819 */ /* 0x000fe40000011409 */
[----:B---3--:R-:W-:-:S03]  /*dfc0*/  ISETP.NE.AND P2, PT, R0, RZ, PT ;  /* 0x000000ff0000720c */ /* 0x008fc60003f45270 */
[----:B-----5:R-:W-:-:S04]  /*dfd0*/  IMAD R7, R166, R9, R76 ;  /* 0x00000009a6077224 */ /* 0x020fc800078e024c */
[----:B------:R-:W-:Y:S02]  /*dfe0*/  IMAD.IADD R5, R76, 0x1, R7 ;  /* 0x000000014c057824 */ /* 0x000fe400078e0207 */
[----:B------:R-:W-:Y:S01]  /*dff0*/  IMAD.SHL.U32 R27, R9, 0x10, RZ ;  /* 0x00000010091b7824 */ /* 0x000fe200078e00ff */
[----:B--2---:R-:W-:-:S05]  /*e000*/  IADD3 R2, PT, PT, R2, R74, R75 ;  /* 0x0000004a02027210 */ /* 0x004fca0007ffe04b */
[----:B------:R-:W-:-:S05]  /*e010*/  IMAD R2, R2, R9, RZ ;  /* 0x0000000902027224 */ /* 0x000fca00078e02ff */
[----:B------:R-:W-:Y:S02]  /*e020*/  SHF.R.S32.HI R0, RZ, 0x1f, R2 ;  /* 0x0000001fff007819 */ /* 0x000fe40000011402 */
[C---:B------:R-:W-:Y:S02]  /*e030*/  IADD3 R16, P1, PT, R2.reuse, R7, RZ ;  /* 0x0000000702107210 */ /* 0x040fe40007f3e0ff */
[----:B------:R-:W-:Y:S02]  /*e040*/  IADD3 R2, P0, PT, R2, R5, RZ ;  /* 0x0000000502027210 */ /* 0x000fe40007f1e0ff */
[-C--:B------:R-:W-:Y:S02]  /*e050*/  LEA.HI.X.SX32 R8, R7, R0.reuse, 0x1, P1 ;  /* 0x0000000007087211 */ /* 0x080fe400008f0eff */
[----:B------:R-:W-:Y:S01]  /*e060*/  LEA.HI.X.SX32 R0, R5, R0, 0x1, P0 ;  /* 0x0000000005007211 */ /* 0x000fe200000f0eff */
[----:B-1----:R-:W-:Y:S08]  /*e070*/  @!P2 BRA `(.L_x_2811) ;  /* 0x0000000c00e8a947 */ /* 0x002ff00003800000 */
[----:B------:R1:W5:Y:S01]  /*e080*/  LD.E R17, desc[UR4][R164.64+0xc0] ;  /* 0x0000c004a4117980 */ /* 0x000362000c101900 */
[----:B------:R-:W-:Y:S01]  /*e090*/  IADD3 R75, PT, PT, -R75, R238, RZ ;  /* 0x000000ee4b4b7210 */ /* 0x000fe20007ffe1ff */
[----:B------:R-:W-:Y:S03]  /*e0a0*/  BSSY.RECONVERGENT B1, `(.L_x_2812) ;  /* 0x000003b000017945 */ /* 0x000fe60003800200 */
[----:B------:R-:W-:-:S13]  /*e0b0*/  ISETP.GE.AND P0, PT, R166, R75, PT ;  /* 0x0000004ba600720c */ /* 0x000fda0003f06270 */
        /* <DEDUP_REMOVED lines=9> */
[C---:B------:R-:W-:Y:S02]  /*e150*/  SHF.L.U32 R7, R16.reuse, 0x1, RZ ;  /* 0x0000000110077819 */ /* 0x040fe400000006ff */
[----:B------:R-:W-:Y:S02]  /*e160*/  SHF.L.U64.HI R5, R16, 0x1, R8 ;  /* 0x0000000110057819 */ /* 0x000fe40000010208 */
[-C--:B------:R-:W-:Y:S02]  /*e170*/  IADD3 R6, P1, PT, R30, R7.reuse, RZ ;  /* 0x000000071e067210 */ /* 0x080fe40007f3e0ff */
[----:B------:R-:W-:Y:S02]  /*e180*/  IADD3 R4, P0, PT, R28, R7, RZ ;  /* 0x000000071c047210 */ /* 0x000fe40007f1e0ff */
[----:B------:R-:W-:-:S03]  /*e190*/  IADD3.X R7, PT, PT, R31, R5, RZ, P1, !PT ;  /* 0x000000051f077210 */ /* 0x000fc60000ffe4ff */
[----:B------:R-:W-:-:S03]  /*e1a0*/  IMAD.X R5, R29, 0x1, R5, P0 ;  /* 0x000000011d057824 */ /* 0x000fc600000e0605 */
[----:B------:R-:W2:Y:S04]  /*e1b0*/  LD.E.64 R6, desc[UR4][R6.64] ;  /* 0x0000000406067980 */ /* 0x000ea8000c101b00 */
[----:B------:R-:W3:Y:S01]  /*e1c0*/  LD.E.64 R4, desc[UR4][R4.64] ;  /* 0x0000000404047980 */ /* 0x000ee2000c101b00 */
[C---:B-----5:R-:W-:Y:S02]  /*e1d0*/  LOP3.LUT R0, R13.reuse, 0xffff0000, RZ, 0xc0, !PT ;  /* 0xffff00000d007812 */ /* 0x060fe400078ec0ff */
[----:B------:R-:W-:Y:S01]  /*e1e0*/  SHF.L.U32 R2, R13, 0x10, RZ ;  /* 0x000000100d027819 */ /* 0x000fe200000006ff */
[C---:B------:R-:W-:Y:S01]  /*e1f0*/  IMAD.U32 R13, R12.reuse, 0x10000, RZ ;  /* 0x000100000c0d7824 */ /* 0x040fe200078e00ff */
[----:B----4-:R-:W-:Y:S02]  /*e200*/  LOP3.LUT R22, R12, 0xffff0000, RZ, 0xc0, !PT ;  /* 0xffff00000c167812 */ /* 0x010fe400078ec0ff */
[----:B------:R-:W-:-:S02]  /*e210*/  SHF.L.U32 R25, R15, 0x10, RZ ;  /* 0x000000100f197819 */ /* 0x000fc400000006ff */
[----:B------:R-:W-:Y:S01]  /*e220*/  LOP3.LUT R23, R15, 0xffff0000, RZ, 0xc0, !PT ;  /* 0xffff00000f177812 */ /* 0x000fe200078ec0ff */
[C---:B------:R-:W-:Y:S01]  /*e230*/  IMAD.U32 R20, R14.reuse, 0x10000, RZ ;  /* 0x000100000e147824 */ /* 0x040fe200078e00ff */
[----:B------:R-:W-:Y:S02]  /*e240*/  LOP3.LUT R24, R14, 0xffff0000, RZ, 0xc0, !PT ;  /* 0xffff00000e187812 */ /* 0x000fe400078ec0ff */
[----:B--2---:R-:W-:Y:S02]  /*e250*/  LOP3.LUT R21, R6, 0xffff0000, RZ, 0xc0, !PT ;  /* 0xffff000006157812 */ /* 0x004fe400078ec0ff */
[----:B---3--:R-:W-:Y:S02]  /*e260*/  LOP3.LUT R19, R4, 0xffff0000, RZ, 0xc0, !PT ;  /* 0xffff000004137812 */ /* 0x008fe400078ec0ff */
[----:B------:R-:W-:Y:S02]  /*e270*/  LOP3.LUT R12, R5, 0xffff0000, RZ, 0xc0, !PT ;  /* 0xffff0000050c7812 */ /* 0x000fe400078ec0ff */
[----:B------:R-:W-:Y:S01]  /*e280*/  LOP3.LUT R18, R7, 0xffff0000, RZ, 0xc0, !PT ;  /* 0xffff000007127812 */ /* 0x000fe200078ec0ff */
[C---:B------:R-:W-:Y:S01]  /*e290*/  FMUL.FTZ R15, R0.reuse, R19 ;  /* 0x00000013000f7220 */ /* 0x040fe20000410000 */
[-C--:B------:R-:W-:Y:S01]  /*e2a0*/  FMUL.FTZ R0, R0, R21.reuse ;  /* 0x0000001500007220 */ /* 0x080fe20000410000 */
[----:B------:R-:W-:Y:S01]  /*e2b0*/  FMUL.FTZ R14, R23, R12 ;  /* 0x0000000c170e7220 */ /* 0x000fe20000410000 */
[----:B------:R-:W-:Y:S01]  /*e2c0*/  SHF.L.U32 R5, R5, 0x10, RZ ;  /* 0x0000001005057819 */ /* 0x000fe200000006ff */
[C---:B------:R-:W-:Y:S01]  /*e2d0*/  FFMA.FTZ R15, R2.reuse, R21, -R15 ;  /* 0x00000015020f7223 */ /* 0x040fe2000001080f */
[----:B------:R-:W-:Y:S01]  /*e2e0*/  FFMA.FTZ R0, R2, R19, R0 ;  /* 0x0000001302007223 */ /* 0x000fe20000010000 */
[----:B------:R-:W-:Y:S01]  /*e2f0*/  FMUL.FTZ R2, R23, R18 ;  /* 0x0000001217027220 */ /* 0x000fe20000410000 */
[----:B------:R-:W-:Y:S01]  /*e300*/  SHF.L.U32 R4, R4, 0x10, RZ ;  /* 0x0000001004047819 */ /* 0x000fe200000006ff */
[----:B------:R-:W-:-:S02]  /*e310*/  IMAD.U32 R6, R6, 0x10000, RZ ;  /* 0x0001000006067824 */ /* 0x000fc400078e00ff */
[----:B------:R-:W-:Y:S02]  /*e320*/  IMAD.U32 R7, R7, 0x10000, RZ ;  /* 0x0001000007077824 */ /* 0x000fe400078e00ff */
[C---:B------:R-:W-:Y:S01]  /*e330*/  FFMA.FTZ R14, R25.reuse, R18, -R14 ;  /* 0x00000012190e7223 */ /* 0x040fe2000001080e */
[----:B------:R-:W-:Y:S01]  /*e340*/  FFMA.FTZ R25, R25, R12, R2 ;  /* 0x0000000c19197223 */ /* 0x000fe20000010002 */
[----:B------:R-:W-:Y:S01]  /*e350*/  FMUL.FTZ R19, R24, R5 ;  /* 0x0000000518137220 */ /* 0x000fe20000410000 */
[C---:B------:R-:W-:Y:S01]  /*e360*/  FMUL.FTZ R2, R22.reuse, R4 ;  /* 0x0000000416027220 */ /* 0x040fe20000410000 */
[-C--:B------:R-:W-:Y:S01]  /*e370*/  FMUL.FTZ R21, R22, R6.reuse ;  /* 0x0000000616157220 */ /* 0x080fe20000410000 */
[-C--:B------:R-:W-:Y:S01]  /*e380*/  FMUL.FTZ R24, R24, R7.reuse ;  /* 0x0000000718187220 */ /* 0x080fe20000410000 */
[C---:B------:R-:W-:Y:S01]  /*e390*/  FFMA.FTZ R19, R20.reuse, R7, -R19 ;  /* 0x0000000714137223 */ /* 0x040fe20000010813 */
[C---:B------:R-:W-:Y:S01]  /*e3a0*/  FFMA.FTZ R2, R13.reuse, R6, -R2 ;  /* 0x000000060d027223 */ /* 0x040fe20000010802 */
[----:B------:R-:W-:Y:S01]  /*e3b0*/  FFMA.FTZ R21, R13, R4, R21 ;  /* 0x000000040d157223 */ /* 0x000fe20000010015 */
[----:B------:R-:W-:Y:S01]  /*e3c0*/  FFMA.FTZ R24, R20, R5, R24 ;  /* 0x0000000514187223 */ /* 0x000fe20000010018 */
[----:B------:R-:W-:-:S02]  /*e3d0*/  F2FP.BF16.F32.PACK_AB R13, R0, R15 ;  /* 0x0000000f000d723e */ /* 0x000fc400000010ff */
[----:B------:R-:W-:Y:S02]  /*e3e0*/  F2FP.BF16.F32.PACK_AB R15, R25, R14 ;  /* 0x0000000e190f723e */ /* 0x000fe400000010ff */
[----:B------:R-:W-:Y:S02]  /*e3f0*/  F2FP.BF16.F32.PACK_AB R12, R21, R2 ;  /* 0x00000002150c723e */ /* 0x000fe400000010ff */
[----:B------:R-:W-:Y:S02]  /*e400*/  F2FP.BF16.F32.PACK_AB R14, R24, R19 ;  /* 0x00000013180e723e */ /* 0x000fe400000010ff */
.L_x_2816:
[----:B------:R-:W-:Y:S05]  /*e410*/  BSYNC.RECONVERGENT B0 ;  /* 0x0000000000007941 */ /* 0x000fea0003800200 */
.L_x_2815:
[----:B-----5:R3:W-:Y:S01]  /*e420*/  STS.128 [R60], R12 ;  /* 0x0000000c3c007388 */ /* 0x0207e20000000c00 */
[----:B------:R-:W-:Y:S05]  /*e430*/  BRA `(.L_x_2813) ;  /* 0x0000000000047947 */ /* 0x000fea0003800000 */
.L_x_2814:
[----:B------:R2:W-:Y:S02]  /*e440*/  STS.128 [R60], RZ ;  /* 0x000000ff3c007388 */ /* 0x0005e40000000c00 */
.L_x_2813:
[----:B------:R-:W-:Y:S05]  /*e450*/  BSYNC.RECONVERGENT B1 ;  /* 0x0000000000017941 */ /* 0x000fea0003800200 */
.L_x_2812:
        /* <DEDUP_REMOVED lines=19> */
[----:B------:R-:W-:Y:S01]  /*e590*/  IMAD.X R5, R29, 0x1, R27, P0 ;  /* 0x000000011d057824 */ /* 0x000fe200000e061b */
[----:B------:R-:W-:-:S05]  /*e5a0*/  IADD3.X R7, PT, PT, R31, R27, RZ, P1, !PT ;  /* 0x0000001b1f077210 */ /* 0x000fca0000ffe4ff */
[----:B------:R-:W2:Y:S04]  /*e5b0*/  LD.E.64 R4, desc[UR4][R4.64] ;  /* 0x0000000404047980 */ /* 0x000ea8000c101b00 */
[----:B------:R-:W3:Y:S01]  /*e5c0*/  LD.E.64 R6, desc[UR4][R6.64] ;  /* 0x0000000406067980 */ /* 0x000ee2000c101b00 */
[C---:B-----5:R-:W-:Y:S01]  /*e5d0*/  LOP3.LUT R0, R13.reuse, 0xffff0000, RZ, 0xc0, !PT ;  /* 0xffff00000d007812 */ /* 0x060fe200078ec0ff */
[----:B----4-:R-:W-:Y:S01]  /*e5e0*/  IMAD.U32 R22, R14, 0x10000, RZ ;  /* 0x000100000e167824 */ /* 0x010fe200078e00ff */
[----:B------:R-:W-:Y:S01]  /*e5f0*/  SHF.L.U32 R2, R13, 0x10, RZ ;  /* 0x000000100d027819 */ /* 0x000fe200000006ff */
[C---:B------:R-:W-:Y:S01]  /*e600*/  IMAD.U32 R13, R12.reuse, 0x10000, RZ ;  /* 0x000100000c0d7824 */ /* 0x040fe200078e00ff */
[----:B------:R-:W-:Y:S02]  /*e610*/  LOP3.LUT R24, R12, 0xffff0000, RZ, 0xc0, !PT ;  /* 0xffff00000c187812 */ /* 0x000fe400078ec0ff */
[----:B------:R-:W-:-:S02]  /*e620*/  SHF.L.U32 R27, R15, 0x10, RZ ;  /* 0x000000100f1b7819 */ /* 0x000fc400000006ff */
[----:B------:R-:W-:Y:S02]  /*e630*/  LOP3.LUT R25, R15, 0xffff0000, RZ, 0xc0, !PT ;  /* 0xffff00000f197812 */ /* 0x000fe400078ec0ff */
[----:B------:R-:W-:Y:S02]  /*e640*/  LOP3.LUT R32, R14, 0xffff0000, RZ, 0xc0, !PT ;  /* 0xffff00000e207812 */ /* 0x000fe400078ec0ff */
[----:B--2---:R-:W-:Y:S02]  /*e650*/  LOP3.LUT R21, R4, 0xffff0000, RZ, 0xc0, !PT ;  /* 0xffff000004157812 */ /* 0x004fe400078ec0ff */
[----:B------:R-:W-:Y:S02]  /*e660*/  LOP3.LUT R12, R5, 0xffff0000, RZ, 0xc0, !PT ;  /* 0xffff0000050c7812 */ /* 0x000fe400078ec0ff */
[----:B---3--:R-:W-:Y:S01]  /*e670*/  LOP3.LUT R23, R6, 0xffff0000, RZ, 0xc0, !PT ;  /* 0xffff000006177812 */ /* 0x008fe200078ec0ff */
[C---:B------:R-:W-:Y:S01]  /*e680*/  FMUL.FTZ R15, R0.reuse, R21 ;  /* 0x00000015000f7220 */ /* 0x040fe20000410000 */
[----:B------:R-:W-:Y:S01]  /*e690*/  LOP3.LUT R20, R7, 0xffff0000, RZ, 0xc0, !PT ;  /* 0xffff000007147812 */ /* 0x000fe200078ec0ff */
[----:B------:R-:W-:Y:S01]  /*e6a0*/  FMUL.FTZ R14, R25, R12 ;  /* 0x0000000c190e7220 */ /* 0x000fe20000410000 */
[----:B------:R-:W-:Y:S01]  /*e6b0*/  SHF.L.U32 R5, R5, 0x10, RZ ;  /* 0x0000001005057819 */ /* 0x000fe200000006ff */
[-C--:B------:R-:W-:Y:S01]  /*e6c0*/  FMUL.FTZ R0, R0, R23.reuse ;  /* 0x0000001700007220 */ /* 0x080fe20000410000 */
[----:B------:R-:W-:Y:S01]  /*e6d0*/  FFMA.FTZ R15, R2, R23, -R15 ;  /* 0x00000017020f7223 */ /* 0x000fe2000001080f */
[----:B------:R-:W-:Y:S01]  /*e6e0*/  SHF.L.U32 R4, R4, 0x10, RZ ;  /* 0x0000001004047819 */ /* 0x000fe200000006ff */
[----:B------:R-:W-:-:S02]  /*e6f0*/  IMAD.U32 R6, R6, 0x10000, RZ ;  /* 0x0001000006067824 */ /* 0x000fc400078e00ff */
[----:B------:R-:W-:Y:S01]  /*e700*/  FFMA.FTZ R0, R2, R21, R0 ;  /* 0x0000001502007223 */ /* 0x000fe20000010000 */
[-C--:B------:R-:W-:Y:S01]  /*e710*/  FMUL.FTZ R2, R25, R20.reuse ;  /* 0x0000001419027220 */ /* 0x080fe20000410000 */
[----:B------:R-:W-:Y:S02]  /*e720*/  IMAD.U32 R7, R7, 0x10000, RZ ;  /* 0x0001000007077824 */ /* 0x000fe400078e00ff */
[C---:B------:R-:W-:Y:S01]  /*e730*/  FFMA.FTZ R14, R27.reuse, R20, -R14 ;  /* 0x000000141b0e7223 */ /* 0x040fe2000001080e */
[----:B------:R-:W-:Y:S01]  /*e740*/  FMUL.FTZ R21, R32, R5 ;  /* 0x0000000520157220 */ /* 0x000fe20000410000 */
[----:B------:R-:W-:Y:S01]  /*e750*/  FFMA.FTZ R27, R27, R12, R2 ;  /* 0x0000000c1b1b7223 */ /* 0x000fe20000010002 */
        /* <DEDUP_REMOVED lines=11> */
.L_x_2820:
[----:B------:R-:W-:Y:S05]  /*e810*/  BSYNC.RECONVERGENT B0 ;  /* 0x0000000000007941 */ /* 0x000fea0003800200 */
.L_x_2819:
[----:B-----5:R1:W-:Y:S02]  /*e820*/  STS.128 [R60+0x800], R12 ;  /* 0x0008000c3c007388 */ /* 0x0203e40000000c00 */
.L_x_2818:
[----:B------:R-:W-:Y:S05]  /*e830*/  BSYNC.RECONVERGENT B1 ;  /* 0x0000000000017941 */ /* 0x000fea0003800200 */
.L_x_2817:
[----:B------:R-:W-:Y:S01]  /*e840*/  IADD3 R32, PT, PT, R166, 0x20, RZ ;  /* 0x00000020a6207810 */ /* 0x000fe20007ffe0ff */
[----:B------:R-:W-:Y:S03]  /*e850*/  BSSY.RECONVERGENT B1, `(.L_x_2821) ;  /* 0x000003e000017945 */ /* 0x000fe60003800200 */
[----:B------:R-:W-:-:S13]  /*e860*/  ISETP.GE.AND P0, PT, R32, R75, PT ;  /* 0x0000004b2000720c */ /* 0x000fda0003f06270 */
[----:B------:R-:W-:Y:S05]  /*e870*/  @P0 BRA `(.L_x_2822) ;  /* 0x0000000000ec0947 */ /* 0x000fea0003800000 */
[----:B-----5:R-:W-:-:S13]  /*e880*/  ISETP.GE.AND P0, PT, R10, R17, PT ;  /* 0x000000110a00720c */ /* 0x020fda0003f06270 */
        /* <DEDUP_REMOVED lines=10> */
[----:B------:R-:W-:Y:S02]  /*e930*/  LEA.HI.X.SX32 R0, R7, R8, 0x1, P0 ;  /* 0x0000000807007211 */ /* 0x000fe400000f0eff */
[C---:B------:R-:W-:Y:S02]  /*e940*/  SHF.L.U32 R7, R5.reuse, 0x1, RZ ;  /* 0x0000000105077819 */ /* 0x040fe400000006ff */
[----:B------:R-:W-:Y:S02]  /*e950*/  SHF.L.U64.HI R5, R5, 0x1, R0 ;  /* 0x0000000105057819 */ /* 0x000fe40000010200 */
[-C--:B------:R-:W-:Y:S02]  /*e960*/  IADD3 R6, P1, PT, R30, R7.reuse, RZ ;  /* 0x000000071e067210 */ /* 0x080fe40007f3e0ff */
[----:B------:R-:W-:-:S03]  /*e970*/  IADD3 R4, P0, PT, R28, R7, RZ ;  /* 0x000000071c047210 */ /* 0x000fc60007f1e0ff */
[----:B------:R-:W-:Y:S01]  /*e980*/  IMAD.X R7, R31, 0x1, R5, P1 ;  /* 0x000000011f077824 */ /* 0x000fe200008e0605 */
[----:B------:R-:W-:-:S05]  /*e990*/  IADD3.X R5, PT, PT, R29, R5, RZ, P0, !PT ;  /* 0x000000051d057210 */ /* 0x000fca00007fe4ff */
[----:B------:R-:W3:Y:S04]  /*e9a0*/  LD.E.64 R6, desc[UR4][R6.64] ;  /* 0x0000000406067980 */ /* 0x000ee8000c101b00 */
[----:B------:R-:W2:Y:S01]  /*e9b0*/  LD.E.64 R4, desc[UR4][R4.64] ;  /* 0x0000000404047980 */ /* 0x000ea2000c101b00 */
[C---:B-----5:R-:W-:Y:S01]  /*e9c0*/  LOP3.LUT R0, R13.reuse, 0xffff0000, RZ, 0xc0, !PT ;  /* 0xffff00000d007812 */ /* 0x060fe200078ec0ff */
[----:B------:R-:W-:Y:S01]  /*e9d0*/  IMAD.U32 R2, R13, 0x10000, RZ ;  /* 0x000100000d027824 */ /* 0x000fe200078e00ff */
[C---:B------:R-:W-:Y:S01]  /*e9e0*/  SHF.L.U32 R13, R12.reuse, 0x10, RZ ;  /* 0x000000100c0d7819 */ /* 0x040fe200000006ff */
[C---:B------:R-:W-:Y:S01]  /*e9f0*/  IMAD.U32 R27, R15.reuse, 0x10000, RZ ;  /* 0x000100000f1b7824 */ /* 0x040fe200078e00ff */
[----:B------:R-:W-:Y:S02]  /*ea00*/  LOP3.LUT R24, R12, 0xffff0000, RZ, 0xc0, !PT ;  /* 0xffff00000c187812 */ /* 0x000fe400078ec0ff */
[----:B------:R-:W-:-:S02]  /*ea10*/  LOP3.LUT R25, R15, 0xffff0000, RZ, 0xc0, !PT ;  /* 0xffff00000f197812 */ /* 0x000fc400078ec0ff */
[C---:B----4-:R-:W-:Y:S02]  /*ea20*/  SHF.L.U32 R22, R14.reuse, 0x10, RZ ;  /* 0x000000100e167819 */ /* 0x050fe400000006ff */
[----:B------:R-:W-:Y:S02]  /*ea30*/  LOP3.LUT R33, R14, 0xffff0000, RZ, 0xc0, !PT ;  /* 0xffff00000e217812 */ /* 0x000fe400078ec0ff */
[----:B---3--:R-:W-:Y:S02]  /*ea40*/  LOP3.LUT R23, R6, 0xffff0000, RZ, 0xc0, !PT ;  /* 0xffff000006177812 */ /* 0x008fe400078ec0ff */
[----:B--2---:R-:W-:Y:S02]  /*ea50*/  LOP3.LUT R21, R4, 0xffff0000, RZ, 0xc0, !PT ;  /* 0xffff000004157812 */ /* 0x004fe400078ec0ff */
[----:B------:R-:W-:Y:S02]  /*ea60*/  LOP3.LUT R12, R5, 0xffff0000, RZ, 0xc0, !PT ;  /* 0xffff0000050c7812 */ /* 0x000fe400078ec0ff */
[----:B------:R-:W-:Y:S01]  /*ea70*/  LOP3.LUT R20, R7, 0xffff0000, RZ, 0xc0, !PT ;  /* 0xffff000007147812 */ /* 0x000fe200078ec0ff */
[C---:B------:R-:W-:Y:S01]  /*ea80*/  FMUL.FTZ R15, R0.reuse, R21 ;  /* 0x00000015000f7220 */ /* 0x040fe20000410000 */
[-C--:B------:R-:W-:Y:S01]  /*ea90*/  FMUL.FTZ R0, R0, R23.reuse ;  /* 0x0000001700007220 */ /* 0x080fe20000410000 */
[C---:B------:R-:W-:Y:S01]  /*eaa0*/  FMUL.FTZ R14, R25.reuse, R12 ;  /* 0x0000000c190e7220 */ /* 0x040fe20000410000 */
[----:B------:R-:W-:Y:S01]  /*eab0*/  SHF.L.U32 R6, R6, 0x10, RZ ;  /* 0x0000001006067819 */ /* 0x000fe200000006ff */
[C---:B------:R-:W-:Y:S01]  /*eac0*/  FFMA.FTZ R15, R2.reuse, R23, -R15 ;  /* 0x00000017020f7223 */ /* 0x040fe2000001080f */
[----:B------:R-:W-:Y:S01]  /*ead0*/  FFMA.FTZ R0, R2, R21, R0 ;  /* 0x0000001502007223 */ /* 0x000fe20000010000 */
[----:B------:R-:W-:Y:S01]  /*eae0*/  FMUL.FTZ R2, R25, R20 ;  /* 0x0000001419027220 */ /* 0x000fe20000410000 */
[----:B------:R-:W-:-:S02]  /*eaf0*/  IMAD.U32 R4, R4, 0x10000, RZ ;  /* 0x0001000004047824 */ /* 0x000fc400078e00ff */
[----:B------:R-:W-:Y:S01]  /*eb00*/  FFMA.FTZ R14, R27, R20, -R14 ;  /* 0x000000141b0e7223 */ /* 0x000fe2000001080e */
[----:B------:R-:W-:Y:S01]  /*eb10*/  SHF.L.U32 R7, R7, 0x10, RZ ;  /* 0x0000001007077819 */ /* 0x000fe200000006ff */
[----:B------:R-:W-:Y:S01]  /*eb20*/  FFMA.FTZ R27, R27, R12, R2 ;  /* 0x0000000c1b1b7223 */ /* 0x000fe20000010002 */
[----:B------:R-:W-:Y:S02]  /*eb30*/  IMAD.U32 R5, R5, 0x10000, RZ ;  /* 0x0001000005057824 */ /* 0x000fe400078e00ff */
[C---:B------:R-:W-:Y:S01]  /*eb40*/  FMUL.FTZ R2, R24.reuse, R4 ;  /* 0x0000000418027220 */ /* 0x040fe20000410000 */
[-C--:B------:R-:W-:Y:S01]  /*eb50*/  FMUL.FTZ R23, R24, R6.reuse ;  /* 0x0000000618177220 */ /* 0x080fe20000410000 */
[C---:B------:R-:W-:Y:S01]  /*eb60*/  FMUL.FTZ R12, R33.reuse, R7 ;  /* 0x00000007210c7220 */ /* 0x040fe20000410000 */
[-C--:B------:R-:W-:Y:S01]  /*eb70*/  FMUL.FTZ R21, R33, R5.reuse ;  /* 0x0000000521157220 */ /* 0x080fe20000410000 */
[C---:B------:R-:W-:Y:S01]  /*eb80*/  FFMA.FTZ R2, R13.reuse, R6, -R2 ;  /* 0x000000060d027223 */ /* 0x040fe20000010802 */
[----:B------:R-:W-:Y:S01]  /*eb90*/  FFMA.FTZ R23, R13, R4, R23 ;  /* 0x000000040d177223 */ /* 0x000fe20000010017 */
[C---:B------:R-:W-:Y:S01]  /*eba0*/  FFMA.FTZ R12, R22.reuse, R5, R12 ;  /* 0x00000005160c7223 */ /* 0x040fe2000001000c */
[----:B------:R-:W-:Y:S01]  /*ebb0*/  FFMA.FTZ R21, R22, R7, -R21 ;  /* 0x0000000716157223 */ /* 0x000fe20000010815 */
[----:B------:R-:W-:-:S02]  /*ebc0*/  F2FP.BF16.F32.PACK_AB R13, R0, R15 ;  /* 0x0000000f000d723e */ /* 0x000fc400000010ff */
[----:B------:R-:W-:Y:S02]  /*ebd0*/  F2FP.BF16.F32.PACK_AB R2, R23, R2 ;  /* 0x000000021702723e */ /* 0x000fe400000010ff */
[----:B------:R-:W-:Y:S02]  /*ebe0*/  F2FP.BF16.F32.PACK_AB R15, R27, R14 ;  /* 0x0000000e1b0f723e */ /* 0x000fe400000010ff */
[----:B------:R-:W-:Y:S01]  /*ebf0*/  F2FP.BF16.F32.PACK_AB R14, R12, R21 ;  /* 0x000000150c0e723e */ /* 0x000fe200000010ff */
[----:B------:R-:W-:Y:S02]  /*ec00*/  IMAD.MOV.U32 R12, RZ, RZ, R2 ;  /* 0x000000ffff0c7224 */ /* 0x000fe400078e0002 */
.L_x_2824:
[----:B------:R-:W-:Y:S05]  /*ec10*/  BSYNC.RECONVERGENT B0 ;  /* 0x0000000000007941 */ /* 0x000fea0003800200 */
.L_x_2823:
[----:B-----5:R1:W-:Y:S02]  /*ec20*/  STS.128 [R60+0x1000], R12 ;  /* 0x0010000c3c007388 */ /* 0x0203e40000000c00 */
.L_x_2822:
[----:B------:R-:W-:Y:S05]  /*ec30*/  BSYNC.RECONVERGENT B1 ;  /* 0x0000000000017941 */ /* 0x000fea0003800200 */
.L_x_2821:
[----:B----4-:R-:W-:-:S04]  /*ec40*/  IADD3 R20, PT, PT, R166, 0x30, RZ ;  /* 0x00000030a6147810 */ /* 0x010fc80007ffe0ff */
        /* <DEDUP_REMOVED lines=13> */
[----:B------:R-:W-:Y:S02]  /*ed20*/  LEA.HI.X.SX32 R9, R9, R8, 0x1, P0 ;  /* 0x0000000809097211 */ /* 0x000fe400000f0eff */
[C---:B------:R-:W-:Y:S02]  /*ed30*/  SHF.L.U32 R3, R16.reuse, 0x1, RZ ;  /* 0x0000000110037819 */ /* 0x040fe400000006ff */
[----:B------:R-:W-:Y:S02]  /*ed40*/  SHF.L.U64.HI R9, R16, 0x1, R9 ;  /* 0x0000000110097819 */ /* 0x000fe40000010209 */
[-C--:B------:R-:W-:Y:S02]  /*ed50*/  IADD3 R4, P1, PT, R30, R3.reuse, RZ ;  /* 0x000000031e047210 */ /* 0x080fe40007f3e0ff */
[----:B------:R-:W-:Y:S02]  /*ed60*/  IADD3 R2, P0, PT, R28, R3, RZ ;  /* 0x000000031c027210 */ /* 0x000fe40007f1e0ff */
[----:B------:R-:W-:-:S03]  /*ed70*/  IADD3.X R5, PT, PT, R31, R9, RZ, P1, !PT ;  /* 0x000000091f057210 */ /* 0x000fc60000ffe4ff */
[----:B------:R-:W-:-:S03]  /*ed80*/  IMAD.X R3, R29, 0x1, R9, P0 ;  /* 0x000000011d037824 */ /* 0x000fc600000e0609 */
[----:B------:R-:W3:Y:S04]  /*ed90*/  LD.E.64 R4, desc[UR4][R4.64] ;  /* 0x0000000404047980 */ /* 0x000ee8000c101b00 */
[----:B------:R-:W2:Y:S01]  /*eda0*/  LD.E.64 R2, desc[UR4][R2.64] ;  /* 0x0000000402027980 */ /* 0x000ea2000c101b00 */
[----:B-----5:R-:W-:Y:S01]  /*edb0*/  LOP3.LUT R6, R12, 0xffff0000, RZ, 0xc0, !PT ;  /* 0xffff00000c067812 */ /* 0x020fe200078ec0ff */
[C---:B------:R-:W-:Y:S01]  /*edc0*/  IMAD.U32 R17, R13.reuse, 0x10000, RZ ;  /* 0x000100000d117824 */ /* 0x040fe200078e00ff */
[----:B------:R-:W-:Y:S02]  /*edd0*/  LOP3.LUT R0, R13, 0xffff0000, RZ, 0xc0, !PT ;  /* 0xffff00000d007812 */ /* 0x000fe400078ec0ff */
[C---:B------:R-:W-:Y:S02]  /*ede0*/  SHF.L.U32 R16, R14.reuse, 0x10, RZ ;  /* 0x000000100e107819 */ /* 0x040fe400000006ff */
[----:B------:R-:W-:-:S02]  /*edf0*/  LOP3.LUT R13, R14, 0xffff0000, RZ, 0xc0, !PT ;  /* 0xffff00000e0d7812 */ /* 0x000fc400078ec0ff */
[----:B------:R-:W-:Y:S02]  /*ee00*/  SHF.L.U32 R7, R12, 0x10, RZ ;  /* 0x000000100c077819 */ /* 0x000fe400000006ff */
[C---:B------:R-:W-:Y:S01]  /*ee10*/  LOP3.LUT R12, R15.reuse, 0xffff0000, RZ, 0xc0, !PT ;  /* 0xffff00000f0c7812 */ /* 0x040fe200078ec0ff */
[----:B------:R-:W-:Y:S01]  /*ee20*/  IMAD.U32 R15, R15, 0x10000, RZ ;  /* 0x000100000f0f7824 */ /* 0x000fe200078e00ff */
[----:B---3--:R-:W-:Y:S01]  /*ee30*/  SHF.L.U32 R9, R4, 0x10, RZ ;  /* 0x0000001004097819 */ /* 0x008fe200000006ff */
[----:B--2---:R-:W-:Y:S01]  /*ee40*/  IMAD.U32 R8, R2, 0x10000, RZ ;  /* 0x0001000002087824 */ /* 0x004fe200078e00ff */
[----:B------:R-:W-:-:S03]  /*ee50*/  LOP3.LUT R14, R4, 0xffff0000, RZ, 0xc0, !PT ;  /* 0xffff0000040e7812 */ /* 0x000fc600078ec0ff */
[-C--:B------:R-:W-:Y:S01]  /*ee60*/  FMUL.FTZ R19, R6, R9.reuse ;  /* 0x0000000906137220 */ /* 0x080fe20000410000 */
[----:B------:R-:W-:Y:S01]  /*ee70*/  LOP3.LUT R2, R2, 0xffff0000, RZ, 0xc0, !PT ;  /* 0xffff000002027812 */ /* 0x000fe200078ec0ff */
[-C--:B------:R-:W-:Y:S02]  /*ee80*/  FMUL.FTZ R4, R6, R8.reuse ;  /* 0x0000000806047220 */ /* 0x080fe40000410000 */
[C---:B------:R-:W-:Y:S02]  /*ee90*/  FFMA.FTZ R19, R7.reuse, R8, R19 ;  /* 0x0000000807137223 */ /* 0x040fe40000010013 */
[----:B------:R-:W-:Y:S01]  /*eea0*/  FFMA.FTZ R4, R7, R9, -R4 ;  /* 0x0000000907047223 */ /* 0x000fe20000010804 */
[C---:B------:R-:W-:Y:S01]  /*eeb0*/  FMUL.FTZ R6, R0.reuse, R2 ;  /* 0x0000000200067220 */ /* 0x040fe20000410000 */
[----:B------:R-:W-:Y:S01]  /*eec0*/  SHF.L.U32 R7, R3, 0x10, RZ ;  /* 0x0000001003077819 */ /* 0x000fe200000006ff */
[----:B------:R-:W-:Y:S01]  /*eed0*/  FMUL.FTZ R0, R0, R14 ;  /* 0x0000000e00007220 */ /* 0x000fe20000410000 */
[----:B------:R-:W-:Y:S01]  /*eee0*/  IMAD.U32 R8, R5, 0x10000, RZ ;  /* 0x0001000005087824 */ /* 0x000fe200078e00ff */
[----:B------:R-:W-:-:S02]  /*eef0*/  LOP3.LUT R3, R3, 0xffff0000, RZ, 0xc0, !PT ;  /* 0xffff000003037812 */ /* 0x000fc400078ec0ff */
[----:B------:R-:W-:Y:S01]  /*ef00*/  LOP3.LUT R5, R5, 0xffff0000, RZ, 0xc0, !PT ;  /* 0xffff000005057812 */ /* 0x000fe200078ec0ff */
[C---:B------:R-:W-:Y:S01]  /*ef10*/  FFMA.FTZ R6, R17.reuse, R14, -R6 ;  /* 0x0000000e11067223 */ /* 0x040fe20000010806 */
        /* <DEDUP_REMOVED lines=13> */
.L_x_2826:
[----:B------:R-:W-:Y:S05]  /*eff0*/  BSYNC.RECONVERGENT B0 ;  /* 0x0000000000007941 */ /* 0x000fea0003800200 */
.L_x_2825:
[----:B-----5:R1:W-:Y:S01]  /*f000*/  STS.128 [R60+0x1800], R12 ;  /* 0x0018000c3c007388 */ /* 0x0203e20000000c00 */
[----:B------:R-:W-:Y:S05]  /*f010*/  BRA `(.L_x_2810) ;  /* 0x0000001400f47947 */ /* 0x000fea0003800000 */
.L_x_2811:
        /* <DEDUP_REMOVED lines=12> */
[----:B----4-:R-:W-:Y:S01]  /*f0e0*/  IMAD.MOV.U32 R20, RZ, RZ, R162 ;  /* 0x000000ffff147224 */ /* 0x010fe200078e00a2 */
        /* <DEDUP_REMOVED lines=35> */
[C---:B------:R-:W-:Y:S01]  /*f320*/  SHF.L.U32 R5, R7.reuse, 0x10, RZ ;  /* 0x0000001007057819 */ /* 0x040fe200000006ff */
[----:B------:R-:W-:Y:S01]  /*f330*/  IMAD.U32 R44, R16, 0x10000, RZ ;  /* 0x00010000102c7824 */ /* 0x000fe200078e00ff */
        /* <DEDUP_REMOVED lines=14> */
[----:B------:R-:W-:Y:S01]  /*f420*/  LOP3.LUT R48, R19, 0xffff0000, RZ, 0xc0, !PT ;  /* 0xffff000013307812 */ /* 0x000fe200078ec0ff */
[----:B------:R-:W-:Y:S01]  /*f430*/  @!P3 FADD.FTZ R41, -R41, -RZ ;  /* 0x800000ff2929b221 */ /* 0x000fe20000010100 */
[----:B------:R-:W-:Y:S01]  /*f440*/  FMUL.FTZ R5, R18, R5 ;  /* 0x0000000512057220 */ /* 0x000fe20000410000 */
[----:B------:R-:W-:Y:S01]  /*f450*/  FMUL.FTZ R23, R16, R23 ;  /* 0x0000001710177220 */ /* 0x000fe20000410000 */
[----:B------:R-:W-:Y:S01]  /*f460*/  FMUL.FTZ R17, R17, R6 ;  /* 0x0000000611117220 */ /* 0x000fe20000410000 */
[----:B------:R-:W-:Y:S01]  /*f470*/  FMUL.FTZ R48, R48, R7 ;  /* 0x0000000730307220 */ /* 0x000fe20000410000 */
[C---:B----4-:R-:W-:Y:S01]  /*f480*/  SHF.L.U32 R4, R13.reuse, 0x10, RZ ;  /* 0x000000100d047819 */ /* 0x050fe200000006ff */
[----:B------:R-:W-:Y:S01]  /*f490*/  IMAD.U32 R7, R12, 0x10000, RZ ;  /* 0x000100000c077824 */ /* 0x000fe200078e00ff */
[----:B------:R-:W-:Y:S01]  /*f4a0*/  LOP3.LUT R18, R13, 0xffff0000, RZ, 0xc0, !PT ;  /* 0xffff00000d127812 */ /* 0x000fe200078ec0ff */
[----:B------:R-:W-:Y:S01]  /*f4b0*/  IMAD.U32 R16, R14, 0x10000, RZ ;  /* 0x000100000e107824 */ /* 0x000fe200078e00ff */
[----:B------:R-:W-:Y:S01]  /*f4c0*/  LOP3.LUT R6, R12, 0xffff0000, RZ, 0xc0, !PT ;  /* 0xffff00000c067812 */ /* 0x000fe200078ec0ff */
[----:B------:R-:W-:Y:S01]  /*f4d0*/  FMUL.FTZ R39, R44, R39 ;  /* 0x000000272c277220 */ /* 0x000fe20000410000 */
[----:B------:R-:W-:Y:S01]  /*f4e0*/  LOP3.LUT R13, R14, 0xffff0000, RZ, 0xc0, !PT ;  /* 0xffff00000e0d7812 */ /* 0x000fe200078ec0ff */
[----:B------:R-:W-:Y:S01]  /*f4f0*/  FMUL.FTZ R45, R45, R42 ;  /* 0x0000002a2d2d7220 */ /* 0x000fe20000410000 */
[C---:B------:R-:W-:Y:S01]  /*f500*/  SHF.L.U32 R12, R15.reuse, 0x10, RZ ;  /* 0x000000100f0c7819 */ /* 0x040fe200000006ff */
        /* <DEDUP_REMOVED lines=14> */
.L_x_2831:
[----:B------:R-:W-:Y:S05]  /*f5f0*/  BSYNC.RECONVERGENT B0 ;  /* 0x0000000000007941 */ /* 0x000fea0003800200 */
.L_x_2830:
[----:B-----5:R2:W-:Y:S01]  /*f600*/  STS.128 [R60], R20 ;  /* 0x000000143c007388 */ /* 0x0205e20000000c00 */
[----:B------:R-:W-:Y:S05]  /*f610*/  BRA `(.L_x_2828) ;  /* 0x0000000000047947 */ /* 0x000fea0003800000 */
.L_x_2829:
[----:B------:R3:W-:Y:S02]  /*f620*/  STS.128 [R60], RZ ;  /* 0x000000ff3c007388 */ /* 0x0007e40000000c00 */
.L_x_2828:
[----:B------:R-:W-:Y:S05]  /*f630*/  BSYNC.RECONVERGENT B1 ;  /* 0x0000000000017941 */ /* 0x000fea0003800200 */
.L_x_2827:
        /* <DEDUP_REMOVED lines=9> */
[----:B--2-4-:R2:W5:Y:S01]  /*f6d0*/  LD.E.128 R20, desc[UR4][R42.64] ;  /* 0x000000042a147980 */ /* 0x014562000c101d00 */
        /* <DEDUP_REMOVED lines=14> */
[----:B------:R-:W4:Y:S01]  /*f7c0*/  LD.E.128 R4, desc[UR4][R4.64] ;  /* 0x0000000404047980 */ /* 0x000f22000c101d00 */
[----:B------:R-:W-:-:S04]  /*f7d0*/  IADD3 R12, P0, PT, R30, R15, RZ ;  /* 0x0000000f1e0c7210 */ /* 0x000fc80007f1e0ff */
[----:B------:R-:W3:Y:S01]  /*f7e0*/  LD.E.128 R16, desc[UR4][R16.64] ;  /* 0x0000000410107980 */ /* 0x000ee2000c101d00 */
[----:B------:R-:W-:-:S06]  /*f7f0*/  IADD3.X R13, PT, PT, R31, R13, RZ, P0, !PT ;  /* 0x0000000d1f0d7210 */ /* 0x000fcc00007fe4ff */
[----:B------:R-:W2:Y:S01]  /*f800*/  LD.E.128 R12, desc[UR4][R12.64] ;  /* 0x000000040c0c7980 */ /* 0x000ea2000c101d00 */
[C---:B-----5:R-:W-:Y:S01]  /*f810*/  IMAD.U32 R32, R20.reuse, 0x10000, RZ ;  /* 0x0001000014207824 */ /* 0x060fe200078e00ff */
[----:B------:R-:W-:Y:S01]  /*f820*/  LOP3.LUT R27, R20, 0xffff0000, RZ, 0xc0, !PT ;  /* 0xffff0000141b7812 */ /* 0x000fe200078ec0ff */
[C---:B------:R-:W-:Y:S01]  /*f830*/  IMAD.U32 R34, R21.reuse, 0x10000, RZ ;  /* 0x0001000015227824 */ /* 0x040fe200078e00ff */
[----:B------:R-:W-:Y:S01]  /*f840*/  LOP3.LUT R20, R21, 0xffff0000, RZ, 0xc0, !PT ;  /* 0xffff000015147812 */ /* 0x000fe200078ec0ff */
[C---:B------:R-:W-:Y:S01]  /*f850*/  IMAD.U32 R38, R23.reuse, 0x10000, RZ ;  /* 0x0001000017267824 */ /* 0x040fe200078e00ff */
[----:B------:R-:W-:Y:S02]  /*f860*/  LOP3.LUT R21, R23, 0xffff0000, RZ, 0xc0, !PT ;  /* 0xffff000017157812 */ /* 0x000fe400078ec0ff */
[C---:B------:R-:W-:Y:S02]  /*f870*/  SHF.L.U32 R33, R22.reuse, 0x10, RZ ;  /* 0x0000001016217819 */ /* 0x040fe400000006ff */
[----:B------:R-:W-:Y:S01]  /*f880*/  LOP3.LUT R22, R22, 0xffff0000, RZ, 0xc0, !PT ;  /* 0xffff000016167812 */ /* 0x000fe200078ec0ff */
[C---:B----4-:R-:W-:Y:S01]  /*f890*/  IMAD.U32 R35, R4.reuse, 0x10000, RZ ;  /* 0x0001000004237824 */ /* 0x050fe200078e00ff */
[----:B------:R-:W-:Y:S01]  /*f8a0*/  LOP3.LUT R23, R4, 0xffff0000, RZ, 0xc0, !PT ;  /* 0xffff000004177812 */ /* 0x000fe200078ec0ff */
[----:B------:R-:W-:Y:S01]  /*f8b0*/  IMAD.U32 R39, R6, 0x10000, RZ ;  /* 0x0001000006277824 */ /* 0x000fe200078e00ff */
[----:B------:R-:W-:Y:S01]  /*f8c0*/  SHF.L.U32 R4, R5, 0x10, RZ ;  /* 0x0000001005047819 */ /* 0x000fe200000006ff */
[----:B------:R-:W-:Y:S01]  /*f8d0*/  @!P3 FADD.FTZ R35, -R35, -RZ ;  /* 0x800000ff2323b221 */ /* 0x000fe20000010100 */
[----:B------:R-:W-:Y:S01]  /*f8e0*/  LOP3.LUT R40, R5, 0xffff0000, RZ, 0xc0, !PT ;  /* 0xffff000005287812 */ /* 0x000fe200078ec0ff */
[----:B---3--:R-:W-:Y:S01]  /*f8f0*/  IMAD.U32 R46, R18, 0x10000, RZ ;  /* 0x00010000122e7824 */ /* 0x008fe200078e00ff */
[C---:B------:R-:W-:Y:S01]  /*f900*/  SHF.L.U32 R5, R7.reuse, 0x10, RZ ;  /* 0x0000001007057819 */ /* 0x040fe200000006ff */
[----:B------:R-:W-:Y:S01]  /*f910*/  @!P3 FADD.FTZ R4, -R4, -RZ ;  /* 0x800000ff0404b221 */ /* 0x000fe20000010100 */
[----:B------:R-:W-:Y:S01]  /*f920*/  LOP3.LUT R6, R6, 0xffff0000, RZ, 0xc0, !PT ;  /* 0xffff000006067812 */ /* 0x000fe200078ec0ff */
[----:B------:R-:W-:Y:S01]  /*f930*/  IMAD.U32 R44, R16, 0x10000, RZ ;  /* 0x00010000102c7824 */ /* 0x000fe200078e00ff */
[----:B------:R-:W-:Y:S01]  /*f940*/  LOP3.LUT R7, R7, 0xffff0000, RZ, 0xc0, !PT ;  /* 0xffff000007077812 */ /* 0x000fe200078ec0ff */
[----:B------:R-:W-:Y:S01]  /*f950*/  @!P3 FADD.FTZ R5, -R5, -RZ ;  /* 0x800000ff0505b221 */ /* 0x000fe20000010100 */
[C---:B------:R-:W-:Y:S01]  /*f960*/  SHF.L.U32 R41, R17.reuse, 0x10, RZ ;  /* 0x0000001011297819 */ /* 0x040fe200000006ff */
        /* <DEDUP_REMOVED lines=14> */
[C---:B--2---:R-:W-:Y:S01]  /*fa50*/  SHF.L.U32 R4, R13.reuse, 0x10, RZ ;  /* 0x000000100d047819 */ /* 0x044fe200000006ff */
[----:B------:R-:W-:Y:S01]  /*fa60*/  IMAD.U32 R7, R12, 0x10000, RZ ;  /* 0x000100000c077824 */ /* 0x000fe200078e00ff */
[----:B------:R-:W-:Y:S01]  /*fa70*/  LOP3.LUT R19, R13, 0xffff0000, RZ, 0xc0, !PT ;  /* 0xffff00000d137812 */ /* 0x000fe200078ec0ff */
[----:B------:R-:W-:Y:S01]  /*fa80*/  IMAD.U32 R18, R14, 0x10000, RZ ;  /* 0x000100000e127824 */ /* 0x000fe200078e00ff */
[----:B------:R-:W-:Y:S01]  /*fa90*/  LOP3.LUT R6, R12, 0xffff0000, RZ, 0xc0, !PT ;  /* 0xffff00000c067812 */ /* 0x000fe200078ec0ff */
[----:B------:R-:W-:Y:S01]  /*faa0*/  FMUL.FTZ R35, R44, R35 ;  /* 0x000000232c237220 */ /* 0x000fe20000410000 */
[----:B------:R-:W-:Y:S01]  /*fab0*/  LOP3.LUT R13, R14, 0xffff0000, RZ, 0xc0, !PT ;  /* 0xffff00000e0d7812 */ /* 0x000fe200078ec0ff */
[----:B------:R-:W-:Y:S01]  /*fac0*/  FMUL.FTZ R16, R16, R23 ;  /* 0x0000001710107220 */ /* 0x000fe20000410000 */
[----:B------:R-:W-:Y:S01]  /*fad0*/  SHF.L.U32 R12, R15, 0x10, RZ ;  /* 0x000000100f0c7819 */ /* 0x000fe200000006ff */
        /* <DEDUP_REMOVED lines=15> */
.L_x_2835:
[----:B------:R-:W-:Y:S05]  /*fbd0*/  BSYNC.RECONVERGENT B0 ;  /* 0x0000000000007941 */ /* 0x000fea0003800200 */
.L_x_2834:
[----:B-----5:R4:W-:Y:S02]  /*fbe0*/  STS.128 [R60+0x800], R20 ;  /* 0x000800143c007388 */ /* 0x0209e40000000c00 */
.L_x_2833:
[----:B------:R-:W-:Y:S05]  /*fbf0*/  BSYNC.RECONVERGENT B1 ;  /* 0x0000000000017941 */ /* 0x000fea0003800200 */
.L_x_2832:
        /* <DEDUP_REMOVED lines=9> */
[----:B--2-4-:R2:W5:Y:S01]  /*fc90*/  LD.E.128 R20, desc[UR4][R16.64] ;  /* 0x0000000410147980 */ /* 0x014562000c101d00 */
        /* <DEDUP_REMOVED lines=11> */
[----:B------:R-:W-:-:S04]  /*fd50*/  IADD3 R4, P0, PT, R28, R15, RZ ;  /* 0x0000000f1c047210 */ /* 0x000fc80007f1e0ff */
[----:B------:R-:W-:Y:S02]  /*fd60*/  IADD3.X R5, PT, PT, R29, R13, RZ, P0, !PT ;  /* 0x0000000d1d057210 */ /* 0x000fe400007fe4ff */
[----:B--2---:R-:W-:-:S04]  /*fd70*/  LEA R16, P0, R36, R16, 0x1 ;  /* 0x0000001024107211 */ /* 0x004fc800078008ff */
[----:B------:R-:W-:Y:S01]  /*fd80*/  LEA.HI.X R17, R36, R17, R37, 0x1, P0 ;  /* 0x0000001124117211 */ /* 0x000fe200000f0c25 */
[----:B------:R-:W2:Y:S01]  /*fd90*/  LD.E.128 R4, desc[UR4][R4.64] ;  /* 0x0000000404047980 */ /* 0x000ea2000c101d00 */
[----:B------:R-:W-:-:S04]  /*fda0*/  IADD3 R12, P0, PT, R30, R15, RZ ;  /* 0x0000000f1e0c7210 */ /* 0x000fc80007f1e0ff */
[----:B------:R-:W4:Y:S01]  /*fdb0*/  LD.E.128 R16, desc[UR4][R16.64] ;  /* 0x0000000410107980 */ /* 0x000f22000c101d00 */
[----:B------:R-:W-:-:S06]  /*fdc0*/  IMAD.X R13, R31, 0x1, R13, P0 ;  /* 0x000000011f0d7824 */ /* 0x000fcc00000e060d */
[----:B------:R-:W3:Y:S01]  /*fdd0*/  LD.E.128 R12, desc[UR4][R12.64] ;  /* 0x000000040c0c7980 */ /* 0x000ee2000c101d00 */
[C---:B-----5:R-:W-:Y:S01]  /*fde0*/  IMAD.U32 R33, R20.reuse, 0x10000, RZ ;  /* 0x0001000014217824 */ /* 0x060fe200078e00ff */
[----:B------:R-:W-:Y:S01]  /*fdf0*/  LOP3.LUT R27, R20, 0xffff0000, RZ, 0xc0, !PT ;  /* 0xffff0000141b7812 */ /* 0x000fe200078ec0ff */
[----:B------:R-:W-:Y:S01]  /*fe00*/  IMAD.U32 R39, R23, 0x10000, RZ ;  /* 0x0001000017277824 */ /* 0x000fe200078e00ff */
[C---:B------:R-:W-:Y:S01]  /*fe10*/  LOP3.LUT R20, R21.reuse, 0xffff0000, RZ, 0xc0, !PT ;  /* 0xffff000015147812 */ /* 0x040fe200078ec0ff */
[C---:B------:R-:W-:Y:S01]  /*fe20*/  IMAD.U32 R34, R22.reuse, 0x10000, RZ ;  /* 0x0001000016227824 */ /* 0x040fe200078e00ff */
[----:B------:R-:W-:Y:S02]  /*fe30*/  SHF.L.U32 R35, R21, 0x10, RZ ;  /* 0x0000001015237819 */ /* 0x000fe400000006ff */
[----:B------:R-:W-:Y:S02]  /*fe40*/  LOP3.LUT R21, R23, 0xffff0000, RZ, 0xc0, !PT ;  /* 0xffff000017157812 */ /* 0x000fe400078ec0ff */
[----:B------:R-:W-:-:S02]  /*fe50*/  LOP3.LUT R22, R22, 0xffff0000, RZ, 0xc0, !PT ;  /* 0xffff000016167812 */ /* 0x000fc400078ec0ff */
[----:B--2---:R-:W-:Y:S01]  /*fe60*/  SHF.L.U32 R38, R4, 0x10, RZ ;  /* 0x0000001004267819 */ /* 0x004fe200000006ff */
[----:B------:R-:W-:Y:S01]  /*fe70*/  IMAD.U32 R40, R6, 0x10000, RZ ;  /* 0x0001000006287824 */ /* 0x000fe200078e00ff */
[----:B------:R-:W-:Y:S01]  /*fe80*/  LOP3.LUT R23, R4, 0xffff0000, RZ, 0xc0, !PT ;  /* 0xffff000004177812 */ /* 0x000fe200078ec0ff */
[C---:B------:R-:W-:Y:S01]  /*fe90*/  IMAD.U32 R4, R5.reuse, 0x10000, RZ ;  /* 0x0001000005047824 */ /* 0x040fe200078e00ff */
[----:B------:R-:W-:Y:S01]  /*fea0*/  LOP3.LUT R41, R5, 0xffff0000, RZ, 0xc0, !PT ;  /* 0xffff000005297812 */ /* 0x000fe200078ec0ff */
[----:B----4-:R-:W-:Y:S01]  /*feb0*/  IMAD.U32 R47, R16, 0x10000, RZ ;  /* 0x00010000102f7824 */ /* 0x010fe200078e00ff */
[----:B------:R-:W-:Y:S01]  /*fec0*/  SHF.L.U32 R5, R7, 0x10, RZ ;  /* 0x0000001007057819 */ /* 0x000fe200000006ff */
[----:B------:R-:W-:Y:S01]  /*fed0*/  IMAD.U32 R51, R18, 0x10000, RZ ;  /* 0x0001000012337824 */ /* 0x000fe200078e00ff */
[----:B------:R-:W-:Y:S01]  /*fee0*/  LOP3.LUT R6, R6, 0xffff0000, RZ, 0xc0, !PT ;  /* 0xffff000006067812 */ /* 0x000fe200078ec0ff */
[----:B------:R-:W-:Y:S01]  /*fef0*/  @!P3 FADD.FTZ R23, -R23, -RZ ;  /* 0x800000ff1717b221 */ /* 0x000fe20000010100 */
        /* <DEDUP_REMOVED lines=14> */
[C---:B---3--:R-:W-:Y:S01]  /*ffe0*/  LOP3.LUT R23, R13.reuse, 0xffff0000, RZ, 0xc0, !PT ;  /* 0xffff00000d177812 */ /* 0x048fe200078ec0ff */
[----:B------:R-:W-:Y:S01]  /*fff0*/  FMUL.FTZ R18, R18, R5 ;  /* 0x0000000512127220 */ /* 0x000fe20000410000 */
[----:B------:R-:W-:Y:S01]  /*10000*/  SHF.L.U32 R5, R13, 0x10, RZ ;  /* 0x000000100d057819 */ /* 0x000fe200000006ff */
[----:B------:R-:W-:Y:S01]  /*10010*/  FMUL.FTZ R46, R46, R7 ;  /* 0x000000072e2e7220 */ /* 0x000fe20000410000 */
[----:B------:R-:W-:Y:S01]  /*10020*/  FMUL.FTZ R4, R45, R4 ;  /* 0x000000042d047220 */ /* 0x000fe20000410000 */
[----:B------:R-:W-:Y:S01]  /*10030*/  FMUL.FTZ R41, R44, R41 ;  /* 0x000000292c297220 */ /* 0x000fe20000410000 */
[C---:B------:R-:W-:Y:S01]  /*10040*/  IMAD.U32 R7, R12.reuse, 0x10000, RZ ;  /* 0x000100000c077824 */ /* 0x040fe200078e00ff */
[----:B------:R-:W-:Y:S01]  /*10050*/  LOP3.LUT R6, R12, 0xffff0000, RZ, 0xc0, !PT ;  /* 0xffff00000c067812 */ /* 0x000fe200078ec0ff */
[C---:B------:R-:W-:Y:S01]  /*10060*/  IMAD.U32 R19, R14.reuse, 0x10000, RZ ;  /* 0x000100000e137824 */ /* 0x040fe200078e00ff */
[----:B------:R-:W-:Y:S01]  /*10070*/  LOP3.LUT R13, R14, 0xffff0000, RZ, 0xc0, !PT ;  /* 0xffff00000e0d7812 */ /* 0x000fe200078ec0ff */
[----:B------:R-:W-:Y:S01]  /*10080*/  @!P3 FADD.FTZ R38, -R38, -RZ ;  /* 0x800000ff2626b221 */ /* 0x000fe20000010100 */
[C---:B------:R-:W-:Y:S01]  /*10090*/  SHF.L.U32 R12, R15.reuse, 0x10, RZ ;  /* 0x000000100f0c7819 */ /* 0x040fe200000006ff */
[----:B------:R-:W-:Y:S01]  /*100a0*/  @!P3 FADD.FTZ R40, -R40, -RZ ;  /* 0x800000ff2828b221 */ /* 0x000fe20000010100 */
[----:B------:R-:W-:Y:S01]  /*100b0*/  LOP3.LUT R14, R15, 0xffff0000, RZ, 0xc0, !PT ;  /* 0xffff00000f0e7812 */ /* 0x000fe200078ec0ff */
[----:B------:R-:W-:Y:S01]  /*100c0*/  FFMA.FTZ R4, R35, R5, R4 ;  /* 0x0000000523047223 */ /* 0x000fe20000010004 */
[----:B------:R-:W-:Y:S01]  /*100d0*/  FFMA.FTZ R23, R20, R23, R41 ;  /* 0x0000001714177223 */ /* 0x000fe20000010029 */
[----:B------:R-:W-:Y:S01]  /*100e0*/  FMUL.FTZ R38, R47, R38 ;  /* 0x000000262f267220 */ /* 0x000fe20000410000 */
[----:B------:R-:W-:Y:S01]  /*100f0*/  FMUL.FTZ R51, R51, R40 ;  /* 0x0000002833337220 */ /* 0x000fe20000410000 */
[----:B------:R-:W-:Y:S01]  /*10100*/  FFMA.FTZ R12, R39, R12, R18 ;  /* 0x0000000c270c7223 */ /* 0x000fe20000010012 */
[----:B------:R-:W-:Y:S01]  /*10110*/  FFMA.FTZ R21, R21, R14, R46 ;  /* 0x0000000e15157223 */ /* 0x000fe2000001002e */
[----:B------:R-:W-:Y:S01]  /*10120*/  F2FP.BF16.F32.PACK_AB R23, R23, R4 ;  /* 0x000000041717723e */ /* 0x000fe200000010ff */
[----:B------:R-:W-:Y:S01]  /*10130*/  FFMA.FTZ R7, R33, R7, R38 ;  /* 0x0000000721077223 */ /* 0x000fe20000010026 */
[----:B------:R-:W-:Y:S01]  /*10140*/  FFMA.FTZ R6, R27, R6, R16 ;  /* 0x000000061b067223 */ /* 0x000fe20000010010 */
[----:B------:R-:W-:Y:S01]  /*10150*/  FFMA.FTZ R19, R34, R19, R51 ;  /* 0x0000001322137223 */ /* 0x000fe20000010033 */
[----:B------:R-:W-:Y:S01]  /*10160*/  FFMA.FTZ R22, R22, R13, R17 ;  /* 0x0000000d16167223 */ /* 0x000fe20000010011 */
[----:B------:R-:W-:Y:S01]  /*10170*/  F2FP.BF16.F32.PACK_AB R5, R21, R12 ;  /* 0x0000000c1505723e */ /* 0x000fe200000010ff */
[----:B------:R-:W-:Y:S01]  /*10180*/  IMAD.MOV.U32 R21, RZ, RZ, R23 ;  /* 0x000000ffff157224 */ /* 0x000fe200078e0017 */
[----:B------:R-:W-:-:S02]  /*10190*/  F2FP.BF16.F32.PACK_AB R20, R6, R7 ;  /* 0x000000070614723e */ /* 0x000fc400000010ff */
[----:B------:R-:W-:Y:S02]  /*101a0*/  F2FP.BF16.F32.PACK_AB R22, R22, R19 ;  /* 0x000000131616723e */ /* 0x000fe400000010ff */
[----:B------:R-:W-:Y:S02]  /*101b0*/  MOV R23, R5 ;  /* 0x0000000500177202 */ /* 0x000fe40000000f00 */
.L_x_2839:
[----:B------:R-:W-:Y:S05]  /*101c0*/  BSYNC.RECONVERGENT B0 ;  /* 0x0000000000007941 */ /* 0x000fea0003800200 */
.L_x_2838:
[----:B-----5:R4:W-:Y:S02]  /*101d0*/  STS.128 [R60+0x1000], R20 ;  /* 0x001000143c007388 */ /* 0x0209e40000000c00 */
.L_x_2837:
[----:B------:R-:W-:Y:S05]  /*101e0*/  BSYNC.RECONVERGENT B1 ;  /* 0x0000000000017941 */ /* 0x000fea0003800200 */
.L_x_2836:
[----:B--2-4-:R-:W-:-:S04]  /*101f0*/  IADD3 R20, PT, PT, R166, 0x30, RZ ;  /* 0x00000030a6147810 */ /* 0x014fc80007ffe0ff */
        /* <DEDUP_REMOVED lines=24> */
[----:B------:R-:W-:Y:S02]  /*10380*/  IADD3 R16, P0, PT, R28, R3, RZ ;  /* 0x000000031c107210 */ /* 0x000fe40007f1e0ff */
[----:B------:R-:W4:Y:S02]  /*10390*/  LD.E.128 R12, desc[UR4][R12.64] ;  /* 0x000000040c0c7980 */ /* 0x000f24000c101d00 */
[----:B------:R-:W-:Y:S02]  /*103a0*/  IADD3.X R17, PT, PT, R29, R9, RZ, P0, !PT ;  /* 0x000000091d117210 */ /* 0x000fe400007fe4ff */
[----:B------:R-:W-:-:S04]  /*103b0*/  IADD3 R28, P0, PT, R30, R3, RZ ;  /* 0x000000031e1c7210 */ /* 0x000fc80007f1e0ff */
[----:B------:R-:W2:Y:S01]  /*103c0*/  LD.E.128 R16, desc[UR4][R16.64] ;  /* 0x0000000410107980 */ /* 0x000ea2000c101d00 */
[----:B------:R-:W-:-:S06]  /*103d0*/  IMAD.X R29, R31, 0x1, R9, P0 ;  /* 0x000000011f1d7824 */ /* 0x000fcc00000e0609 */
[----:B------:R-:W3:Y:S01]  /*103e0*/  LD.E.128 R28, desc[UR4][R28.64] ;  /* 0x000000041c1c7980 */ /* 0x000ee2000c101d00 */
        /* <DEDUP_REMOVED lines=8> */
[C---:B----4-:R-:W-:Y:S01]  /*10470*/  IMAD.U32 R6, R13.reuse, 0x10000, RZ ;  /* 0x000100000d067824 */ /* 0x050fe200078e00ff */
[----:B------:R-:W-:-:S02]  /*10480*/  LOP3.LUT R24, R13, 0xffff0000, RZ, 0xc0, !PT ;  /* 0xffff00000d187812 */ /* 0x000fc400078ec0ff */
[C---:B------:R-:W-:Y:S02]  /*10490*/  SHF.L.U32 R23, R14.reuse, 0x10, RZ ;  /* 0x000000100e177819 */ /* 0x040fe400000006ff */
[----:B------:R-:W-:Y:S02]  /*104a0*/  LOP3.LUT R13, R14, 0xffff0000, RZ, 0xc0, !PT ;  /* 0xffff00000e0d7812 */ /* 0x000fe400078ec0ff */
[----:B------:R-:W-:Y:S02]  /*104b0*/  SHF.L.U32 R21, R12, 0x10, RZ ;  /* 0x000000100c157819 */ /* 0x000fe400000006ff */
[C---:B--2---:R-:W-:Y:S02]  /*104c0*/  SHF.L.U32 R34, R16.reuse, 0x10, RZ ;  /* 0x0000001010227819 */ /* 0x044fe400000006ff */
[----:B------:R-:W-:Y:S02]  /*104d0*/  LOP3.LUT R14, R16, 0xffff0000, RZ, 0xc0, !PT ;  /* 0xffff0000100e7812 */ /* 0x000fe400078ec0ff */
[----:B------:R-:W-:Y:S01]  /*104e0*/  LOP3.LUT R7, R12, 0xffff0000, RZ, 0xc0, !PT ;  /* 0xffff00000c077812 */ /* 0x000fe200078ec0ff */
[C---:B------:R-:W-:Y:S01]  /*104f0*/  IMAD.U32 R12, R15.reuse, 0x10000, RZ ;  /* 0x000100000f0c7824 */ /* 0x040fe200078e00ff */
[----:B------:R-:W-:Y:S01]  /*10500*/  LOP3.LUT R16, R18, 0xffff0000, RZ, 0xc0, !PT ;  /* 0xffff000012107812 */ /* 0x000fe200078ec0ff */
[----:B------:R-:W-:Y:S01]  /*10510*/  @!P3 FADD.FTZ R14, -R14, -RZ ;  /* 0x800000ff0e0eb221 */ /* 0x000fe20000010100 */
[----:B------:R-:W-:Y:S01]  /*10520*/  LOP3.LUT R25, R15, 0xffff0000, RZ, 0xc0, !PT ;  /* 0xffff00000f197812 */ /* 0x000fe200078ec0ff */
[C---:B------:R-:W-:Y:S01]  /*10530*/  IMAD.U32 R15, R17.reuse, 0x10000, RZ ;  /* 0x00010000110f7824 */ /* 0x040fe200078e00ff */
[----:B------:R-:W-:Y:S01]  /*10540*/  LOP3.LUT R27, R17, 0xffff0000, RZ, 0xc0, !PT ;  /* 0xffff0000111b7812 */ /* 0x000fe200078ec0ff */
[C---:B------:R-:W-:Y:S01]  /*10550*/  IMAD.U32 R17, R19.reuse, 0x10000, RZ ;  /* 0x0001000013117824 */ /* 0x040fe200078e00ff */
[----:B------:R-:W-:Y:S01]  /*10560*/  SHF.L.U32 R36, R18, 0x10, RZ ;  /* 0x0000001012247819 */ /* 0x000fe200000006ff */
[----:B------:R-:W-:Y:S01]  /*10570*/  @!P3 FADD.FTZ R16, -R16, -RZ ;  /* 0x800000ff1010b221 */ /* 0x000fe20000010100 */
[----:B------:R-:W-:Y:S01]  /*10580*/  LOP3.LUT R18, R19, 0xffff0000, RZ, 0xc0, !PT ;  /* 0xffff000013127812 */ /* 0x000fe200078ec0ff */
[----:B------:R-:W-:Y:S01]  /*10590*/  @!P3 FADD.FTZ R34, -R34, -RZ ;  /* 0x800000ff2222b221 */ /* 0x000fe20000010100 */
[----:B------:R-:W-:Y:S01]  /*105a0*/  @!P3 FADD.FTZ R17, -R17, -RZ ;  /* 0x800000ff1111b221 */ /* 0x000fe20000010100 */
[----:B------:R-:W-:Y:S01]  /*105b0*/  @!P3 FADD.FTZ R15, -R15, -RZ ;  /* 0x800000ff0f0fb221 */ /* 0x000fe20000010100 */
[----:B------:R-:W-:Y:S01]  /*105c0*/  @!P3 FADD.FTZ R27, -R27, -RZ ;  /* 0x800000ff1b1bb221 */ /* 0x000fe20000010100 */
[----:B------:R-:W-:Y:S01]  /*105d0*/  FMUL.FTZ R7, R7, R14 ;  /* 0x0000000e07077220 */ /* 0x000fe20000410000 */
[----:B------:R-:W-:Y:S01]  /*105e0*/  @!P3 FADD.FTZ R18, -R18, -RZ ;  /* 0x800000ff1212b221 */ /* 0x000fe20000010100 */
[----:B------:R-:W-:Y:S01]  /*105f0*/  FMUL.FTZ R16, R13, R16 ;  /* 0x000000100d107220 */ /* 0x000fe20000410000 */
[C---:B---3--:R-:W-:Y:S01]  /*10600*/  SHF.L.U32 R14, R28.reuse, 0x10, RZ ;  /* 0x000000101c0e7819 */ /* 0x048fe200000006ff */
[----:B------:R-:W-:Y:S01]  /*10610*/  FMUL.FTZ R34, R21, R34 ;  /* 0x0000002215227220 */ /* 0x000fe20000410000 */
[----:B------:R-:W-:Y:S01]  /*10620*/  LOP3.LUT R13, R28, 0xffff0000, RZ, 0xc0, !PT ;  /* 0xffff00001c0d7812 */ /* 0x000fe200078ec0ff */
[----:B------:R-:W-:Y:S01]  /*10630*/  FMUL.FTZ R17, R12, R17 ;  /* 0x000000110c117220 */ /* 0x000fe20000410000 */
[C---:B------:R-:W-:Y:S01]  /*10640*/  LOP3.LUT R28, R29.reuse, 0xffff0000, RZ, 0xc0, !PT ;  /* 0xffff00001d1c7812 */ /* 0x040fe200078ec0ff */
[----:B------:R-:W-:Y:S01]  /*10650*/  FMUL.FTZ R6, R6, R15 ;  /* 0x0000000f06067220 */ /* 0x000fe20000410000 */
[----:B------:R-:W-:Y:S01]  /*10660*/  FMUL.FTZ R27, R24, R27 ;  /* 0x0000001b181b7220 */ /* 0x000fe20000410000 */
[----:B------:R-:W-:Y:S01]  /*10670*/  @!P3 FADD.FTZ R36, -R36, -RZ ;  /* 0x800000ff2424b221 */ /* 0x000fe20000010100 */
[----:B------:R-:W-:-:S02]  /*10680*/  IMAD.U32 R12, R29, 0x10000, RZ ;  /* 0x000100001d0c7824 */ /* 0x000fc400078e00ff */
[----:B------:R-:W-:Y:S01]  /*10690*/  FMUL.FTZ R25, R25, R18 ;  /* 0x0000001219197220 */ /* 0x000fe20000410000 */
[C---:B------:R-:W-:Y:S01]  /*106a0*/  SHF.L.U32 R19, R30.reuse, 0x10, RZ ;  /* 0x000000101e137819 */ /* 0x040fe200000006ff */
[----:B------:R-:W-:Y:S01]  /*106b0*/  FFMA.FTZ R3, R3, R14, R34 ;  /* 0x0000000e03037223 */ /* 0x000fe20000010022 */
[----:B------:R-:W-:Y:S01]  /*106c0*/  LOP3.LUT R18, R30, 0xffff0000, RZ, 0xc0, !PT ;  /* 0xffff00001e127812 */ /* 0x000fe200078ec0ff */
[----:B------:R-:W-:Y:S01]  /*106d0*/  FFMA.FTZ R2, R2, R13, R7 ;  /* 0x0000000d02027223 */ /* 0x000fe20000010007 */
[----:B------:R-:W-:Y:S01]  /*106e0*/  LOP3.LUT R30, R31, 0xffff0000, RZ, 0xc0, !PT ;  /* 0xffff00001f1e7812 */ /* 0x000fe200078ec0ff */
[----:B------:R-:W-:Y:S01]  /*106f0*/  FMUL.FTZ R23, R23, R36 ;  /* 0x0000002417177220 */ /* 0x000fe20000410000 */
[----:B------:R-:W-:Y:S02]  /*10700*/  IMAD.U32 R15, R31, 0x10000, RZ ;  /* 0x000100001f0f7824 */ /* 0x000fe400078e00ff */
        /* <DEDUP_REMOVED lines=11> */
[----:B------:R-:W-:Y:S02]  /*107c0*/  MOV R4, R2 ;  /* 0x0000000200047202 */ /* 0x000fe40000000f00 */
.L_x_2841:
[----:B------:R-:W-:Y:S05]  /*107d0*/  BSYNC.RECONVERGENT B0 ;  /* 0x0000000000007941 */ /* 0x000fea0003800200 */
.L_x_2840:
[----:B-----5:R4:W-:Y:S02]  /*107e0*/  STS.128 [R60+0x1800], R4 ;  /* 0x001800043c007388 */ /* 0x0209e40000000c00 */
.L_x_2810:
[----:B------:R-:W-:Y:S05]  /*107f0*/  BSYNC.RECONVERGENT B2 ;  /* 0x0000000000027941 */ /* 0x000fea0003800200 */
.L_x_2801:
[----:B----4-:R-:W-:Y:S01]  /*10800*/  IADD3 R3, PT, PT, -R72, R65, RZ ;  /* 0x0000004148037210 */ /* 0x010fe20007ffe1ff */
[----:B------:R-:W-:Y:S03]  /*10810*/  BSSY.RECONVERGENT B0, `(.L_x_2842) ;  /* 0x000000c000007945 */ /* 0x000fe60003800200 */
[----:B------:R-:W-:-:S13]  /*10820*/  ISETP.GE.AND P2, PT, R166, R3, PT ;  /* 0x00000003a600720c */ /* 0x000fda0003f46270 */
[----:B------:R-:W-:Y:S05]  /*10830*/  @P2 BRA `(.L_x_2843) ;  /* 0x0000000000242947 */ /* 0x000fea0003800000 */
[----:B-----5:R-:W-:-:S13]  /*10840*/  ISETP.GE.AND P0, PT, R10, R239, PT ;  /* 0x000000ef0a00720c */ /* 0x020fda0003f06270 */
[----:B------:R-:W-:Y:S05]  /*10850*/  @P0 BRA `(.L_x_2844) ;  /* 0x0000000000180947 */ /* 0x000fea0003800000 */
[----:B------:R-:W-:-:S05]  /*10860*/  MOV R231, R229 ;  /* 0x000000e500e77202 */ /* 0x000fca0000000f00 */
[----:B------:R-:W-:Y:S01]  /*10870*/  @!PT LDS RZ, [RZ] ;  /* 0x00000000fffff984 */ /* 0x000fe20000000800 */
[----:B------:R-:W-:Y:S01]  /*10880*/  @!PT LDS RZ, [RZ] ;  /* 0x00000000fffff984 */ /* 0x000fe20000000800 */
[----:B------:R-:W-:Y:S01]  /*10890*/  @!PT LDS RZ, [RZ] ;  /* 0x00000000fffff984 */ /* 0x000fe20000000800 */
[----:B------:R4:W-:Y:S01]  /*108a0*/  LDGSTS.E.BYPASS.LTC128B.128 [R60+0x2000], desc[UR4][R230.64] ;  /* 0x02000000e63c7fae */ /* 0x0009e2000b981a04 */
[----:B------:R-:W-:Y:S05]  /*108b0*/  BRA `(.L_x_2843) ;  /* 0x0000000000047947 */ /* 0x000fea0003800000 */
.L_x_2844:
[----:B------:R4:W-:Y:S02]  /*108c0*/  STS.128 [R60+0x2000], RZ ;  /* 0x002000ff3c007388 */ /* 0x0009e40000000c00 */
.L_x_2843:
[----:B------:R-:W-:Y:S05]  /*108d0*/  BSYNC.RECONVERGENT B0 ;  /* 0x0000000000007941 */ /* 0x000fea0003800200 */
.L_x_2842:
[----:B------:R-:W-:Y:S01]  /*108e0*/  ISETP.GE.AND P1, PT, R26, R3, PT ;  /* 0x000000031a00720c */ /* 0x000fe20003f26270 */
[C---:B------:R-:W-:Y:S01]  /*108f0*/  IMAD.SHL.U32 R31, R68.reuse, 0x2, RZ ;  /* 0x00000002441f7824 */ /* 0x040fe200078e00ff */
[----:B------:R-:W-:Y:S01]  /*10900*/  SHF.L.U64.HI R68, R68, 0x1, R69 ;  /* 0x0000000144447819 */ /* 0x000fe20000010245 */
[----:B------:R-:W-:Y:S03]  /*10910*/  BSSY.RECONVERGENT B0, `(.L_x_2845) ;  /* 0x000000c000007945 */ /* 0x000fe60003800200 */
[----:B------:R-:W-:-:S05]  /*10920*/  IADD3 R30, P0, PT, R31, R230, RZ ;  /* 0x000000e61f1e7210 */ /* 0x000fca0007f1e0ff */
[----:B------:R-:W-:Y:S02]  /*10930*/  IMAD.X R31, R68, 0x1, R229, P0 ;  /* 0x00000001441f7824 */ /* 0x000fe400000e06e5 */
[----:B------:R-:W-:Y:S06]  /*10940*/  @P1 BRA `(.L_x_2846) ;  /* 0x0000000000201947 */ /* 0x000fec0003800000 */
[----:B-----5:R-:W-:-:S13]  /*10950*/  ISETP.GE.AND P0, PT, R10, R239, PT ;  /* 0x000000ef0a00720c */ /* 0x020fda0003f06270 */
[----:B------:R-:W-:Y:S05]  /*10960*/  @P0 BRA `(.L_x_2847) ;  /* 0x0000000000140947 */ /* 0x000fea0003800000 */
[----:B------:R-:W-:Y:S01]  /*10970*/  @!PT LDS RZ, [RZ] ;  /* 0x00000000fffff984 */ /* 0x000fe20000000800 */
[----:B------:R-:W-:Y:S01]  /*10980*/  @!PT LDS RZ, [RZ] ;  /* 0x00000000fffff984 */ /* 0x000fe20000000800 */
[----:B------:R-:W-:Y:S01]  /*10990*/  @!PT LDS RZ, [RZ] ;  /* 0x00000000fffff984 */ /* 0x000fe20000000800 */
[----:B------:R1:W-:Y:S01]  /*109a0*/  LDGSTS.E.BYPASS.LTC128B.128 [R60+0x2800], desc[UR4][R30.64] ;  /* 0x028000001e3c7fae */ /* 0x0003e2000b981a04 */
[----:B------:R-:W-:Y:S05]  /*109b0*/  BRA `(.L_x_2846) ;  /* 0x0000000000047947 */ /* 0x000fea0003800000 */
.L_x_2847:
[----:B------:R1:W-:Y:S02]  /*109c0*/  STS.128 [R60+0x2800], RZ ;  /* 0x002800ff3c007388 */ /* 0x0003e40000000c00 */
.L_x_2846:
[----:B------:R-:W-:Y:S05]  /*109d0*/  BSYNC.RECONVERGENT B0 ;  /* 0x0000000000007941 */ /* 0x000fea0003800200 */
.L_x_2845:
[----:B------:R-:W-:Y:S01]  /*109e0*/  ISETP.GE.AND P0, PT, R32, R3, PT ;  /* 0x000000032000720c */ /* 0x000fe20003f06270 */
[----:B------:R-:W-:-:S12]  /*109f0*/  BSSY.RECONVERGENT B0, `(.L_x_2848) ;  /* 0x000000c000007945 */ /* 0x000fd80003800200 */
[----:B------:R-:W-:Y:S05]  /*10a00*/  @P0 BRA `(.L_x_2849) ;  /* 0x0000000000280947 */ /* 0x000fea0003800000 */
[----:B-----5:R-:W-:-:S13]  /*10a10*/  ISETP.GE.AND P0, PT, R10, R239, PT ;  /* 0x000000ef0a00720c */ /* 0x020fda0003f06270 */
        /* <DEDUP_REMOVED lines=8> */
.L_x_2850:
[----:B------:R1:W-:Y:S02]  /*10aa0*/  STS.128 [R60+0x3000], RZ ;  /* 0x003000ff3c007388 */ /* 0x0003e40000000c00 */
.L_x_2849:
[----:B------:R-:W-:Y:S05]  /*10ab0*/  BSYNC.RECONVERGENT B0 ;  /* 0x0000000000007941 */ /* 0x000fea0003800200 */
.L_x_2848:
        /* <DEDUP_REMOVED lines=12> */
.L_x_2853:
[----:B------:R1:W-:Y:S02]  /*10b80*/  STS.128 [R60+0x3800], RZ ;  /* 0x003800ff3c007388 */ /* 0x0003e40000000c00 */
.L_x_2852:
[----:B------:R-:W-:Y:S05]  /*10b90*/  BSYNC.RECONVERGENT B0 ;  /* 0x0000000000007941 */ /* 0x000fea0003800200 */
.L_x_2851:
[----:B------:R-:W-:Y:S01]  /*10ba0*/  IADD3 R28, PT, PT, R166, 0x40, RZ ;  /* 0x00000040a61c7810 */ /* 0x000fe20007ffe0ff */
[----:B------:R-:W-:Y:S03]  /*10bb0*/  BSSY.RECONVERGENT B0, `(.L_x_2854) ;  /* 0x0000010000007945 */ /* 0x000fe60003800200 */
[----:B------:R-:W-:-:S13]  /*10bc0*/  ISETP.GE.AND P0, PT, R28, R3, PT ;  /* 0x000000031c00720c */ /* 0x000fda0003f06270 */
[----:B------:R-:W-:Y:S05]  /*10bd0*/  @P0 BRA `(.L_x_2855) ;  /* 0x0000000000340947 */ /* 0x000fea0003800000 */
[----:B-----5:R-:W-:-:S13]  /*10be0*/  ISETP.GE.AND P0, PT, R10, R239, PT ;  /* 0x000000ef0a00720c */ /* 0x020fda0003f06270 */
        /* <DEDUP_REMOVED lines=11> */
.L_x_2856:
[----:B------:R1:W-:Y:S02]  /*10ca0*/  STS.128 [R60+0x4000], RZ ;  /* 0x004000ff3c007388 */ /* 0x0003e40000000c00 */
.L_x_2855:
[----:B------:R-:W-:Y:S05]  /*10cb0*/  BSYNC.RECONVERGENT B0 ;  /* 0x0000000000007941 */ /* 0x000fea0003800200 */
.L_x_2854:
[----:B------:R-:W-:Y:S01]  /*10cc0*/  IADD3 R24, PT, PT, R166, 0x50, RZ ;  /* 0x00000050a6187810 */ /* 0x000fe20007ffe0ff */
[----:B------:R-:W-:Y:S03]  /*10cd0*/  BSSY.RECONVERGENT B0, `(.L_x_2857) ;  /* 0x000000d000007945 */ /* 0x000fe60003800200 */
[----:B------:R-:W-:-:S13]  /*10ce0*/  ISETP.GE.AND P0, PT, R24, R3, PT ;  /* 0x000000031800720c */ /* 0x000fda0003f06270 */
        /* <DEDUP_REMOVED lines=10> */
.L_x_2859:
[----:B------:R1:W-:Y:S02]  /*10d90*/  STS.128 [R60+0x4800], RZ ;  /* 0x004800ff3c007388 */ /* 0x0003e40000000c00 */
.L_x_2858:
[----:B------:R-:W-:Y:S05]  /*10da0*/  BSYNC.RECONVERGENT B0 ;  /* 0x0000000000007941 */ /* 0x000fea0003800200 */
.L_x_2857:
        /* <DEDUP_REMOVED lines=16> */
.L_x_2862:
[----:B------:R1:W-:Y:S02]  /*10eb0*/  STS.128 [R60+0x5000], RZ ;  /* 0x005000ff3c007388 */ /* 0x0003e40000000c00 */
.L_x_2861:
[----:B------:R-:W-:Y:S05]  /*10ec0*/  BSYNC.RECONVERGENT B0 ;  /* 0x0000000000007941 */ /* 0x000fea0003800200 */
.L_x_2860:
[----:B---3--:R-:W-:Y:S01]  /*10ed0*/  IADD3 R18, PT, PT, R166, 0x70, RZ ;  /* 0x00000070a6127810 */ /* 0x008fe20007ffe0ff */
        /* <DEDUP_REMOVED lines=15> */
.L_x_2865:
[----:B------:R3:W-:Y:S02]  /*10fd0*/  STS.128 [R60+0x5800], RZ ;  /* 0x005800ff3c007388 */ /* 0x0007e40000000c00 */
.L_x_2864:
[----:B------:R-:W-:Y:S05]  /*10fe0*/  BSYNC.RECONVERGENT B0 ;  /* 0x0000000000007941 */ /* 0x000fea0003800200 */
.L_x_2863:
[----:B------:R-:W-:Y:S01]  /*10ff0*/  LOP3.LUT R16, R166, 0x80, RZ, 0xfc, !PT ;  /* 0x00000080a6107812 */ /* 0x000fe200078efcff */
[----:B------:R-:W-:Y:S03]  /*11000*/  BSSY.RECONVERGENT B0, `(.L_x_2866) ;  /* 0x0000010000007945 */ /* 0x000fe60003800200 */
[----:B------:R-:W-:-:S13]  /*11010*/  ISETP.GE.AND P0, PT, R16, R3, PT ;  /* 0x000000031000720c */ /* 0x000fda0003f06270 */
[----:B------:R-:W-:Y:S05]  /*11020*/  @P0 BRA `(.L_x_2867) ;  /* 0x0000000000340947 */ /* 0x000fea0003800000 */
[----:B-----5:R-:W-:-:S13]  /*11030*/  ISETP.GE.AND P0, PT, R10, R239, PT ;  /* 0x000000ef0a00720c */ /* 0x020fda0003f06270 */
[----:B------:R-:W-:Y:S05]  /*11040*/  @P0 BRA `(.L_x_2868) ;  /* 0x0000000000280947 */ /* 0x000fea0003800000 */
[----:B-1-3--:R-:W-:Y:S01]  /*11050*/  MOV R4, R30 ;  /* 0x0000001e00047202 */ /* 0x00afe20000000f00 */
        /* <DEDUP_REMOVED lines=9> */
.L_x_2868:
[----:B------:R1:W-:Y:S02]  /*110f0*/  STS.128 [R60+0x6000], RZ ;  /* 0x006000ff3c007388 */ /* 0x0003e40000000c00 */
.L_x_2867:
[----:B------:R-:W-:Y:S05]  /*11100*/  BSYNC.RECONVERGENT B0 ;  /* 0x0000000000007941 */ /* 0x000fea0003800200 */
.L_x_2866:
[----:B-1----:R-:W-:Y:S01]  /*11110*/  IADD3 R14, PT, PT, R166, 0x90, RZ ;  /* 0x00000090a60e7810 */ /* 0x002fe20007ffe0ff */
[----:B------:R-:W-:Y:S03]  /*11120*/  BSSY.RECONVERGENT B0, `(.L_x_2869) ;  /* 0x000000d000007945 */ /* 0x000fe60003800200 */
[----:B------:R-:W-:-:S13]  /*11130*/  ISETP.GE.AND P0, PT, R14, R3, PT ;  /* 0x000000030e00720c */ /* 0x000fda0003f06270 */
[----:B------:R-:W-:Y:S05]  /*11140*/  @P0 BRA `(.L_x_2870) ;  /* 0x0000000000280947 */ /* 0x000fea0003800000 */
[----:B-----5:R-:W-:-:S13]  /*11150*/  ISETP.GE.AND P0, PT, R10, R239, PT ;  /* 0x000000ef0a00720c */ /* 0x020fda0003f06270 */
        /* <DEDUP_REMOVED lines=8> */
.L_x_2871:
[----:B------:R1:W-:Y:S02]  /*111e0*/  STS.128 [R60+0x6800], RZ ;  /* 0x006800ff3c007388 */ /* 0x0003e40000000c00 */
.L_x_2870:
[----:B------:R-:W-:Y:S05]  /*111f0*/  BSYNC.RECONVERGENT B0 ;  /* 0x0000000000007941 */ /* 0x000fea0003800200 */
.L_x_2869:
[----:B------:R-:W-:Y:S01]  /*11200*/  IADD3 R12, PT, PT, R166, 0xa0, RZ ;  /* 0x000000a0a60c7810 */ /* 0x000fe20007ffe0ff */
        /* <DEDUP_REMOVED lines=15> */
.L_x_2874:
[----:B------:R1:W-:Y:S02]  /*11300*/  STS.128 [R60+0x7000], RZ ;  /* 0x007000ff3c007388 */ /* 0x0003e40000000c00 */
.L_x_2873:
[----:B------:R-:W-:Y:S05]  /*11310*/  BSYNC.RECONVERGENT B0 ;  /* 0x0000000000007941 */ /* 0x000fea0003800200 */
.L_x_2872:
        /* <DEDUP_REMOVED lines=16> */
.L_x_2877:
[----:B------:R1:W-:Y:S02]  /*11420*/  STS.128 [R60+0x7800], RZ ;  /* 0x007800ff3c007388 */ /* 0x0003e40000000c00 */
.L_x_2876:
[----:B------:R-:W-:Y:S05]  /*11430*/  BSYNC.RECONVERGENT B0 ;  /* 0x0000000000007941 */ /* 0x000fea0003800200 */
.L_x_2875:
        /* <DEDUP_REMOVED lines=16> */
.L_x_2880:
[----:B------:R1:W-:Y:S02]  /*11540*/  STS.128 [R60+0x8000], RZ ;  /* 0x008000ff3c007388 */ /* 0x0003e40000000c00 */
.L_x_2879:
[----:B------:R-:W-:Y:S05]  /*11550*/  BSYNC.RECONVERGENT B0 ;  /* 0x0000000000007941 */ /* 0x000fea0003800200 */
.L_x_2878:
[----:B-1-3--:R-:W-:Y:S01]  /*11560*/  IADD3 R4, PT, PT, R166, 0xd0, RZ ;  /* 0x000000d0a6047810 */ /* 0x00afe20007ffe0ff */
[----:B------:R-:W-:Y:S03]  /*11570*/  BSSY.RECONVERGENT B0, `(.L_x_2881) ;  /* 0x0000010000007945 */ /* 0x000fe60003800200 */
[----:B------:R-:W-:-:S13]  /*11580*/  ISETP.GE.AND P0, PT, R4, R3, PT ;  /* 0x000000030400720c */ /* 0x000fda0003f06270 */
[----:B------:R-:W-:Y:S05]  /*11590*/  @P0 BRA `(.L_x_2882) ;  /* 0x0000000000340947 */ /* 0x000fea0003800000 */
        /* <DEDUP_REMOVED lines=12> */
.L_x_2883:
[----:B------:R3:W-:Y:S02]  /*11660*/  STS.128 [R60+0x8800], RZ ;  /* 0x008800ff3c007388 */ /* 0x0007e40000000c00 */
.L_x_2882:
[----:B------:R-:W-:Y:S05]  /*11670*/  BSYNC.RECONVERGENT B0 ;  /* 0x0000000000007941 */ /* 0x000fea0003800200 */
.L_x_2881:
        /* <DEDUP_REMOVED lines=16> */
.L_x_2886:
[----:B------:R1:W-:Y:S02]  /*11780*/  STS.128 [R60+0x9000], RZ ;  /* 0x009000ff3c007388 */ /* 0x0003e40000000c00 */
.L_x_2885:
[----:B------:R-:W-:Y:S05]  /*11790*/  BSYNC.RECONVERGENT B0 ;  /* 0x0000000000007941 */ /* 0x000fea0003800200 */
.L_x_2884:
[----:B------:R-:W-:Y:S01]  /*117a0*/  IADD3 R166, PT, PT, R166, 0xf0, RZ ;  /* 0x000000f0a6a67810 */ /* 0x000fe20007ffe0ff */
[----:B------:R-:W-:Y:S03]  /*117b0*/  BSSY.RECONVERGENT B0, `(.L_x_2887) ;  /* 0x000000e000007945 */ /* 0x000fe60003800200 */
[----:B------:R-:W-:-:S13]  /*117c0*/  ISETP.GE.AND P0, PT, R166, R3, PT ;  /* 0x00000003a600720c */ /* 0x000fda0003f06270 */
[----:B------:R-:W-:Y:S05]  /*117d0*/  @P0 BRA `(.L_x_2888) ;  /* 0x00000000002c0947 */ /* 0x000fea0003800000 */
        /* <DEDUP_REMOVED lines=10> */
.L_x_2889:
[----:B------:R1:W-:Y:S02]  /*11880*/  STS.128 [R60+0x9800], RZ ;  /* 0x009800ff3c007388 */ /* 0x0003e40000000c00 */
.L_x_2888:
[----:B------:R-:W-:Y:S05]  /*11890*/  BSYNC.RECONVERGENT B0 ;  /* 0x0000000000007941 */ /* 0x000fea0003800200 */
.L_x_2887:
[----:B------:R-:W0:Y:S01]  /*118a0*/  LDGDEPBAR ;  /* 0x00000000000079af */ /* 0x000e220000000000 */
[----:B------:R-:W-:Y:S03]  /*118b0*/  BSSY.RECONVERGENT B0, `(.L_x_2890) ;  /* 0x0000010000007945 */ /* 0x000fe60003800200 */
[----:B------:R1:W5:Y:S04]  /*118c0*/  LD.E R194, desc[UR4][R164.64+0x184] ;  /* 0x00018404a4c27980 */ /* 0x000368000c101900 */
[----:B------:R1:W5:Y:S01]  /*118d0*/  LD.E R2, desc[UR4][R164.64+0x188] ;  /* 0x00018804a4027980 */ /* 0x000362000c101900 */
[----:B------:R-:W-:-:S04]  /*118e0*/  DEPBAR.LE SB0, 0x0 ;  /* 0x000080000000791a */ /* 0x000fc80000000000 */
[----:B------:R-:W-:Y:S06]  /*118f0*/  BAR.SYNC.DEFER_BLOCKING 0x0 ;  /* 0x0000000000007b1d */ /* 0x000fec0000010000 */
        /* <DEDUP_REMOVED lines=8> */
.L_x_2892:
[----:B------:R1:W-:Y:S01]  /*11980*/  STS.128 [R60+0xa000], RZ ;  /* 0x00a000ff3c007388 */ /* 0x0003e20000000c00 */
[----:B------:R-:W-:Y:S05]  /*11990*/  BRA `(.L_x_2893) ;  /* 0x0000000000047947 */ /* 0x000fea0003800000 */
.L_x_2891:
[----:B------:R1:W-:Y:S02]  /*119a0*/  STS.128 [R60+0xa000], RZ ;  /* 0x00a000ff3c007388 */ /* 0x0003e40000000c00 */
.L_x_2893:
[----:B------:R-:W-:Y:S05]  /*119b0*/  BSYNC.RECONVERGENT B0 ;  /* 0x0000000000007941 */ /* 0x000fea0003800200 */
.L_x_2890:
[----:B------:R-:W-:Y:S01]  /*119c0*/  ISETP.GE.AND P1, PT, R26, R3, PT ;  /* 0x000000031a00720c */ /* 0x000fe20003f26270 */
[----:B------:R-:W-:Y:S01]  /*119d0*/  BSSY.RECONVERGENT B0, `(.L_x_2894) ;  /* 0x000000d000007945 */ /* 0x000fe20003800200 */
[----:B------:R-:W-:-:S04]  /*119e0*/  LEA R26, P0, R66, R232, 0x1 ;  /* 0x000000e8421a7211 */ /* 0x000fc800078008ff */
        /* <DEDUP_REMOVED lines=10> */
.L_x_2896:
[----:B------:R1:W-:Y:S02]  /*11a90*/  STS.128 [R60+0xa800], RZ ;  /* 0x00a800ff3c007388 */ /* 0x0003e40000000c00 */
.L_x_2895:
[----:B------:R-:W-:Y:S05]  /*11aa0*/  BSYNC.RECONVERGENT B0 ;  /* 0x0000000000007941 */ /* 0x000fea0003800200 */
.L_x_2894:
[----:B------:R-:W-:Y:S01]  /*11ab0*/  ISETP.GE.AND P0, PT, R32, R3, PT ;  /* 0x000000032000720c */ /* 0x000fe20003f06270 */
[----:B------:R-:W-:-:S12]  /*11ac0*/  BSSY.RECONVERGENT B0, `(.L_x_2897) ;  /* 0x000000d000007945 */ /* 0x000fd80003800200 */
[----:B------:R1:W-:Y:S01]  /*11ad0*/  @P0 STS.128 [R60+0xb000], RZ ;  /* 0x00b000ff3c000388 */ /* 0x0003e20000000c00 */
        /* <DEDUP_REMOVED lines=10> */
.L_x_2899:
[----:B------:R1:W-:Y:S02]  /*11b80*/  STS.128 [R60+0xb000], RZ ;  /* 0x00b000ff3c007388 */ /* 0x0003e40000000c00 */
.L_x_2898:
[----:B------:R-:W-:Y:S05]  /*11b90*/  BSYNC.RECONVERGENT B0 ;  /* 0x0000000000007941 */ /* 0x000fea0003800200 */
.L_x_2897:
[----:B------:R-:W-:Y:S01]  /*11ba0*/  ISETP.GE.AND P0, PT, R20, R3, PT ;  /* 0x000000031400720c */ /* 0x000fe20003f06270 */
[----:B------:R-:W-:-:S12]  /*11bb0*/  BSSY.RECONVERGENT B0, `(.L_x_2900) ;  /* 0x000000d000007945 */ /* 0x000fd80003800200 */
[----:B------:R1:W-:Y:S01]  /*11bc0*/  @P0 STS.128 [R60+0xb800], RZ ;  /* 0x00b800ff3c000388 */ /* 0x0003e20000000c00 */
        /* <DEDUP_REMOVED lines=10> */
.L_x_2902:
[----:B------:R1:W-:Y:S02]  /*11c70*/  STS.128 [R60+0xb800], RZ ;  /* 0x00b800ff3c007388 */ /* 0x0003e40000000c00 */
.L_x_2901:
[----:B------:R-:W-:Y:S05]  /*11c80*/  BSYNC.RECONVERGENT B0 ;  /* 0x0000000000007941 */ /* 0x000fea0003800200 */
.L_x_2900:
[----:B------:R-:W-:Y:S01]  /*11c90*/  ISETP.GE.AND P0, PT, R28, R3, PT ;  /* 0x000000031c00720c */ /* 0x000fe20003f06270 */
[----:B------:R-:W-:-:S12]  /*11ca0*/  BSSY.RECONVERGENT B0, `(.L_x_2903) ;  /* 0x0000010000007945 */ /* 0x000fd80003800200 */
[----:B------:R1:W-:Y:S01]  /*11cb0*/  @P0 STS.128 [R60+0xc000], RZ ;  /* 0x00c000ff3c000388 */ /* 0x0003e20000000c00 */
        /* <DEDUP_REMOVED lines=13> */
.L_x_2905:
[----:B------:R1:W-:Y:S02]  /*11d90*/  STS.128 [R60+0xc000], RZ ;  /* 0x00c000ff3c007388 */ /* 0x0003e40000000c00 */
.L_x_2904:
[----:B------:R-:W-:Y:S05]  /*11da0*/  BSYNC.RECONVERGENT B0 ;  /* 0x0000000000007941 */ /* 0x000fea0003800200 */
.L_x_2903:
        /* <DEDUP_REMOVED lines=13> */
.L_x_2908:
[----:B------:R1:W-:Y:S02]  /*11e80*/  STS.128 [R60+0xc800], RZ ;  /* 0x00c800ff3c007388 */ /* 0x0003e40000000c00 */
.L_x_2907:
[----:B------:R-:W-:Y:S05]  /*11e90*/  BSYNC.RECONVERGENT B0 ;  /* 0x0000000000007941 */ /* 0x000fea0003800200 */
.L_x_2906:
        /* <DEDUP_REMOVED lines=16> */
.L_x_2911:
[----:B------:R1:W-:Y:S02]  /*11fa0*/  STS.128 [R60+0xd000], RZ ;  /* 0x00d000ff3c007388 */ /* 0x0003e40000000c00 */
.L_x_2910:
[----:B------:R-:W-:Y:S05]  /*11fb0*/  BSYNC.RECONVERGENT B0 ;  /* 0x0000000000007941 */ /* 0x000fea0003800200 */
.L_x_2909:
[----:B------:R-:W-:Y:S01]  /*11fc0*/  ISETP.GE.AND P0, PT, R18, R3, PT ;  /* 0x000000031200720c */ /* 0x000fe20003f06270 */
[----:B------:R-:W-:-:S12]  /*11fd0*/  BSSY.RECONVERGENT B0, `(.L_x_2912) ;  /* 0x0000010000007945 */ /* 0x000fd80003800200 */
[----:B------:R1:W-:Y:S01]  /*11fe0*/  @P0 STS.128 [R60+0xd800], RZ ;  /* 0x00d800ff3c000388 */ /* 0x0003e20000000c00 */
        /* <DEDUP_REMOVED lines=13> */
.L_x_2914:
[----:B------:R1:W-:Y:S02]  /*120c0*/  STS.128 [R60+0xd800], RZ ;  /* 0x00d800ff3c007388 */ /* 0x0003e40000000c00 */
.L_x_2913:
[----:B------:R-:W-:Y:S05]  /*120d0*/  BSYNC.RECONVERGENT B0 ;  /* 0x0000000000007941 */ /* 0x000fea0003800200 */
.L_x_2912:
        /* <DEDUP_REMOVED lines=16> */
.L_x_2917:
[----:B------:R1:W-:Y:S02]  /*121e0*/  STS.128 [R60+0xe000], RZ ;  /* 0x00e000ff3c007388 */ /* 0x0003e40000000c00 */
.L_x_2916:
[----:B------:R-:W-:Y:S05]  /*121f0*/  BSYNC.RECONVERGENT B0 ;  /* 0x0000000000007941 */ /* 0x000fea0003800200 */
.L_x_2915:
        /* <DEDUP_REMOVED lines=13> */
.L_x_2920:
[----:B------:R1:W-:Y:S02]  /*122d0*/  STS.128 [R60+0xe800], RZ ;  /* 0x00e800ff3c007388 */ /* 0x0003e40000000c00 */
.L_x_2919:
[----:B------:R-:W-:Y:S05]  /*122e0*/  BSYNC.RECONVERGENT B0 ;  /* 0x0000000000007941 */ /* 0x000fea0003800200 */
.L_x_2918:
        /* <DEDUP_REMOVED lines=16> */
.L_x_2923:
[----:B------:R1:W-:Y:S02]  /*123f0*/  STS.128 [R60+0xf000], RZ ;  /* 0x00f000ff3c007388 */ /* 0x0003e40000000c00 */
.L_x_2922:
[----:B------:R-:W-:Y:S05]  /*12400*/  BSYNC.RECONVERGENT B0 ;  /* 0x0000000000007941 */ /* 0x000fea0003800200 */
.L_x_2921:
        /* <DEDUP_REMOVED lines=16> */
.L_x_2926:
[----:B------:R1:W-:Y:S02]  /*12510*/  STS.128 [R60+0xf800], RZ ;  /* 0x00f800ff3c007388 */ /* 0x0003e40000000c00 */
.L_x_2925:
[----:B------:R-:W-:Y:S05]  /*12520*/  BSYNC.RECONVERGENT B0 ;  /* 0x0000000000007941 */ /* 0x000fea0003800200 */
.L_x_2924:
        /* <DEDUP_REMOVED lines=16> */
.L_x_2929:
[----:B------:R1:W-:Y:S02]  /*12630*/  STS.128 [R60+0x10000], RZ ;  /* 0x010000ff3c007388 */ /* 0x0003e40000000c00 */
.L_x_2928:
[----:B------:R-:W-:Y:S05]  /*12640*/  BSYNC.RECONVERGENT B0 ;  /* 0x0000000000007941 */ /* 0x000fea0003800200 */
.L_x_2927:
        /* <DEDUP_REMOVED lines=16> */
.L_x_2932:
[----:B------:R1:W-:Y:S02]  /*12750*/  STS.128 [R60+0x10800], RZ ;  /* 0x010800ff3c007388 */ /* 0x0003e40000000c00 */
.L_x_2931:
[----:B------:R-:W-:Y:S05]  /*12760*/  BSYNC.RECONVERGENT B0 ;  /* 0x0000000000007941 */ /* 0x000fea0003800200 */
.L_x_2930:
        /* <DEDUP_REMOVED lines=16> */
.L_x_2935:
[----:B------:R1:W-:Y:S02]  /*12870*/  STS.128 [R60+0x11000], RZ ;  /* 0x011000ff3c007388 */ /* 0x0003e40000000c00 */
.L_x_2934:
[----:B------:R-:W-:Y:S05]  /*12880*/  BSYNC.RECONVERGENT B0 ;  /* 0x0000000000007941 */ /* 0x000fea0003800200 */
.L_x_2933:
        /* <DEDUP_REMOVED lines=14> */
.L_x_2938:
[----:B------:R1:W-:Y:S02]  /*12970*/  STS.128 [R60+0x11800], RZ ;  /* 0x011800ff3c007388 */ /* 0x0003e40000000c00 */
.L_x_2937:
[----:B------:R-:W-:Y:S05]  /*12980*/  BSYNC.RECONVERGENT B0 ;  /* 0x0000000000007941 */ /* 0x000fea0003800200 */
.L_x_2936:
[----:B------:R-:W2:Y:S01]  /*12990*/  LD.E R0, desc[UR4][R164.64+0x18c] ;  /* 0x00018c04a4007980 */ /* 0x000ea2000c101900 */
[--C-:B------:R-:W-:Y:S01]  /*129a0*/  SHF.R.U32.HI R167, RZ, 0x1, R64.reuse ;  /* 0x00000001ffa77819 */ /* 0x100fe20000011640 */
[C---:B------:R-:W-:Y:S01]  /*129b0*/  IMAD.SHL.U32 R207, R64.reuse, 0x40, RZ ;  /* 0x0000004040cf7824 */ /* 0x040fe200078e00ff */
[C---:B------:R-:W-:Y:S01]  /*129c0*/  R2P PR, R64.reuse, 0x6 ;  /* 0x0000000640007804 */ /* 0x040fe20000000000 */
[----:B------:R-:W-:Y:S01]  /*129d0*/  IMAD.SHL.U32 R220, R64, 0x20, RZ ;  /* 0x0000002040dc7824 */ /* 0x000fe200078e00ff */
[----:B-1----:R-:W-:Y:S01]  /*129e0*/  LOP3.LUT R6, R167, 0x8, RZ, 0xc0, !PT ;  /* 0x00000008a7067812 */ /* 0x002fe200078ec0ff */
[----:B------:R-:W-:Y:S01]  /*129f0*/  IMAD.MOV.U32 R166, RZ, RZ, 0x20 ;  /* 0x00000020ffa67424 */ /* 0x000fe200078e00ff */
[----:B------:R-:W-:Y:S01]  /*12a00*/  LOP3.LUT R3, R207, 0x1c0, RZ, 0xc0, !PT ;  /* 0x000001c0cf037812 */ /* 0x000fe200078ec0ff */
[----:B------:R-:W-:Y:S01]  /*12a10*/  IMAD.MOV.U32 R192, RZ, RZ, 0x40 ;  /* 0x00000040ffc07424 */ /* 0x000fe200078e00ff */
[----:B------:R-:W-:Y:S01]  /*12a20*/  LOP3.LUT R6, R6, 0x1c0, R207, 0xf8, !PT ;  /* 0x000001c006067812 */ /* 0x000fe200078ef8cf */
[----:B------:R-:W-:Y:S01]  /*12a30*/  VIADD R247, R61, 0xffffffff ;  /* 0xffffffff3df77836 */ /* 0x000fe20000000000 */
[----:B------:R-:W-:Y:S01]  /*12a40*/  LOP3.LUT R4, R3, 0x8, R64, 0xf8, !PT ;  /* 0x0000000803047812 */ /* 0x000fe200078ef840 */
[----:B------:R-:W0:Y:S01]  /*12a50*/  LDGDEPBAR ;  /* 0x00000000000079af */ /* 0x000e220000000000 */
[----:B------:R-:W-:Y:S01]  /*12a60*/  LOP3.LUT R220, R220, 0x7c00, RZ, 0xc0, !PT ;  /* 0x00007c00dcdc7812 */ /* 0x000fe200078ec0ff */
[----:B------:R-:W-:Y:S01]  /*12a70*/  BSSY.RECONVERGENT B1, `(.L_x_2939) ;  /* 0x00004ed000017945 */ /* 0x000fe20003800200 */
[----:B------:R-:W-:-:S02]  /*12a80*/  LOP3.LUT R3, R6, 0x38, R63, 0x78, !PT ;  /* 0x0000003806037812 */ /* 0x000fc400078e783f */
[----:B------:R-:W-:Y:S02]  /*12a90*/  LOP3.LUT R4, R4, 0x38, R63, 0x78, !PT ;  /* 0x0000003804047812 */ /* 0x000fe400078e783f */
[----:B------:R-:W-:Y:S02]  /*12aa0*/  LOP3.LUT R6, R220, 0x200, R207, 0xf8, !PT ;  /* 0x00000200dc067812 */ /* 0x000fe400078ef8cf */
[----:B------:R-:W-:Y:S02]  /*12ab0*/  LOP3.LUT R193, R207, 0x400, RZ, 0xc0, !PT ;  /* 0x00000400cfc17812 */ /* 0x000fe400078ec0ff */
[----:B------:R-:W-:Y:S02]  /*12ac0*/  LOP3.LUT R195, R6, R3, RZ, 0xfc, !PT ;  /* 0x0000000306c37212 */ /* 0x000fe400078efcff */
[----:B------:R-:W-:Y:S01]  /*12ad0*/  SEL R166, R166, 0xffffffe0, !P1 ;  /* 0xffffffe0a6a67807 */ /* 0x000fe20004800000 */
[----:B------:R-:W-:Y:S01]  /*12ae0*/  IMAD R193, R4, 0x2, R193 ;  /* 0x0000000204c17824 */ /* 0x000fe200078e02c1 */
[----:B------:R-:W-:Y:S01]  /*12af0*/  SEL R192, R192, 0xffffffc0, !P2 ;  /* 0xffffffc0c0c07807 */ /* 0x000fe20005000000 */
[----:B------:R-:W-:Y:S01]  /*12b00*/  IMAD R195, R195, 0x2, R62 ;  /* 0x00000002c3c37824 */ /* 0x000fe200078e023e */
[----:B------:R-:W-:Y:S01]  /*12b10*/  SHF.R.U32.HI R66, RZ, 0x2, R64 ;  /* 0x00000002ff427819 */ /* 0x000fe20000011640 */
[----:B------:R-:W-:Y:S01]  /*12b20*/  IMAD.IADD R193, R62, 0x1, R193 ;  /* 0x000000013ec17824 */ /* 0x000fe200078e02c1 */
[----:B------:R-:W-:Y:S01]  /*12b30*/  LOP3.LUT R67, R167, 0x1f0, RZ, 0xc0, !PT ;  /* 0x000001f0a7437812 */ /* 0x000fe200078ec0ff */
[--C-:B------:R-:W-:Y:S01]  /*12b40*/  IMAD.IADD R63, R195, 0x1, R166.reuse ;  /* 0x00000001c33f7824 */ /* 0x100fe200078e02a6 */
[----:B------:R-:W-:Y:S01]  /*12b50*/  LDSM.16.M88.4 R100, [R195] ;  /* 0x00000000c364783b */ /* 0x000fe20000000200 */
[----:B------:R-:W-:Y:S01]  /*12b60*/  IMAD.IADD R48, R193, 0x1, R166 ;  /* 0x00000001c1307824 */ /* 0x000fe200078e02a6 */
[----:B------:R-:W-:Y:S01]  /*12b70*/  LOP3.LUT R66, R67, 0x7, R66, 0xf8, !PT ;  /* 0x0000000743427812 */ /* 0x000fe200078ef842 */
[--C-:B------:R-:W-:Y:S01]  /*12b80*/  IMAD.IADD R51, R195, 0x1, R192.reuse ;  /* 0x00000001c3337824 */ /* 0x100fe200078e02c0 */
[----:B------:R-:W1:Y:S01]  /*12b90*/  LDSM.16.M88.4 R80, [R193+0x2000] ;  /* 0x00200000c150783b */ /* 0x000e620000000200 */
[----:B------:R-:W-:Y:S01]  /*12ba0*/  IMAD.IADD R9, R193, 0x1, R192 ;  /* 0x00000001c1097824 */ /* 0x000fe200078e02c0 */
[----:B-----5:R-:W-:Y:S01]  /*12bb0*/  IADD3 R246, PT, PT, R2, R65, -R238 ;  /* 0x0000004102f67210 */ /* 0x020fe20007ffe8ee */
[C---:B------:R-:W-:Y:S01]  /*12bc0*/  IMAD.IADD R50, R166.reuse, 0x1, R51 ;  /* 0x00000001a6327824 */ /* 0x040fe200078e0233 */
[----:B------:R-:W-:Y:S01]  /*12bd0*/  LDSM.16.M88.4 R72, [R63] ;  /* 0x000000003f48783b */ /* 0x000fe20000000200 */
[----:B------:R-:W-:Y:S01]  /*12be0*/  IMAD.IADD R8, R166, 0x1, R9 ;  /* 0x00000001a6087824 */ /* 0x000fe200078e0209 */
[----:B------:R-:W-:Y:S01]  /*12bf0*/  IADD3 R194, PT, PT, R65, -R238, -R194 ;  /* 0x800000ee41c27210 */ /* 0x000fe20007ffe8c2 */
[----:B------:R-:W-:Y:S01]  /*12c00*/  IMAD.SHL.U32 R67, R64, 0x2, RZ ;  /* 0x0000000240437824 */ /* 0x000fe200078e00ff */
[----:B------:R-:W-:Y:S01]  /*12c10*/  LDSM.16.M88.4 R4, [R48+0x2000] ;  /* 0x002000003004783b */ /* 0x000fe20000000200 */
[----:B------:R-:W-:-:S03]  /*12c20*/  IMAD.SHL.U32 R2, R247, 0x100, RZ ;  /* 0x00000100f7027824 */ /* 0x000fc600078e00ff */
[----:B------:R-:W3:Y:S04]  /*12c30*/  LDSM.16.M88.4 R88, [R193+0x2800] ;  /* 0x00280000c158783b */ /* 0x000ee80000000200 */
[----:B------:R-:W4:Y:S04]  /*12c40*/  LDSM.16.M88.4 R144, [R193+0x4000] ;  /* 0x00400000c190783b */ /* 0x000f280000000200 */
[----:B------:R-:W-:Y:S04]  /*12c50*/  LDSM.16.M88.4 R12, [R51] ;  /* 0x00000000330c783b */ /* 0x000fe80000000200 */
[----:B------:R-:W4:Y:S04]  /*12c60*/  LDSM.16.M88.4 R196, [R9+0x2000] ;  /* 0x0020000009c4783b */ /* 0x000f280000000200 */
[----:B------:R-:W4:Y:S04]  /*12c70*/  LDSM.16.M88.4 R84, [R48+0x2800] ;  /* 0x002800003054783b */ /* 0x000f280000000200 */
[----:B------:R-:W4:Y:S04]  /*12c80*/  LDSM.16.M88.4 R176, [R48+0x4000] ;  /* 0x0040000030b0783b */ /* 0x000f280000000200 */
[----:B------:R-:W4:Y:S01]  /*12c90*/  LDSM.16.M88.4 R160, [R193+0x3000] ;  /* 0x00300000c1a0783b */ /* 0x000f220000000200 */
[C---:B-1----:R-:W-:Y:S03]  /*12ca0*/  HMMA.16816.F32.BF16 R76, R100.reuse, R80, RZ ;  /* 0x00000050644c723c */ /* 0x042fe600000418ff */
[----:B------:R-:W1:Y:S04]  /*12cb0*/  LDSM.16.M88.4 R152, [R193+0x3800] ;  /* 0x00380000c198783b */ /* 0x000e680000000200 */
[----:B------:R-:W1:Y:S01]  /*12cc0*/  LDSM.16.M88.4 R136, [R193+0x4800] ;  /* 0x00480000c188783b */ /* 0x000e620000000200 */
[C---:B------:R-:W-:Y:S03]  /*12cd0*/  HMMA.16816.F32.BF16 R80, R100.reuse, R82, RZ ;  /* 0x000000526450723c */ /* 0x040fe600000418ff */
[----:B------:R-:W1:Y:S04]  /*12ce0*/  LDSM.16.M88.4 R128, [R193+0x5000] ;  /* 0x00500000c180783b */ /* 0x000e680000000200 */
[----:B------:R-:W1:Y:S01]  /*12cf0*/  LDSM.16.M88.4 R120, [R193+0x5800] ;  /* 0x00580000c178783b */ /* 0x000e620000000200 */
[----:B---3--:R-:W-:Y:S03]  /*12d00*/  HMMA.16816.F32.BF16 R92, R100, R88, RZ ;  /* 0x00000058645c723c */ /* 0x008fe600000418ff */
[----:B------:R-:W3:Y:S04]  /*12d10*/  LDSM.16.M88.4 R112, [R193+0x6000] ;  /* 0x00600000c170783b */ /* 0x000ee80000000200 */
[----:B------:R-:W3:Y:S01]  /*12d20*/  LDSM.16.M88.4 R104, [R193+0x6800] ;  /* 0x00680000c168783b */ /* 0x000ee20000000200 */
[C---:B------:R-:W-:Y:S03]  /*12d30*/  HMMA.16816.F32.BF16 R76, R72.reuse, R4, R76 ;  /* 0x00000004484c723c */ /* 0x040fe6000004184c */
[----:B------:R-:W3:Y:S04]  /*12d40*/  LDSM.16.M88.4 R56, [R193+0x7000] ;  /* 0x00700000c138783b */ /* 0x000ee80000000200 */
[----:B------:R-:W3:Y:S01]  /*12d50*/  LDSM.16.M88.4 R44, [R193+0x7800] ;  /* 0x00780000c12c783b */ /* 0x000ee20000000200 */
[----:B------:R-:W-:Y:S03]  /*12d60*/  HMMA.16816.F32.BF16 R80, R72, R6, R80 ;  /* 0x000000064850723c */ /* 0x000fe60000041850 */
[----:B------:R-:W3:Y:S04]  /*12d70*/  LDSM.16.M88.4 R36, [R193+0x8000] ;  /* 0x00800000c124783b */ /* 0x000ee80000000200 */
[----:B------:R-:W3:Y:S01]  /*12d80*/  LDSM.16.M88.4 R28, [R193+0x8800] ;  /* 0x00880000c11c783b */ /* 0x000ee20000000200 */
[C---:B----4-:R-:W-:Y:S03]  /*12d90*/  HMMA.16816.F32.BF16 R148, R100.reuse, R144, RZ ;  /* 0x000000906494723c */ /* 0x050fe600000418ff */
[----:B------:R-:W4:Y:S04]  /*12da0*/  LDSM.16.M88.4 R20, [R193+0x9000] ;  /* 0x00900000c114783b */ /* 0x000f280000000200 */
[----:B------:R-:W4:Y:S01]  /*12db0*/  LDSM.16.M88.4 R172, [R193+0x9800] ;  /* 0x00980000c1ac783b */ /* 0x000f220000000200 */
[C---:B------:R-:W-:Y:S03]  /*12dc0*/  HMMA.16816.F32.BF16 R88, R100.reuse, R90, RZ ;  /* 0x0000005a6458723c */ /* 0x040fe600000418ff */
[----:B------:R-:W-:Y:S04]  /*12dd0*/  LDSM.16.M88.4 R4, [R50] ;  /* 0x000000003204783b */ /* 0x000fe80000000200 */
[----:B------:R-:W4:Y:S01]  /*12de0*/  LDSM.16.M88.4 R188, [R8+0x2000] ;  /* 0x0020000008bc783b */ /* 0x000f220000000200 */
[----:B------:R-:W-:Y:S03]  /*12df0*/  HMMA.16816.F32.BF16 R144, R100, R146, RZ ;  /* 0x000000926490723c */ /* 0x000fe600000418ff */
[----:B------:R-:W2:Y:S04]  /*12e00*/  LDSM.16.M88.4 R96, [R9+0x2800] ;  /* 0x002800000960783b */ /* 0x000ea80000000200 */
[----:B------:R-:W2:Y:S01]  /*12e10*/  LDSM.16.M88.4 R184, [R48+0x3000] ;  /* 0x0030000030b8783b */ /* 0x000ea20000000200 */
[----:B------:R-:W-:Y:S03]  /*12e20*/  HMMA.16816.F32.BF16 R76, R12, R196, R76 ;  /* 0x000000c40c4c723c */ /* 0x000fe6000004184c */
[----:B------:R-:W-:Y:S05]  /*12e30*/  LDSM.16.M88.4 R180, [R48+0x3800] ;  /* 0x0038000030b4783b */ /* 0x000fea0000000200 */
[C---:B------:R-:W-:Y:S08]  /*12e40*/  HMMA.16816.F32.BF16 R92, R72.reuse, R84, R92 ;  /* 0x00000054485c723c */ /* 0x040ff0000004185c */
[C---:B------:R-:W-:Y:S01]  /*12e50*/  HMMA.16816.F32.BF16 R88, R72.reuse, R86, R88 ;  /* 0x000000564858723c */ /* 0x040fe20000041858 */
[----:B------:R-:W-:Y:S07]  /*12e60*/  LDSM.16.M88.4 R84, [R8+0x2800] ;  /* 0x002800000854783b */ /* 0x000fee0000000200 */
[C---:B------:R-:W-:Y:S08]  /*12e70*/  HMMA.16816.F32.BF16 R148, R72.reuse, R176, R148 ;  /* 0x000000b04894723c */ /* 0x040ff00000041894 */
[----:B------:R-:W-:Y:S01]  /*12e80*/  HMMA.16816.F32.BF16 R144, R72, R178, R144 ;  /* 0x000000b24890723c */ /* 0x000fe20000041890 */
[----:B------:R-:W2:Y:S07]  /*12e90*/  LDSM.16.M88.4 R176, [R9+0x3000] ;  /* 0x0030000009b0783b */ /* 0x000eae0000000200 */
[----:B------:R-:W-:Y:S08]  /*12ea0*/  HMMA.16816.F32.BF16 R168, R100, R160, RZ ;  /* 0x000000a064a8723c */ /* 0x000ff000000418ff */
[----:B------:R-:W-:Y:S08]  /*12eb0*/  HMMA.16816.F32.BF16 R80, R12, R198, R80 ;  /* 0x000000c60c50723c */ /* 0x000ff00000041850 */
[C---:B-1----:R-:W-:Y:S08]  /*12ec0*/  HMMA.16816.F32.BF16 R156, R100.reuse, R152, RZ ;  /* 0x00000098649c723c */ /* 0x042ff000000418ff */
        /* <DEDUP_REMOVED lines=25> */
[----:B------:R-:W-:Y:S08]  /*13060*/  HMMA.16816.F32.BF16 R76, R4, R188, R76 ;  /* 0x000000bc044c723c */ /* 0x000ff0000004184c */
[C---:B--2---:R-:W-:Y:S08]  /*13070*/  HMMA.16816.F32.BF16 R92, R12.reuse, R96, R92 ;  /* 0x000000600c5c723c */ /* 0x044ff0000004185c */
[----:B------:R-:W-:Y:S01]  /*13080*/  HMMA.16816.F32.BF16 R88, R12, R98, R88 ;  /* 0x000000620c58723c */ /* 0x000fe20000041858 */
[----:B------:R-:W2:Y:S02]  /*13090*/  LDSM.16.M88.4 R96, [R8+0x3000] ;  /* 0x003000000860783b */ /* 0x000ea40000000200 */
[-C--:B------:R-:W-:Y:S01]  /*130a0*/  FMUL.FTZ R218, R78, R0.reuse ;  /* 0x000000004eda7220 */ /* 0x080fe20000410000 */
[-C--:B------:R-:W-:Y:S01]  /*130b0*/  FMUL.FTZ R78, R79, R0.reuse ;  /* 0x000000004f4e7220 */ /* 0x080fe20000410000 */
[----:B------:R-:W-:-:S03]  /*130c0*/  FMUL.FTZ R77, R77, R0 ;  /* 0x000000004d4d7220 */ /* 0x000fc60000410000 */
[----:B------:R-:W-:Y:S01]  /*130d0*/  HMMA.16816.F32.BF16 R168, R72, R184, R168 ;  /* 0x000000b848a8723c */ /* 0x000fe200000418a8 */
[----:B------:R-:W-:Y:S07]  /*130e0*/  MUFU.TANH R218, R218 ;  /* 0x000000da00da7308 */ /* 0x000fee0000002400 */
[----:B------:R-:W-:Y:S01]  /*130f0*/  HMMA.16816.F32.BF16 R80, R4, R190, R80 ;  /* 0x000000be0450723c */ /* 0x000fe20000041850 */
[----:B------:R-:W-:Y:S07]  /*13100*/  MUFU.TANH R77, R77 ;  /* 0x0000004d004d7308 */ /* 0x000fee0000002400 */
[----:B------:R-:W-:Y:S01]  /*13110*/  HMMA.16816.F32.BF16 R160, R72, R186, R160 ;  /* 0x000000ba48a0723c */ /* 0x000fe200000418a0 */
[----:B------:R-:W-:Y:S07]  /*13120*/  MUFU.TANH R78, R78 ;  /* 0x0000004e004e7308 */ /* 0x000fee0000002400 */
[----:B------:R-:W-:Y:S03]  /*13130*/  HMMA.16816.F32.BF16 R168, R12, R176, R168 ;  /* 0x000000b00ca8723c */ /* 0x000fe600000418a8 */
[-C--:B------:R-:W-:Y:S01]  /*13140*/  FMUL.FTZ R79, R80, R0.reuse ;  /* 0x00000000504f7220 */ /* 0x080fe20000410000 */
[-C--:B------:R-:W-:Y:S01]  /*13150*/  FMUL.FTZ R184, R81, R0.reuse ;  /* 0x0000000051b87220 */ /* 0x080fe20000410000 */
[-C--:B------:R-:W-:Y:S01]  /*13160*/  FMUL.FTZ R186, R82, R0.reuse ;  /* 0x0000000052ba7220 */ /* 0x080fe20000410000 */
[----:B------:R-:W-:-:S02]  /*13170*/  FMUL.FTZ R185, R83, R0 ;  /* 0x0000000053b97220 */ /* 0x000fc40000410000 */
[----:B------:R-:W3:Y:S01]  /*13180*/  LDSM.16.M88.4 R80, [R48+0x5800] ;  /* 0x005800003050783b */ /* 0x000ee20000000200 */
[C---:B-1----:R-:W-:Y:S01]  /*13190*/  HMMA.16816.F32.BF16 R140, R72.reuse, R172, R140 ;  /* 0x000000ac488c723c */ /* 0x042fe2000004188c */
[----:B------:R-:W-:Y:S07]  /*131a0*/  MUFU.TANH R79, R79 ;  /* 0x0000004f004f7308 */ /* 0x000fee0000002400 */
[----:B------:R-:W-:Y:S01]  /*131b0*/  HMMA.16816.F32.BF16 R136, R72, R174, R136 ;  /* 0x000000ae4888723c */ /* 0x000fe20000041888 */
[----:B------:R-:W-:Y:S07]  /*131c0*/  MUFU.TANH R186, R186 ;  /* 0x000000ba00ba7308 */ /* 0x000fee0000002400 */
[----:B--2---:R-:W-:Y:S01]  /*131d0*/  HMMA.16816.F32.BF16 R172, R4, R96, R168 ;  /* 0x0000006004ac723c */ /* 0x004fe200000418a8 */
[----:B------:R-:W1:Y:S01]  /*131e0*/  LDSM.16.M88.4 R168, [R48+0x9800] ;  /* 0x0098000030a8783b */ /* 0x000e620000000200 */
[----:B------:R-:W-:Y:S06]  /*131f0*/  MUFU.TANH R184, R184 ;  /* 0x000000b800b87308 */ /* 0x000fec0000002400 */
[C---:B------:R-:W-:Y:S02]  /*13200*/  HMMA.16816.F32.BF16 R156, R72.reuse, R180, R156 ;  /* 0x000000b4489c723c */ /* 0x040fe4000004189c */
[----:B------:R-:W-:Y:S06]  /*13210*/  MUFU.TANH R185, R185 ;  /* 0x000000b900b97308 */ /* 0x000fec0000002400 */
[----:B------:R-:W-:Y:S01]  /*13220*/  HMMA.16816.F32.BF16 R152, R72, R182, R152 ;  /* 0x000000b64898723c */ /* 0x000fe20000041898 */
[----:B------:R-:W2:Y:S02]  /*13230*/  LDSM.16.M88.4 R180, [R48+0x5000] ;  /* 0x0050000030b4783b */ /* 0x000ea40000000200 */
[-C--:B------:R-:W-:Y:S01]  /*13240*/  FMUL.FTZ R172, R172, R0.reuse ;  /* 0x00000000acac7220 */ /* 0x080fe20000410000 */
[-C--:B------:R-:W-:Y:S01]  /*13250*/  FMUL.FTZ R174, R174, R0.reuse ;  /* 0x00000000aeae7220 */ /* 0x080fe20000410000 */
[-C--:B------:R-:W-:Y:S01]  /*13260*/  FMUL.FTZ R173, R173, R0.reuse ;  /* 0x00000000adad7220 */ /* 0x080fe20000410000 */
[----:B------:R-:W-:-:S02]  /*13270*/  FMUL.FTZ R175, R175, R0 ;  /* 0x00000000afaf7220 */ /* 0x000fc40000410000 */
[----:B------:R-:W-:Y:S01]  /*13280*/  HMMA.16816.F32.BF16 R160, R12, R178, R160 ;  /* 0x000000b20ca0723c */ /* 0x000fe200000418a0 */
[----:B------:R-:W-:Y:S01]  /*13290*/  LDSM.16.M88.4 R176, [R8+0x3800] ;  /* 0x0038000008b0783b */ /* 0x000fe20000000200 */
[----:B------:R-:W-:Y:S06]  /*132a0*/  MUFU.TANH R172, R172 ;  /* 0x000000ac00ac7308 */ /* 0x000fec0000002400 */
[C---:B---3--:R-:W-:Y:S02]  /*132b0*/  HMMA.16816.F32.BF16 R124, R72.reuse, R80, R124 ;  /* 0x00000050487c723c */ /* 0x048fe4000004187c */
[----:B------:R-:W-:Y:S06]  /*132c0*/  MUFU.TANH R174, R174 ;  /* 0x000000ae00ae7308 */ /* 0x000fec0000002400 */
[----:B------:R-:W-:Y:S01]  /*132d0*/  HMMA.16816.F32.BF16 R120, R72, R82, R120 ;  /* 0x000000524878723c */ /* 0x000fe20000041878 */
[----:B------:R-:W3:Y:S01]  /*132e0*/  LDSM.16.M88.4 R80, [R9+0x9800] ;  /* 0x009800000950783b */ /* 0x000ee20000000200 */
[----:B------:R-:W-:Y:S06]  /*132f0*/  MUFU.TANH R173, R173 ;  /* 0x000000ad00ad7308 */ /* 0x000fec0000002400 */
[C---:B------:R-:W-:Y:S02]  /*13300*/  HMMA.16816.F32.BF16 R92, R4.reuse, R84, R92 ;  /* 0x00000054045c723c */ /* 0x040fe4000004185c */
[----:B------:R-:W-:Y:S06]  /*13310*/  MUFU.TANH R175, R175 ;  /* 0x000000af00af7308 */ /* 0x000fec0000002400 */
[C---:B------:R-:W-:Y:S01]  /*13320*/  HMMA.16816.F32.BF16 R88, R4.reuse, R86, R88 ;  /* 0x000000560458723c */ /* 0x040fe20000041858 */
[----:B------:R-:W4:Y:S07]  /*13330*/  LDSM.16.M88.4 R84, [R9+0x3800] ;  /* 0x003800000954783b */ /* 0x000f2e0000000200 */
[----:B------:R-:W-:Y:S01]  /*13340*/  HMMA.16816.F32.BF16 R160, R4, R98, R160 ;  /* 0x0000006204a0723c */ /* 0x000fe200000418a0 */
[----:B------:R-:W4:Y:S02]  /*13350*/  LDSM.16.M88.4 R96, [R8+0x9800] ;  /* 0x009800000860783b */ /* 0x000f240000000200 */
[-C--:B------:R-:W-:Y:S01]  /*13360*/  FMUL.FTZ R92, R92, R0.reuse ;  /* 0x000000005c5c7220 */ /* 0x080fe20000410000 */
[-C--:B------:R-:W-:Y:S01]  /*13370*/  FMUL.FTZ R93, R93, R0.reuse ;  /* 0x000000005d5d7220 */ /* 0x080fe20000410000 */
[----:B------:R-:W-:-:S03]  /*13380*/  FMUL.FTZ R187, R94, R0 ;  /* 0x000000005ebb7220 */ /* 0x000fc60000410000 */
[C---:B-1----:R-:W-:Y:S03]  /*13390*/  HMMA.16816.F32.BF16 R100, R72.reuse, R170, R100 ;  /* 0x000000aa4864723c */ /* 0x042fe60000041864 */
[-C--:B------:R-:W-:Y:S01]  /*133a0*/  FMUL.FTZ R88, R88, R0.reuse ;  /* 0x0000000058587220 */ /* 0x080fe20000410000 */
[-C--:B------:R-:W-:Y:S01]  /*133b0*/  FMUL.FTZ R89, R89, R0.reuse ;  /* 0x0000000059597220 */ /* 0x080fe20000410000 */
[-C--:B------:R-:W-:Y:S01]  /*133c0*/  FMUL.FTZ R90, R90, R0.reuse ;  /* 0x000000005a5a7220 */ /* 0x080fe20000410000 */
[-C--:B------:R-:W-:Y:S01]  /*133d0*/  FMUL.FTZ R91, R91, R0.reuse ;  /* 0x000000005b5b7220 */ /* 0x080fe20000410000 */
[----:B------:R-:W-:Y:S01]  /*133e0*/  MUFU.TANH R188, R88 ;  /* 0x0000005800bc7308 */ /* 0x000fe20000002400 */
[C---:B--2---:R-:W-:Y:S03]  /*133f0*/  HMMA.16816.F32.BF16 R132, R72.reuse, R180, R132 ;  /* 0x000000b44884723c */ /* 0x044fe60000041884 */
[-C--:B------:R-:W-:Y:S01]  /*13400*/  FMUL.FTZ R170, R160, R0.reuse ;  /* 0x00000000a0aa7220 */ /* 0x080fe20000410000 */
[-C--:B------:R-:W-:Y:S01]  /*13410*/  FMUL.FTZ R160, R161, R0.reuse ;  /* 0x00000000a1a07220 */ /* 0x080fe20000410000 */
[-C--:B------:R-:W-:Y:S01]  /*13420*/  FMUL.FTZ R162, R162, R0.reuse ;  /* 0x00000000a2a27220 */ /* 0x080fe20000410000 */
[-C--:B------:R-:W-:Y:S01]  /*13430*/  FMUL.FTZ R161, R163, R0.reuse ;  /* 0x00000000a3a17220 */ /* 0x080fe20000410000 */
[----:B------:R-:W-:Y:S01]  /*13440*/  MUFU.TANH R180, R92 ;  /* 0x0000005c00b47308 */ /* 0x000fe20000002400 */
[----:B------:R-:W-:Y:S01]  /*13450*/  HMMA.16816.F32.BF16 R128, R72, R182, R128 ;  /* 0x000000b64880723c */ /* 0x000fe20000041880 */
[----:B------:R-:W-:-:S06]  /*13460*/  FMUL.FTZ R182, R95, R0 ;  /* 0x000000005fb67220 */ /* 0x000fcc0000410000 */
[----:B------:R1:W-:Y:S01]  /*13470*/  MUFU.TANH R181, R93 ;  /* 0x0000005d00b57308 */ /* 0x0003e20000002400 */
[C---:B---3--:R-:W-:Y:S07]  /*13480*/  HMMA.16816.F32.BF16 R100, R12.reuse, R82, R100 ;  /* 0x000000520c64723c */ /* 0x048fee0000041864 */
[----:B------:R-:W-:Y:S01]  /*13490*/  MUFU.TANH R189, R89 ;  /* 0x0000005900bd7308 */ /* 0x000fe20000002400 */
[C---:B----4-:R-:W-:Y:S07]  /*134a0*/  HMMA.16816.F32.BF16 R156, R12.reuse, R84, R156 ;  /* 0x000000540c9c723c */ /* 0x050fee000004189c */
[----:B------:R-:W-:Y:S01]  /*134b0*/  MUFU.TANH R190, R90 ;  /* 0x0000005a00be7308 */ /* 0x000fe20000002400 */
[----:B------:R-:W-:Y:S01]  /*134c0*/  HMMA.16816.F32.BF16 R152, R12, R86, R152 ;  /* 0x000000560c98723c */ /* 0x000fe20000041898 */
[----:B-1----:R-:W1:Y:S04]  /*134d0*/  LDSM.16.M88.4 R92, [R48+0x6000] ;  /* 0x00600000305c783b */ /* 0x002e680000000200 */
[----:B------:R-:W2:Y:S02]  /*134e0*/  LDSM.16.M88.4 R84, [R9+0x4000] ;  /* 0x004000000954783b */ /* 0x000ea40000000200 */
[----:B------:R3:W-:Y:S01]  /*134f0*/  MUFU.TANH R183, R91 ;  /* 0x0000005b00b77308 */ /* 0x0007e20000002400 */
[C---:B------:R-:W-:Y:S07]  /*13500*/  HMMA.16816.F32.BF16 R100, R4.reuse, R98, R100 ;  /* 0x000000620464723c */ /* 0x040fee0000041864 */
[----:B------:R-:W-:Y:S01]  /*13510*/  MUFU.TANH R187, R187 ;  /* 0x000000bb00bb7308 */ /* 0x000fe20000002400 */
[C---:B------:R-:W-:Y:S07]  /*13520*/  HMMA.16816.F32.BF16 R156, R4.reuse, R176, R156 ;  /* 0x000000b0049c723c */ /* 0x040fee000004189c */
[----:B------:R-:W-:Y:S01]  /*13530*/  MUFU.TANH R182, R182 ;  /* 0x000000b600b67308 */ /* 0x000fe20000002400 */
[----:B------:R-:W-:Y:S01]  /*13540*/  HMMA.16816.F32.BF16 R152, R4, R178, R152 ;  /* 0x000000b20498723c */ /* 0x000fe20000041898 */
[----:B---3--:R-:W3:Y:S02]  /*13550*/  LDSM.16.M88.4 R88, [R48+0x6800] ;  /* 0x006800003058783b */ /* 0x008ee40000000200 */
[----:B------:R-:W-:-:S04]  /*13560*/  FMUL.FTZ R64, R101, R0 ;  /* 0x0000000065407220 */ /* 0x000fc80000410000 */
[----:B------:R-:W-:Y:S01]  /*13570*/  MUFU.TANH R170, R170 ;  /* 0x000000aa00aa7308 */ /* 0x000fe20000002400 */
[C---:B------:R-:W-:Y:S03]  /*13580*/  HMMA.16816.F32.BF16 R16, R72.reuse, R168, R16 ;  /* 0x000000a84810723c */ /* 0x040fe60000041810 */
[-C--:B------:R-:W-:Y:S01]  /*13590*/  FMUL.FTZ R82, R156, R0.reuse ;  /* 0x000000009c527220 */ /* 0x080fe20000410000 */
[-C--:B------:R-:W-:Y:S01]  /*135a0*/  FMUL.FTZ R83, R157, R0.reuse ;  /* 0x000000009d537220 */ /* 0x080fe20000410000 */
[-C--:B------:R-:W-:Y:S01]  /*135b0*/  FMUL.FTZ R156, R158, R0.reuse ;  /* 0x000000009e9c7220 */ /* 0x080fe20000410000 */
[-C--:B------:R-:W-:Y:S01]  /*135c0*/  FMUL.FTZ R98, R159, R0.reuse ;  /* 0x000000009f627220 */ /* 0x080fe20000410000 */
[----:B------:R-:W4:Y:S01]  /*135d0*/  MUFU.TANH R64, R64 ;  /* 0x0000004000407308 */ /* 0x000f220000002400 */
[----:B-1----:R-:W-:Y:S03]  /*135e0*/  HMMA.16816.F32.BF16 R116, R72, R92, R116 ;  /* 0x0000005c4874723c */ /* 0x002fe60000041874 */
[-C--:B------:R-:W-:Y:S01]  /*135f0*/  FMUL.FTZ R99, R152, R0.reuse ;  /* 0x0000000098637220 */ /* 0x080fe20000410000 */
[-C--:B------:R-:W-:Y:S01]  /*13600*/  FMUL.FTZ R153, R153, R0.reuse ;  /* 0x0000000099997220 */ /* 0x080fe20000410000 */
[----:B------:R-:W-:-:S02]  /*13610*/  FMUL.FTZ R101, R155, R0 ;  /* 0x000000009b657220 */ /* 0x000fc40000410000 */
[----:B------:R-:W-:Y:S01]  /*13620*/  MUFU.TANH R160, R160 ;  /* 0x000000a000a07308 */ /* 0x000fe20000002400 */
[----:B------:R-:W-:Y:S01]  /*13630*/  HMMA.16816.F32.BF16 R112, R72, R94, R112 ;  /* 0x0000005e4870723c */ /* 0x000fe20000041870 */
[----:B------:R-:W1:Y:S06]  /*13640*/  LDSM.16.M88.4 R92, [R8+0x4000] ;  /* 0x00400000085c783b */ /* 0x000e6c0000000200 */
[----:B------:R-:W-:Y:S01]  /*13650*/  MUFU.TANH R162, R162 ;  /* 0x000000a200a27308 */ /* 0x000fe20000002400 */
[----:B--2---:R-:W-:Y:S01]  /*13660*/  HMMA.16816.F32.BF16 R148, R12, R84, R148 ;  /* 0x000000540c94723c */ /* 0x004fe20000041894 */
[----:B------:R-:W-:Y:S01]  /*13670*/  IMAD R85, R237, 0x40, R66 ;  /* 0x00000040ed557824 */ /* 0x000fe200078e0242 */
[----:B------:R-:W-:-:S03]  /*13680*/  LOP3.LUT R66, R67, 0x6, RZ, 0xc0, !PT ;  /* 0x0000000643427812 */ /* 0x000fc600078ec0ff */
[C---:B------:R-:W-:Y:S01]  /*13690*/  IMAD.IADD R246, R85.reuse, 0x1, R246 ;  /* 0x0000000155f67824 */ /* 0x040fe200078e02f6 */
[----:B------:R-:W-:Y:S01]  /*136a0*/  LOP3.LUT R206, R2, R66, RZ, 0xfc, !PT ;  /* 0x0000004202ce7212 */ /* 0x000fe200078efcff */
[----:B------:R-:W-:Y:S01]  /*136b0*/  IMAD.IADD R248, R85, 0x1, R194 ;  /* 0x0000000155f87824 */ /* 0x000fe200078e02c2 */
[C---:B---3--:R-:W-:Y:S01]  /*136c0*/  HMMA.16816.F32.BF16 R108, R72.reuse, R88, R108 ;  /* 0x00000058486c723c */ /* 0x048fe2000004186c */
[----:B------:R-:W-:Y:S01]  /*136d0*/  MUFU.TANH R161, R161 ;  /* 0x000000a100a17308 */ /* 0x000fe20000002400 */
[--C-:B------:R-:W-:Y:S01]  /*136e0*/  VIADDMNMX R241, R246, 0x1, R65.reuse, PT ;  /* 0x00000001f6f17846 */ /* 0x100fe20003800141 */
[----:B------:R-:W-:Y:S01]  /*136f0*/  VIADD R85, R206, 0xf9 ;  /* 0x000000f9ce557836 */ /* 0x000fe20000000000 */
[----:B------:R-:W-:Y:S01]  /*13700*/  VIADDMNMX R246, R246, 0x9, R65, PT ;  /* 0x00000009f6f67846 */ /* 0x000fe20003800141 */
[----:B------:R-:W-:Y:S02]  /*13710*/  VIADD R212, R248, 0x8 ;  /* 0x00000008f8d47836 */ /* 0x000fe40000000000 */
[-C--:B------:R-:W-:Y:S01]  /*13720*/  FMUL.FTZ R65, R103, R0.reuse ;  /* 0x0000000067417220 */ /* 0x080fe20000410000 */
[----:B------:R-:W-:Y:S01]  /*13730*/  FMUL.FTZ R103, R154, R0 ;  /* 0x000000009a677220 */ /* 0x000fe20000410000 */
[----:B------:R-:W-:Y:S01]  /*13740*/  HMMA.16816.F32.BF16 R104, R72, R90, R104 ;  /* 0x0000005a4868723c */ /* 0x000fe20000041868 */
[----:B------:R-:W2:Y:S01]  /*13750*/  LDSM.16.M88.4 R88, [R9+0x4800] ;  /* 0x004800000958783b */ /* 0x000ea20000000200 */
[----:B------:R-:W-:Y:S01]  /*13760*/  ISETP.GT.AND P6, PT, R248, R85, PT ;  /* 0x00000055f800720c */ /* 0x000fe20003fc4270 */
[----:B------:R-:W-:Y:S01]  /*13770*/  MUFU.TANH R82, R82 ;  /* 0x0000005200527308 */ /* 0x000fe20000002400 */
[----:B------:R-:W-:-:S02]  /*13780*/  ISETP.GE.AND P4, PT, R85, R241, PT ;  /* 0x000000f15500720c */ /* 0x000fc40003f86270 */
[----:B------:R-:W-:Y:S02]  /*13790*/  ISETP.GT.AND P5, PT, R212, R85, PT ;  /* 0x00000055d400720c */ /* 0x000fe40003fa4270 */
[----:B------:R-:W-:Y:S01]  /*137a0*/  ISETP.GE.AND P1, PT, R85, R246, PT ;  /* 0x000000f65500720c */ /* 0x000fe20003f26270 */
[----:B------:R-:W-:Y:S01]  /*137b0*/  VIADD R85, R206, 0x1 ;  /* 0x00000001ce557836 */ /* 0x000fe20000000000 */
[----:B------:R-:W-:Y:S01]  /*137c0*/  ISETP.GT.AND P0, PT, R212, R206, PT ;  /* 0x000000ced400720c */ /* 0x000fe20003f04270 */
[----:B------:R-:W-:Y:S01]  /*137d0*/  HMMA.16816.F32.BF16 R144, R12, R86, R144 ;  /* 0x000000560c90723c */ /* 0x000fe20000041890 */
[----:B----4-:R-:W-:Y:S01]  /*137e0*/  FSEL R64, R64, -INF , !P6 ;  /* 0xff80000040407808 */ /* 0x010fe20007000000 */
[----:B------:R-:W3:Y:S01]  /*137f0*/  MUFU.TANH R65, R65 ;  /* 0x0000004100417308 */ /* 0x000ee20000002400 */
[----:B------:R-:W-:Y:S02]  /*13800*/  FSEL R218, R218, -INF , !P0 ;  /* 0xff800000dada7808 */ /* 0x000fe40004000000 */
[----:B------:R-:W-:-:S02]  /*13810*/  FSEL R64, R64, -INF , !P4 ;  /* 0xff80000040407808 */ /* 0x000fc40006000000 */
[----:B------:R-:W-:Y:S01]  /*13820*/  ISETP.GT.AND P3, PT, R248, R85, PT ;  /* 0x00000055f800720c */ /* 0x000fe20003f64270 */
[----:B-1----:R-:W-:Y:S01]  /*13830*/  HMMA.16816.F32.BF16 R148, R4, R92, R148 ;  /* 0x0000005c0494723c */ /* 0x002fe20000041894 */
[C---:B------:R-:W-:Y:S01]  /*13840*/  ISETP.GE.AND P6, PT, R85.reuse, R241, PT ;  /* 0x000000f15500720c */ /* 0x040fe20003fc6270 */
[----:B------:R-:W-:Y:S01]  /*13850*/  VIADD R93, R206, 0x8 ;  /* 0x00000008ce5d7836 */ /* 0x000fe20000000000 */
[----:B------:R-:W-:Y:S01]  /*13860*/  ISETP.GE.AND P0, PT, R85, R246, PT ;  /* 0x000000f65500720c */ /* 0x000fe20003f06270 */
[----:B------:R-:W-:Y:S01]  /*13870*/  MUFU.TANH R83, R83 ;  /* 0x0000005300537308 */ /* 0x000fe20000002400 */
[----:B------:R-:W-:Y:S02]  /*13880*/  ISETP.GT.AND P4, PT, R212, R85, PT ;  /* 0x00000055d400720c */ /* 0x000fe40003f84270 */
[----:B------:R-:W1:Y:S01]  /*13890*/  LDSM.16.M88.4 R84, [R8+0x4800] ;  /* 0x004800000854783b */ /* 0x000e620000000200 */
[----:B------:R-:W-:Y:S01]  /*138a0*/  FSEL R77, R77, -INF , !P3 ;  /* 0xff8000004d4d7808 */ /* 0x000fe20005800000 */
[----:B------:R-:W-:Y:S01]  /*138b0*/  HMMA.16816.F32.BF16 R16, R12, R80, R16 ;  /* 0x000000500c10723c */ /* 0x000fe20000041810 */
[----:B------:R-:W-:-:S02]  /*138c0*/  ISETP.GE.AND P3, PT, R93, R241, PT ;  /* 0x000000f15d00720c */ /* 0x000fc40003f66270 */
[----:B---3--:R-:W-:Y:S01]  /*138d0*/  FSEL R65, R65, -INF , !P5 ;  /* 0xff80000041417808 */ /* 0x008fe20006800000 */
[----:B------:R-:W3:Y:S01]  /*138e0*/  MUFU.TANH R156, R156 ;  /* 0x0000009c009c7308 */ /* 0x000ee20000002400 */
[-C--:B------:R-:W-:Y:S02]  /*138f0*/  ISETP.GT.AND P5, PT, R248, R93.reuse, PT ;  /* 0x0000005df800720c */ /* 0x080fe40003fa4270 */
[----:B------:R-:W-:Y:S01]  /*13900*/  FSEL R210, R77, -INF , !P6 ;  /* 0xff8000004dd27808 */ /* 0x000fe20007000000 */
[----:B------:R-:W-:Y:S01]  /*13910*/  HMMA.16816.F32.BF16 R144, R4, R94, R144 ;  /* 0x0000005e0490723c */ /* 0x000fe20000041890 */
[----:B------:R-:W-:Y:S01]  /*13920*/  ISETP.GT.AND P6, PT, R212, R93, PT ;  /* 0x0000005dd400720c */ /* 0x000fe20003fc4270 */
[-C--:B------:R-:W-:Y:S01]  /*13930*/  FMUL.FTZ R151, R151, R0.reuse ;  /* 0x0000000097977220 */ /* 0x080fe20000410000 */
[----:B------:R-:W-:Y:S01]  /*13940*/  FSEL R78, R78, -INF , !P4 ;  /* 0xff8000004e4e7808 */ /* 0x000fe20006000000 */
[----:B------:R-:W4:Y:S01]  /*13950*/  MUFU.TANH R98, R98 ;  /* 0x0000006200627308 */ /* 0x000f220000002400 */
[----:B------:R-:W-:Y:S01]  /*13960*/  FSEL R79, R79, -INF , !P5 ;  /* 0xff8000004f4f7808 */ /* 0x000fe20006800000 */
[----:B------:R-:W-:Y:S01]  /*13970*/  FMUL.FTZ R148, R148, R0 ;  /* 0x0000000094947220 */ /* 0x000fe20000410000 */
[----:B------:R-:W-:Y:S01]  /*13980*/  FSEL R65, R65, -INF , !P1 ;  /* 0xff80000041417808 */ /* 0x000fe20004800000 */
[----:B--2---:R-:W-:Y:S01]  /*13990*/  HMMA.16816.F32.BF16 R140, R12, R88, R140 ;  /* 0x000000580c8c723c */ /* 0x004fe2000004188c */
[----:B------:R-:W-:-:S02]  /*139a0*/  VIADD R89, R206, 0x9 ;  /* 0x00000009ce597836 */ /* 0x000fc40000000000 */
[----:B------:R-:W-:Y:S01]  /*139b0*/  FMUL.FTZ R88, R149, R0 ;  /* 0x0000000095587220 */ /* 0x000fe20000410000 */
[----:B------:R-:W-:Y:S01]  /*139c0*/  ISETP.GE.AND P1, PT, R93, R246, PT ;  /* 0x000000f65d00720c */ /* 0x000fe20003f26270 */
[----:B------:R-:W-:Y:S01]  /*139d0*/  MUFU.TANH R158, R153 ;  /* 0x00000099009e7308 */ /* 0x000fe20000002400 */
[----:B------:R-:W-:Y:S01]  /*139e0*/  FSEL R186, R186, -INF , !P6 ;  /* 0xff800000baba7808 */ /* 0x000fe20007000000 */
[----:B------:R-:W2:Y:S01]  /*139f0*/  LDSM.16.M88.4 R92, [R48+0x7000] ;  /* 0x00700000305c783b */ /* 0x000ea20000000200 */
[----:B------:R-:W-:Y:S01]  /*13a00*/  ISETP.GT.AND P4, PT, R248, R89, PT ;  /* 0x00000059f800720c */ /* 0x000fe20003f84270 */
[----:B------:R-:W-:Y:S01]  /*13a10*/  HMMA.16816.F32.BF16 R136, R12, R90, R136 ;  /* 0x0000005a0c88723c */ /* 0x000fe20000041888 */
[----:B------:R-:W-:Y:S01]  /*13a20*/  FSEL R78, R78, -INF , !P0 ;  /* 0xff8000004e4e7808 */ /* 0x000fe20004000000 */
[----:B------:R-:W-:Y:S01]  /*13a30*/  FMUL.FTZ R149, R150, R0 ;  /* 0x0000000096957220 */ /* 0x000fe20000410000 */
[----:B------:R-:W-:Y:S01]  /*13a40*/  FSEL R214, R79, -INF , !P3 ;  /* 0xff8000004fd67808 */ /* 0x000fe20005800000 */
[----:B------:R3:W-:Y:S01]  /*13a50*/  MUFU.TANH R77, R88 ;  /* 0x00000058004d7308 */ /* 0x0007e20000002400 */
[C---:B------:R-:W-:Y:S01]  /*13a60*/  ISETP.GE.AND P5, PT, R89.reuse, R241, PT ;  /* 0x000000f15900720c */ /* 0x040fe20003fa6270 */
[----:B------:R-:W-:Y:S01]  /*13a70*/  STL [R1+0x4], R78 ;  /* 0x0000044e01007387 */ /* 0x000fe20000100800 */
[----:B------:R-:W-:Y:S01]  /*13a80*/  ISETP.GE.AND P0, PT, R89, R246, PT ;  /* 0x000000f65900720c */ /* 0x000fe20003f06270 */
[-C--:B------:R-:W-:Y:S01]  /*13a90*/  FMUL.FTZ R79, R144, R0.reuse ;  /* 0x00000000904f7220 */ /* 0x080fe20000410000 */
[----:B------:R-:W-:Y:S01]  /*13aa0*/  ISETP.GT.AND P3, PT, R212, R89, PT ;  /* 0x00000059d400720c */ /* 0x000fe20003f64270 */
[----:B------:R-:W-:Y:S01]  /*13ab0*/  VIADD R89, R206, 0x10 ;  /* 0x00000010ce597836 */ /* 0x000fe20000000000 */
[----:B------:R-:W-:Y:S01]  /*13ac0*/  FSEL R184, R184, -INF , !P4 ;  /* 0xff800000b8b87808 */ /* 0x000fe20006000000 */
[-C--:B------:R-:W-:Y:S01]  /*13ad0*/  FMUL.FTZ R145, R145, R0.reuse ;  /* 0x0000000091917220 */ /* 0x080fe20000410000 */
[----:B------:R-:W-:Y:S01]  /*13ae0*/  FSEL R185, R185, -INF , !P3 ;  /* 0xff800000b9b97808 */ /* 0x000fe20005800000 */
[C---:B-1----:R-:W-:Y:S01]  /*13af0*/  HMMA.16816.F32.BF16 R140, R4.reuse, R84, R140 ;  /* 0x00000054048c723c */ /* 0x042fe2000004188c */
[----:B------:R-:W-:Y:S01]  /*13b00*/  FSEL R250, R184, -INF , !P5 ;  /* 0xff800000b8fa7808 */ /* 0x000fe20006800000 */
[----:B------:R-:W-:Y:S01]  /*13b10*/  VIADD R85, R206, 0x11 ;  /* 0x00000011ce557836 */ /* 0x000fe20000000000 */
[----:B------:R-:W-:Y:S01]  /*13b20*/  ISETP.GT.AND P6, PT, R248, R89, PT ;  /* 0x00000059f800720c */ /* 0x000fe20003fc4270 */
[-C--:B------:R-:W-:Y:S01]  /*13b30*/  FMUL.FTZ R146, R146, R0.reuse ;  /* 0x0000000092927220 */ /* 0x080fe20000410000 */
[----:B------:R-:W-:Y:S01]  /*13b40*/  ISETP.GE.AND P4, PT, R89, R241, PT ;  /* 0x000000f15900720c */ /* 0x000fe20003f86270 */
[----:B------:R-:W-:Y:S01]  /*13b50*/  MUFU.TANH R171, R145 ;  /* 0x0000009100ab7308 */ /* 0x000fe20000002400 */
[----:B------:R-:W-:Y:S01]  /*13b60*/  ISETP.GT.AND P5, PT, R212, R89, PT ;  /* 0x00000059d400720c */ /* 0x000fe20003fa4270 */
[----:B------:R-:W-:Y:S01]  /*13b70*/  HMMA.16816.F32.BF16 R136, R4, R86, R136 ;  /* 0x000000560488723c */ /* 0x000fe20000041888 */
[----:B---3--:R-:W-:Y:S01]  /*13b80*/  FSEL R88, R186, -INF , !P1 ;  /* 0xff800000ba587808 */ /* 0x008fe20004800000 */
[----:B------:R-:W-:Y:S01]  /*13b90*/  FMUL.FTZ R147, R147, R0 ;  /* 0x0000000093937220 */ /* 0x000fe20000410000 */
[----:B------:R-:W-:-:S02]  /*13ba0*/  ISETP.GE.AND P1, PT, R89, R246, PT ;  /* 0x000000f65900720c */ /* 0x000fc40003f26270 */
[----:B------:R-:W-:Y:S01]  /*13bb0*/  FSEL R144, R180, -INF , !P6 ;  /* 0xff800000b4907808 */ /* 0x000fe20007000000 */
[----:B------:R-:W-:Y:S01]  /*13bc0*/  STL [R1+0x8], R88 ;  /* 0x0000085801007387 */ /* 0x000fe20000100800 */
[----:B------:R-:W-:Y:S01]  /*13bd0*/  ISETP.GT.AND P3, PT, R248, R85, PT ;  /* 0x00000055f800720c */ /* 0x000fe20003f64270 */
[----:B------:R-:W-:Y:S01]  /*13be0*/  MUFU.TANH R178, R146 ;  /* 0x0000009200b27308 */ /* 0x000fe20000002400 */
[----:B------:R-:W-:Y:S01]  /*13bf0*/  FSEL R84, R185, -INF , !P0 ;  /* 0xff800000b9547808 */ /* 0x000fe20004000000 */
[----:B------:R-:W1:Y:S01]  /*13c00*/  LDSM.16.M88.4 R88, [R9+0x5000] ;  /* 0x005000000958783b */ /* 0x000e620000000200 */
[----:B------:R-:W-:Y:S01]  /*13c10*/  FSEL R144, R144, -INF , !P4 ;  /* 0xff80000090907808 */ /* 0x000fe20006000000 */
[----:B------:R-:W-:Y:S01]  /*13c20*/  FMUL.FTZ R179, R143, R0 ;  /* 0x000000008fb37220 */ /* 0x000fe20000410000 */
[C---:B------:R-:W-:Y:S01]  /*13c30*/  ISETP.GE.AND P6, PT, R85.reuse, R241, PT ;  /* 0x000000f15500720c */ /* 0x040fe20003fc6270 */
[----:B------:R-:W-:Y:S01]  /*13c40*/  STL [R1+0xc], R84 ;  /* 0x00000c5401007387 */ /* 0x000fe20000100800 */
[----:B------:R-:W-:Y:S01]  /*13c50*/  ISETP.GE.AND P0, PT, R85, R246, PT ;  /* 0x000000f65500720c */ /* 0x000fe20003f06270 */
[C---:B--2---:R-:W-:Y:S01]  /*13c60*/  HMMA.16816.F32.BF16 R68, R72.reuse, R92, R68 ;  /* 0x0000005c4844723c */ /* 0x044fe20000041844 */
[----:B------:R-:W-:Y:S01]  /*13c70*/  ISETP.GT.AND P4, PT, R212, R85, PT ;  /* 0x00000055d400720c */ /* 0x000fe20003f84270 */
[C---:B------:R-:W-:Y:S01]  /*13c80*/  VIADD R85, R206.reuse, 0x18 ;  /* 0x00000018ce557836 */ /* 0x040fe20000000000 */
[----:B------:R-:W-:Y:S01]  /*13c90*/  FSEL R187, R187, -INF , !P5 ;  /* 0xff800000bbbb7808 */ /* 0x000fe20006800000 */
[----:B------:R-:W-:Y:S01]  /*13ca0*/  VIADD R93, R206, 0x19 ;  /* 0x00000019ce5d7836 */ /* 0x000fe20000000000 */
[----:B------:R-:W-:Y:S01]  /*13cb0*/  FSEL R181, R181, -INF , !P3 ;  /* 0xff800000b5b57808 */ /* 0x000fe20005800000 */
[-C--:B------:R-:W-:Y:S01]  /*13cc0*/  FMUL.FTZ R141, R141, R0.reuse ;  /* 0x000000008d8d7220 */ /* 0x080fe20000410000 */
[----:B------:R-:W-:Y:S01]  /*13cd0*/  FSEL R222, R187, -INF , !P1 ;  /* 0xff800000bbde7808 */ /* 0x000fe20004800000 */
[----:B------:R-:W-:Y:S01]  /*13ce0*/  HMMA.16816.F32.BF16 R56, R72, R94, R56 ;  /* 0x0000005e4838723c */ /* 0x000fe20000041838 */
[----:B------:R-:W-:Y:S01]  /*13cf0*/  FSEL R202, R181, -INF , !P6 ;  /* 0xff800000b5ca7808 */ /* 0x000fe20007000000 */
[----:B------:R2:W-:Y:S01]  /*13d00*/  MUFU.TANH R176, R141 ;  /* 0x0000008d00b07308 */ /* 0x0005e20000002400 */
[----:B------:R-:W-:Y:S01]  /*13d10*/  ISETP.GT.AND P5, PT, R248, R85, PT ;  /* 0x00000055f800720c */ /* 0x000fe20003fa4270 */
[-C--:B------:R-:W-:Y:S01]  /*13d20*/  FMUL.FTZ R140, R140, R0.reuse ;  /* 0x000000008c8c7220 */ /* 0x080fe20000410000 */
[C---:B------:R-:W-:Y:S01]  /*13d30*/  ISETP.GE.AND P3, PT, R85.reuse, R241, PT ;  /* 0x000000f15500720c */ /* 0x040fe20003f66270 */
[----:B------:R-:W-:Y:S01]  /*13d40*/  FMUL.FTZ R142, R142, R0 ;  /* 0x000000008e8e7220 */ /* 0x000fe20000410000 */
[----:B------:R-:W-:Y:S01]  /*13d50*/  ISETP.GE.AND P1, PT, R85, R246, PT ;  /* 0x000000f65500720c */ /* 0x000fe20003f26270 */
[-C--:B------:R-:W-:Y:S01]  /*13d60*/  FMUL.FTZ R136, R136, R0.reuse ;  /* 0x0000000088887220 */ /* 0x080fe20000410000 */
[----:B------:R-:W-:Y:S01]  /*13d70*/  ISETP.GT.AND P6, PT, R212, R85, PT ;  /* 0x00000055d400720c */ /* 0x000fe20003fc4270 */
[----:B------:R3:W-:Y:S01]  /*13d80*/  MUFU.TANH R180, R140 ;  /* 0x0000008c00b47308 */ /* 0x0007e20000002400 */
[----:B------:R-:W4:Y:S01]  /*13d90*/  LDSM.16.M88.4 R84, [R8+0x5000] ;  /* 0x005000000854783b */ /* 0x000f220000000200 */
[----:B------:R-:W-:Y:S01]  /*13da0*/  FSEL R182, R182, -INF , !P4 ;  /* 0xff800000b6b67808 */ /* 0x000fe20006000000 */
[----:B------:R-:W-:Y:S01]  /*13db0*/  FMUL.FTZ R137, R137, R0 ;  /* 0x0000000089897220 */ /* 0x000fe20000410000 */
[----:B------:R-:W-:Y:S01]  /*13dc0*/  FSEL R188, R188, -INF , !P5 ;  /* 0xff800000bcbc7808 */ /* 0x000fe20006800000 */
[----:B------:R-:W-:Y:S01]  /*13dd0*/  HMMA.16816.F32.BF16 R16, R4, R96, R16 ;  /* 0x000000600410723c */ /* 0x000fe20000041810 */
[----:B------:R-:W-:-:S02]  /*13de0*/  ISETP.GT.AND P4, PT, R248, R93, PT ;  /* 0x0000005df800720c */ /* 0x000fc40003f84270 */
[----:B------:R-:W-:Y:S01]  /*13df0*/  FSEL R92, R182, -INF , !P0 ;  /* 0xff800000b65c7808 */ /* 0x000fe20004000000 */
[----:B------:R-:W-:Y:S01]  /*13e00*/  MUFU.TANH R177, R147 ;  /* 0x0000009300b17308 */ /* 0x000fe20000002400 */
[----:B------:R-:W-:Y:S02]  /*13e10*/  FSEL R204, R188, -INF , !P3 ;  /* 0xff800000bccc7808 */ /* 0x000fe40005800000 */
[C---:B------:R-:W-:Y:S01]  /*13e20*/  ISETP.GE.AND P5, PT, R93.reuse, R241, PT ;  /* 0x000000f15d00720c */ /* 0x040fe20003fa6270 */
[----:B------:R-:W-:Y:S01]  /*13e30*/  STL [R1], R92 ;  /* 0x0000005c01007387 */ /* 0x000fe20000100800 */
[----:B------:R-:W-:Y:S02]  /*13e40*/  ISETP.GE.AND P0, PT, R93, R246, PT ;  /* 0x000000f65d00720c */ /* 0x000fe40003f06270 */
[----:B------:R-:W-:Y:S01]  /*13e50*/  ISETP.GT.AND P3, PT, R212, R93, PT ;  /* 0x0000005dd400720c */ /* 0x000fe20003f64270 */
[----:B------:R-:W-:Y:S01]  /*13e60*/  VIADD R93, R206, 0x20 ;  /* 0x00000020ce5d7836 */ /* 0x000fe20000000000 */
[C---:B-1----:R-:W-:Y:S01]  /*13e70*/  HMMA.16816.F32.BF16 R132, R12.reuse, R88, R132 ;  /* 0x000000580c84723c */ /* 0x042fe20000041884 */
[----:B------:R-:W-:Y:S01]  /*13e80*/  FSEL R190, R190, -INF , !P6 ;  /* 0xff800000bebe7808 */ /* 0x000fe20007000000 */
[----:B------:R-:W-:Y:S01]  /*13e90*/  VIADD R89, R206, 0x21 ;  /* 0x00000021ce597836 */ /* 0x000fe20000000000 */
[----:B------:R-:W-:Y:S01]  /*13ea0*/  FSEL R189, R189, -INF , !P4 ;  /* 0xff800000bdbd7808 */ /* 0x000fe20006000000 */
[----:B------:R1:W-:Y:S01]  /*13eb0*/  MUFU.TANH R181, R142 ;  /* 0x0000008e00b57308 */ /* 0x0003e20000002400 */
[----:B------:R-:W-:Y:S01]  /*13ec0*/  ISETP.GT.AND P6, PT, R248, R93, PT ;  /* 0x0000005df800720c */ /* 0x000fe20003fc4270 */
[----:B------:R-:W-:Y:S01]  /*13ed0*/  FMUL.FTZ R19, R19, R0 ;  /* 0x0000000013137220 */ /* 0x000fe20000410000 */
[----:B------:R-:W-:Y:S01]  /*13ee0*/  FSEL R252, R190, -INF , !P1 ;  /* 0xff800000befc7808 */ /* 0x000fe20004800000 */
[----:B------:R-:W-:Y:S01]  /*13ef0*/  HMMA.16816.F32.BF16 R128, R12, R90, R128 ;  /* 0x0000005a0c80723c */ /* 0x000fe20000041880 */
[----:B------:R-:W-:-:S02]  /*13f00*/  FSEL R208, R189, -INF , !P5 ;  /* 0xff800000bdd07808 */ /* 0x000fc40006800000 */
[C---:B------:R-:W-:Y:S01]  /*13f10*/  ISETP.GE.AND P4, PT, R93.reuse, R241, PT ;  /* 0x000000f15d00720c */ /* 0x040fe20003f86270 */
[----:B------:R-:W1:Y:S01]  /*13f20*/  MUFU.TANH R99, R99 ;  /* 0x0000006300637308 */ /* 0x000e620000002400 */
[----:B------:R-:W-:Y:S02]  /*13f30*/  ISETP.GE.AND P1, PT, R93, R246, PT ;  /* 0x000000f65d00720c */ /* 0x000fe40003f26270 */
[----:B------:R-:W-:Y:S02]  /*13f40*/  ISETP.GT.AND P5, PT, R212, R93, PT ;  /* 0x0000005dd400720c */ /* 0x000fe40003fa4270 */
[----:B------:R-:W1:Y:S01]  /*13f50*/  LDSM.16.M88.4 R92, [R9+0x5800] ;  /* 0x00580000095c783b */ /* 0x000e620000000200 */
[----:B------:R-:W-:Y:S02]  /*13f60*/  FSEL R183, R183, -INF , !P3 ;  /* 0xff800000b7b77808 */ /* 0x000fe40005800000 */
[----:B------:R-:W-:Y:S01]  /*13f70*/  FSEL R143, R172, -INF , !P6 ;  /* 0xff800000ac8f7808 */ /* 0x000fe20007000000 */
[----:B------:R-:W1:Y:S01]  /*13f80*/  MUFU.TANH R103, R103 ;  /* 0x0000006700677308 */ /* 0x000e620000002400 */
[----:B------:R-:W-:Y:S01]  /*13f90*/  FSEL R216, R183, -INF , !P0 ;  /* 0xff800000b7d87808 */ /* 0x000fe20004000000 */
[C---:B----4-:R-:W-:Y:S01]  /*13fa0*/  HMMA.16816.F32.BF16 R132, R4.reuse, R84, R132 ;  /* 0x000000540484723c */ /* 0x050fe20000041884 */
[----:B------:R-:W-:Y:S01]  /*13fb0*/  FSEL R143, R143, -INF , !P4 ;  /* 0xff8000008f8f7808 */ /* 0x000fe20006000000 */
[----:B------:R-:W-:Y:S01]  /*13fc0*/  VIADD R85, R206, 0x29 ;  /* 0x00000029ce557836 */ /* 0x000fe20000000000 */
[----:B------:R-:W-:Y:S01]  /*13fd0*/  ISETP.GT.AND P3, PT, R248, R89, PT ;  /* 0x00000059f800720c */ /* 0x000fe20003f64270 */
[----:B------:R-:W-:Y:S01]  /*13fe0*/  FMUL.FTZ R172, R138, R0 ;  /* 0x000000008aac7220 */ /* 0x000fe20000410000 */
[C---:B------:R-:W-:Y:S01]  /*13ff0*/  ISETP.GE.AND P6, PT, R89.reuse, R241, PT ;  /* 0x000000f15900720c */ /* 0x040fe20003fc6270 */
[----:B------:R4:W-:Y:S01]  /*14000*/  MUFU.TANH R78, R151 ;  /* 0x00000097004e7308 */ /* 0x0009e20000002400 */
[----:B------:R-:W-:Y:S01]  /*14010*/  ISETP.GE.AND P0, PT, R89, R246, PT ;  /* 0x000000f65900720c */ /* 0x000fe20003f06270 */
[----:B------:R-:W-:Y:S01]  /*14020*/  HMMA.16816.F32.BF16 R128, R4, R86, R128 ;  /* 0x000000560480723c */ /* 0x000fe20000041880 */
[----:B------:R-:W-:Y:S01]  /*14030*/  ISETP.GT.AND P4, PT, R212, R89, PT ;  /* 0x00000059d400720c */ /* 0x000fe20003f84270 */
[----:B------:R-:W-:Y:S01]  /*14040*/  VIADD R89, R206, 0x28 ;  /* 0x00000028ce597836 */ /* 0x000fe20000000000 */
[----:B--2---:R-:W-:Y:S01]  /*14050*/  FSEL R141, R174, -INF , !P5 ;  /* 0xff800000ae8d7808 */ /* 0x004fe20006800000 */
[----:B------:R-:W-:Y:S01]  /*14060*/  FMUL.FTZ R138, R139, R0 ;  /* 0x000000008b8a7220 */ /* 0x000fe20000410000 */
[----:B------:R-:W-:Y:S01]  /*14070*/  FSEL R145, R173, -INF , !P3 ;  /* 0xff800000ad917808 */ /* 0x000fe20005800000 */
[----:B------:R-:W2:Y:S01]  /*14080*/  MUFU.TANH R101, R101 ;  /* 0x0000006500657308 */ /* 0x000ea20000002400 */
[----:B------:R-:W-:-:S02]  /*14090*/  ISETP.GT.AND P5, PT, R248, R89, PT ;  /* 0x00000059f800720c */ /* 0x000fc40003fa4270 */
[----:B------:R-:W-:Y:S02]  /*140a0*/  ISETP.GE.AND P3, PT, R89, R241, PT ;  /* 0x000000f15900720c */ /* 0x000fe40003f66270 */
[----:B---3--:R-:W-:Y:S01]  /*140b0*/  FSEL R140, R175, -INF , !P4 ;  /* 0xff800000af8c7808 */ /* 0x008fe20006000000 */
[-C--:B------:R-:W-:Y:S01]  /*140c0*/  FMUL.FTZ R139, R132, R0.reuse ;  /* 0x00000000848b7220 */ /* 0x080fe20000410000 */
[----:B------:R-:W-:Y:S01]  /*140d0*/  FSEL R146, R170, -INF , !P5 ;  /* 0xff800000aa927808 */ /* 0x000fe20006800000 */
[----:B------:R3:W2:Y:S01]  /*140e0*/  MUFU.TANH R159, R148 ;  /* 0x00000094009f7308 */ /* 0x0006a20000002400 */
[----:B------:R-:W-:Y:S01]  /*140f0*/  FSEL R141, R141, -INF , !P1 ;  /* 0xff8000008d8d7808 */ /* 0x000fe20004800000 */
[-C--:B------:R-:W-:Y:S01]  /*14100*/  FMUL.FTZ R132, R133, R0.reuse ;  /* 0x0000000085847220 */ /* 0x080fe20000410000 */
[----:B------:R-:W-:Y:S01]  /*14110*/  FSEL R145, R145, -INF , !P6 ;  /* 0xff80000091917808 */ /* 0x000fe20007000000 */
[----:B------:R-:W-:Y:S01]  /*14120*/  FMUL.FTZ R133, R134, R0 ;  /* 0x0000000086857220 */ /* 0x000fe20000410000 */
[----:B------:R-:W-:Y:S01]  /*14130*/  ISETP.GE.AND P1, PT, R89, R246, PT ;  /* 0x000000f65900720c */ /* 0x000fe20003f26270 */
[----:B------:R-:W-:Y:S01]  /*14140*/  FMUL.FTZ R128, R128, R0 ;  /* 0x0000000080807220 */ /* 0x000fe20000410000 */
[----:B------:R-:W-:Y:S01]  /*14150*/  ISETP.GT.AND P6, PT, R212, R89, PT ;  /* 0x00000059d400720c */ /* 0x000fe20003fc4270 */
[----:B------:R-:W2:Y:S01]  /*14160*/  MUFU.TANH R149, R149 ;  /* 0x0000009500957308 */ /* 0x000ea20000002400 */
[----:B------:R-:W-:Y:S01]  /*14170*/  ISETP.GT.AND P4, PT, R248, R85, PT ;  /* 0x00000055f800720c */ /* 0x000fe20003f84270 */
[----:B------:R-:W4:Y:S01]  /*14180*/  LDSM.16.M88.4 R88, [R8+0x5800] ;  /* 0x005800000858783b */ /* 0x000f220000000200 */
[----:B------:R-:W-:Y:S01]  /*14190*/  FSEL R140, R140, -INF , !P0 ;  /* 0xff8000008c8c7808 */ /* 0x000fe20004000000 */
[C---:B-1----:R-:W-:Y:S01]  /*141a0*/  HMMA.16816.F32.BF16 R124, R12.reuse, R92, R124 ;  /* 0x0000005c0c7c723c */ /* 0x042fe2000004187c */
[----:B------:R-:W-:Y:S01]  /*141b0*/  FSEL R146, R146, -INF , !P3 ;  /* 0xff80000092927808 */ /* 0x000fe20005800000 */
[----:B------:R-:W-:Y:S01]  /*141c0*/  VIADD R93, R206, 0x31 ;  /* 0x00000031ce5d7836 */ /* 0x000fe20000000000 */
[C---:B------:R-:W-:Y:S01]  /*141d0*/  ISETP.GE.AND P5, PT, R85.reuse, R241, PT ;  /* 0x000000f15500720c */ /* 0x040fe20003fa6270 */
[----:B------:R-:W1:Y:S01]  /*141e0*/  MUFU.TANH R79, R79 ;  /* 0x0000004f004f7308 */ /* 0x000e620000002400 */
[----:B------:R-:W-:Y:S01]  /*141f0*/  ISETP.GE.AND P0, PT, R85, R246, PT ;  /* 0x000000f65500720c */ /* 0x000fe20003f06270 */
[-C--:B------:R-:W-:Y:S01]  /*14200*/  FMUL.FTZ R135, R135, R0.reuse ;  /* 0x0000000087877220 */ /* 0x080fe20000410000 */
[----:B------:R-:W-:Y:S01]  /*14210*/  ISETP.GT.AND P3, PT, R212, R85, PT ;  /* 0x00000055d400720c */ /* 0x000fe20003f64270 */
[----:B------:R-:W-:Y:S01]  /*14220*/  VIADD R85, R206, 0x30 ;  /* 0x00000030ce557836 */ /* 0x000fe20000000000 */
[----:B------:R-:W-:Y:S01]  /*14230*/  FSEL R142, R162, -INF , !P6 ;  /* 0xff800000a28e7808 */ /* 0x000fe20007000000 */
[----:B------:R-:W-:Y:S01]  /*14240*/  HMMA.16816.F32.BF16 R120, R12, R94, R120 ;  /* 0x0000005e0c78723c */ /* 0x000fe20000041878 */
[----:B------:R-:W-:Y:S01]  /*14250*/  FSEL R147, R160, -INF , !P4 ;  /* 0xff800000a0937808 */ /* 0x000fe20006000000 */
[----:B------:R-:W1:Y:S01]  /*14260*/  MUFU.TANH R179, R179 ;  /* 0x000000b300b37308 */ /* 0x000e620000002400 */
[----:B------:R-:W-:Y:S01]  /*14270*/  FSEL R142, R142, -INF , !P1 ;  /* 0xff8000008e8e7808 */ /* 0x000fe20004800000 */
[----:B------:R-:W-:Y:S01]  /*14280*/  FMUL.FTZ R129, R129, R0 ;  /* 0x0000000081817220 */ /* 0x000fe20000410000 */
[----:B------:R-:W-:-:S02]  /*14290*/  FSEL R147, R147, -INF , !P5 ;  /* 0xff80000093937808 */ /* 0x000fc40006800000 */
[----:B------:R-:W-:Y:S02]  /*142a0*/  ISETP.GT.AND P6, PT, R248, R85, PT ;  /* 0x00000055f800720c */ /* 0x000fe40003fc4270 */
[C---:B------:R-:W-:Y:S01]  /*142b0*/  ISETP.GE.AND P4, PT, R85.reuse, R241, PT ;  /* 0x000000f15500720c */ /* 0x040fe20003f86270 */
[----:B------:R-:W1:Y:S01]  /*142c0*/  MUFU.TANH R136, R136 ;  /* 0x0000008800887308 */ /* 0x000e620000002400 */
[----:B------:R-:W-:Y:S02]  /*142d0*/  ISETP.GE.AND P1, PT, R85, R246, PT ;  /* 0x000000f65500720c */ /* 0x000fe40003f26270 */
[----:B------:R-:W-:Y:S02]  /*142e0*/  ISETP.GT.AND P5, PT, R212, R85, PT ;  /* 0x00000055d400720c */ /* 0x000fe40003fa4270 */
[----:B------:R-:W2:Y:S01]  /*142f0*/  LDSM.16.M88.4 R84, [R48+0x7800] ;  /* 0x007800003054783b */ /* 0x000ea20000000200 */
[----:B------:R-:W-:Y:S02]  /*14300*/  FSEL R152, R161, -INF , !P3 ;  /* 0xff800000a1987808 */ /* 0x000fe40005800000 */
[----:B------:R-:W-:Y:S01]  /*14310*/  FSEL R82, R82, -INF , !P6 ;  /* 0xff80000052527808 */ /* 0x000fe20007000000 */
[----:B------:R-:W-:Y:S01]  /*14320*/  MUFU.TANH R137, R137 ;  /* 0x0000008900897308 */ /* 0x000fe20000002400 */
[----:B------:R-:W-:-:S02]  /*14330*/  ISETP.GT.AND P3, PT, R248, R93, PT ;  /* 0x0000005df800720c */ /* 0x000fc40003f64270 */
[----:B------:R-:W-:Y:S02]  /*14340*/  FSEL R152, R152, -INF , !P0 ;  /* 0xff80000098987808 */ /* 0x000fe40004000000 */
[----:B------:R-:W-:Y:S02]  /*14350*/  FSEL R153, R82, -INF , !P4 ;  /* 0xff80000052997808 */ /* 0x000fe40006000000 */
[C---:B------:R-:W-:Y:S01]  /*14360*/  ISETP.GE.AND P6, PT, R93.reuse, R241, PT ;  /* 0x000000f15d00720c */ /* 0x040fe20003fc6270 */
[----:B------:R-:W1:Y:S01]  /*14370*/  MUFU.TANH R172, R172 ;  /* 0x000000ac00ac7308 */ /* 0x000e620000002400 */
[----:B------:R-:W-:Y:S01]  /*14380*/  ISETP.GE.AND P0, PT, R93, R246, PT ;  /* 0x000000f65d00720c */ /* 0x000fe20003f06270 */
[C---:B----4-:R-:W-:Y:S01]  /*14390*/  HMMA.16816.F32.BF16 R124, R4.reuse, R88, R124 ;  /* 0x00000058047c723c */ /* 0x050fe2000004187c */
[----:B------:R-:W-:Y:S01]  /*143a0*/  ISETP.GT.AND P4, PT, R212, R93, PT ;  /* 0x0000005dd400720c */ /* 0x000fe20003f84270 */
[----:B------:R-:W-:Y:S01]  /*143b0*/  VIADD R93, R206, 0x38 ;  /* 0x00000038ce5d7836 */ /* 0x000fe20000000000 */
[----:B------:R-:W-:Y:S01]  /*143c0*/  FSEL R151, R156, -INF , !P5 ;  /* 0xff8000009c977808 */ /* 0x000fe20006800000 */
[----:B------:R-:W-:Y:S01]  /*143d0*/  VIADD R89, R206, 0x39 ;  /* 0x00000039ce597836 */ /* 0x000fe20000000000 */
[----:B------:R-:W-:Y:S01]  /*143e0*/  FSEL R155, R83, -INF , !P3 ;  /* 0xff800000539b7808 */ /* 0x000fe20005800000 */
[----:B------:R-:W4:Y:S01]  /*143f0*/  MUFU.TANH R138, R138 ;  /* 0x0000008a008a7308 */ /* 0x000f220000002400 */
[----:B------:R-:W-:Y:S01]  /*14400*/  FSEL R151, R151, -INF , !P1 ;  /* 0xff80000097977808 */ /* 0x000fe20004800000 */
[----:B------:R-:W-:Y:S01]  /*14410*/  HMMA.16816.F32.BF16 R120, R4, R90, R120 ;  /* 0x0000005a0478723c */ /* 0x000fe20000041878 */
[----:B------:R-:W-:-:S02]  /*14420*/  FSEL R155, R155, -INF , !P6 ;  /* 0xff8000009b9b7808 */ /* 0x000fc40007000000 */
[----:B------:R-:W-:Y:S02]  /*14430*/  ISETP.GT.AND P5, PT, R248, R93, PT ;  /* 0x0000005df800720c */ /* 0x000fe40003fa4270 */
[C---:B------:R-:W-:Y:S01]  /*14440*/  ISETP.GE.AND P3, PT, R93.reuse, R241, PT ;  /* 0x000000f15d00720c */ /* 0x040fe20003f66270 */
[----:B------:R-:W4:Y:S01]  /*14450*/  MUFU.TANH R139, R139 ;  /* 0x0000008b008b7308 */ /* 0x000f220000002400 */
[----:B------:R-:W-:Y:S02]  /*14460*/  ISETP.GE.AND P1, PT, R93, R246, PT ;  /* 0x000000f65d00720c */ /* 0x000fe40003f26270 */
[----:B------:R-:W-:Y:S02]  /*14470*/  ISETP.GT.AND P6, PT, R212, R93, PT ;  /* 0x0000005dd400720c */ /* 0x000fe40003fc4270 */
[----:B------:R-:W1:Y:S01]  /*14480*/  LDSM.16.M88.4 R92, [R9+0x6000] ;  /* 0x00600000095c783b */ /* 0x000e620000000200 */
[----:B---3--:R-:W-:Y:S01]  /*14490*/  FSEL R148, R98, -INF , !P4 ;  /* 0xff80000062947808 */ /* 0x008fe20006000000 */
[-C--:B------:R-:W-:Y:S01]  /*144a0*/  FMUL.FTZ R126, R126, R0.reuse ;  /* 0x000000007e7e7220 */ /* 0x080fe20000410000 */
[----:B------:R-:W-:Y:S01]  /*144b0*/  ISETP.GT.AND P4, PT, R248, R89, PT ;  /* 0x00000059f800720c */ /* 0x000fe20003f84270 */
[----:B------:R-:W-:Y:S01]  /*144c0*/  MUFU.TANH R132, R132 ;  /* 0x0000008400847308 */ /* 0x000fe20000002400 */
[----:B------:R-:W-:Y:S01]  /*144d0*/  FSEL R99, R99, -INF , !P5 ;  /* 0xff80000063637808 */ /* 0x000fe20006800000 */
[C---:B--2---:R-:W-:Y:S01]  /*144e0*/  HMMA.16816.F32.BF16 R52, R72.reuse, R84, R52 ;  /* 0x000000544834723c */ /* 0x044fe20000041834 */
[----:B------:R-:W-:Y:S01]  /*144f0*/  ISETP.GE.AND P5, PT, R89, R241, PT ;  /* 0x000000f15900720c */ /* 0x000fe20003fa6270 */
[----:B------:R-:W-:Y:S01]  /*14500*/  VIADD R85, R206, 0x40 ;  /* 0x00000040ce557836 */ /* 0x000fe20000000000 */
[----:B------:R-:W-:Y:S01]  /*14510*/  FSEL R103, R103, -INF , !P6 ;  /* 0xff80000067677808 */ /* 0x000fe20007000000 */
[-C--:B------:R-:W-:Y:S01]  /*14520*/  FMUL.FTZ R120, R120, R0.reuse ;  /* 0x0000000078787220 */ /* 0x080fe20000410000 */
[----:B------:R-:W-:Y:S01]  /*14530*/  FSEL R154, R158, -INF , !P4 ;  /* 0xff8000009e9a7808 */ /* 0x000fe20006000000 */
[-C--:B------:R-:W-:Y:S01]  /*14540*/  FMUL.FTZ R122, R122, R0.reuse ;  /* 0x000000007a7a7220 */ /* 0x080fe20000410000 */
[----:B------:R-:W-:Y:S01]  /*14550*/  FSEL R157, R99, -INF , !P3 ;  /* 0xff800000639d7808 */ /* 0x000fe20005800000 */
[----:B------:R-:W-:Y:S01]  /*14560*/  HMMA.16816.F32.BF16 R44, R72, R86, R44 ;  /* 0x00000056482c723c */ /* 0x000fe2000004182c */
[----:B------:R-:W-:Y:S01]  /*14570*/  FSEL R150, R103, -INF , !P1 ;  /* 0xff80000067967808 */ /* 0x000fe20004800000 */
[----:B------:R-:W2:Y:S01]  /*14580*/  MUFU.TANH R133, R133 ;  /* 0x0000008500857308 */ /* 0x000ea20000002400 */
[----:B------:R-:W-:Y:S01]  /*14590*/  FSEL R154, R154, -INF , !P5 ;  /* 0xff8000009a9a7808 */ /* 0x000fe20006800000 */
[-C--:B------:R-:W-:Y:S01]  /*145a0*/  FMUL.FTZ R99, R131, R0.reuse ;  /* 0x0000000083637220 */ /* 0x080fe20000410000 */
[----:B------:R-:W-:Y:S01]  /*145b0*/  ISETP.GT.AND P3, PT, R212, R89, PT ;  /* 0x00000059d400720c */ /* 0x000fe20003f64270 */
[-C--:B------:R-:W-:Y:S01]  /*145c0*/  FMUL.FTZ R103, R124, R0.reuse ;  /* 0x000000007c677220 */ /* 0x080fe20000410000 */
[----:B------:R-:W-:Y:S01]  /*145d0*/  ISETP.GT.AND P6, PT, R248, R85, PT ;  /* 0x00000055f800720c */ /* 0x000fe20003fc4270 */
[----:B------:R-:W-:Y:S01]  /*145e0*/  FMUL.FTZ R124, R127, R0 ;  /* 0x000000007f7c7220 */ /* 0x000fe20000410000 */
[C---:B------:R-:W-:Y:S01]  /*145f0*/  ISETP.GE.AND P4, PT, R85.reuse, R241, PT ;  /* 0x000000f15500720c */ /* 0x040fe20003f86270 */
[----:B------:R3:W2:Y:S01]  /*14600*/  MUFU.TANH R83, R128 ;  /* 0x0000008000537308 */ /* 0x0006a20000002400 */
[----:B------:R-:W-:-:S02]  /*14610*/  ISETP.GE.AND P1, PT, R85, R246, PT ;  /* 0x000000f65500720c */ /* 0x000fc40003f26270 */
[----:B------:R-:W-:Y:S01]  /*14620*/  ISETP.GT.AND P5, PT, R212, R85, PT ;  /* 0x00000055d400720c */ /* 0x000fe20003fa4270 */
[----:B------:R-:W-:Y:S01]  /*14630*/  VIADD R85, R206, 0x41 ;  /* 0x00000041ce557836 */ /* 0x000fe20000000000 */
[----:B------:R-:W-:Y:S02]  /*14640*/  FSEL R148, R148, -INF , !P0 ;  /* 0xff80000094947808 */ /* 0x000fe40004000000 */
[----:B------:R-:W-:Y:S01]  /*14650*/  ISETP.GE.AND P0, PT, R89, R246, PT ;  /* 0x000000f65900720c */ /* 0x000fe20003f06270 */
[----:B------:R-:W2:Y:S01]  /*14660*/  MUFU.TANH R82, R135 ;  /* 0x0000008700527308 */ /* 0x000ea20000002400 */
[----:B------:R-:W4:Y:S01]  /*14670*/  LDSM.16.M88.4 R88, [R8+0x6000] ;  /* 0x006000000858783b */ /* 0x000f220000000200 */
[----:B------:R-:W-:Y:S02]  /*14680*/  FSEL R101, R101, -INF , !P3 ;  /* 0xff80000065657808 */ /* 0x000fe40005800000 */
[----:B------:R-:W-:Y:S02]  /*14690*/  FSEL R159, R159, -INF , !P6 ;  /* 0xff8000009f9f7808 */ /* 0x000fe40007000000 */
[----:B------:R-:W-:Y:S01]  /*146a0*/  ISETP.GT.AND P3, PT, R248, R85, PT ;  /* 0x00000055f800720c */ /* 0x000fe20003f64270 */
[C---:B-1----:R-:W-:Y:S01]  /*146b0*/  HMMA.16816.F32.BF16 R116, R12.reuse, R92, R116 ;  /* 0x0000005c0c74723c */ /* 0x042fe20000041874 */
[----:B------:R-:W-:Y:S01]  /*146c0*/  FSEL R200, R101, -INF , !P0 ;  /* 0xff80000065c87808 */ /* 0x000fe20004000000 */
[----:B------:R-:W-:Y:S01]  /*146d0*/  VIADD R93, R206, 0x49 ;  /* 0x00000049ce5d7836 */ /* 0x000fe20000000000 */
[----:B------:R-:W-:Y:S01]  /*146e0*/  FSEL R161, R159, -INF , !P4 ;  /* 0xff8000009fa17808 */ /* 0x000fe20006000000 */
[----:B------:R-:W-:Y:S01]  /*146f0*/  FMUL.FTZ R101, R125, R0 ;  /* 0x000000007d657220 */ /* 0x000fe20000410000 */
[C---:B------:R-:W-:Y:S01]  /*14700*/  ISETP.GE.AND P6, PT, R85.reuse, R241, PT ;  /* 0x000000f15500720c */ /* 0x040fe20003fc6270 */
[----:B------:R-:W-:Y:S01]  /*14710*/  MUFU.TANH R125, R120 ;  /* 0x00000078007d7308 */ /* 0x000fe20000002400 */
[----:B------:R-:W-:Y:S01]  /*14720*/  ISETP.GE.AND P0, PT, R85, R246, PT ;  /* 0x000000f65500720c */ /* 0x000fe20003f06270 */
[----:B------:R-:W-:Y:S01]  /*14730*/  HMMA.16816.F32.BF16 R112, R12, R94, R112 ;  /* 0x0000005e0c70723c */ /* 0x000fe20000041870 */
[----:B------:R-:W-:Y:S01]  /*14740*/  ISETP.GT.AND P4, PT, R212, R85, PT ;  /* 0x00000055d400720c */ /* 0x000fe20003f84270 */
[----:B------:R-:W-:Y:S01]  /*14750*/  VIADD R85, R206, 0x48 ;  /* 0x00000048ce557836 */ /* 0x000fe20000000000 */
[----:B------:R-:W-:Y:S01]  /*14760*/  FSEL R149, R149, -INF , !P5 ;  /* 0xff80000095957808 */ /* 0x000fe20006800000 */
[----:B---3--:R-:W-:Y:S01]  /*14770*/  FMUL.FTZ R128, R130, R0 ;  /* 0x0000000082807220 */ /* 0x008fe20000410000 */
[----:B------:R-:W-:Y:S01]  /*14780*/  FSEL R160, R77, -INF , !P3 ;  /* 0xff8000004da07808 */ /* 0x000fe20005800000 */
[----:B------:R-:W-:Y:S01]  /*14790*/  MUFU.TANH R98, R129 ;  /* 0x0000008100627308 */ /* 0x000fe20000002400 */
[----:B------:R-:W-:-:S02]  /*147a0*/  FSEL R159, R149, -INF , !P1 ;  /* 0xff800000959f7808 */ /* 0x000fc40004800000 */
[----:B------:R-:W-:Y:S02]  /*147b0*/  FSEL R160, R160, -INF , !P6 ;  /* 0xff800000a0a07808 */ /* 0x000fe40007000000 */
[----:B------:R-:W-:Y:S02]  /*147c0*/  ISETP.GT.AND P5, PT, R248, R85, PT ;  /* 0x00000055f800720c */ /* 0x000fe40003fa4270 */
[C---:B------:R-:W-:Y:S01]  /*147d0*/  ISETP.GE.AND P3, PT, R85.reuse, R241, PT ;  /* 0x000000f15500720c */ /* 0x040fe20003f66270 */
[----:B------:R-:W-:Y:S01]  /*147e0*/  MUFU.TANH R77, R126 ;  /* 0x0000007e004d7308 */ /* 0x000fe20000002400 */
[----:B------:R-:W-:Y:S02]  /*147f0*/  ISETP.GE.AND P1, PT, R85, R246, PT ;  /* 0x000000f65500720c */ /* 0x000fe40003f26270 */
[----:B------:R-:W-:Y:S02]  /*14800*/  ISETP.GT.AND P6, PT, R212, R85, PT ;  /* 0x00000055d400720c */ /* 0x000fe40003fc4270 */
[----:B------:R-:W1:Y:S01]  /*14810*/  LDSM.16.M88.4 R84, [R9+0x6800] ;  /* 0x006800000954783b */ /* 0x000e620000000200 */
[----:B------:R-:W-:-:S02]  /*14820*/  FSEL R79, R79, -INF , !P5 ;  /* 0xff8000004f4f7808 */ /* 0x000fc40006800000 */
[----:B------:R-:W-:Y:S01]  /*14830*/  FSEL R78, R78, -INF , !P4 ;  /* 0xff8000004e4e7808 */ /* 0x000fe20006000000 */
[----:B------:R1:W-:Y:S01]  /*14840*/  MUFU.TANH R126, R122 ;  /* 0x0000007a007e7308 */ /* 0x0003e20000002400 */
[----:B------:R-:W-:Y:S01]  /*14850*/  FSEL R163, R79, -INF , !P3 ;  /* 0xff8000004fa37808 */ /* 0x000fe20005800000 */
[----:B------:R-:W-:Y:S01]  /*14860*/  VIADD R79, R206, 0x50 ;  /* 0x00000050ce4f7836 */ /* 0x000fe20000000000 */
[-C--:B------:R-:W-:Y:S01]  /*14870*/  ISETP.GT.AND P4, PT, R248, R93.reuse, PT ;  /* 0x0000005df800720c */ /* 0x080fe20003f84270 */
[----:B----4-:R-:W-:Y:S01]  /*14880*/  HMMA.16816.F32.BF16 R116, R4, R88, R116 ;  /* 0x000000580474723c */ /* 0x010fe20000041874 */
[----:B------:R-:W-:Y:S01]  /*14890*/  FSEL R158, R178, -INF , !P6 ;  /* 0xff800000b29e7808 */ /* 0x000fe20007000000 */
[----:B------:R-:W-:Y:S01]  /*148a0*/  VIADD R89, R206, 0x51 ;  /* 0x00000051ce597836 */ /* 0x000fe20000000000 */
[----:B------:R-:W-:Y:S01]  /*148b0*/  ISETP.GT.AND P3, PT, R212, R93, PT ;  /* 0x0000005dd400720c */ /* 0x000fe20003f64270 */
[----:B------:R-:W3:Y:S01]  /*148c0*/  MUFU.TANH R128, R128 ;  /* 0x0000008000807308 */ /* 0x000ee20000002400 */
[----:B------:R-:W-:-:S02]  /*148d0*/  ISETP.GT.AND P6, PT, R248, R79, PT ;  /* 0x0000004ff800720c */ /* 0x000fc40003fc4270 */
[----:B------:R-:W-:Y:S01]  /*148e0*/  FSEL R156, R78, -INF , !P0 ;  /* 0xff8000004e9c7808 */ /* 0x000fe20004000000 */
[----:B------:R-:W-:Y:S01]  /*148f0*/  FMUL.FTZ R78, R121, R0 ;  /* 0x00000000794e7220 */ /* 0x000fe20000410000 */
[CC--:B------:R-:W-:Y:S01]  /*14900*/  ISETP.GE.AND P5, PT, R93.reuse, R241.reuse, PT ;  /* 0x000000f15d00720c */ /* 0x0c0fe20003fa6270 */
[----:B------:R-:W-:Y:S01]  /*14910*/  HMMA.16816.F32.BF16 R112, R4, R90, R112 ;  /* 0x0000005a0470723c */ /* 0x000fe20000041870 */
[----:B------:R-:W-:Y:S01]  /*14920*/  ISETP.GE.AND P0, PT, R93, R246, PT ;  /* 0x000000f65d00720c */ /* 0x000fe20003f06270 */
[----:B------:R-:W4:Y:S01]  /*14930*/  MUFU.TANH R99, R99 ;  /* 0x0000006300637308 */ /* 0x000f220000002400 */
[----:B------:R-:W-:Y:S01]  /*14940*/  FSEL R162, R171, -INF , !P4 ;  /* 0xff800000aba27808 */ /* 0x000fe20006000000 */
[----:B------:R-:W2:Y:S01]  /*14950*/  LDSM.16.M88.4 R92, [R8+0x6800] ;  /* 0x00680000085c783b */ /* 0x000ea20000000200 */
[----:B------:R-:W-:Y:S02]  /*14960*/  ISETP.GE.AND P4, PT, R79, R241, PT ;  /* 0x000000f14f00720c */ /* 0x000fe40003f86270 */
[----:B------:R-:W-:-:S02]  /*14970*/  FSEL R177, R177, -INF , !P3 ;  /* 0xff800000b1b17808 */ /* 0x000fc40005800000 */
[----:B------:R-:W-:Y:S01]  /*14980*/  FSEL R180, R180, -INF , !P6 ;  /* 0xff800000b4b47808 */ /* 0x000fe20007000000 */
[----:B------:R-:W4:Y:S01]  /*14990*/  MUFU.TANH R103, R103 ;  /* 0x0000006700677308 */ /* 0x000f220000002400 */
[----:B------:R-:W-:Y:S01]  /*149a0*/  FSEL R198, R177, -INF , !P0 ;  /* 0xff800000b1c67808 */ /* 0x000fe20004000000 */
[-C--:B------:R-:W-:Y:S01]  /*149b0*/  FMUL.FTZ R127, R116, R0.reuse ;  /* 0x00000000747f7220 */ /* 0x080fe20000410000 */
[----:B------:R-:W-:Y:S01]  /*149c0*/  FSEL R180, R180, -INF , !P4 ;  /* 0xff800000b4b47808 */ /* 0x000fe20006000000 */
[-C--:B------:R-:W-:Y:S01]  /*149d0*/  FMUL.FTZ R118, R118, R0.reuse ;  /* 0x0000000076767220 */ /* 0x080fe20000410000 */
[----:B------:R-:W-:Y:S01]  /*149e0*/  FSEL R162, R162, -INF , !P5 ;  /* 0xff800000a2a27808 */ /* 0x000fe20006800000 */
[-C--:B------:R-:W-:Y:S01]  /*149f0*/  FMUL.FTZ R116, R117, R0.reuse ;  /* 0x0000000075747220 */ /* 0x080fe20000410000 */
[----:B------:R-:W-:Y:S01]  /*14a00*/  ISETP.GT.AND P3, PT, R248, R89, PT ;  /* 0x00000059f800720c */ /* 0x000fe20003f64270 */
[----:B------:R-:W4:Y:S01]  /*14a10*/  MUFU.TANH R101, R101 ;  /* 0x0000006500657308 */ /* 0x000f220000002400 */
[C---:B------:R-:W-:Y:S01]  /*14a20*/  ISETP.GE.AND P6, PT, R89.reuse, R241, PT ;  /* 0x000000f15900720c */ /* 0x040fe20003fc6270 */
[----:B------:R-:W-:Y:S01]  /*14a30*/  FMUL.FTZ R114, R114, R0 ;  /* 0x0000000072727220 */ /* 0x000fe20000410000 */
[----:B------:R-:W-:Y:S01]  /*14a40*/  ISETP.GE.AND P0, PT, R89, R246, PT ;  /* 0x000000f65900720c */ /* 0x000fe20003f06270 */
[-C--:B------:R-:W-:Y:S01]  /*14a50*/  FMUL.FTZ R117, R119, R0.reuse ;  /* 0x0000000077757220 */ /* 0x080fe20000410000 */
[----:B------:R-:W-:Y:S01]  /*14a60*/  ISETP.GT.AND P4, PT, R212, R89, PT ;  /* 0x00000059d400720c */ /* 0x000fe20003f84270 */
[----:B------:R-:W-:Y:S01]  /*14a70*/  VIADD R89, R206, 0x58 ;  /* 0x00000058ce597836 */ /* 0x000fe20000000000 */
[----:B------:R-:W-:Y:S01]  /*14a80*/  ISETP.GT.AND P5, PT, R212, R79, PT ;  /* 0x0000004fd400720c */ /* 0x000fe20003fa4270 */
[----:B------:R-:W4:Y:S01]  /*14a90*/  MUFU.TANH R124, R124 ;  /* 0x0000007c007c7308 */ /* 0x000f220000002400 */
[----:B------:R-:W-:Y:S01]  /*14aa0*/  FSEL R158, R158, -INF , !P1 ;  /* 0xff8000009e9e7808 */ /* 0x000fe20004800000 */
[----:B------:R-:W-:Y:S01]  /*14ab0*/  FMUL.FTZ R112, R112, R0 ;  /* 0x0000000070707220 */ /* 0x000fe20000410000 */
[----:B------:R-:W-:Y:S01]  /*14ac0*/  ISETP.GE.AND P1, PT, R79, R246, PT ;  /* 0x000000f64f00720c */ /* 0x000fe20003f26270 */
[-C--:B------:R-:W-:Y:S01]  /*14ad0*/  FMUL.FTZ R79, R123, R0.reuse ;  /* 0x000000007b4f7220 */ /* 0x080fe20000410000 */
[----:B------:R-:W-:Y:S01]  /*14ae0*/  FSEL R181, R181, -INF , !P5 ;  /* 0xff800000b5b57808 */ /* 0x000fe20006800000 */
[----:B-1----:R-:W-:Y:S01]  /*14af0*/  HMMA.16816.F32.BF16 R120, R12, R84, R108 ;  /* 0x000000540c78723c */ /* 0x002fe2000004186c */
[----:B------:R-:W-:Y:S01]  /*14b00*/  ISETP.GT.AND P5, PT, R248, R89, PT ;  /* 0x00000059f800720c */ /* 0x000fe20003fa4270 */
[----:B------:R-:W-:Y:S01]  /*14b10*/  VIADD R85, R206, 0x59 ;  /* 0x00000059ce557836 */ /* 0x000fe20000000000 */
[----:B------:R-:W-:Y:S01]  /*14b20*/  FSEL R176, R176, -INF , !P3 ;  /* 0xff800000b0b07808 */ /* 0x000fe20005800000 */
[----:B------:R-:W1:Y:S01]  /*14b30*/  LDSM.16.M88.4 R108, [R48+0x8000] ;  /* 0x00800000306c783b */ /* 0x000e620000000200 */
[----:B------:R-:W-:Y:S01]  /*14b40*/  ISETP.GE.AND P3, PT, R89, R241, PT ;  /* 0x000000f15900720c */ /* 0x000fe20003f66270 */
[----:B------:R-:W4:Y:S01]  /*14b50*/  MUFU.TANH R78, R78 ;  /* 0x0000004e004e7308 */ /* 0x000f220000002400 */
[----:B------:R-:W-:Y:S01]  /*14b60*/  FSEL R179, R179, -INF , !P4 ;  /* 0xff800000b3b37808 */ /* 0x000fe20006000000 */
[----:B------:R-:W-:Y:S01]  /*14b70*/  FMUL.FTZ R113, R113, R0 ;  /* 0x0000000071717220 */ /* 0x000fe20000410000 */
[----:B------:R-:W-:-:S02]  /*14b80*/  FSEL R136, R136, -INF , !P5 ;  /* 0xff80000088887808 */ /* 0x000fc40006800000 */
[----:B------:R-:W-:Y:S02]  /*14b90*/  FSEL R186, R176, -INF , !P6 ;  /* 0xff800000b0ba7808 */ /* 0x000fe40007000000 */
[----:B------:R-:W-:Y:S01]  /*14ba0*/  ISETP.GT.AND P6, PT, R212, R89, PT ;  /* 0x00000059d400720c */ /* 0x000fe20003fc4270 */
[----:B------:R-:W4:Y:S01]  /*14bb0*/  MUFU.TANH R79, R79 ;  /* 0x0000004f004f7308 */ /* 0x000f220000002400 */
[----:B------:R-:W-:Y:S02]  /*14bc0*/  ISETP.GT.AND P4, PT, R248, R85, PT ;  /* 0x00000055f800720c */ /* 0x000fe40003f84270 */
[----:B------:R-:W-:Y:S02]  /*14bd0*/  FSEL R194, R179, -INF , !P0 ;  /* 0xff800000b3c27808 */ /* 0x000fe40004000000 */
[----:B------:R-:W-:Y:S02]  /*14be0*/  FSEL R188, R136, -INF , !P3 ;  /* 0xff80000088bc7808 */ /* 0x000fe40005800000 */
[----:B------:R-:W-:Y:S01]  /*14bf0*/  FSEL R196, R181, -INF , !P1 ;  /* 0xff800000b5c47808 */ /* 0x000fe20004800000 */
[----:B------:R-:W4:Y:S01]  /*14c00*/  MUFU.TANH R127, R127 ;  /* 0x0000007f007f7308 */ /* 0x000f220000002400 */
[----:B------:R-:W-:-:S02]  /*14c10*/  ISETP.GE.AND P5, PT, R85, R241, PT ;  /* 0x000000f15500720c */ /* 0x000fc40003fa6270 */
[-C--:B------:R-:W-:Y:S02]  /*14c20*/  ISETP.GE.AND P0, PT, R85, R246.reuse, PT ;  /* 0x000000f65500720c */ /* 0x080fe40003f06270 */
[----:B------:R-:W-:Y:S01]  /*14c30*/  ISETP.GT.AND P3, PT, R212, R85, PT ;  /* 0x00000055d400720c */ /* 0x000fe20003f64270 */
[----:B------:R-:W-:Y:S01]  /*14c40*/  VIADD R85, R206, 0x60 ;  /* 0x00000060ce557836 */ /* 0x000fe20000000000 */
[----:B------:R-:W-:Y:S01]  /*14c50*/  ISETP.GE.AND P1, PT, R89, R246, PT ;  /* 0x000000f65900720c */ /* 0x000fe20003f26270 */
[----:B------:R-:W4:Y:S01]  /*14c60*/  MUFU.TANH R118, R118 ;  /* 0x0000007600767308 */ /* 0x000f220000002400 */
[----:B------:R-:W-:Y:S01]  /*14c70*/  FSEL R172, R172, -INF , !P6 ;  /* 0xff800000acac7808 */ /* 0x000fe20007000000 */
[----:B------:R-:W-:Y:S01]  /*14c80*/  HMMA.16816.F32.BF16 R88, R12, R86, R104 ;  /* 0x000000560c58723c */ /* 0x000fe20000041868 */
[----:B------:R-:W-:Y:S02]  /*14c90*/  FSEL R137, R137, -INF , !P4 ;  /* 0xff80000089897808 */ /* 0x000fe40006000000 */
[----:B------:R-:W-:-:S02]  /*14ca0*/  FSEL R190, R172, -INF , !P1 ;  /* 0xff800000acbe7808 */ /* 0x000fc40004800000 */
[----:B------:R-:W-:Y:S01]  /*14cb0*/  FSEL R184, R137, -INF , !P5 ;  /* 0xff80000089b87808 */ /* 0x000fe20006800000 */
[----:B------:R-:W4:Y:S01]  /*14cc0*/  MUFU.TANH R116, R116 ;  /* 0x0000007400747308 */ /* 0x000f220000002400 */
[----:B------:R-:W-:Y:S01]  /*14cd0*/  ISETP.GT.AND P6, PT, R248, R85, PT ;  /* 0x00000055f800720c */ /* 0x000fe20003fc4270 */
[----:B--2---:R-:W-:Y:S01]  /*14ce0*/  HMMA.16816.F32.BF16 R104, R4, R92, R120 ;  /* 0x0000005c0468723c */ /* 0x004fe20000041878 */
[C---:B------:R-:W-:Y:S01]  /*14cf0*/  ISETP.GE.AND P4, PT, R85.reuse, R241, PT ;  /* 0x000000f15500720c */ /* 0x040fe20003f86270 */
[----:B------:R-:W-:Y:S01]  /*14d00*/  VIADD R93, R206, 0x61 ;  /* 0x00000061ce5d7836 */ /* 0x000fe20000000000 */
[----:B------:R-:W-:Y:S02]  /*14d10*/  ISETP.GE.AND P1, PT, R85, R246, PT ;  /* 0x000000f65500720c */ /* 0x000fe40003f26270 */
[----:B------:R-:W-:Y:S01]  /*14d20*/  ISETP.GT.AND P5, PT, R212, R85, PT ;  /* 0x00000055d400720c */ /* 0x000fe20003fa4270 */
[----:B------:R-:W2:Y:S01]  /*14d30*/  MUFU.TANH R117, R117 ;  /* 0x0000007500757308 */ /* 0x000ea20000002400 */
[----:B------:R-:W3:Y:S01]  /*14d40*/  LDSM.16.M88.4 R84, [R9+0x7000] ;  /* 0x007000000954783b */ /* 0x000ee20000000200 */
[----:B------:R-:W-:Y:S01]  /*14d50*/  FSEL R138, R138, -INF , !P3 ;  /* 0xff8000008a8a7808 */ /* 0x000fe20005800000 */
[----:B-1----:R-:W-:Y:S01]  /*14d60*/  HMMA.16816.F32.BF16 R40, R72, R108, R40 ;  /* 0x0000006c4828723c */ /* 0x002fe20000041828 */
[----:B------:R-:W-:Y:S01]  /*14d70*/  FSEL R139, R139, -INF , !P6 ;  /* 0xff8000008b8b7808 */ /* 0x000fe20007000000 */
[-C--:B------:R-:W-:Y:S01]  /*14d80*/  FMUL.FTZ R108, R115, R0.reuse ;  /* 0x00000000736c7220 */ /* 0x080fe20000410000 */
[----:B------:R-:W-:Y:S01]  /*14d90*/  ISETP.GT.AND P3, PT, R248, R93, PT ;  /* 0x0000005df800720c */ /* 0x000fe20003f64270 */
[----:B------:R-:W-:Y:S01]  /*14da0*/  VIADD R115, R206, 0x69 ;  /* 0x00000069ce737836 */ /* 0x000fe20000000000 */
[----:B------:R-:W-:Y:S01]  /*14db0*/  FSEL R182, R138, -INF , !P0 ;  /* 0xff8000008ab67808 */ /* 0x000fe20004000000 */
[----:B------:R-:W-:Y:S01]  /*14dc0*/  MUFU.TANH R109, R114 ;  /* 0x00000072006d7308 */ /* 0x000fe20000002400 */
[----:B------:R-:W-:Y:S01]  /*14dd0*/  FSEL R170, R139, -INF , !P4 ;  /* 0xff8000008baa7808 */ /* 0x000fe20006000000 */
[----:B------:R-:W-:Y:S01]  /*14de0*/  HMMA.16816.F32.BF16 R88, R4, R94, R88 ;  /* 0x0000005e0458723c */ /* 0x000fe20000041858 */
[C---:B------:R-:W-:Y:S01]  /*14df0*/  ISETP.GE.AND P6, PT, R93.reuse, R241, PT ;  /* 0x000000f15d00720c */ /* 0x040fe20003fc6270 */
[----:B------:R-:W-:Y:S01]  /*14e00*/  FMUL.FTZ R104, R104, R0 ;  /* 0x0000000068687220 */ /* 0x000fe20000410000 */
[----:B------:R-:W-:-:S02]  /*14e10*/  ISETP.GE.AND P0, PT, R93, R246, PT ;  /* 0x000000f65d00720c */ /* 0x000fc40003f06270 */
[----:B------:R-:W-:Y:S01]  /*14e20*/  ISETP.GT.AND P4, PT, R212, R93, PT ;  /* 0x0000005dd400720c */ /* 0x000fe20003f84270 */
[----:B------:R-:W-:Y:S01]  /*14e30*/  VIADD R93, R206, 0x68 ;  /* 0x00000068ce5d7836 */ /* 0x000fe20000000000 */
[----:B------:R-:W-:Y:S01]  /*14e40*/  FSEL R133, R133, -INF , !P5 ;  /* 0xff80000085857808 */ /* 0x000fe20006800000 */
[----:B------:R1:W-:Y:S01]  /*14e50*/  MUFU.TANH R114, R104 ;  /* 0x0000006800727308 */ /* 0x0003e20000002400 */
[----:B------:R-:W-:Y:S01]  /*14e60*/  FSEL R132, R132, -INF , !P3 ;  /* 0xff80000084847808 */ /* 0x000fe20005800000 */
[----:B------:R-:W-:Y:S01]  /*14e70*/  HMMA.16816.F32.BF16 R36, R72, R110, R36 ;  /* 0x0000006e4824723c */ /* 0x000fe20000041824 */
[----:B------:R-:W-:Y:S02]  /*14e80*/  ISETP.GT.AND P5, PT, R248, R93, PT ;  /* 0x0000005df800720c */ /* 0x000fe40003fa4270 */
[----:B------:R-:W-:Y:S02]  /*14e90*/  FSEL R178, R133, -INF , !P1 ;  /* 0xff80000085b27808 */ /* 0x000fe40004800000 */
[----:B------:R-:W-:Y:S01]  /*14ea0*/  FSEL R251, R132, -INF , !P6 ;  /* 0xff80000084fb7808 */ /* 0x000fe20007000000 */
[----:B------:R-:W2:Y:S01]  /*14eb0*/  MUFU.TANH R112, R112 ;  /* 0x0000007000707308 */ /* 0x000ea20000002400 */
[----:B------:R-:W-:-:S02]  /*14ec0*/  ISETP.GE.AND P3, PT, R93, R241, PT ;  /* 0x000000f15d00720c */ /* 0x000fc40003f66270 */
[----:B------:R-:W-:Y:S01]  /*14ed0*/  ISETP.GE.AND P1, PT, R93, R246, PT ;  /* 0x000000f65d00720c */ /* 0x000fe20003f26270 */
[-C--:B------:R-:W-:Y:S01]  /*14ee0*/  FMUL.FTZ R88, R88, R0.reuse ;  /* 0x0000000058587220 */ /* 0x080fe20000410000 */
[----:B------:R-:W-:Y:S01]  /*14ef0*/  ISETP.GT.AND P6, PT, R212, R93, PT ;  /* 0x0000005dd400720c */ /* 0x000fe20003fc4270 */
[-C--:B------:R-:W-:Y:S01]  /*14f00*/  FMUL.FTZ R89, R89, R0.reuse ;  /* 0x0000000059597220 */ /* 0x080fe20000410000 */
[----:B------:R-:W1:Y:S01]  /*14f10*/  LDSM.16.M88.4 R92, [R8+0x7000] ;  /* 0x00700000085c783b */ /* 0x000e620000000200 */
[----:B------:R-:W-:Y:S01]  /*14f20*/  FSEL R83, R83, -INF , !P5 ;  /* 0xff80000053537808 */ /* 0x000fe20006800000 */
[----:B------:R-:W-:Y:S01]  /*14f30*/  FMUL.FTZ R90, R90, R0 ;  /* 0x000000005a5a7220 */ /* 0x000fe20000410000 */
[----:B------:R-:W-:Y:S01]  /*14f40*/  FSEL R82, R82, -INF , !P4 ;  /* 0xff80000052527808 */ /* 0x000fe20006000000 */
[----:B------:R-:W2:Y:S01]  /*14f50*/  MUFU.TANH R113, R113 ;  /* 0x0000007100717308 */ /* 0x000ea20000002400 */
[----:B------:R-:W-:Y:S01]  /*14f60*/  FSEL R249, R83, -INF , !P3 ;  /* 0xff80000053f97808 */ /* 0x000fe20005800000 */
[----:B------:R-:W-:Y:S01]  /*14f70*/  VIADD R83, R206, 0x70 ;  /* 0x00000070ce537836 */ /* 0x000fe20000000000 */
[-C--:B------:R-:W-:Y:S01]  /*14f80*/  ISETP.GT.AND P4, PT, R248, R115.reuse, PT ;  /* 0x00000073f800720c */ /* 0x080fe20003f84270 */
[----:B---3--:R-:W-:Y:S01]  /*14f90*/  HMMA.16816.F32.BF16 R68, R12, R84, R68 ;  /* 0x000000540c44723c */ /* 0x008fe20000041844 */
[----:B------:R-:W-:Y:S01]  /*14fa0*/  FSEL R128, R128, -INF , !P6 ;  /* 0xff80000080807808 */ /* 0x000fe20007000000 */
[----:B------:R-:W-:Y:S01]  /*14fb0*/  VIADD R85, R206, 0x71 ;  /* 0x00000071ce557836 */ /* 0x000fe20000000000 */
[----:B------:R-:W-:Y:S01]  /*14fc0*/  ISETP.GT.AND P3, PT, R212, R115, PT ;  /* 0x00000073d400720c */ /* 0x000fe20003f64270 */
[----:B------:R-:W3:Y:S01]  /*14fd0*/  MUFU.TANH R108, R108 ;  /* 0x0000006c006c7308 */ /* 0x000ee20000002400 */
[----:B------:R-:W-:-:S02]  /*14fe0*/  ISETP.GT.AND P6, PT, R248, R83, PT ;  /* 0x00000053f800720c */ /* 0x000fc40003fc4270 */
[-C--:B------:R-:W-:Y:S02]  /*14ff0*/  ISETP.GE.AND P5, PT, R115, R241.reuse, PT ;  /* 0x000000f17300720c */ /* 0x080fe40003fa6270 */
[----:B------:R-:W-:Y:S02]  /*15000*/  FSEL R98, R98, -INF , !P4 ;  /* 0xff80000062627808 */ /* 0x000fe40006000000 */
[----:B------:R-:W-:Y:S01]  /*15010*/  FSEL R176, R82, -INF , !P0 ;  /* 0xff80000052b07808 */ /* 0x000fe20004000000 */
[----:B------:R-:W-:Y:S01]  /*15020*/  FMUL.FTZ R82, R105, R0 ;  /* 0x0000000069527220 */ /* 0x000fe20000410000 */
[----:B------:R-:W-:Y:S01]  /*15030*/  ISETP.GE.AND P0, PT, R115, R246, PT ;  /* 0x000000f67300720c */ /* 0x000fe20003f06270 */
[----:B------:R-:W-:Y:S01]  /*15040*/  FMUL.FTZ R115, R106, R0 ;  /* 0x000000006a737220 */ /* 0x000fe20000410000 */
[----:B------:R-:W-:Y:S02]  /*15050*/  ISETP.GE.AND P4, PT, R83, R241, PT ;  /* 0x000000f15300720c */ /* 0x000fe40003f86270 */
[----:B----4-:R-:W-:Y:S01]  /*15060*/  FSEL R99, R99, -INF , !P3 ;  /* 0xff80000063637808 */ /* 0x010fe20005800000 */
[----:B------:R-:W-:Y:S01]  /*15070*/  MUFU.TANH R82, R82 ;  /* 0x0000005200527308 */ /* 0x000fe20000002400 */
[----:B------:R-:W-:-:S02]  /*15080*/  FSEL R103, R103, -INF , !P6 ;  /* 0xff80000067677808 */ /* 0x000fc40007000000 */
[----:B------:R-:W-:Y:S02]  /*15090*/  FSEL R231, R98, -INF , !P5 ;  /* 0xff80000062e77808 */ /* 0x000fe40006800000 */
[----:B------:R-:W-:Y:S02]  /*150a0*/  ISETP.GT.AND P5, PT, R212, R83, PT ;  /* 0x00000053d400720c */ /* 0x000fe40003fa4270 */
[----:B------:R-:W-:Y:S01]  /*150b0*/  ISETP.GT.AND P3, PT, R248, R85, PT ;  /* 0x00000055f800720c */ /* 0x000fe20003f64270 */
[----:B------:R-:W-:Y:S01]  /*150c0*/  MUFU.TANH R98, R88 ;  /* 0x0000005800627308 */ /* 0x000fe20000002400 */
[----:B------:R-:W-:Y:S01]  /*150d0*/  FSEL R172, R99, -INF , !P0 ;  /* 0xff80000063ac7808 */ /* 0x000fe20004000000 */
[----:B------:R-:W-:Y:S01]  /*150e0*/  FMUL.FTZ R99, R91, R0 ;  /* 0x000000005b637220 */ /* 0x000fe20000410000 */
[----:B------:R-:W-:Y:S02]  /*150f0*/  FSEL R217, R103, -INF , !P4 ;  /* 0xff80000067d97808 */ /* 0x000fe40006000000 */
[----:B------:R-:W-:Y:S01]  /*15100*/  FSEL R174, R128, -INF , !P1 ;  /* 0xff80000080ae7808 */ /* 0x000fe20004800000 */
[----:B-1----:R-:W-:Y:S01]  /*15110*/  HMMA.16816.F32.BF16 R68, R4, R92, R68 ;  /* 0x0000005c0444723c */ /* 0x002fe20000041844 */
[C---:B------:R-:W-:Y:S01]  /*15120*/  ISETP.GE.AND P6, PT, R85.reuse, R241, PT ;  /* 0x000000f15500720c */ /* 0x040fe20003fc6270 */
[----:B------:R-:W-:Y:S01]  /*15130*/  VIADD R93, R206, 0x80 ;  /* 0x00000080ce5d7836 */ /* 0x000fe20000000000 */
[-C--:B------:R-:W-:Y:S01]  /*15140*/  ISETP.GE.AND P0, PT, R85, R246.reuse, PT ;  /* 0x000000f65500720c */ /* 0x080fe20003f06270 */
[----:B------:R-:W1:Y:S01]  /*15150*/  MUFU.TANH R115, R115 ;  /* 0x0000007300737308 */ /* 0x000e620000002400 */
[----:B------:R-:W-:Y:S01]  /*15160*/  ISETP.GT.AND P4, PT, R212, R85, PT ;  /* 0x00000055d400720c */ /* 0x000fe20003f84270 */
[----:B------:R-:W-:Y:S01]  /*15170*/  VIADD R85, R206, 0x78 ;  /* 0x00000078ce557836 */ /* 0x000fe20000000000 */
[----:B------:R-:W-:Y:S01]  /*15180*/  ISETP.GE.AND P1, PT, R83, R246, PT ;  /* 0x000000f65300720c */ /* 0x000fe20003f26270 */
[----:B------:R-:W-:Y:S01]  /*15190*/  FMUL.FTZ R83, R107, R0 ;  /* 0x000000006b537220 */ /* 0x000fe20000410000 */
[----:B------:R-:W-:Y:S01]  /*151a0*/  FSEL R221, R77, -INF , !P5 ;  /* 0xff8000004ddd7808 */ /* 0x000fe20006800000 */
[----:B------:R-:W4:Y:S01]  /*151b0*/  LDSM.16.M88.4 R104, [R9+0x7800] ;  /* 0x007800000968783b */ /* 0x000f220000000200 */
[----:B------:R-:W-:Y:S01]  /*151c0*/  FSEL R101, R101, -INF , !P3 ;  /* 0xff80000065657808 */ /* 0x000fe20005800000 */
[----:B------:R-:W-:Y:S01]  /*151d0*/  MUFU.TANH R77, R89 ;  /* 0x00000059004d7308 */ /* 0x000fe20000002400 */
[----:B------:R-:W-:-:S02]  /*151e0*/  FSEL R221, R221, -INF , !P1 ;  /* 0xff800000dddd7808 */ /* 0x000fc40004800000 */
[----:B------:R-:W-:Y:S02]  /*151f0*/  FSEL R215, R101, -INF , !P6 ;  /* 0xff80000065d77808 */ /* 0x000fe40007000000 */
[----:B------:R-:W-:Y:S02]  /*15200*/  ISETP.GT.AND P5, PT, R248, R85, PT ;  /* 0x00000055f800720c */ /* 0x000fe40003fa4270 */
[----:B------:R-:W-:Y:S01]  /*15210*/  ISETP.GE.AND P3, PT, R85, R241, PT ;  /* 0x000000f15500720c */ /* 0x000fe20003f66270 */
[----:B------:R-:W-:Y:S01]  /*15220*/  FMUL.FTZ R69, R69, R0 ;  /* 0x0000000045457220 */ /* 0x000fe20000410000 */
[----:B------:R-:W-:Y:S01]  /*15230*/  ISETP.GE.AND P1, PT, R85, R246, PT ;  /* 0x000000f65500720c */ /* 0x000fe20003f26270 */
[----:B------:R4:W-:Y:S01]  /*15240*/  MUFU.TANH R101, R90 ;  /* 0x0000005a00657308 */ /* 0x0009e20000002400 */
[----:B------:R-:W-:Y:S01]  /*15250*/  ISETP.GT.AND P6, PT, R212, R85, PT ;  /* 0x00000055d400720c */ /* 0x000fe20003fc4270 */
[-C--:B------:R-:W-:Y:S01]  /*15260*/  FMUL.FTZ R68, R68, R0.reuse ;  /* 0x0000000044447220 */ /* 0x080fe20000410000 */
[----:B------:R-:W-:Y:S01]  /*15270*/  HMMA.16816.F32.BF16 R84, R12, R86, R56 ;  /* 0x000000560c54723c */ /* 0x000fe20000041838 */
[----:B------:R-:W-:Y:S01]  /*15280*/  VIADD R57, R206, 0x79 ;  /* 0x00000079ce397836 */ /* 0x000fe20000000000 */
[----:B------:R-:W-:Y:S01]  /*15290*/  FSEL R124, R124, -INF , !P4 ;  /* 0xff8000007c7c7808 */ /* 0x000fe20006000000 */
[-C--:B------:R-:W-:Y:S01]  /*152a0*/  FMUL.FTZ R70, R70, R0.reuse ;  /* 0x0000000046467220 */ /* 0x080fe20000410000 */
[----:B------:R-:W-:Y:S01]  /*152b0*/  FSEL R125, R125, -INF , !P5 ;  /* 0xff8000007d7d7808 */ /* 0x000fe20006800000 */
[----:B------:R-:W-:Y:S01]  /*152c0*/  FMUL.FTZ R71, R71, R0 ;  /* 0x0000000047477220 */ /* 0x000fe20000410000 */
[----:B------:R-:W-:Y:S01]  /*152d0*/  ISETP.GT.AND P4, PT, R248, R57, PT ;  /* 0x00000039f800720c */ /* 0x000fe20003f84270 */
[----:B------:R-:W-:Y:S01]  /*152e0*/  MUFU.TANH R103, R68 ;  /* 0x0000004400677308 */ /* 0x000fe20000002400 */
[----:B------:R-:W-:-:S02]  /*152f0*/  ISETP.GE.AND P5, PT, R57, R241, PT ;  /* 0x000000f13900720c */ /* 0x000fc40003fa6270 */
[----:B------:R-:W-:Y:S02]  /*15300*/  FSEL R126, R126, -INF , !P6 ;  /* 0xff8000007e7e7808 */ /* 0x000fe40007000000 */
[----:B------:R-:W-:Y:S02]  /*15310*/  FSEL R78, R78, -INF , !P4 ;  /* 0xff8000004e4e7808 */ /* 0x000fe40006000000 */
[----:B------:R-:W-:Y:S01]  /*15320*/  FSEL R219, R126, -INF , !P1 ;  /* 0xff8000007edb7808 */ /* 0x000fe20004800000 */
[----:B------:R-:W1:Y:S01]  /*15330*/  MUFU.TANH R83, R83 ;  /* 0x0000005300537308 */ /* 0x000e620000002400 */
[----:B------:R-:W-:Y:S02]  /*15340*/  FSEL R213, R78, -INF , !P5 ;  /* 0xff8000004ed57808 */ /* 0x000fe40006800000 */
[----:B------:R-:W-:Y:S02]  /*15350*/  ISETP.GT.AND P6, PT, R248, R93, PT ;  /* 0x0000005df800720c */ /* 0x000fe40003fc4270 */
[----:B------:R-:W-:-:S02]  /*15360*/  ISETP.GE.AND P4, PT, R93, R241, PT ;  /* 0x000000f15d00720c */ /* 0x000fc40003f86270 */
[-C--:B------:R-:W-:Y:S01]  /*15370*/  ISETP.GE.AND P1, PT, R93, R246.reuse, PT ;  /* 0x000000f65d00720c */ /* 0x080fe20003f26270 */
[----:B------:R2:W-:Y:S01]  /*15380*/  MUFU.TANH R78, R69 ;  /* 0x00000045004e7308 */ /* 0x0005e20000002400 */
[----:B------:R-:W-:Y:S01]  /*15390*/  ISETP.GT.AND P5, PT, R212, R93, PT ;  /* 0x0000005dd400720c */ /* 0x000fe20003fa4270 */
[----:B----4-:R-:W-:Y:S01]  /*153a0*/  HMMA.16816.F32.BF16 R88, R12, R104, R52 ;  /* 0x000000680c58723c */ /* 0x010fe20000041834 */
[----:B------:R-:W-:Y:S01]  /*153b0*/  FSEL R209, R125, -INF , !P3 ;  /* 0xff8000007dd17808 */ /* 0x000fe20005800000 */
[----:B------:R-:W-:Y:S01]  /*153c0*/  VIADD R53, R206, 0x81 ;  /* 0x00000081ce357836 */ /* 0x000fe20000000000 */
[----:B------:R-:W-:Y:S02]  /*153d0*/  FSEL R223, R124, -INF , !P0 ;  /* 0xff8000007cdf7808 */ /* 0x000fe40004000000 */
[----:B------:R-:W-:Y:S01]  /*153e0*/  ISETP.GT.AND P3, PT, R212, R57, PT ;  /* 0x00000039d400720c */ /* 0x000fe20003f64270 */
[----:B------:R-:W-:Y:S01]  /*153f0*/  MUFU.TANH R104, R70 ;  /* 0x0000004600687308 */ /* 0x000fe20000002400 */
[----:B------:R-:W-:Y:S01]  /*15400*/  ISETP.GE.AND P0, PT, R57, R246, PT ;  /* 0x000000f63900720c */ /* 0x000fe20003f06270 */
[----:B------:R-:W-:Y:S01]  /*15410*/  HMMA.16816.F32.BF16 R92, R4, R94, R84 ;  /* 0x0000005e045c723c */ /* 0x000fe20000041854 */
[----:B------:R-:W4:Y:S01]  /*15420*/  LDSM.16.M88.4 R84, [R48+0x8800] ;  /* 0x008800003054783b */ /* 0x000f220000000200 */
[----:B------:R-:W-:-:S02]  /*15430*/  FSEL R79, R79, -INF , !P3 ;  /* 0xff8000004f4f7808 */ /* 0x000fc40005800000 */
[----:B------:R-:W-:Y:S01]  /*15440*/  FSEL R127, R127, -INF , !P6 ;  /* 0xff8000007f7f7808 */ /* 0x000fe20007000000 */
[----:B------:R-:W3:Y:S01]  /*15450*/  LDSM.16.M88.4 R56, [R8+0x7800] ;  /* 0x007800000838783b */ /* 0x000ee20000000200 */
[----:B------:R-:W-:Y:S01]  /*15460*/  ISETP.GT.AND P3, PT, R248, R53, PT ;  /* 0x00000035f800720c */ /* 0x000fe20003f64270 */
[----:B------:R-:W1:Y:S01]  /*15470*/  MUFU.TANH R99, R99 ;  /* 0x0000006300637308 */ /* 0x000e620000002400 */
[----:B--2---:R-:W-:Y:S01]  /*15480*/  VIADD R69, R206, 0x88 ;  /* 0x00000088ce457836 */ /* 0x004fe20000000000 */
[----:B------:R-:W-:Y:S02]  /*15490*/  FSEL R211, R79, -INF , !P0 ;  /* 0xff8000004fd37808 */ /* 0x000fe40004000000 */
[----:B------:R-:W-:Y:S02]  /*154a0*/  FSEL R199, R127, -INF , !P4 ;  /* 0xff8000007fc77808 */ /* 0x000fe40006000000 */
[----:B------:R-:W-:Y:S02]  /*154b0*/  FSEL R118, R118, -INF , !P5 ;  /* 0xff80000076767808 */ /* 0x000fe40006800000 */
[C---:B------:R-:W-:Y:S01]  /*154c0*/  ISETP.GE.AND P6, PT, R53.reuse, R241, PT ;  /* 0x000000f13500720c */ /* 0x040fe20003fc6270 */
[----:B------:R2:W1:Y:S01]  /*154d0*/  MUFU.TANH R79, R71 ;  /* 0x00000047004f7308 */ /* 0x0004620000002400 */
[----:B------:R-:W-:-:S02]  /*154e0*/  ISETP.GE.AND P0, PT, R53, R246, PT ;  /* 0x000000f63500720c */ /* 0x000fc40003f06270 */
[----:B------:R-:W-:Y:S01]  /*154f0*/  ISETP.GT.AND P4, PT, R212, R53, PT ;  /* 0x00000035d400720c */ /* 0x000fe20003f84270 */
[-C--:B------:R-:W-:Y:S01]  /*15500*/  FMUL.FTZ R92, R92, R0.reuse ;  /* 0x000000005c5c7220 */ /* 0x080fe20000410000 */
[----:B------:R-:W-:Y:S01]  /*15510*/  ISETP.GT.AND P5, PT, R248, R69, PT ;  /* 0x00000045f800720c */ /* 0x000fe20003fa4270 */
[----:B------:R-:W-:Y:S01]  /*15520*/  HMMA.16816.F32.BF16 R52, R12, R106, R44 ;  /* 0x0000006a0c34723c */ /* 0x000fe2000004182c */
[----:B------:R-:W-:Y:S01]  /*15530*/  FSEL R116, R116, -INF , !P3 ;  /* 0xff80000074747808 */ /* 0x000fe20005800000 */
[----:B------:R-:W-:Y:S01]  /*15540*/  VIADD R45, R206, 0x89 ;  /* 0x00000089ce2d7836 */ /* 0x000fe20000000000 */
[----:B------:R-:W-:Y:S01]  /*15550*/  ISETP.GE.AND P3, PT, R69, R241, PT ;  /* 0x000000f14500720c */ /* 0x000fe20003f66270 */
[----:B------:R-:W1:Y:S01]  /*15560*/  MUFU.TANH R92, R92 ;  /* 0x0000005c005c7308 */ /* 0x000e620000002400 */
[----:B------:R-:W-:Y:S01]  /*15570*/  FSEL R117, R117, -INF , !P4 ;  /* 0xff80000075757808 */ /* 0x000fe20006000000 */
[-C--:B------:R-:W-:Y:S01]  /*15580*/  FMUL.FTZ R105, R94, R0.reuse ;  /* 0x000000005e697220 */ /* 0x080fe20000410000 */
[----:B------:R-:W-:Y:S01]  /*15590*/  FSEL R112, R112, -INF , !P5 ;  /* 0xff80000070707808 */ /* 0x000fe20006800000 */
[-C--:B------:R-:W-:Y:S01]  /*155a0*/  FMUL.FTZ R94, R95, R0.reuse ;  /* 0x000000005f5e7220 */ /* 0x080fe20000410000 */
[----:B------:R-:W-:Y:S01]  /*155b0*/  FSEL R197, R116, -INF , !P6 ;  /* 0xff80000074c57808 */ /* 0x000fe20007000000 */
[----:B------:R-:W-:Y:S01]  /*155c0*/  FMUL.FTZ R93, R93, R0 ;  /* 0x000000005d5d7220 */ /* 0x000fe20000410000 */
[----:B------:R-:W-:Y:S01]  /*155d0*/  FSEL R205, R118, -INF , !P1 ;  /* 0xff80000076cd7808 */ /* 0x000fe20004800000 */
[----:B------:R-:W1:Y:S01]  /*155e0*/  MUFU.TANH R105, R105 ;  /* 0x0000006900697308 */ /* 0x000e620000002400 */
[----:B------:R-:W-:-:S02]  /*155f0*/  ISETP.GT.AND P6, PT, R212, R69, PT ;  /* 0x00000045d400720c */ /* 0x000fc40003fc4270 */
[----:B------:R-:W-:Y:S02]  /*15600*/  ISETP.GT.AND P4, PT, R248, R45, PT ;  /* 0x0000002df800720c */ /* 0x000fe40003f84270 */
[-C--:B------:R-:W-:Y:S02]  /*15610*/  ISETP.GE.AND P1, PT, R69, R246.reuse, PT ;  /* 0x000000f64500720c */ /* 0x080fe40003f26270 */
[----:B------:R-:W-:Y:S01]  /*15620*/  FSEL R203, R117, -INF , !P0 ;  /* 0xff80000075cb7808 */ /* 0x000fe20004000000 */
[----:B--2---:R-:W2:Y:S01]  /*15630*/  LDSM.16.M88.4 R68, [R9+0x8000] ;  /* 0x008000000944783b */ /* 0x004ea20000000200 */
[----:B------:R-:W-:Y:S01]  /*15640*/  FSEL R191, R112, -INF , !P3 ;  /* 0xff80000070bf7808 */ /* 0x000fe20005800000 */
[----:B----4-:R-:W-:Y:S01]  /*15650*/  HMMA.16816.F32.BF16 R28, R72, R86, R28 ;  /* 0x00000056481c723c */ /* 0x010fe2000004181c */
[C---:B------:R-:W-:Y:S01]  /*15660*/  ISETP.GE.AND P5, PT, R45.reuse, R241, PT ;  /* 0x000000f12d00720c */ /* 0x040fe20003fa6270 */
[----:B------:R-:W4:Y:S01]  /*15670*/  MUFU.TANH R93, R93 ;  /* 0x0000005d005d7308 */ /* 0x000f220000002400 */
[----:B------:R-:W-:-:S02]  /*15680*/  ISETP.GE.AND P0, PT, R45, R246, PT ;  /* 0x000000f62d00720c */ /* 0x000fc40003f06270 */
[----:B------:R-:W-:Y:S02]  /*15690*/  ISETP.GT.AND P3, PT, R212, R45, PT ;  /* 0x0000002dd400720c */ /* 0x000fe40003f64270 */
[----:B------:R-:W-:Y:S01]  /*156a0*/  FSEL R109, R109, -INF , !P6 ;  /* 0xff8000006d6d7808 */ /* 0x000fe20007000000 */
[----:B------:R-:W-:Y:S01]  /*156b0*/  HMMA.16816.F32.BF16 R44, R72, R84, R32 ;  /* 0x00000054482c723c */ /* 0x000fe20000041820 */
[----:B------:R-:W-:Y:S01]  /*156c0*/  VIADD R33, R206, 0x90 ;  /* 0x00000090ce217836 */ /* 0x000fe20000000000 */
[----:B------:R-:W-:Y:S01]  /*156d0*/  FSEL R113, R113, -INF , !P4 ;  /* 0xff80000071717808 */ /* 0x000fe20006000000 */
[----:B------:R-:W4:Y:S01]  /*156e0*/  MUFU.TANH R94, R94 ;  /* 0x0000005e005e7308 */ /* 0x000f220000002400 */
[----:B------:R-:W-:Y:S02]  /*156f0*/  FSEL R201, R109, -INF , !P1 ;  /* 0xff8000006dc97808 */ /* 0x000fe40004800000 */
[----:B------:R-:W-:Y:S02]  /*15700*/  FSEL R189, R113, -INF , !P5 ;  /* 0xff80000071bd7808 */ /* 0x000fe40006800000 */
[----:B------:R-:W-:Y:S01]  /*15710*/  ISETP.GT.AND P6, PT, R248, R33, PT ;  /* 0x00000021f800720c */ /* 0x000fe20003fc4270 */
[----:B---3--:R-:W-:Y:S01]  /*15720*/  HMMA.16816.F32.BF16 R88, R4, R56, R88 ;  /* 0x000000380458723c */ /* 0x008fe20000041858 */
[----:B------:R-:W-:-:S02]  /*15730*/  ISETP.GE.AND P4, PT, R33, R241, PT ;  /* 0x000000f12100720c */ /* 0x000fc40003f86270 */
[----:B------:R-:W-:Y:S02]  /*15740*/  ISETP.GE.AND P1, PT, R33, R246, PT ;  /* 0x000000f62100720c */ /* 0x000fe40003f26270 */
[----:B------:R-:W-:Y:S01]  /*15750*/  ISETP.GT.AND P5, PT, R212, R33, PT ;  /* 0x00000021d400720c */ /* 0x000fe20003fa4270 */
[----:B------:R-:W-:Y:S01]  /*15760*/  VIADD R33, R206, 0x91 ;  /* 0x00000091ce217836 */ /* 0x000fe20000000000 */
[----:B------:R-:W-:Y:S01]  /*15770*/  FSEL R108, R108, -INF , !P3 ;  /* 0xff8000006c6c7808 */ /* 0x000fe20005800000 */
[----:B------:R-:W-:Y:S01]  /*15780*/  HMMA.16816.F32.BF16 R52, R4, R58, R52 ;  /* 0x0000003a0434723c */ /* 0x000fe20000041834 */
[----:B------:R-:W-:Y:S01]  /*15790*/  FSEL R114, R114, -INF , !P6 ;  /* 0xff80000072727808 */ /* 0x000fe20007000000 */
[----:B------:R-:W3:Y:S01]  /*157a0*/  LDSM.16.M88.4 R56, [R8+0x8000] ;  /* 0x008000000838783b */ /* 0x000ee20000000200 */
[----:B------:R-:W-:Y:S02]  /*157b0*/  ISETP.GT.AND P3, PT, R248, R33, PT ;  /* 0x00000021f800720c */ /* 0x000fe40003f64270 */
[----:B------:R-:W-:-:S02]  /*157c0*/  FSEL R187, R108, -INF , !P0 ;  /* 0xff8000006cbb7808 */ /* 0x000fc40004000000 */
[----:B------:R-:W-:Y:S02]  /*157d0*/  FSEL R179, R114, -INF , !P4 ;  /* 0xff80000072b37808 */ /* 0x000fe40006000000 */
[C---:B------:R-:W-:Y:S02]  /*157e0*/  ISETP.GE.AND P6, PT, R33.reuse, R241, PT ;  /* 0x000000f12100720c */ /* 0x040fe40003fc6270 */
[----:B------:R-:W-:Y:S01]  /*157f0*/  ISETP.GE.AND P0, PT, R33, R246, PT ;  /* 0x000000f62100720c */ /* 0x000fe20003f06270 */
[-C--:B------:R-:W-:Y:S01]  /*15800*/  FMUL.FTZ R95, R88, R0.reuse ;  /* 0x00000000585f7220 */ /* 0x080fe20000410000 */
[----:B------:R-:W-:Y:S01]  /*15810*/  ISETP.GT.AND P4, PT, R212, R33, PT ;  /* 0x00000021d400720c */ /* 0x000fe20003f84270 */
[----:B------:R-:W-:Y:S01]  /*15820*/  VIADD R33, R206, 0x98 ;  /* 0x00000098ce217836 */ /* 0x000fe20000000000 */
[----:B-1----:R-:W-:Y:S01]  /*15830*/  FSEL R115, R115, -INF , !P5 ;  /* 0xff80000073737808 */ /* 0x002fe20006800000 */
[----:B--2---:R-:W-:Y:S01]  /*15840*/  HMMA.16816.F32.BF16 R40, R12, R68, R40 ;  /* 0x000000440c28723c */ /* 0x004fe20000041828 */
[----:B------:R-:W-:Y:S01]  /*15850*/  FSEL R82, R82, -INF , !P3 ;  /* 0xff80000052527808 */ /* 0x000fe20005800000 */
[----:B------:R-:W-:Y:S01]  /*15860*/  VIADD R69, R206, 0x99 ;  /* 0x00000099ce457836 */ /* 0x000fe20000000000 */
[----:B------:R-:W-:Y:S01]  /*15870*/  FSEL R185, R115, -INF , !P1 ;  /* 0xff80000073b97808 */ /* 0x000fe20004800000 */
[-C--:B------:R-:W-:Y:S01]  /*15880*/  FMUL.FTZ R52, R52, R0.reuse ;  /* 0x0000000034347220 */ /* 0x080fe20000410000 */
[----:B------:R-:W-:Y:S01]  /*15890*/  FSEL R177, R82, -INF , !P6 ;  /* 0xff80000052b17808 */ /* 0x000fe20007000000 */
[-C--:B------:R-:W-:Y:S01]  /*158a0*/  FMUL.FTZ R53, R53, R0.reuse ;  /* 0x0000000035357220 */ /* 0x080fe20000410000 */
[----:B------:R-:W-:Y:S01]  /*158b0*/  ISETP.GT.AND P5, PT, R248, R33, PT ;  /* 0x00000021f800720c */ /* 0x000fe20003fa4270 */
[-C--:B------:R-:W-:Y:S01]  /*158c0*/  FMUL.FTZ R54, R54, R0.reuse ;  /* 0x0000000036367220 */ /* 0x080fe20000410000 */
[----:B------:R-:W-:Y:S01]  /*158d0*/  ISETP.GE.AND P3, PT, R33, R241, PT ;  /* 0x000000f12100720c */ /* 0x000fe20003f66270 */
[----:B------:R-:W-:Y:S01]  /*158e0*/  FMUL.FTZ R88, R89, R0 ;  /* 0x0000000059587220 */ /* 0x000fe20000410000 */
[----:B------:R-:W-:Y:S01]  /*158f0*/  ISETP.GE.AND P1, PT, R33, R246, PT ;  /* 0x000000f62100720c */ /* 0x000fe20003f26270 */
[----:B------:R-:W-:Y:S01]  /*15900*/  MUFU.TANH R89, R52 ;  /* 0x0000003400597308 */ /* 0x000fe20000002400 */
[----:B------:R-:W-:Y:S01]  /*15910*/  ISETP.GT.AND P6, PT, R212, R33, PT ;  /* 0x00000021d400720c */ /* 0x000fe20003fc4270 */
[-C--:B------:R-:W-:Y:S01]  /*15920*/  FMUL.FTZ R90, R90, R0.reuse ;  /* 0x000000005a5a7220 */ /* 0x080fe20000410000 */
[----:B------:R-:W1:Y:S01]  /*15930*/  LDSM.16.M88.4 R32, [R9+0x8800] ;  /* 0x008800000920783b */ /* 0x000e620000000200 */
[----:B------:R-:W-:Y:S01]  /*15940*/  FSEL R83, R83, -INF , !P4 ;  /* 0xff80000053537808 */ /* 0x000fe20006000000 */
[----:B------:R-:W-:Y:S01]  /*15950*/  FMUL.FTZ R91, R91, R0 ;  /* 0x000000005b5b7220 */ /* 0x000fe20000410000 */
[----:B------:R-:W-:-:S02]  /*15960*/  FSEL R98, R98, -INF , !P5 ;  /* 0xff80000062627808 */ /* 0x000fc40006800000 */
[----:B------:R-:W-:Y:S01]  /*15970*/  ISETP.GT.AND P4, PT, R248, R69, PT ;  /* 0x00000045f800720c */ /* 0x000fe20003f84270 */
[----:B------:R-:W2:Y:S01]  /*15980*/  MUFU.TANH R95, R95 ;  /* 0x0000005f005f7308 */ /* 0x000ea20000002400 */
[----:B------:R-:W-:Y:S02]  /*15990*/  FSEL R183, R83, -INF , !P0 ;  /* 0xff80000053b77808 */ /* 0x000fe40004000000 */
[----:B------:R-:W-:Y:S02]  /*159a0*/  FSEL R175, R98, -INF , !P3 ;  /* 0xff80000062af7808 */ /* 0x000fe40005800000 */
[C---:B------:R-:W-:Y:S01]  /*159b0*/  ISETP.GE.AND P5, PT, R69.reuse, R241, PT ;  /* 0x000000f14500720c */ /* 0x040fe20003fa6270 */
[----:B---3--:R-:W-:Y:S01]  /*159c0*/  HMMA.16816.F32.BF16 R40, R4, R56, R40 ;  /* 0x000000380428723c */ /* 0x008fe20000041828 */
[----:B------:R-:W-:Y:S01]  /*159d0*/  ISETP.GE.AND P0, PT, R69, R246, PT ;  /* 0x000000f64500720c */ /* 0x000fe20003f06270 */
[----:B------:R-:W-:Y:S01]  /*159e0*/  MUFU.TANH R98, R53 ;  /* 0x0000003500627308 */ /* 0x000fe20000002400 */
[----:B------:R-:W-:Y:S01]  /*159f0*/  ISETP.GT.AND P3, PT, R212, R69, PT ;  /* 0x00000045d400720c */ /* 0x000fe20003f64270 */
[C---:B------:R-:W-:Y:S01]  /*15a00*/  VIADD R69, R206.reuse, 0xa0 ;  /* 0x000000a0ce457836 */ /* 0x040fe20000000000 */
[----:B------:R-:W-:Y:S01]  /*15a10*/  FSEL R101, R101, -INF , !P6 ;  /* 0xff80000065657808 */ /* 0x000fe20007000000 */
[----:B------:R-:W-:Y:S01]  /*15a20*/  FMUL.FTZ R56, R55, R0 ;  /* 0x0000000037387220 */ /* 0x000fe20000410000 */
[----:B------:R-:W-:Y:S01]  /*15a30*/  FSEL R77, R77, -INF , !P4 ;  /* 0xff8000004d4d7808 */ /* 0x000fe20006000000 */
[----:B------:R-:W-:Y:S01]  /*15a40*/  VIADD R57, R206, 0xa8 ;  /* 0x000000a8ce397836 */ /* 0x000fe20000000000 */
[----:B------:R-:W-:Y:S01]  /*15a50*/  ISETP.GT.AND P6, PT, R248, R69, PT ;  /* 0x00000045f800720c */ /* 0x000fe20003fc4270 */
[----:B------:R-:W3:Y:S01]  /*15a60*/  MUFU.TANH R90, R90 ;  /* 0x0000005a005a7308 */ /* 0x000ee20000002400 */
[----:B------:R-:W-:-:S02]  /*15a70*/  FSEL R181, R101, -INF , !P1 ;  /* 0xff80000065b57808 */ /* 0x000fc40004800000 */
[----:B------:R-:W-:Y:S02]  /*15a80*/  FSEL R173, R77, -INF , !P5 ;  /* 0xff8000004dad7808 */ /* 0x000fe40006800000 */
[C---:B------:R-:W-:Y:S02]  /*15a90*/  ISETP.GE.AND P4, PT, R69.reuse, R241, PT ;  /* 0x000000f14500720c */ /* 0x040fe40003f86270 */
        /* <DEDUP_REMOVED lines=14> */
[----:B------:R-:W-:-:S02]  /*15b80*/  ISETP.GT.AND P3, PT, R248, R37, PT ;  /* 0x00000025f800720c */ /* 0x000fc40003f64270 */
[C---:B------:R-:W-:Y:S02]  /*15b90*/  ISETP.GE.AND P6, PT, R37.reuse, R241, PT ;  /* 0x000000f12500720c */ /* 0x040fe40003fc6270 */
[----:B------:R-:W-:Y:S01]  /*15ba0*/  ISETP.GE.AND P0, PT, R37, R246, PT ;  /* 0x000000f62500720c */ /* 0x000fe20003f06270 */
[----:B----4-:R-:W4:Y:S01]  /*15bb0*/  LDSM.16.M88.4 R52, [R8+0x8800] ;  /* 0x008800000834783b */ /* 0x010f220000000200 */
[----:B------:R-:W-:Y:S01]  /*15bc0*/  ISETP.GT.AND P4, PT, R212, R37, PT ;  /* 0x00000025d400720c */ /* 0x000fe20003f84270 */
[----:B------:R3:W-:Y:S01]  /*15bd0*/  MUFU.TANH R99, R56 ;  /* 0x0000003800637308 */ /* 0x0007e20000002400 */
[----:B-1----:R-:W-:Y:S01]  /*15be0*/  HMMA.16816.F32.BF16 R36, R12, R32, R44 ;  /* 0x000000200c24723c */ /* 0x002fe2000004182c */
[----:B------:R-:W1:Y:S01]  /*15bf0*/  LDSM.16.M88.4 R44, [R48+0x9000] ;  /* 0x00900000302c783b */ /* 0x000e620000000200 */
[----:B------:R-:W-:Y:S01]  /*15c00*/  FSEL R149, R104, -INF , !P5 ;  /* 0xff80000068957808 */ /* 0x000fe20006800000 */
[----:B------:R-:W-:Y:S01]  /*15c10*/  VIADD R33, R206, 0xa9 ;  /* 0x000000a9ce217836 */ /* 0x000fe20000000000 */
[----:B------:R-:W-:-:S02]  /*15c20*/  ISETP.GT.AND P5, PT, R248, R57, PT ;  /* 0x00000039f800720c */ /* 0x000fc40003fa4270 */
[----:B------:R-:W-:Y:S01]  /*15c30*/  FSEL R78, R78, -INF , !P3 ;  /* 0xff8000004e4e7808 */ /* 0x000fe20005800000 */
[----:B--2---:R-:W-:Y:S01]  /*15c40*/  VIADD R41, R206, 0xb0 ;  /* 0x000000b0ce297836 */ /* 0x004fe20000000000 */
[----:B------:R-:W-:Y:S01]  /*15c50*/  ISETP.GE.AND P3, PT, R57, R241, PT ;  /* 0x000000f13900720c */ /* 0x000fe20003f66270 */
[----:B------:R-:W-:Y:S01]  /*15c60*/  MUFU.TANH R104, R40 ;  /* 0x0000002800687308 */ /* 0x000fe20000002400 */
[----:B------:R-:W-:Y:S02]  /*15c70*/  FSEL R79, R79, -INF , !P4 ;  /* 0xff8000004f4f7808 */ /* 0x000fe40006000000 */
[----:B------:R-:W-:Y:S02]  /*15c80*/  FSEL R84, R92, -INF , !P5 ;  /* 0xff8000005c547808 */ /* 0x000fe40006800000 */
[----:B------:R-:W-:Y:S02]  /*15c90*/  FSEL R79, R79, -INF , !P0 ;  /* 0xff8000004f4f7808 */ /* 0x000fe40004000000 */
[----:B------:R-:W-:Y:S01]  /*15ca0*/  FSEL R84, R84, -INF , !P3 ;  /* 0xff80000054547808 */ /* 0x000fe20005800000 */
[----:B------:R-:W2:Y:S01]  /*15cb0*/  MUFU.TANH R88, R88 ;  /* 0x0000005800587308 */ /* 0x000ea20000002400 */
[----:B------:R-:W-:-:S02]  /*15cc0*/  ISETP.GT.AND P4, PT, R248, R33, PT ;  /* 0x00000021f800720c */ /* 0x000fc40003f84270 */
[C---:B------:R-:W-:Y:S02]  /*15cd0*/  ISETP.GE.AND P5, PT, R33.reuse, R241, PT ;  /* 0x000000f12100720c */ /* 0x040fe40003fa6270 */
[----:B------:R-:W-:Y:S02]  /*15ce0*/  ISETP.GE.AND P0, PT, R33, R246, PT ;  /* 0x000000f62100720c */ /* 0x000fe40003f06270 */
[----:B------:R-:W-:Y:S01]  /*15cf0*/  ISETP.GT.AND P3, PT, R212, R33, PT ;  /* 0x00000021d400720c */ /* 0x000fe20003f64270 */
[----:B------:R-:W2:Y:S01]  /*15d00*/  MUFU.TANH R87, R91 ;  /* 0x0000005b00577308 */ /* 0x000ea20000002400 */
[----:B------:R-:W-:Y:S01]  /*15d10*/  HMMA.16816.F32.BF16 R32, R12, R34, R28 ;  /* 0x000000220c20723c */ /* 0x000fe2000004181c */
[----:B------:R-:W2:Y:S01]  /*15d20*/  LDSM.16.M88.4 R28, [R9+0x9000] ;  /* 0x00900000091c783b */ /* 0x000ea20000000200 */
[----:B------:R-:W-:Y:S02]  /*15d30*/  FSEL R85, R78, -INF , !P6 ;  /* 0xff8000004e557808 */ /* 0x000fe40007000000 */
[----:B------:R-:W-:-:S02]  /*15d40*/  ISETP.GT.AND P6, PT, R212, R57, PT ;  /* 0x00000039d400720c */ /* 0x000fc40003fc4270 */
[----:B------:R-:W-:Y:S02]  /*15d50*/  FSEL R149, R149, -INF , !P1 ;  /* 0xff80000095957808 */ /* 0x000fe40004800000 */
[----:B------:R-:W-:Y:S02]  /*15d60*/  ISETP.GE.AND P1, PT, R57, R246, PT ;  /* 0x000000f63900720c */ /* 0x000fe40003f26270 */
[----:B------:R-:W-:Y:S01]  /*15d70*/  FSEL R78, R105, -INF , !P6 ;  /* 0xff800000694e7808 */ /* 0x000fe20007000000 */
[----:B---3--:R-:W-:Y:S01]  /*15d80*/  HMMA.16816.F32.BF16 R56, R4, R58, R68 ;  /* 0x0000003a0438723c */ /* 0x008fe20000041844 */
[----:B------:R-:W-:Y:S01]  /*15d90*/  FSEL R83, R93, -INF , !P4 ;  /* 0xff8000005d537808 */ /* 0x000fe20006000000 */
[----:B------:R-:W3:Y:S01]  /*15da0*/  MUFU.TANH R68, R42 ;  /* 0x0000002a00447308 */ /* 0x000ee20000002400 */
[----:B------:R-:W-:Y:S02]  /*15db0*/  ISETP.GT.AND P6, PT, R248, R41, PT ;  /* 0x00000029f800720c */ /* 0x000fe40003fc4270 */
[----:B------:R-:W-:-:S02]  /*15dc0*/  FSEL R78, R78, -INF , !P1 ;  /* 0xff8000004e4e7808 */ /* 0x000fc40004800000 */
[----:B------:R-:W-:Y:S01]  /*15dd0*/  FSEL R83, R83, -INF , !P5 ;  /* 0xff80000053537808 */ /* 0x000fe20006800000 */
[----:B----4-:R-:W-:Y:S01]  /*15de0*/  HMMA.16816.F32.BF16 R36, R4, R52, R36 ;  /* 0x000000340424723c */ /* 0x010fe20000041824 */
[C---:B------:R-:W-:Y:S01]  /*15df0*/  ISETP.GE.AND P4, PT, R41.reuse, R241, PT ;  /* 0x000000f12900720c */ /* 0x040fe20003f86270 */
[----:B------:R4:W3:Y:S01]  /*15e00*/  MUFU.TANH R69, R43 ;  /* 0x0000002b00457308 */ /* 0x0008e20000002400 */
[----:B------:R-:W-:Y:S02]  /*15e10*/  ISETP.GE.AND P1, PT, R41, R246, PT ;  /* 0x000000f62900720c */ /* 0x000fe40003f26270 */
[----:B------:R-:W-:Y:S01]  /*15e20*/  ISETP.GT.AND P5, PT, R212, R41, PT ;  /* 0x00000029d400720c */ /* 0x000fe20003fa4270 */
[----:B------:R-:W-:Y:S01]  /*15e30*/  VIADD R41, R206, 0xb1 ;  /* 0x000000b1ce297836 */ /* 0x000fe20000000000 */
[----:B------:R-:W-:Y:S01]  /*15e40*/  FSEL R77, R94, -INF , !P3 ;  /* 0xff8000005e4d7808 */ /* 0x000fe20005800000 */
[----:B-1----:R-:W-:Y:S01]  /*15e50*/  HMMA.16816.F32.BF16 R20, R72, R46, R20 ;  /* 0x0000002e4814723c */ /* 0x002fe20000041814 */
[----:B------:R-:W-:-:S02]  /*15e60*/  FSEL R82, R95, -INF , !P6 ;  /* 0xff8000005f527808 */ /* 0x000fc40007000000 */
[----:B------:R-:W-:Y:S01]  /*15e70*/  FSEL R77, R77, -INF , !P0 ;  /* 0xff8000004d4d7808 */ /* 0x000fe20004000000 */
[----:B------:R-:W-:Y:S01]  /*15e80*/  FMUL.FTZ R70, R57, R0 ;  /* 0x0000000039467220 */ /* 0x000fe20000410000 */
[----:B------:R-:W-:Y:S01]  /*15e90*/  FSEL R82, R82, -INF , !P4 ;  /* 0xff80000052527808 */ /* 0x000fe20006000000 */
[----:B------:R-:W-:Y:S01]  /*15ea0*/  VIADD R57, R206, 0xb8 ;  /* 0x000000b8ce397836 */ /* 0x000fe20000000000 */
[----:B------:R-:W-:Y:S01]  /*15eb0*/  ISETP.GT.AND P3, PT, R248, R41, PT ;  /* 0x00000029f800720c */ /* 0x000fe20003f64270 */
[----:B------:R-:W-:Y:S01]  /*15ec0*/  HMMA.16816.F32.BF16 R32, R4, R54, R32 ;  /* 0x000000360420723c */ /* 0x000fe20000041820 */
[C---:B------:R-:W-:Y:S01]  /*15ed0*/  ISETP.GE.AND P6, PT, R41.reuse, R241, PT ;  /* 0x000000f12900720c */ /* 0x040fe20003fc6270 */
[----:B------:R-:W-:Y:S01]  /*15ee0*/  VIADD R55, R206, 0xb9 ;  /* 0x000000b9ce377836 */ /* 0x000fe20000000000 */
[----:B------:R-:W-:Y:S01]  /*15ef0*/  ISETP.GE.AND P0, PT, R41, R246, PT ;  /* 0x000000f62900720c */ /* 0x000fe20003f06270 */
[-C--:B------:R-:W-:Y:S01]  /*15f00*/  FMUL.FTZ R56, R56, R0.reuse ;  /* 0x0000000038387220 */ /* 0x080fe20000410000 */
[----:B------:R-:W-:Y:S01]  /*15f10*/  ISETP.GT.AND P4, PT, R212, R41, PT ;  /* 0x00000029d400720c */ /* 0x000fe20003f84270 */
[-C--:B------:R-:W-:Y:S01]  /*15f20*/  FMUL.FTZ R53, R58, R0.reuse ;  /* 0x000000003a357220 */ /* 0x080fe20000410000 */
[----:B------:R-:W-:Y:S01]  /*15f30*/  FSEL R90, R90, -INF , !P5 ;  /* 0xff8000005a5a7808 */ /* 0x000fe20006800000 */
[----:B----4-:R-:W-:Y:S01]  /*15f40*/  HMMA.16816.F32.BF16 R40, R72, R44, R24 ;  /* 0x0000002c4828723c */ /* 0x010fe20000041818 */
[----:B------:R-:W1:Y:S01]  /*15f50*/  LDSM.16.M88.4 R24, [R8+0x9000] ;  /* 0x009000000818783b */ /* 0x000e620000000200 */
[----:B------:R-:W-:Y:S01]  /*15f60*/  ISETP.GT.AND P5, PT, R248, R57, PT ;  /* 0x00000039f800720c */ /* 0x000fe20003fa4270 */
[-C--:B------:R-:W-:Y:S01]  /*15f70*/  FMUL.FTZ R45, R36, R0.reuse ;  /* 0x00000000242d7220 */ /* 0x080fe20000410000 */
[----:B--2---:R-:W-:Y:S01]  /*15f80*/  FSEL R88, R88, -INF , !P3 ;  /* 0xff80000058587808 */ /* 0x004fe20005800000 */
[-C--:B------:R-:W-:Y:S01]  /*15f90*/  FMUL.FTZ R36, R37, R0.reuse ;  /* 0x0000000025247220 */ /* 0x080fe20000410000 */
[----:B------:R-:W-:Y:S01]  /*15fa0*/  ISETP.GE.AND P3, PT, R57, R241, PT ;  /* 0x000000f13900720c */ /* 0x000fe20003f66270 */
[----:B------:R-:W-:Y:S01]  /*15fb0*/  VIADD R37, R206, 0xc0 ;  /* 0x000000c0ce257836 */ /* 0x000fe20000000000 */
[----:B------:R-:W-:Y:S01]  /*15fc0*/  FSEL R92, R88, -INF , !P6 ;  /* 0xff800000585c7808 */ /* 0x000fe20007000000 */
[C---:B------:R-:W-:Y:S01]  /*15fd0*/  HMMA.16816.F32.BF16 R20, R12.reuse, R30, R20 ;  /* 0x0000001e0c14723c */ /* 0x040fe20000041814 */
[----:B------:R-:W-:Y:S01]  /*15fe0*/  FSEL R87, R87, -INF , !P4 ;  /* 0xff80000057577808 */ /* 0x000fe20006000000 */
[----:B------:R-:W2:Y:S01]  /*15ff0*/  MUFU.TANH R56, R56 ;  /* 0x0000003800387308 */ /* 0x000ea20000002400 */
[----:B------:R-:W-:Y:S01]  /*16000*/  FSEL R89, R89, -INF , !P5 ;  /* 0xff80000059597808 */ /* 0x000fe20006800000 */
[-C--:B------:R-:W-:Y:S01]  /*16010*/  FMUL.FTZ R44, R59, R0.reuse ;  /* 0x000000003b2c7220 */ /* 0x080fe20000410000 */
[----:B------:R-:W-:Y:S01]  /*16020*/  ISETP.GT.AND P6, PT, R212, R57, PT ;  /* 0x00000039d400720c */ /* 0x000fe20003fc4270 */
[----:B------:R-:W-:Y:S01]  /*16030*/  VIADD R31, R206, 0xc9 ;  /* 0x000000c9ce1f7836 */ /* 0x000fe20000000000 */
[----:B------:R-:W-:Y:S01]  /*16040*/  ISETP.GT.AND P4, PT, R248, R55, PT ;  /* 0x00000037f800720c */ /* 0x000fe20003f84270 */
[-C--:B------:R-:W-:Y:S01]  /*16050*/  FMUL.FTZ R32, R32, R0.reuse ;  /* 0x0000000020207220 */ /* 0x080fe20000410000 */
[----:B------:R-:W-:Y:S01]  /*16060*/  FSEL R90, R90, -INF , !P1 ;  /* 0xff8000005a5a7808 */ /* 0x000fe20004800000 */
[----:B------:R-:W-:Y:S01]  /*16070*/  MUFU.TANH R52, R70 ;  /* 0x0000004600347308 */ /* 0x000fe20000002400 */
[----:B------:R-:W-:Y:S01]  /*16080*/  HMMA.16816.F32.BF16 R40, R12, R28, R40 ;  /* 0x0000001c0c28723c */ /* 0x000fe20000041828 */
[----:B------:R-:W-:Y:S01]  /*16090*/  FSEL R88, R87, -INF , !P0 ;  /* 0xff80000057587808 */ /* 0x000fe20004000000 */
[-C--:B------:R-:W-:Y:S01]  /*160a0*/  FMUL.FTZ R28, R38, R0.reuse ;  /* 0x00000000261c7220 */ /* 0x080fe20000410000 */
[----:B------:R-:W-:Y:S01]  /*160b0*/  FSEL R91, R89, -INF , !P3 ;  /* 0xff800000595b7808 */ /* 0x000fe20005800000 */
[----:B------:R-:W-:Y:S01]  /*160c0*/  FMUL.FTZ R29, R39, R0 ;  /* 0x00000000271d7220 */ /* 0x000fe20000410000 */
[----:B------:R-:W-:Y:S01]  /*160d0*/  ISETP.GE.AND P1, PT, R57, R246, PT ;  /* 0x000000f63900720c */ /* 0x000fe20003f26270 */
[-C--:B------:R-:W-:Y:S01]  /*160e0*/  FMUL.FTZ R33, R33, R0.reuse ;  /* 0x0000000021217220 */ /* 0x080fe20000410000 */
[----:B------:R-:W-:Y:S01]  /*160f0*/  ISETP.GE.AND P5, PT, R55, R241, PT ;  /* 0x000000f13700720c */ /* 0x000fe20003fa6270 */
[----:B------:R-:W4:Y:S01]  /*16100*/  MUFU.TANH R53, R53 ;  /* 0x0000003500357308 */ /* 0x000f220000002400 */
[----:B------:R-:W-:Y:S01]  /*16110*/  FSEL R87, R101, -INF , !P6 ;  /* 0xff80000065577808 */ /* 0x000fe20007000000 */
[-C--:B------:R-:W-:Y:S01]  /*16120*/  FMUL.FTZ R30, R35, R0.reuse ;  /* 0x00000000231e7220 */ /* 0x080fe20000410000 */
[----:B------:R-:W-:Y:S01]  /*16130*/  FSEL R89, R98, -INF , !P4 ;  /* 0xff80000062597808 */ /* 0x000fe20006000000 */
[----:B------:R-:W-:Y:S01]  /*16140*/  VIADD R13, R206, 0xd8 ;  /* 0x000000d8ce0d7836 */ /* 0x000fe20000000000 */
[----:B------:R-:W-:Y:S01]  /*16150*/  ISETP.GT.AND P3, PT, R212, R55, PT ;  /* 0x00000037d400720c */ /* 0x000fe20003f64270 */
[----:B------:R-:W-:Y:S01]  /*16160*/  VIADD R15, R206, 0xd9 ;  /* 0x000000d9ce0f7836 */ /* 0x000fe20000000000 */
[----:B------:R-:W-:Y:S01]  /*16170*/  ISETP.GT.AND P6, PT, R248, R37, PT ;  /* 0x00000025f800720c */ /* 0x000fe20003fc4270 */
[----:B------:R-:W4:Y:S01]  /*16180*/  MUFU.TANH R45, R45 ;  /* 0x0000002d002d7308 */ /* 0x000f220000002400 */
[----:B------:R-:W-:Y:S01]  /*16190*/  FSEL R87, R87, -INF , !P1 ;  /* 0xff80000057577808 */ /* 0x000fe20004800000 */
[----:B------:R-:W-:Y:S01]  /*161a0*/  FMUL.FTZ R14, R18, R0 ;  /* 0x00000000120e7220 */ /* 0x000fe20000410000 */
[----:B------:R-:W-:Y:S01]  /*161b0*/  FSEL R89, R89, -INF , !P5 ;  /* 0xff80000059597808 */ /* 0x000fe20006800000 */
[----:B------:R-:W-:-:S04]  /*161c0*/  DEPBAR.LE SB0, 0x0 ;  /* 0x000080000000791a */ /* 0x000fc80000000000 */
[C---:B------:R-:W-:Y:S01]  /*161d0*/  ISETP.GE.AND P4, PT, R37.reuse, R241, PT ;  /* 0x000000f12500720c */ /* 0x040fe20003f86270 */
[C---:B-1----:R-:W-:Y:S01]  /*161e0*/  HMMA.16816.F32.BF16 R40, R4.reuse, R24, R40 ;  /* 0x000000180428723c */ /* 0x042fe20000041828 */
[-C--:B------:R-:W-:Y:S01]  /*161f0*/  ISETP.GE.AND P1, PT, R37, R246.reuse, PT ;  /* 0x000000f62500720c */ /* 0x080fe20003f26270 */
[----:B------:R-:W1:Y:S01]  /*16200*/  MUFU.TANH R44, R44 ;  /* 0x0000002c002c7308 */ /* 0x000e620000002400 */
[----:B------:R-:W-:Y:S01]  /*16210*/  ISETP.GT.AND P5, PT, R212, R37, PT ;  /* 0x00000025d400720c */ /* 0x000fe20003fa4270 */
[----:B------:R-:W-:Y:S01]  /*16220*/  VIADD R37, R206, 0xc1 ;  /* 0x000000c1ce257836 */ /* 0x000fe20000000000 */
[----:B------:R-:W-:Y:S01]  /*16230*/  ISETP.GE.AND P0, PT, R55, R246, PT ;  /* 0x000000f63700720c */ /* 0x000fe20003f06270 */
[-C--:B------:R-:W-:Y:S01]  /*16240*/  FMUL.FTZ R25, R34, R0.reuse ;  /* 0x0000000022197220 */ /* 0x080fe20000410000 */
[----:B------:R-:W-:Y:S01]  /*16250*/  FSEL R95, R99, -INF , !P3 ;  /* 0xff800000635f7808 */ /* 0x000fe20005800000 */
[----:B------:R-:W-:Y:S01]  /*16260*/  HMMA.16816.F32.BF16 R20, R4, R26, R20 ;  /* 0x0000001a0414723c */ /* 0x000fe20000041814 */
[----:B------:R-:W-:Y:S01]  /*16270*/  FSEL R104, R104, -INF , !P6 ;  /* 0xff80000068687808 */ /* 0x000fe20007000000 */
[----:B------:R-:W1:Y:S01]  /*16280*/  MUFU.TANH R28, R28 ;  /* 0x0000001c001c7308 */ /* 0x000e620000002400 */
[----:B------:R-:W-:Y:S01]  /*16290*/  ISETP.GT.AND P3, PT, R248, R37, PT ;  /* 0x00000025f800720c */ /* 0x000fe20003f64270 */
[----:B------:R-:W-:Y:S01]  /*162a0*/  VIADD R7, R206, 0xe1 ;  /* 0x000000e1ce077836 */ /* 0x000fe20000000000 */
[----:B------:R-:W-:Y:S01]  /*162b0*/  FSEL R95, R95, -INF , !P0 ;  /* 0xff8000005f5f7808 */ /* 0x000fe20004000000 */
[----:B------:R-:W-:Y:S01]  /*162c0*/  FMUL.FTZ R6, R16, R0 ;  /* 0x0000000010067220 */ /* 0x000fe20000410000 */
[----:B------:R-:W-:Y:S01]  /*162d0*/  FSEL R104, R104, -INF , !P4 ;  /* 0xff80000068687808 */ /* 0x000fe20006000000 */
[----:B------:R-:W-:Y:S01]  /*162e0*/  IMAD.MOV.U32 R73, RZ, RZ, R247 ;  /* 0x000000ffff497224 */ /* 0x000fe200078e00f7 */
[C---:B------:R-:W-:Y:S01]  /*162f0*/  ISETP.GE.AND P6, PT, R37.reuse, R241, PT ;  /* 0x000000f12500720c */ /* 0x040fe20003fc6270 */
[----:B------:R-:W1:Y:S01]  /*16300*/  MUFU.TANH R36, R36 ;  /* 0x0000002400247308 */ /* 0x000e620000002400 */
[----:B------:R-:W-:Y:S01]  /*16310*/  ISETP.GE.AND P0, PT, R37, R246, PT ;  /* 0x000000f62500720c */ /* 0x000fe20003f06270 */
[-C--:B------:R-:W-:Y:S01]  /*16320*/  FMUL.FTZ R27, R42, R0.reuse ;  /* 0x000000002a1b7220 */ /* 0x080fe20000410000 */
[----:B------:R-:W-:Y:S01]  /*16330*/  ISETP.GT.AND P4, PT, R212, R37, PT ;  /* 0x00000025d400720c */ /* 0x000fe20003f84270 */
[----:B------:R-:W-:Y:S01]  /*16340*/  VIADD R37, R206, 0xc8 ;  /* 0x000000c8ce257836 */ /* 0x000fe20000000000 */
[----:B------:R-:W-:Y:S01]  /*16350*/  FSEL R99, R103, -INF , !P3 ;  /* 0xff80000067637808 */ /* 0x000fe20005800000 */
[-C--:B------:R-:W-:Y:S01]  /*16360*/  FMUL.FTZ R41, R41, R0.reuse ;  /* 0x0000000029297220 */ /* 0x080fe20000410000 */
[----:B---3--:R-:W-:Y:S01]  /*16370*/  FSEL R68, R68, -INF , !P5 ;  /* 0xff80000044447808 */ /* 0x008fe20006800000 */
[----:B------:R3:W-:Y:S01]  /*16380*/  MUFU.TANH R24, R33 ;  /* 0x0000002100187308 */ /* 0x0007e20000002400 */
[-C--:B------:R-:W-:Y:S01]  /*16390*/  ISETP.GT.AND P5, PT, R248, R37.reuse, PT ;  /* 0x00000025f800720c */ /* 0x080fe20003fa4270 */
[-C--:B------:R-:W-:Y:S01]  /*163a0*/  FMUL.FTZ R20, R20, R0.reuse ;  /* 0x0000000014147220 */ /* 0x080fe20000410000 */
[----:B------:R-:W-:Y:S01]  /*163b0*/  FSEL R99, R99, -INF , !P6 ;  /* 0xff80000063637808 */ /* 0x000fe20007000000 */
[-C--:B------:R-:W-:Y:S01]  /*163c0*/  FMUL.FTZ R12, R43, R0.reuse ;  /* 0x000000002b0c7220 */ /* 0x080fe20000410000 */
[----:B------:R-:W-:Y:S01]  /*163d0*/  FSEL R69, R69, -INF , !P4 ;  /* 0xff80000045457808 */ /* 0x000fe20006000000 */
[-C--:B------:R-:W-:Y:S01]  /*163e0*/  FMUL.FTZ R5, R23, R0.reuse ;  /* 0x0000000017057220 */ /* 0x080fe20000410000 */
[----:B------:R-:W-:Y:S01]  /*163f0*/  ISETP.GT.AND P6, PT, R212, R37, PT ;  /* 0x00000025d400720c */ /* 0x000fe20003fc4270 */
[----:B------:R-:W1:Y:S01]  /*16400*/  MUFU.TANH R29, R29 ;  /* 0x0000001d001d7308 */ /* 0x000e620000002400 */
[----:B------:R-:W-:Y:S01]  /*16410*/  ISETP.GT.AND P4, PT, R248, R31, PT ;  /* 0x0000001ff800720c */ /* 0x000fe20003f84270 */
[-C--:B------:R-:W-:Y:S01]  /*16420*/  FMUL.FTZ R4, R22, R0.reuse ;  /* 0x0000000016047220 */ /* 0x080fe20000410000 */
[----:B------:R-:W-:Y:S01]  /*16430*/  FSEL R94, R68, -INF , !P1 ;  /* 0xff800000445e7808 */ /* 0x000fe20004800000 */
[----:B------:R-:W-:Y:S01]  /*16440*/  FMUL.FTZ R21, R21, R0 ;  /* 0x0000000015157220 */ /* 0x000fe20000410000 */
[----:B--2---:R-:W-:-:S02]  /*16450*/  FSEL R56, R56, -INF , !P5 ;  /* 0xff80000038387808 */ /* 0x004fc40006800000 */
[----:B------:R-:W-:Y:S01]  /*16460*/  ISETP.GE.AND P1, PT, R37, R246, PT ;  /* 0x000000f62500720c */ /* 0x000fe20003f26270 */
[----:B------:R-:W2:Y:S01]  /*16470*/  MUFU.TANH R32, R32 ;  /* 0x0000002000207308 */ /* 0x000ea20000002400 */
[-C--:B------:R-:W-:Y:S01]  /*16480*/  ISETP.GE.AND P5, PT, R31, R241.reuse, PT ;  /* 0x000000f11f00720c */ /* 0x080fe20003fa6270 */
[----:B---3--:R-:W-:Y:S01]  /*16490*/  VIADD R33, R206, 0xd0 ;  /* 0x000000d0ce217836 */ /* 0x008fe20000000000 */
[----:B----4-:R-:W-:Y:S02]  /*164a0*/  FSEL R53, R53, -INF , !P6 ;  /* 0xff80000035357808 */ /* 0x010fe40007000000 */
[----:B------:R-:W-:Y:S02]  /*164b0*/  FSEL R52, R52, -INF , !P4 ;  /* 0xff80000034347808 */ /* 0x000fe40006000000 */
[----:B------:R-:W-:Y:S01]  /*164c0*/  ISETP.GE.AND P3, PT, R37, R241, PT ;  /* 0x000000f12500720c */ /* 0x000fe20003f66270 */
[----:B------:R-:W3:Y:S01]  /*164d0*/  MUFU.TANH R25, R25 ;  /* 0x0000001900197308 */ /* 0x000ee20000002400 */
[----:B------:R-:W-:-:S02]  /*164e0*/  ISETP.GT.AND P6, PT, R248, R33, PT ;  /* 0x00000021f800720c */ /* 0x000fc40003fc4270 */
[----:B------:R-:W-:Y:S02]  /*164f0*/  FSEL R74, R53, -INF , !P1 ;  /* 0xff800000354a7808 */ /* 0x000fe40004800000 */
[----:B------:R-:W-:Y:S02]  /*16500*/  FSEL R106, R52, -INF , !P5 ;  /* 0xff800000346a7808 */ /* 0x000fe40006800000 */
[----:B------:R-:W-:Y:S01]  /*16510*/  FSEL R98, R56, -INF , !P3 ;  /* 0xff80000038627808 */ /* 0x000fe20005800000 */
[----:B------:R-:W4:Y:S01]  /*16520*/  MUFU.TANH R30, R30 ;  /* 0x0000001e001e7308 */ /* 0x000f220000002400 */
[C---:B------:R-:W-:Y:S02]  /*16530*/  ISETP.GE.AND P4, PT, R33.reuse, R241, PT ;  /* 0x000000f12100720c */ /* 0x040fe40003f86270 */
[----:B------:R-:W-:Y:S02]  /*16540*/  ISETP.GE.AND P1, PT, R33, R246, PT ;  /* 0x000000f62100720c */ /* 0x000fe40003f26270 */
[----:B------:R-:W-:Y:S01]  /*16550*/  ISETP.GT.AND P5, PT, R212, R33, PT ;  /* 0x00000021d400720c */ /* 0x000fe20003fa4270 */
[----:B------:R-:W-:Y:S01]  /*16560*/  VIADD R33, R206, 0xd1 ;  /* 0x000000d1ce217836 */ /* 0x000fe20000000000 */
[----:B------:R-:W-:Y:S01]  /*16570*/  FSEL R93, R69, -INF , !P0 ;  /* 0xff800000455d7808 */ /* 0x000fe20004000000 */
[----:B------:R-:W-:Y:S01]  /*16580*/  MUFU.TANH R27, R27 ;  /* 0x0000001b001b7308 */ /* 0x000fe20000002400 */
[----:B------:R-:W-:-:S02]  /*16590*/  ISETP.GT.AND P3, PT, R212, R31, PT ;  /* 0x0000001fd400720c */ /* 0x000fc40003f64270 */
[----:B------:R-:W-:Y:S01]  /*165a0*/  ISETP.GE.AND P0, PT, R31, R246, PT ;  /* 0x000000f61f00720c */ /* 0x000fe20003f06270 */
[----:B------:R-:W-:Y:S01]  /*165b0*/  FMUL.FTZ R31, R40, R0 ;  /* 0x00000000281f7220 */ /* 0x000fe20000410000 */
[----:B------:R-:W-:Y:S02]  /*165c0*/  FSEL R45, R45, -INF , !P6 ;  /* 0xff8000002d2d7808 */ /* 0x000fe40007000000 */
[----:B-1----:R-:W-:Y:S01]  /*165d0*/  FSEL R44, R44, -INF , !P3 ;  /* 0xff8000002c2c7808 */ /* 0x002fe20005800000 */
[----:B------:R-:W-:Y:S01]  /*165e0*/  MUFU.TANH R26, R41 ;  /* 0x00000029001a7308 */ /* 0x000fe20000002400 */
[----:B------:R-:W-:Y:S02]  /*165f0*/  ISETP.GT.AND P3, PT, R248, R33, PT ;  /* 0x00000021f800720c */ /* 0x000fe40003f64270 */
[----:B------:R-:W-:Y:S02]  /*16600*/  FSEL R75, R45, -INF , !P4 ;  /* 0xff8000002d4b7808 */ /* 0x000fe40006000000 */
[----:B------:R-:W-:-:S02]  /*16610*/  FSEL R28, R28, -INF , !P5 ;  /* 0xff8000001c1c7808 */ /* 0x000fc40006800000 */
[----:B------:R-:W-:Y:S01]  /*16620*/  ISETP.GT.AND P4, PT, R212, R33, PT ;  /* 0x00000021d400720c */ /* 0x000fe20003f84270 */
[----:B------:R-:W1:Y:S01]  /*16630*/  MUFU.TANH R31, R31 ;  /* 0x0000001f001f7308 */ /* 0x000e620000002400 */
[----:B------:R-:W-:Y:S02]  /*16640*/  ISETP.GT.AND P5, PT, R248, R13, PT ;  /* 0x0000000df800720c */ /* 0x000fe40003fa4270 */
[C---:B------:R-:W-:Y:S02]  /*16650*/  ISETP.GE.AND P6, PT, R33.reuse, R241, PT ;  /* 0x000000f12100720c */ /* 0x040fe40003fc6270 */
[----:B------:R-:W-:Y:S02]  /*16660*/  FSEL R36, R36, -INF , !P3 ;  /* 0xff80000024247808 */ /* 0x000fe40005800000 */
[----:B------:R-:W-:Y:S01]  /*16670*/  FSEL R72, R44, -INF , !P0 ;  /* 0xff8000002c487808 */ /* 0x000fe20004000000 */
[----:B------:R-:W-:Y:S01]  /*16680*/  MUFU.TANH R12, R12 ;  /* 0x0000000c000c7308 */ /* 0x000fe20000002400 */
[----:B------:R-:W-:-:S02]  /*16690*/  ISETP.GE.AND P0, PT, R33, R246, PT ;  /* 0x000000f62100720c */ /* 0x000fc40003f06270 */
[----:B------:R-:W-:Y:S02]  /*166a0*/  ISETP.GE.AND P3, PT, R13, R241, PT ;  /* 0x000000f10d00720c */ /* 0x000fe40003f66270 */
[----:B------:R-:W-:Y:S02]  /*166b0*/  FSEL R29, R29, -INF , !P4 ;  /* 0xff8000001d1d7808 */ /* 0x000fe40006000000 */
[----:B--2---:R-:W-:Y:S01]  /*166c0*/  FSEL R32, R32, -INF , !P5 ;  /* 0xff80000020207808 */ /* 0x004fe20006800000 */
[----:B------:R-:W-:Y:S01]  /*166d0*/  MUFU.TANH R5, R5 ;  /* 0x0000000500057308 */ /* 0x000fe20000002400 */
[----:B------:R-:W-:Y:S02]  /*166e0*/  FSEL R81, R28, -INF , !P1 ;  /* 0xff8000001c517808 */ /* 0x000fe40004800000 */
[----:B------:R-:W-:Y:S02]  /*166f0*/  FSEL R108, R36, -INF , !P6 ;  /* 0xff800000246c7808 */ /* 0x000fe40007000000 */
[----:B------:R-:W-:-:S02]  /*16700*/  ISETP.GE.AND P1, PT, R13, R246, PT ;  /* 0x000000f60d00720c */ /* 0x000fc40003f26270 */
[----:B------:R-:W-:Y:S01]  /*16710*/  ISETP.GT.AND P6, PT, R212, R13, PT ;  /* 0x0000000dd400720c */ /* 0x000fe20003fc4270 */
[----:B------:R-:W-:Y:S01]  /*16720*/  MUFU.TANH R4, R4 ;  /* 0x0000000400047308 */ /* 0x000fe20000002400 */
[----:B------:R-:W-:Y:S02]  /*16730*/  ISETP.GT.AND P4, PT, R248, R15, PT ;  /* 0x0000000ff800720c */ /* 0x000fe40003f84270 */
[----:B------:R-:W-:Y:S02]  /*16740*/  FSEL R80, R29, -INF , !P0 ;  /* 0xff8000001d507808 */ /* 0x000fe40004000000 */
[----:B------:R-:W-:Y:S02]  /*16750*/  FSEL R101, R32, -INF , !P3 ;  /* 0xff80000020657808 */ /* 0x000fe40005800000 */
[C---:B------:R-:W-:Y:S01]  /*16760*/  ISETP.GE.AND P5, PT, R15.reuse, R241, PT ;  /* 0x000000f10f00720c */ /* 0x040fe20003fa6270 */
[----:B------:R-:W2:Y:S01]  /*16770*/  MUFU.TANH R13, R20 ;  /* 0x00000014000d7308 */ /* 0x000ea20000002400 */
[----:B------:R-:W-:Y:S01]  /*16780*/  BAR.SYNC.DEFER_BLOCKING 0x0 ;  /* 0x0000000000007b1d */ /* 0x000fe20000010000 */
[----:B------:R-:W-:-:S02]  /*16790*/  ISETP.GE.AND P0, PT, R15, R246, PT ;  /* 0x000000f60f00720c */ /* 0x000fc40003f06270 */
[----:B------:R-:W-:Y:S01]  /*167a0*/  ISETP.GT.AND P3, PT, R212, R15, PT ;  /* 0x0000000fd400720c */ /* 0x000fe20003f64270 */
[----:B------:R-:W-:Y:S01]  /*167b0*/  VIADD R15, R206, 0xe0 ;  /* 0x000000e0ce0f7836 */ /* 0x000fe20000000000 */
[----:B---3--:R-:W-:Y:S02]  /*167c0*/  FSEL R25, R25, -INF , !P6 ;  /* 0xff80000019197808 */ /* 0x008fe40007000000 */
[----:B------:R-:W-:Y:S01]  /*167d0*/  FSEL R24, R24, -INF , !P4 ;  /* 0xff80000018187808 */ /* 0x000fe20006000000 */
[----:B------:R-:W3:Y:S01]  /*167e0*/  MUFU.TANH R21, R21 ;  /* 0x0000001500157308 */ /* 0x000ee20000002400 */
[----:B------:R-:W-:Y:S02]  /*167f0*/  ISETP.GT.AND P6, PT, R248, R15, PT ;  /* 0x0000000ff800720c */ /* 0x000fe40003fc4270 */
[----:B------:R-:W-:Y:S02]  /*16800*/  FSEL R105, R25, -INF , !P1 ;  /* 0xff80000019697808 */ /* 0x000fe40004800000 */
[----:B------:R-:W-:-:S02]  /*16810*/  FSEL R114, R24, -INF , !P5 ;  /* 0xff80000018727808 */ /* 0x000fc40006800000 */
[C---:B------:R-:W-:Y:S01]  /*16820*/  ISETP.GE.AND P4, PT, R15.reuse, R241, PT ;  /* 0x000000f10f00720c */ /* 0x040fe20003f86270 */
[----:B------:R-:W3:Y:S01]  /*16830*/  MUFU.TANH R14, R14 ;  /* 0x0000000e000e7308 */ /* 0x000ee20000002400 */
[----:B------:R-:W-:Y:S02]  /*16840*/  ISETP.GE.AND P1, PT, R15, R246, PT ;  /* 0x000000f60f00720c */ /* 0x000fe40003f26270 */
[----:B------:R-:W-:Y:S01]  /*16850*/  ISETP.GT.AND P5, PT, R212, R15, PT ;  /* 0x0000000fd400720c */ /* 0x000fe20003fa4270 */
[----:B------:R-:W-:Y:S01]  /*16860*/  VIADD R15, R206, 0xe8 ;  /* 0x000000e8ce0f7836 */ /* 0x000fe20000000000 */
[----:B----4-:R-:W-:Y:S02]  /*16870*/  FSEL R30, R30, -INF , !P3 ;  /* 0xff8000001e1e7808 */ /* 0x010fe40005800000 */
[----:B-1----:R-:W-:Y:S01]  /*16880*/  FSEL R31, R31, -INF , !P6 ;  /* 0xff8000001f1f7808 */ /* 0x002fe20007000000 */
[----:B------:R-:W-:Y:S01]  /*16890*/  MUFU.TANH R6, R6 ;  /* 0x0000000600067308 */ /* 0x000fe20000002400 */
        /* <DEDUP_REMOVED lines=8> */
[----:B------:R-:W-:Y:S01]  /*16920*/  FMUL.FTZ R7, R17, R0 ;  /* 0x0000000011077220 */ /* 0x000fe20000410000 */
[----:B------:R-:W-:Y:S01]  /*16930*/  FSEL R103, R27, -INF , !P1 ;  /* 0xff8000001b677808 */ /* 0x000fe20004800000 */
[----:B------:R-:W-:Y:S01]  /*16940*/  VIADD R17, R206, 0xe9 ;  /* 0x000000e9ce117836 */ /* 0x000fe20000000000 */
[----:B------:R-:W-:Y:S02]  /*16950*/  ISETP.GE.AND P1, PT, R15, R241, PT ;  /* 0x000000f10f00720c */ /* 0x000fe40003f26270 */
[----:B--2---:R-:W-:Y:S01]  /*16960*/  FSEL R13, R13, -INF , !P5 ;  /* 0xff8000000d0d7808 */ /* 0x004fe20006800000 */
[----:B------:R-:W-:Y:S01]  /*16970*/  MUFU.TANH R7, R7 ;  /* 0x0000000700077308 */ /* 0x000fe20000002400 */
[----:B------:R-:W-:Y:S02]  /*16980*/  FSEL R26, R26, -INF , !P3 ;  /* 0xff8000001a1a7808 */ /* 0x000fe40005800000 */
[----:B------:R-:W-:Y:S01]  /*16990*/  FSEL R107, R13, -INF , !P1 ;  /* 0xff8000000d6b7808 */ /* 0x000fe20004800000 */
[----:B------:R-:W-:Y:S01]  /*169a0*/  VIADD R13, R206, 0xf8 ;  /* 0x000000f8ce0d7836 */ /* 0x000fe20000000000 */
[----:B------:R-:W-:-:S02]  /*169b0*/  FSEL R12, R12, -INF , !P4 ;  /* 0xff8000000c0c7808 */ /* 0x000fc40006000000 */
[----:B------:R-:W-:Y:S02]  /*169c0*/  ISETP.GT.AND P1, PT, R212, R17, PT ;  /* 0x00000011d400720c */ /* 0x000fe40003f24270 */
[----:B------:R-:W-:Y:S02]  /*169d0*/  FSEL R112, R26, -INF , !P6 ;  /* 0xff8000001a707808 */ /* 0x000fe40007000000 */
[----:B------:R-:W-:Y:S02]  /*169e0*/  ISETP.GT.AND P6, PT, R212, R15, PT ;  /* 0x0000000fd400720c */ /* 0x000fe40003fc4270 */
[----:B------:R-:W-:Y:S01]  /*169f0*/  FSEL R16, R5, -INF , !P1 ;  /* 0xff80000005107808 */ /* 0x000fe20004800000 */
[----:B------:R-:W-:Y:S01]  /*16a00*/  FMUL.FTZ R5, R102, R0 ;  /* 0x0000000066057220 */ /* 0x000fe20000410000 */
[----:B------:R-:W-:Y:S02]  /*16a10*/  ISETP.GT.AND P4, PT, R248, R17, PT ;  /* 0x00000011f800720c */ /* 0x000fe40003f84270 */
[----:B------:R-:W-:-:S02]  /*16a20*/  FSEL R97, R12, -INF , !P0 ;  /* 0xff8000000c617808 */ /* 0x000fc40004000000 */
[----:B------:R-:W1:Y:S01]  /*16a30*/  MUFU.TANH R12, R19 ;  /* 0x00000013000c7308 */ /* 0x000e620000002400 */
[----:B------:R-:W-:Y:S01]  /*16a40*/  ISETP.GE.AND P3, PT, R15, R246, PT ;  /* 0x000000f60f00720c */ /* 0x000fe20003f66270 */
[----:B------:R-:W-:Y:S01]  /*16a50*/  VIADD R15, R206, 0xf0 ;  /* 0x000000f0ce0f7836 */ /* 0x000fe20000000000 */
[----:B------:R-:W-:Y:S02]  /*16a60*/  FSEL R4, R4, -INF , !P6 ;  /* 0xff80000004047808 */ /* 0x000fe40007000000 */
[----:B------:R-:W-:Y:S02]  /*16a70*/  ISETP.GE.AND P0, PT, R17, R241, PT ;  /* 0x000000f11100720c */ /* 0x000fe40003f06270 */
[----:B---3--:R-:W-:Y:S01]  /*16a80*/  FSEL R21, R21, -INF , !P4 ;  /* 0xff80000015157808 */ /* 0x008fe20006000000 */
[----:B------:R-:W2:Y:S01]  /*16a90*/  MUFU.TANH R5, R5 ;  /* 0x0000000500057308 */ /* 0x000ea20000002400 */
[----:B------:R-:W-:Y:S01]  /*16aa0*/  FSEL R96, R4, -INF , !P3 ;  /* 0xff80000004607808 */ /* 0x000fe20005800000 */
[-C--:B------:R-:W-:Y:S01]  /*16ab0*/  FMUL.FTZ R4, R100, R0.reuse ;  /* 0x0000000064047220 */ /* 0x080fe20000410000 */
[----:B------:R-:W-:Y:S01]  /*16ac0*/  FSEL R100, R21, -INF , !P0 ;  /* 0xff80000015647808 */ /* 0x000fe20004000000 */
[----:B------:R-:W-:Y:S01]  /*16ad0*/  FMUL.FTZ R0, R76, R0 ;  /* 0x000000004c007220 */ /* 0x000fe20000410000 */
[----:B------:R-:W-:-:S02]  /*16ae0*/  ISETP.GT.AND P6, PT, R248, R15, PT ;  /* 0x0000000ff800720c */ /* 0x000fc40003fc4270 */
[C---:B------:R-:W-:Y:S01]  /*16af0*/  ISETP.GE.AND P3, PT, R15.reuse, R241, PT ;  /* 0x000000f10f00720c */ /* 0x040fe20003f66270 */
[----:B------:R-:W3:Y:S01]  /*16b00*/  MUFU.TANH R4, R4 ;  /* 0x0000000400047308 */ /* 0x000ee20000002400 */
[-C--:B------:R-:W-:Y:S02]  /*16b10*/  ISETP.GE.AND P4, PT, R15, R246.reuse, PT ;  /* 0x000000f60f00720c */ /* 0x080fe40003f86270 */
[----:B------:R-:W-:Y:S01]  /*16b20*/  ISETP.GT.AND P0, PT, R212, R15, PT ;  /* 0x0000000fd400720c */ /* 0x000fe20003f04270 */
[----:B------:R-:W-:Y:S01]  /*16b30*/  VIADD R15, R206, 0xf1 ;  /* 0x000000f1ce0f7836 */ /* 0x000fe20000000000 */
[----:B------:R-:W-:Y:S02]  /*16b40*/  ISETP.GE.AND P5, PT, R17, R246, PT ;  /* 0x000000f61100720c */ /* 0x000fe40003fa6270 */
[----:B------:R-:W-:Y:S01]  /*16b50*/  FSEL R14, R14, -INF , !P0 ;  /* 0xff8000000e0e7808 */ /* 0x000fe20004000000 */
[----:B------:R-:W4:Y:S01]  /*16b60*/  MUFU.TANH R0, R0 ;  /* 0x0000000000007308 */ /* 0x000f220000002400 */
[----:B------:R-:W-:-:S02]  /*16b70*/  ISETP.GT.AND P0, PT, R212, R15, PT ;  /* 0x0000000fd400720c */ /* 0x000fc40003f04270 */
[----:B------:R-:W-:Y:S02]  /*16b80*/  ISETP.GT.AND P1, PT, R248, R15, PT ;  /* 0x0000000ff800720c */ /* 0x000fe40003f24270 */
[----:B-1----:R-:W-:Y:S02]  /*16b90*/  FSEL R12, R12, -INF , !P0 ;  /* 0xff8000000c0c7808 */ /* 0x002fe40004000000 */
[----:B------:R-:W-:Y:S02]  /*16ba0*/  ISETP.GT.AND P0, PT, R212, R13, PT ;  /* 0x0000000dd400720c */ /* 0x000fe40003f04270 */
[----:B------:R-:W-:Y:S02]  /*16bb0*/  FSEL R102, R16, -INF , !P5 ;  /* 0xff80000010667808 */ /* 0x000fe40006800000 */
[----:B--2---:R-:W-:Y:S02]  /*16bc0*/  FSEL R5, R5, -INF , !P0 ;  /* 0xff80000005057808 */ /* 0x004fe40004000000 */
[----:B------:R-:W-:-:S02]  /*16bd0*/  ISETP.GT.AND P0, PT, R247, R228, PT ;  /* 0x000000e4f700720c */ /* 0x000fc40003f04270 */
[----:B------:R-:W-:Y:S02]  /*16be0*/  FSEL R6, R6, -INF , !P6 ;  /* 0xff80000006067808 */ /* 0x000fe40007000000 */
[----:B------:R-:W-:Y:S02]  /*16bf0*/  ISETP.GE.AND P5, PT, R15, R241, PT ;  /* 0x000000f10f00720c */ /* 0x000fe40003fa6270 */
[----:B------:R-:W-:Y:S02]  /*16c00*/  FSEL R7, R7, -INF , !P1 ;  /* 0xff80000007077808 */ /* 0x000fe40004800000 */
[----:B------:R-:W-:Y:S02]  /*16c10*/  FSEL R111, R6, -INF , !P3 ;  /* 0xff800000066f7808 */ /* 0x000fe40005800000 */
[----:B------:R-:W-:Y:S02]  /*16c20*/  ISETP.GE.AND P6, PT, R15, R246, PT ;  /* 0x000000f60f00720c */ /* 0x000fe40003fc6270 */
[----:B------:R-:W-:-:S02]  /*16c30*/  ISETP.GT.AND P3, PT, R248, R13, PT ;  /* 0x0000000df800720c */ /* 0x000fc40003f64270 */
[----:B------:R-:W-:Y:S02]  /*16c40*/  FSEL R117, R7, -INF , !P5 ;  /* 0xff80000007757808 */ /* 0x000fe40006800000 */
[----:B------:R-:W-:Y:S02]  /*16c50*/  ISETP.GT.AND P5, PT, R248, R206, PT ;  /* 0x000000cef800720c */ /* 0x000fe40003fa4270 */
[----:B------:R-:W-:Y:S02]  /*16c60*/  FSEL R115, R14, -INF , !P4 ;  /* 0xff8000000e737808 */ /* 0x000fe40006000000 */
[----:B------:R-:W-:Y:S02]  /*16c70*/  ISETP.GE.AND P1, PT, R13, R246, PT ;  /* 0x000000f60d00720c */ /* 0x000fe40003f26270 */
[----:B------:R-:W-:Y:S02]  /*16c80*/  FSEL R113, R12, -INF , !P6 ;  /* 0xff8000000c717808 */ /* 0x000fe40007000000 */
[----:B---3--:R-:W-:-:S02]  /*16c90*/  FSEL R116, R4, -INF , !P3 ;  /* 0xff80000004747808 */ /* 0x008fc40005800000 */
[-C--:B------:R-:W-:Y:S02]  /*16ca0*/  ISETP.GE.AND P4, PT, R13, R241.reuse, PT ;  /* 0x000000f10d00720c */ /* 0x080fe40003f86270 */
[C---:B------:R-:W-:Y:S02]  /*16cb0*/  ISETP.GE.AND P6, PT, R206.reuse, R241, PT ;  /* 0x000000f1ce00720c */ /* 0x040fe40003fc6270 */
[----:B------:R-:W-:Y:S02]  /*16cc0*/  ISETP.GE.AND P3, PT, R206, R246, PT ;  /* 0x000000f6ce00720c */ /* 0x000fe40003f66270 */
[----:B----4-:R-:W-:Y:S02]  /*16cd0*/  FSEL R0, R0, -INF , !P5 ;  /* 0xff80000000007808 */ /* 0x010fe40006800000 */
[----:B------:R-:W-:Y:S02]  /*16ce0*/  FSEL R76, R5, -INF , !P1 ;  /* 0xff800000054c7808 */ /* 0x000fe40004800000 */
[----:B------:R-:W-:-:S02]  /*16cf0*/  LOP3.LUT R4, R207, 0x200, RZ, 0xc0, !PT ;  /* 0x00000200cf047812 */ /* 0x000fc400078ec0ff */
[----:B------:R-:W-:Y:S02]  /*16d00*/  VIMNMX R248, PT, PT, RZ, R248, !PT ;  /* 0x000000f8fff87248 */ /* 0x000fe40007fe0100 */
[----:B------:R-:W-:Y:S02]  /*16d10*/  VIMNMX R247, PT, PT, RZ, R212, !PT ;  /* 0x000000d4fff77248 */ /* 0x000fe40007fe0100 */
        /* <DEDUP_REMOVED lines=17> */
.L_x_2942:
        /* <DEDUP_REMOVED lines=8> */
[----:B------:R-:W-:Y:S01]  /*16eb0*/  IMAD.MOV R13, RZ, RZ, -R13 ;  /* 0x000000ffff0d7224 */ /* 0x000fe200078e0a0d */
[-C--:B------:R-:W-:Y:S02]  /*16ec0*/  LOP3.LUT R2, R2, R17.reuse, RZ, 0x3c, !PT ;  /* 0x0000001102027212 */ /* 0x080fe400078e3cff */
[----:B------:R-:W-:Y:S02]  /*16ed0*/  ISETP.GE.AND P0, PT, R15, RZ, PT ;  /* 0x000000ff0f00720c */ /* 0x000fe40003f06270 */
[----:B------:R-:W-:Y:S02]  /*16ee0*/  ISETP.GE.AND P3, PT, R2, RZ, PT ;  /* 0x000000ff0200720c */ /* 0x000fe40003f66270 */
[----:B------:R-:W-:Y:S01]  /*16ef0*/  LOP3.LUT R15, RZ, R17, RZ, 0x33, !PT ;  /* 0x00000011ff0f7212 */ /* 0x000fe200078e33ff */
[----:B-1----:R-:W1:Y:S02]  /*16f00*/  MUFU.RCP R20, R14 ;  /* 0x0000000e00147308 */ /* 0x002e640000001000 */
[----:B-1----:R-:W-:-:S06]  /*16f10*/  VIADD R20, R20, 0xffffffe ;  /* 0x0ffffffe14147836 */ /* 0x002fcc0000000000 */
[----:B------:R-:W1:Y:S02]  /*16f20*/  F2I.FTZ.U32.TRUNC.NTZ R21, R20 ;  /* 0x0000001400157305 */ /* 0x000e64000021f000 */
[----:B-1----:R-:W-:Y:S02]  /*16f30*/  IMAD.MOV R19, RZ, RZ, -R21 ;  /* 0x000000ffff137224 */ /* 0x002fe400078e0a15 */
[----:B------:R-:W-:Y:S02]  /*16f40*/  IMAD.MOV.U32 R20, RZ, RZ, RZ ;  /* 0x000000ffff147224 */ /* 0x000fe400078e00ff */
[----:B------:R-:W-:-:S04]  /*16f50*/  IMAD R19, R19, R12, RZ ;  /* 0x0000000c13137224 */ /* 0x000fc800078e02ff */
[----:B------:R-:W-:Y:S02]  /*16f60*/  IMAD.HI.U32 R19, R21, R19, R20 ;  /* 0x0000001315137227 */ /* 0x000fe400078e0014 */
[----:B------:R-:W2:Y:S04]  /*16f70*/  LD.E.64 R20, desc[UR4][R164.64+0x20] ;  /* 0x00002004a4147980 */ /* 0x000ea8000c101b00 */
        /* <DEDUP_REMOVED lines=10> */
[-C--:B------:R-:W-:Y:S02]  /*17020*/  ISETP.GE.U32.AND P5, PT, R19, R12.reuse, PT ;  /* 0x0000000c1300720c */ /* 0x080fe40003fa6070 */
[----:B------:R-:W-:Y:S01]  /*17030*/  ISETP.NE.AND P1, PT, R17, RZ, PT ;  /* 0x000000ff1100720c */ /* 0x000fe20003f25270 */
[----:B------:R-:W3:Y:S01]  /*17040*/  LD.E.64 R18, desc[UR4][R164.64+0x38] ;  /* 0x00003804a4127980 */ /* 0x000ee2000c101b00 */
[----:B------:R-:W-:-:S09]  /*17050*/  ISETP.GE.U32.AND P6, PT, R13, R12, PT ;  /* 0x0000000c0d00720c */ /* 0x000fd20003fc6070 */
[----:B------:R-:W-:-:S04]  /*17060*/  @P5 VIADD R14, R14, 0x1 ;  /* 0x000000010e0e5836 */ /* 0x000fc80000000000 */
[----:B------:R-:W-:Y:S01]  /*17070*/  @P6 IADD3 R16, PT, PT, R16, 0x1, RZ ;  /* 0x0000000110106810 */ /* 0x000fe20007ffe0ff */
[----:B------:R-:W-:-:S03]  /*17080*/  @!P0 IMAD.MOV R14, RZ, RZ, -R14 ;  /* 0x000000ffff0e8224 */ /* 0x000fc600078e0a0e */
[----:B------:R-:W-:Y:S02]  /*17090*/  @!P3 IADD3 R16, PT, PT, -R16, RZ, RZ ;  /* 0x000000ff1010b210 */ /* 0x000fe40007ffe1ff */
[C---:B------:R-:W-:Y:S02]  /*170a0*/  SEL R2, R15.reuse, R14, !P1 ;  /* 0x0000000e0f027207 */ /* 0x040fe40004800000 */
[----:B------:R-:W-:-:S03]  /*170b0*/  SEL R15, R15, R16, !P1 ;  /* 0x000000100f0f7207 */ /* 0x000fc60004800000 */
[----:B------:R-:W-:-:S04]  /*170c0*/  IMAD.WIDE R24, R2, 0x4, R242 ;  /* 0x0000000402187825 */ /* 0x000fc800078e02f2 */
[C---:B------:R-:W-:Y:S01]  /*170d0*/  IMAD.WIDE R22, R15.reuse, 0x4, R242 ;  /* 0x000000040f167825 */ /* 0x040fe200078e02f2 */
[----:B------:R-:W4:Y:S04]  /*170e0*/  LD.E R13, desc[UR4][R24.64] ;  /* 0x00000004180d7980 */ /* 0x000f28000c101900 */
[----:B------:R-:W4:Y:S01]  /*170f0*/  LD.E R0, desc[UR4][R22.64] ;  /* 0x0000000416007980 */ /* 0x000f22000c101900 */
[----:B------:R-:W-:-:S04]  /*17100*/  IMAD.IADD R2, R15, 0x1, -R2 ;  /* 0x000000010f027824 */ /* 0x000fc800078e0a02 */
[----:B------:R-:W-:-:S05]  /*17110*/  IMAD R17, R17, R2, -0x100 ;  /* 0xffffff0011117424 */ /* 0x000fca00078e0202 */
[----:B------:R-:W-:Y:S01]  /*17120*/  SHF.R.S32.HI R15, RZ, 0x1f, R17 ;  /* 0x0000001fff0f7819 */ /* 0x000fe20000011411 */
[-C--:B---3--:R-:W-:Y:S02]  /*17130*/  IMAD R2, R19, R17.reuse, RZ ;  /* 0x0000001113027224 */ /* 0x088fe400078e02ff */
[----:B------:R-:W-:-:S04]  /*17140*/  IMAD.WIDE.U32 R16, R18, R17, RZ ;  /* 0x0000001112107225 */ /* 0x000fc800078e00ff */
[----:B------:R-:W-:-:S04]  /*17150*/  IMAD R2, R18, R15, R2 ;  /* 0x0000000f12027224 */ /* 0x000fc800078e0202 */
[----:B------:R-:W-:Y:S01]  /*17160*/  IMAD.IADD R17, R17, 0x1, R2 ;  /* 0x0000000111117824 */ /* 0x000fe200078e0202 */
[----:B----4-:R-:W-:-:S04]  /*17170*/  IADD3 R13, PT, PT, R13, -R0, RZ ;  /* 0x800000000d0d7210 */ /* 0x010fc80007ffe0ff */
[----:B------:R-:W-:Y:S01]  /*17180*/  SHF.R.S32.HI R0, RZ, 0x1f, R13 ;  /* 0x0000001fff007819 */ /* 0x000fe2000001140d */
[----:B--2---:R-:W-:Y:S02]  /*17190*/  IMAD R15, R21, R13, RZ ;  /* 0x0000000d150f7224 */ /* 0x004fe400078e02ff */
[----:B------:R-:W-:-:S04]  /*171a0*/  IMAD.WIDE.U32 R12, R13, R20, R16 ;  /* 0x000000140d0c7225 */ /* 0x000fc800078e0010 */
[----:B------:R-:W-:Y:S01]  /*171b0*/  IMAD R0, R20, R0, R15 ;  /* 0x0000000014007224 */ /* 0x000fe200078e020f */
[----:B------:R-:W-:-:S04]  /*171c0*/  LEA R230, P0, R12, R230, 0x1 ;  /* 0x000000e60ce67211 */ /* 0x000fc800078008ff */
[----:B------:R-:W-:-:S04]  /*171d0*/  IADD3 R0, PT, PT, R13, R0, RZ ;  /* 0x000000000d007210 */ /* 0x000fc80007ffe0ff */
[----:B------:R-:W-:Y:S02]  /*171e0*/  LEA.HI.X R229, R12, R229, R0, 0x1, P0 ;  /* 0x000000e50ce57211 */ /* 0x000fe400000f0c00 */
.L_x_2943:
[----:B------:R-:W-:Y:S05]  /*171f0*/  BSYNC.RECONVERGENT B0 ;  /* 0x0000000000007941 */ /* 0x000fea0003800200 */
.L_x_2941:
[C---:B------:R-:W-:Y:S01]  /*17200*/  IMAD.SHL.U32 R13, R224.reuse, 0x20, RZ ;  /* 0x00000020e00d7824 */ /* 0x040fe200078e00ff */
[----:B------:R-:W-:-:S04]  /*17210*/  SHF.L.U64.HI R0, R224, 0x5, R225 ;  /* 0x00000005e0007819 */ /* 0x000fc800000102e1 */
[----:B------:R-:W-:-:S05]  /*17220*/  IADD3 R26, P0, PT, R13, R230, RZ ;  /* 0x000000e60d1a7210 */ /* 0x000fca0007f1e0ff */
[----:B------:R-:W-:Y:S01]  /*17230*/  IMAD.X R27, R0, 0x1, R229, P0 ;  /* 0x00000001001b7824 */ /* 0x000fe200000e06e5 */
[----:B------:R-:W-:-:S04]  /*17240*/  IADD3 R24, P0, PT, R26, R13, RZ ;  /* 0x0000000d1a187210 */ /* 0x000fc80007f1e0ff */
[----:B------:R-:W-:Y:S01]  /*17250*/  IADD3 R22, P1, PT, R24, R13, RZ ;  /* 0x0000000d18167210 */ /* 0x000fe20007f3e0ff */
[----:B------:R-:W-:Y:S01]  /*17260*/  IMAD.X R25, R27, 0x1, R0, P0 ;  /* 0x000000011b197824 */ /* 0x000fe200000e0600 */
[----:B------:R-:W-:-:S03]  /*17270*/  ISETP.GE.AND P0, PT, R10, R239, PT ;  /* 0x000000ef0a00720c */ /* 0x000fc60003f06270 */
[----:B------:R-:W-:Y:S01]  /*17280*/  IMAD.X R23, R25, 0x1, R0, P1 ;  /* 0x0000000119177824 */ /* 0x000fe200008e0600 */
[----:B------:R-:W-:-:S05]  /*17290*/  IADD3 R20, P1, PT, R22, R13, RZ ;  /* 0x0000000d16147210 */ /* 0x000fca0007f3e0ff */
[----:B------:R-:W-:Y:S01]  /*172a0*/  IMAD.X R21, R23, 0x1, R0, P1 ;  /* 0x0000000117157824 */ /* 0x000fe200008e0600 */
[----:B------:R-:W-:-:S03]  /*172b0*/  IADD3 R18, P1, PT, R20, R13, RZ ;  /* 0x0000000d14127210 */ /* 0x000fc60007f3e0ff */
[----:B------:R-:W-:Y:S02]  /*172c0*/  @!P0 IMAD.MOV.U32 R14, RZ, RZ, R230 ;  /* 0x000000ffff0e8224 */ /* 0x000fe400078e00e6 */
[----:B------:R-:W-:Y:S01]  /*172d0*/  IMAD.X R19, R21, 0x1, R0, P1 ;  /* 0x0000000115137824 */ /* 0x000fe200008e0600 */
[----:B------:R-:W-:Y:S01]  /*172e0*/  IADD3 R16, P1, PT, R18, R13, RZ ;  /* 0x0000000d12107210 */ /* 0x000fe20007f3e0ff */
[----:B------:R-:W-:-:S04]  /*172f0*/  @!P0 IMAD.MOV.U32 R15, RZ, RZ, R229 ;  /* 0x000000ffff0f8224 */ /* 0x000fc800078e00e5 */
[----:B------:R-:W-:Y:S01]  /*17300*/  IMAD.X R17, R19, 0x1, R0, P1 ;  /* 0x0000000113117824 */ /* 0x000fe200008e0600 */
[-C--:B------:R-:W-:Y:S01]  /*17310*/  IADD3 R28, P1, PT, R16, R13.reuse, RZ ;  /* 0x0000000d101c7210 */ /* 0x080fe20007f3e0ff */
[----:B------:R-:W-:Y:S01]  /*17320*/  @!PT LDS RZ, [RZ] ;  /* 0x00000000fffff984 */ /* 0x000fe20000000800 */
[----:B------:R-:W-:Y:S01]  /*17330*/  @!PT LDS RZ, [RZ] ;  /* 0x00000000fffff984 */ /* 0x000fe20000000800 */
[----:B------:R-:W-:Y:S01]  /*17340*/  @!PT LDS RZ, [RZ] ;  /* 0x00000000fffff984 */ /* 0x000fe20000000800 */
[----:B------:R1:W-:Y:S03]  /*17350*/  @!P0 LDGSTS.E.BYPASS.LTC128B.128 [R60+0x2000], desc[UR4][R14.64] ;  /* 0x020000000e3c8fae */ /* 0x0003e6000b981a04 */
[----:B------:R-:W-:Y:S01]  /*17360*/  IADD3.X R29, PT, PT, R17, R0, RZ, P1, !PT ;  /* 0x00000000111d7210 */ /* 0x000fe20000ffe4ff */
[----:B------:R2:W-:Y:S01]  /*17370*/  @P0 STS.128 [R60+0x2000], RZ ;  /* 0x002000ff3c000388 */ /* 0x0005e20000000c00 */
[----:B------:R-:W-:-:S03]  /*17380*/  IADD3 R30, P1, PT, R28, R13, RZ ;  /* 0x0000000d1c1e7210 */ /* 0x000fc60007f3e0ff */
        /* <DEDUP_REMOVED lines=23> */
[----:B------:R-:W-:Y:S01]  /*17500*/  @!P0 LDGSTS.E.BYPASS.LTC128B.128 [R60+0x4000], desc[UR4][R20.64] ;  /* 0x04000000143c8fae */ /* 0x000fe2000b981a04 */
        /* <DEDUP_REMOVED lines=8> */
[----:B------:R2:W-:Y:S01]  /*17590*/  @P0 STS.128 [R60+0x4800], RZ ;  /* 0x004800ff3c000388 */ /* 0x0005e20000000c00 */
[----:B------:R-:W-:-:S03]  /*175a0*/  IADD3.X R25, PT, PT, R27, R0, RZ, P1, !PT ;  /* 0x000000001b197210 */ /* 0x000fc60000ffe4ff */
[----:B------:R-:W-:Y:S01]  /*175b0*/  @!PT LDS RZ, [RZ] ;  /* 0x00000000fffff984 */ /* 0x000fe20000000800 */
[----:B------:R-:W-:Y:S01]  /*175c0*/  @!PT LDS RZ, [RZ] ;  /* 0x00000000fffff984 */ /* 0x000fe20000000800 */
[----:B------:R-:W-:Y:S01]  /*175d0*/  @!PT LDS RZ, [RZ] ;  /* 0x00000000fffff984 */ /* 0x000fe20000000800 */
[----:B------:R2:W-:Y:S01]  /*175e0*/  @!P0 LDGSTS.E.BYPASS.LTC128B.128 [R60+0x5000], desc[UR4][R16.64] ;  /* 0x05000000103c8fae */ /* 0x0005e2000b981a04 */
[----:B-----5:R-:W-:-:S03]  /*175f0*/  IADD3 R22, P1, PT, R24, R13, RZ ;  /* 0x0000000d18167210 */ /* 0x020fc60007f3e0ff */
[----:B------:R2:W-:Y:S01]  /*17600*/  @P0 STS.128 [R60+0x5000], RZ ;  /* 0x005000ff3c000388 */ /* 0x0005e20000000c00 */
[----:B------:R-:W-:-:S03]  /*17610*/  IADD3 R12, P3, PT, R22, R13, RZ ;  /* 0x0000000d160c7210 */ /* 0x000fc60007f7e0ff */
        /* <DEDUP_REMOVED lines=10> */
[----:B-1----:R-:W-:-:S03]  /*176c0*/  @!P0 IADD3 R18, P1, PT, R12, R13, RZ ;  /* 0x0000000d0c128210 */ /* 0x002fc60007f3e0ff */
[----:B------:R2:W-:Y:S01]  /*176d0*/  @P0 STS.128 [R60+0x6000], RZ ;  /* 0x006000ff3c000388 */ /* 0x0005e20000000c00 */
[----:B------:R-:W-:-:S03]  /*176e0*/  IMAD.X R13, R23, 0x1, R0, P3 ;  /* 0x00000001170d7824 */ /* 0x000fc600018e0600 */
        /* <DEDUP_REMOVED lines=37> */
.L_x_2940:
[----:B------:R-:W-:Y:S05]  /*17940*/  BSYNC.RECONVERGENT B1 ;  /* 0x0000000000017941 */ /* 0x000fea0003800200 */
.L_x_2939:
[----:B--2---:R-:W2:Y:S04]  /*17950*/  LDL.LU R18, [R1+0x4] ;  /* 0x0000040001127983 */ /* 0x004ea80000300800 */
[----:B------:R-:W2:Y:S04]  /*17960*/  LDL.LU R17, [R1+0x8] ;  /* 0x0000080001117983 */ /* 0x000ea80000300800 */
[----:B------:R-:W3:Y:S04]  /*17970*/  LDL.LU R16, [R1+0xc] ;  /* 0x00000c0001107983 */ /* 0x000ee80000300800 */
[----:B------:R-:W4:Y:S04]  /*17980*/  LDL.LU R14, [R1] ;  /* 0x00000000010e7983 */ /* 0x000f280000300800 */
[----:B------:R-:W5:Y:S01]  /*17990*/  LD.E R119, desc[UR4][R164.64+0xdc] ;  /* 0x0000dc04a4777980 */ /* 0x000f62000c101900 */
[----:B------:R-:W-:Y:S01]  /*179a0*/  FMNMX3.FTZ R13, R5, R210, R214, !PT ;  /* 0x000000d2050d7276 */ /* 0x000fe200078100d6 */
[----:B------:R-:W-:Y:S01]  /*179b0*/  BSSY B2, `(.L_x_2944) ;  /* 0x0000bd6000027945 */ /* 0x000fe20003800000 */
[----:B------:R-:W-:-:S02]  /*179c0*/  IADD3 R123, PT, PT, R4, R3, RZ ;  /* 0x00000003047b7210 */ /* 0x000fc40007ffe0ff */
[----:B------:R-:W-:Y:S02]  /*179d0*/  FMNMX3.FTZ R13, R13, R250, R144, !PT ;  /* 0x000000fa0d0d7276 */ /* 0x000fe40007810090 */
[----:B------:R-:W-:Y:S02]  /*179e0*/  LEA R123, R123, R62, 0x1 ;  /* 0x0000003e7b7b7211 */ /* 0x000fe400078e08ff */
[----:B------:R-:W-:Y:S02]  /*179f0*/  FMNMX3.FTZ R0, R13, R202, R204, !PT ;  /* 0x000000ca0d007276 */ /* 0x000fe400078100cc */
[-C--:B------:R-:W-:Y:S01]  /*17a00*/  IADD3 R120, PT, PT, R166, R123.reuse, RZ ;  /* 0x0000007ba6787210 */ /* 0x080fe20007ffe0ff */
[----:B------:R-:W-:Y:S01]  /*17a10*/  LDSM.16.MT88.4 R24, [R123+0xa000] ;  /* 0x00a000007b18783b */ /* 0x000fe20000004200 */
[----:B------:R-:W-:Y:S02]  /*17a20*/  FMNMX3.FTZ R0, R0, R208, R143, !PT ;  /* 0x000000d000007276 */ /* 0x000fe4000781008f */
[----:B------:R-:W-:Y:S01]  /*17a30*/  IADD3 R121, PT, PT, R192, R123, RZ ;  /* 0x0000007bc0797210 */ /* 0x000fe20007ffe0ff */
[----:B------:R-:W-:Y:S01]  /*17a40*/  LDSM.16.MT88.4 R36, [R120+0xa800] ;  /* 0x00a800007824783b */ /* 0x000fe20000004200 */
[----:B------:R-:W-:-:S02]  /*17a50*/  FMNMX3.FTZ R0, R0, R145, R146, !PT ;  /* 0x0000009100007276 */ /* 0x000fc40007810092 */
[----:B------:R-:W-:Y:S01]  /*17a60*/  IADD3 R62, PT, PT, R166, R121, RZ ;  /* 0x00000079a63e7210 */ /* 0x000fe20007ffe0ff */
[----:B------:R-:W-:Y:S01]  /*17a70*/  LDSM.16.MT88.4 R40, [R123+0xa800] ;  /* 0x00a800007b28783b */ /* 0x000fe20000004200 */
[----:B------:R-:W-:-:S03]  /*17a80*/  FMNMX3.FTZ R0, R0, R147, R153, !PT ;  /* 0x0000009300007276 */ /* 0x000fc60007810099 */
[----:B------:R-:W-:Y:S01]  /*17a90*/  LDSM.16.MT88.4 R56, [R62+0xa000] ;  /* 0x00a000003e38783b */ /* 0x000fe20000004200 */
[----:B------:R-:W-:-:S03]  /*17aa0*/  FMNMX3.FTZ R13, R0, R155, R157, !PT ;  /* 0x0000009b000d7276 */ /* 0x000fc6000781009d */
[----:B------:R-:W-:Y:S01]  /*17ab0*/  LDSM.16.MT88.4 R32, [R121+0xa800] ;  /* 0x00a800007920783b */ /* 0x000fe20000004200 */
[----:B------:R-:W-:-:S03]  /*17ac0*/  FMNMX3.FTZ R13, R13, R154, R161, !PT ;  /* 0x0000009a0d0d7276 */ /* 0x000fc600078100a1 */
[----:B------:R-:W-:Y:S01]  /*17ad0*/  LDSM.16.MT88.4 R68, [R62+0xa800] ;  /* 0x00a800003e44783b */ /* 0x000fe20000004200 */
        /* <DEDUP_REMOVED lines=23> */
[----:B------:R-:W-:-:S05]  /*17c50*/  FMNMX.FTZ R6, R64, R13, !PT ;  /* 0x0000000d40067209 */ /* 0x000fca0007810000 */
[----:B------:R-:W1:Y:S02]  /*17c60*/  SHFL.BFLY PT, R13, R6, 0x2, 0x1f ;  /* 0x0c401f00060d7f89 */ /* 0x000e6400000e0000 */
[----:B-1----:R-:W-:-:S05]  /*17c70*/  FMNMX.FTZ R13, R6, R13, !PT ;  /* 0x0000000d060d7209 */ /* 0x002fca0007810000 */
[----:B------:R-:W1:Y:S02]  /*17c80*/  SHFL.BFLY PT, R2, R13, 0x1, 0x1f ;  /* 0x0c201f000d027f89 */ /* 0x000e6400000e0000 */
[----:B-1----:R-:W-:Y:S02]  /*17c90*/  FMNMX.FTZ R2, R13, R2, !PT ;  /* 0x000000020d027209 */ /* 0x002fe40007810000 */
[----:B--2---:R-:W-:-:S04]  /*17ca0*/  FMNMX3.FTZ R15, R7, R18, R17, !PT ;  /* 0x00000012070f7276 */ /* 0x004fc80007810011 */
[----:B---3--:R-:W-:-:S04]  /*17cb0*/  FMNMX3.FTZ R15, R15, R16, R222, !PT ;  /* 0x000000100f0f7276 */ /* 0x008fc800078100de */
[----:B----4-:R-:W-:-:S04]  /*17cc0*/  FMNMX3.FTZ R15, R15, R14, R252, !PT ;  /* 0x0000000e0f0f7276 */ /* 0x010fc800078100fc */
[----:B------:R-:W-:Y:S01]  /*17cd0*/  FMNMX3.FTZ R15, R15, R216, R141, !PT ;  /* 0x000000d80f0f7276 */ /* 0x000fe2000781008d */
[----:B-----5:R-:W-:-:S03]  /*17ce0*/  FMUL.FTZ R138, R119, R2 ;  /* 0x00000002778a7220 */ /* 0x020fc60000410000 */
        /* <DEDUP_REMOVED lines=31> */
[----:B-1----:R-:W-:-:S04]  /*17ee0*/  FMNMX.FTZ R0, R15, R0, !PT ;  /* 0x000000000f007209 */ /* 0x002fc80007810000 */
[----:B------:R-:W-:Y:S01]  /*17ef0*/  FSETP.NEU.FTZ.AND P0, PT, R0, -INF , PT ;  /* 0xff8000000000780b */ /* 0x000fe20003f1d000 */
[----:B------:R-:W-:-:S05]  /*17f00*/  FMUL.FTZ R118, R119, R0 ;  /* 0x0000000077767220 */ /* 0x000fca0000410000 */
[----:B------:R-:W-:Y:S02]  /*17f10*/  FSEL R118, R118, RZ, P0 ;  /* 0x000000ff76767208 */ /* 0x000fe40000000000 */
[----:B------:R-:W-:-:S03]  /*17f20*/  FSETP.NEU.FTZ.AND P0, PT, R2, -INF , PT ;  /* 0xff8000000200780b */ /* 0x000fc60003f1d000 */
[-CC-:B------:R-:W-:Y:S01]  /*17f30*/  FFMA.FTZ R128, R18, R119.reuse, -R118.reuse ;  /* 0x0000007712807223 */ /* 0x180fe20000010876 */
[-CC-:B------:R-:W-:Y:S01]  /*17f40*/  FFMA.FTZ R129, R17, R119.reuse, -R118.reuse ;  /* 0x0000007711817223 */ /* 0x180fe20000010876 */
[-CC-:B------:R-:W-:Y:S01]  /*17f50*/  FFMA.FTZ R126, R16, R119.reuse, -R118.reuse ;  /* 0x00000077107e7223 */ /* 0x180fe20000010876 */
[----:B------:R-:W-:Y:S01]  /*17f60*/  FSEL R138, R138, RZ, P0 ;  /* 0x000000ff8a8a7208 */ /* 0x000fe20000000000 */
[----:B------:R-:W1:Y:S01]  /*17f70*/  LDSM.16.MT88.4 R16, [R120+0xa000] ;  /* 0x00a000007810783b */ /* 0x000e620000004200 */
[-CC-:B------:R-:W-:Y:S01]  /*17f80*/  FFMA.FTZ R131, R7, R119.reuse, -R118.reuse ;  /* 0x0000007707837223 */ /* 0x180fe20000010876 */
[----:B------:R-:W-:Y:S01]  /*17f90*/  MUFU.EX2 R128, R128 ;  /* 0x0000008000807308 */ /* 0x000fe20000000800 */
[-C--:B------:R-:W-:Y:S01]  /*17fa0*/  FFMA.FTZ R127, R222, R119.reuse, -R118 ;  /* 0x00000077de7f7223 */ /* 0x080fe20000010876 */
[-CC-:B------:R-:W-:Y:S01]  /*17fb0*/  FFMA.FTZ R139, R5, R119.reuse, -R138.reuse ;  /* 0x00000077058b7223 */ /* 0x180fe2000001088a */
[-CC-:B------:R-:W-:Y:S01]  /*17fc0*/  FFMA.FTZ R136, R210, R119.reuse, -R138.reuse ;  /* 0x00000077d2887223 */ /* 0x180fe2000001088a */
[----:B------:R-:W2:Y:S01]  /*17fd0*/  LDSM.16.MT88.4 R4, [R121+0xa000] ;  /* 0x00a000007904783b */ /* 0x000ea20000004200 */
[-CC-:B------:R-:W-:Y:S01]  /*17fe0*/  FFMA.FTZ R137, R214, R119.reuse, -R138.reuse ;  /* 0x00000077d6897223 */ /* 0x180fe2000001088a */
[-C--:B------:R-:W-:Y:S01]  /*17ff0*/  FFMA.FTZ R134, R250, R119.reuse, -R138 ;  /* 0x00000077fa867223 */ /* 0x080fe2000001088a */
[----:B------:R-:W3:Y:S01]  /*18000*/  MUFU.EX2 R131, R131 ;  /* 0x0000008300837308 */ /* 0x000ee20000000800 */
[-CC-:B------:R-:W-:Y:S01]  /*18010*/  FFMA.FTZ R124, R14, R119.reuse, -R118.reuse ;  /* 0x000000770e7c7223 */ /* 0x180fe20000010876 */
[-C--:B------:R-:W-:Y:S01]  /*18020*/  FFMA.FTZ R125, R252, R119.reuse, -R118 ;  /* 0x00000077fc7d7223 */ /* 0x080fe20000010876 */
[-CC-:B------:R-:W-:Y:S01]  /*18030*/  FFMA.FTZ R135, R144, R119.reuse, -R138.reuse ;  /* 0x0000007790877223 */ /* 0x180fe2000001088a */
[----:B------:R-:W-:Y:S01]  /*18040*/  MUFU.EX2 R129, R129 ;  /* 0x0000008100817308 */ /* 0x000fe20000000800 */
[-CC-:B------:R-:W-:Y:S01]  /*18050*/  FFMA.FTZ R132, R202, R119.reuse, -R138.reuse ;  /* 0x00000077ca847223 */ /* 0x180fe2000001088a */
[-CC-:B------:R-:W-:Y:S01]  /*18060*/  FFMA.FTZ R133, R204, R119.reuse, -R138.reuse ;  /* 0x00000077cc857223 */ /* 0x180fe2000001088a */
[-C--:B------:R-:W-:Y:S01]  /*18070*/  FFMA.FTZ R130, R208, R119.reuse, -R138 ;  /* 0x00000077d0827223 */ /* 0x080fe2000001088a */
[----:B------:R-:W4:Y:S01]  /*18080*/  MUFU.EX2 R126, R126 ;  /* 0x0000007e007e7308 */ /* 0x000f220000000800 */
[-C--:B------:R-:W-:Y:S01]  /*18090*/  FFMA.FTZ R122, R216, R119.reuse, -R118 ;  /* 0x00000077d87a7223 */ /* 0x080fe20000010876 */
[-CC-:B------:R-:W-:Y:S01]  /*180a0*/  FFMA.FTZ R144, R143, R119.reuse, -R138.reuse ;  /* 0x000000778f907223 */ /* 0x180fe2000001088a */
[-CC-:B------:R-:W-:Y:S01]  /*180b0*/  FFMA.FTZ R143, R145, R119.reuse, -R138.reuse ;  /* 0x00000077918f7223 */ /* 0x180fe2000001088a */
[----:B------:R-:W-:Y:S01]  /*180c0*/  MUFU.EX2 R139, R139 ;  /* 0x0000008b008b7308 */ /* 0x000fe20000000800 */
[----:B------:R-:W-:Y:S01]  /*180d0*/  FFMA.FTZ R168, R146, R119, -R138 ;  /* 0x0000007792a87223 */ /* 0x000fe2000001088a */
[----:B---3--:R-:W-:Y:S01]  /*180e0*/  F2FP.BF16.F32.PACK_AB R45, R128, R131 ;  /* 0x00000083802d723e */ /* 0x008fe200000010ff */
[-CC-:B------:R-:W-:Y:S01]  /*180f0*/  FFMA.FTZ R141, R141, R119.reuse, -R118.reuse ;  /* 0x000000778d8d7223 */ /* 0x180fe20000010876 */
[----:B------:R-:W3:Y:S01]  /*18100*/  MUFU.EX2 R136, R136 ;  /* 0x0000008800887308 */ /* 0x000ee20000000800 */
[-CC-:B------:R-:W-:Y:S01]  /*18110*/  FFMA.FTZ R140, R140, R119.reuse, -R118.reuse ;  /* 0x000000778c8c7223 */ /* 0x180fe20000010876 */
[-C--:B------:R-:W-:Y:S01]  /*18120*/  FFMA.FTZ R142, R142, R119.reuse, -R118 ;  /* 0x000000778e8e7223 */ /* 0x080fe20000010876 */
[-C--:B------:R-:W-:Y:S01]  /*18130*/  FFMA.FTZ R146, R147, R119.reuse, -R138 ;  /* 0x0000007793927223 */ /* 0x080fe2000001088a */
[----:B------:R-:W-:Y:S01]  /*18140*/  MUFU.EX2 R137, R137 ;  /* 0x0000008900897308 */ /* 0x000fe20000000800 */
[----:B------:R-:W-:Y:S01]  /*18150*/  FFMA.FTZ R145, R152, R119, -R118 ;  /* 0x0000007798917223 */ /* 0x000fe20000010876 */
[----:B----4-:R-:W-:Y:S01]  /*18160*/  F2FP.BF16.F32.PACK_AB R47, R126, R129 ;  /* 0x000000817e2f723e */ /* 0x010fe200000010ff */
[-C--:B------:R-:W-:Y:S01]  /*18170*/  FFMA.FTZ R152, R155, R119.reuse, -R138 ;  /* 0x000000779b987223 */ /* 0x080fe2000001088a */
[----:B------:R-:W4:Y:S01]  /*18180*/  MUFU.EX2 R134, R134 ;  /* 0x0000008600867308 */ /* 0x000f220000000800 */
[-CC-:B------:R-:W-:Y:S01]  /*18190*/  FFMA.FTZ R151, R151, R119.reuse, -R118.reuse ;  /* 0x0000007797977223 */ /* 0x180fe20000010876 */
[-CC-:B------:R-:W-:Y:S01]  /*181a0*/  FFMA.FTZ R148, R148, R119.reuse, -R118.reuse ;  /* 0x0000007794947223 */ /* 0x180fe20000010876 */
[-C--:B------:R-:W-:Y:S01]  /*181b0*/  FFMA.FTZ R150, R150, R119.reuse, -R118 ;  /* 0x0000007796967223 */ /* 0x080fe20000010876 */
[----:B------:R-:W-:Y:S01]  /*181c0*/  MUFU.EX2 R127, R127 ;  /* 0x0000007f007f7308 */ /* 0x000fe20000000800 */
[--C-:B------:R-:W-:Y:S01]  /*181d0*/  FFMA.FTZ R153, R153, R119, -R138.reuse ;  /* 0x0000007799997223 */ /* 0x100fe2000001088a */
[----:B---3--:R-:W-:Y:S01]  /*181e0*/  F2FP.BF16.F32.PACK_AB R44, R136, R139 ;  /* 0x0000008b882c723e */ /* 0x008fe200000010ff */
[-CC-:B------:R-:W-:Y:S01]  /*181f0*/  FFMA.FTZ R157, R157, R119.reuse, -R138.reuse ;  /* 0x000000779d9d7223 */ /* 0x180fe2000001088a */
[----:B------:R-:W-:Y:S01]  /*18200*/  MUFU.EX2 R124, R124 ;  /* 0x0000007c007c7308 */ /* 0x000fe20000000800 */
[-C--:B------:R-:W-:Y:S01]  /*18210*/  FFMA.FTZ R154, R154, R119.reuse, -R138 ;  /* 0x000000779a9a7223 */ /* 0x080fe2000001088a */
[-CC-:B------:R-:W-:Y:S01]  /*18220*/  FFMA.FTZ R155, R200, R119.reuse, -R118.reuse ;  /* 0x00000077c89b7223 */ /* 0x180fe20000010876 */
[-CC-:B------:R-:W-:Y:S01]  /*18230*/  FFMA.FTZ R169, R159, R119.reuse, -R118.reuse ;  /* 0x000000779fa97223 */ /* 0x180fe20000010876 */
[----:B------:R-:W-:Y:S01]  /*18240*/  MUFU.EX2 R125, R125 ;  /* 0x0000007d007d7308 */ /* 0x000fe20000000800 */
[----:B------:R-:W-:Y:S01]  /*18250*/  FFMA.FTZ R159, R156, R119, -R118 ;  /* 0x000000779c9f7223 */ /* 0x000fe20000010876 */
[----:B----4-:R-:W-:Y:S01]  /*18260*/  F2FP.BF16.F32.PACK_AB R46, R134, R137 ;  /* 0x00000089862e723e */ /* 0x010fe200000010ff */
[-C--:B------:R-:W-:Y:S01]  /*18270*/  FFMA.FTZ R200, R161, R119.reuse, -R138 ;  /* 0x00000077a1c87223 */ /* 0x080fe2000001088a */
[----:B------:R-:W-:Y:S01]  /*18280*/  MUFU.EX2 R135, R135 ;  /* 0x0000008700877308 */ /* 0x000fe20000000800 */
[-C--:B------:R-:W-:Y:S01]  /*18290*/  FFMA.FTZ R158, R158, R119.reuse, -R118 ;  /* 0x000000779e9e7223 */ /* 0x080fe20000010876 */
[-CC-:B------:R-:W-:Y:S01]  /*182a0*/  FFMA.FTZ R161, R162, R119.reuse, -R138.reuse ;  /* 0x00000077a2a17223 */ /* 0x180fe2000001088a */
[-C--:B------:R-:W-:Y:S01]  /*182b0*/  FFMA.FTZ R192, R163, R119.reuse, -R138 ;  /* 0x00000077a3c07223 */ /* 0x080fe2000001088a */
        /* <DEDUP_REMOVED lines=11> */
[-CC-:B------:R-:W-:Y:S01]  /*18370*/  FFMA.FTZ R204, R203, R119.reuse, -R118.reuse ;  /* 0x00000077cbcc7223 */ /* 0x180fe20000010876 */
[----:B------:R-:W4:Y:S01]  /*18380*/  MUFU.EX2 R122, R122 ;  /* 0x0000007a007a7308 */ /* 0x000f220000000800 */
[-C--:B------:R-:W-:Y:S01]  /*18390*/  FFMA.FTZ R203, R201, R119.reuse, -R118 ;  /* 0x00000077c9cb7223 */ /* 0x080fe20000010876 */
[-CC-:B------:R-:W-:Y:S01]  /*183a0*/  FFMA.FTZ R202, R197, R119.reuse, -R138.reuse ;  /* 0x00000077c5ca7223 */ /* 0x180fe2000001088a */
[-CC-:B------:R-:W-:Y:S01]  /*183b0*/  FFMA.FTZ R206, R189, R119.reuse, -R138.reuse ;  /* 0x00000077bdce7223 */ /* 0x180fe2000001088a */
[----:B------:R-:W-:Y:S01]  /*183c0*/  MUFU.EX2 R141, R141 ;  /* 0x0000008d008d7308 */ /* 0x000fe20000000800 */
[C---:B------:R-:W-:Y:S01]  /*183d0*/  HMMA.16816.F32.BF16 R28, R44.reuse, R24, RZ ;  /* 0x000000182c1c723c */ /* 0x040fe200000418ff */
[-C--:B------:R-:W-:Y:S01]  /*183e0*/  FFMA.FTZ R191, R191, R119.reuse, -R138 ;  /* 0x00000077bfbf7223 */ /* 0x080fe2000001088a */
[-C--:B------:R-:W-:Y:S01]  /*183f0*/  FFMA.FTZ R208, R183, R119.reuse, -R118 ;  /* 0x00000077b7d07223 */ /* 0x080fe20000010876 */
[----:B------:R-:W-:Y:S01]  /*18400*/  MUFU.EX2 R140, R140 ;  /* 0x0000008c008c7308 */ /* 0x000fe20000000800 */
[-CC-:B------:R-:W-:Y:S01]  /*18410*/  FFMA.FTZ R210, R177, R119.reuse, -R138.reuse ;  /* 0x00000077b1d27223 */ /* 0x180fe2000001088a */
[-C--:B------:R-:W-:Y:S01]  /*18420*/  FFMA.FTZ R214, R173, R119.reuse, -R138 ;  /* 0x00000077add67223 */ /* 0x080fe2000001088a */
[-CC-:B------:R-:W-:Y:S01]  /*18430*/  FFMA.FTZ R212, R171, R119.reuse, -R118.reuse ;  /* 0x00000077abd47223 */ /* 0x180fe20000010876 */
[----:B------:R-:W-:Y:S01]  /*18440*/  MUFU.EX2 R142, R142 ;  /* 0x0000008e008e7308 */ /* 0x000fe20000000800 */
[C---:B------:R-:W-:Y:S01]  /*18450*/  HMMA.16816.F32.BF16 R24, R44.reuse, R26, RZ ;  /* 0x0000001a2c18723c */ /* 0x040fe200000418ff */
[-C--:B------:R-:W-:Y:S01]  /*18460*/  FFMA.FTZ R185, R185, R119.reuse, -R118 ;  /* 0x00000077b9b97223 */ /* 0x080fe20000010876 */
[-CC-:B------:R-:W-:Y:S01]  /*18470*/  FFMA.FTZ R175, R175, R119.reuse, -R138.reuse ;  /* 0x00000077afaf7223 */ /* 0x180fe2000001088a */
[----:B------:R-:W-:Y:S01]  /*18480*/  MUFU.EX2 R144, R144 ;  /* 0x0000009000907308 */ /* 0x000fe20000000800 */
[-C--:B------:R-:W-:Y:S01]  /*18490*/  FFMA.FTZ R216, R83, R119.reuse, -R138 ;  /* 0x0000007753d87223 */ /* 0x080fe2000001088a */
[-C--:B------:R-:W-:Y:S01]  /*184a0*/  FFMA.FTZ R77, R77, R119.reuse, -R118 ;  /* 0x000000774d4d7223 */ /* 0x080fe20000010876 */
[-C--:B------:R-:W-:Y:S01]  /*184b0*/  FFMA.FTZ R171, R86, R119.reuse, -R138 ;  /* 0x0000007756ab7223 */ /* 0x080fe2000001088a */
[----:B------:R-:W5:Y:S01]  /*184c0*/  MUFU.EX2 R143, R143 ;  /* 0x0000008f008f7308 */ /* 0x000f620000000800 */
[C---:B--2---:R-:W-:Y:S01]  /*184d0*/  HMMA.16816.F32.BF16 R12, R44.reuse, R4, RZ ;  /* 0x000000042c0c723c */ /* 0x044fe200000418ff */
[-CC-:B------:R-:W-:Y:S01]  /*184e0*/  FFMA.FTZ R90, R90, R119.reuse, -R118.reuse ;  /* 0x000000775a5a7223 */ /* 0x180fe20000010876 */
[-C--:B------:R-:W-:Y:S01]  /*184f0*/  FFMA.FTZ R74, R74, R119.reuse, -R118 ;  /* 0x000000774a4a7223 */ /* 0x080fe20000010876 */
[----:B------:R2:W-:Y:S01]  /*18500*/  MUFU.EX2 R147, R168 ;  /* 0x000000a800937308 */ /* 0x0005e20000000800 */
[-C--:B------:R-:W-:Y:S01]  /*18510*/  FFMA.FTZ R98, R98, R119.reuse, -R138 ;  /* 0x0000007762627223 */ /* 0x080fe2000001088a */
[----:B------:R-:W-:Y:S01]  /*18520*/  FADD.FTZ R128, R131, R128 ;  /* 0x0000008083807221 */ /* 0x000fe20000010000 */
[----:B------:R-:W-:Y:S01]  /*18530*/  FADD.FTZ R136, R139, R136 ;  /* 0x000000888b887221 */ /* 0x000fe20000010000 */
[----:B------:R-:W5:Y:S01]  /*18540*/  MUFU.EX2 R146, R146 ;  /* 0x0000009200927308 */ /* 0x000f620000000800 */
[C---:B------:R-:W-:Y:S01]  /*18550*/  HMMA.16816.F32.BF16 R4, R44.reuse, R6, RZ ;  /* 0x000000062c04723c */ /* 0x040fe200000418ff */
[----:B------:R-:W-:Y:S01]  /*18560*/  FADD.FTZ R129, R129, R128 ;  /* 0x0000008081817221 */ /* 0x000fe20000010000 */
[----:B------:R-:W-:Y:S01]  /*18570*/  FADD.FTZ R137, R137, R136 ;  /* 0x0000008889897221 */ /* 0x000fe20000010000 */
[----:B------:R-:W5:Y:S01]  /*18580*/  MUFU.EX2 R145, R145 ;  /* 0x0000009100917308 */ /* 0x000f620000000800 */
[----:B------:R-:W-:Y:S01]  /*18590*/  FFMA.FTZ R80, R80, R119, -R118 ;  /* 0x0000007750507223 */ /* 0x000fe20000010876 */
[----:B------:R-:W-:Y:S01]  /*185a0*/  FADD.FTZ R126, R126, R129 ;  /* 0x000000817e7e7221 */ /* 0x000fe20000010000 */
[----:B------:R-:W-:Y:S01]  /*185b0*/  FADD.FTZ R134, R134, R137 ;  /* 0x0000008986867221 */ /* 0x000fe20000010000 */
[----:B------:R-:W-:Y:S01]  /*185c0*/  MUFU.EX2 R151, R151 ;  /* 0x0000009700977308 */ /* 0x000fe20000000800 */
[C---:B------:R-:W-:Y:S01]  /*185d0*/  HMMA.16816.F32.BF16 R52, R44.reuse, R56, RZ ;  /* 0x000000382c34723c */ /* 0x040fe200000418ff */
[----:B---3--:R-:W-:Y:S01]  /*185e0*/  F2FP.BF16.F32.PACK_AB R56, R132, R135 ;  /* 0x000000878438723e */ /* 0x008fe200000010ff */
[----:B--2---:R-:W-:Y:S01]  /*185f0*/  FFMA.FTZ R168, R160, R119, -R138 ;  /* 0x00000077a0a87223 */ /* 0x004fe2000001088a */
[----:B------:R-:W-:Y:S01]  /*18600*/  F2FP.BF16.F32.PACK_AB R57, R124, R127 ;  /* 0x0000007f7c39723e */ /* 0x000fe200000010ff */
[----:B------:R-:W-:Y:S01]  /*18610*/  MUFU.EX2 R148, R148 ;  /* 0x0000009400947308 */ /* 0x000fe20000000800 */
[----:B------:R-:W-:Y:S01]  /*18620*/  FADD.FTZ R127, R127, R126 ;  /* 0x0000007e7f7f7221 */ /* 0x000fe20000010000 */
[----:B------:R-:W-:Y:S01]  /*18630*/  FADD.FTZ R135, R135, R134 ;  /* 0x0000008687877221 */ /* 0x000fe20000010000 */
[--C-:B------:R-:W-:Y:S01]  /*18640*/  FFMA.FTZ R103, R103, R119, -R118.reuse ;  /* 0x0000007767677223 */ /* 0x100fe20000010876 */
[----:B------:R-:W-:Y:S01]  /*18650*/  HMMA.16816.F32.BF16 R44, R44, R58, RZ ;  /* 0x0000003a2c2c723c */ /* 0x000fe200000418ff */
[----:B-1----:R-:W-:Y:S01]  /*18660*/  F2FP.BF16.F32.PACK_AB R58, R130, R133 ;  /* 0x00000085823a723e */ /* 0x002fe200000010ff */
[----:B------:R-:W-:Y:S01]  /*18670*/  MUFU.EX2 R150, R150 ;  /* 0x0000009600967308 */ /* 0x000fe20000000800 */
[----:B----4-:R-:W-:Y:S01]  /*18680*/  F2FP.BF16.F32.PACK_AB R59, R122, R125 ;  /* 0x0000007d7a3b723e */ /* 0x010fe200000010ff */
[----:B------:R-:W-:Y:S01]  /*18690*/  FADD.FTZ R124, R124, R127 ;  /* 0x0000007f7c7c7221 */ /* 0x000fe20000010000 */
[----:B------:R-:W-:Y:S01]  /*186a0*/  FADD.FTZ R132, R132, R135 ;  /* 0x0000008784847221 */ /* 0x000fe20000010000 */
[----:B------:R-:W-:Y:S01]  /*186b0*/  MUFU.EX2 R153, R153 ;  /* 0x0000009900997308 */ /* 0x000fe20000000800 */
[-C--:B------:R-:W-:Y:S01]  /*186c0*/  FFMA.FTZ R96, R96, R119.reuse, -R118 ;  /* 0x0000007760607223 */ /* 0x080fe20000010876 */
[----:B------:R-:W-:Y:S01]  /*186d0*/  FADD.FTZ R125, R125, R124 ;  /* 0x0000007c7d7d7221 */ /* 0x000fe20000010000 */
[----:B------:R-:W-:Y:S01]  /*186e0*/  FADD.FTZ R133, R133, R132 ;  /* 0x0000008485857221 */ /* 0x000fe20000010000 */
[C---:B------:R-:W-:Y:S01]  /*186f0*/  HMMA.16816.F32.BF16 R20, R56.reuse, R36, R20 ;  /* 0x000000243814723c */ /* 0x040fe20000041814 */
[----:B------:R-:W1:Y:S01]  /*18700*/  MUFU.EX2 R152, R152 ;  /* 0x0000009800987308 */ /* 0x000e620000000800 */
[----:B------:R-:W-:Y:S01]  /*18710*/  FADD.FTZ R122, R122, R125 ;  /* 0x0000007d7a7a7221 */ /* 0x000fe20000010000 */
[----:B------:R-:W-:Y:S01]  /*18720*/  FADD.FTZ R133, R130, R133 ;  /* 0x0000008582857221 */ /* 0x000fe20000010000 */
[-C--:B------:R-:W-:Y:S01]  /*18730*/  FFMA.FTZ R102, R102, R119.reuse, -R118 ;  /* 0x0000007766667223 */ /* 0x080fe20000010876 */
[----:B------:R-:W-:Y:S01]  /*18740*/  MUFU.EX2 R157, R157 ;  /* 0x0000009d009d7308 */ /* 0x000fe20000000800 */
[-CC-:B------:R-:W-:Y:S01]  /*18750*/  FFMA.FTZ R116, R116, R119.reuse, -R138.reuse ;  /* 0x0000007774747223 */ /* 0x180fe2000001088a */
[-C--:B------:R-:W-:Y:S01]  /*18760*/  FFMA.FTZ R64, R64, R119.reuse, -R138 ;  /* 0x0000007740407223 */ /* 0x080fe2000001088a */
[----:B------:R-:W-:Y:S01]  /*18770*/  HMMA.16816.F32.BF16 R16, R56, R38, R16 ;  /* 0x000000263810723c */ /* 0x000fe20000041810 */
[----:B------:R-:W2:Y:S01]  /*18780*/  LDSM.16.MT88.4 R36, [R120+0xb000] ;  /* 0x00b000007824783b */ /* 0x000ea20000004200 */
[----:B------:R-:W3:Y:S01]  /*18790*/  MUFU.EX2 R154, R154 ;  /* 0x0000009a009a7308 */ /* 0x000ee20000000800 */
[----:B------:R-:W-:Y:S01]  /*187a0*/  FFMA.FTZ R65, R65, R119, -R118 ;  /* 0x0000007741417223 */ /* 0x000fe20000010876 */
[----:B------:R-:W-:-:S02]  /*187b0*/  ISETP.GT.AND P0, PT, R73, R228, PT ;  /* 0x000000e44900720c */ /* 0x000fc40003f04270 */
[----:B------:R-:W4:Y:S02]  /*187c0*/  MUFU.EX2 R155, R155 ;  /* 0x0000009b009b7308 */ /* 0x000f240000000800 */
[C---:B------:R-:W-:Y:S02]  /*187d0*/  HMMA.16816.F32.BF16 R28, R56.reuse, R40, R28 ;  /* 0x00000028381c723c */ /* 0x040fe4000004181c */
[----:B------:R5:W-:Y:S04]  /*187e0*/  MUFU.EX2 R156, R169 ;  /* 0x000000a9009c7308 */ /* 0x000be80000000800 */
[----:B------:R-:W-:Y:S02]  /*187f0*/  MUFU.EX2 R159, R159 ;  /* 0x0000009f009f7308 */ /* 0x000fe40000000800 */
[C---:B------:R-:W-:Y:S01]  /*18800*/  HMMA.16816.F32.BF16 R24, R56.reuse, R42, R24 ;  /* 0x0000002a3818723c */ /* 0x040fe20000041818 */
[----:B------:R-:W1:Y:S01]  /*18810*/  LDSM.16.MT88.4 R40, [R123+0xb000] ;  /* 0x00b000007b28783b */ /* 0x000e620000004200 */
[----:B------:R-:W-:Y:S04]  /*18820*/  MUFU.EX2 R158, R158 ;  /* 0x0000009e009e7308 */ /* 0x000fe80000000800 */
[----:B------:R3:W-:Y:S02]  /*18830*/  MUFU.EX2 R160, R200 ;  /* 0x000000c800a07308 */ /* 0x0007e40000000800 */
[----:B------:R-:W-:Y:S01]  /*18840*/  HMMA.16816.F32.BF16 R12, R56, R32, R12 ;  /* 0x00000020380c723c */ /* 0x000fe2000004180c */
[-C--:B-----5:R-:W-:Y:S01]  /*18850*/  FFMA.FTZ R169, R198, R119.reuse, -R118 ;  /* 0x00000077c6a97223 */ /* 0x0a0fe20000010876 */
[----:B------:R5:W4:Y:S01]  /*18860*/  MUFU.EX2 R163, R168 ;  /* 0x000000a800a37308 */ /* 0x000b220000000800 */
[----:B------:R-:W-:-:S03]  /*18870*/  FFMA.FTZ R198, R180, R119, -R138 ;  /* 0x00000077b4c67223 */ /* 0x000fc6000001088a */
[----:B------:R4:W-:Y:S02]  /*18880*/  MUFU.EX2 R162, R192 ;  /* 0x000000c000a27308 */ /* 0x0009e40000000800 */
[C---:B------:R-:W-:Y:S01]  /*18890*/  HMMA.16816.F32.BF16 R4, R56.reuse, R34, R4 ;  /* 0x000000223804723c */ /* 0x040fe20000041804 */
[----:B------:R-:W1:Y:S01]  /*188a0*/  LDSM.16.MT88.4 R32, [R121+0xb000] ;  /* 0x00b000007920783b */ /* 0x000e620000004200 */
[----:B------:R-:W1:Y:S01]  /*188b0*/  MUFU.EX2 R161, R161 ;  /* 0x000000a100a17308 */ /* 0x000e620000000800 */
[-C--:B---3--:R-:W-:Y:S01]  /*188c0*/  FFMA.FTZ R200, R178, R119.reuse, -R118 ;  /* 0x00000077b2c87223 */ /* 0x088fe20000010876 */
[-C--:B------:R-:W-:Y:S02]  /*188d0*/  FFMA.FTZ R178, R170, R119.reuse, -R138 ;  /* 0x00000077aab27223 */ /* 0x080fe4000001088a */
[----:B------:R-:W3:Y:S02]  /*188e0*/  MUFU.EX2 R169, R169 ;  /* 0x000000a900a97308 */ /* 0x000ee40000000800 */
[----:B------:R-:W-:Y:S01]  /*188f0*/  HMMA.16816.F32.BF16 R52, R56, R68, R52 ;  /* 0x000000443834723c */ /* 0x000fe20000041834 */
[-C--:B-----5:R-:W-:Y:S01]  /*18900*/  FFMA.FTZ R168, R196, R119.reuse, -R118 ;  /* 0x00000077c4a87223 */ /* 0x0a0fe20000010876 */
[-CC-:B------:R-:W-:Y:S01]  /*18910*/  FFMA.FTZ R196, R186, R119.reuse, -R138.reuse ;  /* 0x00000077bac47223 */ /* 0x180fe2000001088a */
[----:B------:R-:W-:Y:S01]  /*18920*/  MUFU.EX2 R207, R207 ;  /* 0x000000cf00cf7308 */ /* 0x000fe20000000800 */
[----:B----4-:R-:W-:-:S03]  /*18930*/  FFMA.FTZ R192, R188, R119, -R138 ;  /* 0x00000077bcc07223 */ /* 0x010fc6000001088a */
[----:B------:R-:W-:Y:S01]  /*18940*/  MUFU.EX2 R168, R168 ;  /* 0x000000a800a87308 */ /* 0x000fe20000000800 */
[----:B------:R-:W-:Y:S01]  /*18950*/  HMMA.16816.F32.BF16 R44, R56, R70, R44 ;  /* 0x00000046382c723c */ /* 0x000fe2000004182c */
[----:B------:R-:W4:Y:S01]  /*18960*/  LDSM.16.MT88.4 R68, [R62+0xb000] ;  /* 0x00b000003e44783b */ /* 0x000f220000004200 */
[----:B------:R-:W-:Y:S01]  /*18970*/  F2FP.BF16.F32.PACK_AB R56, R143, R144 ;  /* 0x000000908f38723e */ /* 0x000fe200000010ff */
[----:B------:R5:W-:Y:S01]  /*18980*/  MUFU.EX2 R180, R194 ;  /* 0x000000c200b47308 */ /* 0x000be20000000800 */
[----:B------:R-:W-:Y:S01]  /*18990*/  F2FP.BF16.F32.PACK_AB R57, R140, R141 ;  /* 0x0000008d8c39723e */ /* 0x000fe200000010ff */
[----:B------:R-:W-:Y:S01]  /*189a0*/  FADD.FTZ R141, R141, R122 ;  /* 0x0000007a8d8d7221 */ /* 0x000fe20000010000 */
[----:B------:R-:W-:Y:S01]  /*189b0*/  F2FP.BF16.F32.PACK_AB R58, R146, R147 ;  /* 0x00000093923a723e */ /* 0x000fe200000010ff */
[----:B------:R3:W-:Y:S01]  /*189c0*/  MUFU.EX2 R186, R198 ;  /* 0x000000c600ba7308 */ /* 0x0007e20000000800 */
[----:B------:R-:W-:Y:S01]  /*189d0*/  F2FP.BF16.F32.PACK_AB R59, R145, R142 ;  /* 0x0000008e913b723e */ /* 0x000fe200000010ff */
[----:B------:R-:W-:Y:S01]  /*189e0*/  FADD.FTZ R144, R144, R133 ;  /* 0x0000008590907221 */ /* 0x000fe20000010000 */
[----:B------:R-:W-:Y:S01]  /*189f0*/  FADD.FTZ R141, R140, R141 ;  /* 0x0000008d8c8d7221 */ /* 0x000fe20000010000 */
[----:B------:R1:W4:Y:S02]  /*18a00*/  MUFU.EX2 R188, R196 ;  /* 0x000000c400bc7308 */ /* 0x0003240000000800 */
[----:B------:R-:W-:Y:S01]  /*18a10*/  FADD.FTZ R144, R143, R144 ;  /* 0x000000908f907221 */ /* 0x000fe20000010000 */
[----:B------:R-:W-:Y:S01]  /*18a20*/  FADD.FTZ R142, R142, R141 ;  /* 0x0000008d8e8e7221 */ /* 0x000fe20000010000 */
[C---:B--2---:R-:W-:Y:S01]  /*18a30*/  HMMA.16816.F32.BF16 R20, R56.reuse, R36, R20 ;  /* 0x000000243814723c */ /* 0x044fe20000041814 */
[----:B------:R2:W-:Y:S01]  /*18a40*/  MUFU.EX2 R184, R192 ;  /* 0x000000c000b87308 */ /* 0x0005e20000000800 */
[-C--:B-----5:R-:W-:Y:S01]  /*18a50*/  FFMA.FTZ R194, R174, R119.reuse, -R118 ;  /* 0x00000077aec27223 */ /* 0x0a0fe20000010876 */
[----:B------:R-:W-:Y:S01]  /*18a60*/  FADD.FTZ R147, R147, R144 ;  /* 0x0000009093937221 */ /* 0x000fe20000010000 */
[----:B------:R-:W-:Y:S01]  /*18a70*/  FADD.FTZ R142, R145, R142 ;  /* 0x0000008e918e7221 */ /* 0x000fe20000010000 */
[----:B------:R-:W5:Y:S01]  /*18a80*/  MUFU.EX2 R190, R190 ;  /* 0x000000be00be7308 */ /* 0x000f620000000800 */
[-C--:B---3--:R-:W-:Y:S01]  /*18a90*/  FFMA.FTZ R198, R176, R119.reuse, -R118 ;  /* 0x00000077b0c67223 */ /* 0x088fe20000010876 */
[----:B------:R-:W-:Y:S01]  /*18aa0*/  FADD.FTZ R146, R146, R147 ;  /* 0x0000009392927221 */ /* 0x000fe20000010000 */
[C---:B------:R-:W-:Y:S01]  /*18ab0*/  HMMA.16816.F32.BF16 R16, R56.reuse, R38, R16 ;  /* 0x000000263810723c */ /* 0x040fe20000041810 */
[----:B------:R-:W3:Y:S01]  /*18ac0*/  LDSM.16.MT88.4 R36, [R120+0xb800] ;  /* 0x00b800007824783b */ /* 0x000ee20000004200 */
[----:B------:R-:W5:Y:S01]  /*18ad0*/  MUFU.EX2 R182, R182 ;  /* 0x000000b600b67308 */ /* 0x000f620000000800 */
[-CC-:B-1----:R-:W-:Y:S01]  /*18ae0*/  FFMA.FTZ R196, R251, R119.reuse, -R138.reuse ;  /* 0x00000077fbc47223 */ /* 0x182fe2000001088a */
[-C--:B------:R-:W-:Y:S01]  /*18af0*/  FFMA.FTZ R251, R231, R119.reuse, -R138 ;  /* 0x00000077e7fb7223 */ /* 0x080fe2000001088a */
[-C--:B------:R-:W-:Y:S01]  /*18b00*/  FFMA.FTZ R231, R172, R119.reuse, -R118 ;  /* 0x00000077ace77223 */ /* 0x080fe20000010876 */
[----:B------:R1:W-:Y:S01]  /*18b10*/  MUFU.EX2 R176, R200 ;  /* 0x000000c800b07308 */ /* 0x0003e20000000800 */
[-C--:B--2---:R-:W-:Y:S01]  /*18b20*/  FFMA.FTZ R192, R249, R119.reuse, -R138 ;  /* 0x00000077f9c07223 */ /* 0x084fe2000001088a */
[C---:B------:R-:W-:Y:S01]  /*18b30*/  HMMA.16816.F32.BF16 R28, R56.reuse, R40, R28 ;  /* 0x00000028381c723c */ /* 0x040fe2000004181c */
[-C--:B------:R-:W-:Y:S01]  /*18b40*/  FFMA.FTZ R172, R221, R119.reuse, -R118 ;  /* 0x00000077ddac7223 */ /* 0x080fe20000010876 */
[----:B------:R2:W-:Y:S04]  /*18b50*/  MUFU.EX2 R174, R198 ;  /* 0x000000c600ae7308 */ /* 0x0005e80000000800 */
[----:B------:R5:W-:Y:S02]  /*18b60*/  MUFU.EX2 R170, R194 ;  /* 0x000000c200aa7308 */ /* 0x000be40000000800 */
[----:B------:R-:W-:Y:S01]  /*18b70*/  HMMA.16816.F32.BF16 R24, R56, R42, R24 ;  /* 0x0000002a3818723c */ /* 0x000fe20000041818 */
[----:B------:R-:W3:Y:S01]  /*18b80*/  LDSM.16.MT88.4 R40, [R123+0xb800] ;  /* 0x00b800007b28783b */ /* 0x000ee20000004200 */
[----:B------:R-:W-:Y:S01]  /*18b90*/  MUFU.EX2 R178, R178 ;  /* 0x000000b200b27308 */ /* 0x000fe20000000800 */
[-C--:B-1----:R-:W-:Y:S01]  /*18ba0*/  FFMA.FTZ R200, R213, R119.reuse, -R138 ;  /* 0x00000077d5c87223 */ /* 0x082fe2000001088a */
[----:B------:R-:W-:-:S02]  /*18bb0*/  FFMA.FTZ R213, R211, R119, -R118 ;  /* 0x00000077d3d57223 */ /* 0x000fc40000010876 */
[----:B------:R1:W3:Y:S02]  /*18bc0*/  MUFU.EX2 R249, R196 ;  /* 0x000000c400f97308 */ /* 0x0002e40000000800 */
[----:B------:R-:W-:Y:S01]  /*18bd0*/  HMMA.16816.F32.BF16 R12, R56, R32, R12 ;  /* 0x00000020380c723c */ /* 0x000fe2000004180c */
[-C--:B--2---:R-:W-:Y:S01]  /*18be0*/  FFMA.FTZ R198, R209, R119.reuse, -R138 ;  /* 0x00000077d1c67223 */ /* 0x084fe2000001088a */
[----:B------:R-:W-:Y:S01]  /*18bf0*/  MUFU.EX2 R192, R192 ;  /* 0x000000c000c07308 */ /* 0x000fe20000000800 */
[----:B-----5:R-:W-:-:S03]  /*18c00*/  FFMA.FTZ R194, R219, R119, -R118 ;  /* 0x00000077dbc27223 */ /* 0x020fc60000010876 */
[----:B------:R-:W2:Y:S02]  /*18c10*/  MUFU.EX2 R251, R251 ;  /* 0x000000fb00fb7308 */ /* 0x000ea40000000800 */
[----:B------:R-:W-:Y:S01]  /*18c20*/  HMMA.16816.F32.BF16 R4, R56, R34, R4 ;  /* 0x000000223804723c */ /* 0x000fe20000041804 */
[----:B------:R-:W5:Y:S01]  /*18c30*/  LDSM.16.MT88.4 R32, [R121+0xb800] ;  /* 0x00b800007920783b */ /* 0x000f620000004200 */
[----:B------:R-:W2:Y:S01]  /*18c40*/  MUFU.EX2 R231, R231 ;  /* 0x000000e700e77308 */ /* 0x000ea20000000800 */
[----:B-1----:R-:W-:-:S03]  /*18c50*/  FFMA.FTZ R196, R217, R119, -R138 ;  /* 0x00000077d9c47223 */ /* 0x002fc6000001088a */
[----:B------:R-:W-:Y:S02]  /*18c60*/  MUFU.EX2 R172, R172 ;  /* 0x000000ac00ac7308 */ /* 0x000fe40000000800 */
[C---:B----4-:R-:W-:Y:S02]  /*18c70*/  HMMA.16816.F32.BF16 R52, R56.reuse, R68, R52 ;  /* 0x000000443834723c */ /* 0x050fe40000041834 */
[----:B------:R-:W-:Y:S04]  /*18c80*/  MUFU.EX2 R219, R223 ;  /* 0x000000df00db7308 */ /* 0x000fe80000000800 */
[----:B------:R-:W-:Y:S02]  /*18c90*/  MUFU.EX2 R194, R194 ;  /* 0x000000c200c27308 */ /* 0x000fe40000000800 */
[----:B------:R-:W-:Y:S01]  /*18ca0*/  HMMA.16816.F32.BF16 R44, R56, R70, R44 ;  /* 0x00000046382c723c */ /* 0x000fe2000004182c */
[----:B------:R-:W-:Y:S01]  /*18cb0*/  F2FP.BF16.F32.PACK_AB R56, R152, R153 ;  /* 0x000000999838723e */ /* 0x000fe200000010ff */
[----:B------:R-:W1:Y:S01]  /*18cc0*/  LDSM.16.MT88.4 R68, [R62+0xb800] ;  /* 0x00b800003e44783b */ /* 0x000e620000004200 */
[----:B------:R-:W-:Y:S01]  /*18cd0*/  F2FP.BF16.F32.PACK_AB R57, R148, R151 ;  /* 0x000000979439723e */ /* 0x000fe200000010ff */
[----:B------:R-:W-:Y:S01]  /*18ce0*/  MUFU.EX2 R196, R196 ;  /* 0x000000c400c47308 */ /* 0x000fe20000000800 */
[----:B------:R-:W-:Y:S01]  /*18cf0*/  F2FP.BF16.F32.PACK_AB R58, R154, R157 ;  /* 0x0000009d9a3a723e */ /* 0x000fe200000010ff */
[----:B------:R-:W-:Y:S01]  /*18d00*/  FADD.FTZ R151, R151, R142 ;  /* 0x0000008e97977221 */ /* 0x000fe20000010000 */
[----:B------:R-:W-:Y:S01]  /*18d10*/  F2FP.BF16.F32.PACK_AB R59, R155, R150 ;  /* 0x000000969b3b723e */ /* 0x000fe200000010ff */
[----:B------:R-:W4:Y:S01]  /*18d20*/  MUFU.EX2 R209, R215 ;  /* 0x000000d700d17308 */ /* 0x000f220000000800 */
[----:B------:R-:W-:Y:S01]  /*18d30*/  FADD.FTZ R153, R153, R146 ;  /* 0x0000009299997221 */ /* 0x000fe20000010000 */
[----:B------:R-:W-:Y:S01]  /*18d40*/  FADD.FTZ R151, R148, R151 ;  /* 0x0000009794977221 */ /* 0x000fe20000010000 */
[----:B------:R-:W-:Y:S01]  /*18d50*/  LDSM.16.MT88.4 R140, [R121+0x11800] ;  /* 0x01180000798c783b */ /* 0x000fe20000004200 */
[----:B------:R-:W-:Y:S01]  /*18d60*/  MUFU.EX2 R198, R198 ;  /* 0x000000c600c67308 */ /* 0x000fe20000000800 */
[----:B------:R-:W-:Y:S01]  /*18d70*/  FADD.FTZ R152, R152, R153 ;  /* 0x0000009998987221 */ /* 0x000fe20000010000 */
[C---:B---3--:R-:W-:Y:S01]  /*18d80*/  HMMA.16816.F32.BF16 R20, R56.reuse, R36, R20 ;  /* 0x000000243814723c */ /* 0x048fe20000041814 */
[----:B------:R-:W-:Y:S01]  /*18d90*/  FADD.FTZ R150, R150, R151 ;  /* 0x0000009796967221 */ /* 0x000fe20000010000 */
[----:B------:R3:W4:Y:S03]  /*18da0*/  MUFU.EX2 R211, R200 ;  /* 0x000000c800d37308 */ /* 0x0007260000000800 */
[----:B------:R-:W-:Y:S01]  /*18db0*/  FADD.FTZ R155, R155, R150 ;  /* 0x000000969b9b7221 */ /* 0x000fe20000010000 */
[----:B------:R-:W4:Y:S02]  /*18dc0*/  MUFU.EX2 R213, R213 ;  /* 0x000000d500d57308 */ /* 0x000f240000000800 */
[C---:B------:R-:W-:Y:S01]  /*18dd0*/  HMMA.16816.F32.BF16 R16, R56.reuse, R38, R16 ;  /* 0x000000263810723c */ /* 0x040fe20000041810 */
[----:B------:R-:W2:Y:S01]  /*18de0*/  LDSM.16.MT88.4 R36, [R120+0xc000] ;  /* 0x00c000007824783b */ /* 0x000ea20000004200 */
[----:B------:R5:W-:Y:S04]  /*18df0*/  MUFU.EX2 R201, R204 ;  /* 0x000000cc00c97308 */ /* 0x000be80000000800 */
[----:B------:R-:W-:Y:S02]  /*18e00*/  MUFU.EX2 R202, R202 ;  /* 0x000000ca00ca7308 */ /* 0x000fe40000000800 */
[C---:B------:R-:W-:Y:S01]  /*18e10*/  HMMA.16816.F32.BF16 R28, R56.reuse, R40, R28 ;  /* 0x00000028381c723c */ /* 0x040fe2000004181c */
[-C--:B---3--:R-:W-:Y:S01]  /*18e20*/  FFMA.FTZ R200, R205, R119.reuse, -R118 ;  /* 0x00000077cdc87223 */ /* 0x088fe20000010876 */
[-C--:B------:R-:W-:Y:S01]  /*18e30*/  FFMA.FTZ R205, R199, R119.reuse, -R138 ;  /* 0x00000077c7cd7223 */ /* 0x080fe2000001088a */
[----:B------:R-:W-:Y:S04]  /*18e40*/  MUFU.EX2 R189, R191 ;  /* 0x000000bf00bd7308 */ /* 0x000fe80000000800 */
[----:B------:R-:W-:Y:S01]  /*18e50*/  MUFU.EX2 R200, R200 ;  /* 0x000000c800c87308 */ /* 0x000fe20000000800 */
[----:B------:R-:W-:Y:S01]  /*18e60*/  HMMA.16816.F32.BF16 R24, R56, R42, R24 ;  /* 0x0000002a3818723c */ /* 0x000fe20000041818 */
[----:B------:R-:W3:Y:S01]  /*18e70*/  LDSM.16.MT88.4 R40, [R123+0xc000] ;  /* 0x00c000007b28783b */ /* 0x000ee20000004200 */
[-CC-:B-----5:R-:W-:Y:S01]  /*18e80*/  FFMA.FTZ R204, R187, R119.reuse, -R118.reuse ;  /* 0x00000077bbcc7223 */ /* 0x1a0fe20000010876 */
[----:B------:R-:W-:Y:S01]  /*18e90*/  MUFU.EX2 R199, R203 ;  /* 0x000000cb00c77308 */ /* 0x000fe20000000800 */
[-C--:B------:R-:W-:Y:S01]  /*18ea0*/  FFMA.FTZ R187, R181, R119.reuse, -R118 ;  /* 0x00000077b5bb7223 */ /* 0x080fe20000010876 */
[----:B------:R-:W-:-:S02]  /*18eb0*/  FFMA.FTZ R181, R179, R119, -R138 ;  /* 0x00000077b3b57223 */ /* 0x000fc4000001088a */
[----:B------:R-:W5:Y:S01]  /*18ec0*/  MUFU.EX2 R197, R205 ;  /* 0x000000cd00c57308 */ /* 0x000f620000000800 */
[C---:B------:R-:W-:Y:S03]  /*18ed0*/  HMMA.16816.F32.BF16 R12, R56.reuse, R32, R12 ;  /* 0x00000020380c723c */ /* 0x040fe6000004180c */
[----:B------:R-:W5:Y:S04]  /*18ee0*/  MUFU.EX2 R206, R206 ;  /* 0x000000ce00ce7308 */ /* 0x000f680000000800 */
[----:B------:R-:W5:Y:S01]  /*18ef0*/  MUFU.EX2 R204, R204 ;  /* 0x000000cc00cc7308 */ /* 0x000f620000000800 */
[C---:B------:R-:W-:Y:S01]  /*18f00*/  HMMA.16816.F32.BF16 R4, R56.reuse, R34, R4 ;  /* 0x000000223804723c */ /* 0x040fe20000041804 */
[----:B------:R-:W4:Y:S02]  /*18f10*/  LDSM.16.MT88.4 R32, [R121+0xc000] ;  /* 0x00c000007920783b */ /* 0x000f240000004200 */
[----:B------:R2:W-:Y:S04]  /*18f20*/  MUFU.EX2 R183, R185 ;  /* 0x000000b900b77308 */ /* 0x0005e80000000800 */
[----:B------:R-:W-:Y:S01]  /*18f30*/  MUFU.EX2 R208, R208 ;  /* 0x000000d000d07308 */ /* 0x000fe20000000800 */
[C---:B-1----:R-:W-:Y:S03]  /*18f40*/  HMMA.16816.F32.BF16 R52, R56.reuse, R68, R52 ;  /* 0x000000443834723c */ /* 0x042fe60000041834 */
[----:B------:R1:W-:Y:S04]  /*18f50*/  MUFU.EX2 R179, R187 ;  /* 0x000000bb00b37308 */ /* 0x0003e80000000800 */
[----:B------:R5:W-:Y:S01]  /*18f60*/  MUFU.EX2 R177, R181 ;  /* 0x000000b500b17308 */ /* 0x000be20000000800 */
[----:B------:R-:W-:Y:S01]  /*18f70*/  HMMA.16816.F32.BF16 R44, R56, R70, R44 ;  /* 0x00000046382c723c */ /* 0x000fe2000004182c */
[----:B------:R-:W-:Y:S01]  /*18f80*/  F2FP.BF16.F32.PACK_AB R56, R163, R160 ;  /* 0x000000a0a338723e */ /* 0x000fe200000010ff */
[----:B------:R-:W4:Y:S01]  /*18f90*/  LDSM.16.MT88.4 R68, [R62+0xc000] ;  /* 0x00c000003e44783b */ /* 0x000f220000004200 */
[----:B------:R-:W-:Y:S01]  /*18fa0*/  F2FP.BF16.F32.PACK_AB R57, R159, R156 ;  /* 0x0000009c9f39723e */ /* 0x000fe200000010ff */
[----:B------:R-:W4:Y:S01]  /*18fb0*/  MUFU.EX2 R210, R210 ;  /* 0x000000d200d27308 */ /* 0x000f220000000800 */
[----:B------:R-:W-:Y:S01]  /*18fc0*/  F2FP.BF16.F32.PACK_AB R58, R161, R162 ;  /* 0x000000a2a13a723e */ /* 0x000fe200000010ff */
[-CC-:B--2---:R-:W-:Y:S01]  /*18fd0*/  FFMA.FTZ R185, R78, R119.reuse, -R118.reuse ;  /* 0x000000774eb97223 */ /* 0x184fe20000010876 */
[----:B------:R-:W-:Y:S01]  /*18fe0*/  F2FP.BF16.F32.PACK_AB R59, R169, R158 ;  /* 0x0000009ea93b723e */ /* 0x000fe200000010ff */
[----:B------:R2:W-:Y:S01]  /*18ff0*/  MUFU.EX2 R173, R175 ;  /* 0x000000af00ad7308 */ /* 0x0005e20000000800 */
[----:B-1----:R-:W-:Y:S01]  /*19000*/  FFMA.FTZ R187, R79, R119, -R118 ;  /* 0x000000774fbb7223 */ /* 0x002fe20000010876 */
[----:B------:R-:W-:-:S02]  /*19010*/  FADD.FTZ R156, R156, R155 ;  /* 0x0000009b9c9c7221 */ /* 0x000fc40000010000 */
[----:B------:R-:W1:Y:S01]  /*19020*/  MUFU.EX2 R214, R214 ;  /* 0x000000d600d67308 */ /* 0x000e620000000800 */
[-C--:B-----5:R-:W-:Y:S01]  /*19030*/  FFMA.FTZ R181, R149, R119.reuse, -R118 ;  /* 0x0000007795b57223 */ /* 0x0a0fe20000010876 */
[----:B------:R-:W-:Y:S01]  /*19040*/  HMMA.16816.F32.BF16 R20, R56, R36, R20 ;  /* 0x000000243814723c */ /* 0x000fe20000041814 */
[----:B------:R-:W-:Y:S01]  /*19050*/  FFMA.FTZ R149, R85, R119, -R138 ;  /* 0x0000007755957223 */ /* 0x000fe2000001088a */
[----:B------:R-:W5:Y:S01]  /*19060*/  MUFU.EX2 R212, R212 ;  /* 0x000000d400d47308 */ /* 0x000f620000000800 */
[----:B------:R-:W-:-:S03]  /*19070*/  FADD.FTZ R159, R159, R156 ;  /* 0x0000009c9f9f7221 */ /* 0x000fc60000010000 */
[----:B------:R1:W-:Y:S01]  /*19080*/  MUFU.EX2 R79, R181 ;  /* 0x000000b5004f7308 */ /* 0x0003e20000000800 */
[----:B------:R-:W-:Y:S01]  /*19090*/  FADD.FTZ R158, R158, R159 ;  /* 0x0000009f9e9e7221 */ /* 0x000fe20000010000 */
[----:B------:R-:W-:Y:S01]  /*190a0*/  HMMA.16816.F32.BF16 R16, R56, R38, R16 ;  /* 0x000000263810723c */ /* 0x000fe20000041810 */
[----:B------:R-:W5:Y:S01]  /*190b0*/  LDSM.16.MT88.4 R36, [R120+0xc800] ;  /* 0x00c800007824783b */ /* 0x000f620000004200 */
[----:B--2---:R-:W-:Y:S01]  /*190c0*/  FFMA.FTZ R175, R84, R119, -R138 ;  /* 0x0000007754af7223 */ /* 0x004fe2000001088a */
[----:B------:R-:W-:Y:S01]  /*190d0*/  MUFU.EX2 R78, R187 ;  /* 0x000000bb004e7308 */ /* 0x000fe20000000800 */
[----:B------:R-:W-:-:S03]  /*190e0*/  FADD.FTZ R169, R169, R158 ;  /* 0x0000009ea9a97221 */ /* 0x000fc60000010000 */
[----:B------:R2:W-:Y:S01]  /*190f0*/  MUFU.EX2 R86, R185 ;  /* 0x000000b900567308 */ /* 0x0005e20000000800 */
[----:B---3--:R-:W-:Y:S03]  /*19100*/  HMMA.16816.F32.BF16 R28, R56, R40, R28 ;  /* 0x00000028381c723c */ /* 0x008fe6000004181c */
[----:B------:R3:W-:Y:S01]  /*19110*/  MUFU.EX2 R85, R171 ;  /* 0x000000ab00557308 */ /* 0x0007e20000000800 */
[----:B-1----:R-:W-:-:S03]  /*19120*/  FFMA.FTZ R181, R92, R119, -R138 ;  /* 0x000000775cb57223 */ /* 0x002fc6000001088a */
[----:B------:R1:W5:Y:S01]  /*19130*/  MUFU.EX2 R84, R149 ;  /* 0x0000009500547308 */ /* 0x0003620000000800 */
[C---:B------:R-:W-:Y:S01]  /*19140*/  HMMA.16816.F32.BF16 R24, R56.reuse, R42, R24 ;  /* 0x0000002a3818723c */ /* 0x040fe20000041818 */
[----:B------:R-:W5:Y:S02]  /*19150*/  LDSM.16.MT88.4 R40, [R123+0xc800] ;  /* 0x00c800007b28783b */ /* 0x000f640000004200 */
[----:B------:R1:W-:Y:S01]  /*19160*/  MUFU.EX2 R83, R175 ;  /* 0x000000af00537308 */ /* 0x0003e20000000800 */
[-C--:B--2---:R-:W-:Y:S01]  /*19170*/  FFMA.FTZ R185, R88, R119.reuse, -R118 ;  /* 0x0000007758b97223 */ /* 0x084fe20000010876 */
[-CC-:B------:R-:W-:Y:S02]  /*19180*/  FFMA.FTZ R88, R91, R119.reuse, -R138.reuse ;  /* 0x000000775b587223 */ /* 0x180fe4000001088a */
[----:B------:R-:W2:Y:S01]  /*19190*/  MUFU.EX2 R216, R216 ;  /* 0x000000d800d87308 */ /* 0x000ea20000000800 */
[----:B----4-:R-:W-:Y:S01]  /*191a0*/  HMMA.16816.F32.BF16 R12, R56, R32, R12 ;  /* 0x00000020380c723c */ /* 0x010fe2000004180c */
[-C--:B---3--:R-:W-:Y:S01]  /*191b0*/  FFMA.FTZ R171, R89, R119.reuse, -R138 ;  /* 0x0000007759ab7223 */ /* 0x088fe2000001088a */
[-C--:B------:R-:W-:Y:S01]  /*191c0*/  FFMA.FTZ R89, R95, R119.reuse, -R118 ;  /* 0x000000775f597223 */ /* 0x080fe20000010876 */
[----:B------:R-:W3:Y:S01]  /*191d0*/  MUFU.EX2 R77, R77 ;  /* 0x0000004d004d7308 */ /* 0x000ee20000000800 */
[----:B-1----:R-:W-:-:S03]  /*191e0*/  FFMA.FTZ R149, R82, R119, -R138 ;  /* 0x0000007752957223 */ /* 0x002fc6000001088a */
[----:B------:R-:W-:Y:S01]  /*191f0*/  MUFU.EX2 R90, R90 ;  /* 0x0000005a005a7308 */ /* 0x000fe20000000800 */
[C---:B------:R-:W-:Y:S01]  /*19200*/  HMMA.16816.F32.BF16 R4, R56.reuse, R34, R4 ;  /* 0x000000223804723c */ /* 0x040fe20000041804 */
[----:B------:R-:W1:Y:S01]  /*19210*/  LDSM.16.MT88.4 R32, [R121+0xc800] ;  /* 0x00c800007920783b */ /* 0x000e620000004200 */
[-C--:B------:R-:W-:Y:S01]  /*19220*/  FFMA.FTZ R175, R87, R119.reuse, -R118 ;  /* 0x0000007757af7223 */ /* 0x080fe20000010876 */
[----:B------:R4:W-:Y:S04]  /*19230*/  MUFU.EX2 R92, R149 ;  /* 0x00000095005c7308 */ /* 0x0009e80000000800 */
[----:B------:R-:W-:Y:S01]  /*19240*/  MUFU.EX2 R87, R185 ;  /* 0x000000b900577308 */ /* 0x000fe20000000800 */
[C---:B------:R-:W-:Y:S03]  /*19250*/  HMMA.16816.F32.BF16 R52, R56.reuse, R68, R52 ;  /* 0x000000443834723c */ /* 0x040fe60000041834 */
[----:B------:R2:W-:Y:S04]  /*19260*/  MUFU.EX2 R82, R175 ;  /* 0x000000af00527308 */ /* 0x0005e80000000800 */
[----:B------:R-:W3:Y:S01]  /*19270*/  MUFU.EX2 R91, R181 ;  /* 0x000000b5005b7308 */ /* 0x000ee20000000800 */
[----:B------:R-:W-:Y:S01]  /*19280*/  HMMA.16816.F32.BF16 R44, R56, R70, R44 ;  /* 0x00000046382c723c */ /* 0x000fe2000004182c */
[----:B------:R-:W3:Y:S01]  /*19290*/  LDSM.16.MT88.4 R68, [R62+0xc800] ;  /* 0x00c800003e44783b */ /* 0x000ee20000004200 */
[----:B------:R-:W-:Y:S01]  /*192a0*/  F2FP.BF16.F32.PACK_AB R56, R188, R186 ;  /* 0x000000babc38723e */ /* 0x000fe200000010ff */
[----:B------:R-:W-:Y:S01]  /*192b0*/  MUFU.EX2 R88, R88 ;  /* 0x0000005800587308 */ /* 0x000fe20000000800 */
[----:B------:R-:W-:Y:S01]  /*192c0*/  F2FP.BF16.F32.PACK_AB R57, R207, R168 ;  /* 0x000000a8cf39723e */ /* 0x000fe200000010ff */
[-CC-:B----4-:R-:W-:Y:S01]  /*192d0*/  FFMA.FTZ R149, R104, R119.reuse, -R138.reuse ;  /* 0x0000007768957223 */ /* 0x190fe2000001088a */
[----:B------:R-:W-:Y:S01]  /*192e0*/  F2FP.BF16.F32.PACK_AB R58, R190, R184 ;  /* 0x000000b8be3a723e */ /* 0x000fe200000010ff */
[----:B------:R4:W3:Y:S01]  /*192f0*/  MUFU.EX2 R95, R171 ;  /* 0x000000ab005f7308 */ /* 0x0008e20000000800 */
[----:B------:R-:W-:Y:S01]  /*19300*/  F2FP.BF16.F32.PACK_AB R59, R182, R180 ;  /* 0x000000b4b63b723e */ /* 0x000fe200000010ff */
[-CC-:B------:R-:W-:Y:S01]  /*19310*/  FFMA.FTZ R104, R99, R119.reuse, -R138.reuse ;  /* 0x0000007763687223 */ /* 0x180fe2000001088a */
[-C--:B--2---:R-:W-:Y:S01]  /*19320*/  FFMA.FTZ R175, R106, R119.reuse, -R138 ;  /* 0x000000776aaf7223 */ /* 0x084fe2000001088a */
[----:B------:R-:W2:Y:S01]  /*19330*/  MUFU.EX2 R89, R89 ;  /* 0x0000005900597308 */ /* 0x000ea20000000800 */
[----:B------:R-:W-:Y:S01]  /*19340*/  FADD.FTZ R168, R168, R169 ;  /* 0x000000a9a8a87221 */ /* 0x000fe20000010000 */
[----:B------:R-:W-:-:S02]  /*19350*/  FFMA.FTZ R106, R97, R119, -R118 ;  /* 0x00000077616a7223 */ /* 0x000fc40000010876 */
[C---:B-----5:R-:W-:Y:S01]  /*19360*/  HMMA.16816.F32.BF16 R20, R56.reuse, R36, R20 ;  /* 0x000000243814723c */ /* 0x060fe20000041814 */
[----:B------:R-:W-:Y:S04]  /*19370*/  MUFU.EX2 R74, R74 ;  /* 0x0000004a004a7308 */ /* 0x000fe80000000800 */
[----:B------:R5:W-:Y:S01]  /*19380*/  MUFU.EX2 R99, R149 ;  /* 0x0000009500637308 */ /* 0x000be20000000800 */
[-CC-:B----4-:R-:W-:Y:S01]  /*19390*/  FFMA.FTZ R171, R94, R119.reuse, -R118.reuse ;  /* 0x000000775eab7223 */ /* 0x190fe20000010876 */
[-CC-:B------:R-:W-:Y:S01]  /*193a0*/  FFMA.FTZ R94, R93, R119.reuse, -R118.reuse ;  /* 0x000000775d5e7223 */ /* 0x180fe20000010876 */
[C---:B------:R-:W-:Y:S01]  /*193b0*/  HMMA.16816.F32.BF16 R16, R56.reuse, R38, R16 ;  /* 0x000000263810723c */ /* 0x040fe20000041810 */
[----:B------:R-:W4:Y:S01]  /*193c0*/  LDSM.16.MT88.4 R36, [R120+0xd000] ;  /* 0x00d000007824783b */ /* 0x000f220000004200 */
[----:B------:R1:W-:Y:S04]  /*193d0*/  MUFU.EX2 R93, R171 ;  /* 0x000000ab005d7308 */ /* 0x0003e80000000800 */
[----:B------:R-:W-:Y:S02]  /*193e0*/  MUFU.EX2 R94, R94 ;  /* 0x0000005e005e7308 */ /* 0x000fe40000000800 */
[C---:B------:R-:W-:Y:S02]  /*193f0*/  HMMA.16816.F32.BF16 R28, R56.reuse, R40, R28 ;  /* 0x00000028381c723c */ /* 0x040fe4000004181c */
[----:B------:R-:W2:Y:S01]  /*19400*/  MUFU.EX2 R104, R104 ;  /* 0x0000006800687308 */ /* 0x000ea20000000800 */
[----:B-----5:R-:W-:Y:S03]  /*19410*/  LDSM.16.MT88.4 R148, [R120+0x11800] ;  /* 0x011800007894783b */ /* 0x020fe60000004200 */
[----:B------:R-:W-:Y:S02]  /*19420*/  MUFU.EX2 R98, R98 ;  /* 0x0000006200627308 */ /* 0x000fe40000000800 */
[C---:B------:R-:W-:Y:S01]  /*19430*/  HMMA.16816.F32.BF16 R24, R56.reuse, R42, R24 ;  /* 0x0000002a3818723c */ /* 0x040fe20000041818 */
[----:B------:R-:W5:Y:S01]  /*19440*/  LDSM.16.MT88.4 R40, [R123+0xd000] ;  /* 0x00d000007b28783b */ /* 0x000f620000004200 */
[-C--:B-1----:R-:W-:Y:S01]  /*19450*/  FFMA.FTZ R171, R72, R119.reuse, -R118 ;  /* 0x0000007748ab7223 */ /* 0x082fe20000010876 */
[----:B------:R-:W1:Y:S01]  /*19460*/  MUFU.EX2 R175, R175 ;  /* 0x000000af00af7308 */ /* 0x000e620000000800 */
[-CC-:B------:R-:W-:Y:S01]  /*19470*/  FFMA.FTZ R72, R101, R119.reuse, -R138.reuse ;  /* 0x0000007765487223 */ /* 0x180fe2000001088a */
[-CC-:B------:R-:W-:Y:S01]  /*19480*/  FFMA.FTZ R101, R109, R119.reuse, -R138.reuse ;  /* 0x000000776d657223 */ /* 0x180fe2000001088a */
[-CC-:B------:R-:W-:Y:S01]  /*19490*/  FFMA.FTZ R109, R107, R119.reuse, -R138.reuse ;  /* 0x000000776b6d7223 */ /* 0x180fe2000001088a */
[----:B------:R3:W-:Y:S01]  /*194a0*/  MUFU.EX2 R97, R103 ;  /* 0x0000006700617308 */ /* 0x0007e20000000800 */
[C---:B------:R-:W-:Y:S03]  /*194b0*/  HMMA.16816.F32.BF16 R12, R56.reuse, R32, R12 ;  /* 0x00000020380c723c */ /* 0x040fe6000004180c */
[----:B------:R-:W1:Y:S04]  /*194c0*/  MUFU.EX2 R171, R171 ;  /* 0x000000ab00ab7308 */ /* 0x000e680000000800 */
[----:B------:R-:W-:Y:S01]  /*194d0*/  MUFU.EX2 R72, R72 ;  /* 0x0000004800487308 */ /* 0x000fe20000000800 */
[----:B------:R-:W-:Y:S01]  /*194e0*/  HMMA.16816.F32.BF16 R4, R56, R34, R4 ;  /* 0x000000223804723c */ /* 0x000fe20000041804 */
[----:B------:R-:W2:Y:S02]  /*194f0*/  LDSM.16.MT88.4 R32, [R121+0xd000] ;  /* 0x00d000007920783b */ /* 0x000ea40000004200 */
[----:B------:R-:W-:Y:S01]  /*19500*/  MUFU.EX2 R106, R106 ;  /* 0x0000006a006a7308 */ /* 0x000fe20000000800 */
[----:B---3--:R-:W-:-:S03]  /*19510*/  FFMA.FTZ R103, R100, R119, -R138 ;  /* 0x0000007764677223 */ /* 0x008fc6000001088a */
[----:B------:R-:W-:Y:S01]  /*19520*/  MUFU.EX2 R96, R96 ;  /* 0x0000006000607308 */ /* 0x000fe20000000800 */
[C---:B------:R-:W-:Y:S03]  /*19530*/  HMMA.16816.F32.BF16 R52, R56.reuse, R68, R52 ;  /* 0x000000443834723c */ /* 0x040fe60000041834 */
[----:B------:R-:W-:Y:S04]  /*19540*/  MUFU.EX2 R101, R101 ;  /* 0x0000006500657308 */ /* 0x000fe80000000800 */
[----:B------:R-:W-:Y:S01]  /*19550*/  MUFU.EX2 R100, R109 ;  /* 0x0000006d00647308 */ /* 0x000fe20000000800 */
[----:B------:R-:W-:Y:S01]  /*19560*/  HMMA.16816.F32.BF16 R44, R56, R70, R44 ;  /* 0x00000046382c723c */ /* 0x000fe2000004182c */
[----:B------:R-:W-:Y:S01]  /*19570*/  F2FP.BF16.F32.PACK_AB R56, R249, R178 ;  /* 0x000000b2f938723e */ /* 0x000fe200000010ff */
[----:B------:R-:W3:Y:S01]  /*19580*/  LDSM.16.MT88.4 R68, [R62+0xd000] ;  /* 0x00d000003e44783b */ /* 0x000ee20000004200 */
[----:B------:R-:W-:Y:S01]  /*19590*/  F2FP.BF16.F32.PACK_AB R57, R174, R176 ;  /* 0x000000b0ae39723e */ /* 0x000fe200000010ff */
[----:B------:R-:W-:Y:S01]  /*195a0*/  MUFU.EX2 R103, R103 ;  /* 0x0000006700677308 */ /* 0x000fe20000000800 */
[----:B------:R-:W-:-:S02]  /*195b0*/  F2FP.BF16.F32.PACK_AB R58, R251, R192 ;  /* 0x000000c0fb3a723e */ /* 0x000fc400000010ff */
[----:B------:R-:W-:-:S07]  /*195c0*/  F2FP.BF16.F32.PACK_AB R59, R231, R170 ;  /* 0x000000aae73b723e */ /* 0x000fce00000010ff */
[C---:B----4-:R-:W-:Y:S08]  /*195d0*/  HMMA.16816.F32.BF16 R20, R56.reuse, R36, R20 ;  /* 0x000000243814723c */ /* 0x050ff00000041814 */
[C---:B------:R-:W-:Y:S01]  /*195e0*/  HMMA.16816.F32.BF16 R16, R56.reuse, R38, R16 ;  /* 0x000000263810723c */ /* 0x040fe20000041810 */
[----:B------:R-:W4:Y:S07]  /*195f0*/  LDSM.16.MT88.4 R36, [R120+0xd800] ;  /* 0x00d800007824783b */ /* 0x000f2e0000004200 */
[C---:B-----5:R-:W-:Y:S08]  /*19600*/  HMMA.16816.F32.BF16 R28, R56.reuse, R40, R28 ;  /* 0x00000028381c723c */ /* 0x060ff0000004181c */
[C---:B------:R-:W-:Y:S01]  /*19610*/  HMMA.16816.F32.BF16 R24, R56.reuse, R42, R24 ;  /* 0x0000002a3818723c */ /* 0x040fe20000041818 */
[----:B------:R-:W5:Y:S07]  /*19620*/  LDSM.16.MT88.4 R40, [R123+0xd800] ;  /* 0x00d800007b28783b */ /* 0x000f6e0000004200 */
[C---:B--2---:R-:W-:Y:S08]  /*19630*/  HMMA.16816.F32.BF16 R12, R56.reuse, R32, R12 ;  /* 0x00000020380c723c */ /* 0x044ff0000004180c */
[C---:B------:R-:W-:Y:S01]  /*19640*/  HMMA.16816.F32.BF16 R4, R56.reuse, R34, R4 ;  /* 0x000000223804723c */ /* 0x040fe20000041804 */
[----:B------:R-:W2:Y:S07]  /*19650*/  LDSM.16.MT88.4 R32, [R121+0xd800] ;  /* 0x00d800007920783b */ /* 0x000eae0000004200 */
[----:B---3--:R-:W-:Y:S01]  /*19660*/  HMMA.16816.F32.BF16 R52, R56, R68, R52 ;  /* 0x000000443834723c */ /* 0x008fe20000041834 */
[----:B------:R-:W-:-:S02]  /*19670*/  F2FP.BF16.F32.PACK_AB R68, R209, R196 ;  /* 0x000000c4d144723e */ /* 0x000fc400000010ff */
[----:B------:R-:W-:-:S05]  /*19680*/  F2FP.BF16.F32.PACK_AB R69, R219, R172 ;  /* 0x000000acdb45723e */ /* 0x000fca00000010ff */
[----:B------:R-:W-:Y:S01]  /*19690*/  HMMA.16816.F32.BF16 R44, R56, R70, R44 ;  /* 0x00000046382c723c */ /* 0x000fe2000004182c */
[----:B------:R-:W-:Y:S01]  /*196a0*/  F2FP.BF16.F32.PACK_AB R70, R211, R198 ;  /* 0x000000c6d346723e */ /* 0x000fe200000010ff */
[----:B------:R-:W3:Y:S01]  /*196b0*/  LDSM.16.MT88.4 R56, [R62+0xd800] ;  /* 0x00d800003e38783b */ /* 0x000ee20000004200 */
        /* <DEDUP_REMOVED lines=9> */
[----:B------:R-:W-:Y:S07]  /*19750*/  LDSM.16.MT88.4 R32, [R121+0xe000] ;  /* 0x00e000007920783b */ /* 0x000fee0000004200 */
[C---:B---3--:R-:W-:Y:S08]  /*19760*/  HMMA.16816.F32.BF16 R52, R68.reuse, R56, R52 ;  /* 0x000000384434723c */ /* 0x048ff00000041834 */
[----:B------:R-:W-:Y:S01]  /*19770*/  HMMA.16816.F32.BF16 R44, R68, R58, R44 ;  /* 0x0000003a442c723c */ /* 0x000fe2000004182c */
[----:B------:R-:W2:Y:S01]  /*19780*/  LDSM.16.MT88.4 R56, [R62+0xe000] ;  /* 0x00e000003e38783b */ /* 0x000ea20000004200 */
[----:B------:R-:W-:-:S02]  /*19790*/  F2FP.BF16.F32.PACK_AB R68, R202, R197 ;  /* 0x000000c5ca44723e */ /* 0x000fc400000010ff */
[----:B------:R-:W-:Y:S02]  /*197a0*/  F2FP.BF16.F32.PACK_AB R69, R201, R200 ;  /* 0x000000c8c945723e */ /* 0x000fe400000010ff */
[----:B------:R-:W-:Y:S02]  /*197b0*/  F2FP.BF16.F32.PACK_AB R70, R206, R189 ;  /* 0x000000bdce46723e */ /* 0x000fe400000010ff */
[----:B------:R-:W-:-:S07]  /*197c0*/  F2FP.BF16.F32.PACK_AB R71, R204, R199 ;  /* 0x000000c7cc47723e */ /* 0x000fce00000010ff */
[C---:B----4-:R-:W-:Y:S08]  /*197d0*/  HMMA.16816.F32.BF16 R20, R68.reuse, R36, R20 ;  /* 0x000000244414723c */ /* 0x050ff00000041814 */
[C---:B------:R-:W-:Y:S01]  /*197e0*/  HMMA.16816.F32.BF16 R16, R68.reuse, R38, R16 ;  /* 0x000000264410723c */ /* 0x040fe20000041810 */
[----:B------:R-:W3:Y:S07]  /*197f0*/  LDSM.16.MT88.4 R36, [R123+0xe800] ;  /* 0x00e800007b24783b */ /* 0x000eee0000004200 */
[C---:B-----5:R-:W-:Y:S08]  /*19800*/  HMMA.16816.F32.BF16 R28, R68.reuse, R40, R28 ;  /* 0x00000028441c723c */ /* 0x060ff0000004181c */
[C---:B------:R-:W-:Y:S01]  /*19810*/  HMMA.16816.F32.BF16 R24, R68.reuse, R42, R24 ;  /* 0x0000002a4418723c */ /* 0x040fe20000041818 */
[----:B------:R-:W4:Y:S07]  /*19820*/  LDSM.16.MT88.4 R40, [R120+0xe800] ;  /* 0x00e800007828783b */ /* 0x000f2e0000004200 */
[----:B--2---:R-:W-:Y:S01]  /*19830*/  HMMA.16816.F32.BF16 R52, R68, R56, R52 ;  /* 0x000000384434723c */ /* 0x004fe20000041834 */
[----:B------:R-:W-:-:S02]  /*19840*/  F2FP.BF16.F32.PACK_AB R56, R210, R177 ;  /* 0x000000b1d238723e */ /* 0x000fc400000010ff */
[----:B------:R-:W-:-:S05]  /*19850*/  F2FP.BF16.F32.PACK_AB R57, R208, R183 ;  /* 0x000000b7d039723e */ /* 0x000fca00000010ff */
[----:B------:R-:W-:Y:S01]  /*19860*/  HMMA.16816.F32.BF16 R44, R68, R58, R44 ;  /* 0x0000003a442c723c */ /* 0x000fe2000004182c */
[----:B------:R-:W-:Y:S02]  /*19870*/  F2FP.BF16.F32.PACK_AB R58, R214, R173 ;  /* 0x000000add63a723e */ /* 0x000fe400000010ff */
[----:B------:R-:W-:-:S05]  /*19880*/  F2FP.BF16.F32.PACK_AB R59, R212, R179 ;  /* 0x000000b3d43b723e */ /* 0x000fca00000010ff */
[----:B------:R-:W-:Y:S08]  /*19890*/  HMMA.16816.F32.BF16 R12, R68, R32, R12 ;  /* 0x00000020440c723c */ /* 0x000ff0000004180c */
[C---:B---3--:R-:W-:Y:S08]  /*198a0*/  HMMA.16816.F32.BF16 R28, R56.reuse, R36, R28 ;  /* 0x00000024381c723c */ /* 0x048ff0000004181c */
[----:B------:R-:W-:Y:S01]  /*198b0*/  HMMA.16816.F32.BF16 R24, R56, R38, R24 ;  /* 0x000000263818723c */ /* 0x000fe20000041818 */
[----:B------:R-:W2:Y:S07]  /*198c0*/  LDSM.16.MT88.4 R36, [R62+0xe800] ;  /* 0x00e800003e24783b */ /* 0x000eae0000004200 */
[----:B------:R-:W-:Y:S01]  /*198d0*/  HMMA.16816.F32.BF16 R4, R68, R34, R4 ;  /* 0x000000224404723c */ /* 0x000fe20000041804 */
[----:B------:R-:W3:Y:S04]  /*198e0*/  LDSM.16.MT88.4 R32, [R121+0xe800] ;  /* 0x00e800007920783b */ /* 0x000ee80000004200 */
[----:B------:R-:W-:Y:S03]  /*198f0*/  LDSM.16.MT88.4 R68, [R120+0xf000] ;  /* 0x00f000007844783b */ /* 0x000fe60000004200 */
[C---:B----4-:R-:W-:Y:S08]  /*19900*/  HMMA.16816.F32.BF16 R20, R56.reuse, R40, R20 ;  /* 0x000000283814723c */ /* 0x050ff00000041814 */
        /* <DEDUP_REMOVED lines=8> */
[C---:B---3--:R-:W-:Y:S08]  /*19990*/  HMMA.16816.F32.BF16 R12, R56.reuse, R32, R12 ;  /* 0x00000020380c723c */ /* 0x048ff0000004180c */
[----:B------:R-:W-:Y:S01]  /*199a0*/  HMMA.16816.F32.BF16 R4, R56, R34, R4 ;  /* 0x000000223804723c */ /* 0x000fe20000041804 */
[----:B------:R-:W2:Y:S04]  /*199b0*/  LDSM.16.MT88.4 R32, [R121+0xf000] ;  /* 0x00f000007920783b */ /* 0x000ea80000004200 */
[----:B------:R-:W-:Y:S03]  /*199c0*/  LDSM.16.MT88.4 R56, [R123+0xf800] ;  /* 0x00f800007b38783b */ /* 0x000fe60000004200 */
[C---:B----4-:R-:W-:Y:S08]  /*199d0*/  HMMA.16816.F32.BF16 R28, R36.reuse, R40, R28 ;  /* 0x00000028241c723c */ /* 0x050ff0000004181c */
[C---:B------:R-:W-:Y:S01]  /*199e0*/  HMMA.16816.F32.BF16 R24, R36.reuse, R42, R24 ;  /* 0x0000002a2418723c */ /* 0x040fe20000041818 */
[----:B------:R-:W3:Y:S07]  /*199f0*/  LDSM.16.MT88.4 R40, [R62+0xf000] ;  /* 0x00f000003e28783b */ /* 0x000eee0000004200 */
[C---:B------:R-:W-:Y:S08]  /*19a00*/  HMMA.16816.F32.BF16 R20, R36.reuse, R68, R20 ;  /* 0x000000442414723c */ /* 0x040ff00000041814 */
[C---:B------:R-:W-:Y:S01]  /*19a10*/  HMMA.16816.F32.BF16 R16, R36.reuse, R70, R16 ;  /* 0x000000462410723c */ /* 0x040fe20000041810 */
[----:B------:R-:W4:Y:S07]  /*19a20*/  LDSM.16.MT88.4 R68, [R120+0xf800] ;  /* 0x00f800007844783b */ /* 0x000f2e0000004200 */
[C---:B--2---:R-:W-:Y:S08]  /*19a30*/  HMMA.16816.F32.BF16 R12, R36.reuse, R32, R12 ;  /* 0x00000020240c723c */ /* 0x044ff0000004180c */
[C---:B------:R-:W-:Y:S01]  /*19a40*/  HMMA.16816.F32.BF16 R4, R36.reuse, R34, R4 ;  /* 0x000000222404723c */ /* 0x040fe20000041804 */
[----:B------:R-:W2:Y:S07]  /*19a50*/  LDSM.16.MT88.4 R32, [R121+0xf800] ;  /* 0x00f800007920783b */ /* 0x000eae0000004200 */
[----:B---3--:R-:W-:Y:S01]  /*19a60*/  HMMA.16816.F32.BF16 R52, R36, R40, R52 ;  /* 0x000000282434723c */ /* 0x008fe20000041834 */
[----:B------:R-:W-:-:S02]  /*19a70*/  F2FP.BF16.F32.PACK_AB R40, R91, R92 ;  /* 0x0000005c5b28723e */ /* 0x000fc400000010ff */
[----:B------:R-:W-:-:S05]  /*19a80*/  F2FP.BF16.F32.PACK_AB R41, R87, R90 ;  /* 0x0000005a5729723e */ /* 0x000fca00000010ff */
[----:B------:R-:W-:Y:S01]  /*19a90*/  HMMA.16816.F32.BF16 R44, R36, R42, R44 ;  /* 0x0000002a242c723c */ /* 0x000fe2000004182c */
[----:B------:R-:W3:Y:S01]  /*19aa0*/  LDSM.16.MT88.4 R36, [R62+0xf800] ;  /* 0x00f800003e24783b */ /* 0x000ee20000004200 */
[----:B------:R-:W-:Y:S02]  /*19ab0*/  F2FP.BF16.F32.PACK_AB R42, R95, R88 ;  /* 0x000000585f2a723e */ /* 0x000fe400000010ff */
[----:B------:R-:W-:-:S07]  /*19ac0*/  F2FP.BF16.F32.PACK_AB R43, R89, R82 ;  /* 0x00000052592b723e */ /* 0x000fce00000010ff */
[C---:B----4-:R-:W-:Y:S08]  /*19ad0*/  HMMA.16816.F32.BF16 R20, R40.reuse, R68, R20 ;  /* 0x000000442814723c */ /* 0x050ff00000041814 */
[C---:B------:R-:W-:Y:S01]  /*19ae0*/  HMMA.16816.F32.BF16 R16, R40.reuse, R70, R16 ;  /* 0x000000462810723c */ /* 0x040fe20000041810 */
[----:B------:R-:W-:Y:S07]  /*19af0*/  LDSM.16.MT88.4 R68, [R120+0x10000] ;  /* 0x010000007844783b */ /* 0x000fee0000004200 */
[C---:B--2---:R-:W-:Y:S08]  /*19b00*/  HMMA.16816.F32.BF16 R12, R40.reuse, R32, R12 ;  /* 0x00000020280c723c */ /* 0x044ff0000004180c */
[C---:B------:R-:W-:Y:S01]  /*19b10*/  HMMA.16816.F32.BF16 R4, R40.reuse, R34, R4 ;  /* 0x000000222804723c */ /* 0x040fe20000041804 */
[----:B------:R-:W2:Y:S07]  /*19b20*/  LDSM.16.MT88.4 R32, [R121+0x10000] ;  /* 0x010000007920783b */ /* 0x000eae0000004200 */
[C---:B---3--:R-:W-:Y:S08]  /*19b30*/  HMMA.16816.F32.BF16 R52, R40.reuse, R36, R52 ;  /* 0x000000242834723c */ /* 0x048ff00000041834 */
[C---:B------:R-:W-:Y:S01]  /*19b40*/  HMMA.16816.F32.BF16 R44, R40.reuse, R38, R44 ;  /* 0x00000026282c723c */ /* 0x040fe2000004182c */
[----:B------:R-:W3:Y:S07]  /*19b50*/  LDSM.16.MT88.4 R36, [R62+0x10000] ;  /* 0x010000003e24783b */ /* 0x000eee0000004200 */
[C---:B------:R-:W-:Y:S08]  /*19b60*/  HMMA.16816.F32.BF16 R28, R40.reuse, R56, R28 ;  /* 0x00000038281c723c */ /* 0x040ff0000004181c */
[----:B------:R-:W-:Y:S01]  /*19b70*/  HMMA.16816.F32.BF16 R24, R40, R58, R24 ;  /* 0x0000003a2818723c */ /* 0x000fe20000041818 */
[----:B------:R-:W4:Y:S01]  /*19b80*/  LDSM.16.MT88.4 R56, [R123+0x10000] ;  /* 0x010000007b38783b */ /* 0x000f220000004200 */
[----:B------:R-:W-:-:S02]  /*19b90*/  F2FP.BF16.F32.PACK_AB R40, R104, R99 ;  /* 0x000000636828723e */ /* 0x000fc400000010ff */
[----:B------:R-:W-:Y:S02]  /*19ba0*/  F2FP.BF16.F32.PACK_AB R41, R94, R93 ;  /* 0x0000005d5e29723e */ /* 0x000fe400000010ff */
[----:B-1----:R-:W-:Y:S02]  /*19bb0*/  F2FP.BF16.F32.PACK_AB R42, R175, R98 ;  /* 0x00000062af2a723e */ /* 0x002fe400000010ff */
[----:B------:R-:W-:-:S07]  /*19bc0*/  F2FP.BF16.F32.PACK_AB R43, R171, R74 ;  /* 0x0000004aab2b723e */ /* 0x000fce00000010ff */
[C---:B--2---:R-:W-:Y:S08]  /*19bd0*/  HMMA.16816.F32.BF16 R12, R40.reuse, R32, R12 ;  /* 0x00000020280c723c */ /* 0x044ff0000004180c */
[C---:B------:R-:W-:Y:S01]  /*19be0*/  HMMA.16816.F32.BF16 R4, R40.reuse, R34, R4 ;  /* 0x000000222804723c */ /* 0x040fe20000041804 */
[----:B------:R-:W1:Y:S07]  /*19bf0*/  LDSM.16.MT88.4 R32, [R120+0x10800] ;  /* 0x010800007820783b */ /* 0x000e6e0000004200 */
[C---:B---3--:R-:W-:Y:S08]  /*19c00*/  HMMA.16816.F32.BF16 R52, R40.reuse, R36, R52 ;  /* 0x000000242834723c */ /* 0x048ff00000041834 */
[C---:B------:R-:W-:Y:S01]  /*19c10*/  HMMA.16816.F32.BF16 R44, R40.reuse, R38, R44 ;  /* 0x00000026282c723c */ /* 0x040fe2000004182c */
[----:B------:R-:W2:Y:S07]  /*19c20*/  LDSM.16.MT88.4 R36, [R121+0x10800] ;  /* 0x010800007924783b */ /* 0x000eae0000004200 */
[----:B------:R-:W-:Y:S01]  /*19c30*/  HMMA.16816.F32.BF16 R20, R40, R68, R20 ;  /* 0x000000442814723c */ /* 0x000fe20000041814 */
[-CC-:B------:R-:W-:Y:S01]  /*19c40*/  FFMA.FTZ R68, R81, R119.reuse, -R118.reuse ;  /* 0x0000007751447223 */ /* 0x180fe20000010876 */
[-C--:B------:R-:W-:Y:S01]  /*19c50*/  FFMA.FTZ R69, R105, R119.reuse, -R118 ;  /* 0x0000007769457223 */ /* 0x080fe20000010876 */
[----:B------:R-:W-:Y:S01]  /*19c60*/  FFMA.FTZ R81, R114, R119, -R138 ;  /* 0x0000007772517223 */ /* 0x000fe2000001088a */
[----:B------:R-:W-:-:S03]  /*19c70*/  FADD.FTZ R105, R207, R168 ;  /* 0x000000a8cf697221 */ /* 0x000fc60000010000 */
[----:B------:R-:W-:Y:S01]  /*19c80*/  MUFU.EX2 R68, R68 ;  /* 0x0000004400447308 */ /* 0x000fe20000000800 */
[C---:B------:R-:W-:Y:S01]  /*19c90*/  HMMA.16816.F32.BF16 R16, R40.reuse, R70, R16 ;  /* 0x000000462810723c */ /* 0x040fe20000041810 */
[-CC-:B------:R-:W-:Y:S01]  /*19ca0*/  FFMA.FTZ R70, R75, R119.reuse, -R138.reuse ;  /* 0x000000774b467223 */ /* 0x180fe2000001088a */
[-CC-:B------:R-:W-:Y:S01]  /*19cb0*/  FFMA.FTZ R75, R108, R119.reuse, -R138.reuse ;  /* 0x000000776c4b7223 */ /* 0x180fe2000001088a */
[----:B------:R3:W5:Y:S01]  /*19cc0*/  MUFU.EX2 R71, R80 ;  /* 0x0000005000477308 */ /* 0x0007620000000800 */
[----:B------:R-:W-:Y:S01]  /*19cd0*/  FADD.FTZ R105, R180, R105 ;  /* 0x00000069b4697221 */ /* 0x000fe20000010000 */
[-C--:B------:R-:W-:Y:S02]  /*19ce0*/  FFMA.FTZ R108, R112, R119.reuse, -R138 ;  /* 0x00000077706c7223 */ /* 0x080fe4000001088a */
[----:B------:R-:W-:Y:S01]  /*19cf0*/  MUFU.EX2 R69, R69 ;  /* 0x0000004500457308 */ /* 0x000fe20000000800 */
[C---:B----4-:R-:W-:Y:S03]  /*19d00*/  HMMA.16816.F32.BF16 R28, R40.reuse, R56, R28 ;  /* 0x00000038281c723c */ /* 0x050fe6000004181c */
[----:B------:R-:W-:Y:S04]  /*19d10*/  MUFU.EX2 R70, R70 ;  /* 0x0000004600467308 */ /* 0x000fe80000000800 */
[----:B------:R-:W4:Y:S01]  /*19d20*/  MUFU.EX2 R75, R75 ;  /* 0x0000004b004b7308 */ /* 0x000f220000000800 */
[----:B------:R-:W-:Y:S01]  /*19d30*/  HMMA.16816.F32.BF16 R24, R40, R58, R24 ;  /* 0x0000003a2818723c */ /* 0x000fe20000041818 */
[----:B---3--:R-:W-:Y:S01]  /*19d40*/  FFMA.FTZ R80, R110, R119, -R118 ;  /* 0x000000776e507223 */ /* 0x008fe20000010876 */
[----:B-----5:R-:W-:Y:S01]  /*19d50*/  F2FP.BF16.F32.PACK_AB R41, R71, R68 ;  /* 0x000000444729723e */ /* 0x020fe200000010ff */
[----:B------:R-:W3:Y:S01]  /*19d60*/  MUFU.EX2 R81, R81 ;  /* 0x0000005100517308 */ /* 0x000ee20000000800 */
[----:B------:R-:W5:Y:S03]  /*19d70*/  LDSM.16.MT88.4 R56, [R123+0x10800] ;  /* 0x010800007b38783b */ /* 0x000f660000004200 */
[----:B------:R-:W1:Y:S04]  /*19d80*/  MUFU.EX2 R80, R80 ;  /* 0x0000005000507308 */ /* 0x000e680000000800 */
[----:B------:R-:W5:Y:S01]  /*19d90*/  MUFU.EX2 R108, R108 ;  /* 0x0000006c006c7308 */ /* 0x000f620000000800 */
[----:B----4-:R-:W-:-:S02]  /*19da0*/  F2FP.BF16.F32.PACK_AB R40, R75, R70 ;  /* 0x000000464b28723e */ /* 0x010fc400000010ff */
[----:B---3--:R-:W-:Y:S02]  /*19db0*/  F2FP.BF16.F32.PACK_AB R42, R81, R72 ;  /* 0x00000048512a723e */ /* 0x008fe400000010ff */
[----:B-1----:R-:W-:-:S07]  /*19dc0*/  F2FP.BF16.F32.PACK_AB R43, R80, R69 ;  /* 0x00000045502b723e */ /* 0x002fce00000010ff */
[C---:B------:R-:W-:Y:S08]  /*19dd0*/  HMMA.16816.F32.BF16 R20, R40.reuse, R32, R20 ;  /* 0x000000202814723c */ /* 0x040ff00000041814 */
[C---:B------:R-:W-:Y:S01]  /*19de0*/  HMMA.16816.F32.BF16 R16, R40.reuse, R34, R16 ;  /* 0x000000222810723c */ /* 0x040fe20000041810 */
[----:B------:R-:W1:Y:S07]  /*19df0*/  LDSM.16.MT88.4 R32, [R62+0x10800] ;  /* 0x010800003e20783b */ /* 0x000e6e0000004200 */
[----:B--2---:R-:W-:Y:S01]  /*19e00*/  HMMA.16816.F32.BF16 R12, R40, R36, R12 ;  /* 0x00000024280c723c */ /* 0x004fe2000004180c */
[----:B------:R-:W-:-:S02]  /*19e10*/  FADD.FTZ R37, R157, R152 ;  /* 0x000000989d257221 */ /* 0x000fc40000010000 */
[----:B------:R-:W-:Y:S02]  /*19e20*/  LDSM.16.MT88.4 R156, [R123+0x11800] ;  /* 0x011800007b9c783b */ /* 0x000fe40000004200 */
[----:B------:R-:W-:-:S03]  /*19e30*/  FADD.FTZ R37, R154, R37 ;  /* 0x000000259a257221 */ /* 0x000fc60000010000 */
[----:B------:R-:W-:Y:S01]  /*19e40*/  HMMA.16816.F32.BF16 R4, R40, R38, R4 ;  /* 0x000000262804723c */ /* 0x000fe20000041804 */
[----:B------:R-:W-:Y:S02]  /*19e50*/  FADD.FTZ R160, R160, R37 ;  /* 0x00000025a0a07221 */ /* 0x000fe40000010000 */
[----:B------:R-:W2:Y:S02]  /*19e60*/  LDSM.16.MT88.4 R36, [R123+0x11000] ;  /* 0x011000007b24783b */ /* 0x000ea40000004200 */
[----:B------:R-:W-:-:S03]  /*19e70*/  FADD.FTZ R163, R163, R160 ;  /* 0x000000a0a3a37221 */ /* 0x000fc60000010000 */
[----:B-----5:R-:W-:Y:S01]  /*19e80*/  HMMA.16816.F32.BF16 R28, R40, R56, R28 ;  /* 0x00000038281c723c */ /* 0x020fe2000004181c */
[----:B------:R-:W-:-:S04]  /*19e90*/  FADD.FTZ R162, R162, R163 ;  /* 0x000000a3a2a27221 */ /* 0x000fc80000010000 */
[----:B------:R-:W-:-:S03]  /*19ea0*/  FADD.FTZ R161, R161, R162 ;  /* 0x000000a2a1a17221 */ /* 0x000fc60000010000 */
[----:B------:R-:W-:Y:S01]  /*19eb0*/  HMMA.16816.F32.BF16 R24, R40, R58, R24 ;  /* 0x0000003a2818723c */ /* 0x000fe20000041818 */
[----:B------:R-:W-:Y:S01]  /*19ec0*/  FADD.FTZ R161, R186, R161 ;  /* 0x000000a1baa17221 */ /* 0x000fe20000010000 */
[----:B------:R-:W3:Y:S03]  /*19ed0*/  LDSM.16.MT88.4 R56, [R120+0x11000] ;  /* 0x011000007838783b */ /* 0x000ee60000004200 */
[----:B------:R-:W-:-:S04]  /*19ee0*/  FADD.FTZ R107, R188, R161 ;  /* 0x000000a1bc6b7221 */ /* 0x000fc80000010000 */
[----:B------:R-:W-:Y:S01]  /*19ef0*/  FADD.FTZ R107, R184, R107 ;  /* 0x0000006bb86b7221 */ /* 0x000fe20000010000 */
[C---:B-1----:R-:W-:Y:S01]  /*19f00*/  HMMA.16816.F32.BF16 R52, R40.reuse, R32, R52 ;  /* 0x000000202834723c */ /* 0x042fe20000041834 */
[----:B------:R-:W-:Y:S02]  /*19f10*/  FADD.FTZ R33, R182, R105 ;  /* 0x00000069b6217221 */ /* 0x000fe40000010000 */
[----:B------:R-:W-:Y:S01]  /*19f20*/  FADD.FTZ R107, R190, R107 ;  /* 0x0000006bbe6b7221 */ /* 0x000fe20000010000 */
[----:B------:R-:W1:Y:S01]  /*19f30*/  MUFU.EX2 R105, R102 ;  /* 0x0000006600697308 */ /* 0x000e620000000800 */
[----:B------:R-:W-:Y:S02]  /*19f40*/  FADD.FTZ R33, R176, R33 ;  /* 0x00000021b0217221 */ /* 0x000fe40000010000 */
[----:B------:R-:W-:Y:S01]  /*19f50*/  FADD.FTZ R178, R178, R107 ;  /* 0x0000006bb2b27221 */ /* 0x000fe20000010000 */
[----:B------:R-:W-:Y:S01]  /*19f60*/  HMMA.16816.F32.BF16 R44, R40, R34, R44 ;  /* 0x00000022282c723c */ /* 0x000fe2000004182c */
[----:B------:R-:W-:Y:S01]  /*19f70*/  FADD.FTZ R107, R174, R33 ;  /* 0x00000021ae6b7221 */ /* 0x000fe20000010000 */
[----:B------:R-:W-:Y:S01]  /*19f80*/  F2FP.BF16.F32.PACK_AB R40, R108, R101 ;  /* 0x000000656c28723e */ /* 0x000fe200000010ff */
[----:B------:R-:W-:Y:S01]  /*19f90*/  FADD.FTZ R249, R249, R178 ;  /* 0x000000b2f9f97221 */ /* 0x000fe20000010000 */
[----:B------:R-:W-:Y:S01]  /*19fa0*/  F2FP.BF16.F32.PACK_AB R41, R106, R97 ;  /* 0x000000616a29723e */ /* 0x000fe200000010ff */
[----:B------:R-:W-:Y:S01]  /*19fb0*/  FADD.FTZ R170, R170, R107 ;  /* 0x0000006baaaa7221 */ /* 0x000fe20000010000 */
[----:B------:R-:W-:Y:S01]  /*19fc0*/  F2FP.BF16.F32.PACK_AB R42, R103, R100 ;  /* 0x00000064672a723e */ /* 0x000fe200000010ff */
[----:B------:R-:W-:Y:S01]  /*19fd0*/  FADD.FTZ R192, R192, R249 ;  /* 0x000000f9c0c07221 */ /* 0x000fe20000010000 */
[----:B------:R-:W4:Y:S01]  /*19fe0*/  LDSM.16.MT88.4 R32, [R121+0x11000] ;  /* 0x011000007920783b */ /* 0x000f220000004200 */
[----:B------:R-:W-:Y:S01]  /*19ff0*/  FADD.FTZ R231, R231, R170 ;  /* 0x000000aae7e77221 */ /* 0x000fe20000010000 */
[----:B-1----:R-:W-:Y:S01]  /*1a000*/  F2FP.BF16.F32.PACK_AB R43, R105, R96 ;  /* 0x00000060692b723e */ /* 0x002fe200000010ff */
[----:B------:R-:W-:-:S02]  /*1a010*/  FADD.FTZ R251, R251, R192 ;  /* 0x000000c0fbfb7221 */ /* 0x000fc40000010000 */
[----:B------:R-:W-:Y:S02]  /*1a020*/  FADD.FTZ R172, R172, R231 ;  /* 0x000000e7acac7221 */ /* 0x000fe40000010000 */
[----:B------:R-:W-:Y:S02]  /*1a030*/  FADD.FTZ R196, R196, R251 ;  /* 0x000000fbc4c47221 */ /* 0x000fe40000010000 */
[----:B------:R-:W-:Y:S01]  /*1a040*/  FADD.FTZ R219, R219, R172 ;  /* 0x000000acdbdb7221 */ /* 0x000fe20000010000 */
[----:B--2---:R-:W-:Y:S01]  /*1a050*/  HMMA.16816.F32.BF16 R28, R40, R36, R28 ;  /* 0x00000024281c723c */ /* 0x004fe2000004181c */
[----:B------:R-:W-:Y:S02]  /*1a060*/  FADD.FTZ R209, R209, R196 ;  /* 0x000000c4d1d17221 */ /* 0x000fe40000010000 */
[----:B------:R-:W-:Y:S02]  /*1a070*/  FADD.FTZ R194, R194, R219 ;  /* 0x000000dbc2c27221 */ /* 0x000fe40000010000 */
[----:B------:R-:W-:-:S02]  /*1a080*/  FADD.FTZ R198, R198, R209 ;  /* 0x000000d1c6c67221 */ /* 0x000fc40000010000 */
[----:B------:R-:W-:Y:S01]  /*1a090*/  FADD.FTZ R213, R213, R194 ;  /* 0x000000c2d5d57221 */ /* 0x000fe20000010000 */
[----:B------:R-:W-:Y:S01]  /*1a0a0*/  HMMA.16816.F32.BF16 R24, R40, R38, R24 ;  /* 0x000000262818723c */ /* 0x000fe20000041818 */
[----:B------:R-:W1:Y:S01]  /*1a0b0*/  LDSM.16.MT88.4 R36, [R62+0x11000] ;  /* 0x011000003e24783b */ /* 0x000e620000004200 */
[----:B------:R-:W-:-:S04]  /*1a0c0*/  FADD.FTZ R198, R211, R198 ;  /* 0x000000c6d3c67221 */ /* 0x000fc80000010000 */
[----:B------:R-:W-:Y:S02]  /*1a0d0*/  FADD.FTZ R197, R197, R198 ;  /* 0x000000c6c5c57221 */ /* 0x000fe40000010000 */
[C---:B---3--:R-:W-:Y:S01]  /*1a0e0*/  HMMA.16816.F32.BF16 R20, R40.reuse, R56, R20 ;  /* 0x000000382814723c */ /* 0x048fe20000041814 */
[----:B------:R-:W-:Y:S01]  /*1a0f0*/  FADD.FTZ R56, R200, R213 ;  /* 0x000000d5c8387221 */ /* 0x000fe20000010000 */
[----:B------:R-:W-:Y:S01]  /*1a100*/  FADD.FTZ R202, R202, R197 ;  /* 0x000000c5caca7221 */ /* 0x000fe20000010000 */
[-C--:B------:R-:W-:Y:S02]  /*1a110*/  FFMA.FTZ R57, R111, R119.reuse, -R138 ;  /* 0x000000776f397223 */ /* 0x080fe4000001088a */
[----:B------:R-:W-:Y:S01]  /*1a120*/  FADD.FTZ R56, R201, R56 ;  /* 0x00000038c9387221 */ /* 0x000fe20000010000 */
[----:B------:R-:W-:Y:S02]  /*1a130*/  FADD.FTZ R189, R189, R202 ;  /* 0x000000cabdbd7221 */ /* 0x000fe40000010000 */
[C---:B------:R-:W-:Y:S01]  /*1a140*/  HMMA.16816.F32.BF16 R16, R40.reuse, R58, R16 ;  /* 0x0000003a2810723c */ /* 0x040fe20000041810 */
[----:B------:R-:W-:Y:S01]  /*1a150*/  FADD.FTZ R199, R199, R56 ;  /* 0x00000038c7c77221 */ /* 0x000fe20000010000 */
[----:B------:R-:W-:Y:S01]  /*1a160*/  FADD.FTZ R206, R206, R189 ;  /* 0x000000bdcece7221 */ /* 0x000fe20000010000 */
[-C--:B------:R-:W-:Y:S01]  /*1a170*/  FFMA.FTZ R56, R76, R119.reuse, -R118 ;  /* 0x000000774c387223 */ /* 0x080fe20000010876 */
[-C--:B------:R-:W-:Y:S01]  /*1a180*/  FFMA.FTZ R58, R117, R119.reuse, -R138 ;  /* 0x00000077753a7223 */ /* 0x080fe2000001088a */
[----:B------:R-:W-:Y:S01]  /*1a190*/  FADD.FTZ R204, R204, R199 ;  /* 0x000000c7cccc7221 */ /* 0x000fe20000010000 */
[----:B------:R-:W-:Y:S01]  /*1a1a0*/  FADD.FTZ R177, R177, R206 ;  /* 0x000000ceb1b17221 */ /* 0x000fe20000010000 */
[----:B------:R-:W-:Y:S01]  /*1a1b0*/  MUFU.EX2 R57, R57 ;  /* 0x0000003900397308 */ /* 0x000fe20000000800 */
[C---:B----4-:R-:W-:Y:S01]  /*1a1c0*/  HMMA.16816.F32.BF16 R12, R40.reuse, R32, R12 ;  /* 0x00000020280c723c */ /* 0x050fe2000004180c */
[----:B------:R-:W-:Y:S01]  /*1a1d0*/  FADD.FTZ R183, R183, R204 ;  /* 0x000000ccb7b77221 */ /* 0x000fe20000010000 */
[----:B------:R-:W-:Y:S01]  /*1a1e0*/  FADD.FTZ R210, R210, R177 ;  /* 0x000000b1d2d27221 */ /* 0x000fe20000010000 */
[-CC-:B------:R-:W-:Y:S01]  /*1a1f0*/  FFMA.FTZ R32, R115, R119.reuse, -R118.reuse ;  /* 0x0000007773207223 */ /* 0x180fe20000010876 */
[----:B------:R-:W-:Y:S01]  /*1a200*/  FFMA.FTZ R33, R113, R119, -R118 ;  /* 0x0000007771217223 */ /* 0x000fe20000010876 */
[----:B------:R-:W-:Y:S01]  /*1a210*/  FADD.FTZ R208, R208, R183 ;  /* 0x000000b7d0d07221 */ /* 0x000fe20000010000 */
[----:B------:R-:W-:Y:S01]  /*1a220*/  FADD.FTZ R173, R173, R210 ;  /* 0x000000d2adad7221 */ /* 0x000fe20000010000 */
[----:B------:R-:W-:Y:S01]  /*1a230*/  MUFU.EX2 R56, R56 ;  /* 0x0000003800387308 */ /* 0x000fe20000000800 */
[C---:B------:R-:W-:Y:S01]  /*1a240*/  HMMA.16816.F32.BF16 R4, R40.reuse, R34, R4 ;  /* 0x000000222804723c */ /* 0x040fe20000041804 */
[----:B------:R-:W-:Y:S01]  /*1a250*/  FADD.FTZ R179, R179, R208 ;  /* 0x000000d0b3b37221 */ /* 0x000fe20000010000 */
[----:B------:R-:W-:Y:S01]  /*1a260*/  FADD.FTZ R214, R214, R173 ;  /* 0x000000add6d67221 */ /* 0x000fe20000010000 */
[----:B------:R-:W-:Y:S02]  /*1a270*/  MUFU.EX2 R32, R32 ;  /* 0x0000002000207308 */ /* 0x000fe40000000800 */
[----:B------:R-:W-:Y:S01]  /*1a280*/  FADD.FTZ R212, R212, R179 ;  /* 0x000000b3d4d47221 */ /* 0x000fe20000010000 */
[----:B------:R-:W-:Y:S01]  /*1a290*/  FADD.FTZ R85, R85, R214 ;  /* 0x000000d655557221 */ /* 0x000fe20000010000 */
[----:B------:R-:W2:Y:S02]  /*1a2a0*/  MUFU.EX2 R33, R33 ;  /* 0x0000002100217308 */ /* 0x000ea40000000800 */
[----:B------:R-:W-:Y:S01]  /*1a2b0*/  FADD.FTZ R59, R79, R212 ;  /* 0x000000d44f3b7221 */ /* 0x000fe20000010000 */
[----:B-1----:R-:W-:Y:S01]  /*1a2c0*/  HMMA.16816.F32.BF16 R52, R40, R36, R52 ;  /* 0x000000242834723c */ /* 0x002fe20000041834 */
[----:B------:R-:W1:Y:S01]  /*1a2d0*/  MUFU.EX2 R58, R58 ;  /* 0x0000003a003a7308 */ /* 0x000e620000000800 */
[----:B------:R-:W-:Y:S01]  /*1a2e0*/  FADD.FTZ R84, R84, R85 ;  /* 0x0000005554547221 */ /* 0x000fe20000010000 */
[----:B------:R-:W-:-:S02]  /*1a2f0*/  FADD.FTZ R59, R78, R59 ;  /* 0x0000003b4e3b7221 */ /* 0x000fc40000010000 */
[----:B------:R-:W-:Y:S01]  /*1a300*/  MUFU.EX2 R34, R116 ;  /* 0x0000007400227308 */ /* 0x000fe20000000800 */
[----:B------:R-:W-:Y:S01]  /*1a310*/  FADD.FTZ R83, R83, R84 ;  /* 0x0000005453537221 */ /* 0x000fe20000010000 */
[----:B------:R-:W-:Y:S01]  /*1a320*/  FADD.FTZ R86, R86, R59 ;  /* 0x0000003b56567221 */ /* 0x000fe20000010000 */
[----:B------:R-:W-:Y:S01]  /*1a330*/  HMMA.16816.F32.BF16 R44, R40, R38, R44 ;  /* 0x00000026282c723c */ /* 0x000fe2000004182c */
[----:B------:R-:W3:Y:S01]  /*1a340*/  MUFU.EX2 R35, R64 ;  /* 0x0000004000237308 */ /* 0x000ee20000000800 */
[----:B------:R-:W-:Y:S01]  /*1a350*/  FADD.FTZ R83, R216, R83 ;  /* 0x00000053d8537221 */ /* 0x000fe20000010000 */
[----:B------:R-:W-:Y:S01]  /*1a360*/  FADD.FTZ R77, R77, R86 ;  /* 0x000000564d4d7221 */ /* 0x000fe20000010000 */
[----:B--2---:R-:W-:Y:S01]  /*1a370*/  F2FP.BF16.F32.PACK_AB R133, R33, R32 ;  /* 0x000000202185723e */ /* 0x004fe200000010ff */
[----:B------:R-:W2:Y:S01]  /*1a380*/  MUFU.EX2 R37, R65 ;  /* 0x0000004100257308 */ /* 0x000ea20000000800 */
[----:B------:R-:W-:Y:S01]  /*1a390*/  FADD.FTZ R92, R92, R83 ;  /* 0x000000535c5c7221 */ /* 0x000fe20000010000 */
[----:B------:R-:W-:Y:S01]  /*1a3a0*/  FADD.FTZ R90, R90, R77 ;  /* 0x0000004d5a5a7221 */ /* 0x000fe20000010000 */
[----:B-1----:R-:W-:-:S02]  /*1a3b0*/  F2FP.BF16.F32.PACK_AB R132, R58, R57 ;  /* 0x000000393a84723e */ /* 0x002fc400000010ff */
[----:B------:R-:W-:Y:S01]  /*1a3c0*/  FADD.FTZ R91, R91, R92 ;  /* 0x0000005c5b5b7221 */ /* 0x000fe20000010000 */
[----:B------:R-:W-:Y:S01]  /*1a3d0*/  FADD.FTZ R87, R87, R90 ;  /* 0x0000005a57577221 */ /* 0x000fe20000010000 */
[----:B---3--:R-:W-:Y:S02]  /*1a3e0*/  F2FP.BF16.F32.PACK_AB R134, R35, R34 ;  /* 0x000000222386723e */ /* 0x008fe400000010ff */
[----:B--2---:R-:W-:-:S07]  /*1a3f0*/  F2FP.BF16.F32.PACK_AB R135, R37, R56 ;  /* 0x000000382587723e */ /* 0x004fce00000010ff */
        /* <DEDUP_REMOVED lines=13> */
[----:B------:R-:W1:Y:S02]  /*1a4d0*/  LDSM.16.MT88.4 R24, [R62+0x11800] ;  /* 0x011800003e18783b */ /* 0x000e640000004200 */
        /* <DEDUP_REMOVED lines=30> */
[----:B------:R-:W-:Y:S01]  /*1a6c0*/  FADD.FTZ R252, R35, R34 ;  /* 0x0000002223fc7221 */ /* 0x000fe20000010000 */
[----:B------:R-:W-:-:S01]  /*1a6d0*/  NOP ;  /* 0x0000000000007918 */ /* 0x000fc20000000000 */
[----:B------:R-:W-:-:S15]  /*1a6e0*/  @!P0 BRA `(.L_x_2945) ;  /* 0x0000009000048947 */ /* 0x000fde0003800000 */
[----:B------:R-:W-:Y:S01]  /*1a6f0*/  ISETP.NE.U32.AND P1, PT, R244, RZ, PT ;  /* 0x000000fff400720c */ /* 0x000fe20003f25070 */
[----:B------:R-:W-:-:S04]  /*1a700*/  DEPBAR.LE SB0, 0x0 ;  /* 0x000080000000791a */ /* 0x000fc80000000000 */
[----:B------:R-:W-:Y:S01]  /*1a710*/  ISETP.NE.AND.EX P1, PT, R245, RZ, PT, P1 ;  /* 0x000000fff500720c */ /* 0x000fe20003f25310 */
[----:B------:R-:W-:Y:S05]  /*1a720*/  WARPSYNC.ALL ;  /* 0x0000000000007948 */ /* 0x000fea0003800000 */
[----:B------:R-:W-:Y:S01]  /*1a730*/  BSSY.RECONVERGENT B0, `(.L_x_2946) ;  /* 0x000004a000007945 */ /* 0x000fe20003800200 */
[----:B------:R-:W-:Y:S01]  /*1a740*/  VIADD R12, R61, 0xfffffffe ;  /* 0xfffffffe3d0c7836 */ /* 0x000fe20000000000 */
[----:B------:R-:W-:Y:S06]  /*1a750*/  BAR.SYNC.DEFER_BLOCKING 0x0 ;  /* 0x0000000000007b1d */ /* 0x000fec0000010000 */
[----:B------:R-:W-:Y:S05]  /*1a760*/  @!P1 BRA `(.L_x_2947) ;  /* 0x0000000000f89947 */ /* 0x000fea0003800000 */
[----:B------:R-:W2:Y:S01]  /*1a770*/  LD.E R5, desc[UR4][R164.64+0x170] ;  /* 0x00017004a4057980 */ /* 0x000ea2000c101900 */
[----:B------:R-:W-:Y:S01]  /*1a780*/  IMAD.SHL.U32 R12, R12, 0x100, RZ ;  /* 0x000001000c0c7824 */ /* 0x000fe200078e00ff */
[----:B------:R-:W-:-:S04]  /*1a790*/  IADD3 R6, PT, PT, R49, -0x100, RZ ;  /* 0xffffff0031067810 */ /* 0x000fc80007ffe0ff */
[----:B------:R-:W-:Y:S02]  /*1a7a0*/  IABS R13, R6 ;  /* 0x00000006000d7213 */ /* 0x000fe40000000000 */
[-C--:B--2---:R-:W-:Y:S02]  /*1a7b0*/  IABS R4, R5.reuse ;  /* 0x0000000500047213 */ /* 0x084fe40000000000 */
[-C--:B------:R-:W-:Y:S02]  /*1a7c0*/  IABS R14, R5.reuse ;  /* 0x00000005000e7213 */ /* 0x080fe40000000000 */
[----:B------:R-:W1:Y:S01]  /*1a7d0*/  I2F.RP R15, R4 ;  /* 0x00000004000f7306 */ /* 0x000e620000209400 */
[----:B------:R-:W-:Y:S02]  /*1a7e0*/  LOP3.LUT R6, R6, R5, RZ, 0x3c, !PT ;  /* 0x0000000506067212 */ /* 0x000fe400078e3cff */
[----:B------:R-:W-:Y:S02]  /*1a7f0*/  IADD3 R14, PT, PT, RZ, -R14, RZ ;  /* 0x8000000eff0e7210 */ /* 0x000fe40007ffe0ff */
[----:B------:R-:W-:-:S03]  /*1a800*/  ISETP.GE.AND P4, PT, R6, RZ, PT ;  /* 0x000000ff0600720c */ /* 0x000fc60003f86270 */
[----:B-1----:R-:W1:Y:S02]  /*1a810*/  MUFU.RCP R18, R15 ;  /* 0x0000000f00127308 */ /* 0x002e640000001000 */
[----:B-1----:R-:W-:-:S06]  /*1a820*/  VIADD R18, R18, 0xffffffe ;  /* 0x0ffffffe12127836 */ /* 0x002fcc0000000000 */
[----:B------:R-:W1:Y:S02]  /*1a830*/  F2I.FTZ.U32.TRUNC.NTZ R19, R18 ;  /* 0x0000001200137305 */ /* 0x000e64000021f000 */
[--C-:B-1----:R-:W-:Y:S02]  /*1a840*/  IMAD.MOV R7, RZ, RZ, -R19.reuse ;  /* 0x000000ffff077224 */ /* 0x102fe400078e0a13 */
[----:B------:R-:W-:Y:S02]  /*1a850*/  IMAD.MOV.U32 R18, RZ, RZ, RZ ;  /* 0x000000ffff127224 */ /* 0x000fe400078e00ff */
[----:B------:R-:W-:Y:S01]  /*1a860*/  IMAD R16, R7, R4, RZ ;  /* 0x0000000407107224 */ /* 0x000fe200078e02ff */
[----:B------:R-:W-:Y:S02]  /*1a870*/  IABS R7, R12 ;  /* 0x0000000c00077213 */ /* 0x000fe40000000000 */
[----:B------:R-:W-:Y:S01]  /*1a880*/  LOP3.LUT R12, R12, R5, RZ, 0x3c, !PT ;  /* 0x000000050c0c7212 */ /* 0x000fe200078e3cff */
[----:B------:R-:W-:-:S06]  /*1a890*/  IMAD.HI.U32 R16, R19, R16, R18 ;  /* 0x0000001013107227 */ /* 0x000fcc00078e0012 */
        /* <DEDUP_REMOVED lines=12> */
[----:B------:R-:W-:Y:S02]  /*1a960*/  ISETP.GE.AND P0, PT, R12, RZ, PT ;  /* 0x000000ff0c00720c */ /* 0x000fe40003f06270 */
[----:B------:R-:W-:-:S02]  /*1a970*/  ISETP.NE.AND P3, PT, R5, RZ, PT ;  /* 0x000000ff0500720c */ /* 0x000fc40003f65270 */
[----:B------:R-:W-:-:S05]  /*1a980*/  LOP3.LUT R4, RZ, R5, RZ, 0x33, !PT ;  /* 0x00000005ff047212 */ /* 0x000fca00078e33ff */
[----:B------:R-:W-:Y:S02]  /*1a990*/  @P5 VIADD R15, R15, 0x1 ;  /* 0x000000010f0f5836 */ /* 0x000fe40000000000 */
[----:B------:R-:W-:Y:S02]  /*1a9a0*/  @P6 IADD3 R16, PT, PT, R16, 0x1, RZ ;  /* 0x0000000110106810 */ /* 0x000fe40007ffe0ff */
[----:B------:R-:W-:Y:S02]  /*1a9b0*/  @!P0 IMAD.MOV R15, RZ, RZ, -R15 ;  /* 0x000000ffff0f8224 */ /* 0x000fe400078e0a0f */
[----:B------:R-:W-:-:S03]  /*1a9c0*/  @!P4 IADD3 R16, PT, PT, -R16, RZ, RZ ;  /* 0x000000ff1010c210 */ /* 0x000fc60007ffe1ff */
[C---:B------:R-:W-:Y:S02]  /*1a9d0*/  SEL R6, R4.reuse, R15, !P3 ;  /* 0x0000000f04067207 */ /* 0x040fe40005800000 */
[----:B------:R-:W-:Y:S01]  /*1a9e0*/  SEL R13, R4, R16, !P3 ;  /* 0x00000010040d7207 */ /* 0x000fe20005800000 */
[----:B------:R-:W2:Y:S02]  /*1a9f0*/  LD.E.64 R14, desc[UR4][R164.64+0x40] ;  /* 0x00004004a40e7980 */ /* 0x000ea4000c101b00 */
[--C-:B------:R-:W-:Y:S02]  /*1aa00*/  IMAD.WIDE R20, R6, 0x4, R242.reuse ;  /* 0x0000000406147825 */ /* 0x100fe400078e02f2 */
[----:B------:R-:W3:Y:S02]  /*1aa10*/  LD.E.64 R16, desc[UR4][R164.64+0x28] ;  /* 0x00002804a4107980 */ /* 0x000ee4000c101b00 */
[C---:B------:R-:W-:Y:S02]  /*1aa20*/  IMAD.WIDE R18, R13.reuse, 0x4, R242 ;  /* 0x000000040d127825 */ /* 0x040fe400078e02f2 */
[----:B------:R-:W4:Y:S04]  /*1aa30*/  LD.E R7, desc[UR4][R20.64] ;  /* 0x0000000414077980 */ /* 0x000f28000c101900 */
[----:B------:R-:W4:Y:S01]  /*1aa40*/  LD.E R4, desc[UR4][R18.64] ;  /* 0x0000000412047980 */ /* 0x000f22000c101900 */
[----:B------:R-:W-:-:S04]  /*1aa50*/  IMAD.IADD R12, R13, 0x1, -R6 ;  /* 0x000000010d0c7824 */ /* 0x000fc800078e0a06 */
[----:B------:R-:W-:-:S05]  /*1aa60*/  IMAD R12, R5, R12, -0x100 ;  /* 0xffffff00050c7424 */ /* 0x000fca00078e020c */
[----:B------:R-:W-:Y:S01]  /*1aa70*/  SHF.R.S32.HI R6, RZ, 0x1f, R12 ;  /* 0x0000001fff067819 */ /* 0x000fe2000001140c */
[-C--:B--2---:R-:W-:Y:S02]  /*1aa80*/  IMAD R5, R15, R12.reuse, RZ ;  /* 0x0000000c0f057224 */ /* 0x084fe400078e02ff */
[----:B------:R-:W-:-:S04]  /*1aa90*/  IMAD.WIDE.U32 R12, R14, R12, RZ ;  /* 0x0000000c0e0c7225 */ /* 0x000fc800078e00ff */
[----:B------:R-:W-:Y:S01]  /*1aaa0*/  IMAD R5, R14, R6, R5 ;  /* 0x000000060e057224 */ /* 0x000fe200078e0205 */
[----:B----4-:R-:W-:-:S03]  /*1aab0*/  IADD3 R7, PT, PT, R7, -R4, RZ ;  /* 0x8000000407077210 */ /* 0x010fc60007ffe0ff */
[----:B------:R-:W-:Y:S01]  /*1aac0*/  IMAD.IADD R13, R13, 0x1, R5 ;  /* 0x000000010d0d7824 */ /* 0x000fe200078e0205 */
[----:B------:R-:W-:Y:S01]  /*1aad0*/  SHF.R.S32.HI R4, RZ, 0x1f, R7 ;  /* 0x0000001fff047819 */ /* 0x000fe20000011407 */
[----:B---3--:R-:W-:Y:S02]  /*1aae0*/  IMAD R5, R17, R7, RZ ;  /* 0x0000000711057224 */ /* 0x008fe400078e02ff */
[----:B------:R-:W-:-:S04]  /*1aaf0*/  IMAD.WIDE.U32 R6, R7, R16, R12 ;  /* 0x0000001007067225 */ /* 0x000fc800078e000c */
[----:B------:R-:W-:Y:S01]  /*1ab00*/  IMAD R4, R16, R4, R5 ;  /* 0x0000000410047224 */ /* 0x000fe200078e0205 */
[----:B------:R-:W-:-:S04]  /*1ab10*/  LEA R232, P0, R6, R232, 0x1 ;  /* 0x000000e806e87211 */ /* 0x000fc800078008ff */
[----:B------:R-:W-:-:S04]  /*1ab20*/  IADD3 R4, PT, PT, R7, R4, RZ ;  /* 0x0000000407047210 */ /* 0x000fc80007ffe0ff */
[----:B------:R-:W-:Y:S01]  /*1ab30*/  LEA.HI.X R233, R6, R233, R4, 0x1, P0 ;  /* 0x000000e906e97211 */ /* 0x000fe200000f0c04 */
[----:B------:R-:W-:Y:S05]  /*1ab40*/  BRA `(.L_x_2948) ;  /* 0x0000000000207947 */ /* 0x000fea0003800000 */
.L_x_2947:
        /* <DEDUP_REMOVED lines=8> */
.L_x_2948:
[----:B------:R-:W-:Y:S05]  /*1abd0*/  BSYNC.RECONVERGENT B0 ;  /* 0x0000000000007941 */ /* 0x000fea0003800200 */
.L_x_2946:
[C---:B------:R-:W-:Y:S02]  /*1abe0*/  SHF.L.U32 R5, R226.reuse, 0x5, RZ ;  /* 0x00000005e2057819 */ /* 0x040fe400000006ff */
[----:B------:R-:W-:Y:S02]  /*1abf0*/  SHF.L.U64.HI R4, R226, 0x5, R227 ;  /* 0x00000005e2047819 */ /* 0x000fe400000102e3 */
[----:B------:R-:W-:-:S04]  /*1ac00*/  IADD3 R14, P0, PT, R5, R232, RZ ;  /* 0x000000e8050e7210 */ /* 0x000fc80007f1e0ff */
[----:B------:R-:W-:Y:S02]  /*1ac10*/  IADD3.X R15, PT, PT, R4, R233, RZ, P0, !PT ;  /* 0x000000e9040f7210 */ /* 0x000fe400007fe4ff */
[----:B------:R-:W-:-:S04]  /*1ac20*/  IADD3 R12, P0, PT, R14, R5, RZ ;  /* 0x000000050e0c7210 */ /* 0x000fc80007f1e0ff */
[-C--:B------:R-:W-:Y:S02]  /*1ac30*/  IADD3.X R13, PT, PT, R15, R4.reuse, RZ, P0, !PT ;  /* 0x000000040f0d7210 */ /* 0x080fe400007fe4ff */
[----:B------:R-:W-:Y:S02]  /*1ac40*/  IADD3 R6, P3, PT, R12, R5, RZ ;  /* 0x000000050c067210 */ /* 0x000fe40007f7e0ff */
[----:B------:R-:W-:Y:S02]  /*1ac50*/  ISETP.GE.AND P0, PT, R10, R239, PT ;  /* 0x000000ef0a00720c */ /* 0x000fe40003f06270 */
[----:B------:R-:W-:Y:S02]  /*1ac60*/  IADD3.X R7, PT, PT, R13, R4, RZ, P3, !PT ;  /* 0x000000040d077210 */ /* 0x000fe40001ffe4ff */
[----:B------:R-:W-:-:S04]  /*1ac70*/  IADD3 R18, P3, PT, R6, R5, RZ ;  /* 0x0000000506127210 */ /* 0x000fc80007f7e0ff */
[----:B------:R-:W-:Y:S02]  /*1ac80*/  IADD3.X R19, PT, PT, R7, R4, RZ, P3, !PT ;  /* 0x0000000407137210 */ /* 0x000fe40001ffe4ff */
[----:B------:R-:W-:-:S03]  /*1ac90*/  IADD3 R16, P3, PT, R18, R5, RZ ;  /* 0x0000000512107210 */ /* 0x000fc60007f7e0ff */
[----:B------:R-:W-:Y:S01]  /*1aca0*/  @!PT LDS RZ, [RZ] ;  /* 0x00000000fffff984 */ /* 0x000fe20000000800 */
[----:B------:R-:W-:Y:S01]  /*1acb0*/  @!PT LDS RZ, [RZ] ;  /* 0x00000000fffff984 */ /* 0x000fe20000000800 */
[----:B------:R-:W-:Y:S01]  /*1acc0*/  @!PT LDS RZ, [RZ] ;  /* 0x00000000fffff984 */ /* 0x000fe20000000800 */
[----:B------:R-:W-:Y:S01]  /*1acd0*/  @!P0 LDGSTS.E.BYPASS.LTC128B.128 [R60+0xa000], desc[UR4][R232.64] ;  /* 0x0a000000e83c8fae */ /* 0x000fe2000b981a04 */
[-C--:B------:R-:W-:Y:S02]  /*1ace0*/  IADD3.X R17, PT, PT, R19, R4.reuse, RZ, P3, !PT ;  /* 0x0000000413117210 */ /* 0x080fe40001ffe4ff */
[-C--:B------:R-:W-:Y:S01]  /*1acf0*/  IADD3 R10, P3, PT, R16, R5.reuse, RZ ;  /* 0x00000005100a7210 */ /* 0x080fe20007f7e0ff */
[----:B------:R-:W-:Y:S03]  /*1ad00*/  @P0 STS.128 [R60+0xa000], RZ ;  /* 0x00a000ff3c000388 */ /* 0x000fe60000000c00 */
[----:B------:R-:W-:Y:S01]  /*1ad10*/  IADD3.X R11, PT, PT, R17, R4, RZ, P3, !PT ;  /* 0x00000004110b7210 */ /* 0x000fe20001ffe4ff */
[----:B------:R-:W-:Y:S01]  /*1ad20*/  @!PT LDS RZ, [RZ] ;  /* 0x00000000fffff984 */ /* 0x000fe20000000800 */
[----:B------:R-:W-:Y:S01]  /*1ad30*/  @!PT LDS RZ, [RZ] ;  /* 0x00000000fffff984 */ /* 0x000fe20000000800 */
[----:B------:R-:W-:Y:S01]  /*1ad40*/  @!PT LDS RZ, [RZ] ;  /* 0x00000000fffff984 */ /* 0x000fe20000000800 */
[----:B------:R1:W-:Y:S01]  /*1ad50*/  @!P0 LDGSTS.E.BYPASS.LTC128B.128 [R60+0xa800], desc[UR4][R14.64] ;  /* 0x0a8000000e3c8fae */ /* 0x0003e2000b981a04 */
[----:B------:R-:W-:-:S03]  /*1ad60*/  IADD3 R20, P3, PT, R10, R5, RZ ;  /* 0x000000050a147210 */ /* 0x000fc60007f7e0ff */
[----:B------:R-:W-:Y:S01]  /*1ad70*/  @P0 STS.128 [R60+0xa800], RZ ;  /* 0x00a800ff3c000388 */ /* 0x000fe20000000c00 */
[-C--:B------:R-:W-:Y:S02]  /*1ad80*/  IADD3.X R21, PT, PT, R11, R4.reuse, RZ, P3, !PT ;  /* 0x000000040b157210 */ /* 0x080fe40001ffe4ff */
[-C--:B------:R-:W-:Y:S01]  /*1ad90*/  IADD3 R22, P3, PT, R20, R5.reuse, RZ ;  /* 0x0000000514167210 */ /* 0x080fe20007f7e0ff */
[----:B------:R-:W-:Y:S01]  /*1ada0*/  @!PT LDS RZ, [RZ] ;  /* 0x00000000fffff984 */ /* 0x000fe20000000800 */
[----:B------:R-:W-:Y:S01]  /*1adb0*/  @!PT LDS RZ, [RZ] ;  /* 0x00000000fffff984 */ /* 0x000fe20000000800 */
[----:B------:R-:W-:Y:S01]  /*1adc0*/  @!PT LDS RZ, [RZ] ;  /* 0x00000000fffff984 */ /* 0x000fe20000000800 */
[----:B------:R2:W-:Y:S03]  /*1add0*/  @!P0 LDGSTS.E.BYPASS.LTC128B.128 [R60+0xb000], desc[UR4][R12.64] ;  /* 0x0b0000000c3c8fae */ /* 0x0005e6000b981a04 */
[----:B------:R-:W-:Y:S01]  /*1ade0*/  IADD3.X R23, PT, PT, R21, R4, RZ, P3, !PT ;  /* 0x0000000415177210 */ /* 0x000fe20001ffe4ff */
[----:B------:R-:W-:Y:S01]  /*1adf0*/  @P0 STS.128 [R60+0xb000], RZ ;  /* 0x00b000ff3c000388 */ /* 0x000fe20000000c00 */
        /* <DEDUP_REMOVED lines=12> */
[----:B------:R-:W-:Y:S01]  /*1aec0*/  @!P0 LDGSTS.E.BYPASS.LTC128B.128 [R60+0xc000], desc[UR4][R18.64] ;  /* 0x0c000000123c8fae */ /* 0x000fe2000b981a04 */
[----:B-1----:R-:W-:-:S03]  /*1aed0*/  IADD3 R14, P3, PT, R26, R5, RZ ;  /* 0x000000051a0e7210 */ /* 0x002fc60007f7e0ff */
[----:B------:R-:W-:Y:S01]  /*1aee0*/  @P0 STS.128 [R60+0xc000], RZ ;  /* 0x00c000ff3c000388 */ /* 0x000fe20000000c00 */
[----:B------:R-:W-:-:S03]  /*1aef0*/  IADD3.X R15, PT, PT, R27, R4, RZ, P3, !PT ;  /* 0x000000041b0f7210 */ /* 0x000fc60001ffe4ff */
[----:B------:R-:W-:Y:S01]  /*1af00*/  @!PT LDS RZ, [RZ] ;  /* 0x00000000fffff984 */ /* 0x000fe20000000800 */
[----:B------:R-:W-:Y:S01]  /*1af10*/  @!PT LDS RZ, [RZ] ;  /* 0x00000000fffff984 */ /* 0x000fe20000000800 */
[----:B------:R-:W-:Y:S01]  /*1af20*/  @!PT LDS RZ, [RZ] ;  /* 0x00000000fffff984 */ /* 0x000fe20000000800 */
[----:B------:R1:W-:Y:S01]  /*1af30*/  @!P0 LDGSTS.E.BYPASS.LTC128B.128 [R60+0xc800], desc[UR4][R16.64] ;  /* 0x0c800000103c8fae */ /* 0x0003e2000b981a04 */
[----:B--2---:R-:W-:-:S03]  /*1af40*/  IADD3 R12, P3, PT, R14, R5, RZ ;  /* 0x000000050e0c7210 */ /* 0x004fc60007f7e0ff */
[----:B------:R-:W-:Y:S01]  /*1af50*/  @P0 STS.128 [R60+0xc800], RZ ;  /* 0x00c800ff3c000388 */ /* 0x000fe20000000c00 */
[----:B------:R-:W-:-:S03]  /*1af60*/  IADD3.X R13, PT, PT, R15, R4, RZ, P3, !PT ;  /* 0x000000040f0d7210 */ /* 0x000fc60001ffe4ff */
[----:B------:R-:W-:Y:S01]  /*1af70*/  @!PT LDS RZ, [RZ] ;  /* 0x00000000fffff984 */ /* 0x000fe20000000800 */
[----:B------:R-:W-:Y:S01]  /*1af80*/  @!PT LDS RZ, [RZ] ;  /* 0x00000000fffff984 */ /* 0x000fe20000000800 */
[----:B------:R-:W-:Y:S01]  /*1af90*/  @!PT LDS RZ, [RZ] ;  /* 0x00000000fffff984 */ /* 0x000fe20000000800 */
[----:B------:R-:W-:Y:S01]  /*1afa0*/  @!P0 LDGSTS.E.BYPASS.LTC128B.128 [R60+0xd000], desc[UR4][R10.64] ;  /* 0x0d0000000a3c8fae */ /* 0x000fe2000b981a04 */
[----:B------:R-:W-:-:S03]  /*1afb0*/  IADD3 R32, P3, PT, R12, R5, RZ ;  /* 0x000000050c207210 */ /* 0x000fc60007f7e0ff */
[----:B------:R-:W-:Y:S01]  /*1afc0*/  @P0 STS.128 [R60+0xd000], RZ ;  /* 0x00d000ff3c000388 */ /* 0x000fe20000000c00 */
[----:B------:R-:W-:-:S03]  /*1afd0*/  IADD3.X R33, PT, PT, R13, R4, RZ, P3, !PT ;  /* 0x000000040d217210 */ /* 0x000fc60001ffe4ff */
        /* <DEDUP_REMOVED lines=10> */
[----:B------:R-:W-:Y:S01]  /*1b080*/  @P0 STS.128 [R60+0xe000], RZ ;  /* 0x00e000ff3c000388 */ /* 0x000fe20000000c00 */
[----:B------:R-:W-:-:S03]  /*1b090*/  @!P0 IADD3 R36, P3, PT, R16, R5, RZ ;  /* 0x0000000510248210 */ /* 0x000fc60007f7e0ff */
[----:B------:R-:W-:Y:S01]  /*1b0a0*/  @!PT LDS RZ, [RZ] ;  /* 0x00000000fffff984 */ /* 0x000fe20000000800 */
[----:B------:R-:W-:Y:S01]  /*1b0b0*/  @!PT LDS RZ, [RZ] ;  /* 0x00000000fffff984 */ /* 0x000fe20000000800 */
[----:B------:R-:W-:Y:S01]  /*1b0c0*/  @!PT LDS RZ, [RZ] ;  /* 0x00000000fffff984 */ /* 0x000fe20000000800 */
[----:B------:R-:W-:Y:S01]  /*1b0d0*/  @!P0 LDGSTS.E.BYPASS.LTC128B.128 [R60+0xe800], desc[UR4][R24.64] ;  /* 0x0e800000183c8fae */ /* 0x000fe2000b981a04 */
[----:B------:R-:W-:-:S03]  /*1b0e0*/  IADD3.X R17, PT, PT, R33, R4, RZ, P4, !PT ;  /* 0x0000000421117210 */ /* 0x000fc600027fe4ff */
[----:B------:R-:W-:Y:S01]  /*1b0f0*/  @P0 STS.128 [R60+0xe800], RZ ;  /* 0x00e800ff3c000388 */ /* 0x000fe20000000c00 */
[----:B------:R-:W-:-:S03]  /*1b100*/  @!P0 IADD3.X R37, PT, PT, R17, R4, RZ, P3, !PT ;  /* 0x0000000411258210 */ /* 0x000fc60001ffe4ff */
        /* <DEDUP_REMOVED lines=30> */
[----:B------:R-:W4:Y:S01]  /*1b2f0*/  LD.E R91, desc[UR4][R164.64+0x18c] ;  /* 0x00018c04a45b7980 */ /* 0x000f22000c101900 */
[----:B------:R-:W-:Y:S03]  /*1b300*/  BSSY.RECONVERGENT B1, `(.L_x_2949) ;  /* 0x0000296000017945 */ /* 0x000fe60003800200 */
[----:B------:R-:W-:Y:S04]  /*1b310*/  LDSM.16.M88.4 R4, [R195] ;  /* 0x00000000c304783b */ /* 0x000fe80000000200 */
[----:B------:R-:W5:Y:S04]  /*1b320*/  LDSM.16.M88.4 R28, [R193+0x2000] ;  /* 0x00200000c11c783b */ /* 0x000f680000000200 */
[----:B-1----:R-:W-:Y:S04]  /*1b330*/  LDSM.16.M88.4 R12, [R63] ;  /* 0x000000003f0c783b */ /* 0x002fe80000000200 */
[----:B------:R-:W-:Y:S04]  /*1b340*/  LDSM.16.M88.4 R40, [R48+0x2000] ;  /* 0x002000003028783b */ /* 0x000fe80000000200 */
[----:B------:R-:W3:Y:S04]  /*1b350*/  LDSM.16.M88.4 R44, [R193+0x2800] ;  /* 0x00280000c12c783b */ /* 0x000ee80000000200 */
[----:B--2---:R-:W-:Y:S04]  /*1b360*/  LDSM.16.M88.4 R16, [R51] ;  /* 0x000000003310783b */ /* 0x004fe80000000200 */
[----:B------:R-:W-:Y:S04]  /*1b370*/  LDSM.16.M88.4 R68, [R9+0x2000] ;  /* 0x002000000944783b */ /* 0x000fe80000000200 */
[----:B------:R-:W1:Y:S04]  /*1b380*/  LDSM.16.M88.4 R20, [R48+0x2800] ;  /* 0x002800003014783b */ /* 0x000e680000000200 */
[----:B------:R-:W-:Y:S04]  /*1b390*/  LDSM.16.M88.4 R24, [R50] ;  /* 0x000000003218783b */ /* 0x000fe80000000200 */
[----:B------:R-:W-:Y:S04]  /*1b3a0*/  LDSM.16.M88.4 R56, [R8+0x2000] ;  /* 0x002000000838783b */ /* 0x000fe80000000200 */
[----:B------:R-:W2:Y:S01]  /*1b3b0*/  LDSM.16.M88.4 R72, [R9+0x2800] ;  /* 0x002800000948783b */ /* 0x000ea20000000200 */
[C---:B-----5:R-:W-:Y:S03]  /*1b3c0*/  HMMA.16816.F32.BF16 R32, R4.reuse, R28, RZ ;  /* 0x0000001c0420723c */ /* 0x060fe600000418ff */
[----:B------:R-:W-:Y:S04]  /*1b3d0*/  LDSM.16.M88.4 R52, [R193+0x3000] ;  /* 0x00300000c134783b */ /* 0x000fe80000000200 */
[----:B------:R-:W-:Y:S01]  /*1b3e0*/  LDSM.16.M88.4 R76, [R9+0x3000] ;  /* 0x00300000094c783b */ /* 0x000fe20000000200 */
[C---:B------:R-:W-:Y:S03]  /*1b3f0*/  HMMA.16816.F32.BF16 R28, R4.reuse, R30, RZ ;  /* 0x0000001e041c723c */ /* 0x040fe600000418ff */
[----:B------:R-:W0:Y:S05]  /*1b400*/  LDGDEPBAR ;  /* 0x00000000000079af */ /* 0x000e2a0000000000 */
[----:B---3--:R-:W-:Y:S08]  /*1b410*/  HMMA.16816.F32.BF16 R36, R4, R44, RZ ;  /* 0x0000002c0424723c */ /* 0x008ff000000418ff */
[C---:B------:R-:W-:Y:S08]  /*1b420*/  HMMA.16816.F32.BF16 R32, R12.reuse, R40, R32 ;  /* 0x000000280c20723c */ /* 0x040ff00000041820 */
[C---:B------:R-:W-:Y:S01]  /*1b430*/  HMMA.16816.F32.BF16 R28, R12.reuse, R42, R28 ;  /* 0x0000002a0c1c723c */ /* 0x040fe2000004181c */
[----:B------:R-:W-:Y:S07]  /*1b440*/  LDSM.16.M88.4 R40, [R48+0x3000] ;  /* 0x003000003028783b */ /* 0x000fee0000000200 */
[----:B-1----:R-:W-:Y:S08]  /*1b450*/  HMMA.16816.F32.BF16 R36, R12, R20, R36 ;  /* 0x000000140c24723c */ /* 0x002ff00000041824 */
[C---:B------:R-:W-:Y:S08]  /*1b460*/  HMMA.16816.F32.BF16 R32, R16.reuse, R68, R32 ;  /* 0x000000441020723c */ /* 0x040ff00000041820 */
[C---:B------:R-:W-:Y:S01]  /*1b470*/  HMMA.16816.F32.BF16 R28, R16.reuse, R70, R28 ;  /* 0x00000046101c723c */ /* 0x040fe2000004181c */
[----:B------:R-:W1:Y:S07]  /*1b480*/  LDSM.16.M88.4 R68, [R8+0x2800] ;  /* 0x002800000844783b */ /* 0x000e6e0000000200 */
[----:B--2---:R-:W-:Y:S08]  /*1b490*/  HMMA.16816.F32.BF16 R36, R16, R72, R36 ;  /* 0x000000481024723c */ /* 0x004ff00000041824 */
[----:B------:R-:W-:Y:S08]  /*1b4a0*/  HMMA.16816.F32.BF16 R32, R24, R56, R32 ;  /* 0x000000381820723c */ /* 0x000ff00000041820 */
[----:B------:R-:W-:Y:S08]  /*1b4b0*/  HMMA.16816.F32.BF16 R44, R4, R46, RZ ;  /* 0x0000002e042c723c */ /* 0x000ff000000418ff */
[C---:B------:R-:W-:Y:S01]  /*1b4c0*/  HMMA.16816.F32.BF16 R28, R24.reuse, R58, R28 ;  /* 0x0000003a181c723c */ /* 0x040fe2000004181c */
[----:B------:R-:W2:Y:S07]  /*1b4d0*/  LDSM.16.M88.4 R56, [R193+0x3800] ;  /* 0x00380000c138783b */ /* 0x000eae0000000200 */
[----:B-1----:R-:W-:Y:S08]  /*1b4e0*/  HMMA.16816.F32.BF16 R36, R24, R68, R36 ;  /* 0x000000441824723c */ /* 0x002ff00000041824 */
[----:B------:R-:W-:Y:S08]  /*1b4f0*/  HMMA.16816.F32.BF16 R44, R12, R22, R44 ;  /* 0x000000160c2c723c */ /* 0x000ff0000004182c */
[----:B------:R-:W-:-:S12]  /*1b500*/  HMMA.16816.F32.BF16 R20, R4, R52, RZ ;  /* 0x000000340414723c */ /* 0x000fd800000418ff */
[----:B------:R-:W-:Y:S01]  /*1b510*/  HMMA.16816.F32.BF16 R44, R16, R74, R44 ;  /* 0x0000004a102c723c */ /* 0x000fe2000004182c */
[----:B------:R-:W-:Y:S07]  /*1b520*/  LDSM.16.M88.4 R72, [R9+0x3800] ;  /* 0x003800000948783b */ /* 0x000fee0000000200 */
[----:B------:R-:W-:-:S12]  /*1b530*/  HMMA.16816.F32.BF16 R20, R12, R40, R20 ;  /* 0x000000280c14723c */ /* 0x000fd80000041814 */
[----:B------:R-:W-:Y:S01]  /*1b540*/  HMMA.16816.F32.BF16 R44, R24, R70, R44 ;  /* 0x00000046182c723c */ /* 0x000fe2000004182c */
[----:B------:R-:W1:Y:S07]  /*1b550*/  LDSM.16.M88.4 R68, [R193+0x4000] ;  /* 0x00400000c144783b */ /* 0x000e6e0000000200 */
[----:B------:R-:W-:Y:S01]  /*1b560*/  HMMA.16816.F32.BF16 R20, R16, R76, R20 ;  /* 0x0000004c1014723c */ /* 0x000fe20000041814 */
[-C--:B----4-:R-:W-:Y:S01]  /*1b570*/  FMUL.FTZ R32, R32, R91.reuse ;  /* 0x0000005b20207220 */ /* 0x090fe20000410000 */
[-C--:B------:R-:W-:Y:S01]  /*1b580*/  FMUL.FTZ R104, R33, R91.reuse ;  /* 0x0000005b21687220 */ /* 0x080fe20000410000 */
[-C--:B------:R-:W-:Y:S01]  /*1b590*/  FMUL.FTZ R89, R34, R91.reuse ;  /* 0x0000005b22597220 */ /* 0x080fe20000410000 */
[-C--:B------:R-:W-:Y:S01]  /*1b5a0*/  FMUL.FTZ R88, R35, R91.reuse ;  /* 0x0000005b23587220 */ /* 0x080fe20000410000 */
[----:B------:R3:W-:Y:S01]  /*1b5b0*/  MUFU.TANH R105, R32 ;  /* 0x0000002000697308 */ /* 0x0007e20000002400 */
[-C--:B------:R-:W-:Y:S01]  /*1b5c0*/  FMUL.FTZ R28, R28, R91.reuse ;  /* 0x0000005b1c1c7220 */ /* 0x080fe20000410000 */
[-C--:B------:R-:W-:Y:S01]  /*1b5d0*/  FMUL.FTZ R36, R36, R91.reuse ;  /* 0x0000005b24247220 */ /* 0x080fe20000410000 */
[-C--:B------:R-:W-:Y:S01]  /*1b5e0*/  FMUL.FTZ R102, R29, R91.reuse ;  /* 0x0000005b1d667220 */ /* 0x080fe20000410000 */
[-C--:B------:R-:W-:Y:S01]  /*1b5f0*/  FMUL.FTZ R87, R30, R91.reuse ;  /* 0x0000005b1e577220 */ /* 0x080fe20000410000 */
        /* <DEDUP_REMOVED lines=8> */
[----:B------:R-:W-:-:S03]  /*1b680*/  FMUL.FTZ R82, R47, R91 ;  /* 0x0000005b2f527220 */ /* 0x000fc60000410000 */
[----:B------:R4:W-:Y:S01]  /*1b690*/  MUFU.TANH R101, R36 ;  /* 0x0000002400657308 */ /* 0x0009e20000002400 */
[C---:B---3--:R-:W-:Y:S01]  /*1b6a0*/  HMMA.16816.F32.BF16 R32, R4.reuse, R54, RZ ;  /* 0x000000360420723c */ /* 0x048fe200000418ff */
[----:B------:R-:W3:Y:S06]  /*1b6b0*/  LDSM.16.M88.4 R52, [R48+0x3800] ;  /* 0x003800003034783b */ /* 0x000eec0000000200 */
[----:B------:R1:W-:Y:S01]  /*1b6c0*/  MUFU.TANH R99, R44 ;  /* 0x0000002c00637308 */ /* 0x0003e20000002400 */
[C---:B--2---:R-:W-:Y:S07]  /*1b6d0*/  HMMA.16816.F32.BF16 R28, R4.reuse, R56, RZ ;  /* 0x00000038041c723c */ /* 0x044fee00000418ff */
[----:B------:R-:W-:Y:S01]  /*1b6e0*/  MUFU.TANH R104, R104 ;  /* 0x0000006800687308 */ /* 0x000fe20000002400 */
[----:B----4-:R-:W-:Y:S01]  /*1b6f0*/  HMMA.16816.F32.BF16 R36, R4, R58, RZ ;  /* 0x0000003a0424723c */ /* 0x010fe200000418ff */
[----:B------:R-:W-:Y:S06]  /*1b700*/  LDSM.16.M88.4 R56, [R48+0x4000] ;  /* 0x004000003038783b */ /* 0x000fec0000000200 */
[----:B------:R-:W-:Y:S01]  /*1b710*/  MUFU.TANH R89, R89 ;  /* 0x0000005900597308 */ /* 0x000fe20000002400 */
[----:B------:R-:W-:Y:S01]  /*1b720*/  HMMA.16816.F32.BF16 R32, R12, R42, R32 ;  /* 0x0000002a0c20723c */ /* 0x000fe20000041820 */
[----:B------:R-:W2:Y:S06]  /*1b730*/  LDSM.16.M88.4 R40, [R8+0x3000] ;  /* 0x003000000828783b */ /* 0x000eac0000000200 */
[----:B------:R-:W-:Y:S01]  /*1b740*/  MUFU.TANH R88, R88 ;  /* 0x0000005800587308 */ /* 0x000fe20000002400 */
[----:B-1----:R-:W-:Y:S07]  /*1b750*/  HMMA.16816.F32.BF16 R44, R4, R68, RZ ;  /* 0x00000044042c723c */ /* 0x002fee00000418ff */
[----:B------:R-:W-:Y:S01]  /*1b760*/  MUFU.TANH R102, R102 ;  /* 0x0000006600667308 */ /* 0x000fe20000002400 */
[C---:B---3--:R-:W-:Y:S07]  /*1b770*/  HMMA.16816.F32.BF16 R28, R12.reuse, R52, R28 ;  /* 0x000000340c1c723c */ /* 0x048fee000004181c */
[----:B------:R-:W-:Y:S01]  /*1b780*/  MUFU.TANH R87, R87 ;  /* 0x0000005700577308 */ /* 0x000fe20000002400 */
[----:B------:R-:W-:Y:S01]  /*1b790*/  HMMA.16816.F32.BF16 R36, R12, R54, R36 ;  /* 0x000000360c24723c */ /* 0x000fe20000041824 */
[----:B------:R-:W1:Y:S06]  /*1b7a0*/  LDSM.16.M88.4 R52, [R8+0x3800] ;  /* 0x003800000834783b */ /* 0x000e6c0000000200 */
[----:B------:R-:W-:Y:S01]  /*1b7b0*/  MUFU.TANH R86, R86 ;  /* 0x0000005600567308 */ /* 0x000fe20000002400 */
[----:B------:R-:W-:Y:S01]  /*1b7c0*/  HMMA.16816.F32.BF16 R32, R16, R78, R32 ;  /* 0x0000004e1020723c */ /* 0x000fe20000041820 */
[----:B------:R-:W-:Y:S06]  /*1b7d0*/  LDSM.16.M88.4 R76, [R9+0x4000] ;  /* 0x00400000094c783b */ /* 0x000fec0000000200 */
[----:B------:R-:W-:Y:S01]  /*1b7e0*/  MUFU.TANH R100, R100 ;  /* 0x0000006400647308 */ /* 0x000fe20000002400 */
[----:B--2---:R-:W-:Y:S07]  /*1b7f0*/  HMMA.16816.F32.BF16 R20, R24, R40, R20 ;  /* 0x000000281814723c */ /* 0x004fee0000041814 */
[----:B------:R-:W-:Y:S01]  /*1b800*/  MUFU.TANH R85, R85 ;  /* 0x0000005500557308 */ /* 0x000fe20000002400 */
[----:B------:R-:W-:Y:S07]  /*1b810*/  HMMA.16816.F32.BF16 R28, R16, R72, R28 ;  /* 0x00000048101c723c */ /* 0x000fee000004181c */
[----:B------:R-:W-:Y:S01]  /*1b820*/  MUFU.TANH R84, R84 ;  /* 0x0000005400547308 */ /* 0x000fe20000002400 */
[----:B------:R-:W-:Y:S01]  /*1b830*/  HMMA.16816.F32.BF16 R32, R24, R42, R32 ;  /* 0x0000002a1820723c */ /* 0x000fe20000041820 */
[----:B------:R-:W2:Y:S02]  /*1b840*/  LDSM.16.M88.4 R40, [R193+0x4800] ;  /* 0x00480000c128783b */ /* 0x000ea40000000200 */
[-C--:B------:R-:W-:Y:S01]  /*1b850*/  FMUL.FTZ R20, R20, R91.reuse ;  /* 0x0000005b14147220 */ /* 0x080fe20000410000 */
[-C--:B------:R-:W-:Y:S01]  /*1b860*/  FMUL.FTZ R96, R21, R91.reuse ;  /* 0x0000005b15607220 */ /* 0x080fe20000410000 */
[-C--:B------:R-:W-:Y:S01]  /*1b870*/  FMUL.FTZ R81, R22, R91.reuse ;  /* 0x0000005b16517220 */ /* 0x080fe20000410000 */
[-C--:B------:R-:W-:Y:S01]  /*1b880*/  FMUL.FTZ R80, R23, R91.reuse ;  /* 0x0000005b17507220 */ /* 0x080fe20000410000 */
[----:B------:R3:W-:Y:S01]  /*1b890*/  MUFU.TANH R97, R20 ;  /* 0x0000001400617308 */ /* 0x0007e20000002400 */
[----:B------:R-:W-:Y:S01]  /*1b8a0*/  HMMA.16816.F32.BF16 R36, R16, R74, R36 ;  /* 0x0000004a1024723c */ /* 0x000fe20000041824 */
[----:B------:R-:W-:Y:S06]  /*1b8b0*/  LDSM.16.M88.4 R72, [R9+0x4800] ;  /* 0x004800000948783b */ /* 0x000fec0000000200 */
[----:B------:R-:W-:Y:S01]  /*1b8c0*/  MUFU.TANH R98, R98 ;  /* 0x0000006200627308 */ /* 0x000fe20000002400 */
[----:B-1----:R-:W-:Y:S03]  /*1b8d0*/  HMMA.16816.F32.BF16 R28, R24, R52, R28 ;  /* 0x00000034181c723c */ /* 0x002fe6000004181c */
[-C--:B------:R-:W-:Y:S01]  /*1b8e0*/  FMUL.FTZ R32, R32, R91.reuse ;  /* 0x0000005b20207220 */ /* 0x080fe20000410000 */
[-C--:B------:R-:W-:Y:S01]  /*1b8f0*/  FMUL.FTZ R94, R33, R91.reuse ;  /* 0x0000005b215e7220 */ /* 0x080fe20000410000 */
[-C--:B------:R-:W-:Y:S01]  /*1b900*/  FMUL.FTZ R65, R34, R91.reuse ;  /* 0x0000005b22417220 */ /* 0x080fe20000410000 */
[-C--:B------:R-:W-:Y:S01]  /*1b910*/  FMUL.FTZ R64, R35, R91.reuse ;  /* 0x0000005b23407220 */ /* 0x080fe20000410000 */
[----:B------:R2:W-:Y:S01]  /*1b920*/  MUFU.TANH R95, R32 ;  /* 0x00000020005f7308 */ /* 0x0005e20000002400 */
[----:B------:R-:W-:Y:S07]  /*1b930*/  HMMA.16816.F32.BF16 R44, R12, R56, R44 ;  /* 0x000000380c2c723c */ /* 0x000fee000004182c */
[----:B------:R-:W-:Y:S01]  /*1b940*/  MUFU.TANH R83, R83 ;  /* 0x0000005300537308 */ /* 0x000fe20000002400 */
[----:B---3--:R-:W-:Y:S01]  /*1b950*/  HMMA.16816.F32.BF16 R20, R4, R70, RZ ;  /* 0x000000460414723c */ /* 0x008fe200000418ff */
[----:B------:R-:W1:Y:S02]  /*1b960*/  LDSM.16.M88.4 R68, [R48+0x4800] ;  /* 0x004800003044783b */ /* 0x000e640000000200 */
        /* <DEDUP_REMOVED lines=8> */
[----:B--2---:R-:W-:Y:S07]  /*1b9f0*/  HMMA.16816.F32.BF16 R32, R4, R40, RZ ;  /* 0x000000280420723c */ /* 0x004fee00000418ff */
        /* <DEDUP_REMOVED lines=8> */
[----:B---3--:R-:W-:Y:S01]  /*1ba80*/  HMMA.16816.F32.BF16 R28, R4, R42, RZ ;  /* 0x0000002a041c723c */ /* 0x008fe200000418ff */
[----:B------:R-:W-:Y:S06]  /*1ba90*/  LDSM.16.M88.4 R40, [R48+0x5000] ;  /* 0x005000003028783b */ /* 0x000fec0000000200 */
[----:B------:R-:W-:Y:S01]  /*1baa0*/  MUFU.TANH R81, R81 ;  /* 0x0000005100517308 */ /* 0x000fe20000002400 */
[----:B------:R-:W-:Y:S07]  /*1bab0*/  HMMA.16816.F32.BF16 R44, R16, R76, R44 ;  /* 0x0000004c102c723c */ /* 0x000fee000004182c */
[----:B------:R-:W-:Y:S01]  /*1bac0*/  MUFU.TANH R80, R80 ;  /* 0x0000005000507308 */ /* 0x000fe20000002400 */
[C---:B-1----:R-:W-:Y:S07]  /*1bad0*/  HMMA.16816.F32.BF16 R32, R12.reuse, R68, R32 ;  /* 0x000000440c20723c */ /* 0x042fee0000041820 */
[----:B------:R-:W-:Y:S01]  /*1bae0*/  MUFU.TANH R94, R94 ;  /* 0x0000005e005e7308 */ /* 0x000fe20000002400 */
[----:B------:R-:W-:Y:S01]  /*1baf0*/  HMMA.16816.F32.BF16 R28, R12, R70, R28 ;  /* 0x000000460c1c723c */ /* 0x000fe2000004181c */
[----:B------:R-:W1:Y:S06]  /*1bb00*/  LDSM.16.M88.4 R68, [R8+0x4800] ;  /* 0x004800000844783b */ /* 0x000e6c0000000200 */
[----:B------:R-:W-:Y:S01]  /*1bb10*/  MUFU.TANH R65, R65 ;  /* 0x0000004100417308 */ /* 0x000fe20000002400 */
[----:B------:R-:W-:Y:S01]  /*1bb20*/  HMMA.16816.F32.BF16 R20, R16, R78, R20 ;  /* 0x0000004e1014723c */ /* 0x000fe20000041814 */
[----:B------:R-:W3:Y:S06]  /*1bb30*/  LDSM.16.M88.4 R76, [R9+0x5000] ;  /* 0x00500000094c783b */ /* 0x000eec0000000200 */
[----:B------:R-:W-:Y:S01]  /*1bb40*/  MUFU.TANH R64, R64 ;  /* 0x0000004000407308 */ /* 0x000fe20000002400 */
[----:B--2---:R-:W-:Y:S07]  /*1bb50*/  HMMA.16816.F32.BF16 R44, R24, R56, R44 ;  /* 0x00000038182c723c */ /* 0x004fee000004182c */
[----:B------:R-:W-:Y:S01]  /*1bb60*/  MUFU.TANH R92, R92 ;  /* 0x0000005c005c7308 */ /* 0x000fe20000002400 */
[----:B----4-:R-:W-:Y:S07]  /*1bb70*/  HMMA.16816.F32.BF16 R36, R4, R52, RZ ;  /* 0x000000340424723c */ /* 0x010fee00000418ff */
[----:B------:R-:W-:Y:S01]  /*1bb80*/  MUFU.TANH R63, R63 ;  /* 0x0000003f003f7308 */ /* 0x000fe20000002400 */
[----:B------:R-:W-:Y:S03]  /*1bb90*/  HMMA.16816.F32.BF16 R32, R16, R72, R32 ;  /* 0x000000481020723c */ /* 0x000fe60000041820 */
[-C--:B------:R-:W-:Y:S01]  /*1bba0*/  FMUL.FTZ R44, R44, R91.reuse ;  /* 0x0000005b2c2c7220 */ /* 0x080fe20000410000 */
[-C--:B------:R-:W-:Y:S01]  /*1bbb0*/  FMUL.FTZ R45, R45, R91.reuse ;  /* 0x0000005b2d2d7220 */ /* 0x080fe20000410000 */
[-C--:B------:R-:W-:Y:S01]  /*1bbc0*/  FMUL.FTZ R10, R46, R91.reuse ;  /* 0x0000005b2e0a7220 */ /* 0x080fe20000410000 */
[-C--:B------:R-:W-:Y:S01]  /*1bbd0*/  FMUL.FTZ R90, R47, R91.reuse ;  /* 0x0000005b2f5a7220 */ /* 0x080fe20000410000 */
[----:B------:R-:W-:Y:S01]  /*1bbe0*/  MUFU.TANH R110, R44 ;  /* 0x0000002c006e7308 */ /* 0x000fe20000002400 */
[----:B------:R-:W-:Y:S07]  /*1bbf0*/  HMMA.16816.F32.BF16 R52, R4, R54, RZ ;  /* 0x000000360434723c */ /* 0x000fee00000418ff */
[----:B------:R2:W-:Y:S01]  /*1bc00*/  MUFU.TANH R111, R45 ;  /* 0x0000002d006f7308 */ /* 0x0005e20000002400 */
[C---:B------:R-:W-:Y:S01]  /*1bc10*/  HMMA.16816.F32.BF16 R20, R24.reuse, R58, R20 ;  /* 0x0000003a1814723c */ /* 0x040fe20000041814 */
[----:B------:R-:W4:Y:S06]  /*1bc20*/  LDSM.16.M88.4 R56, [R193+0x5800] ;  /* 0x00580000c138783b */ /* 0x000f2c0000000200 */
[----:B------:R-:W-:Y:S01]  /*1bc30*/  MUFU.TANH R62, R62 ;  /* 0x0000003e003e7308 */ /* 0x000fe20000002400 */
[----:B-1----:R-:W-:Y:S07]  /*1bc40*/  HMMA.16816.F32.BF16 R32, R24, R68, R32 ;  /* 0x000000441820723c */ /* 0x002fee0000041820 */
[----:B------:R-:W-:Y:S01]  /*1bc50*/  MUFU.TANH R107, R107 ;  /* 0x0000006b006b7308 */ /* 0x000fe20000002400 */
[C---:B------:R-:W-:Y:S01]  /*1bc60*/  HMMA.16816.F32.BF16 R36, R12.reuse, R40, R36 ;  /* 0x000000280c24723c */ /* 0x040fe20000041824 */
[----:B--2---:R-:W-:Y:S02]  /*1bc70*/  LDSM.16.M88.4 R44, [R48+0x5800] ;  /* 0x00580000302c783b */ /* 0x004fe40000000200 */
[-C--:B------:R-:W-:Y:S01]  /*1bc80*/  FMUL.FTZ R20, R20, R91.reuse ;  /* 0x0000005b14147220 */ /* 0x080fe20000410000 */
[-C--:B------:R-:W-:Y:S01]  /*1bc90*/  FMUL.FTZ R115, R21, R91.reuse ;  /* 0x0000005b15737220 */ /* 0x080fe20000410000 */
[-C--:B------:R-:W-:Y:S01]  /*1bca0*/  FMUL.FTZ R108, R22, R91.reuse ;  /* 0x0000005b166c7220 */ /* 0x080fe20000410000 */
[-C--:B------:R-:W-:Y:S01]  /*1bcb0*/  FMUL.FTZ R109, R23, R91.reuse ;  /* 0x0000005b176d7220 */ /* 0x080fe20000410000 */
[----:B------:R4:W-:Y:S01]  /*1bcc0*/  MUFU.TANH R114, R20 ;  /* 0x0000001400727308 */ /* 0x0009e20000002400 */
[----:B------:R-:W-:Y:S01]  /*1bcd0*/  HMMA.16816.F32.BF16 R52, R12, R42, R52 ;  /* 0x0000002a0c34723c */ /* 0x000fe20000041834 */
[----:B------:R-:W1:Y:S02]  /*1bce0*/  LDSM.16.M88.4 R40, [R8+0x5000] ;  /* 0x005000000828783b */ /* 0x000e640000000200 */
[-C--:B------:R-:W-:Y:S01]  /*1bcf0*/  FMUL.FTZ R32, R32, R91.reuse ;  /* 0x0000005b20207220 */ /* 0x080fe20000410000 */
[-C--:B------:R-:W-:Y:S01]  /*1bd00*/  FMUL.FTZ R119, R33, R91.reuse ;  /* 0x0000005b21777220 */ /* 0x080fe20000410000 */
[-C--:B------:R-:W-:Y:S01]  /*1bd10*/  FMUL.FTZ R112, R34, R91.reuse ;  /* 0x0000005b22707220 */ /* 0x080fe20000410000 */
[-C--:B------:R-:W-:Y:S01]  /*1bd20*/  FMUL.FTZ R113, R35, R91.reuse ;  /* 0x0000005b23717220 */ /* 0x080fe20000410000 */
[----:B------:R2:W-:Y:S01]  /*1bd30*/  MUFU.TANH R118, R32 ;  /* 0x0000002000767308 */ /* 0x0005e20000002400 */
[C---:B------:R-:W-:Y:S01]  /*1bd40*/  HMMA.16816.F32.BF16 R28, R16.reuse, R74, R28 ;  /* 0x0000004a101c723c */ /* 0x040fe2000004181c */
[----:B------:R-:W5:Y:S06]  /*1bd50*/  LDSM.16.M88.4 R72, [R9+0x5800] ;  /* 0x005800000948783b */ /* 0x000f6c0000000200 */
[----:B------:R-:W-:Y:S01]  /*1bd60*/  MUFU.TANH R60, R60 ;  /* 0x0000003c003c7308 */ /* 0x000fe20000002400 */
[----:B---3--:R-:W-:Y:S07]  /*1bd70*/  HMMA.16816.F32.BF16 R36, R16, R76, R36 ;  /* 0x0000004c1024723c */ /* 0x008fee0000041824 */
[----:B------:R-:W-:Y:S01]  /*1bd80*/  MUFU.TANH R11, R11 ;  /* 0x0000000b000b7308 */ /* 0x000fe20000002400 */
[C---:B----4-:R-:W-:Y:S07]  /*1bd90*/  HMMA.16816.F32.BF16 R20, R4.reuse, R56, RZ ;  /* 0x000000380414723c */ /* 0x050fee00000418ff */
[----:B------:R-:W-:Y:S01]  /*1bda0*/  MUFU.TANH R10, R10 ;  /* 0x0000000a000a7308 */ /* 0x000fe20000002400 */
[----:B--2---:R-:W-:Y:S01]  /*1bdb0*/  HMMA.16816.F32.BF16 R32, R4, R58, RZ ;  /* 0x0000003a0420723c */ /* 0x004fe200000418ff */
[----:B------:R-:W-:Y:S06]  /*1bdc0*/  LDSM.16.M88.4 R56, [R48+0x6000] ;  /* 0x006000003038783b */ /* 0x000fec0000000200 */
[----:B------:R-:W-:Y:S01]  /*1bdd0*/  MUFU.TANH R90, R90 ;  /* 0x0000005a005a7308 */ /* 0x000fe20000002400 */
[C---:B------:R-:W-:Y:S01]  /*1bde0*/  HMMA.16816.F32.BF16 R28, R24.reuse, R70, R28 ;  /* 0x00000046181c723c */ /* 0x040fe2000004181c */
[----:B------:R-:W2:Y:S06]  /*1bdf0*/  LDSM.16.M88.4 R68, [R193+0x6000] ;  /* 0x00600000c144783b */ /* 0x000eac0000000200 */
[----:B------:R-:W-:Y:S01]  /*1be00*/  MUFU.TANH R115, R115 ;  /* 0x0000007300737308 */ /* 0x000fe20000002400 */
[----:B-1----:R-:W-:Y:S07]  /*1be10*/  HMMA.16816.F32.BF16 R36, R24, R40, R36 ;  /* 0x000000281824723c */ /* 0x002fee0000041824 */
[----:B------:R-:W-:Y:S01]  /*1be20*/  MUFU.TANH R108, R108 ;  /* 0x0000006c006c7308 */ /* 0x000fe20000002400 */
[C---:B------:R-:W-:Y:S03]  /*1be30*/  HMMA.16816.F32.BF16 R20, R12.reuse, R44, R20 ;  /* 0x0000002c0c14723c */ /* 0x040fe60000041814 */
        /* <DEDUP_REMOVED lines=13> */
[----:B------:R-:W4:Y:S06]  /*1bf10*/  LDSM.16.M88.4 R76, [R9+0x6000] ;  /* 0x00600000094c783b */ /* 0x000f2c0000000200 */
[----:B------:R-:W-:Y:S01]  /*1bf20*/  MUFU.TANH R109, R109 ;  /* 0x0000006d006d7308 */ /* 0x000fe20000002400 */
[----:B-----5:R-:W-:Y:S07]  /*1bf30*/  HMMA.16816.F32.BF16 R20, R16, R72, R20 ;  /* 0x000000481014723c */ /* 0x020fee0000041814 */
[----:B------:R-:W-:Y:S01]  /*1bf40*/  MUFU.TANH R119, R119 ;  /* 0x0000007700777308 */ /* 0x000fe20000002400 */
[C---:B--2---:R-:W-:Y:S07]  /*1bf50*/  HMMA.16816.F32.BF16 R28, R4.reuse, R68, RZ ;  /* 0x00000044041c723c */ /* 0x044fee00000418ff */
[----:B------:R-:W-:Y:S01]  /*1bf60*/  MUFU.TANH R112, R112 ;  /* 0x0000007000707308 */ /* 0x000fe20000002400 */
[----:B---3--:R-:W-:Y:S01]  /*1bf70*/  HMMA.16816.F32.BF16 R36, R4, R70, RZ ;  /* 0x000000460424723c */ /* 0x008fe200000418ff */
        /* <DEDUP_REMOVED lines=23> */
[----:B----4-:R-:W-:Y:S07]  /*1c0f0*/  HMMA.16816.F32.BF16 R28, R16, R76, R28 ;  /* 0x0000004c101c723c */ /* 0x010fee000004181c */
[----:B------:R-:W-:Y:S01]  /*1c100*/  MUFU.TANH R128, R128 ;  /* 0x0000008000807308 */ /* 0x000fe20000002400 */
[C---:B--2---:R-:W-:Y:S07]  /*1c110*/  HMMA.16816.F32.BF16 R52, R4.reuse, R40, RZ ;  /* 0x000000280434723c */ /* 0x044fee00000418ff */
[----:B------:R-:W-:Y:S01]  /*1c120*/  MUFU.TANH R120, R120 ;  /* 0x0000007800787308 */ /* 0x000fe20000002400 */
[----:B---3--:R-:W-:Y:S01]  /*1c130*/  HMMA.16816.F32.BF16 R20, R4, R42, RZ ;  /* 0x0000002a0414723c */ /* 0x008fe200000418ff */
[----:B------:R-:W-:Y:S06]  /*1c140*/  LDSM.16.M88.4 R40, [R48+0x7000] ;  /* 0x007000003028783b */ /* 0x000fec0000000200 */
[----:B------:R-:W-:Y:S01]  /*1c150*/  MUFU.TANH R121, R121 ;  /* 0x0000007900797308 */ /* 0x000fe20000002400 */
[----:B------:R-:W-:Y:S01]  /*1c160*/  HMMA.16816.F32.BF16 R32, R24, R46, R32 ;  /* 0x0000002e1820723c */ /* 0x000fe20000041820 */
[----:B------:R-:W2:Y:S06]  /*1c170*/  LDSM.16.M88.4 R44, [R193+0x7000] ;  /* 0x00700000c12c783b */ /* 0x000eac0000000200 */
[----:B------:R-:W-:Y:S01]  /*1c180*/  MUFU.TANH R168, R168 ;  /* 0x000000a800a87308 */ /* 0x000fe20000002400 */
        /* <DEDUP_REMOVED lines=9> */
[C---:B------:R-:W-:Y:S07]  /*1c220*/  HMMA.16816.F32.BF16 R52, R12.reuse, R68, R52 ;  /* 0x000000440c34723c */ /* 0x040fee0000041834 */
[----:B------:R-:W-:Y:S01]  /*1c230*/  MUFU.TANH R125, R125 ;  /* 0x0000007d007d7308 */ /* 0x000fe20000002400 */
[----:B------:R-:W-:Y:S01]  /*1c240*/  HMMA.16816.F32.BF16 R20, R12, R70, R20 ;  /* 0x000000460c14723c */ /* 0x000fe20000041814 */
[----:B------:R-:W1:Y:S02]  /*1c250*/  LDSM.16.M88.4 R68, [R8+0x6800] ;  /* 0x006800000844783b */ /* 0x000e640000000200 */
[-C--:B------:R-:W-:Y:S01]  /*1c260*/  FMUL.FTZ R28, R28, R91.reuse ;  /* 0x0000005b1c1c7220 */ /* 0x080fe20000410000 */
[-C--:B------:R-:W-:Y:S01]  /*1c270*/  FMUL.FTZ R179, R29, R91.reuse ;  /* 0x0000005b1db37220 */ /* 0x080fe20000410000 */
[-C--:B------:R-:W-:Y:S01]  /*1c280*/  FMUL.FTZ R173, R30, R91.reuse ;  /* 0x0000005b1ead7220 */ /* 0x080fe20000410000 */
[-C--:B------:R-:W-:Y:S01]  /*1c290*/  FMUL.FTZ R174, R31, R91.reuse ;  /* 0x0000005b1fae7220 */ /* 0x080fe20000410000 */
[----:B------:R3:W-:Y:S01]  /*1c2a0*/  MUFU.TANH R177, R28 ;  /* 0x0000001c00b17308 */ /* 0x0007e20000002400 */
[----:B------:R-:W-:Y:S01]  /*1c2b0*/  HMMA.16816.F32.BF16 R36, R24, R58, R36 ;  /* 0x0000003a1824723c */ /* 0x000fe20000041824 */
[----:B------:R-:W4:Y:S06]  /*1c2c0*/  LDSM.16.M88.4 R56, [R193+0x7800] ;  /* 0x00780000c138783b */ /* 0x000f2c0000000200 */
[----:B------:R-:W-:Y:S01]  /*1c2d0*/  MUFU.TANH R170, R170 ;  /* 0x000000aa00aa7308 */ /* 0x000fe20000002400 */
[----:B-----5:R-:W-:Y:S07]  /*1c2e0*/  HMMA.16816.F32.BF16 R52, R16, R72, R52 ;  /* 0x000000481034723c */ /* 0x020fee0000041834 */
[----:B------:R-:W-:Y:S01]  /*1c2f0*/  MUFU.TANH R127, R127 ;  /* 0x0000007f007f7308 */ /* 0x000fe20000002400 */
[C---:B--2---:R-:W-:Y:S03]  /*1c300*/  HMMA.16816.F32.BF16 R32, R4.reuse, R44, RZ ;  /* 0x0000002c0420723c */ /* 0x044fe600000418ff */
[-C--:B------:R-:W-:Y:S01]  /*1c310*/  FMUL.FTZ R36, R36, R91.reuse ;  /* 0x0000005b24247220 */ /* 0x080fe20000410000 */
[-C--:B------:R-:W-:Y:S01]  /*1c320*/  FMUL.FTZ R181, R37, R91.reuse ;  /* 0x0000005b25b57220 */ /* 0x080fe20000410000 */
[-C--:B------:R-:W-:Y:S01]  /*1c330*/  FMUL.FTZ R175, R38, R91.reuse ;  /* 0x0000005b26af7220 */ /* 0x080fe20000410000 */
[-C--:B------:R-:W-:Y:S01]  /*1c340*/  FMUL.FTZ R178, R39, R91.reuse ;  /* 0x0000005b27b27220 */ /* 0x080fe20000410000 */
[----:B------:R4:W-:Y:S01]  /*1c350*/  MUFU.TANH R180, R36 ;  /* 0x0000002400b47308 */ /* 0x0009e20000002400 */
[----:B---3--:R-:W-:Y:S01]  /*1c360*/  HMMA.16816.F32.BF16 R28, R4, R46, RZ ;  /* 0x0000002e041c723c */ /* 0x008fe200000418ff */
[----:B------:R-:W2:Y:S06]  /*1c370*/  LDSM.16.M88.4 R44, [R48+0x7800] ;  /* 0x00780000302c783b */ /* 0x000eac0000000200 */
[----:B------:R-:W-:Y:S01]  /*1c380*/  MUFU.TANH R129, R129 ;  /* 0x0000008100817308 */ /* 0x000fe20000002400 */
[----:B------:R-:W-:Y:S01]  /*1c390*/  HMMA.16816.F32.BF16 R20, R16, R74, R20 ;  /* 0x0000004a1014723c */ /* 0x000fe20000041814 */
[----:B------:R-:W-:Y:S06]  /*1c3a0*/  LDSM.16.M88.4 R72, [R193+0x8000] ;  /* 0x00800000c148783b */ /* 0x000fec0000000200 */
[----:B------:R-:W-:Y:S01]  /*1c3b0*/  MUFU.TANH R176, R176 ;  /* 0x000000b000b07308 */ /* 0x000fe20000002400 */
[----:B-1----:R-:W-:Y:S07]  /*1c3c0*/  HMMA.16816.F32.BF16 R52, R24, R68, R52 ;  /* 0x000000441834723c */ /* 0x002fee0000041834 */
[----:B------:R-:W-:Y:S01]  /*1c3d0*/  MUFU.TANH R131, R131 ;  /* 0x0000008300837308 */ /* 0x000fe20000002400 */
        /* <DEDUP_REMOVED lines=8> */
[----:B------:R-:W-:Y:S01]  /*1c460*/  MUFU.TANH R182, R52 ;  /* 0x0000003400b67308 */ /* 0x000fe20000002400 */
[----:B----4-:R-:W-:Y:S07]  /*1c470*/  HMMA.16816.F32.BF16 R36, R4, R56, RZ ;  /* 0x000000380424723c */ /* 0x010fee00000418ff */
[----:B------:R3:W-:Y:S01]  /*1c480*/  MUFU.TANH R183, R53 ;  /* 0x0000003500b77308 */ /* 0x0007e20000002400 */
[----:B------:R-:W-:Y:S01]  /*1c490*/  HMMA.16816.F32.BF16 R20, R24, R70, R20 ;  /* 0x000000461814723c */ /* 0x000fe20000041814 */
[----:B------:R-:W4:Y:S06]  /*1c4a0*/  LDSM.16.M88.4 R68, [R9+0x7800] ;  /* 0x007800000944783b */ /* 0x000f2c0000000200 */
[----:B------:R-:W-:Y:S01]  /*1c4b0*/  MUFU.TANH R179, R179 ;  /* 0x000000b300b37308 */ /* 0x000fe20000002400 */
[----:B------:R-:W-:Y:S07]  /*1c4c0*/  HMMA.16816.F32.BF16 R56, R4, R58, RZ ;  /* 0x0000003a0438723c */ /* 0x000fee00000418ff */
[----:B------:R-:W-:Y:S01]  /*1c4d0*/  MUFU.TANH R173, R173 ;  /* 0x000000ad00ad7308 */ /* 0x000fe20000002400 */
[----:B------:R-:W-:Y:S01]  /*1c4e0*/  HMMA.16816.F32.BF16 R32, R16, R76, R32 ;  /* 0x0000004c1020723c */ /* 0x000fe20000041820 */
[----:B---3--:R-:W3:Y:S02]  /*1c4f0*/  LDSM.16.M88.4 R52, [R48+0x8000] ;  /* 0x008000003034783b */ /* 0x008ee40000000200 */
[-C--:B------:R-:W-:Y:S01]  /*1c500*/  FMUL.FTZ R20, R20, R91.reuse ;  /* 0x0000005b14147220 */ /* 0x080fe20000410000 */
[-C--:B------:R-:W-:Y:S01]  /*1c510*/  FMUL.FTZ R186, R21, R91.reuse ;  /* 0x0000005b15ba7220 */ /* 0x080fe20000410000 */
[-C--:B------:R-:W-:Y:S01]  /*1c520*/  FMUL.FTZ R196, R22, R91.reuse ;  /* 0x0000005b16c47220 */ /* 0x080fe20000410000 */
[-C--:B------:R-:W-:Y:S01]  /*1c530*/  FMUL.FTZ R198, R23, R91.reuse ;  /* 0x0000005b17c67220 */ /* 0x080fe20000410000 */
[----:B------:R5:W-:Y:S01]  /*1c540*/  MUFU.TANH R184, R20 ;  /* 0x0000001400b87308 */ /* 0x000be20000002400 */
[C---:B--2---:R-:W-:Y:S07]  /*1c550*/  HMMA.16816.F32.BF16 R36, R12.reuse, R44, R36 ;  /* 0x0000002c0c24723c */ /* 0x044fee0000041824 */
[----:B------:R-:W-:Y:S01]  /*1c560*/  MUFU.TANH R174, R174 ;  /* 0x000000ae00ae7308 */ /* 0x000fe20000002400 */
[----:B------:R-:W-:Y:S01]  /*1c570*/  HMMA.16816.F32.BF16 R56, R12, R46, R56 ;  /* 0x0000002e0c38723c */ /* 0x000fe20000041838 */
[----:B------:R-:W2:Y:S06]  /*1c580*/  LDSM.16.M88.4 R44, [R8+0x7800] ;  /* 0x00780000082c783b */ /* 0x000eac0000000200 */
[----:B------:R-:W-:Y:S01]  /*1c590*/  MUFU.TANH R181, R181 ;  /* 0x000000b500b57308 */ /* 0x000fe20000002400 */
[----:B------:R-:W-:Y:S01]  /*1c5a0*/  HMMA.16816.F32.BF16 R28, R16, R78, R28 ;  /* 0x0000004e101c723c */ /* 0x000fe2000004181c */
[----:B------:R-:W2:Y:S06]  /*1c5b0*/  LDSM.16.M88.4 R76, [R9+0x8000] ;  /* 0x00800000094c783b */ /* 0x000eac0000000200 */
[----:B------:R-:W-:Y:S01]  /*1c5c0*/  MUFU.TANH R175, R175 ;  /* 0x000000af00af7308 */ /* 0x000fe20000002400 */
[----:B-1----:R-:W-:Y:S07]  /*1c5d0*/  HMMA.16816.F32.BF16 R32, R24, R40, R32 ;  /* 0x000000281820723c */ /* 0x002fee0000041820 */
[----:B------:R-:W-:Y:S01]  /*1c5e0*/  MUFU.TANH R178, R178 ;  /* 0x000000b200b27308 */ /* 0x000fe20000002400 */
[----:B-----5:R-:W-:Y:S07]  /*1c5f0*/  HMMA.16816.F32.BF16 R20, R4, R72, RZ ;  /* 0x000000480414723c */ /* 0x020fee00000418ff */
[----:B------:R-:W-:Y:S01]  /*1c600*/  MUFU.TANH R185, R185 ;  /* 0x000000b900b97308 */ /* 0x000fe20000002400 */
[----:B----4-:R-:W-:Y:S03]  /*1c610*/  HMMA.16816.F32.BF16 R36, R16, R68, R36 ;  /* 0x000000441024723c */ /* 0x010fe60000041824 */
        /* <DEDUP_REMOVED lines=8> */
[----:B------:R-:W-:Y:S01]  /*1c6a0*/  HMMA.16816.F32.BF16 R56, R16, R70, R56 ;  /* 0x000000461038723c */ /* 0x000fe20000041838 */
[----:B------:R-:W5:Y:S06]  /*1c6b0*/  LDSM.16.M88.4 R68, [R8+0x8000] ;  /* 0x008000000844783b */ /* 0x000f6c0000000200 */
[----:B------:R-:W-:Y:S01]  /*1c6c0*/  MUFU.TANH R186, R186 ;  /* 0x000000ba00ba7308 */ /* 0x000fe20000002400 */
[----:B---3--:R-:W-:Y:S03]  /*1c6d0*/  HMMA.16816.F32.BF16 R20, R12, R52, R20 ;  /* 0x000000340c14723c */ /* 0x008fe60000041814 */
[-C--:B------:R-:W-:Y:S01]  /*1c6e0*/  FMUL.FTZ R28, R28, R91.reuse ;  /* 0x0000005b1c1c7220 */ /* 0x080fe20000410000 */
[-C--:B------:R-:W-:Y:S01]  /*1c6f0*/  FMUL.FTZ R191, R29, R91.reuse ;  /* 0x0000005b1dbf7220 */ /* 0x080fe20000410000 */
[-C--:B------:R-:W-:Y:S01]  /*1c700*/  FMUL.FTZ R206, R30, R91.reuse ;  /* 0x0000005b1ece7220 */ /* 0x080fe20000410000 */
[-C--:B------:R-:W-:Y:S01]  /*1c710*/  FMUL.FTZ R208, R31, R91.reuse ;  /* 0x0000005b1fd07220 */ /* 0x080fe20000410000 */
[----:B------:R4:W-:Y:S01]  /*1c720*/  MUFU.TANH R190, R28 ;  /* 0x0000001c00be7308 */ /* 0x0009e20000002400 */
[----:B--2---:R-:W-:Y:S07]  /*1c730*/  HMMA.16816.F32.BF16 R36, R24, R44, R36 ;  /* 0x0000002c1824723c */ /* 0x004fee0000041824 */
[----:B------:R-:W-:Y:S01]  /*1c740*/  MUFU.TANH R196, R196 ;  /* 0x000000c400c47308 */ /* 0x000fe20000002400 */
[----:B-1----:R-:W-:Y:S01]  /*1c750*/  HMMA.16816.F32.BF16 R32, R4, R74, RZ ;  /* 0x0000004a0420723c */ /* 0x002fe200000418ff */
[----:B------:R-:W1:Y:S06]  /*1c760*/  LDSM.16.M88.4 R72, [R48+0x8800] ;  /* 0x008800003048783b */ /* 0x000e6c0000000200 */
[----:B------:R-:W-:Y:S01]  /*1c770*/  MUFU.TANH R198, R198 ;  /* 0x000000c600c67308 */ /* 0x000fe20000002400 */
[----:B------:R-:W-:Y:S03]  /*1c780*/  HMMA.16816.F32.BF16 R20, R16, R76, R20 ;  /* 0x0000004c1014723c */ /* 0x000fe60000041814 */
[-C--:B------:R-:W-:Y:S01]  /*1c790*/  FMUL.FTZ R36, R36, R91.reuse ;  /* 0x0000005b24247220 */ /* 0x080fe20000410000 */
[-C--:B------:R-:W-:Y:S01]  /*1c7a0*/  FMUL.FTZ R199, R37, R91.reuse ;  /* 0x0000005b25c77220 */ /* 0x080fe20000410000 */
[-C--:B------:R-:W-:Y:S01]  /*1c7b0*/  FMUL.FTZ R76, R38, R91.reuse ;  /* 0x0000005b264c7220 */ /* 0x080fe20000410000 */
[-C--:B------:R-:W-:Y:S01]  /*1c7c0*/  FMUL.FTZ R77, R39, R91.reuse ;  /* 0x0000005b274d7220 */ /* 0x080fe20000410000 */
[----:B------:R2:W-:Y:S01]  /*1c7d0*/  MUFU.TANH R197, R36 ;  /* 0x0000002400c57308 */ /* 0x0005e20000002400 */
[----:B----4-:R-:W-:Y:S07]  /*1c7e0*/  HMMA.16816.F32.BF16 R28, R4, R40, RZ ;  /* 0x00000028041c723c */ /* 0x010fee00000418ff */
[----:B------:R-:W-:Y:S01]  /*1c7f0*/  MUFU.TANH R189, R189 ;  /* 0x000000bd00bd7308 */ /* 0x000fe20000002400 */
[----:B------:R-:W-:Y:S01]  /*1c800*/  HMMA.16816.F32.BF16 R32, R12, R54, R32 ;  /* 0x000000360c20723c */ /* 0x000fe20000041820 */
[----:B------:R-:W3:Y:S04]  /*1c810*/  LDSM.16.M88.4 R52, [R193+0x9000] ;  /* 0x00900000c134783b */ /* 0x000ee80000000200 */
[----:B------:R-:W-:Y:S02]  /*1c820*/  LDSM.16.M88.4 R192, [R193+0x9800] ;  /* 0x00980000c1c0783b */ /* 0x000fe40000000200 */
[----:B------:R-:W-:Y:S01]  /*1c830*/  MUFU.TANH R202, R202 ;  /* 0x000000ca00ca7308 */ /* 0x000fe20000002400 */
[----:B------:R-:W-:Y:S01]  /*1c840*/  HMMA.16816.F32.BF16 R40, R4, R42, RZ ;  /* 0x0000002a0428723c */ /* 0x000fe200000418ff */
[----:B--2---:R-:W2:Y:S06]  /*1c850*/  LDSM.16.M88.4 R36, [R9+0x8800] ;  /* 0x008800000924783b */ /* 0x004eac0000000200 */
[----:B------:R-:W-:Y:S01]  /*1c860*/  MUFU.TANH R204, R204 ;  /* 0x000000cc00cc7308 */ /* 0x000fe20000002400 */
[C---:B------:R-:W-:Y:S01]  /*1c870*/  HMMA.16816.F32.BF16 R56, R24.reuse, R46, R56 ;  /* 0x0000002e1838723c */ /* 0x040fe20000041838 */
[----:B------:R-:W4:Y:S04]  /*1c880*/  LDSM.16.M88.4 R44, [R48+0x9000] ;  /* 0x00900000302c783b */ /* 0x000f280000000200 */
[----:B------:R-:W-:Y:S02]  /*1c890*/  LDSM.16.M88.4 R48, [R48+0x9800] ;  /* 0x009800003030783b */ /* 0x000fe40000000200 */
[----:B------:R-:W-:Y:S01]  /*1c8a0*/  MUFU.TANH R191, R191 ;  /* 0x000000bf00bf7308 */ /* 0x000fe20000002400 */
[----:B-----5:R-:W-:Y:S07]  /*1c8b0*/  HMMA.16816.F32.BF16 R20, R24, R68, R20 ;  /* 0x000000441814723c */ /* 0x020fee0000041814 */
[----:B------:R-:W-:Y:S01]  /*1c8c0*/  MUFU.TANH R206, R206 ;  /* 0x000000ce00ce7308 */ /* 0x000fe20000002400 */
[----:B------:R-:W-:Y:S03]  /*1c8d0*/  HMMA.16816.F32.BF16 R32, R16, R78, R32 ;  /* 0x0000004e1020723c */ /* 0x000fe60000041820 */
[-C--:B------:R-:W-:Y:S01]  /*1c8e0*/  FMUL.FTZ R56, R56, R91.reuse ;  /* 0x0000005b38387220 */ /* 0x080fe20000410000 */
[-C--:B------:R-:W-:Y:S01]  /*1c8f0*/  FMUL.FTZ R201, R57, R91.reuse ;  /* 0x0000005b39c97220 */ /* 0x080fe20000410000 */
[-C--:B------:R-:W-:Y:S01]  /*1c900*/  FMUL.FTZ R68, R58, R91.reuse ;  /* 0x0000005b3a447220 */ /* 0x080fe20000410000 */
[-C--:B------:R-:W-:Y:S01]  /*1c910*/  FMUL.FTZ R69, R59, R91.reuse ;  /* 0x0000005b3b457220 */ /* 0x080fe20000410000 */
[----:B------:R3:W-:Y:S01]  /*1c920*/  MUFU.TANH R200, R56 ;  /* 0x0000003800c87308 */ /* 0x0007e20000002400 */
[----:B-1----:R-:W-:Y:S03]  /*1c930*/  HMMA.16816.F32.BF16 R28, R12, R72, R28 ;  /* 0x000000480c1c723c */ /* 0x002fe6000004181c */
[-C--:B------:R-:W-:Y:S01]  /*1c940*/  FMUL.FTZ R20, R20, R91.reuse ;  /* 0x0000005b14147220 */ /* 0x080fe20000410000 */
[----:B------:R-:W-:-:S03]  /*1c950*/  FMUL.FTZ R79, R21, R91 ;  /* 0x0000005b154f7220 */ /* 0x000fc60000410000 */
[----:B------:R1:W-:Y:S01]  /*1c960*/  MUFU.TANH R78, R20 ;  /* 0x00000014004e7308 */ /* 0x0003e20000002400 */
[----:B------:R-:W-:Y:S01]  /*1c970*/  HMMA.16816.F32.BF16 R72, R12, R74, R40 ;  /* 0x0000004a0c48723c */ /* 0x000fe20000041828 */
[----:B------:R-:W5:Y:S06]  /*1c980*/  LDSM.16.M88.4 R40, [R8+0x8800] ;  /* 0x008800000828783b */ /* 0x000f6c0000000200 */
[----:B------:R-:W-:Y:S01]  /*1c990*/  MUFU.TANH R208, R208 ;  /* 0x000000d000d07308 */ /* 0x000fe20000002400 */
[----:B------:R-:W-:Y:S01]  /*1c9a0*/  HMMA.16816.F32.BF16 R32, R24, R70, R32 ;  /* 0x000000461820723c */ /* 0x000fe20000041820 */
[-C--:B------:R-:W-:Y:S01]  /*1c9b0*/  FMUL.FTZ R70, R22, R91.reuse ;  /* 0x0000005b16467220 */ /* 0x080fe20000410000 */
[----:B------:R-:W-:-:S05]  /*1c9c0*/  FMUL.FTZ R71, R23, R91 ;  /* 0x0000005b17477220 */ /* 0x000fca0000410000 */
[----:B------:R-:W-:Y:S01]  /*1c9d0*/  MUFU.TANH R199, R199 ;  /* 0x000000c700c77308 */ /* 0x000fe20000002400 */
[----:B---3--:R-:W-:Y:S01]  /*1c9e0*/  HMMA.16816.F32.BF16 R56, R4, R52, RZ ;  /* 0x000000340438723c */ /* 0x008fe200000418ff */
[----:B-1----:R-:W1:Y:S06]  /*1c9f0*/  LDSM.16.M88.4 R20, [R9+0x9000] ;  /* 0x009000000914783b */ /* 0x002e6c0000000200 */
[----:B------:R-:W-:Y:S01]  /*1ca00*/  MUFU.TANH R76, R76 ;  /* 0x0000004c004c7308 */ /* 0x000fe20000002400 */
[----:B--2---:R-:W-:Y:S03]  /*1ca10*/  HMMA.16816.F32.BF16 R28, R16, R36, R28 ;  /* 0x00000024101c723c */ /* 0x004fe6000004181c */
[-C--:B------:R-:W-:Y:S01]  /*1ca20*/  FMUL.FTZ R32, R32, R91.reuse ;  /* 0x0000005b20207220 */ /* 0x080fe20000410000 */
[-C--:B------:R-:W-:Y:S01]  /*1ca30*/  FMUL.FTZ R210, R34, R91.reuse ;  /* 0x0000005b22d27220 */ /* 0x080fe20000410000 */
[----:B------:R-:W-:-:S02]  /*1ca40*/  FMUL.FTZ R212, R35, R91 ;  /* 0x0000005b23d47220 */ /* 0x000fc40000410000 */
[----:B------:R-:W-:Y:S01]  /*1ca50*/  MUFU.TANH R77, R77 ;  /* 0x0000004d004d7308 */ /* 0x000fe20000002400 */
[----:B------:R-:W-:Y:S07]  /*1ca60*/  HMMA.16816.F32.BF16 R52, R4, R54, RZ ;  /* 0x000000360434723c */ /* 0x000fee00000418ff */
[----:B------:R-:W-:Y:S01]  /*1ca70*/  MUFU.TANH R201, R201 ;  /* 0x000000c900c97308 */ /* 0x000fe20000002400 */
[----:B------:R-:W-:Y:S01]  /*1ca80*/  HMMA.16816.F32.BF16 R72, R16, R38, R72 ;  /* 0x000000261048723c */ /* 0x000fe20000041848 */
[----:B------:R-:W2:Y:S06]  /*1ca90*/  LDSM.16.M88.4 R36, [R8+0x9000] ;  /* 0x009000000824783b */ /* 0x000eac0000000200 */
[----:B------:R-:W-:Y:S01]  /*1caa0*/  MUFU.TANH R68, R68 ;  /* 0x0000004400447308 */ /* 0x000fe20000002400 */
[----:B----4-:R-:W-:Y:S01]  /*1cab0*/  HMMA.16816.F32.BF16 R56, R12, R44, R56 ;  /* 0x0000002c0c38723c */ /* 0x010fe20000041838 */
[----:B------:R-:W-:-:S06]  /*1cac0*/  FMUL.FTZ R45, R33, R91 ;  /* 0x0000005b212d7220 */ /* 0x000fcc0000410000 */
[----:B------:R3:W-:Y:S01]  /*1cad0*/  MUFU.TANH R44, R32 ;  /* 0x00000020002c7308 */ /* 0x0007e20000002400 */
[----:B-----5:R-:W-:Y:S07]  /*1cae0*/  HMMA.16816.F32.BF16 R28, R24, R40, R28 ;  /* 0x00000028181c723c */ /* 0x020fee000004181c */
[----:B------:R-:W-:Y:S01]  /*1caf0*/  MUFU.TANH R69, R69 ;  /* 0x0000004500457308 */ /* 0x000fe20000002400 */
[----:B------:R-:W-:Y:S07]  /*1cb00*/  HMMA.16816.F32.BF16 R52, R12, R46, R52 ;  /* 0x0000002e0c34723c */ /* 0x000fee0000041834 */
[----:B------:R-:W-:Y:S01]  /*1cb10*/  MUFU.TANH R79, R79 ;  /* 0x0000004f004f7308 */ /* 0x000fe20000002400 */
[----:B------:R-:W-:Y:S01]  /*1cb20*/  HMMA.16816.F32.BF16 R72, R24, R42, R72 ;  /* 0x0000002a1848723c */ /* 0x000fe20000041848 */
[----:B------:R4:W5:Y:S02]  /*1cb30*/  LDSM.16.M88.4 R40, [R9+0x9800] ;  /* 0x009800000928783b */ /* 0x0009640000000200 */
[-C--:B------:R-:W-:Y:S01]  /*1cb40*/  FMUL.FTZ R216, R31, R91.reuse ;  /* 0x0000005b1fd87220 */ /* 0x080fe20000410000 */
[-C--:B------:R-:W-:Y:S01]  /*1cb50*/  FMUL.FTZ R46, R29, R91.reuse ;  /* 0x0000005b1d2e7220 */ /* 0x080fe20000410000 */
[-C--:B------:R-:W-:Y:S01]  /*1cb60*/  FMUL.FTZ R29, R30, R91.reuse ;  /* 0x0000005b1e1d7220 */ /* 0x080fe20000410000 */
[-C--:B------:R-:W-:Y:S01]  /*1cb70*/  FMUL.FTZ R28, R28, R91.reuse ;  /* 0x0000005b1c1c7220 */ /* 0x080fe20000410000 */
[----:B------:R-:W-:Y:S01]  /*1cb80*/  MUFU.TANH R70, R70 ;  /* 0x0000004600467308 */ /* 0x000fe20000002400 */
[C---:B---3--:R-:W-:Y:S07]  /*1cb90*/  HMMA.16816.F32.BF16 R32, R4.reuse, R192, RZ ;  /* 0x000000c00420723c */ /* 0x048fee00000418ff */
[----:B------:R-:W-:Y:S01]  /*1cba0*/  MUFU.TANH R71, R71 ;  /* 0x0000004700477308 */ /* 0x000fe20000002400 */
[----:B------:R-:W-:Y:S03]  /*1cbb0*/  HMMA.16816.F32.BF16 R4, R4, R194, RZ ;  /* 0x000000c20404723c */ /* 0x000fe600000418ff */
[-C--:B------:R-:W-:Y:S01]  /*1cbc0*/  FMUL.FTZ R31, R73, R91.reuse ;  /* 0x0000005b491f7220 */ /* 0x080fe20000410000 */
[----:B------:R-:W-:Y:S01]  /*1cbd0*/  IADD3 R73, PT, PT, R61, -0x2, RZ ;  /* 0xfffffffe3d497810 */ /* 0x000fe20007ffe0ff */
[-C--:B------:R-:W-:Y:S01]  /*1cbe0*/  FMUL.FTZ R30, R72, R91.reuse ;  /* 0x0000005b481e7220 */ /* 0x080fe20000410000 */
[-C--:B------:R-:W-:Y:S01]  /*1cbf0*/  FMUL.FTZ R75, R75, R91.reuse ;  /* 0x0000005b4b4b7220 */ /* 0x080fe20000410000 */
[----:B------:R-:W-:Y:S01]  /*1cc00*/  MUFU.TANH R45, R45 ;  /* 0x0000002d002d7308 */ /* 0x000fe20000002400 */
[----:B-1----:R-:W-:Y:S01]  /*1cc10*/  HMMA.16816.F32.BF16 R56, R16, R20, R56 ;  /* 0x000000141038723c */ /* 0x002fe20000041838 */
[----:B----4-:R-:W-:Y:S01]  /*1cc20*/  FMUL.FTZ R9, R74, R91 ;  /* 0x0000005b4a097220 */ /* 0x010fe20000410000 */
[----:B------:R-:W-:-:S05]  /*1cc30*/  ISETP.GT.AND P3, PT, R73, R228, PT ;  /* 0x000000e44900720c */ /* 0x000fca0003f64270 */
[----:B------:R-:W-:Y:S01]  /*1cc40*/  MUFU.TANH R210, R210 ;  /* 0x000000d200d27308 */ /* 0x000fe20000002400 */
[----:B------:R-:W-:Y:S01]  /*1cc50*/  HMMA.16816.F32.BF16 R52, R16, R22, R52 ;  /* 0x000000161034723c */ /* 0x000fe20000041834 */
[----:B------:R-:W1:Y:S01]  /*1cc60*/  LDSM.16.M88.4 R20, [R8+0x9800] ;  /* 0x009800000814783b */ /* 0x000e620000000200 */
[----:B------:R-:W-:-:S05]  /*1cc70*/  DEPBAR.LE SB0, 0x0 ;  /* 0x000080000000791a */ /* 0x000fca0000000000 */
[----:B------:R-:W-:Y:S01]  /*1cc80*/  MUFU.TANH R212, R212 ;  /* 0x000000d400d47308 */ /* 0x000fe20000002400 */
[C---:B------:R-:W-:Y:S07]  /*1cc90*/  HMMA.16816.F32.BF16 R4, R12.reuse, R50, R4 ;  /* 0x000000320c04723c */ /* 0x040fee0000041804 */
[----:B------:R-:W-:Y:S01]  /*1cca0*/  MUFU.TANH R28, R28 ;  /* 0x0000001c001c7308 */ /* 0x000fe20000002400 */
[----:B------:R-:W-:Y:S07]  /*1ccb0*/  HMMA.16816.F32.BF16 R32, R12, R48, R32 ;  /* 0x000000300c20723c */ /* 0x000fee0000041820 */
[----:B------:R-:W-:Y:S01]  /*1ccc0*/  MUFU.TANH R46, R46 ;  /* 0x0000002e002e7308 */ /* 0x000fe20000002400 */
[----:B--2---:R-:W-:Y:S07]  /*1ccd0*/  HMMA.16816.F32.BF16 R56, R24, R36, R56 ;  /* 0x000000241838723c */ /* 0x004fee0000041838 */
[----:B------:R-:W-:Y:S01]  /*1cce0*/  MUFU.TANH R29, R29 ;  /* 0x0000001d001d7308 */ /* 0x000fe20000002400 */
[C---:B-----5:R-:W-:Y:S07]  /*1ccf0*/  HMMA.16816.F32.BF16 R4, R16.reuse, R42, R4 ;  /* 0x0000002a1004723c */ /* 0x060fee0000041804 */
[----:B------:R-:W-:Y:S01]  /*1cd00*/  MUFU.TANH R216, R216 ;  /* 0x000000d800d87308 */ /* 0x000fe20000002400 */
[----:B------:R-:W-:Y:S03]  /*1cd10*/  HMMA.16816.F32.BF16 R32, R16, R40, R32 ;  /* 0x000000281020723c */ /* 0x000fe60000041820 */
[-C--:B------:R-:W-:Y:S01]  /*1cd20*/  FMUL.FTZ R37, R57, R91.reuse ;  /* 0x0000005b39257220 */ /* 0x080fe20000410000 */
[-C--:B------:R-:W-:Y:S01]  /*1cd30*/  FMUL.FTZ R36, R56, R91.reuse ;  /* 0x0000005b38247220 */ /* 0x080fe20000410000 */
[-C--:B------:R-:W-:Y:S01]  /*1cd40*/  FMUL.FTZ R12, R58, R91.reuse ;  /* 0x0000005b3a0c7220 */ /* 0x080fe20000410000 */
[-C--:B------:R-:W-:Y:S01]  /*1cd50*/  FMUL.FTZ R13, R59, R91.reuse ;  /* 0x0000005b3b0d7220 */ /* 0x080fe20000410000 */
[----:B------:R-:W-:Y:S01]  /*1cd60*/  MUFU.TANH R30, R30 ;  /* 0x0000001e001e7308 */ /* 0x000fe20000002400 */
[C---:B------:R-:W-:Y:S07]  /*1cd70*/  HMMA.16816.F32.BF16 R52, R24.reuse, R38, R52 ;  /* 0x000000261834723c */ /* 0x040fee0000041834 */
[----:B------:R-:W-:Y:S01]  /*1cd80*/  MUFU.TANH R31, R31 ;  /* 0x0000001f001f7308 */ /* 0x000fe20000002400 */
[C---:B-1----:R-:W-:Y:S07]  /*1cd90*/  HMMA.16816.F32.BF16 R4, R24.reuse, R22, R4 ;  /* 0x000000161804723c */ /* 0x042fee0000041804 */
[----:B------:R-:W-:Y:S01]  /*1cda0*/  MUFU.TANH R9, R9 ;  /* 0x0000000900097308 */ /* 0x000fe20000002400 */
[----:B------:R-:W-:Y:S03]  /*1cdb0*/  HMMA.16816.F32.BF16 R32, R24, R20, R32 ;  /* 0x000000141820723c */ /* 0x000fe60000041820 */
[-C--:B------:R-:W-:Y:S01]  /*1cdc0*/  FMUL.FTZ R38, R52, R91.reuse ;  /* 0x0000005b34267220 */ /* 0x080fe20000410000 */
[-C--:B------:R-:W-:Y:S01]  /*1cdd0*/  FMUL.FTZ R39, R53, R91.reuse ;  /* 0x0000005b35277220 */ /* 0x080fe20000410000 */
[-C--:B------:R-:W-:Y:S01]  /*1cde0*/  FMUL.FTZ R14, R54, R91.reuse ;  /* 0x0000005b360e7220 */ /* 0x080fe20000410000 */
[-C--:B------:R-:W-:Y:S01]  /*1cdf0*/  FMUL.FTZ R15, R55, R91.reuse ;  /* 0x0000005b370f7220 */ /* 0x080fe20000410000 */
[----:B------:R-:W-:Y:S04]  /*1ce00*/  MUFU.TANH R8, R75 ;  /* 0x0000004b00087308 */ /* 0x000fe80000002400 */
        /* <DEDUP_REMOVED lines=8> */
[----:B------:R-:W-:Y:S01]  /*1ce90*/  FMUL.FTZ R17, R35, R91 ;  /* 0x0000005b23117220 */ /* 0x000fe20000410000 */
[----:B------:R-:W1:Y:S08]  /*1cea0*/  MUFU.TANH R5, R5 ;  /* 0x0000000500057308 */ /* 0x000e700000002400 */
[----:B------:R-:W2:Y:S08]  /*1ceb0*/  MUFU.TANH R37, R37 ;  /* 0x0000002500257308 */ /* 0x000eb00000002400 */
[----:B------:R-:W3:Y:S01]  /*1cec0*/  MUFU.TANH R12, R12 ;  /* 0x0000000c000c7308 */ /* 0x000ee20000002400 */
[----:B-1----:R1:W-:Y:S07]  /*1ced0*/  STL [R1+0x20], R5 ;  /* 0x0000200501007387 */ /* 0x0023ee0000100800 */
[----:B------:R-:W4:Y:S08]  /*1cee0*/  MUFU.TANH R13, R13 ;  /* 0x0000000d000d7308 */ /* 0x000f300000002400 */
[----:B------:R-:W1:Y:S08]  /*1cef0*/  MUFU.TANH R38, R38 ;  /* 0x0000002600267308 */ /* 0x000e700000002400 */
        /* <DEDUP_REMOVED lines=15> */
[----:B------:R-:W-:-:S05]  /*1cff0*/  SHF.L.U32 R22, R61, 0x8, RZ ;  /* 0x000000083d167819 */ /* 0x000fca00000006ff */
[C---:B------:R-:W-:Y:S02]  /*1d000*/  VIADD R6, R22.reuse, 0xfffffe00 ;  /* 0xfffffe0016067836 */ /* 0x040fe40000000000 */
[----:B------:R-:W-:Y:S01]  /*1d010*/  VIADD R22, R22, 0xfffffd00 ;  /* 0xfffffd0016167836 */ /* 0x000fe20000000000 */
[-C--:B--2---:R-:W-:Y:S02]  /*1d020*/  IABS R20, R23.reuse ;  /* 0x0000001700147213 */ /* 0x084fe40000000000 */
[----:B------:R-:W-:Y:S02]  /*1d030*/  IABS R19, R23 ;  /* 0x0000001700137213 */ /* 0x000fe40000000000 */
[----:B------:R-:W2:Y:S03]  /*1d040*/  I2F.RP R18, R20 ;  /* 0x0000001400127306 */ /* 0x000ea60000209400 */
[----:B------:R-:W-:-:S05]  /*1d050*/  IMAD.MOV R19, RZ, RZ, -R19 ;  /* 0x000000ffff137224 */ /* 0x000fca00078e0a13 */
[----:B--2---:R-:W2:Y:S02]  /*1d060*/  MUFU.RCP R26, R18 ;  /* 0x00000012001a7308 */ /* 0x004ea40000001000 */
[----:B--2---:R-:W-:Y:S01]  /*1d070*/  VIADD R26, R26, 0xffffffe ;  /* 0x0ffffffe1a1a7836 */ /* 0x004fe20000000000 */
[----:B------:R-:W-:Y:S02]  /*1d080*/  IABS R18, R22 ;  /* 0x0000001600127213 */ /* 0x000fe40000000000 */
[----:B------:R-:W-:-:S03]  /*1d090*/  LOP3.LUT R22, R22, R23, RZ, 0x3c, !PT ;  /* 0x0000001716167212 */ /* 0x000fc600078e3cff */
[----:B------:R-:W1:Y:S02]  /*1d0a0*/  F2I.FTZ.U32.TRUNC.NTZ R27, R26 ;  /* 0x0000001a001b7305 */ /* 0x000e64000021f000 */
[----:B-1----:R-:W-:Y:S01]  /*1d0b0*/  IMAD.MOV R5, RZ, RZ, -R27 ;  /* 0x000000ffff057224 */ /* 0x002fe200078e0a1b */
[----:B------:R-:W-:-:S03]  /*1d0c0*/  MOV R26, RZ ;  /* 0x000000ff001a7202 */ /* 0x000fc60000000f00 */
[----:B------:R-:W-:Y:S01]  /*1d0d0*/  IMAD R24, R5, R20, RZ ;  /* 0x0000001405187224 */ /* 0x000fe200078e02ff */
[----:B------:R-:W-:Y:S02]  /*1d0e0*/  IABS R5, R6 ;  /* 0x0000000600057213 */ /* 0x000fe40000000000 */
[----:B------:R-:W-:Y:S01]  /*1d0f0*/  LOP3.LUT R6, R6, R23, RZ, 0x3c, !PT ;  /* 0x0000001706067212 */ /* 0x000fe200078e3cff */
[----:B------:R-:W-:-:S03]  /*1d100*/  IMAD.HI.U32 R24, R27, R24, R26 ;  /* 0x000000181b187227 */ /* 0x000fc600078e001a */
[----:B------:R-:W-:Y:S02]  /*1d110*/  ISETP.GE.AND P4, PT, R6, RZ, PT ;  /* 0x000000ff0600720c */ /* 0x000fe40003f86270 */
[----:B------:R-:W-:Y:S01]  /*1d120*/  LOP3.LUT R6, RZ, R23, RZ, 0x33, !PT ;  /* 0x00000017ff067212 */ /* 0x000fe200078e33ff */
        /* <DEDUP_REMOVED lines=13> */
[----:B------:R-:W-:-:S07]  /*1d200*/  ISETP.NE.AND P3, PT, R23, RZ, PT ;  /* 0x000000ff1700720c */ /* 0x000fce0003f65270 */
        /* <DEDUP_REMOVED lines=28> */
.L_x_2952:
[----:B------:R-:W2:Y:S01]  /*1d3d0*/  LD.E R6, desc[UR4][R164.64+0x38] ;  /* 0x00003804a4067980 */ /* 0x000ea2000c101900 */
[----:B------:R-:W-:Y:S02]  /*1d3e0*/  UMOV UR6, URZ ;  /* 0x000000ff00067c82 */ /* 0x000fe40008000000 */
[----:B-1----:R-:W-:Y:S01]  /*1d3f0*/  IADD3 R5, P1, PT, RZ, -UR6, RZ ;  /* 0x80000006ff057c10 */ /* 0x002fe2000ff3e0ff */
[----:B--2---:R-:W-:-:S04]  /*1d400*/  IMAD.SHL.U32 R6, R6, 0x100, RZ ;  /* 0x0000010006067824 */ /* 0x004fc800078e00ff */
[----:B------:R-:W-:-:S05]  /*1d410*/  IMAD.X R6, RZ, RZ, ~R6, P1 ;  /* 0x000000ffff067224 */ /* 0x000fca00008e0e06 */
[----:B------:R-:W-:-:S04]  /*1d420*/  SHF.R.S64 R5, R5, 0x1f, R6 ;  /* 0x0000001f05057819 */ /* 0x000fc80000001006 */
[----:B------:R-:W-:-:S04]  /*1d430*/  IADD3 R230, P1, PT, R5, R230, RZ ;  /* 0x000000e605e67210 */ /* 0x000fc80007f3e0ff */
[----:B------:R-:W-:-:S09]  /*1d440*/  LEA.HI.X.SX32 R229, R6, R229, 0x1, P1 ;  /* 0x000000e506e57211 */ /* 0x000fd200008f0eff */
.L_x_2953:
[----:B------:R-:W-:Y:S05]  /*1d450*/  BSYNC.RECONVERGENT B0 ;  /* 0x0000000000007941 */ /* 0x000fea0003800200 */
.L_x_2951:
[----:B------:R-:W1:Y:S01]  /*1d460*/  S2R R18, SR_TID.X ;  /* 0x0000000000127919 */ /* 0x000e620000002100 */
[C---:B------:R-:W-:Y:S01]  /*1d470*/  IMAD.SHL.U32 R5, R224.reuse, 0x10, RZ ;  /* 0x00000010e0057824 */ /* 0x040fe200078e00ff */
[C-C-:B------:R-:W-:Y:S01]  /*1d480*/  SHF.L.U64.HI R20, R224.reuse, 0x4, R225.reuse ;  /* 0x00000004e0147819 */ /* 0x140fe200000102e1 */
[C---:B------:R-:W-:Y:S01]  /*1d490*/  IMAD.SHL.U32 R21, R224.reuse, 0x20, RZ ;  /* 0x00000020e0157824 */ /* 0x040fe200078e00ff */
[----:B------:R-:W-:Y:S01]  /*1d4a0*/  SHF.L.U64.HI R22, R224, 0x5, R225 ;  /* 0x00000005e0167819 */ /* 0x000fe200000102e1 */
[C---:B------:R-:W-:Y:S01]  /*1d4b0*/  IMAD.SHL.U32 R19, R5.reuse, 0x2, RZ ;  /* 0x0000000205137824 */ /* 0x040fe200078e00ff */
[----:B------:R-:W-:Y:S01]  /*1d4c0*/  SHF.L.U64.HI R20, R5, 0x1, R20 ;  /* 0x0000000105147819 */ /* 0x000fe20000010214 */
[----:B------:R-:W2:Y:S01]  /*1d4d0*/  S2UR UR6, SR_CgaCtaId ;  /* 0x00000000000679c3 */ /* 0x000ea20000008800 */
[----:B------:R-:W-:Y:S01]  /*1d4e0*/  UMOV UR7, 0x400 ;  /* 0x0000040000077882 */ /* 0x000fe20000000000 */
[----:B------:R-:W-:Y:S01]  /*1d4f0*/  @!P0 IMAD.MOV.U32 R231, RZ, RZ, R229 ;  /* 0x000000ffffe78224 */ /* 0x000fe200078e00e5 */
[----:B------:R-:W-:-:S04]  /*1d500*/  IADD3 R34, P3, P1, R21, R230, R19 ;  /* 0x000000e615227210 */ /* 0x000fc8000797e013 */
[----:B------:R-:W-:Y:S02]  /*1d510*/  IADD3.X R35, PT, PT, R22, R229, R20, P3, P1 ;  /* 0x000000e516237210 */ /* 0x000fe40001fe2414 */
[----:B------:R-:W-:-:S05]  /*1d520*/  IADD3 R26, P1, PT, R34, R21, RZ ;  /* 0x00000015221a7210 */ /* 0x000fca0007f3e0ff */
[----:B------:R-:W-:Y:S01]  /*1d530*/  IMAD.X R27, R35, 0x1, R22, P1 ;  /* 0x00000001231b7824 */ /* 0x000fe200008e0616 */
[----:B------:R-:W-:-:S05]  /*1d540*/  IADD3 R24, P1, PT, R26, R21, RZ ;  /* 0x000000151a187210 */ /* 0x000fca0007f3e0ff */
[----:B------:R-:W-:Y:S01]  /*1d550*/  IMAD.X R25, R27, 0x1, R22, P1 ;  /* 0x000000011b197824 */ /* 0x000fe200008e0616 */
[----:B------:R-:W-:Y:S01]  /*1d560*/  IADD3 R40, P1, PT, R24, R21, RZ ;  /* 0x0000001518287210 */ /* 0x000fe20007f3e0ff */
[----:B--2---:R-:W-:Y:S01]  /*1d570*/  ULEA UR6, UR6, UR7, 0x18 ;  /* 0x0000000706067291 */ /* 0x004fe2000f8ec0ff */
[----:B-1----:R-:W-:-:S03]  /*1d580*/  IMAD.SHL.U32 R6, R18, 0x8, RZ ;  /* 0x0000000812067824 */ /* 0x002fc600078e00ff */
[----:B------:R-:W-:Y:S01]  /*1d590*/  IMAD.X R41, R25, 0x1, R22, P1 ;  /* 0x0000000119297824 */ /* 0x000fe200008e0616 */
[----:B------:R-:W-:Y:S02]  /*1d5a0*/  @!P0 IADD3 R48, P1, PT, R19, R230, RZ ;  /* 0x000000e613308210 */ /* 0x000fe40007f3e0ff */
[----:B------:R-:W-:-:S03]  /*1d5b0*/  LOP3.LUT R5, R6, 0x1c0, RZ, 0xc0, !PT ;  /* 0x000001c006057812 */ /* 0x000fc600078ec0ff */
[----:B------:R-:W-:Y:S01]  /*1d5c0*/  @!P0 IMAD.X R49, R20, 0x1, R229, P1 ;  /* 0x0000000114318824 */ /* 0x000fe200008e06e5 */
[----:B------:R-:W-:Y:S02]  /*1d5d0*/  LOP3.LUT R5, R5, 0x38, R18, 0xf8, !PT ;  /* 0x0000003805057812 */ /* 0x000fe400078ef812 */
[----:B------:R-:W-:Y:S02]  /*1d5e0*/  IADD3 R18, P3, PT, R40, R21, RZ ;  /* 0x0000001528127210 */ /* 0x000fe40007f7e0ff */
[----:B------:R-:W-:-:S03]  /*1d5f0*/  LOP3.LUT R5, R5, 0x38, R6, 0x78, !PT ;  /* 0x0000003805057812 */ /* 0x000fc600078e7806 */
[----:B------:R-:W-:Y:S01]  /*1d600*/  IMAD.X R19, R41, 0x1, R22, P3 ;  /* 0x0000000129137824 */ /* 0x000fe200018e0616 */
[-C--:B------:R-:W-:Y:S02]  /*1d610*/  IADD3 R42, P3, PT, R18, R21.reuse, RZ ;  /* 0x00000015122a7210 */ /* 0x080fe40007f7e0ff */
[----:B------:R-:W-:Y:S02]  /*1d620*/  LOP3.LUT R5, R5, 0x1e00, R6, 0xf8, !PT ;  /* 0x00001e0005057812 */ /* 0x000fe400078ef806 */
[----:B------:R-:W-:Y:S01]  /*1d630*/  IADD3 R50, P1, PT, R42, R21, RZ ;  /* 0x000000152a327210 */ /* 0x000fe20007f3e0ff */
[----:B------:R-:W-:Y:S01]  /*1d640*/  IMAD.X R43, R19, 0x1, R22, P3 ;  /* 0x00000001132b7824 */ /* 0x000fe200018e0616 */
[----:B------:R-:W-:-:S03]  /*1d650*/  LEA R5, R5, UR6, 0x1 ;  /* 0x0000000605057c11 */ /* 0x000fc6000f8e08ff */
[--C-:B------:R-:W-:Y:S01]  /*1d660*/  IMAD.X R51, R43, 0x1, R22.reuse, P1 ;  /* 0x000000012b337824 */ /* 0x100fe200008e0616 */
[-C--:B------:R-:W-:Y:S01]  /*1d670*/  IADD3 R52, P1, PT, R50, R21.reuse, RZ ;  /* 0x0000001532347210 */ /* 0x080fe20007f3e0ff */
[----:B------:R-:W-:Y:S01]  /*1d680*/  @!PT LDS RZ, [RZ] ;  /* 0x00000000fffff984 */ /* 0x000fe20000000800 */
[----:B------:R-:W-:Y:S01]  /*1d690*/  @!PT LDS RZ, [RZ] ;  /* 0x00000000fffff984 */ /* 0x000fe20000000800 */
[----:B------:R-:W-:Y:S01]  /*1d6a0*/  @!PT LDS RZ, [RZ] ;  /* 0x00000000fffff984 */ /* 0x000fe20000000800 */
[----:B------:R-:W-:Y:S04]  /*1d6b0*/  @!P0 LDGSTS.E.BYPASS.LTC128B.128 [R5+0x2000], desc[UR4][R230.64] ;  /* 0x02000000e6058fae */ /* 0x000fe8000b981a04 */
[--C-:B------:R-:W-:Y:S01]  /*1d6c0*/  IMAD.X R53, R51, 0x1, R22.reuse, P1 ;  /* 0x0000000133357824 */ /* 0x100fe200008e0616 */
[-C--:B------:R-:W-:Y:S01]  /*1d6d0*/  IADD3 R54, P1, PT, R52, R21.reuse, RZ ;  /* 0x0000001534367210 */ /* 0x080fe20007f3e0ff */
[----:B------:R2:W-:Y:S04]  /*1d6e0*/  @P0 STS.128 [R5+0x2000], RZ ;  /* 0x002000ff05000388 */ /* 0x0005e80000000c00 */
[--C-:B------:R-:W-:Y:S01]  /*1d6f0*/  IMAD.X R55, R53, 0x1, R22.reuse, P1 ;  /* 0x0000000135377824 */ /* 0x100fe200008e0616 */
[----:B------:R-:W-:Y:S01]  /*1d700*/  IADD3 R58, P1, PT, R54, R21, RZ ;  /* 0x00000015363a7210 */ /* 0x000fe20007f3e0ff */
        /* <DEDUP_REMOVED lines=14> */
[----:B------:R-:W-:Y:S04]  /*1d7f0*/  @!P0 LDGSTS.E.BYPASS.LTC128B.128 [R5+0x3800], desc[UR4][R26.64] ;  /* 0x038000001a058fae */ /* 0x000fe8000b981a04 */
[----:B------:R2:W-:Y:S04]  /*1d800*/  @P0 STS.128 [R5+0x3800], RZ ;  /* 0x003800ff05000388 */ /* 0x0005e80000000c00 */
[----:B------:R-:W-:Y:S01]  /*1d810*/  @!PT LDS RZ, [RZ] ;  /* 0x00000000fffff984 */ /* 0x000fe20000000800 */
[----:B------:R-:W-:Y:S01]  /*1d820*/  @!PT LDS RZ, [RZ] ;  /* 0x00000000fffff984 */ /* 0x000fe20000000800 */
[----:B------:R-:W-:Y:S01]  /*1d830*/  @!PT LDS RZ, [RZ] ;  /* 0x00000000fffff984 */ /* 0x000fe20000000800 */
[----:B------:R4:W-:Y:S01]  /*1d840*/  @!P0 LDGSTS.E.BYPASS.LTC128B.128 [R5+0x4000], desc[UR4][R24.64] ;  /* 0x0400000018058fae */ /* 0x0009e2000b981a04 */
[----:B-1----:R-:W-:-:S03]  /*1d850*/  IADD3 R48, P1, PT, R58, R21, RZ ;  /* 0x000000153a307210 */ /* 0x002fc60007f3e0ff */
[----:B------:R2:W-:Y:S04]  /*1d860*/  @P0 STS.128 [R5+0x4000], RZ ;  /* 0x004000ff05000388 */ /* 0x0005e80000000c00 */
[----:B------:R-:W-:Y:S01]  /*1d870*/  @!PT LDS RZ, [RZ] ;  /* 0x00000000fffff984 */ /* 0x000fe20000000800 */
[----:B------:R-:W-:Y:S01]  /*1d880*/  @!PT LDS RZ, [RZ] ;  /* 0x00000000fffff984 */ /* 0x000fe20000000800 */
[----:B------:R-:W-:Y:S01]  /*1d890*/  @!PT LDS RZ, [RZ] ;  /* 0x00000000fffff984 */ /* 0x000fe20000000800 */
[----:B------:R2:W-:Y:S01]  /*1d8a0*/  @!P0 LDGSTS.E.BYPASS.LTC128B.128 [R5+0x4800], desc[UR4][R40.64] ;  /* 0x0480000028058fae */ /* 0x0005e2000b981a04 */
[----:B------:R-:W-:Y:S01]  /*1d8b0*/  IMAD.X R49, R59, 0x1, R22, P1 ;  /* 0x000000013b317824 */ /* 0x000fe200008e0616 */
[-C--:B---3--:R-:W-:Y:S02]  /*1d8c0*/  IADD3 R34, P1, PT, R48, R21.reuse, RZ ;  /* 0x0000001530227210 */ /* 0x088fe40007f3e0ff */
[----:B------:R2:W-:Y:S02]  /*1d8d0*/  @P0 STS.128 [R5+0x4800], RZ ;  /* 0x004800ff05000388 */ /* 0x0005e40000000c00 */
[----:B------:R-:W-:-:S02]  /*1d8e0*/  IADD3 R20, P3, PT, R34, R21, RZ ;  /* 0x0000001522147210 */ /* 0x000fc40007f7e0ff */
        /* <DEDUP_REMOVED lines=10> */
[----:B----4-:R-:W-:-:S03]  /*1d990*/  @!P0 IADD3 R24, P1, PT, R20, R21, RZ ;  /* 0x0000001514188210 */ /* 0x010fc60007f3e0ff */
        /* <DEDUP_REMOVED lines=44> */
.L_x_2950:
[----:B------:R-:W-:Y:S05]  /*1dc60*/  BSYNC.RECONVERGENT B1 ;  /* 0x0000000000017941 */ /* 0x000fea0003800200 */
.L_x_2949:
[--C-:B-12---:R-:W-:Y:S01]  /*1dc70*/  IMAD R5, R61, 0x100, R66.reuse ;  /* 0x000001003d057824 */ /* 0x106fe200078e0242 */
[----:B------:R1:W-:Y:S03]  /*1dc80*/  STL [R1+0x5c], R242 ;  /* 0x00005cf201007387 */ /* 0x0003e60000100800 */
[C---:B------:R-:W-:Y:S01]  /*1dc90*/  VIADD R237, R5.reuse, 0xfffffe01 ;  /* 0xfffffe0105ed7836 */ /* 0x040fe20000000000 */
[----:B------:R2:W-:Y:S01]  /*1dca0*/  STL [R1+0x58], R240 ;  /* 0x000058f001007387 */ /* 0x0005e20000100800 */
[C---:B------:R-:W-:Y:S02]  /*1dcb0*/  VIADD R235, R5.reuse, 0xfffffe09 ;  /* 0xfffffe0905eb7836 */ /* 0x040fe40000000000 */
        /* <DEDUP_REMOVED lines=8> */
[----:B------:R-:W-:Y:S01]  /*1dd40*/  STL [R1+0x54], R239 ;  /* 0x000054ef01007387 */ /* 0x000fe20000100800 */
[-C--:B------:R-:W-:Y:S01]  /*1dd50*/  ISETP.GE.AND P3, PT, R6, R248.reuse, PT ;  /* 0x000000f80600720c */ /* 0x080fe20003f66270 */
[C---:B------:R-:W-:Y:S01]  /*1dd60*/  VIADD R234, R5.reuse, 0xfffffe10 ;  /* 0xfffffe1005ea7836 */ /* 0x040fe20000000000 */
[----:B------:R-:W-:Y:S01]  /*1dd70*/  FSEL R102, R102, -INF , P1 ;  /* 0xff80000066667808 */ /* 0x000fe20000800000 */
[----:B------:R3:W-:Y:S01]  /*1dd80*/  STL [R1+0x50], R238 ;  /* 0x000050ee01007387 */ /* 0x0007e20000100800 */
        /* <DEDUP_REMOVED lines=8> */
[----:B-1----:R-:W-:Y:S01]  /*1de10*/  FSEL R242, R105, -INF , !P4 ;  /* 0xff80000069f27808 */ /* 0x002fe20006000000 */
[----:B------:R-:W-:Y:S01]  /*1de20*/  VIADD R218, R5, 0xfffffe31 ;  /* 0xfffffe3105da7836 */ /* 0x000fe20000000000 */
[----:B--2---:R-:W-:Y:S01]  /*1de30*/  FSEL R240, R104, -INF , !P5 ;  /* 0xff80000068f07808 */ /* 0x004fe20006800000 */
        /* <DEDUP_REMOVED lines=10> */
[----:B------:R-:W-:Y:S01]  /*1dee0*/  STL [R1+0x44], R230 ;  /* 0x000044e601007387 */ /* 0x000fe20000100800 */
[-C--:B------:R-:W-:Y:S01]  /*1def0*/  ISETP.GE.AND P3, PT, R234, R248.reuse, PT ;  /* 0x000000f8ea00720c */ /* 0x080fe20003f66270 */
[C---:B------:R-:W-:Y:S01]  /*1df00*/  VIADD R231, R5.reuse, 0xfffffe41 ;  /* 0xfffffe4105e77836 */ /* 0x040fe20000000000 */
[----:B---3--:R-:W-:Y:S01]  /*1df10*/  FSEL R238, R102, -INF , !P5 ;  /* 0xff80000066ee7808 */ /* 0x008fe20006800000 */
[----:B------:R-:W-:Y:S01]  /*1df20*/  STL [R1+0x40], R229 ;  /* 0x000040e501007387 */ /* 0x000fe20000100800 */
[-C--:B------:R-:W-:Y:S01]  /*1df30*/  ISETP.GE.AND P5, PT, R214, R241.reuse, PT ;  /* 0x000000f1d600720c */ /* 0x080fe20003fa6270 */
[----:B------:R-:W-:Y:S01]  /*1df40*/  VIADD R251, R5, 0xfffffe38 ;  /* 0xfffffe3805fb7836 */ /* 0x000fe20000000000 */
[----:B------:R-:W-:Y:S01]  /*1df50*/  FSEL R239, R103, -INF , !P4 ;  /* 0xff80000067ef7808 */ /* 0x000fe20006000000 */
[----:B------:R2:W-:Y:S01]  /*1df60*/  STL [R1+0x3c], R227 ;  /* 0x00003ce301007387 */ /* 0x0005e20000100800 */
[----:B------:R-:W-:Y:S01]  /*1df70*/  FSEL R102, R100, -INF , !P5 ;  /* 0xff80000064667808 */ /* 0x000fe20006800000 */
[C---:B------:R-:W-:Y:S01]  /*1df80*/  VIADD R221, R5.reuse, 0xfffffe49 ;  /* 0xfffffe4905dd7836 */ /* 0x040fe20000000000 */
[-C--:B------:R-:W-:Y:S01]  /*1df90*/  ISETP.GE.AND P5, PT, R194, R241.reuse, PT ;  /* 0x000000f1c200720c */ /* 0x080fe20003fa6270 */
[----:B------:R-:W-:Y:S01]  /*1dfa0*/  STL [R1+0x38], R226 ;  /* 0x000038e201007387 */ /* 0x000fe20000100800 */
[----:B------:R-:W-:Y:S01]  /*1dfb0*/  FSEL R98, R98, -INF , P1 ;  /* 0xff80000062627808 */ /* 0x000fe20000800000 */
[----:B------:R-:W-:Y:S01]  /*1dfc0*/  VIADD R249, R5, 0xfffffe40 ;  /* 0xfffffe4005f97836 */ /* 0x000fe20000000000 */
[-C--:B------:R-:W-:Y:S01]  /*1dfd0*/  ISETP.GE.AND P4, PT, R234, R241.reuse, PT ;  /* 0x000000f1ea00720c */ /* 0x080fe20003f86270 */
[----:B------:R3:W-:Y:S01]  /*1dfe0*/  STL [R1+0x34], R225 ;  /* 0x000034e101007387 */ /* 0x0007e20000100800 */
[----:B------:R-:W-:Y:S01]  /*1dff0*/  FSEL R101, R101, -INF , P3 ;  /* 0xff80000065657808 */ /* 0x000fe20001800000 */
[C---:B------:R-:W-:Y:S01]  /*1e000*/  VIADD R217, R5.reuse, 0xfffffe51 ;  /* 0xfffffe5105d97836 */ /* 0x040fe20000000000 */
[-C--:B------:R-:W-:Y:S01]  /*1e010*/  ISETP.GE.AND P1, PT, R52, R248.reuse, PT ;  /* 0x000000f83400720c */ /* 0x080fe20003f26270 */
        /* <DEDUP_REMOVED lines=14> */
[----:B------:R4:W-:Y:S01]  /*1e100*/  STL [R1+0x28], R167 ;  /* 0x000028a701007387 */ /* 0x0009e20000100800 */
[-C--:B------:R-:W-:Y:S01]  /*1e110*/  ISETP.GE.AND P1, PT, R25, R248.reuse, PT ;  /* 0x000000f81900720c */ /* 0x080fe20003f26270 */
[C---:B------:R-:W-:Y:S01]  /*1e120*/  VIADD R205, R5.reuse, 0xfffffe69 ;  /* 0xfffffe6905cd7836 */ /* 0x040fe20000000000 */
[-C--:B------:R-:W-:Y:S01]  /*1e130*/  ISETP.GE.AND P3, PT, R192, R248.reuse, PT ;  /* 0x000000f8c000720c */ /* 0x080fe20003f66270 */
[----:B------:R-:W-:Y:S01]  /*1e140*/  VIADD R211, R5, 0xfffffe60 ;  /* 0xfffffe6005d37836 */ /* 0x000fe20000000000 */
[----:B-1----:R-:W-:Y:S01]  /*1e150*/  FSEL R232, R96, -INF , !P5 ;  /* 0xff80000060e87808 */ /* 0x002fe20006800000 */
[----:B------:R1:W-:Y:S01]  /*1e160*/  STL [R1+0x24], R67 ;  /* 0x0000244301007387 */ /* 0x0003e20000100800 */
[----:B------:R-:W-:Y:S01]  /*1e170*/  FSEL R104, R99, -INF , !P4 ;  /* 0xff80000063687808 */ /* 0x000fe20006000000 */
[----:B------:R-:W-:Y:S01]  /*1e180*/  VIADD R195, R5, 0xfffffe71 ;  /* 0xfffffe7105c37836 */ /* 0x000fe20000000000 */
[-C--:B------:R-:W-:Y:S01]  /*1e190*/  ISETP.GE.AND P5, PT, R25, R241.reuse, PT ;  /* 0x000000f11900720c */ /* 0x080fe20003fa6270 */
[C---:B------:R-:W-:Y:S01]  /*1e1a0*/  VIADD R207, R5.reuse, 0xfffffe68 ;  /* 0xfffffe6805cf7836 */ /* 0x040fe20000000000 */
[----:B------:R-:W-:Y:S01]  /*1e1b0*/  FSEL R94, R94, -INF , P1 ;  /* 0xff8000005e5e7808 */ /* 0x000fe20000800000 */
[C---:B------:R-:W-:Y:S01]  /*1e1c0*/  VIADD R193, R5.reuse, 0xfffffe70 ;  /* 0xfffffe7005c17836 */ /* 0x040fe20000000000 */
[-C--:B------:R-:W-:Y:S01]  /*1e1d0*/  ISETP.GE.AND P4, PT, R192, R241.reuse, PT ;  /* 0x000000f1c000720c */ /* 0x080fe20003f86270 */
[----:B------:R-:W-:Y:S01]  /*1e1e0*/  VIADD R48, R5, 0xfffffe79 ;  /* 0xfffffe7905307836 */ /* 0x000fe20000000000 */
[----:B------:R-:W-:Y:S01]  /*1e1f0*/  FSEL R97, R97, -INF , P3 ;  /* 0xff80000061617808 */ /* 0x000fe20001800000 */
[--C-:B------:R-:W-:Y:S01]  /*1e200*/  IMAD R105, R61, 0x100, R66.reuse ;  /* 0x000001003d697824 */ /* 0x100fe200078e0242 */
[-C--:B------:R-:W-:Y:S01]  /*1e210*/  ISETP.GE.AND P1, PT, R218, R248.reuse, PT ;  /* 0x000000f8da00720c */ /* 0x080fe20003f26270 */
[----:B------:R-:W-:Y:S01]  /*1e220*/  VIADD R203, R5, 0xfffffe78 ;  /* 0xfffffe7805cb7836 */ /* 0x000fe20000000000 */
[-C--:B------:R-:W-:Y:S01]  /*1e230*/  ISETP.GE.AND P3, PT, R27, R248.reuse, PT ;  /* 0x000000f81b00720c */ /* 0x080fe20003f66270 */
[----:B------:R-:W-:Y:S01]  /*1e240*/  VIADD R105, R105, 0xfffffe81 ;  /* 0xfffffe8169697836 */ /* 0x000fe20000000000 */
[----:B------:R-:W-:Y:S01]  /*1e250*/  FSEL R214, R94, -INF , !P5 ;  /* 0xff8000005ed67808 */ /* 0x000fe20006800000 */
[----:B------:R-:W-:Y:S01]  /*1e260*/  IMAD R100, R61, 0x100, R66 ;  /* 0x000001003d647824 */ /* 0x000fe200078e0242 */
[----:B------:R-:W-:Y:S01]  /*1e270*/  FSEL R233, R97, -INF , !P4 ;  /* 0xff80000061e97808 */ /* 0x000fe20006000000 */
[C---:B------:R-:W-:Y:S01]  /*1e280*/  VIADD R55, R5.reuse, 0xfffffe89 ;  /* 0xfffffe8905377836 */ /* 0x040fe20000000000 */
[-C--:B------:R-:W-:Y:S01]  /*1e290*/  ISETP.GE.AND P5, PT, R218, R241.reuse, PT ;  /* 0x000000f1da00720c */ /* 0x080fe20003fa6270 */
[----:B------:R-:W-:Y:S01]  /*1e2a0*/  VIADD R100, R100, 0xfffffe80 ;  /* 0xfffffe8064647836 */ /* 0x000fe20000000000 */
[----:B------:R-:W-:Y:S01]  /*1e2b0*/  FSEL R92, R92, -INF , P1 ;  /* 0xff8000005c5c7808 */ /* 0x000fe20000800000 */
        /* <DEDUP_REMOVED lines=8> */
[C---:B------:R-:W-:Y:S01]  /*1e340*/  VIADD R51, R5.reuse, 0xfffffe98 ;  /* 0xfffffe9805337836 */ /* 0x040fe20000000000 */
[----:B--2---:R-:W-:Y:S01]  /*1e350*/  FSEL R227, R92, -INF , !P5 ;  /* 0xff8000005ce37808 */ /* 0x004fe20006800000 */
[----:B------:R-:W-:Y:S01]  /*1e360*/  VIADD R42, R5, 0xfffffea1 ;  /* 0xfffffea1052a7836 */ /* 0x000fe20000000000 */
[----:B------:R-:W-:Y:S01]  /*1e370*/  FSEL R230, R95, -INF , !P4 ;  /* 0xff8000005fe67808 */ /* 0x000fe20006000000 */
[C---:B------:R-:W-:Y:S01]  /*1e380*/  VIADD R47, R5.reuse, 0xfffffea0 ;  /* 0xfffffea0052f7836 */ /* 0x040fe20000000000 */
[-C--:B------:R-:W-:Y:S01]  /*1e390*/  ISETP.GE.AND P5, PT, R50, R241.reuse, PT ;  /* 0x000000f13200720c */ /* 0x080fe20003fa6270 */
        /* <DEDUP_REMOVED lines=11> */
[----:B---3--:R-:W-:Y:S01]  /*1e450*/  FSEL R225, R107, -INF , !P5 ;  /* 0xff8000006be17808 */ /* 0x008fe20006800000 */
[----:B------:R-:W-:Y:S01]  /*1e460*/  VIADD R72, R5, 0xfffffed0 ;  /* 0xfffffed005487836 */ /* 0x000fe20000000000 */
[----:B------:R-:W-:Y:S01]  /*1e470*/  FSEL R229, R93, -INF , !P4 ;  /* 0xff8000005de57808 */ /* 0x000fe20006000000 */
[----:B------:R-:W-:Y:S01]  /*1e480*/  VIADD R58, R5, 0xfffffed8 ;  /* 0xfffffed8053a7836 */ /* 0x000fe20000000000 */
        /* <DEDUP_REMOVED lines=8> */
[-C--:B------:R-:W-:Y:S01]  /*1e510*/  ISETP.GE.AND P1, PT, R221, R248.reuse, PT ;  /* 0x000000f8dd00720c */ /* 0x080fe20003f26270 */
[----:B------:R-:W-:Y:S01]  /*1e520*/  VIADD R74, R5, 0xfffffec9 ;  /* 0xfffffec9054a7836 */ /* 0x000fe20000000000 */
[----:B------:R-:W-:Y:S01]  /*1e530*/  ISETP.GE.AND P3, PT, R249, R248, PT ;  /* 0x000000f8f900720c */ /* 0x000fe20003f66270 */
[----:B------:R-:W-:Y:S01]  /*1e540*/  VIADD R59, R5, 0xfffffed1 ;  /* 0xfffffed1053b7836 */ /* 0x000fe20000000000 */
[----:B----4-:R-:W-:Y:S01]  /*1e550*/  FSEL R220, R111, -INF , !P5 ;  /* 0xff8000006fdc7808 */ /* 0x010fe20006800000 */
[C---:B------:R-:W-:Y:S01]  /*1e560*/  VIADD R26, R5.reuse, 0xfffffed9 ;  /* 0xfffffed9051a7836 */ /* 0x040fe20000000000 */
[----:B------:R-:W-:Y:S01]  /*1e570*/  FSEL R226, R106, -INF , !P4 ;  /* 0xff8000006ae27808 */ /* 0x000fe20006000000 */
[----:B------:R-:W-:Y:S01]  /*1e580*/  VIADD R22, R5, 0xfffffee1 ;  /* 0xfffffee105167836 */ /* 0x000fe20000000000 */
[-C--:B------:R-:W-:Y:S01]  /*1e590*/  ISETP.GE.AND P5, PT, R221, R241.reuse, PT ;  /* 0x000000f1dd00720c */ /* 0x080fe20003fa6270 */
[----:B------:R-:W-:Y:S01]  /*1e5a0*/  VIADD R20, R5, 0xfffffee9 ;  /* 0xfffffee905147836 */ /* 0x000fe20000000000 */
[----:B------:R-:W-:Y:S01]  /*1e5b0*/  FSEL R115, R115, -INF , P1 ;  /* 0xff80000073737808 */ /* 0x000fe20000800000 */
[----:B------:R-:W-:Y:S01]  /*1e5c0*/  VIADD R18, R5, 0xfffffef1 ;  /* 0xfffffef105127836 */ /* 0x000fe20000000000 */
[----:B------:R-:W-:-:S02]  /*1e5d0*/  ISETP.GE.AND P4, PT, R249, R241, PT ;  /* 0x000000f1f900720c */ /* 0x000fc40003f86270 */
        /* <DEDUP_REMOVED lines=18> */
[----:B------:R-:W-:Y:S02]  /*1e700*/  ISETP.GE.AND P3, PT, R215, R248, PT ;  /* 0x000000f8d700720c */ /* 0x000fe40003f66270 */
[----:B------:R-:W-:Y:S02]  /*1e710*/  FSEL R192, R123, -INF , !P5 ;  /* 0xff8000007bc07808 */ /* 0x000fe40006800000 */
[----:B-1----:R-:W-:Y:S02]  /*1e720*/  FSEL R67, R118, -INF , !P4 ;  /* 0xff80000076437808 */ /* 0x002fe40006000000 */
        /* <DEDUP_REMOVED lines=34> */
[----:B------:R-:W-:Y:S01]  /*1e950*/  ISETP.GE.AND P5, PT, R105, R241, PT ;  /* 0x000000f16900720c */ /* 0x000fe20003fa6270 */
[----:B------:R-:W-:Y:S01]  /*1e960*/  IMAD R105, R61, 0x100, R66 ;  /* 0x000001003d697824 */ /* 0x000fe200078e0242 */
[----:B------:R-:W-:Y:S02]  /*1e970*/  FSEL R170, R179, -INF , P1 ;  /* 0xff800000b3aa7808 */ /* 0x000fe40000800000 */
[-C--:B------:R-:W-:Y:S01]  /*1e980*/  ISETP.GE.AND P3, PT, R100, R248.reuse, PT ;  /* 0x000000f86400720c */ /* 0x080fe20003f66270 */
[----:B------:R-:W-:Y:S01]  /*1e990*/  VIADD R105, R105, 0xfffffeb8 ;  /* 0xfffffeb869697836 */ /* 0x000fe20000000000 */
[----:B------:R-:W-:Y:S02]  /*1e9a0*/  ISETP.GE.AND P1, PT, R55, R248, PT ;  /* 0x000000f83700720c */ /* 0x000fe40003f26270 */
[----:B------:R-:W-:-:S02]  /*1e9b0*/  FSEL R50, R50, -INF , !P4 ;  /* 0xff80000032327808 */ /* 0x000fc40006000000 */
[----:B------:R-:W-:Y:S02]  /*1e9c0*/  FSEL R170, R170, -INF , !P5 ;  /* 0xff800000aaaa7808 */ /* 0x000fe40006800000 */
[-C--:B------:R-:W-:Y:S01]  /*1e9d0*/  ISETP.GE.AND P4, PT, R100, R241.reuse, PT ;  /* 0x000000f16400720c */ /* 0x080fe20003f86270 */
[----:B------:R-:W-:Y:S01]  /*1e9e0*/  IMAD R100, R61, 0x100, R66 ;  /* 0x000001003d647824 */ /* 0x000fe200078e0242 */
[----:B------:R-:W-:Y:S02]  /*1e9f0*/  FSEL R171, R177, -INF , P3 ;  /* 0xff800000b1ab7808 */ /* 0x000fe40001800000 */
[----:B------:R-:W-:Y:S01]  /*1ea00*/  ISETP.GE.AND P5, PT, R55, R241, PT ;  /* 0x000000f13700720c */ /* 0x000fe20003fa6270 */
[----:B------:R-:W-:Y:S01]  /*1ea10*/  VIADD R100, R100, 0xfffffeb1 ;  /* 0xfffffeb164647836 */ /* 0x000fe20000000000 */
[----:B------:R-:W-:Y:S02]  /*1ea20*/  FSEL R168, R181, -INF , P1 ;  /* 0xff800000b5a87808 */ /* 0x000fe40000800000 */
[----:B------:R-:W-:-:S02]  /*1ea30*/  ISETP.GE.AND P3, PT, R56, R248, PT ;  /* 0x000000f83800720c */ /* 0x000fc40003f66270 */
[----:B------:R-:W-:Y:S02]  /*1ea40*/  ISETP.GE.AND P1, PT, R53, R248, PT ;  /* 0x000000f83500720c */ /* 0x000fe40003f26270 */
[----:B------:R-:W-:Y:S02]  /*1ea50*/  FSEL R171, R171, -INF , !P4 ;  /* 0xff800000abab7808 */ /* 0x000fe40006000000 */
[----:B------:R-:W-:Y:S02]  /*1ea60*/  FSEL R168, R168, -INF , !P5 ;  /* 0xff800000a8a87808 */ /* 0x000fe40006800000 */
[-C--:B------:R-:W-:Y:S02]  /*1ea70*/  ISETP.GE.AND P4, PT, R56, R241.reuse, PT ;  /* 0x000000f13800720c */ /* 0x080fe40003f86270 */
[----:B------:R-:W-:Y:S02]  /*1ea80*/  FSEL R169, R180, -INF , P3 ;  /* 0xff800000b4a97808 */ /* 0x000fe40001800000 */
[----:B------:R-:W-:-:S02]  /*1ea90*/  ISETP.GE.AND P5, PT, R53, R241, PT ;  /* 0x000000f13500720c */ /* 0x000fc40003fa6270 */
[----:B------:R-:W-:Y:S02]  /*1eaa0*/  FSEL R55, R183, -INF , P1 ;  /* 0xff800000b7377808 */ /* 0x000fe40000800000 */
[CC--:B------:R-:W-:Y:S02]  /*1eab0*/  ISETP.GE.AND P3, PT, R54.reuse, R248.reuse, PT ;  /* 0x000000f83600720c */ /* 0x0c0fe40003f66270 */
        /* <DEDUP_REMOVED lines=14> */
[----:B------:R-:W-:Y:S02]  /*1eba0*/  ISETP.GE.AND P3, PT, R47, R248, PT ;  /* 0x000000f82f00720c */ /* 0x000fe40003f66270 */
[----:B------:R-:W-:-:S02]  /*1ebb0*/  FSEL R42, R189, -INF , P1 ;  /* 0xff800000bd2a7808 */ /* 0x000fc40000800000 */
[----:B------:R-:W-:Y:S02]  /*1ebc0*/  ISETP.GE.AND P1, PT, R40, R248, PT ;  /* 0x000000f82800720c */ /* 0x000fe40003f26270 */
[----:B------:R-:W-:Y:S02]  /*1ebd0*/  FSEL R54, R54, -INF , !P4 ;  /* 0xff80000036367808 */ /* 0x000fe40006000000 */
[-C--:B------:R-:W-:Y:S02]  /*1ebe0*/  ISETP.GE.AND P4, PT, R47, R241.reuse, PT ;  /* 0x000000f12f00720c */ /* 0x080fe40003f86270 */
[----:B------:R-:W-:Y:S02]  /*1ebf0*/  FSEL R51, R188, -INF , P3 ;  /* 0xff800000bc337808 */ /* 0x000fe40001800000 */
[----:B------:R-:W-:Y:S02]  /*1ec00*/  FSEL R42, R42, -INF , !P5 ;  /* 0xff8000002a2a7808 */ /* 0x000fe40006800000 */
[----:B------:R-:W-:-:S02]  /*1ec10*/  ISETP.GE.AND P5, PT, R40, R241, PT ;  /* 0x000000f12800720c */ /* 0x000fc40003fa6270 */
[----:B------:R-:W-:Y:S02]  /*1ec20*/  FSEL R40, R191, -INF , P1 ;  /* 0xff800000bf287808 */ /* 0x000fe40000800000 */
[----:B------:R-:W-:Y:S02]  /*1ec30*/  FSEL R51, R51, -INF , !P4 ;  /* 0xff80000033337808 */ /* 0x000fe40006000000 */
[C---:B------:R-:W-:Y:S02]  /*1ec40*/  ISETP.GE.AND P3, PT, R34.reuse, R248, PT ;  /* 0x000000f82200720c */ /* 0x040fe40003f66270 */
[----:B------:R-:W-:Y:S02]  /*1ec50*/  ISETP.GE.AND P4, PT, R34, R241, PT ;  /* 0x000000f12200720c */ /* 0x000fe40003f86270 */
[----:B------:R-:W-:Y:S02]  /*1ec60*/  FMNMX3.FTZ R34, R2, R242, R240, !PT ;  /* 0x000000f202227276 */ /* 0x000fe400078100f0 */
[----:B------:R-:W-:-:S02]  /*1ec70*/  FSEL R40, R40, -INF , !P5 ;  /* 0xff80000028287808 */ /* 0x000fc40006800000 */
[C---:B------:R-:W-:Y:S02]  /*1ec80*/  ISETP.GE.AND P1, PT, R100.reuse, R248, PT ;  /* 0x000000f86400720c */ /* 0x040fe40003f26270 */
[----:B------:R-:W-:Y:S02]  /*1ec90*/  ISETP.GE.AND P5, PT, R100, R241, PT ;  /* 0x000000f16400720c */ /* 0x000fe40003fa6270 */
[----:B------:R-:W2:Y:S01]  /*1eca0*/  LDL.LU R100, [R1+0x20] ;  /* 0x0000200001647983 */ /* 0x000ea20000300800 */
[----:B------:R-:W-:Y:S02]  /*1ecb0*/  FMNMX3.FTZ R34, R34, R239, R238, !PT ;  /* 0x000000ef22227276 */ /* 0x000fe400078100ee */
[----:B------:R-:W-:Y:S02]  /*1ecc0*/  FSEL R49, R190, -INF , P3 ;  /* 0xff800000be317808 */ /* 0x000fe40001800000 */
[----:B------:R-:W-:Y:S02]  /*1ecd0*/  FMNMX3.FTZ R34, R34, R101, R102, !PT ;  /* 0x0000006522227276 */ /* 0x000fe40007810066 */
[----:B------:R-:W-:-:S02]  /*1ece0*/  FSEL R49, R49, -INF , !P4 ;  /* 0xff80000031317808 */ /* 0x000fc40006000000 */
[----:B------:R-:W-:Y:S02]  /*1ecf0*/  FMNMX3.FTZ R34, R34, R104, R103, !PT ;  /* 0x0000006822227276 */ /* 0x000fe40007810067 */
[C---:B------:R-:W-:Y:S02]  /*1ed00*/  ISETP.GE.AND P3, PT, R35.reuse, R248, PT ;  /* 0x000000f82300720c */ /* 0x040fe40003f66270 */
[----:B------:R-:W-:Y:S02]  /*1ed10*/  ISETP.GE.AND P4, PT, R35, R241, PT ;  /* 0x000000f12300720c */ /* 0x000fe40003f86270 */
[----:B------:R-:W-:Y:S02]  /*1ed20*/  FMNMX3.FTZ R35, R34, R233, R232, !PT ;  /* 0x000000e922237276 */ /* 0x000fe400078100e8 */
        /* <DEDUP_REMOVED lines=8> */
[----:B------:R-:W-:Y:S02]  /*1edb0*/  FSEL R107, R200, -INF , P3 ;  /* 0xff800000c86b7808 */ /* 0x000fe40001800000 */
[----:B------:R-:W-:Y:S02]  /*1edc0*/  FMNMX3.FTZ R35, R35, R167, R194, !PT ;  /* 0x000000a723237276 */ /* 0x000fe400078100c2 */
[----:B------:R-:W-:Y:S02]  /*1edd0*/  ISETP.GE.AND P4, PT, R105, R241, PT ;  /* 0x000000f16900720c */ /* 0x000fe40003f86270 */
[-C--:B------:R-:W-:Y:S02]  /*1ede0*/  ISETP.GE.AND P3, PT, R41, R248.reuse, PT ;  /* 0x000000f82900720c */ /* 0x080fe40003f66270 */
[----:B------:R-:W-:Y:S02]  /*1edf0*/  FSEL R34, R34, -INF , !P5 ;  /* 0xff80000022227808 */ /* 0x000fe40006800000 */
[----:B------:R-:W-:-:S02]  /*1ee00*/  ISETP.GE.AND P1, PT, R43, R248, PT ;  /* 0x000000f82b00720c */ /* 0x000fc40003f26270 */
[----:B------:R-:W-:Y:S02]  /*1ee10*/  ISETP.GE.AND P5, PT, R43, R241, PT ;  /* 0x000000f12b00720c */ /* 0x000fe40003fa6270 */
[----:B------:R-:W-:Y:S02]  /*1ee20*/  FMNMX3.FTZ R35, R35, R67, R237, !PT ;  /* 0x0000004323237276 */ /* 0x000fe400078100ed */
[----:B------:R-:W-:Y:S02]  /*1ee30*/  FSEL R107, R107, -INF , !P4 ;  /* 0xff8000006b6b7808 */ /* 0x000fe40006000000 */
[----:B------:R-:W-:Y:S02]  /*1ee40*/  FSEL R43, R78, -INF , P3 ;  /* 0xff8000004e2b7808 */ /* 0x000fe40001800000 */
[----:B------:R-:W-:Y:S02]  /*1ee50*/  ISETP.GE.AND P4, PT, R41, R241, PT ;  /* 0x000000f12900720c */ /* 0x000fe40003f86270 */
[----:B------:R-:W-:-:S02]  /*1ee60*/  ISETP.GE.AND P3, PT, R75, R248, PT ;  /* 0x000000f84b00720c */ /* 0x000fc40003f66270 */
[----:B------:R-:W-:Y:S02]  /*1ee70*/  FMNMX3.FTZ R35, R35, R236, R192, !PT ;  /* 0x000000ec23237276 */ /* 0x000fe400078100c0 */
[----:B------:R-:W-:Y:S02]  /*1ee80*/  FSEL R43, R43, -INF , !P4 ;  /* 0xff8000002b2b7808 */ /* 0x000fe40006000000 */
[----:B------:R-:W-:Y:S02]  /*1ee90*/  FSEL R41, R44, -INF , P3 ;  /* 0xff8000002c297808 */ /* 0x000fe40001800000 */
[----:B------:R-:W-:Y:S02]  /*1eea0*/  ISETP.GE.AND P4, PT, R75, R241, PT ;  /* 0x000000f14b00720c */ /* 0x000fe40003f86270 */
[----:B------:R-:W-:Y:S02]  /*1eeb0*/  ISETP.GE.AND P3, PT, R72, R248, PT ;  /* 0x000000f84800720c */ /* 0x000fe40003f66270 */
[----:B------:R-:W-:-:S02]  /*1eec0*/  FMNMX3.FTZ R35, R35, R235, R234, !PT ;  /* 0x000000eb23237276 */ /* 0x000fc400078100ea */
[----:B------:R-:W-:Y:S02]  /*1eed0*/  FSEL R41, R41, -INF , !P4 ;  /* 0xff80000029297808 */ /* 0x000fe40006000000 */
[----:B------:R-:W-:Y:S02]  /*1eee0*/  FSEL R105, R28, -INF , P3 ;  /* 0xff8000001c697808 */ /* 0x000fe40001800000 */
[----:B------:R-:W-:Y:S02]  /*1eef0*/  FMNMX3.FTZ R35, R35, R106, R98, !PT ;  /* 0x0000006a23237276 */ /* 0x000fe40007810062 */
[----:B------:R-:W-:Y:S02]  /*1ef00*/  ISETP.GE.AND P4, PT, R72, R241, PT ;  /* 0x000000f14800720c */ /* 0x000fe40003f86270 */
[----:B------:R-:W-:Y:S02]  /*1ef10*/  ISETP.GE.AND P3, PT, R58, R248, PT ;  /* 0x000000f83a00720c */ /* 0x000fe40003f66270 */
[----:B------:R-:W-:-:S02]  /*1ef20*/  FMNMX3.FTZ R35, R35, R94, R52, !PT ;  /* 0x0000005e23237276 */ /* 0x000fc40007810034 */
[----:B------:R-:W-:Y:S02]  /*1ef30*/  FSEL R105, R105, -INF , !P4 ;  /* 0xff80000069697808 */ /* 0x000fe40006000000 */
[----:B------:R-:W-:Y:S02]  /*1ef40*/  FSEL R30, R30, -INF , P3 ;  /* 0xff8000001e1e7808 */ /* 0x000fe40001800000 */
[----:B------:R-:W-:Y:S02]  /*1ef50*/  ISETP.GE.AND P4, PT, R58, R241, PT ;  /* 0x000000f13a00720c */ /* 0x000fe40003f86270 */
[----:B------:R-:W-:Y:S02]  /*1ef60*/  ISETP.GE.AND P3, PT, R23, R248, PT ;  /* 0x000000f81700720c */ /* 0x000fe40003f66270 */
[----:B------:R-:W-:Y:S02]  /*1ef70*/  FMNMX3.FTZ R28, R35, R50, R48, !PT ;  /* 0x00000032231c7276 */ /* 0x000fe40007810030 */
[----:B------:R-:W-:-:S02]  /*1ef80*/  FSEL R99, R30, -INF , !P4 ;  /* 0xff8000001e637808 */ /* 0x000fc40006000000 */
[----:B------:R-:W-:Y:S02]  /*1ef90*/  FSEL R35, R36, -INF , P3 ;  /* 0xff80000024237808 */ /* 0x000fe40001800000 */
[----:B------:R-:W-:Y:S02]  /*1efa0*/  ISETP.GE.AND P4, PT, R23, R241, PT ;  /* 0x000000f11700720c */ /* 0x000fe40003f86270 */
[----:B------:R-:W-:Y:S02]  /*1efb0*/  ISETP.GE.AND P3, PT, R21, R248, PT ;  /* 0x000000f81500720c */ /* 0x000fe40003f66270 */
[C---:B------:R-:W-:Y:S02]  /*1efc0*/  ISETP.GE.AND P0, PT, R6.reuse, R247, PT ;  /* 0x000000f70600720c */ /* 0x040fe40003f06270 */
[----:B------:R-:W-:Y:S01]  /*1efd0*/  ISETP.GE.AND P6, PT, R6, R246, PT ;  /* 0x000000f60600720c */ /* 0x000fe20003fc6270 */
[----:B------:R-:W-:Y:S01]  /*1efe0*/  VIADD R6, R5, 0xfffffef8 ;  /* 0xfffffef805067836 */ /* 0x000fe20000000000 */
[----:B------:R-:W-:Y:S01]  /*1eff0*/  FSEL R35, R35, -INF , !P4 ;  /* 0xff80000023237808 */ /* 0x000fe20006000000 */
[----:B------:R-:W-:Y:S01]  /*1f000*/  VIADD R5, R5, 0xfffffef9 ;  /* 0xfffffef905057836 */ /* 0x000fe20000000000 */
[----:B------:R-:W-:-:S02]  /*1f010*/  FSEL R38, R38, -INF , P3 ;  /* 0xff80000026267808 */ /* 0x000fc40001800000 */
[----:B------:R-:W-:Y:S02]  /*1f020*/  ISETP.GE.AND P4, PT, R21, R241, PT ;  /* 0x000000f11500720c */ /* 0x000fe40003f86270 */
[-C--:B------:R-:W-:Y:S02]  /*1f030*/  ISETP.GE.AND P3, PT, R19, R248.reuse, PT ;  /* 0x000000f81300720c */ /* 0x080fe40003f66270 */
[----:B------:R-:W-:Y:S02]  /*1f040*/  FSEL R201, R201, -INF , P1 ;  /* 0xff800000c9c97808 */ /* 0x000fe40000800000 */
[----:B------:R-:W-:Y:S02]  /*1f050*/  FSEL R97, R38, -INF , !P4 ;  /* 0xff80000026617808 */ /* 0x000fe40006000000 */
[----:B------:R-:W-:Y:S02]  /*1f060*/  FSEL R32, R32, -INF , P3 ;  /* 0xff80000020207808 */ /* 0x000fe40001800000 */
[----:B------:R-:W-:-:S02]  /*1f070*/  ISETP.GE.AND P1, PT, R91, R248, PT ;  /* 0x000000f85b00720c */ /* 0x000fc40003f26270 */
[-C--:B------:R-:W-:Y:S02]  /*1f080*/  ISETP.GE.AND P4, PT, R19, R241.reuse, PT ;  /* 0x000000f11300720c */ /* 0x080fe40003f86270 */
[----:B------:R-:W-:Y:S02]  /*1f090*/  ISETP.GE.AND P3, PT, R6, R248, PT ;  /* 0x000000f80600720c */ /* 0x000fe40003f66270 */
[----:B------:R-:W-:Y:S02]  /*1f0a0*/  FSEL R201, R201, -INF , !P5 ;  /* 0xff800000c9c97808 */ /* 0x000fe40006800000 */
[----:B------:R-:W-:Y:S02]  /*1f0b0*/  ISETP.GE.AND P5, PT, R91, R241, PT ;  /* 0x000000f15b00720c */ /* 0x000fe40003fa6270 */
[----:B------:R-:W-:Y:S02]  /*1f0c0*/  FSEL R79, R79, -INF , P1 ;  /* 0xff8000004f4f7808 */ /* 0x000fe40000800000 */
[----:B------:R-:W-:-:S02]  /*1f0d0*/  FSEL R95, R32, -INF , !P4 ;  /* 0xff800000205f7808 */ /* 0x000fc40006000000 */
[----:B------:R-:W-:Y:S02]  /*1f0e0*/  FSEL R57, R57, -INF , P3 ;  /* 0xff80000039397808 */ /* 0x000fe40001800000 */
[----:B------:R-:W-:Y:S02]  /*1f0f0*/  ISETP.GE.AND P4, PT, R6, R241, PT ;  /* 0x000000f10600720c */ /* 0x000fe40003f86270 */
[----:B------:R-:W-:Y:S02]  /*1f100*/  FSEL R199, R79, -INF , !P5 ;  /* 0xff8000004fc77808 */ /* 0x000fe40006800000 */
[----:B------:R-:W-:Y:S02]  /*1f110*/  FSEL R79, R57, -INF , !P4 ;  /* 0xff800000394f7808 */ /* 0x000fe40006000000 */
[----:B------:R-:W3:Y:S01]  /*1f120*/  LD.E R57, desc[UR4][R164.64+0xdc] ;  /* 0x0000dc04a4397980 */ /* 0x000ee2000c101900 */
[----:B------:R-:W-:-:S04]  /*1f130*/  FMNMX3.FTZ R28, R28, R171, R170, !PT ;  /* 0x000000ab1c1c7276 */ /* 0x000fc800078100aa */
[----:B------:R-:W-:-:S04]  /*1f140*/  FMNMX3.FTZ R28, R28, R169, R168, !PT ;  /* 0x000000a91c1c7276 */ /* 0x000fc800078100a8 */
[----:B------:R-:W-:-:S04]  /*1f150*/  FMNMX3.FTZ R28, R28, R56, R55, !PT ;  /* 0x000000381c1c7276 */ /* 0x000fc80007810037 */
[----:B------:R-:W-:Y:S02]  /*1f160*/  FMNMX3.FTZ R28, R28, R54, R53, !PT ;  /* 0x000000361c1c7276 */ /* 0x000fe40007810035 */
[----:B------:R-:W-:Y:S02]  /*1f170*/  ISETP.GE.AND P1, PT, R74, R248, PT ;  /* 0x000000f84a00720c */ /* 0x000fe40003f26270 */
[----:B------:R-:W-:Y:S02]  /*1f180*/  FMNMX3.FTZ R28, R28, R51, R42, !PT ;  /* 0x000000331c1c7276 */ /* 0x000fe4000781002a */
[----:B------:R-:W-:Y:S02]  /*1f190*/  FSEL R45, R45, -INF , P1 ;  /* 0xff8000002d2d7808 */ /* 0x000fe40000800000 */
[----:B------:R-:W-:Y:S02]  /*1f1a0*/  FMNMX3.FTZ R28, R28, R49, R40, !PT ;  /* 0x000000311c1c7276 */ /* 0x000fe40007810028 */
[----:B------:R-:W-:-:S02]  /*1f1b0*/  ISETP.GE.AND P5, PT, R74, R241, PT ;  /* 0x000000f14a00720c */ /* 0x000fc40003fa6270 */
[-C--:B------:R-:W-:Y:S02]  /*1f1c0*/  ISETP.GE.AND P1, PT, R59, R248.reuse, PT ;  /* 0x000000f83b00720c */ /* 0x080fe40003f26270 */
        /* <DEDUP_REMOVED lines=8> */
[----:B------:R-:W-:Y:S02]  /*1f250*/  FMNMX3.FTZ R28, R28, R43, R199, !PT ;  /* 0x0000002b1c1c7276 */ /* 0x000fe400078100c7 */
        /* <DEDUP_REMOVED lines=16> */
[C---:B------:R-:W-:Y:S02]  /*1f360*/  ISETP.GE.AND P1, PT, R5.reuse, R248, PT ;  /* 0x000000f80500720c */ /* 0x040fe40003f26270 */
[----:B------:R-:W-:Y:S02]  /*1f370*/  FMNMX3.FTZ R28, R28, R35, R123, !PT ;  /* 0x000000231c1c7276 */ /* 0x000fe4000781007b */
[----:B------:R-:W-:Y:S02]  /*1f380*/  ISETP.GE.AND P3, PT, R5, R241, PT ;  /* 0x000000f10500720c */ /* 0x000fe40003f66270 */
[----:B------:R-:W-:-:S02]  /*1f390*/  FSEL R31, R31, -INF , !P5 ;  /* 0xff8000001f1f7808 */ /* 0x000fc40006800000 */
[----:B------:R-:W-:-:S04]  /*1f3a0*/  FMNMX3.FTZ R28, R28, R97, R115, !PT ;  /* 0x000000611c1c7276 */ /* 0x000fc80007810073 */
[----:B------:R-:W-:Y:S02]  /*1f3b0*/  FMNMX3.FTZ R28, R28, R95, R31, !PT ;  /* 0x0000005f1c1c7276 */ /* 0x000fe4000781001f */
[----:B--2---:R-:W-:-:S04]  /*1f3c0*/  FSEL R78, R100, -INF , P1 ;  /* 0xff800000644e7808 */ /* 0x004fc80000800000 */
[----:B------:R-:W-:-:S04]  /*1f3d0*/  FSEL R78, R78, -INF , !P3 ;  /* 0xff8000004e4e7808 */ /* 0x000fc80005800000 */
[----:B------:R-:W-:-:S05]  /*1f3e0*/  FMNMX3.FTZ R32, R28, R79, R78, !PT ;  /* 0x0000004f1c207276 */ /* 0x000fca000781004e */
[----:B------:R-:W1:Y:S02]  /*1f3f0*/  SHFL.BFLY PT, R37, R32, 0x2, 0x1f ;  /* 0x0c401f0020257f89 */ /* 0x000e6400000e0000 */
[----:B-1----:R-:W-:-:S05]  /*1f400*/  FMNMX.FTZ R37, R32, R37, !PT ;  /* 0x0000002520257209 */ /* 0x002fca0007810000 */
[----:B------:R-:W1:Y:S02]  /*1f410*/  SHFL.BFLY PT, R28, R37, 0x1, 0x1f ;  /* 0x0c201f00251c7f89 */ /* 0x000e6400000e0000 */
[----:B-1----:R-:W-:-:S04]  /*1f420*/  FMNMX.FTZ R28, R37, R28, !PT ;  /* 0x0000001c251c7209 */ /* 0x002fc80007810000 */
[----:B------:R-:W-:-:S04]  /*1f430*/  FSETP.NEU.FTZ.AND P1, PT, R28, -INF , PT ;  /* 0xff8000001c00780b */ /* 0x000fc80003f3d000 */
[----:B------:R-:W-:-:S05]  /*1f440*/  FSEL R33, R28, RZ, P1 ;  /* 0x000000ff1c217208 */ /* 0x000fca0000800000 */
[----:B------:R-:W-:Y:S01]  /*1f450*/  FADD.FTZ R30, R2, -R33 ;  /* 0x80000021021e7221 */ /* 0x000fe20000010000 */
[----:B------:R-:W-:Y:S01]  /*1f460*/  FSEL R89, R89, -INF , P0 ;  /* 0xff80000059597808 */ /* 0x000fe20000000000 */
[----:B---3--:R-:W-:-:S05]  /*1f470*/  FMUL.FTZ R2, R57, R28 ;  /* 0x0000001c39027220 */ /* 0x008fca0000410000 */
[----:B------:R-:W-:-:S05]  /*1f480*/  FSEL R2, R2, RZ, P1 ;  /* 0x000000ff02027208 */ /* 0x000fca0000800000 */
[-C--:B------:R-:W-:Y:S01]  /*1f490*/  FFMA.FTZ R188, R98, R57.reuse, -R2 ;  /* 0x0000003962bc7223 */ /* 0x080fe20000010802 */
[C---:B------:R-:W-:Y:S02]  /*1f4a0*/  IMAD R98, R61.reuse, 0x100, R66 ;  /* 0x000001003d627824 */ /* 0x040fe400078e0242 */
[----:B------:R-:W-:Y:S02]  /*1f4b0*/  FFMA.FTZ R189, R106, R57, -R2 ;  /* 0x000000396abd7223 */ /* 0x000fe40000010802 */
[----:B------:R-:W-:Y:S02]  /*1f4c0*/  VIADD R98, R98, 0xfffffe01 ;  /* 0xfffffe0162627836 */ /* 0x000fe40000000000 */
[----:B------:R-:W-:-:S03]  /*1f4d0*/  IMAD R106, R61, 0x100, R66 ;  /* 0x000001003d6a7824 */ /* 0x000fc600078e0242 */
[C---:B------:R-:W-:Y:S02]  /*1f4e0*/  ISETP.GE.AND P3, PT, R98.reuse, R247, PT ;  /* 0x000000f76200720c */ /* 0x040fe40003f66270 */
[----:B------:R-:W-:Y:S01]  /*1f4f0*/  ISETP.GE.AND P5, PT, R98, R246, PT ;  /* 0x000000f66200720c */ /* 0x000fe20003fa6270 */
[----:B------:R-:W-:Y:S02]  /*1f500*/  IMAD R98, R61, 0x100, R66 ;  /* 0x000001003d627824 */ /* 0x000fe400078e0242 */
[----:B------:R-:W-:Y:S02]  /*1f510*/  VIADD R106, R106, 0xfffffe08 ;  /* 0xfffffe086a6a7836 */ /* 0x000fe40000000000 */
[-CC-:B------:R-:W-:Y:S01]  /*1f520*/  FFMA.FTZ R180, R48, R57.reuse, -R2.reuse ;  /* 0x0000003930b47223 */ /* 0x180fe20000010802 */
[----:B------:R-:W-:Y:S02]  /*1f530*/  VIADD R98, R98, 0xfffffe09 ;  /* 0xfffffe0962627836 */ /* 0x000fe40000000000 */
[-CC-:B------:R-:W-:Y:S01]  /*1f540*/  FFMA.FTZ R48, R47, R57.reuse, -R2.reuse ;  /* 0x000000392f307223 */ /* 0x180fe20000010802 */
[-CC-:B------:R-:W-:Y:S01]  /*1f550*/  FFMA.FTZ R47, R34, R57.reuse, -R2.reuse ;  /* 0x00000039222f7223 */ /* 0x180fe20000010802 */
[----:B------:R-:W-:Y:S01]  /*1f560*/  FFMA.FTZ R34, R97, R57, -R2 ;  /* 0x0000003961227223 */ /* 0x000fe20000010802 */
[----:B------:R-:W-:-:S02]  /*1f570*/  ISETP.GE.AND P1, PT, R106, R247, PT ;  /* 0x000000f76a00720c */ /* 0x000fc40003f26270 */
[-C--:B------:R-:W-:Y:S01]  /*1f580*/  ISETP.GE.AND P4, PT, R106, R246.reuse, PT ;  /* 0x000000f66a00720c */ /* 0x080fe20003f86270 */
[--C-:B------:R-:W-:Y:S01]  /*1f590*/  IMAD R106, R61, 0x100, R66.reuse ;  /* 0x000001003d6a7824 */ /* 0x100fe200078e0242 */
[----:B------:R-:W-:Y:S02]  /*1f5a0*/  FSEL R97, R89, -INF , !P6 ;  /* 0xff80000059617808 */ /* 0x000fe40007000000 */
[C---:B------:R-:W-:Y:S02]  /*1f5b0*/  ISETP.GE.AND P0, PT, R98.reuse, R247, PT ;  /* 0x000000f76200720c */ /* 0x040fe40003f06270 */
[----:B------:R-:W-:Y:S01]  /*1f5c0*/  ISETP.GE.AND P6, PT, R98, R246, PT ;  /* 0x000000f66200720c */ /* 0x000fe20003fc6270 */
[----:B------:R-:W-:Y:S02]  /*1f5d0*/  IMAD R98, R61, 0x100, R66 ;  /* 0x000001003d627824 */ /* 0x000fe400078e0242 */
[-CC-:B------:R-:W-:Y:S01]  /*1f5e0*/  FFMA.FTZ R100, R242, R57.reuse, -R2.reuse ;  /* 0x00000039f2647223 */ /* 0x180fe20000010802 */
[----:B------:R-:W-:Y:S01]  /*1f5f0*/  VIADD R106, R106, 0xfffffe10 ;  /* 0xfffffe106a6a7836 */ /* 0x000fe20000000000 */
[----:B------:R-:W-:Y:S01]  /*1f600*/  FSEL R88, R88, -INF , P3 ;  /* 0xff80000058587808 */ /* 0x000fe20001800000 */
[----:B------:R-:W-:Y:S01]  /*1f610*/  FMUL.FTZ R30, R57, R30 ;  /* 0x0000001e391e7220 */ /* 0x000fe20000410000 */
[----:B------:R-:W-:Y:S01]  /*1f620*/  VIADD R98, R98, 0xfffffe11 ;  /* 0xfffffe1162627836 */ /* 0x000fe20000000000 */
[----:B------:R-:W-:Y:S01]  /*1f630*/  FSEL R87, R87, -INF , P1 ;  /* 0xff80000057577808 */ /* 0x000fe20000800000 */
[-CC-:B------:R-:W-:Y:S01]  /*1f640*/  FFMA.FTZ R45, R201, R57.reuse, -R2.reuse ;  /* 0x00000039c92d7223 */ /* 0x180fe20000010802 */
[-C--:B------:R-:W-:Y:S01]  /*1f650*/  FFMA.FTZ R38, R99, R57.reuse, -R2 ;  /* 0x0000003963267223 */ /* 0x080fe20000010802 */
[----:B------:R-:W-:Y:S01]  /*1f660*/  FSEL R99, R88, -INF , !P5 ;  /* 0xff80000058637808 */ /* 0x000fe20006800000 */
[----:B------:R-:W-:Y:S01]  /*1f670*/  IMAD R201, R61, 0x100, R66 ;  /* 0x000001003dc97824 */ /* 0x000fe200078e0242 */
[----:B------:R-:W-:Y:S01]  /*1f680*/  FSEL R86, R86, -INF , P0 ;  /* 0xff80000056567808 */ /* 0x000fe20000000000 */
[--C-:B------:R-:W-:Y:S01]  /*1f690*/  FFMA.FTZ R46, R107, R57, -R2.reuse ;  /* 0x000000396b2e7223 */ /* 0x100fe20000010802 */
[C---:B------:R-:W-:Y:S01]  /*1f6a0*/  ISETP.GE.AND P3, PT, R106.reuse, R247, PT ;  /* 0x000000f76a00720c */ /* 0x040fe20003f66270 */
[----:B------:R-:W1:Y:S01]  /*1f6b0*/  MUFU.EX2 R107, R30 ;  /* 0x0000001e006b7308 */ /* 0x000e620000000800 */
[-C--:B------:R-:W-:Y:S01]  /*1f6c0*/  ISETP.GE.AND P5, PT, R106, R246.reuse, PT ;  /* 0x000000f66a00720c */ /* 0x080fe20003fa6270 */
[--C-:B------:R-:W-:Y:S01]  /*1f6d0*/  FFMA.FTZ R44, R43, R57, -R2.reuse ;  /* 0x000000392b2c7223 */ /* 0x100fe20000010802 */
[----:B------:R-:W-:Y:S01]  /*1f6e0*/  FSEL R106, R87, -INF , !P4 ;  /* 0xff800000576a7808 */ /* 0x000fe20006000000 */
[----:B------:R-:W2:Y:S01]  /*1f6f0*/  MUFU.EX2 R100, R100 ;  /* 0x0000006400647308 */ /* 0x000ea20000000800 */
[C---:B------:R-:W-:Y:S01]  /*1f700*/  ISETP.GE.AND P1, PT, R98.reuse, R247, PT ;  /* 0x000000f76200720c */ /* 0x040fe20003f26270 */
[----:B------:R-:W-:Y:S01]  /*1f710*/  VIADD R201, R201, 0xfffffe19 ;  /* 0xfffffe19c9c97836 */ /* 0x000fe20000000000 */
[-C--:B------:R-:W-:Y:S01]  /*1f720*/  ISETP.GE.AND P4, PT, R98, R246.reuse, PT ;  /* 0x000000f66200720c */ /* 0x080fe20003f86270 */
[----:B------:R-:W-:Y:S01]  /*1f730*/  FFMA.FTZ R43, R199, R57, -R2 ;  /* 0x00000039c72b7223 */ /* 0x000fe20000010802 */
[----:B------:R-:W-:Y:S01]  /*1f740*/  FSEL R98, R86, -INF , !P6 ;  /* 0xff80000056627808 */ /* 0x000fe20007000000 */
[----:B------:R-:W-:Y:S01]  /*1f750*/  IMAD R199, R61, 0x100, R66 ;  /* 0x000001003dc77824 */ /* 0x000fe200078e0242 */
[----:B------:R-:W-:Y:S01]  /*1f760*/  ISETP.GE.AND P0, PT, R24, R247, PT ;  /* 0x000000f71800720c */ /* 0x000fe20003f06270 */
[-CC-:B------:R-:W-:Y:S01]  /*1f770*/  FFMA.FTZ R182, R50, R57.reuse, -R2.reuse ;  /* 0x0000003932b67223 */ /* 0x180fe20000010802 */
[-C--:B------:R-:W-:Y:S01]  /*1f780*/  ISETP.GE.AND P6, PT, R24, R246.reuse, PT ;  /* 0x000000f61800720c */ /* 0x080fe20003fc6270 */
[--C-:B------:R-:W-:Y:S01]  /*1f790*/  FFMA.FTZ R186, R94, R57, -R2.reuse ;  /* 0x000000395eba7223 */ /* 0x100fe20000010802 */
[----:B------:R-:W-:Y:S01]  /*1f7a0*/  FSEL R24, R85, -INF , P3 ;  /* 0xff80000055187808 */ /* 0x000fe20001800000 */
[----:B------:R-:W-:Y:S01]  /*1f7b0*/  VIADD R199, R199, 0xfffffe20 ;  /* 0xfffffe20c7c77836 */ /* 0x000fe20000000000 */
[----:B------:R-:W-:Y:S01]  /*1f7c0*/  ISETP.GE.AND P3, PT, R201, R247, PT ;  /* 0x000000f7c900720c */ /* 0x000fe20003f66270 */
[-CC-:B------:R-:W-:Y:S01]  /*1f7d0*/  FFMA.FTZ R33, R115, R57.reuse, -R2.reuse ;  /* 0x0000003973217223 */ /* 0x180fe20000010802 */
[----:B------:R-:W-:Y:S01]  /*1f7e0*/  FSEL R24, R24, -INF , !P5 ;  /* 0xff80000018187808 */ /* 0x000fe20006800000 */
[-C--:B------:R-:W-:Y:S01]  /*1f7f0*/  FFMA.FTZ R36, R35, R57.reuse, -R2 ;  /* 0x0000003923247223 */ /* 0x080fe20000010802 */
[----:B------:R-:W-:Y:S01]  /*1f800*/  ISETP.GE.AND P5, PT, R201, R246, PT ;  /* 0x000000f6c900720c */ /* 0x000fe20003fa6270 */
[----:B------:R-:W-:Y:S01]  /*1f810*/  IMAD R201, R61, 0x100, R66 ;  /* 0x000001003dc97824 */ /* 0x000fe200078e0242 */
[----:B------:R-:W-:Y:S01]  /*1f820*/  FSEL R82, R82, -INF , P3 ;  /* 0xff80000052527808 */ /* 0x000fe20001800000 */
[-CC-:B------:R-:W-:Y:S01]  /*1f830*/  FFMA.FTZ R50, R49, R57.reuse, -R2.reuse ;  /* 0x0000003931327223 */ /* 0x180fe20000010802 */
[----:B------:R-:W-:Y:S01]  /*1f840*/  FSEL R84, R84, -INF , P1 ;  /* 0xff80000054547808 */ /* 0x000fe20000800000 */
[----:B------:R-:W-:Y:S01]  /*1f850*/  FFMA.FTZ R49, R40, R57, -R2 ;  /* 0x0000003928317223 */ /* 0x000fe20000010802 */
[----:B------:R-:W-:Y:S01]  /*1f860*/  ISETP.GE.AND P1, PT, R199, R247, PT ;  /* 0x000000f7c700720c */ /* 0x000fe20003f26270 */
[-C--:B-1----:R-:W-:Y:S01]  /*1f870*/  FMUL.FTZ R160, R160, R107.reuse ;  /* 0x0000006ba0a07220 */ /* 0x082fe20000410000 */
        /* <DEDUP_REMOVED lines=15> */
[----:B--2---:R-:W-:Y:S01]  /*1f970*/  FFMA.FTZ R94, R252, R107, R100 ;  /* 0x0000006bfc5e7223 */ /* 0x004fe20000010064 */
[----:B------:R-:W-:-:S02]  /*1f980*/  VIADD R201, R201, 0xfffffe21 ;  /* 0xfffffe21c9c97836 */ /* 0x000fc40000000000 */
[-CC-:B------:R-:W-:Y:S01]  /*1f990*/  FFMA.FTZ R40, R105, R57.reuse, -R2.reuse ;  /* 0x0000003969287223 */ /* 0x180fe20000010802 */
[----:B------:R-:W-:Y:S01]  /*1f9a0*/  FSEL R83, R83, -INF , P0 ;  /* 0xff80000053537808 */ /* 0x000fe20000000000 */
[-CC-:B------:R-:W-:Y:S01]  /*1f9b0*/  FFMA.FTZ R184, R52, R57.reuse, -R2.reuse ;  /* 0x0000003934b87223 */ /* 0x180fe20000010802 */
[----:B------:R-:W-:Y:S01]  /*1f9c0*/  FSEL R107, R82, -INF , !P5 ;  /* 0xff800000526b7808 */ /* 0x000fe20006800000 */
[-CC-:B------:R-:W-:Y:S01]  /*1f9d0*/  FFMA.FTZ R39, R179, R57.reuse, -R2.reuse ;  /* 0x00000039b3277223 */ /* 0x180fe20000010802 */
[----:B------:R-:W-:Y:S01]  /*1f9e0*/  FSEL R105, R84, -INF , !P4 ;  /* 0xff80000054697808 */ /* 0x000fe20006000000 */
[--C-:B------:R-:W-:Y:S01]  /*1f9f0*/  FFMA.FTZ R37, R177, R57, -R2.reuse ;  /* 0x00000039b1257223 */ /* 0x100fe20000010802 */
[----:B------:R-:W-:Y:S01]  /*1fa00*/  ISETP.GE.AND P3, PT, R27, R247, PT ;  /* 0x000000f71b00720c */ /* 0x000fe20003f66270 */
[-CC-:B------:R-:W-:Y:S01]  /*1fa10*/  FFMA.FTZ R32, R95, R57.reuse, -R2.reuse ;  /* 0x000000395f207223 */ /* 0x180fe20000010802 */
[-C--:B------:R-:W-:Y:S01]  /*1fa20*/  ISETP.GE.AND P5, PT, R27, R246.reuse, PT ;  /* 0x000000f61b00720c */ /* 0x080fe20003fa6270 */
        /* <DEDUP_REMOVED lines=8> */
[-C--:B------:R-:W-:Y:S01]  /*1fab0*/  FFMA.FTZ R102, R102, R57.reuse, -R2 ;  /* 0x0000003966667223 */ /* 0x080fe20000010802 */
[-C--:B------:R-:W-:Y:S01]  /*1fac0*/  ISETP.GE.AND P6, PT, R201, R246.reuse, PT ;  /* 0x000000f6c900720c */ /* 0x080fe20003fc6270 */
[----:B------:R-:W-:Y:S01]  /*1fad0*/  IMAD R201, R61, 0x100, R66 ;  /* 0x000001003dc97824 */ /* 0x000fe200078e0242 */
[----:B------:R-:W-:Y:S01]  /*1fae0*/  FSEL R27, R27, -INF , !P4 ;  /* 0xff8000001b1b7808 */ /* 0x000fe20006000000 */
[--C-:B------:R-:W-:Y:S01]  /*1faf0*/  FFMA.FTZ R104, R104, R57, -R2.reuse ;  /* 0x0000003968687223 */ /* 0x100fe20000010802 */
        /* <DEDUP_REMOVED lines=8> */
[----:B------:R-:W-:Y:S01]  /*1fb80*/  FSEL R65, R65, -INF , P3 ;  /* 0xff80000041417808 */ /* 0x000fe20001800000 */
        /* <DEDUP_REMOVED lines=19> */
[----:B------:R-:W-:Y:S01]  /*1fcc0*/  FSEL R62, R62, -INF , P3 ;  /* 0xff8000003e3e7808 */ /* 0x000fe20001800000 */
[-CC-:B------:R-:W-:Y:S01]  /*1fcd0*/  FFMA.FTZ R183, R67, R57.reuse, -R2.reuse ;  /* 0x0000003943b77223 */ /* 0x180fe20000010802 */
[----:B------:R-:W-:Y:S01]  /*1fce0*/  FSEL R218, R64, -INF , !P4 ;  /* 0xff80000040da7808 */ /* 0x000fe20006000000 */
        /* <DEDUP_REMOVED lines=10> */
[-CC-:B------:R-:W-:Y:S01]  /*1fd90*/  FFMA.FTZ R190, R234, R57.reuse, -R2.reuse ;  /* 0x00000039eabe7223 */ /* 0x180fe20000010802 */
        /* <DEDUP_REMOVED lines=17> */
[----:B------:R-:W-:Y:S01]  /*1feb0*/  FFMA.FTZ R31, R31, R57, -R2 ;  /* 0x000000391f1f7223 */ /* 0x000fe20000010802 */
[-C--:B------:R-:W-:Y:S01]  /*1fec0*/  ISETP.GE.AND P3, PT, R221, R247.reuse, PT ;  /* 0x000000f7dd00720c */ /* 0x080fe20003f66270 */
[----:B------:R-:W1:Y:S01]  /*1fed0*/  S2UR UR6, SR_CgaCtaId ;  /* 0x00000000000679c3 */ /* 0x000e620000008800 */
[----:B------:R-:W-:Y:S01]  /*1fee0*/  FSEL R90, R90, -INF , P1 ;  /* 0xff8000005a5a7808 */ /* 0x000fe20000800000 */
[----:B------:R-:W-:Y:S01]  /*1fef0*/  UMOV UR7, 0x400 ;  /* 0x0000040000077882 */ /* 0x000fe20000000000 */
[----:B------:R-:W-:Y:S01]  /*1ff00*/  ISETP.GE.AND P6, PT, R223, R246, PT ;  /* 0x000000f6df00720c */ /* 0x000fe20003fc6270 */
[----:B------:R-:W-:Y:S01]  /*1ff10*/  MUFU.EX2 R189, R189 ;  /* 0x000000bd00bd7308 */ /* 0x000fe20000000800 */
[----:B------:R-:W-:Y:S01]  /*1ff20*/  FSEL R223, R10, -INF , !P5 ;  /* 0xff8000000adf7808 */ /* 0x000fe20006800000 */
[----:B------:R2:W5:Y:S01]  /*1ff30*/  LDL.LU R242, [R1+0x5c] ;  /* 0x00005c0001f27983 */ /* 0x0005620000300800 */
[----:B------:R-:W-:-:S02]  /*1ff40*/  ISETP.GE.AND P1, PT, R219, R247, PT ;  /* 0x000000f7db00720c */ /* 0x000fc40003f26270 */
[----:B------:R-:W-:Y:S01]  /*1ff50*/  FSEL R108, R108, -INF , P0 ;  /* 0xff8000006c6c7808 */ /* 0x000fe20000000000 */
[----:B------:R-:W-:Y:S01]  /*1ff60*/  FFMA.FTZ R52, R51, R57, -R2 ;  /* 0x0000003933347223 */ /* 0x000fe20000010802 */
[-C--:B------:R-:W-:Y:S01]  /*1ff70*/  ISETP.GE.AND P5, PT, R221, R246.reuse, PT ;  /* 0x000000f6dd00720c */ /* 0x080fe20003fa6270 */
[C-C-:B------:R-:W-:Y:S01]  /*1ff80*/  IMAD R201, R61.reuse, 0x100, R66.reuse ;  /* 0x000001003dc97824 */ /* 0x140fe200078e0242 */
[----:B------:R-:W-:Y:S01]  /*1ff90*/  FSEL R221, R90, -INF , !P4 ;  /* 0xff8000005add7808 */ /* 0x000fe20006000000 */
[--C-:B------:R-:W-:Y:S01]  /*1ffa0*/  IMAD R199, R61, 0x100, R66.reuse ;  /* 0x000001003dc77824 */ /* 0x100fe200078e0242 */
[----:B------:R-:W-:Y:S01]  /*1ffb0*/  ISETP.GE.AND P0, PT, R217, R247, PT ;  /* 0x000000f7d900720c */ /* 0x000fe20003f06270 */
[--C-:B------:R-:W-:Y:S01]  /*1ffc0*/  IMAD R179, R61, 0x100, R66.reuse ;  /* 0x000001003db37824 */ /* 0x100fe200078e0242 */
[----:B------:R-:W-:Y:S01]  /*1ffd0*/  FSEL R109, R109, -INF , P3 ;  /* 0xff8000006d6d7808 */ /* 0x000fe20001800000 */
[--C-:B------:R-:W-:Y:S01]  /*1ffe0*/  IMAD R177, R61, 0x100, R66.reuse ;  /* 0x000001003db17824 */ /* 0x100fe200078e0242 */
[----:B------:R-:W-:Y:S01]  /*1fff0*/  ISETP.GE.AND P4, PT, R219, R246, PT ;  /* 0x000000f6db00720c */ /* 0x000fe20003f86270 */
[----:B------:R-:W-:Y:S01]  /*20000*/  IMAD R95, R61, 0x100, R66 ;  /* 0x000001003d5f7824 */ /* 0x000fe200078e0242 */
[----:B------:R-:W-:Y:S01]  /*20010*/  FSEL R219, R108, -INF , !P6 ;  /* 0xff8000006cdb7808 */ /* 0x000fe20007000000 */
[----:B------:R-:W-:Y:S01]  /*20020*/  FFMA.FTZ R30, R79, R57, -R2 ;  /* 0x000000394f1e7223 */ /* 0x000fe20000010802 */
[----:B------:R-:W-:-:S02]  /*20030*/  ISETP.GE.AND P3, PT, R215, R247, PT ;  /* 0x000000f7d700720c */ /* 0x000fc40003f66270 */
[----:B------:R-:W-:Y:S01]  /*20040*/  FMNMX3.FTZ R11, R0, R97, R99, !PT ;  /* 0x00000061000b7276 */ /* 0x000fe20007810063 */
[----:B-1----:R-:W-:Y:S01]  /*20050*/  ULEA UR6, UR6, UR7, 0x18 ;  /* 0x0000000706067291 */ /* 0x002fe2000f8ec0ff */
[----:B------:R-:W-:Y:S01]  /*20060*/  FSEL R112, R112, -INF , P1 ;  /* 0xff80000070707808 */ /* 0x000fe20000800000 */
[----:B------:R-:W-:Y:S01]  /*20070*/  MUFU.EX2 R93, R93 ;  /* 0x0000005d005d7308 */ /* 0x000fe20000000800 */
[-C--:B------:R-:W-:Y:S01]  /*20080*/  ISETP.GE.AND P6, PT, R217, R246.reuse, PT ;  /* 0x000000f6d900720c */ /* 0x080fe20003fc6270 */
[----:B------:R2:W5:Y:S01]  /*20090*/  LDL.LU R240, [R1+0x58] ;  /* 0x0000580001f07983 */ /* 0x0005620000300800 */
[----:B------:R-:W-:Y:S02]  /*200a0*/  FSEL R217, R109, -INF , !P5 ;  /* 0xff8000006dd97808 */ /* 0x000fe40006800000 */
[----:B------:R-:W-:Y:S02]  /*200b0*/  ISETP.GE.AND P1, PT, R213, R247, PT ;  /* 0x000000f7d500720c */ /* 0x000fe40003f26270 */
[----:B------:R-:W-:Y:S01]  /*200c0*/  FSEL R113, R113, -INF , P0 ;  /* 0xff80000071717808 */ /* 0x000fe20000000000 */
[----:B------:R-:W-:Y:S01]  /*200d0*/  FFMA.FTZ R51, R42, R57, -R2 ;  /* 0x000000392a337223 */ /* 0x000fe20000010802 */
[-C--:B------:R-:W-:Y:S01]  /*200e0*/  ISETP.GE.AND P5, PT, R215, R246.reuse, PT ;  /* 0x000000f6d700720c */ /* 0x080fe20003fa6270 */
        /* <DEDUP_REMOVED lines=8> */
[----:B------:R-:W-:Y:S01]  /*20170*/  VIADD R95, R95, 0xfffffe90 ;  /* 0xfffffe905f5f7836 */ /* 0x000fe20000000000 */
[----:B------:R-:W-:Y:S01]  /*20180*/  FSEL R213, R113, -INF , !P6 ;  /* 0xff80000071d57808 */ /* 0x000fe20007000000 */
[----:B------:R-:W-:Y:S01]  /*20190*/  IMAD R79, R61, 0x100, R66 ;  /* 0x000001003d4f7824 */ /* 0x000fe200078e0242 */
[----:B------:R-:W-:Y:S01]  /*201a0*/  ISETP.GE.AND P3, PT, R209, R247, PT ;  /* 0x000000f7d100720c */ /* 0x000fe20003f66270 */
[----:B------:R-:W-:Y:S01]  /*201b0*/  MUFU.EX2 R92, R92 ;  /* 0x0000005c005c7308 */ /* 0x000fe20000000800 */
[----:B------:R-:W-:Y:S01]  /*201c0*/  FSEL R117, R117, -INF , P1 ;  /* 0xff80000075757808 */ /* 0x000fe20000800000 */
[----:B------:R2:W5:Y:S01]  /*201d0*/  LDL.LU R239, [R1+0x54] ;  /* 0x0000540001ef7983 */ /* 0x0005620000300800 */
[----:B------:R-:W-:-:S02]  /*201e0*/  ISETP.GE.AND P6, PT, R211, R246, PT ;  /* 0x000000f6d300720c */ /* 0x000fc40003fc6270 */
[----:B------:R-:W-:Y:S02]  /*201f0*/  FSEL R211, R116, -INF , !P5 ;  /* 0xff80000074d37808 */ /* 0x000fe40006800000 */
[----:B------:R-:W-:Y:S01]  /*20200*/  FSEL R120, R120, -INF , P0 ;  /* 0xff80000078787808 */ /* 0x000fe20000000000 */
[----:B------:R-:W-:Y:S01]  /*20210*/  FFMA.FTZ R42, R41, R57, -R2 ;  /* 0x00000039292a7223 */ /* 0x000fe20000010802 */
[-C--:B------:R-:W-:Y:S02]  /*20220*/  ISETP.GE.AND P1, PT, R207, R247.reuse, PT ;  /* 0x000000f7cf00720c */ /* 0x080fe40003f26270 */
[----:B------:R-:W-:Y:S01]  /*20230*/  FMNMX3.FTZ R10, R11, R106, R98, !PT ;  /* 0x0000006a0b0a7276 */ /* 0x000fe20007810062 */
[----:B------:R-:W-:Y:S01]  /*20240*/  VIADD R79, R79, 0xfffffe91 ;  /* 0xfffffe914f4f7836 */ /* 0x000fe20000000000 */
[----:B------:R-:W-:Y:S01]  /*20250*/  ISETP.GE.AND P5, PT, R209, R246, PT ;  /* 0x000000f6d100720c */ /* 0x000fe20003fa6270 */
[----:B------:R-:W-:Y:S01]  /*20260*/  MUFU.EX2 R101, R101 ;  /* 0x0000006500657308 */ /* 0x000fe20000000800 */
[----:B------:R-:W-:Y:S01]  /*20270*/  FSEL R209, R117, -INF , !P4 ;  /* 0xff80000075d17808 */ /* 0x000fe20006000000 */
[----:B------:R2:W5:Y:S01]  /*20280*/  LDL.LU R238, [R1+0x50] ;  /* 0x0000500001ee7983 */ /* 0x0005620000300800 */
[----:B------:R-:W-:-:S02]  /*20290*/  ISETP.GE.AND P0, PT, R205, R247, PT ;  /* 0x000000f7cd00720c */ /* 0x000fc40003f06270 */
[----:B------:R-:W-:Y:S01]  /*202a0*/  FSEL R121, R121, -INF , P3 ;  /* 0xff80000079797808 */ /* 0x000fe20001800000 */
[----:B------:R-:W-:Y:S01]  /*202b0*/  FFMA.FTZ R41, R197, R57, -R2 ;  /* 0x00000039c5297223 */ /* 0x000fe20000010802 */
[----:B------:R-:W-:Y:S01]  /*202c0*/  ISETP.GE.AND P4, PT, R207, R246, PT ;  /* 0x000000f6cf00720c */ /* 0x000fe20003f86270 */
[----:B------:R-:W-:Y:S01]  /*202d0*/  IMAD R197, R61, 0x100, R66 ;  /* 0x000001003dc57824 */ /* 0x000fe200078e0242 */
[----:B------:R-:W-:Y:S02]  /*202e0*/  FSEL R207, R120, -INF , !P6 ;  /* 0xff80000078cf7808 */ /* 0x000fe40007000000 */
[----:B------:R-:W-:Y:S02]  /*202f0*/  FSEL R124, R124, -INF , P1 ;  /* 0xff8000007c7c7808 */ /* 0x000fe40000800000 */
[----:B------:R-:W-:Y:S01]  /*20300*/  FMNMX3.FTZ R10, R10, R24, R105, !PT ;  /* 0x000000180a0a7276 */ /* 0x000fe20007810069 */
[----:B------:R-:W-:Y:S01]  /*20310*/  MUFU.EX2 R102, R102 ;  /* 0x0000006600667308 */ /* 0x000fe20000000800 */
[----:B------:R-:W-:Y:S01]  /*20320*/  ISETP.GE.AND P3, PT, R193, R247, PT ;  /* 0x000000f7c100720c */ /* 0x000fe20003f66270 */
[----:B------:R2:W5:Y:S01]  /*20330*/  LDL.LU R233, [R1+0x4c] ;  /* 0x00004c0001e97983 */ /* 0x0005620000300800 */
[----:B------:R-:W-:-:S02]  /*20340*/  ISETP.GE.AND P6, PT, R205, R246, PT ;  /* 0x000000f6cd00720c */ /* 0x000fc40003fc6270 */
[----:B------:R-:W-:Y:S02]  /*20350*/  FSEL R205, R121, -INF , !P5 ;  /* 0xff80000079cd7808 */ /* 0x000fe40006800000 */
[----:B------:R-:W-:Y:S01]  /*20360*/  FSEL R125, R125, -INF , P0 ;  /* 0xff8000007d7d7808 */ /* 0x000fe20000000000 */
[----:B------:R-:W-:Y:S01]  /*20370*/  VIADD R197, R197, 0xfffffe81 ;  /* 0xfffffe81c5c57836 */ /* 0x000fe20000000000 */
[----:B------:R-:W-:Y:S01]  /*20380*/  ISETP.GE.AND P1, PT, R195, R247, PT ;  /* 0x000000f7c300720c */ /* 0x000fe20003f26270 */
[----:B------:R-:W-:Y:S01]  /*20390*/  FFMA.FTZ R2, R78, R57, -R2 ;  /* 0x000000394e027223 */ /* 0x000fe20000010802 */
[----:B------:R-:W-:Y:S01]  /*203a0*/  ISETP.GE.AND P5, PT, R193, R246, PT ;  /* 0x000000f6c100720c */ /* 0x000fe20003fa6270 */
[----:B------:R-:W-:Y:S01]  /*203b0*/  MUFU.EX2 R104, R104 ;  /* 0x0000006800687308 */ /* 0x000fe20000000800 */
[----:B------:R-:W-:Y:S01]  /*203c0*/  FSEL R193, R124, -INF , !P4 ;  /* 0xff8000007cc17808 */ /* 0x000fe20006000000 */
[----:B------:R2:W5:Y:S01]  /*203d0*/  LDL.LU R232, [R1+0x48] ;  /* 0x0000480001e87983 */ /* 0x0005620000300800 */
[----:B------:R-:W-:-:S02]  /*203e0*/  ISETP.GE.AND P0, PT, R203, R247, PT ;  /* 0x000000f7cb00720c */ /* 0x000fc40003f06270 */
[----:B------:R-:W-:Y:S01]  /*203f0*/  FSEL R127, R127, -INF , P3 ;  /* 0xff8000007f7f7808 */ /* 0x000fe20001800000 */
[----:B------:R-:W-:Y:S01]  /*20400*/  MUFU.EX2 R103, R103 ;  /* 0x0000006700677308 */ /* 0x000fe20000000800 */
[-C--:B------:R-:W-:Y:S01]  /*20410*/  ISETP.GE.AND P4, PT, R195, R246.reuse, PT ;  /* 0x000000f6c300720c */ /* 0x080fe20003f86270 */
[----:B------:R2:W5:Y:S01]  /*20420*/  LDL.LU R230, [R1+0x44] ;  /* 0x0000440001e67983 */ /* 0x0005620000300800 */
[----:B------:R-:W-:Y:S02]  /*20430*/  FSEL R195, R125, -INF , !P6 ;  /* 0xff8000007dc37808 */ /* 0x000fe40007000000 */
[----:B------:R-:W-:Y:S01]  /*20440*/  ISETP.GE.AND P3, PT, R201, R247, PT ;  /* 0x000000f7c900720c */ /* 0x000fe20003f66270 */
[----:B------:R-:W-:Y:S01]  /*20450*/  MUFU.EX2 R112, R114 ;  /* 0x0000007200707308 */ /* 0x000fe20000000800 */
[----:B------:R-:W-:Y:S01]  /*20460*/  FSEL R129, R129, -INF , P1 ;  /* 0xff80000081817808 */ /* 0x000fe20000800000 */
[----:B------:R2:W5:Y:S01]  /*20470*/  LDL.LU R229, [R1+0x40] ;  /* 0x0000400001e57983 */ /* 0x0005620000300800 */
[----:B------:R-:W-:-:S02]  /*20480*/  ISETP.GE.AND P6, PT, R203, R246, PT ;  /* 0x000000f6cb00720c */ /* 0x000fc40003fc6270 */
[----:B------:R-:W-:Y:S02]  /*20490*/  FSEL R203, R127, -INF , !P5 ;  /* 0xff8000007fcb7808 */ /* 0x000fe40006800000 */
[----:B------:R-:W-:Y:S02]  /*204a0*/  FSEL R131, R131, -INF , P0 ;  /* 0xff80000083837808 */ /* 0x000fe40000000000 */
[----:B------:R-:W-:Y:S01]  /*204b0*/  FMNMX3.FTZ R10, R10, R115, R107, !PT ;  /* 0x000000730a0a7276 */ /* 0x000fe2000781006b */
[----:B------:R-:W-:Y:S01]  /*204c0*/  MUFU.EX2 R111, R111 ;  /* 0x0000006f006f7308 */ /* 0x000fe20000000800 */
[----:B------:R-:W-:Y:S01]  /*204d0*/  ISETP.GE.AND P1, PT, R199, R247, PT ;  /* 0x000000f7c700720c */ /* 0x000fe20003f26270 */
[----:B------:R2:W5:Y:S01]  /*204e0*/  LDL.LU R227, [R1+0x3c] ;  /* 0x00003c0001e37983 */ /* 0x0005620000300800 */
[----:B------:R-:W-:Y:S02]  /*204f0*/  ISETP.GE.AND P5, PT, R201, R246, PT ;  /* 0x000000f6c900720c */ /* 0x000fe40003fa6270 */
[----:B------:R-:W-:-:S02]  /*20500*/  FSEL R201, R129, -INF , !P4 ;  /* 0xff80000081c97808 */ /* 0x000fc40006000000 */
[----:B------:R-:W-:Y:S01]  /*20510*/  FSEL R172, R172, -INF , P3 ;  /* 0xff800000acac7808 */ /* 0x000fe20001800000 */
[----:B------:R-:W-:Y:S01]  /*20520*/  MUFU.EX2 R110, R110 ;  /* 0x0000006e006e7308 */ /* 0x000fe20000000800 */
[----:B------:R-:W-:Y:S01]  /*20530*/  ISETP.GE.AND P0, PT, R197, R247, PT ;  /* 0x000000f7c500720c */ /* 0x000fe20003f06270 */
[----:B------:R2:W5:Y:S01]  /*20540*/  LDL.LU R226, [R1+0x38] ;  /* 0x0000380001e27983 */ /* 0x0005620000300800 */
[-C--:B------:R-:W-:Y:S02]  /*20550*/  ISETP.GE.AND P4, PT, R199, R246.reuse, PT ;  /* 0x000000f6c700720c */ /* 0x080fe40003f86270 */
[----:B------:R-:W-:Y:S01]  /*20560*/  FSEL R199, R131, -INF , !P6 ;  /* 0xff80000083c77808 */ /* 0x000fe20007000000 */
[----:B------:R-:W-:Y:S01]  /*20570*/  MUFU.EX2 R109, R214 ;  /* 0x000000d6006d7308 */ /* 0x000fe20000000800 */
[----:B------:R-:W-:Y:S01]  /*20580*/  FSEL R173, R173, -INF , P1 ;  /* 0xff800000adad7808 */ /* 0x000fe20000800000 */
[----:B------:R2:W5:Y:S01]  /*20590*/  LDL.LU R225, [R1+0x34] ;  /* 0x0000340001e17983 */ /* 0x0005620000300800 */
[----:B------:R-:W-:-:S02]  /*205a0*/  ISETP.GE.AND P6, PT, R197, R246, PT ;  /* 0x000000f6c500720c */ /* 0x000fc40003fc6270 */
[----:B------:R-:W-:Y:S01]  /*205b0*/  FMNMX3.FTZ R11, R10, R27, R25, !PT ;  /* 0x0000001b0a0b7276 */ /* 0x000fe20007810019 */
[----:B------:R-:W-:Y:S01]  /*205c0*/  MUFU.EX2 R120, R122 ;  /* 0x0000007a00787308 */ /* 0x000fe20000000800 */
[----:B------:R-:W-:Y:S01]  /*205d0*/  FSEL R197, R172, -INF , !P5 ;  /* 0xff800000acc57808 */ /* 0x000fe20006800000 */
[----:B------:R2:W5:Y:S01]  /*205e0*/  LDL.LU R224, [R1+0x30] ;  /* 0x0000300001e07983 */ /* 0x0005620000300800 */
[----:B------:R-:W-:Y:S02]  /*205f0*/  FSEL R174, R174, -INF , P0 ;  /* 0xff800000aeae7808 */ /* 0x000fe40000000000 */
[CC--:B------:R-:W-:Y:S02]  /*20600*/  ISETP.GE.AND P3, PT, R179.reuse, R247.reuse, PT ;  /* 0x000000f7b300720c */ /* 0x0c0fe40003f66270 */
[----:B------:R-:W-:Y:S02]  /*20610*/  ISETP.GE.AND P5, PT, R179, R246, PT ;  /* 0x000000f6b300720c */ /* 0x000fe40003fa6270 */
[----:B------:R-:W-:-:S02]  /*20620*/  ISETP.GE.AND P1, PT, R177, R247, PT ;  /* 0x000000f7b100720c */ /* 0x000fc40003f26270 */
[----:B------:R-:W-:Y:S01]  /*20630*/  FMNMX3.FTZ R10, R11, R222, R218, !PT ;  /* 0x000000de0b0a7276 */ /* 0x000fe200078100da */
[----:B------:R-:W-:Y:S01]  /*20640*/  MUFU.EX2 R119, R119 ;  /* 0x0000007700777308 */ /* 0x000fe20000000800 */
[----:B------:R-:W-:Y:S01]  /*20650*/  FSEL R179, R173, -INF , !P4 ;  /* 0xff800000adb37808 */ /* 0x000fe20006000000 */
[----:B------:R2:W5:Y:S01]  /*20660*/  LDL.LU R220, [R1+0x2c] ;  /* 0x00002c0001dc7983 */ /* 0x0005620000300800 */
[-C--:B------:R-:W-:Y:S02]  /*20670*/  ISETP.GE.AND P4, PT, R177, R246.reuse, PT ;  /* 0x000000f6b100720c */ /* 0x080fe40003f86270 */
[----:B------:R-:W-:Y:S01]  /*20680*/  FSEL R177, R174, -INF , !P6 ;  /* 0xff800000aeb17808 */ /* 0x000fe20007000000 */
[----:B------:R-:W-:Y:S01]  /*20690*/  MUFU.EX2 R118, R118 ;  /* 0x0000007600767308 */ /* 0x000fe20000000800 */
[C---:B------:R-:W-:Y:S01]  /*206a0*/  ISETP.GE.AND P0, PT, R95.reuse, R247, PT ;  /* 0x000000f75f00720c */ /* 0x040fe20003f06270 */
[----:B------:R2:W5:Y:S01]  /*206b0*/  LDL.LU R167, [R1+0x28] ;  /* 0x0000280001a77983 */ /* 0x0005620000300800 */
[----:B------:R-:W-:Y:S01]  /*206c0*/  ISETP.GE.AND P6, PT, R95, R246, PT ;  /* 0x000000f65f00720c */ /* 0x000fe20003fc6270 */
[----:B------:R-:W-:Y:S01]  /*206d0*/  IMAD R95, R61, 0x100, R66 ;  /* 0x000001003d5f7824 */ /* 0x000fe200078e0242 */
[----:B------:R-:W-:-:S02]  /*206e0*/  FMNMX3.FTZ R10, R10, R251, R123, !PT ;  /* 0x000000fb0a0a7276 */ /* 0x000fc4000781007b */
[----:B------:R-:W-:Y:S01]  /*206f0*/  FSEL R175, R175, -INF , P3 ;  /* 0xff800000afaf7808 */ /* 0x000fe20001800000 */
[----:B------:R-:W-:Y:S01]  /*20700*/  VIADD R95, R95, 0xfffffe98 ;  /* 0xfffffe985f5f7836 */ /* 0x000fe20000000000 */
[----:B------:R-:W-:Y:S01]  /*20710*/  FSEL R173, R178, -INF , P1 ;  /* 0xff800000b2ad7808 */ /* 0x000fe20000800000 */
[----:B------:R-:W-:Y:S01]  /*20720*/  MUFU.EX2 R117, R130 ;  /* 0x0000008200757308 */ /* 0x000fe20000000800 */
[----:B------:R-:W-:Y:S01]  /*20730*/  FMNMX3.FTZ R10, R10, R249, R231, !PT ;  /* 0x000000f90a0a7276 */ /* 0x000fe200078100e7 */
[----:B------:R2:W5:Y:S01]  /*20740*/  LDL.LU R67, [R1+0x24] ;  /* 0x0000240001437983 */ /* 0x0005620000300800 */
[----:B------:R-:W-:Y:S02]  /*20750*/  FSEL R175, R175, -INF , !P5 ;  /* 0xff800000afaf7808 */ /* 0x000fe40006800000 */
[C---:B------:R-:W-:Y:S02]  /*20760*/  ISETP.GE.AND P3, PT, R79.reuse, R247, PT ;  /* 0x000000f74f00720c */ /* 0x040fe40003f66270 */
[----:B------:R-:W-:Y:S01]  /*20770*/  ISETP.GE.AND P5, PT, R79, R246, PT ;  /* 0x000000f64f00720c */ /* 0x000fe20003fa6270 */
[----:B------:R-:W-:Y:S01]  /*20780*/  IMAD R79, R61, 0x100, R66 ;  /* 0x000001003d4f7824 */ /* 0x000fe200078e0242 */
[----:B------:R-:W-:-:S02]  /*20790*/  FSEL R173, R173, -INF , !P4 ;  /* 0xff800000adad7808 */ /* 0x000fc40006000000 */
[C---:B------:R-:W-:Y:S02]  /*207a0*/  ISETP.GE.AND P1, PT, R95.reuse, R247, PT ;  /* 0x000000f75f00720c */ /* 0x040fe40003f26270 */
[----:B------:R-:W-:Y:S01]  /*207b0*/  ISETP.GE.AND P4, PT, R95, R246, PT ;  /* 0x000000f65f00720c */ /* 0x000fe20003f86270 */
[----:B------:R-:W-:Y:S01]  /*207c0*/  IMAD R95, R61, 0x100, R66 ;  /* 0x000001003d5f7824 */ /* 0x000fe200078e0242 */
[----:B------:R-:W-:Y:S01]  /*207d0*/  FMNMX3.FTZ R10, R10, R223, R221, !PT ;  /* 0x000000df0a0a7276 */ /* 0x000fe200078100dd */
[----:B------:R-:W-:Y:S01]  /*207e0*/  VIADD R79, R79, 0xfffffe99 ;  /* 0xfffffe994f4f7836 */ /* 0x000fe20000000000 */
[----:B------:R-:W-:Y:S01]  /*207f0*/  FSEL R89, R185, -INF , P0 ;  /* 0xff800000b9597808 */ /* 0x000fe20000000000 */
[----:B------:R-:W-:Y:S01]  /*20800*/  VIADD R95, R95, 0xfffffea0 ;  /* 0xfffffea05f5f7836 */ /* 0x000fe20000000000 */
[----:B------:R-:W-:Y:S02]  /*20810*/  FMNMX3.FTZ R10, R10, R219, R217, !PT ;  /* 0x000000db0a0a7276 */ /* 0x000fe400078100d9 */
[----:B------:R-:W-:-:S02]  /*20820*/  FSEL R88, R187, -INF , P3 ;  /* 0xff800000bb587808 */ /* 0x000fc40001800000 */
[----:B------:R-:W-:Y:S02]  /*20830*/  FSEL R89, R89, -INF , !P6 ;  /* 0xff80000059597808 */ /* 0x000fe40007000000 */
[C---:B------:R-:W-:Y:S02]  /*20840*/  ISETP.GE.AND P0, PT, R79.reuse, R247, PT ;  /* 0x000000f74f00720c */ /* 0x040fe40003f06270 */
[----:B------:R-:W-:Y:S01]  /*20850*/  ISETP.GE.AND P6, PT, R79, R246, PT ;  /* 0x000000f64f00720c */ /* 0x000fe20003fc6270 */
[----:B------:R-:W-:Y:S01]  /*20860*/  IMAD R79, R61, 0x100, R66 ;  /* 0x000001003d4f7824 */ /* 0x000fe200078e0242 */
[----:B------:R-:W-:Y:S02]  /*20870*/  FMNMX3.FTZ R10, R10, R215, R213, !PT ;  /* 0x000000d70a0a7276 */ /* 0x000fe400078100d5 */
[----:B------:R-:W-:Y:S02]  /*20880*/  FSEL R88, R88, -INF , !P5 ;  /* 0xff80000058587808 */ /* 0x000fe40006800000 */
[----:B------:R-:W-:-:S02]  /*20890*/  ISETP.GE.AND P3, PT, R95, R247, PT ;  /* 0x000000f75f00720c */ /* 0x000fc40003f66270 */
[----:B------:R-:W-:Y:S01]  /*208a0*/  ISETP.GE.AND P5, PT, R95, R246, PT ;  /* 0x000000f65f00720c */ /* 0x000fe20003fa6270 */
[----:B------:R-:W-:Y:S01]  /*208b0*/  IMAD R95, R61, 0x100, R66 ;  /* 0x000001003d5f7824 */ /* 0x000fe200078e0242 */
[----:B------:R-:W-:Y:S01]  /*208c0*/  FMNMX3.FTZ R10, R10, R211, R209, !PT ;  /* 0x000000d30a0a7276 */ /* 0x000fe200078100d1 */
[----:B------:R-:W-:Y:S01]  /*208d0*/  VIADD R79, R79, 0xfffffea1 ;  /* 0xfffffea14f4f7836 */ /* 0x000fe20000000000 */
[----:B------:R-:W-:Y:S01]  /*208e0*/  FSEL R87, R196, -INF , P1 ;  /* 0xff800000c4577808 */ /* 0x000fe20000800000 */
[----:B------:R-:W-:Y:S01]  /*208f0*/  VIADD R95, R95, 0xfffffea8 ;  /* 0xfffffea85f5f7836 */ /* 0x000fe20000000000 */
[----:B------:R-:W-:Y:S02]  /*20900*/  FSEL R86, R198, -INF , P0 ;  /* 0xff800000c6567808 */ /* 0x000fe40000000000 */
[----:B------:R-:W-:Y:S02]  /*20910*/  FMNMX3.FTZ R10, R10, R207, R205, !PT ;  /* 0x000000cf0a0a7276 */ /* 0x000fe400078100cd */
[----:B------:R-:W-:-:S02]  /*20920*/  FSEL R87, R87, -INF , !P4 ;  /* 0xff80000057577808 */ /* 0x000fc40006000000 */
[CC--:B------:R-:W-:Y:S02]  /*20930*/  ISETP.GE.AND P1, PT, R79.reuse, R247.reuse, PT ;  /* 0x000000f74f00720c */ /* 0x0c0fe40003f26270 */
[-C--:B------:R-:W-:Y:S01]  /*20940*/  ISETP.GE.AND P4, PT, R79, R246.reuse, PT ;  /* 0x000000f64f00720c */ /* 0x080fe20003f86270 */
[--C-:B------:R-:W-:Y:S01]  /*20950*/  IMAD R79, R61, 0x100, R66.reuse ;  /* 0x000001003d4f7824 */ /* 0x100fe200078e0242 */
[----:B------:R-:W-:Y:S02]  /*20960*/  FSEL R86, R86, -INF , !P6 ;  /* 0xff80000056567808 */ /* 0x000fe40007000000 */
[C---:B------:R-:W-:Y:S02]  /*20970*/  ISETP.GE.AND P0, PT, R95.reuse, R247, PT ;  /* 0x000000f75f00720c */ /* 0x040fe40003f06270 */
[----:B------:R-:W-:Y:S01]  /*20980*/  ISETP.GE.AND P6, PT, R95, R246, PT ;  /* 0x000000f65f00720c */ /* 0x000fe20003fc6270 */
[----:B------:R-:W-:Y:S01]  /*20990*/  IMAD R95, R61, 0x100, R66 ;  /* 0x000001003d5f7824 */ /* 0x000fe200078e0242 */
[----:B------:R-:W-:Y:S01]  /*209a0*/  FMNMX3.FTZ R10, R10, R193, R195, !PT ;  /* 0x000000c10a0a7276 */ /* 0x000fe200078100c3 */
[----:B------:R-:W-:Y:S01]  /*209b0*/  VIADD R79, R79, 0xfffffea9 ;  /* 0xfffffea94f4f7836 */ /* 0x000fe20000000000 */
[----:B------:R-:W-:Y:S01]  /*209c0*/  FSEL R85, R202, -INF , P3 ;  /* 0xff800000ca557808 */ /* 0x000fe20001800000 */
[----:B------:R-:W-:Y:S01]  /*209d0*/  VIADD R95, R95, 0xfffffeb0 ;  /* 0xfffffeb05f5f7836 */ /* 0x000fe20000000000 */
[----:B------:R-:W-:-:S02]  /*209e0*/  FMNMX3.FTZ R10, R10, R203, R201, !PT ;  /* 0x000000cb0a0a7276 */ /* 0x000fc400078100c9 */
[----:B------:R-:W-:Y:S02]  /*209f0*/  FSEL R84, R204, -INF , P1 ;  /* 0xff800000cc547808 */ /* 0x000fe40000800000 */
[----:B------:R-:W-:Y:S02]  /*20a00*/  FSEL R85, R85, -INF , !P5 ;  /* 0xff80000055557808 */ /* 0x000fe40006800000 */
[C---:B------:R-:W-:Y:S02]  /*20a10*/  ISETP.GE.AND P3, PT, R79.reuse, R247, PT ;  /* 0x000000f74f00720c */ /* 0x040fe40003f66270 */
[----:B------:R-:W-:Y:S01]  /*20a20*/  ISETP.GE.AND P5, PT, R79, R246, PT ;  /* 0x000000f64f00720c */ /* 0x000fe20003fa6270 */
[----:B------:R-:W-:Y:S01]  /*20a30*/  IMAD R79, R61, 0x100, R66 ;  /* 0x000001003d4f7824 */ /* 0x000fe200078e0242 */
[----:B------:R-:W-:Y:S02]  /*20a40*/  FMNMX3.FTZ R10, R10, R199, R197, !PT ;  /* 0x000000c70a0a7276 */ /* 0x000fe400078100c5 */
        /* <DEDUP_REMOVED lines=8> */
[----:B------:R-:W-:Y:S02]  /*20ad0*/  FSEL R82, R208, -INF , P3 ;  /* 0xff800000d0527808 */ /* 0x000fe40001800000 */
[----:B------:R-:W-:-:S02]  /*20ae0*/  FMNMX3.FTZ R10, R10, R175, R173, !PT ;  /* 0x000000af0a0a7276 */ /* 0x000fc400078100ad */
[----:B------:R-:W-:Y:S02]  /*20af0*/  FSEL R83, R83, -INF , !P6 ;  /* 0xff80000053537808 */ /* 0x000fe40007000000 */
        /* <DEDUP_REMOVED lines=8> */
[----:B------:R-:W-:-:S02]  /*20b80*/  VIADD R79, R79, 0xfffffeb9 ;  /* 0xfffffeb94f4f7836 */ /* 0x000fc40000000000 */
[----:B------:R-:W-:Y:S01]  /*20b90*/  VIADD R95, R95, 0xfffffec0 ;  /* 0xfffffec05f5f7836 */ /* 0x000fe20000000000 */
[----:B------:R-:W-:Y:S02]  /*20ba0*/  FMNMX3.FTZ R10, R10, R87, R86, !PT ;  /* 0x000000570a0a7276 */ /* 0x000fe40007810056 */
[----:B------:R-:W-:Y:S02]  /*20bb0*/  FSEL R76, R76, -INF , P1 ;  /* 0xff8000004c4c7808 */ /* 0x000fe40000800000 */
[----:B------:R-:W-:Y:S02]  /*20bc0*/  ISETP.GE.AND P1, PT, R79, R247, PT ;  /* 0x000000f74f00720c */ /* 0x000fe40003f26270 */
[----:B------:R-:W-:Y:S02]  /*20bd0*/  FSEL R77, R77, -INF , P0 ;  /* 0xff8000004d4d7808 */ /* 0x000fe40000000000 */
[----:B------:R-:W-:Y:S02]  /*20be0*/  FMNMX3.FTZ R10, R10, R85, R84, !PT ;  /* 0x000000550a0a7276 */ /* 0x000fe40007810054 */
[----:B------:R-:W-:-:S02]  /*20bf0*/  ISETP.GE.AND P0, PT, R95, R247, PT ;  /* 0x000000f75f00720c */ /* 0x000fc40003f06270 */
[----:B------:R-:W-:Y:S02]  /*20c00*/  FSEL R81, R76, -INF , !P4 ;  /* 0xff8000004c517808 */ /* 0x000fe40006000000 */
[----:B------:R-:W-:Y:S02]  /*20c10*/  FSEL R68, R68, -INF , P3 ;  /* 0xff80000044447808 */ /* 0x000fe40001800000 */
[----:B------:R-:W-:Y:S02]  /*20c20*/  ISETP.GE.AND P4, PT, R79, R246, PT ;  /* 0x000000f64f00720c */ /* 0x000fe40003f86270 */
[----:B------:R-:W-:Y:S02]  /*20c30*/  FSEL R80, R77, -INF , !P6 ;  /* 0xff8000004d507808 */ /* 0x000fe40007000000 */
[----:B------:R-:W-:Y:S02]  /*20c40*/  ISETP.GE.AND P3, PT, R91, R247, PT ;  /* 0x000000f75b00720c */ /* 0x000fe40003f66270 */
[----:B------:R-:W-:-:S02]  /*20c50*/  FSEL R69, R69, -INF , P1 ;  /* 0xff80000045457808 */ /* 0x000fc40000800000 */
[----:B------:R-:W-:Y:S02]  /*20c60*/  FMNMX3.FTZ R10, R10, R83, R82, !PT ;  /* 0x000000530a0a7276 */ /* 0x000fe40007810052 */
[-C--:B------:R-:W-:Y:S02]  /*20c70*/  ISETP.GE.AND P6, PT, R95, R246.reuse, PT ;  /* 0x000000f65f00720c */ /* 0x080fe40003fc6270 */
[----:B------:R-:W-:Y:S02]  /*20c80*/  FSEL R70, R70, -INF , P0 ;  /* 0xff80000046467808 */ /* 0x000fe40000000000 */
[----:B------:R-:W-:Y:S02]  /*20c90*/  FSEL R79, R68, -INF , !P5 ;  /* 0xff800000444f7808 */ /* 0x000fe40006800000 */
[----:B------:R-:W-:Y:S02]  /*20ca0*/  ISETP.GE.AND P1, PT, R75, R247, PT ;  /* 0x000000f74b00720c */ /* 0x000fe40003f26270 */
[----:B------:R-:W-:-:S02]  /*20cb0*/  ISETP.GE.AND P5, PT, R91, R246, PT ;  /* 0x000000f65b00720c */ /* 0x000fc40003fa6270 */
[----:B------:R-:W-:Y:S02]  /*20cc0*/  FSEL R78, R69, -INF , !P4 ;  /* 0xff800000454e7808 */ /* 0x000fe40006000000 */
[----:B------:R-:W-:Y:S02]  /*20cd0*/  ISETP.GE.AND P0, PT, R74, R247, PT ;  /* 0x000000f74a00720c */ /* 0x000fe40003f06270 */
[----:B------:R-:W-:Y:S02]  /*20ce0*/  FSEL R71, R71, -INF , P3 ;  /* 0xff80000047477808 */ /* 0x000fe40001800000 */
[----:B------:R-:W-:Y:S02]  /*20cf0*/  FMNMX3.FTZ R10, R10, R81, R80, !PT ;  /* 0x000000510a0a7276 */ /* 0x000fe40007810050 */
[----:B------:R-:W-:Y:S02]  /*20d00*/  ISETP.GE.AND P4, PT, R75, R246, PT ;  /* 0x000000f64b00720c */ /* 0x000fe40003f86270 */
[----:B------:R-:W-:-:S02]  /*20d10*/  FSEL R77, R70, -INF , !P6 ;  /* 0xff800000464d7808 */ /* 0x000fc40007000000 */
[----:B------:R-:W-:Y:S02]  /*20d20*/  ISETP.GE.AND P6, PT, R74, R246, PT ;  /* 0x000000f64a00720c */ /* 0x000fe40003fc6270 */
[-C--:B------:R-:W-:Y:S02]  /*20d30*/  ISETP.GE.AND P3, PT, R72, R247.reuse, PT ;  /* 0x000000f74800720c */ /* 0x080fe40003f66270 */
[----:B------:R-:W-:Y:S02]  /*20d40*/  FSEL R75, R210, -INF , P1 ;  /* 0xff800000d24b7808 */ /* 0x000fe40000800000 */
        /* <DEDUP_REMOVED lines=40> */
[----:B------:R-:W-:Y:S02]  /*20fd0*/  FSEL R63, R14, -INF , !P5 ;  /* 0xff8000000e3f7808 */ /* 0x000fe40006800000 */
[----:B------:R-:W-:Y:S02]  /*20fe0*/  FSEL R16, R16, -INF , P0 ;  /* 0xff80000010107808 */ /* 0x000fe40000000000 */
[-C--:B------:R-:W-:Y:S02]  /*20ff0*/  ISETP.GE.AND P6, PT, R19, R246.reuse, PT ;  /* 0x000000f61300720c */ /* 0x080fe40003fc6270 */
[----:B------:R-:W-:Y:S02]  /*21000*/  ISETP.GE.AND P5, PT, R18, R246, PT ;  /* 0x000000f61200720c */ /* 0x000fe40003fa6270 */
[----:B------:R-:W-:-:S02]  /*21010*/  ISETP.GE.AND P1, PT, R6, R247, PT ;  /* 0x000000f70600720c */ /* 0x000fc40003f26270 */
[----:B------:R-:W-:Y:S02]  /*21020*/  FSEL R64, R15, -INF , !P4 ;  /* 0xff8000000f407808 */ /* 0x000fe40006000000 */
[----:B------:R-:W-:Y:S02]  /*21030*/  ISETP.GE.AND P0, PT, R5, R247, PT ;  /* 0x000000f70500720c */ /* 0x000fe40003f06270 */
[----:B------:R-:W-:Y:S02]  /*21040*/  FSEL R17, R17, -INF , P3 ;  /* 0xff80000011117808 */ /* 0x000fe40001800000 */
[----:B------:R-:W-:Y:S02]  /*21050*/  FMNMX3.FTZ R10, R10, R65, R68, !PT ;  /* 0x000000410a0a7276 */ /* 0x000fe40007810044 */
[-C--:B------:R-:W-:Y:S02]  /*21060*/  ISETP.GE.AND P3, PT, R5, R246.reuse, PT ;  /* 0x000000f60500720c */ /* 0x080fe40003f66270 */
[----:B------:R-:W-:-:S02]  /*21070*/  ISETP.GE.AND P4, PT, R6, R246, PT ;  /* 0x000000f60600720c */ /* 0x000fc40003f86270 */
[----:B------:R-:W-:Y:S02]  /*21080*/  FSEL R4, R4, -INF , P1 ;  /* 0xff80000004047808 */ /* 0x000fe40000800000 */
        /* <DEDUP_REMOVED lines=8> */
[----:B------:R-:W1:Y:S01]  /*21110*/  SHFL.BFLY PT, R6, R5, 0x2, 0x1f ;  /* 0x0c401f0005067f89 */ /* 0x000e6200000e0000 */
[----:B------:R-:W3:Y:S01]  /*21120*/  S2R R4, SR_TID.X ;  /* 0x0000000000047919 */ /* 0x000ee20000002100 */
[----:B-1----:R-:W-:-:S05]  /*21130*/  FMNMX.FTZ R6, R5, R6, !PT ;  /* 0x0000000605067209 */ /* 0x002fca0007810000 */
[----:B------:R-:W1:Y:S01]  /*21140*/  SHFL.BFLY PT, R29, R6, 0x1, 0x1f ;  /* 0x0c201f00061d7f89 */ /* 0x000e6200000e0000 */
[----:B---3--:R-:W-:-:S05]  /*21150*/  IMAD.SHL.U32 R4, R4, 0x40, RZ ;  /* 0x0000004004047824 */ /* 0x008fca00078e00ff */
[----:B------:R-:W-:-:S04]  /*21160*/  LOP3.LUT R4, R3, 0x200, R4, 0xf8, !PT ;  /* 0x0000020003047812 */ /* 0x000fc800078ef804 */
[----:B------:R-:W-:-:S05]  /*21170*/  LEA R95, R4, UR6, 0x1 ;  /* 0x00000006045f7c11 */ /* 0x000fca000f8e08ff */
[----:B------:R-:W3:Y:S01]  /*21180*/  LDSM.16.MT88.4 R8, [R95+0xa000] ;  /* 0x00a000005f08783b */ /* 0x000ee20000004200 */
[----:B-1----:R-:W-:-:S04]  /*21190*/  FMNMX.FTZ R29, R6, R29, !PT ;  /* 0x0000001d061d7209 */ /* 0x002fc80007810000 */
[----:B------:R-:W-:Y:S01]  /*211a0*/  FSETP.NEU.FTZ.AND P0, PT, R29, -INF , PT ;  /* 0xff8000001d00780b */ /* 0x000fe20003f1d000 */
[----:B------:R-:W-:-:S03]  /*211b0*/  FMUL.FTZ R90, R57, R29 ;  /* 0x0000001d395a7220 */ /* 0x000fc60000410000 */
[----:B------:R-:W-:Y:S02]  /*211c0*/  FSEL R5, R29, RZ, P0 ;  /* 0x000000ff1d057208 */ /* 0x000fe40000000000 */
[----:B------:R-:W-:Y:S01]  /*211d0*/  FSEL R90, R90, RZ, P0 ;  /* 0x000000ff5a5a7208 */ /* 0x000fe20000000000 */
[----:B------:R1:W4:Y:S02]  /*211e0*/  MUFU.EX2 R13, R96 ;  /* 0x00000060000d7308 */ /* 0x0003240000000800 */
[----:B------:R-:W-:Y:S02]  /*211f0*/  FADD.FTZ R4, R0, -R5 ;  /* 0x8000000500047221 */ /* 0x000fe40000010000 */
[-CC-:B------:R-:W-:Y:S01]  /*21200*/  FFMA.FTZ R91, R97, R57.reuse, -R90.reuse ;  /* 0x00000039615b7223 */ /* 0x180fe2000001085a */
[-CC-:B------:R-:W-:Y:S01]  /*21210*/  FFMA.FTZ R3, R99, R57.reuse, -R90.reuse ;  /* 0x0000003963037223 */ /* 0x180fe2000001085a */
[-CC-:B------:R-:W-:Y:S01]  /*21220*/  FFMA.FTZ R97, R106, R57.reuse, -R90.reuse ;  /* 0x000000396a617223 */ /* 0x180fe2000001085a */
[----:B-1----:R-:W-:Y:S01]  /*21230*/  FFMA.FTZ R96, R98, R57, -R90 ;  /* 0x0000003962607223 */ /* 0x002fe2000001085a */
[----:B------:R-:W-:-:S02]  /*21240*/  FMUL.FTZ R98, R57, R4 ;  /* 0x0000000439627220 */ /* 0x000fc40000410000 */
[----:B------:R-:W-:Y:S04]  /*21250*/  MUFU.EX2 R91, R91 ;  /* 0x0000005b005b7308 */ /* 0x000fe80000000800 */
[----:B------:R-:W1:Y:S04]  /*21260*/  MUFU.EX2 R3, R3 ;  /* 0x0000000300037308 */ /* 0x000e680000000800 */
[----:B------:R-:W-:Y:S04]  /*21270*/  MUFU.EX2 R97, R97 ;  /* 0x0000006100617308 */ /* 0x000fe80000000800 */
[----:B------:R-:W-:Y:S04]  /*21280*/  MUFU.EX2 R96, R96 ;  /* 0x0000006000607308 */ /* 0x000fe80000000800 */
[----:B------:R-:W2:Y:S01]  /*21290*/  MUFU.EX2 R98, R98 ;  /* 0x0000006200627308 */ /* 0x000ea20000000800 */
[----:B------:R-:W-:-:S02]  /*212a0*/  IMAD.IADD R0, R166, 0x1, R95 ;  /* 0x00000001a6007824 */ /* 0x000fc400078e025f */
[C---:B------:R-:W-:Y:S02]  /*212b0*/  VIADD R12, R95.reuse, 0xa000 ;  /* 0x0000a0005f0c7836 */ /* 0x040fe40000000000 */
[----:B------:R-:W-:Y:S01]  /*212c0*/  VIADD R99, R95, 0xa040 ;  /* 0x0000a0405f637836 */ /* 0x000fe20000000000 */
[----:B------:R-:W3:Y:S01]  /*212d0*/  LDSM.16.MT88.4 R4, [R0+0xa000] ;  /* 0x00a000000004783b */ /* 0x000ee20000004200 */
[----:B------:R-:W-:Y:S02]  /*212e0*/  @P2 VIADD R99, R12, 0xffffffc0 ;  /* 0xffffffc00c632836 */ /* 0x000fe40000000000 */
[C---:B----4-:R-:W-:Y:S01]  /*212f0*/  FADD.FTZ R94, R13.reuse, R94 ;  /* 0x0000005e0d5e7221 */ /* 0x050fe20000010000 */
[----:B------:R-:W-:Y:S01]  /*21300*/  F2FP.BF16.F32.PACK_AB R12, R13, R100 ;  /* 0x000000640d0c723e */ /* 0x000fe200000010ff */
[----:B------:R-:W-:Y:S01]  /*21310*/  LDSM.16.MT88.4 R20, [R0+0xa800] ;  /* 0x00a800000014783b */ /* 0x000fe20000004200 */
[----:B------:R-:W-:Y:S02]  /*21320*/  F2FP.BF16.F32.PACK_AB R14, R92, R93 ;  /* 0x0000005d5c0e723e */ /* 0x000fe400000010ff */
[----:B-1----:R-:W-:Y:S01]  /*21330*/  F2FP.BF16.F32.PACK_AB R13, R3, R91 ;  /* 0x0000005b030d723e */ /* 0x002fe200000010ff */
[-C--:B--2---:R-:W-:Y:S01]  /*21340*/  FMUL.FTZ R162, R162, R98.reuse ;  /* 0x00000062a2a27220 */ /* 0x084fe20000410000 */
[----:B------:R-:W-:Y:S01]  /*21350*/  F2FP.BF16.F32.PACK_AB R15, R96, R97 ;  /* 0x00000061600f723e */ /* 0x000fe200000010ff */
[-C--:B------:R-:W-:Y:S01]  /*21360*/  FMUL.FTZ R163, R163, R98.reuse ;  /* 0x00000062a3a37220 */ /* 0x080fe20000410000 */
[-C--:B------:R-:W-:Y:S01]  /*21370*/  FMUL.FTZ R158, R158, R98.reuse ;  /* 0x000000629e9e7220 */ /* 0x080fe20000410000 */
[----:B------:R-:W-:Y:S01]  /*21380*/  FMUL.FTZ R159, R159, R98 ;  /* 0x000000629f9f7220 */ /* 0x000fe20000410000 */
[----:B------:R-:W1:Y:S01]  /*21390*/  LDSM.16.MT88.4 R16, [R99] ;  /* 0x000000006310783b */ /* 0x000e620000004200 */
[----:B------:R-:W-:-:S03]  /*213a0*/  IMAD.IADD R100, R166, 0x1, R99 ;  /* 0x00000001a6647824 */ /* 0x000fc600078e0263 */
[C---:B---3--:R-:W-:Y:S08]  /*213b0*/  HMMA.16816.F32.BF16 R160, R12.reuse, R8, R160 ;  /* 0x000000080ca0723c */ /* 0x048ff000000418a0 */
[C---:B------:R-:W-:Y:S01]  /*213c0*/  HMMA.16816.F32.BF16 R156, R12.reuse, R10, R156 ;  /* 0x0000000a0c9c723c */ /* 0x040fe2000004189c */
[----:B------:R-:W2:Y:S01]  /*213d0*/  LDSM.16.MT88.4 R8, [R100] ;  /* 0x000000006408783b */ /* 0x000ea20000004200 */
        /* <DEDUP_REMOVED lines=10> */
[----:B------:R-:W-:Y:S01]  /*21480*/  HMMA.16816.F32.BF16 R152, R12, R4, R152 ;  /* 0x000000040c98723c */ /* 0x000fe20000041898 */
[-C--:B------:R-:W-:Y:S01]  /*21490*/  FMUL.FTZ R134, R134, R98.reuse ;  /* 0x0000006286867220 */ /* 0x080fe20000410000 */
[----:B------:R-:W-:-:S06]  /*214a0*/  FMUL.FTZ R135, R135, R98 ;  /* 0x0000006287877220 */ /* 0x000fcc0000410000 */
[C---:B------:R-:W-:Y:S01]  /*214b0*/  HMMA.16816.F32.BF16 R148, R12.reuse, R6, R148 ;  /* 0x000000060c94723c */ /* 0x040fe20000041894 */
[----:B------:R-:W3:Y:S07]  /*214c0*/  LDSM.16.MT88.4 R4, [R95+0xa800] ;  /* 0x00a800005f04783b */ /* 0x000eee0000004200 */
[C---:B-1----:R-:W-:Y:S08]  /*214d0*/  HMMA.16816.F32.BF16 R144, R12.reuse, R16, R144 ;  /* 0x000000100c90723c */ /* 0x042ff00000041890 */
[----:B------:R-:W-:Y:S01]  /*214e0*/  HMMA.16816.F32.BF16 R140, R12, R18, R140 ;  /* 0x000000120c8c723c */ /* 0x000fe2000004188c */
[----:B------:R-:W1:Y:S01]  /*214f0*/  LDSM.16.MT88.4 R16, [R99+0x800] ;  /* 0x000800006310783b */ /* 0x000e620000004200 */
[-CC-:B------:R-:W-:Y:S01]  /*21500*/  FFMA.FTZ R108, R105, R57.reuse, -R90.reuse ;  /* 0x00000039696c7223 */ /* 0x180fe2000001085a */
[-CC-:B------:R-:W-:Y:S01]  /*21510*/  FFMA.FTZ R106, R115, R57.reuse, -R90.reuse ;  /* 0x00000039736a7223 */ /* 0x180fe2000001085a */
[----:B------:R-:W-:-:S04]  /*21520*/  FFMA.FTZ R107, R107, R57, -R90 ;  /* 0x000000396b6b7223 */ /* 0x000fc8000001085a */
[----:B--2---:R-:W-:Y:S01]  /*21530*/  HMMA.16816.F32.BF16 R136, R12, R8, R136 ;  /* 0x000000080c88723c */ /* 0x004fe20000041888 */
[----:B------:R-:W-:-:S07]  /*21540*/  FFMA.FTZ R24, R24, R57, -R90 ;  /* 0x0000003918187223 */ /* 0x000fce000001085a */
[----:B------:R-:W-:Y:S01]  /*21550*/  HMMA.16816.F32.BF16 R132, R12, R10, R132 ;  /* 0x0000000a0c84723c */ /* 0x000fe20000041884 */
[----:B------:R-:W2:Y:S01]  /*21560*/  LDSM.16.MT88.4 R8, [R100+0x800] ;  /* 0x000800006408783b */ /* 0x000ea20000004200 */
[----:B------:R-:W-:Y:S04]  /*21570*/  MUFU.EX2 R105, R24 ;  /* 0x0000001800697308 */ /* 0x000fe80000000800 */
[----:B------:R-:W4:Y:S04]  /*21580*/  MUFU.EX2 R108, R108 ;  /* 0x0000006c006c7308 */ /* 0x000f280000000800 */
[----:B------:R-:W-:Y:S04]  /*21590*/  MUFU.EX2 R106, R106 ;  /* 0x0000006a006a7308 */ /* 0x000fe80000000800 */
[----:B------:R-:W3:Y:S01]  /*215a0*/  MUFU.EX2 R107, R107 ;  /* 0x0000006b006b7308 */ /* 0x000ee20000000800 */
[----:B------:R-:W-:-:S02]  /*215b0*/  F2FP.BF16.F32.PACK_AB R12, R102, R101 ;  /* 0x00000065660c723e */ /* 0x000fc400000010ff */
[----:B------:R-:W-:Y:S02]  /*215c0*/  F2FP.BF16.F32.PACK_AB R14, R103, R104 ;  /* 0x00000068670e723e */ /* 0x000fe400000010ff */
[----:B----4-:R-:W-:Y:S02]  /*215d0*/  F2FP.BF16.F32.PACK_AB R13, R108, R105 ;  /* 0x000000696c0d723e */ /* 0x010fe400000010ff */
[----:B---3--:R-:W-:Y:S01]  /*215e0*/  F2FP.BF16.F32.PACK_AB R15, R107, R106 ;  /* 0x0000006a6b0f723e */ /* 0x008fe200000010ff */
[----:B------:R-:W-:-:S06]  /*215f0*/  FFMA.FTZ R115, R27, R57, -R90 ;  /* 0x000000391b737223 */ /* 0x000fcc000001085a */
[C---:B------:R-:W-:Y:S08]  /*21600*/  HMMA.16816.F32.BF16 R160, R12.reuse, R4, R160 ;  /* 0x000000040ca0723c */ /* 0x040ff000000418a0 */
[C---:B------:R-:W-:Y:S01]  /*21610*/  HMMA.16816.F32.BF16 R156, R12.reuse, R6, R156 ;  /* 0x000000060c9c723c */ /* 0x040fe2000004189c */
[----:B------:R-:W3:Y:S07]  /*21620*/  LDSM.16.MT88.4 R4, [R0+0xb000] ;  /* 0x00b000000004783b */ /* 0x000eee0000004200 */
[----:B-1----:R-:W-:Y:S01]  /*21630*/  HMMA.16816.F32.BF16 R144, R12, R16, R144 ;  /* 0x000000100c90723c */ /* 0x002fe20000041890 */
[----:B------:R-:W-:-:S02]  /*21640*/  FFMA.FTZ R16, R25, R57, -R90 ;  /* 0x0000003919107223 */ /* 0x000fc4000001085a */
[----:B------:R-:W1:Y:S01]  /*21650*/  LDSM.16.MT88.4 R24, [R99+0x1000] ;  /* 0x001000006318783b */ /* 0x000e620000004200 */
[-CC-:B------:R-:W-:Y:S01]  /*21660*/  FFMA.FTZ R113, R222, R57.reuse, -R90.reuse ;  /* 0x00000039de717223 */ /* 0x180fe2000001085a */
[----:B------:R-:W-:-:S03]  /*21670*/  FFMA.FTZ R116, R218, R57, -R90 ;  /* 0x00000039da747223 */ /* 0x000fc6000001085a */
[C---:B--2---:R-:W-:Y:S08]  /*21680*/  HMMA.16816.F32.BF16 R136, R12.reuse, R8, R136 ;  /* 0x000000080c88723c */ /* 0x044ff00000041888 */
[C---:B------:R-:W-:Y:S01]  /*21690*/  HMMA.16816.F32.BF16 R132, R12.reuse, R10, R132 ;  /* 0x0000000a0c84723c */ /* 0x040fe20000041884 */
[----:B------:R-:W2:Y:S07]  /*216a0*/  LDSM.16.MT88.4 R8, [R100+0x1000] ;  /* 0x001000006408783b */ /* 0x000eae0000004200 */
[C---:B------:R-:W-:Y:S08]  /*216b0*/  HMMA.16816.F32.BF16 R152, R12.reuse, R20, R152 ;  /* 0x000000140c98723c */ /* 0x040ff00000041898 */
[C---:B------:R-:W-:Y:S01]  /*216c0*/  HMMA.16816.F32.BF16 R148, R12.reuse, R22, R148 ;  /* 0x000000160c94723c */ /* 0x040fe20000041894 */
[----:B------:R-:W4:Y:S01]  /*216d0*/  LDSM.16.MT88.4 R20, [R95+0xb000] ;  /* 0x00b000005f14783b */ /* 0x000f220000004200 */
[----:B------:R-:W-:Y:S04]  /*216e0*/  MUFU.EX2 R115, R115 ;  /* 0x0000007300737308 */ /* 0x000fe80000000800 */
[----:B------:R3:W1:Y:S04]  /*216f0*/  MUFU.EX2 R114, R16 ;  /* 0x0000001000727308 */ /* 0x0006680000000800 */
[----:B------:R-:W-:Y:S04]  /*21700*/  MUFU.EX2 R113, R113 ;  /* 0x0000007100717308 */ /* 0x000fe80000000800 */
[----:B------:R-:W2:Y:S01]  /*21710*/  MUFU.EX2 R116, R116 ;  /* 0x0000007400747308 */ /* 0x000ea20000000800 */
[----:B------:R-:W-:Y:S01]  /*21720*/  HMMA.16816.F32.BF16 R140, R12, R18, R140 ;  /* 0x000000120c8c723c */ /* 0x000fe2000004188c */
[----:B------:R-:W-:-:S02]  /*21730*/  F2FP.BF16.F32.PACK_AB R12, R111, R112 ;  /* 0x000000706f0c723e */ /* 0x000fc400000010ff */
[----:B------:R-:W-:Y:S01]  /*21740*/  F2FP.BF16.F32.PACK_AB R14, R109, R110 ;  /* 0x0000006e6d0e723e */ /* 0x000fe200000010ff */
[----:B---3--:R-:W3:Y:S01]  /*21750*/  LDSM.16.MT88.4 R16, [R95+0xb800] ;  /* 0x00b800005f10783b */ /* 0x008ee20000004200 */
[----:B-1----:R-:W-:Y:S02]  /*21760*/  F2FP.BF16.F32.PACK_AB R13, R114, R115 ;  /* 0x00000073720d723e */ /* 0x002fe400000010ff */
[----:B--2---:R-:W-:Y:S01]  /*21770*/  F2FP.BF16.F32.PACK_AB R15, R116, R113 ;  /* 0x00000071740f723e */ /* 0x004fe200000010ff */
[-CC-:B------:R-:W-:Y:S01]  /*21780*/  FFMA.FTZ R121, R249, R57.reuse, -R90.reuse ;  /* 0x00000039f9797223 */ /* 0x180fe2000001085a */
[----:B------:R-:W-:-:S05]  /*21790*/  FFMA.FTZ R124, R231, R57, -R90 ;  /* 0x00000039e77c7223 */ /* 0x000fca000001085a */
[----:B------:R-:W-:Y:S01]  /*217a0*/  HMMA.16816.F32.BF16 R152, R12, R4, R152 ;  /* 0x000000040c98723c */ /* 0x000fe20000041898 */
[----:B------:R-:W-:-:S07]  /*217b0*/  FFMA.FTZ R251, R251, R57, -R90 ;  /* 0x00000039fbfb7223 */ /* 0x000fce000001085a */
[C---:B------:R-:W-:Y:S01]  /*217c0*/  HMMA.16816.F32.BF16 R148, R12.reuse, R6, R148 ;  /* 0x000000060c94723c */ /* 0x040fe20000041894 */
[----:B------:R-:W1:Y:S01]  /*217d0*/  LDSM.16.MT88.4 R4, [R0+0xb800] ;  /* 0x00b800000004783b */ /* 0x000e620000004200 */
[----:B------:R-:W-:Y:S06]  /*217e0*/  MUFU.EX2 R121, R121 ;  /* 0x0000007900797308 */ /* 0x000fec0000000800 */
[C---:B------:R-:W-:Y:S01]  /*217f0*/  HMMA.16816.F32.BF16 R144, R12.reuse, R24, R144 ;  /* 0x000000180c90723c */ /* 0x040fe20000041890 */
[-CC-:B------:R-:W-:Y:S01]  /*21800*/  FFMA.FTZ R24, R123, R57.reuse, -R90.reuse ;  /* 0x000000397b187223 */ /* 0x180fe2000001085a */
[----:B------:R-:W-:Y:S04]  /*21810*/  MUFU.EX2 R124, R124 ;  /* 0x0000007c007c7308 */ /* 0x000fe80000000800 */
[----:B------:R-:W-:Y:S02]  /*21820*/  MUFU.EX2 R123, R251 ;  /* 0x000000fb007b7308 */ /* 0x000fe40000000800 */
[C---:B------:R-:W-:Y:S02]  /*21830*/  HMMA.16816.F32.BF16 R136, R12.reuse, R8, R136 ;  /* 0x000000080c88723c */ /* 0x040fe40000041888 */
[----:B------:R-:W2:Y:S06]  /*21840*/  MUFU.EX2 R122, R24 ;  /* 0x00000018007a7308 */ /* 0x000eac0000000800 */
[C---:B------:R-:W-:Y:S01]  /*21850*/  HMMA.16816.F32.BF16 R132, R12.reuse, R10, R132 ;  /* 0x0000000a0c84723c */ /* 0x040fe20000041884 */
[----:B------:R-:W1:Y:S07]  /*21860*/  LDSM.16.MT88.4 R8, [R100+0x1800] ;  /* 0x001800006408783b */ /* 0x000e6e0000004200 */
[C---:B----4-:R-:W-:Y:S08]  /*21870*/  HMMA.16816.F32.BF16 R160, R12.reuse, R20, R160 ;  /* 0x000000140ca0723c */ /* 0x050ff000000418a0 */
[C---:B------:R-:W-:Y:S01]  /*21880*/  HMMA.16816.F32.BF16 R156, R12.reuse, R22, R156 ;  /* 0x000000160c9c723c */ /* 0x040fe2000004189c */
[----:B------:R-:W4:Y:S07]  /*21890*/  LDSM.16.MT88.4 R20, [R99+0x1800] ;  /* 0x001800006314783b */ /* 0x000f2e0000004200 */
[----:B------:R-:W-:Y:S01]  /*218a0*/  HMMA.16816.F32.BF16 R140, R12, R26, R140 ;  /* 0x0000001a0c8c723c */ /* 0x000fe2000004188c */
[----:B------:R-:W-:Y:S01]  /*218b0*/  F2FP.BF16.F32.PACK_AB R12, R119, R120 ;  /* 0x00000078770c723e */ /* 0x000fe200000010ff */
[-CC-:B------:R-:W-:Y:S01]  /*218c0*/  FFMA.FTZ R131, R223, R57.reuse, -R90.reuse ;  /* 0x00000039df837223 */ /* 0x180fe2000001085a */
[----:B------:R-:W-:Y:S01]  /*218d0*/  F2FP.BF16.F32.PACK_AB R14, R117, R118 ;  /* 0x00000076750e723e */ /* 0x000fe200000010ff */
[--C-:B------:R-:W-:Y:S01]  /*218e0*/  FFMA.FTZ R130, R221, R57, -R90.reuse ;  /* 0x00000039dd827223 */ /* 0x100fe2000001085a */
[----:B--2---:R-:W-:Y:S01]  /*218f0*/  F2FP.BF16.F32.PACK_AB R13, R122, R123 ;  /* 0x0000007b7a0d723e */ /* 0x004fe200000010ff */
[--C-:B------:R-:W-:Y:S01]  /*21900*/  FFMA.FTZ R129, R219, R57, -R90.reuse ;  /* 0x00000039db817223 */ /* 0x100fe2000001085a */
[----:B------:R-:W-:Y:S01]  /*21910*/  F2FP.BF16.F32.PACK_AB R15, R124, R121 ;  /* 0x000000797c0f723e */ /* 0x000fe200000010ff */
[-CC-:B------:R-:W-:Y:S01]  /*21920*/  FFMA.FTZ R166, R217, R57.reuse, -R90.reuse ;  /* 0x00000039d9a67223 */ /* 0x180fe2000001085a */
[----:B------:R-:W-:Y:S01]  /*21930*/  MUFU.EX2 R128, R128 ;  /* 0x0000008000807308 */ /* 0x000fe20000000800 */
[----:B------:R-:W-:Y:S04]  /*21940*/  LDSM.16.MT88.4 R24, [R99+0x2000] ;  /* 0x002000006318783b */ /* 0x000fe80000004200 */
[C---:B---3--:R-:W-:Y:S08]  /*21950*/  HMMA.16816.F32.BF16 R160, R12.reuse, R16, R160 ;  /* 0x000000100ca0723c */ /* 0x048ff000000418a0 */
[C---:B------:R-:W-:Y:S01]  /*21960*/  HMMA.16816.F32.BF16 R156, R12.reuse, R18, R156 ;  /* 0x000000120c9c723c */ /* 0x040fe2000004189c */
[----:B------:R-:W2:Y:S07]  /*21970*/  LDSM.16.MT88.4 R16, [R95+0xc000] ;  /* 0x00c000005f10783b */ /* 0x000eae0000004200 */
[C---:B-1----:R-:W-:Y:S08]  /*21980*/  HMMA.16816.F32.BF16 R152, R12.reuse, R4, R152 ;  /* 0x000000040c98723c */ /* 0x042ff00000041898 */
[C---:B------:R-:W-:Y:S01]  /*21990*/  HMMA.16816.F32.BF16 R148, R12.reuse, R6, R148 ;  /* 0x000000060c94723c */ /* 0x040fe20000041894 */
[----:B------:R-:W1:Y:S01]  /*219a0*/  LDSM.16.MT88.4 R4, [R0+0xc000] ;  /* 0x00c000000004783b */ /* 0x000e620000004200 */
[----:B------:R-:W3:Y:S04]  /*219b0*/  MUFU.EX2 R127, R200 ;  /* 0x000000c8007f7308 */ /* 0x000ee80000000800 */
[----:B------:R-:W-:Y:S02]  /*219c0*/  MUFU.EX2 R126, R126 ;  /* 0x0000007e007e7308 */ /* 0x000fe40000000800 */
[C---:B------:R-:W-:Y:S02]  /*219d0*/  HMMA.16816.F32.BF16 R136, R12.reuse, R8, R136 ;  /* 0x000000080c88723c */ /* 0x040fe40000041888 */
[----:B------:R-:W2:Y:S04]  /*219e0*/  MUFU.EX2 R125, R194 ;  /* 0x000000c2007d7308 */ /* 0x000ea80000000800 */
[----:B------:R-:W-:Y:S02]  /*219f0*/  MUFU.EX2 R131, R131 ;  /* 0x0000008300837308 */ /* 0x000fe40000000800 */
[C---:B------:R-:W-:Y:S01]  /*21a00*/  HMMA.16816.F32.BF16 R132, R12.reuse, R10, R132 ;  /* 0x0000000a0c84723c */ /* 0x040fe20000041884 */
[----:B------:R-:W1:Y:S01]  /*21a10*/  LDSM.16.MT88.4 R8, [R100+0x2000] ;  /* 0x002000006408783b */ /* 0x000e620000004200 */
[----:B------:R-:W2:Y:S04]  /*21a20*/  MUFU.EX2 R130, R130 ;  /* 0x0000008200827308 */ /* 0x000ea80000000800 */
[----:B------:R-:W-:Y:S04]  /*21a30*/  MUFU.EX2 R129, R129 ;  /* 0x0000008100817308 */ /* 0x000fe80000000800 */
[----:B------:R-:W2:Y:S01]  /*21a40*/  MUFU.EX2 R166, R166 ;  /* 0x000000a600a67308 */ /* 0x000ea20000000800 */
[C---:B----4-:R-:W-:Y:S08]  /*21a50*/  HMMA.16816.F32.BF16 R144, R12.reuse, R20, R144 ;  /* 0x000000140c90723c */ /* 0x050ff00000041890 */
[----:B------:R-:W-:Y:S01]  /*21a60*/  HMMA.16816.F32.BF16 R140, R12, R22, R140 ;  /* 0x000000160c8c723c */ /* 0x000fe2000004188c */
[----:B---3--:R-:W-:Y:S01]  /*21a70*/  F2FP.BF16.F32.PACK_AB R12, R127, R128 ;  /* 0x000000807f0c723e */ /* 0x008fe200000010ff */
[-CC-:B------:R-:W-:Y:S01]  /*21a80*/  FFMA.FTZ R185, R215, R57.reuse, -R90.reuse ;  /* 0x00000039d7b97223 */ /* 0x180fe2000001085a */
[----:B--2---:R-:W-:Y:S01]  /*21a90*/  F2FP.BF16.F32.PACK_AB R14, R125, R126 ;  /* 0x0000007e7d0e723e */ /* 0x004fe200000010ff */
[--C-:B------:R-:W-:Y:S01]  /*21aa0*/  FFMA.FTZ R178, R213, R57, -R90.reuse ;  /* 0x00000039d5b27223 */ /* 0x100fe2000001085a */
[----:B------:R-:W-:Y:S01]  /*21ab0*/  F2FP.BF16.F32.PACK_AB R13, R130, R131 ;  /* 0x00000083820d723e */ /* 0x000fe200000010ff */
[--C-:B------:R-:W-:Y:S01]  /*21ac0*/  FFMA.FTZ R187, R209, R57, -R90.reuse ;  /* 0x00000039d1bb7223 */ /* 0x100fe2000001085a */
[----:B------:R-:W-:Y:S01]  /*21ad0*/  F2FP.BF16.F32.PACK_AB R15, R166, R129 ;  /* 0x00000081a60f723e */ /* 0x000fe200000010ff */
[--C-:B------:R-:W-:Y:S01]  /*21ae0*/  FFMA.FTZ R211, R211, R57, -R90.reuse ;  /* 0x00000039d3d37223 */ /* 0x100fe2000001085a */
[----:B------:R-:W-:Y:S01]  /*21af0*/  MUFU.EX2 R174, R176 ;  /* 0x000000b000ae7308 */ /* 0x000fe20000000800 */
[----:B------:R-:W-:Y:S04]  /*21b00*/  LDSM.16.MT88.4 R20, [R99+0x2800] ;  /* 0x002800006314783b */ /* 0x000fe80000004200 */
[C---:B------:R-:W-:Y:S08]  /*21b10*/  HMMA.16816.F32.BF16 R160, R12.reuse, R16, R160 ;  /* 0x000000100ca0723c */ /* 0x040ff000000418a0 */
        /* <DEDUP_REMOVED lines=8> */
[----:B------:R-:W4:Y:S04]  /*21ba0*/  MUFU.EX2 R172, R192 ;  /* 0x000000c000ac7308 */ /* 0x000f280000000800 */
[----:B------:R-:W-:Y:S02]  /*21bb0*/  MUFU.EX2 R185, R185 ;  /* 0x000000b900b97308 */ /* 0x000fe40000000800 */
[C---:B------:R-:W-:Y:S01]  /*21bc0*/  HMMA.16816.F32.BF16 R132, R12.reuse, R10, R132 ;  /* 0x0000000a0c84723c */ /* 0x040fe20000041884 */
[----:B------:R-:W1:Y:S01]  /*21bd0*/  LDSM.16.MT88.4 R8, [R100+0x2800] ;  /* 0x002800006408783b */ /* 0x000e620000004200 */
[----:B------:R-:W2:Y:S04]  /*21be0*/  MUFU.EX2 R178, R178 ;  /* 0x000000b200b27308 */ /* 0x000ea80000000800 */
[----:B------:R-:W-:Y:S04]  /*21bf0*/  MUFU.EX2 R176, R211 ;  /* 0x000000d300b07308 */ /* 0x000fe80000000800 */
[----:B------:R-:W2:Y:S01]  /*21c00*/  MUFU.EX2 R187, R187 ;  /* 0x000000bb00bb7308 */ /* 0x000ea20000000800 */
[C---:B------:R-:W-:Y:S08]  /*21c10*/  HMMA.16816.F32.BF16 R144, R12.reuse, R24, R144 ;  /* 0x000000180c90723c */ /* 0x040ff00000041890 */
[----:B------:R-:W-:Y:S01]  /*21c20*/  HMMA.16816.F32.BF16 R140, R12, R26, R140 ;  /* 0x0000001a0c8c723c */ /* 0x000fe2000004188c */
[----:B---3--:R-:W-:Y:S01]  /*21c30*/  F2FP.BF16.F32.PACK_AB R12, R174, R183 ;  /* 0x000000b7ae0c723e */ /* 0x008fe200000010ff */
[--C-:B------:R-:W-:Y:S01]  /*21c40*/  FFMA.FTZ R194, R207, R57, -R90.reuse ;  /* 0x00000039cfc27223 */ /* 0x100fe2000001085a */
[----:B----4-:R-:W-:Y:S01]  /*21c50*/  F2FP.BF16.F32.PACK_AB R14, R172, R181 ;  /* 0x000000b5ac0e723e */ /* 0x010fe200000010ff */
[--C-:B------:R-:W-:Y:S01]  /*21c60*/  FFMA.FTZ R192, R193, R57, -R90.reuse ;  /* 0x00000039c1c07223 */ /* 0x100fe2000001085a */
[----:B--2---:R-:W-:Y:S01]  /*21c70*/  F2FP.BF16.F32.PACK_AB R13, R178, R185 ;  /* 0x000000b9b20d723e */ /* 0x004fe200000010ff */
[-CC-:B------:R-:W-:Y:S01]  /*21c80*/  FFMA.FTZ R195, R195, R57.reuse, -R90.reuse ;  /* 0x00000039c3c37223 */ /* 0x180fe2000001085a */
[----:B------:R-:W-:Y:S01]  /*21c90*/  F2FP.BF16.F32.PACK_AB R15, R187, R176 ;  /* 0x000000b0bb0f723e */ /* 0x000fe200000010ff */
[--C-:B------:R-:W-:Y:S01]  /*21ca0*/  FFMA.FTZ R205, R205, R57, -R90.reuse ;  /* 0x00000039cdcd7223 */ /* 0x100fe2000001085a */
[----:B------:R-:W-:Y:S05]  /*21cb0*/  LDSM.16.MT88.4 R24, [R99+0x3000] ;  /* 0x003000006318783b */ /* 0x000fea0000004200 */
[C---:B------:R-:W-:Y:S08]  /*21cc0*/  HMMA.16816.F32.BF16 R160, R12.reuse, R16, R160 ;  /* 0x000000100ca0723c */ /* 0x040ff000000418a0 */
[C---:B------:R-:W-:Y:S01]  /*21cd0*/  HMMA.16816.F32.BF16 R156, R12.reuse, R18, R156 ;  /* 0x000000120c9c723c */ /* 0x040fe2000004189c */
[----:B------:R-:W2:Y:S07]  /*21ce0*/  LDSM.16.MT88.4 R16, [R95+0xd000] ;  /* 0x00d000005f10783b */ /* 0x000eae0000004200 */
[C---:B-1----:R-:W-:Y:S08]  /*21cf0*/  HMMA.16816.F32.BF16 R152, R12.reuse, R4, R152 ;  /* 0x000000040c98723c */ /* 0x042ff00000041898 */
[C---:B------:R-:W-:Y:S01]  /*21d00*/  HMMA.16816.F32.BF16 R148, R12.reuse, R6, R148 ;  /* 0x000000060c94723c */ /* 0x040fe20000041894 */
[----:B------:R-:W1:Y:S01]  /*21d10*/  LDSM.16.MT88.4 R4, [R0+0xd000] ;  /* 0x00d000000004783b */ /* 0x000e620000004200 */
[----:B------:R-:W-:Y:S04]  /*21d20*/  MUFU.EX2 R191, R191 ;  /* 0x000000bf00bf7308 */ /* 0x000fe80000000800 */
[----:B------:R-:W3:Y:S02]  /*21d30*/  MUFU.EX2 R190, R190 ;  /* 0x000000be00be7308 */ /* 0x000ee40000000800 */
        /* <DEDUP_REMOVED lines=11> */
[----:B------:R-:W-:Y:S01]  /*21df0*/  FFMA.FTZ R196, R203, R57, -R90 ;  /* 0x00000039cbc47223 */ /* 0x000fe2000001085a */
[----:B----4-:R-:W-:-:S02]  /*21e00*/  F2FP.BF16.F32.PACK_AB R14, R188, R189 ;  /* 0x000000bdbc0e723e */ /* 0x010fc400000010ff */
[----:B--2---:R-:W-:Y:S02]  /*21e10*/  F2FP.BF16.F32.PACK_AB R13, R193, R194 ;  /* 0x000000c2c10d723e */ /* 0x004fe400000010ff */
[----:B------:R-:W-:Y:S01]  /*21e20*/  F2FP.BF16.F32.PACK_AB R15, R195, R192 ;  /* 0x000000c0c30f723e */ /* 0x000fe200000010ff */
[-CC-:B------:R-:W-:Y:S01]  /*21e30*/  FFMA.FTZ R197, R197, R57.reuse, -R90.reuse ;  /* 0x00000039c5c57223 */ /* 0x180fe2000001085a */
[-CC-:B------:R-:W-:Y:S01]  /*21e40*/  FFMA.FTZ R201, R201, R57.reuse, -R90.reuse ;  /* 0x00000039c9c97223 */ /* 0x180fe2000001085a */
[----:B------:R-:W-:Y:S01]  /*21e50*/  MUFU.EX2 R205, R184 ;  /* 0x000000b800cd7308 */ /* 0x000fe20000000800 */
[----:B------:R-:W-:Y:S03]  /*21e60*/  LDSM.16.MT88.4 R20, [R99+0x3800] ;  /* 0x003800006314783b */ /* 0x000fe60000004200 */
[C---:B------:R-:W-:Y:S08]  /*21e70*/  HMMA.16816.F32.BF16 R160, R12.reuse, R16, R160 ;  /* 0x000000100ca0723c */ /* 0x040ff000000418a0 */
[C---:B------:R-:W-:Y:S01]  /*21e80*/  HMMA.16816.F32.BF16 R156, R12.reuse, R18, R156 ;  /* 0x000000120c9c723c */ /* 0x040fe2000004189c */
[----:B------:R-:W2:Y:S07]  /*21e90*/  LDSM.16.MT88.4 R16, [R95+0xd800] ;  /* 0x00d800005f10783b */ /* 0x000eae0000004200 */
[C---:B-1----:R-:W-:Y:S08]  /*21ea0*/  HMMA.16816.F32.BF16 R152, R12.reuse, R4, R152 ;  /* 0x000000040c98723c */ /* 0x042ff00000041898 */
[C---:B------:R-:W-:Y:S01]  /*21eb0*/  HMMA.16816.F32.BF16 R148, R12.reuse, R6, R148 ;  /* 0x000000060c94723c */ /* 0x040fe20000041894 */
[----:B------:R-:W1:Y:S01]  /*21ec0*/  LDSM.16.MT88.4 R4, [R0+0xd800] ;  /* 0x00d800000004783b */ /* 0x000e620000004200 */
[----:B------:R-:W3:Y:S06]  /*21ed0*/  MUFU.EX2 R186, R186 ;  /* 0x000000ba00ba7308 */ /* 0x000eec0000000800 */
[C---:B------:R-:W-:Y:S01]  /*21ee0*/  HMMA.16816.F32.BF16 R144, R12.reuse, R24, R144 ;  /* 0x000000180c90723c */ /* 0x040fe20000041890 */
[----:B------:R-:W-:Y:S01]  /*21ef0*/  FFMA.FTZ R24, R199, R57, -R90 ;  /* 0x00000039c7187223 */ /* 0x000fe2000001085a */
[----:B------:R-:W-:Y:S04]  /*21f00*/  MUFU.EX2 R182, R182 ;  /* 0x000000b600b67308 */ /* 0x000fe80000000800 */
[----:B------:R-:W4:Y:S02]  /*21f10*/  MUFU.EX2 R203, R180 ;  /* 0x000000b400cb7308 */ /* 0x000f240000000800 */
[C---:B------:R-:W-:Y:S02]  /*21f20*/  HMMA.16816.F32.BF16 R136, R12.reuse, R8, R136 ;  /* 0x000000080c88723c */ /* 0x040fe40000041888 */
[----:B------:R-:W-:Y:S04]  /*21f30*/  MUFU.EX2 R196, R196 ;  /* 0x000000c400c47308 */ /* 0x000fe80000000800 */
[----:B------:R-:W2:Y:S02]  /*21f40*/  MUFU.EX2 R199, R201 ;  /* 0x000000c900c77308 */ /* 0x000ea40000000800 */
[C---:B------:R-:W-:Y:S01]  /*21f50*/  HMMA.16816.F32.BF16 R132, R12.reuse, R10, R132 ;  /* 0x0000000a0c84723c */ /* 0x040fe20000041884 */
[----:B------:R-:W1:Y:S01]  /*21f60*/  LDSM.16.MT88.4 R8, [R100+0x3800] ;  /* 0x003800006408783b */ /* 0x000e620000004200 */
[----:B------:R2:W-:Y:S04]  /*21f70*/  MUFU.EX2 R184, R24 ;  /* 0x0000001800b87308 */ /* 0x0005e80000000800 */
[----:B------:R-:W2:Y:S02]  /*21f80*/  MUFU.EX2 R197, R197 ;  /* 0x000000c500c57308 */ /* 0x000ea40000000800 */
[----:B------:R-:W-:Y:S01]  /*21f90*/  HMMA.16816.F32.BF16 R140, R12, R26, R140 ;  /* 0x0000001a0c8c723c */ /* 0x000fe2000004188c */
[----:B---3--:R-:W-:-:S02]  /*21fa0*/  F2FP.BF16.F32.PACK_AB R12, R205, R186 ;  /* 0x000000bacd0c723e */ /* 0x008fc400000010ff */
[----:B----4-:R-:W-:Y:S02]  /*21fb0*/  F2FP.BF16.F32.PACK_AB R14, R203, R182 ;  /* 0x000000b6cb0e723e */ /* 0x010fe400000010ff */
[----:B--2---:R-:W-:Y:S01]  /*21fc0*/  F2FP.BF16.F32.PACK_AB R13, R199, R196 ;  /* 0x000000c4c70d723e */ /* 0x004fe200000010ff */
[-CC-:B------:R-:W-:Y:S01]  /*21fd0*/  FFMA.FTZ R180, R177, R57.reuse, -R90.reuse ;  /* 0x00000039b1b47223 */ /* 0x180fe2000001085a */
[-CC-:B------:R-:W-:Y:S01]  /*21fe0*/  FFMA.FTZ R198, R173, R57.reuse, -R90.reuse ;  /* 0x00000039adc67223 */ /* 0x180fe2000001085a */
[----:B------:R-:W-:Y:S01]  /*21ff0*/  FFMA.FTZ R179, R179, R57, -R90 ;  /* 0x00000039b3b37223 */ /* 0x000fe2000001085a */
[----:B------:R-:W-:Y:S01]  /*22000*/  LDSM.16.MT88.4 R24, [R99+0x4000] ;  /* 0x004000006318783b */ /* 0x000fe20000004200 */
[----:B------:R-:W-:-:S07]  /*22010*/  F2FP.BF16.F32.PACK_AB R15, R197, R184 ;  /* 0x000000b8c50f723e */ /* 0x000fce00000010ff */
[C---:B------:R-:W-:Y:S08]  /*22020*/  HMMA.16816.F32.BF16 R160, R12.reuse, R16, R160 ;  /* 0x000000100ca0723c */ /* 0x040ff000000418a0 */
[C---:B------:R-:W-:Y:S01]  /*22030*/  HMMA.16816.F32.BF16 R156, R12.reuse, R18, R156 ;  /* 0x000000120c9c723c */ /* 0x040fe2000004189c */
[----:B------:R-:W2:Y:S07]  /*22040*/  LDSM.16.MT88.4 R16, [R95+0xe000] ;  /* 0x00e000005f10783b */ /* 0x000eae0000004200 */
[----:B-1----:R-:W-:Y:S01]  /*22050*/  HMMA.16816.F32.BF16 R152, R12, R4, R152 ;  /* 0x000000040c98723c */ /* 0x002fe20000041898 */
[----:B------:R-:W-:-:S07]  /*22060*/  FFMA.FTZ R175, R175, R57, -R90 ;  /* 0x00000039afaf7223 */ /* 0x000fce000001085a */
[C---:B------:R-:W-:Y:S01]  /*22070*/  HMMA.16816.F32.BF16 R148, R12.reuse, R6, R148 ;  /* 0x000000060c94723c */ /* 0x040fe20000041894 */
[----:B------:R-:W1:Y:S01]  /*22080*/  LDSM.16.MT88.4 R4, [R0+0xe000] ;  /* 0x00e000000004783b */ /* 0x000e620000004200 */
[----:B------:R-:W-:Y:S04]  /*22090*/  MUFU.EX2 R171, R171 ;  /* 0x000000ab00ab7308 */ /* 0x000fe80000000800 */
[----:B------:R-:W3:Y:S02]  /*220a0*/  MUFU.EX2 R170, R170 ;  /* 0x000000aa00aa7308 */ /* 0x000ee40000000800 */
[C---:B------:R-:W-:Y:S02]  /*220b0*/  HMMA.16816.F32.BF16 R136, R12.reuse, R8, R136 ;  /* 0x000000080c88723c */ /* 0x040fe40000041888 */
[----:B------:R-:W-:Y:S04]  /*220c0*/  MUFU.EX2 R169, R169 ;  /* 0x000000a900a97308 */ /* 0x000fe80000000800 */
[----:B------:R-:W4:Y:S02]  /*220d0*/  MUFU.EX2 R168, R168 ;  /* 0x000000a800a87308 */ /* 0x000f240000000800 */
[C---:B------:R-:W-:Y:S01]  /*220e0*/  HMMA.16816.F32.BF16 R132, R12.reuse, R10, R132 ;  /* 0x0000000a0c84723c */ /* 0x040fe20000041884 */
[----:B------:R-:W1:Y:S01]  /*220f0*/  LDSM.16.MT88.4 R8, [R100+0x4000] ;  /* 0x004000006408783b */ /* 0x000e620000004200 */
[----:B------:R-:W-:Y:S04]  /*22100*/  MUFU.EX2 R177, R179 ;  /* 0x000000b300b17308 */ /* 0x000fe80000000800 */
[----:B------:R-:W2:Y:S04]  /*22110*/  MUFU.EX2 R180, R180 ;  /* 0x000000b400b47308 */ /* 0x000ea80000000800 */
[----:B------:R4:W-:Y:S04]  /*22120*/  MUFU.EX2 R173, R175 ;  /* 0x000000af00ad7308 */ /* 0x0009e80000000800 */
[----:B------:R-:W2:Y:S01]  /*22130*/  MUFU.EX2 R198, R198 ;  /* 0x000000c600c67308 */ /* 0x000ea20000000800 */
[C---:B------:R-:W-:Y:S08]  /*22140*/  HMMA.16816.F32.BF16 R144, R12.reuse, R20, R144 ;  /* 0x000000140c90723c */ /* 0x040ff00000041890 */
[----:B------:R-:W-:Y:S01]  /*22150*/  HMMA.16816.F32.BF16 R140, R12, R22, R140 ;  /* 0x000000160c8c723c */ /* 0x000fe2000004188c */
[----:B---3--:R-:W-:Y:S01]  /*22160*/  F2FP.BF16.F32.PACK_AB R12, R170, R171 ;  /* 0x000000abaa0c723e */ /* 0x008fe200000010ff */
[----:B----4-:R-:W-:Y:S01]  /*22170*/  FFMA.FTZ R175, R89, R57, -R90 ;  /* 0x0000003959af7223 */ /* 0x010fe2000001085a */
[----:B------:R-:W-:-:S02]  /*22180*/  F2FP.BF16.F32.PACK_AB R14, R168, R169 ;  /* 0x000000a9a80e723e */ /* 0x000fc400000010ff */
[----:B--2---:R-:W-:Y:S02]  /*22190*/  F2FP.BF16.F32.PACK_AB R13, R180, R177 ;  /* 0x000000b1b40d723e */ /* 0x004fe400000010ff */
[----:B------:R-:W-:Y:S01]  /*221a0*/  F2FP.BF16.F32.PACK_AB R15, R198, R173 ;  /* 0x000000adc60f723e */ /* 0x000fe200000010ff */
[----:B------:R-:W-:Y:S06]  /*221b0*/  LDSM.16.MT88.4 R20, [R99+0x4800] ;  /* 0x004800006314783b */ /* 0x000fec0000004200 */
[C---:B------:R-:W-:Y:S08]  /*221c0*/  HMMA.16816.F32.BF16 R160, R12.reuse, R16, R160 ;  /* 0x000000100ca0723c */ /* 0x040ff000000418a0 */
[----:B------:R-:W-:Y:S01]  /*221d0*/  HMMA.16816.F32.BF16 R156, R12, R18, R156 ;  /* 0x000000120c9c723c */ /* 0x000fe2000004189c */
[----:B------:R-:W2:Y:S01]  /*221e0*/  LDSM.16.MT88.4 R16, [R0+0xe800] ;  /* 0x00e800000010783b */ /* 0x000ea20000004200 */
[----:B------:R-:W-:-:S06]  /*221f0*/  FFMA.FTZ R89, R86, R57, -R90 ;  /* 0x0000003956597223 */ /* 0x000fcc000001085a */
[C---:B-1----:R-:W-:Y:S08]  /*22200*/  HMMA.16816.F32.BF16 R152, R12.reuse, R4, R152 ;  /* 0x000000040c98723c */ /* 0x042ff00000041898 */
[C---:B------:R-:W-:Y:S01]  /*22210*/  HMMA.16816.F32.BF16 R148, R12.reuse, R6, R148 ;  /* 0x000000060c94723c */ /* 0x040fe20000041894 */
[----:B------:R-:W1:Y:S01]  /*22220*/  LDSM.16.MT88.4 R4, [R95+0xe800] ;  /* 0x00e800005f04783b */ /* 0x000e620000004200 */
[----:B------:R-:W-:Y:S06]  /*22230*/  MUFU.EX2 R56, R56 ;  /* 0x0000003800387308 */ /* 0x000fec0000000800 */
[C---:B------:R-:W-:Y:S01]  /*22240*/  HMMA.16816.F32.BF16 R144, R12.reuse, R24, R144 ;  /* 0x000000180c90723c */ /* 0x040fe20000041890 */
[-CC-:B------:R-:W-:Y:S01]  /*22250*/  FFMA.FTZ R25, R88, R57.reuse, -R90.reuse ;  /* 0x0000003958197223 */ /* 0x180fe2000001085a */
[----:B------:R-:W-:Y:S01]  /*22260*/  FFMA.FTZ R24, R87, R57, -R90 ;  /* 0x0000003957187223 */ /* 0x000fe2000001085a */
[----:B------:R-:W3:Y:S04]  /*22270*/  MUFU.EX2 R55, R55 ;  /* 0x0000003700377308 */ /* 0x000ee80000000800 */
[----:B------:R-:W-:Y:S01]  /*22280*/  MUFU.EX2 R54, R54 ;  /* 0x0000003600367308 */ /* 0x000fe20000000800 */
[C---:B------:R-:W-:Y:S03]  /*22290*/  HMMA.16816.F32.BF16 R136, R12.reuse, R8, R136 ;  /* 0x000000080c88723c */ /* 0x040fe60000041888 */
[----:B------:R-:W4:Y:S04]  /*222a0*/  MUFU.EX2 R53, R53 ;  /* 0x0000003500357308 */ /* 0x000f280000000800 */
[----:B------:R-:W-:Y:S01]  /*222b0*/  MUFU.EX2 R88, R175 ;  /* 0x000000af00587308 */ /* 0x000fe20000000800 */
[C---:B------:R-:W-:Y:S01]  /*222c0*/  HMMA.16816.F32.BF16 R132, R12.reuse, R10, R132 ;  /* 0x0000000a0c84723c */ /* 0x040fe20000041884 */
[----:B------:R-:W1:Y:S02]  /*222d0*/  LDSM.16.MT88.4 R8, [R100+0x4800] ;  /* 0x004800006408783b */ /* 0x000e640000004200 */
[----:B------:R-:W2:Y:S04]  /*222e0*/  MUFU.EX2 R87, R25 ;  /* 0x0000001900577308 */ /* 0x000ea80000000800 */
[----:B------:R-:W-:Y:S04]  /*222f0*/  MUFU.EX2 R86, R24 ;  /* 0x0000001800567308 */ /* 0x000fe80000000800 */
[----:B------:R-:W2:Y:S01]  /*22300*/  MUFU.EX2 R89, R89 ;  /* 0x0000005900597308 */ /* 0x000ea20000000800 */
[----:B------:R-:W-:Y:S01]  /*22310*/  HMMA.16816.F32.BF16 R140, R12, R26, R140 ;  /* 0x0000001a0c8c723c */ /* 0x000fe2000004188c */
[----:B---3--:R-:W-:-:S02]  /*22320*/  F2FP.BF16.F32.PACK_AB R12, R55, R56 ;  /* 0x00000038370c723e */ /* 0x008fc400000010ff */
[----:B----4-:R-:W-:Y:S02]  /*22330*/  F2FP.BF16.F32.PACK_AB R14, R53, R54 ;  /* 0x00000036350e723e */ /* 0x010fe400000010ff */
[----:B--2---:R-:W-:Y:S01]  /*22340*/  F2FP.BF16.F32.PACK_AB R13, R87, R88 ;  /* 0x00000058570d723e */ /* 0x004fe200000010ff */
[-CC-:B------:R-:W-:Y:S01]  /*22350*/  FFMA.FTZ R175, R85, R57.reuse, -R90.reuse ;  /* 0x0000003955af7223 */ /* 0x180fe2000001085a */
        /* <DEDUP_REMOVED lines=21> */
[----:B------:R2:W-:Y:S04]  /*224b0*/  MUFU.EX2 R82, R20 ;  /* 0x0000001400527308 */ /* 0x0005e80000000800 */
[----:B------:R-:W2:Y:S01]  /*224c0*/  MUFU.EX2 R85, R85 ;  /* 0x0000005500557308 */ /* 0x000ea20000000800 */
[----:B------:R-:W-:Y:S01]  /*224d0*/  HMMA.16816.F32.BF16 R140, R12, R22, R140 ;  /* 0x000000160c8c723c */ /* 0x000fe2000004188c */
[----:B---3--:R-:W-:-:S02]  /*224e0*/  F2FP.BF16.F32.PACK_AB R12, R51, R52 ;  /* 0x00000034330c723e */ /* 0x008fc400000010ff */
[----:B----4-:R-:W-:Y:S02]  /*224f0*/  F2FP.BF16.F32.PACK_AB R14, R49, R50 ;  /* 0x00000032310e723e */ /* 0x010fe400000010ff */
[----:B--2---:R-:W-:Y:S01]  /*22500*/  F2FP.BF16.F32.PACK_AB R13, R83, R84 ;  /* 0x00000054530d723e */ /* 0x004fe200000010ff */
[----:B------:R-:W2:Y:S01]  /*22510*/  LDSM.16.MT88.4 R20, [R99+0x5800] ;  /* 0x005800006314783b */ /* 0x000ea20000004200 */
[----:B------:R-:W-:-:S07]  /*22520*/  F2FP.BF16.F32.PACK_AB R15, R85, R82 ;  /* 0x00000052550f723e */ /* 0x000fce00000010ff */
[----:B------:R-:W-:Y:S01]  /*22530*/  HMMA.16816.F32.BF16 R152, R12, R16, R152 ;  /* 0x000000100c98723c */ /* 0x000fe20000041898 */
[----:B------:R-:W-:-:S07]  /*22540*/  FFMA.FTZ R200, R81, R57, -R90 ;  /* 0x0000003951c87223 */ /* 0x000fce000001085a */
[----:B------:R-:W-:Y:S01]  /*22550*/  HMMA.16816.F32.BF16 R148, R12, R18, R148 ;  /* 0x000000120c94723c */ /* 0x000fe20000041894 */
[----:B------:R-:W3:Y:S01]  /*22560*/  LDSM.16.MT88.4 R16, [R0+0xf800] ;  /* 0x00f800000010783b */ /* 0x000ee20000004200 */
[-CC-:B------:R-:W-:Y:S01]  /*22570*/  FFMA.FTZ R81, R78, R57.reuse, -R90.reuse ;  /* 0x000000394e517223 */ /* 0x180fe2000001085a */
[-CC-:B------:R-:W-:Y:S01]  /*22580*/  FFMA.FTZ R179, R80, R57.reuse, -R90.reuse ;  /* 0x0000003950b37223 */ /* 0x180fe2000001085a */
[----:B------:R-:W-:-:S04]  /*22590*/  FFMA.FTZ R175, R79, R57, -R90 ;  /* 0x000000394faf7223 */ /* 0x000fc8000001085a */
[C---:B-1----:R-:W-:Y:S01]  /*225a0*/  HMMA.16816.F32.BF16 R160, R12.reuse, R4, R160 ;  /* 0x000000040ca0723c */ /* 0x042fe200000418a0 */
[----:B------:R-:W-:Y:S07]  /*225b0*/  MUFU.EX2 R48, R48 ;  /* 0x0000003000307308 */ /* 0x000fee0000000800 */
[C---:B------:R-:W-:Y:S01]  /*225c0*/  HMMA.16816.F32.BF16 R156, R12.reuse, R6, R156 ;  /* 0x000000060c9c723c */ /* 0x040fe2000004189c */
[----:B------:R-:W1:Y:S01]  /*225d0*/  LDSM.16.MT88.4 R4, [R95+0xf800] ;  /* 0x00f800005f04783b */ /* 0x000e620000004200 */
[----:B------:R-:W4:Y:S04]  /*225e0*/  MUFU.EX2 R47, R47 ;  /* 0x0000002f002f7308 */ /* 0x000f280000000800 */
[----:B------:R-:W-:Y:S02]  /*225f0*/  MUFU.EX2 R46, R46 ;  /* 0x0000002e002e7308 */ /* 0x000fe40000000800 */
[C---:B------:R-:W-:Y:S02]  /*22600*/  HMMA.16816.F32.BF16 R144, R12.reuse, R24, R144 ;  /* 0x000000180c90723c */ /* 0x040fe40000041890 */
[----:B------:R-:W2:Y:S04]  /*22610*/  MUFU.EX2 R45, R45 ;  /* 0x0000002d002d7308 */ /* 0x000ea80000000800 */
[----:B------:R-:W-:Y:S02]  /*22620*/  MUFU.EX2 R80, R200 ;  /* 0x000000c800507308 */ /* 0x000fe40000000800 */
[C---:B------:R-:W-:Y:S01]  /*22630*/  HMMA.16816.F32.BF16 R140, R12.reuse, R26, R140 ;  /* 0x0000001a0c8c723c */ /* 0x040fe2000004188c */
[----:B------:R-:W1:Y:S01]  /*22640*/  LDSM.16.MT88.4 R24, [R100+0x5800] ;  /* 0x005800006418783b */ /* 0x000e620000004200 */
[----:B------:R-:W3:Y:S04]  /*22650*/  MUFU.EX2 R79, R179 ;  /* 0x000000b3004f7308 */ /* 0x000ee80000000800 */
[----:B------:R-:W-:Y:S04]  /*22660*/  MUFU.EX2 R78, R175 ;  /* 0x000000af004e7308 */ /* 0x000fe80000000800 */
[----:B------:R-:W3:Y:S01]  /*22670*/  MUFU.EX2 R81, R81 ;  /* 0x0000005100517308 */ /* 0x000ee20000000800 */
[C---:B------:R-:W-:Y:S08]  /*22680*/  HMMA.16816.F32.BF16 R136, R12.reuse, R8, R136 ;  /* 0x000000080c88723c */ /* 0x040ff00000041888 */
[----:B------:R-:W-:Y:S01]  /*22690*/  HMMA.16816.F32.BF16 R132, R12, R10, R132 ;  /* 0x0000000a0c84723c */ /* 0x000fe20000041884 */
[----:B------:R-:W1:Y:S01]  /*226a0*/  LDSM.16.MT88.4 R12, [R0+0x10000] ;  /* 0x01000000000c783b */ /* 0x000e620000004200 */
[----:B----4-:R-:W-:-:S02]  /*226b0*/  F2FP.BF16.F32.PACK_AB R8, R47, R48 ;  /* 0x000000302f08723e */ /* 0x010fc400000010ff */
[----:B--2---:R-:W-:Y:S02]  /*226c0*/  F2FP.BF16.F32.PACK_AB R10, R45, R46 ;  /* 0x0000002e2d0a723e */ /* 0x004fe400000010ff */
[----:B---3--:R-:W-:Y:S02]  /*226d0*/  F2FP.BF16.F32.PACK_AB R9, R79, R80 ;  /* 0x000000504f09723e */ /* 0x008fe400000010ff */
[----:B------:R-:W-:Y:S01]  /*226e0*/  F2FP.BF16.F32.PACK_AB R11, R81, R78 ;  /* 0x0000004e510b723e */ /* 0x000fe200000010ff */
[-CC-:B------:R-:W-:Y:S01]  /*226f0*/  FFMA.FTZ R175, R77, R57.reuse, -R90.reuse ;  /* 0x000000394daf7223 */ /* 0x180fe2000001085a */
[----:B------:R-:W-:-:S05]  /*22700*/  FFMA.FTZ R77, R74, R57, -R90 ;  /* 0x000000394a4d7223 */ /* 0x000fca000001085a */
[C---:B------:R-:W-:Y:S01]  /*22710*/  HMMA.16816.F32.BF16 R144, R8.reuse, R20, R144 ;  /* 0x000000140890723c */ /* 0x040fe20000041890 */
[-CC-:B------:R-:W-:Y:S01]  /*22720*/  FFMA.FTZ R21, R76, R57.reuse, -R90.reuse ;  /* 0x000000394c157223 */ /* 0x180fe2000001085a */
[----:B------:R-:W-:Y:S01]  /*22730*/  FFMA.FTZ R20, R75, R57, -R90 ;  /* 0x000000394b147223 */ /* 0x000fe2000001085a */
[----:B------:R-:W-:Y:S04]  /*22740*/  MUFU.EX2 R44, R44 ;  /* 0x0000002c002c7308 */ /* 0x000fe80000000800 */
[----:B------:R-:W2:Y:S01]  /*22750*/  MUFU.EX2 R43, R43 ;  /* 0x0000002b002b7308 */ /* 0x000ea20000000800 */
[C---:B------:R-:W-:Y:S03]  /*22760*/  HMMA.16816.F32.BF16 R152, R8.reuse, R16, R152 ;  /* 0x000000100898723c */ /* 0x040fe60000041898 */
[----:B------:R-:W-:Y:S04]  /*22770*/  MUFU.EX2 R42, R42 ;  /* 0x0000002a002a7308 */ /* 0x000fe80000000800 */
[----:B------:R-:W3:Y:S04]  /*22780*/  MUFU.EX2 R41, R41 ;  /* 0x0000002900297308 */ /* 0x000ee80000000800 */
[----:B------:R-:W-:Y:S04]  /*22790*/  MUFU.EX2 R76, R175 ;  /* 0x000000af004c7308 */ /* 0x000fe80000000800 */
[----:B------:R-:W4:Y:S04]  /*227a0*/  MUFU.EX2 R75, R21 ;  /* 0x00000015004b7308 */ /* 0x000f280000000800 */
[----:B------:R2:W-:Y:S04]  /*227b0*/  MUFU.EX2 R74, R20 ;  /* 0x00000014004a7308 */ /* 0x0005e80000000800 */
[----:B------:R-:W4:Y:S01]  /*227c0*/  MUFU.EX2 R77, R77 ;  /* 0x0000004d004d7308 */ /* 0x000f220000000800 */
[C---:B------:R-:W-:Y:S01]  /*227d0*/  HMMA.16816.F32.BF16 R140, R8.reuse, R22, R140 ;  /* 0x00000016088c723c */ /* 0x040fe2000004188c */
[----:B--2---:R-:W2:Y:S07]  /*227e0*/  LDSM.16.MT88.4 R20, [R100+0x6000] ;  /* 0x006000006414783b */ /* 0x004eae0000004200 */
[C---:B-1----:R-:W-:Y:S08]  /*227f0*/  HMMA.16816.F32.BF16 R160, R8.reuse, R4, R160 ;  /* 0x0000000408a0723c */ /* 0x042ff000000418a0 */
[C---:B------:R-:W-:Y:S01]  /*22800*/  HMMA.16816.F32.BF16 R156, R8.reuse, R6, R156 ;  /* 0x00000006089c723c */ /* 0x040fe2000004189c */
[----:B------:R-:W1:Y:S07]  /*22810*/  LDSM.16.MT88.4 R4, [R95+0x10000] ;  /* 0x010000005f04783b */ /* 0x000e6e0000004200 */
[C---:B------:R-:W-:Y:S01]  /*22820*/  HMMA.16816.F32.BF16 R148, R8.reuse, R18, R148 ;  /* 0x000000120894723c */ /* 0x040fe20000041894 */
[----:B------:R-:W1:Y:S07]  /*22830*/  LDSM.16.MT88.4 R16, [R99+0x6000] ;  /* 0x006000006310783b */ /* 0x000e6e0000004200 */
[C---:B------:R-:W-:Y:S08]  /*22840*/  HMMA.16816.F32.BF16 R136, R8.reuse, R24, R136 ;  /* 0x000000180888723c */ /* 0x040ff00000041888 */
[----:B------:R-:W-:Y:S01]  /*22850*/  HMMA.16816.F32.BF16 R132, R8, R26, R132 ;  /* 0x0000001a0884723c */ /* 0x000fe20000041884 */
[----:B------:R-:W-:-:S02]  /*22860*/  F2FP.BF16.F32.PACK_AB R8, R43, R44 ;  /* 0x0000002c2b08723e */ /* 0x000fc400000010ff */
[----:B---3--:R-:W-:Y:S02]  /*22870*/  F2FP.BF16.F32.PACK_AB R10, R41, R42 ;  /* 0x0000002a290a723e */ /* 0x008fe400000010ff */
[----:B----4-:R-:W-:Y:S02]  /*22880*/  F2FP.BF16.F32.PACK_AB R9, R75, R76 ;  /* 0x0000004c4b09723e */ /* 0x010fe400000010ff */
[----:B------:R-:W-:-:S07]  /*22890*/  F2FP.BF16.F32.PACK_AB R11, R77, R74 ;  /* 0x0000004a4d0b723e */ /* 0x000fce00000010ff */
[----:B------:R-:W-:Y:S01]  /*228a0*/  HMMA.16816.F32.BF16 R152, R8, R12, R152 ;  /* 0x0000000c0898723c */ /* 0x000fe20000041898 */
[----:B------:R-:W-:-:S04]  /*228b0*/  FFMA.FTZ R12, R250, R98, R91 ;  /* 0x00000062fa0c7223 */ /* 0x000fc8000001005b */
        /* <DEDUP_REMOVED lines=9> */
[C---:B--2---:R-:W-:Y:S01]  /*22950*/  HMMA.16816.F32.BF16 R136, R8.reuse, R20, R136 ;  /* 0x000000140888723c */ /* 0x044fe20000041888 */
[----:B------:R-:W-:Y:S02]  /*22960*/  FADD.FTZ R104, R104, R101 ;  /* 0x0000006568687221 */ /* 0x000fe40000010000 */
[----:B------:R-:W-:Y:S02]  /*22970*/  FADD.FTZ R20, R106, R105 ;  /* 0x000000696a147221 */ /* 0x000fe40000010000 */
[----:B------:R-:W-:Y:S02]  /*22980*/  FADD.FTZ R103, R103, R104 ;  /* 0x0000006867677221 */ /* 0x000fe40000010000 */
[----:B------:R-:W-:Y:S01]  /*22990*/  FADD.FTZ R20, R107, R20 ;  /* 0x000000146b147221 */ /* 0x000fe20000010000 */
[----:B-1----:R-:W-:Y:S01]  /*229a0*/  HMMA.16816.F32.BF16 R160, R8, R4, R160 ;  /* 0x0000000408a0723c */ /* 0x002fe200000418a0 */
[----:B------:R-:W-:-:S02]  /*229b0*/  FADD.FTZ R112, R112, R103 ;  /* 0x0000006770707221 */ /* 0x000fc40000010000 */
        /* <DEDUP_REMOVED lines=12> */
[-CC-:B------:R-:W-:Y:S01]  /*22a80*/  FFMA.FTZ R26, R69, R57.reuse, -R90.reuse ;  /* 0x00000039451a7223 */ /* 0x180fe2000001085a */
[----:B------:R-:W-:-:S06]  /*22a90*/  FFMA.FTZ R25, R70, R57, -R90 ;  /* 0x0000003946197223 */ /* 0x000fcc000001085a */
[----:B------:R-:W-:Y:S01]  /*22aa0*/  HMMA.16816.F32.BF16 R132, R8, R22, R132 ;  /* 0x000000160884723c */ /* 0x000fe20000041884 */
[----:B------:R-:W2:Y:S01]  /*22ab0*/  LDSM.16.MT88.4 R8, [R99+0x6800] ;  /* 0x006800006308783b */ /* 0x000ea20000004200 */
[----:B------:R-:W-:Y:S01]  /*22ac0*/  FADD.FTZ R109, R109, R110 ;  /* 0x0000006e6d6d7221 */ /* 0x000fe20000010000 */
[----:B------:R-:W-:Y:S01]  /*22ad0*/  FADD.FTZ R116, R116, R113 ;  /* 0x0000007174747221 */ /* 0x000fe20000010000 */
[----:B------:R-:W-:Y:S01]  /*22ae0*/  MUFU.EX2 R40, R40 ;  /* 0x0000002800287308 */ /* 0x000fe20000000800 */
[----:B------:R-:W3:Y:S01]  /*22af0*/  LDSM.16.MT88.4 R12, [R0+0x10800] ;  /* 0x01080000000c783b */ /* 0x000ee20000004200 */
[----:B------:R-:W-:Y:S01]  /*22b00*/  FADD.FTZ R120, R120, R109 ;  /* 0x0000006d78787221 */ /* 0x000fe20000010000 */
[----:B------:R-:W-:Y:S01]  /*22b10*/  FADD.FTZ R123, R123, R116 ;  /* 0x000000747b7b7221 */ /* 0x000fe20000010000 */
[----:B------:R-:W4:Y:S04]  /*22b20*/  MUFU.EX2 R39, R39 ;  /* 0x0000002700277308 */ /* 0x000f280000000800 */
[----:B------:R-:W-:Y:S01]  /*22b30*/  MUFU.EX2 R38, R38 ;  /* 0x0000002600267308 */ /* 0x000fe20000000800 */
[----:B------:R-:W-:-:S03]  /*22b40*/  FADD.FTZ R119, R119, R120 ;  /* 0x0000007877777221 */ /* 0x000fc60000010000 */
[----:B------:R-:W1:Y:S01]  /*22b50*/  MUFU.EX2 R37, R37 ;  /* 0x0000002500257308 */ /* 0x000e620000000800 */
[----:B------:R-:W-:-:S03]  /*22b60*/  FADD.FTZ R122, R122, R123 ;  /* 0x0000007b7a7a7221 */ /* 0x000fc60000010000 */
        /* <DEDUP_REMOVED lines=28> */
[C---:B------:R-:W-:Y:S01]  /*22d30*/  HMMA.16816.F32.BF16 R140, R16.reuse, R10, R140 ;  /* 0x0000000a108c723c */ /* 0x040fe2000004188c */
[----:B------:R-:W2:Y:S01]  /*22d40*/  LDSM.16.MT88.4 R8, [R95+0x11000] ;  /* 0x011000005f08783b */ /* 0x000ea20000004200 */
[----:B------:R-:W-:Y:S01]  /*22d50*/  FADD.FTZ R181, R181, R174 ;  /* 0x000000aeb5b57221 */ /* 0x000fe20000010000 */
[----:B------:R-:W-:Y:S01]  /*22d60*/  FADD.FTZ R176, R176, R185 ;  /* 0x000000b9b0b07221 */ /* 0x000fe20000010000 */
[-CC-:B------:R-:W-:Y:S01]  /*22d70*/  FFMA.FTZ R21, R65, R57.reuse, -R90.reuse ;  /* 0x0000003941157223 */ /* 0x180fe2000001085a */
[-CC-:B------:R-:W-:Y:S01]  /*22d80*/  FFMA.FTZ R20, R68, R57.reuse, -R90.reuse ;  /* 0x0000003944147223 */ /* 0x180fe2000001085a */
[-CC-:B------:R-:W-:Y:S01]  /*22d90*/  FFMA.FTZ R22, R63, R57.reuse, -R90.reuse ;  /* 0x000000393f167223 */ /* 0x180fe2000001085a */
[----:B------:R-:W-:Y:S01]  /*22da0*/  FADD.FTZ R172, R172, R181 ;  /* 0x000000b5acac7221 */ /* 0x000fe20000010000 */
[----:B------:R-:W-:Y:S01]  /*22db0*/  FFMA.FTZ R23, R64, R57, -R90 ;  /* 0x0000003940177223 */ /* 0x000fe2000001085a */
[----:B------:R-:W-:Y:S01]  /*22dc0*/  FADD.FTZ R187, R187, R176 ;  /* 0x000000b0bbbb7221 */ /* 0x000fe20000010000 */
[C---:B---3--:R-:W-:Y:S01]  /*22dd0*/  HMMA.16816.F32.BF16 R152, R16.reuse, R12, R152 ;  /* 0x0000000c1098723c */ /* 0x048fe20000041898 */
[----:B------:R-:W-:Y:S01]  /*22de0*/  FADD.FTZ R191, R191, R172 ;  /* 0x000000acbfbf7221 */ /* 0x000fe20000010000 */
[----:B------:R-:W-:Y:S01]  /*22df0*/  MUFU.EX2 R36, R36 ;  /* 0x0000002400247308 */ /* 0x000fe20000000800 */
[----:B------:R-:W-:Y:S01]  /*22e00*/  FADD.FTZ R194, R194, R187 ;  /* 0x000000bbc2c27221 */ /* 0x000fe20000010000 */
[----:B------:R-:W-:Y:S04]  /*22e10*/  LDSM.16.MT88.4 R92, [R95+0x11800] ;  /* 0x011800005f5c783b */ /* 0x000fe80000004200 */
[----:B------:R-:W-:Y:S01]  /*22e20*/  HMMA.16816.F32.BF16 R148, R16, R14, R148 ;  /* 0x0000000e1094723c */ /* 0x000fe20000041894 */
[----:B------:R-:W3:Y:S01]  /*22e30*/  LDSM.16.MT88.4 R12, [R0+0x11000] ;  /* 0x01100000000c783b */ /* 0x000ee20000004200 */
[----:B------:R-:W4:Y:S01]  /*22e40*/  MUFU.EX2 R35, R35 ;  /* 0x0000002300237308 */ /* 0x000f220000000800 */
[----:B------:R-:W-:Y:S01]  /*22e50*/  FADD.FTZ R190, R190, R191 ;  /* 0x000000bfbebe7221 */ /* 0x000fe20000010000 */
[----:B------:R-:W-:-:S02]  /*22e60*/  FADD.FTZ R193, R193, R194 ;  /* 0x000000c2c1c17221 */ /* 0x000fc40000010000 */
[----:B------:R-:W-:Y:S04]  /*22e70*/  MUFU.EX2 R34, R34 ;  /* 0x0000002200227308 */ /* 0x000fe80000000800 */
[----:B------:R-:W2:Y:S04]  /*22e80*/  MUFU.EX2 R33, R33 ;  /* 0x0000002100217308 */ /* 0x000ea80000000800 */
[----:B------:R-:W-:Y:S04]  /*22e90*/  MUFU.EX2 R21, R21 ;  /* 0x0000001500157308 */ /* 0x000fe80000000800 */
[----:B------:R-:W2:Y:S04]  /*22ea0*/  MUFU.EX2 R20, R20 ;  /* 0x0000001400147308 */ /* 0x000ea80000000800 */
[----:B------:R-:W-:Y:S04]  /*22eb0*/  MUFU.EX2 R22, R22 ;  /* 0x0000001600167308 */ /* 0x000fe80000000800 */
[----:B------:R-:W3:Y:S01]  /*22ec0*/  MUFU.EX2 R23, R23 ;  /* 0x0000001700177308 */ /* 0x000ee20000000800 */
        /* <DEDUP_REMOVED lines=8> */
[----:B----4-:R-:W-:Y:S01]  /*22f50*/  F2FP.BF16.F32.PACK_AB R16, R35, R36 ;  /* 0x000000242310723e */ /* 0x010fe200000010ff */
[----:B------:R-:W-:Y:S01]  /*22f60*/  FADD.FTZ R205, R205, R186 ;  /* 0x000000bacdcd7221 */ /* 0x000fe20000010000 */
[----:B--2---:R-:W-:Y:S01]  /*22f70*/  F2FP.BF16.F32.PACK_AB R18, R33, R34 ;  /* 0x000000222112723e */ /* 0x004fe200000010ff */
[----:B------:R-:W-:Y:S01]  /*22f80*/  FADD.FTZ R199, R199, R196 ;  /* 0x000000c4c7c77221 */ /* 0x000fe20000010000 */
[----:B------:R-:W-:Y:S01]  /*22f90*/  F2FP.BF16.F32.PACK_AB R17, R20, R21 ;  /* 0x000000151411723e */ /* 0x000fe200000010ff */
[----:B------:R-:W1:Y:S01]  /*22fa0*/  LDSM.16.MT88.4 R4, [R99+0x7000] ;  /* 0x007000006304783b */ /* 0x000e620000004200 */
[----:B---3--:R-:W-:-:S03]  /*22fb0*/  F2FP.BF16.F32.PACK_AB R19, R23, R22 ;  /* 0x000000161713723e */ /* 0x008fc600000010ff */
[----:B------:R-:W-:Y:S04]  /*22fc0*/  LDSM.16.MT88.4 R96, [R99+0x7800] ;  /* 0x007800006360783b */ /* 0x000fe80000004200 */
[----:B------:R-:W-:Y:S01]  /*22fd0*/  HMMA.16816.F32.BF16 R160, R16, R8, R160 ;  /* 0x0000000810a0723c */ /* 0x000fe200000418a0 */
[----:B------:R-:W-:-:S07]  /*22fe0*/  FADD.FTZ R8, R182, R205 ;  /* 0x000000cdb6087221 */ /* 0x000fce0000010000 */
[----:B------:R-:W-:Y:S01]  /*22ff0*/  HMMA.16816.F32.BF16 R156, R16, R10, R156 ;  /* 0x0000000a109c723c */ /* 0x000fe2000004189c */
[----:B------:R-:W-:Y:S01]  /*23000*/  FADD.FTZ R10, R184, R199 ;  /* 0x000000c7b80a7221 */ /* 0x000fe20000010000 */
[----:B------:R-:W-:-:S03]  /*23010*/  FADD.FTZ R8, R203, R8 ;  /* 0x00000008cb087221 */ /* 0x000fc60000010000 */
[----:B------:R-:W-:Y:S01]  /*23020*/  FADD.FTZ R10, R197, R10 ;  /* 0x0000000ac50a7221 */ /* 0x000fe20000010000 */
[----:B------:R-:W-:-:S03]  /*23030*/  FADD.FTZ R171, R171, R8 ;  /* 0x00000008abab7221 */ /* 0x000fc60000010000 */
[----:B------:R-:W-:Y:S01]  /*23040*/  FADD.FTZ R177, R177, R10 ;  /* 0x0000000ab1b17221 */ /* 0x000fe20000010000 */
[----:B------:R-:W-:Y:S01]  /*23050*/  FADD.FTZ R170, R170, R171 ;  /* 0x000000abaaaa7221 */ /* 0x000fe20000010000 */
[C---:B------:R-:W-:Y:S01]  /*23060*/  HMMA.16816.F32.BF16 R152, R16.reuse, R12, R152 ;  /* 0x0000000c1098723c */ /* 0x040fe20000041898 */
[----:B------:R-:W2:Y:S01]  /*23070*/  LDSM.16.MT88.4 R8, [R100+0x7000] ;  /* 0x007000006408783b */ /* 0x000ea20000004200 */
[----:B------:R-:W-:Y:S01]  /*23080*/  FADD.FTZ R180, R180, R177 ;  /* 0x000000b1b4b47221 */ /* 0x000fe20000010000 */
[----:B------:R-:W-:Y:S02]  /*23090*/  FADD.FTZ R13, R169, R170 ;  /* 0x000000aaa90d7221 */ /* 0x000fe40000010000 */
[----:B------:R-:W-:Y:S03]  /*230a0*/  LDSM.16.MT88.4 R100, [R100+0x7800] ;  /* 0x007800006464783b */ /* 0x000fe60000004200 */
        /* <DEDUP_REMOVED lines=36> */
[----:B-1----:R-:W-:Y:S01]  /*232f0*/  HMMA.16816.F32.BF16 R144, R16, R4, R144 ;  /* 0x000000041090723c */ /* 0x002fe20000041890 */
[----:B------:R-:W-:Y:S02]  /*23300*/  FADD.FTZ R40, R40, R41 ;  /* 0x0000002928287221 */ /* 0x000fe40000010000 */
[----:B------:R-:W-:-:S05]  /*23310*/  FADD.FTZ R24, R24, R77 ;  /* 0x0000004d18187221 */ /* 0x000fca0000010000 */
[----:B------:R-:W-:Y:S01]  /*23320*/  HMMA.16816.F32.BF16 R140, R16, R6, R140 ;  /* 0x00000006108c723c */ /* 0x000fe2000004188c */
[----:B------:R1:W3:Y:S01]  /*23330*/  LDSM.16.MT88.4 R4, [R0+0x11800] ;  /* 0x011800000004783b */ /* 0x0002e20000004200 */
[----:B------:R-:W-:Y:S01]  /*23340*/  FADD.FTZ R39, R39, R40 ;  /* 0x0000002827277221 */ /* 0x000fe20000010000 */
[----:B------:R-:W-:-:S03]  /*23350*/  FADD.FTZ R3, R3, R24 ;  /* 0x0000001803037221 */ /* 0x000fc60000010000 */
        /* <DEDUP_REMOVED lines=11> */
[----:B------:R-:W4:Y:S01]  /*23410*/  MUFU.EX2 R31, R31 ;  /* 0x0000001f001f7308 */ /* 0x000f220000000800 */
[----:B------:R-:W-:-:S03]  /*23420*/  FADD.FTZ R35, R35, R36 ;  /* 0x0000002423237221 */ /* 0x000fc60000010000 */
[----:B------:R-:W-:Y:S01]  /*23430*/  MUFU.EX2 R15, R15 ;  /* 0x0000000f000f7308 */ /* 0x000fe20000000800 */
[----:B------:R-:W-:-:S03]  /*23440*/  FADD.FTZ R21, R20, R21 ;  /* 0x0000001514157221 */ /* 0x000fc60000010000 */
[----:B------:R-:W1:Y:S01]  /*23450*/  MUFU.EX2 R12, R12 ;  /* 0x0000000c000c7308 */ /* 0x000e620000000800 */
[C---:B--2---:R-:W-:Y:S03]  /*23460*/  HMMA.16816.F32.BF16 R136, R16.reuse, R8, R136 ;  /* 0x000000081088723c */ /* 0x044fe60000041888 */
[----:B------:R-:W-:Y:S04]  /*23470*/  MUFU.EX2 R30, R30 ;  /* 0x0000001e001e7308 */ /* 0x000fe80000000800 */
[----:B------:R-:W2:Y:S01]  /*23480*/  MUFU.EX2 R13, R2 ;  /* 0x00000002000d7308 */ /* 0x000ea20000000800 */
[----:B------:R-:W-:Y:S03]  /*23490*/  HMMA.16816.F32.BF16 R132, R16, R10, R132 ;  /* 0x0000000a1084723c */ /* 0x000fe60000041884 */
[----:B------:R-:W-:Y:S04]  /*234a0*/  MUFU.EX2 R14, R14 ;  /* 0x0000000e000e7308 */ /* 0x000fe80000000800 */
[----:B------:R-:W3:Y:S01]  /*234b0*/  MUFU.EX2 R27, R27 ;  /* 0x0000001b001b7308 */ /* 0x000ee20000000800 */
[----:B------:R-:W3:Y:S01]  /*234c0*/  S2R R237, SR_CTAID.X ;  /* 0x0000000000ed7919 */ /* 0x000ee20000002500 */
[----:B------:R-:W-:Y:S01]  /*234d0*/  FADD.FTZ R34, R34, R35 ;  /* 0x0000002322227221 */ /* 0x000fe20000010000 */
[----:B------:R-:W-:Y:S01]  /*234e0*/  FADD.FTZ R22, R22, R21 ;  /* 0x0000001516167221 */ /* 0x000fe20000010000 */
[----:B------:R-:W3:Y:S01]  /*234f0*/  S2R R236, SR_CTAID.Y ;  /* 0x0000000000ec7919 */ /* 0x000ee20000002600 */
[----:B------:R-:W3:Y:S01]  /*23500*/  S2R R235, SR_CTAID.Z ;  /* 0x0000000000eb7919 */ /* 0x000ee20000002700 */
[----:B------:R-:W-:Y:S01]  /*23510*/  FADD.FTZ R33, R33, R34 ;  /* 0x0000002221217221 */ /* 0x000fe20000010000 */
[----:B------:R-:W-:Y:S01]  /*23520*/  FADD.FTZ R22, R23, R22 ;  /* 0x0000001617167221 */ /* 0x000fe20000010000 */
[----:B------:R-:W-:-:S02]  /*23530*/  ISETP.GT.AND P0, PT, R73, R228, PT ;  /* 0x000000e44900720c */ /* 0x000fc40003f04270 */
[----:B----4-:R-:W-:Y:S01]  /*23540*/  F2FP.BF16.F32.PACK_AB R8, R31, R32 ;  /* 0x000000201f08723e */ /* 0x010fe200000010ff */
[----:B------:R-:W-:Y:S01]  /*23550*/  FADD.FTZ R32, R32, R33 ;  /* 0x0000002120207221 */ /* 0x000fe20000010000 */
[C---:B-1----:R-:W-:Y:S01]  /*23560*/  F2FP.BF16.F32.PACK_AB R9, R12.reuse, R15 ;  /* 0x0000000f0c09723e */ /* 0x042fe200000010ff */
[----:B------:R-:W-:Y:S01]  /*23570*/  FADD.FTZ R15, R15, R22 ;  /* 0x000000160f0f7221 */ /* 0x000fe20000010000 */
[----:B--2---:R-:W-:Y:S02]  /*23580*/  F2FP.BF16.F32.PACK_AB R10, R13, R30 ;  /* 0x0000001e0d0a723e */ /* 0x004fe400000010ff */
[----:B---3--:R-:W-:Y:S01]  /*23590*/  F2FP.BF16.F32.PACK_AB R11, R27, R14 ;  /* 0x0000000e1b0b723e */ /* 0x008fe200000010ff */
        /* <DEDUP_REMOVED lines=13> */
[----:B------:R-:W-:-:S04]  /*23670*/  @P0 VIADD R251, R61, 0xfffffffd ;  /* 0xfffffffd3dfb0836 */ /* 0x000fc80000000000 */
        /* <DEDUP_REMOVED lines=8> */
.L_x_2945:
[----:B------:R-:W-:-:S07]  /*23700*/  IADD3 R251, PT, PT, R73, -0x1, RZ ;  /* 0xffffffff49fb7810 */ /* 0x000fce0007ffe0ff */
.L_x_2954:
[----:B------:R-:W-:Y:S05]  /*23710*/  BSYNC B2 ;  /* 0x0000000000027941 */ /* 0x000fea0003800000 */
.L_x_2944:
[----:B------:R-:W-:-:S13]  /*23720*/  ISETP.GE.AND P0, PT, R251, R228, PT ;  /* 0x000000e4fb00720c */ /* 0x000fda0003f06270 */
[----:B------:R-:W-:Y:S05]  /*23730*/  @!P0 BRA `(.L_x_2955) ;  /* 0x0000009400008947 */ /* 0x000fea0003800000 */
[----:B------:R-:W1:Y:S01]  /*23740*/  S2R R6, SR_TID.X ;  /* 0x0000000000067919 */ /* 0x000e620000002100 */
[----:B------:R-:W2:Y:S01]  /*23750*/  S2UR UR6, SR_CgaCtaId ;  /* 0x00000000000679c3 */ /* 0x000ea20000008800 */
[----:B------:R-:W-:Y:S01]  /*23760*/  UMOV UR7, 0x400 ;  /* 0x0000040000077882 */ /* 0x000fe20000000000 */
[----:B------:R-:W-:Y:S01]  /*23770*/  ISETP.NE.U32.AND P3, PT, R244, RZ, PT ;  /* 0x000000fff400720c */ /* 0x000fe20003f65070 */
[----:B------:R-:W-:-:S03]  /*23780*/  IMAD.MOV.U32 R166, RZ, RZ, R0 ;  /* 0x000000ffffa67224 */ /* 0x000fc600078e0000 */
[----:B------:R-:W-:Y:S01]  /*23790*/  ISETP.NE.AND.EX P3, PT, R245, RZ, PT, P3 ;  /* 0x000000fff500720c */ /* 0x000fe20003f65330 */
[----:B--2---:R-:W-:-:S06]  /*237a0*/  ULEA UR6, UR6, UR7, 0x18 ;  /* 0x0000000706067291 */ /* 0x004fcc000f8ec0ff */
[----:B------:R-:W-:Y:S02]  /*237b0*/  IMAD.U32 R222, RZ, RZ, UR6 ;  /* 0x00000006ffde7e24 */ /* 0x000fe4000f8e00ff */
[----:B-1----:R-:W-:-:S05]  /*237c0*/  IMAD.SHL.U32 R4, R6, 0x8, RZ ;  /* 0x0000000806047824 */ /* 0x002fca00078e00ff */
[C---:B------:R-:W-:Y:S02]  /*237d0*/  LOP3.LUT R3, R4.reuse, 0x1c0, RZ, 0xc0, !PT ;  /* 0x000001c004037812 */ /* 0x040fe400078ec0ff */
[----:B------:R-:W-:Y:S02]  /*237e0*/  LOP3.LUT R221, R4, 0x38, RZ, 0xc0, !PT ;  /* 0x0000003804dd7812 */ /* 0x000fe400078ec0ff */
[----:B------:R-:W-:Y:S01]  /*237f0*/  LOP3.LUT R6, R3, 0x38, R6, 0xf8, !PT ;  /* 0x0000003803067812 */ /* 0x000fe200078ef806 */
[----:B------:R-:W-:-:S03]  /*23800*/  IMAD.MOV.U32 R3, RZ, RZ, R2 ;  /* 0x000000ffff037224 */ /* 0x000fc600078e0002 */
[----:B------:R-:W-:-:S04]  /*23810*/  LOP3.LUT R249, R6, R221, RZ, 0x3c, !PT ;  /* 0x000000dd06f97212 */ /* 0x000fc800078e3cff */
[----:B------:R-:W-:-:S05]  /*23820*/  LOP3.LUT R249, R249, 0x1e00, R4, 0xf8, !PT ;  /* 0x00001e00f9f97812 */ /* 0x000fca00078ef804 */
[----:B------:R-:W-:-:S07]  /*23830*/  IMAD R249, R249, 0x2, R222 ;  /* 0x00000002f9f97824 */ /* 0x000fce00078e02de */
.L_x_2962:
[----:B------:R-:W1:Y:S01]  /*23840*/  S2R R216, SR_TID.X ;  /* 0x0000000000d87919 */ /* 0x000e620000002100 */
[----:B-----5:R-:W-:Y:S01]  /*23850*/  MOV R2, R232 ;  /* 0x000000e800027202 */ /* 0x020fe20000000f00 */
[----:B------:R-:W-:Y:S04]  /*23860*/  DEPBAR.LE SB0, 0x0 ;  /* 0x000080000000791a */ /* 0x000fe80000000000 */
[----:B------:R-:W-:Y:S05]  /*23870*/  WARPSYNC.ALL ;  /* 0x0000000000007948 */ /* 0x000fea0003800000 */
[----:B------:R-:W-:Y:S01]  /*23880*/  BAR.SYNC.DEFER_BLOCKING 0x0 ;  /* 0x0000000000007b1d */ /* 0x000fe20000010000 */
[----:B------:R-:W-:Y:S01]  /*23890*/  ISETP.GE.AND P1, PT, R221, R239, PT ;  /* 0x000000efdd00720c */ /* 0x000fe20003f26270 */
[----:B------:R-:W-:Y:S02]  /*238a0*/  @!P3 IMAD.MOV.U32 R5, RZ, RZ, RZ ;  /* 0x000000ffff05b224 */ /* 0x000fe400078e00ff */
[----:B------:R-:W-:Y:S03]  /*238b0*/  IMAD.MOV.U32 R0, RZ, RZ, R233 ;  /* 0x000000ffff007224 */ /* 0x000fe600078e00e9 */
[----:B------:R-:W-:Y:S01]  /*238c0*/  @!P3 IADD3 R5, P0, PT, RZ, -R5, RZ ;  /* 0x80000005ff05b210 */ /* 0x000fe20007f1e0ff */
[----:B------:R-:W2:Y:S01]  /*238d0*/  @!P3 LD.E R4, desc[UR4][R164.64+0x40] ;  /* 0x00004004a404b980 */ /* 0x000ea2000c101900 */
[----:B------:R-:W-:Y:S01]  /*238e0*/  BSSY.RECONVERGENT B0, `(.L_x_2956) ;  /* 0x0000047000007945 */ /* 0x000fe20003800200 */
[----:B--2---:R-:W-:Y:S04]  /*238f0*/  @!P3 IMAD.SHL.U32 R4, R4, 0x100, RZ ;  /* 0x000001000404b824 */ /* 0x004fe800078e00ff */
[----:B------:R-:W-:Y:S05]  /*23900*/  @!P3 IMAD.X R4, RZ, RZ, ~R4, P0 ;  /* 0x000000ffff04b224 */ /* 0x000fea00000e0e04 */
[----:B------:R-:W-:Y:S04]  /*23910*/  @!P3 SHF.R.S64 R5, R5, 0x1f, R4 ;  /* 0x0000001f0505b819 */ /* 0x000fe80000001004 */
[----:B------:R-:W-:Y:S02]  /*23920*/  @!P3 IADD3 R232, P0, PT, R232, R5, RZ ;  /* 0x00000005e8e8b210 */ /* 0x000fe40007f1e0ff */
[----:B-1----:R-:W-:Y:S02]  /*23930*/  SHF.L.U32 R5, R216, 0x6, RZ ;  /* 0x00000006d8057819 */ /* 0x002fe400000006ff */
[----:B------:R-:W-:Y:S01]  /*23940*/  @!P3 LEA.HI.X.SX32 R233, R4, R233, 0x1, P0 ;  /* 0x000000e904e9b211 */ /* 0x000fe200000f0eff */
[----:B------:R-:W-:Y:S08]  /*23950*/  @!P3 BRA `(.L_x_2957) ;  /* 0x0000000000fcb947 */ /* 0x000ff00003800000 */
[----:B------:R-:W2:Y:S04]  /*23960*/  LD.E R13, desc[UR4][R164.64+0x170] ;  /* 0x00017004a40d7980 */ /* 0x000ea8000c101900 */
[----:B------:R-:W3:Y:S01]  /*23970*/  LD.E.64 R16, desc[UR4][R164.64+0x28] ;  /* 0x00002804a4107980 */ /* 0x000ee2000c101b00 */
[-C--:B--2---:R-:W-:Y:S02]  /*23980*/  IABS R9, R13.reuse ;  /* 0x0000000d00097213 */ /* 0x084fe40000000000 */
[-C--:B------:R-:W-:Y:S02]  /*23990*/  IABS R7, R13.reuse ;  /* 0x0000000d00077213 */ /* 0x080fe40000000000 */
[----:B------:R-:W1:Y:S03]  /*239a0*/  I2F.RP R14, R9 ;  /* 0x00000009000e7306 */ /* 0x000e660000209400 */
[----:B------:R-:W-:Y:S07]  /*239b0*/  IMAD.MOV R7, RZ, RZ, -R7 ;  /* 0x000000ffff077224 */ /* 0x000fee00078e0a07 */
[----:B-1----:R-:W1:Y:S02]  /*239c0*/  MUFU.RCP R4, R14 ;  /* 0x0000000e00047308 */ /* 0x002e640000001000 */
[----:B-1----:R-:W-:Y:S02]  /*239d0*/  VIADD R10, R4, 0xffffffe ;  /* 0x0ffffffe040a7836 */ /* 0x002fe40000000000 */
[----:B------:R-:W-:Y:S06]  /*239e0*/  IMAD.SHL.U32 R4, R251, 0x100, RZ ;  /* 0x00000100fb047824 */ /* 0x000fec00078e00ff */
[----:B------:R-:W1:Y:S01]  /*239f0*/  F2I.FTZ.U32.TRUNC.NTZ R11, R10 ;  /* 0x0000000a000b7305 */ /* 0x000e62000021f000 */
[----:B------:R-:W-:Y:S02]  /*23a00*/  IABS R6, R4 ;  /* 0x0000000400067213 */ /* 0x000fe40000000000 */
[C---:B------:R-:W-:Y:S02]  /*23a10*/  IADD3 R12, PT, PT, R4.reuse, 0x100, RZ ;  /* 0x00000100040c7810 */ /* 0x040fe40007ffe0ff */
[-C--:B------:R-:W-:Y:S04]  /*23a20*/  LOP3.LUT R4, R4, R13.reuse, RZ, 0x3c, !PT ;  /* 0x0000000d04047212 */ /* 0x080fe800078e3cff */
[----:B------:R-:W-:Y:S02]  /*23a30*/  ISETP.GE.AND P0, PT, R4, RZ, PT ;  /* 0x000000ff0400720c */ /* 0x000fe40003f06270 */
[----:B------:R-:W-:Y:S01]  /*23a40*/  LOP3.LUT R4, RZ, R13, RZ, 0x33, !PT ;  /* 0x0000000dff047212 */ /* 0x000fe200078e33ff */
[--C-:B-1----:R-:W-:Y:S02]  /*23a50*/  IMAD.MOV R8, RZ, RZ, -R11.reuse ;  /* 0x000000ffff087224 */ /* 0x102fe400078e0a0b */
[----:B------:R-:W-:Y:S02]  /*23a60*/  IMAD.MOV.U32 R10, RZ, RZ, RZ ;  /* 0x000000ffff0a7224 */ /* 0x000fe400078e00ff */
[----:B------:R-:W-:Y:S01]  /*23a70*/  IMAD R15, R8, R9, RZ ;  /* 0x00000009080f7224 */ /* 0x000fe200078e02ff */
[----:B------:R-:W-:Y:S02]  /*23a80*/  IABS R8, R12 ;  /* 0x0000000c00087213 */ /* 0x000fe40000000000 */
[----:B------:R-:W-:Y:S01]  /*23a90*/  LOP3.LUT R12, R12, R13, RZ, 0x3c, !PT ;  /* 0x0000000d0c0c7212 */ /* 0x000fe200078e3cff */
        /* <DEDUP_REMOVED lines=15> */
[----:B------:R-:W-:Y:S09]  /*23b90*/  ISETP.NE.AND P4, PT, R13, RZ, PT ;  /* 0x000000ff0d00720c */ /* 0x000ff20003f85270 */
[----:B------:R-:W-:Y:S02]  /*23ba0*/  @P5 IADD3 R10, PT, PT, R10, 0x1, RZ ;  /* 0x000000010a0a5810 */ /* 0x000fe40007ffe0ff */
[----:B------:R-:W-:Y:S03]  /*23bb0*/  @P6 VIADD R11, R11, 0x1 ;  /* 0x000000010b0b6836 */ /* 0x000fe60000000000 */
[----:B------:R-:W-:Y:S02]  /*23bc0*/  @!P0 IMAD.MOV R10, RZ, RZ, -R10 ;  /* 0x000000ffff0a8224 */ /* 0x000fe400078e0a0a */
[----:B------:R-:W-:Y:S03]  /*23bd0*/  @!P2 IADD3 R11, PT, PT, -R11, RZ, RZ ;  /* 0x000000ff0b0ba210 */ /* 0x000fe60007ffe1ff */
[C---:B------:R-:W-:Y:S02]  /*23be0*/  SEL R9, R4.reuse, R10, !P4 ;  /* 0x0000000a04097207 */ /* 0x040fe40006000000 */
[----:B------:R-:W-:Y:S02]  /*23bf0*/  SEL R11, R4, R11, !P4 ;  /* 0x0000000b040b7207 */ /* 0x000fe40006000000 */
[-C--:B------:R-:W-:Y:S02]  /*23c00*/  LEA R20, P2, R9, R242.reuse, 0x2 ;  /* 0x000000f209147211 */ /* 0x080fe400078410ff */
[C---:B------:R-:W-:Y:S01]  /*23c10*/  LEA R18, P0, R11.reuse, R242, 0x2 ;  /* 0x000000f20b127211 */ /* 0x040fe200078010ff */
[----:B------:R-:W-:Y:S01]  /*23c20*/  IMAD.IADD R6, R11, 0x1, -R9 ;  /* 0x000000010b067824 */ /* 0x000fe200078e0a09 */
[-C--:B------:R-:W-:Y:S02]  /*23c30*/  LEA.HI.X.SX32 R21, R9, R243.reuse, 0x2, P2 ;  /* 0x000000f309157211 */ /* 0x080fe400010f16ff */
[----:B------:R-:W-:Y:S01]  /*23c40*/  LEA.HI.X.SX32 R19, R11, R243, 0x2, P0 ;  /* 0x000000f30b137211 */ /* 0x000fe200000f16ff */
[----:B------:R-:W-:Y:S02]  /*23c50*/  IMAD R13, R13, R6, -0x100 ;  /* 0xffffff000d0d7424 */ /* 0x000fe400078e0206 */
[----:B------:R-:W4:Y:S03]  /*23c60*/  LD.E R7, desc[UR4][R20.64] ;  /* 0x0000000414077980 */ /* 0x000f26000c101900 */
[----:B------:R-:W-:Y:S01]  /*23c70*/  SHF.R.S32.HI R9, RZ, 0x1f, R13 ;  /* 0x0000001fff097819 */ /* 0x000fe2000001140d */
[----:B------:R-:W4:Y:S01]  /*23c80*/  LD.E R4, desc[UR4][R18.64] ;  /* 0x0000000412047980 */ /* 0x000f22000c101900 */
        /* <DEDUP_REMOVED lines=12> */
.L_x_2957:
[----:B------:R-:W-:Y:S05]  /*23d50*/  BSYNC.RECONVERGENT B0 ;  /* 0x0000000000007941 */ /* 0x000fea0003800200 */
.L_x_2956:
[----:B------:R-:W-:Y:S01]  /*23d60*/  @!PT LDS RZ, [RZ] ;  /* 0x00000000fffff984 */ /* 0x000fe20000000800 */
[----:B------:R-:W-:Y:S01]  /*23d70*/  @!PT LDS RZ, [RZ] ;  /* 0x00000000fffff984 */ /* 0x000fe20000000800 */
[----:B------:R-:W-:Y:S01]  /*23d80*/  @!PT LDS RZ, [RZ] ;  /* 0x00000000fffff984 */ /* 0x000fe20000000800 */
[----:B------:R-:W-:Y:S01]  /*23d90*/  @!P1 LDGSTS.E.BYPASS.LTC128B.128 [R249+0xa000], desc[UR4][R232.64] ;  /* 0x0a000000e8f99fae */ /* 0x000fe2000b981a04 */
[C---:B------:R-:W-:Y:S01]  /*23da0*/  SHF.L.U32 R9, R226.reuse, 0x5, RZ ;  /* 0x00000005e2097819 */ /* 0x040fe200000006ff */
[----:B------:R-:W-:Y:S01]  /*23db0*/  BSSY.RECONVERGENT B1, `(.L_x_2958) ;  /* 0x000031c000017945 */ /* 0x000fe20003800200 */
[----:B------:R-:W-:Y:S02]  /*23dc0*/  LOP3.LUT R7, R5, 0x1c0, RZ, 0xc0, !PT ;  /* 0x000001c005077812 */ /* 0x000fe400078ec0ff */
[----:B------:R-:W-:Y:S02]  /*23dd0*/  IADD3 R6, P0, PT, R9, R232, RZ ;  /* 0x000000e809067210 */ /* 0x000fe40007f1e0ff */
[----:B------:R-:W-:Y:S01]  /*23de0*/  SHF.L.U64.HI R2, R226, 0x5, R227 ;  /* 0x00000005e2027819 */ /* 0x000fe200000102e3 */
[----:B------:R-:W-:Y:S01]  /*23df0*/  @P1 STS.128 [R249+0xa000], RZ ;  /* 0x00a000fff9001388 */ /* 0x000fe20000000c00 */
[--C-:B------:R-:W-:Y:S02]  /*23e00*/  LOP3.LUT R0, R7, 0x8, R216.reuse, 0xf8, !PT ;  /* 0x0000000807007812 */ /* 0x100fe400078ef8d8 */
[----:B------:R-:W-:Y:S02]  /*23e10*/  IADD3.X R7, PT, PT, R2, R233, RZ, P0, !PT ;  /* 0x000000e902077210 */ /* 0x000fe400007fe4ff */
[-C--:B------:R-:W-:Y:S02]  /*23e20*/  IADD3 R10, P0, PT, R6, R9.reuse, RZ ;  /* 0x00000009060a7210 */ /* 0x080fe40007f1e0ff */
[----:B------:R-:W-:Y:S01]  /*23e30*/  SHF.L.U32 R221, R216, 0x3, RZ ;  /* 0x00000003d8dd7819 */ /* 0x000fe200000006ff */
[----:B------:R-:W-:Y:S01]  /*23e40*/  @!PT LDS RZ, [RZ] ;  /* 0x00000000fffff984 */ /* 0x000fe20000000800 */
[----:B------:R-:W-:Y:S01]  /*23e50*/  @!PT LDS RZ, [RZ] ;  /* 0x00000000fffff984 */ /* 0x000fe20000000800 */
[----:B------:R-:W-:Y:S01]  /*23e60*/  @!PT LDS RZ, [RZ] ;  /* 0x00000000fffff984 */ /* 0x000fe20000000800 */
[----:B------:R1:W-:Y:S01]  /*23e70*/  @!P1 LDGSTS.E.BYPASS.LTC128B.128 [R249+0xa800], desc[UR4][R6.64] ;  /* 0x0a80000006f99fae */ /* 0x0003e2000b981a04 */
[-C--:B------:R-:W-:Y:S02]  /*23e80*/  IADD3.X R11, PT, PT, R7, R2.reuse, RZ, P0, !PT ;  /* 0x00000002070b7210 */ /* 0x080fe400007fe4ff */
[-C--:B------:R-:W-:Y:S02]  /*23e90*/  IADD3 R14, P0, PT, R10, R9.reuse, RZ ;  /* 0x000000090a0e7210 */ /* 0x080fe40007f1e0ff */
[----:B------:R-:W-:Y:S02]  /*23ea0*/  LOP3.LUT R221, R221, 0x38, RZ, 0xc0, !PT ;  /* 0x00000038dddd7812 */ /* 0x000fe400078ec0ff */
[-C--:B------:R-:W-:Y:S01]  /*23eb0*/  IADD3.X R15, PT, PT, R11, R2.reuse, RZ, P0, !PT ;  /* 0x000000020b0f7210 */ /* 0x080fe200007fe4ff */
[----:B------:R-:W-:Y:S01]  /*23ec0*/  @P1 STS.128 [R249+0xa800], RZ ;  /* 0x00a800fff9001388 */ /* 0x000fe20000000c00 */
[-C--:B------:R-:W-:Y:S02]  /*23ed0*/  IADD3 R12, P0, PT, R14, R9.reuse, RZ ;  /* 0x000000090e0c7210 */ /* 0x080fe40007f1e0ff */
[----:B------:R-:W-:Y:S02]  /*23ee0*/  LOP3.LUT R217, R5, 0x400, RZ, 0xc0, !PT ;  /* 0x0000040005d97812 */ /* 0x000fe400078ec0ff */
[-C--:B------:R-:W-:Y:S02]  /*23ef0*/  IADD3.X R13, PT, PT, R15, R2.reuse, RZ, P0, !PT ;  /* 0x000000020f0d7210 */ /* 0x080fe400007fe4ff */
[----:B------:R-:W-:Y:S01]  /*23f00*/  IADD3 R16, P0, PT, R12, R9, RZ ;  /* 0x000000090c107210 */ /* 0x000fe20007f1e0ff */
[----:B------:R-:W-:Y:S01]  /*23f10*/  @!PT LDS RZ, [RZ] ;  /* 0x00000000fffff984 */ /* 0x000fe20000000800 */
[----:B------:R-:W-:Y:S01]  /*23f20*/  @!PT LDS RZ, [RZ] ;  /* 0x00000000fffff984 */ /* 0x000fe20000000800 */
[----:B------:R-:W-:Y:S01]  /*23f30*/  @!PT LDS RZ, [RZ] ;  /* 0x00000000fffff984 */ /* 0x000fe20000000800 */
[----:B------:R-:W-:Y:S01]  /*23f40*/  @!P1 LDGSTS.E.BYPASS.LTC128B.128 [R249+0xb000], desc[UR4][R10.64] ;  /* 0x0b0000000af99fae */ /* 0x000fe2000b981a04 */
[----:B------:R-:W-:Y:S02]  /*23f50*/  LOP3.LUT R0, R0, R221, RZ, 0x3c, !PT ;  /* 0x000000dd00007212 */ /* 0x000fe400078e3cff */
[-C--:B------:R-:W-:Y:S02]  /*23f60*/  IADD3.X R17, PT, PT, R13, R2.reuse, RZ, P0, !PT ;  /* 0x000000020d117210 */ /* 0x080fe400007fe4ff */
[-C--:B------:R-:W-:Y:S02]  /*23f70*/  IADD3 R18, P0, PT, R16, R9.reuse, RZ ;  /* 0x0000000910127210 */ /* 0x080fe40007f1e0ff */
[----:B------:R-:W-:Y:S01]  /*23f80*/  SHF.R.U32.HI R167, RZ, 0x1, R216 ;  /* 0x00000001ffa77819 */ /* 0x000fe200000116d8 */
[----:B------:R-:W-:Y:S01]  /*23f90*/  @P1 STS.128 [R249+0xb000], RZ ;  /* 0x00b000fff9001388 */ /* 0x000fe20000000c00 */
[-C--:B------:R-:W-:Y:S02]  /*23fa0*/  IADD3.X R19, PT, PT, R17, R2.reuse, RZ, P0, !PT ;  /* 0x0000000211137210 */ /* 0x080fe400007fe4ff */
[----:B------:R-:W-:Y:S02]  /*23fb0*/  IADD3 R20, P0, PT, R18, R9, RZ ;  /* 0x0000000912147210 */ /* 0x000fe40007f1e0ff */
[----:B------:R-:W-:Y:S02]  /*23fc0*/  LEA R217, R0, R217, 0x1 ;  /* 0x000000d900d97211 */ /* 0x000fe400078e08ff */
[-C--:B------:R-:W-:Y:S01]  /*23fd0*/  IADD3.X R21, PT, PT, R19, R2.reuse, RZ, P0, !PT ;  /* 0x0000000213157210 */ /* 0x080fe200007fe4ff */
[----:B------:R-:W-:Y:S01]  /*23fe0*/  @!PT LDS RZ, [RZ] ;  /* 0x00000000fffff984 */ /* 0x000fe20000000800 */
[----:B------:R-:W-:Y:S01]  /*23ff0*/  @!PT LDS RZ, [RZ] ;  /* 0x00000000fffff984 */ /* 0x000fe20000000800 */
[----:B------:R-:W-:Y:S01]  /*24000*/  @!PT LDS RZ, [RZ] ;  /* 0x00000000fffff984 */ /* 0x000fe20000000800 */
[----:B------:R-:W-:Y:S01]  /*24010*/  @!P1 LDGSTS.E.BYPASS.LTC128B.128 [R249+0xb800], desc[UR4][R14.64] ;  /* 0x0b8000000ef99fae */ /* 0x000fe2000b981a04 */
[-C--:B------:R-:W-:Y:S02]  /*24020*/  IADD3 R22, P0, PT, R20, R9.reuse, RZ ;  /* 0x0000000914167210 */ /* 0x080fe40007f1e0ff */
[----:B------:R-:W-:Y:S02]  /*24030*/  SHF.L.U32 R220, R216, 0x5, RZ ;  /* 0x00000005d8dc7819 */ /* 0x000fe400000006ff */
[-C--:B------:R-:W-:Y:S02]  /*24040*/  IADD3.X R23, PT, PT, R21, R2.reuse, RZ, P0, !PT ;  /* 0x0000000215177210 */ /* 0x080fe400007fe4ff */
[----:B-1----:R-:W-:Y:S01]  /*24050*/  IADD3 R6, P0, PT, R22, R9, RZ ;  /* 0x0000000916067210 */ /* 0x002fe20007f1e0ff */
[----:B------:R-:W-:Y:S01]  /*24060*/  @P1 STS.128 [R249+0xb800], RZ ;  /* 0x00b800fff9001388 */ /* 0x000fe20000000c00 */
[----:B------:R-:W-:Y:S02]  /*24070*/  LOP3.LUT R0, R167, 0x8, RZ, 0xc0, !PT ;  /* 0x00000008a7007812 */ /* 0x000fe400078ec0ff */
[----:B------:R-:W-:Y:S02]  /*24080*/  IADD3.X R7, PT, PT, R23, R2, RZ, P0, !PT ;  /* 0x0000000217077210 */ /* 0x000fe400007fe4ff */
[----:B------:R-:W-:Y:S02]  /*24090*/  LOP3.LUT R220, R220, 0x7c00, RZ, 0xc0, !PT ;  /* 0x00007c00dcdc7812 */ /* 0x000fe400078ec0ff */
[--C-:B------:R-:W-:Y:S01]  /*240a0*/  LOP3.LUT R0, R0, 0x1c0, R5.reuse, 0xf8, !PT ;  /* 0x000001c000007812 */ /* 0x100fe200078ef805 */
[----:B------:R-:W-:Y:S01]  /*240b0*/  @!PT LDS RZ, [RZ] ;  /* 0x00000000fffff984 */ /* 0x000fe20000000800 */
[----:B------:R-:W-:Y:S01]  /*240c0*/  @!PT LDS RZ, [RZ] ;  /* 0x00000000fffff984 */ /* 0x000fe20000000800 */
[----:B------:R-:W-:Y:S01]  /*240d0*/  @!PT LDS RZ, [RZ] ;  /* 0x00000000fffff984 */ /* 0x000fe20000000800 */
[----:B------:R1:W-:Y:S01]  /*240e0*/  @!P1 LDGSTS.E.BYPASS.LTC128B.128 [R249+0xc000], desc[UR4][R12.64] ;  /* 0x0c0000000cf99fae */ /* 0x0003e2000b981a04 */
[----:B------:R-:W-:Y:S02]  /*240f0*/  LOP3.LUT R5, R220, 0x200, R5, 0xf8, !PT ;  /* 0x00000200dc057812 */ /* 0x000fe400078ef805 */
[----:B------:R-:W-:Y:S02]  /*24100*/  LOP3.LUT R0, R0, R221, RZ, 0x3c, !PT ;  /* 0x000000dd00007212 */ /* 0x000fe400078e3cff */
[----:B------:R-:W-:Y:S02]  /*24110*/  IADD3 R217, PT, PT, R222, R217, RZ ;  /* 0x000000d9ded97210 */ /* 0x000fe40007ffe0ff */
[----:B------:R-:W-:Y:S01]  /*24120*/  LOP3.LUT R5, R5, R0, RZ, 0xfc, !PT ;  /* 0x0000000005057212 */ /* 0x000fe200078efcff */
[----:B------:R-:W-:Y:S01]  /*24130*/  @P1 STS.128 [R249+0xc000], RZ ;  /* 0x00c000fff9001388 */ /* 0x000fe20000000c00 */
[----:B------:R-:W-:Y:S02]  /*24140*/  LOP3.LUT P2, RZ, R216, 0x4, RZ, 0xc0, !PT ;  /* 0x00000004d8ff7812 */ /* 0x000fe4000784c0ff */
[----:B------:R-:W-:Y:S05]  /*24150*/  LEA R219, R5, R222, 0x1 ;  /* 0x000000de05db7211 */ /* 0x000fea00078e08ff */
[----:B------:R-:W-:Y:S01]  /*24160*/  @!PT LDS RZ, [RZ] ;  /* 0x00000000fffff984 */ /* 0x000fe20000000800 */
[----:B------:R-:W-:Y:S01]  /*24170*/  @!PT LDS RZ, [RZ] ;  /* 0x00000000fffff984 */ /* 0x000fe20000000800 */
[----:B------:R-:W-:Y:S01]  /*24180*/  @!PT LDS RZ, [RZ] ;  /* 0x00000000fffff984 */ /* 0x000fe20000000800 */
[----:B------:R-:W-:Y:S08]  /*24190*/  @!P1 LDGSTS.E.BYPASS.LTC128B.128 [R249+0xc800], desc[UR4][R16.64] ;  /* 0x0c80000010f99fae */ /* 0x000ff0000b981a04 */
[----:B------:R-:W-:Y:S01]  /*241a0*/  @P1 STS.128 [R249+0xc800], RZ ;  /* 0x00c800fff9001388 */ /* 0x000fe20000000c00 */
[-C--:B-1----:R-:W-:Y:S04]  /*241b0*/  IADD3 R12, P0, PT, R6, R9.reuse, RZ ;  /* 0x00000009060c7210 */ /* 0x082fe80007f1e0ff */
[-C--:B------:R-:W-:Y:S03]  /*241c0*/  IADD3.X R13, PT, PT, R7, R2.reuse, RZ, P0, !PT ;  /* 0x00000002070d7210 */ /* 0x080fe600007fe4ff */
[----:B------:R-:W-:Y:S01]  /*241d0*/  @!PT LDS RZ, [RZ] ;  /* 0x00000000fffff984 */ /* 0x000fe20000000800 */
[----:B------:R-:W-:Y:S01]  /*241e0*/  @!PT LDS RZ, [RZ] ;  /* 0x00000000fffff984 */ /* 0x000fe20000000800 */
[----:B------:R-:W-:Y:S01]  /*241f0*/  @!PT LDS RZ, [RZ] ;  /* 0x00000000fffff984 */ /* 0x000fe20000000800 */
[----:B------:R-:W-:Y:S01]  /*24200*/  @!P1 LDGSTS.E.BYPASS.LTC128B.128 [R249+0xd000], desc[UR4][R18.64] ;  /* 0x0d00000012f99fae */ /* 0x000fe2000b981a04 */
[-C--:B------:R-:W-:Y:S04]  /*24210*/  IADD3 R14, P0, PT, R12, R9.reuse, RZ ;  /* 0x000000090c0e7210 */ /* 0x080fe80007f1e0ff */
[-C--:B------:R-:W-:Y:S02]  /*24220*/  IADD3.X R15, PT, PT, R13, R2.reuse, RZ, P0, !PT ;  /* 0x000000020d0f7210 */ /* 0x080fe400007fe4ff */
[-C--:B------:R-:W-:Y:S01]  /*24230*/  IADD3 R10, P0, PT, R14, R9.reuse, RZ ;  /* 0x000000090e0a7210 */ /* 0x080fe20007f1e0ff */
[----:B------:R-:W-:Y:S03]  /*24240*/  @P1 STS.128 [R249+0xd000], RZ ;  /* 0x00d000fff9001388 */ /* 0x000fe60000000c00 */
[-C--:B------:R-:W-:Y:S05]  /*24250*/  IADD3.X R11, PT, PT, R15, R2.reuse, RZ, P0, !PT ;  /* 0x000000020f0b7210 */ /* 0x080fea00007fe4ff */
        /* <DEDUP_REMOVED lines=34> */
[----:B-1----:R-:W-:Y:S04]  /*24480*/  @!P1 IADD3 R14, P0, PT, R12, R9, RZ ;  /* 0x000000090c0e9210 */ /* 0x002fe80007f1e0ff */
[----:B------:R-:W-:Y:S03]  /*24490*/  @!P1 IADD3.X R15, PT, PT, R13, R2, RZ, P0, !PT ;  /* 0x000000020d0f9210 */ /* 0x000fe600007fe4ff */
[----:B------:R-:W-:Y:S01]  /*244a0*/  @!PT LDS RZ, [RZ] ;  /* 0x00000000fffff984 */ /* 0x000fe20000000800 */
[----:B------:R-:W-:Y:S01]  /*244b0*/  @!PT LDS RZ, [RZ] ;  /* 0x00000000fffff984 */ /* 0x000fe20000000800 */
[----:B------:R-:W-:Y:S01]  /*244c0*/  @!PT LDS RZ, [RZ] ;  /* 0x00000000fffff984 */ /* 0x000fe20000000800 */
[----:B------:R1:W-:Y:S01]  /*244d0*/  @!P1 LDGSTS.E.BYPASS.LTC128B.128 [R249+0x10800], desc[UR4][R6.64] ;  /* 0x1080000006f99fae */ /* 0x0003e2000b981a04 */
[----:B------:R-:W-:Y:S02]  /*244e0*/  LOP3.LUT P0, RZ, R216, 0x2, RZ, 0xc0, !PT ;  /* 0x00000002d8ff7812 */ /* 0x000fe4000780c0ff */
[----:B------:R-:W-:Y:S04]  /*244f0*/  MOV R2, 0x20 ;  /* 0x0000002000027802 */ /* 0x000fe80000000f00 */
[----:B------:R-:W-:Y:S01]  /*24500*/  SEL R2, R2, 0xffffffe0, !P0 ;  /* 0xffffffe002027807 */ /* 0x000fe20004000000 */
[----:B------:R-:W-:Y:S01]  /*24510*/  @P1 STS.128 [R249+0x10800], RZ ;  /* 0x010800fff9001388 */ /* 0x000fe20000000c00 */
[----:B------:R-:W-:Y:S02]  /*24520*/  ISETP.GT.AND P0, PT, R251, R228, PT ;  /* 0x000000e4fb00720c */ /* 0x000fe40003f04270 */
[-C--:B------:R-:W-:Y:S02]  /*24530*/  IADD3 R172, PT, PT, R219, R2.reuse, RZ ;  /* 0x00000002dbac7210 */ /* 0x080fe40007ffe0ff */
[----:B------:R-:W-:Y:S03]  /*24540*/  IADD3 R218, PT, PT, R217, R2, RZ ;  /* 0x00000002d9da7210 */ /* 0x000fe60007ffe0ff */
        /* <DEDUP_REMOVED lines=10> */
[----:B------:R-:W-:Y:S08]  /*245f0*/  LDSM.16.M88.4 R128, [R219] ;  /* 0x00000000db80783b */ /* 0x000ff00000000200 */
[----:B--2---:R-:W1:Y:S08]  /*24600*/  LDSM.16.M88.4 R8, [R217+0x2000] ;  /* 0x00200000d908783b */ /* 0x004e700000000200 */
[----:B------:R-:W3:Y:S08]  /*24610*/  LDSM.16.M88.4 R16, [R217+0x2800] ;  /* 0x00280000d910783b */ /* 0x000ef00000000200 */
[----:B------:R-:W2:Y:S08]  /*24620*/  LDSM.16.M88.4 R24, [R217+0x3000] ;  /* 0x00300000d918783b */ /* 0x000eb00000000200 */
        /* <DEDUP_REMOVED lines=13> */
[----:B------:R-:W-:Y:S08]  /*24700*/  LDSM.16.M88.4 R172, [R172] ;  /* 0x00000000acac783b */ /* 0x000ff00000000200 */
[----:B------:R-:W5:Y:S08]  /*24710*/  LDSM.16.M88.4 R176, [R218+0x2000] ;  /* 0x00200000dab0783b */ /* 0x000f700000000200 */
[----:B------:R-:W5:Y:S08]  /*24720*/  LDSM.16.M88.4 R180, [R218+0x2800] ;  /* 0x00280000dab4783b */ /* 0x000f700000000200 */
[----:B------:R-:W5:Y:S08]  /*24730*/  LDSM.16.M88.4 R184, [R218+0x3000] ;  /* 0x00300000dab8783b */ /* 0x000f700000000200 */
[----:B------:R-:W5:Y:S08]  /*24740*/  LDSM.16.M88.4 R188, [R218+0x3800] ;  /* 0x00380000dabc783b */ /* 0x000f700000000200 */
[----:B------:R-:W5:Y:S08]  /*24750*/  LDSM.16.M88.4 R192, [R218+0x4000] ;  /* 0x00400000dac0783b */ /* 0x000f700000000200 */
[----:B------:R-:W5:Y:S08]  /*24760*/  LDSM.16.M88.4 R196, [R218+0x4800] ;  /* 0x00480000dac4783b */ /* 0x000f700000000200 */
[----:B------:R-:W0:Y:S08]  /*24770*/  LDGDEPBAR ;  /* 0x00000000000079af */ /* 0x000e300000000000 */
[----:B------:R-:W-:Y:S08]  /*24780*/  LDSM.16.M88.4 R200, [R218+0x5800] ;  /* 0x00580000dac8783b */ /* 0x000ff00000000200 */
[----:B------:R-:W-:Y:S08]  /*24790*/  LDSM.16.M88.4 R204, [R218+0x6000] ;  /* 0x00600000dacc783b */ /* 0x000ff00000000200 */
[----:B------:R-:W-:Y:S08]  /*247a0*/  LDSM.16.M88.4 R208, [R218+0x6800] ;  /* 0x00680000dad0783b */ /* 0x000ff00000000200 */
[----:B------:R-:W-:Y:S08]  /*247b0*/  LDSM.16.M88.4 R212, [R218+0x7000] ;  /* 0x00700000dad4783b */ /* 0x000ff00000000200 */
[----:B------:R-:W5:Y:S01]  /*247c0*/  LD.E R231, desc[UR4][R164.64+0x18c] ;  /* 0x00018c04a4e77980 */ /* 0x000f62000c101900 */
[C---:B-1----:R-:W-:Y:S08]  /*247d0*/  HMMA.16816.F32.BF16 R4, R128.reuse, R8, RZ ;  /* 0x000000088004723c */ /* 0x042ff000000418ff */
[C---:B------:R-:W-:Y:S08]  /*247e0*/  HMMA.16816.F32.BF16 R8, R128.reuse, R10, RZ ;  /* 0x0000000a8008723c */ /* 0x040ff000000418ff */
[C---:B---3--:R-:W-:Y:S08]  /*247f0*/  HMMA.16816.F32.BF16 R12, R128.reuse, R16, RZ ;  /* 0x00000010800c723c */ /* 0x048ff000000418ff */
[C---:B------:R-:W-:Y:S08]  /*24800*/  HMMA.16816.F32.BF16 R16, R128.reuse, R18, RZ ;  /* 0x000000128010723c */ /* 0x040ff000000418ff */
[C---:B--2---:R-:W-:Y:S08]  /*24810*/  HMMA.16816.F32.BF16 R20, R128.reuse, R24, RZ ;  /* 0x000000188014723c */ /* 0x044ff000000418ff */
        /* <DEDUP_REMOVED lines=33> */
[----:B------:R-:W-:Y:S07]  /*24a30*/  LDSM.16.M88.4 R180, [R218+0x8800] ;  /* 0x00880000dab4783b */ /* 0x000fee0000000200 */
[C---:B------:R-:W-:Y:S01]  /*24a40*/  HMMA.16816.F32.BF16 R20, R172.reuse, R184, R20 ;  /* 0x000000b8ac14723c */ /* 0x040fe20000041814 */
[----:B------:R-:W-:Y:S04]  /*24a50*/  MOV R184, 0x40 ;  /* 0x0000004000b87802 */ /* 0x000fe80000000f00 */
[----:B------:R-:W-:Y:S03]  /*24a60*/  SEL R184, R184, 0xffffffc0, !P2 ;  /* 0xffffffc0b8b87807 */ /* 0x000fe60005000000 */
[C---:B------:R-:W-:Y:S03]  /*24a70*/  HMMA.16816.F32.BF16 R24, R172.reuse, R186, R24 ;  /* 0x000000baac18723c */ /* 0x040fe60000041818 */
[-C--:B------:R-:W-:Y:S02]  /*24a80*/  IADD3 R219, PT, PT, R219, R184.reuse, RZ ;  /* 0x000000b8dbdb7210 */ /* 0x080fe40007ffe0ff */
[----:B------:R-:W-:Y:S02]  /*24a90*/  IADD3 R223, PT, PT, R217, R184, RZ ;  /* 0x000000b8d9df7210 */ /* 0x000fe40007ffe0ff */
[----:B------:R-:W-:Y:S01]  /*24aa0*/  LDSM.16.M88.4 R184, [R218+0x9000] ;  /* 0x00900000dab8783b */ /* 0x000fe20000000200 */
[C---:B------:R-:W-:Y:S08]  /*24ab0*/  HMMA.16816.F32.BF16 R28, R172.reuse, R188, R28 ;  /* 0x000000bcac1c723c */ /* 0x040ff0000004181c */
[C---:B------:R-:W-:Y:S01]  /*24ac0*/  HMMA.16816.F32.BF16 R32, R172.reuse, R190, R32 ;  /* 0x000000beac20723c */ /* 0x040fe20000041820 */
[----:B------:R-:W-:Y:S07]  /*24ad0*/  LDSM.16.M88.4 R188, [R218+0x9800] ;  /* 0x00980000dabc783b */ /* 0x000fee0000000200 */
        /* <DEDUP_REMOVED lines=21> */
[C---:B--2---:R-:W-:Y:S08]  /*24c30*/  HMMA.16816.F32.BF16 R92, R172.reuse, R176, R92 ;  /* 0x000000b0ac5c723c */ /* 0x044ff0000004185c */
[C---:B------:R-:W-:Y:S01]  /*24c40*/  HMMA.16816.F32.BF16 R96, R172.reuse, R178, R96 ;  /* 0x000000b2ac60723c */ /* 0x040fe20000041860 */
[----:B------:R-:W2:Y:S07]  /*24c50*/  LDSM.16.M88.4 R176, [R223+0x4800] ;  /* 0x00480000dfb0783b */ /* 0x000eae0000000200 */
        /* <DEDUP_REMOVED lines=13> */
[----:B------:R-:W1:Y:S07]  /*24d30*/  LDSM.16.M88.4 R188, [R223+0x7000] ;  /* 0x00700000dfbc783b */ /* 0x000e6e0000000200 */
[C---:B------:R-:W-:Y:S01]  /*24d40*/  HMMA.16816.F32.BF16 R8, R192.reuse, R198, R8 ;  /* 0x000000c6c008723c */ /* 0x040fe20000041808 */
[----:B------:R-:W-:Y:S07]  /*24d50*/  LDSM.16.M88.4 R196, [R223+0x8000] ;  /* 0x00800000dfc4783b */ /* 0x000fee0000000200 */
[C---:B---3--:R-:W-:Y:S08]  /*24d60*/  HMMA.16816.F32.BF16 R12, R192.reuse, R200, R12 ;  /* 0x000000c8c00c723c */ /* 0x048ff0000004180c */
[C---:B------:R-:W-:Y:S01]  /*24d70*/  HMMA.16816.F32.BF16 R16, R192.reuse, R202, R16 ;  /* 0x000000cac010723c */ /* 0x040fe20000041810 */
[----:B------:R-:W-:Y:S07]  /*24d80*/  LDSM.16.M88.4 R200, [R223+0x8800] ;  /* 0x00880000dfc8783b */ /* 0x000fee0000000200 */
[C---:B----4-:R-:W-:Y:S08]  /*24d90*/  HMMA.16816.F32.BF16 R20, R192.reuse, R204, R20 ;  /* 0x000000ccc014723c */ /* 0x050ff00000041814 */
[C---:B------:R-:W-:Y:S01]  /*24da0*/  HMMA.16816.F32.BF16 R24, R192.reuse, R206, R24 ;  /* 0x000000cec018723c */ /* 0x040fe20000041818 */
[----:B------:R-:W-:Y:S07]  /*24db0*/  LDSM.16.M88.4 R204, [R223+0x9000] ;  /* 0x00900000dfcc783b */ /* 0x000fee0000000200 */
[C---:B-----5:R-:W-:Y:S08]  /*24dc0*/  HMMA.16816.F32.BF16 R28, R192.reuse, R208, R28 ;  /* 0x000000d0c01c723c */ /* 0x060ff0000004181c */
[C---:B------:R-:W-:Y:S01]  /*24dd0*/  HMMA.16816.F32.BF16 R32, R192.reuse, R210, R32 ;  /* 0x000000d2c020723c */ /* 0x040fe20000041820 */
[----:B------:R-:W-:Y:S07]  /*24de0*/  LDSM.16.M88.4 R208, [R223+0x9800] ;  /* 0x00980000dfd0783b */ /* 0x000fee0000000200 */
[C---:B------:R-:W-:Y:S03]  /*24df0*/  HMMA.16816.F32.BF16 R36, R192.reuse, R212, R36 ;  /* 0x000000d4c024723c */ /* 0x040fe60000041824 */
[C---:B------:R-:W-:Y:S02]  /*24e00*/  IADD3 R212, PT, PT, R2.reuse, R219, RZ ;  /* 0x000000db02d47210 */ /* 0x040fe40007ffe0ff */
[----:B------:R-:W-:Y:S03]  /*24e10*/  IADD3 R2, PT, PT, R2, R223, RZ ;  /* 0x000000df02027210 */ /* 0x000fe60007ffe0ff */
[C---:B------:R-:W-:Y:S01]  /*24e20*/  HMMA.16816.F32.BF16 R40, R192.reuse, R214, R40 ;  /* 0x000000d6c028723c */ /* 0x040fe20000041828 */
[----:B------:R-:W-:Y:S07]  /*24e30*/  LDSM.16.M88.4 R212, [R212] ;  /* 0x00000000d4d4783b */ /* 0x000fee0000000200 */
[C---:B--2---:R-:W-:Y:S01]  /*24e40*/  HMMA.16816.F32.BF16 R44, R192.reuse, R176, R44 ;  /* 0x000000b0c02c723c */ /* 0x044fe2000004182c */
[----:B------:R-:W-:Y:S07]  /*24e50*/  LDSM.16.M88.4 R216, [R2+0x2000] ;  /* 0x0020000002d8783b */ /* 0x000fee0000000200 */
[C---:B------:R-:W-:Y:S01]  /*24e60*/  HMMA.16816.F32.BF16 R48, R192.reuse, R178, R48 ;  /* 0x000000b2c030723c */ /* 0x040fe20000041830 */
[----:B------:R-:W2:Y:S07]  /*24e70*/  LDSM.16.M88.4 R176, [R223+0x7800] ;  /* 0x00780000dfb0783b */ /* 0x000eae0000000200 */
        /* <DEDUP_REMOVED lines=27> */
[-C--:B------:R-:W-:Y:S02]  /*25030*/  FMUL.FTZ R173, R7, R231.reuse ;  /* 0x000000e707ad7220 */ /* 0x080fe40000410000 */
[----:B------:R-:W1:Y:S01]  /*25040*/  LDSM.16.M88.4 R4, [R2+0x3000] ;  /* 0x003000000204783b */ /* 0x000e620000000200 */
[----:B------:R-:W-:Y:S01]  /*25050*/  MUFU.TANH R174, R174 ;  /* 0x000000ae00ae7308 */ /* 0x000fe20000002400 */
[C---:B------:R-:W-:Y:S03]  /*25060*/  HMMA.16816.F32.BF16 R16, R212.reuse, R170, R16 ;  /* 0x000000aad410723c */ /* 0x040fe60000041810 */
[-C--:B------:R-:W-:Y:S01]  /*25070*/  FMUL.FTZ R9, R9, R231.reuse ;  /* 0x000000e709097220 */ /* 0x080fe20000410000 */
        /* <DEDUP_REMOVED lines=13> */
[----:B------:R2:W-:Y:S10]  /*25150*/  MUFU.TANH R169, R11 ;  /* 0x0000000b00a97308 */ /* 0x0005f40000002400 */
[----:B------:R3:W-:Y:S01]  /*25160*/  MUFU.TANH R170, R178 ;  /* 0x000000b200aa7308 */ /* 0x0007e20000002400 */
[C---:B-1----:R-:W-:Y:S09]  /*25170*/  HMMA.16816.F32.BF16 R20, R212.reuse, R4, R20 ;  /* 0x00000004d414723c */ /* 0x042ff20000041814 */
[----:B------:R-:W-:Y:S01]  /*25180*/  MUFU.TANH R16, R179 ;  /* 0x000000b300107308 */ /* 0x000fe20000002400 */
[----:B--2---:R-:W1:Y:S01]  /*25190*/  LDSM.16.M88.4 R8, [R2+0x3800] ;  /* 0x003800000208783b */ /* 0x004e620000000200 */
[C---:B------:R-:W-:Y:S08]  /*251a0*/  HMMA.16816.F32.BF16 R24, R212.reuse, R6, R24 ;  /* 0x00000006d418723c */ /* 0x040ff00000041818 */
[----:B------:R-:W-:Y:S01]  /*251b0*/  MUFU.TANH R175, R175 ;  /* 0x000000af00af7308 */ /* 0x000fe20000002400 */
[----:B------:R-:W2:Y:S09]  /*251c0*/  LDSM.16.M88.4 R4, [R2+0x4000] ;  /* 0x004000000204783b */ /* 0x000eb20000000200 */
[----:B------:R-:W-:Y:S01]  /*251d0*/  MUFU.TANH R172, R172 ;  /* 0x000000ac00ac7308 */ /* 0x000fe20000002400 */
[-C--:B------:R-:W-:Y:S01]  /*251e0*/  FMUL.FTZ R19, R23, R231.reuse ;  /* 0x000000e717137220 */ /* 0x080fe20000410000 */
[-C--:B------:R-:W-:Y:S01]  /*251f0*/  FMUL.FTZ R18, R22, R231.reuse ;  /* 0x000000e716127220 */ /* 0x080fe20000410000 */
[-C--:B------:R-:W-:Y:S01]  /*25200*/  FMUL.FTZ R20, R20, R231.reuse ;  /* 0x000000e714147220 */ /* 0x080fe20000410000 */
[-C--:B------:R-:W-:Y:S06]  /*25210*/  FMUL.FTZ R21, R21, R231.reuse ;  /* 0x000000e715157220 */ /* 0x080fec0000410000 */
[----:B------:R-:W-:Y:S01]  /*25220*/  MUFU.TANH R173, R173 ;  /* 0x000000ad00ad7308 */ /* 0x000fe20000002400 */
[-C--:B------:R-:W-:Y:S01]  /*25230*/  FMUL.FTZ R23, R27, R231.reuse ;  /* 0x000000e71b177220 */ /* 0x080fe20000410000 */
[-C--:B---3--:R-:W-:Y:S01]  /*25240*/  FMUL.FTZ R178, R24, R231.reuse ;  /* 0x000000e718b27220 */ /* 0x088fe20000410000 */
[-C--:B------:R-:W-:Y:S01]  /*25250*/  FMUL.FTZ R22, R26, R231.reuse ;  /* 0x000000e71a167220 */ /* 0x080fe20000410000 */
[-C--:B------:R-:W-:Y:S06]  /*25260*/  FMUL.FTZ R25, R25, R231.reuse ;  /* 0x000000e719197220 */ /* 0x080fec0000410000 */
[----:B------:R3:W-:Y:S10]  /*25270*/  MUFU.TANH R24, R178 ;  /* 0x000000b200187308 */ /* 0x0007f40000002400 */
[----:B------:R-:W-:Y:S01]  /*25280*/  MUFU.TANH R176, R176 ;  /* 0x000000b000b07308 */ /* 0x000fe20000002400 */
[C---:B-1----:R-:W-:Y:S09]  /*25290*/  HMMA.16816.F32.BF16 R28, R212.reuse, R8, R28 ;  /* 0x00000008d41c723c */ /* 0x042ff2000004181c */
[----:B------:R-:W-:Y:S01]  /*252a0*/  MUFU.TANH R171, R171 ;  /* 0x000000ab00ab7308 */ /* 0x000fe20000002400 */
[C---:B------:R-:W-:Y:S01]  /*252b0*/  HMMA.16816.F32.BF16 R32, R212.reuse, R10, R32 ;  /* 0x0000000ad420723c */ /* 0x040fe20000041820 */
[----:B------:R-:W1:Y:S08]  /*252c0*/  LDSM.16.M88.4 R8, [R2+0x4800] ;  /* 0x004800000208783b */ /* 0x000e700000000200 */
[----:B------:R-:W-:Y:S01]  /*252d0*/  MUFU.TANH R12, R12 ;  /* 0x0000000c000c7308 */ /* 0x000fe20000002400 */
[C---:B--2---:R-:W-:Y:S03]  /*252e0*/  HMMA.16816.F32.BF16 R36, R212.reuse, R4, R36 ;  /* 0x00000004d424723c */ /* 0x044fe60000041824 */
        /* <DEDUP_REMOVED lines=8> */
[-C--:B---3--:R-:W-:Y:S01]  /*25370*/  FMUL.FTZ R178, R32, R231.reuse ;  /* 0x000000e720b27220 */ /* 0x088fe20000410000 */
[-C--:B------:R-:W-:Y:S03]  /*25380*/  FMUL.FTZ R30, R34, R231.reuse ;  /* 0x000000e7221e7220 */ /* 0x080fe60000410000 */
[----:B------:R-:W-:Y:S01]  /*25390*/  MUFU.TANH R17, R17 ;  /* 0x0000001100117308 */ /* 0x000fe20000002400 */
[-C--:B------:R-:W-:Y:S01]  /*253a0*/  FMUL.FTZ R33, R33, R231.reuse ;  /* 0x000000e721217220 */ /* 0x080fe20000410000 */
[-C--:B------:R-:W-:Y:S01]  /*253b0*/  FMUL.FTZ R35, R39, R231.reuse ;  /* 0x000000e727237220 */ /* 0x080fe20000410000 */
[-C--:B------:R-:W-:Y:S01]  /*253c0*/  FMUL.FTZ R34, R38, R231.reuse ;  /* 0x000000e726227220 */ /* 0x080fe20000410000 */
[-C--:B------:R-:W-:Y:S06]  /*253d0*/  FMUL.FTZ R36, R36, R231.reuse ;  /* 0x000000e724247220 */ /* 0x080fec0000410000 */
[----:B------:R3:W-:Y:S01]  /*253e0*/  MUFU.TANH R32, R178 ;  /* 0x000000b200207308 */ /* 0x0007e20000002400 */
[-C--:B------:R-:W-:Y:S01]  /*253f0*/  FMUL.FTZ R37, R37, R231.reuse ;  /* 0x000000e725257220 */ /* 0x080fe20000410000 */
[-C--:B------:R-:W-:Y:S01]  /*25400*/  FMUL.FTZ R38, R42, R231.reuse ;  /* 0x000000e72a267220 */ /* 0x080fe20000410000 */
[-C--:B------:R-:W-:Y:S07]  /*25410*/  FMUL.FTZ R41, R41, R231.reuse ;  /* 0x000000e729297220 */ /* 0x080fee0000410000 */
[----:B------:R-:W-:Y:S01]  /*25420*/  MUFU.TANH R14, R14 ;  /* 0x0000000e000e7308 */ /* 0x000fe20000002400 */
[C---:B-1----:R-:W-:Y:S09]  /*25430*/  HMMA.16816.F32.BF16 R44, R212.reuse, R8, R44 ;  /* 0x00000008d42c723c */ /* 0x042ff2000004182c */
[----:B------:R-:W-:Y:S01]  /*25440*/  MUFU.TANH R15, R15 ;  /* 0x0000000f000f7308 */ /* 0x000fe20000002400 */
[-C--:B---3--:R-:W-:Y:S01]  /*25450*/  FMUL.FTZ R178, R40, R231.reuse ;  /* 0x000000e728b27220 */ /* 0x088fe20000410000 */
[C---:B------:R-:W-:Y:S01]  /*25460*/  HMMA.16816.F32.BF16 R48, R212.reuse, R10, R48 ;  /* 0x0000000ad430723c */ /* 0x040fe20000041830 */
[----:B------:R-:W1:Y:S02]  /*25470*/  LDSM.16.M88.4 R8, [R2+0x5800] ;  /* 0x005800000208783b */ /* 0x000e640000000200 */
[-C--:B------:R-:W-:Y:S05]  /*25480*/  FMUL.FTZ R40, R43, R231.reuse ;  /* 0x000000e72b287220 */ /* 0x080fea0000410000 */
        /* <DEDUP_REMOVED lines=25> */
[-C--:B---3--:R-:W-:Y:S01]  /*25620*/  FMUL.FTZ R39, R56, R231.reuse ;  /* 0x000000e738277220 */ /* 0x088fe20000410000 */
[C---:B------:R-:W-:Y:S01]  /*25630*/  HMMA.16816.F32.BF16 R64, R212.reuse, R10, R64 ;  /* 0x0000000ad440723c */ /* 0x040fe20000041840 */
[----:B------:R-:W1:Y:S07]  /*25640*/  LDSM.16.M88.4 R8, [R2+0x6800] ;  /* 0x006800000208783b */ /* 0x000e6e0000000200 */
[----:B------:R3:W-:Y:S01]  /*25650*/  MUFU.TANH R56, R39 ;  /* 0x0000002700387308 */ /* 0x0007e20000002400 */
[C---:B--2---:R-:W-:Y:S03]  /*25660*/  HMMA.16816.F32.BF16 R68, R212.reuse, R4, R68 ;  /* 0x00000004d444723c */ /* 0x044fe60000041844 */
[-C--:B------:R-:W-:Y:S06]  /*25670*/  FMUL.FTZ R58, R62, R231.reuse ;  /* 0x000000e73e3a7220 */ /* 0x080fec0000410000 */
[----:B------:R-:W-:Y:S01]  /*25680*/  MUFU.TANH R22, R22 ;  /* 0x0000001600167308 */ /* 0x000fe20000002400 */
[-C--:B------:R-:W-:Y:S01]  /*25690*/  FMUL.FTZ R59, R63, R231.reuse ;  /* 0x000000e73f3b7220 */ /* 0x080fe20000410000 */
[-C--:B------:R-:W-:Y:S01]  /*256a0*/  FMUL.FTZ R60, R60, R231.reuse ;  /* 0x000000e73c3c7220 */ /* 0x080fe20000410000 */
[-C--:B------:R-:W-:Y:S01]  /*256b0*/  FMUL.FTZ R61, R61, R231.reuse ;  /* 0x000000e73d3d7220 */ /* 0x080fe20000410000 */
[C---:B------:R-:W-:Y:S01]  /*256c0*/  HMMA.16816.F32.BF16 R72, R212.reuse, R6, R72 ;  /* 0x00000006d448723c */ /* 0x040fe20000041848 */
[----:B------:R-:W2:Y:S02]  /*256d0*/  LDSM.16.M88.4 R4, [R2+0x7000] ;  /* 0x007000000204783b */ /* 0x000ea40000000200 */
[-C--:B------:R-:W-:Y:S03]  /*256e0*/  FMUL.FTZ R65, R65, R231.reuse ;  /* 0x000000e741417220 */ /* 0x080fe60000410000 */
[----:B------:R-:W-:Y:S01]  /*256f0*/  MUFU.TANH R23, R23 ;  /* 0x0000001700177308 */ /* 0x000fe20000002400 */
[-C--:B------:R-:W-:Y:S01]  /*25700*/  FMUL.FTZ R62, R66, R231.reuse ;  /* 0x000000e7423e7220 */ /* 0x080fe20000410000 */
[-C--:B---3--:R-:W-:Y:S01]  /*25710*/  FMUL.FTZ R39, R64, R231.reuse ;  /* 0x000000e740277220 */ /* 0x088fe20000410000 */
        /* <DEDUP_REMOVED lines=9> */
[-C--:B------:R-:W-:Y:S01]  /*257b0*/  FMUL.FTZ R73, R73, R231.reuse ;  /* 0x000000e749497220 */ /* 0x080fe20000410000 */
[C---:B-1----:R-:W-:Y:S07]  /*257c0*/  HMMA.16816.F32.BF16 R76, R212.reuse, R8, R76 ;  /* 0x00000008d44c723c */ /* 0x042fee000004184c */
[----:B------:R-:W-:Y:S01]  /*257d0*/  MUFU.TANH R29, R29 ;  /* 0x0000001d001d7308 */ /* 0x000fe20000002400 */
[-C--:B---3--:R-:W-:Y:S01]  /*257e0*/  FMUL.FTZ R39, R72, R231.reuse ;  /* 0x000000e748277220 */ /* 0x088fe20000410000 */
[C---:B------:R-:W-:Y:S01]  /*257f0*/  HMMA.16816.F32.BF16 R80, R212.reuse, R10, R80 ;  /* 0x0000000ad450723c */ /* 0x040fe20000041850 */
[----:B------:R-:W1:Y:S07]  /*25800*/  LDSM.16.M88.4 R8, [R2+0x7800] ;  /* 0x007800000208783b */ /* 0x000e6e0000000200 */
[----:B------:R3:W-:Y:S01]  /*25810*/  MUFU.TANH R72, R39 ;  /* 0x0000002700487308 */ /* 0x0007e20000002400 */
[C---:B--2---:R-:W-:Y:S09]  /*25820*/  HMMA.16816.F32.BF16 R84, R212.reuse, R4, R84 ;  /* 0x00000004d454723c */ /* 0x044ff20000041854 */
[----:B------:R-:W-:Y:S01]  /*25830*/  MUFU.TANH R26, R26 ;  /* 0x0000001a001a7308 */ /* 0x000fe20000002400 */
[-C--:B------:R-:W-:Y:S01]  /*25840*/  FMUL.FTZ R75, R79, R231.reuse ;  /* 0x000000e74f4b7220 */ /* 0x080fe20000410000 */
[-C--:B------:R-:W-:Y:S01]  /*25850*/  FMUL.FTZ R74, R78, R231.reuse ;  /* 0x000000e74e4a7220 */ /* 0x080fe20000410000 */
[-C--:B------:R-:W-:Y:S01]  /*25860*/  FMUL.FTZ R76, R76, R231.reuse ;  /* 0x000000e74c4c7220 */ /* 0x080fe20000410000 */
[-C--:B------:R-:W-:Y:S01]  /*25870*/  FMUL.FTZ R77, R77, R231.reuse ;  /* 0x000000e74d4d7220 */ /* 0x080fe20000410000 */
[C---:B------:R-:W-:Y:S01]  /*25880*/  HMMA.16816.F32.BF16 R88, R212.reuse, R6, R88 ;  /* 0x00000006d458723c */ /* 0x040fe20000041858 */
[----:B------:R-:W2:Y:S04]  /*25890*/  LDSM.16.M88.4 R4, [R2+0x8000] ;  /* 0x008000000204783b */ /* 0x000ea80000000200 */
        /* <DEDUP_REMOVED lines=14> */
[C---:B-1----:R-:W-:Y:S06]  /*25980*/  HMMA.16816.F32.BF16 R92, R212.reuse, R8, R92 ;  /* 0x00000008d45c723c */ /* 0x042fec000004185c */
        /* <DEDUP_REMOVED lines=13> */
[----:B------:R4:W-:Y:S01]  /*25a60*/  MUFU.TANH R182, R92 ;  /* 0x0000005c00b67308 */ /* 0x0009e20000002400 */
[-C--:B------:R-:W-:Y:S01]  /*25a70*/  FMUL.FTZ R97, R97, R231.reuse ;  /* 0x000000e761617220 */ /* 0x080fe20000410000 */
[-C--:B---3--:R-:W-:Y:S08]  /*25a80*/  FMUL.FTZ R39, R96, R231.reuse ;  /* 0x000000e760277220 */ /* 0x088ff00000410000 */
[----:B------:R3:W-:Y:S01]  /*25a90*/  MUFU.TANH R186, R97 ;  /* 0x0000006100ba7308 */ /* 0x0007e20000002400 */
[-C--:B------:R-:W-:Y:S01]  /*25aa0*/  FMUL.FTZ R95, R103, R231.reuse ;  /* 0x000000e7675f7220 */ /* 0x080fe20000410000 */
[-C--:B------:R-:W-:Y:S01]  /*25ab0*/  FMUL.FTZ R94, R102, R231.reuse ;  /* 0x000000e7665e7220 */ /* 0x080fe20000410000 */
[-C--:B------:R-:W-:Y:S01]  /*25ac0*/  FMUL.FTZ R100, R100, R231.reuse ;  /* 0x000000e764647220 */ /* 0x080fe20000410000 */
[-C--:B------:R-:W-:Y:S06]  /*25ad0*/  FMUL.FTZ R101, R101, R231.reuse ;  /* 0x000000e765657220 */ /* 0x080fec0000410000 */
[----:B------:R5:W-:Y:S01]  /*25ae0*/  MUFU.TANH R184, R93 ;  /* 0x0000005d00b87308 */ /* 0x000be20000002400 */
[-C--:B------:R-:W-:Y:S01]  /*25af0*/  FMUL.FTZ R105, R105, R231.reuse ;  /* 0x000000e769697220 */ /* 0x080fe20000410000 */
[-C--:B----4-:R-:W-:Y:S01]  /*25b00*/  FMUL.FTZ R92, R98, R231.reuse ;  /* 0x000000e7625c7220 */ /* 0x090fe20000410000 */
[-C--:B------:R-:W-:Y:S01]  /*25b10*/  FMUL.FTZ R192, R104, R231.reuse ;  /* 0x000000e768c07220 */ /* 0x080fe20000410000 */
[-C--:B------:R-:W-:Y:S01]  /*25b20*/  FMUL.FTZ R98, R107, R231.reuse ;  /* 0x000000e76b627220 */ /* 0x080fe20000410000 */
[C---:B-1----:R-:W-:Y:S05]  /*25b30*/  HMMA.16816.F32.BF16 R108, R212.reuse, R8, R108 ;  /* 0x00000008d46c723c */ /* 0x042fea000004186c */
[----:B------:R1:W-:Y:S01]  /*25b40*/  MUFU.TANH R194, R105 ;  /* 0x0000006900c27308 */ /* 0x0003e20000002400 */
[-C--:B---3--:R-:W-:Y:S02]  /*25b50*/  FMUL.FTZ R97, R106, R231.reuse ;  /* 0x000000e76a617220 */ /* 0x088fe40000410000 */
[C---:B------:R-:W-:Y:S07]  /*25b60*/  HMMA.16816.F32.BF16 R112, R212.reuse, R10, R112 ;  /* 0x0000000ad470723c */ /* 0x040fee0000041870 */
[----:B------:R3:W-:Y:S01]  /*25b70*/  MUFU.TANH R96, R39 ;  /* 0x0000002700607308 */ /* 0x0007e20000002400 */
[----:B------:R4:W4:Y:S01]  /*25b80*/  LDSM.16.M88.4 R8, [R2+0x9800] ;  /* 0x009800000208783b */ /* 0x0009220000000200 */
[----:B------:R-:W-:Y:S04]  /*25b90*/  DEPBAR.LE SB0, 0x0 ;  /* 0x000080000000791a */ /* 0x000fe80000000000 */
[-C--:B-----5:R-:W-:Y:S01]  /*25ba0*/  FMUL.FTZ R93, R99, R231.reuse ;  /* 0x000000e7635d7220 */ /* 0x0a0fe20000410000 */
[C---:B--2---:R-:W-:Y:S03]  /*25bb0*/  HMMA.16816.F32.BF16 R116, R212.reuse, R4, R116 ;  /* 0x00000004d474723c */ /* 0x044fe60000041874 */
[----:B------:R-:W-:Y:S01]  /*25bc0*/  MUFU.TANH R36, R36 ;  /* 0x0000002400247308 */ /* 0x000fe20000002400 */
[----:B------:R-:W-:Y:S01]  /*25bd0*/  BAR.SYNC.DEFER_BLOCKING 0x0 ;  /* 0x0000000000007b1d */ /* 0x000fe20000010000 */
[-C--:B------:R-:W-:Y:S01]  /*25be0*/  FMUL.FTZ R106, R108, R231.reuse ;  /* 0x000000e76c6a7220 */ /* 0x080fe20000410000 */
[-C--:B------:R-:W-:Y:S01]  /*25bf0*/  FMUL.FTZ R108, R109, R231.reuse ;  /* 0x000000e76d6c7220 */ /* 0x080fe20000410000 */
[-C--:B------:R-:W-:Y:S01]  /*25c00*/  FMUL.FTZ R103, R110, R231.reuse ;  /* 0x000000e76e677220 */ /* 0x080fe20000410000 */
[C---:B------:R-:W-:Y:S05]  /*25c10*/  HMMA.16816.F32.BF16 R120, R212.reuse, R6, R120 ;  /* 0x00000006d478723c */ /* 0x040fea0000041878 */
[----:B------:R-:W-:Y:S01]  /*25c20*/  MUFU.TANH R37, R37 ;  /* 0x0000002500257308 */ /* 0x000fe20000002400 */
[-C--:B------:R-:W-:Y:S01]  /*25c30*/  FMUL.FTZ R198, R113, R231.reuse ;  /* 0x000000e771c67220 */ /* 0x080fe20000410000 */
[-C--:B------:R-:W-:Y:S01]  /*25c40*/  FMUL.FTZ R113, R114, R231.reuse ;  /* 0x000000e772717220 */ /* 0x080fe20000410000 */
[-C--:B-1----:R-:W-:Y:S01]  /*25c50*/  FMUL.FTZ R105, R111, R231.reuse ;  /* 0x000000e76f697220 */ /* 0x082fe20000410000 */
[-C--:B------:R-:W-:Y:S01]  /*25c60*/  FMUL.FTZ R196, R112, R231.reuse ;  /* 0x000000e770c47220 */ /* 0x080fe20000410000 */
[-C--:B------:R-:W-:Y:S01]  /*25c70*/  FMUL.FTZ R115, R115, R231.reuse ;  /* 0x000000e773737220 */ /* 0x080fe20000410000 */
[----:B---3--:R-:W1:Y:S04]  /*25c80*/  S2R R39, SR_TID.X ;  /* 0x0000000000277919 */ /* 0x008e680000002100 */
[----:B------:R-:W-:Y:S01]  /*25c90*/  MUFU.TANH R34, R34 ;  /* 0x0000002200227308 */ /* 0x000fe20000002400 */
[-C--:B------:R-:W-:Y:S01]  /*25ca0*/  FMUL.FTZ R116, R116, R231.reuse ;  /* 0x000000e774747220 */ /* 0x080fe20000410000 */
[-C--:B------:R-:W-:Y:S01]  /*25cb0*/  FMUL.FTZ R114, R117, R231.reuse ;  /* 0x000000e775727220 */ /* 0x080fe20000410000 */
[-C--:B------:R-:W-:Y:S01]  /*25cc0*/  FMUL.FTZ R117, R118, R231.reuse ;  /* 0x000000e776757220 */ /* 0x080fe20000410000 */
[-C--:B------:R-:W-:Y:S06]  /*25cd0*/  FMUL.FTZ R119, R119, R231.reuse ;  /* 0x000000e777777220 */ /* 0x080fec0000410000 */
[----:B------:R2:W-:Y:S01]  /*25ce0*/  MUFU.TANH R6, R116 ;  /* 0x0000007400067308 */ /* 0x0005e20000002400 */
[-C--:B----4-:R-:W-:Y:S01]  /*25cf0*/  FMUL.FTZ R2, R120, R231.reuse ;  /* 0x000000e778027220 */ /* 0x090fe20000410000 */
[-C--:B------:R-:W-:Y:S01]  /*25d00*/  FMUL.FTZ R123, R123, R231.reuse ;  /* 0x000000e77b7b7220 */ /* 0x080fe20000410000 */
[-C--:B------:R-:W-:Y:S07]  /*25d10*/  FMUL.FTZ R122, R122, R231.reuse ;  /* 0x000000e77a7a7220 */ /* 0x080fee0000410000 */
[----:B------:R-:W-:Y:S01]  /*25d20*/  MUFU.TANH R35, R35 ;  /* 0x0000002300237308 */ /* 0x000fe20000002400 */
[C---:B------:R-:W-:Y:S03]  /*25d30*/  HMMA.16816.F32.BF16 R124, R212.reuse, R8, R124 ;  /* 0x00000008d47c723c */ /* 0x040fe6000004187c */
[-C--:B------:R-:W-:Y:S06]  /*25d40*/  FMUL.FTZ R9, R121, R231.reuse ;  /* 0x000000e779097220 */ /* 0x080fec0000410000 */
[----:B------:R-:W-:Y:S01]  /*25d50*/  MUFU.TANH R8, R2 ;  /* 0x0000000200087308 */ /* 0x000fe20000002400 */
[----:B------:R-:W-:Y:S09]  /*25d60*/  HMMA.16816.F32.BF16 R128, R212, R10, R128 ;  /* 0x0000000ad480723c */ /* 0x000ff20000041880 */
[----:B------:R-:W-:Y:S01]  /*25d70*/  MUFU.TANH R178, R178 ;  /* 0x000000b200b27308 */ /* 0x000fe20000002400 */
[-C--:B------:R-:W-:Y:S01]  /*25d80*/  FMUL.FTZ R126, R126, R231.reuse ;  /* 0x000000e77e7e7220 */ /* 0x080fe20000410000 */
[-C--:B------:R-:W-:Y:S01]  /*25d90*/  FMUL.FTZ R127, R127, R231.reuse ;  /* 0x000000e77f7f7220 */ /* 0x080fe20000410000 */
[-C--:B--2---:R-:W-:Y:S01]  /*25da0*/  FMUL.FTZ R116, R124, R231.reuse ;  /* 0x000000e77c747220 */ /* 0x084fe20000410000 */
[-C--:B------:R-:W-:Y:S06]  /*25db0*/  FMUL.FTZ R10, R125, R231.reuse ;  /* 0x000000e77d0a7220 */ /* 0x080fec0000410000 */
[----:B------:R-:W2:Y:S01]  /*25dc0*/  MUFU.TANH R2, R126 ;  /* 0x0000007e00027308 */ /* 0x000ea20000002400 */
[-C--:B------:R-:W-:Y:S01]  /*25dd0*/  FMUL.FTZ R130, R130, R231.reuse ;  /* 0x000000e782827220 */ /* 0x080fe20000410000 */
[-C--:B------:R-:W-:Y:S01]  /*25de0*/  FMUL.FTZ R131, R131, R231.reuse ;  /* 0x000000e783837220 */ /* 0x080fe20000410000 */
[-C--:B------:R-:W-:Y:S01]  /*25df0*/  FMUL.FTZ R11, R128, R231.reuse ;  /* 0x000000e7800b7220 */ /* 0x080fe20000410000 */
[----:B------:R-:W-:Y:S06]  /*25e00*/  FMUL.FTZ R4, R129, R231 ;  /* 0x000000e781047220 */ /* 0x000fec0000410000 */
[----:B------:R-:W-:Y:S10]  /*25e10*/  MUFU.TANH R41, R41 ;  /* 0x0000002900297308 */ /* 0x000ff40000002400 */
[----:B------:R-:W-:Y:S01]  /*25e20*/  MUFU.TANH R38, R38 ;  /* 0x0000002600267308 */ /* 0x000fe20000002400 */
[----:B--2---:R2:W-:Y:S09]  /*25e30*/  STL [R1+0x10], R2 ;  /* 0x0000100201007387 */ /* 0x0045f20000100800 */
[----:B------:R-:W-:Y:S10]  /*25e40*/  MUFU.TANH R40, R40 ;  /* 0x0000002800287308 */ /* 0x000ff40000002400 */
[----:B------:R-:W-:Y:S10]  /*25e50*/  MUFU.TANH R44, R44 ;  /* 0x0000002c002c7308 */ /* 0x000ff40000002400 */
[----:B------:R-:W-:Y:S10]  /*25e60*/  MUFU.TANH R45, R45 ;  /* 0x0000002d002d7308 */ /* 0x000ff40000002400 */
[----:B--2---:R-:W2:Y:S10]  /*25e70*/  MUFU.TANH R2, R127 ;  /* 0x0000007f00027308 */ /* 0x004eb40000002400 */
        /* <DEDUP_REMOVED lines=14> */
[----:B------:R-:W3:Y:S10]  /*25f60*/  MUFU.TANH R54, R54 ;  /* 0x0000003600367308 */ /* 0x000ef40000002400 */
[----:B------:R-:W4:Y:S01]  /*25f70*/  MUFU.TANH R55, R55 ;  /* 0x0000003700377308 */ /* 0x000f220000002400 */
[----:B--2---:R2:W-:Y:S09]  /*25f80*/  STL [R1+0x1c], R2 ;  /* 0x00001c0201007387 */ /* 0x0045f20000100800 */
        /* <DEDUP_REMOVED lines=50> */
[----:B------:R-:W1:Y:S10]  /*262b0*/  MUFU.TANH R9, R9 ;  /* 0x0000000900097308 */ /* 0x000e740000002400 */
[----:B------:R2:W1:Y:S10]  /*262c0*/  MUFU.TANH R209, R122 ;  /* 0x0000007a00d17308 */ /* 0x0004740000002400 */
[----:B------:R-:W1:Y:S10]  /*262d0*/  MUFU.TANH R123, R123 ;  /* 0x0000007b007b7308 */ /* 0x000e740000002400 */
[----:B------:R-:W1:Y:S10]  /*262e0*/  MUFU.TANH R116, R116 ;  /* 0x0000007400747308 */ /* 0x000e740000002400 */
[----:B------:R-:W1:Y:S10]  /*262f0*/  MUFU.TANH R10, R10 ;  /* 0x0000000a000a7308 */ /* 0x000e740000002400 */
[----:B------:R-:W1:Y:S10]  /*26300*/  MUFU.TANH R11, R11 ;  /* 0x0000000b000b7308 */ /* 0x000e740000002400 */
[----:B------:R-:W1:Y:S01]  /*26310*/  MUFU.TANH R4, R4 ;  /* 0x0000000400047308 */ /* 0x000e620000002400 */
[----:B--234-:R-:W-:Y:S05]  /*26320*/  @!P0 BRA `(.L_x_2959) ;  /* 0x0000000c00108947 */ /* 0x01cfea0003800000 */
[----:B------:R-:W-:Y:S01]  /*26330*/  ISETP.NE.U32.AND P3, PT, R244, RZ, PT ;  /* 0x000000fff400720c */ /* 0x000fe20003f65070 */
[----:B-1----:R-:W-:Y:S01]  /*26340*/  IMAD.SHL.U32 R249, R39, 0x8, RZ ;  /* 0x0000000827f97824 */ /* 0x002fe200078e00ff */
[----:B------:R-:W-:Y:S02]  /*26350*/  BSSY.RECONVERGENT B0, `(.L_x_2960) ;  /* 0x000004f000007945 */ /* 0x000fe40003800200 */
[----:B------:R-:W-:Y:S02]  /*26360*/  ISETP.NE.AND.EX P3, PT, R245, RZ, PT, P3 ;  /* 0x000000fff500720c */ /* 0x000fe40003f65330 */
[----:B------:R-:W-:Y:S04]  /*26370*/  LOP3.LUT R66, R249, 0x1c0, RZ, 0xc0, !PT ;  /* 0x000001c0f9427812 */ /* 0x000fe800078ec0ff */
[----:B------:R-:W-:Y:S04]  /*26380*/  LOP3.LUT R66, R66, 0x38, R39, 0xf8, !PT ;  /* 0x0000003842427812 */ /* 0x000fe800078ef827 */
[----:B------:R-:W-:Y:S03]  /*26390*/  LOP3.LUT R66, R66, R221, RZ, 0x3c, !PT ;  /* 0x000000dd42427212 */ /* 0x000fe600078e3cff */
[----:B------:R-:W2:Y:S01]  /*263a0*/  @!P3 LD.E R2, desc[UR4][R164.64+0x38] ;  /* 0x00003804a402b980 */ /* 0x000ea2000c101900 */
[----:B------:R-:W-:Y:S01]  /*263b0*/  LOP3.LUT R249, R66, 0x1e00, R249, 0xf8, !PT ;  /* 0x00001e0042f97812 */ /* 0x000fe200078ef8f9 */
        /* <DEDUP_REMOVED lines=9> */
[----:B------:R-:W2:Y:S02]  /*26450*/  LD.E R104, desc[UR4][R164.64+0x170] ;  /* 0x00017004a4687980 */ /* 0x000ea4000c101900 */
[-C--:B--2---:R-:W-:Y:S02]  /*26460*/  IABS R100, R104.reuse ;  /* 0x0000006800647213 */ /* 0x084fe40000000000 */
[----:B------:R-:W-:Y:S02]  /*26470*/  IABS R66, R104 ;  /* 0x0000006800427213 */ /* 0x000fe40000000000 */
[----:B------:R-:W1:Y:S03]  /*26480*/  I2F.RP R99, R100 ;  /* 0x0000006400637306 */ /* 0x000e660000209400 */
[----:B------:R-:W-:Y:S07]  /*26490*/  IMAD.MOV R66, RZ, RZ, -R66 ;  /* 0x000000ffff427224 */ /* 0x000fee00078e0a42 */
[----:B-1----:R-:W1:Y:S02]  /*264a0*/  MUFU.RCP R2, R99 ;  /* 0x0000006300027308 */ /* 0x002e640000001000 */
[----:B-1----:R-:W-:Y:S02]  /*264b0*/  VIADD R110, R2, 0xffffffe ;  /* 0x0ffffffe026e7836 */ /* 0x002fe40000000000 */
[----:B------:R-:W-:Y:S06]  /*264c0*/  IMAD.SHL.U32 R2, R251, 0x100, RZ ;  /* 0x00000100fb027824 */ /* 0x000fec00078e00ff */
[----:B------:R-:W1:Y:S01]  /*264d0*/  F2I.FTZ.U32.TRUNC.NTZ R111, R110 ;  /* 0x0000006e006f7305 */ /* 0x000e62000021f000 */
[C---:B------:R-:W-:Y:S02]  /*264e0*/  IADD3 R101, PT, PT, R2.reuse, -0x100, RZ ;  /* 0xffffff0002657810 */ /* 0x040fe40007ffe0ff */
[----:B------:R-:W-:Y:S02]  /*264f0*/  IABS R67, R2 ;  /* 0x0000000200437213 */ /* 0x000fe40000000000 */
[----:B------:R-:W-:Y:S01]  /*26500*/  LOP3.LUT R2, R2, R104, RZ, 0x3c, !PT ;  /* 0x0000006802027212 */ /* 0x000fe200078e3cff */
        /* <DEDUP_REMOVED lines=20> */
[----:B------:R-:W-:Y:S01]  /*26650*/  ISETP.GE.AND P4, PT, R2, RZ, PT ;  /* 0x000000ff0200720c */ /* 0x000fe20003f86270 */
[----:B------:R-:W3:Y:S01]  /*26660*/  LD.E.64 R100, desc[UR4][R164.64+0x38] ;  /* 0x00003804a4647980 */ /* 0x000ee2000c101b00 */
        /* <DEDUP_REMOVED lines=17> */
[-C--:B---3--:R-:W-:Y:S02]  /*26780*/  IMAD R66, R101, R104.reuse, RZ ;  /* 0x0000006865427224 */ /* 0x088fe400078e02ff */
[C---:B------:R-:W-:Y:S04]  /*26790*/  IMAD.WIDE.U32 R118, R100.reuse, R104, RZ ;  /* 0x0000006864767225 */ /* 0x040fe800078e00ff */
[----:B------:R-:W-:Y:S05]  /*267a0*/  IMAD R66, R100, R67, R66 ;  /* 0x0000004364427224 */ /* 0x000fea00078e0242 */
[----:B------:R-:W-:Y:S01]  /*267b0*/  IADD3 R119, PT, PT, R119, R66, RZ ;  /* 0x0000004277777210 */ /* 0x000fe20007ffe0ff */
[----:B----4-:R-:W-:Y:S04]  /*267c0*/  IMAD.IADD R7, R7, 0x1, -R2 ;  /* 0x0000000107077824 */ /* 0x010fe800078e0a02 */
[----:B--2---:R-:W-:Y:S01]  /*267d0*/  IMAD R67, R111, R7, RZ ;  /* 0x000000076f437224 */ /* 0x004fe200078e02ff */
[----:B------:R-:W-:Y:S01]  /*267e0*/  SHF.R.S32.HI R2, RZ, 0x1f, R7 ;  /* 0x0000001fff027819 */ /* 0x000fe20000011407 */
[----:B------:R-:W-:Y:S04]  /*267f0*/  IMAD.WIDE.U32 R118, R7, R110, R118 ;  /* 0x0000006e07767225 */ /* 0x000fe800078e0076 */
[----:B------:R-:W-:Y:S01]  /*26800*/  IMAD R67, R110, R2, R67 ;  /* 0x000000026e437224 */ /* 0x000fe200078e0243 */
[C---:B------:R-:W-:Y:S03]  /*26810*/  LEA R230, P0, R118.reuse, R230, 0x1 ;  /* 0x000000e676e67211 */ /* 0x040fe600078008ff */
[----:B------:R-:W-:Y:S05]  /*26820*/  IMAD.IADD R67, R119, 0x1, R67 ;  /* 0x0000000177437824 */ /* 0x000fea00078e0243 */
[----:B------:R-:W-:Y:S02]  /*26830*/  LEA.HI.X R229, R118, R229, R67, 0x1, P0 ;  /* 0x000000e576e57211 */ /* 0x000fe400000f0c43 */
.L_x_2961:
[----:B------:R-:W-:Y:S05]  /*26840*/  BSYNC.RECONVERGENT B0 ;  /* 0x0000000000007941 */ /* 0x000fea0003800200 */
.L_x_2960:
[----:B------:R-:W-:Y:S01]  /*26850*/  IMAD R249, R249, 0x2, R222 ;  /* 0x00000002f9f97824 */ /* 0x000fe200078e02de */
[----:B------:R-:W-:Y:S01]  /*26860*/  IADD3 R120, P0, PT, R5, R230, RZ ;  /* 0x000000e605787210 */ /* 0x000fe20007f1e0ff */
[----:B------:R-:W-:Y:S01]  /*26870*/  @!P1 IMAD.MOV.U32 R231, RZ, RZ, R229 ;  /* 0x000000ffffe79224 */ /* 0x000fe200078e00e5 */
[----:B------:R-:W-:Y:S02]  /*26880*/  SHF.L.U64.HI R2, R224, 0x5, R225 ;  /* 0x00000005e0027819 */ /* 0x000fe400000102e1 */
[-C--:B------:R-:W-:Y:S02]  /*26890*/  IADD3 R118, P4, PT, R120, R5.reuse, RZ ;  /* 0x0000000578767210 */ /* 0x080fe40007f9e0ff */
[----:B------:R-:W-:Y:S01]  /*268a0*/  @!PT LDS RZ, [RZ] ;  /* 0x00000000fffff984 */ /* 0x000fe20000000800 */
[----:B------:R-:W-:Y:S01]  /*268b0*/  @!PT LDS RZ, [RZ] ;  /* 0x00000000fffff984 */ /* 0x000fe20000000800 */
[----:B------:R-:W-:Y:S01]  /*268c0*/  @!PT LDS RZ, [RZ] ;  /* 0x00000000fffff984 */ /* 0x000fe20000000800 */
[----:B------:R-:W-:Y:S01]  /*268d0*/  @!P1 LDGSTS.E.BYPASS.LTC128B.128 [R249+0x2000], desc[UR4][R230.64] ;  /* 0x02000000e6f99fae */ /* 0x000fe2000b981a04 */
[----:B------:R-:W-:Y:S01]  /*268e0*/  IMAD.X R121, R2, 0x1, R229, P0 ;  /* 0x0000000102797824 */ /* 0x000fe200000e06e5 */
        /* <DEDUP_REMOVED lines=25> */
[----:B------:R4:W-:Y:S02]  /*26a80*/  @!P1 LDGSTS.E.BYPASS.LTC128B.128 [R249+0x3800], desc[UR4][R110.64] ;  /* 0x038000006ef99fae */ /* 0x0009e4000b981a04 */
[-C--:B------:R-:W-:Y:S02]  /*26a90*/  IADD3.X R129, PT, PT, R131, R2.reuse, RZ, P0, !PT ;  /* 0x0000000283817210 */ /* 0x080fe400007fe4ff */
[----:B------:R2:W-:Y:S01]  /*26aa0*/  @P1 STS.128 [R249+0x3800], RZ ;  /* 0x003800fff9001388 */ /* 0x0005e20000000c00 */
[-C--:B------:R-:W-:Y:S02]  /*26ab0*/  IADD3 R124, P0, PT, R126, R5.reuse, RZ ;  /* 0x000000057e7c7210 */ /* 0x080fe40007f1e0ff */
[--C-:B------:R-:W-:Y:S01]  /*26ac0*/  IMAD.X R127, R129, 0x1, R2.reuse, P4 ;  /* 0x00000001817f7824 */ /* 0x100fe200020e0602 */
[----:B------:R-:W-:Y:S01]  /*26ad0*/  @!PT LDS RZ, [RZ] ;  /* 0x00000000fffff984 */ /* 0x000fe20000000800 */
[----:B------:R-:W-:Y:S01]  /*26ae0*/  @!PT LDS RZ, [RZ] ;  /* 0x00000000fffff984 */ /* 0x000fe20000000800 */
[----:B------:R-:W-:Y:S01]  /*26af0*/  @!PT LDS RZ, [RZ] ;  /* 0x00000000fffff984 */ /* 0x000fe20000000800 */
[----:B------:R5:W-:Y:S03]  /*26b00*/  @!P1 LDGSTS.E.BYPASS.LTC128B.128 [R249+0x4000], desc[UR4][R100.64] ;  /* 0x0400000064f99fae */ /* 0x000be6000b981a04 */
[--C-:B------:R-:W-:Y:S01]  /*26b10*/  IMAD.X R125, R127, 0x1, R2.reuse, P0 ;  /* 0x000000017f7d7824 */ /* 0x100fe200000e0602 */
[----:B------:R2:W-:Y:S01]  /*26b20*/  @P1 STS.128 [R249+0x4000], RZ ;  /* 0x004000fff9001388 */ /* 0x0005e20000000c00 */
[-C--:B-1----:R-:W-:Y:S03]  /*26b30*/  IADD3 R120, P4, PT, R124, R5.reuse, RZ ;  /* 0x000000057c787210 */ /* 0x082fe60007f9e0ff */
[----:B------:R-:W-:Y:S01]  /*26b40*/  @!PT LDS RZ, [RZ] ;  /* 0x00000000fffff984 */ /* 0x000fe20000000800 */
[----:B------:R-:W-:Y:S01]  /*26b50*/  @!PT LDS RZ, [RZ] ;  /* 0x00000000fffff984 */ /* 0x000fe20000000800 */
[----:B------:R-:W-:Y:S01]  /*26b60*/  @!PT LDS RZ, [RZ] ;  /* 0x00000000fffff984 */ /* 0x000fe20000000800 */
[----:B------:R1:W-:Y:S02]  /*26b70*/  @!P1 LDGSTS.E.BYPASS.LTC128B.128 [R249+0x4800], desc[UR4][R66.64] ;  /* 0x0480000042f99fae */ /* 0x0003e4000b981a04 */
[--C-:B------:R-:W-:Y:S01]  /*26b80*/  IMAD.X R121, R125, 0x1, R2.reuse, P4 ;  /* 0x000000017d797824 */ /* 0x100fe200020e0602 */
[-C--:B---3--:R-:W-:Y:S01]  /*26b90*/  IADD3 R118, P0, PT, R120, R5.reuse, RZ ;  /* 0x0000000578767210 */ /* 0x088fe20007f1e0ff */
[----:B------:R2:W-:Y:S04]  /*26ba0*/  @P1 STS.128 [R249+0x4800], RZ ;  /* 0x004800fff9001388 */ /* 0x0005e80000000c00 */
[----:B------:R-:W-:Y:S01]  /*26bb0*/  @!PT LDS RZ, [RZ] ;  /* 0x00000000fffff984 */ /* 0x000fe20000000800 */
[----:B------:R-:W-:Y:S01]  /*26bc0*/  @!PT LDS RZ, [RZ] ;  /* 0x00000000fffff984 */ /* 0x000fe20000000800 */
[----:B------:R-:W-:Y:S01]  /*26bd0*/  @!PT LDS RZ, [RZ] ;  /* 0x00000000fffff984 */ /* 0x000fe20000000800 */
[----:B------:R3:W-:Y:S01]  /*26be0*/  @!P1 LDGSTS.E.BYPASS.LTC128B.128 [R249+0x5000], desc[UR4][R130.64] ;  /* 0x0500000082f99fae */ /* 0x0007e2000b981a04 */
[--C-:B------:R-:W-:Y:S01]  /*26bf0*/  IMAD.X R119, R121, 0x1, R2.reuse, P0 ;  /* 0x0000000179777824 */ /* 0x100fe200000e0602 */
[-C--:B----4-:R-:W-:Y:S02]  /*26c00*/  IADD3 R110, P4, PT, R118, R5.reuse, RZ ;  /* 0x00000005766e7210 */ /* 0x090fe40007f9e0ff */
[----:B------:R2:W-:Y:S02]  /*26c10*/  @P1 STS.128 [R249+0x5000], RZ ;  /* 0x005000fff9001388 */ /* 0x0005e40000000c00 */
[----:B------:R-:W-:Y:S02]  /*26c20*/  IADD3.X R111, PT, PT, R119, R2, RZ, P4, !PT ;  /* 0x00000002776f7210 */ /* 0x000fe400027fe4ff */
[----:B------:R-:W-:Y:S01]  /*26c30*/  @!PT LDS RZ, [RZ] ;  /* 0x00000000fffff984 */ /* 0x000fe20000000800 */
[----:B------:R-:W-:Y:S01]  /*26c40*/  @!PT LDS RZ, [RZ] ;  /* 0x00000000fffff984 */ /* 0x000fe20000000800 */
[----:B------:R-:W-:Y:S01]  /*26c50*/  @!PT LDS RZ, [RZ] ;  /* 0x00000000fffff984 */ /* 0x000fe20000000800 */
[----:B------:R2:W-:Y:S01]  /*26c60*/  @!P1 LDGSTS.E.BYPASS.LTC128B.128 [R249+0x5800], desc[UR4][R128.64] ;  /* 0x0580000080f99fae */ /* 0x0005e2000b981a04 */
[-C--:B-----5:R-:W-:Y:S03]  /*26c70*/  IADD3 R100, P0, PT, R110, R5.reuse, RZ ;  /* 0x000000056e647210 */ /* 0x0a0fe60007f1e0ff */
        /* <DEDUP_REMOVED lines=12> */
[--C-:B------:R-:W-:Y:S01]  /*26d40*/  IMAD.X R67, R101, 0x1, R2.reuse, P4 ;  /* 0x0000000165437824 */ /* 0x100fe200020e0602 */
[----:B---3--:R-:W-:Y:S02]  /*26d50*/  @!P1 IADD3 R130, P0, PT, R66, R5, RZ ;  /* 0x0000000542829210 */ /* 0x008fe40007f1e0ff */
        /* <DEDUP_REMOVED lines=33> */
.L_x_2959:
[----:B------:R-:W-:Y:S05]  /*26f70*/  BSYNC.RECONVERGENT B1 ;  /* 0x0000000000017941 */ /* 0x000fea0003800200 */
.L_x_2958:
[----:B------:R-:W-:Y:S01]  /*26f80*/  STL [R1+0x38], R226 ;  /* 0x000038e201007387 */ /* 0x000fe20000100800 */
[----:B-12---:R-:W-:Y:S01]  /*26f90*/  IMAD.SHL.U32 R67, R39, 0x2, RZ ;  /* 0x0000000227437824 */ /* 0x006fe200078e00ff */
[----:B------:R-:W1:Y:S01]  /*26fa0*/  S2UR UR6, SR_CgaCtaId ;  /* 0x00000000000679c3 */ /* 0x000e620000008800 */
[----:B------:R-:W-:Y:S01]  /*26fb0*/  UMOV UR7, 0x400 ;  /* 0x0000040000077882 */ /* 0x000fe20000000000 */
[----:B------:R-:W-:Y:S02]  /*26fc0*/  STL [R1+0x34], R225 ;  /* 0x000034e101007387 */ /* 0x000fe40000100800 */
[----:B------:R-:W-:Y:S02]  /*26fd0*/  LOP3.LUT R66, R67, 0x6, RZ, 0xc0, !PT ;  /* 0x0000000643427812 */ /* 0x000fe400078ec0ff */
[----:B------:R2:W-:Y:S03]  /*26fe0*/  STL [R1+0x30], R224 ;  /* 0x000030e001007387 */ /* 0x0005e60000100800 */
[----:B------:R-:W-:Y:S01]  /*26ff0*/  IMAD R2, R251, 0x100, R66 ;  /* 0x00000100fb027824 */ /* 0x000fe200078e0242 */
[----:B------:R3:W-:Y:S03]  /*27000*/  STL [R1+0x2c], R221 ;  /* 0x00002cdd01007387 */ /* 0x0007e60000100800 */
[C---:B------:R-:W-:Y:S01]  /*27010*/  VIADD R235, R2.reuse, 0x1 ;  /* 0x0000000102eb7836 */ /* 0x040fe20000000000 */
[CC--:B------:R-:W-:Y:S01]  /*27020*/  ISETP.GE.AND P4, PT, R2.reuse, R248.reuse, PT ;  /* 0x000000f80200720c */ /* 0x0c0fe20003f86270 */
[----:B------:R4:W-:Y:S01]  /*27030*/  STL [R1+0x28], R220 ;  /* 0x000028dc01007387 */ /* 0x0009e20000100800 */
[CC--:B------:R-:W-:Y:S01]  /*27040*/  ISETP.GE.AND P0, PT, R2.reuse, R241.reuse, PT ;  /* 0x000000f10200720c */ /* 0x0c0fe20003f06270 */
[C---:B------:R-:W-:Y:S01]  /*27050*/  VIADD R234, R2.reuse, 0x8 ;  /* 0x0000000802ea7836 */ /* 0x040fe20000000000 */
[-C--:B------:R-:W-:Y:S01]  /*27060*/  ISETP.GE.AND P1, PT, R235, R248.reuse, PT ;  /* 0x000000f8eb00720c */ /* 0x080fe20003f26270 */
[C---:B------:R-:W-:Y:S01]  /*27070*/  VIADD R118, R2.reuse, 0x9 ;  /* 0x0000000902767836 */ /* 0x040fe20000000000 */
[----:B------:R1:W-:Y:S01]  /*27080*/  STL [R1+0x24], R167 ;  /* 0x000024a701007387 */ /* 0x0003e20000100800 */
[----:B------:R-:W-:Y:S01]  /*27090*/  VIADD R222, R2, 0x10 ;  /* 0x0000001002de7836 */ /* 0x000fe20000000000 */
[-C--:B------:R-:W-:Y:S01]  /*270a0*/  ISETP.GE.AND P6, PT, R234, R248.reuse, PT ;  /* 0x000000f8ea00720c */ /* 0x080fe20003fc6270 */
        /* <DEDUP_REMOVED lines=10> */
[----:B--2---:R-:W-:Y:S01]  /*27150*/  VIADD R224, R2, 0x38 ;  /* 0x0000003802e07836 */ /* 0x004fe20000000000 */
[----:B------:R-:W-:Y:S01]  /*27160*/  FSEL R236, R176, -INF , P6 ;  /* 0xff800000b0ec7808 */ /* 0x000fe20003000000 */
[----:B------:R-:W-:Y:S01]  /*27170*/  VIADD R204, R2, 0x21 ;  /* 0x0000002102cc7836 */ /* 0x000fe20000000000 */
[-C--:B------:R-:W-:Y:S01]  /*27180*/  ISETP.GE.AND P6, PT, R208, R248.reuse, PT ;  /* 0x000000f8d000720c */ /* 0x080fe20003fc6270 */
[----:B------:R-:W-:Y:S01]  /*27190*/  VIADD R202, R2, 0x28 ;  /* 0x0000002802ca7836 */ /* 0x000fe20000000000 */
[----:B------:R-:W-:Y:S01]  /*271a0*/  FSEL R234, R170, -INF , P4 ;  /* 0xff800000aaea7808 */ /* 0x000fe20002000000 */
[C---:B---3--:R-:W-:Y:S01]  /*271b0*/  VIADD R221, R2.reuse, 0x30 ;  /* 0x0000003002dd7836 */ /* 0x048fe20000000000 */
[----:B------:R-:W-:Y:S01]  /*271c0*/  FSEL R235, R177, -INF , P5 ;  /* 0xff800000b1eb7808 */ /* 0x000fe20002800000 */
[----:B----4-:R-:W-:Y:S01]  /*271d0*/  VIADD R220, R2, 0x29 ;  /* 0x0000002902dc7836 */ /* 0x010fe20000000000 */
[-C--:B------:R-:W-:Y:S01]  /*271e0*/  ISETP.GE.AND P4, PT, R128, R248.reuse, PT ;  /* 0x000000f88000720c */ /* 0x080fe20003f86270 */
[----:B------:R-:W-:Y:S01]  /*271f0*/  VIADD R219, R2, 0x48 ;  /* 0x0000004802db7836 */ /* 0x000fe20000000000 */
[-C--:B------:R-:W-:Y:S01]  /*27200*/  ISETP.GE.AND P5, PT, R206, R248.reuse, PT ;  /* 0x000000f8ce00720c */ /* 0x080fe20003fa6270 */
[C---:B-1----:R-:W-:Y:S01]  /*27210*/  VIADD R167, R2.reuse, 0x99 ;  /* 0x0000009902a77836 */ /* 0x042fe20000000000 */
[----:B------:R-:W-:Y:S01]  /*27220*/  FSEL R128, R171, -INF , P1 ;  /* 0xff800000ab807808 */ /* 0x000fe20000800000 */
        /* <DEDUP_REMOVED lines=25> */
[----:B------:R-:W-:Y:S01]  /*273c0*/  FSEL R25, R29, -INF , P1 ;  /* 0xff8000001d197808 */ /* 0x000fe20000800000 */
[----:B------:R-:W-:Y:S01]  /*273d0*/  VIADD R211, R2, 0x58 ;  /* 0x0000005802d37836 */ /* 0x000fe20000000000 */
[-C--:B------:R-:W-:Y:S01]  /*273e0*/  ISETP.GE.AND P1, PT, R223, R248.reuse, PT ;  /* 0x000000f8df00720c */ /* 0x080fe20003f26270 */
[----:B------:R-:W-:Y:S01]  /*273f0*/  IMAD.MOV.U32 R29, RZ, RZ, R170 ;  /* 0x000000ffff1d7224 */ /* 0x000fe200078e00aa */
[----:B------:R-:W-:Y:S01]  /*27400*/  FSEL R21, R32, -INF , P6 ;  /* 0xff80000020157808 */ /* 0x000fe20003000000 */
[C---:B------:R-:W-:Y:S01]  /*27410*/  VIADD R213, R2.reuse, 0x51 ;  /* 0x0000005102d57836 */ /* 0x040fe20000000000 */
[-C--:B------:R-:W-:Y:S01]  /*27420*/  ISETP.GE.AND P6, PT, R219, R248.reuse, PT ;  /* 0x000000f8db00720c */ /* 0x080fe20003fc6270 */
[----:B------:R-:W-:Y:S01]  /*27430*/  VIADD R200, R2, 0x59 ;  /* 0x0000005902c87836 */ /* 0x000fe20000000000 */
[-C--:B------:R-:W-:Y:S01]  /*27440*/  ISETP.GE.AND P5, PT, R218, R248.reuse, PT ;  /* 0x000000f8da00720c */ /* 0x080fe20003fa6270 */
[----:B------:R-:W-:Y:S01]  /*27450*/  VIADD R217, R2, 0x49 ;  /* 0x0000004902d97836 */ /* 0x000fe20000000000 */
[----:B------:R-:W-:Y:S01]  /*27460*/  FSEL R226, R28, -INF , P4 ;  /* 0xff8000001ce27808 */ /* 0x000fe20002000000 */
[----:B------:R-:W-:Y:S01]  /*27470*/  VIADD R120, R2, 0xc9 ;  /* 0x000000c902787836 */ /* 0x000fe20000000000 */
[----:B------:R-:W-:Y:S01]  /*27480*/  FSEL R118, R118, -INF , !P0 ;  /* 0xff80000076767808 */ /* 0x000fe20004000000 */
[C---:B------:R-:W-:Y:S01]  /*27490*/  VIADD R102, R2.reuse, 0xe8 ;  /* 0x000000e802667836 */ /* 0x040fe20000000000 */
        /* <DEDUP_REMOVED lines=9> */
[----:B------:R-:W-:Y:S01]  /*27530*/  IMAD.MOV.U32 R24, RZ, RZ, R175 ;  /* 0x000000ffff187224 */ /* 0x000fe200078e00af */
[----:B------:R-:W-:Y:S01]  /*27540*/  FSEL R17, R33, -INF , P5 ;  /* 0xff80000021117808 */ /* 0x000fe20002800000 */
[----:B------:R-:W-:Y:S01]  /*27550*/  IMAD.MOV.U32 R20, RZ, RZ, R176 ;  /* 0x000000ffff147224 */ /* 0x000fe200078e00b0 */
[-C--:B------:R-:W-:Y:S01]  /*27560*/  ISETP.GE.AND P6, PT, R200, R248.reuse, PT ;  /* 0x000000f8c800720c */ /* 0x080fe20003fc6270 */
[----:B------:R-:W-:Y:S01]  /*27570*/  IMAD.MOV.U32 R28, RZ, RZ, R174 ;  /* 0x000000ffff1c7224 */ /* 0x000fe200078e00ae */
[-C--:B------:R-:W-:Y:S01]  /*27580*/  ISETP.GE.AND P5, PT, R217, R248.reuse, PT ;  /* 0x000000f8d900720c */ /* 0x080fe20003fa6270 */
[----:B------:R-:W-:Y:S01]  /*27590*/  VIADD R183, R2, 0x90 ;  /* 0x0000009002b77836 */ /* 0x000fe20000000000 */
[----:B------:R-:W-:Y:S01]  /*275a0*/  FSEL R222, R36, -INF , P4 ;  /* 0xff80000024de7808 */ /* 0x000fe20002000000 */
[----:B------:R-:W-:Y:S01]  /*275b0*/  VIADD R187, R2, 0x88 ;  /* 0x0000008802bb7836 */ /* 0x000fe20000000000 */
[----:B------:R-:W-:Y:S01]  /*275c0*/  FSEL R204, R48, -INF , P0 ;  /* 0xff80000030cc7808 */ /* 0x000fe20000000000 */
[C---:B------:R-:W-:Y:S01]  /*275d0*/  VIADD R185, R2.reuse, 0x89 ;  /* 0x0000008902b97836 */ /* 0x040fe20000000000 */
[-C--:B------:R-:W-:Y:S01]  /*275e0*/  ISETP.GE.AND P4, PT, R215, R248.reuse, PT ;  /* 0x000000f8d700720c */ /* 0x080fe20003f86270 */
[C---:B------:R-:W-:Y:S01]  /*275f0*/  VIADD R214, R2.reuse, 0xa1 ;  /* 0x000000a102d67836 */ /* 0x040fe20000000000 */
[----:B------:R-:W-:Y:S01]  /*27600*/  FSEL R206, R45, -INF , P1 ;  /* 0xff8000002dce7808 */ /* 0x000fe20000800000 */
[----:B------:R-:W-:Y:S01]  /*27610*/  IMAD.MOV.U32 R45, RZ, RZ, R24 ;  /* 0x000000ffff2d7224 */ /* 0x000fe200078e0018 */
[-C--:B------:R-:W-:Y:S01]  /*27620*/  ISETP.GE.AND P0, PT, R201, R248.reuse, PT ;  /* 0x000000f8c900720c */ /* 0x080fe20003f06270 */
[C---:B------:R-:W-:Y:S01]  /*27630*/  VIADD R131, R2.reuse, 0xa9 ;  /* 0x000000a902837836 */ /* 0x040fe20000000000 */
[-C--:B------:R-:W-:Y:S01]  /*27640*/  ISETP.GE.AND P1, PT, R203, R248.reuse, PT ;  /* 0x000000f8cb00720c */ /* 0x080fe20003f26270 */
[C---:B------:R-:W-:Y:S01]  /*27650*/  VIADD R216, R2.reuse, 0xa0 ;  /* 0x000000a002d87836 */ /* 0x040fe20000000000 */
[----:B------:R-:W-:Y:S01]  /*27660*/  FSEL R177, R49, -INF , P6 ;  /* 0xff80000031b17808 */ /* 0x000fe20003000000 */
[----:B------:R-:W-:Y:S01]  /*27670*/  IMAD.MOV.U32 R49, RZ, RZ, R20 ;  /* 0x000000ffff317224 */ /* 0x000fe200078e0014 */
[----:B------:R-:W-:Y:S01]  /*27680*/  FSEL R210, R41, -INF , P5 ;  /* 0xff80000029d27808 */ /* 0x000fe20002800000 */
[----:B------:R-:W-:Y:S01]  /*27690*/  IMAD.MOV.U32 R41, RZ, RZ, R28 ;  /* 0x000000ffff297224 */ /* 0x000fe200078e001c */
        /* <DEDUP_REMOVED lines=9> */
[----:B------:R-:W-:Y:S01]  /*27730*/  ULEA UR6, UR6, UR7, 0x18 ;  /* 0x0000000706067291 */ /* 0x000fe2000f8ec0ff */
[----:B------:R-:W-:Y:S01]  /*27740*/  FSEL R176, R56, -INF , P1 ;  /* 0xff80000038b07808 */ /* 0x000fe20000800000 */
[----:B------:R-:W-:Y:S01]  /*27750*/  VIADD R126, R2, 0x91 ;  /* 0x00000091027e7836 */ /* 0x000fe20000000000 */
[-C--:B------:R-:W-:Y:S01]  /*27760*/  ISETP.GE.AND P0, PT, R130, R248.reuse, PT ;  /* 0x000000f88200720c */ /* 0x080fe20003f06270 */
[----:B------:R-:W-:Y:S01]  /*27770*/  VIADD R33, R2, 0x98 ;  /* 0x0000009802217836 */ /* 0x000fe20000000000 */
[-C--:B------:R-:W-:Y:S01]  /*27780*/  ISETP.GE.AND P1, PT, R193, R248.reuse, PT ;  /* 0x000000f8c100720c */ /* 0x080fe20003f26270 */
[----:B------:R-:W-:Y:S01]  /*27790*/  IMAD.MOV.U32 R32, RZ, RZ, R171 ;  /* 0x000000ffff207224 */ /* 0x000fe200078e00ab */
        /* <DEDUP_REMOVED lines=8> */
[----:B------:R-:W-:Y:S01]  /*27820*/  FSEL R200, R53, -INF , P4 ;  /* 0xff80000035c87808 */ /* 0x000fe20002000000 */
[----:B------:R-:W-:Y:S01]  /*27830*/  IMAD.MOV.U32 R53, RZ, RZ, R16 ;  /* 0x000000ffff357224 */ /* 0x000fe200078e0010 */
        /* <DEDUP_REMOVED lines=15> */
[----:B------:R-:W-:Y:S01]  /*27930*/  IMAD.MOV.U32 R33, RZ, RZ, R32 ;  /* 0x000000ffff217224 */ /* 0x000fe200078e0020 */
        /* <DEDUP_REMOVED lines=27> */
[----:B------:R-:W-:Y:S02]  /*27af0*/  FSEL R96, R188, -INF , P6 ;  /* 0xff800000bc607808 */ /* 0x000fe40003000000 */
[----:B------:R-:W-:Y:S01]  /*27b00*/  FSEL R65, R182, -INF , P5 ;  /* 0xff800000b6417808 */ /* 0x000fe20002800000 */
[----:B------:R-:W-:Y:S01]  /*27b10*/  VIADD R182, R2, 0x59 ;  /* 0x0000005902b67836 */ /* 0x000fe20000000000 */
        /* <DEDUP_REMOVED lines=31> */
[-C--:B------:R-:W-:Y:S01]  /*27d10*/  ISETP.GE.AND P1, PT, R57, R241.reuse, PT ;  /* 0x000000f13900720c */ /* 0x080fe20003f26270 */
[----:B------:R-:W-:Y:S01]  /*27d20*/  VIADD R57, R2, 0x18 ;  /* 0x0000001802397836 */ /* 0x000fe20000000000 */
[----:B------:R-:W-:Y:S02]  /*27d30*/  FSEL R16, R116, -INF , P4 ;  /* 0xff80000074107808 */ /* 0x000fe40002000000 */
[----:B------:R-:W-:Y:S02]  /*27d40*/  FSEL R80, R114, -INF , P0 ;  /* 0xff80000072507808 */ /* 0x000fe40000000000 */
[-C--:B------:R-:W-:Y:S01]  /*27d50*/  ISETP.GE.AND P4, PT, R64, R241.reuse, PT ;  /* 0x000000f14000720c */ /* 0x080fe20003f86270 */
[C---:B------:R-:W-:Y:S01]  /*27d60*/  VIADD R64, R2.reuse, 0x11 ;  /* 0x0000001102407836 */ /* 0x040fe20000000000 */
[----:B------:R-:W-:Y:S02]  /*27d70*/  ISETP.GE.AND P0, PT, R7, R248, PT ;  /* 0x000000f80700720c */ /* 0x000fe40003f06270 */
[----:B------:R-:W-:Y:S02]  /*27d80*/  FSEL R237, R237, -INF , !P6 ;  /* 0xff800000eded7808 */ /* 0x000fe40007000000 */
[-C--:B------:R-:W-:Y:S01]  /*27d90*/  ISETP.GE.AND P6, PT, R57, R241.reuse, PT ;  /* 0x000000f13900720c */ /* 0x080fe20003fc6270 */
[----:B------:R-:W-:Y:S01]  /*27da0*/  VIADD R57, R2, 0x20 ;  /* 0x0000002002397836 */ /* 0x000fe20000000000 */
[----:B------:R-:W-:Y:S02]  /*27db0*/  FSEL R10, R11, -INF , P0 ;  /* 0xff8000000b0a7808 */ /* 0x000fe40000000000 */
[-C--:B------:R-:W-:Y:S01]  /*27dc0*/  ISETP.GE.AND P0, PT, R64, R241.reuse, PT ;  /* 0x000000f14000720c */ /* 0x080fe20003f06270 */
[----:B------:R-:W-:Y:S01]  /*27dd0*/  VIADD R64, R2, 0x19 ;  /* 0x0000001902407836 */ /* 0x000fe20000000000 */
[----:B------:R-:W-:Y:S02]  /*27de0*/  FSEL R235, R235, -INF , !P4 ;  /* 0xff800000ebeb7808 */ /* 0x000fe40006000000 */
[----:B------:R-:W-:Y:S02]  /*27df0*/  FSEL R236, R236, -INF , !P5 ;  /* 0xff800000ecec7808 */ /* 0x000fe40006800000 */
[-C--:B------:R-:W-:Y:S01]  /*27e00*/  ISETP.GE.AND P4, PT, R57, R241.reuse, PT ;  /* 0x000000f13900720c */ /* 0x080fe20003f86270 */
[----:B------:R-:W-:Y:S01]  /*27e10*/  VIADD R57, R2, 0x28 ;  /* 0x0000002802397836 */ /* 0x000fe20000000000 */
[----:B------:R-:W-:Y:S02]  /*27e20*/  FMNMX3.FTZ R9, R3, R118, R237, !PT ;  /* 0x0000007603097276 */ /* 0x000fe400078100ed */
[-C--:B------:R-:W-:Y:S01]  /*27e30*/  ISETP.GE.AND P5, PT, R64, R241.reuse, PT ;  /* 0x000000f14000720c */ /* 0x080fe20003fa6270 */
[----:B------:R-:W-:Y:S01]  /*27e40*/  VIADD R64, R2, 0x21 ;  /* 0x0000002102407836 */ /* 0x000fe20000000000 */
[----:B------:R-:W-:Y:S02]  /*27e50*/  FSEL R234, R234, -INF , !P1 ;  /* 0xff800000eaea7808 */ /* 0x000fe40004800000 */
[----:B------:R-:W-:Y:S02]  /*27e60*/  FSEL R73, R60, -INF , !P0 ;  /* 0xff8000003c497808 */ /* 0x000fe40004000000 */
[----:B------:R-:W-:Y:S02]  /*27e70*/  FMNMX3.FTZ R106, R9, R236, R235, !PT ;  /* 0x000000ec096a7276 */ /* 0x000fe400078100eb */
[-C--:B------:R-:W-:Y:S02]  /*27e80*/  ISETP.GE.AND P0, PT, R57, R241.reuse, PT ;  /* 0x000000f13900720c */ /* 0x080fe40003f06270 */
[----:B------:R-:W-:Y:S02]  /*27e90*/  FSEL R57, R53, -INF , !P6 ;  /* 0xff80000035397808 */ /* 0x000fe40007000000 */
[----:B------:R-:W-:Y:S02]  /*27ea0*/  FSEL R53, R49, -INF , !P5 ;  /* 0xff80000031357808 */ /* 0x000fe40006800000 */
[----:B------:R-:W-:Y:S02]  /*27eb0*/  ISETP.GE.AND P1, PT, R64, R241, PT ;  /* 0x000000f14000720c */ /* 0x000fe40003f26270 */
[----:B------:R-:W-:Y:S02]  /*27ec0*/  FMNMX3.FTZ R106, R106, R234, R73, !PT ;  /* 0x000000ea6a6a7276 */ /* 0x000fe40007810049 */
        /* <DEDUP_REMOVED lines=8> */
[-C--:B------:R-:W-:Y:S02]  /*27f50*/  ISETP.GE.AND P4, PT, R125, R241.reuse, PT ;  /* 0x000000f17d00720c */ /* 0x080fe40003f86270 */
[----:B------:R-:W-:Y:S02]  /*27f60*/  FSEL R29, R226, -INF , !P5 ;  /* 0xff800000e21d7808 */ /* 0x000fe40006800000 */
[----:B------:R-:W-:Y:S01]  /*27f70*/  ISETP.GE.AND P1, PT, R224, R241, PT ;  /* 0x000000f1e000720c */ /* 0x000fe20003f26270 */
[----:B------:R1:W5:Y:S01]  /*27f80*/  LDL.LU R226, [R1+0x38] ;  /* 0x0000380001e27983 */ /* 0x0003620000300800 */
[----:B------:R-:W-:Y:S02]  /*27f90*/  FSEL R25, R25, -INF , !P4 ;  /* 0xff80000019197808 */ /* 0x000fe40006000000 */
[----:B------:R-:W-:Y:S02]  /*27fa0*/  FMNMX3.FTZ R106, R106, R41, R33, !PT ;  /* 0x000000296a6a7276 */ /* 0x000fe40007810021 */
[-C--:B------:R-:W-:Y:S02]  /*27fb0*/  ISETP.GE.AND P0, PT, R218, R241.reuse, PT ;  /* 0x000000f1da00720c */ /* 0x080fe40003f06270 */
[-C--:B------:R-:W-:Y:S02]  /*27fc0*/  ISETP.GE.AND P6, PT, R231, R241.reuse, PT ;  /* 0x000000f1e700720c */ /* 0x080fe40003fc6270 */
[----:B------:R-:W-:Y:S02]  /*27fd0*/  ISETP.GE.AND P5, PT, R223, R241, PT ;  /* 0x000000f1df00720c */ /* 0x000fe40003fa6270 */
[----:B------:R-:W-:Y:S02]  /*27fe0*/  FSEL R17, R17, -INF , !P0 ;  /* 0xff80000011117808 */ /* 0x000fe40004000000 */
[----:B------:R-:W-:Y:S02]  /*27ff0*/  FMNMX3.FTZ R106, R106, R29, R25, !PT ;  /* 0x0000001d6a6a7276 */ /* 0x000fe40007810019 */
[----:B------:R-:W-:Y:S02]  /*28000*/  FSEL R21, R21, -INF , !P1 ;  /* 0xff80000015157808 */ /* 0x000fe40004800000 */
[----:B------:R-:W-:Y:S02]  /*28010*/  FSEL R64, R225, -INF , !P5 ;  /* 0xff800000e1407808 */ /* 0x000fe40006800000 */
[-C--:B------:R-:W-:Y:S01]  /*28020*/  ISETP.GE.AND P4, PT, R219, R241.reuse, PT ;  /* 0x000000f1db00720c */ /* 0x080fe20003f86270 */
[----:B------:R1:W5:Y:S01]  /*28030*/  LDL.LU R225, [R1+0x34] ;  /* 0x0000340001e17983 */ /* 0x0003620000300800 */
[----:B------:R-:W-:Y:S02]  /*28040*/  ISETP.GE.AND P1, PT, R217, R241, PT ;  /* 0x000000f1d900720c */ /* 0x000fe40003f26270 */
[----:B------:R-:W-:Y:S02]  /*28050*/  FSEL R222, R222, -INF , !P6 ;  /* 0xff800000dede7808 */ /* 0x000fe40007000000 */
[----:B------:R-:W-:Y:S02]  /*28060*/  FMNMX3.FTZ R9, R106, R21, R17, !PT ;  /* 0x000000156a097276 */ /* 0x000fe40007810011 */
[-C--:B------:R-:W-:Y:S02]  /*28070*/  ISETP.GE.AND P0, PT, R215, R241.reuse, PT ;  /* 0x000000f1d700720c */ /* 0x080fe40003f06270 */
[----:B------:R-:W-:Y:S02]  /*28080*/  FMNMX3.FTZ R9, R9, R222, R64, !PT ;  /* 0x000000de09097276 */ /* 0x000fe40007810040 */
[-C--:B------:R-:W-:Y:S02]  /*28090*/  ISETP.GE.AND P6, PT, R213, R241.reuse, PT ;  /* 0x000000f1d500720c */ /* 0x080fe40003fc6270 */
[----:B------:R-:W-:Y:S02]  /*280a0*/  FSEL R60, R39, -INF , !P4 ;  /* 0xff800000273c7808 */ /* 0x000fe40006000000 */
[----:B------:R-:W-:Y:S01]  /*280b0*/  FSEL R210, R210, -INF , !P1 ;  /* 0xff800000d2d27808 */ /* 0x000fe20004800000 */
[----:B------:R-:W2:Y:S01]  /*280c0*/  S2R R39, SR_TID.X ;  /* 0x0000000000277919 */ /* 0x000ea20000002100 */
[-C--:B------:R-:W-:Y:S02]  /*280d0*/  ISETP.GE.AND P5, PT, R211, R241.reuse, PT ;  /* 0x000000f1d300720c */ /* 0x080fe40003fa6270 */
[-C--:B------:R-:W-:Y:S01]  /*280e0*/  ISETP.GE.AND P4, PT, R182, R241.reuse, PT ;  /* 0x000000f1b600720c */ /* 0x080fe20003f86270 */
[----:B------:R-:W-:Y:S01]  /*280f0*/  VIADD R182, R2, 0x80 ;  /* 0x0000008002b67836 */ /* 0x000fe20000000000 */
        /* <DEDUP_REMOVED lines=18> */
[C---:B------:R-:W-:Y:S01]  /*28220*/  VIADD R175, R2.reuse, 0x8 ;  /* 0x0000000802af7836 */ /* 0x040fe20000000000 */
[----:B------:R-:W-:Y:S02]  /*28230*/  FMNMX3.FTZ R9, R9, R202, R200, !PT ;  /* 0x000000ca09097276 */ /* 0x000fe400078100c8 */
[-C--:B------:R-:W-:Y:S02]  /*28240*/  ISETP.GE.AND P0, PT, R195, R241.reuse, PT ;  /* 0x000000f1c300720c */ /* 0x080fe40003f06270 */
[-C--:B------:R-:W-:Y:S02]  /*28250*/  ISETP.GE.AND P6, PT, R193, R241.reuse, PT ;  /* 0x000000f1c100720c */ /* 0x080fe40003fc6270 */
        /* <DEDUP_REMOVED lines=10> */
[----:B------:R-:W-:Y:S02]  /*28300*/  FSEL R184, R179, -INF , !P5 ;  /* 0xff800000b3b87808 */ /* 0x000fe40006800000 */
[-C--:B------:R-:W-:Y:S02]  /*28310*/  ISETP.GE.AND P5, PT, R182, R241.reuse, PT ;  /* 0x000000f1b600720c */ /* 0x080fe40003fa6270 */
        /* <DEDUP_REMOVED lines=9> */
[-C--:B------:R-:W-:Y:S02]  /*283b0*/  ISETP.GE.AND P4, PT, R177, R241.reuse, PT ;  /* 0x000000f1b100720c */ /* 0x080fe40003f86270 */
[----:B------:R-:W-:Y:S02]  /*283c0*/  FSEL R176, R76, -INF , !P6 ;  /* 0xff8000004cb07808 */ /* 0x000fe40007000000 */
[----:B------:R-:W-:Y:S01]  /*283d0*/  FSEL R174, R77, -INF , !P5 ;  /* 0xff8000004dae7808 */ /* 0x000fe20006800000 */
[----:B------:R-:W-:Y:S01]  /*283e0*/  IMAD R77, R251, 0x100, R66 ;  /* 0x00000100fb4d7824 */ /* 0x000fe200078e0242 */
[----:B------:R-:W-:Y:S02]  /*283f0*/  FMNMX3.FTZ R9, R9, R180, R178, !PT ;  /* 0x000000b409097276 */ /* 0x000fe400078100b2 */
[----:B------:R-:W-:Y:S01]  /*28400*/  FSEL R56, R56, -INF , !P4 ;  /* 0xff80000038387808 */ /* 0x000fe20006000000 */
[----:B------:R-:W-:Y:S01]  /*28410*/  VIADD R77, R77, 0x80 ;  /* 0x000000804d4d7836 */ /* 0x000fe20000000000 */
[-C--:B------:R-:W-:Y:S02]  /*28420*/  ISETP.GE.AND P0, PT, R216, R241.reuse, PT ;  /* 0x000000f1d800720c */ /* 0x080fe40003f06270 */
[----:B------:R-:W-:Y:S02]  /*28430*/  FSEL R170, R81, -INF , !P1 ;  /* 0xff80000051aa7808 */ /* 0x000fe40004800000 */
[----:B------:R-:W-:Y:S02]  /*28440*/  FMNMX3.FTZ R9, R9, R176, R174, !PT ;  /* 0x000000b009097276 */ /* 0x000fe400078100ae */
[-C--:B------:R-:W-:Y:S02]  /*28450*/  ISETP.GE.AND P6, PT, R214, R241.reuse, PT ;  /* 0x000000f1d600720c */ /* 0x080fe40003fc6270 */
[----:B------:R-:W-:Y:S02]  /*28460*/  FSEL R52, R52, -INF , !P0 ;  /* 0xff80000034347808 */ /* 0x000fe40004000000 */
[----:B------:R-:W-:Y:S02]  /*28470*/  FMNMX3.FTZ R9, R9, R56, R170, !PT ;  /* 0x0000003809097276 */ /* 0x000fe400078100aa */
[----:B------:R-:W-:Y:S02]  /*28480*/  FSEL R130, R85, -INF , !P6 ;  /* 0xff80000055827808 */ /* 0x000fe40007000000 */
[-C--:B------:R-:W-:Y:S02]  /*28490*/  ISETP.GE.AND P4, PT, R131, R241.reuse, PT ;  /* 0x000000f18300720c */ /* 0x080fe40003f86270 */
[-C--:B------:R-:W-:Y:S02]  /*284a0*/  ISETP.GE.AND P5, PT, R212, R241.reuse, PT ;  /* 0x000000f1d400720c */ /* 0x080fe40003fa6270 */
[----:B------:R-:W-:Y:S02]  /*284b0*/  FMNMX3.FTZ R9, R9, R52, R130, !PT ;  /* 0x0000003409097276 */ /* 0x000fe40007810082 */
[-C--:B------:R-:W-:Y:S02]  /*284c0*/  ISETP.GE.AND P1, PT, R129, R241.reuse, PT ;  /* 0x000000f18100720c */ /* 0x080fe40003f26270 */
[-C--:B------:R-:W-:Y:S02]  /*284d0*/  ISETP.GE.AND P0, PT, R127, R241.reuse, PT ;  /* 0x000000f17f00720c */ /* 0x080fe40003f06270 */
[----:B------:R-:W-:Y:S02]  /*284e0*/  FSEL R128, R128, -INF , !P5 ;  /* 0xff80000080807808 */ /* 0x000fe40006800000 */
[----:B------:R-:W-:Y:S02]  /*284f0*/  FSEL R126, R89, -INF , !P4 ;  /* 0xff800000597e7808 */ /* 0x000fe40006000000 */
[----:B------:R-:W-:Y:S02]  /*28500*/  FSEL R116, R65, -INF , !P1 ;  /* 0xff80000041747808 */ /* 0x000fe40004800000 */
[----:B------:R-:W-:Y:S01]  /*28510*/  FSEL R114, R61, -INF , !P0 ;  /* 0xff8000003d727808 */ /* 0x000fe20004000000 */
[----:B------:R-:W3:Y:S01]  /*28520*/  LDL.LU R65, [R1+0x10] ;  /* 0x0000100001417983 */ /* 0x000ee20000300800 */
[-C--:B------:R-:W-:Y:S02]  /*28530*/  ISETP.GE.AND P6, PT, R111, R241.reuse, PT ;  /* 0x000000f16f00720c */ /* 0x080fe40003fc6270 */
        /* <DEDUP_REMOVED lines=8> */
[-C--:B------:R-:W-:Y:S02]  /*285c0*/  ISETP.GE.AND P0, PT, R121, R241.reuse, PT ;  /* 0x000000f17900720c */ /* 0x080fe40003f06270 */
[-C--:B------:R-:W-:Y:S02]  /*285d0*/  ISETP.GE.AND P6, PT, R120, R241.reuse, PT ;  /* 0x000000f17800720c */ /* 0x080fe40003fc6270 */
[----:B------:R-:W-:Y:S02]  /*285e0*/  FSEL R96, R96, -INF , !P4 ;  /* 0xff80000060607808 */ /* 0x000fe40006000000 */
[----:B------:R-:W-:Y:S02]  /*285f0*/  FMNMX3.FTZ R9, R9, R108, R106, !PT ;  /* 0x0000006c09097276 */ /* 0x000fe4000781006a */
[----:B------:R-:W-:Y:S02]  /*28600*/  FSEL R44, R44, -INF , !P0 ;  /* 0xff8000002c2c7808 */ /* 0x000fe40004000000 */
[----:B------:R-:W-:Y:S02]  /*28610*/  FMNMX3.FTZ R9, R9, R96, R48, !PT ;  /* 0x0000006009097276 */ /* 0x000fe40007810030 */
[----:B------:R-:W-:Y:S02]  /*28620*/  FSEL R32, R32, -INF , !P6 ;  /* 0xff80000020207808 */ /* 0x000fe40007000000 */
[-C--:B------:R-:W-:Y:S02]  /*28630*/  ISETP.GE.AND P4, PT, R115, R241.reuse, PT ;  /* 0x000000f17300720c */ /* 0x080fe40003f86270 */
[-C--:B------:R-:W-:Y:S02]  /*28640*/  ISETP.GE.AND P5, PT, R119, R241.reuse, PT ;  /* 0x000000f17700720c */ /* 0x080fe40003fa6270 */
[----:B------:R-:W-:Y:S02]  /*28650*/  FMNMX3.FTZ R9, R9, R44, R32, !PT ;  /* 0x0000002c09097276 */ /* 0x000fe40007810020 */
[----:B------:R-:W-:Y:S02]  /*28660*/  FSEL R28, R28, -INF , !P4 ;  /* 0xff8000001c1c7808 */ /* 0x000fe40006000000 */
[-C--:B------:R-:W-:Y:S02]  /*28670*/  ISETP.GE.AND P1, PT, R112, R241.reuse, PT ;  /* 0x000000f17000720c */ /* 0x080fe40003f26270 */
[-C--:B------:R-:W-:Y:S02]  /*28680*/  ISETP.GE.AND P0, PT, R110, R241.reuse, PT ;  /* 0x000000f16e00720c */ /* 0x080fe40003f06270 */
[----:B------:R-:W-:Y:S02]  /*28690*/  FSEL R88, R88, -INF , !P5 ;  /* 0xff80000058587808 */ /* 0x000fe40006800000 */
[-C--:B------:R-:W-:Y:S02]  /*286a0*/  ISETP.GE.AND P6, PT, R109, R241.reuse, PT ;  /* 0x000000f16d00720c */ /* 0x080fe40003fc6270 */
[----:B------:R-:W-:Y:S02]  /*286b0*/  FSEL R24, R24, -INF , !P0 ;  /* 0xff80000018187808 */ /* 0x000fe40004000000 */
[----:B------:R-:W-:Y:S02]  /*286c0*/  FMNMX3.FTZ R9, R9, R88, R28, !PT ;  /* 0x0000005809097276 */ /* 0x000fe4000781001c */
[-C--:B------:R-:W-:Y:S02]  /*286d0*/  ISETP.GE.AND P5, PT, R104, R241.reuse, PT ;  /* 0x000000f16800720c */ /* 0x080fe40003fa6270 */
[----:B------:R-:W-:Y:S02]  /*286e0*/  FSEL R84, R84, -INF , !P1 ;  /* 0xff80000054547808 */ /* 0x000fe40004800000 */
[-C--:B------:R-:W-:Y:S02]  /*286f0*/  ISETP.GE.AND P4, PT, R102, R241.reuse, PT ;  /* 0x000000f16600720c */ /* 0x080fe40003f86270 */
[----:B------:R-:W-:Y:S02]  /*28700*/  FSEL R20, R20, -INF , !P6 ;  /* 0xff80000014147808 */ /* 0x000fe40007000000 */
[----:B------:R-:W-:Y:S02]  /*28710*/  FSEL R80, R80, -INF , !P5 ;  /* 0xff80000050507808 */ /* 0x000fe40006800000 */
[----:B------:R-:W-:Y:S02]  /*28720*/  FMNMX3.FTZ R9, R9, R84, R24, !PT ;  /* 0x0000005409097276 */ /* 0x000fe40007810018 */
[-C--:B------:R-:W-:Y:S02]  /*28730*/  ISETP.GE.AND P1, PT, R101, R241.reuse, PT ;  /* 0x000000f16500720c */ /* 0x080fe40003f26270 */
[----:B------:R-:W-:Y:S02]  /*28740*/  FMNMX3.FTZ R9, R9, R20, R80, !PT ;  /* 0x0000001409097276 */ /* 0x000fe40007810050 */
[-C--:B------:R-:W-:Y:S02]  /*28750*/  ISETP.GE.AND P6, PT, R100, R241.reuse, PT ;  /* 0x000000f16400720c */ /* 0x080fe40003fc6270 */
[-C--:B------:R-:W-:Y:S02]  /*28760*/  ISETP.GE.AND P5, PT, R99, R241.reuse, PT ;  /* 0x000000f16300720c */ /* 0x080fe40003fa6270 */
[----:B------:R-:W-:Y:S02]  /*28770*/  FSEL R76, R8, -INF , !P4 ;  /* 0xff800000084c7808 */ /* 0x000fe40006000000 */
[----:B------:R-:W-:Y:S02]  /*28780*/  FSEL R6, R6, -INF , !P1 ;  /* 0xff80000006067808 */ /* 0x000fe40004800000 */
[C---:B------:R-:W-:Y:S02]  /*28790*/  ISETP.GE.AND P0, PT, R5.reuse, R248, PT ;  /* 0x000000f80500720c */ /* 0x040fe40003f06270 */
[----:B------:R-:W-:Y:S02]  /*287a0*/  FSEL R16, R16, -INF , !P6 ;  /* 0xff80000010107808 */ /* 0x000fe40007000000 */
[-C--:B------:R-:W-:Y:S02]  /*287b0*/  ISETP.GE.AND P1, PT, R5, R241.reuse, PT ;  /* 0x000000f10500720c */ /* 0x080fe40003f26270 */
[----:B------:R-:W-:Y:S02]  /*287c0*/  FSEL R4, R4, -INF , P0 ;  /* 0xff80000004047808 */ /* 0x000fe40000000000 */
[----:B------:R-:W-:Y:S02]  /*287d0*/  FSEL R72, R72, -INF , !P5 ;  /* 0xff80000048487808 */ /* 0x000fe40006800000 */
[----:B------:R-:W-:Y:S02]  /*287e0*/  FMNMX3.FTZ R9, R9, R76, R6, !PT ;  /* 0x0000004c09097276 */ /* 0x000fe40007810006 */
[----:B------:R-:W-:Y:S02]  /*287f0*/  ISETP.GE.AND P4, PT, R7, R241, PT ;  /* 0x000000f10700720c */ /* 0x000fe40003f86270 */
[----:B------:R-:W-:Y:S02]  /*28800*/  FSEL R8, R4, -INF , !P1 ;  /* 0xff80000004087808 */ /* 0x000fe40004800000 */
[----:B------:R-:W-:Y:S01]  /*28810*/  FMNMX3.FTZ R11, R9, R16, R72, !PT ;  /* 0x00000010090b7276 */ /* 0x000fe20007810048 */
[----:B--2---:R-:W-:Y:S01]  /*28820*/  IMAD.SHL.U32 R9, R39, 0x40, RZ ;  /* 0x0000004027097824 */ /* 0x004fe200078e00ff */
[----:B------:R-:W-:Y:S02]  /*28830*/  FSEL R10, R10, -INF , !P4 ;  /* 0xff8000000a0a7808 */ /* 0x000fe40006000000 */
[-C--:B------:R-:W-:Y:S01]  /*28840*/  ISETP.GE.AND P0, PT, R171, R247.reuse, PT ;  /* 0x000000f7ab00720c */ /* 0x080fe20003f06270 */
[----:B------:R-:W-:Y:S01]  /*28850*/  IMAD R171, R251, 0x100, R66 ;  /* 0x00000100fbab7824 */ /* 0x000fe200078e0242 */
[----:B------:R-:W-:Y:S02]  /*28860*/  FMNMX3.FTZ R4, R11, R10, R8, !PT ;  /* 0x0000000a0b047276 */ /* 0x000fe40007810008 */
[-C--:B------:R-:W-:Y:S01]  /*28870*/  ISETP.GE.AND P4, PT, R2, R247.reuse, PT ;  /* 0x000000f70200720c */ /* 0x080fe20003f86270 */
[----:B------:R-:W-:Y:S01]  /*28880*/  VIADD R171, R171, 0x9 ;  /* 0x00000009abab7836 */ /* 0x000fe20000000000 */
[-C--:B------:R-:W-:Y:S01]  /*28890*/  ISETP.GE.AND P6, PT, R175, R247.reuse, PT ;  /* 0x000000f7af00720c */ /* 0x080fe20003fc6270 */
[----:B------:R-:W2:Y:S01]  /*288a0*/  SHFL.BFLY PT, R11, R4, 0x2, 0x1f ;  /* 0x0c401f00040b7f89 */ /* 0x000ea200000e0000 */
[--C-:B------:R-:W-:Y:S01]  /*288b0*/  IMAD R175, R251, 0x100, R66.reuse ;  /* 0x00000100fbaf7824 */ /* 0x100fe200078e0242 */
[----:B------:R-:W-:Y:S02]  /*288c0*/  FSEL R173, R173, -INF , P0 ;  /* 0xff800000adad7808 */ /* 0x000fe40000000000 */
[----:B------:R-:W-:Y:S01]  /*288d0*/  FSEL R168, R168, -INF , P6 ;  /* 0xff800000a8a87808 */ /* 0x000fe20003000000 */
[----:B------:R-:W-:Y:S01]  /*288e0*/  VIADD R175, R175, 0x10 ;  /* 0x00000010afaf7836 */ /* 0x000fe20000000000 */
[----:B------:R-:W-:Y:S02]  /*288f0*/  LOP3.LUT R9, R0, 0x200, R9, 0xf8, !PT ;  /* 0x0000020000097812 */ /* 0x000fe400078ef809 */
[----:B------:R-:W-:Y:S02]  /*28900*/  ISETP.GE.AND P5, PT, R2, R246, PT ;  /* 0x000000f60200720c */ /* 0x000fe40003fa6270 */
[----:B------:R-:W-:Y:S01]  /*28910*/  ISETP.GE.AND P0, PT, R175, R247, PT ;  /* 0x000000f7af00720c */ /* 0x000fe20003f06270 */
[--C-:B------:R-:W-:Y:S01]  /*28920*/  IMAD R175, R251, 0x100, R66.reuse ;  /* 0x00000100fbaf7824 */ /* 0x100fe200078e0242 */
[----:B------:R-:W-:Y:S02]  /*28930*/  LOP3.LUT P1, RZ, R39, 0x2, RZ, 0xc0, !PT ;  /* 0x0000000227ff7812 */ /* 0x000fe4000782c0ff */
[----:B------:R-:W-:Y:S01]  /*28940*/  FSEL R36, R12, -INF , P0 ;  /* 0xff8000000c247808 */ /* 0x000fe20000000000 */
[----:B------:R-:W-:Y:S01]  /*28950*/  VIADD R175, R175, 0x18 ;  /* 0x00000018afaf7836 */ /* 0x000fe20000000000 */
[----:B--2---:R-:W-:Y:S02]  /*28960*/  FMNMX.FTZ R37, R4, R11, !PT ;  /* 0x0000000b04257209 */ /* 0x004fe40007810000 */
[----:B------:R-:W-:Y:S02]  /*28970*/  FSEL R11, R172, -INF , P4 ;  /* 0xff800000ac0b7808 */ /* 0x000fe40002000000 */
[-C--:B------:R-:W-:Y:S01]  /*28980*/  ISETP.GE.AND P4, PT, R171, R247.reuse, PT ;  /* 0x000000f7ab00720c */ /* 0x080fe20003f86270 */
[--C-:B------:R-:W-:Y:S01]  /*28990*/  IMAD R171, R251, 0x100, R66.reuse ;  /* 0x00000100fbab7824 */ /* 0x100fe200078e0242 */
[----:B------:R-:W2:Y:S01]  /*289a0*/  SHFL.BFLY PT, R0, R37, 0x1, 0x1f ;  /* 0x0c201f0025007f89 */ /* 0x000ea200000e0000 */
[----:B------:R-:W-:Y:S02]  /*289b0*/  FSEL R11, R11, -INF , !P5 ;  /* 0xff8000000b0b7808 */ /* 0x000fe40006800000 */
[----:B------:R-:W-:Y:S01]  /*289c0*/  VIADD R171, R171, 0x11 ;  /* 0x00000011abab7836 */ /* 0x000fe20000000000 */
[----:B------:R-:W-:Y:S02]  /*289d0*/  FSEL R169, R169, -INF , P4 ;  /* 0xff800000a9a97808 */ /* 0x000fe40002000000 */
[-C--:B------:R-:W-:Y:S01]  /*289e0*/  ISETP.GE.AND P4, PT, R175, R247.reuse, PT ;  /* 0x000000f7af00720c */ /* 0x080fe20003f86270 */
[--C-:B------:R-:W-:Y:S01]  /*289f0*/  IMAD R175, R251, 0x100, R66.reuse ;  /* 0x00000100fbaf7824 */ /* 0x100fe200078e0242 */
[-C--:B------:R-:W-:Y:S01]  /*28a00*/  ISETP.GE.AND P6, PT, R171, R247.reuse, PT ;  /* 0x000000f7ab00720c */ /* 0x080fe20003fc6270 */
[--C-:B------:R-:W-:Y:S01]  /*28a10*/  IMAD R171, R251, 0x100, R66.reuse ;  /* 0x00000100fbab7824 */ /* 0x100fe200078e0242 */
[----:B------:R-:W-:Y:S01]  /*28a20*/  FSEL R14, R14, -INF , P4 ;  /* 0xff8000000e0e7808 */ /* 0x000fe20002000000 */
[----:B------:R-:W-:Y:S01]  /*28a30*/  VIADD R175, R175, 0x20 ;  /* 0x00000020afaf7836 */ /* 0x000fe20000000000 */
[----:B------:R-:W-:Y:S01]  /*28a40*/  FSEL R13, R13, -INF , P6 ;  /* 0xff8000000d0d7808 */ /* 0x000fe20003000000 */
[----:B------:R-:W-:Y:S01]  /*28a50*/  VIADD R171, R171, 0x19 ;  /* 0x00000019abab7836 */ /* 0x000fe20000000000 */
[-C--:B------:R-:W-:Y:S02]  /*28a60*/  ISETP.GE.AND P5, PT, R215, R247.reuse, PT ;  /* 0x000000f7d700720c */ /* 0x080fe40003fa6270 */
[-C--:B------:R-:W-:Y:S01]  /*28a70*/  ISETP.GE.AND P6, PT, R175, R247.reuse, PT ;  /* 0x000000f7af00720c */ /* 0x080fe20003fc6270 */
[--C-:B------:R-:W-:Y:S01]  /*28a80*/  IMAD R175, R251, 0x100, R66.reuse ;  /* 0x00000100fbaf7824 */ /* 0x100fe200078e0242 */
[-C--:B------:R-:W-:Y:S01]  /*28a90*/  ISETP.GE.AND P0, PT, R171, R247.reuse, PT ;  /* 0x000000f7ab00720c */ /* 0x080fe20003f06270 */
[--C-:B------:R-:W-:Y:S01]  /*28aa0*/  IMAD R171, R251, 0x100, R66.reuse ;  /* 0x00000100fbab7824 */ /* 0x100fe200078e0242 */
[----:B------:R-:W-:Y:S01]  /*28ab0*/  FSEL R18, R18, -INF , P6 ;  /* 0xff80000012127808 */ /* 0x000fe20003000000 */
[----:B------:R-:W-:Y:S01]  /*28ac0*/  VIADD R175, R175, 0x28 ;  /* 0x00000028afaf7836 */ /* 0x000fe20000000000 */
[-C--:B------:R-:W-:Y:S01]  /*28ad0*/  ISETP.GE.AND P6, PT, R220, R247.reuse, PT ;  /* 0x000000f7dc00720c */ /* 0x080fe20003fc6270 */
[----:B------:R-:W-:Y:S01]  /*28ae0*/  VIADD R171, R171, 0x21 ;  /* 0x00000021abab7836 */ /* 0x000fe20000000000 */
[----:B--2---:R-:W-:Y:S02]  /*28af0*/  FMNMX.FTZ R2, R37, R0, !PT ;  /* 0x0000000025027209 */ /* 0x004fe40007810000 */
[----:B------:R-:W-:Y:S01]  /*28b00*/  FSEL R0, R23, -INF , P6 ;  /* 0xff80000017007808 */ /* 0x000fe20003000000 */
[--C-:B------:R-:W-:Y:S01]  /*28b10*/  IMAD R23, R251, 0x100, R66.reuse ;  /* 0x00000100fb177824 */ /* 0x100fe200078e0242 */
[-C--:B------:R-:W-:Y:S01]  /*28b20*/  ISETP.GE.AND P4, PT, R171, R247.reuse, PT ;  /* 0x000000f7ab00720c */ /* 0x080fe20003f86270 */
[--C-:B------:R-:W-:Y:S01]  /*28b30*/  IMAD R171, R251, 0x100, R66.reuse ;  /* 0x00000100fbab7824 */ /* 0x100fe200078e0242 */
[-C--:B------:R-:W-:Y:S01]  /*28b40*/  ISETP.GE.AND P6, PT, R125, R247.reuse, PT ;  /* 0x000000f77d00720c */ /* 0x080fe20003fc6270 */
[----:B------:R-:W-:Y:S01]  /*28b50*/  VIADD R23, R23, 0x1 ;  /* 0x0000000117177836 */ /* 0x000fe20000000000 */
[----:B------:R-:W-:Y:S01]  /*28b60*/  FSEL R61, R19, -INF , P4 ;  /* 0xff800000133d7808 */ /* 0x000fe20002000000 */
[----:B------:R-:W-:Y:S01]  /*28b70*/  VIADD R171, R171, 0x59 ;  /* 0x00000059abab7836 */ /* 0x000fe20000000000 */
        /* <DEDUP_REMOVED lines=14> */
[----:B------:R-:W-:Y:S01]  /*28c60*/  FSEL R171, R43, -INF , P4 ;  /* 0xff8000002bab7808 */ /* 0x000fe20002000000 */
[----:B------:R-:W2:Y:S01]  /*28c70*/  LDL.LU R31, [R1+0x14] ;  /* 0x00001400011f7983 */ /* 0x000ea20000300800 */
[-C--:B------:R-:W-:Y:S02]  /*28c80*/  ISETP.GE.AND P4, PT, R207, R247.reuse, PT ;  /* 0x000000f7cf00720c */ /* 0x080fe40003f86270 */
[----:B------:R-:W-:Y:S01]  /*28c90*/  FSEL R12, R15, -INF , P0 ;  /* 0xff8000000f0c7808 */ /* 0x000fe20000000000 */
[----:B------:R-:W4:Y:S01]  /*28ca0*/  LDL.LU R19, [R1+0x18] ;  /* 0x0000180001137983 */ /* 0x000f220000300800 */
[----:B------:R-:W-:Y:S01]  /*28cb0*/  FSEL R50, R50, -INF , P4 ;  /* 0xff80000032327808 */ /* 0x000fe20002000000 */
[--C-:B------:R-:W-:Y:S01]  /*28cc0*/  IMAD R15, R251, 0x100, R66.reuse ;  /* 0x00000100fb0f7824 */ /* 0x100fe200078e0242 */
[-C--:B------:R-:W-:Y:S02]  /*28cd0*/  ISETP.GE.AND P4, PT, R201, R247.reuse, PT ;  /* 0x000000f7c900720c */ /* 0x080fe40003f86270 */
[-C--:B------:R-:W-:Y:S01]  /*28ce0*/  ISETP.GE.AND P0, PT, R175, R247.reuse, PT ;  /* 0x000000f7af00720c */ /* 0x080fe20003f06270 */
[----:B------:R-:W-:Y:S01]  /*28cf0*/  VIADD R15, R15, 0x8 ;  /* 0x000000080f0f7836 */ /* 0x000fe20000000000 */
[----:B------:R-:W-:Y:S02]  /*28d00*/  FSEL R55, R55, -INF , P4 ;  /* 0xff80000037377808 */ /* 0x000fe40002000000 */
[-C--:B------:R-:W-:Y:S02]  /*28d10*/  ISETP.GE.AND P4, PT, R195, R247.reuse, PT ;  /* 0x000000f7c300720c */ /* 0x080fe40003f86270 */
[----:B------:R-:W-:Y:S02]  /*28d20*/  FSEL R22, R22, -INF , P0 ;  /* 0xff80000016167808 */ /* 0x000fe40000000000 */
[----:B------:R-:W-:Y:S02]  /*28d30*/  FSEL R62, R62, -INF , P4 ;  /* 0xff8000003e3e7808 */ /* 0x000fe40002000000 */
[-C--:B------:R-:W-:Y:S02]  /*28d40*/  ISETP.GE.AND P4, PT, R189, R247.reuse, PT ;  /* 0x000000f7bd00720c */ /* 0x080fe40003f86270 */
[C---:B------:R-:W-:Y:S02]  /*28d50*/  FSETP.NEU.FTZ.AND P0, PT, R2.reuse, -INF , PT ;  /* 0xff8000000200780b */ /* 0x040fe40003f1d000 */
[----:B------:R-:W-:Y:S02]  /*28d60*/  FSEL R69, R69, -INF , P4 ;  /* 0xff80000045457808 */ /* 0x000fe40002000000 */
[-C--:B------:R-:W-:Y:S02]  /*28d70*/  ISETP.GE.AND P4, PT, R183, R247.reuse, PT ;  /* 0x000000f7b700720c */ /* 0x080fe40003f86270 */
[----:B------:R-:W-:Y:S02]  /*28d80*/  FSEL R4, R2, RZ, P0 ;  /* 0x000000ff02047208 */ /* 0x000fe40000000000 */
[----:B------:R-:W-:Y:S02]  /*28d90*/  FSEL R74, R74, -INF , P4 ;  /* 0xff8000004a4a7808 */ /* 0x000fe40002000000 */
[-C--:B------:R-:W-:Y:S01]  /*28da0*/  ISETP.GE.AND P4, PT, R167, R247.reuse, PT ;  /* 0x000000f7a700720c */ /* 0x080fe20003f86270 */
[----:B------:R-:W-:Y:S01]  /*28db0*/  FADD.FTZ R4, -R4, R3 ;  /* 0x0000000304047221 */ /* 0x000fe20000010100 */
[----:B------:R-:W4:Y:S01]  /*28dc0*/  LDL.LU R167, [R1+0x1c] ;  /* 0x00001c0001a77983 */ /* 0x000f220000300800 */
[-C--:B------:R-:W-:Y:S02]  /*28dd0*/  ISETP.GE.AND P6, PT, R223, R247.reuse, PT ;  /* 0x000000f7df00720c */ /* 0x080fe40003fc6270 */
[----:B------:R-:W-:Y:S01]  /*28de0*/  FSEL R47, R47, -INF , P5 ;  /* 0xff8000002f2f7808 */ /* 0x000fe20002800000 */
[----:B------:R-:W4:Y:S01]  /*28df0*/  LD.E R3, desc[UR4][R164.64+0xdc] ;  /* 0x0000dc04a4037980 */ /* 0x000f22000c101900 */
        /* <DEDUP_REMOVED lines=15> */
[--C-:B------:R-:W-:Y:S01]  /*28ef0*/  IMAD R77, R251, 0x100, R66.reuse ;  /* 0x00000100fb4d7824 */ /* 0x100fe200078e0242 */
[----:B------:R-:W-:Y:S02]  /*28f00*/  FSEL R58, R58, -INF , P6 ;  /* 0xff8000003a3a7808 */ /* 0x000fe40003000000 */
[----:B------:R-:W-:Y:S01]  /*28f10*/  FSEL R42, R68, -INF , P5 ;  /* 0xff800000442a7808 */ /* 0x000fe20002800000 */
[----:B------:R-:W-:Y:S01]  /*28f20*/  VIADD R77, R77, 0x91 ;  /* 0x000000914d4d7836 */ /* 0x000fe20000000000 */
[-C--:B------:R-:W-:Y:S02]  /*28f30*/  ISETP.GE.AND P6, PT, R193, R247.reuse, PT ;  /* 0x000000f7c100720c */ /* 0x080fe40003fc6270 */
[-C--:B------:R-:W-:Y:S02]  /*28f40*/  ISETP.GE.AND P5, PT, R185, R247.reuse, PT ;  /* 0x000000f7b900720c */ /* 0x080fe40003fa6270 */
[----:B------:R-:W-:Y:S01]  /*28f50*/  FSEL R43, R63, -INF , P6 ;  /* 0xff8000003f2b7808 */ /* 0x000fe20003000000 */
[--C-:B------:R-:W-:Y:S01]  /*28f60*/  IMAD R63, R251, 0x100, R66.reuse ;  /* 0x00000100fb3f7824 */ /* 0x100fe200078e0242 */
[----:B------:R-:W-:Y:S02]  /*28f70*/  FSEL R71, R71, -INF , P5 ;  /* 0xff80000047477808 */ /* 0x000fe40002800000 */
[-C--:B------:R-:W-:Y:S01]  /*28f80*/  ISETP.GE.AND P6, PT, R187, R247.reuse, PT ;  /* 0x000000f7bb00720c */ /* 0x080fe20003fc6270 */
[----:B------:R-:W-:Y:S01]  /*28f90*/  VIADD R63, R63, 0x28 ;  /* 0x000000283f3f7836 */ /* 0x000fe20000000000 */
        /* <DEDUP_REMOVED lines=50> */
[-C--:B------:R-:W-:Y:S04]  /*292c0*/  ISETP.GE.AND P4, PT, R104, R247.reuse, PT ;  /* 0x000000f76800720c */ /* 0x080fe80003f86270 */
[----:B------:R-:W-:Y:S02]  /*292d0*/  FSEL R79, R191, -INF , P4 ;  /* 0xff800000bf4f7808 */ /* 0x000fe40002000000 */
[-C--:B------:R-:W-:Y:S04]  /*292e0*/  ISETP.GE.AND P4, PT, R100, R247.reuse, PT ;  /* 0x000000f76400720c */ /* 0x080fe80003f86270 */
[----:B---3--:R-:W-:Y:S02]  /*292f0*/  FSEL R65, R65, -INF , P4 ;  /* 0xff80000041417808 */ /* 0x008fe40002000000 */
[----:B------:R-:W-:Y:S02]  /*29300*/  ISETP.GE.AND P4, PT, R5, R247, PT ;  /* 0x000000f70500720c */ /* 0x000fe40003f86270 */
[----:B--2---:R-:W-:Y:S01]  /*29310*/  FSEL R68, R31, -INF , P6 ;  /* 0xff8000001f447808 */ /* 0x004fe20003000000 */
[--C-:B------:R-:W-:Y:S01]  /*29320*/  IMAD R31, R251, 0x100, R66.reuse ;  /* 0x00000100fb1f7824 */ /* 0x100fe200078e0242 */
[-C--:B------:R-:W-:Y:S02]  /*29330*/  ISETP.GE.AND P6, PT, R23, R246.reuse, PT ;  /* 0x000000f61700720c */ /* 0x080fe40003fc6270 */
[----:B----4-:R-:W-:Y:S01]  /*29340*/  FSEL R98, R19, -INF , P5 ;  /* 0xff80000013627808 */ /* 0x010fe20002800000 */
[--C-:B------:R-:W-:Y:S01]  /*29350*/  IMAD R19, R251, 0x100, R66.reuse ;  /* 0x00000100fb137824 */ /* 0x100fe200078e0242 */
[-C--:B------:R-:W-:Y:S01]  /*29360*/  ISETP.GE.AND P5, PT, R15, R246.reuse, PT ;  /* 0x000000f60f00720c */ /* 0x080fe20003fa6270 */
[--C-:B------:R-:W-:Y:S01]  /*29370*/  IMAD R15, R251, 0x100, R66.reuse ;  /* 0x00000100fb0f7824 */ /* 0x100fe200078e0242 */
[----:B------:R-:W-:Y:S01]  /*29380*/  FSEL R23, R173, -INF , !P6 ;  /* 0xff800000ad177808 */ /* 0x000fe20007000000 */
[----:B------:R-:W-:Y:S02]  /*29390*/  VIADD R19, R19, 0x9 ;  /* 0x0000000913137836 */ /* 0x000fe40000000000 */
[----:B------:R-:W-:Y:S02]  /*293a0*/  VIADD R15, R15, 0x10 ;  /* 0x000000100f0f7836 */ /* 0x000fe40000000000 */
[----:B------:R-:W-:Y:S03]  /*293b0*/  VIADD R31, R31, 0x18 ;  /* 0x000000181f1f7836 */ /* 0x000fe60000000000 */
[-C--:B------:R-:W-:Y:S01]  /*293c0*/  ISETP.GE.AND P6, PT, R15, R246.reuse, PT ;  /* 0x000000f60f00720c */ /* 0x080fe20003fc6270 */
[--C-:B------:R-:W-:Y:S03]  /*293d0*/  IMAD R15, R251, 0x100, R66.reuse ;  /* 0x00000100fb0f7824 */ /* 0x100fe600078e0242 */
[----:B------:R-:W-:Y:S01]  /*293e0*/  FSEL R117, R36, -INF , !P6 ;  /* 0xff80000024757808 */ /* 0x000fe20007000000 */
[----:B------:R-:W-:Y:S01]  /*293f0*/  VIADD R15, R15, 0x11 ;  /* 0x000000110f0f7836 */ /* 0x000fe20000000000 */
[----:B------:R-:W-:Y:S02]  /*29400*/  FSEL R167, R167, -INF , P4 ;  /* 0xff800000a7a77808 */ /* 0x000fe40002000000 */
[----:B------:R-:W-:Y:S02]  /*29410*/  ISETP.GE.AND P4, PT, R19, R246, PT ;  /* 0x000000f61300720c */ /* 0x000fe40003f86270 */
[----:B------:R-:W-:Y:S01]  /*29420*/  FSEL R19, R168, -INF , !P5 ;  /* 0xff800000a8137808 */ /* 0x000fe20006800000 */
[----:B------:R-:W-:Y:S01]  /*29430*/  FMUL.FTZ R4, R3, R4 ;  /* 0x0000000403047220 */ /* 0x000fe20000410000 */
[-C--:B------:R-:W-:Y:S02]  /*29440*/  ISETP.GE.AND P5, PT, R15, R246.reuse, PT ;  /* 0x000000f60f00720c */ /* 0x080fe40003fa6270 */
[----:B------:R-:W-:Y:S02]  /*29450*/  FSEL R15, R169, -INF , !P4 ;  /* 0xff800000a90f7808 */ /* 0x000fe40006000000 */
[-C--:B------:R-:W-:Y:S01]  /*29460*/  ISETP.GE.AND P4, PT, R31, R246.reuse, PT ;  /* 0x000000f61f00720c */ /* 0x080fe20003f86270 */
[--C-:B------:R-:W-:Y:S03]  /*29470*/  IMAD R31, R251, 0x100, R66.reuse ;  /* 0x00000100fb1f7824 */ /* 0x100fe600078e0242 */
[----:B------:R-:W-:Y:S01]  /*29480*/  FSEL R113, R14, -INF , !P4 ;  /* 0xff8000000e717808 */ /* 0x000fe20006000000 */
[----:B------:R-:W-:Y:S05]  /*29490*/  VIADD R31, R31, 0x19 ;  /* 0x000000191f1f7836 */ /* 0x000fea0000000000 */
[-C--:B------:R-:W-:Y:S02]  /*294a0*/  ISETP.GE.AND P6, PT, R31, R246.reuse, PT ;  /* 0x000000f61f00720c */ /* 0x080fe40003fc6270 */
[----:B------:R-:W-:Y:S02]  /*294b0*/  FSEL R31, R13, -INF , !P5 ;  /* 0xff8000000d1f7808 */ /* 0x000fe40006800000 */
[-C--:B------:R-:W-:Y:S01]  /*294c0*/  ISETP.GE.AND P5, PT, R35, R246.reuse, PT ;  /* 0x000000f62300720c */ /* 0x080fe20003fa6270 */
[--C-:B------:R-:W-:Y:S04]  /*294d0*/  IMAD R35, R251, 0x100, R66.reuse ;  /* 0x00000100fb237824 */ /* 0x100fe800078e0242 */
[----:B------:R-:W-:Y:S05]  /*294e0*/  VIADD R35, R35, 0x21 ;  /* 0x0000002123237836 */ /* 0x000fea0000000000 */
[-C--:B------:R-:W-:Y:S02]  /*294f0*/  ISETP.GE.AND P4, PT, R35, R246.reuse, PT ;  /* 0x000000f62300720c */ /* 0x080fe40003f86270 */
[----:B------:R-:W-:Y:S02]  /*29500*/  FSEL R35, R12, -INF , !P6 ;  /* 0xff8000000c237808 */ /* 0x000fe40007000000 */
        /* <DEDUP_REMOVED lines=8> */
[----:B------:R-:W-:Y:S02]  /*29590*/  FMNMX3.FTZ R0, R166, R11, R23, !PT ;  /* 0x0000000ba6007276 */ /* 0x000fe40007810017 */
[----:B------:R-:W-:Y:S02]  /*295a0*/  FSEL R61, R61, -INF , !P4 ;  /* 0xff8000003d3d7808 */ /* 0x000fe40006000000 */
[-C--:B------:R-:W-:Y:S01]  /*295b0*/  ISETP.GE.AND P4, PT, R97, R246.reuse, PT ;  /* 0x000000f66100720c */ /* 0x080fe20003f86270 */
[--C-:B------:R-:W-:Y:S01]  /*295c0*/  IMAD R97, R251, 0x100, R66.reuse ;  /* 0x00000100fb617824 */ /* 0x100fe200078e0242 */
[----:B------:R-:W-:Y:S02]  /*295d0*/  FMNMX3.FTZ R0, R0, R19, R15, !PT ;  /* 0x0000001300007276 */ /* 0x000fe4000781000f */
[----:B------:R-:W-:Y:S01]  /*295e0*/  FSEL R22, R26, -INF , !P4 ;  /* 0xff8000001a167808 */ /* 0x000fe20006000000 */
[----:B------:R-:W-:Y:S01]  /*295f0*/  VIADD R97, R97, 0x38 ;  /* 0x0000003861617836 */ /* 0x000fe20000000000 */
[----:B------:R-:W-:Y:S02]  /*29600*/  FMNMX3.FTZ R0, R0, R117, R31, !PT ;  /* 0x0000007500007276 */ /* 0x000fe4000781001f */
[-C--:B------:R-:W-:Y:S02]  /*29610*/  ISETP.GE.AND P4, PT, R218, R246.reuse, PT ;  /* 0x000000f6da00720c */ /* 0x080fe40003f86270 */
[----:B------:R-:W-:Y:S02]  /*29620*/  FMNMX3.FTZ R0, R0, R113, R35, !PT ;  /* 0x0000007100007276 */ /* 0x000fe40007810023 */
[-C--:B------:R-:W-:Y:S01]  /*29630*/  ISETP.GE.AND P5, PT, R97, R246.reuse, PT ;  /* 0x000000f66100720c */ /* 0x080fe20003fa6270 */
[----:B------:R-:W-:Y:S01]  /*29640*/  IMAD R97, R251, 0x100, R66 ;  /* 0x00000100fb617824 */ /* 0x000fe200078e0242 */
[----:B------:R-:W-:Y:S02]  /*29650*/  FMNMX3.FTZ R0, R0, R63, R61, !PT ;  /* 0x0000003f00007276 */ /* 0x000fe4000781003d */
[----:B------:R-:W-:Y:S01]  /*29660*/  FSEL R218, R27, -INF , !P6 ;  /* 0xff8000001bda7808 */ /* 0x000fe20007000000 */
[----:B------:R-:W-:Y:S01]  /*29670*/  VIADD R97, R97, 0x59 ;  /* 0x0000005961617836 */ /* 0x000fe20000000000 */
[-C--:B------:R-:W-:Y:S02]  /*29680*/  ISETP.GE.AND P6, PT, R231, R246.reuse, PT ;  /* 0x000000f6e700720c */ /* 0x080fe40003fc6270 */
[----:B------:R-:W-:Y:S02]  /*29690*/  FSEL R231, R224, -INF , !P5 ;  /* 0xff800000e0e77808 */ /* 0x000fe40006800000 */
[-C--:B------:R-:W-:Y:S01]  /*296a0*/  ISETP.GE.AND P5, PT, R223, R246.reuse, PT ;  /* 0x000000f6df00720c */ /* 0x080fe20003fa6270 */
[----:B------:R1:W5:Y:S01]  /*296b0*/  LDL.LU R224, [R1+0x30] ;  /* 0x0000300001e07983 */ /* 0x0003620000300800 */
[----:B------:R-:W-:Y:S02]  /*296c0*/  FSEL R223, R221, -INF , !P4 ;  /* 0xff800000dddf7808 */ /* 0x000fe40006000000 */
[----:B------:R-:W-:Y:S01]  /*296d0*/  FMNMX3.FTZ R13, R0, R123, R125, !PT ;  /* 0x0000007b000d7276 */ /* 0x000fe2000781007d */
[----:B------:R1:W5:Y:S01]  /*296e0*/  LDL.LU R221, [R1+0x2c] ;  /* 0x00002c0001dd7983 */ /* 0x0003620000300800 */
[-C--:B------:R-:W-:Y:S02]  /*296f0*/  ISETP.GE.AND P4, PT, R219, R246.reuse, PT ;  /* 0x000000f6db00720c */ /* 0x080fe40003f86270 */
[----:B------:R-:W-:Y:S02]  /*29700*/  FSEL R219, R220, -INF , !P6 ;  /* 0xff800000dcdb7808 */ /* 0x000fe40007000000 */
[----:B------:R-:W-:Y:S01]  /*29710*/  ISETP.GE.AND P6, PT, R217, R246, PT ;  /* 0x000000f6d900720c */ /* 0x000fe20003fc6270 */
[----:B------:R1:W5:Y:S01]  /*29720*/  LDL.LU R220, [R1+0x28] ;  /* 0x0000280001dc7983 */ /* 0x0003620000300800 */
[----:B------:R-:W-:Y:S02]  /*29730*/  FMNMX3.FTZ R0, R13, R22, R218, !PT ;  /* 0x000000160d007276 */ /* 0x000fe400078100da */
[----:B------:R-:W-:Y:S01]  /*29740*/  FSEL R217, R39, -INF , !P5 ;  /* 0xff80000027d97808 */ /* 0x000fe20006800000 */
[----:B------:R-:W-:Y:S01]  /*29750*/  IMAD.MOV.U32 R39, RZ, RZ, 0x20 ;  /* 0x00000020ff277424 */ /* 0x000fe200078e00ff */
[-C--:B------:R-:W-:Y:S02]  /*29760*/  ISETP.GE.AND P5, PT, R215, R246.reuse, PT ;  /* 0x000000f6d700720c */ /* 0x080fe40003fa6270 */
[----:B------:R-:W-:Y:S02]  /*29770*/  FSEL R215, R179, -INF , !P4 ;  /* 0xff800000b3d77808 */ /* 0x000fe40006000000 */
[-C--:B------:R-:W-:Y:S02]  /*29780*/  ISETP.GE.AND P4, PT, R213, R246.reuse, PT ;  /* 0x000000f6d500720c */ /* 0x080fe40003f86270 */
[----:B------:R-:W-:Y:S02]  /*29790*/  FSEL R213, R175, -INF , !P6 ;  /* 0xff800000afd57808 */ /* 0x000fe40007000000 */
[----:B------:R-:W-:Y:S02]  /*297a0*/  FMNMX3.FTZ R0, R0, R231, R223, !PT ;  /* 0x000000e700007276 */ /* 0x000fe400078100df */
[-C--:B------:R-:W-:Y:S02]  /*297b0*/  ISETP.GE.AND P6, PT, R211, R246.reuse, PT ;  /* 0x000000f6d300720c */ /* 0x080fe40003fc6270 */
[----:B------:R-:W-:Y:S02]  /*297c0*/  FSEL R211, R172, -INF , !P5 ;  /* 0xff800000acd37808 */ /* 0x000fe40006800000 */
[-C--:B------:R-:W-:Y:S01]  /*297d0*/  ISETP.GE.AND P5, PT, R97, R246.reuse, PT ;  /* 0x000000f66100720c */ /* 0x080fe20003fa6270 */
[--C-:B------:R-:W-:Y:S01]  /*297e0*/  IMAD R97, R251, 0x100, R66.reuse ;  /* 0x00000100fb617824 */ /* 0x100fe200078e0242 */
[----:B------:R-:W-:Y:S02]  /*297f0*/  FSEL R209, R171, -INF , !P4 ;  /* 0xff800000abd17808 */ /* 0x000fe40006000000 */
[-C--:B------:R-:W-:Y:S01]  /*29800*/  ISETP.GE.AND P4, PT, R207, R246.reuse, PT ;  /* 0x000000f6cf00720c */ /* 0x080fe20003f86270 */
[----:B------:R-:W-:Y:S01]  /*29810*/  VIADD R97, R97, 0x80 ;  /* 0x0000008061617836 */ /* 0x000fe20000000000 */
        /* <DEDUP_REMOVED lines=19> */
[-C--:B------:R-:W-:Y:S01]  /*29950*/  ISETP.GE.AND P5, PT, R97, R246.reuse, PT ;  /* 0x000000f66100720c */ /* 0x080fe20003fa6270 */
[--C-:B------:R-:W-:Y:S01]  /*29960*/  IMAD R97, R251, 0x100, R66.reuse ;  /* 0x00000100fb617824 */ /* 0x100fe200078e0242 */
        /* <DEDUP_REMOVED lines=8> */
[----:B------:R-:W-:Y:S02]  /*299f0*/  ISETP.GE.AND P5, PT, R185, R246, PT ;  /* 0x000000f6b900720c */ /* 0x000fe40003fa6270 */
[----:B------:R-:W-:Y:S01]  /*29a00*/  FSEL R185, R69, -INF , !P4 ;  /* 0xff80000045b97808 */ /* 0x000fe20006000000 */
[----:B------:R-:W-:Y:S01]  /*29a10*/  FMUL.FTZ R69, R3, R2 ;  /* 0x0000000203457220 */ /* 0x000fe20000410000 */
[----:B------:R-:W-:Y:S02]  /*29a20*/  FMNMX3.FTZ R0, R0, R195, R193, !PT ;  /* 0x000000c300007276 */ /* 0x000fe400078100c1 */
[-C--:B------:R-:W-:Y:S02]  /*29a30*/  ISETP.GE.AND P4, PT, R183, R246.reuse, PT ;  /* 0x000000f6b700720c */ /* 0x080fe40003f86270 */
[----:B------:R-:W-:Y:S02]  /*29a40*/  FSEL R183, R70, -INF , !P6 ;  /* 0xff80000046b77808 */ /* 0x000fe40007000000 */
[-C--:B------:R-:W-:Y:S01]  /*29a50*/  ISETP.GE.AND P6, PT, R97, R246.reuse, PT ;  /* 0x000000f66100720c */ /* 0x080fe20003fc6270 */
[----:B------:R-:W-:Y:S01]  /*29a60*/  IMAD R97, R251, 0x100, R66 ;  /* 0x00000100fb617824 */ /* 0x000fe200078e0242 */
[----:B------:R-:W-:Y:S02]  /*29a70*/  FMNMX3.FTZ R0, R0, R191, R189, !PT ;  /* 0x000000bf00007276 */ /* 0x000fe400078100bd */
[----:B------:R-:W-:Y:S01]  /*29a80*/  FSEL R181, R71, -INF , !P5 ;  /* 0xff80000047b57808 */ /* 0x000fe20006800000 */
[----:B------:R-:W-:Y:S01]  /*29a90*/  VIADD R97, R97, 0x99 ;  /* 0x0000009961617836 */ /* 0x000fe20000000000 */
[----:B------:R-:W-:Y:S02]  /*29aa0*/  FMNMX3.FTZ R0, R0, R187, R185, !PT ;  /* 0x000000bb00007276 */ /* 0x000fe400078100b9 */
[-C--:B------:R-:W-:Y:S02]  /*29ab0*/  ISETP.GE.AND P5, PT, R103, R246.reuse, PT ;  /* 0x000000f66700720c */ /* 0x080fe40003fa6270 */
[----:B------:R-:W-:Y:S02]  /*29ac0*/  FSEL R179, R74, -INF , !P4 ;  /* 0xff8000004ab37808 */ /* 0x000fe40006000000 */
[-C--:B------:R-:W-:Y:S02]  /*29ad0*/  ISETP.GE.AND P4, PT, R97, R246.reuse, PT ;  /* 0x000000f66100720c */ /* 0x080fe40003f86270 */
[----:B------:R-:W-:Y:S02]  /*29ae0*/  FSEL R177, R177, -INF , !P6 ;  /* 0xff800000b1b17808 */ /* 0x000fe40007000000 */
[----:B------:R-:W-:Y:S02]  /*29af0*/  FMNMX3.FTZ R0, R0, R183, R181, !PT ;  /* 0x000000b700007276 */ /* 0x000fe400078100b5 */
[-C--:B------:R-:W-:Y:S02]  /*29b00*/  ISETP.GE.AND P6, PT, R216, R246.reuse, PT ;  /* 0x000000f6d800720c */ /* 0x080fe40003fc6270 */
[----:B------:R-:W-:Y:S02]  /*29b10*/  FSEL R175, R78, -INF , !P5 ;  /* 0xff8000004eaf7808 */ /* 0x000fe40006800000 */
[----:B------:R-:W-:Y:S02]  /*29b20*/  FSEL R173, R40, -INF , !P4 ;  /* 0xff80000028ad7808 */ /* 0x000fe40006000000 */
[-C--:B------:R-:W-:Y:S02]  /*29b30*/  ISETP.GE.AND P5, PT, R214, R246.reuse, PT ;  /* 0x000000f6d600720c */ /* 0x080fe40003fa6270 */
        /* <DEDUP_REMOVED lines=53> */
[----:B------:R-:W-:Y:S02]  /*29e90*/  FMNMX3.FTZ R0, R0, R77, R75, !PT ;  /* 0x0000004d00007276 */ /* 0x000fe4000781004b */
[----:B------:R-:W-:Y:S02]  /*29ea0*/  ISETP.GE.AND P5, PT, R7, R246, PT ;  /* 0x000000f60700720c */ /* 0x000fe40003fa6270 */
[----:B------:R-:W-:Y:S02]  /*29eb0*/  FSEL R68, R68, -INF , !P6 ;  /* 0xff80000044447808 */ /* 0x000fe40007000000 */
[----:B------:R-:W-:Y:S02]  /*29ec0*/  FSEL R36, R167, -INF , !P4 ;  /* 0xff800000a7247808 */ /* 0x000fe40006000000 */
[----:B------:R-:W-:Y:S01]  /*29ed0*/  FSEL R37, R98, -INF , !P5 ;  /* 0xff80000062257808 */ /* 0x000fe20006800000 */
[----:B------:R1:W5:Y:S01]  /*29ee0*/  LDL.LU R167, [R1+0x24] ;  /* 0x0000240001a77983 */ /* 0x0003620000300800 */
[----:B------:R-:W-:Y:S02]  /*29ef0*/  FMNMX3.FTZ R0, R0, R65, R68, !PT ;  /* 0x0000004100007276 */ /* 0x000fe40007810044 */
[----:B------:R-:W-:Y:S02]  /*29f00*/  FSEL R69, R69, RZ, P0 ;  /* 0x000000ff45457208 */ /* 0x000fe40000000000 */
[----:B------:R-:W-:Y:S02]  /*29f10*/  FMNMX3.FTZ R7, R0, R37, R36, !PT ;  /* 0x0000002500077276 */ /* 0x000fe40007810024 */
[----:B------:R-:W-:Y:S01]  /*29f20*/  SEL R39, R39, 0xffffffe0, !P1 ;  /* 0xffffffe027277807 */ /* 0x000fe20004800000 */
[-CC-:B------:R-:W-:Y:S01]  /*29f30*/  FFMA.FTZ R12, R118, R3.reuse, -R69.reuse ;  /* 0x00000003760c7223 */ /* 0x180fe20000010845 */
[-CC-:B------:R-:W-:Y:S01]  /*29f40*/  FFMA.FTZ R216, R222, R3.reuse, -R69.reuse ;  /* 0x00000003ded87223 */ /* 0x180fe20000010845 */
[----:B------:R-:W2:Y:S01]  /*29f50*/  SHFL.BFLY PT, R0, R7, 0x2, 0x1f ;  /* 0x0c401f0007007f89 */ /* 0x000ea200000e0000 */
[-CC-:B------:R-:W-:Y:S01]  /*29f60*/  FFMA.FTZ R212, R60, R3.reuse, -R69.reuse ;  /* 0x000000033cd47223 */ /* 0x180fe20000010845 */
[----:B------:R-:W-:Y:S02]  /*29f70*/  IMAD.U32 R222, RZ, RZ, UR6 ;  /* 0x00000006ffde7e24 */ /* 0x000fe4000f8e00ff */
[-CC-:B------:R-:W-:Y:S01]  /*29f80*/  FFMA.FTZ R74, R6, R3.reuse, -R69.reuse ;  /* 0x00000003064a7223 */ /* 0x180fe20000010845 */
[-CC-:B------:R-:W-:Y:S01]  /*29f90*/  FFMA.FTZ R214, R64, R3.reuse, -R69.reuse ;  /* 0x0000000340d67223 */ /* 0x180fe20000010845 */
[----:B------:R-:W3:Y:S01]  /*29fa0*/  MUFU.EX2 R6, R4 ;  /* 0x0000000400067308 */ /* 0x000ee20000000800 */
[----:B------:R-:W-:Y:S02]  /*29fb0*/  IMAD R64, R9, 0x2, R222 ;  /* 0x0000000209407824 */ /* 0x000fe400078e02de */
[-CC-:B------:R-:W-:Y:S01]  /*29fc0*/  FFMA.FTZ R120, R45, R3.reuse, -R69.reuse ;  /* 0x000000032d787223 */ /* 0x180fe20000010845 */
[-CC-:B------:R-:W-:Y:S06]  /*29fd0*/  FFMA.FTZ R92, R44, R3.reuse, -R69.reuse ;  /* 0x000000032c5c7223 */ /* 0x180fec0000010845 */
[----:B------:R-:W4:Y:S01]  /*29fe0*/  MUFU.EX2 R27, R12 ;  /* 0x0000000c001b7308 */ /* 0x000f220000000800 */
[-CC-:B------:R-:W-:Y:S01]  /*29ff0*/  FFMA.FTZ R13, R29, R3.reuse, -R69.reuse ;  /* 0x000000031d0d7223 */ /* 0x180fe20000010845 */
[----:B------:R-:W-:Y:S01]  /*2a000*/  LDSM.16.MT88.4 R44, [R64+0xa000] ;  /* 0x00a00000402c783b */ /* 0x000fe20000004200 */
        /* <DEDUP_REMOVED lines=12> */
[----:B--2---:R-:W-:Y:S01]  /*2a0d0*/  FMNMX.FTZ R5, R7, R0, !PT ;  /* 0x0000000007057209 */ /* 0x004fe20007810000 */
[-CC-:B------:R-:W-:Y:S01]  /*2a0e0*/  FFMA.FTZ R7, R236, R3.reuse, -R69.reuse ;  /* 0x00000003ec077223 */ /* 0x180fe20000010845 */
[-CC-:B------:R-:W-:Y:S01]  /*2a0f0*/  FFMA.FTZ R80, R80, R3.reuse, -R69.reuse ;  /* 0x0000000350507223 */ /* 0x180fe20000010845 */
[-CC-:B------:R-:W-:Y:S01]  /*2a100*/  FFMA.FTZ R119, R235, R3.reuse, -R69.reuse ;  /* 0x00000003eb777223 */ /* 0x180fe20000010845 */
[-CC-:B------:R-:W-:Y:S01]  /*2a110*/  FFMA.FTZ R121, R41, R3.reuse, -R69.reuse ;  /* 0x0000000329797223 */ /* 0x180fe20000010845 */
[----:B------:R-:W2:Y:S01]  /*2a120*/  SHFL.BFLY PT, R0, R5, 0x1, 0x1f ;  /* 0x0c201f0005007f89 */ /* 0x000ea200000e0000 */
[----:B------:R1:W-:Y:S01]  /*2a130*/  MUFU.EX2 R60, R7 ;  /* 0x00000007003c7308 */ /* 0x0003e20000000800 */
        /* <DEDUP_REMOVED lines=26> */
[----:B------:R-:W-:Y:S01]  /*2a2e0*/  FSETP.NEU.FTZ.AND P0, PT, R0, -INF , PT ;  /* 0xff8000000000780b */ /* 0x000fe20003f1d000 */
[----:B------:R-:W-:Y:S01]  /*2a2f0*/  FMUL.FTZ R70, R3, R0 ;  /* 0x0000000003467220 */ /* 0x000fe20000410000 */
[-CC-:B------:R-:W-:Y:S01]  /*2a300*/  FFMA.FTZ R176, R176, R3.reuse, -R69.reuse ;  /* 0x00000003b0b07223 */ /* 0x180fe20000010845 */
[-CC-:B------:R-:W-:Y:S01]  /*2a310*/  FFMA.FTZ R170, R170, R3.reuse, -R69.reuse ;  /* 0x00000003aaaa7223 */ /* 0x180fe20000010845 */
[----:B-1----:R-:W-:Y:S01]  /*2a320*/  FSEL R7, R0, RZ, P0 ;  /* 0x000000ff00077208 */ /* 0x002fe20000000000 */
        /* <DEDUP_REMOVED lines=13> */
[----:B------:R-:W-:Y:S01]  /*2a400*/  FSEL R70, R70, RZ, P0 ;  /* 0x000000ff46467208 */ /* 0x000fe20000000000 */
[C---:B---3--:R-:W-:Y:S01]  /*2a410*/  FMUL.FTZ R4, R6.reuse, R160 ;  /* 0x000000a006047220 */ /* 0x048fe20000410000 */
[C---:B------:R-:W-:Y:S01]  /*2a420*/  FMUL.FTZ R8, R6.reuse, R156 ;  /* 0x0000009c06087220 */ /* 0x040fe20000410000 */
[C---:B------:R-:W-:Y:S01]  /*2a430*/  FMUL.FTZ R12, R6.reuse, R152 ;  /* 0x00000098060c7220 */ /* 0x040fe20000410000 */
[C---:B------:R-:W-:Y:S01]  /*2a440*/  FMUL.FTZ R33, R6.reuse, R133 ;  /* 0x0000008506217220 */ /* 0x040fe20000410000 */
        /* <DEDUP_REMOVED lines=15> */
[----:B----4-:R-:W-:Y:S01]  /*2a540*/  FFMA.FTZ R133, R6, R252, R27 ;  /* 0x000000fc06857223 */ /* 0x010fe2000001001b */
[----:B------:R-:W-:Y:S02]  /*2a550*/  IMAD.IADD R148, R39, 0x1, R64 ;  /* 0x0000000127947824 */ /* 0x000fe400078e0240 */
[----:B------:R-:W-:Y:S01]  /*2a560*/  FADD.FTZ R6, -R7, R166 ;  /* 0x000000a607067221 */ /* 0x000fe20000010100 */
[-CC-:B------:R-:W-:Y:S01]  /*2a570*/  FFMA.FTZ R101, R11, R3.reuse, -R70.reuse ;  /* 0x000000030b657223 */ /* 0x180fe20000010846 */
[-CC-:B------:R-:W-:Y:S01]  /*2a580*/  FFMA.FTZ R100, R23, R3.reuse, -R70.reuse ;  /* 0x0000000317647223 */ /* 0x180fe20000010846 */
[-CC-:B------:R-:W-:Y:S01]  /*2a590*/  FFMA.FTZ R99, R19, R3.reuse, -R70.reuse ;  /* 0x0000000313637223 */ /* 0x180fe20000010846 */
[-CC-:B------:R-:W-:Y:S01]  /*2a5a0*/  FFMA.FTZ R98, R15, R3.reuse, -R70.reuse ;  /* 0x000000030f627223 */ /* 0x180fe20000010846 */
[----:B------:R-:W-:Y:S01]  /*2a5b0*/  FMUL.FTZ R10, R3, R6 ;  /* 0x00000006030a7220 */ /* 0x000fe20000410000 */
[----:B------:R-:W1:Y:S01]  /*2a5c0*/  LDSM.16.MT88.4 R48, [R148+0xa000] ;  /* 0x00a000009430783b */ /* 0x000e620000004200 */
[----:B------:R-:W2:Y:S01]  /*2a5d0*/  MUFU.EX2 R119, R119 ;  /* 0x0000007700777308 */ /* 0x000ea20000000800 */
[C---:B------:R-:W-:Y:S02]  /*2a5e0*/  VIADD R6, R64.reuse, 0xa000 ;  /* 0x0000a00040067836 */ /* 0x040fe40000000000 */
[-CC-:B------:R-:W-:Y:S01]  /*2a5f0*/  FFMA.FTZ R124, R63, R3.reuse, -R70.reuse ;  /* 0x000000033f7c7223 */ /* 0x180fe20000010846 */
[----:B------:R-:W-:Y:S06]  /*2a600*/  VIADD R140, R64, 0xa040 ;  /* 0x0000a040408c7836 */ /* 0x000fec0000000000 */
[----:B------:R-:W3:Y:S01]  /*2a610*/  MUFU.EX2 R14, R14 ;  /* 0x0000000e000e7308 */ /* 0x000ee20000000800 */
[----:B------:R-:W-:Y:S02]  /*2a620*/  @P2 VIADD R140, R6, 0xffffffc0 ;  /* 0xffffffc0068c2836 */ /* 0x000fe40000000000 */
[-C--:B------:R-:W-:Y:S01]  /*2a630*/  FFMA.FTZ R122, R123, R3.reuse, -R70 ;  /* 0x000000037b7a7223 */ /* 0x080fe20000010846 */
[----:B------:R-:W-:Y:S06]  /*2a640*/  IMAD.MOV.U32 R157, RZ, RZ, R18 ;  /* 0x000000ffff9d7224 */ /* 0x000fec00078e0012 */
[----:B------:R-:W-:Y:S01]  /*2a650*/  MUFU.EX2 R101, R101 ;  /* 0x0000006500657308 */ /* 0x000fe20000000800 */
[----:B------:R-:W-:Y:S01]  /*2a660*/  IMAD.IADD R39, R39, 0x1, R140 ;  /* 0x0000000127277824 */ /* 0x000fe200078e028c */
[----:B------:R-:W4:Y:S01]  /*2a670*/  LDSM.16.MT88.4 R52, [R140] ;  /* 0x000000008c34783b */ /* 0x000f220000004200 */
[-C--:B------:R-:W-:Y:S07]  /*2a680*/  FFMA.FTZ R85, R85, R3.reuse, -R70 ;  /* 0x0000000355557223 */ /* 0x080fee0000010846 */
[----:B------:R-:W1:Y:S01]  /*2a690*/  MUFU.EX2 R100, R100 ;  /* 0x0000006400647308 */ /* 0x000e620000000800 */
[----:B------:R-:W-:Y:S01]  /*2a6a0*/  IMAD.MOV.U32 R161, RZ, RZ, R22 ;  /* 0x000000ffffa17224 */ /* 0x000fe200078e0016 */
[----:B--2---:R-:W-:Y:S01]  /*2a6b0*/  F2FP.BF16.F32.PACK_AB R42, R119, R60 ;  /* 0x0000003c772a723e */ /* 0x004fe200000010ff */
[-CC-:B------:R-:W-:Y:S07]  /*2a6c0*/  FFMA.FTZ R112, R31, R3.reuse, -R70.reuse ;  /* 0x000000031f707223 */ /* 0x180fee0000010846 */
[----:B------:R-:W-:Y:S01]  /*2a6d0*/  MUFU.EX2 R99, R99 ;  /* 0x0000006300637308 */ /* 0x000fe20000000800 */
[--C-:B------:R-:W-:Y:S01]  /*2a6e0*/  FFMA.FTZ R145, R215, R3, -R70.reuse ;  /* 0x00000003d7917223 */ /* 0x100fe20000010846 */
[C---:B---3--:R-:W-:Y:S01]  /*2a6f0*/  F2FP.BF16.F32.PACK_AB R40, R14.reuse, R27 ;  /* 0x0000001b0e28723e */ /* 0x048fe200000010ff */
[----:B------:R-:W-:Y:S07]  /*2a700*/  FADD.FTZ R133, R14, R133 ;  /* 0x000000850e857221 */ /* 0x000fee0000010000 */
[----:B------:R-:W2:Y:S01]  /*2a710*/  MUFU.EX2 R98, R98 ;  /* 0x0000006200627308 */ /* 0x000ea20000000800 */
[----:B------:R-:W-:Y:S01]  /*2a720*/  LDSM.16.MT88.4 R56, [R148+0xa800] ;  /* 0x00a800009438783b */ /* 0x000fe20000004200 */
[-CC-:B------:R-:W-:Y:S01]  /*2a730*/  FFMA.FTZ R193, R193, R3.reuse, -R70.reuse ;  /* 0x00000003c1c17223 */ /* 0x180fe20000010846 */
[----:B------:R-:W-:Y:S07]  /*2a740*/  FADD.FTZ R60, R60, R133 ;  /* 0x000000853c3c7221 */ /* 0x000fee0000010000 */
[----:B------:R-:W3:Y:S01]  /*2a750*/  MUFU.EX2 R38, R10 ;  /* 0x0000000a00267308 */ /* 0x000ee20000000800 */
[----:B------:R-:W-:Y:S01]  /*2a760*/  FFMA.FTZ R183, R183, R3, -R70 ;  /* 0x00000003b7b77223 */ /* 0x000fe20000010846 */
[----:B-1----:R-:W-:Y:S01]  /*2a770*/  F2FP.BF16.F32.PACK_AB R41, R100, R101 ;  /* 0x000000656429723e */ /* 0x002fe200000010ff */
[----:B------:R-:W-:Y:S07]  /*2a780*/  FADD.FTZ R119, R119, R60 ;  /* 0x0000003c77777221 */ /* 0x000fee0000010000 */
[----:B------:R-:W-:Y:S01]  /*2a790*/  MUFU.EX2 R144, R212 ;  /* 0x000000d400907308 */ /* 0x000fe20000000800 */
[-CC-:B------:R-:W-:Y:S01]  /*2a7a0*/  FFMA.FTZ R175, R175, R3.reuse, -R70.reuse ;  /* 0x00000003afaf7223 */ /* 0x180fe20000010846 */
[-CC-:B------:R-:W-:Y:S01]  /*2a7b0*/  FFMA.FTZ R110, R113, R3.reuse, -R70.reuse ;  /* 0x00000003716e7223 */ /* 0x180fe20000010846 */
[-CC-:B------:R-:W-:Y:S07]  /*2a7c0*/  FFMA.FTZ R113, R35, R3.reuse, -R70.reuse ;  /* 0x0000000323717223 */ /* 0x180fee0000010846 */
[----:B------:R-:W-:Y:S01]  /*2a7d0*/  MUFU.EX2 R141, R210 ;  /* 0x000000d2008d7308 */ /* 0x000fe20000000800 */
[--C-:B------:R-:W-:Y:S01]  /*2a7e0*/  FFMA.FTZ R117, R117, R3, -R70.reuse ;  /* 0x0000000375757223 */ /* 0x100fe20000010846 */
[----:B--2---:R-:W-:Y:S01]  /*2a7f0*/  F2FP.BF16.F32.PACK_AB R43, R98, R99 ;  /* 0x00000063622b723e */ /* 0x004fe200000010ff */
[-CC-:B------:R-:W-:Y:S07]  /*2a800*/  FFMA.FTZ R125, R125, R3.reuse, -R70.reuse ;  /* 0x000000037d7d7223 */ /* 0x180fee0000010846 */
[----:B------:R-:W-:Y:S01]  /*2a810*/  MUFU.EX2 R145, R145 ;  /* 0x0000009100917308 */ /* 0x000fe20000000800 */
[--C-:B------:R-:W-:Y:S01]  /*2a820*/  FFMA.FTZ R136, R218, R3, -R70.reuse ;  /* 0x00000003da887223 */ /* 0x100fe20000010846 */
[C---:B---3--:R-:W-:Y:S01]  /*2a830*/  FMUL.FTZ R6, R38.reuse, R162 ;  /* 0x000000a226067220 */ /* 0x048fe20000410000 */
[C---:B------:R-:W-:Y:S01]  /*2a840*/  FMUL.FTZ R7, R38.reuse, R163 ;  /* 0x000000a326077220 */ /* 0x040fe20000410000 */
[C---:B------:R-:W-:Y:S01]  /*2a850*/  FMUL.FTZ R10, R38.reuse, R158 ;  /* 0x0000009e260a7220 */ /* 0x040fe20000410000 */
[C---:B------:R-:W-:Y:S01]  /*2a860*/  FMUL.FTZ R11, R38.reuse, R159 ;  /* 0x0000009f260b7220 */ /* 0x040fe20000410000 */
[C---:B------:R-:W-:Y:S01]  /*2a870*/  FMUL.FTZ R14, R38.reuse, R154 ;  /* 0x0000009a260e7220 */ /* 0x040fe20000410000 */
[C---:B------:R-:W-:Y:S01]  /*2a880*/  FMUL.FTZ R15, R38.reuse, R155 ;  /* 0x0000009b260f7220 */ /* 0x040fe20000410000 */
[C---:B------:R-:W-:Y:S01]  /*2a890*/  FMUL.FTZ R18, R38.reuse, R150 ;  /* 0x0000009626127220 */ /* 0x040fe20000410000 */
[C---:B------:R-:W-:Y:S01]  /*2a8a0*/  FMUL.FTZ R19, R38.reuse, R151 ;  /* 0x0000009726137220 */ /* 0x040fe20000410000 */
[C---:B------:R-:W-:Y:S01]  /*2a8b0*/  HMMA.16816.F32.BF16 R4, R40.reuse, R44, R4 ;  /* 0x0000002c2804723c */ /* 0x040fe20000041804 */
[----:B------:R-:W-:Y:S01]  /*2a8c0*/  MUFU.EX2 R153, R206 ;  /* 0x000000ce00997308 */ /* 0x000fe20000000800 */
[----:B------:R-:W1:Y:S01]  /*2a8d0*/  S2R R237, SR_CTAID.X ;  /* 0x0000000000ed7919 */ /* 0x000e620000002500 */
[----:B------:R-:W-:Y:S02]  /*2a8e0*/  MOV R234, 0x90 ;  /* 0x0000009000ea7802 */ /* 0x000fe40000000f00 */
[C---:B------:R-:W-:Y:S01]  /*2a8f0*/  FMUL.FTZ R22, R38.reuse, R146 ;  /* 0x0000009226167220 */ /* 0x040fe20000410000 */
[C---:B------:R-:W-:Y:S01]  /*2a900*/  FMUL.FTZ R23, R38.reuse, R147 ;  /* 0x0000009326177220 */ /* 0x040fe20000410000 */
[C---:B------:R-:W-:Y:S01]  /*2a910*/  FMUL.FTZ R26, R38.reuse, R142 ;  /* 0x0000008e261a7220 */ /* 0x040fe20000410000 */
[C---:B------:R-:W-:Y:S01]  /*2a920*/  HMMA.16816.F32.BF16 R8, R40.reuse, R46, R8 ;  /* 0x0000002e2808723c */ /* 0x040fe20000041808 */
[----:B------:R-:W2:Y:S02]  /*2a930*/  LDSM.16.MT88.4 R44, [R39] ;  /* 0x00000000272c783b */ /* 0x000ea40000004200 */
[----:B------:R3:W-:Y:S01]  /*2a940*/  MUFU.EX2 R149, R186 ;  /* 0x000000ba00957308 */ /* 0x0007e20000000800 */
[C---:B------:R-:W-:Y:S01]  /*2a950*/  FMUL.FTZ R27, R38.reuse, R143 ;  /* 0x0000008f261b7220 */ /* 0x040fe20000410000 */
[C---:B------:R-:W-:Y:S01]  /*2a960*/  FMUL.FTZ R30, R38.reuse, R138 ;  /* 0x0000008a261e7220 */ /* 0x040fe20000410000 */
[C---:B------:R-:W-:Y:S01]  /*2a970*/  FMUL.FTZ R31, R38.reuse, R139 ;  /* 0x0000008b261f7220 */ /* 0x040fe20000410000 */
[C---:B------:R-:W-:Y:S01]  /*2a980*/  FMUL.FTZ R34, R38.reuse, R134 ;  /* 0x0000008626227220 */ /* 0x040fe20000410000 */
[C---:B------:R-:W-:Y:S01]  /*2a990*/  FMUL.FTZ R35, R38.reuse, R135 ;  /* 0x0000008726237220 */ /* 0x040fe20000410000 */
[C---:B------:R-:W-:Y:S04]  /*2a9a0*/  HMMA.16816.F32.BF16 R12, R40.reuse, R48, R12 ;  /* 0x00000030280c723c */ /* 0x040fe8000004180c */
[----:B------:R-:W-:Y:S01]  /*2a9b0*/  MUFU.EX2 R143, R214 ;  /* 0x000000d6008f7308 */ /* 0x000fe20000000800 */
[----:B------:R-:W1:Y:S01]  /*2a9c0*/  S2R R236, SR_CTAID.Y ;  /* 0x0000000000ec7919 */ /* 0x000e620000002600 */
[-CC-:B------:R-:W-:Y:S01]  /*2a9d0*/  FFMA.FTZ R142, R213, R3.reuse, -R70.reuse ;  /* 0x00000003d58e7223 */ /* 0x180fe20000010846 */
[-CC-:B------:R-:W-:Y:S01]  /*2a9e0*/  FFMA.FTZ R158, R211, R3.reuse, -R70.reuse ;  /* 0x00000003d39e7223 */ /* 0x180fe20000010846 */
[-CC-:B------:R-:W-:Y:S06]  /*2a9f0*/  FFMA.FTZ R151, R207, R3.reuse, -R70.reuse ;  /* 0x00000003cf977223 */ /* 0x180fec0000010846 */
[----:B------:R-:W-:Y:S01]  /*2aa00*/  MUFU.EX2 R166, R202 ;  /* 0x000000ca00a67308 */ /* 0x000fe20000000800 */
[-CC-:B------:R-:W-:Y:S01]  /*2aa10*/  FFMA.FTZ R147, R217, R3.reuse, -R70.reuse ;  /* 0x00000003d9937223 */ /* 0x180fe20000010846 */
[C---:B------:R-:W-:Y:S01]  /*2aa20*/  HMMA.16816.F32.BF16 R16, R40.reuse, R50, R16 ;  /* 0x000000322810723c */ /* 0x040fe20000041810 */
[----:B------:R-:W1:Y:S07]  /*2aa30*/  LDSM.16.MT88.4 R48, [R64+0xa800] ;  /* 0x00a800004030783b */ /* 0x000e6e0000004200 */
[----:B------:R-:W-:Y:S01]  /*2aa40*/  MUFU.EX2 R142, R142 ;  /* 0x0000008e008e7308 */ /* 0x000fe20000000800 */
[-CC-:B------:R-:W-:Y:S01]  /*2aa50*/  FFMA.FTZ R155, R209, R3.reuse, -R70.reuse ;  /* 0x00000003d19b7223 */ /* 0x180fe20000010846 */
[-CC-:B------:R-:W-:Y:S01]  /*2aa60*/  FFMA.FTZ R154, R205, R3.reuse, -R70.reuse ;  /* 0x00000003cd9a7223 */ /* 0x180fe20000010846 */
[-CC-:B------:R-:W-:Y:S07]  /*2aa70*/  FFMA.FTZ R163, R201, R3.reuse, -R70.reuse ;  /* 0x00000003c9a37223 */ /* 0x180fee0000010846 */
[----:B------:R-:W-:Y:S01]  /*2aa80*/  MUFU.EX2 R158, R158 ;  /* 0x0000009e009e7308 */ /* 0x000fe20000000800 */
[-CC-:B------:R-:W-:Y:S01]  /*2aa90*/  FFMA.FTZ R162, R197, R3.reuse, -R70.reuse ;  /* 0x00000003c5a27223 */ /* 0x180fe20000010846 */
[C---:B----4-:R-:W-:Y:S01]  /*2aaa0*/  HMMA.16816.F32.BF16 R20, R40.reuse, R52, R20 ;  /* 0x000000342814723c */ /* 0x050fe20000041814 */
[----:B------:R-:W4:Y:S07]  /*2aab0*/  S2R R235, SR_CTAID.Z ;  /* 0x0000000000eb7919 */ /* 0x000f2e0000002700 */
[----:B------:R-:W-:Y:S01]  /*2aac0*/  MUFU.EX2 R151, R151 ;  /* 0x0000009700977308 */ /* 0x000fe20000000800 */
[-CC-:B------:R-:W-:Y:S01]  /*2aad0*/  FFMA.FTZ R139, R161, R3.reuse, -R70.reuse ;  /* 0x00000003a18b7223 */ /* 0x180fe20000010846 */
[-CC-:B------:R-:W-:Y:S01]  /*2aae0*/  FFMA.FTZ R161, R199, R3.reuse, -R70.reuse ;  /* 0x00000003c7a17223 */ /* 0x180fe20000010846 */
[-CC-:B------:R-:W-:Y:S07]  /*2aaf0*/  FFMA.FTZ R134, R231, R3.reuse, -R70.reuse ;  /* 0x00000003e7867223 */ /* 0x180fee0000010846 */
[----:B------:R-:W-:Y:S01]  /*2ab00*/  MUFU.EX2 R147, R147 ;  /* 0x0000009300937308 */ /* 0x000fe20000000800 */
[-CC-:B------:R-:W-:Y:S01]  /*2ab10*/  FFMA.FTZ R137, R223, R3.reuse, -R70.reuse ;  /* 0x00000003df897223 */ /* 0x180fe20000010846 */
[C---:B------:R-:W-:Y:S01]  /*2ab20*/  HMMA.16816.F32.BF16 R24, R40.reuse, R54, R24 ;  /* 0x000000362818723c */ /* 0x040fe20000041818 */
[----:B------:R-:W4:Y:S07]  /*2ab30*/  LDSM.16.MT88.4 R52, [R140+0x800] ;  /* 0x000800008c34783b */ /* 0x000f2e0000004200 */
[----:B------:R-:W-:Y:S01]  /*2ab40*/  MUFU.EX2 R104, R104 ;  /* 0x0000006800687308 */ /* 0x000fe20000000800 */
[-CC-:B------:R-:W-:Y:S01]  /*2ab50*/  FFMA.FTZ R150, R219, R3.reuse, -R70.reuse ;  /* 0x00000003db967223 */ /* 0x180fe20000010846 */
[-CC-:B---3--:R-:W-:Y:S01]  /*2ab60*/  FFMA.FTZ R186, R203, R3.reuse, -R70.reuse ;  /* 0x00000003cbba7223 */ /* 0x188fe20000010846 */
[-CC-:B------:R-:W-:Y:S07]  /*2ab70*/  FFMA.FTZ R169, R169, R3.reuse, -R70.reuse ;  /* 0x00000003a9a97223 */ /* 0x180fee0000010846 */
[----:B------:R-:W3:Y:S01]  /*2ab80*/  MUFU.EX2 R115, R115 ;  /* 0x0000007300737308 */ /* 0x000ee20000000800 */
[-CC-:B------:R-:W-:Y:S01]  /*2ab90*/  FFMA.FTZ R105, R105, R3.reuse, -R70.reuse ;  /* 0x0000000369697223 */ /* 0x180fe20000010846 */
[-CC-:B------:R-:W-:Y:S01]  /*2aba0*/  FFMA.FTZ R95, R95, R3.reuse, -R70.reuse ;  /* 0x000000035f5f7223 */ /* 0x180fe20000010846 */
[C---:B--2---:R-:W-:Y:S07]  /*2abb0*/  HMMA.16816.F32.BF16 R28, R40.reuse, R44, R28 ;  /* 0x0000002c281c723c */ /* 0x044fee000004181c */
[----:B------:R-:W-:Y:S01]  /*2abc0*/  MUFU.EX2 R109, R109 ;  /* 0x0000006d006d7308 */ /* 0x000fe20000000800 */
[-CC-:B------:R-:W-:Y:S01]  /*2abd0*/  FFMA.FTZ R93, R93, R3.reuse, -R70.reuse ;  /* 0x000000035d5d7223 */ /* 0x180fe20000010846 */
[----:B------:R-:W-:Y:S08]  /*2abe0*/  FFMA.FTZ R101, R38, R250, R101 ;  /* 0x000000fa26657223 */ /* 0x000ff00000010065 */
[----:B------:R-:W2:Y:S01]  /*2abf0*/  MUFU.EX2 R102, R102 ;  /* 0x0000006600667308 */ /* 0x000ea20000000800 */
[-CC-:B------:R-:W-:Y:S01]  /*2ac00*/  FFMA.FTZ R89, R89, R3.reuse, -R70.reuse ;  /* 0x0000000359597223 */ /* 0x180fe20000010846 */
[-CC-:B------:R-:W-:Y:S01]  /*2ac10*/  FFMA.FTZ R77, R77, R3.reuse, -R70.reuse ;  /* 0x000000034d4d7223 */ /* 0x180fe20000010846 */
[----:B------:R-:W-:Y:S07]  /*2ac20*/  HMMA.16816.F32.BF16 R32, R40, R46, R32 ;  /* 0x0000002e2820723c */ /* 0x000fee0000041820 */
[----:B------:R-:W-:Y:S01]  /*2ac30*/  MUFU.EX2 R117, R117 ;  /* 0x0000007500757308 */ /* 0x000fe20000000800 */
[----:B------:R-:W4:Y:S01]  /*2ac40*/  LDSM.16.MT88.4 R44, [R39+0x800] ;  /* 0x00080000272c783b */ /* 0x000f220000004200 */
[----:B---3--:R-:W-:Y:S01]  /*2ac50*/  F2FP.BF16.F32.PACK_AB R40, R115, R104 ;  /* 0x000000687328723e */ /* 0x008fe200000010ff */
[----:B------:R-:W-:Y:S07]  /*2ac60*/  FFMA.FTZ R68, R68, R3, -R70 ;  /* 0x0000000344447223 */ /* 0x000fee0000010846 */
[----:B------:R-:W3:Y:S01]  /*2ac70*/  MUFU.EX2 R112, R112 ;  /* 0x0000007000707308 */ /* 0x000ee20000000800 */
[----:B------:R-:W-:Y:S01]  /*2ac80*/  FADD.FTZ R100, R100, R101 ;  /* 0x0000006564647221 */ /* 0x000fe20000010000 */
[C---:B------:R-:W-:Y:S01]  /*2ac90*/  ISETP.GT.AND P0, PT, R251.reuse, R228, PT ;  /* 0x000000e4fb00720c */ /* 0x040fe20003f04270 */
[----:B------:R-:W-:Y:S07]  /*2aca0*/  VIADD R251, R251, 0xffffffff ;  /* 0xfffffffffbfb7836 */ /* 0x000fee0000000000 */
[----:B------:R-:W-:Y:S01]  /*2acb0*/  MUFU.EX2 R110, R110 ;  /* 0x0000006e006e7308 */ /* 0x000fe20000000800 */
[----:B------:R-:W-:Y:S01]  /*2acc0*/  FADD.FTZ R99, R99, R100 ;  /* 0x0000006463637221 */ /* 0x000fe20000010000 */
[----:B--2---:R-:W-:Y:S08]  /*2acd0*/  F2FP.BF16.F32.PACK_AB R42, R102, R109 ;  /* 0x0000006d662a723e */ /* 0x004ff000000010ff */
[----:B------:R-:W2:Y:S01]  /*2ace0*/  MUFU.EX2 R113, R113 ;  /* 0x0000007100717308 */ /* 0x000ea20000000800 */
[----:B------:R-:W-:Y:S09]  /*2acf0*/  FADD.FTZ R98, R98, R99 ;  /* 0x0000006362627221 */ /* 0x000ff20000010000 */
[----:B------:R-:W-:Y:S01]  /*2ad00*/  MUFU.EX2 R155, R155 ;  /* 0x0000009b009b7308 */ /* 0x000fe20000000800 */
[C---:B---3--:R-:W-:Y:S01]  /*2ad10*/  F2FP.BF16.F32.PACK_AB R41, R112.reuse, R117 ;  /* 0x000000757029723e */ /* 0x048fe200000010ff */
[----:B------:R-:W-:Y:S08]  /*2ad20*/  FADD.FTZ R117, R117, R98 ;  /* 0x0000006275757221 */ /* 0x000ff00000010000 */
[----:B------:R-:W-:Y:S01]  /*2ad30*/  MUFU.EX2 R154, R154 ;  /* 0x0000009a009a7308 */ /* 0x000fe20000000800 */
[----:B------:R-:W-:Y:S09]  /*2ad40*/  FADD.FTZ R117, R112, R117 ;  /* 0x0000007570757221 */ /* 0x000ff20000010000 */
[----:B------:R-:W-:Y:S01]  /*2ad50*/  MUFU.EX2 R159, R200 ;  /* 0x000000c8009f7308 */ /* 0x000fe20000000800 */
[C---:B--2---:R-:W-:Y:S01]  /*2ad60*/  F2FP.BF16.F32.PACK_AB R43, R113.reuse, R110 ;  /* 0x0000006e712b723e */ /* 0x044fe200000010ff */
[----:B------:R-:W-:Y:S08]  /*2ad70*/  FADD.FTZ R110, R110, R117 ;  /* 0x000000756e6e7221 */ /* 0x000ff00000010000 */
[----:B------:R-:W-:Y:S01]  /*2ad80*/  MUFU.EX2 R163, R163 ;  /* 0x000000a300a37308 */ /* 0x000fe20000000800 */
[----:B------:R-:W-:Y:S09]  /*2ad90*/  FADD.FTZ R113, R113, R110 ;  /* 0x0000006e71717221 */ /* 0x000ff20000010000 */
[----:B------:R-:W-:Y:S01]  /*2ada0*/  MUFU.EX2 R161, R161 ;  /* 0x000000a100a17308 */ /* 0x000fe20000000800 */
[C---:B-1----:R-:W-:Y:S09]  /*2adb0*/  HMMA.16816.F32.BF16 R4, R40.reuse, R48, R4 ;  /* 0x000000302804723c */ /* 0x042ff20000041804 */
[----:B------:R-:W-:Y:S10]  /*2adc0*/  MUFU.EX2 R162, R162 ;  /* 0x000000a200a27308 */ /* 0x000ff40000000800 */
[----:B------:R-:W-:Y:S01]  /*2add0*/  MUFU.EX2 R197, R190 ;  /* 0x000000be00c57308 */ /* 0x000fe20000000800 */
[C---:B------:R-:W-:Y:S01]  /*2ade0*/  HMMA.16816.F32.BF16 R8, R40.reuse, R50, R8 ;  /* 0x000000322808723c */ /* 0x040fe20000041808 */
[----:B------:R-:W1:Y:S08]  /*2adf0*/  LDSM.16.MT88.4 R48, [R64+0xb000] ;  /* 0x00b000004030783b */ /* 0x000e700000004200 */
[----:B------:R-:W-:Y:S10]  /*2ae00*/  MUFU.EX2 R194, R194 ;  /* 0x000000c200c27308 */ /* 0x000ff40000000800 */
[----:B------:R-:W-:Y:S01]  /*2ae10*/  MUFU.EX2 R127, R127 ;  /* 0x0000007f007f7308 */ /* 0x000fe20000000800 */
[C---:B------:R-:W-:Y:S09]  /*2ae20*/  HMMA.16816.F32.BF16 R12, R40.reuse, R56, R12 ;  /* 0x00000038280c723c */ /* 0x040ff2000004180c */
[----:B------:R-:W2:Y:S10]  /*2ae30*/  MUFU.EX2 R120, R120 ;  /* 0x0000007800787308 */ /* 0x000eb40000000800 */
[----:B------:R-:W-:Y:S01]  /*2ae40*/  MUFU.EX2 R121, R121 ;  /* 0x0000007900797308 */ /* 0x000fe20000000800 */
[C---:B------:R-:W-:Y:S01]  /*2ae50*/  HMMA.16816.F32.BF16 R16, R40.reuse, R58, R16 ;  /* 0x0000003a2810723c */ /* 0x040fe20000041810 */
[----:B------:R-:W3:Y:S08]  /*2ae60*/  LDSM.16.MT88.4 R56, [R148+0xb000] ;  /* 0x00b000009438783b */ /* 0x000ef00000004200 */
[----:B------:R-:W1:Y:S10]  /*2ae70*/  MUFU.EX2 R118, R118 ;  /* 0x0000007600767308 */ /* 0x000e740000000800 */
[----:B------:R-:W-:Y:S01]  /*2ae80*/  MUFU.EX2 R124, R124 ;  /* 0x0000007c007c7308 */ /* 0x000fe20000000800 */
[C---:B----4-:R-:W-:Y:S03]  /*2ae90*/  HMMA.16816.F32.BF16 R20, R40.reuse, R52, R20 ;  /* 0x000000342814723c */ /* 0x050fe60000041814 */
[--C-:B------:R-:W-:Y:S06]  /*2aea0*/  FFMA.FTZ R52, R61, R3, -R70.reuse ;  /* 0x000000033d347223 */ /* 0x100fec0000010846 */
[----:B------:R-:W-:Y:S01]  /*2aeb0*/  MUFU.EX2 R122, R122 ;  /* 0x0000007a007a7308 */ /* 0x000fe20000000800 */
[----:B------:R-:W4:Y:S01]  /*2aec0*/  LDSM.16.MT88.4 R60, [R140+0x1000] ;  /* 0x001000008c3c783b */ /* 0x000f220000004200 */
[C---:B------:R-:W-:Y:S08]  /*2aed0*/  HMMA.16816.F32.BF16 R24, R40.reuse, R54, R24 ;  /* 0x000000362818723c */ /* 0x040ff00000041818 */
[----:B------:R2:W3:Y:S10]  /*2aee0*/  MUFU.EX2 R123, R52 ;  /* 0x00000034007b7308 */ /* 0x0004f40000000800 */
[----:B------:R-:W3:Y:S01]  /*2aef0*/  MUFU.EX2 R125, R125 ;  /* 0x0000007d007d7308 */ /* 0x000ee20000000800 */
[C---:B------:R-:W-:Y:S09]  /*2af00*/  HMMA.16816.F32.BF16 R28, R40.reuse, R44, R28 ;  /* 0x0000002c281c723c */ /* 0x040ff2000004181c */
[----:B------:R-:W-:Y:S10]  /*2af10*/  MUFU.EX2 R138, R152 ;  /* 0x00000098008a7308 */ /* 0x000ff40000000800 */
[----:B------:R-:W4:Y:S01]  /*2af20*/  MUFU.EX2 R135, R157 ;  /* 0x0000009d00877308 */ /* 0x000f220000000800 */
[----:B--2---:R-:W-:Y:S01]  /*2af30*/  LDSM.16.MT88.4 R52, [R148+0xb800] ;  /* 0x00b800009434783b */ /* 0x004fe20000004200 */
[----:B------:R-:W-:Y:S08]  /*2af40*/  HMMA.16816.F32.BF16 R32, R40, R46, R32 ;  /* 0x0000002e2820723c */ /* 0x000ff00000041820 */
[----:B------:R2:W-:Y:S01]  /*2af50*/  MUFU.EX2 R157, R196 ;  /* 0x000000c4009d7308 */ /* 0x0005e20000000800 */
[----:B------:R-:W-:Y:S02]  /*2af60*/  F2FP.BF16.F32.PACK_AB R40, R120, R127 ;  /* 0x0000007f7828723e */ /* 0x000fe400000010ff */
[----:B-1----:R-:W-:Y:S07]  /*2af70*/  F2FP.BF16.F32.PACK_AB R42, R118, R121 ;  /* 0x00000079762a723e */ /* 0x002fee00000010ff */
[----:B------:R-:W-:Y:S01]  /*2af80*/  MUFU.EX2 R133, R156 ;  /* 0x0000009c00857308 */ /* 0x000fe20000000800 */
[----:B---3--:R-:W-:Y:S01]  /*2af90*/  F2FP.BF16.F32.PACK_AB R41, R123, R124 ;  /* 0x0000007c7b29723e */ /* 0x008fe200000010ff */
[----:B------:R-:W1:Y:S01]  /*2afa0*/  LDSM.16.MT88.4 R44, [R39+0x1000] ;  /* 0x00100000272c783b */ /* 0x000e620000004200 */
[----:B------:R-:W-:Y:S07]  /*2afb0*/  F2FP.BF16.F32.PACK_AB R43, R125, R122 ;  /* 0x0000007a7d2b723e */ /* 0x000fee00000010ff */
[----:B------:R-:W-:Y:S01]  /*2afc0*/  MUFU.EX2 R156, R208 ;  /* 0x000000d0009c7308 */ /* 0x000fe20000000800 */
[----:B------:R-:W-:Y:S09]  /*2afd0*/  FADD.FTZ R124, R124, R113 ;  /* 0x000000717c7c7221 */ /* 0x000ff20000010000 */
[----:B------:R-:W3:Y:S01]  /*2afe0*/  MUFU.EX2 R132, R160 ;  /* 0x000000a000847308 */ /* 0x000ee20000000800 */
[-CC-:B--2---:R-:W-:Y:S01]  /*2aff0*/  FFMA.FTZ R196, R195, R3.reuse, -R70.reuse ;  /* 0x00000003c3c47223 */ /* 0x184fe20000010846 */
[C---:B------:R-:W-:Y:S08]  /*2b000*/  HMMA.16816.F32.BF16 R4, R40.reuse, R48, R4 ;  /* 0x000000302804723c */ /* 0x040ff00000041804 */
[----:B------:R-:W-:Y:S01]  /*2b010*/  MUFU.EX2 R160, R198 ;  /* 0x000000c600a07308 */ /* 0x000fe20000000800 */
[-C--:B------:R-:W-:Y:S01]  /*2b020*/  FFMA.FTZ R195, R187, R3.reuse, -R70 ;  /* 0x00000003bbc37223 */ /* 0x080fe20000010846 */
[----:B------:R-:W-:Y:S08]  /*2b030*/  FADD.FTZ R123, R123, R124 ;  /* 0x0000007c7b7b7221 */ /* 0x000ff00000010000 */
[----:B------:R-:W-:Y:S01]  /*2b040*/  MUFU.EX2 R139, R139 ;  /* 0x0000008b008b7308 */ /* 0x000fe20000000800 */
[C---:B------:R-:W-:Y:S01]  /*2b050*/  HMMA.16816.F32.BF16 R8, R40.reuse, R50, R8 ;  /* 0x000000322808723c */ /* 0x040fe20000041808 */
[----:B------:R-:W2:Y:S08]  /*2b060*/  LDSM.16.MT88.4 R48, [R64+0xb800] ;  /* 0x00b800004030783b */ /* 0x000eb00000004200 */
[----:B------:R-:W3:Y:S01]  /*2b070*/  MUFU.EX2 R136, R136 ;  /* 0x0000008800887308 */ /* 0x000ee20000000800 */
[----:B------:R-:W-:Y:S09]  /*2b080*/  FADD.FTZ R122, R122, R123 ;  /* 0x0000007b7a7a7221 */ /* 0x000ff20000010000 */
[----:B------:R-:W-:Y:S01]  /*2b090*/  MUFU.EX2 R134, R134 ;  /* 0x0000008600867308 */ /* 0x000fe20000000800 */
[----:B------:R-:W-:Y:S01]  /*2b0a0*/  FADD.FTZ R122, R125, R122 ;  /* 0x0000007a7d7a7221 */ /* 0x000fe20000010000 */
[C---:B------:R-:W-:Y:S08]  /*2b0b0*/  HMMA.16816.F32.BF16 R12, R40.reuse, R56, R12 ;  /* 0x00000038280c723c */ /* 0x040ff0000004180c */
[----:B------:R-:W2:Y:S10]  /*2b0c0*/  MUFU.EX2 R137, R137 ;  /* 0x0000008900897308 */ /* 0x000eb40000000800 */
[----:B------:R-:W2:Y:S01]  /*2b0d0*/  MUFU.EX2 R146, R216 ;  /* 0x000000d800927308 */ /* 0x000ea20000000800 */
[C---:B------:R-:W-:Y:S01]  /*2b0e0*/  HMMA.16816.F32.BF16 R16, R40.reuse, R58, R16 ;  /* 0x0000003a2810723c */ /* 0x040fe20000041810 */
[----:B------:R-:W2:Y:S08]  /*2b0f0*/  LDSM.16.MT88.4 R56, [R140+0x1800] ;  /* 0x001800008c38783b */ /* 0x000eb00000004200 */
[----:B------:R-:W2:Y:S10]  /*2b100*/  MUFU.EX2 R150, R150 ;  /* 0x0000009600967308 */ /* 0x000eb40000000800 */
[----:B------:R-:W-:Y:S01]  /*2b110*/  MUFU.EX2 R152, R204 ;  /* 0x000000cc00987308 */ /* 0x000fe20000000800 */
[C---:B----4-:R-:W-:Y:S09]  /*2b120*/  HMMA.16816.F32.BF16 R20, R40.reuse, R60, R20 ;  /* 0x0000003c2814723c */ /* 0x050ff20000041814 */
[----:B------:R-:W-:Y:S10]  /*2b130*/  MUFU.EX2 R186, R186 ;  /* 0x000000ba00ba7308 */ /* 0x000ff40000000800 */
[----:B------:R4:W-:Y:S01]  /*2b140*/  MUFU.EX2 R199, R192 ;  /* 0x000000c000c77308 */ /* 0x0009e20000000800 */
[C---:B------:R-:W-:Y:S01]  /*2b150*/  HMMA.16816.F32.BF16 R24, R40.reuse, R62, R24 ;  /* 0x0000003e2818723c */ /* 0x040fe20000041818 */
[----:B------:R-:W-:Y:S08]  /*2b160*/  LDSM.16.MT88.4 R60, [R140+0x2000] ;  /* 0x002000008c3c783b */ /* 0x000ff00000004200 */
[----:B------:R-:W-:Y:S10]  /*2b170*/  MUFU.EX2 R188, R188 ;  /* 0x000000bc00bc7308 */ /* 0x000ff40000000800 */
[----:B------:R-:W-:Y:S01]  /*2b180*/  MUFU.EX2 R196, R196 ;  /* 0x000000c400c47308 */ /* 0x000fe20000000800 */
[C---:B-1----:R-:W-:Y:S09]  /*2b190*/  HMMA.16816.F32.BF16 R28, R40.reuse, R44, R28 ;  /* 0x0000002c281c723c */ /* 0x042ff2000004181c */
[----:B------:R-:W-:Y:S01]  /*2b1a0*/  MUFU.EX2 R182, R182 ;  /* 0x000000b600b67308 */ /* 0x000fe20000000800 */
[----:B----4-:R-:W-:Y:S09]  /*2b1b0*/  FFMA.FTZ R192, R181, R3, -R70 ;  /* 0x00000003b5c07223 */ /* 0x010ff20000010846 */
[----:B------:R-:W-:Y:S01]  /*2b1c0*/  MUFU.EX2 R180, R180 ;  /* 0x000000b400b47308 */ /* 0x000fe20000000800 */
[----:B------:R-:W-:Y:S01]  /*2b1d0*/  HMMA.16816.F32.BF16 R32, R40, R46, R32 ;  /* 0x0000002e2820723c */ /* 0x000fe20000041820 */
[----:B------:R-:W1:Y:S08]  /*2b1e0*/  LDSM.16.MT88.4 R44, [R39+0x1800] ;  /* 0x00180000272c783b */ /* 0x000e700000004200 */
[----:B------:R4:W-:Y:S01]  /*2b1f0*/  MUFU.EX2 R187, R178 ;  /* 0x000000b200bb7308 */ /* 0x0009e20000000800 */
[----:B------:R-:W-:Y:S02]  /*2b200*/  F2FP.BF16.F32.PACK_AB R40, R135, R138 ;  /* 0x0000008a8728723e */ /* 0x000fe400000010ff */
[----:B---3--:R-:W-:Y:S07]  /*2b210*/  F2FP.BF16.F32.PACK_AB R42, R132, R133 ;  /* 0x00000085842a723e */ /* 0x008fee00000010ff */
[----:B------:R-:W-:Y:S01]  /*2b220*/  MUFU.EX2 R181, R183 ;  /* 0x000000b700b57308 */ /* 0x000fe20000000800 */
[C---:B------:R-:W-:Y:S01]  /*2b230*/  F2FP.BF16.F32.PACK_AB R41, R136.reuse, R139 ;  /* 0x0000008b8829723e */ /* 0x040fe200000010ff */
[----:B------:R-:W-:Y:S01]  /*2b240*/  FADD.FTZ R139, R139, R122 ;  /* 0x0000007a8b8b7221 */ /* 0x000fe20000010000 */
[----:B--2---:R-:W-:Y:S07]  /*2b250*/  F2FP.BF16.F32.PACK_AB R43, R137, R134 ;  /* 0x00000086892b723e */ /* 0x004fee00000010ff */
[----:B------:R-:W-:Y:S01]  /*2b260*/  MUFU.EX2 R183, R174 ;  /* 0x000000ae00b77308 */ /* 0x000fe20000000800 */
[----:B------:R-:W-:Y:S09]  /*2b270*/  FADD.FTZ R139, R136, R139 ;  /* 0x0000008b888b7221 */ /* 0x000ff20000010000 */
[----:B------:R-:W-:Y:S01]  /*2b280*/  MUFU.EX2 R192, R192 ;  /* 0x000000c000c07308 */ /* 0x000fe20000000800 */
[C---:B------:R-:W-:Y:S09]  /*2b290*/  HMMA.16816.F32.BF16 R4, R40.reuse, R48, R4 ;  /* 0x000000302804723c */ /* 0x040ff20000041804 */
[----:B------:R-:W-:Y:S01]  /*2b2a0*/  MUFU.EX2 R176, R176 ;  /* 0x000000b000b07308 */ /* 0x000fe20000000800 */
[----:B------:R-:W-:Y:S01]  /*2b2b0*/  FADD.FTZ R134, R134, R139 ;  /* 0x0000008b86867221 */ /* 0x000fe20000010000 */
[----:B----4-:R-:W-:Y:S08]  /*2b2c0*/  FFMA.FTZ R178, R177, R3, -R70 ;  /* 0x00000003b1b27223 */ /* 0x010ff00000010846 */
[----:B------:R-:W-:Y:S01]  /*2b2d0*/  MUFU.EX2 R172, R172 ;  /* 0x000000ac00ac7308 */ /* 0x000fe20000000800 */
[----:B------:R-:W-:Y:S01]  /*2b2e0*/  FADD.FTZ R137, R137, R134 ;  /* 0x0000008689897221 */ /* 0x000fe20000010000 */
[C---:B------:R-:W-:Y:S01]  /*2b2f0*/  HMMA.16816.F32.BF16 R8, R40.reuse, R50, R8 ;  /* 0x000000322808723c */ /* 0x040fe20000041808 */
[----:B------:R-:W2:Y:S07]  /*2b300*/  LDSM.16.MT88.4 R48, [R64+0xc000] ;  /* 0x00c000004030783b */ /* 0x000eae0000004200 */
[----:B------:R-:W-:Y:S10]  /*2b310*/  MUFU.EX2 R178, R178 ;  /* 0x000000b200b27308 */ /* 0x000ff40000000800 */
        /* <DEDUP_REMOVED lines=21> */
[----:B------:R-:W-:Y:S02]  /*2b470*/  F2FP.BF16.F32.PACK_AB R43, R142, R145 ;  /* 0x000000918e2b723e */ /* 0x000fe400000010ff */
[----:B------:R-:W-:Y:S07]  /*2b480*/  F2FP.BF16.F32.PACK_AB R40, R143, R146 ;  /* 0x000000928f28723e */ /* 0x000fee00000010ff */
[----:B------:R-:W-:Y:S01]  /*2b490*/  MUFU.EX2 R72, R72 ;  /* 0x0000004800487308 */ /* 0x000fe20000000800 */
[----:B------:R-:W-:Y:S02]  /*2b4a0*/  F2FP.BF16.F32.PACK_AB R42, R141, R144 ;  /* 0x000000908d2a723e */ /* 0x000fe400000010ff */
[C---:B------:R-:W-:Y:S01]  /*2b4b0*/  F2FP.BF16.F32.PACK_AB R41, R147.reuse, R150 ;  /* 0x000000969329723e */ /* 0x040fe200000010ff */
[----:B------:R-:W-:Y:S06]  /*2b4c0*/  FADD.FTZ R150, R150, R137 ;  /* 0x0000008996967221 */ /* 0x000fec0000010000 */
[----:B------:R-:W-:Y:S01]  /*2b4d0*/  MUFU.EX2 R71, R71 ;  /* 0x0000004700477308 */ /* 0x000fe20000000800 */
[----:B------:R-:W-:Y:S09]  /*2b4e0*/  FADD.FTZ R150, R147, R150 ;  /* 0x0000009693967221 */ /* 0x000ff20000010000 */
[----:B------:R-:W4:Y:S01]  /*2b4f0*/  MUFU.EX2 R252, R69 ;  /* 0x0000004500fc7308 */ /* 0x000f220000000800 */
[C---:B--2---:R-:W-:Y:S03]  /*2b500*/  HMMA.16816.F32.BF16 R4, R40.reuse, R48, R4 ;  /* 0x000000302804723c */ /* 0x044fe60000041804 */
[----:B------:R-:W-:Y:S04]  /*2b510*/  FADD.FTZ R145, R145, R150 ;  /* 0x0000009691917221 */ /* 0x000fe80000010000 */
[----:B------:R-:W-:Y:S01]  /*2b520*/  FADD.FTZ R145, R142, R145 ;  /* 0x000000918e917221 */ /* 0x000fe20000010000 */
[C---:B------:R-:W-:Y:S01]  /*2b530*/  HMMA.16816.F32.BF16 R8, R40.reuse, R50, R8 ;  /* 0x000000322808723c */ /* 0x040fe20000041808 */
[----:B------:R-:W2:Y:S02]  /*2b540*/  LDSM.16.MT88.4 R48, [R64+0xc800] ;  /* 0x00c800004030783b */ /* 0x000ea40000004200 */
[----:B----4-:R-:W-:Y:S05]  /*2b550*/  F2FP.BF16.F32.PACK_AB R134, R252, R71 ;  /* 0x00000047fc86723e */ /* 0x010fea00000010ff */
[C---:B---3--:R-:W-:Y:S08]  /*2b560*/  HMMA.16816.F32.BF16 R12, R40.reuse, R52, R12 ;  /* 0x00000034280c723c */ /* 0x048ff0000004180c */
[C---:B------:R-:W-:Y:S01]  /*2b570*/  HMMA.16816.F32.BF16 R16, R40.reuse, R54, R16 ;  /* 0x000000362810723c */ /* 0x040fe20000041810 */
[----:B------:R-:W3:Y:S07]  /*2b580*/  LDSM.16.MT88.4 R52, [R148+0xc800] ;  /* 0x00c800009434783b */ /* 0x000eee0000004200 */
[C---:B------:R-:W-:Y:S08]  /*2b590*/  HMMA.16816.F32.BF16 R20, R40.reuse, R60, R20 ;  /* 0x0000003c2814723c */ /* 0x040ff00000041814 */
        /* <DEDUP_REMOVED lines=9> */
[C---:B--2---:R-:W-:Y:S08]  /*2b630*/  HMMA.16816.F32.BF16 R4, R40.reuse, R48, R4 ;  /* 0x000000302804723c */ /* 0x044ff00000041804 */
[C---:B------:R-:W-:Y:S01]  /*2b640*/  HMMA.16816.F32.BF16 R8, R40.reuse, R50, R8 ;  /* 0x000000322808723c */ /* 0x040fe20000041808 */
[----:B------:R-:W2:Y:S07]  /*2b650*/  LDSM.16.MT88.4 R48, [R64+0xd000] ;  /* 0x00d000004030783b */ /* 0x000eae0000004200 */
        /* <DEDUP_REMOVED lines=19> */
[C---:B------:R-:W-:Y:S03]  /*2b790*/  HMMA.16816.F32.BF16 R20, R40.reuse, R60, R20 ;  /* 0x0000003c2814723c */ /* 0x040fe60000041814 */
[-CC-:B------:R-:W-:Y:S01]  /*2b7a0*/  FFMA.FTZ R61, R191, R3.reuse, -R70.reuse ;  /* 0x00000003bf3d7223 */ /* 0x180fe20000010846 */
[--C-:B------:R-:W-:Y:S01]  /*2b7b0*/  FFMA.FTZ R60, R189, R3, -R70.reuse ;  /* 0x00000003bd3c7223 */ /* 0x100fe20000010846 */
[----:B------:R-:W4:Y:S03]  /*2b7c0*/  MUFU.EX2 R191, R193 ;  /* 0x000000c100bf7308 */ /* 0x000f260000000800 */
[C---:B------:R-:W-:Y:S07]  /*2b7d0*/  HMMA.16816.F32.BF16 R24, R40.reuse, R62, R24 ;  /* 0x0000003e2818723c */ /* 0x040fee0000041818 */
[----:B------:R-:W-:Y:S10]  /*2b7e0*/  MUFU.EX2 R189, R61 ;  /* 0x0000003d00bd7308 */ /* 0x000ff40000000800 */
[----:B------:R-:W2:Y:S01]  /*2b7f0*/  MUFU.EX2 R190, R60 ;  /* 0x0000003c00be7308 */ /* 0x000ea20000000800 */
[C---:B-1----:R-:W-:Y:S09]  /*2b800*/  HMMA.16816.F32.BF16 R28, R40.reuse, R44, R28 ;  /* 0x0000002c281c723c */ /* 0x042ff2000004181c */
[----:B------:R-:W1:Y:S01]  /*2b810*/  MUFU.EX2 R193, R184 ;  /* 0x000000b800c17308 */ /* 0x000e620000000800 */
[----:B------:R-:W-:Y:S01]  /*2b820*/  HMMA.16816.F32.BF16 R32, R40, R46, R32 ;  /* 0x0000002e2820723c */ /* 0x000fe20000041820 */
[----:B------:R-:W1:Y:S02]  /*2b830*/  LDSM.16.MT88.4 R44, [R39+0x3800] ;  /* 0x00380000272c783b */ /* 0x000e640000004200 */
[----:B------:R-:W-:Y:S02]  /*2b840*/  F2FP.BF16.F32.PACK_AB R40, R199, R194 ;  /* 0x000000c2c728723e */ /* 0x000fe400000010ff */
[----:B------:R-:W-:Y:S02]  /*2b850*/  F2FP.BF16.F32.PACK_AB R42, R188, R197 ;  /* 0x000000c5bc2a723e */ /* 0x000fe400000010ff */
[----:B----4-:R-:W-:Y:S02]  /*2b860*/  F2FP.BF16.F32.PACK_AB R41, R191, R196 ;  /* 0x000000c4bf29723e */ /* 0x010fe400000010ff */
[----:B--2---:R-:W-:Y:S01]  /*2b870*/  F2FP.BF16.F32.PACK_AB R43, R190, R189 ;  /* 0x000000bdbe2b723e */ /* 0x004fe200000010ff */
[----:B------:R-:W-:Y:S06]  /*2b880*/  LDSM.16.MT88.4 R60, [R140+0x4000] ;  /* 0x004000008c3c783b */ /* 0x000fec0000004200 */
[C---:B------:R-:W-:Y:S08]  /*2b890*/  HMMA.16816.F32.BF16 R4, R40.reuse, R48, R4 ;  /* 0x000000302804723c */ /* 0x040ff00000041804 */
[C---:B------:R-:W-:Y:S01]  /*2b8a0*/  HMMA.16816.F32.BF16 R8, R40.reuse, R50, R8 ;  /* 0x000000322808723c */ /* 0x040fe20000041808 */
[----:B------:R-:W2:Y:S07]  /*2b8b0*/  LDSM.16.MT88.4 R48, [R64+0xe000] ;  /* 0x00e000004030783b */ /* 0x000eae0000004200 */
[C---:B---3--:R-:W-:Y:S08]  /*2b8c0*/  HMMA.16816.F32.BF16 R12, R40.reuse, R52, R12 ;  /* 0x00000034280c723c */ /* 0x048ff0000004180c */
[C---:B------:R-:W-:Y:S01]  /*2b8d0*/  HMMA.16816.F32.BF16 R16, R40.reuse, R54, R16 ;  /* 0x000000362810723c */ /* 0x040fe20000041810 */
[----:B------:R-:W3:Y:S07]  /*2b8e0*/  LDSM.16.MT88.4 R52, [R148+0xe000] ;  /* 0x00e000009434783b */ /* 0x000eee0000004200 */
[C---:B------:R-:W-:Y:S03]  /*2b8f0*/  HMMA.16816.F32.BF16 R20, R40.reuse, R56, R20 ;  /* 0x000000382814723c */ /* 0x040fe60000041814 */
[-CC-:B------:R-:W-:Y:S02]  /*2b900*/  FFMA.FTZ R56, R185, R3.reuse, -R70.reuse ;  /* 0x00000003b9387223 */ /* 0x180fe40000010846 */
[----:B------:R4:W-:Y:S03]  /*2b910*/  MUFU.EX2 R185, R195 ;  /* 0x000000c300b97308 */ /* 0x0009e60000000800 */
[C---:B------:R-:W-:Y:S07]  /*2b920*/  HMMA.16816.F32.BF16 R24, R40.reuse, R58, R24 ;  /* 0x0000003a2818723c */ /* 0x040fee0000041818 */
[----:B------:R2:W3:Y:S01]  /*2b930*/  MUFU.EX2 R184, R56 ;  /* 0x0000003800b87308 */ /* 0x0004e20000000800 */
[C---:B-1----:R-:W-:Y:S03]  /*2b940*/  HMMA.16816.F32.BF16 R28, R40.reuse, R44, R28 ;  /* 0x0000002c281c723c */ /* 0x042fe6000004181c */
[--C-:B----4-:R-:W-:Y:S06]  /*2b950*/  FFMA.FTZ R195, R179, R3, -R70.reuse ;  /* 0x00000003b3c37223 */ /* 0x110fec0000010846 */
[----:B------:R1:W4:Y:S01]  /*2b960*/  MUFU.EX2 R179, R170 ;  /* 0x000000aa00b37308 */ /* 0x0003220000000800 */
[----:B--2---:R-:W-:Y:S01]  /*2b970*/  LDSM.16.MT88.4 R56, [R140+0x4800] ;  /* 0x004800008c38783b */ /* 0x004fe20000004200 */
[----:B------:R-:W-:Y:S08]  /*2b980*/  HMMA.16816.F32.BF16 R32, R40, R46, R32 ;  /* 0x0000002e2820723c */ /* 0x000ff00000041820 */
[----:B------:R-:W2:Y:S01]  /*2b990*/  MUFU.EX2 R177, R195 ;  /* 0x000000c300b17308 */ /* 0x000ea20000000800 */
[----:B------:R-:W-:Y:S02]  /*2b9a0*/  F2FP.BF16.F32.PACK_AB R40, R182, R193 ;  /* 0x000000c1b628723e */ /* 0x000fe400000010ff */
[----:B------:R-:W-:Y:S07]  /*2b9b0*/  F2FP.BF16.F32.PACK_AB R42, R187, R180 ;  /* 0x000000b4bb2a723e */ /* 0x000fee00000010ff */
[----:B------:R4:W-:Y:S01]  /*2b9c0*/  MUFU.EX2 R195, R168 ;  /* 0x000000a800c37308 */ /* 0x0009e20000000800 */
[----:B---3--:R-:W-:Y:S01]  /*2b9d0*/  F2FP.BF16.F32.PACK_AB R41, R184, R185 ;  /* 0x000000b9b829723e */ /* 0x008fe200000010ff */
[----:B------:R-:W3:Y:S01]  /*2b9e0*/  LDSM.16.MT88.4 R44, [R39+0x4000] ;  /* 0x00400000272c783b */ /* 0x000ee20000004200 */
[----:B------:R-:W-:Y:S01]  /*2b9f0*/  F2FP.BF16.F32.PACK_AB R43, R192, R181 ;  /* 0x000000b5c02b723e */ /* 0x000fe200000010ff */
[-CC-:B-1----:R-:W-:Y:S01]  /*2ba00*/  FFMA.FTZ R170, R171, R3.reuse, -R70.reuse ;  /* 0x00000003abaa7223 */ /* 0x182fe20000010846 */
[-CC-:B------:R-:W-:Y:S05]  /*2ba10*/  FFMA.FTZ R171, R111, R3.reuse, -R70.reuse ;  /* 0x000000036fab7223 */ /* 0x180fea0000010846 */
[----:B------:R-:W-:Y:S01]  /*2ba20*/  MUFU.EX2 R111, R106 ;  /* 0x0000006a006f7308 */ /* 0x000fe20000000800 */
[C---:B------:R-:W-:Y:S09]  /*2ba30*/  HMMA.16816.F32.BF16 R4, R40.reuse, R48, R4 ;  /* 0x000000302804723c */ /* 0x040ff20000041804 */
[----:B------:R-:W-:Y:S01]  /*2ba40*/  MUFU.EX2 R170, R170 ;  /* 0x000000aa00aa7308 */ /* 0x000fe20000000800 */
[-CC-:B----4-:R-:W-:Y:S09]  /*2ba50*/  FFMA.FTZ R168, R107, R3.reuse, -R70.reuse ;  /* 0x000000036ba87223 */ /* 0x190ff20000010846 */
[----:B------:R-:W-:Y:S01]  /*2ba60*/  MUFU.EX2 R107, R171 ;  /* 0x000000ab006b7308 */ /* 0x000fe20000000800 */
[C---:B------:R-:W-:Y:S01]  /*2ba70*/  HMMA.16816.F32.BF16 R8, R40.reuse, R50, R8 ;  /* 0x000000322808723c */ /* 0x040fe20000041808 */
[----:B------:R-:W1:Y:S08]  /*2ba80*/  LDSM.16.MT88.4 R48, [R64+0xe800] ;  /* 0x00e800004030783b */ /* 0x000e700000004200 */
[----:B------:R-:W-:Y:S01]  /*2ba90*/  MUFU.EX2 R168, R168 ;  /* 0x000000a800a87308 */ /* 0x000fe20000000800 */
[C---:B------:R-:W-:Y:S08]  /*2baa0*/  HMMA.16816.F32.BF16 R12, R40.reuse, R52, R12 ;  /* 0x00000034280c723c */ /* 0x040ff0000004180c */
[C---:B------:R-:W-:Y:S01]  /*2bab0*/  HMMA.16816.F32.BF16 R16, R40.reuse, R54, R16 ;  /* 0x000000362810723c */ /* 0x040fe20000041810 */
[----:B------:R-:W4:Y:S07]  /*2bac0*/  LDSM.16.MT88.4 R52, [R148+0xe800] ;  /* 0x00e800009434783b */ /* 0x000f2e0000004200 */
[C---:B------:R-:W-:Y:S03]  /*2bad0*/  HMMA.16816.F32.BF16 R20, R40.reuse, R60, R20 ;  /* 0x0000003c2814723c */ /* 0x040fe60000041814 */
[--C-:B------:R-:W-:Y:S02]  /*2bae0*/  FFMA.FTZ R60, R173, R3, -R70.reuse ;  /* 0x00000003ad3c7223 */ /* 0x100fe40000010846 */
[----:B------:R-:W-:Y:S03]  /*2baf0*/  MUFU.EX2 R173, R175 ;  /* 0x000000af00ad7308 */ /* 0x000fe60000000800 */
[C---:B------:R-:W-:Y:S07]  /*2bb00*/  HMMA.16816.F32.BF16 R24, R40.reuse, R62, R24 ;  /* 0x0000003e2818723c */ /* 0x040fee0000041818 */
[----:B------:R2:W1:Y:S10]  /*2bb10*/  MUFU.EX2 R174, R60 ;  /* 0x0000003c00ae7308 */ /* 0x0004740000000800 */
[----:B------:R-:W4:Y:S01]  /*2bb20*/  MUFU.EX2 R175, R128 ;  /* 0x0000008000af7308 */ /* 0x000f220000000800 */
[C---:B---3--:R-:W-:Y:S01]  /*2bb30*/  HMMA.16816.F32.BF16 R28, R40.reuse, R44, R28 ;  /* 0x0000002c281c723c */ /* 0x048fe2000004181c */
[----:B--2---:R-:W-:Y:S07]  /*2bb40*/  LDSM.16.MT88.4 R60, [R140+0x5000] ;  /* 0x005000008c3c783b */ /* 0x004fee0000004200 */
[----:B------:R-:W-:Y:S03]  /*2bb50*/  HMMA.16816.F32.BF16 R32, R40, R46, R32 ;  /* 0x0000002e2820723c */ /* 0x000fe60000041820 */
[----:B------:R-:W-:Y:S02]  /*2bb60*/  F2FP.BF16.F32.PACK_AB R40, R183, R176 ;  /* 0x000000b0b728723e */ /* 0x000fe400000010ff */
[----:B------:R-:W-:Y:S02]  /*2bb70*/  F2FP.BF16.F32.PACK_AB R42, R179, R172 ;  /* 0x000000acb32a723e */ /* 0x000fe400000010ff */
[----:B------:R-:W-:Y:S01]  /*2bb80*/  F2FP.BF16.F32.PACK_AB R41, R178, R177 ;  /* 0x000000b1b229723e */ /* 0x000fe200000010ff */
[----:B------:R-:W2:Y:S01]  /*2bb90*/  LDSM.16.MT88.4 R44, [R39+0x4800] ;  /* 0x00480000272c783b */ /* 0x000ea20000004200 */
[----:B-1----:R-:W-:Y:S07]  /*2bba0*/  F2FP.BF16.F32.PACK_AB R43, R174, R173 ;  /* 0x000000adae2b723e */ /* 0x002fee00000010ff */
[C---:B------:R-:W-:Y:S08]  /*2bbb0*/  HMMA.16816.F32.BF16 R4, R40.reuse, R48, R4 ;  /* 0x000000302804723c */ /* 0x040ff00000041804 */
[C---:B------:R-:W-:Y:S01]  /*2bbc0*/  HMMA.16816.F32.BF16 R8, R40.reuse, R50, R8 ;  /* 0x000000322808723c */ /* 0x040fe20000041808 */
[----:B------:R-:W1:Y:S07]  /*2bbd0*/  LDSM.16.MT88.4 R48, [R64+0xf000] ;  /* 0x00f000004030783b */ /* 0x000e6e0000004200 */
[C---:B----4-:R-:W-:Y:S08]  /*2bbe0*/  HMMA.16816.F32.BF16 R12, R40.reuse, R52, R12 ;  /* 0x00000034280c723c */ /* 0x050ff0000004180c */
        /* <DEDUP_REMOVED lines=8> */
[----:B------:R-:W1:Y:S01]  /*2bc70*/  MUFU.EX2 R128, R56 ;  /* 0x0000003800807308 */ /* 0x000e620000000800 */
[C---:B--2---:R-:W-:Y:S09]  /*2bc80*/  HMMA.16816.F32.BF16 R28, R40.reuse, R44, R28 ;  /* 0x0000002c281c723c */ /* 0x044ff2000004181c */
[----:B------:R2:W3:Y:S01]  /*2bc90*/  MUFU.EX2 R169, R114 ;  /* 0x0000007200a97308 */ /* 0x0004e20000000800 */
[----:B------:R-:W-:Y:S01]  /*2bca0*/  HMMA.16816.F32.BF16 R32, R40, R46, R32 ;  /* 0x0000002e2820723c */ /* 0x000fe20000041820 */
[----:B------:R-:W3:Y:S02]  /*2bcb0*/  LDSM.16.MT88.4 R44, [R39+0x5000] ;  /* 0x00500000272c783b */ /* 0x000ee40000004200 */
[----:B------:R-:W-:Y:S02]  /*2bcc0*/  F2FP.BF16.F32.PACK_AB R40, R130, R195 ;  /* 0x000000c38228723e */ /* 0x000fe400000010ff */
[----:B------:R-:W-:Y:S02]  /*2bcd0*/  F2FP.BF16.F32.PACK_AB R42, R126, R175 ;  /* 0x000000af7e2a723e */ /* 0x000fe400000010ff */
[----:B----4-:R-:W-:Y:S01]  /*2bce0*/  F2FP.BF16.F32.PACK_AB R41, R131, R170 ;  /* 0x000000aa8329723e */ /* 0x010fe200000010ff */
[--C-:B--2---:R-:W-:Y:S01]  /*2bcf0*/  FFMA.FTZ R114, R103, R3, -R70.reuse ;  /* 0x0000000367727223 */ /* 0x104fe20000010846 */
[----:B-1----:R-:W-:Y:S01]  /*2bd00*/  F2FP.BF16.F32.PACK_AB R43, R128, R129 ;  /* 0x00000081802b723e */ /* 0x002fe200000010ff */
[----:B------:R-:W-:Y:S01]  /*2bd10*/  LDSM.16.MT88.4 R56, [R140+0x5800] ;  /* 0x005800008c38783b */ /* 0x000fe20000004200 */
[----:B------:R-:W-:Y:S10]  /*2bd20*/  MUFU.EX2 R103, R105 ;  /* 0x0000006900677308 */ /* 0x000ff40000000800 */
[----:B------:R-:W1:Y:S01]  /*2bd30*/  MUFU.EX2 R114, R114 ;  /* 0x0000007200727308 */ /* 0x000e620000000800 */
[C---:B------:R-:W-:Y:S09]  /*2bd40*/  HMMA.16816.F32.BF16 R4, R40.reuse, R48, R4 ;  /* 0x000000302804723c */ /* 0x040ff20000041804 */
[----:B------:R-:W2:Y:S01]  /*2bd50*/  MUFU.EX2 R105, R94 ;  /* 0x0000005e00697308 */ /* 0x000ea20000000800 */
[C---:B------:R-:W-:Y:S01]  /*2bd60*/  HMMA.16816.F32.BF16 R8, R40.reuse, R50, R8 ;  /* 0x000000322808723c */ /* 0x040fe20000041808 */
[----:B------:R-:W4:Y:S07]  /*2bd70*/  LDSM.16.MT88.4 R48, [R64+0xf800] ;  /* 0x00f800004030783b */ /* 0x000f2e0000004200 */
[C---:B---3--:R-:W-:Y:S08]  /*2bd80*/  HMMA.16816.F32.BF16 R12, R40.reuse, R52, R12 ;  /* 0x00000034280c723c */ /* 0x048ff0000004180c */
[C---:B------:R-:W-:Y:S01]  /*2bd90*/  HMMA.16816.F32.BF16 R16, R40.reuse, R54, R16 ;  /* 0x000000362810723c */ /* 0x040fe20000041810 */
[----:B------:R-:W3:Y:S07]  /*2bda0*/  LDSM.16.MT88.4 R52, [R148+0xf800] ;  /* 0x00f800009434783b */ /* 0x000eee0000004200 */
[C---:B------:R-:W-:Y:S08]  /*2bdb0*/  HMMA.16816.F32.BF16 R20, R40.reuse, R60, R20 ;  /* 0x0000003c2814723c */ /* 0x040ff00000041814 */
[C---:B------:R-:W-:Y:S01]  /*2bdc0*/  HMMA.16816.F32.BF16 R24, R40.reuse, R62, R24 ;  /* 0x0000003e2818723c */ /* 0x040fe20000041818 */
[----:B------:R-:W2:Y:S07]  /*2bdd0*/  LDSM.16.MT88.4 R60, [R39+0x5800] ;  /* 0x00580000273c783b */ /* 0x000eae0000004200 */
[C---:B------:R-:W-:Y:S08]  /*2bde0*/  HMMA.16816.F32.BF16 R28, R40.reuse, R44, R28 ;  /* 0x0000002c281c723c */ /* 0x040ff0000004181c */
[----:B------:R-:W-:Y:S01]  /*2bdf0*/  HMMA.16816.F32.BF16 R32, R40, R46, R32 ;  /* 0x0000002e2820723c */ /* 0x000fe20000041820 */
[----:B------:R-:W2:Y:S02]  /*2be00*/  LDSM.16.MT88.4 R44, [R64+0x10000] ;  /* 0x01000000402c783b */ /* 0x000ea40000004200 */
[----:B------:R-:W-:Y:S02]  /*2be10*/  F2FP.BF16.F32.PACK_AB R40, R169, R116 ;  /* 0x00000074a928723e */ /* 0x000fe400000010ff */
[----:B------:R-:W-:Y:S02]  /*2be20*/  F2FP.BF16.F32.PACK_AB R42, R111, R108 ;  /* 0x0000006c6f2a723e */ /* 0x000fe400000010ff */
[----:B------:R-:W-:Y:S02]  /*2be30*/  F2FP.BF16.F32.PACK_AB R41, R168, R107 ;  /* 0x0000006ba829723e */ /* 0x000fe400000010ff */
[----:B-1----:R-:W-:Y:S07]  /*2be40*/  F2FP.BF16.F32.PACK_AB R43, R114, R103 ;  /* 0x00000067722b723e */ /* 0x002fee00000010ff */
[C---:B----4-:R-:W-:Y:S08]  /*2be50*/  HMMA.16816.F32.BF16 R4, R40.reuse, R48, R4 ;  /* 0x000000302804723c */ /* 0x050ff00000041804 */
[C---:B------:R-:W-:Y:S01]  /*2be60*/  HMMA.16816.F32.BF16 R8, R40.reuse, R50, R8 ;  /* 0x000000322808723c */ /* 0x040fe20000041808 */
[----:B------:R-:W1:Y:S07]  /*2be70*/  LDSM.16.MT88.4 R48, [R148+0x10000] ;  /* 0x010000009430783b */ /* 0x000e6e0000004200 */
[C---:B---3--:R-:W-:Y:S03]  /*2be80*/  HMMA.16816.F32.BF16 R12, R40.reuse, R52, R12 ;  /* 0x00000034280c723c */ /* 0x048fe6000004180c */
[-CC-:B------:R-:W-:Y:S02]  /*2be90*/  FFMA.FTZ R52, R97, R3.reuse, -R70.reuse ;  /* 0x0000000361347223 */ /* 0x180fe40000010846 */
[----:B------:R-:W3:Y:S03]  /*2bea0*/  MUFU.EX2 R97, R90 ;  /* 0x0000005a00617308 */ /* 0x000ee60000000800 */
[C---:B------:R-:W-:Y:S08]  /*2beb0*/  HMMA.16816.F32.BF16 R16, R40.reuse, R54, R16 ;  /* 0x000000362810723c */ /* 0x040ff00000041810 */
[C---:B------:R-:W-:Y:S01]  /*2bec0*/  HMMA.16816.F32.BF16 R20, R40.reuse, R56, R20 ;  /* 0x000000382814723c */ /* 0x040fe20000041814 */
[----:B------:R4:W1:Y:S02]  /*2bed0*/  MUFU.EX2 R57, R52 ;  /* 0x0000003400397308 */ /* 0x0008640000000800 */
[-CC-:B------:R-:W-:Y:S05]  /*2bee0*/  FFMA.FTZ R56, R91, R3.reuse, -R70.reuse ;  /* 0x000000035b387223 */ /* 0x180fea0000010846 */
[C---:B------:R-:W-:Y:S03]  /*2bef0*/  HMMA.16816.F32.BF16 R24, R40.reuse, R58, R24 ;  /* 0x0000003a2818723c */ /* 0x040fe60000041818 */
[----:B------:R-:W-:Y:S01]  /*2bf00*/  MUFU.EX2 R59, R93 ;  /* 0x0000005d003b7308 */ /* 0x000fe20000000800 */
[----:B------:R-:W-:Y:S09]  /*2bf10*/  FADD.FTZ R58, R104, R119 ;  /* 0x00000077683a7221 */ /* 0x000ff20000010000 */
[----:B------:R-:W1:Y:S01]  /*2bf20*/  MUFU.EX2 R56, R56 ;  /* 0x0000003800387308 */ /* 0x000e620000000800 */
[----:B----4-:R-:W4:Y:S01]  /*2bf30*/  LDSM.16.MT88.4 R52, [R140+0x6000] ;  /* 0x006000008c34783b */ /* 0x010f220000004200 */
[C---:B--2---:R-:W-:Y:S08]  /*2bf40*/  HMMA.16816.F32.BF16 R28, R40.reuse, R60, R28 ;  /* 0x0000003c281c723c */ /* 0x044ff0000004181c */
[----:B------:R-:W2:Y:S01]  /*2bf50*/  MUFU.EX2 R61, R86 ;  /* 0x00000056003d7308 */ /* 0x000ea20000000800 */
[----:B------:R-:W-:Y:S01]  /*2bf60*/  FFMA.FTZ R60, R83, R3, -R70 ;  /* 0x00000003533c7223 */ /* 0x000fe20000010846 */
[----:B------:R-:W-:Y:S08]  /*2bf70*/  FADD.FTZ R58, R115, R58 ;  /* 0x0000003a733a7221 */ /* 0x000ff00000010000 */
[----:B------:R2:W-:Y:S01]  /*2bf80*/  MUFU.EX2 R83, R85 ;  /* 0x0000005500537308 */ /* 0x0005e20000000800 */
[----:B------:R-:W-:Y:S09]  /*2bf90*/  HMMA.16816.F32.BF16 R32, R40, R62, R32 ;  /* 0x0000003e2820723c */ /* 0x000ff20000041820 */
[----:B------:R4:W4:Y:S01]  /*2bfa0*/  MUFU.EX2 R63, R82 ;  /* 0x00000052003f7308 */ /* 0x0009220000000800 */
[----:B------:R-:W-:Y:S01]  /*2bfb0*/  F2FP.BF16.F32.PACK_AB R40, R105, R96 ;  /* 0x000000606928723e */ /* 0x000fe200000010ff */
[----:B------:R-:W-:Y:S01]  /*2bfc0*/  FADD.FTZ R62, R158, R145 ;  /* 0x000000919e3e7221 */ /* 0x000fe20000010000 */
[----:B---3--:R-:W-:Y:S07]  /*2bfd0*/  F2FP.BF16.F32.PACK_AB R42, R97, R92 ;  /* 0x0000005c612a723e */ /* 0x008fee00000010ff */
[----:B------:R-:W-:Y:S01]  /*2bfe0*/  MUFU.EX2 R60, R60 ;  /* 0x0000003c003c7308 */ /* 0x000fe20000000800 */
[----:B-1----:R-:W-:Y:S01]  /*2bff0*/  F2FP.BF16.F32.PACK_AB R41, R38, R57 ;  /* 0x000000392629723e */ /* 0x002fe200000010ff */
[----:B------:R-:W-:Y:S01]  /*2c000*/  FADD.FTZ R62, R155, R62 ;  /* 0x0000003e9b3e7221 */ /* 0x000fe20000010000 */
[----:B------:R-:W-:Y:S01]  /*2c010*/  F2FP.BF16.F32.PACK_AB R43, R56, R59 ;  /* 0x0000003b382b723e */ /* 0x000fe200000010ff */
[----:B------:R-:W-:Y:S01]  /*2c020*/  FADD.FTZ R109, R109, R58 ;  /* 0x0000003a6d6d7221 */ /* 0x000fe20000010000 */
[-C--:B------:R-:W-:Y:S01]  /*2c030*/  FFMA.FTZ R58, R87, R3.reuse, -R70 ;  /* 0x00000003573a7223 */ /* 0x080fe20000010846 */
[----:B--2---:R-:W-:Y:S04]  /*2c040*/  FADD.FTZ R85, R151, R62 ;  /* 0x0000003e97557221 */ /* 0x004fe80000010000 */
[----:B------:R-:W-:Y:S01]  /*2c050*/  MUFU.EX2 R87, R89 ;  /* 0x0000005900577308 */ /* 0x000fe20000000800 */
[-CC-:B------:R-:W-:Y:S01]  /*2c060*/  FFMA.FTZ R62, R79, R3.reuse, -R70.reuse ;  /* 0x000000034f3e7223 */ /* 0x180fe20000010846 */
[-C--:B----4-:R-:W-:Y:S01]  /*2c070*/  FFMA.FTZ R82, R81, R3.reuse, -R70 ;  /* 0x0000000351527223 */ /* 0x090fe20000010846 */
[C---:B------:R-:W-:Y:S07]  /*2c080*/  HMMA.16816.F32.BF16 R4, R40.reuse, R44, R4 ;  /* 0x0000002c2804723c */ /* 0x040fee0000041804 */
[----:B------:R-:W1:Y:S01]  /*2c090*/  MUFU.EX2 R58, R58 ;  /* 0x0000003a003a7308 */ /* 0x000e620000000800 */
[----:B------:R-:W-:Y:S01]  /*2c0a0*/  FADD.FTZ R85, R154, R85 ;  /* 0x000000559a557221 */ /* 0x000fe20000010000 */
[----:B------:R-:W-:Y:S08]  /*2c0b0*/  FADD.FTZ R102, R102, R109 ;  /* 0x0000006d66667221 */ /* 0x000ff00000010000 */
[----:B------:R2:W-:Y:S01]  /*2c0c0*/  MUFU.EX2 R81, R74 ;  /* 0x0000004a00517308 */ /* 0x0005e20000000800 */
[C---:B------:R-:W-:Y:S01]  /*2c0d0*/  HMMA.16816.F32.BF16 R8, R40.reuse, R46, R8 ;  /* 0x0000002e2808723c */ /* 0x040fe20000041808 */
[----:B------:R-:W3:Y:S08]  /*2c0e0*/  LDSM.16.MT88.4 R44, [R39+0x6000] ;  /* 0x00600000272c783b */ /* 0x000ef00000004200 */
[----:B------:R-:W-:Y:S01]  /*2c0f0*/  MUFU.EX2 R79, R82 ;  /* 0x00000052004f7308 */ /* 0x000fe20000000800 */
[----:B------:R-:W-:Y:S09]  /*2c100*/  FADD.FTZ R127, R127, R102 ;  /* 0x000000667f7f7221 */ /* 0x000ff20000010000 */
[----:B------:R-:W-:Y:S01]  /*2c110*/  MUFU.EX2 R62, R62 ;  /* 0x0000003e003e7308 */ /* 0x000fe20000000800 */
[----:B------:R-:W-:Y:S01]  /*2c120*/  FADD.FTZ R120, R120, R127 ;  /* 0x0000007f78787221 */ /* 0x000fe20000010000 */
[C---:B------:R-:W-:Y:S03]  /*2c130*/  HMMA.16816.F32.BF16 R12, R40.reuse, R48, R12 ;  /* 0x00000030280c723c */ /* 0x040fe6000004180c */
[----:B--2---:R-:W-:Y:S01]  /*2c140*/  FFMA.FTZ R74, R75, R3, -R70 ;  /* 0x000000034b4a7223 */ /* 0x004fe20000010846 */
[----:B------:R-:W-:Y:S04]  /*2c150*/  FADD.FTZ R121, R121, R120 ;  /* 0x0000007879797221 */ /* 0x000fe80000010000 */
[----:B------:R-:W-:Y:S01]  /*2c160*/  MUFU.EX2 R75, R77 ;  /* 0x0000004d004b7308 */ /* 0x000fe20000000800 */
[C---:B------:R-:W-:Y:S01]  /*2c170*/  HMMA.16816.F32.BF16 R16, R40.reuse, R50, R16 ;  /* 0x000000322810723c */ /* 0x040fe20000041810 */
[----:B------:R-:W2:Y:S08]  /*2c180*/  LDSM.16.MT88.4 R48, [R64+0x10800] ;  /* 0x010800004030783b */ /* 0x000eb00000004200 */
[----:B------:R-:W-:Y:S01]  /*2c190*/  MUFU.EX2 R74, R74 ;  /* 0x0000004a004a7308 */ /* 0x000fe20000000800 */
[----:B------:R-:W-:Y:S04]  /*2c1a0*/  FADD.FTZ R121, R118, R121 ;  /* 0x0000007976797221 */ /* 0x000fe80000010000 */
[----:B------:R-:W-:Y:S01]  /*2c1b0*/  FADD.FTZ R138, R138, R121 ;  /* 0x000000798a8a7221 */ /* 0x000fe20000010000 */
[C---:B------:R-:W-:Y:S03]  /*2c1c0*/  HMMA.16816.F32.BF16 R20, R40.reuse, R52, R20 ;  /* 0x000000342814723c */ /* 0x040fe60000041814 */
[----:B------:R-:W-:Y:S04]  /*2c1d0*/  FADD.FTZ R138, R135, R138 ;  /* 0x0000008a878a7221 */ /* 0x000fe80000010000 */
[----:B------:R-:W-:Y:S01]  /*2c1e0*/  FADD.FTZ R133, R133, R138 ;  /* 0x0000008a85857221 */ /* 0x000fe20000010000 */
[C---:B------:R-:W-:Y:S01]  /*2c1f0*/  HMMA.16816.F32.BF16 R24, R40.reuse, R54, R24 ;  /* 0x000000362818723c */ /* 0x040fe20000041818 */
[----:B------:R-:W4:Y:S02]  /*2c200*/  LDSM.16.MT88.4 R52, [R148+0x10800] ;  /* 0x010800009434783b */ /* 0x000f240000004200 */
[----:B------:R-:W-:Y:S01]  /*2c210*/  FADD.FTZ R133, R132, R133 ;  /* 0x0000008584857221 */ /* 0x000fe20000010000 */
[----:B------:R-:W-:Y:S03]  /*2c220*/  F2FP.BF16.F32.PACK_AB R132, R72, R73 ;  /* 0x000000494884723e */ /* 0x000fe600000010ff */
[----:B------:R-:W-:Y:S01]  /*2c230*/  FADD.FTZ R146, R146, R133 ;  /* 0x0000008592927221 */ /* 0x000fe20000010000 */
[C---:B---3--:R-:W-:Y:S03]  /*2c240*/  HMMA.16816.F32.BF16 R28, R40.reuse, R44, R28 ;  /* 0x0000002c281c723c */ /* 0x048fe6000004181c */
[----:B------:R-:W-:Y:S04]  /*2c250*/  FADD.FTZ R143, R143, R146 ;  /* 0x000000928f8f7221 */ /* 0x000fe80000010000 */
[----:B------:R-:W-:Y:S01]  /*2c260*/  FADD.FTZ R144, R144, R143 ;  /* 0x0000008f90907221 */ /* 0x000fe20000010000 */
[----:B------:R-:W-:Y:S01]  /*2c270*/  HMMA.16816.F32.BF16 R32, R40, R46, R32 ;  /* 0x0000002e2820723c */ /* 0x000fe20000041820 */
[----:B------:R-:W3:Y:S02]  /*2c280*/  LDSM.16.MT88.4 R44, [R140+0x6800] ;  /* 0x006800008c2c783b */ /* 0x000ee40000004200 */
[----:B------:R-:W-:Y:S01]  /*2c290*/  F2FP.BF16.F32.PACK_AB R40, R61, R88 ;  /* 0x000000583d28723e */ /* 0x000fe200000010ff */
[----:B------:R-:W-:Y:S01]  /*2c2a0*/  FADD.FTZ R141, R141, R144 ;  /* 0x000000908d8d7221 */ /* 0x000fe20000010000 */
[----:B------:R-:W-:Y:S02]  /*2c2b0*/  F2FP.BF16.F32.PACK_AB R42, R63, R84 ;  /* 0x000000543f2a723e */ /* 0x000fe400000010ff */
[----:B-1----:R-:W-:Y:S01]  /*2c2c0*/  F2FP.BF16.F32.PACK_AB R41, R58, R87 ;  /* 0x000000573a29723e */ /* 0x002fe200000010ff */
[----:B------:R-:W-:Y:S01]  /*2c2d0*/  FADD.FTZ R156, R156, R141 ;  /* 0x0000008d9c9c7221 */ /* 0x000fe20000010000 */
[----:B------:R-:W-:Y:S03]  /*2c2e0*/  F2FP.BF16.F32.PACK_AB R43, R60, R83 ;  /* 0x000000533c2b723e */ /* 0x000fe600000010ff */
[----:B------:R-:W-:Y:S04]  /*2c2f0*/  FADD.FTZ R153, R153, R156 ;  /* 0x0000009c99997221 */ /* 0x000fe80000010000 */
[C---:B--2---:R-:W-:Y:S03]  /*2c300*/  HMMA.16816.F32.BF16 R4, R40.reuse, R48, R4 ;  /* 0x000000302804723c */ /* 0x044fe60000041804 */
[----:B------:R-:W-:Y:S04]  /*2c310*/  FADD.FTZ R152, R152, R153 ;  /* 0x0000009998987221 */ /* 0x000fe80000010000 */
[----:B------:R-:W-:Y:S01]  /*2c320*/  FADD.FTZ R149, R149, R152 ;  /* 0x0000009895957221 */ /* 0x000fe20000010000 */
[C---:B------:R-:W-:Y:S01]  /*2c330*/  HMMA.16816.F32.BF16 R8, R40.reuse, R50, R8 ;  /* 0x000000322808723c */ /* 0x040fe20000041808 */
[----:B------:R-:W1:Y:S02]  /*2c340*/  LDSM.16.MT88.4 R48, [R39+0x6800] ;  /* 0x006800002730783b */ /* 0x000e640000004200 */
[----:B------:R-:W-:Y:S04]  /*2c350*/  FADD.FTZ R166, R166, R149 ;  /* 0x00000095a6a67221 */ /* 0x000fe80000010000 */
[----:B------:R-:W-:Y:S01]  /*2c360*/  FADD.FTZ R159, R159, R166 ;  /* 0x000000a69f9f7221 */ /* 0x000fe20000010000 */
[C---:B----4-:R-:W-:Y:S03]  /*2c370*/  HMMA.16816.F32.BF16 R12, R40.reuse, R52, R12 ;  /* 0x00000034280c723c */ /* 0x050fe6000004180c */
[----:B------:R-:W-:Y:S01]  /*2c380*/  FADD.FTZ R52, R186, R85 ;  /* 0x00000055ba347221 */ /* 0x000fe20000010000 */
[----:B------:R-:W-:Y:S01]  /*2c390*/  FADD.FTZ R160, R160, R159 ;  /* 0x0000009fa0a07221 */ /* 0x000fe20000010000 */
[----:B------:R2:W4:Y:S01]  /*2c3a0*/  MUFU.EX2 R85, R80 ;  /* 0x0000005000557308 */ /* 0x0005220000000800 */
[----:B------:R-:W-:Y:S02]  /*2c3b0*/  IMAD.MOV.U32 R166, RZ, RZ, R0 ;  /* 0x000000ffffa67224 */ /* 0x000fe400078e0000 */
[----:B------:R-:W-:Y:S01]  /*2c3c0*/  FADD.FTZ R52, R163, R52 ;  /* 0x00000034a3347221 */ /* 0x000fe20000010000 */
[C---:B------:R-:W-:Y:S03]  /*2c3d0*/  HMMA.16816.F32.BF16 R16, R40.reuse, R54, R16 ;  /* 0x000000362810723c */ /* 0x040fe60000041810 */
[----:B------:R-:W-:Y:S01]  /*2c3e0*/  FADD.FTZ R161, R161, R52 ;  /* 0x00000034a1a17221 */ /* 0x000fe20000010000 */
[----:B------:R-:W-:Y:S01]  /*2c3f0*/  FADD.FTZ R157, R157, R160 ;  /* 0x000000a09d9d7221 */ /* 0x000fe20000010000 */
[----:B------:R-:W4:Y:S02]  /*2c400*/  LDSM.16.MT88.4 R52, [R64+0x11000] ;  /* 0x011000004034783b */ /* 0x000f240000004200 */
[----:B------:R-:W-:Y:S01]  /*2c410*/  FADD.FTZ R161, R162, R161 ;  /* 0x000000a1a2a17221 */ /* 0x000fe20000010000 */
[C---:B---3--:R-:W-:Y:S03]  /*2c420*/  HMMA.16816.F32.BF16 R20, R40.reuse, R44, R20 ;  /* 0x0000002c2814723c */ /* 0x048fe60000041814 */
[----:B--2---:R-:W-:Y:S01]  /*2c430*/  FADD.FTZ R80, R194, R157 ;  /* 0x0000009dc2507221 */ /* 0x004fe20000010000 */
[----:B------:R-:W-:Y:S01]  /*2c440*/  FADD.FTZ R196, R196, R161 ;  /* 0x000000a1c4c47221 */ /* 0x000fe20000010000 */
[----:B------:R-:W-:Y:S02]  /*2c450*/  LDSM.16.MT88.4 R156, [R64+0x11800] ;  /* 0x01180000409c783b */ /* 0x000fe40000004200 */
[----:B------:R-:W-:Y:S01]  /*2c460*/  FADD.FTZ R80, R199, R80 ;  /* 0x00000050c7507221 */ /* 0x000fe20000010000 */
[C---:B------:R-:W-:Y:S03]  /*2c470*/  HMMA.16816.F32.BF16 R24, R40.reuse, R46, R24 ;  /* 0x0000002e2818723c */ /* 0x040fe60000041818 */
[----:B------:R-:W-:Y:S01]  /*2c480*/  FADD.FTZ R197, R197, R80 ;  /* 0x00000050c5c57221 */ /* 0x000fe20000010000 */
[----:B------:R-:W-:Y:S01]  /*2c490*/  FADD.FTZ R196, R191, R196 ;  /* 0x000000c4bfc47221 */ /* 0x000fe20000010000 */
[----:B------:R-:W2:Y:S02]  /*2c4a0*/  LDSM.16.MT88.4 R44, [R148+0x11000] ;  /* 0x01100000942c783b */ /* 0x000ea40000004200 */
[----:B------:R-:W-:Y:S01]  /*2c4b0*/  FADD.FTZ R188, R188, R197 ;  /* 0x000000c5bcbc7221 */ /* 0x000fe20000010000 */
[----:B------:R-:W-:Y:S01]  /*2c4c0*/  FADD.FTZ R189, R189, R196 ;  /* 0x000000c4bdbd7221 */ /* 0x000fe20000010000 */
[C---:B-1----:R-:W-:Y:S03]  /*2c4d0*/  HMMA.16816.F32.BF16 R28, R40.reuse, R48, R28 ;  /* 0x00000030281c723c */ /* 0x042fe6000004181c */
[----:B------:R-:W-:Y:S01]  /*2c4e0*/  FADD.FTZ R193, R193, R188 ;  /* 0x000000bcc1c17221 */ /* 0x000fe20000010000 */
[----:B------:R-:W-:Y:S01]  /*2c4f0*/  LDSM.16.MT88.4 R148, [R148+0x11800] ;  /* 0x011800009494783b */ /* 0x000fe20000004200 */
[----:B------:R-:W-:Y:S02]  /*2c500*/  FADD.FTZ R190, R190, R189 ;  /* 0x000000bdbebe7221 */ /* 0x000fe40000010000 */
[----:B------:R-:W-:Y:S01]  /*2c510*/  FADD.FTZ R193, R182, R193 ;  /* 0x000000c1b6c17221 */ /* 0x000fe20000010000 */
[----:B------:R-:W-:Y:S03]  /*2c520*/  HMMA.16816.F32.BF16 R32, R40, R50, R32 ;  /* 0x000000322820723c */ /* 0x000fe60000041820 */
[----:B----4-:R-:W-:Y:S01]  /*2c530*/  F2FP.BF16.F32.PACK_AB R40, R85, R78 ;  /* 0x0000004e5528723e */ /* 0x010fe200000010ff */
[----:B------:R-:W1:Y:S01]  /*2c540*/  LDSM.16.MT88.4 R48, [R140+0x7000] ;  /* 0x007000008c30783b */ /* 0x000e620000004200 */
[----:B------:R-:W-:Y:S01]  /*2c550*/  F2FP.BF16.F32.PACK_AB R42, R81, R76 ;  /* 0x0000004c512a723e */ /* 0x000fe200000010ff */
[----:B------:R-:W-:Y:S01]  /*2c560*/  FADD.FTZ R185, R185, R190 ;  /* 0x000000beb9b97221 */ /* 0x000fe20000010000 */
[----:B------:R-:W-:Y:S01]  /*2c570*/  F2FP.BF16.F32.PACK_AB R41, R62, R79 ;  /* 0x0000004f3e29723e */ /* 0x000fe200000010ff */
[----:B------:R-:W-:Y:S01]  /*2c580*/  FADD.FTZ R180, R180, R193 ;  /* 0x000000c1b4b47221 */ /* 0x000fe20000010000 */
[----:B------:R-:W-:Y:S01]  /*2c590*/  F2FP.BF16.F32.PACK_AB R43, R74, R75 ;  /* 0x0000004b4a2b723e */ /* 0x000fe200000010ff */
[----:B------:R-:W-:Y:S02]  /*2c5a0*/  FADD.FTZ R184, R184, R185 ;  /* 0x000000b9b8b87221 */ /* 0x000fe40000010000 */
[----:B------:R-:W-:Y:S01]  /*2c5b0*/  LDSM.16.MT88.4 R140, [R140+0x7800] ;  /* 0x007800008c8c783b */ /* 0x000fe20000004200 */
[----:B------:R-:W-:Y:S01]  /*2c5c0*/  FADD.FTZ R187, R187, R180 ;  /* 0x000000b4bbbb7221 */ /* 0x000fe20000010000 */
[----:B------:R-:W-:Y:S02]  /*2c5d0*/  FADD.FTZ R181, R181, R184 ;  /* 0x000000b8b5b57221 */ /* 0x000fe40000010000 */
[C---:B------:R-:W-:Y:S03]  /*2c5e0*/  HMMA.16816.F32.BF16 R4, R40.reuse, R52, R4 ;  /* 0x000000342804723c */ /* 0x040fe60000041804 */
        /* <DEDUP_REMOVED lines=8> */
[----:B------:R-:W-:Y:S01]  /*2c670*/  FADD.FTZ R44, R172, R183 ;  /* 0x000000b7ac2c7221 */ /* 0x000fe20000010000 */
[----:B------:R-:W-:Y:S03]  /*2c680*/  FADD.FTZ R45, R173, R178 ;  /* 0x000000b2ad2d7221 */ /* 0x000fe60000010000 */
[----:B------:R-:W-:Y:S01]  /*2c690*/  FADD.FTZ R44, R179, R44 ;  /* 0x0000002cb32c7221 */ /* 0x000fe20000010000 */
[C---:B------:R-:W-:Y:S03]  /*2c6a0*/  HMMA.16816.F32.BF16 R16, R40.reuse, R46, R16 ;  /* 0x0000002e2810723c */ /* 0x040fe60000041810 */
[----:B------:R-:W-:Y:S01]  /*2c6b0*/  FADD.FTZ R45, R174, R45 ;  /* 0x0000002dae2d7221 */ /* 0x000fe20000010000 */
[----:B------:R-:W-:Y:S01]  /*2c6c0*/  FADD.FTZ R195, R195, R44 ;  /* 0x0000002cc3c37221 */ /* 0x000fe20000010000 */
[-CC-:B------:R-:W-:Y:S02]  /*2c6d0*/  FFMA.FTZ R44, R65, R3.reuse, -R70.reuse ;  /* 0x00000003412c7223 */ /* 0x180fe40000010846 */
[----:B------:R-:W-:Y:S01]  /*2c6e0*/  FADD.FTZ R170, R170, R45 ;  /* 0x0000002daaaa7221 */ /* 0x000fe20000010000 */
[C---:B-1----:R-:W-:Y:S03]  /*2c6f0*/  HMMA.16816.F32.BF16 R20, R40.reuse, R48, R20 ;  /* 0x000000302814723c */ /* 0x042fe60000041814 */
[-CC-:B------:R-:W-:Y:S01]  /*2c700*/  FFMA.FTZ R45, R37, R3.reuse, -R70.reuse ;  /* 0x00000003252d7223 */ /* 0x180fe20000010846 */
[----:B------:R-:W-:Y:S01]  /*2c710*/  FFMA.FTZ R70, R36, R3, -R70 ;  /* 0x0000000324467223 */ /* 0x000fe20000010846 */
[----:B------:R-:W-:Y:S01]  /*2c720*/  MUFU.EX2 R44, R44 ;  /* 0x0000002c002c7308 */ /* 0x000fe20000000800 */
[----:B------:R-:W-:Y:S01]  /*2c730*/  FADD.FTZ R130, R130, R195 ;  /* 0x000000c382827221 */ /* 0x000fe20000010000 */
[----:B------:R-:W-:Y:S01]  /*2c740*/  FADD.FTZ R170, R131, R170 ;  /* 0x000000aa83aa7221 */ /* 0x000fe20000010000 */
[C---:B------:R-:W-:Y:S07]  /*2c750*/  HMMA.16816.F32.BF16 R24, R40.reuse, R50, R24 ;  /* 0x000000322818723c */ /* 0x040fee0000041818 */
[----:B------:R-:W1:Y:S01]  /*2c760*/  MUFU.EX2 R3, R68 ;  /* 0x0000004400037308 */ /* 0x000e620000000800 */
[----:B------:R-:W-:Y:S01]  /*2c770*/  FADD.FTZ R175, R175, R130 ;  /* 0x00000082afaf7221 */ /* 0x000fe20000010000 */
[----:B------:R-:W-:Y:S08]  /*2c780*/  FADD.FTZ R129, R129, R170 ;  /* 0x000000aa81817221 */ /* 0x000ff00000010000 */
[----:B------:R-:W-:Y:S01]  /*2c790*/  MUFU.EX2 R36, R45 ;  /* 0x0000002d00247308 */ /* 0x000fe20000000800 */
[----:B------:R-:W-:Y:S01]  /*2c7a0*/  FADD.FTZ R175, R126, R175 ;  /* 0x000000af7eaf7221 */ /* 0x000fe20000010000 */
[----:B------:R-:W-:Y:S01]  /*2c7b0*/  FADD.FTZ R128, R128, R129 ;  /* 0x0000008180807221 */ /* 0x000fe20000010000 */
[C---:B---3--:R-:W-:Y:S07]  /*2c7c0*/  HMMA.16816.F32.BF16 R28, R40.reuse, R52, R28 ;  /* 0x00000034281c723c */ /* 0x048fee000004181c */
[----:B------:R-:W2:Y:S01]  /*2c7d0*/  MUFU.EX2 R37, R70 ;  /* 0x0000004600257308 */ /* 0x000ea20000000800 */
[----:B------:R-:W-:Y:S01]  /*2c7e0*/  FADD.FTZ R116, R116, R175 ;  /* 0x000000af74747221 */ /* 0x000fe20000010000 */
[----:B------:R-:W-:Y:S01]  /*2c7f0*/  FADD.FTZ R107, R107, R128 ;  /* 0x000000806b6b7221 */ /* 0x000fe20000010000 */
[----:B-1----:R-:W-:Y:S02]  /*2c800*/  F2FP.BF16.F32.PACK_AB R133, R3, R44 ;  /* 0x0000002c0385723e */ /* 0x002fe400000010ff */
        /* <DEDUP_REMOVED lines=46> */
[----:B------:R-:W-:Y:S01]  /*2caf0*/  FADD.FTZ R36, R36, R3 ;  /* 0x0000000324247221 */ /* 0x000fe20000010000 */
[----:B------:R-:W-:Y:S02]  /*2cb00*/  IMAD.MOV.U32 R3, RZ, RZ, R2 ;  /* 0x000000ffff037224 */ /* 0x000fe400078e0002 */
[----:B------:R-:W-:Y:S01]  /*2cb10*/  FADD.FTZ R252, R252, R71 ;  /* 0x00000047fcfc7221 */ /* 0x000fe20000010000 */
[----:B------:R-:W-:Y:S01]  /*2cb20*/  FADD.FTZ R250, R37, R36 ;  /* 0x0000002425fa7221 */ /* 0x000fe20000010000 */
[----:B------:R-:W-:Y:S06]  /*2cb30*/  @P0 BRA `(.L_x_2962) ;  /* 0xffffff6c00400947 */ /* 0x000fec000383ffff */
.L_x_2955:
        /* <DEDUP_REMOVED lines=11> */
.L_x_2976:
[----:B------:R-:W2:Y:S01]  /*2cbf0*/  S2R R9, SR_TID.X ;  /* 0x0000000000097919 */ /* 0x000ea20000002100 */
[----:B------:R-:W1:Y:S01]  /*2cc00*/  MUFU.RCP R4, R8 ;  /* 0x0000000800047308 */ /* 0x000e620000001000 */
[----:B------:R-:W-:Y:S01]  /*2cc10*/  FSETP.NE.FTZ.AND P1, PT, R8, RZ, PT ;  /* 0x000000ff0800720b */ /* 0x000fe20003f35000 */
[----:B----4-:R-:W-:Y:S01]  /*2cc20*/  FADD.FTZ R11, R10, R11 ;  /* 0x0000000b0a0b7221 */ /* 0x010fe20000010000 */
[----:B------:R-:W4:Y:S01]  /*2cc30*/  S2R R3, SR_CgaCtaId ;  /* 0x0000000000037919 */ /* 0x000f220000008800 */
[----:B---3--:R-:W-:-:S03]  /*2cc40*/  MOV R10, 0x400 ;  /* 0x00000400000a7802 */ /* 0x008fc60000000f00 */
[----:B------:R-:W-:Y:S01]  /*2cc50*/  FSETP.NE.FTZ.AND P0, PT, R11, RZ, PT ;  /* 0x000000ff0b00720b */ /* 0x000fe20003f15000 */
[----:B------:R-:W3:Y:S01]  /*2cc60*/  MUFU.RCP R5, R11 ;  /* 0x0000000b00057308 */ /* 0x000ee20000001000 */
        /* <DEDUP_REMOVED lines=17> */
[----:B--2---:R-:W-:-:S02]  /*2cd80*/  SHF.L.U32 R4, R9, 0x4, RZ ;  /* 0x0000000409047819 */ /* 0x004fc400000006ff */
[----:B------:R-:W-:Y:S02]  /*2cd90*/  R2P PR, R9, 0x18 ;  /* 0x0000001809007804 */ /* 0x000fe40000000000 */
[----:B------:R-:W-:Y:S02]  /*2cda0*/  LOP3.LUT R4, R4, 0x1c0, RZ, 0xc0, !PT ;  /* 0x000001c004047812 */ /* 0x000fe400078ec0ff */
[----:B----4-:R-:W-:Y:S02]  /*2cdb0*/  LEA R3, R3, R10, 0x18 ;  /* 0x0000000a03037211 */ /* 0x010fe400078ec0ff */
[----:B-----5:R-:W-:Y:S02]  /*2cdc0*/  LOP3.LUT R67, R4, 0x38, R67, 0xf8, !PT ;  /* 0x0000003804437812 */ /* 0x020fe400078ef843 */
[----:B---3--:R-:W-:Y:S02]  /*2cdd0*/  FSEL R5, R5, 1, P0 ;  /* 0x3f80000005057808 */ /* 0x008fe40000000000 */
[----:B------:R-:W-:-:S02]  /*2cde0*/  LOP3.LUT R66, R67, R66, R220, 0xfe, !PT ;  /* 0x0000004243427212 */ /* 0x000fc400078efedc */
[----:B------:R-:W-:Y:S01]  /*2cdf0*/  MOV R4, 0x10 ;  /* 0x0000001000047802 */ /* 0x000fe20000000f00 */
[C---:B------:R-:W-:Y:S01]  /*2ce00*/  FMUL.FTZ R162, R5.reuse, R162 ;  /* 0x000000a205a27220 */ /* 0x040fe20000410000 */
[C---:B------:R-:W-:Y:S01]  /*2ce10*/  FMUL.FTZ R163, R5.reuse, R163 ;  /* 0x000000a305a37220 */ /* 0x040fe20000410000 */
[----:B------:R-:W-:Y:S02]  /*2ce20*/  IMAD R13, R66, 0x2, R3 ;  /* 0x00000002420d7824 */ /* 0x000fe400078e0203 */
        /* <DEDUP_REMOVED lines=13> */
[----:B------:R-:W-:Y:S01]  /*2cf00*/  SEL R6, R6, 0xffffffe0, !P3 ;  /* 0xffffffe006067807 */ /* 0x000fe20005800000 */
[----:B------:R-:W-:Y:S01]  /*2cf10*/  FMUL.FTZ R5, R5, R135 ;  /* 0x0000008705057220 */ /* 0x000fe20000410000 */
[----:B------:R-:W-:-:S02]  /*2cf20*/  SEL R4, R4, 0xfffffff0, !P2 ;  /* 0xfffffff004047807 */ /* 0x000fc40005000000 */
[C---:B------:R-:W-:Y:S01]  /*2cf30*/  IADD3 R17, PT, PT, R13.reuse, 0x40, RZ ;  /* 0x000000400d117810 */ /* 0x040fe20007ffe0ff */
[----:B------:R-:W-:Y:S01]  /*2cf40*/  IMAD.IADD R15, R6, 0x1, R13 ;  /* 0x00000001060f7824 */ /* 0x000fe200078e020d */
[----:B------:R-:W-:Y:S02]  /*2cf50*/  @P4 IADD3 R17, PT, PT, R13, -0x40, RZ ;  /* 0xffffffc00d114810 */ /* 0x000fe40007ffe0ff */
[----:B------:R-:W-:Y:S01]  /*2cf60*/  F2FP.BF16.F32.PACK_AB R160, R161, R160 ;  /* 0x000000a0a1a0723e */ /* 0x000fe200000010ff */
[C---:B------:R-:W-:Y:S01]  /*2cf70*/  IMAD.IADD R19, R4.reuse, 0x1, R15 ;  /* 0x0000000104137824 */ /* 0x040fe200078e020f */
        /* <DEDUP_REMOVED lines=8> */
[----:B------:R-:W-:Y:S02]  /*2d000*/  F2FP.BF16.F32.PACK_AB R152, R153, R152 ;  /* 0x000000989998723e */ /* 0x000fe400000010ff */
[----:B------:R-:W-:Y:S01]  /*2d010*/  F2FP.BF16.F32.PACK_AB R154, R155, R154 ;  /* 0x0000009a9b9a723e */ /* 0x000fe200000010ff */
[----:B------:R-:W-:Y:S01]  /*2d020*/  STS [R5], R156 ;  /* 0x0000009c05007388 */ /* 0x000fe20000000800 */
[----:B------:R-:W-:Y:S02]  /*2d030*/  F2FP.BF16.F32.PACK_AB R148, R149, R148 ;  /* 0x000000949594723e */ /* 0x000fe400000010ff */
[----:B------:R-:W-:Y:S01]  /*2d040*/  F2FP.BF16.F32.PACK_AB R150, R151, R150 ;  /* 0x000000969796723e */ /* 0x000fe200000010ff */
[----:B------:R-:W-:Y:S01]  /*2d050*/  STS [R5+0x400], R158 ;  /* 0x0004009e05007388 */ /* 0x000fe20000000800 */
[----:B------:R-:W-:-:S02]  /*2d060*/  IADD3 R21, PT, PT, R6, R17, RZ ;  /* 0x0000001106157210 */ /* 0x000fc40007ffe0ff */
[----:B------:R-:W-:Y:S01]  /*2d070*/  F2FP.BF16.F32.PACK_AB R144, R145, R144 ;  /* 0x000000909190723e */ /* 0x000fe200000010ff */
[----:B------:R-:W-:Y:S01]  /*2d080*/  STS [R15], R152 ;  /* 0x000000980f007388 */ /* 0x000fe20000000800 */
[----:B------:R-:W-:Y:S02]  /*2d090*/  F2FP.BF16.F32.PACK_AB R146, R147, R146 ;  /* 0x000000929392723e */ /* 0x000fe400000010ff */
[----:B------:R-:W-:Y:S01]  /*2d0a0*/  F2FP.BF16.F32.PACK_AB R140, R141, R140 ;  /* 0x0000008c8d8c723e */ /* 0x000fe200000010ff */
[----:B------:R2:W-:Y:S01]  /*2d0b0*/  STS [R15+0x400], R154 ;  /* 0x0004009a0f007388 */ /* 0x0005e20000000800 */
[----:B------:R-:W-:Y:S02]  /*2d0c0*/  F2FP.BF16.F32.PACK_AB R142, R143, R142 ;  /* 0x0000008e8f8e723e */ /* 0x000fe400000010ff */
[----:B------:R-:W-:Y:S01]  /*2d0d0*/  F2FP.BF16.F32.PACK_AB R136, R137, R136 ;  /* 0x000000888988723e */ /* 0x000fe200000010ff */
[----:B------:R3:W-:Y:S01]  /*2d0e0*/  STS [R19], R148 ;  /* 0x0000009413007388 */ /* 0x0007e20000000800 */
[----:B------:R-:W-:-:S02]  /*2d0f0*/  F2FP.BF16.F32.PACK_AB R138, R139, R138 ;  /* 0x0000008a8b8a723e */ /* 0x000fc400000010ff */
[----:B------:R-:W-:Y:S01]  /*2d100*/  F2FP.BF16.F32.PACK_AB R132, R133, R132 ;  /* 0x000000848584723e */ /* 0x000fe200000010ff */
[----:B------:R3:W-:Y:S01]  /*2d110*/  STS [R19+0x400], R150 ;  /* 0x0004009613007388 */ /* 0x0007e20000000800 */
[----:B------:R-:W-:-:S03]  /*2d120*/  IADD3 R25, PT, PT, R4, R21, RZ ;  /* 0x0000001504197210 */ /* 0x000fc60007ffe0ff */
[----:B------:R3:W-:Y:S04]  /*2d130*/  STS [R17], R144 ;  /* 0x0000009011007388 */ /* 0x0007e80000000800 */
[----:B------:R3:W-:Y:S04]  /*2d140*/  STS [R17+0x400], R146 ;  /* 0x0004009211007388 */ /* 0x0007e80000000800 */
[----:B------:R3:W-:Y:S04]  /*2d150*/  STS [R23], R140 ;  /* 0x0000008c17007388 */ /* 0x0007e80000000800 */
[----:B------:R3:W-:Y:S04]  /*2d160*/  STS [R23+0x400], R142 ;  /* 0x0004008e17007388 */ /* 0x0007e80000000800 */
[----:B------:R3:W-:Y:S04]  /*2d170*/  STS [R21], R136 ;  /* 0x0000008815007388 */ /* 0x0007e80000000800 */
[----:B------:R3:W-:Y:S04]  /*2d180*/  STS [R21+0x400], R138 ;  /* 0x0004008a15007388 */ /* 0x0007e80000000800 */
[----:B------:R3:W-:Y:S04]  /*2d190*/  STS [R25], R132 ;  /* 0x0000008419007388 */ /* 0x0007e80000000800 */
[----:B------:R3:W-:Y:S04]  /*2d1a0*/  STS [R25+0x400], R134 ;  /* 0x0004008619007388 */ /* 0x0007e80000000800 */
[----:B------:R-:W4:Y:S04]  /*2d1b0*/  LD.E.U8 R4, desc[UR4][R164.64+0x1c8] ;  /* 0x0001c804a4047980 */ /* 0x000f28000c101100 */
[----:B------:R-:W3:Y:S01]  /*2d1c0*/  LD.E.64 R28, desc[UR4][R164.64+0x88] ;  /* 0x00008804a41c7980 */ /* 0x000ee2000c101b00 */
[----:B------:R-:W2:Y:S01]  /*2d1d0*/  @P1 MUFU.LG2 R8, R8 ;  /* 0x0000000800081308 */ /* 0x000ea20000000c00 */
[----:B----4-:R-:W-:-:S13]  /*2d1e0*/  ISETP.NE.AND P3, PT, R4, RZ, PT ;  /* 0x000000ff0400720c */ /* 0x010fda0003f65270 */
[----:B-1----:R-:W4:Y:S04]  /*2d1f0*/  @!P3 LD.E R13, desc[UR4][R164.64+0x60] ;  /* 0x00006004a40db980 */ /* 0x002f28000c101900 */
[----:B------:R-:W4:Y:S01]  /*2d200*/  @!P3 LD.E R12, desc[UR4][R164.64+0xb4] ;  /* 0x0000b404a40cb980 */ /* 0x000f22000c101900 */
[----:B------:R-:W1:Y:S01]  /*2d210*/  @P0 MUFU.LG2 R11, R11 ;  /* 0x0000000b000b0308 */ /* 0x000e620000000c00 */
[----:B------:R-:W-:-:S04]  /*2d220*/  SHF.L.U32 R4, R9, 0x3, RZ ;  /* 0x0000000309047819 */ /* 0x000fc800000006ff */
[----:B------:R-:W-:Y:S02]  /*2d230*/  LOP3.LUT R6, R4, 0x1c0, RZ, 0xc0, !PT ;  /* 0x000001c004067812 */ /* 0x000fe400078ec0ff */
[----:B------:R-:W-:Y:S02]  /*2d240*/  ISETP.NE.AND P2, PT, R240, -0x1, PT ;  /* 0xfffffffff000780c */ /* 0x000fe40003f45270 */
[--C-:B--2---:R-:W-:Y:S02]  /*2d250*/  LOP3.LUT R15, R6, 0x38, R9.reuse, 0xf8, !PT ;  /* 0x00000038060f7812 */ /* 0x104fe400078ef809 */
[----:B------:R-:W-:Y:S02]  /*2d260*/  LOP3.LUT R10, R167, 0x30, RZ, 0xc0, !PT ;  /* 0x00000030a70a7812 */ /* 0x000fe400078ec0ff */
[--C-:B------:R-:W-:Y:S02]  /*2d270*/  LOP3.LUT R15, R15, 0x38, R4.reuse, 0x78, !PT ;  /* 0x000000380f0f7812 */ /* 0x100fe400078e7804 */
[----:B------:R-:W-:Y:S01]  /*2d280*/  SHF.R.U32.HI R5, RZ, 0x2, R9 ;  /* 0x00000002ff057819 */ /* 0x000fe20000011609 */
[----:B------:R-:W-:Y:S01]  /*2d290*/  @P1 FMUL.FTZ R8, R8, 0.69314718246459960938 ;  /* 0x3f31721808081820 */ /* 0x000fe20000410000 */
[----:B------:R-:W-:Y:S01]  /*2d2a0*/  LOP3.LUT R14, R15, 0x1e00, R4, 0xf8, !PT ;  /* 0x00001e000f0e7812 */ /* 0x000fe200078ef804 */
[----:B-1----:R-:W-:Y:S01]  /*2d2b0*/  @P0 FMUL.FTZ R11, R11, 0.69314718246459960938 ;  /* 0x3f3172180b0b0820 */ /* 0x002fe20000410000 */
[----:B------:R-:W-:Y:S01]  /*2d2c0*/  LOP3.LUT R5, R10, 0x7, R5, 0xf8, !PT ;  /* 0x000000070a057812 */ /* 0x000fe200078ef805 */
[----:B------:R-:W-:Y:S01]  /*2d2d0*/  BSSY.RECONVERGENT B0, `(.L_x_2964) ;  /* 0x0000010000007945 */ /* 0x000fe20003800200 */
[----:B------:R-:W-:Y:S01]  /*2d2e0*/  IMAD.MOV.U32 R10, RZ, RZ, 0x7f800000 ;  /* 0x7f800000ff0a7424 */ /* 0x000fe200078e00ff */
[----:B------:R-:W-:Y:S01]  /*2d2f0*/  MOV R6, 0x7f800000 ;  /* 0x7f80000000067802 */ /* 0x000fe20000000f00 */
[C---:B------:R-:W-:Y:S01]  /*2d300*/  @P1 FFMA.FTZ R10, R7.reuse, R2, R8 ;  /* 0x00000002070a1223 */ /* 0x040fe20000010008 */
[----:B------:R-:W-:Y:S01]  /*2d310*/  @P0 FFMA.FTZ R6, R7, R0, R11 ;  /* 0x0000000007060223 */ /* 0x000fe2000001000b */
[----:B------:R-:W-:Y:S01]  /*2d320*/  LEA R3, R14, R3, 0x1 ;  /* 0x000000030e037211 */ /* 0x000fe200078e08ff */
[----:B---3--:R-:W-:-:S02]  /*2d330*/  @P2 IMAD R0, R29, R240, RZ ;  /* 0x000000f01d002224 */ /* 0x008fc400078e02ff */
[----:B------:R-:W-:-:S04]  /*2d340*/  @P2 IMAD.WIDE.U32 R30, R28, R240, RZ ;  /* 0x000000f01c1e2225 */ /* 0x000fc800078e00ff */
[----:B----4-:R-:W-:-:S04]  /*2d350*/  @!P3 IMAD R13, R13, R236, R235 ;  /* 0x000000ec0d0db224 */ /* 0x010fc800078e02eb */
[----:B------:R-:W-:Y:S01]  /*2d360*/  @!P3 IMAD R8, R13, R12, RZ ;  /* 0x0000000c0d08b224 */ /* 0x000fe200078e02ff */
[----:B------:R-:W-:Y:S06]  /*2d370*/  @!P3 BRA `(.L_x_2965) ;  /* 0x000000000014b947 */ /* 0x000fec0003800000 */
[----:B------:R-:W2:Y:S04]  /*2d380*/  @!P2 LD.E R7, desc[UR4][R164.64+0xb4] ;  /* 0x0000b404a407a980 */ /* 0x000ea8000c101900 */
[----:B------:R-:W3:Y:S01]  /*2d390*/  LD.E R2, desc[UR4][R164.64+0xd4] ;  /* 0x0000d404a4027980 */ /* 0x000ee2000c101900 */
[----:B--2---:R-:W-:Y:S02]  /*2d3a0*/  @!P2 IMAD R240, R7, R236, RZ ;  /* 0x000000ec07f0a224 */ /* 0x004fe400078e02ff */
[----:B---3--:R-:W-:-:S05]  /*2d3b0*/  IMAD R7, R2, R235, RZ ;  /* 0x000000eb02077224 */ /* 0x008fca00078e02ff */
[----:B------:R-:W-:Y:S02]  /*2d3c0*/  IADD3 R8, PT, PT, R7, R240, RZ ;  /* 0x000000f007087210 */ /* 0x000fe40007ffe0ff */
.L_x_2965:
[----:B------:R-:W-:Y:S05]  /*2d3d0*/  BSYNC.RECONVERGENT B0 ;  /* 0x0000000000007941 */ /* 0x000fea0003800200 */
.L_x_2964:
        /* <DEDUP_REMOVED lines=14> */
[----:B------:R-:W-:Y:S02]  /*2d4c0*/  IMAD.IADD R8, R237, 0x1, R8 ;  /* 0x00000001ed087824 */ /* 0x000fe400078e0208 */
[----:B------:R-:W-:Y:S02]  /*2d4d0*/  IMAD.IADD R2, R238, 0x1, -R237 ;  /* 0x00000001ee027824 */ /* 0x000fe400078e0aed */
[C---:B------:R-:W-:Y:S01]  /*2d4e0*/  VIADD R7, R5.reuse, 0x8 ;  /* 0x0000000805077836 */ /* 0x040fe20000000000 */
[C---:B-1----:R-:W-:Y:S02]  /*2d4f0*/  IADD3 R3, P0, PT, R5.reuse, R8, RZ ;  /* 0x0000000805037210 */ /* 0x042fe40007f1e0ff */
[-C--:B------:R-:W-:Y:S02]  /*2d500*/  ISETP.GE.AND P3, PT, R5, R2.reuse, PT ;  /* 0x000000020500720c */ /* 0x080fe40003f66270 */
[----:B------:R-:W-:Y:S02]  /*2d510*/  ISETP.GE.AND P1, PT, R7, R2, PT ;  /* 0x000000020700720c */ /* 0x000fe40003f26270 */
[----:B------:R-:W-:-:S02]  /*2d520*/  LEA.HI.X.SX32 R8, R8, RZ, 0x1, P0 ;  /* 0x000000ff08087211 */ /* 0x000fc400000f0eff */
[----:B-----5:R-:W-:-:S04]  /*2d530*/  LEA R2, P0, R3, R38, 0x2 ;  /* 0x0000002603027211 */ /* 0x020fc800078010ff */
[----:B------:R-:W-:-:S05]  /*2d540*/  LEA.HI.X R3, R3, R39, R8, 0x2, P0 ;  /* 0x0000002703037211 */ /* 0x000fca00000f1408 */
[----:B------:R1:W-:Y:S04]  /*2d550*/  @!P3 ST.E desc[UR4][R2.64], R10 ;  /* 0x0000000a0200b985 */ /* 0x0003e8000c101904 */
[----:B------:R1:W-:Y:S02]  /*2d560*/  @!P1 ST.E desc[UR4][R2.64+0x20], R6 ;  /* 0x0000200602009985 */ /* 0x0003e4000c101904 */
.L_x_2967:
[----:B------:R-:W-:Y:S05]  /*2d570*/  BSYNC.RECONVERGENT B0 ;  /* 0x0000000000007941 */ /* 0x000fea0003800200 */
.L_x_2966:
[----:B-1----:R-:W2:Y:S01]  /*2d580*/  LD.E R164, desc[UR4][R164.64+0xc0] ;  /* 0x0000c004a4a47980 */ /* 0x002ea2000c101900 */
[----:B------:R-:W-:Y:S01]  /*2d590*/  LOP3.LUT R6, R4, 0x38, RZ, 0xc0, !PT ;  /* 0x0000003804067812 */ /* 0x000fe200078ec0ff */
[----:B-----5:R-:W-:Y:S01]  /*2d5a0*/  @!P2 IMAD R2, R37, R236, RZ ;  /* 0x000000ec2502a224 */ /* 0x020fe200078e02ff */
[----:B------:R-:W-:Y:S01]  /*2d5b0*/  SHF.R.U32.HI R9, RZ, 0x3, R9 ;  /* 0x00000003ff097819 */ /* 0x000fe20000011609 */
[----:B------:R-:W-:Y:S01]  /*2d5c0*/  IMAD.MOV.U32 R7, RZ, RZ, RZ ;  /* 0x000000ffff077224 */ /* 0x000fe200078e00ff */
[----:B------:R-:W-:Y:S01]  /*2d5d0*/  IADD3 R238, PT, PT, -R237, R238, RZ ;  /* 0x000000eeedee7210 */ /* 0x000fe20007ffe1ff */
[----:B------:R-:W-:Y:S01]  /*2d5e0*/  @!P2 IMAD.WIDE.U32 R36, R36, R236, RZ ;  /* 0x000000ec2424a225 */ /* 0x000fe200078e00ff */
[----:B------:R-:W-:Y:S03]  /*2d5f0*/  BSSY.RECONVERGENT B0, `(.L_x_2968) ;  /* 0x0000027000007945 */ /* 0x000fe60003800200 */
[----:B------:R-:W-:-:S02]  /*2d600*/  IMAD R3, R35, R235, RZ ;  /* 0x000000eb23037224 */ /* 0x000fc400078e02ff */
[----:B------:R-:W-:Y:S01]  /*2d610*/  @!P2 IMAD.MOV.U32 R4, RZ, RZ, R36 ;  /* 0x000000ffff04a224 */ /* 0x000fe200078e0024 */
[----:B------:R-:W-:Y:S01]  /*2d620*/  @P2 MOV R4, R30 ;  /* 0x0000001e00042202 */ /* 0x000fe20000000f00 */
[----:B------:R-:W-:-:S04]  /*2d630*/  IMAD.WIDE.U32 R34, R34, R235, RZ ;  /* 0x000000eb22227225 */ /* 0x000fc800078e00ff */
[----:B------:R-:W-:Y:S02]  /*2d640*/  @!P2 IMAD.IADD R2, R37, 0x1, R2 ;  /* 0x000000012502a824 */ /* 0x000fe400078e0202 */
[----:B------:R-:W-:Y:S02]  /*2d650*/  @P2 IMAD.IADD R2, R31, 0x1, R0 ;  /* 0x000000011f022824 */ /* 0x000fe400078e0200 */
[----:B------:R-:W-:Y:S02]  /*2d660*/  IMAD.IADD R3, R35, 0x1, R3 ;  /* 0x0000000123037824 */ /* 0x000fe400078e0203 */
[----:B------:R-:W-:Y:S01]  /*2d670*/  VIADD R5, R9, 0x20 ;  /* 0x0000002009057836 */ /* 0x000fe20000000000 */
[----:B--2---:R-:W-:Y:S01]  /*2d680*/  ISETP.GE.AND P1, PT, R6, R164, PT ;  /* 0x000000a40600720c */ /* 0x004fe20003f26270 */
[----:B------:R-:W-:-:S03]  /*2d690*/  IMAD.WIDE.U32 R6, R237, R28, R6 ;  /* 0x0000001ced067225 */ /* 0x000fc600078e0006 */
[----:B------:R-:W-:Y:S01]  /*2d6a0*/  ISETP.GE.OR P0, PT, R9, R238, P1 ;  /* 0x000000ee0900720c */ /* 0x000fe20000f06670 */
[----:B------:R-:W-:Y:S01]  /*2d6b0*/  IMAD R237, R29, R237, RZ ;  /* 0x000000ed1ded7224 */ /* 0x000fe200078e02ff */
[----:B------:R-:W-:-:S04]  /*2d6c0*/  IADD3 R34, P3, P2, R34, R6, R4 ;  /* 0x0000000622227210 */ /* 0x000fc80007a7e004 */
[----:B------:R-:W-:Y:S02]  /*2d6d0*/  IADD3 R237, PT, PT, R7, R237, RZ ;  /* 0x000000ed07ed7210 */ /* 0x000fe40007ffe0ff */
[----:B------:R-:W-:Y:S02]  /*2d6e0*/  IADD3 R7, PT, PT, R9, 0x10, RZ ;  /* 0x0000001009077810 */ /* 0x000fe40007ffe0ff */
[----:B------:R-:W-:Y:S02]  /*2d6f0*/  IADD3.X R35, PT, PT, R3, R237, R2, P3, P2 ;  /* 0x000000ed03237210 */ /* 0x000fe40001fe4402 */
[----:B------:R-:W-:Y:S01]  /*2d700*/  IADD3 R3, PT, PT, R9, 0x30, RZ ;  /* 0x0000003009037810 */ /* 0x000fe20007ffe0ff */
[----:B------:R-:W-:Y:S01]  /*2d710*/  @!P0 IMAD R0, R29, R9, RZ ;  /* 0x000000091d008224 */ /* 0x000fe200078e02ff */
[----:B------:R-:W-:Y:S01]  /*2d720*/  ISETP.GE.OR P4, PT, R7, R238, P1 ;  /* 0x000000ee0700720c */ /* 0x000fe20000f86670 */
[----:B------:R-:W-:Y:S01]  /*2d730*/  @!P0 IMAD.WIDE.U32 R10, R9, R28, R34 ;  /* 0x0000001c090a8225 */ /* 0x000fe200078e0022 */
[----:B------:R-:W-:-:S02]  /*2d740*/  ISETP.GE.OR P3, PT, R5, R238, P1 ;  /* 0x000000ee0500720c */ /* 0x000fc40000f66670 */
        /* <DEDUP_REMOVED lines=16> */
[----:B---3--:R2:W-:Y:S02]  /*2d850*/  ST.E.128 desc[UR4][R2.64], R20 ;  /* 0x0000001402007985 */ /* 0x0085e4000c101d04 */
.L_x_2969:
[----:B------:R-:W-:Y:S05]  /*2d860*/  BSYNC.RECONVERGENT B0 ;  /* 0x0000000000007941 */ /* 0x000fea0003800200 */
.L_x_2968:
        /* <DEDUP_REMOVED lines=12> */
[----:B----4-:R1:W-:Y:S02]  /*2d930*/  ST.E.128 desc[UR4][R2.64], R16 ;  /* 0x0000001002007985 */ /* 0x0103e4000c101d04 */
.L_x_2971:
[----:B------:R-:W-:Y:S05]  /*2d940*/  BSYNC.RECONVERGENT B0 ;  /* 0x0000000000007941 */ /* 0x000fea0003800200 */
.L_x_2970:
[----:B------:R-:W-:-:S04]  /*2d950*/  MOV R235, 0x0 ;  /* 0x0000000000eb7802 */ /* 0x000fc80000000f00 */
[----:B-1234-:R-:W-:Y:S05]  /*2d960*/  @P1 RET.REL.NODEC R234 `(_ZN5flash24flash_fwd_splitkv_kernelI23Flash_fwd_kernel_traitsILi64ELi64ELi256ELi4ELb0ELb0EN7cutlass10bfloat16_tE19Flash_kernel_traitsILi64ELi64ELi256ELi4ES3_EELb0ELb1ELb0ELb0ELb0ELb1ELb0ELb1EEEvNS_16Flash_fwd_paramsE) ;  /* 0xfffffd24eaa41950 */ /* 0x01efea0003c3ffff */
        /* <DEDUP_REMOVED lines=12> */
[----:B-1----:R-:W-:Y:S05]  /*2da30*/  RET.REL.NODEC R234 `(_ZN5flash24flash_fwd_splitkv_kernelI23Flash_fwd_kernel_traitsILi64ELi64ELi256ELi4ELb0ELb0EN7cutlass10bfloat16_tE19Flash_kernel_traitsILi64ELi64ELi256ELi4ES3_EELb0ELb1ELb0ELb0ELb0ELb1ELb0ELb1EEEvNS_16Flash_fwd_paramsE) ;  /* 0xfffffd24ea707950 */ /* 0x002fea0003c3ffff */
.L_x_2963:
[----:B------:R-:W-:Y:S01]  /*2da40*/  MOV R4, 0x2 ;  /* 0x0000000200047802 */ /* 0x000fe20000000f00 */
[----:B------:R-:W-:Y:S01]  /*2da50*/  IMAD.MOV.U32 R3, RZ, RZ, 0x1f ;  /* 0x0000001fff037424 */ /* 0x000fe200078e00ff */
[----:B------:R-:W-:-:S07]  /*2da60*/  MOV R5, 0xffffffff ;  /* 0xffffffff00057802 */ /* 0x000fce0000000f00 */
[----:B-1---5:R-:W-:Y:S05]  /*2da70*/  WARPSYNC.COLLECTIVE R5, `(.L_x_2972) ;  /* 0x0000000005087348 */ /* 0x022fea0003c00000 */
[----:B------:R2:W3:Y:S02]  /*2da80*/  SHFL.BFLY P0, R11, R252, R4, R3 ;  /* 0x0c000004fc0b7389 */ /* 0x0004e40000000003 */
[----:B-123-5:R-:W-:Y:S05]  /*2da90*/  ENDCOLLECTIVE ;  /* 0x000000000000791b */ /* 0x02efea0003800000 */
.L_x_2972:
[----:B------:R-:W-:Y:S02]  /*2daa0*/  IMAD.MOV.U32 R9, RZ, RZ, R11 ;  /* 0x000000ffff097224 */ /* 0x000fe400078e000b */
[----:B------:R-:W-:Y:S02]  /*2dab0*/  IMAD.MOV.U32 R4, RZ, RZ, 0x1 ;  /* 0x00000001ff047424 */ /* 0x000fe400078e00ff */
[----:B------:R-:W-:-:S05]  /*2dac0*/  FADD.FTZ R9, R9, R252 ;  /* 0x000000fc09097221 */ /* 0x000fca0000010000 */
[----:B------:R-:W-:-:S07]  /*2dad0*/  MOV R252, R9 ;  /* 0x0000000900fc7202 */ /* 0x000fce0000000f00 */
[----:B------:R-:W-:Y:S05]  /*2dae0*/  WARPSYNC.COLLECTIVE R5, `(.L_x_2973) ;  /* 0x0000000005087348 */ /* 0x000fea0003c00000 */
[----:B------:R1:W2:Y:S02]  /*2daf0*/  SHFL.BFLY P0, R11, R252, R4, R3 ;  /* 0x0c000004fc0b7389 */ /* 0x0002a40000000003 */
[----:B-12---:R-:W-:Y:S05]  /*2db00*/  ENDCOLLECTIVE ;  /* 0x000000000000791b */ /* 0x006fea0003800000 */
.L_x_2973:
[----:B------:R-:W-:Y:S01]  /*2db10*/  MOV R252, R250 ;  /* 0x000000fa00fc7202 */ /* 0x000fe20000000f00 */
[----:B------:R-:W-:Y:S01]  /*2db20*/  IMAD.MOV.U32 R4, RZ, RZ, 0x2 ;  /* 0x00000002ff047424 */ /* 0x000fe200078e00ff */
[----:B------:R-:W-:-:S07]  /*2db30*/  MOV R8, R11 ;  /* 0x0000000b00087202 */ /* 0x000fce0000000f00 */
[----:B------:R-:W-:Y:S05]  /*2db40*/  WARPSYNC.COLLECTIVE R5, `(.L_x_2974) ;  /* 0x0000000005087348 */ /* 0x000fea0003c00000 */
[----:B------:R1:W2:Y:S02]  /*2db50*/  SHFL.BFLY P0, R11, R252, R4, R3 ;  /* 0x0c000004fc0b7389 */ /* 0x0002a40000000003 */
[----:B-12---:R-:W-:Y:S05]  /*2db60*/  ENDCOLLECTIVE ;  /* 0x000000000000791b */ /* 0x006fea0003800000 */
.L_x_2974:
[----:B------:R-:W-:Y:S01]  /*2db70*/  FADD.FTZ R8, R9, R8 ;  /* 0x0000000809087221 */ /* 0x000fe20000010000 */
[----:B------:R-:W-:Y:S01]  /*2db80*/  FADD.FTZ R10, R11, R250 ;  /* 0x000000fa0b0a7221 */ /* 0x000fe20000010000 */
[----:B------:R-:W-:-:S04]  /*2db90*/  MOV R4, 0x1 ;  /* 0x0000000100047802 */ /* 0x000fc80000000f00 */
[----:B------:R-:W-:-:S07]  /*2dba0*/  MOV R252, R10 ;  /* 0x0000000a00fc7202 */ /* 0x000fce0000000f00 */
[----:B------:R-:W-:Y:S05]  /*2dbb0*/  WARPSYNC.COLLECTIVE R5, `(.L_x_2975) ;  /* 0x0000000005087348 */ /* 0x000fea0003c00000 */
[----:B------:R1:W2:Y:S02]  /*2dbc0*/  SHFL.BFLY P0, R11, R252, R4, R3 ;  /* 0x0c000004fc0b7389 */ /* 0x0002a40000000003 */
[----:B-12---:R-:W-:Y:S05]  /*2dbd0*/  ENDCOLLECTIVE ;  /* 0x000000000000791b */ /* 0x006fea0003800000 */
.L_x_2975:
[----:B------:R-:W-:Y:S05]  /*2dbe0*/  BRA `(.L_x_2976) ;  /* 0xfffffff000007947 */ /* 0x000fea000383ffff */
.L_x_2977:
        /* <DEDUP_REMOVED lines=9> */
.L_x_14735:


//--------------------- .text._ZN5flash24flash_fwd_splitkv_kernelI23Flash_fwd_kernel_traitsILi64ELi64ELi256ELi4ELb0ELb0EN7cutlass10bfloat16_tE19Flash_kernel_traitsILi64ELi64ELi256ELi4ES3_EELb0ELb1ELb0ELb0ELb0ELb0ELb1ELb0EEEvNS_16Flash_fwd_paramsE --------------------------
	.section	.text._ZN5flash24flash_fwd_splitkv_kernelI23Flash_fwd_kernel_traitsILi64ELi64ELi256ELi4ELb0ELb0EN7cutlass10bfloat16_tE19Flash_kernel_traitsILi64ELi64ELi256ELi4ES3_EELb0ELb1ELb0ELb0ELb0ELb0ELb1ELb0EEEvNS_16Flash_fwd_paramsE,"ax",@progbits
	.align	128
        .global         _ZN5flash24flash_fwd_splitkv_kernelI23Flash_fwd_kernel_traitsILi64ELi64ELi256ELi4ELb0ELb0EN7cutlass10bfloat16_tE19Flash_kernel_traitsILi64ELi64ELi256ELi4ES3_EELb0ELb1ELb0ELb0ELb0ELb0ELb1ELb0EEEvNS_16Flash_fwd_paramsE
        .type           _ZN5flash24flash_fwd_splitkv_kernelI23Flash_fwd_kernel_traitsILi64ELi64ELi256ELi4ELb0ELb0EN7cutlass10bfloat16_tE19Flash_kernel_traitsILi64ELi64ELi256ELi4ES3_EELb0ELb1ELb0ELb0ELb0ELb0ELb1ELb0EEEvNS_16Flash_fwd_paramsE,@function
        .size           _ZN5flash24flash_fwd_splitkv_kernelI23Flash_fwd_kernel_traitsILi64ELi64ELi256ELi4ELb0ELb0EN7cutlass10bfloat16_tE19Flash_kernel_traitsILi64ELi64ELi256ELi4ES3_EELb0ELb1ELb0ELb0ELb0ELb0ELb1ELb0EEEvNS_16Flash_fwd_paramsE,(.L_x_14736 - _ZN5flash24flash_fwd_splitkv_kernelI23Flash_fwd_kernel_traitsILi64ELi64ELi256ELi4ELb0ELb0EN7cutlass10bfloat16_tE19Flash_kernel_traitsILi64ELi64ELi256ELi4ES3_EELb0ELb1ELb0ELb0ELb0ELb0ELb1ELb0EEEvNS_16Flash_fwd_paramsE)
        .other          _ZN5flash24flash_fwd_splitkv_kernelI23Flash_fwd_kernel_traitsILi64ELi64ELi256ELi4ELb0ELb0EN7cutlass10bfloat16_tE19Flash_kernel_traitsILi64ELi64ELi256ELi4ES3_EELb0ELb1ELb0ELb0ELb0ELb0ELb1ELb0EEEvNS_16Flash_fwd_paramsE,@"STO_CUDA_ENTRY STV_DEFAULT"
_ZN5flash24flash_fwd_splitkv_kernelI23Flash_fwd_kernel_traitsILi64ELi64ELi256ELi4ELb0ELb0EN7cutlass10bfloat16_tE19Flash_kernel_traitsILi64ELi64ELi256ELi4ES3_EELb0ELb1ELb0ELb0ELb0ELb0ELb1ELb0EEEvNS_16Flash_fwd_paramsE:
.text._ZN5flash24flash_fwd_splitkv_kernelI23Flash_fwd_kernel_traitsILi64ELi64ELi256ELi4ELb0ELb0EN7cutlass10bfloat16_tE19Flash_kernel_traitsILi64ELi64ELi256ELi4ES3_EELb0ELb1ELb0ELb0ELb0ELb0ELb1ELb0EEEvNS_16Flash_fwd_paramsE:
        /* <DEDUP_REMOVED lines=30> */
[----:B-1----:R-:W-:Y:S05]  /*01e0*/  CALL.REL.NOINC `($_ZN5flash24flash_fwd_splitkv_kernelI23Flash_fwd_kernel_traitsILi64ELi64ELi256ELi4ELb0ELb0EN7cutlass10bfloat16_tE19Flash_kernel_traitsILi64ELi64ELi256ELi4ES3_EELb0ELb1ELb0ELb0ELb0ELb0ELb1ELb0EEEvNS_16Flash_fwd_paramsE$_ZN5flash30compute_attn_1rowblock_splitkvI23Flash_fwd_kernel_traitsILi64ELi64ELi256ELi4ELb0ELb0EN7cutlass10bfloat16_tE19Flash_kernel_traitsILi64ELi64ELi256ELi4ES3_EELb0ELb1ELb0ELb0ELb0ELb0ELb1ELb0ENS_16Flash_fwd_paramsEEEvRKT8_iiiii) ;  /* 0x0000000000087944 */ /* 0x002fea0003c00000 */
[----:B------:R-:W-:Y:S05]  /*01f0*/  BSYNC.RECONVERGENT B3 ;  /* 0x0000000000037941 */ /* 0x000fea0003800200 */
.L_x_2978:
[----:B------:R-:W-:Y:S05]  /*0200*/  EXIT ;  /* 0x000000000000794d */ /* 0x000fea0003800000 */
        .type           $_ZN5flash24flash_fwd_splitkv_kernelI23Flash_fwd_kernel_traitsILi64ELi64ELi256ELi4ELb0ELb0EN7cutlass10bfloat16_tE19Flash_kernel_traitsILi64ELi64ELi256ELi4ES3_EELb0ELb1ELb0ELb0ELb0ELb0ELb1ELb0EEEvNS_16Flash_fwd_paramsE$_ZN5flash30compute_attn_1rowblock_splitkvI23Flash_fwd_kernel_traitsILi64ELi64ELi256ELi4ELb0ELb0EN7cutlass10bfloat16_tE19Flash_kernel_traitsILi64ELi64ELi256ELi4ES3_EELb0ELb1ELb0ELb0ELb0ELb0ELb1ELb0ENS_16Flash_fwd_paramsEEEvRKT8_iiiii,@function
        .size           $_ZN5flash24flash_fwd_splitkv_kernelI23Flash_fwd_kernel_traitsILi64ELi64ELi256ELi4ELb0ELb0EN7cutlass10bfloat16_tE19Flash_kernel_traitsILi64ELi64ELi256ELi4ES3_EELb0ELb1ELb0ELb0ELb0ELb0ELb1ELb0EEEvNS_16Flash_fwd_paramsE$_ZN5flash30compute_attn_1rowblock_splitkvI23Flash_fwd_kernel_traitsILi64ELi64ELi256ELi4ELb0ELb0EN7cutlass10bfloat16_tE19Flash_kernel_traitsILi64ELi64ELi256ELi4ES3_EELb0ELb1ELb0ELb0ELb0ELb0ELb1ELb0ENS_16Flash_fwd_paramsEEEvRKT8_iiiii,(.L_x_14736 - $_ZN5flash24flash_fwd_splitkv_kernelI23Flash_fwd_kernel_traitsILi64ELi64ELi256ELi4ELb0ELb0EN7cutlass10bfloat16_tE19Flash_kernel_traitsILi64ELi64ELi256ELi4ES3_EELb0ELb1ELb0ELb0ELb0ELb0ELb1ELb0EEEvNS_16Flash_fwd_paramsE$_ZN5flash30compute_attn_1rowblock_splitkvI23Flash_fwd_kernel_traitsILi64ELi64ELi256ELi4ELb0ELb0EN7cutlass10bfloat16_tE19Flash_kernel_traitsILi64ELi64ELi256ELi4ES3_EELb0ELb1ELb0ELb0ELb0ELb0ELb1ELb0ENS_16Flash_fwd_paramsEEEvRKT8_iiiii)
$_ZN5flash24flash_fwd_splitkv_kernelI23Flash_fwd_kernel_traitsILi64ELi64ELi256ELi4ELb0ELb0EN7cutlass10bfloat16_tE19Flash_kernel_traitsILi64ELi64ELi256ELi4ES3_EELb0ELb1ELb0ELb0ELb0ELb0ELb1ELb0EEEvNS_16Flash_fwd_paramsE$_ZN5flash30compute_attn_1rowblock_splitkvI23Flash_fwd_kernel_traitsILi64ELi64ELi256ELi4ELb0ELb0EN7cutlass10bfloat16_tE19Flash_kernel_traitsILi64ELi64ELi256ELi4ES3_EELb0ELb1ELb0ELb0ELb0ELb0ELb1ELb0ENS_16Flash_fwd_paramsEEEvRKT8_iiiii:
        /* <DEDUP_REMOVED lines=39> */
.L_x_2980:
[----:B------:R-:W-:Y:S05]  /*0480*/  BSYNC.RECONVERGENT B0 ;  /* 0x0000000000007941 */ /* 0x000fea0003800200 */
.L_x_2979:
[----:B------:R-:W-:Y:S04]  /*0490*/  BSSY.RECONVERGENT B0, `(.L_x_2981) ;  /* 0x0000007000007945 */ /* 0x000fe80003800200 */
[----:B------:R-:W-:Y:S05]  /*04a0*/  @!P3 BRA `(.L_x_2982) ;  /* 0x000000000014b947 */ /* 0x000fea0003800000 */
[----:B------:R-:W3:Y:S02]  /*04b0*/  LD.E.U8 R0, desc[UR4][R134.64+0x1b2] ;  /* 0x0001b20486007980 */ /* 0x000ee4000c101100 */
[----:B---3--:R-:W-:-:S13]  /*04c0*/  ISETP.NE.AND P1, PT, R0, RZ, PT ;  /* 0x000000ff0000720c */ /* 0x008fda0003f25270 */
[----:B-1---5:R-:W3:Y:S02]  /*04d0*/  @P1 LD.E R4, desc[UR4][R2.64+0x4] ;  /* 0x0000040402041980 */ /* 0x022ee4000c101900 */
[----:B---3--:R-:W-:-:S06]  /*04e0*/  @P1 IADD3 R4, PT, PT, R4, -R20, RZ ;  /* 0x8000001404041210 */ /* 0x008fcc0007ffe0ff */
[----:B------:R3:W5:Y:S02]  /*04f0*/  @!P1 LD.E R4, desc[UR4][R2.64] ;  /* 0x0000000402049980 */ /* 0x000764000c101900 */
.L_x_2982:
[----:B------:R-:W-:Y:S05]  /*0500*/  BSYNC.RECONVERGENT B0 ;  /* 0x0000000000007941 */ /* 0x000fea0003800200 */
.L_x_2981:
        /* <DEDUP_REMOVED lines=8> */
.L_x_2984:
[----:B--23--:R-:W2:Y:S01]  /*0590*/  LD.E.64 R2, desc[UR4][R134.64+0x108] ;  /* 0x0001080486027980 */ /* 0x00cea2000c101b00 */
[----:B------:R-:W-:Y:S01]  /*05a0*/  BSSY.RECONVERGENT B0, `(.L_x_2986) ;  /* 0x0000006000007945 */ /* 0x000fe20003800200 */
[----:B------:R-:W-:Y:S01]  /*05b0*/  IMAD.MOV.U32 R0, RZ, RZ, RZ ;  /* 0x000000ffff007224 */ /* 0x000fe200078e00ff */
[----:B--2---:R-:W-:-:S04]  /*05c0*/  ISETP.NE.U32.AND P0, PT, R2, RZ, PT ;  /* 0x000000ff0200720c */ /* 0x004fc80003f05070 */
[----:B------:R-:W-:-:S13]  /*05d0*/  ISETP.NE.AND.EX P0, PT, R3, RZ, PT, P0 ;  /* 0x000000ff0300720c */ /* 0x000fda0003f05300 */
[----:B------:R-:W-:Y:S05]  /*05e0*/  @!P0 BRA `(.L_x_2987) ;  /* 0x0000000000048947 */ /* 0x000fea0003800000 */
[----:B------:R2:W5:Y:S02]  /*05f0*/  LD.E R0, desc[UR4][R134.64+0xbc] ;  /* 0x0000bc0486007980 */ /* 0x000564000c101900 */
.L_x_2987:
[----:B------:R-:W-:Y:S05]  /*0600*/  BSYNC.RECONVERGENT B0 ;  /* 0x0000000000007941 */ /* 0x000fea0003800200 */
.L_x_2986:
[----:B-----5:R-:W-:Y:S02]  /*0610*/  IADD3 R70, PT, PT, R0, R4, -R12 ;  /* 0x0000000400467210 */ /* 0x020fe40007ffe80c */
.L_x_2985:
[----:B------:R-:W-:Y:S05]  /*0620*/  BSYNC.RECONVERGENT B1 ;  /* 0x0000000000017941 */ /* 0x000fea0003800200 */
.L_x_2983:
[----:B------:R-:W3:Y:S01]  /*0630*/  S2R R225, SR_CTAID.X ;  /* 0x0000000000e17919 */ /* 0x000ee20000002500 */
[----:B------:R-:W-:Y:S01]  /*0640*/  MOV R15, 0x1f0 ;  /* 0x000001f0000f7802 */ /* 0x000fe20000000f00 */
[----:B------:R-:W-:-:S03]  /*0650*/  IMAD.MOV.U32 R3, RZ, RZ, 0x0 ;  /* 0x00000000ff037424 */ /* 0x000fc600078e00ff */
[----:B------:R-:W-:Y:S01]  /*0660*/  MOV R2, R15 ;  /* 0x0000000f00027202 */ /* 0x000fe20000000f00 */
[----:B---3--:R-:W-:-:S05]  /*0670*/  IMAD.SHL.U32 R33, R225, 0x40, RZ ;  /* 0x00000040e1217824 */ /* 0x008fca00078e00ff */
[----:B------:R-:W-:-:S13]  /*0680*/  ISETP.GT.AND P0, PT, R71, R33, PT ;  /* 0x000000214700720c */ /* 0x000fda0003f04270 */
[----:B-12---:R-:W-:Y:S05]  /*0690*/  @!P0 RET.REL.NODEC R2 `(_ZN5flash24flash_fwd_splitkv_kernelI23Flash_fwd_kernel_traitsILi64ELi64ELi256ELi4ELb0ELb0EN7cutlass10bfloat16_tE19Flash_kernel_traitsILi64ELi64ELi256ELi4ES3_EELb0ELb1ELb0ELb0ELb0ELb0ELb1ELb0EEEvNS_16Flash_fwd_paramsE) ;  /* 0xfffffff802588950 */ /* 0x006fea0003c3ffff */
[----:B------:R-:W2:Y:S04]  /*06a0*/  LD.E R0, desc[UR4][R134.64+0xb8] ;  /* 0x0000b80486007980 */ /* 0x000ea8000c101900 */
[----:B------:R-:W3:Y:S04]  /*06b0*/  LD.E R9, desc[UR4][R134.64+0x184] ;  /* 0x0001840486097980 */ /* 0x000ee8000c101900 */
[----:B------:R-:W4:Y:S01]  /*06c0*/  LD.E R14, desc[UR4][R134.64+0x188] ;  /* 0x00018804860e7980 */ /* 0x000f22000c101900 */
[-C--:B------:R-:W-:Y:S02]  /*06d0*/  IABS R4, R10.reuse ;  /* 0x0000000a00047213 */ /* 0x080fe40000000000 */
[----:B------:R-:W-:Y:S01]  /*06e0*/  IABS R7, R10 ;  /* 0x0000000a00077213 */ /* 0x000fe20000000000 */
[----:B------:R-:W1:Y:S01]  /*06f0*/  S2R R223, SR_TID.X ;  /* 0x0000000000df7919 */ /* 0x000e620000002100 */
[----:B------:R-:W5:Y:S08]  /*0700*/  I2F.RP R2, R4 ;  /* 0x0000000400027306 */ /* 0x000f700000209400 */
[----:B-----5:R-:W5:Y:S02]  /*0710*/  MUFU.RCP R2, R2 ;  /* 0x0000000200027308 */ /* 0x020f640000001000 */
[----:B-----5:R-:W-:-:S06]  /*0720*/  VIADD R2, R2, 0xffffffe ;  /* 0x0ffffffe02027836 */ /* 0x020fcc0000000000 */
[----:B------:R5:W1:Y:S01]  /*0730*/  F2I.FTZ.U32.TRUNC.NTZ R3, R2 ;  /* 0x0000000200037305 */ /* 0x000a62000021f000 */
[----:B--2---:R-:W-:-:S05]  /*0740*/  VIADD R0, R0, 0xff ;  /* 0x000000ff00007836 */ /* 0x004fca0000000000 */
[----:B-----5:R-:W-:-:S04]  /*0750*/  SHF.R.S32.HI R2, RZ, 0x1f, R0 ;  /* 0x0000001fff027819 */ /* 0x020fc80000011400 */
[----:B------:R-:W-:Y:S01]  /*0760*/  LEA.HI R0, R2, R0, RZ, 0x8 ;  /* 0x0000000002007211 */ /* 0x000fe200078f40ff */
[----:B-1----:R-:W-:-:S03]  /*0770*/  IMAD.MOV R2, RZ, RZ, -R3 ;  /* 0x000000ffff027224 */ /* 0x002fc600078e0a03 */
[----:B------:R-:W-:-:S05]  /*0780*/  LEA.HI.SX32 R0, R0, R10, 0x18 ;  /* 0x0000000a00007211 */ /* 0x000fca00078fc2ff */
[----:B------:R-:W-:Y:S02]  /*0790*/  VIADD R5, R0, 0xffffffff ;  /* 0xffffffff00057836 */ /* 0x000fe40000000000 */
[----:B------:R-:W-:Y:S02]  /*07a0*/  IMAD R0, R2, R4, RZ ;  /* 0x0000000402007224 */ /* 0x000fe400078e02ff */
[----:B------:R-:W-:Y:S01]  /*07b0*/  IMAD.MOV.U32 R2, RZ, RZ, RZ ;  /* 0x000000ffff027224 */ /* 0x000fe200078e00ff */
[----:B------:R-:W-:-:S03]  /*07c0*/  IABS R8, R5 ;  /* 0x0000000500087213 */ /* 0x000fc60000000000 */
[----:B------:R-:W-:-:S04]  /*07d0*/  IMAD.HI.U32 R6, R3, R0, R2 ;  /* 0x0000000003067227 */ /* 0x000fc800078e0002 */
[----:B------:R-:W-:Y:S02]  /*07e0*/  IMAD.MOV R0, RZ, RZ, -R7 ;  /* 0x000000ffff007224 */ /* 0x000fe400078e0a07 */
[----:B------:R-:W-:Y:S02]  /*07f0*/  IMAD.MOV.U32 R2, RZ, RZ, R8 ;  /* 0x000000ffff027224 */ /* 0x000fe400078e0008 */
[----:B------:R-:W-:Y:S02]  /*0800*/  IMAD.MOV.U32 R3, RZ, RZ, R0 ;  /* 0x000000ffff037224 */ /* 0x000fe400078e0000 */
[----:B------:R-:W-:-:S04]  /*0810*/  IMAD.HI.U32 R0, R6, R2, RZ ;  /* 0x0000000206007227 */ /* 0x000fc800078e00ff */
[----:B------:R-:W-:Y:S02]  /*0820*/  IMAD R2, R0, R3, R2 ;  /* 0x0000000300027224 */ /* 0x000fe400078e0202 */
[----:B------:R-:W-:Y:S02]  /*0830*/  VIADD R6, R70, 0xff ;  /* 0x000000ff46067836 */ /* 0x000fe40000000000 */
[----:B---3--:R-:W-:Y:S01]  /*0840*/  IMAD.IADD R3, R9, 0x1, R71 ;  /* 0x0000000109037824 */ /* 0x008fe200078e0247 */
[----:B------:R-:W-:Y:S02]  /*0850*/  ISETP.GT.U32.AND P1, PT, R4, R2, PT ;  /* 0x000000020400720c */ /* 0x000fe40003f24070 */
[----:B------:R-:W-:Y:S02]  /*0860*/  SHF.R.S32.HI R7, RZ, 0x1f, R6 ;  /* 0x0000001fff077819 */ /* 0x000fe40000011406 */
[----:B------:R-:W-:-:S09]  /*0870*/  IADD3 R3, PT, PT, -R3, R33, R70 ;  /* 0x0000002103037210 */ /* 0x000fd20007ffe146 */
[----:B------:R-:W-:Y:S02]  /*0880*/  @!P1 IMAD.IADD R2, R2, 0x1, -R4 ;  /* 0x0000000102029824 */ /* 0x000fe400078e0a04 */
[----:B------:R-:W-:Y:S01]  /*0890*/  @!P1 VIADD R0, R0, 0x1 ;  /* 0x0000000100009836 */ /* 0x000fe20000000000 */
[----:B------:R-:W-:Y:S02]  /*08a0*/  ISETP.NE.AND P1, PT, R10, RZ, PT ;  /* 0x000000ff0a00720c */ /* 0x000fe40003f25270 */
[----:B------:R-:W-:Y:S02]  /*08b0*/  ISETP.GE.U32.AND P2, PT, R2, R4, PT ;  /* 0x000000040200720c */ /* 0x000fe40003f46070 */
[----:B------:R-:W-:Y:S02]  /*08c0*/  LOP3.LUT R2, R5, R10, RZ, 0x3c, !PT ;  /* 0x0000000a05027212 */ /* 0x000fe400078e3cff */
[----:B------:R-:W-:Y:S02]  /*08d0*/  SHF.R.S32.HI R5, RZ, 0x1f, R3 ;  /* 0x0000001fff057819 */ /* 0x000fe40000011403 */
[----:B------:R-:W-:Y:S01]  /*08e0*/  ISETP.GE.AND P0, PT, R2, RZ, PT ;  /* 0x000000ff0200720c */ /* 0x000fe20003f06270 */
[----:B------:R-:W-:Y:S01]  /*08f0*/  IMAD R2, R225, 0x40, -R71 ;  /* 0x00000040e1027824 */ /* 0x000fe200078e0a47 */
[----:B------:R-:W-:-:S04]  /*0900*/  LEA.HI R5, R5, R3, RZ, 0x8 ;  /* 0x0000000305057211 */ /* 0x000fc800078f40ff */
[----:B----4-:R-:W-:Y:S01]  /*0910*/  IADD3 R2, PT, PT, R14, R2, R6 ;  /* 0x000000020e027210 */ /* 0x010fe20007ffe006 */
[----:B------:R-:W-:Y:S01]  /*0920*/  @P2 VIADD R0, R0, 0x1 ;  /* 0x0000000100002836 */ /* 0x000fe20000000000 */
[----:B------:R-:W-:Y:S02]  /*0930*/  LEA.HI R6, R7, R6, RZ, 0x8 ;  /* 0x0000000607067211 */ /* 0x000fe400078f40ff */
[----:B------:R-:W-:Y:S01]  /*0940*/  SHF.R.S32.HI R5, RZ, 0x8, R5 ;  /* 0x00000008ff057819 */ /* 0x000fe20000011405 */
[----:B------:R-:W-:Y:S02]  /*0950*/  VIADD R2, R2, 0x40 ;  /* 0x0000004002027836 */ /* 0x000fe40000000000 */
[----:B------:R-:W-:Y:S01]  /*0960*/  @!P0 IMAD.MOV R0, RZ, RZ, -R0 ;  /* 0x000000ffff008224 */ /* 0x000fe200078e0a00 */
[----:B------:R-:W-:Y:S02]  /*0970*/  @!P1 LOP3.LUT R0, RZ, R10, RZ, 0x33, !PT ;  /* 0x0000000aff009212 */ /* 0x000fe400078e33ff */
[----:B------:R-:W-:-:S04]  /*0980*/  SHF.R.S32.HI R4, RZ, 0x1f, R2 ;  /* 0x0000001fff047819 */ /* 0x000fc80000011402 */
[----:B------:R-:W-:Y:S01]  /*0990*/  LEA.HI R3, R4, R2, RZ, 0x8 ;  /* 0x0000000204037211 */ /* 0x000fe200078f40ff */
[----:B------:R-:W-:Y:S01]  /*09a0*/  IMAD R2, R0, UR6, RZ ;  /* 0x0000000600027c24 */ /* 0x000fe2000f8e02ff */
[----:B------:R-:W-:Y:S02]  /*09b0*/  SHF.R.S32.HI R4, RZ, 0x8, R6 ;  /* 0x00000008ff047819 */ /* 0x000fe40000011406 */
[----:B------:R-:W-:Y:S02]  /*09c0*/  SHF.R.S32.HI R3, RZ, 0x8, R3 ;  /* 0x00000008ff037819 */ /* 0x000fe40000011403 */
[C---:B------:R-:W-:Y:S02]  /*09d0*/  VIMNMX R226, PT, PT, R2.reuse, R5, !PT ;  /* 0x0000000502e27248 */ /* 0x040fe40007fe0100 */
[----:B------:R-:W-:-:S03]  /*09e0*/  VIADDMNMX R0, R2, R0, R4, PT ;  /* 0x0000000002007246 */ /* 0x000fc60003800104 */
[----:B------:R1:W-:Y:S01]  /*09f0*/  STL [R1+0x5c], R226 ;  /* 0x00005ce201007387 */ /* 0x0003e20000100800 */
[----:B------:R-:W-:-:S04]  /*0a00*/  VIMNMX R234, PT, PT, R0, R3, PT ;  /* 0x0000000300ea7248 */ /* 0x000fc80003fe0100 */
[----:B------:R-:W-:-:S13]  /*0a10*/  ISETP.GE.AND P0, PT, R226, R234, PT ;  /* 0x000000eae200720c */ /* 0x000fda0003f06270 */
[----:B------:R-:W-:Y:S05]  /*0a20*/  @!P0 BRA `(.L_x_2988) ;  /* 0x00000004003c8947 */ /* 0x000fea0003800000 */
[----:B------:R-:W2:Y:S04]  /*0a30*/  LD.E.64 R6, desc[UR4][R134.64+0xb0] ;  /* 0x0000b00486067980 */ /* 0x000ea8000c101b00 */
[----:B------:R-:W3:Y:S04]  /*0a40*/  LDL.LU R16, [R1+0x98] ;  /* 0x0000980001107983 */ /* 0x000ee80000300800 */
        /* <DEDUP_REMOVED lines=15> */
[----:B------:R-:W-:Y:S01]  /*0b40*/  ISETP.NE.AND P6, PT, R5, RZ, PT ;  /* 0x000000ff0500720c */ /* 0x000fe20003fc5270 */
[----:B------:R-:W-:Y:S01]  /*0b50*/  VIADD R11, R223, 0x8 ;  /* 0x00000008df0b7836 */ /* 0x000fe20000000000 */
[----:B-----5:R-:W-:-:S02]  /*0b60*/  ISETP.GE.AND P1, PT, R5, R8, PT ;  /* 0x000000080500720c */ /* 0x020fc40003f26270 */
        /* <DEDUP_REMOVED lines=41> */
[----:B--2---:R-:W-:Y:S02]  /*0e00*/  @!P2 IMAD.MOV.U32 R5, RZ, RZ, -0x800000 ;  /* 0xff800000ff05a424 */ /* 0x004fe400078e00ff */
[----:B------:R-:W-:Y:S02]  /*0e10*/  @!P1 IMAD.MOV.U32 R4, RZ, RZ, -0x800000 ;  /* 0xff800000ff049424 */ /* 0x000fe400078e00ff */
[----:B---3--:R-:W-:Y:S01]  /*0e20*/  @!P4 IMAD.MOV.U32 R0, RZ, RZ, -0x800000 ;  /* 0xff800000ff00c424 */ /* 0x008fe200078e00ff */
[----:B------:R2:W-:Y:S04]  /*0e30*/  @!P2 ST.E desc[UR4][R2.64+0x80], R5 ;  /* 0x000080050200a985 */ /* 0x0005e8000c101904 */
[----:B------:R3:W-:Y:S04]  /*0e40*/  @!P4 ST.E desc[UR4][R2.64+0x40], R0 ;  /* 0x000040000200c985 */ /* 0x0007e8000c101904 */
[----:B------:R4:W-:Y:S04]  /*0e50*/  @!P1 ST.E desc[UR4][R2.64+0xa0], R4 ;  /* 0x0000a00402009985 */ /* 0x0009e8000c101904 */
[----:B------:R-:W-:Y:S04]  /*0e60*/  @!P3 ST.E desc[UR4][R2.64+0x60], R7 ;  /* 0x000060070200b985 */ /* 0x000fe8000c101904 */
[----:B------:R-:W-:Y:S01]  /*0e70*/  @!P5 ST.E desc[UR4][R2.64], R8 ;  /* 0x000000080200d985 */ /* 0x000fe2000c101904 */
[----:B--2---:R-:W-:-:S02]  /*0e80*/  IMAD.MOV.U32 R5, RZ, RZ, 0x0 ;  /* 0x00000000ff057424 */ /* 0x004fc400078e00ff */
[----:B---3--:R-:W-:Y:S02]  /*0e90*/  @!P0 IMAD.MOV.U32 R0, RZ, RZ, -0x800000 ;  /* 0xff800000ff008424 */ /* 0x008fe400078e00ff */
[----:B----4-:R-:W-:-:S03]  /*0ea0*/  IMAD.MOV.U32 R4, RZ, RZ, R15 ;  /* 0x000000ffff047224 */ /* 0x010fc600078e000f */
[----:B------:R1:W-:Y:S02]  /*0eb0*/  @!P0 ST.E desc[UR4][R2.64+0xc0], R0 ;  /* 0x0000c00002008985 */ /* 0x0003e4000c101904 */
[----:B-1----:R-:W-:Y:S05]  /*0ec0*/  @P6 RET.REL.NODEC R4 `(_ZN5flash24flash_fwd_splitkv_kernelI23Flash_fwd_kernel_traitsILi64ELi64ELi256ELi4ELb0ELb0EN7cutlass10bfloat16_tE19Flash_kernel_traitsILi64ELi64ELi256ELi4ES3_EELb0ELb1ELb0ELb0ELb0ELb0ELb1ELb0EEEvNS_16Flash_fwd_paramsE) ;  /* 0xfffffff0044c6950 */ /* 0x002fea0003c3ffff */
[----:B------:R-:W-:-:S05]  /*0ed0*/  MOV R0, 0xff800000 ;  /* 0xff80000000007802 */ /* 0x000fca0000000f00 */
[----:B------:R1:W-:Y:S02]  /*0ee0*/  ST.E desc[UR4][R2.64+0xe0], R0 ;  /* 0x0000e00002007985 */ /* 0x0003e4000c101904 */
[----:B-1----:R-:W-:Y:S02]  /*0ef0*/  MOV R2, R15 ;  /* 0x0000000f00027202 */ /* 0x002fe40000000f00 */
[----:B------:R-:W-:-:S04]  /*0f00*/  MOV R3, 0x0 ;  /* 0x0000000000037802 */ /* 0x000fc80000000f00 */
[----:B------:R-:W-:Y:S05]  /*0f10*/  RET.REL.NODEC R2 `(_ZN5flash24flash_fwd_splitkv_kernelI23Flash_fwd_kernel_traitsILi64ELi64ELi256ELi4ELb0ELb0EN7cutlass10bfloat16_tE19Flash_kernel_traitsILi64ELi64ELi256ELi4ES3_EELb0ELb1ELb0ELb0ELb0ELb0ELb1ELb0EEEvNS_16Flash_fwd_paramsE) ;  /* 0xfffffff002387950 */ /* 0x000fea0003c3ffff */
.L_x_2988:
[----:B------:R-:W2:Y:S04]  /*0f20*/  LD.E.64 R2, desc[UR4][R134.64+0x158] ;  /* 0x0001580486027980 */ /* 0x000ea8000c101b00 */
[----:B------:R-:W3:Y:S01]  /*0f30*/  LD.E.64 R16, desc[UR4][R134.64+0x160] ;  /* 0x0001600486107980 */ /* 0x000ee2000c101b00 */
[----:B------:R-:W-:-:S03]  /*0f40*/  IMAD.MOV.U32 R9, RZ, RZ, R34 ;  /* 0x000000ffff097224 */ /* 0x000fc600078e0022 */
[----:B------:R4:W5:Y:S01]  /*0f50*/  LDL R36, [R1+0x98] ;  /* 0x0000980001247983 */ /* 0x0009620000100800 */
[----:B--2---:R-:W-:-:S04]  /*0f60*/  ISETP.NE.U32.AND P1, PT, R2, RZ, PT ;  /* 0x000000ff0200720c */ /* 0x004fc80003f25070 */
[----:B------:R-:W-:-:S13]  /*0f70*/  ISETP.NE.AND.EX P1, PT, R3, RZ, PT, P1 ;  /* 0x000000ff0300720c */ /* 0x000fda0003f25310 */
[----:B------:R-:W-:-:S05]  /*0f80*/  @P1 IADD3 R2, P0, PT, R2, R11, RZ ;  /* 0x0000000b02021210 */ /* 0x000fca0007f1e0ff */
[----:B------:R-:W-:-:S05]  /*0f90*/  @P1 IMAD.X R3, R3, 0x1, R13, P0 ;  /* 0x0000000103031824 */ /* 0x000fca00000e060d */
[----:B------:R4:W5:Y:S01]  /*0fa0*/  @P1 LD.E R9, desc[UR4][R2.64] ;  /* 0x0000000402091980 */ /* 0x000962000c101900 */
[----:B---3--:R-:W-:-:S03]  /*0fb0*/  ISETP.NE.U32.AND P6, PT, R16, RZ, PT ;  /* 0x000000ff1000720c */ /* 0x008fc60003fc5070 */
[----:B------:R4:W-:Y:S01]  /*0fc0*/  STL.64 [R1+0x60], R16 ;  /* 0x0000601001007387 */ /* 0x0009e20000100a00 */
[----:B------:R-:W-:Y:S01]  /*0fd0*/  ISETP.NE.AND.EX P6, PT, R17, RZ, PT, P6 ;  /* 0x000000ff1100720c */ /* 0x000fe20003fc5360 */
[----:B------:R-:W-:-:S12]  /*0fe0*/  BSSY.RECONVERGENT B0, `(.L_x_2989) ;  /* 0x00000b6000007945 */ /* 0x000fd80003800200 */
[----:B------:R-:W-:Y:S05]  /*0ff0*/  @!P6 BRA `(.L_x_2990) ;  /* 0x000000040084e947 */ /* 0x000fea0003800000 */
[----:B------:R-:W2:Y:S04]  /*1000*/  LD.E R10, desc[UR4][R134.64+0x170] ;  /* 0x00017004860a7980 */ /* 0x000ea8000c101900 */
[----:B------:R-:W3:Y:S04]  /*1010*/  LD.E.64 R6, desc[UR4][R134.64+0x168] ;  /* 0x0001680486067980 */ /* 0x000ee8000c101b00 */
[----:B------:R-:W3:Y:S01]  /*1020*/  LD.E R14, desc[UR4][R134.64+0x68] ;  /* 0x00006804860e7980 */ /* 0x000ee2000c101900 */
[----:B------:R-:W-:-:S03]  /*1030*/  LEA R69, R234, 0xffffff00, 0x8 ;  /* 0xffffff00ea457811 */ /* 0x000fc600078e40ff */
[----:B------:R-:W3:Y:S04]  /*1040*/  LD.E.64 R230, desc[UR4][R134.64+0x38] ;  /* 0x0000380486e67980 */ /* 0x000ee8000c101b00 */
[----:B------:R-:W3:Y:S04]  /*1050*/  LD.E.64 R12, desc[UR4][R134.64+0x50] ;  /* 0x00005004860c7980 */ /* 0x000ee8000c101b00 */
[----:B------:R-:W5:Y:S04]  /*1060*/  LD.E.64 R28, desc[UR4][R134.64+0x58] ;  /* 0x00005804861c7980 */ /* 0x000f68000c101b00 */
[----:B------:R-:W5:Y:S01]  /*1070*/  LD.E.64 R232, desc[UR4][R134.64+0x40] ;  /* 0x0000400486e87980 */ /* 0x000f62000c101b00 */
[----:B--2---:R-:W-:-:S04]  /*1080*/  IABS R4, R10 ;  /* 0x0000000a00047213 */ /* 0x004fc80000000000 */
[----:B----4-:R-:W2:Y:S08]  /*1090*/  I2F.RP R2, R4 ;  /* 0x0000000400027306 */ /* 0x010eb00000209400 */
[----:B--2---:R-:W2:Y:S02]  /*10a0*/  MUFU.RCP R2, R2 ;  /* 0x0000000200027308 */ /* 0x004ea40000001000 */
[----:B--2---:R-:W-:-:S06]  /*10b0*/  VIADD R2, R2, 0xffffffe ;  /* 0x0ffffffe02027836 */ /* 0x004fcc0000000000 */
[----:B------:R-:W2:Y:S01]  /*10c0*/  F2I.FTZ.U32.TRUNC.NTZ R3, R2 ;  /* 0x0000000200037305 */ /* 0x000ea2000021f000 */
[----:B------:R-:W-:Y:S01]  /*10d0*/  IABS R8, R10 ;  /* 0x0000000a00087213 */ /* 0x000fe20000000000 */
[----:B--2---:R-:W-:Y:S01]  /*10e0*/  IMAD.MOV R0, RZ, RZ, -R3 ;  /* 0x000000ffff007224 */ /* 0x004fe200078e0a03 */
[----:B------:R-:W-:-:S03]  /*10f0*/  MOV R2, RZ ;  /* 0x000000ff00027202 */ /* 0x000fc60000000f00 */
[----:B------:R-:W-:Y:S01]  /*1100*/  IMAD R5, R0, R4, RZ ;  /* 0x0000000400057224 */ /* 0x000fe200078e02ff */
[----:B------:R-:W-:-:S03]  /*1110*/  IABS R0, R69 ;  /* 0x0000004500007213 */ /* 0x000fc60000000000 */
[----:B------:R-:W-:-:S04]  /*1120*/  IMAD.HI.U32 R5, R3, R5, R2 ;  /* 0x0000000503057227 */ /* 0x000fc800078e0002 */
[----:B------:R-:W-:Y:S01]  /*1130*/  IMAD.MOV.U32 R2, RZ, RZ, R0 ;  /* 0x000000ffff027224 */ /* 0x000fe200078e0000 */
[----:B------:R-:W-:-:S05]  /*1140*/  IADD3 R0, PT, PT, RZ, -R8, RZ ;  /* 0x80000008ff007210 */ /* 0x000fca0007ffe0ff */
        /* <DEDUP_REMOVED lines=12> */
[----:B------:R-:W2:Y:S04]  /*1210*/  LD.E.64 R6, desc[UR4][R134.64+0x20] ;  /* 0x0000200486067980 */ /* 0x000ea8000c101b00 */
[----:B------:R-:W-:-:S02]  /*1220*/  @P0 IADD3 R0, PT, PT, R0, 0x1, RZ ;  /* 0x0000000100000810 */ /* 0x000fc40007ffe0ff */
[----:B------:R-:W-:-:S03]  /*1230*/  LEA R31, P0, R2, R16, 0x2 ;  /* 0x00000010021f7211 */ /* 0x000fc600078010ff */
[----:B------:R-:W-:Y:S01]  /*1240*/  IMAD.MOV.U32 R5, RZ, RZ, R0 ;  /* 0x000000ffff057224 */ /* 0x000fe200078e0000 */
[----:B------:R-:W-:-:S04]  /*1250*/  IADD3 R0, PT, PT, R3, R4, RZ ;  /* 0x0000000403007210 */ /* 0x000fc80007ffe0ff */
[----:B------:R-:W-:Y:S01]  /*1260*/  LEA.HI.X R30, R2, R17, R0, 0x2, P0 ;  /* 0x00000011021e7211 */ /* 0x000fe200000f1400 */
[----:B------:R-:W-:Y:S01]  /*1270*/  @!P1 IMAD.MOV R5, RZ, RZ, -R5 ;  /* 0x000000ffff059224 */ /* 0x000fe200078e0a05 */
[----:B------:R-:W-:Y:S01]  /*1280*/  @!P2 LOP3.LUT R5, RZ, R10, RZ, 0x33, !PT ;  /* 0x0000000aff05a212 */ /* 0x000fe200078e33ff */
[----:B------:R-:W3:Y:S01]  /*1290*/  LD.E.64 R16, desc[UR4][R134.64+0x28] ;  /* 0x0000280486107980 */ /* 0x000ee2000c101b00 */
[----:B------:R-:W-:Y:S01]  /*12a0*/  MOV R2, R31 ;  /* 0x0000001f00027202 */ /* 0x000fe20000000f00 */
[----:B------:R-:W-:-:S04]  /*12b0*/  IMAD.MOV.U32 R3, RZ, RZ, R30 ;  /* 0x000000ffff037224 */ /* 0x000fc800078e001e */
[----:B------:R-:W-:-:S05]  /*12c0*/  IMAD.WIDE R2, R5, 0x4, R2 ;  /* 0x0000000405027825 */ /* 0x000fca00078e0202 */
[----:B-----5:R4:W2:Y:S01]  /*12d0*/  LD.E R9, desc[UR4][R2.64] ;  /* 0x0000000402097980 */ /* 0x0208a2000c101900 */
[----:B------:R-:W-:-:S04]  /*12e0*/  IABS R4, R14 ;  /* 0x0000000e00047213 */ /* 0x000fc80000000000 */
[----:B----4-:R-:W4:Y:S08]  /*12f0*/  I2F.RP R2, R4 ;  /* 0x0000000400027306 */ /* 0x010f300000209400 */
[----:B----4-:R-:W4:Y:S02]  /*1300*/  MUFU.RCP R2, R2 ;  /* 0x0000000200027308 */ /* 0x010f240000001000 */
[----:B----4-:R-:W-:-:S06]  /*1310*/  IADD3 R2, PT, PT, R2, 0xffffffe, RZ ;  /* 0x0ffffffe02027810 */ /* 0x010fcc0007ffe0ff */
[----:B------:R-:W4:Y:S01]  /*1320*/  F2I.FTZ.U32.TRUNC.NTZ R3, R2 ;  /* 0x0000000200037305 */ /* 0x000f22000021f000 */
[----:B------:R-:W-:Y:S01]  /*1330*/  IABS R11, R14 ;  /* 0x0000000e000b7213 */ /* 0x000fe20000000000 */
[----:B----4-:R-:W-:Y:S01]  /*1340*/  IMAD.MOV R0, RZ, RZ, -R3 ;  /* 0x000000ffff007224 */ /* 0x010fe200078e0a03 */
        /* <DEDUP_REMOVED lines=23> */
[----:B--2---:R-:W-:Y:S01]  /*14c0*/  SHF.R.S32.HI R8, RZ, 0x1f, R9 ;  /* 0x0000001fff087819 */ /* 0x004fe20000011409 */
[----:B------:R-:W-:-:S04]  /*14d0*/  IMAD R4, R7, R9, RZ ;  /* 0x0000000907047224 */ /* 0x000fc800078e02ff */
        /* <DEDUP_REMOVED lines=9> */
[----:B---3--:R-:W-:Y:S02]  /*1570*/  IMAD R7, R17, R9, RZ ;  /* 0x0000000911077224 */ /* 0x008fe400078e02ff */
[----:B------:R-:W-:Y:S02]  /*1580*/  IMAD R6, R12, R5, R4 ;  /* 0x000000050c067224 */ /* 0x000fe400078e0204 */
        /* <DEDUP_REMOVED lines=8> */
.L_x_2990:
[----:B------:R-:W2:Y:S01]  /*1610*/  LD.E R14, desc[UR4][R134.64+0x68] ;  /* 0x00006804860e7980 */ /* 0x000ea2000c101900 */
[----:B------:R-:W-:-:S03]  /*1620*/  ISETP.NE.AND P2, PT, R20, -0x1, PT ;  /* 0xffffffff1400780c */ /* 0x000fc60003f45270 */
[----:B------:R-:W3:Y:S04]  /*1630*/  LD.E.64 R230, desc[UR4][R134.64+0x38] ;  /* 0x0000380486e67980 */ /* 0x000ee8000c101b00 */
[----:B------:R-:W3:Y:S04]  /*1640*/  LD.E.64 R232, desc[UR4][R134.64+0x40] ;  /* 0x0000400486e87980 */ /* 0x000ee8000c101b00 */
[----:B------:R-:W3:Y:S04]  /*1650*/  LD.E.64 R18, desc[UR4][R134.64+0x50] ;  /* 0x0000500486127980 */ /* 0x000ee8000c101b00 */
[----:B------:R-:W3:Y:S04]  /*1660*/  @!P2 LD.E.64 R10, desc[UR4][R134.64+0x20] ;  /* 0x00002004860aa980 */ /* 0x000ee8000c101b00 */
[----:B----4-:R-:W4:Y:S04]  /*1670*/  @!P2 LD.E.64 R16, desc[UR4][R134.64+0x28] ;  /* 0x000028048610a980 */ /* 0x010f28000c101b00 */
[----:B------:R1:W5:Y:S01]  /*1680*/  LD.E.64 R28, desc[UR4][R134.64+0x58] ;  /* 0x00005804861c7980 */ /* 0x000362000c101b00 */
[----:B------:R-:W-:-:S02]  /*1690*/  @P2 IADD3 R7, PT, PT, R12, R20, RZ ;  /* 0x000000140c072210 */ /* 0x000fc40007ffe0ff */
[----:B------:R-:W-:-:S04]  /*16a0*/  LEA R69, R234, 0xffffff00, 0x8 ;  /* 0xffffff00ea457811 */ /* 0x000fc800078e40ff */
[----:B------:R-:W-:Y:S02]  /*16b0*/  SHF.R.S32.HI R15, RZ, 0x1f, R69 ;  /* 0x0000001fff0f7819 */ /* 0x000fe40000011445 */
[----:B------:R-:W-:Y:S02]  /*16c0*/  CS2R R30, SRZ ;  /* 0x00000000001e7805 */ /* 0x000fe4000001ff00 */
[----:B--2---:R-:W-:-:S04]  /*16d0*/  IABS R0, R14 ;  /* 0x0000000e00007213 */ /* 0x004fc80000000000 */
[----:B------:R-:W-:-:S04]  /*16e0*/  MOV R8, R0 ;  /* 0x0000000000087202 */ /* 0x000fc80000000f00 */
[----:B------:R-:W2:Y:S08]  /*16f0*/  I2F.RP R2, R8 ;  /* 0x0000000800027306 */ /* 0x000eb00000209400 */
[----:B--2---:R-:W2:Y:S02]  /*1700*/  MUFU.RCP R2, R2 ;  /* 0x0000000200027308 */ /* 0x004ea40000001000 */
[----:B--2---:R-:W-:-:S06]  /*1710*/  VIADD R2, R2, 0xffffffe ;  /* 0x0ffffffe02027836 */ /* 0x004fcc0000000000 */
[----:B------:R-:W2:Y:S01]  /*1720*/  F2I.FTZ.U32.TRUNC.NTZ R3, R2 ;  /* 0x0000000200037305 */ /* 0x000ea2000021f000 */
[----:B------:R-:W-:Y:S02]  /*1730*/  IABS R5, R14 ;  /* 0x0000000e00057213 */ /* 0x000fe40000000000 */
[----:B--2---:R-:W-:Y:S01]  /*1740*/  IADD3 R0, PT, PT, RZ, -R3, RZ ;  /* 0x80000003ff007210 */ /* 0x004fe20007ffe0ff */
[----:B------:R-:W-:-:S04]  /*1750*/  IMAD.MOV.U32 R2, RZ, RZ, RZ ;  /* 0x000000ffff027224 */ /* 0x000fc800078e00ff */
[----:B------:R-:W-:Y:S01]  /*1760*/  IMAD R4, R0, R8, RZ ;  /* 0x0000000800047224 */ /* 0x000fe200078e02ff */
[----:B-----5:R-:W-:-:S03]  /*1770*/  IABS R0, R36 ;  /* 0x0000002400007213 */ /* 0x020fc60000000000 */
[----:B------:R-:W-:Y:S01]  /*1780*/  IMAD.HI.U32 R4, R3, R4, R2 ;  /* 0x0000000403047227 */ /* 0x000fe200078e0002 */
[----:B------:R-:W-:-:S05]  /*1790*/  IADD3 R2, PT, PT, RZ, -R5, RZ ;  /* 0x80000005ff027210 */ /* 0x000fca0007ffe0ff */
[----:B------:R-:W-:-:S04]  /*17a0*/  IMAD.HI.U32 R6, R4, R0, RZ ;  /* 0x0000000004067227 */ /* 0x000fc800078e00ff */
[----:B------:R-:W-:Y:S01]  /*17b0*/  IMAD R0, R6, R2, R0 ;  /* 0x0000000206007224 */ /* 0x000fe200078e0200 */
[----:B------:R-:W-:-:S04]  /*17c0*/  @!P2 SHF.R.S32.HI R3, RZ, 0x1f, R12 ;  /* 0x0000001fff03a819 */ /* 0x000fc8000001140c */
[----:B------:R-:W-:Y:S01]  /*17d0*/  ISETP.GT.U32.AND P1, PT, R8, R0, PT ;  /* 0x000000000800720c */ /* 0x000fe20003f24070 */
[----:B---3--:R-:W-:-:S04]  /*17e0*/  @!P2 IMAD R4, R231, R12, RZ ;  /* 0x0000000ce704a224 */ /* 0x008fc800078e02ff */
[----:B------:R-:W-:Y:S02]  /*17f0*/  @!P2 IMAD R4, R3, R230, R4 ;  /* 0x000000e60304a224 */ /* 0x000fe400078e0204 */
[----:B------:R-:W-:Y:S01]  /*1800*/  @!P2 IMAD.WIDE.U32 R2, R230, R12, RZ ;  /* 0x0000000ce602a225 */ /* 0x000fe200078e00ff */
[----:B------:R-:W-:-:S03]  /*1810*/  @!P2 SHF.R.S32.HI R5, RZ, 0x1f, R9 ;  /* 0x0000001fff05a819 */ /* 0x000fc60000011409 */
[----:B------:R-:W-:Y:S02]  /*1820*/  @!P2 IMAD.IADD R3, R3, 0x1, R4 ;  /* 0x000000010303a824 */ /* 0x000fe400078e0204 */
[----:B------:R-:W-:Y:S01]  /*1830*/  @!P1 IADD3 R0, PT, PT, R0, -R8, RZ ;  /* 0x8000000800009210 */ /* 0x000fe20007ffe0ff */
[----:B------:R-:W-:-:S03]  /*1840*/  @!P2 IMAD R4, R11, R9, RZ ;  /* 0x000000090b04a224 */ /* 0x000fc600078e02ff */
[----:B------:R-:W-:Y:S01]  /*1850*/  ISETP.GE.U32.AND P4, PT, R0, R8, PT ;  /* 0x000000080000720c */ /* 0x000fe20003f86070 */
[C---:B------:R-:W-:Y:S02]  /*1860*/  @!P2 IMAD R11, R10.reuse, R5, R4 ;  /* 0x000000050a0ba224 */ /* 0x040fe400078e0204 */
[----:B------:R-:W-:Y:S01]  /*1870*/  @!P2 IMAD.WIDE.U32 R4, R10, R9, R2 ;  /* 0x000000090a04a225 */ /* 0x000fe200078e0002 */
[----:B------:R-:W-:-:S03]  /*1880*/  LOP3.LUT R0, R36, R14, RZ, 0x3c, !PT ;  /* 0x0000000e24007212 */ /* 0x000fc600078e3cff */
[-C--:B------:R-:W-:Y:S02]  /*1890*/  @P2 IMAD R10, R231, R7.reuse, RZ ;  /* 0x00000007e70a2224 */ /* 0x080fe400078e02ff */
[----:B------:R-:W-:Y:S01]  /*18a0*/  @P2 IMAD.WIDE.U32 R2, R230, R7, RZ ;  /* 0x00000007e6022225 */ /* 0x000fe200078e00ff */
[----:B------:R-:W-:-:S03]  /*18b0*/  ISETP.GE.AND P0, PT, R0, RZ, PT ;  /* 0x000000ff0000720c */ /* 0x000fc60003f06270 */
[----:B------:R-:W-:Y:S01]  /*18c0*/  @!P2 IMAD.IADD R5, R5, 0x1, R11 ;  /* 0x000000010505a824 */ /* 0x000fe200078e020b */
[----:B------:R-:W-:Y:S01]  /*18d0*/  @P2 IADD3 R5, PT, PT, R3, R10, RZ ;  /* 0x0000000a03052210 */ /* 0x000fe20007ffe0ff */
[----:B------:R-:W-:Y:S01]  /*18e0*/  @!P1 VIADD R6, R6, 0x1 ;  /* 0x0000000106069836 */ /* 0x000fe20000000000 */
[----:B------:R-:W-:Y:S02]  /*18f0*/  @P2 MOV R4, R2 ;  /* 0x0000000200042202 */ /* 0x000fe40000000f00 */
[----:B------:R-:W-:Y:S01]  /*1900*/  ISETP.NE.AND P3, PT, R14, RZ, PT ;  /* 0x000000ff0e00720c */ /* 0x000fe20003f65270 */
[----:B------:R-:W-:Y:S01]  /*1910*/  IMAD R0, R231, R69, RZ ;  /* 0x00000045e7007224 */ /* 0x000fe200078e02ff */
[----:B------:R-:W-:Y:S01]  /*1920*/  @!P2 SHF.R.S32.HI R7, RZ, 0x1f, R12 ;  /* 0x0000001fff07a819 */ /* 0x000fe2000001140c */
[----:B------:R-:W-:Y:S01]  /*1930*/  @P4 VIADD R6, R6, 0x1 ;  /* 0x0000000106064836 */ /* 0x000fe20000000000 */
[----:B------:R-:W-:Y:S01]  /*1940*/  MOV R2, R4 ;  /* 0x0000000400027202 */ /* 0x000fe20000000f00 */
[----:B------:R-:W-:Y:S01]  /*1950*/  @!P2 IMAD R8, R233, R12, RZ ;  /* 0x0000000ce908a224 */ /* 0x000fe200078e02ff */
[----:B------:R-:W-:Y:S01]  /*1960*/  MOV R3, R5 ;  /* 0x0000000500037202 */ /* 0x000fe20000000f00 */
[----:B------:R-:W-:Y:S01]  /*1970*/  IMAD R10, R15, R230, R0 ;  /* 0x000000e60f0a7224 */ /* 0x000fe200078e0200 */
[----:B------:R-:W-:Y:S01]  /*1980*/  MOV R0, R6 ;  /* 0x0000000600007202 */ /* 0x000fe20000000f00 */
[----:B------:R-:W-:-:S02]  /*1990*/  @!P2 IMAD R4, R7, R232, R8 ;  /* 0x000000e80704a224 */ /* 0x000fc400078e0208 */
[----:B------:R-:W-:-:S04]  /*19a0*/  IMAD.WIDE.U32 R2, R230, R69, R2 ;  /* 0x00000045e6027225 */ /* 0x000fc800078e0002 */
[----:B------:R-:W-:Y:S01]  /*19b0*/  @!P2 IMAD.WIDE.U32 R6, R232, R12, RZ ;  /* 0x0000000ce806a225 */ /* 0x000fe200078e00ff */
[----:B------:R-:W-:-:S03]  /*19c0*/  IADD3 R5, PT, PT, R3, R10, RZ ;  /* 0x0000000a03057210 */ /* 0x000fc60007ffe0ff */
[----:B------:R-:W-:Y:S01]  /*19d0*/  @!P0 IMAD.MOV R0, RZ, RZ, -R0 ;  /* 0x000000ffff008224 */ /* 0x000fe200078e0a00 */
[----:B------:R-:W-:Y:S01]  /*19e0*/  @!P2 IADD3 R3, PT, PT, R7, R4, RZ ;  /* 0x000000040703a210 */ /* 0x000fe20007ffe0ff */
[----:B------:R-:W-:Y:S01]  /*19f0*/  IMAD.MOV.U32 R4, RZ, RZ, R2 ;  /* 0x000000ffff047224 */ /* 0x000fe200078e0002 */
[----:B------:R-:W-:Y:S01]  /*1a00*/  @!P3 LOP3.LUT R0, RZ, R14, RZ, 0x33, !PT ;  /* 0x0000000eff00b212 */ /* 0x000fe200078e33ff */
[----:B----4-:R-:W-:Y:S01]  /*1a10*/  @!P2 IMAD R8, R17, R9, RZ ;  /* 0x000000091108a224 */ /* 0x010fe200078e02ff */
[----:B------:R-:W-:Y:S02]  /*1a20*/  @!P2 SHF.R.S32.HI R7, RZ, 0x1f, R9 ;  /* 0x0000001fff07a819 */ /* 0x000fe40000011409 */
[----:B------:R-:W-:Y:S02]  /*1a30*/  @!P2 MOV R2, R6 ;  /* 0x000000060002a202 */ /* 0x000fe40000000f00 */
[----:B------:R-:W-:Y:S01]  /*1a40*/  @P2 IADD3 R10, PT, PT, R12, R20, RZ ;  /* 0x000000140c0a2210 */ /* 0x000fe20007ffe0ff */
[----:B------:R-:W-:Y:S01]  /*1a50*/  IMAD R11, R19, R0, RZ ;  /* 0x00000000130b7224 */ /* 0x000fe200078e02ff */
[----:B------:R-:W-:Y:S01]  /*1a60*/  SHF.R.S32.HI R12, RZ, 0x1f, R0 ;  /* 0x0000001fff0c7819 */ /* 0x000fe20000011400 */
[----:B------:R-:W-:-:S02]  /*1a70*/  @!P2 IMAD R8, R16, R7, R8 ;  /* 0x000000071008a224 */ /* 0x000fc400078e0208 */
[----:B------:R-:W-:-:S04]  /*1a80*/  @!P2 IMAD.WIDE.U32 R6, R16, R9, R2 ;  /* 0x000000091006a225 */ /* 0x000fc800078e0002 */
[----:B------:R-:W-:Y:S01]  /*1a90*/  IMAD.WIDE.U32 R4, R18, R0, R4 ;  /* 0x0000000012047225 */ /* 0x000fe200078e0004 */
[----:B------:R-:W-:-:S03]  /*1aa0*/  @!P2 IADD3 R9, PT, PT, R7, R8, RZ ;  /* 0x000000080709a210 */ /* 0x000fc60007ffe0ff */
[----:B------:R-:W-:Y:S02]  /*1ab0*/  IMAD R11, R18, R12, R11 ;  /* 0x0000000c120b7224 */ /* 0x000fe400078e020b */
[----:B------:R-:W-:-:S04]  /*1ac0*/  @P2 IMAD.WIDE.U32 R2, R232, R10, RZ ;  /* 0x0000000ae8022225 */ /* 0x000fc800078e00ff */
[----:B------:R-:W-:Y:S01]  /*1ad0*/  @P2 IMAD R0, R233, R10, RZ ;  /* 0x0000000ae9002224 */ /* 0x000fe200078e02ff */
[----:B------:R-:W-:Y:S01]  /*1ae0*/  MOV R26, R4 ;  /* 0x00000004001a7202 */ /* 0x000fe20000000f00 */
[----:B------:R-:W-:Y:S01]  /*1af0*/  @!P2 IMAD.MOV.U32 R8, RZ, RZ, R6 ;  /* 0x000000ffff08a224 */ /* 0x000fe200078e0006 */
[----:B------:R-:W-:Y:S01]  /*1b00*/  IADD3 R27, PT, PT, R5, R11, RZ ;  /* 0x0000000b051b7210 */ /* 0x000fe20007ffe0ff */
[----:B------:R-:W-:Y:S01]  /*1b10*/  @P2 IMAD.IADD R9, R3, 0x1, R0 ;  /* 0x0000000103092824 */ /* 0x000fe200078e0200 */
[----:B------:R-:W-:Y:S02]  /*1b20*/  @P2 MOV R8, R2 ;  /* 0x0000000200082202 */ /* 0x000fe40000000f00 */
[----:B-1----:R-:W-:Y:S02]  /*1b30*/  MOV R10, R69 ;  /* 0x00000045000a7202 */ /* 0x002fe40000000f00 */
.L_x_2991:
[----:B------:R-:W-:Y:S05]  /*1b40*/  BSYNC.RECONVERGENT B0 ;  /* 0x0000000000007941 */ /* 0x000fea0003800200 */
.L_x_2989:
[----:B------:R-:W-:Y:S01]  /*1b50*/  ISETP.NE.AND P0, PT, R32, -0x1, PT ;  /* 0xffffffff2000780c */ /* 0x000fe20003f05270 */
[----:B------:R-:W2:Y:S04]  /*1b60*/  LD.E.64 R22, desc[UR4][R134.64+0x10] ;  /* 0x0000100486167980 */ /* 0x000ea8000c101b00 */
[----:B------:R-:W3:Y:S04]  /*1b70*/  LD.E.64 R20, desc[UR4][R134.64+0x48] ;  /* 0x0000480486147980 */ /* 0x000ee8000c101b00 */
[----:B------:R-:W4:Y:S04]  /*1b80*/  LD.E.64 R24, desc[UR4][R134.64+0x8] ;  /* 0x0000080486187980 */ /* 0x000f28000c101b00 */
[----:B------:R-:W2:Y:S04]  /*1b90*/  @!P0 LD.E.64 R16, desc[UR4][R134.64+0x18] ;  /* 0x0000180486108980 */ /* 0x000ea8000c101b00 */
[----:B------:R-:W4:Y:S04]  /*1ba0*/  LD.E.64 R12, desc[UR4][R134.64+0x30] ;  /* 0x00003004860c7980 */ /* 0x000f28000c101b00 */
[----:B------:R-:W4:Y:S04]  /*1bb0*/  LD.E R229, desc[UR4][R134.64+0xc0] ;  /* 0x0000c00486e57980 */ /* 0x000f28000c101900 */
        /* <DEDUP_REMOVED lines=40> */
[----:B------:R-:W-:-:S05]  /*1e40*/  IADD3 R2, PT, PT, R3, R0, RZ ;  /* 0x0000000003027210 */ /* 0x000fca0007ffe0ff */
[----:B------:R-:W-:Y:S01]  /*1e50*/  IMAD.X R5, R5, 0x1, R2, P1 ;  /* 0x0000000105057824 */ /* 0x000fe200008e0602 */
[----:B------:R-:W-:Y:S02]  /*1e60*/  SHF.R.U32.HI R2, RZ, 0x3, R223 ;  /* 0x00000003ff027819 */ /* 0x000fe400000116df */
[----:B------:R-:W-:-:S03]  /*1e70*/  LOP3.LUT R3, R227, 0x1c0, RZ, 0xc0, !PT ;  /* 0x000001c0e3037812 */ /* 0x000fc600078ec0ff */
[----:B------:R-:W-:Y:S01]  /*1e80*/  IMAD.WIDE.U32 R4, R2, R232, R4 ;  /* 0x000000e802047225 */ /* 0x000fe200078e0004 */
[----:B------:R-:W-:Y:S01]  /*1e90*/  LOP3.LUT R3, R3, 0x38, R223, 0xf8, !PT ;  /* 0x0000003803037812 */ /* 0x000fe200078ef8df */
[----:B------:R-:W1:Y:S02]  /*1ea0*/  S2UR UR7, SR_CgaCtaId ;  /* 0x00000000000779c3 */ /* 0x000e640000008800 */
[----:B------:R-:W-:Y:S01]  /*1eb0*/  IMAD R15, R231, R2, RZ ;  /* 0x00000002e70f7224 */ /* 0x000fe200078e02ff */
[----:B------:R-:W-:-:S04]  /*1ec0*/  LOP3.LUT R3, R3, R217, RZ, 0x3c, !PT ;  /* 0x000000d903037212 */ /* 0x000fc800078e3cff */
[----:B------:R-:W-:Y:S02]  /*1ed0*/  LOP3.LUT R227, R3, 0x1e00, R227, 0xf8, !PT ;  /* 0x00001e0003e37812 */ /* 0x000fe400078ef8e3 */
[----:B------:R-:W-:Y:S01]  /*1ee0*/  IADD3 R33, PT, PT, -R33, R71, RZ ;  /* 0x0000004721217210 */ /* 0x000fe20007ffe1ff */
[----:B------:R-:W-:Y:S01]  /*1ef0*/  UMOV UR8, 0x400 ;  /* 0x0000040000087882 */ /* 0x000fe20000000000 */
[----:B------:R-:W-:Y:S01]  /*1f00*/  BSSY.RECONVERGENT B0, `(.L_x_2992) ;  /* 0x000003d000007945 */ /* 0x000fe20003800200 */
[----:B-1----:R-:W-:-:S06]  /*1f10*/  ULEA UR7, UR7, UR8, 0x18 ;  /* 0x0000000807077291 */ /* 0x002fcc000f8ec0ff */
[----:B------:R-:W-:-:S04]  /*1f20*/  IMAD.U32 R219, RZ, RZ, UR7 ;  /* 0x00000007ffdb7e24 */ /* 0x000fc8000f8e00ff */
[----:B------:R-:W-:Y:S02]  /*1f30*/  IMAD R227, R227, 0x2, R219 ;  /* 0x00000002e3e37824 */ /* 0x000fe400078e02db */
[----:B--2---:R-:W-:-:S04]  /*1f40*/  @!P0 IMAD.WIDE.U32 R6, R16, R34, RZ ;  /* 0x0000002210068225 */ /* 0x004fc800078e00ff */
[----:B------:R-:W-:Y:S02]  /*1f50*/  @!P0 IMAD R0, R17, R34, RZ ;  /* 0x0000002211008224 */ /* 0x000fe400078e02ff */
[----:B------:R-:W-:Y:S01]  /*1f60*/  @!P0 IMAD.MOV.U32 R10, RZ, RZ, R6 ;  /* 0x000000ffff0a8224 */ /* 0x000fe200078e0006 */
[----:B------:R-:W-:Y:S02]  /*1f70*/  IADD3 R6, P1, PT, R217, R26, RZ ;  /* 0x0000001ad9067210 */ /* 0x000fe40007f3e0ff */
[----:B------:R-:W-:Y:S01]  /*1f80*/  @!P0 IADD3 R11, PT, PT, R7, R0, RZ ;  /* 0x00000000070b8210 */ /* 0x000fe20007ffe0ff */
[----:B------:R-:W-:Y:S01]  /*1f90*/  IMAD R0, R233, R2, RZ ;  /* 0x00000002e9007224 */ /* 0x000fe200078e02ff */
[----:B------:R-:W-:Y:S02]  /*1fa0*/  IADD3.X R7, PT, PT, RZ, R27, RZ, P1, !PT ;  /* 0x0000001bff077210 */ /* 0x000fe40000ffe4ff */
[----:B------:R-:W-:Y:S01]  /*1fb0*/  LEA R29, P1, R4, R22, 0x1 ;  /* 0x00000016041d7211 */ /* 0x000fe200078208ff */
[----:B------:R-:W-:-:S02]  /*1fc0*/  IMAD.IADD R0, R5, 0x1, R0 ;  /* 0x0000000105007824 */ /* 0x000fc400078e0200 */
[----:B------:R-:W-:-:S03]  /*1fd0*/  IMAD.WIDE.U32 R6, R2, R230, R6 ;  /* 0x000000e602067225 */ /* 0x000fc600078e0006 */
[----:B------:R-:W-:Y:S01]  /*1fe0*/  LEA.HI.X R28, R4, R23, R0, 0x1, P1 ;  /* 0x00000017041c7211 */ /* 0x000fe200008f0c00 */
[----:B---3--:R-:W-:Y:S01]  /*1ff0*/  IMAD R0, R21, R36, RZ ;  /* 0x0000002415007224 */ /* 0x008fe200078e02ff */
[----:B------:R-:W-:Y:S01]  /*2000*/  SHF.R.S32.HI R4, RZ, 0x1f, R36 ;  /* 0x0000001fff047819 */ /* 0x000fe20000011424 */
[----:B----4-:R-:W-:Y:S01]  /*2010*/  @P0 IMAD.WIDE.U32 R8, R12, R32, RZ ;  /* 0x000000200c080225 */ /* 0x010fe200078e00ff */
[----:B------:R-:W-:Y:S02]  /*2020*/  IADD3 R3, PT, PT, R7, R15, RZ ;  /* 0x0000000f07037210 */ /* 0x000fe40007ffe0ff */
[----:B------:R-:W-:Y:S01]  /*2030*/  LEA R34, P2, R6, R24, 0x1 ;  /* 0x0000001806227211 */ /* 0x000fe200078408ff */
[----:B------:R-:W-:Y:S01]  /*2040*/  IMAD R0, R20, R4, R0 ;  /* 0x0000000414007224 */ /* 0x000fe200078e0200 */
[----:B------:R-:W-:Y:S01]  /*2050*/  @!P0 MOV R5, R13 ;  /* 0x0000000d00058202 */ /* 0x000fe20000000f00 */
[----:B------:R-:W-:Y:S01]  /*2060*/  @!P0 IMAD.MOV.U32 R4, RZ, RZ, R12 ;  /* 0x000000ffff048224 */ /* 0x000fe200078e000c */
[----:B------:R-:W-:Y:S01]  /*2070*/  LEA.HI.X R35, R6, R25, R3, 0x1, P2 ;  /* 0x0000001906237211 */ /* 0x000fe200010f0c03 */
[----:B------:R1:W-:Y:S01]  /*2080*/  STL [R1+0x4c], R229 ;  /* 0x00004ce501007387 */ /* 0x0003e20000100800 */
[----:B------:R-:W-:Y:S01]  /*2090*/  @P0 IMAD R14, R13, R32, RZ ;  /* 0x000000200d0e0224 */ /* 0x000fe200078e02ff */
[----:B------:R-:W-:Y:S01]  /*20a0*/  @P0 MOV R4, R12 ;  /* 0x0000000c00040202 */ /* 0x000fe20000000f00 */
[----:B------:R-:W-:Y:S01]  /*20b0*/  @P0 IMAD.MOV.U32 R10, RZ, RZ, R8 ;  /* 0x000000ffff0a0224 */ /* 0x000fe200078e0008 */
[----:B------:R1:W-:Y:S01]  /*20c0*/  STL [R1+0x44], R29 ;  /* 0x0000441d01007387 */ /* 0x0003e20000100800 */
[----:B------:R-:W-:Y:S01]  /*20d0*/  @P0 IMAD.MOV.U32 R5, RZ, RZ, R13 ;  /* 0x000000ffff050224 */ /* 0x000fe200078e000d */
[----:B------:R-:W-:Y:S01]  /*20e0*/  MOV R13, R30 ;  /* 0x0000001e000d7202 */ /* 0x000fe20000000f00 */
[----:B------:R-:W-:Y:S01]  /*20f0*/  IMAD.MOV.U32 R12, RZ, RZ, R31 ;  /* 0x000000ffff0c7224 */ /* 0x000fe200078e001f */
[----:B------:R1:W-:Y:S01]  /*2100*/  STL [R1+0x40], R28 ;  /* 0x0000401c01007387 */ /* 0x0003e20000100800 */
[----:B------:R-:W-:-:S03]  /*2110*/  @P0 IADD3 R11, PT, PT, R9, R14, RZ ;  /* 0x0000000e090b0210 */ /* 0x000fc60007ffe0ff */
[----:B------:R1:W-:Y:S01]  /*2120*/  STL [R1+0x3c], R34 ;  /* 0x00003c2201007387 */ /* 0x0003e20000100800 */
[----:B------:R-:W-:-:S03]  /*2130*/  IADD3 R10, P1, PT, R217, R10, RZ ;  /* 0x0000000ad90a7210 */ /* 0x000fc60007f3e0ff */
[----:B------:R1:W-:Y:S04]  /*2140*/  STL [R1+0x38], R35 ;  /* 0x0000382301007387 */ /* 0x0003e80000100800 */
[----:B------:R1:W-:Y:S04]  /*2150*/  STL [R1+0x94], R33 ;  /* 0x0000942101007387 */ /* 0x0003e80000100800 */
[----:B------:R1:W-:Y:S01]  /*2160*/  STL.64 [R1+0x30], R12 ;  /* 0x0000300c01007387 */ /* 0x0003e20000100a00 */
[----:B------:R-:W-:Y:S01]  /*2170*/  IMAD.X R11, RZ, RZ, R11, P1 ;  /* 0x000000ffff0b7224 */ /* 0x000fe200008e060b */
[----:B------:R-:W-:-:S02]  /*2180*/  ISETP.GE.AND P1, PT, R2, R33, PT ;  /* 0x000000210200720c */ /* 0x000fc40003f26270 */
        /* <DEDUP_REMOVED lines=19> */
.L_x_2994:
[----:B------:R3:W-:Y:S02]  /*22c0*/  STS.128 [R227], RZ ;  /* 0x000000ffe3007388 */ /* 0x0007e40000000c00 */
.L_x_2993:
[----:B------:R-:W-:Y:S05]  /*22d0*/  BSYNC.RECONVERGENT B0 ;  /* 0x0000000000007941 */ /* 0x000fea0003800200 */
.L_x_2992:
[C---:B------:R-:W-:Y:S01]  /*22e0*/  VIADD R20, R2.reuse, 0x10 ;  /* 0x0000001002147836 */ /* 0x040fe20000000000 */
[----:B------:R-:W-:Y:S01]  /*22f0*/  IADD3 R23, PT, PT, R2, 0x30, RZ ;  /* 0x0000003002177810 */ /* 0x000fe20007ffe0ff */
        /* <DEDUP_REMOVED lines=26> */
.L_x_2996:
[----:B------:R-:W-:Y:S05]  /*24a0*/  BSYNC.RECONVERGENT B0 ;  /* 0x0000000000007941 */ /* 0x000fea0003800200 */
.L_x_2995:
        /* <DEDUP_REMOVED lines=19> */
.L_x_2998:
[----:B------:R-:W-:Y:S05]  /*25e0*/  BSYNC.RECONVERGENT B0 ;  /* 0x0000000000007941 */ /* 0x000fea0003800200 */
.L_x_2997:
        /* <DEDUP_REMOVED lines=19> */
.L_x_3000:
[----:B------:R-:W-:Y:S05]  /*2720*/  BSYNC.RECONVERGENT B0 ;  /* 0x0000000000007941 */ /* 0x000fea0003800200 */
.L_x_2999:
        /* <DEDUP_REMOVED lines=15> */
.L_x_3003:
[----:B------:R1:W-:Y:S02]  /*2820*/  STS.128 [R227+0x2000], RZ ;  /* 0x002000ffe3007388 */ /* 0x0003e40000000c00 */
.L_x_3002:
[----:B------:R-:W-:Y:S05]  /*2830*/  BSYNC.RECONVERGENT B0 ;  /* 0x0000000000007941 */ /* 0x000fea0003800200 */
.L_x_3001:
[-C--:B------:R-:W-:Y:S01]  /*2840*/  ISETP.GE.AND P0, PT, R20, R16.reuse, PT ;  /* 0x000000101400720c */ /* 0x080fe20003f06270 */
[----:B-----5:R-:W-:Y:S01]  /*2850*/  VIADD R19, R2, 0x40 ;  /* 0x0000004002137836 */ /* 0x020fe20000000000 */
[----:B-1----:R-:W-:Y:S01]  /*2860*/  LEA R4, P1, R0, R235, 0x1 ;  /* 0x000000eb00047211 */ /* 0x002fe200078208ff */
[----:B------:R-:W-:Y:S01]  /*2870*/  VIADD R17, R2, 0x50 ;  /* 0x0000005002117836 */ /* 0x000fe20000000000 */
[----:B------:R-:W-:Y:S01]  /*2880*/  BSSY.RECONVERGENT B0, `(.L_x_3004) ;  /* 0x000000f000007945 */ /* 0x000fe20003800200 */
[----:B------:R-:W-:Y:S01]  /*2890*/  ISETP.GE.AND P4, PT, R22, R16, PT ;  /* 0x000000101600720c */ /* 0x000fe20003f86270 */
[----:B--2---:R-:W-:Y:S01]  /*28a0*/  VIADD R15, R2, 0x60 ;  /* 0x00000060020f7836 */ /* 0x004fe20000000000 */
        /* <DEDUP_REMOVED lines=12> */
.L_x_3005:
[----:B------:R-:W-:Y:S05]  /*2970*/  BSYNC.RECONVERGENT B0 ;  /* 0x0000000000007941 */ /* 0x000fea0003800200 */
.L_x_3004:
        /* <DEDUP_REMOVED lines=13> */
.L_x_3007:
[----:B------:R-:W-:Y:S05]  /*2a50*/  BSYNC.RECONVERGENT B0 ;  /* 0x0000000000007941 */ /* 0x000fea0003800200 */
.L_x_3006:
        /* <DEDUP_REMOVED lines=13> */
.L_x_3009:
[----:B------:R-:W-:Y:S05]  /*2b30*/  BSYNC.RECONVERGENT B0 ;  /* 0x0000000000007941 */ /* 0x000fea0003800200 */
.L_x_3008:
        /* <DEDUP_REMOVED lines=16> */
.L_x_3011:
[----:B------:R-:W-:Y:S05]  /*2c40*/  BSYNC.RECONVERGENT B0 ;  /* 0x0000000000007941 */ /* 0x000fea0003800200 */
.L_x_3010:
        /* <DEDUP_REMOVED lines=13> */
.L_x_3013:
[----:B------:R-:W-:Y:S05]  /*2d20*/  BSYNC.RECONVERGENT B0 ;  /* 0x0000000000007941 */ /* 0x000fea0003800200 */
.L_x_3012:
        /* <DEDUP_REMOVED lines=16> */
.L_x_3015:
[----:B------:R-:W-:Y:S05]  /*2e30*/  BSYNC.RECONVERGENT B0 ;  /* 0x0000000000007941 */ /* 0x000fea0003800200 */
.L_x_3014:
        /* <DEDUP_REMOVED lines=16> */
.L_x_3017:
[----:B------:R-:W-:Y:S05]  /*2f40*/  BSYNC.RECONVERGENT B0 ;  /* 0x0000000000007941 */ /* 0x000fea0003800200 */
.L_x_3016:
        /* <DEDUP_REMOVED lines=16> */
.L_x_3019:
[----:B------:R-:W-:Y:S05]  /*3050*/  BSYNC.RECONVERGENT B0 ;  /* 0x0000000000007941 */ /* 0x000fea0003800200 */
.L_x_3018:
        /* <DEDUP_REMOVED lines=13> */
.L_x_3021:
[----:B------:R-:W-:Y:S05]  /*3130*/  BSYNC.RECONVERGENT B0 ;  /* 0x0000000000007941 */ /* 0x000fea0003800200 */
.L_x_3020:
        /* <DEDUP_REMOVED lines=16> */
.L_x_3023:
[----:B------:R-:W-:Y:S05]  /*3240*/  BSYNC.RECONVERGENT B0 ;  /* 0x0000000000007941 */ /* 0x000fea0003800200 */
.L_x_3022:
        /* <DEDUP_REMOVED lines=15> */
.L_x_3025:
[----:B------:R-:W-:Y:S05]  /*3340*/  BSYNC.RECONVERGENT B0 ;  /* 0x0000000000007941 */ /* 0x000fea0003800200 */
.L_x_3024:
        /* <DEDUP_REMOVED lines=14> */
.L_x_3027:
[----:B------:R-:W-:Y:S05]  /*3430*/  BSYNC.RECONVERGENT B0 ;  /* 0x0000000000007941 */ /* 0x000fea0003800200 */
.L_x_3026:
        /* <DEDUP_REMOVED lines=14> */
.L_x_3029:
[----:B------:R-:W-:Y:S05]  /*3520*/  BSYNC.RECONVERGENT B0 ;  /* 0x0000000000007941 */ /* 0x000fea0003800200 */
.L_x_3028:
        /* <DEDUP_REMOVED lines=14> */
.L_x_3031:
[----:B------:R-:W-:Y:S05]  /*3610*/  BSYNC.RECONVERGENT B0 ;  /* 0x0000000000007941 */ /* 0x000fea0003800200 */
.L_x_3030:
        /* <DEDUP_REMOVED lines=14> */
.L_x_3033:
[----:B------:R-:W-:Y:S05]  /*3700*/  BSYNC.RECONVERGENT B0 ;  /* 0x0000000000007941 */ /* 0x000fea0003800200 */
.L_x_3032:
[----:B------:R-:W0:Y:S04]  /*3710*/  LDGDEPBAR ;  /* 0x00000000000079af */ /* 0x000e280000000000 */
[----:B------:R1:W5:Y:S04]  /*3720*/  LD.E R218, desc[UR4][R134.64+0x184] ;  /* 0x0001840486da7980 */ /* 0x000368000c101900 */
[----:B------:R1:W5:Y:S01]  /*3730*/  LD.E R133, desc[UR4][R134.64+0x188] ;  /* 0x0001880486857980 */ /* 0x000362000c101900 */
        /* <DEDUP_REMOVED lines=16> */
.L_x_3036:
[----:B------:R2:W-:Y:S01]  /*3840*/  STS.128 [R227+0xa000], RZ ;  /* 0x00a000ffe3007388 */ /* 0x0005e20000000c00 */
[----:B------:R-:W-:Y:S05]  /*3850*/  BRA `(.L_x_3037) ;  /* 0x0000000000047947 */ /* 0x000fea0003800000 */
.L_x_3035:
[----:B------:R2:W-:Y:S02]  /*3860*/  STS.128 [R227+0xa000], RZ ;  /* 0x00a000ffe3007388 */ /* 0x0005e40000000c00 */
.L_x_3037:
[----:B------:R-:W-:Y:S05]  /*3870*/  BSYNC.RECONVERGENT B0 ;  /* 0x0000000000007941 */ /* 0x000fea0003800200 */
.L_x_3034:
        /* <DEDUP_REMOVED lines=18> */
.L_x_3039:
[----:B------:R-:W-:Y:S05]  /*39a0*/  BSYNC.RECONVERGENT B0 ;  /* 0x0000000000007941 */ /* 0x000fea0003800200 */
.L_x_3038:
        /* <DEDUP_REMOVED lines=13> */
.L_x_3041:
[----:B------:R-:W-:Y:S05]  /*3a80*/  BSYNC.RECONVERGENT B0 ;  /* 0x0000000000007941 */ /* 0x000fea0003800200 */
.L_x_3040:
        /* <DEDUP_REMOVED lines=13> */
.L_x_3043:
[----:B------:R-:W-:Y:S05]  /*3b60*/  BSYNC.RECONVERGENT B0 ;  /* 0x0000000000007941 */ /* 0x000fea0003800200 */
.L_x_3042:
        /* <DEDUP_REMOVED lines=16> */
.L_x_3045:
[----:B------:R-:W-:Y:S05]  /*3c70*/  BSYNC.RECONVERGENT B0 ;  /* 0x0000000000007941 */ /* 0x000fea0003800200 */
.L_x_3044:
        /* <DEDUP_REMOVED lines=13> */
.L_x_3047:
[----:B------:R-:W-:Y:S05]  /*3d50*/  BSYNC.RECONVERGENT B0 ;  /* 0x0000000000007941 */ /* 0x000fea0003800200 */
.L_x_3046:
        /* <DEDUP_REMOVED lines=16> */
.L_x_3049:
[----:B------:R-:W-:Y:S05]  /*3e60*/  BSYNC.RECONVERGENT B0 ;  /* 0x0000000000007941 */ /* 0x000fea0003800200 */
.L_x_3048:
        /* <DEDUP_REMOVED lines=16> */
.L_x_3051:
[----:B------:R-:W-:Y:S05]  /*3f70*/  BSYNC.RECONVERGENT B0 ;  /* 0x0000000000007941 */ /* 0x000fea0003800200 */
.L_x_3050:
        /* <DEDUP_REMOVED lines=21> */
.L_x_3053:
[----:B------:R-:W-:Y:S05]  /*40d0*/  BSYNC.RECONVERGENT B0 ;  /* 0x0000000000007941 */ /* 0x000fea0003800200 */
.L_x_3052:
[----:B------:R-:W-:Y:S01]  /*40e0*/  LOP3.LUT R0, R6, 0x1c0, R224, 0xf8, !PT ;  /* 0x000001c006007812 */ /* 0x000fe200078ef8e0 */
[----:B------:R2:W-:Y:S01]  /*40f0*/  @P1 STS.128 [R227+0xe800], RZ ;  /* 0x00e800ffe3001388 */ /* 0x0005e20000000c00 */
[----:B------:R-:W-:Y:S01]  /*4100*/  LOP3.LUT R221, R221, 0x7c00, RZ, 0xc0, !PT ;  /* 0x00007c00dddd7812 */ /* 0x000fe200078ec0ff */
[----:B------:R-:W-:Y:S01]  /*4110*/  BSSY.RECONVERGENT B0, `(.L_x_3054) ;  /* 0x0000012000007945 */ /* 0x000fe20003800200 */
[----:B------:R-:W-:Y:S02]  /*4120*/  LOP3.LUT R222, R0, R217, RZ, 0x3c, !PT ;  /* 0x000000d900de7212 */ /* 0x000fe400078e3cff */
[----:B-1----:R-:W-:Y:S02]  /*4130*/  LOP3.LUT R4, R7, 0x8, R223, 0xf8, !PT ;  /* 0x0000000807047812 */ /* 0x002fe400078ef8df */
[----:B------:R-:W-:Y:S01]  /*4140*/  ISETP.GE.AND P2, PT, R18, R16, PT ;  /* 0x000000101200720c */ /* 0x000fe20003f46270 */
[----:B------:R2:W-:Y:S01]  /*4150*/  STL [R1+0x9c], R222 ;  /* 0x00009cde01007387 */ /* 0x0005e20000100800 */
[----:B------:R-:W-:-:S02]  /*4160*/  LOP3.LUT R8, R224, 0x400, RZ, 0xc0, !PT ;  /* 0x00000400e0087812 */ /* 0x000fc400078ec0ff */
[----:B------:R-:W-:Y:S02]  /*4170*/  LOP3.LUT R7, R221, 0x200, R224, 0xf8, !PT ;  /* 0x00000200dd077812 */ /* 0x000fe400078ef8e0 */
        /* <DEDUP_REMOVED lines=11> */
.L_x_3055:
[----:B------:R-:W-:Y:S05]  /*4230*/  BSYNC.RECONVERGENT B0 ;  /* 0x0000000000007941 */ /* 0x000fea0003800200 */
.L_x_3054:
[----:B-1----:R-:W-:Y:S01]  /*4240*/  LOP3.LUT R4, R7, R222, RZ, 0xfc, !PT ;  /* 0x000000de07047212 */ /* 0x002fe200078efcff */
[----:B------:R1:W-:Y:S01]  /*4250*/  @P0 STS.128 [R227+0xf000], RZ ;  /* 0x00f000ffe3000388 */ /* 0x0003e20000000c00 */
[----:B------:R-:W-:Y:S01]  /*4260*/  IMAD R0, R6, 0x2, R8 ;  /* 0x0000000206007824 */ /* 0x000fe200078e0208 */
[----:B------:R-:W-:Y:S01]  /*4270*/  BSSY.RECONVERGENT B0, `(.L_x_3056) ;  /* 0x0000012000007945 */ /* 0x000fe20003800200 */
[----:B------:R-:W-:Y:S01]  /*4280*/  ISETP.GE.AND P1, PT, R21, R16, PT ;  /* 0x000000101500720c */ /* 0x000fe20003f26270 */
[----:B------:R-:W-:Y:S02]  /*4290*/  IMAD R200, R4, 0x2, R219 ;  /* 0x0000000204c87824 */ /* 0x000fe400078e02db */
[----:B------:R-:W-:-:S03]  /*42a0*/  IADD3 R68, PT, PT, R219, R0, RZ ;  /* 0x00000000db447210 */ /* 0x000fc60007ffe0ff */
[----:B------:R1:W-:Y:S01]  /*42b0*/  STL [R1+0x68], R200 ;  /* 0x000068c801007387 */ /* 0x0003e20000100800 */
        /* <DEDUP_REMOVED lines=13> */
.L_x_3057:
[----:B------:R-:W-:Y:S05]  /*4390*/  BSYNC.RECONVERGENT B0 ;  /* 0x0000000000007941 */ /* 0x000fea0003800200 */
.L_x_3056:
        /* <DEDUP_REMOVED lines=15> */
.L_x_3059:
[----:B------:R-:W-:Y:S05]  /*4490*/  BSYNC.RECONVERGENT B0 ;  /* 0x0000000000007941 */ /* 0x000fea0003800200 */
.L_x_3058:
        /* <DEDUP_REMOVED lines=15> */
.L_x_3061:
[----:B------:R-:W-:Y:S05]  /*4590*/  BSYNC.RECONVERGENT B0 ;  /* 0x0000000000007941 */ /* 0x000fea0003800200 */
.L_x_3060:
        /* <DEDUP_REMOVED lines=15> */
.L_x_3063:
[----:B------:R-:W-:Y:S05]  /*4690*/  BSYNC.RECONVERGENT B0 ;  /* 0x0000000000007941 */ /* 0x000fea0003800200 */
.L_x_3062:
        /* <DEDUP_REMOVED lines=15> */
.L_x_3065:
[----:B------:R-:W-:Y:S05]  /*4790*/  BSYNC.RECONVERGENT B0 ;  /* 0x0000000000007941 */ /* 0x000fea0003800200 */
.L_x_3064:
        /* <DEDUP_REMOVED lines=13> */
.L_x_3067:
[----:B------:R-:W-:Y:S05]  /*4870*/  BSYNC.RECONVERGENT B0 ;  /* 0x0000000000007941 */ /* 0x000fea0003800200 */
.L_x_3066:
[----:B-1----:R-:W-:Y:S01]  /*4880*/  LDSM.16.M88.4 R4, [R200] ;  /* 0x00000000c804783b */ /* 0x002fe20000000200 */
[----:B------:R-:W-:Y:S01]  /*4890*/  IMAD.MOV.U32 R0, RZ, RZ, 0x20 ;  /* 0x00000020ff007424 */ /* 0x000fe200078e00ff */
[C---:B------:R-:W-:Y:S01]  /*48a0*/  LOP3.LUT P0, R2, R223.reuse, 0x2, RZ, 0xc0, !PT ;  /* 0x00000002df027812 */ /* 0x040fe2000780c0ff */
[----:B------:R-:W-:Y:S01]  /*48b0*/  BSSY.RECONVERGENT B1, `(.L_x_3068) ;  /* 0x00001db000017945 */ /* 0x000fe20003800200 */
[----:B------:R-:W1:Y:S02]  /*48c0*/  LDSM.16.M88.4 R36, [R68+0x2000] ;  /* 0x002000004424783b */ /* 0x000e640000000200 */
[----:B------:R-:W-:Y:S02]  /*48d0*/  SEL R132, R0, 0xffffffe0, !P0 ;  /* 0xffffffe000847807 */ /* 0x000fe40004000000 */
[----:B------:R-:W2:Y:S01]  /*48e0*/  LDSM.16.M88.4 R32, [R68+0x2800] ;  /* 0x002800004420783b */ /* 0x000ea20000000200 */
[----:B------:R-:W-:Y:S02]  /*48f0*/  LOP3.LUT P0, R3, R223, 0x4, RZ, 0xc0, !PT ;  /* 0x00000004df037812 */ /* 0x000fe4000780c0ff */
[----:B------:R-:W-:Y:S01]  /*4900*/  IMAD.IADD R0, R132, 0x1, R68 ;  /* 0x0000000184007824 */ /* 0x000fe200078e0244 */
[----:B------:R-:W3:Y:S04]  /*4910*/  LDSM.16.M88.4 R28, [R68+0x3000] ;  /* 0x00300000441c783b */ /* 0x000ee80000000200 */
[----:B------:R-:W4:Y:S04]  /*4920*/  LDSM.16.M88.4 R24, [R68+0x3800] ;  /* 0x003800004418783b */ /* 0x000f280000000200 */
[----:B------:R-:W4:Y:S04]  /*4930*/  LDSM.16.M88.4 R20, [R68+0x4000] ;  /* 0x004000004414783b */ /* 0x000f280000000200 */
[----:B------:R-:W4:Y:S04]  /*4940*/  LDSM.16.M88.4 R16, [R68+0x4800] ;  /* 0x004800004410783b */ /* 0x000f280000000200 */
[----:B------:R-:W4:Y:S04]  /*4950*/  LDSM.16.M88.4 R12, [R68+0x5000] ;  /* 0x00500000440c783b */ /* 0x000f280000000200 */
[----:B------:R-:W4:Y:S04]  /*4960*/  LDSM.16.M88.4 R8, [R68+0x5800] ;  /* 0x005800004408783b */ /* 0x000f280000000200 */
[----:B------:R3:W-:Y:S04]  /*4970*/  STL [R1+0xa0], R2 ;  /* 0x0000a00201007387 */ /* 0x0007e80000100800 */
[----:B------:R-:W4:Y:S01]  /*4980*/  LDSM.16.M88.4 R48, [R68+0x7000] ;  /* 0x007000004430783b */ /* 0x000f220000000200 */
[C---:B-1----:R-:W-:Y:S03]  /*4990*/  HMMA.16816.F32.BF16 R64, R4.reuse, R36, RZ ;  /* 0x000000240440723c */ /* 0x042fe600000418ff */
[----:B------:R-:W1:Y:S04]  /*49a0*/  LDSM.16.M88.4 R40, [R68+0x6000] ;  /* 0x006000004428783b */ /* 0x000e680000000200 */
[----:B------:R-:W1:Y:S01]  /*49b0*/  LDSM.16.M88.4 R44, [R68+0x6800] ;  /* 0x00680000442c783b */ /* 0x000e620000000200 */
[C---:B------:R-:W-:Y:S03]  /*49c0*/  HMMA.16816.F32.BF16 R60, R4.reuse, R38, RZ ;  /* 0x00000026043c723c */ /* 0x040fe600000418ff */
[----:B------:R-:W1:Y:S04]  /*49d0*/  LDSM.16.M88.4 R36, [R68+0x7800] ;  /* 0x007800004424783b */ /* 0x000e680000000200 */
[----:B------:R-:W-:Y:S01]  /*49e0*/  STL [R1+0xa4], R3 ;  /* 0x0000a40301007387 */ /* 0x000fe20000100800 */
[----:B--2---:R-:W-:Y:S01]  /*49f0*/  HMMA.16816.F32.BF16 R56, R4, R32, RZ ;  /* 0x000000200438723c */ /* 0x004fe200000418ff */
[----:B---3--:R-:W-:-:S02]  /*4a00*/  IMAD.IADD R2, R200, 0x1, R132 ;  /* 0x00000001c8027824 */ /* 0x008fc400078e0284 */
[----:B------:R-:W0:Y:S05]  /*4a10*/  LDGDEPBAR ;  /* 0x00000000000079af */ /* 0x000e2a0000000000 */
[C---:B------:R-:W-:Y:S01]  /*4a20*/  HMMA.16816.F32.BF16 R52, R4.reuse, R34, RZ ;  /* 0x000000220434723c */ /* 0x040fe200000418ff */
[----:B------:R-:W2:Y:S07]  /*4a30*/  LDSM.16.M88.4 R32, [R68+0x8000] ;  /* 0x008000004420783b */ /* 0x000eae0000000200 */
[C---:B------:R-:W-:Y:S08]  /*4a40*/  HMMA.16816.F32.BF16 R72, R4.reuse, R28, RZ ;  /* 0x0000001c0448723c */ /* 0x040ff000000418ff */
        /* <DEDUP_REMOVED lines=13> */
[----:B------:R1:W4:Y:S07]  /*4b20*/  LDSM.16.M88.4 R12, [R2] ;  /* 0x00000000020c783b */ /* 0x00032e0000000200 */
[C---:B------:R-:W-:Y:S08]  /*4b30*/  HMMA.16816.F32.BF16 R128, R4.reuse, R8, RZ ;  /* 0x000000080480723c */ /* 0x040ff000000418ff */
[C---:B------:R-:W-:Y:S01]  /*4b40*/  HMMA.16816.F32.BF16 R124, R4.reuse, R10, RZ ;  /* 0x0000000a047c723c */ /* 0x040fe200000418ff */
[----:B------:R-:W4:Y:S07]  /*4b50*/  LDSM.16.M88.4 R8, [R0+0x2800] ;  /* 0x002800000008783b */ /* 0x000f2e0000000200 */
[----:B------:R-:W-:Y:S01]  /*4b60*/  HMMA.16816.F32.BF16 R100, R4, R48, RZ ;  /* 0x000000300464723c */ /* 0x000fe200000418ff */
[----:B-1----:R-:W-:-:S05]  /*4b70*/  IMAD.MOV.U32 R2, RZ, RZ, 0x40 ;  /* 0x00000040ff027424 */ /* 0x002fca00078e00ff */
[----:B------:R-:W-:Y:S02]  /*4b80*/  SEL R216, R2, 0xffffffc0, !P0 ;  /* 0xffffffc002d87807 */ /* 0x000fe40004000000 */
[----:B------:R-:W-:Y:S03]  /*4b90*/  HMMA.16816.F32.BF16 R84, R4, R50, RZ ;  /* 0x000000320454723c */ /* 0x000fe600000418ff */
[----:B------:R-:W-:-:S05]  /*4ba0*/  IMAD.IADD R2, R216, 0x1, R68 ;  /* 0x00000001d8027824 */ /* 0x000fca00078e0244 */
[C---:B------:R-:W-:Y:S08]  /*4bb0*/  HMMA.16816.F32.BF16 R108, R4.reuse, R40, RZ ;  /* 0x00000028046c723c */ /* 0x040ff000000418ff */
[C---:B------:R-:W-:Y:S01]  /*4bc0*/  HMMA.16816.F32.BF16 R120, R4.reuse, R42, RZ ;  /* 0x0000002a0478723c */ /* 0x040fe200000418ff */
[----:B------:R-:W-:Y:S07]  /*4bd0*/  LDSM.16.M88.4 R40, [R0+0x3000] ;  /* 0x003000000028783b */ /* 0x000fee0000000200 */
[C---:B------:R-:W-:Y:S08]  /*4be0*/  HMMA.16816.F32.BF16 R104, R4.reuse, R44, RZ ;  /* 0x0000002c0468723c */ /* 0x040ff000000418ff */
[C---:B------:R-:W-:Y:S08]  /*4bf0*/  HMMA.16816.F32.BF16 R88, R4.reuse, R46, RZ ;  /* 0x0000002e0458723c */ /* 0x040ff000000418ff */
[C---:B------:R-:W-:Y:S08]  /*4c00*/  HMMA.16816.F32.BF16 R96, R4.reuse, R36, RZ ;  /* 0x000000240460723c */ /* 0x040ff000000418ff */
[C---:B------:R-:W-:Y:S01]  /*4c10*/  HMMA.16816.F32.BF16 R48, R4.reuse, R38, RZ ;  /* 0x000000260430723c */ /* 0x040fe200000418ff */
[----:B------:R-:W-:Y:S07]  /*4c20*/  LDSM.16.M88.4 R36, [R0+0x3800] ;  /* 0x003800000024783b */ /* 0x000fee0000000200 */
[C---:B--2---:R-:W-:Y:S08]  /*4c30*/  HMMA.16816.F32.BF16 R116, R4.reuse, R32, RZ ;  /* 0x000000200474723c */ /* 0x044ff000000418ff */
[C---:B------:R-:W-:Y:S01]  /*4c40*/  HMMA.16816.F32.BF16 R152, R4.reuse, R34, RZ ;  /* 0x000000220498723c */ /* 0x040fe200000418ff */
[----:B------:R-:W1:Y:S07]  /*4c50*/  LDSM.16.M88.4 R32, [R0+0x4000] ;  /* 0x004000000020783b */ /* 0x000e6e0000000200 */
        /* <DEDUP_REMOVED lines=19> */
[C---:B--2---:R-:W-:Y:S08]  /*4d90*/  HMMA.16816.F32.BF16 R236, R12.reuse, R4, R128 ;  /* 0x000000040cec723c */ /* 0x044ff00000041880 */
[C---:B---3--:R-:W-:Y:S08]  /*4da0*/  HMMA.16816.F32.BF16 R56, R12.reuse, R16, R160 ;  /* 0x000000100c38723c */ /* 0x048ff000000418a0 */
[C---:B------:R-:W-:Y:S01]  /*4db0*/  HMMA.16816.F32.BF16 R212, R12.reuse, R6, R124 ;  /* 0x000000060cd4723c */ /* 0x040fe2000004187c */
[----:B------:R-:W2:Y:S07]  /*4dc0*/  LDSM.16.M88.4 R4, [R0+0x8000] ;  /* 0x008000000004783b */ /* 0x000eae0000000200 */
[C---:B----4-:R-:W-:Y:S08]  /*4dd0*/  HMMA.16816.F32.BF16 R240, R12.reuse, R10, R140 ;  /* 0x0000000a0cf0723c */ /* 0x050ff0000004188c */
[C---:B------:R-:W-:Y:S01]  /*4de0*/  HMMA.16816.F32.BF16 R160, R12.reuse, R18, R168 ;  /* 0x000000120ca0723c */ /* 0x040fe200000418a8 */
[----:B------:R-:W-:Y:S07]  /*4df0*/  LDSM.16.M88.4 R16, [R0+0x9000] ;  /* 0x009000000010783b */ /* 0x000fee0000000200 */
[C---:B------:R-:W-:Y:S08]  /*4e00*/  HMMA.16816.F32.BF16 R140, R12.reuse, R20, R108 ;  /* 0x000000140c8c723c */ /* 0x040ff0000004186c */
[C---:B------:R-:W-:Y:S01]  /*4e10*/  HMMA.16816.F32.BF16 R208, R12.reuse, R22, R120 ;  /* 0x000000160cd0723c */ /* 0x040fe20000041878 */
[----:B------:R-:W3:Y:S07]  /*4e20*/  LDSM.16.M88.4 R20, [R0+0x8800] ;  /* 0x008800000014783b */ /* 0x000eee0000000200 */
[C---:B------:R-:W-:Y:S08]  /*4e30*/  HMMA.16816.F32.BF16 R128, R12.reuse, R24, R104 ;  /* 0x000000180c80723c */ /* 0x040ff00000041868 */
[C---:B------:R-:W-:Y:S01]  /*4e40*/  HMMA.16816.F32.BF16 R124, R12.reuse, R26, R88 ;  /* 0x0000001a0c7c723c */ /* 0x040fe20000041858 */
[----:B------:R4:W3:Y:S07]  /*4e50*/  LDSM.16.M88.4 R24, [R0+0x9800] ;  /* 0x009800000018783b */ /* 0x0008ee0000000200 */
[C---:B------:R-:W-:Y:S08]  /*4e60*/  HMMA.16816.F32.BF16 R52, R12.reuse, R40, R72 ;  /* 0x000000280c34723c */ /* 0x040ff00000041848 */
[----:B------:R-:W-:Y:S01]  /*4e70*/  HMMA.16816.F32.BF16 R44, R12, R42, R76 ;  /* 0x0000002a0c2c723c */ /* 0x000fe2000004184c */
[----:B----4-:R-:W-:-:S07]  /*4e80*/  IMAD.IADD R0, R200, 0x1, R216 ;  /* 0x00000001c8007824 */ /* 0x010fce00078e02d8 */
[----:B------:R-:W-:Y:S01]  /*4e90*/  HMMA.16816.F32.BF16 R40, R12, R36, R80 ;  /* 0x000000240c28723c */ /* 0x000fe20000041850 */
[----:B------:R-:W-:-:S07]  /*4ea0*/  IMAD.IADD R3, R132, 0x1, R0 ;  /* 0x0000000184037824 */ /* 0x000fce00078e0200 */
[C---:B------:R-:W-:Y:S08]  /*4eb0*/  HMMA.16816.F32.BF16 R36, R12.reuse, R38, R92 ;  /* 0x000000260c24723c */ /* 0x040ff0000004185c */
[C---:B------:R-:W-:Y:S01]  /*4ec0*/  HMMA.16816.F32.BF16 R156, R12.reuse, R8, R156 ;  /* 0x000000080c9c723c */ /* 0x040fe2000004189c */
[----:B------:R4:W-:Y:S07]  /*4ed0*/  LDSM.16.M88.4 R8, [R0] ;  /* 0x000000000008783b */ /* 0x0009ee0000000200 */
[C---:B------:R-:W-:Y:S08]  /*4ee0*/  HMMA.16816.F32.BF16 R120, R12.reuse, R28, R100 ;  /* 0x0000001c0c78723c */ /* 0x040ff00000041864 */
[C---:B------:R-:W-:Y:S01]  /*4ef0*/  HMMA.16816.F32.BF16 R88, R12.reuse, R30, R84 ;  /* 0x0000001e0c58723c */ /* 0x040fe20000041854 */
[----:B------:R-:W-:Y:S07]  /*4f00*/  LDSM.16.M88.4 R28, [R2+0x2800] ;  /* 0x00280000021c783b */ /* 0x000fee0000000200 */
[----:B-1----:R-:W-:Y:S01]  /*4f10*/  HMMA.16816.F32.BF16 R112, R12, R32, R96 ;  /* 0x000000200c70723c */ /* 0x002fe20000041860 */
[----:B----4-:R-:W-:-:S05]  /*4f20*/  IMAD.IADD R0, R132, 0x1, R2 ;  /* 0x0000000184007824 */ /* 0x010fca00078e0202 */
[----:B------:R-:W-:Y:S02]  /*4f30*/  LDSM.16.M88.4 R76, [R0+0x2000] ;  /* 0x00200000004c783b */ /* 0x000fe40000000200 */
[C---:B------:R-:W-:Y:S02]  /*4f40*/  HMMA.16816.F32.BF16 R108, R12.reuse, R34, R48 ;  /* 0x000000220c6c723c */ /* 0x040fe40000041830 */
[----:B------:R-:W1:Y:S04]  /*4f50*/  LDSM.16.M88.4 R32, [R2+0x2000] ;  /* 0x002000000220783b */ /* 0x000e680000000200 */
[----:B------:R-:W-:Y:S02]  /*4f60*/  LDSM.16.M88.4 R48, [R2+0x5000] ;  /* 0x005000000230783b */ /* 0x000fe40000000200 */
[C---:B--2---:R-:W-:Y:S08]  /*4f70*/  HMMA.16816.F32.BF16 R104, R12.reuse, R4, R116 ;  /* 0x000000040c68723c */ /* 0x044ff00000041874 */
[C---:B------:R-:W-:Y:S01]  /*4f80*/  HMMA.16816.F32.BF16 R100, R12.reuse, R6, R152 ;  /* 0x000000060c64723c */ /* 0x040fe20000041898 */
[----:B------:R-:W-:Y:S07]  /*4f90*/  LDSM.16.M88.4 R4, [R2+0x4800] ;  /* 0x004800000204783b */ /* 0x000fee0000000200 */
[C---:B---3--:R-:W-:Y:S08]  /*4fa0*/  HMMA.16816.F32.BF16 R96, R12.reuse, R20, R136 ;  /* 0x000000140c60723c */ /* 0x048ff00000041888 */
[C---:B------:R-:W-:Y:S01]  /*4fb0*/  HMMA.16816.F32.BF16 R92, R12.reuse, R22, R148 ;  /* 0x000000160c5c723c */ /* 0x040fe20000041894 */
[----:B------:R-:W2:Y:S07]  /*4fc0*/  LDSM.16.M88.4 R20, [R2+0x3000] ;  /* 0x003000000214783b */ /* 0x000eae0000000200 */
[C---:B------:R-:W-:Y:S08]  /*4fd0*/  HMMA.16816.F32.BF16 R84, R12.reuse, R16, R164 ;  /* 0x000000100c54723c */ /* 0x040ff000000418a4 */
[C---:B------:R-:W-:Y:S01]  /*4fe0*/  HMMA.16816.F32.BF16 R80, R12.reuse, R18, R176 ;  /* 0x000000120c50723c */ /* 0x040fe200000418b0 */
[----:B------:R-:W3:Y:S07]  /*4ff0*/  LDSM.16.M88.4 R16, [R2+0x3800] ;  /* 0x003800000210783b */ /* 0x000eee0000000200 */
[C---:B------:R-:W-:Y:S08]  /*5000*/  HMMA.16816.F32.BF16 R72, R12.reuse, R24, R196 ;  /* 0x000000180c48723c */ /* 0x040ff000000418c4 */
[----:B------:R-:W-:Y:S01]  /*5010*/  HMMA.16816.F32.BF16 R64, R12, R26, R188 ;  /* 0x0000001a0c40723c */ /* 0x000fe200000418bc */
[----:B------:R-:W4:Y:S04]  /*5020*/  LDSM.16.M88.4 R12, [R2+0x4000] ;  /* 0x00400000020c783b */ /* 0x000f280000000200 */
[----:B------:R-:W-:Y:S03]  /*5030*/  LDSM.16.M88.4 R24, [R2+0x8000] ;  /* 0x008000000218783b */ /* 0x000fe60000000200 */
[C---:B-1----:R-:W-:Y:S08]  /*5040*/  HMMA.16816.F32.BF16 R168, R8.reuse, R32, R192 ;  /* 0x0000002008a8723c */ /* 0x042ff000000418c0 */
[C---:B------:R-:W-:Y:S01]  /*5050*/  HMMA.16816.F32.BF16 R204, R8.reuse, R34, R184 ;  /* 0x0000002208cc723c */ /* 0x040fe200000418b8 */
[----:B------:R-:W-:Y:S07]  /*5060*/  LDSM.16.M88.4 R32, [R2+0x7000] ;  /* 0x007000000220783b */ /* 0x000fee0000000200 */
[C---:B------:R-:W-:Y:S08]  /*5070*/  HMMA.16816.F32.BF16 R196, R8.reuse, R28, R180 ;  /* 0x0000001c08c4723c */ /* 0x040ff000000418b4 */
[C---:B------:R-:W-:Y:S01]  /*5080*/  HMMA.16816.F32.BF16 R188, R8.reuse, R30, R172 ;  /* 0x0000001e08bc723c */ /* 0x040fe200000418ac */
[----:B------:R-:W-:Y:S07]  /*5090*/  LDSM.16.M88.4 R28, [R2+0x7800] ;  /* 0x00780000021c783b */ /* 0x000fee0000000200 */
[C---:B--2---:R-:W-:Y:S01]  /*50a0*/  HMMA.16816.F32.BF16 R180, R8.reuse, R20, R52 ;  /* 0x0000001408b4723c */ /* 0x044fe20000041834 */
[----:B------:R-:W-:Y:S07]  /*50b0*/  LDSM.16.M88.4 R52, [R0+0x4000] ;  /* 0x004000000034783b */ /* 0x000fee0000000200 */
[C---:B------:R-:W-:Y:S01]  /*50c0*/  HMMA.16816.F32.BF16 R200, R8.reuse, R22, R44 ;  /* 0x0000001608c8723c */ /* 0x040fe2000004182c */
[----:B------:R-:W1:Y:S04]  /*50d0*/  LDSM.16.M88.4 R44, [R2+0x5800] ;  /* 0x00580000022c783b */ /* 0x000e680000000200 */
[----:B------:R-:W-:Y:S03]  /*50e0*/  LDSM.16.M88.4 R20, [R2+0x8800] ;  /* 0x008800000214783b */ /* 0x000fe60000000200 */
[C---:B---3--:R-:W-:Y:S01]  /*50f0*/  HMMA.16816.F32.BF16 R192, R8.reuse, R16, R40 ;  /* 0x0000001008c0723c */ /* 0x048fe20000041828 */
[----:B------:R-:W2:Y:S07]  /*5100*/  LDSM.16.M88.4 R40, [R2+0x6000] ;  /* 0x006000000228783b */ /* 0x000eae0000000200 */
[C---:B------:R-:W-:Y:S01]  /*5110*/  HMMA.16816.F32.BF16 R184, R8.reuse, R18, R36 ;  /* 0x0000001208b8723c */ /* 0x040fe20000041824 */
[----:B------:R-:W3:Y:S04]  /*5120*/  LDSM.16.M88.4 R36, [R2+0x6800] ;  /* 0x006800000224783b */ /* 0x000ee80000000200 */
[----:B------:R-:W3:Y:S03]  /*5130*/  LDSM.16.M88.4 R16, [R2+0x9000] ;  /* 0x009000000210783b */ /* 0x000ee60000000200 */
[C---:B----4-:R-:W-:Y:S01]  /*5140*/  HMMA.16816.F32.BF16 R176, R8.reuse, R12, R60 ;  /* 0x0000000c08b0723c */ /* 0x050fe2000004183c */
[----:B------:R-:W-:Y:S07]  /*5150*/  LDSM.16.M88.4 R60, [R0+0x2800] ;  /* 0x00280000003c783b */ /* 0x000fee0000000200 */
[C---:B------:R-:W-:Y:S01]  /*5160*/  HMMA.16816.F32.BF16 R172, R8.reuse, R14, R144 ;  /* 0x0000000e08ac723c */ /* 0x040fe20000041890 */
[----:B------:R4:W3:Y:S07]  /*5170*/  LDSM.16.M88.4 R12, [R2+0x9800] ;  /* 0x00980000020c783b */ /* 0x0008ee0000000200 */
[C---:B------:R-:W-:Y:S01]  /*5180*/  HMMA.16816.F32.BF16 R164, R8.reuse, R4, R56 ;  /* 0x0000000408a4723c */ /* 0x040fe20000041838 */
[----:B------:R-:W-:Y:S07]  /*5190*/  LDSM.16.M88.4 R56, [R0+0x3800] ;  /* 0x003800000038783b */ /* 0x000fee0000000200 */
[C---:B------:R-:W-:Y:S01]  /*51a0*/  HMMA.16816.F32.BF16 R160, R8.reuse, R6, R160 ;  /* 0x0000000608a0723c */ /* 0x040fe200000418a0 */
[----:B------:R2:W3:Y:S07]  /*51b0*/  LDSM.16.M88.4 R4, [R3] ;  /* 0x000000000304783b */ /* 0x0004ee0000000200 */
[----:B------:R-:W-:Y:S01]  /*51c0*/  HMMA.16816.F32.BF16 R156, R8, R48, R156 ;  /* 0x00000030089c723c */ /* 0x000fe2000004189c */
[----:B----4-:R-:W-:-:S07]  /*51d0*/  SHF.R.U32.HI R2, RZ, 0x2, R223 ;  /* 0x00000002ff027819 */ /* 0x010fce00000116df */
[C---:B------:R-:W-:Y:S01]  /*51e0*/  HMMA.16816.F32.BF16 R152, R8.reuse, R50, R240 ;  /* 0x000000320898723c */ /* 0x040fe200000418f0 */
[----:B------:R-:W-:Y:S07]  /*51f0*/  LDSM.16.M88.4 R48, [R0+0x4800] ;  /* 0x004800000030783b */ /* 0x000fee0000000200 */
[----:B-1----:R-:W-:Y:S01]  /*5200*/  HMMA.16816.F32.BF16 R148, R8, R44, R236 ;  /* 0x0000002c0894723c */ /* 0x002fe200000418ec */
[----:B--2--5:R-:W-:-:S07]  /*5210*/  IADD3 R3, PT, PT, R70, -R71, -R218 ;  /* 0x8000004746037210 */ /* 0x024fce0007ffe8da */
[C---:B------:R-:W-:Y:S01]  /*5220*/  HMMA.16816.F32.BF16 R144, R8.reuse, R46, R212 ;  /* 0x0000002e0890723c */ /* 0x040fe200000418d4 */
[----:B------:R-:W-:Y:S07]  /*5230*/  LDSM.16.M88.4 R44, [R0+0x5000] ;  /* 0x00500000002c783b */ /* 0x000fee0000000200 */
[C---:B------:R-:W-:Y:S08]  /*5240*/  HMMA.16816.F32.BF16 R140, R8.reuse, R40, R140 ;  /* 0x00000028088c723c */ /* 0x040ff0000004188c */
[C---:B------:R-:W-:Y:S01]  /*5250*/  HMMA.16816.F32.BF16 R136, R8.reuse, R42, R208 ;  /* 0x0000002a0888723c */ /* 0x040fe200000418d0 */
[----:B------:R-:W-:Y:S07]  /*5260*/  LDSM.16.M88.4 R40, [R0+0x5800] ;  /* 0x005800000028783b */ /* 0x000fee0000000200 */
[C---:B---3--:R-:W-:Y:S08]  /*5270*/  HMMA.16816.F32.BF16 R128, R8.reuse, R36, R128 ;  /* 0x000000240880723c */ /* 0x048ff00000041880 */
[C---:B------:R-:W-:Y:S01]  /*5280*/  HMMA.16816.F32.BF16 R124, R8.reuse, R38, R124 ;  /* 0x00000026087c723c */ /* 0x040fe2000004187c */
[----:B------:R-:W-:Y:S07]  /*5290*/  LDSM.16.M88.4 R36, [R0+0x6000] ;  /* 0x006000000024783b */ /* 0x000fee0000000200 */
[C---:B------:R-:W-:Y:S08]  /*52a0*/  HMMA.16816.F32.BF16 R120, R8.reuse, R32, R120 ;  /* 0x000000200878723c */ /* 0x040ff00000041878 */
[C---:B------:R-:W-:Y:S01]  /*52b0*/  HMMA.16816.F32.BF16 R116, R8.reuse, R34, R88 ;  /* 0x000000220874723c */ /* 0x040fe20000041858 */
[----:B------:R-:W1:Y:S04]  /*52c0*/  LDSM.16.M88.4 R88, [R0+0x3000] ;  /* 0x003000000058783b */ /* 0x000e680000000200 */
[----:B------:R-:W-:Y:S03]  /*52d0*/  LDSM.16.M88.4 R32, [R0+0x6800] ;  /* 0x006800000020783b */ /* 0x000fe60000000200 */
[C---:B------:R-:W-:Y:S08]  /*52e0*/  HMMA.16816.F32.BF16 R112, R8.reuse, R28, R112 ;  /* 0x0000001c0870723c */ /* 0x040ff00000041870 */
[C---:B------:R-:W-:Y:S01]  /*52f0*/  HMMA.16816.F32.BF16 R108, R8.reuse, R30, R108 ;  /* 0x0000001e086c723c */ /* 0x040fe2000004186c */
[----:B------:R-:W-:Y:S07]  /*5300*/  LDSM.16.M88.4 R28, [R0+0x7000] ;  /* 0x00700000001c783b */ /* 0x000fee0000000200 */
[C---:B------:R-:W-:Y:S08]  /*5310*/  HMMA.16816.F32.BF16 R104, R8.reuse, R24, R104 ;  /* 0x000000180868723c */ /* 0x040ff00000041868 */
        /* <DEDUP_REMOVED lines=9> */
[----:B------:R-:W-:Y:S08]  /*53b0*/  HMMA.16816.F32.BF16 R64, R8, R14, R64 ;  /* 0x0000000e0840723c */ /* 0x000ff00000041840 */
[C---:B------:R-:W-:Y:S08]  /*53c0*/  HMMA.16816.F32.BF16 R8, R4.reuse, R76, R168 ;  /* 0x0000004c0408723c */ /* 0x040ff000000418a8 */
[C---:B------:R-:W-:Y:S08]  /*53d0*/  HMMA.16816.F32.BF16 R12, R4.reuse, R78, R204 ;  /* 0x0000004e040c723c */ /* 0x040ff000000418cc */
[C---:B-1----:R-:W-:Y:S03]  /*53e0*/  HMMA.16816.F32.BF16 R248, R4.reuse, R90, R200 ;  /* 0x0000005a04f8723c */ /* 0x042fe600000418c8 */
[----:B------:R-:W-:Y:S04]  /*53f0*/  STL.64 [R1], R8 ;  /* 0x0000000801007387 */ /* 0x000fe80000100a00 */
[----:B------:R1:W-:Y:S01]  /*5400*/  STL.64 [R1+0x8], R10 ;  /* 0x0000080a01007387 */ /* 0x0003e20000100a00 */
[C---:B------:R-:W-:Y:S03]  /*5410*/  HMMA.16816.F32.BF16 R200, R4.reuse, R44, R156 ;  /* 0x0000002c04c8723c */ /* 0x040fe6000004189c */
[----:B------:R-:W-:Y:S04]  /*5420*/  STL.64 [R1+0x80], R12 ;  /* 0x0000800c01007387 */ /* 0x000fe80000100a00 */
[----:B------:R3:W-:Y:S01]  /*5430*/  STL.64 [R1+0x88], R14 ;  /* 0x0000880e01007387 */ /* 0x0007e20000100a00 */
[----:B--2---:R-:W-:Y:S01]  /*5440*/  HMMA.16816.F32.BF16 R156, R4, R24, R112 ;  /* 0x00000018049c723c */ /* 0x004fe20000041870 */
[----:B------:R-:W-:-:S07]  /*5450*/  VIADD R115, R234, 0xffffffff ;  /* 0xffffffffea737836 */ /* 0x000fce0000000000 */
[C---:B------:R-:W-:Y:S08]  /*5460*/  HMMA.16816.F32.BF16 R244, R4.reuse, R56, R192 ;  /* 0x0000003804f4723c */ /* 0x040ff000000418c0 */
[C---:B------:R-:W-:Y:S08]  /*5470*/  HMMA.16816.F32.BF16 R240, R4.reuse, R58, R184 ;  /* 0x0000003a04f0723c */ /* 0x040ff000000418b8 */
[C---:B-1----:R-:W-:Y:S08]  /*5480*/  HMMA.16816.F32.BF16 R8, R4.reuse, R60, R196 ;  /* 0x0000003c0408723c */ /* 0x042ff000000418c4 */
[C---:B---3--:R-:W-:Y:S08]  /*5490*/  HMMA.16816.F32.BF16 R12, R4.reuse, R62, R188 ;  /* 0x0000003e040c723c */ /* 0x048ff000000418bc */
[C---:B------:R-:W-:Y:S03]  /*54a0*/  HMMA.16816.F32.BF16 R236, R4.reuse, R52, R176 ;  /* 0x0000003404ec723c */ /* 0x040fe600000418b0 */
[----:B------:R-:W-:Y:S04]  /*54b0*/  STL.64 [R1+0x70], R8 ;  /* 0x0000700801007387 */ /* 0x000fe80000100a00 */
[----:B------:R1:W-:Y:S01]  /*54c0*/  STL.64 [R1+0x78], R10 ;  /* 0x0000780a01007387 */ /* 0x0003e20000100a00 */
[C---:B------:R-:W-:Y:S03]  /*54d0*/  HMMA.16816.F32.BF16 R212, R4.reuse, R54, R172 ;  /* 0x0000003604d4723c */ /* 0x040fe600000418ac */
[----:B------:R-:W-:Y:S04]  /*54e0*/  STL.64 [R1+0x20], R12 ;  /* 0x0000200c01007387 */ /* 0x000fe80000100a00 */
[----:B------:R-:W-:Y:S01]  /*54f0*/  STL.64 [R1+0x28], R14 ;  /* 0x0000280e01007387 */ /* 0x000fe20000100a00 */
[C---:B------:R-:W-:Y:S03]  /*5500*/  HMMA.16816.F32.BF16 R208, R4.reuse, R48, R164 ;  /* 0x0000003004d0723c */ /* 0x040fe600000418a4 */
[----:B------:R-:W2:Y:S05]  /*5510*/  LDSM.16.M88.4 R12, [R0+0x9000] ;  /* 0x00900000000c783b */ /* 0x000eaa0000000200 */
[C---:B------:R-:W-:Y:S08]  /*5520*/  HMMA.16816.F32.BF16 R192, R4.reuse, R40, R148 ;  /* 0x0000002804c0723c */ /* 0x040ff00000041894 */
[C---:B------:R-:W-:Y:S08]  /*5530*/  HMMA.16816.F32.BF16 R204, R4.reuse, R50, R160 ;  /* 0x0000003204cc723c */ /* 0x040ff000000418a0 */
[----:B-1----:R-:W-:Y:S01]  /*5540*/  HMMA.16816.F32.BF16 R8, R4, R88, R180 ;  /* 0x000000580408723c */ /* 0x002fe200000418b4 */
[----:B------:R-:W-:-:S05]  /*5550*/  IMAD.MOV.U32 R88, RZ, RZ, R226 ;  /* 0x000000ffff587224 */ /* 0x000fca00078e00e2 */
[----:B------:R-:W-:Y:S02]  /*5560*/  ISETP.GT.AND P0, PT, R115, R88, PT ;  /* 0x000000587300720c */ /* 0x000fe40003f04270 */
[C---:B------:R-:W-:Y:S08]  /*5570*/  HMMA.16816.F32.BF16 R196, R4.reuse, R46, R152 ;  /* 0x0000002e04c4723c */ /* 0x040ff00000041898 */
[C---:B------:R-:W-:Y:S03]  /*5580*/  HMMA.16816.F32.BF16 R188, R4.reuse, R42, R144 ;  /* 0x0000002a04bc723c */ /* 0x040fe60000041890 */
[----:B------:R-:W-:Y:S04]  /*5590*/  STL.64 [R1+0x10], R8 ;  /* 0x0000100801007387 */ /* 0x000fe80000100a00 */
[----:B------:R-:W-:Y:S01]  /*55a0*/  STL.64 [R1+0x18], R10 ;  /* 0x0000180a01007387 */ /* 0x000fe20000100a00 */
[----:B------:R-:W-:Y:S03]  /*55b0*/  HMMA.16816.F32.BF16 R184, R4, R36, R140 ;  /* 0x0000002404b8723c */ /* 0x000fe6000004188c */
[----:B------:R1:W3:Y:S01]  /*55c0*/  LDSM.16.M88.4 R8, [R0+0x9800] ;  /* 0x009800000008783b */ /* 0x0002e20000000200 */
[----:B------:R-:W-:-:S04]  /*55d0*/  DEPBAR.LE SB0, 0x0 ;  /* 0x000080000000791a */ /* 0x000fc80000000000 */
[C---:B------:R-:W-:Y:S08]  /*55e0*/  HMMA.16816.F32.BF16 R180, R4.reuse, R38, R136 ;  /* 0x0000002604b4723c */ /* 0x040ff00000041888 */
[C---:B------:R-:W-:Y:S08]  /*55f0*/  HMMA.16816.F32.BF16 R176, R4.reuse, R32, R128 ;  /* 0x0000002004b0723c */ /* 0x040ff00000041880 */
[----:B------:R-:W-:Y:S01]  /*5600*/  HMMA.16816.F32.BF16 R172, R4, R34, R124 ;  /* 0x0000002204ac723c */ /* 0x000fe2000004187c */
[----:B-1----:R-:W-:-:S04]  /*5610*/  LOP3.LUT R0, R220, 0x1f0, RZ, 0xc0, !PT ;  /* 0x000001f0dc007812 */ /* 0x002fc800078ec0ff */
[----:B------:R-:W-:Y:S02]  /*5620*/  LOP3.LUT R0, R0, 0x7, R2, 0xf8, !PT ;  /* 0x0000000700007812 */ /* 0x000fe400078ef802 */
[----:B------:R-:W-:Y:S01]  /*5630*/  IADD3 R2, PT, PT, R133, R70, -R71 ;  /* 0x0000004685027210 */ /* 0x000fe20007ffe847 */
[----:B------:R-:W-:Y:S02]  /*5640*/  HMMA.16816.F32.BF16 R164, R4, R28, R120 ;  /* 0x0000001c04a4723c */ /* 0x000fe40000041878 */
[----:B------:R-:W-:-:S04]  /*5650*/  IMAD R0, R225, 0x40, R0 ;  /* 0x00000040e1007824 */ /* 0x000fc800078e0200 */
[C---:B------:R-:W-:Y:S02]  /*5660*/  IMAD.IADD R2, R0.reuse, 0x1, R2 ;  /* 0x0000000100027824 */ /* 0x040fe400078e0202 */
[----:B------:R-:W-:Y:S01]  /*5670*/  IMAD.IADD R0, R0, 0x1, R3 ;  /* 0x0000000100007824 */ /* 0x000fe200078e0203 */
[C---:B--2---:R-:W-:Y:S02]  /*5680*/  HMMA.16816.F32.BF16 R148, R4.reuse, R12, R84 ;  /* 0x0000000c0494723c */ /* 0x044fe40000041854 */
[C-C-:B------:R-:W-:Y:S02]  /*5690*/  VIADDMNMX R225, R2.reuse, 0x1, R70.reuse, PT ;  /* 0x0000000102e17846 */ /* 0x140fe40003800146 */
[----:B------:R-:W-:Y:S02]  /*56a0*/  VIADDMNMX R228, R2, 0x9, R70, PT ;  /* 0x0000000902e47846 */ /* 0x000fe40003800146 */
[----:B------:R-:W-:Y:S02]  /*56b0*/  VIADDMNMX R226, R0, 0x8, RZ, !PT ;  /* 0x0000000800e27846 */ /* 0x000fe400078001ff */
[C---:B------:R-:W-:Y:S08]  /*56c0*/  HMMA.16816.F32.BF16 R160, R4.reuse, R30, R116 ;  /* 0x0000001e04a0723c */ /* 0x040ff00000041874 */
[C---:B------:R-:W-:Y:S08]  /*56d0*/  HMMA.16816.F32.BF16 R124, R4.reuse, R26, R108 ;  /* 0x0000001a047c723c */ /* 0x040ff0000004186c */
[C---:B------:R-:W-:Y:S08]  /*56e0*/  HMMA.16816.F32.BF16 R120, R4.reuse, R20, R104 ;  /* 0x000000140478723c */ /* 0x040ff00000041868 */
[C---:B------:R-:W-:Y:S08]  /*56f0*/  HMMA.16816.F32.BF16 R128, R4.reuse, R22, R100 ;  /* 0x000000160480723c */ /* 0x040ff00000041864 */
[C---:B------:R-:W-:Y:S08]  /*5700*/  HMMA.16816.F32.BF16 R136, R4.reuse, R16, R96 ;  /* 0x000000100488723c */ /* 0x040ff00000041860 */
[C---:B------:R-:W-:Y:S08]  /*5710*/  HMMA.16816.F32.BF16 R144, R4.reuse, R18, R92 ;  /* 0x000000120490723c */ /* 0x040ff0000004185c */
[----:B------:R-:W-:Y:S01]  /*5720*/  HMMA.16816.F32.BF16 R152, R4, R14, R80 ;  /* 0x0000000e0498723c */ /* 0x000fe20000041850 */
[----:B------:R-:W-:-:S02]  /*5730*/  LOP3.LUT R83, R224, 0x200, RZ, 0xc0, !PT ;  /* 0x00000200e0537812 */ /* 0x000fc400078ec0ff */
[----:B------:R-:W-:-:S05]  /*5740*/  VIMNMX R224, PT, PT, RZ, R0, !PT ;  /* 0x00000000ffe07248 */ /* 0x000fca0007fe0100 */
[C---:B---3--:R-:W-:Y:S08]  /*5750*/  HMMA.16816.F32.BF16 R140, R4.reuse, R8, R72 ;  /* 0x00000008048c723c */ /* 0x048ff00000041848 */
[----:B------:R-:W-:Y:S01]  /*5760*/  HMMA.16816.F32.BF16 R84, R4, R10, R64 ;  /* 0x0000000a0454723c */ /* 0x000fe20000041840 */
[----:B------:R-:W-:Y:S06]  /*5770*/  BAR.SYNC.DEFER_BLOCKING 0x0 ;  /* 0x0000000000007b1d */ /* 0x000fec0000010000 */
[----:B------:R-:W-:-:S13]  /*5780*/  @!P0 BRA `(.L_x_3069) ;  /* 0x0000000c00b48947 */ /* 0x000fda0003800000 */
[----:B------:R-:W2:Y:S01]  /*5790*/  LDL.64 R170, [R1+0x60] ;  /* 0x0000600001aa7983 */ /* 0x000ea20000100a00 */
[----:B------:R-:W-:Y:S01]  /*57a0*/  BSSY.RECONVERGENT B0, `(.L_x_3070) ;  /* 0x0000053000007945 */ /* 0x000fe20003800200 */
        /* <DEDUP_REMOVED lines=14> */
.L_x_3071:
[----:B------:R-:W2:Y:S01]  /*5890*/  LD.E R2, desc[UR4][R134.64+0x170] ;  /* 0x0001700486027980 */ /* 0x000ea2000c101900 */
[----:B------:R-:W-:Y:S02]  /*58a0*/  IMAD.MOV.U32 R12, RZ, RZ, R235 ;  /* 0x000000ffff0c7224 */ /* 0x000fe400078e00eb */
[----:B------:R-:W-:Y:S01]  /*58b0*/  IMAD.MOV.U32 R11, RZ, RZ, R252 ;  /* 0x000000ffff0b7224 */ /* 0x000fe200078e00fc */
[----:B------:R-:W3:Y:S01]  /*58c0*/  LDL.64 R14, [R1+0x30] ;  /* 0x00003000010e7983 */ /* 0x000ee20000100a00 */
[----:B------:R-:W-:Y:S01]  /*58d0*/  LEA R8, R234, 0xfffffe00, 0x8 ;  /* 0xfffffe00ea087811 */ /* 0x000fe200078e40ff */
[----:B------:R-:W-:-:S03]  /*58e0*/  IMAD.MOV.U32 R4, RZ, RZ, RZ ;  /* 0x000000ffff047224 */ /* 0x000fc600078e00ff */
        /* <DEDUP_REMOVED lines=9> */
[----:B------:R-:W-:-:S04]  /*5980*/  IMAD R3, R3, R0, RZ ;  /* 0x0000000003037224 */ /* 0x000fc800078e02ff */
[----:B------:R-:W-:Y:S01]  /*5990*/  IMAD.HI.U32 R4, R5, R3, R4 ;  /* 0x0000000305047227 */ /* 0x000fe200078e0004 */
[----:B------:R-:W-:-:S03]  /*59a0*/  MOV R5, R6 ;  /* 0x0000000600057202 */ /* 0x000fc60000000f00 */
[----:B------:R-:W-:-:S04]  /*59b0*/  IMAD.MOV R3, RZ, RZ, -R9 ;  /* 0x000000ffff037224 */ /* 0x000fc800078e0a09 */
[----:B------:R-:W-:Y:S02]  /*59c0*/  IMAD.MOV.U32 R6, RZ, RZ, R3 ;  /* 0x000000ffff067224 */ /* 0x000fe400078e0003 */
[----:B------:R-:W-:-:S04]  /*59d0*/  IMAD.HI.U32 R3, R4, R5, RZ ;  /* 0x0000000504037227 */ /* 0x000fc800078e00ff */
[----:B------:R-:W-:-:S04]  /*59e0*/  IMAD.HI.U32 R4, R4, R7, RZ ;  /* 0x0000000704047227 */ /* 0x000fc800078e00ff */
[-C--:B------:R-:W-:Y:S02]  /*59f0*/  IMAD R5, R3, R6.reuse, R5 ;  /* 0x0000000603057224 */ /* 0x080fe400078e0205 */
[----:B------:R-:W-:-:S05]  /*5a00*/  IMAD R6, R4, R6, R7 ;  /* 0x0000000604067224 */ /* 0x000fca00078e0207 */
        /* <DEDUP_REMOVED lines=8> */
[----:B------:R-:W-:Y:S01]  /*5a90*/  ISETP.GE.AND P0, PT, R0, RZ, PT ;  /* 0x000000ff0000720c */ /* 0x000fe20003f06270 */
[----:B------:R-:W-:Y:S01]  /*5aa0*/  @!P3 VIADD R4, R4, 0x1 ;  /* 0x000000010404b836 */ /* 0x000fe20000000000 */
[----:B------:R-:W-:-:S02]  /*5ab0*/  ISETP.GE.AND P2, PT, R5, RZ, PT ;  /* 0x000000ff0500720c */ /* 0x000fc40003f46270 */
[----:B------:R-:W-:Y:S01]  /*5ac0*/  @!P1 IADD3 R3, PT, PT, R3, 0x1, RZ ;  /* 0x0000000103039810 */ /* 0x000fe20007ffe0ff */
[----:B------:R-:W-:-:S03]  /*5ad0*/  @P5 VIADD R4, R4, 0x1 ;  /* 0x0000000104045836 */ /* 0x000fc60000000000 */
[----:B------:R-:W-:Y:S02]  /*5ae0*/  @P4 IADD3 R3, PT, PT, R3, 0x1, RZ ;  /* 0x0000000103034810 */ /* 0x000fe40007ffe0ff */
[----:B------:R-:W-:Y:S02]  /*5af0*/  MOV R0, R4 ;  /* 0x0000000400007202 */ /* 0x000fe40000000f00 */
[----:B------:R-:W-:Y:S01]  /*5b00*/  ISETP.NE.AND P1, PT, R2, RZ, PT ;  /* 0x000000ff0200720c */ /* 0x000fe20003f25270 */
[----:B------:R-:W-:Y:S01]  /*5b10*/  @!P0 IMAD.MOV R3, RZ, RZ, -R3 ;  /* 0x000000ffff038224 */ /* 0x000fe200078e0a03 */
[----:B------:R-:W-:Y:S02]  /*5b20*/  LOP3.LUT R4, RZ, R2, RZ, 0x33, !PT ;  /* 0x00000002ff047212 */ /* 0x000fe400078e33ff */
[----:B------:R-:W-:Y:S02]  /*5b30*/  @!P2 IADD3 R0, PT, PT, -R0, RZ, RZ ;  /* 0x000000ff0000a210 */ /* 0x000fe40007ffe1ff */
[----:B------:R-:W-:-:S02]  /*5b40*/  SEL R3, R4, R3, !P1 ;  /* 0x0000000304037207 */ /* 0x000fc40004800000 */
        /* <DEDUP_REMOVED lines=24> */
.L_x_3072:
[----:B------:R-:W-:Y:S05]  /*5cd0*/  BSYNC.RECONVERGENT B0 ;  /* 0x0000000000007941 */ /* 0x000fea0003800200 */
.L_x_3070:
[----:B------:R-:W3:Y:S04]  /*5ce0*/  LDL R4, [R1+0x3c] ;  /* 0x00003c0001047983 */ /* 0x000ee80000100800 */
[----:B------:R-:W4:Y:S01]  /*5cf0*/  LDL R8, [R1+0x38] ;  /* 0x0000380001087983 */ /* 0x000f220000100800 */
[CC--:B------:R-:W-:Y:S01]  /*5d00*/  ISETP.GE.AND P1, PT, R217.reuse, R229.reuse, PT ;  /* 0x000000e5d900720c */ /* 0x0c0fe20003f26270 */
[----:B------:R-:W-:Y:S01]  /*5d10*/  BSSY.RECONVERGENT B0, `(.L_x_3073) ;  /* 0x0000093000007945 */ /* 0x000fe20003800200 */
[----:B------:R-:W-:Y:S02]  /*5d20*/  ISETP.GE.AND P0, PT, R217, R229, PT ;  /* 0x000000e5d900720c */ /* 0x000fe40003f06270 */
[C---:B------:R-:W-:Y:S02]  /*5d30*/  SHF.L.U32 R0, R230.reuse, 0x5, RZ ;  /* 0x00000005e6007819 */ /* 0x040fe400000006ff */
[----:B------:R-:W-:-:S09]  /*5d40*/  SHF.L.U64.HI R5, R230, 0x5, R231 ;  /* 0x00000005e6057819 */ /* 0x000fd200000102e7 */
[C---:B------:R-:W-:Y:S02]  /*5d50*/  @!P0 IMAD R15, R231.reuse, 0xa0, RZ ;  /* 0x000000a0e70f8824 */ /* 0x040fe400078e02ff */
[C---:B------:R-:W-:Y:S02]  /*5d60*/  @!P0 IMAD R14, R231.reuse, 0xc0, RZ ;  /* 0x000000c0e70e8824 */ /* 0x040fe400078e02ff */
[C---:B------:R-:W-:Y:S02]  /*5d70*/  @!P0 IMAD R16, R231.reuse, 0xe0, RZ ;  /* 0x000000e0e7108824 */ /* 0x040fe400078e02ff */
[C---:B------:R-:W-:Y:S02]  /*5d80*/  @!P0 IMAD R18, R231.reuse, 0x120, RZ ;  /* 0x00000120e7128824 */ /* 0x040fe400078e02ff */
[C---:B------:R-:W-:Y:S02]  /*5d90*/  @!P0 IMAD R28, R231.reuse, 0x160, RZ ;  /* 0x00000160e71c8824 */ /* 0x040fe400078e02ff */
[----:B------:R-:W-:-:S02]  /*5da0*/  @!P0 IMAD R27, R231, 0x180, RZ ;  /* 0x00000180e71b8824 */ /* 0x000fc400078e02ff */
[----:B------:R-:W-:Y:S01]  /*5db0*/  @!P0 IMAD R29, R231, 0x1a0, RZ ;  /* 0x000001a0e71d8824 */ /* 0x000fe200078e02ff */
[----:B---3--:R-:W-:Y:S01]  /*5dc0*/  IADD3 R2, P3, PT, R0, R4, RZ ;  /* 0x0000000400027210 */ /* 0x008fe20007f7e0ff */
[----:B------:R-:W-:Y:S01]  /*5dd0*/  @!P1 IMAD.MOV.U32 R6, RZ, RZ, R4 ;  /* 0x000000ffff069224 */ /* 0x000fe200078e0004 */
[----:B----4-:R-:W-:-:S03]  /*5de0*/  @!P1 MOV R7, R8 ;  /* 0x0000000800079202 */ /* 0x010fc60000000f00 */
[----:B------:R-:W-:Y:S01]  /*5df0*/  IMAD.X R3, R5, 0x1, R8, P3 ;  /* 0x0000000105037824 */ /* 0x000fe200018e0608 */
[----:B------:R-:W-:Y:S01]  /*5e00*/  @!P0 IADD3 R4, P2, PT, R2, R0, RZ ;  /* 0x0000000002048210 */ /* 0x000fe20007f5e0ff */
[--C-:B------:R-:W-:Y:S01]  /*5e10*/  @!P0 IMAD.MOV.U32 R8, RZ, RZ, R2.reuse ;  /* 0x000000ffff088224 */ /* 0x100fe200078e0002 */
[----:B------:R-:W-:Y:S01]  /*5e20*/  @!PT LDS RZ, [RZ] ;  /* 0x00000000fffff984 */ /* 0x000fe20000000800 */
[----:B------:R-:W-:Y:S01]  /*5e30*/  @!PT LDS RZ, [RZ] ;  /* 0x00000000fffff984 */ /* 0x000fe20000000800 */
[----:B------:R-:W-:Y:S01]  /*5e40*/  @!PT LDS RZ, [RZ] ;  /* 0x00000000fffff984 */ /* 0x000fe20000000800 */
[----:B------:R3:W-:Y:S02]  /*5e50*/  @!P1 LDGSTS.E.BYPASS.LTC128B.128 [R227+0x2000], desc[UR4][R6.64] ;  /* 0x0200000006e39fae */ /* 0x0007e4000b981a04 */
[----:B------:R-:W-:Y:S01]  /*5e60*/  @!P0 IADD3.X R5, PT, PT, R3, R5, RZ, P2, !PT ;  /* 0x0000000503058210 */ /* 0x000fe200017fe4ff */
[--C-:B------:R-:W-:Y:S01]  /*5e70*/  @!P0 IMAD.MOV.U32 R10, RZ, RZ, R2.reuse ;  /* 0x000000ffff0a8224 */ /* 0x100fe200078e0002 */
[-C--:B------:R-:W-:Y:S01]  /*5e80*/  @!P0 MOV R9, R3.reuse ;  /* 0x0000000300098202 */ /* 0x080fe20000000f00 */
[----:B------:R4:W-:Y:S01]  /*5e90*/  @P1 STS.128 [R227+0x2000], RZ ;  /* 0x002000ffe3001388 */ /* 0x0009e20000000c00 */
[-C--:B-1----:R-:W-:Y:S01]  /*5ea0*/  @!P0 MOV R11, R3.reuse ;  /* 0x00000003000b8202 */ /* 0x082fe20000000f00 */
[----:B------:R-:W-:Y:S01]  /*5eb0*/  @!P0 IMAD.MOV.U32 R12, RZ, RZ, R2 ;  /* 0x000000ffff0c8224 */ /* 0x000fe200078e0002 */
[-C--:B------:R-:W-:Y:S01]  /*5ec0*/  @!P0 MOV R13, R3.reuse ;  /* 0x00000003000d8202 */ /* 0x080fe20000000f00 */
[----:B------:R4:W-:Y:S01]  /*5ed0*/  @P0 STS.128 [R227+0x2800], RZ ;  /* 0x002800ffe3000388 */ /* 0x0009e20000000c00 */
[----:B------:R-:W-:Y:S01]  /*5ee0*/  @!P0 IMAD.WIDE.U32 R8, R230, 0xc0, R8 ;  /* 0x000000c0e6088825 */ /* 0x000fe200078e0008 */
[----:B------:R-:W-:-:S02]  /*5ef0*/  @!P0 MOV R25, R3 ;  /* 0x0000000300198202 */ /* 0x000fc40000000f00 */
[----:B------:R-:W-:Y:S01]  /*5f00*/  @!PT LDS RZ, [RZ] ;  /* 0x00000000fffff984 */ /* 0x000fe20000000800 */
[----:B------:R-:W-:Y:S01]  /*5f10*/  @!PT LDS RZ, [RZ] ;  /* 0x00000000fffff984 */ /* 0x000fe20000000800 */
[----:B------:R-:W-:Y:S01]  /*5f20*/  @!PT LDS RZ, [RZ] ;  /* 0x00000000fffff984 */ /* 0x000fe20000000800 */
[----:B------:R-:W-:Y:S01]  /*5f30*/  @!P0 LDGSTS.E.BYPASS.LTC128B.128 [R227+0x2800], desc[UR4][R2.64] ;  /* 0x0280000002e38fae */ /* 0x000fe2000b981a04 */
[----:B------:R-:W-:Y:S01]  /*5f40*/  @!P0 IMAD.WIDE.U32 R10, R230, 0xe0, R10 ;  /* 0x000000e0e60a8825 */ /* 0x000fe200078e000a */
[----:B------:R-:W-:Y:S02]  /*5f50*/  @!P0 IADD3 R17, PT, PT, R14, R9, RZ ;  /* 0x000000090e118210 */ /* 0x000fe40007ffe0ff */
[----:B------:R4:W-:Y:S01]  /*5f60*/  @P0 STS.128 [R227+0x3000], RZ ;  /* 0x003000ffe3000388 */ /* 0x0009e20000000c00 */
[----:B------:R-:W-:Y:S01]  /*5f70*/  @!P0 IMAD R0, R231, 0x60, RZ ;  /* 0x00000060e7008824 */ /* 0x000fe200078e02ff */
[----:B------:R-:W-:Y:S01]  /*5f80*/  @!P0 MOV R9, R3 ;  /* 0x0000000300098202 */ /* 0x000fe20000000f00 */
[C---:B------:R-:W-:Y:S01]  /*5f90*/  @!P0 IMAD.WIDE.U32 R12, R230.reuse, 0x120, R12 ;  /* 0x00000120e60c8825 */ /* 0x040fe200078e000c */
[----:B------:R-:W-:Y:S01]  /*5fa0*/  @!PT LDS RZ, [RZ] ;  /* 0x00000000fffff984 */ /* 0x000fe20000000800 */
[----:B------:R-:W-:Y:S01]  /*5fb0*/  @!PT LDS RZ, [RZ] ;  /* 0x00000000fffff984 */ /* 0x000fe20000000800 */
[----:B------:R-:W-:Y:S01]  /*5fc0*/  @!PT LDS RZ, [RZ] ;  /* 0x00000000fffff984 */ /* 0x000fe20000000800 */
[----:B------:R1:W-:Y:S01]  /*5fd0*/  @!P0 LDGSTS.E.BYPASS.LTC128B.128 [R227+0x3000], desc[UR4][R4.64] ;  /* 0x0300000004e38fae */ /* 0x0003e2000b981a04 */
[----:B------:R-:W-:Y:S02]  /*5fe0*/  @!P0 LEA R26, P2, R230, R2, 0x6 ;  /* 0x00000002e61a8211 */ /* 0x000fe400078430ff */
[--C-:B------:R-:W-:Y:S01]  /*5ff0*/  @!P0 IMAD.MOV.U32 R24, RZ, RZ, R2.reuse ;  /* 0x000000ffff188224 */ /* 0x100fe200078e0002 */
[----:B------:R-:W-:Y:S01]  /*6000*/  @!P0 IADD3 R13, PT, PT, R18, R13, RZ ;  /* 0x0000000d120d8210 */ /* 0x000fe20007ffe0ff */
[----:B------:R4:W-:Y:S01]  /*6010*/  @P0 STS.128 [R227+0x3800], RZ ;  /* 0x003800ffe3000388 */ /* 0x0009e20000000c00 */
[----:B------:R-:W-:Y:S01]  /*6020*/  @!P0 MOV R14, R10 ;  /* 0x0000000a000e8202 */ /* 0x000fe20000000f00 */
[----:B---3--:R-:W-:-:S04]  /*6030*/  @!P0 IMAD.WIDE.U32 R6, R230, 0x60, R2 ;  /* 0x00000060e6068825 */ /* 0x008fc800078e0002 */
[----:B------:R-:W-:Y:S01]  /*6040*/  @!P0 IMAD.IADD R21, R0, 0x1, R7 ;  /* 0x0000000100158824 */ /* 0x000fe200078e0207 */
[----:B------:R-:W-:Y:S01]  /*6050*/  @!P0 MOV R20, R6 ;  /* 0x0000000600148202 */ /* 0x000fe20000000f00 */
[----:B------:R-:W-:-:S04]  /*6060*/  @!P0 IMAD.WIDE.U32 R6, R230, 0x160, R2 ;  /* 0x00000160e6068825 */ /* 0x000fc800078e0002 */
[----:B------:R-:W-:Y:S02]  /*6070*/  @!P0 IMAD R0, R231, 0x140, RZ ;  /* 0x00000140e7008824 */ /* 0x000fe400078e02ff */
[----:B------:R-:W-:Y:S01]  /*6080*/  @!P0 IMAD.WIDE.U32 R24, R230, 0x1a0, R24 ;  /* 0x000001a0e6188825 */ /* 0x000fe200078e0018 */
[----:B-1----:R-:W-:-:S03]  /*6090*/  @!P0 MOV R5, R3 ;  /* 0x0000000300058202 */ /* 0x002fc60000000f00 */
[----:B------:R-:W-:-:S04]  /*60a0*/  @!P0 IMAD.MOV.U32 R4, RZ, RZ, R2 ;  /* 0x000000ffff048224 */ /* 0x000fc800078e0002 */
[----:B------:R-:W-:-:S04]  /*60b0*/  @!P0 IMAD.WIDE.U32 R4, R230, 0xa0, R4 ;  /* 0x000000a0e6048825 */ /* 0x000fc800078e0004 */
[----:B------:R-:W-:Y:S01]  /*60c0*/  @!P0 IMAD.MOV.U32 R18, RZ, RZ, R4 ;  /* 0x000000ffff128224 */ /* 0x000fe200078e0004 */
[----:B------:R-:W-:Y:S01]  /*60d0*/  @!P0 IADD3 R19, PT, PT, R15, R5, RZ ;  /* 0x000000050f138210 */ /* 0x000fe20007ffe0ff */
[----:B------:R-:W-:Y:S01]  /*60e0*/  @!P0 IMAD.IADD R15, R16, 0x1, R11 ;  /* 0x00000001100f8824 */ /* 0x000fe200078e020b */
[----:B------:R-:W-:Y:S01]  /*60f0*/  @!P0 MOV R16, R8 ;  /* 0x0000000800108202 */ /* 0x000fe20000000f00 */
[--C-:B------:R-:W-:Y:S02]  /*6100*/  @!P0 IMAD.MOV.U32 R8, RZ, RZ, R2.reuse ;  /* 0x000000ffff088224 */ /* 0x100fe400078e0002 */
[----:B------:R-:W-:-:S04]  /*6110*/  @!P0 IMAD.WIDE.U32 R4, R230, 0x140, R2 ;  /* 0x00000140e6048825 */ /* 0x000fc800078e0002 */
[----:B------:R-:W-:Y:S01]  /*6120*/  @!P0 IMAD.WIDE.U32 R22, R230, 0x180, R8 ;  /* 0x00000180e6168825 */ /* 0x000fe200078e0008 */
[----:B------:R-:W-:Y:S02]  /*6130*/  @!P0 IADD3 R11, PT, PT, R0, R5, RZ ;  /* 0x00000005000b8210 */ /* 0x000fe40007ffe0ff */
[----:B------:R-:W-:Y:S01]  /*6140*/  @!P0 IADD3 R5, PT, PT, R29, R25, RZ ;  /* 0x000000191d058210 */ /* 0x000fe20007ffe0ff */
[----:B------:R-:W-:Y:S01]  /*6150*/  @!P0 IMAD.IADD R9, R28, 0x1, R7 ;  /* 0x000000011c098824 */ /* 0x000fe200078e0207 */
[----:B------:R-:W-:Y:S01]  /*6160*/  @!P0 IADD3 R7, PT, PT, R27, R23, RZ ;  /* 0x000000171b078210 */ /* 0x000fe20007ffe0ff */
[----:B------:R-:W-:Y:S01]  /*6170*/  @!P0 IMAD.MOV.U32 R8, RZ, RZ, R6 ;  /* 0x000000ffff088224 */ /* 0x000fe200078e0006 */
[C---:B------:R-:W-:Y:S02]  /*6180*/  @!P0 LEA R28, P1, R230.reuse, R2, 0x7 ;  /* 0x00000002e61c8211 */ /* 0x040fe400078238ff */
[CCC-:B------:R-:W-:Y:S02]  /*6190*/  @!P0 LEA.HI.X R27, R230.reuse, R3.reuse, R231.reuse, 0x6, P2 ;  /* 0x00000003e61b8211 */ /* 0x1c0fe400010f34e7 */
[----:B------:R-:W-:-:S02]  /*61a0*/  @!P0 LEA.HI.X R29, R230, R3, R231, 0x7, P1 ;  /* 0x00000003e61d8211 */ /* 0x000fc400008f3ce7 */
[----:B------:R-:W-:Y:S01]  /*61b0*/  @!P0 MOV R10, R4 ;  /* 0x00000004000a8202 */ /* 0x000fe20000000f00 */
[----:B------:R-:W-:Y:S01]  /*61c0*/  @!PT LDS RZ, [RZ] ;  /* 0x00000000fffff984 */ /* 0x000fe20000000800 */
[----:B------:R-:W-:Y:S01]  /*61d0*/  @!PT LDS RZ, [RZ] ;  /* 0x00000000fffff984 */ /* 0x000fe20000000800 */
[----:B------:R-:W-:Y:S01]  /*61e0*/  @!PT LDS RZ, [RZ] ;  /* 0x00000000fffff984 */ /* 0x000fe20000000800 */
[----:B------:R-:W-:Y:S01]  /*61f0*/  @!P0 LDGSTS.E.BYPASS.LTC128B.128 [R227+0x3800], desc[UR4][R26.64] ;  /* 0x038000001ae38fae */ /* 0x000fe2000b981a04 */
[----:B------:R-:W-:Y:S02]  /*6200*/  @!P0 MOV R6, R22 ;  /* 0x0000001600068202 */ /* 0x000fe40000000f00 */
[----:B------:R-:W-:Y:S01]  /*6210*/  @!P0 MOV R4, R24 ;  /* 0x0000001800048202 */ /* 0x000fe20000000f00 */
        /* <DEDUP_REMOVED lines=66> */
.L_x_3074:
[----:B------:R-:W-:Y:S05]  /*6640*/  BSYNC.RECONVERGENT B0 ;  /* 0x0000000000007941 */ /* 0x000fea0003800200 */
.L_x_3073:
[----:B------:R-:W0:Y:S02]  /*6650*/  LDGDEPBAR ;  /* 0x00000000000079af */ /* 0x000e240000000000 */
.L_x_3069:
[----:B------:R-:W-:Y:S05]  /*6660*/  BSYNC.RECONVERGENT B1 ;  /* 0x0000000000017941 */ /* 0x000fea0003800200 */
.L_x_3068:
[----:B----4-:R-:W3:Y:S04]  /*6670*/  LDL.LU R21, [R1+0x88] ;  /* 0x0000880001157983 */ /* 0x010ee80000300800 */
[----:B------:R-:W4:Y:S04]  /*6680*/  LDL.LU R20, [R1+0x80] ;  /* 0x0000800001147983 */ /* 0x000f280000300800 */
[----:B------:R-:W5:Y:S04]  /*6690*/  LDL.LU R19, [R1+0x84] ;  /* 0x0000840001137983 */ /* 0x000f680000300800 */
[----:B------:R-:W2:Y:S04]  /*66a0*/  LDL.LU R18, [R1+0x8c] ;  /* 0x00008c0001127983 */ /* 0x000ea80000300800 */
        /* <DEDUP_REMOVED lines=13> */
[----:B-1----:R-:W2:Y:S04]  /*6780*/  LDL.LU R2, [R1+0xc] ;  /* 0x00000c0001027983 */ /* 0x002ea80000300800 */
[----:B------:R-:W2:Y:S04]  /*6790*/  LDL.LU R3, [R1] ;  /* 0x0000000001037983 */ /* 0x000ea80000300800 */
[----:B------:R-:W2:Y:S01]  /*67a0*/  LDL.LU R4, [R1+0x4] ;  /* 0x0000040001047983 */ /* 0x000ea20000300800 */
[----:B------:R-:W-:-:S02]  /*67b0*/  IMAD.SHL.U32 R0, R223, 0x2, RZ ;  /* 0x00000002df007824 */ /* 0x000fc400078e00ff */
[----:B------:R-:W-:-:S03]  /*67c0*/  IMAD.MOV.U32 R89, RZ, RZ, R222 ;  /* 0x000000ffff597224 */ /* 0x000fc600078e00de */
[----:B------:R1:W-:Y:S02]  /*67d0*/  STL [R1+0x58], R0 ;  /* 0x0000580001007387 */ /* 0x0003e40000100800 */
[----:B-1----:R-:W-:-:S05]  /*67e0*/  LOP3.LUT R0, R0, 0x6, RZ, 0xc0, !PT ;  /* 0x0000000600007812 */ /* 0x002fca00078ec0ff */
[----:B------:R1:W-:Y:S02]  /*67f0*/  STL [R1+0x54], R0 ;  /* 0x0000540001007387 */ /* 0x0003e40000100800 */
[----:B-1----:R-:W-:-:S04]  /*6800*/  IMAD R0, R115, 0x100, R0 ;  /* 0x0000010073007824 */ /* 0x002fc800078e0200 */
[C---:B------:R-:W-:Y:S01]  /*6810*/  VIADD R24, R0.reuse, 0x48 ;  /* 0x0000004800187836 */ /* 0x040fe20000000000 */
[C---:B------:R-:W-:Y:S01]  /*6820*/  ISETP.GE.AND P3, PT, R0.reuse, R224, PT ;  /* 0x000000e00000720c */ /* 0x040fe20003f66270 */
[C---:B------:R-:W-:Y:S01]  /*6830*/  VIADD R23, R0.reuse, 0x49 ;  /* 0x0000004900177836 */ /* 0x040fe20000000000 */
[C---:B------:R-:W-:Y:S01]  /*6840*/  ISETP.GE.AND P4, PT, R0.reuse, R225, PT ;  /* 0x000000e10000720c */ /* 0x040fe20003f86270 */
        /* <DEDUP_REMOVED lines=26> */
[----:B------:R-:W-:Y:S02]  /*69f0*/  VIADD R72, R0, 0xf9 ;  /* 0x000000f900487836 */ /* 0x000fe40000000000 */
[----:B---3--:R-:W-:-:S02]  /*6a00*/  IMAD.MOV.U32 R27, RZ, RZ, R21 ;  /* 0x000000ffff1b7224 */ /* 0x008fc400078e0015 */
[----:B----4-:R-:W-:Y:S02]  /*6a10*/  IMAD.MOV.U32 R45, RZ, RZ, R20 ;  /* 0x000000ffff2d7224 */ /* 0x010fe400078e0014 */
[C---:B------:R-:W-:Y:S02]  /*6a20*/  VIADD R20, R0.reuse, 0x41 ;  /* 0x0000004100147836 */ /* 0x040fe40000000000 */
[----:B-----5:R-:W-:Y:S02]  /*6a30*/  IMAD.MOV.U32 R42, RZ, RZ, R19 ;  /* 0x000000ffff2a7224 */ /* 0x020fe400078e0013 */
[----:B------:R-:W-:Y:S02]  /*6a40*/  IMAD.MOV.U32 R61, RZ, RZ, R27 ;  /* 0x000000ffff3d7224 */ /* 0x000fe400078e001b */
[----:B--2---:R-:W-:Y:S02]  /*6a50*/  IMAD.MOV.U32 R28, RZ, RZ, R18 ;  /* 0x000000ffff1c7224 */ /* 0x004fe400078e0012 */
[----:B------:R-:W-:-:S02]  /*6a60*/  VIADD R18, R0, 0x40 ;  /* 0x0000004000127836 */ /* 0x000fc40000000000 */
[----:B------:R-:W-:Y:S02]  /*6a70*/  IMAD.MOV.U32 R29, RZ, RZ, R17 ;  /* 0x000000ffff1d7224 */ /* 0x000fe400078e0011 */
[C---:B------:R-:W-:Y:S02]  /*6a80*/  VIADD R17, R0.reuse, 0x38 ;  /* 0x0000003800117836 */ /* 0x040fe40000000000 */
[----:B------:R-:W-:Y:S02]  /*6a90*/  IMAD.MOV.U32 R39, RZ, RZ, R16 ;  /* 0x000000ffff277224 */ /* 0x000fe400078e0010 */
[C---:B------:R-:W-:Y:S02]  /*6aa0*/  VIADD R16, R0.reuse, 0x39 ;  /* 0x0000003900107836 */ /* 0x040fe40000000000 */
[----:B------:R-:W-:Y:S02]  /*6ab0*/  IMAD.MOV.U32 R38, RZ, RZ, R15 ;  /* 0x000000ffff267224 */ /* 0x000fe400078e000f */
        /* <DEDUP_REMOVED lines=22> */
[C---:B------:R-:W-:Y:S01]  /*6c20*/  VIADD R2, R0.reuse, 0x1 ;  /* 0x0000000100027836 */ /* 0x040fe20000000000 */
[----:B------:R-:W-:Y:S01]  /*6c30*/  FSEL R3, R3, -INF , P3 ;  /* 0xff80000003037808 */ /* 0x000fe20001800000 */
[----:B------:R-:W-:Y:S01]  /*6c40*/  IMAD.MOV.U32 R77, RZ, RZ, R33 ;  /* 0x000000ffff4d7224 */ /* 0x000fe200078e0021 */
[----:B------:R-:W-:Y:S01]  /*6c50*/  ISETP.GE.AND P3, PT, R0, R228, PT ;  /* 0x000000e40000720c */ /* 0x000fe20003f66270 */
[----:B------:R-:W-:Y:S01]  /*6c60*/  IMAD.MOV.U32 R59, RZ, RZ, R29 ;  /* 0x000000ffff3b7224 */ /* 0x000fe200078e001d */
[C---:B------:R-:W-:Y:S01]  /*6c70*/  ISETP.GE.AND P2, PT, R2.reuse, R224, PT ;  /* 0x000000e00200720c */ /* 0x040fe20003f46270 */
[----:B------:R-:W-:Y:S01]  /*6c80*/  IMAD.MOV.U32 R46, RZ, RZ, R4 ;  /* 0x000000ffff2e7224 */ /* 0x000fe200078e0004 */
[-C--:B------:R-:W-:Y:S01]  /*6c90*/  ISETP.GE.AND P1, PT, R2, R225.reuse, PT ;  /* 0x000000e10200720c */ /* 0x080fe20003f26270 */
[----:B------:R-:W-:Y:S01]  /*6ca0*/  VIADD R4, R0, 0x8 ;  /* 0x0000000800047836 */ /* 0x000fe20000000000 */
[----:B------:R-:W-:Y:S01]  /*6cb0*/  ISETP.GE.AND P0, PT, R2, R226, PT ;  /* 0x000000e20200720c */ /* 0x000fe20003f06270 */
[----:B------:R-:W-:Y:S01]  /*6cc0*/  VIADD R33, R0, 0xa8 ;  /* 0x000000a800217836 */ /* 0x000fe20000000000 */
[----:B------:R-:W-:Y:S01]  /*6cd0*/  ISETP.GE.AND P5, PT, R2, R228, PT ;  /* 0x000000e40200720c */ /* 0x000fe20003fa6270 */
[----:B------:R-:W-:Y:S01]  /*6ce0*/  VIADD R29, R0, 0xa9 ;  /* 0x000000a9001d7836 */ /* 0x000fe20000000000 */
[----:B------:R-:W-:Y:S01]  /*6cf0*/  FSEL R2, R46, -INF , P2 ;  /* 0xff8000002e027808 */ /* 0x000fe20001000000 */
[----:B------:R-:W-:Y:S01]  /*6d00*/  VIADD R46, R0, 0x91 ;  /* 0x00000091002e7836 */ /* 0x000fe20000000000 */
[-C--:B------:R-:W-:Y:S01]  /*6d10*/  ISETP.GE.AND P2, PT, R4, R224.reuse, PT ;  /* 0x000000e00400720c */ /* 0x080fe20003f46270 */
[----:B------:R-:W-:Y:S01]  /*6d20*/  IMAD.MOV.U32 R60, RZ, RZ, R28 ;  /* 0x000000ffff3c7224 */ /* 0x000fe200078e001c */
[----:B------:R-:W-:Y:S01]  /*6d30*/  FSEL R82, R2, -INF , !P1 ;  /* 0xff80000002527808 */ /* 0x000fe20004800000 */
[C---:B------:R-:W-:Y:S01]  /*6d40*/  VIADD R28, R0.reuse, 0xb0 ;  /* 0x000000b0001c7836 */ /* 0x040fe20000000000 */
[-C--:B------:R-:W-:Y:S01]  /*6d50*/  ISETP.GE.AND P1, PT, R5, R224.reuse, PT ;  /* 0x000000e00500720c */ /* 0x080fe20003f26270 */
[C---:B------:R-:W-:Y:S01]  /*6d60*/  VIADD R27, R0.reuse, 0xb1 ;  /* 0x000000b1001b7836 */ /* 0x040fe20000000000 */
[----:B------:R-:W-:Y:S01]  /*6d70*/  FSEL R66, R3, -INF , !P4 ;  /* 0xff80000003427808 */ /* 0x000fe20006000000 */
[----:B------:R-:W-:Y:S01]  /*6d80*/  IMAD.MOV.U32 R73, RZ, RZ, R19 ;  /* 0x000000ffff497224 */ /* 0x000fe200078e0013 */
[----:B------:R-:W-:Y:S01]  /*6d90*/  FSEL R3, R45, -INF , P2 ;  /* 0xff8000002d037808 */ /* 0x000fe20001000000 */
[----:B------:R-:W-:Y:S01]  /*6da0*/  VIADD R19, R0, 0xb9 ;  /* 0x000000b900137836 */ /* 0x000fe20000000000 */
[-C--:B------:R-:W-:Y:S01]  /*6db0*/  ISETP.GE.AND P2, PT, R5, R225.reuse, PT ;  /* 0x000000e10500720c */ /* 0x080fe20003f46270 */
[----:B------:R-:W-:Y:S01]  /*6dc0*/  IMAD.MOV.U32 R74, RZ, RZ, R22 ;  /* 0x000000ffff4a7224 */ /* 0x000fe200078e0016 */
[----:B------:R-:W-:Y:S01]  /*6dd0*/  FSEL R2, R42, -INF , P1 ;  /* 0xff8000002a027808 */ /* 0x000fe20000800000 */
[----:B------:R-:W-:Y:S01]  /*6de0*/  VIADD R42, R0, 0x98 ;  /* 0x00000098002a7836 */ /* 0x000fe20000000000 */
[-C--:B------:R-:W-:Y:S01]  /*6df0*/  ISETP.GE.AND P4, PT, R4, R225.reuse, PT ;  /* 0x000000e10400720c */ /* 0x080fe20003f86270 */
[----:B------:R-:W-:Y:S01]  /*6e00*/  IMAD.MOV.U32 R92, RZ, RZ, R21 ;  /* 0x000000ffff5c7224 */ /* 0x000fe200078e0015 */
[-C--:B------:R-:W-:Y:S01]  /*6e10*/  ISETP.GE.AND P1, PT, R6, R224.reuse, PT ;  /* 0x000000e00600720c */ /* 0x080fe20003f26270 */
[----:B------:R-:W-:Y:S01]  /*6e20*/  VIADD R22, R0, 0xc0 ;  /* 0x000000c000167836 */ /* 0x000fe20000000000 */
[----:B------:R-:W-:Y:S01]  /*6e30*/  FSEL R71, R2, -INF , !P2 ;  /* 0xff80000002477808 */ /* 0x000fe20005000000 */
[C---:B------:R-:W-:Y:S01]  /*6e40*/  VIADD R21, R0.reuse, 0xc1 ;  /* 0x000000c100157836 */ /* 0x040fe20000000000 */
[----:B------:R-:W-:Y:S01]  /*6e50*/  ISETP.GE.AND P2, PT, R7, R224, PT ;  /* 0x000000e00700720c */ /* 0x000fe20003f46270 */
[----:B------:R-:W-:Y:S01]  /*6e60*/  IMAD.MOV.U32 R90, RZ, RZ, R31 ;  /* 0x000000ffff5a7224 */ /* 0x000fe200078e001f */
[----:B------:R-:W-:Y:S01]  /*6e70*/  FSEL R70, R3, -INF , !P4 ;  /* 0xff80000003467808 */ /* 0x000fe20006000000 */
[C---:B------:R-:W-:Y:S01]  /*6e80*/  VIADD R31, R0.reuse, 0xc9 ;  /* 0x000000c9001f7836 */ /* 0x040fe20000000000 */
[----:B------:R-:W-:Y:S01]  /*6e90*/  FSEL R3, R39, -INF , P1 ;  /* 0xff80000027037808 */ /* 0x000fe20000800000 */
[C---:B------:R-:W-:Y:S01]  /*6ea0*/  VIADD R39, R0.reuse, 0x99 ;  /* 0x0000009900277836 */ /* 0x040fe20000000000 */
[-C--:B------:R-:W-:Y:S01]  /*6eb0*/  ISETP.GE.AND P1, PT, R7, R225.reuse, PT ;  /* 0x000000e10700720c */ /* 0x080fe20003f26270 */
[----:B------:R-:W-:Y:S01]  /*6ec0*/  VIADD R45, R0, 0xd1 ;  /* 0x000000d1002d7836 */ /* 0x000fe20000000000 */
[----:B------:R-:W-:Y:S01]  /*6ed0*/  FSEL R2, R38, -INF , P2 ;  /* 0xff80000026027808 */ /* 0x000fe20001000000 */
[----:B------:R-:W-:Y:S01]  /*6ee0*/  VIADD R38, R0, 0xd0 ;  /* 0x000000d000267836 */ /* 0x000fe20000000000 */
[----:B------:R-:W-:-:S02]  /*6ef0*/  ISETP.GE.AND P4, PT, R6, R225, PT ;  /* 0x000000e10600720c */ /* 0x000fc40003f86270 */
[-C--:B------:R-:W-:Y:S02]  /*6f00*/  ISETP.GE.AND P2, PT, R9, R224.reuse, PT ;  /* 0x000000e00900720c */ /* 0x080fe40003f46270 */
[----:B------:R-:W-:Y:S02]  /*6f10*/  FSEL R78, R2, -INF , !P1 ;  /* 0xff800000024e7808 */ /* 0x000fe40004800000 */
[----:B------:R-:W-:Y:S02]  /*6f20*/  ISETP.GE.AND P1, PT, R8, R224, PT ;  /* 0x000000e00800720c */ /* 0x000fe40003f26270 */
[----:B------:R-:W-:Y:S02]  /*6f30*/  FSEL R79, R3, -INF , !P4 ;  /* 0xff800000034f7808 */ /* 0x000fe40006000000 */
[----:B------:R-:W-:Y:S01]  /*6f40*/  FSEL R3, R37, -INF , P2 ;  /* 0xff80000025037808 */ /* 0x000fe20001000000 */
[----:B------:R-:W-:Y:S01]  /*6f50*/  VIADD R37, R0, 0xa0 ;  /* 0x000000a000257836 */ /* 0x000fe20000000000 */
[----:B------:R-:W-:-:S02]  /*6f60*/  ISETP.GE.AND P2, PT, R8, R225, PT ;  /* 0x000000e10800720c */ /* 0x000fc40003f46270 */
[----:B------:R-:W-:Y:S01]  /*6f70*/  FSEL R2, R36, -INF , P1 ;  /* 0xff80000024027808 */ /* 0x000fe20000800000 */
[----:B------:R-:W-:Y:S01]  /*6f80*/  VIADD R36, R0, 0xa1 ;  /* 0x000000a100247836 */ /* 0x000fe20000000000 */
[----:B------:R-:W-:Y:S02]  /*6f90*/  ISETP.GE.AND P4, PT, R9, R225, PT ;  /* 0x000000e10900720c */ /* 0x000fe40003f86270 */
[-C--:B------:R-:W-:Y:S02]  /*6fa0*/  ISETP.GE.AND P1, PT, R10, R224.reuse, PT ;  /* 0x000000e00a00720c */ /* 0x080fe40003f26270 */
[----:B------:R-:W-:Y:S02]  /*6fb0*/  FSEL R80, R2, -INF , !P2 ;  /* 0xff80000002507808 */ /* 0x000fe40005000000 */
[----:B------:R-:W-:Y:S02]  /*6fc0*/  ISETP.GE.AND P2, PT, R11, R224, PT ;  /* 0x000000e00b00720c */ /* 0x000fe40003f46270 */
[----:B------:R-:W-:-:S02]  /*6fd0*/  FSEL R81, R3, -INF , !P4 ;  /* 0xff80000003517808 */ /* 0x000fc40006000000 */
[----:B------:R-:W-:Y:S01]  /*6fe0*/  FSEL R3, R26, -INF , P1 ;  /* 0xff8000001a037808 */ /* 0x000fe20000800000 */
[C---:B------:R-:W-:Y:S01]  /*6ff0*/  VIADD R26, R0.reuse, 0xb8 ;  /* 0x000000b8001a7836 */ /* 0x040fe20000000000 */
[-C--:B------:R-:W-:Y:S02]  /*7000*/  ISETP.GE.AND P1, PT, R11, R225.reuse, PT ;  /* 0x000000e10b00720c */ /* 0x080fe40003f26270 */
[----:B------:R-:W-:Y:S01]  /*7010*/  FSEL R2, R25, -INF , P2 ;  /* 0xff80000019027808 */ /* 0x000fe20001000000 */
[----:B------:R-:W-:Y:S01]  /*7020*/  VIADD R25, R0, 0xc8 ;  /* 0x000000c800197836 */ /* 0x000fe20000000000 */
[----:B------:R-:W-:Y:S02]  /*7030*/  ISETP.GE.AND P4, PT, R10, R225, PT ;  /* 0x000000e10a00720c */ /* 0x000fe40003f86270 */
[----:B------:R-:W-:Y:S02]  /*7040*/  ISETP.GE.AND P2, PT, R13, R224, PT ;  /* 0x000000e00d00720c */ /* 0x000fe40003f46270 */
[----:B------:R-:W-:-:S02]  /*7050*/  FSEL R93, R2, -INF , !P1 ;  /* 0xff800000025d7808 */ /* 0x000fc40004800000 */
[----:B------:R-:W-:Y:S02]  /*7060*/  ISETP.GE.AND P1, PT, R12, R224, PT ;  /* 0x000000e00c00720c */ /* 0x000fe40003f26270 */
[----:B------:R-:W-:Y:S02]  /*7070*/  FSEL R91, R3, -INF , !P4 ;  /* 0xff800000035b7808 */ /* 0x000fe40006000000 */
[----:B------:R-:W-:Y:S02]  /*7080*/  FSEL R3, R248, -INF , P2 ;  /* 0xff800000f8037808 */ /* 0x000fe40001000000 */
[-C--:B------:R-:W-:Y:S02]  /*7090*/  ISETP.GE.AND P2, PT, R12, R225.reuse, PT ;  /* 0x000000e10c00720c */ /* 0x080fe40003f46270 */
[----:B------:R-:W-:Y:S02]  /*70a0*/  FSEL R2, R249, -INF , P1 ;  /* 0xff800000f9027808 */ /* 0x000fe40000800000 */
[----:B------:R-:W-:-:S02]  /*70b0*/  ISETP.GE.AND P4, PT, R13, R225, PT ;  /* 0x000000e10d00720c */ /* 0x000fc40003f86270 */
[-C--:B------:R-:W-:Y:S02]  /*70c0*/  ISETP.GE.AND P1, PT, R14, R224.reuse, PT ;  /* 0x000000e00e00720c */ /* 0x080fe40003f26270 */
[----:B------:R-:W-:Y:S02]  /*70d0*/  FSEL R96, R2, -INF , !P2 ;  /* 0xff80000002607808 */ /* 0x000fe40005000000 */
[----:B------:R-:W-:Y:S02]  /*70e0*/  ISETP.GE.AND P2, PT, R15, R224, PT ;  /* 0x000000e00f00720c */ /* 0x000fe40003f46270 */
[----:B------:R-:W-:Y:S02]  /*70f0*/  FSEL R95, R3, -INF , !P4 ;  /* 0xff800000035f7808 */ /* 0x000fe40006000000 */
[----:B------:R-:W-:Y:S02]  /*7100*/  FSEL R3, R244, -INF , P1 ;  /* 0xff800000f4037808 */ /* 0x000fe40000800000 */
[----:B------:R-:W-:-:S02]  /*7110*/  ISETP.GE.AND P1, PT, R15, R225, PT ;  /* 0x000000e10f00720c */ /* 0x000fc40003f26270 */
[----:B------:R-:W-:Y:S02]  /*7120*/  FSEL R2, R245, -INF , P2 ;  /* 0xff800000f5027808 */ /* 0x000fe40001000000 */
[----:B------:R-:W-:Y:S02]  /*7130*/  ISETP.GE.AND P4, PT, R14, R225, PT ;  /* 0x000000e10e00720c */ /* 0x000fe40003f86270 */
[-C--:B------:R-:W-:Y:S02]  /*7140*/  ISETP.GE.AND P2, PT, R17, R224.reuse, PT ;  /* 0x000000e01100720c */ /* 0x080fe40003f46270 */
[----:B------:R-:W-:Y:S02]  /*7150*/  FSEL R101, R2, -INF , !P1 ;  /* 0xff80000002657808 */ /* 0x000fe40004800000 */
[----:B------:R-:W-:Y:S02]  /*7160*/  ISETP.GE.AND P1, PT, R16, R224, PT ;  /* 0x000000e01000720c */ /* 0x000fe40003f26270 */
[----:B------:R-:W-:-:S02]  /*7170*/  FSEL R97, R3, -INF , !P4 ;  /* 0xff80000003617808 */ /* 0x000fc40006000000 */
[----:B------:R-:W-:Y:S02]  /*7180*/  FSEL R3, R240, -INF , P2 ;  /* 0xff800000f0037808 */ /* 0x000fe40001000000 */
[-C--:B------:R-:W-:Y:S02]  /*7190*/  ISETP.GE.AND P2, PT, R16, R225.reuse, PT ;  /* 0x000000e11000720c */ /* 0x080fe40003f46270 */
[----:B------:R-:W-:Y:S02]  /*71a0*/  FSEL R2, R241, -INF , P1 ;  /* 0xff800000f1027808 */ /* 0x000fe40000800000 */
        /* <DEDUP_REMOVED lines=23> */
[----:B------:R-:W-:Y:S01]  /*7320*/  FSEL R2, R209, -INF , P2 ;  /* 0xff800000d1027808 */ /* 0x000fe20001000000 */
[----:B------:R-:W-:Y:S01]  /*7330*/  IMAD.MOV.U32 R209, RZ, RZ, R89 ;  /* 0x000000ffffd17224 */ /* 0x000fe200078e0059 */
        /* <DEDUP_REMOVED lines=143> */
[----:B------:R-:W-:Y:S02]  /*7c30*/  ISETP.GE.AND P1, PT, R62, R225, PT ;  /* 0x000000e13e00720c */ /* 0x000fe40003f26270 */
[----:B------:R-:W-:Y:S02]  /*7c40*/  FSEL R2, R149, -INF , P2 ;  /* 0xff80000095027808 */ /* 0x000fe40001000000 */
[----:B------:R-:W-:Y:S02]  /*7c50*/  ISETP.GE.AND P2, PT, R63, R224, PT ;  /* 0x000000e03f00720c */ /* 0x000fe40003f46270 */
[----:B------:R-:W-:-:S02]  /*7c60*/  FSEL R180, R3, -INF , !P4 ;  /* 0xff80000003b47808 */ /* 0x000fc40006000000 */
[----:B------:R-:W-:Y:S02]  /*7c70*/  FSEL R144, R2, -INF , !P1 ;  /* 0xff80000002907808 */ /* 0x000fe40004800000 */
[-C--:B------:R-:W-:Y:S02]  /*7c80*/  ISETP.GE.AND P4, PT, R63, R225.reuse, PT ;  /* 0x000000e13f00720c */ /* 0x080fe40003f86270 */
[----:B------:R-:W-:Y:S02]  /*7c90*/  ISETP.GE.AND P1, PT, R64, R224, PT ;  /* 0x000000e04000720c */ /* 0x000fe40003f26270 */
[----:B------:R-:W-:Y:S02]  /*7ca0*/  FSEL R3, R152, -INF , P2 ;  /* 0xff80000098037808 */ /* 0x000fe40001000000 */
[----:B------:R-:W-:Y:S02]  /*7cb0*/  ISETP.GE.AND P2, PT, R64, R225, PT ;  /* 0x000000e14000720c */ /* 0x000fe40003f46270 */
[----:B------:R-:W-:-:S02]  /*7cc0*/  FSEL R2, R153, -INF , P1 ;  /* 0xff80000099027808 */ /* 0x000fc40000800000 */
[----:B------:R-:W-:Y:S02]  /*7cd0*/  FSEL R164, R3, -INF , !P4 ;  /* 0xff80000003a47808 */ /* 0x000fe40006000000 */
[-C--:B------:R-:W-:Y:S02]  /*7ce0*/  ISETP.GE.AND P4, PT, R65, R224.reuse, PT ;  /* 0x000000e04100720c */ /* 0x080fe40003f86270 */
[----:B------:R-:W-:Y:S02]  /*7cf0*/  FSEL R197, R2, -INF , !P2 ;  /* 0xff80000002c57808 */ /* 0x000fe40005000000 */
[----:B------:R-:W-:Y:S02]  /*7d00*/  ISETP.GE.AND P1, PT, R67, R224, PT ;  /* 0x000000e04300720c */ /* 0x000fe40003f26270 */
[----:B------:R-:W-:Y:S02]  /*7d10*/  ISETP.GE.AND P2, PT, R65, R225, PT ;  /* 0x000000e14100720c */ /* 0x000fe40003f46270 */
[----:B------:R-:W-:-:S02]  /*7d20*/  FSEL R3, R140, -INF , P4 ;  /* 0xff8000008c037808 */ /* 0x000fc40002000000 */
[----:B------:R-:W-:Y:S02]  /*7d30*/  ISETP.GE.AND P4, PT, R67, R225, PT ;  /* 0x000000e14300720c */ /* 0x000fe40003f86270 */
[----:B------:R-:W-:Y:S02]  /*7d40*/  FSEL R2, R141, -INF , P1 ;  /* 0xff8000008d027808 */ /* 0x000fe40000800000 */
[----:B------:R-:W-:Y:S02]  /*7d50*/  FSEL R145, R3, -INF , !P2 ;  /* 0xff80000003917808 */ /* 0x000fe40005000000 */
[----:B------:R-:W-:Y:S02]  /*7d60*/  ISETP.GE.AND P2, PT, R69, R224, PT ;  /* 0x000000e04500720c */ /* 0x000fe40003f46270 */
        /* <DEDUP_REMOVED lines=8> */
[----:B------:R-:W-:Y:S02]  /*7df0*/  ISETP.GE.AND P2, PT, R4, R226, PT ;  /* 0x000000e20400720c */ /* 0x000fe40003f46270 */
[----:B------:R-:W-:Y:S02]  /*7e00*/  FSEL R160, R0, -INF , !P4 ;  /* 0xff80000000a07808 */ /* 0x000fe40006000000 */
[----:B------:R-:W-:Y:S02]  /*7e10*/  FSEL R0, R73, -INF , P1 ;  /* 0xff80000049007808 */ /* 0x000fe40000800000 */
[----:B------:R-:W-:Y:S02]  /*7e20*/  ISETP.GE.AND P4, PT, R4, R228, PT ;  /* 0x000000e40400720c */ /* 0x000fe40003f86270 */
[----:B------:R-:W-:Y:S02]  /*7e30*/  FSEL R73, R0, -INF , !P3 ;  /* 0xff80000000497808 */ /* 0x000fe40005800000 */
[----:B------:R-:W-:Y:S01]  /*7e40*/  FSEL R2, R92, -INF , P0 ;  /* 0xff8000005c027808 */ /* 0x000fe20000000000 */
[----:B------:R-:W-:Y:S01]  /*7e50*/  IMAD.MOV.U32 R92, RZ, RZ, R74 ;  /* 0x000000ffff5c7224 */ /* 0x000fe200078e004a */
        /* <DEDUP_REMOVED lines=12> */
[----:B------:R-:W-:-:S02]  /*7f20*/  FSEL R74, R0, -INF , !P2 ;  /* 0xff800000004a7808 */ /* 0x000fc40005000000 */
[----:B------:R-:W-:Y:S02]  /*7f30*/  ISETP.GE.AND P3, PT, R9, R228, PT ;  /* 0x000000e40900720c */ /* 0x000fe40003f66270 */
[----:B------:R-:W-:Y:S02]  /*7f40*/  FSEL R2, R90, -INF , P1 ;  /* 0xff8000005a027808 */ /* 0x000fe40000800000 */
[----:B------:R-:W-:Y:S02]  /*7f50*/  FSEL R0, R77, -INF , P4 ;  /* 0xff8000004d007808 */ /* 0x000fe40002000000 */
[-C--:B------:R-:W-:Y:S02]  /*7f60*/  ISETP.GE.AND P0, PT, R8, R226.reuse, PT ;  /* 0x000000e20800720c */ /* 0x080fe40003f06270 */
[----:B------:R-:W-:Y:S02]  /*7f70*/  ISETP.GE.AND P1, PT, R10, R226, PT ;  /* 0x000000e20a00720c */ /* 0x000fe40003f26270 */
[----:B------:R-:W-:-:S02]  /*7f80*/  FSEL R77, R0, -INF , !P3 ;  /* 0xff800000004d7808 */ /* 0x000fc40005800000 */
[-C--:B------:R-:W-:Y:S02]  /*7f90*/  ISETP.GE.AND P5, PT, R7, R228.reuse, PT ;  /* 0x000000e40700720c */ /* 0x080fe40003fa6270 */
[-C--:B------:R-:W-:Y:S02]  /*7fa0*/  ISETP.GE.AND P2, PT, R8, R228.reuse, PT ;  /* 0x000000e40800720c */ /* 0x080fe40003f46270 */
[----:B------:R-:W-:Y:S02]  /*7fb0*/  ISETP.GE.AND P4, PT, R10, R228, PT ;  /* 0x000000e40a00720c */ /* 0x000fe40003f86270 */
[----:B------:R-:W-:Y:S02]  /*7fc0*/  FSEL R3, R75, -INF , P0 ;  /* 0xff8000004b037808 */ /* 0x000fe40000000000 */
[----:B------:R-:W-:Y:S02]  /*7fd0*/  FSEL R0, R76, -INF , P1 ;  /* 0xff8000004c007808 */ /* 0x000fe40000800000 */
[----:B------:R-:W-:-:S02]  /*7fe0*/  ISETP.GE.AND P0, PT, R11, R226, PT ;  /* 0x000000e20b00720c */ /* 0x000fc40003f06270 */
[----:B------:R-:W-:Y:S02]  /*7ff0*/  ISETP.GE.AND P3, PT, R13, R226, PT ;  /* 0x000000e20d00720c */ /* 0x000fe40003f66270 */
[----:B------:R-:W-:Y:S02]  /*8000*/  FSEL R75, R2, -INF , !P5 ;  /* 0xff800000024b7808 */ /* 0x000fe40006800000 */
[----:B------:R-:W-:Y:S02]  /*8010*/  FSEL R76, R3, -INF , !P2 ;  /* 0xff800000034c7808 */ /* 0x000fe40005000000 */
[----:B------:R-:W-:Y:S02]  /*8020*/  FSEL R90, R0, -INF , !P4 ;  /* 0xff800000005a7808 */ /* 0x000fe40006000000 */
[----:B------:R-:W-:Y:S02]  /*8030*/  ISETP.GE.AND P2, PT, R13, R228, PT ;  /* 0x000000e40d00720c */ /* 0x000fe40003f46270 */
[----:B------:R-:W-:-:S02]  /*8040*/  FSEL R2, R92, -INF , P0 ;  /* 0xff8000005c027808 */ /* 0x000fc40000000000 */
[----:B------:R-:W-:Y:S02]  /*8050*/  FSEL R0, R250, -INF , P3 ;  /* 0xff800000fa007808 */ /* 0x000fe40001800000 */
[-C--:B------:R-:W-:Y:S02]  /*8060*/  ISETP.GE.AND P1, PT, R12, R226.reuse, PT ;  /* 0x000000e20c00720c */ /* 0x080fe40003f26270 */
[----:B------:R-:W-:Y:S02]  /*8070*/  ISETP.GE.AND P0, PT, R14, R226, PT ;  /* 0x000000e20e00720c */ /* 0x000fe40003f06270 */
[----:B------:R-:W-:Y:S02]  /*8080*/  FSEL R92, R0, -INF , !P2 ;  /* 0xff800000005c7808 */ /* 0x000fe40005000000 */
[-C--:B------:R-:W-:Y:S02]  /*8090*/  ISETP.GE.AND P5, PT, R11, R228.reuse, PT ;  /* 0x000000e40b00720c */ /* 0x080fe40003fa6270 */
        /* <DEDUP_REMOVED lines=8> */
[----:B------:R-:W-:Y:S02]  /*8120*/  FSEL R98, R0, -INF , !P3 ;  /* 0xff80000000627808 */ /* 0x000fe40005800000 */
[----:B------:R-:W-:Y:S02]  /*8130*/  ISETP.GE.AND P4, PT, R17, R228, PT ;  /* 0x000000e41100720c */ /* 0x000fe40003f86270 */
[----:B------:R-:W-:Y:S02]  /*8140*/  FSEL R2, R247, -INF , P1 ;  /* 0xff800000f7027808 */ /* 0x000fe40000800000 */
[----:B------:R-:W-:Y:S02]  /*8150*/  FSEL R0, R242, -INF , P2 ;  /* 0xff800000f2007808 */ /* 0x000fe40001000000 */
[----:B------:R-:W-:-:S02]  /*8160*/  ISETP.GE.AND P1, PT, R18, R226, PT ;  /* 0x000000e21200720c */ /* 0x000fc40003f26270 */
[----:B------:R-:W-:Y:S02]  /*8170*/  FSEL R100, R0, -INF , !P4 ;  /* 0xff80000000647808 */ /* 0x000fe40006000000 */
[----:B------:R-:W-:Y:S02]  /*8180*/  FSEL R0, R238, -INF , P1 ;  /* 0xff800000ee007808 */ /* 0x000fe40000800000 */
[----:B------:R-:W-:Y:S02]  /*8190*/  ISETP.GE.AND P2, PT, R18, R228, PT ;  /* 0x000000e41200720c */ /* 0x000fe40003f46270 */
[----:B------:R-:W-:Y:S02]  /*81a0*/  ISETP.GE.AND P0, PT, R16, R226, PT ;  /* 0x000000e21000720c */ /* 0x000fe40003f06270 */
[----:B------:R-:W-:Y:S02]  /*81b0*/  FSEL R109, R0, -INF , !P2 ;  /* 0xff800000006d7808 */ /* 0x000fe40005000000 */
[----:B------:R-:W2:Y:S01]  /*81c0*/  LD.E R0, desc[UR4][R134.64+0xdc] ;  /* 0x0000dc0486007980 */ /* 0x000ea2000c101900 */
[----:B------:R-:W-:-:S02]  /*81d0*/  ISETP.GE.AND P5, PT, R15, R228, PT ;  /* 0x000000e40f00720c */ /* 0x000fc40003fa6270 */
[----:B------:R-:W-:Y:S02]  /*81e0*/  ISETP.GE.AND P3, PT, R16, R228, PT ;  /* 0x000000e41000720c */ /* 0x000fe40003f66270 */
[----:B------:R-:W-:Y:S02]  /*81f0*/  FSEL R3, R243, -INF , P0 ;  /* 0xff800000f3037808 */ /* 0x000fe40000000000 */
[-C--:B------:R-:W-:Y:S02]  /*8200*/  ISETP.GE.AND P0, PT, R20, R226.reuse, PT ;  /* 0x000000e21400720c */ /* 0x080fe40003f06270 */
[----:B------:R-:W-:Y:S02]  /*8210*/  ISETP.GE.AND P4, PT, R24, R226, PT ;  /* 0x000000e21800720c */ /* 0x000fe40003f86270 */
        /* <DEDUP_REMOVED lines=38> */
[----:B------:R-:W-:Y:S02]  /*8480*/  ISETP.GE.AND P0, PT, R49, R226, PT ;  /* 0x000000e23100720c */ /* 0x000fe40003f06270 */
[----:B------:R-:W-:Y:S02]  /*8490*/  FSEL R128, R2, -INF , !P4 ;  /* 0xff80000002807808 */ /* 0x000fe40006000000 */
[-C--:B------:R-:W-:Y:S02]  /*84a0*/  ISETP.GE.AND P5, PT, R41, R228.reuse, PT ;  /* 0x000000e42900720c */ /* 0x080fe40003fa6270 */
        /* <DEDUP_REMOVED lines=17> */
[----:B------:R-:W-:Y:S02]  /*85c0*/  FSEL R4, R191, -INF , P0 ;  /* 0xff800000bf047808 */ /* 0x000fe40000000000 */
[----:B------:R-:W-:Y:S02]  /*85d0*/  FSEL R2, R186, -INF , P1 ;  /* 0xff800000ba027808 */ /* 0x000fe40000800000 */
[----:B------:R-:W-:Y:S02]  /*85e0*/  ISETP.GE.AND P2, PT, R53, R228, PT ;  /* 0x000000e43500720c */ /* 0x000fe40003f46270 */
        /* <DEDUP_REMOVED lines=21> */
[-C--:B------:R-:W-:Y:S02]  /*8740*/  ISETP.GE.AND P4, PT, R42, R228.reuse, PT ;  /* 0x000000e42a00720c */ /* 0x080fe40003f86270 */
[----:B------:R-:W-:Y:S02]  /*8750*/  FSEL R3, R179, -INF , P2 ;  /* 0xff800000b3037808 */ /* 0x000fe40001000000 */
[----:B------:R-:W-:Y:S02]  /*8760*/  FSEL R2, R174, -INF , P1 ;  /* 0xff800000ae027808 */ /* 0x000fe40000800000 */
[----:B------:R-:W-:-:S02]  /*8770*/  ISETP.GE.AND P5, PT, R46, R228, PT ;  /* 0x000000e42e00720c */ /* 0x000fc40003fa6270 */
[-C--:B------:R-:W-:Y:S02]  /*8780*/  ISETP.GE.AND P0, PT, R39, R226.reuse, PT ;  /* 0x000000e22700720c */ /* 0x080fe40003f06270 */
[----:B------:R-:W-:Y:S02]  /*8790*/  ISETP.GE.AND P2, PT, R37, R226, PT ;  /* 0x000000e22500720c */ /* 0x000fe40003f46270 */
[----:B------:R-:W-:Y:S02]  /*87a0*/  FSEL R208, R2, -INF , !P4 ;  /* 0xff80000002d07808 */ /* 0x000fe40006000000 */
[-C--:B------:R-:W-:Y:S02]  /*87b0*/  ISETP.GE.AND P3, PT, R39, R228.reuse, PT ;  /* 0x000000e42700720c */ /* 0x080fe40003f66270 */
[----:B------:R-:W-:Y:S02]  /*87c0*/  ISETP.GE.AND P1, PT, R37, R228, PT ;  /* 0x000000e42500720c */ /* 0x000fe40003f26270 */
[----:B------:R-:W-:-:S02]  /*87d0*/  FSEL R4, R175, -INF , P0 ;  /* 0xff800000af047808 */ /* 0x000fc40000000000 */
[----:B------:R-:W-:Y:S02]  /*87e0*/  FSEL R205, R3, -INF , !P5 ;  /* 0xff80000003cd7808 */ /* 0x000fe40006800000 */
        /* <DEDUP_REMOVED lines=12> */
[----:B------:R-:W-:Y:S02]  /*88b0*/  FSEL R2, R158, -INF , P0 ;  /* 0xff8000009e027808 */ /* 0x000fe40000000000 */
[----:B------:R-:W-:Y:S02]  /*88c0*/  ISETP.GE.AND P4, PT, R36, R228, PT ;  /* 0x000000e42400720c */ /* 0x000fe40003f86270 */
[----:B------:R-:W-:Y:S02]  /*88d0*/  FSEL R4, R163, -INF , P2 ;  /* 0xff800000a3047808 */ /* 0x000fe40001000000 */
[----:B------:R-:W-:Y:S02]  /*88e0*/  ISETP.GE.AND P2, PT, R27, R226, PT ;  /* 0x000000e21b00720c */ /* 0x000fe40003f46270 */
[----:B------:R-:W-:-:S02]  /*88f0*/  FSEL R242, R2, -INF , !P5 ;  /* 0xff80000002f27808 */ /* 0x000fc40006800000 */
[----:B------:R-:W-:Y:S02]  /*8900*/  FMNMX3.FTZ R2, R66, R82, R70, !PT ;  /* 0x0000005242027276 */ /* 0x000fe40007810046 */
[----:B------:R-:W-:Y:S02]  /*8910*/  FSEL R210, R3, -INF , !P4 ;  /* 0xff80000003d27808 */ /* 0x000fe40006000000 */
[----:B------:R-:W-:Y:S02]  /*8920*/  ISETP.GE.AND P3, PT, R27, R228, PT ;  /* 0x000000e41b00720c */ /* 0x000fe40003f66270 */
[----:B------:R-:W-:Y:S02]  /*8930*/  FSEL R3, R159, -INF , P2 ;  /* 0xff8000009f037808 */ /* 0x000fe40001000000 */
[----:B------:R-:W-:Y:S02]  /*8940*/  FMNMX3.FTZ R2, R2, R71, R79, !PT ;  /* 0x0000004702027276 */ /* 0x000fe4000781004f */
[----:B------:R-:W-:-:S02]  /*8950*/  FSEL R241, R3, -INF , !P3 ;  /* 0xff80000003f17808 */ /* 0x000fc40005800000 */
        /* <DEDUP_REMOVED lines=26> */
[----:B------:R-:W-:Y:S02]  /*8b00*/  ISETP.GE.AND P1, PT, R29, R228, PT ;  /* 0x000000e41d00720c */ /* 0x000fe40003f26270 */
[-C--:B------:R-:W-:Y:S02]  /*8b10*/  ISETP.GE.AND P0, PT, R19, R226.reuse, PT ;  /* 0x000000e21300720c */ /* 0x080fe40003f06270 */
[----:B------:R-:W-:Y:S02]  /*8b20*/  FMNMX3.FTZ R37, R37, R189, R184, !PT ;  /* 0x000000bd25257276 */ /* 0x000fe400078100b8 */
[----:B------:R-:W-:-:S02]  /*8b30*/  ISETP.GE.AND P4, PT, R26, R226, PT ;  /* 0x000000e21a00720c */ /* 0x000fc40003f86270 */
[----:B------:R-:W-:Y:S02]  /*8b40*/  FMNMX3.FTZ R2, R2, R129, R157, !PT ;  /* 0x0000008102027276 */ /* 0x000fe4000781009d */
[----:B------:R-:W-:Y:S02]  /*8b50*/  FSEL R215, R4, -INF , !P1 ;  /* 0xff80000004d77808 */ /* 0x000fe40004800000 */
[----:B------:R-:W-:Y:S02]  /*8b60*/  FSEL R5, R127, -INF , P0 ;  /* 0xff8000007f057808 */ /* 0x000fe40000000000 */
[----:B------:R-:W-:Y:S02]  /*8b70*/  FMNMX3.FTZ R37, R37, R185, R193, !PT ;  /* 0x000000b925257276 */ /* 0x000fe400078100c1 */
[----:B------:R-:W-:Y:S02]  /*8b80*/  ISETP.GE.AND P1, PT, R26, R228, PT ;  /* 0x000000e41a00720c */ /* 0x000fe40003f26270 */
[----:B------:R-:W-:-:S02]  /*8b90*/  FSEL R4, R126, -INF , P4 ;  /* 0xff8000007e047808 */ /* 0x000fc40002000000 */
[----:B------:R-:W-:Y:S02]  /*8ba0*/  ISETP.GE.AND P0, PT, R21, R226, PT ;  /* 0x000000e21500720c */ /* 0x000fe40003f06270 */
[----:B------:R-:W-:Y:S02]  /*8bb0*/  FMNMX3.FTZ R2, R2, R156, R161, !PT ;  /* 0x0000009c02027276 */ /* 0x000fe400078100a1 */
[----:B------:R-:W-:Y:S02]  /*8bc0*/  FMNMX3.FTZ R37, R37, R196, R212, !PT ;  /* 0x000000c425257276 */ /* 0x000fe400078100d4 */
[-C--:B------:R-:W-:Y:S02]  /*8bd0*/  ISETP.GE.AND P5, PT, R19, R228.reuse, PT ;  /* 0x000000e41300720c */ /* 0x080fe40003fa6270 */
[----:B------:R-:W-:Y:S02]  /*8be0*/  FSEL R239, R4, -INF , !P1 ;  /* 0xff80000004ef7808 */ /* 0x000fe40004800000 */
[----:B------:R-:W-:-:S02]  /*8bf0*/  ISETP.GE.AND P3, PT, R21, R228, PT ;  /* 0x000000e41500720c */ /* 0x000fc40003f66270 */
[----:B------:R-:W-:Y:S02]  /*8c00*/  FSEL R3, R123, -INF , P0 ;  /* 0xff8000007b037808 */ /* 0x000fe40000000000 */
[-C--:B------:R-:W-:Y:S02]  /*8c10*/  ISETP.GE.AND P2, PT, R22, R226.reuse, PT ;  /* 0x000000e21600720c */ /* 0x080fe40003f46270 */
[----:B------:R-:W-:Y:S02]  /*8c20*/  ISETP.GE.AND P1, PT, R25, R226, PT ;  /* 0x000000e21900720c */ /* 0x000fe40003f26270 */
[----:B------:R-:W-:Y:S02]  /*8c30*/  FMNMX3.FTZ R2, R2, R153, R176, !PT ;  /* 0x0000009902027276 */ /* 0x000fe400078100b0 */
        /* <DEDUP_REMOVED lines=8> */
[----:B------:R-:W-:Y:S02]  /*8cc0*/  ISETP.GE.AND P2, PT, R31, R226, PT ;  /* 0x000000e21f00720c */ /* 0x000fe40003f46270 */
[----:B------:R-:W-:Y:S02]  /*8cd0*/  FMNMX3.FTZ R37, R37, R222, R229, !PT ;  /* 0x000000de25257276 */ /* 0x000fe400078100e5 */
[----:B------:R-:W-:Y:S02]  /*8ce0*/  FSEL R250, R4, -INF , !P4 ;  /* 0xff80000004fa7808 */ /* 0x000fe40006000000 */
[----:B------:R-:W-:Y:S02]  /*8cf0*/  FSEL R246, R3, -INF , !P5 ;  /* 0xff80000003f67808 */ /* 0x000fe40006800000 */
[----:B------:R-:W-:Y:S02]  /*8d00*/  FMNMX3.FTZ R2, R2, R178, R206, !PT ;  /* 0x000000b202027276 */ /* 0x000fe400078100ce */
[----:B------:R-:W-:-:S02]  /*8d10*/  ISETP.GE.AND P4, PT, R31, R228, PT ;  /* 0x000000e41f00720c */ /* 0x000fc40003f86270 */
[----:B------:R-:W-:Y:S02]  /*8d20*/  FSEL R3, R131, -INF , P2 ;  /* 0xff80000083037808 */ /* 0x000fe40001000000 */
[----:B------:R-:W-:Y:S02]  /*8d30*/  ISETP.GE.AND P0, PT, R38, R226, PT ;  /* 0x000000e22600720c */ /* 0x000fe40003f06270 */
[----:B------:R-:W-:Y:S02]  /*8d40*/  FMNMX3.FTZ R37, R37, R235, R236, !PT ;  /* 0x000000eb25257276 */ /* 0x000fe400078100ec */
[----:B------:R-:W-:Y:S02]  /*8d50*/  FMNMX3.FTZ R2, R2, R205, R208, !PT ;  /* 0x000000cd02027276 */ /* 0x000fe400078100d0 */
[----:B------:R-:W-:Y:S02]  /*8d60*/  FSEL R243, R3, -INF , !P4 ;  /* 0xff80000003f37808 */ /* 0x000fe40006000000 */
[----:B------:R-:W-:-:S02]  /*8d70*/  ISETP.GE.AND P3, PT, R38, R228, PT ;  /* 0x000000e42600720c */ /* 0x000fc40003f66270 */
[----:B------:R-:W-:Y:S02]  /*8d80*/  FSEL R3, R138, -INF , P0 ;  /* 0xff8000008a037808 */ /* 0x000fe40000000000 */
[----:B------:R-:W-:Y:S02]  /*8d90*/  FMNMX3.FTZ R37, R37, R237, R240, !PT ;  /* 0x000000ed25257276 */ /* 0x000fe400078100f0 */
[----:B------:R-:W-:Y:S02]  /*8da0*/  ISETP.GE.AND P1, PT, R45, R226, PT ;  /* 0x000000e22d00720c */ /* 0x000fe40003f26270 */
[----:B------:R-:W-:Y:S02]  /*8db0*/  FMNMX3.FTZ R2, R2, R204, R211, !PT ;  /* 0x000000cc02027276 */ /* 0x000fe400078100d3 */
[----:B------:R-:W-:Y:S02]  /*8dc0*/  FSEL R127, R3, -INF , !P3 ;  /* 0xff800000037f7808 */ /* 0x000fe40005800000 */
[----:B------:R-:W-:-:S02]  /*8dd0*/  FMNMX3.FTZ R37, R37, R244, R245, !PT ;  /* 0x000000f425257276 */ /* 0x000fc400078100f5 */
[----:B------:R-:W-:Y:S02]  /*8de0*/  ISETP.GE.AND P5, PT, R45, R228, PT ;  /* 0x000000e42d00720c */ /* 0x000fe40003fa6270 */
[----:B------:R-:W-:Y:S01]  /*8df0*/  FSEL R3, R139, -INF , P1 ;  /* 0xff8000008b037808 */ /* 0x000fe20000800000 */
[----:B------:R-:W-:Y:S01]  /*8e00*/  IMAD.MOV.U32 R149, RZ, RZ, R165 ;  /* 0x000000ffff957224 */ /* 0x000fe200078e00a5 */
[----:B------:R-:W-:Y:S02]  /*8e10*/  ISETP.GE.AND P2, PT, R51, R226, PT ;  /* 0x000000e23300720c */ /* 0x000fe40003f46270 */
[----:B------:R-:W-:Y:S02]  /*8e20*/  FMNMX3.FTZ R2, R2, R210, R214, !PT ;  /* 0x000000d202027276 */ /* 0x000fe400078100d6 */
[----:B------:R-:W-:Y:S02]  /*8e30*/  FMNMX3.FTZ R37, R37, R248, R252, !PT ;  /* 0x000000f825257276 */ /* 0x000fe400078100fc */
[----:B------:R-:W-:Y:S01]  /*8e40*/  FSEL R126, R3, -INF , !P5 ;  /* 0xff800000037e7808 */ /* 0x000fe20006800000 */
[----:B------:R-:W-:Y:S01]  /*8e50*/  IMAD.MOV.U32 R152, RZ, RZ, R172 ;  /* 0x000000ffff987224 */ /* 0x000fe200078e00ac */
[----:B------:R-:W-:Y:S01]  /*8e60*/  ISETP.GE.AND P4, PT, R51, R228, PT ;  /* 0x000000e43300720c */ /* 0x000fe20003f86270 */
[----:B------:R-:W-:Y:S01]  /*8e70*/  IMAD.MOV.U32 R138, RZ, RZ, R181 ;  /* 0x000000ffff8a7224 */ /* 0x000fe200078e00b5 */
[----:B------:R-:W-:-:S02]  /*8e80*/  FSEL R3, R146, -INF , P2 ;  /* 0xff80000092037808 */ /* 0x000fc40001000000 */
[----:B------:R-:W-:Y:S02]  /*8e90*/  FMNMX3.FTZ R2, R2, R215, R242, !PT ;  /* 0x000000d702027276 */ /* 0x000fe400078100f2 */
[----:B------:R-:W-:Y:S02]  /*8ea0*/  ISETP.GE.AND P0, PT, R57, R226, PT ;  /* 0x000000e23900720c */ /* 0x000fe40003f06270 */
[----:B------:R-:W-:Y:S01]  /*8eb0*/  FMNMX3.FTZ R37, R37, R249, R149, !PT ;  /* 0x000000f925257276 */ /* 0x000fe20007810095 */
[----:B------:R-:W-:Y:S01]  /*8ec0*/  IMAD.MOV.U32 R166, RZ, RZ, R200 ;  /* 0x000000ffffa67224 */ /* 0x000fe200078e00c8 */
        /* <DEDUP_REMOVED lines=21> */
[----:B------:R-:W-:-:S02]  /*9020*/  ISETP.GE.AND P1, PT, R64, R226, PT ;  /* 0x000000e24000720c */ /* 0x000fc40003f26270 */
[----:B------:R-:W-:Y:S01]  /*9030*/  FSEL R141, R3, -INF , !P4 ;  /* 0xff800000038d7808 */ /* 0x000fe20006000000 */
[----:B------:R-:W-:Y:S01]  /*9040*/  IMAD.MOV.U32 R163, RZ, RZ, R201 ;  /* 0x000000ffffa37224 */ /* 0x000fe200078e00c9 */
[----:B------:R-:W-:Y:S02]  /*9050*/  ISETP.GE.AND P3, PT, R63, R228, PT ;  /* 0x000000e43f00720c */ /* 0x000fe40003f66270 */
[----:B------:R-:W-:Y:S02]  /*9060*/  ISETP.GE.AND P2, PT, R65, R226, PT ;  /* 0x000000e24100720c */ /* 0x000fe40003f46270 */
[----:B------:R-:W-:Y:S02]  /*9070*/  FSEL R3, R154, -INF , P0 ;  /* 0xff8000009a037808 */ /* 0x000fe40000000000 */
[----:B------:R-:W-:Y:S02]  /*9080*/  FMNMX3.FTZ R2, R2, R126, R251, !PT ;  /* 0x0000007e02027276 */ /* 0x000fe400078100fb */
[----:B------:R-:W-:-:S02]  /*9090*/  FMNMX3.FTZ R37, R37, R162, R145, !PT ;  /* 0x000000a225257276 */ /* 0x000fc40007810091 */
[----:B------:R-:W-:Y:S02]  /*90a0*/  ISETP.GE.AND P0, PT, R67, R226, PT ;  /* 0x000000e24300720c */ /* 0x000fe40003f06270 */
[----:B------:R-:W-:Y:S01]  /*90b0*/  FSEL R7, R155, -INF , P1 ;  /* 0xff8000009b077808 */ /* 0x000fe20000800000 */
[----:B------:R-:W-:Y:S01]  /*90c0*/  IMAD.MOV.U32 R123, RZ, RZ, R160 ;  /* 0x000000ffff7b7224 */ /* 0x000fe200078e00a0 */
[-C--:B------:R-:W-:Y:S02]  /*90d0*/  ISETP.GE.AND P5, PT, R64, R228.reuse, PT ;  /* 0x000000e44000720c */ /* 0x080fe40003fa6270 */
[----:B------:R-:W-:Y:S02]  /*90e0*/  ISETP.GE.AND P4, PT, R65, R228, PT ;  /* 0x000000e44100720c */ /* 0x000fe40003f86270 */
[----:B------:R-:W-:Y:S02]  /*90f0*/  FSEL R122, R3, -INF , !P3 ;  /* 0xff800000037a7808 */ /* 0x000fe40005800000 */
[----:B------:R-:W-:-:S02]  /*9100*/  ISETP.GE.AND P1, PT, R69, R226, PT ;  /* 0x000000e24500720c */ /* 0x000fc40003f26270 */
[----:B------:R-:W-:Y:S02]  /*9110*/  FSEL R6, R142, -INF , P2 ;  /* 0xff8000008e067808 */ /* 0x000fe40001000000 */
[----:B------:R-:W-:Y:S02]  /*9120*/  FMNMX3.FTZ R2, R2, R165, R139, !PT ;  /* 0x000000a502027276 */ /* 0x000fe4000781008b */
[----:B------:R-:W-:Y:S02]  /*9130*/  FMNMX3.FTZ R37, R37, R148, R163, !PT ;  /* 0x0000009425257276 */ /* 0x000fe400078100a3 */
[----:B------:R-:W-:Y:S02]  /*9140*/  FSEL R5, R143, -INF , P0 ;  /* 0xff8000008f057808 */ /* 0x000fe40000000000 */
[-C--:B------:R-:W-:Y:S02]  /*9150*/  ISETP.GE.AND P3, PT, R67, R228.reuse, PT ;  /* 0x000000e44300720c */ /* 0x080fe40003f66270 */
[----:B------:R-:W-:-:S02]  /*9160*/  ISETP.GE.AND P2, PT, R69, R228, PT ;  /* 0x000000e44500720c */ /* 0x000fc40003f46270 */
[----:B------:R-:W-:Y:S02]  /*9170*/  ISETP.GE.AND P0, PT, R72, R226, PT ;  /* 0x000000e24800720c */ /* 0x000fe40003f06270 */
[----:B------:R-:W-:Y:S02]  /*9180*/  FSEL R4, R86, -INF , P1 ;  /* 0xff80000056047808 */ /* 0x000fe40000800000 */
[----:B------:R-:W-:Y:S02]  /*9190*/  FSEL R140, R7, -INF , !P5 ;  /* 0xff800000078c7808 */ /* 0x000fe40006800000 */
[----:B------:R-:W-:Y:S02]  /*91a0*/  FSEL R131, R6, -INF , !P4 ;  /* 0xff80000006837808 */ /* 0x000fe40006000000 */
[----:B------:R-:W-:Y:S02]  /*91b0*/  FMNMX3.FTZ R2, R2, R141, R122, !PT ;  /* 0x0000008d02027276 */ /* 0x000fe4000781007a */
[----:B------:R-:W-:-:S02]  /*91c0*/  FMNMX.FTZ R37, R123, R37, !PT ;  /* 0x000000257b257209 */ /* 0x000fc40007810000 */
[----:B------:R-:W-:Y:S02]  /*91d0*/  ISETP.GE.AND P1, PT, R72, R228, PT ;  /* 0x000000e44800720c */ /* 0x000fe40003f26270 */
[----:B------:R-:W-:Y:S02]  /*91e0*/  FSEL R3, R87, -INF , P0 ;  /* 0xff80000057037808 */ /* 0x000fe40000000000 */
[----:B------:R-:W-:Y:S02]  /*91f0*/  FSEL R130, R5, -INF , !P3 ;  /* 0xff80000005827808 */ /* 0x000fe40005800000 */
[----:B------:R-:W-:Y:S02]  /*9200*/  FSEL R159, R4, -INF , !P2 ;  /* 0xff800000049f7808 */ /* 0x000fe40005000000 */
[----:B------:R-:W-:Y:S01]  /*9210*/  FMNMX3.FTZ R2, R2, R140, R131, !PT ;  /* 0x0000008c02027276 */ /* 0x000fe20007810083 */
[----:B------:R-:W1:Y:S01]  /*9220*/  SHFL.BFLY PT, R4, R37, 0x2, 0x1f ;  /* 0x0c401f0025047f89 */ /* 0x000e6200000e0000 */
[----:B------:R-:W-:-:S02]  /*9230*/  FSEL R158, R3, -INF , !P1 ;  /* 0xff800000039e7808 */ /* 0x000fc40004800000 */
[----:B------:R-:W-:-:S04]  /*9240*/  FMNMX3.FTZ R2, R2, R130, R159, !PT ;  /* 0x0000008202027276 */ /* 0x000fc8000781009f */
[----:B------:R-:W-:-:S05]  /*9250*/  FMNMX.FTZ R2, R158, R2, !PT ;  /* 0x000000029e027209 */ /* 0x000fca0007810000 */
[----:B------:R-:W3:Y:S01]  /*9260*/  SHFL.BFLY PT, R3, R2, 0x2, 0x1f ;  /* 0x0c401f0002037f89 */ /* 0x000ee200000e0000 */
[----:B-1----:R-:W-:-:S05]  /*9270*/  FMNMX.FTZ R37, R37, R4, !PT ;  /* 0x0000000425257209 */ /* 0x002fca0007810000 */
[----:B------:R-:W1:Y:S01]  /*9280*/  SHFL.BFLY PT, R4, R37, 0x1, 0x1f ;  /* 0x0c201f0025047f89 */ /* 0x000e6200000e0000 */
[----:B---3--:R-:W-:-:S05]  /*9290*/  FMNMX.FTZ R2, R2, R3, !PT ;  /* 0x0000000302027209 */ /* 0x008fca0007810000 */
[----:B------:R-:W3:Y:S01]  /*92a0*/  SHFL.BFLY PT, R6, R2, 0x1, 0x1f ;  /* 0x0c201f0002067f89 */ /* 0x000ee200000e0000 */
[----:B------:R-:W-:Y:S02]  /*92b0*/  IMAD.IADD R3, R83, 0x1, R209 ;  /* 0x0000000153037824 */ /* 0x000fe400078e02d1 */
[----:B------:R-:W-:Y:S01]  /*92c0*/  IMAD.MOV.U32 R172, RZ, RZ, R88 ;  /* 0x000000ffffac7224 */ /* 0x000fe200078e0058 */
[----:B-1----:R-:W-:-:S04]  /*92d0*/  FMNMX.FTZ R37, R37, R4, !PT ;  /* 0x0000000425257209 */ /* 0x002fc80007810000 */
[----:B------:R-:W-:Y:S01]  /*92e0*/  FSETP.NEU.FTZ.AND P0, PT, R37, -INF , PT ;  /* 0xff8000002500780b */ /* 0x000fe20003f1d000 */
[----:B--2---:R-:W-:Y:S01]  /*92f0*/  FMUL.FTZ R5, R0, R37 ;  /* 0x0000002500057220 */ /* 0x004fe20000410000 */
[----:B------:R-:W-:-:S04]  /*9300*/  IMAD R160, R3, 0x2, R219 ;  /* 0x0000000203a07824 */ /* 0x000fc800078e02db */
[----:B------:R-:W-:Y:S01]  /*9310*/  FSEL R5, R5, RZ, P0 ;  /* 0x000000ff05057208 */ /* 0x000fe20000000000 */
[----:B------:R-:W1:Y:S01]  /*9320*/  LDSM.16.MT88.4 R12, [R160+0xa000] ;  /* 0x00a00000a00c783b */ /* 0x000e620000004200 */
[----:B---3--:R-:W-:-:S03]  /*9330*/  FMNMX.FTZ R88, R2, R6, !PT ;  /* 0x0000000602587209 */ /* 0x008fc60007810000 */
[--C-:B------:R-:W-:Y:S01]  /*9340*/  FFMA.FTZ R2, R66, R0, -R5.reuse ;  /* 0x0000000042027223 */ /* 0x100fe20000010805 */
[----:B------:R-:W-:Y:S01]  /*9350*/  FSETP.NEU.FTZ.AND P0, PT, R88, -INF , PT ;  /* 0xff8000005800780b */ /* 0x000fe20003f1d000 */
[----:B------:R-:W-:Y:S01]  /*9360*/  FMUL.FTZ R3, R0, R88 ;  /* 0x0000005800037220 */ /* 0x000fe20000410000 */
[--C-:B------:R-:W-:Y:S01]  /*9370*/  IMAD.IADD R39, R216, 0x1, R160.reuse ;  /* 0x00000001d8277824 */ /* 0x100fe200078e02a0 */
[----:B------:R2:W-:Y:S01]  /*9380*/  MUFU.EX2 R175, R2 ;  /* 0x0000000200af7308 */ /* 0x0005e20000000800 */
[-C--:B------:R-:W-:Y:S01]  /*9390*/  FFMA.FTZ R4, R82, R0.reuse, -R5 ;  /* 0x0000000052047223 */ /* 0x080fe20000010805 */
[C---:B------:R-:W-:Y:S01]  /*93a0*/  IMAD.IADD R69, R132.reuse, 0x1, R160 ;  /* 0x0000000184457824 */ /* 0x040fe200078e02a0 */
[----:B------:R-:W-:Y:S01]  /*93b0*/  FSEL R3, R3, RZ, P0 ;  /* 0x000000ff03037208 */ /* 0x000fe20000000000 */
[----:B------:R-:W-:Y:S01]  /*93c0*/  IMAD.IADD R36, R132, 0x1, R39 ;  /* 0x0000000184247824 */ /* 0x000fe200078e0227 */
[----:B------:R3:W4:Y:S01]  /*93d0*/  MUFU.EX2 R7, R4 ;  /* 0x0000000400077308 */ /* 0x0007220000000800 */
[----:B------:R-:W-:Y:S04]  /*93e0*/  LDSM.16.MT88.4 R28, [R39+0xa000] ;  /* 0x00a00000271c783b */ /* 0x000fe80000004200 */
[----:B------:R-:W5:Y:S01]  /*93f0*/  LDSM.16.MT88.4 R16, [R69+0xa000] ;  /* 0x00a000004510783b */ /* 0x000f620000004200 */
[----:B--2---:R-:W-:-:S03]  /*9400*/  FFMA.FTZ R2, R70, R0, -R5 ;  /* 0x0000000046027223 */ /* 0x004fc60000010805 */
[----:B------:R-:W2:Y:S01]  /*9410*/  LDSM.16.MT88.4 R24, [R36+0xa000] ;  /* 0x00a000002418783b */ /* 0x000ea20000004200 */
[----:B------:R4:W-:Y:S01]  /*9420*/  MUFU.EX2 R195, R2 ;  /* 0x0000000200c37308 */ /* 0x0009e20000000800 */
[-C--:B---3--:R-:W-:Y:S01]  /*9430*/  FFMA.FTZ R4, R71, R0.reuse, -R5 ;  /* 0x0000000047047223 */ /* 0x088fe20000010805 */
[-CC-:B------:R-:W-:Y:S01]  /*9440*/  FFMA.FTZ R6, R60, R0.reuse, -R3.reuse ;  /* 0x000000003c067223 */ /* 0x180fe20000010803 */
[----:B------:R-:W3:Y:S02]  /*9450*/  LDSM.16.MT88.4 R20, [R160+0xa800] ;  /* 0x00a80000a014783b */ /* 0x000ee40000004200 */
[----:B------:R1:W5:Y:S02]  /*9460*/  MUFU.EX2 R203, R4 ;  /* 0x0000000400cb7308 */ /* 0x0003640000000800 */
[----:B------:R-:W-:Y:S01]  /*9470*/  LDSM.16.MT88.4 R48, [R39+0xa800] ;  /* 0x00a800002730783b */ /* 0x000fe20000004200 */
[----:B----4-:R-:W-:-:S04]  /*9480*/  FFMA.FTZ R2, R73, R0, -R3 ;  /* 0x0000000049027223 */ /* 0x010fc80000010803 */
[----:B------:R4:W-:Y:S01]  /*9490*/  MUFU.EX2 R174, R2 ;  /* 0x0000000200ae7308 */ /* 0x0009e20000000800 */
[----:B-1----:R-:W-:-:S03]  /*94a0*/  FFMA.FTZ R4, R61, R0, -R3 ;  /* 0x000000003d047223 */ /* 0x002fc60000010803 */
[----:B------:R-:W1:Y:S04]  /*94b0*/  MUFU.EX2 R38, R6 ;  /* 0x0000000600267308 */ /* 0x000e680000000800 */
[----:B------:R5:W-:Y:S01]  /*94c0*/  MUFU.EX2 R199, R4 ;  /* 0x0000000400c77308 */ /* 0x000be20000000800 */
[----:B----4-:R-:W-:-:S04]  /*94d0*/  FFMA.FTZ R2, R59, R0, -R3 ;  /* 0x000000003b027223 */ /* 0x010fc80000010803 */
[----:B------:R4:W2:Y:S01]  /*94e0*/  MUFU.EX2 R201, R2 ;  /* 0x0000000200c97308 */ /* 0x0008a20000000800 */
[-CC-:B-----5:R-:W-:Y:S01]  /*94f0*/  FFMA.FTZ R4, R78, R0.reuse, -R5.reuse ;  /* 0x000000004e047223 */ /* 0x1a0fe20000010805 */
[----:B----4-:R-:W-:-:S04]  /*9500*/  FFMA.FTZ R2, R79, R0, -R5 ;  /* 0x000000004f027223 */ /* 0x010fc80000010805 */
[----:B------:R4:W-:Y:S04]  /*9510*/  MUFU.EX2 R198, R2 ;  /* 0x0000000200c67308 */ /* 0x0009e80000000800 */
[----:B------:R5:W3:Y:S01]  /*9520*/  MUFU.EX2 R197, R4 ;  /* 0x0000000400c57308 */ /* 0x000ae20000000800 */
[----:B------:R-:W-:Y:S01]  /*9530*/  F2FP.BF16.F32.PACK_AB R8, R7, R175 ;  /* 0x000000af0708723e */ /* 0x000fe200000010ff */
[----:B----4-:R-:W-:-:S04]  /*9540*/  FFMA.FTZ R2, R81, R0, -R5 ;  /* 0x0000000051027223 */ /* 0x010fc80000010805 */
[----:B------:R4:W-:Y:S01]  /*9550*/  MUFU.EX2 R207, R2 ;  /* 0x0000000200cf7308 */ /* 0x0009e20000000800 */
[----:B-----5:R-:W-:Y:S01]  /*9560*/  FFMA.FTZ R4, R80, R0, -R5 ;  /* 0x0000000050047223 */ /* 0x020fe20000010805 */
[----:B------:R-:W-:Y:S02]  /*9570*/  F2FP.BF16.F32.PACK_AB R10, R203, R195 ;  /* 0x000000c3cb0a723e */ /* 0x000fe400000010ff */
[----:B-1----:R-:W-:Y:S01]  /*9580*/  F2FP.BF16.F32.PACK_AB R9, R38, R174 ;  /* 0x000000ae2609723e */ /* 0x002fe200000010ff */
[----:B------:R1:W5:Y:S01]  /*9590*/  MUFU.EX2 R209, R4 ;  /* 0x0000000400d17308 */ /* 0x0003620000000800 */
[----:B--2---:R-:W-:Y:S01]  /*95a0*/  F2FP.BF16.F32.PACK_AB R11, R201, R199 ;  /* 0x000000c7c90b723e */ /* 0x004fe200000010ff */
[-CC-:B------:R-:W-:Y:S01]  /*95b0*/  FFMA.FTZ R6, R75, R0.reuse, -R3.reuse ;  /* 0x000000004b067223 */ /* 0x180fe20000010803 */
[----:B----4-:R-:W-:-:S04]  /*95c0*/  FFMA.FTZ R2, R74, R0, -R3 ;  /* 0x000000004a027223 */ /* 0x010fc80000010803 */
[----:B------:R2:W-:Y:S01]  /*95d0*/  MUFU.EX2 R191, R2 ;  /* 0x0000000200bf7308 */ /* 0x0005e20000000800 */
[-CC-:B-1----:R-:W-:Y:S01]  /*95e0*/  FFMA.FTZ R4, R77, R0.reuse, -R3.reuse ;  /* 0x000000004d047223 */ /* 0x182fe20000010803 */
[C---:B------:R-:W-:Y:S02]  /*95f0*/  HMMA.16816.F32.BF16 R32, R8.reuse, R12, RZ ;  /* 0x0000000c0820723c */ /* 0x040fe400000418ff */
[----:B------:R-:W1:Y:S04]  /*9600*/  MUFU.EX2 R194, R6 ;  /* 0x0000000600c27308 */ /* 0x000e680000000800 */
[----:B------:R-:W-:Y:S01]  /*9610*/  MUFU.EX2 R200, R4 ;  /* 0x0000000400c87308 */ /* 0x000fe20000000800 */
[----:B--2---:R-:W-:Y:S01]  /*9620*/  FFMA.FTZ R2, R76, R0, -R3 ;  /* 0x000000004c027223 */ /* 0x004fe20000010803 */
[C---:B------:R-:W-:Y:S01]  /*9630*/  HMMA.16816.F32.BF16 R44, R8.reuse, R14, RZ ;  /* 0x0000000e082c723c */ /* 0x040fe200000418ff */
[----:B------:R-:W2:Y:S02]  /*9640*/  LDSM.16.MT88.4 R12, [R69+0xa800] ;  /* 0x00a80000450c783b */ /* 0x000ea40000004200 */
[----:B------:R-:W4:Y:S02]  /*9650*/  MUFU.EX2 R202, R2 ;  /* 0x0000000200ca7308 */ /* 0x000f240000000800 */
[----:B------:R-:W-:Y:S03]  /*9660*/  LDSM.16.MT88.4 R76, [R69+0xb000] ;  /* 0x00b00000454c783b */ /* 0x000fe60000004200 */
[C---:B------:R-:W-:Y:S08]  /*9670*/  HMMA.16816.F32.BF16 R40, R8.reuse, R16, RZ ;  /* 0x000000100828723c */ /* 0x040ff000000418ff */
[C---:B------:R-:W-:Y:S08]  /*9680*/  HMMA.16816.F32.BF16 R52, R8.reuse, R28, RZ ;  /* 0x0000001c0834723c */ /* 0x040ff000000418ff */
[C---:B------:R-:W-:Y:S01]  /*9690*/  HMMA.16816.F32.BF16 R60, R8.reuse, R30, RZ ;  /* 0x0000001e083c723c */ /* 0x040fe200000418ff */
[----:B------:R-:W2:Y:S07]  /*96a0*/  LDSM.16.MT88.4 R28, [R36+0xa800] ;  /* 0x00a80000241c783b */ /* 0x000eae0000004200 */
[C---:B------:R-:W-:Y:S08]  /*96b0*/  HMMA.16816.F32.BF16 R16, R8.reuse, R18, RZ ;  /* 0x000000120810723c */ /* 0x040ff000000418ff */
[C---:B------:R-:W-:Y:S08]  /*96c0*/  HMMA.16816.F32.BF16 R72, R8.reuse, R24, RZ ;  /* 0x000000180848723c */ /* 0x040ff000000418ff */
[----:B------:R-:W-:Y:S01]  /*96d0*/  HMMA.16816.F32.BF16 R56, R8, R26, RZ ;  /* 0x0000001a0838723c */ /* 0x000fe200000418ff */
[----:B---3--:R-:W-:-:S02]  /*96e0*/  F2FP.BF16.F32.PACK_AB R8, R197, R198 ;  /* 0x000000c6c508723e */ /* 0x008fc400000010ff */
[----:B-----5:R-:W-:Y:S02]  /*96f0*/  F2FP.BF16.F32.PACK_AB R10, R209, R207 ;  /* 0x000000cfd10a723e */ /* 0x020fe400000010ff */
[----:B-1----:R-:W-:Y:S02]  /*9700*/  F2FP.BF16.F32.PACK_AB R9, R194, R191 ;  /* 0x000000bfc209723e */ /* 0x002fe400000010ff */
[----:B----4-:R-:W-:Y:S01]  /*9710*/  F2FP.BF16.F32.PACK_AB R11, R202, R200 ;  /* 0x000000c8ca0b723e */ /* 0x010fe200000010ff */
[----:B------:R-:W-:-:S06]  /*9720*/  FFMA.FTZ R2, R91, R0, -R5 ;  /* 0x000000005b027223 */ /* 0x000fcc0000010805 */
[----:B------:R-:W-:Y:S01]  /*9730*/  HMMA.16816.F32.BF16 R80, R8, R22, R44 ;  /* 0x000000160850723c */ /* 0x000fe2000004182c */
[----:B------:R-:W1:Y:S01]  /*9740*/  LDSM.16.MT88.4 R44, [R160+0xb000] ;  /* 0x00b00000a02c783b */ /* 0x000e620000004200 */
[----:B------:R3:W-:Y:S01]  /*9750*/  MUFU.EX2 R186, R2 ;  /* 0x0000000200ba7308 */ /* 0x0007e20000000800 */
[----:B------:R-:W-:-:S05]  /*9760*/  FFMA.FTZ R4, R93, R0, -R5 ;  /* 0x000000005d047223 */ /* 0x000fca0000010805 */
[----:B------:R-:W-:Y:S01]  /*9770*/  HMMA.16816.F32.BF16 R84, R8, R20, R32 ;  /* 0x000000140854723c */ /* 0x000fe20000041820 */
[----:B------:R-:W4:Y:S01]  /*9780*/  LDSM.16.MT88.4 R32, [R39+0xb000] ;  /* 0x00b000002720783b */ /* 0x000f220000004200 */
[----:B------:R5:W1:Y:S01]  /*9790*/  MUFU.EX2 R190, R4 ;  /* 0x0000000400be7308 */ /* 0x000a620000000800 */
[----:B---3--:R-:W-:-:S04]  /*97a0*/  FFMA.FTZ R2, R95, R0, -R5 ;  /* 0x000000005f027223 */ /* 0x008fc80000010805 */
[----:B------:R3:W-:Y:S01]  /*97b0*/  MUFU.EX2 R183, R2 ;  /* 0x0000000200b77308 */ /* 0x0007e20000000800 */
[-C--:B-----5:R-:W-:Y:S01]  /*97c0*/  FFMA.FTZ R4, R96, R0.reuse, -R5 ;  /* 0x0000000060047223 */ /* 0x0a0fe20000010805 */
[----:B------:R-:W-:-:S03]  /*97d0*/  FFMA.FTZ R6, R89, R0, -R3 ;  /* 0x0000000059067223 */ /* 0x000fc60000010803 */
[----:B------:R5:W1:Y:S01]  /*97e0*/  MUFU.EX2 R187, R4 ;  /* 0x0000000400bb7308 */ /* 0x000a620000000800 */
[----:B---3--:R-:W-:-:S04]  /*97f0*/  FFMA.FTZ R2, R90, R0, -R3 ;  /* 0x000000005a027223 */ /* 0x008fc80000010803 */
[----:B------:R3:W-:Y:S01]  /*9800*/  MUFU.EX2 R182, R2 ;  /* 0x0000000200b67308 */ /* 0x0007e20000000800 */
[----:B------:R-:W-:Y:S02]  /*9810*/  IMAD.MOV.U32 R90, RZ, RZ, R180 ;  /* 0x000000ffff5a7224 */ /* 0x000fe400078e00b4 */
[-CC-:B-----5:R-:W-:Y:S01]  /*9820*/  FFMA.FTZ R4, R92, R0.reuse, -R3.reuse ;  /* 0x000000005c047223 */ /* 0x1a0fe20000010803 */
[----:B------:R-:W5:Y:S01]  /*9830*/  MUFU.EX2 R181, R6 ;  /* 0x0000000600b57308 */ /* 0x000f620000000800 */
[----:B--2---:R-:W-:Y:S03]  /*9840*/  HMMA.16816.F32.BF16 R64, R8, R12, R40 ;  /* 0x0000000c0840723c */ /* 0x004fe60000041828 */
[----:B------:R-:W-:Y:S01]  /*9850*/  MUFU.EX2 R180, R4 ;  /* 0x0000000400b47308 */ /* 0x000fe20000000800 */
[----:B---3--:R-:W-:-:S04]  /*9860*/  FFMA.FTZ R2, R94, R0, -R3 ;  /* 0x000000005e027223 */ /* 0x008fc80000010803 */
[C---:B------:R-:W-:Y:S01]  /*9870*/  HMMA.16816.F32.BF16 R20, R8.reuse, R14, R16 ;  /* 0x0000000e0814723c */ /* 0x040fe20000041810 */
[----:B------:R-:W2:Y:S01]  /*9880*/  LDSM.16.MT88.4 R12, [R36+0xb000] ;  /* 0x00b00000240c783b */ /* 0x000ea20000004200 */
[----:B------:R3:W4:Y:S06]  /*9890*/  MUFU.EX2 R179, R2 ;  /* 0x0000000200b37308 */ /* 0x00072c0000000800 */
[C---:B------:R-:W-:Y:S08]  /*98a0*/  HMMA.16816.F32.BF16 R16, R8.reuse, R48, R52 ;  /* 0x000000300810723c */ /* 0x040ff00000041834 */
[C---:B------:R-:W-:Y:S08]  /*98b0*/  HMMA.16816.F32.BF16 R24, R8.reuse, R28, R72 ;  /* 0x0000001c0818723c */ /* 0x040ff00000041848 */
[C---:B------:R-:W-:Y:S01]  /*98c0*/  HMMA.16816.F32.BF16 R40, R8.reuse, R50, R60 ;  /* 0x000000320828723c */ /* 0x040fe2000004183c */
[-CC-:B---3--:R-:W-:Y:S01]  /*98d0*/  FFMA.FTZ R2, R97, R0.reuse, -R5.reuse ;  /* 0x0000000061027223 */ /* 0x188fe20000010805 */
[----:B------:R-:W-:Y:S01]  /*98e0*/  FFMA.FTZ R4, R101, R0, -R5 ;  /* 0x0000000065047223 */ /* 0x000fe20000010805 */
[----:B------:R-:W-:Y:S05]  /*98f0*/  LDSM.16.MT88.4 R52, [R69+0xb800] ;  /* 0x00b800004534783b */ /* 0x000fea0000004200 */
[----:B------:R-:W-:Y:S01]  /*9900*/  HMMA.16816.F32.BF16 R28, R8, R30, R56 ;  /* 0x0000001e081c723c */ /* 0x000fe20000041838 */
[----:B-1----:R-:W-:-:S02]  /*9910*/  F2FP.BF16.F32.PACK_AB R8, R190, R186 ;  /* 0x000000babe08723e */ /* 0x002fc400000010ff */
[----:B------:R-:W-:Y:S02]  /*9920*/  F2FP.BF16.F32.PACK_AB R10, R187, R183 ;  /* 0x000000b7bb0a723e */ /* 0x000fe400000010ff */
[----:B-----5:R-:W-:Y:S02]  /*9930*/  F2FP.BF16.F32.PACK_AB R9, R181, R182 ;  /* 0x000000b6b509723e */ /* 0x020fe400000010ff */
[----:B----4-:R-:W-:-:S07]  /*9940*/  F2FP.BF16.F32.PACK_AB R11, R179, R180 ;  /* 0x000000b4b30b723e */ /* 0x010fce00000010ff */
[C---:B------:R-:W-:Y:S01]  /*9950*/  HMMA.16816.F32.BF16 R48, R8.reuse, R44, R84 ;  /* 0x0000002c0830723c */ /* 0x040fe20000041854 */
[----:B------:R-:W-:Y:S02]  /*9960*/  IMAD.MOV.U32 R85, RZ, RZ, R165 ;  /* 0x000000ffff557224 */ /* 0x000fe400078e00a5 */
[----:B------:R1:W-:Y:S05]  /*9970*/  MUFU.EX2 R165, R2 ;  /* 0x0000000200a57308 */ /* 0x0003ea0000000800 */
[C---:B------:R-:W-:Y:S01]  /*9980*/  HMMA.16816.F32.BF16 R56, R8.reuse, R46, R80 ;  /* 0x0000002e0838723c */ /* 0x040fe20000041850 */
[----:B------:R-:W3:Y:S07]  /*9990*/  LDSM.16.MT88.4 R44, [R160+0xb800] ;  /* 0x00b80000a02c783b */ /* 0x000eee0000004200 */
[----:B------:R-:W-:Y:S01]  /*99a0*/  HMMA.16816.F32.BF16 R60, R8, R32, R16 ;  /* 0x00000020083c723c */ /* 0x000fe20000041810 */
[----:B------:R-:W4:Y:S01]  /*99b0*/  LDSM.16.MT88.4 R16, [R36+0xb800] ;  /* 0x00b800002410783b */ /* 0x000f220000004200 */
[----:B-1----:R-:W-:Y:S01]  /*99c0*/  FFMA.FTZ R2, R104, R0, -R5 ;  /* 0x0000000068027223 */ /* 0x002fe20000010805 */
[----:B------:R-:W-:-:S02]  /*99d0*/  IMAD.MOV.U32 R84, RZ, RZ, R141 ;  /* 0x000000ffff547224 */ /* 0x000fc400078e008d */
[----:B------:R-:W-:Y:S01]  /*99e0*/  IMAD.MOV.U32 R141, RZ, RZ, R172 ;  /* 0x000000ffff8d7224 */ /* 0x000fe200078e00ac */
[----:B------:R1:W-:Y:S02]  /*99f0*/  MUFU.EX2 R167, R2 ;  /* 0x0000000200a77308 */ /* 0x0003e40000000800 */
[----:B------:R-:W-:Y:S02]  /*9a00*/  HMMA.16816.F32.BF16 R64, R8, R76, R64 ;  /* 0x0000004c0840723c */ /* 0x000fe40000041840 */
[----:B------:R5:W3:Y:S01]  /*9a10*/  MUFU.EX2 R172, R4 ;  /* 0x0000000400ac7308 */ /* 0x000ae20000000800 */
[----:B------:R-:W-:Y:S02]  /*9a20*/  IMAD.MOV.U32 R87, RZ, RZ, R166 ;  /* 0x000000ffff577224 */ /* 0x000fe400078e00a6 */
[----:B------:R-:W-:-:S03]  /*9a30*/  FFMA.FTZ R6, R102, R0, -R3 ;  /* 0x0000000066067223 */ /* 0x000fc60000010803 */
[----:B------:R-:W-:Y:S01]  /*9a40*/  HMMA.16816.F32.BF16 R76, R8, R78, R20 ;  /* 0x0000004e084c723c */ /* 0x000fe20000041814 */
[----:B------:R-:W4:Y:S01]  /*9a50*/  LDSM.16.MT88.4 R20, [R39+0xb800] ;  /* 0x00b800002714783b */ /* 0x000f220000004200 */
[-C--:B-1----:R-:W-:Y:S01]  /*9a60*/  FFMA.FTZ R2, R98, R0.reuse, -R3 ;  /* 0x0000000062027223 */ /* 0x082fe20000010803 */
[----:B-----5:R-:W-:-:S03]  /*9a70*/  FFMA.FTZ R4, R103, R0, -R5 ;  /* 0x0000000067047223 */ /* 0x020fc60000010805 */
[----:B------:R1:W-:Y:S04]  /*9a80*/  MUFU.EX2 R70, R2 ;  /* 0x0000000200467308 */ /* 0x0003e80000000800 */
[----:B------:R5:W3:Y:S01]  /*9a90*/  MUFU.EX2 R166, R4 ;  /* 0x0000000400a67308 */ /* 0x000ae20000000800 */
[----:B------:R-:W-:Y:S01]  /*9aa0*/  IMAD.MOV.U32 R102, RZ, RZ, R163 ;  /* 0x000000ffff667224 */ /* 0x000fe200078e00a3 */
[C---:B------:R-:W-:Y:S01]  /*9ab0*/  HMMA.16816.F32.BF16 R72, R8.reuse, R34, R40 ;  /* 0x000000220848723c */ /* 0x040fe20000041828 */
[----:B------:R-:W4:Y:S01]  /*9ac0*/  LDSM.16.MT88.4 R32, [R160+0xc000] ;  /* 0x00c00000a020783b */ /* 0x000f220000004200 */
[-CC-:B-1----:R-:W-:Y:S01]  /*9ad0*/  FFMA.FTZ R2, R99, R0.reuse, -R3.reuse ;  /* 0x0000000063027223 */ /* 0x182fe20000010803 */
[----:B------:R-:W-:Y:S02]  /*9ae0*/  IMAD.MOV.U32 R99, RZ, RZ, R162 ;  /* 0x000000ffff637224 */ /* 0x000fe400078e00a2 */
[-C--:B-----5:R-:W-:Y:S01]  /*9af0*/  FFMA.FTZ R4, R100, R0.reuse, -R3 ;  /* 0x0000000064047223 */ /* 0x0a0fe20000010803 */
[----:B------:R-:W-:Y:S01]  /*9b00*/  IMAD.MOV.U32 R100, RZ, RZ, R164 ;  /* 0x000000ffff647224 */ /* 0x000fe200078e00a4 */
[----:B------:R1:W-:Y:S01]  /*9b10*/  MUFU.EX2 R162, R2 ;  /* 0x0000000200a27308 */ /* 0x0003e20000000800 */
[C---:B--2---:R-:W-:Y:S03]  /*9b20*/  HMMA.16816.F32.BF16 R24, R8.reuse, R12, R24 ;  /* 0x0000000c0818723c */ /* 0x044fe60000041818 */
[----:B------:R-:W2:Y:S04]  /*9b30*/  MUFU.EX2 R164, R6 ;  /* 0x0000000600a47308 */ /* 0x000ea80000000800 */
[----:B------:R5:W2:Y:S01]  /*9b40*/  MUFU.EX2 R163, R4 ;  /* 0x0000000400a37308 */ /* 0x000aa20000000800 */
[----:B------:R-:W-:Y:S01]  /*9b50*/  HMMA.16816.F32.BF16 R12, R8, R14, R28 ;  /* 0x0000000e080c723c */ /* 0x000fe2000004181c */
[----:B-1----:R-:W-:-:S04]  /*9b60*/  FFMA.FTZ R2, R105, R0, -R5 ;  /* 0x0000000069027223 */ /* 0x002fc80000010805 */
[----:B------:R1:W-:Y:S01]  /*9b70*/  MUFU.EX2 R154, R2 ;  /* 0x00000002009a7308 */ /* 0x0003e20000000800 */
[----:B------:R-:W-:Y:S02]  /*9b80*/  IMAD.MOV.U32 R101, RZ, RZ, R158 ;  /* 0x000000ffff657224 */ /* 0x000fe400078e009e */
[----:B-----5:R-:W-:-:S04]  /*9b90*/  FFMA.FTZ R4, R106, R0, -R5 ;  /* 0x000000006a047223 */ /* 0x020fc80000010805 */
[----:B------:R5:W4:Y:S01]  /*9ba0*/  MUFU.EX2 R158, R4 ;  /* 0x00000004009e7308 */ /* 0x000b220000000800 */
[----:B-1----:R-:W-:-:S04]  /*9bb0*/  FFMA.FTZ R2, R107, R0, -R5 ;  /* 0x000000006b027223 */ /* 0x002fc80000010805 */
[----:B------:R1:W-:Y:S01]  /*9bc0*/  MUFU.EX2 R155, R2 ;  /* 0x00000002009b7308 */ /* 0x0003e20000000800 */
[----:B---3--:R-:W-:Y:S01]  /*9bd0*/  F2FP.BF16.F32.PACK_AB R8, R172, R165 ;  /* 0x000000a5ac08723e */ /* 0x008fe200000010ff */
[----:B-----5:R-:W-:Y:S01]  /*9be0*/  FFMA.FTZ R4, R111, R0, -R5 ;  /* 0x000000006f047223 */ /* 0x020fe20000010805 */
[----:B------:R-:W-:Y:S01]  /*9bf0*/  F2FP.BF16.F32.PACK_AB R10, R166, R167 ;  /* 0x000000a7a60a723e */ /* 0x000fe200000010ff */
[----:B------:R-:W-:Y:S01]  /*9c00*/  IMAD.MOV.U32 R104, RZ, RZ, R159 ;  /* 0x000000ffff687224 */ /* 0x000fe200078e009f */
[----:B--2---:R-:W-:Y:S01]  /*9c10*/  F2FP.BF16.F32.PACK_AB R9, R164, R70 ;  /* 0x00000046a409723e */ /* 0x004fe200000010ff */
[----:B------:R2:W3:Y:S01]  /*9c20*/  MUFU.EX2 R159, R4 ;  /* 0x00000004009f7308 */ /* 0x0004e20000000800 */
[----:B------:R-:W-:Y:S01]  /*9c30*/  F2FP.BF16.F32.PACK_AB R11, R162, R163 ;  /* 0x000000a3a20b723e */ /* 0x000fe200000010ff */
[-CC-:B-1----:R-:W-:Y:S01]  /*9c40*/  FFMA.FTZ R2, R109, R0.reuse, -R3.reuse ;  /* 0x000000006d027223 */ /* 0x182fe20000010803 */
[----:B------:R-:W-:-:S03]  /*9c50*/  FFMA.FTZ R6, R108, R0, -R3 ;  /* 0x000000006c067223 */ /* 0x000fc60000010803 */
[----:B------:R1:W-:Y:S01]  /*9c60*/  MUFU.EX2 R150, R2 ;  /* 0x0000000200967308 */ /* 0x0003e20000000800 */
[----:B------:R-:W-:Y:S02]  /*9c70*/  IMAD.MOV.U32 R93, RZ, RZ, R152 ;  /* 0x000000ffff5d7224 */ /* 0x000fe400078e0098 */
[-CC-:B--2---:R-:W-:Y:S01]  /*9c80*/  FFMA.FTZ R4, R110, R0.reuse, -R3.reuse ;  /* 0x000000006e047223 */ /* 0x184fe20000010803 */
[----:B------:R-:W2:Y:S01]  /*9c90*/  MUFU.EX2 R71, R6 ;  /* 0x0000000600477308 */ /* 0x000ea20000000800 */
[----:B------:R-:W-:Y:S03]  /*9ca0*/  HMMA.16816.F32.BF16 R28, R8, R44, R48 ;  /* 0x0000002c081c723c */ /* 0x000fe60000041830 */
[----:B------:R-:W-:Y:S01]  /*9cb0*/  MUFU.EX2 R152, R4 ;  /* 0x0000000400987308 */ /* 0x000fe20000000800 */
[----:B-1----:R-:W-:-:S04]  /*9cc0*/  FFMA.FTZ R2, R112, R0, -R3 ;  /* 0x0000000070027223 */ /* 0x002fc80000010803 */
[C---:B------:R-:W-:Y:S01]  /*9cd0*/  HMMA.16816.F32.BF16 R40, R8.reuse, R46, R56 ;  /* 0x0000002e0828723c */ /* 0x040fe20000041838 */
[----:B------:R-:W1:Y:S01]  /*9ce0*/  LDSM.16.MT88.4 R56, [R69+0xc000] ;  /* 0x00c000004538783b */ /* 0x000e620000004200 */
[----:B------:R-:W5:Y:S06]  /*9cf0*/  MUFU.EX2 R151, R2 ;  /* 0x0000000200977308 */ /* 0x000f6c0000000800 */
[C---:B----4-:R-:W-:Y:S01]  /*9d00*/  HMMA.16816.F32.BF16 R48, R8.reuse, R16, R24 ;  /* 0x000000100830723c */ /* 0x050fe20000041818 */
[----:B------:R-:W-:Y:S07]  /*9d10*/  LDSM.16.MT88.4 R24, [R160+0xc800] ;  /* 0x00c80000a018783b */ /* 0x000fee0000004200 */
[C---:B------:R-:W-:Y:S01]  /*9d20*/  HMMA.16816.F32.BF16 R12, R8.reuse, R18, R12 ;  /* 0x00000012080c723c */ /* 0x040fe2000004180c */
[----:B------:R-:W4:Y:S07]  /*9d30*/  LDSM.16.MT88.4 R16, [R36+0xc000] ;  /* 0x00c000002410783b */ /* 0x000f2e0000004200 */
[C---:B------:R-:W-:Y:S01]  /*9d40*/  HMMA.16816.F32.BF16 R44, R8.reuse, R52, R64 ;  /* 0x00000034082c723c */ /* 0x040fe20000041840 */
[----:B------:R-:W4:Y:S07]  /*9d50*/  LDSM.16.MT88.4 R64, [R39+0xc000] ;  /* 0x00c000002740783b */ /* 0x000f2e0000004200 */
[C---:B------:R-:W-:Y:S08]  /*9d60*/  HMMA.16816.F32.BF16 R52, R8.reuse, R54, R76 ;  /* 0x000000360834723c */ /* 0x040ff0000004184c */
[C---:B------:R-:W-:Y:S08]  /*9d70*/  HMMA.16816.F32.BF16 R60, R8.reuse, R20, R60 ;  /* 0x00000014083c723c */ /* 0x040ff0000004183c */
[----:B------:R-:W-:Y:S01]  /*9d80*/  HMMA.16816.F32.BF16 R72, R8, R22, R72 ;  /* 0x000000160848723c */ /* 0x000fe20000041848 */
[----:B------:R-:W-:-:S02]  /*9d90*/  F2FP.BF16.F32.PACK_AB R8, R158, R154 ;  /* 0x0000009a9e08723e */ /* 0x000fc400000010ff */
[----:B---3--:R-:W-:Y:S02]  /*9da0*/  F2FP.BF16.F32.PACK_AB R10, R159, R155 ;  /* 0x0000009b9f0a723e */ /* 0x008fe400000010ff */
[----:B--2---:R-:W-:Y:S02]  /*9db0*/  F2FP.BF16.F32.PACK_AB R9, R71, R150 ;  /* 0x000000964709723e */ /* 0x004fe400000010ff */
[----:B-----5:R-:W-:Y:S01]  /*9dc0*/  F2FP.BF16.F32.PACK_AB R11, R151, R152 ;  /* 0x00000098970b723e */ /* 0x020fe200000010ff */
[----:B------:R-:W-:-:S06]  /*9dd0*/  FFMA.FTZ R2, R113, R0, -R5 ;  /* 0x0000000071027223 */ /* 0x000fcc0000010805 */
[----:B------:R-:W-:Y:S01]  /*9de0*/  HMMA.16816.F32.BF16 R20, R8, R32, R28 ;  /* 0x000000200814723c */ /* 0x000fe2000004181c */
[----:B------:R2:W-:Y:S01]  /*9df0*/  MUFU.EX2 R146, R2 ;  /* 0x0000000200927308 */ /* 0x0005e20000000800 */
[----:B------:R-:W-:-:S06]  /*9e00*/  FFMA.FTZ R4, R114, R0, -R5 ;  /* 0x0000000072047223 */ /* 0x000fcc0000010805 */
[----:B------:R-:W-:Y:S01]  /*9e10*/  HMMA.16816.F32.BF16 R28, R8, R34, R40 ;  /* 0x00000022081c723c */ /* 0x000fe20000041828 */
[----:B------:R-:W3:Y:S01]  /*9e20*/  LDSM.16.MT88.4 R40, [R69+0xc800] ;  /* 0x00c800004528783b */ /* 0x000ee20000004200 */
[----:B------:R-:W-:Y:S01]  /*9e30*/  IMAD.MOV.U32 R91, RZ, RZ, R149 ;  /* 0x000000ffff5b7224 */ /* 0x000fe200078e0095 */
[----:B------:R5:W3:Y:S01]  /*9e40*/  MUFU.EX2 R147, R4 ;  /* 0x0000000400937308 */ /* 0x000ae20000000800 */
[----:B--2---:R-:W-:-:S04]  /*9e50*/  FFMA.FTZ R2, R117, R0, -R5 ;  /* 0x0000000075027223 */ /* 0x004fc80000010805 */
[----:B------:R2:W-:Y:S01]  /*9e60*/  MUFU.EX2 R149, R2 ;  /* 0x0000000200957308 */ /* 0x0005e20000000800 */
[----:B------:R-:W-:Y:S02]  /*9e70*/  IMAD.MOV.U32 R86, RZ, RZ, R148 ;  /* 0x000000ffff567224 */ /* 0x000fe400078e0094 */
[-C--:B-----5:R-:W-:Y:S01]  /*9e80*/  FFMA.FTZ R4, R116, R0.reuse, -R5 ;  /* 0x0000000074047223 */ /* 0x0a0fe20000010805 */
[----:B------:R-:W-:-:S03]  /*9e90*/  FFMA.FTZ R6, R121, R0, -R3 ;  /* 0x0000000079067223 */ /* 0x000fc60000010803 */
[----:B------:R5:W3:Y:S01]  /*9ea0*/  MUFU.EX2 R148, R4 ;  /* 0x0000000400947308 */ /* 0x000ae20000000800 */
[----:B--2---:R-:W-:-:S04]  /*9eb0*/  FFMA.FTZ R2, R118, R0, -R3 ;  /* 0x0000000076027223 */ /* 0x004fc80000010803 */
[----:B------:R2:W-:Y:S01]  /*9ec0*/  MUFU.EX2 R142, R2 ;  /* 0x00000002008e7308 */ /* 0x0005e20000000800 */
[----:B------:R-:W-:Y:S02]  /*9ed0*/  IMAD.MOV.U32 R94, RZ, RZ, R145 ;  /* 0x000000ffff5e7224 */ /* 0x000fe400078e0091 */
[----:B------:R-:W-:Y:S02]  /*9ee0*/  IMAD.MOV.U32 R92, RZ, RZ, R144 ;  /* 0x000000ffff5c7224 */ /* 0x000fe400078e0090 */
[-CC-:B-----5:R-:W-:Y:S01]  /*9ef0*/  FFMA.FTZ R4, R120, R0.reuse, -R3.reuse ;  /* 0x0000000078047223 */ /* 0x1a0fe20000010803 */
[----:B------:R-:W5:Y:S01]  /*9f00*/  MUFU.EX2 R144, R6 ;  /* 0x0000000600907308 */ /* 0x000f620000000800 */
[C---:B-1----:R-:W-:Y:S01]  /*9f10*/  HMMA.16816.F32.BF16 R32, R8.reuse, R56, R44 ;  /* 0x000000380820723c */ /* 0x042fe2000004182c */
[-C--:B--2---:R-:W-:Y:S02]  /*9f20*/  FFMA.FTZ R2, R119, R0.reuse, -R3 ;  /* 0x0000000077027223 */ /* 0x084fe40000010803 */
[----:B------:R-:W-:Y:S05]  /*9f30*/  MUFU.EX2 R145, R4 ;  /* 0x0000000400917308 */ /* 0x000fea0000000800 */
[C---:B------:R-:W-:Y:S01]  /*9f40*/  HMMA.16816.F32.BF16 R80, R8.reuse, R58, R52 ;  /* 0x0000003a0850723c */ /* 0x040fe20000041834 */
[----:B------:R-:W1:Y:S01]  /*9f50*/  LDSM.16.MT88.4 R56, [R39+0xc800] ;  /* 0x00c800002738783b */ /* 0x000e620000004200 */
[----:B------:R2:W5:Y:S06]  /*9f60*/  MUFU.EX2 R143, R2 ;  /* 0x00000002008f7308 */ /* 0x00056c0000000800 */
[C---:B----4-:R-:W-:Y:S01]  /*9f70*/  HMMA.16816.F32.BF16 R52, R8.reuse, R18, R12 ;  /* 0x000000120834723c */ /* 0x050fe2000004180c */
[----:B------:R-:W4:Y:S07]  /*9f80*/  LDSM.16.MT88.4 R12, [R36+0xc800] ;  /* 0x00c80000240c783b */ /* 0x000f2e0000004200 */
[C---:B------:R-:W-:Y:S08]  /*9f90*/  HMMA.16816.F32.BF16 R44, R8.reuse, R64, R60 ;  /* 0x00000040082c723c */ /* 0x040ff0000004183c */
[C---:B------:R-:W-:Y:S01]  /*9fa0*/  HMMA.16816.F32.BF16 R76, R8.reuse, R66, R72 ;  /* 0x00000042084c723c */ /* 0x040fe20000041848 */
[----:B--2---:R-:W-:Y:S01]  /*9fb0*/  FFMA.FTZ R2, R133, R0, -R5 ;  /* 0x0000000085027223 */ /* 0x004fe20000010805 */
[----:B------:R-:W-:Y:S06]  /*9fc0*/  LDSM.16.MT88.4 R72, [R39+0xd000] ;  /* 0x00d000002748783b */ /* 0x000fec0000004200 */
[----:B------:R-:W-:Y:S01]  /*9fd0*/  HMMA.16816.F32.BF16 R64, R8, R16, R48 ;  /* 0x000000100840723c */ /* 0x000fe20000041830 */
[----:B---3--:R-:W-:Y:S01]  /*9fe0*/  F2FP.BF16.F32.PACK_AB R8, R147, R146 ;  /* 0x000000929308723e */ /* 0x008fe200000010ff */
[----:B------:R-:W2:Y:S01]  /*9ff0*/  LDSM.16.MT88.4 R16, [R160+0xd000] ;  /* 0x00d00000a010783b */ /* 0x000ea20000004200 */
[----:B------:R-:W-:-:S02]  /*a000*/  F2FP.BF16.F32.PACK_AB R10, R148, R149 ;  /* 0x00000095940a723e */ /* 0x000fc400000010ff */
[----:B-----5:R-:W-:Y:S02]  /*a010*/  F2FP.BF16.F32.PACK_AB R9, R144, R142 ;  /* 0x0000008e9009723e */ /* 0x020fe400000010ff */
[----:B------:R-:W-:Y:S01]  /*a020*/  F2FP.BF16.F32.PACK_AB R11, R143, R145 ;  /* 0x000000918f0b723e */ /* 0x000fe200000010ff */
[----:B------:R-:W-:Y:S02]  /*a030*/  IMAD.MOV.U32 R106, RZ, RZ, R138 ;  /* 0x000000ffff6a7224 */ /* 0x000fe400078e008a */
[----:B------:R-:W-:Y:S01]  /*a040*/  FFMA.FTZ R4, R168, R0, -R5 ;  /* 0x00000000a8047223 */ /* 0x000fe20000010805 */
[----:B------:R3:W-:Y:S03]  /*a050*/  MUFU.EX2 R138, R2 ;  /* 0x00000002008a7308 */ /* 0x0007e60000000800 */
[C---:B------:R-:W-:Y:S08]  /*a060*/  HMMA.16816.F32.BF16 R60, R8.reuse, R24, R20 ;  /* 0x00000018083c723c */ /* 0x040ff00000041814 */
[----:B------:R-:W-:Y:S01]  /*a070*/  HMMA.16816.F32.BF16 R48, R8, R26, R28 ;  /* 0x0000001a0830723c */ /* 0x000fe2000004181c */
[----:B------:R-:W-:-:S02]  /*a080*/  IMAD.MOV.U32 R105, RZ, RZ, R139 ;  /* 0x000000ffff697224 */ /* 0x000fc400078e008b */
[----:B---3--:R-:W-:Y:S01]  /*a090*/  FFMA.FTZ R2, R169, R0, -R5 ;  /* 0x00000000a9027223 */ /* 0x008fe20000010805 */
[----:B------:R-:W-:Y:S01]  /*a0a0*/  IMAD.MOV.U32 R216, RZ, RZ, R141 ;  /* 0x000000ffffd87224 */ /* 0x000fe200078e008d */
[----:B------:R-:W-:Y:S03]  /*a0b0*/  LDSM.16.MT88.4 R24, [R69+0xd000] ;  /* 0x00d000004518783b */ /* 0x000fe60000004200 */
[C---:B------:R-:W-:Y:S08]  /*a0c0*/  HMMA.16816.F32.BF16 R20, R8.reuse, R40, R32 ;  /* 0x000000280814723c */ /* 0x040ff00000041820 */
[----:B------:R-:W-:Y:S01]  /*a0d0*/  HMMA.16816.F32.BF16 R28, R8, R42, R80 ;  /* 0x0000002a081c723c */ /* 0x000fe20000041850 */
[----:B------:R-:W3:Y:S01]  /*a0e0*/  LDSM.16.MT88.4 R40, [R36+0xd000] ;  /* 0x00d000002428783b */ /* 0x000ee20000004200 */
[----:B------:R5:W2:Y:S04]  /*a0f0*/  MUFU.EX2 R141, R4 ;  /* 0x00000004008d7308 */ /* 0x000aa80000000800 */
[----:B------:R1:W-:Y:S01]  /*a100*/  MUFU.EX2 R139, R2 ;  /* 0x00000002008b7308 */ /* 0x0003e20000000800 */
[----:B------:R-:W-:-:S02]  /*a110*/  IMAD.MOV.U32 R97, RZ, RZ, R140 ;  /* 0x000000ffff617224 */ /* 0x000fc400078e008c */
[-C--:B------:R-:W-:Y:S01]  /*a120*/  FFMA.FTZ R6, R124, R0.reuse, -R3 ;  /* 0x000000007c067223 */ /* 0x080fe20000010803 */
[-C--:B-----5:R-:W-:Y:S01]  /*a130*/  FFMA.FTZ R4, R170, R0.reuse, -R5 ;  /* 0x00000000aa047223 */ /* 0x0a0fe20000010805 */
[----:B-1----:R-:W-:-:S03]  /*a140*/  FFMA.FTZ R2, R125, R0, -R3 ;  /* 0x000000007d027223 */ /* 0x002fc60000010803 */
[----:B------:R1:W5:Y:S04]  /*a150*/  MUFU.EX2 R140, R4 ;  /* 0x00000004008c7308 */ /* 0x0003680000000800 */
[----:B------:R4:W-:Y:S01]  /*a160*/  MUFU.EX2 R132, R2 ;  /* 0x0000000200847308 */ /* 0x0009e20000000800 */
[----:B------:R-:W-:Y:S02]  /*a170*/  IMAD.MOV.U32 R89, RZ, RZ, R137 ;  /* 0x000000ffff597224 */ /* 0x000fe400078e0089 */
[----:B------:R-:W-:Y:S02]  /*a180*/  IMAD.MOV.U32 R107, RZ, RZ, R136 ;  /* 0x000000ffff6b7224 */ /* 0x000fe400078e0088 */
[----:B------:R-:W3:Y:S01]  /*a190*/  MUFU.EX2 R136, R6 ;  /* 0x0000000600887308 */ /* 0x000ee20000000800 */
[-CC-:B-1----:R-:W-:Y:S01]  /*a1a0*/  FFMA.FTZ R4, R128, R0.reuse, -R3.reuse ;  /* 0x0000000080047223 */ /* 0x182fe20000010803 */
[----:B----4-:R-:W-:-:S03]  /*a1b0*/  FFMA.FTZ R2, R129, R0, -R3 ;  /* 0x0000000081027223 */ /* 0x010fc60000010803 */
[----:B------:R-:W-:Y:S01]  /*a1c0*/  MUFU.EX2 R137, R4 ;  /* 0x0000000400897308 */ /* 0x000fe20000000800 */
[C---:B------:R-:W-:Y:S03]  /*a1d0*/  HMMA.16816.F32.BF16 R44, R8.reuse, R56, R44 ;  /* 0x00000038082c723c */ /* 0x040fe6000004182c */
[----:B------:R1:W4:Y:S05]  /*a1e0*/  MUFU.EX2 R133, R2 ;  /* 0x0000000200857308 */ /* 0x00032a0000000800 */
[C---:B------:R-:W-:Y:S08]  /*a1f0*/  HMMA.16816.F32.BF16 R76, R8.reuse, R58, R76 ;  /* 0x0000003a084c723c */ /* 0x040ff0000004184c */
[C---:B------:R-:W-:Y:S08]  /*a200*/  HMMA.16816.F32.BF16 R56, R8.reuse, R12, R64 ;  /* 0x0000000c0838723c */ /* 0x040ff00000041840 */
[----:B------:R-:W-:Y:S01]  /*a210*/  HMMA.16816.F32.BF16 R32, R8, R14, R52 ;  /* 0x0000000e0820723c */ /* 0x000fe20000041834 */
[----:B--2---:R-:W-:Y:S01]  /*a220*/  F2FP.BF16.F32.PACK_AB R8, R141, R138 ;  /* 0x0000008a8d08723e */ /* 0x004fe200000010ff */
[----:B-1----:R-:W-:Y:S01]  /*a230*/  FFMA.FTZ R2, R171, R0, -R5 ;  /* 0x00000000ab027223 */ /* 0x002fe20000010805 */
[----:B-----5:R-:W-:Y:S01]  /*a240*/  F2FP.BF16.F32.PACK_AB R10, R140, R139 ;  /* 0x0000008b8c0a723e */ /* 0x020fe200000010ff */
[----:B------:R-:W1:Y:S01]  /*a250*/  LDSM.16.MT88.4 R12, [R69+0xd800] ;  /* 0x00d80000450c783b */ /* 0x000e620000004200 */
[----:B---3--:R-:W-:-:S02]  /*a260*/  F2FP.BF16.F32.PACK_AB R9, R136, R132 ;  /* 0x000000848809723e */ /* 0x008fc400000010ff */
[----:B----4-:R-:W-:Y:S01]  /*a270*/  F2FP.BF16.F32.PACK_AB R11, R133, R137 ;  /* 0x00000089850b723e */ /* 0x010fe200000010ff */
[----:B------:R-:W-:Y:S02]  /*a280*/  IMAD.MOV.U32 R96, RZ, RZ, R127 ;  /* 0x000000ffff607224 */ /* 0x000fe400078e007f */
[-C--:B------:R-:W-:Y:S01]  /*a290*/  FFMA.FTZ R4, R192, R0.reuse, -R5 ;  /* 0x00000000c0047223 */ /* 0x080fe20000010805 */
[----:B------:R2:W-:Y:S01]  /*a2a0*/  MUFU.EX2 R127, R2 ;  /* 0x00000002007f7308 */ /* 0x0005e20000000800 */
[----:B------:R-:W-:Y:S02]  /*a2b0*/  IMAD.MOV.U32 R98, RZ, RZ, R131 ;  /* 0x000000ffff627224 */ /* 0x000fe400078e0083 */
[----:B------:R-:W-:Y:S01]  /*a2c0*/  IMAD.MOV.U32 R103, RZ, RZ, R130 ;  /* 0x000000ffff677224 */ /* 0x000fe200078e0082 */
[C---:B------:R-:W-:Y:S01]  /*a2d0*/  HMMA.16816.F32.BF16 R52, R8.reuse, R16, R60 ;  /* 0x000000100834723c */ /* 0x040fe2000004183c */
[----:B------:R3:W4:Y:S07]  /*a2e0*/  MUFU.EX2 R130, R4 ;  /* 0x0000000400827308 */ /* 0x00072e0000000800 */
[----:B------:R-:W-:Y:S01]  /*a2f0*/  HMMA.16816.F32.BF16 R48, R8, R18, R48 ;  /* 0x000000120830723c */ /* 0x000fe20000041830 */
[----:B------:R-:W5:Y:S01]  /*a300*/  LDSM.16.MT88.4 R16, [R160+0xd800] ;  /* 0x00d80000a010783b */ /* 0x000f620000004200 */
[----:B--2---:R-:W-:-:S04]  /*a310*/  FFMA.FTZ R2, R188, R0, -R5 ;  /* 0x00000000bc027223 */ /* 0x004fc80000010805 */
[----:B------:R2:W-:Y:S01]  /*a320*/  MUFU.EX2 R131, R2 ;  /* 0x0000000200837308 */ /* 0x0005e20000000800 */
[-C--:B---3--:R-:W-:Y:S01]  /*a330*/  FFMA.FTZ R4, R189, R0.reuse, -R5 ;  /* 0x00000000bd047223 */ /* 0x088fe20000010805 */
[C---:B------:R-:W-:Y:S01]  /*a340*/  HMMA.16816.F32.BF16 R64, R8.reuse, R72, R44 ;  /* 0x000000480840723c */ /* 0x040fe2000004182c */
[----:B------:R-:W3:Y:S01]  /*a350*/  LDSM.16.MT88.4 R44, [R39+0xd800] ;  /* 0x00d80000272c783b */ /* 0x000ee20000004200 */
[-CC-:B------:R-:W-:Y:S01]  /*a360*/  FFMA.FTZ R6, R156, R0.reuse, -R3.reuse ;  /* 0x000000009c067223 */ /* 0x180fe20000010803 */
[----:B------:R4:W1:Y:S05]  /*a370*/  MUFU.EX2 R129, R4 ;  /* 0x0000000400817308 */ /* 0x00086a0000000800 */
[----:B------:R-:W-:Y:S01]  /*a380*/  HMMA.16816.F32.BF16 R60, R8, R40, R56 ;  /* 0x00000028083c723c */ /* 0x000fe20000041838 */
[----:B--2---:R-:W-:-:S07]  /*a390*/  FFMA.FTZ R2, R157, R0, -R3 ;  /* 0x000000009d027223 */ /* 0x004fce0000010803 */
[C---:B------:R-:W-:Y:S01]  /*a3a0*/  HMMA.16816.F32.BF16 R40, R8.reuse, R42, R32 ;  /* 0x0000002a0828723c */ /* 0x040fe20000041820 */
[----:B------:R-:W2:Y:S01]  /*a3b0*/  LDSM.16.MT88.4 R32, [R36+0xd800] ;  /* 0x00d800002420783b */ /* 0x000ea20000004200 */
[----:B------:R1:W-:Y:S01]  /*a3c0*/  MUFU.EX2 R124, R2 ;  /* 0x00000002007c7308 */ /* 0x0003e20000000800 */
[-CC-:B----4-:R-:W-:Y:S01]  /*a3d0*/  FFMA.FTZ R4, R161, R0.reuse, -R3.reuse ;  /* 0x00000000a1047223 */ /* 0x190fe20000010803 */
[----:B------:R-:W-:Y:S02]  /*a3e0*/  IMAD.MOV.U32 R95, RZ, RZ, R126 ;  /* 0x000000ffff5f7224 */ /* 0x000fe400078e007e */
[----:B------:R-:W4:Y:S02]  /*a3f0*/  MUFU.EX2 R126, R6 ;  /* 0x00000006007e7308 */ /* 0x000f240000000800 */
[----:B------:R-:W-:Y:S02]  /*a400*/  HMMA.16816.F32.BF16 R20, R8, R24, R20 ;  /* 0x000000180814723c */ /* 0x000fe40000041814 */
[----:B------:R-:W-:Y:S01]  /*a410*/  MUFU.EX2 R128, R4 ;  /* 0x0000000400807308 */ /* 0x000fe20000000800 */
[----:B-1----:R-:W-:-:S04]  /*a420*/  FFMA.FTZ R2, R153, R0, -R3 ;  /* 0x0000000099027223 */ /* 0x002fc80000010803 */
[----:B------:R-:W1:Y:S01]  /*a430*/  MUFU.EX2 R125, R2 ;  /* 0x00000002007d7308 */ /* 0x000e620000000800 */
[C---:B------:R-:W-:Y:S01]  /*a440*/  HMMA.16816.F32.BF16 R80, R8.reuse, R26, R28 ;  /* 0x0000001a0850723c */ /* 0x040fe2000004181c */
[----:B------:R-:W2:Y:S07]  /*a450*/  LDSM.16.MT88.4 R24, [R160+0xe000] ;  /* 0x00e00000a018783b */ /* 0x000eae0000004200 */
[----:B------:R-:W-:Y:S01]  /*a460*/  HMMA.16816.F32.BF16 R72, R8, R74, R76 ;  /* 0x0000004a0848723c */ /* 0x000fe2000004184c */
[----:B------:R-:W-:-:S02]  /*a470*/  F2FP.BF16.F32.PACK_AB R8, R130, R127 ;  /* 0x0000007f8208723e */ /* 0x000fc400000010ff */
[----:B------:R-:W-:Y:S02]  /*a480*/  F2FP.BF16.F32.PACK_AB R10, R129, R131 ;  /* 0x00000083810a723e */ /* 0x000fe400000010ff */
[----:B----4-:R-:W-:Y:S02]  /*a490*/  F2FP.BF16.F32.PACK_AB R9, R126, R124 ;  /* 0x0000007c7e09723e */ /* 0x010fe400000010ff */
[----:B-1----:R-:W-:Y:S01]  /*a4a0*/  F2FP.BF16.F32.PACK_AB R11, R125, R128 ;  /* 0x000000807d0b723e */ /* 0x002fe200000010ff */
[----:B------:R-:W-:Y:S01]  /*a4b0*/  FFMA.FTZ R2, R184, R0, -R5 ;  /* 0x00000000b8027223 */ /* 0x000fe20000010805 */
[----:B------:R-:W-:Y:S02]  /*a4c0*/  IMAD.MOV.U32 R153, RZ, RZ, R107 ;  /* 0x000000ffff997224 */ /* 0x000fe400078e006b */
[----:B------:R-:W-:-:S03]  /*a4d0*/  IMAD.MOV.U32 R107, RZ, RZ, R106 ;  /* 0x000000ffff6b7224 */ /* 0x000fc600078e006a */
[C---:B------:R-:W-:Y:S01]  /*a4e0*/  HMMA.16816.F32.BF16 R28, R8.reuse, R12, R20 ;  /* 0x0000000c081c723c */ /* 0x040fe20000041814 */
[----:B------:R-:W1:Y:S01]  /*a4f0*/  LDSM.16.MT88.4 R20, [R69+0xe000] ;  /* 0x00e000004514783b */ /* 0x000e620000004200 */
[----:B------:R-:W-:Y:S01]  /*a500*/  IMAD.MOV.U32 R106, RZ, RZ, R105 ;  /* 0x000000ffff6a7224 */ /* 0x000fe200078e0069 */
[----:B------:R4:W-:Y:S01]  /*a510*/  MUFU.EX2 R120, R2 ;  /* 0x0000000200787308 */ /* 0x0009e20000000800 */
[----:B------:R-:W-:Y:S02]  /*a520*/  IMAD.MOV.U32 R105, RZ, RZ, R99 ;  /* 0x000000ffff697224 */ /* 0x000fe400078e0063 */
[----:B------:R-:W-:Y:S01]  /*a530*/  FFMA.FTZ R4, R185, R0, -R5 ;  /* 0x00000000b9047223 */ /* 0x000fe20000010805 */
[----:B------:R-:W-:Y:S02]  /*a540*/  IMAD.MOV.U32 R99, RZ, RZ, R100 ;  /* 0x000000ffff637224 */ /* 0x000fe400078e0064 */
[----:B------:R-:W-:Y:S01]  /*a550*/  IMAD.MOV.U32 R100, RZ, RZ, R102 ;  /* 0x000000ffff647224 */ /* 0x000fe200078e0066 */
[----:B-----5:R-:W-:Y:S01]  /*a560*/  HMMA.16816.F32.BF16 R52, R8, R16, R52 ;  /* 0x000000100834723c */ /* 0x020fe20000041834 */
[----:B------:R-:W-:-:S02]  /*a570*/  IMAD.MOV.U32 R102, RZ, RZ, R123 ;  /* 0x000000ffff667224 */ /* 0x000fc400078e007b */
[----:B------:R5:W1:Y:S01]  /*a580*/  MUFU.EX2 R123, R4 ;  /* 0x00000004007b7308 */ /* 0x000a620000000800 */
[----:B----4-:R-:W-:-:S04]  /*a590*/  FFMA.FTZ R2, R193, R0, -R5 ;  /* 0x00000000c1027223 */ /* 0x010fc80000010805 */
[----:B------:R-:W-:Y:S01]  /*a5a0*/  HMMA.16816.F32.BF16 R56, R8, R18, R48 ;  /* 0x000000120838723c */ /* 0x000fe20000041830 */
[----:B------:R4:W-:Y:S01]  /*a5b0*/  MUFU.EX2 R121, R2 ;  /* 0x0000000200797308 */ /* 0x0009e20000000800 */
[----:B------:R-:W-:-:S06]  /*a5c0*/  IMAD.MOV.U32 R161, RZ, RZ, R122 ;  /* 0x000000ffffa17224 */ /* 0x000fcc00078e007a */
[----:B------:R-:W-:Y:S01]  /*a5d0*/  HMMA.16816.F32.BF16 R16, R8, R14, R80 ;  /* 0x0000000e0810723c */ /* 0x000fe20000041850 */
[-C--:B-----5:R-:W-:Y:S01]  /*a5e0*/  FFMA.FTZ R4, R196, R0.reuse, -R5 ;  /* 0x00000000c4047223 */ /* 0x0a0fe20000010805 */
[----:B------:R-:W-:-:S06]  /*a5f0*/  FFMA.FTZ R6, R173, R0, -R3 ;  /* 0x00000000ad067223 */ /* 0x000fcc0000010803 */
[C---:B---3--:R-:W-:Y:S01]  /*a600*/  HMMA.16816.F32.BF16 R12, R8.reuse, R44, R64 ;  /* 0x0000002c080c723c */ /* 0x048fe20000041840 */
[-CC-:B----4-:R-:W-:Y:S01]  /*a610*/  FFMA.FTZ R2, R176, R0.reuse, -R3.reuse ;  /* 0x00000000b0027223 */ /* 0x190fe20000010803 */
[----:B------:R-:W3:Y:S01]  /*a620*/  LDSM.16.MT88.4 R64, [R39+0xe000] ;  /* 0x00e000002740783b */ /* 0x000ee20000004200 */
[----:B------:R4:W5:Y:S05]  /*a630*/  MUFU.EX2 R122, R4 ;  /* 0x00000004007a7308 */ /* 0x00096a0000000800 */
[C---:B------:R-:W-:Y:S01]  /*a640*/  HMMA.16816.F32.BF16 R72, R8.reuse, R46, R72 ;  /* 0x0000002e0848723c */ /* 0x040fe20000041848 */
[----:B------:R1:W-:Y:S07]  /*a650*/  MUFU.EX2 R119, R2 ;  /* 0x0000000200777308 */ /* 0x0003ee0000000800 */
[----:B--2---:R-:W-:Y:S01]  /*a660*/  HMMA.16816.F32.BF16 R44, R8, R34, R40 ;  /* 0x00000022082c723c */ /* 0x004fe20000041828 */
[----:B------:R-:W2:Y:S01]  /*a670*/  LDSM.16.MT88.4 R40, [R36+0xe000] ;  /* 0x00e000002428783b */ /* 0x000ea20000004200 */
[-CC-:B----4-:R-:W-:Y:S01]  /*a680*/  FFMA.FTZ R4, R177, R0.reuse, -R3.reuse ;  /* 0x00000000b1047223 */ /* 0x190fe20000010803 */
[----:B------:R-:W4:Y:S01]  /*a690*/  MUFU.EX2 R116, R6 ;  /* 0x0000000600747308 */ /* 0x000f220000000800 */
[----:B-1----:R-:W-:-:S03]  /*a6a0*/  FFMA.FTZ R2, R178, R0, -R3 ;  /* 0x00000000b2027223 */ /* 0x002fc60000010803 */
[----:B------:R-:W-:Y:S01]  /*a6b0*/  MUFU.EX2 R118, R4 ;  /* 0x0000000400767308 */ /* 0x000fe20000000800 */
[----:B------:R-:W-:Y:S01]  /*a6c0*/  HMMA.16816.F32.BF16 R48, R8, R32, R60 ;  /* 0x000000200830723c */ /* 0x000fe2000004183c */
[----:B------:R-:W1:Y:S02]  /*a6d0*/  LDSM.16.MT88.4 R32, [R160+0xe800] ;  /* 0x00e80000a020783b */ /* 0x000e640000004200 */
[----:B------:R5:W3:Y:S01]  /*a6e0*/  MUFU.EX2 R117, R2 ;  /* 0x0000000200757308 */ /* 0x000ae20000000800 */
[----:B------:R-:W-:Y:S02]  /*a6f0*/  IMAD.MOV.U32 R176, RZ, RZ, R107 ;  /* 0x000000ffffb07224 */ /* 0x000fe400078e006b */
[-CC-:B-----5:R-:W-:Y:S01]  /*a700*/  FFMA.FTZ R2, R212, R0.reuse, -R5.reuse ;  /* 0x00000000d4027223 */ /* 0x1a0fe20000010805 */
[----:B------:R-:W-:-:S03]  /*a710*/  FFMA.FTZ R4, R213, R0, -R5 ;  /* 0x00000000d5047223 */ /* 0x000fc60000010805 */
[----:B------:R5:W-:Y:S04]  /*a720*/  MUFU.EX2 R109, R2 ;  /* 0x00000002006d7308 */ /* 0x000be80000000800 */
[----:B------:R4:W1:Y:S01]  /*a730*/  MUFU.EX2 R112, R4 ;  /* 0x0000000400707308 */ /* 0x0008620000000800 */
[----:B------:R-:W-:Y:S01]  /*a740*/  F2FP.BF16.F32.PACK_AB R8, R123, R120 ;  /* 0x000000787b08723e */ /* 0x000fe200000010ff */
[----:B-----5:R-:W-:-:S04]  /*a750*/  FFMA.FTZ R2, R218, R0, -R5 ;  /* 0x00000000da027223 */ /* 0x020fc80000010805 */
[----:B------:R5:W-:Y:S01]  /*a760*/  MUFU.EX2 R114, R2 ;  /* 0x0000000200727308 */ /* 0x000be20000000800 */
[----:B----4-:R-:W-:Y:S01]  /*a770*/  FFMA.FTZ R4, R222, R0, -R5 ;  /* 0x00000000de047223 */ /* 0x010fe20000010805 */
[----:B------:R-:W-:Y:S02]  /*a780*/  F2FP.BF16.F32.PACK_AB R10, R122, R121 ;  /* 0x000000797a0a723e */ /* 0x000fe400000010ff */
[----:B------:R-:W-:Y:S01]  /*a790*/  F2FP.BF16.F32.PACK_AB R9, R116, R119 ;  /* 0x000000777409723e */ /* 0x000fe200000010ff */
[----:B------:R4:W1:Y:S01]  /*a7a0*/  MUFU.EX2 R113, R4 ;  /* 0x0000000400717308 */ /* 0x0008620000000800 */
[----:B---3--:R-:W-:Y:S01]  /*a7b0*/  F2FP.BF16.F32.PACK_AB R11, R117, R118 ;  /* 0x00000076750b723e */ /* 0x008fe200000010ff */
[-CC-:B------:R-:W-:Y:S01]  /*a7c0*/  FFMA.FTZ R6, R205, R0.reuse, -R3.reuse ;  /* 0x00000000cd067223 */ /* 0x180fe20000010803 */
[----:B-----5:R-:W-:-:S04]  /*a7d0*/  FFMA.FTZ R2, R206, R0, -R3 ;  /* 0x00000000ce027223 */ /* 0x020fc80000010803 */
[----:B------:R3:W-:Y:S01]  /*a7e0*/  MUFU.EX2 R107, R2 ;  /* 0x00000002006b7308 */ /* 0x0007e20000000800 */
[-CC-:B----4-:R-:W-:Y:S01]  /*a7f0*/  FFMA.FTZ R4, R208, R0.reuse, -R3.reuse ;  /* 0x00000000d0047223 */ /* 0x190fe20000010803 */
[C---:B------:R-:W-:Y:S02]  /*a800*/  HMMA.16816.F32.BF16 R52, R8.reuse, R24, R52 ;  /* 0x000000180834723c */ /* 0x040fe40000041834 */
[----:B------:R-:W4:Y:S04]  /*a810*/  MUFU.EX2 R108, R6 ;  /* 0x00000006006c7308 */ /* 0x000f280000000800 */
[----:B------:R-:W-:Y:S01]  /*a820*/  MUFU.EX2 R111, R4 ;  /* 0x00000004006f7308 */ /* 0x000fe20000000800 */
[-C--:B---3--:R-:W-:Y:S01]  /*a830*/  FFMA.FTZ R2, R204, R0.reuse, -R3 ;  /* 0x00000000cc027223 */ /* 0x088fe20000010803 */
[C---:B------:R-:W-:Y:S01]  /*a840*/  HMMA.16816.F32.BF16 R60, R8.reuse, R26, R56 ;  /* 0x0000001a083c723c */ /* 0x040fe20000041838 */
[----:B------:R-:W-:Y:S02]  /*a850*/  LDSM.16.MT88.4 R24, [R39+0xe800] ;  /* 0x00e800002718783b */ /* 0x000fe40000004200 */
[----:B------:R3:W5:Y:S05]  /*a860*/  MUFU.EX2 R110, R2 ;  /* 0x00000002006e7308 */ /* 0x00076a0000000800 */
[C---:B------:R-:W-:Y:S08]  /*a870*/  HMMA.16816.F32.BF16 R56, R8.reuse, R20, R28 ;  /* 0x000000140838723c */ /* 0x040ff0000004181c */
[C---:B------:R-:W-:Y:S01]  /*a880*/  HMMA.16816.F32.BF16 R80, R8.reuse, R22, R16 ;  /* 0x000000160850723c */ /* 0x040fe20000041810 */
[----:B------:R-:W5:Y:S04]  /*a890*/  LDSM.16.MT88.4 R20, [R69+0xe800] ;  /* 0x00e800004514783b */ /* 0x000f680000004200 */
[----:B------:R-:W5:Y:S03]  /*a8a0*/  LDSM.16.MT88.4 R16, [R36+0xe800] ;  /* 0x00e800002410783b */ /* 0x000f660000004200 */
[C---:B------:R-:W-:Y:S08]  /*a8b0*/  HMMA.16816.F32.BF16 R76, R8.reuse, R64, R12 ;  /* 0x00000040084c723c */ /* 0x040ff0000004180c */
[----:B------:R-:W-:Y:S01]  /*a8c0*/  HMMA.16816.F32.BF16 R64, R8, R66, R72 ;  /* 0x000000420840723c */ /* 0x000fe20000041848 */
[----:B---3--:R-:W-:Y:S01]  /*a8d0*/  FFMA.FTZ R2, R229, R0, -R5 ;  /* 0x00000000e5027223 */ /* 0x008fe20000010805 */
[----:B------:R-:W-:-:S02]  /*a8e0*/  IMAD.MOV.U32 R170, RZ, RZ, R103 ;  /* 0x000000ffffaa7224 */ /* 0x000fc400078e0067 */
[----:B------:R-:W-:Y:S01]  /*a8f0*/  FFMA.FTZ R4, R235, R0, -R5 ;  /* 0x00000000eb047223 */ /* 0x000fe20000010805 */
[----:B------:R-:W-:-:S03]  /*a900*/  IMAD.MOV.U32 R185, RZ, RZ, R105 ;  /* 0x000000ffffb97224 */ /* 0x000fc600078e0069 */
[C---:B--2---:R-:W-:Y:S08]  /*a910*/  HMMA.16816.F32.BF16 R28, R8.reuse, R40, R48 ;  /* 0x00000028081c723c */ /* 0x044ff00000041830 */
[----:B------:R-:W-:Y:S01]  /*a920*/  HMMA.16816.F32.BF16 R12, R8, R42, R44 ;  /* 0x0000002a080c723c */ /* 0x000fe2000004182c */
[----:B-1----:R-:W-:Y:S01]  /*a930*/  F2FP.BF16.F32.PACK_AB R8, R112, R109 ;  /* 0x0000006d7008723e */ /* 0x002fe200000010ff */
[----:B------:R-:W-:Y:S01]  /*a940*/  IMAD.MOV.U32 R169, RZ, RZ, R104 ;  /* 0x000000ffffa97224 */ /* 0x000fe200078e0068 */
[----:B------:R-:W-:Y:S01]  /*a950*/  F2FP.BF16.F32.PACK_AB R10, R113, R114 ;  /* 0x00000072710a723e */ /* 0x000fe200000010ff */
[----:B------:R-:W-:Y:S01]  /*a960*/  IMAD.MOV.U32 R184, RZ, RZ, R106 ;  /* 0x000000ffffb87224 */ /* 0x000fe200078e006a */
[----:B----4-:R-:W-:Y:S01]  /*a970*/  F2FP.BF16.F32.PACK_AB R9, R108, R107 ;  /* 0x0000006b6c09723e */ /* 0x010fe200000010ff */
[----:B------:R-:W-:Y:S01]  /*a980*/  IMAD.MOV.U32 R193, RZ, RZ, R99 ;  /* 0x000000ffffc17224 */ /* 0x000fe200078e0063 */
[----:B-----5:R-:W-:Y:S01]  /*a990*/  F2FP.BF16.F32.PACK_AB R11, R110, R111 ;  /* 0x0000006f6e0b723e */ /* 0x020fe200000010ff */
[----:B------:R1:W-:Y:S01]  /*a9a0*/  MUFU.EX2 R103, R2 ;  /* 0x0000000200677308 */ /* 0x0003e20000000800 */
[-C--:B------:R-:W-:Y:S01]  /*a9b0*/  FFMA.FTZ R6, R210, R0.reuse, -R3 ;  /* 0x00000000d2067223 */ /* 0x080fe20000010803 */
[----:B------:R-:W-:Y:S01]  /*a9c0*/  IMAD.MOV.U32 R188, RZ, RZ, R100 ;  /* 0x000000ffffbc7224 */ /* 0x000fe200078e0064 */
[----:B------:R-:W-:Y:S03]  /*a9d0*/  LDSM.16.MT88.4 R72, [R39+0xf000] ;  /* 0x00f000002748783b */ /* 0x000fe60000004200 */
[C---:B------:R-:W-:Y:S01]  /*a9e0*/  HMMA.16816.F32.BF16 R40, R8.reuse, R32, R52 ;  /* 0x000000200828723c */ /* 0x040fe20000041834 */
[----:B------:R-:W-:Y:S07]  /*a9f0*/  LDSM.16.MT88.4 R52, [R69+0xf000] ;  /* 0x00f000004534783b */ /* 0x000fee0000004200 */
[----:B------:R-:W-:Y:S01]  /*aa00*/  HMMA.16816.F32.BF16 R44, R8, R34, R60 ;  /* 0x00000022082c723c */ /* 0x000fe2000004183c */
[----:B------:R-:W2:Y:S01]  /*aa10*/  LDSM.16.MT88.4 R32, [R160+0xf000] ;  /* 0x00f00000a020783b */ /* 0x000ea20000004200 */
[----:B-1----:R-:W-:Y:S01]  /*aa20*/  FFMA.FTZ R2, R236, R0, -R5 ;  /* 0x00000000ec027223 */ /* 0x002fe20000010805 */
[----:B------:R1:W3:Y:S04]  /*aa30*/  MUFU.EX2 R104, R4 ;  /* 0x0000000400687308 */ /* 0x0002e80000000800 */
[----:B------:R4:W-:Y:S01]  /*aa40*/  MUFU.EX2 R105, R2 ;  /* 0x0000000200697308 */ /* 0x0009e20000000800 */
[----:B------:R-:W-:-:S02]  /*aa50*/  IMAD.MOV.U32 R192, RZ, RZ, R102 ;  /* 0x000000ffffc07224 */ /* 0x000fc400078e0066 */
[-C--:B-1----:R-:W-:Y:S01]  /*aa60*/  FFMA.FTZ R4, R237, R0.reuse, -R5 ;  /* 0x00000000ed047223 */ /* 0x082fe20000010805 */
[----:B----4-:R-:W-:-:S03]  /*aa70*/  FFMA.FTZ R2, R211, R0, -R3 ;  /* 0x00000000d3027223 */ /* 0x010fc60000010803 */
[----:B------:R1:W4:Y:S04]  /*aa80*/  MUFU.EX2 R106, R4 ;  /* 0x00000004006a7308 */ /* 0x0003280000000800 */
[----:B------:R5:W-:Y:S01]  /*aa90*/  MUFU.EX2 R99, R2 ;  /* 0x0000000200637308 */ /* 0x000be20000000800 */
[----:B------:R-:W-:Y:S01]  /*aaa0*/  IMAD.MOV.U32 R168, RZ, RZ, R101 ;  /* 0x000000ffffa87224 */ /* 0x000fe200078e0065 */
[----:B------:R-:W-:Y:S02]  /*aab0*/  HMMA.16816.F32.BF16 R48, R8, R20, R56 ;  /* 0x000000140830723c */ /* 0x000fe40000041838 */
[----:B------:R-:W2:Y:S01]  /*aac0*/  MUFU.EX2 R100, R6 ;  /* 0x0000000600647308 */ /* 0x000ea20000000800 */
[-CC-:B-1----:R-:W-:Y:S01]  /*aad0*/  FFMA.FTZ R4, R214, R0.reuse, -R3.reuse ;  /* 0x00000000d6047223 */ /* 0x182fe20000010803 */
[----:B-----5:R-:W-:-:S03]  /*aae0*/  FFMA.FTZ R2, R215, R0, -R3 ;  /* 0x00000000d7027223 */ /* 0x020fc60000010803 */
[----:B------:R-:W-:Y:S01]  /*aaf0*/  MUFU.EX2 R102, R4 ;  /* 0x0000000400667308 */ /* 0x000fe20000000800 */
[C---:B------:R-:W-:Y:S03]  /*ab00*/  HMMA.16816.F32.BF16 R20, R8.reuse, R22, R80 ;  /* 0x000000160814723c */ /* 0x040fe60000041850 */
[----:B------:R-:W1:Y:S05]  /*ab10*/  MUFU.EX2 R101, R2 ;  /* 0x0000000200657308 */ /* 0x000e6a0000000800 */
[C---:B------:R-:W-:Y:S08]  /*ab20*/  HMMA.16816.F32.BF16 R60, R8.reuse, R24, R76 ;  /* 0x00000018083c723c */ /* 0x040ff0000004184c */
[C---:B------:R-:W-:Y:S08]  /*ab30*/  HMMA.16816.F32.BF16 R64, R8.reuse, R26, R64 ;  /* 0x0000001a0840723c */ /* 0x040ff00000041840 */
[C---:B------:R-:W-:Y:S08]  /*ab40*/  HMMA.16816.F32.BF16 R56, R8.reuse, R16, R28 ;  /* 0x000000100838723c */ /* 0x040ff0000004181c */
[----:B------:R-:W-:Y:S01]  /*ab50*/  HMMA.16816.F32.BF16 R12, R8, R18, R12 ;  /* 0x00000012080c723c */ /* 0x000fe2000004180c */
[----:B---3--:R-:W-:Y:S01]  /*ab60*/  F2FP.BF16.F32.PACK_AB R8, R104, R103 ;  /* 0x000000676808723e */ /* 0x008fe200000010ff */
[----:B------:R-:W3:Y:S01]  /*ab70*/  LDSM.16.MT88.4 R16, [R36+0xf000] ;  /* 0x00f000002410783b */ /* 0x000ee20000004200 */
[----:B----4-:R-:W-:-:S02]  /*ab80*/  F2FP.BF16.F32.PACK_AB R10, R106, R105 ;  /* 0x000000696a0a723e */ /* 0x010fc400000010ff */
[----:B--2---:R-:W-:Y:S02]  /*ab90*/  F2FP.BF16.F32.PACK_AB R9, R100, R99 ;  /* 0x000000636409723e */ /* 0x004fe400000010ff */
[----:B-1----:R-:W-:Y:S01]  /*aba0*/  F2FP.BF16.F32.PACK_AB R11, R101, R102 ;  /* 0x00000066650b723e */ /* 0x002fe200000010ff */
[----:B------:R-:W-:-:S06]  /*abb0*/  FFMA.FTZ R2, R240, R0, -R5 ;  /* 0x00000000f0027223 */ /* 0x000fcc0000010805 */
[----:B------:R-:W-:Y:S01]  /*abc0*/  HMMA.16816.F32.BF16 R28, R8, R32, R40 ;  /* 0x00000020081c723c */ /* 0x000fe20000041828 */
[----:B------:R-:W-:-:S07]  /*abd0*/  IMAD.MOV.U32 R157, RZ, RZ, R94 ;  /* 0x000000ffff9d7224 */ /* 0x000fce00078e005e */
[----:B------:R-:W-:Y:S01]  /*abe0*/  HMMA.16816.F32.BF16 R40, R8, R52, R48 ;  /* 0x000000340828723c */ /* 0x000fe20000041830 */
[----:B------:R1:W-:Y:S01]  /*abf0*/  MUFU.EX2 R94, R2 ;  /* 0x00000002005e7308 */ /* 0x0003e20000000800 */
[----:B------:R-:W-:-:S06]  /*ac00*/  FFMA.FTZ R4, R244, R0, -R5 ;  /* 0x00000000f4047223 */ /* 0x000fcc0000010805 */
[C---:B------:R-:W-:Y:S01]  /*ac10*/  HMMA.16816.F32.BF16 R48, R8.reuse, R54, R20 ;  /* 0x000000360830723c */ /* 0x040fe20000041814 */
[----:B------:R-:W2:Y:S07]  /*ac20*/  LDSM.16.MT88.4 R20, [R160+0xf800] ;  /* 0x00f80000a014783b */ /* 0x000eae0000004200 */
[----:B------:R-:W-:Y:S01]  /*ac30*/  HMMA.16816.F32.BF16 R24, R8, R34, R44 ;  /* 0x000000220818723c */ /* 0x000fe2000004182c */
[----:B------:R-:W4:Y:S01]  /*ac40*/  LDSM.16.MT88.4 R32, [R69+0xf800] ;  /* 0x00f800004520783b */ /* 0x000f220000004200 */
[----:B-1----:R-:W-:Y:S01]  /*ac50*/  FFMA.FTZ R2, R245, R0, -R5 ;  /* 0x00000000f5027223 */ /* 0x002fe20000010805 */
[----:B------:R-:W-:-:S02]  /*ac60*/  IMAD.MOV.U32 R171, RZ, RZ, R98 ;  /* 0x000000ffffab7224 */ /* 0x000fc400078e0062 */
[----:B------:R-:W-:Y:S01]  /*ac70*/  IMAD.MOV.U32 R156, RZ, RZ, R97 ;  /* 0x000000ffff9c7224 */ /* 0x000fe200078e0061 */
[----:B------:R1:W-:Y:S01]  /*ac80*/  MUFU.EX2 R98, R2 ;  /* 0x0000000200627308 */ /* 0x0003e20000000800 */
[----:B------:R-:W-:-:S03]  /*ac90*/  IMAD.MOV.U32 R189, RZ, RZ, R86 ;  /* 0x000000ffffbd7224 */ /* 0x000fc600078e0056 */
[----:B------:R5:W2:Y:S01]  /*aca0*/  MUFU.EX2 R97, R4 ;  /* 0x0000000400617308 */ /* 0x000aa20000000800 */
[----:B------:R-:W-:Y:S02]  /*acb0*/  IMAD.MOV.U32 R178, RZ, RZ, R96 ;  /* 0x000000ffffb27224 */ /* 0x000fe400078e0060 */
[----:B------:R-:W-:Y:S02]  /*acc0*/  IMAD.MOV.U32 R86, RZ, RZ, R91 ;  /* 0x000000ffff567224 */ /* 0x000fe400078e005b */
[-CC-:B------:R-:W-:Y:S01]  /*acd0*/  FFMA.FTZ R6, R241, R0.reuse, -R3.reuse ;  /* 0x00000000f1067223 */ /* 0x180fe20000010803 */
[-C--:B-1----:R-:W-:Y:S01]  /*ace0*/  FFMA.FTZ R2, R242, R0.reuse, -R3 ;  /* 0x00000000f2027223 */ /* 0x082fe20000010803 */
[----:B-----5:R-:W-:-:S03]  /*acf0*/  FFMA.FTZ R4, R248, R0, -R5 ;  /* 0x00000000f8047223 */ /* 0x020fc60000010805 */
[----:B------:R1:W-:Y:S04]  /*ad00*/  MUFU.EX2 R91, R2 ;  /* 0x00000002005b7308 */ /* 0x0003e80000000800 */
[----:B------:R5:W4:Y:S01]  /*ad10*/  MUFU.EX2 R96, R4 ;  /* 0x0000000400607308 */ /* 0x000b220000000800 */
[----:B------:R-:W-:Y:S02]  /*ad20*/  IMAD.MOV.U32 R196, RZ, RZ, R92 ;  /* 0x000000ffffc47224 */ /* 0x000fe400078e005c */
[----:B------:R-:W-:Y:S02]  /*ad30*/  IMAD.MOV.U32 R177, RZ, RZ, R95 ;  /* 0x000000ffffb17224 */ /* 0x000fe400078e005f */
[----:B------:R-:W-:Y:S02]  /*ad40*/  IMAD.MOV.U32 R212, RZ, RZ, R93 ;  /* 0x000000ffffd47224 */ /* 0x000fe400078e005d */
[-CC-:B-1----:R-:W-:Y:S01]  /*ad50*/  FFMA.FTZ R2, R238, R0.reuse, -R3.reuse ;  /* 0x00000000ee027223 */ /* 0x182fe20000010803 */
[----:B-----5:R-:W-:Y:S01]  /*ad60*/  FFMA.FTZ R4, R239, R0, -R3 ;  /* 0x00000000ef047223 */ /* 0x020fe20000010803 */
[----:B------:R-:W1:Y:S01]  /*ad70*/  MUFU.EX2 R93, R6 ;  /* 0x00000006005d7308 */ /* 0x000e620000000800 */
[C---:B------:R-:W-:Y:S01]  /*ad80*/  HMMA.16816.F32.BF16 R76, R8.reuse, R72, R60 ;  /* 0x00000048084c723c */ /* 0x040fe2000004183c */
[----:B------:R-:W5:Y:S02]  /*ad90*/  LDSM.16.MT88.4 R60, [R39+0xf800] ;  /* 0x00f80000273c783b */ /* 0x000f640000004200 */
[----:B------:R-:W-:Y:S04]  /*ada0*/  MUFU.EX2 R95, R4 ;  /* 0x00000004005f7308 */ /* 0x000fe80000000800 */
[----:B------:R1:W1:Y:S01]  /*adb0*/  MUFU.EX2 R92, R2 ;  /* 0x00000002005c7308 */ /* 0x0002620000000800 */
[C---:B------:R-:W-:Y:S08]  /*adc0*/  HMMA.16816.F32.BF16 R72, R8.reuse, R74, R64 ;  /* 0x0000004a0848723c */ /* 0x040ff00000041840 */
[C---:B---3--:R-:W-:Y:S08]  /*add0*/  HMMA.16816.F32.BF16 R64, R8.reuse, R16, R56 ;  /* 0x000000100840723c */ /* 0x048ff00000041838 */
[----:B------:R-:W-:Y:S01]  /*ade0*/  HMMA.16816.F32.BF16 R56, R8, R18, R12 ;  /* 0x000000120838723c */ /* 0x000fe2000004180c */
[----:B--2---:R-:W-:Y:S01]  /*adf0*/  F2FP.BF16.F32.PACK_AB R8, R97, R94 ;  /* 0x0000005e6108723e */ /* 0x004fe200000010ff */
[----:B------:R-:W2:Y:S01]  /*ae00*/  LDSM.16.MT88.4 R12, [R36+0xf800] ;  /* 0x00f80000240c783b */ /* 0x000ea20000004200 */
[----:B----4-:R-:W-:-:S02]  /*ae10*/  F2FP.BF16.F32.PACK_AB R10, R96, R98 ;  /* 0x00000062600a723e */ /* 0x010fc400000010ff */
[----:B-1----:R-:W-:Y:S01]  /*ae20*/  F2FP.BF16.F32.PACK_AB R9, R93, R91 ;  /* 0x0000005b5d09723e */ /* 0x002fe200000010ff */
[-C--:B------:R-:W-:Y:S01]  /*ae30*/  FFMA.FTZ R2, R252, R0.reuse, -R5 ;  /* 0x00000000fc027223 */ /* 0x080fe20000010805 */
[----:B------:R-:W-:Y:S01]  /*ae40*/  F2FP.BF16.F32.PACK_AB R11, R92, R95 ;  /* 0x0000005f5c0b723e */ /* 0x000fe200000010ff */
[----:B------:R-:W-:Y:S02]  /*ae50*/  IMAD.MOV.U32 R173, RZ, RZ, R89 ;  /* 0x000000ffffad7224 */ /* 0x000fe400078e0059 */
[-C--:B------:R-:W-:Y:S01]  /*ae60*/  FFMA.FTZ R4, R249, R0.reuse, -R5 ;  /* 0x00000000f9047223 */ /* 0x080fe20000010805 */
[----:B------:R-:W-:Y:S02]  /*ae70*/  IMAD.MOV.U32 R213, RZ, RZ, R87 ;  /* 0x000000ffffd57224 */ /* 0x000fe400078e0057 */
[----:B------:R-:W-:Y:S02]  /*ae80*/  IMAD.MOV.U32 R222, RZ, RZ, R176 ;  /* 0x000000ffffde7224 */ /* 0x000fe400078e00b0 */
[----:B------:R-:W-:Y:S01]  /*ae90*/  FFMA.FTZ R6, R247, R0, -R3 ;  /* 0x00000000f7067223 */ /* 0x000fe20000010803 */
[----:B------:R-:W-:Y:S01]  /*aea0*/  HMMA.16816.F32.BF16 R44, R8, R22, R24 ;  /* 0x00000016082c723c */ /* 0x000fe20000041818 */
[----:B------:R1:W-:Y:S01]  /*aeb0*/  MUFU.EX2 R89, R2 ;  /* 0x0000000200597308 */ /* 0x0003e20000000800 */
[----:B------:R-:W-:-:S02]  /*aec0*/  IMAD.MOV.U32 R218, RZ, RZ, R153 ;  /* 0x000000ffffda7224 */ /* 0x000fc400078e0099 */
[----:B------:R-:W-:Y:S01]  /*aed0*/  FADD.FTZ R38, R174, R38 ;  /* 0x00000026ae267221 */ /* 0x000fe20000010000 */
[----:B------:R-:W-:Y:S01]  /*aee0*/  FADD.FTZ R7, R175, R7 ;  /* 0x00000007af077221 */ /* 0x000fe20000010000 */
[----:B------:R-:W-:Y:S02]  /*aef0*/  LDSM.16.MT88.4 R16, [R69+0x10000] ;  /* 0x010000004510783b */ /* 0x000fe40000004200 */
[C---:B------:R-:W-:Y:S02]  /*af00*/  HMMA.16816.F32.BF16 R24, R8.reuse, R32, R40 ;  /* 0x000000200818723c */ /* 0x040fe40000041828 */
[----:B------:R-:W3:Y:S01]  /*af10*/  LDSM.16.MT88.4 R40, [R39+0x10000] ;  /* 0x010000002728783b */ /* 0x000ee20000004200 */
[-CC-:B-1----:R-:W-:Y:S02]  /*af20*/  FFMA.FTZ R2, R86, R0.reuse, -R5.reuse ;  /* 0x0000000056027223 */ /* 0x182fe40000010805 */
[----:B------:R1:W4:Y:S04]  /*af30*/  MUFU.EX2 R86, R4 ;  /* 0x0000000400567308 */ /* 0x0003280000000800 */
[----:B------:R5:W-:Y:S01]  /*af40*/  MUFU.EX2 R87, R2 ;  /* 0x0000000200577308 */ /* 0x000be20000000800 */
[----:B------:R-:W-:Y:S01]  /*af50*/  IMAD.MOV.U32 R176, RZ, RZ, R90 ;  /* 0x000000ffffb07224 */ /* 0x000fe200078e005a */
[----:B------:R-:W-:Y:S01]  /*af60*/  HMMA.16816.F32.BF16 R52, R8, R20, R28 ;  /* 0x000000140834723c */ /* 0x000fe2000004181c */
[----:B------:R-:W-:Y:S01]  /*af70*/  IMAD.MOV.U32 R153, RZ, RZ, R84 ;  /* 0x000000ffff997224 */ /* 0x000fe200078e0054 */
[----:B------:R-:W3:Y:S01]  /*af80*/  LDSM.16.MT88.4 R20, [R160+0x10000] ;  /* 0x01000000a014783b */ /* 0x000ee20000004200 */
[-C--:B-1----:R-:W-:Y:S01]  /*af90*/  FFMA.FTZ R4, R212, R0.reuse, -R5 ;  /* 0x00000000d4047223 */ /* 0x082fe20000010805 */
[----:B-----5:R-:W-:-:S03]  /*afa0*/  FFMA.FTZ R2, R250, R0, -R3 ;  /* 0x00000000fa027223 */ /* 0x020fc60000010803 */
[----:B------:R1:W5:Y:S01]  /*afb0*/  MUFU.EX2 R90, R4 ;  /* 0x00000004005a7308 */ /* 0x0003620000000800 */
[----:B------:R-:W-:-:S03]  /*afc0*/  IMAD.MOV.U32 R212, RZ, RZ, R173 ;  /* 0x000000ffffd47224 */ /* 0x000fc600078e00ad */
[----:B------:R2:W-:Y:S01]  /*afd0*/  MUFU.EX2 R82, R2 ;  /* 0x0000000200527308 */ /* 0x0005e20000000800 */
[----:B------:R-:W-:Y:S01]  /*afe0*/  IMAD.MOV.U32 R173, RZ, RZ, R85 ;  /* 0x000000ffffad7224 */ /* 0x000fe200078e0055 */
[----:B------:R-:W-:Y:S01]  /*aff0*/  HMMA.16816.F32.BF16 R28, R8, R34, R48 ;  /* 0x00000022081c723c */ /* 0x000fe20000041830 */
[----:B------:R-:W3:Y:S01]  /*b000*/  LDSM.16.MT88.4 R48, [R36+0x10000] ;  /* 0x010000002430783b */ /* 0x000ee20000004200 */
[----:B------:R-:W5:Y:S01]  /*b010*/  MUFU.EX2 R84, R6 ;  /* 0x0000000600547308 */ /* 0x000f620000000800 */
[-CC-:B-1----:R-:W-:Y:S01]  /*b020*/  FFMA.FTZ R4, R246, R0.reuse, -R3.reuse ;  /* 0x00000000f6047223 */ /* 0x182fe20000010803 */
[----:B--2---:R-:W-:-:S03]  /*b030*/  FFMA.FTZ R2, R243, R0, -R3 ;  /* 0x00000000f3027223 */ /* 0x004fc60000010803 */
[----:B------:R-:W-:Y:S01]  /*b040*/  MUFU.EX2 R85, R4 ;  /* 0x0000000400557308 */ /* 0x000fe20000000800 */
[C---:B------:R-:W-:Y:S03]  /*b050*/  HMMA.16816.F32.BF16 R32, R8.reuse, R60, R76 ;  /* 0x0000003c0820723c */ /* 0x040fe6000004184c */
[----:B------:R1:W2:Y:S05]  /*b060*/  MUFU.EX2 R83, R2 ;  /* 0x0000000200537308 */ /* 0x0002aa0000000800 */
[----:B------:R-:W-:Y:S01]  /*b070*/  HMMA.16816.F32.BF16 R72, R8, R62, R72 ;  /* 0x0000003e0848723c */ /* 0x000fe20000041848 */
[----:B-1----:R-:W-:-:S04]  /*b080*/  FFMA.FTZ R2, R222, R0, -R5 ;  /* 0x00000000de027223 */ /* 0x002fc80000010805 */
[----:B------:R1:W-:Y:S03]  /*b090*/  MUFU.EX2 R80, R2 ;  /* 0x0000000200507308 */ /* 0x0003e60000000800 */
[----:B------:R-:W-:Y:S01]  /*b0a0*/  HMMA.16816.F32.BF16 R64, R8, R12, R64 ;  /* 0x0000000c0840723c */ /* 0x000fe20000041840 */
[----:B------:R-:W-:-:S07]  /*b0b0*/  FFMA.FTZ R4, R218, R0, -R5 ;  /* 0x00000000da047223 */ /* 0x000fce0000010805 */
[----:B------:R-:W-:Y:S01]  /*b0c0*/  HMMA.16816.F32.BF16 R56, R8, R14, R56 ;  /* 0x0000000e0838723c */ /* 0x000fe20000041838 */
[----:B-1----:R-:W-:Y:S01]  /*b0d0*/  FFMA.FTZ R2, R213, R0, -R5 ;  /* 0x00000000d5027223 */ /* 0x002fe20000010805 */
[----:B----4-:R-:W-:Y:S01]  /*b0e0*/  F2FP.BF16.F32.PACK_AB R8, R86, R89 ;  /* 0x000000595608723e */ /* 0x010fe200000010ff */
[----:B------:R-:W1:Y:S01]  /*b0f0*/  MUFU.EX2 R78, R4 ;  /* 0x00000004004e7308 */ /* 0x000e620000000800 */
[----:B-----5:R-:W-:Y:S01]  /*b100*/  F2FP.BF16.F32.PACK_AB R10, R90, R87 ;  /* 0x000000575a0a723e */ /* 0x020fe200000010ff */
[----:B------:R-:W4:Y:S01]  /*b110*/  LDSM.16.MT88.4 R12, [R160+0x10800] ;  /* 0x01080000a00c783b */ /* 0x000f220000004200 */
[----:B------:R-:W-:Y:S01]  /*b120*/  F2FP.BF16.F32.PACK_AB R9, R84, R82 ;  /* 0x000000525409723e */ /* 0x000fe200000010ff */
[----:B------:R5:W-:Y:S01]  /*b130*/  MUFU.EX2 R79, R2 ;  /* 0x00000002004f7308 */ /* 0x000be20000000800 */
[----:B--2---:R-:W-:Y:S01]  /*b140*/  F2FP.BF16.F32.PACK_AB R11, R83, R85 ;  /* 0x00000055530b723e */ /* 0x004fe200000010ff */
[-C--:B-----5:R-:W-:Y:S01]  /*b150*/  FFMA.FTZ R2, R178, R0.reuse, -R3 ;  /* 0x00000000b2027223 */ /* 0x0a0fe20000010803 */
[----:B------:R-:W-:-:S03]  /*b160*/  FFMA.FTZ R4, R212, R0, -R5 ;  /* 0x00000000d4047223 */ /* 0x000fc60000010805 */
[----:B------:R2:W-:Y:S02]  /*b170*/  MUFU.EX2 R77, R2 ;  /* 0x00000002004d7308 */ /* 0x0005e40000000800 */
[C---:B---3--:R-:W-:Y:S02]  /*b180*/  HMMA.16816.F32.BF16 R32, R8.reuse, R40, R32 ;  /* 0x000000280820723c */ /* 0x048fe40000041820 */
[----:B------:R3:W5:Y:S06]  /*b190*/  MUFU.EX2 R81, R4 ;  /* 0x0000000400517308 */ /* 0x00076c0000000800 */
[----:B------:R-:W-:Y:S01]  /*b1a0*/  HMMA.16816.F32.BF16 R40, R8, R42, R72 ;  /* 0x0000002a0828723c */ /* 0x000fe20000041848 */
[----:B--2---:R-:W-:-:S04]  /*b1b0*/  FFMA.FTZ R2, R251, R0, -R3 ;  /* 0x00000000fb027223 */ /* 0x004fc80000010803 */
[----:B------:R2:W-:Y:S01]  /*b1c0*/  MUFU.EX2 R74, R2 ;  /* 0x00000002004a7308 */ /* 0x0005e20000000800 */
[----:B---3--:R-:W-:-:S04]  /*b1d0*/  FADD.FTZ R4, R195, R7 ;  /* 0x00000007c3047221 */ /* 0x008fc80000010000 */
[----:B------:R-:W-:Y:S01]  /*b1e0*/  FADD.FTZ R4, R203, R4 ;  /* 0x00000004cb047221 */ /* 0x000fe20000010000 */
[----:B--2---:R-:W-:-:S04]  /*b1f0*/  FADD.FTZ R2, R199, R38 ;  /* 0x00000026c7027221 */ /* 0x004fc80000010000 */
        /* <DEDUP_REMOVED lines=24> */
[----:B------:R-:W-:Y:S02]  /*b380*/  FADD.FTZ R4, R166, R4 ;  /* 0x00000004a6047221 */ /* 0x000fe40000010000 */
[----:B------:R-:W-:-:S05]  /*b390*/  FADD.FTZ R2, R162, R2 ;  /* 0x00000002a2027221 */ /* 0x000fca0000010000 */
[C---:B------:R-:W-:Y:S01]  /*b3a0*/  HMMA.16816.F32.BF16 R28, R8.reuse, R18, R28 ;  /* 0x00000012081c723c */ /* 0x040fe2000004181c */
[----:B------:R-:W2:Y:S01]  /*b3b0*/  LDSM.16.MT88.4 R16, [R69+0x10800] ;  /* 0x010800004510783b */ /* 0x000ea20000004200 */
[----:B------:R-:W-:Y:S01]  /*b3c0*/  FADD.FTZ R2, R150, R2 ;  /* 0x0000000296027221 */ /* 0x000fe20000010000 */
[----:B------:R-:W-:Y:S01]  /*b3d0*/  FADD.FTZ R4, R154, R4 ;  /* 0x000000049a047221 */ /* 0x000fe20000010000 */
[----:B------:R-:W-:Y:S02]  /*b3e0*/  FFMA.FTZ R6, R177, R0, -R3 ;  /* 0x00000000b1067223 */ /* 0x000fe40000010803 */
[----:B------:R-:W-:Y:S01]  /*b3f0*/  FADD.FTZ R2, R71, R2 ;  /* 0x0000000247027221 */ /* 0x000fe20000010000 */
[----:B------:R-:W-:Y:S01]  /*b400*/  FADD.FTZ R4, R158, R4 ;  /* 0x000000049e047221 */ /* 0x000fe20000010000 */
[----:B------:R-:W-:Y:S01]  /*b410*/  HMMA.16816.F32.BF16 R52, R8, R20, R52 ;  /* 0x000000140834723c */ /* 0x000fe20000041834 */
[----:B------:R3:W4:Y:S01]  /*b420*/  MUFU.EX2 R76, R6 ;  /* 0x00000006004c7308 */ /* 0x0007220000000800 */
[----:B------:R-:W-:Y:S01]  /*b430*/  FADD.FTZ R2, R152, R2 ;  /* 0x0000000298027221 */ /* 0x000fe20000010000 */
[----:B------:R-:W-:-:S05]  /*b440*/  FADD.FTZ R4, R155, R4 ;  /* 0x000000049b047221 */ /* 0x000fca0000010000 */
[----:B------:R-:W-:Y:S01]  /*b450*/  HMMA.16816.F32.BF16 R44, R8, R22, R44 ;  /* 0x00000016082c723c */ /* 0x000fe2000004182c */
[----:B------:R-:W2:Y:S01]  /*b460*/  LDSM.16.MT88.4 R20, [R39+0x10800] ;  /* 0x010800002714783b */ /* 0x000ea20000004200 */
[----:B------:R-:W-:Y:S01]  /*b470*/  FADD.FTZ R2, R151, R2 ;  /* 0x0000000297027221 */ /* 0x000fe20000010000 */
[----:B------:R-:W-:Y:S01]  /*b480*/  FADD.FTZ R4, R159, R4 ;  /* 0x000000049f047221 */ /* 0x000fe20000010000 */
[----:B---3--:R-:W-:Y:S02]  /*b490*/  FFMA.FTZ R6, R173, R0, -R3 ;  /* 0x00000000ad067223 */ /* 0x008fe40000010803 */
[----:B------:R-:W-:Y:S02]  /*b4a0*/  FADD.FTZ R2, R142, R2 ;  /* 0x000000028e027221 */ /* 0x000fe40000010000 */
[----:B------:R3:W3:Y:S01]  /*b4b0*/  MUFU.EX2 R73, R6 ;  /* 0x0000000600497308 */ /* 0x0006e20000000800 */
[----:B------:R-:W-:Y:S01]  /*b4c0*/  FADD.FTZ R4, R146, R4 ;  /* 0x0000000492047221 */ /* 0x000fe20000010000 */
[----:B------:R-:W-:-:S03]  /*b4d0*/  FADD.FTZ R2, R144, R2 ;  /* 0x0000000290027221 */ /* 0x000fc60000010000 */
[----:B------:R-:W-:Y:S01]  /*b4e0*/  FADD.FTZ R4, R147, R4 ;  /* 0x0000000493047221 */ /* 0x000fe20000010000 */
[----:B------:R-:W-:Y:S01]  /*b4f0*/  FADD.FTZ R2, R145, R2 ;  /* 0x0000000291027221 */ /* 0x000fe20000010000 */
[C---:B------:R-:W-:Y:S08]  /*b500*/  HMMA.16816.F32.BF16 R64, R8.reuse, R48, R64 ;  /* 0x000000300840723c */ /* 0x040ff00000041840 */
[----:B------:R-:W-:Y:S01]  /*b510*/  HMMA.16816.F32.BF16 R56, R8, R50, R56 ;  /* 0x000000320838723c */ /* 0x000fe20000041838 */
[----:B------:R-:W-:Y:S01]  /*b520*/  FADD.FTZ R4, R149, R4 ;  /* 0x0000000495047221 */ /* 0x000fe20000010000 */
[----:B-1----:R-:W-:Y:S01]  /*b530*/  F2FP.BF16.F32.PACK_AB R8, R78, R80 ;  /* 0x000000504e08723e */ /* 0x002fe200000010ff */
[----:B------:R-:W-:Y:S01]  /*b540*/  FADD.FTZ R2, R143, R2 ;  /* 0x000000028f027221 */ /* 0x000fe20000010000 */
[----:B-----5:R-:W-:Y:S01]  /*b550*/  F2FP.BF16.F32.PACK_AB R10, R81, R79 ;  /* 0x0000004f510a723e */ /* 0x020fe200000010ff */
[----:B------:R-:W-:Y:S01]  /*b560*/  FADD.FTZ R4, R148, R4 ;  /* 0x0000000494047221 */ /* 0x000fe20000010000 */
[----:B----4-:R-:W-:Y:S01]  /*b570*/  F2FP.BF16.F32.PACK_AB R9, R76, R77 ;  /* 0x0000004d4c09723e */ /* 0x010fe200000010ff */
[--C-:B---3--:R-:W-:Y:S01]  /*b580*/  FFMA.FTZ R6, R176, R0, -R5.reuse ;  /* 0x00000000b0067223 */ /* 0x108fe20000010805 */
[----:B------:R-:W-:Y:S01]  /*b590*/  F2FP.BF16.F32.PACK_AB R11, R73, R74 ;  /* 0x0000004a490b723e */ /* 0x000fe200000010ff */
[----:B------:R-:W-:Y:S01]  /*b5a0*/  FADD.FTZ R2, R132, R2 ;  /* 0x0000000284027221 */ /* 0x000fe20000010000 */
[----:B------:R-:W-:Y:S01]  /*b5b0*/  FADD.FTZ R4, R138, R4 ;  /* 0x000000048a047221 */ /* 0x000fe20000010000 */
[----:B------:R-:W-:Y:S01]  /*b5c0*/  FFMA.FTZ R7, R193, R0, -R5 ;  /* 0x00000000c1077223 */ /* 0x000fe20000010805 */
[----:B------:R-:W-:Y:S01]  /*b5d0*/  LDSM.16.MT88.4 R144, [R39+0x11800] ;  /* 0x011800002790783b */ /* 0x000fe20000004200 */
[----:B------:R-:W-:-:S02]  /*b5e0*/  FADD.FTZ R2, R136, R2 ;  /* 0x0000000288027221 */ /* 0x000fc40000010000 */
[----:B------:R-:W-:Y:S01]  /*b5f0*/  HMMA.16816.F32.BF16 R48, R8, R14, R44 ;  /* 0x0000000e0830723c */ /* 0x000fe2000004182c */
[----:B------:R-:W-:Y:S01]  /*b600*/  FADD.FTZ R4, R141, R4 ;  /* 0x000000048d047221 */ /* 0x000fe20000010000 */
[----:B------:R-:W-:-:S06]  /*b610*/  FADD.FTZ R2, R137, R2 ;  /* 0x0000000289027221 */ /* 0x000fcc0000010000 */
[----:B--2---:R-:W-:Y:S01]  /*b620*/  HMMA.16816.F32.BF16 R44, R8, R16, R24 ;  /* 0x00000010082c723c */ /* 0x004fe20000041818 */
[----:B------:R-:W1:Y:S01]  /*b630*/  LDSM.16.MT88.4 R24, [R36+0x10800] ;  /* 0x010800002418783b */ /* 0x000e620000004200 */
[----:B------:R-:W-:Y:S01]  /*b640*/  FADD.FTZ R4, R139, R4 ;  /* 0x000000048b047221 */ /* 0x000fe20000010000 */
[----:B------:R-:W-:-:S05]  /*b650*/  FADD.FTZ R2, R133, R2 ;  /* 0x0000000285027221 */ /* 0x000fca0000010000 */
[----:B------:R-:W-:Y:S01]  /*b660*/  HMMA.16816.F32.BF16 R60, R8, R12, R52 ;  /* 0x0000000c083c723c */ /* 0x000fe20000041834 */
[----:B------:R-:W-:Y:S01]  /*b670*/  FFMA.FTZ R12, R196, R0, -R5 ;  /* 0x00000000c40c7223 */ /* 0x000fe20000010805 */
[----:B------:R-:W-:-:S03]  /*b680*/  FADD.FTZ R4, R140, R4 ;  /* 0x000000048c047221 */ /* 0x000fc60000010000 */
[----:B------:R2:W-:Y:S03]  /*b690*/  MUFU.EX2 R55, R12 ;  /* 0x0000000c00377308 */ /* 0x0005e60000000800 */
[C---:B------:R-:W-:Y:S01]  /*b6a0*/  HMMA.16816.F32.BF16 R32, R8.reuse, R20, R32 ;  /* 0x000000140820723c */ /* 0x040fe20000041820 */
[----:B------:R-:W-:Y:S01]  /*b6b0*/  FADD.FTZ R2, R124, R2 ;  /* 0x000000027c027221 */ /* 0x000fe20000010000 */
[----:B------:R-:W-:Y:S01]  /*b6c0*/  FADD.FTZ R4, R127, R4 ;  /* 0x000000047f047221 */ /* 0x000fe20000010000 */
[----:B------:R3:W4:Y:S05]  /*b6d0*/  MUFU.EX2 R70, R6 ;  /* 0x0000000600467308 */ /* 0x00072a0000000800 */
[----:B------:R-:W-:Y:S01]  /*b6e0*/  HMMA.16816.F32.BF16 R40, R8, R22, R40 ;  /* 0x000000160828723c */ /* 0x000fe20000041828 */
[----:B------:R-:W5:Y:S04]  /*b6f0*/  LDSM.16.MT88.4 R20, [R160+0x11000] ;  /* 0x01100000a014783b */ /* 0x000f680000004200 */
[----:B--2---:R-:W2:Y:S01]  /*b700*/  LDSM.16.MT88.4 R12, [R39+0x11000] ;  /* 0x01100000270c783b */ /* 0x004ea20000004200 */
[----:B------:R-:W-:Y:S01]  /*b710*/  FADD.FTZ R2, R126, R2 ;  /* 0x000000027e027221 */ /* 0x000fe20000010000 */
[----:B------:R-:W-:Y:S01]  /*b720*/  FADD.FTZ R4, R130, R4 ;  /* 0x0000000482047221 */ /* 0x000fe20000010000 */
[----:B---3--:R-:W-:Y:S01]  /*b730*/  FFMA.FTZ R6, R185, R0, -R5 ;  /* 0x00000000b9067223 */ /* 0x008fe20000010805 */
[----:B------:R3:W-:Y:S01]  /*b740*/  MUFU.EX2 R72, R7 ;  /* 0x0000000700487308 */ /* 0x0007e20000000800 */
[----:B------:R-:W-:Y:S01]  /*b750*/  FADD.FTZ R2, R128, R2 ;  /* 0x0000000280027221 */ /* 0x000fe20000010000 */
[----:B------:R-:W-:-:S02]  /*b760*/  FADD.FTZ R4, R131, R4 ;  /* 0x0000000483047221 */ /* 0x000fc40000010000 */
[----:B------:R4:W5:Y:S01]  /*b770*/  MUFU.EX2 R71, R6 ;  /* 0x0000000600477308 */ /* 0x0009620000000800 */
[----:B------:R-:W-:Y:S01]  /*b780*/  FADD.FTZ R2, R125, R2 ;  /* 0x000000027d027221 */ /* 0x000fe20000010000 */
[----:B------:R-:W-:Y:S01]  /*b790*/  FADD.FTZ R4, R129, R4 ;  /* 0x0000000481047221 */ /* 0x000fe20000010000 */
[-CC-:B---3--:R-:W-:Y:S01]  /*b7a0*/  FFMA.FTZ R7, R184, R0.reuse, -R3.reuse ;  /* 0x00000000b8077223 */ /* 0x188fe20000010803 */
[----:B----4-:R-:W-:-:S03]  /*b7b0*/  FFMA.FTZ R6, R153, R0, -R3 ;  /* 0x0000000099067223 */ /* 0x010fc60000010803 */
[----:B------:R3:W-:Y:S01]  /*b7c0*/  MUFU.EX2 R53, R7 ;  /* 0x0000000700357308 */ /* 0x0007e20000000800 */
[----:B------:R-:W-:Y:S01]  /*b7d0*/  FADD.FTZ R2, R119, R2 ;  /* 0x0000000277027221 */ /* 0x000fe20000010000 */
[----:B------:R-:W-:Y:S01]  /*b7e0*/  FADD.FTZ R4, R120, R4 ;  /* 0x0000000478047221 */ /* 0x000fe20000010000 */
[----:B-1----:R-:W-:Y:S01]  /*b7f0*/  HMMA.16816.F32.BF16 R64, R8, R24, R64 ;  /* 0x000000180840723c */ /* 0x002fe20000041840 */
[----:B------:R1:W4:Y:S01]  /*b800*/  MUFU.EX2 R52, R6 ;  /* 0x0000000600347308 */ /* 0x0003220000000800 */
[----:B------:R-:W-:Y:S01]  /*b810*/  FADD.FTZ R2, R116, R2 ;  /* 0x0000000274027221 */ /* 0x000fe20000010000 */
[----:B------:R-:W-:Y:S01]  /*b820*/  FADD.FTZ R4, R123, R4 ;  /* 0x000000047b047221 */ /* 0x000fe20000010000 */
[----:B------:R-:W-:Y:S01]  /*b830*/  LDSM.16.MT88.4 R152, [R69+0x11800] ;  /* 0x011800004598783b */ /* 0x000fe20000004200 */
[-CC-:B---3--:R-:W-:Y:S01]  /*b840*/  FFMA.FTZ R7, R161, R0.reuse, -R3.reuse ;  /* 0x00000000a1077223 */ /* 0x188fe20000010803 */
[----:B-1----:R-:W-:-:S03]  /*b850*/  FFMA.FTZ R6, R156, R0, -R3 ;  /* 0x000000009c067223 */ /* 0x002fc60000010803 */
[----:B------:R-:W-:Y:S01]  /*b860*/  MUFU.EX2 R54, R7 ;  /* 0x0000000700367308 */ /* 0x000fe20000000800 */
[----:B------:R-:W-:Y:S01]  /*b870*/  FADD.FTZ R2, R118, R2 ;  /* 0x0000000276027221 */ /* 0x000fe20000010000 */
[----:B------:R-:W-:Y:S01]  /*b880*/  FADD.FTZ R4, R121, R4 ;  /* 0x0000000479047221 */ /* 0x000fe20000010000 */
[C---:B------:R-:W-:Y:S01]  /*b890*/  HMMA.16816.F32.BF16 R28, R8.reuse, R18, R28 ;  /* 0x00000012081c723c */ /* 0x040fe2000004181c */
[----:B------:R-:W1:Y:S01]  /*b8a0*/  MUFU.EX2 R38, R6 ;  /* 0x0000000600267308 */ /* 0x000e620000000800 */
[----:B------:R-:W-:Y:S01]  /*b8b0*/  FADD.FTZ R2, R117, R2 ;  /* 0x0000000275027221 */ /* 0x000fe20000010000 */
[----:B------:R-:W-:Y:S01]  /*b8c0*/  FADD.FTZ R4, R122, R4 ;  /* 0x000000047a047221 */ /* 0x000fe20000010000 */
[----:B------:R-:W3:Y:S02]  /*b8d0*/  LDSM.16.MT88.4 R16, [R69+0x11000] ;  /* 0x011000004510783b */ /* 0x000ee40000004200 */
[----:B------:R-:W-:Y:S02]  /*b8e0*/  FADD.FTZ R2, R107, R2 ;  /* 0x000000026b027221 */ /* 0x000fe40000010000 */
[----:B------:R-:W-:Y:S01]  /*b8f0*/  HMMA.16816.F32.BF16 R24, R8, R26, R56 ;  /* 0x0000001a0818723c */ /* 0x000fe20000041838 */
[----:B------:R-:W-:Y:S01]  /*b900*/  F2FP.BF16.F32.PACK_AB R8, R55, R70 ;  /* 0x000000463708723e */ /* 0x000fe200000010ff */
[----:B------:R-:W-:Y:S01]  /*b910*/  LDSM.16.MT88.4 R160, [R160+0x11800] ;  /* 0x01180000a0a0783b */ /* 0x000fe20000004200 */
[----:B-----5:R-:W-:-:S02]  /*b920*/  F2FP.BF16.F32.PACK_AB R10, R71, R72 ;  /* 0x00000048470a723e */ /* 0x020fc400000010ff */
[----:B----4-:R-:W-:Y:S02]  /*b930*/  F2FP.BF16.F32.PACK_AB R9, R52, R53 ;  /* 0x000000353409723e */ /* 0x010fe400000010ff */
[----:B-1----:R-:W-:Y:S01]  /*b940*/  F2FP.BF16.F32.PACK_AB R11, R38, R54 ;  /* 0x00000036260b723e */ /* 0x002fe200000010ff */
[----:B------:R-:W-:Y:S01]  /*b950*/  FADD.FTZ R4, R109, R4 ;  /* 0x000000046d047221 */ /* 0x000fe20000010000 */
[-CC-:B------:R-:W-:Y:S01]  /*b960*/  FFMA.FTZ R6, R157, R0.reuse, -R5.reuse ;  /* 0x000000009d067223 */ /* 0x180fe20000010805 */
[----:B------:R-:W-:Y:S02]  /*b970*/  FADD.FTZ R2, R108, R2 ;  /* 0x000000026c027221 */ /* 0x000fe40000010000 */
[----:B------:R-:W-:Y:S01]  /*b980*/  FADD.FTZ R4, R112, R4 ;  /* 0x0000000470047221 */ /* 0x000fe20000010000 */
[----:B------:R-:W-:Y:S01]  /*b990*/  FFMA.FTZ R7, R189, R0, -R5 ;  /* 0x00000000bd077223 */ /* 0x000fe20000010805 */
[----:B------:R-:W-:Y:S01]  /*b9a0*/  HMMA.16816.F32.BF16 R60, R8, R20, R60 ;  /* 0x00000014083c723c */ /* 0x000fe2000004183c */
[----:B------:R1:W-:Y:S01]  /*b9b0*/  MUFU.EX2 R21, R6 ;  /* 0x0000000600157308 */ /* 0x0003e20000000800 */
[----:B------:R-:W-:Y:S01]  /*b9c0*/  FADD.FTZ R2, R111, R2 ;  /* 0x000000026f027221 */ /* 0x000fe20000010000 */
[----:B------:R-:W-:-:S05]  /*b9d0*/  FADD.FTZ R4, R114, R4 ;  /* 0x0000000472047221 */ /* 0x000fca0000010000 */
[----:B--2---:R-:W-:Y:S01]  /*b9e0*/  HMMA.16816.F32.BF16 R32, R8, R12, R32 ;  /* 0x0000000c0820723c */ /* 0x004fe20000041820 */
[-CC-:B------:R-:W-:Y:S01]  /*b9f0*/  FFMA.FTZ R12, R188, R0.reuse, -R5.reuse ;  /* 0x00000000bc0c7223 */ /* 0x180fe20000010805 */
[----:B------:R-:W-:Y:S01]  /*ba00*/  MUFU.EX2 R20, R7 ;  /* 0x0000000700147308 */ /* 0x000fe20000000800 */
[----:B------:R-:W-:Y:S01]  /*ba10*/  FADD.FTZ R2, R110, R2 ;  /* 0x000000026e027221 */ /* 0x000fe20000010000 */
[-C--:B-1----:R-:W-:Y:S01]  /*ba20*/  FFMA.FTZ R6, R192, R0.reuse, -R5 ;  /* 0x00000000c0067223 */ /* 0x082fe20000010805 */
[----:B------:R-:W-:Y:S01]  /*ba30*/  FFMA.FTZ R5, R171, R0, -R3 ;  /* 0x00000000ab057223 */ /* 0x000fe20000010803 */
[----:B------:R-:W-:Y:S01]  /*ba40*/  MUFU.EX2 R13, R12 ;  /* 0x0000000c000d7308 */ /* 0x000fe20000000800 */
[----:B------:R-:W-:-:S03]  /*ba50*/  FADD.FTZ R4, R113, R4 ;  /* 0x0000000471047221 */ /* 0x000fc60000010000 */
[----:B------:R1:W-:Y:S04]  /*ba60*/  MUFU.EX2 R12, R6 ;  /* 0x00000006000c7308 */ /* 0x0003e80000000800 */
[----:B------:R2:W4:Y:S01]  /*ba70*/  MUFU.EX2 R7, R5 ;  /* 0x0000000500077308 */ /* 0x0005220000000800 */
[----:B------:R-:W-:Y:S01]  /*ba80*/  FADD.FTZ R4, R103, R4 ;  /* 0x0000000467047221 */ /* 0x000fe20000010000 */
[-CC-:B-1----:R-:W-:Y:S01]  /*ba90*/  FFMA.FTZ R6, R170, R0.reuse, -R3.reuse ;  /* 0x00000000aa067223 */ /* 0x182fe20000010803 */
[-CC-:B--2---:R-:W-:Y:S01]  /*baa0*/  FFMA.FTZ R5, R169, R0.reuse, -R3.reuse ;  /* 0x00000000a9057223 */ /* 0x184fe20000010803 */
[----:B------:R-:W-:Y:S01]  /*bab0*/  FFMA.FTZ R3, R168, R0, -R3 ;  /* 0x00000000a8037223 */ /* 0x000fe20000010803 */
        /* <DEDUP_REMOVED lines=15> */
[----:B---3--:R-:W-:Y:S01]  /*bbb0*/  HMMA.16816.F32.BF16 R44, R8, R16, R44 ;  /* 0x00000010082c723c */ /* 0x008fe2000004182c */
[----:B------:R-:W-:Y:S02]  /*bbc0*/  FADD.FTZ R2, R89, R2 ;  /* 0x0000000259027221 */ /* 0x000fe40000010000 */
[----:B------:R-:W-:-:S05]  /*bbd0*/  FADD.FTZ R0, R82, R0 ;  /* 0x0000000052007221 */ /* 0x000fca0000010000 */
        /* <DEDUP_REMOVED lines=18> */
[----:B------:R-:W2:Y:S02]  /*bd00*/  MUFU.EX2 R6, R6 ;  /* 0x0000000600067308 */ /* 0x000ea40000000800 */
[----:B------:R-:W-:Y:S01]  /*bd10*/  FADD.FTZ R0, R52, R0 ;  /* 0x0000000034007221 */ /* 0x000fe20000010000 */
[----:B------:R-:W-:Y:S01]  /*bd20*/  FADD.FTZ R2, R55, R2 ;  /* 0x0000000237027221 */ /* 0x000fe20000010000 */
[C---:B------:R-:W-:Y:S02]  /*bd30*/  HMMA.16816.F32.BF16 R48, R8.reuse, R22, R48 ;  /* 0x000000160830723c */ /* 0x040fe40000041830 */
[----:B------:R-:W-:Y:S01]  /*bd40*/  FADD.FTZ R0, R54, R0 ;  /* 0x0000000036007221 */ /* 0x000fe20000010000 */
[----:B------:R-:W-:Y:S01]  /*bd50*/  FADD.FTZ R2, R72, R2 ;  /* 0x0000000248027221 */ /* 0x000fe20000010000 */
[----:B------:R-:W3:Y:S04]  /*bd60*/  MUFU.EX2 R5, R5 ;  /* 0x0000000500057308 */ /* 0x000ee80000000800 */
[C---:B------:R-:W-:Y:S01]  /*bd70*/  HMMA.16816.F32.BF16 R40, R8.reuse, R14, R40 ;  /* 0x0000000e0828723c */ /* 0x040fe20000041828 */
[----:B------:R-:W-:Y:S01]  /*bd80*/  FADD.FTZ R0, R38, R0 ;  /* 0x0000000026007221 */ /* 0x000fe20000010000 */
[----:B------:R-:W-:Y:S01]  /*bd90*/  FADD.FTZ R2, R71, R2 ;  /* 0x0000000247027221 */ /* 0x000fe20000010000 */
[----:B------:R-:W5:Y:S05]  /*bda0*/  MUFU.EX2 R3, R3 ;  /* 0x0000000300037308 */ /* 0x000f6a0000000800 */
[----:B-1----:R-:W-:Y:S01]  /*bdb0*/  HMMA.16816.F32.BF16 R140, R8, R16, R64 ;  /* 0x00000010088c723c */ /* 0x002fe20000041840 */
[----:B----4-:R-:W-:-:S07]  /*bdc0*/  FADD.FTZ R0, R7, R0 ;  /* 0x0000000007007221 */ /* 0x010fce0000010000 */
[----:B------:R-:W-:Y:S01]  /*bdd0*/  HMMA.16816.F32.BF16 R24, R8, R18, R24 ;  /* 0x000000120818723c */ /* 0x000fe20000041818 */
[----:B------:R-:W1:Y:S01]  /*bde0*/  LDSM.16.MT88.4 R8, [R36+0x11800] ;  /* 0x011800002408783b */ /* 0x000e620000004200 */
[----:B------:R-:W-:Y:S01]  /*bdf0*/  FADD.FTZ R2, R21, R2 ;  /* 0x0000000215027221 */ /* 0x000fe20000010000 */
[----:B--2---:R-:W-:-:S03]  /*be00*/  FADD.FTZ R0, R6, R0 ;  /* 0x0000000006007221 */ /* 0x004fc60000010000 */
[----:B------:R-:W-:Y:S01]  /*be10*/  FADD.FTZ R2, R20, R2 ;  /* 0x0000000214027221 */ /* 0x000fe20000010000 */
[----:B---3--:R-:W-:-:S03]  /*be20*/  FADD.FTZ R0, R5, R0 ;  /* 0x0000000005007221 */ /* 0x008fc60000010000 */
[----:B------:R-:W-:Y:S01]  /*be30*/  FADD.FTZ R2, R13, R2 ;  /* 0x000000020d027221 */ /* 0x000fe20000010000 */
[----:B------:R-:W-:Y:S02]  /*be40*/  IMAD.MOV.U32 R132, RZ, RZ, R216 ;  /* 0x000000ffff847224 */ /* 0x000fe400078e00d8 */
[----:B-----5:R-:W-:Y:S01]  /*be50*/  FADD.FTZ R133, R3, R0 ;  /* 0x0000000003857221 */ /* 0x020fe20000010000 */
[----:B------:R-:W-:-:S04]  /*be60*/  FADD.FTZ R216, R12, R2 ;  /* 0x000000020cd87221 */ /* 0x000fc80000010000 */
[----:B------:R2:W-:Y:S04]  /*be70*/  STL [R1+0x50], R133 ;  /* 0x0000508501007387 */ /* 0x0005e80000100800 */
[----:B------:R2:W-:Y:S01]  /*be80*/  STL [R1+0x48], R216 ;  /* 0x000048d801007387 */ /* 0x0005e20000100800 */
[----:B------:R-:W-:Y:S02]  /*be90*/  ISETP.GT.AND P0, PT, R115, R132, PT ;  /* 0x000000847300720c */ /* 0x000fe40003f04270 */
[----:B------:R-:W-:Y:S02]  /*bea0*/  F2FP.BF16.F32.PACK_AB R136, R20, R21 ;  /* 0x000000151488723e */ /* 0x000fe400000010ff */
[----:B------:R-:W-:Y:S02]  /*beb0*/  F2FP.BF16.F32.PACK_AB R138, R12, R13 ;  /* 0x0000000d0c8a723e */ /* 0x000fe400000010ff */
[----:B------:R-:W-:-:S02]  /*bec0*/  F2FP.BF16.F32.PACK_AB R137, R6, R7 ;  /* 0x000000070689723e */ /* 0x000fc400000010ff */
        /* <DEDUP_REMOVED lines=8> */
[C---:B-1----:R-:W-:Y:S08]  /*bf50*/  HMMA.16816.F32.BF16 R140, R136.reuse, R8, R140 ;  /* 0x00000008888c723c */ /* 0x042ff0000004188c */
[----:B------:R-:W-:Y:S01]  /*bf60*/  HMMA.16816.F32.BF16 R136, R136, R10, R24 ;  /* 0x0000000a8888723c */ /* 0x000fe20000041818 */
[----:B------:R-:W-:-:S04]  /*bf70*/  NOP ;  /* 0x0000000000007918 */ /* 0x000fc80000000000 */
[----:B--2---:R-:W-:-:S15]  /*bf80*/  @!P0 BRA `(.L_x_3076) ;  /* 0x0000008800488947 */ /* 0x004fde0003800000 */
        /* <DEDUP_REMOVED lines=11> */
[----:B------:R-:W-:Y:S01]  /*c040*/  IABS R6, R7 ;  /* 0x0000000700067213 */ /* 0x000fe20000000000 */
[----:B------:R-:W-:-:S05]  /*c050*/  VIADD R9, R7, 0x100 ;  /* 0x0000010007097836 */ /* 0x000fca0000000000 */
        /* <DEDUP_REMOVED lines=10> */
[----:B------:R-:W-:Y:S01]  /*c100*/  IMAD.HI.U32 R4, R5, R3, R4 ;  /* 0x0000000305047227 */ /* 0x000fe200078e0004 */
[----:B------:R-:W-:-:S03]  /*c110*/  MOV R5, R6 ;  /* 0x0000000600057202 */ /* 0x000fc60000000f00 */
        /* <DEDUP_REMOVED lines=11> */
[-C--:B------:R-:W-:Y:S02]  /*c1d0*/  ISETP.GE.U32.AND P4, PT, R5, R0.reuse, PT ;  /* 0x000000000500720c */ /* 0x080fe40003f86070 */
[----:B------:R-:W-:Y:S02]  /*c1e0*/  ISETP.GE.U32.AND P5, PT, R6, R0, PT ;  /* 0x000000000600720c */ /* 0x000fe40003fa6070 */
[----:B------:R-:W-:Y:S02]  /*c1f0*/  ISETP.GE.AND P0, PT, R7, RZ, PT ;  /* 0x000000ff0700720c */ /* 0x000fe40003f06270 */
[----:B------:R-:W-:Y:S01]  /*c200*/  ISETP.GE.AND P2, PT, R9, RZ, PT ;  /* 0x000000ff0900720c */ /* 0x000fe20003f46270 */
[----:B------:R-:W-:Y:S01]  /*c210*/  @!P1 VIADD R3, R3, 0x1 ;  /* 0x0000000103039836 */ /* 0x000fe20000000000 */
        /* <DEDUP_REMOVED lines=33> */
.L_x_3078:
        /* <DEDUP_REMOVED lines=12> */
.L_x_3079:
[----:B------:R-:W-:Y:S05]  /*c4f0*/  BSYNC.RECONVERGENT B0 ;  /* 0x0000000000007941 */ /* 0x000fea0003800200 */
.L_x_3077:
[----:B------:R-:W4:Y:S04]  /*c500*/  LDL R7, [R1+0x40] ;  /* 0x0000400001077983 */ /* 0x000f280000100800 */
[----:B------:R-:W5:Y:S04]  /*c510*/  LDL R6, [R1+0x44] ;  /* 0x0000440001067983 */ /* 0x000f680000100800 */
[----:B------:R-:W2:Y:S04]  /*c520*/  LDL.LU R8, [R1+0x68] ;  /* 0x0000680001087983 */ /* 0x000ea80000300800 */
[----:B------:R-:W4:Y:S04]  /*c530*/  LDL R5, [R1+0x3c] ;  /* 0x00003c0001057983 */ /* 0x000f280000100800 */
[----:B---3--:R-:W3:Y:S04]  /*c540*/  LDL.LU R4, [R1+0xa4] ;  /* 0x0000a40001047983 */ /* 0x008ee80000300800 */
[----:B------:R-:W5:Y:S04]  /*c550*/  LDL R3, [R1+0x38] ;  /* 0x0000380001037983 */ /* 0x000f680000100800 */
[----:B------:R-:W5:Y:S04]  /*c560*/  LDL.LU R2, [R1+0xa0] ;  /* 0x0000a00001027983 */ /* 0x000f680000300800 */
[----:B------:R-:W5:Y:S01]  /*c570*/  LDL R0, [R1+0x4c] ;  /* 0x00004c0001007983 */ /* 0x000f620000100800 */
[----:B------:R-:W-:Y:S01]  /*c580*/  IMAD.MOV.U32 R70, RZ, RZ, 0x20 ;  /* 0x00000020ff467424 */ /* 0x000fe200078e00ff */
[----:B------:R-:W-:Y:S01]  /*c590*/  BSSY.RECONVERGENT B1, `(.L_x_3080) ;  /* 0x00002bd000017945 */ /* 0x000fe20003800200 */
[----:B--2---:R-:W-:Y:S01]  /*c5a0*/  MOV R12, R8 ;  /* 0x00000008000c7202 */ /* 0x004fe20000000f00 */
[----:B----4-:R-:W-:Y:S01]  /*c5b0*/  IMAD.MOV.U32 R11, RZ, RZ, R5 ;  /* 0x000000ffff0b7224 */ /* 0x010fe200078e0005 */
[----:B------:R-:W-:-:S03]  /*c5c0*/  SHF.L.U64.HI R5, R232, 0x5, R233 ;  /* 0x00000005e8057819 */ /* 0x000fc600000102e9 */
[----:B------:R-:W-:Y:S01]  /*c5d0*/  IMAD.MOV.U32 R39, RZ, RZ, R12 ;  /* 0x000000ffff277224 */ /* 0x000fe200078e000c */
[----:B---3--:R-:W-:Y:S02]  /*c5e0*/  MOV R10, R4 ;  /* 0x00000004000a7202 */ /* 0x008fe40000000f00 */
[----:B------:R-:W-:Y:S01]  /*c5f0*/  MOV R38, R11 ;  /* 0x0000000b00267202 */ /* 0x000fe20000000f00 */
[----:B-----5:R-:W-:Y:S02]  /*c600*/  IMAD.MOV.U32 R9, RZ, RZ, R3 ;  /* 0x000000ffff097224 */ /* 0x020fe400078e0003 */
[----:B------:R-:W-:Y:S01]  /*c610*/  IMAD.MOV.U32 R69, RZ, RZ, R10 ;  /* 0x000000ffff457224 */ /* 0x000fe200078e000a */
[----:B------:R-:W-:Y:S02]  /*c620*/  MOV R4, R2 ;  /* 0x0000000200047202 */ /* 0x000fe40000000f00 */
[----:B------:R-:W-:Y:S02]  /*c630*/  MOV R36, R9 ;  /* 0x0000000900247202 */ /* 0x000fe40000000f00 */
[----:B------:R-:W-:Y:S01]  /*c640*/  ISETP.GE.AND P0, PT, R217, R0, PT ;  /* 0x00000000d900720c */ /* 0x000fe20003f06270 */
[----:B------:R-:W-:Y:S01]  /*c650*/  IMAD.SHL.U32 R0, R232, 0x20, RZ ;  /* 0x00000020e8007824 */ /* 0x000fe200078e00ff */
[----:B------:R-:W-:Y:S01]  /*c660*/  MOV R121, R69 ;  /* 0x0000004500797202 */ /* 0x000fe20000000f00 */
[----:B------:R-:W-:-:S03]  /*c670*/  IMAD.MOV.U32 R71, RZ, RZ, R4 ;  /* 0x000000ffff477224 */ /* 0x000fc600078e0004 */
[----:B------:R-:W-:Y:S01]  /*c680*/  IADD3 R2, P1, PT, R0, R6, RZ ;  /* 0x0000000600027210 */ /* 0x000fe20007f3e0ff */
[----:B------:R-:W-:-:S03]  /*c690*/  IMAD.MOV.U32 R222, RZ, RZ, R121 ;  /* 0x000000ffffde7224 */ /* 0x000fc600078e0079 */
[----:B------:R-:W-:-:S03]  /*c6a0*/  IADD3.X R3, PT, PT, R5, R7, RZ, P1, !PT ;  /* 0x0000000705037210 */ /* 0x000fc60000ffe4ff */
        /* <DEDUP_REMOVED lines=82> */
[----:B------:R-:W-:Y:S02]  /*cbd0*/  ISETP.NE.AND P1, PT, R71, RZ, PT ;  /* 0x000000ff4700720c */ /* 0x000fe40003f25270 */
        /* <DEDUP_REMOVED lines=39> */
[----:B--2---:R-:W-:-:S03]  /*ce50*/  SEL R2, R70, 0xffffffe0, !P1 ;  /* 0xffffffe046027807 */ /* 0x004fc60004800000 */
[----:B------:R-:W-:Y:S01]  /*ce60*/  @P0 STS.128 [R227+0x10800], RZ ;  /* 0x010800ffe3000388 */ /* 0x000fe20000000c00 */
[----:B------:R-:W-:Y:S02]  /*ce70*/  ISETP.NE.AND P1, PT, R222, RZ, PT ;  /* 0x000000ffde00720c */ /* 0x000fe40003f25270 */
[----:B------:R-:W-:Y:S01]  /*ce80*/  IADD3 R3, PT, PT, R39, R2, RZ ;  /* 0x0000000227037210 */ /* 0x000fe20007ffe0ff */
[----:B------:R-:W-:Y:S01]  /*ce90*/  @!PT LDS RZ, [RZ] ;  /* 0x00000000fffff984 */ /* 0x000fe20000000800 */
[----:B------:R-:W-:Y:S01]  /*cea0*/  @!PT LDS RZ, [RZ] ;  /* 0x00000000fffff984 */ /* 0x000fe20000000800 */
[----:B------:R-:W-:Y:S01]  /*ceb0*/  @!PT LDS RZ, [RZ] ;  /* 0x00000000fffff984 */ /* 0x000fe20000000800 */
[----:B------:R2:W-:Y:S01]  /*cec0*/  @!P0 LDGSTS.E.BYPASS.LTC128B.128 [R227+0x10800], desc[UR4][R8.64] ;  /* 0x1080000008e38fae */ /* 0x0005e2000b981a04 */
[----:B------:R-:W-:-:S03]  /*ced0*/  IMAD.IADD R0, R2, 0x1, R68 ;  /* 0x0000000102007824 */ /* 0x000fc600078e0244 */
        /* <DEDUP_REMOVED lines=10> */
[----:B------:R-:W-:Y:S04]  /*cf80*/  LDSM.16.M88.4 R40, [R68+0x3000] ;  /* 0x003000004428783b */ /* 0x000fe80000000200 */
[----:B------:R-:W-:Y:S04]  /*cf90*/  LDSM.16.M88.4 R16, [R68+0x2800] ;  /* 0x002800004410783b */ /* 0x000fe80000000200 */
[----:B--2---:R-:W-:Y:S04]  /*cfa0*/  LDSM.16.M88.4 R8, [R68+0x2000] ;  /* 0x002000004408783b */ /* 0x004fe80000000200 */
[----:B------:R-:W-:Y:S04]  /*cfb0*/  LDSM.16.M88.4 R32, [R68+0x3800] ;  /* 0x003800004420783b */ /* 0x000fe80000000200 */
[----:B------:R-:W-:Y:S04]  /*cfc0*/  LDSM.16.M88.4 R24, [R68+0x4800] ;  /* 0x004800004418783b */ /* 0x000fe80000000200 */
[----:B------:R-:W-:Y:S04]  /*cfd0*/  LDSM.16.M88.4 R28, [R68+0x4000] ;  /* 0x00400000441c783b */ /* 0x000fe80000000200 */
[----:B---3--:R-:W2:Y:S04]  /*cfe0*/  LDSM.16.M88.4 R4, [R39] ;  /* 0x000000002704783b */ /* 0x008ea80000000200 */
        /* <DEDUP_REMOVED lines=13> */
[C---:B--2---:R-:W-:Y:S08]  /*d0c0*/  HMMA.16816.F32.BF16 R124, R4.reuse, R8, RZ ;  /* 0x00000008047c723c */ /* 0x044ff000000418ff */
[C---:B------:R-:W-:Y:S01]  /*d0d0*/  HMMA.16816.F32.BF16 R128, R4.reuse, R10, RZ ;  /* 0x0000000a0480723c */ /* 0x040fe200000418ff */
[----:B------:R-:W2:Y:S07]  /*d0e0*/  LDSM.16.M88.4 R8, [R68+0x9000] ;  /* 0x009000004408783b */ /* 0x000eae0000000200 */
        /* <DEDUP_REMOVED lines=11> */
[C---:B------:R-:W-:Y:S08]  /*d1a0*/  HMMA.16816.F32.BF16 R108, R4.reuse, R12, RZ ;  /* 0x0000000c046c723c */ /* 0x040ff000000418ff */
[C---:B------:R-:W-:Y:S01]  /*d1b0*/  HMMA.16816.F32.BF16 R116, R4.reuse, R14, RZ ;  /* 0x0000000e0474723c */ /* 0x040fe200000418ff */
[----:B------:R-:W-:Y:S07]  /*d1c0*/  LDSM.16.M88.4 R12, [R3] ;  /* 0x00000000030c783b */ /* 0x000fee0000000200 */
[C---:B---3--:R-:W-:Y:S08]  /*d1d0*/  HMMA.16816.F32.BF16 R172, R4.reuse, R40, RZ ;  /* 0x0000002804ac723c */ /* 0x048ff000000418ff */
[C---:B------:R-:W-:Y:S01]  /*d1e0*/  HMMA.16816.F32.BF16 R176, R4.reuse, R42, RZ ;  /* 0x0000002a04b0723c */ /* 0x040fe200000418ff */
[----:B------:R-:W3:Y:S07]  /*d1f0*/  LDSM.16.M88.4 R40, [R0+0x2000] ;  /* 0x002000000028783b */ /* 0x000eee0000000200 */
[C---:B--2---:R-:W-:Y:S08]  /*d200*/  HMMA.16816.F32.BF16 R112, R4.reuse, R8, RZ ;  /* 0x000000080470723c */ /* 0x044ff000000418ff */
[C---:B------:R-:W-:Y:S08]  /*d210*/  HMMA.16816.F32.BF16 R8, R4.reuse, R10, RZ ;  /* 0x0000000a0408723c */ /* 0x040ff000000418ff */
[C---:B------:R-:W-:Y:S08]  /*d220*/  HMMA.16816.F32.BF16 R204, R4.reuse, R16, RZ ;  /* 0x0000001004cc723c */ /* 0x040ff000000418ff */
[----:B------:R-:W-:Y:S01]  /*d230*/  HMMA.16816.F32.BF16 R236, R4, R18, RZ ;  /* 0x0000001204ec723c */ /* 0x000fe200000418ff */
[----:B------:R-:W2:Y:S02]  /*d240*/  LDSM.16.M88.4 R16, [R0+0x3800] ;  /* 0x003800000010783b */ /* 0x000ea40000000200 */
[----:B------:R-:W-:Y:S01]  /*d250*/  MOV R252, R9 ;  /* 0x0000000900fc7202 */ /* 0x000fe20000000f00 */
[----:B------:R-:W-:Y:S01]  /*d260*/  IMAD.MOV.U32 R235, RZ, RZ, R10 ;  /* 0x000000ffffeb7224 */ /* 0x000fe200078e000a */
[----:B------:R-:W-:-:S03]  /*d270*/  MOV R229, R11 ;  /* 0x0000000b00e57202 */ /* 0x000fc60000000f00 */
[----:B----4-:R-:W-:Y:S01]  /*d280*/  HMMA.16816.F32.BF16 R184, R4, R34, RZ ;  /* 0x0000002204b8723c */ /* 0x010fe200000418ff */
[----:B------:R-:W-:Y:S01]  /*d290*/  IMAD.MOV.U32 R35, RZ, RZ, R8 ;  /* 0x000000ffff237224 */ /* 0x000fe200078e0008 */
[----:B------:R-:W-:Y:S01]  /*d2a0*/  MOV R34, R113 ;  /* 0x0000007100227202 */ /* 0x000fe20000000f00 */
[----:B------:R-:W-:-:S05]  /*d2b0*/  IMAD.MOV.U32 R113, RZ, RZ, R112 ;  /* 0x000000ffff717224 */ /* 0x000fca00078e0070 */
[C---:B-----5:R-:W-:Y:S08]  /*d2c0*/  HMMA.16816.F32.BF16 R188, R4.reuse, R24, RZ ;  /* 0x0000001804bc723c */ /* 0x060ff000000418ff */
[C---:B------:R-:W-:Y:S01]  /*d2d0*/  HMMA.16816.F32.BF16 R192, R4.reuse, R26, RZ ;  /* 0x0000001a04c0723c */ /* 0x040fe200000418ff */
[----:B------:R-:W4:Y:S07]  /*d2e0*/  LDSM.16.M88.4 R24, [R0+0x2800] ;  /* 0x002800000018783b */ /* 0x000f2e0000000200 */
[C---:B-1----:R-:W-:Y:S08]  /*d2f0*/  HMMA.16816.F32.BF16 R8, R4.reuse, R28, RZ ;  /* 0x0000001c0408723c */ /* 0x042ff000000418ff */
[----:B------:R-:W-:Y:S01]  /*d300*/  HMMA.16816.F32.BF16 R180, R4, R32, RZ ;  /* 0x0000002004b4723c */ /* 0x000fe200000418ff */
[----:B------:R-:W-:Y:S01]  /*d310*/  IMAD.MOV.U32 R33, RZ, RZ, R114 ;  /* 0x000000ffff217224 */ /* 0x000fe200078e0072 */
[----:B------:R-:W-:-:S06]  /*d320*/  MOV R32, R115 ;  /* 0x0000007300207202 */ /* 0x000fcc0000000f00 */
[C---:B------:R-:W-:Y:S03]  /*d330*/  HMMA.16816.F32.BF16 R196, R4.reuse, R20, RZ ;  /* 0x0000001404c4723c */ /* 0x040fe600000418ff */
[----:B------:R-:W-:Y:S01]  /*d340*/  IMAD.MOV.U32 R120, RZ, RZ, R9 ;  /* 0x000000ffff787224 */ /* 0x000fe200078e0009 */
[----:B------:R-:W-:Y:S01]  /*d350*/  MOV R115, R10 ;  /* 0x0000000a00737202 */ /* 0x000fe20000000f00 */
[----:B------:R-:W-:Y:S01]  /*d360*/  IMAD.MOV.U32 R114, RZ, RZ, R11 ;  /* 0x000000ffff727224 */ /* 0x000fe200078e000b */
[----:B------:R-:W-:Y:S02]  /*d370*/  MOV R28, R8 ;  /* 0x00000008001c7202 */ /* 0x000fe40000000f00 */
[C---:B------:R-:W-:Y:S01]  /*d380*/  HMMA.16816.F32.BF16 R200, R4.reuse, R22, RZ ;  /* 0x0000001604c8723c */ /* 0x040fe200000418ff */
[----:B------:R-:W1:Y:S04]  /*d390*/  LDSM.16.M88.4 R20, [R0+0x3000] ;  /* 0x003000000014783b */ /* 0x000e680000000200 */
[----:B------:R-:W5:Y:S03]  /*d3a0*/  LDSM.16.M88.4 R8, [R0+0x4000] ;  /* 0x004000000008783b */ /* 0x000f660000000200 */
[----:B------:R-:W-:Y:S08]  /*d3b0*/  HMMA.16816.F32.BF16 R4, R4, R30, RZ ;  /* 0x0000001e0404723c */ /* 0x000ff000000418ff */
[C---:B---3--:R-:W-:Y:S08]  /*d3c0*/  HMMA.16816.F32.BF16 R100, R12.reuse, R40, R100 ;  /* 0x000000280c64723c */ /* 0x048ff00000041864 */
        /* <DEDUP_REMOVED lines=9> */
[----:B------:R-:W3:Y:S01]  /*d460*/  LDSM.16.M88.4 R32, [R0+0x5000] ;  /* 0x005000000020783b */ /* 0x000ee20000000200 */
[C---:B--2---:R-:W-:Y:S01]  /*d470*/  HMMA.16816.F32.BF16 R208, R12.reuse, R16, R60 ;  /* 0x000000100cd0723c */ /* 0x044fe2000004183c */
[----:B------:R-:W-:Y:S01]  /*d480*/  IMAD.MOV.U32 R60, RZ, RZ, R31 ;  /* 0x000000ffff3c7224 */ /* 0x000fe200078e001f */
[----:B------:R-:W-:Y:S01]  /*d490*/  MOV R61, R30 ;  /* 0x0000001e003d7202 */ /* 0x000fe20000000f00 */
[----:B------:R-:W-:Y:S01]  /*d4a0*/  LDSM.16.M88.4 R4, [R0+0x4800] ;  /* 0x004800000004783b */ /* 0x000fe20000000200 */
[----:B------:R-:W-:Y:S01]  /*d4b0*/  IMAD.MOV.U32 R62, RZ, RZ, R29 ;  /* 0x000000ffff3e7224 */ /* 0x000fe200078e001d */
[----:B------:R-:W-:Y:S01]  /*d4c0*/  MOV R63, R28 ;  /* 0x0000001c003f7202 */ /* 0x000fe20000000f00 */
[----:B------:R-:W-:Y:S01]  /*d4d0*/  IMAD.MOV.U32 R218, RZ, RZ, R100 ;  /* 0x000000ffffda7224 */ /* 0x000fe200078e0064 */
[----:B------:R-:W-:Y:S01]  /*d4e0*/  LDSM.16.M88.4 R28, [R0+0x6000] ;  /* 0x00600000001c783b */ /* 0x000fe20000000200 */
[C---:B----4-:R-:W-:Y:S01]  /*d4f0*/  HMMA.16816.F32.BF16 R248, R12.reuse, R24, R96 ;  /* 0x000000180cf8723c */ /* 0x050fe20000041860 */
[----:B------:R-:W-:Y:S01]  /*d500*/  IMAD.MOV.U32 R71, RZ, RZ, R40 ;  /* 0x000000ffff477224 */ /* 0x000fe200078e0028 */
[----:B------:R-:W-:Y:S01]  /*d510*/  MOV R70, R41 ;  /* 0x0000002900467202 */ /* 0x000fe20000000f00 */
[----:B------:R-:W-:Y:S01]  /*d520*/  IMAD.MOV.U32 R69, RZ, RZ, R42 ;  /* 0x000000ffff457224 */ /* 0x000fe200078e002a */
[----:B------:R-:W-:Y:S01]  /*d530*/  MOV R3, R43 ;  /* 0x0000002b00037202 */ /* 0x000fe20000000f00 */
[----:B------:R-:W-:Y:S01]  /*d540*/  IMAD.MOV.U32 R97, RZ, RZ, R115 ;  /* 0x000000ffff617224 */ /* 0x000fe200078e0073 */
[----:B------:R-:W2:Y:S01]  /*d550*/  LDSM.16.M88.4 R40, [R0+0x5800] ;  /* 0x005800000028783b */ /* 0x000ea20000000200 */
[----:B------:R-:W-:Y:S01]  /*d560*/  MOV R96, R120 ;  /* 0x0000007800607202 */ /* 0x000fe20000000f00 */
[----:B------:R-:W-:Y:S01]  /*d570*/  HMMA.16816.F32.BF16 R244, R12, R26, R76 ;  /* 0x0000001a0cf4723c */ /* 0x000fe2000004184c */
[----:B------:R-:W-:Y:S01]  /*d580*/  MOV R98, R114 ;  /* 0x0000007200627202 */ /* 0x000fe20000000f00 */
[----:B------:R-:W4:Y:S01]  /*d590*/  LDSM.16.M88.4 R24, [R0+0x6800] ;  /* 0x006800000018783b */ /* 0x000f220000000200 */
[----:B------:R-:W-:Y:S01]  /*d5a0*/  IMAD.MOV.U32 R99, RZ, RZ, R113 ;  /* 0x000000ffff637224 */ /* 0x000fe200078e0071 */
[----:B------:R-:W-:Y:S01]  /*d5b0*/  MOV R17, R112 ;  /* 0x0000007000117202 */ /* 0x000fe20000000f00 */
[----:B------:R-:W-:Y:S01]  /*d5c0*/  IMAD.MOV.U32 R91, RZ, RZ, R102 ;  /* 0x000000ffff5b7224 */ /* 0x000fe200078e0066 */
[----:B------:R-:W-:-:S02]  /*d5d0*/  MOV R89, R101 ;  /* 0x0000006500597202 */ /* 0x000fc40000000f00 */
[----:B-1----:R-:W-:Y:S01]  /*d5e0*/  HMMA.16816.F32.BF16 R240, R12, R20, R92 ;  /* 0x000000140cf0723c */ /* 0x002fe2000004185c */
[----:B------:R-:W-:-:S07]  /*d5f0*/  MOV R90, R103 ;  /* 0x00000067005a7202 */ /* 0x000fce0000000f00 */
[C---:B------:R-:W-:Y:S01]  /*d600*/  HMMA.16816.F32.BF16 R212, R12.reuse, R22, R72 ;  /* 0x000000160cd4723c */ /* 0x040fe20000041848 */
[----:B------:R-:W1:Y:S07]  /*d610*/  LDSM.16.M88.4 R20, [R0+0x7000] ;  /* 0x007000000014783b */ /* 0x000e6e0000000200 */
[C---:B-----5:R-:W-:Y:S08]  /*d620*/  HMMA.16816.F32.BF16 R120, R12.reuse, R8, R48 ;  /* 0x000000080c78723c */ /* 0x060ff00000041830 */
[C---:B------:R-:W-:Y:S01]  /*d630*/  HMMA.16816.F32.BF16 R112, R12.reuse, R10, R44 ;  /* 0x0000000a0c70723c */ /* 0x040fe2000004182c */
[----:B------:R-:W5:Y:S07]  /*d640*/  LDSM.16.M88.4 R8, [R0+0x7800] ;  /* 0x007800000008783b */ /* 0x000f6e0000000200 */
[----:B---3--:R-:W-:Y:S01]  /*d650*/  HMMA.16816.F32.BF16 R44, R12, R32, R84 ;  /* 0x000000200c2c723c */ /* 0x008fe20000041854 */
[----:B------:R-:W-:Y:S01]  /*d660*/  IMAD.MOV.U32 R32, RZ, RZ, R99 ;  /* 0x000000ffff207224 */ /* 0x000fe200078e0063 */
[----:B------:R-:W-:-:S06]  /*d670*/  MOV R33, R80 ;  /* 0x0000005000217202 */ /* 0x000fcc0000000f00 */
[----:B--2---:R-:W-:Y:S01]  /*d680*/  HMMA.16816.F32.BF16 R92, R12, R40, R108 ;  /* 0x000000280c5c723c */ /* 0x004fe2000004186c */
[----:B------:R-:W-:Y:S01]  /*d690*/  MOV R41, R96 ;  /* 0x0000006000297202 */ /* 0x000fe20000000f00 */
[----:B------:R-:W-:-:S06]  /*d6a0*/  IMAD.MOV.U32 R40, RZ, RZ, R63 ;  /* 0x000000ffff287224 */ /* 0x000fcc00078e003f */
[C---:B------:R-:W-:Y:S01]  /*d6b0*/  HMMA.16816.F32.BF16 R72, R12.reuse, R42, R116 ;  /* 0x0000002a0c48723c */ /* 0x040fe20000041874 */
[----:B------:R-:W-:Y:S01]  /*d6c0*/  IMAD.MOV.U32 R116, RZ, RZ, R17 ;  /* 0x000000ffff747224 */ /* 0x000fe200078e0011 */
[----:B------:R-:W-:Y:S01]  /*d6d0*/  MOV R43, R98 ;  /* 0x00000062002b7202 */ /* 0x000fe20000000f00 */
[----:B------:R-:W-:Y:S01]  /*d6e0*/  IMAD.MOV.U32 R42, RZ, RZ, R97 ;  /* 0x000000ffff2a7224 */ /* 0x000fe200078e0061 */
[----:B------:R-:W-:Y:S01]  /*d6f0*/  MOV R117, R60 ;  /* 0x0000003c00757202 */ /* 0x000fe20000000f00 */
[----:B------:R-:W-:Y:S01]  /*d700*/  IMAD.MOV.U32 R118, RZ, RZ, R61 ;  /* 0x000000ffff767224 */ /* 0x000fe200078e003d */
[----:B------:R-:W-:Y:S02]  /*d710*/  MOV R119, R62 ;  /* 0x0000003e00777202 */ /* 0x000fe40000000f00 */
[C---:B------:R-:W-:Y:S01]  /*d720*/  HMMA.16816.F32.BF16 R168, R12.reuse, R18, R52 ;  /* 0x000000120ca8723c */ /* 0x040fe20000041834 */
[----:B------:R-:W-:Y:S07]  /*d730*/  LDSM.16.M88.4 R16, [R0+0x8800] ;  /* 0x008800000010783b */ /* 0x000fee0000000200 */
[C---:B------:R-:W-:Y:S08]  /*d740*/  HMMA.16816.F32.BF16 R100, R12.reuse, R4, R56 ;  /* 0x000000040c64723c */ /* 0x040ff00000041838 */
[C---:B------:R-:W-:Y:S01]  /*d750*/  HMMA.16816.F32.BF16 R48, R12.reuse, R6, R64 ;  /* 0x000000060c30723c */ /* 0x040fe20000041840 */
[----:B------:R-:W2:Y:S07]  /*d760*/  LDSM.16.M88.4 R4, [R0+0x8000] ;  /* 0x008000000004783b */ /* 0x000eae0000000200 */
[----:B------:R-:W-:Y:S01]  /*d770*/  HMMA.16816.F32.BF16 R56, R12, R28, R124 ;  /* 0x0000001c0c38723c */ /* 0x000fe2000004187c */
[----:B------:R-:W-:Y:S01]  /*d780*/  IMAD.MOV.U32 R127, RZ, RZ, R3 ;  /* 0x000000ffff7f7224 */ /* 0x000fe200078e0003 */
[----:B------:R-:W-:Y:S01]  /*d790*/  MOV R124, R71 ;  /* 0x00000047007c7202 */ /* 0x000fe20000000f00 */
[----:B------:R-:W-:Y:S01]  /*d7a0*/  IMAD.MOV.U32 R125, RZ, RZ, R70 ;  /* 0x000000ffff7d7224 */ /* 0x000fe200078e0046 */
[----:B------:R-:W-:-:S04]  /*d7b0*/  MOV R126, R69 ;  /* 0x00000045007e7202 */ /* 0x000fc80000000f00 */
[C---:B------:R-:W-:Y:S01]  /*d7c0*/  HMMA.16816.F32.BF16 R64, R12.reuse, R30, R128 ;  /* 0x0000001e0c40723c */ /* 0x040fe20000041880 */
[----:B------:R-:W3:Y:S01]  /*d7d0*/  LDSM.16.M88.4 R28, [R0+0x9000] ;  /* 0x00900000001c783b */ /* 0x000ee20000000200 */
[----:B------:R-:W-:Y:S01]  /*d7e0*/  MOV R129, R89 ;  /* 0x0000005900817202 */ /* 0x000fe20000000f00 */
[----:B------:R-:W-:Y:S01]  /*d7f0*/  IMAD.MOV.U32 R89, RZ, RZ, 0x40 ;  /* 0x00000040ff597424 */ /* 0x000fe200078e00ff */
[----:B------:R-:W-:Y:S01]  /*d800*/  MOV R130, R91 ;  /* 0x0000005b00827202 */ /* 0x000fe20000000f00 */
[----:B------:R-:W-:Y:S02]  /*d810*/  IMAD.MOV.U32 R128, RZ, RZ, R218 ;  /* 0x000000ffff807224 */ /* 0x000fe400078e00da */
[----:B------:R-:W-:Y:S01]  /*d820*/  IMAD.MOV.U32 R131, RZ, RZ, R90 ;  /* 0x000000ffff837224 */ /* 0x000fe200078e005a */
[----:B----4-:R-:W-:Y:S01]  /*d830*/  HMMA.16816.F32.BF16 R84, R12, R24, R172 ;  /* 0x000000180c54723c */ /* 0x010fe200000418ac */
[----:B------:R-:W-:Y:S01]  /*d840*/  IMAD.MOV.U32 R172, RZ, RZ, R83 ;  /* 0x000000ffffac7224 */ /* 0x000fe200078e0053 */
[----:B------:R-:W-:Y:S01]  /*d850*/  MOV R173, R252 ;  /* 0x000000fc00ad7202 */ /* 0x000fe20000000f00 */
[----:B------:R-:W-:Y:S01]  /*d860*/  IMAD.MOV.U32 R174, RZ, RZ, R235 ;  /* 0x000000ffffae7224 */ /* 0x000fe200078e00eb */
[----:B------:R-:W-:-:S04]  /*d870*/  MOV R175, R229 ;  /* 0x000000e500af7202 */ /* 0x000fc80000000f00 */
[C---:B------:R-:W-:Y:S01]  /*d880*/  HMMA.16816.F32.BF16 R96, R12.reuse, R26, R176 ;  /* 0x0000001a0c60723c */ /* 0x040fe200000418b0 */
[----:B------:R4:W3:Y:S07]  /*d890*/  LDSM.16.M88.4 R24, [R0+0x9800] ;  /* 0x009800000018783b */ /* 0x0008ee0000000200 */
[----:B------:R-:W-:Y:S01]  /*d8a0*/  HMMA.16816.F32.BF16 R76, R12, R34, R104 ;  /* 0x000000220c4c723c */ /* 0x000fe20000041868 */
[----:B------:R-:W-:Y:S01]  /*d8b0*/  IMAD.MOV.U32 R34, RZ, RZ, R81 ;  /* 0x000000ffff227224 */ /* 0x000fe200078e0051 */
[----:B------:R-:W-:-:S06]  /*d8c0*/  MOV R35, R82 ;  /* 0x0000005200237202 */ /* 0x000fcc0000000f00 */
[----:B-1----:R-:W-:Y:S01]  /*d8d0*/  HMMA.16816.F32.BF16 R80, R12, R20, R180 ;  /* 0x000000140c50723c */ /* 0x002fe200000418b4 */
[----:B----4-:R-:W-:-:S07]  /*d8e0*/  SEL R0, R89, 0xffffffc0, !P1 ;  /* 0xffffffc059007807 */ /* 0x010fce0004800000 */
[----:B------:R-:W-:Y:S01]  /*d8f0*/  HMMA.16816.F32.BF16 R60, R12, R22, R184 ;  /* 0x000000160c3c723c */ /* 0x000fe200000418b8 */
[----:B------:R-:W-:Y:S01]  /*d900*/  IADD3 R3, PT, PT, R39, R0, RZ ;  /* 0x0000000027037210 */ /* 0x000fe20007ffe0ff */
[----:B------:R-:W-:-:S06]  /*d910*/  IMAD.IADD R0, R0, 0x1, R68 ;  /* 0x0000000100007824 */ /* 0x000fcc00078e0244 */
[C---:B-----5:R-:W-:Y:S01]  /*d920*/  HMMA.16816.F32.BF16 R52, R12.reuse, R8, R188 ;  /* 0x000000080c34723c */ /* 0x060fe200000418bc */
[----:B------:R-:W-:Y:S07]  /*d930*/  LDSM.16.M88.4 R20, [R0+0x2000] ;  /* 0x002000000014783b */ /* 0x000fee0000000200 */
[C---:B------:R-:W-:Y:S01]  /*d940*/  HMMA.16816.F32.BF16 R104, R12.reuse, R10, R192 ;  /* 0x0000000a0c68723c */ /* 0x040fe200000418c0 */
[----:B------:R1:W-:Y:S07]  /*d950*/  LDSM.16.M88.4 R8, [R3] ;  /* 0x000000000308783b */ /* 0x0003ee0000000200 */
[C---:B--2---:R-:W-:Y:S08]  /*d960*/  HMMA.16816.F32.BF16 R108, R12.reuse, R4, R196 ;  /* 0x000000040c6c723c */ /* 0x044ff000000418c4 */
[C---:B------:R-:W-:Y:S08]  /*d970*/  HMMA.16816.F32.BF16 R192, R12.reuse, R16, R204 ;  /* 0x000000100cc0723c */ /* 0x040ff000000418cc */
[----:B------:R-:W-:Y:S01]  /*d980*/  HMMA.16816.F32.BF16 R180, R12, R6, R200 ;  /* 0x000000060cb4723c */ /* 0x000fe200000418c8 */
[----:B------:R-:W-:Y:S01]  /*d990*/  LDSM.16.M88.4 R4, [R0+0x3000] ;  /* 0x003000000004783b */ /* 0x000fe20000000200 */
[----:B-1----:R-:W-:-:S06]  /*d9a0*/  IADD3 R3, PT, PT, R2, R3, RZ ;  /* 0x0000000302037210 */ /* 0x002fcc0007ffe0ff */
[C---:B------:R-:W-:Y:S01]  /*d9b0*/  HMMA.16816.F32.BF16 R188, R12.reuse, R18, R236 ;  /* 0x000000120cbc723c */ /* 0x040fe200000418ec */
[----:B------:R-:W-:Y:S07]  /*d9c0*/  LDSM.16.M88.4 R16, [R0+0x2800] ;  /* 0x002800000010783b */ /* 0x000fee0000000200 */
[C---:B---3--:R-:W-:Y:S01]  /*d9d0*/  HMMA.16816.F32.BF16 R196, R12.reuse, R28, R32 ;  /* 0x0000001c0cc4723c */ /* 0x048fe20000041820 */
[----:B------:R-:W1:Y:S07]  /*d9e0*/  LDSM.16.M88.4 R32, [R0+0x3800] ;  /* 0x003800000020783b */ /* 0x000e6e0000000200 */
[C---:B------:R-:W-:Y:S01]  /*d9f0*/  HMMA.16816.F32.BF16 R204, R12.reuse, R30, R172 ;  /* 0x0000001e0ccc723c */ /* 0x040fe200000418ac */
[----:B------:R-:W2:Y:S07]  /*da00*/  LDSM.16.M88.4 R28, [R0+0x4000] ;  /* 0x00400000001c783b */ /* 0x000eae0000000200 */
[C---:B------:R-:W-:Y:S08]  /*da10*/  HMMA.16816.F32.BF16 R40, R12.reuse, R24, R40 ;  /* 0x000000180c28723c */ /* 0x040ff00000041828 */
[----:B------:R-:W-:Y:S01]  /*da20*/  HMMA.16816.F32.BF16 R12, R12, R26, R116 ;  /* 0x0000001a0c0c723c */ /* 0x000fe20000041874 */
[----:B------:R-:W-:Y:S10]  /*da30*/  LDSM.16.M88.4 R24, [R0+0x4800] ;  /* 0x004800000018783b */ /* 0x000ff40000000200 */
[----:B------:R-:W-:Y:S01]  /*da40*/  MOV R235, R40 ;  /* 0x0000002800eb7202 */ /* 0x000fe20000000f00 */
[----:B------:R-:W-:Y:S01]  /*da50*/  IMAD.MOV.U32 R229, RZ, RZ, R41 ;  /* 0x000000ffffe57224 */ /* 0x000fe200078e0029 */
[----:B------:R-:W-:Y:S01]  /*da60*/  MOV R222, R42 ;  /* 0x0000002a00de7202 */ /* 0x000fe20000000f00 */
[----:B------:R-:W-:-:S02]  /*da70*/  IMAD.MOV.U32 R218, RZ, RZ, R43 ;  /* 0x000000ffffda7224 */ /* 0x000fc400078e002b */
[----:B------:R-:W3:Y:S01]  /*da80*/  LDSM.16.M88.4 R40, [R0+0x5000] ;  /* 0x005000000028783b */ /* 0x000ee20000000200 */
[----:B-1----:R-:W-:Y:S02]  /*da90*/  HMMA.16816.F32.BF16 R236, R8, R32, R208 ;  /* 0x0000002008ec723c */ /* 0x002fe400000418d0 */
[----:B------:R-:W-:Y:S01]  /*daa0*/  MOV R119, R12 ;  /* 0x0000000c00777202 */ /* 0x000fe20000000f00 */
[----:B------:R-:W-:Y:S01]  /*dab0*/  IMAD.MOV.U32 R118, RZ, RZ, R13 ;  /* 0x000000ffff767224 */ /* 0x000fe200078e000d */
[----:B------:R-:W-:Y:S01]  /*dac0*/  MOV R117, R14 ;  /* 0x0000000e00757202 */ /* 0x000fe20000000f00 */
[----:B------:R-:W-:-:S03]  /*dad0*/  IMAD.MOV.U32 R116, RZ, RZ, R15 ;  /* 0x000000ffff747224 */ /* 0x000fc600078e000f */
[C---:B------:R-:W-:Y:S08]  /*dae0*/  HMMA.16816.F32.BF16 R12, R8.reuse, R20, R128 ;  /* 0x00000014080c723c */ /* 0x040ff00000041880 */
[C---:B--2---:R-:W-:Y:S08]  /*daf0*/  HMMA.16816.F32.BF16 R208, R8.reuse, R28, R120 ;  /* 0x0000001c08d0723c */ /* 0x044ff00000041878 */
[----:B------:R-:W-:Y:S01]  /*db00*/  HMMA.16816.F32.BF16 R200, R8, R30, R112 ;  /* 0x0000001e08c8723c */ /* 0x000fe20000041870 */
[----:B------:R-:W1:Y:S02]  /*db10*/  LDSM.16.M88.4 R28, [R0+0x8000] ;  /* 0x00800000001c783b */ /* 0x000e640000000200 */
[----:B------:R-:W-:Y:S01]  /*db20*/  MOV R129, R12 ;  /* 0x0000000c00817202 */ /* 0x000fe20000000f00 */
[----:B------:R-:W-:Y:S01]  /*db30*/  IMAD.MOV.U32 R128, RZ, RZ, R13 ;  /* 0x000000ffff807224 */ /* 0x000fe200078e000d */
[----:B------:R-:W-:Y:S01]  /*db40*/  MOV R21, R14 ;  /* 0x0000000e00157202 */ /* 0x000fe20000000f00 */
[----:B------:R-:W-:-:S02]  /*db50*/  IMAD.MOV.U32 R20, RZ, RZ, R15 ;  /* 0x000000ffff147224 */ /* 0x000fc400078e000f */
[C---:B------:R-:W-:Y:S08]  /*db60*/  HMMA.16816.F32.BF16 R12, R8.reuse, R22, R124 ;  /* 0x00000016080c723c */ /* 0x040ff0000004187c */
[----:B---3--:R-:W-:Y:S01]  /*db70*/  HMMA.16816.F32.BF16 R124, R8, R40, R44 ;  /* 0x00000028087c723c */ /* 0x008fe2000004182c */
[----:B------:R-:W-:Y:S01]  /*db80*/  MOV R46, R21 ;  /* 0x00000015002e7202 */ /* 0x000fe20000000f00 */
[----:B------:R-:W-:Y:S01]  /*db90*/  IMAD.MOV.U32 R47, RZ, RZ, R20 ;  /* 0x000000ffff2f7224 */ /* 0x000fe200078e0014 */
[----:B------:R-:W-:Y:S01]  /*dba0*/  MOV R44, R129 ;  /* 0x00000081002c7202 */ /* 0x000fe20000000f00 */
[----:B------:R-:W-:Y:S01]  /*dbb0*/  LDSM.16.M88.4 R20, [R0+0x7800] ;  /* 0x007800000014783b */ /* 0x000fe20000000200 */
[----:B------:R-:W-:-:S03]  /*dbc0*/  IMAD.MOV.U32 R45, RZ, RZ, R128 ;  /* 0x000000ffff2d7224 */ /* 0x000fc600078e0080 */
[C---:B------:R-:W-:Y:S03]  /*dbd0*/  HMMA.16816.F32.BF16 R176, R8.reuse, R24, R100 ;  /* 0x0000001808b0723c */ /* 0x040fe60000041864 */
[----:B------:R-:W-:Y:S01]  /*dbe0*/  MOV R91, R12 ;  /* 0x0000000c005b7202 */ /* 0x000fe20000000f00 */
[----:B------:R-:W-:Y:S01]  /*dbf0*/  IMAD.MOV.U32 R90, RZ, RZ, R13 ;  /* 0x000000ffff5a7224 */ /* 0x000fe200078e000d */
[----:B------:R-:W-:Y:S01]  /*dc00*/  MOV R89, R14 ;  /* 0x0000000e00597202 */ /* 0x000fe20000000f00 */
[----:B------:R-:W-:Y:S02]  /*dc10*/  IMAD.MOV.U32 R71, RZ, RZ, R15 ;  /* 0x000000ffff477224 */ /* 0x000fe400078e000f */
[C---:B------:R-:W-:Y:S08]  /*dc20*/  HMMA.16816.F32.BF16 R12, R8.reuse, R16, R248 ;  /* 0x00000010080c723c */ /* 0x040ff000000418f8 */
[C---:B------:R-:W-:Y:S01]  /*dc30*/  HMMA.16816.F32.BF16 R248, R8.reuse, R18, R244 ;  /* 0x0000001208f8723c */ /* 0x040fe200000418f4 */
[----:B------:R-:W-:Y:S07]  /*dc40*/  LDSM.16.M88.4 R16, [R0+0x8800] ;  /* 0x008800000010783b */ /* 0x000fee0000000200 */
[----:B------:R-:W-:Y:S03]  /*dc50*/  HMMA.16816.F32.BF16 R244, R8, R4, R240 ;  /* 0x0000000408f4723c */ /* 0x000fe600000418f0 */
[----:B------:R-:W-:Y:S01]  /*dc60*/  MOV R70, R12 ;  /* 0x0000000c00467202 */ /* 0x000fe20000000f00 */
[----:B------:R-:W-:Y:S01]  /*dc70*/  IMAD.MOV.U32 R69, RZ, RZ, R13 ;  /* 0x000000ffff457224 */ /* 0x000fe200078e000d */
[----:B------:R-:W-:Y:S01]  /*dc80*/  MOV R68, R14 ;  /* 0x0000000e00447202 */ /* 0x000fe20000000f00 */
[----:B------:R-:W-:-:S02]  /*dc90*/  IMAD.MOV.U32 R39, RZ, RZ, R15 ;  /* 0x000000ffff277224 */ /* 0x000fc400078e000f */
[----:B------:R-:W2:Y:S01]  /*dca0*/  LDSM.16.M88.4 R12, [R0+0x5800] ;  /* 0x00580000000c783b */ /* 0x000ea20000000200 */
[C---:B------:R-:W-:Y:S03]  /*dcb0*/  HMMA.16816.F32.BF16 R240, R8.reuse, R6, R212 ;  /* 0x0000000608f0723c */ /* 0x040fe600000418d4 */
[----:B------:R-:W3:Y:S05]  /*dcc0*/  LDSM.16.M88.4 R4, [R0+0x6000] ;  /* 0x006000000004783b */ /* 0x000eea0000000200 */
[C---:B------:R-:W-:Y:S01]  /*dcd0*/  HMMA.16816.F32.BF16 R212, R8.reuse, R34, R168 ;  /* 0x0000002208d4723c */ /* 0x040fe200000418a8 */
[----:B------:R-:W4:Y:S07]  /*dce0*/  LDSM.16.M88.4 R32, [R0+0x6800] ;  /* 0x006800000020783b */ /* 0x000f2e0000000200 */
[----:B------:R-:W-:Y:S01]  /*dcf0*/  HMMA.16816.F32.BF16 R168, R8, R26, R48 ;  /* 0x0000001a08a8723c */ /* 0x000fe20000041830 */
[----:B------:R-:W5:Y:S01]  /*dd00*/  LDSM.16.M88.4 R24, [R0+0x7000] ;  /* 0x007000000018783b */ /* 0x000f620000000200 */
[----:B------:R-:W-:Y:S01]  /*dd10*/  MOV R48, R119 ;  /* 0x0000007700307202 */ /* 0x000fe20000000f00 */
[----:B------:R-:W-:Y:S01]  /*dd20*/  IMAD.MOV.U32 R49, RZ, RZ, R118 ;  /* 0x000000ffff317224 */ /* 0x000fe200078e0076 */
[----:B------:R-:W-:Y:S01]  /*dd30*/  MOV R50, R117 ;  /* 0x0000007500327202 */ /* 0x000fe20000000f00 */
[----:B------:R-:W-:-:S03]  /*dd40*/  IMAD.MOV.U32 R51, RZ, RZ, R116 ;  /* 0x000000ffff337224 */ /* 0x000fc600078e0074 */
[C---:B------:R-:W-:Y:S01]  /*dd50*/  HMMA.16816.F32.BF16 R120, R8.reuse, R42, R76 ;  /* 0x0000002a0878723c */ /* 0x040fe2000004184c */
[----:B------:R-:W-:Y:S07]  /*dd60*/  LDSM.16.M88.4 R40, [R0+0x9800] ;  /* 0x009800000028783b */ /* 0x000fee0000000200 */
[----:B-1----:R-:W-:Y:S01]  /*dd70*/  HMMA.16816.F32.BF16 R76, R8, R28, R108 ;  /* 0x0000001c084c723c */ /* 0x002fe2000004186c */
[----:B------:R-:W-:Y:S01]  /*dd80*/  IMAD.MOV.U32 R111, RZ, RZ, R71 ;  /* 0x000000ffff6f7224 */ /* 0x000fe200078e0047 */
[----:B------:R-:W-:Y:S01]  /*dd90*/  MOV R109, R90 ;  /* 0x0000005a006d7202 */ /* 0x000fe20000000f00 */
[----:B------:R-:W-:Y:S01]  /*dda0*/  IMAD.MOV.U32 R108, RZ, RZ, R91 ;  /* 0x000000ffff6c7224 */ /* 0x000fe200078e005b */
[----:B------:R-:W-:-:S04]  /*ddb0*/  MOV R110, R89 ;  /* 0x00000059006e7202 */ /* 0x000fc80000000f00 */
[C---:B--2---:R-:W-:Y:S08]  /*ddc0*/  HMMA.16816.F32.BF16 R172, R8.reuse, R12, R92 ;  /* 0x0000000c08ac723c */ /* 0x044ff0000004185c */
[C---:B------:R-:W-:Y:S01]  /*ddd0*/  HMMA.16816.F32.BF16 R184, R8.reuse, R14, R72 ;  /* 0x0000000e08b8723c */ /* 0x040fe20000041848 */
[----:B------:R1:W2:Y:S07]  /*dde0*/  LDSM.16.M88.4 R12, [R0+0x9000] ;  /* 0x00900000000c783b */ /* 0x0002ae0000000200 */
[C---:B---3--:R-:W-:Y:S08]  /*ddf0*/  HMMA.16816.F32.BF16 R128, R8.reuse, R4, R56 ;  /* 0x000000040880723c */ /* 0x048ff00000041838 */
[----:B------:R-:W-:Y:S01]  /*de00*/  HMMA.16816.F32.BF16 R116, R8, R6, R64 ;  /* 0x000000060874723c */ /* 0x000fe20000041840 */
[----:B------:R-:W-:Y:S01]  /*de10*/  LDSM.16.M88.4 R4, [R3] ;  /* 0x000000000304783b */ /* 0x000fe20000000200 */
[----:B-1----:R-:W-:-:S06]  /*de20*/  IADD3 R0, PT, PT, R2, R0, RZ ;  /* 0x0000000002007210 */ /* 0x002fcc0007ffe0ff */
[----:B------:R-:W-:Y:S01]  /*de30*/  HMMA.16816.F32.BF16 R72, R8, R30, R180 ;  /* 0x0000001e0848723c */ /* 0x000fe200000418b4 */
[----:B------:R-:W-:Y:S01]  /*de40*/  MOV R180, R70 ;  /* 0x0000004600b47202 */ /* 0x000fe20000000f00 */
[----:B------:R-:W-:Y:S01]  /*de50*/  IMAD.MOV.U32 R182, RZ, RZ, R68 ;  /* 0x000000ffffb67224 */ /* 0x000fe200078e0044 */
[----:B------:R-:W-:Y:S01]  /*de60*/  MOV R181, R69 ;  /* 0x0000004500b57202 */ /* 0x000fe20000000f00 */
[----:B------:R-:W1:Y:S01]  /*de70*/  LDSM.16.M88.4 R28, [R0+0x2800] ;  /* 0x00280000001c783b */ /* 0x000e620000000200 */
[----:B------:R-:W-:-:S03]  /*de80*/  MOV R183, R39 ;  /* 0x0000002700b77202 */ /* 0x000fc60000000f00 */
[C---:B----4-:R-:W-:Y:S08]  /*de90*/  HMMA.16816.F32.BF16 R112, R8.reuse, R32, R84 ;  /* 0x000000200870723c */ /* 0x050ff00000041854 */
[----:B------:R-:W-:Y:S01]  /*dea0*/  HMMA.16816.F32.BF16 R84, R8, R20, R52 ;  /* 0x000000140854723c */ /* 0x000fe20000041834 */
[----:B------:R-:W-:Y:S01]  /*deb0*/  MOV R52, R235 ;  /* 0x000000eb00347202 */ /* 0x000fe20000000f00 */
[----:B------:R-:W-:Y:S01]  /*dec0*/  IMAD.MOV.U32 R53, RZ, RZ, R229 ;  /* 0x000000ffff357224 */ /* 0x000fe200078e00e5 */
[----:B------:R-:W-:Y:S01]  /*ded0*/  MOV R54, R222 ;  /* 0x000000de00367202 */ /* 0x000fe20000000f00 */
[----:B------:R-:W-:-:S04]  /*dee0*/  IMAD.MOV.U32 R55, RZ, RZ, R218 ;  /* 0x000000ffff377224 */ /* 0x000fc800078e00da */
[C---:B------:R-:W-:Y:S01]  /*def0*/  HMMA.16816.F32.BF16 R100, R8.reuse, R34, R96 ;  /* 0x000000220864723c */ /* 0x040fe20000041860 */
[----:B------:R-:W3:Y:S07]  /*df00*/  LDSM.16.M88.4 R32, [R0+0x2000] ;  /* 0x002000000020783b */ /* 0x000eee0000000200 */
[C---:B-----5:R-:W-:Y:S08]  /*df10*/  HMMA.16816.F32.BF16 R96, R8.reuse, R24, R80 ;  /* 0x000000180860723c */ /* 0x060ff00000041850 */
[C---:B------:R-:W-:Y:S01]  /*df20*/  HMMA.16816.F32.BF16 R92, R8.reuse, R26, R60 ;  /* 0x0000001a085c723c */ /* 0x040fe2000004183c */
[----:B------:R-:W4:Y:S07]  /*df30*/  LDSM.16.M88.4 R24, [R0+0x3000] ;  /* 0x003000000018783b */ /* 0x000f2e0000000200 */
        /* <DEDUP_REMOVED lines=8> */
[C---:B------:R-:W-:Y:S08]  /*dfc0*/  HMMA.16816.F32.BF16 R52, R8.reuse, R40, R52 ;  /* 0x000000280834723c */ /* 0x040ff00000041834 */
[----:B------:R-:W-:Y:S01]  /*dfd0*/  HMMA.16816.F32.BF16 R48, R8, R42, R48 ;  /* 0x0000002a0830723c */ /* 0x000fe20000041830 */
[----:B------:R-:W2:Y:S04]  /*dfe0*/  LDSM.16.M88.4 R8, [R0+0x5000] ;  /* 0x005000000008783b */ /* 0x000ea80000000200 */
[----:B------:R-:W-:Y:S03]  /*dff0*/  LDSM.16.M88.4 R40, [R0+0x6000] ;  /* 0x006000000028783b */ /* 0x000fe60000000200 */
[C---:B-1----:R-:W-:Y:S08]  /*e000*/  HMMA.16816.F32.BF16 R180, R4.reuse, R28, R180 ;  /* 0x0000001c04b4723c */ /* 0x042ff000000418b4 */
[C---:B------:R-:W-:Y:S01]  /*e010*/  HMMA.16816.F32.BF16 R248, R4.reuse, R30, R248 ;  /* 0x0000001e04f8723c */ /* 0x040fe200000418f8 */
[----:B------:R-:W1:Y:S07]  /*e020*/  LDSM.16.M88.4 R28, [R0+0x7000] ;  /* 0x00700000001c783b */ /* 0x000e6e0000000200 */
[C---:B---3--:R-:W-:Y:S01]  /*e030*/  HMMA.16816.F32.BF16 R104, R4.reuse, R32, R44 ;  /* 0x000000200468723c */ /* 0x048fe2000004182c */
[----:B------:R-:W-:Y:S07]  /*e040*/  LDSM.16.M88.4 R44, [R0+0x5800] ;  /* 0x00580000002c783b */ /* 0x000fee0000000200 */
        /* <DEDUP_REMOVED lines=16> */
[----:B------:R-:W2:Y:S01]  /*e150*/  LDSM.16.M88.4 R8, [R0+0x9800] ;  /* 0x009800000008783b */ /* 0x000ea20000000200 */
[----:B------:R-:W-:-:S06]  /*e160*/  DEPBAR.LE SB0, 0x0 ;  /* 0x000080000000791a */ /* 0x000fcc0000000000 */
[----:B-1----:R-:W-:Y:S01]  /*e170*/  HMMA.16816.F32.BF16 R92, R4, R30, R92 ;  /* 0x0000001e045c723c */ /* 0x002fe2000004185c */
[----:B------:R-:W-:-:S04]  /*e180*/  IADD3 R31, PT, PT, R234, -0x2, RZ ;  /* 0xfffffffeea1f7810 */ /* 0x000fc80007ffe0ff */
[----:B------:R-:W-:-:S03]  /*e190*/  ISETP.GT.AND P1, PT, R31, R132, PT ;  /* 0x000000841f00720c */ /* 0x000fc60003f24270 */
[C---:B------:R-:W-:Y:S08]  /*e1a0*/  HMMA.16816.F32.BF16 R128, R4.reuse, R40, R128 ;  /* 0x000000280480723c */ /* 0x040ff00000041880 */
[C---:B------:R-:W-:Y:S08]  /*e1b0*/  HMMA.16816.F32.BF16 R116, R4.reuse, R42, R116 ;  /* 0x0000002a0474723c */ /* 0x040ff00000041874 */
[C---:B---3--:R-:W-:Y:S08]  /*e1c0*/  HMMA.16816.F32.BF16 R112, R4.reuse, R32, R112 ;  /* 0x000000200470723c */ /* 0x048ff00000041870 */
        /* <DEDUP_REMOVED lines=9> */
[C---:B------:R-:W-:Y:S08]  /*e260*/  HMMA.16816.F32.BF16 R64, R4.reuse, R18, R64 ;  /* 0x000000120440723c */ /* 0x040ff00000041840 */
[C---:B--2---:R-:W-:Y:S08]  /*e270*/  HMMA.16816.F32.BF16 R196, R4.reuse, R12, R60 ;  /* 0x0000000c04c4723c */ /* 0x044ff0000004183c */
[C---:B------:R-:W-:Y:S08]  /*e280*/  HMMA.16816.F32.BF16 R56, R4.reuse, R14, R56 ;  /* 0x0000000e0438723c */ /* 0x040ff00000041838 */
[C---:B------:R-:W-:Y:S08]  /*e290*/  HMMA.16816.F32.BF16 R52, R4.reuse, R8, R52 ;  /* 0x000000080434723c */ /* 0x040ff00000041834 */
[----:B------:R-:W-:Y:S01]  /*e2a0*/  HMMA.16816.F32.BF16 R204, R4, R10, R48 ;  /* 0x0000000a04cc723c */ /* 0x000fe20000041830 */
[----:B------:R-:W-:Y:S06]  /*e2b0*/  BAR.SYNC.DEFER_BLOCKING 0x0 ;  /* 0x0000000000007b1d */ /* 0x000fec0000010000 */
[----:B------:R-:W-:-:S13]  /*e2c0*/  @!P1 BRA `(.L_x_3081) ;  /* 0x0000000c00a49947 */ /* 0x000fda0003800000 */
[----:B------:R-:W-:Y:S04]  /*e2d0*/  BSSY.RECONVERGENT B0, `(.L_x_3082) ;  /* 0x0000054000007945 */ /* 0x000fe80003800200 */
[----:B------:R-:W-:Y:S05]  /*e2e0*/  @!P6 BRA `(.L_x_3083) ;  /* 0x000000040018e947 */ /* 0x000fea0003800000 */
[----:B------:R-:W2:Y:S04]  /*e2f0*/  LD.E R2, desc[UR4][R134.64+0x170] ;  /* 0x0001700486027980 */ /* 0x000ea8000c101900 */
[----:B------:R-:W3:Y:S01]  /*e300*/  LDL.64 R90, [R1+0x30] ;  /* 0x00003000015a7983 */ /* 0x000ee20000100a00 */
[C---:B------:R-:W-:Y:S02]  /*e310*/  LEA R9, R234.reuse, 0xfffffd00, 0x8 ;  /* 0xfffffd00ea097811 */ /* 0x040fe400078e40ff */
[----:B------:R-:W-:Y:S02]  /*e320*/  LEA R8, R234, 0xfffffe00, 0x8 ;  /* 0xfffffe00ea087811 */ /* 0x000fe400078e40ff */
[----:B------:R-:W-:Y:S02]  /*e330*/  MOV R4, RZ ;  /* 0x000000ff00047202 */ /* 0x000fe40000000f00 */
[----:B------:R-:W-:-:S02]  /*e340*/  IABS R6, R9 ;  /* 0x0000000900067213 */ /* 0x000fc40000000000 */
[----:B------:R-:W-:Y:S01]  /*e350*/  IABS R7, R8 ;  /* 0x0000000800077213 */ /* 0x000fe20000000000 */
[----:B------:R-:W1:Y:S01]  /*e360*/  LDC.64 R12, c[0x0][0x348] ;  /* 0x0000d200ff0c7b82 */ /* 0x000e620000000a00 */
[----:B--2---:R-:W-:-:S04]  /*e370*/  IABS R0, R2 ;  /* 0x0000000200007213 */ /* 0x004fc80000000000 */
[----:B------:R-:W2:Y:S08]  /*e380*/  I2F.RP R3, R0 ;  /* 0x0000000000037306 */ /* 0x000eb00000209400 */
[----:B--2---:R-:W2:Y:S02]  /*e390*/  MUFU.RCP R3, R3 ;  /* 0x0000000300037308 */ /* 0x004ea40000001000 */
[----:B--2---:R-:W-:-:S06]  /*e3a0*/  VIADD R3, R3, 0xffffffe ;  /* 0x0ffffffe03037836 */ /* 0x004fcc0000000000 */
[----:B------:R-:W2:Y:S01]  /*e3b0*/  F2I.FTZ.U32.TRUNC.NTZ R5, R3 ;  /* 0x0000000300057305 */ /* 0x000ea2000021f000 */
[----:B------:R-:W-:Y:S01]  /*e3c0*/  IABS R10, R2 ;  /* 0x00000002000a7213 */ /* 0x000fe20000000000 */
[----:B--2---:R-:W-:-:S04]  /*e3d0*/  IMAD.MOV R3, RZ, RZ, -R5 ;  /* 0x000000ffff037224 */ /* 0x004fc800078e0a05 */
[----:B------:R-:W-:-:S04]  /*e3e0*/  IMAD R3, R3, R0, RZ ;  /* 0x0000000003037224 */ /* 0x000fc800078e02ff */
[----:B------:R-:W-:-:S04]  /*e3f0*/  IMAD.HI.U32 R4, R5, R3, R4 ;  /* 0x0000000305047227 */ /* 0x000fc800078e0004 */
[----:B------:R-:W-:Y:S01]  /*e400*/  IMAD.MOV.U32 R5, RZ, RZ, R6 ;  /* 0x000000ffff057224 */ /* 0x000fe200078e0006 */
[----:B------:R-:W-:Y:S01]  /*e410*/  MOV R6, R7 ;  /* 0x0000000700067202 */ /* 0x000fe20000000f00 */
[----:B------:R-:W-:-:S04]  /*e420*/  IMAD.MOV R3, RZ, RZ, -R10 ;  /* 0x000000ffff037224 */ /* 0x000fc800078e0a0a */
[----:B------:R-:W-:Y:S02]  /*e430*/  IMAD.MOV.U32 R7, RZ, RZ, R3 ;  /* 0x000000ffff077224 */ /* 0x000fe400078e0003 */
        /* <DEDUP_REMOVED lines=8> */
[----:B------:R-:W-:-:S03]  /*e4c0*/  ISETP.GE.U32.AND P6, PT, R6, R0, PT ;  /* 0x000000000600720c */ /* 0x000fc60003fc6070 */
[----:B------:R-:W-:Y:S02]  /*e4d0*/  ISETP.GE.U32.AND P5, PT, R5, R0, PT ;  /* 0x000000000500720c */ /* 0x000fe40003fa6070 */
[-C--:B------:R-:W-:Y:S02]  /*e4e0*/  LOP3.LUT R0, R9, R2.reuse, RZ, 0x3c, !PT ;  /* 0x0000000209007212 */ /* 0x080fe400078e3cff */
[----:B------:R-:W-:Y:S02]  /*e4f0*/  LOP3.LUT R5, R8, R2, RZ, 0x3c, !PT ;  /* 0x0000000208057212 */ /* 0x000fe400078e3cff */
[----:B------:R-:W-:Y:S01]  /*e500*/  ISETP.GE.AND P1, PT, R0, RZ, PT ;  /* 0x000000ff0000720c */ /* 0x000fe20003f26270 */
[----:B------:R-:W-:Y:S01]  /*e510*/  @!P4 VIADD R4, R4, 0x1 ;  /* 0x000000010404c836 */ /* 0x000fe20000000000 */
[----:B------:R-:W-:Y:S01]  /*e520*/  ISETP.GE.AND P3, PT, R5, RZ, PT ;  /* 0x000000ff0500720c */ /* 0x000fe20003f66270 */
[----:B------:R-:W-:Y:S02]  /*e530*/  @!P2 VIADD R3, R3, 0x1 ;  /* 0x000000010303a836 */ /* 0x000fe40000000000 */
        /* <DEDUP_REMOVED lines=9> */
[----:B-1----:R-:W2:Y:S01]  /*e5d0*/  LD.E.64 R4, desc[UR4][R12.64+0x38] ;  /* 0x000038040c047980 */ /* 0x002ea2000c101b00 */
        /* <DEDUP_REMOVED lines=23> */
.L_x_3083:
        /* <DEDUP_REMOVED lines=12> */
.L_x_3084:
[----:B------:R-:W-:Y:S05]  /*e810*/  BSYNC.RECONVERGENT B0 ;  /* 0x0000000000007941 */ /* 0x000fea0003800200 */
.L_x_3082:
        /* <DEDUP_REMOVED lines=18> */
[----:B--2---:R-:W-:Y:S01]  /*e940*/  IMAD.X R3, R5, 0x1, R7, P2 ;  /* 0x0000000105037824 */ /* 0x004fe200010e0607 */
        /* <DEDUP_REMOVED lines=39> */
[----:B--2---:R-:W-:-:S04]  /*ebc0*/  @!P0 IMAD.WIDE.U32 R4, R230, 0x60, R2 ;  /* 0x00000060e6048825 */ /* 0x004fc800078e0002 */
        /* <DEDUP_REMOVED lines=38> */
[----:B--2---:R-:W-:-:S03]  /*ee30*/  @!P0 LEA R20, P1, R230, R2, 0x8 ;  /* 0x00000002e6148211 */ /* 0x004fc600078240ff */
        /* <DEDUP_REMOVED lines=48> */
.L_x_3086:
[----:B------:R-:W-:Y:S05]  /*f140*/  BSYNC.RECONVERGENT B0 ;  /* 0x0000000000007941 */ /* 0x000fea0003800200 */
.L_x_3085:
[----:B------:R-:W0:Y:S02]  /*f150*/  LDGDEPBAR ;  /* 0x00000000000079af */ /* 0x000e240000000000 */
.L_x_3081:
[----:B------:R-:W-:Y:S05]  /*f160*/  BSYNC.RECONVERGENT B1 ;  /* 0x0000000000017941 */ /* 0x000fea0003800200 */
.L_x_3080:
[----:B------:R-:W3:Y:S04]  /*f170*/  LDL.LU R0, [R1+0x9c] ;  /* 0x00009c0001007983 */ /* 0x000ee80000300800 */
[----:B--2---:R-:W2:Y:S01]  /*f180*/  LDL R2, [R1+0x54] ;  /* 0x0000540001027983 */ /* 0x004ea20000100800 */
[----:B-1----:R-:W-:Y:S02]  /*f190*/  IMAD.MOV.U32 R28, RZ, RZ, R133 ;  /* 0x000000ffff1c7224 */ /* 0x002fe400078e0085 */
[----:B------:R-:W-:Y:S02]  /*f1a0*/  IMAD.MOV.U32 R21, RZ, RZ, R216 ;  /* 0x000000ffff157224 */ /* 0x000fe400078e00d8 */
[----:B---3--:R-:W-:Y:S02]  /*f1b0*/  IMAD.MOV.U32 R29, RZ, RZ, R0 ;  /* 0x000000ffff1d7224 */ /* 0x008fe400078e0000 */
[----:B--2---:R-:W-:-:S04]  /*f1c0*/  IMAD R2, R234, 0x100, R2 ;  /* 0x00000100ea027824 */ /* 0x004fc800078e0202 */
[C---:B------:R-:W-:Y:S02]  /*f1d0*/  VIADD R3, R2.reuse, 0xfffffe00 ;  /* 0xfffffe0002037836 */ /* 0x040fe40000000000 */
[C---:B------:R-:W-:Y:S02]  /*f1e0*/  VIADD R0, R2.reuse, 0xfffffe01 ;  /* 0xfffffe0102007836 */ /* 0x040fe40000000000 */
[C---:B------:R-:W-:Y:S01]  /*f1f0*/  VIADD R5, R2.reuse, 0xfffffe09 ;  /* 0xfffffe0902057836 */ /* 0x040fe20000000000 */
[C---:B------:R-:W-:Y:S01]  /*f200*/  ISETP.GE.AND P0, PT, R3.reuse, R224, PT ;  /* 0x000000e00300720c */ /* 0x040fe20003f06270 */
[----:B------:R-:W-:Y:S01]  /*f210*/  VIADD R6, R2, 0xfffffea9 ;  /* 0xfffffea902067836 */ /* 0x000fe20000000000 */
[C---:B------:R-:W-:Y:S02]  /*f220*/  ISETP.GE.AND P3, PT, R3.reuse, R226, PT ;  /* 0x000000e20300720c */ /* 0x040fe40003f66270 */
[----:B------:R-:W-:Y:S02]  /*f230*/  FSEL R4, R104, -INF , P0 ;  /* 0xff80000068047808 */ /* 0x000fe40000000000 */
[----:B------:R-:W-:-:S02]  /*f240*/  ISETP.GE.AND P5, PT, R3, R225, PT ;  /* 0x000000e10300720c */ /* 0x000fc40003fa6270 */
[----:B------:R-:W-:Y:S02]  /*f250*/  ISETP.GE.AND P4, PT, R3, R228, PT ;  /* 0x000000e40300720c */ /* 0x000fe40003f86270 */
[C---:B------:R-:W-:Y:S02]  /*f260*/  ISETP.GE.AND P1, PT, R0.reuse, R224, PT ;  /* 0x000000e00000720c */ /* 0x040fe40003f26270 */
[C---:B------:R-:W-:Y:S02]  /*f270*/  ISETP.GE.AND P6, PT, R0.reuse, R225, PT ;  /* 0x000000e10000720c */ /* 0x040fe40003fc6270 */
[C---:B------:R-:W-:Y:S02]  /*f280*/  ISETP.GE.AND P2, PT, R0.reuse, R226, PT ;  /* 0x000000e20000720c */ /* 0x040fe40003f46270 */
[----:B------:R-:W-:Y:S01]  /*f290*/  ISETP.GE.AND P0, PT, R0, R228, PT ;  /* 0x000000e40000720c */ /* 0x000fe20003f06270 */
[----:B------:R-:W-:Y:S01]  /*f2a0*/  VIADD R0, R2, 0xfffffe08 ;  /* 0xfffffe0802007836 */ /* 0x000fe20000000000 */
[----:B------:R-:W-:-:S02]  /*f2b0*/  FSEL R3, R106, -INF , P3 ;  /* 0xff8000006a037808 */ /* 0x000fc40001800000 */
[----:B------:R-:W-:Y:S02]  /*f2c0*/  FSEL R16, R4, -INF , !P5 ;  /* 0xff80000004107808 */ /* 0x000fe40006800000 */
[----:B------:R-:W-:Y:S02]  /*f2d0*/  FSEL R4, R105, -INF , P1 ;  /* 0xff80000069047808 */ /* 0x000fe40000800000 */
[----:B------:R-:W-:Y:S02]  /*f2e0*/  FSEL R17, R3, -INF , !P4 ;  /* 0xff80000003117808 */ /* 0x000fe40006000000 */
[C---:B------:R-:W-:Y:S02]  /*f2f0*/  ISETP.GE.AND P3, PT, R0.reuse, R224, PT ;  /* 0x000000e00000720c */ /* 0x040fe40003f66270 */
[C---:B------:R-:W-:Y:S02]  /*f300*/  ISETP.GE.AND P5, PT, R0.reuse, R225, PT ;  /* 0x000000e10000720c */ /* 0x040fe40003fa6270 */
[----:B------:R-:W-:-:S02]  /*f310*/  ISETP.GE.AND P1, PT, R0, R226, PT ;  /* 0x000000e20000720c */ /* 0x000fc40003f26270 */
[----:B------:R-:W-:Y:S02]  /*f320*/  ISETP.GE.AND P4, PT, R0, R228, PT ;  /* 0x000000e40000720c */ /* 0x000fe40003f86270 */
[----:B------:R-:W-:Y:S02]  /*f330*/  FSEL R0, R107, -INF , P2 ;  /* 0xff8000006b007808 */ /* 0x000fe40001000000 */
[----:B------:R-:W-:Y:S02]  /*f340*/  FSEL R15, R4, -INF , !P6 ;  /* 0xff800000040f7808 */ /* 0x000fe40007000000 */
[----:B------:R-:W-:Y:S01]  /*f350*/  FSEL R20, R0, -INF , !P0 ;  /* 0xff80000000147808 */ /* 0x000fe20004000000 */
[----:B------:R-:W-:Y:S01]  /*f360*/  VIADD R0, R2, 0xfffffe10 ;  /* 0xfffffe1002007836 */ /* 0x000fe20000000000 */
[----:B------:R-:W-:Y:S02]  /*f370*/  FSEL R4, R108, -INF , P3 ;  /* 0xff8000006c047808 */ /* 0x000fe40001800000 */
[----:B------:R-:W-:-:S02]  /*f380*/  ISETP.GE.AND P2, PT, R5, R224, PT ;  /* 0x000000e00500720c */ /* 0x000fc40003f46270 */
[----:B------:R-:W-:Y:S02]  /*f390*/  FSEL R3, R110, -INF , P1 ;  /* 0xff8000006e037808 */ /* 0x000fe40000800000 */
[----:B------:R-:W-:Y:S02]  /*f3a0*/  ISETP.GE.AND P0, PT, R5, R226, PT ;  /* 0x000000e20500720c */ /* 0x000fe40003f06270 */
[----:B------:R-:W-:Y:S02]  /*f3b0*/  FSEL R14, R4, -INF , !P5 ;  /* 0xff800000040e7808 */ /* 0x000fe40006800000 */
[----:B------:R-:W-:Y:S02]  /*f3c0*/  FSEL R4, R109, -INF , P2 ;  /* 0xff8000006d047808 */ /* 0x000fe40001000000 */
[----:B------:R-:W-:Y:S02]  /*f3d0*/  FSEL R19, R3, -INF , !P4 ;  /* 0xff80000003137808 */ /* 0x000fe40006000000 */
[----:B------:R-:W-:-:S02]  /*f3e0*/  ISETP.GE.AND P6, PT, R5, R225, PT ;  /* 0x000000e10500720c */ /* 0x000fc40003fc6270 */
[----:B------:R-:W-:Y:S01]  /*f3f0*/  ISETP.GE.AND P3, PT, R5, R228, PT ;  /* 0x000000e40500720c */ /* 0x000fe20003f66270 */
[----:B------:R-:W-:Y:S01]  /*f400*/  VIADD R5, R2, 0xfffffe11 ;  /* 0xfffffe1102057836 */ /* 0x000fe20000000000 */
[C---:B------:R-:W-:Y:S02]  /*f410*/  ISETP.GE.AND P1, PT, R0.reuse, R224, PT ;  /* 0x000000e00000720c */ /* 0x040fe40003f26270 */
[C---:B------:R-:W-:Y:S02]  /*f420*/  ISETP.GE.AND P5, PT, R0.reuse, R225, PT ;  /* 0x000000e10000720c */ /* 0x040fe40003fa6270 */
[C---:B------:R-:W-:Y:S02]  /*f430*/  ISETP.GE.AND P2, PT, R0.reuse, R226, PT ;  /* 0x000000e20000720c */ /* 0x040fe40003f46270 */
[----:B------:R-:W-:Y:S02]  /*f440*/  ISETP.GE.AND P4, PT, R0, R228, PT ;  /* 0x000000e40000720c */ /* 0x000fe40003f86270 */
[----:B------:R-:W-:-:S02]  /*f450*/  FSEL R0, R111, -INF , P0 ;  /* 0xff8000006f007808 */ /* 0x000fc40000000000 */
[----:B------:R-:W-:Y:S02]  /*f460*/  FSEL R13, R4, -INF , !P6 ;  /* 0xff800000040d7808 */ /* 0x000fe40007000000 */
[----:B------:R-:W-:Y:S01]  /*f470*/  FSEL R18, R0, -INF , !P3 ;  /* 0xff80000000127808 */ /* 0x000fe20005800000 */
[----:B------:R-:W-:Y:S01]  /*f480*/  VIADD R0, R2, 0xfffffe18 ;  /* 0xfffffe1802007836 */ /* 0x000fe20000000000 */
[----:B------:R-:W-:Y:S02]  /*f490*/  FSEL R4, R180, -INF , P1 ;  /* 0xff800000b4047808 */ /* 0x000fe40000800000 */
[C---:B------:R-:W-:Y:S02]  /*f4a0*/  ISETP.GE.AND P0, PT, R5.reuse, R224, PT ;  /* 0x000000e00500720c */ /* 0x040fe40003f06270 */
[----:B------:R-:W-:Y:S02]  /*f4b0*/  FSEL R3, R182, -INF , P2 ;  /* 0xff800000b6037808 */ /* 0x000fe40001000000 */
[----:B------:R-:W-:-:S02]  /*f4c0*/  ISETP.GE.AND P3, PT, R5, R226, PT ;  /* 0x000000e20500720c */ /* 0x000fc40003f66270 */
[----:B------:R-:W-:Y:S02]  /*f4d0*/  FSEL R23, R4, -INF , !P5 ;  /* 0xff80000004177808 */ /* 0x000fe40006800000 */
[----:B------:R-:W-:Y:S02]  /*f4e0*/  FSEL R4, R181, -INF , P0 ;  /* 0xff800000b5047808 */ /* 0x000fe40000000000 */
[----:B------:R-:W-:Y:S02]  /*f4f0*/  FSEL R26, R3, -INF , !P4 ;  /* 0xff800000031a7808 */ /* 0x000fe40006000000 */
[C---:B------:R-:W-:Y:S02]  /*f500*/  ISETP.GE.AND P6, PT, R5.reuse, R225, PT ;  /* 0x000000e10500720c */ /* 0x040fe40003fc6270 */
[----:B------:R-:W-:Y:S01]  /*f510*/  ISETP.GE.AND P1, PT, R5, R228, PT ;  /* 0x000000e40500720c */ /* 0x000fe20003f26270 */
[----:B------:R-:W-:Y:S01]  /*f520*/  VIADD R5, R2, 0xfffffe19 ;  /* 0xfffffe1902057836 */ /* 0x000fe20000000000 */
[----:B------:R-:W-:-:S02]  /*f530*/  ISETP.GE.AND P2, PT, R0, R224, PT ;  /* 0x000000e00000720c */ /* 0x000fc40003f46270 */
[C---:B------:R-:W-:Y:S02]  /*f540*/  ISETP.GE.AND P5, PT, R0.reuse, R225, PT ;  /* 0x000000e10000720c */ /* 0x040fe40003fa6270 */
[C---:B------:R-:W-:Y:S02]  /*f550*/  ISETP.GE.AND P0, PT, R0.reuse, R226, PT ;  /* 0x000000e20000720c */ /* 0x040fe40003f06270 */
[----:B------:R-:W-:Y:S02]  /*f560*/  ISETP.GE.AND P4, PT, R0, R228, PT ;  /* 0x000000e40000720c */ /* 0x000fe40003f86270 */
[----:B------:R-:W-:Y:S02]  /*f570*/  FSEL R0, R183, -INF , P3 ;  /* 0xff800000b7007808 */ /* 0x000fe40001800000 */
[----:B------:R-:W-:Y:S02]  /*f580*/  FSEL R25, R4, -INF , !P6 ;  /* 0xff80000004197808 */ /* 0x000fe40007000000 */
[----:B------:R-:W-:Y:S01]  /*f590*/  FSEL R27, R0, -INF , !P1 ;  /* 0xff800000001b7808 */ /* 0x000fe20004800000 */
[----:B------:R-:W-:Y:S01]  /*f5a0*/  VIADD R0, R2, 0xfffffe20 ;  /* 0xfffffe2002007836 */ /* 0x000fe20000000000 */
[----:B------:R-:W-:-:S02]  /*f5b0*/  FSEL R4, R248, -INF , P2 ;  /* 0xff800000f8047808 */ /* 0x000fc40001000000 */
[C---:B------:R-:W-:Y:S02]  /*f5c0*/  ISETP.GE.AND P3, PT, R5.reuse, R224, PT ;  /* 0x000000e00500720c */ /* 0x040fe40003f66270 */
[----:B------:R-:W-:Y:S02]  /*f5d0*/  FSEL R3, R250, -INF , P0 ;  /* 0xff800000fa037808 */ /* 0x000fe40000000000 */
[----:B------:R-:W-:Y:S02]  /*f5e0*/  ISETP.GE.AND P1, PT, R5, R226, PT ;  /* 0x000000e20500720c */ /* 0x000fe40003f26270 */
[----:B------:R-:W-:Y:S02]  /*f5f0*/  FSEL R22, R4, -INF , !P5 ;  /* 0xff80000004167808 */ /* 0x000fe40006800000 */
[----:B------:R-:W-:Y:S02]  /*f600*/  FSEL R4, R249, -INF , P3 ;  /* 0xff800000f9047808 */ /* 0x000fe40001800000 */
[----:B------:R-:W-:-:S02]  /*f610*/  FSEL R36, R3, -INF , !P4 ;  /* 0xff80000003247808 */ /* 0x000fc40006000000 */
[CC--:B------:R-:W-:Y:S02]  /*f620*/  ISETP.GE.AND P6, PT, R5.reuse, R225.reuse, PT ;  /* 0x000000e10500720c */ /* 0x0c0fe40003fc6270 */
[----:B------:R-:W-:Y:S01]  /*f630*/  ISETP.GE.AND P2, PT, R5, R228, PT ;  /* 0x000000e40500720c */ /* 0x000fe20003f46270 */
[----:B------:R-:W-:Y:S01]  /*f640*/  VIADD R5, R2, 0xfffffe21 ;  /* 0xfffffe2102057836 */ /* 0x000fe20000000000 */
[C---:B------:R-:W-:Y:S02]  /*f650*/  ISETP.GE.AND P0, PT, R0.reuse, R224, PT ;  /* 0x000000e00000720c */ /* 0x040fe40003f06270 */
[C---:B------:R-:W-:Y:S02]  /*f660*/  ISETP.GE.AND P5, PT, R0.reuse, R225, PT ;  /* 0x000000e10000720c */ /* 0x040fe40003fa6270 */
[C---:B------:R-:W-:Y:S02]  /*f670*/  ISETP.GE.AND P3, PT, R0.reuse, R226, PT ;  /* 0x000000e20000720c */ /* 0x040fe40003f66270 */
[----:B------:R-:W-:-:S02]  /*f680*/  ISETP.GE.AND P4, PT, R0, R228, PT ;  /* 0x000000e40000720c */ /* 0x000fc40003f86270 */
[----:B------:R-:W-:Y:S02]  /*f690*/  FSEL R0, R251, -INF , P1 ;  /* 0xff800000fb007808 */ /* 0x000fe40000800000 */
[----:B------:R-:W-:Y:S02]  /*f6a0*/  FSEL R24, R4, -INF , !P6 ;  /* 0xff80000004187808 */ /* 0x000fe40007000000 */
[----:B------:R-:W-:Y:S01]  /*f6b0*/  FSEL R38, R0, -INF , !P2 ;  /* 0xff80000000267808 */ /* 0x000fe20005000000 */
[----:B------:R-:W-:Y:S01]  /*f6c0*/  VIADD R0, R2, 0xfffffe28 ;  /* 0xfffffe2802007836 */ /* 0x000fe20000000000 */
[----:B------:R-:W-:Y:S02]  /*f6d0*/  FSEL R4, R244, -INF , P0 ;  /* 0xff800000f4047808 */ /* 0x000fe40000000000 */
[----:B------:R-:W-:Y:S02]  /*f6e0*/  ISETP.GE.AND P1, PT, R5, R224, PT ;  /* 0x000000e00500720c */ /* 0x000fe40003f26270 */
[----:B------:R-:W-:-:S02]  /*f6f0*/  FSEL R3, R246, -INF , P3 ;  /* 0xff800000f6037808 */ /* 0x000fc40001800000 */
[----:B------:R-:W-:Y:S02]  /*f700*/  ISETP.GE.AND P2, PT, R5, R226, PT ;  /* 0x000000e20500720c */ /* 0x000fe40003f46270 */
        /* <DEDUP_REMOVED lines=290> */
[----:B------:R-:W-:Y:S01]  /*10930*/  FSEL R216, R3, -INF , !P3 ;  /* 0xff80000003d87808 */ /* 0x000fe20005800000 */
[----:B------:R-:W-:Y:S01]  /*10940*/  VIADD R3, R2, 0xfffffeb0 ;  /* 0xfffffeb002037836 */ /* 0x000fe20000000000 */
[C---:B------:R-:W-:Y:S02]  /*10950*/  ISETP.GE.AND P5, PT, R0.reuse, R224, PT ;  /* 0x000000e00000720c */ /* 0x040fe40003fa6270 */
[----:B------:R-:W-:-:S02]  /*10960*/  ISETP.GE.AND P4, PT, R0, R225, PT ;  /* 0x000000e10000720c */ /* 0x000fc40003f86270 */
[C---:B------:R-:W-:Y:S02]  /*10970*/  ISETP.GE.AND P3, PT, R0.reuse, R226, PT ;  /* 0x000000e20000720c */ /* 0x040fe40003f66270 */
[-C--:B------:R-:W-:Y:S02]  /*10980*/  ISETP.GE.AND P1, PT, R0, R228.reuse, PT ;  /* 0x000000e40000720c */ /* 0x080fe40003f26270 */
[----:B------:R-:W-:Y:S02]  /*10990*/  FSEL R0, R99, -INF , P2 ;  /* 0xff80000063007808 */ /* 0x000fe40001000000 */
[C---:B------:R-:W-:Y:S02]  /*109a0*/  ISETP.GE.AND P0, PT, R5.reuse, R228, PT ;  /* 0x000000e40500720c */ /* 0x040fe40003f06270 */
[----:B------:R-:W-:Y:S02]  /*109b0*/  ISETP.GE.AND P6, PT, R5, R225, PT ;  /* 0x000000e10500720c */ /* 0x000fe40003fc6270 */
[----:B------:R-:W-:-:S02]  /*109c0*/  FSEL R99, R0, -INF , !P0 ;  /* 0xff80000000637808 */ /* 0x000fc40004000000 */
[----:B------:R-:W2:Y:S01]  /*109d0*/  LD.E R0, desc[UR4][R134.64+0xdc] ;  /* 0x0000dc0486007980 */ /* 0x000ea2000c101900 */
[----:B------:R-:W-:Y:S02]  /*109e0*/  FSEL R96, R4, -INF , !P6 ;  /* 0xff80000004607808 */ /* 0x000fe40007000000 */
[----:B------:R-:W-:Y:S02]  /*109f0*/  FSEL R5, R92, -INF , P5 ;  /* 0xff8000005c057808 */ /* 0x000fe40002800000 */
[----:B------:R-:W-:Y:S02]  /*10a00*/  ISETP.GE.AND P2, PT, R6, R224, PT ;  /* 0x000000e00600720c */ /* 0x000fe40003f46270 */
[----:B------:R-:W-:Y:S02]  /*10a10*/  FSEL R4, R94, -INF , P3 ;  /* 0xff8000005e047808 */ /* 0x000fe40001800000 */
[----:B------:R-:W-:Y:S02]  /*10a20*/  ISETP.GE.AND P0, PT, R6, R226, PT ;  /* 0x000000e20600720c */ /* 0x000fe40003f06270 */
[----:B------:R-:W-:-:S02]  /*10a30*/  FSEL R94, R5, -INF , !P4 ;  /* 0xff800000055e7808 */ /* 0x000fc40006000000 */
[----:B------:R-:W-:Y:S02]  /*10a40*/  FSEL R97, R4, -INF , !P1 ;  /* 0xff80000004617808 */ /* 0x000fe40004800000 */
[----:B------:R-:W-:Y:S02]  /*10a50*/  FSEL R5, R93, -INF , P2 ;  /* 0xff8000005d057808 */ /* 0x000fe40001000000 */
[-C--:B------:R-:W-:Y:S02]  /*10a60*/  ISETP.GE.AND P6, PT, R6, R225.reuse, PT ;  /* 0x000000e10600720c */ /* 0x080fe40003fc6270 */
[C---:B------:R-:W-:Y:S02]  /*10a70*/  ISETP.GE.AND P3, PT, R3.reuse, R224, PT ;  /* 0x000000e00300720c */ /* 0x040fe40003f66270 */
[C---:B------:R-:W-:Y:S02]  /*10a80*/  ISETP.GE.AND P4, PT, R3.reuse, R225, PT ;  /* 0x000000e10300720c */ /* 0x040fe40003f86270 */
[----:B------:R-:W-:-:S02]  /*10a90*/  ISETP.GE.AND P1, PT, R3, R226, PT ;  /* 0x000000e20300720c */ /* 0x000fc40003f26270 */
[-C--:B------:R-:W-:Y:S01]  /*10aa0*/  ISETP.GE.AND P2, PT, R3, R228.reuse, PT ;  /* 0x000000e40300720c */ /* 0x080fe20003f46270 */
[----:B------:R-:W-:Y:S01]  /*10ab0*/  VIADD R3, R2, 0xfffffeb1 ;  /* 0xfffffeb102037836 */ /* 0x000fe20000000000 */
[----:B------:R-:W-:Y:S02]  /*10ac0*/  ISETP.GE.AND P5, PT, R6, R228, PT ;  /* 0x000000e40600720c */ /* 0x000fe40003fa6270 */
[----:B------:R-:W-:Y:S02]  /*10ad0*/  FSEL R4, R95, -INF , P0 ;  /* 0xff8000005f047808 */ /* 0x000fe40000000000 */
[----:B------:R-:W-:Y:S02]  /*10ae0*/  FSEL R92, R5, -INF , !P6 ;  /* 0xff800000055c7808 */ /* 0x000fe40007000000 */
[----:B------:R-:W-:Y:S02]  /*10af0*/  FSEL R5, R124, -INF , P3 ;  /* 0xff8000007c057808 */ /* 0x000fe40001800000 */
[----:B------:R-:W-:Y:S01]  /*10b00*/  FSEL R93, R4, -INF , !P5 ;  /* 0xff800000045d7808 */ /* 0x000fe20006800000 */
        /* <DEDUP_REMOVED lines=88> */
[C---:B------:R-:W-:Y:S02]  /*11090*/  ISETP.GE.AND P6, PT, R3.reuse, R224, PT ;  /* 0x000000e00300720c */ /* 0x040fe40003fc6270 */
[C---:B------:R-:W-:Y:S02]  /*110a0*/  ISETP.GE.AND P5, PT, R3.reuse, R225, PT ;  /* 0x000000e10300720c */ /* 0x040fe40003fa6270 */
[C---:B------:R-:W-:Y:S02]  /*110b0*/  ISETP.GE.AND P3, PT, R3.reuse, R226, PT ;  /* 0x000000e20300720c */ /* 0x040fe40003f66270 */
[-C--:B------:R-:W-:Y:S02]  /*110c0*/  ISETP.GE.AND P1, PT, R3, R228.reuse, PT ;  /* 0x000000e40300720c */ /* 0x080fe40003f26270 */
[----:B------:R-:W-:Y:S02]  /*110d0*/  ISETP.GE.AND P0, PT, R6, R228, PT ;  /* 0x000000e40600720c */ /* 0x000fe40003f06270 */
[----:B------:R-:W-:-:S04]  /*110e0*/  FSEL R3, R66, -INF , P2 ;  /* 0xff80000042037808 */ /* 0x000fc80001000000 */
[----:B------:R-:W-:Y:S02]  /*110f0*/  FSEL R252, R3, -INF , !P0 ;  /* 0xff80000003fc7808 */ /* 0x000fe40004000000 */
[----:B------:R-:W-:Y:S02]  /*11100*/  FMNMX3.FTZ R3, R37, R16, R15, !PT ;  /* 0x0000001025037276 */ /* 0x000fe4000781000f */
[----:B------:R-:W-:Y:S02]  /*11110*/  FSEL R4, R65, -INF , P6 ;  /* 0xff80000041047808 */ /* 0x000fe40003000000 */
[----:B------:R-:W-:Y:S02]  /*11120*/  FMNMX3.FTZ R3, R3, R14, R13, !PT ;  /* 0x0000000e03037276 */ /* 0x000fe4000781000d */
[----:B------:R-:W-:Y:S02]  /*11130*/  FSEL R247, R4, -INF , !P5 ;  /* 0xff80000004f77808 */ /* 0x000fe40006800000 */
        /* <DEDUP_REMOVED lines=22> */
[----:B------:R-:W-:Y:S01]  /*112a0*/  ISETP.GE.AND P4, PT, R6, R225, PT ;  /* 0x000000e10600720c */ /* 0x000fe20003f86270 */
[----:B------:R-:W-:Y:S01]  /*112b0*/  VIADD R6, R2, 0xfffffee0 ;  /* 0xfffffee002067836 */ /* 0x000fe20000000000 */
[----:B------:R-:W-:Y:S02]  /*112c0*/  FMNMX3.FTZ R4, R4, R111, R108, !PT ;  /* 0x0000006f04047276 */ /* 0x000fe4000781006c */
[----:B------:R-:W-:-:S02]  /*112d0*/  FMNMX3.FTZ R3, R3, R91, R106, !PT ;  /* 0x0000005b03037276 */ /* 0x000fc4000781006a */
[----:B------:R-:W-:Y:S02]  /*112e0*/  FMNMX3.FTZ R4, R4, R188, R183, !PT ;  /* 0x000000bc04047276 */ /* 0x000fe400078100b7 */
[----:B------:R-:W-:Y:S02]  /*112f0*/  FSEL R250, R5, -INF , !P4 ;  /* 0xff80000005fa7808 */ /* 0x000fe40006000000 */
[C---:B------:R-:W-:Y:S02]  /*11300*/  ISETP.GE.AND P2, PT, R6.reuse, R224, PT ;  /* 0x000000e00600720c */ /* 0x040fe40003f46270 */
[C---:B------:R-:W-:Y:S02]  /*11310*/  ISETP.GE.AND P4, PT, R6.reuse, R225, PT ;  /* 0x000000e10600720c */ /* 0x040fe40003f86270 */
[C---:B------:R-:W-:Y:S02]  /*11320*/  ISETP.GE.AND P0, PT, R6.reuse, R226, PT ;  /* 0x000000e20600720c */ /* 0x040fe40003f06270 */
[----:B------:R-:W-:Y:S01]  /*11330*/  ISETP.GE.AND P6, PT, R6, R228, PT ;  /* 0x000000e40600720c */ /* 0x000fe20003fc6270 */
[----:B------:R-:W-:Y:S01]  /*11340*/  VIADD R5, R2, 0xfffffee1 ;  /* 0xfffffee102057836 */ /* 0x000fe20000000000 */
[----:B------:R-:W-:-:S02]  /*11350*/  FSEL R6, R67, -INF , P3 ;  /* 0xff80000043067808 */ /* 0x000fc40001800000 */
[----:B------:R-:W-:Y:S02]  /*11360*/  FMNMX3.FTZ R3, R3, R177, R178, !PT ;  /* 0x000000b103037276 */ /* 0x000fe400078100b2 */
[----:B------:R-:W-:Y:S02]  /*11370*/  FMNMX3.FTZ R4, R4, R184, R190, !PT ;  /* 0x000000b804047276 */ /* 0x000fe400078100be */
[----:B------:R-:W-:Y:S02]  /*11380*/  FSEL R251, R6, -INF , !P1 ;  /* 0xff80000006fb7808 */ /* 0x000fe40004800000 */
[----:B------:R-:W-:Y:S02]  /*11390*/  FMNMX3.FTZ R3, R3, R176, R133, !PT ;  /* 0x000000b003037276 */ /* 0x000fe40007810085 */
[----:B------:R-:W-:Y:S02]  /*113a0*/  FSEL R6, R196, -INF , P2 ;  /* 0xff800000c4067808 */ /* 0x000fe40001000000 */
[----:B------:R-:W-:Y:S01]  /*113b0*/  FMNMX3.FTZ R4, R4, R202, R201, !PT ;  /* 0x000000ca04047276 */ /* 0x000fe200078100c9 */
[----:B------:R-:W-:Y:S01]  /*113c0*/  VIADD R7, R2, 0xfffffee8 ;  /* 0xfffffee802077836 */ /* 0x000fe20000000000 */
[----:B------:R-:W-:-:S02]  /*113d0*/  ISETP.GE.AND P5, PT, R5, R224, PT ;  /* 0x000000e00500720c */ /* 0x000fc40003fa6270 */
[C---:B------:R-:W-:Y:S02]  /*113e0*/  ISETP.GE.AND P3, PT, R5.reuse, R225, PT ;  /* 0x000000e10500720c */ /* 0x040fe40003f66270 */
[C---:B------:R-:W-:Y:S02]  /*113f0*/  ISETP.GE.AND P1, PT, R5.reuse, R226, PT ;  /* 0x000000e20500720c */ /* 0x040fe40003f26270 */
[----:B------:R-:W-:Y:S02]  /*11400*/  ISETP.GE.AND P2, PT, R5, R228, PT ;  /* 0x000000e40500720c */ /* 0x000fe40003f46270 */
[----:B------:R-:W-:Y:S02]  /*11410*/  FSEL R5, R198, -INF , P0 ;  /* 0xff800000c6057808 */ /* 0x000fe40000000000 */
[----:B------:R-:W-:Y:S02]  /*11420*/  FMNMX3.FTZ R3, R3, R200, R194, !PT ;  /* 0x000000c803037276 */ /* 0x000fe400078100c2 */
[----:B------:R-:W-:-:S02]  /*11430*/  FMNMX3.FTZ R4, R4, R203, R117, !PT ;  /* 0x000000cb04047276 */ /* 0x000fc40007810075 */
[----:B------:R-:W-:Y:S02]  /*11440*/  FSEL R119, R6, -INF , !P4 ;  /* 0xff80000006777808 */ /* 0x000fe40006000000 */
[----:B------:R-:W-:Y:S02]  /*11450*/  FSEL R122, R5, -INF , !P6 ;  /* 0xff800000057a7808 */ /* 0x000fe40007000000 */
[----:B------:R-:W-:Y:S02]  /*11460*/  FSEL R6, R197, -INF , P5 ;  /* 0xff800000c5067808 */ /* 0x000fe40002800000 */
[C---:B------:R-:W-:Y:S02]  /*11470*/  ISETP.GE.AND P4, PT, R7.reuse, R224, PT ;  /* 0x000000e00700720c */ /* 0x040fe40003f86270 */
[C---:B------:R-:W-:Y:S02]  /*11480*/  ISETP.GE.AND P0, PT, R7.reuse, R225, PT ;  /* 0x000000e10700720c */ /* 0x040fe40003f06270 */
[----:B------:R-:W-:-:S02]  /*11490*/  ISETP.GE.AND P6, PT, R7, R226, PT ;  /* 0x000000e20700720c */ /* 0x000fc40003fc6270 */
[----:B------:R-:W-:Y:S01]  /*114a0*/  ISETP.GE.AND P5, PT, R7, R228, PT ;  /* 0x000000e40700720c */ /* 0x000fe20003fa6270 */
[----:B------:R-:W-:Y:S01]  /*114b0*/  VIADD R7, R2, 0xfffffee9 ;  /* 0xfffffee902077836 */ /* 0x000fe20000000000 */
[----:B------:R-:W-:Y:S02]  /*114c0*/  FSEL R5, R199, -INF , P1 ;  /* 0xff800000c7057808 */ /* 0x000fe40000800000 */
[----:B------:R-:W-:Y:S02]  /*114d0*/  FMNMX3.FTZ R3, R3, R193, R195, !PT ;  /* 0x000000c103037276 */ /* 0x000fe400078100c3 */
[----:B------:R-:W-:Y:S02]  /*114e0*/  FMNMX3.FTZ R4, R4, R213, R212, !PT ;  /* 0x000000d504047276 */ /* 0x000fe400078100d4 */
[----:B------:R-:W-:Y:S02]  /*114f0*/  FSEL R120, R5, -INF , !P2 ;  /* 0xff80000005787808 */ /* 0x000fe40005000000 */
[----:B------:R-:W-:-:S02]  /*11500*/  FMNMX3.FTZ R3, R3, R210, R211, !PT ;  /* 0x000000d203037276 */ /* 0x000fc400078100d3 */
[----:B------:R-:W-:Y:S02]  /*11510*/  FSEL R5, R56, -INF , P4 ;  /* 0xff80000038057808 */ /* 0x000fe40002000000 */
[----:B------:R-:W-:Y:S02]  /*11520*/  FMNMX3.FTZ R4, R4, R100, R101, !PT ;  /* 0x0000006404047276 */ /* 0x000fe40007810065 */
[----:B------:R-:W-:Y:S02]  /*11530*/  ISETP.GE.AND P1, PT, R7, R224, PT ;  /* 0x000000e00700720c */ /* 0x000fe40003f26270 */
[----:B------:R-:W-:Y:S02]  /*11540*/  FMNMX3.FTZ R3, R3, R209, R208, !PT ;  /* 0x000000d103037276 */ /* 0x000fe400078100d0 */
[----:B------:R-:W-:Y:S01]  /*11550*/  FSEL R131, R6, -INF , !P3 ;  /* 0xff80000006837808 */ /* 0x000fe20005800000 */
[----:B------:R-:W-:Y:S01]  /*11560*/  VIADD R6, R2, 0xfffffef0 ;  /* 0xfffffef002067836 */ /* 0x000fe20000000000 */
[----:B------:R-:W-:-:S02]  /*11570*/  FSEL R123, R5, -INF , !P0 ;  /* 0xff800000057b7808 */ /* 0x000fc40004000000 */
[----:B------:R-:W-:Y:S02]  /*11580*/  FMNMX3.FTZ R4, R4, R98, R96, !PT ;  /* 0x0000006204047276 */ /* 0x000fe40007810060 */
[----:B------:R-:W-:Y:S02]  /*11590*/  ISETP.GE.AND P3, PT, R7, R225, PT ;  /* 0x000000e10700720c */ /* 0x000fe40003f66270 */
[----:B------:R-:W-:Y:S02]  /*115a0*/  FSEL R5, R57, -INF , P1 ;  /* 0xff80000039057808 */ /* 0x000fe40000800000 */
[----:B------:R-:W-:Y:S02]  /*115b0*/  FMNMX3.FTZ R3, R3, R215, R214, !PT ;  /* 0x000000d703037276 */ /* 0x000fe400078100d6 */
[----:B------:R-:W-:Y:S02]  /*115c0*/  FMNMX3.FTZ R4, R4, R94, R92, !PT ;  /* 0x0000005e04047276 */ /* 0x000fe4000781005c */
[----:B------:R-:W-:Y:S01]  /*115d0*/  FSEL R121, R5, -INF , !P3 ;  /* 0xff80000005797808 */ /* 0x000fe20005800000 */
[----:B------:R-:W-:Y:S01]  /*115e0*/  VIADD R5, R2, 0xfffffef1 ;  /* 0xfffffef102057836 */ /* 0x000fe20000000000 */
[----:B------:R-:W-:-:S02]  /*115f0*/  ISETP.GE.AND P1, PT, R6, R226, PT ;  /* 0x000000e20600720c */ /* 0x000fc40003f26270 */
[----:B------:R-:W-:Y:S02]  /*11600*/  ISETP.GE.AND P2, PT, R7, R226, PT ;  /* 0x000000e20700720c */ /* 0x000fe40003f46270 */
[----:B------:R-:W-:Y:S02]  /*11610*/  FMNMX3.FTZ R3, R3, R102, R103, !PT ;  /* 0x0000006603037276 */ /* 0x000fe40007810067 */
[----:B------:R-:W-:Y:S02]  /*11620*/  FMNMX3.FTZ R4, R4, R218, R95, !PT ;  /* 0x000000da04047276 */ /* 0x000fe4000781005f */
[----:B------:R-:W-:Y:S02]  /*11630*/  FSEL R12, R58, -INF , P6 ;  /* 0xff8000003a0c7808 */ /* 0x000fe40003000000 */
[C---:B------:R-:W-:Y:S02]  /*11640*/  ISETP.GE.AND P0, PT, R6.reuse, R224, PT ;  /* 0x000000e00600720c */ /* 0x040fe40003f06270 */
[----:B------:R-:W-:-:S02]  /*11650*/  ISETP.GE.AND P6, PT, R6, R225, PT ;  /* 0x000000e10600720c */ /* 0x000fc40003fc6270 */
[----:B------:R-:W-:Y:S01]  /*11660*/  ISETP.GE.AND P3, PT, R6, R228, PT ;  /* 0x000000e40600720c */ /* 0x000fe20003f66270 */
[----:B------:R-:W-:Y:S01]  /*11670*/  VIADD R6, R2, 0xfffffef8 ;  /* 0xfffffef802067836 */ /* 0x000fe20000000000 */
[----:B------:R-:W-:Y:S02]  /*11680*/  FSEL R10, R54, -INF , P1 ;  /* 0xff800000360a7808 */ /* 0x000fe40000800000 */
[----:B------:R-:W-:Y:S02]  /*11690*/  FSEL R11, R59, -INF , P2 ;  /* 0xff8000003b0b7808 */ /* 0x000fe40001000000 */
[----:B------:R-:W-:Y:S02]  /*116a0*/  ISETP.GE.AND P1, PT, R5, R226, PT ;  /* 0x000000e20500720c */ /* 0x000fe40003f26270 */
[----:B------:R-:W-:Y:S02]  /*116b0*/  FMNMX3.FTZ R3, R3, R216, R99, !PT ;  /* 0x000000d803037276 */ /* 0x000fe40007810063 */
[----:B------:R-:W-:-:S02]  /*116c0*/  ISETP.GE.AND P2, PT, R5, R224, PT ;  /* 0x000000e00500720c */ /* 0x000fc40003f46270 */
[----:B------:R-:W-:Y:S02]  /*116d0*/  FMNMX3.FTZ R4, R4, R229, R222, !PT ;  /* 0x000000e504047276 */ /* 0x000fe400078100de */
[----:B------:R-:W-:Y:S02]  /*116e0*/  ISETP.GE.AND P4, PT, R7, R228, PT ;  /* 0x000000e40700720c */ /* 0x000fe40003f86270 */
[----:B------:R-:W-:Y:S02]  /*116f0*/  FSEL R8, R52, -INF , P0 ;  /* 0xff80000034087808 */ /* 0x000fe40000000000 */
[----:B------:R-:W-:Y:S02]  /*11700*/  FSEL R9, R55, -INF , P1 ;  /* 0xff80000037097808 */ /* 0x000fe40000800000 */
[----:B------:R-:W-:Y:S02]  /*11710*/  FMNMX3.FTZ R3, R3, R97, R93, !PT ;  /* 0x0000006103037276 */ /* 0x000fe4000781005d */
[----:B------:R-:W-:-:S02]  /*11720*/  ISETP.GE.AND P0, PT, R5, R225, PT ;  /* 0x000000e10500720c */ /* 0x000fc40003f06270 */
[----:B------:R-:W-:Y:S02]  /*11730*/  FSEL R7, R53, -INF , P2 ;  /* 0xff80000035077808 */ /* 0x000fe40001000000 */
[----:B------:R-:W-:Y:S02]  /*11740*/  ISETP.GE.AND P1, PT, R6, R224, PT ;  /* 0x000000e00600720c */ /* 0x000fe40003f26270 */
[----:B------:R-:W-:Y:S02]  /*11750*/  FMNMX3.FTZ R4, R4, R240, R239, !PT ;  /* 0x000000f004047276 */ /* 0x000fe400078100ef */
[----:B------:R-:W-:Y:S02]  /*11760*/  ISETP.GE.AND P2, PT, R5, R228, PT ;  /* 0x000000e40500720c */ /* 0x000fe40003f46270 */
[----:B------:R-:W-:Y:S02]  /*11770*/  FMNMX3.FTZ R3, R3, R237, R236, !PT ;  /* 0x000000ed03037276 */ /* 0x000fe400078100ec */
[----:B------:R-:W-:-:S02]  /*11780*/  FSEL R114, R8, -INF , !P6 ;  /* 0xff80000008727808 */ /* 0x000fc40007000000 */
[----:B------:R-:W-:Y:S02]  /*11790*/  FSEL R199, R7, -INF , !P0 ;  /* 0xff80000007c77808 */ /* 0x000fe40004000000 */
[----:B------:R-:W-:Y:S02]  /*117a0*/  FSEL R5, R204, -INF , P1 ;  /* 0xff800000cc057808 */ /* 0x000fe40000800000 */
[----:B------:R-:W-:Y:S02]  /*117b0*/  FMNMX3.FTZ R4, R4, R241, R242, !PT ;  /* 0x000000f104047276 */ /* 0x000fe400078100f2 */
[C---:B------:R-:W-:Y:S02]  /*117c0*/  ISETP.GE.AND P0, PT, R6.reuse, R225, PT ;  /* 0x000000e10600720c */ /* 0x040fe40003f06270 */
[C---:B------:R-:W-:Y:S02]  /*117d0*/  ISETP.GE.AND P6, PT, R6.reuse, R226, PT ;  /* 0x000000e20600720c */ /* 0x040fe40003fc6270 */
[----:B------:R-:W-:Y:S01]  /*117e0*/  ISETP.GE.AND P1, PT, R6, R228, PT ;  /* 0x000000e40600720c */ /* 0x000fe20003f26270 */
[----:B------:R-:W-:Y:S01]  /*117f0*/  VIADD R6, R2, 0xfffffef9 ;  /* 0xfffffef902067836 */ /* 0x000fe20000000000 */
[----:B------:R-:W-:-:S02]  /*11800*/  FMNMX3.FTZ R2, R3, R238, R235, !PT ;  /* 0x000000ee03027276 */ /* 0x000fc400078100eb */
[----:B------:R-:W-:Y:S02]  /*11810*/  FMNMX3.FTZ R4, R4, R249, R248, !PT ;  /* 0x000000f904047276 */ /* 0x000fe400078100f8 */
[----:B------:R-:W-:Y:S02]  /*11820*/  FMNMX3.FTZ R2, R2, R245, R243, !PT ;  /* 0x000000f502027276 */ /* 0x000fe400078100f3 */
[----:B------:R-:W-:Y:S02]  /*11830*/  FMNMX3.FTZ R4, R4, R250, R247, !PT ;  /* 0x000000fa04047276 */ /* 0x000fe400078100f7 */
[----:B------:R-:W-:Y:S02]  /*11840*/  FSEL R198, R5, -INF , !P0 ;  /* 0xff80000005c67808 */ /* 0x000fe40004000000 */
[----:B------:R-:W-:Y:S02]  /*11850*/  FMNMX3.FTZ R2, R2, R246, R244, !PT ;  /* 0x000000f602027276 */ /* 0x000fe400078100f4 */
[----:B------:R-:W-:-:S02]  /*11860*/  ISETP.GE.AND P0, PT, R6, R224, PT ;  /* 0x000000e00600720c */ /* 0x000fc40003f06270 */
[----:B------:R-:W-:Y:S02]  /*11870*/  FMNMX3.FTZ R4, R4, R119, R131, !PT ;  /* 0x0000007704047276 */ /* 0x000fe40007810083 */
[----:B------:R-:W-:Y:S02]  /*11880*/  FSEL R5, R206, -INF , P6 ;  /* 0xff800000ce057808 */ /* 0x000fe40003000000 */
[----:B------:R-:W-:Y:S02]  /*11890*/  FMNMX3.FTZ R2, R2, R128, R112, !PT ;  /* 0x0000008002027276 */ /* 0x000fe40007810070 */
[----:B------:R-:W-:Y:S02]  /*118a0*/  ISETP.GE.AND P6, PT, R6, R225, PT ;  /* 0x000000e10600720c */ /* 0x000fe40003fc6270 */
[----:B------:R-:W-:Y:S02]  /*118b0*/  FSEL R3, R205, -INF , P0 ;  /* 0xff800000cd037808 */ /* 0x000fe40000000000 */
[----:B------:R-:W-:-:S02]  /*118c0*/  FMNMX3.FTZ R4, R4, R123, R121, !PT ;  /* 0x0000007b04047276 */ /* 0x000fc40007810079 */
[----:B------:R-:W-:Y:S02]  /*118d0*/  FMNMX3.FTZ R2, R2, R252, R251, !PT ;  /* 0x000000fc02027276 */ /* 0x000fe400078100fb */
[----:B------:R-:W-:Y:S02]  /*118e0*/  FSEL R197, R3, -INF , !P6 ;  /* 0xff80000003c57808 */ /* 0x000fe40007000000 */
[----:B------:R-:W-:Y:S02]  /*118f0*/  FMNMX3.FTZ R4, R4, R114, R199, !PT ;  /* 0x0000007204047276 */ /* 0x000fe400078100c7 */
[----:B------:R-:W-:Y:S02]  /*11900*/  FMNMX3.FTZ R3, R2, R122, R120, !PT ;  /* 0x0000007a02037276 */ /* 0x000fe40007810078 */
[----:B------:R-:W-:Y:S02]  /*11910*/  FMNMX3.FTZ R2, R4, R198, R197, !PT ;  /* 0x000000c604027276 */ /* 0x000fe400078100c5 */
[----:B------:R-:W-:-:S02]  /*11920*/  ISETP.GE.AND P0, PT, R6, R226, PT ;  /* 0x000000e20600720c */ /* 0x000fc40003f06270 */
[----:B------:R-:W-:Y:S02]  /*11930*/  FSEL R204, R12, -INF , !P5 ;  /* 0xff8000000ccc7808 */ /* 0x000fe40006800000 */
[----:B------:R-:W-:Y:S02]  /*11940*/  FSEL R205, R11, -INF , !P4 ;  /* 0xff8000000bcd7808 */ /* 0x000fe40006000000 */
[----:B------:R-:W-:Y:S02]  /*11950*/  FSEL R113, R5, -INF , !P1 ;  /* 0xff80000005717808 */ /* 0x000fe40004800000 */
[----:B------:R-:W1:Y:S01]  /*11960*/  SHFL.BFLY PT, R5, R2, 0x2, 0x1f ;  /* 0x0c401f0002057f89 */ /* 0x000e6200000e0000 */
[----:B------:R-:W-:Y:S02]  /*11970*/  ISETP.GE.AND P6, PT, R6, R228, PT ;  /* 0x000000e40600720c */ /* 0x000fe40003fc6270 */
[----:B------:R-:W-:Y:S02]  /*11980*/  FSEL R6, R207, -INF , P0 ;  /* 0xff800000cf067808 */ /* 0x000fe40000000000 */
[----:B------:R-:W-:-:S02]  /*11990*/  FSEL R206, R10, -INF , !P3 ;  /* 0xff8000000ace7808 */ /* 0x000fc40005800000 */
[----:B------:R-:W-:Y:S02]  /*119a0*/  FSEL R207, R9, -INF , !P2 ;  /* 0xff80000009cf7808 */ /* 0x000fe40005000000 */
[----:B------:R-:W-:Y:S02]  /*119b0*/  FMNMX3.FTZ R3, R3, R204, R205, !PT ;  /* 0x000000cc03037276 */ /* 0x000fe400078100cd */
[----:B------:R-:W-:Y:S02]  /*119c0*/  FSEL R115, R6, -INF , !P6 ;  /* 0xff80000006737808 */ /* 0x000fe40007000000 */
[----:B------:R-:W-:-:S04]  /*119d0*/  FMNMX3.FTZ R3, R3, R206, R207, !PT ;  /* 0x000000ce03037276 */ /* 0x000fc800078100cf */
[----:B------:R-:W-:-:S05]  /*119e0*/  FMNMX3.FTZ R3, R3, R113, R115, !PT ;  /* 0x0000007103037276 */ /* 0x000fca0007810073 */
[----:B------:R-:W3:Y:S01]  /*119f0*/  SHFL.BFLY PT, R4, R3, 0x2, 0x1f ;  /* 0x0c401f0003047f89 */ /* 0x000ee200000e0000 */
[----:B-1----:R-:W-:-:S05]  /*11a00*/  FMNMX.FTZ R2, R2, R5, !PT ;  /* 0x0000000502027209 */ /* 0x002fca0007810000 */
[----:B------:R-:W1:Y:S01]  /*11a10*/  SHFL.BFLY PT, R5, R2, 0x1, 0x1f ;  /* 0x0c201f0002057f89 */ /* 0x000e6200000e0000 */
[----:B---3--:R-:W-:-:S05]  /*11a20*/  FMNMX.FTZ R3, R3, R4, !PT ;  /* 0x0000000403037209 */ /* 0x008fca0007810000 */
[----:B------:R-:W3:Y:S01]  /*11a30*/  SHFL.BFLY PT, R4, R3, 0x1, 0x1f ;  /* 0x0c201f0003047f89 */ /* 0x000ee200000e0000 */
[----:B-1----:R-:W-:-:S04]  /*11a40*/  FMNMX.FTZ R118, R2, R5, !PT ;  /* 0x0000000502767209 */ /* 0x002fc80007810000 */
[----:B------:R-:W-:Y:S01]  /*11a50*/  FSETP.NEU.FTZ.AND P1, PT, R118, -INF , PT ;  /* 0xff8000007600780b */ /* 0x000fe20003f3d000 */
[----:B--2---:R-:W-:-:S05]  /*11a60*/  FMUL.FTZ R5, R0, R118 ;  /* 0x0000007600057220 */ /* 0x004fca0000410000 */
[----:B------:R-:W-:Y:S01]  /*11a70*/  FSEL R5, R5, RZ, P1 ;  /* 0x000000ff05057208 */ /* 0x000fe20000800000 */
[----:B------:R-:W-:-:S04]  /*11a80*/  IMAD.SHL.U32 R30, R223, 0x40, RZ ;  /* 0x00000040df1e7824 */ /* 0x000fc800078e00ff */
[----:B------:R-:W-:-:S04]  /*11a90*/  FFMA.FTZ R2, R16, R0, -R5 ;  /* 0x0000000010027223 */ /* 0x000fc80000010805 */
[----:B------:R1:W-:Y:S01]  /*11aa0*/  MUFU.EX2 R90, R2 ;  /* 0x00000002005a7308 */ /* 0x0003e20000000800 */
[----:B---3--:R-:W-:-:S04]  /*11ab0*/  FMNMX.FTZ R116, R3, R4, !PT ;  /* 0x0000000403747209 */ /* 0x008fc80007810000 */
[----:B------:R-:W-:Y:S01]  /*11ac0*/  FSETP.NEU.FTZ.AND P0, PT, R116, -INF , PT ;  /* 0xff8000007400780b */ /* 0x000fe20003f1d000 */
[----:B------:R-:W-:Y:S01]  /*11ad0*/  FMUL.FTZ R3, R0, R116 ;  /* 0x0000007400037220 */ /* 0x000fe20000410000 */
[----:B-1----:R-:W-:Y:S01]  /*11ae0*/  LOP3.LUT R2, R29, 0x200, R30, 0xf8, !PT ;  /* 0x000002001d027812 */ /* 0x002fe200078ef81e */
[----:B------:R-:W-:-:S03]  /*11af0*/  FFMA.FTZ R6, R15, R0, -R5 ;  /* 0x000000000f067223 */ /* 0x000fc60000010805 */
[----:B------:R-:W-:Y:S01]  /*11b00*/  FSEL R3, R3, RZ, P0 ;  /* 0x000000ff03037208 */ /* 0x000fe20000000000 */
[----:B------:R-:W-:Y:S02]  /*11b10*/  IMAD R168, R2, 0x2, R219 ;  /* 0x0000000202a87824 */ /* 0x000fe400078e02db */
[-CC-:B------:R-:W-:Y:S01]  /*11b20*/  FFMA.FTZ R4, R14, R0.reuse, -R5.reuse ;  /* 0x000000000e047223 */ /* 0x180fe20000010805 */
[-C--:B------:R-:W-:Y:S01]  /*11b30*/  FFMA.FTZ R2, R13, R0.reuse, -R5 ;  /* 0x000000000d027223 */ /* 0x080fe20000010805 */
[----:B------:R1:W2:Y:S01]  /*11b40*/  MUFU.EX2 R170, R6 ;  /* 0x0000000600aa7308 */ /* 0x0002a20000000800 */
[----:B------:R-:W3:Y:S01]  /*11b50*/  LDSM.16.MT88.4 R12, [R168+0xa000] ;  /* 0x00a00000a80c783b */ /* 0x000ee20000004200 */
[----:B------:R-:W-:Y:S02]  /*11b60*/  FSEL R7, R116, RZ, P0 ;  /* 0x000000ff74077208 */ /* 0x000fe40000000000 */
[----:B------:R4:W-:Y:S01]  /*11b70*/  MUFU.EX2 R186, R4 ;  /* 0x0000000400ba7308 */ /* 0x0009e20000000800 */
[----:B------:R-:W-:Y:S01]  /*11b80*/  IMAD.MOV.U32 R29, RZ, RZ, 0x20 ;  /* 0x00000020ff1d7424 */ /* 0x000fe200078e00ff */
[----:B------:R-:W-:Y:S01]  /*11b90*/  LDSM.16.MT88.4 R32, [R168+0xa800] ;  /* 0x00a80000a820783b */ /* 0x000fe20000004200 */
[----:B-1----:R-:W-:-:S04]  /*11ba0*/  FFMA.FTZ R6, R17, R0, -R3 ;  /* 0x0000000011067223 */ /* 0x002fc80000010803 */
[----:B------:R1:W-:Y:S01]  /*11bb0*/  MUFU.EX2 R169, R6 ;  /* 0x0000000600a97308 */ /* 0x0003e20000000800 */
[----:B----4-:R-:W-:-:S03]  /*11bc0*/  FSEL R4, R118, RZ, P1 ;  /* 0x000000ff76047208 */ /* 0x010fc60000800000 */
[----:B------:R4:W-:Y:S02]  /*11bd0*/  MUFU.EX2 R185, R2 ;  /* 0x0000000200b97308 */ /* 0x0009e40000000800 */
[----:B------:R-:W-:Y:S01]  /*11be0*/  FADD.FTZ R4, R37, -R4 ;  /* 0x8000000425047221 */ /* 0x000fe20000010000 */
[-CC-:B-1----:R-:W-:Y:S01]  /*11bf0*/  FFMA.FTZ R6, R19, R0.reuse, -R3.reuse ;  /* 0x0000000013067223 */ /* 0x182fe20000010803 */
[----:B----4-:R-:W-:-:S03]  /*11c00*/  FFMA.FTZ R2, R20, R0, -R3 ;  /* 0x0000000014027223 */ /* 0x010fc60000010803 */
[----:B------:R1:W-:Y:S01]  /*11c10*/  MUFU.EX2 R181, R6 ;  /* 0x0000000600b57308 */ /* 0x0003e20000000800 */
[----:B------:R-:W-:Y:S01]  /*11c20*/  R2P PR, R223, 0x6 ;  /* 0x00000006df007804 */ /* 0x000fe20000000000 */
[----:B------:R-:W-:Y:S02]  /*11c30*/  FMUL.FTZ R4, R0, R4 ;  /* 0x0000000400047220 */ /* 0x000fe40000410000 */
[----:B------:R4:W-:Y:S01]  /*11c40*/  MUFU.EX2 R182, R2 ;  /* 0x0000000200b67308 */ /* 0x0009e20000000800 */
[----:B------:R-:W-:Y:S02]  /*11c50*/  IMAD.MOV.U32 R129, RZ, RZ, R21 ;  /* 0x000000ffff817224 */ /* 0x000fe400078e0015 */
[----:B-1----:R-:W-:Y:S01]  /*11c60*/  FADD.FTZ R6, R88, -R7 ;  /* 0x8000000758067221 */ /* 0x002fe20000010000 */
[----:B----4-:R-:W-:-:S03]  /*11c70*/  FFMA.FTZ R2, R18, R0, -R3 ;  /* 0x0000000012027223 */ /* 0x010fc60000010803 */
[----:B------:R-:W-:Y:S01]  /*11c80*/  FMUL.FTZ R6, R0, R6 ;  /* 0x0000000600067220 */ /* 0x000fe20000410000 */
[----:B------:R-:W1:Y:S04]  /*11c90*/  MUFU.EX2 R21, R4 ;  /* 0x0000000400157308 */ /* 0x000e680000000800 */
[----:B------:R4:W-:Y:S04]  /*11ca0*/  MUFU.EX2 R196, R2 ;  /* 0x0000000200c47308 */ /* 0x0009e80000000800 */
[----:B------:R-:W5:Y:S01]  /*11cb0*/  MUFU.EX2 R7, R6 ;  /* 0x0000000600077308 */ /* 0x000f620000000800 */
[----:B----4-:R-:W-:Y:S01]  /*11cc0*/  SEL R2, R29, 0xffffffe0, !P1 ;  /* 0xffffffe01d027807 */ /* 0x010fe20004800000 */
[----:B------:R-:W-:-:S04]  /*11cd0*/  VIADD R4, R168, 0xa000 ;  /* 0x0000a000a8047836 */ /* 0x000fc80000000000 */
[C---:B------:R-:W-:Y:S02]  /*11ce0*/  IMAD.IADD R84, R168.reuse, 0x1, R2 ;  /* 0x00000001a8547824 */ /* 0x040fe400078e0202 */
[----:B------:R-:W-:-:S03]  /*11cf0*/  VIADD R20, R168, 0xa040 ;  /* 0x0000a040a8147836 */ /* 0x000fc60000000000 */
[----:B------:R-:W4:Y:S01]  /*11d00*/  LDSM.16.MT88.4 R16, [R84+0xa000] ;  /* 0x00a000005410783b */ /* 0x000f220000004200 */
[----:B------:R-:W-:Y:S01]  /*11d10*/  @P2 VIADD R20, R4, 0xffffffc0 ;  /* 0xffffffc004142836 */ /* 0x000fe20000000000 */
[----:B--2---:R-:W-:Y:S01]  /*11d20*/  F2FP.BF16.F32.PACK_AB R8, R170, R90 ;  /* 0x0000005aaa08723e */ /* 0x004fe200000010ff */
[-C--:B-1----:R-:W-:Y:S01]  /*11d30*/  FMUL.FTZ R164, R164, R21.reuse ;  /* 0x00000015a4a47220 */ /* 0x082fe20000410000 */
[----:B------:R-:W-:Y:S01]  /*11d40*/  F2FP.BF16.F32.PACK_AB R10, R185, R186 ;  /* 0x000000bab90a723e */ /* 0x000fe200000010ff */
[----:B------:R-:W-:Y:S01]  /*11d50*/  FMUL.FTZ R165, R165, R21 ;  /* 0x00000015a5a57220 */ /* 0x000fe20000410000 */
[----:B------:R-:W-:Y:S01]  /*11d60*/  F2FP.BF16.F32.PACK_AB R9, R182, R169 ;  /* 0x000000a9b609723e */ /* 0x000fe200000010ff */
[----:B-----5:R-:W-:Y:S01]  /*11d70*/  FMUL.FTZ R166, R166, R7 ;  /* 0x00000007a6a67220 */ /* 0x020fe20000410000 */
[----:B------:R-:W-:Y:S01]  /*11d80*/  F2FP.BF16.F32.PACK_AB R11, R196, R181 ;  /* 0x000000b5c40b723e */ /* 0x000fe200000010ff */
[----:B------:R-:W-:Y:S01]  /*11d90*/  FMUL.FTZ R167, R167, R7 ;  /* 0x00000007a7a77220 */ /* 0x000fe20000410000 */
[-C--:B------:R-:W-:Y:S01]  /*11da0*/  FMUL.FTZ R160, R160, R21.reuse ;  /* 0x00000015a0a07220 */ /* 0x080fe20000410000 */
[----:B------:R-:W-:Y:S01]  /*11db0*/  FMUL.FTZ R161, R161, R21 ;  /* 0x00000015a1a17220 */ /* 0x000fe20000410000 */
[-C--:B------:R-:W-:Y:S01]  /*11dc0*/  FMUL.FTZ R162, R162, R7.reuse ;  /* 0x00000007a2a27220 */ /* 0x080fe20000410000 */
[----:B------:R-:W-:Y:S01]  /*11dd0*/  FMUL.FTZ R163, R163, R7 ;  /* 0x00000007a3a37220 */ /* 0x000fe20000410000 */
[----:B------:R-:W-:-:S02]  /*11de0*/  IMAD.IADD R104, R2, 0x1, R20 ;  /* 0x0000000102687824 */ /* 0x000fc400078e0214 */
[-C--:B------:R-:W-:Y:S01]  /*11df0*/  FFMA.FTZ R2, R23, R0.reuse, -R5 ;  /* 0x0000000017027223 */ /* 0x080fe20000010805 */
[C---:B---3--:R-:W-:Y:S01]  /*11e00*/  HMMA.16816.F32.BF16 R164, R8.reuse, R12, R164 ;  /* 0x0000000c08a4723c */ /* 0x048fe200000418a4 */
[----:B------:R-:W-:Y:S02]  /*11e10*/  IMAD.MOV.U32 R88, RZ, RZ, R28 ;  /* 0x000000ffff587224 */ /* 0x000fe400078e001c */
[----:B------:R-:W-:Y:S01]  /*11e20*/  IMAD.MOV.U32 R130, RZ, RZ, R31 ;  /* 0x000000ffff827224 */ /* 0x000fe200078e001f */
[----:B------:R1:W-:Y:S01]  /*11e30*/  MUFU.EX2 R189, R2 ;  /* 0x0000000200bd7308 */ /* 0x0003e20000000800 */
[----:B------:R-:W-:Y:S03]  /*11e40*/  LDSM.16.MT88.4 R28, [R20] ;  /* 0x00000000141c783b */ /* 0x000fe60000004200 */
[C---:B------:R-:W-:Y:S01]  /*11e50*/  HMMA.16816.F32.BF16 R160, R8.reuse, R14, R160 ;  /* 0x0000000e08a0723c */ /* 0x040fe200000418a0 */
[----:B------:R-:W2:Y:S01]  /*11e60*/  LDSM.16.MT88.4 R12, [R104] ;  /* 0x00000000680c783b */ /* 0x000ea20000004200 */
[-CC-:B------:R-:W-:Y:S01]  /*11e70*/  FFMA.FTZ R4, R25, R0.reuse, -R5.reuse ;  /* 0x0000000019047223 */ /* 0x180fe20000010805 */
[-CC-:B------:R-:W-:Y:S01]  /*11e80*/  FFMA.FTZ R6, R24, R0.reuse, -R5.reuse ;  /* 0x0000000018067223 */ /* 0x180fe20000010805 */
[-C--:B------:R-:W-:Y:S01]  /*11e90*/  FMUL.FTZ R156, R156, R21.reuse ;  /* 0x000000159c9c7220 */ /* 0x080fe20000410000 */
[----:B------:R-:W-:Y:S01]  /*11ea0*/  FMUL.FTZ R157, R157, R21 ;  /* 0x000000159d9d7220 */ /* 0x000fe20000410000 */
[----:B------:R3:W5:Y:S01]  /*11eb0*/  MUFU.EX2 R187, R4 ;  /* 0x0000000400bb7308 */ /* 0x0007620000000800 */
[-C--:B------:R-:W-:Y:S01]  /*11ec0*/  FMUL.FTZ R158, R158, R7.reuse ;  /* 0x000000079e9e7220 */ /* 0x080fe20000410000 */
[----:B------:R-:W-:Y:S01]  /*11ed0*/  FMUL.FTZ R159, R159, R7 ;  /* 0x000000079f9f7220 */ /* 0x000fe20000410000 */
[-C--:B------:R-:W-:Y:S01]  /*11ee0*/  FMUL.FTZ R152, R152, R21.reuse ;  /* 0x0000001598987220 */ /* 0x080fe20000410000 */
[-C--:B-1----:R-:W-:Y:S01]  /*11ef0*/  FFMA.FTZ R2, R22, R0.reuse, -R5 ;  /* 0x0000000016027223 */ /* 0x082fe20000010805 */
[----:B------:R-:W-:Y:S01]  /*11f00*/  FMUL.FTZ R153, R153, R21 ;  /* 0x0000001599997220 */ /* 0x000fe20000410000 */
[-C--:B------:R-:W-:Y:S01]  /*11f10*/  FMUL.FTZ R154, R154, R7.reuse ;  /* 0x000000079a9a7220 */ /* 0x080fe20000410000 */
[----:B------:R-:W-:Y:S01]  /*11f20*/  FMUL.FTZ R155, R155, R7 ;  /* 0x000000079b9b7220 */ /* 0x000fe20000410000 */
[----:B------:R1:W-:Y:S01]  /*11f30*/  MUFU.EX2 R192, R2 ;  /* 0x0000000200c07308 */ /* 0x0003e20000000800 */
[-C--:B------:R-:W-:Y:S01]  /*11f40*/  FMUL.FTZ R140, R140, R21.reuse ;  /* 0x000000158c8c7220 */ /* 0x080fe20000410000 */
[----:B------:R-:W-:Y:S01]  /*11f50*/  FMUL.FTZ R141, R141, R21 ;  /* 0x000000158d8d7220 */ /* 0x000fe20000410000 */
[-C--:B------:R-:W-:Y:S01]  /*11f60*/  FMUL.FTZ R142, R142, R7.reuse ;  /* 0x000000078e8e7220 */ /* 0x080fe20000410000 */
[----:B------:R-:W-:Y:S01]  /*11f70*/  FMUL.FTZ R143, R143, R7 ;  /* 0x000000078f8f7220 */ /* 0x000fe20000410000 */
[-C--:B------:R-:W-:Y:S01]  /*11f80*/  FMUL.FTZ R136, R136, R21.reuse ;  /* 0x0000001588887220 */ /* 0x080fe20000410000 */
[-CC-:B---3--:R-:W-:Y:S01]  /*11f90*/  FFMA.FTZ R4, R26, R0.reuse, -R3.reuse ;  /* 0x000000001a047223 */ /* 0x188fe20000010803 */
[----:B------:R-:W-:Y:S01]  /*11fa0*/  FMUL.FTZ R137, R137, R21 ;  /* 0x0000001589897220 */ /* 0x000fe20000410000 */
[-C--:B------:R-:W-:Y:S01]  /*11fb0*/  FMUL.FTZ R138, R138, R7.reuse ;  /* 0x000000078a8a7220 */ /* 0x080fe20000410000 */
[----:B------:R-:W-:Y:S01]  /*11fc0*/  FMUL.FTZ R139, R139, R7 ;  /* 0x000000078b8b7220 */ /* 0x000fe20000410000 */
[-C--:B------:R-:W-:Y:S01]  /*11fd0*/  FMUL.FTZ R148, R148, R21.reuse ;  /* 0x0000001594947220 */ /* 0x080fe20000410000 */
[----:B------:R-:W-:Y:S01]  /*11fe0*/  FMUL.FTZ R149, R149, R21 ;  /* 0x0000001595957220 */ /* 0x000fe20000410000 */
[-C--:B------:R-:W-:Y:S01]  /*11ff0*/  FMUL.FTZ R150, R150, R7.reuse ;  /* 0x0000000796967220 */ /* 0x080fe20000410000 */
[----:B------:R-:W-:Y:S01]  /*12000*/  FMUL.FTZ R151, R151, R7 ;  /* 0x0000000797977220 */ /* 0x000fe20000410000 */
[-CC-:B-1----:R-:W-:Y:S01]  /*12010*/  FFMA.FTZ R2, R27, R0.reuse, -R3.reuse ;  /* 0x000000001b027223 */ /* 0x182fe20000010803 */
[-C--:B------:R-:W-:Y:S01]  /*12020*/  FMUL.FTZ R144, R144, R21.reuse ;  /* 0x0000001590907220 */ /* 0x080fe20000410000 */
[----:B------:R-:W1:Y:S01]  /*12030*/  LDSM.16.MT88.4 R24, [R84+0xa800] ;  /* 0x00a800005418783b */ /* 0x000e620000004200 */
[----:B------:R3:W-:Y:S01]  /*12040*/  MUFU.EX2 R174, R4 ;  /* 0x0000000400ae7308 */ /* 0x0007e20000000800 */
[----:B------:R-:W-:Y:S01]  /*12050*/  FMUL.FTZ R145, R145, R21 ;  /* 0x0000001591917220 */ /* 0x000fe20000410000 */
[-C--:B------:R-:W-:Y:S01]  /*12060*/  FMUL.FTZ R146, R146, R7.reuse ;  /* 0x0000000792927220 */ /* 0x080fe20000410000 */
[----:B------:R-:W-:Y:S01]  /*12070*/  FMUL.FTZ R147, R147, R7 ;  /* 0x0000000793937220 */ /* 0x000fe20000410000 */
[----:B------:R5:W1:Y:S01]  /*12080*/  MUFU.EX2 R180, R2 ;  /* 0x0000000200b47308 */ /* 0x000a620000000800 */
[----:B----4-:R-:W-:Y:S01]  /*12090*/  HMMA.16816.F32.BF16 R156, R8, R16, R156 ;  /* 0x00000010089c723c */ /* 0x010fe2000004189c */
[----:B------:R-:W-:Y:S02]  /*120a0*/  LDSM.16.MT88.4 R40, [R20+0x800] ;  /* 0x000800001428783b */ /* 0x000fe40000004200 */
[----:B------:R-:W4:Y:S01]  /*120b0*/  MUFU.EX2 R191, R6 ;  /* 0x0000000600bf7308 */ /* 0x000f220000000800 */
[-CC-:B---3--:R-:W-:Y:S01]  /*120c0*/  FFMA.FTZ R4, R36, R0.reuse, -R3.reuse ;  /* 0x0000000024047223 */ /* 0x188fe20000010803 */
[----:B-----5:R-:W-:-:S03]  /*120d0*/  FFMA.FTZ R2, R38, R0, -R3 ;  /* 0x0000000026027223 */ /* 0x020fc60000010803 */
[----:B------:R-:W-:Y:S01]  /*120e0*/  MUFU.EX2 R179, R4 ;  /* 0x0000000400b37308 */ /* 0x000fe20000000800 */
[C---:B------:R-:W-:Y:S03]  /*120f0*/  HMMA.16816.F32.BF16 R152, R8.reuse, R18, R152 ;  /* 0x000000120898723c */ /* 0x040fe60000041898 */
[----:B------:R-:W3:Y:S05]  /*12100*/  MUFU.EX2 R175, R2 ;  /* 0x0000000200af7308 */ /* 0x000eea0000000800 */
[C---:B--2---:R-:W-:Y:S08]  /*12110*/  HMMA.16816.F32.BF16 R140, R8.reuse, R12, R140 ;  /* 0x0000000c088c723c */ /* 0x044ff0000004188c */
[C---:B------:R-:W-:Y:S01]  /*12120*/  HMMA.16816.F32.BF16 R136, R8.reuse, R14, R136 ;  /* 0x0000000e0888723c */ /* 0x040fe20000041888 */
[----:B------:R-:W2:Y:S07]  /*12130*/  LDSM.16.MT88.4 R12, [R104+0x800] ;  /* 0x00080000680c783b */ /* 0x000eae0000004200 */
[C---:B------:R-:W-:Y:S08]  /*12140*/  HMMA.16816.F32.BF16 R148, R8.reuse, R28, R148 ;  /* 0x0000001c0894723c */ /* 0x040ff00000041894 */
[----:B------:R-:W-:Y:S01]  /*12150*/  HMMA.16816.F32.BF16 R144, R8, R30, R144 ;  /* 0x0000001e0890723c */ /* 0x000fe20000041890 */
[----:B------:R-:W-:-:S02]  /*12160*/  F2FP.BF16.F32.PACK_AB R8, R187, R189 ;  /* 0x000000bdbb08723e */ /* 0x000fc400000010ff */
[----:B-1----:R-:W-:Y:S02]  /*12170*/  F2FP.BF16.F32.PACK_AB R9, R180, R174 ;  /* 0x000000aeb409723e */ /* 0x002fe400000010ff */
[----:B----4-:R-:W-:Y:S02]  /*12180*/  F2FP.BF16.F32.PACK_AB R10, R191, R192 ;  /* 0x000000c0bf0a723e */ /* 0x010fe400000010ff */
[----:B---3--:R-:W-:Y:S01]  /*12190*/  F2FP.BF16.F32.PACK_AB R11, R175, R179 ;  /* 0x000000b3af0b723e */ /* 0x008fe200000010ff */
[-CC-:B------:R-:W-:Y:S01]  /*121a0*/  FFMA.FTZ R2, R39, R0.reuse, -R5.reuse ;  /* 0x0000000027027223 */ /* 0x180fe20000010805 */
[-C--:B------:R-:W-:Y:S01]  /*121b0*/  FFMA.FTZ R4, R45, R0.reuse, -R5 ;  /* 0x000000002d047223 */ /* 0x080fe20000010805 */
[-C--:B------:R-:W-:Y:S01]  /*121c0*/  FFMA.FTZ R6, R50, R0.reuse, -R3 ;  /* 0x0000000032067223 */ /* 0x080fe20000010803 */
[----:B------:R-:W-:Y:S03]  /*121d0*/  LDSM.16.MT88.4 R36, [R84+0xb000] ;  /* 0x00b000005424783b */ /* 0x000fe60000004200 */
[C---:B------:R-:W-:Y:S01]  /*121e0*/  HMMA.16816.F32.BF16 R28, R8.reuse, R24, R156 ;  /* 0x00000018081c723c */ /* 0x040fe2000004189c */
[----:B------:R1:W-:Y:S07]  /*121f0*/  MUFU.EX2 R172, R2 ;  /* 0x0000000200ac7308 */ /* 0x0003ee0000000800 */
[----:B------:R-:W-:Y:S01]  /*12200*/  HMMA.16816.F32.BF16 R152, R8, R26, R152 ;  /* 0x0000001a0898723c */ /* 0x000fe20000041898 */
[----:B------:R-:W3:Y:S01]  /*12210*/  LDSM.16.MT88.4 R24, [R168+0xb000] ;  /* 0x00b00000a818783b */ /* 0x000ee20000004200 */
[----:B------:R4:W5:Y:S01]  /*12220*/  MUFU.EX2 R171, R4 ;  /* 0x0000000400ab7308 */ /* 0x0009620000000800 */
[----:B-1----:R-:W-:-:S04]  /*12230*/  FFMA.FTZ R2, R46, R0, -R5 ;  /* 0x000000002e027223 */ /* 0x002fc80000010805 */
[----:B------:R1:W-:Y:S01]  /*12240*/  MUFU.EX2 R173, R2 ;  /* 0x0000000200ad7308 */ /* 0x0003e20000000800 */
[----:B------:R-:W-:Y:S01]  /*12250*/  HMMA.16816.F32.BF16 R16, R8, R32, R164 ;  /* 0x000000200810723c */ /* 0x000fe200000418a4 */
[----:B----4-:R-:W-:-:S04]  /*12260*/  FFMA.FTZ R4, R44, R0, -R5 ;  /* 0x000000002c047223 */ /* 0x010fc80000010805 */
[----:B------:R4:W-:Y:S01]  /*12270*/  MUFU.EX2 R167, R4 ;  /* 0x0000000400a77308 */ /* 0x0009e20000000800 */
[----:B-1----:R-:W-:-:S04]  /*12280*/  FFMA.FTZ R2, R49, R0, -R3 ;  /* 0x0000000031027223 */ /* 0x002fc80000010803 */
[----:B------:R1:W-:Y:S01]  /*12290*/  MUFU.EX2 R165, R2 ;  /* 0x0000000200a57308 */ /* 0x0003e20000000800 */
[----:B------:R-:W-:Y:S01]  /*122a0*/  HMMA.16816.F32.BF16 R32, R8, R34, R160 ;  /* 0x000000220820723c */ /* 0x000fe200000418a0 */
[-CC-:B----4-:R-:W-:Y:S02]  /*122b0*/  FFMA.FTZ R4, R48, R0.reuse, -R3.reuse ;  /* 0x0000000030047223 */ /* 0x190fe40000010803 */
[----:B------:R-:W4:Y:S04]  /*122c0*/  MUFU.EX2 R164, R6 ;  /* 0x0000000600a47308 */ /* 0x000f280000000800 */
[----:B------:R-:W-:Y:S01]  /*122d0*/  MUFU.EX2 R166, R4 ;  /* 0x0000000400a67308 */ /* 0x000fe20000000800 */
[----:B-1----:R-:W-:-:S04]  /*122e0*/  FFMA.FTZ R2, R47, R0, -R3 ;  /* 0x000000002f027223 */ /* 0x002fc80000010803 */
[----:B------:R-:W1:Y:S01]  /*122f0*/  MUFU.EX2 R163, R2 ;  /* 0x0000000200a37308 */ /* 0x000e620000000800 */
[C---:B--2---:R-:W-:Y:S08]  /*12300*/  HMMA.16816.F32.BF16 R56, R8.reuse, R12, R140 ;  /* 0x0000000c0838723c */ /* 0x044ff0000004188c */
[C---:B------:R-:W-:Y:S01]  /*12310*/  HMMA.16816.F32.BF16 R136, R8.reuse, R14, R136 ;  /* 0x0000000e0888723c */ /* 0x040fe20000041888 */
[----:B------:R-:W2:Y:S07]  /*12320*/  LDSM.16.MT88.4 R12, [R104+0x1000] ;  /* 0x00100000680c783b */ /* 0x000eae0000004200 */
[C---:B------:R-:W-:Y:S08]  /*12330*/  HMMA.16816.F32.BF16 R52, R8.reuse, R40, R148 ;  /* 0x000000280834723c */ /* 0x040ff00000041894 */
[----:B------:R-:W-:Y:S01]  /*12340*/  HMMA.16816.F32.BF16 R64, R8, R42, R144 ;  /* 0x0000002a0840723c */ /* 0x000fe20000041890 */
[----:B------:R-:W2:Y:S01]  /*12350*/  LDSM.16.MT88.4 R40, [R20+0x1000] ;  /* 0x001000001428783b */ /* 0x000ea20000004200 */
[----:B-----5:R-:W-:-:S02]  /*12360*/  F2FP.BF16.F32.PACK_AB R8, R171, R172 ;  /* 0x000000acab08723e */ /* 0x020fc400000010ff */
[----:B----4-:R-:W-:Y:S02]  /*12370*/  F2FP.BF16.F32.PACK_AB R9, R164, R165 ;  /* 0x000000a5a409723e */ /* 0x010fe400000010ff */
[----:B------:R-:W-:Y:S02]  /*12380*/  F2FP.BF16.F32.PACK_AB R10, R167, R173 ;  /* 0x000000ada70a723e */ /* 0x000fe400000010ff */
[----:B-1----:R-:W-:Y:S01]  /*12390*/  F2FP.BF16.F32.PACK_AB R11, R163, R166 ;  /* 0x000000a6a30b723e */ /* 0x002fe200000010ff */
[----:B------:R-:W-:-:S06]  /*123a0*/  FFMA.FTZ R2, R60, R0, -R5 ;  /* 0x000000003c027223 */ /* 0x000fcc0000010805 */
[C---:B---3--:R-:W-:Y:S01]  /*123b0*/  HMMA.16816.F32.BF16 R48, R8.reuse, R24, R16 ;  /* 0x000000180830723c */ /* 0x048fe20000041810 */
[----:B------:R1:W-:Y:S01]  /*123c0*/  MUFU.EX2 R160, R2 ;  /* 0x0000000200a07308 */ /* 0x0003e20000000800 */
[-CC-:B------:R-:W-:Y:S01]  /*123d0*/  FFMA.FTZ R4, R61, R0.reuse, -R5.reuse ;  /* 0x000000003d047223 */ /* 0x180fe20000010805 */
[----:B------:R-:W-:Y:S05]  /*123e0*/  LDSM.16.MT88.4 R16, [R84+0xb800] ;  /* 0x00b800005410783b */ /* 0x000fea0000004200 */
[----:B------:R-:W-:Y:S01]  /*123f0*/  HMMA.16816.F32.BF16 R32, R8, R26, R32 ;  /* 0x0000001a0820723c */ /* 0x000fe20000041820 */
[----:B------:R-:W3:Y:S01]  /*12400*/  LDSM.16.MT88.4 R24, [R168+0xb800] ;  /* 0x00b80000a818783b */ /* 0x000ee20000004200 */
[----:B------:R4:W5:Y:S01]  /*12410*/  MUFU.EX2 R159, R4 ;  /* 0x00000004009f7308 */ /* 0x0009620000000800 */
[----:B-1----:R-:W-:-:S04]  /*12420*/  FFMA.FTZ R2, R62, R0, -R5 ;  /* 0x000000003e027223 */ /* 0x002fc80000010805 */
[----:B------:R1:W-:Y:S01]  /*12430*/  MUFU.EX2 R162, R2 ;  /* 0x0000000200a27308 */ /* 0x0003e20000000800 */
[-C--:B----4-:R-:W-:Y:S01]  /*12440*/  FFMA.FTZ R4, R63, R0.reuse, -R5 ;  /* 0x000000003f047223 */ /* 0x090fe20000010805 */
[-CC-:B------:R-:W-:Y:S01]  /*12450*/  FFMA.FTZ R6, R68, R0.reuse, -R3.reuse ;  /* 0x0000000044067223 */ /* 0x180fe20000010803 */
[----:B------:R-:W-:Y:S01]  /*12460*/  HMMA.16816.F32.BF16 R28, R8, R36, R28 ;  /* 0x00000024081c723c */ /* 0x000fe2000004181c */
[----:B------:R-:W4:Y:S01]  /*12470*/  LDSM.16.MT88.4 R60, [R20+0x1800] ;  /* 0x00180000143c783b */ /* 0x000f220000004200 */
[----:B------:R5:W-:Y:S01]  /*12480*/  MUFU.EX2 R161, R4 ;  /* 0x0000000400a17308 */ /* 0x000be20000000800 */
[----:B-1----:R-:W-:-:S04]  /*12490*/  FFMA.FTZ R2, R70, R0, -R3 ;  /* 0x0000000046027223 */ /* 0x002fc80000010803 */
[----:B------:R1:W-:Y:S01]  /*124a0*/  MUFU.EX2 R157, R2 ;  /* 0x00000002009d7308 */ /* 0x0003e20000000800 */
[----:B------:R-:W-:Y:S01]  /*124b0*/  HMMA.16816.F32.BF16 R36, R8, R38, R152 ;  /* 0x000000260824723c */ /* 0x000fe20000041898 */
[-CC-:B-----5:R-:W-:Y:S02]  /*124c0*/  FFMA.FTZ R4, R69, R0.reuse, -R3.reuse ;  /* 0x0000000045047223 */ /* 0x1a0fe40000010803 */
[----:B------:R-:W5:Y:S04]  /*124d0*/  MUFU.EX2 R155, R6 ;  /* 0x00000006009b7308 */ /* 0x000f680000000800 */
[----:B------:R-:W-:Y:S01]  /*124e0*/  MUFU.EX2 R158, R4 ;  /* 0x00000004009e7308 */ /* 0x000fe20000000800 */
[----:B-1----:R-:W-:-:S04]  /*124f0*/  FFMA.FTZ R2, R71, R0, -R3 ;  /* 0x0000000047027223 */ /* 0x002fc80000010803 */
[----:B------:R-:W1:Y:S01]  /*12500*/  MUFU.EX2 R156, R2 ;  /* 0x00000002009c7308 */ /* 0x000e620000000800 */
[C---:B--2---:R-:W-:Y:S08]  /*12510*/  HMMA.16816.F32.BF16 R56, R8.reuse, R12, R56 ;  /* 0x0000000c0838723c */ /* 0x044ff00000041838 */
[C---:B------:R-:W-:Y:S08]  /*12520*/  HMMA.16816.F32.BF16 R52, R8.reuse, R40, R52 ;  /* 0x000000280834723c */ /* 0x040ff00000041834 */
[C---:B------:R-:W-:Y:S01]  /*12530*/  HMMA.16816.F32.BF16 R64, R8.reuse, R42, R64 ;  /* 0x0000002a0840723c */ /* 0x040fe20000041840 */
[----:B------:R-:W2:Y:S07]  /*12540*/  LDSM.16.MT88.4 R40, [R104+0x1800] ;  /* 0x001800006828783b */ /* 0x000eae0000004200 */
[----:B------:R-:W-:Y:S01]  /*12550*/  HMMA.16816.F32.BF16 R12, R8, R14, R136 ;  /* 0x0000000e080c723c */ /* 0x000fe20000041888 */
[----:B------:R-:W-:-:S02]  /*12560*/  F2FP.BF16.F32.PACK_AB R8, R159, R160 ;  /* 0x000000a09f08723e */ /* 0x000fc400000010ff */
[----:B-----5:R-:W-:Y:S02]  /*12570*/  F2FP.BF16.F32.PACK_AB R9, R155, R157 ;  /* 0x0000009d9b09723e */ /* 0x020fe400000010ff */
[----:B------:R-:W-:Y:S02]  /*12580*/  F2FP.BF16.F32.PACK_AB R10, R161, R162 ;  /* 0x000000a2a10a723e */ /* 0x000fe400000010ff */
[----:B-1----:R-:W-:Y:S01]  /*12590*/  F2FP.BF16.F32.PACK_AB R11, R156, R158 ;  /* 0x0000009e9c0b723e */ /* 0x002fe200000010ff */
[----:B------:R-:W-:-:S06]  /*125a0*/  FFMA.FTZ R2, R72, R0, -R5 ;  /* 0x0000000048027223 */ /* 0x000fcc0000010805 */
[----:B---3--:R-:W-:Y:S01]  /*125b0*/  HMMA.16816.F32.BF16 R48, R8, R24, R48 ;  /* 0x000000180830723c */ /* 0x008fe20000041830 */
[----:B------:R1:W-:Y:S01]  /*125c0*/  MUFU.EX2 R151, R2 ;  /* 0x0000000200977308 */ /* 0x0003e20000000800 */
[----:B------:R-:W-:-:S06]  /*125d0*/  FFMA.FTZ R4, R74, R0, -R5 ;  /* 0x000000004a047223 */ /* 0x000fcc0000010805 */
[----:B------:R-:W-:Y:S01]  /*125e0*/  HMMA.16816.F32.BF16 R44, R8, R26, R32 ;  /* 0x0000001a082c723c */ /* 0x000fe20000041820 */
[----:B------:R-:W3:Y:S01]  /*125f0*/  LDSM.16.MT88.4 R24, [R168+0xc000] ;  /* 0x00c00000a818783b */ /* 0x000ee20000004200 */
[----:B------:R5:W2:Y:S01]  /*12600*/  MUFU.EX2 R152, R4 ;  /* 0x0000000400987308 */ /* 0x000aa20000000800 */
[----:B-1----:R-:W-:-:S05]  /*12610*/  FFMA.FTZ R2, R75, R0, -R5 ;  /* 0x000000004b027223 */ /* 0x002fca0000010805 */
[----:B------:R-:W-:Y:S01]  /*12620*/  HMMA.16816.F32.BF16 R32, R8, R16, R28 ;  /* 0x000000100820723c */ /* 0x000fe2000004181c */
[----:B------:R-:W1:Y:S01]  /*12630*/  LDSM.16.MT88.4 R28, [R84+0xc000] ;  /* 0x00c00000541c783b */ /* 0x000e620000004200 */
[----:B------:R4:W-:Y:S01]  /*12640*/  MUFU.EX2 R154, R2 ;  /* 0x00000002009a7308 */ /* 0x0009e20000000800 */
[-C--:B-----5:R-:W-:Y:S01]  /*12650*/  FFMA.FTZ R4, R73, R0.reuse, -R5 ;  /* 0x0000000049047223 */ /* 0x0a0fe20000010805 */
[----:B------:R-:W-:-:S03]  /*12660*/  FFMA.FTZ R6, R83, R0, -R3 ;  /* 0x0000000053067223 */ /* 0x000fc60000010803 */
[----:B------:R5:W-:Y:S01]  /*12670*/  MUFU.EX2 R153, R4 ;  /* 0x0000000400997308 */ /* 0x000be20000000800 */
[----:B----4-:R-:W-:-:S04]  /*12680*/  FFMA.FTZ R2, R82, R0, -R3 ;  /* 0x0000000052027223 */ /* 0x010fc80000010803 */
[----:B------:R4:W-:Y:S01]  /*12690*/  MUFU.EX2 R147, R2 ;  /* 0x0000000200937308 */ /* 0x0009e20000000800 */
[----:B-----5:R-:W-:-:S03]  /*126a0*/  FFMA.FTZ R4, R81, R0, -R3 ;  /* 0x0000000051047223 */ /* 0x020fc60000010803 */
[----:B------:R-:W5:Y:S01]  /*126b0*/  MUFU.EX2 R148, R6 ;  /* 0x0000000600947308 */ /* 0x000f620000000800 */
[C---:B------:R-:W-:Y:S01]  /*126c0*/  HMMA.16816.F32.BF16 R76, R8.reuse, R18, R36 ;  /* 0x00000012084c723c */ /* 0x040fe20000041824 */
[----:B------:R-:W-:Y:S02]  /*126d0*/  LDSM.16.MT88.4 R16, [R104+0x2000] ;  /* 0x002000006810783b */ /* 0x000fe40000004200 */
[----:B------:R2:W-:Y:S02]  /*126e0*/  MUFU.EX2 R149, R4 ;  /* 0x0000000400957308 */ /* 0x0005e40000000800 */
[----:B------:R-:W-:Y:S01]  /*126f0*/  LDSM.16.MT88.4 R36, [R84+0xc800] ;  /* 0x00c800005424783b */ /* 0x000fe20000004200 */
[-C--:B----4-:R-:W-:Y:S02]  /*12700*/  FFMA.FTZ R2, R80, R0.reuse, -R3 ;  /* 0x0000000050027223 */ /* 0x090fe40000010803 */
[C---:B------:R-:W-:Y:S01]  /*12710*/  HMMA.16816.F32.BF16 R72, R8.reuse, R60, R52 ;  /* 0x0000003c0848723c */ /* 0x040fe20000041834 */
[----:B------:R-:W4:Y:S01]  /*12720*/  LDSM.16.MT88.4 R52, [R20+0x2000] ;  /* 0x002000001434783b */ /* 0x000f220000004200 */
[----:B------:R3:W1:Y:S06]  /*12730*/  MUFU.EX2 R150, R2 ;  /* 0x0000000200967308 */ /* 0x00066c0000000800 */
[----:B------:R-:W-:Y:S01]  /*12740*/  HMMA.16816.F32.BF16 R68, R8, R62, R64 ;  /* 0x0000003e0844723c */ /* 0x000fe20000041840 */
[----:B--2---:R-:W-:-:S07]  /*12750*/  FFMA.FTZ R4, R86, R0, -R5 ;  /* 0x0000000056047223 */ /* 0x004fce0000010805 */
[C---:B------:R-:W-:Y:S01]  /*12760*/  HMMA.16816.F32.BF16 R12, R8.reuse, R42, R12 ;  /* 0x0000002a080c723c */ /* 0x040fe2000004180c */
[-C--:B---3--:R-:W-:Y:S01]  /*12770*/  FFMA.FTZ R2, R85, R0.reuse, -R5 ;  /* 0x0000000055027223 */ /* 0x088fe20000010805 */
[----:B------:R-:W-:Y:S01]  /*12780*/  FFMA.FTZ R6, R105, R0, -R3 ;  /* 0x0000000069067223 */ /* 0x000fe20000010803 */
[----:B------:R-:W-:Y:S02]  /*12790*/  LDSM.16.MT88.4 R64, [R20+0x2800] ;  /* 0x002800001440783b */ /* 0x000fe40000004200 */
[----:B------:R2:W-:Y:S03]  /*127a0*/  MUFU.EX2 R23, R2 ;  /* 0x0000000200177308 */ /* 0x0005e60000000800 */
[----:B------:R-:W-:Y:S01]  /*127b0*/  HMMA.16816.F32.BF16 R60, R8, R40, R56 ;  /* 0x00000028083c723c */ /* 0x000fe20000041838 */
[----:B------:R-:W-:Y:S02]  /*127c0*/  F2FP.BF16.F32.PACK_AB R8, R152, R151 ;  /* 0x000000979808723e */ /* 0x000fe400000010ff */
[----:B-----5:R-:W-:-:S02]  /*127d0*/  F2FP.BF16.F32.PACK_AB R9, R148, R147 ;  /* 0x000000939409723e */ /* 0x020fc400000010ff */
[----:B------:R-:W-:Y:S02]  /*127e0*/  F2FP.BF16.F32.PACK_AB R10, R153, R154 ;  /* 0x0000009a990a723e */ /* 0x000fe400000010ff */
[----:B-1----:R-:W-:Y:S01]  /*127f0*/  F2FP.BF16.F32.PACK_AB R11, R150, R149 ;  /* 0x00000095960b723e */ /* 0x002fe200000010ff */
[-CC-:B--2---:R-:W-:Y:S01]  /*12800*/  FFMA.FTZ R2, R87, R0.reuse, -R5.reuse ;  /* 0x0000000057027223 */ /* 0x184fe20000010805 */
[----:B------:R1:W2:Y:S05]  /*12810*/  MUFU.EX2 R145, R4 ;  /* 0x0000000400917308 */ /* 0x0002aa0000000800 */
[C---:B------:R-:W-:Y:S01]  /*12820*/  HMMA.16816.F32.BF16 R56, R8.reuse, R24, R48 ;  /* 0x000000180838723c */ /* 0x040fe20000041830 */
[----:B------:R3:W-:Y:S07]  /*12830*/  MUFU.EX2 R144, R2 ;  /* 0x0000000200907308 */ /* 0x0007ee0000000800 */
[----:B------:R-:W-:Y:S01]  /*12840*/  HMMA.16816.F32.BF16 R48, R8, R26, R44 ;  /* 0x0000001a0830723c */ /* 0x000fe2000004182c */
[----:B------:R-:W5:Y:S01]  /*12850*/  LDSM.16.MT88.4 R24, [R168+0xc800] ;  /* 0x00c80000a818783b */ /* 0x000f620000004200 */
[-C--:B-1----:R-:W-:Y:S01]  /*12860*/  FFMA.FTZ R4, R89, R0.reuse, -R5 ;  /* 0x0000000059047223 */ /* 0x082fe20000010805 */
[----:B---3--:R-:W-:-:S03]  /*12870*/  FFMA.FTZ R2, R107, R0, -R3 ;  /* 0x000000006b027223 */ /* 0x008fc60000010803 */
[----:B------:R1:W-:Y:S04]  /*12880*/  MUFU.EX2 R146, R4 ;  /* 0x0000000400927308 */ /* 0x0003e80000000800 */
[----:B------:R3:W-:Y:S01]  /*12890*/  MUFU.EX2 R141, R2 ;  /* 0x00000002008d7308 */ /* 0x0007e20000000800 */
[----:B------:R-:W-:Y:S03]  /*128a0*/  HMMA.16816.F32.BF16 R32, R8, R28, R32 ;  /* 0x0000001c0820723c */ /* 0x000fe60000041820 */
[----:B------:R-:W2:Y:S01]  /*128b0*/  MUFU.EX2 R140, R6 ;  /* 0x00000006008c7308 */ /* 0x000ea20000000800 */
[-CC-:B-1----:R-:W-:Y:S01]  /*128c0*/  FFMA.FTZ R4, R91, R0.reuse, -R3.reuse ;  /* 0x000000005b047223 */ /* 0x182fe20000010803 */
[----:B---3--:R-:W-:-:S03]  /*128d0*/  FFMA.FTZ R2, R106, R0, -R3 ;  /* 0x000000006a027223 */ /* 0x008fc60000010803 */
[----:B------:R-:W-:Y:S01]  /*128e0*/  MUFU.EX2 R143, R4 ;  /* 0x00000004008f7308 */ /* 0x000fe20000000800 */
[C---:B------:R-:W-:Y:S03]  /*128f0*/  HMMA.16816.F32.BF16 R40, R8.reuse, R30, R76 ;  /* 0x0000001e0828723c */ /* 0x040fe6000004184c */
[----:B------:R-:W1:Y:S05]  /*12900*/  MUFU.EX2 R142, R2 ;  /* 0x00000002008e7308 */ /* 0x000e6a0000000800 */
[C---:B----4-:R-:W-:Y:S08]  /*12910*/  HMMA.16816.F32.BF16 R44, R8.reuse, R52, R72 ;  /* 0x00000034082c723c */ /* 0x050ff00000041848 */
[C---:B------:R-:W-:Y:S08]  /*12920*/  HMMA.16816.F32.BF16 R68, R8.reuse, R54, R68 ;  /* 0x000000360844723c */ /* 0x040ff00000041844 */
[C---:B------:R-:W-:Y:S08]  /*12930*/  HMMA.16816.F32.BF16 R60, R8.reuse, R16, R60 ;  /* 0x00000010083c723c */ /* 0x040ff0000004183c */
[----:B------:R-:W-:Y:S01]  /*12940*/  HMMA.16816.F32.BF16 R12, R8, R18, R12 ;  /* 0x00000012080c723c */ /* 0x000fe2000004180c */
[----:B------:R-:W3:Y:S01]  /*12950*/  LDSM.16.MT88.4 R16, [R104+0x2800] ;  /* 0x002800006810783b */ /* 0x000ee20000004200 */
[----:B--2---:R-:W-:-:S02]  /*12960*/  F2FP.BF16.F32.PACK_AB R8, R145, R23 ;  /* 0x000000179108723e */ /* 0x004fc400000010ff */
[----:B------:R-:W-:Y:S02]  /*12970*/  F2FP.BF16.F32.PACK_AB R9, R140, R141 ;  /* 0x0000008d8c09723e */ /* 0x000fe400000010ff */
[----:B------:R-:W-:Y:S02]  /*12980*/  F2FP.BF16.F32.PACK_AB R10, R146, R144 ;  /* 0x00000090920a723e */ /* 0x000fe400000010ff */
[----:B-1----:R-:W-:Y:S01]  /*12990*/  F2FP.BF16.F32.PACK_AB R11, R142, R143 ;  /* 0x0000008f8e0b723e */ /* 0x002fe200000010ff */
[----:B------:R-:W-:Y:S01]  /*129a0*/  FFMA.FTZ R2, R110, R0, -R5 ;  /* 0x000000006e027223 */ /* 0x000fe20000010805 */
[----:B------:R-:W-:-:S05]  /*129b0*/  IMAD.MOV.U32 R125, RZ, RZ, R132 ;  /* 0x000000ffff7d7224 */ /* 0x000fca00078e0084 */
[----:B------:R-:W-:Y:S01]  /*129c0*/  HMMA.16816.F32.BF16 R28, R8, R36, R32 ;  /* 0x00000024081c723c */ /* 0x000fe20000041820 */
[----:B------:R1:W-:Y:S01]  /*129d0*/  MUFU.EX2 R132, R2 ;  /* 0x0000000200847308 */ /* 0x0003e20000000800 */
[----:B------:R-:W-:-:S06]  /*129e0*/  FFMA.FTZ R4, R109, R0, -R5 ;  /* 0x000000006d047223 */ /* 0x000fcc0000010805 */
[C---:B------:R-:W-:Y:S01]  /*129f0*/  HMMA.16816.F32.BF16 R80, R8.reuse, R38, R40 ;  /* 0x000000260850723c */ /* 0x040fe20000041828 */
[----:B------:R-:W2:Y:S01]  /*12a00*/  LDSM.16.MT88.4 R36, [R84+0xd000] ;  /* 0x00d000005424783b */ /* 0x000ea20000004200 */
[----:B------:R4:W3:Y:S01]  /*12a10*/  MUFU.EX2 R137, R4 ;  /* 0x0000000400897308 */ /* 0x0008e20000000800 */
[----:B------:R-:W-:Y:S02]  /*12a20*/  IMAD.MOV.U32 R124, RZ, RZ, R130 ;  /* 0x000000ffff7c7224 */ /* 0x000fe400078e0082 */
[----:B------:R-:W-:Y:S01]  /*12a30*/  LDSM.16.MT88.4 R40, [R104+0x3000] ;  /* 0x003000006828783b */ /* 0x000fe20000004200 */
[-CC-:B-1----:R-:W-:Y:S02]  /*12a40*/  FFMA.FTZ R2, R111, R0.reuse, -R5.reuse ;  /* 0x000000006f027223 */ /* 0x182fe40000010805 */
[C---:B-----5:R-:W-:Y:S02]  /*12a50*/  HMMA.16816.F32.BF16 R56, R8.reuse, R24, R56 ;  /* 0x000000180838723c */ /* 0x060fe40000041838 */
[----:B------:R1:W-:Y:S06]  /*12a60*/  MUFU.EX2 R139, R2 ;  /* 0x00000002008b7308 */ /* 0x0003ec0000000800 */
[----:B------:R-:W-:Y:S01]  /*12a70*/  HMMA.16816.F32.BF16 R52, R8, R26, R48 ;  /* 0x0000001a0834723c */ /* 0x000fe20000041830 */
[-C--:B----4-:R-:W-:Y:S01]  /*12a80*/  FFMA.FTZ R4, R108, R0.reuse, -R5 ;  /* 0x000000006c047223 */ /* 0x090fe20000010805 */
[----:B------:R-:W4:Y:S01]  /*12a90*/  LDSM.16.MT88.4 R24, [R168+0xd000] ;  /* 0x00d00000a818783b */ /* 0x000f220000004200 */
[----:B------:R-:W-:-:S03]  /*12aa0*/  FFMA.FTZ R6, R178, R0, -R3 ;  /* 0x00000000b2067223 */ /* 0x000fc60000010803 */
[----:B------:R-:W5:Y:S01]  /*12ab0*/  LDSM.16.MT88.4 R48, [R20+0x3000] ;  /* 0x003000001430783b */ /* 0x000f620000004200 */
[----:B-1----:R-:W-:Y:S01]  /*12ac0*/  FFMA.FTZ R2, R177, R0, -R3 ;  /* 0x00000000b1027223 */ /* 0x002fe20000010803 */
[----:B------:R1:W-:Y:S04]  /*12ad0*/  MUFU.EX2 R138, R4 ;  /* 0x00000004008a7308 */ /* 0x0003e80000000800 */
[----:B------:R3:W-:Y:S01]  /*12ae0*/  MUFU.EX2 R130, R2 ;  /* 0x0000000200827308 */ /* 0x0007e20000000800 */
[----:B------:R-:W-:-:S03]  /*12af0*/  IMAD.MOV.U32 R91, RZ, RZ, R131 ;  /* 0x000000ffff5b7224 */ /* 0x000fc600078e0083 */
[----:B------:R-:W2:Y:S01]  /*12b00*/  MUFU.EX2 R131, R6 ;  /* 0x0000000600837308 */ /* 0x000ea20000000800 */
[-CC-:B-1----:R-:W-:Y:S01]  /*12b10*/  FFMA.FTZ R4, R176, R0.reuse, -R3.reuse ;  /* 0x00000000b0047223 */ /* 0x182fe20000010803 */
[----:B---3--:R-:W-:-:S03]  /*12b20*/  FFMA.FTZ R2, R133, R0, -R3 ;  /* 0x0000000085027223 */ /* 0x008fc60000010803 */
[----:B------:R-:W-:Y:S04]  /*12b30*/  MUFU.EX2 R136, R4 ;  /* 0x0000000400887308 */ /* 0x000fe80000000800 */
[----:B------:R1:W3:Y:S01]  /*12b40*/  MUFU.EX2 R133, R2 ;  /* 0x0000000200857308 */ /* 0x0002e20000000800 */
[C---:B------:R-:W-:Y:S08]  /*12b50*/  HMMA.16816.F32.BF16 R76, R8.reuse, R64, R44 ;  /* 0x00000040084c723c */ /* 0x040ff0000004182c */
[----:B------:R-:W-:Y:S01]  /*12b60*/  HMMA.16816.F32.BF16 R72, R8, R66, R68 ;  /* 0x000000420848723c */ /* 0x000fe20000041844 */
[----:B------:R-:W-:Y:S01]  /*12b70*/  LDSM.16.MT88.4 R68, [R20+0x3800] ;  /* 0x003800001444783b */ /* 0x000fe20000004200 */
[----:B-1----:R-:W-:-:S06]  /*12b80*/  FFMA.FTZ R2, R188, R0, -R5 ;  /* 0x00000000bc027223 */ /* 0x002fcc0000010805 */
[----:B------:R-:W-:Y:S01]  /*12b90*/  HMMA.16816.F32.BF16 R64, R8, R16, R60 ;  /* 0x000000100840723c */ /* 0x000fe2000004183c */
[----:B------:R1:W-:Y:S01]  /*12ba0*/  MUFU.EX2 R127, R2 ;  /* 0x00000002007f7308 */ /* 0x0003e20000000800 */
[----:B------:R-:W-:-:S06]  /*12bb0*/  FFMA.FTZ R4, R183, R0, -R5 ;  /* 0x00000000b7047223 */ /* 0x000fcc0000010805 */
[----:B------:R-:W-:Y:S01]  /*12bc0*/  HMMA.16816.F32.BF16 R44, R8, R18, R12 ;  /* 0x00000012082c723c */ /* 0x000fe2000004180c */
[----:B------:R-:W-:Y:S01]  /*12bd0*/  F2FP.BF16.F32.PACK_AB R8, R137, R132 ;  /* 0x000000848908723e */ /* 0x000fe200000010ff */
[----:B------:R-:W5:Y:S01]  /*12be0*/  LDSM.16.MT88.4 R12, [R84+0xd800] ;  /* 0x00d80000540c783b */ /* 0x000f620000004200 */
[----:B--2---:R-:W-:Y:S02]  /*12bf0*/  F2FP.BF16.F32.PACK_AB R9, R131, R130 ;  /* 0x000000828309723e */ /* 0x004fe400000010ff */
[----:B------:R-:W-:Y:S02]  /*12c00*/  F2FP.BF16.F32.PACK_AB R10, R138, R139 ;  /* 0x0000008b8a0a723e */ /* 0x000fe400000010ff */
[----:B---3--:R-:W-:Y:S01]  /*12c10*/  F2FP.BF16.F32.PACK_AB R11, R133, R136 ;  /* 0x00000088850b723e */ /* 0x008fe200000010ff */
[----:B-1----:R-:W-:Y:S01]  /*12c20*/  FFMA.FTZ R2, R184, R0, -R5 ;  /* 0x00000000b8027223 */ /* 0x002fe20000010805 */
[----:B------:R-:W-:Y:S02]  /*12c30*/  IMAD.MOV.U32 R89, RZ, RZ, R119 ;  /* 0x000000ffff597224 */ /* 0x000fe400078e0077 */
[----:B------:R-:W-:Y:S01]  /*12c40*/  IMAD.MOV.U32 R119, RZ, RZ, R129 ;  /* 0x000000ffff777224 */ /* 0x000fe200078e0081 */
[----:B------:R1:W-:Y:S02]  /*12c50*/  MUFU.EX2 R126, R2 ;  /* 0x00000002007e7308 */ /* 0x0003e40000000800 */
[----:B------:R-:W-:Y:S01]  /*12c60*/  HMMA.16816.F32.BF16 R32, R8, R36, R28 ;  /* 0x000000240820723c */ /* 0x000fe2000004181c */
[----:B------:R-:W2:Y:S01]  /*12c70*/  LDSM.16.MT88.4 R28, [R168+0xd800] ;  /* 0x00d80000a81c783b */ /* 0x000ea20000004200 */
[----:B------:R3:W2:Y:S01]  /*12c80*/  MUFU.EX2 R129, R4 ;  /* 0x0000000400817308 */ /* 0x0006a20000000800 */
[----:B------:R-:W-:-:S02]  /*12c90*/  IMAD.MOV.U32 R178, RZ, RZ, R125 ;  /* 0x000000ffffb27224 */ /* 0x000fc400078e007d */
[----:B------:R-:W-:Y:S02]  /*12ca0*/  IMAD.MOV.U32 R85, RZ, RZ, R128 ;  /* 0x000000ffff557224 */ /* 0x000fe400078e0080 */
[-CC-:B------:R-:W-:Y:S01]  /*12cb0*/  FFMA.FTZ R6, R194, R0.reuse, -R3.reuse ;  /* 0x00000000c2067223 */ /* 0x180fe20000010803 */
[-C--:B-1----:R-:W-:Y:S01]  /*12cc0*/  FFMA.FTZ R2, R200, R0.reuse, -R3 ;  /* 0x00000000c8027223 */ /* 0x082fe20000010803 */
[----:B---3--:R-:W-:-:S03]  /*12cd0*/  FFMA.FTZ R4, R190, R0, -R5 ;  /* 0x00000000be047223 */ /* 0x008fc60000010805 */
[----:B------:R1:W-:Y:S04]  /*12ce0*/  MUFU.EX2 R125, R2 ;  /* 0x00000002007d7308 */ /* 0x0003e80000000800 */
[----:B------:R3:W-:Y:S01]  /*12cf0*/  MUFU.EX2 R128, R4 ;  /* 0x0000000400807308 */ /* 0x0007e20000000800 */
[----:B----4-:R-:W-:Y:S01]  /*12d00*/  HMMA.16816.F32.BF16 R60, R8, R24, R56 ;  /* 0x00000018083c723c */ /* 0x010fe20000041838 */
[----:B------:R-:W-:Y:S02]  /*12d10*/  IMAD.MOV.U32 R200, RZ, RZ, R123 ;  /* 0x000000ffffc87224 */ /* 0x000fe400078e007b */
[----:B------:R-:W-:Y:S01]  /*12d20*/  IMAD.MOV.U32 R184, RZ, RZ, R122 ;  /* 0x000000ffffb87224 */ /* 0x000fe200078e007a */
[----:B------:R-:W4:Y:S01]  /*12d30*/  MUFU.EX2 R123, R6 ;  /* 0x00000006007b7308 */ /* 0x000f220000000800 */
[----:B------:R-:W-:-:S02]  /*12d40*/  IMAD.MOV.U32 R177, RZ, RZ, R124 ;  /* 0x000000ffffb17224 */ /* 0x000fc400078e007c */
[-CC-:B-1----:R-:W-:Y:S01]  /*12d50*/  FFMA.FTZ R2, R195, R0.reuse, -R3.reuse ;  /* 0x00000000c3027223 */ /* 0x182fe20000010803 */
[-C--:B---3--:R-:W-:Y:S01]  /*12d60*/  FFMA.FTZ R4, R193, R0.reuse, -R3 ;  /* 0x00000000c1047223 */ /* 0x088fe20000010803 */
[C---:B------:R-:W-:Y:S02]  /*12d70*/  HMMA.16816.F32.BF16 R56, R8.reuse, R26, R52 ;  /* 0x0000001a0838723c */ /* 0x040fe40000041834 */
[----:B------:R1:W-:Y:S04]  /*12d80*/  MUFU.EX2 R122, R2 ;  /* 0x00000002007a7308 */ /* 0x0003e80000000800 */
[----:B------:R3:W3:Y:S02]  /*12d90*/  MUFU.EX2 R124, R4 ;  /* 0x00000004007c7308 */ /* 0x0006e40000000800 */
[C---:B-----5:R-:W-:Y:S08]  /*12da0*/  HMMA.16816.F32.BF16 R16, R8.reuse, R48, R76 ;  /* 0x000000300810723c */ /* 0x060ff0000004184c */
[C---:B------:R-:W-:Y:S08]  /*12db0*/  HMMA.16816.F32.BF16 R72, R8.reuse, R50, R72 ;  /* 0x000000320848723c */ /* 0x040ff00000041848 */
[C---:B------:R-:W-:Y:S08]  /*12dc0*/  HMMA.16816.F32.BF16 R24, R8.reuse, R38, R80 ;  /* 0x000000260818723c */ /* 0x040ff00000041850 */
[C---:B------:R-:W-:Y:S01]  /*12dd0*/  HMMA.16816.F32.BF16 R44, R8.reuse, R42, R44 ;  /* 0x0000002a082c723c */ /* 0x040fe2000004182c */
[-C--:B-1----:R-:W-:Y:S01]  /*12de0*/  FFMA.FTZ R2, R202, R0.reuse, -R5 ;  /* 0x00000000ca027223 */ /* 0x082fe20000010805 */
[----:B------:R-:W-:Y:S06]  /*12df0*/  LDSM.16.MT88.4 R36, [R168+0xe000] ;  /* 0x00e00000a824783b */ /* 0x000fec0000004200 */
[----:B------:R-:W-:Y:S01]  /*12e00*/  HMMA.16816.F32.BF16 R48, R8, R40, R64 ;  /* 0x000000280830723c */ /* 0x000fe20000041840 */
[----:B------:R-:W1:Y:S01]  /*12e10*/  LDSM.16.MT88.4 R40, [R104+0x3800] ;  /* 0x003800006828783b */ /* 0x000e620000004200 */
[----:B------:R-:W-:Y:S01]  /*12e20*/  IMAD.MOV.U32 R176, RZ, RZ, R115 ;  /* 0x000000ffffb07224 */ /* 0x000fe200078e0073 */
[----:B--2---:R-:W-:Y:S01]  /*12e30*/  F2FP.BF16.F32.PACK_AB R8, R129, R127 ;  /* 0x0000007f8108723e */ /* 0x004fe200000010ff */
[----:B------:R2:W-:Y:S01]  /*12e40*/  MUFU.EX2 R115, R2 ;  /* 0x0000000200737308 */ /* 0x0005e20000000800 */
[----:B----4-:R-:W-:Y:S01]  /*12e50*/  F2FP.BF16.F32.PACK_AB R9, R123, R125 ;  /* 0x0000007d7b09723e */ /* 0x010fe200000010ff */
[----:B---3--:R-:W-:Y:S01]  /*12e60*/  FFMA.FTZ R4, R201, R0, -R5 ;  /* 0x00000000c9047223 */ /* 0x008fe20000010805 */
[----:B------:R-:W-:-:S02]  /*12e70*/  F2FP.BF16.F32.PACK_AB R10, R128, R126 ;  /* 0x0000007e800a723e */ /* 0x000fc400000010ff */
[----:B------:R-:W-:Y:S01]  /*12e80*/  F2FP.BF16.F32.PACK_AB R11, R122, R124 ;  /* 0x0000007c7a0b723e */ /* 0x000fe200000010ff */
[----:B------:R-:W-:Y:S02]  /*12e90*/  IMAD.MOV.U32 R190, RZ, RZ, R121 ;  /* 0x000000ffffbe7224 */ /* 0x000fe400078e0079 */
[----:B------:R-:W-:Y:S02]  /*12ea0*/  IMAD.MOV.U32 R194, RZ, RZ, R119 ;  /* 0x000000ffffc27224 */ /* 0x000fe400078e0077 */
[----:B------:R3:W4:Y:S01]  /*12eb0*/  MUFU.EX2 R119, R4 ;  /* 0x0000000400777308 */ /* 0x0007220000000800 */
[----:B--2---:R-:W-:Y:S01]  /*12ec0*/  FFMA.FTZ R2, R203, R0, -R5 ;  /* 0x00000000cb027223 */ /* 0x004fe20000010805 */
[----:B------:R-:W-:Y:S01]  /*12ed0*/  HMMA.16816.F32.BF16 R80, R8, R14, R24 ;  /* 0x0000000e0850723c */ /* 0x000fe20000041818 */
[----:B------:R-:W2:Y:S02]  /*12ee0*/  LDSM.16.MT88.4 R24, [R84+0xe000] ;  /* 0x00e000005418783b */ /* 0x000ea40000004200 */
[----:B------:R5:W-:Y:S01]  /*12ef0*/  MUFU.EX2 R121, R2 ;  /* 0x0000000200797308 */ /* 0x000be20000000800 */
[----:B------:R-:W-:-:S02]  /*12f00*/  IMAD.MOV.U32 R183, RZ, RZ, R120 ;  /* 0x000000ffffb77224 */ /* 0x000fc400078e0078 */
[----:B------:R-:W-:Y:S02]  /*12f10*/  IMAD.MOV.U32 R86, RZ, RZ, R112 ;  /* 0x000000ffff567224 */ /* 0x000fe400078e0070 */
[-C--:B---3--:R-:W-:Y:S01]  /*12f20*/  FFMA.FTZ R4, R117, R0.reuse, -R5 ;  /* 0x0000000075047223 */ /* 0x088fe20000010805 */
[----:B------:R-:W-:Y:S01]  /*12f30*/  HMMA.16816.F32.BF16 R76, R8, R68, R16 ;  /* 0x00000044084c723c */ /* 0x000fe20000041810 */
[----:B------:R-:W3:Y:S01]  /*12f40*/  LDSM.16.MT88.4 R16, [R104+0x4000] ;  /* 0x004000006810783b */ /* 0x000ee20000004200 */
[-CC-:B------:R-:W-:Y:S01]  /*12f50*/  FFMA.FTZ R6, R211, R0.reuse, -R3.reuse ;  /* 0x00000000d3067223 */ /* 0x180fe20000010803 */
[----:B------:R4:W-:Y:S01]  /*12f60*/  MUFU.EX2 R120, R4 ;  /* 0x0000000400787308 */ /* 0x0009e20000000800 */
[----:B-----5:R-:W-:-:S04]  /*12f70*/  FFMA.FTZ R2, R210, R0, -R3 ;  /* 0x00000000d2027223 */ /* 0x020fc80000010803 */
[----:B------:R5:W-:Y:S01]  /*12f80*/  MUFU.EX2 R112, R2 ;  /* 0x0000000200707308 */ /* 0x000be20000000800 */
[----:B------:R-:W-:Y:S01]  /*12f90*/  IMAD.MOV.U32 R188, RZ, RZ, R113 ;  /* 0x000000ffffbc7224 */ /* 0x000fe200078e0071 */
[----:B------:R-:W-:Y:S01]  /*12fa0*/  HMMA.16816.F32.BF16 R52, R8, R28, R60 ;  /* 0x0000001c0834723c */ /* 0x000fe2000004183c */
[----:B------:R-:W-:Y:S02]  /*12fb0*/  IMAD.MOV.U32 R87, RZ, RZ, R114 ;  /* 0x000000ffff577224 */ /* 0x000fe400078e0072 */
[-CC-:B----4-:R-:W-:Y:S01]  /*12fc0*/  FFMA.FTZ R4, R209, R0.reuse, -R3.reuse ;  /* 0x00000000d1047223 */ /* 0x190fe20000010803 */
[----:B------:R-:W4:Y:S01]  /*12fd0*/  MUFU.EX2 R114, R6 ;  /* 0x0000000600727308 */ /* 0x000f220000000800 */
[----:B-----5:R-:W-:-:S03]  /*12fe0*/  FFMA.FTZ R2, R208, R0, -R3 ;  /* 0x00000000d0027223 */ /* 0x020fc60000010803 */
[----:B------:R-:W-:Y:S01]  /*12ff0*/  MUFU.EX2 R117, R4 ;  /* 0x0000000400757308 */ /* 0x000fe20000000800 */
[C---:B------:R-:W-:Y:S01]  /*13000*/  HMMA.16816.F32.BF16 R60, R8.reuse, R30, R56 ;  /* 0x0000001e083c723c */ /* 0x040fe20000041838 */
[----:B------:R-:W5:Y:S02]  /*13010*/  LDSM.16.MT88.4 R28, [R20+0x4000] ;  /* 0x00400000141c783b */ /* 0x000f640000004200 */
[----:B------:R1:W2:Y:S05]  /*13020*/  MUFU.EX2 R113, R2 ;  /* 0x0000000200717308 */ /* 0x0002aa0000000800 */
[C---:B------:R-:W-:Y:S08]  /*13030*/  HMMA.16816.F32.BF16 R56, R8.reuse, R12, R32 ;  /* 0x0000000c0838723c */ /* 0x040ff00000041820 */
[C---:B------:R-:W-:Y:S01]  /*13040*/  HMMA.16816.F32.BF16 R64, R8.reuse, R70, R72 ;  /* 0x000000460840723c */ /* 0x040fe20000041848 */
[-CC-:B-1----:R-:W-:Y:S01]  /*13050*/  FFMA.FTZ R2, R213, R0.reuse, -R5.reuse ;  /* 0x00000000d5027223 */ /* 0x182fe20000010805 */
[----:B------:R-:W-:Y:S01]  /*13060*/  FFMA.FTZ R4, R212, R0, -R5 ;  /* 0x00000000d4047223 */ /* 0x000fe20000010805 */
[----:B------:R-:W-:Y:S05]  /*13070*/  LDSM.16.MT88.4 R68, [R20+0x4800] ;  /* 0x004800001444783b */ /* 0x000fea0000004200 */
[C---:B------:R-:W-:Y:S08]  /*13080*/  HMMA.16816.F32.BF16 R32, R8.reuse, R40, R48 ;  /* 0x000000280820723c */ /* 0x040ff00000041830 */
[----:B------:R-:W-:Y:S01]  /*13090*/  HMMA.16816.F32.BF16 R12, R8, R42, R44 ;  /* 0x0000002a080c723c */ /* 0x000fe2000004182c */
[----:B------:R-:W-:-:S02]  /*130a0*/  F2FP.BF16.F32.PACK_AB R8, R119, R115 ;  /* 0x000000737708723e */ /* 0x000fc400000010ff */
[----:B----4-:R-:W-:Y:S02]  /*130b0*/  F2FP.BF16.F32.PACK_AB R9, R114, R112 ;  /* 0x000000707209723e */ /* 0x010fe400000010ff */
[----:B------:R-:W-:Y:S02]  /*130c0*/  F2FP.BF16.F32.PACK_AB R10, R120, R121 ;  /* 0x00000079780a723e */ /* 0x000fe400000010ff */
[----:B--2---:R-:W-:Y:S01]  /*130d0*/  F2FP.BF16.F32.PACK_AB R11, R113, R117 ;  /* 0x00000075710b723e */ /* 0x004fe200000010ff */
[----:B------:R1:W-:Y:S06]  /*130e0*/  MUFU.EX2 R108, R2 ;  /* 0x00000002006c7308 */ /* 0x0003ec0000000800 */
[C---:B------:R-:W-:Y:S01]  /*130f0*/  HMMA.16816.F32.BF16 R40, R8.reuse, R36, R52 ;  /* 0x000000240828723c */ /* 0x040fe20000041834 */
[----:B------:R-:W-:Y:S07]  /*13100*/  LDSM.16.MT88.4 R52, [R84+0xe800] ;  /* 0x00e800005434783b */ /* 0x000fee0000004200 */
[C---:B------:R-:W-:Y:S01]  /*13110*/  HMMA.16816.F32.BF16 R44, R8.reuse, R38, R60 ;  /* 0x00000026082c723c */ /* 0x040fe2000004183c */
[----:B------:R-:W2:Y:S01]  /*13120*/  LDSM.16.MT88.4 R36, [R168+0xe800] ;  /* 0x00e80000a824783b */ /* 0x000ea20000004200 */
[-C--:B-1----:R-:W-:Y:S01]  /*13130*/  FFMA.FTZ R2, R100, R0.reuse, -R5 ;  /* 0x0000000064027223 */ /* 0x082fe20000010805 */
[----:B------:R1:W4:Y:S04]  /*13140*/  MUFU.EX2 R110, R4 ;  /* 0x00000004006e7308 */ /* 0x0003280000000800 */
[----:B------:R5:W-:Y:S01]  /*13150*/  MUFU.EX2 R109, R2 ;  /* 0x00000002006d7308 */ /* 0x000be20000000800 */
[----:B------:R-:W-:Y:S01]  /*13160*/  HMMA.16816.F32.BF16 R48, R8, R24, R56 ;  /* 0x000000180830723c */ /* 0x000fe20000041838 */
[-C--:B------:R-:W-:Y:S01]  /*13170*/  FFMA.FTZ R6, R214, R0.reuse, -R3 ;  /* 0x00000000d6067223 */ /* 0x080fe20000010803 */
[----:B-1----:R-:W-:-:S06]  /*13180*/  FFMA.FTZ R4, R101, R0, -R5 ;  /* 0x0000000065047223 */ /* 0x002fcc0000010805 */
[C---:B---3--:R-:W-:Y:S01]  /*13190*/  HMMA.16816.F32.BF16 R56, R8.reuse, R16, R32 ;  /* 0x000000100838723c */ /* 0x048fe20000041820 */
[-CC-:B-----5:R-:W-:Y:S01]  /*131a0*/  FFMA.FTZ R2, R215, R0.reuse, -R3.reuse ;  /* 0x00000000d7027223 */ /* 0x1a0fe20000010803 */
[----:B------:R1:W-:Y:S06]  /*131b0*/  MUFU.EX2 R111, R4 ;  /* 0x00000004006f7308 */ /* 0x0003ec0000000800 */
[----:B------:R-:W-:Y:S01]  /*131c0*/  HMMA.16816.F32.BF16 R12, R8, R18, R12 ;  /* 0x00000012080c723c */ /* 0x000fe2000004180c */
[----:B------:R-:W3:Y:S01]  /*131d0*/  LDSM.16.MT88.4 R16, [R104+0x4800] ;  /* 0x004800006810783b */ /* 0x000ee20000004200 */
[----:B------:R5:W-:Y:S04]  /*131e0*/  MUFU.EX2 R105, R2 ;  /* 0x0000000200697308 */ /* 0x000be80000000800 */
[----:B------:R-:W2:Y:S01]  /*131f0*/  MUFU.EX2 R22, R6 ;  /* 0x0000000600167308 */ /* 0x000ea20000000800 */
[-CC-:B-1----:R-:W-:Y:S01]  /*13200*/  FFMA.FTZ R4, R102, R0.reuse, -R3.reuse ;  /* 0x0000000066047223 */ /* 0x182fe20000010803 */
[----:B-----5:R-:W-:-:S03]  /*13210*/  FFMA.FTZ R2, R103, R0, -R3 ;  /* 0x0000000067027223 */ /* 0x020fc60000010803 */
[----:B------:R-:W-:Y:S01]  /*13220*/  MUFU.EX2 R106, R4 ;  /* 0x00000004006a7308 */ /* 0x000fe20000000800 */
[C---:B------:R-:W-:Y:S03]  /*13230*/  HMMA.16816.F32.BF16 R24, R8.reuse, R26, R80 ;  /* 0x0000001a0818723c */ /* 0x040fe60000041850 */
[----:B------:R-:W1:Y:S05]  /*13240*/  MUFU.EX2 R107, R2 ;  /* 0x00000002006b7308 */ /* 0x000e6a0000000800 */
[C---:B------:R-:W-:Y:S08]  /*13250*/  HMMA.16816.F32.BF16 R60, R8.reuse, R28, R76 ;  /* 0x0000001c083c723c */ /* 0x040ff0000004184c */
[----:B------:R-:W-:Y:S01]  /*13260*/  HMMA.16816.F32.BF16 R64, R8, R30, R64 ;  /* 0x0000001e0840723c */ /* 0x000fe20000041840 */
[----:B----4-:R-:W-:-:S02]  /*13270*/  F2FP.BF16.F32.PACK_AB R8, R110, R108 ;  /* 0x0000006c6e08723e */ /* 0x010fc400000010ff */
[----:B--2---:R-:W-:Y:S02]  /*13280*/  F2FP.BF16.F32.PACK_AB R9, R22, R105 ;  /* 0x000000691609723e */ /* 0x004fe400000010ff */
[----:B------:R-:W-:Y:S02]  /*13290*/  F2FP.BF16.F32.PACK_AB R10, R111, R109 ;  /* 0x0000006d6f0a723e */ /* 0x000fe400000010ff */
[----:B-1----:R-:W-:Y:S01]  /*132a0*/  F2FP.BF16.F32.PACK_AB R11, R107, R106 ;  /* 0x0000006a6b0b723e */ /* 0x002fe200000010ff */
[----:B------:R-:W-:-:S06]  /*132b0*/  FFMA.FTZ R2, R98, R0, -R5 ;  /* 0x0000000062027223 */ /* 0x000fcc0000010805 */
[C---:B------:R-:W-:Y:S01]  /*132c0*/  HMMA.16816.F32.BF16 R28, R8.reuse, R38, R44 ;  /* 0x00000026081c723c */ /* 0x040fe2000004182c */
[----:B------:R1:W-:Y:S07]  /*132d0*/  MUFU.EX2 R98, R2 ;  /* 0x0000000200627308 */ /* 0x0003ee0000000800 */
[----:B------:R-:W-:Y:S01]  /*132e0*/  HMMA.16816.F32.BF16 R44, R8, R52, R48 ;  /* 0x00000034082c723c */ /* 0x000fe20000041830 */
[----:B------:R-:W-:-:S07]  /*132f0*/  FFMA.FTZ R4, R96, R0, -R5 ;  /* 0x0000000060047223 */ /* 0x000fce0000010805 */
[----:B------:R-:W-:Y:S01]  /*13300*/  HMMA.16816.F32.BF16 R52, R8, R54, R24 ;  /* 0x000000360834723c */ /* 0x000fe20000041818 */
[----:B------:R-:W2:Y:S01]  /*13310*/  LDSM.16.MT88.4 R24, [R168+0xf000] ;  /* 0x00f00000a818783b */ /* 0x000ea20000004200 */
[----:B-1----:R-:W-:-:S06]  /*13320*/  FFMA.FTZ R2, R94, R0, -R5 ;  /* 0x000000005e027223 */ /* 0x002fcc0000010805 */
[C---:B------:R-:W-:Y:S01]  /*13330*/  HMMA.16816.F32.BF16 R32, R8.reuse, R36, R40 ;  /* 0x000000240820723c */ /* 0x040fe20000041828 */
[----:B------:R-:W1:Y:S01]  /*13340*/  LDSM.16.MT88.4 R40, [R84+0xf000] ;  /* 0x00f000005428783b */ /* 0x000e620000004200 */
[----:B------:R4:W5:Y:S03]  /*13350*/  MUFU.EX2 R100, R4 ;  /* 0x0000000400647308 */ /* 0x0009660000000800 */
[----:B------:R-:W-:Y:S01]  /*13360*/  LDSM.16.MT88.4 R36, [R104+0x5000] ;  /* 0x005000006824783b */ /* 0x000fe20000004200 */
[----:B------:R3:W-:Y:S02]  /*13370*/  MUFU.EX2 R102, R2 ;  /* 0x0000000200667308 */ /* 0x0007e40000000800 */
[----:B------:R-:W-:Y:S01]  /*13380*/  HMMA.16816.F32.BF16 R60, R8, R68, R60 ;  /* 0x00000044083c723c */ /* 0x000fe2000004183c */
[----:B------:R-:W-:-:S07]  /*13390*/  FFMA.FTZ R6, R99, R0, -R3 ;  /* 0x0000000063067223 */ /* 0x000fce0000010803 */
[----:B------:R-:W-:Y:S01]  /*133a0*/  HMMA.16816.F32.BF16 R72, R8, R70, R64 ;  /* 0x000000460848723c */ /* 0x000fe20000041840 */
[-C--:B----4-:R-:W-:Y:S01]  /*133b0*/  FFMA.FTZ R4, R92, R0.reuse, -R5 ;  /* 0x000000005c047223 */ /* 0x090fe20000010805 */
[----:B---3--:R-:W-:-:S06]  /*133c0*/  FFMA.FTZ R2, R216, R0, -R3 ;  /* 0x00000000d8027223 */ /* 0x008fcc0000010803 */
[C---:B------:R-:W-:Y:S01]  /*133d0*/  HMMA.16816.F32.BF16 R68, R8.reuse, R16, R56 ;  /* 0x000000100844723c */ /* 0x040fe20000041838 */
[----:B------:R-:W3:Y:S01]  /*133e0*/  LDSM.16.MT88.4 R56, [R20+0x5000] ;  /* 0x005000001438783b */ /* 0x000ee20000004200 */
[----:B------:R4:W2:Y:S04]  /*133f0*/  MUFU.EX2 R103, R4 ;  /* 0x0000000400677308 */ /* 0x0008a80000000800 */
[----:B------:R5:W-:Y:S02]  /*13400*/  MUFU.EX2 R96, R2 ;  /* 0x0000000200607308 */ /* 0x000be40000000800 */
[----:B------:R-:W-:Y:S01]  /*13410*/  HMMA.16816.F32.BF16 R48, R8, R18, R12 ;  /* 0x000000120830723c */ /* 0x000fe2000004180c */
[----:B------:R-:W3:Y:S01]  /*13420*/  LDSM.16.MT88.4 R16, [R84+0xf800] ;  /* 0x00f800005410783b */ /* 0x000ee20000004200 */
[-CC-:B----4-:R-:W-:Y:S01]  /*13430*/  FFMA.FTZ R4, R97, R0.reuse, -R3.reuse ;  /* 0x0000000061047223 */ /* 0x190fe20000010803 */
[----:B-----5:R-:W-:Y:S01]  /*13440*/  FFMA.FTZ R2, R93, R0, -R3 ;  /* 0x000000005d027223 */ /* 0x020fe20000010803 */
[----:B------:R-:W4:Y:S01]  /*13450*/  MUFU.EX2 R97, R6 ;  /* 0x0000000600617308 */ /* 0x000f220000000800 */
[----:B------:R-:W-:Y:S01]  /*13460*/  IMAD.MOV.U32 R193, RZ, RZ, R89 ;  /* 0x000000ffffc17224 */ /* 0x000fe200078e0059 */
[----:B------:R-:W-:Y:S01]  /*13470*/  F2FP.BF16.F32.PACK_AB R8, R100, R98 ;  /* 0x000000626408723e */ /* 0x000fe200000010ff */
[----:B------:R-:W-:Y:S01]  /*13480*/  IMAD.MOV.U32 R195, RZ, RZ, R88 ;  /* 0x000000ffffc37224 */ /* 0x000fe200078e0058 */
[----:B------:R-:W-:Y:S01]  /*13490*/  MUFU.EX2 R101, R4 ;  /* 0x0000000400657308 */ /* 0x000fe20000000800 */
[----:B--2---:R-:W-:Y:S01]  /*134a0*/  F2FP.BF16.F32.PACK_AB R10, R103, R102 ;  /* 0x00000066670a723e */ /* 0x004fe200000010ff */
[----:B------:R-:W-:Y:S01]  /*134b0*/  FFMA.FTZ R21, R194, R21, R90 ;  /* 0x00000015c2157223 */ /* 0x000fe2000001005a */
[----:B------:R-:W2:Y:S01]  /*134c0*/  LDSM.16.MT88.4 R12, [R168+0xf800] ;  /* 0x00f80000a80c783b */ /* 0x000ea20000004200 */
[----:B------:R5:W1:Y:S02]  /*134d0*/  MUFU.EX2 R99, R2 ;  /* 0x0000000200637308 */ /* 0x000a640000000800 */
[-CC-:B-----5:R-:W-:Y:S01]  /*134e0*/  FFMA.FTZ R2, R218, R0.reuse, -R5.reuse ;  /* 0x00000000da027223 */ /* 0x1a0fe20000010805 */
[----:B------:R-:W-:-:S03]  /*134f0*/  FFMA.FTZ R4, R95, R0, -R5 ;  /* 0x000000005f047223 */ /* 0x000fc60000010805 */
[----:B------:R5:W-:Y:S01]  /*13500*/  MUFU.EX2 R89, R2 ;  /* 0x0000000200597308 */ /* 0x000be20000000800 */
[----:B----4-:R-:W-:-:S03]  /*13510*/  F2FP.BF16.F32.PACK_AB R9, R97, R96 ;  /* 0x000000606109723e */ /* 0x010fc600000010ff */
[----:B------:R4:W2:Y:S01]  /*13520*/  MUFU.EX2 R93, R4 ;  /* 0x00000004005d7308 */ /* 0x0008a20000000800 */
[----:B-1----:R-:W-:Y:S01]  /*13530*/  F2FP.BF16.F32.PACK_AB R11, R99, R101 ;  /* 0x00000065630b723e */ /* 0x002fe200000010ff */
[----:B-----5:R-:W-:-:S04]  /*13540*/  FFMA.FTZ R2, R229, R0, -R5 ;  /* 0x00000000e5027223 */ /* 0x020fc80000010805 */
[----:B------:R1:W-:Y:S01]  /*13550*/  MUFU.EX2 R94, R2 ;  /* 0x00000002005e7308 */ /* 0x0003e20000000800 */
[-C--:B----4-:R-:W-:Y:S01]  /*13560*/  FFMA.FTZ R4, R222, R0.reuse, -R5 ;  /* 0x00000000de047223 */ /* 0x090fe20000010805 */
[----:B------:R-:W-:-:S03]  /*13570*/  FFMA.FTZ R6, R236, R0, -R3 ;  /* 0x00000000ec067223 */ /* 0x000fc60000010803 */
[----:B------:R4:W-:Y:S01]  /*13580*/  MUFU.EX2 R95, R4 ;  /* 0x00000004005f7308 */ /* 0x0009e20000000800 */
[----:B------:R-:W-:Y:S02]  /*13590*/  IMAD.MOV.U32 R194, RZ, RZ, R91 ;  /* 0x000000ffffc27224 */ /* 0x000fe400078e005b */
[----:B-1----:R-:W-:-:S04]  /*135a0*/  FFMA.FTZ R2, R237, R0, -R3 ;  /* 0x00000000ed027223 */ /* 0x002fc80000010803 */
[----:B------:R1:W-:Y:S01]  /*135b0*/  MUFU.EX2 R88, R2 ;  /* 0x0000000200587308 */ /* 0x0003e20000000800 */
[-CC-:B----4-:R-:W-:Y:S01]  /*135c0*/  FFMA.FTZ R4, R238, R0.reuse, -R3.reuse ;  /* 0x00000000ee047223 */ /* 0x190fe20000010803 */
[C---:B------:R-:W-:Y:S02]  /*135d0*/  HMMA.16816.F32.BF16 R64, R8.reuse, R24, R32 ;  /* 0x000000180840723c */ /* 0x040fe40000041820 */
[----:B------:R-:W4:Y:S04]  /*135e0*/  MUFU.EX2 R91, R6 ;  /* 0x00000006005b7308 */ /* 0x000f280000000800 */
[----:B------:R-:W-:Y:S02]  /*135f0*/  MUFU.EX2 R92, R4 ;  /* 0x00000004005c7308 */ /* 0x000fe40000000800 */
[----:B------:R-:W-:Y:S01]  /*13600*/  HMMA.16816.F32.BF16 R28, R8, R26, R28 ;  /* 0x0000001a081c723c */ /* 0x000fe2000004181c */
[----:B-1----:R-:W-:-:S04]  /*13610*/  FFMA.FTZ R2, R235, R0, -R3 ;  /* 0x00000000eb027223 */ /* 0x002fc80000010803 */
[----:B------:R-:W1:Y:S03]  /*13620*/  MUFU.EX2 R90, R2 ;  /* 0x00000002005a7308 */ /* 0x000e660000000800 */
[C---:B------:R-:W-:Y:S08]  /*13630*/  HMMA.16816.F32.BF16 R24, R8.reuse, R40, R44 ;  /* 0x000000280818723c */ /* 0x040ff0000004182c */
[C---:B------:R-:W-:Y:S08]  /*13640*/  HMMA.16816.F32.BF16 R32, R8.reuse, R42, R52 ;  /* 0x0000002a0820723c */ /* 0x040ff00000041834 */
[C---:B---3--:R-:W-:Y:S01]  /*13650*/  HMMA.16816.F32.BF16 R52, R8.reuse, R56, R60 ;  /* 0x000000380834723c */ /* 0x048fe2000004183c */
[----:B------:R-:W-:Y:S07]  /*13660*/  LDSM.16.MT88.4 R60, [R20+0x5800] ;  /* 0x00580000143c783b */ /* 0x000fee0000004200 */
[C---:B------:R-:W-:Y:S08]  /*13670*/  HMMA.16816.F32.BF16 R44, R8.reuse, R58, R72 ;  /* 0x0000003a082c723c */ /* 0x040ff00000041848 */
[C---:B------:R-:W-:Y:S08]  /*13680*/  HMMA.16816.F32.BF16 R56, R8.reuse, R36, R68 ;  /* 0x000000240838723c */ /* 0x040ff00000041844 */
[----:B------:R-:W-:Y:S01]  /*13690*/  HMMA.16816.F32.BF16 R48, R8, R38, R48 ;  /* 0x000000260830723c */ /* 0x000fe20000041830 */
[----:B------:R-:W3:Y:S01]  /*136a0*/  LDSM.16.MT88.4 R36, [R104+0x5800] ;  /* 0x005800006824783b */ /* 0x000ee20000004200 */
[----:B--2---:R-:W-:-:S02]  /*136b0*/  F2FP.BF16.F32.PACK_AB R8, R93, R89 ;  /* 0x000000595d08723e */ /* 0x004fc400000010ff */
[----:B----4-:R-:W-:Y:S02]  /*136c0*/  F2FP.BF16.F32.PACK_AB R9, R91, R88 ;  /* 0x000000585b09723e */ /* 0x010fe400000010ff */
[----:B------:R-:W-:Y:S02]  /*136d0*/  F2FP.BF16.F32.PACK_AB R10, R95, R94 ;  /* 0x0000005e5f0a723e */ /* 0x000fe400000010ff */
[----:B-1----:R-:W-:Y:S01]  /*136e0*/  F2FP.BF16.F32.PACK_AB R11, R90, R92 ;  /* 0x0000005c5a0b723e */ /* 0x002fe200000010ff */
[----:B------:R-:W-:Y:S01]  /*136f0*/  FFMA.FTZ R2, R240, R0, -R5 ;  /* 0x00000000f0027223 */ /* 0x000fe20000010805 */
[----:B------:R-:W-:Y:S01]  /*13700*/  FFMA.FTZ R7, R195, R7, R169 ;  /* 0x00000007c3077223 */ /* 0x000fe200000100a9 */
[----:B------:R-:W-:-:S04]  /*13710*/  IMAD.MOV.U32 R195, RZ, RZ, R193 ;  /* 0x000000ffffc37224 */ /* 0x000fc800078e00c1 */
[----:B------:R-:W-:Y:S01]  /*13720*/  HMMA.16816.F32.BF16 R40, R8, R16, R24 ;  /* 0x000000100828723c */ /* 0x000fe20000041818 */
[----:B------:R-:W1:Y:S01]  /*13730*/  LDSM.16.MT88.4 R24, [R168+0x10000] ;  /* 0x01000000a818783b */ /* 0x000e620000004200 */
[----:B------:R-:W-:Y:S01]  /*13740*/  IMAD.MOV.U32 R193, RZ, RZ, R194 ;  /* 0x000000ffffc17224 */ /* 0x000fe200078e00c2 */
[----:B------:R2:W-:Y:S01]  /*13750*/  MUFU.EX2 R83, R2 ;  /* 0x0000000200537308 */ /* 0x0005e20000000800 */
[----:B------:R-:W-:Y:S02]  /*13760*/  IMAD.MOV.U32 R194, RZ, RZ, R200 ;  /* 0x000000ffffc27224 */ /* 0x000fe400078e00c8 */
[----:B------:R-:W-:Y:S01]  /*13770*/  FFMA.FTZ R4, R239, R0, -R5 ;  /* 0x00000000ef047223 */ /* 0x000fe20000010805 */
[----:B------:R-:W-:Y:S02]  /*13780*/  IMAD.MOV.U32 R200, RZ, RZ, R190 ;  /* 0x000000ffffc87224 */ /* 0x000fe400078e00be */
[----:B------:R-:W-:Y:S02]  /*13790*/  IMAD.MOV.U32 R190, RZ, RZ, R184 ;  /* 0x000000ffffbe7224 */ /* 0x000fe400078e00b8 */
[----:B------:R-:W-:-:S02]  /*137a0*/  IMAD.MOV.U32 R184, RZ, RZ, R183 ;  /* 0x000000ffffb87224 */ /* 0x000fc400078e00b7 */
[----:B------:R-:W-:Y:S02]  /*137b0*/  IMAD.MOV.U32 R183, RZ, RZ, R87 ;  /* 0x000000ffffb77224 */ /* 0x000fe400078e0057 */
[----:B------:R-:W-:Y:S02]  /*137c0*/  IMAD.MOV.U32 R201, RZ, RZ, R85 ;  /* 0x000000ffffc97224 */ /* 0x000fe400078e0055 */
[----:B--2---:R-:W-:Y:S01]  /*137d0*/  FFMA.FTZ R2, R241, R0, -R5 ;  /* 0x00000000f1027223 */ /* 0x004fe20000010805 */
[----:B------:R2:W4:Y:S04]  /*137e0*/  MUFU.EX2 R87, R4 ;  /* 0x0000000400577308 */ /* 0x0005280000000800 */
[----:B------:R5:W-:Y:S01]  /*137f0*/  MUFU.EX2 R85, R2 ;  /* 0x0000000200557308 */ /* 0x000be20000000800 */
[----:B------:R-:W-:-:S02]  /*13800*/  IMAD.MOV.U32 R202, RZ, RZ, R86 ;  /* 0x000000ffffca7224 */ /* 0x000fc400078e0056 */
[-C--:B------:R-:W-:Y:S01]  /*13810*/  FFMA.FTZ R6, R243, R0.reuse, -R3 ;  /* 0x00000000f3067223 */ /* 0x080fe20000010803 */
[-C--:B--2---:R-:W-:Y:S01]  /*13820*/  FFMA.FTZ R4, R242, R0.reuse, -R5 ;  /* 0x00000000f2047223 */ /* 0x084fe20000010805 */
[----:B-----5:R-:W-:-:S03]  /*13830*/  FFMA.FTZ R2, R245, R0, -R3 ;  /* 0x00000000f5027223 */ /* 0x020fc60000010803 */
[----:B------:R2:W-:Y:S04]  /*13840*/  MUFU.EX2 R86, R4 ;  /* 0x0000000400567308 */ /* 0x0005e80000000800 */
[----:B------:R5:W-:Y:S01]  /*13850*/  MUFU.EX2 R79, R2 ;  /* 0x00000002004f7308 */ /* 0x000be20000000800 */
[----:B------:R-:W-:Y:S03]  /*13860*/  HMMA.16816.F32.BF16 R72, R8, R12, R64 ;  /* 0x0000000c0848723c */ /* 0x000fe60000041840 */
[----:B------:R-:W1:Y:S01]  /*13870*/  MUFU.EX2 R80, R6 ;  /* 0x0000000600507308 */ /* 0x000e620000000800 */
[-CC-:B--2---:R-:W-:Y:S01]  /*13880*/  FFMA.FTZ R4, R246, R0.reuse, -R3.reuse ;  /* 0x00000000f6047223 */ /* 0x184fe20000010803 */
[----:B-----5:R-:W-:-:S03]  /*13890*/  FFMA.FTZ R2, R244, R0, -R3 ;  /* 0x00000000f4027223 */ /* 0x020fc60000010803 */
[----:B------:R-:W-:Y:S04]  /*138a0*/  MUFU.EX2 R81, R4 ;  /* 0x0000000400517308 */ /* 0x000fe80000000800 */
[----:B------:R2:W5:Y:S01]  /*138b0*/  MUFU.EX2 R82, R2 ;  /* 0x0000000200527308 */ /* 0x0005620000000800 */
[C---:B------:R-:W-:Y:S01]  /*138c0*/  HMMA.16816.F32.BF16 R68, R8.reuse, R14, R28 ;  /* 0x0000000e0844723c */ /* 0x040fe2000004181c */
[----:B------:R-:W-:Y:S01]  /*138d0*/  FADD.FTZ R21, R170, R21 ;  /* 0x00000015aa157221 */ /* 0x000fe20000010000 */
[----:B------:R-:W-:Y:S06]  /*138e0*/  LDSM.16.MT88.4 R12, [R104+0x6000] ;  /* 0x00600000680c783b */ /* 0x000fec0000004200 */
[----:B---3--:R-:W-:Y:S01]  /*138f0*/  HMMA.16816.F32.BF16 R56, R8, R36, R56 ;  /* 0x000000240838723c */ /* 0x008fe20000041838 */
[----:B--2---:R-:W-:-:S07]  /*13900*/  FADD.FTZ R2, R182, R7 ;  /* 0x00000007b6027221 */ /* 0x004fce0000010000 */
[----:B------:R-:W-:Y:S01]  /*13910*/  HMMA.16816.F32.BF16 R28, R8, R18, R32 ;  /* 0x00000012081c723c */ /* 0x000fe20000041820 */
[----:B------:R-:W-:Y:S01]  /*13920*/  FADD.FTZ R7, R181, R2 ;  /* 0x00000002b5077221 */ /* 0x000fe20000010000 */
[----:B------:R-:W-:-:S06]  /*13930*/  FFMA.FTZ R2, R249, R0, -R5 ;  /* 0x00000000f9027223 */ /* 0x000fcc0000010805 */
[C---:B------:R-:W-:Y:S08]  /*13940*/  HMMA.16816.F32.BF16 R64, R8.reuse, R60, R52 ;  /* 0x0000003c0840723c */ /* 0x040ff00000041834 */
[C---:B------:R-:W-:Y:S01]  /*13950*/  HMMA.16816.F32.BF16 R44, R8.reuse, R62, R44 ;  /* 0x0000003e082c723c */ /* 0x040fe2000004182c */
[----:B------:R-:W-:Y:S01]  /*13960*/  FADD.FTZ R4, R186, R21 ;  /* 0x00000015ba047221 */ /* 0x000fe20000010000 */
[----:B------:R-:W2:Y:S06]  /*13970*/  LDSM.16.MT88.4 R16, [R84+0x10000] ;  /* 0x010000005410783b */ /* 0x000eac0000004200 */
[----:B------:R-:W-:Y:S01]  /*13980*/  HMMA.16816.F32.BF16 R36, R8, R38, R48 ;  /* 0x000000260824723c */ /* 0x000fe20000041830 */
[----:B----4-:R-:W-:Y:S01]  /*13990*/  F2FP.BF16.F32.PACK_AB R8, R87, R83 ;  /* 0x000000535708723e */ /* 0x010fe200000010ff */
[----:B------:R-:W3:Y:S01]  /*139a0*/  LDSM.16.MT88.4 R32, [R20+0x6000] ;  /* 0x006000001420783b */ /* 0x000ee20000004200 */
[----:B-1----:R-:W-:-:S02]  /*139b0*/  F2FP.BF16.F32.PACK_AB R9, R80, R79 ;  /* 0x0000004f5009723e */ /* 0x002fc400000010ff */
[----:B------:R-:W-:Y:S02]  /*139c0*/  F2FP.BF16.F32.PACK_AB R10, R86, R85 ;  /* 0x00000055560a723e */ /* 0x000fe400000010ff */
[----:B-----5:R-:W-:Y:S01]  /*139d0*/  F2FP.BF16.F32.PACK_AB R11, R82, R81 ;  /* 0x00000051520b723e */ /* 0x020fe200000010ff */
[----:B------:R-:W-:Y:S01]  /*139e0*/  FADD.FTZ R21, R185, R4 ;  /* 0x00000004b9157221 */ /* 0x000fe20000010000 */
[----:B------:R-:W-:-:S05]  /*139f0*/  FFMA.FTZ R4, R248, R0, -R5 ;  /* 0x00000000f8047223 */ /* 0x000fca0000010805 */
[----:B------:R-:W-:Y:S01]  /*13a00*/  HMMA.16816.F32.BF16 R52, R8, R24, R72 ;  /* 0x000000180834723c */ /* 0x000fe20000041848 */
[----:B------:R1:W-:Y:S04]  /*13a10*/  MUFU.EX2 R75, R2 ;  /* 0x00000002004b7308 */ /* 0x0003e80000000800 */
[----:B------:R4:W5:Y:S01]  /*13a20*/  MUFU.EX2 R77, R4 ;  /* 0x00000004004d7308 */ /* 0x0009620000000800 */
[----:B-1----:R-:W-:-:S04]  /*13a30*/  FFMA.FTZ R2, R250, R0, -R5 ;  /* 0x00000000fa027223 */ /* 0x002fc80000010805 */
[----:B------:R1:W-:Y:S01]  /*13a40*/  MUFU.EX2 R78, R2 ;  /* 0x00000002004e7308 */ /* 0x0003e20000000800 */
[----:B----4-:R-:W-:-:S04]  /*13a50*/  FFMA.FTZ R4, R247, R0, -R5 ;  /* 0x00000000f7047223 */ /* 0x010fc80000010805 */
[----:B------:R4:W5:Y:S01]  /*13a60*/  MUFU.EX2 R76, R4 ;  /* 0x00000004004c7308 */ /* 0x0009620000000800 */
[----:B-1----:R-:W-:-:S04]  /*13a70*/  FFMA.FTZ R2, R201, R0, -R3 ;  /* 0x00000000c9027223 */ /* 0x002fc80000010803 */
[----:B------:R1:W-:Y:S01]  /*13a80*/  MUFU.EX2 R72, R2 ;  /* 0x0000000200487308 */ /* 0x0003e20000000800 */
[-CC-:B----4-:R-:W-:Y:S01]  /*13a90*/  FFMA.FTZ R4, R252, R0.reuse, -R3.reuse ;  /* 0x00000000fc047223 */ /* 0x190fe20000010803 */
[----:B------:R-:W-:Y:S01]  /*13aa0*/  HMMA.16816.F32.BF16 R60, R8, R26, R68 ;  /* 0x0000001a083c723c */ /* 0x000fe20000041844 */
[----:B------:R-:W4:Y:S02]  /*13ab0*/  LDSM.16.MT88.4 R24, [R84+0x10800] ;  /* 0x010800005418783b */ /* 0x000f240000004200 */
[----:B------:R2:W-:Y:S01]  /*13ac0*/  MUFU.EX2 R71, R4 ;  /* 0x0000000400477308 */ /* 0x0005e20000000800 */
[----:B-1----:R-:W-:-:S04]  /*13ad0*/  FFMA.FTZ R2, R251, R0, -R3 ;  /* 0x00000000fb027223 */ /* 0x002fc80000010803 */
[----:B------:R1:W5:Y:S01]  /*13ae0*/  MUFU.EX2 R73, R2 ;  /* 0x0000000200497308 */ /* 0x0003620000000800 */
[----:B--2---:R-:W-:-:S04]  /*13af0*/  FADD.FTZ R4, R189, R21 ;  /* 0x00000015bd047221 */ /* 0x004fc80000010000 */
        /* <DEDUP_REMOVED lines=22> */
[C---:B------:R-:W-:Y:S08]  /*13c60*/  HMMA.16816.F32.BF16 R48, R8.reuse, R16, R40 ;  /* 0x000000100830723c */ /* 0x040ff00000041828 */
[C---:B------:R-:W-:Y:S01]  /*13c70*/  HMMA.16816.F32.BF16 R56, R8.reuse, R12, R56 ;  /* 0x0000000c0838723c */ /* 0x040fe20000041838 */
[----:B------:R-:W-:Y:S01]  /*13c80*/  FADD.FTZ R2, R158, R2 ;  /* 0x000000029e027221 */ /* 0x000fe20000010000 */
[----:B------:R-:W-:Y:S01]  /*13c90*/  FADD.FTZ R4, R151, R4 ;  /* 0x0000000497047221 */ /* 0x000fe20000010000 */
[-C--:B------:R-:W-:Y:S01]  /*13ca0*/  FFMA.FTZ R6, R202, R0.reuse, -R3 ;  /* 0x00000000ca067223 */ /* 0x080fe20000010803 */
[----:B------:R-:W-:Y:S01]  /*13cb0*/  FFMA.FTZ R7, R194, R0, -R5 ;  /* 0x00000000c2077223 */ /* 0x000fe20000010805 */
[----:B------:R-:W-:Y:S01]  /*13cc0*/  FADD.FTZ R2, R156, R2 ;  /* 0x000000029c027221 */ /* 0x000fe20000010000 */
[----:B------:R-:W-:Y:S02]  /*13cd0*/  LDSM.16.MT88.4 R160, [R168+0x11800] ;  /* 0x01180000a8a0783b */ /* 0x000fe40000004200 */
[C---:B------:R-:W-:Y:S01]  /*13ce0*/  HMMA.16816.F32.BF16 R40, R8.reuse, R18, R28 ;  /* 0x000000120828723c */ /* 0x040fe2000004181c */
[----:B------:R-:W-:Y:S01]  /*13cf0*/  FADD.FTZ R2, R147, R2 ;  /* 0x0000000293027221 */ /* 0x000fe20000010000 */
[----:B------:R-:W-:Y:S01]  /*13d00*/  FADD.FTZ R4, R152, R4 ;  /* 0x0000000498047221 */ /* 0x000fe20000010000 */
[----:B------:R-:W-:Y:S05]  /*13d10*/  LDSM.16.MT88.4 R16, [R168+0x10800] ;  /* 0x01080000a810783b */ /* 0x000fea0000004200 */
[----:B---3--:R-:W-:Y:S01]  /*13d20*/  HMMA.16816.F32.BF16 R28, R8, R32, R64 ;  /* 0x00000020081c723c */ /* 0x008fe20000041840 */
[----:B------:R-:W-:Y:S01]  /*13d30*/  FADD.FTZ R2, R148, R2 ;  /* 0x0000000294027221 */ /* 0x000fe20000010000 */
[----:B------:R-:W-:-:S06]  /*13d40*/  FADD.FTZ R4, R154, R4 ;  /* 0x000000049a047221 */ /* 0x000fcc0000010000 */
[----:B------:R-:W-:Y:S01]  /*13d50*/  HMMA.16816.F32.BF16 R32, R8, R34, R44 ;  /* 0x000000220820723c */ /* 0x000fe2000004182c */
[----:B------:R-:W-:-:S07]  /*13d60*/  FADD.FTZ R2, R149, R2 ;  /* 0x0000000295027221 */ /* 0x000fce0000010000 */
[----:B------:R-:W-:Y:S01]  /*13d70*/  HMMA.16816.F32.BF16 R44, R8, R14, R36 ;  /* 0x0000000e082c723c */ /* 0x000fe20000041824 */
[----:B------:R-:W1:Y:S01]  /*13d80*/  LDSM.16.MT88.4 R12, [R20+0x6800] ;  /* 0x00680000140c783b */ /* 0x000e620000004200 */
[----:B------:R-:W-:Y:S01]  /*13d90*/  FADD.FTZ R4, R153, R4 ;  /* 0x0000000499047221 */ /* 0x000fe20000010000 */
[----:B------:R-:W-:Y:S01]  /*13da0*/  FADD.FTZ R2, R150, R2 ;  /* 0x0000000296027221 */ /* 0x000fe20000010000 */
[----:B------:R-:W2:Y:S01]  /*13db0*/  MUFU.EX2 R74, R6 ;  /* 0x00000006004a7308 */ /* 0x000ea20000000800 */
[----:B-----5:R-:W-:Y:S01]  /*13dc0*/  F2FP.BF16.F32.PACK_AB R8, R77, R75 ;  /* 0x0000004b4d08723e */ /* 0x020fe200000010ff */
[----:B------:R-:W-:Y:S01]  /*13dd0*/  FADD.FTZ R4, R23, R4 ;  /* 0x0000000417047221 */ /* 0x000fe20000010000 */
[----:B------:R-:W-:Y:S01]  /*13de0*/  FADD.FTZ R2, R141, R2 ;  /* 0x000000028d027221 */ /* 0x000fe20000010000 */
[----:B------:R-:W-:Y:S01]  /*13df0*/  F2FP.BF16.F32.PACK_AB R10, R76, R78 ;  /* 0x0000004e4c0a723e */ /* 0x000fe200000010ff */
[----:B------:R3:W-:Y:S01]  /*13e00*/  MUFU.EX2 R68, R7 ;  /* 0x0000000700447308 */ /* 0x0007e20000000800 */
[----:B------:R-:W-:Y:S01]  /*13e10*/  FADD.FTZ R4, R145, R4 ;  /* 0x0000000491047221 */ /* 0x000fe20000010000 */
[----:B------:R-:W-:Y:S01]  /*13e20*/  FADD.FTZ R2, R140, R2 ;  /* 0x000000028c027221 */ /* 0x000fe20000010000 */
[----:B------:R-:W-:Y:S01]  /*13e30*/  F2FP.BF16.F32.PACK_AB R11, R73, R71 ;  /* 0x00000047490b723e */ /* 0x000fe200000010ff */
[----:B------:R-:W-:Y:S01]  /*13e40*/  LDSM.16.MT88.4 R152, [R84+0x11800] ;  /* 0x011800005498783b */ /* 0x000fe20000004200 */
[----:B------:R-:W-:Y:S01]  /*13e50*/  FADD.FTZ R4, R144, R4 ;  /* 0x0000000490047221 */ /* 0x000fe20000010000 */
[----:B------:R-:W-:-:S03]  /*13e60*/  FADD.FTZ R2, R143, R2 ;  /* 0x000000028f027221 */ /* 0x000fc60000010000 */
[----:B------:R-:W-:Y:S01]  /*13e70*/  FADD.FTZ R4, R146, R4 ;  /* 0x0000000492047221 */ /* 0x000fe20000010000 */
[----:B------:R-:W-:Y:S01]  /*13e80*/  FADD.FTZ R2, R142, R2 ;  /* 0x000000028e027221 */ /* 0x000fe20000010000 */
[----:B--2---:R-:W-:Y:S01]  /*13e90*/  F2FP.BF16.F32.PACK_AB R9, R74, R72 ;  /* 0x000000484a09723e */ /* 0x004fe200000010ff */
[-C--:B------:R-:W-:Y:S01]  /*13ea0*/  FFMA.FTZ R6, R195, R0.reuse, -R5 ;  /* 0x00000000c3067223 */ /* 0x080fe20000010805 */
[----:B------:R-:W-:Y:S01]  /*13eb0*/  FADD.FTZ R4, R132, R4 ;  /* 0x0000000484047221 */ /* 0x000fe20000010000 */
[----:B------:R-:W-:Y:S01]  /*13ec0*/  FADD.FTZ R2, R130, R2 ;  /* 0x0000000282027221 */ /* 0x000fe20000010000 */
[----:B---3--:R-:W-:Y:S01]  /*13ed0*/  FFMA.FTZ R7, R190, R0, -R3 ;  /* 0x00000000be077223 */ /* 0x008fe20000010803 */
[----:B------:R-:W-:Y:S01]  /*13ee0*/  LDSM.16.MT88.4 R144, [R20+0x7800] ;  /* 0x007800001490783b */ /* 0x000fe20000004200 */
[----:B------:R-:W-:Y:S01]  /*13ef0*/  FADD.FTZ R4, R137, R4 ;  /* 0x0000000489047221 */ /* 0x000fe20000010000 */
[----:B------:R-:W-:Y:S01]  /*13f00*/  FADD.FTZ R2, R131, R2 ;  /* 0x0000000283027221 */ /* 0x000fe20000010000 */
[----:B----4-:R-:W-:Y:S02]  /*13f10*/  HMMA.16816.F32.BF16 R48, R8, R24, R48 ;  /* 0x000000180830723c */ /* 0x010fe40000041830 */
[----:B------:R-:W-:Y:S01]  /*13f20*/  FADD.FTZ R4, R139, R4 ;  /* 0x000000048b047221 */ /* 0x000fe20000010000 */
[----:B------:R-:W-:-:S05]  /*13f30*/  FADD.FTZ R2, R136, R2 ;  /* 0x0000000288027221 */ /* 0x000fca0000010000 */
[----:B------:R-:W-:Y:S01]  /*13f40*/  HMMA.16816.F32.BF16 R40, R8, R26, R40 ;  /* 0x0000001a0828723c */ /* 0x000fe20000041828 */
[----:B------:R-:W2:Y:S01]  /*13f50*/  LDSM.16.MT88.4 R24, [R104+0x6800] ;  /* 0x006800006818783b */ /* 0x000ea20000004200 */
[----:B------:R-:W-:Y:S01]  /*13f60*/  FADD.FTZ R4, R138, R4 ;  /* 0x000000048a047221 */ /* 0x000fe20000010000 */
[----:B------:R-:W-:-:S05]  /*13f70*/  FADD.FTZ R2, R133, R2 ;  /* 0x0000000285027221 */ /* 0x000fca0000010000 */
[----:B-1----:R-:W-:Y:S01]  /*13f80*/  HMMA.16816.F32.BF16 R36, R8, R12, R28 ;  /* 0x0000000c0824723c */ /* 0x002fe2000004181c */
[----:B------:R-:W-:Y:S01]  /*13f90*/  FFMA.FTZ R12, R193, R0, -R5 ;  /* 0x00000000c10c7223 */ /* 0x000fe20000010805 */
[----:B------:R-:W-:Y:S01]  /*13fa0*/  FADD.FTZ R4, R127, R4 ;  /* 0x000000047f047221 */ /* 0x000fe20000010000 */
[----:B------:R-:W-:-:S05]  /*13fb0*/  FADD.FTZ R2, R125, R2 ;  /* 0x000000027d027221 */ /* 0x000fca0000010000 */
[C---:B------:R-:W-:Y:S01]  /*13fc0*/  HMMA.16816.F32.BF16 R32, R8.reuse, R14, R32 ;  /* 0x0000000e0820723c */ /* 0x040fe20000041820 */
[----:B------:R1:W-:Y:S01]  /*13fd0*/  MUFU.EX2 R69, R12 ;  /* 0x0000000c00457308 */ /* 0x0003e20000000800 */
[----:B------:R-:W-:Y:S01]  /*13fe0*/  FADD.FTZ R4, R129, R4 ;  /* 0x0000000481047221 */ /* 0x000fe20000010000 */
[----:B------:R-:W-:Y:S01]  /*13ff0*/  FADD.FTZ R2, R123, R2 ;  /* 0x000000027b027221 */ /* 0x000fe20000010000 */
[----:B------:R-:W-:Y:S02]  /*14000*/  LDSM.16.MT88.4 R28, [R168+0x11000] ;  /* 0x01100000a81c783b */ /* 0x000fe40000004200 */
[----:B------:R-:W-:Y:S02]  /*14010*/  FADD.FTZ R4, R126, R4 ;  /* 0x000000047e047221 */ /* 0x000fe40000010000 */
[----:B------:R-:W-:Y:S01]  /*14020*/  HMMA.16816.F32.BF16 R64, R8, R16, R52 ;  /* 0x000000100840723c */ /* 0x000fe20000041834 */
[----:B------:R3:W4:Y:S01]  /*14030*/  MUFU.EX2 R55, R6 ;  /* 0x0000000600377308 */ /* 0x0007220000000800 */
[----:B-1----:R-:W1:Y:S01]  /*14040*/  LDSM.16.MT88.4 R12, [R20+0x7000] ;  /* 0x00700000140c783b */ /* 0x002e620000004200 */
[----:B------:R-:W-:Y:S01]  /*14050*/  FADD.FTZ R2, R124, R2 ;  /* 0x000000027c027221 */ /* 0x000fe20000010000 */
[----:B------:R-:W-:Y:S01]  /*14060*/  FADD.FTZ R4, R128, R4 ;  /* 0x0000000480047221 */ /* 0x000fe20000010000 */
[----:B---3--:R-:W-:-:S02]  /*14070*/  FFMA.FTZ R6, R200, R0, -R5 ;  /* 0x00000000c8067223 */ /* 0x008fc40000010805 */
[----:B------:R-:W-:Y:S02]  /*14080*/  FADD.FTZ R2, R122, R2 ;  /* 0x000000027a027221 */ /* 0x000fe40000010000 */
[----:B------:R3:W-:Y:S01]  /*14090*/  MUFU.EX2 R70, R6 ;  /* 0x0000000600467308 */ /* 0x0007e20000000800 */
[----:B------:R-:W-:Y:S01]  /*140a0*/  FADD.FTZ R4, R115, R4 ;  /* 0x0000000473047221 */ /* 0x000fe20000010000 */
[----:B------:R-:W-:Y:S02]  /*140b0*/  FADD.FTZ R2, R112, R2 ;  /* 0x0000000270027221 */ /* 0x000fe40000010000 */
[----:B------:R5:W-:Y:S01]  /*140c0*/  MUFU.EX2 R23, R7 ;  /* 0x0000000700177308 */ /* 0x000be20000000800 */
[----:B------:R-:W-:Y:S01]  /*140d0*/  FADD.FTZ R4, R119, R4 ;  /* 0x0000000477047221 */ /* 0x000fe20000010000 */
[----:B------:R-:W-:Y:S01]  /*140e0*/  FADD.FTZ R2, R114, R2 ;  /* 0x0000000272027221 */ /* 0x000fe20000010000 */
[----:B---3--:R-:W-:-:S04]  /*140f0*/  FFMA.FTZ R6, R184, R0, -R3 ;  /* 0x00000000b8067223 */ /* 0x008fc80000010803 */
[----:B------:R3:W1:Y:S01]  /*14100*/  MUFU.EX2 R53, R6 ;  /* 0x0000000600357308 */ /* 0x0006620000000800 */
[----:B-----5:R-:W-:Y:S01]  /*14110*/  FFMA.FTZ R7, R204, R0, -R3 ;  /* 0x00000000cc077223 */ /* 0x020fe20000010803 */
[----:B------:R-:W-:-:S03]  /*14120*/  FADD.FTZ R4, R121, R4 ;  /* 0x0000000479047221 */ /* 0x000fc60000010000 */
[----:B------:R-:W-:Y:S01]  /*14130*/  MUFU.EX2 R52, R7 ;  /* 0x0000000700347308 */ /* 0x000fe20000000800 */
[----:B------:R-:W-:Y:S01]  /*14140*/  FADD.FTZ R2, R117, R2 ;  /* 0x0000000275027221 */ /* 0x000fe20000010000 */
[----:B---3--:R-:W-:-:S04]  /*14150*/  FFMA.FTZ R6, R205, R0, -R3 ;  /* 0x00000000cd067223 */ /* 0x008fc80000010803 */
[----:B------:R3:W5:Y:S01]  /*14160*/  MUFU.EX2 R54, R6 ;  /* 0x0000000600367308 */ /* 0x0007620000000800 */
[----:B------:R-:W-:Y:S01]  /*14170*/  FADD.FTZ R4, R120, R4 ;  /* 0x0000000478047221 */ /* 0x000fe20000010000 */
[----:B------:R-:W-:Y:S01]  /*14180*/  FADD.FTZ R2, R113, R2 ;  /* 0x0000000271027221 */ /* 0x000fe20000010000 */
[----:B--2---:R-:W-:Y:S02]  /*14190*/  HMMA.16816.F32.BF16 R56, R8, R24, R56 ;  /* 0x000000180838723c */ /* 0x004fe40000041838 */
[----:B------:R-:W-:Y:S01]  /*141a0*/  FADD.FTZ R4, R108, R4 ;  /* 0x000000046c047221 */ /* 0x000fe20000010000 */
[----:B------:R-:W-:-:S03]  /*141b0*/  FADD.FTZ R2, R105, R2 ;  /* 0x0000000269027221 */ /* 0x000fc60000010000 */
[----:B------:R-:W-:Y:S02]  /*141c0*/  FADD.FTZ R4, R110, R4 ;  /* 0x000000046e047221 */ /* 0x000fe40000010000 */
[C---:B------:R-:W-:Y:S01]  /*141d0*/  HMMA.16816.F32.BF16 R60, R8.reuse, R18, R60 ;  /* 0x00000012083c723c */ /* 0x040fe2000004183c */
[----:B------:R-:W-:Y:S01]  /*141e0*/  FADD.FTZ R2, R22, R2 ;  /* 0x0000000216027221 */ /* 0x000fe20000010000 */
[----:B------:R-:W-:Y:S01]  /*141f0*/  FADD.FTZ R4, R109, R4 ;  /* 0x000000046d047221 */ /* 0x000fe20000010000 */
[----:B---3--:R-:W-:Y:S01]  /*14200*/  FFMA.FTZ R6, R183, R0, -R5 ;  /* 0x00000000b7067223 */ /* 0x008fe20000010805 */
[----:B------:R-:W2:Y:S04]  /*14210*/  LDSM.16.MT88.4 R16, [R84+0x11000] ;  /* 0x011000005410783b */ /* 0x000ea80000004200 */
[----:B------:R-:W-:Y:S01]  /*14220*/  HMMA.16816.F32.BF16 R24, R8, R26, R44 ;  /* 0x0000001a0818723c */ /* 0x000fe2000004182c */
[----:B----4-:R-:W-:-:S02]  /*14230*/  F2FP.BF16.F32.PACK_AB R8, R69, R55 ;  /* 0x000000374508723e */ /* 0x010fc400000010ff */
[----:B-1----:R-:W-:Y:S02]  /*14240*/  F2FP.BF16.F32.PACK_AB R9, R53, R23 ;  /* 0x000000173509723e */ /* 0x002fe400000010ff */
[----:B------:R-:W-:Y:S02]  /*14250*/  F2FP.BF16.F32.PACK_AB R10, R70, R68 ;  /* 0x00000044460a723e */ /* 0x000fe400000010ff */
[----:B-----5:R-:W-:Y:S01]  /*14260*/  F2FP.BF16.F32.PACK_AB R11, R54, R52 ;  /* 0x00000034360b723e */ /* 0x020fe200000010ff */
[----:B------:R-:W-:Y:S01]  /*14270*/  FADD.FTZ R2, R106, R2 ;  /* 0x000000026a027221 */ /* 0x000fe20000010000 */
[-CC-:B------:R-:W-:Y:S01]  /*14280*/  FFMA.FTZ R7, R199, R0.reuse, -R5.reuse ;  /* 0x00000000c7077223 */ /* 0x180fe20000010805 */
[----:B------:R1:W3:Y:S01]  /*14290*/  MUFU.EX2 R21, R6 ;  /* 0x0000000600157308 */ /* 0x0002e20000000800 */
[----:B------:R-:W-:Y:S01]  /*142a0*/  FADD.FTZ R4, R111, R4 ;  /* 0x000000046f047221 */ /* 0x000fe20000010000 */
[----:B------:R-:W-:Y:S02]  /*142b0*/  FADD.FTZ R2, R107, R2 ;  /* 0x000000026b027221 */ /* 0x000fe40000010000 */
[----:B------:R-:W-:Y:S01]  /*142c0*/  HMMA.16816.F32.BF16 R36, R8, R12, R36 ;  /* 0x0000000c0824723c */ /* 0x000fe20000041824 */
[-CC-:B------:R-:W-:Y:S01]  /*142d0*/  FFMA.FTZ R12, R198, R0.reuse, -R5.reuse ;  /* 0x00000000c60c7223 */ /* 0x180fe20000010805 */
[----:B------:R-:W-:Y:S01]  /*142e0*/  FADD.FTZ R4, R98, R4 ;  /* 0x0000000462047221 */ /* 0x000fe20000010000 */
[----:B------:R-:W-:Y:S01]  /*142f0*/  MUFU.EX2 R22, R7 ;  /* 0x0000000700167308 */ /* 0x000fe20000000800 */
[----:B------:R-:W-:Y:S01]  /*14300*/  FADD.FTZ R2, R96, R2 ;  /* 0x0000000260027221 */ /* 0x000fe20000010000 */
[-C--:B-1----:R-:W-:Y:S01]  /*14310*/  FFMA.FTZ R6, R197, R0.reuse, -R5 ;  /* 0x00000000c5067223 */ /* 0x082fe20000010805 */
[----:B------:R-:W-:Y:S01]  /*14320*/  FFMA.FTZ R5, R206, R0, -R3 ;  /* 0x00000000ce057223 */ /* 0x000fe20000010803 */
[----:B------:R-:W-:Y:S01]  /*14330*/  MUFU.EX2 R13, R12 ;  /* 0x0000000c000d7308 */ /* 0x000fe20000000800 */
[----:B------:R-:W-:-:S03]  /*14340*/  FADD.FTZ R4, R100, R4 ;  /* 0x0000000464047221 */ /* 0x000fc60000010000 */
[----:B------:R1:W-:Y:S04]  /*14350*/  MUFU.EX2 R12, R6 ;  /* 0x00000006000c7308 */ /* 0x0003e80000000800 */
[----:B------:R4:W5:Y:S01]  /*14360*/  MUFU.EX2 R7, R5 ;  /* 0x0000000500077308 */ /* 0x0009620000000800 */
[-CC-:B-1----:R-:W-:Y:S01]  /*14370*/  FFMA.FTZ R6, R207, R0.reuse, -R3.reuse ;  /* 0x00000000cf067223 */ /* 0x182fe20000010803 */
[-CC-:B----4-:R-:W-:Y:S01]  /*14380*/  FFMA.FTZ R5, R188, R0.reuse, -R3.reuse ;  /* 0x00000000bc057223 */ /* 0x190fe20000010803 */
        /* <DEDUP_REMOVED lines=15> */
[----:B--2---:R-:W-:Y:S02]  /*14480*/  HMMA.16816.F32.BF16 R48, R8, R16, R48 ;  /* 0x000000100830723c */ /* 0x004fe40000041830 */
[----:B------:R-:W-:Y:S01]  /*14490*/  FADD.FTZ R0, R79, R0 ;  /* 0x000000004f007221 */ /* 0x000fe20000010000 */
        /* <DEDUP_REMOVED lines=22> */
[----:B------:R-:W-:Y:S02]  /*14600*/  HMMA.16816.F32.BF16 R64, R8, R28, R64 ;  /* 0x0000001c0840723c */ /* 0x000fe40000041840 */
[----:B------:R-:W-:Y:S01]  /*14610*/  FADD.FTZ R0, R52, R0 ;  /* 0x0000000034007221 */ /* 0x000fe20000010000 */
[----:B------:R-:W4:Y:S01]  /*14620*/  MUFU.EX2 R5, R5 ;  /* 0x0000000500057308 */ /* 0x000f220000000800 */
[----:B------:R-:W-:-:S04]  /*14630*/  FADD.FTZ R2, R70, R2 ;  /* 0x0000000246027221 */ /* 0x000fc80000010000 */
[C---:B------:R-:W-:Y:S01]  /*14640*/  HMMA.16816.F32.BF16 R60, R8.reuse, R30, R60 ;  /* 0x0000001e083c723c */ /* 0x040fe2000004183c */
[----:B------:R-:W-:Y:S01]  /*14650*/  FADD.FTZ R0, R54, R0 ;  /* 0x0000000036007221 */ /* 0x000fe20000010000 */
[----:B------:R-:W4:Y:S06]  /*14660*/  MUFU.EX2 R3, R3 ;  /* 0x0000000300037308 */ /* 0x000f2c0000000800 */
[----:B------:R-:W-:Y:S01]  /*14670*/  HMMA.16816.F32.BF16 R32, R8, R14, R32 ;  /* 0x0000000e0820723c */ /* 0x000fe20000041820 */
[----:B---3--:R-:W-:-:S07]  /*14680*/  FADD.FTZ R2, R21, R2 ;  /* 0x0000000215027221 */ /* 0x008fce0000010000 */
[----:B-1----:R-:W-:Y:S01]  /*14690*/  HMMA.16816.F32.BF16 R140, R8, R16, R56 ;  /* 0x00000010088c723c */ /* 0x002fe20000041838 */
[----:B------:R-:W-:-:S07]  /*146a0*/  ISETP.GT.AND P0, PT, R177, R178, PT ;  /* 0x000000b2b100720c */ /* 0x000fce0003f04270 */
[----:B------:R-:W-:Y:S01]  /*146b0*/  HMMA.16816.F32.BF16 R24, R8, R18, R24 ;  /* 0x000000120818723c */ /* 0x000fe20000041818 */
[----:B------:R-:W1:Y:S01]  /*146c0*/  LDSM.16.MT88.4 R8, [R104+0x7800] ;  /* 0x007800006808783b */ /* 0x000e620000004200 */
[----:B-----5:R-:W-:Y:S01]  /*146d0*/  FADD.FTZ R0, R7, R0 ;  /* 0x0000000007007221 */ /* 0x020fe20000010000 */
[----:B------:R-:W-:-:S03]  /*146e0*/  FADD.FTZ R2, R22, R2 ;  /* 0x0000000216027221 */ /* 0x000fc60000010000 */
[----:B--2---:R-:W-:Y:S01]  /*146f0*/  FADD.FTZ R0, R6, R0 ;  /* 0x0000000006007221 */ /* 0x004fe20000010000 */
[----:B------:R-:W-:-:S03]  /*14700*/  FADD.FTZ R2, R13, R2 ;  /* 0x000000020d027221 */ /* 0x000fc60000010000 */
[----:B----4-:R-:W-:Y:S01]  /*14710*/  FADD.FTZ R0, R5, R0 ;  /* 0x0000000005007221 */ /* 0x010fe20000010000 */
[----:B------:R-:W-:-:S03]  /*14720*/  FADD.FTZ R4, R12, R2 ;  /* 0x000000020c047221 */ /* 0x000fc60000010000 */
[----:B------:R-:W-:Y:S01]  /*14730*/  FADD.FTZ R2, R3, R0 ;  /* 0x0000000003027221 */ /* 0x000fe20000010000 */
[----:B------:R-:W-:Y:S01]  /*14740*/  @P0 VIADD R0, R234, 0xfffffffd ;  /* 0xfffffffdea000836 */ /* 0x000fe20000000000 */
[----:B------:R2:W-:Y:S04]  /*14750*/  STL [R1+0x48], R4 ;  /* 0x0000480401007387 */ /* 0x0005e80000100800 */
[----:B------:R2:W-:Y:S04]  /*14760*/  STL [R1+0x50], R2 ;  /* 0x0000500201007387 */ /* 0x0005e80000100800 */
[----:B------:R2:W-:Y:S01]  /*14770*/  @P0 STL [R1+0x2c], R0 ;  /* 0x00002c0001000387 */ /* 0x0005e20000100800 */
[----:B------:R-:W-:-:S02]  /*14780*/  F2FP.BF16.F32.PACK_AB R136, R22, R21 ;  /* 0x000000151688723e */ /* 0x000fc400000010ff */
[----:B------:R-:W-:Y:S02]  /*14790*/  F2FP.BF16.F32.PACK_AB R137, R6, R7 ;  /* 0x000000070689723e */ /* 0x000fe400000010ff */
[----:B------:R-:W-:Y:S02]  /*147a0*/  F2FP.BF16.F32.PACK_AB R138, R12, R13 ;  /* 0x0000000d0c8a723e */ /* 0x000fe400000010ff */
[----:B------:R-:W-:Y:S01]  /*147b0*/  F2FP.BF16.F32.PACK_AB R139, R3, R5 ;  /* 0x00000005038b723e */ /* 0x000fe200000010ff */
[----:B------:R-:W-:-:S06]  /*147c0*/  IMAD.MOV.U32 R88, RZ, RZ, R116 ;  /* 0x000000ffff587224 */ /* 0x000fcc00078e0074 */
[----:B------:R-:W-:Y:S01]  /*147d0*/  HMMA.16816.F32.BF16 R164, R136, R160, R64 ;  /* 0x000000a088a4723c */ /* 0x000fe20000041840 */
[----:B------:R-:W-:Y:S02]  /*147e0*/  @P0 IMAD.MOV.U32 R88, RZ, RZ, R116 ;  /* 0x000000ffff580224 */ /* 0x000fe400078e0074 */
[----:B------:R-:W-:-:S05]  /*147f0*/  IMAD.MOV.U32 R115, RZ, RZ, R177 ;  /* 0x000000ffff737224 */ /* 0x000fca00078e00b1 */
[C---:B------:R-:W-:Y:S08]  /*14800*/  HMMA.16816.F32.BF16 R156, R136.reuse, R152, R48 ;  /* 0x00000098889c723c */ /* 0x040ff00000041830 */
[----:B------:R-:W-:Y:S01]  /*14810*/  HMMA.16816.F32.BF16 R148, R136, R144, R36 ;  /* 0x000000908894723c */ /* 0x000fe20000041824 */
[--C-:B------:R-:W-:Y:S02]  /*14820*/  IMAD.MOV.U32 R37, RZ, RZ, R118.reuse ;  /* 0x000000ffff257224 */ /* 0x100fe400078e0076 */
[----:B------:R-:W-:-:S05]  /*14830*/  @P0 IMAD.MOV.U32 R37, RZ, RZ, R118 ;  /* 0x000000ffff250224 */ /* 0x000fca00078e0076 */
[C---:B------:R-:W-:Y:S08]  /*14840*/  HMMA.16816.F32.BF16 R160, R136.reuse, R162, R60 ;  /* 0x000000a288a0723c */ /* 0x040ff0000004183c */
[C---:B------:R-:W-:Y:S08]  /*14850*/  HMMA.16816.F32.BF16 R152, R136.reuse, R154, R40 ;  /* 0x0000009a8898723c */ /* 0x040ff00000041828 */
[C---:B------:R-:W-:Y:S08]  /*14860*/  HMMA.16816.F32.BF16 R144, R136.reuse, R146, R32 ;  /* 0x000000928890723c */ /* 0x040ff00000041820 */
[C---:B-1----:R-:W-:Y:S08]  /*14870*/  HMMA.16816.F32.BF16 R140, R136.reuse, R8, R140 ;  /* 0x00000008888c723c */ /* 0x042ff0000004188c */
[----:B------:R-:W-:Y:S01]  /*14880*/  HMMA.16816.F32.BF16 R136, R136, R10, R24 ;  /* 0x0000000a8888723c */ /* 0x000fe20000041818 */
[----:B------:R-:W-:-:S04]  /*14890*/  NOP ;  /* 0x0000000000007918 */ /* 0x000fc80000000000 */
[----:B--2---:R-:W-:-:S15]  /*148a0*/  @P0 BRA `(.L_x_3087) ;  /* 0x0000000000080947 */ /* 0x004fde0003800000 */
.L_x_3076:
[----:B------:R-:W-:-:S05]  /*148b0*/  IADD3 R0, PT, PT, R115, -0x1, RZ ;  /* 0xffffffff73007810 */ /* 0x000fca0007ffe0ff */
[----:B------:R1:W-:Y:S02]  /*148c0*/  STL [R1+0x2c], R0 ;  /* 0x00002c0001007387 */ /* 0x0003e40000100800 */
.L_x_3087:
[----:B------:R-:W-:Y:S05]  /*148d0*/  BSYNC B2 ;  /* 0x0000000000027941 */ /* 0x000fea0003800000 */
.L_x_3075:
[----:B------:R-:W2:Y:S04]  /*148e0*/  LDL R2, [R1+0x5c] ;  /* 0x00005c0001027983 */ /* 0x000ea80000100800 */
[----:B-1----:R-:W2:Y:S02]  /*148f0*/  LDL R0, [R1+0x2c] ;  /* 0x00002c0001007983 */ /* 0x002ea40000100800 */
[----:B--2---:R-:W-:-:S13]  /*14900*/  ISETP.GE.AND P0, PT, R0, R2, PT ;  /* 0x000000020000720c */ /* 0x004fda0003f06270 */
[----:B------:R-:W-:Y:S05]  /*14910*/  @!P0 BRA `(.L_x_3088) ;  /* 0x0000008000f88947 */ /* 0x000fea0003800000 */
[----:B------:R-:W2:Y:S01]  /*14920*/  LDL.64 R2, [R1+0x60] ;  /* 0x0000600001027983 */ /* 0x000ea20000100a00 */
[----:B------:R-:W-:Y:S01]  /*14930*/  IMAD.MOV.U32 R132, RZ, RZ, R88 ;  /* 0x000000ffff847224 */ /* 0x000fe200078e0058 */
[----:B------:R-:W1:Y:S01]  /*14940*/  S2R R0, SR_CgaCtaId ;  /* 0x0000000000007919 */ /* 0x000e620000008800 */
[----:B--2---:R-:W-:Y:S02]  /*14950*/  ISETP.NE.U32.AND P2, PT, R2, RZ, PT ;  /* 0x000000ff0200720c */ /* 0x004fe40003f45070 */
[----:B------:R-:W-:Y:S02]  /*14960*/  MOV R2, 0x400 ;  /* 0x0000040000027802 */ /* 0x000fe40000000f00 */
[----:B------:R-:W-:Y:S02]  /*14970*/  ISETP.NE.AND.EX P2, PT, R3, RZ, PT, P2 ;  /* 0x000000ff0300720c */ /* 0x000fe40003f45320 */
[----:B-1----:R-:W-:Y:S01]  /*14980*/  LEA R0, R0, R2, 0x18 ;  /* 0x0000000200007211 */ /* 0x002fe200078ec0ff */
[----:B------:R-:W-:-:S10]  /*14990*/  IMAD.MOV.U32 R2, RZ, RZ, R37 ;  /* 0x000000ffff027224 */ /* 0x000fd400078e0025 */
.L_x_3095:
[----:B------:R-:W2:Y:S01]  /*149a0*/  LDL R4, [R1+0x4c] ;  /* 0x00004c0001047983 */ /* 0x000ea20000100800 */
[----:B------:R-:W-:Y:S04]  /*149b0*/  DEPBAR.LE SB0, 0x0 ;  /* 0x000080000000791a */ /* 0x000fe80000000000 */
[----:B------:R-:W3:Y:S01]  /*149c0*/  LDL R6, [R1+0x44] ;  /* 0x0000440001067983 */ /* 0x000ee20000100800 */
[----:B------:R-:W-:Y:S05]  /*149d0*/  WARPSYNC.ALL ;  /* 0x0000000000007948 */ /* 0x000fea0003800000 */
[----:B------:R-:W4:Y:S01]  /*149e0*/  LDL R5, [R1+0x40] ;  /* 0x0000400001057983 */ /* 0x000f220000100800 */
[----:B-1----:R-:W-:Y:S01]  /*149f0*/  @!P2 IMAD.MOV.U32 R0, RZ, RZ, RZ ;  /* 0x000000ffff00a224 */ /* 0x002fe200078e00ff */
[----:B------:R-:W-:Y:S01]  /*14a00*/  BSSY.RECONVERGENT B0, `(.L_x_3089) ;  /* 0x000005a000007945 */ /* 0x000fe20003800200 */
[----:B------:R-:W-:Y:S03]  /*14a10*/  BAR.SYNC.DEFER_BLOCKING 0x0 ;  /* 0x0000000000007b1d */ /* 0x000fe60000010000 */
[----:B------:R-:W-:Y:S03]  /*14a20*/  @!P2 IADD3 R0, P0, PT, RZ, -R0, RZ ;  /* 0x80000000ff00a210 */ /* 0x000fe60007f1e0ff */
[----:B------:R1:W5:Y:S04]  /*14a30*/  LDL R235, [R1+0x2c] ;  /* 0x00002c0001eb7983 */ /* 0x0003680000100800 */
[----:B------:R1:W5:Y:S01]  /*14a40*/  LDL.64 R236, [R1+0x30] ;  /* 0x0000300001ec7983 */ /* 0x0003620000100a00 */
[----:B------:R-:W1:Y:S03]  /*14a50*/  S2R R223, SR_TID.X ;  /* 0x0000000000df7919 */ /* 0x000e660000002100 */
[----:B------:R-:W4:Y:S01]  /*14a60*/  @!P2 LD.E R3, desc[UR4][R134.64+0x40] ;  /* 0x000040048603a980 */ /* 0x000f22000c101900 */
[-C--:B--2---:R-:W-:Y:S01]  /*14a70*/  ISETP.GE.AND P4, PT, R217, R4.reuse, PT ;  /* 0x00000004d900720c */ /* 0x084fe20003f86270 */
[----:B-1----:R-:W-:Y:S01]  /*14a80*/  IMAD.SHL.U32 R222, R223, 0x40, RZ ;  /* 0x00000040dfde7824 */ /* 0x002fe200078e00ff */
[----:B------:R-:W-:Y:S01]  /*14a90*/  ISETP.GE.AND P3, PT, R217, R4, PT ;  /* 0x00000004d900720c */ /* 0x000fe20003f66270 */
[----:B------:R-:W-:Y:S02]  /*14aa0*/  IMAD.SHL.U32 R229, R223, 0x8, RZ ;  /* 0x00000008dfe57824 */ /* 0x000fe400078e00ff */
[----:B---3--:R-:W-:Y:S03]  /*14ab0*/  IMAD.MOV.U32 R14, RZ, RZ, R6 ;  /* 0x000000ffff0e7224 */ /* 0x008fe600078e0006 */
[----:B------:R-:W-:Y:S01]  /*14ac0*/  LOP3.LUT R217, R229, 0x38, RZ, 0xc0, !PT ;  /* 0x00000038e5d97812 */ /* 0x000fe200078ec0ff */
[----:B----4-:R-:W-:Y:S02]  /*14ad0*/  IMAD.MOV.U32 R13, RZ, RZ, R5 ;  /* 0x000000ffff0d7224 */ /* 0x010fe400078e0005 */
        /* <DEDUP_REMOVED lines=9> */
[----:B------:R1:W-:Y:S01]  /*14b70*/  @!P2 STL [R1+0x40], R5 ;  /* 0x000040050100a387 */ /* 0x0003e20000100800 */
[----:B------:R-:W-:Y:S05]  /*14b80*/  @!P2 BRA `(.L_x_3090) ;  /* 0x000000040004a947 */ /* 0x000fea0003800000 */
[----:B-----5:R-:W-:Y:S01]  /*14b90*/  IMAD.SHL.U32 R10, R235, 0x100, RZ ;  /* 0x00000100eb0a7824 */ /* 0x020fe200078e00ff */
[----:B------:R-:W2:Y:S04]  /*14ba0*/  LD.E R4, desc[UR4][R134.64+0x170] ;  /* 0x0001700486047980 */ /* 0x000ea8000c101900 */
[----:B------:R-:W-:Y:S02]  /*14bb0*/  IADD3 R12, PT, PT, R10, 0x100, RZ ;  /* 0x000001000a0c7810 */ /* 0x000fe40007ffe0ff */
[----:B------:R-:W-:Y:S02]  /*14bc0*/  IABS R11, R10 ;  /* 0x0000000a000b7213 */ /* 0x000fe40000000000 */
[----:B------:R-:W-:Y:S02]  /*14bd0*/  IABS R8, R12 ;  /* 0x0000000c00087213 */ /* 0x000fe40000000000 */
[-C--:B--2---:R-:W-:Y:S02]  /*14be0*/  IABS R3, R4.reuse ;  /* 0x0000000400037213 */ /* 0x084fe40000000000 */
[-C--:B------:R-:W-:Y:S02]  /*14bf0*/  IABS R9, R4.reuse ;  /* 0x0000000400097213 */ /* 0x080fe40000000000 */
[----:B-1----:R-:W1:Y:S01]  /*14c00*/  I2F.RP R6, R3 ;  /* 0x0000000300067306 */ /* 0x002e620000209400 */
        /* <DEDUP_REMOVED lines=22> */
[----:B------:R-:W-:Y:S02]  /*14d70*/  ISETP.GE.AND P0, PT, R10, RZ, PT ;  /* 0x000000ff0a00720c */ /* 0x000fe40003f06270 */
[----:B------:R-:W-:Y:S02]  /*14d80*/  ISETP.GE.U32.AND P6, PT, R8, R3, PT ;  /* 0x000000030800720c */ /* 0x000fe40003fc6070 */
[----:B------:R-:W-:Y:S07]  /*14d90*/  LOP3.LUT R3, RZ, R4, RZ, 0x33, !PT ;  /* 0x00000004ff037212 */ /* 0x000fee00078e33ff */
[----:B------:R-:W-:Y:S02]  /*14da0*/  @P5 IADD3 R5, PT, PT, R5, 0x1, RZ ;  /* 0x0000000105055810 */ /* 0x000fe40007ffe0ff */
[----:B------:R-:W-:Y:S02]  /*14db0*/  ISETP.NE.AND P5, PT, R4, RZ, PT ;  /* 0x000000ff0400720c */ /* 0x000fe40003fa5270 */
[----:B------:R-:W-:Y:S02]  /*14dc0*/  @P6 VIADD R6, R6, 0x1 ;  /* 0x0000000106066836 */ /* 0x000fe40000000000 */
[----:B------:R-:W-:Y:S03]  /*14dd0*/  @!P0 IMAD.MOV R5, RZ, RZ, -R5 ;  /* 0x000000ffff058224 */ /* 0x000fe600078e0a05 */
[----:B------:R-:W-:Y:S02]  /*14de0*/  @!P1 IADD3 R6, PT, PT, -R6, RZ, RZ ;  /* 0x000000ff06069210 */ /* 0x000fe40007ffe1ff */
        /* <DEDUP_REMOVED lines=27> */
.L_x_3090:
[----:B------:R-:W-:Y:S05]  /*14fa0*/  BSYNC.RECONVERGENT B0 ;  /* 0x0000000000007941 */ /* 0x000fea0003800200 */
.L_x_3089:
[----:B-1----:R-:W3:Y:S01]  /*14fb0*/  LDL R5, [R1+0x40] ;  /* 0x0000400001057983 */ /* 0x002ee20000100800 */
[C---:B------:R-:W-:Y:S01]  /*14fc0*/  IMAD.SHL.U32 R8, R232.reuse, 0x20, RZ ;  /* 0x00000020e8087824 */ /* 0x040fe200078e00ff */
[----:B--2---:R-:W-:Y:S01]  /*14fd0*/  SHF.L.U64.HI R3, R232, 0x5, R233 ;  /* 0x00000005e8037819 */ /* 0x004fe200000102e9 */
[----:B------:R-:W-:Y:S01]  /*14fe0*/  @!P4 IMAD.MOV.U32 R10, RZ, RZ, R15 ;  /* 0x000000ffff0ac224 */ /* 0x000fe200078e000f */
[----:B------:R-:W-:Y:S01]  /*14ff0*/  LOP3.LUT R4, R222, 0x400, RZ, 0xc0, !PT ;  /* 0x00000400de047812 */ /* 0x000fe200078ec0ff */
[C---:B------:R-:W-:Y:S01]  /*15000*/  @!P3 IMAD R28, R233.reuse, 0x1c0, RZ ;  /* 0x000001c0e91cb824 */ /* 0x040fe200078e02ff */
[----:B------:R-:W-:Y:S01]  /*15010*/  IADD3 R6, P0, PT, R8, R15, RZ ;  /* 0x0000000f08067210 */ /* 0x000fe20007f1e0ff */
[C---:B------:R-:W-:Y:S01]  /*15020*/  @!P3 IMAD R18, R233.reuse, 0x120, RZ ;  /* 0x00000120e912b824 */ /* 0x040fe200078e02ff */
[----:B------:R-:W-:Y:S01]  /*15030*/  LOP3.LUT R0, R0, R217, RZ, 0x3c, !PT ;  /* 0x000000d900007212 */ /* 0x000fe200078e3cff */
[C---:B------:R-:W-:Y:S01]  /*15040*/  @!P3 IMAD R19, R233.reuse, 0x140, RZ ;  /* 0x00000140e913b824 */ /* 0x040fe200078e02ff */
[-C--:B------:R-:W-:Y:S01]  /*15050*/  @!P3 LEA R30, P1, R232, R6.reuse, 0x6 ;  /* 0x00000006e81eb211 */ /* 0x080fe200078230ff */
[----:B------:R-:W-:Y:S01]  /*15060*/  @!P3 IMAD.MOV.U32 R24, RZ, RZ, R6 ;  /* 0x000000ffff18b224 */ /* 0x000fe200078e0006 */
[----:B------:R-:W-:Y:S01]  /*15070*/  @!P3 MOV R26, R6 ;  /* 0x00000006001ab202 */ /* 0x000fe20000000f00 */
[----:B------:R-:W-:Y:S01]  /*15080*/  IMAD R4, R0, 0x2, R4 ;  /* 0x0000000200047824 */ /* 0x000fe200078e0204 */
[----:B------:R-:W-:Y:S01]  /*15090*/  SHF.R.U32.HI R220, RZ, 0x1, R223 ;  /* 0x00000001ffdc7819 */ /* 0x000fe200000116df */
[----:B------:R-:W-:Y:S01]  /*150a0*/  @!P3 IMAD R0, R233, 0x60, RZ ;  /* 0x00000060e900b824 */ /* 0x000fe200078e02ff */
[----:B------:R-:W-:Y:S01]  /*150b0*/  SHF.L.U32 R221, R223, 0x5, RZ ;  /* 0x00000005dfdd7819 */ /* 0x000fe200000006ff */
[--C-:B------:R-:W-:Y:S01]  /*150c0*/  @!P3 IMAD.MOV.U32 R14, RZ, RZ, R6.reuse ;  /* 0x000000ffff0eb224 */ /* 0x100fe200078e0006 */
[----:B------:R-:W2:Y:S01]  /*150d0*/  LDL R234, [R1+0x5c] ;  /* 0x00005c0001ea7983 */ /* 0x000ea20000100800 */
[--C-:B------:R-:W-:Y:S01]  /*150e0*/  @!P3 IMAD.MOV.U32 R16, RZ, RZ, R6.reuse ;  /* 0x000000ffff10b224 */ /* 0x100fe200078e0006 */
[----:B------:R-:W-:Y:S01]  /*150f0*/  LOP3.LUT R221, R221, 0x7c00, RZ, 0xc0, !PT ;  /* 0x00007c00dddd7812 */ /* 0x000fe200078ec0ff */
[--C-:B------:R-:W-:Y:S01]  /*15100*/  @!P3 IMAD.MOV.U32 R20, RZ, RZ, R6.reuse ;  /* 0x000000ffff14b224 */ /* 0x100fe200078e0006 */
[----:B------:R-:W-:Y:S01]  /*15110*/  BSSY.RECONVERGENT B1, `(.L_x_3091) ;  /* 0x000023d000017945 */ /* 0x000fe20003800200 */
[----:B------:R-:W-:Y:S01]  /*15120*/  IMAD.MOV.U32 R216, RZ, RZ, 0x20 ;  /* 0x00000020ffd87424 */ /* 0x000fe200078e00ff */
[-C--:B---3--:R-:W-:Y:S02]  /*15130*/  @!P4 MOV R11, R5.reuse ;  /* 0x00000005000bc202 */ /* 0x088fe40000000f00 */
[----:B------:R-:W-:Y:S01]  /*15140*/  IADD3.X R7, PT, PT, R3, R5, RZ, P0, !PT ;  /* 0x0000000503077210 */ /* 0x000fe200007fe4ff */
[----:B------:R-:W-:Y:S01]  /*15150*/  @!P3 IMAD R5, R233, 0xe0, RZ ;  /* 0x000000e0e905b824 */ /* 0x000fe200078e02ff */
[----:B------:R-:W-:Y:S01]  /*15160*/  @!P3 IADD3 R8, P0, PT, R6, R8, RZ ;  /* 0x000000080608b210 */ /* 0x000fe20007f1e0ff */
[----:B------:R-:W-:Y:S01]  /*15170*/  @!PT LDS RZ, [RZ] ;  /* 0x00000000fffff984 */ /* 0x000fe20000000800 */
[----:B------:R-:W-:Y:S01]  /*15180*/  @!PT LDS RZ, [RZ] ;  /* 0x00000000fffff984 */ /* 0x000fe20000000800 */
[----:B------:R-:W-:Y:S01]  /*15190*/  @!PT LDS RZ, [RZ] ;  /* 0x00000000fffff984 */ /* 0x000fe20000000800 */
[----:B------:R1:W-:Y:S01]  /*151a0*/  @!P4 LDGSTS.E.BYPASS.LTC128B.128 [R227+0xa000], desc[UR4][R10.64] ;  /* 0x0a0000000ae3cfae */ /* 0x0003e2000b981a04 */
[CC--:B------:R-:W-:Y:S01]  /*151b0*/  @!P3 LEA.HI.X R31, R232.reuse, R7.reuse, R233, 0x6, P1 ;  /* 0x00000007e81fb211 */ /* 0x0c0fe200008f34e9 */
[----:B------:R-:W-:Y:S01]  /*151c0*/  @!P3 IMAD.WIDE.U32 R12, R232, 0x60, R6 ;  /* 0x00000060e80cb825 */ /* 0x000fe200078e0006 */
[-C--:B------:R-:W-:Y:S02]  /*151d0*/  @!P3 MOV R25, R7.reuse ;  /* 0x000000070019b202 */ /* 0x080fe40000000f00 */
[----:B------:R-:W-:Y:S01]  /*151e0*/  @P4 STS.128 [R227+0xa000], RZ ;  /* 0x00a000ffe3004388 */ /* 0x000fe20000000c00 */
[----:B------:R-:W-:Y:S01]  /*151f0*/  @!P3 MOV R15, R7 ;  /* 0x00000007000fb202 */ /* 0x000fe20000000f00 */
[----:B------:R-:W-:Y:S01]  /*15200*/  @!P3 IMAD.X R9, R7, 0x1, R3, P0 ;  /* 0x000000010709b824 */ /* 0x000fe200000e0603 */
[----:B------:R-:W-:Y:S02]  /*15210*/  @!P3 IADD3 R13, PT, PT, R0, R13, RZ ;  /* 0x0000000d000db210 */ /* 0x000fe40007ffe0ff */
[----:B------:R-:W-:Y:S01]  /*15220*/  @P3 STS.128 [R227+0xa800], RZ ;  /* 0x00a800ffe3003388 */ /* 0x000fe20000000c00 */
[----:B------:R-:W-:Y:S01]  /*15230*/  @!P3 IMAD.WIDE.U32 R24, R232, 0x1c0, R24 ;  /* 0x000001c0e818b825 */ /* 0x000fe200078e0018 */
[-C--:B------:R-:W-:Y:S03]  /*15240*/  @!P3 MOV R17, R7.reuse ;  /* 0x000000070011b202 */ /* 0x080fe60000000f00 */
[----:B------:R-:W-:Y:S01]  /*15250*/  @!PT LDS RZ, [RZ] ;  /* 0x00000000fffff984 */ /* 0x000fe20000000800 */
[----:B------:R-:W-:Y:S01]  /*15260*/  @!PT LDS RZ, [RZ] ;  /* 0x00000000fffff984 */ /* 0x000fe20000000800 */
[----:B------:R-:W-:Y:S01]  /*15270*/  @!PT LDS RZ, [RZ] ;  /* 0x00000000fffff984 */ /* 0x000fe20000000800 */
[----:B------:R-:W-:Y:S01]  /*15280*/  @!P3 LDGSTS.E.BYPASS.LTC128B.128 [R227+0xa800], desc[UR4][R6.64] ;  /* 0x0a80000006e3bfae */ /* 0x000fe2000b981a04 */
[----:B------:R-:W-:Y:S01]  /*15290*/  @!P3 IMAD.IADD R25, R28, 0x1, R25 ;  /* 0x000000011c19b824 */ /* 0x000fe200078e0219 */
[CC--:B------:R-:W-:Y:S01]  /*152a0*/  @!P3 LEA R28, P0, R232.reuse, R6.reuse, 0x7 ;  /* 0x00000006e81cb211 */ /* 0x0c0fe200078038ff */
[C---:B------:R-:W-:Y:S02]  /*152b0*/  @!P3 IMAD R0, R233.reuse, 0xa0, RZ ;  /* 0x000000a0e900b824 */ /* 0x040fe400078e02ff */
[----:B------:R-:W-:Y:S01]  /*152c0*/  @P3 STS.128 [R227+0xb000], RZ ;  /* 0x00b000ffe3003388 */ /* 0x000fe20000000c00 */
[----:B------:R-:W-:Y:S01]  /*152d0*/  @!P3 IMAD R3, R233, 0xc0, RZ ;  /* 0x000000c0e903b824 */ /* 0x000fe200078e02ff */
[CC--:B------:R-:W-:Y:S01]  /*152e0*/  @!P3 LEA.HI.X R29, R232.reuse, R7.reuse, R233, 0x7, P0 ;  /* 0x00000007e81db211 */ /* 0x0c0fe200000f3ce9 */
[C---:B------:R-:W-:Y:S02]  /*152f0*/  @!P3 IMAD.WIDE.U32 R14, R232.reuse, 0xe0, R14 ;  /* 0x000000e0e80eb825 */ /* 0x040fe400078e000e */
[----:B------:R-:W-:Y:S01]  /*15300*/  @!PT LDS RZ, [RZ] ;  /* 0x00000000fffff984 */ /* 0x000fe20000000800 */
[----:B------:R-:W-:Y:S01]  /*15310*/  @!PT LDS RZ, [RZ] ;  /* 0x00000000fffff984 */ /* 0x000fe20000000800 */
[----:B------:R-:W-:Y:S01]  /*15320*/  @!PT LDS RZ, [RZ] ;  /* 0x00000000fffff984 */ /* 0x000fe20000000800 */
[----:B------:R3:W-:Y:S01]  /*15330*/  @!P3 LDGSTS.E.BYPASS.LTC128B.128 [R227+0xb000], desc[UR4][R8.64] ;  /* 0x0b00000008e3bfae */ /* 0x0007e2000b981a04 */
[----:B------:R-:W-:Y:S02]  /*15340*/  LOP3.LUT P1, RZ, R223, 0x4, RZ, 0xc0, !PT ;  /* 0x00000004dfff7812 */ /* 0x000fe4000782c0ff */
[----:B------:R-:W-:Y:S02]  /*15350*/  @!P3 MOV R21, R7 ;  /* 0x000000070015b202 */ /* 0x000fe40000000f00 */
[----:B------:R-:W-:Y:S01]  /*15360*/  @P3 STS.128 [R227+0xb800], RZ ;  /* 0x00b800ffe3003388 */ /* 0x000fe20000000c00 */
[C---:B------:R-:W-:Y:S04]  /*15370*/  @!P3 IMAD.WIDE.U32 R16, R232.reuse, 0x120, R16 ;  /* 0x00000120e810b825 */ /* 0x040fe800078e0010 */
[----:B------:R-:W-:Y:S01]  /*15380*/  @!PT LDS RZ, [RZ] ;  /* 0x00000000fffff984 */ /* 0x000fe20000000800 */
[----:B------:R-:W-:Y:S01]  /*15390*/  @!PT LDS RZ, [RZ] ;  /* 0x00000000fffff984 */ /* 0x000fe20000000800 */
[----:B------:R-:W-:Y:S01]  /*153a0*/  @!PT LDS RZ, [RZ] ;  /* 0x00000000fffff984 */ /* 0x000fe20000000800 */
[----:B------:R-:W-:Y:S01]  /*153b0*/  @!P3 LDGSTS.E.BYPASS.LTC128B.128 [R227+0xb800], desc[UR4][R30.64] ;  /* 0x0b8000001ee3bfae */ /* 0x000fe2000b981a04 */
[----:B-1----:R-:W-:Y:S01]  /*153c0*/  @!P3 IMAD.WIDE.U32 R10, R232, 0xa0, R6 ;  /* 0x000000a0e80ab825 */ /* 0x002fe200078e0006 */
[----:B------:R-:W-:Y:S03]  /*153d0*/  @!P3 IADD3 R17, PT, PT, R18, R17, RZ ;  /* 0x000000111211b210 */ /* 0x000fe60007ffe0ff */
[----:B------:R-:W-:Y:S01]  /*153e0*/  @P3 STS.128 [R227+0xc000], RZ ;  /* 0x00c000ffe3003388 */ /* 0x000fe20000000c00 */
[----:B------:R-:W-:Y:S02]  /*153f0*/  @!P3 IMAD.IADD R11, R0, 0x1, R11 ;  /* 0x00000001000bb824 */ /* 0x000fe400078e020b */
[C---:B------:R-:W-:Y:S02]  /*15400*/  @!P3 IMAD.WIDE.U32 R20, R232.reuse, 0x140, R20 ;  /* 0x00000140e814b825 */ /* 0x040fe400078e0014 */
[----:B------:R-:W-:Y:S01]  /*15410*/  @!PT LDS RZ, [RZ] ;  /* 0x00000000fffff984 */ /* 0x000fe20000000800 */
[----:B------:R-:W-:Y:S01]  /*15420*/  @!PT LDS RZ, [RZ] ;  /* 0x00000000fffff984 */ /* 0x000fe20000000800 */
[----:B------:R-:W-:Y:S01]  /*15430*/  @!PT LDS RZ, [RZ] ;  /* 0x00000000fffff984 */ /* 0x000fe20000000800 */
[----:B------:R-:W-:Y:S02]  /*15440*/  @!P3 LDGSTS.E.BYPASS.LTC128B.128 [R227+0xc000], desc[UR4][R12.64] ;  /* 0x0c0000000ce3bfae */ /* 0x000fe4000b981a04 */
[----:B------:R-:W-:Y:S03]  /*15450*/  @!P3 IMAD.IADD R15, R5, 0x1, R15 ;  /* 0x00000001050fb824 */ /* 0x000fe600078e020f */
[----:B------:R-:W-:Y:S01]  /*15460*/  @P3 STS.128 [R227+0xc800], RZ ;  /* 0x00c800ffe3003388 */ /* 0x000fe20000000c00 */
[----:B------:R-:W-:Y:S02]  /*15470*/  @!P3 IMAD.IADD R21, R19, 0x1, R21 ;  /* 0x000000011315b824 */ /* 0x000fe400078e0215 */
[C-C-:B------:R-:W-:Y:S02]  /*15480*/  @!P3 IMAD.WIDE.U32 R18, R232.reuse, 0x160, R6.reuse ;  /* 0x00000160e812b825 */ /* 0x140fe400078e0006 */
[----:B------:R-:W-:Y:S01]  /*15490*/  @!PT LDS RZ, [RZ] ;  /* 0x00000000fffff984 */ /* 0x000fe20000000800 */
[----:B------:R-:W-:Y:S01]  /*154a0*/  @!PT LDS RZ, [RZ] ;  /* 0x00000000fffff984 */ /* 0x000fe20000000800 */
[----:B------:R-:W-:Y:S01]  /*154b0*/  @!PT LDS RZ, [RZ] ;  /* 0x00000000fffff984 */ /* 0x000fe20000000800 */
[----:B------:R-:W-:Y:S01]  /*154c0*/  @!P3 LDGSTS.E.BYPASS.LTC128B.128 [R227+0xc800], desc[UR4][R28.64] ;  /* 0x0c8000001ce3bfae */ /* 0x000fe2000b981a04 */
[----:B---3--:R-:W-:Y:S01]  /*154d0*/  @!P3 MOV R9, R7 ;  /* 0x000000070009b202 */ /* 0x008fe20000000f00 */
[--C-:B------:R-:W-:Y:S03]  /*154e0*/  @!P3 IMAD.MOV.U32 R8, RZ, RZ, R6.reuse ;  /* 0x000000ffff08b224 */ /* 0x100fe600078e0006 */
[----:B------:R-:W-:Y:S01]  /*154f0*/  @P3 STS.128 [R227+0xd000], RZ ;  /* 0x00d000ffe3003388 */ /* 0x000fe20000000c00 */
[C---:B------:R-:W-:Y:S01]  /*15500*/  @!P3 IMAD.WIDE.U32 R22, R232.reuse, 0x180, R6 ;  /* 0x00000180e816b825 */ /* 0x040fe200078e0006 */
[C---:B------:R-:W-:Y:S03]  /*15510*/  @!P3 LEA R6, P0, R232.reuse, R6, 0x8 ;  /* 0x00000006e806b211 */ /* 0x040fe600078040ff */
[----:B------:R-:W-:Y:S01]  /*15520*/  @!PT LDS RZ, [RZ] ;  /* 0x00000000fffff984 */ /* 0x000fe20000000800 */
[----:B------:R-:W-:Y:S01]  /*15530*/  @!PT LDS RZ, [RZ] ;  /* 0x00000000fffff984 */ /* 0x000fe20000000800 */
[----:B------:R-:W-:Y:S01]  /*15540*/  @!PT LDS RZ, [RZ] ;  /* 0x00000000fffff984 */ /* 0x000fe20000000800 */
[----:B------:R-:W-:Y:S01]  /*15550*/  @!P3 LDGSTS.E.BYPASS.LTC128B.128 [R227+0xd000], desc[UR4][R10.64] ;  /* 0x0d0000000ae3bfae */ /* 0x000fe2000b981a04 */
[C---:B------:R-:W-:Y:S04]  /*15560*/  @!P3 IMAD.WIDE.U32 R8, R232.reuse, 0xc0, R8 ;  /* 0x000000c0e808b825 */ /* 0x040fe800078e0008 */
[----:B------:R-:W-:Y:S01]  /*15570*/  @P3 STS.128 [R227+0xd800], RZ ;  /* 0x00d800ffe3003388 */ /* 0x000fe20000000c00 */
[----:B------:R-:W-:Y:S01]  /*15580*/  @!P3 IMAD.MOV.U32 R27, RZ, RZ, R7 ;  /* 0x000000ffff1bb224 */ /* 0x000fe200078e0007 */
[----:B------:R-:W-:Y:S01]  /*15590*/  @!P3 IADD3 R9, PT, PT, R3, R9, RZ ;  /* 0x000000090309b210 */ /* 0x000fe20007ffe0ff */
[C---:B------:R-:W-:Y:S01]  /*155a0*/  @!P3 IMAD R0, R233.reuse, 0x160, RZ ;  /* 0x00000160e900b824 */ /* 0x040fe200078e02ff */
[----:B------:R-:W-:Y:S01]  /*155b0*/  @!P3 LEA.HI.X R7, R232, R7, R233, 0x8, P0 ;  /* 0x00000007e807b211 */ /* 0x000fe200000f44e9 */
[----:B------:R-:W-:Y:S01]  /*155c0*/  @!P3 IMAD R5, R233, 0x180, RZ ;  /* 0x00000180e905b824 */ /* 0x000fe200078e02ff */
[----:B------:R-:W-:Y:S01]  /*155d0*/  LOP3.LUT P0, RZ, R223, 0x2, RZ, 0xc0, !PT ;  /* 0x00000002dfff7812 */ /* 0x000fe2000780c0ff */
[----:B------:R-:W-:Y:S01]  /*155e0*/  @!PT LDS RZ, [RZ] ;  /* 0x00000000fffff984 */ /* 0x000fe20000000800 */
[----:B------:R-:W-:Y:S01]  /*155f0*/  @!PT LDS RZ, [RZ] ;  /* 0x00000000fffff984 */ /* 0x000fe20000000800 */
[----:B------:R-:W-:Y:S01]  /*15600*/  @!PT LDS RZ, [RZ] ;  /* 0x00000000fffff984 */ /* 0x000fe20000000800 */
[----:B------:R1:W-:Y:S01]  /*15610*/  @!P3 LDGSTS.E.BYPASS.LTC128B.128 [R227+0xd800], desc[UR4][R8.64] ;  /* 0x0d80000008e3bfae */ /* 0x0003e2000b981a04 */
[----:B------:R-:W-:Y:S01]  /*15620*/  @!P3 IADD3 R19, PT, PT, R0, R19, RZ ;  /* 0x000000130013b210 */ /* 0x000fe20007ffe0ff */
[----:B------:R-:W-:Y:S01]  /*15630*/  @!P3 IMAD.IADD R23, R5, 0x1, R23 ;  /* 0x000000010517b824 */ /* 0x000fe200078e0217 */
[----:B------:R-:W-:Y:S02]  /*15640*/  LOP3.LUT R0, R220, 0x8, RZ, 0xc0, !PT ;  /* 0x00000008dc007812 */ /* 0x000fe400078ec0ff */
[----:B------:R-:W-:Y:S01]  /*15650*/  @P3 STS.128 [R227+0xe000], RZ ;  /* 0x00e000ffe3003388 */ /* 0x000fe20000000c00 */
[----:B------:R-:W-:Y:S01]  /*15660*/  @!P3 IMAD.WIDE.U32 R26, R232, 0x1a0, R26 ;  /* 0x000001a0e81ab825 */ /* 0x000fe200078e001a */
[----:B------:R-:W-:Y:S03]  /*15670*/  SEL R216, R216, 0xffffffe0, !P0 ;  /* 0xffffffe0d8d87807 */ /* 0x000fe60004000000 */
[----:B------:R-:W-:Y:S01]  /*15680*/  @!PT LDS RZ, [RZ] ;  /* 0x00000000fffff984 */ /* 0x000fe20000000800 */
[----:B------:R-:W-:Y:S01]  /*15690*/  @!PT LDS RZ, [RZ] ;  /* 0x00000000fffff984 */ /* 0x000fe20000000800 */
[----:B------:R-:W-:Y:S01]  /*156a0*/  @!PT LDS RZ, [RZ] ;  /* 0x00000000fffff984 */ /* 0x000fe20000000800 */
[----:B------:R-:W-:Y:S01]  /*156b0*/  @!P3 LDGSTS.E.BYPASS.LTC128B.128 [R227+0xe000], desc[UR4][R14.64] ;  /* 0x0e0000000ee3bfae */ /* 0x000fe2000b981a04 */
[----:B------:R-:W-:Y:S01]  /*156c0*/  @!P3 IMAD R3, R233, 0x1a0, RZ ;  /* 0x000001a0e903b824 */ /* 0x000fe200078e02ff */
[--C-:B------:R-:W-:Y:S03]  /*156d0*/  LOP3.LUT R0, R0, 0x1c0, R222.reuse, 0xf8, !PT ;  /* 0x000001c000007812 */ /* 0x100fe600078ef8de */
[----:B------:R-:W-:Y:S01]  /*156e0*/  @P3 STS.128 [R227+0xe800], RZ ;  /* 0x00e800ffe3003388 */ /* 0x000fe20000000c00 */
[----:B--2--5:R-:W-:Y:S02]  /*156f0*/  ISETP.GT.AND P0, PT, R235, R234, PT ;  /* 0x000000eaeb00720c */ /* 0x024fe40003f04270 */
[----:B------:R-:W-:Y:S02]  /*15700*/  @!P3 IADD3 R27, PT, PT, R3, R27, RZ ;  /* 0x0000001b031bb210 */ /* 0x000fe40007ffe0ff */
[----:B------:R-:W-:Y:S01]  /*15710*/  @!PT LDS RZ, [RZ] ;  /* 0x00000000fffff984 */ /* 0x000fe20000000800 */
[----:B------:R-:W-:Y:S01]  /*15720*/  @!PT LDS RZ, [RZ] ;  /* 0x00000000fffff984 */ /* 0x000fe20000000800 */
[----:B------:R-:W-:Y:S01]  /*15730*/  @!PT LDS RZ, [RZ] ;  /* 0x00000000fffff984 */ /* 0x000fe20000000800 */
[----:B------:R-:W-:Y:S01]  /*15740*/  @!P3 LDGSTS.E.BYPASS.LTC128B.128 [R227+0xe800], desc[UR4][R6.64] ;  /* 0x0e80000006e3bfae */ /* 0x000fe2000b981a04 */
[----:B------:R-:W-:Y:S02]  /*15750*/  LOP3.LUT R3, R221, 0x200, R222, 0xf8, !PT ;  /* 0x00000200dd037812 */ /* 0x000fe400078ef8de */
[----:B------:R-:W-:Y:S02]  /*15760*/  LOP3.LUT R218, R0, R217, RZ, 0x3c, !PT ;  /* 0x000000d900da7212 */ /* 0x000fe400078e3cff */
[----:B------:R-:W-:Y:S02]  /*15770*/  @P3 STS.128 [R227+0xf000], RZ ;  /* 0x00f000ffe3003388 */ /* 0x000fe40000000c00 */
[----:B------:R-:W-:Y:S03]  /*15780*/  LOP3.LUT R0, R3, R218, RZ, 0xfc, !PT ;  /* 0x000000da03007212 */ /* 0x000fe600078efcff */
[----:B------:R-:W-:Y:S01]  /*15790*/  @!PT LDS RZ, [RZ] ;  /* 0x00000000fffff984 */ /* 0x000fe20000000800 */
[----:B------:R-:W-:Y:S01]  /*157a0*/  @!PT LDS RZ, [RZ] ;  /* 0x00000000fffff984 */ /* 0x000fe20000000800 */
[----:B------:R-:W-:Y:S01]  /*157b0*/  @!PT LDS RZ, [RZ] ;  /* 0x00000000fffff984 */ /* 0x000fe20000000800 */
[----:B------:R-:W-:Y:S01]  /*157c0*/  @!P3 LDGSTS.E.BYPASS.LTC128B.128 [R227+0xf000], desc[UR4][R16.64] ;  /* 0x0f00000010e3bfae */ /* 0x000fe2000b981a04 */
[----:B------:R-:W-:Y:S01]  /*157d0*/  IMAD.IADD R3, R219, 0x1, R4 ;  /* 0x00000001db037824 */ /* 0x000fe200078e0204 */
[----:B------:R-:W-:Y:S03]  /*157e0*/  LEA R133, R0, R219, 0x1 ;  /* 0x000000db00857211 */ /* 0x000fe600078e08ff */
[----:B------:R-:W-:Y:S01]  /*157f0*/  @P3 STS.128 [R227+0xf800], RZ ;  /* 0x00f800ffe3003388 */ /* 0x000fe20000000c00 */
[----:B------:R-:W-:Y:S01]  /*15800*/  IMAD.IADD R0, R216, 0x1, R3 ;  /* 0x00000001d8007824 */ /* 0x000fe200078e0203 */
[C---:B------:R-:W-:Y:S03]  /*15810*/  IADD3 R172, PT, PT, R133.reuse, R216, RZ ;  /* 0x000000d885ac7210 */ /* 0x040fe60007ffe0ff */
        /* <DEDUP_REMOVED lines=24> */
[----:B------:R-:W-:Y:S05]  /*159a0*/  LDSM.16.M88.4 R128, [R133] ;  /* 0x000000008580783b */ /* 0x000fea0000000200 */
[----:B-1----:R-:W1:Y:S05]  /*159b0*/  LDSM.16.M88.4 R8, [R3+0x2000] ;  /* 0x002000000308783b */ /* 0x002e6a0000000200 */
[----:B--2---:R-:W2:Y:S05]  /*159c0*/  LDSM.16.M88.4 R16, [R3+0x2800] ;  /* 0x002800000310783b */ /* 0x004eaa0000000200 */
[----:B------:R-:W0:Y:S05]  /*159d0*/  LDGDEPBAR ;  /* 0x00000000000079af */ /* 0x000e2a0000000000 */
[----:B------:R-:W-:Y:S05]  /*159e0*/  LDSM.16.M88.4 R32, [R3+0x3800] ;  /* 0x003800000320783b */ /* 0x000fea0000000200 */
[----:B---3--:R-:W3:Y:S05]  /*159f0*/  LDSM.16.M88.4 R24, [R3+0x3000] ;  /* 0x003000000318783b */ /* 0x008eea0000000200 */
        /* <DEDUP_REMOVED lines=14> */
[C---:B---3--:R-:W-:Y:S03]  /*15ae0*/  HMMA.16816.F32.BF16 R20, R128.reuse, R24, RZ ;  /* 0x000000188014723c */ /* 0x048fe600000418ff */
[----:B------:R-:W3:Y:S05]  /*15af0*/  LDSM.16.M88.4 R120, [R3+0x9000] ;  /* 0x009000000378783b */ /* 0x000eea0000000200 */
[C---:B------:R-:W-:Y:S01]  /*15b00*/  HMMA.16816.F32.BF16 R24, R128.reuse, R26, RZ ;  /* 0x0000001a8018723c */ /* 0x040fe200000418ff */
[----:B------:R-:W3:Y:S05]  /*15b10*/  LDSM.16.M88.4 R168, [R3+0x9800] ;  /* 0x0098000003a8783b */ /* 0x000eea0000000200 */
[----:B------:R-:W-:Y:S02]  /*15b20*/  LDSM.16.M88.4 R172, [R172] ;  /* 0x00000000acac783b */ /* 0x000fe40000000200 */
[C---:B------:R-:W-:Y:S03]  /*15b30*/  HMMA.16816.F32.BF16 R28, R128.reuse, R32, RZ ;  /* 0x00000020801c723c */ /* 0x040fe600000418ff */
[----:B------:R-:W3:Y:S05]  /*15b40*/  LDSM.16.M88.4 R176, [R0+0x2000] ;  /* 0x0020000000b0783b */ /* 0x000eea0000000200 */
[C---:B------:R-:W-:Y:S01]  /*15b50*/  HMMA.16816.F32.BF16 R32, R128.reuse, R34, RZ ;  /* 0x000000228020723c */ /* 0x040fe200000418ff */
[----:B------:R-:W3:Y:S05]  /*15b60*/  LDSM.16.M88.4 R180, [R0+0x2800] ;  /* 0x0028000000b4783b */ /* 0x000eea0000000200 */
[----:B------:R-:W3:Y:S02]  /*15b70*/  LDSM.16.M88.4 R184, [R0+0x3000] ;  /* 0x0030000000b8783b */ /* 0x000ee40000000200 */
[C---:B----4-:R-:W-:Y:S03]  /*15b80*/  HMMA.16816.F32.BF16 R36, R128.reuse, R40, RZ ;  /* 0x000000288024723c */ /* 0x050fe600000418ff */
        /* <DEDUP_REMOVED lines=44> */
[C---:B------:R-:W-:Y:S01]  /*15e50*/  HMMA.16816.F32.BF16 R44, R172.reuse, R188, R44 ;  /* 0x000000bcac2c723c */ /* 0x040fe2000004182c */
[----:B------:R-:W-:Y:S07]  /*15e60*/  MOV R188, 0x40 ;  /* 0x0000004000bc7802 */ /* 0x000fee0000000f00 */
[C---:B------:R-:W-:Y:S08]  /*15e70*/  HMMA.16816.F32.BF16 R48, R172.reuse, R190, R48 ;  /* 0x000000beac30723c */ /* 0x040ff00000041830 */
[C---:B------:R-:W-:Y:S08]  /*15e80*/  HMMA.16816.F32.BF16 R52, R172.reuse, R192, R52 ;  /* 0x000000c0ac34723c */ /* 0x040ff00000041834 */
[C---:B------:R-:W-:Y:S08]  /*15e90*/  HMMA.16816.F32.BF16 R56, R172.reuse, R194, R56 ;  /* 0x000000c2ac38723c */ /* 0x040ff00000041838 */
[C---:B---3--:R-:W-:Y:S08]  /*15ea0*/  HMMA.16816.F32.BF16 R60, R172.reuse, R180, R60 ;  /* 0x000000b4ac3c723c */ /* 0x048ff0000004183c */
[C---:B------:R-:W-:Y:S01]  /*15eb0*/  HMMA.16816.F32.BF16 R64, R172.reuse, R182, R64 ;  /* 0x000000b6ac40723c */ /* 0x040fe20000041840 */
[----:B------:R-:W3:Y:S07]  /*15ec0*/  LDSM.16.M88.4 R180, [R0+0x9000] ;  /* 0x0090000000b4783b */ /* 0x000eee0000000200 */
        /* <DEDUP_REMOVED lines=8> */
[----:B------:R4:W3:Y:S07]  /*15f50*/  LDSM.16.M88.4 R184, [R0+0x9800] ;  /* 0x0098000000b8783b */ /* 0x0008ee0000000200 */
[C---:B-1----:R-:W-:Y:S08]  /*15f60*/  HMMA.16816.F32.BF16 R100, R172.reuse, R168, R100 ;  /* 0x000000a8ac64723c */ /* 0x042ff00000041864 */
[C---:B------:R-:W-:Y:S08]  /*15f70*/  HMMA.16816.F32.BF16 R104, R172.reuse, R170, R104 ;  /* 0x000000aaac68723c */ /* 0x040ff00000041868 */
[C---:B--2---:R-:W-:Y:S03]  /*15f80*/  HMMA.16816.F32.BF16 R108, R172.reuse, R176, R108 ;  /* 0x000000b0ac6c723c */ /* 0x044fe6000004186c */
[----:B----4-:R-:W-:Y:S05]  /*15f90*/  SEL R0, R188, 0xffffffc0, !P1 ;  /* 0xffffffc0bc007807 */ /* 0x010fea0004800000 */
[C---:B------:R-:W-:Y:S03]  /*15fa0*/  HMMA.16816.F32.BF16 R112, R172.reuse, R178, R112 ;  /* 0x000000b2ac70723c */ /* 0x040fe60000041870 */
[----:B------:R-:W-:Y:S01]  /*15fb0*/  IMAD.IADD R133, R133, 0x1, R0 ;  /* 0x0000000185857824 */ /* 0x000fe200078e0200 */
[----:B------:R-:W-:Y:S04]  /*15fc0*/  IADD3 R0, PT, PT, R0, R3, RZ ;  /* 0x0000000300007210 */ /* 0x000fe80007ffe0ff */
[C---:B---3--:R-:W-:Y:S01]  /*15fd0*/  HMMA.16816.F32.BF16 R116, R172.reuse, R180, R116 ;  /* 0x000000b4ac74723c */ /* 0x048fe20000041874 */
[----:B------:R-:W-:Y:S02]  /*15fe0*/  LDSM.16.M88.4 R168, [R133] ;  /* 0x0000000085a8783b */ /* 0x000fe40000000200 */
[C---:B------:R-:W-:Y:S03]  /*15ff0*/  IADD3 R3, PT, PT, R216.reuse, R0, RZ ;  /* 0x00000000d8037210 */ /* 0x040fe60007ffe0ff */
[----:B------:R-:W1:Y:S02]  /*16000*/  LDSM.16.M88.4 R188, [R0+0x2000] ;  /* 0x0020000000bc783b */ /* 0x000e640000000200 */
[C---:B------:R-:W-:Y:S03]  /*16010*/  HMMA.16816.F32.BF16 R120, R172.reuse, R182, R120 ;  /* 0x000000b6ac78723c */ /* 0x040fe60000041878 */
[----:B------:R-:W2:Y:S05]  /*16020*/  LDSM.16.M88.4 R192, [R0+0x2800] ;  /* 0x0028000000c0783b */ /* 0x000eaa0000000200 */
[C---:B------:R-:W-:Y:S01]  /*16030*/  HMMA.16816.F32.BF16 R124, R172.reuse, R184, R124 ;  /* 0x000000b8ac7c723c */ /* 0x040fe2000004187c */
[----:B------:R-:W3:Y:S05]  /*16040*/  LDSM.16.M88.4 R196, [R0+0x3000] ;  /* 0x0030000000c4783b */ /* 0x000eea0000000200 */
[----:B------:R-:W4:Y:S02]  /*16050*/  LDSM.16.M88.4 R200, [R0+0x3800] ;  /* 0x0038000000c8783b */ /* 0x000f240000000200 */
[----:B------:R-:W-:Y:S03]  /*16060*/  HMMA.16816.F32.BF16 R128, R172, R186, R128 ;  /* 0x000000baac80723c */ /* 0x000fe60000041880 */
[----:B------:R-:W4:Y:S05]  /*16070*/  LDSM.16.M88.4 R204, [R0+0x4000] ;  /* 0x0040000000cc783b */ /* 0x000f2a0000000200 */
[----:B------:R-:W4:Y:S05]  /*16080*/  LDSM.16.M88.4 R176, [R0+0x4800] ;  /* 0x0048000000b0783b */ /* 0x000f2a0000000200 */
[----:B------:R-:W4:Y:S05]  /*16090*/  LDSM.16.M88.4 R180, [R0+0x5000] ;  /* 0x0050000000b4783b */ /* 0x000f2a0000000200 */
[----:B------:R-:W4:Y:S01]  /*160a0*/  LDSM.16.M88.4 R208, [R0+0x5800] ;  /* 0x0058000000d0783b */ /* 0x000f220000000200 */
[C---:B-1----:R-:W-:Y:S04]  /*160b0*/  HMMA.16816.F32.BF16 R4, R168.reuse, R188, R4 ;  /* 0x000000bca804723c */ /* 0x042fe80000041804 */
[----:B------:R-:W1:Y:S05]  /*160c0*/  LDSM.16.M88.4 R212, [R0+0x6000] ;  /* 0x0060000000d4783b */ /* 0x000e6a0000000200 */
[----:B------:R-:W1:Y:S01]  /*160d0*/  LDSM.16.M88.4 R172, [R0+0x6800] ;  /* 0x0068000000ac783b */ /* 0x000e620000000200 */
[C---:B------:R-:W-:Y:S04]  /*160e0*/  HMMA.16816.F32.BF16 R8, R168.reuse, R190, R8 ;  /* 0x000000bea808723c */ /* 0x040fe80000041808 */
[----:B------:R-:W1:Y:S04]  /*160f0*/  LDSM.16.M88.4 R184, [R0+0x7000] ;  /* 0x0070000000b8783b */ /* 0x000e680000000200 */
[C---:B--2---:R-:W-:Y:S01]  /*16100*/  HMMA.16816.F32.BF16 R12, R168.reuse, R192, R12 ;  /* 0x000000c0a80c723c */ /* 0x044fe2000004180c */
[----:B------:R-:W2:Y:S07]  /*16110*/  LDSM.16.M88.4 R188, [R0+0x7800] ;  /* 0x0078000000bc783b */ /* 0x000eae0000000200 */
[C---:B------:R-:W-:Y:S01]  /*16120*/  HMMA.16816.F32.BF16 R16, R168.reuse, R194, R16 ;  /* 0x000000c2a810723c */ /* 0x040fe20000041810 */
[----:B------:R-:W-:Y:S07]  /*16130*/  LDSM.16.M88.4 R192, [R0+0x9000] ;  /* 0x0090000000c0783b */ /* 0x000fee0000000200 */
[C---:B---3--:R-:W-:Y:S08]  /*16140*/  HMMA.16816.F32.BF16 R20, R168.reuse, R196, R20 ;  /* 0x000000c4a814723c */ /* 0x048ff00000041814 */
[C---:B------:R-:W-:Y:S01]  /*16150*/  HMMA.16816.F32.BF16 R24, R168.reuse, R198, R24 ;  /* 0x000000c6a818723c */ /* 0x040fe20000041818 */
[----:B------:R-:W-:Y:S07]  /*16160*/  LDSM.16.M88.4 R196, [R0+0x9800] ;  /* 0x0098000000c4783b */ /* 0x000fee0000000200 */
[C---:B----4-:R-:W-:Y:S03]  /*16170*/  HMMA.16816.F32.BF16 R28, R168.reuse, R200, R28 ;  /* 0x000000c8a81c723c */ /* 0x050fe6000004181c */
[----:B------:R-:W-:Y:S05]  /*16180*/  IMAD.IADD R200, R216, 0x1, R133 ;  /* 0x00000001d8c87824 */ /* 0x000fea00078e0285 */
[C---:B------:R-:W-:Y:S01]  /*16190*/  HMMA.16816.F32.BF16 R32, R168.reuse, R202, R32 ;  /* 0x000000caa820723c */ /* 0x040fe20000041820 */
[----:B------:R-:W-:Y:S07]  /*161a0*/  LDSM.16.M88.4 R200, [R200] ;  /* 0x00000000c8c8783b */ /* 0x000fee0000000200 */
[C---:B------:R-:W-:Y:S08]  /*161b0*/  HMMA.16816.F32.BF16 R36, R168.reuse, R204, R36 ;  /* 0x000000cca824723c */ /* 0x040ff00000041824 */
[C---:B------:R-:W-:Y:S01]  /*161c0*/  HMMA.16816.F32.BF16 R40, R168.reuse, R206, R40 ;  /* 0x000000cea828723c */ /* 0x040fe20000041828 */
[----:B------:R-:W-:Y:S07]  /*161d0*/  LDSM.16.M88.4 R204, [R3+0x2000] ;  /* 0x0020000003cc783b */ /* 0x000fee0000000200 */
        /* <DEDUP_REMOVED lines=18> */
[C---:B--2---:R-:W-:Y:S08]  /*16300*/  HMMA.16816.F32.BF16 R92, R168.reuse, R188, R92 ;  /* 0x000000bca85c723c */ /* 0x044ff0000004185c */
        /* <DEDUP_REMOVED lines=14> */
[----:B------:R-:W-:Y:S02]  /*163f0*/  LDSM.16.M88.4 R196, [R3+0x7800] ;  /* 0x0078000003c4783b */ /* 0x000fe40000000200 */
        /* <DEDUP_REMOVED lines=11> */
[----:B------:R-:W1:Y:S07]  /*164b0*/  LDSM.16.M88.4 R172, [R3+0x6800] ;  /* 0x0068000003ac783b */ /* 0x000e6e0000000200 */
[C---:B------:R-:W-:Y:S08]  /*164c0*/  HMMA.16816.F32.BF16 R36, R200.reuse, R184, R36 ;  /* 0x000000b8c824723c */ /* 0x040ff00000041824 */
[C---:B------:R-:W-:Y:S01]  /*164d0*/  HMMA.16816.F32.BF16 R40, R200.reuse, R186, R40 ;  /* 0x000000bac828723c */ /* 0x040fe20000041828 */
[----:B------:R-:W3:Y:S01]  /*164e0*/  LDSM.16.M88.4 R184, [R3+0x9800] ;  /* 0x0098000003b8783b */ /* 0x000ee20000000200 */
        /* <DEDUP_REMOVED lines=116> */
.L_x_3094:
[----:B------:R-:W-:Y:S05]  /*16c30*/  BSYNC.RECONVERGENT B0 ;  /* 0x0000000000007941 */ /* 0x000fea0003800200 */
.L_x_3093:
        /* <DEDUP_REMOVED lines=138> */
.L_x_3092:
[----:B------:R-:W-:Y:S05]  /*174e0*/  BSYNC.RECONVERGENT B1 ;  /* 0x0000000000017941 */ /* 0x000fea0003800200 */
.L_x_3091:
[----:B------:R-:W-:Y:S01]  /*174f0*/  LOP3.LUT R133, R218, 0x200, R222, 0xf8, !PT ;  /* 0x00000200da857812 */ /* 0x000fe200078ef8de */
[----:B------:R-:W-:Y:S02]  /*17500*/  IMAD.SHL.U32 R0, R223, 0x2, RZ ;  /* 0x00000002df007824 */ /* 0x000fe400078e00ff */
[----:B---3--:R-:W-:Y:S03]  /*17510*/  IMAD.MOV.U32 R174, RZ, RZ, R235 ;  /* 0x000000ffffae7224 */ /* 0x008fe600078e00eb */
[----:B------:R2:W-:Y:S02]  /*17520*/  STL [R1+0x58], R0 ;  /* 0x0000580001007387 */ /* 0x0005e40000100800 */
[----:B--2---:R-:W-:Y:S05]  /*17530*/  LOP3.LUT R0, R0, 0x6, RZ, 0xc0, !PT ;  /* 0x0000000600007812 */ /* 0x004fea00078ec0ff */
        /* <DEDUP_REMOVED lines=78> */
[----:B--2---:R-:W-:Y:S01]  /*17a20*/  IMAD.MOV.U32 R0, RZ, RZ, R234 ;  /* 0x000000ffff007224 */ /* 0x004fe200078e00ea */
[----:B------:R-:W-:Y:S01]  /*17a30*/  FSEL R12, R28, -INF , P4 ;  /* 0xff8000001c0c7808 */ /* 0x000fe20002000000 */
[----:B------:R-:W-:Y:S01]  /*17a40*/  VIADD R234, R3, 0x88 ;  /* 0x0000008803ea7836 */ /* 0x000fe20000000000 */
[-C--:B------:R-:W-:Y:S01]  /*17a50*/  ISETP.GE.AND P5, PT, R215, R224.reuse, PT ;  /* 0x000000e0d700720c */ /* 0x080fe20003fa6270 */
[----:B------:R-:W-:Y:S01]  /*17a60*/  IMAD.MOV.U32 R172, RZ, RZ, R0 ;  /* 0x000000ffffac7224 */ /* 0x000fe200078e0000 */
[-C--:B------:R-:W-:Y:S01]  /*17a70*/  ISETP.GE.AND P4, PT, R202, R224.reuse, PT ;  /* 0x000000e0ca00720c */ /* 0x080fe20003f86270 */
[C---:B------:R-:W-:Y:S01]  /*17a80*/  VIADD R235, R3.reuse, 0x89 ;  /* 0x0000008903eb7836 */ /* 0x040fe20000000000 */
[----:B------:R-:W-:Y:S01]  /*17a90*/  FSEL R8, R32, -INF , P6 ;  /* 0xff80000020087808 */ /* 0x000fe20003000000 */
[C---:B------:R-:W-:Y:S01]  /*17aa0*/  VIADD R247, R3.reuse, 0xb9 ;  /* 0x000000b903f77836 */ /* 0x040fe20000000000 */
[-C--:B------:R-:W-:Y:S01]  /*17ab0*/  ISETP.GE.AND P6, PT, R204, R224.reuse, PT ;  /* 0x000000e0cc00720c */ /* 0x080fe20003fc6270 */
[C---:B------:R-:W-:Y:S01]  /*17ac0*/  VIADD R249, R3.reuse, 0xc0 ;  /* 0x000000c003f97836 */ /* 0x040fe20000000000 */
        /* <DEDUP_REMOVED lines=9> */
[C---:B-1----:R-:W-:Y:S01]  /*17b60*/  VIADD R238, R3.reuse, 0x98 ;  /* 0x0000009803ee7836 */ /* 0x042fe20000000000 */
        /* <DEDUP_REMOVED lines=29> */
[----:B------:R-:W-:Y:S01]  /*17d40*/  VIADD R176, R3, 0xf0 ;  /* 0x000000f003b07836 */ /* 0x000fe20000000000 */
        /* <DEDUP_REMOVED lines=24> */
[----:B------:R-:W-:Y:S01]  /*17ed0*/  FSEL R33, R101, -INF , P5 ;  /* 0xff80000065217808 */ /* 0x000fe20002800000 */
[----:B------:R-:W-:Y:S01]  /*17ee0*/  IMAD.MOV.U32 R101, RZ, RZ, R172 ;  /* 0x000000ffff657224 */ /* 0x000fe200078e00ac */
        /* <DEDUP_REMOVED lines=23> */
[----:B------:R-:W-:Y:S01]  /*18060*/  FSEL R40, R100, -INF , P6 ;  /* 0xff80000064287808 */ /* 0x000fe20003000000 */
[----:B------:R-:W-:Y:S01]  /*18070*/  IMAD.MOV.U32 R100, RZ, RZ, R174 ;  /* 0x000000ffff647224 */ /* 0x000fe200078e00ae */
[-C--:B------:R-:W-:Y:S02]  /*18080*/  ISETP.GE.AND P6, PT, R183, R224.reuse, PT ;  /* 0x000000e0b700720c */ /* 0x080fe40003fc6270 */
[----:B------:R-:W-:Y:S02]  /*18090*/  FSEL R29, R108, -INF , P0 ;  /* 0xff8000006c1d7808 */ /* 0x000fe40000000000 */
[-C--:B------:R-:W-:Y:S02]  /*180a0*/  ISETP.GE.AND P0, PT, R179, R224.reuse, PT ;  /* 0x000000e0b300720c */ /* 0x080fe40003f06270 */
[----:B------:R-:W-:Y:S02]  /*180b0*/  FSEL R4, R116, -INF , P3 ;  /* 0xff80000074047808 */ /* 0x000fe40001800000 */
[-C--:B------:R-:W-:Y:S02]  /*180c0*/  ISETP.GE.AND P3, PT, R173, R224.reuse, PT ;  /* 0x000000e0ad00720c */ /* 0x080fe40003f66270 */
[----:B------:R-:W-:Y:S02]  /*180d0*/  FSEL R180, R170, -INF , !P5 ;  /* 0xff800000aab47808 */ /* 0x000fe40006800000 */
        /* <DEDUP_REMOVED lines=12> */
[----:B------:R-:W-:Y:S02]  /*181a0*/  ISETP.GE.AND P4, PT, R176, R224, PT ;  /* 0x000000e0b000720c */ /* 0x000fe40003f86270 */
[----:B------:R-:W-:Y:S02]  /*181b0*/  FSEL R172, R120, -INF , P6 ;  /* 0xff80000078ac7808 */ /* 0x000fe40003000000 */
[-C--:B------:R-:W-:Y:S02]  /*181c0*/  ISETP.GE.AND P6, PT, R187, R225.reuse, PT ;  /* 0x000000e1bb00720c */ /* 0x080fe40003fc6270 */
[----:B------:R-:W-:Y:S02]  /*181d0*/  FSEL R178, R168, -INF , !P3 ;  /* 0xff800000a8b27808 */ /* 0x000fe40005800000 */
[----:B------:R-:W-:Y:S02]  /*181e0*/  FSEL R168, R12, -INF , !P5 ;  /* 0xff8000000ca87808 */ /* 0x000fe40006800000 */
[----:B------:R-:W-:Y:S02]  /*181f0*/  FSEL R184, R124, -INF , P4 ;  /* 0xff8000007cb87808 */ /* 0x000fe40002000000 */
[-C--:B------:R-:W-:Y:S02]  /*18200*/  ISETP.GE.AND P5, PT, R203, R225.reuse, PT ;  /* 0x000000e1cb00720c */ /* 0x080fe40003fa6270 */
[-C--:B------:R-:W-:Y:S02]  /*18210*/  ISETP.GE.AND P4, PT, R189, R225.reuse, PT ;  /* 0x000000e1bd00720c */ /* 0x080fe40003f86270 */
[----:B------:R-:W-:Y:S02]  /*18220*/  FSEL R181, R171, -INF , !P6 ;  /* 0xff800000abb57808 */ /* 0x000fe40007000000 */
[----:B------:R-:W-:Y:S02]  /*18230*/  FSEL R185, R128, -INF , P0 ;  /* 0xff80000080b97808 */ /* 0x000fe40000000000 */
[----:B------:R-:W-:Y:S02]  /*18240*/  FSEL R120, R37, -INF , !P5 ;  /* 0xff80000025787808 */ /* 0x000fe40006800000 */
[-C--:B------:R-:W-:Y:S02]  /*18250*/  ISETP.GE.AND P0, PT, R191, R225.reuse, PT ;  /* 0x000000e1bf00720c */ /* 0x080fe40003f06270 */
[----:B------:R-:W-:Y:S02]  /*18260*/  FSEL R179, R169, -INF , !P4 ;  /* 0xff800000a9b37808 */ /* 0x000fe40006000000 */
[----:B------:R-:W-:Y:S02]  /*18270*/  FMNMX3.FTZ R37, R2, R186, R181, !PT ;  /* 0x000000ba02257276 */ /* 0x000fe400078100b5 */
[-C--:B------:R-:W-:Y:S02]  /*18280*/  ISETP.GE.AND P6, PT, R192, R225.reuse, PT ;  /* 0x000000e1c000720c */ /* 0x080fe40003fc6270 */
[----:B------:R-:W-:Y:S01]  /*18290*/  FSEL R177, R13, -INF , !P0 ;  /* 0xff8000000db17808 */ /* 0x000fe20004000000 */
[----:B------:R-:W-:Y:S01]  /*182a0*/  VIADD R13, R3, 0xe0 ;  /* 0x000000e0030d7836 */ /* 0x000fe20000000000 */
[----:B------:R-:W-:Y:S02]  /*182b0*/  FMNMX3.FTZ R37, R37, R180, R179, !PT ;  /* 0x000000b425257276 */ /* 0x000fe400078100b3 */
[-C--:B------:R-:W-:Y:S02]  /*182c0*/  ISETP.GE.AND P4, PT, R194, R225.reuse, PT ;  /* 0x000000e1c200720c */ /* 0x080fe40003f86270 */
[-C--:B------:R-:W-:Y:S02]  /*182d0*/  ISETP.GE.AND P3, PT, R195, R225.reuse, PT ;  /* 0x000000e1c300720c */ /* 0x080fe40003f66270 */
[----:B------:R-:W-:Y:S01]  /*182e0*/  FSEL R176, R16, -INF , !P6 ;  /* 0xff80000010b07808 */ /* 0x000fe20007000000 */
[----:B------:R-:W-:Y:S01]  /*182f0*/  VIADD R16, R3, 0xd9 ;  /* 0x000000d903107836 */ /* 0x000fe20000000000 */
        /* <DEDUP_REMOVED lines=16> */
[----:B------:R-:W-:Y:S01]  /*18400*/  FSEL R124, R5, -INF , !P0 ;  /* 0xff800000057c7808 */ /* 0x000fe20004000000 */
[----:B------:R-:W-:Y:S01]  /*18410*/  IMAD.MOV.U32 R5, RZ, RZ, R100 ;  /* 0x000000ffff057224 */ /* 0x000fe200078e0064 */
[----:B------:R-:W-:Y:S02]  /*18420*/  FMNMX3.FTZ R37, R37, R168, R128, !PT ;  /* 0x000000a825257276 */ /* 0x000fe40007810080 */
[----:B------:R-:W-:Y:S01]  /*18430*/  FSEL R121, R36, -INF , !P6 ;  /* 0xff80000024797808 */ /* 0x000fe20007000000 */
[----:B------:R-:W-:Y:S01]  /*18440*/  IMAD.MOV.U32 R36, RZ, RZ, R101 ;  /* 0x000000ffff247224 */ /* 0x000fe200078e0065 */
[-C--:B------:R-:W-:Y:S02]  /*18450*/  ISETP.GE.AND P4, PT, R204, R225.reuse, PT ;  /* 0x000000e1cc00720c */ /* 0x080fe40003f86270 */
[----:B------:R-:W-:Y:S02]  /*18460*/  ISETP.GE.AND P3, PT, R205, R225, PT ;  /* 0x000000e1cd00720c */ /* 0x000fe40003f66270 */
        /* <DEDUP_REMOVED lines=16> */
[----:B------:R-:W-:Y:S02]  /*18570*/  FMNMX3.FTZ R37, R37, R108, R105, !PT ;  /* 0x0000006c25257276 */ /* 0x000fe40007810069 */
[----:B------:R-:W-:Y:S02]  /*18580*/  FSEL R56, R56, -INF , !P6 ;  /* 0xff80000038387808 */ /* 0x000fe40007000000 */
[----:B------:R-:W-:Y:S02]  /*18590*/  FSEL R53, R53, -INF , !P0 ;  /* 0xff80000035357808 */ /* 0x000fe40004000000 */
[-C--:B------:R-:W-:Y:S02]  /*185a0*/  ISETP.GE.AND P5, PT, R213, R225.reuse, PT ;  /* 0x000000e1d500720c */ /* 0x080fe40003fa6270 */
        /* <DEDUP_REMOVED lines=9> */
[----:B------:R-:W-:Y:S01]  /*18640*/  VIADD R60, R3, 0xd1 ;  /* 0x000000d1033c7836 */ /* 0x000fe20000000000 */
[-C--:B------:R-:W-:Y:S02]  /*18650*/  ISETP.GE.AND P6, PT, R237, R225.reuse, PT ;  /* 0x000000e1ed00720c */ /* 0x080fe40003fc6270 */
[-C--:B------:R-:W-:Y:S02]  /*18660*/  ISETP.GE.AND P4, PT, R229, R225.reuse, PT ;  /* 0x000000e1e500720c */ /* 0x080fe40003f86270 */
[-C--:B------:R-:W-:Y:S02]  /*18670*/  ISETP.GE.AND P0, PT, R218, R225.reuse, PT ;  /* 0x000000e1da00720c */ /* 0x080fe40003f06270 */
[----:B------:R-:W-:Y:S01]  /*18680*/  FSEL R49, R61, -INF , !P3 ;  /* 0xff8000003d317808 */ /* 0x000fe20005800000 */
[----:B------:R-:W-:Y:S01]  /*18690*/  VIADD R61, R3, 0xf0 ;  /* 0x000000f0033d7836 */ /* 0x000fe20000000000 */
[----:B------:R-:W-:Y:S02]  /*186a0*/  FMNMX3.FTZ R37, R37, R56, R57, !PT ;  /* 0x0000003825257276 */ /* 0x000fe40007810039 */
[----:B------:R-:W-:Y:S02]  /*186b0*/  FSEL R76, R76, -INF , !P6 ;  /* 0xff8000004c4c7808 */ /* 0x000fe40007000000 */
[----:B------:R-:W-:Y:S02]  /*186c0*/  FSEL R69, R69, -INF , !P4 ;  /* 0xff80000045457808 */ /* 0x000fe40006000000 */
[-C--:B------:R-:W-:Y:S02]  /*186d0*/  ISETP.GE.AND P6, PT, R241, R225.reuse, PT ;  /* 0x000000e1f100720c */ /* 0x080fe40003fc6270 */
[----:B------:R-:W-:Y:S01]  /*186e0*/  FSEL R48, R64, -INF , !P0 ;  /* 0xff80000040307808 */ /* 0x000fe20004000000 */
[----:B------:R-:W-:Y:S01]  /*186f0*/  VIADD R64, R3, 0xd8 ;  /* 0x000000d803407836 */ /* 0x000fe20000000000 */
[-C--:B------:R-:W-:Y:S02]  /*18700*/  ISETP.GE.AND P3, PT, R234, R225.reuse, PT ;  /* 0x000000e1ea00720c */ /* 0x080fe40003f66270 */
[-C--:B------:R-:W-:Y:S02]  /*18710*/  ISETP.GE.AND P4, PT, R238, R225.reuse, PT ;  /* 0x000000e1ee00720c */ /* 0x080fe40003f86270 */
[----:B------:R-:W-:Y:S02]  /*18720*/  FMNMX3.FTZ R37, R37, R52, R49, !PT ;  /* 0x0000003425257276 */ /* 0x000fe40007810031 */
[-C--:B------:R-:W-:Y:S02]  /*18730*/  ISETP.GE.AND P5, PT, R222, R225.reuse, PT ;  /* 0x000000e1de00720c */ /* 0x080fe40003fa6270 */
[-C--:B------:R-:W-:Y:S02]  /*18740*/  ISETP.GE.AND P0, PT, R235, R225.reuse, PT ;  /* 0x000000e1eb00720c */ /* 0x080fe40003f06270 */
[----:B------:R-:W-:Y:S02]  /*18750*/  FSEL R85, R85, -INF , !P6 ;  /* 0xff80000055557808 */ /* 0x000fe40007000000 */
[----:B------:R-:W-:Y:S02]  /*18760*/  FSEL R72, R72, -INF , !P3 ;  /* 0xff80000048487808 */ /* 0x000fe40005800000 */
[-C--:B------:R-:W-:Y:S02]  /*18770*/  ISETP.GE.AND P6, PT, R245, R225.reuse, PT ;  /* 0x000000e1f500720c */ /* 0x080fe40003fc6270 */
[----:B------:R-:W-:Y:S02]  /*18780*/  FSEL R80, R80, -INF , !P4 ;  /* 0xff80000050507808 */ /* 0x000fe40006000000 */
[----:B------:R-:W-:Y:S02]  /*18790*/  FMNMX3.FTZ R37, R37, R48, R65, !PT ;  /* 0x0000003025257276 */ /* 0x000fe40007810041 */
[----:B------:R-:W-:Y:S02]  /*187a0*/  FSEL R73, R73, -INF , !P0 ;  /* 0xff80000049497808 */ /* 0x000fe40004000000 */
[----:B------:R-:W-:Y:S02]  /*187b0*/  FSEL R68, R68, -INF , !P5 ;  /* 0xff80000044447808 */ /* 0x000fe40006800000 */
[-C--:B------:R-:W-:Y:S02]  /*187c0*/  ISETP.GE.AND P3, PT, R240, R225.reuse, PT ;  /* 0x000000e1f000720c */ /* 0x080fe40003f66270 */
[-C--:B------:R-:W-:Y:S02]  /*187d0*/  ISETP.GE.AND P4, PT, R242, R225.reuse, PT ;  /* 0x000000e1f200720c */ /* 0x080fe40003f86270 */
[-C--:B------:R-:W-:Y:S02]  /*187e0*/  ISETP.GE.AND P0, PT, R239, R225.reuse, PT ;  /* 0x000000e1ef00720c */ /* 0x080fe40003f06270 */
[----:B------:R-:W-:Y:S02]  /*187f0*/  FSEL R96, R96, -INF , !P6 ;  /* 0xff80000060607808 */ /* 0x000fe40007000000 */
[----:B------:R-:W-:Y:S02]  /*18800*/  FMNMX3.FTZ R37, R37, R68, R69, !PT ;  /* 0x0000004425257276 */ /* 0x000fe40007810045 */
[-C--:B------:R-:W-:Y:S02]  /*18810*/  ISETP.GE.AND P6, PT, R252, R225.reuse, PT ;  /* 0x000000e1fc00720c */ /* 0x080fe40003fc6270 */
[-C--:B------:R-:W-:Y:S02]  /*18820*/  ISETP.GE.AND P5, PT, R236, R225.reuse, PT ;  /* 0x000000e1ec00720c */ /* 0x080fe40003fa6270 */
[----:B------:R-:W-:Y:S02]  /*18830*/  FSEL R89, R89, -INF , !P4 ;  /* 0xff80000059597808 */ /* 0x000fe40006000000 */
[----:B------:R-:W-:Y:S02]  /*18840*/  FSEL R81, R81, -INF , !P3 ;  /* 0xff80000051517808 */ /* 0x000fe40005800000 */
[-C--:B------:R-:W-:Y:S02]  /*18850*/  ISETP.GE.AND P3, PT, R244, R225.reuse, PT ;  /* 0x000000e1f400720c */ /* 0x080fe40003f66270 */
[----:B------:R-:W-:Y:S02]  /*18860*/  FSEL R84, R84, -INF , !P0 ;  /* 0xff80000054547808 */ /* 0x000fe40004000000 */
[-C--:B------:R-:W-:Y:S02]  /*18870*/  ISETP.GE.AND P4, PT, R249, R225.reuse, PT ;  /* 0x000000e1f900720c */ /* 0x080fe40003f86270 */
[-C--:B------:R-:W-:Y:S02]  /*18880*/  ISETP.GE.AND P0, PT, R246, R225.reuse, PT ;  /* 0x000000e1f600720c */ /* 0x080fe40003f06270 */
[----:B------:R-:W-:Y:S02]  /*18890*/  FMNMX3.FTZ R37, R37, R72, R73, !PT ;  /* 0x0000004825257276 */ /* 0x000fe40007810049 */
[----:B------:R-:W-:Y:S02]  /*188a0*/  FSEL R77, R77, -INF , !P5 ;  /* 0xff8000004d4d7808 */ /* 0x000fe40006800000 */
[----:B------:R-:W-:Y:S02]  /*188b0*/  FSEL R28, R28, -INF , !P6 ;  /* 0xff8000001c1c7808 */ /* 0x000fe40007000000 */
[----:B------:R-:W-:Y:S02]  /*188c0*/  FSEL R92, R92, -INF , !P3 ;  /* 0xff8000005c5c7808 */ /* 0x000fe40005800000 */
[-C--:B------:R-:W-:Y:S01]  /*188d0*/  ISETP.GE.AND P6, PT, R13, R225.reuse, PT ;  /* 0x000000e10d00720c */ /* 0x080fe20003fc6270 */
[----:B------:R-:W-:Y:S01]  /*188e0*/  VIADD R13, R3, 0xe8 ;  /* 0x000000e8030d7836 */ /* 0x000fe20000000000 */
[----:B------:R-:W-:Y:S02]  /*188f0*/  FSEL R40, R40, -INF , !P4 ;  /* 0xff80000028287808 */ /* 0x000fe40006000000 */
[----:B------:R-:W-:Y:S02]  /*18900*/  FSEL R93, R93, -INF , !P0 ;  /* 0xff8000005d5d7808 */ /* 0x000fe40004000000 */
[-C--:B------:R-:W-:Y:S02]  /*18910*/  ISETP.GE.AND P3, PT, R248, R225.reuse, PT ;  /* 0x000000e1f800720c */ /* 0x080fe40003f66270 */
[-C--:B------:R-:W-:Y:S02]  /*18920*/  ISETP.GE.AND P4, PT, R60, R225.reuse, PT ;  /* 0x000000e13c00720c */ /* 0x080fe40003f86270 */
[-C--:B------:R-:W-:Y:S02]  /*18930*/  ISETP.GE.AND P0, PT, R250, R225.reuse, PT ;  /* 0x000000e1fa00720c */ /* 0x080fe40003f06270 */
[-C--:B------:R-:W-:Y:S02]  /*18940*/  ISETP.GE.AND P5, PT, R243, R225.reuse, PT ;  /* 0x000000e1f300720c */ /* 0x080fe40003fa6270 */
[----:B------:R-:W-:Y:S02]  /*18950*/  FMNMX3.FTZ R37, R37, R76, R77, !PT ;  /* 0x0000004c25257276 */ /* 0x000fe4000781004d */
[----:B------:R-:W-:Y:S02]  /*18960*/  FSEL R33, R33, -INF , !P3 ;  /* 0xff80000021217808 */ /* 0x000fe40005800000 */
[----:B------:R-:W-:Y:S01]  /*18970*/  FSEL R25, R109, -INF , !P4 ;  /* 0xff8000006d197808 */ /* 0x000fe20006000000 */
[----:B------:R-:W-:Y:S01]  /*18980*/  VIADD R109, R3, 0xe9 ;  /* 0x000000e9036d7836 */ /* 0x000fe20000000000 */
[----:B------:R-:W-:Y:S02]  /*18990*/  FSEL R32, R32, -INF , !P0 ;  /* 0xff80000020207808 */ /* 0x000fe40004000000 */
[-C--:B------:R-:W-:Y:S02]  /*189a0*/  ISETP.GE.AND P3, PT, R64, R225.reuse, PT ;  /* 0x000000e14000720c */ /* 0x080fe40003f66270 */
[-C--:B------:R-:W-:Y:S01]  /*189b0*/  ISETP.GE.AND P4, PT, R13, R225.reuse, PT ;  /* 0x000000e10d00720c */ /* 0x080fe20003f86270 */
[----:B------:R-:W-:Y:S01]  /*189c0*/  VIADD R13, R3, 0xf9 ;  /* 0x000000f9030d7836 */ /* 0x000fe20000000000 */
[----:B------:R-:W-:Y:S02]  /*189d0*/  FSEL R88, R88, -INF , !P5 ;  /* 0xff80000058587808 */ /* 0x000fe40006800000 */
[----:B------:R-:W-:Y:S02]  /*189e0*/  FMNMX3.FTZ R37, R37, R80, R81, !PT ;  /* 0x0000005025257276 */ /* 0x000fe40007810051 */
[-C--:B------:R-:W-:Y:S01]  /*189f0*/  ISETP.GE.AND P0, PT, R16, R225.reuse, PT ;  /* 0x000000e11000720c */ /* 0x080fe20003f06270 */
[----:B------:R-:W-:Y:S01]  /*18a00*/  VIADD R16, R3, 0xe1 ;  /* 0x000000e103107836 */ /* 0x000fe20000000000 */
[-C--:B------:R-:W-:Y:S02]  /*18a10*/  ISETP.GE.AND P5, PT, R247, R225.reuse, PT ;  /* 0x000000e1f700720c */ /* 0x080fe40003fa6270 */
[----:B------:R-:W-:Y:S01]  /*18a20*/  FSEL R21, R112, -INF , !P3 ;  /* 0xff80000070157808 */ /* 0x000fe20005800000 */
[C---:B------:R-:W-:Y:S01]  /*18a30*/  VIADD R112, R3.reuse, 0xf1 ;  /* 0x000000f103707836 */ /* 0x040fe20000000000 */
[----:B------:R-:W-:Y:S01]  /*18a40*/  FSEL R20, R4, -INF , !P6 ;  /* 0xff80000004147808 */ /* 0x000fe20007000000 */
[----:B------:R-:W-:Y:S01]  /*18a50*/  VIADD R4, R3, 0xf9 ;  /* 0x000000f903047836 */ /* 0x000fe20000000000 */
[----:B------:R-:W-:Y:S02]  /*18a60*/  FMNMX3.FTZ R37, R37, R84, R85, !PT ;  /* 0x0000005425257276 */ /* 0x000fe40007810055 */
[-C--:B------:R-:W-:Y:S02]  /*18a70*/  ISETP.GE.AND P3, PT, R109, R225.reuse, PT ;  /* 0x000000e16d00720c */ /* 0x080fe40003f66270 */
[----:B------:R-:W-:Y:S01]  /*18a80*/  FSEL R24, R113, -INF , !P0 ;  /* 0xff80000071187808 */ /* 0x000fe20004000000 */
[----:B------:R-:W-:Y:S01]  /*18a90*/  VIADD R113, R3, 0xf8 ;  /* 0x000000f803717836 */ /* 0x000fe20000000000 */
[----:B------:R-:W-:Y:S02]  /*18aa0*/  FSEL R97, R97, -INF , !P5 ;  /* 0xff80000061617808 */ /* 0x000fe40006800000 */
[----:B------:R-:W-:Y:S02]  /*18ab0*/  ISETP.GE.AND P0, PT, R13, R224, PT ;  /* 0x000000e00d00720c */ /* 0x000fe40003f06270 */
[-C--:B------:R-:W-:Y:S02]  /*18ac0*/  ISETP.GE.AND P5, PT, R251, R225.reuse, PT ;  /* 0x000000e1fb00720c */ /* 0x080fe40003fa6270 */
[----:B------:R-:W-:Y:S02]  /*18ad0*/  FMNMX3.FTZ R37, R37, R88, R89, !PT ;  /* 0x0000005825257276 */ /* 0x000fe40007810059 */
[----:B------:R-:W-:Y:S02]  /*18ae0*/  FSEL R13, R182, -INF , !P3 ;  /* 0xff800000b60d7808 */ /* 0x000fe40005800000 */
[-C--:B------:R-:W-:Y:S02]  /*18af0*/  ISETP.GE.AND P3, PT, R4, R225.reuse, PT ;  /* 0x000000e10400720c */ /* 0x080fe40003f66270 */
[----:B------:R-:W-:Y:S02]  /*18b00*/  FSEL R129, R129, -INF , P0 ;  /* 0xff80000081817808 */ /* 0x000fe40000000000 */
[----:B------:R-:W-:Y:S02]  /*18b10*/  FSEL R29, R29, -INF , !P5 ;  /* 0xff8000001d1d7808 */ /* 0x000fe40006800000 */
[-C--:B------:R-:W-:Y:S02]  /*18b20*/  ISETP.GE.AND P5, PT, R16, R225.reuse, PT ;  /* 0x000000e11000720c */ /* 0x080fe40003fa6270 */
[----:B------:R-:W-:Y:S02]  /*18b30*/  FMNMX3.FTZ R37, R37, R92, R93, !PT ;  /* 0x0000005c25257276 */ /* 0x000fe4000781005d */
[----:B------:R-:W-:Y:S02]  /*18b40*/  FSEL R129, R129, -INF , !P3 ;  /* 0xff80000081817808 */ /* 0x000fe40005800000 */
[----:B------:R-:W-:Y:S02]  /*18b50*/  ISETP.GE.AND P3, PT, R3, R226, PT ;  /* 0x000000e20300720c */ /* 0x000fe40003f66270 */
[----:B------:R-:W-:Y:S01]  /*18b60*/  FSEL R17, R173, -INF , !P5 ;  /* 0xff800000ad117808 */ /* 0x000fe20006800000 */
[----:B------:R-:W-:Y:S01]  /*18b70*/  VIADD R173, R3, 0xe1 ;  /* 0x000000e103ad7836 */ /* 0x000fe20000000000 */
[----:B------:R-:W-:Y:S02]  /*18b80*/  FMNMX3.FTZ R37, R37, R96, R97, !PT ;  /* 0x0000006025257276 */ /* 0x000fe40007810061 */
[-C--:B------:R-:W-:Y:S02]  /*18b90*/  ISETP.GE.AND P5, PT, R112, R225.reuse, PT ;  /* 0x000000e17000720c */ /* 0x080fe40003fa6270 */
[----:B------:R-:W-:Y:S01]  /*18ba0*/  FSEL R16, R172, -INF , !P4 ;  /* 0xff800000ac107808 */ /* 0x000fe20006000000 */
[----:B------:R-:W-:Y:S01]  /*18bb0*/  IMAD.MOV.U32 R172, RZ, RZ, R64 ;  /* 0x000000ffffac7224 */ /* 0x000fe200078e0040 */
[----:B------:R-:W-:Y:S02]  /*18bc0*/  ISETP.GE.AND P4, PT, R113, R225, PT ;  /* 0x000000e17100720c */ /* 0x000fe40003f86270 */
[----:B------:R-:W-:Y:S02]  /*18bd0*/  FSEL R45, R6, -INF , P3 ;  /* 0xff800000062d7808 */ /* 0x000fe40001800000 */
[-C--:B------:R-:W-:Y:S02]  /*18be0*/  ISETP.GE.AND P0, PT, R187, R226.reuse, PT ;  /* 0x000000e2bb00720c */ /* 0x080fe40003f06270 */
[----:B------:R-:W-:Y:S02]  /*18bf0*/  ISETP.GE.AND P3, PT, R190, R226, PT ;  /* 0x000000e2be00720c */ /* 0x000fe40003f66270 */
[----:B------:R-:W-:Y:S02]  /*18c00*/  FMNMX3.FTZ R37, R37, R40, R33, !PT ;  /* 0x0000002825257276 */ /* 0x000fe40007810021 */
[----:B------:R-:W-:Y:S01]  /*18c10*/  FSEL R9, R183, -INF , !P5 ;  /* 0xff800000b7097808 */ /* 0x000fe20006800000 */
[----:B------:R-:W-:Y:S01]  /*18c20*/  IMAD.MOV.U32 R183, RZ, RZ, R112 ;  /* 0x000000ffffb77224 */ /* 0x000fe200078e0070 */
[-C--:B------:R-:W-:Y:S01]  /*18c30*/  ISETP.GE.AND P5, PT, R188, R226.reuse, PT ;  /* 0x000000e2bc00720c */ /* 0x080fe20003fa6270 */
[----:B------:R-:W-:Y:S01]  /*18c40*/  VIADD R112, R3, 0xe8 ;  /* 0x000000e803707836 */ /* 0x000fe20000000000 */
[----:B------:R-:W-:Y:S01]  /*18c50*/  FSEL R8, R185, -INF , !P4 ;  /* 0xff800000b9087808 */ /* 0x000fe20006000000 */
[----:B------:R-:W-:Y:S01]  /*18c60*/  IMAD.MOV.U32 R185, RZ, RZ, R113 ;  /* 0x000000ffffb97224 */ /* 0x000fe200078e0071 */
[-C--:B------:R-:W-:Y:S01]  /*18c70*/  ISETP.GE.AND P4, PT, R189, R226.reuse, PT ;  /* 0x000000e2bd00720c */ /* 0x080fe20003f86270 */
[----:B------:R-:W-:Y:S01]  /*18c80*/  VIADD R113, R3, 0xe0 ;  /* 0x000000e003717836 */ /* 0x000fe20000000000 */
[----:B------:R-:W-:Y:S02]  /*18c90*/  FSEL R44, R7, -INF , P0 ;  /* 0xff800000072c7808 */ /* 0x000fe40000000000 */
[----:B------:R-:W-:Y:S01]  /*18ca0*/  FSEL R7, R14, -INF , P3 ;  /* 0xff8000000e077808 */ /* 0x000fe20001800000 */
[----:B------:R-:W-:Y:S01]  /*18cb0*/  IMAD.MOV.U32 R14, RZ, RZ, R5 ;  /* 0x000000ffff0e7224 */ /* 0x000fe200078e0005 */
[----:B------:R-:W-:Y:S02]  /*18cc0*/  ISETP.GE.AND P3, PT, R194, R226, PT ;  /* 0x000000e2c200720c */ /* 0x000fe40003f66270 */
[----:B------:R-:W-:Y:S02]  /*18cd0*/  FMNMX3.FTZ R37, R37, R32, R28, !PT ;  /* 0x0000002025257276 */ /* 0x000fe4000781001c */
[----:B------:R-:W-:Y:S02]  /*18ce0*/  FSEL R41, R10, -INF , P5 ;  /* 0xff8000000a297808 */ /* 0x000fe40002800000 */
[----:B------:R-:W-:Y:S01]  /*18cf0*/  FSEL R10, R11, -INF , P4 ;  /* 0xff8000000b0a7808 */ /* 0x000fe20002000000 */
[----:B------:R-:W-:Y:S01]  /*18d00*/  IMAD.MOV.U32 R11, RZ, RZ, R4 ;  /* 0x000000ffff0b7224 */ /* 0x000fe200078e0004 */
[-C--:B------:R-:W-:Y:S01]  /*18d10*/  ISETP.GE.AND P4, PT, R193, R226.reuse, PT ;  /* 0x000000e2c100720c */ /* 0x080fe20003f86270 */
[----:B------:R-:W-:Y:S01]  /*18d20*/  VIADD R4, R3, 0xd9 ;  /* 0x000000d903047836 */ /* 0x000fe20000000000 */
[----:B------:R-:W-:Y:S02]  /*18d30*/  FMNMX3.FTZ R37, R37, R29, R25, !PT ;  /* 0x0000001d25257276 */ /* 0x000fe40007810019 */
[----:B------:R-:W-:Y:S01]  /*18d40*/  FSEL R22, R22, -INF , P3 ;  /* 0xff80000016167808 */ /* 0x000fe20001800000 */
[----:B------:R-:W-:Y:S01]  /*18d50*/  IMAD.MOV.U32 R182, RZ, RZ, R4 ;  /* 0x000000ffffb67224 */ /* 0x000fe200078e0004 */
[-C--:B------:R-:W-:Y:S02]  /*18d60*/  ISETP.GE.AND P3, PT, R198, R226.reuse, PT ;  /* 0x000000e2c600720c */ /* 0x080fe40003f66270 */
[----:B------:R-:W-:Y:S02]  /*18d70*/  FSEL R64, R19, -INF , P4 ;  /* 0xff80000013407808 */ /* 0x000fe40002000000 */
[-C--:B------:R-:W-:Y:S02]  /*18d80*/  ISETP.GE.AND P4, PT, R197, R226.reuse, PT ;  /* 0x000000e2c500720c */ /* 0x080fe40003f86270 */
[----:B------:R-:W-:Y:S02]  /*18d90*/  FMNMX3.FTZ R37, R37, R21, R24, !PT ;  /* 0x0000001525257276 */ /* 0x000fe40007810018 */
[----:B------:R-:W-:Y:S02]  /*18da0*/  FSEL R6, R30, -INF , P3 ;  /* 0xff8000001e067808 */ /* 0x000fe40001800000 */
[----:B------:R-:W-:Y:S02]  /*18db0*/  ISETP.GE.AND P3, PT, R203, R226, PT ;  /* 0x000000e2cb00720c */ /* 0x000fe40003f66270 */
[----:B------:R-:W-:Y:S02]  /*18dc0*/  ISETP.GE.AND P6, PT, R61, R225, PT ;  /* 0x000000e13d00720c */ /* 0x000fe40003fc6270 */
[----:B------:R-:W-:Y:S02]  /*18dd0*/  FMNMX3.FTZ R37, R37, R20, R17, !PT ;  /* 0x0000001425257276 */ /* 0x000fe40007810011 */
[----:B------:R-:W-:Y:S02]  /*18de0*/  FSEL R27, R27, -INF , P4 ;  /* 0xff8000001b1b7808 */ /* 0x000fe40002000000 */
[-C--:B------:R-:W-:Y:S02]  /*18df0*/  ISETP.GE.AND P4, PT, R202, R226.reuse, PT ;  /* 0x000000e2ca00720c */ /* 0x080fe40003f86270 */
[----:B------:R-:W-:Y:S02]  /*18e00*/  FSEL R4, R39, -INF , P3 ;  /* 0xff80000027047808 */ /* 0x000fe40001800000 */
[----:B------:R-:W-:Y:S02]  /*18e10*/  ISETP.GE.AND P3, PT, R205, R226, PT ;  /* 0x000000e2cd00720c */ /* 0x000fe40003f66270 */
[----:B------:R-:W-:Y:S01]  /*18e20*/  FSEL R12, R184, -INF , !P6 ;  /* 0xff800000b80c7808 */ /* 0x000fe20007000000 */
[----:B------:R-:W-:Y:S01]  /*18e30*/  IMAD.MOV.U32 R184, RZ, RZ, R173 ;  /* 0x000000ffffb87224 */ /* 0x000fe200078e00ad */
[----:B------:R-:W-:Y:S01]  /*18e40*/  FMNMX3.FTZ R37, R37, R16, R13, !PT ;  /* 0x0000001025257276 */ /* 0x000fe2000781000d */
[----:B------:R-:W-:Y:S01]  /*18e50*/  IMAD.MOV.U32 R173, RZ, RZ, R60 ;  /* 0x000000ffffad7224 */ /* 0x000fe200078e003c */
[----:B------:R-:W-:Y:S02]  /*18e60*/  FSEL R5, R38, -INF , P4 ;  /* 0xff80000026057808 */ /* 0x000fe40002000000 */
[-C--:B------:R-:W-:Y:S02]  /*18e70*/  ISETP.GE.AND P4, PT, R204, R226.reuse, PT ;  /* 0x000000e2cc00720c */ /* 0x080fe40003f86270 */
[----:B------:R-:W-:Y:S02]  /*18e80*/  FSEL R43, R43, -INF , P3 ;  /* 0xff8000002b2b7808 */ /* 0x000fe40001800000 */
[----:B------:R-:W-:Y:S02]  /*18e90*/  ISETP.GE.AND P3, PT, R208, R226, PT ;  /* 0x000000e2d000720c */ /* 0x000fe40003f66270 */
[----:B------:R-:W-:Y:S02]  /*18ea0*/  FMNMX3.FTZ R37, R37, R12, R9, !PT ;  /* 0x0000000c25257276 */ /* 0x000fe40007810009 */
[----:B------:R-:W-:Y:S02]  /*18eb0*/  FSEL R42, R42, -INF , P4 ;  /* 0xff8000002a2a7808 */ /* 0x000fe40002000000 */
[----:B------:R-:W-:Y:S02]  /*18ec0*/  ISETP.GE.AND P4, PT, R207, R226, PT ;  /* 0x000000e2cf00720c */ /* 0x000fe40003f86270 */
[----:B------:R-:W-:Y:S02]  /*18ed0*/  FSEL R50, R50, -INF , P3 ;  /* 0xff80000032327808 */ /* 0x000fe40001800000 */
[----:B------:R-:W-:Y:S02]  /*18ee0*/  FMNMX3.FTZ R37, R37, R8, R129, !PT ;  /* 0x0000000825257276 */ /* 0x000fe40007810081 */
[-C--:B------:R-:W-:Y:S02]  /*18ef0*/  ISETP.GE.AND P3, PT, R211, R226.reuse, PT ;  /* 0x000000e2d300720c */ /* 0x080fe40003f66270 */
[----:B------:R-:W-:Y:S01]  /*18f00*/  FSEL R47, R47, -INF , P4 ;  /* 0xff8000002f2f7808 */ /* 0x000fe20002000000 */
[----:B------:R-:W1:Y:S01]  /*18f10*/  SHFL.BFLY PT, R0, R37, 0x2, 0x1f ;  /* 0x0c401f0025007f89 */ /* 0x000e6200000e0000 */
        /* <DEDUP_REMOVED lines=61> */
[----:B------:R-:W-:Y:S01]  /*192f0*/  FSEL R60, R15, -INF , P0 ;  /* 0xff8000000f3c7808 */ /* 0x000fe20000000000 */
[----:B------:R-:W-:Y:S01]  /*19300*/  IMAD.MOV.U32 R15, RZ, RZ, R11 ;  /* 0x000000ffff0f7224 */ /* 0x000fe200078e000b */
        /* <DEDUP_REMOVED lines=8> */
[----:B------:R-:W-:Y:S02]  /*19390*/  ISETP.GE.AND P0, PT, R199, R226, PT ;  /* 0x000000e2c700720c */ /* 0x000fe40003f06270 */
[----:B------:R-:W-:Y:S02]  /*193a0*/  FSEL R102, R102, -INF , P5 ;  /* 0xff80000066667808 */ /* 0x000fe40002800000 */
[----:B------:R-:W-:Y:S02]  /*193b0*/  FSEL R106, R106, -INF , P4 ;  /* 0xff8000006a6a7808 */ /* 0x000fe40002000000 */
[----:B-1----:R-:W-:Y:S02]  /*193c0*/  FMNMX.FTZ R37, R37, R0, !PT ;  /* 0x0000000025257209 */ /* 0x002fe40007810000 */
[-C--:B------:R-:W-:Y:S02]  /*193d0*/  ISETP.GE.AND P5, PT, R251, R226.reuse, PT ;  /* 0x000000e2fb00720c */ /* 0x080fe40003fa6270 */
[-C--:B------:R-:W-:Y:S02]  /*193e0*/  ISETP.GE.AND P4, PT, R173, R226.reuse, PT ;  /* 0x000000e2ad00720c */ /* 0x080fe40003f86270 */
[----:B------:R-:W-:Y:S02]  /*193f0*/  FSEL R114, R114, -INF , P3 ;  /* 0xff80000072727808 */ /* 0x000fe40001800000 */
[-C--:B------:R-:W-:Y:S02]  /*19400*/  ISETP.GE.AND P3, PT, R184, R226.reuse, PT ;  /* 0x000000e2b800720c */ /* 0x080fe40003f66270 */
[----:B------:R-:W-:Y:S02]  /*19410*/  FSEL R31, R31, -INF , P0 ;  /* 0xff8000001f1f7808 */ /* 0x000fe40000000000 */
[----:B------:R-:W-:Y:S02]  /*19420*/  FSETP.NEU.FTZ.AND P0, PT, R37, -INF , PT ;  /* 0xff8000002500780b */ /* 0x000fe40003f1d000 */
[----:B------:R-:W-:Y:S02]  /*19430*/  FSEL R110, R110, -INF , P5 ;  /* 0xff8000006e6e7808 */ /* 0x000fe40002800000 */
[----:B------:R-:W-:Y:S02]  /*19440*/  FSEL R111, R111, -INF , P4 ;  /* 0xff8000006f6f7808 */ /* 0x000fe40002000000 */
[-C--:B------:R-:W-:Y:S02]  /*19450*/  ISETP.GE.AND P5, PT, R113, R226.reuse, PT ;  /* 0x000000e27100720c */ /* 0x080fe40003fa6270 */
[-C--:B------:R-:W-:Y:S02]  /*19460*/  ISETP.GE.AND P4, PT, R182, R226.reuse, PT ;  /* 0x000000e2b600720c */ /* 0x080fe40003f86270 */
[----:B------:R-:W-:Y:S02]  /*19470*/  FSEL R119, R119, -INF , P3 ;  /* 0xff80000077777808 */ /* 0x000fe40001800000 */
[-C--:B------:R-:W-:Y:S02]  /*19480*/  ISETP.GE.AND P6, PT, R200, R226.reuse, PT ;  /* 0x000000e2c800720c */ /* 0x080fe40003fc6270 */
[----:B------:R-:W-:Y:S02]  /*19490*/  FSEL R0, R37, RZ, P0 ;  /* 0x000000ff25007208 */ /* 0x000fe40000000000 */
[-C--:B------:R-:W-:Y:S02]  /*194a0*/  ISETP.GE.AND P3, PT, R109, R226.reuse, PT ;  /* 0x000000e26d00720c */ /* 0x080fe40003f66270 */
[----:B------:R-:W-:Y:S02]  /*194b0*/  FSEL R118, R118, -INF , P5 ;  /* 0xff80000076767808 */ /* 0x000fe40002800000 */
[----:B------:R-:W-:Y:S02]  /*194c0*/  FSEL R115, R115, -INF , P4 ;  /* 0xff80000073737808 */ /* 0x000fe40002000000 */
[-C--:B------:R-:W-:Y:S02]  /*194d0*/  ISETP.GE.AND P5, PT, R61, R226.reuse, PT ;  /* 0x000000e23d00720c */ /* 0x080fe40003fa6270 */
[----:B------:R-:W-:Y:S02]  /*194e0*/  FSEL R34, R34, -INF , P6 ;  /* 0xff80000022227808 */ /* 0x000fe40003000000 */
[----:B------:R-:W-:Y:S02]  /*194f0*/  ISETP.GE.AND P4, PT, R112, R226, PT ;  /* 0x000000e27000720c */ /* 0x000fe40003f86270 */
[----:B------:R-:W-:Y:S02]  /*19500*/  FSEL R123, R123, -INF , P3 ;  /* 0xff8000007b7b7808 */ /* 0x000fe40001800000 */
[----:B------:R-:W-:Y:S01]  /*19510*/  ISETP.GE.AND P6, PT, R3, R228, PT ;  /* 0x000000e40300720c */ /* 0x000fe20003fc6270 */
[----:B------:R-:W-:Y:S01]  /*19520*/  FADD.FTZ R3, -R0, R2 ;  /* 0x0000000200037221 */ /* 0x000fe20000010100 */
[-C--:B------:R-:W-:Y:S01]  /*19530*/  ISETP.GE.AND P3, PT, R185, R226.reuse, PT ;  /* 0x000000e2b900720c */ /* 0x080fe20003f66270 */
[----:B------:R-:W-:Y:S01]  /*19540*/  IMAD.MOV.U32 R2, RZ, RZ, R14 ;  /* 0x000000ffff027224 */ /* 0x000fe200078e000e */
[----:B------:R-:W-:Y:S01]  /*19550*/  FSEL R126, R126, -INF , P5 ;  /* 0xff8000007e7e7808 */ /* 0x000fe20002800000 */
[----:B------:R-:W-:Y:S01]  /*19560*/  IMAD.MOV.U32 R14, RZ, RZ, R36 ;  /* 0x000000ffff0e7224 */ /* 0x000fe200078e0024 */
[----:B------:R-:W-:Y:S01]  /*19570*/  FSEL R122, R122, -INF , P4 ;  /* 0xff8000007a7a7808 */ /* 0x000fe20002000000 */
[----:B------:R-:W2:Y:S01]  /*19580*/  LD.E R36, desc[UR4][R134.64+0xdc] ;  /* 0x0000dc0486247980 */ /* 0x000ea2000c101900 */
[----:B------:R-:W-:Y:S02]  /*19590*/  ISETP.GE.AND P4, PT, R183, R226, PT ;  /* 0x000000e2b700720c */ /* 0x000fe40003f86270 */
[-C--:B------:R-:W-:Y:S02]  /*195a0*/  ISETP.GE.AND P5, PT, R187, R228.reuse, PT ;  /* 0x000000e4bb00720c */ /* 0x080fe40003fa6270 */
[----:B------:R-:W-:Y:S02]  /*195b0*/  FSEL R39, R130, -INF , P3 ;  /* 0xff80000082277808 */ /* 0x000fe40001800000 */
[-C--:B------:R-:W-:Y:S02]  /*195c0*/  ISETP.GE.AND P3, PT, R188, R228.reuse, PT ;  /* 0x000000e4bc00720c */ /* 0x080fe40003f66270 */
[----:B------:R-:W-:Y:S01]  /*195d0*/  FSEL R11, R45, -INF , !P6 ;  /* 0xff8000002d0b7808 */ /* 0x000fe20007000000 */
[----:B------:R-:W-:Y:S01]  /*195e0*/  IMAD.MOV.U32 R45, RZ, RZ, R14 ;  /* 0x000000ffff2d7224 */ /* 0x000fe200078e000e */
[----:B------:R-:W-:Y:S02]  /*195f0*/  FSEL R127, R127, -INF , P4 ;  /* 0xff8000007f7f7808 */ /* 0x000fe40002000000 */
[----:B------:R-:W-:Y:S02]  /*19600*/  ISETP.GE.AND P6, PT, R190, R228, PT ;  /* 0x000000e4be00720c */ /* 0x000fe40003fc6270 */
[----:B------:R-:W-:Y:S01]  /*19610*/  FSEL R14, R44, -INF , !P5 ;  /* 0xff8000002c0e7808 */ /* 0x000fe20006800000 */
[----:B------:R-:W-:Y:S01]  /*19620*/  IMAD.MOV.U32 R44, RZ, RZ, R15 ;  /* 0x000000ffff2c7224 */ /* 0x000fe200078e000f */
[----:B------:R-:W-:Y:S02]  /*19630*/  ISETP.GE.AND P4, PT, R15, R226, PT ;  /* 0x000000e20f00720c */ /* 0x000fe40003f86270 */
[-C--:B------:R-:W-:Y:S02]  /*19640*/  ISETP.GE.AND P5, PT, R191, R228.reuse, PT ;  /* 0x000000e4bf00720c */ /* 0x080fe40003fa6270 */
[----:B------:R-:W-:Y:S01]  /*19650*/  FSEL R15, R41, -INF , !P3 ;  /* 0xff800000290f7808 */ /* 0x000fe20005800000 */
[----:B------:R-:W-:Y:S01]  /*19660*/  IMAD.MOV.U32 R41, RZ, RZ, R185 ;  /* 0x000000ffff297224 */ /* 0x000fe200078e00b9 */
        /* <DEDUP_REMOVED lines=10> */
[-C--:B------:R-:W-:Y:S02]  /*19710*/  ISETP.GE.AND P6, PT, R198, R228.reuse, PT ;  /* 0x000000e4c600720c */ /* 0x080fe40003fc6270 */
[----:B------:R-:W-:Y:S01]  /*19720*/  FSEL R112, R23, -INF , !P5 ;  /* 0xff80000017707808 */ /* 0x000fe20006800000 */
[----:B------:R-:W-:Y:S01]  /*19730*/  IMAD.MOV.U32 R23, RZ, RZ, R184 ;  /* 0x000000ffff177224 */ /* 0x000fe200078e00b8 */
[-C--:B------:R-:W-:Y:S02]  /*19740*/  ISETP.GE.AND P5, PT, R199, R228.reuse, PT ;  /* 0x000000e4c700720c */ /* 0x080fe40003fa6270 */
[----:B------:R-:W-:Y:S02]  /*19750*/  FSEL R38, R131, -INF , P4 ;  /* 0xff80000083267808 */ /* 0x000fe40002000000 */
        /* <DEDUP_REMOVED lines=8> */
[----:B------:R-:W-:Y:S01]  /*197e0*/  FSEL R19, R10, -INF , !P4 ;  /* 0xff8000000a137808 */ /* 0x000fe20006000000 */
[----:B------:R-:W-:Y:S01]  /*197f0*/  IMAD.MOV.U32 R10, RZ, RZ, R183 ;  /* 0x000000ffff0a7224 */ /* 0x000fe200078e00b7 */
[----:B------:R-:W-:Y:S02]  /*19800*/  FSEL R189, R47, -INF , !P5 ;  /* 0xff8000002fbd7808 */ /* 0x000fe40006800000 */
        /* <DEDUP_REMOVED lines=33> */
[----:B------:R-:W-:Y:S01]  /*19a20*/  FMNMX3.FTZ R0, R132, R11, R14, !PT ;  /* 0x0000000b84007276 */ /* 0x000fe2000781000e */
[----:B------:R-:W1:Y:S01]  /*19a30*/  S2R R23, SR_CgaCtaId ;  /* 0x0000000000177919 */ /* 0x000e620000008800 */
[----:B------:R-:W-:Y:S02]  /*19a40*/  FSEL R229, R119, -INF , !P5 ;  /* 0xff80000077e57808 */ /* 0x000fe40006800000 */
[-C--:B------:R-:W-:Y:S02]  /*19a50*/  ISETP.GE.AND P5, PT, R10, R228.reuse, PT ;  /* 0x000000e40a00720c */ /* 0x080fe40003fa6270 */
[----:B------:R-:W3:Y:S01]  /*19a60*/  LDL.LU R10, [R1+0x48] ;  /* 0x00004800010a7983 */ /* 0x000ee20000300800 */
[----:B------:R-:W-:Y:S02]  /*19a70*/  FMNMX3.FTZ R0, R0, R15, R19, !PT ;  /* 0x0000000f00007276 */ /* 0x000fe40007810013 */
[----:B------:R-:W-:Y:S02]  /*19a80*/  ISETP.GE.AND P3, PT, R200, R228, PT ;  /* 0x000000e4c800720c */ /* 0x000fe40003f66270 */
[----:B------:R-:W-:Y:S02]  /*19a90*/  FMNMX3.FTZ R0, R0, R30, R60, !PT ;  /* 0x0000001e00007276 */ /* 0x000fe4000781003c */
[----:B------:R-:W-:Y:S02]  /*19aa0*/  FSEL R173, R35, -INF , !P4 ;  /* 0xff80000023ad7808 */ /* 0x000fe40006000000 */
[----:B------:R-:W-:Y:S02]  /*19ab0*/  FMNMX3.FTZ R0, R0, R61, R64, !PT ;  /* 0x0000003d00007276 */ /* 0x000fe40007810040 */
[----:B------:R-:W-:Y:S02]  /*19ac0*/  FSEL R182, R34, -INF , !P3 ;  /* 0xff80000022b67808 */ /* 0x000fe40005800000 */
[----:B------:R-:W-:Y:S02]  /*19ad0*/  FMNMX3.FTZ R0, R0, R109, R112, !PT ;  /* 0x0000006d00007276 */ /* 0x000fe40007810070 */
[----:B------:R-:W-:Y:S02]  /*19ae0*/  ISETP.GE.AND P3, PT, R204, R228, PT ;  /* 0x000000e4cc00720c */ /* 0x000fe40003f66270 */
[----:B------:R-:W-:Y:S02]  /*19af0*/  FMNMX3.FTZ R0, R0, R130, R113, !PT ;  /* 0x0000008200007276 */ /* 0x000fe40007810071 */
[----:B------:R-:W-:Y:S02]  /*19b00*/  ISETP.GE.AND P4, PT, R205, R228, PT ;  /* 0x000000e4cd00720c */ /* 0x000fe40003f86270 */
[----:B------:R-:W-:Y:S02]  /*19b10*/  FMNMX3.FTZ R0, R0, R131, R172, !PT ;  /* 0x0000008300007276 */ /* 0x000fe400078100ac */
[----:B------:R-:W-:Y:S02]  /*19b20*/  FSEL R187, R42, -INF , !P3 ;  /* 0xff8000002abb7808 */ /* 0x000fe40005800000 */
[----:B------:R-:W-:Y:S02]  /*19b30*/  FMNMX3.FTZ R0, R0, R182, R173, !PT ;  /* 0x000000b600007276 */ /* 0x000fe400078100ad */
[----:B------:R-:W-:Y:S02]  /*19b40*/  FSEL R185, R43, -INF , !P4 ;  /* 0xff8000002bb97808 */ /* 0x000fe40006000000 */
[----:B------:R-:W-:Y:S02]  /*19b50*/  FMNMX3.FTZ R0, R0, R183, R184, !PT ;  /* 0x000000b700007276 */ /* 0x000fe400078100b8 */
        /* <DEDUP_REMOVED lines=53> */
[----:B------:R-:W-:Y:S01]  /*19eb0*/  ISETP.GE.AND P4, PT, R252, R228, PT ;  /* 0x000000e4fc00720c */ /* 0x000fe20003f86270 */
[----:B------:R-:W-:Y:S01]  /*19ec0*/  IMAD.MOV.U32 R252, RZ, RZ, R45 ;  /* 0x000000fffffc7224 */ /* 0x000fe200078e002d */
[----:B------:R-:W-:Y:S02]  /*19ed0*/  FSEL R209, R102, -INF , !P6 ;  /* 0xff80000066d17808 */ /* 0x000fe40007000000 */
[----:B------:R-:W-:Y:S02]  /*19ee0*/  FMNMX3.FTZ R0, R0, R208, R207, !PT ;  /* 0x000000d000007276 */ /* 0x000fe400078100cf */
[-C--:B------:R-:W-:Y:S02]  /*19ef0*/  ISETP.GE.AND P6, PT, R251, R228.reuse, PT ;  /* 0x000000e4fb00720c */ /* 0x080fe40003fc6270 */
[----:B------:R-:W-:Y:S01]  /*19f00*/  FSEL R211, R106, -INF , !P3 ;  /* 0xff8000006ad37808 */ /* 0x000fe20005800000 */
[----:B------:R-:W4:Y:S01]  /*19f10*/  LDL.LU R251, [R1+0x50] ;  /* 0x0000500001fb7983 */ /* 0x000f220000300800 */
        /* <DEDUP_REMOVED lines=9> */
[----:B------:R-:W-:Y:S02]  /*19fb0*/  FMNMX3.FTZ R0, R0, R213, R214, !PT ;  /* 0x000000d500007276 */ /* 0x000fe400078100d6 */
[----:B------:R-:W-:Y:S02]  /*19fc0*/  FSEL R222, R118, -INF , !P6 ;  /* 0xff80000076de7808 */ /* 0x000fe40007000000 */
[-C--:B------:R-:W-:Y:S02]  /*19fd0*/  ISETP.GE.AND P3, PT, R22, R228.reuse, PT ;  /* 0x000000e41600720c */ /* 0x080fe40003f66270 */
[-C--:B------:R-:W-:Y:S01]  /*19fe0*/  ISETP.GE.AND P4, PT, R18, R228.reuse, PT ;  /* 0x000000e41200720c */ /* 0x080fe20003f86270 */
[----:B--2---:R-:W-:Y:S01]  /*19ff0*/  FMUL.FTZ R5, R36, R37 ;  /* 0x0000002524057220 */ /* 0x004fe20000410000 */
[----:B------:R-:W-:Y:S02]  /*1a000*/  FMNMX3.FTZ R0, R0, R215, R218, !PT ;  /* 0x000000d700007276 */ /* 0x000fe400078100da */
[----:B------:R-:W-:Y:S02]  /*1a010*/  FSEL R234, R122, -INF , !P3 ;  /* 0xff8000007aea7808 */ /* 0x000fe40005800000 */
[----:B------:R-:W-:Y:S02]  /*1a020*/  FSEL R235, R123, -INF , !P4 ;  /* 0xff8000007beb7808 */ /* 0x000fe40006000000 */
[----:B------:R-:W-:Y:S02]  /*1a030*/  ISETP.GE.AND P6, PT, R7, R228, PT ;  /* 0x000000e40700720c */ /* 0x000fe40003fc6270 */
[----:B------:R-:W-:Y:S02]  /*1a040*/  FMNMX3.FTZ R0, R0, R222, R229, !PT ;  /* 0x000000de00007276 */ /* 0x000fe400078100e5 */
[-C--:B------:R-:W-:Y:S01]  /*1a050*/  ISETP.GE.AND P4, PT, R44, R228.reuse, PT ;  /* 0x000000e42c00720c */ /* 0x080fe20003f86270 */
[----:B------:R-:W-:Y:S01]  /*1a060*/  IMAD.MOV.U32 R44, RZ, RZ, R2 ;  /* 0x000000ffff2c7224 */ /* 0x000fe200078e0002 */
[----:B------:R-:W-:Y:S02]  /*1a070*/  FSEL R236, R126, -INF , !P6 ;  /* 0xff8000007eec7808 */ /* 0x000fe40007000000 */
[----:B------:R-:W-:Y:S01]  /*1a080*/  FSEL R237, R127, -INF , !P5 ;  /* 0xff8000007fed7808 */ /* 0x000fe20006800000 */
[----:B------:R-:W-:Y:S01]  /*1a090*/  IMAD.MOV.U32 R250, RZ, RZ, R44 ;  /* 0x000000fffffa7224 */ /* 0x000fe200078e002c */
[----:B------:R-:W-:Y:S02]  /*1a0a0*/  ISETP.GE.AND P3, PT, R41, R228, PT ;  /* 0x000000e42900720c */ /* 0x000fe40003f66270 */
[----:B------:R-:W-:Y:S02]  /*1a0b0*/  FMNMX3.FTZ R0, R0, R234, R235, !PT ;  /* 0x000000ea00007276 */ /* 0x000fe400078100eb */
[----:B------:R-:W-:Y:S02]  /*1a0c0*/  FSEL R38, R38, -INF , !P4 ;  /* 0xff80000026267808 */ /* 0x000fe40006000000 */
[----:B------:R-:W-:Y:S02]  /*1a0d0*/  FSEL R39, R39, -INF , !P3 ;  /* 0xff80000027277808 */ /* 0x000fe40005800000 */
[----:B------:R-:W-:Y:S02]  /*1a0e0*/  FMNMX3.FTZ R0, R0, R236, R237, !PT ;  /* 0x000000ec00007276 */ /* 0x000fe400078100ed */
[----:B------:R-:W-:Y:S02]  /*1a0f0*/  FSEL R5, R5, RZ, P0 ;  /* 0x000000ff05057208 */ /* 0x000fe40000000000 */
[----:B------:R-:W-:Y:S02]  /*1a100*/  FMNMX3.FTZ R0, R0, R39, R38, !PT ;  /* 0x0000002700007276 */ /* 0x000fe40007810026 */
[----:B------:R-:W-:Y:S01]  /*1a110*/  MOV R22, 0x400 ;  /* 0x0000040000167802 */ /* 0x000fe20000000f00 */
[-CC-:B------:R-:W-:Y:S01]  /*1a120*/  FFMA.FTZ R6, R181, R36.reuse, -R5.reuse ;  /* 0x00000024b5067223 */ /* 0x180fe20000010805 */
[-CC-:B------:R-:W-:Y:S01]  /*1a130*/  FFMA.FTZ R94, R65, R36.reuse, -R5.reuse ;  /* 0x00000024415e7223 */ /* 0x180fe20000010805 */
[----:B------:R-:W2:Y:S01]  /*1a140*/  SHFL.BFLY PT, R2, R0, 0x2, 0x1f ;  /* 0x0c401f0000027f89 */ /* 0x000ea200000e0000 */
[-CC-:B------:R-:W-:Y:S01]  /*1a150*/  FFMA.FTZ R7, R180, R36.reuse, -R5.reuse ;  /* 0x00000024b4077223 */ /* 0x180fe20000010805 */
[-CC-:B------:R-:W-:Y:S01]  /*1a160*/  FFMA.FTZ R247, R9, R36.reuse, -R5.reuse ;  /* 0x0000002409f77223 */ /* 0x180fe20000010805 */
[-CC-:B------:R-:W-:Y:S01]  /*1a170*/  FFMA.FTZ R4, R186, R36.reuse, -R5.reuse ;  /* 0x00000024ba047223 */ /* 0x180fe20000010805 */
[--C-:B------:R-:W-:Y:S01]  /*1a180*/  FFMA.FTZ R18, R179, R36, -R5.reuse ;  /* 0x00000024b3127223 */ /* 0x100fe20000010805 */
[----:B-1----:R-:W-:Y:S01]  /*1a190*/  LEA R22, R23, R22, 0x18 ;  /* 0x0000001617167211 */ /* 0x002fe200078ec0ff */
[-CC-:B------:R-:W-:Y:S01]  /*1a1a0*/  FFMA.FTZ R179, R40, R36.reuse, -R5.reuse ;  /* 0x0000002428b37223 */ /* 0x180fe20000010805 */
[-CC-:B------:R-:W-:Y:S01]  /*1a1b0*/  FFMA.FTZ R107, R80, R36.reuse, -R5.reuse ;  /* 0x00000024506b7223 */ /* 0x180fe20000010805 */
[----:B------:R-:W-:Y:S01]  /*1a1c0*/  MUFU.EX2 R40, R4 ;  /* 0x0000000400287308 */ /* 0x000fe20000000800 */
[-CC-:B------:R-:W-:Y:S01]  /*1a1d0*/  FFMA.FTZ R106, R77, R36.reuse, -R5.reuse ;  /* 0x000000244d6a7223 */ /* 0x180fe20000010805 */
[----:B------:R-:W-:Y:S02]  /*1a1e0*/  IMAD.MOV.U32 R219, RZ, RZ, R22 ;  /* 0x000000ffffdb7224 */ /* 0x000fe400078e0016 */
[-CC-:B------:R-:W-:Y:S01]  /*1a1f0*/  FFMA.FTZ R31, R176, R36.reuse, -R5.reuse ;  /* 0x00000024b01f7223 */ /* 0x180fe20000010805 */
[-CC-:B------:R-:W-:Y:S01]  /*1a200*/  FFMA.FTZ R67, R100, R36.reuse, -R5.reuse ;  /* 0x0000002464437223 */ /* 0x180fe20000010805 */
[-C--:B------:R-:W-:Y:S01]  /*1a210*/  FFMA.FTZ R27, R177, R36.reuse, -R5 ;  /* 0x00000024b11b7223 */ /* 0x080fe20000010805 */
[----:B------:R-:W-:Y:S02]  /*1a220*/  IMAD R133, R133, 0x2, R219 ;  /* 0x0000000285857824 */ /* 0x000fe400078e02db */
[-CC-:B------:R-:W-:Y:S01]  /*1a230*/  FFMA.FTZ R100, R89, R36.reuse, -R5.reuse ;  /* 0x0000002459647223 */ /* 0x180fe20000010805 */
[-CC-:B------:R-:W-:Y:S01]  /*1a240*/  FFMA.FTZ R176, R93, R36.reuse, -R5.reuse ;  /* 0x000000245db07223 */ /* 0x180fe20000010805 */
[-CC-:B------:R-:W-:Y:S01]  /*1a250*/  FFMA.FTZ R127, R53, R36.reuse, -R5.reuse ;  /* 0x00000024357f7223 */ /* 0x180fe20000010805 */
[-CC-:B------:R-:W-:Y:S01]  /*1a260*/  FFMA.FTZ R66, R56, R36.reuse, -R5.reuse ;  /* 0x0000002438427223 */ /* 0x180fe20000010805 */
[----:B------:R-:W-:Y:S01]  /*1a270*/  LDSM.16.MT88.4 R44, [R133+0xa000] ;  /* 0x00a00000852c783b */ /* 0x000fe20000004200 */
[-CC-:B------:R-:W-:Y:S01]  /*1a280*/  FFMA.FTZ R78, R57, R36.reuse, -R5.reuse ;  /* 0x00000024394e7223 */ /* 0x180fe20000010805 */
[-CC-:B------:R-:W-:Y:S01]  /*1a290*/  FFMA.FTZ R118, R52, R36.reuse, -R5.reuse ;  /* 0x0000002434767223 */ /* 0x180fe20000010805 */
[-CC-:B------:R-:W-:Y:S01]  /*1a2a0*/  FFMA.FTZ R119, R49, R36.reuse, -R5.reuse ;  /* 0x0000002431777223 */ /* 0x180fe20000010805 */
[--C-:B------:R-:W-:Y:S01]  /*1a2b0*/  FFMA.FTZ R123, R48, R36, -R5.reuse ;  /* 0x00000024307b7223 */ /* 0x100fe20000010805 */
[----:B--2---:R-:W-:Y:S01]  /*1a2c0*/  FMNMX.FTZ R0, R0, R2, !PT ;  /* 0x0000000200007209 */ /* 0x004fe20007810000 */
        /* <DEDUP_REMOVED lines=30> */
[--C-:B------:R-:W-:Y:S01]  /*1a4b0*/  FFMA.FTZ R84, R84, R36, -R5.reuse ;  /* 0x0000002454547223 */ /* 0x100fe20000010805 */
[----:B------:R1:W-:Y:S01]  /*1a4c0*/  MUFU.EX2 R3, R6 ;  /* 0x0000000600037308 */ /* 0x0003e20000000800 */
[----:B------:R-:W-:Y:S01]  /*1a4d0*/  FSETP.NEU.FTZ.AND P0, PT, R2, -INF , PT ;  /* 0xff8000000200780b */ /* 0x000fe20003f1d000 */
[----:B------:R-:W-:Y:S01]  /*1a4e0*/  FMUL.FTZ R65, R36, R2 ;  /* 0x0000000224417220 */ /* 0x000fe20000410000 */
[-CC-:B------:R-:W-:Y:S07]  /*1a4f0*/  FFMA.FTZ R88, R88, R36.reuse, -R5.reuse ;  /* 0x0000002458587223 */ /* 0x180fee0000010805 */
[----:B------:R-:W2:Y:S01]  /*1a500*/  MUFU.EX2 R0, R0 ;  /* 0x0000000000007308 */ /* 0x000ea20000000800 */
[-CC-:B------:R-:W-:Y:S01]  /*1a510*/  FFMA.FTZ R93, R96, R36.reuse, -R5.reuse ;  /* 0x00000024605d7223 */ /* 0x180fe20000010805 */
[-CC-:B------:R-:W-:Y:S01]  /*1a520*/  FFMA.FTZ R180, R33, R36.reuse, -R5.reuse ;  /* 0x0000002421b47223 */ /* 0x180fe20000010805 */
[----:B------:R-:W-:Y:S01]  /*1a530*/  FSEL R65, R65, RZ, P0 ;  /* 0x000000ff41417208 */ /* 0x000fe20000000000 */
[-CC-:B------:R-:W-:Y:S01]  /*1a540*/  FFMA.FTZ R181, R32, R36.reuse, -R5.reuse ;  /* 0x0000002420b57223 */ /* 0x180fe20000010805 */
[-CC-:B------:R-:W-:Y:S01]  /*1a550*/  FFMA.FTZ R186, R28, R36.reuse, -R5.reuse ;  /* 0x000000241cba7223 */ /* 0x180fe20000010805 */
[-CC-:B------:R-:W-:Y:S01]  /*1a560*/  FFMA.FTZ R238, R29, R36.reuse, -R5.reuse ;  /* 0x000000241dee7223 */ /* 0x180fe20000010805 */
[-CC-:B------:R-:W-:Y:S01]  /*1a570*/  FFMA.FTZ R239, R25, R36.reuse, -R5.reuse ;  /* 0x0000002419ef7223 */ /* 0x180fe20000010805 */
[-CC-:B------:R-:W-:Y:S01]  /*1a580*/  FFMA.FTZ R240, R21, R36.reuse, -R5.reuse ;  /* 0x0000002415f07223 */ /* 0x180fe20000010805 */
[-C--:B------:R-:W-:Y:S01]  /*1a590*/  FFMA.FTZ R241, R24, R36.reuse, -R5 ;  /* 0x0000002418f17223 */ /* 0x080fe20000010805 */
[-C--:B-1----:R-:W-:Y:S01]  /*1a5a0*/  FFMA.FTZ R6, R14, R36.reuse, -R65 ;  /* 0x000000240e067223 */ /* 0x082fe20000010841 */
[-CC-:B------:R-:W-:Y:S01]  /*1a5b0*/  FFMA.FTZ R242, R20, R36.reuse, -R5.reuse ;  /* 0x0000002414f27223 */ /* 0x180fe20000010805 */
[-CC-:B------:R-:W-:Y:S01]  /*1a5c0*/  FFMA.FTZ R243, R17, R36.reuse, -R5.reuse ;  /* 0x0000002411f37223 */ /* 0x180fe20000010805 */
[-CC-:B------:R-:W-:Y:S01]  /*1a5d0*/  FFMA.FTZ R244, R16, R36.reuse, -R5.reuse ;  /* 0x0000002410f47223 */ /* 0x180fe20000010805 */
[----:B--2---:R-:W-:Y:S01]  /*1a5e0*/  FMUL.FTZ R9, R0, R161 ;  /* 0x000000a100097220 */ /* 0x004fe20000410000 */
[----:B------:R-:W-:Y:S01]  /*1a5f0*/  MUFU.EX2 R80, R6 ;  /* 0x0000000600507308 */ /* 0x000fe20000000800 */
[-CC-:B------:R-:W-:Y:S01]  /*1a600*/  FFMA.FTZ R245, R13, R36.reuse, -R5.reuse ;  /* 0x000000240df57223 */ /* 0x180fe20000010805 */
[-CC-:B------:R-:W-:Y:S01]  /*1a610*/  FFMA.FTZ R246, R12, R36.reuse, -R5.reuse ;  /* 0x000000240cf67223 */ /* 0x180fe20000010805 */
[-CC-:B------:R-:W-:Y:S07]  /*1a620*/  FFMA.FTZ R248, R8, R36.reuse, -R5.reuse ;  /* 0x0000002408f87223 */ /* 0x180fee0000010805 */
[----:B------:R1:W-:Y:S01]  /*1a630*/  MUFU.EX2 R161, R7 ;  /* 0x0000000700a17308 */ /* 0x0003e20000000800 */
[----:B------:R-:W-:Y:S01]  /*1a640*/  FFMA.FTZ R249, R129, R36, -R5 ;  /* 0x0000002481f97223 */ /* 0x000fe20000010805 */
        /* <DEDUP_REMOVED lines=12> */
[--C-:B-1----:R-:W-:Y:S01]  /*1a710*/  FFMA.FTZ R7, R11, R36, -R65.reuse ;  /* 0x000000240b077223 */ /* 0x102fe20000010841 */
[C---:B------:R-:W-:Y:S01]  /*1a720*/  FMUL.FTZ R29, R0.reuse, R141 ;  /* 0x0000008d001d7220 */ /* 0x040fe20000410000 */
[C---:B------:R-:W-:Y:S01]  /*1a730*/  FMUL.FTZ R32, R0.reuse, R136 ;  /* 0x0000008800207220 */ /* 0x040fe20000410000 */
[C---:B------:R-:W-:Y:S01]  /*1a740*/  FMUL.FTZ R33, R0.reuse, R137 ;  /* 0x0000008900217220 */ /* 0x040fe20000410000 */
[----:B------:R1:W2:Y:S01]  /*1a750*/  MUFU.EX2 R77, R7 ;  /* 0x00000007004d7308 */ /* 0x0002a20000000800 */
[----:B---3--:R-:W-:Y:S01]  /*1a760*/  FFMA.FTZ R10, R0, R10, R40 ;  /* 0x0000000a000a7223 */ /* 0x008fe20000010028 */
[----:B------:R-:W-:Y:S01]  /*1a770*/  FSEL R0, R2, RZ, P0 ;  /* 0x000000ff02007208 */ /* 0x000fe20000000000 */
[--C-:B------:R-:W-:Y:S01]  /*1a780*/  FFMA.FTZ R6, R19, R36, -R65.reuse ;  /* 0x0000002413067223 */ /* 0x100fe20000010841 */
[C---:B------:R-:W-:Y:S06]  /*1a790*/  IMAD.IADD R152, R133.reuse, 0x1, R216 ;  /* 0x0000000185987824 */ /* 0x040fec00078e02d8 */
[----:B------:R-:W3:Y:S01]  /*1a7a0*/  MUFU.EX2 R175, R18 ;  /* 0x0000001200af7308 */ /* 0x000ee20000000800 */
[----:B------:R-:W-:Y:S02]  /*1a7b0*/  VIADD R144, R133, 0xa040 ;  /* 0x0000a04085907836 */ /* 0x000fe40000000000 */
[----:B------:R-:W-:Y:S01]  /*1a7c0*/  FADD.FTZ R0, -R0, R132 ;  /* 0x0000008400007221 */ /* 0x000fe20000010100 */
[C---:B------:R-:W-:Y:S06]  /*1a7d0*/  F2FP.BF16.F32.PACK_AB R40, R3.reuse, R40 ;  /* 0x000000280328723e */ /* 0x040fec00000010ff */
[----:B------:R5:W-:Y:S01]  /*1a7e0*/  MUFU.EX2 R165, R6 ;  /* 0x0000000600a57308 */ /* 0x000be20000000800 */
[----:B------:R-:W4:Y:S01]  /*1a7f0*/  LDSM.16.MT88.4 R48, [R152+0xa000] ;  /* 0x00a000009830783b */ /* 0x000f220000004200 */
[----:B------:R-:W-:Y:S01]  /*1a800*/  FMUL.FTZ R0, R36, R0 ;  /* 0x0000000024007220 */ /* 0x000fe20000410000 */
[----:B------:R-:W-:Y:S01]  /*1a810*/  FADD.FTZ R178, R3, R10 ;  /* 0x0000000a03b27221 */ /* 0x000fe20000010000 */
[-CC-:B------:R-:W-:Y:S01]  /*1a820*/  FFMA.FTZ R35, R60, R36.reuse, -R65.reuse ;  /* 0x000000243c237223 */ /* 0x180fe20000010841 */
[-CC-:B-1----:R-:W-:Y:S01]  /*1a830*/  FFMA.FTZ R7, R15, R36.reuse, -R65.reuse ;  /* 0x000000240f077223 */ /* 0x182fe20000010841 */
[----:B--2---:R-:W-:Y:S04]  /*1a840*/  F2FP.BF16.F32.PACK_AB R41, R80, R77 ;  /* 0x0000004d5029723e */ /* 0x004fe800000010ff */
[----:B------:R1:W-:Y:S01]  /*1a850*/  MUFU.EX2 R160, R34 ;  /* 0x0000002200a07308 */ /* 0x0003e20000000800 */
[-CC-:B------:R-:W-:Y:S01]  /*1a860*/  FFMA.FTZ R30, R30, R36.reuse, -R65.reuse ;  /* 0x000000241e1e7223 */ /* 0x180fe20000010841 */
[----:B------:R-:W-:Y:S01]  /*1a870*/  LDSM.16.MT88.4 R56, [R152+0xa800] ;  /* 0x00a800009838783b */ /* 0x000fe20000004200 */
[----:B---3--:R-:W-:Y:S07]  /*1a880*/  F2FP.BF16.F32.PACK_AB R42, R175, R161 ;  /* 0x000000a1af2a723e */ /* 0x008fee00000010ff */
[----:B------:R-:W2:Y:S01]  /*1a890*/  MUFU.EX2 R164, R7 ;  /* 0x0000000700a47308 */ /* 0x000ea20000000800 */
[--C-:B------:R-:W-:Y:S01]  /*1a8a0*/  FFMA.FTZ R60, R109, R36, -R65.reuse ;  /* 0x000000246d3c7223 */ /* 0x100fe20000010841 */
[C---:B------:R-:W-:Y:S01]  /*1a8b0*/  ISETP.GT.AND P0, PT, R250.reuse, R252, PT ;  /* 0x000000fcfa00720c */ /* 0x040fe20003f04270 */
[----:B-----5:R-:W-:Y:S07]  /*1a8c0*/  VIADD R6, R133, 0xa000 ;  /* 0x0000a00085067836 */ /* 0x020fee0000000000 */
[----:B------:R-:W3:Y:S01]  /*1a8d0*/  MUFU.EX2 R0, R0 ;  /* 0x0000000000007308 */ /* 0x000ee20000000800 */
[----:B------:R-:W-:Y:S02]  /*1a8e0*/  VIADD R250, R250, 0xffffffff ;  /* 0xfffffffffafa7836 */ /* 0x000fe40000000000 */
[-CC-:B------:R-:W-:Y:S01]  /*1a8f0*/  FFMA.FTZ R39, R39, R36.reuse, -R65.reuse ;  /* 0x0000002427277223 */ /* 0x180fe20000010841 */
[----:B------:R-:W-:Y:S06]  /*1a900*/  @P1 VIADD R144, R6, 0xffffffc0 ;  /* 0xffffffc006901836 */ /* 0x000fec0000000000 */
[----:B------:R5:W-:Y:S01]  /*1a910*/  MUFU.EX2 R156, R35 ;  /* 0x00000023009c7308 */ /* 0x000be20000000800 */
[--C-:B-1----:R-:W-:Y:S01]  /*1a920*/  FFMA.FTZ R34, R61, R36, -R65.reuse ;  /* 0x000000243d227223 */ /* 0x102fe20000010841 */
[----:B------:R-:W-:Y:S01]  /*1a930*/  IMAD.IADD R3, R216, 0x1, R144 ;  /* 0x00000001d8037824 */ /* 0x000fe200078e0290 */
[----:B------:R-:W1:Y:S07]  /*1a940*/  LDSM.16.MT88.4 R52, [R144] ;  /* 0x000000009034783b */ /* 0x000e6e0000004200 */
[----:B------:R5:W-:Y:S01]  /*1a950*/  MUFU.EX2 R157, R27 ;  /* 0x0000001b009d7308 */ /* 0x000be20000000800 */
[----:B--2---:R-:W-:Y:S09]  /*1a960*/  F2FP.BF16.F32.PACK_AB R43, R165, R164 ;  /* 0x000000a4a52b723e */ /* 0x004ff200000010ff */
[----:B------:R2:W-:Y:S01]  /*1a970*/  MUFU.EX2 R153, R30 ;  /* 0x0000001e00997308 */ /* 0x0005e20000000800 */
[C---:B---3--:R-:W-:Y:S01]  /*1a980*/  FMUL.FTZ R6, R0.reuse, R166 ;  /* 0x000000a600067220 */ /* 0x048fe20000410000 */
[C---:B------:R-:W-:Y:S01]  /*1a990*/  FMUL.FTZ R7, R0.reuse, R167 ;  /* 0x000000a700077220 */ /* 0x040fe20000410000 */
[C---:B------:R-:W-:Y:S01]  /*1a9a0*/  FMUL.FTZ R10, R0.reuse, R162 ;  /* 0x000000a2000a7220 */ /* 0x040fe20000410000 */
[C---:B------:R-:W-:Y:S06]  /*1a9b0*/  FMUL.FTZ R11, R0.reuse, R163 ;  /* 0x000000a3000b7220 */ /* 0x040fec0000410000 */
[----:B------:R3:W-:Y:S01]  /*1a9c0*/  MUFU.EX2 R73, R60 ;  /* 0x0000003c00497308 */ /* 0x0007e20000000800 */
[C---:B------:R-:W-:Y:S01]  /*1a9d0*/  FMUL.FTZ R14, R0.reuse, R158 ;  /* 0x0000009e000e7220 */ /* 0x040fe20000410000 */
[C---:B------:R-:W-:Y:S01]  /*1a9e0*/  FMUL.FTZ R15, R0.reuse, R159 ;  /* 0x0000009f000f7220 */ /* 0x040fe20000410000 */
[C---:B------:R-:W-:Y:S01]  /*1a9f0*/  FMUL.FTZ R18, R0.reuse, R154 ;  /* 0x0000009a00127220 */ /* 0x040fe20000410000 */
[C---:B------:R-:W-:Y:S06]  /*1aa00*/  HMMA.16816.F32.BF16 R4, R40.reuse, R44, R4 ;  /* 0x0000002c2804723c */ /* 0x040fec0000041804 */
[----:B------:R-:W-:Y:S01]  /*1aa10*/  MUFU.EX2 R145, R120 ;  /* 0x0000007800917308 */ /* 0x000fe20000000800 */
[C---:B------:R-:W-:Y:S09]  /*1aa20*/  FMUL.FTZ R19, R0.reuse, R155 ;  /* 0x0000009b00137220 */ /* 0x040ff20000410000 */
[----:B------:R1:W-:Y:S01]  /*1aa30*/  MUFU.EX2 R158, R26 ;  /* 0x0000001a009e7308 */ /* 0x0003e20000000800 */
[C---:B------:R-:W-:Y:S01]  /*1aa40*/  FMUL.FTZ R22, R0.reuse, R150 ;  /* 0x0000009600167220 */ /* 0x040fe20000410000 */
[C---:B------:R-:W-:Y:S01]  /*1aa50*/  HMMA.16816.F32.BF16 R8, R40.reuse, R46, R8 ;  /* 0x0000002e2808723c */ /* 0x040fe20000041808 */
[----:B------:R-:W1:Y:S07]  /*1aa60*/  LDSM.16.MT88.4 R44, [R3] ;  /* 0x00000000032c783b */ /* 0x000e6e0000004200 */
[----:B------:R1:W-:Y:S01]  /*1aa70*/  MUFU.EX2 R155, R34 ;  /* 0x00000022009b7308 */ /* 0x0003e20000000800 */
[----:B------:R-:W-:Y:S01]  /*1aa80*/  FMUL.FTZ R23, R0, R151 ;  /* 0x0000009700177220 */ /* 0x000fe20000410000 */
[--C-:B-----5:R-:W-:Y:S01]  /*1aa90*/  FFMA.FTZ R35, R64, R36, -R65.reuse ;  /* 0x0000002440237223 */ /* 0x120fe20000010841 */
[C---:B------:R-:W-:Y:S07]  /*1aaa0*/  FMUL.FTZ R27, R0.reuse, R147 ;  /* 0x00000093001b7220 */ /* 0x040fee0000410000 */
[----:B------:R5:W5:Y:S01]  /*1aab0*/  MUFU.EX2 R159, R31 ;  /* 0x0000001f009f7308 */ /* 0x000b620000000800 */
[C---:B--2---:R-:W-:Y:S01]  /*1aac0*/  FMUL.FTZ R30, R0.reuse, R142 ;  /* 0x0000008e001e7220 */ /* 0x044fe20000410000 */
[C---:B----4-:R-:W-:Y:S01]  /*1aad0*/  HMMA.16816.F32.BF16 R12, R40.reuse, R48, R12 ;  /* 0x00000030280c723c */ /* 0x050fe2000004180c */
[----:B---3--:R-:W-:Y:S07]  /*1aae0*/  LDSM.16.MT88.4 R60, [R144+0x1000] ;  /* 0x00100000903c783b */ /* 0x008fee0000004200 */
[----:B------:R2:W3:Y:S01]  /*1aaf0*/  MUFU.EX2 R154, R35 ;  /* 0x00000023009a7308 */ /* 0x0004e20000000800 */
[C---:B-1----:R-:W-:Y:S09]  /*1ab00*/  FMUL.FTZ R26, R0.reuse, R146 ;  /* 0x00000092001a7220 */ /* 0x042ff20000410000 */
[----:B------:R-:W-:Y:S01]  /*1ab10*/  MUFU.EX2 R146, R117 ;  /* 0x0000007500927308 */ /* 0x000fe20000000800 */
[C---:B------:R-:W-:Y:S01]  /*1ab20*/  HMMA.16816.F32.BF16 R16, R40.reuse, R50, R16 ;  /* 0x000000322810723c */ /* 0x040fe20000041810 */
[----:B------:R-:W1:Y:S08]  /*1ab30*/  LDSM.16.MT88.4 R48, [R133+0xa800] ;  /* 0x00a800008530783b */ /* 0x000e700000004200 */
[----:B------:R-:W-:Y:S01]  /*1ab40*/  MUFU.EX2 R147, R116 ;  /* 0x0000007400937308 */ /* 0x000fe20000000800 */
[C---:B------:R-:W-:Y:S01]  /*1ab50*/  FMUL.FTZ R34, R0.reuse, R138 ;  /* 0x0000008a00227220 */ /* 0x040fe20000410000 */
[C---:B-----5:R-:W-:Y:S08]  /*1ab60*/  FMUL.FTZ R31, R0.reuse, R143 ;  /* 0x0000008f001f7220 */ /* 0x060ff00000410000 */
[----:B------:R-:W-:Y:S01]  /*1ab70*/  MUFU.EX2 R174, R174 ;  /* 0x000000ae00ae7308 */ /* 0x000fe20000000800 */
[C---:B------:R-:W-:Y:S09]  /*1ab80*/  HMMA.16816.F32.BF16 R20, R40.reuse, R52, R20 ;  /* 0x000000342814723c */ /* 0x040ff20000041814 */
[----:B------:R-:W-:Y:S01]  /*1ab90*/  MUFU.EX2 R168, R168 ;  /* 0x000000a800a87308 */ /* 0x000fe20000000800 */
[----:B--2---:R-:W-:Y:S09]  /*1aba0*/  FMUL.FTZ R35, R0, R139 ;  /* 0x0000008b00237220 */ /* 0x004ff20000410000 */
        /* <DEDUP_REMOVED lines=8> */
[----:B------:R-:W-:Y:S01]  /*1ac30*/  HMMA.16816.F32.BF16 R32, R40, R46, R32 ;  /* 0x0000002e2820723c */ /* 0x000fe20000041820 */
[----:B------:R-:W4:Y:S08]  /*1ac40*/  LDSM.16.MT88.4 R44, [R3+0x800] ;  /* 0x00080000032c783b */ /* 0x000f300000004200 */
[----:B------:R-:W5:Y:S01]  /*1ac50*/  MUFU.EX2 R171, R171 ;  /* 0x000000ab00ab7308 */ /* 0x000f620000000800 */
[----:B------:R-:W-:Y:S02]  /*1ac60*/  F2FP.BF16.F32.PACK_AB R42, R160, R159 ;  /* 0x0000009fa02a723e */ /* 0x000fe400000010ff */
[----:B------:R-:W-:Y:S07]  /*1ac70*/  F2FP.BF16.F32.PACK_AB R41, R156, R153 ;  /* 0x000000999c29723e */ /* 0x000fee00000010ff */
[----:B------:R-:W-:Y:S01]  /*1ac80*/  MUFU.EX2 R170, R170 ;  /* 0x000000aa00aa7308 */ /* 0x000fe20000000800 */
[----:B---3--:R-:W-:Y:S02]  /*1ac90*/  F2FP.BF16.F32.PACK_AB R43, R154, R155 ;  /* 0x0000009b9a2b723e */ /* 0x008fe400000010ff */
        /* <DEDUP_REMOVED lines=11> */
[----:B------:R-:W-:Y:S10]  /*1ad50*/  MUFU.EX2 R95, R85 ;  /* 0x00000055005f7308 */ /* 0x000ff40000000800 */
[----:B------:R-:W3:Y:S01]  /*1ad60*/  MUFU.EX2 R169, R169 ;  /* 0x000000a900a97308 */ /* 0x000ee20000000800 */
        /* <DEDUP_REMOVED lines=52> */
[C---:B----4-:R-:W-:Y:S03]  /*1b0b0*/  HMMA.16816.F32.BF16 R28, R40.reuse, R44, R28 ;  /* 0x0000002c281c723c */ /* 0x050fe6000004181c */
[--C-:B---3--:R-:W-:Y:S05]  /*1b0c0*/  FFMA.FTZ R61, R173, R36, -R65.reuse ;  /* 0x00000024ad3d7223 */ /* 0x108fea0000010841 */
[----:B------:R-:W-:Y:S01]  /*1b0d0*/  HMMA.16816.F32.BF16 R32, R40, R46, R32 ;  /* 0x0000002e2820723c */ /* 0x000fe20000041820 */
[----:B------:R-:W3:Y:S01]  /*1b0e0*/  LDSM.16.MT88.4 R44, [R3+0x1800] ;  /* 0x00180000032c783b */ /* 0x000ee20000004200 */
        /* <DEDUP_REMOVED lines=45> */
[--C-:B----4-:R-:W-:Y:S05]  /*1b3c0*/  FFMA.FTZ R61, R190, R36, -R65.reuse ;  /* 0x00000024be3d7223 */ /* 0x110fea0000010841 */
        /* <DEDUP_REMOVED lines=98> */
[--C-:B---3--:R-:W-:Y:S01]  /*1b9f0*/  FFMA.FTZ R61, R83, R36, -R65.reuse ;  /* 0x00000024533d7223 */ /* 0x108fe20000010841 */
[----:B------:R-:W-:Y:S01]  /*1ba00*/  F2FP.BF16.F32.PACK_AB R40, R106, R104 ;  /* 0x000000686a28723e */ /* 0x000fe200000010ff */
[-CC-:B-1----:R-:W-:Y:S01]  /*1ba10*/  FFMA.FTZ R60, R86, R36.reuse, -R65.reuse ;  /* 0x00000024563c7223 */ /* 0x182fe20000010841 */
        /* <DEDUP_REMOVED lines=16> */
[----:B------:R-:W-:Y:S03]  /*1bb20*/  MUFU.EX2 R87, R89 ;  /* 0x0000005900577308 */ /* 0x000fe60000000800 */
[C---:B------:R-:W-:Y:S07]  /*1bb30*/  HMMA.16816.F32.BF16 R24, R40.reuse, R58, R24 ;  /* 0x0000003a2818723c */ /* 0x040fee0000041818 */
[----:B------:R3:W5:Y:S10]  /*1bb40*/  MUFU.EX2 R96, R57 ;  /* 0x0000003900607308 */ /* 0x0007740000000800 */
[----:B------:R1:W-:Y:S01]  /*1bb50*/  MUFU.EX2 R98, R56 ;  /* 0x0000003800627308 */ /* 0x0003e20000000800 */
[C---:B----4-:R-:W-:Y:S03]  /*1bb60*/  HMMA.16816.F32.BF16 R28, R40.reuse, R44, R28 ;  /* 0x0000002c281c723c */ /* 0x050fe6000004181c */
[--C-:B---3--:R-:W-:Y:S05]  /*1bb70*/  FFMA.FTZ R57, R91, R36, -R65.reuse ;  /* 0x000000245b397223 */ /* 0x108fea0000010841 */
[----:B------:R-:W-:Y:S01]  /*1bb80*/  HMMA.16816.F32.BF16 R32, R40, R46, R32 ;  /* 0x0000002e2820723c */ /* 0x000fe20000041820 */
[----:B------:R-:W3:Y:S01]  /*1bb90*/  LDSM.16.MT88.4 R44, [R3+0x5000] ;  /* 0x00500000032c783b */ /* 0x000ee20000004200 */
[----:B------:R-:W-:Y:S01]  /*1bba0*/  MUFU.EX2 R91, R93 ;  /* 0x0000005d005b7308 */ /* 0x000fe20000000800 */
[----:B------:R-:W-:Y:S01]  /*1bbb0*/  F2FP.BF16.F32.PACK_AB R40, R95, R94 ;  /* 0x0000005e5f28723e */ /* 0x000fe200000010ff */
[--C-:B-1----:R-:W-:Y:S01]  /*1bbc0*/  FFMA.FTZ R56, R205, R36, -R65.reuse ;  /* 0x00000024cd387223 */ /* 0x102fe20000010841 */
[----:B------:R-:W-:Y:S07]  /*1bbd0*/  F2FP.BF16.F32.PACK_AB R42, R100, R99 ;  /* 0x00000063642a723e */ /* 0x000fee00000010ff */
[----:B------:R-:W1:Y:S01]  /*1bbe0*/  MUFU.EX2 R97, R57 ;  /* 0x0000003900617308 */ /* 0x000e620000000800 */
[----:B-----5:R-:W-:Y:S09]  /*1bbf0*/  F2FP.BF16.F32.PACK_AB R41, R96, R92 ;  /* 0x0000005c6029723e */ /* 0x020ff200000010ff */
[----:B------:R4:W-:Y:S10]  /*1bc00*/  MUFU.EX2 R85, R56 ;  /* 0x0000003800557308 */ /* 0x0009f40000000800 */
[----:B------:R-:W5:Y:S01]  /*1bc10*/  MUFU.EX2 R93, R177 ;  /* 0x000000b1005d7308 */ /* 0x000f620000000800 */
[----:B-1----:R-:W-:Y:S01]  /*1bc20*/  F2FP.BF16.F32.PACK_AB R43, R97, R98 ;  /* 0x00000062612b723e */ /* 0x002fe200000010ff */
[----:B----4-:R-:W-:Y:S06]  /*1bc30*/  LDSM.16.MT88.4 R56, [R144+0x5800] ;  /* 0x005800009038783b */ /* 0x010fec0000004200 */
        /* <DEDUP_REMOVED lines=9> */
[----:B------:R4:W1:Y:S01]  /*1bcd0*/  MUFU.EX2 R86, R61 ;  /* 0x0000003d00567308 */ /* 0x0008620000000800 */
[C---:B------:R-:W-:Y:S09]  /*1bce0*/  HMMA.16816.F32.BF16 R24, R40.reuse, R62, R24 ;  /* 0x0000003e2818723c */ /* 0x040ff20000041818 */
[----:B------:R-:W-:Y:S01]  /*1bcf0*/  MUFU.EX2 R90, R60 ;  /* 0x0000003c005a7308 */ /* 0x000fe20000000800 */
[C---:B---3--:R-:W-:Y:S03]  /*1bd00*/  HMMA.16816.F32.BF16 R28, R40.reuse, R44, R28 ;  /* 0x0000002c281c723c */ /* 0x048fe6000004181c */
[--C-:B----4-:R-:W-:Y:S05]  /*1bd10*/  FFMA.FTZ R61, R207, R36, -R65.reuse ;  /* 0x00000024cf3d7223 */ /* 0x110fea0000010841 */
[----:B------:R-:W-:Y:S01]  /*1bd20*/  HMMA.16816.F32.BF16 R32, R40, R46, R32 ;  /* 0x0000002e2820723c */ /* 0x000fe20000041820 */
[----:B------:R-:W3:Y:S01]  /*1bd30*/  MUFU.EX2 R89, R61 ;  /* 0x0000003d00597308 */ /* 0x000ee20000000800 */
[----:B------:R-:W-:Y:S01]  /*1bd40*/  LDSM.16.MT88.4 R44, [R133+0x10000] ;  /* 0x01000000852c783b */ /* 0x000fe20000004200 */
[----:B------:R-:W-:Y:S02]  /*1bd50*/  F2FP.BF16.F32.PACK_AB R40, R88, R87 ;  /* 0x000000575828723e */ /* 0x000fe400000010ff */
[----:B-----5:R-:W-:Y:S02]  /*1bd60*/  F2FP.BF16.F32.PACK_AB R42, R93, R91 ;  /* 0x0000005b5d2a723e */ /* 0x020fe400000010ff */
[----:B-1----:R-:W-:Y:S02]  /*1bd70*/  F2FP.BF16.F32.PACK_AB R41, R86, R85 ;  /* 0x000000555629723e */ /* 0x002fe400000010ff */
[----:B---3--:R-:W-:Y:S01]  /*1bd80*/  F2FP.BF16.F32.PACK_AB R43, R89, R90 ;  /* 0x0000005a592b723e */ /* 0x008fe200000010ff */
[----:B------:R-:W1:Y:S06]  /*1bd90*/  LDSM.16.MT88.4 R60, [R3+0x5800] ;  /* 0x00580000033c783b */ /* 0x000e6c0000004200 */
[C---:B------:R-:W-:Y:S03]  /*1bda0*/  HMMA.16816.F32.BF16 R4, R40.reuse, R48, R4 ;  /* 0x000000302804723c */ /* 0x040fe60000041804 */
[-C--:B------:R-:W-:Y:S01]  /*1bdb0*/  FFMA.FTZ R49, R209, R36.reuse, -R65 ;  /* 0x00000024d1317223 */ /* 0x080fe20000010841 */
[----:B------:R-:W-:Y:S01]  /*1bdc0*/  FFMA.FTZ R48, R0, R251, R77 ;  /* 0x000000fb00307223 */ /* 0x000fe2000001004d */
[-CC-:B------:R-:W-:Y:S02]  /*1bdd0*/  FFMA.FTZ R0, R210, R36.reuse, -R65.reuse ;  /* 0x00000024d2007223 */ /* 0x180fe40000010841 */
[----:B------:R-:W-:Y:S01]  /*1bde0*/  MUFU.EX2 R77, R49 ;  /* 0x00000031004d7308 */ /* 0x000fe20000000800 */
[C---:B------:R-:W-:Y:S08]  /*1bdf0*/  HMMA.16816.F32.BF16 R8, R40.reuse, R50, R8 ;  /* 0x000000322808723c */ /* 0x040ff00000041808 */
[C---:B--2---:R-:W-:Y:S03]  /*1be00*/  HMMA.16816.F32.BF16 R12, R40.reuse, R52, R12 ;  /* 0x00000034280c723c */ /* 0x044fe6000004180c */
[----:B------:R-:W-:Y:S01]  /*1be10*/  FADD.FTZ R52, R80, R48 ;  /* 0x0000003050347221 */ /* 0x000fe20000010000 */
[-C--:B------:R-:W-:Y:S01]  /*1be20*/  FFMA.FTZ R48, R211, R36.reuse, -R65 ;  /* 0x00000024d3307223 */ /* 0x080fe20000010841 */
[----:B------:R2:W3:Y:S01]  /*1be30*/  MUFU.EX2 R80, R0 ;  /* 0x0000000000507308 */ /* 0x0004e20000000800 */
[----:B------:R-:W-:Y:S01]  /*1be40*/  FADD.FTZ R53, R161, R178 ;  /* 0x000000b2a1357221 */ /* 0x000fe20000010000 */
[----:B------:R-:W-:Y:S01]  /*1be50*/  FADD.FTZ R52, R164, R52 ;  /* 0x00000034a4347221 */ /* 0x000fe20000010000 */
[C---:B------:R-:W-:Y:S07]  /*1be60*/  HMMA.16816.F32.BF16 R16, R40.reuse, R54, R16 ;  /* 0x000000362810723c */ /* 0x040fee0000041810 */
[----:B------:R4:W-:Y:S01]  /*1be70*/  MUFU.EX2 R78, R48 ;  /* 0x00000030004e7308 */ /* 0x0009e20000000800 */
[----:B------:R-:W-:Y:S01]  /*1be80*/  FADD.FTZ R53, R175, R53 ;  /* 0x00000035af357221 */ /* 0x000fe20000010000 */
[C---:B------:R-:W-:Y:S03]  /*1be90*/  HMMA.16816.F32.BF16 R20, R40.reuse, R56, R20 ;  /* 0x000000382814723c */ /* 0x040fe60000041814 */
[-CC-:B--2---:R-:W-:Y:S05]  /*1bea0*/  FFMA.FTZ R0, R212, R36.reuse, -R65.reuse ;  /* 0x00000024d4007223 */ /* 0x184fea0000010841 */
[----:B------:R2:W5:Y:S01]  /*1beb0*/  MUFU.EX2 R79, R0 ;  /* 0x00000000004f7308 */ /* 0x0005620000000800 */
[C---:B------:R-:W-:Y:S01]  /*1bec0*/  HMMA.16816.F32.BF16 R24, R40.reuse, R58, R24 ;  /* 0x0000003a2818723c */ /* 0x040fe20000041818 */
[----:B----4-:R-:W4:Y:S08]  /*1bed0*/  LDSM.16.MT88.4 R48, [R152+0x10000] ;  /* 0x010000009830783b */ /* 0x010f300000004200 */
[----:B------:R-:W-:Y:S01]  /*1bee0*/  MUFU.EX2 R59, R246 ;  /* 0x000000f6003b7308 */ /* 0x000fe20000000800 */
[----:B------:R-:W-:Y:S01]  /*1bef0*/  FFMA.FTZ R58, R213, R36, -R65 ;  /* 0x00000024d53a7223 */ /* 0x000fe20000010841 */
[C---:B-1----:R-:W-:Y:S03]  /*1bf00*/  HMMA.16816.F32.BF16 R28, R40.reuse, R60, R28 ;  /* 0x0000003c281c723c */ /* 0x042fe6000004181c */
[----:B--2---:R-:W-:Y:S01]  /*1bf10*/  FADD.FTZ R0, R165, R52 ;  /* 0x00000034a5007221 */ /* 0x004fe20000010000 */
[----:B------:R-:W-:Y:S04]  /*1bf20*/  FADD.FTZ R52, R158, R53 ;  /* 0x000000359e347221 */ /* 0x000fe80000010000 */
[----:B------:R-:W-:Y:S03]  /*1bf30*/  HMMA.16816.F32.BF16 R32, R40, R62, R32 ;  /* 0x0000003e2820723c */ /* 0x000fe60000041820 */
[----:B------:R-:W-:Y:S01]  /*1bf40*/  FADD.FTZ R56, R157, R52 ;  /* 0x000000349d387221 */ /* 0x000fe20000010000 */
[----:B------:R-:W-:Y:S01]  /*1bf50*/  F2FP.BF16.F32.PACK_AB R40, R81, R82 ;  /* 0x000000525128723e */ /* 0x000fe200000010ff */
[----:B------:R-:W1:Y:S01]  /*1bf60*/  LDSM.16.MT88.4 R52, [R144+0x6000] ;  /* 0x006000009034783b */ /* 0x000e620000004200 */
[----:B------:R-:W-:Y:S01]  /*1bf70*/  F2FP.BF16.F32.PACK_AB R42, R84, R83 ;  /* 0x00000053542a723e */ /* 0x000fe200000010ff */
[----:B------:R-:W-:Y:S01]  /*1bf80*/  FADD.FTZ R0, R153, R0 ;  /* 0x0000000099007221 */ /* 0x000fe20000010000 */
[----:B---3--:R-:W-:Y:S01]  /*1bf90*/  F2FP.BF16.F32.PACK_AB R41, R80, R77 ;  /* 0x0000004d5029723e */ /* 0x008fe200000010ff */
        /* <DEDUP_REMOVED lines=49> */
[-C--:B----4-:R-:W-:Y:S01]  /*1c2b0*/  FFMA.FTZ R58, R222, R36.reuse, -R65 ;  /* 0x00000024de3a7223 */ /* 0x090fe20000010841 */
        /* <DEDUP_REMOVED lines=14> */
[----:B------:R-:W-:Y:S01]  /*1c3a0*/  FADD.FTZ R0, R130, R56 ;  /* 0x0000003882007221 */ /* 0x000fe20000010000 */
[----:B------:R-:W-:Y:S02]  /*1c3b0*/  IMAD.MOV.U32 R132, RZ, RZ, R2 ;  /* 0x000000ffff847224 */ /* 0x000fe400078e0002 */
        /* <DEDUP_REMOVED lines=12> */
[----:B------:R-:W-:Y:S03]  /*1c480*/  FADD.FTZ R0, R131, R0 ;  /* 0x0000000083007221 */ /* 0x000fe60000010000 */
        /* <DEDUP_REMOVED lines=83> */
[----:B------:R-:W-:Y:S01]  /*1c9c0*/  IMAD.MOV.U32 R88, RZ, RZ, R2 ;  /* 0x000000ffff587224 */ /* 0x000fe200078e0002 */
[----:B--2---:R-:W-:Y:S01]  /*1c9d0*/  F2FP.BF16.F32.PACK_AB R137, R44, R45 ;  /* 0x0000002d2c89723e */ /* 0x004fe200000010ff */
[----:B------:R-:W-:Y:S01]  /*1c9e0*/  FADD.FTZ R0, R91, R38 ;  /* 0x000000265b007221 */ /* 0x000fe20000010000 */
[----:B------:R-:W-:Y:S01]  /*1c9f0*/  FADD.FTZ R36, R90, R36 ;  /* 0x000000245a247221 */ /* 0x000fe20000010000 */
[----:B------:R-:W-:Y:S02]  /*1ca00*/  IMAD.MOV.U32 R2, RZ, RZ, R37 ;  /* 0x000000ffff027224 */ /* 0x000fe400078e0025 */
[----:B------:R-:W-:Y:S01]  /*1ca10*/  FADD.FTZ R38, R93, R0 ;  /* 0x000000005d267221 */ /* 0x000fe20000010000 */
[----:B------:R-:W-:Y:S01]  /*1ca20*/  FADD.FTZ R0, R89, R36 ;  /* 0x0000002459007221 */ /* 0x000fe20000010000 */
[C---:B------:R-:W-:Y:S05]  /*1ca30*/  HMMA.16816.F32.BF16 R164, R136.reuse, R160, R4 ;  /* 0x000000a088a4723c */ /* 0x040fea0000041804 */
[----:B------:R-:W-:Y:S01]  /*1ca40*/  FADD.FTZ R4, R82, R38 ;  /* 0x0000002652047221 */ /* 0x000fe20000010000 */
[----:B------:R-:W-:Y:S02]  /*1ca50*/  FADD.FTZ R0, R77, R0 ;  /* 0x000000004d007221 */ /* 0x000fe40000010000 */
        /* <DEDUP_REMOVED lines=42> */
.L_x_3088:
[----:B------:R2:W5:Y:S04]  /*1cd00*/  LDL R12, [R1+0x48] ;  /* 0x00004800010c7983 */ /* 0x0005680000100800 */
[----:B------:R2:W5:Y:S04]  /*1cd10*/  LDL R11, [R1+0x50] ;  /* 0x00005000010b7983 */ /* 0x0005680000100800 */
[----:B------:R2:W5:Y:S01]  /*1cd20*/  LD.E R10, desc[UR4][R134.64+0xd8] ;  /* 0x0000d804860a7980 */ /* 0x000562000c101900 */
[----:B------:R-:W-:Y:S01]  /*1cd30*/  UMOV UR7, 0xffffffff ;  /* 0xffffffff00077882 */ /* 0x000fe20000000000 */
[----:B------:R-:W-:-:S02]  /*1cd40*/  MOV R7, 0x20 ;  /* 0x0000002000077802 */ /* 0x000fc40000000f00 */
[----:B------:R-:W-:Y:S01]  /*1cd50*/  MOV R6, 0x40 ;  /* 0x0000004000067802 */ /* 0x000fe20000000f00 */
[----:B------:R-:W-:Y:S05]  /*1cd60*/  BRA.DIV UR7, `(.L_x_3096) ;  /* 0x0000000a07b87947 */ /* 0x000fea000b800000 */
[----:B-----5:R-:W3:Y:S04]  /*1cd70*/  SHFL.BFLY PT, R5, R12, 0x2, 0x1f ;  /* 0x0c401f000c057f89 */ /* 0x020ee800000e0000 */
[----:B------:R-:W4:Y:S01]  /*1cd80*/  SHFL.BFLY PT, R2, R11, 0x2, 0x1f ;  /* 0x0c401f000b027f89 */ /* 0x000f2200000e0000 */
[----:B---3--:R-:W-:Y:S01]  /*1cd90*/  FADD.FTZ R5, R5, R12 ;  /* 0x0000000c05057221 */ /* 0x008fe20000010000 */
[----:B----4-:R-:W-:-:S04]  /*1cda0*/  FADD.FTZ R2, R2, R11 ;  /* 0x0000000b02027221 */ /* 0x010fc80000010000 */
[----:B------:R-:W3:Y:S04]  /*1cdb0*/  SHFL.BFLY PT, R8, R5, 0x1, 0x1f ;  /* 0x0c201f0005087f89 */ /* 0x000ee800000e0000 */
[----:B------:R4:W1:Y:S01]  /*1cdc0*/  SHFL.BFLY PT, R9, R2, 0x1, 0x1f ;  /* 0x0c201f0002097f89 */ /* 0x00086200000e0000 */
[----:B---3--:R-:W-:-:S07]  /*1cdd0*/  FADD.FTZ R8, R5, R8 ;  /* 0x0000000805087221 */ /* 0x008fce0000010000 */
.L_x_3103:
[----:B------:R-:W3:Y:S04]  /*1cde0*/  LDL.LU R5, [R1+0x58] ;  /* 0x0000580001057983 */ /* 0x000ee80000300800 */
[----:B------:R-:W2:Y:S01]  /*1cdf0*/  LDL.LU R4, [R1+0x54] ;  /* 0x0000540001047983 */ /* 0x000ea20000300800 */
[----:B-1----:R-:W-:Y:S01]  /*1ce00*/  FADD.FTZ R9, R2, R9 ;  /* 0x0000000902097221 */ /* 0x002fe20000010000 */
[----:B------:R-:W1:Y:S01]  /*1ce10*/  MUFU.RCP R0, R8 ;  /* 0x0000000800007308 */ /* 0x000e620000001000 */
[----:B------:R-:W-:Y:S01]  /*1ce20*/  SHF.L.U32 R12, R223, 0x4, RZ ;  /* 0x00000004df0c7819 */ /* 0x000fe200000006ff */
[----:B------:R-:W2:Y:S01]  /*1ce30*/  LDL.LU R14, [R1+0x90] ;  /* 0x00009000010e7983 */ /* 0x000ea20000300800 */
[----:B------:R-:W-:Y:S02]  /*1ce40*/  BAR.SYNC.DEFER_BLOCKING 0x0 ;  /* 0x0000000000007b1d */ /* 0x000fe40000010000 */
[----:B----4-:R-:W-:-:S02]  /*1ce50*/  LOP3.LUT R2, R12, 0x1c0, RZ, 0xc0, !PT ;  /* 0x000001c00c027812 */ /* 0x010fc400078ec0ff */
[----:B------:R-:W-:Y:S02]  /*1ce60*/  FSETP.NE.FTZ.AND P1, PT, R8, RZ, PT ;  /* 0x000000ff0800720b */ /* 0x000fe40003f35000 */
[----:B------:R-:W-:Y:S01]  /*1ce70*/  FSETP.NE.FTZ.AND P0, PT, R9, RZ, PT ;  /* 0x000000ff0900720b */ /* 0x000fe20003f15000 */
[----:B------:R-:W4:Y:S01]  /*1ce80*/  MUFU.RCP R3, R9 ;  /* 0x0000000900037308 */ /* 0x000f220000001000 */
[----:B------:R-:W2:Y:S02]  /*1ce90*/  LDL.LU R13, [R1+0x98] ;  /* 0x00009800010d7983 */ /* 0x000ea40000300800 */
[----:B------:R-:W-:Y:S02]  /*1cea0*/  R2P PR, R223, 0x1c ;  /* 0x0000001cdf007804 */ /* 0x000fe40000000000 */
[----:B-1----:R-:W-:Y:S01]  /*1ceb0*/  FSEL R0, R0, 1, P1 ;  /* 0x3f80000000007808 */ /* 0x002fe20000800000 */
[----:B------:R1:W5:Y:S02]  /*1cec0*/  LDL R44, [R1+0x94] ;  /* 0x00009400012c7983 */ /* 0x0003640000100800 */
[----:B------:R-:W-:-:S02]  /*1ced0*/  SEL R7, R7, 0xffffffe0, !P2 ;  /* 0xffffffe007077807 */ /* 0x000fc40005000000 */
[C---:B------:R-:W-:Y:S01]  /*1cee0*/  FMUL.FTZ R164, R0.reuse, R164 ;  /* 0x000000a400a47220 */ /* 0x040fe20000410000 */
[----:B----4-:R-:W-:Y:S01]  /*1cef0*/  FSEL R3, R3, 1, P0 ;  /* 0x3f80000003037808 */ /* 0x010fe20000000000 */
[C---:B------:R-:W-:Y:S01]  /*1cf00*/  FMUL.FTZ R165, R0.reuse, R165 ;  /* 0x000000a500a57220 */ /* 0x040fe20000410000 */
[C---:B------:R-:W-:Y:S01]  /*1cf10*/  FMUL.FTZ R160, R0.reuse, R160 ;  /* 0x000000a000a07220 */ /* 0x040fe20000410000 */
[C---:B------:R-:W-:Y:S02]  /*1cf20*/  FMUL.FTZ R161, R0.reuse, R161 ;  /* 0x000000a100a17220 */ /* 0x040fe40000410000 */
        /* <DEDUP_REMOVED lines=28> */
[----:B---3--:R-:W-:-:S04]  /*1d0f0*/  LOP3.LUT R2, R2, 0x38, R5, 0xf8, !PT ;  /* 0x0000003802027812 */ /* 0x008fc800078ef805 */
[----:B--2---:R-:W-:Y:S02]  /*1d100*/  LOP3.LUT R2, R2, R4, R221, 0xfe, !PT ;  /* 0x0000000402027212 */ /* 0x004fe400078efedd */
[----:B------:R-:W-:Y:S02]  /*1d110*/  SEL R5, R6, 0xffffffc0, !P3 ;  /* 0xffffffc006057807 */ /* 0x000fe40005800000 */
[----:B------:R-:W-:-:S04]  /*1d120*/  LEA R2, R2, R219, 0x2 ;  /* 0x000000db02027211 */ /* 0x000fc800078e10ff */
[-C--:B------:R-:W-:Y:S02]  /*1d130*/  IADD3 R3, PT, PT, R5, R2.reuse, RZ ;  /* 0x0000000205037210 */ /* 0x080fe40007ffe0ff */
[C---:B------:R-:W-:Y:S02]  /*1d140*/  IADD3 R4, PT, PT, R7.reuse, R2, RZ ;  /* 0x0000000207047210 */ /* 0x040fe40007ffe0ff */
[C---:B------:R-:W-:Y:S02]  /*1d150*/  IADD3 R0, PT, PT, R2.reuse, 0x80, RZ ;  /* 0x0000008002007810 */ /* 0x040fe40007ffe0ff */
[----:B------:R-:W-:Y:S02]  /*1d160*/  @P4 IADD3 R0, PT, PT, R2, -0x80, RZ ;  /* 0xffffff8002004810 */ /* 0x000fe40007ffe0ff */
[----:B------:R-:W-:Y:S01]  /*1d170*/  IADD3 R6, PT, PT, R7, R3, RZ ;  /* 0x0000000307067210 */ /* 0x000fe20007ffe0ff */
[----:B------:R-:W-:Y:S04]  /*1d180*/  STS.64 [R2], R164 ;  /* 0x000000a402007388 */ /* 0x000fe80000000a00 */
[----:B------:R2:W-:Y:S04]  /*1d190*/  STS.64 [R2+0x800], R166 ;  /* 0x000800a602007388 */ /* 0x0005e80000000a00 */
        /* <DEDUP_REMOVED lines=11> */
[----:B------:R3:W-:Y:S01]  /*1d250*/  STS.64 [R3+0x800], R146 ;  /* 0x0008009203007388 */ /* 0x0007e20000000a00 */
[----:B--2---:R-:W-:-:S03]  /*1d260*/  IADD3 R0, PT, PT, R7, R2, RZ ;  /* 0x0000000207007210 */ /* 0x004fc60007ffe0ff */
[----:B------:R-:W-:Y:S04]  /*1d270*/  STS.64 [R2], R140 ;  /* 0x0000008c02007388 */ /* 0x000fe80000000a00 */
[----:B------:R2:W-:Y:S04]  /*1d280*/  STS.64 [R2+0x800], R142 ;  /* 0x0008008e02007388 */ /* 0x0005e80000000a00 */
[----:B------:R-:W-:Y:S04]  /*1d290*/  STS.64 [R0], R136 ;  /* 0x0000008800007388 */ /* 0x000fe80000000a00 */
[----:B------:R4:W-:Y:S04]  /*1d2a0*/  STS.64 [R0+0x800], R138 ;  /* 0x0008008a00007388 */ /* 0x0009e80000000a00 */
[----:B------:R-:W4:Y:S04]  /*1d2b0*/  LD.E.64 R4, desc[UR4][R134.64+0xb0] ;  /* 0x0000b00486047980 */ /* 0x000f28000c101b00 */
[----:B------:R-:W4:Y:S01]  /*1d2c0*/  LD.E R6, desc[UR4][R134.64+0x60] ;  /* 0x0000600486067980 */ /* 0x000f22000c101900 */
[----:B------:R-:W-:Y:S01]  /*1d2d0*/  SHF.L.U32 R11, R223, 0x2, RZ ;  /* 0x00000002df0b7819 */ /* 0x000fe200000006ff */
[----:B---3--:R-:W3:Y:S01]  /*1d2e0*/  @P1 MUFU.LG2 R3, R8 ;  /* 0x0000000800031308 */ /* 0x008ee20000000c00 */
[----:B------:R-:W-:-:S07]  /*1d2f0*/  LOP3.LUT R7, R12, 0x10, RZ, 0xc0, !PT ;  /* 0x000000100c077812 */ /* 0x000fce00078ec0ff */
[----:B--2---:R-:W2:Y:S01]  /*1d300*/  @P0 MUFU.LG2 R2, R9 ;  /* 0x0000000900020308 */ /* 0x004ea20000000c00 */
[----:B----4-:R-:W-:-:S04]  /*1d310*/  LOP3.LUT R0, R11, 0x1f8, RZ, 0xc0, !PT ;  /* 0x000001f80b007812 */ /* 0x010fc800078ec0ff */
[----:B------:R-:W-:-:S04]  /*1d320*/  LOP3.LUT R0, R0, 0x38, R220, 0x78, !PT ;  /* 0x0000003800007812 */ /* 0x000fc800078e78dc */
[----:B------:R-:W-:Y:S01]  /*1d330*/  LEA R7, R0, R7, 0x2 ;  /* 0x0000000700077211 */ /* 0x000fe200078e10ff */
[----:B---3--:R-:W-:Y:S01]  /*1d340*/  @P1 FMUL.FTZ R3, R3, 0.69314718246459960938 ;  /* 0x3f31721803031820 */ /* 0x008fe20000410000 */
[----:B------:R-:W-:Y:S01]  /*1d350*/  LOP3.LUT R220, R220, 0x30, RZ, 0xc0, !PT ;  /* 0x00000030dcdc7812 */ /* 0x000fe200078ec0ff */
[----:B--2---:R-:W-:Y:S01]  /*1d360*/  @P0 FMUL.FTZ R2, R2, 0.69314718246459960938 ;  /* 0x3f31721802020820 */ /* 0x004fe20000410000 */
[----:B------:R-:W-:Y:S02]  /*1d370*/  SHF.R.U32.HI R8, RZ, 0x2, R223 ;  /* 0x00000002ff087819 */ /* 0x000fe400000116df */
[----:B------:R-:W-:Y:S02]  /*1d380*/  MOV R9, 0xff800000 ;  /* 0xff80000000097802 */ /* 0x000fe40000000f00 */
[----:B------:R-:W-:Y:S01]  /*1d390*/  LOP3.LUT R220, R220, 0x7, R8, 0xf8, !PT ;  /* 0x00000007dcdc7812 */ /* 0x000fe200078ef808 */
[C---:B------:R-:W-:Y:S01]  /*1d3a0*/  @P1 FFMA.FTZ R9, R10.reuse, R37, R3 ;  /* 0x000000250a091223 */ /* 0x040fe20000010003 */
[----:B------:R-:W-:Y:S01]  /*1d3b0*/  MOV R8, 0xff800000 ;  /* 0xff80000000087802 */ /* 0x000fe20000000f00 */
[----:B------:R-:W-:-:S02]  /*1d3c0*/  @P0 FFMA.FTZ R8, R10, R88, R2 ;  /* 0x000000580a080223 */ /* 0x000fc40000010002 */
[----:B------:R1:W5:Y:S04]  /*1d3d0*/  LD.E R10, desc[UR4][R134.64+0xcc] ;  /* 0x0000cc04860a7980 */ /* 0x000368000c101900 */
[----:B------:R1:W5:Y:S01]  /*1d3e0*/  LD.E.64 R2, desc[UR4][R134.64+0xa8] ;  /* 0x0000a80486027980 */ /* 0x000362000c101b00 */
[----:B------:R-:W-:Y:S01]  /*1d3f0*/  LOP3.LUT P0, RZ, R223, 0x3, RZ, 0xc0, !PT ;  /* 0x00000003dfff7812 */ /* 0x000fe2000780c0ff */
[----:B------:R-:W-:Y:S01]  /*1d400*/  BSSY.RECONVERGENT B0, `(.L_x_3097) ;  /* 0x000001b000007945 */ /* 0x000fe20003800200 */
[----:B------:R-:W-:Y:S02]  /*1d410*/  IMAD R0, R4, UR6, R14 ;  /* 0x0000000604007c24 */ /* 0x000fe4000f8e020e */
[----:B------:R-:W2:Y:S02]  /*1d420*/  S2R R14, SR_CTAID.X ;  /* 0x00000000000e7919 */ /* 0x000ea40000002500 */
[----:B------:R-:W-:Y:S01]  /*1d430*/  IMAD R4, R0, R6, R13 ;  /* 0x0000000600047224 */ /* 0x000fe200078e020d */
[----:B------:R-:W-:-:S02]  /*1d440*/  IADD3 R0, PT, PT, R219, R7, RZ ;  /* 0x00000007db007210 */ /* 0x000fc40007ffe0ff */
        /* <DEDUP_REMOVED lines=22> */
.L_x_3098:
[----:B------:R-:W-:Y:S05]  /*1d5b0*/  BSYNC.RECONVERGENT B0 ;  /* 0x0000000000007941 */ /* 0x000fea0003800200 */
.L_x_3097:
        /* <DEDUP_REMOVED lines=36> */
[----:B-1----:R-:W-:Y:S05]  /*1d800*/  @P0 RET.REL.NODEC R4 `(_ZN5flash24flash_fwd_splitkv_kernelI23Flash_fwd_kernel_traitsILi64ELi64ELi256ELi4ELb0ELb0EN7cutlass10bfloat16_tE19Flash_kernel_traitsILi64ELi64ELi256ELi4ES3_EELb0ELb1ELb0ELb0ELb0ELb0ELb1ELb0EEEvNS_16Flash_fwd_paramsE) ;  /* 0xfffffe2404fc0950 */ /* 0x002fea0003c3ffff */
[----:B------:R1:W-:Y:S02]  /*1d810*/  ST.E.128 desc[UR4][R2.64+0x3800], R12 ;  /* 0x0038000c02007985 */ /* 0x0003e4000c101d04 */
[----:B-1----:R-:W-:Y:S02]  /*1d820*/  MOV R2, R8 ;  /* 0x0000000800027202 */ /* 0x002fe40000000f00 */
[----:B------:R-:W-:-:S04]  /*1d830*/  MOV R3, 0x0 ;  /* 0x0000000000037802 */ /* 0x000fc80000000f00 */
[----:B------:R-:W-:Y:S05]  /*1d840*/  RET.REL.NODEC R2 `(_ZN5flash24flash_fwd_splitkv_kernelI23Flash_fwd_kernel_traitsILi64ELi64ELi256ELi4ELb0ELb0EN7cutlass10bfloat16_tE19Flash_kernel_traitsILi64ELi64ELi256ELi4ES3_EELb0ELb1ELb0ELb0ELb0ELb0ELb1ELb0EEEvNS_16Flash_fwd_paramsE) ;  /* 0xfffffe2402ec7950 */ /* 0x000fea0003c3ffff */
.L_x_3096:
[----:B-1----:R-:W-:Y:S01]  /*1d850*/  IMAD.MOV.U32 R0, RZ, RZ, 0x2 ;  /* 0x00000002ff007424 */ /* 0x002fe200078e00ff */
[----:B-----5:R-:W-:Y:S01]  /*1d860*/  MOV R2, R12 ;  /* 0x0000000c00027202 */ /* 0x020fe20000000f00 */
[----:B------:R-:W-:Y:S01]  /*1d870*/  IMAD.MOV.U32 R4, RZ, RZ, -0x1 ;  /* 0xffffffffff047424 */ /* 0x000fe200078e00ff */
[----:B------:R-:W-:-:S07]  /*1d880*/  MOV R3, 0x1f ;  /* 0x0000001f00037802 */ /* 0x000fce0000000f00 */
[----:B--2---:R-:W-:Y:S05]  /*1d890*/  WARPSYNC.COLLECTIVE R4, `(.L_x_3099) ;  /* 0x0000000004087348 */ /* 0x004fea0003c00000 */
[----:B------:R1:W3:Y:S02]  /*1d8a0*/  SHFL.BFLY P0, R0, R2, R0, R3 ;  /* 0x0c00000002007389 */ /* 0x0002e40000000003 */
[----:B-123--:R-:W-:Y:S05]  /*1d8b0*/  ENDCOLLECTIVE ;  /* 0x000000000000791b */ /* 0x00efea0003800000 */
.L_x_3099:
[----:B------:R-:W-:Y:S02]  /*1d8c0*/  MOV R5, R0 ;  /* 0x0000000000057202 */ /* 0x000fe40000000f00 */
[----:B------:R-:W-:-:S03]  /*1d8d0*/  MOV R0, 0x1 ;  /* 0x0000000100007802 */ /* 0x000fc60000000f00 */
[----:B------:R-:W-:-:S04]  /*1d8e0*/  FADD.FTZ R5, R5, R12 ;  /* 0x0000000c05057221 */ /* 0x000fc80000010000 */
[----:B------:R-:W-:-:S07]  /*1d8f0*/  IMAD.MOV.U32 R2, RZ, RZ, R5 ;  /* 0x000000ffff027224 */ /* 0x000fce00078e0005 */
[----:B------:R-:W-:Y:S05]  /*1d900*/  WARPSYNC.COLLECTIVE R4, `(.L_x_3100) ;  /* 0x0000000004087348 */ /* 0x000fea0003c00000 */
[----:B------:R1:W2:Y:S02]  /*1d910*/  SHFL.BFLY P0, R0, R2, R0, R3 ;  /* 0x0c00000002007389 */ /* 0x0002a40000000003 */
[----:B-12---:R-:W-:Y:S05]  /*1d920*/  ENDCOLLECTIVE ;  /* 0x000000000000791b */ /* 0x006fea0003800000 */
.L_x_3100:
[----:B------:R-:W-:Y:S01]  /*1d930*/  IMAD.MOV.U32 R8, RZ, RZ, R0 ;  /* 0x000000ffff087224 */ /* 0x000fe200078e0000 */
[----:B------:R-:W-:Y:S02]  /*1d940*/  MOV R0, 0x2 ;  /* 0x0000000200007802 */ /* 0x000fe40000000f00 */
[----:B------:R-:W-:Y:S01]  /*1d950*/  MOV R2, R11 ;  /* 0x0000000b00027202 */ /* 0x000fe20000000f00 */
[----:B------:R-:W-:-:S07]  /*1d960*/  FADD.FTZ R8, R5, R8 ;  /* 0x0000000805087221 */ /* 0x000fce0000010000 */
[----:B------:R-:W-:Y:S05]  /*1d970*/  WARPSYNC.COLLECTIVE R4, `(.L_x_3101) ;  /* 0x0000000004087348 */ /* 0x000fea0003c00000 */
[----:B------:R1:W2:Y:S02]  /*1d980*/  SHFL.BFLY P0, R0, R2, R0, R3 ;  /* 0x0c00000002007389 */ /* 0x0002a40000000003 */
[----:B-12---:R-:W-:Y:S05]  /*1d990*/  ENDCOLLECTIVE ;  /* 0x000000000000791b */ /* 0x006fea0003800000 */
.L_x_3101:
[----:B------:R-:W-:Y:S01]  /*1d9a0*/  IMAD.MOV.U32 R2, RZ, RZ, R0 ;  /* 0x000000ffff027224 */ /* 0x000fe200078e0000 */
[----:B------:R-:W-:-:S03]  /*1d9b0*/  MOV R0, 0x1 ;  /* 0x0000000100007802 */ /* 0x000fc60000000f00 */
[----:B------:R-:W-:-:S07]  /*1d9c0*/  FADD.FTZ R2, R2, R11 ;  /* 0x0000000b02027221 */ /* 0x000fce0000010000 */
[----:B------:R-:W-:Y:S05]  /*1d9d0*/  WARPSYNC.COLLECTIVE R4, `(.L_x_3102) ;  /* 0x0000000004087348 */ /* 0x000fea0003c00000 */
[----:B------:R1:W2:Y:S02]  /*1d9e0*/  SHFL.BFLY P0, R0, R2, R0, R3 ;  /* 0x0c00000002007389 */ /* 0x0002a40000000003 */
[----:B-12---:R-:W-:Y:S05]  /*1d9f0*/  ENDCOLLECTIVE ;  /* 0x000000000000791b */ /* 0x006fea0003800000 */
.L_x_3102:
[----:B------:R-:W-:Y:S01]  /*1da00*/  MOV R9, R0 ;  /* 0x0000000000097202 */ /* 0x000fe20000000f00 */
[----:B------:R-:W-:Y:S06]  /*1da10*/  BRA `(.L_x_3103) ;  /* 0xfffffff000f07947 */ /* 0x000fec000383ffff */
.L_x_3104:
        /* <DEDUP_REMOVED lines=14> */
.L_x_14736:


//--------------------- .text._ZN5flash24flash_fwd_splitkv_kernelI23Flash_fwd_kernel_traitsILi64ELi64ELi256ELi4ELb0ELb0EN7cutlass10bfloat16_tE19Flash_kernel_traitsILi64ELi64ELi256ELi4ES3_EELb0ELb1ELb0ELb0ELb0ELb1ELb1ELb0EEEvNS_16Flash_fwd_paramsE --------------------------
	.section	.text._ZN5flash24flash_fwd_splitkv_kernelI23Flash_fwd_kernel_traitsILi64ELi64ELi256ELi4ELb0ELb0EN7cutlass10bfloat16_tE19Flash_kernel_traitsILi64ELi64ELi256ELi4ES3_EELb0ELb1ELb0ELb0ELb0ELb1ELb1ELb0EEEvNS_16Flash_fwd_paramsE,"ax",@progbits
	.align	128
        .global         _ZN5flash24flash_fwd_splitkv_kernelI23Flash_fwd_kernel_traitsILi64ELi64ELi256ELi4ELb0ELb0EN7cutlass10bfloat16_tE19Flash_kernel_traitsILi64ELi64ELi256ELi4ES3_EELb0ELb1ELb0ELb0ELb0ELb1ELb1ELb0EEEvNS_16Flash_fwd_paramsE
        .type           _ZN5flash24flash_fwd_splitkv_kernelI23Flash_fwd_kernel_traitsILi64ELi64ELi256ELi4ELb0ELb0EN7cutlass10bfloat16_tE19Flash_kernel_traitsILi64ELi64ELi256ELi4ES3_EELb0ELb1ELb0ELb0ELb0ELb1ELb1ELb0EEEvNS_16Flash_fwd_paramsE,@function
        .size           _ZN5flash24flash_fwd_splitkv_kernelI23Flash_fwd_kernel_traitsILi64ELi64ELi256ELi4ELb0ELb0EN7cutlass10bfloat16_tE19Flash_kernel_traitsILi64ELi64ELi256ELi4ES3_EELb0ELb1ELb0ELb0ELb0ELb1ELb1ELb0EEEvNS_16Flash_fwd_paramsE,(.L_x_14737 - _ZN5flash24flash_fwd_splitkv_kernelI23Flash_fwd_kernel_traitsILi64ELi64ELi256ELi4ELb0ELb0EN7cutlass10bfloat16_tE19Flash_kernel_traitsILi64ELi64ELi256ELi4ES3_EELb0ELb1ELb0ELb0ELb0ELb1ELb1ELb0EEEvNS_16Flash_fwd_paramsE)
        .other          _ZN5flash24flash_fwd_splitkv_kernelI23Flash_fwd_kernel_traitsILi64ELi64ELi256ELi4ELb0ELb0EN7cutlass10bfloat16_tE19Flash_kernel_traitsILi64ELi64ELi256ELi4ES3_EELb0ELb1ELb0ELb0ELb0ELb1ELb1ELb0EEEvNS_16Flash_fwd_paramsE,@"STO_CUDA_ENTRY STV_DEFAULT"
_ZN5flash24flash_fwd_splitkv_kernelI23Flash_fwd_kernel_traitsILi64ELi64ELi256ELi4ELb0ELb0EN7cutlass10bfloat16_tE19Flash_kernel_traitsILi64ELi64ELi256ELi4ES3_EELb0ELb1ELb0ELb0ELb0ELb1ELb1ELb0EEEvNS_16Flash_fwd_paramsE:
.text._ZN5flash24flash_fwd_splitkv_kernelI23Flash_fwd_kernel_traitsILi64ELi64ELi256ELi4ELb0ELb0EN7cutlass10bfloat16_tE19Flash_kernel_traitsILi64ELi64ELi256ELi4ES3_EELb0ELb1ELb0ELb0ELb0ELb1ELb1ELb0EEEvNS_16Flash_fwd_paramsE:
[----:B------:R-:W1:Y:S08]  /*0000*/  LDC R1, c[0x0][0x37c] ;  /* 0x0000df00ff017b82 */ /* 0x000e700000000800 */
[----:B------:R-:W2:Y:S01]  /*0010*/  LDC R0, c[0x0][0x3e0] ;  /* 0x0000f800ff007b82 */ /* 0x000ea20000000800 */
[----:B------:R-:W3:Y:S01]  /*0020*/  S2R R239, SR_CTAID.X ;  /* 0x0000000000ef7919 */ /* 0x000ee20000002500 */
[----:B------:R-:W-:Y:S01]  /*0030*/  BSSY.RECONVERGENT B3, `(.L_x_3105) ;  /* 0x000001c000037945 */ /* 0x000fe20003800200 */
[----:B-1----:R-:W-:-:S02]  /*0040*/  IADD3 R1, PT, PT, R1, -0x40, RZ ;  /* 0xffffffc001017810 */ /* 0x002fc40007ffe0ff */
[----:B------:R-:W-:-:S03]  /*0050*/  MOV R238, 0x1f0 ;  /* 0x000001f000ee7802 */ /* 0x000fc60000000f00 */
[----:B------:R-:W1:Y:S08]  /*0060*/  S2UR UR4, SR_CTAID.Z ;  /* 0x00000000000479c3 */ /* 0x000e700000002700 */
[----:B------:R-:W4:Y:S01]  /*0070*/  S2UR UR6, SR_CTAID.Y ;  /* 0x00000000000679c3 */ /* 0x000f220000002600 */
[----:B--2---:R-:W2:Y:S01]  /*0080*/  I2F.U32.RP R2, R0 ;  /* 0x0000000000027306 */ /* 0x004ea20000209000 */
[----:B------:R-:W-:-:S06]  /*0090*/  ISETP.NE.U32.AND P0, PT, R0, RZ, PT ;  /* 0x000000ff0000720c */ /* 0x000fcc0003f05070 */
[----:B------:R-:W1:Y:S01]  /*00a0*/  LDC R8, c[0x0][0x374] ;  /* 0x0000dd00ff087b82 */ /* 0x000e620000000800 */
[----:B--2---:R-:W2:Y:S02]  /*00b0*/  MUFU.RCP R2, R2 ;  /* 0x0000000200027308 */ /* 0x004ea40000001000 */
[----:B--2---:R-:W-:-:S06]  /*00c0*/  IADD3 R2, PT, PT, R2, 0xffffffe, RZ ;  /* 0x0ffffffe02027810 */ /* 0x004fcc0007ffe0ff */
[----:B------:R-:W2:Y:S02]  /*00d0*/  F2I.FTZ.U32.TRUNC.NTZ R3, R2 ;  /* 0x0000000200037305 */ /* 0x000ea4000021f000 */
[----:B--2---:R-:W-:-:S04]  /*00e0*/  IMAD.MOV R2, RZ, RZ, -R3 ;  /* 0x000000ffff027224 */ /* 0x004fc800078e0a03 */
[----:B------:R-:W-:Y:S01]  /*00f0*/  IMAD R4, R2, R0, RZ ;  /* 0x0000000002047224 */ /* 0x000fe200078e02ff */
[----:B------:R-:W-:-:S05]  /*0100*/  MOV R2, RZ ;  /* 0x000000ff00027202 */ /* 0x000fca0000000f00 */
[----:B------:R-:W-:-:S06]  /*0110*/  IMAD.HI.U32 R4, R3, R4, R2 ;  /* 0x0000000403047227 */ /* 0x000fcc00078e0002 */
[----:B-1----:R-:W-:-:S04]  /*0120*/  IMAD.HI.U32 R244, R4, UR4, RZ ;  /* 0x0000000404f47c27 */ /* 0x002fc8000f8e00ff */
        /* <DEDUP_REMOVED lines=8> */
[----:B------:R-:W-:-:S05]  /*01b0*/  @!P0 LOP3.LUT R244, RZ, R0, RZ, 0x33, !PT ;  /* 0x00000000fff48212 */ /* 0x000fca00078e33ff */
[----:B------:R-:W-:-:S04]  /*01c0*/  IMAD.MOV R243, RZ, RZ, -R244 ;  /* 0x000000fffff37224 */ /* 0x000fc800078e0af4 */
[----:B---34-:R-:W-:Y:S02]  /*01d0*/  IMAD R243, R0, R243, UR4 ;  /* 0x0000000400f37e24 */ /* 0x018fe4000f8e02f3 */
[----:B-1----:R-:W-:Y:S05]  /*01e0*/  CALL.REL.NOINC `($_ZN5flash24flash_fwd_splitkv_kernelI23Flash_fwd_kernel_traitsILi64ELi64ELi256ELi4ELb0ELb0EN7cutlass10bfloat16_tE19Flash_kernel_traitsILi64ELi64ELi256ELi4ES3_EELb0ELb1ELb0ELb0ELb0ELb1ELb1ELb0EEEvNS_16Flash_fwd_paramsE$_ZN5flash30compute_attn_1rowblock_splitkvI23Flash_fwd_kernel_traitsILi64ELi64ELi256ELi4ELb0ELb0EN7cutlass10bfloat16_tE19Flash_kernel_traitsILi64ELi64ELi256ELi4ES3_EELb0ELb1ELb0ELb0ELb0ELb1ELb1ELb0ENS_16Flash_fwd_paramsEEEvRKT8_iiiii) ;  /* 0x0000000000087944 */ /* 0x002fea0003c00000 */
[----:B------:R-:W-:Y:S05]  /*01f0*/  BSYNC.RECONVERGENT B3 ;  /* 0x0000000000037941 */ /* 0x000fea0003800200 */
.L_x_3105:
[----:B------:R-:W-:Y:S05]  /*0200*/  EXIT ;  /* 0x000000000000794d */ /* 0x000fea0003800000 */
        .type           $_ZN5flash24flash_fwd_splitkv_kernelI23Flash_fwd_kernel_traitsILi64ELi64ELi256ELi4ELb0ELb0EN7cutlass10bfloat16_tE19Flash_kernel_traitsILi64ELi64ELi256ELi4ES3_EELb0ELb1ELb0ELb0ELb0ELb1ELb1ELb0EEEvNS_16Flash_fwd_paramsE$_ZN5flash30compute_attn_1rowblock_splitkvI23Flash_fwd_kernel_traitsILi64ELi64ELi256ELi4ELb0ELb0EN7cutlass10bfloat16_tE19Flash_kernel_traitsILi64ELi64ELi256ELi4ES3_EELb0ELb1ELb0ELb0ELb0ELb1ELb1ELb0ENS_16Flash_fwd_paramsEEEvRKT8_iiiii,@function
        .size           $_ZN5flash24flash_fwd_splitkv_kernelI23Flash_fwd_kernel_traitsILi64ELi64ELi256ELi4ELb0ELb0EN7cutlass10bfloat16_tE19Flash_kernel_traitsILi64ELi64ELi256ELi4ES3_EELb0ELb1ELb0ELb0ELb0ELb1ELb1ELb0EEEvNS_16Flash_fwd_paramsE$_ZN5flash30compute_attn_1rowblock_splitkvI23Flash_fwd_kernel_traitsILi64ELi64ELi256ELi4ELb0ELb0EN7cutlass10bfloat16_tE19Flash_kernel_traitsILi64ELi64ELi256ELi4ES3_EELb0ELb1ELb0ELb0ELb0ELb1ELb1ELb0ENS_16Flash_fwd_paramsEEEvRKT8_iiiii,(.L_x_14737 - $_ZN5flash24flash_fwd_splitkv_kernelI23Flash_fwd_kernel_traitsILi64ELi64ELi256ELi4ELb0ELb0EN7cutlass10bfloat16_tE19Flash_kernel_traitsILi64ELi64ELi256ELi4ES3_EELb0ELb1ELb0ELb0ELb0ELb1ELb1ELb0EEEvNS_16Flash_fwd_paramsE$_ZN5flash30compute_attn_1rowblock_splitkvI23Flash_fwd_kernel_traitsILi64ELi64ELi256ELi4ELb0ELb0EN7cutlass10bfloat16_tE19Flash_kernel_traitsILi64ELi64ELi256ELi4ES3_EELb0ELb1ELb0ELb0ELb0ELb1ELb1ELb0ENS_16Flash_fwd_paramsEEEvRKT8_iiiii)
$_ZN5flash24flash_fwd_splitkv_kernelI23Flash_fwd_kernel_traitsILi64ELi64ELi256ELi4ELb0ELb0EN7cutlass10bfloat16_tE19Flash_kernel_traitsILi64ELi64ELi256ELi4ES3_EELb0ELb1ELb0ELb0ELb0ELb1ELb1ELb0EEEvNS_16Flash_fwd_paramsE$_ZN5flash30compute_attn_1rowblock_splitkvI23Flash_fwd_kernel_traitsILi64ELi64ELi256ELi4ELb0ELb0EN7cutlass10bfloat16_tE19Flash_kernel_traitsILi64ELi64ELi256ELi4ES3_EELb0ELb1ELb0ELb0ELb0ELb1ELb1ELb0ENS_16Flash_fwd_paramsEEEvRKT8_iiiii:
        /* <DEDUP_REMOVED lines=38> */
.L_x_3107:
[----:B------:R-:W-:Y:S05]  /*0470*/  BSYNC.RECONVERGENT B0 ;  /* 0x0000000000007941 */ /* 0x000fea0003800200 */
.L_x_3106:
[----:B------:R-:W-:Y:S04]  /*0480*/  BSSY.RECONVERGENT B0, `(.L_x_3108) ;  /* 0x0000007000007945 */ /* 0x000fe80003800200 */
[----:B------:R-:W-:Y:S05]  /*0490*/  @!P3 BRA `(.L_x_3109) ;  /* 0x000000000014b947 */ /* 0x000fea0003800000 */
[----:B------:R-:W2:Y:S02]  /*04a0*/  LD.E.U8 R6, desc[UR4][R2.64+0x1b2] ;  /* 0x0001b20402067980 */ /* 0x000ea4000c101100 */
[----:B--2---:R-:W-:-:S13]  /*04b0*/  ISETP.NE.AND P1, PT, R6, RZ, PT ;  /* 0x000000ff0600720c */ /* 0x004fda0003f25270 */
[----:B-----5:R-:W2:Y:S02]  /*04c0*/  @P1 LD.E R69, desc[UR4][R16.64+0x4] ;  /* 0x0000040410451980 */ /* 0x020ea4000c101900 */
[----:B--2---:R-:W-:-:S06]  /*04d0*/  @P1 IADD3 R69, PT, PT, R69, -R12, RZ ;  /* 0x8000000c45451210 */ /* 0x004fcc0007ffe0ff */
[----:B------:R2:W5:Y:S02]  /*04e0*/  @!P1 LD.E R69, desc[UR4][R16.64] ;  /* 0x0000000410459980 */ /* 0x000564000c101900 */
.L_x_3109:
[----:B------:R-:W-:Y:S05]  /*04f0*/  BSYNC.RECONVERGENT B0 ;  /* 0x0000000000007941 */ /* 0x000fea0003800200 */
.L_x_3108:
        /* <DEDUP_REMOVED lines=8> */
.L_x_3111:
[----:B------:R-:W3:Y:S01]  /*0580*/  LD.E.64 R6, desc[UR4][R2.64+0x108] ;  /* 0x0001080402067980 */ /* 0x000ee2000c101b00 */
[----:B------:R-:W-:Y:S01]  /*0590*/  BSSY.RECONVERGENT B0, `(.L_x_3113) ;  /* 0x0000006000007945 */ /* 0x000fe20003800200 */
[----:B------:R-:W-:Y:S01]  /*05a0*/  IMAD.MOV.U32 R5, RZ, RZ, RZ ;  /* 0x000000ffff057224 */ /* 0x000fe200078e00ff */
[----:B---3--:R-:W-:-:S04]  /*05b0*/  ISETP.NE.U32.AND P0, PT, R6, RZ, PT ;  /* 0x000000ff0600720c */ /* 0x008fc80003f05070 */
[----:B------:R-:W-:-:S13]  /*05c0*/  ISETP.NE.AND.EX P0, PT, R7, RZ, PT, P0 ;  /* 0x000000ff0700720c */ /* 0x000fda0003f05300 */
[----:B------:R-:W-:Y:S05]  /*05d0*/  @!P0 BRA `(.L_x_3114) ;  /* 0x0000000000048947 */ /* 0x000fea0003800000 */
[----:B------:R3:W5:Y:S02]  /*05e0*/  LD.E R5, desc[UR4][R2.64+0xbc] ;  /* 0x0000bc0402057980 */ /* 0x000764000c101900 */
.L_x_3114:
[----:B------:R-:W-:Y:S05]  /*05f0*/  BSYNC.RECONVERGENT B0 ;  /* 0x0000000000007941 */ /* 0x000fea0003800200 */
.L_x_3113:
[----:B-----5:R-:W-:Y:S02]  /*0600*/  IADD3 R69, PT, PT, R5, R69, -R11 ;  /* 0x0000004505457210 */ /* 0x020fe40007ffe80b */
.L_x_3112:
[----:B------:R-:W-:Y:S05]  /*0610*/  BSYNC.RECONVERGENT B1 ;  /* 0x0000000000017941 */ /* 0x000fea0003800200 */
.L_x_3110:
[----:B------:R-:W-:Y:S01]  /*0620*/  IMAD.SHL.U32 R228, R239, 0x40, RZ ;  /* 0x00000040efe47824 */ /* 0x000fe200078e00ff */
[----:B------:R-:W-:Y:S01]  /*0630*/  MOV R6, R238 ;  /* 0x000000ee00067202 */ /* 0x000fe20000000f00 */
[----:B------:R-:W-:-:S03]  /*0640*/  IMAD.MOV.U32 R7, RZ, RZ, 0x0 ;  /* 0x00000000ff077424 */ /* 0x000fc600078e00ff */
[----:B------:R-:W-:-:S13]  /*0650*/  ISETP.GT.AND P0, PT, R122, R228, PT ;  /* 0x000000e47a00720c */ /* 0x000fda0003f04270 */
[----:B-123--:R-:W-:Y:S05]  /*0660*/  @!P0 RET.REL.NODEC R6 `(_ZN5flash24flash_fwd_splitkv_kernelI23Flash_fwd_kernel_traitsILi64ELi64ELi256ELi4ELb0ELb0EN7cutlass10bfloat16_tE19Flash_kernel_traitsILi64ELi64ELi256ELi4ES3_EELb0ELb1ELb0ELb0ELb0ELb1ELb1ELb0EEEvNS_16Flash_fwd_paramsE) ;  /* 0xfffffff806648950 */ /* 0x00efea0003c3ffff */
[----:B------:R-:W2:Y:S04]  /*0670*/  LD.E R5, desc[UR4][R2.64+0xb8] ;  /* 0x0000b80402057980 */ /* 0x000ea8000c101900 */
[----:B------:R-:W3:Y:S04]  /*0680*/  LD.E R10, desc[UR4][R2.64+0x188] ;  /* 0x00018804020a7980 */ /* 0x000ee8000c101900 */
[----:B------:R-:W4:Y:S01]  /*0690*/  LD.E R13, desc[UR4][R2.64+0x184] ;  /* 0x00018404020d7980 */ /* 0x000f22000c101900 */
[----:B------:R-:W-:-:S04]  /*06a0*/  IABS R7, R8 ;  /* 0x0000000800077213 */ /* 0x000fc80000000000 */
[----:B------:R-:W1:Y:S08]  /*06b0*/  I2F.RP R16, R7 ;  /* 0x0000000700107306 */ /* 0x000e700000209400 */
[----:B-1----:R-:W1:Y:S02]  /*06c0*/  MUFU.RCP R16, R16 ;  /* 0x0000001000107308 */ /* 0x002e640000001000 */
[----:B-1----:R-:W-:-:S06]  /*06d0*/  VIADD R16, R16, 0xffffffe ;  /* 0x0ffffffe10107836 */ /* 0x002fcc0000000000 */
[----:B------:R-:W1:Y:S02]  /*06e0*/  F2I.FTZ.U32.TRUNC.NTZ R17, R16 ;  /* 0x0000001000117305 */ /* 0x000e64000021f000 */
[----:B-1----:R-:W-:Y:S02]  /*06f0*/  IMAD.MOV R14, RZ, RZ, -R17 ;  /* 0x000000ffff0e7224 */ /* 0x002fe400078e0a11 */
[----:B------:R-:W-:Y:S02]  /*0700*/  IMAD.MOV.U32 R16, RZ, RZ, RZ ;  /* 0x000000ffff107224 */ /* 0x000fe400078e00ff */
[----:B------:R-:W-:-:S04]  /*0710*/  IMAD R14, R14, R7, RZ ;  /* 0x000000070e0e7224 */ /* 0x000fc800078e02ff */
[----:B------:R-:W-:Y:S01]  /*0720*/  IMAD.HI.U32 R14, R17, R14, R16 ;  /* 0x0000000e110e7227 */ /* 0x000fe200078e0010 */
[----:B------:R-:W1:Y:S03]  /*0730*/  S2R R166, SR_TID.X ;  /* 0x0000000000a67919 */ /* 0x000e660000002100 */
[----:B--2---:R-:W-:-:S05]  /*0740*/  VIADD R5, R5, 0xff ;  /* 0x000000ff05057836 */ /* 0x004fca0000000000 */
[----:B------:R-:W-:-:S04]  /*0750*/  SHF.R.S32.HI R15, RZ, 0x1f, R5 ;  /* 0x0000001fff0f7819 */ /* 0x000fc80000011405 */
[----:B------:R-:W-:-:S04]  /*0760*/  LEA.HI R15, R15, R5, RZ, 0x8 ;  /* 0x000000050f0f7211 */ /* 0x000fc800078f40ff */
[----:B------:R-:W-:-:S05]  /*0770*/  LEA.HI.SX32 R15, R15, R8, 0x18 ;  /* 0x000000080f0f7211 */ /* 0x000fca00078fc2ff */
[----:B------:R-:W-:Y:S01]  /*0780*/  VIADD R15, R15, 0xffffffff ;  /* 0xffffffff0f0f7836 */ /* 0x000fe20000000000 */
[----:B------:R-:W-:-:S04]  /*0790*/  IABS R5, R8 ;  /* 0x0000000800057213 */ /* 0x000fc80000000000 */
[----:B------:R-:W-:Y:S01]  /*07a0*/  IABS R6, R15 ;  /* 0x0000000f00067213 */ /* 0x000fe20000000000 */
[----:B------:R-:W-:-:S04]  /*07b0*/  IMAD.MOV R5, RZ, RZ, -R5 ;  /* 0x000000ffff057224 */ /* 0x000fc800078e0a05 */
[----:B------:R-:W-:-:S04]  /*07c0*/  IMAD.HI.U32 R14, R14, R6, RZ ;  /* 0x000000060e0e7227 */ /* 0x000fc800078e00ff */
[----:B------:R-:W-:-:S05]  /*07d0*/  IMAD R5, R14, R5, R6 ;  /* 0x000000050e057224 */ /* 0x000fca00078e0206 */
[----:B------:R-:W-:Y:S02]  /*07e0*/  ISETP.GT.U32.AND P1, PT, R7, R5, PT ;  /* 0x000000050700720c */ /* 0x000fe40003f24070 */
[----:B------:R-:W-:Y:S01]  /*07f0*/  LOP3.LUT R15, R15, R8, RZ, 0x3c, !PT ;  /* 0x000000080f0f7212 */ /* 0x000fe200078e3cff */
[----:B------:R-:W-:-:S10]  /*0800*/  VIADD R6, R69, 0xff ;  /* 0x000000ff45067836 */ /* 0x000fd40000000000 */
[----:B------:R-:W-:Y:S01]  /*0810*/  @!P1 IMAD.IADD R5, R5, 0x1, -R7 ;  /* 0x0000000105059824 */ /* 0x000fe200078e0a07 */
[----:B------:R-:W-:-:S04]  /*0820*/  ISETP.GE.AND P0, PT, R15, RZ, PT ;  /* 0x000000ff0f00720c */ /* 0x000fc80003f06270 */
[----:B------:R-:W-:Y:S01]  /*0830*/  ISETP.GE.U32.AND P2, PT, R5, R7, PT ;  /* 0x000000070500720c */ /* 0x000fe20003f46070 */
[----:B------:R-:W-:Y:S01]  /*0840*/  @!P1 VIADD R14, R14, 0x1 ;  /* 0x000000010e0e9836 */ /* 0x000fe20000000000 */
[----:B------:R-:W-:Y:S01]  /*0850*/  ISETP.NE.AND P1, PT, R8, RZ, PT ;  /* 0x000000ff0800720c */ /* 0x000fe20003f25270 */
[--C-:B------:R-:W-:Y:S02]  /*0860*/  IMAD R5, R239, 0x40, -R122.reuse ;  /* 0x00000040ef057824 */ /* 0x100fe400078e0a7a */
[----:B----4-:R-:W-:-:S03]  /*0870*/  IMAD.IADD R7, R13, 0x1, R122 ;  /* 0x000000010d077824 */ /* 0x010fc600078e027a */
[----:B---3--:R-:W-:Y:S02]  /*0880*/  IADD3 R5, PT, PT, R10, R5, R6 ;  /* 0x000000050a057210 */ /* 0x008fe40007ffe006 */
[----:B------:R-:W-:-:S03]  /*0890*/  IADD3 R7, PT, PT, -R7, R228, R69 ;  /* 0x000000e407077210 */ /* 0x000fc60007ffe145 */
[----:B------:R-:W-:Y:S01]  /*08a0*/  @P2 VIADD R14, R14, 0x1 ;  /* 0x000000010e0e2836 */ /* 0x000fe20000000000 */
[----:B------:R-:W-:Y:S01]  /*08b0*/  SHF.R.S32.HI R10, RZ, 0x1f, R6 ;  /* 0x0000001fff0a7819 */ /* 0x000fe20000011406 */
[----:B------:R-:W-:Y:S02]  /*08c0*/  VIADD R5, R5, 0x40 ;  /* 0x0000004005057836 */ /* 0x000fe40000000000 */
[----:B------:R-:W-:Y:S01]  /*08d0*/  @!P0 IMAD.MOV R14, RZ, RZ, -R14 ;  /* 0x000000ffff0e8224 */ /* 0x000fe200078e0a0e */
[----:B------:R-:W-:Y:S02]  /*08e0*/  @!P1 LOP3.LUT R14, RZ, R8, RZ, 0x33, !PT ;  /* 0x00000008ff0e9212 */ /* 0x000fe400078e33ff */
[----:B------:R-:W-:Y:S02]  /*08f0*/  SHF.R.S32.HI R13, RZ, 0x1f, R7 ;  /* 0x0000001fff0d7819 */ /* 0x000fe40000011407 */
[----:B------:R-:W-:Y:S02]  /*0900*/  SHF.R.S32.HI R8, RZ, 0x1f, R5 ;  /* 0x0000001fff087819 */ /* 0x000fe40000011405 */
[----:B------:R-:W-:Y:S01]  /*0910*/  LEA.HI R10, R10, R6, RZ, 0x8 ;  /* 0x000000060a0a7211 */ /* 0x000fe200078f40ff */
[----:B------:R-:W-:Y:S01]  /*0920*/  IMAD R233, R14, UR6, RZ ;  /* 0x000000060ee97c24 */ /* 0x000fe2000f8e02ff */
[----:B------:R-:W-:-:S02]  /*0930*/  LEA.HI R13, R13, R7, RZ, 0x8 ;  /* 0x000000070d0d7211 */ /* 0x000fc400078f40ff */
[----:B------:R-:W-:Y:S02]  /*0940*/  LEA.HI R8, R8, R5, RZ, 0x8 ;  /* 0x0000000508087211 */ /* 0x000fe400078f40ff */
[----:B------:R-:W-:Y:S02]  /*0950*/  SHF.R.S32.HI R10, RZ, 0x8, R10 ;  /* 0x00000008ff0a7819 */ /* 0x000fe4000001140a */
[----:B------:R-:W-:Y:S02]  /*0960*/  SHF.R.S32.HI R13, RZ, 0x8, R13 ;  /* 0x00000008ff0d7819 */ /* 0x000fe4000001140d */
[----:B------:R-:W-:Y:S02]  /*0970*/  SHF.R.S32.HI R8, RZ, 0x8, R8 ;  /* 0x00000008ff087819 */ /* 0x000fe40000011408 */
[C---:B------:R-:W-:Y:S02]  /*0980*/  VIADDMNMX R10, R233.reuse, R14, R10, PT ;  /* 0x0000000ee90a7246 */ /* 0x040fe4000380010a */
[----:B------:R-:W-:-:S02]  /*0990*/  VIMNMX R233, PT, PT, R233, R13, !PT ;  /* 0x0000000de9e97248 */ /* 0x000fc40007fe0100 */
[----:B------:R-:W-:-:S04]  /*09a0*/  VIMNMX R38, PT, PT, R10, R8, PT ;  /* 0x000000080a267248 */ /* 0x000fc80003fe0100 */
        /* <DEDUP_REMOVED lines=8> */
[----:B------:R-:W-:-:S02]  /*0a30*/  IMAD.IADD R122, R122, 0x1, -R228 ;  /* 0x000000017a7a7824 */ /* 0x000fc400078e0ae4 */
[----:B--2---:R-:W-:-:S04]  /*0a40*/  IMAD R4, R4, UR6, R244 ;  /* 0x0000000604047c24 */ /* 0x004fc8000f8e02f4 */
[----:B---3--:R-:W-:-:S04]  /*0a50*/  IMAD R4, R4, R7, R243 ;  /* 0x0000000704047224 */ /* 0x008fc800078e02f3 */
[----:B------:R-:W-:Y:S02]  /*0a60*/  IMAD R5, R5, R4, R228 ;  /* 0x0000000405057224 */ /* 0x000fe400078e02e4 */
[----:B------:R-:W-:Y:S01]  /*0a70*/  IMAD.SHL.U32 R4, R166, 0x4, RZ ;  /* 0x00000004a6047824 */ /* 0x000fe200078e00ff */
[----:B------:R-:W-:Y:S01]  /*0a80*/  SHF.R.U32.HI R166, RZ, 0x4, R166 ;  /* 0x00000004ffa67819 */ /* 0x000fe200000116a6 */
[----:B----4-:R-:W-:-:S03]  /*0a90*/  IMAD R7, R5, R6, RZ ;  /* 0x0000000605077224 */ /* 0x010fc600078e02ff */
[----:B------:R-:W-:Y:S01]  /*0aa0*/  LOP3.LUT R6, R4, 0xffc, RZ, 0xc0, !PT ;  /* 0x00000ffc04067812 */ /* 0x000fe200078ec0ff */
[----:B------:R-:W-:Y:S01]  /*0ab0*/  VIADD R10, R166, 0x18 ;  /* 0x00000018a60a7836 */ /* 0x000fe20000000000 */
[----:B------:R-:W-:Y:S02]  /*0ac0*/  LOP3.LUT R4, R4, 0x3c, RZ, 0xc0, !PT ;  /* 0x0000003c04047812 */ /* 0x000fe400078ec0ff */
[C---:B------:R-:W-:Y:S02]  /*0ad0*/  IADD3 R6, P0, PT, R7.reuse, R6, RZ ;  /* 0x0000000607067210 */ /* 0x040fe40007f1e0ff */
[C---:B------:R-:W-:Y:S02]  /*0ae0*/  ISETP.NE.AND P6, PT, R4.reuse, RZ, PT ;  /* 0x000000ff0400720c */ /* 0x040fe40003fc5270 */
[----:B-----5:R-:W-:Y:S01]  /*0af0*/  ISETP.GE.AND P1, PT, R4, R0, PT ;  /* 0x000000000400720c */ /* 0x020fe20003f26270 */
[C---:B------:R-:W-:Y:S01]  /*0b00*/  VIADD R4, R166.reuse, 0x8 ;  /* 0x00000008a6047836 */ /* 0x040fe20000000000 */
[----:B------:R-:W-:Y:S01]  /*0b10*/  LEA.HI.X.SX32 R7, R7, RZ, 0x1, P0 ;  /* 0x000000ff07077211 */ /* 0x000fe200000f0eff */
[----:B------:R-:W-:Y:S01]  /*0b20*/  VIADD R0, R166, 0x10 ;  /* 0x00000010a6007836 */ /* 0x000fe20000000000 */
[----:B------:R-:W-:Y:S01]  /*0b30*/  LEA R12, P0, R6, R8, 0x2 ;  /* 0x00000008060c7211 */ /* 0x000fe200078010ff */
[C---:B------:R-:W-:Y:S01]  /*0b40*/  VIADD R8, R166.reuse, 0x28 ;  /* 0x00000028a6087836 */ /* 0x040fe20000000000 */
[----:B------:R-:W-:-:S02]  /*0b50*/  ISETP.GE.OR P3, PT, R166, R122, P1 ;  /* 0x0000007aa600720c */ /* 0x000fc40000f66670 */
[-C--:B------:R-:W-:Y:S02]  /*0b60*/  ISETP.GE.OR P2, PT, R4, R122.reuse, P1 ;  /* 0x0000007a0400720c */ /* 0x080fe40000f46670 */
[-C--:B------:R-:W-:Y:S02]  /*0b70*/  ISETP.GE.OR P5, PT, R0, R122.reuse, P1 ;  /* 0x0000007a0000720c */ /* 0x080fe40000fa6670 */
[----:B------:R-:W-:Y:S01]  /*0b80*/  LEA.HI.X R13, R6, R9, R7, 0x2, P0 ;  /* 0x00000009060d7211 */ /* 0x000fe200000f1407 */
[----:B------:R-:W-:Y:S01]  /*0b90*/  VIADD R9, R166, 0x20 ;  /* 0x00000020a6097836 */ /* 0x000fe20000000000 */
[-C--:B------:R-:W-:Y:S01]  /*0ba0*/  ISETP.GE.OR P0, PT, R10, R122.reuse, P1 ;  /* 0x0000007a0a00720c */ /* 0x080fe20000f06670 */
[C---:B------:R-:W-:Y:S02]  /*0bb0*/  VIADD R7, R166.reuse, 0x30 ;  /* 0x00000030a6077836 */ /* 0x040fe40000000000 */
[----:B------:R-:W-:Y:S01]  /*0bc0*/  VIADD R6, R166, 0x38 ;  /* 0x00000038a6067836 */ /* 0x000fe20000000000 */
[-C--:B------:R-:W-:Y:S01]  /*0bd0*/  ISETP.GE.OR P4, PT, R9, R122.reuse, P1 ;  /* 0x0000007a0900720c */ /* 0x080fe20000f86670 */
[----:B------:R-:W-:Y:S01]  /*0be0*/  @!P3 ST.E.128 desc[UR4][R12.64], RZ ;  /* 0x000000ff0c00b985 */ /* 0x000fe2000c101d04 */
[----:B------:R-:W-:-:S03]  /*0bf0*/  ISETP.GE.OR P3, PT, R8, R122, P1 ;  /* 0x0000007a0800720c */ /* 0x000fc60000f66670 */
[----:B------:R-:W-:Y:S01]  /*0c00*/  @!P2 ST.E.128 desc[UR4][R12.64+0x800], RZ ;  /* 0x000800ff0c00a985 */ /* 0x000fe2000c101d04 */
[-C--:B------:R-:W-:Y:S02]  /*0c10*/  ISETP.GE.OR P2, PT, R7, R122.reuse, P1 ;  /* 0x0000007a0700720c */ /* 0x080fe40000f46670 */
[-C--:B------:R-:W-:Y:S01]  /*0c20*/  ISETP.GE.OR P1, PT, R6, R122.reuse, P1 ;  /* 0x0000007a0600720c */ /* 0x080fe20000f26670 */
[----:B------:R-:W-:Y:S01]  /*0c30*/  @!P5 ST.E.128 desc[UR4][R12.64+0x1000], RZ ;  /* 0x001000ff0c00d985 */ /* 0x000fe2000c101d04 */
[----:B------:R-:W-:-:S03]  /*0c40*/  ISETP.GE.OR P5, PT, R4, R122, P6 ;  /* 0x0000007a0400720c */ /* 0x000fc600037a6670 */
[----:B------:R-:W-:Y:S01]  /*0c50*/  @!P0 ST.E.128 desc[UR4][R12.64+0x1800], RZ ;  /* 0x001800ff0c008985 */ /* 0x000fe2000c101d04 */
[----:B------:R-:W-:-:S03]  /*0c60*/  IADD3 R4, P0, PT, R5, R166, RZ ;  /* 0x000000a605047210 */ /* 0x000fc60007f1e0ff */
[----:B------:R-:W-:Y:S01]  /*0c70*/  @!P4 ST.E.128 desc[UR4][R12.64+0x2000], RZ ;  /* 0x002000ff0c00c985 */ /* 0x000fe2000c101d04 */
[----:B------:R-:W-:Y:S02]  /*0c80*/  LEA.HI.X.SX32 R5, R5, RZ, 0x1, P0 ;  /* 0x000000ff05057211 */ /* 0x000fe400000f0eff */
[----:B------:R-:W-:Y:S01]  /*0c90*/  LEA R2, P0, R4, R2, 0x2 ;  /* 0x0000000204027211 */ /* 0x000fe200078010ff */
[----:B------:R-:W-:Y:S01]  /*0ca0*/  @!P2 ST.E.128 desc[UR4][R12.64+0x3000], RZ ;  /* 0x003000ff0c00a985 */ /* 0x000fe2000c101d04 */
[-C--:B------:R-:W-:Y:S01]  /*0cb0*/  ISETP.GE.OR P4, PT, R0, R122.reuse, P6 ;  /* 0x0000007a0000720c */ /* 0x080fe20003786670 */
[----:B------:R-:W-:Y:S01]  /*0cc0*/  @!P5 IMAD.MOV.U32 R0, RZ, RZ, -0x800000 ;  /* 0xff800000ff00d424 */ /* 0x000fe200078e00ff */
[----:B------:R-:W-:Y:S01]  /*0cd0*/  LEA.HI.X R3, R4, R3, R5, 0x2, P0 ;  /* 0x0000000304037211 */ /* 0x000fe200000f1405 */
[----:B------:R-:W-:Y:S01]  /*0ce0*/  @!P1 ST.E.128 desc[UR4][R12.64+0x3800], RZ ;  /* 0x003800ff0c009985 */ /* 0x000fe2000c101d04 */
[-C--:B------:R-:W-:Y:S02]  /*0cf0*/  ISETP.GE.OR P2, PT, R9, R122.reuse, P6 ;  /* 0x0000007a0900720c */ /* 0x080fe40003746670 */
[-C--:B------:R-:W-:Y:S01]  /*0d00*/  ISETP.GE.OR P1, PT, R8, R122.reuse, P6 ;  /* 0x0000007a0800720c */ /* 0x080fe20003726670 */
[----:B------:R-:W-:Y:S01]  /*0d10*/  @!P3 ST.E.128 desc[UR4][R12.64+0x2800], RZ ;  /* 0x002800ff0c00b985 */ /* 0x000fe2000c101d04 */
[----:B------:R-:W-:-:S02]  /*0d20*/  ISETP.GE.OR P3, PT, R10, R122, P6 ;  /* 0x0000007a0a00720c */ /* 0x000fc40003766670 */
[-C--:B------:R-:W-:Y:S01]  /*0d30*/  ISETP.GE.OR P0, PT, R7, R122.reuse, P6 ;  /* 0x0000007a0700720c */ /* 0x080fe20003706670 */
[----:B------:R1:W-:Y:S01]  /*0d40*/  @!P5 ST.E desc[UR4][R2.64+0x20], R0 ;  /* 0x000020000200d985 */ /* 0x0003e2000c101904 */
[-C--:B------:R-:W-:Y:S02]  /*0d50*/  ISETP.GE.OR P5, PT, R166, R122.reuse, P6 ;  /* 0x0000007aa600720c */ /* 0x080fe400037a6670 */
[----:B------:R-:W-:-:S03]  /*0d60*/  ISETP.GE.OR P6, PT, R6, R122, P6 ;  /* 0x0000007a0600720c */ /* 0x000fc600037c6670 */
[----:B------:R-:W-:Y:S02]  /*0d70*/  @!P2 IMAD.MOV.U32 R5, RZ, RZ, -0x800000 ;  /* 0xff800000ff05a424 */ /* 0x000fe400078e00ff */
[----:B------:R-:W-:Y:S02]  /*0d80*/  @!P1 IMAD.MOV.U32 R4, RZ, RZ, -0x800000 ;  /* 0xff800000ff049424 */ /* 0x000fe400078e00ff */
[----:B------:R-:W-:Y:S01]  /*0d90*/  @!P3 IMAD.MOV.U32 R7, RZ, RZ, -0x800000 ;  /* 0xff800000ff07b424 */ /* 0x000fe200078e00ff */
[----:B------:R2:W-:Y:S03]  /*0da0*/  @!P2 ST.E desc[UR4][R2.64+0x80], R5 ;  /* 0x000080050200a985 */ /* 0x0005e6000c101904 */
[----:B------:R-:W-:Y:S01]  /*0db0*/  @!P5 IMAD.MOV.U32 R8, RZ, RZ, -0x800000 ;  /* 0xff800000ff08d424 */ /* 0x000fe200078e00ff */
[----:B------:R3:W-:Y:S04]  /*0dc0*/  @!P1 ST.E desc[UR4][R2.64+0xa0], R4 ;  /* 0x0000a00402009985 */ /* 0x0007e8000c101904 */
[----:B------:R-:W-:Y:S04]  /*0dd0*/  @!P3 ST.E desc[UR4][R2.64+0x60], R7 ;  /* 0x000060070200b985 */ /* 0x000fe8000c101904 */
[----:B------:R-:W-:Y:S01]  /*0de0*/  @!P5 ST.E desc[UR4][R2.64], R8 ;  /* 0x000000080200d985 */ /* 0x000fe2000c101904 */
[----:B-1----:R-:W-:-:S05]  /*0df0*/  @!P4 IMAD.MOV.U32 R0, RZ, RZ, -0x800000 ;  /* 0xff800000ff00c424 */ /* 0x002fca00078e00ff */
[----:B------:R1:W-:Y:S01]  /*0e00*/  @!P4 ST.E desc[UR4][R2.64+0x40], R0 ;  /* 0x000040000200c985 */ /* 0x0003e2000c101904 */
[----:B--2---:R-:W-:Y:S02]  /*0e10*/  IMAD.MOV.U32 R5, RZ, RZ, 0x0 ;  /* 0x00000000ff057424 */ /* 0x004fe400078e00ff */
[----:B---3--:R-:W-:Y:S02]  /*0e20*/  IMAD.MOV.U32 R4, RZ, RZ, R238 ;  /* 0x000000ffff047224 */ /* 0x008fe400078e00ee */
[----:B-1----:R-:W-:-:S05]  /*0e30*/  @!P0 IMAD.MOV.U32 R0, RZ, RZ, -0x800000 ;  /* 0xff800000ff008424 */ /* 0x002fca00078e00ff */
[----:B------:R1:W-:Y:S02]  /*0e40*/  @!P0 ST.E desc[UR4][R2.64+0xc0], R0 ;  /* 0x0000c00002008985 */ /* 0x0003e4000c101904 */
[----:B-1----:R-:W-:Y:S05]  /*0e50*/  @P6 RET.REL.NODEC R4 `(_ZN5flash24flash_fwd_splitkv_kernelI23Flash_fwd_kernel_traitsILi64ELi64ELi256ELi4ELb0ELb0EN7cutlass10bfloat16_tE19Flash_kernel_traitsILi64ELi64ELi256ELi4ES3_EELb0ELb1ELb0ELb0ELb0ELb1ELb1ELb0EEEvNS_16Flash_fwd_paramsE) ;  /* 0xfffffff004686950 */ /* 0x002fea0003c3ffff */
[----:B------:R-:W-:Y:S02]  /*0e60*/  MOV R0, 0xff800000 ;  /* 0xff80000000007802 */ /* 0x000fe40000000f00 */
[----:B------:R-:W-:-:S03]  /*0e70*/  MOV R239, 0x0 ;  /* 0x0000000000ef7802 */ /* 0x000fc60000000f00 */
[----:B------:R1:W-:Y:S02]  /*0e80*/  ST.E desc[UR4][R2.64+0xe0], R0 ;  /* 0x0000e00002007985 */ /* 0x0003e4000c101904 */
[----:B-1----:R-:W-:Y:S05]  /*0e90*/  RET.REL.NODEC R238 `(_ZN5flash24flash_fwd_splitkv_kernelI23Flash_fwd_kernel_traitsILi64ELi64ELi256ELi4ELb0ELb0EN7cutlass10bfloat16_tE19Flash_kernel_traitsILi64ELi64ELi256ELi4ES3_EELb0ELb1ELb0ELb0ELb0ELb1ELb1ELb0EEEvNS_16Flash_fwd_paramsE) ;  /* 0xfffffff0ee587950 */ /* 0x002fea0003c3ffff */
.L_x_3115:
        /* <DEDUP_REMOVED lines=13> */
[----:B-----5:R-:W3:Y:S04]  /*0f70*/  LD.E.64 R10, desc[UR4][R2.64+0x168] ;  /* 0x00016804020a7980 */ /* 0x020ee8000c101b00 */
        /* <DEDUP_REMOVED lines=62> */
[----:B------:R-:W-:Y:S02]  /*1360*/  ISETP.GE.AND P0, PT, R7, RZ, PT ;  /* 0x000000ff0700720c */ /* 0x000fe40003f06270 */
[----:B------:R-:W-:Y:S01]  /*1370*/  ISETP.NE.AND P1, PT, R20, RZ, PT ;  /* 0x000000ff1400720c */ /* 0x000fe20003f25270 */
[----:B------:R-:W-:-:S04]  /*1380*/  IMAD R18, R18, R8, R68 ;  /* 0x0000000812127224 */ /* 0x000fc800078e0244 */
[----:B------:R-:W-:Y:S01]  /*1390*/  @P2 VIADD R4, R4, 0x1 ;  /* 0x0000000104042836 */ /* 0x000fe20000000000 */
[----:B------:R-:W-:-:S03]  /*13a0*/  SHF.R.S32.HI R17, RZ, 0x1f, R18 ;  /* 0x0000001fff117819 */ /* 0x000fc60000011412 */
[----:B------:R-:W-:Y:S02]  /*13b0*/  IMAD.MOV.U32 R7, RZ, RZ, R4 ;  /* 0x000000ffff077224 */ /* 0x000fe400078e0004 */
[----:B------:R-:W-:-:S03]  /*13c0*/  IMAD R4, R225, R18, RZ ;  /* 0x00000012e1047224 */ /* 0x000fc600078e02ff */
[----:B------:R-:W-:Y:S01]  /*13d0*/  @!P0 IADD3 R7, PT, PT, -R7, RZ, RZ ;  /* 0x000000ff07078210 */ /* 0x000fe20007ffe1ff */
[----:B------:R-:W-:Y:S01]  /*13e0*/  IMAD R4, R224, R17, R4 ;  /* 0x00000011e0047224 */ /* 0x000fe200078e0204 */
[----:B------:R-:W-:Y:S02]  /*13f0*/  @!P1 LOP3.LUT R7, RZ, R20, RZ, 0x33, !PT ;  /* 0x00000014ff079212 */ /* 0x000fe400078e33ff */
[----:B--2---:R-:W-:Y:S01]  /*1400*/  SHF.R.S32.HI R5, RZ, 0x1f, R0 ;  /* 0x0000001fff057819 */ /* 0x004fe20000011400 */
[----:B------:R-:W-:-:S04]  /*1410*/  IMAD R6, R15, R0, RZ ;  /* 0x000000000f067224 */ /* 0x000fc800078e02ff */
[C---:B------:R-:W-:Y:S02]  /*1420*/  IMAD R6, R14.reuse, R5, R6 ;  /* 0x000000050e067224 */ /* 0x040fe400078e0206 */
[----:B------:R-:W-:-:S05]  /*1430*/  IMAD.WIDE.U32 R14, R14, R0, RZ ;  /* 0x000000000e0e7225 */ /* 0x000fca00078e00ff */
[----:B------:R-:W-:-:S03]  /*1440*/  IADD3 R15, PT, PT, R15, R6, RZ ;  /* 0x000000060f0f7210 */ /* 0x000fc60007ffe0ff */
[----:B------:R-:W-:-:S04]  /*1450*/  IMAD.WIDE.U32 R14, R18, R224, R14 ;  /* 0x000000e0120e7225 */ /* 0x000fc800078e000e */
[----:B------:R-:W-:Y:S01]  /*1460*/  IMAD.IADD R15, R15, 0x1, R4 ;  /* 0x000000010f0f7824 */ /* 0x000fe200078e0204 */
[----:B------:R-:W-:Y:S01]  /*1470*/  SHF.R.S32.HI R4, RZ, 0x1f, R7 ;  /* 0x0000001fff047819 */ /* 0x000fe20000011407 */
[----:B------:R-:W-:-:S04]  /*1480*/  IMAD R6, R13, R7, RZ ;  /* 0x000000070d067224 */ /* 0x000fc800078e02ff */
[----:B------:R-:W-:Y:S02]  /*1490*/  IMAD R6, R12, R4, R6 ;  /* 0x000000040c067224 */ /* 0x000fe400078e0206 */
[----:B---3--:R-:W-:Y:S02]  /*14a0*/  IMAD R4, R11, R0, RZ ;  /* 0x000000000b047224 */ /* 0x008fe400078e02ff */
        /* <DEDUP_REMOVED lines=8> */
.L_x_3117:
        /* <DEDUP_REMOVED lines=24> */
[----:B------:R-:W-:Y:S02]  /*16b0*/  IMAD R5, R8, R5, R7 ;  /* 0x0000000508057224 */ /* 0x000fe400078e0207 */
[-C--:B--2---:R-:W-:Y:S02]  /*16c0*/  @!P2 IMAD R0, R225, R11.reuse, RZ ;  /* 0x0000000be100a224 */ /* 0x084fe400078e02ff */
[----:B------:R-:W-:Y:S01]  /*16d0*/  @!P2 IMAD.WIDE.U32 R22, R224, R11, RZ ;  /* 0x0000000be016a225 */ /* 0x000fe200078e00ff */
[----:B------:R-:W-:-:S03]  /*16e0*/  ISETP.GT.U32.AND P1, PT, R4, R5, PT ;  /* 0x000000050400720c */ /* 0x000fc60003f24070 */
[----:B------:R-:W-:Y:S02]  /*16f0*/  @!P2 IMAD R0, R6, R224, R0 ;  /* 0x000000e00600a224 */ /* 0x000fe400078e0200 */
[----:B---3-5:R-:W-:-:S03]  /*1700*/  @!P2 IMAD R6, R17, R10, RZ ;  /* 0x0000000a1106a224 */ /* 0x028fc600078e02ff */
[----:B------:R-:W-:Y:S02]  /*1710*/  @!P2 IADD3 R23, PT, PT, R23, R0, RZ ;  /* 0x000000001717a210 */ /* 0x000fe40007ffe0ff */
[----:B------:R-:W-:Y:S01]  /*1720*/  @!P2 SHF.R.S32.HI R0, RZ, 0x1f, R10 ;  /* 0x0000001fff00a819 */ /* 0x000fe2000001140a */
[----:B------:R-:W-:Y:S02]  /*1730*/  @P2 IMAD.IADD R7, R11, 0x1, R12 ;  /* 0x000000010b072824 */ /* 0x000fe400078e020c */
[----:B------:R-:W-:Y:S01]  /*1740*/  @!P2 IMAD.WIDE.U32 R22, R16, R10, R22 ;  /* 0x0000000a1016a225 */ /* 0x000fe200078e0016 */
[----:B------:R-:W-:-:S03]  /*1750*/  @!P1 IADD3 R5, PT, PT, R5, -R4, RZ ;  /* 0x8000000405059210 */ /* 0x000fc60007ffe0ff */
[----:B------:R-:W-:Y:S02]  /*1760*/  @!P2 IMAD R6, R16, R0, R6 ;  /* 0x000000001006a224 */ /* 0x000fe400078e0206 */
[-C--:B------:R-:W-:Y:S02]  /*1770*/  @P2 IMAD R0, R225, R7.reuse, RZ ;  /* 0x00000007e1002224 */ /* 0x080fe400078e02ff */
[----:B------:R-:W-:Y:S01]  /*1780*/  @P2 IMAD.WIDE.U32 R16, R224, R7, RZ ;  /* 0x00000007e0102225 */ /* 0x000fe200078e00ff */
[----:B------:R-:W-:-:S03]  /*1790*/  @!P2 MOV R7, R22 ;  /* 0x000000160007a202 */ /* 0x000fc60000000f00 */
[----:B------:R-:W-:Y:S01]  /*17a0*/  @!P2 IMAD.IADD R6, R23, 0x1, R6 ;  /* 0x000000011706a824 */ /* 0x000fe200078e0206 */
[----:B------:R-:W-:Y:S01]  /*17b0*/  ISETP.GE.U32.AND P4, PT, R5, R4, PT ;  /* 0x000000040500720c */ /* 0x000fe20003f86070 */
[----:B------:R-:W-:Y:S01]  /*17c0*/  @P2 IMAD.IADD R6, R17, 0x1, R0 ;  /* 0x0000000111062824 */ /* 0x000fe200078e0200 */
[----:B------:R-:W-:Y:S02]  /*17d0*/  @P2 MOV R7, R16 ;  /* 0x0000001000072202 */ /* 0x000fe40000000f00 */
        /* <DEDUP_REMOVED lines=12> */
[----:B------:R-:W-:-:S03]  /*18a0*/  IMAD.WIDE.U32 R6, R224, R68, R6 ;  /* 0x00000044e0067225 */ /* 0x000fc600078e0006 */
[----:B------:R-:W-:Y:S01]  /*18b0*/  @!P0 IADD3 R8, PT, PT, -R8, RZ, RZ ;  /* 0x000000ff08088210 */ /* 0x000fe20007ffe1ff */
[----:B------:R-:W-:Y:S02]  /*18c0*/  @!P2 IMAD R0, R0, R226, R4 ;  /* 0x000000e20000a224 */ /* 0x000fe400078e0204 */
[----:B------:R-:W-:Y:S01]  /*18d0*/  @!P2 IMAD.WIDE.U32 R22, R226, R11, RZ ;  /* 0x0000000be216a225 */ /* 0x000fe200078e00ff */
[----:B------:R-:W-:-:S03]  /*18e0*/  @!P3 LOP3.LUT R8, RZ, R20, RZ, 0x33, !PT ;  /* 0x00000014ff08b212 */ /* 0x000fc600078e33ff */
[----:B------:R-:W-:Y:S01]  /*18f0*/  IMAD R5, R17, R224, R5 ;  /* 0x000000e011057224 */ /* 0x000fe200078e0205 */
[----:B------:R-:W-:Y:S01]  /*1900*/  @P2 IADD3 R11, PT, PT, R11, R12, RZ ;  /* 0x0000000c0b0b2210 */ /* 0x000fe20007ffe0ff */
[----:B------:R-:W-:Y:S01]  /*1910*/  @!P2 IMAD.IADD R23, R23, 0x1, R0 ;  /* 0x000000011717a824 */ /* 0x000fe200078e0200 */
[----:B------:R-:W-:Y:S01]  /*1920*/  MOV R12, R6 ;  /* 0x00000006000c7202 */ /* 0x000fe20000000f00 */
[----:B------:R-:W-:Y:S01]  /*1930*/  IMAD.IADD R13, R7, 0x1, R5 ;  /* 0x00000001070d7824 */ /* 0x000fe200078e0205 */
[----:B------:R-:W-:Y:S01]  /*1940*/  @!P2 SHF.R.S32.HI R0, RZ, 0x1f, R10 ;  /* 0x0000001fff00a819 */ /* 0x000fe2000001140a */
[----:B----4-:R-:W-:Y:S01]  /*1950*/  @!P2 IMAD R4, R19, R10, RZ ;  /* 0x0000000a1304a224 */ /* 0x010fe200078e02ff */
[----:B------:R-:W-:Y:S01]  /*1960*/  SHF.R.S32.HI R6, RZ, 0x1f, R8 ;  /* 0x0000001fff067819 */ /* 0x000fe20000011408 */
[----:B------:R-:W-:Y:S02]  /*1970*/  IMAD R5, R15, R8, RZ ;  /* 0x000000080f057224 */ /* 0x000fe400078e02ff */
[----:B------:R-:W-:-:S02]  /*1980*/  @!P2 IMAD R0, R18, R0, R4 ;  /* 0x000000001200a224 */ /* 0x000fc400078e0204 */
[----:B------:R-:W-:-:S04]  /*1990*/  @!P2 IMAD.WIDE.U32 R18, R18, R10, R22 ;  /* 0x0000000a1212a225 */ /* 0x000fc800078e0016 */
[C---:B------:R-:W-:Y:S02]  /*19a0*/  IMAD R5, R14.reuse, R6, R5 ;  /* 0x000000060e057224 */ /* 0x040fe400078e0205 */
[----:B------:R-:W-:-:S04]  /*19b0*/  IMAD.WIDE.U32 R22, R14, R8, R12 ;  /* 0x000000080e167225 */ /* 0x000fc800078e000c */
        /* <DEDUP_REMOVED lines=8> */
[----:B------:R-:W-:Y:S02]  /*1a40*/  MOV R18, R68 ;  /* 0x0000004400127202 */ /* 0x000fe40000000f00 */
.L_x_3118:
[----:B------:R-:W-:Y:S05]  /*1a50*/  BSYNC.RECONVERGENT B0 ;  /* 0x0000000000007941 */ /* 0x000fea0003800200 */
.L_x_3116:
        /* <DEDUP_REMOVED lines=22> */
[----:B------:R-:W-:-:S13]  /*1bc0*/  ISETP.GT.U32.AND P2, PT, R16, R14, PT ;  /* 0x0000000e1000720c */ /* 0x000fda0003f44070 */
[----:B------:R-:W-:-:S05]  /*1bd0*/  @!P2 IMAD.IADD R14, R14, 0x1, -R16 ;  /* 0x000000010e0ea824 */ /* 0x000fca00078e0a10 */
[----:B------:R-:W-:Y:S02]  /*1be0*/  ISETP.GE.U32.AND P3, PT, R14, R16, PT ;  /* 0x000000100e00720c */ /* 0x000fe40003f66070 */
[----:B------:R-:W-:Y:S02]  /*1bf0*/  LOP3.LUT R14, R243, R20, RZ, 0x3c, !PT ;  /* 0x00000014f30e7212 */ /* 0x000fe400078e3cff */
[----:B------:R-:W-:Y:S02]  /*1c00*/  @!P2 IADD3 R19, PT, PT, R19, 0x1, RZ ;  /* 0x000000011313a810 */ /* 0x000fe40007ffe0ff */
[----:B------:R-:W-:Y:S02]  /*1c10*/  ISETP.GE.AND P1, PT, R14, RZ, PT ;  /* 0x000000ff0e00720c */ /* 0x000fe40003f26270 */
[----:B------:R-:W-:-:S05]  /*1c20*/  ISETP.NE.AND P2, PT, R20, RZ, PT ;  /* 0x000000ff1400720c */ /* 0x000fca0003f45270 */
[----:B------:R-:W-:Y:S01]  /*1c30*/  @P3 VIADD R19, R19, 0x1 ;  /* 0x0000000113133836 */ /* 0x000fe20000000000 */
[----:B------:R-:W-:Y:S01]  /*1c40*/  SHF.L.U32 R14, R166, 0x3, RZ ;  /* 0x00000003a60e7819 */ /* 0x000fe200000006ff */
[----:B-----5:R-:W-:-:S04]  /*1c50*/  IMAD R15, R17, R226, RZ ;  /* 0x000000e2110f7224 */ /* 0x020fc800078e02ff */
[----:B------:R-:W-:Y:S02]  /*1c60*/  @!P1 IMAD.MOV R19, RZ, RZ, -R19 ;  /* 0x000000ffff139224 */ /* 0x000fe400078e0a13 */
[----:B------:R-:W-:Y:S01]  /*1c70*/  @!P2 LOP3.LUT R19, RZ, R20, RZ, 0x33, !PT ;  /* 0x00000014ff13a212 */ /* 0x000fe200078e33ff */
[----:B------:R-:W-:Y:S01]  /*1c80*/  IMAD R15, R18, R227, R15 ;  /* 0x000000e3120f7224 */ /* 0x000fe200078e020f */
[----:B------:R-:W-:Y:S01]  /*1c90*/  LOP3.LUT R217, R14, 0x38, RZ, 0xc0, !PT ;  /* 0x000000380ed97812 */ /* 0x000fe200078ec0ff */
[----:B------:R-:W-:Y:S01]  /*1ca0*/  IMAD.WIDE.U32 R20, R18, R226, RZ ;  /* 0x000000e212147225 */ /* 0x000fe200078e00ff */
[----:B------:R-:W-:-:S03]  /*1cb0*/  SHF.R.S32.HI R17, RZ, 0x1f, R19 ;  /* 0x0000001fff117819 */ /* 0x000fc60000011413 */
[----:B------:R-:W-:Y:S01]  /*1cc0*/  IMAD R16, R29, R19, RZ ;  /* 0x000000131d107224 */ /* 0x000fe200078e02ff */
[----:B------:R-:W-:Y:S01]  /*1cd0*/  IADD3 R13, P2, P1, R20, R13, R217 ;  /* 0x0000000d140d7210 */ /* 0x000fe2000795e0d9 */
[----:B------:R-:W-:Y:S02]  /*1ce0*/  IMAD.IADD R15, R21, 0x1, R15 ;  /* 0x00000001150f7824 */ /* 0x000fe400078e020f */
[----:B------:R-:W-:-:S04]  /*1cf0*/  IMAD.WIDE.U32 R18, R28, R19, RZ ;  /* 0x000000131c127225 */ /* 0x000fc800078e00ff */
[----:B------:R-:W-:Y:S01]  /*1d00*/  IMAD R16, R17, R28, R16 ;  /* 0x0000001c11107224 */ /* 0x000fe200078e0210 */
[----:B------:R-:W-:Y:S02]  /*1d10*/  IADD3.X R15, PT, PT, R15, R12, RZ, P2, P1 ;  /* 0x0000000c0f0f7210 */ /* 0x000fe400017e24ff */
[----:B------:R-:W-:Y:S01]  /*1d20*/  IADD3 R18, P1, PT, R13, R18, RZ ;  /* 0x000000120d127210 */ /* 0x000fe20007f3e0ff */
[----:B------:R-:W-:Y:S01]  /*1d30*/  IMAD.IADD R16, R19, 0x1, R16 ;  /* 0x0000000113107824 */ /* 0x000fe200078e0210 */
[----:B------:R-:W1:Y:S04]  /*1d40*/  S2UR UR7, SR_CgaCtaId ;  /* 0x00000000000779c3 */ /* 0x000e680000008800 */
[----:B------:R-:W-:Y:S02]  /*1d50*/  IADD3.X R19, PT, PT, R15, R16, RZ, P1, !PT ;  /* 0x000000100f137210 */ /* 0x000fe40000ffe4ff */
[----:B------:R-:W-:-:S02]  /*1d60*/  LOP3.LUT R17, R14, 0x1c0, RZ, 0xc0, !PT ;  /* 0x000001c00e117812 */ /* 0x000fc400078ec0ff */
[----:B------:R-:W-:Y:S02]  /*1d70*/  IADD3 R228, PT, PT, -R228, R122, RZ ;  /* 0x0000007ae4e47210 */ /* 0x000fe40007ffe1ff */
[----:B------:R-:W-:Y:S01]  /*1d80*/  LOP3.LUT R17, R17, 0x38, R166, 0xf8, !PT ;  /* 0x0000003811117812 */ /* 0x000fe200078ef8a6 */
        /* <DEDUP_REMOVED lines=8> */
[----:B---3--:R-:W-:Y:S01]  /*1e10*/  @!P0 IMAD.WIDE.U32 R20, R24, R244, RZ ;  /* 0x000000f418148225 */ /* 0x008fe200078e00ff */
[----:B------:R-:W-:-:S03]  /*1e20*/  SHF.R.U32.HI R24, RZ, 0x3, R166 ;  /* 0x00000003ff187819 */ /* 0x000fc600000116a6 */
[----:B------:R-:W-:Y:S02]  /*1e30*/  @!P0 IMAD R12, R25, R244, RZ ;  /* 0x000000f4190c8224 */ /* 0x000fe400078e02ff */
[----:B------:R-:W-:Y:S01]  /*1e40*/  @!P0 IMAD.MOV.U32 R13, RZ, RZ, R20 ;  /* 0x000000ffff0d8224 */ /* 0x000fe200078e0014 */
[----:B------:R-:W-:Y:S01]  /*1e50*/  IADD3 R20, P1, PT, R217, R8, RZ ;  /* 0x00000008d9147210 */ /* 0x000fe20007f3e0ff */
[----:B------:R-:W-:Y:S02]  /*1e60*/  IMAD R16, R227, R24, RZ ;  /* 0x00000018e3107224 */ /* 0x000fe400078e02ff */
[----:B------:R-:W-:Y:S01]  /*1e70*/  IMAD.WIDE.U32 R18, R24, R226, R18 ;  /* 0x000000e218127225 */ /* 0x000fe200078e0012 */
[----:B------:R-:W-:-:S03]  /*1e80*/  @P0 MOV R13, R28 ;  /* 0x0000001c000d0202 */ /* 0x000fc60000000f00 */
[----:B------:R-:W-:Y:S01]  /*1e90*/  @!P0 IMAD.IADD R12, R21, 0x1, R12 ;  /* 0x00000001150c8824 */ /* 0x000fe200078e020c */
[----:B------:R-:W-:Y:S01]  /*1ea0*/  IADD3.X R21, PT, PT, RZ, R0, RZ, P1, !PT ;  /* 0x00000000ff157210 */ /* 0x000fe20000ffe4ff */
[----:B------:R-:W-:Y:S01]  /*1eb0*/  IMAD.IADD R16, R19, 0x1, R16 ;  /* 0x0000000113107824 */ /* 0x000fe200078e0210 */
[----:B------:R-:W-:Y:S01]  /*1ec0*/  LEA R237, P1, R18, R26, 0x1 ;  /* 0x0000001a12ed7211 */ /* 0x000fe200078208ff */
[----:B------:R-:W-:-:S03]  /*1ed0*/  @P0 IMAD R8, R5, R9, RZ ;  /* 0x0000000905080224 */ /* 0x000fc600078e02ff */
[----:B------:R-:W-:Y:S01]  /*1ee0*/  LEA.HI.X R236, R18, R27, R16, 0x1, P1 ;  /* 0x0000001b12ec7211 */ /* 0x000fe200008f0c10 */
[----:B------:R-:W-:Y:S01]  /*1ef0*/  @P0 IMAD.IADD R12, R29, 0x1, R8 ;  /* 0x000000011d0c0824 */ /* 0x000fe200078e0208 */
[----:B------:R-:W-:Y:S01]  /*1f00*/  IADD3 R16, P1, PT, R217, R13, RZ ;  /* 0x0000000dd9107210 */ /* 0x000fe20007f3e0ff */
[----:B------:R-:W-:Y:S01]  /*1f10*/  IMAD R15, R225, R24, RZ ;  /* 0x00000018e10f7224 */ /* 0x000fe200078e02ff */
[----:B------:R-:W-:Y:S01]  /*1f20*/  LOP3.LUT R0, R17, R217, RZ, 0x3c, !PT ;  /* 0x000000d911007212 */ /* 0x000fe200078e3cff */
[----:B------:R-:W-:-:S04]  /*1f30*/  IMAD.WIDE.U32 R20, R24, R224, R20 ;  /* 0x000000e018147225 */ /* 0x000fc800078e0014 */
[----:B------:R-:W-:Y:S01]  /*1f40*/  IMAD.X R17, RZ, RZ, R12, P1 ;  /* 0x000000ffff117224 */ /* 0x000fe200008e060c */
[----:B------:R-:W-:Y:S01]  /*1f50*/  ISETP.GE.AND P1, PT, R24, R228, PT ;  /* 0x000000e41800720c */ /* 0x000fe20003f26270 */
[----:B------:R-:W-:Y:S01]  /*1f60*/  IMAD.IADD R234, R21, 0x1, R15 ;  /* 0x0000000115ea7824 */ /* 0x000fe200078e020f */
[----:B------:R-:W-:Y:S01]  /*1f70*/  LOP3.LUT R14, R0, 0x1e00, R14, 0xf8, !PT ;  /* 0x00001e00000e7812 */ /* 0x000fe200078ef80e */
[----:B----4-:R-:W-:Y:S01]  /*1f80*/  IMAD R0, R11, R243, RZ ;  /* 0x000000f30b007224 */ /* 0x010fe200078e02ff */
[----:B------:R-:W-:Y:S02]  /*1f90*/  SHF.R.S32.HI R15, RZ, 0x1f, R243 ;  /* 0x0000001fff0f7819 */ /* 0x000fe400000114f3 */
[----:B------:R-:W-:-:S03]  /*1fa0*/  MOV R25, RZ ;  /* 0x000000ff00197202 */ /* 0x000fc60000000f00 */
[----:B------:R-:W-:Y:S01]  /*1fb0*/  IMAD R15, R10, R15, R0 ;  /* 0x0000000f0a0f7224 */ /* 0x000fe200078e0200 */
[C---:B------:R-:W-:Y:S01]  /*1fc0*/  LEA R235, P2, R20.reuse, R22, 0x1 ;  /* 0x0000001614eb7211 */ /* 0x040fe200078408ff */
[----:B------:R-:W-:Y:S01]  /*1fd0*/  IMAD.WIDE.U32 R10, R243, R10, R16 ;  /* 0x0000000af30a7225 */ /* 0x000fe200078e0010 */
[----:B------:R-:W-:Y:S02]  /*1fe0*/  @!P0 MOV R9, R5 ;  /* 0x0000000500098202 */ /* 0x000fe40000000f00 */
[----:B------:R-:W-:Y:S01]  /*1ff0*/  LEA.HI.X R234, R20, R23, R234, 0x1, P2 ;  /* 0x0000001714ea7211 */ /* 0x000fe200010f0cea */
[----:B------:R-:W-:Y:S01]  /*2000*/  @!P0 IMAD.MOV.U32 R8, RZ, RZ, R4 ;  /* 0x000000ffff088224 */ /* 0x000fe200078e0004 */
[----:B------:R-:W-:Y:S01]  /*2010*/  @P0 MOV R8, R4 ;  /* 0x0000000400080202 */ /* 0x000fe20000000f00 */
[----:B------:R-:W-:Y:S01]  /*2020*/  @P0 IMAD.MOV.U32 R9, RZ, RZ, R5 ;  /* 0x000000ffff090224 */ /* 0x000fe200078e0005 */
[----:B------:R-:W-:Y:S01]  /*2030*/  IADD3 R15, PT, PT, R11, R15, RZ ;  /* 0x0000000f0b0f7210 */ /* 0x000fe20007ffe0ff */
[----:B------:R-:W-:-:S04]  /*2040*/  IMAD.WIDE.U32 R12, R239, 0x40, R24 ;  /* 0x00000040ef0c7825 */ /* 0x000fc800078e0018 */
        /* <DEDUP_REMOVED lines=16> */
.L_x_3121:
[----:B------:R2:W-:Y:S02]  /*2150*/  STS.128 [R242], RZ ;  /* 0x000000fff2007388 */ /* 0x0005e40000000c00 */
.L_x_3120:
[----:B------:R-:W-:Y:S05]  /*2160*/  BSYNC.RECONVERGENT B0 ;  /* 0x0000000000007941 */ /* 0x000fea0003800200 */
.L_x_3119:
        /* <DEDUP_REMOVED lines=15> */
[----:B-1----:R-:W-:Y:S01]  /*2260*/  IMAD.MOV.U32 R16, RZ, RZ, R10 ;  /* 0x000000ffff107224 */ /* 0x002fe200078e000a */
[----:B------:R-:W-:-:S03]  /*2270*/  MOV R17, R15 ;  /* 0x0000000f00117202 */ /* 0x000fc60000000f00 */
[----:B------:R-:W-:Y:S02]  /*2280*/  IMAD.X R0, RZ, RZ, R13, P0 ;  /* 0x000000ffff007224 */ /* 0x000fe400000e060d */
        /* <DEDUP_REMOVED lines=10> */
.L_x_3123:
[----:B------:R-:W-:Y:S05]  /*2330*/  BSYNC.RECONVERGENT B0 ;  /* 0x0000000000007941 */ /* 0x000fea0003800200 */
.L_x_3122:
[----:B------:R-:W-:Y:S04]  /*2340*/  BSSY.RECONVERGENT B0, `(.L_x_3124) ;  /* 0x0000013000007945 */ /* 0x000fe80003800200 */
[----:B------:R-:W-:Y:S05]  /*2350*/  @P2 BRA `(.L_x_3125) ;  /* 0x0000000000442947 */ /* 0x000fea0003800000 */
        /* <DEDUP_REMOVED lines=9> */
[----:B----4-:R-:W-:-:S03]  /*23f0*/  LEA R22, P0, R16, R6, 0x1 ;  /* 0x0000000610167211 */ /* 0x010fc600078008ff */
[----:B------:R-:W-:-:S05]  /*2400*/  IMAD R0, R9, R4, R0 ;  /* 0x0000000409007224 */ /* 0x000fca00078e0200 */
[----:B------:R-:W-:-:S04]  /*2410*/  IADD3 R0, PT, PT, R17, R0, RZ ;  /* 0x0000000011007210 */ /* 0x000fc80007ffe0ff */
[----:B------:R-:W-:-:S05]  /*2420*/  LEA.HI.X R23, R16, R7, R0, 0x1, P0 ;  /* 0x0000000710177211 */ /* 0x000fca00000f0c00 */
[----:B------:R-:W-:Y:S01]  /*2430*/  @!PT LDS RZ, [RZ] ;  /* 0x00000000fffff984 */ /* 0x000fe20000000800 */
[----:B------:R-:W-:Y:S01]  /*2440*/  @!PT LDS RZ, [RZ] ;  /* 0x00000000fffff984 */ /* 0x000fe20000000800 */
[----:B------:R-:W-:Y:S01]  /*2450*/  @!PT LDS RZ, [RZ] ;  /* 0x00000000fffff984 */ /* 0x000fe20000000800 */
[----:B------:R1:W-:Y:S02]  /*2460*/  LDGSTS.E.BYPASS.LTC128B.128 [R242+0x1000], desc[UR4][R22.64] ;  /* 0x0100000016f27fae */ /* 0x0003e4000b981a04 */
.L_x_3125:
[----:B------:R-:W-:Y:S05]  /*2470*/  BSYNC.RECONVERGENT B0 ;  /* 0x0000000000007941 */ /* 0x000fea0003800200 */
.L_x_3124:
[----:B------:R-:W-:Y:S04]  /*2480*/  BSSY.RECONVERGENT B0, `(.L_x_3126) ;  /* 0x0000012000007945 */ /* 0x000fe80003800200 */
[----:B------:R-:W-:Y:S05]  /*2490*/  @P1 BRA `(.L_x_3127) ;  /* 0x0000000000401947 */ /* 0x000fea0003800000 */
[----:B------:R-:W-:-:S13]  /*24a0*/  ISETP.GE.AND P0, PT, R217, R241, PT ;  /* 0x000000f1d900720c */ /* 0x000fda0003f06270 */
[----:B------:R1:W-:Y:S01]  /*24b0*/  @P0 STS.128 [R242+0x1800], RZ ;  /* 0x001800fff2000388 */ /* 0x0003e20000000c00 */
[----:B------:R-:W-:Y:S05]  /*24c0*/  @P0 BRA `(.L_x_3127) ;  /* 0x0000000000340947 */ /* 0x000fea0003800000 */
[----:B------:R-:W-:Y:S02]  /*24d0*/  IADD3 R0, P0, PT, R12, 0x30, RZ ;  /* 0x000000300c007810 */ /* 0x000fe40007f1e0ff */
[----:B------:R-:W-:Y:S02]  /*24e0*/  MOV R11, R15 ;  /* 0x0000000f000b7202 */ /* 0x000fe40000000f00 */
[----:B------:R-:W-:Y:S01]  /*24f0*/  IADD3.X R4, PT, PT, RZ, R13, RZ, P0, !PT ;  /* 0x0000000dff047210 */ /* 0x000fe200007fe4ff */
        /* <DEDUP_REMOVED lines=10> */
.L_x_3127:
[----:B------:R-:W-:Y:S05]  /*25a0*/  BSYNC.RECONVERGENT B0 ;  /* 0x0000000000007941 */ /* 0x000fea0003800200 */
.L_x_3126:
        /* <DEDUP_REMOVED lines=13> */
.L_x_3130:
[----:B------:R1:W-:Y:S02]  /*2680*/  STS.128 [R242+0x2000], RZ ;  /* 0x002000fff2007388 */ /* 0x0003e40000000c00 */
.L_x_3129:
[----:B------:R-:W-:Y:S05]  /*2690*/  BSYNC.RECONVERGENT B0 ;  /* 0x0000000000007941 */ /* 0x000fea0003800200 */
.L_x_3128:
[----:B------:R-:W-:Y:S01]  /*26a0*/  ISETP.GE.AND P0, PT, R20, R5, PT ;  /* 0x000000051400720c */ /* 0x000fe20003f06270 */
[----:B-1----:R-:W-:Y:S01]  /*26b0*/  VIADD R17, R24, 0x40 ;  /* 0x0000004018117836 */ /* 0x002fe20000000000 */
[----:B----4-:R-:W-:Y:S01]  /*26c0*/  LEA R22, P1, R0, R235, 0x1 ;  /* 0x000000eb00167211 */ /* 0x010fe200078208ff */
[C---:B------:R-:W-:Y:S01]  /*26d0*/  VIADD R16, R24.reuse, 0x50 ;  /* 0x0000005018107836 */ /* 0x040fe20000000000 */
        /* <DEDUP_REMOVED lines=15> */
.L_x_3132:
[----:B------:R-:W-:Y:S05]  /*27d0*/  BSYNC.RECONVERGENT B0 ;  /* 0x0000000000007941 */ /* 0x000fea0003800200 */
.L_x_3131:
        /* <DEDUP_REMOVED lines=13> */
.L_x_3134:
[----:B------:R-:W-:Y:S05]  /*28b0*/  BSYNC.RECONVERGENT B0 ;  /* 0x0000000000007941 */ /* 0x000fea0003800200 */
.L_x_3133:
        /* <DEDUP_REMOVED lines=13> */
.L_x_3136:
[----:B------:R-:W-:Y:S05]  /*2990*/  BSYNC.RECONVERGENT B0 ;  /* 0x0000000000007941 */ /* 0x000fea0003800200 */
.L_x_3135:
        /* <DEDUP_REMOVED lines=16> */
.L_x_3138:
[----:B------:R-:W-:Y:S05]  /*2aa0*/  BSYNC.RECONVERGENT B0 ;  /* 0x0000000000007941 */ /* 0x000fea0003800200 */
.L_x_3137:
        /* <DEDUP_REMOVED lines=13> */
.L_x_3140:
[----:B------:R-:W-:Y:S05]  /*2b80*/  BSYNC.RECONVERGENT B0 ;  /* 0x0000000000007941 */ /* 0x000fea0003800200 */
.L_x_3139:
        /* <DEDUP_REMOVED lines=16> */
.L_x_3142:
[----:B------:R-:W-:Y:S05]  /*2c90*/  BSYNC.RECONVERGENT B0 ;  /* 0x0000000000007941 */ /* 0x000fea0003800200 */
.L_x_3141:
        /* <DEDUP_REMOVED lines=16> */
.L_x_3144:
[----:B------:R-:W-:Y:S05]  /*2da0*/  BSYNC.RECONVERGENT B0 ;  /* 0x0000000000007941 */ /* 0x000fea0003800200 */
.L_x_3143:
        /* <DEDUP_REMOVED lines=16> */
.L_x_3146:
[----:B------:R-:W-:Y:S05]  /*2eb0*/  BSYNC.RECONVERGENT B0 ;  /* 0x0000000000007941 */ /* 0x000fea0003800200 */
.L_x_3145:
        /* <DEDUP_REMOVED lines=13> */
.L_x_3148:
[----:B------:R-:W-:Y:S05]  /*2f90*/  BSYNC.RECONVERGENT B0 ;  /* 0x0000000000007941 */ /* 0x000fea0003800200 */
.L_x_3147:
        /* <DEDUP_REMOVED lines=16> */
.L_x_3150:
[----:B------:R-:W-:Y:S05]  /*30a0*/  BSYNC.RECONVERGENT B0 ;  /* 0x0000000000007941 */ /* 0x000fea0003800200 */
.L_x_3149:
        /* <DEDUP_REMOVED lines=15> */
.L_x_3152:
[----:B------:R-:W-:Y:S05]  /*31a0*/  BSYNC.RECONVERGENT B0 ;  /* 0x0000000000007941 */ /* 0x000fea0003800200 */
.L_x_3151:
        /* <DEDUP_REMOVED lines=14> */
.L_x_3154:
[----:B------:R-:W-:Y:S05]  /*3290*/  BSYNC.RECONVERGENT B0 ;  /* 0x0000000000007941 */ /* 0x000fea0003800200 */
.L_x_3153:
        /* <DEDUP_REMOVED lines=14> */
.L_x_3156:
[----:B------:R-:W-:Y:S05]  /*3380*/  BSYNC.RECONVERGENT B0 ;  /* 0x0000000000007941 */ /* 0x000fea0003800200 */
.L_x_3155:
        /* <DEDUP_REMOVED lines=14> */
.L_x_3158:
[----:B------:R-:W-:Y:S05]  /*3470*/  BSYNC.RECONVERGENT B0 ;  /* 0x0000000000007941 */ /* 0x000fea0003800200 */
.L_x_3157:
[----:B------:R-:W-:Y:S04]  /*3480*/  BSSY.RECONVERGENT B0, `(.L_x_3159) ;  /* 0x000000c000007945 */ /* 0x000fe80003800200 */
[----:B------:R-:W-:Y:S05]  /*3490*/  @P1 BRA `(.L_x_3160) ;  /* 0x0000000000281947 */ /* 0x000fea0003800000 */
[----:B------:R-:W-:-:S13]  /*34a0*/  ISETP.GE.AND P0, PT, R217, R241, PT ;  /* 0x000000f1d900720c */ /* 0x000fda0003f06270 */
[----:B------:R1:W-:Y:S01]  /*34b0*/  @P0 STS.128 [R242+0x9800], RZ ;  /* 0x009800fff2000388 */ /* 0x0003e20000000c00 */
[----:B------:R-:W-:Y:S05]  /*34c0*/  @P0 BRA `(.L_x_3160) ;  /* 0x00000000001c0947 */ /* 0x000fea0003800000 */
[----:B------:R-:W-:Y:S02]  /*34d0*/  IMAD R0, R225, 0x1c0, RZ ;  /* 0x000001c0e1007824 */ /* 0x000fe400078e02ff */
[----:B----4-:R-:W-:-:S05]  /*34e0*/  IMAD.WIDE.U32 R22, R224, 0x1c0, R22 ;  /* 0x000001c0e0167825 */ /* 0x010fca00078e0016 */
[----:B------:R-:W-:-:S05]  /*34f0*/  IADD3 R23, PT, PT, R23, R0, RZ ;  /* 0x0000000017177210 */ /* 0x000fca0007ffe0ff */
[----:B------:R-:W-:Y:S01]  /*3500*/  @!PT LDS RZ, [RZ] ;  /* 0x00000000fffff984 */ /* 0x000fe20000000800 */
[----:B------:R-:W-:Y:S01]  /*3510*/  @!PT LDS RZ, [RZ] ;  /* 0x00000000fffff984 */ /* 0x000fe20000000800 */
[----:B------:R-:W-:Y:S01]  /*3520*/  @!PT LDS RZ, [RZ] ;  /* 0x00000000fffff984 */ /* 0x000fe20000000800 */
[----:B------:R4:W-:Y:S02]  /*3530*/  LDGSTS.E.BYPASS.LTC128B.128 [R242+0x9800], desc[UR4][R22.64] ;  /* 0x0980000016f27fae */ /* 0x0009e4000b981a04 */
.L_x_3160:
[----:B------:R-:W-:Y:S05]  /*3540*/  BSYNC.RECONVERGENT B0 ;  /* 0x0000000000007941 */ /* 0x000fea0003800200 */
.L_x_3159:
[----:B------:R-:W0:Y:S04]  /*3550*/  LDGDEPBAR ;  /* 0x00000000000079af */ /* 0x000e280000000000 */
[----:B------:R1:W5:Y:S04]  /*3560*/  LD.E R121, desc[UR4][R2.64+0x184] ;  /* 0x0001840402797980 */ /* 0x000368000c101900 */
[----:B------:R1:W5:Y:S01]  /*3570*/  LD.E R124, desc[UR4][R2.64+0x188] ;  /* 0x00018804027c7980 */ /* 0x000362000c101900 */
[C---:B------:R-:W-:Y:S02]  /*3580*/  SHF.L.U64.HI R4, R226.reuse, 0x4, R227 ;  /* 0x00000004e2047819 */ /* 0x040fe400000102e3 */
        /* <DEDUP_REMOVED lines=15> */
.L_x_3163:
[----:B------:R1:W-:Y:S01]  /*3680*/  STS.128 [R242+0xa000], RZ ;  /* 0x00a000fff2007388 */ /* 0x0003e20000000c00 */
[----:B------:R-:W-:Y:S05]  /*3690*/  BRA `(.L_x_3164) ;  /* 0x0000000000047947 */ /* 0x000fea0003800000 */
.L_x_3162:
[----:B------:R1:W-:Y:S02]  /*36a0*/  STS.128 [R242+0xa000], RZ ;  /* 0x00a000fff2007388 */ /* 0x0003e40000000c00 */
.L_x_3164:
[----:B------:R-:W-:Y:S05]  /*36b0*/  BSYNC.RECONVERGENT B0 ;  /* 0x0000000000007941 */ /* 0x000fea0003800200 */
.L_x_3161:
[----:B------:R-:W-:Y:S01]  /*36c0*/  ISETP.GE.AND P3, PT, R20, R5, PT ;  /* 0x000000051400720c */ /* 0x000fe20003f66270 */
[----:B------:R-:W-:Y:S01]  /*36d0*/  BSSY.RECONVERGENT B0, `(.L_x_3165) ;  /* 0x0000011000007945 */ /* 0x000fe20003800200 */
[C---:B------:R-:W-:Y:S02]  /*36e0*/  LEA R20, P4, R0.reuse, R237, 0x1 ;  /* 0x000000ed00147211 */ /* 0x040fe400078808ff */
[-C--:B------:R-:W-:Y:S02]  /*36f0*/  ISETP.GE.AND P2, PT, R19, R5.reuse, PT ;  /* 0x000000051300720c */ /* 0x080fe40003f46270 */
        /* <DEDUP_REMOVED lines=14> */
.L_x_3166:
[----:B------:R-:W-:Y:S05]  /*37e0*/  BSYNC.RECONVERGENT B0 ;  /* 0x0000000000007941 */ /* 0x000fea0003800200 */
.L_x_3165:
        /* <DEDUP_REMOVED lines=13> */
.L_x_3168:
[----:B------:R-:W-:Y:S05]  /*38c0*/  BSYNC.RECONVERGENT B0 ;  /* 0x0000000000007941 */ /* 0x000fea0003800200 */
.L_x_3167:
        /* <DEDUP_REMOVED lines=13> */
.L_x_3170:
[----:B------:R-:W-:Y:S05]  /*39a0*/  BSYNC.RECONVERGENT B0 ;  /* 0x0000000000007941 */ /* 0x000fea0003800200 */
.L_x_3169:
[----:B------:R1:W-:Y:S01]  /*39b0*/  @P0 STS.128 [R242+0xc000], RZ ;  /* 0x00c000fff2000388 */ /* 0x0003e20000000c00 */
[----:B------:R-:W-:Y:S01]  /*39c0*/  BSSY.RECONVERGENT B0, `(.L_x_3171) ;  /* 0x000000f000007945 */ /* 0x000fe20003800200 */
[----:B------:R-:W-:-:S03]  /*39d0*/  ISETP.GE.AND P1, PT, R12, R5, PT ;  /* 0x000000050c00720c */ /* 0x000fc60003f26270 */
[----:B------:R-:W-:Y:S10]  /*39e0*/  @P0 BRA `(.L_x_3172) ;  /* 0x0000000000300947 */ /* 0x000ff40003800000 */
        /* <DEDUP_REMOVED lines=12> */
.L_x_3172:
[----:B------:R-:W-:Y:S05]  /*3ab0*/  BSYNC.RECONVERGENT B0 ;  /* 0x0000000000007941 */ /* 0x000fea0003800200 */
.L_x_3171:
        /* <DEDUP_REMOVED lines=13> */
.L_x_3174:
[----:B------:R-:W-:Y:S05]  /*3b90*/  BSYNC.RECONVERGENT B0 ;  /* 0x0000000000007941 */ /* 0x000fea0003800200 */
.L_x_3173:
        /* <DEDUP_REMOVED lines=16> */
.L_x_3176:
[----:B------:R-:W-:Y:S05]  /*3ca0*/  BSYNC.RECONVERGENT B0 ;  /* 0x0000000000007941 */ /* 0x000fea0003800200 */
.L_x_3175:
        /* <DEDUP_REMOVED lines=16> */
.L_x_3178:
[----:B------:R-:W-:Y:S05]  /*3db0*/  BSYNC.RECONVERGENT B0 ;  /* 0x0000000000007941 */ /* 0x000fea0003800200 */
.L_x_3177:
        /* <DEDUP_REMOVED lines=16> */
.L_x_3180:
[----:B------:R-:W-:Y:S05]  /*3ec0*/  BSYNC.RECONVERGENT B0 ;  /* 0x0000000000007941 */ /* 0x000fea0003800200 */
.L_x_3179:
        /* <DEDUP_REMOVED lines=13> */
.L_x_3182:
[----:B------:R-:W-:Y:S05]  /*3fa0*/  BSYNC.RECONVERGENT B0 ;  /* 0x0000000000007941 */ /* 0x000fea0003800200 */
.L_x_3181:
        /* <DEDUP_REMOVED lines=16> */
.L_x_3184:
[----:B------:R-:W-:Y:S05]  /*40b0*/  BSYNC.RECONVERGENT B0 ;  /* 0x0000000000007941 */ /* 0x000fea0003800200 */
.L_x_3183:
        /* <DEDUP_REMOVED lines=15> */
.L_x_3186:
[----:B------:R-:W-:Y:S05]  /*41b0*/  BSYNC.RECONVERGENT B0 ;  /* 0x0000000000007941 */ /* 0x000fea0003800200 */
.L_x_3185:
        /* <DEDUP_REMOVED lines=15> */
.L_x_3188:
[----:B------:R-:W-:Y:S05]  /*42b0*/  BSYNC.RECONVERGENT B0 ;  /* 0x0000000000007941 */ /* 0x000fea0003800200 */
.L_x_3187:
        /* <DEDUP_REMOVED lines=15> */
.L_x_3190:
[----:B------:R-:W-:Y:S05]  /*43b0*/  BSYNC.RECONVERGENT B0 ;  /* 0x0000000000007941 */ /* 0x000fea0003800200 */
.L_x_3189:
        /* <DEDUP_REMOVED lines=15> */
.L_x_3192:
[----:B------:R-:W-:Y:S05]  /*44b0*/  BSYNC.RECONVERGENT B0 ;  /* 0x0000000000007941 */ /* 0x000fea0003800200 */
.L_x_3191:
        /* <DEDUP_REMOVED lines=13> */
.L_x_3194:
[----:B------:R-:W-:Y:S05]  /*4590*/  BSYNC.RECONVERGENT B0 ;  /* 0x0000000000007941 */ /* 0x000fea0003800200 */
.L_x_3193:
[----:B------:R-:W2:Y:S01]  /*45a0*/  LD.E R123, desc[UR4][R2.64+0x18c] ;  /* 0x00018c04027b7980 */ /* 0x000ea2000c101900 */
[----:B------:R-:W-:Y:S01]  /*45b0*/  SHF.R.U32.HI R167, RZ, 0x1, R166 ;  /* 0x00000001ffa77819 */ /* 0x000fe200000116a6 */
[----:B------:R-:W-:Y:S01]  /*45c0*/  BSSY.RECONVERGENT B1, `(.L_x_3195) ;  /* 0x00002d7000017945 */ /* 0x000fe20003800200 */
[C---:B------:R-:W-:Y:S01]  /*45d0*/  SHF.L.U32 R72, R166.reuse, 0x6, RZ ;  /* 0x00000006a6487819 */ /* 0x040fe200000006ff */
[----:B------:R-:W0:Y:S01]  /*45e0*/  LDGDEPBAR ;  /* 0x00000000000079af */ /* 0x000e220000000000 */
[----:B------:R-:W-:Y:S02]  /*45f0*/  SHF.L.U32 R216, R166, 0x5, RZ ;  /* 0x00000005a6d87819 */ /* 0x000fe400000006ff */
[----:B------:R-:W-:Y:S02]  /*4600*/  LOP3.LUT R71, R167, 0x8, RZ, 0xc0, !PT ;  /* 0x00000008a7477812 */ /* 0x000fe400078ec0ff */
[----:B------:R-:W-:Y:S02]  /*4610*/  LOP3.LUT R0, R72, 0x1c0, RZ, 0xc0, !PT ;  /* 0x000001c048007812 */ /* 0x000fe400078ec0ff */
[----:B------:R-:W-:-:S02]  /*4620*/  LOP3.LUT R216, R216, 0x7c00, RZ, 0xc0, !PT ;  /* 0x00007c00d8d87812 */ /* 0x000fc400078ec0ff */
[----:B------:R-:W-:Y:S02]  /*4630*/  LOP3.LUT R71, R71, 0x1c0, R72, 0xf8, !PT ;  /* 0x000001c047477812 */ /* 0x000fe400078ef848 */
[----:B------:R-:W-:Y:S02]  /*4640*/  LOP3.LUT R0, R0, 0x8, R166, 0xf8, !PT ;  /* 0x0000000800007812 */ /* 0x000fe400078ef8a6 */
[----:B------:R-:W-:Y:S02]  /*4650*/  LOP3.LUT R65, R72, 0x400, RZ, 0xc0, !PT ;  /* 0x0000040048417812 */ /* 0x000fe400078ec0ff */
[----:B------:R-:W-:Y:S02]  /*4660*/  LOP3.LUT R70, R216, 0x200, R72, 0xf8, !PT ;  /* 0x00000200d8467812 */ /* 0x000fe400078ef848 */
[-C--:B------:R-:W-:Y:S02]  /*4670*/  LOP3.LUT R71, R71, R217.reuse, RZ, 0x3c, !PT ;  /* 0x000000d947477212 */ /* 0x080fe400078e3cff */
[----:B------:R-:W-:-:S02]  /*4680*/  LOP3.LUT R0, R0, R217, RZ, 0x3c, !PT ;  /* 0x000000d900007212 */ /* 0x000fc400078e3cff */
[----:B------:R-:W-:Y:S02]  /*4690*/  LOP3.LUT R70, R70, R71, RZ, 0xfc, !PT ;  /* 0x0000004746467212 */ /* 0x000fe400078efcff */
[----:B------:R-:W-:Y:S02]  /*46a0*/  LEA R65, R0, R65, 0x1 ;  /* 0x0000004100417211 */ /* 0x000fe400078e08ff */
[----:B------:R-:W-:Y:S02]  /*46b0*/  LEA R70, R70, R218, 0x1 ;  /* 0x000000da46467211 */ /* 0x000fe400078e08ff */
[----:B------:R-:W-:Y:S02]  /*46c0*/  IADD3 R65, PT, PT, R218, R65, RZ ;  /* 0x00000041da417210 */ /* 0x000fe40007ffe0ff */
[----:B------:R-:W-:Y:S01]  /*46d0*/  LOP3.LUT P0, R67, R166, 0x2, RZ, 0xc0, !PT ;  /* 0x00000002a6437812 */ /* 0x000fe2000780c0ff */
[----:B------:R-:W-:Y:S01]  /*46e0*/  LDSM.16.M88.4 R52, [R70] ;  /* 0x000000004634783b */ /* 0x000fe20000000200 */
[----:B------:R-:W-:-:S02]  /*46f0*/  MOV R64, 0x20 ;  /* 0x0000002000407802 */ /* 0x000fc40000000f00 */
[----:B------:R-:W-:Y:S01]  /*4700*/  MOV R39, 0x40 ;  /* 0x0000004000277802 */ /* 0x000fe20000000f00 */
[----:B------:R-:W3:Y:S01]  /*4710*/  LDSM.16.M88.4 R16, [R65+0x2000] ;  /* 0x002000004110783b */ /* 0x000ee20000000200 */
[----:B------:R-:W-:Y:S02]  /*4720*/  SEL R73, R64, 0xffffffe0, !P0 ;  /* 0xffffffe040497807 */ /* 0x000fe40004000000 */
[----:B------:R-:W-:Y:S01]  /*4730*/  LOP3.LUT P0, R66, R166, 0x4, RZ, 0xc0, !PT ;  /* 0x00000004a6427812 */ /* 0x000fe2000780c0ff */
[----:B-1--4-:R-:W1:Y:S01]  /*4740*/  LDSM.16.M88.4 R20, [R65+0x2800] ;  /* 0x002800004114783b */ /* 0x012e620000000200 */
[----:B------:R-:W-:Y:S02]  /*4750*/  IADD3 R48, PT, PT, R70, R73, RZ ;  /* 0x0000004946307210 */ /* 0x000fe40007ffe0ff */
[----:B------:R-:W-:Y:S01]  /*4760*/  IADD3 R129, PT, PT, R73, R65, RZ ;  /* 0x0000004149817210 */ /* 0x000fe20007ffe0ff */
[----:B------:R-:W-:Y:S01]  /*4770*/  LDSM.16.M88.4 R56, [R65+0x3000] ;  /* 0x003000004138783b */ /* 0x000fe20000000200 */
[----:B------:R-:W-:-:S02]  /*4780*/  SEL R74, R39, 0xffffffc0, !P0 ;  /* 0xffffffc0274a7807 */ /* 0x000fc40004000000 */
[----:B-----5:R-:W-:Y:S01]  /*4790*/  IADD3 R121, PT, PT, R69, -R122, -R121 ;  /* 0x8000007a45797210 */ /* 0x020fe20007ffe879 */
[----:B------:R-:W-:Y:S01]  /*47a0*/  LDSM.16.M88.4 R48, [R48] ;  /* 0x000000003030783b */ /* 0x000fe20000000200 */
[----:B------:R-:W-:Y:S02]  /*47b0*/  IADD3 R12, PT, PT, R70, R74, RZ ;  /* 0x0000004a460c7210 */ /* 0x000fe40007ffe0ff */
[----:B------:R-:W-:Y:S01]  /*47c0*/  IADD3 R125, PT, PT, R74, R65, RZ ;  /* 0x000000414a7d7210 */ /* 0x000fe20007ffe0ff */
[----:B------:R-:W4:Y:S01]  /*47d0*/  LDSM.16.M88.4 R28, [R129+0x2000] ;  /* 0x00200000811c783b */ /* 0x000f220000000200 */
[----:B------:R-:W-:Y:S02]  /*47e0*/  IADD3 R124, PT, PT, R124, R69, -R122 ;  /* 0x000000457c7c7210 */ /* 0x000fe40007ffe87a */
[C---:B------:R-:W-:Y:S01]  /*47f0*/  IADD3 R37, PT, PT, R73.reuse, R125, RZ ;  /* 0x0000007d49257210 */ /* 0x040fe20007ffe0ff */
[----:B------:R1:W-:Y:S04]  /*4800*/  LDSM.16.M88.4 R32, [R12] ;  /* 0x000000000c20783b */ /* 0x0003e80000000200 */
[----:B------:R-:W4:Y:S04]  /*4810*/  LDSM.16.M88.4 R40, [R125+0x2000] ;  /* 0x002000007d28783b */ /* 0x000f280000000200 */
[----:B------:R-:W-:Y:S04]  /*4820*/  LDSM.16.M88.4 R44, [R37+0x2000] ;  /* 0x00200000252c783b */ /* 0x000fe80000000200 */
[----:B------:R-:W4:Y:S04]  /*4830*/  LDSM.16.M88.4 R8, [R129+0x2800] ;  /* 0x002800008108783b */ /* 0x000f280000000200 */
[----:B------:R-:W-:Y:S01]  /*4840*/  LDSM.16.M88.4 R76, [R125+0x2800] ;  /* 0x002800007d4c783b */ /* 0x000fe20000000200 */
[----:B---3--:R-:W-:Y:S03]  /*4850*/  HMMA.16816.F32.BF16 R24, R52, R16, RZ ;  /* 0x000000103418723c */ /* 0x008fe600000418ff */
[----:B------:R-:W-:Y:S01]  /*4860*/  LDSM.16.M88.4 R60, [R125+0x3000] ;  /* 0x003000007d3c783b */ /* 0x000fe20000000200 */
[----:B-1----:R-:W-:-:S04]  /*4870*/  IADD3 R12, PT, PT, R73, R12, RZ ;  /* 0x0000000c490c7210 */ /* 0x002fc80007ffe0ff */
[C---:B------:R-:W-:Y:S02]  /*4880*/  HMMA.16816.F32.BF16 R16, R52.reuse, R18, RZ ;  /* 0x000000123410723c */ /* 0x040fe400000418ff */
[----:B------:R-:W1:Y:S06]  /*4890*/  LDSM.16.M88.4 R12, [R12] ;  /* 0x000000000c0c783b */ /* 0x000e6c0000000200 */
[----:B------:R-:W-:Y:S08]  /*48a0*/  HMMA.16816.F32.BF16 R4, R52, R20, RZ ;  /* 0x000000143404723c */ /* 0x000ff000000418ff */
[C---:B----4-:R-:W-:Y:S08]  /*48b0*/  HMMA.16816.F32.BF16 R24, R48.reuse, R28, R24 ;  /* 0x0000001c3018723c */ /* 0x050ff00000041818 */
[----:B------:R-:W-:Y:S01]  /*48c0*/  HMMA.16816.F32.BF16 R16, R48, R30, R16 ;  /* 0x0000001e3010723c */ /* 0x000fe20000041810 */
[----:B------:R-:W3:Y:S07]  /*48d0*/  LDSM.16.M88.4 R28, [R129+0x3000] ;  /* 0x00300000811c783b */ /* 0x000eee0000000200 */
[----:B------:R-:W-:Y:S08]  /*48e0*/  HMMA.16816.F32.BF16 R20, R52, R22, RZ ;  /* 0x000000163414723c */ /* 0x000ff000000418ff */
[----:B------:R-:W-:Y:S08]  /*48f0*/  HMMA.16816.F32.BF16 R24, R32, R40, R24 ;  /* 0x000000282018723c */ /* 0x000ff00000041818 */
[----:B------:R-:W-:Y:S08]  /*4900*/  HMMA.16816.F32.BF16 R4, R48, R8, R4 ;  /* 0x000000083004723c */ /* 0x000ff00000041804 */
[----:B------:R-:W-:Y:S01]  /*4910*/  HMMA.16816.F32.BF16 R16, R32, R42, R16 ;  /* 0x0000002a2010723c */ /* 0x000fe20000041810 */
[----:B------:R-:W4:Y:S07]  /*4920*/  LDSM.16.M88.4 R40, [R37+0x2800] ;  /* 0x002800002528783b */ /* 0x000f2e0000000200 */
[----:B-1----:R-:W-:Y:S08]  /*4930*/  HMMA.16816.F32.BF16 R24, R12, R44, R24 ;  /* 0x0000002c0c18723c */ /* 0x002ff00000041818 */
[----:B------:R-:W-:Y:S08]  /*4940*/  HMMA.16816.F32.BF16 R20, R48, R10, R20 ;  /* 0x0000000a3014723c */ /* 0x000ff00000041814 */
[----:B------:R-:W-:Y:S08]  /*4950*/  HMMA.16816.F32.BF16 R8, R52, R56, RZ ;  /* 0x000000383408723c */ /* 0x000ff000000418ff */
[----:B------:R-:W-:Y:S08]  /*4960*/  HMMA.16816.F32.BF16 R4, R32, R76, R4 ;  /* 0x0000004c2004723c */ /* 0x000ff00000041804 */
[----:B------:R-:W-:Y:S01]  /*4970*/  HMMA.16816.F32.BF16 R16, R12, R46, R16 ;  /* 0x0000002e0c10723c */ /* 0x000fe20000041810 */
[----:B------:R-:W1:Y:S07]  /*4980*/  LDSM.16.M88.4 R44, [R65+0x3800] ;  /* 0x00380000412c783b */ /* 0x000e6e0000000200 */
[----:B---3--:R-:W-:Y:S08]  /*4990*/  HMMA.16816.F32.BF16 R8, R48, R28, R8 ;  /* 0x0000001c3008723c */ /* 0x008ff00000041808 */
[----:B------:R-:W-:Y:S01]  /*49a0*/  HMMA.16816.F32.BF16 R20, R32, R78, R20 ;  /* 0x0000004e2014723c */ /* 0x000fe20000041814 */
[----:B------:R-:W-:Y:S07]  /*49b0*/  LDSM.16.M88.4 R76, [R125+0x3800] ;  /* 0x003800007d4c783b */ /* 0x000fee0000000200 */
[----:B----4-:R-:W-:Y:S08]  /*49c0*/  HMMA.16816.F32.BF16 R4, R12, R40, R4 ;  /* 0x000000280c04723c */ /* 0x010ff00000041804 */
[----:B------:R-:W-:Y:S08]  /*49d0*/  HMMA.16816.F32.BF16 R8, R32, R60, R8 ;  /* 0x0000003c2008723c */ /* 0x000ff00000041808 */
[----:B------:R-:W-:Y:S01]  /*49e0*/  HMMA.16816.F32.BF16 R20, R12, R42, R20 ;  /* 0x0000002a0c14723c */ /* 0x000fe20000041814 */
[----:B------:R-:W-:Y:S01]  /*49f0*/  LDSM.16.M88.4 R40, [R65+0x4000] ;  /* 0x004000004128783b */ /* 0x000fe20000000200 */
[-C--:B--2---:R-:W-:Y:S01]  /*4a00*/  FMUL.FTZ R24, R24, R123.reuse ;  /* 0x0000007b18187220 */ /* 0x084fe20000410000 */
        /* <DEDUP_REMOVED lines=8> */
[-C--:B------:R-:W-:Y:S01]  /*4a90*/  FMUL.FTZ R4, R4, R123.reuse ;  /* 0x0000007b04047220 */ /* 0x080fe20000410000 */
[-C--:B------:R-:W-:Y:S01]  /*4aa0*/  FMUL.FTZ R5, R5, R123.reuse ;  /* 0x0000007b05057220 */ /* 0x080fe20000410000 */
[-C--:B------:R-:W-:Y:S01]  /*4ab0*/  FMUL.FTZ R6, R6, R123.reuse ;  /* 0x0000007b06067220 */ /* 0x080fe20000410000 */
[----:B------:R-:W3:Y:S01]  /*4ac0*/  MUFU.TANH R119, R25 ;  /* 0x0000001900777308 */ /* 0x000ee20000002400 */
[----:B------:R-:W-:-:S04]  /*4ad0*/  FMUL.FTZ R7, R7, R123 ;  /* 0x0000007b07077220 */ /* 0x000fc80000410000 */
[-C--:B------:R-:W-:Y:S01]  /*4ae0*/  FMUL.FTZ R20, R20, R123.reuse ;  /* 0x0000007b14147220 */ /* 0x080fe20000410000 */
[-C--:B------:R-:W-:Y:S01]  /*4af0*/  FMUL.FTZ R21, R21, R123.reuse ;  /* 0x0000007b15157220 */ /* 0x080fe20000410000 */
[-C--:B------:R-:W-:Y:S01]  /*4b00*/  FMUL.FTZ R22, R22, R123.reuse ;  /* 0x0000007b16167220 */ /* 0x080fe20000410000 */
[-C--:B------:R-:W-:Y:S01]  /*4b10*/  FMUL.FTZ R23, R23, R123.reuse ;  /* 0x0000007b17177220 */ /* 0x080fe20000410000 */
[----:B------:R-:W4:Y:S08]  /*4b20*/  MUFU.TANH R99, R26 ;  /* 0x0000001a00637308 */ /* 0x000f300000002400 */
[----:B------:R1:W1:Y:S08]  /*4b30*/  MUFU.TANH R98, R27 ;  /* 0x0000001b00627308 */ /* 0x0002700000002400 */
[----:B------:R-:W2:Y:S08]  /*4b40*/  MUFU.TANH R118, R16 ;  /* 0x0000001000767308 */ /* 0x000eb00000002400 */
[----:B------:R-:W2:Y:S01]  /*4b50*/  MUFU.TANH R117, R17 ;  /* 0x0000001100757308 */ /* 0x000ea20000002400 */
[----:B-1----:R-:W-:Y:S01]  /*4b60*/  HMMA.16816.F32.BF16 R24, R52, R58, RZ ;  /* 0x0000003a3418723c */ /* 0x002fe200000418ff */
[----:B------:R-:W1:Y:S06]  /*4b70*/  LDSM.16.M88.4 R56, [R129+0x3800] ;  /* 0x003800008138783b */ /* 0x000e6c0000000200 */
[----:B------:R-:W1:Y:S08]  /*4b80*/  MUFU.TANH R97, R18 ;  /* 0x0000001200617308 */ /* 0x000e700000002400 */
[----:B------:R3:W1:Y:S05]  /*4b90*/  MUFU.TANH R96, R19 ;  /* 0x0000001300607308 */ /* 0x00066a0000002400 */
[----:B------:R-:W-:Y:S01]  /*4ba0*/  HMMA.16816.F32.BF16 R24, R48, R30, R24 ;  /* 0x0000001e3018723c */ /* 0x000fe20000041818 */
[----:B------:R-:W4:Y:S02]  /*4bb0*/  LDSM.16.M88.4 R28, [R37+0x3000] ;  /* 0x00300000251c783b */ /* 0x000f240000000200 */
[----:B------:R-:W1:Y:S08]  /*4bc0*/  MUFU.TANH R116, R4 ;  /* 0x0000000400747308 */ /* 0x000e700000002400 */
[----:B------:R-:W1:Y:S01]  /*4bd0*/  MUFU.TANH R115, R5 ;  /* 0x0000000500737308 */ /* 0x000e620000002400 */
[----:B---3--:R-:W-:Y:S07]  /*4be0*/  HMMA.16816.F32.BF16 R16, R52, R44, RZ ;  /* 0x0000002c3410723c */ /* 0x008fee00000418ff */
[----:B------:R-:W3:Y:S01]  /*4bf0*/  MUFU.TANH R95, R6 ;  /* 0x00000006005f7308 */ /* 0x000ee20000002400 */
[----:B------:R-:W-:Y:S01]  /*4c00*/  HMMA.16816.F32.BF16 R24, R32, R62, R24 ;  /* 0x0000003e2018723c */ /* 0x000fe20000041818 */
[----:B------:R-:W-:Y:S06]  /*4c10*/  LDSM.16.M88.4 R60, [R125+0x4000] ;  /* 0x004000007d3c783b */ /* 0x000fec0000000200 */
[----:B------:R2:W2:Y:S05]  /*4c20*/  MUFU.TANH R94, R7 ;  /* 0x00000007005e7308 */ /* 0x0004aa0000002400 */
[----:B-1----:R-:W-:Y:S03]  /*4c30*/  HMMA.16816.F32.BF16 R16, R48, R56, R16 ;  /* 0x000000383010723c */ /* 0x002fe60000041810 */
[----:B------:R-:W1:Y:S05]  /*4c40*/  MUFU.TANH R114, R20 ;  /* 0x0000001400727308 */ /* 0x000e6a0000002400 */
[----:B----4-:R-:W-:Y:S03]  /*4c50*/  HMMA.16816.F32.BF16 R8, R12, R28, R8 ;  /* 0x0000001c0c08723c */ /* 0x010fe60000041808 */
[----:B------:R-:W4:Y:S05]  /*4c60*/  MUFU.TANH R113, R21 ;  /* 0x0000001500717308 */ /* 0x000f2a0000002400 */
[----:B--2---:R-:W-:Y:S01]  /*4c70*/  HMMA.16816.F32.BF16 R4, R52, R46, RZ ;  /* 0x0000002e3404723c */ /* 0x004fe200000418ff */
[----:B------:R-:W2:Y:S02]  /*4c80*/  LDSM.16.M88.4 R44, [R129+0x4000] ;  /* 0x00400000812c783b */ /* 0x000ea40000000200 */
        /* <DEDUP_REMOVED lines=11> */
[----:B------:R-:W4:Y:S02]  /*4d40*/  LDSM.16.M88.4 R56, [R37+0x3800] ;  /* 0x003800002538783b */ /* 0x000f240000000200 */
[----:B------:R-:W1:Y:S01]  /*4d50*/  MUFU.TANH R111, R9 ;  /* 0x00000009006f7308 */ /* 0x000e620000002400 */
[-C--:B------:R-:W-:Y:S01]  /*4d60*/  FMUL.FTZ R24, R24, R123.reuse ;  /* 0x0000007b18187220 */ /* 0x080fe20000410000 */
[-C--:B------:R-:W-:Y:S01]  /*4d70*/  FMUL.FTZ R25, R25, R123.reuse ;  /* 0x0000007b19197220 */ /* 0x080fe20000410000 */
[-C--:B------:R-:W-:Y:S01]  /*4d80*/  FMUL.FTZ R26, R26, R123.reuse ;  /* 0x0000007b1a1a7220 */ /* 0x080fe20000410000 */
[-C--:B------:R-:W-:Y:S01]  /*4d90*/  FMUL.FTZ R27, R27, R123.reuse ;  /* 0x0000007b1b1b7220 */ /* 0x080fe20000410000 */
[----:B---3--:R-:W-:Y:S03]  /*4da0*/  HMMA.16816.F32.BF16 R20, R52, R40, RZ ;  /* 0x000000283414723c */ /* 0x008fe600000418ff */
[----:B------:R-:W3:Y:S08]  /*4db0*/  MUFU.TANH R91, R10 ;  /* 0x0000000a005b7308 */ /* 0x000ef00000002400 */
[----:B------:R1:W1:Y:S01]  /*4dc0*/  MUFU.TANH R90, R11 ;  /* 0x0000000b005a7308 */ /* 0x0002620000002400 */
[----:B------:R-:W-:Y:S01]  /*4dd0*/  HMMA.16816.F32.BF16 R4, R32, R78, R4 ;  /* 0x0000004e2004723c */ /* 0x000fe20000041804 */
[----:B------:R-:W-:Y:S06]  /*4de0*/  LDSM.16.M88.4 R76, [R125+0x4800] ;  /* 0x004800007d4c783b */ /* 0x000fec0000000200 */
[----:B------:R-:W3:Y:S01]  /*4df0*/  MUFU.TANH R110, R24 ;  /* 0x00000018006e7308 */ /* 0x000ee20000002400 */
[----:B--2---:R-:W-:Y:S07]  /*4e00*/  HMMA.16816.F32.BF16 R20, R48, R44, R20 ;  /* 0x0000002c3014723c */ /* 0x004fee0000041814 */
[----:B------:R-:W2:Y:S01]  /*4e10*/  MUFU.TANH R109, R25 ;  /* 0x00000019006d7308 */ /* 0x000ea20000002400 */
[----:B-1----:R-:W-:Y:S01]  /*4e20*/  HMMA.16816.F32.BF16 R8, R52, R42, RZ ;  /* 0x0000002a3408723c */ /* 0x002fe200000418ff */
[----:B------:R-:W1:Y:S06]  /*4e30*/  LDSM.16.M88.4 R40, [R129+0x4800] ;  /* 0x004800008128783b */ /* 0x000e6c0000000200 */
[----:B------:R-:W1:Y:S01]  /*4e40*/  MUFU.TANH R89, R26 ;  /* 0x0000001a00597308 */ /* 0x000e620000002400 */
[----:B----4-:R-:W-:Y:S07]  /*4e50*/  HMMA.16816.F32.BF16 R16, R12, R56, R16 ;  /* 0x000000380c10723c */ /* 0x010fee0000041810 */
[----:B------:R4:W1:Y:S01]  /*4e60*/  MUFU.TANH R88, R27 ;  /* 0x0000001b00587308 */ /* 0x0008620000002400 */
[----:B------:R-:W-:Y:S08]  /*4e70*/  HMMA.16816.F32.BF16 R20, R32, R60, R20 ;  /* 0x0000003c2014723c */ /* 0x000ff00000041814 */
[----:B------:R-:W-:Y:S01]  /*4e80*/  HMMA.16816.F32.BF16 R8, R48, R46, R8 ;  /* 0x0000002e3008723c */ /* 0x000fe20000041808 */
[----:B------:R-:W3:Y:S02]  /*4e90*/  LDSM.16.M88.4 R44, [R37+0x4000] ;  /* 0x00400000252c783b */ /* 0x000ee40000000200 */
[-C--:B------:R-:W-:Y:S01]  /*4ea0*/  FMUL.FTZ R16, R16, R123.reuse ;  /* 0x0000007b10107220 */ /* 0x080fe20000410000 */
[-C--:B------:R-:W-:Y:S01]  /*4eb0*/  FMUL.FTZ R17, R17, R123.reuse ;  /* 0x0000007b11117220 */ /* 0x080fe20000410000 */
[-C--:B------:R-:W-:Y:S01]  /*4ec0*/  FMUL.FTZ R18, R18, R123.reuse ;  /* 0x0000007b12127220 */ /* 0x080fe20000410000 */
[-C--:B------:R-:W-:Y:S01]  /*4ed0*/  FMUL.FTZ R19, R19, R123.reuse ;  /* 0x0000007b13137220 */ /* 0x080fe20000410000 */
[----:B------:R-:W1:Y:S01]  /*4ee0*/  MUFU.TANH R108, R16 ;  /* 0x00000010006c7308 */ /* 0x000e620000002400 */
[----:B------:R-:W-:Y:S01]  /*4ef0*/  HMMA.16816.F32.BF16 R4, R12, R58, R4 ;  /* 0x0000003a0c04723c */ /* 0x000fe20000041804 */
[----:B------:R-:W2:Y:S06]  /*4f00*/  LDSM.16.M88.4 R56, [R65+0x5000] ;  /* 0x005000004138783b */ /* 0x000eac0000000200 */
[----:B------:R-:W1:Y:S01]  /*4f10*/  MUFU.TANH R107, R17 ;  /* 0x00000011006b7308 */ /* 0x000e620000002400 */
[C---:B----4-:R-:W-:Y:S07]  /*4f20*/  HMMA.16816.F32.BF16 R24, R52.reuse, R28, RZ ;  /* 0x0000001c3418723c */ /* 0x050fee00000418ff */
[----:B------:R-:W4:Y:S01]  /*4f30*/  MUFU.TANH R87, R18 ;  /* 0x0000001200577308 */ /* 0x000f220000002400 */
[----:B------:R-:W-:Y:S03]  /*4f40*/  HMMA.16816.F32.BF16 R28, R52, R30, RZ ;  /* 0x0000001e341c723c */ /* 0x000fe600000418ff */
[-C--:B------:R-:W-:Y:S01]  /*4f50*/  FMUL.FTZ R4, R4, R123.reuse ;  /* 0x0000007b04047220 */ /* 0x080fe20000410000 */
[-C--:B------:R-:W-:Y:S01]  /*4f60*/  FMUL.FTZ R5, R5, R123.reuse ;  /* 0x0000007b05057220 */ /* 0x080fe20000410000 */
[-C--:B------:R-:W-:Y:S01]  /*4f70*/  FMUL.FTZ R6, R6, R123.reuse ;  /* 0x0000007b06067220 */ /* 0x080fe20000410000 */
[-C--:B------:R-:W-:Y:S01]  /*4f80*/  FMUL.FTZ R7, R7, R123.reuse ;  /* 0x0000007b07077220 */ /* 0x080fe20000410000 */
[----:B------:R4:W2:Y:S01]  /*4f90*/  MUFU.TANH R86, R19 ;  /* 0x0000001300567308 */ /* 0x0008a20000002400 */
[----:B------:R-:W-:Y:S01]  /*4fa0*/  HMMA.16816.F32.BF16 R8, R32, R62, R8 ;  /* 0x0000003e2008723c */ /* 0x000fe20000041808 */
[----:B------:R-:W-:Y:S06]  /*4fb0*/  LDSM.16.M88.4 R60, [R125+0x5000] ;  /* 0x005000007d3c783b */ /* 0x000fec0000000200 */
[----:B------:R-:W2:Y:S01]  /*4fc0*/  MUFU.TANH R106, R4 ;  /* 0x00000004006a7308 */ /* 0x000ea20000002400 */
[----:B-1----:R-:W-:Y:S07]  /*4fd0*/  HMMA.16816.F32.BF16 R24, R48, R40, R24 ;  /* 0x000000283018723c */ /* 0x002fee0000041818 */
[----:B------:R-:W1:Y:S01]  /*4fe0*/  MUFU.TANH R105, R5 ;  /* 0x0000000500697308 */ /* 0x000e620000002400 */
[----:B---3--:R-:W-:Y:S01]  /*4ff0*/  HMMA.16816.F32.BF16 R20, R12, R44, R20 ;  /* 0x0000002c0c14723c */ /* 0x008fe20000041814 */
[----:B----4-:R-:W-:Y:S06]  /*5000*/  LDSM.16.M88.4 R16, [R129+0x5000] ;  /* 0x005000008110783b */ /* 0x010fec0000000200 */
[----:B------:R-:W3:Y:S01]  /*5010*/  MUFU.TANH R85, R6 ;  /* 0x0000000600557308 */ /* 0x000ee20000002400 */
[----:B------:R-:W-:Y:S01]  /*5020*/  HMMA.16816.F32.BF16 R28, R48, R42, R28 ;  /* 0x0000002a301c723c */ /* 0x000fe2000004181c */
[----:B------:R-:W4:Y:S06]  /*5030*/  LDSM.16.M88.4 R40, [R37+0x4800] ;  /* 0x004800002528783b */ /* 0x000f2c0000000200 */
[----:B------:R2:W1:Y:S01]  /*5040*/  MUFU.TANH R84, R7 ;  /* 0x0000000700547308 */ /* 0x0004620000002400 */
[----:B------:R-:W-:Y:S03]  /*5050*/  HMMA.16816.F32.BF16 R24, R32, R76, R24 ;  /* 0x0000004c2018723c */ /* 0x000fe60000041818 */
[-C--:B------:R-:W-:Y:S01]  /*5060*/  FMUL.FTZ R20, R20, R123.reuse ;  /* 0x0000007b14147220 */ /* 0x080fe20000410000 */
[-C--:B------:R-:W-:Y:S01]  /*5070*/  FMUL.FTZ R21, R21, R123.reuse ;  /* 0x0000007b15157220 */ /* 0x080fe20000410000 */
[-C--:B------:R-:W-:Y:S01]  /*5080*/  FMUL.FTZ R22, R22, R123.reuse ;  /* 0x0000007b16167220 */ /* 0x080fe20000410000 */
[-C--:B------:R-:W-:Y:S01]  /*5090*/  FMUL.FTZ R23, R23, R123.reuse ;  /* 0x0000007b17177220 */ /* 0x080fe20000410000 */
[----:B------:R-:W1:Y:S01]  /*50a0*/  MUFU.TANH R104, R20 ;  /* 0x0000001400687308 */ /* 0x000e620000002400 */
[----:B------:R-:W-:Y:S01]  /*50b0*/  HMMA.16816.F32.BF16 R8, R12, R46, R8 ;  /* 0x0000002e0c08723c */ /* 0x000fe20000041808 */
[----:B------:R-:W3:Y:S06]  /*50c0*/  LDSM.16.M88.4 R44, [R65+0x5800] ;  /* 0x00580000412c783b */ /* 0x000eec0000000200 */
[----:B------:R-:W1:Y:S01]  /*50d0*/  MUFU.TANH R103, R21 ;  /* 0x0000001500677308 */ /* 0x000e620000002400 */
[----:B------:R-:W-:Y:S01]  /*50e0*/  HMMA.16816.F32.BF16 R28, R32, R78, R28 ;  /* 0x0000004e201c723c */ /* 0x000fe2000004181c */
[----:B------:R-:W-:Y:S06]  /*50f0*/  LDSM.16.M88.4 R76, [R125+0x5800] ;  /* 0x005800007d4c783b */ /* 0x000fec0000000200 */
[----:B------:R-:W1:Y:S01]  /*5100*/  MUFU.TANH R83, R22 ;  /* 0x0000001600537308 */ /* 0x000e620000002400 */
[----:B--2---:R-:W-:Y:S03]  /*5110*/  HMMA.16816.F32.BF16 R4, R52, R56, RZ ;  /* 0x000000383404723c */ /* 0x004fe600000418ff */
[-C--:B------:R-:W-:Y:S01]  /*5120*/  FMUL.FTZ R8, R8, R123.reuse ;  /* 0x0000007b08087220 */ /* 0x080fe20000410000 */
[-C--:B------:R-:W-:Y:S01]  /*5130*/  FMUL.FTZ R9, R9, R123.reuse ;  /* 0x0000007b09097220 */ /* 0x080fe20000410000 */
[-C--:B------:R-:W-:Y:S01]  /*5140*/  FMUL.FTZ R10, R10, R123.reuse ;  /* 0x0000007b0a0a7220 */ /* 0x080fe20000410000 */
[-C--:B------:R-:W-:Y:S01]  /*5150*/  FMUL.FTZ R11, R11, R123.reuse ;  /* 0x0000007b0b0b7220 */ /* 0x080fe20000410000 */
[----:B------:R2:W1:Y:S01]  /*5160*/  MUFU.TANH R82, R23 ;  /* 0x0000001700527308 */ /* 0x0004620000002400 */
[C---:B----4-:R-:W-:Y:S07]  /*5170*/  HMMA.16816.F32.BF16 R24, R12.reuse, R40, R24 ;  /* 0x000000280c18723c */ /* 0x050fee0000041818 */
[----:B------:R-:W4:Y:S01]  /*5180*/  MUFU.TANH R102, R8 ;  /* 0x0000000800667308 */ /* 0x000f220000002400 */
[----:B------:R-:W-:Y:S01]  /*5190*/  HMMA.16816.F32.BF16 R28, R12, R42, R28 ;  /* 0x0000002a0c1c723c */ /* 0x000fe2000004181c */
[----:B------:R-:W-:Y:S06]  /*51a0*/  LDSM.16.M88.4 R40, [R65+0x6000] ;  /* 0x006000004128783b */ /* 0x000fec0000000200 */
[----:B------:R-:W1:Y:S01]  /*51b0*/  MUFU.TANH R101, R9 ;  /* 0x0000000900657308 */ /* 0x000e620000002400 */
[----:B--2---:R-:W-:Y:S01]  /*51c0*/  HMMA.16816.F32.BF16 R20, R52, R58, RZ ;  /* 0x0000003a3414723c */ /* 0x004fe200000418ff */
[----:B------:R-:W2:Y:S02]  /*51d0*/  LDSM.16.M88.4 R56, [R129+0x5800] ;  /* 0x005800008138783b */ /* 0x000ea40000000200 */
        /* <DEDUP_REMOVED lines=9> */
[-C--:B------:R-:W-:Y:S01]  /*5270*/  FMUL.FTZ R0, R30, R123.reuse ;  /* 0x0000007b1e007220 */ /* 0x080fe20000410000 */
[----:B------:R3:W1:Y:S05]  /*5280*/  MUFU.TANH R80, R11 ;  /* 0x0000000b00507308 */ /* 0x00066a0000002400 */
[----:B------:R-:W-:Y:S01]  /*5290*/  HMMA.16816.F32.BF16 R20, R48, R18, R20 ;  /* 0x000000123014723c */ /* 0x000fe20000041814 */
[----:B------:R-:W4:Y:S02]  /*52a0*/  LDSM.16.M88.4 R16, [R37+0x5000] ;  /* 0x005000002510783b */ /* 0x000f240000000200 */
[----:B------:R-:W1:Y:S05]  /*52b0*/  MUFU.TANH R100, R24 ;  /* 0x0000001800647308 */ /* 0x000e6a0000002400 */
[----:B------:R-:W-:Y:S03]  /*52c0*/  HMMA.16816.F32.BF16 R4, R32, R60, R4 ;  /* 0x0000003c2004723c */ /* 0x000fe60000041804 */
[----:B------:R-:W1:Y:S05]  /*52d0*/  MUFU.TANH R126, R25 ;  /* 0x00000019007e7308 */ /* 0x000e6a0000002400 */
[----:B---3--:R-:W-:Y:S03]  /*52e0*/  HMMA.16816.F32.BF16 R8, R52, R44, RZ ;  /* 0x0000002c3408723c */ /* 0x008fe600000418ff */
[----:B------:R-:W3:Y:S05]  /*52f0*/  MUFU.TANH R75, R26 ;  /* 0x0000001a004b7308 */ /* 0x000eea0000002400 */
[----:B------:R-:W-:Y:S01]  /*5300*/  HMMA.16816.F32.BF16 R20, R32, R62, R20 ;  /* 0x0000003e2014723c */ /* 0x000fe20000041814 */
[----:B------:R-:W-:Y:S02]  /*5310*/  LDSM.16.M88.4 R60, [R125+0x6000] ;  /* 0x006000007d3c783b */ /* 0x000fe40000000200 */
[----:B------:R1:W1:Y:S08]  /*5320*/  MUFU.TANH R36, R27 ;  /* 0x0000001b00247308 */ /* 0x0002700000002400 */
[----:B------:R-:W3:Y:S01]  /*5330*/  MUFU.TANH R127, R28 ;  /* 0x0000001c007f7308 */ /* 0x000ee20000002400 */
[----:B--2---:R-:W-:Y:S07]  /*5340*/  HMMA.16816.F32.BF16 R8, R48, R56, R8 ;  /* 0x000000383008723c */ /* 0x004fee0000041808 */
[----:B------:R-:W2:Y:S01]  /*5350*/  MUFU.TANH R128, R29 ;  /* 0x0000001d00807308 */ /* 0x000ea20000002400 */
[----:B----4-:R-:W-:Y:S07]  /*5360*/  HMMA.16816.F32.BF16 R4, R12, R16, R4 ;  /* 0x000000100c04723c */ /* 0x010fee0000041804 */
[----:B------:R4:W2:Y:S01]  /*5370*/  MUFU.TANH R136, R31 ;  /* 0x0000001f00887308 */ /* 0x0008a20000002400 */
[----:B-1----:R-:W-:Y:S01]  /*5380*/  HMMA.16816.F32.BF16 R24, R52, R46, RZ ;  /* 0x0000002e3418723c */ /* 0x002fe200000418ff */
[----:B------:R-:W1:Y:S06]  /*5390*/  LDSM.16.M88.4 R44, [R129+0x6000] ;  /* 0x00600000812c783b */ /* 0x000e6c0000000200 */
[----:B------:R-:W1:Y:S01]  /*53a0*/  MUFU.TANH R0, R0 ;  /* 0x0000000000007308 */ /* 0x000e620000002400 */
[----:B------:R-:W-:Y:S01]  /*53b0*/  HMMA.16816.F32.BF16 R20, R12, R18, R20 ;  /* 0x000000120c14723c */ /* 0x000fe20000041814 */
[----:B------:R-:W-:Y:S02]  /*53c0*/  LDSM.16.M88.4 R16, [R65+0x6800] ;  /* 0x006800004110783b */ /* 0x000fe40000000200 */
[-C--:B------:R-:W-:Y:S01]  /*53d0*/  FMUL.FTZ R4, R4, R123.reuse ;  /* 0x0000007b04047220 */ /* 0x080fe20000410000 */
[-C--:B------:R-:W-:Y:S01]  /*53e0*/  FMUL.FTZ R5, R5, R123.reuse ;  /* 0x0000007b05057220 */ /* 0x080fe20000410000 */
[-C--:B------:R-:W-:Y:S01]  /*53f0*/  FMUL.FTZ R6, R6, R123.reuse ;  /* 0x0000007b06067220 */ /* 0x080fe20000410000 */
[-C--:B------:R-:W-:Y:S01]  /*5400*/  FMUL.FTZ R7, R7, R123.reuse ;  /* 0x0000007b07077220 */ /* 0x080fe20000410000 */
[----:B------:R-:W1:Y:S01]  /*5410*/  MUFU.TANH R130, R4 ;  /* 0x0000000400827308 */ /* 0x000e620000002400 */
[----:B------:R-:W-:Y:S07]  /*5420*/  HMMA.16816.F32.BF16 R8, R32, R76, R8 ;  /* 0x0000004c2008723c */ /* 0x000fee0000041808 */
[----:B------:R-:W1:Y:S01]  /*5430*/  MUFU.TANH R131, R5 ;  /* 0x0000000500837308 */ /* 0x000e620000002400 */
[----:B------:R-:W-:Y:S01]  /*5440*/  HMMA.16816.F32.BF16 R24, R48, R58, R24 ;  /* 0x0000003a3018723c */ /* 0x000fe20000041818 */
[----:B------:R-:W3:Y:S02]  /*5450*/  LDSM.16.M88.4 R56, [R37+0x5800] ;  /* 0x005800002538783b */ /* 0x000ee40000000200 */
[-C--:B------:R-:W-:Y:S01]  /*5460*/  FMUL.FTZ R20, R20, R123.reuse ;  /* 0x0000007b14147220 */ /* 0x080fe20000410000 */
[-C--:B------:R-:W-:Y:S01]  /*5470*/  FMUL.FTZ R21, R21, R123.reuse ;  /* 0x0000007b15157220 */ /* 0x080fe20000410000 */
[-C--:B------:R-:W-:Y:S01]  /*5480*/  FMUL.FTZ R22, R22, R123.reuse ;  /* 0x0000007b16167220 */ /* 0x080fe20000410000 */
[-C--:B------:R-:W-:Y:S01]  /*5490*/  FMUL.FTZ R23, R23, R123.reuse ;  /* 0x0000007b17177220 */ /* 0x080fe20000410000 */
[----:B------:R-:W1:Y:S01]  /*54a0*/  MUFU.TANH R137, R6 ;  /* 0x0000000600897308 */ /* 0x000e620000002400 */
[----:B----4-:R-:W-:Y:S07]  /*54b0*/  HMMA.16816.F32.BF16 R28, R52, R40, RZ ;  /* 0x00000028341c723c */ /* 0x010fee00000418ff */
[----:B------:R4:W2:Y:S05]  /*54c0*/  MUFU.TANH R138, R7 ;  /* 0x00000007008a7308 */ /* 0x0008aa0000002400 */
[----:B------:R-:W-:Y:S01]  /*54d0*/  HMMA.16816.F32.BF16 R24, R32, R78, R24 ;  /* 0x0000004e2018723c */ /* 0x000fe20000041818 */
[----:B------:R-:W-:Y:S02]  /*54e0*/  LDSM.16.M88.4 R76, [R125+0x6800] ;  /* 0x006800007d4c783b */ /* 0x000fe40000000200 */
[----:B------:R-:W2:Y:S05]  /*54f0*/  MUFU.TANH R132, R20 ;  /* 0x0000001400847308 */ /* 0x000eaa0000002400 */
[----:B-1----:R-:W-:Y:S03]  /*5500*/  HMMA.16816.F32.BF16 R28, R48, R44, R28 ;  /* 0x0000002c301c723c */ /* 0x002fe6000004181c */
[----:B------:R-:W1:Y:S05]  /*5510*/  MUFU.TANH R133, R21 ;  /* 0x0000001500857308 */ /* 0x000e6a0000002400 */
[----:B----4-:R-:W-:Y:S01]  /*5520*/  HMMA.16816.F32.BF16 R4, R52, R42, RZ ;  /* 0x0000002a3404723c */ /* 0x010fe200000418ff */
[----:B------:R-:W4:Y:S02]  /*5530*/  LDSM.16.M88.4 R40, [R129+0x6800] ;  /* 0x006800008128783b */ /* 0x000f240000000200 */
[----:B------:R-:W1:Y:S05]  /*5540*/  MUFU.TANH R139, R22 ;  /* 0x00000016008b7308 */ /* 0x000e6a0000002400 */
[C---:B---3--:R-:W-:Y:S03]  /*5550*/  HMMA.16816.F32.BF16 R8, R12.reuse, R56, R8 ;  /* 0x000000380c08723c */ /* 0x048fe60000041808 */
[----:B------:R3:W1:Y:S05]  /*5560*/  MUFU.TANH R140, R23 ;  /* 0x00000017008c7308 */ /* 0x00066a0000002400 */
[----:B------:R-:W-:Y:S01]  /*5570*/  HMMA.16816.F32.BF16 R24, R12, R58, R24 ;  /* 0x0000003a0c18723c */ /* 0x000fe20000041818 */
[----:B------:R-:W-:Y:S07]  /*5580*/  LDSM.16.M88.4 R56, [R65+0x7000] ;  /* 0x007000004138783b */ /* 0x000fee0000000200 */
[----:B------:R-:W-:Y:S01]  /*5590*/  HMMA.16816.F32.BF16 R4, R48, R46, R4 ;  /* 0x0000002e3004723c */ /* 0x000fe20000041804 */
[----:B------:R-:W2:Y:S02]  /*55a0*/  LDSM.16.M88.4 R44, [R37+0x6000] ;  /* 0x00600000252c783b */ /* 0x000ea40000000200 */
[-C--:B------:R-:W-:Y:S01]  /*55b0*/  FMUL.FTZ R8, R8, R123.reuse ;  /* 0x0000007b08087220 */ /* 0x080fe20000410000 */
[-C--:B------:R-:W-:Y:S01]  /*55c0*/  FMUL.FTZ R9, R9, R123.reuse ;  /* 0x0000007b09097220 */ /* 0x080fe20000410000 */
[-C--:B------:R-:W-:Y:S01]  /*55d0*/  FMUL.FTZ R10, R10, R123.reuse ;  /* 0x0000007b0a0a7220 */ /* 0x080fe20000410000 */
[-C--:B------:R-:W-:Y:S01]  /*55e0*/  FMUL.FTZ R11, R11, R123.reuse ;  /* 0x0000007b0b0b7220 */ /* 0x080fe20000410000 */
[----:B------:R-:W1:Y:S01]  /*55f0*/  MUFU.TANH R134, R8 ;  /* 0x0000000800867308 */ /* 0x000e620000002400 */
[C---:B---3--:R-:W-:Y:S03]  /*5600*/  HMMA.16816.F32.BF16 R20, R52.reuse, R16, RZ ;  /* 0x000000103414723c */ /* 0x048fe600000418ff */
[-C--:B------:R-:W-:Y:S01]  /*5610*/  FMUL.FTZ R24, R24, R123.reuse ;  /* 0x0000007b18187220 */ /* 0x080fe20000410000 */
[-C--:B------:R-:W-:Y:S01]  /*5620*/  FMUL.FTZ R25, R25, R123.reuse ;  /* 0x0000007b19197220 */ /* 0x080fe20000410000 */
[-C--:B------:R-:W-:Y:S01]  /*5630*/  FMUL.FTZ R26, R26, R123.reuse ;  /* 0x0000007b1a1a7220 */ /* 0x080fe20000410000 */
[-C--:B------:R-:W-:Y:S01]  /*5640*/  FMUL.FTZ R27, R27, R123.reuse ;  /* 0x0000007b1b1b7220 */ /* 0x080fe20000410000 */
[----:B------:R-:W3:Y:S01]  /*5650*/  MUFU.TANH R135, R9 ;  /* 0x0000000900877308 */ /* 0x000ee20000002400 */
[----:B------:R-:W-:Y:S07]  /*5660*/  HMMA.16816.F32.BF16 R16, R52, R18, RZ ;  /* 0x000000123410723c */ /* 0x000fee00000418ff */
[----:B------:R-:W1:Y:S01]  /*5670*/  MUFU.TANH R141, R10 ;  /* 0x0000000a008d7308 */ /* 0x000e620000002400 */
[----:B------:R-:W-:Y:S07]  /*5680*/  HMMA.16816.F32.BF16 R28, R32, R60, R28 ;  /* 0x0000003c201c723c */ /* 0x000fee000004181c */
[----:B------:R3:W1:Y:S01]  /*5690*/  MUFU.TANH R142, R11 ;  /* 0x0000000b008e7308 */ /* 0x0006620000002400 */
[C---:B----4-:R-:W-:Y:S07]  /*56a0*/  HMMA.16816.F32.BF16 R20, R48.reuse, R40, R20 ;  /* 0x000000283014723c */ /* 0x050fee0000041814 */
[----:B------:R-:W4:Y:S01]  /*56b0*/  MUFU.TANH R146, R24 ;  /* 0x0000001800927308 */ /* 0x000f220000002400 */
[----:B------:R-:W-:Y:S01]  /*56c0*/  HMMA.16816.F32.BF16 R16, R48, R42, R16 ;  /* 0x0000002a3010723c */ /* 0x000fe20000041810 */
[----:B------:R-:W1:Y:S06]  /*56d0*/  LDSM.16.M88.4 R40, [R37+0x6800] ;  /* 0x006800002528783b */ /* 0x000e6c0000000200 */
[----:B------:R-:W1:Y:S01]  /*56e0*/  MUFU.TANH R148, R25 ;  /* 0x0000001900947308 */ /* 0x000e620000002400 */
[----:B------:R-:W-:Y:S01]  /*56f0*/  HMMA.16816.F32.BF16 R4, R32, R62, R4 ;  /* 0x0000003e2004723c */ /* 0x000fe20000041804 */
[----:B---3--:R-:W3:Y:S04]  /*5700*/  LDSM.16.M88.4 R8, [R129+0x7000] ;  /* 0x007000008108783b */ /* 0x008ee80000000200 */
[----:B------:R-:W4:Y:S02]  /*5710*/  LDSM.16.M88.4 R60, [R125+0x7000] ;  /* 0x007000007d3c783b */ /* 0x000f240000000200 */
[----:B------:R-:W1:Y:S01]  /*5720*/  MUFU.TANH R143, R26 ;  /* 0x0000001a008f7308 */ /* 0x000e620000002400 */
[----:B--2---:R-:W-:Y:S07]  /*5730*/  HMMA.16816.F32.BF16 R28, R12, R44, R28 ;  /* 0x0000002c0c1c723c */ /* 0x004fee000004181c */
[----:B------:R2:W1:Y:S01]  /*5740*/  MUFU.TANH R144, R27 ;  /* 0x0000001b00907308 */ /* 0x0004620000002400 */
[----:B------:R-:W-:Y:S08]  /*5750*/  HMMA.16816.F32.BF16 R20, R32, R76, R20 ;  /* 0x0000004c2014723c */ /* 0x000ff00000041814 */
[----:B------:R-:W-:Y:S01]  /*5760*/  HMMA.16816.F32.BF16 R4, R12, R46, R4 ;  /* 0x0000002e0c04723c */ /* 0x000fe20000041804 */
[----:B------:R-:W4:Y:S02]  /*5770*/  LDSM.16.M88.4 R44, [R65+0x7800] ;  /* 0x00780000412c783b */ /* 0x000f240000000200 */
[-C--:B------:R-:W-:Y:S01]  /*5780*/  FMUL.FTZ R28, R28, R123.reuse ;  /* 0x0000007b1c1c7220 */ /* 0x080fe20000410000 */
[-C--:B------:R-:W-:Y:S01]  /*5790*/  FMUL.FTZ R29, R29, R123.reuse ;  /* 0x0000007b1d1d7220 */ /* 0x080fe20000410000 */
[-C--:B------:R-:W-:Y:S01]  /*57a0*/  FMUL.FTZ R30, R30, R123.reuse ;  /* 0x0000007b1e1e7220 */ /* 0x080fe20000410000 */
[-C--:B------:R-:W-:Y:S01]  /*57b0*/  FMUL.FTZ R31, R31, R123.reuse ;  /* 0x0000007b1f1f7220 */ /* 0x080fe20000410000 */
[----:B------:R-:W3:Y:S01]  /*57c0*/  MUFU.TANH R149, R28 ;  /* 0x0000001c00957308 */ /* 0x000ee20000002400 */
[----:B------:R-:W-:Y:S01]  /*57d0*/  HMMA.16816.F32.BF16 R16, R32, R78, R16 ;  /* 0x0000004e2010723c */ /* 0x000fe20000041810 */
[----:B------:R-:W-:Y:S06]  /*57e0*/  LDSM.16.M88.4 R76, [R125+0x7800] ;  /* 0x007800007d4c783b */ /* 0x000fec0000000200 */
[----:B------:R-:W3:Y:S01]  /*57f0*/  MUFU.TANH R150, R29 ;  /* 0x0000001d00967308 */ /* 0x000ee20000002400 */
[----:B--2---:R-:W-:Y:S03]  /*5800*/  HMMA.16816.F32.BF16 R24, R52, R56, RZ ;  /* 0x000000383418723c */ /* 0x004fe600000418ff */
[-C--:B------:R-:W-:Y:S01]  /*5810*/  FMUL.FTZ R4, R4, R123.reuse ;  /* 0x0000007b04047220 */ /* 0x080fe20000410000 */
[-C--:B------:R-:W-:Y:S01]  /*5820*/  FMUL.FTZ R5, R5, R123.reuse ;  /* 0x0000007b05057220 */ /* 0x080fe20000410000 */
[-C--:B------:R-:W-:Y:S01]  /*5830*/  FMUL.FTZ R6, R6, R123.reuse ;  /* 0x0000007b06067220 */ /* 0x080fe20000410000 */
[-C--:B------:R-:W-:Y:S01]  /*5840*/  FMUL.FTZ R7, R7, R123.reuse ;  /* 0x0000007b07077220 */ /* 0x080fe20000410000 */
[----:B------:R-:W2:Y:S01]  /*5850*/  MUFU.TANH R145, R30 ;  /* 0x0000001e00917308 */ /* 0x000ea20000002400 */
[----:B-1----:R-:W-:Y:S07]  /*5860*/  HMMA.16816.F32.BF16 R20, R12, R40, R20 ;  /* 0x000000280c14723c */ /* 0x002fee0000041814 */
[----:B------:R1:W1:Y:S01]  /*5870*/  MUFU.TANH R147, R31 ;  /* 0x0000001f00937308 */ /* 0x0002620000002400 */
[----:B------:R-:W-:Y:S07]  /*5880*/  HMMA.16816.F32.BF16 R56, R52, R58, RZ ;  /* 0x0000003a3438723c */ /* 0x000fee00000418ff */
[----:B------:R-:W2:Y:S01]  /*5890*/  MUFU.TANH R151, R4 ;  /* 0x0000000400977308 */ /* 0x000ea20000002400 */
[----:B---3--:R-:W-:Y:S03]  /*58a0*/  HMMA.16816.F32.BF16 R24, R48, R8, R24 ;  /* 0x000000083018723c */ /* 0x008fe60000041818 */
[-C--:B------:R-:W-:Y:S01]  /*58b0*/  FMUL.FTZ R20, R20, R123.reuse ;  /* 0x0000007b14147220 */ /* 0x080fe20000410000 */
[-C--:B------:R-:W-:Y:S01]  /*58c0*/  FMUL.FTZ R21, R21, R123.reuse ;  /* 0x0000007b15157220 */ /* 0x080fe20000410000 */
[-C--:B------:R-:W-:Y:S01]  /*58d0*/  FMUL.FTZ R22, R22, R123.reuse ;  /* 0x0000007b16167220 */ /* 0x080fe20000410000 */
[-C--:B------:R-:W-:Y:S01]  /*58e0*/  FMUL.FTZ R23, R23, R123.reuse ;  /* 0x0000007b17177220 */ /* 0x080fe20000410000 */
[----:B------:R-:W3:Y:S01]  /*58f0*/  MUFU.TANH R156, R5 ;  /* 0x00000005009c7308 */ /* 0x000ee20000002400 */
[----:B------:R-:W-:Y:S01]  /*5900*/  HMMA.16816.F32.BF16 R16, R12, R42, R16 ;  /* 0x0000002a0c10723c */ /* 0x000fe20000041810 */
[----:B-1----:R-:W-:Y:S04]  /*5910*/  LDSM.16.M88.4 R28, [R129+0x7800] ;  /* 0x00780000811c783b */ /* 0x002fe80000000200 */
[----:B------:R-:W-:Y:S02]  /*5920*/  LDSM.16.M88.4 R40, [R65+0x8000] ;  /* 0x008000004128783b */ /* 0x000fe40000000200 */
[----:B------:R-:W1:Y:S01]  /*5930*/  MUFU.TANH R152, R6 ;  /* 0x0000000600987308 */ /* 0x000e620000002400 */
[----:B------:R-:W-:Y:S01]  /*5940*/  HMMA.16816.F32.BF16 R56, R48, R10, R56 ;  /* 0x0000000a3038723c */ /* 0x000fe20000041838 */
[----:B------:R-:W2:Y:S06]  /*5950*/  LDSM.16.M88.4 R8, [R37+0x7000] ;  /* 0x007000002508783b */ /* 0x000eac0000000200 */
[----:B------:R3:W1:Y:S01]  /*5960*/  MUFU.TANH R153, R7 ;  /* 0x0000000700997308 */ /* 0x0006620000002400 */
[C---:B----4-:R-:W-:Y:S03]  /*5970*/  HMMA.16816.F32.BF16 R24, R32.reuse, R60, R24 ;  /* 0x0000003c2018723c */ /* 0x050fe60000041818 */
[-C--:B------:R-:W-:Y:S01]  /*5980*/  FMUL.FTZ R16, R16, R123.reuse ;  /* 0x0000007b10107220 */ /* 0x080fe20000410000 */
[-C--:B------:R-:W-:Y:S01]  /*5990*/  FMUL.FTZ R17, R17, R123.reuse ;  /* 0x0000007b11117220 */ /* 0x080fe20000410000 */
[-C--:B------:R-:W-:Y:S01]  /*59a0*/  FMUL.FTZ R18, R18, R123.reuse ;  /* 0x0000007b12127220 */ /* 0x080fe20000410000 */
[-C--:B------:R-:W-:Y:S01]  /*59b0*/  FMUL.FTZ R19, R19, R123.reuse ;  /* 0x0000007b13137220 */ /* 0x080fe20000410000 */
[----:B------:R-:W4:Y:S05]  /*59c0*/  MUFU.TANH R159, R20 ;  /* 0x00000014009f7308 */ /* 0x000f2a0000002400 */
[----:B------:R-:W-:Y:S01]  /*59d0*/  HMMA.16816.F32.BF16 R56, R32, R62, R56 ;  /* 0x0000003e2038723c */ /* 0x000fe20000041838 */
[----:B------:R-:W-:Y:S02]  /*59e0*/  LDSM.16.M88.4 R60, [R125+0x8000] ;  /* 0x008000007d3c783b */ /* 0x000fe40000000200 */
[----:B------:R-:W1:Y:S05]  /*59f0*/  MUFU.TANH R160, R21 ;  /* 0x0000001500a07308 */ /* 0x000e6a0000002400 */
[----:B---3--:R-:W-:Y:S03]  /*5a00*/  HMMA.16816.F32.BF16 R4, R52, R44, RZ ;  /* 0x0000002c3404723c */ /* 0x008fe600000418ff */
[----:B------:R-:W3:Y:S08]  /*5a10*/  MUFU.TANH R154, R22 ;  /* 0x00000016009a7308 */ /* 0x000ef00000002400 */
[----:B------:R4:W1:Y:S01]  /*5a20*/  MUFU.TANH R155, R23 ;  /* 0x00000017009b7308 */ /* 0x0008620000002400 */
[----:B--2---:R-:W-:Y:S07]  /*5a30*/  HMMA.16816.F32.BF16 R24, R12, R8, R24 ;  /* 0x000000080c18723c */ /* 0x004fee0000041818 */
[----:B------:R-:W2:Y:S01]  /*5a40*/  MUFU.TANH R163, R16 ;  /* 0x0000001000a37308 */ /* 0x000ea20000002400 */
[----:B------:R-:W-:Y:S07]  /*5a50*/  HMMA.16816.F32.BF16 R4, R48, R28, R4 ;  /* 0x0000001c3004723c */ /* 0x000fee0000041804 */
[----:B------:R-:W1:Y:S01]  /*5a60*/  MUFU.TANH R164, R17 ;  /* 0x0000001100a47308 */ /* 0x000e620000002400 */
[----:B----4-:R-:W-:Y:S01]  /*5a70*/  HMMA.16816.F32.BF16 R20, R52, R46, RZ ;  /* 0x0000002e3414723c */ /* 0x010fe200000418ff */
[----:B------:R-:W4:Y:S02]  /*5a80*/  LDSM.16.M88.4 R44, [R129+0x8000] ;  /* 0x00800000812c783b */ /* 0x000f240000000200 */
[-C--:B------:R-:W-:Y:S01]  /*5a90*/  FMUL.FTZ R24, R24, R123.reuse ;  /* 0x0000007b18187220 */ /* 0x080fe20000410000 */
[-C--:B------:R-:W-:Y:S01]  /*5aa0*/  FMUL.FTZ R25, R25, R123.reuse ;  /* 0x0000007b19197220 */ /* 0x080fe20000410000 */
[----:B------:R-:W-:-:S02]  /*5ab0*/  FMUL.FTZ R26, R26, R123 ;  /* 0x0000007b1a1a7220 */ /* 0x000fc40000410000 */
[----:B------:R-:W1:Y:S01]  /*5ac0*/  MUFU.TANH R157, R18 ;  /* 0x00000012009d7308 */ /* 0x000e620000002400 */
[-C--:B------:R-:W-:Y:S01]  /*5ad0*/  FMUL.FTZ R27, R27, R123.reuse ;  /* 0x0000007b1b1b7220 */ /* 0x080fe20000410000 */
[----:B------:R-:W-:Y:S01]  /*5ae0*/  HMMA.16816.F32.BF16 R56, R12, R10, R56 ;  /* 0x0000000a0c38723c */ /* 0x000fe20000041838 */
[----:B------:R-:W-:Y:S05]  /*5af0*/  LDSM.16.M88.4 R8, [R65+0x8800] ;  /* 0x008800004108783b */ /* 0x000fea0000000200 */
[----:B------:R3:W1:Y:S02]  /*5b00*/  MUFU.TANH R158, R19 ;  /* 0x00000013009e7308 */ /* 0x0006640000002400 */
[----:B------:R-:W-:Y:S06]  /*5b10*/  HMMA.16816.F32.BF16 R4, R32, R76, R4 ;  /* 0x0000004c2004723c */ /* 0x000fec0000041804 */
[----:B------:R-:W1:Y:S02]  /*5b20*/  MUFU.TANH R165, R24 ;  /* 0x0000001800a57308 */ /* 0x000e640000002400 */
[----:B------:R-:W-:Y:S01]  /*5b30*/  HMMA.16816.F32.BF16 R20, R48, R30, R20 ;  /* 0x0000001e3014723c */ /* 0x000fe20000041814 */
[----:B------:R-:W2:Y:S02]  /*5b40*/  LDSM.16.M88.4 R28, [R37+0x7800] ;  /* 0x00780000251c783b */ /* 0x000ea40000000200 */
[-C--:B------:R-:W-:Y:S01]  /*5b50*/  FMUL.FTZ R56, R56, R123.reuse ;  /* 0x0000007b38387220 */ /* 0x080fe20000410000 */
[-C--:B------:R-:W-:Y:S01]  /*5b60*/  FMUL.FTZ R57, R57, R123.reuse ;  /* 0x0000007b39397220 */ /* 0x080fe20000410000 */
[-C--:B------:R-:W-:Y:S01]  /*5b70*/  FMUL.FTZ R58, R58, R123.reuse ;  /* 0x0000007b3a3a7220 */ /* 0x080fe20000410000 */
[----:B------:R-:W1:Y:S01]  /*5b80*/  MUFU.TANH R168, R25 ;  /* 0x0000001900a87308 */ /* 0x000e620000002400 */
[-C--:B------:R-:W-:Y:S01]  /*5b90*/  FMUL.FTZ R59, R59, R123.reuse ;  /* 0x0000007b3b3b7220 */ /* 0x080fe20000410000 */
[C---:B---3--:R-:W-:Y:S06]  /*5ba0*/  HMMA.16816.F32.BF16 R16, R52.reuse, R40, RZ ;  /* 0x000000283410723c */ /* 0x048fec00000418ff */
[----:B------:R-:W3:Y:S02]  /*5bb0*/  MUFU.TANH R161, R26 ;  /* 0x0000001a00a17308 */ /* 0x000ee40000002400 */
[----:B------:R-:W-:Y:S06]  /*5bc0*/  HMMA.16816.F32.BF16 R40, R52, R42, RZ ;  /* 0x0000002a3428723c */ /* 0x000fec00000418ff */
[----:B------:R1:W1:Y:S02]  /*5bd0*/  MUFU.TANH R162, R27 ;  /* 0x0000001b00a27308 */ /* 0x0002640000002400 */
[----:B------:R-:W-:Y:S01]  /*5be0*/  HMMA.16816.F32.BF16 R20, R32, R78, R20 ;  /* 0x0000004e2014723c */ /* 0x000fe20000041814 */
[----:B------:R-:W-:Y:S05]  /*5bf0*/  LDSM.16.M88.4 R76, [R125+0x8800] ;  /* 0x008800007d4c783b */ /* 0x000fea0000000200 */
[----:B------:R-:W2:Y:S02]  /*5c00*/  MUFU.TANH R174, R56 ;  /* 0x0000003800ae7308 */ /* 0x000ea40000002400 */
[C---:B----4-:R-:W-:Y:S06]  /*5c10*/  HMMA.16816.F32.BF16 R16, R48.reuse, R44, R16 ;  /* 0x0000002c3010723c */ /* 0x050fec0000041810 */
[----:B------:R-:W4:Y:S02]  /*5c20*/  MUFU.TANH R175, R57 ;  /* 0x0000003900af7308 */ /* 0x000f240000002400 */
[----:B------:R-:W-:Y:S01]  /*5c30*/  HMMA.16816.F32.BF16 R40, R48, R46, R40 ;  /* 0x0000002e3028723c */ /* 0x000fe20000041828 */
[----:B------:R-:W3:Y:S04]  /*5c40*/  LDSM.16.M88.4 R44, [R37+0x8000] ;  /* 0x00800000252c783b */ /* 0x000ee80000000200 */
[----:B-1----:R-:W1:Y:S01]  /*5c50*/  LDSM.16.M88.4 R24, [R129+0x8800] ;  /* 0x008800008118783b */ /* 0x002e620000000200 */
[----:B------:R-:W1:Y:S02]  /*5c60*/  MUFU.TANH R214, R58 ;  /* 0x0000003a00d67308 */ /* 0x000e640000002400 */
[----:B--2---:R-:W-:Y:S06]  /*5c70*/  HMMA.16816.F32.BF16 R4, R12, R28, R4 ;  /* 0x0000001c0c04723c */ /* 0x004fec0000041804 */
[----:B------:R2:W1:Y:S02]  /*5c80*/  MUFU.TANH R215, R59 ;  /* 0x0000003b00d77308 */ /* 0x0004640000002400 */
[----:B------:R-:W-:Y:S08]  /*5c90*/  HMMA.16816.F32.BF16 R16, R32, R60, R16 ;  /* 0x0000003c2010723c */ /* 0x000ff00000041810 */
[----:B------:R-:W-:Y:S01]  /*5ca0*/  HMMA.16816.F32.BF16 R20, R12, R30, R20 ;  /* 0x0000001e0c14723c */ /* 0x000fe20000041814 */
[----:B------:R-:W4:Y:S02]  /*5cb0*/  LDSM.16.M88.4 R28, [R65+0x9000] ;  /* 0x00900000411c783b */ /* 0x000f240000000200 */
[-C--:B------:R-:W-:Y:S01]  /*5cc0*/  FMUL.FTZ R4, R4, R123.reuse ;  /* 0x0000007b04047220 */ /* 0x080fe20000410000 */
[-C--:B------:R-:W-:Y:S01]  /*5cd0*/  FMUL.FTZ R5, R5, R123.reuse ;  /* 0x0000007b05057220 */ /* 0x080fe20000410000 */
[-C--:B------:R-:W-:Y:S01]  /*5ce0*/  FMUL.FTZ R6, R6, R123.reuse ;  /* 0x0000007b06067220 */ /* 0x080fe20000410000 */
[-C--:B------:R-:W-:Y:S01]  /*5cf0*/  FMUL.FTZ R7, R7, R123.reuse ;  /* 0x0000007b07077220 */ /* 0x080fe20000410000 */
[----:B------:R-:W1:Y:S01]  /*5d00*/  MUFU.TANH R176, R4 ;  /* 0x0000000400b07308 */ /* 0x000e620000002400 */
[----:B--2---:R-:W-:Y:S07]  /*5d10*/  HMMA.16816.F32.BF16 R56, R52, R8, RZ ;  /* 0x000000083438723c */ /* 0x004fee00000418ff */
[----:B------:R-:W2:Y:S01]  /*5d20*/  MUFU.TANH R177, R5 ;  /* 0x0000000500b17308 */ /* 0x000ea20000002400 */
[----:B------:R-:W-:Y:S01]  /*5d30*/  HMMA.16816.F32.BF16 R40, R32, R62, R40 ;  /* 0x0000003e2028723c */ /* 0x000fe20000041828 */
[----:B------:R-:W-:Y:S02]  /*5d40*/  LDSM.16.M88.4 R60, [R65+0x9800] ;  /* 0x00980000413c783b */ /* 0x000fe40000000200 */
[-C--:B------:R-:W-:Y:S01]  /*5d50*/  FMUL.FTZ R20, R20, R123.reuse ;  /* 0x0000007b14147220 */ /* 0x080fe20000410000 */
[-C--:B------:R-:W-:Y:S01]  /*5d60*/  FMUL.FTZ R21, R21, R123.reuse ;  /* 0x0000007b15157220 */ /* 0x080fe20000410000 */
[-C--:B------:R-:W-:Y:S01]  /*5d70*/  FMUL.FTZ R22, R22, R123.reuse ;  /* 0x0000007b16167220 */ /* 0x080fe20000410000 */
[-C--:B------:R-:W-:Y:S01]  /*5d80*/  FMUL.FTZ R23, R23, R123.reuse ;  /* 0x0000007b17177220 */ /* 0x080fe20000410000 */
[----:B------:R-:W2:Y:S01]  /*5d90*/  MUFU.TANH R222, R6 ;  /* 0x0000000600de7308 */ /* 0x000ea20000002400 */
[----:B---3--:R-:W-:Y:S07]  /*5da0*/  HMMA.16816.F32.BF16 R16, R12, R44, R16 ;  /* 0x0000002c0c10723c */ /* 0x008fee0000041810 */
[----:B------:R3:W2:Y:S01]  /*5db0*/  MUFU.TANH R223, R7 ;  /* 0x0000000700df7308 */ /* 0x0006a20000002400 */
[----:B-1----:R-:W-:Y:S07]  /*5dc0*/  HMMA.16816.F32.BF16 R56, R48, R24, R56 ;  /* 0x000000183038723c */ /* 0x002fee0000041838 */
        /* <DEDUP_REMOVED lines=8> */
[----:B---3--:R-:W-:Y:S01]  /*5e50*/  HMMA.16816.F32.BF16 R4, R52, R10, RZ ;  /* 0x0000000a3404723c */ /* 0x008fe200000418ff */
[----:B------:R-:W3:Y:S06]  /*5e60*/  LDSM.16.M88.4 R8, [R129+0x9000] ;  /* 0x009000008108783b */ /* 0x000eec0000000200 */
[----:B------:R-:W1:Y:S01]  /*5e70*/  MUFU.TANH R251, R22 ;  /* 0x0000001600fb7308 */ /* 0x000e620000002400 */
[----:B------:R-:W-:Y:S03]  /*5e80*/  HMMA.16816.F32.BF16 R56, R32, R76, R56 ;  /* 0x0000004c2038723c */ /* 0x000fe60000041838 */
[-C--:B------:R-:W-:Y:S01]  /*5e90*/  FMUL.FTZ R40, R40, R123.reuse ;  /* 0x0000007b28287220 */ /* 0x080fe20000410000 */
[-C--:B------:R-:W-:Y:S01]  /*5ea0*/  FMUL.FTZ R41, R41, R123.reuse ;  /* 0x0000007b29297220 */ /* 0x080fe20000410000 */
[-C--:B------:R-:W-:Y:S01]  /*5eb0*/  FMUL.FTZ R42, R42, R123.reuse ;  /* 0x0000007b2a2a7220 */ /* 0x080fe20000410000 */
[-C--:B------:R-:W-:Y:S01]  /*5ec0*/  FMUL.FTZ R43, R43, R123.reuse ;  /* 0x0000007b2b2b7220 */ /* 0x080fe20000410000 */
[----:B------:R4:W1:Y:S05]  /*5ed0*/  MUFU.TANH R169, R23 ;  /* 0x0000001700a97308 */ /* 0x00086a0000002400 */
[----:B------:R-:W-:Y:S01]  /*5ee0*/  HMMA.16816.F32.BF16 R4, R48, R26, R4 ;  /* 0x0000001a3004723c */ /* 0x000fe20000041804 */
[----:B------:R-:W2:Y:S02]  /*5ef0*/  LDSM.16.M88.4 R24, [R37+0x8800] ;  /* 0x008800002518783b */ /* 0x000ea40000000200 */
[----:B------:R-:W1:Y:S08]  /*5f00*/  MUFU.TANH R180, R16 ;  /* 0x0000001000b47308 */ /* 0x000e700000002400 */
[----:B------:R-:W1:Y:S01]  /*5f10*/  MUFU.TANH R181, R17 ;  /* 0x0000001100b57308 */ /* 0x000e620000002400 */
[----:B----4-:R-:W-:Y:S07]  /*5f20*/  HMMA.16816.F32.BF16 R20, R52, R28, RZ ;  /* 0x0000001c3414723c */ /* 0x010fee00000418ff */
[----:B------:R-:W4:Y:S01]  /*5f30*/  MUFU.TANH R76, R18 ;  /* 0x00000012004c7308 */ /* 0x000f220000002400 */
[----:B------:R-:W-:Y:S07]  /*5f40*/  HMMA.16816.F32.BF16 R4, R32, R78, R4 ;  /* 0x0000004e2004723c */ /* 0x000fee0000041804 */
[----:B------:R1:W1:Y:S05]  /*5f50*/  MUFU.TANH R77, R19 ;  /* 0x00000013004d7308 */ /* 0x00026a0000002400 */
[----:B---3--:R-:W-:Y:S03]  /*5f60*/  HMMA.16816.F32.BF16 R20, R48, R8, R20 ;  /* 0x000000083014723c */ /* 0x008fe60000041814 */
[----:B------:R-:W3:Y:S05]  /*5f70*/  MUFU.TANH R190, R40 ;  /* 0x0000002800be7308 */ /* 0x000eea0000002400 */
[----:B--2---:R-:W-:Y:S03]  /*5f80*/  HMMA.16816.F32.BF16 R56, R12, R24, R56 ;  /* 0x000000180c38723c */ /* 0x004fe60000041838 */
[----:B------:R-:W2:Y:S05]  /*5f90*/  MUFU.TANH R129, R41 ;  /* 0x0000002900817308 */ /* 0x000eaa0000002400 */
[----:B-1----:R-:W-:Y:S01]  /*5fa0*/  HMMA.16816.F32.BF16 R16, R52, R30, RZ ;  /* 0x0000001e3410723c */ /* 0x002fe200000418ff */
[----:B------:R-:W1:Y:S02]  /*5fb0*/  LDSM.16.M88.4 R28, [R125+0x9000] ;  /* 0x009000007d1c783b */ /* 0x000e640000000200 */
[----:B------:R-:W1:Y:S05]  /*5fc0*/  MUFU.TANH R78, R42 ;  /* 0x0000002a004e7308 */ /* 0x000e6a0000002400 */
[----:B------:R-:W-:Y:S01]  /*5fd0*/  HMMA.16816.F32.BF16 R4, R12, R26, R4 ;  /* 0x0000001a0c04723c */ /* 0x000fe20000041804 */
[----:B------:R-:W-:Y:S02]  /*5fe0*/  LDSM.16.M88.4 R24, [R125+0x9800] ;  /* 0x009800007d18783b */ /* 0x000fe40000000200 */
[----:B------:R4:W1:Y:S01]  /*5ff0*/  MUFU.TANH R79, R43 ;  /* 0x0000002b004f7308 */ /* 0x0008620000002400 */
[-C--:B------:R-:W-:Y:S01]  /*6000*/  FMUL.FTZ R58, R58, R123.reuse ;  /* 0x0000007b3a3a7220 */ /* 0x080fe20000410000 */
[-C--:B------:R-:W-:Y:S01]  /*6010*/  FMUL.FTZ R56, R56, R123.reuse ;  /* 0x0000007b38387220 */ /* 0x080fe20000410000 */
[----:B------:R-:W-:-:S05]  /*6020*/  FMUL.FTZ R57, R57, R123 ;  /* 0x0000007b39397220 */ /* 0x000fca0000410000 */
[----:B------:R-:W1:Y:S01]  /*6030*/  MUFU.TANH R58, R58 ;  /* 0x0000003a003a7308 */ /* 0x000e620000002400 */
[----:B------:R-:W-:Y:S01]  /*6040*/  HMMA.16816.F32.BF16 R16, R48, R10, R16 ;  /* 0x0000000a3010723c */ /* 0x000fe20000041810 */
[----:B------:R-:W3:Y:S06]  /*6050*/  LDSM.16.M88.4 R8, [R37+0x9000] ;  /* 0x009000002508783b */ /* 0x000eec0000000200 */
[-C--:B------:R-:W-:Y:S01]  /*6060*/  FMUL.FTZ R4, R4, R123.reuse ;  /* 0x0000007b04047220 */ /* 0x080fe20000410000 */
[C---:B----4-:R-:W-:Y:S01]  /*6070*/  HMMA.16816.F32.BF16 R40, R52.reuse, R60, RZ ;  /* 0x0000003c3428723c */ /* 0x050fe200000418ff */
[----:B------:R-:W-:Y:S01]  /*6080*/  FMUL.FTZ R5, R5, R123 ;  /* 0x0000007b05057220 */ /* 0x000fe20000410000 */
[----:B------:R-:W4:Y:S06]  /*6090*/  MUFU.TANH R60, R56 ;  /* 0x00000038003c7308 */ /* 0x000f2c0000002400 */
[----:B------:R-:W-:Y:S02]  /*60a0*/  HMMA.16816.F32.BF16 R52, R52, R62, RZ ;  /* 0x0000003e3434723c */ /* 0x000fe400000418ff */
[----:B------:R-:W2:Y:S06]  /*60b0*/  MUFU.TANH R61, R57 ;  /* 0x00000039003d7308 */ /* 0x000eac0000002400 */
[C---:B-1----:R-:W-:Y:S08]  /*60c0*/  HMMA.16816.F32.BF16 R20, R32.reuse, R28, R20 ;  /* 0x0000001c2014723c */ /* 0x042ff00000041814 */
[----:B------:R-:W-:Y:S01]  /*60d0*/  HMMA.16816.F32.BF16 R16, R32, R30, R16 ;  /* 0x0000001e2010723c */ /* 0x000fe20000041810 */
[----:B------:R1:W4:Y:S01]  /*60e0*/  LDSM.16.M88.4 R28, [R37+0x9800] ;  /* 0x00980000251c783b */ /* 0x0003220000000200 */
[----:B------:R-:W-:-:S06]  /*60f0*/  DEPBAR.LE SB0, 0x0 ;  /* 0x000080000000791a */ /* 0x000fcc0000000000 */
[C---:B------:R-:W-:Y:S01]  /*6100*/  HMMA.16816.F32.BF16 R40, R48.reuse, R44, R40 ;  /* 0x0000002c3028723c */ /* 0x040fe20000041828 */
[-C--:B------:R-:W-:Y:S01]  /*6110*/  FMUL.FTZ R44, R59, R123.reuse ;  /* 0x0000007b3b2c7220 */ /* 0x080fe20000410000 */
[----:B------:R2:W2:Y:S06]  /*6120*/  MUFU.TANH R45, R4 ;  /* 0x00000004002d7308 */ /* 0x0004ac0000002400 */
[----:B------:R-:W-:Y:S02]  /*6130*/  HMMA.16816.F32.BF16 R52, R48, R46, R52 ;  /* 0x0000002e3034723c */ /* 0x000fe40000041834 */
[----:B------:R2:W4:Y:S06]  /*6140*/  MUFU.TANH R59, R5 ;  /* 0x00000005003b7308 */ /* 0x00052c0000002400 */
[----:B---3--:R-:W-:Y:S01]  /*6150*/  HMMA.16816.F32.BF16 R20, R12, R8, R20 ;  /* 0x000000080c14723c */ /* 0x008fe20000041814 */
[----:B-1----:R-:W-:Y:S01]  /*6160*/  IADD3 R37, PT, PT, R38, -0x1, RZ ;  /* 0xffffffff26257810 */ /* 0x002fe20007ffe0ff */
[----:B------:R-:W1:Y:S01]  /*6170*/  MUFU.TANH R44, R44 ;  /* 0x0000002c002c7308 */ /* 0x000e620000002400 */
[----:B------:R-:W-:Y:S01]  /*6180*/  SHF.R.U32.HI R8, RZ, 0x2, R166 ;  /* 0x00000002ff087819 */ /* 0x000fe200000116a6 */
[----:B--2---:R-:W-:Y:S01]  /*6190*/  FMUL.FTZ R4, R6, R123 ;  /* 0x0000007b06047220 */ /* 0x004fe20000410000 */
[----:B------:R-:W-:-:S02]  /*61a0*/  LOP3.LUT R9, R167, 0x1f0, RZ, 0xc0, !PT ;  /* 0x000001f0a7097812 */ /* 0x000fc400078ec0ff */
[----:B------:R-:W-:Y:S01]  /*61b0*/  ISETP.GT.AND P0, PT, R37, R233, PT ;  /* 0x000000e92500720c */ /* 0x000fe20003f04270 */
[----:B------:R-:W-:Y:S01]  /*61c0*/  HMMA.16816.F32.BF16 R40, R32, R24, R40 ;  /* 0x000000182028723c */ /* 0x000fe20000041828 */
[----:B------:R-:W-:Y:S01]  /*61d0*/  LOP3.LUT R8, R9, 0x7, R8, 0xf8, !PT ;  /* 0x0000000709087812 */ /* 0x000fe200078ef808 */
[----:B------:R-:W2:Y:S01]  /*61e0*/  MUFU.TANH R4, R4 ;  /* 0x0000000400047308 */ /* 0x000ea20000002400 */
[----:B------:R-:W-:Y:S02]  /*61f0*/  FMUL.FTZ R5, R7, R123 ;  /* 0x0000007b07057220 */ /* 0x000fe40000410000 */
[----:B------:R-:W-:-:S03]  /*6200*/  LEA R8, R239, R8, 0x6 ;  /* 0x00000008ef087211 */ /* 0x000fc600078e30ff */
[----:B------:R-:W-:Y:S01]  /*6210*/  HMMA.16816.F32.BF16 R52, R32, R26, R52 ;  /* 0x0000001a2034723c */ /* 0x000fe20000041834 */
[----:B------:R-:W-:Y:S01]  /*6220*/  IADD3 R230, PT, PT, R8, R121, RZ ;  /* 0x0000007908e67210 */ /* 0x000fe20007ffe0ff */
[----:B------:R-:W3:Y:S01]  /*6230*/  MUFU.TANH R5, R5 ;  /* 0x0000000500057308 */ /* 0x000ee20000002400 */
[-C--:B------:R-:W-:Y:S01]  /*6240*/  FMUL.FTZ R20, R20, R123.reuse ;  /* 0x0000007b14147220 */ /* 0x080fe20000410000 */
[-C--:B------:R-:W-:Y:S01]  /*6250*/  FMUL.FTZ R6, R23, R123.reuse ;  /* 0x0000007b17067220 */ /* 0x080fe20000410000 */
[-C--:B------:R-:W-:Y:S01]  /*6260*/  FMUL.FTZ R7, R22, R123.reuse ;  /* 0x0000007b16077220 */ /* 0x080fe20000410000 */
[----:B------:R-:W-:Y:S01]  /*6270*/  FMUL.FTZ R21, R21, R123 ;  /* 0x0000007b15157220 */ /* 0x000fe20000410000 */
[----:B------:R-:W-:Y:S01]  /*6280*/  IADD3 R124, PT, PT, R8, R124, RZ ;  /* 0x0000007c087c7210 */ /* 0x000fe20007ffe0ff */
[----:B------:R-:W-:Y:S01]  /*6290*/  HMMA.16816.F32.BF16 R16, R12, R10, R16 ;  /* 0x0000000a0c10723c */ /* 0x000fe20000041810 */
[----:B------:R-:W-:Y:S01]  /*62a0*/  VIMNMX R232, PT, PT, RZ, R230, !PT ;  /* 0x000000e6ffe87248 */ /* 0x000fe20007fe0100 */
[----:B------:R1:W1:Y:S01]  /*62b0*/  MUFU.TANH R24, R20 ;  /* 0x0000001400187308 */ /* 0x0002620000002400 */
[----:B------:R-:W-:-:S02]  /*62c0*/  VIADDMNMX R231, R124, 0x1, R69, PT ;  /* 0x000000017ce77846 */ /* 0x000fc40003800145 */
[----:B------:R-:W-:Y:S02]  /*62d0*/  VIADDMNMX R229, R124, 0x9, R69, PT ;  /* 0x000000097ce57846 */ /* 0x000fe40003800145 */
[----:B------:R-:W-:Y:S01]  /*62e0*/  VIADDMNMX R230, R230, 0x8, RZ, !PT ;  /* 0x00000008e6e67846 */ /* 0x000fe200078001ff */
[C---:B----4-:R-:W-:Y:S02]  /*62f0*/  HMMA.16816.F32.BF16 R40, R12.reuse, R28, R40 ;  /* 0x0000001c0c28723c */ /* 0x050fe40000041828 */
[----:B------:R-:W4:Y:S06]  /*6300*/  MUFU.TANH R7, R7 ;  /* 0x0000000700077308 */ /* 0x000f2c0000002400 */
[----:B------:R-:W-:Y:S02]  /*6310*/  HMMA.16816.F32.BF16 R52, R12, R30, R52 ;  /* 0x0000001e0c34723c */ /* 0x000fe40000041834 */
[----:B------:R-:W1:Y:S01]  /*6320*/  MUFU.TANH R6, R6 ;  /* 0x0000000600067308 */ /* 0x000e620000002400 */
[-C--:B------:R-:W-:Y:S01]  /*6330*/  FMUL.FTZ R16, R16, R123.reuse ;  /* 0x0000007b10107220 */ /* 0x080fe20000410000 */
[----:B------:R-:W-:-:S06]  /*6340*/  FMUL.FTZ R17, R17, R123 ;  /* 0x0000007b11117220 */ /* 0x000fcc0000410000 */
[----:B------:R2:W2:Y:S01]  /*6350*/  MUFU.TANH R23, R16 ;  /* 0x0000001000177308 */ /* 0x0004a20000002400 */
[-C--:B------:R-:W-:Y:S01]  /*6360*/  FMUL.FTZ R13, R42, R123.reuse ;  /* 0x0000007b2a0d7220 */ /* 0x080fe20000410000 */
[-C--:B------:R-:W-:Y:S01]  /*6370*/  FMUL.FTZ R14, R43, R123.reuse ;  /* 0x0000007b2b0e7220 */ /* 0x080fe20000410000 */
[-C--:B------:R-:W-:Y:S01]  /*6380*/  FMUL.FTZ R40, R40, R123.reuse ;  /* 0x0000007b28287220 */ /* 0x080fe20000410000 */
[----:B------:R-:W-:-:S04]  /*6390*/  FMUL.FTZ R41, R41, R123 ;  /* 0x0000007b29297220 */ /* 0x000fc80000410000 */
[----:B------:R3:W3:Y:S01]  /*63a0*/  MUFU.TANH R125, R17 ;  /* 0x00000011007d7308 */ /* 0x0006e20000002400 */
[-C--:B------:R-:W-:Y:S01]  /*63b0*/  FMUL.FTZ R43, R52, R123.reuse ;  /* 0x0000007b342b7220 */ /* 0x080fe20000410000 */
[-C--:B------:R-:W-:Y:S01]  /*63c0*/  FMUL.FTZ R42, R53, R123.reuse ;  /* 0x0000007b352a7220 */ /* 0x080fe20000410000 */
[-C--:B-1----:R-:W-:Y:S01]  /*63d0*/  FMUL.FTZ R20, R54, R123.reuse ;  /* 0x0000007b36147220 */ /* 0x082fe20000410000 */
[----:B------:R-:W-:-:S04]  /*63e0*/  FMUL.FTZ R22, R55, R123 ;  /* 0x0000007b37167220 */ /* 0x000fc80000410000 */
[----:B------:R-:W1:Y:S01]  /*63f0*/  MUFU.TANH R40, R40 ;  /* 0x0000002800287308 */ /* 0x000e620000002400 */
[----:B--2---:R-:W-:-:S07]  /*6400*/  FMUL.FTZ R16, R19, R123 ;  /* 0x0000007b13107220 */ /* 0x004fce0000410000 */
[----:B------:R-:W2:Y:S01]  /*6410*/  MUFU.TANH R16, R16 ;  /* 0x0000001000107308 */ /* 0x000ea20000002400 */
[----:B---3--:R-:W-:-:S07]  /*6420*/  FMUL.FTZ R17, R18, R123 ;  /* 0x0000007b12117220 */ /* 0x008fce0000410000 */
[----:B------:R-:W3:Y:S08]  /*6430*/  MUFU.TANH R17, R17 ;  /* 0x0000001100117308 */ /* 0x000ef00000002400 */
[----:B------:R-:W1:Y:S08]  /*6440*/  MUFU.TANH R41, R41 ;  /* 0x0000002900297308 */ /* 0x000e700000002400 */
[----:B------:R-:W1:Y:S08]  /*6450*/  MUFU.TANH R13, R13 ;  /* 0x0000000d000d7308 */ /* 0x000e700000002400 */
[----:B------:R-:W1:Y:S08]  /*6460*/  MUFU.TANH R14, R14 ;  /* 0x0000000e000e7308 */ /* 0x000e700000002400 */
[----:B------:R-:W1:Y:S08]  /*6470*/  MUFU.TANH R43, R43 ;  /* 0x0000002b002b7308 */ /* 0x000e700000002400 */
[----:B------:R-:W1:Y:S08]  /*6480*/  MUFU.TANH R42, R42 ;  /* 0x0000002a002a7308 */ /* 0x000e700000002400 */
[----:B------:R-:W1:Y:S08]  /*6490*/  MUFU.TANH R20, R20 ;  /* 0x0000001400147308 */ /* 0x000e700000002400 */
[----:B------:R-:W1:Y:S08]  /*64a0*/  MUFU.TANH R22, R22 ;  /* 0x0000001600167308 */ /* 0x000e700000002400 */
[----:B------:R4:W1:Y:S02]  /*64b0*/  MUFU.TANH R25, R21 ;  /* 0x0000001500197308 */ /* 0x0008640000002400 */
[----:B----4-:R-:W-:Y:S01]  /*64c0*/  LOP3.LUT R21, R72, 0x200, RZ, 0xc0, !PT ;  /* 0x0000020048157812 */ /* 0x010fe200078ec0ff */
[----:B------:R-:W-:Y:S06]  /*64d0*/  BAR.SYNC.DEFER_BLOCKING 0x0 ;  /* 0x0000000000007b1d */ /* 0x000fec0000010000 */
[----:B-123--:R-:W-:Y:S05]  /*64e0*/  @!P0 BRA `(.L_x_3196) ;  /* 0x0000000c00908947 */ /* 0x00efea0003800000 */
        /* <DEDUP_REMOVED lines=13> */
.L_x_3198:
[----:B------:R-:W2:Y:S01]  /*65c0*/  LD.E R19, desc[UR4][R2.64+0x170] ;  /* 0x0001700402137980 */ /* 0x000ea2000c101900 */
[----:B------:R-:W-:Y:S02]  /*65d0*/  LEA R15, R38, 0xfffffe00, 0x8 ;  /* 0xfffffe00260f7811 */ /* 0x000fe400078e40ff */
[----:B------:R-:W-:Y:S02]  /*65e0*/  IABS R10, R68 ;  /* 0x00000044000a7213 */ /* 0x000fe40000000000 */
[----:B------:R-:W-:Y:S02]  /*65f0*/  IABS R8, R15 ;  /* 0x0000000f00087213 */ /* 0x000fe40000000000 */
[-C--:B--2---:R-:W-:Y:S02]  /*6600*/  IABS R11, R19.reuse ;  /* 0x00000013000b7213 */ /* 0x084fe40000000000 */
[-C--:B------:R-:W-:Y:S02]  /*6610*/  IABS R9, R19.reuse ;  /* 0x0000001300097213 */ /* 0x080fe40000000000 */
[----:B------:R-:W1:Y:S01]  /*6620*/  I2F.RP R26, R11 ;  /* 0x0000000b001a7306 */ /* 0x000e620000209400 */
[----:B------:R-:W-:-:S02]  /*6630*/  LOP3.LUT R15, R15, R19, RZ, 0x3c, !PT ;  /* 0x000000130f0f7212 */ /* 0x000fc400078e3cff */
[----:B------:R-:W-:Y:S01]  /*6640*/  IMAD.MOV R9, RZ, RZ, -R9 ;  /* 0x000000ffff097224 */ /* 0x000fe200078e0a09 */
[----:B------:R-:W-:Y:S02]  /*6650*/  LOP3.LUT R68, R68, R19, RZ, 0x3c, !PT ;  /* 0x0000001344447212 */ /* 0x000fe400078e3cff */
[----:B------:R-:W-:Y:S02]  /*6660*/  ISETP.GE.AND P0, PT, R15, RZ, PT ;  /* 0x000000ff0f00720c */ /* 0x000fe40003f06270 */
[----:B------:R-:W-:Y:S01]  /*6670*/  ISETP.GE.AND P2, PT, R68, RZ, PT ;  /* 0x000000ff4400720c */ /* 0x000fe20003f46270 */
[----:B-1----:R-:W1:Y:S02]  /*6680*/  MUFU.RCP R26, R26 ;  /* 0x0000001a001a7308 */ /* 0x002e640000001000 */
[----:B-1----:R-:W-:-:S06]  /*6690*/  VIADD R26, R26, 0xffffffe ;  /* 0x0ffffffe1a1a7836 */ /* 0x002fcc0000000000 */
[----:B------:R-:W1:Y:S02]  /*66a0*/  F2I.FTZ.U32.TRUNC.NTZ R27, R26 ;  /* 0x0000001a001b7305 */ /* 0x000e64000021f000 */
[----:B-1----:R-:W-:Y:S01]  /*66b0*/  IMAD.MOV R18, RZ, RZ, -R27 ;  /* 0x000000ffff127224 */ /* 0x002fe200078e0a1b */
[----:B------:R-:W-:-:S03]  /*66c0*/  MOV R26, RZ ;  /* 0x000000ff001a7202 */ /* 0x000fc60000000f00 */
[----:B------:R-:W-:-:S04]  /*66d0*/  IMAD R18, R18, R11, RZ ;  /* 0x0000000b12127224 */ /* 0x000fc800078e02ff */
[----:B------:R-:W-:Y:S02]  /*66e0*/  IMAD.HI.U32 R18, R27, R18, R26 ;  /* 0x000000121b127227 */ /* 0x000fe400078e001a */
[----:B------:R-:W2:Y:S04]  /*66f0*/  LD.E.64 R26, desc[UR4][R2.64+0x38] ;  /* 0x00003804021a7980 */ /* 0x000ea8000c101b00 */
[----:B------:R-:W-:-:S04]  /*6700*/  IMAD.HI.U32 R12, R18, R8, RZ ;  /* 0x00000008120c7227 */ /* 0x000fc800078e00ff */
[----:B------:R-:W-:Y:S02]  /*6710*/  IMAD R8, R12, R9, R8 ;  /* 0x000000090c087224 */ /* 0x000fe400078e0208 */
[----:B------:R-:W-:-:S03]  /*6720*/  IMAD.HI.U32 R18, R18, R10, RZ ;  /* 0x0000000a12127227 */ /* 0x000fc600078e00ff */
[----:B------:R-:W-:Y:S01]  /*6730*/  ISETP.GT.U32.AND P1, PT, R11, R8, PT ;  /* 0x000000080b00720c */ /* 0x000fe20003f24070 */
[----:B------:R-:W-:Y:S01]  /*6740*/  IMAD R9, R18, R9, R10 ;  /* 0x0000000912097224 */ /* 0x000fe200078e020a */
[----:B------:R-:W-:-:S04]  /*6750*/  LOP3.LUT R10, RZ, R19, RZ, 0x33, !PT ;  /* 0x00000013ff0a7212 */ /* 0x000fc800078e33ff */
[----:B------:R-:W-:-:S07]  /*6760*/  ISETP.GT.U32.AND P3, PT, R11, R9, PT ;  /* 0x000000090b00720c */ /* 0x000fce0003f64070 */
[----:B------:R-:W-:Y:S02]  /*6770*/  @!P1 IMAD.IADD R8, R8, 0x1, -R11 ;  /* 0x0000000108089824 */ /* 0x000fe400078e0a0b */
[----:B------:R-:W-:Y:S01]  /*6780*/  @!P1 VIADD R12, R12, 0x1 ;  /* 0x000000010c0c9836 */ /* 0x000fe20000000000 */
[----:B------:R-:W-:Y:S02]  /*6790*/  ISETP.NE.AND P1, PT, R19, RZ, PT ;  /* 0x000000ff1300720c */ /* 0x000fe40003f25270 */
[-C--:B------:R-:W-:Y:S01]  /*67a0*/  ISETP.GE.U32.AND P4, PT, R8, R11.reuse, PT ;  /* 0x0000000b0800720c */ /* 0x080fe20003f86070 */
[----:B------:R-:W-:Y:S01]  /*67b0*/  @!P3 VIADD R18, R18, 0x1 ;  /* 0x000000011212b836 */ /* 0x000fe20000000000 */
[----:B------:R-:W-:-:S04]  /*67c0*/  @!P3 IADD3 R9, PT, PT, R9, -R11, RZ ;  /* 0x8000000b0909b210 */ /* 0x000fc80007ffe0ff */
[----:B------:R-:W-:-:S07]  /*67d0*/  ISETP.GE.U32.AND P5, PT, R9, R11, PT ;  /* 0x0000000b0900720c */ /* 0x000fce0003fa6070 */
[----:B------:R-:W-:-:S04]  /*67e0*/  @P4 IADD3 R12, PT, PT, R12, 0x1, RZ ;  /* 0x000000010c0c4810 */ /* 0x000fc80007ffe0ff */
[----:B------:R-:W-:Y:S02]  /*67f0*/  MOV R11, R12 ;  /* 0x0000000c000b7202 */ /* 0x000fe40000000f00 */
[----:B------:R-:W-:-:S03]  /*6800*/  @P5 VIADD R18, R18, 0x1 ;  /* 0x0000000112125836 */ /* 0x000fc60000000000 */
        /* <DEDUP_REMOVED lines=24> */
.L_x_3199:
[----:B------:R-:W-:Y:S05]  /*6990*/  BSYNC.RECONVERGENT B0 ;  /* 0x0000000000007941 */ /* 0x000fea0003800200 */
.L_x_3197:
[CC--:B------:R-:W-:Y:S01]  /*69a0*/  ISETP.GE.AND P0, PT, R217.reuse, R241.reuse, PT ;  /* 0x000000f1d900720c */ /* 0x0c0fe20003f06270 */
[----:B------:R-:W-:Y:S01]  /*69b0*/  BSSY.RECONVERGENT B0, `(.L_x_3200) ;  /* 0x0000096000007945 */ /* 0x000fe20003800200 */
[C---:B------:R-:W-:Y:S02]  /*69c0*/  SHF.L.U32 R9, R224.reuse, 0x5, RZ ;  /* 0x00000005e0097819 */ /* 0x040fe400000006ff */
[----:B------:R-:W-:Y:S02]  /*69d0*/  ISETP.GE.AND P1, PT, R217, R241, PT ;  /* 0x000000f1d900720c */ /* 0x000fe40003f26270 */
[----:B------:R-:W-:Y:S02]  /*69e0*/  IADD3 R18, P3, PT, R9, R235, RZ ;  /* 0x000000eb09127210 */ /* 0x000fe40007f7e0ff */
[----:B------:R-:W-:-:S05]  /*69f0*/  SHF.L.U64.HI R8, R224, 0x5, R225 ;  /* 0x00000005e0087819 */ /* 0x000fca00000102e1 */
[----:B------:R-:W-:Y:S01]  /*6a00*/  IMAD.X R19, R8, 0x1, R234, P3 ;  /* 0x0000000108137824 */ /* 0x000fe200018e06ea */
[----:B------:R-:W-:Y:S01]  /*6a10*/  @!P0 IADD3 R10, P2, PT, R18, R9, RZ ;  /* 0x00000009120a8210 */ /* 0x000fe20007f5e0ff */
[--C-:B------:R-:W-:Y:S02]  /*6a20*/  @!P0 IMAD.MOV.U32 R50, RZ, RZ, R18.reuse ;  /* 0x000000ffff328224 */ /* 0x100fe400078e0012 */
[----:B------:R-:W-:Y:S01]  /*6a30*/  @!P1 IMAD.MOV.U32 R26, RZ, RZ, R235 ;  /* 0x000000ffff1a9224 */ /* 0x000fe200078e00eb */
[----:B------:R-:W-:Y:S01]  /*6a40*/  @!P1 MOV R27, R234 ;  /* 0x000000ea001b9202 */ /* 0x000fe20000000f00 */
[----:B------:R-:W-:Y:S01]  /*6a50*/  @!P0 IMAD R48, R225, 0x60, RZ ;  /* 0x00000060e1308824 */ /* 0x000fe200078e02ff */
[-C--:B------:R-:W-:Y:S01]  /*6a60*/  @!P0 MOV R51, R19.reuse ;  /* 0x0000001300338202 */ /* 0x080fe20000000f00 */
[--C-:B------:R-:W-:Y:S01]  /*6a70*/  @!P0 IMAD.MOV.U32 R28, RZ, RZ, R18.reuse ;  /* 0x000000ffff1c8224 */ /* 0x100fe200078e0012 */
[----:B------:R-:W-:Y:S01]  /*6a80*/  @!P0 IADD3.X R11, PT, PT, R19, R8, RZ, P2, !PT ;  /* 0x00000008130b8210 */ /* 0x000fe200017fe4ff */
[----:B------:R-:W-:Y:S01]  /*6a90*/  @!P0 IMAD.MOV.U32 R8, RZ, RZ, R18 ;  /* 0x000000ffff088224 */ /* 0x000fe200078e0012 */
[-C--:B------:R-:W-:Y:S01]  /*6aa0*/  @!P0 MOV R9, R19.reuse ;  /* 0x0000001300098202 */ /* 0x080fe20000000f00 */
[----:B------:R-:W-:Y:S01]  /*6ab0*/  @!PT LDS RZ, [RZ] ;  /* 0x00000000fffff984 */ /* 0x000fe20000000800 */
[----:B------:R-:W-:Y:S01]  /*6ac0*/  @!PT LDS RZ, [RZ] ;  /* 0x00000000fffff984 */ /* 0x000fe20000000800 */
[----:B------:R-:W-:Y:S01]  /*6ad0*/  @!PT LDS RZ, [RZ] ;  /* 0x00000000fffff984 */ /* 0x000fe20000000800 */
[----:B------:R1:W-:Y:S01]  /*6ae0*/  @!P1 LDGSTS.E.BYPASS.LTC128B.128 [R242+0x2000], desc[UR4][R26.64] ;  /* 0x020000001af29fae */ /* 0x0003e2000b981a04 */
[-C--:B------:R-:W-:Y:S01]  /*6af0*/  @!P0 MOV R29, R19.reuse ;  /* 0x00000013001d8202 */ /* 0x080fe20000000f00 */
[C---:B------:R-:W-:Y:S01]  /*6b00*/  @!P0 IMAD.WIDE.U32 R50, R224.reuse, 0x60, R50 ;  /* 0x00000060e0328825 */ /* 0x040fe200078e0032 */
[C---:B------:R-:W-:Y:S01]  /*6b10*/  @!P0 LEA R54, P2, R224.reuse, R18, 0x6 ;  /* 0x00000012e0368211 */ /* 0x040fe200078430ff */
[----:B------:R2:W-:Y:S02]  /*6b20*/  @P1 STS.128 [R242+0x2000], RZ ;  /* 0x002000fff2001388 */ /* 0x0005e40000000c00 */
[----:B------:R-:W-:Y:S01]  /*6b30*/  @!P0 IMAD R30, R225, 0x120, RZ ;  /* 0x00000120e11e8824 */ /* 0x000fe200078e02ff */
[C---:B------:R-:W-:Y:S01]  /*6b40*/  @!P0 LEA.HI.X R55, R224.reuse, R19, R225, 0x6, P2 ;  /* 0x00000013e0378211 */ /* 0x040fe200010f34e1 */
[----:B------:R2:W-:Y:S01]  /*6b50*/  @P0 STS.128 [R242+0x2800], RZ ;  /* 0x002800fff2000388 */ /* 0x0005e20000000c00 */
[----:B------:R-:W-:-:S03]  /*6b60*/  @!P0 IMAD.WIDE.U32 R8, R224, 0x120, R8 ;  /* 0x00000120e0088825 */ /* 0x000fc600078e0008 */
[----:B------:R-:W-:Y:S01]  /*6b70*/  @!PT LDS RZ, [RZ] ;  /* 0x00000000fffff984 */ /* 0x000fe20000000800 */
[----:B------:R-:W-:Y:S01]  /*6b80*/  @!PT LDS RZ, [RZ] ;  /* 0x00000000fffff984 */ /* 0x000fe20000000800 */
[----:B------:R-:W-:Y:S01]  /*6b90*/  @!PT LDS RZ, [RZ] ;  /* 0x00000000fffff984 */ /* 0x000fe20000000800 */
[----:B------:R-:W-:Y:S01]  /*6ba0*/  @!P0 LDGSTS.E.BYPASS.LTC128B.128 [R242+0x2800], desc[UR4][R18.64] ;  /* 0x0280000012f28fae */ /* 0x000fe2000b981a04 */
[C---:B------:R-:W-:Y:S01]  /*6bb0*/  @!P0 IMAD R46, R225.reuse, 0xa0, RZ ;  /* 0x000000a0e12e8824 */ /* 0x040fe200078e02ff */
[----:B------:R-:W-:Y:S01]  /*6bc0*/  @!P0 IADD3 R31, PT, PT, R30, R9, RZ ;  /* 0x000000091e1f8210 */ /* 0x000fe20007ffe0ff */
[----:B------:R-:W-:Y:S01]  /*6bd0*/  @!P0 IMAD.WIDE.U32 R28, R224, 0xa0, R28 ;  /* 0x000000a0e01c8825 */ /* 0x000fe200078e001c */
[----:B------:R2:W-:Y:S03]  /*6be0*/  @P0 STS.128 [R242+0x3000], RZ ;  /* 0x003000fff2000388 */ /* 0x0005e60000000c00 */
[----:B------:R-:W-:Y:S01]  /*6bf0*/  @!P0 IMAD.IADD R49, R48, 0x1, R51 ;  /* 0x0000000130318824 */ /* 0x000fe200078e0233 */
[----:B------:R-:W-:Y:S01]  /*6c00*/  @!PT LDS RZ, [RZ] ;  /* 0x00000000fffff984 */ /* 0x000fe20000000800 */
[----:B------:R-:W-:Y:S01]  /*6c10*/  @!PT LDS RZ, [RZ] ;  /* 0x00000000fffff984 */ /* 0x000fe20000000800 */
[----:B------:R-:W-:Y:S01]  /*6c20*/  @!PT LDS RZ, [RZ] ;  /* 0x00000000fffff984 */ /* 0x000fe20000000800 */
[----:B------:R3:W-:Y:S01]  /*6c30*/  @!P0 LDGSTS.E.BYPASS.LTC128B.128 [R242+0x3000], desc[UR4][R10.64] ;  /* 0x030000000af28fae */ /* 0x0007e2000b981a04 */
[----:B------:R-:W-:Y:S01]  /*6c40*/  @!P0 MOV R48, R50 ;  /* 0x0000003200308202 */ /* 0x000fe20000000f00 */
[C---:B------:R-:W-:Y:S01]  /*6c50*/  @!P0 IMAD R34, R225.reuse, 0xc0, RZ ;  /* 0x000000c0e1228824 */ /* 0x040fe200078e02ff */
[----:B------:R-:W-:Y:S01]  /*6c60*/  @!P0 MOV R51, R19 ;  /* 0x0000001300338202 */ /* 0x000fe20000000f00 */
[----:B------:R-:W-:Y:S01]  /*6c70*/  @!P0 IMAD.MOV.U32 R50, RZ, RZ, R18 ;  /* 0x000000ffff328224 */ /* 0x000fe200078e0012 */
[----:B------:R-:W-:Y:S01]  /*6c80*/  @!P0 IADD3 R47, PT, PT, R46, R29, RZ ;  /* 0x0000001d2e2f8210 */ /* 0x000fe20007ffe0ff */
[----:B------:R-:W-:Y:S01]  /*6c90*/  @!P0 IMAD.MOV.U32 R30, RZ, RZ, R8 ;  /* 0x000000ffff1e8224 */ /* 0x000fe200078e0008 */
[-C--:B-1----:R-:W-:Y:S01]  /*6ca0*/  @!P0 MOV R27, R19.reuse ;  /* 0x00000013001b8202 */ /* 0x082fe20000000f00 */
[----:B------:R-:W-:Y:S01]  /*6cb0*/  @!P0 IMAD.MOV.U32 R26, RZ, RZ, R18 ;  /* 0x000000ffff1a8224 */ /* 0x000fe200078e0012 */
[----:B------:R-:W-:Y:S01]  /*6cc0*/  @!P0 MOV R29, R19 ;  /* 0x00000013001d8202 */ /* 0x000fe20000000f00 */
[----:B------:R-:W-:Y:S01]  /*6cd0*/  @!P0 IMAD.MOV.U32 R46, RZ, RZ, R28 ;  /* 0x000000ffff2e8224 */ /* 0x000fe200078e001c */
[----:B------:R-:W-:Y:S01]  /*6ce0*/  @!P0 MOV R28, R18 ;  /* 0x00000012001c8202 */ /* 0x000fe20000000f00 */
[----:B------:R-:W-:Y:S01]  /*6cf0*/  @!P0 IMAD.WIDE.U32 R26, R224, 0xc0, R26 ;  /* 0x000000c0e01a8825 */ /* 0x000fe200078e001a */
[----:B------:R2:W-:Y:S03]  /*6d00*/  @P0 STS.128 [R242+0x3800], RZ ;  /* 0x003800fff2000388 */ /* 0x0005e60000000c00 */
[C---:B------:R-:W-:Y:S01]  /*6d10*/  @!P0 IMAD R8, R225.reuse, 0x1a0, RZ ;  /* 0x000001a0e1088824 */ /* 0x040fe200078e02ff */
[----:B------:R-:W-:Y:S01]  /*6d20*/  @!P0 IADD3 R35, PT, PT, R34, R27, RZ ;  /* 0x0000001b22238210 */ /* 0x000fe20007ffe0ff */
[----:B------:R-:W-:Y:S01]  /*6d30*/  @!P0 IMAD.WIDE.U32 R50, R224, 0x1a0, R50 ;  /* 0x000001a0e0328825 */ /* 0x000fe200078e0032 */
[----:B------:R-:W-:Y:S01]  /*6d40*/  @!P0 MOV R34, R26 ;  /* 0x0000001a00228202 */ /* 0x000fe20000000f00 */
[----:B------:R-:W-:Y:S01]  /*6d50*/  @!PT LDS RZ, [RZ] ;  /* 0x00000000fffff984 */ /* 0x000fe20000000800 */
[----:B------:R-:W-:Y:S01]  /*6d60*/  @!PT LDS RZ, [RZ] ;  /* 0x00000000fffff984 */ /* 0x000fe20000000800 */
[----:B------:R-:W-:Y:S01]  /*6d70*/  @!PT LDS RZ, [RZ] ;  /* 0x00000000fffff984 */ /* 0x000fe20000000800 */
[----:B------:R2:W-:Y:S01]  /*6d80*/  @!P0 LDGSTS.E.BYPASS.LTC128B.128 [R242+0x3800], desc[UR4][R54.64] ;  /* 0x0380000036f28fae */ /* 0x0005e2000b981a04 */
[----:B------:R-:W-:Y:S01]  /*6d90*/  @!P0 MOV R27, R19 ;  /* 0x00000013001b8202 */ /* 0x000fe20000000f00 */
[C---:B------:R-:W-:Y:S01]  /*6da0*/  @!P0 IMAD R32, R225.reuse, 0xe0, RZ ;  /* 0x000000e0e1208824 */ /* 0x040fe200078e02ff */
[----:B------:R-:W-:Y:S01]  /*6db0*/  @!P0 IADD3 R51, PT, PT, R8, R51, RZ ;  /* 0x0000003308338210 */ /* 0x000fe20007ffe0ff */
[--C-:B------:R-:W-:Y:S01]  /*6dc0*/  @!P0 IMAD.MOV.U32 R26, RZ, RZ, R18.reuse ;  /* 0x000000ffff1a8224 */ /* 0x100fe200078e0012 */
[C---:B------:R-:W-:Y:S01]  /*6dd0*/  @!P0 LEA R8, P1, R224.reuse, R18, 0x7 ;  /* 0x00000012e0088211 */ /* 0x040fe200078238ff */
[----:B------:R-:W-:Y:S01]  /*6de0*/  @!P0 IMAD R9, R225, 0x180, RZ ;  /* 0x00000180e1098824 */ /* 0x000fe200078e02ff */
[----:B---3--:R-:W-:Y:S01]  /*6df0*/  @!P0 MOV R11, R19 ;  /* 0x00000013000b8202 */ /* 0x008fe20000000f00 */
[--C-:B------:R-:W-:Y:S01]  /*6e00*/  @!P0 IMAD.MOV.U32 R10, RZ, RZ, R18.reuse ;  /* 0x000000ffff0a8224 */ /* 0x100fe200078e0012 */
        /* <DEDUP_REMOVED lines=8> */
[----:B------:R-:W-:Y:S01]  /*6e90*/  @!P0 IMAD.IADD R33, R32, 0x1, R11 ;  /* 0x0000000120218824 */ /* 0x000fe200078e020b */
[----:B------:R-:W-:Y:S01]  /*6ea0*/  @!P0 MOV R32, R10 ;  /* 0x0000000a00208202 */ /* 0x000fe20000000f00 */
[----:B------:R-:W-:Y:S02]  /*6eb0*/  @!P0 IMAD R11, R225, 0x140, RZ ;  /* 0x00000140e10b8824 */ /* 0x000fe400078e02ff */
        /* <DEDUP_REMOVED lines=69> */
.L_x_3201:
[----:B------:R-:W-:Y:S05]  /*7310*/  BSYNC.RECONVERGENT B0 ;  /* 0x0000000000007941 */ /* 0x000fea0003800200 */
.L_x_3200:
[----:B------:R-:W0:Y:S02]  /*7320*/  LDGDEPBAR ;  /* 0x00000000000079af */ /* 0x000e240000000000 */
.L_x_3196:
[----:B------:R-:W-:Y:S05]  /*7330*/  BSYNC.RECONVERGENT B1 ;  /* 0x0000000000017941 */ /* 0x000fea0003800200 */
.L_x_3195:
[----:B------:R-:W-:Y:S02]  /*7340*/  IMAD.SHL.U32 R69, R166, 0x2, RZ ;  /* 0x00000002a6457824 */ /* 0x000fe400078e00ff */
[----:B------:R-:W-:-:S03]  /*7350*/  IMAD.MOV.U32 R122, RZ, RZ, R169 ;  /* 0x000000ffff7a7224 */ /* 0x000fc600078e00a9 */
[----:B------:R-:W-:-:S05]  /*7360*/  LOP3.LUT R68, R69, 0x6, RZ, 0xc0, !PT ;  /* 0x0000000645447812 */ /* 0x000fca00078ec0ff */
[----:B------:R-:W-:-:S04]  /*7370*/  IMAD R121, R37, 0x100, R68 ;  /* 0x0000010025797824 */ /* 0x000fc800078e0244 */
[C---:B-12---:R-:W-:Y:S01]  /*7380*/  VIADD R8, R121.reuse, 0x1 ;  /* 0x0000000179087836 */ /* 0x046fe20000000000 */
[CC--:B------:R-:W-:Y:S01]  /*7390*/  ISETP.GE.AND P4, PT, R121.reuse, R232.reuse, PT ;  /* 0x000000e87900720c */ /* 0x0c0fe20003f86270 */
[C---:B------:R-:W-:Y:S01]  /*73a0*/  VIADD R11, R121.reuse, 0x8 ;  /* 0x00000008790b7836 */ /* 0x040fe20000000000 */
[CC--:B------:R-:W-:Y:S01]  /*73b0*/  ISETP.GE.AND P5, PT, R121.reuse, R231.reuse, PT ;  /* 0x000000e77900720c */ /* 0x0c0fe20003fa6270 */
[C---:B------:R-:W-:Y:S01]  /*73c0*/  VIADD R53, R121.reuse, 0x9 ;  /* 0x0000000979357836 */ /* 0x040fe20000000000 */
[CC--:B------:R-:W-:Y:S01]  /*73d0*/  ISETP.GE.AND P2, PT, R8.reuse, R232.reuse, PT ;  /* 0x000000e80800720c */ /* 0x0c0fe20003f46270 */
[C---:B------:R-:W-:Y:S01]  /*73e0*/  VIADD R9, R121.reuse, 0x11 ;  /* 0x0000001179097836 */ /* 0x040fe20000000000 */
[-C--:B------:R-:W-:Y:S01]  /*73f0*/  ISETP.GE.AND P1, PT, R8, R231.reuse, PT ;  /* 0x000000e70800720c */ /* 0x080fe20003f26270 */
[----:B------:R-:W-:Y:S01]  /*7400*/  VIADD R10, R121, 0x10 ;  /* 0x00000010790a7836 */ /* 0x000fe20000000000 */
[----:B------:R-:W-:Y:S01]  /*7410*/  FSEL R15, R119, -INF , P2 ;  /* 0xff800000770f7808 */ /* 0x000fe20001000000 */
[----:B------:R-:W-:Y:S01]  /*7420*/  VIADD R221, R121, 0x20 ;  /* 0x0000002079dd7836 */ /* 0x000fe20000000000 */
[-C--:B------:R-:W-:Y:S01]  /*7430*/  ISETP.GE.AND P2, PT, R11, R232.reuse, PT ;  /* 0x000000e80b00720c */ /* 0x080fe20003f46270 */
[----:B------:R-:W-:Y:S01]  /*7440*/  VIADD R220, R121, 0x21 ;  /* 0x0000002179dc7836 */ /* 0x000fe20000000000 */
[----:B------:R-:W-:Y:S01]  /*7450*/  FSEL R15, R15, -INF , !P1 ;  /* 0xff8000000f0f7808 */ /* 0x000fe20004800000 */
[----:B------:R-:W-:Y:S01]  /*7460*/  VIADD R219, R121, 0x28 ;  /* 0x0000002879db7836 */ /* 0x000fe20000000000 */
        /* <DEDUP_REMOVED lines=8> */
[----:B------:R-:W-:Y:S01]  /*74f0*/  FSEL R18, R117, -INF , P1 ;  /* 0xff80000075127808 */ /* 0x000fe20000800000 */
[----:B------:R-:W-:Y:S01]  /*7500*/  VIADD R201, R121, 0x39 ;  /* 0x0000003979c97836 */ /* 0x000fe20000000000 */
[----:B------:R-:W-:Y:S01]  /*7510*/  FSEL R19, R19, -INF , !P5 ;  /* 0xff80000013137808 */ /* 0x000fe20006800000 */
[----:B------:R-:W-:Y:S01]  /*7520*/  VIADD R200, R121, 0x40 ;  /* 0x0000004079c87836 */ /* 0x000fe20000000000 */
[-C--:B------:R-:W-:Y:S01]  /*7530*/  ISETP.GE.AND P5, PT, R11, R231.reuse, PT ;  /* 0x000000e70b00720c */ /* 0x080fe20003fa6270 */
[C---:B------:R-:W-:Y:S01]  /*7540*/  VIADD R199, R121.reuse, 0x41 ;  /* 0x0000004179c77836 */ /* 0x040fe20000000000 */
[----:B------:R-:W-:Y:S01]  /*7550*/  FSEL R18, R18, -INF , !P2 ;  /* 0xff80000012127808 */ /* 0x000fe20005000000 */
[----:B------:R-:W-:Y:S01]  /*7560*/  VIADD R195, R121, 0x48 ;  /* 0x0000004879c37836 */ /* 0x000fe20000000000 */
[-C--:B------:R-:W-:Y:S01]  /*7570*/  ISETP.GE.AND P2, PT, R9, R232.reuse, PT ;  /* 0x000000e80900720c */ /* 0x080fe20003f46270 */
        /* <DEDUP_REMOVED lines=9> */
[----:B------:R-:W-:Y:S01]  /*7610*/  FSEL R11, R116, -INF , P1 ;  /* 0xff800000740b7808 */ /* 0x000fe20000800000 */
[----:B------:R-:W-:Y:S01]  /*7620*/  VIADD R116, R121, 0x19 ;  /* 0x0000001979747836 */ /* 0x000fe20000000000 */
[----:B------:R-:W-:Y:S01]  /*7630*/  ISETP.GE.AND P1, PT, R9, R231, PT ;  /* 0x000000e70900720c */ /* 0x000fe20003f26270 */
[----:B------:R-:W-:Y:S01]  /*7640*/  VIADD R55, R121, 0x59 ;  /* 0x0000005979377836 */ /* 0x000fe20000000000 */
[-C--:B------:R-:W-:Y:S01]  /*7650*/  ISETP.GE.AND P2, PT, R115, R232.reuse, PT ;  /* 0x000000e87300720c */ /* 0x080fe20003f46270 */
[C---:B------:R-:W-:Y:S01]  /*7660*/  VIADD R52, R121.reuse, 0x60 ;  /* 0x0000006079347836 */ /* 0x040fe20000000000 */
[----:B------:R-:W-:Y:S01]  /*7670*/  FSEL R10, R10, -INF , !P1 ;  /* 0xff8000000a0a7808 */ /* 0x000fe20004800000 */
[C---:B------:R-:W-:Y:S01]  /*7680*/  VIADD R50, R121.reuse, 0x61 ;  /* 0x0000006179327836 */ /* 0x040fe20000000000 */
[----:B------:R-:W-:Y:S01]  /*7690*/  ISETP.GE.AND P1, PT, R116, R232, PT ;  /* 0x000000e87400720c */ /* 0x000fe20003f26270 */
[C---:B------:R-:W-:Y:S01]  /*76a0*/  VIADD R48, R121.reuse, 0x68 ;  /* 0x0000006879307836 */ /* 0x040fe20000000000 */
[C---:B------:R-:W-:Y:S01]  /*76b0*/  ISETP.GE.AND P0, PT, R8.reuse, R230, PT ;  /* 0x000000e60800720c */ /* 0x040fe20003f06270 */
[C---:B------:R-:W-:Y:S01]  /*76c0*/  VIADD R46, R121.reuse, 0x69 ;  /* 0x00000069792e7836 */ /* 0x040fe20000000000 */
[----:B------:R-:W-:Y:S01]  /*76d0*/  ISETP.GE.AND P3, PT, R8, R229, PT ;  /* 0x000000e50800720c */ /* 0x000fe20003f66270 */
        /* <DEDUP_REMOVED lines=44> */
[----:B------:R-:W-:Y:S01]  /*79a0*/  IMAD R113, R37, 0x100, R68 ;  /* 0x0000010025717824 */ /* 0x000fe200078e0244 */
[----:B------:R-:W-:Y:S01]  /*79b0*/  FSEL R250, R107, -INF , !P1 ;  /* 0xff8000006bfa7808 */ /* 0x000fe20004800000 */
[----:B------:R-:W-:Y:S01]  /*79c0*/  VIADD R107, R121, 0xc1 ;  /* 0x000000c1796b7836 */ /* 0x000fe20000000000 */
[----:B------:R-:W-:Y:S01]  /*79d0*/  ISETP.GE.AND P1, PT, R201, R232, PT ;  /* 0x000000e8c900720c */ /* 0x000fe20003f26270 */
[----:B------:R-:W-:Y:S01]  /*79e0*/  VIADD R114, R114, 0x8 ;  /* 0x0000000872727836 */ /* 0x000fe20000000000 */
[----:B------:R-:W-:Y:S01]  /*79f0*/  FSEL R106, R106, -INF , P2 ;  /* 0xff8000006a6a7808 */ /* 0x000fe20001000000 */
[----:B------:R-:W-:Y:S01]  /*7a00*/  VIADD R113, R113, 0x10 ;  /* 0x0000001071717836 */ /* 0x000fe20000000000 */
[----:B------:R-:W-:-:S02]  /*7a10*/  ISETP.GE.AND P2, PT, R201, R231, PT ;  /* 0x000000e7c900720c */ /* 0x000fc40003f46270 */
[----:B------:R-:W-:Y:S02]  /*7a20*/  FSEL R105, R105, -INF , P1 ;  /* 0xff80000069697808 */ /* 0x000fe40000800000 */
[-C--:B------:R-:W-:Y:S02]  /*7a30*/  ISETP.GE.AND P1, PT, R200, R232.reuse, PT ;  /* 0x000000e8c800720c */ /* 0x080fe40003f26270 */
[----:B------:R-:W-:Y:S01]  /*7a40*/  FSEL R240, R105, -INF , !P2 ;  /* 0xff80000069f07808 */ /* 0x000fe20005000000 */
[----:B------:R-:W-:Y:S01]  /*7a50*/  VIADD R105, R121, 0xb9 ;  /* 0x000000b979697836 */ /* 0x000fe20000000000 */
[C---:B------:R-:W-:Y:S02]  /*7a60*/  ISETP.GE.AND P2, PT, R199.reuse, R232, PT ;  /* 0x000000e8c700720c */ /* 0x040fe40003f46270 */
[----:B------:R-:W-:Y:S02]  /*7a70*/  FSEL R104, R104, -INF , P1 ;  /* 0xff80000068687808 */ /* 0x000fe40000800000 */
[----:B------:R-:W-:-:S02]  /*7a80*/  ISETP.GE.AND P1, PT, R199, R231, PT ;  /* 0x000000e7c700720c */ /* 0x000fc40003f26270 */
[----:B------:R-:W-:Y:S02]  /*7a90*/  FSEL R103, R103, -INF , P2 ;  /* 0xff80000067677808 */ /* 0x000fe40001000000 */
[-C--:B------:R-:W-:Y:S02]  /*7aa0*/  ISETP.GE.AND P2, PT, R195, R232.reuse, PT ;  /* 0x000000e8c300720c */ /* 0x080fe40003f46270 */
[----:B------:R-:W-:Y:S01]  /*7ab0*/  FSEL R212, R103, -INF , !P1 ;  /* 0xff80000067d47808 */ /* 0x000fe20004800000 */
[----:B------:R-:W-:Y:S01]  /*7ac0*/  VIADD R103, R121, 0xb1 ;  /* 0x000000b179677836 */ /* 0x000fe20000000000 */
[----:B------:R-:W-:Y:S02]  /*7ad0*/  ISETP.GE.AND P1, PT, R194, R232, PT ;  /* 0x000000e8c200720c */ /* 0x000fe40003f26270 */
[----:B------:R-:W-:Y:S02]  /*7ae0*/  FSEL R102, R102, -INF , P2 ;  /* 0xff80000066667808 */ /* 0x000fe40001000000 */
        /* <DEDUP_REMOVED lines=10> */
[----:B------:R-:W-:Y:S02]  /*7b90*/  FSEL R172, R126, -INF , !P1 ;  /* 0xff8000007eac7808 */ /* 0x000fe40004800000 */
[----:B------:R-:W-:Y:S02]  /*7ba0*/  ISETP.GE.AND P1, PT, R55, R232, PT ;  /* 0x000000e83700720c */ /* 0x000fe40003f26270 */
[----:B------:R-:W-:Y:S02]  /*7bb0*/  FSEL R11, R11, -INF , !P5 ;  /* 0xff8000000b0b7808 */ /* 0x000fe40006800000 */
[----:B------:R-:W-:-:S02]  /*7bc0*/  ISETP.GE.AND P5, PT, R115, R231, PT ;  /* 0x000000e77300720c */ /* 0x000fc40003fa6270 */
[----:B------:R-:W-:Y:S02]  /*7bd0*/  FSEL R127, R127, -INF , P2 ;  /* 0xff8000007f7f7808 */ /* 0x000fe40001000000 */
[-C--:B------:R-:W-:Y:S02]  /*7be0*/  ISETP.GE.AND P2, PT, R55, R231.reuse, PT ;  /* 0x000000e73700720c */ /* 0x080fe40003f46270 */
[----:B------:R-:W-:Y:S02]  /*7bf0*/  FSEL R128, R128, -INF , P1 ;  /* 0xff80000080807808 */ /* 0x000fe40000800000 */
[----:B------:R-:W-:Y:S02]  /*7c00*/  FSEL R9, R9, -INF , !P5 ;  /* 0xff80000009097808 */ /* 0x000fe40006800000 */
[----:B------:R-:W-:Y:S02]  /*7c10*/  ISETP.GE.AND P5, PT, R221, R231, PT ;  /* 0x000000e7dd00720c */ /* 0x000fe40003fa6270 */
[----:B------:R-:W-:-:S02]  /*7c20*/  ISETP.GE.AND P1, PT, R52, R232, PT ;  /* 0x000000e83400720c */ /* 0x000fc40003f26270 */
[----:B------:R-:W-:Y:S02]  /*7c30*/  FSEL R170, R128, -INF , !P2 ;  /* 0xff80000080aa7808 */ /* 0x000fe40005000000 */
[----:B------:R-:W-:Y:S02]  /*7c40*/  ISETP.GE.AND P2, PT, R50, R232, PT ;  /* 0x000000e83200720c */ /* 0x000fe40003f46270 */
[----:B------:R-:W-:Y:S02]  /*7c50*/  FSEL R57, R57, -INF , !P5 ;  /* 0xff80000039397808 */ /* 0x000fe40006800000 */
[----:B------:R-:W-:Y:S02]  /*7c60*/  FSEL R130, R130, -INF , P1 ;  /* 0xff80000082827808 */ /* 0x000fe40000800000 */
[-C--:B------:R-:W-:Y:S02]  /*7c70*/  ISETP.GE.AND P5, PT, R219, R231.reuse, PT ;  /* 0x000000e7db00720c */ /* 0x080fe40003fa6270 */
[----:B------:R-:W-:-:S02]  /*7c80*/  ISETP.GE.AND P1, PT, R50, R231, PT ;  /* 0x000000e73200720c */ /* 0x000fc40003f26270 */
[----:B------:R-:W-:Y:S02]  /*7c90*/  FSEL R131, R131, -INF , P2 ;  /* 0xff80000083837808 */ /* 0x000fe40001000000 */
[----:B------:R-:W-:Y:S01]  /*7ca0*/  FSEL R118, R110, -INF , !P5 ;  /* 0xff8000006e767808 */ /* 0x000fe20006800000 */
[----:B------:R-:W-:Y:S01]  /*7cb0*/  VIADD R110, R121, 0xd0 ;  /* 0x000000d0796e7836 */ /* 0x000fe20000000000 */
[-C--:B------:R-:W-:Y:S02]  /*7cc0*/  ISETP.GE.AND P2, PT, R48, R232.reuse, PT ;  /* 0x000000e83000720c */ /* 0x080fe40003f46270 */
[----:B------:R-:W-:Y:S02]  /*7cd0*/  FSEL R183, R131, -INF , !P1 ;  /* 0xff80000083b77808 */ /* 0x000fe40004800000 */
[----:B------:R-:W-:Y:S02]  /*7ce0*/  ISETP.GE.AND P5, PT, R206, R231, PT ;  /* 0x000000e7ce00720c */ /* 0x000fe40003fa6270 */
[----:B------:R-:W-:-:S02]  /*7cf0*/  ISETP.GE.AND P1, PT, R46, R232, PT ;  /* 0x000000e82e00720c */ /* 0x000fc40003f26270 */
[----:B------:R-:W-:Y:S02]  /*7d00*/  FSEL R132, R132, -INF , P2 ;  /* 0xff80000084847808 */ /* 0x000fe40001000000 */
[----:B------:R-:W-:Y:S01]  /*7d10*/  FSEL R252, R108, -INF , !P5 ;  /* 0xff8000006cfc7808 */ /* 0x000fe20006800000 */
[----:B------:R-:W-:Y:S01]  /*7d20*/  VIADD R108, R121, 0xc8 ;  /* 0x000000c8796c7836 */ /* 0x000fe20000000000 */
[-C--:B------:R-:W-:Y:S02]  /*7d30*/  ISETP.GE.AND P2, PT, R46, R231.reuse, PT ;  /* 0x000000e72e00720c */ /* 0x080fe40003f46270 */
[----:B------:R-:W-:Y:S02]  /*7d40*/  FSEL R133, R133, -INF , P1 ;  /* 0xff80000085857808 */ /* 0x000fe40000800000 */
[----:B------:R-:W-:Y:S02]  /*7d50*/  ISETP.GE.AND P5, PT, R203, R231, PT ;  /* 0x000000e7cb00720c */ /* 0x000fe40003fa6270 */
[----:B------:R-:W-:-:S02]  /*7d60*/  ISETP.GE.AND P1, PT, R34, R232, PT ;  /* 0x000000e82200720c */ /* 0x000fc40003f26270 */
[----:B------:R-:W-:Y:S02]  /*7d70*/  FSEL R186, R133, -INF , !P2 ;  /* 0xff80000085ba7808 */ /* 0x000fe40005000000 */
[----:B------:R-:W-:Y:S01]  /*7d80*/  FSEL R245, R106, -INF , !P5 ;  /* 0xff8000006af57808 */ /* 0x000fe20006800000 */
[----:B------:R-:W-:Y:S01]  /*7d90*/  VIADD R106, R121, 0xc0 ;  /* 0x000000c0796a7836 */ /* 0x000fe20000000000 */
[----:B------:R-:W-:Y:S02]  /*7da0*/  ISETP.GE.AND P2, PT, R32, R232, PT ;  /* 0x000000e82000720c */ /* 0x000fe40003f46270 */
[-C--:B------:R-:W-:Y:S02]  /*7db0*/  ISETP.GE.AND P5, PT, R200, R231.reuse, PT ;  /* 0x000000e7c800720c */ /* 0x080fe40003fa6270 */
[----:B------:R-:W-:Y:S02]  /*7dc0*/  FSEL R134, R134, -INF , P1 ;  /* 0xff80000086867808 */ /* 0x000fe40000800000 */
[----:B------:R-:W-:-:S02]  /*7dd0*/  ISETP.GE.AND P1, PT, R32, R231, PT ;  /* 0x000000e72000720c */ /* 0x000fc40003f26270 */
[----:B------:R-:W-:Y:S02]  /*7de0*/  FSEL R135, R135, -INF , P2 ;  /* 0xff80000087877808 */ /* 0x000fe40001000000 */
[----:B------:R-:W-:Y:S01]  /*7df0*/  FSEL R213, R104, -INF , !P5 ;  /* 0xff80000068d57808 */ /* 0x000fe20006800000 */
[----:B------:R-:W-:Y:S01]  /*7e00*/  VIADD R104, R121, 0xb8 ;  /* 0x000000b879687836 */ /* 0x000fe20000000000 */
[----:B------:R-:W-:Y:S02]  /*7e10*/  ISETP.GE.AND P5, PT, R195, R231, PT ;  /* 0x000000e7c300720c */ /* 0x000fe40003fa6270 */
[-C--:B------:R-:W-:Y:S02]  /*7e20*/  ISETP.GE.AND P2, PT, R30, R232.reuse, PT ;  /* 0x000000e81e00720c */ /* 0x080fe40003f46270 */
[----:B------:R-:W-:Y:S02]  /*7e30*/  FSEL R198, R135, -INF , !P1 ;  /* 0xff80000087c67808 */ /* 0x000fe40004800000 */
[----:B------:R-:W-:-:S02]  /*7e40*/  ISETP.GE.AND P1, PT, R28, R232, PT ;  /* 0x000000e81c00720c */ /* 0x000fc40003f26270 */
[----:B------:R-:W-:Y:S01]  /*7e50*/  FSEL R211, R102, -INF , !P5 ;  /* 0xff80000066d37808 */ /* 0x000fe20006800000 */
[----:B------:R-:W-:Y:S01]  /*7e60*/  VIADD R102, R121, 0xb0 ;  /* 0x000000b079667836 */ /* 0x000fe20000000000 */
[-C--:B------:R-:W-:Y:S02]  /*7e70*/  ISETP.GE.AND P5, PT, R193, R231.reuse, PT ;  /* 0x000000e7c100720c */ /* 0x080fe40003fa6270 */
[----:B------:R-:W-:Y:S02]  /*7e80*/  FSEL R146, R146, -INF , P2 ;  /* 0xff80000092927808 */ /* 0x000fe40001000000 */
[-C--:B------:R-:W-:Y:S02]  /*7e90*/  ISETP.GE.AND P2, PT, R28, R231.reuse, PT ;  /* 0x000000e71c00720c */ /* 0x080fe40003f46270 */
[----:B------:R-:W-:Y:S02]  /*7ea0*/  FSEL R148, R148, -INF , P1 ;  /* 0xff80000094947808 */ /* 0x000fe40000800000 */
[----:B------:R-:W-:Y:S01]  /*7eb0*/  FSEL R173, R100, -INF , !P5 ;  /* 0xff80000064ad7808 */ /* 0x000fe20006800000 */
[----:B------:R-:W-:Y:S01]  /*7ec0*/  VIADD R100, R121, 0xa9 ;  /* 0x000000a979647836 */ /* 0x000fe20000000000 */
[----:B------:R-:W-:-:S02]  /*7ed0*/  ISETP.GE.AND P5, PT, R63, R231, PT ;  /* 0x000000e73f00720c */ /* 0x000fc40003fa6270 */
[-C--:B------:R-:W-:Y:S02]  /*7ee0*/  ISETP.GE.AND P1, PT, R26, R232.reuse, PT ;  /* 0x000000e81a00720c */ /* 0x080fe40003f26270 */
[----:B------:R-:W-:Y:S02]  /*7ef0*/  FSEL R196, R148, -INF , !P2 ;  /* 0xff80000094c47808 */ /* 0x000fe40005000000 */
[----:B------:R-:W-:Y:S02]  /*7f00*/  ISETP.GE.AND P2, PT, R27, R232, PT ;  /* 0x000000e81b00720c */ /* 0x000fe40003f46270 */
[----:B------:R-:W-:Y:S02]  /*7f10*/  FSEL R171, R127, -INF , !P5 ;  /* 0xff8000007fab7808 */ /* 0x000fe40006800000 */
[----:B------:R-:W-:Y:S02]  /*7f20*/  ISETP.GE.AND P5, PT, R52, R231, PT ;  /* 0x000000e73400720c */ /* 0x000fe40003fa6270 */
[----:B------:R-:W-:-:S02]  /*7f30*/  FSEL R149, R149, -INF , P1 ;  /* 0xff80000095957808 */ /* 0x000fc40000800000 */
[-C--:B------:R-:W-:Y:S02]  /*7f40*/  ISETP.GE.AND P1, PT, R27, R231.reuse, PT ;  /* 0x000000e71b00720c */ /* 0x080fe40003f26270 */
[----:B------:R-:W-:Y:S02]  /*7f50*/  FSEL R150, R150, -INF , P2 ;  /* 0xff80000096967808 */ /* 0x000fe40001000000 */
[----:B------:R-:W-:Y:S02]  /*7f60*/  FSEL R187, R130, -INF , !P5 ;  /* 0xff80000082bb7808 */ /* 0x000fe40006800000 */
[----:B------:R-:W-:Y:S02]  /*7f70*/  ISETP.GE.AND P5, PT, R48, R231, PT ;  /* 0x000000e73000720c */ /* 0x000fe40003fa6270 */
[----:B------:R-:W-:Y:S02]  /*7f80*/  ISETP.GE.AND P2, PT, R29, R232, PT ;  /* 0x000000e81d00720c */ /* 0x000fe40003f46270 */
[----:B------:R-:W-:-:S02]  /*7f90*/  FSEL R208, R150, -INF , !P1 ;  /* 0xff80000096d07808 */ /* 0x000fc40004800000 */
[----:B------:R-:W-:Y:S02]  /*7fa0*/  ISETP.GE.AND P1, PT, R31, R232, PT ;  /* 0x000000e81f00720c */ /* 0x000fe40003f26270 */
[----:B------:R-:W-:Y:S02]  /*7fb0*/  FSEL R182, R132, -INF , !P5 ;  /* 0xff80000084b67808 */ /* 0x000fe40006800000 */
[----:B------:R-:W-:Y:S02]  /*7fc0*/  FSEL R151, R151, -INF , P2 ;  /* 0xff80000097977808 */ /* 0x000fe40001000000 */
[-C--:B------:R-:W-:Y:S02]  /*7fd0*/  ISETP.GE.AND P5, PT, R34, R231.reuse, PT ;  /* 0x000000e72200720c */ /* 0x080fe40003fa6270 */
        /* <DEDUP_REMOVED lines=8> */
[----:B------:R-:W-:Y:S02]  /*8060*/  FSEL R197, R146, -INF , !P5 ;  /* 0xff80000092c57808 */ /* 0x000fe40006800000 */
[-C--:B------:R-:W-:Y:S02]  /*8070*/  ISETP.GE.AND P1, PT, R35, R231.reuse, PT ;  /* 0x000000e72300720c */ /* 0x080fe40003f26270 */
[----:B------:R-:W-:Y:S02]  /*8080*/  FSEL R160, R160, -INF , P2 ;  /* 0xff800000a0a07808 */ /* 0x000fe40001000000 */
[----:B------:R-:W-:Y:S02]  /*8090*/  ISETP.GE.AND P5, PT, R26, R231, PT ;  /* 0x000000e71a00720c */ /* 0x000fe40003fa6270 */
[----:B------:R-:W-:Y:S02]  /*80a0*/  ISETP.GE.AND P2, PT, R47, R232, PT ;  /* 0x000000e82f00720c */ /* 0x000fe40003f46270 */
[----:B------:R-:W-:-:S02]  /*80b0*/  FSEL R189, R160, -INF , !P1 ;  /* 0xff800000a0bd7808 */ /* 0x000fc40004800000 */
[----:B------:R-:W-:Y:S02]  /*80c0*/  FSEL R209, R149, -INF , !P5 ;  /* 0xff80000095d17808 */ /* 0x000fe40006800000 */
[----:B------:R-:W-:Y:S02]  /*80d0*/  ISETP.GE.AND P1, PT, R49, R232, PT ;  /* 0x000000e83100720c */ /* 0x000fe40003f26270 */
[-C--:B------:R-:W-:Y:S02]  /*80e0*/  ISETP.GE.AND P5, PT, R29, R231.reuse, PT ;  /* 0x000000e71d00720c */ /* 0x080fe40003fa6270 */
[----:B------:R-:W-:Y:S02]  /*80f0*/  FSEL R163, R163, -INF , P2 ;  /* 0xff800000a3a37808 */ /* 0x000fe40001000000 */
[----:B------:R-:W-:Y:S02]  /*8100*/  ISETP.GE.AND P2, PT, R49, R231, PT ;  /* 0x000000e73100720c */ /* 0x000fe40003f46270 */
[----:B------:R-:W-:-:S02]  /*8110*/  FSEL R164, R164, -INF , P1 ;  /* 0xff800000a4a47808 */ /* 0x000fc40000800000 */
[----:B------:R-:W-:Y:S02]  /*8120*/  FSEL R207, R151, -INF , !P5 ;  /* 0xff80000097cf7808 */ /* 0x000fe40006800000 */
[----:B------:R-:W-:Y:S02]  /*8130*/  ISETP.GE.AND P5, PT, R33, R231, PT ;  /* 0x000000e72100720c */ /* 0x000fe40003fa6270 */
[-C--:B------:R-:W-:Y:S02]  /*8140*/  ISETP.GE.AND P1, PT, R51, R232.reuse, PT ;  /* 0x000000e83300720c */ /* 0x080fe40003f26270 */
[----:B------:R-:W-:Y:S02]  /*8150*/  FSEL R184, R164, -INF , !P2 ;  /* 0xff800000a4b87808 */ /* 0x000fe40005000000 */
[----:B------:R-:W-:Y:S02]  /*8160*/  ISETP.GE.AND P2, PT, R54, R232, PT ;  /* 0x000000e83600720c */ /* 0x000fe40003f46270 */
[----:B------:R-:W-:-:S02]  /*8170*/  FSEL R192, R159, -INF , !P5 ;  /* 0xff8000009fc07808 */ /* 0x000fc40006800000 */
[-C--:B------:R-:W-:Y:S02]  /*8180*/  ISETP.GE.AND P5, PT, R47, R231.reuse, PT ;  /* 0x000000e72f00720c */ /* 0x080fe40003fa6270 */
[----:B------:R-:W-:Y:S02]  /*8190*/  FSEL R165, R165, -INF , P1 ;  /* 0xff800000a5a57808 */ /* 0x000fe40000800000 */
[-C--:B------:R-:W-:Y:S02]  /*81a0*/  ISETP.GE.AND P1, PT, R54, R231.reuse, PT ;  /* 0x000000e73600720c */ /* 0x080fe40003f26270 */
[----:B------:R-:W-:Y:S02]  /*81b0*/  FSEL R168, R168, -INF , P2 ;  /* 0xff800000a8a87808 */ /* 0x000fe40001000000 */
[----:B------:R-:W-:Y:S02]  /*81c0*/  FSEL R185, R163, -INF , !P5 ;  /* 0xff800000a3b97808 */ /* 0x000fe40006800000 */
        /* <DEDUP_REMOVED lines=8> */
[-C--:B------:R-:W-:Y:S02]  /*8250*/  ISETP.GE.AND P1, PT, R102, R232.reuse, PT ;  /* 0x000000e86600720c */ /* 0x080fe40003f26270 */
[----:B------:R-:W-:Y:S02]  /*8260*/  FSEL R164, R164, -INF , !P2 ;  /* 0xff800000a4a47808 */ /* 0x000fe40005000000 */
[C---:B------:R-:W-:Y:S02]  /*8270*/  ISETP.GE.AND P2, PT, R103.reuse, R232, PT ;  /* 0x000000e86700720c */ /* 0x040fe40003f46270 */
        /* <DEDUP_REMOVED lines=30> */
[-C--:B------:R-:W-:Y:S02]  /*8460*/  ISETP.GE.AND P5, PT, R106, R231.reuse, PT ;  /* 0x000000e76a00720c */ /* 0x080fe40003fa6270 */
[----:B------:R-:W-:Y:S01]  /*8470*/  FSEL R131, R60, -INF , P1 ;  /* 0xff8000003c837808 */ /* 0x000fe20000800000 */
[----:B------:R-:W-:Y:S01]  /*8480*/  VIADD R60, R121, 0xe8 ;  /* 0x000000e8793c7836 */ /* 0x000fe20000000000 */
[----:B------:R-:W-:-:S02]  /*8490*/  ISETP.GE.AND P1, PT, R111, R231, PT ;  /* 0x000000e76f00720c */ /* 0x000fc40003f26270 */
[----:B------:R-:W-:Y:S02]  /*84a0*/  FSEL R61, R61, -INF , P2 ;  /* 0xff8000003d3d7808 */ /* 0x000fe40001000000 */
[----:B------:R-:W-:Y:S02]  /*84b0*/  FSEL R135, R135, -INF , !P5 ;  /* 0xff80000087877808 */ /* 0x000fe40006800000 */
[----:B------:R-:W-:Y:S02]  /*84c0*/  ISETP.GE.AND P5, PT, R108, R231, PT ;  /* 0x000000e76c00720c */ /* 0x000fe40003fa6270 */
[-C--:B------:R-:W-:Y:S02]  /*84d0*/  ISETP.GE.AND P2, PT, R112, R232.reuse, PT ;  /* 0x000000e87000720c */ /* 0x080fe40003f46270 */
[----:B------:R-:W-:Y:S01]  /*84e0*/  FSEL R130, R61, -INF , !P1 ;  /* 0xff8000003d827808 */ /* 0x000fe20004800000 */
[----:B------:R-:W-:Y:S01]  /*84f0*/  VIADD R61, R121, 0xe9 ;  /* 0x000000e9793d7836 */ /* 0x000fe20000000000 */
[----:B------:R-:W-:-:S02]  /*8500*/  ISETP.GE.AND P1, PT, R123, R232, PT ;  /* 0x000000e87b00720c */ /* 0x000fc40003f26270 */
[----:B------:R-:W-:Y:S02]  /*8510*/  FSEL R133, R133, -INF , !P5 ;  /* 0xff80000085857808 */ /* 0x000fe40006800000 */
[----:B------:R-:W-:Y:S02]  /*8520*/  FSEL R45, R45, -INF , P2 ;  /* 0xff8000002d2d7808 */ /* 0x000fe40001000000 */
[-C--:B------:R-:W-:Y:S02]  /*8530*/  ISETP.GE.AND P5, PT, R110, R231.reuse, PT ;  /* 0x000000e76e00720c */ /* 0x080fe40003fa6270 */
[----:B------:R-:W-:Y:S02]  /*8540*/  ISETP.GE.AND P2, PT, R123, R231, PT ;  /* 0x000000e77b00720c */ /* 0x000fe40003f46270 */
[----:B------:R-:W-:Y:S02]  /*8550*/  FSEL R59, R59, -INF , P1 ;  /* 0xff8000003b3b7808 */ /* 0x000fe40000800000 */
[----:B------:R-:W-:-:S02]  /*8560*/  FSEL R131, R131, -INF , !P5 ;  /* 0xff80000083837808 */ /* 0x000fc40006800000 */
[-C--:B------:R-:W-:Y:S02]  /*8570*/  ISETP.GE.AND P1, PT, R120, R232.reuse, PT ;  /* 0x000000e87800720c */ /* 0x080fe40003f26270 */
[----:B------:R-:W-:Y:S01]  /*8580*/  FSEL R128, R59, -INF , !P2 ;  /* 0xff8000003b807808 */ /* 0x000fe20005000000 */
[----:B------:R-:W-:Y:S01]  /*8590*/  VIADD R59, R121, 0xf0 ;  /* 0x000000f0793b7836 */ /* 0x000fe20000000000 */
[-C--:B------:R-:W-:Y:S02]  /*85a0*/  ISETP.GE.AND P5, PT, R112, R231.reuse, PT ;  /* 0x000000e77000720c */ /* 0x080fe40003fa6270 */
[----:B------:R-:W-:Y:S02]  /*85b0*/  ISETP.GE.AND P2, PT, R119, R232, PT ;  /* 0x000000e87700720c */ /* 0x000fe40003f46270 */
[----:B------:R-:W-:Y:S02]  /*85c0*/  FSEL R24, R24, -INF , P1 ;  /* 0xff80000018187808 */ /* 0x000fe40000800000 */
[----:B------:R-:W-:Y:S01]  /*85d0*/  FSEL R129, R45, -INF , !P5 ;  /* 0xff8000002d817808 */ /* 0x000fe20006800000 */
[----:B------:R-:W-:Y:S01]  /*85e0*/  VIADD R45, R121, 0xf9 ;  /* 0x000000f9792d7836 */ /* 0x000fe20000000000 */
[----:B------:R-:W-:Y:S01]  /*85f0*/  ISETP.GE.AND P1, PT, R119, R231, PT ;  /* 0x000000e77700720c */ /* 0x000fe20003f26270 */
[----:B------:R-:W-:Y:S01]  /*8600*/  IMAD.MOV.U32 R119, RZ, RZ, R122 ;  /* 0x000000ffff777224 */ /* 0x000fe200078e007a */
[----:B------:R-:W-:-:S02]  /*8610*/  FSEL R25, R25, -INF , P2 ;  /* 0xff80000019197808 */ /* 0x000fc40001000000 */
[-C--:B------:R-:W-:Y:S02]  /*8620*/  ISETP.GE.AND P5, PT, R120, R231.reuse, PT ;  /* 0x000000e77800720c */ /* 0x080fe40003fa6270 */
[-C--:B------:R-:W-:Y:S02]  /*8630*/  ISETP.GE.AND P2, PT, R60, R232.reuse, PT ;  /* 0x000000e83c00720c */ /* 0x080fe40003f46270 */
[----:B------:R-:W-:Y:S02]  /*8640*/  FSEL R126, R25, -INF , !P1 ;  /* 0xff800000197e7808 */ /* 0x000fe40004800000 */
[----:B------:R-:W-:Y:S02]  /*8650*/  FSEL R127, R24, -INF , !P5 ;  /* 0xff800000187f7808 */ /* 0x000fe40006800000 */
[----:B------:R-:W-:Y:S02]  /*8660*/  ISETP.GE.AND P1, PT, R61, R232, PT ;  /* 0x000000e83d00720c */ /* 0x000fe40003f26270 */
[----:B------:R-:W-:-:S02]  /*8670*/  ISETP.GE.AND P5, PT, R60, R231, PT ;  /* 0x000000e73c00720c */ /* 0x000fc40003fa6270 */
[----:B------:R-:W-:Y:S01]  /*8680*/  FSEL R24, R23, -INF , P2 ;  /* 0xff80000017187808 */ /* 0x000fe20001000000 */
[----:B------:R-:W-:Y:S01]  /*8690*/  VIADD R23, R121, 0xf1 ;  /* 0x000000f179177836 */ /* 0x000fe20000000000 */
[----:B------:R-:W-:Y:S02]  /*86a0*/  FSEL R124, R125, -INF , P1 ;  /* 0xff8000007d7c7808 */ /* 0x000fe40000800000 */
[----:B------:R-:W-:Y:S02]  /*86b0*/  FSEL R125, R24, -INF , !P5 ;  /* 0xff800000187d7808 */ /* 0x000fe40006800000 */
[-C--:B------:R-:W-:Y:S02]  /*86c0*/  ISETP.GE.AND P5, PT, R59, R232.reuse, PT ;  /* 0x000000e83b00720c */ /* 0x080fe40003fa6270 */
[----:B------:R-:W-:Y:S02]  /*86d0*/  ISETP.GE.AND P1, PT, R23, R232, PT ;  /* 0x000000e81700720c */ /* 0x000fe40003f26270 */
[----:B------:R-:W-:-:S02]  /*86e0*/  FSEL R40, R40, -INF , P5 ;  /* 0xff80000028287808 */ /* 0x000fc40002800000 */
[-C--:B------:R-:W-:Y:S02]  /*86f0*/  ISETP.GE.AND P5, PT, R23, R231.reuse, PT ;  /* 0x000000e71700720c */ /* 0x080fe40003fa6270 */
[----:B------:R-:W-:Y:S02]  /*8700*/  FSEL R41, R41, -INF , P1 ;  /* 0xff80000029297808 */ /* 0x000fe40000800000 */
[----:B------:R-:W-:Y:S02]  /*8710*/  ISETP.GE.AND P1, PT, R101, R232, PT ;  /* 0x000000e86500720c */ /* 0x000fe40003f26270 */
[----:B------:R-:W-:Y:S02]  /*8720*/  FSEL R122, R41, -INF , !P5 ;  /* 0xff800000297a7808 */ /* 0x000fe40006800000 */
[-C--:B------:R-:W-:Y:S02]  /*8730*/  ISETP.GE.AND P5, PT, R101, R231.reuse, PT ;  /* 0x000000e76500720c */ /* 0x080fe40003fa6270 */
[----:B------:R-:W2:Y:S01]  /*8740*/  LD.E R101, desc[UR4][R2.64+0xdc] ;  /* 0x0000dc0402657980 */ /* 0x000ea2000c101900 */
[----:B------:R-:W-:-:S02]  /*8750*/  ISETP.GE.AND P2, PT, R61, R231, PT ;  /* 0x000000e73d00720c */ /* 0x000fc40003f46270 */
[----:B------:R-:W-:Y:S02]  /*8760*/  FSEL R43, R43, -INF , P1 ;  /* 0xff8000002b2b7808 */ /* 0x000fe40000800000 */
[----:B------:R-:W-:Y:S02]  /*8770*/  FSEL R124, R124, -INF , !P2 ;  /* 0xff8000007c7c7808 */ /* 0x000fe40005000000 */
[----:B------:R-:W-:Y:S02]  /*8780*/  ISETP.GE.AND P2, PT, R59, R231, PT ;  /* 0x000000e73b00720c */ /* 0x000fe40003f46270 */
[----:B------:R-:W-:Y:S02]  /*8790*/  ISETP.GE.AND P1, PT, R45, R232, PT ;  /* 0x000000e82d00720c */ /* 0x000fe40003f26270 */
        /* <DEDUP_REMOVED lines=8> */
[-C--:B------:R-:W-:Y:S01]  /*8820*/  ISETP.GE.AND P5, PT, R114, R229.reuse, PT ;  /* 0x000000e57200720c */ /* 0x080fe20003fa6270 */
[----:B------:R-:W-:Y:S01]  /*8830*/  IMAD R114, R37, 0x100, R68 ;  /* 0x0000010025727824 */ /* 0x000fe200078e0244 */
[----:B------:R-:W-:Y:S02]  /*8840*/  FSEL R45, R99, -INF , P2 ;  /* 0xff800000632d7808 */ /* 0x000fe40001000000 */
[----:B------:R-:W-:Y:S01]  /*8850*/  FSEL R25, R97, -INF , P1 ;  /* 0xff80000061197808 */ /* 0x000fe20000800000 */
[----:B------:R-:W-:Y:S01]  /*8860*/  VIADD R114, R114, 0x11 ;  /* 0x0000001172727836 */ /* 0x000fe20000000000 */
[----:B------:R-:W-:Y:S02]  /*8870*/  FSEL R45, R45, -INF , !P4 ;  /* 0xff8000002d2d7808 */ /* 0x000fe40006000000 */
[C---:B------:R-:W-:Y:S02]  /*8880*/  ISETP.GE.AND P2, PT, R53.reuse, R230, PT ;  /* 0x000000e63500720c */ /* 0x040fe40003f46270 */
[----:B------:R-:W-:-:S02]  /*8890*/  ISETP.GE.AND P4, PT, R53, R229, PT ;  /* 0x000000e53500720c */ /* 0x000fc40003f86270 */
[-C--:B------:R-:W-:Y:S02]  /*88a0*/  ISETP.GE.AND P1, PT, R114, R230.reuse, PT ;  /* 0x000000e67200720c */ /* 0x080fe40003f26270 */
[----:B------:R-:W-:Y:S02]  /*88b0*/  FSEL R53, R98, -INF , P0 ;  /* 0xff80000062357808 */ /* 0x000fe40000000000 */
[----:B------:R-:W-:Y:S02]  /*88c0*/  ISETP.GE.AND P0, PT, R113, R230, PT ;  /* 0x000000e67100720c */ /* 0x000fe40003f06270 */
[----:B------:R-:W-:Y:S02]  /*88d0*/  FSEL R25, R25, -INF , !P5 ;  /* 0xff80000019197808 */ /* 0x000fe40006800000 */
[----:B------:R-:W-:Y:S02]  /*88e0*/  ISETP.GE.AND P5, PT, R114, R229, PT ;  /* 0x000000e57200720c */ /* 0x000fe40003fa6270 */
[----:B------:R-:W-:-:S02]  /*88f0*/  FSEL R42, R94, -INF , P1 ;  /* 0xff8000005e2a7808 */ /* 0x000fc40000800000 */
[----:B------:R-:W-:Y:S02]  /*8900*/  FSEL R53, R53, -INF , !P3 ;  /* 0xff80000035357808 */ /* 0x000fe40005800000 */
[-C--:B------:R-:W-:Y:S02]  /*8910*/  ISETP.GE.AND P1, PT, R221, R230.reuse, PT ;  /* 0x000000e6dd00720c */ /* 0x080fe40003f26270 */
[----:B------:R-:W-:Y:S02]  /*8920*/  ISETP.GE.AND P3, PT, R113, R229, PT ;  /* 0x000000e57100720c */ /* 0x000fe40003f66270 */
[----:B------:R-:W-:Y:S02]  /*8930*/  FSEL R43, R95, -INF , P0 ;  /* 0xff8000005f2b7808 */ /* 0x000fe40000000000 */
[----:B------:R-:W-:Y:S02]  /*8940*/  ISETP.GE.AND P0, PT, R116, R230, PT ;  /* 0x000000e67400720c */ /* 0x000fe40003f06270 */
[----:B------:R-:W-:-:S02]  /*8950*/  FSEL R42, R42, -INF , !P5 ;  /* 0xff8000002a2a7808 */ /* 0x000fc40006800000 */
[-C--:B------:R-:W-:Y:S02]  /*8960*/  ISETP.GE.AND P5, PT, R221, R229.reuse, PT ;  /* 0x000000e5dd00720c */ /* 0x080fe40003fa6270 */
[----:B------:R-:W-:Y:S02]  /*8970*/  FSEL R91, R91, -INF , P1 ;  /* 0xff8000005b5b7808 */ /* 0x000fe40000800000 */
[----:B------:R-:W-:Y:S02]  /*8980*/  FSEL R43, R43, -INF , !P3 ;  /* 0xff8000002b2b7808 */ /* 0x000fe40005800000 */
[----:B------:R-:W-:Y:S02]  /*8990*/  ISETP.GE.AND P1, PT, R210, R230, PT ;  /* 0x000000e6d200720c */ /* 0x000fe40003f26270 */
[----:B------:R-:W-:Y:S02]  /*89a0*/  ISETP.GE.AND P3, PT, R116, R229, PT ;  /* 0x000000e57400720c */ /* 0x000fe40003f66270 */
[----:B------:R-:W-:-:S02]  /*89b0*/  FSEL R40, R92, -INF , P0 ;  /* 0xff8000005c287808 */ /* 0x000fc40000000000 */
[----:B------:R-:W-:Y:S02]  /*89c0*/  FSEL R24, R96, -INF , P2 ;  /* 0xff80000060187808 */ /* 0x000fe40001000000 */
[-C--:B------:R-:W-:Y:S02]  /*89d0*/  ISETP.GE.AND P0, PT, R219, R230.reuse, PT ;  /* 0x000000e6db00720c */ /* 0x080fe40003f06270 */
[----:B------:R-:W-:Y:S02]  /*89e0*/  ISETP.GE.AND P2, PT, R115, R230, PT ;  /* 0x000000e67300720c */ /* 0x000fe40003f46270 */
[----:B------:R-:W-:Y:S02]  /*89f0*/  FSEL R94, R91, -INF , !P5 ;  /* 0xff8000005b5e7808 */ /* 0x000fe40006800000 */
[----:B------:R-:W-:Y:S02]  /*8a00*/  ISETP.GE.AND P5, PT, R210, R229, PT ;  /* 0x000000e5d200720c */ /* 0x000fe40003fa6270 */
[----:B------:R-:W-:-:S02]  /*8a10*/  FSEL R88, R88, -INF , P1 ;  /* 0xff80000058587808 */ /* 0x000fc40000800000 */
[----:B------:R-:W-:Y:S02]  /*8a20*/  FSEL R40, R40, -INF , !P3 ;  /* 0xff80000028287808 */ /* 0x000fe40005800000 */
[----:B------:R-:W-:Y:S02]  /*8a30*/  ISETP.GE.AND P1, PT, R203, R230, PT ;  /* 0x000000e6cb00720c */ /* 0x000fe40003f26270 */
        /* <DEDUP_REMOVED lines=53> */
[----:B------:R-:W-:Y:S02]  /*8d90*/  FSEL R177, R136, -INF , !P5 ;  /* 0xff80000088b17808 */ /* 0x000fe40006800000 */
[----:B------:R-:W-:Y:S02]  /*8da0*/  ISETP.GE.AND P5, PT, R48, R229, PT ;  /* 0x000000e53000720c */ /* 0x000fe40003fa6270 */
[----:B------:R-:W-:Y:S02]  /*8db0*/  FSEL R139, R139, -INF , P1 ;  /* 0xff8000008b8b7808 */ /* 0x000fe40000800000 */
[----:B------:R-:W-:Y:S02]  /*8dc0*/  FSEL R174, R0, -INF , !P3 ;  /* 0xff80000000ae7808 */ /* 0x000fe40005800000 */
[----:B------:R-:W-:-:S02]  /*8dd0*/  ISETP.GE.AND P1, PT, R32, R230, PT ;  /* 0x000000e62000720c */ /* 0x000fc40003f26270 */
[----:B------:R-:W-:Y:S02]  /*8de0*/  ISETP.GE.AND P2, PT, R191, R230, PT ;  /* 0x000000e6bf00720c */ /* 0x000fe40003f46270 */
[----:B------:R-:W-:Y:S02]  /*8df0*/  FSEL R219, R81, -INF , !P4 ;  /* 0xff80000051db7808 */ /* 0x000fe40006000000 */
[----:B------:R-:W-:Y:S02]  /*8e00*/  FMNMX3.FTZ R0, R19, R15, R12, !PT ;  /* 0x0000000f13007276 */ /* 0x000fe4000781000c */
[-C--:B------:R-:W-:Y:S02]  /*8e10*/  ISETP.GE.AND P4, PT, R191, R229.reuse, PT ;  /* 0x000000e5bf00720c */ /* 0x080fe40003f86270 */
[----:B------:R-:W-:Y:S02]  /*8e20*/  FSEL R191, R139, -INF , !P5 ;  /* 0xff8000008bbf7808 */ /* 0x000fe40006800000 */
[----:B------:R-:W-:-:S02]  /*8e30*/  ISETP.GE.AND P5, PT, R32, R229, PT ;  /* 0x000000e52000720c */ /* 0x000fc40003fa6270 */
[----:B------:R-:W-:Y:S02]  /*8e40*/  FSEL R142, R142, -INF , P1 ;  /* 0xff8000008e8e7808 */ /* 0x000fe40000800000 */
[----:B------:R-:W-:Y:S02]  /*8e50*/  FSEL R36, R36, -INF , P2 ;  /* 0xff80000024247808 */ /* 0x000fe40001000000 */
[----:B------:R-:W-:Y:S02]  /*8e60*/  FMNMX3.FTZ R0, R0, R18, R11, !PT ;  /* 0x0000001200007276 */ /* 0x000fe4000781000b */
[----:B------:R-:W-:Y:S02]  /*8e70*/  ISETP.GE.AND P2, PT, R52, R230, PT ;  /* 0x000000e63400720c */ /* 0x000fe40003f46270 */
[----:B------:R-:W-:Y:S02]  /*8e80*/  FSEL R201, R142, -INF , !P5 ;  /* 0xff8000008ec97808 */ /* 0x000fe40006800000 */
[----:B------:R-:W-:-:S02]  /*8e90*/  FSEL R175, R36, -INF , !P4 ;  /* 0xff80000024af7808 */ /* 0x000fc40006000000 */
[C---:B------:R-:W-:Y:S02]  /*8ea0*/  ISETP.GE.AND P1, PT, R26.reuse, R230, PT ;  /* 0x000000e61a00720c */ /* 0x040fe40003f26270 */
[-C--:B------:R-:W-:Y:S02]  /*8eb0*/  ISETP.GE.AND P5, PT, R26, R229.reuse, PT ;  /* 0x000000e51a00720c */ /* 0x080fe40003fa6270 */
[----:B------:R-:W-:Y:S02]  /*8ec0*/  FMNMX3.FTZ R0, R0, R10, R9, !PT ;  /* 0x0000000a00007276 */ /* 0x000fe40007810009 */
[----:B------:R-:W-:Y:S02]  /*8ed0*/  ISETP.GE.AND P4, PT, R52, R229, PT ;  /* 0x000000e53400720c */ /* 0x000fe40003f86270 */
[----:B------:R-:W-:Y:S02]  /*8ee0*/  FSEL R137, R137, -INF , P2 ;  /* 0xff80000089897808 */ /* 0x000fe40001000000 */
[----:B------:R-:W-:Y:S01]  /*8ef0*/  FMNMX3.FTZ R26, R45, R53, R25, !PT ;  /* 0x000000352d1a7276 */ /* 0x000fe20007810019 */
[----:B------:R-:W-:Y:S01]  /*8f00*/  IMAD.MOV.U32 R88, RZ, RZ, R118 ;  /* 0x000000ffff587224 */ /* 0x000fe200078e0076 */
[----:B------:R-:W-:-:S02]  /*8f10*/  ISETP.GE.AND P2, PT, R46, R230, PT ;  /* 0x000000e62e00720c */ /* 0x000fc40003f46270 */
[----:B------:R-:W-:Y:S02]  /*8f20*/  FMNMX3.FTZ R0, R0, R8, R57, !PT ;  /* 0x0000000800007276 */ /* 0x000fe40007810039 */
[----:B------:R-:W-:Y:S02]  /*8f30*/  FSEL R210, R137, -INF , !P4 ;  /* 0xff80000089d27808 */ /* 0x000fe40006000000 */
[----:B------:R-:W-:Y:S01]  /*8f40*/  FMNMX3.FTZ R26, R26, R24, R43, !PT ;  /* 0x000000181a1a7276 */ /* 0x000fe2000781002b */
[----:B------:R-:W-:Y:S01]  /*8f50*/  IMAD.MOV.U32 R87, RZ, RZ, R117 ;  /* 0x000000ffff577224 */ /* 0x000fe200078e0075 */
[----:B------:R-:W-:Y:S02]  /*8f60*/  ISETP.GE.AND P4, PT, R46, R229, PT ;  /* 0x000000e52e00720c */ /* 0x000fe40003f86270 */
[----:B------:R-:W-:Y:S01]  /*8f70*/  FSEL R140, R140, -INF , P2 ;  /* 0xff8000008c8c7808 */ /* 0x000fe20001000000 */
[----:B------:R-:W-:Y:S01]  /*8f80*/  IMAD.MOV.U32 R139, RZ, RZ, R94 ;  /* 0x000000ffff8b7224 */ /* 0x000fe200078e005e */
[----:B------:R-:W-:-:S02]  /*8f90*/  ISETP.GE.AND P0, PT, R50, R230, PT ;  /* 0x000000e63200720c */ /* 0x000fc40003f06270 */
        /* <DEDUP_REMOVED lines=8> */
[----:B------:R-:W-:Y:S02]  /*9020*/  ISETP.GE.AND P4, PT, R30, R229, PT ;  /* 0x000000e51e00720c */ /* 0x000fe40003f86270 */
[----:B------:R-:W-:Y:S02]  /*9030*/  FSEL R143, R143, -INF , P2 ;  /* 0xff8000008f8f7808 */ /* 0x000fe40001000000 */
[----:B------:R-:W-:Y:S02]  /*9040*/  FMNMX3.FTZ R0, R0, R87, R252, !PT ;  /* 0x0000005700007276 */ /* 0x000fe400078100fc */
[----:B------:R-:W-:Y:S02]  /*9050*/  FMNMX3.FTZ R26, R26, R40, R139, !PT ;  /* 0x000000281a1a7276 */ /* 0x000fe4000781008b */
[----:B------:R-:W-:Y:S01]  /*9060*/  FSEL R193, R138, -INF , !P3 ;  /* 0xff8000008ac17808 */ /* 0x000fe20005800000 */
[----:B------:R-:W-:Y:S01]  /*9070*/  IMAD.MOV.U32 R138, RZ, RZ, R97 ;  /* 0x000000ffff8a7224 */ /* 0x000fe200078e0061 */
[----:B------:R-:W-:Y:S01]  /*9080*/  FSEL R200, R143, -INF , !P4 ;  /* 0xff8000008fc87808 */ /* 0x000fe20006000000 */
[----:B------:R-:W-:Y:S01]  /*9090*/  IMAD.MOV.U32 R143, RZ, RZ, R98 ;  /* 0x000000ffff8f7224 */ /* 0x000fe200078e0062 */
[----:B------:R-:W-:-:S02]  /*90a0*/  FMNMX3.FTZ R0, R0, R250, R245, !PT ;  /* 0x000000fa00007276 */ /* 0x000fc400078100f5 */
[----:B------:R-:W-:Y:S01]  /*90b0*/  FMNMX3.FTZ R26, R26, R137, R136, !PT ;  /* 0x000000891a1a7276 */ /* 0x000fe20007810088 */
[----:B------:R-:W-:Y:S01]  /*90c0*/  IMAD.MOV.U32 R142, RZ, RZ, R99 ;  /* 0x000000ffff8e7224 */ /* 0x000fe200078e0063 */
[----:B------:R-:W-:Y:S02]  /*90d0*/  FMNMX3.FTZ R0, R0, R240, R213, !PT ;  /* 0x000000f000007276 */ /* 0x000fe400078100d5 */
[----:B------:R-:W-:Y:S02]  /*90e0*/  FMNMX3.FTZ R26, R26, R138, R143, !PT ;  /* 0x0000008a1a1a7276 */ /* 0x000fe4000781008f */
[----:B------:R-:W-:Y:S02]  /*90f0*/  ISETP.GE.AND P0, PT, R34, R230, PT ;  /* 0x000000e62200720c */ /* 0x000fe40003f06270 */
[----:B------:R-:W-:Y:S02]  /*9100*/  FMNMX3.FTZ R0, R0, R212, R211, !PT ;  /* 0x000000d400007276 */ /* 0x000fe400078100d3 */
[----:B------:R-:W-:-:S02]  /*9110*/  FMNMX3.FTZ R26, R26, R142, R156, !PT ;  /* 0x0000008e1a1a7276 */ /* 0x000fc4000781009c */
[----:B------:R-:W-:Y:S02]  /*9120*/  ISETP.GE.AND P3, PT, R34, R229, PT ;  /* 0x000000e52200720c */ /* 0x000fe40003f66270 */
[----:B------:R-:W-:Y:S02]  /*9130*/  FSEL R141, R141, -INF , P0 ;  /* 0xff8000008d8d7808 */ /* 0x000fe40000000000 */
[----:B------:R-:W-:Y:S02]  /*9140*/  ISETP.GE.AND P0, PT, R28, R230, PT ;  /* 0x000000e61c00720c */ /* 0x000fe40003f06270 */
[----:B------:R-:W-:Y:S02]  /*9150*/  FMNMX3.FTZ R0, R0, R188, R173, !PT ;  /* 0x000000bc00007276 */ /* 0x000fe400078100ad */
[----:B------:R-:W-:Y:S02]  /*9160*/  FMNMX3.FTZ R26, R26, R146, R220, !PT ;  /* 0x000000921a1a7276 */ /* 0x000fe400078100dc */
[----:B------:R-:W-:-:S02]  /*9170*/  FSEL R206, R141, -INF , !P3 ;  /* 0xff8000008dce7808 */ /* 0x000fc40005800000 */
[----:B------:R-:W-:Y:S02]  /*9180*/  ISETP.GE.AND P3, PT, R28, R229, PT ;  /* 0x000000e51c00720c */ /* 0x000fe40003f66270 */
[----:B------:R-:W-:Y:S02]  /*9190*/  FSEL R144, R144, -INF , P0 ;  /* 0xff80000090907808 */ /* 0x000fe40000000000 */
[-C--:B------:R-:W-:Y:S02]  /*91a0*/  ISETP.GE.AND P2, PT, R27, R230.reuse, PT ;  /* 0x000000e61b00720c */ /* 0x080fe40003f46270 */
[----:B------:R-:W-:Y:S02]  /*91b0*/  ISETP.GE.AND P0, PT, R29, R230, PT ;  /* 0x000000e61d00720c */ /* 0x000fe40003f06270 */
[----:B------:R-:W-:Y:S02]  /*91c0*/  FMNMX3.FTZ R0, R0, R172, R171, !PT ;  /* 0x000000ac00007276 */ /* 0x000fe400078100ab */
[----:B------:R-:W-:-:S02]  /*91d0*/  FMNMX3.FTZ R26, R26, R221, R219, !PT ;  /* 0x000000dd1a1a7276 */ /* 0x000fc400078100db */
        /* <DEDUP_REMOVED lines=8> */
[----:B------:R-:W-:Y:S02]  /*9260*/  FMNMX3.FTZ R26, R26, R159, R176, !PT ;  /* 0x0000009f1a1a7276 */ /* 0x000fe400078100b0 */
[----:B------:R-:W-:Y:S02]  /*9270*/  FSEL R203, R147, -INF , !P4 ;  /* 0xff80000093cb7808 */ /* 0x000fe40006000000 */
[----:B------:R-:W-:Y:S02]  /*9280*/  FSEL R195, R152, -INF , !P3 ;  /* 0xff80000098c37808 */ /* 0x000fe40005800000 */
[----:B------:R-:W-:-:S02]  /*9290*/  FMNMX3.FTZ R0, R0, R183, R182, !PT ;  /* 0x000000b700007276 */ /* 0x000fc400078100b6 */
[-C--:B------:R-:W-:Y:S02]  /*92a0*/  ISETP.GE.AND P4, PT, R33, R229.reuse, PT ;  /* 0x000000e52100720c */ /* 0x080fe40003f86270 */
[----:B------:R-:W-:Y:S02]  /*92b0*/  ISETP.GE.AND P3, PT, R35, R229, PT ;  /* 0x000000e52300720c */ /* 0x000fe40003f66270 */
[----:B------:R-:W-:Y:S02]  /*92c0*/  FSEL R154, R154, -INF , P2 ;  /* 0xff8000009a9a7808 */ /* 0x000fe40001000000 */
[----:B------:R-:W-:Y:S02]  /*92d0*/  FSEL R155, R155, -INF , P0 ;  /* 0xff8000009b9b7808 */ /* 0x000fe40000000000 */
[----:B------:R-:W-:Y:S02]  /*92e0*/  FMNMX3.FTZ R26, R26, R175, R174, !PT ;  /* 0x000000af1a1a7276 */ /* 0x000fe400078100ae */
[----:B------:R-:W-:-:S02]  /*92f0*/  ISETP.GE.AND P2, PT, R49, R230, PT ;  /* 0x000000e63100720c */ /* 0x000fc40003f46270 */
[-C--:B------:R-:W-:Y:S02]  /*9300*/  ISETP.GE.AND P0, PT, R51, R230.reuse, PT ;  /* 0x000000e63300720c */ /* 0x080fe40003f06270 */
[----:B------:R-:W-:Y:S02]  /*9310*/  FSEL R145, R145, -INF , P1 ;  /* 0xff80000091917808 */ /* 0x000fe40000800000 */
[----:B------:R-:W-:Y:S02]  /*9320*/  ISETP.GE.AND P1, PT, R31, R230, PT ;  /* 0x000000e61f00720c */ /* 0x000fe40003f26270 */
[----:B------:R-:W-:Y:S02]  /*9330*/  FMNMX3.FTZ R0, R0, R186, R202, !PT ;  /* 0x000000ba00007276 */ /* 0x000fe400078100ca */
[----:B------:R-:W-:Y:S02]  /*9340*/  FSEL R181, R154, -INF , !P4 ;  /* 0xff8000009ab57808 */ /* 0x000fe40006000000 */
[----:B------:R-:W-:-:S02]  /*9350*/  FSEL R180, R155, -INF , !P3 ;  /* 0xff8000009bb47808 */ /* 0x000fc40005800000 */
[----:B------:R-:W-:Y:S02]  /*9360*/  FMNMX3.FTZ R26, R26, R177, R210, !PT ;  /* 0x000000b11a1a7276 */ /* 0x000fe400078100d2 */
[-C--:B------:R-:W-:Y:S02]  /*9370*/  ISETP.GE.AND P4, PT, R49, R229.reuse, PT ;  /* 0x000000e53100720c */ /* 0x080fe40003f86270 */
[----:B------:R-:W-:Y:S02]  /*9380*/  ISETP.GE.AND P3, PT, R51, R229, PT ;  /* 0x000000e53300720c */ /* 0x000fe40003f66270 */
[----:B------:R-:W-:Y:S02]  /*9390*/  FSEL R158, R158, -INF , P2 ;  /* 0xff8000009e9e7808 */ /* 0x000fe40001000000 */
[----:B------:R-:W-:Y:S02]  /*93a0*/  FSEL R161, R161, -INF , P0 ;  /* 0xff800000a1a17808 */ /* 0x000fe40000000000 */
[----:B------:R-:W-:-:S02]  /*93b0*/  FSEL R204, R145, -INF , !P5 ;  /* 0xff80000091cc7808 */ /* 0x000fc40006800000 */
[----:B------:R-:W-:Y:S02]  /*93c0*/  ISETP.GE.AND P2, PT, R62, R230, PT ;  /* 0x000000e63e00720c */ /* 0x000fe40003f46270 */
[----:B------:R-:W-:Y:S02]  /*93d0*/  ISETP.GE.AND P5, PT, R31, R229, PT ;  /* 0x000000e51f00720c */ /* 0x000fe40003fa6270 */
[----:B------:R-:W-:Y:S02]  /*93e0*/  FSEL R153, R153, -INF , P1 ;  /* 0xff80000099997808 */ /* 0x000fe40000800000 */
[----:B------:R-:W-:Y:S02]  /*93f0*/  FMNMX3.FTZ R0, R0, R198, R197, !PT ;  /* 0x000000c600007276 */ /* 0x000fe400078100c5 */
[-C--:B------:R-:W-:Y:S02]  /*9400*/  ISETP.GE.AND P1, PT, R47, R230.reuse, PT ;  /* 0x000000e62f00720c */ /* 0x080fe40003f26270 */
[----:B------:R-:W-:-:S02]  /*9410*/  ISETP.GE.AND P0, PT, R100, R230, PT ;  /* 0x000000e66400720c */ /* 0x000fc40003f06270 */
[----:B------:R-:W-:Y:S02]  /*9420*/  FMNMX3.FTZ R26, R26, R193, R191, !PT ;  /* 0x000000c11a1a7276 */ /* 0x000fe400078100bf */
[----:B------:R-:W-:Y:S02]  /*9430*/  FSEL R178, R158, -INF , !P4 ;  /* 0xff8000009eb27808 */ /* 0x000fe40006000000 */
[----:B------:R-:W-:Y:S02]  /*9440*/  FSEL R163, R161, -INF , !P3 ;  /* 0xff800000a1a37808 */ /* 0x000fe40005800000 */
[----:B------:R-:W-:Y:S02]  /*9450*/  ISETP.GE.AND P4, PT, R62, R229, PT ;  /* 0x000000e53e00720c */ /* 0x000fe40003f86270 */
[----:B------:R-:W-:Y:S02]  /*9460*/  FSEL R161, R214, -INF , P2 ;  /* 0xff800000d6a17808 */ /* 0x000fe40001000000 */
[----:B------:R-:W-:-:S02]  /*9470*/  FSEL R194, R153, -INF , !P5 ;  /* 0xff80000099c27808 */ /* 0x000fc40006800000 */
[----:B------:R-:W-:Y:S02]  /*9480*/  ISETP.GE.AND P2, PT, R103, R230, PT ;  /* 0x000000e66700720c */ /* 0x000fe40003f46270 */
[----:B------:R-:W-:Y:S02]  /*9490*/  FMNMX3.FTZ R0, R0, R196, R209, !PT ;  /* 0x000000c400007276 */ /* 0x000fe400078100d1 */
[-C--:B------:R-:W-:Y:S02]  /*94a0*/  ISETP.GE.AND P5, PT, R47, R229.reuse, PT ;  /* 0x000000e52f00720c */ /* 0x080fe40003fa6270 */
[----:B------:R-:W-:Y:S02]  /*94b0*/  FSEL R157, R157, -INF , P1 ;  /* 0xff8000009d9d7808 */ /* 0x000fe40000800000 */
[----:B------:R-:W-:Y:S02]  /*94c0*/  ISETP.GE.AND P3, PT, R100, R229, PT ;  /* 0x000000e56400720c */ /* 0x000fe40003f66270 */
[----:B------:R-:W-:-:S02]  /*94d0*/  FSEL R160, R215, -INF , P0 ;  /* 0xff800000d7a07808 */ /* 0x000fc40000000000 */
[----:B------:R-:W-:Y:S01]  /*94e0*/  FMNMX3.FTZ R26, R26, R190, R206, !PT ;  /* 0x000000be1a1a7276 */ /* 0x000fe200078100ce */
[----:B------:R-:W-:Y:S01]  /*94f0*/  IMAD.MOV.U32 R117, RZ, RZ, R119 ;  /* 0x000000ffff757224 */ /* 0x000fe200078e0077 */
[-C--:B------:R-:W-:Y:S02]  /*9500*/  ISETP.GE.AND P1, PT, R54, R230.reuse, PT ;  /* 0x000000e63600720c */ /* 0x080fe40003f26270 */
[----:B------:R-:W-:Y:S02]  /*9510*/  ISETP.GE.AND P0, PT, R104, R230, PT ;  /* 0x000000e66800720c */ /* 0x000fe40003f06270 */
[----:B------:R-:W-:Y:S02]  /*9520*/  FSEL R161, R161, -INF , !P4 ;  /* 0xff800000a1a17808 */ /* 0x000fe40006000000 */
[----:B------:R-:W-:Y:S02]  /*9530*/  ISETP.GE.AND P4, PT, R103, R229, PT ;  /* 0x000000e56700720c */ /* 0x000fe40003f86270 */
[----:B------:R-:W-:-:S02]  /*9540*/  FSEL R119, R223, -INF , P2 ;  /* 0xff800000df777808 */ /* 0x000fc40001000000 */
[----:B------:R-:W-:Y:S02]  /*9550*/  FMNMX3.FTZ R0, R0, R208, R207, !PT ;  /* 0x000000d000007276 */ /* 0x000fe400078100cf */
[----:B------:R-:W-:Y:S02]  /*9560*/  FSEL R179, R157, -INF , !P5 ;  /* 0xff8000009db37808 */ /* 0x000fe40006800000 */
[----:B------:R-:W-:Y:S02]  /*9570*/  FSEL R160, R160, -INF , !P3 ;  /* 0xff800000a0a07808 */ /* 0x000fe40005800000 */
[----:B------:R-:W-:Y:S02]  /*9580*/  ISETP.GE.AND P2, PT, R106, R230, PT ;  /* 0x000000e66a00720c */ /* 0x000fe40003f46270 */
[----:B------:R-:W-:Y:S02]  /*9590*/  FMNMX3.FTZ R26, R26, R201, R200, !PT ;  /* 0x000000c91a1a7276 */ /* 0x000fe400078100c8 */
[----:B------:R-:W-:-:S02]  /*95a0*/  ISETP.GE.AND P5, PT, R54, R229, PT ;  /* 0x000000e53600720c */ /* 0x000fc40003fa6270 */
[----:B------:R-:W-:Y:S02]  /*95b0*/  FSEL R162, R162, -INF , P1 ;  /* 0xff800000a2a27808 */ /* 0x000fe40000800000 */
[----:B------:R-:W-:Y:S02]  /*95c0*/  ISETP.GE.AND P3, PT, R104, R229, PT ;  /* 0x000000e56800720c */ /* 0x000fe40003f66270 */
[----:B------:R-:W-:Y:S02]  /*95d0*/  FSEL R118, R251, -INF , P0 ;  /* 0xff800000fb767808 */ /* 0x000fe40000000000 */
[-C--:B------:R-:W-:Y:S02]  /*95e0*/  ISETP.GE.AND P1, PT, R102, R230.reuse, PT ;  /* 0x000000e66600720c */ /* 0x080fe40003f26270 */
[----:B------:R-:W-:Y:S02]  /*95f0*/  ISETP.GE.AND P0, PT, R107, R230, PT ;  /* 0x000000e66b00720c */ /* 0x000fe40003f06270 */
[----:B------:R-:W-:-:S02]  /*9600*/  FSEL R119, R119, -INF , !P4 ;  /* 0xff80000077777808 */ /* 0x000fc40006000000 */
[----:B------:R-:W-:Y:S02]  /*9610*/  FMNMX3.FTZ R0, R0, R205, R192, !PT ;  /* 0x000000cd00007276 */ /* 0x000fe400078100c0 */
[----:B------:R-:W-:Y:S02]  /*9620*/  ISETP.GE.AND P4, PT, R106, R229, PT ;  /* 0x000000e56a00720c */ /* 0x000fe40003f86270 */
[----:B------:R-:W-:Y:S02]  /*9630*/  FSEL R76, R76, -INF , P2 ;  /* 0xff8000004c4c7808 */ /* 0x000fe40001000000 */
[----:B------:R-:W-:Y:S02]  /*9640*/  FMNMX3.FTZ R26, R26, R199, R204, !PT ;  /* 0x000000c71a1a7276 */ /* 0x000fe400078100cc */
[----:B------:R-:W-:Y:S02]  /*9650*/  FSEL R162, R162, -INF , !P5 ;  /* 0xff800000a2a27808 */ /* 0x000fe40006800000 */
[----:B------:R-:W-:-:S02]  /*9660*/  FSEL R118, R118, -INF , !P3 ;  /* 0xff80000076767808 */ /* 0x000fc40005800000 */
[-C--:B------:R-:W-:Y:S01]  /*9670*/  ISETP.GE.AND P2, PT, R109, R230.reuse, PT ;  /* 0x000000e66d00720c */ /* 0x080fe20003f46270 */
[----:B------:R-:W-:Y:S01]  /*9680*/  IMAD R99, R37, 0x100, R68 ;  /* 0x0000010025637824 */ /* 0x000fe200078e0244 */
[-C--:B------:R-:W-:Y:S02]  /*9690*/  ISETP.GE.AND P5, PT, R102, R229.reuse, PT ;  /* 0x000000e56600720c */ /* 0x080fe40003fa6270 */
[----:B------:R-:W-:Y:S02]  /*96a0*/  FSEL R147, R222, -INF , P1 ;  /* 0xff800000de937808 */ /* 0x000fe40000800000 */
[----:B------:R-:W-:Y:S02]  /*96b0*/  ISETP.GE.AND P3, PT, R107, R229, PT ;  /* 0x000000e56b00720c */ /* 0x000fe40003f66270 */
[----:B------:R-:W-:Y:S02]  /*96c0*/  FSEL R77, R77, -INF , P0 ;  /* 0xff8000004d4d7808 */ /* 0x000fe40000000000 */
[----:B------:R-:W-:-:S02]  /*96d0*/  ISETP.GE.AND P1, PT, R105, R230, PT ;  /* 0x000000e66900720c */ /* 0x000fc40003f26270 */
[----:B------:R-:W-:Y:S02]  /*96e0*/  ISETP.GE.AND P0, PT, R110, R230, PT ;  /* 0x000000e66e00720c */ /* 0x000fe40003f06270 */
[----:B------:R-:W-:Y:S02]  /*96f0*/  FMNMX3.FTZ R0, R0, R189, R185, !PT ;  /* 0x000000bd00007276 */ /* 0x000fe400078100b9 */
[----:B------:R-:W-:Y:S02]  /*9700*/  FSEL R116, R76, -INF , !P4 ;  /* 0xff8000004c747808 */ /* 0x000fe40006000000 */
[----:B------:R-:W-:Y:S02]  /*9710*/  FMNMX3.FTZ R26, R26, R203, R195, !PT ;  /* 0x000000cb1a1a7276 */ /* 0x000fe400078100c3 */
[----:B------:R-:W-:Y:S02]  /*9720*/  ISETP.GE.AND P4, PT, R109, R229, PT ;  /* 0x000000e56d00720c */ /* 0x000fe40003f86270 */
[----:B------:R-:W-:Y:S01]  /*9730*/  FSEL R79, R79, -INF , P2 ;  /* 0xff8000004f4f7808 */ /* 0x000fe20001000000 */
[----:B------:R-:W-:Y:S01]  /*9740*/  VIADD R99, R99, 0xd9 ;  /* 0x000000d963637836 */ /* 0x000fe20000000000 */
[----:B------:R-:W-:-:S02]  /*9750*/  FSEL R147, R147, -INF , !P5 ;  /* 0xff80000093937808 */ /* 0x000fc40006800000 */
[----:B------:R-:W-:Y:S02]  /*9760*/  FSEL R115, R77, -INF , !P3 ;  /* 0xff8000004d737808 */ /* 0x000fe40005800000 */
[-C--:B------:R-:W-:Y:S02]  /*9770*/  ISETP.GE.AND P5, PT, R105, R229.reuse, PT ;  /* 0x000000e56900720c */ /* 0x080fe40003fa6270 */
[----:B------:R-:W-:Y:S02]  /*9780*/  FSEL R117, R117, -INF , P1 ;  /* 0xff80000075757808 */ /* 0x000fe40000800000 */
[----:B------:R-:W-:Y:S02]  /*9790*/  ISETP.GE.AND P3, PT, R110, R229, PT ;  /* 0x000000e56e00720c */ /* 0x000fe40003f66270 */
[----:B------:R-:W-:Y:S02]  /*97a0*/  FSEL R58, R58, -INF , P0 ;  /* 0xff8000003a3a7808 */ /* 0x000fe40000000000 */
[----:B------:R-:W-:-:S02]  /*97b0*/  FMNMX3.FTZ R0, R0, R184, R169, !PT ;  /* 0x000000b800007276 */ /* 0x000fc400078100a9 */
[----:B------:R-:W-:Y:S02]  /*97c0*/  ISETP.GE.AND P1, PT, R108, R230, PT ;  /* 0x000000e66c00720c */ /* 0x000fe40003f26270 */
[----:B------:R-:W-:Y:S02]  /*97d0*/  FMNMX3.FTZ R26, R26, R194, R181, !PT ;  /* 0x000000c21a1a7276 */ /* 0x000fe400078100b5 */
[----:B------:R-:W-:Y:S02]  /*97e0*/  FSEL R113, R79, -INF , !P4 ;  /* 0xff8000004f717808 */ /* 0x000fe40006000000 */
[C---:B------:R-:W-:Y:S02]  /*97f0*/  ISETP.GE.AND P2, PT, R112.reuse, R230, PT ;  /* 0x000000e67000720c */ /* 0x040fe40003f46270 */
[----:B------:R-:W-:Y:S02]  /*9800*/  ISETP.GE.AND P4, PT, R112, R229, PT ;  /* 0x000000e57000720c */ /* 0x000fe40003f86270 */
[----:B------:R-:W-:-:S02]  /*9810*/  FSEL R117, R117, -INF , !P5 ;  /* 0xff80000075757808 */ /* 0x000fc40006800000 */
[----:B------:R-:W-:Y:S02]  /*9820*/  FSEL R112, R58, -INF , !P3 ;  /* 0xff8000003a707808 */ /* 0x000fe40005800000 */
[----:B------:R-:W-:Y:S02]  /*9830*/  FMNMX3.FTZ R0, R0, R168, R165, !PT ;  /* 0x000000a800007276 */ /* 0x000fe400078100a5 */
[-C--:B------:R-:W-:Y:S02]  /*9840*/  ISETP.GE.AND P5, PT, R108, R229.reuse, PT ;  /* 0x000000e56c00720c */ /* 0x080fe40003fa6270 */
[----:B------:R-:W-:Y:S02]  /*9850*/  FSEL R78, R78, -INF , P1 ;  /* 0xff8000004e4e7808 */ /* 0x000fe40000800000 */
[C---:B------:R-:W-:Y:S02]  /*9860*/  ISETP.GE.AND P0, PT, R99.reuse, R230, PT ;  /* 0x000000e66300720c */ /* 0x040fe40003f06270 */
[----:B------:R-:W-:Y:S01]  /*9870*/  ISETP.GE.AND P3, PT, R99, R229, PT ;  /* 0x000000e56300720c */ /* 0x000fe20003f66270 */
[----:B------:R-:W-:Y:S01]  /*9880*/  IMAD R99, R37, 0x100, R68 ;  /* 0x0000010025637824 */ /* 0x000fe200078e0244 */
[----:B------:R-:W-:-:S02]  /*9890*/  FMNMX3.FTZ R26, R26, R180, R179, !PT ;  /* 0x000000b41a1a7276 */ /* 0x000fc400078100b3 */
[----:B------:R-:W-:Y:S02]  /*98a0*/  ISETP.GE.AND P1, PT, R111, R230, PT ;  /* 0x000000e66f00720c */ /* 0x000fe40003f26270 */
[----:B------:R-:W-:Y:S01]  /*98b0*/  FMNMX3.FTZ R0, R0, R164, R151, !PT ;  /* 0x000000a400007276 */ /* 0x000fe20007810097 */
[----:B------:R-:W-:Y:S01]  /*98c0*/  VIADD R99, R99, 0xe0 ;  /* 0x000000e063637836 */ /* 0x000fe20000000000 */
[----:B------:R-:W-:Y:S02]  /*98d0*/  FSEL R114, R78, -INF , !P5 ;  /* 0xff8000004e727808 */ /* 0x000fe40006800000 */
[----:B------:R-:W-:Y:S02]  /*98e0*/  FMNMX3.FTZ R26, R26, R178, R163, !PT ;  /* 0x000000b21a1a7276 */ /* 0x000fe400078100a3 */
[----:B------:R-:W-:Y:S02]  /*98f0*/  ISETP.GE.AND P5, PT, R111, R229, PT ;  /* 0x000000e56f00720c */ /* 0x000fe40003fa6270 */
[----:B------:R-:W-:-:S02]  /*9900*/  FSEL R44, R44, -INF , P1 ;  /* 0xff8000002c2c7808 */ /* 0x000fc40000800000 */
[----:B------:R-:W-:Y:S02]  /*9910*/  FMNMX3.FTZ R0, R0, R150, R149, !PT ;  /* 0x0000009600007276 */ /* 0x000fe40007810095 */
[----:B------:R-:W-:Y:S02]  /*9920*/  FMNMX3.FTZ R26, R26, R162, R161, !PT ;  /* 0x000000a21a1a7276 */ /* 0x000fe400078100a1 */
[----:B------:R-:W-:Y:S02]  /*9930*/  FSEL R111, R44, -INF , !P5 ;  /* 0xff8000002c6f7808 */ /* 0x000fe40006800000 */
[C---:B------:R-:W-:Y:S02]  /*9940*/  ISETP.GE.AND P1, PT, R99.reuse, R230, PT ;  /* 0x000000e66300720c */ /* 0x040fe40003f26270 */
[----:B------:R-:W-:Y:S01]  /*9950*/  ISETP.GE.AND P5, PT, R99, R229, PT ;  /* 0x000000e56300720c */ /* 0x000fe20003fa6270 */
[----:B------:R-:W-:Y:S01]  /*9960*/  IMAD R99, R37, 0x100, R68 ;  /* 0x0000010025637824 */ /* 0x000fe200078e0244 */
[----:B------:R-:W-:-:S02]  /*9970*/  FMNMX3.FTZ R0, R0, R148, R135, !PT ;  /* 0x0000009400007276 */ /* 0x000fc40007810087 */
[----:B------:R-:W-:Y:S01]  /*9980*/  FMNMX3.FTZ R26, R26, R160, R147, !PT ;  /* 0x000000a01a1a7276 */ /* 0x000fe20007810093 */
[----:B------:R-:W-:Y:S01]  /*9990*/  VIADD R99, R99, 0xe1 ;  /* 0x000000e163637836 */ /* 0x000fe20000000000 */
[----:B------:R-:W-:Y:S02]  /*99a0*/  FSEL R4, R4, -INF , P2 ;  /* 0xff80000004047808 */ /* 0x000fe40001000000 */
[----:B------:R-:W-:Y:S02]  /*99b0*/  FMNMX3.FTZ R0, R0, R134, R133, !PT ;  /* 0x0000008600007276 */ /* 0x000fe40007810085 */
[----:B------:R-:W-:Y:S02]  /*99c0*/  FMNMX3.FTZ R26, R26, R119, R118, !PT ;  /* 0x000000771a1a7276 */ /* 0x000fe40007810076 */
[----:B------:R-:W-:Y:S02]  /*99d0*/  FSEL R110, R4, -INF , !P4 ;  /* 0xff800000046e7808 */ /* 0x000fe40006000000 */
[----:B------:R-:W-:-:S02]  /*99e0*/  FMNMX3.FTZ R0, R0, R132, R131, !PT ;  /* 0x0000008400007276 */ /* 0x000fc40007810083 */
[C---:B------:R-:W-:Y:S02]  /*99f0*/  ISETP.GE.AND P2, PT, R99.reuse, R230, PT ;  /* 0x000000e66300720c */ /* 0x040fe40003f46270 */
[----:B------:R-:W-:Y:S01]  /*9a00*/  ISETP.GE.AND P4, PT, R99, R229, PT ;  /* 0x000000e56300720c */ /* 0x000fe20003f86270 */
[----:B------:R-:W-:Y:S01]  /*9a10*/  IMAD R99, R37, 0x100, R68 ;  /* 0x0000010025637824 */ /* 0x000fe200078e0244 */
[----:B------:R-:W-:Y:S02]  /*9a20*/  FMNMX3.FTZ R26, R26, R117, R116, !PT ;  /* 0x000000751a1a7276 */ /* 0x000fe40007810074 */
[----:B------:R-:W-:Y:S01]  /*9a30*/  FMNMX3.FTZ R0, R0, R130, R129, !PT ;  /* 0x0000008200007276 */ /* 0x000fe20007810081 */
[----:B------:R-:W-:Y:S01]  /*9a40*/  VIADD R99, R99, 0xf8 ;  /* 0x000000f863637836 */ /* 0x000fe20000000000 */
[----:B------:R-:W-:Y:S02]  /*9a50*/  FSEL R7, R7, -INF , P1 ;  /* 0xff80000007077808 */ /* 0x000fe40000800000 */
[----:B------:R-:W-:-:S02]  /*9a60*/  FSEL R6, R6, -INF , P2 ;  /* 0xff80000006067808 */ /* 0x000fc40001000000 */
[----:B------:R-:W-:Y:S02]  /*9a70*/  FMNMX3.FTZ R26, R26, R115, R114, !PT ;  /* 0x000000731a1a7276 */ /* 0x000fe40007810072 */
[-C--:B------:R-:W-:Y:S02]  /*9a80*/  ISETP.GE.AND P1, PT, R61, R230.reuse, PT ;  /* 0x000000e63d00720c */ /* 0x080fe40003f26270 */
[----:B------:R-:W-:Y:S02]  /*9a90*/  ISETP.GE.AND P2, PT, R59, R230, PT ;  /* 0x000000e63b00720c */ /* 0x000fe40003f46270 */
[----:B------:R-:W-:Y:S02]  /*9aa0*/  FSEL R5, R5, -INF , P0 ;  /* 0xff80000005057808 */ /* 0x000fe40000000000 */
[----:B------:R-:W-:Y:S02]  /*9ab0*/  FMNMX3.FTZ R0, R0, R128, R127, !PT ;  /* 0x0000008000007276 */ /* 0x000fe4000781007f */
[----:B------:R-:W-:-:S02]  /*9ac0*/  ISETP.GE.AND P0, PT, R60, R230, PT ;  /* 0x000000e63c00720c */ /* 0x000fc40003f06270 */
[----:B------:R-:W-:Y:S02]  /*9ad0*/  FMNMX3.FTZ R26, R26, R113, R112, !PT ;  /* 0x000000711a1a7276 */ /* 0x000fe40007810070 */
[----:B------:R-:W-:Y:S02]  /*9ae0*/  FSEL R16, R16, -INF , P1 ;  /* 0xff80000010107808 */ /* 0x000fe40000800000 */
[----:B------:R-:W-:Y:S02]  /*9af0*/  FSEL R13, R13, -INF , P2 ;  /* 0xff8000000d0d7808 */ /* 0x000fe40001000000 */
[----:B------:R-:W-:Y:S02]  /*9b00*/  FSEL R109, R5, -INF , !P3 ;  /* 0xff800000056d7808 */ /* 0x000fe40005800000 */
[C---:B------:R-:W-:Y:S02]  /*9b10*/  ISETP.GE.AND P1, PT, R99.reuse, R230, PT ;  /* 0x000000e66300720c */ /* 0x040fe40003f26270 */
[----:B------:R-:W-:Y:S01]  /*9b20*/  ISETP.GE.AND P2, PT, R99, R229, PT ;  /* 0x000000e56300720c */ /* 0x000fe20003f46270 */
[----:B------:R-:W-:Y:S01]  /*9b30*/  IMAD R99, R37, 0x100, R68 ;  /* 0x0000010025637824 */ /* 0x000fe200078e0244 */
[----:B------:R-:W-:-:S02]  /*9b40*/  FMNMX3.FTZ R5, R0, R126, R125, !PT ;  /* 0x0000007e00057276 */ /* 0x000fc4000781007d */
[----:B------:R-:W-:Y:S02]  /*9b50*/  ISETP.GE.AND P3, PT, R60, R229, PT ;  /* 0x000000e53c00720c */ /* 0x000fe40003f66270 */
[----:B------:R-:W-:Y:S02]  /*9b60*/  FSEL R108, R7, -INF , !P5 ;  /* 0xff800000076c7808 */ /* 0x000fe40006800000 */
[----:B------:R-:W-:Y:S02]  /*9b70*/  FSEL R17, R17, -INF , P0 ;  /* 0xff80000011117808 */ /* 0x000fe40000000000 */
[----:B------:R-:W-:Y:S01]  /*9b80*/  FMNMX3.FTZ R0, R26, R111, R110, !PT ;  /* 0x0000006f1a007276 */ /* 0x000fe2000781006e */
[----:B------:R-:W-:Y:S01]  /*9b90*/  VIADD R99, R99, 0xf9 ;  /* 0x000000f963637836 */ /* 0x000fe20000000000 */
[----:B------:R-:W-:Y:S02]  /*9ba0*/  FSEL R107, R6, -INF , !P4 ;  /* 0xff800000066b7808 */ /* 0x000fe40006000000 */
[----:B------:R-:W-:-:S02]  /*9bb0*/  ISETP.GE.AND P0, PT, R23, R230, PT ;  /* 0x000000e61700720c */ /* 0x000fc40003f06270 */
[-C--:B------:R-:W-:Y:S02]  /*9bc0*/  ISETP.GE.AND P5, PT, R61, R229.reuse, PT ;  /* 0x000000e53d00720c */ /* 0x080fe40003fa6270 */
[----:B------:R-:W-:Y:S02]  /*9bd0*/  ISETP.GE.AND P4, PT, R59, R229, PT ;  /* 0x000000e53b00720c */ /* 0x000fe40003f86270 */
[----:B------:R-:W-:Y:S02]  /*9be0*/  FSEL R106, R17, -INF , !P3 ;  /* 0xff800000116a7808 */ /* 0x000fe40005800000 */
[----:B------:R-:W-:Y:S02]  /*9bf0*/  FMNMX3.FTZ R0, R0, R109, R108, !PT ;  /* 0x0000006d00007276 */ /* 0x000fe4000781006c */
[----:B------:R-:W-:Y:S02]  /*9c00*/  FSEL R14, R14, -INF , P0 ;  /* 0xff8000000e0e7808 */ /* 0x000fe40000000000 */
[----:B------:R-:W-:-:S02]  /*9c10*/  FMNMX3.FTZ R5, R5, R124, R123, !PT ;  /* 0x0000007c05057276 */ /* 0x000fc4000781007b */
[----:B------:R-:W-:Y:S02]  /*9c20*/  ISETP.GE.AND P3, PT, R23, R229, PT ;  /* 0x000000e51700720c */ /* 0x000fe40003f66270 */
[----:B------:R-:W-:Y:S02]  /*9c30*/  ISETP.GE.AND P0, PT, R99, R230, PT ;  /* 0x000000e66300720c */ /* 0x000fe40003f06270 */
[----:B------:R-:W-:Y:S02]  /*9c40*/  FSEL R20, R20, -INF , P1 ;  /* 0xff80000014147808 */ /* 0x000fe40000800000 */
[----:B------:R-:W-:Y:S02]  /*9c50*/  FSEL R105, R16, -INF , !P5 ;  /* 0xff80000010697808 */ /* 0x000fe40006800000 */
[----:B------:R-:W-:Y:S02]  /*9c60*/  FSEL R104, R13, -INF , !P4 ;  /* 0xff8000000d687808 */ /* 0x000fe40006000000 */
[----:B------:R-:W-:-:S02]  /*9c70*/  FMNMX3.FTZ R0, R0, R107, R106, !PT ;  /* 0x0000006b00007276 */ /* 0x000fc4000781006a */
[----:B------:R-:W-:Y:S02]  /*9c80*/  FMNMX3.FTZ R5, R5, R122, R121, !PT ;  /* 0x0000007a05057276 */ /* 0x000fe40007810079 */
[----:B------:R-:W-:Y:S02]  /*9c90*/  ISETP.GE.AND P1, PT, R99, R229, PT ;  /* 0x000000e56300720c */ /* 0x000fe40003f26270 */
[----:B------:R-:W-:Y:S02]  /*9ca0*/  FSEL R22, R22, -INF , P0 ;  /* 0xff80000016167808 */ /* 0x000fe40000000000 */
[----:B------:R-:W-:Y:S02]  /*9cb0*/  FSEL R103, R14, -INF , !P3 ;  /* 0xff8000000e677808 */ /* 0x000fe40005800000 */
[----:B------:R-:W-:Y:S02]  /*9cc0*/  FSEL R102, R20, -INF , !P2 ;  /* 0xff80000014667808 */ /* 0x000fe40005000000 */
[----:B------:R-:W-:-:S02]  /*9cd0*/  FMNMX3.FTZ R0, R0, R105, R104, !PT ;  /* 0x0000006900007276 */ /* 0x000fc40007810068 */
[----:B------:R-:W-:Y:S02]  /*9ce0*/  FMNMX.FTZ R5, R120, R5, !PT ;  /* 0x0000000578057209 */ /* 0x000fe40007810000 */
[----:B------:R-:W-:Y:S02]  /*9cf0*/  FSEL R100, R22, -INF , !P1 ;  /* 0xff80000016647808 */ /* 0x000fe40004800000 */
[----:B------:R-:W-:Y:S01]  /*9d00*/  FMNMX3.FTZ R0, R0, R103, R102, !PT ;  /* 0x0000006700007276 */ /* 0x000fe20007810066 */
[----:B------:R-:W1:Y:S03]  /*9d10*/  SHFL.BFLY PT, R6, R5, 0x2, 0x1f ;  /* 0x0c401f0005067f89 */ /* 0x000e6600000e0000 */
[----:B------:R-:W-:-:S05]  /*9d20*/  FMNMX.FTZ R0, R100, R0, !PT ;  /* 0x0000000064007209 */ /* 0x000fca0007810000 */
[----:B------:R-:W3:Y:S01]  /*9d30*/  SHFL.BFLY PT, R4, R0, 0x2, 0x1f ;  /* 0x0c401f0000047f89 */ /* 0x000ee200000e0000 */
[----:B-1----:R-:W-:-:S05]  /*9d40*/  FMNMX.FTZ R5, R5, R6, !PT ;  /* 0x0000000605057209 */ /* 0x002fca0007810000 */
[----:B------:R-:W1:Y:S01]  /*9d50*/  SHFL.BFLY PT, R36, R5, 0x1, 0x1f ;  /* 0x0c201f0005247f89 */ /* 0x000e6200000e0000 */
[----:B---3--:R-:W-:-:S05]  /*9d60*/  FMNMX.FTZ R4, R0, R4, !PT ;  /* 0x0000000400047209 */ /* 0x008fca0007810000 */
[----:B------:R-:W3:Y:S01]  /*9d70*/  SHFL.BFLY PT, R0, R4, 0x1, 0x1f ;  /* 0x0c201f0004007f89 */ /* 0x000ee200000e0000 */
[----:B------:R-:W-:-:S04]  /*9d80*/  IMAD.IADD R21, R21, 0x1, R71 ;  /* 0x0000000115157824 */ /* 0x000fc800078e0247 */
[----:B------:R-:W-:-:S05]  /*9d90*/  IMAD R76, R21, 0x2, R218 ;  /* 0x00000002154c7824 */ /* 0x000fca00078e02da */
[----:B------:R-:W4:Y:S01]  /*9da0*/  LDSM.16.MT88.4 R20, [R76+0xa000] ;  /* 0x00a000004c14783b */ /* 0x000f220000004200 */
[----:B-1----:R-:W-:-:S03]  /*9db0*/  FMNMX.FTZ R36, R5, R36, !PT ;  /* 0x0000002405247209 */ /* 0x002fc60007810000 */
[----:B------:R-:W-:Y:S01]  /*9dc0*/  LDSM.16.MT88.4 R28, [R76+0xa800] ;  /* 0x00a800004c1c783b */ /* 0x000fe20000004200 */
[----:B------:R-:W-:Y:S01]  /*9dd0*/  FSETP.NEU.FTZ.AND P0, PT, R36, -INF , PT ;  /* 0xff8000002400780b */ /* 0x000fe20003f1d000 */
[----:B--2---:R-:W-:Y:S01]  /*9de0*/  FMUL.FTZ R99, R101, R36 ;  /* 0x0000002465637220 */ /* 0x004fe20000410000 */
[----:B---3--:R-:W-:Y:S01]  /*9df0*/  FMNMX.FTZ R0, R4, R0, !PT ;  /* 0x0000000004007209 */ /* 0x008fe20007810000 */
[----:B------:R-:W-:-:S03]  /*9e00*/  IMAD.IADD R74, R74, 0x1, R76 ;  /* 0x000000014a4a7824 */ /* 0x000fc600078e024c */
[----:B------:R-:W-:Y:S02]  /*9e10*/  FSEL R99, R99, RZ, P0 ;  /* 0x000000ff63637208 */ /* 0x000fe40000000000 */
[----:B------:R-:W-:Y:S01]  /*9e20*/  FSETP.NEU.FTZ.AND P0, PT, R0, -INF , PT ;  /* 0xff8000000000780b */ /* 0x000fe20003f1d000 */
[----:B------:R-:W-:Y:S01]  /*9e30*/  FMUL.FTZ R86, R101, R0 ;  /* 0x0000000065567220 */ /* 0x000fe20000410000 */
[C---:B------:R-:W-:Y:S01]  /*9e40*/  IMAD.IADD R75, R73.reuse, 0x1, R76 ;  /* 0x00000001494b7824 */ /* 0x040fe200078e024c */
[----:B------:R-:W-:Y:S01]  /*9e50*/  LDSM.16.MT88.4 R4, [R74+0xa000] ;  /* 0x00a000004a04783b */ /* 0x000fe20000004200 */
[----:B------:R-:W-:Y:S02]  /*9e60*/  IMAD.IADD R73, R73, 0x1, R74 ;  /* 0x0000000149497824 */ /* 0x000fe400078e024a */
[----:B------:R-:W-:Y:S01]  /*9e70*/  FSEL R86, R86, RZ, P0 ;  /* 0x000000ff56567208 */ /* 0x000fe20000000000 */
[-CC-:B------:R-:W-:Y:S01]  /*9e80*/  FFMA.FTZ R97, R15, R101.reuse, -R99.reuse ;  /* 0x000000650f617223 */ /* 0x180fe20000010863 */
[-CC-:B------:R-:W-:Y:S01]  /*9e90*/  FFMA.FTZ R96, R12, R101.reuse, -R99.reuse ;  /* 0x000000650c607223 */ /* 0x180fe20000010863 */
[----:B------:R-:W-:Y:S01]  /*9ea0*/  LDSM.16.MT88.4 R32, [R73+0xa000] ;  /* 0x00a000004920783b */ /* 0x000fe20000004200 */
[-CC-:B------:R-:W-:Y:S01]  /*9eb0*/  FFMA.FTZ R98, R19, R101.reuse, -R99.reuse ;  /* 0x0000006513627223 */ /* 0x180fe20000010863 */
[----:B------:R-:W-:-:S02]  /*9ec0*/  FFMA.FTZ R95, R18, R101, -R99 ;  /* 0x00000065125f7223 */ /* 0x000fc40000010863 */
[----:B------:R-:W1:Y:S01]  /*9ed0*/  LDSM.16.MT88.4 R12, [R75+0xa000] ;  /* 0x00a000004b0c783b */ /* 0x000e620000004200 */
        /* <DEDUP_REMOVED lines=8> */
[----:B------:R-:W2:Y:S01]  /*9f60*/  MUFU.EX2 R97, R97 ;  /* 0x0000006100617308 */ /* 0x000ea20000000800 */
[-C--:B------:R-:W-:Y:S01]  /*9f70*/  FFMA.FTZ R91, R8, R101.reuse, -R99 ;  /* 0x00000065085b7223 */ /* 0x080fe20000010863 */
[-CC-:B------:R-:W-:Y:S01]  /*9f80*/  FFMA.FTZ R81, R43, R101.reuse, -R86.reuse ;  /* 0x000000652b517223 */ /* 0x180fe20000010856 */
[-CC-:B------:R-:W-:Y:S01]  /*9f90*/  FFMA.FTZ R80, R42, R101.reuse, -R86.reuse ;  /* 0x000000652a507223 */ /* 0x180fe20000010856 */
[----:B------:R-:W-:Y:S01]  /*9fa0*/  MUFU.EX2 R96, R96 ;  /* 0x0000006000607308 */ /* 0x000fe20000000800 */
[-CC-:B------:R-:W-:Y:S01]  /*9fb0*/  FFMA.FTZ R79, R41, R101.reuse, -R86.reuse ;  /* 0x00000065294f7223 */ /* 0x180fe20000010856 */
[----:B------:R-:W-:Y:S01]  /*9fc0*/  FFMA.FTZ R78, R40, R101, -R86 ;  /* 0x00000065284e7223 */ /* 0x000fe20000010856 */
[----:B------:R-:W3:Y:S01]  /*9fd0*/  LDSM.16.MT88.4 R52, [R75+0xa800] ;  /* 0x00a800004b34783b */ /* 0x000ee20000004200 */
[----:B------:R-:W5:Y:S03]  /*9fe0*/  MUFU.EX2 R95, R95 ;  /* 0x0000005f005f7308 */ /* 0x000f660000000800 */
[----:B------:R-:W3:Y:S01]  /*9ff0*/  LDSM.16.MT88.4 R60, [R74+0xa800] ;  /* 0x00a800004a3c783b */ /* 0x000ee20000004200 */
[----:B------:R-:W-:Y:S04]  /*a000*/  MUFU.EX2 R85, R85 ;  /* 0x0000005500557308 */ /* 0x000fe80000000800 */
[----:B------:R-:W4:Y:S04]  /*a010*/  MUFU.EX2 R84, R84 ;  /* 0x0000005400547308 */ /* 0x000f280000000800 */
[----:B------:R-:W-:Y:S04]  /*a020*/  MUFU.EX2 R83, R83 ;  /* 0x0000005300537308 */ /* 0x000fe80000000800 */
[----:B------:R-:W1:Y:S01]  /*a030*/  MUFU.EX2 R82, R82 ;  /* 0x0000005200527308 */ /* 0x000e620000000800 */
[----:B--2---:R-:W-:Y:S01]  /*a040*/  F2FP.BF16.F32.PACK_AB R44, R97, R98 ;  /* 0x00000062612c723e */ /* 0x004fe200000010ff */
[----:B------:R-:W2:Y:S01]  /*a050*/  LDSM.16.MT88.4 R40, [R73+0xa800] ;  /* 0x00a800004928783b */ /* 0x000ea20000004200 */
[----:B-----5:R-:W-:-:S02]  /*a060*/  F2FP.BF16.F32.PACK_AB R46, R95, R96 ;  /* 0x000000605f2e723e */ /* 0x020fc400000010ff */
[----:B----4-:R-:W-:Y:S01]  /*a070*/  F2FP.BF16.F32.PACK_AB R45, R84, R85 ;  /* 0x00000055542d723e */ /* 0x010fe200000010ff */
[----:B------:R-:W-:Y:S01]  /*a080*/  MUFU.EX2 R94, R94 ;  /* 0x0000005e005e7308 */ /* 0x000fe20000000800 */
[----:B-1----:R-:W-:-:S03]  /*a090*/  F2FP.BF16.F32.PACK_AB R47, R82, R83 ;  /* 0x00000053522f723e */ /* 0x002fc600000010ff */
[----:B------:R-:W1:Y:S04]  /*a0a0*/  MUFU.EX2 R93, R93 ;  /* 0x0000005d005d7308 */ /* 0x000e680000000800 */
[----:B------:R-:W-:Y:S01]  /*a0b0*/  MUFU.EX2 R92, R92 ;  /* 0x0000005c005c7308 */ /* 0x000fe20000000800 */
[C---:B------:R-:W-:Y:S03]  /*a0c0*/  HMMA.16816.F32.BF16 R24, R44.reuse, R20, RZ ;  /* 0x000000142c18723c */ /* 0x040fe600000418ff */
[----:B------:R-:W-:Y:S04]  /*a0d0*/  MUFU.EX2 R91, R91 ;  /* 0x0000005b005b7308 */ /* 0x000fe80000000800 */
[----:B------:R-:W-:Y:S01]  /*a0e0*/  MUFU.EX2 R81, R81 ;  /* 0x0000005100517308 */ /* 0x000fe20000000800 */
[C---:B------:R-:W-:Y:S03]  /*a0f0*/  HMMA.16816.F32.BF16 R20, R44.reuse, R22, RZ ;  /* 0x000000162c14723c */ /* 0x040fe600000418ff */
[----:B------:R-:W4:Y:S04]  /*a100*/  MUFU.EX2 R80, R80 ;  /* 0x0000005000507308 */ /* 0x000f280000000800 */
[----:B------:R-:W-:Y:S04]  /*a110*/  MUFU.EX2 R79, R79 ;  /* 0x0000004f004f7308 */ /* 0x000fe80000000800 */
[----:B------:R-:W5:Y:S01]  /*a120*/  MUFU.EX2 R78, R78 ;  /* 0x0000004e004e7308 */ /* 0x000f620000000800 */
[C---:B------:R-:W-:Y:S08]  /*a130*/  HMMA.16816.F32.BF16 R16, R44.reuse, R12, RZ ;  /* 0x0000000c2c10723c */ /* 0x040ff000000418ff */
[C---:B------:R-:W-:Y:S08]  /*a140*/  HMMA.16816.F32.BF16 R8, R44.reuse, R4, RZ ;  /* 0x000000042c08723c */ /* 0x040ff000000418ff */
[C---:B------:R-:W-:Y:S08]  /*a150*/  HMMA.16816.F32.BF16 R12, R44.reuse, R14, RZ ;  /* 0x0000000e2c0c723c */ /* 0x040ff000000418ff */
[C---:B------:R-:W-:Y:S08]  /*a160*/  HMMA.16816.F32.BF16 R4, R44.reuse, R6, RZ ;  /* 0x000000062c04723c */ /* 0x040ff000000418ff */
[----:B------:R-:W-:Y:S01]  /*a170*/  HMMA.16816.F32.BF16 R48, R44, R32, RZ ;  /* 0x000000202c30723c */ /* 0x000fe200000418ff */
[----:B-1----:R-:W-:-:S02]  /*a180*/  F2FP.BF16.F32.PACK_AB R32, R93, R94 ;  /* 0x0000005e5d20723e */ /* 0x002fc400000010ff */
[----:B----4-:R-:W-:-:S05]  /*a190*/  F2FP.BF16.F32.PACK_AB R33, R80, R81 ;  /* 0x000000515021723e */ /* 0x010fca00000010ff */
[----:B------:R-:W-:Y:S01]  /*a1a0*/  HMMA.16816.F32.BF16 R44, R44, R34, RZ ;  /* 0x000000222c2c723c */ /* 0x000fe200000418ff */
[----:B------:R-:W-:Y:S02]  /*a1b0*/  F2FP.BF16.F32.PACK_AB R34, R91, R92 ;  /* 0x0000005c5b22723e */ /* 0x000fe400000010ff */
[----:B-----5:R-:W-:-:S07]  /*a1c0*/  F2FP.BF16.F32.PACK_AB R35, R78, R79 ;  /* 0x0000004f4e23723e */ /* 0x020fce00000010ff */
[C---:B------:R-:W-:Y:S08]  /*a1d0*/  HMMA.16816.F32.BF16 R24, R32.reuse, R28, R24 ;  /* 0x0000001c2018723c */ /* 0x040ff00000041818 */
[C---:B------:R-:W-:Y:S01]  /*a1e0*/  HMMA.16816.F32.BF16 R20, R32.reuse, R30, R20 ;  /* 0x0000001e2014723c */ /* 0x040fe20000041814 */
[----:B------:R-:W1:Y:S01]  /*a1f0*/  LDSM.16.MT88.4 R28, [R75+0xb000] ;  /* 0x00b000004b1c783b */ /* 0x000e620000004200 */
[-CC-:B------:R-:W-:Y:S01]  /*a200*/  FFMA.FTZ R90, R57, R101.reuse, -R99.reuse ;  /* 0x00000065395a7223 */ /* 0x180fe20000010863 */
[-CC-:B------:R-:W-:Y:S01]  /*a210*/  FFMA.FTZ R89, R56, R101.reuse, -R99.reuse ;  /* 0x0000006538597223 */ /* 0x180fe20000010863 */
[-CC-:B------:R-:W-:Y:S01]  /*a220*/  FFMA.FTZ R88, R88, R101.reuse, -R99.reuse ;  /* 0x0000006558587223 */ /* 0x180fe20000010863 */
[-C--:B------:R-:W-:Y:S01]  /*a230*/  FFMA.FTZ R87, R87, R101.reuse, -R99 ;  /* 0x0000006557577223 */ /* 0x080fe20000010863 */
[-CC-:B------:R-:W-:Y:S01]  /*a240*/  FFMA.FTZ R77, R139, R101.reuse, -R86.reuse ;  /* 0x000000658b4d7223 */ /* 0x180fe20000010856 */
[-CC-:B------:R-:W-:Y:S01]  /*a250*/  FFMA.FTZ R137, R137, R101.reuse, -R86.reuse ;  /* 0x0000006589897223 */ /* 0x180fe20000010856 */
[-CC-:B------:R-:W-:Y:S01]  /*a260*/  FFMA.FTZ R136, R136, R101.reuse, -R86.reuse ;  /* 0x0000006588887223 */ /* 0x180fe20000010856 */
[----:B------:R-:W-:Y:S01]  /*a270*/  FFMA.FTZ R138, R138, R101, -R86 ;  /* 0x000000658a8a7223 */ /* 0x000fe20000010856 */
[----:B------:R-:W4:Y:S01]  /*a280*/  LDSM.16.MT88.4 R56, [R76+0xb000] ;  /* 0x00b000004c38783b */ /* 0x000f220000004200 */
[----:B------:R-:W-:Y:S01]  /*a290*/  MUFU.EX2 R90, R90 ;  /* 0x0000005a005a7308 */ /* 0x000fe20000000800 */
[C---:B---3--:R-:W-:Y:S03]  /*a2a0*/  HMMA.16816.F32.BF16 R16, R32.reuse, R52, R16 ;  /* 0x000000342010723c */ /* 0x048fe60000041810 */
[----:B------:R-:W3:Y:S04]  /*a2b0*/  MUFU.EX2 R89, R89 ;  /* 0x0000005900597308 */ /* 0x000ee80000000800 */
[----:B------:R-:W-:Y:S01]  /*a2c0*/  MUFU.EX2 R88, R88 ;  /* 0x0000005800587308 */ /* 0x000fe20000000800 */
[C---:B------:R-:W-:Y:S01]  /*a2d0*/  HMMA.16816.F32.BF16 R12, R32.reuse, R54, R12 ;  /* 0x00000036200c723c */ /* 0x040fe2000004180c */
[----:B------:R-:W5:Y:S02]  /*a2e0*/  LDSM.16.MT88.4 R52, [R74+0xb000] ;  /* 0x00b000004a34783b */ /* 0x000f640000004200 */
[----:B------:R-:W3:Y:S04]  /*a2f0*/  MUFU.EX2 R87, R87 ;  /* 0x0000005700577308 */ /* 0x000ee80000000800 */
[----:B------:R-:W-:Y:S04]  /*a300*/  MUFU.EX2 R77, R77 ;  /* 0x0000004d004d7308 */ /* 0x000fe80000000800 */
[----:B------:R-:W1:Y:S04]  /*a310*/  MUFU.EX2 R137, R137 ;  /* 0x0000008900897308 */ /* 0x000e680000000800 */
[----:B------:R-:W-:Y:S04]  /*a320*/  MUFU.EX2 R136, R136 ;  /* 0x0000008800887308 */ /* 0x000fe80000000800 */
[----:B------:R-:W4:Y:S01]  /*a330*/  MUFU.EX2 R138, R138 ;  /* 0x0000008a008a7308 */ /* 0x000f220000000800 */
[C---:B------:R-:W-:Y:S08]  /*a340*/  HMMA.16816.F32.BF16 R8, R32.reuse, R60, R8 ;  /* 0x0000003c2008723c */ /* 0x040ff00000041808 */
[C---:B------:R-:W-:Y:S08]  /*a350*/  HMMA.16816.F32.BF16 R4, R32.reuse, R62, R4 ;  /* 0x0000003e2004723c */ /* 0x040ff00000041804 */
[C---:B--2---:R-:W-:Y:S08]  /*a360*/  HMMA.16816.F32.BF16 R48, R32.reuse, R40, R48 ;  /* 0x000000282030723c */ /* 0x044ff00000041830 */
[----:B------:R-:W-:Y:S01]  /*a370*/  HMMA.16816.F32.BF16 R44, R32, R42, R44 ;  /* 0x0000002a202c723c */ /* 0x000fe2000004182c */
[----:B------:R-:W2:Y:S01]  /*a380*/  LDSM.16.MT88.4 R40, [R73+0xb000] ;  /* 0x00b000004928783b */ /* 0x000ea20000004200 */
[----:B---3--:R-:W-:-:S02]  /*a390*/  F2FP.BF16.F32.PACK_AB R32, R89, R90 ;  /* 0x0000005a5920723e */ /* 0x008fc400000010ff */
[----:B------:R-:W-:Y:S01]  /*a3a0*/  F2FP.BF16.F32.PACK_AB R34, R87, R88 ;  /* 0x000000585722723e */ /* 0x000fe200000010ff */
[--C-:B------:R-:W-:Y:S01]  /*a3b0*/  FFMA.FTZ R144, R143, R101, -R86.reuse ;  /* 0x000000658f907223 */ /* 0x100fe20000010856 */
[----:B-1----:R-:W-:Y:S01]  /*a3c0*/  F2FP.BF16.F32.PACK_AB R33, R137, R77 ;  /* 0x0000004d8921723e */ /* 0x002fe200000010ff */
[-CC-:B------:R-:W-:Y:S01]  /*a3d0*/  FFMA.FTZ R141, R252, R101.reuse, -R99.reuse ;  /* 0x00000065fc8d7223 */ /* 0x180fe20000010863 */
[----:B----4-:R-:W-:Y:S01]  /*a3e0*/  F2FP.BF16.F32.PACK_AB R35, R138, R136 ;  /* 0x000000888a23723e */ /* 0x010fe200000010ff */
[-CC-:B------:R-:W-:Y:S01]  /*a3f0*/  FFMA.FTZ R140, R250, R101.reuse, -R99.reuse ;  /* 0x00000065fa8c7223 */ /* 0x180fe20000010863 */
[-CC-:B------:R-:W-:Y:S01]  /*a400*/  FFMA.FTZ R139, R245, R101.reuse, -R99.reuse ;  /* 0x00000065f58b7223 */ /* 0x180fe20000010863 */
[-C--:B------:R-:W-:Y:S01]  /*a410*/  FFMA.FTZ R145, R240, R101.reuse, -R99 ;  /* 0x00000065f0917223 */ /* 0x080fe20000010863 */
[-CC-:B------:R-:W-:Y:S01]  /*a420*/  FFMA.FTZ R146, R146, R101.reuse, -R86.reuse ;  /* 0x0000006592927223 */ /* 0x180fe20000010856 */
[----:B------:R-:W-:Y:S02]  /*a430*/  LDSM.16.MT88.4 R60, [R74+0xb800] ;  /* 0x00b800004a3c783b */ /* 0x000fe40000004200 */
[C---:B------:R-:W-:Y:S08]  /*a440*/  HMMA.16816.F32.BF16 R16, R32.reuse, R28, R16 ;  /* 0x0000001c2010723c */ /* 0x040ff00000041810 */
[----:B------:R-:W-:Y:S01]  /*a450*/  HMMA.16816.F32.BF16 R12, R32, R30, R12 ;  /* 0x0000001e200c723c */ /* 0x000fe2000004180c */
[----:B------:R-:W1:Y:S01]  /*a460*/  LDSM.16.MT88.4 R28, [R76+0xb800] ;  /* 0x00b800004c1c783b */ /* 0x000e620000004200 */
[-CC-:B------:R-:W-:Y:S01]  /*a470*/  FFMA.FTZ R143, R142, R101.reuse, -R86.reuse ;  /* 0x000000658e8f7223 */ /* 0x180fe20000010856 */
[----:B------:R-:W-:-:S05]  /*a480*/  FFMA.FTZ R142, R156, R101, -R86 ;  /* 0x000000659c8e7223 */ /* 0x000fca0000010856 */
[C---:B------:R-:W-:Y:S01]  /*a490*/  HMMA.16816.F32.BF16 R24, R32.reuse, R56, R24 ;  /* 0x000000382018723c */ /* 0x040fe20000041818 */
[----:B------:R-:W-:Y:S07]  /*a4a0*/  MUFU.EX2 R141, R141 ;  /* 0x0000008d008d7308 */ /* 0x000fee0000000800 */
[C---:B------:R-:W-:Y:S01]  /*a4b0*/  HMMA.16816.F32.BF16 R20, R32.reuse, R58, R20 ;  /* 0x0000003a2014723c */ /* 0x040fe20000041814 */
[----:B------:R-:W3:Y:S01]  /*a4c0*/  LDSM.16.MT88.4 R56, [R75+0xb800] ;  /* 0x00b800004b38783b */ /* 0x000ee20000004200 */
[----:B------:R-:W4:Y:S04]  /*a4d0*/  MUFU.EX2 R140, R140 ;  /* 0x0000008c008c7308 */ /* 0x000f280000000800 */
[----:B------:R-:W-:Y:S04]  /*a4e0*/  MUFU.EX2 R139, R139 ;  /* 0x0000008b008b7308 */ /* 0x000fe80000000800 */
[----:B------:R-:W1:Y:S04]  /*a4f0*/  MUFU.EX2 R145, R145 ;  /* 0x0000009100917308 */ /* 0x000e680000000800 */
[----:B------:R-:W-:Y:S04]  /*a500*/  MUFU.EX2 R144, R144 ;  /* 0x0000009000907308 */ /* 0x000fe80000000800 */
[----:B------:R-:W1:Y:S04]  /*a510*/  MUFU.EX2 R143, R143 ;  /* 0x0000008f008f7308 */ /* 0x000e680000000800 */
[----:B------:R-:W-:Y:S04]  /*a520*/  MUFU.EX2 R142, R142 ;  /* 0x0000008e008e7308 */ /* 0x000fe80000000800 */
[----:B------:R-:W3:Y:S01]  /*a530*/  MUFU.EX2 R146, R146 ;  /* 0x0000009200927308 */ /* 0x000ee20000000800 */
[C---:B-----5:R-:W-:Y:S08]  /*a540*/  HMMA.16816.F32.BF16 R8, R32.reuse, R52, R8 ;  /* 0x000000342008723c */ /* 0x060ff00000041808 */
[C---:B------:R-:W-:Y:S01]  /*a550*/  HMMA.16816.F32.BF16 R4, R32.reuse, R54, R4 ;  /* 0x000000362004723c */ /* 0x040fe20000041804 */
[----:B------:R-:W-:Y:S07]  /*a560*/  LDSM.16.MT88.4 R52, [R76+0xc000] ;  /* 0x00c000004c34783b */ /* 0x000fee0000004200 */
[C---:B--2---:R-:W-:Y:S08]  /*a570*/  HMMA.16816.F32.BF16 R48, R32.reuse, R40, R48 ;  /* 0x000000282030723c */ /* 0x044ff00000041830 */
[----:B------:R-:W-:Y:S01]  /*a580*/  HMMA.16816.F32.BF16 R44, R32, R42, R44 ;  /* 0x0000002a202c723c */ /* 0x000fe2000004182c */
[----:B----4-:R-:W-:Y:S01]  /*a590*/  F2FP.BF16.F32.PACK_AB R32, R140, R141 ;  /* 0x0000008d8c20723e */ /* 0x010fe200000010ff */
[----:B------:R-:W2:Y:S01]  /*a5a0*/  LDSM.16.MT88.4 R40, [R73+0xb800] ;  /* 0x00b800004928783b */ /* 0x000ea20000004200 */
[----:B-1----:R-:W-:-:S02]  /*a5b0*/  F2FP.BF16.F32.PACK_AB R34, R145, R139 ;  /* 0x0000008b9122723e */ /* 0x002fc400000010ff */
[----:B------:R-:W-:Y:S02]  /*a5c0*/  F2FP.BF16.F32.PACK_AB R33, R143, R144 ;  /* 0x000000908f21723e */ /* 0x000fe400000010ff */
[----:B---3--:R-:W-:-:S07]  /*a5d0*/  F2FP.BF16.F32.PACK_AB R35, R146, R142 ;  /* 0x0000008e9223723e */ /* 0x008fce00000010ff */
[C---:B------:R-:W-:Y:S08]  /*a5e0*/  HMMA.16816.F32.BF16 R24, R32.reuse, R28, R24 ;  /* 0x0000001c2018723c */ /* 0x040ff00000041818 */
[C---:B------:R-:W-:Y:S01]  /*a5f0*/  HMMA.16816.F32.BF16 R20, R32.reuse, R30, R20 ;  /* 0x0000001e2014723c */ /* 0x040fe20000041814 */
[----:B------:R-:W1:Y:S01]  /*a600*/  LDSM.16.MT88.4 R28, [R75+0xc000] ;  /* 0x00c000004b1c783b */ /* 0x000e620000004200 */
        /* <DEDUP_REMOVED lines=8> */
[C---:B------:R-:W-:Y:S01]  /*a690*/  HMMA.16816.F32.BF16 R16, R32.reuse, R56, R16 ;  /* 0x000000382010723c */ /* 0x040fe20000041810 */
[----:B------:R-:W-:Y:S07]  /*a6a0*/  MUFU.EX2 R153, R153 ;  /* 0x0000009900997308 */ /* 0x000fee0000000800 */
[C---:B------:R-:W-:Y:S01]  /*a6b0*/  HMMA.16816.F32.BF16 R12, R32.reuse, R58, R12 ;  /* 0x0000003a200c723c */ /* 0x040fe2000004180c */
[----:B------:R-:W3:Y:S01]  /*a6c0*/  LDSM.16.MT88.4 R56, [R74+0xc000] ;  /* 0x00c000004a38783b */ /* 0x000ee20000004200 */
[----:B------:R-:W4:Y:S04]  /*a6d0*/  MUFU.EX2 R152, R152 ;  /* 0x0000009800987308 */ /* 0x000f280000000800 */
[----:B------:R-:W-:Y:S04]  /*a6e0*/  MUFU.EX2 R156, R156 ;  /* 0x0000009c009c7308 */ /* 0x000fe80000000800 */
[----:B------:R-:W5:Y:S04]  /*a6f0*/  MUFU.EX2 R155, R155 ;  /* 0x0000009b009b7308 */ /* 0x000f680000000800 */
[----:B------:R-:W-:Y:S04]  /*a700*/  MUFU.EX2 R154, R154 ;  /* 0x0000009a009a7308 */ /* 0x000fe80000000800 */
[----:B------:R-:W1:Y:S04]  /*a710*/  MUFU.EX2 R158, R158 ;  /* 0x0000009e009e7308 */ /* 0x000e680000000800 */
[----:B------:R-:W-:Y:S04]  /*a720*/  MUFU.EX2 R157, R157 ;  /* 0x0000009d009d7308 */ /* 0x000fe80000000800 */
[----:B------:R-:W3:Y:S01]  /*a730*/  MUFU.EX2 R159, R159 ;  /* 0x0000009f009f7308 */ /* 0x000ee20000000800 */
[C---:B------:R-:W-:Y:S08]  /*a740*/  HMMA.16816.F32.BF16 R8, R32.reuse, R60, R8 ;  /* 0x0000003c2008723c */ /* 0x040ff00000041808 */
[C---:B------:R-:W-:Y:S01]  /*a750*/  HMMA.16816.F32.BF16 R4, R32.reuse, R62, R4 ;  /* 0x0000003e2004723c */ /* 0x040fe20000041804 */
[-C--:B------:R-:W-:Y:S01]  /*a760*/  FFMA.FTZ R173, R173, R101.reuse, -R99 ;  /* 0x00000065adad7223 */ /* 0x080fe20000010863 */
[----:B------:R-:W-:Y:S01]  /*a770*/  FFMA.FTZ R177, R177, R101, -R86 ;  /* 0x00000065b1b17223 */ /* 0x000fe20000010856 */
[----:B------:R-:W-:Y:S05]  /*a780*/  LDSM.16.MT88.4 R60, [R74+0xc800] ;  /* 0x00c800004a3c783b */ /* 0x000fea0000004200 */
[C---:B--2---:R-:W-:Y:S08]  /*a790*/  HMMA.16816.F32.BF16 R48, R32.reuse, R40, R48 ;  /* 0x000000282030723c */ /* 0x044ff00000041830 */
[----:B------:R-:W-:Y:S01]  /*a7a0*/  HMMA.16816.F32.BF16 R44, R32, R42, R44 ;  /* 0x0000002a202c723c */ /* 0x000fe2000004182c */
[----:B------:R-:W2:Y:S01]  /*a7b0*/  LDSM.16.MT88.4 R40, [R73+0xc000] ;  /* 0x00c000004928783b */ /* 0x000ea20000004200 */
[----:B----4-:R-:W-:-:S02]  /*a7c0*/  F2FP.BF16.F32.PACK_AB R32, R152, R153 ;  /* 0x000000999820723e */ /* 0x010fc400000010ff */
[----:B-----5:R-:W-:Y:S02]  /*a7d0*/  F2FP.BF16.F32.PACK_AB R34, R155, R156 ;  /* 0x0000009c9b22723e */ /* 0x020fe400000010ff */
[----:B-1----:R-:W-:Y:S02]  /*a7e0*/  F2FP.BF16.F32.PACK_AB R33, R158, R154 ;  /* 0x0000009a9e21723e */ /* 0x002fe400000010ff */
[----:B---3--:R-:W-:-:S07]  /*a7f0*/  F2FP.BF16.F32.PACK_AB R35, R159, R157 ;  /* 0x0000009d9f23723e */ /* 0x008fce00000010ff */
[C---:B------:R-:W-:Y:S08]  /*a800*/  HMMA.16816.F32.BF16 R16, R32.reuse, R28, R16 ;  /* 0x0000001c2010723c */ /* 0x040ff00000041810 */
[C---:B------:R-:W-:Y:S01]  /*a810*/  HMMA.16816.F32.BF16 R12, R32.reuse, R30, R12 ;  /* 0x0000001e200c723c */ /* 0x040fe2000004180c */
[----:B------:R-:W1:Y:S07]  /*a820*/  LDSM.16.MT88.4 R28, [R76+0xc800] ;  /* 0x00c800004c1c783b */ /* 0x000e6e0000004200 */
[C---:B------:R-:W-:Y:S01]  /*a830*/  HMMA.16816.F32.BF16 R24, R32.reuse, R52, R24 ;  /* 0x000000342018723c */ /* 0x040fe20000041818 */
[-CC-:B------:R-:W-:Y:S01]  /*a840*/  FFMA.FTZ R52, R172, R101.reuse, -R99.reuse ;  /* 0x00000065ac347223 */ /* 0x180fe20000010863 */
[-CC-:B------:R-:W-:Y:S01]  /*a850*/  FFMA.FTZ R53, R171, R101.reuse, -R99.reuse ;  /* 0x00000065ab357223 */ /* 0x180fe20000010863 */
[----:B------:R3:W-:Y:S04]  /*a860*/  MUFU.EX2 R172, R173 ;  /* 0x000000ad00ac7308 */ /* 0x0007e80000000800 */
[----:B------:R4:W5:Y:S01]  /*a870*/  MUFU.EX2 R171, R52 ;  /* 0x0000003400ab7308 */ /* 0x0009620000000800 */
[----:B------:R-:W-:Y:S01]  /*a880*/  HMMA.16816.F32.BF16 R8, R32, R56, R8 ;  /* 0x000000382008723c */ /* 0x000fe20000041808 */
[-CC-:B------:R-:W-:Y:S01]  /*a890*/  FFMA.FTZ R57, R176, R101.reuse, -R86.reuse ;  /* 0x00000065b0397223 */ /* 0x180fe20000010856 */
[-CC-:B------:R-:W-:Y:S01]  /*a8a0*/  FFMA.FTZ R56, R175, R101.reuse, -R86.reuse ;  /* 0x00000065af387223 */ /* 0x180fe20000010856 */
[----:B------:R-:W-:Y:S01]  /*a8b0*/  MUFU.EX2 R177, R177 ;  /* 0x000000b100b17308 */ /* 0x000fe20000000800 */
[-C--:B---3--:R-:W-:Y:S01]  /*a8c0*/  FFMA.FTZ R173, R174, R101.reuse, -R86 ;  /* 0x00000065aead7223 */ /* 0x088fe20000010856 */
[----:B----4-:R-:W-:-:S03]  /*a8d0*/  FFMA.FTZ R52, R170, R101, -R99 ;  /* 0x00000065aa347223 */ /* 0x010fc60000010863 */
[C---:B------:R-:W-:Y:S01]  /*a8e0*/  HMMA.16816.F32.BF16 R20, R32.reuse, R54, R20 ;  /* 0x000000362014723c */ /* 0x040fe20000041814 */
[----:B------:R-:W-:Y:S04]  /*a8f0*/  MUFU.EX2 R170, R53 ;  /* 0x0000003500aa7308 */ /* 0x000fe80000000800 */
[----:B------:R3:W4:Y:S04]  /*a900*/  MUFU.EX2 R176, R52 ;  /* 0x0000003400b07308 */ /* 0x0007280000000800 */
[----:B------:R-:W-:Y:S04]  /*a910*/  MUFU.EX2 R175, R57 ;  /* 0x0000003900af7308 */ /* 0x000fe80000000800 */
[----:B------:R2:W1:Y:S04]  /*a920*/  MUFU.EX2 R174, R56 ;  /* 0x0000003800ae7308 */ /* 0x0004680000000800 */
[----:B------:R-:W1:Y:S01]  /*a930*/  MUFU.EX2 R173, R173 ;  /* 0x000000ad00ad7308 */ /* 0x000e620000000800 */
[----:B---3--:R-:W3:Y:S01]  /*a940*/  LDSM.16.MT88.4 R52, [R75+0xc800] ;  /* 0x00c800004b34783b */ /* 0x008ee20000004200 */
[----:B------:R-:W-:Y:S01]  /*a950*/  HMMA.16816.F32.BF16 R4, R32, R58, R4 ;  /* 0x0000003a2004723c */ /* 0x000fe20000041804 */
[----:B------:R-:W-:-:S02]  /*a960*/  FFMA.FTZ R188, R182, R101, -R99 ;  /* 0x00000065b6bc7223 */ /* 0x000fc40000010863 */
[----:B--2---:R-:W-:Y:S05]  /*a970*/  LDSM.16.MT88.4 R56, [R76+0xd000] ;  /* 0x00d000004c38783b */ /* 0x004fea0000004200 */
[C---:B------:R-:W-:Y:S08]  /*a980*/  HMMA.16816.F32.BF16 R48, R32.reuse, R40, R48 ;  /* 0x000000282030723c */ /* 0x040ff00000041830 */
[----:B------:R-:W-:Y:S01]  /*a990*/  HMMA.16816.F32.BF16 R44, R32, R42, R44 ;  /* 0x0000002a202c723c */ /* 0x000fe2000004182c */
[----:B-----5:R-:W-:Y:S01]  /*a9a0*/  F2FP.BF16.F32.PACK_AB R32, R171, R172 ;  /* 0x000000acab20723e */ /* 0x020fe200000010ff */
[----:B------:R-:W2:Y:S01]  /*a9b0*/  LDSM.16.MT88.4 R40, [R73+0xc800] ;  /* 0x00c800004928783b */ /* 0x000ea20000004200 */
[----:B----4-:R-:W-:-:S02]  /*a9c0*/  F2FP.BF16.F32.PACK_AB R34, R176, R170 ;  /* 0x000000aab022723e */ /* 0x010fc400000010ff */
[----:B-1----:R-:W-:Y:S02]  /*a9d0*/  F2FP.BF16.F32.PACK_AB R33, R174, R175 ;  /* 0x000000afae21723e */ /* 0x002fe400000010ff */
[----:B------:R-:W-:-:S07]  /*a9e0*/  F2FP.BF16.F32.PACK_AB R35, R177, R173 ;  /* 0x000000adb123723e */ /* 0x000fce00000010ff */
[----:B------:R-:W-:Y:S01]  /*a9f0*/  HMMA.16816.F32.BF16 R24, R32, R28, R24 ;  /* 0x0000001c2018723c */ /* 0x000fe20000041818 */
[----:B------:R-:W-:-:S04]  /*aa00*/  FFMA.FTZ R28, R183, R101, -R99 ;  /* 0x00000065b71c7223 */ /* 0x000fc80000010863 */
[----:B------:R1:W-:Y:S03]  /*aa10*/  MUFU.EX2 R182, R28 ;  /* 0x0000001c00b67308 */ /* 0x0003e60000000800 */
[C---:B------:R-:W-:Y:S01]  /*aa20*/  HMMA.16816.F32.BF16 R20, R32.reuse, R30, R20 ;  /* 0x0000001e2014723c */ /* 0x040fe20000041814 */
[-C--:B------:R-:W-:Y:S01]  /*aa30*/  FFMA.FTZ R187, R187, R101.reuse, -R99 ;  /* 0x00000065bbbb7223 */ /* 0x080fe20000010863 */
[-CC-:B------:R-:W-:Y:S01]  /*aa40*/  FFMA.FTZ R193, R193, R101.reuse, -R86.reuse ;  /* 0x00000065c1c17223 */ /* 0x180fe20000010856 */
[----:B-1----:R-:W1:Y:S05]  /*aa50*/  LDSM.16.MT88.4 R28, [R75+0xd000] ;  /* 0x00d000004b1c783b */ /* 0x002e6a0000004200 */
[----:B------:R-:W-:Y:S01]  /*aa60*/  HMMA.16816.F32.BF16 R8, R32, R60, R8 ;  /* 0x0000003c2008723c */ /* 0x000fe20000041808 */
[----:B------:R4:W5:Y:S01]  /*aa70*/  MUFU.EX2 R183, R187 ;  /* 0x000000bb00b77308 */ /* 0x0009620000000800 */
[----:B------:R-:W-:-:S03]  /*aa80*/  FFMA.FTZ R60, R191, R101, -R86 ;  /* 0x00000065bf3c7223 */ /* 0x000fc60000010856 */
[----:B------:R2:W-:Y:S03]  /*aa90*/  MUFU.EX2 R191, R193 ;  /* 0x000000c100bf7308 */ /* 0x0005e60000000800 */
[----:B---3--:R-:W-:Y:S01]  /*aaa0*/  HMMA.16816.F32.BF16 R16, R32, R52, R16 ;  /* 0x000000342010723c */ /* 0x008fe20000041810 */
[----:B----4-:R-:W-:-:S07]  /*aab0*/  FFMA.FTZ R187, R186, R101, -R99 ;  /* 0x00000065babb7223 */ /* 0x010fce0000010863 */
[C---:B------:R-:W-:Y:S01]  /*aac0*/  HMMA.16816.F32.BF16 R12, R32.reuse, R54, R12 ;  /* 0x00000036200c723c */ /* 0x040fe2000004180c */
[-CC-:B------:R-:W-:Y:S01]  /*aad0*/  FFMA.FTZ R186, R210, R101.reuse, -R86.reuse ;  /* 0x00000065d2ba7223 */ /* 0x180fe20000010856 */
[----:B------:R-:W3:Y:S01]  /*aae0*/  LDSM.16.MT88.4 R52, [R74+0xd000] ;  /* 0x00d000004a34783b */ /* 0x000ee20000004200 */
[-CC-:B--2---:R-:W-:Y:S01]  /*aaf0*/  FFMA.FTZ R193, R190, R101.reuse, -R86.reuse ;  /* 0x00000065bec17223 */ /* 0x184fe20000010856 */
[----:B------:R-:W-:Y:S04]  /*ab00*/  MUFU.EX2 R188, R188 ;  /* 0x000000bc00bc7308 */ /* 0x000fe80000000800 */
[----:B------:R-:W2:Y:S04]  /*ab10*/  MUFU.EX2 R187, R187 ;  /* 0x000000bb00bb7308 */ /* 0x000ea80000000800 */
[----:B------:R-:W4:Y:S04]  /*ab20*/  MUFU.EX2 R186, R186 ;  /* 0x000000ba00ba7308 */ /* 0x000f280000000800 */
[----:B------:R5:W-:Y:S04]  /*ab30*/  MUFU.EX2 R190, R60 ;  /* 0x0000003c00be7308 */ /* 0x000be80000000800 */
[----:B------:R-:W1:Y:S01]  /*ab40*/  MUFU.EX2 R193, R193 ;  /* 0x000000c100c17308 */ /* 0x000e620000000800 */
[C---:B------:R-:W-:Y:S08]  /*ab50*/  HMMA.16816.F32.BF16 R4, R32.reuse, R62, R4 ;  /* 0x0000003e2004723c */ /* 0x040ff00000041804 */
[C---:B------:R-:W-:Y:S01]  /*ab60*/  HMMA.16816.F32.BF16 R48, R32.reuse, R40, R48 ;  /* 0x000000282030723c */ /* 0x040fe20000041830 */
[-C--:B------:R-:W-:Y:S01]  /*ab70*/  FFMA.FTZ R202, R202, R101.reuse, -R99 ;  /* 0x00000065caca7223 */ /* 0x080fe20000010863 */
[----:B------:R-:W-:Y:S01]  /*ab80*/  FFMA.FTZ R206, R206, R101, -R86 ;  /* 0x00000065cece7223 */ /* 0x000fe20000010856 */
[----:B-----5:R-:W-:Y:S05]  /*ab90*/  LDSM.16.MT88.4 R60, [R74+0xd800] ;  /* 0x00d800004a3c783b */ /* 0x020fea0000004200 */
[----:B------:R-:W-:Y:S01]  /*aba0*/  HMMA.16816.F32.BF16 R44, R32, R42, R44 ;  /* 0x0000002a202c723c */ /* 0x000fe2000004182c */
[----:B------:R-:W-:Y:S01]  /*abb0*/  F2FP.BF16.F32.PACK_AB R32, R182, R183 ;  /* 0x000000b7b620723e */ /* 0x000fe200000010ff */
[----:B------:R-:W5:Y:S01]  /*abc0*/  LDSM.16.MT88.4 R40, [R73+0xd000] ;  /* 0x00d000004928783b */ /* 0x000f620000004200 */
[----:B--2---:R-:W-:-:S02]  /*abd0*/  F2FP.BF16.F32.PACK_AB R34, R187, R188 ;  /* 0x000000bcbb22723e */ /* 0x004fc400000010ff */
[----:B----4-:R-:W-:Y:S02]  /*abe0*/  F2FP.BF16.F32.PACK_AB R33, R191, R186 ;  /* 0x000000babf21723e */ /* 0x010fe400000010ff */
[----:B-1----:R-:W-:-:S07]  /*abf0*/  F2FP.BF16.F32.PACK_AB R35, R193, R190 ;  /* 0x000000bec123723e */ /* 0x002fce00000010ff */
[C---:B------:R-:W-:Y:S01]  /*ac00*/  HMMA.16816.F32.BF16 R24, R32.reuse, R56, R24 ;  /* 0x000000382018723c */ /* 0x040fe20000041818 */
[-CC-:B------:R-:W-:Y:S01]  /*ac10*/  FFMA.FTZ R57, R198, R101.reuse, -R99.reuse ;  /* 0x00000065c6397223 */ /* 0x180fe20000010863 */
[-CC-:B------:R-:W-:Y:S01]  /*ac20*/  FFMA.FTZ R56, R197, R101.reuse, -R99.reuse ;  /* 0x00000065c5387223 */ /* 0x180fe20000010863 */
[----:B------:R1:W-:Y:S05]  /*ac30*/  MUFU.EX2 R198, R202 ;  /* 0x000000ca00c67308 */ /* 0x0003ea0000000800 */
[C---:B------:R-:W-:Y:S01]  /*ac40*/  HMMA.16816.F32.BF16 R16, R32.reuse, R28, R16 ;  /* 0x0000001c2010723c */ /* 0x040fe20000041810 */
[----:B------:R-:W2:Y:S07]  /*ac50*/  MUFU.EX2 R197, R57 ;  /* 0x0000003900c57308 */ /* 0x000eae0000000800 */
[----:B------:R-:W-:Y:S01]  /*ac60*/  HMMA.16816.F32.BF16 R12, R32, R30, R12 ;  /* 0x0000001e200c723c */ /* 0x000fe2000004180c */
[----:B------:R-:W4:Y:S01]  /*ac70*/  LDSM.16.MT88.4 R28, [R76+0xd800] ;  /* 0x00d800004c1c783b */ /* 0x000f220000004200 */
[----:B-1----:R-:W-:-:S02]  /*ac80*/  FFMA.FTZ R202, R196, R101, -R99 ;  /* 0x00000065c4ca7223 */ /* 0x002fc40000010863 */
[----:B------:R1:W-:Y:S04]  /*ac90*/  MUFU.EX2 R196, R56 ;  /* 0x0000003800c47308 */ /* 0x0003e80000000800 */
[C---:B------:R-:W-:Y:S01]  /*aca0*/  HMMA.16816.F32.BF16 R20, R32.reuse, R58, R20 ;  /* 0x0000003a2014723c */ /* 0x040fe20000041814 */
[----:B-1----:R-:W1:Y:S07]  /*acb0*/  LDSM.16.MT88.4 R56, [R75+0xd800] ;  /* 0x00d800004b38783b */ /* 0x002e6e0000004200 */
[----:B---3--:R-:W-:Y:S01]  /*acc0*/  HMMA.16816.F32.BF16 R8, R32, R52, R8 ;  /* 0x000000342008723c */ /* 0x008fe20000041808 */
[----:B------:R-:W-:-:S02]  /*acd0*/  FFMA.FTZ R53, R201, R101, -R86 ;  /* 0x00000065c9357223 */ /* 0x000fc40000010856 */
[----:B------:R3:W-:Y:S01]  /*ace0*/  MUFU.EX2 R201, R206 ;  /* 0x000000ce00c97308 */ /* 0x0007e20000000800 */
[----:B------:R-:W-:-:S03]  /*acf0*/  FFMA.FTZ R52, R200, R101, -R86 ;  /* 0x00000065c8347223 */ /* 0x000fc60000010856 */
[----:B------:R-:W-:Y:S04]  /*ad00*/  MUFU.EX2 R202, R202 ;  /* 0x000000ca00ca7308 */ /* 0x000fe80000000800 */
[----:B------:R-:W4:Y:S01]  /*ad10*/  MUFU.EX2 R200, R53 ;  /* 0x0000003500c87308 */ /* 0x000f220000000800 */
[----:B---3--:R-:W-:-:S03]  /*ad20*/  FFMA.FTZ R206, R199, R101, -R86 ;  /* 0x00000065c7ce7223 */ /* 0x008fc60000010856 */
[----:B------:R-:W-:Y:S04]  /*ad30*/  MUFU.EX2 R199, R52 ;  /* 0x0000003400c77308 */ /* 0x000fe80000000800 */
[----:B------:R-:W3:Y:S01]  /*ad40*/  MUFU.EX2 R206, R206 ;  /* 0x000000ce00ce7308 */ /* 0x000ee20000000800 */
[----:B-----5:R-:W-:Y:S01]  /*ad50*/  HMMA.16816.F32.BF16 R48, R32, R40, R48 ;  /* 0x000000282030723c */ /* 0x020fe20000041830 */
[----:B--2---:R-:W-:Y:S02]  /*ad60*/  F2FP.BF16.F32.PACK_AB R40, R197, R198 ;  /* 0x000000c6c528723e */ /* 0x004fe400000010ff */
[----:B----4-:R-:W-:-:S05]  /*ad70*/  F2FP.BF16.F32.PACK_AB R41, R200, R201 ;  /* 0x000000c9c829723e */ /* 0x010fca00000010ff */
[----:B------:R-:W-:Y:S01]  /*ad80*/  HMMA.16816.F32.BF16 R44, R32, R42, R44 ;  /* 0x0000002a202c723c */ /* 0x000fe2000004182c */
[----:B------:R-:W-:Y:S02]  /*ad90*/  F2FP.BF16.F32.PACK_AB R42, R202, R196 ;  /* 0x000000c4ca2a723e */ /* 0x000fe400000010ff */
[----:B---3--:R-:W-:-:S05]  /*ada0*/  F2FP.BF16.F32.PACK_AB R43, R206, R199 ;  /* 0x000000c7ce2b723e */ /* 0x008fca00000010ff */
[----:B------:R-:W-:Y:S01]  /*adb0*/  HMMA.16816.F32.BF16 R4, R32, R54, R4 ;  /* 0x000000362004723c */ /* 0x000fe20000041804 */
[----:B------:R-:W2:Y:S01]  /*adc0*/  LDSM.16.MT88.4 R52, [R73+0xd800] ;  /* 0x00d800004934783b */ /* 0x000ea20000004200 */
[----:B------:R-:W-:-:S03]  /*add0*/  FFMA.FTZ R209, R209, R101, -R99 ;  /* 0x00000065d1d17223 */ /* 0x000fc60000010863 */
[----:B------:R-:W-:Y:S03]  /*ade0*/  LDSM.16.MT88.4 R32, [R76+0xe000] ;  /* 0x00e000004c20783b */ /* 0x000fe60000004200 */
[----:B------:R-:W-:Y:S01]  /*adf0*/  HMMA.16816.F32.BF16 R24, R40, R28, R24 ;  /* 0x0000001c2818723c */ /* 0x000fe20000041818 */
[----:B------:R-:W-:-:S07]  /*ae00*/  FFMA.FTZ R28, R208, R101, -R99 ;  /* 0x00000065d01c7223 */ /* 0x000fce0000010863 */
[----:B-1----:R-:W-:Y:S01]  /*ae10*/  HMMA.16816.F32.BF16 R16, R40, R56, R16 ;  /* 0x000000382810723c */ /* 0x002fe20000041810 */
[-C--:B------:R-:W-:Y:S02]  /*ae20*/  FFMA.FTZ R56, R207, R101.reuse, -R99 ;  /* 0x00000065cf387223 */ /* 0x080fe40000010863 */
[----:B------:R1:W-:Y:S01]  /*ae30*/  MUFU.EX2 R207, R28 ;  /* 0x0000001c00cf7308 */ /* 0x0003e20000000800 */
[----:B------:R-:W-:-:S04]  /*ae40*/  FFMA.FTZ R57, R204, R101, -R86 ;  /* 0x00000065cc397223 */ /* 0x000fc80000010856 */
[C---:B------:R-:W-:Y:S08]  /*ae50*/  HMMA.16816.F32.BF16 R20, R40.reuse, R30, R20 ;  /* 0x0000001e2814723c */ /* 0x040ff00000041814 */
[----:B------:R-:W-:Y:S01]  /*ae60*/  HMMA.16816.F32.BF16 R12, R40, R58, R12 ;  /* 0x0000003a280c723c */ /* 0x000fe2000004180c */
[----:B-1----:R-:W1:Y:S01]  /*ae70*/  LDSM.16.MT88.4 R28, [R75+0xe000] ;  /* 0x00e000004b1c783b */ /* 0x002e620000004200 */
[----:B------:R-:W-:-:S02]  /*ae80*/  FFMA.FTZ R58, R205, R101, -R99 ;  /* 0x00000065cd3a7223 */ /* 0x000fc40000010863 */
[----:B------:R3:W-:Y:S04]  /*ae90*/  MUFU.EX2 R205, R56 ;  /* 0x0000003800cd7308 */ /* 0x0007e80000000800 */
[----:B------:R-:W-:Y:S01]  /*aea0*/  HMMA.16816.F32.BF16 R8, R40, R60, R8 ;  /* 0x0000003c2808723c */ /* 0x000fe20000041808 */
[-CC-:B------:R-:W-:Y:S01]  /*aeb0*/  FFMA.FTZ R60, R195, R101.reuse, -R86.reuse ;  /* 0x00000065c33c7223 */ /* 0x180fe20000010856 */
[----:B------:R-:W-:Y:S01]  /*aec0*/  MUFU.EX2 R204, R58 ;  /* 0x0000003a00cc7308 */ /* 0x000fe20000000800 */
[----:B---3--:R-:W-:-:S03]  /*aed0*/  FFMA.FTZ R56, R203, R101, -R86 ;  /* 0x00000065cb387223 */ /* 0x008fc60000010856 */
[----:B------:R-:W-:Y:S04]  /*aee0*/  MUFU.EX2 R203, R57 ;  /* 0x0000003900cb7308 */ /* 0x000fe80000000800 */
[----:B------:R3:W-:Y:S04]  /*aef0*/  MUFU.EX2 R195, R56 ;  /* 0x0000003800c37308 */ /* 0x0007e80000000800 */
[----:B------:R4:W5:Y:S01]  /*af00*/  MUFU.EX2 R208, R209 ;  /* 0x000000d100d07308 */ /* 0x0009620000000800 */
[----:B---3--:R-:W3:Y:S01]  /*af10*/  LDSM.16.MT88.4 R56, [R74+0xe000] ;  /* 0x00e000004a38783b */ /* 0x008ee20000004200 */
[----:B----4-:R-:W-:-:S02]  /*af20*/  FFMA.FTZ R209, R194, R101, -R86 ;  /* 0x00000065c2d17223 */ /* 0x010fc40000010856 */
[----:B------:R4:W-:Y:S04]  /*af30*/  MUFU.EX2 R194, R60 ;  /* 0x0000003c00c27308 */ /* 0x0009e80000000800 */
[----:B------:R-:W1:Y:S01]  /*af40*/  MUFU.EX2 R209, R209 ;  /* 0x000000d100d17308 */ /* 0x000e620000000800 */
[C---:B------:R-:W-:Y:S08]  /*af50*/  HMMA.16816.F32.BF16 R4, R40.reuse, R62, R4 ;  /* 0x0000003e2804723c */ /* 0x040ff00000041804 */
[C---:B--2---:R-:W-:Y:S01]  /*af60*/  HMMA.16816.F32.BF16 R48, R40.reuse, R52, R48 ;  /* 0x000000342830723c */ /* 0x044fe20000041830 */
[----:B------:R-:W-:Y:S01]  /*af70*/  FFMA.FTZ R192, R192, R101, -R99 ;  /* 0x00000065c0c07223 */ /* 0x000fe20000010863 */
[----:B----4-:R-:W-:Y:S06]  /*af80*/  LDSM.16.MT88.4 R60, [R74+0xe800] ;  /* 0x00e800004a3c783b */ /* 0x010fec0000004200 */
[----:B------:R-:W-:Y:S01]  /*af90*/  HMMA.16816.F32.BF16 R44, R40, R54, R44 ;  /* 0x00000036282c723c */ /* 0x000fe2000004182c */
[----:B-----5:R-:W-:Y:S01]  /*afa0*/  F2FP.BF16.F32.PACK_AB R40, R207, R208 ;  /* 0x000000d0cf28723e */ /* 0x020fe200000010ff */
[----:B------:R-:W2:Y:S01]  /*afb0*/  LDSM.16.MT88.4 R52, [R73+0xe000] ;  /* 0x00e000004934783b */ /* 0x000ea20000004200 */
[----:B------:R-:W-:-:S02]  /*afc0*/  F2FP.BF16.F32.PACK_AB R42, R204, R205 ;  /* 0x000000cdcc2a723e */ /* 0x000fc400000010ff */
[----:B------:R-:W-:Y:S02]  /*afd0*/  F2FP.BF16.F32.PACK_AB R41, R195, R203 ;  /* 0x000000cbc329723e */ /* 0x000fe400000010ff */
[----:B-1----:R-:W-:-:S07]  /*afe0*/  F2FP.BF16.F32.PACK_AB R43, R209, R194 ;  /* 0x000000c2d12b723e */ /* 0x002fce00000010ff */
[----:B------:R-:W-:Y:S01]  /*aff0*/  HMMA.16816.F32.BF16 R16, R40, R28, R16 ;  /* 0x0000001c2810723c */ /* 0x000fe20000041810 */
[-CC-:B------:R-:W-:Y:S01]  /*b000*/  FFMA.FTZ R28, R189, R101.reuse, -R99.reuse ;  /* 0x00000065bd1c7223 */ /* 0x180fe20000010863 */
[----:B------:R-:W-:-:S03]  /*b010*/  FFMA.FTZ R29, R185, R101, -R99 ;  /* 0x00000065b91d7223 */ /* 0x000fc60000010863 */
[----:B------:R1:W-:Y:S03]  /*b020*/  MUFU.EX2 R185, R28 ;  /* 0x0000001c00b97308 */ /* 0x0003e60000000800 */
[----:B---3--:R-:W-:Y:S01]  /*b030*/  HMMA.16816.F32.BF16 R8, R40, R56, R8 ;  /* 0x000000382808723c */ /* 0x008fe20000041808 */
[-C--:B------:R-:W-:Y:S01]  /*b040*/  FFMA.FTZ R56, R181, R101.reuse, -R86 ;  /* 0x00000065b5387223 */ /* 0x080fe20000010856 */
[----:B-1----:R-:W-:-:S06]  /*b050*/  FFMA.FTZ R28, R184, R101, -R99 ;  /* 0x00000065b81c7223 */ /* 0x002fcc0000010863 */
[C---:B------:R-:W-:Y:S01]  /*b060*/  HMMA.16816.F32.BF16 R12, R40.reuse, R30, R12 ;  /* 0x0000001e280c723c */ /* 0x040fe2000004180c */
[----:B------:R-:W-:Y:S04]  /*b070*/  MUFU.EX2 R184, R29 ;  /* 0x0000001d00b87308 */ /* 0x000fe80000000800 */
[----:B------:R1:W3:Y:S01]  /*b080*/  MUFU.EX2 R181, R28 ;  /* 0x0000001c00b57308 */ /* 0x0002e20000000800 */
[-CC-:B------:R-:W-:Y:S01]  /*b090*/  FFMA.FTZ R57, R180, R101.reuse, -R86.reuse ;  /* 0x00000065b4397223 */ /* 0x180fe20000010856 */
[----:B-1----:R-:W1:Y:S02]  /*b0a0*/  LDSM.16.MT88.4 R28, [R75+0xe800] ;  /* 0x00e800004b1c783b */ /* 0x002e640000004200 */
[----:B------:R4:W-:Y:S04]  /*b0b0*/  MUFU.EX2 R189, R192 ;  /* 0x000000c000bd7308 */ /* 0x0009e80000000800 */
[----:B------:R5:W-:Y:S01]  /*b0c0*/  MUFU.EX2 R180, R56 ;  /* 0x0000003800b47308 */ /* 0x000be20000000800 */
[----:B------:R-:W-:Y:S01]  /*b0d0*/  HMMA.16816.F32.BF16 R24, R40, R32, R24 ;  /* 0x000000202818723c */ /* 0x000fe20000041818 */
[-CC-:B----4-:R-:W-:Y:S01]  /*b0e0*/  FFMA.FTZ R192, R178, R101.reuse, -R86.reuse ;  /* 0x00000065b2c07223 */ /* 0x190fe20000010856 */
[----:B-----5:R-:W-:-:S06]  /*b0f0*/  FFMA.FTZ R56, R179, R101, -R86 ;  /* 0x00000065b3387223 */ /* 0x020fcc0000010856 */
[C---:B------:R-:W-:Y:S01]  /*b100*/  HMMA.16816.F32.BF16 R20, R40.reuse, R34, R20 ;  /* 0x000000222814723c */ /* 0x040fe20000041814 */
[----:B------:R-:W4:Y:S01]  /*b110*/  MUFU.EX2 R179, R57 ;  /* 0x0000003900b37308 */ /* 0x000f220000000800 */
[----:B------:R-:W5:Y:S03]  /*b120*/  LDSM.16.MT88.4 R32, [R76+0xe800] ;  /* 0x00e800004c20783b */ /* 0x000f660000004200 */
[----:B------:R2:W-:Y:S04]  /*b130*/  MUFU.EX2 R178, R56 ;  /* 0x0000003800b27308 */ /* 0x0005e80000000800 */
[----:B------:R-:W1:Y:S01]  /*b140*/  MUFU.EX2 R192, R192 ;  /* 0x000000c000c07308 */ /* 0x000e620000000800 */
[----:B------:R-:W-:Y:S01]  /*b150*/  HMMA.16816.F32.BF16 R4, R40, R58, R4 ;  /* 0x0000003a2804723c */ /* 0x000fe20000041804 */
[----:B---3--:R-:W-:-:S02]  /*b160*/  F2FP.BF16.F32.PACK_AB R58, R181, R184 ;  /* 0x000000b8b53a723e */ /* 0x008fc400000010ff */
[----:B----4-:R-:W-:Y:S02]  /*b170*/  F2FP.BF16.F32.PACK_AB R57, R179, R180 ;  /* 0x000000b4b339723e */ /* 0x010fe400000010ff */
[----:B--2---:R-:W-:Y:S02]  /*b180*/  F2FP.BF16.F32.PACK_AB R56, R185, R189 ;  /* 0x000000bdb938723e */ /* 0x004fe400000010ff */
[----:B-1----:R-:W-:Y:S01]  /*b190*/  F2FP.BF16.F32.PACK_AB R59, R192, R178 ;  /* 0x000000b2c03b723e */ /* 0x002fe200000010ff */
[----:B------:R-:W-:Y:S08]  /*b1a0*/  HMMA.16816.F32.BF16 R48, R40, R52, R48 ;  /* 0x000000342830723c */ /* 0x000ff00000041830 */
[----:B------:R-:W-:Y:S01]  /*b1b0*/  HMMA.16816.F32.BF16 R16, R56, R28, R16 ;  /* 0x0000001c3810723c */ /* 0x000fe20000041810 */
[-CC-:B------:R-:W-:Y:S01]  /*b1c0*/  FFMA.FTZ R29, R168, R101.reuse, -R99.reuse ;  /* 0x00000065a81d7223 */ /* 0x180fe20000010863 */
[----:B------:R-:W-:-:S03]  /*b1d0*/  FFMA.FTZ R28, R165, R101, -R99 ;  /* 0x00000065a51c7223 */ /* 0x000fc60000010863 */
[----:B------:R1:W-:Y:S03]  /*b1e0*/  MUFU.EX2 R165, R29 ;  /* 0x0000001d00a57308 */ /* 0x0003e60000000800 */
[----:B------:R-:W-:Y:S01]  /*b1f0*/  HMMA.16816.F32.BF16 R44, R40, R54, R44 ;  /* 0x00000036282c723c */ /* 0x000fe2000004182c */
[----:B------:R-:W2:Y:S01]  /*b200*/  LDSM.16.MT88.4 R52, [R73+0xe800] ;  /* 0x00e800004934783b */ /* 0x000ea20000004200 */
[-CC-:B------:R-:W-:Y:S01]  /*b210*/  FFMA.FTZ R169, R169, R101.reuse, -R99.reuse ;  /* 0x00000065a9a97223 */ /* 0x180fe20000010863 */
[-C--:B------:R-:W-:Y:S02]  /*b220*/  FFMA.FTZ R160, R160, R101.reuse, -R86 ;  /* 0x00000065a0a07223 */ /* 0x080fe40000010856 */
[----:B------:R-:W-:Y:S03]  /*b230*/  LDSM.16.MT88.4 R40, [R76+0xf000] ;  /* 0x00f000004c28783b */ /* 0x000fe60000004200 */
[----:B------:R-:W-:Y:S01]  /*b240*/  HMMA.16816.F32.BF16 R12, R56, R30, R12 ;  /* 0x0000001e380c723c */ /* 0x000fe2000004180c */
[----:B------:R-:W-:-:S02]  /*b250*/  FFMA.FTZ R30, R164, R101, -R99 ;  /* 0x00000065a41e7223 */ /* 0x000fc40000010863 */
[----:B------:R3:W-:Y:S01]  /*b260*/  MUFU.EX2 R164, R28 ;  /* 0x0000001c00a47308 */ /* 0x0007e20000000800 */
[----:B-1----:R-:W-:-:S03]  /*b270*/  FFMA.FTZ R29, R163, R101, -R86 ;  /* 0x00000065a31d7223 */ /* 0x002fc60000010856 */
[----:B------:R-:W-:Y:S01]  /*b280*/  MUFU.EX2 R163, R30 ;  /* 0x0000001e00a37308 */ /* 0x000fe20000000800 */
[C---:B------:R-:W-:Y:S01]  /*b290*/  HMMA.16816.F32.BF16 R8, R56.reuse, R60, R8 ;  /* 0x0000003c3808723c */ /* 0x040fe20000041808 */
[-CC-:B---3--:R-:W-:Y:S02]  /*b2a0*/  FFMA.FTZ R28, R162, R101.reuse, -R86.reuse ;  /* 0x00000065a21c7223 */ /* 0x188fe40000010856 */
[----:B------:R-:W-:Y:S04]  /*b2b0*/  MUFU.EX2 R162, R29 ;  /* 0x0000001d00a27308 */ /* 0x000fe80000000800 */
[----:B------:R1:W-:Y:S01]  /*b2c0*/  MUFU.EX2 R60, R28 ;  /* 0x0000001c003c7308 */ /* 0x0003e20000000800 */
[C---:B-----5:R-:W-:Y:S01]  /*b2d0*/  HMMA.16816.F32.BF16 R24, R56.reuse, R32, R24 ;  /* 0x000000203818723c */ /* 0x060fe20000041818 */
[----:B-1----:R-:W1:Y:S07]  /*b2e0*/  LDSM.16.MT88.4 R28, [R74+0xf000] ;  /* 0x00f000004a1c783b */ /* 0x002e6e0000004200 */
[C---:B------:R-:W-:Y:S01]  /*b2f0*/  HMMA.16816.F32.BF16 R20, R56.reuse, R34, R20 ;  /* 0x000000223814723c */ /* 0x040fe20000041814 */
[----:B------:R-:W3:Y:S01]  /*b300*/  LDSM.16.MT88.4 R32, [R75+0xf000] ;  /* 0x00f000004b20783b */ /* 0x000ee20000004200 */
[----:B------:R-:W-:Y:S01]  /*b310*/  FFMA.FTZ R61, R161, R101, -R86 ;  /* 0x00000065a13d7223 */ /* 0x000fe20000010856 */
[----:B------:R-:W4:Y:S05]  /*b320*/  MUFU.EX2 R168, R169 ;  /* 0x000000a900a87308 */ /* 0x000f2a0000000800 */
[C---:B------:R-:W-:Y:S01]  /*b330*/  HMMA.16816.F32.BF16 R4, R56.reuse, R62, R4 ;  /* 0x0000003e3804723c */ /* 0x040fe20000041804 */
[----:B------:R-:W-:Y:S04]  /*b340*/  MUFU.EX2 R62, R160 ;  /* 0x000000a0003e7308 */ /* 0x000fe80000000800 */
[----:B------:R-:W5:Y:S03]  /*b350*/  MUFU.EX2 R61, R61 ;  /* 0x0000003d003d7308 */ /* 0x000f660000000800 */
[C---:B--2---:R-:W-:Y:S08]  /*b360*/  HMMA.16816.F32.BF16 R48, R56.reuse, R52, R48 ;  /* 0x000000343830723c */ /* 0x044ff00000041830 */
[----:B------:R-:W-:Y:S01]  /*b370*/  HMMA.16816.F32.BF16 R44, R56, R54, R44 ;  /* 0x00000036382c723c */ /* 0x000fe2000004182c */
[----:B----4-:R-:W-:Y:S01]  /*b380*/  F2FP.BF16.F32.PACK_AB R56, R165, R168 ;  /* 0x000000a8a538723e */ /* 0x010fe200000010ff */
[----:B------:R-:W2:Y:S01]  /*b390*/  LDSM.16.MT88.4 R52, [R73+0xf000] ;  /* 0x00f000004934783b */ /* 0x000ea20000004200 */
[----:B------:R-:W-:-:S02]  /*b3a0*/  F2FP.BF16.F32.PACK_AB R58, R163, R164 ;  /* 0x000000a4a33a723e */ /* 0x000fc400000010ff */
[----:B------:R-:W-:Y:S02]  /*b3b0*/  F2FP.BF16.F32.PACK_AB R57, R60, R162 ;  /* 0x000000a23c39723e */ /* 0x000fe400000010ff */
[----:B-----5:R-:W-:-:S07]  /*b3c0*/  F2FP.BF16.F32.PACK_AB R59, R62, R61 ;  /* 0x0000003d3e3b723e */ /* 0x020fce00000010ff */
[----:B-1----:R-:W-:Y:S01]  /*b3d0*/  HMMA.16816.F32.BF16 R8, R56, R28, R8 ;  /* 0x0000001c3808723c */ /* 0x002fe20000041808 */
[-CC-:B------:R-:W-:Y:S01]  /*b3e0*/  FFMA.FTZ R28, R147, R101.reuse, -R86.reuse ;  /* 0x00000065931c7223 */ /* 0x180fe20000010856 */
[----:B------:R-:W-:-:S03]  /*b3f0*/  FFMA.FTZ R29, R119, R101, -R86 ;  /* 0x00000065771d7223 */ /* 0x000fc60000010856 */
[----:B------:R1:W-:Y:S01]  /*b400*/  MUFU.EX2 R119, R28 ;  /* 0x0000001c00777308 */ /* 0x0003e20000000800 */
[-CC-:B------:R-:W-:Y:S02]  /*b410*/  FFMA.FTZ R169, R117, R101.reuse, -R86.reuse ;  /* 0x0000006575a97223 */ /* 0x180fe40000010856 */
[C---:B---3--:R-:W-:Y:S08]  /*b420*/  HMMA.16816.F32.BF16 R16, R56.reuse, R32, R16 ;  /* 0x000000203810723c */ /* 0x048ff00000041810 */
[----:B------:R-:W-:Y:S01]  /*b430*/  HMMA.16816.F32.BF16 R12, R56, R34, R12 ;  /* 0x00000022380c723c */ /* 0x000fe2000004180c */
[----:B------:R-:W3:Y:S01]  /*b440*/  LDSM.16.MT88.4 R32, [R76+0xf800] ;  /* 0x00f800004c20783b */ /* 0x000ee20000004200 */
[----:B-1----:R-:W-:-:S02]  /*b450*/  FFMA.FTZ R28, R118, R101, -R86 ;  /* 0x00000065761c7223 */ /* 0x002fc40000010856 */
[----:B------:R-:W-:Y:S04]  /*b460*/  MUFU.EX2 R118, R29 ;  /* 0x0000001d00767308 */ /* 0x000fe80000000800 */
[C---:B------:R-:W-:Y:S01]  /*b470*/  HMMA.16816.F32.BF16 R4, R56.reuse, R30, R4 ;  /* 0x0000001e3804723c */ /* 0x040fe20000041804 */
[----:B------:R1:W-:Y:S01]  /*b480*/  MUFU.EX2 R117, R28 ;  /* 0x0000001c00757308 */ /* 0x0003e20000000800 */
[-CC-:B------:R-:W-:Y:S01]  /*b490*/  FFMA.FTZ R161, R151, R101.reuse, -R99.reuse ;  /* 0x0000006597a17223 */ /* 0x180fe20000010863 */
[-CC-:B------:R-:W-:Y:S01]  /*b4a0*/  FFMA.FTZ R160, R150, R101.reuse, -R99.reuse ;  /* 0x0000006596a07223 */ /* 0x180fe20000010863 */
[-CC-:B------:R-:W-:Y:S01]  /*b4b0*/  FFMA.FTZ R63, R149, R101.reuse, -R99.reuse ;  /* 0x00000065953f7223 */ /* 0x180fe20000010863 */
[----:B-1----:R-:W1:Y:S03]  /*b4c0*/  LDSM.16.MT88.4 R28, [R74+0xf800] ;  /* 0x00f800004a1c783b */ /* 0x002e660000004200 */
[----:B------:R-:W-:Y:S01]  /*b4d0*/  HMMA.16816.F32.BF16 R24, R56, R40, R24 ;  /* 0x000000283818723c */ /* 0x000fe20000041818 */
[----:B------:R-:W-:-:S07]  /*b4e0*/  FFMA.FTZ R148, R148, R101, -R99 ;  /* 0x0000006594947223 */ /* 0x000fce0000010863 */
[C---:B------:R-:W-:Y:S01]  /*b4f0*/  HMMA.16816.F32.BF16 R20, R56.reuse, R42, R20 ;  /* 0x0000002a3814723c */ /* 0x040fe20000041814 */
[----:B------:R-:W4:Y:S01]  /*b500*/  LDSM.16.MT88.4 R40, [R75+0xf800] ;  /* 0x00f800004b28783b */ /* 0x000f220000004200 */
[----:B------:R-:W-:Y:S04]  /*b510*/  MUFU.EX2 R161, R161 ;  /* 0x000000a100a17308 */ /* 0x000fe80000000800 */
[----:B------:R-:W5:Y:S04]  /*b520*/  MUFU.EX2 R160, R160 ;  /* 0x000000a000a07308 */ /* 0x000f680000000800 */
[----:B------:R-:W-:Y:S04]  /*b530*/  MUFU.EX2 R63, R63 ;  /* 0x0000003f003f7308 */ /* 0x000fe80000000800 */
[----:B------:R-:W3:Y:S04]  /*b540*/  MUFU.EX2 R147, R148 ;  /* 0x0000009400937308 */ /* 0x000ee80000000800 */
[----:B------:R-:W1:Y:S01]  /*b550*/  MUFU.EX2 R169, R169 ;  /* 0x000000a900a97308 */ /* 0x000e620000000800 */
[----:B--2---:R-:W-:Y:S01]  /*b560*/  HMMA.16816.F32.BF16 R48, R56, R52, R48 ;  /* 0x000000343830723c */ /* 0x004fe20000041830 */
[----:B-----5:R-:W-:-:S02]  /*b570*/  F2FP.BF16.F32.PACK_AB R52, R160, R161 ;  /* 0x000000a1a034723e */ /* 0x020fc400000010ff */
[----:B------:R-:W-:-:S05]  /*b580*/  F2FP.BF16.F32.PACK_AB R53, R118, R119 ;  /* 0x000000777635723e */ /* 0x000fca00000010ff */
[----:B------:R-:W-:Y:S01]  /*b590*/  HMMA.16816.F32.BF16 R44, R56, R54, R44 ;  /* 0x00000036382c723c */ /* 0x000fe2000004182c */
[----:B---3--:R-:W-:Y:S01]  /*b5a0*/  F2FP.BF16.F32.PACK_AB R54, R147, R63 ;  /* 0x0000003f9336723e */ /* 0x008fe200000010ff */
[-CC-:B------:R-:W-:Y:S01]  /*b5b0*/  FFMA.FTZ R211, R133, R101.reuse, -R99.reuse ;  /* 0x0000006585d37223 */ /* 0x180fe20000010863 */
[-CC-:B------:R-:W-:Y:S01]  /*b5c0*/  FFMA.FTZ R213, R113, R101.reuse, -R86.reuse ;  /* 0x0000006571d57223 */ /* 0x180fe20000010856 */
[--C-:B------:R-:W-:Y:S01]  /*b5d0*/  FFMA.FTZ R210, R135, R101, -R99.reuse ;  /* 0x0000006587d27223 */ /* 0x100fe20000010863 */
[----:B-1----:R-:W-:Y:S01]  /*b5e0*/  F2FP.BF16.F32.PACK_AB R55, R169, R117 ;  /* 0x00000075a937723e */ /* 0x002fe200000010ff */
[-CC-:B------:R-:W-:Y:S01]  /*b5f0*/  FFMA.FTZ R133, R132, R101.reuse, -R99.reuse ;  /* 0x0000006584857223 */ /* 0x180fe20000010863 */
[-CC-:B------:R-:W-:Y:S01]  /*b600*/  FFMA.FTZ R212, R134, R101.reuse, -R99.reuse ;  /* 0x0000006586d47223 */ /* 0x180fe20000010863 */
[----:B------:R-:W-:Y:S04]  /*b610*/  LDSM.16.MT88.4 R56, [R75+0x10000] ;  /* 0x010000004b38783b */ /* 0x000fe80000004200 */
[C---:B------:R-:W-:Y:S01]  /*b620*/  HMMA.16816.F32.BF16 R24, R52.reuse, R32, R24 ;  /* 0x000000203418723c */ /* 0x040fe20000041818 */
[-CC-:B------:R-:W-:Y:S01]  /*b630*/  FFMA.FTZ R132, R116, R101.reuse, -R86.reuse ;  /* 0x0000006574847223 */ /* 0x180fe20000010856 */
[-CC-:B------:R-:W-:Y:S01]  /*b640*/  FFMA.FTZ R112, R112, R101.reuse, -R86.reuse ;  /* 0x0000006570707223 */ /* 0x180fe20000010856 */
[-CC-:B------:R-:W-:Y:S01]  /*b650*/  FFMA.FTZ R110, R110, R101.reuse, -R86.reuse ;  /* 0x000000656e6e7223 */ /* 0x180fe20000010856 */
[-CC-:B------:R-:W-:Y:S01]  /*b660*/  FFMA.FTZ R250, R120, R101.reuse, -R99.reuse ;  /* 0x0000006578fa7223 */ /* 0x180fe20000010863 */
[-CC-:B------:R-:W-:Y:S01]  /*b670*/  FFMA.FTZ R245, R100, R101.reuse, -R86.reuse ;  /* 0x0000006564f57223 */ /* 0x180fe20000010856 */
[-C--:B------:R-:W-:Y:S01]  /*b680*/  FFMA.FTZ R121, R121, R101.reuse, -R99 ;  /* 0x0000006579797223 */ /* 0x080fe20000010863 */
[----:B------:R-:W-:Y:S01]  /*b690*/  LDSM.16.MT88.4 R148, [R75+0x11800] ;  /* 0x011800004b94783b */ /* 0x000fe20000004200 */
[C---:B------:R-:W-:Y:S03]  /*b6a0*/  HMMA.16816.F32.BF16 R20, R52.reuse, R34, R20 ;  /* 0x000000223414723c */ /* 0x040fe60000041814 */
[----:B------:R-:W1:Y:S05]  /*b6b0*/  LDSM.16.MT88.4 R32, [R73+0xf800] ;  /* 0x00f800004920783b */ /* 0x000e6a0000004200 */
[----:B------:R-:W-:Y:S01]  /*b6c0*/  HMMA.16816.F32.BF16 R8, R52, R28, R8 ;  /* 0x0000001c3408723c */ /* 0x000fe20000041808 */
[-CC-:B------:R-:W-:Y:S01]  /*b6d0*/  FFMA.FTZ R29, R115, R101.reuse, -R86.reuse ;  /* 0x00000065731d7223 */ /* 0x180fe20000010856 */
[----:B------:R-:W-:-:S03]  /*b6e0*/  FFMA.FTZ R28, R114, R101, -R86 ;  /* 0x00000065721c7223 */ /* 0x000fc60000010856 */
[----:B------:R-:W-:Y:S03]  /*b6f0*/  MUFU.EX2 R114, R29 ;  /* 0x0000001d00727308 */ /* 0x000fe60000000800 */
[C---:B------:R-:W-:Y:S01]  /*b700*/  HMMA.16816.F32.BF16 R4, R52.reuse, R30, R4 ;  /* 0x0000001e3404723c */ /* 0x040fe20000041804 */
[----:B------:R2:W-:Y:S04]  /*b710*/  MUFU.EX2 R113, R28 ;  /* 0x0000001c00717308 */ /* 0x0005e80000000800 */
[----:B------:R3:W-:Y:S03]  /*b720*/  MUFU.EX2 R116, R133 ;  /* 0x0000008500747308 */ /* 0x0007e60000000800 */
[C---:B----4-:R-:W-:Y:S01]  /*b730*/  HMMA.16816.F32.BF16 R16, R52.reuse, R40, R16 ;  /* 0x000000283410723c */ /* 0x050fe20000041810 */
[----:B------:R4:W-:Y:S01]  /*b740*/  MUFU.EX2 R115, R132 ;  /* 0x0000008400737308 */ /* 0x0009e20000000800 */
[----:B--2---:R-:W2:Y:S06]  /*b750*/  LDSM.16.MT88.4 R28, [R74+0x10000] ;  /* 0x010000004a1c783b */ /* 0x004eac0000004200 */
[----:B------:R-:W-:Y:S01]  /*b760*/  HMMA.16816.F32.BF16 R12, R52, R42, R12 ;  /* 0x0000002a340c723c */ /* 0x000fe2000004180c */
[----:B------:R-:W5:Y:S01]  /*b770*/  LDSM.16.MT88.4 R40, [R76+0x10000] ;  /* 0x010000004c28783b */ /* 0x000f620000004200 */
[----:B---3--:R-:W-:Y:S01]  /*b780*/  FADD.FTZ R133, R98, R97 ;  /* 0x0000006162857221 */ /* 0x008fe20000010000 */
[----:B----4-:R-:W-:-:S03]  /*b790*/  FADD.FTZ R132, R85, R84 ;  /* 0x0000005455847221 */ /* 0x010fc60000010000 */
[----:B------:R-:W-:Y:S01]  /*b7a0*/  FADD.FTZ R133, R96, R133 ;  /* 0x0000008560857221 */ /* 0x000fe20000010000 */
[----:B------:R-:W-:-:S03]  /*b7b0*/  FADD.FTZ R132, R83, R132 ;  /* 0x0000008453847221 */ /* 0x000fc60000010000 */
[----:B------:R-:W-:Y:S01]  /*b7c0*/  FADD.FTZ R133, R95, R133 ;  /* 0x000000855f857221 */ /* 0x000fe20000010000 */
[----:B------:R-:W-:-:S03]  /*b7d0*/  FADD.FTZ R82, R82, R132 ;  /* 0x0000008452527221 */ /* 0x000fc60000010000 */
[----:B------:R-:W-:Y:S01]  /*b7e0*/  FADD.FTZ R133, R94, R133 ;  /* 0x000000855e857221 */ /* 0x000fe20000010000 */
[----:B------:R-:W-:Y:S01]  /*b7f0*/  FADD.FTZ R82, R81, R82 ;  /* 0x0000005251527221 */ /* 0x000fe20000010000 */
[----:B------:R-:W-:Y:S02]  /*b800*/  MUFU.EX2 R210, R210 ;  /* 0x000000d200d27308 */ /* 0x000fe40000000800 */
[----:B------:R-:W-:Y:S01]  /*b810*/  FADD.FTZ R93, R93, R133 ;  /* 0x000000855d5d7221 */ /* 0x000fe20000010000 */
[----:B------:R-:W-:Y:S01]  /*b820*/  FADD.FTZ R80, R80, R82 ;  /* 0x0000005250507221 */ /* 0x000fe20000010000 */
[----:B------:R-:W3:Y:S04]  /*b830*/  MUFU.EX2 R212, R212 ;  /* 0x000000d400d47308 */ /* 0x000ee80000000800 */
[----:B------:R-:W4:Y:S04]  /*b840*/  MUFU.EX2 R211, R211 ;  /* 0x000000d300d37308 */ /* 0x000f280000000800 */
[----:B------:R-:W2:Y:S01]  /*b850*/  MUFU.EX2 R213, R213 ;  /* 0x000000d500d57308 */ /* 0x000ea20000000800 */
        /* <DEDUP_REMOVED lines=9> */
[----:B------:R-:W-:Y:S01]  /*b8f0*/  FADD.FTZ R90, R89, R90 ;  /* 0x0000005a595a7221 */ /* 0x000fe20000010000 */
[----:B----4-:R-:W-:Y:S01]  /*b900*/  F2FP.BF16.F32.PACK_AB R54, R116, R211 ;  /* 0x000000d37436723e */ /* 0x010fe200000010ff */
[----:B------:R-:W-:Y:S01]  /*b910*/  FADD.FTZ R77, R137, R77 ;  /* 0x0000004d894d7221 */ /* 0x000fe20000010000 */
[----:B------:R-:W-:Y:S01]  /*b920*/  F2FP.BF16.F32.PACK_AB R53, R114, R115 ;  /* 0x000000737235723e */ /* 0x000fe200000010ff */
[----:B------:R-:W1:Y:S01]  /*b930*/  LDSM.16.MT88.4 R32, [R73+0x10000] ;  /* 0x010000004920783b */ /* 0x000e620000004200 */
[----:B--2---:R-:W-:Y:S01]  /*b940*/  F2FP.BF16.F32.PACK_AB R55, R213, R113 ;  /* 0x00000071d537723e */ /* 0x004fe200000010ff */
[----:B------:R-:W-:Y:S01]  /*b950*/  FADD.FTZ R88, R88, R90 ;  /* 0x0000005a58587221 */ /* 0x000fe20000010000 */
[----:B------:R-:W-:-:S05]  /*b960*/  FADD.FTZ R136, R136, R77 ;  /* 0x0000004d88887221 */ /* 0x000fca0000010000 */
[C---:B------:R-:W-:Y:S01]  /*b970*/  HMMA.16816.F32.BF16 R8, R52.reuse, R28, R8 ;  /* 0x0000001c3408723c */ /* 0x040fe20000041808 */
[----:B------:R-:W-:Y:S01]  /*b980*/  FFMA.FTZ R28, R111, R101, -R86 ;  /* 0x000000656f1c7223 */ /* 0x000fe20000010856 */
[----:B------:R-:W-:Y:S01]  /*b990*/  FADD.FTZ R88, R87, R88 ;  /* 0x0000005857587221 */ /* 0x000fe20000010000 */
[----:B------:R-:W-:Y:S02]  /*b9a0*/  FADD.FTZ R136, R138, R136 ;  /* 0x000000888a887221 */ /* 0x000fe40000010000 */
[----:B------:R2:W-:Y:S03]  /*b9b0*/  MUFU.EX2 R96, R28 ;  /* 0x0000001c00607308 */ /* 0x0005e60000000800 */
[----:B-----5:R-:W-:Y:S01]  /*b9c0*/  HMMA.16816.F32.BF16 R24, R52, R40, R24 ;  /* 0x000000283418723c */ /* 0x020fe20000041818 */
[----:B------:R-:W-:Y:S01]  /*b9d0*/  FADD.FTZ R141, R141, R88 ;  /* 0x000000588d8d7221 */ /* 0x000fe20000010000 */
[----:B------:R-:W-:-:S06]  /*b9e0*/  FADD.FTZ R144, R144, R136 ;  /* 0x0000008890907221 */ /* 0x000fcc0000010000 */
[C---:B------:R-:W-:Y:S01]  /*b9f0*/  HMMA.16816.F32.BF16 R20, R52.reuse, R42, R20 ;  /* 0x0000002a3414723c */ /* 0x040fe20000041814 */
[----:B------:R-:W3:Y:S01]  /*ba00*/  LDSM.16.MT88.4 R40, [R76+0x10800] ;  /* 0x010800004c28783b */ /* 0x000ee20000004200 */
[-C--:B--2---:R-:W-:Y:S01]  /*ba10*/  FFMA.FTZ R28, R109, R101.reuse, -R86 ;  /* 0x000000656d1c7223 */ /* 0x084fe20000010856 */
[----:B------:R-:W-:Y:S01]  /*ba20*/  FADD.FTZ R141, R140, R141 ;  /* 0x0000008d8c8d7221 */ /* 0x000fe20000010000 */
[----:B------:R-:W-:Y:S02]  /*ba30*/  FADD.FTZ R144, R143, R144 ;  /* 0x000000908f907221 */ /* 0x000fe40000010000 */
[----:B------:R2:W-:Y:S02]  /*ba40*/  MUFU.EX2 R83, R28 ;  /* 0x0000001c00537308 */ /* 0x0005e40000000800 */
[C---:B------:R-:W-:Y:S01]  /*ba50*/  HMMA.16816.F32.BF16 R4, R52.reuse, R30, R4 ;  /* 0x0000001e3404723c */ /* 0x040fe20000041804 */
[----:B------:R-:W-:Y:S01]  /*ba60*/  FADD.FTZ R139, R139, R141 ;  /* 0x0000008d8b8b7221 */ /* 0x000fe20000010000 */
[----:B------:R-:W-:Y:S01]  /*ba70*/  FADD.FTZ R142, R142, R144 ;  /* 0x000000908e8e7221 */ /* 0x000fe20000010000 */
[-CC-:B------:R-:W-:Y:S01]  /*ba80*/  FFMA.FTZ R84, R131, R101.reuse, -R99.reuse ;  /* 0x0000006583547223 */ /* 0x180fe20000010863 */
[-CC-:B------:R-:W-:Y:S01]  /*ba90*/  FFMA.FTZ R98, R130, R101.reuse, -R99.reuse ;  /* 0x0000006582627223 */ /* 0x180fe20000010863 */
[-CC-:B------:R-:W-:Y:S01]  /*baa0*/  FFMA.FTZ R85, R129, R101.reuse, -R99.reuse ;  /* 0x0000006581557223 */ /* 0x180fe20000010863 */
[-C--:B------:R-:W-:Y:S01]  /*bab0*/  FFMA.FTZ R97, R128, R101.reuse, -R99 ;  /* 0x0000006580617223 */ /* 0x080fe20000010863 */
[----:B--2---:R-:W2:Y:S01]  /*bac0*/  LDSM.16.MT88.4 R28, [R74+0x10800] ;  /* 0x010800004a1c783b */ /* 0x004ea20000004200 */
[----:B------:R-:W-:Y:S01]  /*bad0*/  FADD.FTZ R139, R145, R139 ;  /* 0x0000008b918b7221 */ /* 0x000fe20000010000 */
[----:B------:R-:W-:Y:S01]  /*bae0*/  FADD.FTZ R142, R146, R142 ;  /* 0x0000008e928e7221 */ /* 0x000fe20000010000 */
[----:B------:R-:W-:Y:S01]  /*baf0*/  MUFU.EX2 R84, R84 ;  /* 0x0000005400547308 */ /* 0x000fe20000000800 */
[C---:B------:R-:W-:Y:S01]  /*bb00*/  HMMA.16816.F32.BF16 R16, R52.reuse, R56, R16 ;  /* 0x000000383410723c */ /* 0x040fe20000041810 */
[----:B------:R-:W-:Y:S01]  /*bb10*/  FADD.FTZ R139, R153, R139 ;  /* 0x0000008b998b7221 */ /* 0x000fe20000010000 */
[----:B------:R-:W-:Y:S01]  /*bb20*/  FADD.FTZ R142, R154, R142 ;  /* 0x0000008e9a8e7221 */ /* 0x000fe20000010000 */
[----:B------:R-:W4:Y:S04]  /*bb30*/  MUFU.EX2 R98, R98 ;  /* 0x0000006200627308 */ /* 0x000f280000000800 */
[----:B------:R-:W-:Y:S01]  /*bb40*/  MUFU.EX2 R85, R85 ;  /* 0x0000005500557308 */ /* 0x000fe20000000800 */
[C---:B------:R-:W-:Y:S01]  /*bb50*/  HMMA.16816.F32.BF16 R12, R52.reuse, R58, R12 ;  /* 0x0000003a340c723c */ /* 0x040fe2000004180c */
[----:B------:R-:W5:Y:S02]  /*bb60*/  LDSM.16.MT88.4 R56, [R75+0x10800] ;  /* 0x010800004b38783b */ /* 0x000f640000004200 */
[----:B------:R-:W3:Y:S04]  /*bb70*/  MUFU.EX2 R97, R97 ;  /* 0x0000006100617308 */ /* 0x000ee80000000800 */
[----:B------:R-:W3:Y:S04]  /*bb80*/  MUFU.EX2 R111, R112 ;  /* 0x00000070006f7308 */ /* 0x000ee80000000800 */
[----:B------:R-:W2:Y:S01]  /*bb90*/  MUFU.EX2 R109, R110 ;  /* 0x0000006e006d7308 */ /* 0x000ea20000000800 */
[----:B------:R-:W-:Y:S01]  /*bba0*/  FADD.FTZ R152, R152, R139 ;  /* 0x0000008b98987221 */ /* 0x000fe20000010000 */
[----:B------:R-:W-:Y:S01]  /*bbb0*/  FADD.FTZ R158, R158, R142 ;  /* 0x0000008e9e9e7221 */ /* 0x000fe20000010000 */
[C---:B-1----:R-:W-:Y:S08]  /*bbc0*/  HMMA.16816.F32.BF16 R48, R52.reuse, R32, R48 ;  /* 0x000000203430723c */ /* 0x042ff00000041830 */
[----:B------:R-:W-:Y:S01]  /*bbd0*/  HMMA.16816.F32.BF16 R44, R52, R34, R44 ;  /* 0x00000022342c723c */ /* 0x000fe2000004182c */
[----:B------:R-:W-:Y:S01]  /*bbe0*/  FADD.FTZ R152, R156, R152 ;  /* 0x000000989c987221 */ /* 0x000fe20000010000 */
[----:B------:R-:W-:Y:S01]  /*bbf0*/  FADD.FTZ R158, R157, R158 ;  /* 0x0000009e9d9e7221 */ /* 0x000fe20000010000 */
[----:B----4-:R-:W-:Y:S01]  /*bc00*/  F2FP.BF16.F32.PACK_AB R32, R98, R84 ;  /* 0x000000546220723e */ /* 0x010fe200000010ff */
[----:B------:R-:W-:Y:S01]  /*bc10*/  FFMA.FTZ R77, R108, R101, -R86 ;  /* 0x000000656c4d7223 */ /* 0x000fe20000010856 */
[----:B------:R-:W-:Y:S01]  /*bc20*/  FADD.FTZ R152, R155, R152 ;  /* 0x000000989b987221 */ /* 0x000fe20000010000 */
[----:B------:R-:W-:Y:S01]  /*bc30*/  FADD.FTZ R158, R159, R158 ;  /* 0x0000009e9f9e7221 */ /* 0x000fe20000010000 */
[----:B---3--:R-:W-:Y:S01]  /*bc40*/  F2FP.BF16.F32.PACK_AB R34, R97, R85 ;  /* 0x000000556122723e */ /* 0x008fe200000010ff */
[--C-:B------:R-:W-:Y:S01]  /*bc50*/  FFMA.FTZ R79, R107, R101, -R86.reuse ;  /* 0x000000656b4f7223 */ /* 0x100fe20000010856 */
[----:B------:R-:W-:Y:S01]  /*bc60*/  F2FP.BF16.F32.PACK_AB R33, R96, R111 ;  /* 0x0000006f6021723e */ /* 0x000fe200000010ff */
[----:B------:R-:W-:Y:S01]  /*bc70*/  FFMA.FTZ R78, R106, R101, -R86 ;  /* 0x000000656a4e7223 */ /* 0x000fe20000010856 */
[----:B--2---:R-:W-:Y:S01]  /*bc80*/  F2FP.BF16.F32.PACK_AB R35, R83, R109 ;  /* 0x0000006d5323723e */ /* 0x004fe200000010ff */
[----:B------:R-:W-:Y:S01]  /*bc90*/  FADD.FTZ R152, R172, R152 ;  /* 0x00000098ac987221 */ /* 0x000fe20000010000 */
[----:B------:R-:W-:Y:S01]  /*bca0*/  FADD.FTZ R175, R175, R158 ;  /* 0x0000009eafaf7221 */ /* 0x000fe20000010000 */
[----:B------:R-:W-:Y:S01]  /*bcb0*/  FFMA.FTZ R80, R105, R101, -R86 ;  /* 0x0000006569507223 */ /* 0x000fe20000010856 */
[----:B------:R-:W-:Y:S01]  /*bcc0*/  MUFU.EX2 R77, R77 ;  /* 0x0000004d004d7308 */ /* 0x000fe20000000800 */
[----:B------:R-:W-:Y:S01]  /*bcd0*/  FADD.FTZ R171, R171, R152 ;  /* 0x00000098abab7221 */ /* 0x000fe20000010000 */
[----:B------:R-:W-:Y:S01]  /*bce0*/  FADD.FTZ R174, R174, R175 ;  /* 0x000000afaeae7221 */ /* 0x000fe20000010000 */
[C---:B------:R-:W-:Y:S01]  /*bcf0*/  HMMA.16816.F32.BF16 R24, R32.reuse, R40, R24 ;  /* 0x000000282018723c */ /* 0x040fe20000041818 */
[----:B------:R-:W-:Y:S01]  /*bd00*/  MUFU.EX2 R79, R79 ;  /* 0x0000004f004f7308 */ /* 0x000fe20000000800 */
[----:B------:R-:W-:Y:S01]  /*bd10*/  FADD.FTZ R171, R170, R171 ;  /* 0x000000abaaab7221 */ /* 0x000fe20000010000 */
[----:B------:R-:W-:Y:S01]  /*bd20*/  FADD.FTZ R174, R173, R174 ;  /* 0x000000aeadae7221 */ /* 0x000fe20000010000 */
[----:B------:R-:W-:Y:S04]  /*bd30*/  LDSM.16.MT88.4 R52, [R75+0x11000] ;  /* 0x011000004b34783b */ /* 0x000fe80000004200 */
[C---:B------:R-:W-:Y:S01]  /*bd40*/  HMMA.16816.F32.BF16 R20, R32.reuse, R42, R20 ;  /* 0x0000002a2014723c */ /* 0x040fe20000041814 */
[----:B------:R-:W1:Y:S01]  /*bd50*/  LDSM.16.MT88.4 R40, [R73+0x10800] ;  /* 0x010800004928783b */ /* 0x000e620000004200 */
[----:B------:R-:W-:Y:S01]  /*bd60*/  FADD.FTZ R176, R176, R171 ;  /* 0x000000abb0b07221 */ /* 0x000fe20000010000 */
[----:B------:R-:W-:Y:S01]  /*bd70*/  FADD.FTZ R177, R177, R174 ;  /* 0x000000aeb1b17221 */ /* 0x000fe20000010000 */
[----:B------:R-:W-:Y:S01]  /*bd80*/  MUFU.EX2 R78, R78 ;  /* 0x0000004e004e7308 */ /* 0x000fe20000000800 */
[----:B------:R-:W-:Y:S03]  /*bd90*/  LDSM.16.MT88.4 R156, [R76+0x11800] ;  /* 0x011800004c9c783b */ /* 0x000fe60000004200 */
[C---:B------:R-:W-:Y:S01]  /*bda0*/  HMMA.16816.F32.BF16 R8, R32.reuse, R28, R8 ;  /* 0x0000001c2008723c */ /* 0x040fe20000041808 */
[----:B------:R-:W-:Y:S01]  /*bdb0*/  FADD.FTZ R176, R183, R176 ;  /* 0x000000b0b7b07221 */ /* 0x000fe20000010000 */
[----:B------:R-:W-:Y:S01]  /*bdc0*/  FADD.FTZ R177, R186, R177 ;  /* 0x000000b1bab17221 */ /* 0x000fe20000010000 */
[----:B------:R-:W-:Y:S01]  /*bdd0*/  MUFU.EX2 R250, R250 ;  /* 0x000000fa00fa7308 */ /* 0x000fe20000000800 */
[----:B------:R-:W-:Y:S04]  /*bde0*/  LDSM.16.MT88.4 R140, [R74+0x11800] ;  /* 0x011800004a8c783b */ /* 0x000fe80000004200 */
[----:B------:R-:W-:Y:S01]  /*bdf0*/  HMMA.16816.F32.BF16 R4, R32, R30, R4 ;  /* 0x0000001e2004723c */ /* 0x000fe20000041804 */
[----:B------:R-:W2:Y:S01]  /*be00*/  LDSM.16.MT88.4 R28, [R76+0x11000] ;  /* 0x011000004c1c783b */ /* 0x000ea20000004200 */
[----:B------:R-:W-:Y:S01]  /*be10*/  FADD.FTZ R176, R182, R176 ;  /* 0x000000b0b6b07221 */ /* 0x000fe20000010000 */
[----:B------:R-:W-:-:S03]  /*be20*/  FADD.FTZ R191, R191, R177 ;  /* 0x000000b1bfbf7221 */ /* 0x000fc60000010000 */
[----:B------:R-:W-:Y:S01]  /*be30*/  FADD.FTZ R188, R188, R176 ;  /* 0x000000b0bcbc7221 */ /* 0x000fe20000010000 */
[----:B------:R-:W-:Y:S01]  /*be40*/  FADD.FTZ R191, R190, R191 ;  /* 0x000000bfbebf7221 */ /* 0x000fe20000010000 */
[----:B-----5:R-:W-:Y:S01]  /*be50*/  HMMA.16816.F32.BF16 R16, R32, R56, R16 ;  /* 0x000000382010723c */ /* 0x020fe20000041810 */
[-CC-:B------:R-:W-:Y:S01]  /*be60*/  FFMA.FTZ R56, R127, R101.reuse, -R99.reuse ;  /* 0x000000657f387223 */ /* 0x180fe20000010863 */
[----:B------:R-:W-:Y:S01]  /*be70*/  FFMA.FTZ R57, R125, R101, -R99 ;  /* 0x000000657d397223 */ /* 0x000fe20000010863 */
[----:B------:R-:W-:Y:S01]  /*be80*/  FADD.FTZ R188, R187, R188 ;  /* 0x000000bcbbbc7221 */ /* 0x000fe20000010000 */
[----:B------:R-:W-:-:S04]  /*be90*/  FADD.FTZ R193, R193, R191 ;  /* 0x000000bfc1c17221 */ /* 0x000fc80000010000 */
[----:B------:R-:W-:Y:S01]  /*bea0*/  HMMA.16816.F32.BF16 R12, R32, R58, R12 ;  /* 0x0000003a200c723c */ /* 0x000fe2000004180c */
        /* <DEDUP_REMOVED lines=10> */
[----:B------:R-:W5:Y:S01]  /*bf50*/  MUFU.EX2 R80, R80 ;  /* 0x0000005000507308 */ /* 0x000f620000000800 */
[----:B------:R-:W-:Y:S01]  /*bf60*/  FADD.FTZ R196, R196, R198 ;  /* 0x000000c6c4c47221 */ /* 0x000fe20000010000 */
[----:B------:R-:W-:Y:S01]  /*bf70*/  FADD.FTZ R200, R199, R200 ;  /* 0x000000c8c7c87221 */ /* 0x000fe20000010000 */
[----:B-1----:R-:W-:Y:S02]  /*bf80*/  HMMA.16816.F32.BF16 R48, R32, R40, R48 ;  /* 0x000000282030723c */ /* 0x002fe40000041830 */
[----:B------:R-:W-:Y:S01]  /*bf90*/  FADD.FTZ R196, R202, R196 ;  /* 0x000000c4cac47221 */ /* 0x000fe20000010000 */
[----:B------:R-:W-:Y:S01]  /*bfa0*/  FADD.FTZ R206, R206, R200 ;  /* 0x000000c8cece7221 */ /* 0x000fe20000010000 */
[----:B---3--:R-:W-:-:S02]  /*bfb0*/  F2FP.BF16.F32.PACK_AB R40, R58, R56 ;  /* 0x000000383a28723e */ /* 0x008fc400000010ff */
[----:B------:R-:W-:Y:S02]  /*bfc0*/  F2FP.BF16.F32.PACK_AB R41, R79, R77 ;  /* 0x0000004d4f29723e */ /* 0x000fe400000010ff */
[----:B------:R-:W-:Y:S01]  /*bfd0*/  HMMA.16816.F32.BF16 R44, R32, R42, R44 ;  /* 0x0000002a202c723c */ /* 0x000fe2000004182c */
[----:B----4-:R-:W-:Y:S01]  /*bfe0*/  F2FP.BF16.F32.PACK_AB R42, R59, R57 ;  /* 0x000000393b2a723e */ /* 0x010fe200000010ff */
[----:B------:R-:W-:Y:S01]  /*bff0*/  FADD.FTZ R208, R208, R196 ;  /* 0x000000c4d0d07221 */ /* 0x000fe20000010000 */
[----:B-----5:R-:W-:Y:S01]  /*c000*/  F2FP.BF16.F32.PACK_AB R43, R80, R78 ;  /* 0x0000004e502b723e */ /* 0x020fe200000010ff */
[----:B------:R-:W-:Y:S01]  /*c010*/  FADD.FTZ R206, R203, R206 ;  /* 0x000000cecbce7221 */ /* 0x000fe20000010000 */
[----:B------:R-:W-:Y:S01]  /*c020*/  LDSM.16.MT88.4 R32, [R74+0x11000] ;  /* 0x011000004a20783b */ /* 0x000fe20000004200 */
[----:B------:R-:W-:Y:S02]  /*c030*/  FADD.FTZ R208, R207, R208 ;  /* 0x000000d0cfd07221 */ /* 0x000fe40000010000 */
[----:B------:R-:W-:-:S02]  /*c040*/  FADD.FTZ R206, R195, R206 ;  /* 0x000000cec3ce7221 */ /* 0x000fc40000010000 */
[----:B--2---:R-:W-:Y:S01]  /*c050*/  HMMA.16816.F32.BF16 R24, R40, R28, R24 ;  /* 0x0000001c2818723c */ /* 0x004fe20000041818 */
        /* <DEDUP_REMOVED lines=22> */
[----:B------:R-:W-:Y:S03]  /*c1c0*/  HMMA.16816.F32.BF16 R16, R40, R52, R16 ;  /* 0x000000342810723c */ /* 0x000fe60000041810 */
[----:B------:R-:W-:Y:S01]  /*c1d0*/  FADD.FTZ R61, R119, R61 ;  /* 0x0000003d773d7221 */ /* 0x000fe20000010000 */
[----:B------:R-:W-:-:S04]  /*c1e0*/  FFMA.FTZ R52, R103, R101, -R86 ;  /* 0x0000006567347223 */ /* 0x000fc80000010856 */
[----:B-1----:R-:W-:Y:S01]  /*c1f0*/  HMMA.16816.F32.BF16 R48, R40, R28, R48 ;  /* 0x0000001c2830723c */ /* 0x002fe20000041830 */
[----:B------:R-:W-:Y:S01]  /*c200*/  FADD.FTZ R28, R161, R163 ;  /* 0x000000a3a11c7221 */ /* 0x000fe20000010000 */
[----:B------:R-:W-:Y:S01]  /*c210*/  FFMA.FTZ R53, R102, R101, -R86 ;  /* 0x0000006566357223 */ /* 0x000fe20000010856 */
[----:B------:R-:W-:Y:S02]  /*c220*/  FADD.FTZ R118, R118, R61 ;  /* 0x0000003d76767221 */ /* 0x000fe40000010000 */
[----:B------:R-:W-:-:S03]  /*c230*/  FADD.FTZ R28, R160, R28 ;  /* 0x0000001ca01c7221 */ /* 0x000fc60000010000 */
[----:B------:R-:W-:Y:S01]  /*c240*/  HMMA.16816.F32.BF16 R8, R40, R32, R8 ;  /* 0x000000202808723c */ /* 0x000fe20000041808 */
[-CC-:B------:R-:W-:Y:S01]  /*c250*/  FFMA.FTZ R32, R123, R101.reuse, -R99.reuse ;  /* 0x000000657b207223 */ /* 0x180fe20000010863 */
[----:B------:R-:W-:-:S06]  /*c260*/  FFMA.FTZ R33, R122, R101, -R99 ;  /* 0x000000657a217223 */ /* 0x000fcc0000010863 */
[----:B------:R-:W-:Y:S01]  /*c270*/  HMMA.16816.F32.BF16 R4, R40, R34, R4 ;  /* 0x000000222804723c */ /* 0x000fe20000041804 */
[----:B------:R-:W-:Y:S01]  /*c280*/  FFMA.FTZ R35, R104, R101, -R86 ;  /* 0x0000006568237223 */ /* 0x000fe20000010856 */
[----:B------:R-:W-:Y:S01]  /*c290*/  FADD.FTZ R28, R63, R28 ;  /* 0x0000001c3f1c7221 */ /* 0x000fe20000010000 */
[----:B------:R-:W-:Y:S01]  /*c2a0*/  FADD.FTZ R118, R117, R118 ;  /* 0x0000007675767221 */ /* 0x000fe20000010000 */
[----:B------:R-:W-:Y:S04]  /*c2b0*/  MUFU.EX2 R32, R32 ;  /* 0x0000002000207308 */ /* 0x000fe80000000800 */
[----:B------:R-:W1:Y:S01]  /*c2c0*/  MUFU.EX2 R33, R33 ;  /* 0x0000002100217308 */ /* 0x000e620000000800 */
[----:B------:R-:W-:-:S03]  /*c2d0*/  FADD.FTZ R147, R147, R28 ;  /* 0x0000001c93937221 */ /* 0x000fc60000010000 */
[----:B------:R-:W2:Y:S01]  /*c2e0*/  MUFU.EX2 R34, R121 ;  /* 0x0000007900227308 */ /* 0x000ea20000000800 */
[----:B------:R-:W-:-:S03]  /*c2f0*/  FADD.FTZ R169, R169, R118 ;  /* 0x00000076a9a97221 */ /* 0x000fc60000010000 */
[----:B------:R-:W-:Y:S04]  /*c300*/  MUFU.EX2 R35, R35 ;  /* 0x0000002300237308 */ /* 0x000fe80000000800 */
[----:B------:R-:W3:Y:S04]  /*c310*/  MUFU.EX2 R52, R52 ;  /* 0x0000003400347308 */ /* 0x000ee80000000800 */
[----:B------:R-:W-:Y:S04]  /*c320*/  MUFU.EX2 R53, R53 ;  /* 0x0000003500357308 */ /* 0x000fe80000000800 */
[----:B------:R-:W4:Y:S01]  /*c330*/  MUFU.EX2 R245, R245 ;  /* 0x000000f500f57308 */ /* 0x000f220000000800 */
[----:B------:R-:W-:Y:S01]  /*c340*/  FADD.FTZ R147, R210, R147 ;  /* 0x00000093d2937221 */ /* 0x000fe20000010000 */
[----:B------:R-:W-:-:S03]  /*c350*/  FADD.FTZ R169, R115, R169 ;  /* 0x000000a973a97221 */ /* 0x000fc60000010000 */
[----:B------:R-:W-:Y:S01]  /*c360*/  FADD.FTZ R212, R212, R147 ;  /* 0x00000093d4d47221 */ /* 0x000fe20000010000 */
[----:B------:R-:W-:Y:S01]  /*c370*/  FADD.FTZ R114, R114, R169 ;  /* 0x000000a972727221 */ /* 0x000fe20000010000 */
[----:B-1----:R-:W-:Y:S02]  /*c380*/  F2FP.BF16.F32.PACK_AB R132, R33, R32 ;  /* 0x000000202184723e */ /* 0x002fe400000010ff */
[----:B--2---:R-:W-:Y:S01]  /*c390*/  F2FP.BF16.F32.PACK_AB R134, R250, R34 ;  /* 0x00000022fa86723e */ /* 0x004fe200000010ff */
[----:B------:R-:W-:Y:S01]  /*c3a0*/  FADD.FTZ R212, R211, R212 ;  /* 0x000000d4d3d47221 */ /* 0x000fe20000010000 */
[----:B---3--:R-:W-:Y:S01]  /*c3b0*/  F2FP.BF16.F32.PACK_AB R133, R52, R35 ;  /* 0x000000233485723e */ /* 0x008fe200000010ff */
[----:B------:R-:W-:Y:S01]  /*c3c0*/  FADD.FTZ R114, R113, R114 ;  /* 0x0000007271727221 */ /* 0x000fe20000010000 */
[----:B----4-:R-:W-:Y:S01]  /*c3d0*/  F2FP.BF16.F32.PACK_AB R135, R245, R53 ;  /* 0x00000035f587723e */ /* 0x010fe200000010ff */
        /* <DEDUP_REMOVED lines=17> */
[----:B------:R-:W-:Y:S02]  /*c4f0*/  FADD.FTZ R79, R79, R83 ;  /* 0x000000534f4f7221 */ /* 0x000fe40000010000 */
[----:B------:R-:W-:-:S03]  /*c500*/  FADD.FTZ R58, R57, R58 ;  /* 0x0000003a393a7221 */ /* 0x000fc60000010000 */
[----:B------:R-:W-:Y:S01]  /*c510*/  HMMA.16816.F32.BF16 R44, R40, R30, R44 ;  /* 0x0000001e282c723c */ /* 0x000fe2000004182c */
[----:B------:R-:W-:Y:S01]  /*c520*/  FADD.FTZ R79, R78, R79 ;  /* 0x0000004f4e4f7221 */ /* 0x000fe20000010000 */
[----:B------:R-:W-:Y:S01]  /*c530*/  FADD.FTZ R59, R59, R58 ;  /* 0x0000003a3b3b7221 */ /* 0x000fe20000010000 */
[----:B------:R-:W-:Y:S02]  /*c540*/  ISETP.GT.AND P0, PT, R37, R233, PT ;  /* 0x000000e92500720c */ /* 0x000fe40003f04270 */
[----:B------:R-:W-:Y:S01]  /*c550*/  FADD.FTZ R80, R80, R79 ;  /* 0x0000004f50507221 */ /* 0x000fe20000010000 */
[----:B------:R-:W-:-:S03]  /*c560*/  FADD.FTZ R59, R32, R59 ;  /* 0x0000003b203b7221 */ /* 0x000fc60000010000 */
[----:B------:R-:W-:Y:S01]  /*c570*/  FADD.FTZ R80, R35, R80 ;  /* 0x0000005023507221 */ /* 0x000fe20000010000 */
[----:B------:R-:W-:-:S03]  /*c580*/  FADD.FTZ R59, R33, R59 ;  /* 0x0000003b213b7221 */ /* 0x000fc60000010000 */
[----:B------:R-:W-:Y:S01]  /*c590*/  FADD.FTZ R80, R52, R80 ;  /* 0x0000005034507221 */ /* 0x000fe20000010000 */
[----:B------:R-:W-:Y:S01]  /*c5a0*/  HMMA.16816.F32.BF16 R152, R132, R148, R16 ;  /* 0x000000948498723c */ /* 0x000fe20000041810 */
[----:B------:R-:W-:Y:S01]  /*c5b0*/  FADD.FTZ R59, R34, R59 ;  /* 0x0000003b223b7221 */ /* 0x000fe20000010000 */
[----:B------:R-:W-:Y:S01]  /*c5c0*/  BSSY B2, `(.L_x_3202) ;  /* 0x000090e000027945 */ /* 0x000fe20003800000 */
[----:B------:R-:W-:-:S05]  /*c5d0*/  FADD.FTZ R80, R53, R80 ;  /* 0x0000005035507221 */ /* 0x000fca0000010000 */
[----:B------:R-:W-:Y:S01]  /*c5e0*/  HMMA.16816.F32.BF16 R144, R132, R140, R8 ;  /* 0x0000008c8490723c */ /* 0x000fe20000041808 */
[----:B------:R-:W-:Y:S01]  /*c5f0*/  FADD.FTZ R250, R250, R59 ;  /* 0x0000003bfafa7221 */ /* 0x000fe20000010000 */
[----:B------:R-:W-:-:S06]  /*c600*/  FADD.FTZ R245, R245, R80 ;  /* 0x00000050f5f57221 */ /* 0x000fcc0000010000 */
        /* <DEDUP_REMOVED lines=13> */
[----:B------:R-:W-:-:S04]  /*c6e0*/  SHF.L.U32 R4, R4, 0x8, RZ ;  /* 0x0000000804047819 */ /* 0x000fc800000006ff */
[----:B------:R-:W-:Y:S01]  /*c6f0*/  IABS R5, R4 ;  /* 0x0000000400057213 */ /* 0x000fe20000000000 */
[----:B------:R-:W-:-:S05]  /*c700*/  VIADD R12, R4, 0x100 ;  /* 0x00000100040c7836 */ /* 0x000fca0000000000 */
[----:B------:R-:W-:Y:S02]  /*c710*/  IABS R7, R12 ;  /* 0x0000000c00077213 */ /* 0x000fe40000000000 */
[-C--:B--2---:R-:W-:Y:S02]  /*c720*/  IABS R8, R11.reuse ;  /* 0x0000000b00087213 */ /* 0x084fe40000000000 */
[-C--:B------:R-:W-:Y:S02]  /*c730*/  IABS R6, R11.reuse ;  /* 0x0000000b00067213 */ /* 0x080fe40000000000 */
[----:B------:R-:W1:Y:S01]  /*c740*/  I2F.RP R14, R8 ;  /* 0x00000008000e7306 */ /* 0x000e620000209400 */
[-C--:B------:R-:W-:Y:S02]  /*c750*/  LOP3.LUT R4, R4, R11.reuse, RZ, 0x3c, !PT ;  /* 0x0000000b04047212 */ /* 0x080fe400078e3cff */
[----:B------:R-:W-:Y:S02]  /*c760*/  IADD3 R6, PT, PT, RZ, -R6, RZ ;  /* 0x80000006ff067210 */ /* 0x000fe40007ffe0ff */
[----:B------:R-:W-:-:S02]  /*c770*/  LOP3.LUT R12, R12, R11, RZ, 0x3c, !PT ;  /* 0x0000000b0c0c7212 */ /* 0x000fc400078e3cff */
[----:B------:R-:W-:Y:S02]  /*c780*/  ISETP.GE.AND P0, PT, R4, RZ, PT ;  /* 0x000000ff0400720c */ /* 0x000fe40003f06270 */
        /* <DEDUP_REMOVED lines=14> */
[----:B------:R-:W-:Y:S02]  /*c870*/  @!P1 IMAD.IADD R5, R5, 0x1, -R8 ;  /* 0x0000000105059824 */ /* 0x000fe400078e0a08 */
[----:B------:R-:W-:Y:S01]  /*c880*/  @!P1 VIADD R9, R9, 0x1 ;  /* 0x0000000109099836 */ /* 0x000fe20000000000 */
[----:B------:R-:W-:Y:S02]  /*c890*/  ISETP.NE.AND P1, PT, R11, RZ, PT ;  /* 0x000000ff0b00720c */ /* 0x000fe40003f25270 */
[-C--:B------:R-:W-:Y:S02]  /*c8a0*/  ISETP.GE.U32.AND P4, PT, R5, R8.reuse, PT ;  /* 0x000000080500720c */ /* 0x080fe40003f86070 */
[-C--:B------:R-:W-:Y:S02]  /*c8b0*/  @!P3 IADD3 R6, PT, PT, R6, -R8.reuse, RZ ;  /* 0x800000080606b210 */ /* 0x080fe40007ffe0ff */
[----:B------:R-:W-:Y:S02]  /*c8c0*/  @!P3 IADD3 R10, PT, PT, R10, 0x1, RZ ;  /* 0x000000010a0ab810 */ /* 0x000fe40007ffe0ff */
        /* <DEDUP_REMOVED lines=32> */
.L_x_3205:
        /* <DEDUP_REMOVED lines=8> */
.L_x_3206:
[----:B------:R-:W-:Y:S05]  /*cb50*/  BSYNC.RECONVERGENT B0 ;  /* 0x0000000000007941 */ /* 0x000fea0003800200 */
.L_x_3204:
        /* <DEDUP_REMOVED lines=43> */
[----:B------:R-:W-:-:S03]  /*ce10*/  @!P0 LEA R30, P2, R226, R8, 0x6 ;  /* 0x00000008e21e8211 */ /* 0x000fc600078430ff */
[C---:B------:R-:W-:Y:S01]  /*ce20*/  @!P0 IMAD.WIDE.U32 R20, R226.reuse, 0xc0, R20 ;  /* 0x000000c0e2148825 */ /* 0x040fe200078e0014 */
[----:B------:R-:W-:Y:S02]  /*ce30*/  @!P0 LEA.HI.X R31, R226, R9, R227, 0x6, P2 ;  /* 0x00000009e21f8211 */ /* 0x000fe400010f34e3 */
[----:B------:R-:W-:Y:S01]  /*ce40*/  @!P0 IADD3 R15, PT, PT, R14, R25, RZ ;  /* 0x000000190e0f8210 */ /* 0x000fe20007ffe0ff */
[----:B-1----:R-:W-:Y:S01]  /*ce50*/  @!P0 IMAD.WIDE.U32 R6, R226, 0x60, R8 ;  /* 0x00000060e2068825 */ /* 0x002fe200078e0008 */
[----:B------:R-:W-:Y:S01]  /*ce60*/  @!P0 IADD3 R13, PT, PT, R12, R21, RZ ;  /* 0x000000150c0d8210 */ /* 0x000fe20007ffe0ff */
[----:B------:R-:W-:Y:S01]  /*ce70*/  @!PT LDS RZ, [RZ] ;  /* 0x00000000fffff984 */ /* 0x000fe20000000800 */
[----:B------:R-:W-:Y:S01]  /*ce80*/  @!PT LDS RZ, [RZ] ;  /* 0x00000000fffff984 */ /* 0x000fe20000000800 */
[----:B------:R-:W-:Y:S01]  /*ce90*/  @!PT LDS RZ, [RZ] ;  /* 0x00000000fffff984 */ /* 0x000fe20000000800 */
[----:B------:R-:W-:Y:S01]  /*cea0*/  @!P0 LDGSTS.E.BYPASS.LTC128B.128 [R242+0xb800], desc[UR4][R30.64] ;  /* 0x0b8000001ef28fae */ /* 0x000fe2000b981a04 */
[----:B------:R-:W-:Y:S01]  /*ceb0*/  @!P0 MOV R14, R24 ;  /* 0x00000018000e8202 */ /* 0x000fe20000000f00 */
[----:B------:R-:W-:Y:S01]  /*cec0*/  @!P0 IMAD R10, R227, 0xe0, RZ ;  /* 0x000000e0e30a8824 */ /* 0x000fe200078e02ff */
[----:B------:R-:W-:Y:S01]  /*ced0*/  @!P0 IADD3 R17, PT, PT, R16, R7, RZ ;  /* 0x0000000710118210 */ /* 0x000fe20007ffe0ff */
[----:B------:R-:W-:Y:S01]  /*cee0*/  @P0 STS.128 [R242+0xc000], RZ ;  /* 0x00c000fff2000388 */ /* 0x000fe20000000c00 */
[----:B------:R-:W-:-:S02]  /*cef0*/  @!P0 MOV R16, R6 ;  /* 0x0000000600108202 */ /* 0x000fc40000000f00 */
[----:B------:R-:W-:Y:S02]  /*cf00*/  @!P0 MOV R6, R8 ;  /* 0x0000000800068202 */ /* 0x000fe40000000f00 */
[----:B------:R-:W-:Y:S01]  /*cf10*/  @!P0 MOV R7, R9 ;  /* 0x0000000900078202 */ /* 0x000fe20000000f00 */
[----:B------:R-:W-:Y:S01]  /*cf20*/  @!PT LDS RZ, [RZ] ;  /* 0x00000000fffff984 */ /* 0x000fe20000000800 */
[----:B------:R-:W-:Y:S01]  /*cf30*/  @!PT LDS RZ, [RZ] ;  /* 0x00000000fffff984 */ /* 0x000fe20000000800 */
[----:B------:R-:W-:Y:S01]  /*cf40*/  @!PT LDS RZ, [RZ] ;  /* 0x00000000fffff984 */ /* 0x000fe20000000800 */
[----:B------:R-:W-:Y:S01]  /*cf50*/  @!P0 LDGSTS.E.BYPASS.LTC128B.128 [R242+0xc000], desc[UR4][R16.64] ;  /* 0x0c00000010f28fae */ /* 0x000fe2000b981a04 */
[C---:B--2---:R-:W-:Y:S01]  /*cf60*/  @!P0 IMAD R4, R227.reuse, 0x140, RZ ;  /* 0x00000140e3048824 */ /* 0x044fe200078e02ff */
[----:B------:R-:W-:Y:S01]  /*cf70*/  @!P0 MOV R12, R20 ;  /* 0x00000014000c8202 */ /* 0x000fe20000000f00 */
[----:B------:R-:W-:Y:S01]  /*cf80*/  @!P0 IMAD R5, R227, 0x120, RZ ;  /* 0x00000120e3058824 */ /* 0x000fe200078e02ff */
[-C--:B------:R-:W-:Y:S01]  /*cf90*/  @!P0 MOV R20, R8.reuse ;  /* 0x0000000800148202 */ /* 0x080fe20000000f00 */
[----:B------:R-:W-:Y:S01]  /*cfa0*/  @!P0 IMAD.WIDE.U32 R6, R226, 0xe0, R6 ;  /* 0x000000e0e2068825 */ /* 0x000fe200078e0006 */
[----:B------:R-:W-:Y:S01]  /*cfb0*/  @!P0 IADD3 R23, PT, PT, R4, R23, RZ ;  /* 0x0000001704178210 */ /* 0x000fe20007ffe0ff */
[----:B------:R-:W-:Y:S01]  /*cfc0*/  @P0 STS.128 [R242+0xc800], RZ ;  /* 0x00c800fff2000388 */ /* 0x000fe20000000c00 */
[----:B------:R-:W-:Y:S01]  /*cfd0*/  @!P0 IADD3 R19, PT, PT, R5, R19, RZ ;  /* 0x0000001305138210 */ /* 0x000fe20007ffe0ff */
[C---:B------:R-:W-:Y:S01]  /*cfe0*/  @!P0 IMAD R4, R227.reuse, 0x1c0, RZ ;  /* 0x000001c0e3048824 */ /* 0x040fe200078e02ff */
[----:B------:R-:W-:Y:S01]  /*cff0*/  @!P0 MOV R24, R8 ;  /* 0x0000000800188202 */ /* 0x000fe20000000f00 */
[----:B------:R-:W-:Y:S01]  /*d000*/  @!P0 IMAD R5, R227, 0x1a0, RZ ;  /* 0x000001a0e3058824 */ /* 0x000fe200078e02ff */
[----:B------:R-:W-:-:S02]  /*d010*/  @!P0 MOV R21, R9 ;  /* 0x0000000900158202 */ /* 0x000fc40000000f00 */
[----:B------:R-:W-:Y:S02]  /*d020*/  @!P0 IADD3 R27, PT, PT, R4, R27, RZ ;  /* 0x0000001b041b8210 */ /* 0x000fe40007ffe0ff */
[CC--:B------:R-:W-:Y:S01]  /*d030*/  @!P0 LEA R4, P1, R226.reuse, R8.reuse, 0x7 ;  /* 0x00000008e2048211 */ /* 0x0c0fe200078238ff */
[C---:B------:R-:W-:Y:S01]  /*d040*/  @!P0 IMAD.WIDE.U32 R20, R226.reuse, 0x160, R20 ;  /* 0x00000160e2148825 */ /* 0x040fe200078e0014 */
[----:B------:R-:W-:Y:S02]  /*d050*/  @!P0 IADD3 R29, PT, PT, R5, R29, RZ ;  /* 0x0000001d051d8210 */ /* 0x000fe40007ffe0ff */
[C-C-:B------:R-:W-:Y:S02]  /*d060*/  @!P0 LEA.HI.X R5, R226.reuse, R9, R227.reuse, 0x7, P1 ;  /* 0x00000009e2058211 */ /* 0x140fe400008f3ce3 */
[----:B------:R-:W-:Y:S02]  /*d070*/  @!P0 LEA R8, P1, R226, R8, 0x8 ;  /* 0x00000008e2088211 */ /* 0x000fe400078240ff */
[----:B------:R-:W-:Y:S01]  /*d080*/  @!P0 IADD3 R11, PT, PT, R10, R7, RZ ;  /* 0x000000070a0b8210 */ /* 0x000fe20007ffe0ff */
[----:B------:R-:W-:Y:S01]  /*d090*/  @!PT LDS RZ, [RZ] ;  /* 0x00000000fffff984 */ /* 0x000fe20000000800 */
[----:B------:R-:W-:Y:S01]  /*d0a0*/  @!PT LDS RZ, [RZ] ;  /* 0x00000000fffff984 */ /* 0x000fe20000000800 */
[----:B------:R-:W-:Y:S01]  /*d0b0*/  @!PT LDS RZ, [RZ] ;  /* 0x00000000fffff984 */ /* 0x000fe20000000800 */
[----:B------:R-:W-:Y:S01]  /*d0c0*/  @!P0 LDGSTS.E.BYPASS.LTC128B.128 [R242+0xc800], desc[UR4][R4.64] ;  /* 0x0c80000004f28fae */ /* 0x000fe2000b981a04 */
[-C--:B------:R-:W-:Y:S01]  /*d0d0*/  @!P0 MOV R25, R9.reuse ;  /* 0x0000000900198202 */ /* 0x080fe20000000f00 */
[C---:B------:R-:W-:Y:S01]  /*d0e0*/  @!P0 IMAD R7, R227.reuse, 0x160, RZ ;  /* 0x00000160e3078824 */ /* 0x040fe200078e02ff */
[----:B------:R-:W-:Y:S01]  /*d0f0*/  @!P0 MOV R10, R6 ;  /* 0x00000006000a8202 */ /* 0x000fe20000000f00 */
[----:B------:R-:W-:Y:S01]  /*d100*/  @P0 STS.128 [R242+0xd000], RZ ;  /* 0x00d000fff2000388 */ /* 0x000fe20000000c00 */
[C---:B------:R-:W-:Y:S01]  /*d110*/  @!P0 LEA.HI.X R9, R226.reuse, R9, R227, 0x8, P1 ;  /* 0x00000009e2098211 */ /* 0x040fe200008f44e3 */
[----:B------:R-:W-:Y:S01]  /*d120*/  @!P0 IMAD R6, R227, 0x180, RZ ;  /* 0x00000180e3068824 */ /* 0x000fe200078e02ff */
[----:B------:R-:W-:Y:S01]  /*d130*/  @!P0 IADD3 R21, PT, PT, R7, R21, RZ ;  /* 0x0000001507158210 */ /* 0x000fe20007ffe0ff */
[----:B------:R-:W-:Y:S01]  /*d140*/  @!PT LDS RZ, [RZ] ;  /* 0x00000000fffff984 */ /* 0x000fe20000000800 */
[----:B------:R-:W-:Y:S01]  /*d150*/  @!PT LDS RZ, [RZ] ;  /* 0x00000000fffff984 */ /* 0x000fe20000000800 */
[----:B------:R-:W-:Y:S01]  /*d160*/  @!PT LDS RZ, [RZ] ;  /* 0x00000000fffff984 */ /* 0x000fe20000000800 */
[----:B------:R-:W-:Y:S01]  /*d170*/  @!P0 LDGSTS.E.BYPASS.LTC128B.128 [R242+0xd000], desc[UR4][R14.64] ;  /* 0x0d0000000ef28fae */ /* 0x000fe2000b981a04 */
[----:B------:R-:W-:-:S03]  /*d180*/  @!P0 IMAD.WIDE.U32 R24, R226, 0x180, R24 ;  /* 0x00000180e2188825 */ /* 0x000fc600078e0018 */
[----:B------:R-:W-:Y:S02]  /*d190*/  @P0 STS.128 [R242+0xd800], RZ ;  /* 0x00d800fff2000388 */ /* 0x000fe40000000c00 */
[----:B------:R-:W-:Y:S02]  /*d1a0*/  @!P0 IADD3 R7, PT, PT, R6, R25, RZ ;  /* 0x0000001906078210 */ /* 0x000fe40007ffe0ff */
[----:B------:R-:W-:Y:S01]  /*d1b0*/  @!PT LDS RZ, [RZ] ;  /* 0x00000000fffff984 */ /* 0x000fe20000000800 */
[----:B------:R-:W-:Y:S01]  /*d1c0*/  @!PT LDS RZ, [RZ] ;  /* 0x00000000fffff984 */ /* 0x000fe20000000800 */
[----:B------:R-:W-:Y:S01]  /*d1d0*/  @!PT LDS RZ, [RZ] ;  /* 0x00000000fffff984 */ /* 0x000fe20000000800 */
[----:B------:R-:W-:Y:S01]  /*d1e0*/  @!P0 LDGSTS.E.BYPASS.LTC128B.128 [R242+0xd800], desc[UR4][R12.64] ;  /* 0x0d8000000cf28fae */ /* 0x000fe2000b981a04 */
        /* <DEDUP_REMOVED lines=42> */
[----:B------:R-:W-:Y:S01]  /*d490*/  ISETP.NE.AND P1, PT, R67, RZ, PT ;  /* 0x000000ff4300720c */ /* 0x000fe20003f25270 */
[----:B------:R-:W-:Y:S02]  /*d4a0*/  BSSY.RECONVERGENT B1, `(.L_x_3207) ;  /* 0x00002b6000017945 */ /* 0x000fe40003800200 */
[----:B-1----:R-:W-:Y:S01]  /*d4b0*/  LDSM.16.M88.4 R20, [R65+0x2000] ;  /* 0x002000004114783b */ /* 0x002fe20000000200 */
[----:B------:R-:W-:-:S02]  /*d4c0*/  SEL R100, R64, 0xffffffe0, !P1 ;  /* 0xffffffe040647807 */ /* 0x000fc40004800000 */
[----:B------:R-:W-:Y:S01]  /*d4d0*/  ISETP.NE.AND P1, PT, R66, RZ, PT ;  /* 0x000000ff4200720c */ /* 0x000fe20003f25270 */
[----:B--2---:R-:W3:Y:S01]  /*d4e0*/  LDSM.16.M88.4 R4, [R70] ;  /* 0x000000004604783b */ /* 0x004ee20000000200 */
[----:B------:R-:W-:Y:S02]  /*d4f0*/  IADD3 R8, PT, PT, R70, R100, RZ ;  /* 0x0000006446087210 */ /* 0x000fe40007ffe0ff */
[----:B------:R-:W-:Y:S01]  /*d500*/  IADD3 R105, PT, PT, R100, R65, RZ ;  /* 0x0000004164697210 */ /* 0x000fe20007ffe0ff */
[----:B------:R-:W1:Y:S01]  /*d510*/  LDSM.16.M88.4 R44, [R65+0x2800] ;  /* 0x00280000412c783b */ /* 0x000e620000000200 */
[----:B------:R-:W-:-:S03]  /*d520*/  SEL R39, R39, 0xffffffc0, !P1 ;  /* 0xffffffc027277807 */ /* 0x000fc60004800000 */
[----:B------:R-:W-:Y:S01]  /*d530*/  LDSM.16.M88.4 R8, [R8] ;  /* 0x000000000808783b */ /* 0x000fe20000000200 */
[----:B------:R-:W-:Y:S02]  /*d540*/  IADD3 R16, PT, PT, R70, R39, RZ ;  /* 0x0000002746107210 */ /* 0x000fe40007ffe0ff */
[----:B------:R-:W-:Y:S01]  /*d550*/  IADD3 R103, PT, PT, R39, R65, RZ ;  /* 0x0000004127677210 */ /* 0x000fe20007ffe0ff */
[----:B------:R-:W2:Y:S04]  /*d560*/  LDSM.16.M88.4 R40, [R105+0x2000] ;  /* 0x002000006928783b */ /* 0x000ea80000000200 */
[----:B------:R5:W-:Y:S04]  /*d570*/  LDSM.16.M88.4 R32, [R16] ;  /* 0x000000001020783b */ /* 0x000be80000000200 */
[----:B------:R-:W-:Y:S04]  /*d580*/  LDSM.16.M88.4 R56, [R103+0x2000] ;  /* 0x002000006738783b */ /* 0x000fe80000000200 */
[----:B------:R-:W2:Y:S04]  /*d590*/  LDSM.16.M88.4 R12, [R105+0x2800] ;  /* 0x00280000690c783b */ /* 0x000ea80000000200 */
[----:B------:R-:W2:Y:S04]  /*d5a0*/  LDSM.16.M88.4 R60, [R103+0x2800] ;  /* 0x00280000673c783b */ /* 0x000ea80000000200 */
[----:B------:R-:W-:Y:S04]  /*d5b0*/  LDSM.16.M88.4 R48, [R65+0x3000] ;  /* 0x003000004130783b */ /* 0x000fe80000000200 */
[----:B------:R-:W-:Y:S01]  /*d5c0*/  LDSM.16.M88.4 R76, [R103+0x3000] ;  /* 0x00300000674c783b */ /* 0x000fe20000000200 */
[C---:B-----5:R-:W-:Y:S01]  /*d5d0*/  IADD3 R16, PT, PT, R100.reuse, R16, RZ ;  /* 0x0000001064107210 */ /* 0x060fe20007ffe0ff */
[C---:B---3--:R-:W-:Y:S01]  /*d5e0*/  HMMA.16816.F32.BF16 R24, R4.reuse, R20, RZ ;  /* 0x000000140418723c */ /* 0x048fe200000418ff */
[----:B------:R-:W-:Y:S01]  /*d5f0*/  IADD3 R100, PT, PT, R100, R103, RZ ;  /* 0x0000006764647210 */ /* 0x000fe20007ffe0ff */
[----:B------:R-:W0:Y:S04]  /*d600*/  LDGDEPBAR ;  /* 0x00000000000079af */ /* 0x000e280000000000 */
[----:B------:R-:W-:Y:S02]  /*d610*/  LDSM.16.M88.4 R16, [R16] ;  /* 0x000000001010783b */ /* 0x000fe40000000200 */
[C---:B------:R-:W-:Y:S02]  /*d620*/  HMMA.16816.F32.BF16 R20, R4.reuse, R22, RZ ;  /* 0x000000160414723c */ /* 0x040fe400000418ff */
[----:B------:R-:W3:Y:S06]  /*d630*/  LDSM.16.M88.4 R52, [R100+0x2000] ;  /* 0x002000006434783b */ /* 0x000eec0000000200 */
[----:B-1----:R-:W-:Y:S08]  /*d640*/  HMMA.16816.F32.BF16 R28, R4, R44, RZ ;  /* 0x0000002c041c723c */ /* 0x002ff000000418ff */
[C---:B--2---:R-:W-:Y:S08]  /*d650*/  HMMA.16816.F32.BF16 R24, R8.reuse, R40, R24 ;  /* 0x000000280818723c */ /* 0x044ff00000041818 */
[C---:B------:R-:W-:Y:S01]  /*d660*/  HMMA.16816.F32.BF16 R20, R8.reuse, R42, R20 ;  /* 0x0000002a0814723c */ /* 0x040fe20000041814 */
[----:B------:R-:W-:Y:S07]  /*d670*/  LDSM.16.M88.4 R40, [R105+0x3000] ;  /* 0x003000006928783b */ /* 0x000fee0000000200 */
[----:B------:R-:W-:Y:S08]  /*d680*/  HMMA.16816.F32.BF16 R28, R8, R12, R28 ;  /* 0x0000000c081c723c */ /* 0x000ff0000004181c */
[C---:B------:R-:W-:Y:S08]  /*d690*/  HMMA.16816.F32.BF16 R24, R32.reuse, R56, R24 ;  /* 0x000000382018723c */ /* 0x040ff00000041818 */
[C---:B------:R-:W-:Y:S01]  /*d6a0*/  HMMA.16816.F32.BF16 R20, R32.reuse, R58, R20 ;  /* 0x0000003a2014723c */ /* 0x040fe20000041814 */
[----:B------:R-:W1:Y:S07]  /*d6b0*/  LDSM.16.M88.4 R56, [R100+0x2800] ;  /* 0x002800006438783b */ /* 0x000e6e0000000200 */
[----:B------:R-:W-:Y:S08]  /*d6c0*/  HMMA.16816.F32.BF16 R28, R32, R60, R28 ;  /* 0x0000003c201c723c */ /* 0x000ff0000004181c */
[----:B---3--:R-:W-:Y:S08]  /*d6d0*/  HMMA.16816.F32.BF16 R24, R16, R52, R24 ;  /* 0x000000341018723c */ /* 0x008ff00000041818 */
        /* <DEDUP_REMOVED lines=10> */
[----:B------:R-:W-:Y:S07]  /*d780*/  LDSM.16.M88.4 R56, [R65+0x4000] ;  /* 0x004000004138783b */ /* 0x000fee0000000200 */
[----:B------:R-:W-:Y:S01]  /*d790*/  HMMA.16816.F32.BF16 R12, R32, R76, R12 ;  /* 0x0000004c200c723c */ /* 0x000fe2000004180c */
        /* <DEDUP_REMOVED lines=17> */
[----:B------:R-:W-:-:S03]  /*d8b0*/  FMUL.FTZ R47, R47, R37 ;  /* 0x000000252f2f7220 */ /* 0x000fc60000410000 */
[----:B------:R-:W4:Y:S08]  /*d8c0*/  MUFU.TANH R97, R26 ;  /* 0x0000001a00617308 */ /* 0x000f300000002400 */
[----:B------:R5:W1:Y:S08]  /*d8d0*/  MUFU.TANH R96, R27 ;  /* 0x0000001b00607308 */ /* 0x000a700000002400 */
[----:B------:R-:W1:Y:S08]  /*d8e0*/  MUFU.TANH R95, R20 ;  /* 0x00000014005f7308 */ /* 0x000e700000002400 */
[----:B------:R-:W1:Y:S01]  /*d8f0*/  MUFU.TANH R94, R21 ;  /* 0x00000015005e7308 */ /* 0x000e620000002400 */
[----:B-----5:R-:W-:Y:S01]  /*d900*/  HMMA.16816.F32.BF16 R24, R4, R50, RZ ;  /* 0x000000320418723c */ /* 0x020fe200000418ff */
[----:B------:R-:W5:Y:S06]  /*d910*/  LDSM.16.M88.4 R48, [R105+0x3800] ;  /* 0x003800006930783b */ /* 0x000f6c0000000200 */
[----:B------:R-:W1:Y:S08]  /*d920*/  MUFU.TANH R93, R22 ;  /* 0x00000016005d7308 */ /* 0x000e700000002400 */
[----:B------:R2:W1:Y:S05]  /*d930*/  MUFU.TANH R92, R23 ;  /* 0x00000017005c7308 */ /* 0x00046a0000002400 */
[----:B------:R-:W-:Y:S01]  /*d940*/  HMMA.16816.F32.BF16 R24, R8, R42, R24 ;  /* 0x0000002a0818723c */ /* 0x000fe20000041818 */
[----:B------:R-:W3:Y:S02]  /*d950*/  LDSM.16.M88.4 R40, [R100+0x3000] ;  /* 0x003000006428783b */ /* 0x000ee40000000200 */
        /* <DEDUP_REMOVED lines=9> */
[----:B---3--:R-:W-:Y:S03]  /*d9f0*/  HMMA.16816.F32.BF16 R12, R16, R40, R12 ;  /* 0x00000028100c723c */ /* 0x008fe6000004180c */
[----:B------:R-:W3:Y:S05]  /*da00*/  MUFU.TANH R86, R45 ;  /* 0x0000002d00567308 */ /* 0x000eea0000002400 */
[----:B----4-:R-:W-:Y:S01]  /*da10*/  HMMA.16816.F32.BF16 R28, R4, R54, RZ ;  /* 0x00000036041c723c */ /* 0x010fe200000418ff */
[----:B------:R-:W4:Y:S02]  /*da20*/  LDSM.16.M88.4 R52, [R105+0x4000] ;  /* 0x004000006934783b */ /* 0x000f240000000200 */
[----:B------:R-:W1:Y:S05]  /*da30*/  MUFU.TANH R85, R46 ;  /* 0x0000002e00557308 */ /* 0x000e6a0000002400 */
[----:B------:R-:W-:Y:S03]  /*da40*/  HMMA.16816.F32.BF16 R20, R32, R60, R20 ;  /* 0x0000003c2014723c */ /* 0x000fe60000041814 */
[----:B------:R5:W1:Y:S01]  /*da50*/  MUFU.TANH R84, R47 ;  /* 0x0000002f00547308 */ /* 0x000a620000002400 */
[-C--:B------:R-:W-:Y:S01]  /*da60*/  FMUL.FTZ R12, R12, R37.reuse ;  /* 0x000000250c0c7220 */ /* 0x080fe20000410000 */
[-C--:B------:R-:W-:Y:S01]  /*da70*/  FMUL.FTZ R13, R13, R37.reuse ;  /* 0x000000250d0d7220 */ /* 0x080fe20000410000 */
[-C--:B------:R-:W-:Y:S01]  /*da80*/  FMUL.FTZ R14, R14, R37.reuse ;  /* 0x000000250e0e7220 */ /* 0x080fe20000410000 */
[-C--:B------:R-:W-:Y:S01]  /*da90*/  FMUL.FTZ R15, R15, R37.reuse ;  /* 0x000000250f0f7220 */ /* 0x080fe20000410000 */
[----:B------:R-:W-:Y:S01]  /*daa0*/  HMMA.16816.F32.BF16 R24, R16, R42, R24 ;  /* 0x0000002a1018723c */ /* 0x000fe20000041818 */
[----:B------:R-:W-:Y:S02]  /*dab0*/  LDSM.16.M88.4 R40, [R65+0x4800] ;  /* 0x004800004128783b */ /* 0x000fe40000000200 */
[----:B------:R-:W1:Y:S05]  /*dac0*/  MUFU.TANH R83, R12 ;  /* 0x0000000c00537308 */ /* 0x000e6a0000002400 */
[----:B------:R-:W-:Y:S01]  /*dad0*/  HMMA.16816.F32.BF16 R28, R8, R50, R28 ;  /* 0x00000032081c723c */ /* 0x000fe2000004181c */
[----:B------:R-:W2:Y:S02]  /*dae0*/  LDSM.16.M88.4 R48, [R100+0x3800] ;  /* 0x003800006430783b */ /* 0x000ea40000000200 */
[----:B------:R-:W1:Y:S05]  /*daf0*/  MUFU.TANH R82, R13 ;  /* 0x0000000d00527308 */ /* 0x000e6a0000002400 */
[----:B-----5:R-:W-:Y:S03]  /*db00*/  HMMA.16816.F32.BF16 R44, R4, R56, RZ ;  /* 0x00000038042c723c */ /* 0x020fe600000418ff */
[----:B------:R-:W1:Y:S01]  /*db10*/  MUFU.TANH R81, R14 ;  /* 0x0000000e00517308 */ /* 0x000e620000002400 */
[-C--:B------:R-:W-:Y:S01]  /*db20*/  FMUL.FTZ R24, R24, R37.reuse ;  /* 0x0000002518187220 */ /* 0x080fe20000410000 */
[-C--:B------:R-:W-:Y:S01]  /*db30*/  FMUL.FTZ R25, R25, R37.reuse ;  /* 0x0000002519197220 */ /* 0x080fe20000410000 */
[-C--:B------:R-:W-:Y:S01]  /*db40*/  FMUL.FTZ R26, R26, R37.reuse ;  /* 0x000000251a1a7220 */ /* 0x080fe20000410000 */
[----:B------:R-:W-:-:S04]  /*db50*/  FMUL.FTZ R27, R27, R37 ;  /* 0x000000251b1b7220 */ /* 0x000fc80000410000 */
[----:B------:R5:W1:Y:S01]  /*db60*/  MUFU.TANH R80, R15 ;  /* 0x0000000f00507308 */ /* 0x000a620000002400 */
[----:B------:R-:W-:Y:S01]  /*db70*/  HMMA.16816.F32.BF16 R28, R32, R62, R28 ;  /* 0x0000003e201c723c */ /* 0x000fe2000004181c */
[----:B------:R-:W-:Y:S06]  /*db80*/  LDSM.16.M88.4 R60, [R103+0x4800] ;  /* 0x00480000673c783b */ /* 0x000fec0000000200 */
[----:B------:R-:W1:Y:S01]  /*db90*/  MUFU.TANH R75, R24 ;  /* 0x00000018004b7308 */ /* 0x000e620000002400 */
[----:B----4-:R-:W-:Y:S07]  /*dba0*/  HMMA.16816.F32.BF16 R44, R8, R52, R44 ;  /* 0x00000034082c723c */ /* 0x010fee000004182c */
[----:B------:R-:W4:Y:S01]  /*dbb0*/  MUFU.TANH R74, R25 ;  /* 0x00000019004a7308 */ /* 0x000f220000002400 */
        /* <DEDUP_REMOVED lines=8> */
[----:B------:R-:W3:Y:S02]  /*dc40*/  LDSM.16.M88.4 R52, [R100+0x4000] ;  /* 0x004000006434783b */ /* 0x000ee40000000200 */
[-C--:B------:R-:W-:Y:S01]  /*dc50*/  FMUL.FTZ R20, R20, R37.reuse ;  /* 0x0000002514147220 */ /* 0x080fe20000410000 */
[-C--:B------:R-:W-:Y:S01]  /*dc60*/  FMUL.FTZ R21, R21, R37.reuse ;  /* 0x0000002515157220 */ /* 0x080fe20000410000 */
[-C--:B------:R-:W-:Y:S01]  /*dc70*/  FMUL.FTZ R22, R22, R37.reuse ;  /* 0x0000002516167220 */ /* 0x080fe20000410000 */
[-C--:B------:R-:W-:Y:S01]  /*dc80*/  FMUL.FTZ R23, R23, R37.reuse ;  /* 0x0000002517177220 */ /* 0x080fe20000410000 */
[----:B------:R-:W1:Y:S01]  /*dc90*/  MUFU.TANH R67, R20 ;  /* 0x0000001400437308 */ /* 0x000e620000002400 */
[----:B--2---:R-:W-:Y:S03]  /*dca0*/  HMMA.16816.F32.BF16 R24, R4, R40, RZ ;  /* 0x000000280418723c */ /* 0x004fe600000418ff */
[-C--:B------:R-:W-:Y:S01]  /*dcb0*/  FMUL.FTZ R28, R28, R37.reuse ;  /* 0x000000251c1c7220 */ /* 0x080fe20000410000 */
[-C--:B------:R-:W-:Y:S01]  /*dcc0*/  FMUL.FTZ R29, R29, R37.reuse ;  /* 0x000000251d1d7220 */ /* 0x080fe20000410000 */
[-C--:B------:R-:W-:Y:S01]  /*dcd0*/  FMUL.FTZ R30, R30, R37.reuse ;  /* 0x000000251e1e7220 */ /* 0x080fe20000410000 */
[-C--:B------:R-:W-:Y:S01]  /*dce0*/  FMUL.FTZ R31, R31, R37.reuse ;  /* 0x000000251f1f7220 */ /* 0x080fe20000410000 */
[----:B------:R-:W2:Y:S01]  /*dcf0*/  MUFU.TANH R66, R21 ;  /* 0x0000001500427308 */ /* 0x000ea20000002400 */
[C---:B------:R-:W-:Y:S07]  /*dd00*/  HMMA.16816.F32.BF16 R44, R32.reuse, R76, R44 ;  /* 0x0000004c202c723c */ /* 0x040fee000004182c */
[----:B------:R-:W1:Y:S01]  /*dd10*/  MUFU.TANH R39, R22 ;  /* 0x0000001600277308 */ /* 0x000e620000002400 */
[----:B------:R-:W-:Y:S01]  /*dd20*/  HMMA.16816.F32.BF16 R12, R32, R78, R12 ;  /* 0x0000004e200c723c */ /* 0x000fe2000004180c */
[----:B------:R-:W-:Y:S06]  /*dd30*/  LDSM.16.M88.4 R76, [R103+0x5000] ;  /* 0x00500000674c783b */ /* 0x000fec0000000200 */
[----:B------:R4:W1:Y:S01]  /*dd40*/  MUFU.TANH R101, R23 ;  /* 0x0000001700657308 */ /* 0x0008620000002400 */
[----:B-----5:R-:W-:Y:S07]  /*dd50*/  HMMA.16816.F32.BF16 R24, R8, R56, R24 ;  /* 0x000000380818723c */ /* 0x020fee0000041818 */
[----:B------:R-:W1:Y:S01]  /*dd60*/  MUFU.TANH R102, R28 ;  /* 0x0000001c00667308 */ /* 0x000e620000002400 */
[----:B---3--:R-:W-:Y:S07]  /*dd70*/  HMMA.16816.F32.BF16 R44, R16, R52, R44 ;  /* 0x00000034102c723c */ /* 0x008fee000004182c */
[----:B------:R-:W3:Y:S01]  /*dd80*/  MUFU.TANH R104, R29 ;  /* 0x0000001d00687308 */ /* 0x000ee20000002400 */
[----:B----4-:R-:W-:Y:S01]  /*dd90*/  HMMA.16816.F32.BF16 R20, R4, R42, RZ ;  /* 0x0000002a0414723c */ /* 0x010fe200000418ff */
[----:B------:R-:W4:Y:S06]  /*dda0*/  LDSM.16.M88.4 R40, [R105+0x5000] ;  /* 0x005000006928783b */ /* 0x000f2c0000000200 */
[----:B------:R-:W1:Y:S01]  /*ddb0*/  MUFU.TANH R106, R30 ;  /* 0x0000001e006a7308 */ /* 0x000e620000002400 */
[----:B------:R-:W-:Y:S03]  /*ddc0*/  HMMA.16816.F32.BF16 R24, R32, R60, R24 ;  /* 0x0000003c2018723c */ /* 0x000fe60000041818 */
[-C--:B------:R-:W-:Y:S01]  /*ddd0*/  FMUL.FTZ R44, R44, R37.reuse ;  /* 0x000000252c2c7220 */ /* 0x080fe20000410000 */
[-C--:B------:R-:W-:Y:S01]  /*dde0*/  FMUL.FTZ R45, R45, R37.reuse ;  /* 0x000000252d2d7220 */ /* 0x080fe20000410000 */
[----:B------:R-:W-:-:S02]  /*ddf0*/  FMUL.FTZ R46, R46, R37 ;  /* 0x000000252e2e7220 */ /* 0x000fc40000410000 */
[----:B------:R5:W1:Y:S01]  /*de00*/  MUFU.TANH R107, R31 ;  /* 0x0000001f006b7308 */ /* 0x000a620000002400 */
[-C--:B------:R-:W-:Y:S01]  /*de10*/  FMUL.FTZ R47, R47, R37.reuse ;  /* 0x000000252f2f7220 */ /* 0x080fe20000410000 */
[----:B------:R-:W-:Y:S01]  /*de20*/  HMMA.16816.F32.BF16 R12, R16, R54, R12 ;  /* 0x00000036100c723c */ /* 0x000fe2000004180c */
[----:B------:R-:W-:Y:S05]  /*de30*/  LDSM.16.M88.4 R52, [R65+0x5800] ;  /* 0x005800004134783b */ /* 0x000fea0000000200 */
[----:B------:R-:W1:Y:S02]  /*de40*/  MUFU.TANH R108, R44 ;  /* 0x0000002c006c7308 */ /* 0x000e640000002400 */
[----:B------:R-:W-:Y:S01]  /*de50*/  HMMA.16816.F32.BF16 R20, R8, R58, R20 ;  /* 0x0000003a0814723c */ /* 0x000fe20000041814 */
[----:B------:R-:W2:Y:S05]  /*de60*/  LDSM.16.M88.4 R56, [R100+0x4800] ;  /* 0x004800006438783b */ /* 0x000eaa0000000200 */
[----:B------:R-:W1:Y:S02]  /*de70*/  MUFU.TANH R109, R45 ;  /* 0x0000002d006d7308 */ /* 0x000e640000002400 */
[C---:B-----5:R-:W-:Y:S03]  /*de80*/  HMMA.16816.F32.BF16 R28, R4.reuse, R48, RZ ;  /* 0x00000030041c723c */ /* 0x060fe600000418ff */
[-C--:B------:R-:W-:Y:S01]  /*de90*/  FMUL.FTZ R12, R12, R37.reuse ;  /* 0x000000250c0c7220 */ /* 0x080fe20000410000 */
[-C--:B------:R-:W-:Y:S01]  /*dea0*/  FMUL.FTZ R13, R13, R37.reuse ;  /* 0x000000250d0d7220 */ /* 0x080fe20000410000 */
[-C--:B------:R-:W-:Y:S01]  /*deb0*/  FMUL.FTZ R14, R14, R37.reuse ;  /* 0x000000250e0e7220 */ /* 0x080fe20000410000 */
[----:B------:R-:W1:Y:S01]  /*dec0*/  MUFU.TANH R110, R46 ;  /* 0x0000002e006e7308 */ /* 0x000e620000002400 */
[-C--:B------:R-:W-:Y:S01]  /*ded0*/  FMUL.FTZ R15, R15, R37.reuse ;  /* 0x000000250f0f7220 */ /* 0x080fe20000410000 */
[----:B------:R-:W-:Y:S06]  /*dee0*/  HMMA.16816.F32.BF16 R48, R4, R50, RZ ;  /* 0x000000320430723c */ /* 0x000fec00000418ff */
[----:B------:R5:W1:Y:S02]  /*def0*/  MUFU.TANH R111, R47 ;  /* 0x0000002f006f7308 */ /* 0x000a640000002400 */
[----:B------:R-:W-:Y:S01]  /*df00*/  HMMA.16816.F32.BF16 R20, R32, R62, R20 ;  /* 0x0000003e2014723c */ /* 0x000fe20000041814 */
[----:B------:R-:W-:Y:S05]  /*df10*/  LDSM.16.M88.4 R60, [R103+0x5800] ;  /* 0x00580000673c783b */ /* 0x000fea0000000200 */
[----:B------:R-:W1:Y:S02]  /*df20*/  MUFU.TANH R112, R12 ;  /* 0x0000000c00707308 */ /* 0x000e640000002400 */
[C---:B----4-:R-:W-:Y:S06]  /*df30*/  HMMA.16816.F32.BF16 R28, R8.reuse, R40, R28 ;  /* 0x00000028081c723c */ /* 0x050fec000004181c */
[----:B------:R-:W4:Y:S02]  /*df40*/  MUFU.TANH R113, R13 ;  /* 0x0000000d00717308 */ /* 0x000f240000002400 */
[----:B------:R-:W-:Y:S01]  /*df50*/  HMMA.16816.F32.BF16 R48, R8, R42, R48 ;  /* 0x0000002a0830723c */ /* 0x000fe20000041830 */
[----:B------:R-:W3:Y:S04]  /*df60*/  LDSM.16.M88.4 R40, [R100+0x5000] ;  /* 0x005000006428783b */ /* 0x000ee80000000200 */
[----:B-----5:R-:W5:Y:S01]  /*df70*/  LDSM.16.M88.4 R44, [R105+0x5800] ;  /* 0x00580000692c783b */ /* 0x020f620000000200 */
        /* <DEDUP_REMOVED lines=19> */
[----:B------:R-:W1:Y:S01]  /*e0b0*/  MUFU.TANH R118, R26 ;  /* 0x0000001a00767308 */ /* 0x000e620000002400 */
[----:B---3--:R-:W-:Y:S07]  /*e0c0*/  HMMA.16816.F32.BF16 R28, R16, R40, R28 ;  /* 0x00000028101c723c */ /* 0x008fee000004181c */
[----:B------:R3:W1:Y:S01]  /*e0d0*/  MUFU.TANH R119, R27 ;  /* 0x0000001b00777308 */ /* 0x0006620000002400 */
[----:B-----5:R-:W-:Y:S07]  /*e0e0*/  HMMA.16816.F32.BF16 R12, R8, R44, R12 ;  /* 0x0000002c080c723c */ /* 0x020fee000004180c */
        /* <DEDUP_REMOVED lines=18> */
[----:B------:R-:W5:Y:S02]  /*e210*/  LDSM.16.M88.4 R44, [R100+0x5800] ;  /* 0x00580000642c783b */ /* 0x000f640000000200 */
[----:B------:R-:W1:Y:S08]  /*e220*/  MUFU.TANH R124, R28 ;  /* 0x0000001c007c7308 */ /* 0x000e700000002400 */
[----:B------:R-:W1:Y:S01]  /*e230*/  MUFU.TANH R125, R29 ;  /* 0x0000001d007d7308 */ /* 0x000e620000002400 */
[----:B----4-:R-:W-:Y:S07]  /*e240*/  HMMA.16816.F32.BF16 R20, R4, R56, RZ ;  /* 0x000000380414723c */ /* 0x010fee00000418ff */
[----:B------:R-:W4:Y:S01]  /*e250*/  MUFU.TANH R126, R30 ;  /* 0x0000001e007e7308 */ /* 0x000f220000002400 */
[----:B------:R-:W-:Y:S01]  /*e260*/  HMMA.16816.F32.BF16 R24, R32, R62, R24 ;  /* 0x0000003e2018723c */ /* 0x000fe20000041818 */
[----:B------:R-:W-:Y:S06]  /*e270*/  LDSM.16.M88.4 R60, [R103+0x6800] ;  /* 0x00680000673c783b */ /* 0x000fec0000000200 */
[----:B------:R2:W1:Y:S05]  /*e280*/  MUFU.TANH R127, R31 ;  /* 0x0000001f007f7308 */ /* 0x00046a0000002400 */
[----:B---3--:R-:W-:Y:S03]  /*e290*/  HMMA.16816.F32.BF16 R20, R8, R52, R20 ;  /* 0x000000340814723c */ /* 0x008fe60000041814 */
[----:B------:R-:W3:Y:S05]  /*e2a0*/  MUFU.TANH R128, R48 ;  /* 0x0000003000807308 */ /* 0x000eea0000002400 */
[----:B-----5:R-:W-:Y:S03]  /*e2b0*/  HMMA.16816.F32.BF16 R12, R16, R44, R12 ;  /* 0x0000002c100c723c */ /* 0x020fe6000004180c */
[----:B------:R-:W1:Y:S05]  /*e2c0*/  MUFU.TANH R129, R49 ;  /* 0x0000003100817308 */ /* 0x000e6a0000002400 */
[----:B--2---:R-:W-:Y:S01]  /*e2d0*/  HMMA.16816.F32.BF16 R28, R4, R58, RZ ;  /* 0x0000003a041c723c */ /* 0x004fe200000418ff */
[----:B------:R-:W2:Y:S02]  /*e2e0*/  LDSM.16.M88.4 R56, [R105+0x6800] ;  /* 0x006800006938783b */ /* 0x000ea40000000200 */
        /* <DEDUP_REMOVED lines=11> */
[----:B------:R-:W4:Y:S02]  /*e3a0*/  LDSM.16.M88.4 R52, [R100+0x6000] ;  /* 0x006000006434783b */ /* 0x000f240000000200 */
        /* <DEDUP_REMOVED lines=11> */
[----:B--2---:R-:W-:Y:S07]  /*e460*/  HMMA.16816.F32.BF16 R48, R8, R56, R48 ;  /* 0x000000380830723c */ /* 0x004fee0000041830 */
[----:B------:R-:W2:Y:S01]  /*e470*/  MUFU.TANH R171, R25 ;  /* 0x0000001900ab7308 */ /* 0x000ea20000002400 */
[----:B-----5:R-:W-:Y:S01]  /*e480*/  HMMA.16816.F32.BF16 R12, R4, R42, RZ ;  /* 0x0000002a040c723c */ /* 0x020fe200000418ff */
[----:B------:R-:W5:Y:S06]  /*e490*/  LDSM.16.M88.4 R40, [R105+0x7000] ;  /* 0x007000006928783b */ /* 0x000f6c0000000200 */
[----:B------:R-:W1:Y:S01]  /*e4a0*/  MUFU.TANH R172, R26 ;  /* 0x0000001a00ac7308 */ /* 0x000e620000002400 */
[C---:B----4-:R-:W-:Y:S07]  /*e4b0*/  HMMA.16816.F32.BF16 R20, R16.reuse, R52, R20 ;  /* 0x000000341014723c */ /* 0x050fee0000041814 */
        /* <DEDUP_REMOVED lines=10> */
[----:B----4-:R-:W-:Y:S03]  /*e560*/  HMMA.16816.F32.BF16 R24, R4, R44, RZ ;  /* 0x0000002c0418723c */ /* 0x010fe600000418ff */
[-C--:B------:R-:W-:Y:S01]  /*e570*/  FMUL.FTZ R28, R28, R37.reuse ;  /* 0x000000251c1c7220 */ /* 0x080fe20000410000 */
[-C--:B------:R-:W-:Y:S01]  /*e580*/  FMUL.FTZ R29, R29, R37.reuse ;  /* 0x000000251d1d7220 */ /* 0x080fe20000410000 */
[-C--:B------:R-:W-:Y:S01]  /*e590*/  FMUL.FTZ R30, R30, R37.reuse ;  /* 0x000000251e1e7220 */ /* 0x080fe20000410000 */
[-C--:B------:R-:W-:Y:S01]  /*e5a0*/  FMUL.FTZ R31, R31, R37.reuse ;  /* 0x000000251f1f7220 */ /* 0x080fe20000410000 */
[----:B------:R-:W4:Y:S01]  /*e5b0*/  MUFU.TANH R175, R21 ;  /* 0x0000001500af7308 */ /* 0x000f220000002400 */
        /* <DEDUP_REMOVED lines=9> */
[----:B--2---:R-:W-:Y:S01]  /*e650*/  HMMA.16816.F32.BF16 R20, R4, R46, RZ ;  /* 0x0000002e0414723c */ /* 0x004fe200000418ff */
[----:B------:R-:W2:Y:S06]  /*e660*/  LDSM.16.M88.4 R44, [R105+0x7800] ;  /* 0x00780000692c783b */ /* 0x000eac0000000200 */
        /* <DEDUP_REMOVED lines=11> */
[----:B------:R-:W4:Y:S05]  /*e720*/  LDSM.16.M88.4 R40, [R100+0x7000] ;  /* 0x007000006428783b */ /* 0x000f2a0000000200 */
        /* <DEDUP_REMOVED lines=12> */
[C---:B--2---:R-:W-:Y:S06]  /*e7f0*/  HMMA.16816.F32.BF16 R28, R8.reuse, R44, R28 ;  /* 0x0000002c081c723c */ /* 0x044fec000004181c */
[----:B------:R-:W2:Y:S02]  /*e800*/  MUFU.TANH R240, R13 ;  /* 0x0000000d00f07308 */ /* 0x000ea40000002400 */
[----:B------:R-:W-:Y:S01]  /*e810*/  HMMA.16816.F32.BF16 R52, R8, R46, R52 ;  /* 0x0000002e0834723c */ /* 0x000fe20000041834 */
[----:B-----5:R-:W-:Y:S04]  /*e820*/  LDSM.16.M88.4 R48, [R105+0x8000] ;  /* 0x008000006930783b */ /* 0x020fe80000000200 */
[----:B------:R-:W5:Y:S01]  /*e830*/  LDSM.16.M88.4 R44, [R100+0x7800] ;  /* 0x00780000642c783b */ /* 0x000f620000000200 */
[----:B------:R-:W1:Y:S02]  /*e840*/  MUFU.TANH R251, R14 ;  /* 0x0000000e00fb7308 */ /* 0x000e640000002400 */
[----:B----4-:R-:W-:Y:S06]  /*e850*/  HMMA.16816.F32.BF16 R24, R16, R40, R24 ;  /* 0x000000281018723c */ /* 0x010fec0000041818 */
[----:B------:R4:W1:Y:S02]  /*e860*/  MUFU.TANH R252, R15 ;  /* 0x0000000f00fc7308 */ /* 0x0008640000002400 */
[----:B------:R-:W-:Y:S08]  /*e870*/  HMMA.16816.F32.BF16 R28, R32, R56, R28 ;  /* 0x00000038201c723c */ /* 0x000ff0000004181c */
[----:B------:R-:W-:Y:S01]  /*e880*/  HMMA.16816.F32.BF16 R20, R16, R42, R20 ;  /* 0x0000002a1014723c */ /* 0x000fe20000041814 */
[----:B------:R-:W-:Y:S02]  /*e890*/  LDSM.16.M88.4 R40, [R65+0x8800] ;  /* 0x008800004128783b */ /* 0x000fe40000000200 */
[-C--:B------:R-:W-:Y:S01]  /*e8a0*/  FMUL.FTZ R24, R24, R37.reuse ;  /* 0x0000002518187220 */ /* 0x080fe20000410000 */
[-C--:B------:R-:W-:Y:S01]  /*e8b0*/  FMUL.FTZ R25, R25, R37.reuse ;  /* 0x0000002519197220 */ /* 0x080fe20000410000 */
[-C--:B------:R-:W-:Y:S01]  /*e8c0*/  FMUL.FTZ R26, R26, R37.reuse ;  /* 0x000000251a1a7220 */ /* 0x080fe20000410000 */
[-C--:B------:R-:W-:Y:S01]  /*e8d0*/  FMUL.FTZ R27, R27, R37.reuse ;  /* 0x000000251b1b7220 */ /* 0x080fe20000410000 */
[----:B------:R-:W1:Y:S01]  /*e8e0*/  MUFU.TANH R179, R24 ;  /* 0x0000001800b37308 */ /* 0x000e620000002400 */
[----:B----4-:R-:W-:Y:S07]  /*e8f0*/  HMMA.16816.F32.BF16 R12, R4, R60, RZ ;  /* 0x0000003c040c723c */ /* 0x010fee00000418ff */
[----:B------:R-:W4:Y:S01]  /*e900*/  MUFU.TANH R189, R25 ;  /* 0x0000001900bd7308 */ /* 0x000f220000002400 */
[----:B------:R-:W-:Y:S01]  /*e910*/  HMMA.16816.F32.BF16 R52, R32, R58, R52 ;  /* 0x0000003a2034723c */ /* 0x000fe20000041834 */
[----:B------:R-:W3:Y:S02]  /*e920*/  LDSM.16.M88.4 R56, [R100+0x8000] ;  /* 0x008000006438783b */ /* 0x000ee40000000200 */
[-C--:B------:R-:W-:Y:S01]  /*e930*/  FMUL.FTZ R20, R20, R37.reuse ;  /* 0x0000002514147220 */ /* 0x080fe20000410000 */
[-C--:B------:R-:W-:Y:S01]  /*e940*/  FMUL.FTZ R21, R21, R37.reuse ;  /* 0x0000002515157220 */ /* 0x080fe20000410000 */
[-C--:B------:R-:W-:Y:S01]  /*e950*/  FMUL.FTZ R22, R22, R37.reuse ;  /* 0x0000002516167220 */ /* 0x080fe20000410000 */
[-C--:B------:R-:W-:Y:S01]  /*e960*/  FMUL.FTZ R23, R23, R37.reuse ;  /* 0x0000002517177220 */ /* 0x080fe20000410000 */
[----:B------:R-:W1:Y:S01]  /*e970*/  MUFU.TANH R184, R26 ;  /* 0x0000001a00b87308 */ /* 0x000e620000002400 */
[----:B-----5:R-:W-:Y:S07]  /*e980*/  HMMA.16816.F32.BF16 R28, R16, R44, R28 ;  /* 0x0000002c101c723c */ /* 0x020fee000004181c */
[----:B------:R5:W1:Y:S01]  /*e990*/  MUFU.TANH R192, R27 ;  /* 0x0000001b00c07308 */ /* 0x000a620000002400 */
[----:B------:R-:W-:Y:S07]  /*e9a0*/  HMMA.16816.F32.BF16 R12, R8, R48, R12 ;  /* 0x00000030080c723c */ /* 0x000fee000004180c */
        /* <DEDUP_REMOVED lines=8> */
[----:B-----5:R-:W-:Y:S01]  /*ea30*/  HMMA.16816.F32.BF16 R24, R4, R62, RZ ;  /* 0x0000003e0418723c */ /* 0x020fe200000418ff */
[----:B------:R-:W5:Y:S06]  /*ea40*/  LDSM.16.M88.4 R60, [R105+0x8800] ;  /* 0x00880000693c783b */ /* 0x000f6c0000000200 */
        /* <DEDUP_REMOVED lines=10> */
[----:B---3--:R-:W-:Y:S03]  /*eaf0*/  HMMA.16816.F32.BF16 R12, R16, R56, R12 ;  /* 0x00000038100c723c */ /* 0x008fe6000004180c */
[----:B------:R-:W3:Y:S05]  /*eb00*/  MUFU.TANH R187, R29 ;  /* 0x0000001d00bb7308 */ /* 0x000eea0000002400 */
[C---:B--2---:R-:W-:Y:S03]  /*eb10*/  HMMA.16816.F32.BF16 R20, R4.reuse, R40, RZ ;  /* 0x000000280414723c */ /* 0x044fe600000418ff */
[----:B------:R-:W2:Y:S05]  /*eb20*/  MUFU.TANH R182, R30 ;  /* 0x0000001e00b67308 */ /* 0x000eaa0000002400 */
[----:B------:R-:W-:Y:S03]  /*eb30*/  HMMA.16816.F32.BF16 R40, R4, R42, RZ ;  /* 0x0000002a0428723c */ /* 0x000fe600000418ff */
[----:B------:R1:W1:Y:S01]  /*eb40*/  MUFU.TANH R188, R31 ;  /* 0x0000001f00bc7308 */ /* 0x0002620000002400 */
[-C--:B------:R-:W-:Y:S01]  /*eb50*/  FMUL.FTZ R12, R12, R37.reuse ;  /* 0x000000250c0c7220 */ /* 0x080fe20000410000 */
[-C--:B------:R-:W-:Y:S01]  /*eb60*/  FMUL.FTZ R13, R13, R37.reuse ;  /* 0x000000250d0d7220 */ /* 0x080fe20000410000 */
[-C--:B------:R-:W-:Y:S01]  /*eb70*/  FMUL.FTZ R14, R14, R37.reuse ;  /* 0x000000250e0e7220 */ /* 0x080fe20000410000 */
[-C--:B------:R-:W-:Y:S01]  /*eb80*/  FMUL.FTZ R15, R15, R37.reuse ;  /* 0x000000250f0f7220 */ /* 0x080fe20000410000 */
[----:B------:R-:W-:Y:S01]  /*eb90*/  HMMA.16816.F32.BF16 R24, R32, R78, R24 ;  /* 0x0000004e2018723c */ /* 0x000fe20000041818 */
[----:B------:R-:W-:Y:S02]  /*eba0*/  LDSM.16.M88.4 R76, [R105+0x9800] ;  /* 0x00980000694c783b */ /* 0x000fe40000000200 */
[----:B------:R-:W2:Y:S05]  /*ebb0*/  MUFU.TANH R190, R52 ;  /* 0x0000003400be7308 */ /* 0x000eaa0000002400 */
[C---:B-----5:R-:W-:Y:S03]  /*ebc0*/  HMMA.16816.F32.BF16 R20, R8.reuse, R60, R20 ;  /* 0x0000003c0814723c */ /* 0x060fe60000041814 */
[----:B------:R-:W2:Y:S01]  /*ebd0*/  MUFU.TANH R196, R53 ;  /* 0x0000003500c47308 */ /* 0x000ea20000002400 */
[----:B-1----:R-:W1:Y:S04]  /*ebe0*/  LDSM.16.M88.4 R28, [R103+0x8800] ;  /* 0x00880000671c783b */ /* 0x002e680000000200 */
[----:B------:R-:W-:Y:S01]  /*ebf0*/  HMMA.16816.F32.BF16 R60, R8, R62, R40 ;  /* 0x0000003e083c723c */ /* 0x000fe20000041828 */
[----:B------:R-:W5:Y:S02]  /*ec00*/  LDSM.16.M88.4 R40, [R100+0x8800] ;  /* 0x008800006428783b */ /* 0x000f640000000200 */
[----:B------:R-:W1:Y:S05]  /*ec10*/  MUFU.TANH R194, R54 ;  /* 0x0000003600c27308 */ /* 0x000e6a0000002400 */
[----:B------:R-:W-:Y:S01]  /*ec20*/  HMMA.16816.F32.BF16 R24, R16, R58, R24 ;  /* 0x0000003a1018723c */ /* 0x000fe20000041818 */
[----:B------:R3:W2:Y:S02]  /*ec30*/  LDSM.16.M88.4 R56, [R65+0x9800] ;  /* 0x009800004138783b */ /* 0x0006a40000000200 */
[----:B------:R4:W1:Y:S08]  /*ec40*/  MUFU.TANH R183, R55 ;  /* 0x0000003700b77308 */ /* 0x0008700000002400 */
[----:B------:R-:W1:Y:S08]  /*ec50*/  MUFU.TANH R180, R12 ;  /* 0x0000000c00b47308 */ /* 0x000e700000002400 */
[----:B------:R-:W1:Y:S01]  /*ec60*/  MUFU.TANH R186, R13 ;  /* 0x0000000d00ba7308 */ /* 0x000e620000002400 */
[-C--:B------:R-:W-:Y:S01]  /*ec70*/  FMUL.FTZ R24, R24, R37.reuse ;  /* 0x0000002518187220 */ /* 0x080fe20000410000 */
[----:B----4-:R-:W-:Y:S01]  /*ec80*/  HMMA.16816.F32.BF16 R52, R4, R48, RZ ;  /* 0x000000300434723c */ /* 0x010fe200000418ff */
[-C--:B------:R-:W-:Y:S01]  /*ec90*/  FMUL.FTZ R25, R25, R37.reuse ;  /* 0x0000002519197220 */ /* 0x080fe20000410000 */
[-C--:B------:R-:W-:Y:S01]  /*eca0*/  FMUL.FTZ R26, R26, R37.reuse ;  /* 0x000000251a1a7220 */ /* 0x080fe20000410000 */
[----:B------:R-:W-:-:S03]  /*ecb0*/  FMUL.FTZ R27, R27, R37 ;  /* 0x000000251b1b7220 */ /* 0x000fc60000410000 */
[----:B---3--:R-:W3:Y:S02]  /*ecc0*/  MUFU.TANH R65, R14 ;  /* 0x0000000e00417308 */ /* 0x008ee40000002400 */
[----:B------:R-:W-:Y:S06]  /*ecd0*/  HMMA.16816.F32.BF16 R48, R4, R50, RZ ;  /* 0x000000320430723c */ /* 0x000fec00000418ff */
[----:B------:R-:W4:Y:S02]  /*ece0*/  MUFU.TANH R105, R25 ;  /* 0x0000001900697308 */ /* 0x000f240000002400 */
[----:B-1----:R-:W-:Y:S06]  /*ecf0*/  HMMA.16816.F32.BF16 R20, R32, R28, R20 ;  /* 0x0000001c2014723c */ /* 0x002fec0000041814 */
[----:B------:R-:W1:Y:S02]  /*ed00*/  MUFU.TANH R195, R26 ;  /* 0x0000001a00c37308 */ /* 0x000e640000002400 */
[----:B------:R-:W-:Y:S06]  /*ed10*/  HMMA.16816.F32.BF16 R52, R8, R44, R52 ;  /* 0x0000002c0834723c */ /* 0x000fec0000041834 */
[----:B------:R5:W1:Y:S02]  /*ed20*/  MUFU.TANH R44, R15 ;  /* 0x0000000f002c7308 */ /* 0x000a640000002400 */
[----:B------:R-:W-:Y:S01]  /*ed30*/  HMMA.16816.F32.BF16 R60, R32, R30, R60 ;  /* 0x0000001e203c723c */ /* 0x000fe2000004183c */
[----:B------:R-:W-:Y:S05]  /*ed40*/  LDSM.16.M88.4 R28, [R100+0x9000] ;  /* 0x00900000641c783b */ /* 0x000fea0000000200 */
[----:B------:R-:W1:Y:S02]  /*ed50*/  MUFU.TANH R45, R24 ;  /* 0x00000018002d7308 */ /* 0x000e640000002400 */
[----:B------:R-:W-:Y:S06]  /*ed60*/  HMMA.16816.F32.BF16 R48, R8, R46, R48 ;  /* 0x0000002e0830723c */ /* 0x000fec0000041830 */
[----:B------:R2:W1:Y:S01]  /*ed70*/  MUFU.TANH R46, R27 ;  /* 0x0000001b002e7308 */ /* 0x0004620000002400 */
[----:B-----5:R-:W5:Y:S01]  /*ed80*/  LDSM.16.M88.4 R12, [R103+0x9000] ;  /* 0x00900000670c783b */ /* 0x020f620000000200 */
[C---:B------:R-:W-:Y:S08]  /*ed90*/  HMMA.16816.F32.BF16 R20, R16.reuse, R40, R20 ;  /* 0x000000281014723c */ /* 0x040ff00000041814 */
[----:B------:R-:W-:Y:S01]  /*eda0*/  HMMA.16816.F32.BF16 R60, R16, R42, R60 ;  /* 0x0000002a103c723c */ /* 0x000fe2000004183c */
[----:B------:R-:W3:Y:S07]  /*edb0*/  LDSM.16.M88.4 R40, [R103+0x9800] ;  /* 0x009800006728783b */ /* 0x000eee0000000200 */
[----:B--2---:R-:W-:Y:S03]  /*edc0*/  HMMA.16816.F32.BF16 R24, R4, R56, RZ ;  /* 0x000000380418723c */ /* 0x004fe600000418ff */
[-C--:B------:R-:W-:Y:S01]  /*edd0*/  FMUL.FTZ R20, R20, R37.reuse ;  /* 0x0000002514147220 */ /* 0x080fe20000410000 */
[-C--:B------:R-:W-:Y:S01]  /*ede0*/  FMUL.FTZ R21, R21, R37.reuse ;  /* 0x0000002515157220 */ /* 0x080fe20000410000 */
[-C--:B------:R-:W-:Y:S01]  /*edf0*/  FMUL.FTZ R22, R22, R37.reuse ;  /* 0x0000002516167220 */ /* 0x080fe20000410000 */
[----:B------:R-:W-:-:S02]  /*ee00*/  FMUL.FTZ R23, R23, R37 ;  /* 0x0000002517177220 */ /* 0x000fc40000410000 */
[----:B------:R-:W-:Y:S01]  /*ee10*/  HMMA.16816.F32.BF16 R4, R4, R58, RZ ;  /* 0x0000003a0404723c */ /* 0x000fe200000418ff */
[----:B------:R-:W2:Y:S02]  /*ee20*/  MUFU.TANH R20, R20 ;  /* 0x0000001400147308 */ /* 0x000ea40000002400 */
[-C--:B------:R-:W-:Y:S01]  /*ee30*/  FMUL.FTZ R56, R60, R37.reuse ;  /* 0x000000253c387220 */ /* 0x080fe20000410000 */
[----:B------:R-:W-:-:S05]  /*ee40*/  FMUL.FTZ R57, R63, R37 ;  /* 0x000000253f397220 */ /* 0x000fca0000410000 */
[----:B------:R-:W1:Y:S03]  /*ee50*/  MUFU.TANH R21, R21 ;  /* 0x0000001500157308 */ /* 0x000e660000002400 */
[----:B------:R-:W-:Y:S05]  /*ee60*/  HMMA.16816.F32.BF16 R24, R8, R76, R24 ;  /* 0x0000004c0818723c */ /* 0x000fea0000041818 */
[----:B------:R-:W1:Y:S03]  /*ee70*/  MUFU.TANH R22, R22 ;  /* 0x0000001600167308 */ /* 0x000e660000002400 */
[C---:B-----5:R-:W-:Y:S05]  /*ee80*/  HMMA.16816.F32.BF16 R52, R32.reuse, R12, R52 ;  /* 0x0000000c2034723c */ /* 0x060fea0000041834 */
[----:B------:R-:W1:Y:S03]  /*ee90*/  MUFU.TANH R23, R23 ;  /* 0x0000001700177308 */ /* 0x000e660000002400 */
[----:B------:R-:W-:Y:S01]  /*eea0*/  HMMA.16816.F32.BF16 R48, R32, R14, R48 ;  /* 0x0000000e2030723c */ /* 0x000fe20000041830 */
[----:B------:R-:W5:Y:S01]  /*eeb0*/  LDSM.16.M88.4 R12, [R100+0x9800] ;  /* 0x00980000640c783b */ /* 0x000f620000000200 */
[----:B------:R-:W-:-:S04]  /*eec0*/  DEPBAR.LE SB0, 0x0 ;  /* 0x000080000000791a */ /* 0x000fc80000000000 */
[----:B------:R-:W1:Y:S02]  /*eed0*/  MUFU.TANH R56, R56 ;  /* 0x0000003800387308 */ /* 0x000e640000002400 */
[----:B------:R-:W-:Y:S06]  /*eee0*/  HMMA.16816.F32.BF16 R4, R8, R78, R4 ;  /* 0x0000004e0804723c */ /* 0x000fec0000041804 */
[----:B------:R-:W1:Y:S02]  /*eef0*/  MUFU.TANH R57, R57 ;  /* 0x0000003900397308 */ /* 0x000e640000002400 */
[----:B---3--:R-:W-:Y:S08]  /*ef00*/  HMMA.16816.F32.BF16 R24, R32, R40, R24 ;  /* 0x000000282018723c */ /* 0x008ff00000041818 */
[----:B------:R-:W-:Y:S01]  /*ef10*/  HMMA.16816.F32.BF16 R52, R16, R28, R52 ;  /* 0x0000001c1034723c */ /* 0x000fe20000041834 */
[-C--:B------:R-:W-:Y:S01]  /*ef20*/  FMUL.FTZ R28, R61, R37.reuse ;  /* 0x000000253d1c7220 */ /* 0x080fe20000410000 */
[----:B------:R-:W-:-:S05]  /*ef30*/  FMUL.FTZ R29, R62, R37 ;  /* 0x000000253e1d7220 */ /* 0x000fca0000410000 */
[----:B------:R-:W3:Y:S01]  /*ef40*/  MUFU.TANH R28, R28 ;  /* 0x0000001c001c7308 */ /* 0x000ee20000002400 */
[----:B------:R-:W-:Y:S07]  /*ef50*/  HMMA.16816.F32.BF16 R4, R32, R42, R4 ;  /* 0x0000002a2004723c */ /* 0x000fee0000041804 */
[----:B------:R-:W1:Y:S01]  /*ef60*/  MUFU.TANH R29, R29 ;  /* 0x0000001d001d7308 */ /* 0x000e620000002400 */
[----:B------:R-:W-:Y:S03]  /*ef70*/  HMMA.16816.F32.BF16 R48, R16, R30, R48 ;  /* 0x0000001e1030723c */ /* 0x000fe60000041830 */
[-C--:B------:R-:W-:Y:S01]  /*ef80*/  FMUL.FTZ R30, R52, R37.reuse ;  /* 0x00000025341e7220 */ /* 0x080fe20000410000 */
[-C--:B------:R-:W-:Y:S01]  /*ef90*/  FMUL.FTZ R53, R53, R37.reuse ;  /* 0x0000002535357220 */ /* 0x080fe20000410000 */
[-C--:B------:R-:W-:Y:S01]  /*efa0*/  FMUL.FTZ R10, R54, R37.reuse ;  /* 0x00000025360a7220 */ /* 0x080fe20000410000 */
[----:B------:R-:W-:-:S02]  /*efb0*/  FMUL.FTZ R9, R55, R37 ;  /* 0x0000002537097220 */ /* 0x000fc40000410000 */
[C---:B-----5:R-:W-:Y:S01]  /*efc0*/  HMMA.16816.F32.BF16 R24, R16.reuse, R12, R24 ;  /* 0x0000000c1018723c */ /* 0x060fe20000041818 */
[----:B------:R-:W1:Y:S07]  /*efd0*/  MUFU.TANH R30, R30 ;  /* 0x0000001e001e7308 */ /* 0x000e6e0000002400 */
[----:B------:R-:W-:Y:S01]  /*efe0*/  HMMA.16816.F32.BF16 R4, R16, R14, R4 ;  /* 0x0000000e1004723c */ /* 0x000fe20000041804 */
[----:B------:R1:W1:Y:S02]  /*eff0*/  MUFU.TANH R8, R53 ;  /* 0x0000003500087308 */ /* 0x0002640000002400 */
[-C--:B------:R-:W-:Y:S01]  /*f000*/  FMUL.FTZ R11, R48, R37.reuse ;  /* 0x00000025300b7220 */ /* 0x080fe20000410000 */
[-C--:B------:R-:W-:Y:S01]  /*f010*/  FMUL.FTZ R12, R49, R37.reuse ;  /* 0x00000025310c7220 */ /* 0x080fe20000410000 */
[-C--:B------:R-:W-:Y:S01]  /*f020*/  FMUL.FTZ R31, R50, R37.reuse ;  /* 0x00000025321f7220 */ /* 0x080fe20000410000 */
[----:B------:R-:W-:-:S03]  /*f030*/  FMUL.FTZ R13, R51, R37 ;  /* 0x00000025330d7220 */ /* 0x000fc60000410000 */
[----:B------:R-:W1:Y:S02]  /*f040*/  MUFU.TANH R10, R10 ;  /* 0x0000000a000a7308 */ /* 0x000e640000002400 */
        /* <DEDUP_REMOVED lines=8> */
[----:B------:R-:W-:Y:S01]  /*f0d0*/  FMUL.FTZ R7, R7, R37 ;  /* 0x0000002507077220 */ /* 0x000fe20000410000 */
[----:B------:R-:W-:Y:S02]  /*f0e0*/  IADD3 R37, PT, PT, R38, -0x2, RZ ;  /* 0xfffffffe26257810 */ /* 0x000fe40007ffe0ff */
[----:B------:R-:W1:Y:S02]  /*f0f0*/  MUFU.TANH R11, R11 ;  /* 0x0000000b000b7308 */ /* 0x000e640000002400 */
[----:B------:R-:W-:-:S06]  /*f100*/  ISETP.GT.AND P1, PT, R37, R233, PT ;  /* 0x000000e92500720c */ /* 0x000fcc0003f24270 */
[----:B------:R-:W1:Y:S08]  /*f110*/  MUFU.TANH R12, R12 ;  /* 0x0000000c000c7308 */ /* 0x000e700000002400 */
[----:B------:R-:W1:Y:S08]  /*f120*/  MUFU.TANH R31, R31 ;  /* 0x0000001f001f7308 */ /* 0x000e700000002400 */
[----:B------:R-:W1:Y:S08]  /*f130*/  MUFU.TANH R13, R13 ;  /* 0x0000000d000d7308 */ /* 0x000e700000002400 */
[----:B------:R-:W1:Y:S08]  /*f140*/  MUFU.TANH R24, R24 ;  /* 0x0000001800187308 */ /* 0x000e700000002400 */
[----:B------:R-:W1:Y:S08]  /*f150*/  MUFU.TANH R18, R18 ;  /* 0x0000001200127308 */ /* 0x000e700000002400 */
[----:B------:R-:W1:Y:S08]  /*f160*/  MUFU.TANH R25, R25 ;  /* 0x0000001900197308 */ /* 0x000e700000002400 */
[----:B------:R-:W1:Y:S08]  /*f170*/  MUFU.TANH R19, R19 ;  /* 0x0000001300137308 */ /* 0x000e700000002400 */
[----:B------:R1:W1:Y:S08]  /*f180*/  MUFU.TANH R27, R4 ;  /* 0x00000004001b7308 */ /* 0x0002700000002400 */
[----:B------:R1:W1:Y:S08]  /*f190*/  MUFU.TANH R26, R5 ;  /* 0x00000005001a7308 */ /* 0x0002700000002400 */
[----:B------:R1:W1:Y:S08]  /*f1a0*/  MUFU.TANH R33, R6 ;  /* 0x0000000600217308 */ /* 0x0002700000002400 */
[----:B------:R1:W1:Y:S01]  /*f1b0*/  MUFU.TANH R34, R7 ;  /* 0x0000000700227308 */ /* 0x0002620000002400 */
[----:B------:R-:W-:Y:S06]  /*f1c0*/  BAR.SYNC.DEFER_BLOCKING 0x0 ;  /* 0x0000000000007b1d */ /* 0x000fec0000010000 */
[----:B--234-:R-:W-:Y:S05]  /*f1d0*/  @!P1 BRA `(.L_x_3208) ;  /* 0x0000000c00889947 */ /* 0x01cfea0003800000 */
[----:B------:R-:W-:Y:S04]  /*f1e0*/  BSSY.RECONVERGENT B0, `(.L_x_3209) ;  /* 0x000004a000007945 */ /* 0x000fe80003800200 */
[----:B------:R-:W-:Y:S05]  /*f1f0*/  @!P6 BRA `(.L_x_3210) ;  /* 0x000000040000e947 */ /* 0x000fea0003800000 */
[----:B------:R-:W2:Y:S01]  /*f200*/  LD.E R32, desc[UR4][R2.64+0x170] ;  /* 0x0001700402207980 */ /* 0x000ea2000c101900 */
[C---:B------:R-:W-:Y:S02]  /*f210*/  LEA R16, R38.reuse, 0xfffffd00, 0x8 ;  /* 0xfffffd0026107811 */ /* 0x040fe400078e40ff */
[----:B-1----:R-:W-:Y:S02]  /*f220*/  LEA R5, R38, 0xfffffe00, 0x8 ;  /* 0xfffffe0026057811 */ /* 0x002fe400078e40ff */
[----:B------:R-:W-:Y:S02]  /*f230*/  IABS R6, R16 ;  /* 0x0000001000067213 */ /* 0x000fe40000000000 */
[----:B------:R-:W-:Y:S02]  /*f240*/  IABS R4, R5 ;  /* 0x0000000500047213 */ /* 0x000fe40000000000 */
[-C--:B--2---:R-:W-:Y:S02]  /*f250*/  IABS R14, R32.reuse ;  /* 0x00000020000e7213 */ /* 0x084fe40000000000 */
[----:B------:R-:W-:-:S02]  /*f260*/  IABS R7, R32 ;  /* 0x0000002000077213 */ /* 0x000fc40000000000 */
[----:B------:R-:W1:Y:S01]  /*f270*/  I2F.RP R40, R14 ;  /* 0x0000000e00287306 */ /* 0x000e620000209400 */
[-C--:B------:R-:W-:Y:S02]  /*f280*/  LOP3.LUT R16, R16, R32.reuse, RZ, 0x3c, !PT ;  /* 0x0000002010107212 */ /* 0x080fe400078e3cff */
        /* <DEDUP_REMOVED lines=20> */
[----:B------:R-:W-:Y:S01]  /*f3d0*/  ISETP.NE.AND P2, PT, R32, RZ, PT ;  /* 0x000000ff2000720c */ /* 0x000fe20003f45270 */
[----:B------:R-:W-:Y:S01]  /*f3e0*/  @!P4 VIADD R17, R17, 0x1 ;  /* 0x000000011111c836 */ /* 0x000fe20000000000 */
[-C--:B------:R-:W-:Y:S02]  /*f3f0*/  ISETP.GE.U32.AND P5, PT, R6, R14.reuse, PT ;  /* 0x0000000e0600720c */ /* 0x080fe40003fa6070 */
[----:B------:R-:W-:Y:S01]  /*f400*/  ISETP.GE.U32.AND P6, PT, R4, R14, PT ;  /* 0x0000000e0400720c */ /* 0x000fe20003fc6070 */
[----:B------:R-:W1:Y:S01]  /*f410*/  LDC.64 R6, c[0x0][0x348] ;  /* 0x0000d200ff067b82 */ /* 0x000e620000000a00 */
[----:B------:R-:W-:-:S09]  /*f420*/  LOP3.LUT R4, RZ, R32, RZ, 0x33, !PT ;  /* 0x00000020ff047212 */ /* 0x000fd200078e33ff */
[----:B------:R-:W-:Y:S02]  /*f430*/  @P5 IADD3 R15, PT, PT, R15, 0x1, RZ ;  /* 0x000000010f0f5810 */ /* 0x000fe40007ffe0ff */
[----:B------:R-:W-:-:S03]  /*f440*/  @P6 VIADD R17, R17, 0x1 ;  /* 0x0000000111116836 */ /* 0x000fc60000000000 */
[----:B------:R-:W-:Y:S02]  /*f450*/  @!P1 IMAD.MOV R15, RZ, RZ, -R15 ;  /* 0x000000ffff0f9224 */ /* 0x000fe400078e0a0f */
[----:B------:R-:W-:-:S03]  /*f460*/  @!P3 IADD3 R17, PT, PT, -R17, RZ, RZ ;  /* 0x000000ff1111b210 */ /* 0x000fc60007ffe1ff */
[C---:B------:R-:W-:Y:S02]  /*f470*/  SEL R15, R4.reuse, R15, !P2 ;  /* 0x0000000f040f7207 */ /* 0x040fe40005000000 */
[----:B------:R-:W-:Y:S02]  /*f480*/  SEL R4, R4, R17, !P2 ;  /* 0x0000001104047207 */ /* 0x000fe40005000000 */
[----:B-1----:R-:W2:Y:S01]  /*f490*/  LD.E.64 R16, desc[UR4][R6.64+0x38] ;  /* 0x0000380406107980 */ /* 0x002ea2000c101b00 */
[----:B------:R-:W-:-:S04]  /*f4a0*/  IMAD.WIDE R42, R15, 0x4, R246 ;  /* 0x000000040f2a7825 */ /* 0x000fc800078e02f6 */
[C---:B------:R-:W-:Y:S01]  /*f4b0*/  IMAD.WIDE R40, R4.reuse, 0x4, R246 ;  /* 0x0000000404287825 */ /* 0x040fe200078e02f6 */
[----:B------:R-:W3:Y:S04]  /*f4c0*/  LD.E R14, desc[UR4][R42.64] ;  /* 0x000000042a0e7980 */ /* 0x000ee8000c101900 */
[----:B------:R-:W3:Y:S04]  /*f4d0*/  LD.E R5, desc[UR4][R40.64] ;  /* 0x0000000428057980 */ /* 0x000ee8000c101900 */
[----:B------:R1:W4:Y:S01]  /*f4e0*/  LD.E.64 R40, desc[UR4][R6.64+0x20] ;  /* 0x0000200406287980 */ /* 0x000322000c101b00 */
[----:B------:R-:W-:-:S04]  /*f4f0*/  IMAD.IADD R4, R4, 0x1, -R15 ;  /* 0x0000000104047824 */ /* 0x000fc800078e0a0f */
[----:B------:R-:W-:-:S05]  /*f500*/  IMAD R32, R32, R4, -0x100 ;  /* 0xffffff0020207424 */ /* 0x000fca00078e0204 */
[----:B-1----:R-:W-:Y:S01]  /*f510*/  SHF.R.S32.HI R6, RZ, 0x1f, R32 ;  /* 0x0000001fff067819 */ /* 0x002fe20000011420 */
[-C--:B--2---:R-:W-:Y:S02]  /*f520*/  IMAD R4, R17, R32.reuse, RZ ;  /* 0x0000002011047224 */ /* 0x084fe400078e02ff */
[----:B------:R-:W-:-:S04]  /*f530*/  IMAD.WIDE.U32 R42, R16, R32, RZ ;  /* 0x00000020102a7225 */ /* 0x000fc800078e00ff */
        /* <DEDUP_REMOVED lines=12> */
.L_x_3210:
[----:B-1----:R-:W2:Y:S01]  /*f600*/  LD.E R4, desc[UR4][R2.64+0x38] ;  /* 0x0000380402047980 */ /* 0x002ea2000c101900 */
[----:B------:R-:W-:Y:S02]  /*f610*/  UMOV UR7, URZ ;  /* 0x000000ff00077c82 */ /* 0x000fe40008000000 */
[----:B------:R-:W-:Y:S01]  /*f620*/  IADD3 R5, P1, PT, RZ, -UR7, RZ ;  /* 0x80000007ff057c10 */ /* 0x000fe2000ff3e0ff */
[----:B--2---:R-:W-:-:S04]  /*f630*/  IMAD.SHL.U32 R4, R4, 0x100, RZ ;  /* 0x0000010004047824 */ /* 0x004fc800078e00ff */
[----:B------:R-:W-:-:S05]  /*f640*/  IMAD.X R4, RZ, RZ, ~R4, P1 ;  /* 0x000000ffff047224 */ /* 0x000fca00008e0e04 */
[----:B------:R-:W-:-:S04]  /*f650*/  SHF.R.S64 R5, R5, 0x1f, R4 ;  /* 0x0000001f05057819 */ /* 0x000fc80000001004 */
[----:B------:R-:W-:-:S04]  /*f660*/  IADD3 R235, P1, PT, R5, R235, RZ ;  /* 0x000000eb05eb7210 */ /* 0x000fc80007f3e0ff */
[----:B------:R-:W-:-:S09]  /*f670*/  LEA.HI.X.SX32 R234, R4, R234, 0x1, P1 ;  /* 0x000000ea04ea7211 */ /* 0x000fd200008f0eff */
.L_x_3211:
[----:B------:R-:W-:Y:S05]  /*f680*/  BSYNC.RECONVERGENT B0 ;  /* 0x0000000000007941 */ /* 0x000fea0003800200 */
.L_x_3209:
[C---:B------:R-:W-:Y:S01]  /*f690*/  SHF.L.U32 R5, R224.reuse, 0x5, RZ ;  /* 0x00000005e0057819 */ /* 0x040fe200000006ff */
[--C-:B------:R-:W-:Y:S01]  /*f6a0*/  @!P0 IMAD.MOV.U32 R17, RZ, RZ, R234.reuse ;  /* 0x000000ffff118224 */ /* 0x100fe200078e00ea */
        /* <DEDUP_REMOVED lines=45> */
[----:B--2---:R-:W-:Y:S01]  /*f980*/  @!P0 IMAD.MOV.U32 R16, RZ, RZ, R14 ;  /* 0x000000ffff108224 */ /* 0x004fe200078e000e */
        /* <DEDUP_REMOVED lines=17> */
[--C-:B---3--:R-:W-:Y:S01]  /*faa0*/  @!P0 IMAD.MOV.U32 R7, RZ, RZ, R15.reuse ;  /* 0x000000ffff078224 */ /* 0x108fe200078e000f */
        /* <DEDUP_REMOVED lines=10> */
[----:B------:R-:W-:Y:S01]  /*fb50*/  @!P0 IMAD.IADD R49, R48, 0x1, R7 ;  /* 0x0000000130318824 */ /* 0x000fe200078e0207 */
        /* <DEDUP_REMOVED lines=72> */
.L_x_3213:
[----:B------:R-:W-:Y:S05]  /*ffe0*/  BSYNC.RECONVERGENT B0 ;  /* 0x0000000000007941 */ /* 0x000fea0003800200 */
.L_x_3212:
[----:B------:R-:W0:Y:S02]  /*fff0*/  LDGDEPBAR ;  /* 0x00000000000079af */ /* 0x000e240000000000 */
.L_x_3208:
[----:B------:R-:W-:Y:S05]  /*10000*/  BSYNC.RECONVERGENT B1 ;  /* 0x0000000000017941 */ /* 0x000fea0003800200 */
.L_x_3207:
[----:B------:R-:W-:-:S04]  /*10010*/  IMAD R35, R38, 0x100, R68 ;  /* 0x0000010026237824 */ /* 0x000fc800078e0244 */
[C---:B-12---:R-:W-:Y:S02]  /*10020*/  VIADD R5, R35.reuse, 0xfffffe00 ;  /* 0xfffffe0023057836 */ /* 0x046fe40000000000 */
[C---:B------:R-:W-:Y:S02]  /*10030*/  VIADD R4, R35.reuse, 0xfffffe01 ;  /* 0xfffffe0123047836 */ /* 0x040fe40000000000 */
[----:B------:R-:W-:Y:S01]  /*10040*/  VIADD R32, R35, 0xfffffe11 ;  /* 0xfffffe1123207836 */ /* 0x000fe20000000000 */
[----:B------:R-:W-:Y:S01]  /*10050*/  ISETP.GE.AND P0, PT, R5, R232, PT ;  /* 0x000000e80500720c */ /* 0x000fe20003f06270 */
[----:B------:R-:W-:Y:S01]  /*10060*/  VIADD R40, R35, 0xfffffe18 ;  /* 0xfffffe1823287836 */ /* 0x000fe20000000000 */
[----:B------:R-:W-:Y:S01]  /*10070*/  ISETP.GE.AND P3, PT, R5, R230, PT ;  /* 0x000000e60500720c */ /* 0x000fe20003f66270 */
[----:B------:R-:W-:Y:S01]  /*10080*/  VIADD R42, R35, 0xfffffe19 ;  /* 0xfffffe19232a7836 */ /* 0x000fe20000000000 */
[----:B------:R-:W-:Y:S01]  /*10090*/  FSEL R14, R99, -INF , P0 ;  /* 0xff800000630e7808 */ /* 0x000fe20000000000 */
[C---:B------:R-:W-:Y:S01]  /*100a0*/  VIADD R50, R35.reuse, 0xfffffe21 ;  /* 0xfffffe2123327836 */ /* 0x040fe20000000000 */
[C---:B------:R-:W-:Y:S01]  /*100b0*/  ISETP.GE.AND P2, PT, R4.reuse, R232, PT ;  /* 0x000000e80400720c */ /* 0x040fe20003f46270 */
[----:B------:R-:W-:Y:S01]  /*100c0*/  VIADD R51, R35, 0xfffffe28 ;  /* 0xfffffe2823337836 */ /* 0x000fe20000000000 */
[C---:B------:R-:W-:Y:S01]  /*100d0*/  ISETP.GE.AND P6, PT, R4.reuse, R231, PT ;  /* 0x000000e70400720c */ /* 0x040fe20003fc6270 */
[----:B------:R-:W-:Y:S01]  /*100e0*/  IMAD.MOV.U32 R99, RZ, RZ, R195 ;  /* 0x000000ffff637224 */ /* 0x000fe200078e00c3 */
[----:B------:R-:W-:-:S02]  /*100f0*/  ISETP.GE.AND P1, PT, R4, R230, PT ;  /* 0x000000e60400720c */ /* 0x000fc40003f26270 */
[----:B------:R-:W-:Y:S01]  /*10100*/  ISETP.GE.AND P0, PT, R4, R229, PT ;  /* 0x000000e50400720c */ /* 0x000fe20003f06270 */
[----:B------:R-:W-:Y:S01]  /*10110*/  VIADD R4, R35, 0xfffffe08 ;  /* 0xfffffe0823047836 */ /* 0x000fe20000000000 */
[C---:B------:R-:W-:Y:S02]  /*10120*/  ISETP.GE.AND P5, PT, R5.reuse, R231, PT ;  /* 0x000000e70500720c */ /* 0x040fe40003fa6270 */
[----:B------:R-:W-:Y:S01]  /*10130*/  ISETP.GE.AND P4, PT, R5, R229, PT ;  /* 0x000000e50500720c */ /* 0x000fe20003f86270 */
[----:B------:R-:W-:Y:S01]  /*10140*/  VIADD R5, R35, 0xfffffe09 ;  /* 0xfffffe0923057836 */ /* 0x000fe20000000000 */
[----:B------:R-:W-:Y:S01]  /*10150*/  FSEL R7, R97, -INF , P3 ;  /* 0xff80000061077808 */ /* 0x000fe20001800000 */
[----:B------:R-:W-:Y:S01]  /*10160*/  IMAD.MOV.U32 R97, RZ, RZ, R186 ;  /* 0x000000ffff617224 */ /* 0x000fe200078e00ba */
[----:B------:R-:W-:Y:S02]  /*10170*/  FSEL R14, R14, -INF , !P5 ;  /* 0xff8000000e0e7808 */ /* 0x000fe40006800000 */
[----:B------:R-:W-:Y:S01]  /*10180*/  FSEL R17, R98, -INF , P2 ;  /* 0xff80000062117808 */ /* 0x000fe20001000000 */
[----:B------:R-:W-:Y:S01]  /*10190*/  IMAD.MOV.U32 R98, RZ, RZ, R180 ;  /* 0x000000ffff627224 */ /* 0x000fe200078e00b4 */
[----:B------:R-:W-:-:S02]  /*101a0*/  FSEL R7, R7, -INF , !P4 ;  /* 0xff80000007077808 */ /* 0x000fc40006000000 */
[C---:B------:R-:W-:Y:S02]  /*101b0*/  ISETP.GE.AND P3, PT, R4.reuse, R232, PT ;  /* 0x000000e80400720c */ /* 0x040fe40003f66270 */
[C---:B------:R-:W-:Y:S02]  /*101c0*/  ISETP.GE.AND P5, PT, R4.reuse, R231, PT ;  /* 0x000000e70400720c */ /* 0x040fe40003fa6270 */
[C---:B------:R-:W-:Y:S02]  /*101d0*/  ISETP.GE.AND P2, PT, R4.reuse, R230, PT ;  /* 0x000000e60400720c */ /* 0x040fe40003f46270 */
[----:B------:R-:W-:Y:S02]  /*101e0*/  ISETP.GE.AND P4, PT, R4, R229, PT ;  /* 0x000000e50400720c */ /* 0x000fe40003f86270 */
[----:B------:R-:W-:Y:S01]  /*101f0*/  FSEL R4, R96, -INF , P1 ;  /* 0xff80000060047808 */ /* 0x000fe20000800000 */
[----:B------:R-:W-:Y:S01]  /*10200*/  IMAD.MOV.U32 R96, RZ, RZ, R184 ;  /* 0x000000ffff607224 */ /* 0x000fe200078e00b8 */
[----:B------:R-:W-:-:S02]  /*10210*/  FSEL R17, R17, -INF , !P6 ;  /* 0xff80000011117808 */ /* 0x000fc40007000000 */
[----:B------:R-:W-:Y:S02]  /*10220*/  FSEL R4, R4, -INF , !P0 ;  /* 0xff80000004047808 */ /* 0x000fe40004000000 */
[----:B------:R-:W-:Y:S01]  /*10230*/  FSEL R16, R95, -INF , P3 ;  /* 0xff8000005f107808 */ /* 0x000fe20001800000 */
[----:B------:R-:W-:Y:S01]  /*10240*/  IMAD.MOV.U32 R95, RZ, RZ, R192 ;  /* 0x000000ffff5f7224 */ /* 0x000fe200078e00c0 */
[C---:B------:R-:W-:Y:S02]  /*10250*/  ISETP.GE.AND P1, PT, R5.reuse, R232, PT ;  /* 0x000000e80500720c */ /* 0x040fe40003f26270 */
[C---:B------:R-:W-:Y:S02]  /*10260*/  ISETP.GE.AND P6, PT, R5.reuse, R231, PT ;  /* 0x000000e70500720c */ /* 0x040fe40003fc6270 */
[C---:B------:R-:W-:Y:S02]  /*10270*/  ISETP.GE.AND P0, PT, R5.reuse, R230, PT ;  /* 0x000000e60500720c */ /* 0x040fe40003f06270 */
[----:B------:R-:W-:Y:S01]  /*10280*/  ISETP.GE.AND P3, PT, R5, R229, PT ;  /* 0x000000e50500720c */ /* 0x000fe20003f66270 */
[----:B------:R-:W-:Y:S01]  /*10290*/  VIADD R5, R35, 0xfffffe10 ;  /* 0xfffffe1023057836 */ /* 0x000fe20000000000 */
[----:B------:R-:W-:Y:S01]  /*102a0*/  FSEL R6, R93, -INF , P2 ;  /* 0xff8000005d067808 */ /* 0x000fe20001000000 */
[----:B------:R-:W-:Y:S01]  /*102b0*/  IMAD.MOV.U32 R93, RZ, RZ, R193 ;  /* 0x000000ffff5d7224 */ /* 0x000fe200078e00c1 */
[----:B------:R-:W-:-:S02]  /*102c0*/  FSEL R16, R16, -INF , !P5 ;  /* 0xff80000010107808 */ /* 0x000fc40006800000 */
[----:B------:R-:W-:Y:S01]  /*102d0*/  FSEL R15, R94, -INF , P1 ;  /* 0xff8000005e0f7808 */ /* 0x000fe20000800000 */
[----:B------:R-:W-:Y:S01]  /*102e0*/  IMAD.MOV.U32 R94, RZ, RZ, R185 ;  /* 0x000000ffff5e7224 */ /* 0x000fe200078e00b9 */
[----:B------:R-:W-:Y:S02]  /*102f0*/  FSEL R6, R6, -INF , !P4 ;  /* 0xff80000006067808 */ /* 0x000fe40006000000 */
[C---:B------:R-:W-:Y:S02]  /*10300*/  ISETP.GE.AND P2, PT, R5.reuse, R232, PT ;  /* 0x000000e80500720c */ /* 0x040fe40003f46270 */
[C---:B------:R-:W-:Y:S02]  /*10310*/  ISETP.GE.AND P5, PT, R5.reuse, R231, PT ;  /* 0x000000e70500720c */ /* 0x040fe40003fa6270 */
[C---:B------:R-:W-:Y:S02]  /*10320*/  ISETP.GE.AND P1, PT, R5.reuse, R230, PT ;  /* 0x000000e60500720c */ /* 0x040fe40003f26270 */
[----:B------:R-:W-:-:S02]  /*10330*/  ISETP.GE.AND P4, PT, R5, R229, PT ;  /* 0x000000e50500720c */ /* 0x000fc40003f86270 */
[----:B------:R-:W-:Y:S01]  /*10340*/  FSEL R5, R92, -INF , P0 ;  /* 0xff8000005c057808 */ /* 0x000fe20000000000 */
[----:B------:R-:W-:Y:S01]  /*10350*/  IMAD.MOV.U32 R92, RZ, RZ, R182 ;  /* 0x000000ffff5c7224 */ /* 0x000fe200078e00b6 */
[----:B------:R-:W-:Y:S02]  /*10360*/  ISETP.GE.AND P0, PT, R32, R232, PT ;  /* 0x000000e82000720c */ /* 0x000fe40003f06270 */
[----:B------:R-:W-:Y:S02]  /*10370*/  FSEL R91, R91, -INF , P2 ;  /* 0xff8000005b5b7808 */ /* 0x000fe40001000000 */
[----:B------:R-:W-:Y:S01]  /*10380*/  FSEL R41, R89, -INF , P1 ;  /* 0xff80000059297808 */ /* 0x000fe20000800000 */
[----:B------:R-:W-:Y:S01]  /*10390*/  IMAD.MOV.U32 R89, RZ, RZ, R183 ;  /* 0x000000ffff597224 */ /* 0x000fe200078e00b7 */
[----:B------:R-:W-:Y:S02]  /*103a0*/  FSEL R5, R5, -INF , !P3 ;  /* 0xff80000005057808 */ /* 0x000fe40005800000 */
[----:B------:R-:W-:-:S02]  /*103b0*/  FSEL R15, R15, -INF , !P6 ;  /* 0xff8000000f0f7808 */ /* 0x000fc40007000000 */
[C---:B------:R-:W-:Y:S02]  /*103c0*/  ISETP.GE.AND P3, PT, R32.reuse, R230, PT ;  /* 0x000000e62000720c */ /* 0x040fe40003f66270 */
[C---:B------:R-:W-:Y:S02]  /*103d0*/  ISETP.GE.AND P6, PT, R32.reuse, R231, PT ;  /* 0x000000e72000720c */ /* 0x040fe40003fc6270 */
[----:B------:R-:W-:Y:S02]  /*103e0*/  ISETP.GE.AND P2, PT, R32, R229, PT ;  /* 0x000000e52000720c */ /* 0x000fe40003f46270 */
[----:B------:R-:W-:Y:S01]  /*103f0*/  FSEL R32, R91, -INF , !P5 ;  /* 0xff8000005b207808 */ /* 0x000fe20006800000 */
[----:B------:R-:W-:Y:S01]  /*10400*/  IMAD.MOV.U32 R91, RZ, RZ, R188 ;  /* 0x000000ffff5b7224 */ /* 0x000fe200078e00bc */
        /* <DEDUP_REMOVED lines=11> */
[C---:B------:R-:W-:Y:S02]  /*104c0*/  ISETP.GE.AND P2, PT, R42.reuse, R230, PT ;  /* 0x000000e62a00720c */ /* 0x040fe40003f46270 */
[----:B------:R-:W-:Y:S01]  /*104d0*/  FSEL R47, R87, -INF , P1 ;  /* 0xff800000572f7808 */ /* 0x000fe20000800000 */
[----:B------:R-:W-:Y:S01]  /*104e0*/  IMAD.MOV.U32 R87, RZ, RZ, R190 ;  /* 0x000000ffff577224 */ /* 0x000fe200078e00be */
[CC--:B------:R-:W-:Y:S02]  /*104f0*/  ISETP.GE.AND P3, PT, R42.reuse, R232.reuse, PT ;  /* 0x000000e82a00720c */ /* 0x0c0fe40003f66270 */
[C---:B------:R-:W-:Y:S02]  /*10500*/  ISETP.GE.AND P6, PT, R42.reuse, R231, PT ;  /* 0x000000e72a00720c */ /* 0x040fe40003fc6270 */
[----:B------:R-:W-:Y:S01]  /*10510*/  ISETP.GE.AND P1, PT, R42, R229, PT ;  /* 0x000000e52a00720c */ /* 0x000fe20003f26270 */
[----:B------:R-:W-:Y:S01]  /*10520*/  VIADD R42, R35, 0xfffffe20 ;  /* 0xfffffe20232a7836 */ /* 0x000fe20000000000 */
[----:B------:R-:W-:Y:S01]  /*10530*/  FSEL R48, R84, -INF , P2 ;  /* 0xff80000054307808 */ /* 0x000fe20001000000 */
[----:B------:R-:W-:Y:S01]  /*10540*/  IMAD.MOV.U32 R84, RZ, RZ, R197 ;  /* 0x000000ffff547224 */ /* 0x000fe200078e00c5 */
[----:B------:R-:W-:Y:S01]  /*10550*/  FSEL R49, R85, -INF , P0 ;  /* 0xff80000055317808 */ /* 0x000fe20000000000 */
[----:B------:R-:W-:Y:S01]  /*10560*/  IMAD.MOV.U32 R85, RZ, RZ, R187 ;  /* 0x000000ffff557224 */ /* 0x000fe200078e00bb */
[----:B------:R-:W-:-:S02]  /*10570*/  ISETP.GE.AND P0, PT, R42, R232, PT ;  /* 0x000000e82a00720c */ /* 0x000fc40003f06270 */
[----:B------:R-:W-:Y:S02]  /*10580*/  FSEL R86, R86, -INF , P3 ;  /* 0xff80000056567808 */ /* 0x000fe40001800000 */
[----:B------:R-:W-:Y:S02]  /*10590*/  FSEL R48, R48, -INF , !P1 ;  /* 0xff80000030307808 */ /* 0x000fe40004800000 */
[----:B------:R-:W-:Y:S02]  /*105a0*/  FSEL R47, R47, -INF , !P5 ;  /* 0xff8000002f2f7808 */ /* 0x000fe40006800000 */
[----:B------:R-:W-:Y:S02]  /*105b0*/  FSEL R49, R49, -INF , !P4 ;  /* 0xff80000031317808 */ /* 0x000fe40006000000 */
[----:B------:R-:W-:Y:S02]  /*105c0*/  ISETP.GE.AND P1, PT, R50, R230, PT ;  /* 0x000000e63200720c */ /* 0x000fe40003f26270 */
[----:B------:R-:W-:-:S02]  /*105d0*/  ISETP.GE.AND P5, PT, R42, R231, PT ;  /* 0x000000e72a00720c */ /* 0x000fc40003fa6270 */
[C---:B------:R-:W-:Y:S02]  /*105e0*/  ISETP.GE.AND P3, PT, R42.reuse, R230, PT ;  /* 0x000000e62a00720c */ /* 0x040fe40003f66270 */
[----:B------:R-:W-:Y:S02]  /*105f0*/  ISETP.GE.AND P4, PT, R42, R229, PT ;  /* 0x000000e52a00720c */ /* 0x000fe40003f86270 */
[----:B------:R-:W-:Y:S01]  /*10600*/  FSEL R42, R86, -INF , !P6 ;  /* 0xff800000562a7808 */ /* 0x000fe20007000000 */
[----:B------:R-:W-:Y:S01]  /*10610*/  IMAD.MOV.U32 R86, RZ, RZ, R191 ;  /* 0x000000ffff567224 */ /* 0x000fe200078e00bf */
[----:B------:R-:W-:Y:S02]  /*10620*/  FSEL R83, R83, -INF , P0 ;  /* 0xff80000053537808 */ /* 0x000fe40000000000 */
[C---:B------:R-:W-:Y:S02]  /*10630*/  ISETP.GE.AND P2, PT, R50.reuse, R232, PT ;  /* 0x000000e83200720c */ /* 0x040fe40003f46270 */
[----:B------:R-:W-:-:S02]  /*10640*/  ISETP.GE.AND P6, PT, R50, R231, PT ;  /* 0x000000e73200720c */ /* 0x000fc40003fc6270 */
[----:B------:R-:W-:Y:S01]  /*10650*/  ISETP.GE.AND P0, PT, R50, R229, PT ;  /* 0x000000e53200720c */ /* 0x000fe20003f06270 */
[----:B------:R-:W-:Y:S01]  /*10660*/  VIADD R50, R35, 0xfffffe29 ;  /* 0xfffffe2923327836 */ /* 0x000fe20000000000 */
[----:B------:R-:W-:Y:S01]  /*10670*/  FSEL R62, R80, -INF , P1 ;  /* 0xff800000503e7808 */ /* 0x000fe20000800000 */
[----:B------:R-:W-:Y:S01]  /*10680*/  IMAD.MOV.U32 R80, RZ, RZ, R179 ;  /* 0x000000ffff507224 */ /* 0x000fe200078e00b3 */
[----:B------:R-:W-:Y:S02]  /*10690*/  FSEL R81, R81, -INF , P3 ;  /* 0xff80000051517808 */ /* 0x000fe40001800000 */
[C---:B------:R-:W-:Y:S02]  /*106a0*/  ISETP.GE.AND P3, PT, R51.reuse, R232, PT ;  /* 0x000000e83300720c */ /* 0x040fe40003f66270 */
[----:B------:R-:W-:Y:S02]  /*106b0*/  FSEL R82, R82, -INF , P2 ;  /* 0xff80000052527808 */ /* 0x000fe40001000000 */
[----:B------:R-:W-:-:S02]  /*106c0*/  ISETP.GE.AND P2, PT, R51, R230, PT ;  /* 0x000000e63300720c */ /* 0x000fc40003f46270 */
[----:B------:R-:W-:Y:S02]  /*106d0*/  FSEL R62, R62, -INF , !P0 ;  /* 0xff8000003e3e7808 */ /* 0x000fe40004000000 */
[----:B------:R-:W-:Y:S01]  /*106e0*/  FSEL R52, R83, -INF , !P5 ;  /* 0xff80000053347808 */ /* 0x000fe20006800000 */
[----:B------:R-:W-:Y:S01]  /*106f0*/  IMAD.MOV.U32 R83, RZ, RZ, R181 ;  /* 0x000000ffff537224 */ /* 0x000fe200078e00b5 */
[----:B------:R-:W-:Y:S01]  /*10700*/  FSEL R58, R81, -INF , !P4 ;  /* 0xff800000513a7808 */ /* 0x000fe20006000000 */
[----:B------:R-:W-:Y:S01]  /*10710*/  IMAD.MOV.U32 R81, RZ, RZ, R189 ;  /* 0x000000ffff517224 */ /* 0x000fe200078e00bd */
[----:B------:R-:W-:Y:S02]  /*10720*/  ISETP.GE.AND P0, PT, R50, R230, PT ;  /* 0x000000e63200720c */ /* 0x000fe40003f06270 */
[C---:B------:R-:W-:Y:S02]  /*10730*/  ISETP.GE.AND P5, PT, R51.reuse, R231, PT ;  /* 0x000000e73300720c */ /* 0x040fe40003fa6270 */
[----:B------:R-:W-:Y:S01]  /*10740*/  ISETP.GE.AND P4, PT, R51, R229, PT ;  /* 0x000000e53300720c */ /* 0x000fe20003f86270 */
[----:B------:R-:W-:Y:S01]  /*10750*/  VIADD R51, R35, 0xfffffe30 ;  /* 0xfffffe3023337836 */ /* 0x000fe20000000000 */
[----:B------:R-:W-:-:S02]  /*10760*/  FSEL R53, R82, -INF , !P6 ;  /* 0xff80000052357808 */ /* 0x000fc40007000000 */
[----:B------:R-:W-:Y:S02]  /*10770*/  FSEL R75, R75, -INF , P3 ;  /* 0xff8000004b4b7808 */ /* 0x000fe40001800000 */
[C---:B------:R-:W-:Y:S02]  /*10780*/  ISETP.GE.AND P1, PT, R50.reuse, R232, PT ;  /* 0x000000e83200720c */ /* 0x040fe40003f26270 */
[C---:B------:R-:W-:Y:S02]  /*10790*/  ISETP.GE.AND P6, PT, R50.reuse, R231, PT ;  /* 0x000000e73200720c */ /* 0x040fe40003fc6270 */
[----:B------:R-:W-:Y:S01]  /*107a0*/  ISETP.GE.AND P3, PT, R50, R229, PT ;  /* 0x000000e53200720c */ /* 0x000fe20003f66270 */
[----:B------:R-:W-:Y:S01]  /*107b0*/  VIADD R50, R35, 0xfffffe31 ;  /* 0xfffffe3123327836 */ /* 0x000fe20000000000 */
[----:B------:R-:W-:Y:S02]  /*107c0*/  FSEL R73, R73, -INF , P2 ;  /* 0xff80000049497808 */ /* 0x000fe40001000000 */
[----:B------:R-:W-:-:S02]  /*107d0*/  FSEL R63, R70, -INF , P0 ;  /* 0xff800000463f7808 */ /* 0x000fc40000000000 */
[----:B------:R-:W-:Y:S01]  /*107e0*/  FSEL R54, R75, -INF , !P5 ;  /* 0xff8000004b367808 */ /* 0x000fe20006800000 */
[----:B------:R-:W2:Y:S01]  /*107f0*/  LD.E R70, desc[UR4][R2.64+0xdc] ;  /* 0x0000dc0402467980 */ /* 0x000ea2000c101900 */
[----:B------:R-:W-:Y:S02]  /*10800*/  ISETP.GE.AND P2, PT, R51, R232, PT ;  /* 0x000000e83300720c */ /* 0x000fe40003f46270 */
[----:B------:R-:W-:Y:S02]  /*10810*/  FSEL R74, R74, -INF , P1 ;  /* 0xff8000004a4a7808 */ /* 0x000fe40000800000 */
[----:B------:R-:W-:Y:S02]  /*10820*/  FSEL R59, R73, -INF , !P4 ;  /* 0xff800000493b7808 */ /* 0x000fe40006000000 */
[C---:B------:R-:W-:Y:S02]  /*10830*/  ISETP.GE.AND P5, PT, R51.reuse, R231, PT ;  /* 0x000000e73300720c */ /* 0x040fe40003fa6270 */
[----:B------:R-:W-:-:S02]  /*10840*/  ISETP.GE.AND P1, PT, R51, R230, PT ;  /* 0x000000e63300720c */ /* 0x000fc40003f26270 */
[----:B------:R-:W-:Y:S01]  /*10850*/  ISETP.GE.AND P4, PT, R51, R229, PT ;  /* 0x000000e53300720c */ /* 0x000fe20003f86270 */
[----:B------:R-:W-:Y:S01]  /*10860*/  VIADD R51, R35, 0xfffffe38 ;  /* 0xfffffe3823337836 */ /* 0x000fe20000000000 */
[----:B------:R-:W-:Y:S02]  /*10870*/  FSEL R63, R63, -INF , !P3 ;  /* 0xff8000003f3f7808 */ /* 0x000fe40005800000 */
[C---:B------:R-:W-:Y:S02]  /*10880*/  ISETP.GE.AND P3, PT, R50.reuse, R230, PT ;  /* 0x000000e63200720c */ /* 0x040fe40003f66270 */
[----:B------:R-:W-:Y:S02]  /*10890*/  ISETP.GE.AND P0, PT, R50, R232, PT ;  /* 0x000000e83200720c */ /* 0x000fe40003f06270 */
[----:B------:R-:W-:Y:S02]  /*108a0*/  FSEL R55, R74, -INF , !P6 ;  /* 0xff8000004a377808 */ /* 0x000fe40007000000 */
[----:B------:R-:W-:-:S02]  /*108b0*/  FSEL R61, R67, -INF , P2 ;  /* 0xff800000433d7808 */ /* 0x000fc40001000000 */
[C---:B------:R-:W-:Y:S02]  /*108c0*/  ISETP.GE.AND P6, PT, R50.reuse, R231, PT ;  /* 0x000000e73200720c */ /* 0x040fe40003fc6270 */
[----:B------:R-:W-:Y:S01]  /*108d0*/  ISETP.GE.AND P2, PT, R50, R229, PT ;  /* 0x000000e53200720c */ /* 0x000fe20003f46270 */
[----:B------:R-:W-:Y:S01]  /*108e0*/  VIADD R50, R35, 0xfffffe39 ;  /* 0xfffffe3923327836 */ /* 0x000fe20000000000 */
[----:B------:R-:W-:Y:S02]  /*108f0*/  FSEL R39, R39, -INF , P1 ;  /* 0xff80000027277808 */ /* 0x000fe40000800000 */
[----:B------:R-:W-:Y:S02]  /*10900*/  FSEL R101, R101, -INF , P3 ;  /* 0xff80000065657808 */ /* 0x000fe40001800000 */
[----:B------:R-:W-:Y:S02]  /*10910*/  ISETP.GE.AND P1, PT, R51, R232, PT ;  /* 0x000000e83300720c */ /* 0x000fe40003f26270 */
[----:B------:R-:W-:-:S02]  /*10920*/  FSEL R60, R66, -INF , P0 ;  /* 0xff800000423c7808 */ /* 0x000fc40000000000 */
[----:B------:R-:W-:Y:S02]  /*10930*/  FSEL R79, R101, -INF , !P2 ;  /* 0xff800000654f7808 */ /* 0x000fe40005000000 */
[----:B------:R-:W-:Y:S02]  /*10940*/  FSEL R60, R60, -INF , !P6 ;  /* 0xff8000003c3c7808 */ /* 0x000fe40007000000 */
[-C--:B------:R-:W-:Y:S02]  /*10950*/  ISETP.GE.AND P2, PT, R50, R230.reuse, PT ;  /* 0x000000e63200720c */ /* 0x080fe40003f46270 */
[----:B------:R-:W-:Y:S02]  /*10960*/  FSEL R102, R102, -INF , P1 ;  /* 0xff80000066667808 */ /* 0x000fe40000800000 */
[----:B------:R-:W-:Y:S02]  /*10970*/  ISETP.GE.AND P0, PT, R51, R230, PT ;  /* 0x000000e63300720c */ /* 0x000fe40003f06270 */
[----:B------:R-:W-:-:S02]  /*10980*/  ISETP.GE.AND P3, PT, R50, R232, PT ;  /* 0x000000e83200720c */ /* 0x000fc40003f66270 */
[C---:B------:R-:W-:Y:S02]  /*10990*/  ISETP.GE.AND P6, PT, R50.reuse, R231, PT ;  /* 0x000000e73200720c */ /* 0x040fe40003fc6270 */
[----:B------:R-:W-:Y:S01]  /*109a0*/  ISETP.GE.AND P1, PT, R50, R229, PT ;  /* 0x000000e53200720c */ /* 0x000fe20003f26270 */
[----:B------:R-:W-:Y:S01]  /*109b0*/  VIADD R50, R35, 0xfffffe40 ;  /* 0xfffffe4023327836 */ /* 0x000fe20000000000 */
[----:B------:R-:W-:Y:S01]  /*109c0*/  FSEL R78, R39, -INF , !P4 ;  /* 0xff800000274e7808 */ /* 0x000fe20006000000 */
[----:B------:R-:W-:Y:S01]  /*109d0*/  VIADD R39, R35, 0xfffffe41 ;  /* 0xfffffe4123277836 */ /* 0x000fe20000000000 */
[----:B------:R-:W-:Y:S02]  /*109e0*/  FSEL R61, R61, -INF , !P5 ;  /* 0xff8000003d3d7808 */ /* 0x000fe40006800000 */
[----:B------:R-:W-:Y:S02]  /*109f0*/  FSEL R107, R107, -INF , P2 ;  /* 0xff8000006b6b7808 */ /* 0x000fe40001000000 */
[----:B------:R-:W-:-:S02]  /*10a00*/  ISETP.GE.AND P5, PT, R51, R231, PT ;  /* 0x000000e73300720c */ /* 0x000fc40003fa6270 */
[----:B------:R-:W-:Y:S02]  /*10a10*/  ISETP.GE.AND P4, PT, R51, R229, PT ;  /* 0x000000e53300720c */ /* 0x000fe40003f86270 */
[----:B------:R-:W-:Y:S02]  /*10a20*/  FSEL R106, R106, -INF , P0 ;  /* 0xff8000006a6a7808 */ /* 0x000fe40000000000 */
[----:B------:R-:W-:Y:S02]  /*10a30*/  ISETP.GE.AND P0, PT, R50, R232, PT ;  /* 0x000000e83200720c */ /* 0x000fe40003f06270 */
[----:B------:R-:W-:Y:S02]  /*10a40*/  FSEL R104, R104, -INF , P3 ;  /* 0xff80000068687808 */ /* 0x000fe40001800000 */
[----:B------:R-:W-:Y:S02]  /*10a50*/  FSEL R103, R107, -INF , !P1 ;  /* 0xff8000006b677808 */ /* 0x000fe40004800000 */
[----:B------:R-:W-:-:S02]  /*10a60*/  FSEL R76, R102, -INF , !P5 ;  /* 0xff800000664c7808 */ /* 0x000fc40006800000 */
[----:B------:R-:W-:Y:S02]  /*10a70*/  FSEL R100, R106, -INF , !P4 ;  /* 0xff8000006a647808 */ /* 0x000fe40006000000 */
[-C--:B------:R-:W-:Y:S02]  /*10a80*/  ISETP.GE.AND P1, PT, R39, R230.reuse, PT ;  /* 0x000000e62700720c */ /* 0x080fe40003f26270 */
[C---:B------:R-:W-:Y:S02]  /*10a90*/  ISETP.GE.AND P5, PT, R50.reuse, R231, PT ;  /* 0x000000e73200720c */ /* 0x040fe40003fa6270 */
        /* <DEDUP_REMOVED lines=11> */
[----:B------:R-:W-:Y:S02]  /*10b50*/  ISETP.GE.AND P3, PT, R50, R232, PT ;  /* 0x000000e83200720c */ /* 0x000fe40003f66270 */
[----:B------:R-:W-:Y:S02]  /*10b60*/  FSEL R109, R109, -INF , P2 ;  /* 0xff8000006d6d7808 */ /* 0x000fe40001000000 */
[----:B------:R-:W-:Y:S02]  /*10b70*/  FSEL R209, R111, -INF , !P0 ;  /* 0xff8000006fd17808 */ /* 0x000fe40004000000 */
[----:B------:R-:W-:Y:S02]  /*10b80*/  FSEL R221, R108, -INF , !P5 ;  /* 0xff8000006cdd7808 */ /* 0x000fe40006800000 */
[----:B------:R-:W-:Y:S02]  /*10b90*/  FSEL R212, R110, -INF , !P4 ;  /* 0xff8000006ed47808 */ /* 0x000fe40006000000 */
[----:B------:R-:W-:-:S02]  /*10ba0*/  ISETP.GE.AND P0, PT, R39, R230, PT ;  /* 0x000000e62700720c */ /* 0x000fc40003f06270 */
[C---:B------:R-:W-:Y:S02]  /*10bb0*/  ISETP.GE.AND P5, PT, R50.reuse, R231, PT ;  /* 0x000000e73200720c */ /* 0x040fe40003fa6270 */
[C---:B------:R-:W-:Y:S02]  /*10bc0*/  ISETP.GE.AND P2, PT, R50.reuse, R230, PT ;  /* 0x000000e63200720c */ /* 0x040fe40003f46270 */
[----:B------:R-:W-:Y:S01]  /*10bd0*/  ISETP.GE.AND P4, PT, R50, R229, PT ;  /* 0x000000e53200720c */ /* 0x000fe20003f86270 */
[----:B------:R-:W-:Y:S01]  /*10be0*/  VIADD R50, R35, 0xfffffe50 ;  /* 0xfffffe5023327836 */ /* 0x000fe20000000000 */
[----:B------:R-:W-:Y:S02]  /*10bf0*/  FSEL R220, R109, -INF , !P6 ;  /* 0xff8000006ddc7808 */ /* 0x000fe40007000000 */
[----:B------:R-:W-:Y:S02]  /*10c00*/  FSEL R112, R112, -INF , P3 ;  /* 0xff80000070707808 */ /* 0x000fe40001800000 */
[----:B------:R-:W-:-:S02]  /*10c10*/  ISETP.GE.AND P1, PT, R39, R232, PT ;  /* 0x000000e82700720c */ /* 0x000fc40003f26270 */
        /* <DEDUP_REMOVED lines=9> */
[----:B------:R-:W-:Y:S02]  /*10cb0*/  FSEL R211, R114, -INF , !P4 ;  /* 0xff80000072d37808 */ /* 0x000fe40006000000 */
[-C--:B------:R-:W-:Y:S02]  /*10cc0*/  ISETP.GE.AND P3, PT, R39, R230.reuse, PT ;  /* 0x000000e62700720c */ /* 0x080fe40003f66270 */
[C---:B------:R-:W-:Y:S02]  /*10cd0*/  ISETP.GE.AND P5, PT, R50.reuse, R231, PT ;  /* 0x000000e73200720c */ /* 0x040fe40003fa6270 */
[----:B------:R-:W-:-:S02]  /*10ce0*/  ISETP.GE.AND P1, PT, R50, R230, PT ;  /* 0x000000e63200720c */ /* 0x000fc40003f26270 */
[----:B------:R-:W-:Y:S01]  /*10cf0*/  ISETP.GE.AND P4, PT, R50, R229, PT ;  /* 0x000000e53200720c */ /* 0x000fe20003f86270 */
[----:B------:R-:W-:Y:S01]  /*10d00*/  VIADD R50, R35, 0xfffffe58 ;  /* 0xfffffe5823327836 */ /* 0x000fe20000000000 */
[----:B------:R-:W-:Y:S02]  /*10d10*/  FSEL R219, R113, -INF , !P6 ;  /* 0xff80000071db7808 */ /* 0x000fe40007000000 */
[----:B------:R-:W-:Y:S02]  /*10d20*/  FSEL R116, R116, -INF , P2 ;  /* 0xff80000074747808 */ /* 0x000fe40001000000 */
[C---:B------:R-:W-:Y:S02]  /*10d30*/  ISETP.GE.AND P0, PT, R39.reuse, R232, PT ;  /* 0x000000e82700720c */ /* 0x040fe40003f06270 */
[C---:B------:R-:W-:Y:S02]  /*10d40*/  ISETP.GE.AND P6, PT, R39.reuse, R231, PT ;  /* 0x000000e72700720c */ /* 0x040fe40003fc6270 */
[----:B------:R-:W-:Y:S01]  /*10d50*/  ISETP.GE.AND P2, PT, R39, R229, PT ;  /* 0x000000e52700720c */ /* 0x000fe20003f46270 */
[----:B------:R-:W-:Y:S01]  /*10d60*/  VIADD R39, R35, 0xfffffe59 ;  /* 0xfffffe5923277836 */ /* 0x000fe20000000000 */
[----:B------:R-:W-:-:S02]  /*10d70*/  FSEL R119, R119, -INF , P3 ;  /* 0xff80000077777808 */ /* 0x000fc40001800000 */
[----:B------:R-:W-:Y:S02]  /*10d80*/  FSEL R118, R118, -INF , P1 ;  /* 0xff80000076767808 */ /* 0x000fe40000800000 */
[----:B------:R-:W-:Y:S02]  /*10d90*/  ISETP.GE.AND P1, PT, R50, R232, PT ;  /* 0x000000e83200720c */ /* 0x000fe40003f26270 */
[----:B------:R-:W-:Y:S02]  /*10da0*/  FSEL R117, R117, -INF , P0 ;  /* 0xff80000075757808 */ /* 0x000fe40000000000 */
[----:B------:R-:W-:Y:S02]  /*10db0*/  FSEL R182, R119, -INF , !P2 ;  /* 0xff80000077b67808 */ /* 0x000fe40005000000 */
[----:B------:R-:W-:Y:S02]  /*10dc0*/  FSEL R204, R116, -INF , !P5 ;  /* 0xff80000074cc7808 */ /* 0x000fe40006800000 */
[----:B------:R-:W-:-:S02]  /*10dd0*/  FSEL R183, R118, -INF , !P4 ;  /* 0xff80000076b77808 */ /* 0x000fc40006000000 */
[-C--:B------:R-:W-:Y:S02]  /*10de0*/  ISETP.GE.AND P2, PT, R39, R230.reuse, PT ;  /* 0x000000e62700720c */ /* 0x080fe40003f46270 */
[C---:B------:R-:W-:Y:S02]  /*10df0*/  ISETP.GE.AND P5, PT, R50.reuse, R231, PT ;  /* 0x000000e73200720c */ /* 0x040fe40003fa6270 */
[C---:B------:R-:W-:Y:S02]  /*10e00*/  ISETP.GE.AND P0, PT, R50.reuse, R230, PT ;  /* 0x000000e63200720c */ /* 0x040fe40003f06270 */
[----:B------:R-:W-:Y:S01]  /*10e10*/  ISETP.GE.AND P4, PT, R50, R229, PT ;  /* 0x000000e53200720c */ /* 0x000fe20003f86270 */
[----:B------:R-:W-:Y:S01]  /*10e20*/  VIADD R50, R35, 0xfffffe60 ;  /* 0xfffffe6023327836 */ /* 0x000fe20000000000 */
[----:B------:R-:W-:Y:S02]  /*10e30*/  FSEL R181, R117, -INF , !P6 ;  /* 0xff80000075b57808 */ /* 0x000fe40007000000 */
[----:B------:R-:W-:-:S02]  /*10e40*/  FSEL R120, R120, -INF , P1 ;  /* 0xff80000078787808 */ /* 0x000fc40000800000 */
[CC--:B------:R-:W-:Y:S02]  /*10e50*/  ISETP.GE.AND P3, PT, R39.reuse, R232.reuse, PT ;  /* 0x000000e82700720c */ /* 0x0c0fe40003f66270 */
[C---:B------:R-:W-:Y:S02]  /*10e60*/  ISETP.GE.AND P6, PT, R39.reuse, R231, PT ;  /* 0x000000e72700720c */ /* 0x040fe40003fc6270 */
[----:B------:R-:W-:Y:S01]  /*10e70*/  ISETP.GE.AND P1, PT, R39, R229, PT ;  /* 0x000000e52700720c */ /* 0x000fe20003f26270 */
[----:B------:R-:W-:Y:S01]  /*10e80*/  VIADD R39, R35, 0xfffffe61 ;  /* 0xfffffe6123277836 */ /* 0x000fe20000000000 */
[----:B------:R-:W-:Y:S02]  /*10e90*/  FSEL R123, R123, -INF , P2 ;  /* 0xff8000007b7b7808 */ /* 0x000fe40001000000 */
[----:B------:R-:W-:Y:S02]  /*10ea0*/  FSEL R122, R122, -INF , P0 ;  /* 0xff8000007a7a7808 */ /* 0x000fe40000000000 */
        /* <DEDUP_REMOVED lines=8> */
[----:B------:R-:W-:Y:S01]  /*10f30*/  ISETP.GE.AND P4, PT, R50, R229, PT ;  /* 0x000000e53200720c */ /* 0x000fe20003f86270 */
[----:B------:R-:W-:Y:S01]  /*10f40*/  VIADD R50, R35, 0xfffffe68 ;  /* 0xfffffe6823327836 */ /* 0x000fe20000000000 */
[----:B------:R-:W-:Y:S02]  /*10f50*/  FSEL R184, R121, -INF , !P6 ;  /* 0xff80000079b87808 */ /* 0x000fe40007000000 */
        /* <DEDUP_REMOVED lines=8> */
[----:B------:R-:W-:Y:S02]  /*10fe0*/  FSEL R125, R125, -INF , P2 ;  /* 0xff8000007d7d7808 */ /* 0x000fe40001000000 */
[----:B------:R-:W-:-:S02]  /*10ff0*/  FSEL R193, R127, -INF , !P0 ;  /* 0xff8000007fc17808 */ /* 0x000fc40004000000 */
[----:B------:R-:W-:Y:S02]  /*11000*/  FSEL R196, R124, -INF , !P5 ;  /* 0xff8000007cc47808 */ /* 0x000fe40006800000 */
[----:B------:R-:W-:Y:S02]  /*11010*/  FSEL R194, R126, -INF , !P4 ;  /* 0xff8000007ec27808 */ /* 0x000fe40006000000 */
[CC--:B------:R-:W-:Y:S02]  /*11020*/  ISETP.GE.AND P2, PT, R50.reuse, R230.reuse, PT ;  /* 0x000000e63200720c */ /* 0x0c0fe40003f46270 */
        /* <DEDUP_REMOVED lines=18> */
[CC--:B------:R-:W-:Y:S02]  /*11150*/  ISETP.GE.AND P1, PT, R50.reuse, R230.reuse, PT ;  /* 0x000000e63200720c */ /* 0x0c0fe40003f26270 */
[----:B------:R-:W-:Y:S01]  /*11160*/  ISETP.GE.AND P4, PT, R50, R229, PT ;  /* 0x000000e53200720c */ /* 0x000fe20003f86270 */
[----:B------:R-:W-:Y:S01]  /*11170*/  VIADD R50, R35, 0xfffffe78 ;  /* 0xfffffe7823327836 */ /* 0x000fe20000000000 */
[----:B------:R-:W-:Y:S02]  /*11180*/  ISETP.GE.AND P3, PT, R39, R230, PT ;  /* 0x000000e62700720c */ /* 0x000fe40003f66270 */
[----:B------:R-:W-:Y:S02]  /*11190*/  FSEL R188, R129, -INF , !P6 ;  /* 0xff80000081bc7808 */ /* 0x000fe40007000000 */
[----:B------:R-:W-:Y:S02]  /*111a0*/  ISETP.GE.AND P0, PT, R39, R232, PT ;  /* 0x000000e82700720c */ /* 0x000fe40003f06270 */
        /* <DEDUP_REMOVED lines=24> */
[-C--:B------:R-:W-:Y:S02]  /*11330*/  ISETP.GE.AND P0, PT, R50, R232.reuse, PT ;  /* 0x000000e83200720c */ /* 0x080fe40003f06270 */
[----:B------:R-:W-:Y:S02]  /*11340*/  FSEL R171, R171, -INF , P3 ;  /* 0xff800000abab7808 */ /* 0x000fe40001800000 */
[----:B------:R-:W-:Y:S02]  /*11350*/  ISETP.GE.AND P2, PT, R39, R232, PT ;  /* 0x000000e82700720c */ /* 0x000fe40003f46270 */
        /* <DEDUP_REMOVED lines=11> */
[----:B------:R-:W-:Y:S01]  /*11410*/  ISETP.GE.AND P0, PT, R39, R229, PT ;  /* 0x000000e52700720c */ /* 0x000fe20003f06270 */
[----:B------:R-:W-:Y:S01]  /*11420*/  VIADD R39, R35, 0xfffffe89 ;  /* 0xfffffe8923277836 */ /* 0x000fe20000000000 */
[----:B------:R-:W-:Y:S02]  /*11430*/  FSEL R175, R175, -INF , P2 ;  /* 0xff800000afaf7808 */ /* 0x000fe40001000000 */
[----:B------:R-:W-:Y:S02]  /*11440*/  FSEL R177, R177, -INF , P1 ;  /* 0xff800000b1b17808 */ /* 0x000fe40000800000 */
[----:B------:R-:W-:-:S02]  /*11450*/  FSEL R176, R176, -INF , P3 ;  /* 0xff800000b0b07808 */ /* 0x000fc40001800000 */
[----:B------:R-:W-:Y:S02]  /*11460*/  ISETP.GE.AND P3, PT, R50, R232, PT ;  /* 0x000000e83200720c */ /* 0x000fe40003f66270 */
[----:B------:R-:W-:Y:S02]  /*11470*/  FSEL R179, R175, -INF , !P6 ;  /* 0xff800000afb37808 */ /* 0x000fe40007000000 */
[----:B------:R-:W-:Y:S02]  /*11480*/  FSEL R175, R177, -INF , !P0 ;  /* 0xff800000b1af7808 */ /* 0x000fe40004000000 */
[----:B------:R-:W-:Y:S02]  /*11490*/  FSEL R180, R174, -INF , !P5 ;  /* 0xff800000aeb47808 */ /* 0x000fe40006800000 */
[----:B------:R-:W-:Y:S02]  /*114a0*/  FSEL R176, R176, -INF , !P4 ;  /* 0xff800000b0b07808 */ /* 0x000fe40006000000 */
[----:B------:R-:W-:-:S02]  /*114b0*/  ISETP.GE.AND P2, PT, R50, R230, PT ;  /* 0x000000e63200720c */ /* 0x000fc40003f46270 */
[----:B------:R-:W-:Y:S02]  /*114c0*/  ISETP.GE.AND P0, PT, R39, R230, PT ;  /* 0x000000e62700720c */ /* 0x000fe40003f06270 */
[C---:B------:R-:W-:Y:S02]  /*114d0*/  ISETP.GE.AND P5, PT, R50.reuse, R231, PT ;  /* 0x000000e73200720c */ /* 0x040fe40003fa6270 */
[----:B------:R-:W-:Y:S01]  /*114e0*/  ISETP.GE.AND P4, PT, R50, R229, PT ;  /* 0x000000e53200720c */ /* 0x000fe20003f86270 */
[----:B------:R-:W-:Y:S01]  /*114f0*/  VIADD R50, R35, 0xfffffe90 ;  /* 0xfffffe9023327836 */ /* 0x000fe20000000000 */
[C---:B------:R-:W-:Y:S02]  /*11500*/  ISETP.GE.AND P1, PT, R39.reuse, R232, PT ;  /* 0x000000e82700720c */ /* 0x040fe40003f26270 */
[----:B------:R-:W-:Y:S02]  /*11510*/  FSEL R178, R178, -INF , P3 ;  /* 0xff800000b2b27808 */ /* 0x000fe40001800000 */
[----:B------:R-:W-:-:S02]  /*11520*/  ISETP.GE.AND P6, PT, R39, R231, PT ;  /* 0x000000e72700720c */ /* 0x000fc40003fc6270 */
[----:B------:R-:W-:Y:S01]  /*11530*/  ISETP.GE.AND P3, PT, R39, R229, PT ;  /* 0x000000e52700720c */ /* 0x000fe20003f66270 */
[----:B------:R-:W-:Y:S01]  /*11540*/  VIADD R39, R35, 0xfffffe91 ;  /* 0xfffffe9123277836 */ /* 0x000fe20000000000 */
[----:B------:R-:W-:Y:S02]  /*11550*/  FSEL R174, R206, -INF , P2 ;  /* 0xff800000ceae7808 */ /* 0x000fe40001000000 */
[----:B------:R-:W-:Y:S02]  /*11560*/  FSEL R173, R207, -INF , P0 ;  /* 0xff800000cfad7808 */ /* 0x000fe40000000000 */
[----:B------:R-:W-:Y:S02]  /*11570*/  FSEL R177, R205, -INF , P1 ;  /* 0xff800000cdb17808 */ /* 0x000fe40000800000 */
[C---:B------:R-:W-:Y:S02]  /*11580*/  ISETP.GE.AND P2, PT, R50.reuse, R232, PT ;  /* 0x000000e83200720c */ /* 0x040fe40003f46270 */
[----:B------:R-:W-:-:S02]  /*11590*/  ISETP.GE.AND P1, PT, R50, R230, PT ;  /* 0x000000e63200720c */ /* 0x000fc40003f26270 */
[----:B------:R-:W-:Y:S02]  /*115a0*/  FSEL R178, R178, -INF , !P5 ;  /* 0xff800000b2b27808 */ /* 0x000fe40006800000 */
[----:B------:R-:W-:Y:S02]  /*115b0*/  FSEL R174, R174, -INF , !P4 ;  /* 0xff800000aeae7808 */ /* 0x000fe40006000000 */
[----:B------:R-:W-:Y:S02]  /*115c0*/  FSEL R173, R173, -INF , !P3 ;  /* 0xff800000adad7808 */ /* 0x000fe40005800000 */
[C---:B------:R-:W-:Y:S02]  /*115d0*/  ISETP.GE.AND P5, PT, R50.reuse, R231, PT ;  /* 0x000000e73200720c */ /* 0x040fe40003fa6270 */
[----:B------:R-:W-:Y:S01]  /*115e0*/  ISETP.GE.AND P4, PT, R50, R229, PT ;  /* 0x000000e53200720c */ /* 0x000fe20003f86270 */
[----:B------:R-:W-:Y:S01]  /*115f0*/  VIADD R50, R35, 0xfffffe98 ;  /* 0xfffffe9823327836 */ /* 0x000fe20000000000 */
[----:B------:R-:W-:-:S02]  /*11600*/  ISETP.GE.AND P3, PT, R39, R230, PT ;  /* 0x000000e62700720c */ /* 0x000fc40003f66270 */
[----:B------:R-:W-:Y:S02]  /*11610*/  ISETP.GE.AND P0, PT, R39, R232, PT ;  /* 0x000000e82700720c */ /* 0x000fe40003f06270 */
[----:B------:R-:W-:Y:S02]  /*11620*/  FSEL R177, R177, -INF , !P6 ;  /* 0xff800000b1b17808 */ /* 0x000fe40007000000 */
[----:B------:R-:W-:Y:S02]  /*11630*/  FSEL R172, R208, -INF , P2 ;  /* 0xff800000d0ac7808 */ /* 0x000fe40001000000 */
[----:B------:R-:W-:Y:S02]  /*11640*/  FSEL R168, R215, -INF , P1 ;  /* 0xff800000d7a87808 */ /* 0x000fe40000800000 */
[C---:B------:R-:W-:Y:S02]  /*11650*/  ISETP.GE.AND P6, PT, R39.reuse, R231, PT ;  /* 0x000000e72700720c */ /* 0x040fe40003fc6270 */
[----:B------:R-:W-:Y:S01]  /*11660*/  ISETP.GE.AND P2, PT, R39, R229, PT ;  /* 0x000000e52700720c */ /* 0x000fe20003f46270 */
[----:B------:R-:W-:Y:S01]  /*11670*/  VIADD R39, R35, 0xfffffe99 ;  /* 0xfffffe9923277836 */ /* 0x000fe20000000000 */
[----:B------:R-:W-:-:S02]  /*11680*/  FSEL R165, R222, -INF , P3 ;  /* 0xff800000dea57808 */ /* 0x000fc40001800000 */
[----:B------:R-:W-:Y:S02]  /*11690*/  FSEL R171, R213, -INF , P0 ;  /* 0xff800000d5ab7808 */ /* 0x000fe40000000000 */
[----:B------:R-:W-:Y:S02]  /*116a0*/  FSEL R172, R172, -INF , !P5 ;  /* 0xff800000acac7808 */ /* 0x000fe40006800000 */
[----:B------:R-:W-:Y:S02]  /*116b0*/  FSEL R168, R168, -INF , !P4 ;  /* 0xff800000a8a87808 */ /* 0x000fe40006000000 */
[C---:B------:R-:W-:Y:S02]  /*116c0*/  ISETP.GE.AND P0, PT, R50.reuse, R230, PT ;  /* 0x000000e63200720c */ /* 0x040fe40003f06270 */
[C---:B------:R-:W-:Y:S02]  /*116d0*/  ISETP.GE.AND P1, PT, R50.reuse, R232, PT ;  /* 0x000000e83200720c */ /* 0x040fe40003f26270 */
[----:B------:R-:W-:-:S02]  /*116e0*/  ISETP.GE.AND P5, PT, R50, R231, PT ;  /* 0x000000e73200720c */ /* 0x000fc40003fa6270 */
[----:B------:R-:W-:Y:S01]  /*116f0*/  ISETP.GE.AND P4, PT, R50, R229, PT ;  /* 0x000000e53200720c */ /* 0x000fe20003f86270 */
[----:B------:R-:W-:Y:S01]  /*11700*/  VIADD R50, R35, 0xfffffea0 ;  /* 0xfffffea023327836 */ /* 0x000fe20000000000 */
[----:B------:R-:W-:Y:S02]  /*11710*/  FSEL R165, R165, -INF , !P2 ;  /* 0xff800000a5a57808 */ /* 0x000fe40005000000 */
[----:B------:R-:W-:Y:S02]  /*11720*/  ISETP.GE.AND P2, PT, R39, R230, PT ;  /* 0x000000e62700720c */ /* 0x000fe40003f46270 */
[----:B------:R-:W-:Y:S02]  /*11730*/  FSEL R164, R251, -INF , P0 ;  /* 0xff800000fba47808 */ /* 0x000fe40000000000 */
[----:B------:R-:W-:Y:S02]  /*11740*/  FSEL R171, R171, -INF , !P6 ;  /* 0xff800000abab7808 */ /* 0x000fe40007000000 */
[----:B------:R-:W-:-:S02]  /*11750*/  ISETP.GE.AND P3, PT, R39, R232, PT ;  /* 0x000000e82700720c */ /* 0x000fc40003f66270 */
[----:B------:R-:W-:Y:S02]  /*11760*/  FSEL R170, R223, -INF , P1 ;  /* 0xff800000dfaa7808 */ /* 0x000fe40000800000 */
[C---:B------:R-:W-:Y:S02]  /*11770*/  ISETP.GE.AND P6, PT, R39.reuse, R231, PT ;  /* 0x000000e72700720c */ /* 0x040fe40003fc6270 */
[----:B------:R-:W-:Y:S01]  /*11780*/  ISETP.GE.AND P1, PT, R39, R229, PT ;  /* 0x000000e52700720c */ /* 0x000fe20003f26270 */
[----:B------:R-:W-:Y:S01]  /*11790*/  VIADD R39, R35, 0xfffffea1 ;  /* 0xfffffea123277836 */ /* 0x000fe20000000000 */
[----:B------:R-:W-:Y:S02]  /*117a0*/  ISETP.GE.AND P0, PT, R50, R232, PT ;  /* 0x000000e83200720c */ /* 0x000fe40003f06270 */
[----:B------:R-:W-:Y:S02]  /*117b0*/  FSEL R130, R252, -INF , P2 ;  /* 0xff800000fc827808 */ /* 0x000fe40001000000 */
[----:B------:R-:W-:-:S02]  /*117c0*/  FSEL R164, R164, -INF , !P4 ;  /* 0xff800000a4a47808 */ /* 0x000fc40006000000 */
[----:B------:R-:W-:Y:S02]  /*117d0*/  FSEL R170, R170, -INF , !P5 ;  /* 0xff800000aaaa7808 */ /* 0x000fe40006800000 */
[----:B------:R-:W-:Y:S02]  /*117e0*/  FSEL R169, R240, -INF , P3 ;  /* 0xff800000f0a97808 */ /* 0x000fe40001800000 */
[C---:B------:R-:W-:Y:S02]  /*117f0*/  ISETP.GE.AND P4, PT, R50.reuse, R230, PT ;  /* 0x000000e63200720c */ /* 0x040fe40003f86270 */
[C---:B------:R-:W-:Y:S02]  /*11800*/  ISETP.GE.AND P5, PT, R50.reuse, R231, PT ;  /* 0x000000e73200720c */ /* 0x040fe40003fa6270 */
[----:B------:R-:W-:Y:S01]  /*11810*/  ISETP.GE.AND P3, PT, R50, R229, PT ;  /* 0x000000e53200720c */ /* 0x000fe20003f66270 */
[----:B------:R-:W-:Y:S01]  /*11820*/  VIADD R50, R35, 0xfffffea8 ;  /* 0xfffffea823327836 */ /* 0x000fe20000000000 */
[----:B------:R-:W-:-:S02]  /*11830*/  FSEL R130, R130, -INF , !P1 ;  /* 0xff80000082827808 */ /* 0x000fc40004800000 */
[----:B------:R-:W-:Y:S02]  /*11840*/  FSEL R120, R80, -INF , P0 ;  /* 0xff80000050787808 */ /* 0x000fe40000000000 */
[C---:B------:R-:W-:Y:S02]  /*11850*/  ISETP.GE.AND P2, PT, R39.reuse, R232, PT ;  /* 0x000000e82700720c */ /* 0x040fe40003f46270 */
[----:B------:R-:W-:Y:S02]  /*11860*/  ISETP.GE.AND P1, PT, R39, R230, PT ;  /* 0x000000e62700720c */ /* 0x000fe40003f26270 */
[----:B------:R-:W-:Y:S02]  /*11870*/  FSEL R96, R96, -INF , P4 ;  /* 0xff80000060607808 */ /* 0x000fe40002000000 */
[----:B------:R-:W-:Y:S02]  /*11880*/  FSEL R169, R169, -INF , !P6 ;  /* 0xff800000a9a97808 */ /* 0x000fe40007000000 */
[----:B------:R-:W-:-:S02]  /*11890*/  ISETP.GE.AND P6, PT, R39, R231, PT ;  /* 0x000000e72700720c */ /* 0x000fc40003fc6270 */
[----:B------:R-:W-:Y:S01]  /*118a0*/  ISETP.GE.AND P0, PT, R39, R229, PT ;  /* 0x000000e52700720c */ /* 0x000fe20003f06270 */
[----:B------:R-:W-:Y:S01]  /*118b0*/  VIADD R39, R35, 0xfffffea9 ;  /* 0xfffffea923277836 */ /* 0x000fe20000000000 */
[----:B------:R-:W-:Y:S02]  /*118c0*/  FSEL R120, R120, -INF , !P5 ;  /* 0xff80000078787808 */ /* 0x000fe40006800000 */
[----:B------:R-:W-:Y:S02]  /*118d0*/  ISETP.GE.AND P5, PT, R50, R232, PT ;  /* 0x000000e83200720c */ /* 0x000fe40003fa6270 */
[----:B------:R-:W-:Y:S02]  /*118e0*/  FSEL R119, R81, -INF , P2 ;  /* 0xff80000051777808 */ /* 0x000fe40001000000 */
[----:B------:R-:W-:Y:S02]  /*118f0*/  FSEL R95, R95, -INF , P1 ;  /* 0xff8000005f5f7808 */ /* 0x000fe40000800000 */
[----:B------:R-:W-:-:S02]  /*11900*/  FSEL R96, R96, -INF , !P3 ;  /* 0xff80000060607808 */ /* 0x000fc40005800000 */
[----:B------:R-:W-:Y:S02]  /*11910*/  ISETP.GE.AND P3, PT, R50, R230, PT ;  /* 0x000000e63200720c */ /* 0x000fe40003f66270 */
[----:B------:R-:W-:Y:S02]  /*11920*/  FSEL R119, R119, -INF , !P6 ;  /* 0xff80000077777808 */ /* 0x000fe40007000000 */
[----:B------:R-:W-:Y:S02]  /*11930*/  FSEL R95, R95, -INF , !P0 ;  /* 0xff8000005f5f7808 */ /* 0x000fe40004000000 */
[----:B------:R-:W-:Y:S02]  /*11940*/  FSEL R118, R83, -INF , P5 ;  /* 0xff80000053767808 */ /* 0x000fe40002800000 */
[C---:B------:R-:W-:Y:S02]  /*11950*/  ISETP.GE.AND P1, PT, R39.reuse, R232, PT ;  /* 0x000000e82700720c */ /* 0x040fe40003f26270 */
[----:B------:R-:W-:-:S02]  /*11960*/  ISETP.GE.AND P6, PT, R39, R231, PT ;  /* 0x000000e72700720c */ /* 0x000fc40003fc6270 */
[C---:B------:R-:W-:Y:S02]  /*11970*/  ISETP.GE.AND P0, PT, R39.reuse, R230, PT ;  /* 0x000000e62700720c */ /* 0x040fe40003f06270 */
[-C--:B------:R-:W-:Y:S01]  /*11980*/  ISETP.GE.AND P5, PT, R39, R229.reuse, PT ;  /* 0x000000e52700720c */ /* 0x080fe20003fa6270 */
[----:B------:R-:W-:Y:S01]  /*11990*/  VIADD R39, R35, 0xfffffeb0 ;  /* 0xfffffeb023277836 */ /* 0x000fe20000000000 */
[----:B------:R-:W-:Y:S02]  /*119a0*/  ISETP.GE.AND P2, PT, R50, R229, PT ;  /* 0x000000e53200720c */ /* 0x000fe40003f46270 */
[----:B------:R-:W-:Y:S02]  /*119b0*/  FSEL R94, R94, -INF , P3 ;  /* 0xff8000005e5e7808 */ /* 0x000fe40001800000 */
[----:B------:R-:W-:Y:S02]  /*119c0*/  ISETP.GE.AND P4, PT, R50, R231, PT ;  /* 0x000000e73200720c */ /* 0x000fe40003f86270 */
[----:B------:R-:W-:-:S02]  /*119d0*/  FSEL R94, R94, -INF , !P2 ;  /* 0xff8000005e5e7808 */ /* 0x000fc40005000000 */
        /* <DEDUP_REMOVED lines=49> */
[-C--:B------:R-:W-:Y:S02]  /*11cf0*/  ISETP.GE.AND P3, PT, R39, R230.reuse, PT ;  /* 0x000000e62700720c */ /* 0x080fe40003f66270 */
[----:B------:R-:W-:Y:S02]  /*11d00*/  FSEL R113, R113, -INF , !P6 ;  /* 0xff80000071717808 */ /* 0x000fe40007000000 */
[----:B------:R-:W-:Y:S02]  /*11d10*/  FSEL R89, R89, -INF , !P5 ;  /* 0xff80000059597808 */ /* 0x000fe40006800000 */
        /* <DEDUP_REMOVED lines=12> */
[----:B------:R-:W-:Y:S02]  /*11de0*/  FSEL R45, R45, -INF , P0 ;  /* 0xff8000002d2d7808 */ /* 0x000fe40000000000 */
[C---:B------:R-:W-:Y:S02]  /*11df0*/  ISETP.GE.AND P1, PT, R50.reuse, R232, PT ;  /* 0x000000e83200720c */ /* 0x040fe40003f26270 */
[-C--:B------:R-:W-:Y:S02]  /*11e00*/  ISETP.GE.AND P0, PT, R50, R230.reuse, PT ;  /* 0x000000e63200720c */ /* 0x080fe40003f06270 */
[----:B------:R-:W-:Y:S02]  /*11e10*/  FSEL R86, R86, -INF , !P2 ;  /* 0xff80000056567808 */ /* 0x000fe40005000000 */
[----:B------:R-:W-:Y:S01]  /*11e20*/  FSEL R87, R44, -INF , !P5 ;  /* 0xff8000002c577808 */ /* 0x000fe20006800000 */
[----:B------:R-:W-:Y:S01]  /*11e30*/  VIADD R44, R35, 0xfffffed1 ;  /* 0xfffffed1232c7836 */ /* 0x000fe20000000000 */
[----:B------:R-:W-:-:S02]  /*11e40*/  ISETP.GE.AND P2, PT, R39, R230, PT ;  /* 0x000000e62700720c */ /* 0x000fc40003f46270 */
[-C--:B------:R-:W-:Y:S02]  /*11e50*/  ISETP.GE.AND P5, PT, R50, R229.reuse, PT ;  /* 0x000000e53200720c */ /* 0x080fe40003fa6270 */
[----:B------:R-:W-:Y:S02]  /*11e60*/  FSEL R105, R105, -INF , P1 ;  /* 0xff80000069697808 */ /* 0x000fe40000800000 */
[----:B------:R-:W-:Y:S02]  /*11e70*/  FSEL R46, R46, -INF , P0 ;  /* 0xff8000002e2e7808 */ /* 0x000fe40000000000 */
[----:B------:R-:W-:Y:S02]  /*11e80*/  ISETP.GE.AND P1, PT, R39, R229, PT ;  /* 0x000000e52700720c */ /* 0x000fe40003f26270 */
[----:B------:R-:W-:Y:S02]  /*11e90*/  FSEL R22, R22, -INF , P2 ;  /* 0xff80000016167808 */ /* 0x000fe40001000000 */
[----:B------:R-:W-:-:S02]  /*11ea0*/  FSEL R111, R111, -INF , !P6 ;  /* 0xff8000006f6f7808 */ /* 0x000fc40007000000 */
[----:B------:R-:W-:Y:S02]  /*11eb0*/  FSEL R110, R45, -INF , !P4 ;  /* 0xff8000002d6e7808 */ /* 0x000fe40006000000 */
[-C--:B------:R-:W-:Y:S02]  /*11ec0*/  ISETP.GE.AND P6, PT, R50, R231.reuse, PT ;  /* 0x000000e73200720c */ /* 0x080fe40003fc6270 */
[CC--:B------:R-:W-:Y:S02]  /*11ed0*/  ISETP.GE.AND P3, PT, R39.reuse, R232.reuse, PT ;  /* 0x000000e82700720c */ /* 0x0c0fe40003f66270 */
[----:B------:R-:W-:Y:S01]  /*11ee0*/  ISETP.GE.AND P4, PT, R39, R231, PT ;  /* 0x000000e72700720c */ /* 0x000fe20003f86270 */
[----:B------:R-:W-:Y:S01]  /*11ef0*/  VIADD R39, R35, 0xfffffed8 ;  /* 0xfffffed823277836 */ /* 0x000fe20000000000 */
[----:B------:R-:W-:Y:S02]  /*11f00*/  ISETP.GE.AND P0, PT, R44, R232, PT ;  /* 0x000000e82c00720c */ /* 0x000fe40003f06270 */
[----:B------:R-:W-:-:S02]  /*11f10*/  FSEL R85, R46, -INF , !P5 ;  /* 0xff8000002e557808 */ /* 0x000fc40006800000 */
[----:B------:R-:W-:Y:S02]  /*11f20*/  ISETP.GE.AND P5, PT, R44, R230, PT ;  /* 0x000000e62c00720c */ /* 0x000fe40003fa6270 */
[----:B------:R-:W-:Y:S02]  /*11f30*/  FSEL R84, R22, -INF , !P1 ;  /* 0xff80000016547808 */ /* 0x000fe40004800000 */
[----:B------:R-:W-:Y:S02]  /*11f40*/  FMNMX3.FTZ R22, R36, R14, R17, !PT ;  /* 0x0000000e24167276 */ /* 0x000fe40007810011 */
[----:B------:R-:W-:Y:S02]  /*11f50*/  FSEL R109, R105, -INF , !P6 ;  /* 0xff800000696d7808 */ /* 0x000fe40007000000 */
[----:B------:R-:W-:Y:S01]  /*11f60*/  FSEL R107, R21, -INF , P0 ;  /* 0xff800000156b7808 */ /* 0x000fe20000000000 */
[----:B------:R-:W-:Y:S01]  /*11f70*/  VIADD R21, R35, 0xfffffed9 ;  /* 0xfffffed923157836 */ /* 0x000fe20000000000 */
[----:B------:R-:W-:-:S02]  /*11f80*/  ISETP.GE.AND P6, PT, R44, R231, PT ;  /* 0x000000e72c00720c */ /* 0x000fc40003fc6270 */
[----:B------:R-:W-:Y:S02]  /*11f90*/  FSEL R20, R20, -INF , P3 ;  /* 0xff80000014147808 */ /* 0x000fe40001800000 */
[----:B------:R-:W-:Y:S02]  /*11fa0*/  ISETP.GE.AND P3, PT, R44, R229, PT ;  /* 0x000000e52c00720c */ /* 0x000fe40003f66270 */
[C---:B------:R-:W-:Y:S02]  /*11fb0*/  ISETP.GE.AND P2, PT, R39.reuse, R232, PT ;  /* 0x000000e82700720c */ /* 0x040fe40003f46270 */
[----:B------:R-:W-:Y:S02]  /*11fc0*/  ISETP.GE.AND P1, PT, R39, R230, PT ;  /* 0x000000e62700720c */ /* 0x000fe40003f26270 */
[----:B------:R-:W-:Y:S02]  /*11fd0*/  FSEL R23, R23, -INF , P5 ;  /* 0xff80000017177808 */ /* 0x000fe40002800000 */
[----:B------:R-:W-:-:S02]  /*11fe0*/  FMNMX3.FTZ R22, R22, R16, R15, !PT ;  /* 0x0000001016167276 */ /* 0x000fc4000781000f */
[----:B------:R-:W-:Y:S01]  /*11ff0*/  FSEL R108, R20, -INF , !P4 ;  /* 0xff800000146c7808 */ /* 0x000fe20006000000 */
[----:B------:R-:W-:Y:S01]  /*12000*/  VIADD R20, R35, 0xfffffee0 ;  /* 0xfffffee023147836 */ /* 0x000fe20000000000 */
[----:B------:R-:W-:Y:S02]  /*12010*/  FSEL R107, R107, -INF , !P6 ;  /* 0xff8000006b6b7808 */ /* 0x000fe40007000000 */
[C---:B------:R-:W-:Y:S02]  /*12020*/  ISETP.GE.AND P4, PT, R39.reuse, R231, PT ;  /* 0x000000e72700720c */ /* 0x040fe40003f86270 */
[----:B------:R-:W-:Y:S02]  /*12030*/  ISETP.GE.AND P0, PT, R39, R229, PT ;  /* 0x000000e52700720c */ /* 0x000fe40003f06270 */
[----:B------:R-:W-:Y:S02]  /*12040*/  ISETP.GE.AND P6, PT, R21, R232, PT ;  /* 0x000000e81500720c */ /* 0x000fe40003fc6270 */
[----:B------:R-:W-:-:S02]  /*12050*/  FSEL R56, R56, -INF , P2 ;  /* 0xff80000038387808 */ /* 0x000fc40001000000 */
[----:B------:R-:W-:Y:S02]  /*12060*/  FSEL R83, R23, -INF , !P3 ;  /* 0xff80000017537808 */ /* 0x000fe40005800000 */
[----:B------:R-:W-:Y:S02]  /*12070*/  FSEL R29, R29, -INF , P1 ;  /* 0xff8000001d1d7808 */ /* 0x000fe40000800000 */
[C---:B------:R-:W-:Y:S02]  /*12080*/  ISETP.GE.AND P5, PT, R21.reuse, R231, PT ;  /* 0x000000e71500720c */ /* 0x040fe40003fa6270 */
[C---:B------:R-:W-:Y:S02]  /*12090*/  ISETP.GE.AND P2, PT, R21.reuse, R230, PT ;  /* 0x000000e61500720c */ /* 0x040fe40003f46270 */
[----:B------:R-:W-:Y:S02]  /*120a0*/  ISETP.GE.AND P3, PT, R21, R229, PT ;  /* 0x000000e51500720c */ /* 0x000fe40003f66270 */
[----:B------:R-:W-:-:S02]  /*120b0*/  FMNMX3.FTZ R22, R22, R32, R43, !PT ;  /* 0x0000002016167276 */ /* 0x000fc4000781002b */
[----:B------:R-:W-:Y:S01]  /*120c0*/  FMNMX3.FTZ R21, R0, R7, R4, !PT ;  /* 0x0000000700157276 */ /* 0x000fe20007810004 */
[----:B------:R-:W-:Y:S01]  /*120d0*/  IMAD.MOV.U32 R252, RZ, RZ, R53 ;  /* 0x000000fffffc7224 */ /* 0x000fe200078e0035 */
[----:B------:R-:W-:Y:S02]  /*120e0*/  FSEL R106, R56, -INF , !P4 ;  /* 0xff800000386a7808 */ /* 0x000fe40006000000 */
[----:B------:R-:W-:Y:S02]  /*120f0*/  FSEL R82, R29, -INF , !P0 ;  /* 0xff8000001d527808 */ /* 0x000fe40004000000 */
[----:B------:R-:W-:Y:S02]  /*12100*/  FSEL R28, R28, -INF , P6 ;  /* 0xff8000001c1c7808 */ /* 0x000fe40003000000 */
[C---:B------:R-:W-:Y:S02]  /*12110*/  ISETP.GE.AND P1, PT, R20.reuse, R232, PT ;  /* 0x000000e81400720c */ /* 0x040fe40003f26270 */
[----:B------:R-:W-:-:S02]  /*12120*/  ISETP.GE.AND P4, PT, R20, R231, PT ;  /* 0x000000e71400720c */ /* 0x000fc40003f86270 */
[C---:B------:R-:W-:Y:S02]  /*12130*/  ISETP.GE.AND P0, PT, R20.reuse, R230, PT ;  /* 0x000000e61400720c */ /* 0x040fe40003f06270 */
[----:B------:R-:W-:Y:S01]  /*12140*/  ISETP.GE.AND P6, PT, R20, R229, PT ;  /* 0x000000e51400720c */ /* 0x000fe20003fc6270 */
[----:B------:R-:W-:Y:S01]  /*12150*/  VIADD R20, R35, 0xfffffee1 ;  /* 0xfffffee123147836 */ /* 0x000fe20000000000 */
[----:B------:R-:W-:Y:S02]  /*12160*/  FMNMX3.FTZ R22, R22, R47, R42, !PT ;  /* 0x0000002f16167276 */ /* 0x000fe4000781002a */
[----:B------:R-:W-:Y:S02]  /*12170*/  FSEL R57, R57, -INF , P2 ;  /* 0xff80000039397808 */ /* 0x000fe40001000000 */
[----:B------:R-:W-:Y:S01]  /*12180*/  FMNMX3.FTZ R21, R21, R6, R5, !PT ;  /* 0x0000000615157276 */ /* 0x000fe20007810005 */
[----:B------:R-:W-:Y:S01]  /*12190*/  IMAD.MOV.U32 R251, RZ, RZ, R55 ;  /* 0x000000fffffb7224 */ /* 0x000fe200078e0037 */
[----:B------:R-:W-:Y:S01]  /*121a0*/  FMNMX3.FTZ R22, R22, R52, R252, !PT ;  /* 0x0000003416167276 */ /* 0x000fe200078100fc */
[----:B------:R-:W-:Y:S01]  /*121b0*/  IMAD.MOV.U32 R240, RZ, RZ, R54 ;  /* 0x000000fffff07224 */ /* 0x000fe200078e0036 */
[----:B------:R-:W-:-:S02]  /*121c0*/  FSEL R105, R28, -INF , !P5 ;  /* 0xff8000001c697808 */ /* 0x000fc40006800000 */
[----:B------:R-:W-:Y:S02]  /*121d0*/  FSEL R81, R57, -INF , !P3 ;  /* 0xff80000039517808 */ /* 0x000fe40005800000 */
[----:B------:R-:W-:Y:S02]  /*121e0*/  FSEL R30, R30, -INF , P1 ;  /* 0xff8000001e1e7808 */ /* 0x000fe40000800000 */
[----:B------:R-:W-:Y:S02]  /*121f0*/  FMNMX3.FTZ R21, R21, R41, R40, !PT ;  /* 0x0000002915157276 */ /* 0x000fe40007810028 */
[C---:B------:R-:W-:Y:S02]  /*12200*/  ISETP.GE.AND P5, PT, R20.reuse, R232, PT ;  /* 0x000000e81400720c */ /* 0x040fe40003fa6270 */
[C---:B------:R-:W-:Y:S02]  /*12210*/  ISETP.GE.AND P2, PT, R20.reuse, R231, PT ;  /* 0x000000e71400720c */ /* 0x040fe40003f46270 */
[----:B------:R-:W-:-:S02]  /*12220*/  ISETP.GE.AND P3, PT, R20, R230, PT ;  /* 0x000000e61400720c */ /* 0x000fc40003f66270 */
[----:B------:R-:W-:Y:S01]  /*12230*/  ISETP.GE.AND P1, PT, R20, R229, PT ;  /* 0x000000e51400720c */ /* 0x000fe20003f26270 */
[----:B------:R-:W-:Y:S01]  /*12240*/  VIADD R20, R35, 0xfffffee8 ;  /* 0xfffffee823147836 */ /* 0x000fe20000000000 */
[----:B------:R-:W-:Y:S01]  /*12250*/  FSEL R80, R10, -INF , P0 ;  /* 0xff8000000a507808 */ /* 0x000fe20000000000 */
[----:B------:R-:W-:Y:S01]  /*12260*/  IMAD.MOV.U32 R223, RZ, RZ, R58 ;  /* 0x000000ffffdf7224 */ /* 0x000fe200078e003a */
[----:B------:R-:W-:Y:S01]  /*12270*/  FMNMX3.FTZ R10, R22, R240, R251, !PT ;  /* 0x000000f0160a7276 */ /* 0x000fe200078100fb */
[----:B------:R-:W-:Y:S01]  /*12280*/  IMAD.MOV.U32 R206, RZ, RZ, R103 ;  /* 0x000000ffffce7224 */ /* 0x000fe200078e0067 */
[----:B------:R-:W-:Y:S01]  /*12290*/  FMNMX3.FTZ R21, R21, R49, R48, !PT ;  /* 0x0000003115157276 */ /* 0x000fe20007810030 */
[----:B------:R-:W-:Y:S01]  /*122a0*/  IMAD.MOV.U32 R215, RZ, RZ, R77 ;  /* 0x000000ffffd77224 */ /* 0x000fe200078e004d */
[----:B------:R-:W-:Y:S01]  /*122b0*/  FSEL R104, R30, -INF , !P4 ;  /* 0xff8000001e687808 */ /* 0x000fe20006000000 */
[----:B------:R-:W-:Y:S01]  /*122c0*/  IMAD.MOV.U32 R213, RZ, RZ, R76 ;  /* 0x000000ffffd57224 */ /* 0x000fe200078e004c */
[----:B------:R-:W-:Y:S01]  /*122d0*/  FSEL R80, R80, -INF , !P6 ;  /* 0xff80000050507808 */ /* 0x000fe20007000000 */
[----:B------:R-:W-:Y:S01]  /*122e0*/  IMAD.MOV.U32 R222, RZ, RZ, R59 ;  /* 0x000000ffffde7224 */ /* 0x000fe200078e003b */
[----:B------:R-:W-:-:S02]  /*122f0*/  FSEL R103, R8, -INF , P5 ;  /* 0xff80000008677808 */ /* 0x000fc40002800000 */
[C---:B------:R-:W-:Y:S02]  /*12300*/  ISETP.GE.AND P4, PT, R20.reuse, R232, PT ;  /* 0x000000e81400720c */ /* 0x040fe40003f86270 */
[C---:B------:R-:W-:Y:S02]  /*12310*/  ISETP.GE.AND P0, PT, R20.reuse, R231, PT ;  /* 0x000000e71400720c */ /* 0x040fe40003f06270 */
[----:B------:R-:W-:Y:S02]  /*12320*/  ISETP.GE.AND P6, PT, R20, R230, PT ;  /* 0x000000e61400720c */ /* 0x000fe40003fc6270 */
[----:B------:R-:W-:Y:S02]  /*12330*/  FMNMX3.FTZ R10, R10, R61, R60, !PT ;  /* 0x0000003d0a0a7276 */ /* 0x000fe4000781003c */
[----:B------:R-:W-:Y:S02]  /*12340*/  ISETP.GE.AND P5, PT, R20, R229, PT ;  /* 0x000000e51400720c */ /* 0x000fe40003fa6270 */
[----:B------:R-:W-:Y:S01]  /*12350*/  FMNMX3.FTZ R20, R21, R223, R62, !PT ;  /* 0x000000df15147276 */ /* 0x000fe2000781003e */
[----:B------:R-:W-:Y:S01]  /*12360*/  IMAD.MOV.U32 R207, RZ, RZ, R79 ;  /* 0x000000ffffcf7224 */ /* 0x000fe200078e004f */
[----:B------:R-:W-:Y:S01]  /*12370*/  FMNMX3.FTZ R10, R10, R213, R215, !PT ;  /* 0x000000d50a0a7276 */ /* 0x000fe200078100d7 */
[----:B------:R-:W-:Y:S01]  /*12380*/  IMAD.MOV.U32 R208, RZ, RZ, R78 ;  /* 0x000000ffffd07224 */ /* 0x000fe200078e004e */
[----:B------:R-:W-:Y:S01]  /*12390*/  FMNMX3.FTZ R20, R20, R222, R63, !PT ;  /* 0x000000de14147276 */ /* 0x000fe2000781003f */
[----:B------:R-:W-:Y:S01]  /*123a0*/  IMAD.MOV.U32 R205, RZ, RZ, R100 ;  /* 0x000000ffffcd7224 */ /* 0x000fe200078e0064 */
[----:B------:R-:W-:-:S02]  /*123b0*/  FMNMX3.FTZ R10, R10, R221, R220, !PT ;  /* 0x000000dd0a0a7276 */ /* 0x000fc400078100dc */
[----:B------:R-:W-:Y:S02]  /*123c0*/  FSEL R79, R9, -INF , P3 ;  /* 0xff800000094f7808 */ /* 0x000fe40001800000 */
        /* <DEDUP_REMOVED lines=20> */
[----:B------:R-:W-:Y:S01]  /*12510*/  FMNMX3.FTZ R9, R9, R176, R175, !PT ;  /* 0x000000b009097276 */ /* 0x000fe200078100af */
[----:B------:R-:W-:Y:S01]  /*12520*/  VIADD R8, R35, 0xfffffee9 ;  /* 0xfffffee923087836 */ /* 0x000fe20000000000 */
[----:B------:R-:W-:Y:S02]  /*12530*/  FMNMX3.FTZ R10, R10, R170, R169, !PT ;  /* 0x000000aa0a0a7276 */ /* 0x000fe400078100a9 */
[----:B------:R-:W-:-:S02]  /*12540*/  FMNMX3.FTZ R9, R9, R174, R173, !PT ;  /* 0x000000ae09097276 */ /* 0x000fc400078100ad */
[----:B------:R-:W-:Y:S02]  /*12550*/  FSEL R103, R103, -INF , !P2 ;  /* 0xff80000067677808 */ /* 0x000fe40005000000 */
[----:B------:R-:W-:Y:S02]  /*12560*/  FSEL R79, R79, -INF , !P1 ;  /* 0xff8000004f4f7808 */ /* 0x000fe40004800000 */
[----:B------:R-:W-:Y:S02]  /*12570*/  FSEL R11, R11, -INF , P4 ;  /* 0xff8000000b0b7808 */ /* 0x000fe40002000000 */
[----:B------:R-:W-:Y:S02]  /*12580*/  FMNMX3.FTZ R10, R10, R120, R119, !PT ;  /* 0x000000780a0a7276 */ /* 0x000fe40007810077 */
[C---:B------:R-:W-:Y:S02]  /*12590*/  ISETP.GE.AND P2, PT, R8.reuse, R232, PT ;  /* 0x000000e80800720c */ /* 0x040fe40003f46270 */
[----:B------:R-:W-:-:S02]  /*125a0*/  ISETP.GE.AND P3, PT, R8, R231, PT ;  /* 0x000000e70800720c */ /* 0x000fc40003f66270 */
[C---:B------:R-:W-:Y:S02]  /*125b0*/  ISETP.GE.AND P1, PT, R8.reuse, R230, PT ;  /* 0x000000e60800720c */ /* 0x040fe40003f26270 */
[----:B------:R-:W-:Y:S01]  /*125c0*/  ISETP.GE.AND P4, PT, R8, R229, PT ;  /* 0x000000e50800720c */ /* 0x000fe20003f86270 */
[----:B------:R-:W-:Y:S01]  /*125d0*/  VIADD R8, R35, 0xfffffef0 ;  /* 0xfffffef023087836 */ /* 0x000fe20000000000 */
[----:B------:R-:W-:Y:S02]  /*125e0*/  FMNMX3.FTZ R9, R9, R168, R165, !PT ;  /* 0x000000a809097276 */ /* 0x000fe400078100a5 */
[----:B------:R-:W-:Y:S02]  /*125f0*/  FMNMX3.FTZ R10, R10, R118, R117, !PT ;  /* 0x000000760a0a7276 */ /* 0x000fe40007810075 */
[----:B------:R-:W-:Y:S02]  /*12600*/  FSEL R12, R12, -INF , P2 ;  /* 0xff8000000c0c7808 */ /* 0x000fe40001000000 */
[----:B------:R-:W-:-:S02]  /*12610*/  FMNMX3.FTZ R9, R9, R164, R130, !PT ;  /* 0x000000a409097276 */ /* 0x000fc40007810082 */
[----:B------:R-:W-:Y:S02]  /*12620*/  FSEL R102, R11, -INF , !P0 ;  /* 0xff8000000b667808 */ /* 0x000fe40004000000 */
[----:B------:R-:W-:Y:S02]  /*12630*/  ISETP.GE.AND P0, PT, R8, R232, PT ;  /* 0x000000e80800720c */ /* 0x000fe40003f06270 */
[----:B------:R-:W-:Y:S02]  /*12640*/  FMNMX3.FTZ R10, R10, R116, R115, !PT ;  /* 0x000000740a0a7276 */ /* 0x000fe40007810073 */
[----:B------:R-:W-:Y:S02]  /*12650*/  FSEL R31, R31, -INF , P6 ;  /* 0xff8000001f1f7808 */ /* 0x000fe40003000000 */
[----:B------:R-:W-:Y:S02]  /*12660*/  FSEL R101, R12, -INF , !P3 ;  /* 0xff8000000c657808 */ /* 0x000fe40005800000 */
[----:B------:R-:W-:-:S02]  /*12670*/  FMNMX3.FTZ R9, R9, R96, R95, !PT ;  /* 0x0000006009097276 */ /* 0x000fc4000781005f */
[C---:B------:R-:W-:Y:S02]  /*12680*/  ISETP.GE.AND P6, PT, R8.reuse, R231, PT ;  /* 0x000000e70800720c */ /* 0x040fe40003fc6270 */
[C---:B------:R-:W-:Y:S02]  /*12690*/  ISETP.GE.AND P2, PT, R8.reuse, R230, PT ;  /* 0x000000e60800720c */ /* 0x040fe40003f46270 */
[----:B------:R-:W-:Y:S01]  /*126a0*/  ISETP.GE.AND P3, PT, R8, R229, PT ;  /* 0x000000e50800720c */ /* 0x000fe20003f66270 */
[----:B------:R-:W-:Y:S01]  /*126b0*/  VIADD R8, R35, 0xfffffef1 ;  /* 0xfffffef123087836 */ /* 0x000fe20000000000 */
[----:B------:R-:W-:Y:S02]  /*126c0*/  FSEL R24, R24, -INF , P0 ;  /* 0xff80000018187808 */ /* 0x000fe40000000000 */
[----:B------:R-:W-:Y:S02]  /*126d0*/  FMNMX3.FTZ R10, R10, R114, R113, !PT ;  /* 0x000000720a0a7276 */ /* 0x000fe40007810071 */
[----:B------:R-:W-:-:S02]  /*126e0*/  FMNMX3.FTZ R9, R9, R94, R93, !PT ;  /* 0x0000005e09097276 */ /* 0x000fc4000781005d */
[----:B------:R-:W-:Y:S02]  /*126f0*/  FSEL R13, R13, -INF , P1 ;  /* 0xff8000000d0d7808 */ /* 0x000fe40000800000 */
[----:B------:R-:W-:Y:S02]  /*12700*/  FSEL R100, R24, -INF , !P6 ;  /* 0xff80000018647808 */ /* 0x000fe40007000000 */
[----:B------:R-:W-:Y:S02]  /*12710*/  FSEL R25, R25, -INF , P2 ;  /* 0xff80000019197808 */ /* 0x000fe40001000000 */
[C---:B------:R-:W-:Y:S02]  /*12720*/  ISETP.GE.AND P1, PT, R8.reuse, R232, PT ;  /* 0x000000e80800720c */ /* 0x040fe40003f26270 */
[C---:B------:R-:W-:Y:S02]  /*12730*/  ISETP.GE.AND P0, PT, R8.reuse, R231, PT ;  /* 0x000000e70800720c */ /* 0x040fe40003f06270 */
[----:B------:R-:W-:-:S02]  /*12740*/  ISETP.GE.AND P6, PT, R8, R230, PT ;  /* 0x000000e60800720c */ /* 0x000fc40003fc6270 */
[----:B------:R-:W-:Y:S01]  /*12750*/  ISETP.GE.AND P2, PT, R8, R229, PT ;  /* 0x000000e50800720c */ /* 0x000fe20003f46270 */
[----:B------:R-:W-:Y:S01]  /*12760*/  VIADD R8, R35, 0xfffffef8 ;  /* 0xfffffef823087836 */ /* 0x000fe20000000000 */
[----:B------:R-:W-:Y:S02]  /*12770*/  FMNMX3.FTZ R10, R10, R112, R111, !PT ;  /* 0x000000700a0a7276 */ /* 0x000fe4000781006f */
[----:B------:R-:W-:Y:S02]  /*12780*/  FMNMX3.FTZ R9, R9, R92, R91, !PT ;  /* 0x0000005c09097276 */ /* 0x000fe4000781005b */
[----:B------:R-:W-:Y:S02]  /*12790*/  FMNMX3.FTZ R10, R10, R110, R109, !PT ;  /* 0x0000006e0a0a7276 */ /* 0x000fe4000781006d */
[----:B------:R-:W-:Y:S02]  /*127a0*/  FSEL R18, R18, -INF , P1 ;  /* 0xff80000012127808 */ /* 0x000fe40000800000 */
[----:B------:R-:W-:-:S02]  /*127b0*/  FMNMX3.FTZ R9, R9, R90, R89, !PT ;  /* 0x0000005a09097276 */ /* 0x000fc40007810059 */
[----:B------:R-:W-:Y:S02]  /*127c0*/  ISETP.GE.AND P1, PT, R8, R232, PT ;  /* 0x000000e80800720c */ /* 0x000fe40003f26270 */
[----:B------:R-:W-:Y:S02]  /*127d0*/  FMNMX3.FTZ R10, R10, R108, R107, !PT ;  /* 0x0000006c0a0a7276 */ /* 0x000fe4000781006b */
[----:B------:R-:W-:Y:S02]  /*127e0*/  FMNMX3.FTZ R9, R9, R88, R87, !PT ;  /* 0x0000005809097276 */ /* 0x000fe40007810057 */
[----:B------:R-:W-:Y:S02]  /*127f0*/  FSEL R99, R18, -INF , !P0 ;  /* 0xff80000012637808 */ /* 0x000fe40004000000 */
[----:B------:R-:W-:Y:S02]  /*12800*/  FSEL R19, R19, -INF , P6 ;  /* 0xff80000013137808 */ /* 0x000fe40003000000 */
[----:B------:R-:W-:-:S02]  /*12810*/  FSEL R27, R27, -INF , P1 ;  /* 0xff8000001b1b7808 */ /* 0x000fc40000800000 */
[C---:B------:R-:W-:Y:S02]  /*12820*/  ISETP.GE.AND P0, PT, R8.reuse, R231, PT ;  /* 0x000000e70800720c */ /* 0x040fe40003f06270 */
[C---:B------:R-:W-:Y:S02]  /*12830*/  ISETP.GE.AND P6, PT, R8.reuse, R230, PT ;  /* 0x000000e60800720c */ /* 0x040fe40003fc6270 */
[----:B------:R-:W-:Y:S02]  /*12840*/  ISETP.GE.AND P1, PT, R8, R229, PT ;  /* 0x000000e50800720c */ /* 0x000fe40003f26270 */
[----:B------:R-:W-:Y:S02]  /*12850*/  FMNMX3.FTZ R8, R10, R106, R105, !PT ;  /* 0x0000006a0a087276 */ /* 0x000fe40007810069 */
[----:B------:R-:W-:Y:S01]  /*12860*/  FMNMX3.FTZ R10, R9, R86, R85, !PT ;  /* 0x00000056090a7276 */ /* 0x000fe20007810055 */
[----:B------:R-:W-:Y:S01]  /*12870*/  VIADD R35, R35, 0xfffffef9 ;  /* 0xfffffef923237836 */ /* 0x000fe20000000000 */
[----:B------:R-:W-:-:S02]  /*12880*/  FSEL R98, R27, -INF , !P0 ;  /* 0xff8000001b627808 */ /* 0x000fc40004000000 */
[----:B------:R-:W-:Y:S02]  /*12890*/  FMNMX3.FTZ R10, R10, R84, R83, !PT ;  /* 0x000000540a0a7276 */ /* 0x000fe40007810053 */
[----:B------:R-:W-:Y:S02]  /*128a0*/  ISETP.GE.AND P0, PT, R35, R232, PT ;  /* 0x000000e82300720c */ /* 0x000fe40003f06270 */
[----:B------:R-:W-:Y:S02]  /*128b0*/  FMNMX3.FTZ R10, R10, R82, R81, !PT ;  /* 0x000000520a0a7276 */ /* 0x000fe40007810051 */
[----:B------:R-:W-:Y:S02]  /*128c0*/  FSEL R33, R33, -INF , P6 ;  /* 0xff80000021217808 */ /* 0x000fe40003000000 */
[----:B------:R-:W-:Y:S02]  /*128d0*/  ISETP.GE.AND P6, PT, R35, R231, PT ;  /* 0x000000e72300720c */ /* 0x000fe40003fc6270 */
[----:B------:R-:W-:-:S02]  /*128e0*/  FSEL R26, R26, -INF , P0 ;  /* 0xff8000001a1a7808 */ /* 0x000fc40000000000 */
[----:B------:R-:W-:Y:S02]  /*128f0*/  FMNMX3.FTZ R8, R8, R104, R103, !PT ;  /* 0x0000006808087276 */ /* 0x000fe40007810067 */
[----:B------:R-:W-:Y:S02]  /*12900*/  ISETP.GE.AND P0, PT, R35, R230, PT ;  /* 0x000000e62300720c */ /* 0x000fe40003f06270 */
[----:B------:R-:W-:Y:S02]  /*12910*/  FSEL R78, R31, -INF , !P5 ;  /* 0xff8000001f4e7808 */ /* 0x000fe40006800000 */
[----:B------:R-:W-:Y:S02]  /*12920*/  FSEL R77, R13, -INF , !P4 ;  /* 0xff8000000d4d7808 */ /* 0x000fe40006000000 */
[----:B------:R-:W-:Y:S02]  /*12930*/  FMNMX3.FTZ R10, R10, R80, R79, !PT ;  /* 0x000000500a0a7276 */ /* 0x000fe4000781004f */
[----:B------:R-:W-:-:S02]  /*12940*/  FSEL R97, R26, -INF , !P6 ;  /* 0xff8000001a617808 */ /* 0x000fc40007000000 */
[----:B------:R-:W-:Y:S02]  /*12950*/  FMNMX3.FTZ R8, R8, R102, R101, !PT ;  /* 0x0000006608087276 */ /* 0x000fe40007810065 */
[----:B------:R-:W-:Y:S02]  /*12960*/  ISETP.GE.AND P6, PT, R35, R229, PT ;  /* 0x000000e52300720c */ /* 0x000fe40003fc6270 */
[----:B------:R-:W-:Y:S02]  /*12970*/  FSEL R34, R34, -INF , P0 ;  /* 0xff80000022227808 */ /* 0x000fe40000000000 */
[----:B------:R-:W-:Y:S02]  /*12980*/  FSEL R76, R25, -INF , !P3 ;  /* 0xff800000194c7808 */ /* 0x000fe40005800000 */
[----:B------:R-:W-:Y:S02]  /*12990*/  FSEL R75, R19, -INF , !P2 ;  /* 0xff800000134b7808 */ /* 0x000fe40005000000 */
[----:B------:R-:W-:-:S02]  /*129a0*/  FMNMX3.FTZ R10, R10, R78, R77, !PT ;  /* 0x0000004e0a0a7276 */ /* 0x000fc4000781004d */
[----:B------:R-:W-:Y:S02]  /*129b0*/  FMNMX3.FTZ R8, R8, R100, R99, !PT ;  /* 0x0000006408087276 */ /* 0x000fe40007810063 */
[----:B------:R-:W-:Y:S02]  /*129c0*/  FSEL R74, R33, -INF , !P1 ;  /* 0xff800000214a7808 */ /* 0x000fe40004800000 */
[----:B------:R-:W-:Y:S02]  /*129d0*/  FSEL R73, R34, -INF , !P6 ;  /* 0xff80000022497808 */ /* 0x000fe40007000000 */
[----:B------:R-:W-:Y:S02]  /*129e0*/  FMNMX3.FTZ R10, R10, R76, R75, !PT ;  /* 0x0000004c0a0a7276 */ /* 0x000fe4000781004b */
[----:B------:R-:W-:Y:S02]  /*129f0*/  FMNMX3.FTZ R8, R8, R98, R97, !PT ;  /* 0x0000006208087276 */ /* 0x000fe40007810061 */
[----:B------:R-:W-:-:S03]  /*12a00*/  FMNMX3.FTZ R11, R10, R74, R73, !PT ;  /* 0x0000004a0a0b7276 */ /* 0x000fc60007810049 */
[----:B------:R-:W1:Y:S04]  /*12a10*/  SHFL.BFLY PT, R9, R8, 0x2, 0x1f ;  /* 0x0c401f0008097f89 */ /* 0x000e6800000e0000 */
[----:B------:R-:W3:Y:S01]  /*12a20*/  SHFL.BFLY PT, R10, R11, 0x2, 0x1f ;  /* 0x0c401f000b0a7f89 */ /* 0x000ee200000e0000 */
[----:B-1----:R-:W-:Y:S02]  /*12a30*/  FMNMX.FTZ R9, R8, R9, !PT ;  /* 0x0000000908097209 */ /* 0x002fe40007810000 */
[----:B---3--:R-:W-:-:S05]  /*12a40*/  FMNMX.FTZ R8, R11, R10, !PT ;  /* 0x0000000a0b087209 */ /* 0x008fca0007810000 */
[----:B------:R-:W1:Y:S04]  /*12a50*/  SHFL.BFLY PT, R39, R8, 0x1, 0x1f ;  /* 0x0c201f0008277f89 */ /* 0x000e6800000e0000 */
[----:B------:R-:W3:Y:S01]  /*12a60*/  SHFL.BFLY PT, R65, R9, 0x1, 0x1f ;  /* 0x0c201f0009417f89 */ /* 0x000ee200000e0000 */
[----:B------:R-:W-:Y:S02]  /*12a70*/  LOP3.LUT R125, R71, 0x200, R72, 0xf8, !PT ;  /* 0x00000200477d7812 */ /* 0x000fe400078ef848 */
[----:B-1----:R-:W-:Y:S02]  /*12a80*/  FMNMX.FTZ R39, R8, R39, !PT ;  /* 0x0000002708277209 */ /* 0x002fe40007810000 */
[----:B---3--:R-:W-:-:S03]  /*12a90*/  FMNMX.FTZ R65, R9, R65, !PT ;  /* 0x0000004109417209 */ /* 0x008fc60007810000 */
[C---:B--2---:R-:W-:Y:S01]  /*12aa0*/  FMUL.FTZ R121, R70.reuse, R39 ;  /* 0x0000002746797220 */ /* 0x044fe20000410000 */
[----:B------:R-:W-:Y:S02]  /*12ab0*/  FSETP.NEU.FTZ.AND P0, PT, R39, -INF , PT ;  /* 0xff8000002700780b */ /* 0x000fe40003f1d000 */
[----:B------:R-:W-:Y:S01]  /*12ac0*/  FSETP.NEU.FTZ.AND P1, PT, R65, -INF , PT ;  /* 0xff8000004100780b */ /* 0x000fe20003f3d000 */
[----:B------:R-:W-:Y:S01]  /*12ad0*/  FMUL.FTZ R67, R70, R65 ;  /* 0x0000004146437220 */ /* 0x000fe20000410000 */
[----:B------:R-:W-:-:S04]  /*12ae0*/  FSEL R121, R121, RZ, P0 ;  /* 0x000000ff79797208 */ /* 0x000fc80000000000 */
[----:B------:R-:W-:Y:S01]  /*12af0*/  FSEL R67, R67, RZ, P1 ;  /* 0x000000ff43437208 */ /* 0x000fe20000800000 */
[-CC-:B------:R-:W-:Y:S01]  /*12b00*/  FFMA.FTZ R72, R7, R70.reuse, -R121.reuse ;  /* 0x0000004607487223 */ /* 0x180fe20000010879 */
[----:B------:R-:W-:Y:S02]  /*12b10*/  FSEL R7, R65, RZ, P1 ;  /* 0x000000ff41077208 */ /* 0x000fe40000800000 */
[----:B------:R-:W-:Y:S01]  /*12b20*/  R2P PR, R166, 0x6 ;  /* 0x00000006a6007804 */ /* 0x000fe20000000000 */
[----:B------:R-:W-:Y:S02]  /*12b30*/  IMAD R125, R125, 0x2, R218 ;  /* 0x000000027d7d7824 */ /* 0x000fe400078e02da */
[----:B------:R-:W-:Y:S01]  /*12b40*/  FFMA.FTZ R71, R4, R70, -R121 ;  /* 0x0000004604477223 */ /* 0x000fe20000010879 */
[----:B------:R-:W-:Y:S01]  /*12b50*/  FSEL R4, R39, RZ, P0 ;  /* 0x000000ff27047208 */ /* 0x000fe20000000000 */
[C---:B------:R-:W-:Y:S02]  /*12b60*/  VIADD R20, R125.reuse, 0xa000 ;  /* 0x0000a0007d147836 */ /* 0x040fe40000000000 */
[----:B------:R-:W-:Y:S01]  /*12b70*/  FADD.FTZ R7, R36, -R7 ;  /* 0x8000000724077221 */ /* 0x000fe20000010000 */
[----:B------:R-:W-:Y:S01]  /*12b80*/  SEL R129, R64, 0xffffffe0, !P1 ;  /* 0xffffffe040817807 */ /* 0x000fe20004800000 */
[----:B------:R-:W-:Y:S01]  /*12b90*/  FADD.FTZ R4, R0, -R4 ;  /* 0x8000000400047221 */ /* 0x000fe20000010000 */
[----:B------:R-:W-:-:S02]  /*12ba0*/  VIADD R128, R125, 0xa040 ;  /* 0x0000a0407d807836 */ /* 0x000fc40000000000 */
[-CC-:B------:R-:W-:Y:S01]  /*12bb0*/  FFMA.FTZ R6, R6, R70.reuse, -R121.reuse ;  /* 0x0000004606067223 */ /* 0x180fe20000010879 */
[----:B------:R-:W-:Y:S02]  /*12bc0*/  @P2 VIADD R128, R20, 0xffffffc0 ;  /* 0xffffffc014802836 */ /* 0x000fe40000000000 */
[----:B------:R-:W-:Y:S01]  /*12bd0*/  FFMA.FTZ R5, R5, R70, -R121 ;  /* 0x0000004605057223 */ /* 0x000fe20000010879 */
[C---:B------:R-:W-:Y:S01]  /*12be0*/  FMUL.FTZ R7, R70.reuse, R7 ;  /* 0x0000000746077220 */ /* 0x040fe20000410000 */
[----:B------:R-:W-:Y:S01]  /*12bf0*/  FMUL.FTZ R4, R70, R4 ;  /* 0x0000000446047220 */ /* 0x000fe20000410000 */
[----:B------:R-:W-:Y:S01]  /*12c00*/  IMAD.IADD R64, R125, 0x1, R129 ;  /* 0x000000017d407824 */ /* 0x000fe200078e0281 */
[----:B------:R-:W1:Y:S01]  /*12c10*/  LDSM.16.MT88.4 R20, [R128] ;  /* 0x000000008014783b */ /* 0x000e620000004200 */
[----:B------:R-:W-:Y:S02]  /*12c20*/  IMAD.IADD R129, R129, 0x1, R128 ;  /* 0x0000000181817824 */ /* 0x000fe400078e0280 */
[-CC-:B------:R-:W-:Y:S01]  /*12c30*/  FFMA.FTZ R124, R17, R70.reuse, -R67.reuse ;  /* 0x00000046117c7223 */ /* 0x180fe20000010843 */
[-CC-:B------:R-:W-:Y:S01]  /*12c40*/  FFMA.FTZ R123, R16, R70.reuse, -R67.reuse ;  /* 0x00000046107b7223 */ /* 0x180fe20000010843 */
[----:B------:R-:W-:Y:S01]  /*12c50*/  MUFU.EX2 R36, R6 ;  /* 0x0000000600247308 */ /* 0x000fe20000000800 */
[----:B------:R-:W2:Y:S03]  /*12c60*/  LDSM.16.MT88.4 R16, [R125+0xa000] ;  /* 0x00a000007d10783b */ /* 0x000ea60000004200 */
[----:B------:R-:W-:Y:S01]  /*12c70*/  MUFU.EX2 R0, R5 ;  /* 0x0000000500007308 */ /* 0x000fe20000000800 */
[----:B------:R-:W-:Y:S03]  /*12c80*/  LDSM.16.MT88.4 R28, [R129] ;  /* 0x00000000811c783b */ /* 0x000fe60000004200 */
[----:B------:R-:W3:Y:S04]  /*12c90*/  MUFU.EX2 R127, R7 ;  /* 0x00000007007f7308 */ /* 0x000ee80000000800 */
[----:B------:R4:W-:Y:S01]  /*12ca0*/  MUFU.EX2 R126, R4 ;  /* 0x00000004007e7308 */ /* 0x0009e20000000800 */
[-CC-:B------:R-:W-:Y:S01]  /*12cb0*/  FFMA.FTZ R66, R14, R70.reuse, -R67.reuse ;  /* 0x000000460e427223 */ /* 0x180fe20000010843 */
[-CC-:B------:R-:W-:Y:S01]  /*12cc0*/  FFMA.FTZ R122, R15, R70.reuse, -R67.reuse ;  /* 0x000000460f7a7223 */ /* 0x180fe20000010843 */
[----:B----4-:R-:W4:Y:S01]  /*12cd0*/  LDSM.16.MT88.4 R4, [R64+0xa000] ;  /* 0x00a000004004783b */ /* 0x010f220000004200 */
[----:B------:R-:W-:-:S03]  /*12ce0*/  FFMA.FTZ R44, R32, R70, -R67 ;  /* 0x00000046202c7223 */ /* 0x000fc60000010843 */
[----:B------:R-:W-:Y:S01]  /*12cf0*/  MUFU.EX2 R66, R66 ;  /* 0x0000004200427308 */ /* 0x000fe20000000800 */
[-C--:B---3--:R-:W-:Y:S01]  /*12d00*/  FMUL.FTZ R32, R144, R127.reuse ;  /* 0x0000007f90207220 */ /* 0x088fe20000410000 */
[----:B------:R-:W-:Y:S02]  /*12d10*/  FMUL.FTZ R33, R145, R127 ;  /* 0x0000007f91217220 */ /* 0x000fe40000410000 */
[----:B------:R-:W3:Y:S01]  /*12d20*/  MUFU.EX2 R124, R124 ;  /* 0x0000007c007c7308 */ /* 0x000ee20000000800 */
[----:B------:R-:W-:-:S03]  /*12d30*/  FFMA.FTZ R145, R47, R70, -R67 ;  /* 0x000000462f917223 */ /* 0x000fc60000010843 */
[----:B------:R-:W-:Y:S04]  /*12d40*/  MUFU.EX2 R123, R123 ;  /* 0x0000007b007b7308 */ /* 0x000fe80000000800 */
[----:B------:R-:W5:Y:S04]  /*12d50*/  MUFU.EX2 R122, R122 ;  /* 0x0000007a007a7308 */ /* 0x000f680000000800 */
[----:B------:R-:W-:Y:S04]  /*12d60*/  MUFU.EX2 R72, R72 ;  /* 0x0000004800487308 */ /* 0x000fe80000000800 */
[----:B------:R-:W1:Y:S04]  /*12d70*/  MUFU.EX2 R71, R71 ;  /* 0x0000004700477308 */ /* 0x000e680000000800 */
[----:B------:R2:W-:Y:S01]  /*12d80*/  MUFU.EX2 R144, R44 ;  /* 0x0000002c00907308 */ /* 0x0005e20000000800 */
[----:B---3--:R-:W-:Y:S01]  /*12d90*/  F2FP.BF16.F32.PACK_AB R8, R124, R66 ;  /* 0x000000427c08723e */ /* 0x008fe200000010ff */
[-C--:B------:R-:W-:Y:S01]  /*12da0*/  FMUL.FTZ R34, R146, R126.reuse ;  /* 0x0000007e92227220 */ /* 0x080fe20000410000 */
[----:B-----5:R-:W-:Y:S01]  /*12db0*/  F2FP.BF16.F32.PACK_AB R10, R122, R123 ;  /* 0x0000007b7a0a723e */ /* 0x020fe200000010ff */
[----:B------:R-:W-:Y:S01]  /*12dc0*/  FMUL.FTZ R35, R147, R126 ;  /* 0x0000007e93237220 */ /* 0x000fe20000410000 */
[----:B--2---:R-:W2:Y:S01]  /*12dd0*/  LDSM.16.MT88.4 R44, [R125+0xa800] ;  /* 0x00a800007d2c783b */ /* 0x004ea20000004200 */
[----:B-1----:R-:W-:Y:S01]  /*12de0*/  F2FP.BF16.F32.PACK_AB R9, R71, R72 ;  /* 0x000000484709723e */ /* 0x002fe200000010ff */
[--C-:B------:R-:W-:Y:S01]  /*12df0*/  FFMA.FTZ R131, R43, R70, -R67.reuse ;  /* 0x000000462b837223 */ /* 0x100fe20000010843 */
[----:B------:R-:W-:Y:S01]  /*12e00*/  F2FP.BF16.F32.PACK_AB R11, R0, R36 ;  /* 0x00000024000b723e */ /* 0x000fe200000010ff */
[----:B------:R-:W-:Y:S01]  /*12e10*/  FFMA.FTZ R147, R42, R70, -R67 ;  /* 0x000000462a937223 */ /* 0x000fe20000010843 */
[-C--:B------:R-:W-:Y:S01]  /*12e20*/  FMUL.FTZ R140, R140, R127.reuse ;  /* 0x0000007f8c8c7220 */ /* 0x080fe20000410000 */
[-C--:B------:R-:W-:Y:S01]  /*12e30*/  FMUL.FTZ R141, R141, R127.reuse ;  /* 0x0000007f8d8d7220 */ /* 0x080fe20000410000 */
[-C--:B------:R-:W-:Y:S01]  /*12e40*/  FMUL.FTZ R142, R142, R126.reuse ;  /* 0x0000007e8e8e7220 */ /* 0x080fe20000410000 */
[----:B------:R-:W-:Y:S01]  /*12e50*/  FMUL.FTZ R143, R143, R126 ;  /* 0x0000007e8f8f7220 */ /* 0x000fe20000410000 */
[-CC-:B------:R-:W-:Y:S01]  /*12e60*/  FFMA.FTZ R146, R41, R70.reuse, -R121.reuse ;  /* 0x0000004629927223 */ /* 0x180fe20000010879 */
[--C-:B------:R-:W-:Y:S01]  /*12e70*/  FFMA.FTZ R50, R40, R70, -R121.reuse ;  /* 0x0000004628327223 */ /* 0x100fe20000010879 */
[-C--:B------:R-:W-:Y:S01]  /*12e80*/  FMUL.FTZ R12, R160, R127.reuse ;  /* 0x0000007fa00c7220 */ /* 0x080fe20000410000 */
[-C--:B------:R-:W-:Y:S01]  /*12e90*/  FMUL.FTZ R13, R161, R127.reuse ;  /* 0x0000007fa10d7220 */ /* 0x080fe20000410000 */
[-C--:B------:R-:W-:Y:S01]  /*12ea0*/  FMUL.FTZ R14, R162, R126.reuse ;  /* 0x0000007ea20e7220 */ /* 0x080fe20000410000 */
[-C--:B------:R-:W-:Y:S01]  /*12eb0*/  FMUL.FTZ R15, R163, R126.reuse ;  /* 0x0000007ea30f7220 */ /* 0x080fe20000410000 */
[----:B------:R-:W1:Y:S01]  /*12ec0*/  LDSM.16.MT88.4 R40, [R64+0xa800] ;  /* 0x00a800004028783b */ /* 0x000e620000004200 */
[-C--:B------:R-:W-:Y:S01]  /*12ed0*/  FMUL.FTZ R53, R137, R127.reuse ;  /* 0x0000007f89357220 */ /* 0x080fe20000410000 */
[-C--:B------:R-:W-:Y:S01]  /*12ee0*/  FMUL.FTZ R156, R156, R127.reuse ;  /* 0x0000007f9c9c7220 */ /* 0x080fe20000410000 */
[----:B------:R-:W-:Y:S01]  /*12ef0*/  FMUL.FTZ R157, R157, R127 ;  /* 0x0000007f9d9d7220 */ /* 0x000fe20000410000 */
[-C--:B------:R-:W-:Y:S01]  /*12f00*/  FMUL.FTZ R158, R158, R126.reuse ;  /* 0x0000007e9e9e7220 */ /* 0x080fe20000410000 */
[----:B------:R-:W-:Y:S01]  /*12f10*/  FMUL.FTZ R159, R159, R126 ;  /* 0x0000007e9f9f7220 */ /* 0x000fe20000410000 */
[----:B------:R-:W-:Y:S01]  /*12f20*/  FFMA.FTZ R137, R48, R70, -R121 ;  /* 0x0000004630897223 */ /* 0x000fe20000010879 */
[----:B------:R-:W-:-:S02]  /*12f30*/  IMAD.MOV.U32 R160, RZ, RZ, R52 ;  /* 0x000000ffffa07224 */ /* 0x000fc400078e0034 */
        /* <DEDUP_REMOVED lines=8> */
[----:B------:R-:W-:Y:S01]  /*12fc0*/  FFMA.FTZ R49, R49, R70, -R121 ;  /* 0x0000004631317223 */ /* 0x000fe20000010879 */
[-C--:B------:R-:W-:Y:S01]  /*12fd0*/  FMUL.FTZ R52, R136, R127.reuse ;  /* 0x0000007f88347220 */ /* 0x080fe20000410000 */
[-C--:B------:R-:W-:Y:S01]  /*12fe0*/  FMUL.FTZ R54, R138, R126.reuse ;  /* 0x0000007e8a367220 */ /* 0x080fe20000410000 */
[-C--:B------:R-:W-:Y:S01]  /*12ff0*/  FMUL.FTZ R55, R139, R126.reuse ;  /* 0x0000007e8b377220 */ /* 0x080fe20000410000 */
[-C--:B------:R-:W-:Y:S01]  /*13000*/  FMUL.FTZ R132, R132, R127.reuse ;  /* 0x0000007f84847220 */ /* 0x080fe20000410000 */
[----:B------:R-:W-:Y:S01]  /*13010*/  FMUL.FTZ R133, R133, R127 ;  /* 0x0000007f85857220 */ /* 0x000fe20000410000 */
[-C--:B------:R-:W-:Y:S01]  /*13020*/  FMUL.FTZ R134, R134, R126.reuse ;  /* 0x0000007e86867220 */ /* 0x080fe20000410000 */
[----:B------:R-:W-:Y:S01]  /*13030*/  FMUL.FTZ R135, R135, R126 ;  /* 0x0000007e87877220 */ /* 0x000fe20000410000 */
[C---:B------:R-:W-:Y:S01]  /*13040*/  HMMA.16816.F32.BF16 R32, R8.reuse, R20, R32 ;  /* 0x000000140820723c */ /* 0x040fe20000041820 */
[----:B------:R-:W3:Y:S04]  /*13050*/  MUFU.EX2 R131, R131 ;  /* 0x0000008300837308 */ /* 0x000ee80000000800 */
[----:B------:R-:W-:Y:S03]  /*13060*/  MUFU.EX2 R145, R145 ;  /* 0x0000009100917308 */ /* 0x000fe60000000800 */
[C---:B------:R-:W-:Y:S01]  /*13070*/  HMMA.16816.F32.BF16 R20, R8.reuse, R22, R140 ;  /* 0x000000160814723c */ /* 0x040fe2000004188c */
[----:B------:R-:W-:Y:S04]  /*13080*/  MUFU.EX2 R147, R147 ;  /* 0x0000009300937308 */ /* 0x000fe80000000800 */
[----:B------:R-:W-:Y:S03]  /*13090*/  MUFU.EX2 R146, R146 ;  /* 0x0000009200927308 */ /* 0x000fe60000000800 */
[C---:B------:R-:W-:Y:S01]  /*130a0*/  HMMA.16816.F32.BF16 R12, R8.reuse, R16, R12 ;  /* 0x00000010080c723c */ /* 0x040fe2000004180c */
[----:B------:R-:W5:Y:S04]  /*130b0*/  MUFU.EX2 R140, R50 ;  /* 0x00000032008c7308 */ /* 0x000f680000000800 */
[----:B------:R2:W-:Y:S03]  /*130c0*/  MUFU.EX2 R136, R49 ;  /* 0x0000003100887308 */ /* 0x0005e60000000800 */
[C---:B------:R-:W-:Y:S01]  /*130d0*/  HMMA.16816.F32.BF16 R16, R8.reuse, R18, R156 ;  /* 0x000000120810723c */ /* 0x040fe2000004189c */
[----:B------:R-:W1:Y:S07]  /*130e0*/  MUFU.EX2 R137, R137 ;  /* 0x0000008900897308 */ /* 0x000e6e0000000800 */
[C---:B----4-:R-:W-:Y:S01]  /*130f0*/  HMMA.16816.F32.BF16 R24, R8.reuse, R4, R24 ;  /* 0x000000040818723c */ /* 0x050fe20000041818 */
[----:B--2---:R-:W2:Y:S07]  /*13100*/  LDSM.16.MT88.4 R48, [R128+0x800] ;  /* 0x000800008030783b */ /* 0x004eae0000004200 */
[C---:B------:R-:W-:Y:S08]  /*13110*/  HMMA.16816.F32.BF16 R4, R8.reuse, R6, R148 ;  /* 0x000000060804723c */ /* 0x040ff00000041894 */
[C---:B------:R-:W-:Y:S08]  /*13120*/  HMMA.16816.F32.BF16 R52, R8.reuse, R28, R52 ;  /* 0x0000001c0834723c */ /* 0x040ff00000041834 */
[----:B------:R-:W-:Y:S01]  /*13130*/  HMMA.16816.F32.BF16 R8, R8, R30, R132 ;  /* 0x0000001e0808723c */ /* 0x000fe20000041884 */
[----:B------:R-:W4:Y:S01]  /*13140*/  LDSM.16.MT88.4 R28, [R129+0x800] ;  /* 0x00080000811c783b */ /* 0x000f220000004200 */
[----:B---3--:R-:W-:-:S02]  /*13150*/  F2FP.BF16.F32.PACK_AB R56, R131, R144 ;  /* 0x000000908338723e */ /* 0x008fc400000010ff */
[----:B-----5:R-:W-:Y:S02]  /*13160*/  F2FP.BF16.F32.PACK_AB R57, R140, R146 ;  /* 0x000000928c39723e */ /* 0x020fe400000010ff */
[----:B------:R-:W-:Y:S02]  /*13170*/  F2FP.BF16.F32.PACK_AB R58, R147, R145 ;  /* 0x00000091933a723e */ /* 0x000fe400000010ff */
[----:B-1----:R-:W-:-:S07]  /*13180*/  F2FP.BF16.F32.PACK_AB R59, R137, R136 ;  /* 0x00000088893b723e */ /* 0x002fce00000010ff */
[C---:B------:R-:W-:Y:S08]  /*13190*/  HMMA.16816.F32.BF16 R12, R56.reuse, R44, R12 ;  /* 0x0000002c380c723c */ /* 0x040ff0000004180c */
[----:B------:R-:W-:Y:S01]  /*131a0*/  HMMA.16816.F32.BF16 R16, R56, R46, R16 ;  /* 0x0000002e3810723c */ /* 0x000fe20000041810 */
[----:B------:R-:W1:Y:S01]  /*131b0*/  LDSM.16.MT88.4 R44, [R64+0xb000] ;  /* 0x00b00000402c783b */ /* 0x000e620000004200 */
[-CC-:B------:R-:W-:Y:S01]  /*131c0*/  FFMA.FTZ R134, R160, R70.reuse, -R67.reuse ;  /* 0x00000046a0867223 */ /* 0x180fe20000010843 */
[-CC-:B------:R-:W-:Y:S01]  /*131d0*/  FFMA.FTZ R133, R252, R70.reuse, -R67.reuse ;  /* 0x00000046fc857223 */ /* 0x180fe20000010843 */
[-CC-:B------:R-:W-:Y:S01]  /*131e0*/  FFMA.FTZ R132, R240, R70.reuse, -R67.reuse ;  /* 0x00000046f0847223 */ /* 0x180fe20000010843 */
[-C--:B------:R-:W-:Y:S01]  /*131f0*/  FFMA.FTZ R141, R251, R70.reuse, -R67 ;  /* 0x00000046fb8d7223 */ /* 0x080fe20000010843 */
[----:B------:R-:W-:-:S02]  /*13200*/  FFMA.FTZ R139, R223, R70, -R121 ;  /* 0x00000046df8b7223 */ /* 0x000fc40000010879 */
[----:B------:R-:W-:Y:S01]  /*13210*/  HMMA.16816.F32.BF16 R24, R56, R40, R24 ;  /* 0x000000283818723c */ /* 0x000fe20000041818 */
[-CC-:B------:R-:W-:Y:S01]  /*13220*/  FFMA.FTZ R138, R62, R70.reuse, -R121.reuse ;  /* 0x000000463e8a7223 */ /* 0x180fe20000010879 */
[-CC-:B------:R-:W-:Y:S01]  /*13230*/  FFMA.FTZ R135, R222, R70.reuse, -R121.reuse ;  /* 0x00000046de877223 */ /* 0x180fe20000010879 */
[----:B------:R-:W-:-:S05]  /*13240*/  FFMA.FTZ R142, R63, R70, -R121 ;  /* 0x000000463f8e7223 */ /* 0x000fca0000010879 */
[C---:B------:R-:W-:Y:S01]  /*13250*/  HMMA.16816.F32.BF16 R4, R56.reuse, R42, R4 ;  /* 0x0000002a3804723c */ /* 0x040fe20000041804 */
[----:B------:R-:W3:Y:S01]  /*13260*/  LDSM.16.MT88.4 R40, [R125+0xb000] ;  /* 0x00b000007d28783b */ /* 0x000ee20000004200 */
[----:B------:R-:W-:Y:S04]  /*13270*/  MUFU.EX2 R134, R134 ;  /* 0x0000008600867308 */ /* 0x000fe80000000800 */
[----:B------:R-:W5:Y:S02]  /*13280*/  MUFU.EX2 R133, R133 ;  /* 0x0000008500857308 */ /* 0x000f640000000800 */
[C---:B--2---:R-:W-:Y:S02]  /*13290*/  HMMA.16816.F32.BF16 R32, R56.reuse, R48, R32 ;  /* 0x000000303820723c */ /* 0x044fe40000041820 */
[----:B------:R-:W-:Y:S04]  /*132a0*/  MUFU.EX2 R132, R132 ;  /* 0x0000008400847308 */ /* 0x000fe80000000800 */
[----:B------:R-:W-:Y:S02]  /*132b0*/  MUFU.EX2 R141, R141 ;  /* 0x0000008d008d7308 */ /* 0x000fe40000000800 */
[C---:B------:R-:W-:Y:S01]  /*132c0*/  HMMA.16816.F32.BF16 R20, R56.reuse, R50, R20 ;  /* 0x000000323814723c */ /* 0x040fe20000041814 */
[----:B------:R-:W2:Y:S01]  /*132d0*/  LDSM.16.MT88.4 R48, [R128+0x1000] ;  /* 0x001000008030783b */ /* 0x000ea20000004200 */
[----:B------:R-:W-:Y:S04]  /*132e0*/  MUFU.EX2 R139, R139 ;  /* 0x0000008b008b7308 */ /* 0x000fe80000000800 */
[----:B------:R-:W1:Y:S04]  /*132f0*/  MUFU.EX2 R138, R138 ;  /* 0x0000008a008a7308 */ /* 0x000e680000000800 */
[----:B------:R-:W-:Y:S04]  /*13300*/  MUFU.EX2 R135, R135 ;  /* 0x0000008700877308 */ /* 0x000fe80000000800 */
[----:B------:R-:W3:Y:S01]  /*13310*/  MUFU.EX2 R142, R142 ;  /* 0x0000008e008e7308 */ /* 0x000ee20000000800 */
[C---:B----4-:R-:W-:Y:S08]  /*13320*/  HMMA.16816.F32.BF16 R52, R56.reuse, R28, R52 ;  /* 0x0000001c3834723c */ /* 0x050ff00000041834 */
[----:B------:R-:W-:Y:S01]  /*13330*/  HMMA.16816.F32.BF16 R8, R56, R30, R8 ;  /* 0x0000001e3808723c */ /* 0x000fe20000041808 */
[----:B------:R-:W4:Y:S01]  /*13340*/  LDSM.16.MT88.4 R56, [R129+0x1000] ;  /* 0x001000008138783b */ /* 0x000f220000004200 */
[----:B-----5:R-:W-:-:S02]  /*13350*/  F2FP.BF16.F32.PACK_AB R28, R133, R134 ;  /* 0x00000086851c723e */ /* 0x020fc400000010ff */
[----:B-1----:R-:W-:Y:S02]  /*13360*/  F2FP.BF16.F32.PACK_AB R29, R138, R139 ;  /* 0x0000008b8a1d723e */ /* 0x002fe400000010ff */
        /* <DEDUP_REMOVED lines=11> */
[----:B------:R-:W-:Y:S01]  /*13420*/  HMMA.16816.F32.BF16 R12, R28, R40, R12 ;  /* 0x000000281c0c723c */ /* 0x000fe2000004180c */
[-CC-:B------:R-:W-:Y:S01]  /*13430*/  FFMA.FTZ R152, R205, R70.reuse, -R121.reuse ;  /* 0x00000046cd987223 */ /* 0x180fe20000010879 */
[----:B------:R-:W-:-:S06]  /*13440*/  FFMA.FTZ R154, R206, R70, -R121 ;  /* 0x00000046ce9a7223 */ /* 0x000fcc0000010879 */
[C---:B------:R-:W-:Y:S01]  /*13450*/  HMMA.16816.F32.BF16 R16, R28.reuse, R42, R16 ;  /* 0x0000002a1c10723c */ /* 0x040fe20000041810 */
[----:B------:R-:W3:Y:S01]  /*13460*/  LDSM.16.MT88.4 R40, [R64+0xb800] ;  /* 0x00b800004028783b */ /* 0x000ee20000004200 */
[----:B------:R-:W-:Y:S03]  /*13470*/  MUFU.EX2 R148, R148 ;  /* 0x0000009400947308 */ /* 0x000fe60000000800 */
[----:B------:R-:W-:Y:S01]  /*13480*/  LDSM.16.MT88.4 R60, [R125+0xb800] ;  /* 0x00b800007d3c783b */ /* 0x000fe20000004200 */
[----:B------:R-:W5:Y:S02]  /*13490*/  MUFU.EX2 R143, R143 ;  /* 0x0000008f008f7308 */ /* 0x000f640000000800 */
[C---:B--2---:R-:W-:Y:S02]  /*134a0*/  HMMA.16816.F32.BF16 R32, R28.reuse, R48, R32 ;  /* 0x000000301c20723c */ /* 0x044fe40000041820 */
[----:B------:R-:W-:Y:S04]  /*134b0*/  MUFU.EX2 R151, R151 ;  /* 0x0000009700977308 */ /* 0x000fe80000000800 */
[----:B------:R-:W-:Y:S02]  /*134c0*/  MUFU.EX2 R150, R150 ;  /* 0x0000009600967308 */ /* 0x000fe40000000800 */
[C---:B------:R-:W-:Y:S02]  /*134d0*/  HMMA.16816.F32.BF16 R20, R28.reuse, R50, R20 ;  /* 0x000000321c14723c */ /* 0x040fe40000041814 */
[----:B------:R-:W-:Y:S04]  /*134e0*/  MUFU.EX2 R149, R149 ;  /* 0x0000009500957308 */ /* 0x000fe80000000800 */
[----:B------:R-:W2:Y:S04]  /*134f0*/  MUFU.EX2 R153, R153 ;  /* 0x0000009900997308 */ /* 0x000ea80000000800 */
[----:B------:R-:W-:Y:S04]  /*13500*/  MUFU.EX2 R152, R152 ;  /* 0x0000009800987308 */ /* 0x000fe80000000800 */
[----:B------:R-:W1:Y:S01]  /*13510*/  MUFU.EX2 R154, R154 ;  /* 0x0000009a009a7308 */ /* 0x000e620000000800 */
[C---:B----4-:R-:W-:Y:S08]  /*13520*/  HMMA.16816.F32.BF16 R52, R28.reuse, R56, R52 ;  /* 0x000000381c34723c */ /* 0x050ff00000041834 */
[----:B------:R-:W-:Y:S01]  /*13530*/  HMMA.16816.F32.BF16 R8, R28, R58, R8 ;  /* 0x0000003a1c08723c */ /* 0x000fe20000041808 */
[----:B------:R-:W4:Y:S01]  /*13540*/  LDSM.16.MT88.4 R28, [R129+0x1800] ;  /* 0x00180000811c783b */ /* 0x000f220000004200 */
[----:B-----5:R-:W-:-:S02]  /*13550*/  F2FP.BF16.F32.PACK_AB R48, R143, R148 ;  /* 0x000000948f30723e */ /* 0x020fc400000010ff */
[----:B--2---:R-:W-:Y:S01]  /*13560*/  F2FP.BF16.F32.PACK_AB R49, R153, R149 ;  /* 0x000000959931723e */ /* 0x004fe200000010ff */
[----:B------:R-:W2:Y:S01]  /*13570*/  LDSM.16.MT88.4 R56, [R64+0xc000] ;  /* 0x00c000004038783b */ /* 0x000ea20000004200 */
[----:B------:R-:W-:Y:S02]  /*13580*/  F2FP.BF16.F32.PACK_AB R50, R150, R151 ;  /* 0x000000979632723e */ /* 0x000fe400000010ff */
[----:B-1----:R-:W-:Y:S01]  /*13590*/  F2FP.BF16.F32.PACK_AB R51, R154, R152 ;  /* 0x000000989a33723e */ /* 0x002fe200000010ff */
[-CC-:B------:R-:W-:Y:S01]  /*135a0*/  FFMA.FTZ R157, R221, R70.reuse, -R67.reuse ;  /* 0x00000046dd9d7223 */ /* 0x180fe20000010843 */
[----:B------:R-:W-:-:S05]  /*135b0*/  FFMA.FTZ R156, R220, R70, -R67 ;  /* 0x00000046dc9c7223 */ /* 0x000fca0000010843 */
[----:B------:R-:W-:Y:S01]  /*135c0*/  HMMA.16816.F32.BF16 R32, R48, R44, R32 ;  /* 0x0000002c3020723c */ /* 0x000fe20000041820 */
[-CC-:B------:R-:W-:Y:S01]  /*135d0*/  FFMA.FTZ R155, R214, R70.reuse, -R67.reuse ;  /* 0x00000046d69b7223 */ /* 0x180fe20000010843 */
[-C--:B------:R-:W-:Y:S01]  /*135e0*/  FFMA.FTZ R161, R219, R70.reuse, -R67 ;  /* 0x00000046dba17223 */ /* 0x080fe20000010843 */
[----:B------:R-:W-:-:S05]  /*135f0*/  FFMA.FTZ R160, R212, R70, -R121 ;  /* 0x00000046d4a07223 */ /* 0x000fca0000010879 */
[C---:B------:R-:W-:Y:S01]  /*13600*/  HMMA.16816.F32.BF16 R20, R48.reuse, R46, R20 ;  /* 0x0000002e3014723c */ /* 0x040fe20000041814 */
[----:B------:R-:W1:Y:S01]  /*13610*/  LDSM.16.MT88.4 R44, [R128+0x2000] ;  /* 0x00200000802c783b */ /* 0x000e620000004200 */
[-CC-:B------:R-:W-:Y:S01]  /*13620*/  FFMA.FTZ R159, R209, R70.reuse, -R121.reuse ;  /* 0x00000046d19f7223 */ /* 0x180fe20000010879 */
[-CC-:B------:R-:W-:Y:S01]  /*13630*/  FFMA.FTZ R158, R211, R70.reuse, -R121.reuse ;  /* 0x00000046d39e7223 */ /* 0x180fe20000010879 */
[----:B------:R-:W-:Y:S01]  /*13640*/  FFMA.FTZ R162, R210, R70, -R121 ;  /* 0x00000046d2a27223 */ /* 0x000fe20000010879 */
[----:B------:R-:W-:Y:S03]  /*13650*/  MUFU.EX2 R157, R157 ;  /* 0x0000009d009d7308 */ /* 0x000fe60000000800 */
[C---:B---3--:R-:W-:Y:S01]  /*13660*/  HMMA.16816.F32.BF16 R24, R48.reuse, R40, R24 ;  /* 0x000000283018723c */ /* 0x048fe20000041818 */
[----:B------:R-:W3:Y:S04]  /*13670*/  MUFU.EX2 R156, R156 ;  /* 0x0000009c009c7308 */ /* 0x000ee80000000800 */
[----:B------:R-:W-:Y:S04]  /*13680*/  MUFU.EX2 R155, R155 ;  /* 0x0000009b009b7308 */ /* 0x000fe80000000800 */
[----:B------:R-:W-:Y:S04]  /*13690*/  MUFU.EX2 R161, R161 ;  /* 0x000000a100a17308 */ /* 0x000fe80000000800 */
[----:B------:R-:W-:Y:S04]  /*136a0*/  MUFU.EX2 R160, R160 ;  /* 0x000000a000a07308 */ /* 0x000fe80000000800 */
[----:B------:R-:W5:Y:S04]  /*136b0*/  MUFU.EX2 R159, R159 ;  /* 0x0000009f009f7308 */ /* 0x000f680000000800 */
[----:B------:R-:W-:Y:S04]  /*136c0*/  MUFU.EX2 R158, R158 ;  /* 0x0000009e009e7308 */ /* 0x000fe80000000800 */
[----:B------:R-:W2:Y:S01]  /*136d0*/  MUFU.EX2 R162, R162 ;  /* 0x000000a200a27308 */ /* 0x000ea20000000800 */
[C---:B------:R-:W-:Y:S01]  /*136e0*/  HMMA.16816.F32.BF16 R4, R48.reuse, R42, R4 ;  /* 0x0000002a3004723c */ /* 0x040fe20000041804 */
[----:B------:R-:W1:Y:S07]  /*136f0*/  LDSM.16.MT88.4 R40, [R125+0xc000] ;  /* 0x00c000007d28783b */ /* 0x000e6e0000004200 */
[----:B----4-:R-:W-:Y:S01]  /*13700*/  HMMA.16816.F32.BF16 R52, R48, R28, R52 ;  /* 0x0000001c3034723c */ /* 0x010fe20000041834 */
[----:B---3--:R-:W-:-:S02]  /*13710*/  F2FP.BF16.F32.PACK_AB R28, R156, R157 ;  /* 0x0000009d9c1c723e */ /* 0x008fc400000010ff */
[----:B-----5:R-:W-:-:S05]  /*13720*/  F2FP.BF16.F32.PACK_AB R29, R159, R160 ;  /* 0x000000a09f1d723e */ /* 0x020fca00000010ff */
[----:B------:R-:W-:Y:S01]  /*13730*/  HMMA.16816.F32.BF16 R8, R48, R30, R8 ;  /* 0x0000001e3008723c */ /* 0x000fe20000041808 */
[----:B------:R-:W-:Y:S02]  /*13740*/  F2FP.BF16.F32.PACK_AB R30, R161, R155 ;  /* 0x0000009ba11e723e */ /* 0x000fe400000010ff */
[----:B--2---:R-:W-:-:S05]  /*13750*/  F2FP.BF16.F32.PACK_AB R31, R162, R158 ;  /* 0x0000009ea21f723e */ /* 0x004fca00000010ff */
[----:B------:R-:W-:Y:S08]  /*13760*/  HMMA.16816.F32.BF16 R12, R48, R60, R12 ;  /* 0x0000003c300c723c */ /* 0x000ff0000004180c */
[----:B------:R-:W-:Y:S01]  /*13770*/  HMMA.16816.F32.BF16 R24, R28, R56, R24 ;  /* 0x000000381c18723c */ /* 0x000fe20000041818 */
[-C--:B------:R-:W-:Y:S01]  /*13780*/  FFMA.FTZ R56, R184, R70.reuse, -R67 ;  /* 0x00000046b8387223 */ /* 0x080fe20000010843 */
[----:B------:R-:W-:-:S03]  /*13790*/  FFMA.FTZ R57, R183, R70, -R121 ;  /* 0x00000046b7397223 */ /* 0x000fc60000010879 */
[----:B------:R2:W-:Y:S03]  /*137a0*/  MUFU.EX2 R183, R56 ;  /* 0x0000003800b77308 */ /* 0x0005e60000000800 */
[----:B------:R-:W-:Y:S01]  /*137b0*/  HMMA.16816.F32.BF16 R16, R48, R62, R16 ;  /* 0x0000003e3010723c */ /* 0x000fe20000041810 */
[----:B------:R-:W3:Y:S01]  /*137c0*/  LDSM.16.MT88.4 R48, [R129+0x2000] ;  /* 0x002000008130783b */ /* 0x000ee20000004200 */
[-CC-:B------:R-:W-:Y:S01]  /*137d0*/  FFMA.FTZ R187, R187, R70.reuse, -R67.reuse ;  /* 0x00000046bbbb7223 */ /* 0x180fe20000010843 */
[-CC-:B------:R-:W-:Y:S01]  /*137e0*/  FFMA.FTZ R163, R181, R70.reuse, -R67.reuse ;  /* 0x00000046b5a37223 */ /* 0x180fe20000010843 */
[-C--:B------:R-:W-:Y:S01]  /*137f0*/  FFMA.FTZ R204, R204, R70.reuse, -R67 ;  /* 0x00000046cccc7223 */ /* 0x080fe20000010843 */
[----:B------:R-:W-:Y:S03]  /*13800*/  LDSM.16.MT88.4 R60, [R125+0xc800] ;  /* 0x00c800007d3c783b */ /* 0x000fe60000004200 */
[C---:B-1----:R-:W-:Y:S01]  /*13810*/  HMMA.16816.F32.BF16 R32, R28.reuse, R44, R32 ;  /* 0x0000002c1c20723c */ /* 0x042fe20000041820 */
[-CC-:B--2---:R-:W-:Y:S01]  /*13820*/  FFMA.FTZ R56, R182, R70.reuse, -R121.reuse ;  /* 0x00000046b6387223 */ /* 0x184fe20000010879 */
[-CC-:B------:R-:W-:Y:S01]  /*13830*/  FFMA.FTZ R44, R186, R70.reuse, -R121.reuse ;  /* 0x00000046ba2c7223 */ /* 0x180fe20000010879 */
[----:B------:R-:W-:Y:S05]  /*13840*/  MUFU.EX2 R182, R57 ;  /* 0x0000003900b67308 */ /* 0x000fea0000000800 */
[C---:B------:R-:W-:Y:S01]  /*13850*/  HMMA.16816.F32.BF16 R4, R28.reuse, R58, R4 ;  /* 0x0000003a1c04723c */ /* 0x040fe20000041804 */
[----:B------:R1:W2:Y:S02]  /*13860*/  MUFU.EX2 R186, R56 ;  /* 0x0000003800ba7308 */ /* 0x0002a40000000800 */
[----:B-1----:R-:W1:Y:S02]  /*13870*/  LDSM.16.MT88.4 R56, [R128+0x2800] ;  /* 0x002800008038783b */ /* 0x002e640000004200 */
[----:B------:R4:W5:Y:S03]  /*13880*/  MUFU.EX2 R184, R187 ;  /* 0x000000bb00b87308 */ /* 0x0009660000000800 */
[----:B------:R-:W-:Y:S01]  /*13890*/  HMMA.16816.F32.BF16 R12, R28, R40, R12 ;  /* 0x000000281c0c723c */ /* 0x000fe2000004180c */
[----:B------:R-:W-:Y:S04]  /*138a0*/  MUFU.EX2 R181, R204 ;  /* 0x000000cc00b57308 */ /* 0x000fe80000000800 */
[----:B------:R-:W3:Y:S01]  /*138b0*/  MUFU.EX2 R163, R163 ;  /* 0x000000a300a37308 */ /* 0x000ee20000000800 */
[----:B----4-:R-:W-:-:S03]  /*138c0*/  FFMA.FTZ R187, R185, R70, -R121 ;  /* 0x00000046b9bb7223 */ /* 0x010fc60000010879 */
[----:B------:R3:W-:Y:S01]  /*138d0*/  MUFU.EX2 R185, R44 ;  /* 0x0000002c00b97308 */ /* 0x0007e20000000800 */
[----:B------:R-:W-:Y:S01]  /*138e0*/  HMMA.16816.F32.BF16 R16, R28, R42, R16 ;  /* 0x0000002a1c10723c */ /* 0x000fe20000041810 */
[----:B------:R-:W4:Y:S02]  /*138f0*/  LDSM.16.MT88.4 R40, [R64+0xc800] ;  /* 0x00c800004028783b */ /* 0x000f240000004200 */
[----:B------:R-:W1:Y:S01]  /*13900*/  MUFU.EX2 R187, R187 ;  /* 0x000000bb00bb7308 */ /* 0x000e620000000800 */
[----:B--2---:R-:W-:-:S04]  /*13910*/  F2FP.BF16.F32.PACK_AB R45, R186, R182 ;  /* 0x000000b6ba2d723e */ /* 0x004fc800000010ff */
[----:B------:R-:W-:Y:S01]  /*13920*/  HMMA.16816.F32.BF16 R20, R28, R46, R20 ;  /* 0x0000002e1c14723c */ /* 0x000fe20000041814 */
[----:B-----5:R-:W-:Y:S02]  /*13930*/  F2FP.BF16.F32.PACK_AB R46, R183, R184 ;  /* 0x000000b8b72e723e */ /* 0x020fe400000010ff */
[----:B---3--:R-:W-:-:S05]  /*13940*/  F2FP.BF16.F32.PACK_AB R44, R163, R181 ;  /* 0x000000b5a32c723e */ /* 0x008fca00000010ff */
[C---:B------:R-:W-:Y:S01]  /*13950*/  HMMA.16816.F32.BF16 R52, R28.reuse, R48, R52 ;  /* 0x000000301c34723c */ /* 0x040fe20000041834 */
[-CC-:B------:R-:W-:Y:S01]  /*13960*/  FFMA.FTZ R48, R190, R70.reuse, -R67.reuse ;  /* 0x00000046be307223 */ /* 0x180fe20000010843 */
[----:B-1----:R-:W-:Y:S01]  /*13970*/  F2FP.BF16.F32.PACK_AB R47, R187, R185 ;  /* 0x000000b9bb2f723e */ /* 0x002fe200000010ff */
[-CC-:B------:R-:W-:Y:S02]  /*13980*/  FFMA.FTZ R49, R189, R70.reuse, -R67.reuse ;  /* 0x00000046bd317223 */ /* 0x180fe40000010843 */
[----:B------:R1:W-:Y:S03]  /*13990*/  MUFU.EX2 R189, R48 ;  /* 0x0000003000bd7308 */ /* 0x0003e60000000800 */
[----:B------:R-:W-:Y:S01]  /*139a0*/  HMMA.16816.F32.BF16 R8, R28, R50, R8 ;  /* 0x000000321c08723c */ /* 0x000fe20000041808 */
[----:B------:R-:W2:Y:S01]  /*139b0*/  LDSM.16.MT88.4 R28, [R129+0x2800] ;  /* 0x00280000811c783b */ /* 0x000ea20000004200 */
[----:B------:R-:W-:-:S06]  /*139c0*/  FFMA.FTZ R196, R196, R70, -R67 ;  /* 0x00000046c4c47223 */ /* 0x000fcc0000010843 */
[----:B------:R-:W-:Y:S01]  /*139d0*/  HMMA.16816.F32.BF16 R32, R44, R56, R32 ;  /* 0x000000382c20723c */ /* 0x000fe20000041820 */
[-C--:B-1----:R-:W-:Y:S01]  /*139e0*/  FFMA.FTZ R48, R188, R70.reuse, -R67 ;  /* 0x00000046bc307223 */ /* 0x082fe20000010843 */
[-CC-:B------:R-:W-:Y:S01]  /*139f0*/  FFMA.FTZ R56, R194, R70.reuse, -R121.reuse ;  /* 0x00000046c2387223 */ /* 0x180fe20000010879 */
[----:B------:R-:W-:Y:S01]  /*13a00*/  MUFU.EX2 R188, R49 ;  /* 0x0000003100bc7308 */ /* 0x000fe20000000800 */
[----:B------:R-:W-:-:S03]  /*13a10*/  FFMA.FTZ R57, R193, R70, -R121 ;  /* 0x00000046c1397223 */ /* 0x000fc60000010879 */
[----:B------:R1:W-:Y:S04]  /*13a20*/  MUFU.EX2 R194, R48 ;  /* 0x0000003000c27308 */ /* 0x0003e80000000800 */
[----:B------:R3:W-:Y:S01]  /*13a30*/  MUFU.EX2 R193, R56 ;  /* 0x0000003800c17308 */ /* 0x0007e20000000800 */
[----:B------:R-:W-:Y:S03]  /*13a40*/  HMMA.16816.F32.BF16 R20, R44, R58, R20 ;  /* 0x0000003a2c14723c */ /* 0x000fe60000041814 */
[----:B------:R5:W2:Y:S01]  /*13a50*/  MUFU.EX2 R190, R196 ;  /* 0x000000c400be7308 */ /* 0x000aa20000000800 */
[----:B-1----:R-:W1:Y:S01]  /*13a60*/  LDSM.16.MT88.4 R48, [R64+0xd000] ;  /* 0x00d000004030783b */ /* 0x002e620000004200 */
[----:B---3--:R-:W-:-:S02]  /*13a70*/  FFMA.FTZ R56, R192, R70, -R121 ;  /* 0x00000046c0387223 */ /* 0x008fc40000010879 */
[----:B------:R-:W3:Y:S01]  /*13a80*/  MUFU.EX2 R192, R57 ;  /* 0x0000003900c07308 */ /* 0x000ee20000000800 */
[----:B-----5:R-:W-:-:S03]  /*13a90*/  FFMA.FTZ R196, R191, R70, -R121 ;  /* 0x00000046bfc47223 */ /* 0x020fc60000010879 */
[----:B------:R5:W-:Y:S01]  /*13aa0*/  MUFU.EX2 R191, R56 ;  /* 0x0000003800bf7308 */ /* 0x000be20000000800 */
[C---:B----4-:R-:W-:Y:S03]  /*13ab0*/  HMMA.16816.F32.BF16 R24, R44.reuse, R40, R24 ;  /* 0x000000282c18723c */ /* 0x050fe60000041818 */
[----:B------:R-:W4:Y:S01]  /*13ac0*/  MUFU.EX2 R196, R196 ;  /* 0x000000c400c47308 */ /* 0x000f220000000800 */
[----:B-----5:R-:W5:Y:S04]  /*13ad0*/  LDSM.16.MT88.4 R56, [R128+0x3000] ;  /* 0x003000008038783b */ /* 0x020f680000004200 */
[C---:B------:R-:W-:Y:S01]  /*13ae0*/  HMMA.16816.F32.BF16 R4, R44.reuse, R42, R4 ;  /* 0x0000002a2c04723c */ /* 0x040fe20000041804 */
[----:B------:R-:W5:Y:S07]  /*13af0*/  LDSM.16.MT88.4 R40, [R125+0xd000] ;  /* 0x00d000007d28783b */ /* 0x000f6e0000004200 */
[----:B--2---:R-:W-:Y:S01]  /*13b00*/  HMMA.16816.F32.BF16 R52, R44, R28, R52 ;  /* 0x0000001c2c34723c */ /* 0x004fe20000041834 */
[----:B------:R-:W-:-:S02]  /*13b10*/  F2FP.BF16.F32.PACK_AB R28, R189, R190 ;  /* 0x000000bebd1c723e */ /* 0x000fc400000010ff */
[----:B---3--:R-:W-:-:S05]  /*13b20*/  F2FP.BF16.F32.PACK_AB R29, R192, R193 ;  /* 0x000000c1c01d723e */ /* 0x008fca00000010ff */
[----:B------:R-:W-:Y:S01]  /*13b30*/  HMMA.16816.F32.BF16 R8, R44, R30, R8 ;  /* 0x0000001e2c08723c */ /* 0x000fe20000041808 */
[----:B------:R-:W-:Y:S02]  /*13b40*/  F2FP.BF16.F32.PACK_AB R30, R194, R188 ;  /* 0x000000bcc21e723e */ /* 0x000fe400000010ff */
[----:B----4-:R-:W-:-:S05]  /*13b50*/  F2FP.BF16.F32.PACK_AB R31, R196, R191 ;  /* 0x000000bfc41f723e */ /* 0x010fca00000010ff */
[----:B------:R-:W-:Y:S08]  /*13b60*/  HMMA.16816.F32.BF16 R12, R44, R60, R12 ;  /* 0x0000003c2c0c723c */ /* 0x000ff0000004180c */
[----:B-1----:R-:W-:Y:S01]  /*13b70*/  HMMA.16816.F32.BF16 R24, R28, R48, R24 ;  /* 0x000000301c18723c */ /* 0x002fe20000041818 */
[-C--:B------:R-:W-:Y:S01]  /*13b80*/  FFMA.FTZ R48, R201, R70.reuse, -R67 ;  /* 0x00000046c9307223 */ /* 0x080fe20000010843 */
[----:B------:R-:W-:-:S06]  /*13b90*/  FFMA.FTZ R49, R199, R70, -R121 ;  /* 0x00000046c7317223 */ /* 0x000fcc0000010879 */
[----:B------:R-:W-:Y:S01]  /*13ba0*/  HMMA.16816.F32.BF16 R16, R44, R62, R16 ;  /* 0x0000003e2c10723c */ /* 0x000fe20000041810 */
[----:B------:R-:W1:Y:S01]  /*13bb0*/  LDSM.16.MT88.4 R44, [R129+0x3000] ;  /* 0x00300000812c783b */ /* 0x000e620000004200 */
[-CC-:B------:R-:W-:Y:S01]  /*13bc0*/  FFMA.FTZ R203, R203, R70.reuse, -R67.reuse ;  /* 0x00000046cbcb7223 */ /* 0x180fe20000010843 */
[-CC-:B------:R-:W-:Y:S02]  /*13bd0*/  FFMA.FTZ R180, R180, R70.reuse, -R67.reuse ;  /* 0x00000046b4b47223 */ /* 0x180fe40000010843 */
[----:B------:R-:W-:Y:S03]  /*13be0*/  LDSM.16.MT88.4 R60, [R125+0xd800] ;  /* 0x00d800007d3c783b */ /* 0x000fe60000004200 */
[C---:B------:R-:W-:Y:S01]  /*13bf0*/  HMMA.16816.F32.BF16 R4, R28.reuse, R50, R4 ;  /* 0x000000321c04723c */ /* 0x040fe20000041804 */
[-C--:B------:R-:W-:Y:S02]  /*13c00*/  FFMA.FTZ R50, R200, R70.reuse, -R67 ;  /* 0x00000046c8327223 */ /* 0x080fe40000010843 */
[----:B------:R2:W-:Y:S05]  /*13c10*/  MUFU.EX2 R200, R48 ;  /* 0x0000003000c87308 */ /* 0x0005ea0000000800 */
[----:B-----5:R-:W-:Y:S01]  /*13c20*/  HMMA.16816.F32.BF16 R32, R28, R56, R32 ;  /* 0x000000381c20723c */ /* 0x020fe20000041820 */
[-CC-:B------:R-:W-:Y:S01]  /*13c30*/  FFMA.FTZ R56, R197, R70.reuse, -R121.reuse ;  /* 0x00000046c5387223 */ /* 0x180fe20000010879 */
[----:B------:R-:W-:Y:S01]  /*13c40*/  MUFU.EX2 R199, R50 ;  /* 0x0000003200c77308 */ /* 0x000fe20000000800 */
[----:B--2---:R-:W-:-:S03]  /*13c50*/  FFMA.FTZ R48, R198, R70, -R121 ;  /* 0x00000046c6307223 */ /* 0x004fc60000010879 */
[----:B------:R-:W-:Y:S04]  /*13c60*/  MUFU.EX2 R198, R49 ;  /* 0x0000003100c67308 */ /* 0x000fe80000000800 */
[----:B------:R2:W-:Y:S01]  /*13c70*/  MUFU.EX2 R197, R48 ;  /* 0x0000003000c57308 */ /* 0x0005e20000000800 */
[C---:B------:R-:W-:Y:S01]  /*13c80*/  HMMA.16816.F32.BF16 R12, R28.reuse, R40, R12 ;  /* 0x000000281c0c723c */ /* 0x040fe2000004180c */
[-C--:B------:R-:W-:Y:S01]  /*13c90*/  FFMA.FTZ R40, R202, R70.reuse, -R67 ;  /* 0x00000046ca287223 */ /* 0x080fe20000010843 */
[----:B--2---:R-:W2:Y:S01]  /*13ca0*/  LDSM.16.MT88.4 R48, [R128+0x3800] ;  /* 0x003800008030783b */ /* 0x004ea20000004200 */
[----:B------:R3:W-:Y:S05]  /*13cb0*/  MUFU.EX2 R202, R203 ;  /* 0x000000cb00ca7308 */ /* 0x0007ea0000000800 */
[----:B------:R-:W-:Y:S01]  /*13cc0*/  HMMA.16816.F32.BF16 R16, R28, R42, R16 ;  /* 0x0000002a1c10723c */ /* 0x000fe20000041810 */
[----:B------:R4:W5:Y:S01]  /*13cd0*/  MUFU.EX2 R201, R40 ;  /* 0x0000002800c97308 */ /* 0x0009620000000800 */
[----:B---3--:R-:W-:-:S03]  /*13ce0*/  FFMA.FTZ R203, R195, R70, -R121 ;  /* 0x00000046c3cb7223 */ /* 0x008fc60000010879 */
[----:B------:R3:W-:Y:S01]  /*13cf0*/  MUFU.EX2 R195, R56 ;  /* 0x0000003800c37308 */ /* 0x0007e20000000800 */
[----:B----4-:R-:W4:Y:S03]  /*13d00*/  LDSM.16.MT88.4 R40, [R64+0xd800] ;  /* 0x00d800004028783b */ /* 0x010f260000004200 */
[----:B------:R-:W2:Y:S01]  /*13d10*/  MUFU.EX2 R203, R203 ;  /* 0x000000cb00cb7308 */ /* 0x000ea20000000800 */
[----:B------:R-:W-:Y:S01]  /*13d20*/  HMMA.16816.F32.BF16 R20, R28, R58, R20 ;  /* 0x0000003a1c14723c */ /* 0x000fe20000041814 */
[----:B------:R-:W-:-:S07]  /*13d30*/  FFMA.FTZ R57, R178, R70, -R67 ;  /* 0x00000046b2397223 */ /* 0x000fce0000010843 */
[----:B-1----:R-:W-:Y:S01]  /*13d40*/  HMMA.16816.F32.BF16 R52, R28, R44, R52 ;  /* 0x0000002c1c34723c */ /* 0x002fe20000041834 */
[----:B---3--:R-:W-:Y:S01]  /*13d50*/  FFMA.FTZ R56, R179, R70, -R67 ;  /* 0x00000046b3387223 */ /* 0x008fe20000010843 */
[----:B-----5:R-:W-:Y:S02]  /*13d60*/  F2FP.BF16.F32.PACK_AB R44, R201, R202 ;  /* 0x000000cac92c723e */ /* 0x020fe400000010ff */
[----:B------:R-:W-:-:S04]  /*13d70*/  F2FP.BF16.F32.PACK_AB R45, R197, R198 ;  /* 0x000000c6c52d723e */ /* 0x000fc800000010ff */
[----:B------:R-:W-:Y:S01]  /*13d80*/  HMMA.16816.F32.BF16 R8, R28, R46, R8 ;  /* 0x0000002e1c08723c */ /* 0x000fe20000041808 */
[----:B------:R-:W-:Y:S01]  /*13d90*/  F2FP.BF16.F32.PACK_AB R46, R199, R200 ;  /* 0x000000c8c72e723e */ /* 0x000fe200000010ff */
[----:B------:R-:W1:Y:S01]  /*13da0*/  LDSM.16.MT88.4 R28, [R129+0x3800] ;  /* 0x00380000811c783b */ /* 0x000e620000004200 */
[----:B--2---:R-:W-:Y:S01]  /*13db0*/  F2FP.BF16.F32.PACK_AB R47, R203, R195 ;  /* 0x000000c3cb2f723e */ /* 0x004fe200000010ff */
[----:B------:R2:W-:Y:S06]  /*13dc0*/  MUFU.EX2 R178, R56 ;  /* 0x0000003800b27308 */ /* 0x0005ec0000000800 */
[----:B------:R-:W-:Y:S01]  /*13dd0*/  HMMA.16816.F32.BF16 R32, R44, R48, R32 ;  /* 0x000000302c20723c */ /* 0x000fe20000041820 */
[-C--:B------:R-:W-:Y:S01]  /*13de0*/  FFMA.FTZ R48, R176, R70.reuse, -R121 ;  /* 0x00000046b0307223 */ /* 0x080fe20000010879 */
[----:B--2---:R-:W-:-:S02]  /*13df0*/  FFMA.FTZ R56, R177, R70, -R67 ;  /* 0x00000046b1387223 */ /* 0x004fc40000010843 */
[----:B------:R-:W-:Y:S01]  /*13e00*/  MUFU.EX2 R177, R57 ;  /* 0x0000003900b17308 */ /* 0x000fe20000000800 */
[----:B------:R-:W-:-:S03]  /*13e10*/  FFMA.FTZ R49, R175, R70, -R121 ;  /* 0x00000046af317223 */ /* 0x000fc60000010879 */
[----:B------:R2:W-:Y:S04]  /*13e20*/  MUFU.EX2 R176, R56 ;  /* 0x0000003800b07308 */ /* 0x0005e80000000800 */
[----:B------:R3:W-:Y:S01]  /*13e30*/  MUFU.EX2 R175, R48 ;  /* 0x0000003000af7308 */ /* 0x0007e20000000800 */
[----:B------:R-:W-:Y:S03]  /*13e40*/  HMMA.16816.F32.BF16 R20, R44, R50, R20 ;  /* 0x000000322c14723c */ /* 0x000fe60000041814 */
[----:B------:R5:W1:Y:S01]  /*13e50*/  MUFU.EX2 R179, R180 ;  /* 0x000000b400b37308 */ /* 0x000a620000000800 */
[----:B--2---:R-:W2:Y:S01]  /*13e60*/  LDSM.16.MT88.4 R56, [R64+0xe000] ;  /* 0x00e000004038783b */ /* 0x004ea20000004200 */
        /* <DEDUP_REMOVED lines=9> */
[----:B-1----:R-:W-:Y:S01]  /*13f00*/  HMMA.16816.F32.BF16 R52, R44, R28, R52 ;  /* 0x0000001c2c34723c */ /* 0x002fe20000041834 */
[----:B------:R-:W-:-:S02]  /*13f10*/  F2FP.BF16.F32.PACK_AB R28, R178, R179 ;  /* 0x000000b3b21c723e */ /* 0x000fc400000010ff */
[----:B---3--:R-:W-:-:S05]  /*13f20*/  F2FP.BF16.F32.PACK_AB R29, R174, R175 ;  /* 0x000000afae1d723e */ /* 0x008fca00000010ff */
[----:B------:R-:W-:Y:S01]  /*13f30*/  HMMA.16816.F32.BF16 R8, R44, R30, R8 ;  /* 0x0000001e2c08723c */ /* 0x000fe20000041808 */
[----:B------:R-:W-:Y:S02]  /*13f40*/  F2FP.BF16.F32.PACK_AB R30, R176, R177 ;  /* 0x000000b1b01e723e */ /* 0x000fe400000010ff */
[----:B----4-:R-:W-:-:S05]  /*13f50*/  F2FP.BF16.F32.PACK_AB R31, R180, R173 ;  /* 0x000000adb41f723e */ /* 0x010fca00000010ff */
[----:B------:R-:W-:Y:S08]  /*13f60*/  HMMA.16816.F32.BF16 R12, R44, R60, R12 ;  /* 0x0000003c2c0c723c */ /* 0x000ff0000004180c */
[----:B--2---:R-:W-:Y:S01]  /*13f70*/  HMMA.16816.F32.BF16 R24, R28, R56, R24 ;  /* 0x000000381c18723c */ /* 0x004fe20000041818 */
[-C--:B------:R-:W-:Y:S01]  /*13f80*/  FFMA.FTZ R56, R170, R70.reuse, -R67 ;  /* 0x00000046aa387223 */ /* 0x080fe20000010843 */
[----:B------:R-:W-:-:S06]  /*13f90*/  FFMA.FTZ R57, R168, R70, -R121 ;  /* 0x00000046a8397223 */ /* 0x000fcc0000010879 */
[----:B------:R-:W-:Y:S01]  /*13fa0*/  HMMA.16816.F32.BF16 R16, R44, R62, R16 ;  /* 0x0000003e2c10723c */ /* 0x000fe20000041810 */
[----:B------:R-:W1:Y:S01]  /*13fb0*/  LDSM.16.MT88.4 R44, [R129+0x4000] ;  /* 0x00400000812c783b */ /* 0x000e620000004200 */
[----:B------:R-:W-:-:S03]  /*13fc0*/  FFMA.FTZ R172, R172, R70, -R67 ;  /* 0x00000046acac7223 */ /* 0x000fc60000010843 */
        /* <DEDUP_REMOVED lines=10> */
[----:B------:R-:W-:Y:S01]  /*14070*/  HMMA.16816.F32.BF16 R12, R28, R40, R12 ;  /* 0x000000281c0c723c */ /* 0x000fe2000004180c */
[-C--:B------:R-:W-:Y:S01]  /*14080*/  FFMA.FTZ R40, R171, R70.reuse, -R67 ;  /* 0x00000046ab287223 */ /* 0x080fe20000010843 */
[----:B--2---:R-:W2:Y:S01]  /*14090*/  LDSM.16.MT88.4 R56, [R128+0x4800] ;  /* 0x004800008038783b */ /* 0x004ea20000004200 */
[----:B------:R3:W-:Y:S04]  /*140a0*/  MUFU.EX2 R171, R172 ;  /* 0x000000ac00ab7308 */ /* 0x0007e80000000800 */
[----:B------:R4:W5:Y:S01]  /*140b0*/  MUFU.EX2 R170, R40 ;  /* 0x0000002800aa7308 */ /* 0x0009620000000800 */
[----:B---3--:R-:W-:-:S03]  /*140c0*/  FFMA.FTZ R172, R130, R70, -R121 ;  /* 0x0000004682ac7223 */ /* 0x008fc60000010879 */
[----:B------:R-:W-:Y:S04]  /*140d0*/  MUFU.EX2 R130, R48 ;  /* 0x0000003000827308 */ /* 0x000fe80000000800 */
[----:B------:R-:W3:Y:S01]  /*140e0*/  MUFU.EX2 R172, R172 ;  /* 0x000000ac00ac7308 */ /* 0x000ee20000000800 */
[C---:B------:R-:W-:Y:S08]  /*140f0*/  HMMA.16816.F32.BF16 R20, R28.reuse, R50, R20 ;  /* 0x000000321c14723c */ /* 0x040ff00000041814 */
[C---:B------:R-:W-:Y:S01]  /*14100*/  HMMA.16816.F32.BF16 R16, R28.reuse, R42, R16 ;  /* 0x0000002a1c10723c */ /* 0x040fe20000041810 */
[----:B----4-:R-:W4:Y:S07]  /*14110*/  LDSM.16.MT88.4 R40, [R64+0xe800] ;  /* 0x00e800004028783b */ /* 0x010f2e0000004200 */
[----:B-1----:R-:W-:Y:S01]  /*14120*/  HMMA.16816.F32.BF16 R52, R28, R44, R52 ;  /* 0x0000002c1c34723c */ /* 0x002fe20000041834 */
[----:B-----5:R-:W-:-:S02]  /*14130*/  F2FP.BF16.F32.PACK_AB R44, R170, R171 ;  /* 0x000000abaa2c723e */ /* 0x020fc400000010ff */
[----:B------:R-:W-:-:S05]  /*14140*/  F2FP.BF16.F32.PACK_AB R45, R164, R165 ;  /* 0x000000a5a42d723e */ /* 0x000fca00000010ff */
[----:B------:R-:W-:Y:S01]  /*14150*/  HMMA.16816.F32.BF16 R8, R28, R46, R8 ;  /* 0x0000002e1c08723c */ /* 0x000fe20000041808 */
[----:B------:R-:W1:Y:S01]  /*14160*/  LDSM.16.MT88.4 R28, [R129+0x4800] ;  /* 0x00480000811c783b */ /* 0x000e620000004200 */
[----:B------:R-:W-:Y:S02]  /*14170*/  F2FP.BF16.F32.PACK_AB R46, R168, R169 ;  /* 0x000000a9a82e723e */ /* 0x000fe400000010ff */
[----:B---3--:R-:W-:Y:S01]  /*14180*/  F2FP.BF16.F32.PACK_AB R47, R172, R130 ;  /* 0x00000082ac2f723e */ /* 0x008fe200000010ff */
[----:B------:R-:W-:-:S06]  /*14190*/  FFMA.FTZ R120, R120, R70, -R67 ;  /* 0x0000004678787223 */ /* 0x000fcc0000010843 */
[----:B--2---:R-:W-:Y:S01]  /*141a0*/  HMMA.16816.F32.BF16 R32, R44, R56, R32 ;  /* 0x000000382c20723c */ /* 0x004fe20000041820 */
[-CC-:B------:R-:W-:Y:S01]  /*141b0*/  FFMA.FTZ R56, R96, R70.reuse, -R121.reuse ;  /* 0x0000004660387223 */ /* 0x180fe20000010879 */
[----:B------:R-:W-:-:S03]  /*141c0*/  FFMA.FTZ R57, R95, R70, -R121 ;  /* 0x000000465f397223 */ /* 0x000fc60000010879 */
[----:B------:R2:W-:Y:S01]  /*141d0*/  MUFU.EX2 R95, R56 ;  /* 0x00000038005f7308 */ /* 0x0005e20000000800 */
[----:B------:R-:W-:-:S03]  /*141e0*/  FFMA.FTZ R48, R119, R70, -R67 ;  /* 0x0000004677307223 */ /* 0x000fc60000010843 */
[----:B------:R3:W-:Y:S01]  /*141f0*/  MUFU.EX2 R119, R120 ;  /* 0x0000007800777308 */ /* 0x0007e20000000800 */
[----:B------:R-:W-:Y:S01]  /*14200*/  HMMA.16816.F32.BF16 R20, R44, R58, R20 ;  /* 0x0000003a2c14723c */ /* 0x000fe20000041814 */
[-CC-:B--2---:R-:W-:Y:S02]  /*14210*/  FFMA.FTZ R56, R94, R70.reuse, -R121.reuse ;  /* 0x000000465e387223 */ /* 0x184fe40000010879 */
[----:B------:R-:W-:Y:S01]  /*14220*/  MUFU.EX2 R94, R57 ;  /* 0x00000039005e7308 */ /* 0x000fe20000000800 */
[----:B---3--:R-:W-:-:S03]  /*14230*/  FFMA.FTZ R120, R93, R70, -R121 ;  /* 0x000000465d787223 */ /* 0x008fc60000010879 */
[----:B------:R2:W-:Y:S01]  /*14240*/  MUFU.EX2 R93, R56 ;  /* 0x00000038005d7308 */ /* 0x0005e20000000800 */
[-CC-:B------:R-:W-:Y:S01]  /*14250*/  FFMA.FTZ R49, R118, R70.reuse, -R67.reuse ;  /* 0x0000004676317223 */ /* 0x180fe20000010843 */
[----:B--2---:R-:W2:Y:S02]  /*14260*/  LDSM.16.MT88.4 R56, [R128+0x5000] ;  /* 0x005000008038783b */ /* 0x004ea40000004200 */
[----:B------:R3:W5:Y:S01]  /*14270*/  MUFU.EX2 R118, R48 ;  /* 0x0000003000767308 */ /* 0x0007620000000800 */
[----:B------:R-:W-:Y:S03]  /*14280*/  HMMA.16816.F32.BF16 R12, R44, R60, R12 ;  /* 0x0000003c2c0c723c */ /* 0x000fe6000004180c */
[----:B------:R-:W-:Y:S01]  /*14290*/  MUFU.EX2 R120, R120 ;  /* 0x0000007800787308 */ /* 0x000fe20000000800 */
[-CC-:B------:R-:W-:Y:S01]  /*142a0*/  FFMA.FTZ R61, R115, R70.reuse, -R67.reuse ;  /* 0x00000046733d7223 */ /* 0x180fe20000010843 */
[----:B---3--:R-:W-:-:S02]  /*142b0*/  FFMA.FTZ R48, R117, R70, -R67 ;  /* 0x0000004675307223 */ /* 0x008fc40000010843 */
[----:B------:R-:W-:Y:S01]  /*142c0*/  MUFU.EX2 R117, R49 ;  /* 0x0000003100757308 */ /* 0x000fe20000000800 */
[----:B------:R-:W-:Y:S03]  /*142d0*/  HMMA.16816.F32.BF16 R16, R44, R62, R16 ;  /* 0x0000003e2c10723c */ /* 0x000fe60000041810 */
[----:B------:R-:W3:Y:S01]  /*142e0*/  MUFU.EX2 R96, R48 ;  /* 0x0000003000607308 */ /* 0x000ee20000000800 */
[----:B------:R-:W-:-:S04]  /*142f0*/  FFMA.FTZ R60, R114, R70, -R67 ;  /* 0x00000046723c7223 */ /* 0x000fc80000010843 */
[----:B----4-:R-:W-:Y:S01]  /*14300*/  HMMA.16816.F32.BF16 R24, R44, R40, R24 ;  /* 0x000000282c18723c */ /* 0x010fe20000041818 */
[----:B------:R-:W-:-:S07]  /*14310*/  FFMA.FTZ R127, R250, R127, R66 ;  /* 0x0000007ffa7f7223 */ /* 0x000fce0000010042 */
[----:B------:R-:W-:Y:S01]  /*14320*/  HMMA.16816.F32.BF16 R4, R44, R42, R4 ;  /* 0x0000002a2c04723c */ /* 0x000fe20000041804 */
[----:B------:R-:W-:-:S07]  /*14330*/  FFMA.FTZ R66, R113, R70, -R67 ;  /* 0x0000004671427223 */ /* 0x000fce0000010843 */
[C---:B-1----:R-:W-:Y:S08]  /*14340*/  HMMA.16816.F32.BF16 R52, R44.reuse, R28, R52 ;  /* 0x0000001c2c34723c */ /* 0x042ff00000041834 */
[----:B------:R-:W-:Y:S01]  /*14350*/  HMMA.16816.F32.BF16 R8, R44, R30, R8 ;  /* 0x0000001e2c08723c */ /* 0x000fe20000041808 */
[----:B------:R-:W1:Y:S01]  /*14360*/  LDSM.16.MT88.4 R44, [R129+0x5000] ;  /* 0x00500000812c783b */ /* 0x000e620000004200 */
[----:B------:R-:W-:Y:S01]  /*14370*/  MUFU.EX2 R114, R61 ;  /* 0x0000003d00727308 */ /* 0x000fe20000000800 */
[----:B------:R-:W-:-:S02]  /*14380*/  FFMA.FTZ R91, R91, R70, -R121 ;  /* 0x000000465b5b7223 */ /* 0x000fc40000010879 */
[----:B------:R-:W-:Y:S01]  /*14390*/  LDSM.16.MT88.4 R40, [R125+0xf000] ;  /* 0x00f000007d28783b */ /* 0x000fe20000004200 */
[----:B------:R4:W-:Y:S01]  /*143a0*/  MUFU.EX2 R113, R60 ;  /* 0x0000003c00717308 */ /* 0x0009e20000000800 */
[----:B-----5:R-:W-:Y:S02]  /*143b0*/  F2FP.BF16.F32.PACK_AB R28, R118, R119 ;  /* 0x00000077761c723e */ /* 0x020fe400000010ff */
[----:B------:R-:W-:Y:S01]  /*143c0*/  F2FP.BF16.F32.PACK_AB R29, R94, R95 ;  /* 0x0000005f5e1d723e */ /* 0x000fe200000010ff */
[-C--:B------:R-:W-:Y:S01]  /*143d0*/  FFMA.FTZ R92, R92, R70.reuse, -R121 ;  /* 0x000000465c5c7223 */ /* 0x080fe20000010879 */
[----:B---3--:R-:W-:Y:S01]  /*143e0*/  F2FP.BF16.F32.PACK_AB R30, R96, R117 ;  /* 0x00000075601e723e */ /* 0x008fe200000010ff */
[-C--:B------:R-:W-:Y:S01]  /*143f0*/  FFMA.FTZ R116, R116, R70.reuse, -R67 ;  /* 0x0000004674747223 */ /* 0x080fe20000010843 */
[----:B------:R-:W-:Y:S01]  /*14400*/  F2FP.BF16.F32.PACK_AB R31, R120, R93 ;  /* 0x0000005d781f723e */ /* 0x000fe200000010ff */
[----:B------:R-:W-:Y:S04]  /*14410*/  LDSM.16.MT88.4 R48, [R64+0xf000] ;  /* 0x00f000004030783b */ /* 0x000fe80000004200 */
[----:B----4-:R-:W3:Y:S02]  /*14420*/  LDSM.16.MT88.4 R60, [R128+0x5800] ;  /* 0x00580000803c783b */ /* 0x010ee40000004200 */
[----:B--2---:R-:W-:Y:S01]  /*14430*/  HMMA.16816.F32.BF16 R32, R28, R56, R32 ;  /* 0x000000381c20723c */ /* 0x004fe20000041820 */
[----:B------:R-:W-:-:S02]  /*14440*/  FFMA.FTZ R56, R90, R70, -R121 ;  /* 0x000000465a387223 */ /* 0x000fc40000010879 */
[----:B------:R2:W-:Y:S04]  /*14450*/  MUFU.EX2 R90, R91 ;  /* 0x0000005b005a7308 */ /* 0x0005e80000000800 */
[----:B------:R-:W4:Y:S01]  /*14460*/  MUFU.EX2 R115, R116 ;  /* 0x0000007400737308 */ /* 0x000f220000000800 */
[----:B------:R-:W-:Y:S03]  /*14470*/  HMMA.16816.F32.BF16 R20, R28, R58, R20 ;  /* 0x0000003a1c14723c */ /* 0x000fe60000041814 */
[----:B------:R-:W-:Y:S01]  /*14480*/  MUFU.EX2 R66, R66 ;  /* 0x0000004200427308 */ /* 0x000fe20000000800 */
[----:B--2---:R-:W-:-:S03]  /*14490*/  FFMA.FTZ R91, R89, R70, -R121 ;  /* 0x00000046595b7223 */ /* 0x004fc60000010879 */
[----:B------:R-:W2:Y:S04]  /*144a0*/  MUFU.EX2 R92, R92 ;  /* 0x0000005c005c7308 */ /* 0x000ea80000000800 */
[----:B------:R5:W-:Y:S04]  /*144b0*/  MUFU.EX2 R89, R56 ;  /* 0x0000003800597308 */ /* 0x000be80000000800 */
[----:B------:R-:W3:Y:S01]  /*144c0*/  MUFU.EX2 R91, R91 ;  /* 0x0000005b005b7308 */ /* 0x000ee20000000800 */
[----:B-1----:R-:W-:Y:S01]  /*144d0*/  HMMA.16816.F32.BF16 R52, R28, R44, R52 ;  /* 0x0000002c1c34723c */ /* 0x002fe20000041834 */
[----:B----4-:R-:W-:-:S02]  /*144e0*/  F2FP.BF16.F32.PACK_AB R44, R114, R115 ;  /* 0x00000073722c723e */ /* 0x010fc400000010ff */
[----:B--2---:R-:W-:-:S05]  /*144f0*/  F2FP.BF16.F32.PACK_AB R45, R90, R92 ;  /* 0x0000005c5a2d723e */ /* 0x004fca00000010ff */
[----:B------:R-:W-:Y:S01]  /*14500*/  HMMA.16816.F32.BF16 R8, R28, R46, R8 ;  /* 0x0000002e1c08723c */ /* 0x000fe20000041808 */
[----:B------:R-:W-:Y:S01]  /*14510*/  F2FP.BF16.F32.PACK_AB R46, R66, R113 ;  /* 0x00000071422e723e */ /* 0x000fe200000010ff */
[-CC-:B-----5:R-:W-:Y:S01]  /*14520*/  FFMA.FTZ R56, R88, R70.reuse, -R121.reuse ;  /* 0x0000004658387223 */ /* 0x1a0fe20000010879 */
[----:B---3--:R-:W-:Y:S01]  /*14530*/  F2FP.BF16.F32.PACK_AB R47, R91, R89 ;  /* 0x000000595b2f723e */ /* 0x008fe200000010ff */
[----:B------:R-:W-:Y:S01]  /*14540*/  FFMA.FTZ R88, R87, R70, -R121 ;  /* 0x0000004657587223 */ /* 0x000fe20000010879 */
[----:B------:R-:W-:Y:S01]  /*14550*/  FFMA.FTZ R126, R245, R126, R72 ;  /* 0x0000007ef57e7223 */ /* 0x000fe20000010048 */
[----:B------:R-:W-:-:S04]  /*14560*/  FADD.FTZ R127, R124, R127 ;  /* 0x0000007f7c7f7221 */ /* 0x000fc80000010000 */
[----:B------:R-:W-:Y:S01]  /*14570*/  HMMA.16816.F32.BF16 R20, R44, R62, R20 ;  /* 0x0000003e2c14723c */ /* 0x000fe20000041814 */
[----:B------:R1:W-:Y:S01]  /*14580*/  MUFU.EX2 R63, R88 ;  /* 0x00000058003f7308 */ /* 0x0003e20000000800 */
[----:B------:R-:W-:-:S04]  /*14590*/  FADD.FTZ R127, R123, R127 ;  /* 0x0000007f7b7f7221 */ /* 0x000fc80000010000 */
[----:B------:R-:W-:Y:S01]  /*145a0*/  FADD.FTZ R122, R122, R127 ;  /* 0x0000007f7a7a7221 */ /* 0x000fe20000010000 */
[----:B-1----:R-:W-:-:S04]  /*145b0*/  FADD.FTZ R88, R71, R126 ;  /* 0x0000007e47587221 */ /* 0x002fc80000010000 */
[----:B------:R-:W-:Y:S01]  /*145c0*/  FADD.FTZ R88, R36, R88 ;  /* 0x0000005824587221 */ /* 0x000fe20000010000 */
[----:B------:R-:W-:Y:S03]  /*145d0*/  HMMA.16816.F32.BF16 R12, R28, R40, R12 ;  /* 0x000000281c0c723c */ /* 0x000fe6000004180c */
[----:B------:R-:W-:Y:S01]  /*145e0*/  FADD.FTZ R88, R0, R88 ;  /* 0x0000005800587221 */ /* 0x000fe20000010000 */
[----:B------:R-:W-:-:S04]  /*145f0*/  FADD.FTZ R122, R144, R122 ;  /* 0x0000007a907a7221 */ /* 0x000fc80000010000 */
[----:B------:R-:W-:Y:S01]  /*14600*/  HMMA.16816.F32.BF16 R16, R28, R42, R16 ;  /* 0x0000002a1c10723c */ /* 0x000fe20000041810 */
[----:B------:R-:W1:Y:S01]  /*14610*/  LDSM.16.MT88.4 R40, [R64+0xf800] ;  /* 0x00f800004028783b */ /* 0x000e620000004200 */
        /* <DEDUP_REMOVED lines=8> */
[----:B------:R-:W2:Y:S01]  /*146a0*/  LDSM.16.MT88.4 R28, [R129+0x5800] ;  /* 0x00580000811c783b */ /* 0x000ea20000004200 */
[----:B------:R-:W-:Y:S01]  /*146b0*/  FADD.FTZ R137, R137, R146 ;  /* 0x0000009289897221 */ /* 0x000fe20000010000 */
[----:B------:R-:W-:Y:S02]  /*146c0*/  FADD.FTZ R147, R134, R147 ;  /* 0x0000009386937221 */ /* 0x000fe40000010000 */
[----:B------:R-:W3:Y:S01]  /*146d0*/  LDSM.16.MT88.4 R48, [R125+0xf800] ;  /* 0x00f800007d30783b */ /* 0x000ee20000004200 */
        /* <DEDUP_REMOVED lines=14> */
[C---:B------:R-:W-:Y:S01]  /*147c0*/  HMMA.16816.F32.BF16 R4, R44.reuse, R42, R4 ;  /* 0x0000002a2c04723c */ /* 0x040fe20000041804 */
[----:B------:R-:W1:Y:S01]  /*147d0*/  LDSM.16.MT88.4 R40, [R125+0x10000] ;  /* 0x010000007d28783b */ /* 0x000e620000004200 */
[----:B------:R-:W-:Y:S01]  /*147e0*/  FADD.FTZ R150, R150, R143 ;  /* 0x0000008f96967221 */ /* 0x000fe20000010000 */
[----:B------:R-:W-:Y:S01]  /*147f0*/  FADD.FTZ R154, R154, R153 ;  /* 0x000000999a9a7221 */ /* 0x000fe20000010000 */
[----:B------:R4:W-:Y:S01]  /*14800*/  MUFU.EX2 R87, R56 ;  /* 0x0000003800577308 */ /* 0x0009e20000000800 */
[-C--:B------:R-:W-:Y:S01]  /*14810*/  FFMA.FTZ R72, R111, R70.reuse, -R67 ;  /* 0x000000466f487223 */ /* 0x080fe20000010843 */
[----:B------:R-:W-:Y:S01]  /*14820*/  FADD.FTZ R150, R157, R150 ;  /* 0x000000969d967221 */ /* 0x000fe20000010000 */
[----:B------:R-:W-:Y:S01]  /*14830*/  FADD.FTZ R154, R160, R154 ;  /* 0x0000009aa09a7221 */ /* 0x000fe20000010000 */
[----:B--2---:R-:W-:Y:S01]  /*14840*/  HMMA.16816.F32.BF16 R52, R44, R28, R52 ;  /* 0x0000001c2c34723c */ /* 0x004fe20000041834 */
[----:B------:R-:W-:Y:S01]  /*14850*/  FFMA.FTZ R62, R85, R70, -R121 ;  /* 0x00000046553e7223 */ /* 0x000fe20000010879 */
[----:B------:R-:W-:Y:S01]  /*14860*/  FADD.FTZ R150, R156, R150 ;  /* 0x000000969c967221 */ /* 0x000fe20000010000 */
[----:B------:R-:W-:-:S05]  /*14870*/  FADD.FTZ R154, R159, R154 ;  /* 0x0000009a9f9a7221 */ /* 0x000fca0000010000 */
[C---:B------:R-:W-:Y:S01]  /*14880*/  HMMA.16816.F32.BF16 R8, R44.reuse, R30, R8 ;  /* 0x0000001e2c08723c */ /* 0x040fe20000041808 */
[----:B------:R-:W2:Y:S01]  /*14890*/  LDSM.16.MT88.4 R28, [R129+0x6000] ;  /* 0x00600000811c783b */ /* 0x000ea20000004200 */
[-CC-:B------:R-:W-:Y:S01]  /*148a0*/  FFMA.FTZ R112, R112, R70.reuse, -R67.reuse ;  /* 0x0000004670707223 */ /* 0x180fe20000010843 */
[-CC-:B------:R-:W-:Y:S02]  /*148b0*/  FFMA.FTZ R110, R110, R70.reuse, -R67.reuse ;  /* 0x000000466e6e7223 */ /* 0x180fe40000010843 */
[----:B----4-:R-:W4:Y:S03]  /*148c0*/  LDSM.16.MT88.4 R56, [R128+0x6000] ;  /* 0x006000008038783b */ /* 0x010f260000004200 */
[----:B------:R-:W-:Y:S01]  /*148d0*/  HMMA.16816.F32.BF16 R32, R44, R60, R32 ;  /* 0x0000003c2c20723c */ /* 0x000fe20000041820 */
[-C--:B------:R-:W-:Y:S01]  /*148e0*/  FFMA.FTZ R60, R109, R70.reuse, -R67 ;  /* 0x000000466d3c7223 */ /* 0x080fe20000010843 */
[-C--:B------:R-:W-:Y:S01]  /*148f0*/  FFMA.FTZ R86, R86, R70.reuse, -R121 ;  /* 0x0000004656567223 */ /* 0x080fe20000010879 */
[----:B------:R-:W-:Y:S01]  /*14900*/  FADD.FTZ R155, R155, R150 ;  /* 0x000000969b9b7221 */ /* 0x000fe20000010000 */
[----:B------:R-:W-:Y:S01]  /*14910*/  FADD.FTZ R158, R158, R154 ;  /* 0x0000009a9e9e7221 */ /* 0x000fe20000010000 */
[----:B------:R-:W-:Y:S01]  /*14920*/  MUFU.EX2 R111, R112 ;  /* 0x00000070006f7308 */ /* 0x000fe20000000800 */
[----:B------:R-:W-:-:S02]  /*14930*/  FFMA.FTZ R36, R107, R70, -R67 ;  /* 0x000000466b247223 */ /* 0x000fc40000010843 */
[C---:B---3--:R-:W-:Y:S01]  /*14940*/  HMMA.16816.F32.BF16 R12, R44.reuse, R48, R12 ;  /* 0x000000302c0c723c */ /* 0x048fe2000004180c */
[----:B------:R-:W3:Y:S01]  /*14950*/  MUFU.EX2 R72, R72 ;  /* 0x0000004800487308 */ /* 0x000ee20000000800 */
[----:B------:R-:W-:Y:S01]  /*14960*/  FADD.FTZ R155, R161, R155 ;  /* 0x0000009ba19b7221 */ /* 0x000fe20000010000 */
[----:B------:R-:W-:Y:S01]  /*14970*/  FADD.FTZ R158, R162, R158 ;  /* 0x0000009ea29e7221 */ /* 0x000fe20000010000 */
[-CC-:B------:R-:W-:Y:S01]  /*14980*/  FFMA.FTZ R71, R106, R70.reuse, -R67.reuse ;  /* 0x000000466a477223 */ /* 0x180fe20000010843 */
[----:B------:R-:W-:Y:S01]  /*14990*/  MUFU.EX2 R61, R110 ;  /* 0x0000006e003d7308 */ /* 0x000fe20000000800 */
[-C--:B------:R-:W-:Y:S01]  /*149a0*/  FFMA.FTZ R105, R105, R70.reuse, -R67 ;  /* 0x0000004669697223 */ /* 0x080fe20000010843 */
[-CC-:B------:R-:W-:Y:S01]  /*149b0*/  FFMA.FTZ R84, R84, R70.reuse, -R121.reuse ;  /* 0x0000004654547223 */ /* 0x180fe20000010879 */
[----:B------:R-:W-:Y:S01]  /*149c0*/  HMMA.16816.F32.BF16 R16, R44, R50, R16 ;  /* 0x000000322c10723c */ /* 0x000fe20000041810 */
[----:B------:R-:W5:Y:S01]  /*149d0*/  MUFU.EX2 R60, R60 ;  /* 0x0000003c003c7308 */ /* 0x000f620000000800 */
[----:B------:R-:W4:Y:S03]  /*149e0*/  LDSM.16.MT88.4 R48, [R64+0x10000] ;  /* 0x010000004030783b */ /* 0x000f260000004200 */
[----:B------:R1:W-:Y:S01]  /*149f0*/  MUFU.EX2 R85, R86 ;  /* 0x0000005600557308 */ /* 0x0003e20000000800 */
[-C--:B------:R-:W-:Y:S01]  /*14a00*/  FFMA.FTZ R82, R82, R70.reuse, -R121 ;  /* 0x0000004652527223 */ /* 0x080fe20000010879 */
[-CC-:B------:R-:W-:Y:S01]  /*14a10*/  FFMA.FTZ R0, R103, R70.reuse, -R67.reuse ;  /* 0x0000004667007223 */ /* 0x180fe20000010843 */
[-C--:B------:R-:W-:Y:S01]  /*14a20*/  FFMA.FTZ R101, R101, R70.reuse, -R67 ;  /* 0x0000004665657223 */ /* 0x080fe20000010843 */
[----:B------:R-:W2:Y:S01]  /*14a30*/  MUFU.EX2 R62, R62 ;  /* 0x0000003e003e7308 */ /* 0x000ea20000000800 */
[----:B------:R-:W-:Y:S01]  /*14a40*/  FADD.FTZ R155, R181, R155 ;  /* 0x0000009bb59b7221 */ /* 0x000fe20000010000 */
[----:B------:R-:W-:Y:S01]  /*14a50*/  FADD.FTZ R158, R182, R158 ;  /* 0x0000009eb69e7221 */ /* 0x000fe20000010000 */
[----:B------:R-:W-:Y:S02]  /*14a60*/  LDSM.16.MT88.4 R148, [R64+0x11800] ;  /* 0x011800004094783b */ /* 0x000fe40000004200 */
[----:B------:R-:W-:Y:S01]  /*14a70*/  FADD.FTZ R155, R163, R155 ;  /* 0x0000009ba39b7221 */ /* 0x000fe20000010000 */
[----:B------:R-:W-:Y:S01]  /*14a80*/  FADD.FTZ R186, R186, R158 ;  /* 0x0000009ebaba7221 */ /* 0x000fe20000010000 */
[----:B---3--:R-:W-:Y:S01]  /*14a90*/  F2FP.BF16.F32.PACK_AB R44, R72, R111 ;  /* 0x0000006f482c723e */ /* 0x008fe200000010ff */
[----:B------:R-:W-:Y:S01]  /*14aa0*/  LDSM.16.MT88.4 R140, [R128+0x7800] ;  /* 0x00780000808c783b */ /* 0x000fe20000004200 */
[----:B------:R-:W-:Y:S01]  /*14ab0*/  F2FP.BF16.F32.PACK_AB R45, R63, R87 ;  /* 0x000000573f2d723e */ /* 0x000fe200000010ff */
[----:B------:R-:W-:Y:S01]  /*14ac0*/  FADD.FTZ R184, R184, R155 ;  /* 0x0000009bb8b87221 */ /* 0x000fe20000010000 */
[----:B-----5:R-:W-:Y:S01]  /*14ad0*/  F2FP.BF16.F32.PACK_AB R46, R60, R61 ;  /* 0x0000003d3c2e723e */ /* 0x020fe200000010ff */
[----:B------:R-:W-:Y:S01]  /*14ae0*/  FADD.FTZ R185, R185, R186 ;  /* 0x000000bab9b97221 */ /* 0x000fe20000010000 */
[----:B-1----:R-:W-:Y:S01]  /*14af0*/  FFMA.FTZ R86, R108, R70, -R67 ;  /* 0x000000466c567223 */ /* 0x002fe20000010843 */
[----:B--2---:R-:W-:Y:S01]  /*14b00*/  F2FP.BF16.F32.PACK_AB R47, R62, R85 ;  /* 0x000000553e2f723e */ /* 0x004fe200000010ff */
[----:B------:R-:W-:Y:S01]  /*14b10*/  FADD.FTZ R184, R183, R184 ;  /* 0x000000b8b7b87221 */ /* 0x000fe20000010000 */
[----:B------:R-:W-:Y:S01]  /*14b20*/  FADD.FTZ R185, R187, R185 ;  /* 0x000000b9bbb97221 */ /* 0x000fe20000010000 */
[----:B------:R-:W-:Y:S01]  /*14b30*/  MUFU.EX2 R36, R36 ;  /* 0x0000002400247308 */ /* 0x000fe20000000800 */
[----:B------:R-:W-:Y:S01]  /*14b40*/  LDSM.16.MT88.4 R156, [R125+0x11800] ;  /* 0x011800007d9c783b */ /* 0x000fe20000004200 */
        /* <DEDUP_REMOVED lines=15> */
[----:B------:R-:W-:-:S05]  /*14c40*/  FADD.FTZ R198, R198, R191 ;  /* 0x000000bfc6c67221 */ /* 0x000fca0000010000 */
[----:B----4-:R-:W-:Y:S01]  /*14c50*/  HMMA.16816.F32.BF16 R32, R44, R56, R32 ;  /* 0x000000382c20723c */ /* 0x010fe20000041820 */
[----:B------:R-:W-:-:S07]  /*14c60*/  FFMA.FTZ R57, R83, R70, -R121 ;  /* 0x0000004653397223 */ /* 0x000fce0000010879 */
[C---:B------:R-:W-:Y:S01]  /*14c70*/  HMMA.16816.F32.BF16 R20, R44.reuse, R58, R20 ;  /* 0x0000003a2c14723c */ /* 0x040fe20000041814 */
[----:B------:R-:W-:Y:S01]  /*14c80*/  FFMA.FTZ R58, R81, R70, -R121 ;  /* 0x00000046513a7223 */ /* 0x000fe20000010879 */
[----:B------:R-:W3:Y:S01]  /*14c90*/  MUFU.EX2 R86, R86 ;  /* 0x0000005600567308 */ /* 0x000ee20000000800 */
[----:B------:R-:W-:Y:S01]  /*14ca0*/  FADD.FTZ R201, R201, R194 ;  /* 0x000000c2c9c97221 */ /* 0x000fe20000010000 */
[----:B------:R-:W-:Y:S02]  /*14cb0*/  FADD.FTZ R198, R197, R198 ;  /* 0x000000c6c5c67221 */ /* 0x000fe40000010000 */
[----:B------:R-:W-:Y:S02]  /*14cc0*/  MUFU.EX2 R71, R71 ;  /* 0x0000004700477308 */ /* 0x000fe40000000800 */
[C---:B------:R-:W-:Y:S02]  /*14cd0*/  HMMA.16816.F32.BF16 R24, R44.reuse, R48, R24 ;  /* 0x000000302c18723c */ /* 0x040fe40000041818 */
[----:B------:R-:W-:Y:S04]  /*14ce0*/  MUFU.EX2 R56, R105 ;  /* 0x0000006900387308 */ /* 0x000fe80000000800 */
[----:B------:R-:W-:Y:S02]  /*14cf0*/  MUFU.EX2 R83, R84 ;  /* 0x0000005400537308 */ /* 0x000fe40000000800 */
[----:B------:R-:W-:Y:S01]  /*14d00*/  HMMA.16816.F32.BF16 R4, R44, R50, R4 ;  /* 0x000000322c04723c */ /* 0x000fe20000041804 */
[----:B------:R-:W4:Y:S01]  /*14d10*/  LDSM.16.MT88.4 R48, [R64+0x10800] ;  /* 0x010800004030783b */ /* 0x000f220000004200 */
[----:B------:R-:W5:Y:S04]  /*14d20*/  MUFU.EX2 R57, R57 ;  /* 0x0000003900397308 */ /* 0x000f680000000800 */
[----:B------:R-:W-:Y:S04]  /*14d30*/  MUFU.EX2 R59, R82 ;  /* 0x00000052003b7308 */ /* 0x000fe80000000800 */
[----:B------:R-:W1:Y:S01]  /*14d40*/  MUFU.EX2 R58, R58 ;  /* 0x0000003a003a7308 */ /* 0x000e620000000800 */
[----:B------:R-:W-:Y:S01]  /*14d50*/  FADD.FTZ R201, R200, R201 ;  /* 0x000000c9c8c97221 */ /* 0x000fe20000010000 */
[----:B------:R-:W-:-:S03]  /*14d60*/  FADD.FTZ R195, R195, R198 ;  /* 0x000000c6c3c37221 */ /* 0x000fc60000010000 */
[----:B------:R-:W-:Y:S01]  /*14d70*/  FADD.FTZ R199, R199, R201 ;  /* 0x000000c9c7c77221 */ /* 0x000fe20000010000 */
[----:B------:R-:W-:Y:S01]  /*14d80*/  FADD.FTZ R195, R203, R195 ;  /* 0x000000c3cbc37221 */ /* 0x000fe20000010000 */
[----:B---3--:R-:W-:Y:S02]  /*14d90*/  F2FP.BF16.F32.PACK_AB R44, R36, R86 ;  /* 0x00000056242c723e */ /* 0x008fe400000010ff */
[----:B------:R-:W-:Y:S01]  /*14da0*/  FADD.FTZ R199, R179, R199 ;  /* 0x000000c7b3c77221 */ /* 0x000fe20000010000 */
[----:B------:R-:W-:Y:S01]  /*14db0*/  FADD.FTZ R175, R175, R195 ;  /* 0x000000c3afaf7221 */ /* 0x000fe20000010000 */
[----:B-----5:R-:W-:Y:S02]  /*14dc0*/  F2FP.BF16.F32.PACK_AB R45, R57, R83 ;  /* 0x00000053392d723e */ /* 0x020fe400000010ff */
[----:B------:R-:W-:Y:S02]  /*14dd0*/  F2FP.BF16.F32.PACK_AB R46, R56, R71 ;  /* 0x00000047382e723e */ /* 0x000fe400000010ff */
[----:B-1----:R-:W-:Y:S01]  /*14de0*/  F2FP.BF16.F32.PACK_AB R47, R58, R59 ;  /* 0x0000003b3a2f723e */ /* 0x002fe200000010ff */
        /* <DEDUP_REMOVED lines=10> */
[----:B------:R-:W-:-:S03]  /*14e90*/  FADD.FTZ R180, R165, R180 ;  /* 0x000000b4a5b47221 */ /* 0x000fc60000010000 */
[----:B------:R-:W-:Y:S02]  /*14ea0*/  FADD.FTZ R176, R170, R176 ;  /* 0x000000b0aab07221 */ /* 0x000fe40000010000 */
[----:B--2---:R-:W-:Y:S01]  /*14eb0*/  HMMA.16816.F32.BF16 R32, R44, R28, R32 ;  /* 0x0000001c2c20723c */ /* 0x004fe20000041820 */
[----:B------:R-:W-:Y:S01]  /*14ec0*/  FADD.FTZ R180, R164, R180 ;  /* 0x000000b4a4b47221 */ /* 0x000fe20000010000 */
[----:B------:R-:W-:-:S06]  /*14ed0*/  FADD.FTZ R176, R169, R176 ;  /* 0x000000b0a9b07221 */ /* 0x000fcc0000010000 */
[----:B------:R-:W-:Y:S01]  /*14ee0*/  HMMA.16816.F32.BF16 R20, R44, R30, R20 ;  /* 0x0000001e2c14723c */ /* 0x000fe20000041814 */
[----:B------:R-:W2:Y:S01]  /*14ef0*/  LDSM.16.MT88.4 R28, [R125+0x11000] ;  /* 0x011000007d1c783b */ /* 0x000ea20000004200 */
[----:B------:R-:W-:Y:S01]  /*14f00*/  FADD.FTZ R180, R130, R180 ;  /* 0x000000b482b47221 */ /* 0x000fe20000010000 */
[----:B------:R-:W-:-:S03]  /*14f10*/  FADD.FTZ R176, R168, R176 ;  /* 0x000000b0a8b07221 */ /* 0x000fc60000010000 */
[----:B------:R-:W-:Y:S02]  /*14f20*/  FADD.FTZ R180, R172, R180 ;  /* 0x000000b4acb47221 */ /* 0x000fe40000010000 */
[----:B----4-:R-:W-:Y:S01]  /*14f30*/  HMMA.16816.F32.BF16 R24, R44, R48, R24 ;  /* 0x000000302c18723c */ /* 0x010fe20000041818 */
[-C--:B------:R-:W-:Y:S01]  /*14f40*/  FFMA.FTZ R48, R80, R70.reuse, -R121 ;  /* 0x0000004650307223 */ /* 0x080fe20000010879 */
[-CC-:B------:R-:W-:Y:S01]  /*14f50*/  FFMA.FTZ R81, R104, R70.reuse, -R67.reuse ;  /* 0x0000004668517223 */ /* 0x180fe20000010843 */
[-C--:B------:R-:W-:Y:S01]  /*14f60*/  FFMA.FTZ R82, R102, R70.reuse, -R67 ;  /* 0x0000004666527223 */ /* 0x080fe20000010843 */
[-CC-:B------:R-:W-:Y:S01]  /*14f70*/  FFMA.FTZ R49, R79, R70.reuse, -R121.reuse ;  /* 0x000000464f317223 */ /* 0x180fe20000010879 */
[----:B------:R-:W-:Y:S01]  /*14f80*/  FFMA.FTZ R84, R77, R70, -R121 ;  /* 0x000000464d547223 */ /* 0x000fe20000010879 */
[----:B------:R-:W-:Y:S01]  /*14f90*/  FADD.FTZ R176, R119, R176 ;  /* 0x000000b077b07221 */ /* 0x000fe20000010000 */
[----:B------:R-:W-:Y:S01]  /*14fa0*/  FADD.FTZ R180, R95, R180 ;  /* 0x000000b45fb47221 */ /* 0x000fe20000010000 */
[----:B------:R3:W-:Y:S02]  /*14fb0*/  MUFU.EX2 R79, R48 ;  /* 0x00000030004f7308 */ /* 0x0007e40000000800 */
[----:B------:R-:W-:Y:S01]  /*14fc0*/  FADD.FTZ R176, R118, R176 ;  /* 0x000000b076b07221 */ /* 0x000fe20000010000 */
[----:B------:R-:W-:Y:S01]  /*14fd0*/  FADD.FTZ R94, R94, R180 ;  /* 0x000000b45e5e7221 */ /* 0x000fe20000010000 */
[----:B------:R-:W-:Y:S02]  /*14fe0*/  MUFU.EX2 R81, R81 ;  /* 0x0000005100517308 */ /* 0x000fe40000000800 */
[----:B------:R-:W-:-:S02]  /*14ff0*/  FADD.FTZ R117, R117, R176 ;  /* 0x000000b075757221 */ /* 0x000fc40000010000 */
[----:B------:R-:W4:Y:S01]  /*15000*/  MUFU.EX2 R0, R0 ;  /* 0x0000000000007308 */ /* 0x000f220000000800 */
[----:B---3--:R-:W-:-:S03]  /*15010*/  FFMA.FTZ R48, R78, R70, -R121 ;  /* 0x000000464e307223 */ /* 0x008fc60000010879 */
[----:B------:R-:W-:Y:S01]  /*15020*/  MUFU.EX2 R82, R82 ;  /* 0x0000005200527308 */ /* 0x000fe20000000800 */
[----:B------:R-:W-:-:S03]  /*15030*/  FADD.FTZ R94, R93, R94 ;  /* 0x0000005e5d5e7221 */ /* 0x000fc60000010000 */
[----:B------:R-:W-:Y:S04]  /*15040*/  MUFU.EX2 R80, R101 ;  /* 0x0000006500507308 */ /* 0x000fe80000000800 */
[----:B------:R-:W3:Y:S04]  /*15050*/  MUFU.EX2 R78, R49 ;  /* 0x00000031004e7308 */ /* 0x000ee80000000800 */
[----:B------:R5:W-:Y:S04]  /*15060*/  MUFU.EX2 R77, R48 ;  /* 0x00000030004d7308 */ /* 0x000be80000000800 */
[----:B------:R-:W2:Y:S01]  /*15070*/  MUFU.EX2 R84, R84 ;  /* 0x0000005400547308 */ /* 0x000ea20000000800 */
[----:B------:R-:W-:Y:S01]  /*15080*/  FADD.FTZ R117, R96, R117 ;  /* 0x0000007560757221 */ /* 0x000fe20000010000 */
[----:B------:R-:W-:Y:S01]  /*15090*/  FADD.FTZ R120, R120, R94 ;  /* 0x0000005e78787221 */ /* 0x000fe20000010000 */
[C---:B------:R-:W-:Y:S02]  /*150a0*/  HMMA.16816.F32.BF16 R4, R44.reuse, R50, R4 ;  /* 0x000000322c04723c */ /* 0x040fe40000041804 */
[----:B------:R-:W-:Y:S01]  /*150b0*/  FADD.FTZ R115, R115, R117 ;  /* 0x0000007573737221 */ /* 0x000fe20000010000 */
[----:B------:R-:W-:Y:S01]  /*150c0*/  FADD.FTZ R120, R92, R120 ;  /* 0x000000785c787221 */ /* 0x000fe20000010000 */
[----:B-----5:R-:W5:Y:S04]  /*150d0*/  LDSM.16.MT88.4 R48, [R64+0x11000] ;  /* 0x011000004030783b */ /* 0x020f680000004200 */
[----:B-1----:R-:W-:Y:S01]  /*150e0*/  HMMA.16816.F32.BF16 R52, R44, R40, R52 ;  /* 0x000000282c34723c */ /* 0x002fe20000041834 */
[----:B------:R-:W-:Y:S01]  /*150f0*/  FADD.FTZ R115, R114, R115 ;  /* 0x0000007372737221 */ /* 0x000fe20000010000 */
[----:B------:R-:W-:-:S06]  /*15100*/  FADD.FTZ R120, R90, R120 ;  /* 0x000000785a787221 */ /* 0x000fcc0000010000 */
[----:B------:R-:W-:Y:S01]  /*15110*/  HMMA.16816.F32.BF16 R8, R44, R42, R8 ;  /* 0x0000002a2c08723c */ /* 0x000fe20000041808 */
[----:B------:R-:W1:Y:S01]  /*15120*/  LDSM.16.MT88.4 R40, [R128+0x7000] ;  /* 0x007000008028783b */ /* 0x000e620000004200 */
[----:B----4-:R-:W-:Y:S02]  /*15130*/  F2FP.BF16.F32.PACK_AB R44, R0, R81 ;  /* 0x00000051002c723e */ /* 0x010fe400000010ff */
[----:B---3--:R-:W-:Y:S02]  /*15140*/  F2FP.BF16.F32.PACK_AB R45, R78, R79 ;  /* 0x0000004f4e2d723e */ /* 0x008fe400000010ff */
[----:B------:R-:W-:Y:S02]  /*15150*/  F2FP.BF16.F32.PACK_AB R46, R80, R82 ;  /* 0x00000052502e723e */ /* 0x000fe400000010ff */
[----:B--2---:R-:W-:Y:S01]  /*15160*/  F2FP.BF16.F32.PACK_AB R47, R84, R77 ;  /* 0x0000004d542f723e */ /* 0x004fe200000010ff */
        /* <DEDUP_REMOVED lines=20> */
[C---:B-----5:R-:W-:Y:S02]  /*152b0*/  HMMA.16816.F32.BF16 R24, R44.reuse, R48, R24 ;  /* 0x000000302c18723c */ /* 0x060fe40000041818 */
[----:B------:R-:W-:Y:S01]  /*152c0*/  FADD.FTZ R71, R71, R86 ;  /* 0x0000005647477221 */ /* 0x000fe20000010000 */
[----:B------:R-:W-:Y:S01]  /*152d0*/  FADD.FTZ R59, R59, R83 ;  /* 0x000000533b3b7221 */ /* 0x000fe20000010000 */
[-C--:B------:R-:W-:Y:S01]  /*152e0*/  FFMA.FTZ R48, R76, R70.reuse, -R121 ;  /* 0x000000464c307223 */ /* 0x080fe20000010879 */
[-C--:B------:R-:W-:Y:S01]  /*152f0*/  FFMA.FTZ R250, R97, R70.reuse, -R67 ;  /* 0x0000004661fa7223 */ /* 0x080fe20000010843 */
[-C--:B------:R-:W-:Y:S02]  /*15300*/  FFMA.FTZ R49, R74, R70.reuse, -R121 ;  /* 0x000000464a317223 */ /* 0x080fe40000010879 */
[----:B-1----:R-:W-:Y:S01]  /*15310*/  HMMA.16816.F32.BF16 R32, R44, R40, R32 ;  /* 0x000000282c20723c */ /* 0x002fe20000041820 */
[-CC-:B------:R-:W-:Y:S01]  /*15320*/  FFMA.FTZ R41, R100, R70.reuse, -R67.reuse ;  /* 0x0000004664297223 */ /* 0x180fe20000010843 */
[-C--:B------:R-:W-:Y:S01]  /*15330*/  FFMA.FTZ R40, R99, R70.reuse, -R67 ;  /* 0x0000004663287223 */ /* 0x080fe20000010843 */
[----:B------:R-:W-:Y:S01]  /*15340*/  FFMA.FTZ R245, R73, R70, -R121 ;  /* 0x0000004649f57223 */ /* 0x000fe20000010879 */
[----:B------:R-:W-:Y:S01]  /*15350*/  FADD.FTZ R71, R56, R71 ;  /* 0x0000004738477221 */ /* 0x000fe20000010000 */
[----:B------:R-:W-:-:S03]  /*15360*/  FADD.FTZ R59, R58, R59 ;  /* 0x0000003b3a3b7221 */ /* 0x000fc60000010000 */
[C---:B------:R-:W-:Y:S01]  /*15370*/  HMMA.16816.F32.BF16 R20, R44.reuse, R42, R20 ;  /* 0x0000002a2c14723c */ /* 0x040fe20000041814 */
[-C--:B------:R-:W-:Y:S01]  /*15380*/  FFMA.FTZ R43, R75, R70.reuse, -R121 ;  /* 0x000000464b2b7223 */ /* 0x080fe20000010879 */
[----:B------:R-:W-:Y:S01]  /*15390*/  FFMA.FTZ R98, R98, R70, -R67 ;  /* 0x0000004662627223 */ /* 0x000fe20000010843 */
[----:B------:R-:W-:Y:S01]  /*153a0*/  FADD.FTZ R81, R81, R71 ;  /* 0x0000004751517221 */ /* 0x000fe20000010000 */
[----:B------:R-:W-:Y:S01]  /*153b0*/  FADD.FTZ R79, R79, R59 ;  /* 0x0000003b4f4f7221 */ /* 0x000fe20000010000 */
[----:B------:R-:W-:Y:S04]  /*153c0*/  MUFU.EX2 R41, R41 ;  /* 0x0000002900297308 */ /* 0x000fe80000000800 */
[----:B------:R-:W1:Y:S01]  /*153d0*/  MUFU.EX2 R40, R40 ;  /* 0x0000002800287308 */ /* 0x000e620000000800 */
[----:B------:R-:W-:Y:S03]  /*153e0*/  HMMA.16816.F32.BF16 R4, R44, R50, R4 ;  /* 0x000000322c04723c */ /* 0x000fe60000041804 */
[----:B------:R-:W-:Y:S01]  /*153f0*/  MUFU.EX2 R48, R48 ;  /* 0x0000003000307308 */ /* 0x000fe20000000800 */
[----:B------:R-:W-:-:S03]  /*15400*/  FADD.FTZ R81, R0, R81 ;  /* 0x0000005100517221 */ /* 0x000fc60000010000 */
[----:B------:R-:W4:Y:S01]  /*15410*/  MUFU.EX2 R43, R43 ;  /* 0x0000002b002b7308 */ /* 0x000f220000000800 */
[C---:B--2---:R-:W-:Y:S01]  /*15420*/  HMMA.16816.F32.BF16 R52, R44.reuse, R28, R52 ;  /* 0x0000001c2c34723c */ /* 0x044fe20000041834 */
[----:B------:R-:W-:Y:S02]  /*15430*/  FADD.FTZ R79, R78, R79 ;  /* 0x0000004f4e4f7221 */ /* 0x000fe40000010000 */
[----:B------:R-:W-:Y:S04]  /*15440*/  MUFU.EX2 R42, R98 ;  /* 0x00000062002a7308 */ /* 0x000fe80000000800 */
[----:B------:R-:W2:Y:S01]  /*15450*/  MUFU.EX2 R250, R250 ;  /* 0x000000fa00fa7308 */ /* 0x000ea20000000800 */
[----:B------:R-:W-:Y:S03]  /*15460*/  HMMA.16816.F32.BF16 R8, R44, R30, R8 ;  /* 0x0000001e2c08723c */ /* 0x000fe60000041808 */
[----:B------:R-:W-:Y:S04]  /*15470*/  MUFU.EX2 R49, R49 ;  /* 0x0000003100317308 */ /* 0x000fe80000000800 */
[----:B------:R-:W5:Y:S01]  /*15480*/  MUFU.EX2 R245, R245 ;  /* 0x000000f500f57308 */ /* 0x000f620000000800 */
[----:B------:R-:W-:Y:S01]  /*15490*/  FADD.FTZ R82, R82, R81 ;  /* 0x0000005152527221 */ /* 0x000fe20000010000 */
[----:B------:R-:W-:Y:S01]  /*154a0*/  FADD.FTZ R77, R77, R79 ;  /* 0x0000004f4d4d7221 */ /* 0x000fe20000010000 */
[----:B------:R-:W-:-:S02]  /*154b0*/  ISETP.GT.AND P0, PT, R37, R233, PT ;  /* 0x000000e92500720c */ /* 0x000fc40003f04270 */
[----:B------:R-:W-:Y:S01]  /*154c0*/  FADD.FTZ R82, R80, R82 ;  /* 0x0000005250527221 */ /* 0x000fe20000010000 */
[----:B------:R-:W-:Y:S01]  /*154d0*/  FADD.FTZ R77, R84, R77 ;  /* 0x0000004d544d7221 */ /* 0x000fe20000010000 */
[----:B-1----:R-:W-:Y:S02]  /*154e0*/  F2FP.BF16.F32.PACK_AB R132, R40, R41 ;  /* 0x000000292884723e */ /* 0x002fe400000010ff */
[----:B----4-:R-:W-:Y:S01]  /*154f0*/  F2FP.BF16.F32.PACK_AB R133, R43, R48 ;  /* 0x000000302b85723e */ /* 0x010fe200000010ff */
[----:B------:R-:W-:Y:S01]  /*15500*/  FADD.FTZ R41, R41, R82 ;  /* 0x0000005229297221 */ /* 0x000fe20000010000 */
[----:B--2---:R-:W-:Y:S01]  /*15510*/  F2FP.BF16.F32.PACK_AB R134, R250, R42 ;  /* 0x0000002afa86723e */ /* 0x004fe200000010ff */
[----:B------:R-:W-:Y:S01]  /*15520*/  FADD.FTZ R48, R48, R77 ;  /* 0x0000004d30307221 */ /* 0x000fe20000010000 */
[----:B-----5:R-:W-:Y:S01]  /*15530*/  F2FP.BF16.F32.PACK_AB R135, R245, R49 ;  /* 0x00000031f587723e */ /* 0x020fe200000010ff */
[----:B------:R-:W-:Y:S02]  /*15540*/  FADD.FTZ R41, R40, R41 ;  /* 0x0000002928297221 */ /* 0x000fe40000010000 */
[----:B------:R-:W-:-:S02]  /*15550*/  FADD.FTZ R48, R43, R48 ;  /* 0x000000302b307221 */ /* 0x000fc40000010000 */
[----:B------:R-:W-:Y:S02]  /*15560*/  FADD.FTZ R41, R42, R41 ;  /* 0x000000292a297221 */ /* 0x000fe40000010000 */
[----:B------:R-:W-:Y:S01]  /*15570*/  FADD.FTZ R48, R49, R48 ;  /* 0x0000003031307221 */ /* 0x000fe20000010000 */
[----:B------:R-:W-:Y:S01]  /*15580*/  HMMA.16816.F32.BF16 R160, R132, R156, R12 ;  /* 0x0000009c84a0723c */ /* 0x000fe2000004180c */
[----:B------:R-:W-:Y:S02]  /*15590*/  IMAD.MOV.U32 R0, RZ, RZ, R39 ;  /* 0x000000ffff007224 */ /* 0x000fe400078e0027 */
[----:B------:R-:W-:Y:S01]  /*155a0*/  FADD.FTZ R250, R250, R41 ;  /* 0x00000029fafa7221 */ /* 0x000fe20000010000 */
[----:B------:R-:W-:-:S04]  /*155b0*/  IMAD.MOV.U32 R36, RZ, RZ, R65 ;  /* 0x000000ffff247224 */ /* 0x000fc800078e0041 */
[----:B------:R-:W-:Y:S01]  /*155c0*/  HMMA.16816.F32.BF16 R152, R132, R148, R24 ;  /* 0x000000948498723c */ /* 0x000fe20000041818 */
[----:B------:R-:W-:Y:S02]  /*155d0*/  @P0 IMAD.MOV.U32 R0, RZ, RZ, R39 ;  /* 0x000000ffff000224 */ /* 0x000fe400078e0027 */
[----:B------:R-:W-:Y:S01]  /*155e0*/  FADD.FTZ R245, R245, R48 ;  /* 0x00000030f5f57221 */ /* 0x000fe20000010000 */
[----:B------:R-:W-:-:S04]  /*155f0*/  @P0 IMAD.MOV.U32 R36, RZ, RZ, R65 ;  /* 0x000000ffff240224 */ /* 0x000fc800078e0041 */
[----:B------:R-:W-:Y:S01]  /*15600*/  HMMA.16816.F32.BF16 R144, R132, R140, R32 ;  /* 0x0000008c8490723c */ /* 0x000fe20000041820 */
[----:B------:R-:W-:-:S07]  /*15610*/  @P0 VIADD R240, R38, 0xfffffffd ;  /* 0xfffffffd26f00836 */ /* 0x000fce0000000000 */
[C---:B------:R-:W-:Y:S08]  /*15620*/  HMMA.16816.F32.BF16 R156, R132.reuse, R158, R16 ;  /* 0x0000009e849c723c */ /* 0x040ff00000041810 */
[C---:B------:R-:W-:Y:S08]  /*15630*/  HMMA.16816.F32.BF16 R148, R132.reuse, R150, R4 ;  /* 0x000000968494723c */ /* 0x040ff00000041804 */
[C---:B------:R-:W-:Y:S08]  /*15640*/  HMMA.16816.F32.BF16 R140, R132.reuse, R142, R20 ;  /* 0x0000008e848c723c */ /* 0x040ff00000041814 */
[C---:B---3--:R-:W-:Y:S08]  /*15650*/  HMMA.16816.F32.BF16 R136, R132.reuse, R128, R52 ;  /* 0x000000808488723c */ /* 0x048ff00000041834 */
[----:B------:R-:W-:Y:S01]  /*15660*/  HMMA.16816.F32.BF16 R132, R132, R130, R8 ;  /* 0x000000828484723c */ /* 0x000fe20000041808 */
[----:B------:R-:W-:-:S04]  /*15670*/  NOP ;  /* 0x0000000000007918 */ /* 0x000fc80000000000 */
[----:B------:R-:W-:-:S15]  /*15680*/  @P0 BRA `(.L_x_3214) ;  /* 0x0000000000040947 */ /* 0x000fde0003800000 */
.L_x_3203:
[----:B------:R-:W-:-:S07]  /*15690*/  IADD3 R240, PT, PT, R37, -0x1, RZ ;  /* 0xffffffff25f07810 */ /* 0x000fce0007ffe0ff */
.L_x_3214:
[----:B------:R-:W-:Y:S05]  /*156a0*/  BSYNC B2 ;  /* 0x0000000000027941 */ /* 0x000fea0003800000 */
.L_x_3202:
[----:B------:R-:W-:-:S13]  /*156b0*/  ISETP.GE.AND P0, PT, R240, R233, PT ;  /* 0x000000e9f000720c */ /* 0x000fda0003f06270 */
[----:B------:R-:W-:Y:S05]  /*156c0*/  @!P0 BRA `(.L_x_3215) ;  /* 0x0000009400c48947 */ /* 0x000fea0003800000 */
[----:B------:R-:W1:Y:S01]  /*156d0*/  S2R R223, SR_CgaCtaId ;  /* 0x0000000000df7919 */ /* 0x000e620000008800 */
[----:B------:R-:W-:Y:S01]  /*156e0*/  ISETP.NE.U32.AND P2, PT, R248, RZ, PT ;  /* 0x000000fff800720c */ /* 0x000fe20003f45070 */
[----:B------:R-:W-:Y:S01]  /*156f0*/  IMAD.MOV.U32 R164, RZ, RZ, R0 ;  /* 0x000000ffffa47224 */ /* 0x000fe200078e0000 */
[----:B------:R-:W-:Y:S01]  /*15700*/  MOV R4, 0x400 ;  /* 0x0000040000047802 */ /* 0x000fe20000000f00 */
[----:B------:R-:W-:Y:S01]  /*15710*/  IMAD.MOV.U32 R165, RZ, RZ, R36 ;  /* 0x000000ffffa57224 */ /* 0x000fe200078e0024 */
[----:B------:R-:W-:Y:S02]  /*15720*/  ISETP.NE.AND.EX P2, PT, R249, RZ, PT, P2 ;  /* 0x000000fff900720c */ /* 0x000fe40003f45320 */
[----:B-1----:R-:W-:-:S11]  /*15730*/  LEA R223, R223, R4, 0x18 ;  /* 0x00000004dfdf7211 */ /* 0x002fd600078ec0ff */
.L_x_3222:
        /* <DEDUP_REMOVED lines=25> */
[----:B------:R-:W-:Y:S02]  /*158d0*/  IABS R7, R6 ;  /* 0x0000000600077213 */ /* 0x000fe40000000000 */
[----:B------:R-:W-:Y:S04]  /*158e0*/  IADD3 R14, PT, PT, R6, 0x100, RZ ;  /* 0x00000100060e7810 */ /* 0x000fe80007ffe0ff */
        /* <DEDUP_REMOVED lines=16> */
[-C--:B------:R-:W-:Y:S02]  /*159f0*/  IMAD R7, R11, R8.reuse, R7 ;  /* 0x000000080b077224 */ /* 0x080fe400078e0207 */
[----:B------:R-:W-:Y:S03]  /*15a00*/  IMAD.HI.U32 R12, R12, R9, RZ ;  /* 0x000000090c0c7227 */ /* 0x000fe600078e00ff */
[----:B------:R-:W-:Y:S01]  /*15a10*/  ISETP.GT.U32.AND P0, PT, R10, R7, PT ;  /* 0x000000070a00720c */ /* 0x000fe20003f04070 */
        /* <DEDUP_REMOVED lines=9> */
[----:B------:R-:W-:Y:S01]  /*15ab0*/  ISETP.GE.U32.AND P6, PT, R9, R10, PT ;  /* 0x0000000a0900720c */ /* 0x000fe20003fc6070 */
[----:B------:R-:W3:Y:S01]  /*15ac0*/  LD.E.64 R14, desc[UR4][R2.64+0x40] ;  /* 0x00004004020e7980 */ /* 0x000ee2000c101b00 */
[----:B------:R-:W-:Y:S05]  /*15ad0*/  LOP3.LUT R6, RZ, R13, RZ, 0x33, !PT ;  /* 0x0000000dff067212 */ /* 0x000fea00078e33ff */
[----:B------:R-:W-:Y:S02]  /*15ae0*/  @P5 IADD3 R11, PT, PT, R11, 0x1, RZ ;  /* 0x000000010b0b5810 */ /* 0x000fe40007ffe0ff */
[----:B------:R-:W-:Y:S03]  /*15af0*/  ISETP.NE.AND P5, PT, R13, RZ, PT ;  /* 0x000000ff0d00720c */ /* 0x000fe60003fa5270 */
[----:B------:R-:W-:Y:S02]  /*15b00*/  @!P0 IMAD.MOV R11, RZ, RZ, -R11 ;  /* 0x000000ffff0b8224 */ /* 0x000fe400078e0a0b */
[----:B------:R-:W-:Y:S03]  /*15b10*/  @P6 VIADD R12, R12, 0x1 ;  /* 0x000000010c0c6836 */ /* 0x000fe60000000000 */
[----:B------:R-:W-:Y:S02]  /*15b20*/  SEL R11, R6, R11, !P5 ;  /* 0x0000000b060b7207 */ /* 0x000fe40006800000 */
[----:B------:R-:W-:Y:S04]  /*15b30*/  @!P1 IADD3 R12, PT, PT, -R12, RZ, RZ ;  /* 0x000000ff0c0c9210 */ /* 0x000fe80007ffe1ff */
        /* <DEDUP_REMOVED lines=22> */
.L_x_3217:
[----:B------:R-:W-:Y:S05]  /*15ca0*/  BSYNC.RECONVERGENT B0 ;  /* 0x0000000000007941 */ /* 0x000fea0003800200 */
.L_x_3216:
        /* <DEDUP_REMOVED lines=14> */
[----:B------:R-:W-:Y:S01]  /*15d90*/  @!P3 IADD3 R4, P0, PT, R18, R4, RZ ;  /* 0x000000041204b210 */ /* 0x000fe20007f1e0ff */
[----:B------:R-:W-:Y:S01]  /*15da0*/  @P4 STS.128 [R242+0xa000], RZ ;  /* 0x00a000fff2004388 */ /* 0x000fe20000000c00 */
[CC--:B------:R-:W-:Y:S01]  /*15db0*/  @!P3 LEA R28, P1, R226.reuse, R18.reuse, 0x6 ;  /* 0x00000012e21cb211 */ /* 0x0c0fe200078230ff */
[C---:B------:R-:W-:Y:S01]  /*15dc0*/  @!P3 IMAD.WIDE.U32 R26, R226.reuse, 0x60, R18 ;  /* 0x00000060e21ab825 */ /* 0x040fe200078e0012 */
[----:B------:R-:W-:Y:S02]  /*15dd0*/  @!P3 IADD3.X R5, PT, PT, R19, R5, RZ, P0, !PT ;  /* 0x000000051305b210 */ /* 0x000fe400007fe4ff */
[CC--:B------:R-:W-:Y:S01]  /*15de0*/  @!P3 LEA.HI.X R29, R226.reuse, R19.reuse, R227, 0x6, P1 ;  /* 0x00000013e21db211 */ /* 0x0c0fe200008f34e3 */
[----:B------:R-:W-:Y:S01]  /*15df0*/  @!P3 IMAD.WIDE.U32 R24, R226, 0xa0, R18 ;  /* 0x000000a0e218b825 */ /* 0x000fe200078e0012 */
[-C--:B------:R-:W-:Y:S01]  /*15e00*/  @!P3 MOV R22, R18.reuse ;  /* 0x000000120016b202 */ /* 0x080fe20000000f00 */
[----:B------:R-:W-:Y:S01]  /*15e10*/  @P3 STS.128 [R242+0xa800], RZ ;  /* 0x00a800fff2003388 */ /* 0x000fe20000000c00 */
[----:B------:R-:W-:Y:S02]  /*15e20*/  @!P3 MOV R23, R19 ;  /* 0x000000130017b202 */ /* 0x000fe40000000f00 */
[----:B------:R-:W-:Y:S02]  /*15e30*/  LOP3.LUT R0, R0, R217, RZ, 0x3c, !PT ;  /* 0x000000d900007212 */ /* 0x000fe400078e3cff */
[-C--:B------:R-:W-:Y:S01]  /*15e40*/  @!P3 MOV R8, R18.reuse ;  /* 0x000000120008b202 */ /* 0x080fe20000000f00 */
[----:B------:R-:W-:Y:S01]  /*15e50*/  @!P3 IMAD.WIDE.U32 R22, R226, 0xc0, R22 ;  /* 0x000000c0e216b825 */ /* 0x000fe200078e0016 */
[----:B------:R-:W-:Y:S01]  /*15e60*/  LEA R209, R0, R209, 0x1 ;  /* 0x000000d100d17211 */ /* 0x000fe200078e08ff */
[----:B------:R-:W-:Y:S01]  /*15e70*/  @!PT LDS RZ, [RZ] ;  /* 0x00000000fffff984 */ /* 0x000fe20000000800 */
[----:B------:R-:W-:Y:S01]  /*15e80*/  @!PT LDS RZ, [RZ] ;  /* 0x00000000fffff984 */ /* 0x000fe20000000800 */
[----:B------:R-:W-:Y:S01]  /*15e90*/  @!PT LDS RZ, [RZ] ;  /* 0x00000000fffff984 */ /* 0x000fe20000000800 */
[----:B------:R-:W-:Y:S01]  /*15ea0*/  @!P3 LDGSTS.E.BYPASS.LTC128B.128 [R242+0xa800], desc[UR4][R18.64] ;  /* 0x0a80000012f2bfae */ /* 0x000fe2000b981a04 */
[-C--:B------:R-:W-:Y:S01]  /*15eb0*/  @!P3 MOV R9, R19.reuse ;  /* 0x000000130009b202 */ /* 0x080fe20000000f00 */
[C---:B------:R-:W-:Y:S01]  /*15ec0*/  @!P3 IMAD R0, R227.reuse, 0x60, RZ ;  /* 0x00000060e300b824 */ /* 0x040fe200078e02ff */
[-C--:B------:R-:W-:Y:S01]  /*15ed0*/  @!P3 MOV R20, R18.reuse ;  /* 0x000000120014b202 */ /* 0x080fe20000000f00 */
[C---:B-1----:R-:W-:Y:S01]  /*15ee0*/  @!P3 IMAD R7, R227.reuse, 0xa0, RZ ;  /* 0x000000a0e307b824 */ /* 0x042fe200078e02ff */
[----:B------:R-:W-:Y:S01]  /*15ef0*/  @!P3 MOV R21, R19 ;  /* 0x000000130015b202 */ /* 0x000fe20000000f00 */
[----:B------:R-:W-:Y:S01]  /*15f00*/  @!P3 IMAD R6, R227, 0xc0, RZ ;  /* 0x000000c0e306b824 */ /* 0x000fe200078e02ff */
[----:B------:R-:W-:Y:S01]  /*15f10*/  @!P3 IADD3 R27, PT, PT, R0, R27, RZ ;  /* 0x0000001b001bb210 */ /* 0x000fe20007ffe0ff */
[----:B------:R-:W-:Y:S01]  /*15f20*/  @P3 STS.128 [R242+0xb000], RZ ;  /* 0x00b000fff2003388 */ /* 0x000fe20000000c00 */
[----:B------:R-:W-:Y:S01]  /*15f30*/  @!P3 IADD3 R25, PT, PT, R7, R25, RZ ;  /* 0x000000190719b210 */ /* 0x000fe20007ffe0ff */
[----:B------:R-:W-:Y:S01]  /*15f40*/  @!P3 IMAD.WIDE.U32 R8, R226, 0x180, R8 ;  /* 0x00000180e208b825 */ /* 0x000fe200078e0008 */
[----:B------:R-:W-:Y:S02]  /*15f50*/  @!P3 IADD3 R23, PT, PT, R6, R23, RZ ;  /* 0x000000170617b210 */ /* 0x000fe40007ffe0ff */
[-C--:B------:R-:W-:Y:S01]  /*15f60*/  @!P3 MOV R6, R18.reuse ;  /* 0x000000120006b202 */ /* 0x080fe20000000f00 */
[C---:B------:R-:W-:Y:S01]  /*15f70*/  @!P3 IMAD.WIDE.U32 R20, R226.reuse, 0xe0, R20 ;  /* 0x000000e0e214b825 */ /* 0x040fe200078e0014 */
[----:B------:R-:W-:Y:S01]  /*15f80*/  @!P3 MOV R7, R19 ;  /* 0x000000130007b202 */ /* 0x000fe20000000f00 */
[----:B------:R-:W-:Y:S01]  /*15f90*/  @!PT LDS RZ, [RZ] ;  /* 0x00000000fffff984 */ /* 0x000fe20000000800 */
[----:B------:R-:W-:Y:S01]  /*15fa0*/  @!PT LDS RZ, [RZ] ;  /* 0x00000000fffff984 */ /* 0x000fe20000000800 */
[----:B------:R-:W-:Y:S01]  /*15fb0*/  @!PT LDS RZ, [RZ] ;  /* 0x00000000fffff984 */ /* 0x000fe20000000800 */
[----:B------:R1:W-:Y:S01]  /*15fc0*/  @!P3 LDGSTS.E.BYPASS.LTC128B.128 [R242+0xb000], desc[UR4][R4.64] ;  /* 0x0b00000004f2bfae */ /* 0x0003e2000b981a04 */
[----:B------:R-:W-:Y:S01]  /*15fd0*/  @!P3 IADD3 R9, PT, PT, R15, R9, RZ ;  /* 0x000000090f09b210 */ /* 0x000fe20007ffe0ff */
[C---:B------:R-:W-:Y:S01]  /*15fe0*/  @!P3 IMAD R0, R227.reuse, 0x140, RZ ;  /* 0x00000140e300b824 */ /* 0x040fe200078e02ff */
[-C--:B------:R-:W-:Y:S01]  /*15ff0*/  @!P3 MOV R16, R18.reuse ;  /* 0x000000120010b202 */ /* 0x080fe20000000f00 */
[----:B------:R-:W-:Y:S01]  /*16000*/  @!P3 IMAD.WIDE.U32 R6, R226, 0x1a0, R6 ;  /* 0x000001a0e206b825 */ /* 0x000fe200078e0006 */
[----:B------:R-:W-:Y:S02]  /*16010*/  @!P3 MOV R17, R19 ;  /* 0x000000130011b202 */ /* 0x000fe40000000f00 */
[-C--:B------:R-:W-:Y:S01]  /*16020*/  @!P3 MOV R12, R18.reuse ;  /* 0x00000012000cb202 */ /* 0x080fe20000000f00 */
[----:B------:R-:W-:Y:S01]  /*16030*/  @P3 STS.128 [R242+0xb800], RZ ;  /* 0x00b800fff2003388 */ /* 0x000fe20000000c00 */
[----:B------:R-:W-:Y:S01]  /*16040*/  @!P3 IADD3 R7, PT, PT, R14, R7, RZ ;  /* 0x000000070e07b210 */ /* 0x000fe20007ffe0ff */
[C---:B------:R-:W-:Y:S01]  /*16050*/  @!P3 IMAD.WIDE.U32 R16, R226.reuse, 0x120, R16 ;  /* 0x00000120e210b825 */ /* 0x040fe200078e0010 */
[CC--:B------:R-:W-:Y:S02]  /*16060*/  @!P3 LEA R14, P0, R226.reuse, R18.reuse, 0x7 ;  /* 0x00000012e20eb211 */ /* 0x0c0fe400078038ff */
[-C--:B------:R-:W-:Y:S02]  /*16070*/  @!P3 MOV R13, R19.reuse ;  /* 0x00000013000db202 */ /* 0x080fe40000000f00 */
[CC--:B------:R-:W-:Y:S01]  /*16080*/  @!P3 LEA.HI.X R15, R226.reuse, R19.reuse, R227, 0x7, P0 ;  /* 0x00000013e20fb211 */ /* 0x0c0fe200000f3ce3 */
[----:B------:R-:W-:Y:S01]  /*16090*/  @!PT LDS RZ, [RZ] ;  /* 0x00000000fffff984 */ /* 0x000fe20000000800 */
[----:B------:R-:W-:Y:S01]  /*160a0*/  @!PT LDS RZ, [RZ] ;  /* 0x00000000fffff984 */ /* 0x000fe20000000800 */
[----:B------:R-:W-:Y:S01]  /*160b0*/  @!PT LDS RZ, [RZ] ;  /* 0x00000000fffff984 */ /* 0x000fe20000000800 */
[----:B------:R-:W-:Y:S01]  /*160c0*/  @!P3 LDGSTS.E.BYPASS.LTC128B.128 [R242+0xb800], desc[UR4][R28.64] ;  /* 0x0b8000001cf2bfae */ /* 0x000fe2000b981a04 */
[-C--:B------:R-:W-:Y:S01]  /*160d0*/  @!P3 MOV R10, R18.reuse ;  /* 0x00000012000ab202 */ /* 0x080fe20000000f00 */
[----:B------:R-:W-:Y:S01]  /*160e0*/  @!P3 IMAD.WIDE.U32 R12, R226, 0x140, R12 ;  /* 0x00000140e20cb825 */ /* 0x000fe200078e000c */
[----:B------:R-:W-:Y:S02]  /*160f0*/  @!P3 MOV R11, R19 ;  /* 0x00000013000bb202 */ /* 0x000fe40000000f00 */
[----:B------:R-:W-:Y:S02]  /*16100*/  SHF.R.U32.HI R167, RZ, 0x1, R166 ;  /* 0x00000001ffa77819 */ /* 0x000fe400000116a6 */
[----:B------:R-:W-:Y:S01]  /*16110*/  @!P3 IADD3 R13, PT, PT, R0, R13, RZ ;  /* 0x0000000d000db210 */ /* 0x000fe20007ffe0ff */
[----:B------:R-:W-:Y:S01]  /*16120*/  @P3 STS.128 [R242+0xc000], RZ ;  /* 0x00c000fff2003388 */ /* 0x000fe20000000c00 */
[----:B------:R-:W-:Y:S01]  /*16130*/  @!P3 IMAD.WIDE.U32 R10, R226, 0x160, R10 ;  /* 0x00000160e20ab825 */ /* 0x000fe200078e000a */
[----:B------:R-:W-:Y:S02]  /*16140*/  SHF.L.U32 R216, R166, 0x5, RZ ;  /* 0x00000005a6d87819 */ /* 0x000fe400000006ff */
[----:B------:R-:W-:Y:S01]  /*16150*/  IADD3 R209, PT, PT, R218, R209, RZ ;  /* 0x000000d1dad17210 */ /* 0x000fe20007ffe0ff */
[C---:B-1----:R-:W-:Y:S01]  /*16160*/  @!P3 IMAD R5, R227.reuse, 0xe0, RZ ;  /* 0x000000e0e305b824 */ /* 0x042fe200078e02ff */
[----:B------:R-:W-:Y:S01]  /*16170*/  LOP3.LUT R216, R216, 0x7c00, RZ, 0xc0, !PT ;  /* 0x00007c00d8d87812 */ /* 0x000fe200078ec0ff */
[C---:B------:R-:W-:Y:S01]  /*16180*/  @!P3 IMAD R4, R227.reuse, 0x120, RZ ;  /* 0x00000120e304b824 */ /* 0x040fe200078e02ff */
[----:B------:R-:W-:Y:S01]  /*16190*/  @!PT LDS RZ, [RZ] ;  /* 0x00000000fffff984 */ /* 0x000fe20000000800 */
[----:B------:R-:W-:Y:S01]  /*161a0*/  @!PT LDS RZ, [RZ] ;  /* 0x00000000fffff984 */ /* 0x000fe20000000800 */
[----:B------:R-:W-:Y:S01]  /*161b0*/  @!PT LDS RZ, [RZ] ;  /* 0x00000000fffff984 */ /* 0x000fe20000000800 */
[----:B------:R-:W-:Y:S01]  /*161c0*/  @!P3 LDGSTS.E.BYPASS.LTC128B.128 [R242+0xc000], desc[UR4][R26.64] ;  /* 0x0c0000001af2bfae */ /* 0x000fe2000b981a04 */
[----:B------:R-:W-:Y:S01]  /*161d0*/  @!P3 IMAD R0, R227, 0x1c0, RZ ;  /* 0x000001c0e300b824 */ /* 0x000fe200078e02ff */
[----:B------:R-:W-:Y:S02]  /*161e0*/  @!P3 IADD3 R21, PT, PT, R5, R21, RZ ;  /* 0x000000150515b210 */ /* 0x000fe40007ffe0ff */
[----:B------:R-:W-:Y:S01]  /*161f0*/  @!P3 IADD3 R17, PT, PT, R4, R17, RZ ;  /* 0x000000110411b210 */ /* 0x000fe20007ffe0ff */
[----:B------:R-:W-:Y:S01]  /*16200*/  @!P3 IMAD R4, R227, 0x160, RZ ;  /* 0x00000160e304b824 */ /* 0x000fe200078e02ff */
[----:B------:R-:W-:Y:S02]  /*16210*/  @!P3 MOV R5, R19 ;  /* 0x000000130005b202 */ /* 0x000fe40000000f00 */
[----:B------:R-:W-:Y:S01]  /*16220*/  @P3 STS.128 [R242+0xc800], RZ ;  /* 0x00c800fff2003388 */ /* 0x000fe20000000c00 */
[----:B------:R-:W-:Y:S02]  /*16230*/  LOP3.LUT R208, R216, 0x200, R220, 0xf8, !PT ;  /* 0x00000200d8d07812 */ /* 0x000fe400078ef8dc */
[----:B------:R-:W-:Y:S02]  /*16240*/  @!P3 IADD3 R11, PT, PT, R4, R11, RZ ;  /* 0x0000000b040bb210 */ /* 0x000fe40007ffe0ff */
[----:B------:R-:W-:Y:S02]  /*16250*/  @!P3 MOV R4, R18 ;  /* 0x000000120004b202 */ /* 0x000fe40000000f00 */
[----:B------:R-:W-:Y:S01]  /*16260*/  MOV R219, 0x20 ;  /* 0x0000002000db7802 */ /* 0x000fe20000000f00 */
[----:B------:R-:W-:Y:S01]  /*16270*/  @!PT LDS RZ, [RZ] ;  /* 0x00000000fffff984 */ /* 0x000fe20000000800 */
[----:B------:R-:W-:Y:S01]  /*16280*/  @!PT LDS RZ, [RZ] ;  /* 0x00000000fffff984 */ /* 0x000fe20000000800 */
[----:B------:R-:W-:Y:S01]  /*16290*/  @!PT LDS RZ, [RZ] ;  /* 0x00000000fffff984 */ /* 0x000fe20000000800 */
[----:B------:R1:W-:Y:S01]  /*162a0*/  @!P3 LDGSTS.E.BYPASS.LTC128B.128 [R242+0xc800], desc[UR4][R14.64] ;  /* 0x0c8000000ef2bfae */ /* 0x0003e2000b981a04 */
[----:B------:R-:W-:Y:S01]  /*162b0*/  LOP3.LUT P1, RZ, R166, 0x4, RZ, 0xc0, !PT ;  /* 0x00000004a6ff7812 */ /* 0x000fe2000782c0ff */
[----:B------:R-:W-:Y:S05]  /*162c0*/  @!P3 IMAD.WIDE.U32 R4, R226, 0x1c0, R4 ;  /* 0x000001c0e204b825 */ /* 0x000fea00078e0004 */
[----:B------:R-:W-:Y:S01]  /*162d0*/  @!P3 IADD3 R5, PT, PT, R0, R5, RZ ;  /* 0x000000050005b210 */ /* 0x000fe20007ffe0ff */
[----:B------:R-:W-:Y:S01]  /*162e0*/  @P3 STS.128 [R242+0xd000], RZ ;  /* 0x00d000fff2003388 */ /* 0x000fe20000000c00 */
[----:B------:R-:W-:Y:S04]  /*162f0*/  LOP3.LUT R0, R167, 0x8, RZ, 0xc0, !PT ;  /* 0x00000008a7007812 */ /* 0x000fe800078ec0ff */
[----:B------:R-:W-:Y:S03]  /*16300*/  LOP3.LUT R0, R0, 0x1c0, R220, 0xf8, !PT ;  /* 0x000001c000007812 */ /* 0x000fe600078ef8dc */
[----:B------:R-:W-:Y:S01]  /*16310*/  @!PT LDS RZ, [RZ] ;  /* 0x00000000fffff984 */ /* 0x000fe20000000800 */
[----:B------:R-:W-:Y:S01]  /*16320*/  @!PT LDS RZ, [RZ] ;  /* 0x00000000fffff984 */ /* 0x000fe20000000800 */
[----:B------:R-:W-:Y:S01]  /*16330*/  @!PT LDS RZ, [RZ] ;  /* 0x00000000fffff984 */ /* 0x000fe20000000800 */
[----:B------:R-:W-:Y:S01]  /*16340*/  @!P3 LDGSTS.E.BYPASS.LTC128B.128 [R242+0xd000], desc[UR4][R24.64] ;  /* 0x0d00000018f2bfae */ /* 0x000fe2000b981a04 */
[----:B------:R-:W-:Y:S04]  /*16350*/  LOP3.LUT R0, R0, R217, RZ, 0x3c, !PT ;  /* 0x000000d900007212 */ /* 0x000fe800078e3cff */
[----:B------:R-:W-:Y:S03]  /*16360*/  LOP3.LUT R208, R208, R0, RZ, 0xfc, !PT ;  /* 0x00000000d0d07212 */ /* 0x000fe600078efcff */
[----:B------:R-:W-:Y:S01]  /*16370*/  @P3 STS.128 [R242+0xd800], RZ ;  /* 0x00d800fff2003388 */ /* 0x000fe20000000c00 */
[----:B------:R-:W-:Y:S02]  /*16380*/  LEA R208, R208, R218, 0x1 ;  /* 0x000000dad0d07211 */ /* 0x000fe400078e08ff */
[C---:B-1----:R-:W-:Y:S04]  /*16390*/  @!P3 LEA R14, P0, R226.reuse, R18, 0x8 ;  /* 0x00000012e20eb211 */ /* 0x042fe800078040ff */
[----:B------:R-:W-:Y:S01]  /*163a0*/  @!P3 LEA.HI.X R15, R226, R19, R227, 0x8, P0 ;  /* 0x00000013e20fb211 */ /* 0x000fe200000f44e3 */
[----:B------:R-:W-:Y:S01]  /*163b0*/  @!PT LDS RZ, [RZ] ;  /* 0x00000000fffff984 */ /* 0x000fe20000000800 */
[----:B------:R-:W-:Y:S01]  /*163c0*/  @!PT LDS RZ, [RZ] ;  /* 0x00000000fffff984 */ /* 0x000fe20000000800 */
[----:B------:R-:W-:Y:S01]  /*163d0*/  @!PT LDS RZ, [RZ] ;  /* 0x00000000fffff984 */ /* 0x000fe20000000800 */
[----:B------:R-:W-:Y:S01]  /*163e0*/  @!P3 LDGSTS.E.BYPASS.LTC128B.128 [R242+0xd800], desc[UR4][R22.64] ;  /* 0x0d80000016f2bfae */ /* 0x000fe2000b981a04 */
[----:B------:R-:W-:Y:S04]  /*163f0*/  LOP3.LUT P0, RZ, R166, 0x2, RZ, 0xc0, !PT ;  /* 0x00000002a6ff7812 */ /* 0x000fe8000780c0ff */
[----:B------:R-:W-:Y:S02]  /*16400*/  SEL R219, R219, 0xffffffe0, !P0 ;  /* 0xffffffe0dbdb7807 */ /* 0x000fe40004000000 */
[----:B------:R-:W-:Y:S01]  /*16410*/  ISETP.GT.AND P0, PT, R240, R233, PT ;  /* 0x000000e9f000720c */ /* 0x000fe20003f04270 */
[----:B------:R-:W-:Y:S01]  /*16420*/  @P3 STS.128 [R242+0xe000], RZ ;  /* 0x00e000fff2003388 */ /* 0x000fe20000000c00 */
[----:B------:R-:W-:Y:S02]  /*16430*/  IADD3 R172, PT, PT, R208, R219, RZ ;  /* 0x000000dbd0ac7210 */ /* 0x000fe40007ffe0ff */
[CC--:B------:R-:W-:Y:S05]  /*16440*/  IADD3 R210, PT, PT, R219.reuse, R209.reuse, RZ ;  /* 0x000000d1dbd27210 */ /* 0x0c0fea0007ffe0ff */
        /* <DEDUP_REMOVED lines=40> */
[----:B-1----:R-:W2:Y:S08]  /*166d0*/  LDSM.16.M88.4 R8, [R209+0x2000] ;  /* 0x00200000d108783b */ /* 0x002eb00000000200 */
[----:B------:R-:W1:Y:S08]  /*166e0*/  LDSM.16.M88.4 R16, [R209+0x2800] ;  /* 0x00280000d110783b */ /* 0x000e700000000200 */
[----:B------:R-:W3:Y:S08]  /*166f0*/  LDSM.16.M88.4 R24, [R209+0x3000] ;  /* 0x00300000d118783b */ /* 0x000ef00000000200 */
        /* <DEDUP_REMOVED lines=17> */
[----:B------:R-:W0:Y:S08]  /*16810*/  LDGDEPBAR ;  /* 0x00000000000079af */ /* 0x000e300000000000 */
[----:B------:R-:W5:Y:S08]  /*16820*/  LDSM.16.M88.4 R188, [R210+0x3800] ;  /* 0x00380000d2bc783b */ /* 0x000f700000000200 */
[----:B------:R-:W5:Y:S08]  /*16830*/  LDSM.16.M88.4 R192, [R210+0x4000] ;  /* 0x00400000d2c0783b */ /* 0x000f700000000200 */
[----:B------:R-:W-:Y:S08]  /*16840*/  LDSM.16.M88.4 R196, [R210+0x5800] ;  /* 0x00580000d2c4783b */ /* 0x000ff00000000200 */
[----:B------:R-:W-:Y:S08]  /*16850*/  LDSM.16.M88.4 R200, [R210+0x6000] ;  /* 0x00600000d2c8783b */ /* 0x000ff00000000200 */
[----:B------:R-:W-:Y:S08]  /*16860*/  LDSM.16.M88.4 R204, [R210+0x7000] ;  /* 0x00700000d2cc783b */ /* 0x000ff00000000200 */
[----:B------:R-:W5:Y:S01]  /*16870*/  LD.E R252, desc[UR4][R2.64+0x18c] ;  /* 0x00018c0402fc7980 */ /* 0x000f62000c101900 */
[C---:B--2---:R-:W-:Y:S08]  /*16880*/  HMMA.16816.F32.BF16 R4, R128.reuse, R8, RZ ;  /* 0x000000088004723c */ /* 0x044ff000000418ff */
[C---:B------:R-:W-:Y:S08]  /*16890*/  HMMA.16816.F32.BF16 R8, R128.reuse, R10, RZ ;  /* 0x0000000a8008723c */ /* 0x040ff000000418ff */
[C---:B-1----:R-:W-:Y:S08]  /*168a0*/  HMMA.16816.F32.BF16 R12, R128.reuse, R16, RZ ;  /* 0x00000010800c723c */ /* 0x042ff000000418ff */
        /* <DEDUP_REMOVED lines=39> */
[C---:B------:R-:W-:Y:S08]  /*16b20*/  HMMA.16816.F32.BF16 R28, R172.reuse, R188, R28 ;  /* 0x000000bcac1c723c */ /* 0x040ff0000004181c */
[C---:B------:R-:W-:Y:S08]  /*16b30*/  HMMA.16816.F32.BF16 R32, R172.reuse, R190, R32 ;  /* 0x000000beac20723c */ /* 0x040ff00000041820 */
[C---:B------:R-:W-:Y:S08]  /*16b40*/  HMMA.16816.F32.BF16 R36, R172.reuse, R192, R36 ;  /* 0x000000c0ac24723c */ /* 0x040ff00000041824 */
[C---:B------:R-:W-:Y:S08]  /*16b50*/  HMMA.16816.F32.BF16 R40, R172.reuse, R194, R40 ;  /* 0x000000c2ac28723c */ /* 0x040ff00000041828 */
[C---:B-1----:R-:W-:Y:S08]  /*16b60*/  HMMA.16816.F32.BF16 R44, R172.reuse, R168, R44 ;  /* 0x000000a8ac2c723c */ /* 0x042ff0000004182c */
[C---:B------:R-:W-:Y:S01]  /*16b70*/  HMMA.16816.F32.BF16 R48, R172.reuse, R170, R48 ;  /* 0x000000aaac30723c */ /* 0x040fe20000041830 */
[----:B------:R-:W1:Y:S07]  /*16b80*/  LDSM.16.M88.4 R168, [R210+0x8000] ;  /* 0x00800000d2a8783b */ /* 0x000e6e0000000200 */
[C---:B--2---:R-:W-:Y:S08]  /*16b90*/  HMMA.16816.F32.BF16 R52, R172.reuse, R176, R52 ;  /* 0x000000b0ac34723c */ /* 0x044ff00000041834 */
[C---:B------:R-:W-:Y:S01]  /*16ba0*/  HMMA.16816.F32.BF16 R56, R172.reuse, R178, R56 ;  /* 0x000000b2ac38723c */ /* 0x040fe20000041838 */
[----:B------:R-:W2:Y:S07]  /*16bb0*/  LDSM.16.M88.4 R176, [R210+0x8800] ;  /* 0x00880000d2b0783b */ /* 0x000eae0000000200 */
[C---:B------:R-:W-:Y:S08]  /*16bc0*/  HMMA.16816.F32.BF16 R60, R172.reuse, R196, R60 ;  /* 0x000000c4ac3c723c */ /* 0x040ff0000004183c */
        /* <DEDUP_REMOVED lines=8> */
[C---:B----4-:R-:W-:Y:S01]  /*16c50*/  HMMA.16816.F32.BF16 R92, R172.reuse, R184, R92 ;  /* 0x000000b8ac5c723c */ /* 0x050fe2000004185c */
[----:B------:R-:W-:Y:S04]  /*16c60*/  MOV R184, 0x40 ;  /* 0x0000004000b87802 */ /* 0x000fe80000000f00 */
[----:B------:R-:W-:Y:S03]  /*16c70*/  SEL R184, R184, 0xffffffc0, !P1 ;  /* 0xffffffc0b8b87807 */ /* 0x000fe60004800000 */
[C---:B------:R-:W-:Y:S03]  /*16c80*/  HMMA.16816.F32.BF16 R96, R172.reuse, R186, R96 ;  /* 0x000000baac60723c */ /* 0x040fe60000041860 */
[----:B------:R-:W-:Y:S02]  /*16c90*/  IADD3 R221, PT, PT, R208, R184, RZ ;  /* 0x000000b8d0dd7210 */ /* 0x000fe40007ffe0ff */
[----:B------:R-:W-:Y:S02]  /*16ca0*/  IADD3 R222, PT, PT, R184, R209, RZ ;  /* 0x000000d1b8de7210 */ /* 0x000fe40007ffe0ff */
[----:B------:R-:W4:Y:S01]  /*16cb0*/  LDSM.16.M88.4 R184, [R210+0x9800] ;  /* 0x00980000d2b8783b */ /* 0x000f220000000200 */
[C---:B-1----:R-:W-:Y:S07]  /*16cc0*/  HMMA.16816.F32.BF16 R100, R172.reuse, R168, R100 ;  /* 0x000000a8ac64723c */ /* 0x042fee0000041864 */
[----:B------:R-:W-:Y:S01]  /*16cd0*/  LDSM.16.M88.4 R188, [R221] ;  /* 0x00000000ddbc783b */ /* 0x000fe20000000200 */
[C---:B------:R-:W-:Y:S07]  /*16ce0*/  HMMA.16816.F32.BF16 R104, R172.reuse, R170, R104 ;  /* 0x000000aaac68723c */ /* 0x040fee0000041868 */
[----:B------:R-:W1:Y:S01]  /*16cf0*/  LDSM.16.M88.4 R192, [R222+0x2000] ;  /* 0x00200000dec0783b */ /* 0x000e620000000200 */
[C---:B--2---:R-:W-:Y:S07]  /*16d00*/  HMMA.16816.F32.BF16 R108, R172.reuse, R176, R108 ;  /* 0x000000b0ac6c723c */ /* 0x044fee000004186c */
[----:B------:R-:W2:Y:S01]  /*16d10*/  LDSM.16.M88.4 R196, [R222+0x2800] ;  /* 0x00280000dec4783b */ /* 0x000ea20000000200 */
[C---:B------:R-:W-:Y:S07]  /*16d20*/  HMMA.16816.F32.BF16 R112, R172.reuse, R178, R112 ;  /* 0x000000b2ac70723c */ /* 0x040fee0000041870 */
[----:B------:R-:W5:Y:S01]  /*16d30*/  LDSM.16.M88.4 R168, [R222+0x3000] ;  /* 0x00300000dea8783b */ /* 0x000f620000000200 */
[C---:B---3--:R-:W-:Y:S07]  /*16d40*/  HMMA.16816.F32.BF16 R116, R172.reuse, R180, R116 ;  /* 0x000000b4ac74723c */ /* 0x048fee0000041874 */
[----:B------:R-:W3:Y:S01]  /*16d50*/  LDSM.16.M88.4 R200, [R222+0x3800] ;  /* 0x00380000dec8783b */ /* 0x000ee20000000200 */
[C---:B------:R-:W-:Y:S07]  /*16d60*/  HMMA.16816.F32.BF16 R120, R172.reuse, R182, R120 ;  /* 0x000000b6ac78723c */ /* 0x040fee0000041878 */
[----:B------:R-:W3:Y:S01]  /*16d70*/  LDSM.16.M88.4 R204, [R222+0x4000] ;  /* 0x00400000decc783b */ /* 0x000ee20000000200 */
[C---:B----4-:R-:W-:Y:S07]  /*16d80*/  HMMA.16816.F32.BF16 R124, R172.reuse, R184, R124 ;  /* 0x000000b8ac7c723c */ /* 0x050fee000004187c */
[----:B------:R-:W4:Y:S01]  /*16d90*/  LDSM.16.M88.4 R208, [R222+0x4800] ;  /* 0x00480000ded0783b */ /* 0x000f220000000200 */
[----:B------:R-:W-:Y:S07]  /*16da0*/  HMMA.16816.F32.BF16 R128, R172, R186, R128 ;  /* 0x000000baac80723c */ /* 0x000fee0000041880 */
[----:B------:R-:W4:Y:S01]  /*16db0*/  LDSM.16.M88.4 R212, [R222+0x5000] ;  /* 0x00500000ded4783b */ /* 0x000f220000000200 */
[C---:B-1----:R-:W-:Y:S07]  /*16dc0*/  HMMA.16816.F32.BF16 R4, R188.reuse, R192, R4 ;  /* 0x000000c0bc04723c */ /* 0x042fee0000041804 */
[----:B------:R-:W1:Y:S01]  /*16dd0*/  LDSM.16.M88.4 R176, [R222+0x5800] ;  /* 0x00580000deb0783b */ /* 0x000e620000000200 */
[C---:B------:R-:W-:Y:S07]  /*16de0*/  HMMA.16816.F32.BF16 R8, R188.reuse, R194, R8 ;  /* 0x000000c2bc08723c */ /* 0x040fee0000041808 */
[----:B------:R-:W-:Y:S01]  /*16df0*/  LDSM.16.M88.4 R172, [R222+0x6800] ;  /* 0x00680000deac783b */ /* 0x000fe20000000200 */
[C---:B--2---:R-:W-:Y:S07]  /*16e00*/  HMMA.16816.F32.BF16 R12, R188.reuse, R196, R12 ;  /* 0x000000c4bc0c723c */ /* 0x044fee000004180c */
[----:B------:R-:W-:Y:S01]  /*16e10*/  LDSM.16.M88.4 R180, [R222+0x7000] ;  /* 0x00700000deb4783b */ /* 0x000fe20000000200 */
[C---:B------:R-:W-:Y:S07]  /*16e20*/  HMMA.16816.F32.BF16 R16, R188.reuse, R198, R16 ;  /* 0x000000c6bc10723c */ /* 0x040fee0000041810 */
[----:B------:R-:W-:Y:S01]  /*16e30*/  LDSM.16.M88.4 R184, [R222+0x7800] ;  /* 0x00780000deb8783b */ /* 0x000fe20000000200 */
[C---:B-----5:R-:W-:Y:S07]  /*16e40*/  HMMA.16816.F32.BF16 R20, R188.reuse, R168, R20 ;  /* 0x000000a8bc14723c */ /* 0x060fee0000041814 */
[----:B------:R-:W-:Y:S01]  /*16e50*/  LDSM.16.M88.4 R192, [R222+0x8000] ;  /* 0x00800000dec0783b */ /* 0x000fe20000000200 */
[C---:B------:R-:W-:Y:S07]  /*16e60*/  HMMA.16816.F32.BF16 R24, R188.reuse, R170, R24 ;  /* 0x000000aabc18723c */ /* 0x040fee0000041818 */
[----:B------:R-:W2:Y:S01]  /*16e70*/  LDSM.16.M88.4 R168, [R222+0x6000] ;  /* 0x00600000dea8783b */ /* 0x000ea20000000200 */
[C---:B---3--:R-:W-:Y:S07]  /*16e80*/  HMMA.16816.F32.BF16 R28, R188.reuse, R200, R28 ;  /* 0x000000c8bc1c723c */ /* 0x048fee000004181c */
[----:B------:R-:W3:Y:S01]  /*16e90*/  LDSM.16.M88.4 R196, [R222+0x8800] ;  /* 0x00880000dec4783b */ /* 0x000ee20000000200 */
[C---:B------:R-:W-:Y:S07]  /*16ea0*/  HMMA.16816.F32.BF16 R32, R188.reuse, R202, R32 ;  /* 0x000000cabc20723c */ /* 0x040fee0000041820 */
[----:B------:R-:W5:Y:S01]  /*16eb0*/  LDSM.16.M88.4 R200, [R222+0x9000] ;  /* 0x00900000dec8783b */ /* 0x000f620000000200 */
[C---:B------:R-:W-:Y:S08]  /*16ec0*/  HMMA.16816.F32.BF16 R36, R188.reuse, R204, R36 ;  /* 0x000000ccbc24723c */ /* 0x040ff00000041824 */
[C---:B------:R-:W-:Y:S01]  /*16ed0*/  HMMA.16816.F32.BF16 R40, R188.reuse, R206, R40 ;  /* 0x000000cebc28723c */ /* 0x040fe20000041828 */
[----:B------:R-:W5:Y:S07]  /*16ee0*/  LDSM.16.M88.4 R204, [R222+0x9800] ;  /* 0x00980000decc783b */ /* 0x000f6e0000000200 */
[C---:B----4-:R-:W-:Y:S03]  /*16ef0*/  HMMA.16816.F32.BF16 R44, R188.reuse, R208, R44 ;  /* 0x000000d0bc2c723c */ /* 0x050fe6000004182c */
[C---:B------:R-:W-:Y:S02]  /*16f00*/  IADD3 R208, PT, PT, R219.reuse, R221, RZ ;  /* 0x000000dddbd07210 */ /* 0x040fe40007ffe0ff */
[----:B------:R-:W-:Y:S03]  /*16f10*/  IADD3 R221, PT, PT, R219, R222, RZ ;  /* 0x000000dedbdd7210 */ /* 0x000fe60007ffe0ff */
[C---:B------:R-:W-:Y:S01]  /*16f20*/  HMMA.16816.F32.BF16 R48, R188.reuse, R210, R48 ;  /* 0x000000d2bc30723c */ /* 0x040fe20000041830 */
[----:B------:R-:W-:Y:S07]  /*16f30*/  LDSM.16.M88.4 R208, [R208] ;  /* 0x00000000d0d0783b */ /* 0x000fee0000000200 */
[C---:B------:R-:W-:Y:S08]  /*16f40*/  HMMA.16816.F32.BF16 R52, R188.reuse, R212, R52 ;  /* 0x000000d4bc34723c */ /* 0x040ff00000041834 */
[C---:B------:R-:W-:Y:S01]  /*16f50*/  HMMA.16816.F32.BF16 R56, R188.reuse, R214, R56 ;  /* 0x000000d6bc38723c */ /* 0x040fe20000041838 */
[----:B------:R-:W4:Y:S07]  /*16f60*/  LDSM.16.M88.4 R212, [R221+0x2000] ;  /* 0x00200000ddd4783b */ /* 0x000f2e0000000200 */
        /* <DEDUP_REMOVED lines=15> */
[C---:B-----5:R-:W-:Y:S08]  /*17060*/  HMMA.16816.F32.BF16 R116, R188.reuse, R200, R116 ;  /* 0x000000c8bc74723c */ /* 0x060ff00000041874 */
[C---:B------:R-:W-:Y:S08]  /*17070*/  HMMA.16816.F32.BF16 R120, R188.reuse, R202, R120 ;  /* 0x000000cabc78723c */ /* 0x040ff00000041878 */
[C---:B------:R-:W-:Y:S08]  /*17080*/  HMMA.16816.F32.BF16 R124, R188.reuse, R204, R124 ;  /* 0x000000ccbc7c723c */ /* 0x040ff0000004187c */
[----:B------:R-:W-:Y:S08]  /*17090*/  HMMA.16816.F32.BF16 R128, R188, R206, R128 ;  /* 0x000000cebc80723c */ /* 0x000ff00000041880 */
[C---:B----4-:R-:W-:Y:S08]  /*170a0*/  HMMA.16816.F32.BF16 R4, R208.reuse, R212, R4 ;  /* 0x000000d4d004723c */ /* 0x050ff00000041804 */
[C---:B------:R-:W-:Y:S08]  /*170b0*/  HMMA.16816.F32.BF16 R8, R208.reuse, R214, R8 ;  /* 0x000000d6d008723c */ /* 0x040ff00000041808 */
[C---:B-1----:R-:W-:Y:S03]  /*170c0*/  HMMA.16816.F32.BF16 R12, R208.reuse, R168, R12 ;  /* 0x000000a8d00c723c */ /* 0x042fe6000004180c */
        /* <DEDUP_REMOVED lines=131> */
[C---:B------:R-:W-:Y:S01]  /*17900*/  HMMA.16816.F32.BF16 R80, R208.reuse, R10, R80 ;  /* 0x0000000ad050723c */ /* 0x040fe20000041850 */
[----:B------:R-:W1:Y:S08]  /*17910*/  LDSM.16.M88.4 R8, [R221+0x7800] ;  /* 0x00780000dd08783b */ /* 0x000e700000000200 */
[----:B------:R-:W-:Y:S01]  /*17920*/  MUFU.TANH R34, R34 ;  /* 0x0000002200227308 */ /* 0x000fe20000002400 */
        /* <DEDUP_REMOVED lines=24> */
[----:B------:R-:W-:Y:S02]  /*17ab0*/  MUFU.TANH R39, R39 ;  /* 0x0000002700277308 */ /* 0x000fe40000002400 */
[C---:B------:R-:W-:Y:S01]  /*17ac0*/  HMMA.16816.F32.BF16 R96, R208.reuse, R10, R96 ;  /* 0x0000000ad060723c */ /* 0x040fe20000041860 */
[----:B------:R-:W1:Y:S07]  /*17ad0*/  LDSM.16.M88.4 R8, [R221+0x8800] ;  /* 0x00880000dd08783b */ /* 0x000e6e0000000200 */
[----:B------:R-:W-:Y:S01]  /*17ae0*/  MUFU.TANH R44, R44 ;  /* 0x0000002c002c7308 */ /* 0x000fe20000002400 */
        /* <DEDUP_REMOVED lines=21> */
[C---:B-1----:R-:W-:Y:S05]  /*17c40*/  HMMA.16816.F32.BF16 R108, R208.reuse, R8, R108 ;  /* 0x00000008d06c723c */ /* 0x042fea000004186c */
[----:B------:R1:W-:Y:S01]  /*17c50*/  MUFU.TANH R195, R105 ;  /* 0x0000006900c37308 */ /* 0x0003e20000002400 */
[-C--:B---3--:R-:W-:Y:S02]  /*17c60*/  FMUL.FTZ R97, R103, R252.reuse ;  /* 0x000000fc67617220 */ /* 0x088fe40000410000 */
[C---:B------:R-:W-:Y:S01]  /*17c70*/  HMMA.16816.F32.BF16 R112, R208.reuse, R10, R112 ;  /* 0x0000000ad070723c */ /* 0x040fe20000041870 */
[----:B------:R-:W3:Y:S01]  /*17c80*/  LDSM.16.M88.4 R8, [R221+0x9800] ;  /* 0x00980000dd08783b */ /* 0x000ee20000000200 */
[----:B------:R-:W-:Y:S05]  /*17c90*/  DEPBAR.LE SB0, 0x0 ;  /* 0x000080000000791a */ /* 0x000fea0000000000 */
[----:B------:R-:W-:Y:S01]  /*17ca0*/  MUFU.TANH R43, R43 ;  /* 0x0000002b002b7308 */ /* 0x000fe20000002400 */
[-C--:B----4-:R-:W-:Y:S01]  /*17cb0*/  FMUL.FTZ R96, R102, R252.reuse ;  /* 0x000000fc66607220 */ /* 0x090fe20000410000 */
[C---:B--2---:R-:W-:Y:S08]  /*17cc0*/  HMMA.16816.F32.BF16 R116, R208.reuse, R4, R116 ;  /* 0x00000004d074723c */ /* 0x044ff00000041874 */
[----:B------:R-:W-:Y:S01]  /*17cd0*/  MUFU.TANH R48, R48 ;  /* 0x0000003000307308 */ /* 0x000fe20000002400 */
[----:B------:R-:W-:Y:S01]  /*17ce0*/  BAR.SYNC.DEFER_BLOCKING 0x0 ;  /* 0x0000000000007b1d */ /* 0x000fe20000010000 */
[-C--:B------:R-:W-:Y:S01]  /*17cf0*/  FMUL.FTZ R103, R110, R252.reuse ;  /* 0x000000fc6e677220 */ /* 0x080fe20000410000 */
[C---:B------:R-:W-:Y:S03]  /*17d00*/  HMMA.16816.F32.BF16 R120, R208.reuse, R6, R120 ;  /* 0x00000006d078723c */ /* 0x040fe60000041878 */
[-C--:B------:R-:W-:Y:S01]  /*17d10*/  FMUL.FTZ R115, R115, R252.reuse ;  /* 0x000000fc73737220 */ /* 0x080fe20000410000 */
[-C--:B------:R-:W-:Y:S03]  /*17d20*/  FMUL.FTZ R110, R114, R252.reuse ;  /* 0x000000fc726e7220 */ /* 0x080fe60000410000 */
[----:B------:R-:W-:Y:S01]  /*17d30*/  MUFU.TANH R49, R49 ;  /* 0x0000003100317308 */ /* 0x000fe20000002400 */
[-C--:B-1----:R-:W-:Y:S01]  /*17d40*/  FMUL.FTZ R105, R111, R252.reuse ;  /* 0x000000fc6f697220 */ /* 0x082fe20000410000 */
[-C--:B------:R-:W-:Y:S01]  /*17d50*/  FMUL.FTZ R108, R108, R252.reuse ;  /* 0x000000fc6c6c7220 */ /* 0x080fe20000410000 */
[-C--:B------:R-:W-:Y:S01]  /*17d60*/  FMUL.FTZ R109, R109, R252.reuse ;  /* 0x000000fc6d6d7220 */ /* 0x080fe20000410000 */
[-C--:B------:R-:W-:Y:S01]  /*17d70*/  FMUL.FTZ R112, R112, R252.reuse ;  /* 0x000000fc70707220 */ /* 0x080fe20000410000 */
[-C--:B------:R-:W-:Y:S01]  /*17d80*/  FMUL.FTZ R113, R113, R252.reuse ;  /* 0x000000fc71717220 */ /* 0x080fe20000410000 */
[-C--:B------:R-:W-:Y:S01]  /*17d90*/  FMUL.FTZ R114, R117, R252.reuse ;  /* 0x000000fc75727220 */ /* 0x080fe20000410000 */
[-C--:B------:R-:W-:Y:S03]  /*17da0*/  FMUL.FTZ R116, R116, R252.reuse ;  /* 0x000000fc74747220 */ /* 0x080fe60000410000 */
[----:B------:R1:W-:Y:S01]  /*17db0*/  MUFU.TANH R180, R115 ;  /* 0x0000007300b47308 */ /* 0x0003e20000002400 */
[-C--:B------:R-:W-:Y:S01]  /*17dc0*/  FMUL.FTZ R118, R118, R252.reuse ;  /* 0x000000fc76767220 */ /* 0x080fe20000410000 */
[-C--:B------:R-:W-:Y:S01]  /*17dd0*/  FMUL.FTZ R119, R119, R252.reuse ;  /* 0x000000fc77777220 */ /* 0x080fe20000410000 */
[-C--:B------:R-:W-:Y:S01]  /*17de0*/  FMUL.FTZ R120, R120, R252.reuse ;  /* 0x000000fc78787220 */ /* 0x080fe20000410000 */
[-C--:B------:R-:W-:Y:S06]  /*17df0*/  FMUL.FTZ R122, R122, R252.reuse ;  /* 0x000000fc7a7a7220 */ /* 0x080fec0000410000 */
[----:B------:R-:W-:Y:S01]  /*17e00*/  MUFU.TANH R46, R46 ;  /* 0x0000002e002e7308 */ /* 0x000fe20000002400 */
[-C--:B------:R-:W-:Y:S01]  /*17e10*/  FMUL.FTZ R123, R123, R252.reuse ;  /* 0x000000fc7b7b7220 */ /* 0x080fe20000410000 */
[C---:B---3--:R-:W-:Y:S03]  /*17e20*/  HMMA.16816.F32.BF16 R124, R208.reuse, R8, R124 ;  /* 0x00000008d07c723c */ /* 0x048fe6000004187c */
[-C--:B------:R-:W-:Y:S05]  /*17e30*/  FMUL.FTZ R9, R121, R252.reuse ;  /* 0x000000fc79097220 */ /* 0x080fea0000410000 */
[----:B------:R-:W-:Y:S01]  /*17e40*/  MUFU.TANH R47, R47 ;  /* 0x0000002f002f7308 */ /* 0x000fe20000002400 */
[----:B------:R-:W-:Y:S09]  /*17e50*/  HMMA.16816.F32.BF16 R128, R208, R10, R128 ;  /* 0x0000000ad080723c */ /* 0x000ff20000041880 */
[----:B------:R-:W-:Y:S01]  /*17e60*/  MUFU.TANH R52, R52 ;  /* 0x0000003400347308 */ /* 0x000fe20000002400 */
[-C--:B------:R-:W-:Y:S01]  /*17e70*/  FMUL.FTZ R127, R127, R252.reuse ;  /* 0x000000fc7f7f7220 */ /* 0x080fe20000410000 */
[-C--:B------:R-:W-:Y:S08]  /*17e80*/  FMUL.FTZ R10, R125, R252.reuse ;  /* 0x000000fc7d0a7220 */ /* 0x080ff00000410000 */
[----:B------:R-:W-:Y:S01]  /*17e90*/  MUFU.TANH R53, R53 ;  /* 0x0000003500357308 */ /* 0x000fe20000002400 */
[-C--:B-1----:R-:W-:Y:S01]  /*17ea0*/  FMUL.FTZ R115, R124, R252.reuse ;  /* 0x000000fc7c737220 */ /* 0x082fe20000410000 */
[-C--:B------:R-:W-:Y:S01]  /*17eb0*/  FMUL.FTZ R125, R126, R252.reuse ;  /* 0x000000fc7e7d7220 */ /* 0x080fe20000410000 */
[-C--:B------:R-:W-:Y:S01]  /*17ec0*/  FMUL.FTZ R130, R130, R252.reuse ;  /* 0x000000fc82827220 */ /* 0x080fe20000410000 */
[-C--:B------:R-:W-:Y:S06]  /*17ed0*/  FMUL.FTZ R131, R131, R252.reuse ;  /* 0x000000fc83837220 */ /* 0x080fec0000410000 */
[----:B------:R-:W1:Y:S01]  /*17ee0*/  MUFU.TANH R4, R127 ;  /* 0x0000007f00047308 */ /* 0x000e620000002400 */
[-C--:B------:R-:W-:Y:S09]  /*17ef0*/  FMUL.FTZ R11, R128, R252.reuse ;  /* 0x000000fc800b7220 */ /* 0x080ff20000410000 */
[----:B------:R-:W2:Y:S10]  /*17f00*/  MUFU.TANH R5, R130 ;  /* 0x0000008200057308 */ /* 0x000eb40000002400 */
[----:B------:R-:W-:Y:S01]  /*17f10*/  MUFU.TANH R50, R50 ;  /* 0x0000003200327308 */ /* 0x000fe20000002400 */
[----:B-1----:R1:W-:Y:S09]  /*17f20*/  STL [R1], R4 ;  /* 0x0000000401007387 */ /* 0x0023f20000100800 */
[----:B------:R-:W-:Y:S01]  /*17f30*/  MUFU.TANH R51, R51 ;  /* 0x0000003300337308 */ /* 0x000fe20000002400 */
[----:B--2---:R2:W-:Y:S09]  /*17f40*/  STL [R1+0x4], R5 ;  /* 0x0000040501007387 */ /* 0x0045f20000100800 */
[----:B------:R-:W-:Y:S10]  /*17f50*/  MUFU.TANH R56, R56 ;  /* 0x0000003800387308 */ /* 0x000ff40000002400 */
[----:B------:R-:W-:Y:S01]  /*17f60*/  MUFU.TANH R57, R57 ;  /* 0x0000003900397308 */ /* 0x000fe20000002400 */
[----:B-1----:R-:W-:Y:S09]  /*17f70*/  FMUL.FTZ R4, R129, R252 ;  /* 0x000000fc81047220 */ /* 0x002ff20000410000 */
[----:B------:R-:W-:Y:S10]  /*17f80*/  MUFU.TANH R54, R54 ;  /* 0x0000003600367308 */ /* 0x000ff40000002400 */
[----:B--2---:R-:W1:Y:S10]  /*17f90*/  MUFU.TANH R5, R131 ;  /* 0x0000008300057308 */ /* 0x004e740000002400 */
[----:B------:R-:W2:Y:S10]  /*17fa0*/  MUFU.TANH R55, R55 ;  /* 0x0000003700377308 */ /* 0x000eb40000002400 */
[----:B------:R-:W3:Y:S01]  /*17fb0*/  MUFU.TANH R60, R60 ;  /* 0x0000003c003c7308 */ /* 0x000ee20000002400 */
[----:B-1----:R1:W-:Y:S09]  /*17fc0*/  STL [R1+0x8], R5 ;  /* 0x0000080501007387 */ /* 0x0023f20000100800 */
[----:B------:R-:W4:Y:S10]  /*17fd0*/  MUFU.TANH R61, R61 ;  /* 0x0000003d003d7308 */ /* 0x000f340000002400 */
        /* <DEDUP_REMOVED lines=83> */
[C---:B------:R-:W-:Y:S01]  /*18510*/  IADD3 R104, PT, PT, R68.reuse, -0x100, RZ ;  /* 0xffffff0044687810 */ /* 0x040fe20007ffe0ff */
        /* <DEDUP_REMOVED lines=18> */
[-C--:B------:R-:W-:Y:S02]  /*18640*/  IMAD R69, R102, R100.reuse, R69 ;  /* 0x0000006466457224 */ /* 0x080fe400078e0245 */
        /* <DEDUP_REMOVED lines=18> */
[----:B------:R-:W-:Y:S02]  /*18770*/  @!P5 IADD3 R106, PT, PT, -R106, RZ, RZ ;  /* 0x000000ff6a6ad210 */ /* 0x000fe40007ffe1ff */
[C---:B------:R-:W-:Y:S02]  /*18780*/  LEA R68, P5, R102.reuse, R246, 0x2 ;  /* 0x000000f666447211 */ /* 0x040fe400078a10ff */
[----:B------:R-:W-:Y:S02]  /*18790*/  SEL R106, R7, R106, !P6 ;  /* 0x0000006a076a7207 */ /* 0x000fe40007000000 */
[-C--:B------:R-:W-:Y:S02]  /*187a0*/  LEA.HI.X.SX32 R69, R102, R247.reuse, 0x2, P5 ;  /* 0x000000f766457211 */ /* 0x080fe400028f16ff */
[C---:B------:R-:W-:Y:S01]  /*187b0*/  LEA R100, P0, R106.reuse, R246, 0x2 ;  /* 0x000000f66a647211 */ /* 0x040fe200078010ff */
[C---:B------:R-:W-:Y:S02]  /*187c0*/  IMAD.IADD R102, R106.reuse, 0x1, -R102 ;  /* 0x000000016a667824 */ /* 0x040fe400078e0a66 */
[----:B------:R-:W4:Y:S01]  /*187d0*/  LD.E R68, desc[UR4][R68.64] ;  /* 0x0000000444447980 */ /* 0x000f22000c101900 */
[----:B------:R-:W-:Y:S01]  /*187e0*/  LEA.HI.X.SX32 R101, R106, R247, 0x2, P0 ;  /* 0x000000f76a657211 */ /* 0x000fe200000f16ff */
[----:B------:R-:W-:Y:S04]  /*187f0*/  IMAD R107, R107, R102, -0x100 ;  /* 0xffffff006b6b7424 */ /* 0x000fe800078e0266 */
        /* <DEDUP_REMOVED lines=14> */
.L_x_3221:
[----:B------:R-:W-:Y:S05]  /*188e0*/  BSYNC.RECONVERGENT B0 ;  /* 0x0000000000007941 */ /* 0x000fea0003800200 */
.L_x_3220:
[----:B------:R-:W-:Y:S01]  /*188f0*/  LEA R242, R242, R218, 0x1 ;  /* 0x000000daf2f27211 */ /* 0x000fe200078e08ff */
[----:B------:R-:W-:Y:S01]  /*18900*/  @!P4 IMAD.MOV.U32 R106, RZ, RZ, R235 ;  /* 0x000000ffff6ac224 */ /* 0x000fe200078e00eb */
[-C--:B------:R-:W-:Y:S01]  /*18910*/  @!P4 MOV R107, R234.reuse ;  /* 0x000000ea006bc202 */ /* 0x080fe20000000f00 */
[----:B------:R-:W-:Y:S01]  /*18920*/  @!P3 IMAD R102, R225, 0xa0, RZ ;  /* 0x000000a0e166b824 */ /* 0x000fe200078e02ff */
[----:B------:R-:W-:Y:S02]  /*18930*/  IADD3 R100, P5, PT, R5, R235, RZ ;  /* 0x000000eb05647210 */ /* 0x000fe40007fbe0ff */
[--C-:B------:R-:W-:Y:S01]  /*18940*/  SHF.L.U64.HI R7, R224, 0x5, R225.reuse ;  /* 0x00000005e0077819 */ /* 0x100fe200000102e1 */
[----:B------:R-:W-:Y:S01]  /*18950*/  @!PT LDS RZ, [RZ] ;  /* 0x00000000fffff984 */ /* 0x000fe20000000800 */
[----:B------:R-:W-:Y:S01]  /*18960*/  @!PT LDS RZ, [RZ] ;  /* 0x00000000fffff984 */ /* 0x000fe20000000800 */
[----:B------:R-:W-:Y:S01]  /*18970*/  @!PT LDS RZ, [RZ] ;  /* 0x00000000fffff984 */ /* 0x000fe20000000800 */
[----:B------:R1:W-:Y:S01]  /*18980*/  @!P4 LDGSTS.E.BYPASS.LTC128B.128 [R242+0x2000], desc[UR4][R106.64] ;  /* 0x020000006af2cfae */ /* 0x0003e2000b981a04 */
[----:B------:R-:W-:Y:S01]  /*18990*/  @!P3 IADD3 R68, P0, PT, R100, R5, RZ ;  /* 0x000000056444b210 */ /* 0x000fe20007f1e0ff */
[----:B------:R-:W-:Y:S01]  /*189a0*/  @!P3 IMAD R5, R225, 0x60, RZ ;  /* 0x00000060e105b824 */ /* 0x000fe200078e02ff */
[----:B------:R-:W-:Y:S01]  /*189b0*/  IADD3.X R101, PT, PT, R7, R234, RZ, P5, !PT ;  /* 0x000000ea07657210 */ /* 0x000fe20002ffe4ff */
[----:B------:R2:W-:Y:S01]  /*189c0*/  @P4 STS.128 [R242+0x2000], RZ ;  /* 0x002000fff2004388 */ /* 0x0005e20000000c00 */
[CC--:B------:R-:W-:Y:S02]  /*189d0*/  @!P3 LEA R188, P4, R224.reuse, R100.reuse, 0x6 ;  /* 0x00000064e0bcb211 */ /* 0x0c0fe400078830ff */
        /* <DEDUP_REMOVED lines=9> */
[-C--:B------:R-:W-:Y:S01]  /*18a70*/  @!P3 MOV R109, R101.reuse ;  /* 0x00000065006db202 */ /* 0x080fe20000000f00 */
[C---:B------:R-:W-:Y:S01]  /*18a80*/  @!P3 IMAD.WIDE.U32 R130, R224.reuse, 0x180, R100 ;  /* 0x00000180e082b825 */ /* 0x040fe200078e0064 */
[-C--:B------:R-:W-:Y:S01]  /*18a90*/  @!P3 MOV R118, R100.reuse ;  /* 0x000000640076b202 */ /* 0x080fe20000000f00 */
        /* <DEDUP_REMOVED lines=9> */
[----:B------:R-:W-:Y:S01]  /*18b30*/  @!P3 IMAD.IADD R117, R5, 0x1, R117 ;  /* 0x000000010575b824 */ /* 0x000fe200078e0275 */
[-C--:B------:R-:W-:Y:S01]  /*18b40*/  @!P3 MOV R123, R101.reuse ;  /* 0x00000065007bb202 */ /* 0x080fe20000000f00 */
[----:B------:R2:W-:Y:S01]  /*18b50*/  @P3 STS.128 [R242+0x3800], RZ ;  /* 0x003800fff2003388 */ /* 0x0005e20000000c00 */
[C-C-:B------:R-:W-:Y:S03]  /*18b60*/  @!P3 IMAD.WIDE.U32 R120, R224.reuse, 0x160, R100.reuse ;  /* 0x00000160e078b825 */ /* 0x140fe600078e0064 */
[----:B------:R-:W-:Y:S01]  /*18b70*/  @!PT LDS RZ, [RZ] ;  /* 0x00000000fffff984 */ /* 0x000fe20000000800 */
[----:B------:R-:W-:Y:S01]  /*18b80*/  @!PT LDS RZ, [RZ] ;  /* 0x00000000fffff984 */ /* 0x000fe20000000800 */
[----:B------:R-:W-:Y:S01]  /*18b90*/  @!PT LDS RZ, [RZ] ;  /* 0x00000000fffff984 */ /* 0x000fe20000000800 */
[----:B------:R2:W-:Y:S01]  /*18ba0*/  @!P3 LDGSTS.E.BYPASS.LTC128B.128 [R242+0x3800], desc[UR4][R188.64] ;  /* 0x03800000bcf2bfae */ /* 0x0005e2000b981a04 */
[----:B-1----:R-:W-:Y:S01]  /*18bb0*/  @!P3 MOV R107, R101 ;  /* 0x00000065006bb202 */ /* 0x002fe20000000f00 */
[--C-:B------:R-:W-:Y:S02]  /*18bc0*/  @!P3 IMAD.MOV.U32 R106, RZ, RZ, R100.reuse ;  /* 0x000000ffff6ab224 */ /* 0x100fe400078e0064 */
[----:B------:R2:W-:Y:S01]  /*18bd0*/  @P3 STS.128 [R242+0x4000], RZ ;  /* 0x004000fff2003388 */ /* 0x0005e20000000c00 */
[C---:B------:R-:W-:Y:S03]  /*18be0*/  @!P3 IMAD.WIDE.U32 R112, R224.reuse, 0xa0, R100 ;  /* 0x000000a0e070b825 */ /* 0x040fe600078e0064 */
[----:B------:R-:W-:Y:S01]  /*18bf0*/  @!PT LDS RZ, [RZ] ;  /* 0x00000000fffff984 */ /* 0x000fe20000000800 */
[----:B------:R-:W-:Y:S01]  /*18c00*/  @!PT LDS RZ, [RZ] ;  /* 0x00000000fffff984 */ /* 0x000fe20000000800 */
[----:B------:R-:W-:Y:S01]  /*18c10*/  @!PT LDS RZ, [RZ] ;  /* 0x00000000fffff984 */ /* 0x000fe20000000800 */
[----:B------:R2:W-:Y:S01]  /*18c20*/  @!P3 LDGSTS.E.BYPASS.LTC128B.128 [R242+0x4000], desc[UR4][R116.64] ;  /* 0x0400000074f2bfae */ /* 0x0005e2000b981a04 */
[----:B------:R-:W-:Y:S03]  /*18c30*/  @!P3 IMAD.WIDE.U32 R106, R224, 0xe0, R106 ;  /* 0x000000e0e06ab825 */ /* 0x000fe600078e006a */
[----:B------:R2:W-:Y:S01]  /*18c40*/  @P3 STS.128 [R242+0x4800], RZ ;  /* 0x004800fff2003388 */ /* 0x0005e20000000c00 */
[----:B------:R-:W-:Y:S02]  /*18c50*/  @!P3 IMAD.IADD R113, R102, 0x1, R113 ;  /* 0x000000016671b824 */ /* 0x000fe400078e0271 */
[----:B------:R-:W-:Y:S04]  /*18c60*/  @!P3 IMAD.WIDE.U32 R122, R224, 0x140, R122 ;  /* 0x00000140e07ab825 */ /* 0x000fe800078e007a */
[C---:B---3--:R-:W-:Y:S02]  /*18c70*/  @!P3 IMAD R68, R225.reuse, 0xe0, RZ ;  /* 0x000000e0e144b824 */ /* 0x048fe400078e02ff */
[C---:B------:R-:W-:Y:S02]  /*18c80*/  @!P3 IMAD R69, R225.reuse, 0xc0, RZ ;  /* 0x000000c0e145b824 */ /* 0x040fe400078e02ff */
[----:B------:R-:W-:Y:S01]  /*18c90*/  @!P3 IMAD.MOV.U32 R119, RZ, RZ, R101 ;  /* 0x000000ffff77b224 */ /* 0x000fe200078e0065 */
[----:B------:R-:W-:Y:S01]  /*18ca0*/  @!P3 IADD3 R107, PT, PT, R68, R107, RZ ;  /* 0x0000006b446bb210 */ /* 0x000fe20007ffe0ff */
[----:B------:R-:W-:Y:S01]  /*18cb0*/  @!P3 IMAD R68, R225, 0x180, RZ ;  /* 0x00000180e144b824 */ /* 0x000fe200078e02ff */
[----:B------:R-:W-:Y:S01]  /*18cc0*/  @!P3 IADD3 R109, PT, PT, R69, R109, RZ ;  /* 0x0000006d456db210 */ /* 0x000fe20007ffe0ff */
[----:B------:R-:W-:Y:S02]  /*18cd0*/  @!P3 IMAD R69, R225, 0x160, RZ ;  /* 0x00000160e145b824 */ /* 0x000fe400078e02ff */
[----:B------:R-:W-:Y:S01]  /*18ce0*/  @!P3 IMAD.WIDE.U32 R118, R224, 0x120, R118 ;  /* 0x00000120e076b825 */ /* 0x000fe200078e0076 */
[----:B------:R-:W-:Y:S02]  /*18cf0*/  @!P3 IADD3 R131, PT, PT, R68, R131, RZ ;  /* 0x000000834483b210 */ /* 0x000fe40007ffe0ff */
[CC--:B------:R-:W-:Y:S01]  /*18d00*/  @!P3 LEA R68, P0, R224.reuse, R100.reuse, 0x7 ;  /* 0x00000064e044b211 */ /* 0x0c0fe200078038ff */
[--C-:B------:R-:W-:Y:S01]  /*18d10*/  @!P3 IMAD.MOV.U32 R127, RZ, RZ, R101.reuse ;  /* 0x000000ffff7fb224 */ /* 0x100fe200078e0065 */
[----:B------:R-:W-:Y:S01]  /*18d20*/  @!P3 IADD3 R121, PT, PT, R69, R121, RZ ;  /* 0x000000794579b210 */ /* 0x000fe20007ffe0ff */
[----:B------:R-:W-:Y:S01]  /*18d30*/  @!P3 IMAD.MOV.U32 R129, RZ, RZ, R101 ;  /* 0x000000ffff81b224 */ /* 0x000fe200078e0065 */
[CC--:B------:R-:W-:Y:S01]  /*18d40*/  @!P3 LEA.HI.X R69, R224.reuse, R101.reuse, R225, 0x7, P0 ;  /* 0x00000065e045b211 */ /* 0x0c0fe200000f3ce1 */
[C---:B------:R-:W-:Y:S01]  /*18d50*/  @!P3 IMAD.WIDE.U32 R126, R224.reuse, 0x1a0, R126 ;  /* 0x000001a0e07eb825 */ /* 0x040fe200078e007e */
[C---:B------:R-:W-:Y:S03]  /*18d60*/  @!P3 LEA R100, P0, R224.reuse, R100, 0x8 ;  /* 0x00000064e064b211 */ /* 0x040fe600078040ff */
[----:B------:R-:W-:Y:S01]  /*18d70*/  @!PT LDS RZ, [RZ] ;  /* 0x00000000fffff984 */ /* 0x000fe20000000800 */
[----:B------:R-:W-:Y:S01]  /*18d80*/  @!PT LDS RZ, [RZ] ;  /* 0x00000000fffff984 */ /* 0x000fe20000000800 */
[----:B------:R-:W-:Y:S01]  /*18d90*/  @!PT LDS RZ, [RZ] ;  /* 0x00000000fffff984 */ /* 0x000fe20000000800 */
[----:B------:R2:W-:Y:S01]  /*18da0*/  @!P3 LDGSTS.E.BYPASS.LTC128B.128 [R242+0x4800], desc[UR4][R68.64] ;  /* 0x0480000044f2bfae */ /* 0x0005e2000b981a04 */
[C---:B------:R-:W-:Y:S01]  /*18db0*/  @!P3 LEA.HI.X R101, R224.reuse, R101, R225, 0x8, P0 ;  /* 0x00000065e065b211 */ /* 0x040fe200000f44e1 */
[----:B------:R-:W-:Y:S02]  /*18dc0*/  @!P3 IMAD.WIDE.U32 R128, R224, 0x1c0, R128 ;  /* 0x000001c0e080b825 */ /* 0x000fe400078e0080 */
[----:B------:R2:W-:Y:S02]  /*18dd0*/  @P3 STS.128 [R242+0x5000], RZ ;  /* 0x005000fff2003388 */ /* 0x0005e40000000c00 */
[C---:B------:R-:W-:Y:S02]  /*18de0*/  @!P3 IMAD R7, R225.reuse, 0x120, RZ ;  /* 0x00000120e107b824 */ /* 0x040fe400078e02ff */
[----:B------:R-:W-:Y:S01]  /*18df0*/  @!PT LDS RZ, [RZ] ;  /* 0x00000000fffff984 */ /* 0x000fe20000000800 */
[----:B------:R-:W-:Y:S01]  /*18e00*/  @!PT LDS RZ, [RZ] ;  /* 0x00000000fffff984 */ /* 0x000fe20000000800 */
[----:B------:R-:W-:Y:S01]  /*18e10*/  @!PT LDS RZ, [RZ] ;  /* 0x00000000fffff984 */ /* 0x000fe20000000800 */
[----:B------:R2:W-:Y:S01]  /*18e20*/  @!P3 LDGSTS.E.BYPASS.LTC128B.128 [R242+0x5000], desc[UR4][R112.64] ;  /* 0x0500000070f2bfae */ /* 0x0005e2000b981a04 */
[----:B------:R-:W-:Y:S02]  /*18e30*/  @!P3 IMAD R5, R225, 0x140, RZ ;  /* 0x00000140e105b824 */ /* 0x000fe400078e02ff */
[----:B------:R-:W-:Y:S01]  /*18e40*/  @!P3 IMAD.IADD R119, R7, 0x1, R119 ;  /* 0x000000010777b824 */ /* 0x000fe200078e0277 */
[----:B------:R2:W-:Y:S01]  /*18e50*/  @P3 STS.128 [R242+0x5800], RZ ;  /* 0x005800fff2003388 */ /* 0x0005e20000000c00 */
[----:B------:R-:W-:Y:S01]  /*18e60*/  @!P3 IMAD R7, R225, 0x1a0, RZ ;  /* 0x000001a0e107b824 */ /* 0x000fe200078e02ff */
[----:B------:R-:W-:Y:S01]  /*18e70*/  @!P3 IADD3 R123, PT, PT, R5, R123, RZ ;  /* 0x0000007b057bb210 */ /* 0x000fe20007ffe0ff */
[----:B------:R-:W-:Y:S01]  /*18e80*/  @!P3 IMAD R5, R225, 0x1c0, RZ ;  /* 0x000001c0e105b824 */ /* 0x000fe200078e02ff */
[----:B------:R-:W-:Y:S01]  /*18e90*/  @!PT LDS RZ, [RZ] ;  /* 0x00000000fffff984 */ /* 0x000fe20000000800 */
[----:B------:R-:W-:Y:S01]  /*18ea0*/  @!PT LDS RZ, [RZ] ;  /* 0x00000000fffff984 */ /* 0x000fe20000000800 */
[----:B------:R-:W-:Y:S01]  /*18eb0*/  @!PT LDS RZ, [RZ] ;  /* 0x00000000fffff984 */ /* 0x000fe20000000800 */
[----:B------:R2:W-:Y:S02]  /*18ec0*/  @!P3 LDGSTS.E.BYPASS.LTC128B.128 [R242+0x5800], desc[UR4][R108.64] ;  /* 0x058000006cf2bfae */ /* 0x0005e4000b981a04 */
[----:B------:R-:W-:Y:S02]  /*18ed0*/  @!P3 IADD3 R127, PT, PT, R7, R127, RZ ;  /* 0x0000007f077fb210 */ /* 0x000fe40007ffe0ff */
[----:B------:R2:W-:Y:S01]  /*18ee0*/  @P3 STS.128 [R242+0x6000], RZ ;  /* 0x006000fff2003388 */ /* 0x0005e20000000c00 */
[----:B------:R-:W-:Y:S03]  /*18ef0*/  @!P3 IADD3 R129, PT, PT, R5, R129, RZ ;  /* 0x000000810581b210 */ /* 0x000fe60007ffe0ff */
        /* <DEDUP_REMOVED lines=40> */
.L_x_3219:
[----:B------:R-:W-:Y:S05]  /*19180*/  BSYNC.RECONVERGENT B1 ;  /* 0x0000000000017941 */ /* 0x000fea0003800200 */
.L_x_3218:
[----:B------:R-:W-:Y:S01]  /*19190*/  LOP3.LUT R220, R0, 0x200, R220, 0xf8, !PT ;  /* 0x0000020000dc7812 */ /* 0x000fe200078ef8dc */
[----:B------:R-:W-:Y:S01]  /*191a0*/  STL [R1+0x3c], R241 ;  /* 0x00003cf101007387 */ /* 0x000fe20000100800 */
[----:B-12---:R-:W-:Y:S03]  /*191b0*/  IMAD.SHL.U32 R69, R166, 0x2, RZ ;  /* 0x00000002a6457824 */ /* 0x006fe600078e00ff */
[----:B------:R-:W-:Y:S02]  /*191c0*/  STL [R1+0x38], R237 ;  /* 0x000038ed01007387 */ /* 0x000fe40000100800 */
[----:B------:R-:W-:Y:S02]  /*191d0*/  LOP3.LUT R68, R69, 0x6, RZ, 0xc0, !PT ;  /* 0x0000000645447812 */ /* 0x000fe400078ec0ff */
[----:B------:R-:W-:Y:S03]  /*191e0*/  STL [R1+0x34], R236 ;  /* 0x000034ec01007387 */ /* 0x000fe60000100800 */
[----:B------:R-:W-:Y:S01]  /*191f0*/  IMAD R7, R240, 0x100, R68 ;  /* 0x00000100f0077824 */ /* 0x000fe200078e0244 */
[----:B------:R-:W-:Y:S03]  /*19200*/  STL [R1+0x30], R235 ;  /* 0x000030eb01007387 */ /* 0x000fe60000100800 */
[C---:B------:R-:W-:Y:S01]  /*19210*/  VIADD R239, R7.reuse, 0x1 ;  /* 0x0000000107ef7836 */ /* 0x040fe20000000000 */
[CC--:B------:R-:W-:Y:S01]  /*19220*/  ISETP.GE.AND P4, PT, R7.reuse, R232.reuse, PT ;  /* 0x000000e80700720c */ /* 0x0c0fe20003f86270 */
[----:B------:R-:W-:Y:S01]  /*19230*/  STL [R1+0x2c], R234 ;  /* 0x00002cea01007387 */ /* 0x000fe20000100800 */
[CC--:B------:R-:W-:Y:S01]  /*19240*/  ISETP.GE.AND P0, PT, R7.reuse, R231.reuse, PT ;  /* 0x000000e70700720c */ /* 0x0c0fe20003f06270 */
[----:B------:R-:W-:Y:S01]  /*19250*/  VIADD R238, R7, 0x8 ;  /* 0x0000000807ee7836 */ /* 0x000fe20000000000 */
[-C--:B------:R-:W-:Y:S01]  /*19260*/  ISETP.GE.AND P3, PT, R239, R232.reuse, PT ;  /* 0x000000e8ef00720c */ /* 0x080fe20003f66270 */
[----:B------:R-:W-:Y:S01]  /*19270*/  STL [R1+0x28], R228 ;  /* 0x000028e401007387 */ /* 0x000fe20000100800 */
[----:B------:R-:W-:Y:S01]  /*19280*/  FSEL R172, R172, -INF , P4 ;  /* 0xff800000acac7808 */ /* 0x000fe20002000000 */
[C---:B------:R-:W-:Y:S01]  /*19290*/  VIADD R222, R7.reuse, 0x9 ;  /* 0x0000000907de7836 */ /* 0x040fe20000000000 */
[-C--:B------:R-:W-:Y:S01]  /*192a0*/  ISETP.GE.AND P6, PT, R238, R232.reuse, PT ;  /* 0x000000e8ee00720c */ /* 0x080fe20003fc6270 */
[----:B------:R-:W-:Y:S01]  /*192b0*/  STL [R1+0x24], R227 ;  /* 0x000024e301007387 */ /* 0x000fe20000100800 */
        /* <DEDUP_REMOVED lines=8> */
[----:B------:R-:W-:Y:S02]  /*19340*/  VIADD R116, R7, 0x18 ;  /* 0x0000001807747836 */ /* 0x000fe40000000000 */
        /* <DEDUP_REMOVED lines=17> */
[----:B------:R-:W-:Y:S01]  /*19460*/  VIADD R166, R7, 0x29 ;  /* 0x0000002907a67836 */ /* 0x000fe20000000000 */
[----:B------:R-:W-:Y:S01]  /*19470*/  FSEL R17, R17, -INF , P5 ;  /* 0xff80000011117808 */ /* 0x000fe20002800000 */
[C---:B-1----:R-:W-:Y:S01]  /*19480*/  VIADD R226, R7.reuse, 0x39 ;  /* 0x0000003907e27836 */ /* 0x042fe20000000000 */
[-C--:B------:R-:W-:Y:S01]  /*19490*/  ISETP.GE.AND P6, PT, R208, R232.reuse, PT ;  /* 0x000000e8d000720c */ /* 0x080fe20003fc6270 */
[C---:B------:R-:W-:Y:S01]  /*194a0*/  VIADD R124, R7.reuse, 0x38 ;  /* 0x00000038077c7836 */ /* 0x040fe20000000000 */
[-C--:B------:R-:W-:Y:S01]  /*194b0*/  ISETP.GE.AND P5, PT, R166, R232.reuse, PT ;  /* 0x000000e8a600720c */ /* 0x080fe20003fa6270 */
[----:B--2---:R-:W-:Y:S01]  /*194c0*/  VIADD R225, R7, 0x40 ;  /* 0x0000004007e17836 */ /* 0x004fe20000000000 */
[----:B------:R-:W-:Y:S01]  /*194d0*/  FSEL R21, R21, -INF , P3 ;  /* 0xff80000015157808 */ /* 0x000fe20001800000 */
[----:B------:R-:W-:Y:S01]  /*194e0*/  VIADD R215, R7, 0x49 ;  /* 0x0000004907d77836 */ /* 0x000fe20000000000 */
[----:B------:R-:W-:Y:S01]  /*194f0*/  FSEL R23, R23, -INF , P6 ;  /* 0xff80000017177808 */ /* 0x000fe20003000000 */
[----:B---3--:R-:W-:Y:S01]  /*19500*/  VIADD R224, R7, 0x41 ;  /* 0x0000004107e07836 */ /* 0x008fe20000000000 */
[----:B------:R-:W-:Y:S01]  /*19510*/  FSEL R19, R19, -INF , P4 ;  /* 0xff80000013137808 */ /* 0x000fe20002000000 */
[C---:B------:R-:W-:Y:S01]  /*19520*/  VIADD R213, R7.reuse, 0x51 ;  /* 0x0000005107d57836 */ /* 0x040fe20000000000 */
[-C--:B------:R-:W-:Y:S01]  /*19530*/  ISETP.GE.AND P6, PT, R124, R232.reuse, PT ;  /* 0x000000e87c00720c */ /* 0x080fe20003fc6270 */
[----:B----4-:R-:W-:Y:S01]  /*19540*/  VIADD R217, R7, 0x48 ;  /* 0x0000004807d97836 */ /* 0x010fe20000000000 */
[----:B------:R-:W-:Y:S01]  /*19550*/  FSEL R241, R25, -INF , P5 ;  /* 0xff80000019f17808 */ /* 0x000fe20002800000 */
[C---:B------:R-:W-:Y:S01]  /*19560*/  VIADD R214, R7.reuse, 0x50 ;  /* 0x0000005007d67836 */ /* 0x040fe20000000000 */
[-C--:B------:R-:W-:Y:S01]  /*19570*/  ISETP.GE.AND P5, PT, R226, R232.reuse, PT ;  /* 0x000000e8e200720c */ /* 0x080fe20003fa6270 */
        /* <DEDUP_REMOVED lines=19> */
[-C--:B------:R-:W-:Y:S01]  /*196b0*/  ISETP.GE.AND P5, PT, R215, R232.reuse, PT ;  /* 0x000000e8d700720c */ /* 0x080fe20003fa6270 */
[----:B------:R-:W-:Y:S01]  /*196c0*/  VIADD R206, R7, 0x60 ;  /* 0x0000006007ce7836 */ /* 0x000fe20000000000 */
[----:B------:R-:W-:Y:S01]  /*196d0*/  FSEL R251, R37, -INF , P3 ;  /* 0xff80000025fb7808 */ /* 0x000fe20001800000 */
        /* <DEDUP_REMOVED lines=20> */
[----:B------:R-:W-:Y:S01]  /*19820*/  IMAD.MOV.U32 R40, RZ, RZ, R23 ;  /* 0x000000ffff287224 */ /* 0x000fe200078e0017 */
[----:B------:R-:W-:Y:S01]  /*19830*/  FSEL R208, R49, -INF , P6 ;  /* 0xff80000031d07808 */ /* 0x000fe20003000000 */
[----:B------:R-:W-:Y:S01]  /*19840*/  VIADD R202, R7, 0x69 ;  /* 0x0000006907ca7836 */ /* 0x000fe20000000000 */
[----:B------:R-:W-:Y:S01]  /*19850*/  FSEL R211, R44, -INF , P4 ;  /* 0xff8000002cd37808 */ /* 0x000fe20002000000 */
[----:B------:R-:W-:Y:S01]  /*19860*/  IMAD.MOV.U32 R44, RZ, RZ, R21 ;  /* 0x000000ffff2c7224 */ /* 0x000fe200078e0015 */
[-C--:B------:R-:W-:Y:S01]  /*19870*/  ISETP.GE.AND P3, PT, R203, R232.reuse, PT ;  /* 0x000000e8cb00720c */ /* 0x080fe20003f66270 */
[----:B------:R-:W-:Y:S01]  /*19880*/  VIADD R111, R7, 0xd9 ;  /* 0x000000d9076f7836 */ /* 0x000fe20000000000 */
[-C--:B------:R-:W-:Y:S01]  /*19890*/  ISETP.GE.AND P6, PT, R189, R232.reuse, PT ;  /* 0x000000e8bd00720c */ /* 0x080fe20003fc6270 */
[----:B------:R-:W-:Y:S01]  /*198a0*/  VIADD R109, R7, 0xe0 ;  /* 0x000000e0076d7836 */ /* 0x000fe20000000000 */
[-C--:B------:R-:W-:Y:S01]  /*198b0*/  ISETP.GE.AND P4, PT, R205, R232.reuse, PT ;  /* 0x000000e8cd00720c */ /* 0x080fe20003f86270 */
[----:B------:R-:W-:Y:S01]  /*198c0*/  IMAD.MOV.U32 R49, RZ, RZ, R15 ;  /* 0x000000ffff317224 */ /* 0x000fe200078e000f */
[----:B------:R-:W-:Y:S01]  /*198d0*/  FSEL R203, R52, -INF , P5 ;  /* 0xff80000034cb7808 */ /* 0x000fe20002800000 */
[----:B------:R-:W-:Y:S01]  /*198e0*/  IMAD.MOV.U32 R45, RZ, RZ, R19 ;  /* 0x000000ffff2d7224 */ /* 0x000fe200078e0013 */
[-C--:B------:R-:W-:Y:S01]  /*198f0*/  ISETP.GE.AND P5, PT, R188, R232.reuse, PT ;  /* 0x000000e8bc00720c */ /* 0x080fe20003fa6270 */
[C---:B------:R-:W-:Y:S01]  /*19900*/  VIADD R107, R7.reuse, 0xe1 ;  /* 0x000000e1076b7836 */ /* 0x040fe20000000000 */
[----:B------:R-:W-:Y:S01]  /*19910*/  FSEL R209, R48, -INF , P0 ;  /* 0xff80000030d17808 */ /* 0x000fe20000000000 */
[----:B------:R-:W-:Y:S01]  /*19920*/  IMAD.MOV.U32 R48, RZ, RZ, R17 ;  /* 0x000000ffff307224 */ /* 0x000fe200078e0011 */
[-C--:B------:R-:W-:Y:S01]  /*19930*/  ISETP.GE.AND P0, PT, R202, R232.reuse, PT ;  /* 0x000000e8ca00720c */ /* 0x080fe20003f06270 */
[C---:B------:R-:W-:Y:S01]  /*19940*/  VIADD R218, R7.reuse, 0x98 ;  /* 0x0000009807da7836 */ /* 0x040fe20000000000 */
[----:B------:R-:W-:Y:S01]  /*19950*/  FSEL R227, R60, -INF , P6 ;  /* 0xff8000003ce37808 */ /* 0x000fe20003000000 */
        /* <DEDUP_REMOVED lines=10> */
[----:B------:R-:W-:Y:S01]  /*19a00*/  IMAD.MOV.U32 R56, RZ, RZ, R116 ;  /* 0x000000ffff387224 */ /* 0x000fe200078e0074 */
        /* <DEDUP_REMOVED lines=36> */
[-C--:B------:R-:W-:Y:S02]  /*19c50*/  ISETP.GE.AND P0, PT, R168, R232.reuse, PT ;  /* 0x000000e8a800720c */ /* 0x080fe40003f06270 */
        /* <DEDUP_REMOVED lines=16> */
[----:B------:R-:W-:Y:S01]  /*19d60*/  FSEL R25, R88, -INF , P0 ;  /* 0xff80000058197808 */ /* 0x000fe20000000000 */
[----:B------:R-:W-:Y:S01]  /*19d70*/  VIADD R88, R7, 0x68 ;  /* 0x0000006807587836 */ /* 0x000fe20000000000 */
        /* <DEDUP_REMOVED lines=18> */
[-C--:B------:R-:W-:Y:S01]  /*19ea0*/  ISETP.GE.AND P6, PT, R60, R231.reuse, PT ;  /* 0x000000e73c00720c */ /* 0x080fe20003fc6270 */
[----:B------:R-:W-:Y:S01]  /*19eb0*/  VIADD R60, R7, 0x9 ;  /* 0x00000009073c7836 */ /* 0x000fe20000000000 */
[----:B------:R-:W-:Y:S02]  /*19ec0*/  FSEL R92, R196, -INF , P0 ;  /* 0xff800000c45c7808 */ /* 0x000fe40000000000 */
[-C--:B------:R-:W-:Y:S02]  /*19ed0*/  ISETP.GE.AND P4, PT, R101, R232.reuse, PT ;  /* 0x000000e86500720c */ /* 0x080fe40003f86270 */
[----:B------:R-:W-:Y:S02]  /*19ee0*/  FSEL R81, R9, -INF , P5 ;  /* 0xff80000009517808 */ /* 0x000fe40002800000 */
[-C--:B------:R-:W-:Y:S02]  /*19ef0*/  ISETP.GE.AND P0, PT, R107, R232.reuse, PT ;  /* 0x000000e86b00720c */ /* 0x080fe40003f06270 */
[----:B------:R-:W-:Y:S02]  /*19f00*/  FSEL R84, R6, -INF , P3 ;  /* 0xff80000006547808 */ /* 0x000fe40001800000 */
[-C--:B------:R-:W-:Y:S01]  /*19f10*/  ISETP.GE.AND P5, PT, R52, R231.reuse, PT ;  /* 0x000000e73400720c */ /* 0x080fe20003fa6270 */
[----:B------:R-:W-:Y:S01]  /*19f20*/  VIADD R52, R7, 0x10 ;  /* 0x0000001007347836 */ /* 0x000fe20000000000 */
[-C--:B------:R-:W-:Y:S02]  /*19f30*/  ISETP.GE.AND P3, PT, R100, R232.reuse, PT ;  /* 0x000000e86400720c */ /* 0x080fe40003f66270 */
[----:B------:R-:W-:Y:S02]  /*19f40*/  FSEL R8, R115, -INF , P4 ;  /* 0xff80000073087808 */ /* 0x000fe40002000000 */
[----:B------:R-:W-:Y:S02]  /*19f50*/  FSEL R12, R114, -INF , P0 ;  /* 0xff800000720c7808 */ /* 0x000fe40000000000 */
[-C--:B------:R-:W-:Y:S01]  /*19f60*/  ISETP.GE.AND P4, PT, R60, R231.reuse, PT ;  /* 0x000000e73c00720c */ /* 0x080fe20003f86270 */
[----:B------:R-:W-:Y:S01]  /*19f70*/  VIADD R60, R7, 0x11 ;  /* 0x00000011073c7836 */ /* 0x000fe20000000000 */
[----:B------:R-:W-:Y:S02]  /*19f80*/  ISETP.GE.AND P0, PT, R5, R232, PT ;  /* 0x000000e80500720c */ /* 0x000fe40003f06270 */
[----:B------:R-:W-:Y:S02]  /*19f90*/  FSEL R9, R10, -INF , P3 ;  /* 0xff8000000a097808 */ /* 0x000fe40001800000 */
[-C--:B------:R-:W-:Y:S01]  /*19fa0*/  ISETP.GE.AND P3, PT, R52, R231.reuse, PT ;  /* 0x000000e73400720c */ /* 0x080fe20003f66270 */
[----:B------:R-:W-:Y:S01]  /*19fb0*/  VIADD R52, R7, 0x18 ;  /* 0x0000001807347836 */ /* 0x000fe20000000000 */
[----:B------:R-:W-:Y:S02]  /*19fc0*/  FSEL R73, R11, -INF , P0 ;  /* 0xff8000000b497808 */ /* 0x000fe40000000000 */
[----:B------:R-:W-:Y:S02]  /*19fd0*/  FSEL R239, R239, -INF , !P6 ;  /* 0xff800000efef7808 */ /* 0x000fe40007000000 */
[-C--:B------:R-:W-:Y:S01]  /*19fe0*/  ISETP.GE.AND P0, PT, R60, R231.reuse, PT ;  /* 0x000000e73c00720c */ /* 0x080fe20003f06270 */
[C---:B------:R-:W-:Y:S01]  /*19ff0*/  VIADD R60, R7.reuse, 0x19 ;  /* 0x00000019073c7836 */ /* 0x040fe20000000000 */
[-C--:B------:R-:W-:Y:S01]  /*1a000*/  ISETP.GE.AND P6, PT, R52, R231.reuse, PT ;  /* 0x000000e73400720c */ /* 0x080fe20003fc6270 */
[C---:B------:R-:W-:Y:S01]  /*1a010*/  VIADD R52, R7.reuse, 0x20 ;  /* 0x0000002007347836 */ /* 0x040fe20000000000 */
[----:B------:R-:W-:Y:S02]  /*1a020*/  FSEL R238, R238, -INF , !P5 ;  /* 0xff800000eeee7808 */ /* 0x000fe40006800000 */
[----:B------:R-:W-:Y:S01]  /*1a030*/  FSEL R76, R56, -INF , !P4 ;  /* 0xff800000384c7808 */ /* 0x000fe20006000000 */
[----:B------:R-:W-:Y:S01]  /*1a040*/  VIADD R56, R7, 0x21 ;  /* 0x0000002107387836 */ /* 0x000fe20000000000 */
[----:B------:R-:W-:Y:S02]  /*1a050*/  FMNMX3.FTZ R6, R165, R32, R239, !PT ;  /* 0x00000020a5067276 */ /* 0x000fe400078100ef */
[-C--:B------:R-:W-:Y:S02]  /*1a060*/  ISETP.GE.AND P5, PT, R60, R231.reuse, PT ;  /* 0x000000e73c00720c */ /* 0x080fe40003fa6270 */
[----:B------:R-:W-:Y:S02]  /*1a070*/  FSEL R61, R57, -INF , !P3 ;  /* 0xff800000393d7808 */ /* 0x000fe40005800000 */
[----:B------:R-:W-:Y:S02]  /*1a080*/  FSEL R60, R53, -INF , !P0 ;  /* 0xff800000353c7808 */ /* 0x000fe40004000000 */
[----:B------:R-:W-:Y:S02]  /*1a090*/  FMNMX3.FTZ R6, R6, R238, R76, !PT ;  /* 0x000000ee06067276 */ /* 0x000fe4000781004c */
[-C--:B------:R-:W-:Y:S01]  /*1a0a0*/  ISETP.GE.AND P4, PT, R52, R231.reuse, PT ;  /* 0x000000e73400720c */ /* 0x080fe20003f86270 */
[----:B------:R-:W-:Y:S01]  /*1a0b0*/  VIADD R52, R7, 0x28 ;  /* 0x0000002807347836 */ /* 0x000fe20000000000 */
[----:B------:R-:W-:Y:S02]  /*1a0c0*/  ISETP.GE.AND P3, PT, R56, R231, PT ;  /* 0x000000e73800720c */ /* 0x000fe40003f66270 */
[----:B------:R-:W-:Y:S02]  /*1a0d0*/  FSEL R57, R49, -INF , !P6 ;  /* 0xff80000031397808 */ /* 0x000fe40007000000 */
[----:B------:R-:W-:Y:S02]  /*1a0e0*/  FSEL R56, R48, -INF , !P5 ;  /* 0xff80000030387808 */ /* 0x000fe40006800000 */
[----:B------:R-:W-:Y:S02]  /*1a0f0*/  FMNMX3.FTZ R6, R6, R61, R60, !PT ;  /* 0x0000003d06067276 */ /* 0x000fe4000781003c */
[----:B------:R-:W-:Y:S02]  /*1a100*/  ISETP.GE.AND P0, PT, R52, R231, PT ;  /* 0x000000e73400720c */ /* 0x000fe40003f06270 */
[----:B------:R-:W-:Y:S02]  /*1a110*/  FSEL R53, R45, -INF , !P4 ;  /* 0xff8000002d357808 */ /* 0x000fe40006000000 */
[----:B------:R-:W-:Y:S02]  /*1a120*/  FSEL R52, R44, -INF , !P3 ;  /* 0xff8000002c347808 */ /* 0x000fe40005800000 */
[----:B------:R-:W-:Y:S02]  /*1a130*/  FMNMX3.FTZ R6, R6, R57, R56, !PT ;  /* 0x0000003906067276 */ /* 0x000fe40007810038 */
[----:B------:R-:W-:Y:S02]  /*1a140*/  ISETP.GE.AND P6, PT, R166, R231, PT ;  /* 0x000000e7a600720c */ /* 0x000fe40003fc6270 */
[----:B------:R-:W-:Y:S02]  /*1a150*/  FSEL R49, R40, -INF , !P0 ;  /* 0xff80000028317808 */ /* 0x000fe40004000000 */
[----:B------:R-:W-:Y:S02]  /*1a160*/  FSEL R48, R241, -INF , !P6 ;  /* 0xff800000f1307808 */ /* 0x000fe40007000000 */
[----:B------:R-:W-:Y:S01]  /*1a170*/  FMNMX3.FTZ R6, R6, R53, R52, !PT ;  /* 0x0000003506067276 */ /* 0x000fe20007810034 */
[----:B------:R1:W5:Y:S01]  /*1a180*/  LDL.LU R241, [R1+0x3c] ;  /* 0x00003c0001f17983 */ /* 0x0003620000300800 */
[-C--:B------:R-:W-:Y:S02]  /*1a190*/  ISETP.GE.AND P5, PT, R167, R231.reuse, PT ;  /* 0x000000e7a700720c */ /* 0x080fe40003fa6270 */
[----:B------:R-:W-:Y:S02]  /*1a1a0*/  ISETP.GE.AND P4, PT, R216, R231, PT ;  /* 0x000000e7d800720c */ /* 0x000fe40003f86270 */
        /* <DEDUP_REMOVED lines=8> */
[-C--:B------:R-:W-:Y:S01]  /*1a230*/  ISETP.GE.AND P6, PT, R225, R231.reuse, PT ;  /* 0x000000e7e100720c */ /* 0x080fe20003fc6270 */
[----:B------:R1:W5:Y:S01]  /*1a240*/  LDL.LU R235, [R1+0x30] ;  /* 0x0000300001eb7983 */ /* 0x0003620000300800 */
[----:B------:R-:W-:Y:S02]  /*1a250*/  ISETP.GE.AND P5, PT, R224, R231, PT ;  /* 0x000000e7e000720c */ /* 0x000fe40003fa6270 */
        /* <DEDUP_REMOVED lines=16> */
[----:B------:R-:W-:Y:S02]  /*1a360*/  FSEL R211, R211, -INF , !P0 ;  /* 0xff800000d3d37808 */ /* 0x000fe40004000000 */
[-C--:B------:R-:W-:Y:S02]  /*1a370*/  ISETP.GE.AND P3, PT, R206, R231.reuse, PT ;  /* 0x000000e7ce00720c */ /* 0x080fe40003f66270 */
[----:B------:R-:W-:Y:S02]  /*1a380*/  ISETP.GE.AND P0, PT, R205, R231, PT ;  /* 0x000000e7cd00720c */ /* 0x000fe40003f06270 */
[----:B------:R-:W-:Y:S02]  /*1a390*/  FSEL R209, R209, -INF , !P5 ;  /* 0xff800000d1d17808 */ /* 0x000fe40006800000 */
[----:B------:R-:W-:Y:S02]  /*1a3a0*/  FSEL R208, R208, -INF , !P4 ;  /* 0xff800000d0d07808 */ /* 0x000fe40006000000 */
[----:B------:R-:W-:Y:S02]  /*1a3b0*/  FMNMX3.FTZ R6, R6, R211, R210, !PT ;  /* 0x000000d306067276 */ /* 0x000fe400078100d2 */
[-C--:B------:R-:W-:Y:S01]  /*1a3c0*/  ISETP.GE.AND P6, PT, R88, R231.reuse, PT ;  /* 0x000000e75800720c */ /* 0x080fe20003fc6270 */
[C---:B------:R-:W-:Y:S01]  /*1a3d0*/  VIADD R88, R7.reuse, 0x90 ;  /* 0x0000009007587836 */ /* 0x040fe20000000000 */
[----:B------:R-:W-:Y:S01]  /*1a3e0*/  ISETP.GE.AND P5, PT, R80, R231, PT ;  /* 0x000000e75000720c */ /* 0x000fe20003fa6270 */
[----:B------:R-:W-:Y:S01]  /*1a3f0*/  VIADD R80, R7, 0x91 ;  /* 0x0000009107507836 */ /* 0x000fe20000000000 */
[----:B------:R-:W-:Y:S02]  /*1a400*/  FSEL R203, R203, -INF , !P3 ;  /* 0xff800000cbcb7808 */ /* 0x000fe40005800000 */
[----:B------:R-:W-:Y:S02]  /*1a410*/  FSEL R202, R202, -INF , !P0 ;  /* 0xff800000caca7808 */ /* 0x000fe40004000000 */
[----:B------:R-:W-:Y:S02]  /*1a420*/  FMNMX3.FTZ R6, R6, R209, R208, !PT ;  /* 0x000000d106067276 */ /* 0x000fe400078100d0 */
[----:B------:R-:W-:Y:S02]  /*1a430*/  FSEL R201, R234, -INF , !P6 ;  /* 0xff800000eac97808 */ /* 0x000fe40007000000 */
[----:B------:R-:W-:Y:S01]  /*1a440*/  FSEL R200, R228, -INF , !P5 ;  /* 0xff800000e4c87808 */ /* 0x000fe20006800000 */
[----:B------:R1:W5:Y:S01]  /*1a450*/  LDL.LU R234, [R1+0x2c] ;  /* 0x00002c0001ea7983 */ /* 0x0003620000300800 */
[-C--:B------:R-:W-:Y:S02]  /*1a460*/  ISETP.GE.AND P4, PT, R189, R231.reuse, PT ;  /* 0x000000e7bd00720c */ /* 0x080fe40003f86270 */
[----:B------:R-:W-:Y:S01]  /*1a470*/  ISETP.GE.AND P3, PT, R188, R231, PT ;  /* 0x000000e7bc00720c */ /* 0x000fe20003f66270 */
[----:B------:R1:W5:Y:S01]  /*1a480*/  LDL.LU R228, [R1+0x28] ;  /* 0x0000280001e47983 */ /* 0x0003620000300800 */
[----:B------:R-:W-:Y:S02]  /*1a490*/  FMNMX3.FTZ R6, R6, R203, R202, !PT ;  /* 0x000000cb06067276 */ /* 0x000fe400078100ca */
[----:B------:R-:W-:Y:S02]  /*1a4a0*/  FSEL R197, R227, -INF , !P4 ;  /* 0xff800000e3c57808 */ /* 0x000fe40006000000 */
[-C--:B------:R-:W-:Y:S01]  /*1a4b0*/  ISETP.GE.AND P0, PT, R198, R231.reuse, PT ;  /* 0x000000e7c600720c */ /* 0x080fe20003f06270 */
[----:B------:R1:W5:Y:S01]  /*1a4c0*/  LDL.LU R227, [R1+0x24] ;  /* 0x0000240001e37983 */ /* 0x0003620000300800 */
[----:B------:R-:W-:Y:S02]  /*1a4d0*/  ISETP.GE.AND P6, PT, R193, R231, PT ;  /* 0x000000e7c100720c */ /* 0x000fe40003fc6270 */
[----:B------:R-:W-:Y:S01]  /*1a4e0*/  FSEL R196, R174, -INF , !P3 ;  /* 0xff800000aec47808 */ /* 0x000fe20005800000 */
[----:B------:R-:W-:Y:S01]  /*1a4f0*/  IMAD R174, R240, 0x100, R68 ;  /* 0x00000100f0ae7824 */ /* 0x000fe200078e0244 */
[----:B------:R-:W-:Y:S02]  /*1a500*/  FMNMX3.FTZ R6, R6, R201, R200, !PT ;  /* 0x000000c906067276 */ /* 0x000fe400078100c8 */
[-C--:B------:R-:W-:Y:S01]  /*1a510*/  ISETP.GE.AND P5, PT, R192, R231.reuse, PT ;  /* 0x000000e7c000720c */ /* 0x080fe20003fa6270 */
[----:B------:R-:W-:Y:S01]  /*1a520*/  VIADD R174, R174, 0x8 ;  /* 0x00000008aeae7836 */ /* 0x000fe20000000000 */
[----:B------:R-:W-:Y:S02]  /*1a530*/  ISETP.GE.AND P4, PT, R191, R231, PT ;  /* 0x000000e7bf00720c */ /* 0x000fe40003f86270 */
[----:B------:R-:W-:Y:S01]  /*1a540*/  FSEL R195, R172, -INF , !P0 ;  /* 0xff800000acc37808 */ /* 0x000fe20004000000 */
[----:B------:R-:W-:Y:S01]  /*1a550*/  VIADD R172, R7, 0x1 ;  /* 0x0000000107ac7836 */ /* 0x000fe20000000000 */
        /* <DEDUP_REMOVED lines=12> */
[-C--:B------:R-:W-:Y:S02]  /*1a620*/  ISETP.GE.AND P3, PT, R131, R231.reuse, PT ;  /* 0x000000e78300720c */ /* 0x080fe40003f66270 */
[----:B------:R-:W-:Y:S02]  /*1a630*/  ISETP.GE.AND P4, PT, R218, R231, PT ;  /* 0x000000e7da00720c */ /* 0x000fe40003f86270 */
[----:B------:R-:W-:Y:S02]  /*1a640*/  FSEL R179, R179, -INF , !P6 ;  /* 0xff800000b3b37808 */ /* 0x000fe40007000000 */
[----:B------:R-:W-:Y:S01]  /*1a650*/  FSEL R178, R77, -INF , !P5 ;  /* 0xff8000004db27808 */ /* 0x000fe20006800000 */
[----:B------:R-:W-:Y:S01]  /*1a660*/  IMAD R77, R240, 0x100, R68 ;  /* 0x00000100f04d7824 */ /* 0x000fe200078e0244 */
[----:B------:R-:W-:Y:S02]  /*1a670*/  FMNMX3.FTZ R6, R6, R185, R184, !PT ;  /* 0x000000b906067276 */ /* 0x000fe400078100b8 */
[-C--:B------:R-:W-:Y:S01]  /*1a680*/  ISETP.GE.AND P0, PT, R130, R231.reuse, PT ;  /* 0x000000e78200720c */ /* 0x080fe20003f06270 */
[----:B------:R-:W-:Y:S01]  /*1a690*/  VIADD R77, R77, 0x68 ;  /* 0x000000684d4d7836 */ /* 0x000fe20000000000 */
        /* <DEDUP_REMOVED lines=19> */
[----:B------:R-:W-:Y:S02]  /*1a7d0*/  FSEL R115, R64, -INF , !P6 ;  /* 0xff80000040737808 */ /* 0x000fe40007000000 */
[-C--:B------:R-:W-:Y:S02]  /*1a7e0*/  ISETP.GE.AND P4, PT, R108, R231.reuse, PT ;  /* 0x000000e76c00720c */ /* 0x080fe40003f86270 */
[----:B------:R-:W-:Y:S02]  /*1a7f0*/  ISETP.GE.AND P3, PT, R106, R231, PT ;  /* 0x000000e76a00720c */ /* 0x000fe40003f66270 */
[----:B------:R-:W-:Y:S02]  /*1a800*/  FSEL R114, R41, -INF , !P5 ;  /* 0xff80000029727808 */ /* 0x000fe40006800000 */
[----:B------:R-:W-:Y:S02]  /*1a810*/  FMNMX3.FTZ R6, R6, R119, R116, !PT ;  /* 0x0000007706067276 */ /* 0x000fe40007810074 */
[----:B------:R-:W-:Y:S02]  /*1a820*/  ISETP.GE.AND P6, PT, R118, R231, PT ;  /* 0x000000e77600720c */ /* 0x000fe40003fc6270 */
        /* <DEDUP_REMOVED lines=8> */
[-C--:B------:R-:W-:Y:S02]  /*1a8b0*/  ISETP.GE.AND P4, PT, R113, R231.reuse, PT ;  /* 0x000000e77100720c */ /* 0x080fe40003f86270 */
[-C--:B------:R-:W-:Y:S02]  /*1a8c0*/  ISETP.GE.AND P3, PT, R112, R231.reuse, PT ;  /* 0x000000e77000720c */ /* 0x080fe40003f66270 */
[----:B------:R-:W-:Y:S02]  /*1a8d0*/  ISETP.GE.AND P0, PT, R111, R231, PT ;  /* 0x000000e76f00720c */ /* 0x000fe40003f06270 */
[----:B------:R-:W-:Y:S02]  /*1a8e0*/  FSEL R92, R92, -INF , !P5 ;  /* 0xff8000005c5c7808 */ /* 0x000fe40006800000 */
[----:B------:R-:W-:Y:S02]  /*1a8f0*/  FSEL R15, R15, -INF , !P4 ;  /* 0xff8000000f0f7808 */ /* 0x000fe40006000000 */
[----:B------:R-:W-:Y:S02]  /*1a900*/  FMNMX3.FTZ R10, R10, R19, R17, !PT ;  /* 0x000000130a0a7276 */ /* 0x000fe40007810011 */
[----:B------:R-:W-:Y:S02]  /*1a910*/  FSEL R6, R37, -INF , !P3 ;  /* 0xff80000025067808 */ /* 0x000fe40005800000 */
[-C--:B------:R-:W-:Y:S01]  /*1a920*/  ISETP.GE.AND P6, PT, R109, R231.reuse, PT ;  /* 0x000000e76d00720c */ /* 0x080fe20003fc6270 */
[----:B------:R-:W2:Y:S01]  /*1a930*/  LD.E R37, desc[UR4][R2.64+0xdc] ;  /* 0x0000dc0402257980 */ /* 0x000ea2000c101900 */
[-C--:B------:R-:W-:Y:S02]  /*1a940*/  ISETP.GE.AND P5, PT, R107, R231.reuse, PT ;  /* 0x000000e76b00720c */ /* 0x080fe40003fa6270 */
[----:B------:R-:W-:Y:S02]  /*1a950*/  FMNMX3.FTZ R10, R10, R92, R15, !PT ;  /* 0x0000005c0a0a7276 */ /* 0x000fe4000781000f */
[----:B------:R-:W-:Y:S02]  /*1a960*/  FSEL R89, R89, -INF , !P0 ;  /* 0xff80000059597808 */ /* 0x000fe40004000000 */
[-C--:B------:R-:W-:Y:S02]  /*1a970*/  ISETP.GE.AND P4, PT, R104, R231.reuse, PT ;  /* 0x000000e76800720c */ /* 0x080fe40003f86270 */
[----:B------:R-:W-:Y:S02]  /*1a980*/  FSEL R12, R12, -INF , !P5 ;  /* 0xff8000000c0c7808 */ /* 0x000fe40006800000 */
        /* <DEDUP_REMOVED lines=9> */
[----:B------:R-:W-:Y:S02]  /*1aa20*/  FSEL R4, R4, -INF , P0 ;  /* 0xff80000004047808 */ /* 0x000fe40000000000 */
[----:B------:R-:W-:Y:S02]  /*1aa30*/  ISETP.GE.AND P3, PT, R0, R231, PT ;  /* 0x000000e70000720c */ /* 0x000fe40003f66270 */
[CC--:B------:R-:W-:Y:S02]  /*1aa40*/  ISETP.GE.AND P0, PT, R172.reuse, R230.reuse, PT ;  /* 0x000000e6ac00720c */ /* 0x0c0fe40003f06270 */
[----:B------:R-:W-:Y:S01]  /*1aa50*/  ISETP.GE.AND P6, PT, R172, R229, PT ;  /* 0x000000e5ac00720c */ /* 0x000fe20003fc6270 */
[--C-:B------:R-:W-:Y:S01]  /*1aa60*/  IMAD R172, R240, 0x100, R68.reuse ;  /* 0x00000100f0ac7824 */ /* 0x100fe200078e0244 */
[-C--:B------:R-:W-:Y:S02]  /*1aa70*/  ISETP.GE.AND P5, PT, R100, R231.reuse, PT ;  /* 0x000000e76400720c */ /* 0x080fe40003fa6270 */
[----:B------:R-:W-:Y:S01]  /*1aa80*/  ISETP.GE.AND P4, PT, R5, R231, PT ;  /* 0x000000e70500720c */ /* 0x000fe20003f86270 */
[----:B------:R-:W-:Y:S01]  /*1aa90*/  VIADD R172, R172, 0x9 ;  /* 0x00000009acac7836 */ /* 0x000fe20000000000 */
[----:B------:R-:W-:Y:S02]  /*1aaa0*/  FSEL R8, R4, -INF , !P3 ;  /* 0xff80000004087808 */ /* 0x000fe40005800000 */
[-C--:B------:R-:W-:Y:S02]  /*1aab0*/  ISETP.GE.AND P3, PT, R7, R230.reuse, PT ;  /* 0x000000e60700720c */ /* 0x080fe40003f66270 */
[----:B------:R-:W-:Y:S02]  /*1aac0*/  FSEL R9, R9, -INF , !P5 ;  /* 0xff80000009097808 */ /* 0x000fe40006800000 */
[----:B------:R-:W-:Y:S02]  /*1aad0*/  FSEL R73, R73, -INF , !P4 ;  /* 0xff80000049497808 */ /* 0x000fe40006000000 */
[-C--:B------:R-:W-:Y:S01]  /*1aae0*/  ISETP.GE.AND P5, PT, R174, R230.reuse, PT ;  /* 0x000000e6ae00720c */ /* 0x080fe20003fa6270 */
[--C-:B------:R-:W-:Y:S01]  /*1aaf0*/  IMAD R174, R240, 0x100, R68.reuse ;  /* 0x00000100f0ae7824 */ /* 0x100fe200078e0244 */
[----:B------:R-:W-:Y:S02]  /*1ab00*/  ISETP.GE.AND P4, PT, R7, R229, PT ;  /* 0x000000e50700720c */ /* 0x000fe40003f86270 */
[----:B------:R-:W-:Y:S01]  /*1ab10*/  FSEL R7, R173, -INF , P3 ;  /* 0xff800000ad077808 */ /* 0x000fe20001800000 */
        /* <DEDUP_REMOVED lines=10> */
[--C-:B------:R-:W-:Y:S01]  /*1abc0*/  IMAD R172, R240, 0x100, R68.reuse ;  /* 0x00000100f0ac7824 */ /* 0x100fe200078e0244 */
[----:B------:R-:W-:Y:S01]  /*1abd0*/  FSEL R65, R13, -INF , P0 ;  /* 0xff8000000d417808 */ /* 0x000fe20000000000 */
[----:B------:R-:W-:Y:S01]  /*1abe0*/  VIADD R174, R174, 0x18 ;  /* 0x00000018aeae7836 */ /* 0x000fe20000000000 */
[----:B------:R-:W-:Y:S01]  /*1abf0*/  FSEL R41, R14, -INF , P5 ;  /* 0xff8000000e297808 */ /* 0x000fe20002800000 */
[----:B------:R-:W-:Y:S01]  /*1ac00*/  VIADD R172, R172, 0x19 ;  /* 0x00000019acac7836 */ /* 0x000fe20000000000 */
        /* <DEDUP_REMOVED lines=9> */
[----:B------:R-:W-:Y:S01]  /*1aca0*/  VIADD R172, R172, 0x21 ;  /* 0x00000021acac7836 */ /* 0x000fe20000000000 */
[----:B------:R-:W-:Y:S01]  /*1acb0*/  FMNMX3.FTZ R36, R36, R10, R9, !PT ;  /* 0x0000000a24247276 */ /* 0x000fe20007810009 */
[----:B------:R-:W-:Y:S01]  /*1acc0*/  VIADD R14, R14, 0x9 ;  /* 0x000000090e0e7836 */ /* 0x000fe20000000000 */
        /* <DEDUP_REMOVED lines=17> */
[----:B------:R-:W-:Y:S01]  /*1ade0*/  IMAD R30, R240, 0x100, R68 ;  /* 0x00000100f01e7824 */ /* 0x000fe200078e0244 */
[-C--:B------:R-:W-:Y:S02]  /*1adf0*/  ISETP.GE.AND P3, PT, R225, R230.reuse, PT ;  /* 0x000000e6e100720c */ /* 0x080fe40003f66270 */
[----:B------:R-:W-:Y:S01]  /*1ae00*/  FSEL R225, R31, -INF , P5 ;  /* 0xff8000001fe17808 */ /* 0x000fe20002800000 */
[----:B------:R-:W-:Y:S01]  /*1ae10*/  VIADD R30, R30, 0x8 ;  /* 0x000000081e1e7836 */ /* 0x000fe20000000000 */
[----:B------:R-:W3:Y:S01]  /*1ae20*/  LDL.LU R31, [R1] ;  /* 0x00000000011f7983 */ /* 0x000ee20000300800 */
[----:B------:R-:W-:Y:S02]  /*1ae30*/  FMNMX3.FTZ R36, R36, R73, R8, !PT ;  /* 0x0000004924247276 */ /* 0x000fe40007810008 */
[----:B------:R-:W-:Y:S01]  /*1ae40*/  FSEL R7, R7, -INF , !P4 ;  /* 0xff80000007077808 */ /* 0x000fe20006000000 */
[----:B------:R-:W4:Y:S01]  /*1ae50*/  LDL.LU R18, [R1+0x4] ;  /* 0x0000040001127983 */ /* 0x000f220000300800 */
[-C--:B------:R-:W-:Y:S02]  /*1ae60*/  ISETP.GE.AND P4, PT, R214, R230.reuse, PT ;  /* 0x000000e6d600720c */ /* 0x080fe40003f86270 */
[-C--:B------:R-:W-:Y:S01]  /*1ae70*/  ISETP.GE.AND P5, PT, R224, R230.reuse, PT ;  /* 0x000000e6e000720c */ /* 0x080fe20003fa6270 */
[----:B------:R-:W4:Y:S01]  /*1ae80*/  LDL.LU R22, [R1+0x8] ;  /* 0x0000080001167983 */ /* 0x000f220000300800 */
[----:B------:R-:W-:Y:S01]  /*1ae90*/  FSEL R224, R34, -INF , P3 ;  /* 0xff80000022e07808 */ /* 0x000fe20001800000 */
[--C-:B------:R-:W-:Y:S01]  /*1aea0*/  IMAD R34, R240, 0x100, R68.reuse ;  /* 0x00000100f0227824 */ /* 0x100fe200078e0244 */
[-C--:B------:R-:W-:Y:S01]  /*1aeb0*/  ISETP.GE.AND P3, PT, R217, R230.reuse, PT ;  /* 0x000000e6d900720c */ /* 0x080fe20003f66270 */
[----:B------:R-:W1:Y:S01]  /*1aec0*/  SHFL.BFLY PT, R4, R36, 0x2, 0x1f ;  /* 0x0c401f0024047f89 */ /* 0x000e6200000e0000 */
[----:B------:R-:W-:Y:S01]  /*1aed0*/  FSEL R166, R42, -INF , P4 ;  /* 0xff8000002aa67808 */ /* 0x000fe20002000000 */
[----:B------:R-:W-:Y:S01]  /*1aee0*/  VIADD R34, R34, 0x21 ;  /* 0x0000002122227836 */ /* 0x000fe20000000000 */
        /* <DEDUP_REMOVED lines=42> */
[----:B------:R-:W-:Y:S02]  /*1b190*/  ISETP.GE.AND P3, PT, R101, R230, PT ;  /* 0x000000e66500720c */ /* 0x000fe40003f66270 */
[----:B-1----:R-:W-:Y:S05]  /*1b1a0*/  FMNMX.FTZ R4, R36, R4, !PT ;  /* 0x0000000424047209 */ /* 0x002fea0007810000 */
[----:B------:R-:W1:Y:S02]  /*1b1b0*/  SHFL.BFLY PT, R36, R4, 0x1, 0x1f ;  /* 0x0c201f0004247f89 */ /* 0x000e6400000e0000 */
[----:B-1----:R-:W-:Y:S04]  /*1b1c0*/  FMNMX.FTZ R36, R4, R36, !PT ;  /* 0x0000002404247209 */ /* 0x002fe80007810000 */
[C---:B------:R-:W-:Y:S04]  /*1b1d0*/  FSETP.NEU.FTZ.AND P0, PT, R36.reuse, -INF , PT ;  /* 0xff8000002400780b */ /* 0x040fe80003f1d000 */
[----:B------:R-:W-:Y:S05]  /*1b1e0*/  FSEL R4, R36, RZ, P0 ;  /* 0x000000ff24047208 */ /* 0x000fea0000000000 */
[----:B------:R-:W-:Y:S01]  /*1b1f0*/  FADD.FTZ R4, -R4, R165 ;  /* 0x000000a504047221 */ /* 0x000fe20000010100 */
        /* <DEDUP_REMOVED lines=11> */
[----:B------:R-:W-:Y:S02]  /*1b2b0*/  ISETP.GE.AND P5, PT, R190, R230, PT ;  /* 0x000000e6be00720c */ /* 0x000fe40003fa6270 */
[----:B------:R-:W-:Y:S01]  /*1b2c0*/  FSEL R83, R83, -INF , P4 ;  /* 0xff80000053537808 */ /* 0x000fe20002000000 */
[----:B--2---:R-:W-:Y:S01]  /*1b2d0*/  FMUL.FTZ R4, R37, R4 ;  /* 0x0000000425047220 */ /* 0x004fe20000410000 */
        /* <DEDUP_REMOVED lines=12> */
[--C-:B------:R-:W-:Y:S01]  /*1b3a0*/  IMAD R98, R240, 0x100, R68.reuse ;  /* 0x00000100f0627824 */ /* 0x100fe200078e0244 */
[-C--:B------:R-:W-:Y:S02]  /*1b3b0*/  ISETP.GE.AND P4, PT, R113, R230.reuse, PT ;  /* 0x000000e67100720c */ /* 0x080fe40003f86270 */
[----:B------:R-:W-:Y:S01]  /*1b3c0*/  FSEL R38, R87, -INF , P5 ;  /* 0xff80000057267808 */ /* 0x000fe20002800000 */
[----:B------:R-:W-:Y:S01]  /*1b3d0*/  VIADD R98, R98, 0x29 ;  /* 0x0000002962627836 */ /* 0x000fe20000000000 */
[-C--:B------:R-:W-:Y:S02]  /*1b3e0*/  ISETP.GE.AND P5, PT, R122, R230.reuse, PT ;  /* 0x000000e67a00720c */ /* 0x080fe40003fa6270 */
[----:B------:R-:W-:Y:S01]  /*1b3f0*/  FSEL R87, R105, -INF , P4 ;  /* 0xff80000069577808 */ /* 0x000fe20002000000 */
[--C-:B------:R-:W-:Y:S01]  /*1b400*/  IMAD R105, R240, 0x100, R68.reuse ;  /* 0x00000100f0697824 */ /* 0x100fe200078e0244 */
        /* <DEDUP_REMOVED lines=15> */
[----:B------:R-:W-:Y:S02]  /*1b500*/  FSEL R85, R180, -INF , P5 ;  /* 0xff800000b4557808 */ /* 0x000fe40002800000 */
[-C--:B------:R-:W-:Y:S02]  /*1b510*/  ISETP.GE.AND P5, PT, R104, R230.reuse, PT ;  /* 0x000000e66800720c */ /* 0x080fe40003fa6270 */
[-C--:B------:R-:W-:Y:S02]  /*1b520*/  ISETP.GE.AND P3, PT, R0, R230.reuse, PT ;  /* 0x000000e60000720c */ /* 0x080fe40003f66270 */
[----:B------:R-:W-:Y:S02]  /*1b530*/  FSEL R78, R199, -INF , P5 ;  /* 0xff800000c74e7808 */ /* 0x000fe40002800000 */
[----:B------:R-:W-:Y:S04]  /*1b540*/  ISETP.GE.AND P5, PT, R100, R230, PT ;  /* 0x000000e66400720c */ /* 0x000fe80003fa6270 */
[----:B---3--:R-:W-:Y:S02]  /*1b550*/  FSEL R70, R31, -INF , P5 ;  /* 0xff8000001f467808 */ /* 0x008fe40002800000 */
[-C--:B------:R-:W-:Y:S01]  /*1b560*/  ISETP.GE.AND P5, PT, R30, R229.reuse, PT ;  /* 0x000000e51e00720c */ /* 0x080fe20003fa6270 */
[--C-:B------:R-:W-:Y:S01]  /*1b570*/  IMAD R30, R240, 0x100, R68.reuse ;  /* 0x00000100f01e7824 */ /* 0x100fe200078e0244 */
[----:B----4-:R-:W-:Y:S01]  /*1b580*/  FSEL R96, R18, -INF , P4 ;  /* 0xff80000012607808 */ /* 0x010fe20002000000 */
[--C-:B------:R-:W-:Y:S01]  /*1b590*/  IMAD R18, R240, 0x100, R68.reuse ;  /* 0x00000100f0127824 */ /* 0x100fe200078e0244 */
[-C--:B------:R-:W-:Y:S01]  /*1b5a0*/  ISETP.GE.AND P4, PT, R14, R229.reuse, PT ;  /* 0x000000e50e00720c */ /* 0x080fe20003f86270 */
[--C-:B------:R-:W-:Y:S01]  /*1b5b0*/  IMAD R14, R240, 0x100, R68.reuse ;  /* 0x00000100f00e7824 */ /* 0x100fe200078e0244 */
[----:B------:R-:W-:Y:S01]  /*1b5c0*/  FSEL R97, R22, -INF , P3 ;  /* 0xff80000016617808 */ /* 0x000fe20001800000 */
[----:B------:R-:W-:Y:S01]  /*1b5d0*/  VIADD R18, R18, 0x10 ;  /* 0x0000001012127836 */ /* 0x000fe20000000000 */
[----:B------:R-:W-:Y:S01]  /*1b5e0*/  FSEL R22, R175, -INF , !P6 ;  /* 0xff800000af167808 */ /* 0x000fe20007000000 */
[----:B------:R-:W-:Y:S02]  /*1b5f0*/  VIADD R14, R14, 0x11 ;  /* 0x000000110e0e7836 */ /* 0x000fe40000000000 */
[----:B------:R-:W-:Y:S01]  /*1b600*/  VIADD R30, R30, 0x19 ;  /* 0x000000191e1e7836 */ /* 0x000fe20000000000 */
[-C--:B------:R-:W-:Y:S02]  /*1b610*/  ISETP.GE.AND P3, PT, R18, R229.reuse, PT ;  /* 0x000000e51200720c */ /* 0x080fe40003f66270 */
[-C--:B------:R-:W-:Y:S01]  /*1b620*/  ISETP.GE.AND P6, PT, R14, R229.reuse, PT ;  /* 0x000000e50e00720c */ /* 0x080fe20003fc6270 */
[--C-:B------:R-:W-:Y:S01]  /*1b630*/  IMAD R14, R240, 0x100, R68.reuse ;  /* 0x00000100f00e7824 */ /* 0x100fe200078e0244 */
[----:B------:R-:W-:Y:S02]  /*1b640*/  FSEL R18, R169, -INF , !P5 ;  /* 0xff800000a9127808 */ /* 0x000fe40006800000 */
[----:B------:R-:W-:Y:S01]  /*1b650*/  FSEL R31, R65, -INF , !P3 ;  /* 0xff800000411f7808 */ /* 0x000fe20005800000 */
[----:B------:R-:W-:Y:S05]  /*1b660*/  VIADD R14, R14, 0x18 ;  /* 0x000000180e0e7836 */ /* 0x000fea0000000000 */
[-C--:B------:R-:W-:Y:S02]  /*1b670*/  ISETP.GE.AND P5, PT, R14, R229.reuse, PT ;  /* 0x000000e50e00720c */ /* 0x080fe40003fa6270 */
[----:B------:R-:W-:Y:S02]  /*1b680*/  FSEL R14, R177, -INF , !P4 ;  /* 0xff800000b10e7808 */ /* 0x000fe40006000000 */
[-C--:B------:R-:W-:Y:S01]  /*1b690*/  ISETP.GE.AND P4, PT, R30, R229.reuse, PT ;  /* 0x000000e51e00720c */ /* 0x080fe20003f86270 */
[--C-:B------:R-:W-:Y:S01]  /*1b6a0*/  IMAD R30, R240, 0x100, R68.reuse ;  /* 0x00000100f01e7824 */ /* 0x100fe200078e0244 */
[----:B------:R-:W-:Y:S03]  /*1b6b0*/  FSEL R35, R16, -INF , !P5 ;  /* 0xff80000010237808 */ /* 0x000fe60006800000 */
[----:B------:R-:W-:Y:S05]  /*1b6c0*/  VIADD R30, R30, 0x20 ;  /* 0x000000201e1e7836 */ /* 0x000fea0000000000 */
[-C--:B------:R-:W-:Y:S02]  /*1b6d0*/  ISETP.GE.AND P3, PT, R30, R229.reuse, PT ;  /* 0x000000e51e00720c */ /* 0x080fe40003f66270 */
[----:B------:R-:W-:Y:S02]  /*1b6e0*/  FSEL R30, R41, -INF , !P6 ;  /* 0xff800000291e7808 */ /* 0x000fe40007000000 */
[-C--:B------:R-:W-:Y:S01]  /*1b6f0*/  ISETP.GE.AND P6, PT, R34, R229.reuse, PT ;  /* 0x000000e52200720c */ /* 0x080fe20003fc6270 */
[--C-:B------:R-:W-:Y:S01]  /*1b700*/  IMAD R34, R240, 0x100, R68.reuse ;  /* 0x00000100f0227824 */ /* 0x100fe200078e0244 */
[----:B------:R-:W-:Y:S02]  /*1b710*/  FSEL R65, R20, -INF , !P3 ;  /* 0xff80000014417808 */ /* 0x000fe40005800000 */
[-C--:B------:R-:W-:Y:S01]  /*1b720*/  ISETP.GE.AND P3, PT, R103, R229.reuse, PT ;  /* 0x000000e56700720c */ /* 0x080fe20003f66270 */
[----:B------:R-:W-:Y:S01]  /*1b730*/  VIADD R34, R34, 0x28 ;  /* 0x0000002822227836 */ /* 0x000fe20000000000 */
[----:B------:R-:W-:Y:S01]  /*1b740*/  FSEL R64, R64, -INF , !P6 ;  /* 0xff80000040407808 */ /* 0x000fe20007000000 */
[--C-:B------:R-:W-:Y:S01]  /*1b750*/  IMAD R103, R240, 0x100, R68.reuse ;  /* 0x00000100f0677824 */ /* 0x100fe200078e0244 */
[----:B------:R-:W-:Y:S02]  /*1b760*/  FSEL R16, R27, -INF , !P3 ;  /* 0xff8000001b107808 */ /* 0x000fe40005800000 */
[-C--:B------:R-:W-:Y:S01]  /*1b770*/  ISETP.GE.AND P5, PT, R34, R229.reuse, PT ;  /* 0x000000e52200720c */ /* 0x080fe20003fa6270 */
[----:B------:R-:W-:Y:S01]  /*1b780*/  VIADD R103, R103, 0x39 ;  /* 0x0000003967677836 */ /* 0x000fe20000000000 */
[----:B------:R-:W-:Y:S02]  /*1b790*/  FSEL R34, R13, -INF , !P4 ;  /* 0xff8000000d227808 */ /* 0x000fe40006000000 */
[-C--:B------:R-:W-:Y:S01]  /*1b7a0*/  ISETP.GE.AND P4, PT, R98, R229.reuse, PT ;  /* 0x000000e56200720c */ /* 0x080fe20003f86270 */
[--C-:B------:R-:W-:Y:S01]  /*1b7b0*/  IMAD R98, R240, 0x100, R68.reuse ;  /* 0x00000100f0627824 */ /* 0x100fe200078e0244 */
[----:B------:R-:W-:Y:S02]  /*1b7c0*/  FSEL R125, R24, -INF , !P5 ;  /* 0xff800000187d7808 */ /* 0x000fe40006800000 */
[-C--:B------:R-:W-:Y:S01]  /*1b7d0*/  ISETP.GE.AND P5, PT, R124, R229.reuse, PT ;  /* 0x000000e57c00720c */ /* 0x080fe20003fa6270 */
[----:B------:R-:W-:Y:S01]  /*1b7e0*/  VIADD R98, R98, 0x31 ;  /* 0x0000003162627836 */ /* 0x000fe20000000000 */
[----:B------:R-:W-:Y:S02]  /*1b7f0*/  FSEL R124, R26, -INF , !P4 ;  /* 0xff8000001a7c7808 */ /* 0x000fe40006000000 */
[-C--:B------:R-:W-:Y:S01]  /*1b800*/  ISETP.GE.AND P4, PT, R103, R229.reuse, PT ;  /* 0x000000e56700720c */ /* 0x080fe20003f86270 */
[--C-:B------:R-:W-:Y:S01]  /*1b810*/  IMAD R103, R240, 0x100, R68.reuse ;  /* 0x00000100f0677824 */ /* 0x100fe200078e0244 */
[----:B------:R-:W-:Y:S01]  /*1b820*/  ISETP.GE.AND P6, PT, R98, R229, PT ;  /* 0x000000e56200720c */ /* 0x000fe20003fc6270 */
[----:B------:R-:W-:Y:S01]  /*1b830*/  IMAD R98, R240, 0x100, R68 ;  /* 0x00000100f0627824 */ /* 0x000fe200078e0244 */
[----:B------:R-:W-:Y:S01]  /*1b840*/  FMNMX3.FTZ R13, R164, R7, R22, !PT ;  /* 0x00000007a40d7276 */ /* 0x000fe20007810016 */
[----:B------:R-:W-:Y:S01]  /*1b850*/  VIADD R103, R103, 0x41 ;  /* 0x0000004167677836 */ /* 0x000fe20000000000 */
[----:B------:R-:W-:Y:S01]  /*1b860*/  FSEL R29, R29, -INF , !P6 ;  /* 0xff8000001d1d7808 */ /* 0x000fe20007000000 */
[----:B------:R-:W-:Y:S01]  /*1b870*/  VIADD R98, R98, 0x40 ;  /* 0x0000004062627836 */ /* 0x000fe20000000000 */
[----:B------:R-:W-:Y:S02]  /*1b880*/  FMNMX3.FTZ R13, R13, R18, R14, !PT ;  /* 0x000000120d0d7276 */ /* 0x000fe4000781000e */
[----:B------:R-:W-:Y:S02]  /*1b890*/  FSEL R20, R225, -INF , !P4 ;  /* 0xff800000e1147808 */ /* 0x000fe40006000000 */
[-C--:B------:R-:W-:Y:S01]  /*1b8a0*/  ISETP.GE.AND P3, PT, R98, R229.reuse, PT ;  /* 0x000000e56200720c */ /* 0x080fe20003f66270 */
[----:B------:R-:W-:Y:S01]  /*1b8b0*/  IMAD R98, R240, 0x100, R68 ;  /* 0x00000100f0627824 */ /* 0x000fe200078e0244 */
[-C--:B------:R-:W-:Y:S02]  /*1b8c0*/  ISETP.GE.AND P6, PT, R103, R229.reuse, PT ;  /* 0x000000e56700720c */ /* 0x080fe40003fc6270 */
[----:B------:R-:W-:Y:S01]  /*1b8d0*/  FSEL R103, R226, -INF , !P5 ;  /* 0xff800000e2677808 */ /* 0x000fe20006800000 */
[----:B------:R-:W-:Y:S01]  /*1b8e0*/  VIADD R98, R98, 0x48 ;  /* 0x0000004862627836 */ /* 0x000fe20000000000 */
[----:B------:R-:W-:Y:S01]  /*1b8f0*/  ISETP.GE.AND P4, PT, R215, R229, PT ;  /* 0x000000e5d700720c */ /* 0x000fe20003f86270 */
[----:B------:R1:W5:Y:S01]  /*1b900*/  LDL.LU R226, [R1+0x20] ;  /* 0x0000200001e27983 */ /* 0x0003620000300800 */
[----:B------:R-:W-:Y:S02]  /*1b910*/  FMNMX3.FTZ R13, R13, R31, R30, !PT ;  /* 0x0000001f0d0d7276 */ /* 0x000fe4000781001e */
[----:B------:R-:W-:Y:S01]  /*1b920*/  FSEL R215, R224, -INF , !P3 ;  /* 0xff800000e0d77808 */ /* 0x000fe20005800000 */
[----:B------:R1:W5:Y:S01]  /*1b930*/  LDL.LU R225, [R1+0x1c] ;  /* 0x00001c0001e17983 */ /* 0x0003620000300800 */
[-C--:B------:R-:W-:Y:S01]  /*1b940*/  ISETP.GE.AND P5, PT, R98, R229.reuse, PT ;  /* 0x000000e56200720c */ /* 0x080fe20003fa6270 */
[----:B------:R-:W-:Y:S01]  /*1b950*/  IMAD R98, R240, 0x100, R68 ;  /* 0x00000100f0627824 */ /* 0x000fe200078e0244 */
[-C--:B------:R-:W-:Y:S01]  /*1b960*/  ISETP.GE.AND P3, PT, R214, R229.reuse, PT ;  /* 0x000000e5d600720c */ /* 0x080fe20003f66270 */
[----:B------:R1:W5:Y:S01]  /*1b970*/  LDL.LU R224, [R1+0x18] ;  /* 0x0000180001e07983 */ /* 0x0003620000300800 */
[----:B------:R-:W-:Y:S01]  /*1b980*/  FSEL R214, R217, -INF , !P6 ;  /* 0xff800000d9d67808 */ /* 0x000fe20007000000 */
[----:B------:R-:W-:Y:S01]  /*1b990*/  VIADD R98, R98, 0x69 ;  /* 0x0000006962627836 */ /* 0x000fe20000000000 */
[----:B------:R-:W-:Y:S01]  /*1b9a0*/  ISETP.GE.AND P6, PT, R213, R229, PT ;  /* 0x000000e5d500720c */ /* 0x000fe20003fc6270 */
[----:B------:R1:W5:Y:S01]  /*1b9b0*/  LDL.LU R217, [R1+0x14] ;  /* 0x0000140001d97983 */ /* 0x0003620000300800 */
[----:B------:R-:W-:Y:S02]  /*1b9c0*/  FMNMX3.FTZ R13, R13, R35, R34, !PT ;  /* 0x000000230d0d7276 */ /* 0x000fe40007810022 */
[----:B------:R-:W-:Y:S02]  /*1b9d0*/  FSEL R213, R216, -INF , !P5 ;  /* 0xff800000d8d57808 */ /* 0x000fe40006800000 */
[----:B------:R-:W-:Y:S01]  /*1b9e0*/  ISETP.GE.AND P5, PT, R212, R229, PT ;  /* 0x000000e5d400720c */ /* 0x000fe20003fa6270 */
[----:B------:R1:W5:Y:S01]  /*1b9f0*/  LDL.LU R216, [R1+0x10] ;  /* 0x0000100001d87983 */ /* 0x0003620000300800 */
[----:B------:R-:W-:Y:S02]  /*1ba00*/  FSEL R212, R167, -INF , !P4 ;  /* 0xff800000a7d47808 */ /* 0x000fe40006000000 */
[----:B------:R-:W-:Y:S01]  /*1ba10*/  FMNMX3.FTZ R13, R13, R65, R64, !PT ;  /* 0x000000410d0d7276 */ /* 0x000fe20007810040 */
[----:B------:R1:W5:Y:S01]  /*1ba20*/  LDL.LU R167, [R1+0xc] ;  /* 0x00000c0001a77983 */ /* 0x0003620000300800 */
[-C--:B------:R-:W-:Y:S02]  /*1ba30*/  ISETP.GE.AND P4, PT, R207, R229.reuse, PT ;  /* 0x000000e5cf00720c */ /* 0x080fe40003f86270 */
[----:B------:R-:W-:Y:S02]  /*1ba40*/  FSEL R207, R166, -INF , !P3 ;  /* 0xff800000a6cf7808 */ /* 0x000fe40005800000 */
[----:B------:R-:W-:Y:S01]  /*1ba50*/  ISETP.GE.AND P3, PT, R206, R229, PT ;  /* 0x000000e5ce00720c */ /* 0x000fe20003f66270 */
[----:B------:R-:W2:Y:S01]  /*1ba60*/  S2R R166, SR_TID.X ;  /* 0x0000000000a67919 */ /* 0x000ea20000002100 */
[----:B------:R-:W-:Y:S02]  /*1ba70*/  FMNMX3.FTZ R13, R13, R125, R124, !PT ;  /* 0x0000007d0d0d7276 */ /* 0x000fe4000781007c */
[----:B------:R-:W-:Y:S01]  /*1ba80*/  FSEL R199, R50, -INF , !P3 ;  /* 0xff80000032c77808 */ /* 0x000fe20005800000 */
[----:B------:R-:W-:Y:S01]  /*1ba90*/  IMAD.MOV.U32 R50, RZ, RZ, R20 ;  /* 0x000000ffff327224 */ /* 0x000fe200078e0014 */
[----:B------:R-:W-:Y:S02]  /*1baa0*/  FMNMX3.FTZ R13, R13, R16, R29, !PT ;  /* 0x000000100d0d7276 */ /* 0x000fe4000781001d */
[----:B------:R-:W-:Y:S02]  /*1bab0*/  FSEL R206, R174, -INF , !P6 ;  /* 0xff800000aece7808 */ /* 0x000fe40007000000 */
[----:B------:R-:W-:Y:S02]  /*1bac0*/  FMNMX3.FTZ R13, R13, R103, R50, !PT ;  /* 0x000000670d0d7276 */ /* 0x000fe40007810032 */
[----:B------:R-:W-:Y:S02]  /*1bad0*/  ISETP.GE.AND P6, PT, R205, R229, PT ;  /* 0x000000e5cd00720c */ /* 0x000fe40003fc6270 */
[----:B------:R-:W-:Y:S02]  /*1bae0*/  FMNMX3.FTZ R13, R13, R215, R214, !PT ;  /* 0x000000d70d0d7276 */ /* 0x000fe400078100d6 */
[----:B------:R-:W-:Y:S02]  /*1baf0*/  FSEL R205, R165, -INF , !P5 ;  /* 0xff800000a5cd7808 */ /* 0x000fe40006800000 */
[----:B------:R-:W-:Y:S02]  /*1bb00*/  FMNMX3.FTZ R13, R13, R213, R212, !PT ;  /* 0x000000d50d0d7276 */ /* 0x000fe400078100d4 */
[----:B------:R-:W-:Y:S01]  /*1bb10*/  FSEL R204, R72, -INF , !P4 ;  /* 0xff80000048cc7808 */ /* 0x000fe20006000000 */
[----:B------:R-:W-:Y:S01]  /*1bb20*/  FMUL.FTZ R72, R37, R36 ;  /* 0x0000002425487220 */ /* 0x000fe20000410000 */
[----:B------:R-:W-:Y:S02]  /*1bb30*/  FMNMX3.FTZ R13, R13, R207, R206, !PT ;  /* 0x000000cf0d0d7276 */ /* 0x000fe400078100ce */
[-C--:B------:R-:W-:Y:S01]  /*1bb40*/  ISETP.GE.AND P5, PT, R105, R229.reuse, PT ;  /* 0x000000e56900720c */ /* 0x080fe20003fa6270 */
[--C-:B------:R-:W-:Y:S01]  /*1bb50*/  IMAD R105, R240, 0x100, R68.reuse ;  /* 0x00000100f0697824 */ /* 0x100fe200078e0244 */
[-C--:B------:R-:W-:Y:S02]  /*1bb60*/  ISETP.GE.AND P3, PT, R189, R229.reuse, PT ;  /* 0x000000e5bd00720c */ /* 0x080fe40003f66270 */
[----:B------:R-:W-:Y:S01]  /*1bb70*/  FSEL R189, R51, -INF , !P6 ;  /* 0xff80000033bd7808 */ /* 0x000fe20007000000 */
[----:B------:R-:W-:Y:S01]  /*1bb80*/  VIADD R105, R105, 0x90 ;  /* 0x0000009069697836 */ /* 0x000fe20000000000 */
[----:B------:R-:W-:Y:S01]  /*1bb90*/  ISETP.GE.AND P4, PT, R98, R229, PT ;  /* 0x000000e56200720c */ /* 0x000fe20003f86270 */
[----:B------:R-:W-:Y:S01]  /*1bba0*/  IMAD R98, R240, 0x100, R68 ;  /* 0x00000100f0627824 */ /* 0x000fe200078e0244 */
[----:B------:R-:W-:Y:S02]  /*1bbb0*/  FMNMX3.FTZ R13, R13, R205, R204, !PT ;  /* 0x000000cd0d0d7276 */ /* 0x000fe400078100cc */
[-C--:B------:R-:W-:Y:S01]  /*1bbc0*/  ISETP.GE.AND P6, PT, R188, R229.reuse, PT ;  /* 0x000000e5bc00720c */ /* 0x080fe20003fc6270 */
[----:B------:R-:W-:Y:S01]  /*1bbd0*/  VIADD R98, R98, 0x91 ;  /* 0x0000009162627836 */ /* 0x000fe20000000000 */
[----:B------:R-:W-:Y:S02]  /*1bbe0*/  FSEL R188, R54, -INF , !P5 ;  /* 0xff80000036bc7808 */ /* 0x000fe40006800000 */
[----:B------:R-:W-:Y:S02]  /*1bbf0*/  ISETP.GE.AND P5, PT, R198, R229, PT ;  /* 0x000000e5c600720c */ /* 0x000fe40003fa6270 */
        /* <DEDUP_REMOVED lines=9> */
[----:B------:R-:W-:Y:S02]  /*1bc90*/  ISETP.GE.AND P5, PT, R190, R229, PT ;  /* 0x000000e5be00720c */ /* 0x000fe40003fa6270 */
[----:B------:R-:W-:Y:S02]  /*1bca0*/  FSEL R190, R63, -INF , !P4 ;  /* 0xff8000003fbe7808 */ /* 0x000fe40006000000 */
[----:B------:R-:W-:Y:S02]  /*1bcb0*/  FMNMX3.FTZ R13, R13, R193, R192, !PT ;  /* 0x000000c10d0d7276 */ /* 0x000fe400078100c0 */
        /* <DEDUP_REMOVED lines=9> */
[----:B------:R-:W-:Y:S02]  /*1bd50*/  ISETP.GE.AND P4, PT, R131, R229, PT ;  /* 0x000000e58300720c */ /* 0x000fe40003f86270 */
[----:B------:R-:W-:Y:S02]  /*1bd60*/  FSEL R174, R75, -INF , !P6 ;  /* 0xff8000004bae7808 */ /* 0x000fe40007000000 */
[----:B------:R-:W-:Y:S02]  /*1bd70*/  FMNMX3.FTZ R13, R13, R181, R180, !PT ;  /* 0x000000b50d0d7276 */ /* 0x000fe400078100b4 */
[-C--:B------:R-:W-:Y:S01]  /*1bd80*/  ISETP.GE.AND P5, PT, R218, R229.reuse, PT ;  /* 0x000000e5da00720c */ /* 0x080fe20003fa6270 */
[----:B------:R-:W-:Y:S01]  /*1bd90*/  IMAD.MOV.U32 R218, RZ, RZ, R223 ;  /* 0x000000ffffda7224 */ /* 0x000fe200078e00df */
[----:B------:R-:W-:Y:S02]  /*1bda0*/  FSEL R175, R74, -INF , !P3 ;  /* 0xff8000004aaf7808 */ /* 0x000fe40005800000 */
[----:B------:R-:W-:Y:S02]  /*1bdb0*/  FSEL R173, R173, -INF , !P5 ;  /* 0xff800000adad7808 */ /* 0x000fe40006800000 */
[----:B------:R-:W-:Y:S02]  /*1bdc0*/  FSEL R172, R172, -INF , !P4 ;  /* 0xff800000acac7808 */ /* 0x000fe40006000000 */
[----:B------:R-:W-:Y:S02]  /*1bdd0*/  ISETP.GE.AND P6, PT, R129, R229, PT ;  /* 0x000000e58100720c */ /* 0x000fe40003fc6270 */
[----:B------:R-:W-:Y:S02]  /*1bde0*/  FMNMX3.FTZ R13, R13, R175, R174, !PT ;  /* 0x000000af0d0d7276 */ /* 0x000fe400078100ae */
[-C--:B------:R-:W-:Y:S02]  /*1bdf0*/  ISETP.GE.AND P3, PT, R130, R229.reuse, PT ;  /* 0x000000e58200720c */ /* 0x080fe40003f66270 */
[----:B------:R-:W-:Y:S02]  /*1be00*/  ISETP.GE.AND P4, PT, R127, R229, PT ;  /* 0x000000e57f00720c */ /* 0x000fe40003f86270 */
[----:B------:R-:W-:Y:S02]  /*1be10*/  FMNMX3.FTZ R13, R13, R173, R172, !PT ;  /* 0x000000ad0d0d7276 */ /* 0x000fe400078100ac */
        /* <DEDUP_REMOVED lines=9> */
[-C--:B------:R-:W-:Y:S02]  /*1beb0*/  ISETP.GE.AND P3, PT, R108, R229.reuse, PT ;  /* 0x000000e56c00720c */ /* 0x080fe40003f66270 */
[-C--:B------:R-:W-:Y:S02]  /*1bec0*/  ISETP.GE.AND P5, PT, R122, R229.reuse, PT ;  /* 0x000000e57a00720c */ /* 0x080fe40003fa6270 */
[----:B------:R-:W-:Y:S02]  /*1bed0*/  ISETP.GE.AND P4, PT, R121, R229, PT ;  /* 0x000000e57900720c */ /* 0x000fe40003f86270 */
[----:B------:R-:W-:Y:S02]  /*1bee0*/  FSEL R108, R91, -INF , !P6 ;  /* 0xff8000005b6c7808 */ /* 0x000fe40007000000 */
[----:B------:R-:W-:Y:S02]  /*1bef0*/  FMNMX3.FTZ R13, R13, R129, R128, !PT ;  /* 0x000000810d0d7276 */ /* 0x000fe40007810080 */
[-C--:B------:R-:W-:Y:S02]  /*1bf00*/  ISETP.GE.AND P6, PT, R106, R229.reuse, PT ;  /* 0x000000e56a00720c */ /* 0x080fe40003fc6270 */
[----:B------:R-:W-:Y:S02]  /*1bf10*/  FSEL R106, R94, -INF , !P5 ;  /* 0xff8000005e6a7808 */ /* 0x000fe40006800000 */
[----:B------:R-:W-:Y:S02]  /*1bf20*/  FSEL R105, R95, -INF , !P4 ;  /* 0xff8000005f697808 */ /* 0x000fe40006000000 */
[----:B------:R-:W-:Y:S02]  /*1bf30*/  FMNMX3.FTZ R13, R13, R110, R108, !PT ;  /* 0x0000006e0d0d7276 */ /* 0x000fe4000781006c */
[-C--:B------:R-:W-:Y:S02]  /*1bf40*/  ISETP.GE.AND P4, PT, R118, R229.reuse, PT ;  /* 0x000000e57600720c */ /* 0x080fe40003f86270 */
[----:B------:R-:W-:Y:S02]  /*1bf50*/  FMNMX3.FTZ R13, R13, R106, R105, !PT ;  /* 0x0000006a0d0d7276 */ /* 0x000fe40007810069 */
[----:B------:R-:W-:Y:S02]  /*1bf60*/  FSEL R43, R43, -INF , !P6 ;  /* 0xff8000002b2b7808 */ /* 0x000fe40007000000 */
        /* <DEDUP_REMOVED lines=28> */
[----:B------:R-:W-:Y:S02]  /*1c130*/  FMNMX3.FTZ R0, R13, R78, R77, !PT ;  /* 0x0000004e0d007276 */ /* 0x000fe4000781004d */
[----:B------:R-:W-:Y:S02]  /*1c140*/  ISETP.GE.AND P5, PT, R5, R229, PT ;  /* 0x000000e50500720c */ /* 0x000fe40003fa6270 */
[----:B------:R-:W-:Y:S02]  /*1c150*/  FSEL R71, R71, -INF , !P3 ;  /* 0xff80000047477808 */ /* 0x000fe40005800000 */
[----:B------:R-:W-:Y:S02]  /*1c160*/  FSEL R70, R70, -INF , !P6 ;  /* 0xff80000046467808 */ /* 0x000fe40007000000 */
[----:B------:R-:W-:Y:S02]  /*1c170*/  FSEL R39, R96, -INF , !P5 ;  /* 0xff80000060277808 */ /* 0x000fe40006800000 */
[----:B------:R-:W-:Y:S02]  /*1c180*/  FSEL R38, R97, -INF , !P4 ;  /* 0xff80000061267808 */ /* 0x000fe40006000000 */
[----:B------:R-:W-:Y:S02]  /*1c190*/  FMNMX3.FTZ R0, R0, R71, R70, !PT ;  /* 0x0000004700007276 */ /* 0x000fe40007810046 */
[----:B------:R-:W-:Y:S02]  /*1c1a0*/  FSEL R72, R72, RZ, P0 ;  /* 0x000000ff48487208 */ /* 0x000fe40000000000 */
[----:B------:R-:W-:Y:S03]  /*1c1b0*/  FMNMX3.FTZ R0, R0, R39, R38, !PT ;  /* 0x0000002700007276 */ /* 0x000fe60007810026 */
[-CC-:B------:R-:W-:Y:S01]  /*1c1c0*/  FFMA.FTZ R90, R6, R37.reuse, -R72.reuse ;  /* 0x00000025065a7223 */ /* 0x180fe20000010848 */
[-CC-:B------:R-:W-:Y:S01]  /*1c1d0*/  FFMA.FTZ R32, R32, R37.reuse, -R72.reuse ;  /* 0x0000002520207223 */ /* 0x180fe20000010848 */
[----:B------:R-:W3:Y:S01]  /*1c1e0*/  SHFL.BFLY PT, R5, R0, 0x2, 0x1f ;  /* 0x0c401f0000057f89 */ /* 0x000ee200000e0000 */
[----:B------:R-:W4:Y:S01]  /*1c1f0*/  MUFU.EX2 R6, R4 ;  /* 0x0000000400067308 */ /* 0x000f220000000800 */
[-CC-:B------:R-:W-:Y:S01]  /*1c200*/  FFMA.FTZ R27, R44, R37.reuse, -R72.reuse ;  /* 0x000000252c1b7223 */ /* 0x180fe20000010848 */
[-CC-:B------:R-:W-:Y:S01]  /*1c210*/  FFMA.FTZ R13, R33, R37.reuse, -R72.reuse ;  /* 0x00000025210d7223 */ /* 0x180fe20000010848 */
[-CC-:B------:R-:W-:Y:S07]  /*1c220*/  FFMA.FTZ R24, R45, R37.reuse, -R72.reuse ;  /* 0x000000252d187223 */ /* 0x180fee0000010848 */
[----:B------:R1:W2:Y:S01]  /*1c230*/  MUFU.EX2 R44, R32 ;  /* 0x00000020002c7308 */ /* 0x0002a20000000800 */
        /* <DEDUP_REMOVED lines=13> */
[----:B----4-:R-:W-:Y:S01]  /*1c310*/  FMUL.FTZ R12, R6, R152 ;  /* 0x00000098060c7220 */ /* 0x010fe20000410000 */
[-CC-:B------:R-:W-:Y:S01]  /*1c320*/  FFMA.FTZ R222, R222, R37.reuse, -R72.reuse ;  /* 0x00000025dede7223 */ /* 0x180fe20000010848 */
[-CC-:B------:R-:W-:Y:S01]  /*1c330*/  FFMA.FTZ R211, R211, R37.reuse, -R72.reuse ;  /* 0x00000025d3d37223 */ /* 0x180fe20000010848 */
[-CC-:B------:R-:W-:Y:S01]  /*1c340*/  FFMA.FTZ R209, R209, R37.reuse, -R72.reuse ;  /* 0x00000025d1d17223 */ /* 0x180fe20000010848 */
[--C-:B------:R-:W-:Y:S01]  /*1c350*/  FFMA.FTZ R202, R202, R37, -R72.reuse ;  /* 0x00000025caca7223 */ /* 0x100fe20000010848 */
[----:B---3--:R-:W-:Y:S01]  /*1c360*/  FMNMX.FTZ R5, R0, R5, !PT ;  /* 0x0000000500057209 */ /* 0x008fe20007810000 */
[-CC-:B------:R-:W-:Y:S01]  /*1c370*/  FFMA.FTZ R201, R201, R37.reuse, -R72.reuse ;  /* 0x00000025c9c97223 */ /* 0x180fe20000010848 */
[-CC-:B------:R-:W-:Y:S01]  /*1c380*/  FFMA.FTZ R177, R28, R37.reuse, -R72.reuse ;  /* 0x000000251cb17223 */ /* 0x180fe20000010848 */
[-CC-:B------:R-:W-:Y:S01]  /*1c390*/  FFMA.FTZ R169, R25, R37.reuse, -R72.reuse ;  /* 0x0000002519a97223 */ /* 0x180fe20000010848 */
[-CC-:B------:R-:W-:Y:S01]  /*1c3a0*/  FFMA.FTZ R119, R119, R37.reuse, -R72.reuse ;  /* 0x0000002577777223 */ /* 0x180fe20000010848 */
[----:B------:R-:W3:Y:S01]  /*1c3b0*/  SHFL.BFLY PT, R0, R5, 0x1, 0x1f ;  /* 0x0c201f0005007f89 */ /* 0x000ee200000e0000 */
        /* <DEDUP_REMOVED lines=23> */
[----:B---3--:R-:W-:Y:S01]  /*1c530*/  FMNMX.FTZ R0, R5, R0, !PT ;  /* 0x0000000005007209 */ /* 0x008fe20007810000 */
        /* <DEDUP_REMOVED lines=15> */
[----:B------:R-:W-:Y:S01]  /*1c630*/  FSETP.NEU.FTZ.AND P0, PT, R0, -INF , PT ;  /* 0xff8000000000780b */ /* 0x000fe20003f1d000 */
[----:B------:R-:W-:Y:S02]  /*1c640*/  IMAD.MOV.U32 R152, RZ, RZ, R13 ;  /* 0x000000ffff987224 */ /* 0x000fe400078e000d */
[C---:B------:R-:W-:Y:S01]  /*1c650*/  FMUL.FTZ R5, R6.reuse, R161 ;  /* 0x000000a106057220 */ /* 0x040fe20000410000 */
[C---:B------:R-:W-:Y:S01]  /*1c660*/  FMUL.FTZ R8, R6.reuse, R156 ;  /* 0x0000009c06087220 */ /* 0x040fe20000410000 */
[C---:B------:R-:W-:Y:S01]  /*1c670*/  FMUL.FTZ R9, R6.reuse, R157 ;  /* 0x0000009d06097220 */ /* 0x040fe20000410000 */
[C---:B------:R-:W-:Y:S01]  /*1c680*/  FMUL.FTZ R13, R6.reuse, R153 ;  /* 0x00000099060d7220 */ /* 0x040fe20000410000 */
[C---:B------:R-:W-:Y:S01]  /*1c690*/  FMUL.FTZ R17, R6.reuse, R149 ;  /* 0x0000009506117220 */ /* 0x040fe20000410000 */
[----:B------:R-:W-:Y:S01]  /*1c6a0*/  FMUL.FTZ R21, R6, R145 ;  /* 0x0000009106157220 */ /* 0x000fe20000410000 */
[----:B------:R-:W-:Y:S02]  /*1c6b0*/  IMAD R156, R220, 0x2, R218 ;  /* 0x00000002dc9c7824 */ /* 0x000fe400078e02da */
[C---:B------:R-:W-:Y:S01]  /*1c6c0*/  FMUL.FTZ R4, R6.reuse, R160 ;  /* 0x000000a006047220 */ /* 0x040fe20000410000 */
[----:B------:R-:W-:Y:S02]  /*1c6d0*/  IMAD.MOV.U32 R161, RZ, RZ, R103 ;  /* 0x000000ffffa17224 */ /* 0x000fe400078e0067 */
        /* <DEDUP_REMOVED lines=10> */
[C---:B-1----:R-:W-:Y:S01]  /*1c780*/  FMUL.FTZ R32, R6.reuse, R132 ;  /* 0x0000008406207220 */ /* 0x042fe20000410000 */
[C---:B------:R-:W-:Y:S01]  /*1c790*/  FMUL.FTZ R33, R6.reuse, R133 ;  /* 0x0000008506217220 */ /* 0x040fe20000410000 */
[----:B--2---:R-:W-:Y:S01]  /*1c7a0*/  FFMA.FTZ R103, R6, R250, R44 ;  /* 0x000000fa06677223 */ /* 0x004fe2000001002c */
[----:B------:R-:W-:Y:S01]  /*1c7b0*/  FSEL R6, R0, RZ, P0 ;  /* 0x000000ff00067208 */ /* 0x000fe20000000000 */
[----:B------:R-:W-:Y:S02]  /*1c7c0*/  IMAD.MOV.U32 R160, RZ, RZ, R50 ;  /* 0x000000ffffa07224 */ /* 0x000fe400078e0032 */
[C---:B------:R-:W-:Y:S01]  /*1c7d0*/  FMUL.FTZ R76, R37.reuse, R0 ;  /* 0x00000000254c7220 */ /* 0x040fe20000410000 */
[----:B------:R-:W1:Y:S01]  /*1c7e0*/  LDSM.16.MT88.4 R48, [R156+0xa000] ;  /* 0x00a000009c30783b */ /* 0x000e620000004200 */
[----:B------:R-:W-:Y:S02]  /*1c7f0*/  IMAD.IADD R148, R156, 0x1, R219 ;  /* 0x000000019c947824 */ /* 0x000fe400078e02db */
[----:B------:R-:W-:Y:S01]  /*1c800*/  FADD.FTZ R6, -R6, R164 ;  /* 0x000000a406067221 */ /* 0x000fe20000010100 */
[----:B------:R-:W2:Y:S01]  /*1c810*/  MUFU.EX2 R26, R26 ;  /* 0x0000001a001a7308 */ /* 0x000ea20000000800 */
[----:B------:R-:W-:Y:S01]  /*1c820*/  FSEL R76, R76, RZ, P0 ;  /* 0x000000ff4c4c7208 */ /* 0x000fe20000000000 */
[----:B------:R-:W-:Y:S02]  /*1c830*/  VIADD R140, R156, 0xa040 ;  /* 0x0000a0409c8c7836 */ /* 0x000fe40000000000 */
[----:B------:R-:W-:Y:S06]  /*1c840*/  FMUL.FTZ R6, R37, R6 ;  /* 0x0000000625067220 */ /* 0x000fec0000410000 */
[----:B------:R-:W-:Y:S01]  /*1c850*/  MUFU.EX2 R102, R102 ;  /* 0x0000006600667308 */ /* 0x000fe20000000800 */
[----:B------:R-:W3:Y:S01]  /*1c860*/  LDSM.16.MT88.4 R52, [R148+0xa000] ;  /* 0x00a000009434783b */ /* 0x000ee20000004200 */
[-CC-:B------:R-:W-:Y:S01]  /*1c870*/  FFMA.FTZ R104, R7, R37.reuse, -R76.reuse ;  /* 0x0000002507687223 */ /* 0x180fe2000001084c */
[-CC-:B------:R-:W-:Y:S07]  /*1c880*/  FFMA.FTZ R101, R22, R37.reuse, -R76.reuse ;  /* 0x0000002516657223 */ /* 0x180fee000001084c */
[----:B------:R4:W1:Y:S01]  /*1c890*/  MUFU.EX2 R40, R6 ;  /* 0x0000000600287308 */ /* 0x0008620000000800 */
[-CC-:B------:R-:W-:Y:S01]  /*1c8a0*/  FFMA.FTZ R100, R18, R37.reuse, -R76.reuse ;  /* 0x0000002512647223 */ /* 0x180fe2000001084c */
[-CC-:B------:R-:W-:Y:S01]  /*1c8b0*/  FFMA.FTZ R97, R14, R37.reuse, -R76.reuse ;  /* 0x000000250e617223 */ /* 0x180fe2000001084c */
[----:B------:R-:W-:Y:S07]  /*1c8c0*/  IMAD.MOV.U32 R144, RZ, RZ, R27 ;  /* 0x000000ffff907224 */ /* 0x000fee00078e001b */
[----:B------:R-:W3:Y:S01]  /*1c8d0*/  MUFU.EX2 R99, R99 ;  /* 0x0000006300637308 */ /* 0x000ee20000000800 */
[-CC-:B------:R-:W-:Y:S01]  /*1c8e0*/  FFMA.FTZ R120, R31, R37.reuse, -R76.reuse ;  /* 0x000000251f787223 */ /* 0x180fe2000001084c */
[C---:B--2---:R-:W-:Y:S01]  /*1c8f0*/  F2FP.BF16.F32.PACK_AB R44, R26.reuse, R44 ;  /* 0x0000002c1a2c723e */ /* 0x044fe200000010ff */
[----:B------:R-:W-:Y:S07]  /*1c900*/  FADD.FTZ R103, R26, R103 ;  /* 0x000000671a677221 */ /* 0x000fee0000010000 */
[----:B------:R-:W-:Y:S01]  /*1c910*/  MUFU.EX2 R104, R104 ;  /* 0x0000006800687308 */ /* 0x000fe20000000800 */
[-CC-:B------:R-:W-:Y:S01]  /*1c920*/  FFMA.FTZ R113, R30, R37.reuse, -R76.reuse ;  /* 0x000000251e717223 */ /* 0x180fe2000001084c */
[-CC-:B------:R-:W-:Y:S01]  /*1c930*/  FFMA.FTZ R112, R35, R37.reuse, -R76.reuse ;  /* 0x0000002523707223 */ /* 0x180fe2000001084c */
[----:B------:R-:W-:Y:S07]  /*1c940*/  FFMA.FTZ R117, R34, R37, -R76 ;  /* 0x0000002522757223 */ /* 0x000fee000001084c */
[----:B------:R-:W2:Y:S01]  /*1c950*/  MUFU.EX2 R101, R101 ;  /* 0x0000006500657308 */ /* 0x000ea20000000800 */
[----:B------:R-:W-:Y:S01]  /*1c960*/  LDSM.16.MT88.4 R60, [R148+0xa800] ;  /* 0x00a80000943c783b */ /* 0x000fe20000004200 */
[----:B----4-:R-:W-:Y:S02]  /*1c970*/  VIADD R6, R156, 0xa000 ;  /* 0x0000a0009c067836 */ /* 0x010fe40000000000 */
[C---:B-1----:R-:W-:Y:S06]  /*1c980*/  FMUL.FTZ R7, R40.reuse, R163 ;  /* 0x000000a328077220 */ /* 0x042fec0000410000 */
[----:B------:R-:W-:Y:S01]  /*1c990*/  MUFU.EX2 R100, R100 ;  /* 0x0000006400647308 */ /* 0x000fe20000000800 */
[----:B------:R-:W-:Y:S01]  /*1c9a0*/  FMUL.FTZ R10, R40, R158 ;  /* 0x0000009e280a7220 */ /* 0x000fe20000410000 */
[----:B------:R-:W-:Y:S01]  /*1c9b0*/  @P1 VIADD R140, R6, 0xffffffc0 ;  /* 0xffffffc0068c1836 */ /* 0x000fe20000000000 */
[----:B---3--:R-:W-:Y:S07]  /*1c9c0*/  F2FP.BF16.F32.PACK_AB R46, R99, R102 ;  /* 0x00000066632e723e */ /* 0x008fee00000010ff */
[----:B------:R-:W1:Y:S01]  /*1c9d0*/  MUFU.EX2 R97, R97 ;  /* 0x0000006100617308 */ /* 0x000e620000000800 */
[C---:B------:R-:W-:Y:S01]  /*1c9e0*/  FMUL.FTZ R6, R40.reuse, R162 ;  /* 0x000000a228067220 */ /* 0x040fe20000410000 */
[C---:B------:R-:W-:Y:S01]  /*1c9f0*/  FMUL.FTZ R11, R40.reuse, R159 ;  /* 0x0000009f280b7220 */ /* 0x040fe20000410000 */
[----:B------:R-:W3:Y:S01]  /*1ca00*/  LDSM.16.MT88.4 R56, [R140] ;  /* 0x000000008c38783b */ /* 0x000ee20000004200 */
[----:B------:R-:W-:Y:S02]  /*1ca10*/  IMAD.IADD R219, R219, 0x1, R140 ;  /* 0x00000001dbdb7824 */ /* 0x000fe400078e028c */
[C---:B------:R-:W-:Y:S01]  /*1ca20*/  FMUL.FTZ R14, R40.reuse, R154 ;  /* 0x0000009a280e7220 */ /* 0x040fe20000410000 */
[----:B--2---:R-:W-:Y:S01]  /*1ca30*/  F2FP.BF16.F32.PACK_AB R45, R101, R104 ;  /* 0x00000068652d723e */ /* 0x004fe200000010ff */
[C---:B------:R-:W-:Y:S01]  /*1ca40*/  FMUL.FTZ R15, R40.reuse, R155 ;  /* 0x0000009b280f7220 */ /* 0x040fe20000410000 */
[C---:B------:R-:W-:Y:S01]  /*1ca50*/  FMUL.FTZ R18, R40.reuse, R150 ;  /* 0x0000009628127220 */ /* 0x040fe20000410000 */
[C---:B------:R-:W-:Y:S01]  /*1ca60*/  FMUL.FTZ R19, R40.reuse, R151 ;  /* 0x0000009728137220 */ /* 0x040fe20000410000 */
[C---:B------:R-:W-:Y:S01]  /*1ca70*/  FMUL.FTZ R22, R40.reuse, R146 ;  /* 0x0000009228167220 */ /* 0x040fe20000410000 */
[C---:B------:R-:W-:Y:S01]  /*1ca80*/  FMUL.FTZ R23, R40.reuse, R147 ;  /* 0x0000009328177220 */ /* 0x040fe20000410000 */
[C---:B------:R-:W-:Y:S01]  /*1ca90*/  FMUL.FTZ R26, R40.reuse, R142 ;  /* 0x0000008e281a7220 */ /* 0x040fe20000410000 */
[C---:B------:R-:W-:Y:S01]  /*1caa0*/  FMUL.FTZ R27, R40.reuse, R143 ;  /* 0x0000008f281b7220 */ /* 0x040fe20000410000 */
[----:B-1----:R-:W-:Y:S01]  /*1cab0*/  F2FP.BF16.F32.PACK_AB R47, R97, R100 ;  /* 0x00000064612f723e */ /* 0x002fe200000010ff */
[--C-:B------:R-:W-:Y:S01]  /*1cac0*/  FFMA.FTZ R131, R65, R37, -R76.reuse ;  /* 0x0000002541837223 */ /* 0x100fe2000001084c */
[----:B------:R-:W-:Y:S01]  /*1cad0*/  MUFU.EX2 R141, R221 ;  /* 0x000000dd008d7308 */ /* 0x000fe20000000800 */
[C---:B------:R-:W-:Y:S01]  /*1cae0*/  FMUL.FTZ R30, R40.reuse, R138 ;  /* 0x0000008a281e7220 */ /* 0x040fe20000410000 */
[C---:B------:R-:W-:Y:S01]  /*1caf0*/  FMUL.FTZ R31, R40.reuse, R139 ;  /* 0x0000008b281f7220 */ /* 0x040fe20000410000 */
[C---:B------:R-:W-:Y:S07]  /*1cb00*/  FMUL.FTZ R34, R40.reuse, R134 ;  /* 0x0000008628227220 */ /* 0x040fee0000410000 */
[----:B------:R-:W-:Y:S01]  /*1cb10*/  MUFU.EX2 R150, R208 ;  /* 0x000000d000967308 */ /* 0x000fe20000000800 */
[C---:B------:R-:W-:Y:S01]  /*1cb20*/  HMMA.16816.F32.BF16 R4, R44.reuse, R48, R4 ;  /* 0x000000302c04723c */ /* 0x040fe20000041804 */
[----:B------:R-:W1:Y:S01]  /*1cb30*/  S2R R239, SR_CTAID.X ;  /* 0x0000000000ef7919 */ /* 0x000e620000002500 */
[----:B------:R-:W-:Y:S07]  /*1cb40*/  MOV R238, 0x1f0 ;  /* 0x000001f000ee7802 */ /* 0x000fee0000000f00 */
[----:B------:R-:W-:Y:S01]  /*1cb50*/  MUFU.EX2 R159, R200 ;  /* 0x000000c8009f7308 */ /* 0x000fe20000000800 */
[----:B------:R-:W-:Y:S01]  /*1cb60*/  FMUL.FTZ R35, R40, R135 ;  /* 0x0000008728237220 */ /* 0x000fe20000410000 */
[-CC-:B------:R-:W-:Y:S01]  /*1cb70*/  FFMA.FTZ R126, R124, R37.reuse, -R76.reuse ;  /* 0x000000257c7e7223 */ /* 0x180fe2000001084c */
[-CC-:B------:R-:W-:Y:S01]  /*1cb80*/  FFMA.FTZ R142, R212, R37.reuse, -R76.reuse ;  /* 0x00000025d48e7223 */ /* 0x180fe2000001084c */
[C---:B------:R-:W-:Y:S01]  /*1cb90*/  HMMA.16816.F32.BF16 R8, R44.reuse, R50, R8 ;  /* 0x000000322c08723c */ /* 0x040fe20000041808 */
[----:B------:R-:W2:Y:S05]  /*1cba0*/  LDSM.16.MT88.4 R48, [R219] ;  /* 0x00000000db30783b */ /* 0x000eaa0000004200 */
[----:B------:R-:W-:Y:S01]  /*1cbb0*/  MUFU.EX2 R143, R222 ;  /* 0x000000de008f7308 */ /* 0x000fe20000000800 */
[-CC-:B------:R-:W-:Y:S01]  /*1cbc0*/  FFMA.FTZ R158, R207, R37.reuse, -R76.reuse ;  /* 0x00000025cf9e7223 */ /* 0x180fe2000001084c */
[-CC-:B------:R-:W-:Y:S01]  /*1cbd0*/  FFMA.FTZ R151, R205, R37.reuse, -R76.reuse ;  /* 0x00000025cd977223 */ /* 0x180fe2000001084c */
[-CC-:B------:R-:W-:Y:S07]  /*1cbe0*/  FFMA.FTZ R162, R188, R37.reuse, -R76.reuse ;  /* 0x00000025bca27223 */ /* 0x180fee000001084c */
[----:B------:R-:W-:Y:S01]  /*1cbf0*/  MUFU.EX2 R142, R142 ;  /* 0x0000008e008e7308 */ /* 0x000fe20000000800 */
[-CC-:B------:R-:W-:Y:S01]  /*1cc00*/  FFMA.FTZ R110, R110, R37.reuse, -R76.reuse ;  /* 0x000000256e6e7223 */ /* 0x180fe2000001084c */
[C---:B------:R-:W-:Y:S08]  /*1cc10*/  HMMA.16816.F32.BF16 R12, R44.reuse, R52, R12 ;  /* 0x000000342c0c723c */ /* 0x040ff0000004180c */
        /* <DEDUP_REMOVED lines=10> */
[-CC-:B------:R-:W-:Y:S01]  /*1ccc0*/  FFMA.FTZ R163, R198, R37.reuse, -R76.reuse ;  /* 0x00000025c6a37223 */ /* 0x180fe2000001084c */
[-CC-:B------:R-:W-:Y:S07]  /*1ccd0*/  FFMA.FTZ R192, R192, R37.reuse, -R76.reuse ;  /* 0x00000025c0c07223 */ /* 0x180fee000001084c */
[----:B------:R-:W-:Y:S01]  /*1cce0*/  MUFU.EX2 R147, R147 ;  /* 0x0000009300937308 */ /* 0x000fe20000000800 */
[-CC-:B------:R-:W-:Y:S01]  /*1ccf0*/  FFMA.FTZ R183, R183, R37.reuse, -R76.reuse ;  /* 0x00000025b7b77223 */ /* 0x180fe2000001084c */
[C---:B---3--:R-:W-:Y:S08]  /*1cd00*/  HMMA.16816.F32.BF16 R20, R44.reuse, R56, R20 ;  /* 0x000000382c14723c */ /* 0x048ff00000041814 */
[----:B------:R-:W-:Y:S01]  /*1cd10*/  MUFU.EX2 R146, R146 ;  /* 0x0000009200927308 */ /* 0x000fe20000000800 */
[----:B------:R-:W-:Y:S01]  /*1cd20*/  FFMA.FTZ R175, R175, R37, -R76 ;  /* 0x00000025afaf7223 */ /* 0x000fe2000001084c */
[----:B------:R-:W-:Y:S01]  /*1cd30*/  FFMA.FTZ R104, R40, R245, R104 ;  /* 0x000000f528687223 */ /* 0x000fe20000010068 */
[-CC-:B------:R-:W-:Y:S07]  /*1cd40*/  FFMA.FTZ R139, R153, R37.reuse, -R76.reuse ;  /* 0x00000025998b7223 */ /* 0x180fee000001084c */
[----:B------:R-:W-:Y:S01]  /*1cd50*/  MUFU.EX2 R154, R154 ;  /* 0x0000009a009a7308 */ /* 0x000fe20000000800 */
[-CC-:B------:R-:W-:Y:S01]  /*1cd60*/  FFMA.FTZ R136, R157, R37.reuse, -R76.reuse ;  /* 0x000000259d887223 */ /* 0x180fe2000001084c */
[C---:B------:R-:W-:Y:S01]  /*1cd70*/  HMMA.16816.F32.BF16 R24, R44.reuse, R58, R24 ;  /* 0x0000003a2c18723c */ /* 0x040fe20000041818 */
[----:B------:R-:W3:Y:S07]  /*1cd80*/  LDSM.16.MT88.4 R56, [R140+0x800] ;  /* 0x000800008c38783b */ /* 0x000eee0000004200 */
[----:B------:R-:W-:Y:S01]  /*1cd90*/  MUFU.EX2 R111, R111 ;  /* 0x0000006f006f7308 */ /* 0x000fe20000000800 */
[-CC-:B------:R-:W-:Y:S01]  /*1cda0*/  FFMA.FTZ R157, R206, R37.reuse, -R76.reuse ;  /* 0x00000025ce9d7223 */ /* 0x180fe2000001084c */
[-CC-:B------:R-:W-:Y:S01]  /*1cdb0*/  FFMA.FTZ R199, R199, R37.reuse, -R76.reuse ;  /* 0x00000025c7c77223 */ /* 0x180fe2000001084c */
[-CC-:B------:R-:W-:Y:S07]  /*1cdc0*/  FFMA.FTZ R193, R193, R37.reuse, -R76.reuse ;  /* 0x00000025c1c17223 */ /* 0x180fee000001084c */
[----:B------:R-:W1:Y:S01]  /*1cdd0*/  MUFU.EX2 R118, R118 ;  /* 0x0000007600767308 */ /* 0x000e620000000800 */
[-CC-:B------:R-:W-:Y:S01]  /*1cde0*/  FFMA.FTZ R165, R165, R37.reuse, -R76.reuse ;  /* 0x00000025a5a57223 */ /* 0x180fe2000001084c */
[-CC-:B------:R-:W-:Y:S01]  /*1cdf0*/  FFMA.FTZ R130, R130, R37.reuse, -R76.reuse ;  /* 0x0000002582827223 */ /* 0x180fe2000001084c */
[C---:B--2---:R-:W-:Y:S07]  /*1ce00*/  HMMA.16816.F32.BF16 R28, R44.reuse, R48, R28 ;  /* 0x000000302c1c723c */ /* 0x044fee000004181c */
[----:B------:R-:W-:Y:S01]  /*1ce10*/  MUFU.EX2 R109, R109 ;  /* 0x0000006d006d7308 */ /* 0x000fe20000000800 */
[-CC-:B------:R-:W-:Y:S01]  /*1ce20*/  FFMA.FTZ R70, R70, R37.reuse, -R76.reuse ;  /* 0x0000002546467223 */ /* 0x180fe2000001084c */
[----:B------:R-:W-:Y:S08]  /*1ce30*/  FFMA.FTZ R39, R39, R37, -R76 ;  /* 0x0000002527277223 */ /* 0x000ff0000001084c */
[----:B------:R-:W2:Y:S01]  /*1ce40*/  MUFU.EX2 R107, R107 ;  /* 0x0000006b006b7308 */ /* 0x000ea20000000800 */
[----:B------:R-:W-:Y:S01]  /*1ce50*/  FADD.FTZ R103, R102, R103 ;  /* 0x0000006766677221 */ /* 0x000fe20000010000 */
[----:B------:R-:W-:Y:S01]  /*1ce60*/  FADD.FTZ R104, R101, R104 ;  /* 0x0000006865687221 */ /* 0x000fe20000010000 */
[----:B------:R-:W-:Y:S07]  /*1ce70*/  HMMA.16816.F32.BF16 R32, R44, R50, R32 ;  /* 0x000000322c20723c */ /* 0x000fee0000041820 */
[----:B------:R-:W-:Y:S01]  /*1ce80*/  MUFU.EX2 R120, R120 ;  /* 0x0000007800787308 */ /* 0x000fe20000000800 */
[----:B------:R-:W3:Y:S01]  /*1ce90*/  LDSM.16.MT88.4 R48, [R219+0x800] ;  /* 0x00080000db30783b */ /* 0x000ee20000004200 */
[----:B-1----:R-:W-:Y:S01]  /*1cea0*/  F2FP.BF16.F32.PACK_AB R44, R118, R111 ;  /* 0x0000006f762c723e */ /* 0x002fe200000010ff */
[----:B------:R-:W-:Y:S07]  /*1ceb0*/  FADD.FTZ R103, R99, R103 ;  /* 0x0000006763677221 */ /* 0x000fee0000010000 */
[----:B------:R-:W1:Y:S01]  /*1cec0*/  MUFU.EX2 R113, R113 ;  /* 0x0000007100717308 */ /* 0x000e620000000800 */
[----:B------:R-:W-:Y:S01]  /*1ced0*/  FADD.FTZ R104, R100, R104 ;  /* 0x0000006864687221 */ /* 0x000fe20000010000 */
[----:B------:R-:W-:Y:S01]  /*1cee0*/  ISETP.GT.AND P0, PT, R240, R233, PT ;  /* 0x000000e9f000720c */ /* 0x000fe20003f04270 */
[----:B------:R-:W-:Y:S07]  /*1cef0*/  FADD.FTZ R103, R111, R103 ;  /* 0x000000676f677221 */ /* 0x000fee0000010000 */
[----:B------:R-:W-:Y:S01]  /*1cf00*/  MUFU.EX2 R112, R112 ;  /* 0x0000007000707308 */ /* 0x000fe20000000800 */
[----:B------:R-:W-:Y:S01]  /*1cf10*/  FADD.FTZ R104, R97, R104 ;  /* 0x0000006861687221 */ /* 0x000fe20000010000 */
[----:B--2---:R-:W-:Y:S01]  /*1cf20*/  F2FP.BF16.F32.PACK_AB R46, R107, R109 ;  /* 0x0000006d6b2e723e */ /* 0x004fe200000010ff */
[----:B------:R-:W-:Y:S07]  /*1cf30*/  FADD.FTZ R118, R118, R103 ;  /* 0x0000006776767221 */ /* 0x000fee0000010000 */
[----:B------:R-:W2:Y:S01]  /*1cf40*/  MUFU.EX2 R117, R117 ;  /* 0x0000007500757308 */ /* 0x000ea20000000800 */
[----:B------:R-:W-:Y:S02]  /*1cf50*/  VIADD R240, R240, 0xffffffff ;  /* 0xfffffffff0f07836 */ /* 0x000fe40000000000 */
[----:B------:R-:W-:Y:S07]  /*1cf60*/  FADD.FTZ R118, R109, R118 ;  /* 0x000000766d767221 */ /* 0x000fee0000010000 */
[----:B------:R-:W-:Y:S01]  /*1cf70*/  MUFU.EX2 R127, R127 ;  /* 0x0000007f007f7308 */ /* 0x000fe20000000800 */
[----:B-1----:R-:W-:Y:S01]  /*1cf80*/  F2FP.BF16.F32.PACK_AB R45, R113, R120 ;  /* 0x00000078712d723e */ /* 0x002fe200000010ff */
[----:B------:R-:W-:Y:S08]  /*1cf90*/  FADD.FTZ R118, R107, R118 ;  /* 0x000000766b767221 */ /* 0x000ff00000010000 */
[----:B------:R-:W1:Y:S01]  /*1cfa0*/  MUFU.EX2 R123, R123 ;  /* 0x0000007b007b7308 */ /* 0x000e620000000800 */
[----:B------:R-:W-:Y:S09]  /*1cfb0*/  FADD.FTZ R120, R120, R104 ;  /* 0x0000006878787221 */ /* 0x000ff20000010000 */
[----:B------:R-:W-:Y:S01]  /*1cfc0*/  MUFU.EX2 R122, R122 ;  /* 0x0000007a007a7308 */ /* 0x000fe20000000800 */
[----:B------:R-:W-:Y:S01]  /*1cfd0*/  FADD.FTZ R120, R113, R120 ;  /* 0x0000007871787221 */ /* 0x000fe20000010000 */
[C---:B--2---:R-:W-:Y:S08]  /*1cfe0*/  F2FP.BF16.F32.PACK_AB R47, R117.reuse, R112 ;  /* 0x00000070752f723e */ /* 0x044ff000000010ff */
[----:B------:R-:W-:Y:S01]  /*1cff0*/  MUFU.EX2 R157, R157 ;  /* 0x0000009d009d7308 */ /* 0x000fe20000000800 */
[----:B------:R-:W-:Y:S09]  /*1d000*/  FADD.FTZ R112, R112, R120 ;  /* 0x0000007870707221 */ /* 0x000ff20000010000 */
[----:B------:R-:W-:Y:S01]  /*1d010*/  MUFU.EX2 R161, R202 ;  /* 0x000000ca00a17308 */ /* 0x000fe20000000800 */
[C---:B----4-:R-:W-:Y:S09]  /*1d020*/  HMMA.16816.F32.BF16 R4, R44.reuse, R52, R4 ;  /* 0x000000342c04723c */ /* 0x050ff20000041804 */
        /* <DEDUP_REMOVED lines=13> */
[----:B------:R-:W2:Y:S01]  /*1d100*/  MUFU.EX2 R121, R121 ;  /* 0x0000007900797308 */ /* 0x000ea20000000800 */
[C---:B---3--:R-:W-:Y:S03]  /*1d110*/  HMMA.16816.F32.BF16 R20, R44.reuse, R56, R20 ;  /* 0x000000382c14723c */ /* 0x048fe60000041814 */
[-CC-:B------:R-:W-:Y:S01]  /*1d120*/  FFMA.FTZ R57, R64, R37.reuse, -R76.reuse ;  /* 0x0000002540397223 */ /* 0x180fe2000001084c */
[----:B------:R-:W-:Y:S01]  /*1d130*/  FFMA.FTZ R56, R125, R37, -R76 ;  /* 0x000000257d387223 */ /* 0x000fe2000001084c */
[----:B------:R-:W3:Y:S04]  /*1d140*/  LDSM.16.MT88.4 R64, [R140+0x1000] ;  /* 0x001000008c40783b */ /* 0x000ee80000004200 */
[----:B------:R-:W-:Y:S01]  /*1d150*/  MUFU.EX2 R131, R131 ;  /* 0x0000008300837308 */ /* 0x000fe20000000800 */
[C---:B------:R-:W-:Y:S09]  /*1d160*/  HMMA.16816.F32.BF16 R24, R44.reuse, R58, R24 ;  /* 0x0000003a2c18723c */ /* 0x040ff20000041818 */
[----:B------:R-:W4:Y:S10]  /*1d170*/  MUFU.EX2 R125, R57 ;  /* 0x00000039007d7308 */ /* 0x000f340000000800 */
[----:B------:R-:W-:Y:S01]  /*1d180*/  MUFU.EX2 R124, R56 ;  /* 0x00000038007c7308 */ /* 0x000fe20000000800 */
[C---:B------:R-:W-:Y:S09]  /*1d190*/  HMMA.16816.F32.BF16 R28, R44.reuse, R48, R28 ;  /* 0x000000302c1c723c */ /* 0x040ff2000004181c */
[----:B------:R-:W3:Y:S10]  /*1d1a0*/  MUFU.EX2 R126, R126 ;  /* 0x0000007e007e7308 */ /* 0x000ef40000000800 */
[----:B------:R-:W-:Y:S01]  /*1d1b0*/  MUFU.EX2 R138, R145 ;  /* 0x00000091008a7308 */ /* 0x000fe20000000800 */
[----:B------:R-:W-:Y:S01]  /*1d1c0*/  HMMA.16816.F32.BF16 R32, R44, R50, R32 ;  /* 0x000000322c20723c */ /* 0x000fe20000041820 */
[----:B------:R-:W3:Y:S08]  /*1d1d0*/  LDSM.16.MT88.4 R48, [R219+0x1000] ;  /* 0x00100000db30783b */ /* 0x000ef00000004200 */
[----:B------:R-:W3:Y:S01]  /*1d1e0*/  MUFU.EX2 R135, R144 ;  /* 0x0000009000877308 */ /* 0x000ee20000000800 */
[----:B-1----:R-:W-:Y:S01]  /*1d1f0*/  F2FP.BF16.F32.PACK_AB R44, R123, R127 ;  /* 0x0000007f7b2c723e */ /* 0x002fe200000010ff */
[----:B------:R-:W-:Y:S01]  /*1d200*/  FADD.FTZ R127, R127, R118 ;  /* 0x000000767f7f7221 */ /* 0x000fe20000010000 */
[----:B--2---:R-:W-:Y:S07]  /*1d210*/  F2FP.BF16.F32.PACK_AB R46, R121, R122 ;  /* 0x0000007a792e723e */ /* 0x004fee00000010ff */
[----:B------:R1:W-:Y:S01]  /*1d220*/  MUFU.EX2 R133, R149 ;  /* 0x0000009500857308 */ /* 0x0003e20000000800 */
[----:B----4-:R-:W-:Y:S01]  /*1d230*/  F2FP.BF16.F32.PACK_AB R45, R125, R131 ;  /* 0x000000837d2d723e */ /* 0x010fe200000010ff */
[----:B------:R-:W-:Y:S01]  /*1d240*/  FADD.FTZ R127, R123, R127 ;  /* 0x0000007f7b7f7221 */ /* 0x000fe20000010000 */
[----:B---3--:R-:W-:Y:S01]  /*1d250*/  F2FP.BF16.F32.PACK_AB R47, R126, R124 ;  /* 0x0000007c7e2f723e */ /* 0x008fe200000010ff */
[----:B------:R-:W-:Y:S06]  /*1d260*/  LDSM.16.MT88.4 R56, [R148+0xb800] ;  /* 0x00b800009438783b */ /* 0x000fec0000004200 */
[----:B------:R-:W2:Y:S01]  /*1d270*/  MUFU.EX2 R132, R152 ;  /* 0x0000009800847308 */ /* 0x000ea20000000800 */
[----:B------:R-:W-:Y:S01]  /*1d280*/  FADD.FTZ R122, R122, R127 ;  /* 0x0000007f7a7a7221 */ /* 0x000fe20000010000 */
[----:B------:R-:W-:Y:S08]  /*1d290*/  FADD.FTZ R131, R131, R112 ;  /* 0x0000007083837221 */ /* 0x000ff00000010000 */
[----:B------:R-:W-:Y:S01]  /*1d2a0*/  MUFU.EX2 R152, R209 ;  /* 0x000000d100987308 */ /* 0x000fe20000000800 */
[C---:B------:R-:W-:Y:S09]  /*1d2b0*/  HMMA.16816.F32.BF16 R4, R44.reuse, R52, R4 ;  /* 0x000000342c04723c */ /* 0x040ff20000041804 */
[----:B------:R-:W-:Y:S01]  /*1d2c0*/  MUFU.EX2 R139, R139 ;  /* 0x0000008b008b7308 */ /* 0x000fe20000000800 */
[----:B-1----:R-:W-:Y:S01]  /*1d2d0*/  FFMA.FTZ R149, R215, R37, -R76 ;  /* 0x00000025d7957223 */ /* 0x002fe2000001084c */
[----:B------:R-:W-:Y:S01]  /*1d2e0*/  FADD.FTZ R122, R121, R122 ;  /* 0x0000007a797a7221 */ /* 0x000fe20000010000 */
[----:B------:R-:W-:Y:S07]  /*1d2f0*/  FADD.FTZ R131, R125, R131 ;  /* 0x000000837d837221 */ /* 0x000fee0000010000 */
[----:B------:R-:W1:Y:S01]  /*1d300*/  MUFU.EX2 R136, R136 ;  /* 0x0000008800887308 */ /* 0x000e620000000800 */
[C---:B------:R-:W-:Y:S01]  /*1d310*/  HMMA.16816.F32.BF16 R8, R44.reuse, R54, R8 ;  /* 0x000000362c08723c */ /* 0x040fe20000041808 */
[----:B------:R-:W3:Y:S08]  /*1d320*/  LDSM.16.MT88.4 R52, [R156+0xb800] ;  /* 0x00b800009c34783b */ /* 0x000ef00000004200 */
[----:B------:R-:W-:Y:S01]  /*1d330*/  MUFU.EX2 R149, R149 ;  /* 0x0000009500957308 */ /* 0x000fe20000000800 */
[----:B------:R-:W-:Y:S09]  /*1d340*/  FADD.FTZ R124, R124, R131 ;  /* 0x000000837c7c7221 */ /* 0x000ff20000010000 */
[----:B------:R-:W-:Y:S01]  /*1d350*/  MUFU.EX2 R134, R134 ;  /* 0x0000008600867308 */ /* 0x000fe20000000800 */
[C---:B------:R-:W-:Y:S09]  /*1d360*/  HMMA.16816.F32.BF16 R12, R44.reuse, R60, R12 ;  /* 0x0000003c2c0c723c */ /* 0x040ff2000004180c */
[----:B------:R-:W4:Y:S01]  /*1d370*/  MUFU.EX2 R137, R137 ;  /* 0x0000008900897308 */ /* 0x000f220000000800 */
[----:B------:R-:W-:Y:S09]  /*1d380*/  FADD.FTZ R124, R126, R124 ;  /* 0x0000007c7e7c7221 */ /* 0x000ff20000010000 */
[----:B------:R-:W3:Y:S01]  /*1d390*/  MUFU.EX2 R145, R252 ;  /* 0x000000fc00917308 */ /* 0x000ee20000000800 */
[C---:B------:R-:W-:Y:S01]  /*1d3a0*/  HMMA.16816.F32.BF16 R16, R44.reuse, R62, R16 ;  /* 0x0000003e2c10723c */ /* 0x040fe20000041810 */
[----:B------:R-:W3:Y:S08]  /*1d3b0*/  LDSM.16.MT88.4 R60, [R140+0x1800] ;  /* 0x001800008c3c783b */ /* 0x000ef00000004200 */
[----:B------:R-:W3:Y:S10]  /*1d3c0*/  MUFU.EX2 R144, R251 ;  /* 0x000000fb00907308 */ /* 0x000ef40000000800 */
        /* <DEDUP_REMOVED lines=12> */
[----:B------:R-:W3:Y:S02]  /*1d490*/  LDSM.16.MT88.4 R48, [R219+0x1800] ;  /* 0x00180000db30783b */ /* 0x000ee40000004200 */
[----:B------:R-:W-:Y:S06]  /*1d4a0*/  F2FP.BF16.F32.PACK_AB R44, R135, R138 ;  /* 0x0000008a872c723e */ /* 0x000fec00000010ff */
[----:B------:R-:W-:Y:S01]  /*1d4b0*/  MUFU.EX2 R187, R187 ;  /* 0x000000bb00bb7308 */ /* 0x000fe20000000800 */
[----:B--2---:R-:W-:Y:S01]  /*1d4c0*/  F2FP.BF16.F32.PACK_AB R46, R132, R133 ;  /* 0x00000085842e723e */ /* 0x004fe200000010ff */
[----:B------:R-:W-:Y:S01]  /*1d4d0*/  FADD.FTZ R138, R138, R122 ;  /* 0x0000007a8a8a7221 */ /* 0x000fe20000010000 */
[C---:B-1----:R-:W-:Y:S07]  /*1d4e0*/  F2FP.BF16.F32.PACK_AB R45, R136.reuse, R139 ;  /* 0x0000008b882d723e */ /* 0x042fee00000010ff */
[----:B------:R-:W-:Y:S01]  /*1d4f0*/  MUFU.EX2 R186, R186 ;  /* 0x000000ba00ba7308 */ /* 0x000fe20000000800 */
[----:B----4-:R-:W-:Y:S01]  /*1d500*/  F2FP.BF16.F32.PACK_AB R47, R137, R134 ;  /* 0x00000086892f723e */ /* 0x010fe200000010ff */
[----:B------:R-:W-:Y:S01]  /*1d510*/  FADD.FTZ R138, R135, R138 ;  /* 0x0000008a878a7221 */ /* 0x000fe20000010000 */
[----:B------:R-:W-:Y:S07]  /*1d520*/  FADD.FTZ R139, R139, R124 ;  /* 0x0000007c8b8b7221 */ /* 0x000fee0000010000 */
[----:B------:R-:W-:Y:S01]  /*1d530*/  MUFU.EX2 R185, R185 ;  /* 0x000000b900b97308 */ /* 0x000fe20000000800 */
[----:B------:R-:W-:Y:S01]  /*1d540*/  FADD.FTZ R138, R133, R138 ;  /* 0x0000008a858a7221 */ /* 0x000fe20000010000 */
[----:B------:R-:W-:Y:S01]  /*1d550*/  FADD.FTZ R139, R136, R139 ;  /* 0x0000008b888b7221 */ /* 0x000fe20000010000 */
[C---:B---3--:R-:W-:Y:S07]  /*1d560*/  HMMA.16816.F32.BF16 R4, R44.reuse, R52, R4 ;  /* 0x000000342c04723c */ /* 0x048fee0000041804 */
        /* <DEDUP_REMOVED lines=11> */
[----:B------:R-:W-:Y:S01]  /*1d620*/  FADD.FTZ R137, R147, R137 ;  /* 0x0000008993897221 */ /* 0x000fe20000010000 */
        /* <DEDUP_REMOVED lines=21> */
[----:B------:R-:W-:Y:S01]  /*1d780*/  F2FP.BF16.F32.PACK_AB R46, R141, R143 ;  /* 0x0000008f8d2e723e */ /* 0x000fe200000010ff */
[----:B------:R-:W-:Y:S01]  /*1d790*/  FADD.FTZ R143, R143, R138 ;  /* 0x0000008a8f8f7221 */ /* 0x000fe20000010000 */
[----:B------:R-:W-:Y:S07]  /*1d7a0*/  F2FP.BF16.F32.PACK_AB R45, R147, R149 ;  /* 0x00000095932d723e */ /* 0x000fee00000010ff */
[----:B------:R-:W-:Y:S01]  /*1d7b0*/  MUFU.EX2 R92, R92 ;  /* 0x0000005c005c7308 */ /* 0x000fe20000000800 */
[----:B------:R-:W-:Y:S01]  /*1d7c0*/  F2FP.BF16.F32.PACK_AB R47, R142, R146 ;  /* 0x000000928e2f723e */ /* 0x000fe200000010ff */
[----:B------:R-:W-:Y:S01]  /*1d7d0*/  FADD.FTZ R143, R141, R143 ;  /* 0x0000008f8d8f7221 */ /* 0x000fe20000010000 */
[----:B------:R-:W-:Y:S01]  /*1d7e0*/  F2FP.BF16.F32.PACK_AB R44, R144, R145 ;  /* 0x00000091902c723e */ /* 0x000fe200000010ff */
[----:B------:R-:W-:Y:S01]  /*1d7f0*/  FADD.FTZ R146, R146, R137 ;  /* 0x0000008992927221 */ /* 0x000fe20000010000 */
[----:B---3--:R-:W-:Y:S05]  /*1d800*/  F2FP.BF16.F32.PACK_AB R40, R96, R98 ;  /* 0x000000626028723e */ /* 0x008fea00000010ff */
[----:B------:R-:W-:Y:S01]  /*1d810*/  MUFU.EX2 R91, R91 ;  /* 0x0000005b005b7308 */ /* 0x000fe20000000800 */
[----:B------:R-:W-:Y:S01]  /*1d820*/  FADD.FTZ R146, R142, R146 ;  /* 0x000000928e927221 */ /* 0x000fe20000010000 */
[C---:B-1----:R-:W-:Y:S08]  /*1d830*/  HMMA.16816.F32.BF16 R4, R44.reuse, R52, R4 ;  /* 0x000000342c04723c */ /* 0x042ff00000041804 */
        /* <DEDUP_REMOVED lines=13> */
[----:B------:R-:W3:Y:S01]  /*1d910*/  MUFU.EX2 R74, R74 ;  /* 0x0000004a004a7308 */ /* 0x000ee20000000800 */
[C---:B------:R-:W-:Y:S09]  /*1d920*/  HMMA.16816.F32.BF16 R20, R44.reuse, R64, R20 ;  /* 0x000000402c14723c */ /* 0x040ff20000041814 */
[----:B------:R-:W-:Y:S10]  /*1d930*/  MUFU.EX2 R73, R73 ;  /* 0x0000004900497308 */ /* 0x000ff40000000800 */
[----:B------:R-:W1:Y:S01]  /*1d940*/  MUFU.EX2 R72, R72 ;  /* 0x0000004800487308 */ /* 0x000e620000000800 */
[C---:B------:R-:W-:Y:S01]  /*1d950*/  HMMA.16816.F32.BF16 R24, R44.reuse, R66, R24 ;  /* 0x000000422c18723c */ /* 0x040fe20000041818 */
[----:B------:R-:W-:Y:S02]  /*1d960*/  LDSM.16.MT88.4 R64, [R140+0x3000] ;  /* 0x003000008c40783b */ /* 0x000fe40000004200 */
[----:B---3--:R-:W-:Y:S05]  /*1d970*/  F2FP.BF16.F32.PACK_AB R132, R74, R75 ;  /* 0x0000004b4a84723e */ /* 0x008fea00000010ff */
[C---:B----4-:R-:W-:Y:S03]  /*1d980*/  HMMA.16816.F32.BF16 R28, R44.reuse, R48, R28 ;  /* 0x000000302c1c723c */ /* 0x050fe6000004181c */
[----:B-1----:R-:W-:Y:S05]  /*1d990*/  F2FP.BF16.F32.PACK_AB R134, R72, R73 ;  /* 0x000000494886723e */ /* 0x002fea00000010ff */
[----:B------:R-:W-:Y:S01]  /*1d9a0*/  HMMA.16816.F32.BF16 R32, R44, R50, R32 ;  /* 0x000000322c20723c */ /* 0x000fe20000041820 */
[----:B------:R-:W1:Y:S02]  /*1d9b0*/  LDSM.16.MT88.4 R48, [R219+0x2800] ;  /* 0x00280000db30783b */ /* 0x000e640000004200 */
[----:B------:R-:W-:Y:S02]  /*1d9c0*/  F2FP.BF16.F32.PACK_AB R46, R150, R152 ;  /* 0x00000098962e723e */ /* 0x000fe400000010ff */
[C---:B------:R-:W-:Y:S01]  /*1d9d0*/  F2FP.BF16.F32.PACK_AB R45, R157.reuse, R158 ;  /* 0x0000009e9d2d723e */ /* 0x040fe200000010ff */
[----:B------:R-:W-:Y:S01]  /*1d9e0*/  FADD.FTZ R157, R157, R146 ;  /* 0x000000929d9d7221 */ /* 0x000fe20000010000 */
[C---:B------:R-:W-:Y:S02]  /*1d9f0*/  F2FP.BF16.F32.PACK_AB R47, R154.reuse, R151 ;  /* 0x000000979a2f723e */ /* 0x040fe400000010ff */
[----:B------:R-:W-:Y:S01]  /*1da00*/  F2FP.BF16.F32.PACK_AB R44, R153, R155 ;  /* 0x0000009b992c723e */ /* 0x000fe200000010ff */
[----:B------:R-:W-:Y:S01]  /*1da10*/  FADD.FTZ R155, R155, R143 ;  /* 0x0000008f9b9b7221 */ /* 0x000fe20000010000 */
[----:B------:R-:W-:Y:S03]  /*1da20*/  FADD.FTZ R157, R151, R157 ;  /* 0x0000009d979d7221 */ /* 0x000fe60000010000 */
[----:B------:R-:W-:Y:S01]  /*1da30*/  FADD.FTZ R155, R153, R155 ;  /* 0x0000009b999b7221 */ /* 0x000fe20000010000 */
[----:B------:R-:W-:Y:S01]  /*1da40*/  FADD.FTZ R154, R154, R157 ;  /* 0x0000009d9a9a7221 */ /* 0x000fe20000010000 */
[C---:B------:R-:W-:Y:S03]  /*1da50*/  HMMA.16816.F32.BF16 R4, R44.reuse, R52, R4 ;  /* 0x000000342c04723c */ /* 0x040fe60000041804 */
[----:B------:R-:W-:Y:S04]  /*1da60*/  FADD.FTZ R152, R152, R155 ;  /* 0x0000009b98987221 */ /* 0x000fe80000010000 */
[----:B------:R-:W-:Y:S01]  /*1da70*/  FADD.FTZ R152, R150, R152 ;  /* 0x0000009896987221 */ /* 0x000fe20000010000 */
[C---:B------:R-:W-:Y:S01]  /*1da80*/  HMMA.16816.F32.BF16 R8, R44.reuse, R54, R8 ;  /* 0x000000362c08723c */ /* 0x040fe20000041808 */
[----:B------:R-:W3:Y:S07]  /*1da90*/  LDSM.16.MT88.4 R52, [R156+0xd000] ;  /* 0x00d000009c34783b */ /* 0x000eee0000004200 */
[C---:B--2---:R-:W-:Y:S08]  /*1daa0*/  HMMA.16816.F32.BF16 R12, R44.reuse, R56, R12 ;  /* 0x000000382c0c723c */ /* 0x044ff0000004180c */
[C---:B------:R-:W-:Y:S01]  /*1dab0*/  HMMA.16816.F32.BF16 R16, R44.reuse, R58, R16 ;  /* 0x0000003a2c10723c */ /* 0x040fe20000041810 */
[----:B------:R-:W2:Y:S07]  /*1dac0*/  LDSM.16.MT88.4 R56, [R148+0xd000] ;  /* 0x00d000009438783b */ /* 0x000eae0000004200 */
[C---:B------:R-:W-:Y:S03]  /*1dad0*/  HMMA.16816.F32.BF16 R20, R44.reuse, R60, R20 ;  /* 0x0000003c2c14723c */ /* 0x040fe60000041814 */
[----:B------:R-:W-:Y:S02]  /*1dae0*/  FFMA.FTZ R60, R189, R37, -R76 ;  /* 0x00000025bd3c7223 */ /* 0x000fe4000001084c */
[----:B------:R-:W4:Y:S03]  /*1daf0*/  MUFU.EX2 R189, R199 ;  /* 0x000000c700bd7308 */ /* 0x000f260000000800 */
[C---:B------:R-:W-:Y:S07]  /*1db00*/  HMMA.16816.F32.BF16 R24, R44.reuse, R62, R24 ;  /* 0x0000003e2c18723c */ /* 0x040fee0000041818 */
[----:B------:R3:W2:Y:S01]  /*1db10*/  MUFU.EX2 R188, R60 ;  /* 0x0000003c00bc7308 */ /* 0x0006a20000000800 */
[C---:B-1----:R-:W-:Y:S03]  /*1db20*/  HMMA.16816.F32.BF16 R28, R44.reuse, R48, R28 ;  /* 0x000000302c1c723c */ /* 0x042fe6000004181c */
[----:B----4-:R-:W-:Y:S01]  /*1db30*/  FADD.FTZ R154, R189, R154 ;  /* 0x0000009abd9a7221 */ /* 0x010fe20000010000 */
[----:B---3--:R-:W-:Y:S04]  /*1db40*/  LDSM.16.MT88.4 R60, [R140+0x3800] ;  /* 0x003800008c3c783b */ /* 0x008fe80000004200 */
[----:B------:R-:W-:Y:S03]  /*1db50*/  HMMA.16816.F32.BF16 R32, R44, R50, R32 ;  /* 0x000000322c20723c */ /* 0x000fe60000041820 */
[----:B------:R-:W-:Y:S02]  /*1db60*/  F2FP.BF16.F32.PACK_AB R46, R159, R160 ;  /* 0x000000a09f2e723e */ /* 0x000fe400000010ff */
[----:B------:R-:W-:Y:S01]  /*1db70*/  F2FP.BF16.F32.PACK_AB R44, R161, R164 ;  /* 0x000000a4a12c723e */ /* 0x000fe200000010ff */
[----:B------:R-:W-:Y:S01]  /*1db80*/  FADD.FTZ R164, R164, R152 ;  /* 0x00000098a4a47221 */ /* 0x000fe20000010000 */
[C---:B--2---:R-:W-:Y:S01]  /*1db90*/  F2FP.BF16.F32.PACK_AB R45, R188.reuse, R189 ;  /* 0x000000bdbc2d723e */ /* 0x044fe200000010ff */
[----:B------:R-:W1:Y:S01]  /*1dba0*/  LDSM.16.MT88.4 R48, [R219+0x3000] ;  /* 0x00300000db30783b */ /* 0x000e620000004200 */
[----:B------:R-:W-:Y:S01]  /*1dbb0*/  F2FP.BF16.F32.PACK_AB R47, R163, R162 ;  /* 0x000000a2a32f723e */ /* 0x000fe200000010ff */
[----:B------:R-:W-:Y:S01]  /*1dbc0*/  FADD.FTZ R164, R161, R164 ;  /* 0x000000a4a1a47221 */ /* 0x000fe20000010000 */
[----:B------:R-:W-:Y:S03]  /*1dbd0*/  FADD.FTZ R188, R188, R154 ;  /* 0x0000009abcbc7221 */ /* 0x000fe60000010000 */
[----:B------:R-:W-:Y:S01]  /*1dbe0*/  FADD.FTZ R160, R160, R164 ;  /* 0x000000a4a0a07221 */ /* 0x000fe20000010000 */
[----:B------:R-:W-:Y:S01]  /*1dbf0*/  FADD.FTZ R188, R162, R188 ;  /* 0x000000bca2bc7221 */ /* 0x000fe20000010000 */
[C---:B------:R-:W-:Y:S03]  /*1dc00*/  HMMA.16816.F32.BF16 R4, R44.reuse, R52, R4 ;  /* 0x000000342c04723c */ /* 0x040fe60000041804 */
[----:B------:R-:W-:Y:S01]  /*1dc10*/  FADD.FTZ R160, R159, R160 ;  /* 0x000000a09fa07221 */ /* 0x000fe20000010000 */
[----:B------:R-:W-:Y:S01]  /*1dc20*/  FADD.FTZ R188, R163, R188 ;  /* 0x000000bca3bc7221 */ /* 0x000fe20000010000 */
[----:B------:R-:W-:Y:S02]  /*1dc30*/  IMAD.MOV.U32 R164, RZ, RZ, R0 ;  /* 0x000000ffffa47224 */ /* 0x000fe400078e0000 */
[----:B------:R-:W-:Y:S01]  /*1dc40*/  FADD.FTZ R160, R197, R160 ;  /* 0x000000a0c5a07221 */ /* 0x000fe20000010000 */
[C---:B------:R-:W-:Y:S01]  /*1dc50*/  HMMA.16816.F32.BF16 R8, R44.reuse, R54, R8 ;  /* 0x000000362c08723c */ /* 0x040fe20000041808 */
[----:B------:R-:W2:Y:S02]  /*1dc60*/  LDSM.16.MT88.4 R52, [R156+0xd800] ;  /* 0x00d800009c34783b */ /* 0x000ea40000004200 */
[----:B------:R-:W-:Y:S05]  /*1dc70*/  FADD.FTZ R188, R193, R188 ;  /* 0x000000bcc1bc7221 */ /* 0x000fea0000010000 */
[C---:B------:R-:W-:Y:S08]  /*1dc80*/  HMMA.16816.F32.BF16 R12, R44.reuse, R56, R12 ;  /* 0x000000382c0c723c */ /* 0x040ff0000004180c */
[C---:B------:R-:W-:Y:S01]  /*1dc90*/  HMMA.16816.F32.BF16 R16, R44.reuse, R58, R16 ;  /* 0x0000003a2c10723c */ /* 0x040fe20000041810 */
[----:B------:R-:W3:Y:S07]  /*1dca0*/  LDSM.16.MT88.4 R56, [R148+0xd800] ;  /* 0x00d800009438783b */ /* 0x000eee0000004200 */
[C---:B------:R-:W-:Y:S03]  /*1dcb0*/  HMMA.16816.F32.BF16 R20, R44.reuse, R64, R20 ;  /* 0x000000402c14723c */ /* 0x040fe60000041814 */
[-CC-:B------:R-:W-:Y:S02]  /*1dcc0*/  FFMA.FTZ R64, R191, R37.reuse, -R76.reuse ;  /* 0x00000025bf407223 */ /* 0x180fe4000001084c */
[----:B------:R4:W2:Y:S03]  /*1dcd0*/  MUFU.EX2 R191, R192 ;  /* 0x000000c000bf7308 */ /* 0x0008a60000000800 */
[C---:B------:R-:W-:Y:S08]  /*1dce0*/  HMMA.16816.F32.BF16 R24, R44.reuse, R66, R24 ;  /* 0x000000422c18723c */ /* 0x040ff00000041818 */
[C---:B-1----:R-:W-:Y:S03]  /*1dcf0*/  HMMA.16816.F32.BF16 R28, R44.reuse, R48, R28 ;  /* 0x000000302c1c723c */ /* 0x042fe6000004181c */
[----:B----4-:R-:W-:Y:S01]  /*1dd00*/  FFMA.FTZ R192, R190, R37, -R76 ;  /* 0x00000025bec07223 */ /* 0x010fe2000001084c */
[C---:B--2---:R-:W-:Y:S01]  /*1dd10*/  FADD.FTZ R188, R191.reuse, R188 ;  /* 0x000000bcbfbc7221 */ /* 0x044fe20000010000 */
[----:B------:R1:W2:Y:S03]  /*1dd20*/  MUFU.EX2 R190, R64 ;  /* 0x0000004000be7308 */ /* 0x0002a60000000800 */
[----:B------:R-:W-:Y:S07]  /*1dd30*/  HMMA.16816.F32.BF16 R32, R44, R50, R32 ;  /* 0x000000322c20723c */ /* 0x000fee0000041820 */
[----:B------:R-:W4:Y:S01]  /*1dd40*/  MUFU.EX2 R192, R192 ;  /* 0x000000c000c07308 */ /* 0x000f220000000800 */
[----:B------:R-:W3:Y:S01]  /*1dd50*/  LDSM.16.MT88.4 R48, [R219+0x3800] ;  /* 0x00380000db30783b */ /* 0x000ee20000004200 */
[C---:B------:R-:W-:Y:S01]  /*1dd60*/  F2FP.BF16.F32.PACK_AB R44, R196.reuse, R197 ;  /* 0x000000c5c42c723e */ /* 0x040fe200000010ff */
[----:B------:R-:W-:Y:S01]  /*1dd70*/  FADD.FTZ R196, R196, R160 ;  /* 0x000000a0c4c47221 */ /* 0x000fe20000010000 */
[----:B------:R-:W-:Y:S02]  /*1dd80*/  F2FP.BF16.F32.PACK_AB R46, R194, R195 ;  /* 0x000000c3c22e723e */ /* 0x000fe400000010ff */
[----:B------:R-:W-:Y:S01]  /*1dd90*/  F2FP.BF16.F32.PACK_AB R45, R191, R193 ;  /* 0x000000c1bf2d723e */ /* 0x000fe200000010ff */
[----:B------:R-:W-:Y:S02]  /*1dda0*/  FADD.FTZ R196, R195, R196 ;  /* 0x000000c4c3c47221 */ /* 0x000fe40000010000 */
[----:B-1----:R-:W-:Y:S01]  /*1ddb0*/  LDSM.16.MT88.4 R64, [R140+0x4000] ;  /* 0x004000008c40783b */ /* 0x002fe20000004200 */
[----:B--2---:R-:W-:Y:S01]  /*1ddc0*/  FADD.FTZ R188, R190, R188 ;  /* 0x000000bcbebc7221 */ /* 0x004fe20000010000 */
[----:B------:R-:W-:Y:S01]  /*1ddd0*/  FADD.FTZ R196, R194, R196 ;  /* 0x000000c4c2c47221 */ /* 0x000fe20000010000 */
[C---:B----4-:R-:W-:Y:S02]  /*1dde0*/  F2FP.BF16.F32.PACK_AB R47, R192.reuse, R190 ;  /* 0x000000bec02f723e */ /* 0x050fe400000010ff */
[----:B------:R-:W-:Y:S05]  /*1ddf0*/  FADD.FTZ R192, R192, R188 ;  /* 0x000000bcc0c07221 */ /* 0x000fea0000010000 */
[C---:B------:R-:W-:Y:S08]  /*1de00*/  HMMA.16816.F32.BF16 R4, R44.reuse, R52, R4 ;  /* 0x000000342c04723c */ /* 0x040ff00000041804 */
[C---:B------:R-:W-:Y:S01]  /*1de10*/  HMMA.16816.F32.BF16 R8, R44.reuse, R54, R8 ;  /* 0x000000362c08723c */ /* 0x040fe20000041808 */
[----:B------:R-:W1:Y:S07]  /*1de20*/  LDSM.16.MT88.4 R52, [R156+0xe000] ;  /* 0x00e000009c34783b */ /* 0x000e6e0000004200 */
[C---:B---3--:R-:W-:Y:S08]  /*1de30*/  HMMA.16816.F32.BF16 R12, R44.reuse, R56, R12 ;  /* 0x000000382c0c723c */ /* 0x048ff0000004180c */
        /* <DEDUP_REMOVED lines=15> */
[----:B------:R-:W-:Y:S01]  /*1df30*/  F2FP.BF16.F32.PACK_AB R44, R186, R187 ;  /* 0x000000bbba2c723e */ /* 0x000fe200000010ff */
[----:B------:R-:W-:Y:S01]  /*1df40*/  FADD.FTZ R187, R187, R196 ;  /* 0x000000c4bbbb7221 */ /* 0x000fe20000010000 */
[----:B------:R-:W-:Y:S02]  /*1df50*/  F2FP.BF16.F32.PACK_AB R46, R184, R185 ;  /* 0x000000b9b82e723e */ /* 0x000fe400000010ff */
[C---:B-1----:R-:W-:Y:S01]  /*1df60*/  F2FP.BF16.F32.PACK_AB R45, R181.reuse, R182 ;  /* 0x000000b6b52d723e */ /* 0x042fe200000010ff */
[----:B------:R-:W-:Y:S01]  /*1df70*/  FADD.FTZ R187, R186, R187 ;  /* 0x000000bbbabb7221 */ /* 0x000fe20000010000 */
[----:B------:R-:W-:Y:S01]  /*1df80*/  FADD.FTZ R181, R181, R192 ;  /* 0x000000c0b5b57221 */ /* 0x000fe20000010000 */
[----:B---3--:R-:W-:Y:S02]  /*1df90*/  LDSM.16.MT88.4 R60, [R140+0x4800] ;  /* 0x004800008c3c783b */ /* 0x008fe40000004200 */
[----:B------:R-:W-:Y:S01]  /*1dfa0*/  FADD.FTZ R187, R185, R187 ;  /* 0x000000bbb9bb7221 */ /* 0x000fe20000010000 */
[----:B----4-:R-:W-:Y:S01]  /*1dfb0*/  FADD.FTZ R181, R180, R181 ;  /* 0x000000b5b4b57221 */ /* 0x010fe20000010000 */
[C---:B--2---:R-:W-:Y:S02]  /*1dfc0*/  F2FP.BF16.F32.PACK_AB R47, R183.reuse, R180 ;  /* 0x000000b4b72f723e */ /* 0x044fe400000010ff */
        /* <DEDUP_REMOVED lines=35> */
[----:B------:R-:W-:Y:S01]  /*1e200*/  FADD.FTZ R176, R170, R176 ;  /* 0x000000b0aab07221 */ /* 0x000fe20000010000 */
[C---:B------:R-:W-:Y:S03]  /*1e210*/  HMMA.16816.F32.BF16 R4, R44.reuse, R52, R4 ;  /* 0x000000342c04723c */ /* 0x040fe60000041804 */
[----:B------:R-:W-:Y:S01]  /*1e220*/  FADD.FTZ R175, R130, R175 ;  /* 0x000000af82af7221 */ /* 0x000fe20000010000 */
[----:B------:R-:W-:Y:S04]  /*1e230*/  FADD.FTZ R176, R169, R176 ;  /* 0x000000b0a9b07221 */ /* 0x000fe80000010000 */
[C---:B------:R-:W-:Y:S01]  /*1e240*/  HMMA.16816.F32.BF16 R8, R44.reuse, R54, R8 ;  /* 0x000000362c08723c */ /* 0x040fe20000041808 */
[----:B------:R-:W1:Y:S02]  /*1e250*/  LDSM.16.MT88.4 R52, [R156+0xf000] ;  /* 0x00f000009c34783b */ /* 0x000e640000004200 */
[----:B------:R-:W-:Y:S04]  /*1e260*/  FADD.FTZ R176, R168, R176 ;  /* 0x000000b0a8b07221 */ /* 0x000fe80000010000 */
[----:B------:R-:W-:Y:S01]  /*1e270*/  FADD.FTZ R176, R119, R176 ;  /* 0x000000b077b07221 */ /* 0x000fe20000010000 */
        /* <DEDUP_REMOVED lines=13> */
[----:B------:R-:W-:Y:S02]  /*1e350*/  F2FP.BF16.F32.PACK_AB R44, R170, R171 ;  /* 0x000000abaa2c723e */ /* 0x000fe400000010ff */
[----:B------:R-:W-:Y:S01]  /*1e360*/  F2FP.BF16.F32.PACK_AB R46, R168, R169 ;  /* 0x000000a9a82e723e */ /* 0x000fe200000010ff */
[----:B------:R-:W3:Y:S01]  /*1e370*/  LDSM.16.MT88.4 R48, [R219+0x5000] ;  /* 0x00500000db30783b */ /* 0x000ee20000004200 */
[----:B------:R-:W-:Y:S01]  /*1e380*/  F2FP.BF16.F32.PACK_AB R45, R130, R165 ;  /* 0x000000a5822d723e */ /* 0x000fe200000010ff */
[----:B------:R-:W-:Y:S01]  /*1e390*/  IMAD.MOV.U32 R165, RZ, RZ, R36 ;  /* 0x000000ffffa57224 */ /* 0x000fe200078e0024 */
[C---:B-1----:R-:W-:Y:S01]  /*1e3a0*/  F2FP.BF16.F32.PACK_AB R47, R129.reuse, R128 ;  /* 0x00000080812f723e */ /* 0x042fe200000010ff */
[----:B------:R-:W-:Y:S06]  /*1e3b0*/  FADD.FTZ R129, R129, R175 ;  /* 0x000000af81817221 */ /* 0x000fec0000010000 */
        /* <DEDUP_REMOVED lines=43> */
[-C--:B------:R-:W-:Y:S06]  /*1e670*/  FFMA.FTZ R58, R41, R37.reuse, -R76 ;  /* 0x00000025293a7223 */ /* 0x080fec000001084c */
        /* <DEDUP_REMOVED lines=62> */
[C---:B--2---:R-:W-:Y:S01]  /*1ea60*/  HMMA.16816.F32.BF16 R20, R40.reuse, R48, R20 ;  /* 0x000000302814723c */ /* 0x044fe20000041814 */
[----:B------:R-:W-:Y:S07]  /*1ea70*/  LDSM.16.MT88.4 R156, [R156+0x11800] ;  /* 0x011800009c9c783b */ /* 0x000fee0000004200 */
        /* <DEDUP_REMOVED lines=12> */
[----:B------:R-:W-:Y:S01]  /*1eb40*/  LDSM.16.MT88.4 R140, [R140+0x7800] ;  /* 0x007800008c8c783b */ /* 0x000fe20000004200 */
        /* <DEDUP_REMOVED lines=41> */
.L_x_3215:
        /* <DEDUP_REMOVED lines=13> */
.L_x_3230:
[----:B----4-:R-:W-:Y:S01]  /*1eeb0*/  FADD.FTZ R7, R245, R7 ;  /* 0x00000007f5077221 */ /* 0x010fe20000010000 */
[----:B------:R-:W2:Y:S01]  /*1eec0*/  MUFU.RCP R11, R8 ;  /* 0x00000008000b7308 */ /* 0x000ea20000001000 */
[----:B------:R-:W-:Y:S01]  /*1eed0*/  SHF.L.U32 R9, R166, 0x4, RZ ;  /* 0x00000004a6097819 */ /* 0x000fe200000006ff */
[----:B------:R-:W-:Y:S01]  /*1eee0*/  BAR.SYNC.DEFER_BLOCKING 0x0 ;  /* 0x0000000000007b1d */ /* 0x000fe20000010000 */
[----:B------:R-:W-:Y:S02]  /*1eef0*/  FSETP.NE.FTZ.AND P1, PT, R8, RZ, PT ;  /* 0x000000ff0800720b */ /* 0x000fe40003f35000 */
[----:B------:R-:W-:Y:S02]  /*1ef00*/  LOP3.LUT R12, R9, 0x1c0, RZ, 0xc0, !PT ;  /* 0x000001c0090c7812 */ /* 0x000fe400078ec0ff */
[----:B------:R-:W-:Y:S01]  /*1ef10*/  FSETP.NE.FTZ.AND P0, PT, R7, RZ, PT ;  /* 0x000000ff0700720b */ /* 0x000fe20003f15000 */
[----:B------:R-:W4:Y:S01]  /*1ef20*/  MUFU.RCP R10, R7 ;  /* 0x00000007000a7308 */ /* 0x000f220000001000 */
[----:B------:R-:W-:-:S02]  /*1ef30*/  LOP3.LUT R69, R12, 0x38, R69, 0xf8, !PT ;  /* 0x000000380c457812 */ /* 0x000fc400078ef845 */
[----:B------:R-:W-:Y:S02]  /*1ef40*/  R2P PR, R166, 0x1c ;  /* 0x0000001ca6007804 */ /* 0x000fe40000000000 */
[----:B-----5:R-:W-:-:S03]  /*1ef50*/  LOP3.LUT R68, R69, R68, R216, 0xfe, !PT ;  /* 0x0000004445447212 */ /* 0x020fc600078efed8 */
[----:B------:R-:W-:Y:S02]  /*1ef60*/  SEL R6, R6, 0xffffffe0, !P2 ;  /* 0xffffffe006067807 */ /* 0x000fe40005000000 */
[----:B--2---:R-:W-:Y:S02]  /*1ef70*/  FSEL R11, R11, 1, P1 ;  /* 0x3f8000000b0b7808 */ /* 0x004fe40000800000 */
[----:B------:R-:W-:-:S03]  /*1ef80*/  LEA R68, R68, R218, 0x2 ;  /* 0x000000da44447211 */ /* 0x000fc600078e10ff */
[C---:B------:R-:W-:Y:S01]  /*1ef90*/  FMUL.FTZ R160, R11.reuse, R160 ;  /* 0x000000a00ba07220 */ /* 0x040fe20000410000 */
[C---:B------:R-:W-:Y:S01]  /*1efa0*/  FMUL.FTZ R161, R11.reuse, R161 ;  /* 0x000000a10ba17220 */ /* 0x040fe20000410000 */
[C---:B------:R-:W-:Y:S01]  /*1efb0*/  FMUL.FTZ R156, R11.reuse, R156 ;  /* 0x0000009c0b9c7220 */ /* 0x040fe20000410000 */
[----:B----4-:R-:W-:Y:S01]  /*1efc0*/  FSEL R10, R10, 1, P0 ;  /* 0x3f8000000a0a7808 */ /* 0x010fe20000000000 */
        /* <DEDUP_REMOVED lines=30> */
[----:B------:R-:W-:Y:S01]  /*1f1b0*/  IADD3 R12, PT, PT, R68, 0x80, RZ ;  /* 0x00000080440c7810 */ /* 0x000fe20007ffe0ff */
[----:B------:R-:W-:Y:S01]  /*1f1c0*/  STS.64 [R68], R160 ;  /* 0x000000a044007388 */ /* 0x000fe20000000a00 */
[----:B------:R-:W-:-:S02]  /*1f1d0*/  IADD3 R4, PT, PT, R6, R68, RZ ;  /* 0x0000004406047210 */ /* 0x000fc40007ffe0ff */
[----:B------:R-:W-:Y:S01]  /*1f1e0*/  IADD3 R11, PT, PT, R10, R68, RZ ;  /* 0x000000440a0b7210 */ /* 0x000fe20007ffe0ff */
[----:B------:R-:W-:Y:S01]  /*1f1f0*/  STS.64 [R68+0x800], R162 ;  /* 0x000800a244007388 */ /* 0x000fe20000000a00 */
[----:B------:R-:W-:Y:S02]  /*1f200*/  @P4 IADD3 R12, PT, PT, R68, -0x80, RZ ;  /* 0xffffff80440c4810 */ /* 0x000fe40007ffe0ff */
[----:B------:R-:W-:Y:S01]  /*1f210*/  IADD3 R13, PT, PT, R6, R11, RZ ;  /* 0x0000000b060d7210 */ /* 0x000fe20007ffe0ff */
[----:B------:R-:W-:Y:S01]  /*1f220*/  STS.64 [R4], R156 ;  /* 0x0000009c04007388 */ /* 0x000fe20000000a00 */
[----:B------:R-:W-:-:S03]  /*1f230*/  IADD3 R10, PT, PT, R10, R12, RZ ;  /* 0x0000000c0a0a7210 */ /* 0x000fc60007ffe0ff */
        /* <DEDUP_REMOVED lines=10> */
[----:B------:R2:W-:Y:S04]  /*1f2e0*/  STS.64 [R4+0x800], R142 ;  /* 0x0008008e04007388 */ /* 0x0005e80000000a00 */
[----:B------:R-:W-:Y:S04]  /*1f2f0*/  STS.64 [R10], R136 ;  /* 0x000000880a007388 */ /* 0x000fe80000000a00 */
[----:B------:R4:W-:Y:S04]  /*1f300*/  STS.64 [R10+0x800], R138 ;  /* 0x0008008a0a007388 */ /* 0x0009e80000000a00 */
[----:B------:R-:W-:Y:S04]  /*1f310*/  STS.64 [R6], R132 ;  /* 0x0000008406007388 */ /* 0x000fe80000000a00 */
[----:B------:R1:W-:Y:S01]  /*1f320*/  STS.64 [R6+0x800], R134 ;  /* 0x0008008606007388 */ /* 0x0003e20000000a00 */
[----:B------:R-:W3:Y:S03]  /*1f330*/  @P1 MUFU.LG2 R8, R8 ;  /* 0x0000000800081308 */ /* 0x000ee60000000c00 */
[----:B------:R3:W5:Y:S04]  /*1f340*/  LD.E R41, desc[UR4][R2.64+0xcc] ;  /* 0x0000cc0402297980 */ /* 0x000768000c101900 */
[----:B------:R3:W5:Y:S04]  /*1f350*/  LD.E.64 R46, desc[UR4][R2.64+0x78] ;  /* 0x00007804022e7980 */ /* 0x000768000c101b00 */
[----:B--2---:R-:W2:Y:S01]  /*1f360*/  LD.E R4, desc[UR4][R2.64+0x60] ;  /* 0x0000600402047980 */ /* 0x004ea2000c101900 */
[----:B------:R-:W3:Y:S03]  /*1f370*/  @P0 MUFU.LG2 R7, R7 ;  /* 0x0000000700070308 */ /* 0x000ee60000000c00 */
[----:B------:R2:W5:Y:S04]  /*1f380*/  LD.E.64 R44, desc[UR4][R2.64+0xa8] ;  /* 0x0000a804022c7980 */ /* 0x000568000c101b00 */
[----:B----4-:R-:W4:Y:S01]  /*1f390*/  LD.E.64 R10, desc[UR4][R2.64+0xb0] ;  /* 0x0000b004020a7980 */ /* 0x010f22000c101b00 */
[----:B------:R-:W-:-:S02]  /*1f3a0*/  SHF.L.U32 R37, R166, 0x2, RZ ;  /* 0x00000002a6257819 */ /* 0x000fc400000006ff */
[----:B------:R-:W-:Y:S02]  /*1f3b0*/  LOP3.LUT R9, R9, 0x10, RZ, 0xc0, !PT ;  /* 0x0000001009097812 */ /* 0x000fe400078ec0ff */
[----:B-1----:R-:W-:-:S04]  /*1f3c0*/  LOP3.LUT R6, R37, 0x1f8, RZ, 0xc0, !PT ;  /* 0x000001f825067812 */ /* 0x002fc800078ec0ff */
[----:B------:R-:W-:Y:S01]  /*1f3d0*/  LOP3.LUT R6, R6, 0x38, R167, 0x78, !PT ;  /* 0x0000003806067812 */ /* 0x000fe200078e78a7 */
[----:B---3--:R-:W-:-:S03]  /*1f3e0*/  @P1 FMUL.FTZ R8, R8, 0.69314718246459960938 ;  /* 0x3f31721808081820 */ /* 0x008fc60000410000 */
[----:B------:R-:W-:Y:S01]  /*1f3f0*/  LEA R6, R6, R9, 0x2 ;  /* 0x0000000906067211 */ /* 0x000fe200078e10ff */
[----:B------:R-:W-:Y:S01]  /*1f400*/  @P0 FMUL.FTZ R7, R7, 0.69314718246459960938 ;  /* 0x3f31721807070820 */ /* 0x000fe20000410000 */
[----:B------:R-:W-:Y:S02]  /*1f410*/  SHF.L.U32 R42, R239, 0x6, RZ ;  /* 0x00000006ef2a7819 */ /* 0x000fe400000006ff */
[----:B------:R-:W-:Y:S01]  /*1f420*/  MOV R40, 0xff800000 ;  /* 0xff80000000287802 */ /* 0x000fe20000000f00 */
[C---:B------:R-:W-:Y:S01]  /*1f430*/  @P1 FFMA.FTZ R40, R5.reuse, R36, R8 ;  /* 0x0000002405281223 */ /* 0x040fe20000010008 */
[----:B------:R-:W-:Y:S01]  /*1f440*/  MOV R39, 0xff800000 ;  /* 0xff80000000277802 */ /* 0x000fe20000000f00 */
[----:B------:R-:W-:Y:S01]  /*1f450*/  @P0 FFMA.FTZ R39, R5, R0, R7 ;  /* 0x0000000005270223 */ /* 0x000fe20000010007 */
[----:B------:R-:W-:Y:S01]  /*1f460*/  BAR.SYNC.DEFER_BLOCKING 0x0 ;  /* 0x0000000000007b1d */ /* 0x000fe20000010000 */
[----:B------:R-:W-:Y:S02]  /*1f470*/  LOP3.LUT P0, RZ, R166, 0x3, RZ, 0xc0, !PT ;  /* 0x00000003a6ff7812 */ /* 0x000fe4000780c0ff */
[----:B------:R-:W-:-:S02]  /*1f480*/  LOP3.LUT R167, R167, 0x30, RZ, 0xc0, !PT ;  /* 0x00000030a7a77812 */ /* 0x000fc400078ec0ff */
[----:B------:R-:W-:Y:S01]  /*1f490*/  SHF.R.U32.HI R38, RZ, 0x2, R166 ;  /* 0x00000002ff267819 */ /* 0x000fe200000116a6 */
[----:B------:R-:W-:Y:S03]  /*1f4a0*/  BSSY.RECONVERGENT B0, `(.L_x_3224) ;  /* 0x0000018000007945 */ /* 0x000fe60003800200 */
[----:B------:R-:W-:Y:S01]  /*1f4b0*/  LOP3.LUT R38, R167, 0x7, R38, 0xf8, !PT ;  /* 0x00000007a7267812 */ /* 0x000fe200078ef826 */
[----:B----4-:R-:W-:-:S04]  /*1f4c0*/  IMAD R10, R10, UR6, R244 ;  /* 0x000000060a0a7c24 */ /* 0x010fc8000f8e02f4 */
[----:B--2---:R-:W-:Y:S01]  /*1f4d0*/  IMAD R10, R10, R4, R243 ;  /* 0x000000040a0a7224 */ /* 0x004fe200078e02f3 */
[----:B------:R-:W-:-:S03]  /*1f4e0*/  IADD3 R4, PT, PT, R218, R6, RZ ;  /* 0x00000006da047210 */ /* 0x000fc60007ffe0ff */
[----:B------:R-:W-:Y:S02]  /*1f4f0*/  IMAD R42, R11, R10, R42 ;  /* 0x0000000a0b2a7224 */ /* 0x000fe400078e022a */
[----:B------:R1:W2:Y:S04]  /*1f500*/  LDS.128 R32, [R4] ;  /* 0x0000000004207984 */ /* 0x0002a80000000c00 */
[----:B------:R1:W3:Y:S04]  /*1f510*/  LDS.128 R28, [R4+0x800] ;  /* 0x00080000041c7984 */ /* 0x0002e80000000c00 */
[----:B------:R1:W4:Y:S04]  /*1f520*/  LDS.128 R24, [R4+0x1000] ;  /* 0x0010000004187984 */ /* 0x0003280000000c00 */
[----:B------:R1:W1:Y:S04]  /*1f530*/  LDS.128 R20, [R4+0x1800] ;  /* 0x0018000004147984 */ /* 0x0002680000000c00 */
[----:B------:R1:W1:Y:S04]  /*1f540*/  LDS.128 R16, [R4+0x2000] ;  /* 0x0020000004107984 */ /* 0x0002680000000c00 */
[----:B------:R1:W1:Y:S04]  /*1f550*/  LDS.128 R12, [R4+0x2800] ;  /* 0x00280000040c7984 */ /* 0x0002680000000c00 */
[----:B------:R1:W1:Y:S04]  /*1f560*/  LDS.128 R8, [R4+0x3000] ;  /* 0x0030000004087984 */ /* 0x0002680000000c00 */
[----:B------:R-:W1:Y:S01]  /*1f570*/  LDS.128 R4, [R4+0x3800] ;  /* 0x0038000004047984 */ /* 0x000e620000000c00 */
[----:B------:R-:W-:Y:S05]  /*1f580*/  @P0 BRA `(.L_x_3225) ;  /* 0x0000000000240947 */ /* 0x000fea0003800000 */
[----:B------:R-:W-:Y:S01]  /*1f590*/  VIADD R36, R38, 0x8 ;  /* 0x0000000826247836 */ /* 0x000fe20000000000 */
[----:B------:R-:W-:Y:S02]  /*1f5a0*/  IADD3 R0, P0, PT, R42, R38, RZ ;  /* 0x000000262a007210 */ /* 0x000fe40007f1e0ff */
[-C--:B------:R-:W-:Y:S02]  /*1f5b0*/  ISETP.GE.AND P2, PT, R38, R228.reuse, PT ;  /* 0x000000e42600720c */ /* 0x080fe40003f46270 */
[----:B------:R-:W-:Y:S02]  /*1f5c0*/  ISETP.GE.AND P1, PT, R36, R228, PT ;  /* 0x000000e42400720c */ /* 0x000fe40003f26270 */
[----:B------:R-:W-:Y:S02]  /*1f5d0*/  LEA.HI.X.SX32 R36, R42, RZ, 0x1, P0 ;  /* 0x000000ff2a247211 */ /* 0x000fe400000f0eff */
[----:B-----5:R-:W-:-:S04]  /*1f5e0*/  LEA R44, P0, R0, R44, 0x2 ;  /* 0x0000002c002c7211 */ /* 0x020fc800078010ff */
[----:B------:R-:W-:-:S05]  /*1f5f0*/  LEA.HI.X R45, R0, R45, R36, 0x2, P0 ;  /* 0x0000002d002d7211 */ /* 0x000fca00000f1424 */
[----:B------:R1:W-:Y:S04]  /*1f600*/  @!P2 ST.E desc[UR4][R44.64], R40 ;  /* 0x000000282c00a985 */ /* 0x0003e8000c101904 */
[----:B------:R1:W-:Y:S02]  /*1f610*/  @!P1 ST.E desc[UR4][R44.64+0x20], R39 ;  /* 0x000020272c009985 */ /* 0x0003e4000c101904 */
.L_x_3225:
[----:B------:R-:W-:Y:S05]  /*1f620*/  BSYNC.RECONVERGENT B0 ;  /* 0x0000000000007941 */ /* 0x000fea0003800200 */
.L_x_3224:
[----:B------:R2:W3:Y:S01]  /*1f630*/  LD.E R2, desc[UR4][R2.64+0xc0] ;  /* 0x0000c00402027980 */ /* 0x0004e2000c101900 */
[C---:B------:R-:W-:Y:S01]  /*1f640*/  LOP3.LUT R0, R37.reuse, 0xfc0, RZ, 0xc0, !PT ;  /* 0x00000fc025007812 */ /* 0x040fe200078ec0ff */
[----:B-----5:R-:W-:Y:S01]  /*1f650*/  IMAD R41, R42, R41, RZ ;  /* 0x000000292a297224 */ /* 0x020fe200078e02ff */
[----:B------:R-:W-:Y:S02]  /*1f660*/  SHF.R.U32.HI R166, RZ, 0x4, R166 ;  /* 0x00000004ffa67819 */ /* 0x000fe400000116a6 */
[----:B------:R-:W-:Y:S02]  /*1f670*/  LOP3.LUT R0, R0, 0x3c, R37, 0xf8, !PT ;  /* 0x0000003c00007812 */ /* 0x000fe400078ef825 */
[----:B------:R-:W-:Y:S02]  /*1f680*/  LOP3.LUT R37, R37, 0x3c, RZ, 0xc0, !PT ;  /* 0x0000003c25257812 */ /* 0x000fe400078ec0ff */
[----:B------:R-:W-:-:S04]  /*1f690*/  IADD3 R0, P0, PT, R41, R0, RZ ;  /* 0x0000000029007210 */ /* 0x000fc80007f1e0ff */
[----:B------:R-:W-:Y:S02]  /*1f6a0*/  LEA.HI.X.SX32 R41, R41, RZ, 0x1, P0 ;  /* 0x000000ff29297211 */ /* 0x000fe400000f0eff */
[----:B------:R-:W-:Y:S01]  /*1f6b0*/  LEA R36, P2, R0, R46, 0x2 ;  /* 0x0000002e00247211 */ /* 0x000fe200078410ff */
[C---:B--2---:R-:W-:Y:S01]  /*1f6c0*/  VIADD R3, R166.reuse, 0x18 ;  /* 0x00000018a6037836 */ /* 0x044fe20000000000 */
[----:B---3--:R-:W-:Y:S01]  /*1f6d0*/  ISETP.GE.AND P0, PT, R37, R2, PT ;  /* 0x000000022500720c */ /* 0x008fe20003f06270 */
[----:B------:R-:W-:Y:S01]  /*1f6e0*/  VIADD R2, R166, 0x8 ;  /* 0x00000008a6027836 */ /* 0x000fe20000000000 */
[----:B------:R-:W-:Y:S01]  /*1f6f0*/  LEA.HI.X R37, R0, R47, R41, 0x2, P2 ;  /* 0x0000002f00257211 */ /* 0x000fe200010f1429 */
[C---:B------:R-:W-:Y:S01]  /*1f700*/  VIADD R0, R166.reuse, 0x10 ;  /* 0x00000010a6007836 */ /* 0x040fe20000000000 */
[-C--:B------:R-:W-:Y:S02]  /*1f710*/  ISETP.GE.OR P1, PT, R166, R228.reuse, P0 ;  /* 0x000000e4a600720c */ /* 0x080fe40000726670 */
[-C--:B------:R-:W-:Y:S01]  /*1f720*/  ISETP.GE.OR P6, PT, R2, R228.reuse, P0 ;  /* 0x000000e40200720c */ /* 0x080fe200007c6670 */
[----:B------:R-:W-:Y:S01]  /*1f730*/  VIADD R2, R166, 0x20 ;  /* 0x00000020a6027836 */ /* 0x000fe20000000000 */
[-C--:B------:R-:W-:Y:S01]  /*1f740*/  ISETP.GE.OR P5, PT, R0, R228.reuse, P0 ;  /* 0x000000e40000720c */ /* 0x080fe200007a6670 */
[----:B------:R-:W-:Y:S01]  /*1f750*/  VIADD R0, R166, 0x28 ;  /* 0x00000028a6007836 */ /* 0x000fe20000000000 */
[-C--:B------:R-:W-:Y:S01]  /*1f760*/  ISETP.GE.OR P4, PT, R3, R228.reuse, P0 ;  /* 0x000000e40300720c */ /* 0x080fe20000786670 */
[----:B------:R-:W-:Y:S01]  /*1f770*/  IMAD.MOV.U32 R3, RZ, RZ, 0x0 ;  /* 0x00000000ff037424 */ /* 0x000fe200078e00ff */
[-C--:B------:R-:W-:Y:S01]  /*1f780*/  ISETP.GE.OR P3, PT, R2, R228.reuse, P0 ;  /* 0x000000e40200720c */ /* 0x080fe20000766670 */
[----:B------:R-:W-:Y:S01]  /*1f790*/  VIADD R2, R166, 0x30 ;  /* 0x00000030a6027836 */ /* 0x000fe20000000000 */
[----:B------:R-:W-:Y:S01]  /*1f7a0*/  ISETP.GE.OR P2, PT, R0, R228, P0 ;  /* 0x000000e40000720c */ /* 0x000fe20000746670 */
[----:B------:R-:W-:-:S02]  /*1f7b0*/  VIADD R166, R166, 0x38 ;  /* 0x00000038a6a67836 */ /* 0x000fc40000000000 */
[----:B------:R-:W-:Y:S01]  /*1f7c0*/  @!P1 ST.E.128 desc[UR4][R36.64], R32 ;  /* 0x0000002024009985 */ /* 0x000fe2000c101d04 */
[-C--:B------:R-:W-:Y:S01]  /*1f7d0*/  ISETP.GE.OR P1, PT, R2, R228.reuse, P0 ;  /* 0x000000e40200720c */ /* 0x080fe20000726670 */
[----:B------:R-:W-:Y:S01]  /*1f7e0*/  IMAD.MOV.U32 R2, RZ, RZ, R238 ;  /* 0x000000ffff027224 */ /* 0x000fe200078e00ee */
[----:B------:R-:W-:Y:S01]  /*1f7f0*/  ISETP.GE.OR P0, PT, R166, R228, P0 ;  /* 0x000000e4a600720c */ /* 0x000fe20000706670 */
[----:B------:R-:W-:Y:S04]  /*1f800*/  @!P6 ST.E.128 desc[UR4][R36.64+0x800], R28 ;  /* 0x0008001c2400e985 */ /* 0x000fe8000c101d04 */
[----:B----4-:R-:W-:Y:S04]  /*1f810*/  @!P5 ST.E.128 desc[UR4][R36.64+0x1000], R24 ;  /* 0x001000182400d985 */ /* 0x010fe8000c101d04 */
[----:B-1----:R-:W-:Y:S04]  /*1f820*/  @!P4 ST.E.128 desc[UR4][R36.64+0x1800], R20 ;  /* 0x001800142400c985 */ /* 0x002fe8000c101d04 */
[----:B------:R-:W-:Y:S04]  /*1f830*/  @!P3 ST.E.128 desc[UR4][R36.64+0x2000], R16 ;  /* 0x002000102400b985 */ /* 0x000fe8000c101d04 */
[----:B------:R-:W-:Y:S04]  /*1f840*/  @!P2 ST.E.128 desc[UR4][R36.64+0x2800], R12 ;  /* 0x0028000c2400a985 */ /* 0x000fe8000c101d04 */
[----:B------:R1:W-:Y:S02]  /*1f850*/  @!P1 ST.E.128 desc[UR4][R36.64+0x3000], R8 ;  /* 0x0030000824009985 */ /* 0x0003e4000c101d04 */
[----:B-1----:R-:W-:Y:S05]  /*1f860*/  @P0 RET.REL.NODEC R2 `(_ZN5flash24flash_fwd_splitkv_kernelI23Flash_fwd_kernel_traitsILi64ELi64ELi256ELi4ELb0ELb0EN7cutlass10bfloat16_tE19Flash_kernel_traitsILi64ELi64ELi256ELi4ES3_EELb0ELb1ELb0ELb0ELb0ELb1ELb1ELb0EEEvNS_16Flash_fwd_paramsE) ;  /* 0xfffffe0402e40950 */ /* 0x002fea0003c3ffff */
[----:B------:R-:W-:Y:S01]  /*1f870*/  MOV R239, 0x0 ;  /* 0x0000000000ef7802 */ /* 0x000fe20000000f00 */
[----:B------:R1:W-:Y:S03]  /*1f880*/  ST.E.128 desc[UR4][R36.64+0x3800], R4 ;  /* 0x0038000424007985 */ /* 0x0003e6000c101d04 */
[----:B-1----:R-:W-:Y:S05]  /*1f890*/  RET.REL.NODEC R238 `(_ZN5flash24flash_fwd_splitkv_kernelI23Flash_fwd_kernel_traitsILi64ELi64ELi256ELi4ELb0ELb0EN7cutlass10bfloat16_tE19Flash_kernel_traitsILi64ELi64ELi256ELi4ES3_EELb0ELb1ELb0ELb0ELb0ELb1ELb1ELb0EEEvNS_16Flash_fwd_paramsE) ;  /* 0xfffffe04eed87950 */ /* 0x002fea0003c3ffff */
.L_x_3223:
[----:B------:R-:W-:Y:S01]  /*1f8a0*/  MOV R7, 0x1f ;  /* 0x0000001f00077802 */ /* 0x000fe20000000f00 */
[----:B------:R-:W-:Y:S01]  /*1f8b0*/  IMAD.MOV.U32 R8, RZ, RZ, 0x2 ;  /* 0x00000002ff087424 */ /* 0x000fe200078e00ff */
[----:B------:R-:W-:Y:S01]  /*1f8c0*/  MOV R10, R250 ;  /* 0x000000fa000a7202 */ /* 0x000fe20000000f00 */
[----:B------:R-:W-:-:S07]  /*1f8d0*/  IMAD.MOV.U32 R9, RZ, RZ, -0x1 ;  /* 0xffffffffff097424 */ /* 0x000fce00078e00ff */
[----:B-1---5:R-:W-:Y:S05]  /*1f8e0*/  WARPSYNC.COLLECTIVE R9, `(.L_x_3226) ;  /* 0x0000000009087348 */ /* 0x022fea0003c00000 */
[----:B------:R2:W3:Y:S02]  /*1f8f0*/  SHFL.BFLY P0, R7, R10, R8, R7 ;  /* 0x0c0000080a077389 */ /* 0x0004e40000000007 */
[----:B-123-5:R-:W-:Y:S05]  /*1f900*/  ENDCOLLECTIVE ;  /* 0x000000000000791b */ /* 0x02efea0003800000 */
.L_x_3226:
        /* <DEDUP_REMOVED lines=8> */
.L_x_3227:
[----:B------:R-:W-:Y:S01]  /*1f990*/  MOV R11, R7 ;  /* 0x00000007000b7202 */ /* 0x000fe20000000f00 */
[----:B------:R-:W-:Y:S01]  /*1f9a0*/  IMAD.MOV.U32 R10, RZ, RZ, R245 ;  /* 0x000000ffff0a7224 */ /* 0x000fe200078e00f5 */
[----:B------:R-:W-:Y:S02]  /*1f9b0*/  MOV R7, 0x1f ;  /* 0x0000001f00077802 */ /* 0x000fe40000000f00 */
[----:B------:R-:W-:-:S07]  /*1f9c0*/  MOV R8, 0x2 ;  /* 0x0000000200087802 */ /* 0x000fce0000000f00 */
[----:B------:R-:W-:Y:S05]  /*1f9d0*/  WARPSYNC.COLLECTIVE R9, `(.L_x_3228) ;  /* 0x0000000009087348 */ /* 0x000fea0003c00000 */
[----:B------:R1:W2:Y:S02]  /*1f9e0*/  SHFL.BFLY P0, R7, R10, R8, R7 ;  /* 0x0c0000080a077389 */ /* 0x0002a40000000007 */
[----:B-12---:R-:W-:Y:S05]  /*1f9f0*/  ENDCOLLECTIVE ;  /* 0x000000000000791b */ /* 0x006fea0003800000 */
.L_x_3228:
[----:B------:R-:W-:Y:S01]  /*1fa00*/  FADD.FTZ R245, R7, R245 ;  /* 0x000000f507f57221 */ /* 0x000fe20000010000 */
[----:B------:R-:W-:Y:S02]  /*1fa10*/  MOV R7, 0x1f ;  /* 0x0000001f00077802 */ /* 0x000fe40000000f00 */
[----:B------:R-:W-:Y:S01]  /*1fa20*/  MOV R8, 0x1 ;  /* 0x0000000100087802 */ /* 0x000fe20000000f00 */
[----:B------:R-:W-:-:S07]  /*1fa30*/  IMAD.MOV.U32 R10, RZ, RZ, R245 ;  /* 0x000000ffff0a7224 */ /* 0x000fce00078e00f5 */
[----:B------:R-:W-:Y:S05]  /*1fa40*/  WARPSYNC.COLLECTIVE R9, `(.L_x_3229) ;  /* 0x0000000009087348 */ /* 0x000fea0003c00000 */
[----:B------:R1:W2:Y:S02]  /*1fa50*/  SHFL.BFLY P0, R7, R10, R8, R7 ;  /* 0x0c0000080a077389 */ /* 0x0002a40000000007 */
[----:B-12---:R-:W-:Y:S05]  /*1fa60*/  ENDCOLLECTIVE ;  /* 0x000000000000791b */ /* 0x006fea0003800000 */
.L_x_3229:
[----:B------:R-:W-:Y:S01]  /*1fa70*/  FADD.FTZ R8, R250, R11 ;  /* 0x0000000bfa087221 */ /* 0x000fe20000010000 */
[----:B------:R-:W-:Y:S06]  /*1fa80*/  BRA `(.L_x_3230) ;  /* 0xfffffff400087947 */ /* 0x000fec000383ffff */
.L_x_3231:
        /* <DEDUP_REMOVED lines=15> */
.L_x_14737:


//--------------------- .text._ZN5flash24flash_fwd_splitkv_kernelI23Flash_fwd_kernel_traitsILi64ELi64ELi256ELi4ELb0ELb0EN7cutlass10bfloat16_tE19Flash_kernel_traitsILi64ELi64ELi256ELi4ES3_EELb0ELb1ELb0ELb0ELb0ELb0ELb1ELb1EEEvNS_16Flash_fwd_paramsE --------------------------
	.section	.text._ZN5flash24flash_fwd_splitkv_kernelI23Flash_fwd_kernel_traitsILi64ELi64ELi256ELi4ELb0ELb0EN7cutlass10bfloat16_tE19Flash_kernel_traitsILi64ELi64ELi256ELi4ES3_EELb0ELb1ELb0ELb0ELb0ELb0ELb1ELb1EEEvNS_16Flash_fwd_paramsE,"ax",@progbits
	.align	128
        .global         _ZN5flash24flash_fwd_splitkv_kernelI23Flash_fwd_kernel_traitsILi64ELi64ELi256ELi4ELb0ELb0EN7cutlass10bfloat16_tE19Flash_kernel_traitsILi64ELi64ELi256ELi4ES3_EELb0ELb1ELb0ELb0ELb0ELb0ELb1ELb1EEEvNS_16Flash_fwd_paramsE
        .type           _ZN5flash24flash_fwd_splitkv_kernelI23Flash_fwd_kernel_traitsILi64ELi64ELi256ELi4ELb0ELb0EN7cutlass10bfloat16_tE19Flash_kernel_traitsILi64ELi64ELi256ELi4ES3_EELb0ELb1ELb0ELb0ELb0ELb0ELb1ELb1EEEvNS_16Flash_fwd_paramsE,@function
        .size           _ZN5flash24flash_fwd_splitkv_kernelI23Flash_fwd_kernel_traitsILi64ELi64ELi256ELi4ELb0ELb0EN7cutlass10bfloat16_tE19Flash_kernel_traitsILi64ELi64ELi256ELi4ES3_EELb0ELb1ELb0ELb0ELb0ELb0ELb1ELb1EEEvNS_16Flash_fwd_paramsE,(.L_x_14738 - _ZN5flash24flash_fwd_splitkv_kernelI23Flash_fwd_kernel_traitsILi64ELi64ELi256ELi4ELb0ELb0EN7cutlass10bfloat16_tE19Flash_kernel_traitsILi64ELi64ELi256ELi4ES3_EELb0ELb1ELb0ELb0ELb0ELb0ELb1ELb1EEEvNS_16Flash_fwd_paramsE)
        .other          _ZN5flash24flash_fwd_splitkv_kernelI23Flash_fwd_kernel_traitsILi64ELi64ELi256ELi4ELb0ELb0EN7cutlass10bfloat16_tE19Flash_kernel_traitsILi64ELi64ELi256ELi4ES3_EELb0ELb1ELb0ELb0ELb0ELb0ELb1ELb1EEEvNS_16Flash_fwd_paramsE,@"STO_CUDA_ENTRY STV_DEFAULT"
_ZN5flash24flash_fwd_splitkv_kernelI23Flash_fwd_kernel_traitsILi64ELi64ELi256ELi4ELb0ELb0EN7cutlass10bfloat16_tE19Flash_kernel_traitsILi64ELi64ELi256ELi4ES3_EELb0ELb1ELb0ELb0ELb0ELb0ELb1ELb1EEEvNS_16Flash_fwd_paramsE:
.text._ZN5flash24flash_fwd_splitkv_kernelI23Flash_fwd_kernel_traitsILi64ELi64ELi256ELi4ELb0ELb0EN7cutlass10bfloat16_tE19Flash_kernel_traitsILi64ELi64ELi256ELi4ES3_EELb0ELb1ELb0ELb0ELb0ELb0ELb1ELb1EEEvNS_16Flash_fwd_paramsE:
        /* <DEDUP_REMOVED lines=10> */
[----:B------:R-:W1:Y:S01]  /*00a0*/  LDC.64 R164, c[0x0][0x348] ;  /* 0x0000d200ffa47b82 */ /* 0x000e620000000a00 */
[----:B--2---:R-:W2:Y:S02]  /*00b0*/  MUFU.RCP R4, R2 ;  /* 0x0000000200047308 */ /* 0x004ea40000001000 */
[----:B--2---:R-:W-:-:S06]  /*00c0*/  IADD3 R4, PT, PT, R4, 0xffffffe, RZ ;  /* 0x0ffffffe04047810 */ /* 0x004fcc0007ffe0ff */
[----:B------:R-:W2:Y:S02]  /*00d0*/  F2I.FTZ.U32.TRUNC.NTZ R5, R4 ;  /* 0x0000000400057305 */ /* 0x000ea4000021f000 */
[----:B--2---:R-:W-:Y:S01]  /*00e0*/  IMAD.MOV R0, RZ, RZ, -R5 ;  /* 0x000000ffff007224 */ /* 0x004fe200078e0a05 */
[----:B------:R-:W-:-:S03]  /*00f0*/  MOV R4, RZ ;  /* 0x000000ff00047202 */ /* 0x000fc60000000f00 */
[----:B------:R-:W-:-:S04]  /*0100*/  IMAD R7, R0, R3, RZ ;  /* 0x0000000300077224 */ /* 0x000fc800078e02ff */
[----:B------:R-:W-:Y:S02]  /*0110*/  IMAD.HI.U32 R7, R5, R7, R4 ;  /* 0x0000000705077227 */ /* 0x000fe400078e0004 */
[----:B------:R-:W2:Y:S04]  /*0120*/  LDC R5, c[0x0][0x374] ;  /* 0x0000dd00ff057b82 */ /* 0x000ea80000000800 */
        /* <DEDUP_REMOVED lines=10> */
[----:B--234-:R-:W-:Y:S02]  /*01d0*/  IMAD R238, R3, R238, UR4 ;  /* 0x0000000403ee7e24 */ /* 0x01cfe4000f8e02ee */
[----:B------:R-:W-:Y:S05]  /*01e0*/  CALL.REL.NOINC `($_ZN5flash24flash_fwd_splitkv_kernelI23Flash_fwd_kernel_traitsILi64ELi64ELi256ELi4ELb0ELb0EN7cutlass10bfloat16_tE19Flash_kernel_traitsILi64ELi64ELi256ELi4ES3_EELb0ELb1ELb0ELb0ELb0ELb0ELb1ELb1EEEvNS_16Flash_fwd_paramsE$_ZN5flash30compute_attn_1rowblock_splitkvI23Flash_fwd_kernel_traitsILi64ELi64ELi256ELi4ELb0ELb0EN7cutlass10bfloat16_tE19Flash_kernel_traitsILi64ELi64ELi256ELi4ES3_EELb0ELb1ELb0ELb0ELb0ELb0ELb1ELb1ENS_16Flash_fwd_paramsEEEvRKT8_iiiii) ;  /* 0x0000000000087944 */ /* 0x000fea0003c00000 */
[----:B------:R-:W-:Y:S05]  /*01f0*/  BSYNC.RECONVERGENT B3 ;  /* 0x0000000000037941 */ /* 0x000fea0003800200 */
.L_x_3232:
[----:B------:R-:W-:Y:S05]  /*0200*/  EXIT ;  /* 0x000000000000794d */ /* 0x000fea0003800000 */
        .type           $_ZN5flash24flash_fwd_splitkv_kernelI23Flash_fwd_kernel_traitsILi64ELi64ELi256ELi4ELb0ELb0EN7cutlass10bfloat16_tE19Flash_kernel_traitsILi64ELi64ELi256ELi4ES3_EELb0ELb1ELb0ELb0ELb0ELb0ELb1ELb1EEEvNS_16Flash_fwd_paramsE$_ZN5flash30compute_attn_1rowblock_splitkvI23Flash_fwd_kernel_traitsILi64ELi64ELi256ELi4ELb0ELb0EN7cutlass10bfloat16_tE19Flash_kernel_traitsILi64ELi64ELi256ELi4ES3_EELb0ELb1ELb0ELb0ELb0ELb0ELb1ELb1ENS_16Flash_fwd_paramsEEEvRKT8_iiiii,@function
        .size           $_ZN5flash24flash_fwd_splitkv_kernelI23Flash_fwd_kernel_traitsILi64ELi64ELi256ELi4ELb0ELb0EN7cutlass10bfloat16_tE19Flash_kernel_traitsILi64ELi64ELi256ELi4ES3_EELb0ELb1ELb0ELb0ELb0ELb0ELb1ELb1EEEvNS_16Flash_fwd_paramsE$_ZN5flash30compute_attn_1rowblock_splitkvI23Flash_fwd_kernel_traitsILi64ELi64ELi256ELi4ELb0ELb0EN7cutlass10bfloat16_tE19Flash_kernel_traitsILi64ELi64ELi256ELi4ES3_EELb0ELb1ELb0ELb0ELb0ELb0ELb1ELb1ENS_16Flash_fwd_paramsEEEvRKT8_iiiii,(.L_x_14738 - $_ZN5flash24flash_fwd_splitkv_kernelI23Flash_fwd_kernel_traitsILi64ELi64ELi256ELi4ELb0ELb0EN7cutlass10bfloat16_tE19Flash_kernel_traitsILi64ELi64ELi256ELi4ES3_EELb0ELb1ELb0ELb0ELb0ELb0ELb1ELb1EEEvNS_16Flash_fwd_paramsE$_ZN5flash30compute_attn_1rowblock_splitkvI23Flash_fwd_kernel_traitsILi64ELi64ELi256ELi4ELb0ELb0EN7cutlass10bfloat16_tE19Flash_kernel_traitsILi64ELi64ELi256ELi4ES3_EELb0ELb1ELb0ELb0ELb0ELb0ELb1ELb1ENS_16Flash_fwd_paramsEEEvRKT8_iiiii)
$_ZN5flash24flash_fwd_splitkv_kernelI23Flash_fwd_kernel_traitsILi64ELi64ELi256ELi4ELb0ELb0EN7cutlass10bfloat16_tE19Flash_kernel_traitsILi64ELi64ELi256ELi4ES3_EELb0ELb1ELb0ELb0ELb0ELb0ELb1ELb1EEEvNS_16Flash_fwd_paramsE$_ZN5flash30compute_attn_1rowblock_splitkvI23Flash_fwd_kernel_traitsILi64ELi64ELi256ELi4ELb0ELb0EN7cutlass10bfloat16_tE19Flash_kernel_traitsILi64ELi64ELi256ELi4ES3_EELb0ELb1ELb0ELb0ELb0ELb0ELb1ELb1ENS_16Flash_fwd_paramsEEEvRKT8_iiiii:
        /* <DEDUP_REMOVED lines=38> */
.L_x_3234:
[----:B------:R-:W-:Y:S05]  /*0470*/  BSYNC.RECONVERGENT B0 ;  /* 0x0000000000007941 */ /* 0x000fea0003800200 */
.L_x_3233:
[----:B------:R-:W-:Y:S04]  /*0480*/  BSSY.RECONVERGENT B0, `(.L_x_3235) ;  /* 0x0000007000007945 */ /* 0x000fe80003800200 */
[----:B------:R-:W-:Y:S05]  /*0490*/  @!P3 BRA `(.L_x_3236) ;  /* 0x000000000014b947 */ /* 0x000fea0003800000 */
[----:B-----5:R-:W3:Y:S02]  /*04a0*/  LD.E.U8 R2, desc[UR6][R164.64+0x1b2] ;  /* 0x0001b206a4027980 */ /* 0x020ee4000c101100 */
[----:B---3--:R-:W-:-:S13]  /*04b0*/  ISETP.NE.AND P1, PT, R2, RZ, PT ;  /* 0x000000ff0200720c */ /* 0x008fda0003f25270 */
[----:B------:R-:W3:Y:S02]  /*04c0*/  @P1 LD.E R9, desc[UR6][R14.64+0x4] ;  /* 0x000004060e091980 */ /* 0x000ee4000c101900 */
[----:B---3--:R-:W-:-:S06]  /*04d0*/  @P1 IADD3 R2, PT, PT, R9, -R12, RZ ;  /* 0x8000000c09021210 */ /* 0x008fcc0007ffe0ff */
[----:B------:R3:W5:Y:S02]  /*04e0*/  @!P1 LD.E R2, desc[UR6][R14.64] ;  /* 0x000000060e029980 */ /* 0x000764000c101900 */
.L_x_3236:
[----:B------:R-:W-:Y:S05]  /*04f0*/  BSYNC.RECONVERGENT B0 ;  /* 0x0000000000007941 */ /* 0x000fea0003800200 */
.L_x_3235:
[----:B------:R-:W-:Y:S01]  /*0500*/  BSSY.RECONVERGENT B1, `(.L_x_3237) ;  /* 0x0000012000017945 */ /* 0x000fe20003800200 */
[----:B-----5:R-:W-:Y:S02]  /*0510*/  @P5 IADD3 R236, PT, PT, R3, -R0, RZ ;  /* 0x8000000003ec5210 */ /* 0x020fe40007ffe0ff */
[----:B------:R-:W-:Y:S01]  /*0520*/  IADD3 R73, PT, PT, R2, -R11, RZ ;  /* 0x8000000b02497210 */ /* 0x000fe20007ffe0ff */
[----:B------:R-:W-:Y:S06]  /*0530*/  @!P0 BRA `(.L_x_3238) ;  /* 0x0000000000148947 */ /* 0x000fec0003800000 */
[----:B------:R-:W-:-:S05]  /*0540*/  IADD3 R2, P0, PT, R6, R72, RZ ;  /* 0x0000004806027210 */ /* 0x000fca0007f1e0ff */
[----:B------:R-:W-:-:S05]  /*0550*/  IMAD.X R3, R7, 0x1, R70, P0 ;  /* 0x0000000107037824 */ /* 0x000fca00000e0646 */
[----:B------:R-:W4:Y:S02]  /*0560*/  LD.E R2, desc[UR6][R2.64] ;  /* 0x0000000602027980 */ /* 0x000f24000c101900 */
[----:B----4-:R-:W-:Y:S01]  /*0570*/  IADD3 R65, PT, PT, R2, -R11, RZ ;  /* 0x8000000b02417210 */ /* 0x010fe20007ffe0ff */
[----:B------:R-:W-:Y:S05]  /*0580*/  BRA `(.L_x_3239) ;  /* 0x0000000000247947 */ /* 0x000fea0003800000 */
.L_x_3238:
[----:B------:R-:W4:Y:S01]  /*0590*/  LD.E.64 R2, desc[UR6][R164.64+0x108] ;  /* 0x00010806a4027980 */ /* 0x000f22000c101b00 */
[----:B------:R-:W-:Y:S01]  /*05a0*/  BSSY.RECONVERGENT B0, `(.L_x_3240) ;  /* 0x0000006000007945 */ /* 0x000fe20003800200 */
[----:B----4-:R-:W-:Y:S01]  /*05b0*/  ISETP.NE.U32.AND P0, PT, R2, RZ, PT ;  /* 0x000000ff0200720c */ /* 0x010fe20003f05070 */
[----:B------:R-:W-:-:S03]  /*05c0*/  IMAD.MOV.U32 R2, RZ, RZ, RZ ;  /* 0x000000ffff027224 */ /* 0x000fc600078e00ff */
[----:B------:R-:W-:-:S13]  /*05d0*/  ISETP.NE.AND.EX P0, PT, R3, RZ, PT, P0 ;  /* 0x000000ff0300720c */ /* 0x000fda0003f05300 */
[----:B------:R-:W-:Y:S05]  /*05e0*/  @!P0 BRA `(.L_x_3241) ;  /* 0x0000000000048947 */ /* 0x000fea0003800000 */
[----:B------:R4:W5:Y:S02]  /*05f0*/  LD.E R2, desc[UR6][R164.64+0xbc] ;  /* 0x0000bc06a4027980 */ /* 0x000964000c101900 */
.L_x_3241:
[----:B------:R-:W-:Y:S05]  /*0600*/  BSYNC.RECONVERGENT B0 ;  /* 0x0000000000007941 */ /* 0x000fea0003800200 */
.L_x_3240:
[----:B-----5:R-:W-:Y:S02]  /*0610*/  IADD3 R65, PT, PT, R73, R2, RZ ;  /* 0x0000000249417210 */ /* 0x020fe40007ffe0ff */
.L_x_3239:
[----:B------:R-:W-:Y:S05]  /*0620*/  BSYNC.RECONVERGENT B1 ;  /* 0x0000000000017941 */ /* 0x000fea0003800200 */
.L_x_3237:
[----:B------:R-:W-:Y:S01]  /*0630*/  IMAD.SHL.U32 R75, R235, 0x40, RZ ;  /* 0x00000040eb4b7824 */ /* 0x000fe200078e00ff */
[----:B------:R-:W-:Y:S01]  /*0640*/  MOV R2, R234 ;  /* 0x000000ea00027202 */ /* 0x000fe20000000f00 */
[----:B------:R-:W-:-:S03]  /*0650*/  IMAD.MOV.U32 R3, RZ, RZ, 0x0 ;  /* 0x00000000ff037424 */ /* 0x000fc600078e00ff */
[----:B------:R-:W-:-:S13]  /*0660*/  ISETP.GT.AND P0, PT, R236, R75, PT ;  /* 0x0000004bec00720c */ /* 0x000fda0003f04270 */
[----:B-1234-:R-:W-:Y:S05]  /*0670*/  @!P0 RET.REL.NODEC R2 `(_ZN5flash24flash_fwd_splitkv_kernelI23Flash_fwd_kernel_traitsILi64ELi64ELi256ELi4ELb0ELb0EN7cutlass10bfloat16_tE19Flash_kernel_traitsILi64ELi64ELi256ELi4ES3_EELb0ELb1ELb0ELb0ELb0ELb0ELb1ELb1EEEvNS_16Flash_fwd_paramsE) ;  /* 0xfffffff802608950 */ /* 0x01efea0003c3ffff */
[----:B------:R-:W2:Y:S04]  /*0680*/  LD.E R3, desc[UR6][R164.64+0xb8] ;  /* 0x0000b806a4037980 */ /* 0x000ea8000c101900 */
[----:B------:R-:W3:Y:S04]  /*0690*/  LD.E R6, desc[UR6][R164.64+0x188] ;  /* 0x00018806a4067980 */ /* 0x000ee8000c101900 */
[----:B------:R-:W4:Y:S01]  /*06a0*/  LD.E R7, desc[UR6][R164.64+0x184] ;  /* 0x00018406a4077980 */ /* 0x000f22000c101900 */
[----:B------:R-:W-:-:S04]  /*06b0*/  IABS R4, R5 ;  /* 0x0000000500047213 */ /* 0x000fc80000000000 */
[----:B------:R-:W1:Y:S08]  /*06c0*/  I2F.RP R2, R4 ;  /* 0x0000000400027306 */ /* 0x000e700000209400 */
[----:B-1----:R-:W1:Y:S02]  /*06d0*/  MUFU.RCP R14, R2 ;  /* 0x00000002000e7308 */ /* 0x002e640000001000 */
[----:B-1----:R-:W-:-:S06]  /*06e0*/  VIADD R14, R14, 0xffffffe ;  /* 0x0ffffffe0e0e7836 */ /* 0x002fcc0000000000 */
[----:B------:R1:W5:Y:S01]  /*06f0*/  F2I.FTZ.U32.TRUNC.NTZ R15, R14 ;  /* 0x0000000e000f7305 */ /* 0x000362000021f000 */
[----:B------:R-:W-:Y:S01]  /*0700*/  IABS R2, R5 ;  /* 0x0000000500027213 */ /* 0x000fe20000000000 */
[----:B-1----:R-:W-:-:S04]  /*0710*/  IMAD.MOV.U32 R14, RZ, RZ, RZ ;  /* 0x000000ffff0e7224 */ /* 0x002fc800078e00ff */
[----:B------:R-:W-:Y:S01]  /*0720*/  IMAD.MOV R2, RZ, RZ, -R2 ;  /* 0x000000ffff027224 */ /* 0x000fe200078e0a02 */
[----:B------:R-:W1:Y:S01]  /*0730*/  S2R R167, SR_TID.X ;  /* 0x0000000000a77919 */ /* 0x000e620000002100 */
[----:B--2---:R-:W-:-:S05]  /*0740*/  VIADD R3, R3, 0xff ;  /* 0x000000ff03037836 */ /* 0x004fca0000000000 */
[----:B------:R-:W-:-:S04]  /*0750*/  SHF.R.S32.HI R10, RZ, 0x1f, R3 ;  /* 0x0000001fff0a7819 */ /* 0x000fc80000011403 */
[----:B------:R-:W-:Y:S01]  /*0760*/  LEA.HI R10, R10, R3, RZ, 0x8 ;  /* 0x000000030a0a7211 */ /* 0x000fe200078f40ff */
[----:B-----5:R-:W-:-:S03]  /*0770*/  IMAD.MOV R3, RZ, RZ, -R15 ;  /* 0x000000ffff037224 */ /* 0x020fc600078e0a0f */
[----:B------:R-:W-:Y:S01]  /*0780*/  LEA.HI.SX32 R10, R10, R5, 0x18 ;  /* 0x000000050a0a7211 */ /* 0x000fe200078fc2ff */
[----:B------:R-:W-:-:S04]  /*0790*/  IMAD R8, R3, R4, RZ ;  /* 0x0000000403087224 */ /* 0x000fc800078e02ff */
[----:B------:R-:W-:Y:S02]  /*07a0*/  VIADD R10, R10, 0xffffffff ;  /* 0xffffffff0a0a7836 */ /* 0x000fe40000000000 */
[----:B------:R-:W-:-:S03]  /*07b0*/  IMAD.HI.U32 R8, R15, R8, R14 ;  /* 0x000000080f087227 */ /* 0x000fc600078e000e */
[----:B------:R-:W-:-:S05]  /*07c0*/  IABS R3, R10 ;  /* 0x0000000a00037213 */ /* 0x000fca0000000000 */
[----:B------:R-:W-:-:S04]  /*07d0*/  IMAD.HI.U32 R8, R8, R3, RZ ;  /* 0x0000000308087227 */ /* 0x000fc800078e00ff */
[----:B------:R-:W-:-:S05]  /*07e0*/  IMAD R3, R8, R2, R3 ;  /* 0x0000000208037224 */ /* 0x000fca00078e0203 */
[----:B------:R-:W-:Y:S02]  /*07f0*/  ISETP.GT.U32.AND P1, PT, R4, R3, PT ;  /* 0x000000030400720c */ /* 0x000fe40003f24070 */
[----:B------:R-:W-:-:S11]  /*0800*/  LOP3.LUT R10, R10, R5, RZ, 0x3c, !PT ;  /* 0x000000050a0a7212 */ /* 0x000fd600078e3cff */
[----:B------:R-:W-:Y:S01]  /*0810*/  @!P1 IMAD.IADD R3, R3, 0x1, -R4 ;  /* 0x0000000103039824 */ /* 0x000fe200078e0a04 */
[----:B------:R-:W-:-:S04]  /*0820*/  ISETP.GE.AND P0, PT, R10, RZ, PT ;  /* 0x000000ff0a00720c */ /* 0x000fc80003f06270 */
[----:B------:R-:W-:Y:S01]  /*0830*/  ISETP.GE.U32.AND P2, PT, R3, R4, PT ;  /* 0x000000040300720c */ /* 0x000fe20003f46070 */
[----:B------:R-:W-:Y:S01]  /*0840*/  @!P1 VIADD R8, R8, 0x1 ;  /* 0x0000000108089836 */ /* 0x000fe20000000000 */
[----:B------:R-:W-:Y:S01]  /*0850*/  ISETP.NE.AND P1, PT, R5, RZ, PT ;  /* 0x000000ff0500720c */ /* 0x000fe20003f25270 */
[----:B------:R-:W-:Y:S02]  /*0860*/  VIADD R2, R65, 0xff ;  /* 0x000000ff41027836 */ /* 0x000fe40000000000 */
[--C-:B------:R-:W-:Y:S02]  /*0870*/  IMAD R3, R235, 0x40, -R236.reuse ;  /* 0x00000040eb037824 */ /* 0x100fe400078e0aec */
[----:B----4-:R-:W-:-:S03]  /*0880*/  IMAD.IADD R4, R7, 0x1, R236 ;  /* 0x0000000107047824 */ /* 0x010fc600078e02ec */
[----:B---3--:R-:W-:-:S03]  /*0890*/  IADD3 R3, PT, PT, R6, R3, R2 ;  /* 0x0000000306037210 */ /* 0x008fc60007ffe002 */
[----:B------:R-:W-:Y:S01]  /*08a0*/  @P2 VIADD R8, R8, 0x1 ;  /* 0x0000000108082836 */ /* 0x000fe20000000000 */
[----:B------:R-:W-:Y:S01]  /*08b0*/  IADD3 R4, PT, PT, -R4, R75, R65 ;  /* 0x0000004b04047210 */ /* 0x000fe20007ffe141 */
[----:B------:R-:W-:Y:S02]  /*08c0*/  VIADD R3, R3, 0x40 ;  /* 0x0000004003037836 */ /* 0x000fe40000000000 */
[----:B------:R-:W-:Y:S01]  /*08d0*/  @!P0 IMAD.MOV R8, RZ, RZ, -R8 ;  /* 0x000000ffff088224 */ /* 0x000fe200078e0a08 */
[----:B------:R-:W-:Y:S02]  /*08e0*/  @!P1 LOP3.LUT R8, RZ, R5, RZ, 0x33, !PT ;  /* 0x00000005ff089212 */ /* 0x000fe400078e33ff */
[----:B------:R-:W-:Y:S02]  /*08f0*/  SHF.R.S32.HI R5, RZ, 0x1f, R2 ;  /* 0x0000001fff057819 */ /* 0x000fe40000011402 */
[----:B------:R-:W-:Y:S02]  /*0900*/  SHF.R.S32.HI R7, RZ, 0x1f, R4 ;  /* 0x0000001fff077819 */ /* 0x000fe40000011404 */
[----:B------:R-:W-:-:S02]  /*0910*/  SHF.R.S32.HI R6, RZ, 0x1f, R3 ;  /* 0x0000001fff067819 */ /* 0x000fc40000011403 */
[----:B------:R-:W-:Y:S01]  /*0920*/  LEA.HI R5, R5, R2, RZ, 0x8 ;  /* 0x0000000205057211 */ /* 0x000fe200078f40ff */
[----:B------:R-:W-:Y:S01]  /*0930*/  IMAD R225, R8, UR8, RZ ;  /* 0x0000000808e17c24 */ /* 0x000fe2000f8e02ff */
[----:B------:R-:W-:Y:S02]  /*0940*/  LEA.HI R7, R7, R4, RZ, 0x8 ;  /* 0x0000000407077211 */ /* 0x000fe400078f40ff */
[----:B------:R-:W-:Y:S02]  /*0950*/  LEA.HI R6, R6, R3, RZ, 0x8 ;  /* 0x0000000306067211 */ /* 0x000fe400078f40ff */
[----:B------:R-:W-:Y:S02]  /*0960*/  SHF.R.S32.HI R5, RZ, 0x8, R5 ;  /* 0x00000008ff057819 */ /* 0x000fe40000011405 */
[----:B------:R-:W-:Y:S02]  /*0970*/  SHF.R.S32.HI R2, RZ, 0x8, R7 ;  /* 0x00000008ff027819 */ /* 0x000fe40000011407 */
[----:B------:R-:W-:-:S02]  /*0980*/  SHF.R.S32.HI R6, RZ, 0x8, R6 ;  /* 0x00000008ff067819 */ /* 0x000fc40000011406 */
[C---:B------:R-:W-:Y:S02]  /*0990*/  VIADDMNMX R5, R225.reuse, R8, R5, PT ;  /* 0x00000008e1057246 */ /* 0x040fe40003800105 */
[----:B------:R-:W-:Y:S02]  /*09a0*/  VIMNMX R225, PT, PT, R225, R2, !PT ;  /* 0x00000002e1e17248 */ /* 0x000fe40007fe0100 */
        /* <DEDUP_REMOVED lines=9> */
[----:B------:R-:W-:-:S02]  /*0a40*/  IMAD.SHL.U32 R11, R167, 0x4, RZ ;  /* 0x00000004a70b7824 */ /* 0x000fc400078e00ff */
[----:B------:R-:W-:Y:S02]  /*0a50*/  IMAD.MOV.U32 R235, RZ, RZ, 0x0 ;  /* 0x00000000ffeb7424 */ /* 0x000fe400078e00ff */
[----:B--2---:R-:W-:-:S04]  /*0a60*/  IMAD R2, R2, UR8, R239 ;  /* 0x0000000802027c24 */ /* 0x004fc8000f8e02ef */
[----:B---3--:R-:W-:Y:S01]  /*0a70*/  IMAD R2, R2, R5, R238 ;  /* 0x0000000502027224 */ /* 0x008fe200078e02ee */
[C---:B------:R-:W-:Y:S02]  /*0a80*/  LOP3.LUT R5, R11.reuse, 0xffc, RZ, 0xc0, !PT ;  /* 0x00000ffc0b057812 */ /* 0x040fe400078ec0ff */
[----:B------:R-:W-:Y:S01]  /*0a90*/  LOP3.LUT R11, R11, 0x3c, RZ, 0xc0, !PT ;  /* 0x0000003c0b0b7812 */ /* 0x000fe200078ec0ff */
[----:B------:R-:W-:Y:S01]  /*0aa0*/  IMAD R3, R3, R2, R75 ;  /* 0x0000000203037224 */ /* 0x000fe200078e024b */
[----:B------:R-:W-:Y:S01]  /*0ab0*/  SHF.R.U32.HI R2, RZ, 0x4, R167 ;  /* 0x00000004ff027819 */ /* 0x000fe200000116a7 */
[----:B------:R-:W-:Y:S01]  /*0ac0*/  IMAD.IADD R75, R236, 0x1, -R75 ;  /* 0x00000001ec4b7824 */ /* 0x000fe200078e0a4b */
[----:B------:R-:W-:Y:S01]  /*0ad0*/  ISETP.NE.AND P6, PT, R11, RZ, PT ;  /* 0x000000ff0b00720c */ /* 0x000fe20003fc5270 */
[----:B----4-:R-:W-:Y:S01]  /*0ae0*/  IMAD R10, R3, R4, RZ ;  /* 0x00000004030a7224 */ /* 0x010fe200078e02ff */
[----:B-----5:R-:W-:Y:S01]  /*0af0*/  ISETP.GE.AND P1, PT, R11, R0, PT ;  /* 0x000000000b00720c */ /* 0x020fe20003f26270 */
[----:B------:R-:W-:-:S02]  /*0b00*/  VIADD R0, R2, 0x10 ;  /* 0x0000001002007836 */ /* 0x000fc40000000000 */
[----:B------:R-:W-:Y:S01]  /*0b10*/  VIADD R4, R2, 0x8 ;  /* 0x0000000802047836 */ /* 0x000fe20000000000 */
[----:B------:R-:W-:Y:S01]  /*0b20*/  IADD3 R5, P0, PT, R10, R5, RZ ;  /* 0x000000050a057210 */ /* 0x000fe20007f1e0ff */
[----:B------:R-:W-:Y:S01]  /*0b30*/  VIADD R16, R2, 0x18 ;  /* 0x0000001802107836 */ /* 0x000fe20000000000 */
[-C--:B------:R-:W-:Y:S01]  /*0b40*/  ISETP.GE.OR P5, PT, R0, R75.reuse, P1 ;  /* 0x0000004b0000720c */ /* 0x080fe20000fa6670 */
[----:B------:R-:W-:Y:S01]  /*0b50*/  VIADD R14, R2, 0x20 ;  /* 0x00000020020e7836 */ /* 0x000fe20000000000 */
[----:B------:R-:W-:Y:S01]  /*0b60*/  LEA.HI.X.SX32 R10, R10, RZ, 0x1, P0 ;  /* 0x000000ff0a0a7211 */ /* 0x000fe200000f0eff */
[C---:B------:R-:W-:Y:S01]  /*0b70*/  VIADD R12, R2.reuse, 0x28 ;  /* 0x00000028020c7836 */ /* 0x040fe20000000000 */
[C---:B------:R-:W-:Y:S01]  /*0b80*/  LEA R18, P0, R5.reuse, R6, 0x2 ;  /* 0x0000000605127211 */ /* 0x040fe200078010ff */
[C---:B------:R-:W-:Y:S01]  /*0b90*/  VIADD R6, R2.reuse, 0x38 ;  /* 0x0000003802067836 */ /* 0x040fe20000000000 */
[C---:B------:R-:W-:Y:S02]  /*0ba0*/  ISETP.GE.OR P3, PT, R2.reuse, R75, P1 ;  /* 0x0000004b0200720c */ /* 0x040fe40000f66670 */
[----:B------:R-:W-:Y:S01]  /*0bb0*/  LEA.HI.X R19, R5, R7, R10, 0x2, P0 ;  /* 0x0000000705137211 */ /* 0x000fe200000f140a */
[----:B------:R-:W-:Y:S01]  /*0bc0*/  VIADD R10, R2, 0x30 ;  /* 0x00000030020a7836 */ /* 0x000fe20000000000 */
[----:B------:R-:W-:-:S02]  /*0bd0*/  ISETP.GE.OR P2, PT, R4, R75, P1 ;  /* 0x0000004b0400720c */ /* 0x000fc40000f46670 */
[-C--:B------:R-:W-:Y:S01]  /*0be0*/  ISETP.GE.OR P0, PT, R16, R75.reuse, P1 ;  /* 0x0000004b1000720c */ /* 0x080fe20000f06670 */
[----:B------:R-:W-:Y:S01]  /*0bf0*/  @!P5 ST.E.128 desc[UR6][R18.64+0x1000], RZ ;  /* 0x001000ff1200d985 */ /* 0x000fe2000c101d06 */
[-C--:B------:R-:W-:Y:S02]  /*0c00*/  ISETP.GE.OR P5, PT, R4, R75.reuse, P6 ;  /* 0x0000004b0400720c */ /* 0x080fe400037a6670 */
[----:B------:R-:W-:-:S03]  /*0c10*/  ISETP.GE.OR P4, PT, R14, R75, P1 ;  /* 0x0000004b0e00720c */ /* 0x000fc60000f86670 */
        /* <DEDUP_REMOVED lines=8> */
[----:B------:R-:W-:Y:S02]  /*0ca0*/  LEA.HI.X.SX32 R3, R3, RZ, 0x1, P0 ;  /* 0x000000ff03037211 */ /* 0x000fe400000f0eff */
[C---:B------:R-:W-:Y:S01]  /*0cb0*/  LEA R4, P0, R5.reuse, R8, 0x2 ;  /* 0x0000000805047211 */ /* 0x040fe200078010ff */
[----:B------:R-:W-:Y:S01]  /*0cc0*/  @!P3 ST.E.128 desc[UR6][R18.64+0x2800], RZ ;  /* 0x002800ff1200b985 */ /* 0x000fe2000c101d06 */
[----:B------:R-:W-:Y:S02]  /*0cd0*/  ISETP.GE.OR P4, PT, R0, R75, P6 ;  /* 0x0000004b0000720c */ /* 0x000fe40003786670 */
[----:B------:R-:W-:Y:S01]  /*0ce0*/  LEA.HI.X R5, R5, R9, R3, 0x2, P0 ;  /* 0x0000000905057211 */ /* 0x000fe200000f1403 */
[----:B------:R-:W-:Y:S01]  /*0cf0*/  @!P5 IMAD.MOV.U32 R3, RZ, RZ, -0x800000 ;  /* 0xff800000ff03d424 */ /* 0x000fe200078e00ff */
[----:B------:R-:W-:Y:S01]  /*0d00*/  @!P2 ST.E.128 desc[UR6][R18.64+0x3000], RZ ;  /* 0x003000ff1200a985 */ /* 0x000fe2000c101d06 */
[----:B------:R-:W-:-:S02]  /*0d10*/  ISETP.GE.OR P3, PT, R16, R75, P6 ;  /* 0x0000004b1000720c */ /* 0x000fc40003766670 */
[-C--:B------:R-:W-:Y:S01]  /*0d20*/  ISETP.GE.OR P2, PT, R14, R75.reuse, P6 ;  /* 0x0000004b0e00720c */ /* 0x080fe20003746670 */
[----:B------:R-:W-:Y:S01]  /*0d30*/  @!P1 ST.E.128 desc[UR6][R18.64+0x3800], RZ ;  /* 0x003800ff12009985 */ /* 0x000fe2000c101d06 */
[-C--:B------:R-:W-:Y:S02]  /*0d40*/  ISETP.GE.OR P1, PT, R12, R75.reuse, P6 ;  /* 0x0000004b0c00720c */ /* 0x080fe40003726670 */
[-C--:B------:R-:W-:Y:S01]  /*0d50*/  ISETP.GE.OR P0, PT, R10, R75.reuse, P6 ;  /* 0x0000004b0a00720c */ /* 0x080fe20003706670 */
[----:B------:R-:W-:Y:S01]  /*0d60*/  @!P5 ST.E desc[UR6][R4.64+0x20], R3 ;  /* 0x000020030400d985 */ /* 0x000fe2000c101906 */
[-C--:B------:R-:W-:Y:S01]  /*0d70*/  ISETP.GE.OR P5, PT, R2, R75.reuse, P6 ;  /* 0x0000004b0200720c */ /* 0x080fe200037a6670 */
[----:B------:R-:W-:Y:S01]  /*0d80*/  @!P4 IMAD.MOV.U32 R17, RZ, RZ, -0x800000 ;  /* 0xff800000ff11c424 */ /* 0x000fe200078e00ff */
[----:B------:R-:W-:-:S03]  /*0d90*/  ISETP.GE.OR P6, PT, R6, R75, P6 ;  /* 0x0000004b0600720c */ /* 0x000fc600037c6670 */
[----:B------:R-:W-:Y:S01]  /*0da0*/  @!P3 IMAD.MOV.U32 R13, RZ, RZ, -0x800000 ;  /* 0xff800000ff0db424 */ /* 0x000fe200078e00ff */
[----:B------:R-:W-:Y:S01]  /*0db0*/  @!P4 ST.E desc[UR6][R4.64+0x40], R17 ;  /* 0x000040110400c985 */ /* 0x000fe2000c101906 */
[----:B------:R-:W-:Y:S02]  /*0dc0*/  @!P2 IMAD.MOV.U32 R11, RZ, RZ, -0x800000 ;  /* 0xff800000ff0ba424 */ /* 0x000fe400078e00ff */
[----:B------:R-:W-:Y:S01]  /*0dd0*/  @!P1 IMAD.MOV.U32 R9, RZ, RZ, -0x800000 ;  /* 0xff800000ff099424 */ /* 0x000fe200078e00ff */
[----:B------:R-:W-:Y:S01]  /*0de0*/  @!P3 ST.E desc[UR6][R4.64+0x60], R13 ;  /* 0x0000600d0400b985 */ /* 0x000fe2000c101906 */
[----:B------:R-:W-:Y:S02]  /*0df0*/  @!P0 IMAD.MOV.U32 R7, RZ, RZ, -0x800000 ;  /* 0xff800000ff078424 */ /* 0x000fe400078e00ff */
[----:B------:R-:W-:Y:S01]  /*0e00*/  @!P5 IMAD.MOV.U32 R15, RZ, RZ, -0x800000 ;  /* 0xff800000ff0fd424 */ /* 0x000fe200078e00ff */
[----:B------:R-:W-:Y:S04]  /*0e10*/  @!P2 ST.E desc[UR6][R4.64+0x80], R11 ;  /* 0x0000800b0400a985 */ /* 0x000fe8000c101906 */
[----:B------:R-:W-:Y:S04]  /*0e20*/  @!P1 ST.E desc[UR6][R4.64+0xa0], R9 ;  /* 0x0000a00904009985 */ /* 0x000fe8000c101906 */
[----:B------:R-:W-:Y:S04]  /*0e30*/  @!P0 ST.E desc[UR6][R4.64+0xc0], R7 ;  /* 0x0000c00704008985 */ /* 0x000fe8000c101906 */
[----:B------:R1:W-:Y:S02]  /*0e40*/  @!P5 ST.E desc[UR6][R4.64], R15 ;  /* 0x0000000f0400d985 */ /* 0x0003e4000c101906 */
[----:B-1----:R-:W-:Y:S05]  /*0e50*/  @P6 RET.REL.NODEC R234 `(_ZN5flash24flash_fwd_splitkv_kernelI23Flash_fwd_kernel_traitsILi64ELi64ELi256ELi4ELb0ELb0EN7cutlass10bfloat16_tE19Flash_kernel_traitsILi64ELi64ELi256ELi4ES3_EELb0ELb1ELb0ELb0ELb0ELb0ELb1ELb1EEEvNS_16Flash_fwd_paramsE) ;  /* 0xfffffff0ea686950 */ /* 0x002fea0003c3ffff */
[----:B------:R-:W-:Y:S02]  /*0e60*/  MOV R3, 0xff800000 ;  /* 0xff80000000037802 */ /* 0x000fe40000000f00 */
[----:B------:R-:W-:-:S03]  /*0e70*/  MOV R235, 0x0 ;  /* 0x0000000000eb7802 */ /* 0x000fc60000000f00 */
[----:B------:R1:W-:Y:S02]  /*0e80*/  ST.E desc[UR6][R4.64+0xe0], R3 ;  /* 0x0000e00304007985 */ /* 0x0003e4000c101906 */
[----:B-1----:R-:W-:Y:S05]  /*0e90*/  RET.REL.NODEC R234 `(_ZN5flash24flash_fwd_splitkv_kernelI23Flash_fwd_kernel_traitsILi64ELi64ELi256ELi4ELb0ELb0EN7cutlass10bfloat16_tE19Flash_kernel_traitsILi64ELi64ELi256ELi4ES3_EELb0ELb1ELb0ELb0ELb0ELb0ELb1ELb1EEEvNS_16Flash_fwd_paramsE) ;  /* 0xfffffff0ea587950 */ /* 0x002fea0003c3ffff */
.L_x_3242:
        /* <DEDUP_REMOVED lines=24> */
[----:B--2---:R-:W-:-:S06]  /*1020*/  VIADD R12, R12, 0xffffffe ;  /* 0x0ffffffe0c0c7836 */ /* 0x004fcc0000000000 */
[----:B------:R-:W2:Y:S01]  /*1030*/  F2I.FTZ.U32.TRUNC.NTZ R13, R12 ;  /* 0x0000000c000d7305 */ /* 0x000ea2000021f000 */
        /* <DEDUP_REMOVED lines=17> */
[----:B------:R-:W-:-:S06]  /*1150*/  IMAD.WIDE.U32 R12, R8, R239, RZ ;  /* 0x000000ef080c7225 */ /* 0x000fcc00078e00ff */
[----:B------:R-:W-:Y:S02]  /*1160*/  @P0 IADD3 R6, PT, PT, R6, 0x1, RZ ;  /* 0x0000000106060810 */ /* 0x000fe40007ffe0ff */
[----:B------:R-:W-:Y:S02]  /*1170*/  IADD3 R241, PT, PT, R13, R2, RZ ;  /* 0x000000020df17210 */ /* 0x000fe40007ffe0ff */
[----:B------:R-:W-:Y:S01]  /*1180*/  LEA R240, P0, R12, R242, 0x2 ;  /* 0x000000f20cf07211 */ /* 0x000fe200078010ff */
[----:B------:R-:W-:-:S03]  /*1190*/  IMAD.MOV.U32 R9, RZ, RZ, R6 ;  /* 0x000000ffff097224 */ /* 0x000fc600078e0006 */
[----:B------:R-:W-:Y:S01]  /*11a0*/  LEA.HI.X R241, R12, R243, R241, 0x2, P0 ;  /* 0x000000f30cf17211 */ /* 0x000fe200000f14f1 */
[----:B------:R-:W-:Y:S01]  /*11b0*/  @!P1 IMAD.MOV R9, RZ, RZ, -R9 ;  /* 0x000000ffff099224 */ /* 0x000fe200078e0a09 */
[----:B------:R-:W-:Y:S01]  /*11c0*/  @!P2 LOP3.LUT R9, RZ, R10, RZ, 0x33, !PT ;  /* 0x0000000aff09a212 */ /* 0x000fe200078e33ff */
[----:B------:R-:W2:Y:S04]  /*11d0*/  LD.E.64 R12, desc[UR6][R164.64+0x28] ;  /* 0x00002806a40c7980 */ /* 0x000ea8000c101b00 */
[----:B------:R-:W-:-:S06]  /*11e0*/  IMAD.WIDE R2, R9, 0x4, R240 ;  /* 0x0000000409027825 */ /* 0x000fcc00078e02f0 */
[----:B------:R1:W3:Y:S01]  /*11f0*/  LD.E R2, desc[UR6][R2.64] ;  /* 0x0000000602027980 */ /* 0x0002e2000c101900 */
[----:B----4-:R-:W-:-:S04]  /*1200*/  IABS R8, R5 ;  /* 0x0000000500087213 */ /* 0x010fc80000000000 */
[----:B------:R-:W4:Y:S08]  /*1210*/  I2F.RP R18, R8 ;  /* 0x0000000800127306 */ /* 0x000f300000209400 */
[----:B----4-:R-:W4:Y:S02]  /*1220*/  MUFU.RCP R11, R18 ;  /* 0x00000012000b7308 */ /* 0x010f240000001000 */
[----:B----4-:R-:W-:-:S06]  /*1230*/  IADD3 R11, PT, PT, R11, 0xffffffe, RZ ;  /* 0x0ffffffe0b0b7810 */ /* 0x010fcc0007ffe0ff */
        /* <DEDUP_REMOVED lines=14> */
[----:B------:R-:W-:Y:S01]  /*1320*/  IMAD.MOV R8, RZ, RZ, -R9 ;  /* 0x000000ffff087224 */ /* 0x000fe200078e0a09 */
[----:B------:R-:W-:Y:S02]  /*1330*/  @!P1 IADD3 R3, PT, PT, R3, 0x1, RZ ;  /* 0x0000000103039810 */ /* 0x000fe40007ffe0ff */
[----:B------:R-:W-:Y:S02]  /*1340*/  ISETP.GE.AND P0, PT, R6, RZ, PT ;  /* 0x000000ff0600720c */ /* 0x000fe40003f06270 */
[----:B------:R-:W-:Y:S01]  /*1350*/  ISETP.NE.AND P1, PT, R5, RZ, PT ;  /* 0x000000ff0500720c */ /* 0x000fe20003f25270 */
[----:B------:R-:W-:-:S06]  /*1360*/  IMAD R7, R10, R8, R7 ;  /* 0x000000080a077224 */ /* 0x000fcc00078e0207 */
[----:B------:R-:W-:Y:S01]  /*1370*/  @P2 VIADD R3, R3, 0x1 ;  /* 0x0000000103032836 */ /* 0x000fe20000000000 */
[----:B------:R-:W-:-:S03]  /*1380*/  SHF.R.S32.HI R23, RZ, 0x1f, R7 ;  /* 0x0000001fff177819 */ /* 0x000fc60000011407 */
[----:B------:R-:W-:Y:S02]  /*1390*/  IMAD.MOV.U32 R11, RZ, RZ, R3 ;  /* 0x000000ffff0b7224 */ /* 0x000fe400078e0003 */
[----:B------:R-:W-:-:S03]  /*13a0*/  IMAD R3, R227, R7, RZ ;  /* 0x00000007e3037224 */ /* 0x000fc600078e02ff */
[----:B------:R-:W-:Y:S01]  /*13b0*/  @!P0 IADD3 R11, PT, PT, -R11, RZ, RZ ;  /* 0x000000ff0b0b8210 */ /* 0x000fe20007ffe1ff */
[----:B------:R-:W-:Y:S01]  /*13c0*/  IMAD R3, R226, R23, R3 ;  /* 0x00000017e2037224 */ /* 0x000fe200078e0203 */
[----:B------:R-:W-:Y:S02]  /*13d0*/  @!P1 LOP3.LUT R11, RZ, R5, RZ, 0x33, !PT ;  /* 0x00000005ff0b9212 */ /* 0x000fe400078e33ff */
[----:B---3--:R-:W-:Y:S01]  /*13e0*/  SHF.R.S32.HI R9, RZ, 0x1f, R2 ;  /* 0x0000001fff097819 */ /* 0x008fe20000011402 */
[----:B------:R-:W-:-:S04]  /*13f0*/  IMAD R4, R17, R2, RZ ;  /* 0x0000000211047224 */ /* 0x000fc800078e02ff */
[C---:B------:R-:W-:Y:S02]  /*1400*/  IMAD R4, R16.reuse, R9, R4 ;  /* 0x0000000910047224 */ /* 0x040fe400078e0204 */
[----:B------:R-:W-:-:S05]  /*1410*/  IMAD.WIDE.U32 R16, R16, R2, RZ ;  /* 0x0000000210107225 */ /* 0x000fca00078e00ff */
[----:B------:R-:W-:-:S03]  /*1420*/  IADD3 R17, PT, PT, R17, R4, RZ ;  /* 0x0000000411117210 */ /* 0x000fc60007ffe0ff */
[----:B------:R-:W-:Y:S01]  /*1430*/  IMAD.WIDE.U32 R16, R7, R226, R16 ;  /* 0x000000e207107225 */ /* 0x000fe200078e0010 */
[----:B------:R-:W-:-:S03]  /*1440*/  SHF.R.S32.HI R4, RZ, 0x1f, R11 ;  /* 0x0000001fff047819 */ /* 0x000fc6000001140b */
[----:B------:R-:W-:Y:S02]  /*1450*/  IMAD.IADD R17, R17, 0x1, R3 ;  /* 0x0000000111117824 */ /* 0x000fe400078e0203 */
[----:B------:R-:W-:-:S04]  /*1460*/  IMAD R3, R15, R11, RZ ;  /* 0x0000000b0f037224 */ /* 0x000fc800078e02ff */
[----:B------:R-:W-:Y:S02]  /*1470*/  IMAD R4, R14, R4, R3 ;  /* 0x000000040e047224 */ /* 0x000fe400078e0203 */
[----:B--2---:R-:W-:Y:S02]  /*1480*/  IMAD R3, R13, R2, RZ ;  /* 0x000000020d037224 */ /* 0x004fe400078e02ff */
        /* <DEDUP_REMOVED lines=8> */
.L_x_3244:
        /* <DEDUP_REMOVED lines=8> */
[----:B------:R-:W-:Y:S01]  /*1590*/  IMAD.MOV.U32 R20, RZ, RZ, RZ ;  /* 0x000000ffff147224 */ /* 0x000fe200078e00ff */
[----:B------:R-:W-:-:S02]  /*15a0*/  IABS R4, R238 ;  /* 0x000000ee00047213 */ /* 0x000fc40000000000 */
[----:B------:R-:W-:Y:S02]  /*15b0*/  CS2R R240, SRZ ;  /* 0x0000000000f07805 */ /* 0x000fe4000001ff00 */
[----:B-1----:R-:W-:-:S04]  /*15c0*/  IABS R3, R5 ;  /* 0x0000000500037213 */ /* 0x002fc80000000000 */
[----:B------:R-:W1:Y:S08]  /*15d0*/  I2F.RP R8, R3 ;  /* 0x0000000300087306 */ /* 0x000e700000209400 */
[----:B-1----:R-:W1:Y:S02]  /*15e0*/  MUFU.RCP R6, R8 ;  /* 0x0000000800067308 */ /* 0x002e640000001000 */
[----:B-1----:R-:W-:-:S06]  /*15f0*/  IADD3 R6, PT, PT, R6, 0xffffffe, RZ ;  /* 0x0ffffffe06067810 */ /* 0x002fcc0007ffe0ff */
[----:B------:R-:W1:Y:S01]  /*1600*/  F2I.FTZ.U32.TRUNC.NTZ R21, R6 ;  /* 0x0000000600157305 */ /* 0x000e62000021f000 */
[----:B------:R-:W-:Y:S02]  /*1610*/  IABS R9, R5 ;  /* 0x0000000500097213 */ /* 0x000fe40000000000 */
[----:B-1----:R-:W-:-:S05]  /*1620*/  IADD3 R2, PT, PT, RZ, -R21, RZ ;  /* 0x80000015ff027210 */ /* 0x002fca0007ffe0ff */
[----:B------:R-:W-:-:S04]  /*1630*/  IMAD R7, R2, R3, RZ ;  /* 0x0000000302077224 */ /* 0x000fc800078e02ff */
[----:B------:R-:W-:Y:S01]  /*1640*/  IMAD.HI.U32 R7, R21, R7, R20 ;  /* 0x0000000715077227 */ /* 0x000fe200078e0014 */
[----:B------:R-:W-:-:S05]  /*1650*/  IADD3 R9, PT, PT, RZ, -R9, RZ ;  /* 0x80000009ff097210 */ /* 0x000fca0007ffe0ff */
[----:B------:R-:W-:-:S04]  /*1660*/  IMAD.HI.U32 R6, R7, R4, RZ ;  /* 0x0000000407067227 */ /* 0x000fc800078e00ff */
[----:B------:R-:W-:-:S05]  /*1670*/  IMAD R4, R6, R9, R4 ;  /* 0x0000000906047224 */ /* 0x000fca00078e0204 */
[----:B------:R-:W-:Y:S01]  /*1680*/  ISETP.GT.U32.AND P1, PT, R3, R4, PT ;  /* 0x000000040300720c */ /* 0x000fe20003f24070 */
[-C--:B--2---:R-:W-:Y:S01]  /*1690*/  @!P2 IMAD R7, R227, R11.reuse, RZ ;  /* 0x0000000be307a224 */ /* 0x084fe200078e02ff */
[----:B------:R-:W-:Y:S01]  /*16a0*/  @!P2 SHF.R.S32.HI R2, RZ, 0x1f, R11 ;  /* 0x0000001fff02a819 */ /* 0x000fe2000001140b */
[----:B------:R-:W-:-:S04]  /*16b0*/  @!P2 IMAD.WIDE.U32 R20, R226, R11, RZ ;  /* 0x0000000be214a225 */ /* 0x000fc800078e00ff */
[----:B------:R-:W-:-:S06]  /*16c0*/  @!P2 IMAD R2, R2, R226, R7 ;  /* 0x000000e20202a224 */ /* 0x000fcc00078e0207 */
[----:B------:R-:W-:Y:S02]  /*16d0*/  @!P1 IMAD.IADD R4, R4, 0x1, -R3 ;  /* 0x0000000104049824 */ /* 0x000fe400078e0a03 */
[----:B------:R-:W-:Y:S01]  /*16e0*/  @!P2 IMAD.IADD R21, R21, 0x1, R2 ;  /* 0x000000011515a824 */ /* 0x000fe200078e0202 */
[----:B-----5:R-:W-:Y:S02]  /*16f0*/  @!P2 SHF.R.S32.HI R2, RZ, 0x1f, R10 ;  /* 0x0000001fff02a819 */ /* 0x020fe4000001140a */
[----:B------:R-:W-:Y:S01]  /*1700*/  ISETP.GE.U32.AND P5, PT, R4, R3, PT ;  /* 0x000000030400720c */ /* 0x000fe20003fa6070 */
[----:B---3--:R-:W-:Y:S01]  /*1710*/  @!P2 IMAD R9, R19, R10, RZ ;  /* 0x0000000a1309a224 */ /* 0x008fe200078e02ff */
[----:B------:R-:W-:Y:S02]  /*1720*/  LOP3.LUT R3, R238, R5, RZ, 0x3c, !PT ;  /* 0x00000005ee037212 */ /* 0x000fe400078e3cff */
[----:B------:R-:W-:Y:S01]  /*1730*/  @P2 IADD3 R7, PT, PT, R11, R12, RZ ;  /* 0x0000000c0b072210 */ /* 0x000fe20007ffe0ff */
[C---:B------:R-:W-:Y:S01]  /*1740*/  @!P2 IMAD R9, R18.reuse, R2, R9 ;  /* 0x000000021209a224 */ /* 0x040fe200078e0209 */
[----:B------:R-:W-:Y:S01]  /*1750*/  ISETP.GE.AND P0, PT, R3, RZ, PT ;  /* 0x000000ff0300720c */ /* 0x000fe20003f06270 */
[----:B------:R-:W-:Y:S01]  /*1760*/  @!P2 IMAD.WIDE.U32 R20, R18, R10, R20 ;  /* 0x0000000a1214a225 */ /* 0x000fe200078e0014 */
[----:B------:R-:W-:-:S02]  /*1770*/  ISETP.NE.AND P3, PT, R5, RZ, PT ;  /* 0x000000ff0500720c */ /* 0x000fc40003f65270 */
[----:B------:R-:W-:Y:S01]  /*1780*/  @!P1 IADD3 R6, PT, PT, R6, 0x1, RZ ;  /* 0x0000000106069810 */ /* 0x000fe20007ffe0ff */
[-C--:B------:R-:W-:Y:S02]  /*1790*/  @P2 IMAD R2, R227, R7.reuse, RZ ;  /* 0x00000007e3022224 */ /* 0x080fe400078e02ff */
[----:B------:R-:W-:Y:S01]  /*17a0*/  @P2 IMAD.WIDE.U32 R18, R226, R7, RZ ;  /* 0x00000007e2122225 */ /* 0x000fe200078e00ff */
[----:B------:R-:W-:Y:S02]  /*17b0*/  LEA R7, R62, 0xffffff00, 0x8 ;  /* 0xffffff003e077811 */ /* 0x000fe400078e40ff */
[----:B------:R-:W-:Y:S01]  /*17c0*/  @!P2 IADD3 R9, PT, PT, R21, R9, RZ ;  /* 0x000000091509a210 */ /* 0x000fe20007ffe0ff */
[----:B------:R-:W-:Y:S01]  /*17d0*/  @P2 IMAD.IADD R9, R19, 0x1, R2 ;  /* 0x0000000113092824 */ /* 0x000fe200078e0202 */
[----:B------:R-:W-:Y:S01]  /*17e0*/  @!P2 MOV R8, R20 ;  /* 0x000000140008a202 */ /* 0x000fe20000000f00 */
[----:B------:R-:W-:Y:S01]  /*17f0*/  IMAD R4, R227, R7, RZ ;  /* 0x00000007e3047224 */ /* 0x000fe200078e02ff */
[----:B------:R-:W-:Y:S01]  /*1800*/  @P2 MOV R8, R18 ;  /* 0x0000001200082202 */ /* 0x000fe20000000f00 */
[----:B------:R-:W-:Y:S01]  /*1810*/  @!P2 IMAD R2, R229, R11, RZ ;  /* 0x0000000be502a224 */ /* 0x000fe200078e02ff */
[----:B------:R-:W-:Y:S01]  /*1820*/  SHF.R.S32.HI R23, RZ, 0x1f, R7 ;  /* 0x0000001fff177819 */ /* 0x000fe20000011407 */
[----:B------:R-:W-:Y:S01]  /*1830*/  @P5 VIADD R6, R6, 0x1 ;  /* 0x0000000106065836 */ /* 0x000fe20000000000 */
[----:B------:R-:W-:Y:S01]  /*1840*/  @!P2 SHF.R.S32.HI R3, RZ, 0x1f, R11 ;  /* 0x0000001fff03a819 */ /* 0x000fe2000001140b */
[----:B------:R-:W-:-:S03]  /*1850*/  IMAD.WIDE.U32 R8, R226, R7, R8 ;  /* 0x00000007e2087225 */ /* 0x000fc600078e0008 */
[----:B------:R-:W-:Y:S01]  /*1860*/  @!P0 IADD3 R6, PT, PT, -R6, RZ, RZ ;  /* 0x000000ff06068210 */ /* 0x000fe20007ffe1ff */
[----:B------:R-:W-:Y:S02]  /*1870*/  IMAD R4, R23, R226, R4 ;  /* 0x000000e217047224 */ /* 0x000fe400078e0204 */
[----:B------:R-:W-:Y:S02]  /*1880*/  @!P2 IMAD R2, R3, R228, R2 ;  /* 0x000000e40302a224 */ /* 0x000fe400078e0202 */
[----:B------:R-:W-:Y:S01]  /*1890*/  @!P2 IMAD.WIDE.U32 R18, R228, R11, RZ ;  /* 0x0000000be412a225 */ /* 0x000fe200078e00ff */
[----:B------:R-:W-:Y:S02]  /*18a0*/  @!P3 LOP3.LUT R6, RZ, R5, RZ, 0x33, !PT ;  /* 0x00000005ff06b212 */ /* 0x000fe400078e33ff */
[----:B------:R-:W-:Y:S01]  /*18b0*/  IADD3 R13, PT, PT, R9, R4, RZ ;  /* 0x00000004090d7210 */ /* 0x000fe20007ffe0ff */
[----:B------:R-:W-:Y:S01]  /*18c0*/  @P2 IMAD.IADD R11, R11, 0x1, R12 ;  /* 0x000000010b0b2824 */ /* 0x000fe200078e020c */
[----:B------:R-:W-:Y:S01]  /*18d0*/  @!P2 IADD3 R19, PT, PT, R19, R2, RZ ;  /* 0x000000021313a210 */ /* 0x000fe20007ffe0ff */
[----:B----4-:R-:W-:Y:S01]  /*18e0*/  @!P2 IMAD R2, R17, R10, RZ ;  /* 0x0000000a1102a224 */ /* 0x010fe200078e02ff */
[----:B------:R-:W-:Y:S01]  /*18f0*/  @!P2 SHF.R.S32.HI R3, RZ, 0x1f, R10 ;  /* 0x0000001fff03a819 */ /* 0x000fe2000001140a */
[----:B------:R-:W-:Y:S01]  /*1900*/  IMAD R9, R15, R6, RZ ;  /* 0x000000060f097224 */ /* 0x000fe200078e02ff */
[----:B------:R-:W-:-:S02]  /*1910*/  MOV R12, R8 ;  /* 0x00000008000c7202 */ /* 0x000fc40000000f00 */
[----:B------:R-:W-:Y:S01]  /*1920*/  SHF.R.S32.HI R4, RZ, 0x1f, R6 ;  /* 0x0000001fff047819 */ /* 0x000fe20000011406 */
[C---:B------:R-:W-:Y:S02]  /*1930*/  @!P2 IMAD R2, R16.reuse, R3, R2 ;  /* 0x000000031002a224 */ /* 0x040fe400078e0202 */
[----:B------:R-:W-:-:S04]  /*1940*/  @!P2 IMAD.WIDE.U32 R16, R16, R10, R18 ;  /* 0x0000000a1010a225 */ /* 0x000fc800078e0012 */
[----:B------:R-:W-:-:S04]  /*1950*/  IMAD.WIDE.U32 R12, R14, R6, R12 ;  /* 0x000000060e0c7225 */ /* 0x000fc800078e000c */
[----:B------:R-:W-:Y:S02]  /*1960*/  IMAD R9, R14, R4, R9 ;  /* 0x000000040e097224 */ /* 0x000fe400078e0209 */
[-C--:B------:R-:W-:Y:S02]  /*1970*/  @P2 IMAD R6, R229, R11.reuse, RZ ;  /* 0x0000000be5062224 */ /* 0x080fe400078e02ff */
[----:B------:R-:W-:Y:S01]  /*1980*/  @P2 IMAD.WIDE.U32 R14, R228, R11, RZ ;  /* 0x0000000be40e2225 */ /* 0x000fe200078e00ff */
[----:B------:R-:W-:-:S03]  /*1990*/  MOV R4, R12 ;  /* 0x0000000c00047202 */ /* 0x000fc60000000f00 */
[----:B------:R-:W-:Y:S01]  /*19a0*/  @!P2 IMAD.IADD R11, R17, 0x1, R2 ;  /* 0x00000001110ba824 */ /* 0x000fe200078e0202 */
[----:B------:R-:W-:Y:S01]  /*19b0*/  @!P2 MOV R2, R16 ;  /* 0x000000100002a202 */ /* 0x000fe20000000f00 */
[----:B------:R-:W-:Y:S01]  /*19c0*/  IMAD.IADD R3, R13, 0x1, R9 ;  /* 0x000000010d037824 */ /* 0x000fe200078e0209 */
[----:B------:R-:W-:Y:S02]  /*19d0*/  @P2 IADD3 R11, PT, PT, R15, R6, RZ ;  /* 0x000000060f0b2210 */ /* 0x000fe40007ffe0ff */
[----:B------:R-:W-:Y:S02]  /*19e0*/  @P2 MOV R2, R14 ;  /* 0x0000000e00022202 */ /* 0x000fe40000000f00 */
.L_x_3245:
[----:B------:R-:W-:Y:S05]  /*19f0*/  BSYNC.RECONVERGENT B0 ;  /* 0x0000000000007941 */ /* 0x000fea0003800200 */
.L_x_3243:
        /* <DEDUP_REMOVED lines=14> */
[----:B------:R-:W-:Y:S01]  /*1ae0*/  IMAD.MOV.U32 R30, RZ, RZ, RZ ;  /* 0x000000ffff1e7224 */ /* 0x000fe200078e00ff */
[----:B------:R-:W-:Y:S02]  /*1af0*/  IABS R21, R238 ;  /* 0x000000ee00157213 */ /* 0x000fe40000000000 */
[----:B-1----:R-:W-:-:S05]  /*1b00*/  IADD3 R10, PT, PT, RZ, -R31, RZ ;  /* 0x8000001fff0a7210 */ /* 0x002fca0007ffe0ff */
[----:B------:R-:W-:Y:S01]  /*1b10*/  IMAD R12, R10, R6, RZ ;  /* 0x000000060a0c7224 */ /* 0x000fe200078e02ff */
[----:B------:R-:W-:-:S03]  /*1b20*/  IABS R10, R5 ;  /* 0x00000005000a7213 */ /* 0x000fc60000000000 */
[----:B------:R-:W-:-:S04]  /*1b30*/  IMAD.HI.U32 R12, R31, R12, R30 ;  /* 0x0000000c1f0c7227 */ /* 0x000fc800078e001e */
[----:B------:R-:W-:Y:S02]  /*1b40*/  IMAD.MOV R10, RZ, RZ, -R10 ;  /* 0x000000ffff0a7224 */ /* 0x000fe400078e0a0a */
[----:B------:R-:W-:Y:S01]  /*1b50*/  IMAD.HI.U32 R12, R12, R21, RZ ;  /* 0x000000150c0c7227 */ /* 0x000fe200078e00ff */
[----:B------:R-:W1:Y:S03]  /*1b60*/  S2R R63, SR_CgaCtaId ;  /* 0x00000000003f7919 */ /* 0x000e660000008800 */
[----:B------:R-:W-:-:S05]  /*1b70*/  IMAD R21, R12, R10, R21 ;  /* 0x0000000a0c157224 */ /* 0x000fca00078e0215 */
[----:B------:R-:W-:Y:S01]  /*1b80*/  ISETP.GT.U32.AND P3, PT, R6, R21, PT ;  /* 0x000000150600720c */ /* 0x000fe20003f64070 */
[----:B------:R-:W-:Y:S01]  /*1b90*/  IMAD.MOV.U32 R15, RZ, RZ, RZ ;  /* 0x000000ffff0f7224 */ /* 0x000fe200078e00ff */
[----:B------:R-:W-:Y:S02]  /*1ba0*/  LOP3.LUT R10, R238, R5, RZ, 0x3c, !PT ;  /* 0x00000005ee0a7212 */ /* 0x000fe400078e3cff */
[----:B------:R-:W-:Y:S02]  /*1bb0*/  SHF.L.U32 R49, R167, 0x3, RZ ;  /* 0x00000003a7317819 */ /* 0x000fe400000006ff */
[----:B------:R-:W-:Y:S01]  /*1bc0*/  ISETP.GE.AND P2, PT, R10, RZ, PT ;  /* 0x000000ff0a00720c */ /* 0x000fe20003f46270 */
[----:B------:R2:W5:Y:S01]  /*1bd0*/  @P4 LD.E R15, desc[UR6][R32.64] ;  /* 0x00000006200f4980 */ /* 0x000562000c101900 */
[----:B------:R-:W-:-:S05]  /*1be0*/  LOP3.LUT R10, R49, 0x38, RZ, 0xc0, !PT ;  /* 0x00000038310a7812 */ /* 0x000fca00078ec0ff */
[----:B------:R-:W-:Y:S01]  /*1bf0*/  @!P3 IMAD.IADD R21, R21, 0x1, -R6 ;  /* 0x000000011515b824 */ /* 0x000fe200078e0a06 */
[----:B------:R-:W-:-:S04]  /*1c00*/  IADD3 R22, P1, PT, R10, R2, RZ ;  /* 0x000000020a167210 */ /* 0x000fc80007f3e0ff */
[----:B------:R-:W-:Y:S02]  /*1c10*/  ISETP.GE.U32.AND P4, PT, R21, R6, PT ;  /* 0x000000061500720c */ /* 0x000fe40003f86070 */
[----:B------:R-:W-:Y:S02]  /*1c20*/  LOP3.LUT R6, R49, 0x1c0, RZ, 0xc0, !PT ;  /* 0x000001c031067812 */ /* 0x000fe400078ec0ff */
[----:B------:R-:W-:Y:S02]  /*1c30*/  MOV R14, 0x400 ;  /* 0x00000400000e7802 */ /* 0x000fe40000000f00 */
[----:B------:R-:W-:Y:S01]  /*1c40*/  LOP3.LUT R21, R6, 0x38, R167, 0xf8, !PT ;  /* 0x0000003806157812 */ /* 0x000fe200078ef8a7 */
[----:B-----5:R-:W-:Y:S01]  /*1c50*/  IMAD R6, R23, R228, RZ ;  /* 0x000000e417067224 */ /* 0x020fe200078e02ff */
[----:B------:R-:W-:Y:S01]  /*1c60*/  @!P3 IADD3 R12, PT, PT, R12, 0x1, RZ ;  /* 0x000000010c0cb810 */ /* 0x000fe20007ffe0ff */
[----:B------:R-:W-:Y:S01]  /*1c70*/  IMAD.X R23, RZ, RZ, R11, P1 ;  /* 0x000000ffff177224 */ /* 0x000fe200008e060b */
[----:B------:R-:W-:-:S02]  /*1c80*/  ISETP.NE.AND P1, PT, R5, RZ, PT ;  /* 0x000000ff0500720c */ /* 0x000fc40003f25270 */
[----:B-1----:R-:W-:Y:S01]  /*1c90*/  LEA R63, R63, R14, 0x18 ;  /* 0x0000000e3f3f7211 */ /* 0x002fe200078ec0ff */
[C---:B------:R-:W-:Y:S02]  /*1ca0*/  IMAD R14, R7.reuse, R229, R6 ;  /* 0x000000e5070e7224 */ /* 0x040fe400078e0206 */
[----:B------:R-:W-:-:S04]  /*1cb0*/  IMAD.WIDE.U32 R22, R7, R228, R22 ;  /* 0x000000e407167225 */ /* 0x000fc800078e0016 */
[----:B------:R-:W-:-:S04]  /*1cc0*/  @P4 VIADD R12, R12, 0x1 ;  /* 0x000000010c0c4836 */ /* 0x000fc80000000000 */
[----:B------:R-:W-:Y:S01]  /*1cd0*/  IMAD.MOV.U32 R6, RZ, RZ, R12 ;  /* 0x000000ffff067224 */ /* 0x000fe200078e000c */
[----:B------:R-:W-:-:S03]  /*1ce0*/  LOP3.LUT R2, R49, 0x1e00, RZ, 0xc0, !PT ;  /* 0x00001e0031027812 */ /* 0x000fc600078ec0ff */
[----:B------:R-:W-:Y:S01]  /*1cf0*/  @!P2 IMAD.MOV R6, RZ, RZ, -R6 ;  /* 0x000000ffff06a224 */ /* 0x000fe200078e0a06 */
[----:B------:R-:W-:Y:S02]  /*1d00*/  @!P1 LOP3.LUT R6, RZ, R5, RZ, 0x33, !PT ;  /* 0x00000005ff069212 */ /* 0x000fe400078e33ff */
[----:B------:R-:W-:Y:S02]  /*1d10*/  IADD3 R23, PT, PT, R23, R14, RZ ;  /* 0x0000000e17177210 */ /* 0x000fe40007ffe0ff */
[----:B------:R-:W-:Y:S01]  /*1d20*/  LOP3.LUT R2, R2, R21, R10, 0xf6, !PT ;  /* 0x0000001502027212 */ /* 0x000fe200078ef60a */
[----:B------:R-:W-:Y:S01]  /*1d30*/  IMAD R21, R27, R6, RZ ;  /* 0x000000061b157224 */ /* 0x000fe200078e02ff */
[----:B------:R-:W-:Y:S01]  /*1d40*/  SHF.R.S32.HI R5, RZ, 0x1f, R238 ;  /* 0x0000001fff057819 */ /* 0x000fe200000114ee */
[----:B------:R-:W-:Y:S01]  /*1d50*/  IMAD.WIDE.U32 R22, R6, R26, R22 ;  /* 0x0000001a06167225 */ /* 0x000fe200078e0016 */
[----:B------:R-:W-:Y:S02]  /*1d60*/  SHF.R.U32.HI R170, RZ, 0x3, R167 ;  /* 0x00000003ffaa7819 */ /* 0x000fe400000116a7 */
[----:B------:R-:W-:-:S03]  /*1d70*/  MOV R171, RZ ;  /* 0x000000ff00ab7202 */ /* 0x000fc60000000f00 */
[-C--:B------:R-:W-:Y:S02]  /*1d80*/  IMAD R233, R229, R170.reuse, RZ ;  /* 0x000000aae5e97224 */ /* 0x080fe400078e02ff */
[----:B------:R-:W-:Y:S01]  /*1d90*/  IMAD R231, R227, R170, RZ ;  /* 0x000000aae3e77224 */ /* 0x000fe200078e02ff */
[----:B------:R-:W-:Y:S01]  /*1da0*/  SHF.L.U32 R74, R167, 0x2, RZ ;  /* 0x00000002a74a7819 */ /* 0x000fe200000006ff */
[----:B------:R-:W-:Y:S01]  /*1db0*/  IMAD.SHL.U32 R60, R62, 0x100, RZ ;  /* 0x000001003e3c7824 */ /* 0x000fe200078e00ff */
[C---:B------:R-:W-:Y:S01]  /*1dc0*/  SHF.L.U64.HI R69, R226.reuse, 0x4, R227 ;  /* 0x00000004e2457819 */ /* 0x040fe200000102e3 */
[----:B------:R-:W-:Y:S01]  /*1dd0*/  IMAD.SHL.U32 R66, R226, 0x10, RZ ;  /* 0x00000010e2427824 */ /* 0x000fe200078e00ff */
[----:B------:R-:W-:Y:S01]  /*1de0*/  SHF.L.U64.HI R67, R228, 0x4, R229 ;  /* 0x00000004e4437819 */ /* 0x000fe200000102e5 */
[----:B------:R-:W-:Y:S01]  /*1df0*/  VIADD R68, R60, 0xffffff00 ;  /* 0xffffff003c447836 */ /* 0x000fe20000000000 */
[----:B------:R-:W-:Y:S02]  /*1e00*/  SHF.L.U32 R64, R228, 0x4, RZ ;  /* 0x00000004e4407819 */ /* 0x000fe400000006ff */
[----:B------:R-:W-:-:S02]  /*1e10*/  LOP3.LUT R74, R74, 0x1c, RZ, 0xc0, !PT ;  /* 0x0000001c4a4a7812 */ /* 0x000fc400078ec0ff */
[----:B------:R-:W-:Y:S01]  /*1e20*/  LEA R61, R2, R63, 0x1 ;  /* 0x0000003f023d7211 */ /* 0x000fe200078e08ff */
[----:B--2---:R-:W-:-:S04]  /*1e30*/  @P0 IMAD.WIDE.U32 R30, R176, R0, RZ ;  /* 0x00000000b01e0225 */ /* 0x004fc800078e00ff */
[----:B------:R-:W-:Y:S02]  /*1e40*/  @P0 IMAD R20, R177, R0, RZ ;  /* 0x00000000b1140224 */ /* 0x000fe400078e02ff */
[-C--:B---3--:R-:W-:Y:S02]  /*1e50*/  @!P0 IMAD R7, R29, R239.reuse, RZ ;  /* 0x000000ef1d078224 */ /* 0x088fe400078e02ff */
[----:B------:R-:W-:-:S04]  /*1e60*/  @!P0 IMAD.WIDE.U32 R28, R28, R239, RZ ;  /* 0x000000ef1c1c8225 */ /* 0x000fc800078e00ff */
[----:B------:R-:W-:Y:S02]  /*1e70*/  @!P0 IMAD.MOV.U32 R0, RZ, RZ, R28 ;  /* 0x000000ffff008224 */ /* 0x000fe400078e001c */
[----:B------:R-:W-:Y:S01]  /*1e80*/  @P0 IMAD.MOV.U32 R0, RZ, RZ, R30 ;  /* 0x000000ffff000224 */ /* 0x000fe200078e001e */
[----:B------:R-:W-:Y:S01]  /*1e90*/  @!P0 IADD3 R7, PT, PT, R29, R7, RZ ;  /* 0x000000071d078210 */ /* 0x000fe20007ffe0ff */
[----:B------:R-:W-:-:S03]  /*1ea0*/  @P0 IMAD.IADD R7, R31, 0x1, R20 ;  /* 0x000000011f070824 */ /* 0x000fc600078e0214 */
[----:B------:R-:W-:Y:S01]  /*1eb0*/  IADD3 R28, P1, PT, R10, R0, RZ ;  /* 0x000000000a1c7210 */ /* 0x000fe20007f3e0ff */
[----:B------:R-:W-:Y:S01]  /*1ec0*/  IMAD R12, R25, R238, RZ ;  /* 0x000000ee190c7224 */ /* 0x000fe200078e02ff */
[----:B------:R-:W-:Y:S02]  /*1ed0*/  SHF.R.S32.HI R0, RZ, 0x1f, R6 ;  /* 0x0000001fff007819 */ /* 0x000fe40000011406 */
[----:B------:R-:W-:Y:S01]  /*1ee0*/  IADD3.X R29, PT, PT, RZ, R7, RZ, P1, !PT ;  /* 0x00000007ff1d7210 */ /* 0x000fe20000ffe4ff */
[----:B------:R-:W-:Y:S02]  /*1ef0*/  IMAD R5, R24, R5, R12 ;  /* 0x0000000518057224 */ /* 0x000fe400078e020c */
[----:B------:R-:W-:Y:S02]  /*1f00*/  IMAD R26, R0, R26, R21 ;  /* 0x0000001a001a7224 */ /* 0x000fe400078e0215 */
[----:B------:R-:W-:Y:S01]  /*1f10*/  IMAD.WIDE.U32 R28, R238, R24, R28 ;  /* 0x00000018ee1c7225 */ /* 0x000fe200078e001c */
[----:B------:R-:W-:-:S02]  /*1f20*/  IADD3 R24, P0, PT, R10, R4, RZ ;  /* 0x000000040a187210 */ /* 0x000fc40007f1e0ff */
[----:B------:R-:W-:Y:S01]  /*1f30*/  SHF.R.S32.HI R4, RZ, 0x1f, R73 ;  /* 0x0000001fff047819 */ /* 0x000fe20000011449 */
[----:B------:R-:W-:-:S03]  /*1f40*/  IMAD.IADD R23, R23, 0x1, R26 ;  /* 0x0000000117177824 */ /* 0x000fc600078e021a */
[----:B------:R-:W-:Y:S01]  /*1f50*/  LEA.HI R4, R4, R73, RZ, 0x8 ;  /* 0x0000004904047211 */ /* 0x000fe200078f40ff */
[----:B------:R-:W-:-:S03]  /*1f60*/  IMAD.WIDE.U32 R22, R170, R228, R22 ;  /* 0x000000e4aa167225 */ /* 0x000fc600078e0016 */
[----:B------:R-:W-:Y:S01]  /*1f70*/  SHF.R.S32.HI R4, RZ, 0x8, R4 ;  /* 0x00000008ff047819 */ /* 0x000fe20000011404 */
[----:B------:R-:W-:Y:S01]  /*1f80*/  IMAD.X R25, RZ, RZ, R3, P0 ;  /* 0x000000ffff197224 */ /* 0x000fe200000e0603 */
[----:B----4-:R-:W-:Y:S01]  /*1f90*/  LEA R232, P0, R22, R16, 0x1 ;  /* 0x0000001016e87211 */ /* 0x010fe200078008ff */
[----:B------:R-:W-:Y:S01]  /*1fa0*/  IMAD.IADD R233, R23, 0x1, R233 ;  /* 0x0000000117e97824 */ /* 0x000fe200078e02e9 */
[----:B------:R-:W-:Y:S01]  /*1fb0*/  VIMNMX R71, PT, PT, R225, R4, !PT ;  /* 0x00000004e1477248 */ /* 0x000fe20007fe0100 */
[----:B------:R-:W-:-:S03]  /*1fc0*/  IMAD.WIDE.U32 R20, R235, 0x40, R170 ;  /* 0x00000040eb147825 */ /* 0x000fc600078e00aa */
[----:B------:R-:W-:Y:S01]  /*1fd0*/  LEA.HI.X R233, R22, R17, R233, 0x1, P0 ;  /* 0x0000001116e97211 */ /* 0x000fe200000f0ce9 */
[----:B------:R-:W-:Y:S01]  /*1fe0*/  IMAD R3, R21, R176, RZ ;  /* 0x000000b015037224 */ /* 0x000fe200078e02ff */
[----:B------:R-:W-:Y:S01]  /*1ff0*/  ISETP.GT.AND P0, PT, R62, R71, PT ;  /* 0x000000473e00720c */ /* 0x000fe20003f04270 */
[----:B------:R-:W-:Y:S02]  /*2000*/  IMAD.IADD R27, R29, 0x1, R5 ;  /* 0x000000011d1b7824 */ /* 0x000fe400078e0205 */
[----:B------:R-:W-:Y:S02]  /*2010*/  IMAD.MOV.U32 R26, RZ, RZ, R28 ;  /* 0x000000ffff1a7224 */ /* 0x000fe400078e001c */
[----:B------:R-:W-:Y:S02]  /*2020*/  IMAD R3, R20, R177, R3 ;  /* 0x000000b114037224 */ /* 0x000fe400078e0203 */
[----:B------:R-:W-:-:S04]  /*2030*/  IMAD.WIDE.U32 R24, R170, R226, R24 ;  /* 0x000000e2aa187225 */ /* 0x000fc800078e0018 */
[----:B------:R-:W-:Y:S01]  /*2040*/  IMAD.WIDE.U32 R20, R20, R176, R26 ;  /* 0x000000b014147225 */ /* 0x000fe200078e001a */
[----:B------:R-:W-:Y:S02]  /*2050*/  IADD3 R231, PT, PT, R25, R231, RZ ;  /* 0x000000e719e77210 */ /* 0x000fe40007ffe0ff */
[----:B------:R-:W-:Y:S01]  /*2060*/  LEA R230, P1, R24, R18, 0x1 ;  /* 0x0000001218e67211 */ /* 0x000fe200078208ff */
[----:B------:R-:W-:Y:S01]  /*2070*/  IMAD.IADD R3, R21, 0x1, R3 ;  /* 0x0000000115037824 */ /* 0x000fe200078e0203 */
[----:B------:R-:W-:Y:S02]  /*2080*/  LEA R168, P2, R20, R8, 0x1 ;  /* 0x0000000814a87211 */ /* 0x000fe400078408ff */
[----:B------:R-:W-:Y:S02]  /*2090*/  LEA.HI.X R231, R24, R19, R231, 0x1, P1 ;  /* 0x0000001318e77211 */ /* 0x000fe400008f0ce7 */
[----:B------:R-:W-:Y:S02]  /*20a0*/  LEA.HI.X R169, R20, R9, R3, 0x1, P2 ;  /* 0x0000000914a97211 */ /* 0x000fe400010f0c03 */
[----:B------:R-:W-:Y:S01]  /*20b0*/  LEA.HI R13, R13, R13, RZ, 0x1 ;  /* 0x0000000d0d0d7211 */ /* 0x000fe200078f08ff */
[----:B------:R-:W-:Y:S06]  /*20c0*/  @!P0 BRA `(.L_x_3246) ;  /* 0x000000b800e48947 */ /* 0x000fec0003800000 */
[----:B------:R-:W2:Y:S04]  /*20d0*/  LD.E.64 R26, desc[UR6][R164.64+0x120] ;  /* 0x00012006a41a7980 */ /* 0x000ea8000c101b00 */
[----:B------:R-:W3:Y:S04]  /*20e0*/  LD.E.64 R8, desc[UR6][R164.64+0x118] ;  /* 0x00011806a4087980 */ /* 0x000ee8000c101b00 */
[----:B------:R-:W4:Y:S04]  /*20f0*/  LD.E.64 R174, desc[UR6][R164.64+0x128] ;  /* 0x00012806a4ae7980 */ /* 0x000f28000c101b00 */
[----:B------:R-:W5:Y:S04]  /*2100*/  LD.E.64 R172, desc[UR6][R164.64+0x130] ;  /* 0x00013006a4ac7980 */ /* 0x000f68000c101b00 */
[----:B------:R-:W4:Y:S04]  /*2110*/  LD.E.64 R18, desc[UR6][R164.64+0x140] ;  /* 0x00014006a4127980 */ /* 0x000f28000c101b00 */
[----:B------:R-:W4:Y:S04]  /*2120*/  LD.E.64 R22, desc[UR6][R164.64+0x138] ;  /* 0x00013806a4167980 */ /* 0x000f28000c101b00 */
[----:B------:R-:W4:Y:S04]  /*2130*/  LD.E.64 R20, desc[UR6][R164.64+0x110] ;  /* 0x00011006a4147980 */ /* 0x000f28000c101b00 */
[----:B------:R-:W4:Y:S04]  /*2140*/  LD.E.64 R16, desc[UR6][R164.64+0x108] ;  /* 0x00010806a4107980 */ /* 0x000f28000c101b00 */
[----:B------:R-:W4:Y:S04]  /*2150*/  LD.E.64 R4, desc[UR6][R164.64+0x150] ;  /* 0x00015006a4047980 */ /* 0x000f28000c101b00 */
[----:B------:R-:W4:Y:S01]  /*2160*/  LD.E.64 R2, desc[UR6][R164.64+0x148] ;  /* 0x00014806a4027980 */ /* 0x000f22000c101b00 */
[----:B------:R-:W-:-:S02]  /*2170*/  MOV R11, RZ ;  /* 0x000000ff000b7202 */ /* 0x000fc40000000f00 */
[----:B------:R-:W-:-:S04]  /*2180*/  SHF.R.S32.HI R13, RZ, 0x1, R13 ;  /* 0x00000001ff0d7819 */ /* 0x000fc8000001140d */
[C---:B------:R-:W-:Y:S01]  /*2190*/  SHF.L.U32 R121, R13.reuse, 0x5, RZ ;  /* 0x000000050d797819 */ /* 0x040fe200000006ff */
[C---:B------:R-:W-:Y:S01]  /*21a0*/  IMAD.SHL.U32 R133, R13.reuse, 0x10, RZ ;  /* 0x000000100d857824 */ /* 0x040fe200078e00ff */
[C---:B------:R-:W-:Y:S01]  /*21b0*/  SHF.L.U32 R119, R13.reuse, 0x7, RZ ;  /* 0x000000070d777819 */ /* 0x040fe200000006ff */
[C---:B------:R-:W-:Y:S02]  /*21c0*/  IMAD R132, R13.reuse, 0x30, RZ ;  /* 0x000000300d847824 */ /* 0x040fe400078e02ff */
        /* <DEDUP_REMOVED lines=24> */
[C---:B------:R-:W-:Y:S01]  /*2350*/  VIADD R136, R170.reuse, 0xe0 ;  /* 0x000000e0aa887836 */ /* 0x040fe20000000000 */
[----:B------:R-:W-:Y:S01]  /*2360*/  IADD3 R134, PT, PT, R170, 0xf0, RZ ;  /* 0x000000f0aa867810 */ /* 0x000fe20007ffe0ff */
[C---:B------:R-:W-:Y:S01]  /*2370*/  IMAD R117, R62.reuse, -0x100, R73 ;  /* 0xffffff003e757824 */ /* 0x040fe200078e0249 */
[----:B------:R-:W-:Y:S01]  /*2380*/  MOV R116, R62 ;  /* 0x0000003e00747202 */ /* 0x000fe20000000f00 */
[----:B------:R-:W-:Y:S01]  /*2390*/  IMAD R115, R62, -0x100, R65 ;  /* 0xffffff003e737824 */ /* 0x000fe200078e0241 */
[----:B------:R-:W-:Y:S01]  /*23a0*/  MOV R105, R231 ;  /* 0x000000e700697202 */ /* 0x000fe20000000f00 */
[----:B------:R-:W-:Y:S01]  /*23b0*/  IMAD.MOV.U32 R118, RZ, RZ, R68 ;  /* 0x000000ffff767224 */ /* 0x000fe200078e0044 */
[----:B------:R-:W-:Y:S01]  /*23c0*/  MOV R107, R233 ;  /* 0x000000e9006b7202 */ /* 0x000fe20000000f00 */
        /* <DEDUP_REMOVED lines=18> */
[----:B------:R-:W-:-:S04]  /*24f0*/  IMAD.WIDE.U32 R26, R239, R26, R10 ;  /* 0x0000001aef1a7225 */ /* 0x000fc800078e000a */
[----:B------:R-:W-:Y:S02]  /*2500*/  IMAD.IADD R27, R27, 0x1, R7 ;  /* 0x000000011b1b7824 */ /* 0x000fe400078e0207 */
[----:B---3--:R-:W-:-:S04]  /*2510*/  IMAD.WIDE.U32 R24, R239, R8, R10 ;  /* 0x00000008ef187225 */ /* 0x008fc800078e000a */
[----:B------:R-:W-:Y:S01]  /*2520*/  IMAD R7, R9, R239, RZ ;  /* 0x000000ef09077224 */ /* 0x000fe200078e02ff */
[----:B------:R-:W-:Y:S01]  /*2530*/  SHF.R.S32.HI R8, RZ, 0x1f, R68 ;  /* 0x0000001fff087819 */ /* 0x000fe20000011444 */
[----:B-----5:R-:W-:-:S03]  /*2540*/  IMAD R9, R173, R68, RZ ;  /* 0x00000044ad097224 */ /* 0x020fc600078e02ff */
[----:B------:R-:W-:Y:S01]  /*2550*/  IADD3 R25, PT, PT, R25, R7, RZ ;  /* 0x0000000719197210 */ /* 0x000fe20007ffe0ff */
[----:B----4-:R-:W-:Y:S02]  /*2560*/  IMAD R7, R175, R68, RZ ;  /* 0x00000044af077224 */ /* 0x010fe400078e02ff */
[-C--:B------:R-:W-:Y:S02]  /*2570*/  IMAD R9, R172, R8.reuse, R9 ;  /* 0x00000008ac097224 */ /* 0x080fe400078e0209 */
[----:B------:R-:W-:Y:S02]  /*2580*/  IMAD R7, R174, R8, R7 ;  /* 0x00000008ae077224 */ /* 0x000fe400078e0207 */
[----:B------:R-:W-:-:S04]  /*2590*/  IMAD.WIDE.U32 R24, R68, R174, R24 ;  /* 0x000000ae44187225 */ /* 0x000fc800078e0018 */
[----:B------:R-:W-:Y:S01]  /*25a0*/  IMAD.WIDE.U32 R26, R68, R172, R26 ;  /* 0x000000ac441a7225 */ /* 0x000fe200078e001a */
[----:B------:R-:W-:-:S03]  /*25b0*/  IADD3 R25, PT, PT, R25, R7, RZ ;  /* 0x0000000719197210 */ /* 0x000fc60007ffe0ff */
[----:B------:R-:W-:Y:S02]  /*25c0*/  IMAD R19, R19, R6, RZ ;  /* 0x0000000613137224 */ /* 0x000fe400078e02ff */
[----:B------:R-:W-:Y:S02]  /*25d0*/  IMAD.IADD R27, R27, 0x1, R9 ;  /* 0x000000011b1b7824 */ /* 0x000fe400078e0209 */
[----:B------:R-:W-:Y:S02]  /*25e0*/  IMAD R7, R18, R0, R19 ;  /* 0x0000000012077224 */ /* 0x000fe400078e0213 */
[----:B------:R-:W-:-:S04]  /*25f0*/  IMAD.WIDE.U32 R18, R6, R18, R26 ;  /* 0x0000001206127225 */ /* 0x000fc800078e001a */
[----:B------:R-:W-:Y:S02]  /*2600*/  IMAD R9, R23, R6, RZ ;  /* 0x0000000617097224 */ /* 0x000fe400078e02ff */
[----:B------:R-:W-:Y:S01]  /*2610*/  IMAD.WIDE.U32 R24, R6, R22, R24 ;  /* 0x0000001606187225 */ /* 0x000fe200078e0018 */
[----:B------:R-:W-:-:S03]  /*2620*/  IADD3 R23, PT, PT, R19, R7, RZ ;  /* 0x0000000713177210 */ /* 0x000fc60007ffe0ff */
[----:B------:R-:W-:Y:S01]  /*2630*/  IMAD.IADD R6, R68, 0x1, R15 ;  /* 0x0000000144067824 */ /* 0x000fe200078e020f */
[----:B------:R-:W-:Y:S01]  /*2640*/  IADD3 R15, P0, PT, -R73, R170, RZ ;  /* 0x000000aa490f7210 */ /* 0x000fe20007f1e1ff */
[----:B------:R-:W-:Y:S01]  /*2650*/  IMAD R0, R22, R0, R9 ;  /* 0x0000000016007224 */ /* 0x000fe200078e0209 */
[----:B------:R-:W-:Y:S01]  /*2660*/  SHF.R.S32.HI R9, RZ, 0x1f, R73 ;  /* 0x0000001fff097819 */ /* 0x000fe20000011449 */
[-C--:B------:R-:W-:Y:S02]  /*2670*/  IMAD R19, R6, R13.reuse, RZ ;  /* 0x0000000d06137224 */ /* 0x080fe400078e02ff */
[----:B------:R-:W-:Y:S02]  /*2680*/  IMAD R6, R170, R13, R74 ;  /* 0x0000000daa067224 */ /* 0x000fe400078e024a */
[----:B------:R-:W-:Y:S01]  /*2690*/  IMAD.X R9, RZ, RZ, ~R9, P0 ;  /* 0x000000ffff097224 */ /* 0x000fe200000e0e09 */
[----:B------:R-:W-:Y:S01]  /*26a0*/  SHF.R.S32.HI R103, RZ, 0x1f, R19 ;  /* 0x0000001fff677819 */ /* 0x000fe20000011413 */
[----:B------:R-:W-:Y:S01]  /*26b0*/  IMAD.IADD R25, R25, 0x1, R0 ;  /* 0x0000000119197824 */ /* 0x000fe200078e0200 */
[----:B------:R-:W-:-:S02]  /*26c0*/  IADD3 R14, P0, PT, R19, R6, RZ ;  /* 0x00000006130e7210 */ /* 0x000fc40007f1e0ff */
[----:B------:R-:W-:Y:S01]  /*26d0*/  IADD3 R0, PT, PT, R74, R6, RZ ;  /* 0x000000064a007210 */ /* 0x000fe20007ffe0ff */
[C---:B------:R-:W-:Y:S01]  /*26e0*/  IMAD R99, R9.reuse, R172, RZ ;  /* 0x000000ac09637224 */ /* 0x040fe200078e02ff */
[----:B------:R-:W-:Y:S01]  /*26f0*/  MOV R22, R18 ;  /* 0x0000001200167202 */ /* 0x000fe20000000f00 */
[----:B------:R-:W-:Y:S01]  /*2700*/  IMAD R9, R9, R174, RZ ;  /* 0x000000ae09097224 */ /* 0x000fe200078e02ff */
[----:B------:R-:W-:Y:S02]  /*2710*/  LEA.HI.X.SX32 R7, R6, R103, 0x1, P0 ;  /* 0x0000006706077211 */ /* 0x000fe400000f0eff */
[----:B------:R-:W-:Y:S01]  /*2720*/  IADD3 R102, P0, PT, R19, R0, RZ ;  /* 0x0000000013667210 */ /* 0x000fe20007f1e0ff */
[-C--:B------:R-:W-:Y:S02]  /*2730*/  IMAD R99, R173, R15.reuse, R99 ;  /* 0x0000000fad637224 */ /* 0x080fe400078e0263 */
[----:B------:R-:W-:Y:S01]  /*2740*/  IMAD.WIDE.U32 R22, R172, R15, R22 ;  /* 0x0000000fac167225 */ /* 0x000fe200078e0016 */
[----:B------:R-:W-:-:S03]  /*2750*/  LEA.HI.X.SX32 R103, R0, R103, 0x1, P0 ;  /* 0x0000006700677211 */ /* 0x000fc600000f0eff */
[-C--:B------:R-:W-:Y:S02]  /*2760*/  IMAD R9, R175, R15.reuse, R9 ;  /* 0x0000000faf097224 */ /* 0x080fe400078e0209 */
[----:B------:R-:W-:Y:S01]  /*2770*/  IMAD.WIDE.U32 R18, R174, R15, R24 ;  /* 0x0000000fae127225 */ /* 0x000fe200078e0018 */
[C---:B------:R-:W-:Y:S02]  /*2780*/  SHF.L.U64.HI R0, R14.reuse, 0x1, R7 ;  /* 0x000000010e007819 */ /* 0x040fe40000010207 */
[----:B------:R-:W-:Y:S01]  /*2790*/  IADD3 R99, PT, PT, R23, R99, RZ ;  /* 0x0000006317637210 */ /* 0x000fe20007ffe0ff */
[----:B------:R-:W-:Y:S01]  /*27a0*/  IMAD.SHL.U32 R14, R14, 0x2, RZ ;  /* 0x000000020e0e7824 */ /* 0x000fe200078e00ff */
[----:B------:R-:W-:Y:S01]  /*27b0*/  LEA R98, P1, R22, R20, 0x1 ;  /* 0x0000001416627211 */ /* 0x000fe200078208ff */
[----:B------:R-:W-:Y:S01]  /*27c0*/  IMAD.IADD R9, R19, 0x1, R9 ;  /* 0x0000000113097824 */ /* 0x000fe200078e0209 */
[----:B------:R-:W-:Y:S02]  /*27d0*/  SHF.L.U64.HI R103, R102, 0x1, R103 ;  /* 0x0000000166677819 */ /* 0x000fe40000010267 */
[----:B------:R-:W-:-:S02]  /*27e0*/  LEA R12, P0, R18, R16, 0x1 ;  /* 0x00000010120c7211 */ /* 0x000fc400078008ff */
[----:B------:R-:W-:Y:S02]  /*27f0*/  SHF.L.U32 R102, R102, 0x1, RZ ;  /* 0x0000000166667819 */ /* 0x000fe400000006ff */
[----:B------:R-:W-:Y:S01]  /*2800*/  LEA.HI.X R99, R22, R21, R99, 0x1, P1 ;  /* 0x0000001516637211 */ /* 0x000fe200008f0c63 */
[C---:B------:R-:W-:Y:S01]  /*2810*/  IMAD R79, R175.reuse, 0x60, RZ ;  /* 0x00000060af4f7824 */ /* 0x040fe200078e02ff */
[----:B------:R-:W-:Y:S01]  /*2820*/  LEA.HI.X R9, R18, R17, R9, 0x1, P0 ;  /* 0x0000001112097211 */ /* 0x000fe200000f0c09 */
[C---:B------:R-:W-:Y:S01]  /*2830*/  IMAD R83, R175.reuse, 0xc0, RZ ;  /* 0x000000c0af537824 */ /* 0x040fe200078e02ff */
[C---:B------:R-:W-:Y:S01]  /*2840*/  IADD3 R50, P1, PT, R4.reuse, R14, RZ ;  /* 0x0000000e04327210 */ /* 0x040fe20007f3e0ff */
[----:B------:R-:W-:Y:S01]  /*2850*/  IMAD R85, R175, 0xe0, RZ ;  /* 0x000000e0af557824 */ /* 0x000fe200078e02ff */
[----:B------:R-:W-:Y:S01]  /*2860*/  IADD3 R100, P3, PT, R4, R102, RZ ;  /* 0x0000006604647210 */ /* 0x000fe20007f7e0ff */
[----:B------:R-:W-:Y:S01]  /*2870*/  IMAD.WIDE.U32 R184, R174, 0x60, RZ ;  /* 0x00000060aeb87825 */ /* 0x000fe200078e00ff */
[----:B------:R-:W-:-:S02]  /*2880*/  IADD3 R14, P0, PT, R2, R14, RZ ;  /* 0x0000000e020e7210 */ /* 0x000fc40007f1e0ff */
[----:B------:R-:W-:Y:S01]  /*2890*/  IADD3 R102, P2, PT, R2, R102, RZ ;  /* 0x0000006602667210 */ /* 0x000fe20007f5e0ff */
[----:B------:R-:W-:Y:S01]  /*28a0*/  IMAD.WIDE.U32 R180, R174, 0xc0, RZ ;  /* 0x000000c0aeb47825 */ /* 0x000fe200078e00ff */
[----:B------:R-:W-:-:S03]  /*28b0*/  IADD3.X R101, PT, PT, R5, R103, RZ, P3, !PT ;  /* 0x0000006705657210 */ /* 0x000fc60001ffe4ff */
[----:B------:R-:W-:Y:S01]  /*28c0*/  IMAD.WIDE.U32 R178, R174, 0xe0, RZ ;  /* 0x000000e0aeb27825 */ /* 0x000fe200078e00ff */
[----:B------:R-:W-:-:S03]  /*28d0*/  IADD3.X R103, PT, PT, R3, R103, RZ, P2, !PT ;  /* 0x0000006703677210 */ /* 0x000fc600017fe4ff */
[----:B------:R-:W-:Y:S02]  /*28e0*/  IMAD R81, R175, 0xa0, RZ ;  /* 0x000000a0af517824 */ /* 0x000fe400078e02ff */
[----:B------:R-:W-:Y:S01]  /*28f0*/  IMAD.WIDE.U32 R182, R174, 0xa0, RZ ;  /* 0x000000a0aeb67825 */ /* 0x000fe200078e00ff */
[----:B------:R-:W-:Y:S02]  /*2900*/  ISETP.GE.AND P2, PT, R10, R237, PT ;  /* 0x000000ed0a00720c */ /* 0x000fe40003f46270 */
[----:B------:R-:W-:Y:S01]  /*2910*/  SHF.L.U64.HI R76, R172, 0x5, R173 ;  /* 0x00000005ac4c7819 */ /* 0x000fe200000102ad */
[--C-:B------:R-:W-:Y:S01]  /*2920*/  IMAD.X R51, R5, 0x1, R0.reuse, P1 ;  /* 0x0000000105337824 */ /* 0x100fe200008e0600 */
[C-C-:B------:R-:W-:Y:S01]  /*2930*/  SHF.L.U64.HI R87, R174.reuse, 0x5, R175.reuse ;  /* 0x00000005ae577819 */ /* 0x140fe200000102af */
[----:B------:R-:W-:Y:S01]  /*2940*/  IMAD.X R15, R3, 0x1, R0, P0 ;  /* 0x00000001030f7824 */ /* 0x000fe200000e0600 */
[----:B------:R-:W-:Y:S01]  /*2950*/  SHF.L.U32 R89, R174, 0x5, RZ ;  /* 0x00000005ae597819 */ /* 0x000fe200000006ff */
[----:B------:R-:W-:Y:S01]  /*2960*/  IMAD.SHL.U32 R77, R172, 0x20, RZ ;  /* 0x00000020ac4d7824 */ /* 0x000fe200078e00ff */
[C---:B------:R-:W-:Y:S01]  /*2970*/  SHF.L.U64.HI R91, R174.reuse, 0x6, R175 ;  /* 0x00000006ae5b7819 */ /* 0x040fe200000102af */
[C---:B------:R-:W-:Y:S01]  /*2980*/  IMAD.SHL.U32 R97, R174.reuse, 0x80, RZ ;  /* 0x00000080ae617824 */ /* 0x040fe200078e00ff */
[C---:B------:R-:W-:Y:S01]  /*2990*/  SHF.L.U32 R93, R174.reuse, 0x6, RZ ;  /* 0x00000006ae5d7819 */ /* 0x040fe200000006ff */
[----:B------:R-:W-:Y:S01]  /*29a0*/  IMAD.IADD R81, R183, 0x1, R81 ;  /* 0x00000001b7517824 */ /* 0x000fe200078e0251 */
[----:B------:R-:W-:-:S02]  /*29b0*/  SHF.L.U64.HI R95, R174, 0x7, R175 ;  /* 0x00000007ae5f7819 */ /* 0x000fc400000102af */
[C---:B------:R-:W-:Y:S02]  /*29c0*/  SHF.L.U64.HI R78, R174.reuse, 0x4, R175 ;  /* 0x00000004ae4e7819 */ /* 0x040fe400000102af */
[----:B------:R-:W-:Y:S02]  /*29d0*/  SHF.L.U32 R109, R174, 0x4, RZ ;  /* 0x00000004ae6d7819 */ /* 0x000fe400000006ff */
[----:B------:R-:W-:Y:S02]  /*29e0*/  IADD3 R79, PT, PT, R185, R79, RZ ;  /* 0x0000004fb94f7210 */ /* 0x000fe40007ffe0ff */
[----:B------:R-:W-:Y:S02]  /*29f0*/  IADD3 R83, PT, PT, R181, R83, RZ ;  /* 0x00000053b5537210 */ /* 0x000fe40007ffe0ff */
[----:B------:R-:W-:-:S07]  /*2a00*/  IADD3 R85, PT, PT, R179, R85, RZ ;  /* 0x00000055b3557210 */ /* 0x000fce0007ffe0ff */
.L_x_3317:
        /* <DEDUP_REMOVED lines=10> */
[-C--:B------:R-:W-:Y:S02]  /*2ab0*/  ISETP.GE.OR P0, PT, R160, R115.reuse, P2 ;  /* 0x00000073a000720c */ /* 0x080fe40001706670 */
        /* <DEDUP_REMOVED lines=17> */
[----:B------:R-:W-:Y:S02]  /*2bd0*/  ISETP.GE.OR P1, PT, R146, R115, P2 ;  /* 0x000000739200720c */ /* 0x000fe40001726670 */
        /* <DEDUP_REMOVED lines=283> */
.L_x_3248:
        /* <DEDUP_REMOVED lines=71> */
.L_x_3252:
[----:B------:R-:W-:Y:S05]  /*4200*/  BSYNC.RECONVERGENT B0 ;  /* 0x0000000000007941 */ /* 0x000fea0003800200 */
.L_x_3251:
        /* <DEDUP_REMOVED lines=53> */
.L_x_3254:
[----:B------:R-:W-:Y:S05]  /*4560*/  BSYNC.RECONVERGENT B0 ;  /* 0x0000000000007941 */ /* 0x000fea0003800200 */
.L_x_3253:
        /* <DEDUP_REMOVED lines=53> */
.L_x_3256:
[----:B------:R-:W-:Y:S05]  /*48c0*/  BSYNC.RECONVERGENT B0 ;  /* 0x0000000000007941 */ /* 0x000fea0003800200 */
.L_x_3255:
        /* <DEDUP_REMOVED lines=54> */
.L_x_3258:
[----:B------:R-:W-:Y:S05]  /*4c30*/  BSYNC.RECONVERGENT B0 ;  /* 0x0000000000007941 */ /* 0x000fea0003800200 */
.L_x_3257:
        /* <DEDUP_REMOVED lines=57> */
.L_x_3260:
[----:B------:R-:W-:Y:S05]  /*4fd0*/  BSYNC.RECONVERGENT B0 ;  /* 0x0000000000007941 */ /* 0x000fea0003800200 */
.L_x_3259:
        /* <DEDUP_REMOVED lines=54> */
.L_x_3262:
[----:B------:R-:W-:Y:S05]  /*5340*/  BSYNC.RECONVERGENT B0 ;  /* 0x0000000000007941 */ /* 0x000fea0003800200 */
.L_x_3261:
        /* <DEDUP_REMOVED lines=57> */
.L_x_3264:
[----:B------:R-:W-:Y:S05]  /*56e0*/  BSYNC.RECONVERGENT B0 ;  /* 0x0000000000007941 */ /* 0x000fea0003800200 */
.L_x_3263:
        /* <DEDUP_REMOVED lines=56> */
.L_x_3266:
[----:B------:R-:W-:Y:S05]  /*5a70*/  BSYNC.RECONVERGENT B0 ;  /* 0x0000000000007941 */ /* 0x000fea0003800200 */
.L_x_3265:
        /* <DEDUP_REMOVED lines=57> */
.L_x_3268:
[----:B------:R-:W-:Y:S05]  /*5e10*/  BSYNC.RECONVERGENT B0 ;  /* 0x0000000000007941 */ /* 0x000fea0003800200 */
.L_x_3267:
        /* <DEDUP_REMOVED lines=54> */
.L_x_3270:
[----:B------:R-:W-:Y:S05]  /*6180*/  BSYNC.RECONVERGENT B0 ;  /* 0x0000000000007941 */ /* 0x000fea0003800200 */
.L_x_3269:
        /* <DEDUP_REMOVED lines=66> */
.L_x_3272:
[----:B------:R-:W-:Y:S05]  /*65b0*/  BSYNC.RECONVERGENT B0 ;  /* 0x0000000000007941 */ /* 0x000fea0003800200 */
.L_x_3271:
        /* <DEDUP_REMOVED lines=55> */
.L_x_3274:
[----:B------:R-:W-:Y:S05]  /*6930*/  BSYNC.RECONVERGENT B0 ;  /* 0x0000000000007941 */ /* 0x000fea0003800200 */
.L_x_3273:
        /* <DEDUP_REMOVED lines=55> */
.L_x_3276:
[----:B------:R-:W-:Y:S05]  /*6cb0*/  BSYNC.RECONVERGENT B0 ;  /* 0x0000000000007941 */ /* 0x000fea0003800200 */
.L_x_3275:
        /* <DEDUP_REMOVED lines=55> */
.L_x_3278:
[----:B------:R-:W-:Y:S05]  /*7030*/  BSYNC.RECONVERGENT B0 ;  /* 0x0000000000007941 */ /* 0x000fea0003800200 */
.L_x_3277:
        /* <DEDUP_REMOVED lines=55> */
.L_x_3280:
[----:B------:R-:W-:Y:S05]  /*73b0*/  BSYNC.RECONVERGENT B0 ;  /* 0x0000000000007941 */ /* 0x000fea0003800200 */
.L_x_3279:
        /* <DEDUP_REMOVED lines=55> */
.L_x_3282:
[----:B------:R-:W-:Y:S05]  /*7730*/  BSYNC.RECONVERGENT B0 ;  /* 0x0000000000007941 */ /* 0x000fea0003800200 */
.L_x_3281:
[----:B------:R-:W5:Y:S02]  /*7740*/  LD.E R3, desc[UR6][R164.64+0xd0] ;  /* 0x0000d006a4037980 */ /* 0x000f64000c101900 */
[----:B-----5:R-:W-:Y:S05]  /*7750*/  IMAD.U32 R3, R3, -0x80, RZ ;  /* 0xffffff8003037824 */ /* 0x020fea00078e00ff */
[C---:B------:R-:W-:Y:S02]  /*7760*/  LEA R14, P1, R3.reuse, R14, 0x1 ;  /* 0x0000000e030e7211 */ /* 0x040fe400078208ff */
[C---:B------:R-:W-:Y:S02]  /*7770*/  LEA R50, P0, R3.reuse, R50, 0x1 ;  /* 0x0000003203327211 */ /* 0x040fe400078008ff */
[C---:B------:R-:W-:Y:S02]  /*7780*/  LEA.HI.X.SX32 R15, R3.reuse, R15, 0x1, P1 ;  /* 0x0000000f030f7211 */ /* 0x040fe400008f0eff */
[----:B------:R-:W-:Y:S01]  /*7790*/  LEA.HI.X.SX32 R51, R3, R51, 0x1, P0 ;  /* 0x0000003303337211 */ /* 0x000fe200000f0eff */
[----:B------:R-:W-:Y:S05]  /*77a0*/  BRA `(.L_x_3249) ;  /* 0x0000005c00847947 */ /* 0x000fea0003800000 */
.L_x_3250:
        /* <DEDUP_REMOVED lines=95> */
.L_x_3284:
[----:B------:R-:W-:Y:S05]  /*7da0*/  BSYNC.RECONVERGENT B0 ;  /* 0x0000000000007941 */ /* 0x000fea0003800200 */
.L_x_3283:
[C---:B------:R-:W-:Y:S01]  /*7db0*/  ISETP.GE.OR P5, PT, R162.reuse, R115, P3 ;  /* 0x00000073a200720c */ /* 0x040fe20001fa6670 */
[----:B------:R-:W-:Y:S01]  /*7dc0*/  BSSY.RECONVERGENT B0, `(.L_x_3285) ;  /* 0x000005b000007945 */ /* 0x000fe20003800200 */
[C---:B------:R-:W-:Y:S02]  /*7dd0*/  LEA R20, P4, R109.reuse, R12, 0x1 ;  /* 0x0000000c6d147211 */ /* 0x040fe400078808ff */
        /* <DEDUP_REMOVED lines=89> */
.L_x_3286:
[----:B------:R-:W-:Y:S05]  /*8370*/  BSYNC.RECONVERGENT B0 ;  /* 0x0000000000007941 */ /* 0x000fea0003800200 */
.L_x_3285:
[-C--:B------:R-:W-:Y:S01]  /*8380*/  ISETP.GE.OR P0, PT, R160, R115.reuse, P3 ;  /* 0x00000073a000720c */ /* 0x080fe20001f06670 */
        /* <DEDUP_REMOVED lines=95> */
.L_x_3288:
[----:B------:R-:W-:Y:S05]  /*8980*/  BSYNC.RECONVERGENT B0 ;  /* 0x0000000000007941 */ /* 0x000fea0003800200 */
.L_x_3287:
        /* <DEDUP_REMOVED lines=16> */
[----:B------:R-:W-:Y:S04]  /*8a90*/  @!P0 IADD3 R38, P5, PT, R137, R102, RZ ;  /* 0x0000006689268210 */ /* 0x000fe80007fbe0ff */
[----:B------:R-:W4:Y:S01]  /*8aa0*/  @!P0 LD.E.128 R188, desc[UR6][R188.64] ;  /* 0x00000006bcbc8980 */ /* 0x000f22000c101d00 */
[----:B------:R-:W-:Y:S01]  /*8ab0*/  @!P0 IMAD.X R39, R192, 0x1, R103, P5 ;  /* 0x00000001c0278824 */ /* 0x000fe200028e0667 */
[----:B------:R-:W-:Y:S02]  /*8ac0*/  PLOP3.LUT P5, PT, PT, PT, PT, 0x80, 0x8 ;  /* 0x000000000008781c */ /* 0x000fe40003faf070 */
[----:B------:R-:W-:Y:S04]  /*8ad0*/  @!P0 PLOP3.LUT P5, PT, P1, PT, PT, 0x80, 0x8 ;  /* 0x000000000008881c */ /* 0x000fe80000faf070 */
        /* <DEDUP_REMOVED lines=68> */
.L_x_3290:
[----:B------:R-:W-:Y:S05]  /*8f20*/  BSYNC.RECONVERGENT B0 ;  /* 0x0000000000007941 */ /* 0x000fea0003800200 */
.L_x_3289:
        /* <DEDUP_REMOVED lines=16> */
[----:B------:R-:W-:Y:S01]  /*9030*/  @!P0 IADD3 R38, P4, PT, R137, R102, RZ ;  /* 0x0000006689268210 */ /* 0x000fe20007f9e0ff */
[----:B------:R-:W-:Y:S03]  /*9040*/  IMAD R137, R227, 0x60, RZ ;  /* 0x00000060e3897824 */ /* 0x000fe600078e02ff */
[----:B------:R-:W-:Y:S01]  /*9050*/  @!P0 IADD3.X R39, PT, PT, R192, R103, RZ, P4, !PT ;  /* 0x00000067c0278210 */ /* 0x000fe200027fe4ff */
[----:B------:R-:W4:Y:S01]  /*9060*/  @!P0 LD.E.128 R188, desc[UR6][R188.64] ;  /* 0x00000006bcbc8980 */ /* 0x000f22000c101d00 */
[----:B------:R-:W-:Y:S01]  /*9070*/  PLOP3.LUT P4, PT, PT, PT, PT, 0x80, 0x8 ;  /* 0x000000000008781c */ /* 0x000fe20003f8f070 */
[----:B------:R-:W-:Y:S01]  /*9080*/  IMAD.WIDE.U32 R192, R226, 0x60, R186 ;  /* 0x00000060e2c07825 */ /* 0x000fe200078e00ba */
[----:B------:R-:W-:Y:S03]  /*9090*/  @!P0 PLOP3.LUT P4, PT, P1, PT, PT, 0x80, 0x8 ;  /* 0x000000000008881c */ /* 0x000fe60000f8f070 */
[----:B------:R-:W-:Y:S02]  /*90a0*/  IMAD.IADD R193, R137, 0x1, R193 ;  /* 0x0000000189c17824 */ /* 0x000fe400078e02c1 */
        /* <DEDUP_REMOVED lines=30> */
[----:B------:R-:W-:Y:S01]  /*9290*/  @!P0 FMUL.FTZ R2, R31, R34 ;  /* 0x000000221f028220 */ /* 0x000fe20000410000 */
[----:B------:R-:W-:Y:S01]  /*92a0*/  @!P0 SHF.L.U32 R36, R53, 0x10, RZ ;  /* 0x0000001035248819 */ /* 0x000fe200000006ff */
[----:B------:R-:W-:Y:S01]  /*92b0*/  @!P4 FADD.FTZ R35, -R35, -RZ ;  /* 0x800000ff2323c221 */ /* 0x000fe20000010100 */
        /* <DEDUP_REMOVED lines=18> */
[----:B------:R-:W-:Y:S01]  /*93e0*/  @!P0 IMAD.U32 R47, R59, 0x10000, RZ ;  /* 0x000100003b2f8824 */ /* 0x000fe200078e00ff */
[----:B------:R-:W-:Y:S01]  /*93f0*/  @!P0 MOV R52, R139 ;  /* 0x0000008b00348202 */ /* 0x000fe20000000f00 */
        /* <DEDUP_REMOVED lines=13> */
.L_x_3292:
[----:B------:R-:W-:Y:S05]  /*94d0*/  BSYNC.RECONVERGENT B0 ;  /* 0x0000000000007941 */ /* 0x000fea0003800200 */
.L_x_3291:
        /* <DEDUP_REMOVED lines=93> */
.L_x_3294:
[----:B------:R-:W-:Y:S05]  /*9ab0*/  BSYNC.RECONVERGENT B0 ;  /* 0x0000000000007941 */ /* 0x000fea0003800200 */
.L_x_3293:
        /* <DEDUP_REMOVED lines=11> */
[----:B------:R-:W-:Y:S01]  /*9b70*/  @!P0 IMAD.X R192, R108, 0x1, R137, P4 ;  /* 0x000000016cc08824 */ /* 0x000fe200020e0689 */
[C---:B------:R-:W-:Y:S04]  /*9b80*/  @!P0 SHF.L.U32 R137, R139.reuse, 0x1, RZ ;  /* 0x000000018b898819 */ /* 0x040fe800000006ff */
[----:B------:R-:W-:Y:S02]  /*9b90*/  @!P0 SHF.L.U64.HI R192, R139, 0x1, R192 ;  /* 0x000000018bc08819 */ /* 0x000fe400000102c0 */
[C---:B------:R-:W-:Y:S05]  /*9ba0*/  @!P0 IADD3 R188, P4, PT, R137.reuse, R100, RZ ;  /* 0x0000006489bc8210 */ /* 0x040fea0007f9e0ff */
        /* <DEDUP_REMOVED lines=75> */
.L_x_3296:
[----:B------:R-:W-:Y:S05]  /*a060*/  BSYNC.RECONVERGENT B0 ;  /* 0x0000000000007941 */ /* 0x000fea0003800200 */
.L_x_3295:
        /* <DEDUP_REMOVED lines=93> */
.L_x_3298:
[----:B------:R-:W-:Y:S05]  /*a640*/  BSYNC.RECONVERGENT B0 ;  /* 0x0000000000007941 */ /* 0x000fea0003800200 */
.L_x_3297:
        /* <DEDUP_REMOVED lines=93> */
.L_x_3300:
[----:B------:R-:W-:Y:S05]  /*ac20*/  BSYNC.RECONVERGENT B0 ;  /* 0x0000000000007941 */ /* 0x000fea0003800200 */
.L_x_3299:
        /* <DEDUP_REMOVED lines=93> */
.L_x_3302:
[----:B------:R-:W-:Y:S05]  /*b200*/  BSYNC.RECONVERGENT B0 ;  /* 0x0000000000007941 */ /* 0x000fea0003800200 */
.L_x_3301:
[----:B------:R-:W-:Y:S04]  /*b210*/  BSSY.RECONVERGENT B0, `(.L_x_3303) ;  /* 0x000005b000007945 */ /* 0x000fe80003800200 */
        /* <DEDUP_REMOVED lines=82> */
[----:B------:R-:W-:Y:S01]  /*b740*/  @!P0 F2FP.BF16.F32.PACK_AB R188, R4, R3 ;  /* 0x0000000304bc823e */ /* 0x000fe200000010ff */
[----:B------:R-:W-:Y:S02]  /*b750*/  @!P0 FFMA.FTZ R8, R39, R48, R8 ;  /* 0x0000003027088223 */ /* 0x000fe40000010008 */
[----:B------:R-:W-:Y:S02]  /*b760*/  @!P0 F2FP.BF16.F32.PACK_AB R137, R6, R5 ;  /* 0x000000050689823e */ /* 0x000fe400000010ff */
[----:B------:R-:W-:Y:S01]  /*b770*/  @!P0 IMAD.MOV.U32 R53, RZ, RZ, R188 ;  /* 0x000000ffff358224 */ /* 0x000fe200078e00bc */
[----:B------:R-:W-:Y:S02]  /*b780*/  @!P0 F2FP.BF16.F32.PACK_AB R190, R8, R7 ;  /* 0x0000000708be823e */ /* 0x000fe400000010ff */
[----:B------:R-:W-:Y:S02]  /*b790*/  @!P0 MOV R54, R137 ;  /* 0x0000008900368202 */ /* 0x000fe40000000f00 */
[----:B------:R-:W-:Y:S05]  /*b7a0*/  @!P0 MOV R55, R190 ;  /* 0x000000be00378202 */ /* 0x000fea0000000f00 */
[----:B------:R1:W-:Y:S02]  /*b7b0*/  ST.E.128 desc[UR6][R192.64], R52 ;  /* 0x00000034c0007985 */ /* 0x0003e4000c101d06 */
.L_x_3304:
[----:B------:R-:W-:Y:S05]  /*b7c0*/  BSYNC.RECONVERGENT B0 ;  /* 0x0000000000007941 */ /* 0x000fea0003800200 */
.L_x_3303:
        /* <DEDUP_REMOVED lines=94> */
.L_x_3306:
[----:B------:R-:W-:Y:S05]  /*bdb0*/  BSYNC.RECONVERGENT B0 ;  /* 0x0000000000007941 */ /* 0x000fea0003800200 */
.L_x_3305:
        /* <DEDUP_REMOVED lines=94> */
.L_x_3308:
[----:B------:R-:W-:Y:S05]  /*c3a0*/  BSYNC.RECONVERGENT B0 ;  /* 0x0000000000007941 */ /* 0x000fea0003800200 */
.L_x_3307:
        /* <DEDUP_REMOVED lines=94> */
.L_x_3310:
[----:B------:R-:W-:Y:S05]  /*c990*/  BSYNC.RECONVERGENT B0 ;  /* 0x0000000000007941 */ /* 0x000fea0003800200 */
.L_x_3309:
        /* <DEDUP_REMOVED lines=95> */
.L_x_3312:
[----:B------:R-:W-:Y:S05]  /*cf90*/  BSYNC.RECONVERGENT B0 ;  /* 0x0000000000007941 */ /* 0x000fea0003800200 */
.L_x_3311:
[----:B------:R-:W-:Y:S04]  /*cfa0*/  BSSY.RECONVERGENT B0, `(.L_x_3313) ;  /* 0x000005b000007945 */ /* 0x000fe80003800200 */
[----:B------:R-:W-:Y:S05]  /*cfb0*/  @P4 BRA `(.L_x_3314) ;  /* 0x0000000400644947 */ /* 0x000fea0003800000 */
[----:B------:R-:W-:Y:S01]  /*cfc0*/  ISETP.GE.AND P0, PT, R10, R17, PT ;  /* 0x000000110a00720c */ /* 0x000fe20003f06270 */
[----:B------:R-:W-:Y:S04]  /*cfd0*/  IMAD.WIDE.U32 R20, R174, 0x1c0, R20 ;  /* 0x000001c0ae147825 */ /* 0x000fe800078e0014 */
[----:B--2---:R-:W-:Y:S04]  /*cfe0*/  IMAD.WIDE.U32 R186, R226, 0x1c0, R186 ;  /* 0x000001c0e2ba7825 */ /* 0x004fe800078e00ba */
[----:B------:R-:W-:Y:S04]  /*cff0*/  IMAD R3, R175, 0x1c0, RZ ;  /* 0x000001c0af037824 */ /* 0x000fe800078e02ff */
[----:B------:R-:W-:Y:S01]  /*d000*/  @!P0 SEL R5, R16, RZ, P1 ;  /* 0x000000ff10058207 */ /* 0x000fe20000800000 */
[----:B------:R-:W-:Y:S01]  /*d010*/  IMAD.IADD R21, R3, 0x1, R21 ;  /* 0x0000000103157824 */ /* 0x000fe200078e0215 */
[----:B------:R-:W-:Y:S02]  /*d020*/  @!P0 SEL R135, R135, RZ, P1 ;  /* 0x000000ff87878207 */ /* 0x000fe40000800000 */
[----:B------:R-:W-:Y:S01]  /*d030*/  @!P0 IADD3 R5, P3, PT, R122, R5, RZ ;  /* 0x000000057a058210 */ /* 0x000fe20007f7e0ff */
[----:B------:R-:W-:Y:S01]  /*d040*/  @!P0 IMAD.WIDE R6, R19, 0x2, R20 ;  /* 0x0000000213068825 */ /* 0x000fe200078e0214 */
[----:B------:R-:W2:Y:S02]  /*d050*/  LD.E.128 R32, desc[UR6][R20.64] ;  /* 0x0000000614207980 */ /* 0x000ea4000c101d00 */
[----:B------:R-:W-:Y:S01]  /*d060*/  @!P0 SHF.L.U32 R3, R5, 0x1, RZ ;  /* 0x0000000105038819 */ /* 0x000fe200000006ff */
[----:B------:R-:W-:Y:S03]  /*d070*/  @!P0 IMAD.X R0, R80, 0x1, R135, P3 ;  /* 0x0000000150008824 */ /* 0x000fe600018e0687 */
[----:B-1----:R-:W-:Y:S02]  /*d080*/  @!P0 IADD3 R36, P3, PT, R3, R100, RZ ;  /* 0x0000006403248210 */ /* 0x002fe40007f7e0ff */
[----:B------:R-:W-:Y:S02]  /*d090*/  @!P0 SHF.L.U64.HI R0, R5, 0x1, R0 ;  /* 0x0000000105008819 */ /* 0x000fe40000010200 */
[----:B------:R-:W5:Y:S03]  /*d0a0*/  @!P0 LD.E.128 R4, desc[UR6][R6.64] ;  /* 0x0000000606048980 */ /* 0x000f66000c101d00 */
        /* <DEDUP_REMOVED lines=14> */
[----:B------:R-:W-:Y:S01]  /*d190*/  @!P0 SHF.L.U32 R3, R5, 0x10, RZ ;  /* 0x0000001005038819 */ /* 0x000fe200000006ff */
[----:B---3--:R-:W-:Y:S01]  /*d1a0*/  @!P0 IMAD.U32 R25, R36, 0x10000, RZ ;  /* 0x0001000024198824 */ /* 0x008fe200078e00ff */
[----:B------:R-:W-:Y:S02]  /*d1b0*/  @!P0 LOP3.LUT R6, R38, 0xffff0000, RZ, 0xc0, !PT ;  /* 0xffff000026068812 */ /* 0x000fe400078ec0ff */
[----:B------:R-:W-:Y:S01]  /*d1c0*/  @!P0 SHF.L.U32 R7, R39, 0x10, RZ ;  /* 0x0000001027078819 */ /* 0x000fe200000006ff */
[----:B------:R-:W-:Y:S01]  /*d1d0*/  @!P3 FADD.FTZ R25, -R25, -RZ ;  /* 0x800000ff1919b221 */ /* 0x000fe20000010100 */
[----:B------:R-:W-:Y:S01]  /*d1e0*/  @!P0 LOP3.LUT R4, R5, 0xffff0000, RZ, 0xc0, !PT ;  /* 0xffff000005048812 */ /* 0x000fe200078ec0ff */
[----:B------:R-:W-:Y:S01]  /*d1f0*/  @!P3 FADD.FTZ R6, -R6, -RZ ;  /* 0x800000ff0606b221 */ /* 0x000fe20000010100 */
[----:B------:R-:W-:Y:S01]  /*d200*/  @!P0 SHF.L.U32 R20, R37, 0x10, RZ ;  /* 0x0000001025148819 */ /* 0x000fe200000006ff */
[----:B------:R-:W-:Y:S01]  /*d210*/  @!P3 FADD.FTZ R7, -R7, -RZ ;  /* 0x800000ff0707b221 */ /* 0x000fe20000010100 */
[----:B-1----:R-:W-:Y:S01]  /*d220*/  @!P0 LOP3.LUT R23, R36, 0xffff0000, RZ, 0xc0, !PT ;  /* 0xffff000024178812 */ /* 0x002fe200078ec0ff */
[----:B------:R-:W-:Y:S01]  /*d230*/  @!P0 IMAD.U32 R5, R38, 0x10000, RZ ;  /* 0x0001000026058824 */ /* 0x000fe200078e00ff */
[----:B------:R-:W-:Y:S01]  /*d240*/  @!P0 LOP3.LUT R21, R37, 0xffff0000, RZ, 0xc0, !PT ;  /* 0xffff000025158812 */ /* 0x000fe200078ec0ff */
[----:B------:R-:W-:Y:S01]  /*d250*/  @!P0 FMUL.FTZ R6, R19, R6 ;  /* 0x0000000613068220 */ /* 0x000fe20000410000 */
[----:B------:R-:W-:Y:S01]  /*d260*/  @!P0 LOP3.LUT R8, R39, 0xffff0000, RZ, 0xc0, !PT ;  /* 0xffff000027088812 */ /* 0x000fe200078ec0ff */
[----:B------:R-:W-:Y:S01]  /*d270*/  @!P0 FMUL.FTZ R7, R16, R7 ;  /* 0x0000000710078220 */ /* 0x000fe20000410000 */
[----:B----4-:R-:W-:Y:S01]  /*d280*/  @!P0 LOP3.LUT R22, R29, 0xffff0000, RZ, 0xc0, !PT ;  /* 0xffff00001d168812 */ /* 0x010fe200078ec0ff */
[----:B------:R-:W-:Y:S01]  /*d290*/  @!P0 IMAD.U32 R19, R32, 0x10000, RZ ;  /* 0x0001000020138824 */ /* 0x000fe200078e00ff */
[----:B------:R-:W-:Y:S01]  /*d2a0*/  @!P0 LOP3.LUT R26, R30, 0xffff0000, RZ, 0xc0, !PT ;  /* 0xffff00001e1a8812 */ /* 0x000fe200078ec0ff */
        /* <DEDUP_REMOVED lines=42> */
.L_x_3314:
[----:B------:R-:W-:Y:S05]  /*d550*/  BSYNC.RECONVERGENT B0 ;  /* 0x0000000000007941 */ /* 0x000fea0003800200 */
.L_x_3313:
[----:B------:R-:W5:Y:S02]  /*d560*/  LD.E R3, desc[UR6][R164.64+0xd0] ;  /* 0x0000d006a4037980 */ /* 0x000f64000c101900 */
[----:B-----5:R-:W-:Y:S05]  /*d570*/  IMAD.U32 R3, R3, -0x80, RZ ;  /* 0xffffff8003037824 */ /* 0x020fea00078e00ff */
[C---:B------:R-:W-:Y:S02]  /*d580*/  LEA R102, P1, R3.reuse, R102, 0x1 ;  /* 0x0000006603667211 */ /* 0x040fe400078208ff */
[C---:B------:R-:W-:Y:S02]  /*d590*/  LEA R100, P0, R3.reuse, R100, 0x1 ;  /* 0x0000006403647211 */ /* 0x040fe400078008ff */
[C---:B------:R-:W-:Y:S02]  /*d5a0*/  LEA.HI.X.SX32 R103, R3.reuse, R103, 0x1, P1 ;  /* 0x0000006703677211 */ /* 0x040fe400008f0eff */
[----:B------:R-:W-:Y:S09]  /*d5b0*/  LEA.HI.X.SX32 R101, R3, R101, 0x1, P0 ;  /* 0x0000006503657211 */ /* 0x000ff200000f0eff */
.L_x_3249:
[----:B------:R-:W-:Y:S05]  /*d5c0*/  BSYNC.RECONVERGENT B1 ;  /* 0x0000000000017941 */ /* 0x000fea0003800200 */
.L_x_3247:
        /* <DEDUP_REMOVED lines=101> */
.L_x_3316:
[----:B------:R-:W-:Y:S05]  /*dc20*/  BSYNC.RECONVERGENT B0 ;  /* 0x0000000000007941 */ /* 0x000fea0003800200 */
.L_x_3315:
[----:B------:R-:W-:Y:S11]  /*dc30*/  ISETP.GT.AND P0, PT, R116, R71, PT ;  /* 0x000000477400720c */ /* 0x000ff60003f04270 */
[----:B------:R-:W-:Y:S02]  /*dc40*/  @!UPT UIADD3 URZ, UPT, UPT, URZ, URZ, URZ ;  /* 0x000000fffffff290 */ /* 0x000fe4000fffe0ff */
[----:B------:R-:W-:Y:S05]  /*dc50*/  @P0 BRA `(.L_x_3317) ;  /* 0xffffff4c006c0947 */ /* 0x000fea000383ffff */
.L_x_3246:
        /* <DEDUP_REMOVED lines=19> */
.L_x_3322:
[----:B------:R2:W-:Y:S02]  /*dd90*/  STS.128 [R61], RZ ;  /* 0x000000ff3d007388 */ /* 0x0005e40000000c00 */
.L_x_3321:
[----:B------:R-:W-:Y:S05]  /*dda0*/  BSYNC.RECONVERGENT B0 ;  /* 0x0000000000007941 */ /* 0x000fea0003800200 */
.L_x_3320:
[C---:B------:R-:W-:Y:S01]  /*ddb0*/  VIADD R26, R170.reuse, 0x10 ;  /* 0x00000010aa1a7836 */ /* 0x040fe20000000000 */
[C---:B------:R-:W-:Y:S01]  /*ddc0*/  LEA R2, P0, R33.reuse, R168, 0x1 ;  /* 0x000000a821027211 */ /* 0x040fe200078008ff */
        /* <DEDUP_REMOVED lines=15> */
.L_x_3324:
[----:B------:R-:W-:Y:S05]  /*dec0*/  BSYNC.RECONVERGENT B0 ;  /* 0x0000000000007941 */ /* 0x000fea0003800200 */
.L_x_3323:
        /* <DEDUP_REMOVED lines=11> */
.L_x_3326:
[----:B------:R-:W-:Y:S05]  /*df80*/  BSYNC.RECONVERGENT B0 ;  /* 0x0000000000007941 */ /* 0x000fea0003800200 */
.L_x_3325:
        /* <DEDUP_REMOVED lines=11> */
.L_x_3319:
        /* <DEDUP_REMOVED lines=13> */
[----:B------:R-:W-:-:S04]  /*e110*/  IMAD R7, R170, R9, R74 ;  /* 0x00000009aa077224 */ /* 0x000fc800078e024a */
        /* <DEDUP_REMOVED lines=67> */
.L_x_3333:
[----:B------:R-:W-:Y:S05]  /*e550*/  BSYNC.RECONVERGENT B0 ;  /* 0x0000000000007941 */ /* 0x000fea0003800200 */
.L_x_3332:
[----:B-----5:R3:W-:Y:S01]  /*e560*/  STS.128 [R61], R12 ;  /* 0x0000000c3d007388 */ /* 0x0207e20000000c00 */
[----:B------:R-:W-:Y:S05]  /*e570*/  BRA `(.L_x_3330) ;  /* 0x0000000000047947 */ /* 0x000fea0003800000 */
.L_x_3331:
[----:B------:R2:W-:Y:S02]  /*e580*/  STS.128 [R61], RZ ;  /* 0x000000ff3d007388 */ /* 0x0005e40000000c00 */
.L_x_3330:
[----:B------:R-:W-:Y:S05]  /*e590*/  BSYNC.RECONVERGENT B1 ;  /* 0x0000000000017941 */ /* 0x000fea0003800200 */
.L_x_3329:
[----:B------:R-:W-:Y:S01]  /*e5a0*/  VIADD R26, R170, 0x10 ;  /* 0x00000010aa1a7836 */ /* 0x000fe20000000000 */
[C---:B----4-:R-:W-:Y:S01]  /*e5b0*/  LEA R20, P0, R33.reuse, R168, 0x1 ;  /* 0x000000a821147211 */ /* 0x050fe200078008ff */
        /* <DEDUP_REMOVED lines=20> */
[----:B------:R-:W4:Y:S01]  /*e700*/  LD.E.64 R6, desc[UR6][R6.64] ;  /* 0x0000000606067980 */ /* 0x000f22000c101b00 */
[C---:B-----5:R-:W-:Y:S01]  /*e710*/  LOP3.LUT R0, R13.reuse, 0xffff0000, RZ, 0xc0, !PT ;  /* 0xffff00000d007812 */ /* 0x060fe200078ec0ff */
[----:B------:R-:W-:Y:S01]  /*e720*/  IMAD.U32 R22, R14, 0x10000, RZ ;  /* 0x000100000e167824 */ /* 0x000fe200078e00ff */
        /* <DEDUP_REMOVED lines=8> */
[----:B----4-:R-:W-:Y:S01]  /*e7b0*/  LOP3.LUT R23, R6, 0xffff0000, RZ, 0xc0, !PT ;  /* 0xffff000006177812 */ /* 0x010fe200078ec0ff */
        /* <DEDUP_REMOVED lines=25> */
.L_x_3337:
[----:B------:R-:W-:Y:S05]  /*e950*/  BSYNC.RECONVERGENT B0 ;  /* 0x0000000000007941 */ /* 0x000fea0003800200 */
.L_x_3336:
[----:B-----5:R1:W-:Y:S02]  /*e960*/  STS.128 [R61+0x800], R12 ;  /* 0x0008000c3d007388 */ /* 0x0203e40000000c00 */
.L_x_3335:
[----:B------:R-:W-:Y:S05]  /*e970*/  BSYNC.RECONVERGENT B1 ;  /* 0x0000000000017941 */ /* 0x000fea0003800200 */
.L_x_3334:
        /* <DEDUP_REMOVED lines=30> */
[C---:B------:R-:W-:Y:S02]  /*eb60*/  SHF.L.U32 R22, R14.reuse, 0x10, RZ ;  /* 0x000000100e167819 */ /* 0x040fe400000006ff */
        /* <DEDUP_REMOVED lines=30> */
.L_x_3341:
[----:B------:R-:W-:Y:S05]  /*ed50*/  BSYNC.RECONVERGENT B0 ;  /* 0x0000000000007941 */ /* 0x000fea0003800200 */
.L_x_3340:
[----:B-----5:R1:W-:Y:S02]  /*ed60*/  STS.128 [R61+0x1000], R12 ;  /* 0x0010000c3d007388 */ /* 0x0203e40000000c00 */
.L_x_3339:
[----:B------:R-:W-:Y:S05]  /*ed70*/  BSYNC.RECONVERGENT B1 ;  /* 0x0000000000017941 */ /* 0x000fea0003800200 */
.L_x_3338:
[----:B------:R-:W-:-:S04]  /*ed80*/  IADD3 R18, PT, PT, R170, 0x30, RZ ;  /* 0x00000030aa127810 */ /* 0x000fc80007ffe0ff */
        /* <DEDUP_REMOVED lines=58> */
.L_x_3343:
[----:B------:R-:W-:Y:S05]  /*f130*/  BSYNC.RECONVERGENT B0 ;  /* 0x0000000000007941 */ /* 0x000fea0003800200 */
.L_x_3342:
[----:B-----5:R1:W-:Y:S01]  /*f140*/  STS.128 [R61+0x1800], R12 ;  /* 0x0018000c3d007388 */ /* 0x0203e20000000c00 */
[----:B------:R-:W-:Y:S05]  /*f150*/  BRA `(.L_x_3327) ;  /* 0x0000001400f07947 */ /* 0x000fea0003800000 */
.L_x_3328:
        /* <DEDUP_REMOVED lines=93> */
.L_x_3348:
[----:B------:R-:W-:Y:S05]  /*f730*/  BSYNC.RECONVERGENT B0 ;  /* 0x0000000000007941 */ /* 0x000fea0003800200 */
.L_x_3347:
[----:B-----5:R2:W-:Y:S01]  /*f740*/  STS.128 [R61], R20 ;  /* 0x000000143d007388 */ /* 0x0205e20000000c00 */
[----:B------:R-:W-:Y:S05]  /*f750*/  BRA `(.L_x_3345) ;  /* 0x0000000000047947 */ /* 0x000fea0003800000 */
.L_x_3346:
[----:B------:R3:W-:Y:S02]  /*f760*/  STS.128 [R61], RZ ;  /* 0x000000ff3d007388 */ /* 0x0007e40000000c00 */
.L_x_3345:
[----:B------:R-:W-:Y:S05]  /*f770*/  BSYNC.RECONVERGENT B1 ;  /* 0x0000000000017941 */ /* 0x000fea0003800200 */
.L_x_3344:
        /* <DEDUP_REMOVED lines=89> */
.L_x_3352:
[----:B------:R-:W-:Y:S05]  /*fd10*/  BSYNC.RECONVERGENT B0 ;  /* 0x0000000000007941 */ /* 0x000fea0003800200 */
.L_x_3351:
[----:B-----5:R4:W-:Y:S02]  /*fd20*/  STS.128 [R61+0x800], R20 ;  /* 0x000800143d007388 */ /* 0x0209e40000000c00 */
.L_x_3350:
[----:B------:R-:W-:Y:S05]  /*fd30*/  BSYNC.RECONVERGENT B1 ;  /* 0x0000000000017941 */ /* 0x000fea0003800200 */
.L_x_3349:
        /* <DEDUP_REMOVED lines=92> */
.L_x_3356:
[----:B------:R-:W-:Y:S05]  /*10300*/  BSYNC.RECONVERGENT B0 ;  /* 0x0000000000007941 */ /* 0x000fea0003800200 */
.L_x_3355:
[----:B-----5:R4:W-:Y:S02]  /*10310*/  STS.128 [R61+0x1000], R20 ;  /* 0x001000143d007388 */ /* 0x0209e40000000c00 */
.L_x_3354:
[----:B------:R-:W-:Y:S05]  /*10320*/  BSYNC.RECONVERGENT B1 ;  /* 0x0000000000017941 */ /* 0x000fea0003800200 */
.L_x_3353:
        /* <DEDUP_REMOVED lines=25> */
[----:B--2-4-:R-:W-:Y:S02]  /*104c0*/  IADD3 R20, P0, PT, R28, R3, RZ ;  /* 0x000000031c147210 */ /* 0x014fe40007f1e0ff */
[----:B------:R-:W2:Y:S02]  /*104d0*/  LD.E.128 R12, desc[UR6][R12.64] ;  /* 0x000000060c0c7980 */ /* 0x000ea4000c101d00 */
[----:B------:R-:W-:Y:S02]  /*104e0*/  IADD3.X R21, PT, PT, R29, R9, RZ, P0, !PT ;  /* 0x000000091d157210 */ /* 0x000fe400007fe4ff */
[----:B------:R-:W-:-:S04]  /*104f0*/  IADD3 R28, P0, PT, R30, R3, RZ ;  /* 0x000000031e1c7210 */ /* 0x000fc80007f1e0ff */
[----:B------:R-:W4:Y:S01]  /*10500*/  LD.E.128 R20, desc[UR6][R20.64] ;  /* 0x0000000614147980 */ /* 0x000f22000c101d00 */
        /* <DEDUP_REMOVED lines=10> */
[C---:B--2---:R-:W-:Y:S01]  /*105b0*/  IMAD.U32 R6, R13.reuse, 0x10000, RZ ;  /* 0x000100000d067824 */ /* 0x044fe200078e00ff */
[----:B------:R-:W-:-:S02]  /*105c0*/  LOP3.LUT R24, R13, 0xffff0000, RZ, 0xc0, !PT ;  /* 0xffff00000d187812 */ /* 0x000fc400078ec0ff */
[C---:B------:R-:W-:Y:S02]  /*105d0*/  SHF.L.U32 R16, R12.reuse, 0x10, RZ ;  /* 0x000000100c107819 */ /* 0x040fe400000006ff */
[----:B------:R-:W-:Y:S01]  /*105e0*/  LOP3.LUT R7, R12, 0xffff0000, RZ, 0xc0, !PT ;  /* 0xffff00000c077812 */ /* 0x000fe200078ec0ff */
[C---:B------:R-:W-:Y:S01]  /*105f0*/  IMAD.U32 R12, R15.reuse, 0x10000, RZ ;  /* 0x000100000f0c7824 */ /* 0x040fe200078e00ff */
[C---:B------:R-:W-:Y:S02]  /*10600*/  SHF.L.U32 R19, R14.reuse, 0x10, RZ ;  /* 0x000000100e137819 */ /* 0x040fe400000006ff */
[----:B------:R-:W-:Y:S02]  /*10610*/  LOP3.LUT R13, R14, 0xffff0000, RZ, 0xc0, !PT ;  /* 0xffff00000e0d7812 */ /* 0x000fe400078ec0ff */
[----:B------:R-:W-:Y:S01]  /*10620*/  LOP3.LUT R27, R15, 0xffff0000, RZ, 0xc0, !PT ;  /* 0xffff00000f1b7812 */ /* 0x000fe200078ec0ff */
[----:B----4-:R-:W-:Y:S01]  /*10630*/  IMAD.U32 R15, R21, 0x10000, RZ ;  /* 0x00010000150f7824 */ /* 0x010fe200078e00ff */
[----:B------:R-:W-:-:S02]  /*10640*/  LOP3.LUT R14, R20, 0xffff0000, RZ, 0xc0, !PT ;  /* 0xffff0000140e7812 */ /* 0x000fc400078ec0ff */
[----:B------:R-:W-:Y:S01]  /*10650*/  SHF.L.U32 R25, R20, 0x10, RZ ;  /* 0x0000001014197819 */ /* 0x000fe200000006ff */
[----:B------:R-:W-:Y:S01]  /*10660*/  @!P3 FADD.FTZ R15, -R15, -RZ ;  /* 0x800000ff0f0fb221 */ /* 0x000fe20000010100 */
[----:B------:R-:W-:Y:S01]  /*10670*/  LOP3.LUT R20, R22, 0xffff0000, RZ, 0xc0, !PT ;  /* 0xffff000016147812 */ /* 0x000fe200078ec0ff */
[----:B------:R-:W-:Y:S01]  /*10680*/  @!P3 FADD.FTZ R14, -R14, -RZ ;  /* 0x800000ff0e0eb221 */ /* 0x000fe20000010100 */
[----:B------:R-:W-:Y:S01]  /*10690*/  LOP3.LUT R33, R21, 0xffff0000, RZ, 0xc0, !PT ;  /* 0xffff000015217812 */ /* 0x000fe200078ec0ff */
[C---:B------:R-:W-:Y:S01]  /*106a0*/  IMAD.U32 R21, R23.reuse, 0x10000, RZ ;  /* 0x0001000017157824 */ /* 0x040fe200078e00ff */
[----:B------:R-:W-:Y:S01]  /*106b0*/  SHF.L.U32 R34, R22, 0x10, RZ ;  /* 0x0000001016227819 */ /* 0x000fe200000006ff */
[----:B------:R-:W-:Y:S01]  /*106c0*/  @!P3 FADD.FTZ R20, -R20, -RZ ;  /* 0x800000ff1414b221 */ /* 0x000fe20000010100 */
[----:B------:R-:W-:Y:S01]  /*106d0*/  LOP3.LUT R22, R23, 0xffff0000, RZ, 0xc0, !PT ;  /* 0xffff000017167812 */ /* 0x000fe200078ec0ff */
[----:B------:R-:W-:Y:S01]  /*106e0*/  @!P3 FADD.FTZ R33, -R33, -RZ ;  /* 0x800000ff2121b221 */ /* 0x000fe20000010100 */
[----:B------:R-:W-:Y:S01]  /*106f0*/  FMUL.FTZ R7, R7, R14 ;  /* 0x0000000e07077220 */ /* 0x000fe20000410000 */
[----:B------:R-:W-:Y:S01]  /*10700*/  FMUL.FTZ R6, R6, R15 ;  /* 0x0000000f06067220 */ /* 0x000fe20000410000 */
[----:B---3--:R-:W-:Y:S01]  /*10710*/  SHF.L.U32 R15, R28, 0x10, RZ ;  /* 0x000000101c0f7819 */ /* 0x008fe200000006ff */
[----:B------:R-:W-:Y:S01]  /*10720*/  @!P3 FADD.FTZ R22, -R22, -RZ ;  /* 0x800000ff1616b221 */ /* 0x000fe20000010100 */
[----:B------:R-:W-:Y:S01]  /*10730*/  LOP3.LUT R14, R28, 0xffff0000, RZ, 0xc0, !PT ;  /* 0xffff00001c0e7812 */ /* 0x000fe200078ec0ff */
[----:B------:R-:W-:Y:S01]  /*10740*/  @!P3 FADD.FTZ R34, -R34, -RZ ;  /* 0x800000ff2222b221 */ /* 0x000fe20000010100 */
[----:B------:R-:W-:Y:S01]  /*10750*/  @!P3 FADD.FTZ R21, -R21, -RZ ;  /* 0x800000ff1515b221 */ /* 0x000fe20000010100 */
[----:B------:R-:W-:Y:S01]  /*10760*/  FMUL.FTZ R20, R13, R20 ;  /* 0x000000140d147220 */ /* 0x000fe20000410000 */
[----:B------:R-:W-:Y:S01]  /*10770*/  LOP3.LUT R28, R29, 0xffff0000, RZ, 0xc0, !PT ;  /* 0xffff00001d1c7812 */ /* 0x000fe200078ec0ff */
[----:B------:R-:W-:Y:S01]  /*10780*/  @!P3 FADD.FTZ R25, -R25, -RZ ;  /* 0x800000ff1919b221 */ /* 0x000fe20000010100 */
[----:B------:R-:W-:Y:S01]  /*10790*/  FMUL.FTZ R33, R24, R33 ;  /* 0x0000002118217220 */ /* 0x000fe20000410000 */
[----:B------:R-:W-:-:S02]  /*107a0*/  IMAD.U32 R13, R29, 0x10000, RZ ;  /* 0x000100001d0d7824 */ /* 0x000fc400078e00ff */
[----:B------:R-:W-:Y:S01]  /*107b0*/  FMUL.FTZ R27, R27, R22 ;  /* 0x000000161b1b7220 */ /* 0x000fe20000410000 */
[C---:B------:R-:W-:Y:S01]  /*107c0*/  SHF.L.U32 R23, R30.reuse, 0x10, RZ ;  /* 0x000000101e177819 */ /* 0x040fe200000006ff */
[----:B------:R-:W-:Y:S01]  /*107d0*/  FMUL.FTZ R19, R19, R34 ;  /* 0x0000002213137220 */ /* 0x000fe20000410000 */
[----:B------:R-:W-:Y:S01]  /*107e0*/  LOP3.LUT R22, R30, 0xffff0000, RZ, 0xc0, !PT ;  /* 0xffff00001e167812 */ /* 0x000fe200078ec0ff */
[----:B------:R-:W-:Y:S01]  /*107f0*/  FMUL.FTZ R12, R12, R21 ;  /* 0x000000150c0c7220 */ /* 0x000fe20000410000 */
[C---:B------:R-:W-:Y:S01]  /*10800*/  LOP3.LUT R30, R31.reuse, 0xffff0000, RZ, 0xc0, !PT ;  /* 0xffff00001f1e7812 */ /* 0x040fe200078ec0ff */
        /* <DEDUP_REMOVED lines=14> */
[----:B------:R-:W-:Y:S02]  /*108f0*/  MOV R5, R33 ;  /* 0x0000002100057202 */ /* 0x000fe40000000f00 */
.L_x_3358:
[----:B------:R-:W-:Y:S05]  /*10900*/  BSYNC.RECONVERGENT B0 ;  /* 0x0000000000007941 */ /* 0x000fea0003800200 */
.L_x_3357:
[----:B-----5:R1:W-:Y:S02]  /*10910*/  STS.128 [R61+0x1800], R4 ;  /* 0x001800043d007388 */ /* 0x0203e40000000c00 */
.L_x_3327:
[----:B------:R-:W-:Y:S05]  /*10920*/  BSYNC.RECONVERGENT B2 ;  /* 0x0000000000027941 */ /* 0x000fea0003800200 */
.L_x_3318:
[----:B-1----:R-:W-:Y:S01]  /*10930*/  IADD3 R3, PT, PT, -R68, R65, RZ ;  /* 0x0000004144037210 */ /* 0x002fe20007ffe1ff */
        /* <DEDUP_REMOVED lines=10> */
.L_x_3361:
[----:B------:R1:W-:Y:S02]  /*109e0*/  STS.128 [R61+0x2000], RZ ;  /* 0x002000ff3d007388 */ /* 0x0003e40000000c00 */
.L_x_3360:
[----:B------:R-:W-:Y:S05]  /*109f0*/  BSYNC.RECONVERGENT B0 ;  /* 0x0000000000007941 */ /* 0x000fea0003800200 */
.L_x_3359:
[----:B------:R-:W-:Y:S01]  /*10a00*/  ISETP.GE.AND P1, PT, R26, R3, PT ;  /* 0x000000031a00720c */ /* 0x000fe20003f26270 */
[C---:B------:R-:W-:Y:S01]  /*10a10*/  IMAD.SHL.U32 R35, R66.reuse, 0x2, RZ ;  /* 0x0000000242237824 */ /* 0x040fe200078e00ff */
[----:B------:R-:W-:Y:S01]  /*10a20*/  SHF.L.U64.HI R66, R66, 0x1, R69 ;  /* 0x0000000142427819 */ /* 0x000fe20000010245 */
[----:B------:R-:W-:Y:S03]  /*10a30*/  BSSY.RECONVERGENT B0, `(.L_x_3362) ;  /* 0x000000c000007945 */ /* 0x000fe60003800200 */
[----:B------:R-:W-:-:S05]  /*10a40*/  IADD3 R34, P0, PT, R35, R230, RZ ;  /* 0x000000e623227210 */ /* 0x000fca0007f1e0ff */
[----:B------:R-:W-:Y:S02]  /*10a50*/  IMAD.X R35, R66, 0x1, R231, P0 ;  /* 0x0000000142237824 */ /* 0x000fe400000e06e7 */
[----:B------:R-:W-:Y:S06]  /*10a60*/  @P1 BRA `(.L_x_3363) ;  /* 0x0000000000201947 */ /* 0x000fec0003800000 */
[----:B------:R-:W-:-:S13]  /*10a70*/  ISETP.GE.AND P0, PT, R10, R237, PT ;  /* 0x000000ed0a00720c */ /* 0x000fda0003f06270 */
[----:B------:R-:W-:Y:S05]  /*10a80*/  @P0 BRA `(.L_x_3364) ;  /* 0x0000000000140947 */ /* 0x000fea0003800000 */
[----:B------:R-:W-:Y:S01]  /*10a90*/  @!PT LDS RZ, [RZ] ;  /* 0x00000000fffff984 */ /* 0x000fe20000000800 */
[----:B------:R-:W-:Y:S01]  /*10aa0*/  @!PT LDS RZ, [RZ] ;  /* 0x00000000fffff984 */ /* 0x000fe20000000800 */
[----:B------:R-:W-:Y:S01]  /*10ab0*/  @!PT LDS RZ, [RZ] ;  /* 0x00000000fffff984 */ /* 0x000fe20000000800 */
[----:B------:R1:W-:Y:S01]  /*10ac0*/  LDGSTS.E.BYPASS.LTC128B.128 [R61+0x2800], desc[UR6][R34.64] ;  /* 0x02800000223d7fae */ /* 0x0003e2000b981a06 */
[----:B------:R-:W-:Y:S05]  /*10ad0*/  BRA `(.L_x_3363) ;  /* 0x0000000000047947 */ /* 0x000fea0003800000 */
.L_x_3364:
[----:B------:R1:W-:Y:S02]  /*10ae0*/  STS.128 [R61+0x2800], RZ ;  /* 0x002800ff3d007388 */ /* 0x0003e40000000c00 */
.L_x_3363:
[----:B------:R-:W-:Y:S05]  /*10af0*/  BSYNC.RECONVERGENT B0 ;  /* 0x0000000000007941 */ /* 0x000fea0003800200 */
.L_x_3362:
[----:B------:R-:W-:Y:S01]  /*10b00*/  ISETP.GE.AND P0, PT, R32, R3, PT ;  /* 0x000000032000720c */ /* 0x000fe20003f06270 */
[----:B------:R-:W-:-:S12]  /*10b10*/  BSSY.RECONVERGENT B0, `(.L_x_3365) ;  /* 0x000000c000007945 */ /* 0x000fd80003800200 */
[----:B------:R-:W-:Y:S05]  /*10b20*/  @P0 BRA `(.L_x_3366) ;  /* 0x0000000000280947 */ /* 0x000fea0003800000 */
[----:B------:R-:W-:-:S13]  /*10b30*/  ISETP.GE.AND P0, PT, R10, R237, PT ;  /* 0x000000ed0a00720c */ /* 0x000fda0003f06270 */
        /* <DEDUP_REMOVED lines=8> */
.L_x_3367:
[----:B------:R1:W-:Y:S02]  /*10bc0*/  STS.128 [R61+0x3000], RZ ;  /* 0x003000ff3d007388 */ /* 0x0003e40000000c00 */
.L_x_3366:
[----:B------:R-:W-:Y:S05]  /*10bd0*/  BSYNC.RECONVERGENT B0 ;  /* 0x0000000000007941 */ /* 0x000fea0003800200 */
.L_x_3365:
[----:B------:R-:W-:Y:S01]  /*10be0*/  ISETP.GE.AND P0, PT, R18, R3, PT ;  /* 0x000000031200720c */ /* 0x000fe20003f06270 */
[----:B------:R-:W-:-:S12]  /*10bf0*/  BSSY.RECONVERGENT B0, `(.L_x_3368) ;  /* 0x000000c000007945 */ /* 0x000fd80003800200 */
        /* <DEDUP_REMOVED lines=10> */
.L_x_3370:
[----:B------:R1:W-:Y:S02]  /*10ca0*/  STS.128 [R61+0x3800], RZ ;  /* 0x003800ff3d007388 */ /* 0x0003e40000000c00 */
.L_x_3369:
[----:B------:R-:W-:Y:S05]  /*10cb0*/  BSYNC.RECONVERGENT B0 ;  /* 0x0000000000007941 */ /* 0x000fea0003800200 */
.L_x_3368:
[----:B-----5:R-:W-:Y:S01]  /*10cc0*/  IADD3 R30, PT, PT, R170, 0x40, RZ ;  /* 0x00000040aa1e7810 */ /* 0x020fe20007ffe0ff */
[----:B------:R-:W-:Y:S03]  /*10cd0*/  BSSY.RECONVERGENT B0, `(.L_x_3371) ;  /* 0x0000010000007945 */ /* 0x000fe60003800200 */
[----:B------:R-:W-:-:S13]  /*10ce0*/  ISETP.GE.AND P0, PT, R30, R3, PT ;  /* 0x000000031e00720c */ /* 0x000fda0003f06270 */
        /* <DEDUP_REMOVED lines=13> */
.L_x_3373:
[----:B------:R1:W-:Y:S02]  /*10dc0*/  STS.128 [R61+0x4000], RZ ;  /* 0x004000ff3d007388 */ /* 0x0003e40000000c00 */
.L_x_3372:
[----:B------:R-:W-:Y:S05]  /*10dd0*/  BSYNC.RECONVERGENT B0 ;  /* 0x0000000000007941 */ /* 0x000fea0003800200 */
.L_x_3371:
[----:B------:R-:W-:Y:S01]  /*10de0*/  IADD3 R28, PT, PT, R170, 0x50, RZ ;  /* 0x00000050aa1c7810 */ /* 0x000fe20007ffe0ff */
[----:B------:R-:W-:Y:S03]  /*10df0*/  BSSY.RECONVERGENT B0, `(.L_x_3374) ;  /* 0x000000d000007945 */ /* 0x000fe60003800200 */
[----:B------:R-:W-:-:S13]  /*10e00*/  ISETP.GE.AND P0, PT, R28, R3, PT ;  /* 0x000000031c00720c */ /* 0x000fda0003f06270 */
        /* <DEDUP_REMOVED lines=10> */
.L_x_3376:
[----:B------:R1:W-:Y:S02]  /*10eb0*/  STS.128 [R61+0x4800], RZ ;  /* 0x004800ff3d007388 */ /* 0x0003e40000000c00 */
.L_x_3375:
[----:B------:R-:W-:Y:S05]  /*10ec0*/  BSYNC.RECONVERGENT B0 ;  /* 0x0000000000007941 */ /* 0x000fea0003800200 */
.L_x_3374:
[----:B------:R-:W-:Y:S01]  /*10ed0*/  IADD3 R24, PT, PT, R170, 0x60, RZ ;  /* 0x00000060aa187810 */ /* 0x000fe20007ffe0ff */
        /* <DEDUP_REMOVED lines=15> */
.L_x_3379:
[----:B------:R1:W-:Y:S02]  /*10fd0*/  STS.128 [R61+0x5000], RZ ;  /* 0x005000ff3d007388 */ /* 0x0003e40000000c00 */
.L_x_3378:
[----:B------:R-:W-:Y:S05]  /*10fe0*/  BSYNC.RECONVERGENT B0 ;  /* 0x0000000000007941 */ /* 0x000fea0003800200 */
.L_x_3377:
[----:B--2-4-:R-:W-:Y:S01]  /*10ff0*/  IADD3 R22, PT, PT, R170, 0x70, RZ ;  /* 0x00000070aa167810 */ /* 0x014fe20007ffe0ff */
        /* <DEDUP_REMOVED lines=15> */
.L_x_3382:
[----:B------:R4:W-:Y:S02]  /*110f0*/  STS.128 [R61+0x5800], RZ ;  /* 0x005800ff3d007388 */ /* 0x0009e40000000c00 */
.L_x_3381:
[----:B------:R-:W-:Y:S05]  /*11100*/  BSYNC.RECONVERGENT B0 ;  /* 0x0000000000007941 */ /* 0x000fea0003800200 */
.L_x_3380:
[----:B---3--:R-:W-:Y:S01]  /*11110*/  LOP3.LUT R20, R170, 0x80, RZ, 0xfc, !PT ;  /* 0x00000080aa147812 */ /* 0x008fe200078efcff */
[----:B------:R-:W-:Y:S03]  /*11120*/  BSSY.RECONVERGENT B0, `(.L_x_3383) ;  /* 0x0000010000007945 */ /* 0x000fe60003800200 */
[----:B------:R-:W-:-:S13]  /*11130*/  ISETP.GE.AND P0, PT, R20, R3, PT ;  /* 0x000000031400720c */ /* 0x000fda0003f06270 */
[----:B------:R-:W-:Y:S05]  /*11140*/  @P0 BRA `(.L_x_3384) ;  /* 0x0000000000340947 */ /* 0x000fea0003800000 */
[----:B------:R-:W-:-:S13]  /*11150*/  ISETP.GE.AND P0, PT, R10, R237, PT ;  /* 0x000000ed0a00720c */ /* 0x000fda0003f06270 */
[----:B------:R-:W-:Y:S05]  /*11160*/  @P0 BRA `(.L_x_3385) ;  /* 0x0000000000280947 */ /* 0x000fea0003800000 */
[----:B-12---:R-:W-:Y:S01]  /*11170*/  MOV R4, R34 ;  /* 0x0000002200047202 */ /* 0x006fe20000000f00 */
        /* <DEDUP_REMOVED lines=9> */
.L_x_3385:
[----:B------:R3:W-:Y:S02]  /*11210*/  STS.128 [R61+0x6000], RZ ;  /* 0x006000ff3d007388 */ /* 0x0007e40000000c00 */
.L_x_3384:
[----:B------:R-:W-:Y:S05]  /*11220*/  BSYNC.RECONVERGENT B0 ;  /* 0x0000000000007941 */ /* 0x000fea0003800200 */
.L_x_3383:
[----:B------:R-:W-:Y:S01]  /*11230*/  IADD3 R16, PT, PT, R170, 0x90, RZ ;  /* 0x00000090aa107810 */ /* 0x000fe20007ffe0ff */
[----:B------:R-:W-:Y:S03]  /*11240*/  BSSY.RECONVERGENT B0, `(.L_x_3386) ;  /* 0x000000d000007945 */ /* 0x000fe60003800200 */
[----:B------:R-:W-:-:S13]  /*11250*/  ISETP.GE.AND P0, PT, R16, R3, PT ;  /* 0x000000031000720c */ /* 0x000fda0003f06270 */
[----:B------:R-:W-:Y:S05]  /*11260*/  @P0 BRA `(.L_x_3387) ;  /* 0x0000000000280947 */ /* 0x000fea0003800000 */
[----:B------:R-:W-:-:S13]  /*11270*/  ISETP.GE.AND P0, PT, R10, R237, PT ;  /* 0x000000ed0a00720c */ /* 0x000fda0003f06270 */
[----:B------:R-:W-:Y:S05]  /*11280*/  @P0 BRA `(.L_x_3388) ;  /* 0x00000000001c0947 */ /* 0x000fea0003800000 */
[----:B-12---:R-:W-:-:S04]  /*11290*/  LEA R4, P0, R226, R34, 0x8 ;  /* 0x00000022e2047211 */ /* 0x006fc800078040ff */
[----:B------:R-:W-:-:S05]  /*112a0*/  LEA.HI.X R5, R226, R35, R227, 0x8, P0 ;  /* 0x00000023e2057211 */ /* 0x000fca00000f44e3 */
[----:B------:R-:W-:Y:S01]  /*112b0*/  @!PT LDS RZ, [RZ] ;  /* 0x00000000fffff984 */ /* 0x000fe20000000800 */
[----:B------:R-:W-:Y:S01]  /*112c0*/  @!PT LDS RZ, [RZ] ;  /* 0x00000000fffff984 */ /* 0x000fe20000000800 */
[----:B------:R-:W-:Y:S01]  /*112d0*/  @!PT LDS RZ, [RZ] ;  /* 0x00000000fffff984 */ /* 0x000fe20000000800 */
[----:B------:R1:W-:Y:S01]  /*112e0*/  LDGSTS.E.BYPASS.LTC128B.128 [R61+0x6800], desc[UR6][R4.64] ;  /* 0x06800000043d7fae */ /* 0x0003e2000b981a06 */
[----:B------:R-:W-:Y:S05]  /*112f0*/  BRA `(.L_x_3387) ;  /* 0x0000000000047947 */ /* 0x000fea0003800000 */
.L_x_3388:
[----:B------:R1:W-:Y:S02]  /*11300*/  STS.128 [R61+0x6800], RZ ;  /* 0x006800ff3d007388 */ /* 0x0003e40000000c00 */
.L_x_3387:
[----:B------:R-:W-:Y:S05]  /*11310*/  BSYNC.RECONVERGENT B0 ;  /* 0x0000000000007941 */ /* 0x000fea0003800200 */
.L_x_3386:
[----:B------:R-:W-:Y:S01]  /*11320*/  IADD3 R14, PT, PT, R170, 0xa0, RZ ;  /* 0x000000a0aa0e7810 */ /* 0x000fe20007ffe0ff */
        /* <DEDUP_REMOVED lines=15> */
.L_x_3391:
[----:B------:R1:W-:Y:S02]  /*11420*/  STS.128 [R61+0x7000], RZ ;  /* 0x007000ff3d007388 */ /* 0x0003e40000000c00 */
.L_x_3390:
[----:B------:R-:W-:Y:S05]  /*11430*/  BSYNC.RECONVERGENT B0 ;  /* 0x0000000000007941 */ /* 0x000fea0003800200 */
.L_x_3389:
        /* <DEDUP_REMOVED lines=16> */
.L_x_3394:
[----:B------:R1:W-:Y:S02]  /*11540*/  STS.128 [R61+0x7800], RZ ;  /* 0x007800ff3d007388 */ /* 0x0003e40000000c00 */
.L_x_3393:
[----:B------:R-:W-:Y:S05]  /*11550*/  BSYNC.RECONVERGENT B0 ;  /* 0x0000000000007941 */ /* 0x000fea0003800200 */
.L_x_3392:
        /* <DEDUP_REMOVED lines=16> */
.L_x_3397:
[----:B------:R1:W-:Y:S02]  /*11660*/  STS.128 [R61+0x8000], RZ ;  /* 0x008000ff3d007388 */ /* 0x0003e40000000c00 */
.L_x_3396:
[----:B------:R-:W-:Y:S05]  /*11670*/  BSYNC.RECONVERGENT B0 ;  /* 0x0000000000007941 */ /* 0x000fea0003800200 */
.L_x_3395:
        /* <DEDUP_REMOVED lines=16> */
.L_x_3400:
[----:B------:R1:W-:Y:S02]  /*11780*/  STS.128 [R61+0x8800], RZ ;  /* 0x008800ff3d007388 */ /* 0x0003e40000000c00 */
.L_x_3399:
[----:B------:R-:W-:Y:S05]  /*11790*/  BSYNC.RECONVERGENT B0 ;  /* 0x0000000000007941 */ /* 0x000fea0003800200 */
.L_x_3398:
[----:B-12---:R-:W-:Y:S01]  /*117a0*/  IADD3 R4, PT, PT, R170, 0xe0, RZ ;  /* 0x000000e0aa047810 */ /* 0x006fe20007ffe0ff */
        /* <DEDUP_REMOVED lines=15> */
.L_x_3403:
[----:B------:R1:W-:Y:S02]  /*118a0*/  STS.128 [R61+0x9000], RZ ;  /* 0x009000ff3d007388 */ /* 0x0003e40000000c00 */
.L_x_3402:
[----:B------:R-:W-:Y:S05]  /*118b0*/  BSYNC.RECONVERGENT B0 ;  /* 0x0000000000007941 */ /* 0x000fea0003800200 */
.L_x_3401:
        /* <DEDUP_REMOVED lines=14> */
.L_x_3406:
[----:B------:R1:W-:Y:S02]  /*119a0*/  STS.128 [R61+0x9800], RZ ;  /* 0x009800ff3d007388 */ /* 0x0003e40000000c00 */
.L_x_3405:
[----:B------:R-:W-:Y:S05]  /*119b0*/  BSYNC.RECONVERGENT B0 ;  /* 0x0000000000007941 */ /* 0x000fea0003800200 */
.L_x_3404:
[----:B------:R-:W0:Y:S01]  /*119c0*/  LDGDEPBAR ;  /* 0x00000000000079af */ /* 0x000e220000000000 */
[----:B------:R-:W-:Y:S03]  /*119d0*/  BSSY.RECONVERGENT B0, `(.L_x_3407) ;  /* 0x0000010000007945 */ /* 0x000fe60003800200 */
[----:B------:R1:W5:Y:S04]  /*119e0*/  LD.E R2, desc[UR6][R164.64+0x184] ;  /* 0x00018406a4027980 */ /* 0x000368000c101900 */
[----:B------:R1:W5:Y:S01]  /*119f0*/  LD.E R0, desc[UR6][R164.64+0x188] ;  /* 0x00018806a4007980 */ /* 0x000362000c101900 */
[----:B------:R-:W-:-:S04]  /*11a00*/  DEPBAR.LE SB0, 0x0 ;  /* 0x000080000000791a */ /* 0x000fc80000000000 */
[----:B------:R-:W-:Y:S06]  /*11a10*/  BAR.SYNC.DEFER_BLOCKING 0x0 ;  /* 0x0000000000007b1d */ /* 0x000fec0000010000 */
        /* <DEDUP_REMOVED lines=8> */
.L_x_3409:
[----:B------:R1:W-:Y:S01]  /*11aa0*/  STS.128 [R61+0xa000], RZ ;  /* 0x00a000ff3d007388 */ /* 0x0003e20000000c00 */
[----:B------:R-:W-:Y:S05]  /*11ab0*/  BRA `(.L_x_3410) ;  /* 0x0000000000047947 */ /* 0x000fea0003800000 */
.L_x_3408:
[----:B------:R1:W-:Y:S02]  /*11ac0*/  STS.128 [R61+0xa000], RZ ;  /* 0x00a000ff3d007388 */ /* 0x0003e40000000c00 */
.L_x_3410:
[----:B------:R-:W-:Y:S05]  /*11ad0*/  BSYNC.RECONVERGENT B0 ;  /* 0x0000000000007941 */ /* 0x000fea0003800200 */
.L_x_3407:
[----:B------:R-:W-:Y:S01]  /*11ae0*/  ISETP.GE.AND P1, PT, R26, R3, PT ;  /* 0x000000031a00720c */ /* 0x000fe20003f26270 */
[----:B------:R-:W-:Y:S01]  /*11af0*/  BSSY.RECONVERGENT B0, `(.L_x_3411) ;  /* 0x000000d000007945 */ /* 0x000fe20003800200 */
[----:B------:R-:W-:-:S04]  /*11b00*/  LEA R26, P0, R64, R232, 0x1 ;  /* 0x000000e8401a7211 */ /* 0x000fc800078008ff */
        /* <DEDUP_REMOVED lines=10> */
.L_x_3413:
[----:B------:R1:W-:Y:S02]  /*11bb0*/  STS.128 [R61+0xa800], RZ ;  /* 0x00a800ff3d007388 */ /* 0x0003e40000000c00 */
.L_x_3412:
[----:B------:R-:W-:Y:S05]  /*11bc0*/  BSYNC.RECONVERGENT B0 ;  /* 0x0000000000007941 */ /* 0x000fea0003800200 */
.L_x_3411:
[----:B------:R-:W-:Y:S01]  /*11bd0*/  ISETP.GE.AND P0, PT, R32, R3, PT ;  /* 0x000000032000720c */ /* 0x000fe20003f06270 */
[----:B------:R-:W-:-:S12]  /*11be0*/  BSSY.RECONVERGENT B0, `(.L_x_3414) ;  /* 0x000000d000007945 */ /* 0x000fd80003800200 */
[----:B------:R1:W-:Y:S01]  /*11bf0*/  @P0 STS.128 [R61+0xb000], RZ ;  /* 0x00b000ff3d000388 */ /* 0x0003e20000000c00 */
        /* <DEDUP_REMOVED lines=10> */
.L_x_3416:
[----:B------:R1:W-:Y:S02]  /*11ca0*/  STS.128 [R61+0xb000], RZ ;  /* 0x00b000ff3d007388 */ /* 0x0003e40000000c00 */
.L_x_3415:
[----:B------:R-:W-:Y:S05]  /*11cb0*/  BSYNC.RECONVERGENT B0 ;  /* 0x0000000000007941 */ /* 0x000fea0003800200 */
.L_x_3414:
        /* <DEDUP_REMOVED lines=13> */
.L_x_3419:
[----:B------:R1:W-:Y:S02]  /*11d90*/  STS.128 [R61+0xb800], RZ ;  /* 0x00b800ff3d007388 */ /* 0x0003e40000000c00 */
.L_x_3418:
[----:B------:R-:W-:Y:S05]  /*11da0*/  BSYNC.RECONVERGENT B0 ;  /* 0x0000000000007941 */ /* 0x000fea0003800200 */
.L_x_3417:
        /* <DEDUP_REMOVED lines=16> */
.L_x_3422:
[----:B------:R1:W-:Y:S02]  /*11eb0*/  STS.128 [R61+0xc000], RZ ;  /* 0x00c000ff3d007388 */ /* 0x0003e40000000c00 */
.L_x_3421:
[----:B------:R-:W-:Y:S05]  /*11ec0*/  BSYNC.RECONVERGENT B0 ;  /* 0x0000000000007941 */ /* 0x000fea0003800200 */
.L_x_3420:
        /* <DEDUP_REMOVED lines=13> */
.L_x_3425:
[----:B------:R1:W-:Y:S02]  /*11fa0*/  STS.128 [R61+0xc800], RZ ;  /* 0x00c800ff3d007388 */ /* 0x0003e40000000c00 */
.L_x_3424:
[----:B------:R-:W-:Y:S05]  /*11fb0*/  BSYNC.RECONVERGENT B0 ;  /* 0x0000000000007941 */ /* 0x000fea0003800200 */
.L_x_3423:
        /* <DEDUP_REMOVED lines=16> */
.L_x_3428:
[----:B------:R1:W-:Y:S02]  /*120c0*/  STS.128 [R61+0xd000], RZ ;  /* 0x00d000ff3d007388 */ /* 0x0003e40000000c00 */
.L_x_3427:
[----:B------:R-:W-:Y:S05]  /*120d0*/  BSYNC.RECONVERGENT B0 ;  /* 0x0000000000007941 */ /* 0x000fea0003800200 */
.L_x_3426:
        /* <DEDUP_REMOVED lines=16> */
.L_x_3431:
[----:B------:R1:W-:Y:S02]  /*121e0*/  STS.128 [R61+0xd800], RZ ;  /* 0x00d800ff3d007388 */ /* 0x0003e40000000c00 */
.L_x_3430:
[----:B------:R-:W-:Y:S05]  /*121f0*/  BSYNC.RECONVERGENT B0 ;  /* 0x0000000000007941 */ /* 0x000fea0003800200 */
.L_x_3429:
        /* <DEDUP_REMOVED lines=16> */
.L_x_3434:
[----:B------:R1:W-:Y:S02]  /*12300*/  STS.128 [R61+0xe000], RZ ;  /* 0x00e000ff3d007388 */ /* 0x0003e40000000c00 */
.L_x_3433:
[----:B------:R-:W-:Y:S05]  /*12310*/  BSYNC.RECONVERGENT B0 ;  /* 0x0000000000007941 */ /* 0x000fea0003800200 */
.L_x_3432:
        /* <DEDUP_REMOVED lines=13> */
.L_x_3437:
[----:B------:R1:W-:Y:S02]  /*123f0*/  STS.128 [R61+0xe800], RZ ;  /* 0x00e800ff3d007388 */ /* 0x0003e40000000c00 */
.L_x_3436:
[----:B------:R-:W-:Y:S05]  /*12400*/  BSYNC.RECONVERGENT B0 ;  /* 0x0000000000007941 */ /* 0x000fea0003800200 */
.L_x_3435:
        /* <DEDUP_REMOVED lines=16> */
.L_x_3440:
[----:B------:R1:W-:Y:S02]  /*12510*/  STS.128 [R61+0xf000], RZ ;  /* 0x00f000ff3d007388 */ /* 0x0003e40000000c00 */
.L_x_3439:
[----:B------:R-:W-:Y:S05]  /*12520*/  BSYNC.RECONVERGENT B0 ;  /* 0x0000000000007941 */ /* 0x000fea0003800200 */
.L_x_3438:
        /* <DEDUP_REMOVED lines=16> */
.L_x_3443:
[----:B------:R1:W-:Y:S02]  /*12630*/  STS.128 [R61+0xf800], RZ ;  /* 0x00f800ff3d007388 */ /* 0x0003e40000000c00 */
.L_x_3442:
[----:B------:R-:W-:Y:S05]  /*12640*/  BSYNC.RECONVERGENT B0 ;  /* 0x0000000000007941 */ /* 0x000fea0003800200 */
.L_x_3441:
        /* <DEDUP_REMOVED lines=16> */
.L_x_3446:
[----:B------:R1:W-:Y:S02]  /*12750*/  STS.128 [R61+0x10000], RZ ;  /* 0x010000ff3d007388 */ /* 0x0003e40000000c00 */
.L_x_3445:
[----:B------:R-:W-:Y:S05]  /*12760*/  BSYNC.RECONVERGENT B0 ;  /* 0x0000000000007941 */ /* 0x000fea0003800200 */
.L_x_3444:
        /* <DEDUP_REMOVED lines=16> */
.L_x_3449:
[----:B------:R1:W-:Y:S02]  /*12870*/  STS.128 [R61+0x10800], RZ ;  /* 0x010800ff3d007388 */ /* 0x0003e40000000c00 */
.L_x_3448:
[----:B------:R-:W-:Y:S05]  /*12880*/  BSYNC.RECONVERGENT B0 ;  /* 0x0000000000007941 */ /* 0x000fea0003800200 */
.L_x_3447:
        /* <DEDUP_REMOVED lines=16> */
.L_x_3452:
[----:B------:R1:W-:Y:S02]  /*12990*/  STS.128 [R61+0x11000], RZ ;  /* 0x011000ff3d007388 */ /* 0x0003e40000000c00 */
.L_x_3451:
[----:B------:R-:W-:Y:S05]  /*129a0*/  BSYNC.RECONVERGENT B0 ;  /* 0x0000000000007941 */ /* 0x000fea0003800200 */
.L_x_3450:
        /* <DEDUP_REMOVED lines=14> */
.L_x_3455:
[----:B------:R1:W-:Y:S02]  /*12a90*/  STS.128 [R61+0x11800], RZ ;  /* 0x011800ff3d007388 */ /* 0x0003e40000000c00 */
.L_x_3454:
[----:B------:R-:W-:Y:S05]  /*12aa0*/  BSYNC.RECONVERGENT B0 ;  /* 0x0000000000007941 */ /* 0x000fea0003800200 */
.L_x_3453:
[C---:B------:R-:W-:Y:S01]  /*12ab0*/  IMAD.SHL.U32 R166, R167.reuse, 0x40, RZ ;  /* 0x00000040a7a67824 */ /* 0x040fe200078e00ff */
[----:B------:R-:W-:Y:S01]  /*12ac0*/  SHF.R.U32.HI R220, RZ, 0x1, R167 ;  /* 0x00000001ffdc7819 */ /* 0x000fe200000116a7 */
[C---:B------:R-:W-:Y:S01]  /*12ad0*/  IMAD.SHL.U32 R221, R167.reuse, 0x20, RZ ;  /* 0x00000020a7dd7824 */ /* 0x040fe200078e00ff */
[----:B------:R-:W-:Y:S01]  /*12ae0*/  LOP3.LUT P0, R213, R167, 0x2, RZ, 0xc0, !PT ;  /* 0x00000002a7d57812 */ /* 0x000fe2000780c0ff */
[----:B------:R-:W-:Y:S01]  /*12af0*/  IMAD.MOV.U32 R212, RZ, RZ, 0x20 ;  /* 0x00000020ffd47424 */ /* 0x000fe200078e00ff */
[----:B------:R-:W-:Y:S01]  /*12b00*/  LOP3.LUT R3, R220, 0x8, RZ, 0xc0, !PT ;  /* 0x00000008dc037812 */ /* 0x000fe200078ec0ff */
[----:B------:R-:W-:Y:S01]  /*12b10*/  IMAD.MOV.U32 R208, RZ, RZ, 0x40 ;  /* 0x00000040ffd07424 */ /* 0x000fe200078e00ff */
[----:B------:R-:W-:Y:S01]  /*12b20*/  LOP3.LUT R4, R166, 0x1c0, RZ, 0xc0, !PT ;  /* 0x000001c0a6047812 */ /* 0x000fe200078ec0ff */
[----:B------:R-:W0:Y:S01]  /*12b30*/  LDGDEPBAR ;  /* 0x00000000000079af */ /* 0x000e220000000000 */
[----:B------:R-:W-:Y:S01]  /*12b40*/  LOP3.LUT R221, R221, 0x7c00, RZ, 0xc0, !PT ;  /* 0x00007c00dddd7812 */ /* 0x000fe200078ec0ff */
[----:B------:R-:W-:Y:S01]  /*12b50*/  BSSY.RECONVERGENT B1, `(.L_x_3456) ;  /* 0x00001a7000017945 */ /* 0x000fe20003800200 */
[----:B------:R-:W-:-:S02]  /*12b60*/  LOP3.LUT R3, R3, 0x1c0, R166, 0xf8, !PT ;  /* 0x000001c003037812 */ /* 0x000fc400078ef8a6 */
[----:B------:R-:W-:Y:S02]  /*12b70*/  LOP3.LUT R5, R4, 0x8, R167, 0xf8, !PT ;  /* 0x0000000804057812 */ /* 0x000fe400078ef8a7 */
[----:B------:R-:W-:Y:S02]  /*12b80*/  LOP3.LUT R4, R166, 0x400, RZ, 0xc0, !PT ;  /* 0x00000400a6047812 */ /* 0x000fe400078ec0ff */
[----:B------:R-:W-:Y:S02]  /*12b90*/  LOP3.LUT R210, R221, 0x200, R166, 0xf8, !PT ;  /* 0x00000200ddd27812 */ /* 0x000fe400078ef8a6 */
[-C--:B------:R-:W-:Y:S02]  /*12ba0*/  LOP3.LUT R3, R3, R10.reuse, RZ, 0x3c, !PT ;  /* 0x0000000a03037212 */ /* 0x080fe400078e3cff */
[----:B------:R-:W-:Y:S02]  /*12bb0*/  LOP3.LUT R5, R5, R10, RZ, 0x3c, !PT ;  /* 0x0000000a05057212 */ /* 0x000fe400078e3cff */
[----:B------:R-:W-:-:S02]  /*12bc0*/  LOP3.LUT R210, R210, R3, RZ, 0xfc, !PT ;  /* 0x00000003d2d27212 */ /* 0x000fc400078efcff */
[----:B-1----:R-:W-:Y:S01]  /*12bd0*/  SEL R8, R212, 0xffffffe0, !P0 ;  /* 0xffffffe0d4087807 */ /* 0x002fe20004000000 */
[----:B------:R-:W-:Y:S01]  /*12be0*/  IMAD R4, R5, 0x2, R4 ;  /* 0x0000000205047824 */ /* 0x000fe200078e0204 */
[----:B------:R-:W-:Y:S01]  /*12bf0*/  LOP3.LUT P0, R211, R167, 0x4, RZ, 0xc0, !PT ;  /* 0x00000004a7d37812 */ /* 0x000fe2000780c0ff */
[----:B------:R-:W-:Y:S01]  /*12c00*/  IMAD R210, R210, 0x2, R63 ;  /* 0x00000002d2d27824 */ /* 0x000fe200078e023f */
[----:B-----5:R-:W-:Y:S01]  /*12c10*/  IADD3 R0, PT, PT, R0, R65, -R236 ;  /* 0x0000004100007210 */ /* 0x020fe20007ffe8ec */
[----:B------:R-:W-:Y:S01]  /*12c20*/  IMAD.IADD R209, R63, 0x1, R4 ;  /* 0x000000013fd17824 */ /* 0x000fe200078e0204 */
[----:B------:R-:W-:Y:S01]  /*12c30*/  SEL R9, R208, 0xffffffc0, !P0 ;  /* 0xffffffc0d0097807 */ /* 0x000fe20004000000 */
[C-C-:B------:R-:W-:Y:S01]  /*12c40*/  IMAD.IADD R168, R210.reuse, 0x1, R8.reuse ;  /* 0x00000001d2a87824 */ /* 0x140fe200078e0208 */
[----:B------:R-:W-:Y:S01]  /*12c50*/  LDSM.16.M88.4 R44, [R210] ;  /* 0x00000000d22c783b */ /* 0x000fe20000000200 */
[----:B------:R-:W-:Y:S01]  /*12c60*/  IMAD.IADD R48, R209, 0x1, R8 ;  /* 0x00000001d1307824 */ /* 0x000fe200078e0208 */
[----:B------:R-:W-:Y:S01]  /*12c70*/  IADD3 R2, PT, PT, R65, -R236, -R2 ;  /* 0x800000ec41027210 */ /* 0x000fe20007ffe802 */
[--C-:B------:R-:W-:Y:S01]  /*12c80*/  IMAD.IADD R67, R210, 0x1, R9.reuse ;  /* 0x00000001d2437824 */ /* 0x100fe200078e0209 */
[----:B------:R-:W1:Y:S01]  /*12c90*/  LDSM.16.M88.4 R20, [R209+0x3000] ;  /* 0x00300000d114783b */ /* 0x000e620000000200 */
[----:B------:R-:W-:-:S02]  /*12ca0*/  IMAD.IADD R51, R209, 0x1, R9 ;  /* 0x00000001d1337824 */ /* 0x000fc400078e0209 */
[C---:B------:R-:W-:Y:S01]  /*12cb0*/  IMAD.IADD R196, R8.reuse, 0x1, R67 ;  /* 0x0000000108c47824 */ /* 0x040fe200078e0243 */
[----:B------:R-:W3:Y:S04]  /*12cc0*/  LDSM.16.M88.4 R12, [R209+0x3800] ;  /* 0x00380000d10c783b */ /* 0x000ee80000000200 */
[----:B------:R-:W-:Y:S04]  /*12cd0*/  LDSM.16.M88.4 R168, [R168] ;  /* 0x00000000a8a8783b */ /* 0x000fe80000000200 */
[----:B------:R-:W4:Y:S04]  /*12ce0*/  LDSM.16.M88.4 R152, [R48+0x3000] ;  /* 0x003000003098783b */ /* 0x000f280000000200 */
[----:B------:R-:W4:Y:S04]  /*12cf0*/  LDSM.16.M88.4 R148, [R48+0x3800] ;  /* 0x003800003094783b */ /* 0x000f280000000200 */
[----:B--2---:R-:W2:Y:S04]  /*12d00*/  LDSM.16.M88.4 R36, [R209+0x2000] ;  /* 0x00200000d124783b */ /* 0x004ea80000000200 */
[----:B------:R-:W2:Y:S04]  /*12d10*/  LDSM.16.M88.4 R28, [R209+0x2800] ;  /* 0x00280000d11c783b */ /* 0x000ea80000000200 */
[----:B------:R-:W2:Y:S04]  /*12d20*/  LDSM.16.M88.4 R144, [R209+0x4000] ;  /* 0x00400000d190783b */ /* 0x000ea80000000200 */
[----:B------:R-:W2:Y:S04]  /*12d30*/  LDSM.16.M88.4 R104, [R209+0x6800] ;  /* 0x00680000d168783b */ /* 0x000ea80000000200 */
[----:B------:R-:W2:Y:S01]  /*12d40*/  LDSM.16.M88.4 R96, [R209+0x7000] ;  /* 0x00700000d160783b */ /* 0x000ea20000000200 */
[C---:B-1----:R-:W-:Y:S03]  /*12d50*/  HMMA.16816.F32.BF16 R24, R44.reuse, R20, RZ ;  /* 0x000000142c18723c */ /* 0x042fe600000418ff */
[----:B------:R-:W1:Y:S04]  /*12d60*/  LDSM.16.M88.4 R136, [R209+0x4800] ;  /* 0x00480000d188783b */ /* 0x000e680000000200 */
[----:B------:R-:W1:Y:S01]  /*12d70*/  LDSM.16.M88.4 R128, [R209+0x5000] ;  /* 0x00500000d180783b */ /* 0x000e620000000200 */
[C---:B---3--:R-:W-:Y:S03]  /*12d80*/  HMMA.16816.F32.BF16 R16, R44.reuse, R12, RZ ;  /* 0x0000000c2c10723c */ /* 0x048fe600000418ff */
[----:B------:R-:W3:Y:S04]  /*12d90*/  LDSM.16.M88.4 R120, [R209+0x5800] ;  /* 0x00580000d178783b */ /* 0x000ee80000000200 */
[----:B------:R-:W3:Y:S01]  /*12da0*/  LDSM.16.M88.4 R112, [R209+0x6000] ;  /* 0x00600000d170783b */ /* 0x000ee20000000200 */
[C---:B------:R-:W-:Y:S03]  /*12db0*/  HMMA.16816.F32.BF16 R20, R44.reuse, R22, RZ ;  /* 0x000000162c14723c */ /* 0x040fe600000418ff */
[----:B------:R-:W3:Y:S04]  /*12dc0*/  LDSM.16.M88.4 R88, [R209+0x7800] ;  /* 0x00780000d158783b */ /* 0x000ee80000000200 */
[----:B------:R-:W3:Y:S01]  /*12dd0*/  LDSM.16.M88.4 R80, [R209+0x8000] ;  /* 0x00800000d150783b */ /* 0x000ee20000000200 */
[----:B------:R-:W-:Y:S03]  /*12de0*/  HMMA.16816.F32.BF16 R12, R44, R14, RZ ;  /* 0x0000000e2c0c723c */ /* 0x000fe600000418ff */
[----:B------:R-:W3:Y:S04]  /*12df0*/  LDSM.16.M88.4 R72, [R209+0x8800] ;  /* 0x00880000d148783b */ /* 0x000ee80000000200 */
[----:B------:R-:W3:Y:S01]  /*12e00*/  LDSM.16.M88.4 R56, [R209+0x9000] ;  /* 0x00900000d138783b */ /* 0x000ee20000000200 */
[C---:B----4-:R-:W-:Y:S03]  /*12e10*/  HMMA.16816.F32.BF16 R24, R168.reuse, R152, R24 ;  /* 0x00000098a818723c */ /* 0x050fe60000041818 */
[----:B------:R-:W4:Y:S04]  /*12e20*/  LDSM.16.M88.4 R176, [R209+0x9800] ;  /* 0x00980000d1b0783b */ /* 0x000f280000000200 */
[----:B------:R-:W4:Y:S01]  /*12e30*/  LDSM.16.M88.4 R172, [R48+0x2000] ;  /* 0x0020000030ac783b */ /* 0x000f220000000200 */
[C---:B------:R-:W-:Y:S03]  /*12e40*/  HMMA.16816.F32.BF16 R20, R168.reuse, R154, R20 ;  /* 0x0000009aa814723c */ /* 0x040fe60000041814 */
[----:B------:R-:W4:Y:S04]  /*12e50*/  LDSM.16.M88.4 R160, [R48+0x2800] ;  /* 0x0028000030a0783b */ /* 0x000f280000000200 */
[----:B------:R-:W4:Y:S01]  /*12e60*/  LDSM.16.M88.4 R156, [R48+0x4000] ;  /* 0x00400000309c783b */ /* 0x000f220000000200 */
[C---:B------:R-:W-:Y:S03]  /*12e70*/  HMMA.16816.F32.BF16 R16, R168.reuse, R148, R16 ;  /* 0x00000094a810723c */ /* 0x040fe60000041810 */
[----:B------:R-:W4:Y:S04]  /*12e80*/  LDSM.16.M88.4 R152, [R48+0x6800] ;  /* 0x006800003098783b */ /* 0x000f280000000200 */
[----:B------:R-:W-:Y:S01]  /*12e90*/  LDSM.16.M88.4 R180, [R48+0x4800] ;  /* 0x0048000030b4783b */ /* 0x000fe20000000200 */
[----:B------:R-:W-:Y:S03]  /*12ea0*/  HMMA.16816.F32.BF16 R12, R168, R150, R12 ;  /* 0x00000096a80c723c */ /* 0x000fe6000004180c */
[----:B------:R-:W4:Y:S04]  /*12eb0*/  LDSM.16.M88.4 R148, [R48+0x7000] ;  /* 0x007000003094783b */ /* 0x000f280000000200 */
[----:B------:R-:W-:Y:S01]  /*12ec0*/  LDSM.16.M88.4 R200, [R51+0x5000] ;  /* 0x0050000033c8783b */ /* 0x000fe20000000200 */
[C---:B--2---:R-:W-:Y:S03]  /*12ed0*/  HMMA.16816.F32.BF16 R40, R44.reuse, R36, RZ ;  /* 0x000000242c28723c */ /* 0x044fe600000418ff */
[----:B------:R-:W-:Y:S04]  /*12ee0*/  LDSM.16.M88.4 R192, [R51+0x5800] ;  /* 0x0058000033c0783b */ /* 0x000fe80000000200 */
[----:B------:R-:W-:Y:S01]  /*12ef0*/  LDSM.16.M88.4 R188, [R51+0x6000] ;  /* 0x0060000033bc783b */ /* 0x000fe20000000200 */
[C---:B------:R-:W-:Y:S03]  /*12f00*/  HMMA.16816.F32.BF16 R32, R44.reuse, R28, RZ ;  /* 0x0000001c2c20723c */ /* 0x040fe600000418ff */
[----:B------:R-:W-:Y:S04]  /*12f10*/  LDSM.16.M88.4 R184, [R51+0x7800] ;  /* 0x0078000033b8783b */ /* 0x000fe80000000200 */
[----:B------:R-:W-:Y:S01]  /*12f20*/  LDSM.16.M88.4 R196, [R196] ;  /* 0x00000000c4c4783b */ /* 0x000fe20000000200 */
        /* <DEDUP_REMOVED lines=45> */
[C---:B--2---:R-:W-:Y:S08]  /*13200*/  HMMA.16816.F32.BF16 R124, R168.reuse, R172, R124 ;  /* 0x000000aca87c723c */ /* 0x044ff0000004187c */
[C---:B------:R-:W-:Y:S01]  /*13210*/  HMMA.16816.F32.BF16 R120, R168.reuse, R174, R120 ;  /* 0x000000aea878723c */ /* 0x040fe20000041878 */
[----:B------:R1:W2:Y:S07]  /*13220*/  LDSM.16.M88.4 R172, [R48+0x8000] ;  /* 0x0080000030ac783b */ /* 0x0002ae0000000200 */
[C---:B---3--:R-:W-:Y:S08]  /*13230*/  HMMA.16816.F32.BF16 R116, R168.reuse, R160, R116 ;  /* 0x000000a0a874723c */ /* 0x048ff00000041874 */
[C---:B------:R-:W-:Y:S01]  /*13240*/  HMMA.16816.F32.BF16 R112, R168.reuse, R162, R112 ;  /* 0x000000a2a870723c */ /* 0x040fe20000041870 */
[----:B------:R-:W-:Y:S07]  /*13250*/  LDSM.16.M88.4 R160, [R67] ;  /* 0x0000000043a0783b */ /* 0x000fee0000000200 */
[----:B----4-:R-:W-:Y:S01]  /*13260*/  HMMA.16816.F32.BF16 R92, R168, R156, R92 ;  /* 0x0000009ca85c723c */ /* 0x010fe2000004185c */
[----:B-1----:R-:W-:-:S05]  /*13270*/  IMAD.IADD R48, R8, 0x1, R51 ;  /* 0x0000000108307824 */ /* 0x002fca00078e0233 */
[----:B------:R-:W-:Y:S02]  /*13280*/  LDSM.16.M88.4 R204, [R48+0x3800] ;  /* 0x0038000030cc783b */ /* 0x000fe40000000200 */
[C---:B------:R-:W-:Y:S02]  /*13290*/  HMMA.16816.F32.BF16 R88, R168.reuse, R158, R88 ;  /* 0x0000009ea858723c */ /* 0x040fe40000041858 */
[----:B------:R-:W1:Y:S06]  /*132a0*/  LDSM.16.M88.4 R156, [R51+0x2000] ;  /* 0x00200000339c783b */ /* 0x000e6c0000000200 */
        /* <DEDUP_REMOVED lines=8> */
[----:B------:R-:W-:Y:S07]  /*13330*/  LDSM.16.M88.4 R180, [R51+0x8000] ;  /* 0x0080000033b4783b */ /* 0x000fee0000000200 */
        /* <DEDUP_REMOVED lines=10> */
[C---:B---3--:R-:W-:Y:S08]  /*133e0*/  HMMA.16816.F32.BF16 R24, R160.reuse, R152, R24 ;  /* 0x00000098a018723c */ /* 0x048ff00000041818 */
[C---:B------:R-:W-:Y:S01]  /*133f0*/  HMMA.16816.F32.BF16 R20, R160.reuse, R154, R20 ;  /* 0x0000009aa014723c */ /* 0x040fe20000041814 */
[----:B------:R-:W3:Y:S07]  /*13400*/  LDSM.16.M88.4 R152, [R51+0x6800] ;  /* 0x006800003398783b */ /* 0x000eee0000000200 */
[C---:B----4-:R-:W-:Y:S08]  /*13410*/  HMMA.16816.F32.BF16 R16, R160.reuse, R148, R16 ;  /* 0x00000094a010723c */ /* 0x050ff00000041810 */
[C---:B------:R-:W-:Y:S01]  /*13420*/  HMMA.16816.F32.BF16 R12, R160.reuse, R150, R12 ;  /* 0x00000096a00c723c */ /* 0x040fe2000004180c */
[----:B------:R-:W4:Y:S07]  /*13430*/  LDSM.16.M88.4 R148, [R51+0x7000] ;  /* 0x007000003394783b */ /* 0x000f2e0000000200 */
[C---:B--2---:R-:W-:Y:S08]  /*13440*/  HMMA.16816.F32.BF16 R32, R160.reuse, R172, R32 ;  /* 0x000000aca020723c */ /* 0x044ff00000041820 */
[C---:B------:R-:W-:Y:S01]  /*13450*/  HMMA.16816.F32.BF16 R28, R160.reuse, R174, R28 ;  /* 0x000000aea01c723c */ /* 0x040fe2000004181c */
[----:B------:R-:W2:Y:S07]  /*13460*/  LDSM.16.M88.4 R172, [R51+0x9000] ;  /* 0x0090000033ac783b */ /* 0x000eae0000000200 */
[C---:B------:R-:W-:Y:S08]  /*13470*/  HMMA.16816.F32.BF16 R4, R160.reuse, R168, R4 ;  /* 0x000000a8a004723c */ /* 0x040ff00000041804 */
[C---:B------:R-:W-:Y:S01]  /*13480*/  HMMA.16816.F32.BF16 R144, R160.reuse, R170, R144 ;  /* 0x000000aaa090723c */ /* 0x040fe20000041890 */
[----:B------:R4:W2:Y:S07]  /*13490*/  LDSM.16.M88.4 R168, [R51+0x9800] ;  /* 0x0098000033a8783b */ /* 0x0008ae0000000200 */
[C---:B-1----:R-:W-:Y:S08]  /*134a0*/  HMMA.16816.F32.BF16 R140, R160.reuse, R156, R140 ;  /* 0x0000009ca08c723c */ /* 0x042ff0000004188c */
[C---:B------:R-:W-:Y:S01]  /*134b0*/  HMMA.16816.F32.BF16 R136, R160.reuse, R158, R136 ;  /* 0x0000009ea088723c */ /* 0x040fe20000041888 */
[----:B------:R-:W1:Y:S07]  /*134c0*/  LDSM.16.M88.4 R156, [R48+0x2000] ;  /* 0x00200000309c783b */ /* 0x000e6e0000000200 */
[----:B---3--:R-:W-:Y:S01]  /*134d0*/  HMMA.16816.F32.BF16 R108, R160, R152, R108 ;  /* 0x00000098a06c723c */ /* 0x008fe2000004186c */
[----:B----4-:R-:W-:-:S07]  /*134e0*/  LOP3.LUT R51, R220, 0x1f0, RZ, 0xc0, !PT ;  /* 0x000001f0dc337812 */ /* 0x010fce00078ec0ff */
        /* <DEDUP_REMOVED lines=23> */
[C---:B--2---:R-:W-:Y:S08]  /*13660*/  HMMA.16816.F32.BF16 R68, R160.reuse, R172, R68 ;  /* 0x000000aca044723c */ /* 0x044ff00000041844 */
[C---:B------:R-:W-:Y:S01]  /*13670*/  HMMA.16816.F32.BF16 R56, R160.reuse, R174, R56 ;  /* 0x000000aea038723c */ /* 0x040fe20000041838 */
[----:B------:R-:W2:Y:S07]  /*13680*/  LDSM.16.M88.4 R172, [R48+0x7000] ;  /* 0x0070000030ac783b */ /* 0x000eae0000000200 */
[C---:B------:R-:W-:Y:S08]  /*13690*/  HMMA.16816.F32.BF16 R52, R160.reuse, R168, R52 ;  /* 0x000000a8a034723c */ /* 0x040ff00000041834 */
[----:B------:R-:W-:Y:S01]  /*136a0*/  HMMA.16816.F32.BF16 R44, R160, R170, R44 ;  /* 0x000000aaa02c723c */ /* 0x000fe2000004182c */
[----:B------:R-:W2:Y:S04]  /*136b0*/  LDSM.16.M88.4 R168, [R48+0x7800] ;  /* 0x0078000030a8783b */ /* 0x000ea80000000200 */
[----:B------:R-:W2:Y:S03]  /*136c0*/  LDSM.16.M88.4 R160, [R48+0x8000] ;  /* 0x0080000030a0783b */ /* 0x000ea60000000200 */
[C---:B-1----:R-:W-:Y:S08]  /*136d0*/  HMMA.16816.F32.BF16 R40, R196.reuse, R156, R40 ;  /* 0x0000009cc428723c */ /* 0x042ff00000041828 */
[C---:B------:R-:W-:Y:S01]  /*136e0*/  HMMA.16816.F32.BF16 R36, R196.reuse, R158, R36 ;  /* 0x0000009ec424723c */ /* 0x040fe20000041824 */
[----:B------:R-:W1:Y:S07]  /*136f0*/  LDSM.16.M88.4 R156, [R48+0x8800] ;  /* 0x00880000309c783b */ /* 0x000e6e0000000200 */
[C---:B---3--:R-:W-:Y:S08]  /*13700*/  HMMA.16816.F32.BF16 R32, R196.reuse, R152, R32 ;  /* 0x00000098c420723c */ /* 0x048ff00000041820 */
[C---:B------:R-:W-:Y:S01]  /*13710*/  HMMA.16816.F32.BF16 R28, R196.reuse, R154, R28 ;  /* 0x0000009ac41c723c */ /* 0x040fe2000004181c */
[----:B------:R-:W3:Y:S07]  /*13720*/  LDSM.16.M88.4 R152, [R48+0x9000] ;  /* 0x009000003098783b */ /* 0x000eee0000000200 */
[C---:B----4-:R-:W-:Y:S08]  /*13730*/  HMMA.16816.F32.BF16 R24, R196.reuse, R148, R24 ;  /* 0x00000094c418723c */ /* 0x050ff00000041818 */
[----:B------:R-:W-:Y:S01]  /*13740*/  HMMA.16816.F32.BF16 R20, R196, R150, R20 ;  /* 0x00000096c414723c */ /* 0x000fe20000041814 */
[----:B------:R4:W3:Y:S01]  /*13750*/  LDSM.16.M88.4 R148, [R48+0x9800] ;  /* 0x009800003094783b */ /* 0x0008e20000000200 */
[----:B------:R-:W-:-:S06]  /*13760*/  DEPBAR.LE SB0, 0x0 ;  /* 0x000080000000791a */ /* 0x000fcc0000000000 */
[C---:B------:R-:W-:Y:S08]  /*13770*/  HMMA.16816.F32.BF16 R16, R196.reuse, R204, R16 ;  /* 0x000000ccc410723c */ /* 0x040ff00000041810 */
[----:B------:R-:W-:Y:S01]  /*13780*/  HMMA.16816.F32.BF16 R12, R196, R206, R12 ;  /* 0x000000cec40c723c */ /* 0x000fe2000004180c */
[----:B----4-:R-:W-:-:S07]  /*13790*/  SHF.R.U32.HI R48, RZ, 0x2, R167 ;  /* 0x00000002ff307819 */ /* 0x010fce00000116a7 */
[----:B------:R-:W-:Y:S01]  /*137a0*/  HMMA.16816.F32.BF16 R4, R196, R200, R4 ;  /* 0x000000c8c404723c */ /* 0x000fe20000041804 */
[----:B------:R-:W-:-:S05]  /*137b0*/  LOP3.LUT R48, R51, 0x7, R48, 0xf8, !PT ;  /* 0x0000000733307812 */ /* 0x000fca00078ef830 */
[----:B------:R-:W-:Y:S02]  /*137c0*/  IMAD R51, R235, 0x40, R48 ;  /* 0x00000040eb337824 */ /* 0x000fe400078e0230 */
[C---:B------:R-:W-:Y:S01]  /*137d0*/  HMMA.16816.F32.BF16 R144, R196.reuse, R202, R144 ;  /* 0x000000cac490723c */ /* 0x040fe20000041890 */
[----:B------:R-:W-:Y:S02]  /*137e0*/  VIADD R48, R62, 0xffffffff ;  /* 0xffffffff3e307836 */ /* 0x000fe40000000000 */
[C---:B------:R-:W-:Y:S02]  /*137f0*/  IMAD.IADD R0, R51.reuse, 0x1, R0 ;  /* 0x0000000133007824 */ /* 0x040fe400078e0200 */
[----:B------:R-:W-:Y:S01]  /*13800*/  IMAD.IADD R246, R51, 0x1, R2 ;  /* 0x0000000133f67824 */ /* 0x000fe200078e0202 */
[----:B------:R-:W-:Y:S02]  /*13810*/  ISETP.GT.AND P0, PT, R48, R225, PT ;  /* 0x000000e13000720c */ /* 0x000fe40003f04270 */
[----:B------:R-:W-:Y:S01]  /*13820*/  HMMA.16816.F32.BF16 R140, R196, R192, R140 ;  /* 0x000000c0c48c723c */ /* 0x000fe2000004188c */
[----:B------:R-:W-:-:S02]  /*13830*/  VIADDMNMX R244, R0, 0x1, R65, PT ;  /* 0x0000000100f47846 */ /* 0x000fc40003800141 */
[----:B------:R-:W-:Y:S02]  /*13840*/  VIADDMNMX R245, R0, 0x9, R65, PT ;  /* 0x0000000900f57846 */ /* 0x000fe40003800141 */
[----:B------:R-:W-:Y:S02]  /*13850*/  VIMNMX R247, PT, PT, RZ, R246, !PT ;  /* 0x000000f6fff77248 */ /* 0x000fe40007fe0100 */
[----:B------:R-:W-:Y:S01]  /*13860*/  LOP3.LUT R0, R166, 0x200, RZ, 0xc0, !PT ;  /* 0x00000200a6007812 */ /* 0x000fe200078ec0ff */
[----:B------:R-:W-:Y:S01]  /*13870*/  HMMA.16816.F32.BF16 R136, R196, R194, R136 ;  /* 0x000000c2c488723c */ /* 0x000fe20000041888 */
[----:B------:R-:W-:-:S07]  /*13880*/  VIADDMNMX R246, R246, 0x8, RZ, !PT ;  /* 0x00000008f6f67846 */ /* 0x000fce00078001ff */
        /* <DEDUP_REMOVED lines=14> */
[C---:B-1----:R-:W-:Y:S08]  /*13970*/  HMMA.16816.F32.BF16 R76, R196.reuse, R156, R76 ;  /* 0x0000009cc44c723c */ /* 0x042ff0000004184c */
[C---:B------:R-:W-:Y:S08]  /*13980*/  HMMA.16816.F32.BF16 R72, R196.reuse, R158, R72 ;  /* 0x0000009ec448723c */ /* 0x040ff00000041848 */
[C---:B---3--:R-:W-:Y:S08]  /*13990*/  HMMA.16816.F32.BF16 R68, R196.reuse, R152, R68 ;  /* 0x00000098c444723c */ /* 0x048ff00000041844 */
[C---:B------:R-:W-:Y:S08]  /*139a0*/  HMMA.16816.F32.BF16 R56, R196.reuse, R154, R56 ;  /* 0x0000009ac438723c */ /* 0x040ff00000041838 */
[C---:B------:R-:W-:Y:S08]  /*139b0*/  HMMA.16816.F32.BF16 R52, R196.reuse, R148, R52 ;  /* 0x00000094c434723c */ /* 0x040ff00000041834 */
[----:B------:R-:W-:Y:S01]  /*139c0*/  HMMA.16816.F32.BF16 R44, R196, R150, R44 ;  /* 0x00000096c42c723c */ /* 0x000fe2000004182c */
[----:B------:R-:W-:Y:S06]  /*139d0*/  BAR.SYNC.DEFER_BLOCKING 0x0 ;  /* 0x0000000000007b1d */ /* 0x000fec0000010000 */
[----:B------:R-:W-:-:S13]  /*139e0*/  @!P0 BRA `(.L_x_3457) ;  /* 0x0000000800f48947 */ /* 0x000fda0003800000 */
        /* <DEDUP_REMOVED lines=13> */
.L_x_3459:
[----:B------:R-:W2:Y:S01]  /*13ac0*/  LD.E R149, desc[UR6][R164.64+0x170] ;  /* 0x00017006a4957980 */ /* 0x000ea2000c101900 */
[----:B------:R-:W-:Y:S01]  /*13ad0*/  VIADD R66, R60, 0xfffffe00 ;  /* 0xfffffe003c427836 */ /* 0x000fe20000000000 */
[----:B------:R-:W-:-:S04]  /*13ae0*/  SHF.L.U32 R148, R48, 0x8, RZ ;  /* 0x0000000830947819 */ /* 0x000fc800000006ff */
        /* <DEDUP_REMOVED lines=19> */
[----:B------:R-:W-:Y:S01]  /*13c20*/  IMAD R151, R65, R51, R2 ;  /* 0x0000003341977224 */ /* 0x000fe200078e0202 */
[----:B------:R-:W-:Y:S01]  /*13c30*/  LOP3.LUT R2, RZ, R149, RZ, 0x33, !PT ;  /* 0x00000095ff027212 */ /* 0x000fe200078e33ff */
        /* <DEDUP_REMOVED lines=8> */
[----:B------:R-:W-:Y:S01]  /*13cc0*/  ISETP.GE.U32.AND P5, PT, R51, R64, PT ;  /* 0x000000403300720c */ /* 0x000fe20003fa6070 */
[----:B------:R-:W2:Y:S01]  /*13cd0*/  LD.E.64 R150, desc[UR6][R164.64+0x20] ;  /* 0x00002006a4967980 */ /* 0x000ea2000c101b00 */
[----:B------:R-:W-:-:S09]  /*13ce0*/  ISETP.NE.AND P1, PT, R149, RZ, PT ;  /* 0x000000ff9500720c */ /* 0x000fd20003f25270 */
[----:B------:R-:W-:Y:S02]  /*13cf0*/  @P4 VIADD R65, R65, 0x1 ;  /* 0x0000000141414836 */ /* 0x000fe40000000000 */
[----:B------:R-:W-:Y:S02]  /*13d00*/  @P5 IADD3 R67, PT, PT, R67, 0x1, RZ ;  /* 0x0000000143435810 */ /* 0x000fe40007ffe0ff */
[----:B------:R-:W-:Y:S02]  /*13d10*/  @!P0 IMAD.MOV R65, RZ, RZ, -R65 ;  /* 0x000000ffff418224 */ /* 0x000fe400078e0a41 */
[----:B------:R-:W-:-:S03]  /*13d20*/  @!P2 IADD3 R67, PT, PT, -R67, RZ, RZ ;  /* 0x000000ff4343a210 */ /* 0x000fc60007ffe1ff */
[C---:B------:R-:W-:Y:S02]  /*13d30*/  SEL R50, R2.reuse, R65, !P1 ;  /* 0x0000004102327207 */ /* 0x040fe40004800000 */
[----:B------:R-:W-:Y:S02]  /*13d40*/  SEL R65, R2, R67, !P1 ;  /* 0x0000004302417207 */ /* 0x000fe40004800000 */
[----:B------:R-:W3:Y:S01]  /*13d50*/  LD.E.64 R66, desc[UR6][R164.64+0x38] ;  /* 0x00003806a4427980 */ /* 0x000ee2000c101b00 */
        /* <DEDUP_REMOVED lines=9> */
[----:B------:R-:W-:Y:S01]  /*13df0*/  IMAD R50, R66, R65, R50 ;  /* 0x0000004142327224 */ /* 0x000fe200078e0232 */
[----:B----4-:R-:W-:-:S03]  /*13e00*/  IADD3 R51, PT, PT, R51, -R2, RZ ;  /* 0x8000000233337210 */ /* 0x010fc60007ffe0ff */
[----:B------:R-:W-:Y:S01]  /*13e10*/  IMAD.IADD R149, R149, 0x1, R50 ;  /* 0x0000000195957824 */ /* 0x000fe200078e0232 */
[----:B------:R-:W-:Y:S01]  /*13e20*/  SHF.R.S32.HI R2, RZ, 0x1f, R51 ;  /* 0x0000001fff027819 */ /* 0x000fe20000011433 */
[----:B--2---:R-:W-:Y:S02]  /*13e30*/  IMAD R65, R151, R51, RZ ;  /* 0x0000003397417224 */ /* 0x004fe400078e02ff */
[----:B------:R-:W-:-:S04]  /*13e40*/  IMAD.WIDE.U32 R50, R51, R150, R148 ;  /* 0x0000009633327225 */ /* 0x000fc800078e0094 */
[----:B------:R-:W-:Y:S01]  /*13e50*/  IMAD R2, R150, R2, R65 ;  /* 0x0000000296027224 */ /* 0x000fe200078e0241 */
[----:B------:R-:W-:-:S04]  /*13e60*/  LEA R230, P0, R50, R230, 0x1 ;  /* 0x000000e632e67211 */ /* 0x000fc800078008ff */
[----:B------:R-:W-:-:S04]  /*13e70*/  IADD3 R2, PT, PT, R51, R2, RZ ;  /* 0x0000000233027210 */ /* 0x000fc80007ffe0ff */
[----:B------:R-:W-:Y:S02]  /*13e80*/  LEA.HI.X R231, R50, R231, R2, 0x1, P0 ;  /* 0x000000e732e77211 */ /* 0x000fe400000f0c02 */
.L_x_3460:
[----:B------:R-:W-:Y:S05]  /*13e90*/  BSYNC.RECONVERGENT B0 ;  /* 0x0000000000007941 */ /* 0x000fea0003800200 */
.L_x_3458:
        /* <DEDUP_REMOVED lines=12> */
[----:B------:R-:W-:Y:S01]  /*13f60*/  @!PT LDS RZ, [RZ] ;  /* 0x00000000fffff984 */ /* 0x000fe20000000800 */
[----:B------:R-:W-:Y:S01]  /*13f70*/  @!PT LDS RZ, [RZ] ;  /* 0x00000000fffff984 */ /* 0x000fe20000000800 */
[----:B------:R-:W-:Y:S01]  /*13f80*/  @!PT LDS RZ, [RZ] ;  /* 0x00000000fffff984 */ /* 0x000fe20000000800 */
[----:B------:R-:W-:Y:S02]  /*13f90*/  @!P0 LDGSTS.E.BYPASS.LTC128B.128 [R61+0x2000], desc[UR6][R230.64] ;  /* 0x02000000e63d8fae */ /* 0x000fe4000b981a06 */
[--C-:B------:R-:W-:Y:S01]  /*13fa0*/  IMAD.X R67, R149, 0x1, R2.reuse, P1 ;  /* 0x0000000195437824 */ /* 0x100fe200008e0602 */
[-C--:B------:R-:W-:Y:S01]  /*13fb0*/  IADD3 R64, P1, PT, R66, R51.reuse, RZ ;  /* 0x0000003342407210 */ /* 0x080fe20007f3e0ff */
[----:B------:R1:W-:Y:S04]  /*13fc0*/  @P0 STS.128 [R61+0x2000], RZ ;  /* 0x002000ff3d000388 */ /* 0x0003e80000000c00 */
        /* <DEDUP_REMOVED lines=22> */
[----:B------:R4:W-:Y:S01]  /*14130*/  @!P0 LDGSTS.E.BYPASS.LTC128B.128 [R61+0x3800], desc[UR6][R150.64] ;  /* 0x03800000963d8fae */ /* 0x0009e2000b981a06 */
[----:B--2---:R-:W-:-:S03]  /*14140*/  IADD3 R154, P1, PT, R162, R51, RZ ;  /* 0x00000033a29a7210 */ /* 0x004fc60007f3e0ff */
[----:B------:R1:W-:Y:S02]  /*14150*/  @P0 STS.128 [R61+0x3800], RZ ;  /* 0x003800ff3d000388 */ /* 0x0003e40000000c00 */
[----:B------:R-:W-:Y:S02]  /*14160*/  IMAD.X R155, R163, 0x1, R2, P1 ;  /* 0x00000001a39b7824 */ /* 0x000fe400008e0602 */
[----:B------:R-:W-:Y:S01]  /*14170*/  @!PT LDS RZ, [RZ] ;  /* 0x00000000fffff984 */ /* 0x000fe20000000800 */
[----:B------:R-:W-:Y:S01]  /*14180*/  @!PT LDS RZ, [RZ] ;  /* 0x00000000fffff984 */ /* 0x000fe20000000800 */
[----:B------:R-:W-:Y:S01]  /*14190*/  @!PT LDS RZ, [RZ] ;  /* 0x00000000fffff984 */ /* 0x000fe20000000800 */
[----:B------:R-:W-:Y:S04]  /*141a0*/  @!P0 LDGSTS.E.BYPASS.LTC128B.128 [R61+0x4000], desc[UR6][R148.64] ;  /* 0x04000000943d8fae */ /* 0x000fe8000b981a06 */
[----:B------:R1:W-:Y:S01]  /*141b0*/  @P0 STS.128 [R61+0x4000], RZ ;  /* 0x004000ff3d000388 */ /* 0x0003e20000000c00 */
[----:B---3--:R-:W-:-:S03]  /*141c0*/  IADD3 R152, P1, PT, R154, R51, RZ ;  /* 0x000000339a987210 */ /* 0x008fc60007f3e0ff */
        /* <DEDUP_REMOVED lines=10> */
[----:B----4-:R-:W-:-:S03]  /*14270*/  IADD3 R150, P1, PT, R152, R51, RZ ;  /* 0x0000003398967210 */ /* 0x010fc60007f3e0ff */
[----:B------:R1:W-:Y:S01]  /*14280*/  @P0 STS.128 [R61+0x5000], RZ ;  /* 0x005000ff3d000388 */ /* 0x0003e20000000c00 */
[-C--:B------:R-:W-:Y:S01]  /*14290*/  IADD3 R50, P2, PT, R150, R51.reuse, RZ ;  /* 0x0000003396327210 */ /* 0x080fe20007f5e0ff */
        /* <DEDUP_REMOVED lines=10> */
[----:B--2---:R-:W-:-:S03]  /*14340*/  @!P0 IADD3 R66, P1, PT, R50, R51, RZ ;  /* 0x0000003332428210 */ /* 0x004fc60007f3e0ff */
        /* <DEDUP_REMOVED lines=39> */
.L_x_3457:
[----:B------:R-:W-:Y:S05]  /*145c0*/  BSYNC.RECONVERGENT B1 ;  /* 0x0000000000017941 */ /* 0x000fea0003800200 */
.L_x_3456:
[----:B------:R-:W-:-:S05]  /*145d0*/  IMAD.SHL.U32 R170, R167, 0x2, RZ ;  /* 0x00000002a7aa7824 */ /* 0x000fca00078e00ff */
[----:B------:R-:W-:-:S05]  /*145e0*/  LOP3.LUT R169, R170, 0x6, RZ, 0xc0, !PT ;  /* 0x00000006aaa97812 */ /* 0x000fca00078ec0ff */
[----:B------:R-:W-:-:S04]  /*145f0*/  IMAD R251, R48, 0x100, R169 ;  /* 0x0000010030fb7824 */ /* 0x000fc800078e02a9 */
[C---:B------:R-:W-:Y:S01]  /*14600*/  VIADD R2, R251.reuse, 0x1 ;  /* 0x00000001fb027836 */ /* 0x040fe20000000000 */
[CC--:B------:R-:W-:Y:S01]  /*14610*/  ISETP.GE.AND P1, PT, R251.reuse, R247.reuse, PT ;  /* 0x000000f7fb00720c */ /* 0x0c0fe20003f26270 */
[C---:B------:R-:W-:Y:S01]  /*14620*/  VIADD R215, R251.reuse, 0x8 ;  /* 0x00000008fbd77836 */ /* 0x040fe20000000000 */
[CC--:B------:R-:W-:Y:S01]  /*14630*/  ISETP.GE.AND P6, PT, R251.reuse, R244.reuse, PT ;  /* 0x000000f4fb00720c */ /* 0x0c0fe20003fc6270 */
[C---:B------:R-:W-:Y:S01]  /*14640*/  VIADD R207, R251.reuse, 0x9 ;  /* 0x00000009fbcf7836 */ /* 0x040fe20000000000 */
[-C--:B------:R-:W-:Y:S01]  /*14650*/  ISETP.GE.AND P0, PT, R2, R247.reuse, PT ;  /* 0x000000f70200720c */ /* 0x080fe20003f06270 */
[C---:B------:R-:W-:Y:S01]  /*14660*/  VIADD R203, R251.reuse, 0x10 ;  /* 0x00000010fbcb7836 */ /* 0x040fe20000000000 */
[----:B-1----:R-:W-:Y:S01]  /*14670*/  FSEL R64, R40, -INF , P1 ;  /* 0xff80000028407808 */ /* 0x002fe20000800000 */
        /* <DEDUP_REMOVED lines=8> */
[----:B------:R-:W-:Y:S01]  /*14700*/  VIADD R194, R251, 0x21 ;  /* 0x00000021fbc27836 */ /* 0x000fe20000000000 */
[-C--:B------:R-:W-:Y:S01]  /*14710*/  ISETP.GE.AND P4, PT, R207, R247.reuse, PT ;  /* 0x000000f7cf00720c */ /* 0x080fe20003f86270 */
[C---:B------:R-:W-:Y:S01]  /*14720*/  VIADD R192, R251.reuse, 0x28 ;  /* 0x00000028fbc07836 */ /* 0x040fe20000000000 */
        /* <DEDUP_REMOVED lines=74> */
[----:B------:R-:W-:Y:S01]  /*14bd0*/  ISETP.GE.AND P0, PT, R184, R244, PT ;  /* 0x000000f4b800720c */ /* 0x000fe20003f06270 */
[----:B------:R-:W-:Y:S01]  /*14be0*/  VIADD R224, R251, 0xf0 ;  /* 0x000000f0fbe07836 */ /* 0x000fe20000000000 */
[----:B------:R-:W-:Y:S01]  /*14bf0*/  FSEL R13, R13, -INF , P4 ;  /* 0xff8000000d0d7808 */ /* 0x000fe20002000000 */
[----:B------:R-:W-:Y:S01]  /*14c00*/  VIADD R252, R251, 0xf8 ;  /* 0x000000f8fbfc7836 */ /* 0x000fe20000000000 */
[----:B------:R-:W-:-:S02]  /*14c10*/  ISETP.GE.AND P4, PT, R156, R247, PT ;  /* 0x000000f79c00720c */ /* 0x000fc40003f86270 */
[----:B------:R-:W-:Y:S02]  /*14c20*/  FSEL R149, R13, -INF , !P0 ;  /* 0xff8000000d957808 */ /* 0x000fe40004000000 */
[-C--:B------:R-:W-:Y:S02]  /*14c30*/  ISETP.GE.AND P0, PT, R160, R247.reuse, PT ;  /* 0x000000f7a000720c */ /* 0x080fe40003f06270 */
[----:B------:R-:W-:Y:S01]  /*14c40*/  FSEL R171, R4, -INF , P4 ;  /* 0xff80000004ab7808 */ /* 0x000fe20002000000 */
[----:B------:R-:W-:Y:S01]  /*14c50*/  VIADD R4, R251, 0x98 ;  /* 0x00000098fb047836 */ /* 0x000fe20000000000 */
[----:B------:R-:W-:Y:S02]  /*14c60*/  ISETP.GE.AND P4, PT, R160, R244, PT ;  /* 0x000000f4a000720c */ /* 0x000fe40003f86270 */
[----:B------:R-:W-:Y:S02]  /*14c70*/  FSEL R5, R5, -INF , P0 ;  /* 0xff80000005057808 */ /* 0x000fe40000000000 */
[----:B------:R-:W-:-:S02]  /*14c80*/  ISETP.GE.AND P0, PT, R158, R247, PT ;  /* 0x000000f79e00720c */ /* 0x000fc40003f06270 */
[----:B------:R-:W-:Y:S01]  /*14c90*/  FSEL R163, R5, -INF , !P4 ;  /* 0xff80000005a37808 */ /* 0x000fe20006000000 */
[----:B------:R-:W-:Y:S01]  /*14ca0*/  VIADD R5, R251, 0x99 ;  /* 0x00000099fb057836 */ /* 0x000fe20000000000 */
[----:B------:R-:W-:Y:S02]  /*14cb0*/  ISETP.GE.AND P4, PT, R162, R247, PT ;  /* 0x000000f7a200720c */ /* 0x000fe40003f86270 */
[----:B------:R-:W-:Y:S02]  /*14cc0*/  FSEL R144, R144, -INF , P0 ;  /* 0xff80000090907808 */ /* 0x000fe40000000000 */
[----:B------:R-:W-:Y:S02]  /*14cd0*/  ISETP.GE.AND P0, PT, R162, R244, PT ;  /* 0x000000f4a200720c */ /* 0x000fe40003f06270 */
[----:B------:R-:W-:Y:S02]  /*14ce0*/  FSEL R145, R145, -INF , P4 ;  /* 0xff80000091917808 */ /* 0x000fe40002000000 */
[----:B------:R-:W-:-:S02]  /*14cf0*/  FSEL R64, R64, -INF , !P6 ;  /* 0xff80000040407808 */ /* 0x000fc40007000000 */
[-C--:B------:R-:W-:Y:S02]  /*14d00*/  ISETP.GE.AND P6, PT, R215, R244.reuse, PT ;  /* 0x000000f4d700720c */ /* 0x080fe40003fc6270 */
        /* <DEDUP_REMOVED lines=11> */
[----:B------:R-:W-:Y:S01]  /*14dc0*/  FSEL R189, R141, -INF , !P4 ;  /* 0xff8000008dbd7808 */ /* 0x000fe20006000000 */
[----:B------:R-:W-:Y:S01]  /*14dd0*/  VIADD R141, R251, 0xc1 ;  /* 0x000000c1fb8d7836 */ /* 0x000fe20000000000 */
[----:B------:R-:W-:Y:S02]  /*14de0*/  ISETP.GE.AND P4, PT, R174, R247, PT ;  /* 0x000000f7ae00720c */ /* 0x000fe40003f86270 */
[----:B------:R-:W-:Y:S02]  /*14df0*/  FSEL R33, R33, -INF , !P6 ;  /* 0xff80000021217808 */ /* 0x000fe40007000000 */
[----:B------:R-:W-:Y:S02]  /*14e00*/  FSEL R136, R136, -INF , P0 ;  /* 0xff80000088887808 */ /* 0x000fe40000000000 */
[-C--:B------:R-:W-:Y:S02]  /*14e10*/  ISETP.GE.AND P6, PT, R196, R244.reuse, PT ;  /* 0x000000f4c400720c */ /* 0x080fe40003fc6270 */
[----:B------:R-:W-:-:S02]  /*14e20*/  ISETP.GE.AND P0, PT, R174, R244, PT ;  /* 0x000000f4ae00720c */ /* 0x000fc40003f06270 */
[----:B------:R-:W-:Y:S02]  /*14e30*/  FSEL R137, R137, -INF , P4 ;  /* 0xff80000089897808 */ /* 0x000fe40002000000 */
[----:B------:R-:W-:Y:S02]  /*14e40*/  FSEL R154, R154, -INF , !P6 ;  /* 0xff8000009a9a7808 */ /* 0x000fe40007000000 */
[-C--:B------:R-:W-:Y:S02]  /*14e50*/  ISETP.GE.AND P4, PT, R182, R247.reuse, PT ;  /* 0x000000f7b600720c */ /* 0x080fe40003f86270 */
[----:B------:R-:W-:Y:S01]  /*14e60*/  FSEL R187, R137, -INF , !P0 ;  /* 0xff80000089bb7808 */ /* 0x000fe20004000000 */
[----:B------:R-:W-:Y:S01]  /*14e70*/  VIADD R137, R251, 0xb9 ;  /* 0x000000b9fb897836 */ /* 0x000fe20000000000 */
[----:B------:R-:W-:Y:S02]  /*14e80*/  ISETP.GE.AND P6, PT, R192, R244, PT ;  /* 0x000000f4c000720c */ /* 0x000fe40003fc6270 */
[----:B------:R-:W-:-:S02]  /*14e90*/  ISETP.GE.AND P0, PT, R180, R247, PT ;  /* 0x000000f7b400720c */ /* 0x000fc40003f06270 */
[----:B------:R-:W-:Y:S01]  /*14ea0*/  FSEL R249, R132, -INF , P4 ;  /* 0xff80000084f97808 */ /* 0x000fe20002000000 */
[----:B------:R-:W-:Y:S01]  /*14eb0*/  VIADD R132, R251, 0xa8 ;  /* 0x000000a8fb847836 */ /* 0x000fe20000000000 */
[----:B------:R-:W-:Y:S02]  /*14ec0*/  FSEL R150, R150, -INF , !P6 ;  /* 0xff80000096967808 */ /* 0x000fe40007000000 */
[-C--:B------:R-:W-:Y:S02]  /*14ed0*/  ISETP.GE.AND P4, PT, R180, R244.reuse, PT ;  /* 0x000000f4b400720c */ /* 0x080fe40003f86270 */
[----:B------:R-:W-:Y:S02]  /*14ee0*/  FSEL R133, R133, -INF , P0 ;  /* 0xff80000085857808 */ /* 0x000fe40000000000 */
[----:B------:R-:W-:Y:S02]  /*14ef0*/  ISETP.GE.AND P6, PT, R188, R244, PT ;  /* 0x000000f4bc00720c */ /* 0x000fe40003fc6270 */
[----:B------:R-:W-:-:S02]  /*14f00*/  ISETP.GE.AND P0, PT, R178, R247, PT ;  /* 0x000000f7b200720c */ /* 0x000fc40003f06270 */
[----:B------:R-:W-:Y:S02]  /*14f10*/  FSEL R217, R133, -INF , !P4 ;  /* 0xff80000085d97808 */ /* 0x000fe40006000000 */
[----:B------:R-:W-:Y:S02]  /*14f20*/  FSEL R155, R155, -INF , !P6 ;  /* 0xff8000009b9b7808 */ /* 0x000fe40007000000 */
[----:B------:R-:W-:Y:S02]  /*14f30*/  ISETP.GE.AND P4, PT, R183, R247, PT ;  /* 0x000000f7b700720c */ /* 0x000fe40003f86270 */
        /* <DEDUP_REMOVED lines=12> */
[C---:B------:R-:W-:Y:S02]  /*15000*/  ISETP.GE.AND P2, PT, R2.reuse, R246, PT ;  /* 0x000000f60200720c */ /* 0x040fe40003f46270 */
[----:B------:R-:W-:Y:S01]  /*15010*/  ISETP.GE.AND P3, PT, R2, R245, PT ;  /* 0x000000f50200720c */ /* 0x000fe20003f66270 */
[C---:B------:R-:W-:Y:S01]  /*15020*/  VIADD R2, R251.reuse, 0x78 ;  /* 0x00000078fb027836 */ /* 0x040fe20000000000 */
[-C--:B------:R-:W-:Y:S02]  /*15030*/  ISETP.GE.AND P6, PT, R158, R244.reuse, PT ;  /* 0x000000f49e00720c */ /* 0x080fe40003fc6270 */
[----:B------:R-:W-:Y:S01]  /*15040*/  FSEL R205, R124, -INF , P4 ;  /* 0xff8000007ccd7808 */ /* 0x000fe20002000000 */
[----:B------:R-:W-:Y:S01]  /*15050*/  VIADD R124, R251, 0xb0 ;  /* 0x000000b0fb7c7836 */ /* 0x000fe20000000000 */
[----:B------:R-:W-:-:S02]  /*15060*/  ISETP.GE.AND P4, PT, R179, R244, PT ;  /* 0x000000f4b300720c */ /* 0x000fc40003f86270 */
[----:B------:R-:W-:Y:S02]  /*15070*/  FSEL R125, R125, -INF , P0 ;  /* 0xff8000007d7d7808 */ /* 0x000fe40000000000 */
[----:B------:R-:W-:Y:S01]  /*15080*/  FSEL R159, R144, -INF , !P6 ;  /* 0xff800000909f7808 */ /* 0x000fe20007000000 */
[----:B------:R-:W-:Y:S01]  /*15090*/  VIADD R144, R251, 0xc8 ;  /* 0x000000c8fb907836 */ /* 0x000fe20000000000 */
[-C--:B------:R-:W-:Y:S02]  /*150a0*/  ISETP.GE.AND P6, PT, R176, R244.reuse, PT ;  /* 0x000000f4b000720c */ /* 0x080fe40003fc6270 */
[-C--:B------:R-:W-:Y:S02]  /*150b0*/  ISETP.GE.AND P0, PT, R2, R247.reuse, PT ;  /* 0x000000f70200720c */ /* 0x080fe40003f06270 */
[----:B------:R-:W-:Y:S02]  /*150c0*/  FSEL R199, R125, -INF , !P4 ;  /* 0xff8000007dc77808 */ /* 0x000fe40006000000 */
[----:B------:R-:W-:Y:S01]  /*150d0*/  ISETP.GE.AND P4, PT, R66, R247, PT ;  /* 0x000000f74200720c */ /* 0x000fe20003f86270 */
[----:B------:R-:W2:Y:S01]  /*150e0*/  LD.E R125, desc[UR6][R164.64+0xdc] ;  /* 0x0000dc06a47d7980 */ /* 0x000ea2000c101900 */
[----:B------:R-:W-:Y:S01]  /*150f0*/  FSEL R193, R140, -INF , !P6 ;  /* 0xff8000008cc17808 */ /* 0x000fe20007000000 */
[----:B------:R-:W-:Y:S01]  /*15100*/  VIADD R140, R251, 0xc0 ;  /* 0x000000c0fb8c7836 */ /* 0x000fe20000000000 */
[----:B------:R-:W-:-:S02]  /*15110*/  ISETP.GE.AND P6, PT, R168, R244, PT ;  /* 0x000000f4a800720c */ /* 0x000fc40003fc6270 */
[----:B------:R-:W-:Y:S02]  /*15120*/  FSEL R120, R120, -INF , P0 ;  /* 0xff80000078787808 */ /* 0x000fe40000000000 */
[-C--:B------:R-:W-:Y:S02]  /*15130*/  ISETP.GE.AND P0, PT, R66, R244.reuse, PT ;  /* 0x000000f44200720c */ /* 0x080fe40003f06270 */
[----:B------:R-:W-:Y:S02]  /*15140*/  FSEL R121, R121, -INF , P4 ;  /* 0xff80000079797808 */ /* 0x000fe40002000000 */
[----:B------:R-:W-:Y:S01]  /*15150*/  FSEL R191, R136, -INF , !P6 ;  /* 0xff80000088bf7808 */ /* 0x000fe20007000000 */
[----:B------:R-:W-:Y:S01]  /*15160*/  VIADD R136, R251, 0xb8 ;  /* 0x000000b8fb887836 */ /* 0x000fe20000000000 */
        /* <DEDUP_REMOVED lines=11> */
[----:B------:R-:W-:Y:S02]  /*15220*/  FSEL R175, R117, -INF , !P4 ;  /* 0xff80000075af7808 */ /* 0x000fe40006000000 */
[----:B------:R-:W-:Y:S02]  /*15230*/  ISETP.GE.AND P6, PT, R181, R244, PT ;  /* 0x000000f4b500720c */ /* 0x000fe40003fc6270 */
[----:B------:R-:W-:-:S02]  /*15240*/  ISETP.GE.AND P4, PT, R20, R247, PT ;  /* 0x000000f71400720c */ /* 0x000fc40003f86270 */
[----:B------:R-:W-:Y:S02]  /*15250*/  FSEL R112, R112, -INF , P0 ;  /* 0xff80000070707808 */ /* 0x000fe40000000000 */
        /* <DEDUP_REMOVED lines=9> */
[----:B------:R-:W-:Y:S02]  /*152f0*/  FSEL R51, R108, -INF , P4 ;  /* 0xff8000006c337808 */ /* 0x000fe40002000000 */
[----:B------:R-:W-:-:S02]  /*15300*/  ISETP.GE.AND P4, PT, R12, R244, PT ;  /* 0x000000f40c00720c */ /* 0x000fc40003f86270 */
[----:B------:R-:W-:Y:S02]  /*15310*/  FSEL R50, R109, -INF , P0 ;  /* 0xff8000006d327808 */ /* 0x000fe40000000000 */
[----:B------:R-:W-:Y:S02]  /*15320*/  FSEL R177, R116, -INF , !P6 ;  /* 0xff80000074b17808 */ /* 0x000fe40007000000 */
[----:B------:R-:W-:Y:S02]  /*15330*/  ISETP.GE.AND P6, PT, R24, R244, PT ;  /* 0x000000f41800720c */ /* 0x000fe40003fc6270 */
[-C--:B------:R-:W-:Y:S02]  /*15340*/  ISETP.GE.AND P0, PT, R4, R247.reuse, PT ;  /* 0x000000f70400720c */ /* 0x080fe40003f06270 */
[----:B------:R-:W-:Y:S02]  /*15350*/  FSEL R50, R50, -INF , !P4 ;  /* 0xff80000032327808 */ /* 0x000fe40006000000 */
[----:B------:R-:W-:-:S02]  /*15360*/  ISETP.GE.AND P4, PT, R5, R247, PT ;  /* 0x000000f70500720c */ /* 0x000fc40003f86270 */
[----:B------:R-:W-:Y:S02]  /*15370*/  FSEL R173, R112, -INF , !P6 ;  /* 0xff80000070ad7808 */ /* 0x000fe40007000000 */
[-C--:B------:R-:W-:Y:S02]  /*15380*/  ISETP.GE.AND P6, PT, R16, R244.reuse, PT ;  /* 0x000000f41000720c */ /* 0x080fe40003fc6270 */
[----:B------:R-:W-:Y:S02]  /*15390*/  FSEL R13, R104, -INF , P0 ;  /* 0xff800000680d7808 */ /* 0x000fe40000000000 */
[----:B------:R-:W-:Y:S02]  /*153a0*/  ISETP.GE.AND P0, PT, R5, R244, PT ;  /* 0x000000f40500720c */ /* 0x000fe40003f06270 */
[----:B------:R-:W-:Y:S02]  /*153b0*/  FSEL R104, R105, -INF , P4 ;  /* 0xff80000069687808 */ /* 0x000fe40002000000 */
[----:B------:R-:W-:-:S02]  /*153c0*/  FSEL R51, R51, -INF , !P6 ;  /* 0xff80000033337808 */ /* 0x000fc40007000000 */
[----:B------:R-:W-:Y:S02]  /*153d0*/  ISETP.GE.AND P6, PT, R4, R244, PT ;  /* 0x000000f40400720c */ /* 0x000fe40003fc6270 */
[-C--:B------:R-:W-:Y:S02]  /*153e0*/  ISETP.GE.AND P4, PT, R17, R247.reuse, PT ;  /* 0x000000f71100720c */ /* 0x080fe40003f86270 */
[----:B------:R-:W-:Y:S02]  /*153f0*/  FSEL R104, R104, -INF , !P0 ;  /* 0xff80000068687808 */ /* 0x000fe40004000000 */
[----:B------:R-:W-:Y:S02]  /*15400*/  ISETP.GE.AND P0, PT, R25, R247, PT ;  /* 0x000000f71900720c */ /* 0x000fe40003f06270 */
[----:B------:R-:W-:Y:S02]  /*15410*/  FSEL R105, R13, -INF , !P6 ;  /* 0xff8000000d697808 */ /* 0x000fe40007000000 */
[----:B------:R-:W-:-:S02]  /*15420*/  FSEL R13, R100, -INF , P4 ;  /* 0xff800000640d7808 */ /* 0x000fc40002000000 */
[-C--:B------:R-:W-:Y:S02]  /*15430*/  ISETP.GE.AND P4, PT, R25, R244.reuse, PT ;  /* 0x000000f41900720c */ /* 0x080fe40003f86270 */
[----:B------:R-:W-:Y:S02]  /*15440*/  FSEL R100, R101, -INF , P0 ;  /* 0xff80000065647808 */ /* 0x000fe40000000000 */
[----:B------:R-:W-:Y:S02]  /*15450*/  ISETP.GE.AND P6, PT, R17, R244, PT ;  /* 0x000000f41100720c */ /* 0x000fe40003fc6270 */
[-C--:B------:R-:W-:Y:S02]  /*15460*/  ISETP.GE.AND P0, PT, R132, R247.reuse, PT ;  /* 0x000000f78400720c */ /* 0x080fe40003f06270 */
[----:B------:R-:W-:Y:S02]  /*15470*/  FSEL R100, R100, -INF , !P4 ;  /* 0xff80000064647808 */ /* 0x000fe40006000000 */
[----:B------:R-:W-:-:S02]  /*15480*/  ISETP.GE.AND P4, PT, R128, R247, PT ;  /* 0x000000f78000720c */ /* 0x000fc40003f86270 */
[----:B------:R-:W-:Y:S02]  /*15490*/  FSEL R101, R13, -INF , !P6 ;  /* 0xff8000000d657808 */ /* 0x000fe40007000000 */
[----:B------:R-:W-:Y:S02]  /*154a0*/  FSEL R13, R96, -INF , P0 ;  /* 0xff800000600d7808 */ /* 0x000fe40000000000 */
[-C--:B------:R-:W-:Y:S02]  /*154b0*/  ISETP.GE.AND P0, PT, R128, R244.reuse, PT ;  /* 0x000000f48000720c */ /* 0x080fe40003f06270 */
[----:B------:R-:W-:Y:S02]  /*154c0*/  FSEL R96, R97, -INF , P4 ;  /* 0xff80000061607808 */ /* 0x000fe40002000000 */
[----:B------:R-:W-:Y:S02]  /*154d0*/  ISETP.GE.AND P6, PT, R132, R244, PT ;  /* 0x000000f48400720c */ /* 0x000fe40003fc6270 */
[----:B------:R-:W-:-:S02]  /*154e0*/  ISETP.GE.AND P4, PT, R124, R247, PT ;  /* 0x000000f77c00720c */ /* 0x000fc40003f86270 */
[----:B------:R-:W-:Y:S02]  /*154f0*/  FSEL R96, R96, -INF , !P0 ;  /* 0xff80000060607808 */ /* 0x000fe40004000000 */
[----:B------:R-:W-:Y:S02]  /*15500*/  ISETP.GE.AND P0, PT, R129, R247, PT ;  /* 0x000000f78100720c */ /* 0x000fe40003f06270 */
[----:B------:R-:W-:Y:S02]  /*15510*/  FSEL R97, R13, -INF , !P6 ;  /* 0xff8000000d617808 */ /* 0x000fe40007000000 */
[----:B------:R-:W-:Y:S02]  /*15520*/  FSEL R13, R92, -INF , P4 ;  /* 0xff8000005c0d7808 */ /* 0x000fe40002000000 */
[----:B------:R-:W-:Y:S02]  /*15530*/  ISETP.GE.AND P4, PT, R129, R244, PT ;  /* 0x000000f48100720c */ /* 0x000fe40003f86270 */
[----:B------:R-:W-:-:S02]  /*15540*/  FSEL R92, R93, -INF , P0 ;  /* 0xff8000005d5c7808 */ /* 0x000fc40000000000 */
        /* <DEDUP_REMOVED lines=33> */
[----:B------:R-:W-:Y:S02]  /*15760*/  ISETP.GE.AND P0, PT, R214, R247, PT ;  /* 0x000000f7d600720c */ /* 0x000fe40003f06270 */
[----:B------:R-:W-:Y:S02]  /*15770*/  FSEL R76, R76, -INF , !P4 ;  /* 0xff8000004c4c7808 */ /* 0x000fe40006000000 */
[----:B------:R-:W-:-:S02]  /*15780*/  FSEL R77, R13, -INF , !P6 ;  /* 0xff8000000d4d7808 */ /* 0x000fc40007000000 */
[----:B------:R-:W-:Y:S02]  /*15790*/  ISETP.GE.AND P4, PT, R216, R247, PT ;  /* 0x000000f7d800720c */ /* 0x000fe40003f86270 */
[-C--:B------:R-:W-:Y:S02]  /*157a0*/  ISETP.GE.AND P6, PT, R214, R244.reuse, PT ;  /* 0x000000f4d600720c */ /* 0x080fe40003fc6270 */
[----:B------:R-:W-:Y:S02]  /*157b0*/  FSEL R13, R72, -INF , P0 ;  /* 0xff800000480d7808 */ /* 0x000fe40000000000 */
[----:B------:R-:W-:Y:S02]  /*157c0*/  FSEL R72, R73, -INF , P4 ;  /* 0xff80000049487808 */ /* 0x000fe40002000000 */
[----:B------:R-:W-:Y:S02]  /*157d0*/  FSEL R73, R13, -INF , !P6 ;  /* 0xff8000000d497808 */ /* 0x000fe40007000000 */
[----:B------:R-:W-:-:S02]  /*157e0*/  ISETP.GE.AND P0, PT, R216, R244, PT ;  /* 0x000000f4d800720c */ /* 0x000fc40003f06270 */
[CC--:B------:R-:W-:Y:S02]  /*157f0*/  ISETP.GE.AND P6, PT, R218.reuse, R247.reuse, PT ;  /* 0x000000f7da00720c */ /* 0x0c0fe40003fc6270 */
[----:B------:R-:W-:Y:S02]  /*15800*/  ISETP.GE.AND P4, PT, R218, R244, PT ;  /* 0x000000f4da00720c */ /* 0x000fe40003f86270 */
[----:B------:R-:W-:Y:S02]  /*15810*/  FSEL R72, R72, -INF , !P0 ;  /* 0xff80000048487808 */ /* 0x000fe40004000000 */
[----:B------:R-:W-:Y:S02]  /*15820*/  FSEL R68, R68, -INF , P6 ;  /* 0xff80000044447808 */ /* 0x000fe40003000000 */
[----:B------:R-:W-:Y:S02]  /*15830*/  ISETP.GE.AND P0, PT, R222, R247, PT ;  /* 0x000000f7de00720c */ /* 0x000fe40003f06270 */
[----:B------:R-:W-:-:S02]  /*15840*/  FSEL R109, R68, -INF , !P4 ;  /* 0xff800000446d7808 */ /* 0x000fc40006000000 */
[-C--:B------:R-:W-:Y:S02]  /*15850*/  ISETP.GE.AND P6, PT, R222, R244.reuse, PT ;  /* 0x000000f4de00720c */ /* 0x080fe40003fc6270 */
[----:B------:R-:W-:Y:S02]  /*15860*/  FSEL R69, R69, -INF , P0 ;  /* 0xff80000045457808 */ /* 0x000fe40000000000 */
[C---:B------:R-:W-:Y:S02]  /*15870*/  ISETP.GE.AND P4, PT, R250.reuse, R247, PT ;  /* 0x000000f7fa00720c */ /* 0x040fe40003f86270 */
[----:B------:R-:W-:Y:S02]  /*15880*/  ISETP.GE.AND P0, PT, R250, R244, PT ;  /* 0x000000f4fa00720c */ /* 0x000fe40003f06270 */
[----:B------:R-:W-:Y:S02]  /*15890*/  FSEL R108, R69, -INF , !P6 ;  /* 0xff800000456c7808 */ /* 0x000fe40007000000 */
[----:B------:R-:W-:-:S02]  /*158a0*/  FSEL R56, R56, -INF , P4 ;  /* 0xff80000038387808 */ /* 0x000fc40002000000 */
[-C--:B------:R-:W-:Y:S02]  /*158b0*/  ISETP.GE.AND P6, PT, R248, R247.reuse, PT ;  /* 0x000000f7f800720c */ /* 0x080fe40003fc6270 */
[----:B------:R-:W-:Y:S01]  /*158c0*/  FSEL R113, R56, -INF , !P0 ;  /* 0xff80000038717808 */ /* 0x000fe20004000000 */
[----:B------:R-:W-:Y:S01]  /*158d0*/  VIADD R56, R251, 0xf1 ;  /* 0x000000f1fb387836 */ /* 0x000fe20000000000 */
[----:B------:R-:W-:Y:S02]  /*158e0*/  ISETP.GE.AND P4, PT, R248, R244, PT ;  /* 0x000000f4f800720c */ /* 0x000fe40003f86270 */
[----:B------:R-:W-:Y:S02]  /*158f0*/  FSEL R57, R57, -INF , P6 ;  /* 0xff80000039397808 */ /* 0x000fe40003000000 */
[----:B------:R-:W-:Y:S02]  /*15900*/  ISETP.GE.AND P0, PT, R224, R247, PT ;  /* 0x000000f7e000720c */ /* 0x000fe40003f06270 */
[----:B------:R-:W-:-:S02]  /*15910*/  FSEL R112, R57, -INF , !P4 ;  /* 0xff80000039707808 */ /* 0x000fc40006000000 */
[----:B------:R-:W-:Y:S02]  /*15920*/  ISETP.GE.AND P4, PT, R56, R247, PT ;  /* 0x000000f73800720c */ /* 0x000fe40003f86270 */
[----:B------:R-:W-:Y:S01]  /*15930*/  FSEL R117, R52, -INF , P0 ;  /* 0xff80000034757808 */ /* 0x000fe20000000000 */
[C---:B------:R-:W-:Y:S01]  /*15940*/  VIADD R52, R251.reuse, 0xf9 ;  /* 0x000000f9fb347836 */ /* 0x040fe20000000000 */
[----:B------:R-:W-:Y:S02]  /*15950*/  ISETP.GE.AND P1, PT, R251, R246, PT ;  /* 0x000000f6fb00720c */ /* 0x000fe40003f26270 */
[-C--:B------:R-:W-:Y:S02]  /*15960*/  ISETP.GE.AND P0, PT, R56, R244.reuse, PT ;  /* 0x000000f43800720c */ /* 0x080fe40003f06270 */
[----:B------:R-:W-:Y:S02]  /*15970*/  FSEL R53, R53, -INF , P4 ;  /* 0xff80000035357808 */ /* 0x000fe40002000000 */
[----:B------:R-:W-:-:S02]  /*15980*/  ISETP.GE.AND P6, PT, R224, R244, PT ;  /* 0x000000f4e000720c */ /* 0x000fc40003fc6270 */
[----:B------:R-:W-:Y:S02]  /*15990*/  FSEL R116, R53, -INF , !P0 ;  /* 0xff80000035747808 */ /* 0x000fe40004000000 */
[----:B------:R-:W-:Y:S02]  /*159a0*/  FSEL R42, R42, -INF , P1 ;  /* 0xff8000002a2a7808 */ /* 0x000fe40000800000 */
[-C--:B------:R-:W-:Y:S02]  /*159b0*/  ISETP.GE.AND P0, PT, R215, R246.reuse, PT ;  /* 0x000000f6d700720c */ /* 0x080fe40003f06270 */
[----:B------:R-:W-:Y:S02]  /*159c0*/  ISETP.GE.AND P1, PT, R207, R246, PT ;  /* 0x000000f6cf00720c */ /* 0x000fe40003f26270 */
[----:B------:R-:W-:Y:S02]  /*159d0*/  ISETP.GE.AND P5, PT, R251, R245, PT ;  /* 0x000000f5fb00720c */ /* 0x000fe40003fa6270 */
[----:B------:R-:W-:-:S02]  /*159e0*/  FSEL R117, R117, -INF , !P6 ;  /* 0xff80000075757808 */ /* 0x000fc40007000000 */
[-C--:B------:R-:W-:Y:S02]  /*159f0*/  ISETP.GE.AND P4, PT, R52, R247.reuse, PT ;  /* 0x000000f73400720c */ /* 0x080fe40003f86270 */
[----:B------:R-:W-:Y:S02]  /*15a00*/  ISETP.GE.AND P6, PT, R252, R247, PT ;  /* 0x000000f7fc00720c */ /* 0x000fe40003fc6270 */
[----:B------:R-:W-:Y:S02]  /*15a10*/  FSEL R43, R43, -INF , P2 ;  /* 0xff8000002b2b7808 */ /* 0x000fe40001000000 */
[----:B------:R-:W-:Y:S02]  /*15a20*/  FSEL R29, R38, -INF , P0 ;  /* 0xff800000261d7808 */ /* 0x000fe40000000000 */
[----:B------:R-:W-:Y:S02]  /*15a30*/  FSEL R21, R39, -INF , P1 ;  /* 0xff80000027157808 */ /* 0x000fe40000800000 */
[----:B------:R-:W-:-:S02]  /*15a40*/  ISETP.GE.AND P2, PT, R203, R246, PT ;  /* 0x000000f6cb00720c */ /* 0x000fc40003f46270 */
[-C--:B------:R-:W-:Y:S02]  /*15a50*/  ISETP.GE.AND P0, PT, R201, R246.reuse, PT ;  /* 0x000000f6c900720c */ /* 0x080fe40003f06270 */
[----:B------:R-:W-:Y:S02]  /*15a60*/  ISETP.GE.AND P1, PT, R200, R246, PT ;  /* 0x000000f6c800720c */ /* 0x000fe40003f26270 */
[----:B------:R-:W-:Y:S02]  /*15a70*/  FSEL R42, R42, -INF , !P5 ;  /* 0xff8000002a2a7808 */ /* 0x000fe40006800000 */
[----:B------:R-:W-:Y:S02]  /*15a80*/  FSEL R45, R45, -INF , P4 ;  /* 0xff8000002d2d7808 */ /* 0x000fe40002000000 */
[----:B------:R-:W-:Y:S02]  /*15a90*/  ISETP.GE.AND P5, PT, R52, R244, PT ;  /* 0x000000f43400720c */ /* 0x000fe40003fa6270 */
[----:B------:R-:W-:-:S02]  /*15aa0*/  FSEL R44, R44, -INF , P6 ;  /* 0xff8000002c2c7808 */ /* 0x000fc40003000000 */
[----:B------:R-:W-:Y:S02]  /*15ab0*/  ISETP.GE.AND P4, PT, R252, R244, PT ;  /* 0x000000f4fc00720c */ /* 0x000fe40003f86270 */
[----:B------:R-:W-:Y:S02]  /*15ac0*/  FSEL R34, R34, -INF , P2 ;  /* 0xff80000022227808 */ /* 0x000fe40001000000 */
[----:B------:R-:W-:Y:S02]  /*15ad0*/  FSEL R35, R35, -INF , P0 ;  /* 0xff80000023237808 */ /* 0x000fe40000000000 */
[----:B------:R-:W-:Y:S02]  /*15ae0*/  FSEL R30, R30, -INF , P1 ;  /* 0xff8000001e1e7808 */ /* 0x000fe40000800000 */
[-C--:B------:R-:W-:Y:S02]  /*15af0*/  ISETP.GE.AND P2, PT, R198, R246.reuse, PT ;  /* 0x000000f6c600720c */ /* 0x080fe40003f46270 */
[----:B------:R-:W-:-:S02]  /*15b00*/  ISETP.GE.AND P0, PT, R196, R246, PT ;  /* 0x000000f6c400720c */ /* 0x000fc40003f06270 */
[----:B------:R-:W-:Y:S02]  /*15b10*/  ISETP.GE.AND P1, PT, R194, R246, PT ;  /* 0x000000f6c200720c */ /* 0x000fe40003f26270 */
[-C--:B------:R-:W-:Y:S02]  /*15b20*/  ISETP.GE.AND P6, PT, R215, R245.reuse, PT ;  /* 0x000000f5d700720c */ /* 0x080fe40003fc6270 */
[----:B------:R-:W-:Y:S02]  /*15b30*/  FSEL R120, R45, -INF , !P5 ;  /* 0xff8000002d787808 */ /* 0x000fe40006800000 */
[----:B------:R-:W-:Y:S02]  /*15b40*/  FSEL R121, R44, -INF , !P4 ;  /* 0xff8000002c797808 */ /* 0x000fe40006000000 */
[-C--:B------:R-:W-:Y:S02]  /*15b50*/  ISETP.GE.AND P5, PT, R203, R245.reuse, PT ;  /* 0x000000f5cb00720c */ /* 0x080fe40003fa6270 */
[----:B------:R-:W-:-:S02]  /*15b60*/  ISETP.GE.AND P4, PT, R207, R245, PT ;  /* 0x000000f5cf00720c */ /* 0x000fc40003f86270 */
[----:B------:R-:W-:Y:S02]  /*15b70*/  FSEL R43, R43, -INF , !P3 ;  /* 0xff8000002b2b7808 */ /* 0x000fe40005800000 */
[----:B------:R-:W-:Y:S02]  /*15b80*/  ISETP.GE.AND P3, PT, R201, R245, PT ;  /* 0x000000f5c900720c */ /* 0x000fe40003f66270 */
[----:B------:R-:W-:Y:S02]  /*15b90*/  FSEL R13, R31, -INF , P2 ;  /* 0xff8000001f0d7808 */ /* 0x000fe40001000000 */
[----:B------:R-:W-:Y:S02]  /*15ba0*/  FSEL R26, R26, -INF , P0 ;  /* 0xff8000001a1a7808 */ /* 0x000fe40000000000 */
[----:B------:R-:W-:Y:S02]  /*15bb0*/  FSEL R27, R27, -INF , P1 ;  /* 0xff8000001b1b7808 */ /* 0x000fe40000800000 */
[----:B------:R-:W-:-:S02]  /*15bc0*/  FSEL R29, R29, -INF , !P6 ;  /* 0xff8000001d1d7808 */ /* 0x000fc40007000000 */
[-C--:B------:R-:W-:Y:S02]  /*15bd0*/  ISETP.GE.AND P2, PT, R192, R246.reuse, PT ;  /* 0x000000f6c000720c */ /* 0x080fe40003f46270 */
[-C--:B------:R-:W-:Y:S02]  /*15be0*/  ISETP.GE.AND P0, PT, R190, R246.reuse, PT ;  /* 0x000000f6be00720c */ /* 0x080fe40003f06270 */
[----:B------:R-:W-:Y:S02]  /*15bf0*/  ISETP.GE.AND P1, PT, R188, R246, PT ;  /* 0x000000f6bc00720c */ /* 0x000fe40003f26270 */
[----:B------:R-:W-:Y:S02]  /*15c00*/  ISETP.GE.AND P6, PT, R200, R245, PT ;  /* 0x000000f5c800720c */ /* 0x000fe40003fc6270 */
[----:B------:R-:W-:Y:S02]  /*15c10*/  FSEL R133, R34, -INF , !P5 ;  /* 0xff80000022857808 */ /* 0x000fe40006800000 */
[----:B------:R-:W-:-:S02]  /*15c20*/  FSEL R21, R21, -INF , !P4 ;  /* 0xff80000015157808 */ /* 0x000fc40006000000 */
[-C--:B------:R-:W-:Y:S02]  /*15c30*/  ISETP.GE.AND P5, PT, R196, R245.reuse, PT ;  /* 0x000000f5c400720c */ /* 0x080fe40003fa6270 */
[-C--:B------:R-:W-:Y:S02]  /*15c40*/  ISETP.GE.AND P4, PT, R198, R245.reuse, PT ;  /* 0x000000f5c600720c */ /* 0x080fe40003f86270 */
[----:B------:R-:W-:Y:S02]  /*15c50*/  FSEL R57, R35, -INF , !P3 ;  /* 0xff80000023397808 */ /* 0x000fe40005800000 */
[----:B------:R-:W-:Y:S02]  /*15c60*/  ISETP.GE.AND P3, PT, R194, R245, PT ;  /* 0x000000f5c200720c */ /* 0x000fe40003f66270 */
[----:B------:R-:W-:Y:S02]  /*15c70*/  FSEL R22, R22, -INF , P2 ;  /* 0xff80000016167808 */ /* 0x000fe40001000000 */
[----:B------:R-:W-:-:S02]  /*15c80*/  FSEL R23, R23, -INF , P0 ;  /* 0xff80000017177808 */ /* 0x000fc40000000000 */
[----:B------:R-:W-:Y:S02]  /*15c90*/  FSEL R18, R18, -INF , P1 ;  /* 0xff80000012127808 */ /* 0x000fe40000800000 */
[----:B------:R-:W-:Y:S02]  /*15ca0*/  FSEL R53, R30, -INF , !P6 ;  /* 0xff8000001e357808 */ /* 0x000fe40007000000 */
[-C--:B------:R-:W-:Y:S02]  /*15cb0*/  ISETP.GE.AND P2, PT, R186, R246.reuse, PT ;  /* 0x000000f6ba00720c */ /* 0x080fe40003f46270 */
[-C--:B------:R-:W-:Y:S02]  /*15cc0*/  ISETP.GE.AND P0, PT, R185, R246.reuse, PT ;  /* 0x000000f6b900720c */ /* 0x080fe40003f06270 */
[----:B------:R-:W-:Y:S02]  /*15cd0*/  ISETP.GE.AND P1, PT, R184, R246, PT ;  /* 0x000000f6b800720c */ /* 0x000fe40003f26270 */
[----:B------:R-:W-:-:S02]  /*15ce0*/  ISETP.GE.AND P6, PT, R192, R245, PT ;  /* 0x000000f5c000720c */ /* 0x000fc40003fc6270 */
[----:B------:R-:W-:Y:S02]  /*15cf0*/  FSEL R145, R26, -INF , !P5 ;  /* 0xff8000001a917808 */ /* 0x000fe40006800000 */
[----:B------:R-:W-:Y:S02]  /*15d00*/  FSEL R13, R13, -INF , !P4 ;  /* 0xff8000000d0d7808 */ /* 0x000fe40006000000 */
[-C--:B------:R-:W-:Y:S02]  /*15d10*/  ISETP.GE.AND P5, PT, R188, R245.reuse, PT ;  /* 0x000000f5bc00720c */ /* 0x080fe40003fa6270 */
[-C--:B------:R-:W-:Y:S02]  /*15d20*/  ISETP.GE.AND P4, PT, R190, R245.reuse, PT ;  /* 0x000000f5be00720c */ /* 0x080fe40003f86270 */
[----:B------:R-:W-:Y:S02]  /*15d30*/  FSEL R200, R27, -INF , !P3 ;  /* 0xff8000001bc87808 */ /* 0x000fe40005800000 */
[----:B------:R-:W-:-:S02]  /*15d40*/  ISETP.GE.AND P3, PT, R186, R245, PT ;  /* 0x000000f5ba00720c */ /* 0x000fc40003f66270 */
[----:B------:R-:W-:Y:S02]  /*15d50*/  FSEL R19, R19, -INF , P2 ;  /* 0xff80000013137808 */ /* 0x000fe40001000000 */
[----:B------:R-:W-:Y:S02]  /*15d60*/  FSEL R14, R14, -INF , P0 ;  /* 0xff8000000e0e7808 */ /* 0x000fe40000000000 */
[----:B------:R-:W-:Y:S02]  /*15d70*/  FSEL R15, R15, -INF , P1 ;  /* 0xff8000000f0f7808 */ /* 0x000fe40000800000 */
[----:B------:R-:W-:Y:S02]  /*15d80*/  FSEL R68, R22, -INF , !P6 ;  /* 0xff80000016447808 */ /* 0x000fe40007000000 */
        /* <DEDUP_REMOVED lines=17> */
[-C--:B------:R-:W-:Y:S02]  /*15ea0*/  ISETP.GE.AND P6, PT, R158, R245.reuse, PT ;  /* 0x000000f59e00720c */ /* 0x080fe40003fc6270 */
[----:B------:R-:W-:Y:S02]  /*15eb0*/  FSEL R158, R15, -INF , !P4 ;  /* 0xff8000000f9e7808 */ /* 0x000fe40006000000 */
[----:B------:R-:W-:-:S02]  /*15ec0*/  ISETP.GE.AND P4, PT, R162, R245, PT ;  /* 0x000000f5a200720c */ /* 0x000fc40003f86270 */
[----:B------:R-:W-:Y:S02]  /*15ed0*/  FSEL R162, R6, -INF , !P5 ;  /* 0xff80000006a27808 */ /* 0x000fe40006800000 */
[----:B------:R-:W-:Y:S02]  /*15ee0*/  FSEL R147, R147, -INF , P2 ;  /* 0xff80000093937808 */ /* 0x000fe40001000000 */
[----:B------:R-:W-:Y:S02]  /*15ef0*/  FSEL R142, R142, -INF , P0 ;  /* 0xff8000008e8e7808 */ /* 0x000fe40000000000 */
[----:B------:R-:W-:Y:S02]  /*15f00*/  FSEL R143, R143, -INF , P1 ;  /* 0xff8000008f8f7808 */ /* 0x000fe40000800000 */
[----:B------:R-:W-:Y:S02]  /*15f10*/  ISETP.GE.AND P5, PT, R176, R245, PT ;  /* 0x000000f5b000720c */ /* 0x000fe40003fa6270 */
[----:B------:R-:W-:-:S02]  /*15f20*/  ISETP.GE.AND P2, PT, R168, R246, PT ;  /* 0x000000f6a800720c */ /* 0x000fc40003f46270 */
[-C--:B------:R-:W-:Y:S02]  /*15f30*/  ISETP.GE.AND P0, PT, R174, R246.reuse, PT ;  /* 0x000000f6ae00720c */ /* 0x080fe40003f06270 */
[----:B------:R-:W-:Y:S02]  /*15f40*/  ISETP.GE.AND P1, PT, R182, R246, PT ;  /* 0x000000f6b600720c */ /* 0x000fe40003f26270 */
[----:B------:R-:W-:Y:S02]  /*15f50*/  FSEL R176, R7, -INF , !P3 ;  /* 0xff80000007b07808 */ /* 0x000fe40005800000 */
        /* <DEDUP_REMOVED lines=12> */
[----:B------:R-:W-:Y:S02]  /*16020*/  ISETP.GE.AND P5, PT, R182, R245, PT ;  /* 0x000000f5b600720c */ /* 0x000fe40003fa6270 */
[----:B------:R-:W-:Y:S02]  /*16030*/  FSEL R182, R143, -INF , !P3 ;  /* 0xff8000008fb67808 */ /* 0x000fe40005800000 */
[----:B------:R-:W-:-:S02]  /*16040*/  FSEL R135, R135, -INF , P2 ;  /* 0xff80000087877808 */ /* 0x000fc40001000000 */
[----:B------:R-:W-:Y:S02]  /*16050*/  FSEL R130, R130, -INF , P0 ;  /* 0xff80000082827808 */ /* 0x000fe40000000000 */
[----:B------:R-:W-:Y:S02]  /*16060*/  FSEL R131, R131, -INF , P1 ;  /* 0xff80000083837808 */ /* 0x000fe40000800000 */
[----:B------:R-:W-:Y:S02]  /*16070*/  ISETP.GE.AND P3, PT, R180, R245, PT ;  /* 0x000000f5b400720c */ /* 0x000fe40003f66270 */
[-C--:B------:R-:W-:Y:S02]  /*16080*/  ISETP.GE.AND P2, PT, R181, R246.reuse, PT ;  /* 0x000000f6b500720c */ /* 0x080fe40003f46270 */
[-C--:B------:R-:W-:Y:S02]  /*16090*/  ISETP.GE.AND P0, PT, R179, R246.reuse, PT ;  /* 0x000000f6b300720c */ /* 0x080fe40003f06270 */
[----:B------:R-:W-:-:S02]  /*160a0*/  ISETP.GE.AND P1, PT, R2, R246, PT ;  /* 0x000000f60200720c */ /* 0x000fc40003f26270 */
[----:B------:R-:W-:Y:S02]  /*160b0*/  FSEL R180, R138, -INF , !P6 ;  /* 0xff8000008ab47808 */ /* 0x000fe40007000000 */
[-C--:B------:R-:W-:Y:S02]  /*160c0*/  ISETP.GE.AND P6, PT, R178, R245.reuse, PT ;  /* 0x000000f5b200720c */ /* 0x080fe40003fc6270 */
[----:B------:R-:W-:Y:S02]  /*160d0*/  FSEL R178, R139, -INF , !P4 ;  /* 0xff8000008bb27808 */ /* 0x000fe40006000000 */
[----:B------:R-:W-:Y:S02]  /*160e0*/  ISETP.GE.AND P4, PT, R183, R245, PT ;  /* 0x000000f5b700720c */ /* 0x000fe40003f86270 */
[----:B------:R-:W-:Y:S02]  /*160f0*/  FSEL R126, R126, -INF , P2 ;  /* 0xff8000007e7e7808 */ /* 0x000fe40001000000 */
[----:B------:R-:W-:-:S02]  /*16100*/  FSEL R127, R127, -INF , P0 ;  /* 0xff8000007f7f7808 */ /* 0x000fc40000000000 */
[----:B------:R-:W-:Y:S02]  /*16110*/  FSEL R122, R122, -INF , P1 ;  /* 0xff8000007a7a7808 */ /* 0x000fe40000800000 */
[-C--:B------:R-:W-:Y:S02]  /*16120*/  ISETP.GE.AND P2, PT, R66, R246.reuse, PT ;  /* 0x000000f64200720c */ /* 0x080fe40003f46270 */
[-C--:B------:R-:W-:Y:S02]  /*16130*/  ISETP.GE.AND P0, PT, R32, R246.reuse, PT ;  /* 0x000000f62000720c */ /* 0x080fe40003f06270 */
[----:B------:R-:W-:Y:S02]  /*16140*/  ISETP.GE.AND P1, PT, R28, R246, PT ;  /* 0x000000f61c00720c */ /* 0x000fe40003f26270 */
[----:B------:R-:W-:Y:S02]  /*16150*/  FSEL R184, R135, -INF , !P3 ;  /* 0xff80000087b87808 */ /* 0x000fe40005800000 */
[----:B------:R-:W-:-:S02]  /*16160*/  FSEL R188, R131, -INF , !P4 ;  /* 0xff80000083bc7808 */ /* 0x000fc40006000000 */
        /* <DEDUP_REMOVED lines=8> */
[----:B------:R-:W-:Y:S02]  /*161f0*/  ISETP.GE.AND P6, PT, R2, R245, PT ;  /* 0x000000f50200720c */ /* 0x000fe40003fc6270 */
[-C--:B------:R-:W-:Y:S02]  /*16200*/  ISETP.GE.AND P2, PT, R24, R246.reuse, PT ;  /* 0x000000f61800720c */ /* 0x080fe40003f46270 */
[-C--:B------:R-:W-:Y:S02]  /*16210*/  ISETP.GE.AND P0, PT, R20, R246.reuse, PT ;  /* 0x000000f61400720c */ /* 0x080fe40003f06270 */
[----:B------:R-:W-:-:S02]  /*16220*/  ISETP.GE.AND P1, PT, R16, R246, PT ;  /* 0x000000f61000720c */ /* 0x000fc40003f26270 */
[----:B------:R-:W-:Y:S02]  /*16230*/  FSEL R196, R127, -INF , !P3 ;  /* 0xff8000007fc47808 */ /* 0x000fe40005800000 */
[----:B------:R-:W-:Y:S02]  /*16240*/  FSEL R251, R123, -INF , !P4 ;  /* 0xff8000007bfb7808 */ /* 0x000fe40006000000 */
[----:B------:R-:W-:Y:S02]  /*16250*/  FSEL R192, R126, -INF , !P5 ;  /* 0xff8000007ec07808 */ /* 0x000fe40006800000 */
[-C--:B------:R-:W-:Y:S02]  /*16260*/  ISETP.GE.AND P3, PT, R28, R245.reuse, PT ;  /* 0x000000f51c00720c */ /* 0x080fe40003f66270 */
[----:B------:R-:W-:Y:S02]  /*16270*/  FSEL R194, R122, -INF , !P6 ;  /* 0xff8000007ac27808 */ /* 0x000fe40007000000 */
[----:B------:R-:W-:-:S02]  /*16280*/  ISETP.GE.AND P4, PT, R20, R245, PT ;  /* 0x000000f51400720c */ /* 0x000fc40003f86270 */
[----:B------:R-:W-:Y:S02]  /*16290*/  FSEL R114, R114, -INF , P2 ;  /* 0xff80000072727808 */ /* 0x000fe40001000000 */
[----:B------:R-:W-:Y:S02]  /*162a0*/  FSEL R115, R115, -INF , P0 ;  /* 0xff80000073737808 */ /* 0x000fe40000000000 */
[----:B------:R-:W-:Y:S02]  /*162b0*/  FSEL R110, R110, -INF , P1 ;  /* 0xff8000006e6e7808 */ /* 0x000fe40000800000 */
[-C--:B------:R-:W-:Y:S02]  /*162c0*/  ISETP.GE.AND P5, PT, R32, R245.reuse, PT ;  /* 0x000000f52000720c */ /* 0x080fe40003fa6270 */
[----:B------:R-:W-:Y:S02]  /*162d0*/  ISETP.GE.AND P6, PT, R24, R245, PT ;  /* 0x000000f51800720c */ /* 0x000fe40003fc6270 */
[----:B------:R-:W-:-:S02]  /*162e0*/  ISETP.GE.AND P2, PT, R12, R246, PT ;  /* 0x000000f60c00720c */ /* 0x000fc40003f46270 */
[-C--:B------:R-:W-:Y:S02]  /*162f0*/  ISETP.GE.AND P0, PT, R4, R246.reuse, PT ;  /* 0x000000f60400720c */ /* 0x080fe40003f06270 */
[----:B------:R-:W-:Y:S02]  /*16300*/  ISETP.GE.AND P1, PT, R5, R246, PT ;  /* 0x000000f60500720c */ /* 0x000fe40003f26270 */
[----:B------:R-:W-:Y:S02]  /*16310*/  FSEL R207, R119, -INF , !P3 ;  /* 0xff80000077cf7808 */ /* 0x000fe40005800000 */
[----:B------:R-:W-:Y:S02]  /*16320*/  FSEL R203, R115, -INF , !P4 ;  /* 0xff80000073cb7808 */ /* 0x000fe40006000000 */
[----:B------:R-:W-:Y:S02]  /*16330*/  FSEL R215, R118, -INF , !P5 ;  /* 0xff80000076d77808 */ /* 0x000fe40006800000 */
[----:B------:R-:W-:-:S02]  /*16340*/  ISETP.GE.AND P3, PT, R12, R245, PT ;  /* 0x000000f50c00720c */ /* 0x000fc40003f66270 */
[----:B------:R-:W-:Y:S02]  /*16350*/  FSEL R201, R114, -INF , !P6 ;  /* 0xff80000072c97808 */ /* 0x000fe40007000000 */
[-C--:B------:R-:W-:Y:S02]  /*16360*/  ISETP.GE.AND P4, PT, R5, R245.reuse, PT ;  /* 0x000000f50500720c */ /* 0x080fe40003f86270 */
[----:B------:R-:W-:Y:S02]  /*16370*/  FSEL R111, R111, -INF , P2 ;  /* 0xff8000006f6f7808 */ /* 0x000fe40001000000 */
[----:B------:R-:W-:Y:S02]  /*16380*/  FSEL R106, R106, -INF , P0 ;  /* 0xff8000006a6a7808 */ /* 0x000fe40000000000 */
[----:B------:R-:W-:Y:S02]  /*16390*/  FSEL R107, R107, -INF , P1 ;  /* 0xff8000006b6b7808 */ /* 0x000fe40000800000 */
[----:B------:R-:W-:-:S02]  /*163a0*/  ISETP.GE.AND P5, PT, R16, R245, PT ;  /* 0x000000f51000720c */ /* 0x000fc40003fa6270 */
[----:B------:R-:W-:Y:S02]  /*163b0*/  ISETP.GE.AND P6, PT, R4, R245, PT ;  /* 0x000000f50400720c */ /* 0x000fe40003fc6270 */
        /* <DEDUP_REMOVED lines=10> */
[----:B------:R-:W-:-:S02]  /*16460*/  ISETP.GE.AND P5, PT, R17, R245, PT ;  /* 0x000000f51100720c */ /* 0x000fc40003fa6270 */
[----:B------:R-:W-:Y:S02]  /*16470*/  ISETP.GE.AND P6, PT, R132, R245, PT ;  /* 0x000000f58400720c */ /* 0x000fe40003fc6270 */
[----:B------:R-:W-:Y:S02]  /*16480*/  FSEL R102, R102, -INF , P2 ;  /* 0xff80000066667808 */ /* 0x000fe40001000000 */
[----:B------:R-:W-:Y:S02]  /*16490*/  FSEL R2, R98, -INF , P1 ;  /* 0xff80000062027808 */ /* 0x000fe40000800000 */
[----:B------:R-:W-:Y:S02]  /*164a0*/  ISETP.GE.AND P0, PT, R124, R246, PT ;  /* 0x000000f67c00720c */ /* 0x000fe40003f06270 */
[----:B------:R-:W-:Y:S02]  /*164b0*/  FSEL R98, R103, -INF , !P3 ;  /* 0xff80000067627808 */ /* 0x000fe40005800000 */
[----:B------:R-:W-:-:S02]  /*164c0*/  FSEL R4, R99, -INF , P4 ;  /* 0xff80000063047808 */ /* 0x000fc40002000000 */
[----:B------:R-:W-:Y:S02]  /*164d0*/  FSEL R102, R102, -INF , !P5 ;  /* 0xff80000066667808 */ /* 0x000fe40006800000 */
[----:B------:R-:W-:Y:S02]  /*164e0*/  ISETP.GE.AND P3, PT, R129, R246, PT ;  /* 0x000000f68100720c */ /* 0x000fe40003f66270 */
[----:B------:R-:W-:Y:S02]  /*164f0*/  FSEL R99, R2, -INF , !P6 ;  /* 0xff80000002637808 */ /* 0x000fe40007000000 */
[----:B------:R-:W-:Y:S02]  /*16500*/  ISETP.GE.AND P5, PT, R124, R245, PT ;  /* 0x000000f57c00720c */ /* 0x000fe40003fa6270 */
[----:B------:R-:W-:Y:S02]  /*16510*/  FSEL R2, R94, -INF , P0 ;  /* 0xff8000005e027808 */ /* 0x000fe40000000000 */
[----:B------:R-:W-:-:S02]  /*16520*/  FSEL R106, R95, -INF , P3 ;  /* 0xff8000005f6a7808 */ /* 0x000fc40001800000 */
[----:B------:R-:W-:Y:S02]  /*16530*/  FSEL R95, R2, -INF , !P5 ;  /* 0xff800000025f7808 */ /* 0x000fe40006800000 */
[----:B------:R-:W-:-:S04]  /*16540*/  FMNMX3.FTZ R2, R64, R40, R36, !PT ;  /* 0x0000002840027276 */ /* 0x000fc80007810024 */
[----:B------:R-:W-:Y:S02]  /*16550*/  FMNMX3.FTZ R2, R2, R41, R67, !PT ;  /* 0x0000002902027276 */ /* 0x000fe40007810043 */
[----:B------:R-:W-:Y:S02]  /*16560*/  ISETP.GE.AND P2, PT, R128, R245, PT ;  /* 0x000000f58000720c */ /* 0x000fe40003f46270 */
[----:B------:R-:W-:Y:S02]  /*16570*/  FMNMX3.FTZ R5, R2, R37, R33, !PT ;  /* 0x0000002502057276 */ /* 0x000fe40007810021 */
[----:B------:R-:W-:Y:S02]  /*16580*/  FMNMX3.FTZ R2, R42, R43, R29, !PT ;  /* 0x0000002b2a027276 */ /* 0x000fe4000781001d */
[----:B------:R-:W-:Y:S02]  /*16590*/  ISETP.GE.AND P4, PT, R136, R246, PT ;  /* 0x000000f68800720c */ /* 0x000fe40003f86270 */
[----:B------:R-:W-:-:S02]  /*165a0*/  FMNMX3.FTZ R2, R2, R21, R133, !PT ;  /* 0x0000001502027276 */ /* 0x000fc40007810085 */
[----:B------:R-:W-:Y:S02]  /*165b0*/  FSEL R94, R4, -INF , !P2 ;  /* 0xff800000045e7808 */ /* 0x000fe40005000000 */
[----:B------:R-:W-:Y:S02]  /*165c0*/  ISETP.GE.AND P2, PT, R137, R246, PT ;  /* 0x000000f68900720c */ /* 0x000fe40003f46270 */
[----:B------:R-:W-:Y:S02]  /*165d0*/  FMNMX3.FTZ R5, R5, R65, R154, !PT ;  /* 0x0000004105057276 */ /* 0x000fe4000781009a */
[----:B------:R-:W-:Y:S02]  /*165e0*/  FMNMX3.FTZ R2, R2, R57, R53, !PT ;  /* 0x0000003902027276 */ /* 0x000fe40007810035 */
[----:B------:R-:W-:Y:S02]  /*165f0*/  ISETP.GE.AND P6, PT, R136, R245, PT ;  /* 0x000000f58800720c */ /* 0x000fe40003fc6270 */
[----:B------:R-:W-:-:S02]  /*16600*/  FSEL R90, R90, -INF , P4 ;  /* 0xff8000005a5a7808 */ /* 0x000fc40002000000 */
[----:B------:R-:W-:Y:S02]  /*16610*/  ISETP.GE.AND P0, PT, R137, R245, PT ;  /* 0x000000f58900720c */ /* 0x000fe40003f06270 */
[----:B------:R-:W-:Y:S02]  /*16620*/  FSEL R4, R91, -INF , P2 ;  /* 0xff8000005b047808 */ /* 0x000fe40001000000 */
[----:B------:R-:W-:Y:S02]  /*16630*/  FMNMX3.FTZ R5, R5, R152, R150, !PT ;  /* 0x0000009805057276 */ /* 0x000fe40007810096 */
[----:B------:R-:W-:Y:S02]  /*16640*/  FMNMX3.FTZ R7, R2, R13, R145, !PT ;  /* 0x0000000d02077276 */ /* 0x000fe40007810091 */
[----:B------:R-:W-:Y:S02]  /*16650*/  FSEL R91, R90, -INF , !P6 ;  /* 0xff8000005a5b7808 */ /* 0x000fe40007000000 */
        /* <DEDUP_REMOVED lines=11> */
[----:B------:R-:W-:Y:S02]  /*16710*/  ISETP.GE.AND P1, PT, R129, R245, PT ;  /* 0x000000f58100720c */ /* 0x000fe40003f26270 */
[----:B------:R-:W-:-:S02]  /*16720*/  FMNMX3.FTZ R4, R4, R189, R191, !PT ;  /* 0x000000bd04047276 */ /* 0x000fc400078100bf */
[----:B------:R-:W-:Y:S02]  /*16730*/  FMNMX3.FTZ R7, R7, R168, R174, !PT ;  /* 0x000000a807077276 */ /* 0x000fe400078100ae */
[-C--:B------:R-:W-:Y:S02]  /*16740*/  ISETP.GE.AND P3, PT, R140, R246.reuse, PT ;  /* 0x000000f68c00720c */ /* 0x080fe40003f66270 */
[----:B------:R-:W-:Y:S02]  /*16750*/  FSEL R106, R106, -INF , !P1 ;  /* 0xff8000006a6a7808 */ /* 0x000fe40004800000 */
[----:B------:R-:W-:Y:S02]  /*16760*/  ISETP.GE.AND P1, PT, R141, R246, PT ;  /* 0x000000f68d00720c */ /* 0x000fe40003f26270 */
[----:B------:R-:W-:Y:S02]  /*16770*/  FMNMX3.FTZ R4, R4, R187, R249, !PT ;  /* 0x000000bb04047276 */ /* 0x000fe400078100f9 */
[----:B------:R-:W-:-:S02]  /*16780*/  FMNMX3.FTZ R7, R7, R182, R180, !PT ;  /* 0x000000b607077276 */ /* 0x000fc400078100b4 */
[-C--:B------:R-:W-:Y:S02]  /*16790*/  ISETP.GE.AND P5, PT, R140, R245.reuse, PT ;  /* 0x000000f58c00720c */ /* 0x080fe40003fa6270 */
[-C--:B------:R-:W-:Y:S02]  /*167a0*/  ISETP.GE.AND P2, PT, R144, R246.reuse, PT ;  /* 0x000000f69000720c */ /* 0x080fe40003f46270 */
[----:B------:R-:W-:Y:S02]  /*167b0*/  FSEL R86, R86, -INF , P3 ;  /* 0xff80000056567808 */ /* 0x000fe40001800000 */
[----:B------:R-:W-:Y:S02]  /*167c0*/  ISETP.GE.AND P4, PT, R141, R245, PT ;  /* 0x000000f58d00720c */ /* 0x000fe40003f86270 */
[----:B------:R-:W-:Y:S02]  /*167d0*/  ISETP.GE.AND P0, PT, R202, R246, PT ;  /* 0x000000f6ca00720c */ /* 0x000fe40003f06270 */
[----:B------:R-:W-:-:S02]  /*167e0*/  FSEL R5, R87, -INF , P1 ;  /* 0xff80000057057808 */ /* 0x000fc40000800000 */
[----:B------:R-:W-:Y:S02]  /*167f0*/  FMNMX3.FTZ R4, R4, R217, R223, !PT ;  /* 0x000000d904047276 */ /* 0x000fe400078100df */
[----:B------:R-:W-:Y:S02]  /*16800*/  FMNMX3.FTZ R7, R7, R178, R186, !PT ;  /* 0x000000b207077276 */ /* 0x000fe400078100ba */
[-C--:B------:R-:W-:Y:S02]  /*16810*/  ISETP.GE.AND P6, PT, R144, R245.reuse, PT ;  /* 0x000000f59000720c */ /* 0x080fe40003fc6270 */
[----:B------:R-:W-:Y:S02]  /*16820*/  FSEL R87, R86, -INF , !P5 ;  /* 0xff80000056577808 */ /* 0x000fe40006800000 */
[----:B------:R-:W-:Y:S02]  /*16830*/  FSEL R82, R82, -INF , P2 ;  /* 0xff80000052527808 */ /* 0x000fe40001000000 */
[----:B------:R-:W-:-:S02]  /*16840*/  ISETP.GE.AND P3, PT, R202, R245, PT ;  /* 0x000000f5ca00720c */ /* 0x000fc40003f66270 */
[-C--:B------:R-:W-:Y:S02]  /*16850*/  ISETP.GE.AND P1, PT, R204, R246.reuse, PT ;  /* 0x000000f6cc00720c */ /* 0x080fe40003f26270 */
[----:B------:R-:W-:Y:S02]  /*16860*/  FSEL R86, R5, -INF , !P4 ;  /* 0xff80000005567808 */ /* 0x000fe40006000000 */
[----:B------:R-:W-:Y:S02]  /*16870*/  FSEL R2, R83, -INF , P0 ;  /* 0xff80000053027808 */ /* 0x000fe40000000000 */
[----:B------:R-:W-:Y:S02]  /*16880*/  ISETP.GE.AND P4, PT, R206, R246, PT ;  /* 0x000000f6ce00720c */ /* 0x000fe40003f86270 */
[----:B------:R-:W-:Y:S02]  /*16890*/  FMNMX3.FTZ R4, R4, R219, R205, !PT ;  /* 0x000000db04047276 */ /* 0x000fe400078100cd */
[----:B------:R-:W-:-:S02]  /*168a0*/  FMNMX3.FTZ R7, R7, R184, R190, !PT ;  /* 0x000000b807077276 */ /* 0x000fc400078100be */
[----:B------:R-:W-:Y:S02]  /*168b0*/  FSEL R83, R82, -INF , !P6 ;  /* 0xff80000052537808 */ /* 0x000fe40007000000 */
[-C--:B------:R-:W-:Y:S02]  /*168c0*/  ISETP.GE.AND P5, PT, R204, R245.reuse, PT ;  /* 0x000000f5cc00720c */ /* 0x080fe40003fa6270 */
[----:B------:R-:W-:Y:S02]  /*168d0*/  FSEL R82, R2, -INF , !P3 ;  /* 0xff80000002527808 */ /* 0x000fe40005800000 */
[----:B------:R-:W-:Y:S02]  /*168e0*/  FSEL R78, R78, -INF , P1 ;  /* 0xff8000004e4e7808 */ /* 0x000fe40000800000 */
[----:B------:R-:W-:Y:S02]  /*168f0*/  ISETP.GE.AND P2, PT, R206, R245, PT ;  /* 0x000000f5ce00720c */ /* 0x000fe40003f46270 */
[----:B------:R-:W-:-:S02]  /*16900*/  FSEL R2, R79, -INF , P4 ;  /* 0xff8000004f027808 */ /* 0x000fc40002000000 */
[----:B------:R-:W-:Y:S02]  /*16910*/  FMNMX3.FTZ R4, R4, R199, R197, !PT ;  /* 0x000000c704047276 */ /* 0x000fe400078100c5 */
[----:B------:R-:W-:Y:S02]  /*16920*/  FMNMX3.FTZ R7, R7, R188, R192, !PT ;  /* 0x000000bc07077276 */ /* 0x000fe400078100c0 */
[----:B------:R-:W-:Y:S02]  /*16930*/  FSEL R79, R78, -INF , !P5 ;  /* 0xff8000004e4f7808 */ /* 0x000fe40006800000 */
        /* <DEDUP_REMOVED lines=20> */
[----:B------:R-:W-:-:S02]  /*16a80*/  ISETP.GE.AND P0, PT, R214, R246, PT ;  /* 0x000000f6d600720c */ /* 0x000fc40003f06270 */
[----:B------:R-:W-:Y:S02]  /*16a90*/  FMNMX3.FTZ R2, R2, R90, R87, !PT ;  /* 0x0000005a02027276 */ /* 0x000fe40007810057 */
[----:B------:R-:W-:Y:S02]  /*16aa0*/  ISETP.GE.AND P3, PT, R216, R246, PT ;  /* 0x000000f6d800720c */ /* 0x000fe40003f66270 */
[----:B------:R-:W-:Y:S02]  /*16ab0*/  FMNMX3.FTZ R4, R4, R80, R77, !PT ;  /* 0x0000005004047276 */ /* 0x000fe4000781004d */
[----:B------:R-:W-:Y:S02]  /*16ac0*/  ISETP.GE.AND P6, PT, R214, R245, PT ;  /* 0x000000f5d600720c */ /* 0x000fe40003fc6270 */
[----:B------:R-:W-:Y:S02]  /*16ad0*/  ISETP.GE.AND P5, PT, R218, R246, PT ;  /* 0x000000f6da00720c */ /* 0x000fe40003fa6270 */
[----:B------:R-:W-:-:S02]  /*16ae0*/  FSEL R74, R74, -INF , P0 ;  /* 0xff8000004a4a7808 */ /* 0x000fc40000000000 */
[----:B------:R-:W-:Y:S02]  /*16af0*/  FMNMX3.FTZ R2, R2, R86, R83, !PT ;  /* 0x0000005602027276 */ /* 0x000fe40007810053 */
[-C--:B------:R-:W-:Y:S02]  /*16b00*/  ISETP.GE.AND P1, PT, R216, R245.reuse, PT ;  /* 0x000000f5d800720c */ /* 0x080fe40003f26270 */
[----:B------:R-:W-:Y:S02]  /*16b10*/  ISETP.GE.AND P2, PT, R222, R246, PT ;  /* 0x000000f6de00720c */ /* 0x000fe40003f46270 */
[----:B------:R-:W-:Y:S02]  /*16b20*/  FSEL R5, R75, -INF , P3 ;  /* 0xff8000004b057808 */ /* 0x000fe40001800000 */
[----:B------:R-:W-:Y:S02]  /*16b30*/  FMNMX3.FTZ R4, R4, R76, R73, !PT ;  /* 0x0000004c04047276 */ /* 0x000fe40007810049 */
[----:B------:R-:W-:-:S02]  /*16b40*/  ISETP.GE.AND P4, PT, R218, R245, PT ;  /* 0x000000f5da00720c */ /* 0x000fc40003f86270 */
[----:B------:R-:W-:Y:S02]  /*16b50*/  FSEL R75, R74, -INF , !P6 ;  /* 0xff8000004a4b7808 */ /* 0x000fe40007000000 */
[----:B------:R-:W-:Y:S02]  /*16b60*/  ISETP.GE.AND P3, PT, R250, R246, PT ;  /* 0x000000f6fa00720c */ /* 0x000fe40003f66270 */
[----:B------:R-:W-:Y:S02]  /*16b70*/  FSEL R70, R70, -INF , P5 ;  /* 0xff80000046467808 */ /* 0x000fe40002800000 */
[----:B------:R-:W-:Y:S02]  /*16b80*/  FMNMX3.FTZ R2, R2, R82, R79, !PT ;  /* 0x0000005202027276 */ /* 0x000fe4000781004f */
[----:B------:R-:W-:Y:S02]  /*16b90*/  ISETP.GE.AND P0, PT, R222, R245, PT ;  /* 0x000000f5de00720c */ /* 0x000fe40003f06270 */
[----:B------:R-:W-:-:S02]  /*16ba0*/  FSEL R74, R5, -INF , !P1 ;  /* 0xff800000054a7808 */ /* 0x000fc40004800000 */
[----:B------:R-:W-:Y:S02]  /*16bb0*/  FSEL R71, R71, -INF , P2 ;  /* 0xff80000047477808 */ /* 0x000fe40001000000 */
[----:B------:R-:W-:Y:S02]  /*16bc0*/  ISETP.GE.AND P1, PT, R248, R246, PT ;  /* 0x000000f6f800720c */ /* 0x000fe40003f26270 */
[----:B------:R-:W-:Y:S02]  /*16bd0*/  FMNMX3.FTZ R4, R4, R72, R109, !PT ;  /* 0x0000004804047276 */ /* 0x000fe4000781006d */
[----:B------:R-:W-:Y:S02]  /*16be0*/  ISETP.GE.AND P6, PT, R250, R245, PT ;  /* 0x000000f5fa00720c */ /* 0x000fe40003fc6270 */
[----:B------:R-:W-:Y:S02]  /*16bf0*/  FSEL R103, R70, -INF , !P4 ;  /* 0xff80000046677808 */ /* 0x000fe40006000000 */
[----:B------:R-:W-:-:S02]  /*16c00*/  ISETP.GE.AND P2, PT, R224, R246, PT ;  /* 0x000000f6e000720c */ /* 0x000fc40003f46270 */
[----:B------:R-:W-:Y:S02]  /*16c10*/  FSEL R58, R58, -INF , P3 ;  /* 0xff8000003a3a7808 */ /* 0x000fe40001800000 */
[----:B------:R-:W-:Y:S02]  /*16c20*/  FMNMX3.FTZ R2, R2, R78, R75, !PT ;  /* 0x0000004e02027276 */ /* 0x000fe4000781004b */
[----:B------:R-:W-:Y:S02]  /*16c30*/  FSEL R110, R71, -INF , !P0 ;  /* 0xff800000476e7808 */ /* 0x000fe40004000000 */
[----:B------:R-:W-:Y:S02]  /*16c40*/  ISETP.GE.AND P0, PT, R56, R246, PT ;  /* 0x000000f63800720c */ /* 0x000fe40003f06270 */
[----:B------:R-:W-:Y:S02]  /*16c50*/  FSEL R59, R59, -INF , P1 ;  /* 0xff8000003b3b7808 */ /* 0x000fe40000800000 */
[----:B------:R-:W-:-:S02]  /*16c60*/  FMNMX3.FTZ R5, R4, R108, R113, !PT ;  /* 0x0000006c04057276 */ /* 0x000fc40007810071 */
[-C--:B------:R-:W-:Y:S02]  /*16c70*/  ISETP.GE.AND P5, PT, R248, R245.reuse, PT ;  /* 0x000000f5f800720c */ /* 0x080fe40003fa6270 */
[----:B------:R-:W-:Y:S02]  /*16c80*/  ISETP.GE.AND P4, PT, R224, R245, PT ;  /* 0x000000f5e000720c */ /* 0x000fe40003f86270 */
[----:B------:R-:W-:Y:S02]  /*16c90*/  ISETP.GE.AND P1, PT, R252, R246, PT ;  /* 0x000000f6fc00720c */ /* 0x000fe40003f26270 */
[----:B------:R-:W-:Y:S02]  /*16ca0*/  FSEL R54, R54, -INF , P2 ;  /* 0xff80000036367808 */ /* 0x000fe40001000000 */
[----:B------:R-:W-:Y:S02]  /*16cb0*/  FSEL R115, R58, -INF , !P6 ;  /* 0xff8000003a737808 */ /* 0x000fe40007000000 */
[----:B------:R-:W-:-:S02]  /*16cc0*/  FMNMX3.FTZ R2, R2, R74, R103, !PT ;  /* 0x0000004a02027276 */ /* 0x000fc40007810067 */
[----:B------:R-:W-:Y:S02]  /*16cd0*/  FSEL R55, R55, -INF , P0 ;  /* 0xff80000037377808 */ /* 0x000fe40000000000 */
[----:B------:R-:W-:Y:S02]  /*16ce0*/  FMNMX3.FTZ R5, R5, R112, R117, !PT ;  /* 0x0000007005057276 */ /* 0x000fe40007810075 */
[-C--:B------:R-:W-:Y:S02]  /*16cf0*/  ISETP.GE.AND P3, PT, R56, R245.reuse, PT ;  /* 0x000000f53800720c */ /* 0x080fe40003f66270 */
[----:B------:R-:W-:Y:S02]  /*16d00*/  ISETP.GE.AND P2, PT, R252, R245, PT ;  /* 0x000000f5fc00720c */ /* 0x000fe40003f46270 */
[----:B------:R-:W-:Y:S02]  /*16d10*/  ISETP.GE.AND P0, PT, R52, R246, PT ;  /* 0x000000f63400720c */ /* 0x000fe40003f06270 */
[----:B------:R-:W-:-:S02]  /*16d20*/  FSEL R46, R46, -INF , P1 ;  /* 0xff8000002e2e7808 */ /* 0x000fc40000800000 */
[----:B------:R-:W-:Y:S02]  /*16d30*/  FSEL R111, R59, -INF , !P5 ;  /* 0xff8000003b6f7808 */ /* 0x000fe40006800000 */
[----:B------:R-:W-:Y:S02]  /*16d40*/  FSEL R124, R54, -INF , !P4 ;  /* 0xff800000367c7808 */ /* 0x000fe40006000000 */
[----:B------:R-:W-:Y:S02]  /*16d50*/  FMNMX3.FTZ R2, R2, R110, R115, !PT ;  /* 0x0000006e02027276 */ /* 0x000fe40007810073 */
[----:B------:R-:W-:Y:S02]  /*16d60*/  FMNMX3.FTZ R5, R5, R116, R121, !PT ;  /* 0x0000007405057276 */ /* 0x000fe40007810079 */
[----:B------:R-:W-:Y:S02]  /*16d70*/  ISETP.GE.AND P1, PT, R52, R245, PT ;  /* 0x000000f53400720c */ /* 0x000fe40003f26270 */
[----:B------:R-:W-:-:S02]  /*16d80*/  FSEL R47, R47, -INF , P0 ;  /* 0xff8000002f2f7808 */ /* 0x000fc40000000000 */
[----:B------:R-:W-:Y:S02]  /*16d90*/  FSEL R107, R55, -INF , !P3 ;  /* 0xff800000376b7808 */ /* 0x000fe40005800000 */
[----:B------:R-:W-:Y:S02]  /*16da0*/  FSEL R122, R46, -INF , !P2 ;  /* 0xff8000002e7a7808 */ /* 0x000fe40005000000 */
[----:B------:R-:W-:Y:S02]  /*16db0*/  FMNMX3.FTZ R2, R2, R111, R124, !PT ;  /* 0x0000006f02027276 */ /* 0x000fe4000781007c */
        /* <DEDUP_REMOVED lines=13> */
[----:B-1----:R-:W-:-:S04]  /*16e90*/  FMNMX.FTZ R2, R7, R2, !PT ;  /* 0x0000000207027209 */ /* 0x002fc80007810000 */
[----:B------:R-:W-:Y:S01]  /*16ea0*/  FSETP.NEU.FTZ.AND P0, PT, R2, -INF , PT ;  /* 0xff8000000200780b */ /* 0x000fe20003f1d000 */
[----:B--2---:R-:W-:Y:S01]  /*16eb0*/  FMUL.FTZ R114, R125, R2 ;  /* 0x000000027d727220 */ /* 0x004fe20000410000 */
[----:B---3--:R-:W-:-:S04]  /*16ec0*/  FMNMX.FTZ R0, R6, R5, !PT ;  /* 0x0000000506007209 */ /* 0x008fc80007810000 */
[----:B------:R-:W-:Y:S01]  /*16ed0*/  FSEL R114, R114, RZ, P0 ;  /* 0x000000ff72727208 */ /* 0x000fe20000000000 */
[--C-:B------:R-:W-:Y:S01]  /*16ee0*/  IMAD.IADD R9, R9, 0x1, R119.reuse ;  /* 0x0000000109097824 */ /* 0x100fe200078e0277 */
[----:B------:R-:W-:Y:S01]  /*16ef0*/  FSETP.NEU.FTZ.AND P0, PT, R0, -INF , PT ;  /* 0xff8000000000780b */ /* 0x000fe20003f1d000 */
[----:B------:R-:W-:Y:S01]  /*16f00*/  FMUL.FTZ R130, R125, R0 ;  /* 0x000000007d827220 */ /* 0x000fe20000410000 */
[C---:B------:R-:W-:Y:S02]  /*16f10*/  IMAD.IADD R63, R8.reuse, 0x1, R119 ;  /* 0x00000001083f7824 */ /* 0x040fe400078e0277 */
[----:B------:R-:W-:Y:S02]  /*16f20*/  IMAD.IADD R8, R8, 0x1, R9 ;  /* 0x0000000108087824 */ /* 0x000fe400078e0209 */
[-CC-:B------:R-:W-:Y:S01]  /*16f30*/  FFMA.FTZ R131, R40, R125.reuse, -R114.reuse ;  /* 0x0000007d28837223 */ /* 0x180fe20000010872 */
[----:B------:R-:W-:Y:S01]  /*16f40*/  FSEL R130, R130, RZ, P0 ;  /* 0x000000ff82827208 */ /* 0x000fe20000000000 */
[-CC-:B------:R-:W-:Y:S01]  /*16f50*/  FFMA.FTZ R129, R41, R125.reuse, -R114.reuse ;  /* 0x0000007d29817223 */ /* 0x180fe20000010872 */
[----:B------:R-:W1:Y:S01]  /*16f60*/  LDSM.16.MT88.4 R16, [R63+0xa000] ;  /* 0x00a000003f10783b */ /* 0x000e620000004200 */
[----:B------:R-:W-:-:S02]  /*16f70*/  FFMA.FTZ R134, R64, R125, -R114 ;  /* 0x0000007d40867223 */ /* 0x000fc40000010872 */
[-CC-:B------:R-:W-:Y:S01]  /*16f80*/  FFMA.FTZ R128, R42, R125.reuse, -R130.reuse ;  /* 0x0000007d2a807223 */ /* 0x180fe20000010882 */
[-C--:B------:R-:W-:Y:S01]  /*16f90*/  FFMA.FTZ R127, R43, R125.reuse, -R130 ;  /* 0x0000007d2b7f7223 */ /* 0x080fe20000010882 */
[----:B------:R-:W2:Y:S01]  /*16fa0*/  LDSM.16.MT88.4 R4, [R9+0xa000] ;  /* 0x00a000000904783b */ /* 0x000ea20000004200 */
[-C--:B------:R-:W-:Y:S01]  /*16fb0*/  FFMA.FTZ R132, R36, R125.reuse, -R114 ;  /* 0x0000007d24847223 */ /* 0x080fe20000010872 */
[-CC-:B------:R-:W-:Y:S01]  /*16fc0*/  FFMA.FTZ R126, R29, R125.reuse, -R130.reuse ;  /* 0x0000007d1d7e7223 */ /* 0x180fe20000010882 */
[-C--:B------:R-:W-:Y:S01]  /*16fd0*/  FFMA.FTZ R123, R21, R125.reuse, -R130 ;  /* 0x0000007d157b7223 */ /* 0x080fe20000010882 */
[----:B------:R-:W3:Y:S01]  /*16fe0*/  LDSM.16.MT88.4 R40, [R8+0xa000] ;  /* 0x00a000000828783b */ /* 0x000ee20000004200 */
[----:B------:R-:W-:Y:S01]  /*16ff0*/  MUFU.EX2 R134, R134 ;  /* 0x0000008600867308 */ /* 0x000fe20000000800 */
[-CC-:B------:R-:W-:Y:S02]  /*17000*/  FFMA.FTZ R139, R37, R125.reuse, -R114.reuse ;  /* 0x0000007d258b7223 */ /* 0x180fe40000010872 */
[----:B------:R-:W5:Y:S01]  /*17010*/  LDSM.16.MT88.4 R36, [R119+0xa800] ;  /* 0x00a800007724783b */ /* 0x000f620000004200 */
[----:B------:R-:W4:Y:S04]  /*17020*/  MUFU.EX2 R131, R131 ;  /* 0x0000008300837308 */ /* 0x000f280000000800 */
[----:B------:R-:W-:Y:S04]  /*17030*/  MUFU.EX2 R132, R132 ;  /* 0x0000008400847308 */ /* 0x000fe80000000800 */
[----:B------:R-:W4:Y:S04]  /*17040*/  MUFU.EX2 R129, R129 ;  /* 0x0000008100817308 */ /* 0x000f280000000800 */
[----:B------:R-:W-:Y:S04]  /*17050*/  MUFU.EX2 R128, R128 ;  /* 0x0000008000807308 */ /* 0x000fe80000000800 */
[----:B------:R-:W1:Y:S04]  /*17060*/  MUFU.EX2 R127, R127 ;  /* 0x0000007f007f7308 */ /* 0x000e680000000800 */
[----:B------:R-:W-:Y:S04]  /*17070*/  MUFU.EX2 R126, R126 ;  /* 0x0000007e007e7308 */ /* 0x000fe80000000800 */
[----:B------:R-:W2:Y:S01]  /*17080*/  MUFU.EX2 R123, R123 ;  /* 0x0000007b007b7308 */ /* 0x000ea20000000800 */
[-CC-:B------:R-:W-:Y:S01]  /*17090*/  FFMA.FTZ R140, R67, R125.reuse, -R114.reuse ;  /* 0x0000007d438c7223 */ /* 0x180fe20000010872 */
[-C--:B------:R-:W-:Y:S01]  /*170a0*/  FFMA.FTZ R137, R65, R125.reuse, -R114 ;  /* 0x0000007d41897223 */ /* 0x080fe20000010872 */
[----:B----4-:R-:W-:Y:S01]  /*170b0*/  F2FP.BF16.F32.PACK_AB R44, R131, R134 ;  /* 0x00000086832c723e */ /* 0x010fe200000010ff */
[-C--:B------:R-:W-:Y:S01]  /*170c0*/  FFMA.FTZ R136, R133, R125.reuse, -R130 ;  /* 0x0000007d85887223 */ /* 0x080fe20000010882 */
[----:B------:R-:W-:Y:S01]  /*170d0*/  F2FP.BF16.F32.PACK_AB R46, R129, R132 ;  /* 0x00000084812e723e */ /* 0x000fe200000010ff */
[----:B------:R-:W4:Y:S01]  /*170e0*/  LDSM.16.MT88.4 R64, [R9+0xa800] ;  /* 0x00a800000940783b */ /* 0x000f220000004200 */
[----:B-1----:R-:W-:Y:S01]  /*170f0*/  F2FP.BF16.F32.PACK_AB R45, R127, R128 ;  /* 0x000000807f2d723e */ /* 0x002fe200000010ff */
[-C--:B------:R-:W-:Y:S01]  /*17100*/  FFMA.FTZ R138, R33, R125.reuse, -R114 ;  /* 0x0000007d218a7223 */ /* 0x080fe20000010872 */
[-CC-:B------:R-:W-:Y:S01]  /*17110*/  FFMA.FTZ R135, R57, R125.reuse, -R130.reuse ;  /* 0x0000007d39877223 */ /* 0x180fe20000010882 */
[-CC-:B------:R-:W-:Y:S01]  /*17120*/  FFMA.FTZ R133, R53, R125.reuse, -R130.reuse ;  /* 0x0000007d35857223 */ /* 0x180fe20000010882 */
[----:B------:R-:W-:Y:S01]  /*17130*/  FFMA.FTZ R142, R13, R125, -R130 ;  /* 0x0000007d0d8e7223 */ /* 0x000fe20000010882 */
[----:B--2---:R-:W-:Y:S01]  /*17140*/  F2FP.BF16.F32.PACK_AB R47, R123, R126 ;  /* 0x0000007e7b2f723e */ /* 0x004fe200000010ff */
[----:B------:R-:W-:Y:S01]  /*17150*/  MUFU.EX2 R140, R140 ;  /* 0x0000008c008c7308 */ /* 0x000fe20000000800 */
[----:B------:R-:W1:Y:S03]  /*17160*/  LDSM.16.MT88.4 R32, [R63+0xa800] ;  /* 0x00a800003f20783b */ /* 0x000e660000004200 */
[----:B------:R-:W2:Y:S01]  /*17170*/  MUFU.EX2 R139, R139 ;  /* 0x0000008b008b7308 */ /* 0x000ea20000000800 */
[----:B------:R-:W1:Y:S01]  /*17180*/  LDSM.16.MT88.4 R56, [R8+0xa800] ;  /* 0x00a800000838783b */ /* 0x000e620000004200 */
[C---:B------:R-:W-:Y:S02]  /*17190*/  HMMA.16816.F32.BF16 R28, R44.reuse, R24, RZ ;  /* 0x000000182c1c723c */ /* 0x040fe400000418ff */
[----:B------:R-:W-:Y:S04]  /*171a0*/  MUFU.EX2 R138, R138 ;  /* 0x0000008a008a7308 */ /* 0x000fe80000000800 */
[----:B------:R-:W-:Y:S02]  /*171b0*/  MUFU.EX2 R137, R137 ;  /* 0x0000008900897308 */ /* 0x000fe40000000800 */
[C---:B------:R-:W-:Y:S02]  /*171c0*/  HMMA.16816.F32.BF16 R24, R44.reuse, R26, RZ ;  /* 0x0000001a2c18723c */ /* 0x040fe400000418ff */
[----:B------:R-:W-:Y:S04]  /*171d0*/  MUFU.EX2 R136, R136 ;  /* 0x0000008800887308 */ /* 0x000fe80000000800 */
[----:B------:R-:W5:Y:S04]  /*171e0*/  MUFU.EX2 R135, R135 ;  /* 0x0000008700877308 */ /* 0x000f680000000800 */
[----:B------:R-:W-:Y:S04]  /*171f0*/  MUFU.EX2 R133, R133 ;  /* 0x0000008500857308 */ /* 0x000fe80000000800 */
[----:B------:R-:W4:Y:S01]  /*17200*/  MUFU.EX2 R142, R142 ;  /* 0x0000008e008e7308 */ /* 0x000f220000000800 */
[C---:B------:R-:W-:Y:S08]  /*17210*/  HMMA.16816.F32.BF16 R20, R44.reuse, R16, RZ ;  /* 0x000000102c14723c */ /* 0x040ff000000418ff */
[C---:B------:R-:W-:Y:S08]  /*17220*/  HMMA.16816.F32.BF16 R12, R44.reuse, R4, RZ ;  /* 0x000000042c0c723c */ /* 0x040ff000000418ff */
[C---:B------:R-:W-:Y:S08]  /*17230*/  HMMA.16816.F32.BF16 R16, R44.reuse, R18, RZ ;  /* 0x000000122c10723c */ /* 0x040ff000000418ff */
[C---:B------:R-:W-:Y:S08]  /*17240*/  HMMA.16816.F32.BF16 R4, R44.reuse, R6, RZ ;  /* 0x000000062c04723c */ /* 0x040ff000000418ff */
[----:B---3--:R-:W-:Y:S01]  /*17250*/  HMMA.16816.F32.BF16 R52, R44, R40, RZ ;  /* 0x000000282c34723c */ /* 0x008fe200000418ff */
[----:B--2---:R-:W-:-:S02]  /*17260*/  F2FP.BF16.F32.PACK_AB R40, R139, R140 ;  /* 0x0000008c8b28723e */ /* 0x004fc400000010ff */
[----:B-----5:R-:W-:-:S05]  /*17270*/  F2FP.BF16.F32.PACK_AB R41, R135, R136 ;  /* 0x000000888729723e */ /* 0x020fca00000010ff */
[----:B------:R-:W-:Y:S01]  /*17280*/  HMMA.16816.F32.BF16 R44, R44, R42, RZ ;  /* 0x0000002a2c2c723c */ /* 0x000fe200000418ff */
[----:B------:R-:W-:Y:S02]  /*17290*/  F2FP.BF16.F32.PACK_AB R42, R137, R138 ;  /* 0x0000008a892a723e */ /* 0x000fe400000010ff */
[----:B----4-:R-:W-:-:S07]  /*172a0*/  F2FP.BF16.F32.PACK_AB R43, R142, R133 ;  /* 0x000000858e2b723e */ /* 0x010fce00000010ff */
[C---:B------:R-:W-:Y:S08]  /*172b0*/  HMMA.16816.F32.BF16 R28, R40.reuse, R36, R28 ;  /* 0x00000024281c723c */ /* 0x040ff0000004181c */
[----:B------:R-:W-:Y:S01]  /*172c0*/  HMMA.16816.F32.BF16 R24, R40, R38, R24 ;  /* 0x000000262818723c */ /* 0x000fe20000041818 */
[----:B------:R-:W2:Y:S01]  /*172d0*/  LDSM.16.MT88.4 R36, [R119+0xb000] ;  /* 0x00b000007724783b */ /* 0x000ea20000004200 */
[-CC-:B------:R-:W-:Y:S01]  /*172e0*/  FFMA.FTZ R146, R150, R125.reuse, -R114.reuse ;  /* 0x0000007d96927223 */ /* 0x180fe20000010872 */
[-CC-:B------:R-:W-:Y:S01]  /*172f0*/  FFMA.FTZ R144, R154, R125.reuse, -R114.reuse ;  /* 0x0000007d9a907223 */ /* 0x180fe20000010872 */
[-C--:B------:R-:W-:Y:S01]  /*17300*/  FFMA.FTZ R141, R152, R125.reuse, -R114 ;  /* 0x0000007d988d7223 */ /* 0x080fe20000010872 */
[-CC-:B------:R-:W-:Y:S01]  /*17310*/  FFMA.FTZ R143, R145, R125.reuse, -R130.reuse ;  /* 0x0000007d918f7223 */ /* 0x180fe20000010882 */
[----:B------:R-:W-:-:S02]  /*17320*/  FFMA.FTZ R150, R200, R125, -R130 ;  /* 0x0000007dc8967223 */ /* 0x000fc40000010882 */
[C---:B------:R-:W-:Y:S01]  /*17330*/  HMMA.16816.F32.BF16 R12, R40.reuse, R64, R12 ;  /* 0x00000040280c723c */ /* 0x040fe2000004180c */
[-C--:B------:R-:W-:Y:S01]  /*17340*/  FFMA.FTZ R64, R148, R125.reuse, -R114 ;  /* 0x0000007d94407223 */ /* 0x080fe20000010872 */
[-CC-:B------:R-:W-:Y:S01]  /*17350*/  FFMA.FTZ R148, R68, R125.reuse, -R130.reuse ;  /* 0x0000007d44947223 */ /* 0x180fe20000010882 */
[----:B------:R-:W-:Y:S01]  /*17360*/  FFMA.FTZ R147, R69, R125, -R130 ;  /* 0x0000007d45937223 */ /* 0x000fe20000010882 */
[----:B------:R-:W-:Y:S01]  /*17370*/  MUFU.EX2 R144, R144 ;  /* 0x0000009000907308 */ /* 0x000fe20000000800 */
[----:B------:R-:W-:Y:S03]  /*17380*/  LDSM.16.MT88.4 R68, [R9+0xb000] ;  /* 0x00b000000944783b */ /* 0x000fe60000004200 */
[C---:B-1----:R-:W-:Y:S01]  /*17390*/  HMMA.16816.F32.BF16 R20, R40.reuse, R32, R20 ;  /* 0x000000202814723c */ /* 0x042fe20000041814 */
[----:B------:R-:W1:Y:S04]  /*173a0*/  MUFU.EX2 R141, R141 ;  /* 0x0000008d008d7308 */ /* 0x000e680000000800 */
[----:B------:R-:W-:Y:S03]  /*173b0*/  MUFU.EX2 R146, R146 ;  /* 0x0000009200927308 */ /* 0x000fe60000000800 */
[C---:B------:R-:W-:Y:S01]  /*173c0*/  HMMA.16816.F32.BF16 R16, R40.reuse, R34, R16 ;  /* 0x000000222810723c */ /* 0x040fe20000041810 */
[----:B------:R-:W3:Y:S01]  /*173d0*/  MUFU.EX2 R145, R64 ;  /* 0x0000004000917308 */ /* 0x000ee20000000800 */
[----:B------:R-:W4:Y:S03]  /*173e0*/  LDSM.16.MT88.4 R32, [R63+0xb000] ;  /* 0x00b000003f20783b */ /* 0x000f260000004200 */
[----:B------:R-:W-:Y:S04]  /*173f0*/  MUFU.EX2 R143, R143 ;  /* 0x0000008f008f7308 */ /* 0x000fe80000000800 */
[----:B------:R-:W5:Y:S04]  /*17400*/  MUFU.EX2 R150, R150 ;  /* 0x0000009600967308 */ /* 0x000f680000000800 */
[----:B------:R-:W-:Y:S04]  /*17410*/  MUFU.EX2 R148, R148 ;  /* 0x0000009400947308 */ /* 0x000fe80000000800 */
[----:B------:R-:W2:Y:S01]  /*17420*/  MUFU.EX2 R147, R147 ;  /* 0x0000009300937308 */ /* 0x000ea20000000800 */
[C---:B------:R-:W-:Y:S08]  /*17430*/  HMMA.16816.F32.BF16 R4, R40.reuse, R66, R4 ;  /* 0x000000422804723c */ /* 0x040ff00000041804 */
[C---:B------:R-:W-:Y:S08]  /*17440*/  HMMA.16816.F32.BF16 R52, R40.reuse, R56, R52 ;  /* 0x000000382834723c */ /* 0x040ff00000041834 */
[----:B------:R-:W-:Y:S01]  /*17450*/  HMMA.16816.F32.BF16 R44, R40, R58, R44 ;  /* 0x0000003a282c723c */ /* 0x000fe2000004182c */
[----:B-1----:R-:W-:Y:S01]  /*17460*/  F2FP.BF16.F32.PACK_AB R40, R141, R144 ;  /* 0x000000908d28723e */ /* 0x002fe200000010ff */
[----:B------:R-:W1:Y:S01]  /*17470*/  LDSM.16.MT88.4 R56, [R8+0xb000] ;  /* 0x00b000000838783b */ /* 0x000e620000004200 */
[----:B---3--:R-:W-:-:S02]  /*17480*/  F2FP.BF16.F32.PACK_AB R42, R145, R146 ;  /* 0x00000092912a723e */ /* 0x008fc400000010ff */
[----:B-----5:R-:W-:Y:S01]  /*17490*/  F2FP.BF16.F32.PACK_AB R41, R150, R143 ;  /* 0x0000008f9629723e */ /* 0x020fe200000010ff */
[-CC-:B------:R-:W-:Y:S01]  /*174a0*/  FFMA.FTZ R154, R155, R125.reuse, -R114.reuse ;  /* 0x0000007d9b9a7223 */ /* 0x180fe20000010872 */
[----:B--2---:R-:W-:Y:S01]  /*174b0*/  F2FP.BF16.F32.PACK_AB R43, R147, R148 ;  /* 0x00000094932b723e */ /* 0x004fe200000010ff */
[-CC-:B------:R-:W-:Y:S01]  /*174c0*/  FFMA.FTZ R200, R153, R125.reuse, -R114.reuse ;  /* 0x0000007d99c87223 */ /* 0x180fe20000010872 */
[----:B------:R-:W-:Y:S05]  /*174d0*/  LDSM.16.MT88.4 R64, [R9+0xb800] ;  /* 0x00b800000940783b */ /* 0x000fea0000004200 */
[C---:B------:R-:W-:Y:S08]  /*174e0*/  HMMA.16816.F32.BF16 R28, R40.reuse, R36, R28 ;  /* 0x00000024281c723c */ /* 0x040ff0000004181c */
[C---:B------:R-:W-:Y:S01]  /*174f0*/  HMMA.16816.F32.BF16 R24, R40.reuse, R38, R24 ;  /* 0x000000262818723c */ /* 0x040fe20000041818 */
[----:B------:R-:W2:Y:S01]  /*17500*/  LDSM.16.MT88.4 R36, [R119+0xb800] ;  /* 0x00b800007724783b */ /* 0x000ea20000004200 */
[-CC-:B------:R-:W-:Y:S01]  /*17510*/  FFMA.FTZ R152, R151, R125.reuse, -R114.reuse ;  /* 0x0000007d97987223 */ /* 0x180fe20000010872 */
[-C--:B------:R-:W-:Y:S01]  /*17520*/  FFMA.FTZ R149, R149, R125.reuse, -R114 ;  /* 0x0000007d95957223 */ /* 0x080fe20000010872 */
[-CC-:B------:R-:W-:Y:S01]  /*17530*/  FFMA.FTZ R155, R156, R125.reuse, -R130.reuse ;  /* 0x0000007d9c9b7223 */ /* 0x180fe20000010882 */
[-CC-:B------:R-:W-:Y:S01]  /*17540*/  FFMA.FTZ R153, R160, R125.reuse, -R130.reuse ;  /* 0x0000007da0997223 */ /* 0x180fe20000010882 */
[-CC-:B------:R-:W-:Y:S01]  /*17550*/  FFMA.FTZ R158, R158, R125.reuse, -R130.reuse ;  /* 0x0000007d9e9e7223 */ /* 0x180fe20000010882 */
[----:B------:R-:W-:Y:S01]  /*17560*/  FFMA.FTZ R198, R198, R125, -R130 ;  /* 0x0000007dc6c67223 */ /* 0x000fe20000010882 */
[C---:B----4-:R-:W-:Y:S01]  /*17570*/  HMMA.16816.F32.BF16 R20, R40.reuse, R32, R20 ;  /* 0x000000202814723c */ /* 0x050fe20000041814 */
[----:B------:R-:W-:Y:S04]  /*17580*/  MUFU.EX2 R154, R154 ;  /* 0x0000009a009a7308 */ /* 0x000fe80000000800 */
[----:B------:R-:W3:Y:S03]  /*17590*/  MUFU.EX2 R151, R200 ;  /* 0x000000c800977308 */ /* 0x000ee60000000800 */
[C---:B------:R-:W-:Y:S01]  /*175a0*/  HMMA.16816.F32.BF16 R16, R40.reuse, R34, R16 ;  /* 0x000000222810723c */ /* 0x040fe20000041810 */
[----:B------:R-:W-:Y:S01]  /*175b0*/  MUFU.EX2 R152, R152 ;  /* 0x0000009800987308 */ /* 0x000fe20000000800 */
[----:B------:R-:W4:Y:S03]  /*175c0*/  LDSM.16.MT88.4 R32, [R63+0xb800] ;  /* 0x00b800003f20783b */ /* 0x000f260000004200 */
[----:B------:R-:W5:Y:S04]  /*175d0*/  MUFU.EX2 R149, R149 ;  /* 0x0000009500957308 */ /* 0x000f680000000800 */
[----:B------:R-:W-:Y:S04]  /*175e0*/  MUFU.EX2 R156, R198 ;  /* 0x000000c6009c7308 */ /* 0x000fe80000000800 */
[----:B------:R-:W2:Y:S04]  /*175f0*/  MUFU.EX2 R155, R155 ;  /* 0x0000009b009b7308 */ /* 0x000ea80000000800 */
[----:B------:R-:W-:Y:S04]  /*17600*/  MUFU.EX2 R153, R153 ;  /* 0x0000009900997308 */ /* 0x000fe80000000800 */
[----:B------:R-:W2:Y:S01]  /*17610*/  MUFU.EX2 R158, R158 ;  /* 0x0000009e009e7308 */ /* 0x000ea20000000800 */
[C---:B------:R-:W-:Y:S08]  /*17620*/  HMMA.16816.F32.BF16 R12, R40.reuse, R68, R12 ;  /* 0x00000044280c723c */ /* 0x040ff0000004180c */
[C---:B------:R-:W-:Y:S08]  /*17630*/  HMMA.16816.F32.BF16 R4, R40.reuse, R70, R4 ;  /* 0x000000462804723c */ /* 0x040ff00000041804 */
[C---:B-1----:R-:W-:Y:S08]  /*17640*/  HMMA.16816.F32.BF16 R52, R40.reuse, R56, R52 ;  /* 0x000000382834723c */ /* 0x042ff00000041834 */
[----:B------:R-:W-:Y:S01]  /*17650*/  HMMA.16816.F32.BF16 R44, R40, R58, R44 ;  /* 0x0000003a282c723c */ /* 0x000fe2000004182c */
[----:B------:R-:W1:Y:S01]  /*17660*/  LDSM.16.MT88.4 R56, [R8+0xb800] ;  /* 0x00b800000838783b */ /* 0x000e620000004200 */
[----:B---3--:R-:W-:-:S02]  /*17670*/  F2FP.BF16.F32.PACK_AB R40, R151, R154 ;  /* 0x0000009a9728723e */ /* 0x008fc400000010ff */
[----:B-----5:R-:W-:Y:S02]  /*17680*/  F2FP.BF16.F32.PACK_AB R42, R149, R152 ;  /* 0x00000098952a723e */ /* 0x020fe400000010ff */
[----:B--2---:R-:W-:Y:S02]  /*17690*/  F2FP.BF16.F32.PACK_AB R41, R155, R156 ;  /* 0x0000009c9b29723e */ /* 0x004fe400000010ff */
[----:B------:R-:W-:-:S07]  /*176a0*/  F2FP.BF16.F32.PACK_AB R43, R158, R153 ;  /* 0x000000999e2b723e */ /* 0x000fce00000010ff */
        /* <DEDUP_REMOVED lines=8> */
[----:B------:R-:W-:Y:S01]  /*17730*/  HMMA.16816.F32.BF16 R12, R40, R64, R12 ;  /* 0x00000040280c723c */ /* 0x000fe2000004180c */
[-C--:B------:R-:W-:Y:S01]  /*17740*/  FFMA.FTZ R64, R161, R125.reuse, -R114 ;  /* 0x0000007da1407223 */ /* 0x080fe20000010872 */
[-CC-:B------:R-:W-:Y:S01]  /*17750*/  FFMA.FTZ R161, R162, R125.reuse, -R130.reuse ;  /* 0x0000007da2a17223 */ /* 0x180fe20000010882 */
[----:B------:R3:W-:Y:S01]  /*17760*/  MUFU.EX2 R159, R68 ;  /* 0x00000044009f7308 */ /* 0x0007e20000000800 */
[----:B------:R-:W-:-:S03]  /*17770*/  FFMA.FTZ R176, R176, R125, -R130 ;  /* 0x0000007db0b07223 */ /* 0x000fc60000010882 */
[----:B------:R-:W5:Y:S01]  /*17780*/  MUFU.EX2 R160, R160 ;  /* 0x000000a000a07308 */ /* 0x000f620000000800 */
[C---:B----4-:R-:W-:Y:S03]  /*17790*/  HMMA.16816.F32.BF16 R20, R40.reuse, R32, R20 ;  /* 0x000000202814723c */ /* 0x050fe60000041814 */
[----:B------:R-:W-:Y:S01]  /*177a0*/  MUFU.EX2 R163, R163 ;  /* 0x000000a300a37308 */ /* 0x000fe20000000800 */
[----:B---3--:R-:W3:Y:S04]  /*177b0*/  LDSM.16.MT88.4 R68, [R9+0xc000] ;  /* 0x00c000000944783b */ /* 0x008ee80000004200 */
[C---:B------:R-:W-:Y:S01]  /*177c0*/  HMMA.16816.F32.BF16 R16, R40.reuse, R34, R16 ;  /* 0x000000222810723c */ /* 0x040fe20000041810 */
[----:B------:R-:W4:Y:S01]  /*177d0*/  MUFU.EX2 R162, R64 ;  /* 0x0000004000a27308 */ /* 0x000f220000000800 */
[----:B------:R-:W3:Y:S03]  /*177e0*/  LDSM.16.MT88.4 R32, [R63+0xc000] ;  /* 0x00c000003f20783b */ /* 0x000ee60000004200 */
[----:B------:R-:W-:Y:S04]  /*177f0*/  MUFU.EX2 R161, R161 ;  /* 0x000000a100a17308 */ /* 0x000fe80000000800 */
[----:B------:R-:W2:Y:S04]  /*17800*/  MUFU.EX2 R172, R176 ;  /* 0x000000b000ac7308 */ /* 0x000ea80000000800 */
[----:B------:R-:W-:Y:S04]  /*17810*/  MUFU.EX2 R171, R171 ;  /* 0x000000ab00ab7308 */ /* 0x000fe80000000800 */
[----:B------:R-:W2:Y:S01]  /*17820*/  MUFU.EX2 R168, R168 ;  /* 0x000000a800a87308 */ /* 0x000ea20000000800 */
[----:B------:R-:W-:Y:S01]  /*17830*/  HMMA.16816.F32.BF16 R4, R40, R66, R4 ;  /* 0x000000422804723c */ /* 0x000fe20000041804 */
[-CC-:B------:R-:W-:Y:S01]  /*17840*/  FFMA.FTZ R193, R193, R125.reuse, -R114.reuse ;  /* 0x0000007dc1c17223 */ /* 0x180fe20000010872 */
[----:B------:R-:W-:-:S06]  /*17850*/  FFMA.FTZ R200, R191, R125, -R114 ;  /* 0x0000007dbfc87223 */ /* 0x000fcc0000010872 */
[C---:B-1----:R-:W-:Y:S08]  /*17860*/  HMMA.16816.F32.BF16 R52, R40.reuse, R56, R52 ;  /* 0x000000382834723c */ /* 0x042ff00000041834 */
[----:B------:R-:W-:Y:S01]  /*17870*/  HMMA.16816.F32.BF16 R44, R40, R58, R44 ;  /* 0x0000003a282c723c */ /* 0x000fe2000004182c */
[----:B-----5:R-:W-:Y:S01]  /*17880*/  F2FP.BF16.F32.PACK_AB R40, R159, R160 ;  /* 0x000000a09f28723e */ /* 0x020fe200000010ff */
[----:B------:R-:W1:Y:S01]  /*17890*/  LDSM.16.MT88.4 R56, [R8+0xc000] ;  /* 0x00c000000838783b */ /* 0x000e620000004200 */
[----:B----4-:R-:W-:-:S02]  /*178a0*/  F2FP.BF16.F32.PACK_AB R42, R162, R163 ;  /* 0x000000a3a22a723e */ /* 0x010fc400000010ff */
[----:B--2---:R-:W-:Y:S01]  /*178b0*/  F2FP.BF16.F32.PACK_AB R41, R172, R161 ;  /* 0x000000a1ac29723e */ /* 0x004fe200000010ff */
[--C-:B------:R-:W-:Y:S01]  /*178c0*/  FFMA.FTZ R176, R189, R125, -R114.reuse ;  /* 0x0000007dbdb07223 */ /* 0x100fe20000010872 */
[----:B------:R-:W-:Y:S01]  /*178d0*/  F2FP.BF16.F32.PACK_AB R43, R168, R171 ;  /* 0x000000aba82b723e */ /* 0x000fe200000010ff */
[-C--:B------:R-:W-:Y:S01]  /*178e0*/  FFMA.FTZ R198, R187, R125.reuse, -R114 ;  /* 0x0000007dbbc67223 */ /* 0x080fe20000010872 */
[-CC-:B------:R-:W-:Y:S01]  /*178f0*/  FFMA.FTZ R182, R182, R125.reuse, -R130.reuse ;  /* 0x0000007db6b67223 */ /* 0x180fe20000010882 */
[----:B------:R-:W-:Y:S04]  /*17900*/  LDSM.16.MT88.4 R64, [R9+0xc800] ;  /* 0x00c800000940783b */ /* 0x000fe80000004200 */
[C---:B------:R-:W-:Y:S08]  /*17910*/  HMMA.16816.F32.BF16 R28, R40.reuse, R36, R28 ;  /* 0x00000024281c723c */ /* 0x040ff0000004181c */
[----:B------:R-:W-:Y:S01]  /*17920*/  HMMA.16816.F32.BF16 R24, R40, R38, R24 ;  /* 0x000000262818723c */ /* 0x000fe20000041818 */
[----:B------:R-:W2:Y:S01]  /*17930*/  LDSM.16.MT88.4 R36, [R119+0xc800] ;  /* 0x00c800007724783b */ /* 0x000ea20000004200 */
[----:B------:R4:W-:Y:S01]  /*17940*/  MUFU.EX2 R189, R193 ;  /* 0x000000c100bd7308 */ /* 0x0009e20000000800 */
[----:B------:R-:W-:-:S05]  /*17950*/  FFMA.FTZ R191, R174, R125, -R130 ;  /* 0x0000007daebf7223 */ /* 0x000fca0000010882 */
[----:B---3--:R-:W-:Y:S01]  /*17960*/  HMMA.16816.F32.BF16 R12, R40, R68, R12 ;  /* 0x00000044280c723c */ /* 0x008fe2000004180c */
[-CC-:B------:R-:W-:Y:S01]  /*17970*/  FFMA.FTZ R68, R180, R125.reuse, -R130.reuse ;  /* 0x0000007db4447223 */ /* 0x180fe20000010882 */
[----:B------:R-:W3:Y:S01]  /*17980*/  MUFU.EX2 R176, R176 ;  /* 0x000000b000b07308 */ /* 0x000ee20000000800 */
[----:B----4-:R-:W-:-:S05]  /*17990*/  FFMA.FTZ R193, R178, R125, -R130 ;  /* 0x0000007db2c17223 */ /* 0x010fca0000010882 */
[C---:B------:R-:W-:Y:S01]  /*179a0*/  HMMA.16816.F32.BF16 R20, R40.reuse, R32, R20 ;  /* 0x000000202814723c */ /* 0x040fe20000041814 */
[----:B------:R-:W-:Y:S04]  /*179b0*/  MUFU.EX2 R187, R200 ;  /* 0x000000c800bb7308 */ /* 0x000fe80000000800 */
[----:B------:R-:W4:Y:S03]  /*179c0*/  MUFU.EX2 R174, R198 ;  /* 0x000000c600ae7308 */ /* 0x000f260000000800 */
[C---:B------:R-:W-:Y:S01]  /*179d0*/  HMMA.16816.F32.BF16 R16, R40.reuse, R34, R16 ;  /* 0x000000222810723c */ /* 0x040fe20000041810 */
[----:B------:R-:W-:Y:S01]  /*179e0*/  MUFU.EX2 R191, R191 ;  /* 0x000000bf00bf7308 */ /* 0x000fe20000000800 */
[----:B------:R-:W5:Y:S03]  /*179f0*/  LDSM.16.MT88.4 R32, [R63+0xc800] ;  /* 0x00c800003f20783b */ /* 0x000f660000004200 */
[----:B------:R-:W2:Y:S04]  /*17a00*/  MUFU.EX2 R180, R182 ;  /* 0x000000b600b47308 */ /* 0x000ea80000000800 */
[----:B------:R-:W-:Y:S04]  /*17a10*/  MUFU.EX2 R178, R68 ;  /* 0x0000004400b27308 */ /* 0x000fe80000000800 */
[----:B------:R-:W2:Y:S01]  /*17a20*/  MUFU.EX2 R193, R193 ;  /* 0x000000c100c17308 */ /* 0x000ea20000000800 */
[C---:B------:R-:W-:Y:S08]  /*17a30*/  HMMA.16816.F32.BF16 R4, R40.reuse, R70, R4 ;  /* 0x000000462804723c */ /* 0x040ff00000041804 */
[C---:B-1----:R-:W-:Y:S08]  /*17a40*/  HMMA.16816.F32.BF16 R52, R40.reuse, R56, R52 ;  /* 0x000000382834723c */ /* 0x042ff00000041834 */
[----:B------:R-:W-:Y:S01]  /*17a50*/  HMMA.16816.F32.BF16 R44, R40, R58, R44 ;  /* 0x0000003a282c723c */ /* 0x000fe2000004182c */
[----:B------:R-:W1:Y:S01]  /*17a60*/  LDSM.16.MT88.4 R56, [R8+0xc800] ;  /* 0x00c800000838783b */ /* 0x000e620000004200 */
[----:B---3--:R-:W-:-:S02]  /*17a70*/  F2FP.BF16.F32.PACK_AB R40, R176, R189 ;  /* 0x000000bdb028723e */ /* 0x008fc400000010ff */
[----:B----4-:R-:W-:Y:S02]  /*17a80*/  F2FP.BF16.F32.PACK_AB R42, R174, R187 ;  /* 0x000000bbae2a723e */ /* 0x010fe400000010ff */
[----:B--2---:R-:W-:Y:S02]  /*17a90*/  F2FP.BF16.F32.PACK_AB R41, R180, R191 ;  /* 0x000000bfb429723e */ /* 0x004fe400000010ff */
[----:B------:R-:W-:-:S07]  /*17aa0*/  F2FP.BF16.F32.PACK_AB R43, R193, R178 ;  /* 0x000000b2c12b723e */ /* 0x000fce00000010ff */
[C---:B------:R-:W-:Y:S08]  /*17ab0*/  HMMA.16816.F32.BF16 R28, R40.reuse, R36, R28 ;  /* 0x00000024281c723c */ /* 0x040ff0000004181c */
[C---:B------:R-:W-:Y:S01]  /*17ac0*/  HMMA.16816.F32.BF16 R24, R40.reuse, R38, R24 ;  /* 0x000000262818723c */ /* 0x040fe20000041818 */
[----:B------:R-:W2:Y:S01]  /*17ad0*/  LDSM.16.MT88.4 R36, [R119+0xd000] ;  /* 0x00d000007724783b */ /* 0x000ea20000004200 */
[-CC-:B------:R-:W-:Y:S01]  /*17ae0*/  FFMA.FTZ R69, R249, R125.reuse, -R114.reuse ;  /* 0x0000007df9457223 */ /* 0x180fe20000010872 */
[-CC-:B------:R-:W-:Y:S01]  /*17af0*/  FFMA.FTZ R68, R223, R125.reuse, -R114.reuse ;  /* 0x0000007ddf447223 */ /* 0x180fe20000010872 */
[-C--:B------:R-:W-:Y:S01]  /*17b00*/  FFMA.FTZ R182, R217, R125.reuse, -R114 ;  /* 0x0000007dd9b67223 */ /* 0x080fe20000010872 */
[-CC-:B------:R-:W-:Y:S01]  /*17b10*/  FFMA.FTZ R249, R184, R125.reuse, -R130.reuse ;  /* 0x0000007db8f97223 */ /* 0x180fe20000010882 */
[-CC-:B------:R-:W-:Y:S01]  /*17b20*/  FFMA.FTZ R223, R190, R125.reuse, -R130.reuse ;  /* 0x0000007dbedf7223 */ /* 0x180fe20000010882 */
[-C--:B------:R-:W-:Y:S01]  /*17b30*/  FFMA.FTZ R188, R188, R125.reuse, -R130 ;  /* 0x0000007dbcbc7223 */ /* 0x080fe20000010882 */
[C---:B------:R-:W-:Y:S01]  /*17b40*/  HMMA.16816.F32.BF16 R12, R40.reuse, R64, R12 ;  /* 0x00000040280c723c */ /* 0x040fe2000004180c */
[-C--:B------:R-:W-:Y:S01]  /*17b50*/  FFMA.FTZ R64, R219, R125.reuse, -R114 ;  /* 0x0000007ddb407223 */ /* 0x080fe20000010872 */
[----:B------:R-:W-:Y:S01]  /*17b60*/  FFMA.FTZ R65, R186, R125, -R130 ;  /* 0x0000007dba417223 */ /* 0x000fe20000010882 */
[----:B------:R-:W-:Y:S04]  /*17b70*/  MUFU.EX2 R217, R69 ;  /* 0x0000004500d97308 */ /* 0x000fe80000000800 */
[----:B------:R-:W3:Y:S01]  /*17b80*/  MUFU.EX2 R182, R182 ;  /* 0x000000b600b67308 */ /* 0x000ee20000000800 */
[C---:B-----5:R-:W-:Y:S03]  /*17b90*/  HMMA.16816.F32.BF16 R20, R40.reuse, R32, R20 ;  /* 0x000000202814723c */ /* 0x060fe60000041814 */
[----:B------:R4:W-:Y:S04]  /*17ba0*/  MUFU.EX2 R219, R68 ;  /* 0x0000004400db7308 */ /* 0x0009e80000000800 */
[----:B------:R3:W5:Y:S01]  /*17bb0*/  MUFU.EX2 R186, R64 ;  /* 0x0000004000ba7308 */ /* 0x0007620000000800 */
[C---:B------:R-:W-:Y:S01]  /*17bc0*/  HMMA.16816.F32.BF16 R16, R40.reuse, R34, R16 ;  /* 0x000000222810723c */ /* 0x040fe20000041810 */
[----:B------:R-:W2:Y:S02]  /*17bd0*/  LDSM.16.MT88.4 R32, [R63+0xd000] ;  /* 0x00d000003f20783b */ /* 0x000ea40000004200 */
[----:B------:R-:W-:Y:S04]  /*17be0*/  MUFU.EX2 R184, R65 ;  /* 0x0000004100b87308 */ /* 0x000fe80000000800 */
[----:B------:R-:W5:Y:S01]  /*17bf0*/  MUFU.EX2 R249, R249 ;  /* 0x000000f900f97308 */ /* 0x000f620000000800 */
[C---:B------:R-:W-:Y:S01]  /*17c00*/  HMMA.16816.F32.BF16 R4, R40.reuse, R66, R4 ;  /* 0x000000422804723c */ /* 0x040fe20000041804 */
[----:B----4-:R-:W4:Y:S02]  /*17c10*/  LDSM.16.MT88.4 R68, [R9+0xd000] ;  /* 0x00d000000944783b */ /* 0x010f240000004200 */
[----:B------:R-:W-:Y:S04]  /*17c20*/  MUFU.EX2 R223, R223 ;  /* 0x000000df00df7308 */ /* 0x000fe80000000800 */
[----:B------:R-:W2:Y:S01]  /*17c30*/  MUFU.EX2 R188, R188 ;  /* 0x000000bc00bc7308 */ /* 0x000ea20000000800 */
[----:B-1----:R-:W-:Y:S01]  /*17c40*/  HMMA.16816.F32.BF16 R52, R40, R56, R52 ;  /* 0x000000382834723c */ /* 0x002fe20000041834 */
[----:B---3--:R-:W-:-:S02]  /*17c50*/  F2FP.BF16.F32.PACK_AB R64, R182, R217 ;  /* 0x000000d9b640723e */ /* 0x008fc400000010ff */
[----:B-----5:R-:W-:Y:S02]  /*17c60*/  F2FP.BF16.F32.PACK_AB R66, R186, R219 ;  /* 0x000000dbba42723e */ /* 0x020fe400000010ff */
[----:B------:R-:W-:-:S03]  /*17c70*/  F2FP.BF16.F32.PACK_AB R65, R249, R184 ;  /* 0x000000b8f941723e */ /* 0x000fc600000010ff */
[----:B------:R-:W-:Y:S01]  /*17c80*/  HMMA.16816.F32.BF16 R44, R40, R58, R44 ;  /* 0x0000003a282c723c */ /* 0x000fe2000004182c */
[----:B------:R-:W1:Y:S01]  /*17c90*/  LDSM.16.MT88.4 R56, [R8+0xd000] ;  /* 0x00d000000838783b */ /* 0x000e620000004200 */
[----:B--2---:R-:W-:Y:S01]  /*17ca0*/  F2FP.BF16.F32.PACK_AB R67, R188, R223 ;  /* 0x000000dfbc43723e */ /* 0x004fe200000010ff */
[-CC-:B------:R-:W-:Y:S01]  /*17cb0*/  FFMA.FTZ R190, R205, R125.reuse, -R114.reuse ;  /* 0x0000007dcdbe7223 */ /* 0x180fe20000010872 */
[-C--:B------:R-:W-:Y:S01]  /*17cc0*/  FFMA.FTZ R202, R199, R125.reuse, -R114 ;  /* 0x0000007dc7ca7223 */ /* 0x080fe20000010872 */
[-CC-:B------:R-:W-:Y:S01]  /*17cd0*/  FFMA.FTZ R196, R196, R125.reuse, -R130.reuse ;  /* 0x0000007dc4c47223 */ /* 0x180fe20000010882 */
[-C--:B------:R-:W-:Y:S01]  /*17ce0*/  FFMA.FTZ R194, R194, R125.reuse, -R130 ;  /* 0x0000007dc2c27223 */ /* 0x080fe20000010882 */
[-CC-:B------:R-:W-:Y:S01]  /*17cf0*/  FFMA.FTZ R200, R197, R125.reuse, -R114.reuse ;  /* 0x0000007dc5c87223 */ /* 0x180fe20000010872 */
[-C--:B------:R-:W-:Y:S01]  /*17d00*/  FFMA.FTZ R198, R195, R125.reuse, -R114 ;  /* 0x0000007dc3c67223 */ /* 0x080fe20000010872 */
[C---:B------:R-:W-:Y:S01]  /*17d10*/  HMMA.16816.F32.BF16 R28, R64.reuse, R36, R28 ;  /* 0x00000024401c723c */ /* 0x040fe2000004181c */
[----:B------:R-:W-:Y:S07]  /*17d20*/  LDSM.16.MT88.4 R40, [R119+0xd800] ;  /* 0x00d800007728783b */ /* 0x000fee0000004200 */
[C---:B------:R-:W-:Y:S01]  /*17d30*/  HMMA.16816.F32.BF16 R24, R64.reuse, R38, R24 ;  /* 0x000000264018723c */ /* 0x040fe20000041818 */
[----:B------:R-:W2:Y:S01]  /*17d40*/  LDSM.16.MT88.4 R36, [R63+0xd800] ;  /* 0x00d800003f24783b */ /* 0x000ea20000004200 */
[-CC-:B------:R-:W-:Y:S01]  /*17d50*/  FFMA.FTZ R199, R192, R125.reuse, -R130.reuse ;  /* 0x0000007dc0c77223 */ /* 0x180fe20000010882 */
[----:B------:R-:W-:Y:S01]  /*17d60*/  FFMA.FTZ R205, R251, R125, -R130 ;  /* 0x0000007dfbcd7223 */ /* 0x000fe20000010882 */
[----:B------:R-:W-:Y:S04]  /*17d70*/  MUFU.EX2 R190, R190 ;  /* 0x000000be00be7308 */ /* 0x000fe80000000800 */
[C---:B------:R-:W-:Y:S01]  /*17d80*/  HMMA.16816.F32.BF16 R20, R64.reuse, R32, R20 ;  /* 0x000000204014723c */ /* 0x040fe20000041814 */
[----:B------:R-:W3:Y:S04]  /*17d90*/  MUFU.EX2 R197, R202 ;  /* 0x000000ca00c57308 */ /* 0x000ee80000000800 */
[----:B------:R-:W-:Y:S03]  /*17da0*/  MUFU.EX2 R195, R200 ;  /* 0x000000c800c37308 */ /* 0x000fe60000000800 */
[C---:B------:R-:W-:Y:S01]  /*17db0*/  HMMA.16816.F32.BF16 R16, R64.reuse, R34, R16 ;  /* 0x000000224010723c */ /* 0x040fe20000041810 */
[----:B------:R-:W5:Y:S01]  /*17dc0*/  MUFU.EX2 R192, R198 ;  /* 0x000000c600c07308 */ /* 0x000f620000000800 */
[----:B------:R-:W2:Y:S03]  /*17dd0*/  LDSM.16.MT88.4 R32, [R9+0xd800] ;  /* 0x00d800000920783b */ /* 0x000ea60000004200 */
[----:B------:R-:W-:Y:S04]  /*17de0*/  MUFU.EX2 R199, R199 ;  /* 0x000000c700c77308 */ /* 0x000fe80000000800 */
[----:B------:R-:W5:Y:S04]  /*17df0*/  MUFU.EX2 R196, R196 ;  /* 0x000000c400c47308 */ /* 0x000f680000000800 */
[----:B------:R-:W-:Y:S04]  /*17e00*/  MUFU.EX2 R194, R194 ;  /* 0x000000c200c27308 */ /* 0x000fe80000000800 */
[----:B------:R-:W5:Y:S01]  /*17e10*/  MUFU.EX2 R205, R205 ;  /* 0x000000cd00cd7308 */ /* 0x000f620000000800 */
[C---:B----4-:R-:W-:Y:S08]  /*17e20*/  HMMA.16816.F32.BF16 R12, R64.reuse, R68, R12 ;  /* 0x00000044400c723c */ /* 0x050ff0000004180c */
[C---:B------:R-:W-:Y:S08]  /*17e30*/  HMMA.16816.F32.BF16 R4, R64.reuse, R70, R4 ;  /* 0x000000464004723c */ /* 0x040ff00000041804 */
[C---:B-1----:R-:W-:Y:S08]  /*17e40*/  HMMA.16816.F32.BF16 R52, R64.reuse, R56, R52 ;  /* 0x000000384034723c */ /* 0x042ff00000041834 */
[----:B------:R-:W-:Y:S01]  /*17e50*/  HMMA.16816.F32.BF16 R44, R64, R58, R44 ;  /* 0x0000003a402c723c */ /* 0x000fe2000004182c */
[----:B------:R-:W1:Y:S01]  /*17e60*/  LDSM.16.MT88.4 R56, [R8+0xd800] ;  /* 0x00d800000838783b */ /* 0x000e620000004200 */
[----:B---3--:R-:W-:-:S02]  /*17e70*/  F2FP.BF16.F32.PACK_AB R64, R197, R190 ;  /* 0x000000bec540723e */ /* 0x008fc400000010ff */
[----:B-----5:R-:W-:Y:S02]  /*17e80*/  F2FP.BF16.F32.PACK_AB R66, R192, R195 ;  /* 0x000000c3c042723e */ /* 0x020fe400000010ff */
[----:B------:R-:W-:Y:S02]  /*17e90*/  F2FP.BF16.F32.PACK_AB R65, R196, R199 ;  /* 0x000000c7c441723e */ /* 0x000fe400000010ff */
[----:B------:R-:W-:-:S07]  /*17ea0*/  F2FP.BF16.F32.PACK_AB R67, R205, R194 ;  /* 0x000000c2cd43723e */ /* 0x000fce00000010ff */
[C---:B--2---:R-:W-:Y:S08]  /*17eb0*/  HMMA.16816.F32.BF16 R20, R64.reuse, R36, R20 ;  /* 0x000000244014723c */ /* 0x044ff00000041814 */
[C---:B------:R-:W-:Y:S01]  /*17ec0*/  HMMA.16816.F32.BF16 R16, R64.reuse, R38, R16 ;  /* 0x000000264010723c */ /* 0x040fe20000041810 */
[----:B------:R-:W2:Y:S01]  /*17ed0*/  LDSM.16.MT88.4 R36, [R119+0xe000] ;  /* 0x00e000007724783b */ /* 0x000ea20000004200 */
[-CC-:B------:R-:W-:Y:S01]  /*17ee0*/  FFMA.FTZ R177, R177, R125.reuse, -R114.reuse ;  /* 0x0000007db1b17223 */ /* 0x180fe20000010872 */
[-CC-:B------:R-:W-:Y:S01]  /*17ef0*/  FFMA.FTZ R198, R175, R125.reuse, -R114.reuse ;  /* 0x0000007dafc67223 */ /* 0x180fe20000010872 */
[-CC-:B------:R-:W-:Y:S01]  /*17f00*/  FFMA.FTZ R68, R173, R125.reuse, -R114.reuse ;  /* 0x0000007dad447223 */ /* 0x180fe20000010872 */
[-C--:B------:R-:W-:Y:S01]  /*17f10*/  FFMA.FTZ R200, R157, R125.reuse, -R114 ;  /* 0x0000007d9dc87223 */ /* 0x080fe20000010872 */
[----:B------:R3:W-:Y:S01]  /*17f20*/  MUFU.EX2 R175, R177 ;  /* 0x000000b100af7308 */ /* 0x0007e20000000800 */
[-CC-:B------:R-:W-:Y:S01]  /*17f30*/  FFMA.FTZ R173, R215, R125.reuse, -R130.reuse ;  /* 0x0000007dd7ad7223 */ /* 0x180fe20000010882 */
[-CC-:B------:R-:W-:Y:S01]  /*17f40*/  FFMA.FTZ R202, R207, R125.reuse, -R130.reuse ;  /* 0x0000007dcfca7223 */ /* 0x180fe20000010882 */
[-CC-:B------:R-:W-:Y:S01]  /*17f50*/  FFMA.FTZ R204, R201, R125.reuse, -R130.reuse ;  /* 0x0000007dc9cc7223 */ /* 0x180fe20000010882 */
[----:B------:R-:W-:Y:S01]  /*17f60*/  HMMA.16816.F32.BF16 R28, R64, R40, R28 ;  /* 0x00000028401c723c */ /* 0x000fe2000004181c */
[----:B------:R-:W4:Y:S01]  /*17f70*/  MUFU.EX2 R198, R198 ;  /* 0x000000c600c67308 */ /* 0x000f220000000800 */
[----:B---3--:R-:W-:-:S06]  /*17f80*/  FFMA.FTZ R177, R203, R125, -R130 ;  /* 0x0000007dcbb17223 */ /* 0x008fcc0000010882 */
[C---:B------:R-:W-:Y:S01]  /*17f90*/  HMMA.16816.F32.BF16 R24, R64.reuse, R42, R24 ;  /* 0x0000002a4018723c */ /* 0x040fe20000041818 */
[----:B------:R-:W-:Y:S01]  /*17fa0*/  MUFU.EX2 R157, R68 ;  /* 0x00000044009d7308 */ /* 0x000fe20000000800 */
[----:B------:R-:W3:Y:S03]  /*17fb0*/  LDSM.16.MT88.4 R40, [R63+0xe000] ;  /* 0x00e000003f28783b */ /* 0x000ee60000004200 */
[----:B------:R-:W-:Y:S03]  /*17fc0*/  MUFU.EX2 R200, R200 ;  /* 0x000000c800c87308 */ /* 0x000fe60000000800 */
[C---:B------:R-:W-:Y:S01]  /*17fd0*/  HMMA.16816.F32.BF16 R12, R64.reuse, R32, R12 ;  /* 0x00000020400c723c */ /* 0x040fe2000004180c */
[----:B------:R-:W-:Y:S04]  /*17fe0*/  MUFU.EX2 R173, R173 ;  /* 0x000000ad00ad7308 */ /* 0x000fe80000000800 */
[----:B------:R-:W5:Y:S03]  /*17ff0*/  MUFU.EX2 R202, R202 ;  /* 0x000000ca00ca7308 */ /* 0x000f660000000800 */
[C---:B------:R-:W-:Y:S01]  /*18000*/  HMMA.16816.F32.BF16 R4, R64.reuse, R34, R4 ;  /* 0x000000224004723c */ /* 0x040fe20000041804 */
[----:B------:R-:W-:Y:S01]  /*18010*/  MUFU.EX2 R204, R204 ;  /* 0x000000cc00cc7308 */ /* 0x000fe20000000800 */
[----:B------:R-:W3:Y:S03]  /*18020*/  LDSM.16.MT88.4 R32, [R9+0xe000] ;  /* 0x00e000000920783b */ /* 0x000ee60000004200 */
[----:B------:R-:W2:Y:S03]  /*18030*/  MUFU.EX2 R177, R177 ;  /* 0x000000b100b17308 */ /* 0x000ea60000000800 */
[----:B-1----:R-:W-:Y:S01]  /*18040*/  HMMA.16816.F32.BF16 R52, R64, R56, R52 ;  /* 0x000000384034723c */ /* 0x002fe20000041834 */
[----:B----4-:R-:W-:-:S02]  /*18050*/  F2FP.BF16.F32.PACK_AB R56, R198, R175 ;  /* 0x000000afc638723e */ /* 0x010fc400000010ff */
[----:B-----5:R-:W-:-:S05]  /*18060*/  F2FP.BF16.F32.PACK_AB R57, R202, R173 ;  /* 0x000000adca39723e */ /* 0x020fca00000010ff */
[----:B------:R-:W-:Y:S01]  /*18070*/  HMMA.16816.F32.BF16 R44, R64, R58, R44 ;  /* 0x0000003a402c723c */ /* 0x000fe2000004182c */
[----:B------:R-:W-:Y:S01]  /*18080*/  F2FP.BF16.F32.PACK_AB R58, R200, R157 ;  /* 0x0000009dc83a723e */ /* 0x000fe200000010ff */
[-CC-:B------:R-:W-:Y:S01]  /*18090*/  FFMA.FTZ R68, R51, R125.reuse, -R114.reuse ;  /* 0x0000007d33447223 */ /* 0x180fe20000010872 */
[----:B--2---:R-:W-:Y:S01]  /*180a0*/  F2FP.BF16.F32.PACK_AB R59, R177, R204 ;  /* 0x000000ccb13b723e */ /* 0x004fe200000010ff */
[----:B------:R-:W-:Y:S06]  /*180b0*/  LDSM.16.MT88.4 R64, [R119+0xe800] ;  /* 0x00e800007740783b */ /* 0x000fec0000004200 */
[C---:B------:R-:W-:Y:S08]  /*180c0*/  HMMA.16816.F32.BF16 R28, R56.reuse, R36, R28 ;  /* 0x00000024381c723c */ /* 0x040ff0000004181c */
[----:B------:R-:W-:Y:S01]  /*180d0*/  HMMA.16816.F32.BF16 R24, R56, R38, R24 ;  /* 0x000000263818723c */ /* 0x000fe20000041818 */
[----:B------:R-:W1:Y:S01]  /*180e0*/  LDSM.16.MT88.4 R36, [R8+0xe000] ;  /* 0x00e000000824783b */ /* 0x000e620000004200 */
[----:B------:R-:W-:-:S02]  /*180f0*/  FFMA.FTZ R51, R50, R125, -R114 ;  /* 0x0000007d32337223 */ /* 0x000fc40000010872 */
[----:B------:R2:W-:Y:S04]  /*18100*/  MUFU.EX2 R50, R68 ;  /* 0x0000004400327308 */ /* 0x0005e80000000800 */
[----:B---3--:R-:W-:Y:S01]  /*18110*/  HMMA.16816.F32.BF16 R20, R56, R40, R20 ;  /* 0x000000283814723c */ /* 0x008fe20000041814 */
[----:B------:R-:W-:-:S07]  /*18120*/  FFMA.FTZ R201, R105, R125, -R114 ;  /* 0x0000007d69c97223 */ /* 0x000fce0000010872 */
[C---:B------:R-:W-:Y:S01]  /*18130*/  HMMA.16816.F32.BF16 R16, R56.reuse, R42, R16 ;  /* 0x0000002a3810723c */ /* 0x040fe20000041810 */
[----:B------:R-:W3:Y:S04]  /*18140*/  LDSM.16.MT88.4 R40, [R63+0xe800] ;  /* 0x00e800003f28783b */ /* 0x000ee80000004200 */
[----:B--2---:R-:W2:Y:S03]  /*18150*/  LDSM.16.MT88.4 R68, [R9+0xe800] ;  /* 0x00e800000944783b */ /* 0x004ea60000004200 */
[C---:B------:R-:W-:Y:S08]  /*18160*/  HMMA.16816.F32.BF16 R12, R56.reuse, R32, R12 ;  /* 0x00000020380c723c */ /* 0x040ff0000004180c */
[C---:B------:R-:W-:Y:S01]  /*18170*/  HMMA.16816.F32.BF16 R4, R56.reuse, R34, R4 ;  /* 0x000000223804723c */ /* 0x040fe20000041804 */
[----:B------:R-:W4:Y:S01]  /*18180*/  LDSM.16.MT88.4 R32, [R8+0xe800] ;  /* 0x00e800000820783b */ /* 0x000f220000004200 */
[-C--:B------:R-:W-:Y:S01]  /*18190*/  FFMA.FTZ R105, R104, R125.reuse, -R114 ;  /* 0x0000007d68697223 */ /* 0x080fe20000010872 */
[-CC-:B------:R-:W-:Y:S01]  /*181a0*/  FFMA.FTZ R206, R183, R125.reuse, -R130.reuse ;  /* 0x0000007db7ce7223 */ /* 0x180fe20000010882 */
[-CC-:B------:R-:W-:Y:S01]  /*181b0*/  FFMA.FTZ R179, R179, R125.reuse, -R130.reuse ;  /* 0x0000007db3b37223 */ /* 0x180fe20000010882 */
[-CC-:B------:R-:W-:Y:S01]  /*181c0*/  FFMA.FTZ R214, R181, R125.reuse, -R130.reuse ;  /* 0x0000007db5d67223 */ /* 0x180fe20000010882 */
[----:B------:R-:W-:Y:S01]  /*181d0*/  FFMA.FTZ R185, R185, R125, -R130 ;  /* 0x0000007db9b97223 */ /* 0x000fe20000010882 */
[----:B------:R-:W5:Y:S04]  /*181e0*/  MUFU.EX2 R51, R51 ;  /* 0x0000003300337308 */ /* 0x000f680000000800 */
[----:B------:R-:W-:Y:S04]  /*181f0*/  MUFU.EX2 R104, R201 ;  /* 0x000000c900687308 */ /* 0x000fe80000000800 */
[----:B------:R-:W3:Y:S04]  /*18200*/  MUFU.EX2 R105, R105 ;  /* 0x0000006900697308 */ /* 0x000ee80000000800 */
[----:B------:R-:W-:Y:S04]  /*18210*/  MUFU.EX2 R183, R185 ;  /* 0x000000b900b77308 */ /* 0x000fe80000000800 */
[----:B------:R-:W2:Y:S04]  /*18220*/  MUFU.EX2 R206, R206 ;  /* 0x000000ce00ce7308 */ /* 0x000ea80000000800 */
[----:B------:R-:W-:Y:S04]  /*18230*/  MUFU.EX2 R179, R179 ;  /* 0x000000b300b37308 */ /* 0x000fe80000000800 */
[----:B------:R-:W4:Y:S01]  /*18240*/  MUFU.EX2 R214, R214 ;  /* 0x000000d600d67308 */ /* 0x000f220000000800 */
[----:B-1----:R-:W-:Y:S01]  /*18250*/  HMMA.16816.F32.BF16 R52, R56, R36, R52 ;  /* 0x000000243834723c */ /* 0x002fe20000041834 */
[----:B-----5:R-:W-:-:S07]  /*18260*/  F2FP.BF16.F32.PACK_AB R36, R51, R50 ;  /* 0x000000323324723e */ /* 0x020fce00000010ff */
[----:B------:R-:W-:Y:S01]  /*18270*/  HMMA.16816.F32.BF16 R44, R56, R38, R44 ;  /* 0x00000026382c723c */ /* 0x000fe2000004182c */
[----:B---3--:R-:W-:Y:S01]  /*18280*/  F2FP.BF16.F32.PACK_AB R38, R105, R104 ;  /* 0x000000686926723e */ /* 0x008fe200000010ff */
[----:B------:R-:W-:Y:S01]  /*18290*/  LDSM.16.MT88.4 R56, [R63+0xf000] ;  /* 0x00f000003f38783b */ /* 0x000fe20000004200 */
[----:B--2---:R-:W-:Y:S02]  /*182a0*/  F2FP.BF16.F32.PACK_AB R37, R206, R183 ;  /* 0x000000b7ce25723e */ /* 0x004fe400000010ff */
[----:B----4-:R-:W-:-:S07]  /*182b0*/  F2FP.BF16.F32.PACK_AB R39, R214, R179 ;  /* 0x000000b3d627723e */ /* 0x010fce00000010ff */
[----:B------:R-:W-:Y:S01]  /*182c0*/  HMMA.16816.F32.BF16 R28, R36, R64, R28 ;  /* 0x00000040241c723c */ /* 0x000fe2000004181c */
[-CC-:B------:R-:W-:Y:S01]  /*182d0*/  FFMA.FTZ R65, R100, R125.reuse, -R114.reuse ;  /* 0x0000007d64417223 */ /* 0x180fe20000010872 */
[----:B------:R-:W-:-:S06]  /*182e0*/  FFMA.FTZ R64, R97, R125, -R114 ;  /* 0x0000007d61407223 */ /* 0x000fcc0000010872 */
[C---:B------:R-:W-:Y:S01]  /*182f0*/  HMMA.16816.F32.BF16 R24, R36.reuse, R66, R24 ;  /* 0x000000422418723c */ /* 0x040fe20000041818 */
[-CC-:B------:R-:W-:Y:S01]  /*18300*/  FFMA.FTZ R66, R101, R125.reuse, -R114.reuse ;  /* 0x0000007d65427223 */ /* 0x180fe20000010872 */
[-C--:B------:R-:W-:Y:S01]  /*18310*/  FFMA.FTZ R101, R96, R125.reuse, -R114 ;  /* 0x0000007d60657223 */ /* 0x080fe20000010872 */
[----:B------:R-:W-:Y:S04]  /*18320*/  MUFU.EX2 R97, R65 ;  /* 0x0000004100617308 */ /* 0x000fe80000000800 */
[----:B------:R-:W1:Y:S01]  /*18330*/  MUFU.EX2 R100, R66 ;  /* 0x0000004200647308 */ /* 0x000e620000000800 */
[C---:B------:R-:W-:Y:S03]  /*18340*/  HMMA.16816.F32.BF16 R20, R36.reuse, R40, R20 ;  /* 0x000000282414723c */ /* 0x040fe60000041814 */
[----:B------:R2:W-:Y:S05]  /*18350*/  MUFU.EX2 R96, R64 ;  /* 0x0000004000607308 */ /* 0x0005ea0000000800 */
[C---:B------:R-:W-:Y:S01]  /*18360*/  HMMA.16816.F32.BF16 R16, R36.reuse, R42, R16 ;  /* 0x0000002a2410723c */ /* 0x040fe20000041810 */
[----:B------:R-:W3:Y:S07]  /*18370*/  LDSM.16.MT88.4 R40, [R119+0xf000] ;  /* 0x00f000007728783b */ /* 0x000eee0000004200 */
[C---:B------:R-:W-:Y:S01]  /*18380*/  HMMA.16816.F32.BF16 R12, R36.reuse, R68, R12 ;  /* 0x00000044240c723c */ /* 0x040fe2000004180c */
[----:B--2---:R-:W2:Y:S07]  /*18390*/  LDSM.16.MT88.4 R64, [R9+0xf000] ;  /* 0x00f000000940783b */ /* 0x004eae0000004200 */
[C---:B------:R-:W-:Y:S08]  /*183a0*/  HMMA.16816.F32.BF16 R4, R36.reuse, R70, R4 ;  /* 0x000000462404723c */ /* 0x040ff00000041804 */
[C---:B------:R-:W-:Y:S08]  /*183b0*/  HMMA.16816.F32.BF16 R52, R36.reuse, R32, R52 ;  /* 0x000000202434723c */ /* 0x040ff00000041834 */
[----:B------:R-:W-:Y:S01]  /*183c0*/  HMMA.16816.F32.BF16 R44, R36, R34, R44 ;  /* 0x00000022242c723c */ /* 0x000fe2000004182c */
[----:B------:R-:W4:Y:S01]  /*183d0*/  LDSM.16.MT88.4 R36, [R8+0xf000] ;  /* 0x00f000000824783b */ /* 0x000f220000004200 */
        /* <DEDUP_REMOVED lines=8> */
[----:B------:R-:W2:Y:S01]  /*18460*/  MUFU.EX2 R94, R94 ;  /* 0x0000005e005e7308 */ /* 0x000ea20000000800 */
[----:B-1----:R-:W-:-:S02]  /*18470*/  F2FP.BF16.F32.PACK_AB R32, R97, R100 ;  /* 0x000000646120723e */ /* 0x002fc400000010ff */
[----:B-----5:R-:W-:Y:S02]  /*18480*/  F2FP.BF16.F32.PACK_AB R34, R101, R96 ;  /* 0x000000606522723e */ /* 0x020fe400000010ff */
[----:B---3--:R-:W-:Y:S01]  /*18490*/  F2FP.BF16.F32.PACK_AB R33, R99, R98 ;  /* 0x000000626321723e */ /* 0x008fe200000010ff */
[----:B------:R-:W-:Y:S01]  /*184a0*/  LDSM.16.MT88.4 R68, [R9+0xf800] ;  /* 0x00f800000944783b */ /* 0x000fe20000004200 */
[----:B--2---:R-:W-:-:S07]  /*184b0*/  F2FP.BF16.F32.PACK_AB R35, R94, R181 ;  /* 0x000000b55e23723e */ /* 0x004fce00000010ff */
[C---:B------:R-:W-:Y:S08]  /*184c0*/  HMMA.16816.F32.BF16 R28, R32.reuse, R40, R28 ;  /* 0x00000028201c723c */ /* 0x040ff0000004181c */
[C---:B------:R-:W-:Y:S01]  /*184d0*/  HMMA.16816.F32.BF16 R24, R32.reuse, R42, R24 ;  /* 0x0000002a2018723c */ /* 0x040fe20000041818 */
[----:B------:R-:W-:Y:S07]  /*184e0*/  LDSM.16.MT88.4 R40, [R63+0xf800] ;  /* 0x00f800003f28783b */ /* 0x000fee0000004200 */
[C---:B------:R-:W-:Y:S08]  /*184f0*/  HMMA.16816.F32.BF16 R20, R32.reuse, R56, R20 ;  /* 0x000000382014723c */ /* 0x040ff00000041814 */
[C---:B------:R-:W-:Y:S01]  /*18500*/  HMMA.16816.F32.BF16 R16, R32.reuse, R58, R16 ;  /* 0x0000003a2010723c */ /* 0x040fe20000041810 */
[----:B------:R-:W1:Y:S07]  /*18510*/  LDSM.16.MT88.4 R56, [R119+0xf800] ;  /* 0x00f800007738783b */ /* 0x000e6e0000004200 */
[C---:B------:R-:W-:Y:S08]  /*18520*/  HMMA.16816.F32.BF16 R12, R32.reuse, R64, R12 ;  /* 0x00000040200c723c */ /* 0x040ff0000004180c */
[C---:B------:R-:W-:Y:S08]  /*18530*/  HMMA.16816.F32.BF16 R4, R32.reuse, R66, R4 ;  /* 0x000000422004723c */ /* 0x040ff00000041804 */
[C---:B----4-:R-:W-:Y:S08]  /*18540*/  HMMA.16816.F32.BF16 R52, R32.reuse, R36, R52 ;  /* 0x000000242034723c */ /* 0x050ff00000041834 */
[----:B------:R-:W-:Y:S01]  /*18550*/  HMMA.16816.F32.BF16 R44, R32, R38, R44 ;  /* 0x00000026202c723c */ /* 0x000fe2000004182c */
[----:B------:R-:W2:Y:S01]  /*18560*/  LDSM.16.MT88.4 R32, [R8+0xf800] ;  /* 0x00f800000820783b */ /* 0x000ea20000004200 */
[-C--:B------:R-:W-:Y:S01]  /*18570*/  FFMA.FTZ R185, R89, R125.reuse, -R114 ;  /* 0x0000007d59b97223 */ /* 0x080fe20000010872 */
[-C--:B------:R-:W-:Y:S01]  /*18580*/  FFMA.FTZ R64, R91, R125.reuse, -R130 ;  /* 0x0000007d5b407223 */ /* 0x080fe20000010882 */
[-CC-:B------:R-:W-:Y:S01]  /*18590*/  FFMA.FTZ R93, R93, R125.reuse, -R114.reuse ;  /* 0x0000007d5d5d7223 */ /* 0x180fe20000010872 */
[-CC-:B------:R-:W-:Y:S01]  /*185a0*/  FFMA.FTZ R92, R92, R125.reuse, -R114.reuse ;  /* 0x0000007d5c5c7223 */ /* 0x180fe20000010872 */
[-C--:B------:R-:W-:Y:S01]  /*185b0*/  FFMA.FTZ R89, R88, R125.reuse, -R114 ;  /* 0x0000007d58597223 */ /* 0x080fe20000010872 */
[-CC-:B------:R-:W-:Y:S01]  /*185c0*/  FFMA.FTZ R95, R95, R125.reuse, -R130.reuse ;  /* 0x0000007d5f5f7223 */ /* 0x180fe20000010882 */
[-CC-:B------:R-:W-:Y:S01]  /*185d0*/  FFMA.FTZ R102, R106, R125.reuse, -R130.reuse ;  /* 0x0000007d6a667223 */ /* 0x180fe20000010882 */
[----:B------:R-:W-:Y:S01]  /*185e0*/  FFMA.FTZ R91, R90, R125, -R130 ;  /* 0x0000007d5a5b7223 */ /* 0x000fe20000010882 */
[----:B------:R-:W-:Y:S04]  /*185f0*/  MUFU.EX2 R93, R93 ;  /* 0x0000005d005d7308 */ /* 0x000fe80000000800 */
[----:B------:R-:W3:Y:S04]  /*18600*/  MUFU.EX2 R92, R92 ;  /* 0x0000005c005c7308 */ /* 0x000ee80000000800 */
[----:B------:R-:W-:Y:S04]  /*18610*/  MUFU.EX2 R88, R185 ;  /* 0x000000b900587308 */ /* 0x000fe80000000800 */
[----:B------:R-:W4:Y:S04]  /*18620*/  MUFU.EX2 R89, R89 ;  /* 0x0000005900597308 */ /* 0x000f280000000800 */
[----:B------:R-:W-:Y:S04]  /*18630*/  MUFU.EX2 R95, R95 ;  /* 0x0000005f005f7308 */ /* 0x000fe80000000800 */
[----:B------:R-:W5:Y:S04]  /*18640*/  MUFU.EX2 R102, R102 ;  /* 0x0000006600667308 */ /* 0x000f680000000800 */
[----:B------:R-:W-:Y:S04]  /*18650*/  MUFU.EX2 R90, R64 ;  /* 0x00000040005a7308 */ /* 0x000fe80000000800 */
[----:B------:R-:W1:Y:S01]  /*18660*/  MUFU.EX2 R91, R91 ;  /* 0x0000005b005b7308 */ /* 0x000e620000000800 */
[----:B---3--:R-:W-:-:S02]  /*18670*/  F2FP.BF16.F32.PACK_AB R36, R92, R93 ;  /* 0x0000005d5c24723e */ /* 0x008fc400000010ff */
[----:B----4-:R-:W-:Y:S02]  /*18680*/  F2FP.BF16.F32.PACK_AB R38, R89, R88 ;  /* 0x000000585926723e */ /* 0x010fe400000010ff */
[----:B-----5:R-:W-:Y:S02]  /*18690*/  F2FP.BF16.F32.PACK_AB R37, R102, R95 ;  /* 0x0000005f6625723e */ /* 0x020fe400000010ff */
[----:B-1----:R-:W-:-:S07]  /*186a0*/  F2FP.BF16.F32.PACK_AB R39, R91, R90 ;  /* 0x0000005a5b27723e */ /* 0x002fce00000010ff */
[C---:B------:R-:W-:Y:S08]  /*186b0*/  HMMA.16816.F32.BF16 R28, R36.reuse, R56, R28 ;  /* 0x00000038241c723c */ /* 0x040ff0000004181c */
[C---:B------:R-:W-:Y:S01]  /*186c0*/  HMMA.16816.F32.BF16 R24, R36.reuse, R58, R24 ;  /* 0x0000003a2418723c */ /* 0x040fe20000041818 */
[----:B------:R-:W-:Y:S07]  /*186d0*/  LDSM.16.MT88.4 R56, [R63+0x10000] ;  /* 0x010000003f38783b */ /* 0x000fee0000004200 */
[C---:B------:R-:W-:Y:S08]  /*186e0*/  HMMA.16816.F32.BF16 R20, R36.reuse, R40, R20 ;  /* 0x000000282414723c */ /* 0x040ff00000041814 */
[C---:B------:R-:W-:Y:S01]  /*186f0*/  HMMA.16816.F32.BF16 R16, R36.reuse, R42, R16 ;  /* 0x0000002a2410723c */ /* 0x040fe20000041810 */
[----:B------:R-:W-:Y:S07]  /*18700*/  LDSM.16.MT88.4 R40, [R119+0x10000] ;  /* 0x010000007728783b */ /* 0x000fee0000004200 */
[C---:B------:R-:W-:Y:S08]  /*18710*/  HMMA.16816.F32.BF16 R12, R36.reuse, R68, R12 ;  /* 0x00000044240c723c */ /* 0x040ff0000004180c */
[C---:B------:R-:W-:Y:S08]  /*18720*/  HMMA.16816.F32.BF16 R4, R36.reuse, R70, R4 ;  /* 0x000000462404723c */ /* 0x040ff00000041804 */
[C---:B--2---:R-:W-:Y:S08]  /*18730*/  HMMA.16816.F32.BF16 R52, R36.reuse, R32, R52 ;  /* 0x000000202434723c */ /* 0x044ff00000041834 */
[----:B------:R-:W-:Y:S01]  /*18740*/  HMMA.16816.F32.BF16 R44, R36, R34, R44 ;  /* 0x00000022242c723c */ /* 0x000fe2000004182c */
[----:B------:R-:W1:Y:S01]  /*18750*/  LDSM.16.MT88.4 R36, [R8+0x10000] ;  /* 0x010000000824783b */ /* 0x000e620000004200 */
[-C--:B------:R-:W-:Y:S01]  /*18760*/  FFMA.FTZ R69, R80, R125.reuse, -R114 ;  /* 0x0000007d50457223 */ /* 0x080fe20000010872 */
[-CC-:B------:R-:W-:Y:S01]  /*18770*/  FFMA.FTZ R80, R87, R125.reuse, -R130.reuse ;  /* 0x0000007d57507223 */ /* 0x180fe20000010882 */
[-CC-:B------:R-:W-:Y:S01]  /*18780*/  FFMA.FTZ R71, R83, R125.reuse, -R130.reuse ;  /* 0x0000007d53477223 */ /* 0x180fe20000010882 */
[-C--:B------:R-:W-:Y:S01]  /*18790*/  FFMA.FTZ R70, R82, R125.reuse, -R130 ;  /* 0x0000007d52467223 */ /* 0x080fe20000010882 */
[-CC-:B------:R-:W-:Y:S01]  /*187a0*/  FFMA.FTZ R85, R85, R125.reuse, -R114.reuse ;  /* 0x0000007d55557223 */ /* 0x180fe20000010872 */
[-CC-:B------:R-:W-:Y:S01]  /*187b0*/  FFMA.FTZ R65, R84, R125.reuse, -R114.reuse ;  /* 0x0000007d54417223 */ /* 0x180fe20000010872 */
[-C--:B------:R-:W-:Y:S01]  /*187c0*/  FFMA.FTZ R64, R81, R125.reuse, -R114 ;  /* 0x0000007d51407223 */ /* 0x080fe20000010872 */
[----:B------:R-:W-:Y:S01]  /*187d0*/  FFMA.FTZ R86, R86, R125, -R130 ;  /* 0x0000007d56567223 */ /* 0x000fe20000010882 */
[----:B------:R-:W-:Y:S04]  /*187e0*/  MUFU.EX2 R84, R85 ;  /* 0x0000005500547308 */ /* 0x000fe80000000800 */
[----:B------:R-:W2:Y:S04]  /*187f0*/  MUFU.EX2 R81, R65 ;  /* 0x0000004100517308 */ /* 0x000ea80000000800 */
[----:B------:R3:W-:Y:S04]  /*18800*/  MUFU.EX2 R68, R64 ;  /* 0x0000004000447308 */ /* 0x0007e80000000800 */
[----:B------:R-:W4:Y:S04]  /*18810*/  MUFU.EX2 R69, R69 ;  /* 0x0000004500457308 */ /* 0x000f280000000800 */
[----:B------:R-:W-:Y:S04]  /*18820*/  MUFU.EX2 R80, R80 ;  /* 0x0000005000507308 */ /* 0x000fe80000000800 */
[----:B------:R-:W5:Y:S01]  /*18830*/  MUFU.EX2 R83, R86 ;  /* 0x0000005600537308 */ /* 0x000f620000000800 */
[----:B---3--:R-:W3:Y:S03]  /*18840*/  LDSM.16.MT88.4 R64, [R9+0x10000] ;  /* 0x010000000940783b */ /* 0x008ee60000004200 */
[----:B------:R-:W-:Y:S04]  /*18850*/  MUFU.EX2 R71, R71 ;  /* 0x0000004700477308 */ /* 0x000fe80000000800 */
[----:B------:R-:W1:Y:S01]  /*18860*/  MUFU.EX2 R70, R70 ;  /* 0x0000004600467308 */ /* 0x000e620000000800 */
[----:B------:R-:W-:Y:S01]  /*18870*/  FADD.FTZ R127, R128, R127 ;  /* 0x0000007f807f7221 */ /* 0x000fe20000010000 */
[----:B------:R-:W-:Y:S01]  /*18880*/  FADD.FTZ R131, R134, R131 ;  /* 0x0000008386837221 */ /* 0x000fe20000010000 */
[----:B--2---:R-:W-:-:S02]  /*18890*/  F2FP.BF16.F32.PACK_AB R32, R81, R84 ;  /* 0x000000545120723e */ /* 0x004fc400000010ff */
[----:B----4-:R-:W-:Y:S01]  /*188a0*/  F2FP.BF16.F32.PACK_AB R34, R69, R68 ;  /* 0x000000444522723e */ /* 0x010fe200000010ff */
[----:B------:R-:W-:Y:S01]  /*188b0*/  FADD.FTZ R126, R126, R127 ;  /* 0x0000007f7e7e7221 */ /* 0x000fe20000010000 */
[----:B-----5:R-:W-:Y:S01]  /*188c0*/  F2FP.BF16.F32.PACK_AB R33, R83, R80 ;  /* 0x000000505321723e */ /* 0x020fe200000010ff */
[----:B------:R-:W-:Y:S02]  /*188d0*/  FADD.FTZ R132, R132, R131 ;  /* 0x0000008384847221 */ /* 0x000fe40000010000 */
[----:B------:R-:W-:Y:S01]  /*188e0*/  FADD.FTZ R123, R123, R126 ;  /* 0x0000007e7b7b7221 */ /* 0x000fe20000010000 */
[----:B-1----:R-:W-:Y:S01]  /*188f0*/  F2FP.BF16.F32.PACK_AB R35, R70, R71 ;  /* 0x000000474623723e */ /* 0x002fe200000010ff */
[----:B------:R-:W-:-:S06]  /*18900*/  FADD.FTZ R129, R129, R132 ;  /* 0x0000008481817221 */ /* 0x000fcc0000010000 */
[----:B------:R-:W-:Y:S01]  /*18910*/  HMMA.16816.F32.BF16 R52, R32, R36, R52 ;  /* 0x000000242034723c */ /* 0x000fe20000041834 */
[----:B------:R-:W-:Y:S01]  /*18920*/  FADD.FTZ R36, R136, R123 ;  /* 0x0000007b88247221 */ /* 0x000fe20000010000 */
[----:B------:R-:W-:-:S03]  /*18930*/  FADD.FTZ R140, R140, R129 ;  /* 0x000000818c8c7221 */ /* 0x000fc60000010000 */
[----:B------:R-:W-:-:S03]  /*18940*/  FADD.FTZ R36, R135, R36 ;  /* 0x0000002487247221 */ /* 0x000fc60000010000 */
[C---:B------:R-:W-:Y:S01]  /*18950*/  HMMA.16816.F32.BF16 R20, R32.reuse, R56, R20 ;  /* 0x000000382014723c */ /* 0x040fe20000041814 */
[-C--:B------:R-:W-:Y:S01]  /*18960*/  FFMA.FTZ R56, R77, R125.reuse, -R114 ;  /* 0x0000007d4d387223 */ /* 0x080fe20000010872 */
[----:B------:R-:W-:Y:S01]  /*18970*/  FADD.FTZ R139, R139, R140 ;  /* 0x0000008c8b8b7221 */ /* 0x000fe20000010000 */
[----:B------:R-:W-:Y:S01]  /*18980*/  FFMA.FTZ R77, R76, R125, -R114 ;  /* 0x0000007d4c4d7223 */ /* 0x000fe20000010872 */
[----:B------:R-:W-:Y:S01]  /*18990*/  FADD.FTZ R133, R133, R36 ;  /* 0x0000002485857221 */ /* 0x000fe20000010000 */
[----:B------:R1:W-:Y:S01]  /*189a0*/  MUFU.EX2 R76, R56 ;  /* 0x00000038004c7308 */ /* 0x0003e20000000800 */
[----:B------:R-:W-:Y:S02]  /*189b0*/  FADD.FTZ R138, R138, R139 ;  /* 0x0000008b8a8a7221 */ /* 0x000fe40000010000 */
[----:B------:R-:W-:Y:S01]  /*189c0*/  HMMA.16816.F32.BF16 R16, R32, R58, R16 ;  /* 0x0000003a2010723c */ /* 0x000fe20000041810 */
[----:B------:R-:W-:Y:S01]  /*189d0*/  FADD.FTZ R142, R142, R133 ;  /* 0x000000858e8e7221 */ /* 0x000fe20000010000 */
[----:B------:R-:W-:-:S03]  /*189e0*/  FADD.FTZ R137, R137, R138 ;  /* 0x0000008a89897221 */ /* 0x000fc60000010000 */
[----:B------:R-:W-:-:S03]  /*189f0*/  FADD.FTZ R143, R143, R142 ;  /* 0x0000008e8f8f7221 */ /* 0x000fc60000010000 */
[C---:B------:R-:W-:Y:S01]  /*18a00*/  HMMA.16816.F32.BF16 R28, R32.reuse, R40, R28 ;  /* 0x00000028201c723c */ /* 0x040fe2000004181c */
[----:B-1----:R-:W1:Y:S07]  /*18a10*/  LDSM.16.MT88.4 R56, [R63+0x10800] ;  /* 0x010800003f38783b */ /* 0x002e6e0000004200 */
[----:B------:R-:W-:Y:S01]  /*18a20*/  HMMA.16816.F32.BF16 R24, R32, R42, R24 ;  /* 0x0000002a2018723c */ /* 0x000fe20000041818 */
[----:B------:R-:W2:Y:S01]  /*18a30*/  LDSM.16.MT88.4 R40, [R119+0x10800] ;  /* 0x010800007728783b */ /* 0x000ea20000004200 */
[----:B------:R-:W-:Y:S01]  /*18a40*/  FADD.FTZ R144, R144, R137 ;  /* 0x0000008990907221 */ /* 0x000fe20000010000 */
[----:B------:R-:W-:Y:S01]  /*18a50*/  FADD.FTZ R143, R150, R143 ;  /* 0x0000008f968f7221 */ /* 0x000fe20000010000 */
[-C--:B------:R-:W-:Y:S01]  /*18a60*/  FFMA.FTZ R86, R73, R125.reuse, -R114 ;  /* 0x0000007d49567223 */ /* 0x080fe20000010872 */
[----:B------:R-:W-:-:S03]  /*18a70*/  FFMA.FTZ R85, R79, R125, -R130 ;  /* 0x0000007d4f557223 */ /* 0x000fc60000010882 */
[C---:B---3--:R-:W-:Y:S01]  /*18a80*/  HMMA.16816.F32.BF16 R12, R32.reuse, R64, R12 ;  /* 0x00000040200c723c */ /* 0x048fe2000004180c */
[-C--:B------:R-:W-:Y:S01]  /*18a90*/  FFMA.FTZ R64, R78, R125.reuse, -R130 ;  /* 0x0000007d4e407223 */ /* 0x080fe20000010882 */
[-C--:B------:R-:W-:Y:S01]  /*18aa0*/  FFMA.FTZ R73, R72, R125.reuse, -R114 ;  /* 0x0000007d48497223 */ /* 0x080fe20000010872 */
[-C--:B------:R-:W-:Y:S01]  /*18ab0*/  FFMA.FTZ R79, R74, R125.reuse, -R130 ;  /* 0x0000007d4a4f7223 */ /* 0x080fe20000010882 */
[----:B------:R-:W-:Y:S01]  /*18ac0*/  FADD.FTZ R141, R141, R144 ;  /* 0x000000908d8d7221 */ /* 0x000fe20000010000 */
[----:B------:R-:W-:Y:S01]  /*18ad0*/  FADD.FTZ R148, R148, R143 ;  /* 0x0000008f94947221 */ /* 0x000fe20000010000 */
[-C--:B------:R-:W-:Y:S02]  /*18ae0*/  FFMA.FTZ R82, R75, R125.reuse, -R130 ;  /* 0x0000007d4b527223 */ /* 0x080fe40000010882 */
[----:B------:R3:W-:Y:S01]  /*18af0*/  MUFU.EX2 R75, R64 ;  /* 0x00000040004b7308 */ /* 0x0007e20000000800 */
[----:B------:R-:W-:Y:S01]  /*18b00*/  HMMA.16816.F32.BF16 R4, R32, R66, R4 ;  /* 0x000000422004723c */ /* 0x000fe20000041804 */
[----:B------:R-:W-:Y:S01]  /*18b10*/  FADD.FTZ R146, R146, R141 ;  /* 0x0000008d92927221 */ /* 0x000fe20000010000 */
[----:B------:R-:W-:Y:S01]  /*18b20*/  FADD.FTZ R147, R147, R148 ;  /* 0x0000009493937221 */ /* 0x000fe20000010000 */
[----:B------:R-:W4:Y:S01]  /*18b30*/  MUFU.EX2 R77, R77 ;  /* 0x0000004d004d7308 */ /* 0x000f220000000800 */
[----:B------:R-:W-:Y:S01]  /*18b40*/  FFMA.FTZ R87, R110, R125, -R130 ;  /* 0x0000007d6e577223 */ /* 0x000fe20000010882 */
[----:B------:R-:W-:-:S02]  /*18b50*/  FADD.FTZ R145, R145, R146 ;  /* 0x0000009291917221 */ /* 0x000fc40000010000 */
[----:B------:R-:W-:Y:S01]  /*18b60*/  MUFU.EX2 R72, R86 ;  /* 0x0000005600487308 */ /* 0x000fe20000000800 */
[----:B------:R-:W-:-:S03]  /*18b70*/  FADD.FTZ R156, R156, R147 ;  /* 0x000000939c9c7221 */ /* 0x000fc60000010000 */
[----:B------:R-:W5:Y:S01]  /*18b80*/  MUFU.EX2 R73, R73 ;  /* 0x0000004900497308 */ /* 0x000f620000000800 */
[----:B---3--:R-:W3:Y:S03]  /*18b90*/  LDSM.16.MT88.4 R64, [R9+0x10800] ;  /* 0x010800000940783b */ /* 0x008ee60000004200 */
[----:B------:R-:W1:Y:S04]  /*18ba0*/  MUFU.EX2 R78, R85 ;  /* 0x00000055004e7308 */ /* 0x000e680000000800 */
[----:B------:R-:W-:Y:S04]  /*18bb0*/  MUFU.EX2 R74, R82 ;  /* 0x00000052004a7308 */ /* 0x000fe80000000800 */
[----:B------:R-:W2:Y:S01]  /*18bc0*/  MUFU.EX2 R79, R79 ;  /* 0x0000004f004f7308 */ /* 0x000ea20000000800 */
[----:B------:R-:W-:Y:S01]  /*18bd0*/  FADD.FTZ R154, R154, R145 ;  /* 0x000000919a9a7221 */ /* 0x000fe20000010000 */
[----:B------:R-:W-:Y:S01]  /*18be0*/  FADD.FTZ R156, R155, R156 ;  /* 0x0000009c9b9c7221 */ /* 0x000fe20000010000 */
[----:B------:R-:W-:Y:S01]  /*18bf0*/  HMMA.16816.F32.BF16 R44, R32, R38, R44 ;  /* 0x00000026202c723c */ /* 0x000fe2000004182c */
[-C--:B------:R-:W-:Y:S01]  /*18c00*/  FFMA.FTZ R251, R118, R125.reuse, -R130 ;  /* 0x0000007d76fb7223 */ /* 0x080fe20000010882 */
[----:B------:R-:W-:Y:S01]  /*18c10*/  FADD.FTZ R151, R151, R154 ;  /* 0x0000009a97977221 */ /* 0x000fe20000010000 */
[----:B------:R-:W-:Y:S01]  /*18c20*/  FADD.FTZ R153, R153, R156 ;  /* 0x0000009c99997221 */ /* 0x000fe20000010000 */
[----:B----4-:R-:W-:Y:S01]  /*18c30*/  F2FP.BF16.F32.PACK_AB R32, R77, R76 ;  /* 0x0000004c4d20723e */ /* 0x010fe200000010ff */
[----:B------:R-:W4:Y:S01]  /*18c40*/  LDSM.16.MT88.4 R36, [R8+0x10800] ;  /* 0x010800000824783b */ /* 0x000f220000004200 */
[----:B-----5:R-:W-:Y:S01]  /*18c50*/  F2FP.BF16.F32.PACK_AB R34, R73, R72 ;  /* 0x000000484922723e */ /* 0x020fe200000010ff */
[----:B------:R-:W-:Y:S01]  /*18c60*/  FADD.FTZ R152, R152, R151 ;  /* 0x0000009798987221 */ /* 0x000fe20000010000 */
[----:B-1----:R-:W-:Y:S01]  /*18c70*/  F2FP.BF16.F32.PACK_AB R33, R75, R78 ;  /* 0x0000004e4b21723e */ /* 0x002fe200000010ff */
[----:B------:R-:W-:Y:S01]  /*18c80*/  FADD.FTZ R158, R158, R153 ;  /* 0x000000999e9e7221 */ /* 0x000fe20000010000 */
[-C--:B------:R-:W-:Y:S01]  /*18c90*/  FFMA.FTZ R121, R121, R125.reuse, -R114 ;  /* 0x0000007d79797223 */ /* 0x080fe20000010872 */
[----:B--2---:R-:W-:Y:S01]  /*18ca0*/  F2FP.BF16.F32.PACK_AB R35, R79, R74 ;  /* 0x0000004a4f23723e */ /* 0x004fe200000010ff */
[----:B------:R-:W-:Y:S01]  /*18cb0*/  FADD.FTZ R149, R149, R152 ;  /* 0x0000009895957221 */ /* 0x000fe20000010000 */
[----:B------:R-:W-:Y:S01]  /*18cc0*/  FADD.FTZ R161, R161, R158 ;  /* 0x0000009ea1a17221 */ /* 0x000fe20000010000 */
[----:B------:R-:W-:Y:S04]  /*18cd0*/  LDSM.16.MT88.4 R140, [R9+0x11800] ;  /* 0x01180000098c783b */ /* 0x000fe80000004200 */
[C---:B------:R-:W-:Y:S01]  /*18ce0*/  HMMA.16816.F32.BF16 R20, R32.reuse, R56, R20 ;  /* 0x000000382014723c */ /* 0x040fe20000041814 */
[----:B------:R-:W-:Y:S01]  /*18cf0*/  FADD.FTZ R56, R160, R149 ;  /* 0x00000095a0387221 */ /* 0x000fe20000010000 */
[----:B------:R-:W-:Y:S01]  /*18d00*/  FADD.FTZ R172, R172, R161 ;  /* 0x000000a1acac7221 */ /* 0x000fe20000010000 */
[-CC-:B------:R-:W-:Y:S01]  /*18d10*/  FFMA.FTZ R82, R103, R125.reuse, -R130.reuse ;  /* 0x0000007d67527223 */ /* 0x180fe20000010882 */
[-C--:B------:R-:W-:Y:S01]  /*18d20*/  FFMA.FTZ R85, R115, R125.reuse, -R130 ;  /* 0x0000007d73557223 */ /* 0x080fe20000010882 */
[----:B------:R-:W-:Y:S01]  /*18d30*/  FADD.FTZ R56, R159, R56 ;  /* 0x000000389f387221 */ /* 0x000fe20000010000 */
[----:B------:R-:W-:Y:S01]  /*18d40*/  FADD.FTZ R171, R171, R172 ;  /* 0x000000acabab7221 */ /* 0x000fe20000010000 */
[----:B------:R-:W-:Y:S01]  /*18d50*/  FFMA.FTZ R86, R111, R125, -R130 ;  /* 0x0000007d6f567223 */ /* 0x000fe20000010882 */
[C---:B------:R-:W-:Y:S01]  /*18d60*/  HMMA.16816.F32.BF16 R28, R32.reuse, R40, R28 ;  /* 0x00000028201c723c */ /* 0x040fe2000004181c */
[----:B------:R-:W-:Y:S01]  /*18d70*/  FADD.FTZ R163, R163, R56 ;  /* 0x00000038a3a37221 */ /* 0x000fe20000010000 */
[----:B------:R-:W-:Y:S01]  /*18d80*/  FADD.FTZ R168, R168, R171 ;  /* 0x000000aba8a87221 */ /* 0x000fe20000010000 */
[----:B------:R-:W-:Y:S01]  /*18d90*/  MUFU.EX2 R87, R87 ;  /* 0x0000005700577308 */ /* 0x000fe20000000800 */
[----:B------:R-:W-:Y:S04]  /*18da0*/  LDSM.16.MT88.4 R148, [R63+0x11800] ;  /* 0x011800003f94783b */ /* 0x000fe80000004200 */
[----:B------:R-:W-:Y:S01]  /*18db0*/  HMMA.16816.F32.BF16 R24, R32, R42, R24 ;  /* 0x0000002a2018723c */ /* 0x000fe20000041818 */
[----:B------:R-:W1:Y:S01]  /*18dc0*/  LDSM.16.MT88.4 R40, [R119+0x11000] ;  /* 0x011000007728783b */ /* 0x000e620000004200 */
[----:B------:R-:W-:Y:S01]  /*18dd0*/  FADD.FTZ R162, R162, R163 ;  /* 0x000000a3a2a27221 */ /* 0x000fe20000010000 */
[----:B------:R-:W-:-:S03]  /*18de0*/  FADD.FTZ R103, R191, R168 ;  /* 0x000000a8bf677221 */ /* 0x000fc60000010000 */
[----:B------:R-:W-:Y:S01]  /*18df0*/  FADD.FTZ R189, R189, R162 ;  /* 0x000000a2bdbd7221 */ /* 0x000fe20000010000 */
[----:B------:R-:W-:Y:S01]  /*18e00*/  FADD.FTZ R103, R180, R103 ;  /* 0x00000067b4677221 */ /* 0x000fe20000010000 */
[----:B---3--:R-:W-:Y:S01]  /*18e10*/  HMMA.16816.F32.BF16 R12, R32, R64, R12 ;  /* 0x00000040200c723c */ /* 0x008fe2000004180c */
[-CC-:B------:R-:W-:Y:S01]  /*18e20*/  FFMA.FTZ R64, R109, R125.reuse, -R114.reuse ;  /* 0x0000007d6d407223 */ /* 0x180fe20000010872 */
[----:B------:R-:W-:Y:S01]  /*18e30*/  FFMA.FTZ R65, R113, R125, -R114 ;  /* 0x0000007d71417223 */ /* 0x000fe20000010872 */
[----:B------:R-:W-:-:S05]  /*18e40*/  FADD.FTZ R176, R176, R189 ;  /* 0x000000bdb0b07221 */ /* 0x000fca0000010000 */
[----:B------:R-:W-:Y:S01]  /*18e50*/  HMMA.16816.F32.BF16 R4, R32, R66, R4 ;  /* 0x000000422004723c */ /* 0x000fe20000041804 */
[-CC-:B------:R-:W-:Y:S01]  /*18e60*/  FFMA.FTZ R67, R108, R125.reuse, -R114.reuse ;  /* 0x0000007d6c437223 */ /* 0x180fe20000010872 */
[----:B------:R-:W-:Y:S01]  /*18e70*/  FFMA.FTZ R66, R112, R125, -R114 ;  /* 0x0000007d70427223 */ /* 0x000fe20000010872 */
[----:B------:R-:W-:Y:S01]  /*18e80*/  FADD.FTZ R178, R178, R103 ;  /* 0x00000067b2b27221 */ /* 0x000fe20000010000 */
[----:B------:R-:W-:Y:S01]  /*18e90*/  MUFU.EX2 R64, R64 ;  /* 0x0000004000407308 */ /* 0x000fe20000000800 */
[----:B------:R-:W-:-:S03]  /*18ea0*/  FADD.FTZ R187, R187, R176 ;  /* 0x000000b0bbbb7221 */ /* 0x000fc60000010000 */
[----:B------:R-:W2:Y:S01]  /*18eb0*/  MUFU.EX2 R67, R67 ;  /* 0x0000004300437308 */ /* 0x000ea20000000800 */
[----:B------:R-:W-:-:S03]  /*18ec0*/  FADD.FTZ R193, R193, R178 ;  /* 0x000000b2c1c17221 */ /* 0x000fc60000010000 */
[----:B------:R-:W-:Y:S04]  /*18ed0*/  MUFU.EX2 R65, R65 ;  /* 0x0000004100417308 */ /* 0x000fe80000000800 */
[----:B------:R-:W-:Y:S04]  /*18ee0*/  MUFU.EX2 R66, R66 ;  /* 0x0000004200427308 */ /* 0x000fe80000000800 */
[----:B------:R-:W3:Y:S04]  /*18ef0*/  MUFU.EX2 R82, R82 ;  /* 0x0000005200527308 */ /* 0x000ee80000000800 */
[----:B------:R-:W-:Y:S04]  /*18f00*/  MUFU.EX2 R85, R85 ;  /* 0x0000005500557308 */ /* 0x000fe80000000800 */
[----:B------:R-:W5:Y:S01]  /*18f10*/  MUFU.EX2 R86, R86 ;  /* 0x0000005600567308 */ /* 0x000f620000000800 */
[----:B------:R-:W-:Y:S01]  /*18f20*/  FADD.FTZ R174, R174, R187 ;  /* 0x000000bbaeae7221 */ /* 0x000fe20000010000 */
[----:B------:R-:W-:-:S03]  /*18f30*/  FADD.FTZ R106, R184, R193 ;  /* 0x000000c1b86a7221 */ /* 0x000fc60000010000 */
[----:B------:R-:W-:Y:S01]  /*18f40*/  FADD.FTZ R217, R217, R174 ;  /* 0x000000aed9d97221 */ /* 0x000fe20000010000 */
[----:B------:R-:W-:Y:S01]  /*18f50*/  FADD.FTZ R106, R249, R106 ;  /* 0x0000006af96a7221 */ /* 0x000fe20000010000 */
[----:B----4-:R-:W-:Y:S01]  /*18f60*/  HMMA.16816.F32.BF16 R52, R32, R36, R52 ;  /* 0x000000242034723c */ /* 0x010fe20000041834 */
[----:B--2---:R-:W-:Y:S01]  /*18f70*/  F2FP.BF16.F32.PACK_AB R36, R67, R64 ;  /* 0x000000404324723e */ /* 0x004fe200000010ff */
[----:B------:R-:W-:Y:S01]  /*18f80*/  FADD.FTZ R182, R182, R217 ;  /* 0x000000d9b6b67221 */ /* 0x000fe20000010000 */
[----:B---3--:R-:W-:Y:S01]  /*18f90*/  F2FP.BF16.F32.PACK_AB R37, R87, R82 ;  /* 0x000000525725723e */ /* 0x008fe200000010ff */
[----:B------:R-:W-:-:S04]  /*18fa0*/  FADD.FTZ R223, R223, R106 ;  /* 0x0000006adfdf7221 */ /* 0x000fc80000010000 */
[----:B------:R-:W-:Y:S01]  /*18fb0*/  HMMA.16816.F32.BF16 R44, R32, R38, R44 ;  /* 0x00000026202c723c */ /* 0x000fe2000004182c */
[----:B------:R-:W-:Y:S02]  /*18fc0*/  F2FP.BF16.F32.PACK_AB R38, R66, R65 ;  /* 0x000000414226723e */ /* 0x000fe400000010ff */
[----:B-----5:R-:W-:Y:S01]  /*18fd0*/  F2FP.BF16.F32.PACK_AB R39, R86, R85 ;  /* 0x000000555627723e */ /* 0x020fe200000010ff */
[----:B------:R-:W-:Y:S01]  /*18fe0*/  FADD.FTZ R219, R219, R182 ;  /* 0x000000b6dbdb7221 */ /* 0x000fe20000010000 */
[----:B------:R-:W-:-:S03]  /*18ff0*/  FADD.FTZ R188, R188, R223 ;  /* 0x000000dfbcbc7221 */ /* 0x000fc60000010000 */
[----:B------:R-:W-:Y:S02]  /*19000*/  FADD.FTZ R219, R186, R219 ;  /* 0x000000dbbadb7221 */ /* 0x000fe40000010000 */
[----:B-1----:R-:W-:Y:S01]  /*19010*/  HMMA.16816.F32.BF16 R28, R36, R40, R28 ;  /* 0x00000028241c723c */ /* 0x002fe2000004181c */
[----:B------:R-:W-:Y:S01]  /*19020*/  FADD.FTZ R41, R199, R188 ;  /* 0x000000bcc7297221 */ /* 0x000fe20000010000 */
[----:B------:R-:W-:-:S03]  /*19030*/  FADD.FTZ R190, R190, R219 ;  /* 0x000000dbbebe7221 */ /* 0x000fc60000010000 */
[----:B------:R-:W-:Y:S01]  /*19040*/  FADD.FTZ R41, R196, R41 ;  /* 0x00000029c4297221 */ /* 0x000fe20000010000 */
[----:B------:R-:W-:-:S03]  /*19050*/  FADD.FTZ R190, R197, R190 ;  /* 0x000000bec5be7221 */ /* 0x000fc60000010000 */
[----:B------:R-:W-:Y:S01]  /*19060*/  FADD.FTZ R40, R194, R41 ;  /* 0x00000029c2287221 */ /* 0x000fe20000010000 */
[----:B------:R-:W-:Y:S01]  /*19070*/  FADD.FTZ R195, R195, R190 ;  /* 0x000000bec3c37221 */ /* 0x000fe20000010000 */
[----:B------:R-:W-:Y:S01]  /*19080*/  HMMA.16816.F32.BF16 R16, R32, R58, R16 ;  /* 0x0000003a2010723c */ /* 0x000fe20000041810 */
[----:B------:R-:W1:Y:S01]  /*19090*/  LDSM.16.MT88.4 R56, [R63+0x11000] ;  /* 0x011000003f38783b */ /* 0x000e620000004200 */
[----:B------:R-:W-:Y:S01]  /*190a0*/  FADD.FTZ R40, R205, R40 ;  /* 0x00000028cd287221 */ /* 0x000fe20000010000 */
[----:B------:R-:W-:Y:S02]  /*190b0*/  FADD.FTZ R192, R192, R195 ;  /* 0x000000c3c0c07221 */ /* 0x000fe40000010000 */
[----:B------:R-:W2:Y:S01]  /*190c0*/  LDSM.16.MT88.4 R32, [R9+0x11000] ;  /* 0x011000000920783b */ /* 0x000ea20000004200 */
[----:B------:R-:W-:Y:S02]  /*190d0*/  FADD.FTZ R173, R173, R40 ;  /* 0x00000028adad7221 */ /* 0x000fe40000010000 */
[----:B------:R-:W-:Y:S01]  /*190e0*/  HMMA.16816.F32.BF16 R24, R36, R42, R24 ;  /* 0x0000002a2418723c */ /* 0x000fe20000041818 */
        /* <DEDUP_REMOVED lines=11> */
[----:B------:R-:W4:Y:S02]  /*191a0*/  LDSM.16.MT88.4 R156, [R119+0x11800] ;  /* 0x01180000779c783b */ /* 0x000f240000004200 */
        /* <DEDUP_REMOVED lines=8> */
[-CC-:B------:R-:W-:Y:S01]  /*19230*/  FFMA.FTZ R50, R124, R125.reuse, -R130.reuse ;  /* 0x0000007d7c327223 */ /* 0x180fe20000010882 */
[-CC-:B------:R-:W-:Y:S01]  /*19240*/  FFMA.FTZ R51, R107, R125.reuse, -R130.reuse ;  /* 0x0000007d6b337223 */ /* 0x180fe20000010882 */
[----:B------:R-:W-:Y:S01]  /*19250*/  FFMA.FTZ R56, R122, R125, -R130 ;  /* 0x0000007d7a387223 */ /* 0x000fe20000010882 */
[----:B------:R-:W-:Y:S01]  /*19260*/  FADD.FTZ R97, R97, R100 ;  /* 0x0000006461617221 */ /* 0x000fe20000010000 */
[----:B------:R-:W-:-:S03]  /*19270*/  FADD.FTZ R98, R99, R98 ;  /* 0x0000006263627221 */ /* 0x000fc60000010000 */
[C---:B--2---:R-:W-:Y:S01]  /*19280*/  HMMA.16816.F32.BF16 R12, R36.reuse, R32, R12 ;  /* 0x00000020240c723c */ /* 0x044fe2000004180c */
[-CC-:B------:R-:W-:Y:S01]  /*19290*/  FFMA.FTZ R32, R117, R125.reuse, -R114.reuse ;  /* 0x0000007d75207223 */ /* 0x180fe20000010872 */
[-CC-:B------:R-:W-:Y:S01]  /*192a0*/  FFMA.FTZ R33, R116, R125.reuse, -R114.reuse ;  /* 0x0000007d74217223 */ /* 0x180fe20000010872 */
[----:B------:R-:W-:Y:S01]  /*192b0*/  FFMA.FTZ R114, R120, R125, -R114 ;  /* 0x0000007d78727223 */ /* 0x000fe20000010872 */
[----:B------:R-:W-:Y:S01]  /*192c0*/  FADD.FTZ R181, R181, R98 ;  /* 0x00000062b5b57221 */ /* 0x000fe20000010000 */
[----:B------:R-:W-:Y:S03]  /*192d0*/  MUFU.EX2 R50, R50 ;  /* 0x0000003200327308 */ /* 0x000fe60000000800 */
[----:B---3--:R-:W-:Y:S01]  /*192e0*/  HMMA.16816.F32.BF16 R52, R36, R40, R52 ;  /* 0x000000282434723c */ /* 0x008fe20000041834 */
[----:B------:R-:W-:Y:S01]  /*192f0*/  FADD.FTZ R40, R96, R97 ;  /* 0x0000006160287221 */ /* 0x000fe20000010000 */
[----:B------:R-:W-:Y:S01]  /*19300*/  MUFU.EX2 R32, R32 ;  /* 0x0000002000207308 */ /* 0x000fe20000000800 */
[----:B------:R-:W-:-:S03]  /*19310*/  FADD.FTZ R94, R94, R181 ;  /* 0x000000b55e5e7221 */ /* 0x000fc60000010000 */
[----:B------:R-:W1:Y:S02]  /*19320*/  MUFU.EX2 R33, R33 ;  /* 0x0000002100217308 */ /* 0x000e640000000800 */
[----:B------:R-:W-:Y:S02]  /*19330*/  HMMA.16816.F32.BF16 R4, R36, R34, R4 ;  /* 0x000000222404723c */ /* 0x000fe40000041804 */
[----:B------:R-:W-:Y:S01]  /*19340*/  MUFU.EX2 R34, R121 ;  /* 0x0000007900227308 */ /* 0x000fe20000000800 */
[----:B------:R-:W-:-:S03]  /*19350*/  FADD.FTZ R40, R101, R40 ;  /* 0x0000002865287221 */ /* 0x000fc60000010000 */
[----:B------:R-:W2:Y:S04]  /*19360*/  MUFU.EX2 R35, R114 ;  /* 0x0000007200237308 */ /* 0x000ea80000000800 */
[----:B------:R-:W3:Y:S04]  /*19370*/  MUFU.EX2 R51, R51 ;  /* 0x0000003300337308 */ /* 0x000ee80000000800 */
[----:B------:R-:W-:Y:S04]  /*19380*/  MUFU.EX2 R56, R56 ;  /* 0x0000003800387308 */ /* 0x000fe80000000800 */
[----:B------:R-:W5:Y:S01]  /*19390*/  MUFU.EX2 R251, R251 ;  /* 0x000000fb00fb7308 */ /* 0x000f620000000800 */
[C---:B------:R-:W-:Y:S08]  /*193a0*/  HMMA.16816.F32.BF16 R16, R36.reuse, R58, R16 ;  /* 0x0000003a2410723c */ /* 0x040ff00000041810 */
[----:B------:R-:W-:Y:S01]  /*193b0*/  HMMA.16816.F32.BF16 R44, R36, R42, R44 ;  /* 0x0000002a242c723c */ /* 0x000fe2000004182c */
        /* <DEDUP_REMOVED lines=9> */
[----:B-----5:R-:W-:Y:S01]  /*19450*/  F2FP.BF16.F32.PACK_AB R135, R251, R56 ;  /* 0x00000038fb87723e */ /* 0x020fe200000010ff */
[----:B------:R-:W-:Y:S02]  /*19460*/  FADD.FTZ R89, R89, R88 ;  /* 0x0000005859597221 */ /* 0x000fe40000010000 */
[----:B------:R-:W-:-:S02]  /*19470*/  FADD.FTZ R91, R91, R90 ;  /* 0x0000005a5b5b7221 */ /* 0x000fc40000010000 */
[----:B------:R-:W-:Y:S02]  /*19480*/  FADD.FTZ R84, R84, R89 ;  /* 0x0000005954547221 */ /* 0x000fe40000010000 */
[----:B----4-:R-:W-:Y:S01]  /*19490*/  HMMA.16816.F32.BF16 R160, R132, R156, R28 ;  /* 0x0000009c84a0723c */ /* 0x010fe2000004181c */
        /* <DEDUP_REMOVED lines=19> */
[----:B------:R-:W-:Y:S01]  /*195d0*/  FADD.FTZ R4, R64, R73 ;  /* 0x0000004940047221 */ /* 0x000fe20000010000 */
[----:B------:R-:W-:-:S03]  /*195e0*/  FADD.FTZ R6, R82, R79 ;  /* 0x0000004f52067221 */ /* 0x000fc60000010000 */
[----:B------:R-:W-:Y:S01]  /*195f0*/  FADD.FTZ R4, R67, R4 ;  /* 0x0000000443047221 */ /* 0x000fe20000010000 */
[----:B------:R-:W-:-:S03]  /*19600*/  FADD.FTZ R6, R87, R6 ;  /* 0x0000000657067221 */ /* 0x000fc60000010000 */
        /* <DEDUP_REMOVED lines=8> */
[----:B------:R-:W-:Y:S01]  /*19690*/  FADD.FTZ R51, R51, R50 ;  /* 0x0000003233337221 */ /* 0x000fe20000010000 */
[----:B------:R-:W-:Y:S01]  /*196a0*/  HMMA.16816.F32.BF16 R152, R132, R148, R20 ;  /* 0x000000948498723c */ /* 0x000fe20000041814 */
[----:B------:R-:W-:Y:S01]  /*196b0*/  BSSY B2, `(.L_x_3461) ;  /* 0x00007b2000027945 */ /* 0x000fe20003800000 */
[----:B------:R-:W-:Y:S01]  /*196c0*/  FADD.FTZ R34, R34, R33 ;  /* 0x0000002122227221 */ /* 0x000fe20000010000 */
[----:B------:R-:W-:-:S05]  /*196d0*/  FADD.FTZ R56, R56, R51 ;  /* 0x0000003338387221 */ /* 0x000fca0000010000 */
[----:B------:R-:W-:Y:S01]  /*196e0*/  HMMA.16816.F32.BF16 R148, R132, R150, R16 ;  /* 0x000000968494723c */ /* 0x000fe20000041810 */
[----:B------:R-:W-:Y:S01]  /*196f0*/  FADD.FTZ R252, R35, R34 ;  /* 0x0000002223fc7221 */ /* 0x000fe20000010000 */
[----:B------:R-:W-:-:S06]  /*19700*/  FADD.FTZ R251, R251, R56 ;  /* 0x00000038fbfb7221 */ /* 0x000fcc0000010000 */
[C---:B-1----:R-:W-:Y:S08]  /*19710*/  HMMA.16816.F32.BF16 R136, R132.reuse, R24, R52 ;  /* 0x000000188488723c */ /* 0x042ff00000041834 */
[----:B------:R-:W-:Y:S01]  /*19720*/  HMMA.16816.F32.BF16 R132, R132, R26, R44 ;  /* 0x0000001a8484723c */ /* 0x000fe2000004182c */
[----:B------:R-:W-:-:S04]  /*19730*/  NOP ;  /* 0x0000000000007918 */ /* 0x000fc80000000000 */
        /* <DEDUP_REMOVED lines=27> */
[----:B------:R-:W-:-:S03]  /*198f0*/  IMAD.HI.U32 R14, R13, R14, R12 ;  /* 0x0000000e0d0e7227 */ /* 0x000fc600078e000c */
[----:B------:R-:W-:-:S03]  /*19900*/  ISETP.GE.AND P0, PT, R6, RZ, PT ;  /* 0x000000ff0600720c */ /* 0x000fc60003f06270 */
[----:B------:R-:W-:-:S04]  /*19910*/  IMAD.HI.U32 R12, R14, R7, RZ ;  /* 0x000000070e0c7227 */ /* 0x000fc800078e00ff */
[----:B------:R-:W-:Y:S02]  /*19920*/  IMAD.HI.U32 R13, R14, R9, RZ ;  /* 0x000000090e0d7227 */ /* 0x000fe400078e00ff */
[----:B------:R-:W2:Y:S02]  /*19930*/  LD.E.64 R14, desc[UR6][R164.64+0x28] ;  /* 0x00002806a40e7980 */ /* 0x000ea4000c101b00 */
        /* <DEDUP_REMOVED lines=10> */
[----:B------:R-:W-:-:S02]  /*199e0*/  ISETP.NE.AND P2, PT, R5, RZ, PT ;  /* 0x000000ff0500720c */ /* 0x000fc40003f45270 */
[----:B------:R-:W-:-:S07]  /*199f0*/  LOP3.LUT R9, RZ, R5, RZ, 0x33, !PT ;  /* 0x00000005ff097212 */ /* 0x000fce00078e33ff */
        /* <DEDUP_REMOVED lines=25> */
[----:B------:R-:W-:Y:S01]  /*19b90*/  LEA.HI.X R233, R6, R233, R4, 0x1, P0 ;  /* 0x000000e906e97211 */ /* 0x000fe200000f0c04 */
[----:B------:R-:W-:Y:S05]  /*19ba0*/  BRA `(.L_x_3465) ;  /* 0x0000000000207947 */ /* 0x000fea0003800000 */
.L_x_3464:
        /* <DEDUP_REMOVED lines=8> */
.L_x_3465:
[----:B------:R-:W-:Y:S05]  /*19c30*/  BSYNC.RECONVERGENT B0 ;  /* 0x0000000000007941 */ /* 0x000fea0003800200 */
.L_x_3463:
[C---:B------:R-:W-:Y:S01]  /*19c40*/  IMAD.SHL.U32 R5, R228.reuse, 0x20, RZ ;  /* 0x00000020e4057824 */ /* 0x040fe200078e00ff */
[----:B------:R-:W-:Y:S01]  /*19c50*/  SHF.L.U64.HI R4, R228, 0x5, R229 ;  /* 0x00000005e4047819 */ /* 0x000fe200000102e5 */
[----:B------:R-:W-:Y:S03]  /*19c60*/  BSSY.RECONVERGENT B1, `(.L_x_3466) ;  /* 0x0000203000017945 */ /* 0x000fe60003800200 */
        /* <DEDUP_REMOVED lines=16> */
[----:B------:R-:W-:Y:S04]  /*19d70*/  @P0 STS.128 [R61+0xa000], RZ ;  /* 0x00a000ff3d000388 */ /* 0x000fe80000000c00 */
        /* <DEDUP_REMOVED lines=18> */
[----:B------:R-:W-:Y:S01]  /*19ea0*/  IMAD.X R25, R23, 0x1, R4, P2 ;  /* 0x0000000117197824 */ /* 0x000fe200010e0604 */
[----:B------:R-:W-:Y:S01]  /*19eb0*/  @!PT LDS RZ, [RZ] ;  /* 0x00000000fffff984 */ /* 0x000fe20000000800 */
[----:B------:R-:W-:Y:S01]  /*19ec0*/  @!PT LDS RZ, [RZ] ;  /* 0x00000000fffff984 */ /* 0x000fe20000000800 */
[----:B------:R-:W-:Y:S01]  /*19ed0*/  @!PT LDS RZ, [RZ] ;  /* 0x00000000fffff984 */ /* 0x000fe20000000800 */
[----:B------:R3:W-:Y:S01]  /*19ee0*/  @!P0 LDGSTS.E.BYPASS.LTC128B.128 [R61+0xb800], desc[UR6][R6.64] ;  /* 0x0b800000063d8fae */ /* 0x0007e2000b981a06 */
[----:B-1----:R-:W-:-:S03]  /*19ef0*/  IADD3 R12, P2, PT, R24, R5, RZ ;  /* 0x00000005180c7210 */ /* 0x002fc60007f5e0ff */
[----:B------:R-:W-:Y:S01]  /*19f00*/  @P0 STS.128 [R61+0xb800], RZ ;  /* 0x00b800ff3d000388 */ /* 0x000fe20000000c00 */
[----:B------:R-:W-:-:S03]  /*19f10*/  IADD3.X R13, PT, PT, R25, R4, RZ, P2, !PT ;  /* 0x00000004190d7210 */ /* 0x000fc600017fe4ff */
[----:B------:R-:W-:Y:S01]  /*19f20*/  @!PT LDS RZ, [RZ] ;  /* 0x00000000fffff984 */ /* 0x000fe20000000800 */
[----:B------:R-:W-:Y:S01]  /*19f30*/  @!PT LDS RZ, [RZ] ;  /* 0x00000000fffff984 */ /* 0x000fe20000000800 */
[----:B------:R-:W-:Y:S01]  /*19f40*/  @!PT LDS RZ, [RZ] ;  /* 0x00000000fffff984 */ /* 0x000fe20000000800 */
[----:B------:R1:W-:Y:S04]  /*19f50*/  @!P0 LDGSTS.E.BYPASS.LTC128B.128 [R61+0xc000], desc[UR6][R16.64] ;  /* 0x0c000000103d8fae */ /* 0x0003e8000b981a06 */
[----:B------:R-:W-:Y:S01]  /*19f60*/  @P0 STS.128 [R61+0xc000], RZ ;  /* 0x00c000ff3d000388 */ /* 0x000fe20000000c00 */
[----:B--2---:R-:W-:-:S03]  /*19f70*/  IADD3 R8, P2, PT, R12, R5, RZ ;  /* 0x000000050c087210 */ /* 0x004fc60007f5e0ff */
[----:B------:R-:W-:Y:S01]  /*19f80*/  @!PT LDS RZ, [RZ] ;  /* 0x00000000fffff984 */ /* 0x000fe20000000800 */
[----:B------:R-:W-:Y:S01]  /*19f90*/  @!PT LDS RZ, [RZ] ;  /* 0x00000000fffff984 */ /* 0x000fe20000000800 */
[----:B------:R-:W-:Y:S01]  /*19fa0*/  @!PT LDS RZ, [RZ] ;  /* 0x00000000fffff984 */ /* 0x000fe20000000800 */
[----:B------:R-:W-:Y:S04]  /*19fb0*/  @!P0 LDGSTS.E.BYPASS.LTC128B.128 [R61+0xc800], desc[UR6][R14.64] ;  /* 0x0c8000000e3d8fae */ /* 0x000fe8000b981a06 */
[----:B------:R-:W-:Y:S01]  /*19fc0*/  @P0 STS.128 [R61+0xc800], RZ ;  /* 0x00c800ff3d000388 */ /* 0x000fe20000000c00 */
[----:B------:R-:W-:-:S03]  /*19fd0*/  IMAD.X R9, R13, 0x1, R4, P2 ;  /* 0x000000010d097824 */ /* 0x000fc600010e0604 */
[----:B------:R-:W-:Y:S01]  /*19fe0*/  @!PT LDS RZ, [RZ] ;  /* 0x00000000fffff984 */ /* 0x000fe20000000800 */
[----:B------:R-:W-:Y:S01]  /*19ff0*/  @!PT LDS RZ, [RZ] ;  /* 0x00000000fffff984 */ /* 0x000fe20000000800 */
[----:B------:R-:W-:Y:S01]  /*1a000*/  @!PT LDS RZ, [RZ] ;  /* 0x00000000fffff984 */ /* 0x000fe20000000800 */
[----:B------:R-:W-:Y:S01]  /*1a010*/  @!P0 LDGSTS.E.BYPASS.LTC128B.128 [R61+0xd000], desc[UR6][R10.64] ;  /* 0x0d0000000a3d8fae */ /* 0x000fe2000b981a06 */
[----:B---3--:R-:W-:-:S03]  /*1a020*/  IADD3 R6, P2, PT, R8, R5, RZ ;  /* 0x0000000508067210 */ /* 0x008fc60007f5e0ff */
[----:B------:R-:W-:Y:S02]  /*1a030*/  @P0 STS.128 [R61+0xd000], RZ ;  /* 0x00d000ff3d000388 */ /* 0x000fe40000000c00 */
[----:B------:R-:W-:Y:S02]  /*1a040*/  IMAD.X R7, R9, 0x1, R4, P2 ;  /* 0x0000000109077824 */ /* 0x000fe400010e0604 */
        /* <DEDUP_REMOVED lines=11> */
[----:B------:R-:W-:-:S03]  /*1a100*/  IMAD.X R17, R7, 0x1, R4, P3 ;  /* 0x0000000107117824 */ /* 0x000fc600018e0604 */
[----:B------:R-:W-:Y:S01]  /*1a110*/  @P0 STS.128 [R61+0xe000], RZ ;  /* 0x00e000ff3d000388 */ /* 0x000fe20000000c00 */
[----:B------:R-:W-:Y:S01]  /*1a120*/  @!P0 IMAD.X R27, R17, 0x1, R4, P2 ;  /* 0x00000001111b8824 */ /* 0x000fe200010e0604 */
[----:B------:R-:W-:Y:S02]  /*1a130*/  ISETP.NE.AND P2, PT, R213, RZ, PT ;  /* 0x000000ffd500720c */ /* 0x000fe40003f45270 */
[----:B------:R-:W-:Y:S01]  /*1a140*/  @!PT LDS RZ, [RZ] ;  /* 0x00000000fffff984 */ /* 0x000fe20000000800 */
[----:B------:R-:W-:Y:S01]  /*1a150*/  @!PT LDS RZ, [RZ] ;  /* 0x00000000fffff984 */ /* 0x000fe20000000800 */
[----:B------:R-:W-:Y:S01]  /*1a160*/  @!PT LDS RZ, [RZ] ;  /* 0x00000000fffff984 */ /* 0x000fe20000000800 */
[----:B------:R-:W-:Y:S02]  /*1a170*/  @!P0 LDGSTS.E.BYPASS.LTC128B.128 [R61+0xe800], desc[UR6][R22.64] ;  /* 0x0e800000163d8fae */ /* 0x000fe4000b981a06 */
[----:B------:R-:W-:Y:S02]  /*1a180*/  SEL R212, R212, 0xffffffe0, !P2 ;  /* 0xffffffe0d4d47807 */ /* 0x000fe40005000000 */
[----:B------:R-:W-:Y:S01]  /*1a190*/  @P0 STS.128 [R61+0xe800], RZ ;  /* 0x00e800ff3d000388 */ /* 0x000fe20000000c00 */
[----:B------:R-:W-:Y:S02]  /*1a1a0*/  ISETP.NE.AND P2, PT, R211, RZ, PT ;  /* 0x000000ffd300720c */ /* 0x000fe40003f45270 */
[--C-:B------:R-:W-:Y:S01]  /*1a1b0*/  IMAD.IADD R200, R210, 0x1, R212.reuse ;  /* 0x00000001d2c87824 */ /* 0x100fe200078e02d4 */
[----:B------:R-:W-:Y:S01]  /*1a1c0*/  @!PT LDS RZ, [RZ] ;  /* 0x00000000fffff984 */ /* 0x000fe20000000800 */
[----:B------:R-:W-:Y:S01]  /*1a1d0*/  @!PT LDS RZ, [RZ] ;  /* 0x00000000fffff984 */ /* 0x000fe20000000800 */
[----:B------:R-:W-:Y:S01]  /*1a1e0*/  @!PT LDS RZ, [RZ] ;  /* 0x00000000fffff984 */ /* 0x000fe20000000800 */
[----:B------:R-:W-:Y:S01]  /*1a1f0*/  @!P0 LDGSTS.E.BYPASS.LTC128B.128 [R61+0xf000], desc[UR6][R24.64] ;  /* 0x0f000000183d8fae */ /* 0x000fe2000b981a06 */
[----:B------:R-:W-:Y:S01]  /*1a200*/  IMAD.IADD R60, R209, 0x1, R212 ;  /* 0x00000001d13c7824 */ /* 0x000fe200078e02d4 */
[----:B------:R-:W-:-:S02]  /*1a210*/  SEL R63, R208, 0xffffffc0, !P2 ;  /* 0xffffffc0d03f7807 */ /* 0x000fc40005000000 */
[----:B------:R-:W-:Y:S02]  /*1a220*/  @P0 STS.128 [R61+0xf000], RZ ;  /* 0x00f000ff3d000388 */ /* 0x000fe40000000c00 */
[----:B------:R-:W-:Y:S01]  /*1a230*/  IADD3 R171, PT, PT, R210, R63, RZ ;  /* 0x0000003fd2ab7210 */ /* 0x000fe20007ffe0ff */
[----:B------:R-:W-:Y:S01]  /*1a240*/  IMAD.IADD R63, R209, 0x1, R63 ;  /* 0x00000001d13f7824 */ /* 0x000fe200078e023f */
[----:B------:R-:W-:Y:S01]  /*1a250*/  @!PT LDS RZ, [RZ] ;  /* 0x00000000fffff984 */ /* 0x000fe20000000800 */
[----:B------:R-:W-:Y:S01]  /*1a260*/  @!PT LDS RZ, [RZ] ;  /* 0x00000000fffff984 */ /* 0x000fe20000000800 */
[----:B------:R-:W-:Y:S01]  /*1a270*/  @!PT LDS RZ, [RZ] ;  /* 0x00000000fffff984 */ /* 0x000fe20000000800 */
[----:B------:R1:W-:Y:S03]  /*1a280*/  @!P0 LDGSTS.E.BYPASS.LTC128B.128 [R61+0xf800], desc[UR6][R12.64] ;  /* 0x0f8000000c3d8fae */ /* 0x0003e6000b981a06 */
[C---:B------:R-:W-:Y:S01]  /*1a290*/  IMAD.IADD R213, R212.reuse, 0x1, R171 ;  /* 0x00000001d4d57824 */ /* 0x040fe200078e02ab */
        /* <DEDUP_REMOVED lines=21> */
[----:B------:R-:W-:Y:S04]  /*1a3f0*/  LDSM.16.M88.4 R64, [R210] ;  /* 0x00000000d240783b */ /* 0x000fe80000000200 */
[----:B------:R-:W5:Y:S04]  /*1a400*/  LDSM.16.M88.4 R52, [R209+0x2000] ;  /* 0x00200000d134783b */ /* 0x000f680000000200 */
[----:B------:R-:W-:Y:S04]  /*1a410*/  LDSM.16.M88.4 R200, [R200] ;  /* 0x00000000c8c8783b */ /* 0x000fe80000000200 */
[----:B------:R-:W-:Y:S04]  /*1a420*/  LDSM.16.M88.4 R176, [R60+0x2000] ;  /* 0x002000003cb0783b */ /* 0x000fe80000000200 */
[----:B------:R-:W3:Y:S04]  /*1a430*/  LDSM.16.M88.4 R36, [R209+0x3000] ;  /* 0x00300000d124783b */ /* 0x000ee80000000200 */
[----:B------:R-:W4:Y:S04]  /*1a440*/  LDSM.16.M88.4 R28, [R209+0x3800] ;  /* 0x00380000d11c783b */ /* 0x000f280000000200 */
[----:B-1----:R-:W1:Y:S04]  /*1a450*/  LDSM.16.M88.4 R12, [R209+0x4800] ;  /* 0x00480000d10c783b */ /* 0x002e680000000200 */
[----:B------:R-:W1:Y:S04]  /*1a460*/  LDSM.16.M88.4 R184, [R60+0x3000] ;  /* 0x003000003cb8783b */ /* 0x000e680000000200 */
[----:B------:R-:W1:Y:S04]  /*1a470*/  LDSM.16.M88.4 R180, [R60+0x3800] ;  /* 0x003800003cb4783b */ /* 0x000e680000000200 */
[----:B------:R-:W-:Y:S04]  /*1a480*/  LDSM.16.M88.4 R44, [R209+0x2800] ;  /* 0x00280000d12c783b */ /* 0x000fe80000000200 */
[----:B------:R-:W-:Y:S01]  /*1a490*/  LDSM.16.M88.4 R20, [R209+0x4000] ;  /* 0x00400000d114783b */ /* 0x000fe20000000200 */
[C---:B-----5:R-:W-:Y:S03]  /*1a4a0*/  HMMA.16816.F32.BF16 R56, R64.reuse, R52, RZ ;  /* 0x000000344038723c */ /* 0x060fe600000418ff */
[----:B--2---:R-:W-:Y:S04]  /*1a4b0*/  LDSM.16.M88.4 R4, [R209+0x5000] ;  /* 0x00500000d104783b */ /* 0x004fe80000000200 */
[----:B------:R-:W-:Y:S01]  /*1a4c0*/  LDSM.16.M88.4 R120, [R209+0x6000] ;  /* 0x00600000d178783b */ /* 0x000fe20000000200 */
[C---:B------:R-:W-:Y:S03]  /*1a4d0*/  HMMA.16816.F32.BF16 R52, R64.reuse, R54, RZ ;  /* 0x000000364034723c */ /* 0x040fe600000418ff */
[----:B------:R-:W-:Y:S04]  /*1a4e0*/  LDSM.16.M88.4 R104, [R209+0x7000] ;  /* 0x00700000d168783b */ /* 0x000fe80000000200 */
[----:B------:R-:W-:Y:S01]  /*1a4f0*/  LDSM.16.M88.4 R88, [R209+0x8000] ;  /* 0x00800000d158783b */ /* 0x000fe20000000200 */
[----:B---3--:R-:W-:Y:S03]  /*1a500*/  HMMA.16816.F32.BF16 R40, R64, R36, RZ ;  /* 0x000000244028723c */ /* 0x008fe600000418ff */
[----:B------:R-:W-:Y:S04]  /*1a510*/  LDSM.16.M88.4 R128, [R209+0x5800] ;  /* 0x00580000d180783b */ /* 0x000fe80000000200 */
[----:B------:R-:W-:Y:S01]  /*1a520*/  LDSM.16.M88.4 R112, [R209+0x6800] ;  /* 0x00680000d170783b */ /* 0x000fe20000000200 */
[C---:B------:R-:W-:Y:S03]  /*1a530*/  HMMA.16816.F32.BF16 R56, R200.reuse, R176, R56 ;  /* 0x000000b0c838723c */ /* 0x040fe60000041838 */
[----:B------:R-:W-:Y:S04]  /*1a540*/  LDSM.16.M88.4 R96, [R209+0x7800] ;  /* 0x00780000d160783b */ /* 0x000fe80000000200 */
[----:B------:R-:W-:Y:S01]  /*1a550*/  LDSM.16.M88.4 R80, [R209+0x8800] ;  /* 0x00880000d150783b */ /* 0x000fe20000000200 */
[----:B------:R-:W-:Y:S03]  /*1a560*/  HMMA.16816.F32.BF16 R52, R200, R178, R52 ;  /* 0x000000b2c834723c */ /* 0x000fe60000041834 */
[----:B------:R-:W2:Y:S04]  /*1a570*/  LDSM.16.M88.4 R176, [R60+0x4800] ;  /* 0x004800003cb0783b */ /* 0x000ea80000000200 */
[----:B------:R-:W3:Y:S01]  /*1a580*/  LDSM.16.M88.4 R72, [R209+0x9000] ;  /* 0x00900000d148783b */ /* 0x000ee20000000200 */
[C---:B----4-:R-:W-:Y:S03]  /*1a590*/  HMMA.16816.F32.BF16 R32, R64.reuse, R28, RZ ;  /* 0x0000001c4020723c */ /* 0x050fe600000418ff */
[----:B------:R-:W4:Y:S04]  /*1a5a0*/  LDSM.16.M88.4 R196, [R209+0x9800] ;  /* 0x00980000d1c4783b */ /* 0x000f280000000200 */
[----:B------:R-:W5:Y:S01]  /*1a5b0*/  LDSM.16.M88.4 R192, [R60+0x2800] ;  /* 0x002800003cc0783b */ /* 0x000f620000000200 */
[C---:B-1----:R-:W-:Y:S03]  /*1a5c0*/  HMMA.16816.F32.BF16 R16, R64.reuse, R12, RZ ;  /* 0x0000000c4010723c */ /* 0x042fe600000418ff */
[----:B------:R-:W1:Y:S04]  /*1a5d0*/  LDSM.16.M88.4 R188, [R60+0x4000] ;  /* 0x004000003cbc783b */ /* 0x000e680000000200 */
[----:B------:R-:W1:Y:S01]  /*1a5e0*/  LDSM.16.M88.4 R204, [R60+0x5000] ;  /* 0x005000003ccc783b */ /* 0x000e620000000200 */
[C---:B------:R-:W-:Y:S03]  /*1a5f0*/  HMMA.16816.F32.BF16 R36, R64.reuse, R38, RZ ;  /* 0x000000264024723c */ /* 0x040fe600000418ff */
[----:B------:R-:W-:Y:S04]  /*1a600*/  LDSM.16.M88.4 R208, [R60+0x9800] ;  /* 0x009800003cd0783b */ /* 0x000fe80000000200 */
[----:B------:R-:W0:Y:S01]  /*1a610*/  LDGDEPBAR ;  /* 0x00000000000079af */ /* 0x000e220000000000 */
[C---:B------:R-:W-:Y:S08]  /*1a620*/  HMMA.16816.F32.BF16 R28, R64.reuse, R30, RZ ;  /* 0x0000001e401c723c */ /* 0x040ff000000418ff */
[----:B------:R-:W-:Y:S08]  /*1a630*/  HMMA.16816.F32.BF16 R12, R64, R14, RZ ;  /* 0x0000000e400c723c */ /* 0x000ff000000418ff */
[C---:B------:R-:W-:Y:S08]  /*1a640*/  HMMA.16816.F32.BF16 R40, R200.reuse, R184, R40 ;  /* 0x000000b8c828723c */ /* 0x040ff00000041828 */
[C---:B------:R-:W-:Y:S01]  /*1a650*/  HMMA.16816.F32.BF16 R36, R200.reuse, R186, R36 ;  /* 0x000000bac824723c */ /* 0x040fe20000041824 */
[----:B------:R-:W1:Y:S07]  /*1a660*/  LDSM.16.M88.4 R184, [R60+0x6000] ;  /* 0x006000003cb8783b */ /* 0x000e6e0000000200 */
[C---:B------:R-:W-:Y:S08]  /*1a670*/  HMMA.16816.F32.BF16 R32, R200.reuse, R180, R32 ;  /* 0x000000b4c820723c */ /* 0x040ff00000041820 */
[C---:B------:R-:W-:Y:S01]  /*1a680*/  HMMA.16816.F32.BF16 R28, R200.reuse, R182, R28 ;  /* 0x000000b6c81c723c */ /* 0x040fe2000004181c */
[----:B------:R-:W1:Y:S07]  /*1a690*/  LDSM.16.M88.4 R180, [R60+0x7000] ;  /* 0x007000003cb4783b */ /* 0x000e6e0000000200 */
[C---:B--2---:R-:W-:Y:S08]  /*1a6a0*/  HMMA.16816.F32.BF16 R16, R200.reuse, R176, R16 ;  /* 0x000000b0c810723c */ /* 0x044ff00000041810 */
[----:B------:R-:W-:Y:S01]  /*1a6b0*/  HMMA.16816.F32.BF16 R12, R200, R178, R12 ;  /* 0x000000b2c80c723c */ /* 0x000fe2000004180c */
[----:B------:R-:W2:Y:S07]  /*1a6c0*/  LDSM.16.M88.4 R176, [R60+0x8000] ;  /* 0x008000003cb0783b */ /* 0x000eae0000000200 */
        /* <DEDUP_REMOVED lines=23> */
[----:B------:R-:W-:Y:S01]  /*1a840*/  HMMA.16816.F32.BF16 R64, R64, R198, RZ ;  /* 0x000000c64040723c */ /* 0x000fe200000418ff */
[----:B------:R-:W3:Y:S07]  /*1a850*/  LDSM.16.M88.4 R196, [R60+0x5800] ;  /* 0x005800003cc4783b */ /* 0x000eee0000000200 */
[C---:B-----5:R-:W-:Y:S08]  /*1a860*/  HMMA.16816.F32.BF16 R48, R200.reuse, R192, R48 ;  /* 0x000000c0c830723c */ /* 0x060ff00000041830 */
[C---:B------:R-:W-:Y:S01]  /*1a870*/  HMMA.16816.F32.BF16 R44, R200.reuse, R194, R44 ;  /* 0x000000c2c82c723c */ /* 0x040fe2000004182c */
[----:B------:R-:W4:Y:S07]  /*1a880*/  LDSM.16.M88.4 R192, [R60+0x6800] ;  /* 0x006800003cc0783b */ /* 0x000f2e0000000200 */
[C---:B-1----:R-:W-:Y:S08]  /*1a890*/  HMMA.16816.F32.BF16 R24, R200.reuse, R188, R24 ;  /* 0x000000bcc818723c */ /* 0x042ff00000041818 */
[C---:B------:R-:W-:Y:S01]  /*1a8a0*/  HMMA.16816.F32.BF16 R20, R200.reuse, R190, R20 ;  /* 0x000000bec814723c */ /* 0x040fe20000041814 */
[----:B------:R-:W1:Y:S07]  /*1a8b0*/  LDSM.16.M88.4 R188, [R60+0x7800] ;  /* 0x007800003cbc783b */ /* 0x000e6e0000000200 */
[C---:B------:R-:W-:Y:S08]  /*1a8c0*/  HMMA.16816.F32.BF16 R8, R200.reuse, R204, R8 ;  /* 0x000000ccc808723c */ /* 0x040ff00000041808 */
[C---:B------:R-:W-:Y:S01]  /*1a8d0*/  HMMA.16816.F32.BF16 R4, R200.reuse, R206, R4 ;  /* 0x000000cec804723c */ /* 0x040fe20000041804 */
[----:B------:R-:W-:Y:S07]  /*1a8e0*/  LDSM.16.M88.4 R204, [R171] ;  /* 0x00000000abcc783b */ /* 0x000fee0000000200 */
[C---:B------:R-:W-:Y:S08]  /*1a8f0*/  HMMA.16816.F32.BF16 R124, R200.reuse, R184, R124 ;  /* 0x000000b8c87c723c */ /* 0x040ff0000004187c */
[C---:B------:R-:W-:Y:S01]  /*1a900*/  HMMA.16816.F32.BF16 R120, R200.reuse, R186, R120 ;  /* 0x000000bac878723c */ /* 0x040fe20000041878 */
[----:B------:R-:W5:Y:S07]  /*1a910*/  LDSM.16.M88.4 R184, [R60+0x8800] ;  /* 0x008800003cb8783b */ /* 0x000f6e0000000200 */
[C---:B------:R-:W-:Y:S08]  /*1a920*/  HMMA.16816.F32.BF16 R108, R200.reuse, R180, R108 ;  /* 0x000000b4c86c723c */ /* 0x040ff0000004186c */
[C---:B------:R-:W-:Y:S01]  /*1a930*/  HMMA.16816.F32.BF16 R104, R200.reuse, R182, R104 ;  /* 0x000000b6c868723c */ /* 0x040fe20000041868 */
[----:B------:R4:W5:Y:S07]  /*1a940*/  LDSM.16.M88.4 R180, [R60+0x9000] ;  /* 0x009000003cb4783b */ /* 0x00096e0000000200 */
[C---:B--2---:R-:W-:Y:S08]  /*1a950*/  HMMA.16816.F32.BF16 R92, R200.reuse, R176, R92 ;  /* 0x000000b0c85c723c */ /* 0x044ff0000004185c */
[C---:B------:R-:W-:Y:S01]  /*1a960*/  HMMA.16816.F32.BF16 R88, R200.reuse, R178, R88 ;  /* 0x000000b2c858723c */ /* 0x040fe20000041858 */
[----:B------:R-:W2:Y:S07]  /*1a970*/  LDSM.16.M88.4 R176, [R63+0x3000] ;  /* 0x003000003fb0783b */ /* 0x000eae0000000200 */
[----:B---3--:R-:W-:Y:S01]  /*1a980*/  HMMA.16816.F32.BF16 R172, R200, R196, R172 ;  /* 0x000000c4c8ac723c */ /* 0x008fe200000418ac */
[----:B----4-:R-:W-:-:S02]  /*1a990*/  IMAD.IADD R60, R212, 0x1, R63 ;  /* 0x00000001d43c7824 */ /* 0x010fc400078e023f */
[----:B------:R-:W-:Y:S05]  /*1a9a0*/  LDSM.16.M88.4 R212, [R213] ;  /* 0x00000000d5d4783b */ /* 0x000fea0000000200 */
        /* <DEDUP_REMOVED lines=12> */
[----:B------:R-:W-:Y:S01]  /*1aa70*/  HMMA.16816.F32.BF16 R72, R200, R182, R72 ;  /* 0x000000b6c848723c */ /* 0x000fe20000041848 */
[----:B------:R-:W5:Y:S07]  /*1aa80*/  LDSM.16.M88.4 R180, [R63+0x4800] ;  /* 0x004800003fb4783b */ /* 0x000f6e0000000200 */
[C---:B--2---:R-:W-:Y:S08]  /*1aa90*/  HMMA.16816.F32.BF16 R40, R204.reuse, R176, R40 ;  /* 0x000000b0cc28723c */ /* 0x044ff00000041828 */
[----:B------:R-:W-:Y:S01]  /*1aaa0*/  HMMA.16816.F32.BF16 R36, R204, R178, R36 ;  /* 0x000000b2cc24723c */ /* 0x000fe20000041824 */
[----:B------:R-:W2:Y:S07]  /*1aab0*/  LDSM.16.M88.4 R176, [R63+0x5800] ;  /* 0x005800003fb0783b */ /* 0x000eae0000000200 */
[C---:B------:R-:W-:Y:S08]  /*1aac0*/  HMMA.16816.F32.BF16 R68, R200.reuse, R208, R68 ;  /* 0x000000d0c844723c */ /* 0x040ff00000041844 */
[----:B------:R-:W-:Y:S01]  /*1aad0*/  HMMA.16816.F32.BF16 R64, R200, R210, R64 ;  /* 0x000000d2c840723c */ /* 0x000fe20000041840 */
[----:B------:R-:W2:Y:S04]  /*1aae0*/  LDSM.16.M88.4 R208, [R63+0x5000] ;  /* 0x005000003fd0783b */ /* 0x000ea80000000200 */
[----:B------:R-:W2:Y:S03]  /*1aaf0*/  LDSM.16.M88.4 R200, [R63+0x6000] ;  /* 0x006000003fc8783b */ /* 0x000ea60000000200 */
[C---:B---3--:R-:W-:Y:S08]  /*1ab00*/  HMMA.16816.F32.BF16 R56, R204.reuse, R196, R56 ;  /* 0x000000c4cc38723c */ /* 0x048ff00000041838 */
[C---:B------:R-:W-:Y:S01]  /*1ab10*/  HMMA.16816.F32.BF16 R52, R204.reuse, R198, R52 ;  /* 0x000000c6cc34723c */ /* 0x040fe20000041834 */
[----:B------:R-:W3:Y:S07]  /*1ab20*/  LDSM.16.M88.4 R196, [R63+0x6800] ;  /* 0x006800003fc4783b */ /* 0x000eee0000000200 */
[C---:B----4-:R-:W-:Y:S08]  /*1ab30*/  HMMA.16816.F32.BF16 R48, R204.reuse, R192, R48 ;  /* 0x000000c0cc30723c */ /* 0x050ff00000041830 */
        /* <DEDUP_REMOVED lines=41> */
[----:B------:R-:W2:Y:S03]  /*1add0*/  LDSM.16.M88.4 R204, [R60+0x6000] ;  /* 0x006000003ccc783b */ /* 0x000ea60000000200 */
        /* <DEDUP_REMOVED lines=19> */
[----:B------:R-:W-:Y:S01]  /*1af10*/  HMMA.16816.F32.BF16 R4, R212, R178, R4 ;  /* 0x000000b2d404723c */ /* 0x000fe20000041804 */
[----:B------:R2:W5:Y:S01]  /*1af20*/  LDSM.16.M88.4 R176, [R60+0x9800] ;  /* 0x009800003cb0783b */ /* 0x0005620000000200 */
[----:B------:R-:W-:-:S06]  /*1af30*/  DEPBAR.LE SB0, 0x0 ;  /* 0x000080000000791a */ /* 0x000fcc0000000000 */
[C---:B------:R-:W-:Y:S08]  /*1af40*/  HMMA.16816.F32.BF16 R172, R212.reuse, R208, R172 ;  /* 0x000000d0d4ac723c */ /* 0x040ff000000418ac */
[----:B------:R-:W-:Y:S01]  /*1af50*/  HMMA.16816.F32.BF16 R128, R212, R210, R128 ;  /* 0x000000d2d480723c */ /* 0x000fe20000041880 */
[----:B--2---:R-:W-:-:S07]  /*1af60*/  VIADD R60, R62, 0xfffffffe ;  /* 0xfffffffe3e3c7836 */ /* 0x004fce0000000000 */
[----:B------:R-:W-:Y:S01]  /*1af70*/  HMMA.16816.F32.BF16 R124, R212, R204, R124 ;  /* 0x000000ccd47c723c */ /* 0x000fe2000004187c */
[----:B------:R-:W-:-:S07]  /*1af80*/  ISETP.GT.AND P2, PT, R60, R225, PT ;  /* 0x000000e13c00720c */ /* 0x000fce0003f44270 */
[C---:B------:R-:W-:Y:S08]  /*1af90*/  HMMA.16816.F32.BF16 R120, R212.reuse, R206, R120 ;  /* 0x000000ced478723c */ /* 0x040ff00000041878 */
[C---:B------:R-:W-:Y:S08]  /*1afa0*/  HMMA.16816.F32.BF16 R116, R212.reuse, R200, R116 ;  /* 0x000000c8d474723c */ /* 0x040ff00000041874 */
[C---:B------:R-:W-:Y:S08]  /*1afb0*/  HMMA.16816.F32.BF16 R112, R212.reuse, R202, R112 ;  /* 0x000000cad470723c */ /* 0x040ff00000041870 */
[C---:B---3--:R-:W-:Y:S08]  /*1afc0*/  HMMA.16816.F32.BF16 R108, R212.reuse, R196, R108 ;  /* 0x000000c4d46c723c */ /* 0x048ff0000004186c */
[C---:B------:R-:W-:Y:S08]  /*1afd0*/  HMMA.16816.F32.BF16 R104, R212.reuse, R198, R104 ;  /* 0x000000c6d468723c */ /* 0x040ff00000041868 */
[C---:B----4-:R-:W-:Y:S08]  /*1afe0*/  HMMA.16816.F32.BF16 R100, R212.reuse, R192, R100 ;  /* 0x000000c0d464723c */ /* 0x050ff00000041864 */
[C---:B------:R-:W-:Y:S08]  /*1aff0*/  HMMA.16816.F32.BF16 R96, R212.reuse, R194, R96 ;  /* 0x000000c2d460723c */ /* 0x040ff00000041860 */
[C---:B-1----:R-:W-:Y:S08]  /*1b000*/  HMMA.16816.F32.BF16 R92, R212.reuse, R188, R92 ;  /* 0x000000bcd45c723c */ /* 0x042ff0000004185c */
[C---:B------:R-:W-:Y:S08]  /*1b010*/  HMMA.16816.F32.BF16 R88, R212.reuse, R190, R88 ;  /* 0x000000bed458723c */ /* 0x040ff00000041858 */
[C---:B-----5:R-:W-:Y:S08]  /*1b020*/  HMMA.16816.F32.BF16 R84, R212.reuse, R184, R84 ;  /* 0x000000b8d454723c */ /* 0x060ff00000041854 */
[C---:B------:R-:W-:Y:S08]  /*1b030*/  HMMA.16816.F32.BF16 R80, R212.reuse, R186, R80 ;  /* 0x000000bad450723c */ /* 0x040ff00000041850 */
[C---:B------:R-:W-:Y:S08]  /*1b040*/  HMMA.16816.F32.BF16 R76, R212.reuse, R180, R76 ;  /* 0x000000b4d44c723c */ /* 0x040ff0000004184c */
[C---:B------:R-:W-:Y:S08]  /*1b050*/  HMMA.16816.F32.BF16 R72, R212.reuse, R182, R72 ;  /* 0x000000b6d448723c */ /* 0x040ff00000041848 */
[C---:B------:R-:W-:Y:S08]  /*1b060*/  HMMA.16816.F32.BF16 R68, R212.reuse, R176, R68 ;  /* 0x000000b0d444723c */ /* 0x040ff00000041844 */
[----:B------:R-:W-:Y:S01]  /*1b070*/  HMMA.16816.F32.BF16 R64, R212, R178, R64 ;  /* 0x000000b2d440723c */ /* 0x000fe20000041840 */
[----:B------:R-:W-:Y:S06]  /*1b080*/  BAR.SYNC.DEFER_BLOCKING 0x0 ;  /* 0x0000000000007b1d */ /* 0x000fec0000010000 */
[----:B------:R-:W-:-:S13]  /*1b090*/  @!P2 BRA `(.L_x_3467) ;  /* 0x0000000800fca947 */ /* 0x000fda0003800000 */
[----:B------:R-:W-:Y:S04]  /*1b0a0*/  BSSY.RECONVERGENT B0, `(.L_x_3468) ;  /* 0x0000049000007945 */ /* 0x000fe80003800200 */
[----:B------:R-:W-:Y:S05]  /*1b0b0*/  @!P1 BRA `(.L_x_3469) ;  /* 0x0000000000fc9947 */ /* 0x000fea0003800000 */
[----:B------:R-:W2:Y:S01]  /*1b0c0*/  LD.E R181, desc[UR6][R164.64+0x170] ;  /* 0x00017006a4b57980 */ /* 0x000ea2000c101900 */
[----:B------:R-:W-:-:S05]  /*1b0d0*/  SHF.L.U32 R179, R62, 0x8, RZ ;  /* 0x000000083eb37819 */ /* 0x000fca00000006ff */
[C---:B------:R-:W-:Y:S02]  /*1b0e0*/  VIADD R168, R179.reuse, 0xfffffe00 ;  /* 0xfffffe00b3a87836 */ /* 0x040fe40000000000 */
[----:B------:R-:W-:-:S03]  /*1b0f0*/  VIADD R179, R179, 0xfffffd00 ;  /* 0xfffffd00b3b37836 */ /* 0x000fc60000000000 */
[----:B------:R-:W-:Y:S02]  /*1b100*/  IABS R63, R168 ;  /* 0x000000a8003f7213 */ /* 0x000fe40000000000 */
[-C--:B--2---:R-:W-:Y:S02]  /*1b110*/  IABS R177, R181.reuse ;  /* 0x000000b500b17213 */ /* 0x084fe40000000000 */
[-C--:B------:R-:W-:Y:S02]  /*1b120*/  IABS R176, R181.reuse ;  /* 0x000000b500b07213 */ /* 0x080fe40000000000 */
[----:B------:R-:W1:Y:S01]  /*1b130*/  I2F.RP R171, R177 ;  /* 0x000000b100ab7306 */ /* 0x000e620000209400 */
[----:B------:R-:W-:Y:S02]  /*1b140*/  LOP3.LUT R168, R168, R181, RZ, 0x3c, !PT ;  /* 0x000000b5a8a87212 */ /* 0x000fe400078e3cff */
[----:B------:R-:W-:Y:S02]  /*1b150*/  IMAD.MOV R176, RZ, RZ, -R176 ;  /* 0x000000ffffb07224 */ /* 0x000fe400078e0ab0 */
[----:B------:R-:W-:-:S03]  /*1b160*/  ISETP.GE.AND P3, PT, R168, RZ, PT ;  /* 0x000000ffa800720c */ /* 0x000fc60003f66270 */
[----:B-1----:R-:W1:Y:S02]  /*1b170*/  MUFU.RCP R182, R171 ;  /* 0x000000ab00b67308 */ /* 0x002e640000001000 */
[----:B-1----:R-:W-:Y:S01]  /*1b180*/  VIADD R182, R182, 0xffffffe ;  /* 0x0ffffffeb6b67836 */ /* 0x002fe20000000000 */
[----:B------:R-:W-:Y:S02]  /*1b190*/  IABS R171, R179 ;  /* 0x000000b300ab7213 */ /* 0x000fe40000000000 */
[----:B------:R-:W-:-:S03]  /*1b1a0*/  LOP3.LUT R179, R179, R181, RZ, 0x3c, !PT ;  /* 0x000000b5b3b37212 */ /* 0x000fc600078e3cff */
[----:B------:R-:W1:Y:S01]  /*1b1b0*/  F2I.FTZ.U32.TRUNC.NTZ R183, R182 ;  /* 0x000000b600b77305 */ /* 0x000e62000021f000 */
[----:B------:R-:W-:Y:S01]  /*1b1c0*/  ISETP.GE.AND P1, PT, R179, RZ, PT ;  /* 0x000000ffb300720c */ /* 0x000fe20003f26270 */
[----:B-1----:R-:W-:Y:S01]  /*1b1d0*/  IMAD.MOV R180, RZ, RZ, -R183 ;  /* 0x000000ffffb47224 */ /* 0x002fe200078e0ab7 */
[----:B------:R-:W-:-:S03]  /*1b1e0*/  MOV R182, RZ ;  /* 0x000000ff00b67202 */ /* 0x000fc60000000f00 */
[----:B------:R-:W-:-:S04]  /*1b1f0*/  IMAD R180, R180, R177, RZ ;  /* 0x000000b1b4b47224 */ /* 0x000fc800078e02ff */
[----:B------:R-:W-:-:S06]  /*1b200*/  IMAD.HI.U32 R180, R183, R180, R182 ;  /* 0x000000b4b7b47227 */ /* 0x000fcc00078e00b6 */
[----:B------:R-:W-:-:S04]  /*1b210*/  IMAD.HI.U32 R178, R180, R171, RZ ;  /* 0x000000abb4b27227 */ /* 0x000fc800078e00ff */
[----:B------:R-:W-:-:S04]  /*1b220*/  IMAD.HI.U32 R180, R180, R63, RZ ;  /* 0x0000003fb4b47227 */ /* 0x000fc800078e00ff */
[-C--:B------:R-:W-:Y:S01]  /*1b230*/  IMAD R182, R178, R176.reuse, R171 ;  /* 0x000000b0b2b67224 */ /* 0x080fe200078e02ab */
        /* <DEDUP_REMOVED lines=17> */
[----:B------:R-:W-:Y:S01]  /*1b350*/  SEL R171, R171, R180, !P2 ;  /* 0x000000b4abab7207 */ /* 0x000fe20005000000 */
[----:B------:R-:W3:Y:S02]  /*1b360*/  LD.E.64 R178, desc[UR6][R164.64+0x38] ;  /* 0x00003806a4b27980 */ /* 0x000ee4000c101b00 */
        /* <DEDUP_REMOVED lines=20> */
.L_x_3469:
        /* <DEDUP_REMOVED lines=8> */
.L_x_3470:
[----:B------:R-:W-:Y:S05]  /*1b530*/  BSYNC.RECONVERGENT B0 ;  /* 0x0000000000007941 */ /* 0x000fea0003800200 */
.L_x_3468:
[C---:B------:R-:W-:Y:S01]  /*1b540*/  IMAD.SHL.U32 R177, R226.reuse, 0x10, RZ ;  /* 0x00000010e2b17824 */ /* 0x040fe200078e00ff */
[C-C-:B------:R-:W-:Y:S01]  /*1b550*/  SHF.L.U64.HI R168, R226.reuse, 0x4, R227.reuse ;  /* 0x00000004e2a87819 */ /* 0x140fe200000102e3 */
[C---:B------:R-:W-:Y:S01]  /*1b560*/  IMAD.SHL.U32 R171, R226.reuse, 0x20, RZ ;  /* 0x00000020e2ab7824 */ /* 0x040fe200078e00ff */
[----:B------:R-:W-:Y:S01]  /*1b570*/  SHF.L.U64.HI R176, R226, 0x5, R227 ;  /* 0x00000005e2b07819 */ /* 0x000fe200000102e3 */
[C---:B------:R-:W-:Y:S01]  /*1b580*/  IMAD.SHL.U32 R63, R177.reuse, 0x2, RZ ;  /* 0x00000002b13f7824 */ /* 0x040fe200078e00ff */
[----:B------:R-:W-:Y:S01]  /*1b590*/  SHF.L.U64.HI R168, R177, 0x1, R168 ;  /* 0x00000001b1a87819 */ /* 0x000fe200000102a8 */
[----:B------:R-:W-:Y:S01]  /*1b5a0*/  @!PT LDS RZ, [RZ] ;  /* 0x00000000fffff984 */ /* 0x000fe20000000800 */
[----:B------:R-:W-:Y:S01]  /*1b5b0*/  @!PT LDS RZ, [RZ] ;  /* 0x00000000fffff984 */ /* 0x000fe20000000800 */
[----:B------:R-:W-:Y:S01]  /*1b5c0*/  @!PT LDS RZ, [RZ] ;  /* 0x00000000fffff984 */ /* 0x000fe20000000800 */
[----:B------:R-:W-:Y:S03]  /*1b5d0*/  @!P0 LDGSTS.E.BYPASS.LTC128B.128 [R61+0x2000], desc[UR6][R230.64] ;  /* 0x02000000e63d8fae */ /* 0x000fe6000b981a06 */
[----:B------:R-:W-:Y:S01]  /*1b5e0*/  IADD3 R184, P2, P1, R171, R230, R63 ;  /* 0x000000e6abb87210 */ /* 0x000fe2000795e03f */
[----:B------:R1:W-:Y:S03]  /*1b5f0*/  @P0 STS.128 [R61+0x2000], RZ ;  /* 0x002000ff3d000388 */ /* 0x0003e60000000c00 */
[----:B------:R-:W-:-:S02]  /*1b600*/  IADD3.X R185, PT, PT, R176, R231, R168, P2, P1 ;  /* 0x000000e7b0b97210 */ /* 0x000fc400017e24a8 */
[----:B------:R-:W-:-:S05]  /*1b610*/  IADD3 R182, P1, PT, R184, R171, RZ ;  /* 0x000000abb8b67210 */ /* 0x000fca0007f3e0ff */
[----:B------:R-:W-:Y:S01]  /*1b620*/  IMAD.X R183, R185, 0x1, R176, P1 ;  /* 0x00000001b9b77824 */ /* 0x000fe200008e06b0 */
[----:B------:R-:W-:-:S04]  /*1b630*/  IADD3 R180, P1, PT, R182, R171, RZ ;  /* 0x000000abb6b47210 */ /* 0x000fc80007f3e0ff */
[----:B------:R-:W-:Y:S01]  /*1b640*/  IADD3 R178, P2, PT, R180, R171, RZ ;  /* 0x000000abb4b27210 */ /* 0x000fe20007f5e0ff */
[----:B------:R-:W-:Y:S01]  /*1b650*/  IMAD.X R181, R183, 0x1, R176, P1 ;  /* 0x00000001b7b57824 */ /* 0x000fe200008e06b0 */
[----:B------:R-:W-:-:S03]  /*1b660*/  @!P0 IADD3 R188, P1, PT, R63, R230, RZ ;  /* 0x000000e63fbc8210 */ /* 0x000fc60007f3e0ff */
[----:B------:R-:W-:Y:S01]  /*1b670*/  IMAD.X R179, R181, 0x1, R176, P2 ;  /* 0x00000001b5b37824 */ /* 0x000fe200010e06b0 */
[----:B------:R-:W-:Y:S01]  /*1b680*/  IADD3 R186, P2, PT, R178, R171, RZ ;  /* 0x000000abb2ba7210 */ /* 0x000fe20007f5e0ff */
[----:B------:R-:W-:-:S03]  /*1b690*/  @!P0 IMAD.X R189, R168, 0x1, R231, P1 ;  /* 0x00000001a8bd8824 */ /* 0x000fc600008e06e7 */
[-C--:B------:R-:W-:Y:S01]  /*1b6a0*/  IADD3 R190, P1, PT, R186, R171.reuse, RZ ;  /* 0x000000abbabe7210 */ /* 0x080fe20007f3e0ff */
[--C-:B------:R-:W-:Y:S01]  /*1b6b0*/  IMAD.X R187, R179, 0x1, R176.reuse, P2 ;  /* 0x00000001b3bb7824 */ /* 0x100fe200010e06b0 */
[----:B------:R-:W-:Y:S01]  /*1b6c0*/  @!PT LDS RZ, [RZ] ;  /* 0x00000000fffff984 */ /* 0x000fe20000000800 */
[----:B------:R-:W-:Y:S01]  /*1b6d0*/  @!PT LDS RZ, [RZ] ;  /* 0x00000000fffff984 */ /* 0x000fe20000000800 */
[----:B------:R-:W-:Y:S01]  /*1b6e0*/  @!PT LDS RZ, [RZ] ;  /* 0x00000000fffff984 */ /* 0x000fe20000000800 */
[----:B------:R2:W-:Y:S03]  /*1b6f0*/  @!P0 LDGSTS.E.BYPASS.LTC128B.128 [R61+0x2800], desc[UR6][R188.64] ;  /* 0x02800000bc3d8fae */ /* 0x0005e6000b981a06 */
        /* <DEDUP_REMOVED lines=17> */
[----:B------:R1:W-:Y:S01]  /*1b810*/  @P0 STS.128 [R61+0x3800], RZ ;  /* 0x003800ff3d000388 */ /* 0x0003e20000000c00 */
[----:B--2---:R-:W-:-:S03]  /*1b820*/  IADD3 R188, P1, PT, R196, R171, RZ ;  /* 0x000000abc4bc7210 */ /* 0x004fc60007f3e0ff */
[----:B------:R-:W-:Y:S01]  /*1b830*/  @!PT LDS RZ, [RZ] ;  /* 0x00000000fffff984 */ /* 0x000fe20000000800 */
[----:B------:R-:W-:Y:S01]  /*1b840*/  @!PT LDS RZ, [RZ] ;  /* 0x00000000fffff984 */ /* 0x000fe20000000800 */
[----:B------:R-:W-:Y:S01]  /*1b850*/  @!PT LDS RZ, [RZ] ;  /* 0x00000000fffff984 */ /* 0x000fe20000000800 */
[----:B------:R2:W-:Y:S02]  /*1b860*/  @!P0 LDGSTS.E.BYPASS.LTC128B.128 [R61+0x4000], desc[UR6][R180.64] ;  /* 0x04000000b43d8fae */ /* 0x0005e4000b981a06 */
[----:B------:R-:W-:Y:S02]  /*1b870*/  IMAD.X R189, R197, 0x1, R176, P1 ;  /* 0x00000001c5bd7824 */ /* 0x000fe400008e06b0 */
        /* <DEDUP_REMOVED lines=25> */
[----:B------:R1:W-:Y:S01]  /*1ba10*/  @!P0 LDGSTS.E.BYPASS.LTC128B.128 [R61+0x6000], desc[UR6][R192.64] ;  /* 0x06000000c03d8fae */ /* 0x0003e2000b981a06 */
[----:B---3--:R-:W-:-:S03]  /*1ba20*/  @!P0 IADD3 R178, P1, PT, R180, R171, RZ ;  /* 0x000000abb4b28210 */ /* 0x008fc60007f3e0ff */
        /* <DEDUP_REMOVED lines=38> */
.L_x_3467:
[----:B------:R-:W-:Y:S05]  /*1bc90*/  BSYNC.RECONVERGENT B1 ;  /* 0x0000000000017941 */ /* 0x000fea0003800200 */
.L_x_3466:
[----:B-1----:R-:W-:-:S04]  /*1bca0*/  IMAD R183, R62, 0x100, R169 ;  /* 0x000001003eb77824 */ /* 0x002fc800078e02a9 */
[C---:B------:R-:W-:Y:S02]  /*1bcb0*/  VIADD R63, R183.reuse, 0xfffffe00 ;  /* 0xfffffe00b73f7836 */ /* 0x040fe40000000000 */
[----:B------:R-:W-:-:S03]  /*1bcc0*/  VIADD R61, R183, 0xfffffe01 ;  /* 0xfffffe01b73d7836 */ /* 0x000fc60000000000 */
[-C--:B------:R-:W-:Y:S02]  /*1bcd0*/  ISETP.GE.AND P3, PT, R63, R247.reuse, PT ;  /* 0x000000f73f00720c */ /* 0x080fe40003f66270 */
[----:B------:R-:W-:Y:S02]  /*1bce0*/  ISETP.GE.AND P0, PT, R61, R247, PT ;  /* 0x000000f73d00720c */ /* 0x000fe40003f06270 */
[----:B------:R-:W-:Y:S01]  /*1bcf0*/  FSEL R187, R56, -INF , P3 ;  /* 0xff80000038bb7808 */ /* 0x000fe20001800000 */
[----:B------:R-:W-:Y:S01]  /*1bd00*/  VIADD R56, R183, 0xfffffe09 ;  /* 0xfffffe09b7387836 */ /* 0x000fe20000000000 */
[C---:B------:R-:W-:Y:S02]  /*1bd10*/  ISETP.GE.AND P6, PT, R61.reuse, R244, PT ;  /* 0x000000f43d00720c */ /* 0x040fe40003fc6270 */
[CC--:B------:R-:W-:Y:S02]  /*1bd20*/  ISETP.GE.AND P1, PT, R61.reuse, R246.reuse, PT ;  /* 0x000000f63d00720c */ /* 0x0c0fe40003f26270 */
[----:B------:R-:W-:Y:S01]  /*1bd30*/  ISETP.GE.AND P3, PT, R61, R245, PT ;  /* 0x000000f53d00720c */ /* 0x000fe20003f66270 */
[----:B------:R-:W-:Y:S01]  /*1bd40*/  VIADD R61, R183, 0xfffffe08 ;  /* 0xfffffe08b73d7836 */ /* 0x000fe20000000000 */
[----:B------:R-:W-:-:S02]  /*1bd50*/  ISETP.GE.AND P2, PT, R63, R246, PT ;  /* 0x000000f63f00720c */ /* 0x000fc40003f46270 */
[----:B------:R-:W-:Y:S02]  /*1bd60*/  FSEL R57, R57, -INF , P0 ;  /* 0xff80000039397808 */ /* 0x000fe40000000000 */
[----:B------:R-:W-:Y:S02]  /*1bd70*/  FSEL R58, R58, -INF , P2 ;  /* 0xff8000003a3a7808 */ /* 0x000fe40001000000 */
[----:B------:R-:W-:Y:S02]  /*1bd80*/  ISETP.GE.AND P2, PT, R61, R247, PT ;  /* 0x000000f73d00720c */ /* 0x000fe40003f46270 */
[----:B------:R-:W-:Y:S02]  /*1bd90*/  FSEL R59, R59, -INF , P1 ;  /* 0xff8000003b3b7808 */ /* 0x000fe40000800000 */
[----:B------:R-:W-:Y:S02]  /*1bda0*/  FSEL R168, R57, -INF , !P6 ;  /* 0xff80000039a87808 */ /* 0x000fe40007000000 */
[----:B------:R-:W-:-:S02]  /*1bdb0*/  FSEL R189, R59, -INF , !P3 ;  /* 0xff8000003bbd7808 */ /* 0x000fc40005800000 */
[----:B------:R-:W-:Y:S01]  /*1bdc0*/  FSEL R57, R52, -INF , P2 ;  /* 0xff80000034397808 */ /* 0x000fe20001000000 */
[C---:B------:R-:W-:Y:S01]  /*1bdd0*/  VIADD R52, R183.reuse, 0xfffffe11 ;  /* 0xfffffe11b7347836 */ /* 0x040fe20000000000 */
[C---:B------:R-:W-:Y:S02]  /*1bde0*/  ISETP.GE.AND P1, PT, R56.reuse, R247, PT ;  /* 0x000000f73800720c */ /* 0x040fe40003f26270 */
[C---:B------:R-:W-:Y:S02]  /*1bdf0*/  ISETP.GE.AND P6, PT, R56.reuse, R244, PT ;  /* 0x000000f43800720c */ /* 0x040fe40003fc6270 */
[CC--:B------:R-:W-:Y:S02]  /*1be00*/  ISETP.GE.AND P3, PT, R56.reuse, R246.reuse, PT ;  /* 0x000000f63800720c */ /* 0x0c0fe40003f66270 */
[----:B------:R-:W-:Y:S01]  /*1be10*/  ISETP.GE.AND P2, PT, R56, R245, PT ;  /* 0x000000f53800720c */ /* 0x000fe20003f46270 */
[----:B------:R-:W-:Y:S01]  /*1be20*/  VIADD R56, R183, 0xfffffe10 ;  /* 0xfffffe10b7387836 */ /* 0x000fe20000000000 */
[----:B------:R-:W-:-:S02]  /*1be30*/  ISETP.GE.AND P0, PT, R61, R246, PT ;  /* 0x000000f63d00720c */ /* 0x000fc40003f06270 */
[C---:B------:R-:W-:Y:S02]  /*1be40*/  ISETP.GE.AND P5, PT, R63.reuse, R244, PT ;  /* 0x000000f43f00720c */ /* 0x040fe40003fa6270 */
[----:B------:R-:W-:Y:S02]  /*1be50*/  ISETP.GE.AND P4, PT, R63, R245, PT ;  /* 0x000000f53f00720c */ /* 0x000fe40003f86270 */
[----:B------:R-:W-:Y:S02]  /*1be60*/  FSEL R54, R54, -INF , P0 ;  /* 0xff80000036367808 */ /* 0x000fe40000000000 */
[----:B------:R-:W-:Y:S02]  /*1be70*/  FSEL R53, R53, -INF , P1 ;  /* 0xff80000035357808 */ /* 0x000fe40000800000 */
[----:B------:R-:W-:Y:S02]  /*1be80*/  FSEL R187, R187, -INF , !P5 ;  /* 0xff800000bbbb7808 */ /* 0x000fe40006800000 */
[----:B------:R-:W-:-:S02]  /*1be90*/  FSEL R249, R58, -INF , !P4 ;  /* 0xff8000003af97808 */ /* 0x000fc40006000000 */
[C---:B------:R-:W-:Y:S02]  /*1bea0*/  ISETP.GE.AND P0, PT, R56.reuse, R247, PT ;  /* 0x000000f73800720c */ /* 0x040fe40003f06270 */
[C---:B------:R-:W-:Y:S02]  /*1beb0*/  ISETP.GE.AND P5, PT, R61.reuse, R244, PT ;  /* 0x000000f43d00720c */ /* 0x040fe40003fa6270 */
[----:B------:R-:W-:Y:S02]  /*1bec0*/  ISETP.GE.AND P4, PT, R61, R245, PT ;  /* 0x000000f53d00720c */ /* 0x000fe40003f86270 */
[----:B------:R-:W-:Y:S02]  /*1bed0*/  ISETP.GE.AND P1, PT, R56, R246, PT ;  /* 0x000000f63800720c */ /* 0x000fe40003f26270 */
[----:B------:R-:W-:Y:S02]  /*1bee0*/  FSEL R55, R55, -INF , P3 ;  /* 0xff80000037377808 */ /* 0x000fe40001800000 */
[----:B------:R-:W-:-:S02]  /*1bef0*/  FSEL R176, R53, -INF , !P6 ;  /* 0xff80000035b07808 */ /* 0x000fc40007000000 */
[----:B------:R-:W-:Y:S01]  /*1bf00*/  FSEL R53, R48, -INF , P0 ;  /* 0xff80000030357808 */ /* 0x000fe20000000000 */
[----:B------:R-:W-:Y:S01]  /*1bf10*/  VIADD R48, R183, 0xfffffe18 ;  /* 0xfffffe18b7307836 */ /* 0x000fe20000000000 */
[----:B------:R-:W-:Y:S02]  /*1bf20*/  FSEL R171, R57, -INF , !P5 ;  /* 0xff80000039ab7808 */ /* 0x000fe40006800000 */
[----:B------:R-:W-:Y:S02]  /*1bf30*/  FSEL R191, R54, -INF , !P4 ;  /* 0xff80000036bf7808 */ /* 0x000fe40006000000 */
[----:B------:R-:W-:Y:S02]  /*1bf40*/  ISETP.GE.AND P3, PT, R52, R247, PT ;  /* 0x000000f73400720c */ /* 0x000fe40003f66270 */
[C---:B------:R-:W-:Y:S02]  /*1bf50*/  ISETP.GE.AND P5, PT, R56.reuse, R244, PT ;  /* 0x000000f43800720c */ /* 0x040fe40003fa6270 */
[----:B------:R-:W-:-:S02]  /*1bf60*/  ISETP.GE.AND P4, PT, R56, R245, PT ;  /* 0x000000f53800720c */ /* 0x000fc40003f86270 */
[----:B------:R-:W-:Y:S02]  /*1bf70*/  FSEL R50, R50, -INF , P1 ;  /* 0xff80000032327808 */ /* 0x000fe40000800000 */
[----:B------:R-:W-:Y:S02]  /*1bf80*/  FSEL R55, R55, -INF , !P2 ;  /* 0xff80000037377808 */ /* 0x000fe40005000000 */
[C---:B------:R-:W-:Y:S02]  /*1bf90*/  ISETP.GE.AND P2, PT, R52.reuse, R246, PT ;  /* 0x000000f63400720c */ /* 0x040fe40003f46270 */
[C---:B------:R-:W-:Y:S02]  /*1bfa0*/  ISETP.GE.AND P6, PT, R52.reuse, R244, PT ;  /* 0x000000f43400720c */ /* 0x040fe40003fc6270 */
[----:B------:R-:W-:Y:S01]  /*1bfb0*/  ISETP.GE.AND P0, PT, R52, R245, PT ;  /* 0x000000f53400720c */ /* 0x000fe20003f06270 */
[----:B------:R-:W-:Y:S01]  /*1bfc0*/  VIADD R52, R183, 0xfffffe19 ;  /* 0xfffffe19b7347836 */ /* 0x000fe20000000000 */
[----:B------:R-:W-:-:S02]  /*1bfd0*/  FSEL R49, R49, -INF , P3 ;  /* 0xff80000031317808 */ /* 0x000fc40001800000 */
[----:B------:R-:W-:Y:S02]  /*1bfe0*/  FSEL R53, R53, -INF , !P5 ;  /* 0xff80000035357808 */ /* 0x000fe40006800000 */
[----:B------:R-:W-:Y:S02]  /*1bff0*/  ISETP.GE.AND P1, PT, R48, R247, PT ;  /* 0x000000f73000720c */ /* 0x000fe40003f26270 */
[----:B------:R-:W-:Y:S02]  /*1c000*/  FSEL R50, R50, -INF , !P4 ;  /* 0xff80000032327808 */ /* 0x000fe40006000000 */
[C---:B------:R-:W-:Y:S02]  /*1c010*/  ISETP.GE.AND P5, PT, R48.reuse, R244, PT ;  /* 0x000000f43000720c */ /* 0x040fe40003fa6270 */
[C---:B------:R-:W-:Y:S02]  /*1c020*/  ISETP.GE.AND P3, PT, R48.reuse, R246, PT ;  /* 0x000000f63000720c */ /* 0x040fe40003f66270 */
[----:B------:R-:W-:-:S02]  /*1c030*/  ISETP.GE.AND P4, PT, R48, R245, PT ;  /* 0x000000f53000720c */ /* 0x000fc40003f86270 */
[----:B------:R-:W-:Y:S01]  /*1c040*/  FSEL R48, R51, -INF , P2 ;  /* 0xff80000033307808 */ /* 0x000fe20001000000 */
[----:B------:R-:W-:Y:S01]  /*1c050*/  VIADD R51, R183, 0xfffffe21 ;  /* 0xfffffe21b7337836 */ /* 0x000fe20000000000 */
[----:B------:R-:W-:Y:S02]  /*1c060*/  FSEL R54, R49, -INF , !P6 ;  /* 0xff80000031367808 */ /* 0x000fe40007000000 */
[----:B------:R-:W-:Y:S01]  /*1c070*/  FSEL R49, R44, -INF , P1 ;  /* 0xff8000002c317808 */ /* 0x000fe20000800000 */
[----:B------:R-:W-:Y:S01]  /*1c080*/  VIADD R44, R183, 0xfffffe20 ;  /* 0xfffffe20b72c7836 */ /* 0x000fe20000000000 */
[----:B------:R-:W-:Y:S02]  /*1c090*/  ISETP.GE.AND P2, PT, R52, R247, PT ;  /* 0x000000f73400720c */ /* 0x000fe40003f46270 */
[----:B------:R-:W-:Y:S02]  /*1c0a0*/  FSEL R46, R46, -INF , P3 ;  /* 0xff8000002e2e7808 */ /* 0x000fe40001800000 */
[----:B------:R-:W-:-:S02]  /*1c0b0*/  FSEL R48, R48, -INF , !P0 ;  /* 0xff80000030307808 */ /* 0x000fc40004000000 */
[----:B------:R-:W-:Y:S02]  /*1c0c0*/  ISETP.GE.AND P0, PT, R52, R246, PT ;  /* 0x000000f63400720c */ /* 0x000fe40003f06270 */
[----:B------:R-:W-:Y:S02]  /*1c0d0*/  FSEL R49, R49, -INF , !P5 ;  /* 0xff80000031317808 */ /* 0x000fe40006800000 */
[----:B------:R-:W-:Y:S02]  /*1c0e0*/  FSEL R45, R45, -INF , P2 ;  /* 0xff8000002d2d7808 */ /* 0x000fe40001000000 */
[----:B------:R-:W-:Y:S02]  /*1c0f0*/  FSEL R46, R46, -INF , !P4 ;  /* 0xff8000002e2e7808 */ /* 0x000fe40006000000 */
[----:B------:R-:W-:Y:S02]  /*1c100*/  ISETP.GE.AND P6, PT, R52, R244, PT ;  /* 0x000000f43400720c */ /* 0x000fe40003fc6270 */
[----:B------:R-:W-:-:S02]  /*1c110*/  ISETP.GE.AND P3, PT, R44, R247, PT ;  /* 0x000000f72c00720c */ /* 0x000fc40003f66270 */
[C---:B------:R-:W-:Y:S02]  /*1c120*/  ISETP.GE.AND P5, PT, R44.reuse, R244, PT ;  /* 0x000000f42c00720c */ /* 0x040fe40003fa6270 */
[C---:B------:R-:W-:Y:S02]  /*1c130*/  ISETP.GE.AND P2, PT, R44.reuse, R246, PT ;  /* 0x000000f62c00720c */ /* 0x040fe40003f46270 */
[-C--:B------:R-:W-:Y:S02]  /*1c140*/  ISETP.GE.AND P4, PT, R44, R245.reuse, PT ;  /* 0x000000f52c00720c */ /* 0x080fe40003f86270 */
[----:B------:R-:W-:Y:S02]  /*1c150*/  ISETP.GE.AND P1, PT, R52, R245, PT ;  /* 0x000000f53400720c */ /* 0x000fe40003f26270 */
[----:B------:R-:W-:Y:S01]  /*1c160*/  FSEL R44, R47, -INF , P0 ;  /* 0xff8000002f2c7808 */ /* 0x000fe20000000000 */
[----:B------:R-:W-:Y:S01]  /*1c170*/  IMAD.MOV.U32 R47, RZ, RZ, R176 ;  /* 0x000000ffff2f7224 */ /* 0x000fe200078e00b0 */
[----:B------:R-:W-:Y:S01]  /*1c180*/  FSEL R52, R45, -INF , !P6 ;  /* 0xff8000002d347808 */ /* 0x000fe20007000000 */
[----:B------:R-:W-:Y:S01]  /*1c190*/  VIADD R45, R183, 0xfffffe28 ;  /* 0xfffffe28b72d7836 */ /* 0x000fe20000000000 */
[----:B------:R-:W-:-:S02]  /*1c1a0*/  FSEL R44, R44, -INF , !P1 ;  /* 0xff8000002c2c7808 */ /* 0x000fc40004800000 */
[C---:B------:R-:W-:Y:S02]  /*1c1b0*/  ISETP.GE.AND P0, PT, R51.reuse, R247, PT ;  /* 0x000000f73300720c */ /* 0x040fe40003f06270 */
[----:B------:R-:W-:Y:S02]  /*1c1c0*/  ISETP.GE.AND P1, PT, R51, R246, PT ;  /* 0x000000f63300720c */ /* 0x000fe40003f26270 */
[----:B------:R-:W-:Y:S01]  /*1c1d0*/  FSEL R223, R40, -INF , P3 ;  /* 0xff80000028df7808 */ /* 0x000fe20001800000 */
[----:B------:R-:W-:Y:S01]  /*1c1e0*/  VIADD R40, R183, 0xfffffe29 ;  /* 0xfffffe29b7287836 */ /* 0x000fe20000000000 */
[----:B------:R-:W-:Y:S02]  /*1c1f0*/  FSEL R42, R42, -INF , P2 ;  /* 0xff8000002a2a7808 */ /* 0x000fe40001000000 */
[C---:B------:R-:W-:Y:S02]  /*1c200*/  ISETP.GE.AND P6, PT, R51.reuse, R244, PT ;  /* 0x000000f43300720c */ /* 0x040fe40003fc6270 */
[----:B------:R-:W-:Y:S01]  /*1c210*/  ISETP.GE.AND P3, PT, R51, R245, PT ;  /* 0x000000f53300720c */ /* 0x000fe20003f66270 */
[----:B------:R-:W-:Y:S01]  /*1c220*/  IMAD.MOV.U32 R51, RZ, RZ, R171 ;  /* 0x000000ffff337224 */ /* 0x000fe200078e00ab */
[----:B------:R-:W-:-:S02]  /*1c230*/  ISETP.GE.AND P2, PT, R45, R247, PT ;  /* 0x000000f72d00720c */ /* 0x000fc40003f46270 */
[----:B------:R-:W-:Y:S02]  /*1c240*/  FSEL R41, R41, -INF , P0 ;  /* 0xff80000029297808 */ /* 0x000fe40000000000 */
[----:B------:R-:W-:Y:S02]  /*1c250*/  FSEL R43, R43, -INF , P1 ;  /* 0xff8000002b2b7808 */ /* 0x000fe40000800000 */
[----:B------:R-:W-:Y:S02]  /*1c260*/  FSEL R219, R41, -INF , !P6 ;  /* 0xff80000029db7808 */ /* 0x000fe40007000000 */
[----:B------:R-:W-:Y:S02]  /*1c270*/  FSEL R57, R43, -INF , !P3 ;  /* 0xff8000002b397808 */ /* 0x000fe40005800000 */
[----:B------:R-:W-:Y:S01]  /*1c280*/  FSEL R215, R36, -INF , P2 ;  /* 0xff80000024d77808 */ /* 0x000fe20001000000 */
[----:B------:R-:W-:Y:S01]  /*1c290*/  VIADD R36, R183, 0xfffffe31 ;  /* 0xfffffe31b7247836 */ /* 0x000fe20000000000 */
[----:B------:R-:W-:-:S02]  /*1c2a0*/  ISETP.GE.AND P1, PT, R40, R247, PT ;  /* 0x000000f72800720c */ /* 0x000fc40003f26270 */
[C---:B------:R-:W-:Y:S02]  /*1c2b0*/  ISETP.GE.AND P6, PT, R40.reuse, R244, PT ;  /* 0x000000f42800720c */ /* 0x040fe40003fc6270 */
[CC--:B------:R-:W-:Y:S02]  /*1c2c0*/  ISETP.GE.AND P3, PT, R40.reuse, R246.reuse, PT ;  /* 0x000000f62800720c */ /* 0x0c0fe40003f66270 */
[----:B------:R-:W-:Y:S01]  /*1c2d0*/  ISETP.GE.AND P2, PT, R40, R245, PT ;  /* 0x000000f52800720c */ /* 0x000fe20003f46270 */
[----:B------:R-:W-:Y:S01]  /*1c2e0*/  VIADD R40, R183, 0xfffffe30 ;  /* 0xfffffe30b7287836 */ /* 0x000fe20000000000 */
[----:B------:R-:W-:Y:S02]  /*1c2f0*/  ISETP.GE.AND P0, PT, R45, R246, PT ;  /* 0x000000f62d00720c */ /* 0x000fe40003f06270 */
[----:B------:R-:W-:Y:S02]  /*1c300*/  FSEL R37, R37, -INF , P1 ;  /* 0xff80000025257808 */ /* 0x000fe40000800000 */
[----:B------:R-:W-:-:S02]  /*1c310*/  FSEL R38, R38, -INF , P0 ;  /* 0xff80000026267808 */ /* 0x000fc40000000000 */
[-C--:B------:R-:W-:Y:S02]  /*1c320*/  ISETP.GE.AND P0, PT, R40, R247.reuse, PT ;  /* 0x000000f72800720c */ /* 0x080fe40003f06270 */
        /* <DEDUP_REMOVED lines=55> */
[----:B------:R-:W-:Y:S02]  /*1c6a0*/  ISETP.GE.AND P0, PT, R24, R247, PT ;  /* 0x000000f71800720c */ /* 0x000fe40003f06270 */
[----:B------:R-:W-:Y:S02]  /*1c6b0*/  FSEL R23, R23, -INF , P3 ;  /* 0xff80000017177808 */ /* 0x000fe40001800000 */
[----:B------:R-:W-:Y:S02]  /*1c6c0*/  FSEL R223, R223, -INF , !P5 ;  /* 0xff800000dfdf7808 */ /* 0x000fe40006800000 */
[----:B------:R-:W-:Y:S01]  /*1c6d0*/  FSEL R213, R42, -INF , !P4 ;  /* 0xff8000002ad57808 */ /* 0x000fe20006000000 */
[----:B------:R-:W-:Y:S01]  /*1c6e0*/  IMAD.MOV.U32 R42, RZ, RZ, R168 ;  /* 0x000000ffff2a7224 */ /* 0x000fe200078e00a8 */
[C---:B------:R-:W-:Y:S02]  /*1c6f0*/  ISETP.GE.AND P5, PT, R45.reuse, R244, PT ;  /* 0x000000f42d00720c */ /* 0x040fe40003fa6270 */
[----:B------:R-:W-:-:S02]  /*1c700*/  ISETP.GE.AND P4, PT, R45, R245, PT ;  /* 0x000000f52d00720c */ /* 0x000fc40003f86270 */
[----:B------:R-:W-:Y:S02]  /*1c710*/  FSEL R193, R21, -INF , !P6 ;  /* 0xff80000015c17808 */ /* 0x000fe40007000000 */
[----:B------:R-:W-:Y:S02]  /*1c720*/  FSEL R222, R23, -INF , !P2 ;  /* 0xff80000017de7808 */ /* 0x000fe40005000000 */
[----:B------:R-:W-:Y:S01]  /*1c730*/  FSEL R216, R16, -INF , P0 ;  /* 0xff80000010d87808 */ /* 0x000fe20000000000 */
[----:B------:R-:W-:Y:S01]  /*1c740*/  VIADD R16, R183, 0xfffffe59 ;  /* 0xfffffe59b7107836 */ /* 0x000fe20000000000 */
[C---:B------:R-:W-:Y:S02]  /*1c750*/  ISETP.GE.AND P3, PT, R20.reuse, R247, PT ;  /* 0x000000f71400720c */ /* 0x040fe40003f66270 */
[C---:B------:R-:W-:Y:S02]  /*1c760*/  ISETP.GE.AND P6, PT, R20.reuse, R244, PT ;  /* 0x000000f41400720c */ /* 0x040fe40003fc6270 */
[----:B------:R-:W-:-:S02]  /*1c770*/  ISETP.GE.AND P2, PT, R20, R246, PT ;  /* 0x000000f61400720c */ /* 0x000fc40003f46270 */
[-C--:B------:R-:W-:Y:S01]  /*1c780*/  ISETP.GE.AND P0, PT, R20, R245.reuse, PT ;  /* 0x000000f51400720c */ /* 0x080fe20003f06270 */
[----:B------:R-:W-:Y:S01]  /*1c790*/  VIADD R20, R183, 0xfffffe58 ;  /* 0xfffffe58b7147836 */ /* 0x000fe20000000000 */
[----:B------:R-:W-:Y:S02]  /*1c7a0*/  ISETP.GE.AND P1, PT, R24, R246, PT ;  /* 0x000000f61800720c */ /* 0x000fe40003f26270 */
[----:B------:R-:W-:Y:S02]  /*1c7b0*/  FSEL R215, R215, -INF , !P5 ;  /* 0xff800000d7d77808 */ /* 0x000fe40006800000 */
[----:B------:R-:W-:Y:S02]  /*1c7c0*/  FSEL R211, R38, -INF , !P4 ;  /* 0xff80000026d37808 */ /* 0x000fe40006000000 */
[C---:B------:R-:W-:Y:S02]  /*1c7d0*/  ISETP.GE.AND P5, PT, R40.reuse, R244, PT ;  /* 0x000000f42800720c */ /* 0x040fe40003fa6270 */
[----:B------:R-:W-:-:S02]  /*1c7e0*/  ISETP.GE.AND P4, PT, R40, R245, PT ;  /* 0x000000f52800720c */ /* 0x000fc40003f86270 */
[----:B------:R-:W-:Y:S02]  /*1c7f0*/  FSEL R18, R18, -INF , P1 ;  /* 0xff80000012127808 */ /* 0x000fe40000800000 */
[----:B------:R-:W-:Y:S02]  /*1c800*/  ISETP.GE.AND P1, PT, R20, R247, PT ;  /* 0x000000f71400720c */ /* 0x000fe40003f26270 */
[----:B------:R-:W-:Y:S02]  /*1c810*/  FSEL R17, R17, -INF , P3 ;  /* 0xff80000011117808 */ /* 0x000fe40001800000 */
[----:B------:R-:W-:Y:S02]  /*1c820*/  FSEL R19, R19, -INF , P2 ;  /* 0xff80000013137808 */ /* 0x000fe40001000000 */
[----:B------:R-:W-:Y:S02]  /*1c830*/  FSEL R58, R58, -INF , !P5 ;  /* 0xff8000003a3a7808 */ /* 0x000fe40006800000 */
[----:B------:R-:W-:-:S02]  /*1c840*/  FSEL R205, R34, -INF , !P4 ;  /* 0xff80000022cd7808 */ /* 0x000fc40006000000 */
[C---:B------:R-:W-:Y:S02]  /*1c850*/  ISETP.GE.AND P5, PT, R36.reuse, R244, PT ;  /* 0x000000f42400720c */ /* 0x040fe40003fa6270 */
[----:B------:R-:W-:Y:S02]  /*1c860*/  ISETP.GE.AND P4, PT, R36, R245, PT ;  /* 0x000000f52400720c */ /* 0x000fe40003f86270 */
        /* <DEDUP_REMOVED lines=10> */
[----:B------:R-:W-:Y:S02]  /*1c910*/  FSEL R209, R209, -INF , !P5 ;  /* 0xff800000d1d17808 */ /* 0x000fe40006800000 */
[----:B------:R-:W-:-:S02]  /*1c920*/  FSEL R201, R30, -INF , !P4 ;  /* 0xff8000001ec97808 */ /* 0x000fc40006000000 */
[C---:B------:R-:W-:Y:S02]  /*1c930*/  ISETP.GE.AND P5, PT, R32.reuse, R244, PT ;  /* 0x000000f42000720c */ /* 0x040fe40003fa6270 */
[----:B------:R-:W-:Y:S02]  /*1c940*/  ISETP.GE.AND P4, PT, R32, R245, PT ;  /* 0x000000f52000720c */ /* 0x000fe40003f86270 */
[----:B------:R-:W-:Y:S02]  /*1c950*/  FSEL R14, R14, -INF , P3 ;  /* 0xff8000000e0e7808 */ /* 0x000fe40001800000 */
[----:B------:R-:W-:Y:S02]  /*1c960*/  ISETP.GE.AND P3, PT, R16, R247, PT ;  /* 0x000000f71000720c */ /* 0x000fe40003f66270 */
[----:B------:R-:W-:Y:S02]  /*1c970*/  FSEL R13, R13, -INF , P2 ;  /* 0xff8000000d0d7808 */ /* 0x000fe40001000000 */
[----:B------:R-:W-:-:S02]  /*1c980*/  FSEL R15, R15, -INF , P0 ;  /* 0xff8000000f0f7808 */ /* 0x000fc40000000000 */
[----:B------:R-:W-:Y:S02]  /*1c990*/  FSEL R197, R197, -INF , !P5 ;  /* 0xff800000c5c57808 */ /* 0x000fe40006800000 */
[----:B------:R-:W-:Y:S02]  /*1c9a0*/  FSEL R248, R26, -INF , !P4 ;  /* 0xff8000001af87808 */ /* 0x000fe40006000000 */
[C---:B------:R-:W-:Y:S02]  /*1c9b0*/  ISETP.GE.AND P5, PT, R28.reuse, R244, PT ;  /* 0x000000f41c00720c */ /* 0x040fe40003fa6270 */
[----:B------:R-:W-:Y:S02]  /*1c9c0*/  ISETP.GE.AND P4, PT, R28, R245, PT ;  /* 0x000000f51c00720c */ /* 0x000fe40003f86270 */
[----:B------:R-:W-:Y:S02]  /*1c9d0*/  FSEL R210, R13, -INF , !P6 ;  /* 0xff8000000dd27808 */ /* 0x000fe40007000000 */
[----:B------:R-:W-:-:S02]  /*1c9e0*/  FSEL R188, R15, -INF , !P1 ;  /* 0xff8000000fbc7808 */ /* 0x000fc40004800000 */
[----:B------:R-:W-:Y:S01]  /*1c9f0*/  FSEL R204, R8, -INF , P3 ;  /* 0xff80000008cc7808 */ /* 0x000fe20001800000 */
[C---:B------:R-:W-:Y:S01]  /*1ca00*/  VIADD R8, R183.reuse, 0xfffffe69 ;  /* 0xfffffe69b7087836 */ /* 0x040fe20000000000 */
[C---:B------:R-:W-:Y:S02]  /*1ca10*/  ISETP.GE.AND P0, PT, R12.reuse, R247, PT ;  /* 0x000000f70c00720c */ /* 0x040fe40003f06270 */
[C---:B------:R-:W-:Y:S02]  /*1ca20*/  ISETP.GE.AND P6, PT, R12.reuse, R244, PT ;  /* 0x000000f40c00720c */ /* 0x040fe40003fc6270 */
[C---:B------:R-:W-:Y:S02]  /*1ca30*/  ISETP.GE.AND P1, PT, R12.reuse, R246, PT ;  /* 0x000000f60c00720c */ /* 0x040fe40003f26270 */
[----:B------:R-:W-:Y:S01]  /*1ca40*/  ISETP.GE.AND P3, PT, R12, R245, PT ;  /* 0x000000f50c00720c */ /* 0x000fe20003f66270 */
[----:B------:R-:W-:Y:S01]  /*1ca50*/  VIADD R12, R183, 0xfffffe68 ;  /* 0xfffffe68b70c7836 */ /* 0x000fe20000000000 */
[----:B------:R-:W-:-:S02]  /*1ca60*/  FSEL R250, R250, -INF , !P5 ;  /* 0xff800000fafa7808 */ /* 0x000fc40006800000 */
[----:B------:R-:W-:Y:S02]  /*1ca70*/  FSEL R224, R22, -INF , !P4 ;  /* 0xff80000016e07808 */ /* 0x000fe40006000000 */
[----:B------:R-:W-:Y:S02]  /*1ca80*/  ISETP.GE.AND P2, PT, R16, R246, PT ;  /* 0x000000f61000720c */ /* 0x000fe40003f46270 */
[C---:B------:R-:W-:Y:S02]  /*1ca90*/  ISETP.GE.AND P5, PT, R24.reuse, R244, PT ;  /* 0x000000f41800720c */ /* 0x040fe40003fa6270 */
[----:B------:R-:W-:Y:S02]  /*1caa0*/  ISETP.GE.AND P4, PT, R24, R245, PT ;  /* 0x000000f51800720c */ /* 0x000fe40003f86270 */
[----:B------:R-:W-:Y:S02]  /*1cab0*/  FSEL R10, R10, -INF , P2 ;  /* 0xff8000000a0a7808 */ /* 0x000fe40001000000 */
[----:B------:R-:W-:-:S02]  /*1cac0*/  FSEL R11, R11, -INF , P1 ;  /* 0xff8000000b0b7808 */ /* 0x000fc40000800000 */
[----:B------:R-:W-:Y:S02]  /*1cad0*/  FSEL R216, R216, -INF , !P5 ;  /* 0xff800000d8d87808 */ /* 0x000fe40006800000 */
[----:B------:R-:W-:Y:S02]  /*1cae0*/  FSEL R186, R18, -INF , !P4 ;  /* 0xff80000012ba7808 */ /* 0x000fe40006000000 */
[----:B------:R-:W-:Y:S02]  /*1caf0*/  ISETP.GE.AND P2, PT, R12, R247, PT ;  /* 0x000000f70c00720c */ /* 0x000fe40003f46270 */
[----:B------:R-:W-:Y:S02]  /*1cb00*/  FSEL R9, R9, -INF , P0 ;  /* 0xff80000009097808 */ /* 0x000fe40000000000 */
[C---:B------:R-:W-:Y:S02]  /*1cb10*/  ISETP.GE.AND P5, PT, R20.reuse, R244, PT ;  /* 0x000000f41400720c */ /* 0x040fe40003fa6270 */
[----:B------:R-:W-:-:S02]  /*1cb20*/  ISETP.GE.AND P4, PT, R20, R245, PT ;  /* 0x000000f51400720c */ /* 0x000fc40003f86270 */
[----:B------:R-:W-:Y:S02]  /*1cb30*/  FSEL R190, R11, -INF , !P3 ;  /* 0xff8000000bbe7808 */ /* 0x000fe40005800000 */
[----:B------:R-:W-:Y:S02]  /*1cb40*/  FSEL R202, R9, -INF , !P6 ;  /* 0xff80000009ca7808 */ /* 0x000fe40007000000 */
[----:B------:R-:W-:Y:S02]  /*1cb50*/  ISETP.GE.AND P3, PT, R8, R246, PT ;  /* 0x000000f60800720c */ /* 0x000fe40003f66270 */
[----:B------:R-:W-:Y:S01]  /*1cb60*/  FSEL R198, R4, -INF , P2 ;  /* 0xff80000004c67808 */ /* 0x000fe20001000000 */
[----:B------:R-:W-:Y:S01]  /*1cb70*/  VIADD R4, R183, 0xfffffe71 ;  /* 0xfffffe71b7047836 */ /* 0x000fe20000000000 */
[----:B------:R-:W-:Y:S02]  /*1cb80*/  FSEL R212, R212, -INF , !P5 ;  /* 0xff800000d4d47808 */ /* 0x000fe40006800000 */
[----:B------:R-:W-:-:S02]  /*1cb90*/  FSEL R206, R14, -INF , !P4 ;  /* 0xff8000000ece7808 */ /* 0x000fc40006000000 */
[C---:B------:R-:W-:Y:S02]  /*1cba0*/  ISETP.GE.AND P1, PT, R8.reuse, R247, PT ;  /* 0x000000f70800720c */ /* 0x040fe40003f26270 */
[CC--:B------:R-:W-:Y:S02]  /*1cbb0*/  ISETP.GE.AND P6, PT, R8.reuse, R244.reuse, PT ;  /* 0x000000f40800720c */ /* 0x0c0fe40003fc6270 */
[-C--:B------:R-:W-:Y:S01]  /*1cbc0*/  ISETP.GE.AND P2, PT, R8, R245.reuse, PT ;  /* 0x000000f50800720c */ /* 0x080fe20003f46270 */
[----:B------:R-:W-:Y:S01]  /*1cbd0*/  VIADD R8, R183, 0xfffffe70 ;  /* 0xfffffe70b7087836 */ /* 0x000fe20000000000 */
[C---:B------:R-:W-:Y:S02]  /*1cbe0*/  ISETP.GE.AND P5, PT, R16.reuse, R244, PT ;  /* 0x000000f41000720c */ /* 0x040fe40003fa6270 */
[----:B------:R-:W-:Y:S02]  /*1cbf0*/  ISETP.GE.AND P4, PT, R16, R245, PT ;  /* 0x000000f51000720c */ /* 0x000fe40003f86270 */
[----:B------:R-:W-:-:S02]  /*1cc00*/  ISETP.GE.AND P0, PT, R12, R246, PT ;  /* 0x000000f60c00720c */ /* 0x000fc40003f06270 */
[----:B------:R-:W-:Y:S02]  /*1cc10*/  FSEL R7, R7, -INF , P3 ;  /* 0xff80000007077808 */ /* 0x000fe40001800000 */
[----:B------:R-:W-:Y:S02]  /*1cc20*/  FSEL R5, R5, -INF , P1 ;  /* 0xff80000005057808 */ /* 0x000fe40000800000 */
[----:B------:R-:W-:Y:S02]  /*1cc30*/  FSEL R204, R204, -INF , !P5 ;  /* 0xff800000cccc7808 */ /* 0x000fe40006800000 */
[----:B------:R-:W-:Y:S02]  /*1cc40*/  FSEL R194, R10, -INF , !P4 ;  /* 0xff8000000ac27808 */ /* 0x000fe40006000000 */
[----:B------:R-:W-:Y:S02]  /*1cc50*/  FSEL R6, R6, -INF , P0 ;  /* 0xff80000006067808 */ /* 0x000fe40000000000 */
[----:B------:R-:W-:-:S02]  /*1cc60*/  ISETP.GE.AND P5, PT, R12, R244, PT ;  /* 0x000000f40c00720c */ /* 0x000fc40003fa6270 */
[----:B------:R-:W-:Y:S02]  /*1cc70*/  ISETP.GE.AND P4, PT, R12, R245, PT ;  /* 0x000000f50c00720c */ /* 0x000fe40003f86270 */
[C---:B------:R-:W-:Y:S02]  /*1cc80*/  ISETP.GE.AND P0, PT, R8.reuse, R247, PT ;  /* 0x000000f70800720c */ /* 0x040fe40003f06270 */
[-C--:B------:R-:W-:Y:S02]  /*1cc90*/  ISETP.GE.AND P1, PT, R8, R246.reuse, PT ;  /* 0x000000f60800720c */ /* 0x080fe40003f26270 */
[----:B------:R-:W-:Y:S02]  /*1cca0*/  FSEL R196, R7, -INF , !P2 ;  /* 0xff80000007c47808 */ /* 0x000fe40005000000 */
[----:B------:R-:W-:Y:S01]  /*1ccb0*/  FSEL R200, R5, -INF , !P6 ;  /* 0xff80000005c87808 */ /* 0x000fe20007000000 */
[----:B------:R-:W-:Y:S01]  /*1ccc0*/  VIADD R5, R183, 0xfffffe78 ;  /* 0xfffffe78b7057836 */ /* 0x000fe20000000000 */
[----:B------:R-:W-:-:S02]  /*1ccd0*/  ISETP.GE.AND P2, PT, R4, R246, PT ;  /* 0x000000f60400720c */ /* 0x000fc40003f46270 */
[----:B------:R-:W-:Y:S02]  /*1cce0*/  FSEL R198, R198, -INF , !P5 ;  /* 0xff800000c6c67808 */ /* 0x000fe40006800000 */
[----:B------:R-:W-:Y:S02]  /*1ccf0*/  FSEL R192, R6, -INF , !P4 ;  /* 0xff80000006c07808 */ /* 0x000fe40006000000 */
[----:B------:R-:W-:Y:S02]  /*1cd00*/  ISETP.GE.AND P3, PT, R4, R247, PT ;  /* 0x000000f70400720c */ /* 0x000fe40003f66270 */
[----:B------:R-:W-:Y:S02]  /*1cd10*/  FSEL R172, R172, -INF , P0 ;  /* 0xff800000acac7808 */ /* 0x000fe40000000000 */
[C---:B------:R-:W-:Y:S02]  /*1cd20*/  ISETP.GE.AND P5, PT, R8.reuse, R244, PT ;  /* 0x000000f40800720c */ /* 0x040fe40003fa6270 */
        /* <DEDUP_REMOVED lines=10> */
[C---:B------:R-:W-:Y:S02]  /*1cdd0*/  ISETP.GE.AND P3, PT, R5.reuse, R246, PT ;  /* 0x000000f60500720c */ /* 0x040fe40003f66270 */
[C---:B------:R-:W-:Y:S02]  /*1cde0*/  ISETP.GE.AND P5, PT, R5.reuse, R244, PT ;  /* 0x000000f40500720c */ /* 0x040fe40003fa6270 */
[----:B------:R-:W-:Y:S01]  /*1cdf0*/  ISETP.GE.AND P4, PT, R5, R245, PT ;  /* 0x000000f50500720c */ /* 0x000fe20003f86270 */
[----:B------:R-:W-:Y:S01]  /*1ce00*/  VIADD R5, R183, 0xfffffe80 ;  /* 0xfffffe80b7057836 */ /* 0x000fe20000000000 */
[----:B------:R-:W-:-:S02]  /*1ce10*/  FSEL R176, R175, -INF , !P0 ;  /* 0xff800000afb07808 */ /* 0x000fc40004000000 */
[C---:B------:R-:W-:Y:S02]  /*1ce20*/  ISETP.GE.AND P0, PT, R4.reuse, R246, PT ;  /* 0x000000f60400720c */ /* 0x040fe40003f06270 */
[----:B------:R-:W-:Y:S02]  /*1ce30*/  FSEL R182, R173, -INF , !P6 ;  /* 0xff800000adb67808 */ /* 0x000fe40007000000 */
[----:B------:R-:W-:Y:S02]  /*1ce40*/  ISETP.GE.AND P2, PT, R4, R247, PT ;  /* 0x000000f70400720c */ /* 0x000fe40003f46270 */
[----:B------:R-:W-:Y:S02]  /*1ce50*/  FSEL R128, R128, -INF , P1 ;  /* 0xff80000080807808 */ /* 0x000fe40000800000 */
        /* <DEDUP_REMOVED lines=9> */
[----:B------:R-:W-:-:S02]  /*1cef0*/  ISETP.GE.AND P2, PT, R5, R246, PT ;  /* 0x000000f60500720c */ /* 0x000fc40003f46270 */
[C---:B------:R-:W-:Y:S02]  /*1cf00*/  ISETP.GE.AND P5, PT, R5.reuse, R244, PT ;  /* 0x000000f40500720c */ /* 0x040fe40003fa6270 */
[----:B------:R-:W-:Y:S01]  /*1cf10*/  ISETP.GE.AND P4, PT, R5, R245, PT ;  /* 0x000000f50500720c */ /* 0x000fe20003f86270 */
[----:B------:R-:W-:Y:S01]  /*1cf20*/  VIADD R5, R183, 0xfffffe88 ;  /* 0xfffffe88b7057836 */ /* 0x000fe20000000000 */
[C---:B------:R-:W-:Y:S02]  /*1cf30*/  ISETP.GE.AND P0, PT, R4.reuse, R247, PT ;  /* 0x000000f70400720c */ /* 0x040fe40003f06270 */
[----:B------:R-:W-:Y:S02]  /*1cf40*/  FSEL R168, R131, -INF , !P1 ;  /* 0xff80000083a87808 */ /* 0x000fe40004800000 */
[----:B------:R-:W-:Y:S02]  /*1cf50*/  FSEL R178, R129, -INF , !P6 ;  /* 0xff80000081b27808 */ /* 0x000fe40007000000 */
[----:B------:R-:W-:-:S02]  /*1cf60*/  ISETP.GE.AND P1, PT, R4, R246, PT ;  /* 0x000000f60400720c */ /* 0x000fc40003f26270 */
[----:B------:R-:W-:Y:S02]  /*1cf70*/  FSEL R61, R124, -INF , P3 ;  /* 0xff8000007c3d7808 */ /* 0x000fe40001800000 */
[C---:B------:R-:W-:Y:S02]  /*1cf80*/  ISETP.GE.AND P6, PT, R4.reuse, R244, PT ;  /* 0x000000f40400720c */ /* 0x040fe40003fc6270 */
[----:B------:R-:W-:Y:S01]  /*1cf90*/  ISETP.GE.AND P3, PT, R4, R245, PT ;  /* 0x000000f50400720c */ /* 0x000fe20003f66270 */
[----:B------:R-:W-:Y:S01]  /*1cfa0*/  VIADD R4, R183, 0xfffffe89 ;  /* 0xfffffe89b7047836 */ /* 0x000fe20000000000 */
[----:B------:R-:W-:Y:S02]  /*1cfb0*/  FSEL R63, R126, -INF , P2 ;  /* 0xff8000007e3f7808 */ /* 0x000fe40001000000 */
[----:B------:R-:W-:Y:S02]  /*1cfc0*/  FSEL R125, R125, -INF , P0 ;  /* 0xff8000007d7d7808 */ /* 0x000fe40000000000 */
[----:B------:R-:W-:-:S02]  /*1cfd0*/  ISETP.GE.AND P2, PT, R5, R247, PT ;  /* 0x000000f70500720c */ /* 0x000fc40003f46270 */
[----:B------:R-:W-:Y:S02]  /*1cfe0*/  ISETP.GE.AND P0, PT, R5, R246, PT ;  /* 0x000000f60500720c */ /* 0x000fe40003f06270 */
[----:B------:R-:W-:Y:S02]  /*1cff0*/  FSEL R124, R127, -INF , P1 ;  /* 0xff8000007f7c7808 */ /* 0x000fe40000800000 */
[----:B------:R-:W-:Y:S02]  /*1d000*/  FSEL R61, R61, -INF , !P5 ;  /* 0xff8000003d3d7808 */ /* 0x000fe40006800000 */
[----:B------:R-:W-:Y:S02]  /*1d010*/  FSEL R63, R63, -INF , !P4 ;  /* 0xff8000003f3f7808 */ /* 0x000fe40006000000 */
[C---:B------:R-:W-:Y:S02]  /*1d020*/  ISETP.GE.AND P5, PT, R5.reuse, R244, PT ;  /* 0x000000f40500720c */ /* 0x040fe40003fa6270 */
[----:B------:R-:W-:Y:S01]  /*1d030*/  ISETP.GE.AND P4, PT, R5, R245, PT ;  /* 0x000000f50500720c */ /* 0x000fe20003f86270 */
[----:B------:R-:W-:Y:S01]  /*1d040*/  VIADD R5, R183, 0xfffffe90 ;  /* 0xfffffe90b7057836 */ /* 0x000fe20000000000 */
[----:B------:R-:W-:-:S02]  /*1d050*/  ISETP.GE.AND P1, PT, R4, R247, PT ;  /* 0x000000f70400720c */ /* 0x000fc40003f26270 */
[----:B------:R-:W-:Y:S02]  /*1d060*/  FSEL R126, R125, -INF , !P6 ;  /* 0xff8000007d7e7808 */ /* 0x000fe40007000000 */
[----:B------:R-:W-:Y:S02]  /*1d070*/  FSEL R124, R124, -INF , !P3 ;  /* 0xff8000007c7c7808 */ /* 0x000fe40005800000 */
[----:B------:R-:W-:Y:S02]  /*1d080*/  FSEL R120, R120, -INF , P2 ;  /* 0xff80000078787808 */ /* 0x000fe40001000000 */
[----:B------:R-:W-:Y:S02]  /*1d090*/  FSEL R122, R122, -INF , P0 ;  /* 0xff8000007a7a7808 */ /* 0x000fe40000000000 */
[C---:B------:R-:W-:Y:S02]  /*1d0a0*/  ISETP.GE.AND P6, PT, R4.reuse, R244, PT ;  /* 0x000000f40400720c */ /* 0x040fe40003fc6270 */
[----:B------:R-:W-:-:S02]  /*1d0b0*/  ISETP.GE.AND P3, PT, R4, R246, PT ;  /* 0x000000f60400720c */ /* 0x000fc40003f66270 */
[----:B------:R-:W-:Y:S01]  /*1d0c0*/  ISETP.GE.AND P2, PT, R4, R245, PT ;  /* 0x000000f50400720c */ /* 0x000fe20003f46270 */
[----:B------:R-:W-:Y:S01]  /*1d0d0*/  VIADD R4, R183, 0xfffffe91 ;  /* 0xfffffe91b7047836 */ /* 0x000fe20000000000 */
[----:B------:R-:W-:Y:S02]  /*1d0e0*/  FSEL R6, R121, -INF , P1 ;  /* 0xff80000079067808 */ /* 0x000fe40000800000 */
[C---:B------:R-:W-:Y:S02]  /*1d0f0*/  ISETP.GE.AND P0, PT, R5.reuse, R247, PT ;  /* 0x000000f70500720c */ /* 0x040fe40003f06270 */
[----:B------:R-:W-:Y:S02]  /*1d100*/  FSEL R121, R122, -INF , !P4 ;  /* 0xff8000007a797808 */ /* 0x000fe40006000000 */
[----:B------:R-:W-:Y:S02]  /*1d110*/  ISETP.GE.AND P1, PT, R5, R246, PT ;  /* 0x000000f60500720c */ /* 0x000fe40003f26270 */
[----:B------:R-:W-:-:S02]  /*1d120*/  FSEL R122, R123, -INF , P3 ;  /* 0xff8000007b7a7808 */ /* 0x000fc40001800000 */
[----:B------:R-:W-:Y:S02]  /*1d130*/  FSEL R120, R120, -INF , !P5 ;  /* 0xff80000078787808 */ /* 0x000fe40006800000 */
[C---:B------:R-:W-:Y:S02]  /*1d140*/  ISETP.GE.AND P5, PT, R5.reuse, R244, PT ;  /* 0x000000f40500720c */ /* 0x040fe40003fa6270 */
[----:B------:R-:W-:Y:S01]  /*1d150*/  ISETP.GE.AND P4, PT, R5, R245, PT ;  /* 0x000000f50500720c */ /* 0x000fe20003f86270 */
[----:B------:R-:W-:Y:S01]  /*1d160*/  VIADD R5, R183, 0xfffffe98 ;  /* 0xfffffe98b7057836 */ /* 0x000fe20000000000 */
[----:B------:R-:W-:Y:S02]  /*1d170*/  ISETP.GE.AND P3, PT, R4, R247, PT ;  /* 0x000000f70400720c */ /* 0x000fe40003f66270 */
[----:B------:R-:W-:Y:S02]  /*1d180*/  FSEL R116, R116, -INF , P0 ;  /* 0xff80000074747808 */ /* 0x000fe40000000000 */
[----:B------:R-:W-:-:S02]  /*1d190*/  FSEL R118, R118, -INF , P1 ;  /* 0xff80000076767808 */ /* 0x000fc40000800000 */
[----:B------:R-:W-:Y:S02]  /*1d1a0*/  FSEL R123, R6, -INF , !P6 ;  /* 0xff800000067b7808 */ /* 0x000fe40007000000 */
[----:B------:R-:W-:Y:S02]  /*1d1b0*/  FSEL R122, R122, -INF , !P2 ;  /* 0xff8000007a7a7808 */ /* 0x000fe40005000000 */
[C---:B------:R-:W-:Y:S02]  /*1d1c0*/  ISETP.GE.AND P6, PT, R4.reuse, R244, PT ;  /* 0x000000f40400720c */ /* 0x040fe40003fc6270 */
[C---:B------:R-:W-:Y:S02]  /*1d1d0*/  ISETP.GE.AND P2, PT, R4.reuse, R246, PT ;  /* 0x000000f60400720c */ /* 0x040fe40003f46270 */
[----:B------:R-:W-:Y:S01]  /*1d1e0*/  ISETP.GE.AND P0, PT, R4, R245, PT ;  /* 0x000000f50400720c */ /* 0x000fe20003f06270 */
[----:B------:R-:W-:Y:S01]  /*1d1f0*/  VIADD R4, R183, 0xfffffe99 ;  /* 0xfffffe99b7047836 */ /* 0x000fe20000000000 */
[----:B------:R-:W-:-:S02]  /*1d200*/  FSEL R6, R117, -INF , P3 ;  /* 0xff80000075067808 */ /* 0x000fc40001800000 */
[----:B------:R-:W-:Y:S02]  /*1d210*/  FSEL R116, R116, -INF , !P5 ;  /* 0xff80000074747808 */ /* 0x000fe40006800000 */
[----:B------:R-:W-:Y:S02]  /*1d220*/  FSEL R117, R118, -INF , !P4 ;  /* 0xff80000076757808 */ /* 0x000fe40006000000 */
[C---:B------:R-:W-:Y:S02]  /*1d230*/  ISETP.GE.AND P1, PT, R5.reuse, R247, PT ;  /* 0x000000f70500720c */ /* 0x040fe40003f26270 */
[C---:B------:R-:W-:Y:S02]  /*1d240*/  ISETP.GE.AND P5, PT, R5.reuse, R244, PT ;  /* 0x000000f40500720c */ /* 0x040fe40003fa6270 */
[C---:B------:R-:W-:Y:S02]  /*1d250*/  ISETP.GE.AND P3, PT, R5.reuse, R246, PT ;  /* 0x000000f60500720c */ /* 0x040fe40003f66270 */
[----:B------:R-:W-:Y:S01]  /*1d260*/  ISETP.GE.AND P4, PT, R5, R245, PT ;  /* 0x000000f50500720c */ /* 0x000fe20003f86270 */
[----:B------:R-:W-:Y:S01]  /*1d270*/  VIADD R5, R183, 0xfffffea0 ;  /* 0xfffffea0b7057836 */ /* 0x000fe20000000000 */
[----:B------:R-:W-:-:S02]  /*1d280*/  FSEL R118, R119, -INF , P2 ;  /* 0xff80000077767808 */ /* 0x000fc40001000000 */
[-C--:B------:R-:W-:Y:S02]  /*1d290*/  ISETP.GE.AND P2, PT, R4, R247.reuse, PT ;  /* 0x000000f70400720c */ /* 0x080fe40003f46270 */
[----:B------:R-:W-:Y:S02]  /*1d2a0*/  FSEL R112, R112, -INF , P1 ;  /* 0xff80000070707808 */ /* 0x000fe40000800000 */
[----:B------:R-:W-:Y:S02]  /*1d2b0*/  FSEL R114, R114, -INF , P3 ;  /* 0xff80000072727808 */ /* 0x000fe40001800000 */
[----:B------:R-:W-:Y:S02]  /*1d2c0*/  FSEL R119, R6, -INF , !P6 ;  /* 0xff80000006777808 */ /* 0x000fe40007000000 */
        /* <DEDUP_REMOVED lines=11> */
[----:B------:R-:W-:Y:S02]  /*1d380*/  ISETP.GE.AND P5, PT, R5, R247, PT ;  /* 0x000000f70500720c */ /* 0x000fe40003fa6270 */
[----:B------:R-:W-:Y:S02]  /*1d390*/  ISETP.GE.AND P0, PT, R4, R246, PT ;  /* 0x000000f60400720c */ /* 0x000fe40003f06270 */
[----:B------:R-:W-:Y:S02]  /*1d3a0*/  FSEL R127, R104, -INF , P5 ;  /* 0xff800000687f7808 */ /* 0x000fe40002800000 */
[----:B------:R-:W2:Y:S01]  /*1d3b0*/  LD.E R104, desc[UR6][R164.64+0xdc] ;  /* 0x0000dc06a4687980 */ /* 0x000ea2000c101900 */
[----:B------:R-:W-:-:S02]  /*1d3c0*/  ISETP.GE.AND P6, PT, R4, R244, PT ;  /* 0x000000f40400720c */ /* 0x000fc40003fc6270 */
[----:B------:R-:W-:Y:S01]  /*1d3d0*/  ISETP.GE.AND P1, PT, R4, R245, PT ;  /* 0x000000f50400720c */ /* 0x000fe20003f26270 */
[----:B------:R-:W-:Y:S01]  /*1d3e0*/  VIADD R4, R183, 0xfffffea1 ;  /* 0xfffffea1b7047836 */ /* 0x000fe20000000000 */
[----:B------:R-:W-:Y:S02]  /*1d3f0*/  FSEL R114, R115, -INF , P0 ;  /* 0xff80000073727808 */ /* 0x000fe40000000000 */
[----:B------:R-:W-:Y:S02]  /*1d400*/  FSEL R110, R110, -INF , P4 ;  /* 0xff8000006e6e7808 */ /* 0x000fe40002000000 */
[----:B------:R-:W-:Y:S02]  /*1d410*/  ISETP.GE.AND P0, PT, R4, R247, PT ;  /* 0x000000f70400720c */ /* 0x000fe40003f06270 */
[----:B------:R-:W-:Y:S02]  /*1d420*/  FSEL R114, R114, -INF , !P1 ;  /* 0xff80000072727808 */ /* 0x000fe40004800000 */
[----:B------:R-:W-:-:S02]  /*1d430*/  ISETP.GE.AND P1, PT, R4, R246, PT ;  /* 0x000000f60400720c */ /* 0x000fc40003f26270 */
[----:B------:R-:W-:Y:S02]  /*1d440*/  FSEL R115, R6, -INF , !P6 ;  /* 0xff80000006737808 */ /* 0x000fe40007000000 */
[----:B------:R-:W-:Y:S02]  /*1d450*/  FSEL R6, R109, -INF , P0 ;  /* 0xff8000006d067808 */ /* 0x000fe40000000000 */
[C---:B------:R-:W-:Y:S02]  /*1d460*/  ISETP.GE.AND P6, PT, R4.reuse, R244, PT ;  /* 0x000000f40400720c */ /* 0x040fe40003fc6270 */
[----:B------:R-:W-:Y:S01]  /*1d470*/  ISETP.GE.AND P3, PT, R4, R245, PT ;  /* 0x000000f50400720c */ /* 0x000fe20003f66270 */
[----:B------:R-:W-:Y:S01]  /*1d480*/  VIADD R4, R183, 0xfffffea9 ;  /* 0xfffffea9b7047836 */ /* 0x000fe20000000000 */
[----:B------:R-:W-:Y:S02]  /*1d490*/  FSEL R109, R110, -INF , !P2 ;  /* 0xff8000006e6d7808 */ /* 0x000fe40005000000 */
[----:B------:R-:W-:-:S02]  /*1d4a0*/  FSEL R110, R111, -INF , P1 ;  /* 0xff8000006f6e7808 */ /* 0x000fc40000800000 */
[----:B------:R-:W-:Y:S02]  /*1d4b0*/  ISETP.GE.AND P2, PT, R5, R246, PT ;  /* 0x000000f60500720c */ /* 0x000fe40003f46270 */
[----:B------:R-:W-:Y:S02]  /*1d4c0*/  FSEL R111, R6, -INF , !P6 ;  /* 0xff800000066f7808 */ /* 0x000fe40007000000 */
[----:B------:R-:W-:Y:S02]  /*1d4d0*/  FSEL R110, R110, -INF , !P3 ;  /* 0xff8000006e6e7808 */ /* 0x000fe40005800000 */
[C---:B------:R-:W-:Y:S02]  /*1d4e0*/  ISETP.GE.AND P1, PT, R4.reuse, R247, PT ;  /* 0x000000f70400720c */ /* 0x040fe40003f26270 */
[C---:B------:R-:W-:Y:S02]  /*1d4f0*/  ISETP.GE.AND P6, PT, R4.reuse, R244, PT ;  /* 0x000000f40400720c */ /* 0x040fe40003fc6270 */
[----:B------:R-:W-:-:S02]  /*1d500*/  ISETP.GE.AND P3, PT, R4, R246, PT ;  /* 0x000000f60400720c */ /* 0x000fc40003f66270 */
[-C--:B------:R-:W-:Y:S01]  /*1d510*/  ISETP.GE.AND P5, PT, R4, R245.reuse, PT ;  /* 0x000000f50400720c */ /* 0x080fe20003fa6270 */
[----:B------:R-:W-:Y:S01]  /*1d520*/  VIADD R4, R183, 0xfffffeb0 ;  /* 0xfffffeb0b7047836 */ /* 0x000fe20000000000 */
[C---:B------:R-:W-:Y:S02]  /*1d530*/  ISETP.GE.AND P0, PT, R5.reuse, R245, PT ;  /* 0x000000f50500720c */ /* 0x040fe40003f06270 */
[----:B------:R-:W-:Y:S02]  /*1d540*/  FSEL R106, R106, -INF , P2 ;  /* 0xff8000006a6a7808 */ /* 0x000fe40001000000 */
[----:B------:R-:W-:Y:S02]  /*1d550*/  ISETP.GE.AND P4, PT, R5, R244, PT ;  /* 0x000000f40500720c */ /* 0x000fe40003f86270 */
[----:B------:R-:W-:Y:S02]  /*1d560*/  FSEL R125, R106, -INF , !P0 ;  /* 0xff8000006a7d7808 */ /* 0x000fe40004000000 */
[----:B------:R-:W-:Y:S01]  /*1d570*/  ISETP.GE.AND P0, PT, R4, R246, PT ;  /* 0x000000f60400720c */ /* 0x000fe20003f06270 */
[----:B------:R-:W-:Y:S01]  /*1d580*/  VIADD R5, R183, 0xfffffeb1 ;  /* 0xfffffeb1b7057836 */ /* 0x000fe20000000000 */
[----:B------:R-:W-:-:S02]  /*1d590*/  FSEL R127, R127, -INF , !P4 ;  /* 0xff8000007f7f7808 */ /* 0x000fc40006000000 */
[C---:B------:R-:W-:Y:S02]  /*1d5a0*/  ISETP.GE.AND P2, PT, R4.reuse, R247, PT ;  /* 0x000000f70400720c */ /* 0x040fe40003f46270 */
[----:B------:R-:W-:Y:S02]  /*1d5b0*/  FSEL R105, R105, -INF , P1 ;  /* 0xff80000069697808 */ /* 0x000fe40000800000 */
[C---:B------:R-:W-:Y:S02]  /*1d5c0*/  ISETP.GE.AND P4, PT, R4.reuse, R244, PT ;  /* 0x000000f40400720c */ /* 0x040fe40003f86270 */
[----:B------:R-:W-:Y:S01]  /*1d5d0*/  ISETP.GE.AND P1, PT, R4, R245, PT ;  /* 0x000000f50400720c */ /* 0x000fe20003f26270 */
[----:B------:R-:W-:Y:S01]  /*1d5e0*/  VIADD R4, R183, 0xfffffeb8 ;  /* 0xfffffeb8b7047836 */ /* 0x000fe20000000000 */
[----:B------:R-:W-:Y:S02]  /*1d5f0*/  FSEL R107, R107, -INF , P3 ;  /* 0xff8000006b6b7808 */ /* 0x000fe40001800000 */
[----:B------:R-:W-:-:S02]  /*1d600*/  FSEL R102, R102, -INF , P0 ;  /* 0xff80000066667808 */ /* 0x000fc40000000000 */
[----:B------:R-:W-:Y:S02]  /*1d610*/  FSEL R129, R100, -INF , P2 ;  /* 0xff80000064817808 */ /* 0x000fe40001000000 */
[----:B------:R-:W-:Y:S02]  /*1d620*/  ISETP.GE.AND P3, PT, R5, R247, PT ;  /* 0x000000f70500720c */ /* 0x000fe40003f66270 */
[----:B------:R-:W-:Y:S02]  /*1d630*/  FSEL R100, R107, -INF , !P5 ;  /* 0xff8000006b647808 */ /* 0x000fe40006800000 */
[----:B------:R-:W-:Y:S02]  /*1d640*/  ISETP.GE.AND P2, PT, R5, R246, PT ;  /* 0x000000f60500720c */ /* 0x000fe40003f46270 */
[----:B------:R-:W-:Y:S02]  /*1d650*/  FSEL R107, R102, -INF , !P1 ;  /* 0xff800000666b7808 */ /* 0x000fe40004800000 */
[----:B------:R-:W-:-:S02]  /*1d660*/  FSEL R105, R105, -INF , !P6 ;  /* 0xff80000069697808 */ /* 0x000fc40007000000 */
[C---:B------:R-:W-:Y:S02]  /*1d670*/  ISETP.GE.AND P1, PT, R4.reuse, R246, PT ;  /* 0x000000f60400720c */ /* 0x040fe40003f26270 */
[C---:B------:R-:W-:Y:S02]  /*1d680*/  ISETP.GE.AND P6, PT, R5.reuse, R244, PT ;  /* 0x000000f40500720c */ /* 0x040fe40003fc6270 */
[----:B------:R-:W-:Y:S01]  /*1d690*/  ISETP.GE.AND P5, PT, R5, R245, PT ;  /* 0x000000f50500720c */ /* 0x000fe20003fa6270 */
[----:B------:R-:W-:Y:S01]  /*1d6a0*/  VIADD R5, R183, 0xfffffeb9 ;  /* 0xfffffeb9b7057836 */ /* 0x000fe20000000000 */
        /* <DEDUP_REMOVED lines=8> */
[----:B------:R-:W-:Y:S02]  /*1d730*/  FSEL R131, R96, -INF , P0 ;  /* 0xff80000060837808 */ /* 0x000fe40000000000 */
[----:B------:R-:W-:-:S02]  /*1d740*/  ISETP.GE.AND P2, PT, R5, R247, PT ;  /* 0x000000f70500720c */ /* 0x000fc40003f46270 */
[----:B------:R-:W-:Y:S02]  /*1d750*/  FSEL R96, R103, -INF , !P5 ;  /* 0xff80000067607808 */ /* 0x000fe40006800000 */
[-C--:B------:R-:W-:Y:S02]  /*1d760*/  ISETP.GE.AND P0, PT, R5, R246.reuse, PT ;  /* 0x000000f60500720c */ /* 0x080fe40003f06270 */
[----:B------:R-:W-:Y:S02]  /*1d770*/  FSEL R103, R98, -INF , !P3 ;  /* 0xff80000062677808 */ /* 0x000fe40005800000 */
[----:B------:R-:W-:Y:S02]  /*1d780*/  FSEL R101, R101, -INF , !P6 ;  /* 0xff80000065657808 */ /* 0x000fe40007000000 */
[----:B------:R-:W-:Y:S02]  /*1d790*/  ISETP.GE.AND P3, PT, R4, R246, PT ;  /* 0x000000f60400720c */ /* 0x000fe40003f66270 */
[----:B------:R-:W-:-:S02]  /*1d7a0*/  ISETP.GE.AND P6, PT, R5, R244, PT ;  /* 0x000000f40500720c */ /* 0x000fc40003fc6270 */
[----:B------:R-:W-:Y:S01]  /*1d7b0*/  ISETP.GE.AND P5, PT, R5, R245, PT ;  /* 0x000000f50500720c */ /* 0x000fe20003fa6270 */
[----:B------:R-:W-:Y:S01]  /*1d7c0*/  VIADD R5, R183, 0xfffffec1 ;  /* 0xfffffec1b7057836 */ /* 0x000fe20000000000 */
[----:B------:R-:W-:Y:S02]  /*1d7d0*/  FSEL R131, R131, -INF , !P4 ;  /* 0xff80000083837808 */ /* 0x000fe40006000000 */
[C---:B------:R-:W-:Y:S02]  /*1d7e0*/  ISETP.GE.AND P1, PT, R4.reuse, R247, PT ;  /* 0x000000f70400720c */ /* 0x040fe40003f26270 */
[----:B------:R-:W-:Y:S02]  /*1d7f0*/  FSEL R97, R97, -INF , P2 ;  /* 0xff80000061617808 */ /* 0x000fe40001000000 */
[C---:B------:R-:W-:Y:S02]  /*1d800*/  ISETP.GE.AND P4, PT, R4.reuse, R244, PT ;  /* 0x000000f40400720c */ /* 0x040fe40003f86270 */
[----:B------:R-:W-:Y:S01]  /*1d810*/  ISETP.GE.AND P2, PT, R4, R245, PT ;  /* 0x000000f50400720c */ /* 0x000fe20003f46270 */
[----:B------:R-:W-:Y:S01]  /*1d820*/  VIADD R4, R183, 0xfffffec8 ;  /* 0xfffffec8b7047836 */ /* 0x000fe20000000000 */
[----:B------:R-:W-:-:S02]  /*1d830*/  FSEL R99, R99, -INF , P0 ;  /* 0xff80000063637808 */ /* 0x000fc40000000000 */
[----:B------:R-:W-:Y:S02]  /*1d840*/  FSEL R94, R94, -INF , P3 ;  /* 0xff8000005e5e7808 */ /* 0x000fe40001800000 */
[----:B------:R-:W-:Y:S02]  /*1d850*/  FSEL R171, R92, -INF , P1 ;  /* 0xff8000005cab7808 */ /* 0x000fe40000800000 */
[----:B------:R-:W-:Y:S02]  /*1d860*/  ISETP.GE.AND P0, PT, R5, R247, PT ;  /* 0x000000f70500720c */ /* 0x000fe40003f06270 */
[----:B------:R-:W-:Y:S02]  /*1d870*/  FSEL R92, R99, -INF , !P5 ;  /* 0xff800000635c7808 */ /* 0x000fe40006800000 */
[----:B------:R-:W-:Y:S02]  /*1d880*/  ISETP.GE.AND P1, PT, R5, R246, PT ;  /* 0x000000f60500720c */ /* 0x000fe40003f26270 */
[----:B------:R-:W-:-:S02]  /*1d890*/  FSEL R99, R94, -INF , !P2 ;  /* 0xff8000005e637808 */ /* 0x000fc40005000000 */
[----:B------:R-:W-:Y:S02]  /*1d8a0*/  FSEL R97, R97, -INF , !P6 ;  /* 0xff80000061617808 */ /* 0x000fe40007000000 */
[C---:B------:R-:W-:Y:S02]  /*1d8b0*/  ISETP.GE.AND P2, PT, R4.reuse, R246, PT ;  /* 0x000000f60400720c */ /* 0x040fe40003f46270 */
[C---:B------:R-:W-:Y:S02]  /*1d8c0*/  ISETP.GE.AND P6, PT, R5.reuse, R244, PT ;  /* 0x000000f40500720c */ /* 0x040fe40003fc6270 */
[----:B------:R-:W-:Y:S01]  /*1d8d0*/  ISETP.GE.AND P5, PT, R5, R245, PT ;  /* 0x000000f50500720c */ /* 0x000fe20003fa6270 */
[----:B------:R-:W-:Y:S01]  /*1d8e0*/  VIADD R5, R183, 0xfffffec9 ;  /* 0xfffffec9b7057836 */ /* 0x000fe20000000000 */
        /* <DEDUP_REMOVED lines=11> */
[-C--:B------:R-:W-:Y:S02]  /*1d9a0*/  ISETP.GE.AND P4, PT, R5, R246.reuse, PT ;  /* 0x000000f60500720c */ /* 0x080fe40003f86270 */
[----:B------:R-:W-:Y:S02]  /*1d9b0*/  FSEL R95, R90, -INF , !P0 ;  /* 0xff8000005a5f7808 */ /* 0x000fe40004000000 */
[----:B------:R-:W-:Y:S02]  /*1d9c0*/  FSEL R93, R93, -INF , !P6 ;  /* 0xff8000005d5d7808 */ /* 0x000fe40007000000 */
[----:B------:R-:W-:-:S02]  /*1d9d0*/  ISETP.GE.AND P0, PT, R4, R246, PT ;  /* 0x000000f60400720c */ /* 0x000fc40003f06270 */
[C---:B------:R-:W-:Y:S02]  /*1d9e0*/  ISETP.GE.AND P6, PT, R5.reuse, R244, PT ;  /* 0x000000f40500720c */ /* 0x040fe40003fc6270 */
[----:B------:R-:W-:Y:S01]  /*1d9f0*/  ISETP.GE.AND P5, PT, R5, R245, PT ;  /* 0x000000f50500720c */ /* 0x000fe20003fa6270 */
[----:B------:R-:W-:Y:S01]  /*1da00*/  VIADD R5, R183, 0xfffffed1 ;  /* 0xfffffed1b7057836 */ /* 0x000fe20000000000 */
[----:B------:R-:W-:Y:S02]  /*1da10*/  ISETP.GE.AND P2, PT, R4, R247, PT ;  /* 0x000000f70400720c */ /* 0x000fe40003f46270 */
[----:B------:R-:W-:Y:S02]  /*1da20*/  FSEL R173, R173, -INF , !P3 ;  /* 0xff800000adad7808 */ /* 0x000fe40005800000 */
[----:B------:R-:W-:Y:S02]  /*1da30*/  FSEL R89, R89, -INF , P1 ;  /* 0xff80000059597808 */ /* 0x000fe40000800000 */
[----:B------:R-:W-:-:S02]  /*1da40*/  FSEL R91, R91, -INF , P4 ;  /* 0xff8000005b5b7808 */ /* 0x000fc40002000000 */
[C---:B------:R-:W-:Y:S02]  /*1da50*/  ISETP.GE.AND P3, PT, R4.reuse, R244, PT ;  /* 0x000000f40400720c */ /* 0x040fe40003f66270 */
[----:B------:R-:W-:Y:S01]  /*1da60*/  ISETP.GE.AND P1, PT, R4, R245, PT ;  /* 0x000000f50400720c */ /* 0x000fe20003f26270 */
[----:B------:R-:W-:Y:S01]  /*1da70*/  VIADD R4, R183, 0xfffffed8 ;  /* 0xfffffed8b7047836 */ /* 0x000fe20000000000 */
[----:B------:R-:W-:Y:S02]  /*1da80*/  FSEL R86, R86, -INF , P0 ;  /* 0xff80000056567808 */ /* 0x000fe40000000000 */
[----:B------:R-:W-:Y:S02]  /*1da90*/  FSEL R175, R84, -INF , P2 ;  /* 0xff80000054af7808 */ /* 0x000fe40001000000 */
[----:B------:R-:W-:Y:S02]  /*1daa0*/  FSEL R89, R89, -INF , !P6 ;  /* 0xff80000059597808 */ /* 0x000fe40007000000 */
[----:B------:R-:W-:-:S02]  /*1dab0*/  FSEL R84, R91, -INF , !P5 ;  /* 0xff8000005b547808 */ /* 0x000fc40006800000 */
[C---:B------:R-:W-:Y:S02]  /*1dac0*/  ISETP.GE.AND P4, PT, R5.reuse, R247, PT ;  /* 0x000000f70500720c */ /* 0x040fe40003f86270 */
[C---:B------:R-:W-:Y:S02]  /*1dad0*/  ISETP.GE.AND P6, PT, R5.reuse, R244, PT ;  /* 0x000000f40500720c */ /* 0x040fe40003fc6270 */
[C---:B------:R-:W-:Y:S02]  /*1dae0*/  ISETP.GE.AND P5, PT, R5.reuse, R246, PT ;  /* 0x000000f60500720c */ /* 0x040fe40003fa6270 */
[----:B------:R-:W-:Y:S01]  /*1daf0*/  ISETP.GE.AND P2, PT, R5, R245, PT ;  /* 0x000000f50500720c */ /* 0x000fe20003f46270 */
[----:B------:R-:W-:Y:S01]  /*1db00*/  VIADD R5, R183, 0xfffffed9 ;  /* 0xfffffed9b7057836 */ /* 0x000fe20000000000 */
[----:B------:R-:W-:Y:S02]  /*1db10*/  FSEL R91, R86, -INF , !P1 ;  /* 0xff800000565b7808 */ /* 0x000fe40004800000 */
[----:B------:R-:W-:-:S02]  /*1db20*/  ISETP.GE.AND P0, PT, R4, R247, PT ;  /* 0x000000f70400720c */ /* 0x000fc40003f06270 */
[C---:B------:R-:W-:Y:S02]  /*1db30*/  ISETP.GE.AND P1, PT, R4.reuse, R246, PT ;  /* 0x000000f60400720c */ /* 0x040fe40003f26270 */
[----:B------:R-:W-:Y:S02]  /*1db40*/  FSEL R175, R175, -INF , !P3 ;  /* 0xff800000afaf7808 */ /* 0x000fe40005800000 */
[----:B------:R-:W-:Y:S02]  /*1db50*/  FSEL R85, R85, -INF , P4 ;  /* 0xff80000055557808 */ /* 0x000fe40002000000 */
[C---:B------:R-:W-:Y:S02]  /*1db60*/  ISETP.GE.AND P3, PT, R4.reuse, R244, PT ;  /* 0x000000f40400720c */ /* 0x040fe40003f66270 */
[----:B------:R-:W-:Y:S01]  /*1db70*/  ISETP.GE.AND P4, PT, R4, R245, PT ;  /* 0x000000f50400720c */ /* 0x000fe20003f86270 */
[----:B------:R-:W-:Y:S01]  /*1db80*/  VIADD R4, R183, 0xfffffee0 ;  /* 0xfffffee0b7047836 */ /* 0x000fe20000000000 */
[----:B------:R-:W-:-:S02]  /*1db90*/  FSEL R87, R87, -INF , P5 ;  /* 0xff80000057577808 */ /* 0x000fc40002800000 */
[----:B------:R-:W-:Y:S02]  /*1dba0*/  ISETP.GE.AND P5, PT, R5, R247, PT ;  /* 0x000000f70500720c */ /* 0x000fe40003fa6270 */
[----:B------:R-:W-:Y:S02]  /*1dbb0*/  FSEL R177, R80, -INF , P0 ;  /* 0xff80000050b17808 */ /* 0x000fe40000000000 */
[----:B------:R-:W-:Y:S02]  /*1dbc0*/  FSEL R82, R82, -INF , P1 ;  /* 0xff80000052527808 */ /* 0x000fe40000800000 */
[----:B------:R-:W-:Y:S02]  /*1dbd0*/  FSEL R80, R87, -INF , !P2 ;  /* 0xff80000057507808 */ /* 0x000fe40005000000 */
[----:B------:R-:W-:Y:S02]  /*1dbe0*/  FSEL R177, R177, -INF , !P3 ;  /* 0xff800000b1b17808 */ /* 0x000fe40005800000 */
[----:B------:R-:W-:-:S02]  /*1dbf0*/  FSEL R87, R82, -INF , !P4 ;  /* 0xff80000052577808 */ /* 0x000fc40006000000 */
[----:B------:R-:W-:Y:S02]  /*1dc00*/  FSEL R81, R81, -INF , P5 ;  /* 0xff80000051517808 */ /* 0x000fe40002800000 */
[C---:B------:R-:W-:Y:S02]  /*1dc10*/  ISETP.GE.AND P1, PT, R4.reuse, R247, PT ;  /* 0x000000f70400720c */ /* 0x040fe40003f26270 */
[C---:B------:R-:W-:Y:S02]  /*1dc20*/  ISETP.GE.AND P3, PT, R4.reuse, R244, PT ;  /* 0x000000f40400720c */ /* 0x040fe40003f66270 */
[C---:B------:R-:W-:Y:S02]  /*1dc30*/  ISETP.GE.AND P4, PT, R4.reuse, R246, PT ;  /* 0x000000f60400720c */ /* 0x040fe40003f86270 */
[----:B------:R-:W-:Y:S02]  /*1dc40*/  ISETP.GE.AND P5, PT, R4, R245, PT ;  /* 0x000000f50400720c */ /* 0x000fe40003fa6270 */
[----:B------:R-:W-:-:S04]  /*1dc50*/  FMNMX3.FTZ R4, R2, R187, R42, !PT ;  /* 0x000000bb02047276 */ /* 0x000fc8000781002a */
[----:B------:R-:W-:Y:S02]  /*1dc60*/  FMNMX3.FTZ R4, R4, R51, R47, !PT ;  /* 0x0000003304047276 */ /* 0x000fe4000781002f */
[----:B------:R-:W-:Y:S02]  /*1dc70*/  FMNMX3.FTZ R6, R0, R249, R189, !PT ;  /* 0x000000f900067276 */ /* 0x000fe400078100bd */
[----:B------:R-:W-:Y:S02]  /*1dc80*/  FMNMX3.FTZ R4, R4, R53, R54, !PT ;  /* 0x0000003504047276 */ /* 0x000fe40007810036 */
[----:B------:R-:W-:Y:S02]  /*1dc90*/  FMNMX3.FTZ R9, R6, R191, R55, !PT ;  /* 0x000000bf06097276 */ /* 0x000fe40007810037 */
[----:B------:R-:W-:Y:S02]  /*1dca0*/  FMNMX3.FTZ R4, R4, R49, R52, !PT ;  /* 0x0000003104047276 */ /* 0x000fe40007810034 */
[----:B------:R-:W-:-:S02]  /*1dcb0*/  ISETP.GE.AND P0, PT, R5, R246, PT ;  /* 0x000000f60500720c */ /* 0x000fc40003f06270 */
[----:B------:R-:W-:Y:S02]  /*1dcc0*/  FMNMX3.FTZ R4, R4, R223, R219, !PT ;  /* 0x000000df04047276 */ /* 0x000fe400078100db */
[----:B------:R-:W-:Y:S02]  /*1dcd0*/  FMNMX3.FTZ R9, R9, R50, R48, !PT ;  /* 0x0000003209097276 */ /* 0x000fe40007810030 */
[----:B------:R-:W-:Y:S02]  /*1dce0*/  FSEL R85, R85, -INF , !P6 ;  /* 0xff80000055557808 */ /* 0x000fe40007000000 */
[C---:B------:R-:W-:Y:S02]  /*1dcf0*/  ISETP.GE.AND P6, PT, R5.reuse, R244, PT ;  /* 0x000000f40500720c */ /* 0x040fe40003fc6270 */
[----:B------:R-:W-:Y:S01]  /*1dd00*/  ISETP.GE.AND P2, PT, R5, R245, PT ;  /* 0x000000f50500720c */ /* 0x000fe20003f46270 */
[----:B------:R-:W-:Y:S01]  /*1dd10*/  VIADD R5, R183, 0xfffffee1 ;  /* 0xfffffee1b7057836 */ /* 0x000fe20000000000 */
[----:B------:R-:W-:-:S02]  /*1dd20*/  FSEL R83, R83, -INF , P0 ;  /* 0xff80000053537808 */ /* 0x000fc40000000000 */
[----:B------:R-:W-:Y:S02]  /*1dd30*/  FMNMX3.FTZ R7, R4, R215, R217, !PT ;  /* 0x000000d704077276 */ /* 0x000fe400078100d9 */
[----:B------:R-:W-:Y:S02]  /*1dd40*/  FMNMX3.FTZ R6, R9, R46, R44, !PT ;  /* 0x0000002e09067276 */ /* 0x000fe4000781002c */
[----:B------:R-:W-:Y:S02]  /*1dd50*/  FSEL R82, R81, -INF , !P6 ;  /* 0xff80000051527808 */ /* 0x000fe40007000000 */
[----:B------:R-:W-:Y:S02]  /*1dd60*/  FSEL R81, R83, -INF , !P2 ;  /* 0xff80000053517808 */ /* 0x000fe40005000000 */
[----:B------:R-:W-:Y:S02]  /*1dd70*/  FSEL R76, R76, -INF , P1 ;  /* 0xff8000004c4c7808 */ /* 0x000fe40000800000 */
[----:B------:R-:W-:-:S02]  /*1dd80*/  FMNMX3.FTZ R4, R7, R58, R56, !PT ;  /* 0x0000003a07047276 */ /* 0x000fc40007810038 */
[C---:B------:R-:W-:Y:S02]  /*1dd90*/  ISETP.GE.AND P0, PT, R5.reuse, R247, PT ;  /* 0x000000f70500720c */ /* 0x040fe40003f06270 */
[C---:B------:R-:W-:Y:S02]  /*1dda0*/  ISETP.GE.AND P6, PT, R5.reuse, R244, PT ;  /* 0x000000f40500720c */ /* 0x040fe40003fc6270 */
[C---:B------:R-:W-:Y:S02]  /*1ddb0*/  ISETP.GE.AND P2, PT, R5.reuse, R246, PT ;  /* 0x000000f60500720c */ /* 0x040fe40003f46270 */
[----:B------:R-:W-:Y:S01]  /*1ddc0*/  ISETP.GE.AND P1, PT, R5, R245, PT ;  /* 0x000000f50500720c */ /* 0x000fe20003f26270 */
[----:B------:R-:W-:Y:S01]  /*1ddd0*/  VIADD R5, R183, 0xfffffee8 ;  /* 0xfffffee8b7057836 */ /* 0x000fe20000000000 */
[----:B------:R-:W-:Y:S02]  /*1dde0*/  FMNMX3.FTZ R6, R6, R213, R57, !PT ;  /* 0x000000d506067276 */ /* 0x000fe40007810039 */
[----:B------:R-:W-:-:S02]  /*1ddf0*/  FSEL R78, R78, -INF , P4 ;  /* 0xff8000004e4e7808 */ /* 0x000fc40002000000 */
[----:B------:R-:W-:Y:S02]  /*1de00*/  FMNMX3.FTZ R4, R4, R209, R207, !PT ;  /* 0x000000d104047276 */ /* 0x000fe400078100cf */
[----:B------:R-:W-:Y:S02]  /*1de10*/  FMNMX3.FTZ R6, R6, R211, R59, !PT ;  /* 0x000000d306067276 */ /* 0x000fe4000781003b */
[----:B------:R-:W-:Y:S02]  /*1de20*/  FSEL R83, R76, -INF , !P3 ;  /* 0xff8000004c537808 */ /* 0x000fe40005800000 */
[----:B------:R-:W-:Y:S02]  /*1de30*/  FSEL R179, R78, -INF , !P5 ;  /* 0xff8000004eb37808 */ /* 0x000fe40006800000 */
[----:B------:R-:W-:Y:S02]  /*1de40*/  FSEL R77, R77, -INF , P0 ;  /* 0xff8000004d4d7808 */ /* 0x000fe40000000000 */
[----:B------:R-:W-:-:S02]  /*1de50*/  ISETP.GE.AND P3, PT, R5, R247, PT ;  /* 0x000000f70500720c */ /* 0x000fc40003f66270 */
[C---:B------:R-:W-:Y:S02]  /*1de60*/  ISETP.GE.AND P4, PT, R5.reuse, R244, PT ;  /* 0x000000f40500720c */ /* 0x040fe40003f86270 */
[C---:B------:R-:W-:Y:S02]  /*1de70*/  ISETP.GE.AND P5, PT, R5.reuse, R246, PT ;  /* 0x000000f60500720c */ /* 0x040fe40003fa6270 */
[----:B------:R-:W-:Y:S02]  /*1de80*/  ISETP.GE.AND P0, PT, R5, R245, PT ;  /* 0x000000f50500720c */ /* 0x000fe40003f06270 */
        /* <DEDUP_REMOVED lines=21> */
[----:B------:R-:W-:Y:S01]  /*1dfe0*/  FMNMX3.FTZ R5, R5, R63, R124, !PT ;  /* 0x0000003f05057276 */ /* 0x000fe2000781007c */
[----:B------:R-:W-:Y:S01]  /*1dff0*/  VIADD R4, R183, 0xfffffee9 ;  /* 0xfffffee9b7047836 */ /* 0x000fe20000000000 */
[----:B------:R-:W-:Y:S02]  /*1e000*/  FSEL R76, R79, -INF , P2 ;  /* 0xff8000004f4c7808 */ /* 0x000fe40001000000 */
[----:B------:R-:W-:Y:S02]  /*1e010*/  FMNMX3.FTZ R6, R6, R112, R115, !PT ;  /* 0x0000007006067276 */ /* 0x000fe40007810073 */
[----:B------:R-:W-:Y:S02]  /*1e020*/  FMNMX3.FTZ R5, R5, R121, R122, !PT ;  /* 0x0000007905057276 */ /* 0x000fe4000781007a */
[----:B------:R-:W-:Y:S02]  /*1e030*/  FSEL R77, R77, -INF , !P6 ;  /* 0xff8000004d4d7808 */ /* 0x000fe40007000000 */
[----:B------:R-:W-:-:S02]  /*1e040*/  FSEL R76, R76, -INF , !P1 ;  /* 0xff8000004c4c7808 */ /* 0x000fc40004800000 */
[----:B------:R-:W-:Y:S02]  /*1e050*/  FSEL R72, R72, -INF , P3 ;  /* 0xff80000048487808 */ /* 0x000fe40001800000 */
[C---:B------:R-:W-:Y:S02]  /*1e060*/  ISETP.GE.AND P2, PT, R4.reuse, R247, PT ;  /* 0x000000f70400720c */ /* 0x040fe40003f46270 */
[C---:B------:R-:W-:Y:S02]  /*1e070*/  ISETP.GE.AND P6, PT, R4.reuse, R244, PT ;  /* 0x000000f40400720c */ /* 0x040fe40003fc6270 */
[C---:B------:R-:W-:Y:S02]  /*1e080*/  ISETP.GE.AND P1, PT, R4.reuse, R246, PT ;  /* 0x000000f60400720c */ /* 0x040fe40003f26270 */
[----:B------:R-:W-:Y:S01]  /*1e090*/  ISETP.GE.AND P3, PT, R4, R245, PT ;  /* 0x000000f50400720c */ /* 0x000fe20003f66270 */
[----:B------:R-:W-:Y:S01]  /*1e0a0*/  VIADD R4, R183, 0xfffffef0 ;  /* 0xfffffef0b7047836 */ /* 0x000fe20000000000 */
[----:B------:R-:W-:-:S02]  /*1e0b0*/  FMNMX3.FTZ R6, R6, R108, R111, !PT ;  /* 0x0000006c06067276 */ /* 0x000fc4000781006f */
[----:B------:R-:W-:Y:S02]  /*1e0c0*/  FSEL R74, R74, -INF , P5 ;  /* 0xff8000004a4a7808 */ /* 0x000fe40002800000 */
[----:B------:R-:W-:Y:S02]  /*1e0d0*/  FMNMX3.FTZ R5, R5, R117, R118, !PT ;  /* 0x0000007505057276 */ /* 0x000fe40007810076 */
[----:B------:R-:W-:Y:S02]  /*1e0e0*/  FMNMX3.FTZ R6, R6, R127, R105, !PT ;  /* 0x0000007f06067276 */ /* 0x000fe40007810069 */
[----:B------:R-:W-:Y:S02]  /*1e0f0*/  FSEL R79, R72, -INF , !P4 ;  /* 0xff800000484f7808 */ /* 0x000fe40006000000 */
[----:B------:R-:W-:Y:S02]  /*1e100*/  FSEL R181, R74, -INF , !P0 ;  /* 0xff8000004ab57808 */ /* 0x000fe40004000000 */
[----:B------:R-:W-:-:S02]  /*1e110*/  FSEL R73, R73, -INF , P2 ;  /* 0xff80000049497808 */ /* 0x000fc40001000000 */
[----:B------:R-:W-:Y:S02]  /*1e120*/  FMNMX3.FTZ R5, R5, R113, R114, !PT ;  /* 0x0000007105057276 */ /* 0x000fe40007810072 */
[C---:B------:R-:W-:Y:S02]  /*1e130*/  ISETP.GE.AND P4, PT, R4.reuse, R247, PT ;  /* 0x000000f70400720c */ /* 0x040fe40003f86270 */
[C---:B------:R-:W-:Y:S02]  /*1e140*/  ISETP.GE.AND P5, PT, R4.reuse, R244, PT ;  /* 0x000000f40400720c */ /* 0x040fe40003fa6270 */
[C---:B------:R-:W-:Y:S02]  /*1e150*/  ISETP.GE.AND P0, PT, R4.reuse, R246, PT ;  /* 0x000000f60400720c */ /* 0x040fe40003f06270 */
[----:B------:R-:W-:Y:S01]  /*1e160*/  ISETP.GE.AND P2, PT, R4, R245, PT ;  /* 0x000000f50400720c */ /* 0x000fe20003f46270 */
[----:B------:R-:W-:Y:S01]  /*1e170*/  VIADD R4, R183, 0xfffffef1 ;  /* 0xfffffef1b7047836 */ /* 0x000fe20000000000 */
[----:B------:R-:W-:-:S02]  /*1e180*/  FMNMX3.FTZ R6, R6, R129, R101, !PT ;  /* 0x0000008106067276 */ /* 0x000fc40007810065 */
[----:B------:R-:W-:Y:S02]  /*1e190*/  FMNMX3.FTZ R5, R5, R109, R110, !PT ;  /* 0x0000006d05057276 */ /* 0x000fe4000781006e */
[----:B------:R-:W-:Y:S02]  /*1e1a0*/  FSEL R75, R75, -INF , P1 ;  /* 0xff8000004b4b7808 */ /* 0x000fe40000800000 */
[----:B------:R-:W-:Y:S02]  /*1e1b0*/  ISETP.GE.AND P1, PT, R4, R247, PT ;  /* 0x000000f70400720c */ /* 0x000fe40003f26270 */
[----:B------:R-:W-:Y:S02]  /*1e1c0*/  FMNMX3.FTZ R6, R6, R131, R97, !PT ;  /* 0x0000008306067276 */ /* 0x000fe40007810061 */
[----:B------:R-:W-:Y:S02]  /*1e1d0*/  FMNMX3.FTZ R5, R5, R125, R100, !PT ;  /* 0x0000007d05057276 */ /* 0x000fe40007810064 */
[----:B------:R-:W-:-:S02]  /*1e1e0*/  FSEL R68, R68, -INF , P4 ;  /* 0xff80000044447808 */ /* 0x000fc40002000000 */
[----:B------:R-:W-:Y:S02]  /*1e1f0*/  FSEL R74, R70, -INF , P0 ;  /* 0xff800000464a7808 */ /* 0x000fe40000000000 */
        /* <DEDUP_REMOVED lines=9> */
[----:B------:R-:W-:Y:S02]  /*1e290*/  FSEL R71, R71, -INF , P0 ;  /* 0xff80000047477808 */ /* 0x000fe40000000000 */
[----:B------:R-:W-:Y:S02]  /*1e2a0*/  FSEL R70, R73, -INF , !P6 ;  /* 0xff80000049467808 */ /* 0x000fe40007000000 */
[----:B------:R-:W-:Y:S02]  /*1e2b0*/  FSEL R68, R68, -INF , !P5 ;  /* 0xff80000044447808 */ /* 0x000fe40006800000 */
[----:B------:R-:W-:-:S02]  /*1e2c0*/  FSEL R69, R69, -INF , !P4 ;  /* 0xff80000045457808 */ /* 0x000fc40006000000 */
[C---:B------:R-:W-:Y:S02]  /*1e2d0*/  ISETP.GE.AND P0, PT, R4.reuse, R247, PT ;  /* 0x000000f70400720c */ /* 0x040fe40003f06270 */
[C---:B------:R-:W-:Y:S02]  /*1e2e0*/  ISETP.GE.AND P5, PT, R4.reuse, R244, PT ;  /* 0x000000f40400720c */ /* 0x040fe40003fa6270 */
[C---:B------:R-:W-:Y:S02]  /*1e2f0*/  ISETP.GE.AND P4, PT, R4.reuse, R246, PT ;  /* 0x000000f60400720c */ /* 0x040fe40003f86270 */
[----:B------:R-:W-:Y:S02]  /*1e300*/  ISETP.GE.AND P6, PT, R4, R245, PT ;  /* 0x000000f50400720c */ /* 0x000fe40003fc6270 */
[----:B------:R-:W-:Y:S02]  /*1e310*/  FMNMX3.FTZ R4, R6, R175, R85, !PT ;  /* 0x000000af06047276 */ /* 0x000fe40007810055 */
[----:B------:R-:W-:Y:S01]  /*1e320*/  FMNMX3.FTZ R6, R5, R99, R88, !PT ;  /* 0x0000006305067276 */ /* 0x000fe20007810058 */
[----:B------:R-:W-:-:S03]  /*1e330*/  VIADD R183, R183, 0xfffffef9 ;  /* 0xfffffef9b7b77836 */ /* 0x000fc60000000000 */
[----:B------:R-:W-:Y:S02]  /*1e340*/  FMNMX3.FTZ R6, R6, R95, R84, !PT ;  /* 0x0000005f06067276 */ /* 0x000fe40007810054 */
[----:B------:R-:W-:Y:S02]  /*1e350*/  FMNMX3.FTZ R4, R4, R177, R82, !PT ;  /* 0x000000b104047276 */ /* 0x000fe40007810052 */
[----:B------:R-:W-:Y:S02]  /*1e360*/  FMNMX3.FTZ R6, R6, R91, R80, !PT ;  /* 0x0000005b06067276 */ /* 0x000fe40007810050 */
[----:B------:R-:W-:Y:S02]  /*1e370*/  FSEL R64, R64, -INF , P0 ;  /* 0xff80000040407808 */ /* 0x000fe40000000000 */
[----:B------:R-:W-:Y:S02]  /*1e380*/  ISETP.GE.AND P0, PT, R183, R247, PT ;  /* 0x000000f7b700720c */ /* 0x000fe40003f06270 */
[----:B------:R-:W-:-:S02]  /*1e390*/  FMNMX3.FTZ R6, R6, R87, R81, !PT ;  /* 0x0000005706067276 */ /* 0x000fc40007810051 */
[----:B------:R-:W-:Y:S02]  /*1e3a0*/  FMNMX3.FTZ R5, R4, R83, R77, !PT ;  /* 0x0000005304057276 */ /* 0x000fe4000781004d */
[----:B------:R-:W-:Y:S02]  /*1e3b0*/  FSEL R72, R66, -INF , P4 ;  /* 0xff80000042487808 */ /* 0x000fe40002000000 */
[----:B------:R-:W-:Y:S02]  /*1e3c0*/  ISETP.GE.AND P4, PT, R183, R244, PT ;  /* 0x000000f4b700720c */ /* 0x000fe40003f86270 */
[----:B------:R-:W-:Y:S02]  /*1e3d0*/  FSEL R65, R65, -INF , P0 ;  /* 0xff80000041417808 */ /* 0x000fe40000000000 */
[----:B------:R-:W-:Y:S02]  /*1e3e0*/  FSEL R66, R64, -INF , !P5 ;  /* 0xff80000040427808 */ /* 0x000fe40006800000 */
[----:B------:R-:W-:-:S02]  /*1e3f0*/  ISETP.GE.AND P0, PT, R183, R246, PT ;  /* 0x000000f6b700720c */ /* 0x000fc40003f06270 */
[----:B------:R-:W-:Y:S02]  /*1e400*/  FSEL R64, R75, -INF , !P3 ;  /* 0xff8000004b407808 */ /* 0x000fe40005800000 */
[----:B------:R-:W-:Y:S02]  /*1e410*/  FMNMX3.FTZ R6, R6, R179, R76, !PT ;  /* 0x000000b306067276 */ /* 0x000fe4000781004c */
[----:B------:R-:W-:Y:S02]  /*1e420*/  FMNMX3.FTZ R5, R5, R79, R70, !PT ;  /* 0x0000004f05057276 */ /* 0x000fe40007810046 */
[----:B------:R-:W-:Y:S02]  /*1e430*/  FSEL R65, R65, -INF , !P4 ;  /* 0xff80000041417808 */ /* 0x000fe40006000000 */
[----:B------:R-:W-:Y:S02]  /*1e440*/  ISETP.GE.AND P4, PT, R183, R245, PT ;  /* 0x000000f5b700720c */ /* 0x000fe40003f86270 */
[----:B------:R-:W-:-:S02]  /*1e450*/  FSEL R67, R67, -INF , P0 ;  /* 0xff80000043437808 */ /* 0x000fc40000000000 */
[----:B------:R-:W-:Y:S02]  /*1e460*/  FSEL R74, R74, -INF , !P2 ;  /* 0xff8000004a4a7808 */ /* 0x000fe40005000000 */
[----:B------:R-:W-:Y:S02]  /*1e470*/  FSEL R185, R71, -INF , !P1 ;  /* 0xff80000047b97808 */ /* 0x000fe40004800000 */
[----:B------:R-:W-:Y:S02]  /*1e480*/  FMNMX3.FTZ R6, R6, R181, R64, !PT ;  /* 0x000000b506067276 */ /* 0x000fe40007810040 */
[----:B------:R-:W-:Y:S02]  /*1e490*/  FMNMX3.FTZ R5, R5, R68, R69, !PT ;  /* 0x0000004405057276 */ /* 0x000fe40007810045 */
[----:B------:R-:W-:Y:S02]  /*1e4a0*/  FSEL R72, R72, -INF , !P6 ;  /* 0xff80000048487808 */ /* 0x000fe40007000000 */
[----:B------:R-:W-:-:S02]  /*1e4b0*/  FSEL R183, R67, -INF , !P4 ;  /* 0xff80000043b77808 */ /* 0x000fc40006000000 */
[----:B------:R-:W-:Y:S02]  /*1e4c0*/  FMNMX3.FTZ R6, R6, R74, R185, !PT ;  /* 0x0000004a06067276 */ /* 0x000fe400078100b9 */
[----:B------:R-:W-:Y:S02]  /*1e4d0*/  FMNMX3.FTZ R5, R5, R66, R65, !PT ;  /* 0x0000004205057276 */ /* 0x000fe40007810041 */
[----:B------:R-:W-:-:S03]  /*1e4e0*/  FMNMX3.FTZ R7, R6, R72, R183, !PT ;  /* 0x0000004806077276 */ /* 0x000fc600078100b7 */
[----:B------:R-:W1:Y:S04]  /*1e4f0*/  SHFL.BFLY PT, R4, R5, 0x2, 0x1f ;  /* 0x0c401f0005047f89 */ /* 0x000e6800000e0000 */
[----:B------:R-:W3:Y:S01]  /*1e500*/  SHFL.BFLY PT, R6, R7, 0x2, 0x1f ;  /* 0x0c401f0007067f89 */ /* 0x000ee200000e0000 */
[----:B------:R-:W4:Y:S01]  /*1e510*/  S2UR UR4, SR_CgaCtaId ;  /* 0x00000000000479c3 */ /* 0x000f220000008800 */
[----:B-1----:R-:W-:Y:S02]  /*1e520*/  FMNMX.FTZ R4, R5, R4, !PT ;  /* 0x0000000405047209 */ /* 0x002fe40007810000 */
[----:B---3--:R-:W-:-:S03]  /*1e530*/  FMNMX.FTZ R6, R7, R6, !PT ;  /* 0x0000000607067209 */ /* 0x008fc60007810000 */
[----:B------:R-:W1:Y:S04]  /*1e540*/  SHFL.BFLY PT, R71, R4, 0x1, 0x1f ;  /* 0x0c201f0004477f89 */ /* 0x000e6800000e0000 */
[----:B------:R-:W3:Y:S01]  /*1e550*/  SHFL.BFLY PT, R67, R6, 0x1, 0x1f ;  /* 0x0c201f0006437f89 */ /* 0x000ee200000e0000 */
[----:B------:R-:W-:Y:S02]  /*1e560*/  UMOV UR5, 0x400 ;  /* 0x0000040000057882 */ /* 0x000fe40000000000 */
[----:B----4-:R-:W-:Y:S01]  /*1e570*/  ULEA UR4, UR4, UR5, 0x18 ;  /* 0x0000000504047291 */ /* 0x010fe2000f8ec0ff */
[----:B------:R-:W-:Y:S02]  /*1e580*/  LOP3.LUT R94, R3, 0x200, R166, 0xf8, !PT ;  /* 0x00000200035e7812 */ /* 0x000fe400078ef8a6 */
[----:B-1----:R-:W-:-:S02]  /*1e590*/  FMNMX.FTZ R71, R4, R71, !PT ;  /* 0x0000004704477209 */ /* 0x002fc40007810000 */
[----:B---3--:R-:W-:-:S03]  /*1e5a0*/  FMNMX.FTZ R67, R6, R67, !PT ;  /* 0x0000004306437209 */ /* 0x008fc60007810000 */
[----:B--2---:R-:W-:Y:S01]  /*1e5b0*/  FMUL.FTZ R75, R104, R71 ;  /* 0x00000047684b7220 */ /* 0x004fe20000410000 */
[----:B------:R-:W-:Y:S02]  /*1e5c0*/  FSETP.NEU.FTZ.AND P1, PT, R71, -INF , PT ;  /* 0xff8000004700780b */ /* 0x000fe40003f3d000 */
[----:B------:R-:W-:Y:S02]  /*1e5d0*/  FSETP.NEU.FTZ.AND P0, PT, R67, -INF , PT ;  /* 0xff8000004300780b */ /* 0x000fe40003f1d000 */
[----:B------:R-:W-:Y:S02]  /*1e5e0*/  FSEL R75, R75, RZ, P1 ;  /* 0x000000ff4b4b7208 */ /* 0x000fe40000800000 */
[----:B------:R-:W-:Y:S02]  /*1e5f0*/  FSEL R5, R71, RZ, P1 ;  /* 0x000000ff47057208 */ /* 0x000fe40000800000 */
[----:B------:R-:W-:Y:S01]  /*1e600*/  R2P PR, R167, 0x6 ;  /* 0x00000006a7007804 */ /* 0x000fe20000000000 */
[----:B------:R-:W-:Y:S01]  /*1e610*/  IMAD.MOV.U32 R29, RZ, RZ, 0x20 ;  /* 0x00000020ff1d7424 */ /* 0x000fe200078e00ff */
[----:B------:R-:W-:-:S02]  /*1e620*/  LEA R94, R94, UR4, 0x1 ;  /* 0x000000045e5e7c11 */ /* 0x000fc4000f8e08ff */
[----:B------:R-:W-:Y:S02]  /*1e630*/  FSEL R7, R67, RZ, P0 ;  /* 0x000000ff43077208 */ /* 0x000fe40000000000 */
[----:B------:R-:W-:Y:S01]  /*1e640*/  SEL R29, R29, 0xffffffe0, !P1 ;  /* 0xffffffe01d1d7807 */ /* 0x000fe20004800000 */
[----:B------:R-:W-:Y:S02]  /*1e650*/  VIADD R20, R94, 0xa000 ;  /* 0x0000a0005e147836 */ /* 0x000fe40000000000 */
[----:B------:R-:W-:Y:S01]  /*1e660*/  FMUL.FTZ R4, R104, R67 ;  /* 0x0000004368047220 */ /* 0x000fe20000410000 */
[----:B------:R-:W-:Y:S02]  /*1e670*/  VIADD R106, R94, 0xa040 ;  /* 0x0000a0405e6a7836 */ /* 0x000fe40000000000 */
[----:B------:R-:W-:Y:S01]  /*1e680*/  FADD.FTZ R5, R2, -R5 ;  /* 0x8000000502057221 */ /* 0x000fe20000010000 */
[----:B------:R-:W-:Y:S01]  /*1e690*/  FADD.FTZ R7, R0, -R7 ;  /* 0x8000000700077221 */ /* 0x000fe20000010000 */
[----:B------:R-:W-:Y:S01]  /*1e6a0*/  FFMA.FTZ R73, R187, R104, -R75 ;  /* 0x00000068bb497223 */ /* 0x000fe2000001084b */
[----:B------:R-:W-:-:S02]  /*1e6b0*/  @P2 VIADD R106, R20, 0xffffffc0 ;  /* 0xffffffc0146a2836 */ /* 0x000fc40000000000 */
[----:B------:R-:W-:Y:S01]  /*1e6c0*/  FFMA.FTZ R90, R42, R104, -R75 ;  /* 0x000000682a5a7223 */ /* 0x000fe2000001084b */
[----:B------:R-:W-:Y:S01]  /*1e6d0*/  IMAD.IADD R0, R94, 0x1, R29 ;  /* 0x000000015e007824 */ /* 0x000fe200078e021d */
[----:B------:R-:W-:Y:S01]  /*1e6e0*/  FSEL R3, R4, RZ, P0 ;  /* 0x000000ff04037208 */ /* 0x000fe20000000000 */
[C---:B------:R-:W-:Y:S01]  /*1e6f0*/  FMUL.FTZ R102, R104.reuse, R5 ;  /* 0x0000000568667220 */ /* 0x040fe20000410000 */
[----:B------:R-:W1:Y:S01]  /*1e700*/  LDSM.16.MT88.4 R20, [R106] ;  /* 0x000000006a14783b */ /* 0x000e620000004200 */
[----:B------:R-:W-:-:S03]  /*1e710*/  FMUL.FTZ R98, R104, R7 ;  /* 0x0000000768627220 */ /* 0x000fc60000410000 */
[----:B------:R-:W2:Y:S01]  /*1e720*/  LDSM.16.MT88.4 R4, [R0+0xa000] ;  /* 0x00a000000004783b */ /* 0x000ea20000004200 */
[----:B------:R-:W-:Y:S02]  /*1e730*/  IMAD.IADD R128, R29, 0x1, R106 ;  /* 0x000000011d807824 */ /* 0x000fe400078e026a */
[-C--:B------:R-:W-:Y:S01]  /*1e740*/  FFMA.FTZ R2, R191, R104.reuse, -R3 ;  /* 0x00000068bf027223 */ /* 0x080fe20000010803 */
[-CC-:B------:R-:W-:Y:S01]  /*1e750*/  FFMA.FTZ R187, R51, R104.reuse, -R75.reuse ;  /* 0x0000006833bb7223 */ /* 0x180fe2000001084b */
[-C--:B------:R-:W-:Y:S01]  /*1e760*/  FFMA.FTZ R86, R47, R104.reuse, -R75 ;  /* 0x000000682f567223 */ /* 0x080fe2000001084b */
[-CC-:B------:R-:W-:Y:S01]  /*1e770*/  FFMA.FTZ R78, R249, R104.reuse, -R3.reuse ;  /* 0x00000068f94e7223 */ /* 0x180fe20000010803 */
[----:B------:R-:W3:Y:S01]  /*1e780*/  LDSM.16.MT88.4 R16, [R94+0xa000] ;  /* 0x00a000005e10783b */ /* 0x000ee20000004200 */
[-CC-:B------:R-:W-:Y:S01]  /*1e790*/  FFMA.FTZ R189, R189, R104.reuse, -R3.reuse ;  /* 0x00000068bdbd7223 */ /* 0x180fe20000010803 */
[-C--:B------:R-:W-:Y:S02]  /*1e7a0*/  FFMA.FTZ R191, R55, R104.reuse, -R3 ;  /* 0x0000006837bf7223 */ /* 0x080fe40000010803 */
[----:B------:R-:W4:Y:S01]  /*1e7b0*/  LDSM.16.MT88.4 R28, [R128] ;  /* 0x00000000801c783b */ /* 0x000f220000004200 */
[----:B------:R-:W-:Y:S03]  /*1e7c0*/  MUFU.EX2 R73, R73 ;  /* 0x0000004900497308 */ /* 0x000fe60000000800 */
[----:B------:R-:W5:Y:S01]  /*1e7d0*/  LDSM.16.MT88.4 R36, [R0+0xa800] ;  /* 0x00a800000024783b */ /* 0x000f620000004200 */
[----:B------:R-:W1:Y:S01]  /*1e7e0*/  MUFU.EX2 R90, R90 ;  /* 0x0000005a005a7308 */ /* 0x000e620000000800 */
[-CC-:B------:R-:W-:Y:S01]  /*1e7f0*/  FFMA.FTZ R53, R53, R104.reuse, -R75.reuse ;  /* 0x0000006835357223 */ /* 0x180fe2000001084b */
[----:B------:R-:W-:Y:S01]  /*1e800*/  FFMA.FTZ R130, R54, R104, -R75 ;  /* 0x0000006836827223 */ /* 0x000fe2000001084b */
[----:B------:R-:W5:Y:S01]  /*1e810*/  LDSM.16.MT88.4 R40, [R94+0xa800] ;  /* 0x00a800005e28783b */ /* 0x000f620000004200 */
[----:B------:R-:W-:Y:S04]  /*1e820*/  MUFU.EX2 R187, R187 ;  /* 0x000000bb00bb7308 */ /* 0x000fe80000000800 */
[----:B------:R-:W1:Y:S04]  /*1e830*/  MUFU.EX2 R86, R86 ;  /* 0x0000005600567308 */ /* 0x000e680000000800 */
[----:B------:R-:W-:Y:S04]  /*1e840*/  MUFU.EX2 R78, R78 ;  /* 0x0000004e004e7308 */ /* 0x000fe80000000800 */
[----:B------:R-:W2:Y:S04]  /*1e850*/  MUFU.EX2 R189, R189 ;  /* 0x000000bd00bd7308 */ /* 0x000ea80000000800 */
[----:B------:R-:W-:Y:S04]  /*1e860*/  MUFU.EX2 R2, R2 ;  /* 0x0000000200027308 */ /* 0x000fe80000000800 */
[----:B------:R-:W3:Y:S04]  /*1e870*/  MUFU.EX2 R191, R191 ;  /* 0x000000bf00bf7308 */ /* 0x000ee80000000800 */
[----:B------:R-:W4:Y:S04]  /*1e880*/  MUFU.EX2 R102, R102 ;  /* 0x0000006600667308 */ /* 0x000f280000000800 */
[----:B------:R-:W5:Y:S01]  /*1e890*/  MUFU.EX2 R98, R98 ;  /* 0x0000006200627308 */ /* 0x000f620000000800 */
[----:B-1----:R-:W-:-:S02]  /*1e8a0*/  F2FP.BF16.F32.PACK_AB R8, R90, R73 ;  /* 0x000000495a08723e */ /* 0x002fc400000010ff */
[----:B------:R-:W-:Y:S02]  /*1e8b0*/  F2FP.BF16.F32.PACK_AB R10, R86, R187 ;  /* 0x000000bb560a723e */ /* 0x000fe400000010ff */
[----:B--2---:R-:W-:Y:S02]  /*1e8c0*/  F2FP.BF16.F32.PACK_AB R9, R189, R78 ;  /* 0x0000004ebd09723e */ /* 0x004fe400000010ff */
[----:B---3--:R-:W-:Y:S01]  /*1e8d0*/  F2FP.BF16.F32.PACK_AB R11, R191, R2 ;  /* 0x00000002bf0b723e */ /* 0x008fe200000010ff */
[-C--:B----4-:R-:W-:Y:S01]  /*1e8e0*/  FMUL.FTZ R32, R144, R102.reuse ;  /* 0x0000006690207220 */ /* 0x090fe20000410000 */
[----:B------:R-:W-:Y:S01]  /*1e8f0*/  FMUL.FTZ R33, R145, R102 ;  /* 0x0000006691217220 */ /* 0x000fe20000410000 */
[--C-:B------:R-:W-:Y:S01]  /*1e900*/  FFMA.FTZ R144, R49, R104, -R75.reuse ;  /* 0x0000006831907223 */ /* 0x100fe2000001084b */
[----:B------:R-:W-:Y:S01]  /*1e910*/  FMUL.FTZ R140, R140, R102 ;  /* 0x000000668c8c7220 */ /* 0x000fe20000410000 */
[-C--:B-----5:R-:W-:Y:S01]  /*1e920*/  FMUL.FTZ R34, R146, R98.reuse ;  /* 0x0000006292227220 */ /* 0x0a0fe20000410000 */
[----:B------:R-:W-:Y:S01]  /*1e930*/  FMUL.FTZ R35, R147, R98 ;  /* 0x0000006293237220 */ /* 0x000fe20000410000 */
[----:B------:R-:W-:Y:S01]  /*1e940*/  FMUL.FTZ R141, R141, R102 ;  /* 0x000000668d8d7220 */ /* 0x000fe20000410000 */
[-C--:B------:R-:W-:Y:S01]  /*1e950*/  FMUL.FTZ R142, R142, R98.reuse ;  /* 0x000000628e8e7220 */ /* 0x080fe20000410000 */
[----:B------:R-:W-:Y:S01]  /*1e960*/  FMUL.FTZ R143, R143, R98 ;  /* 0x000000628f8f7220 */ /* 0x000fe20000410000 */
[-C--:B------:R-:W-:Y:S01]  /*1e970*/  FMUL.FTZ R24, R152, R102.reuse ;  /* 0x0000006698187220 */ /* 0x080fe20000410000 */
[----:B------:R-:W-:Y:S01]  /*1e980*/  FMUL.FTZ R25, R153, R102 ;  /* 0x0000006699197220 */ /* 0x000fe20000410000 */
[-C--:B------:R-:W-:Y:S01]  /*1e990*/  FMUL.FTZ R26, R154, R98.reuse ;  /* 0x000000629a1a7220 */ /* 0x080fe20000410000 */
[----:B------:R-:W-:Y:S01]  /*1e9a0*/  FMUL.FTZ R27, R155, R98 ;  /* 0x000000629b1b7220 */ /* 0x000fe20000410000 */
[-C--:B------:R-:W-:Y:S01]  /*1e9b0*/  FMUL.FTZ R49, R137, R102.reuse ;  /* 0x0000006689317220 */ /* 0x080fe20000410000 */
[-C--:B------:R-:W-:Y:S01]  /*1e9c0*/  FMUL.FTZ R148, R148, R102.reuse ;  /* 0x0000006694947220 */ /* 0x080fe20000410000 */
[----:B------:R-:W-:Y:S01]  /*1e9d0*/  FMUL.FTZ R149, R149, R102 ;  /* 0x0000006695957220 */ /* 0x000fe20000410000 */
[-C--:B------:R-:W-:Y:S01]  /*1e9e0*/  FMUL.FTZ R150, R150, R98.reuse ;  /* 0x0000006296967220 */ /* 0x080fe20000410000 */
[----:B------:R-:W-:Y:S01]  /*1e9f0*/  FMUL.FTZ R151, R151, R98 ;  /* 0x0000006297977220 */ /* 0x000fe20000410000 */
[-C--:B------:R-:W-:Y:S01]  /*1ea00*/  FFMA.FTZ R147, R52, R104.reuse, -R75 ;  /* 0x0000006834937223 */ /* 0x080fe2000001084b */
[-CC-:B------:R-:W-:Y:S01]  /*1ea10*/  FFMA.FTZ R146, R50, R104.reuse, -R3.reuse ;  /* 0x0000006832927223 */ /* 0x180fe20000010803 */
[-CC-:B------:R-:W-:Y:S01]  /*1ea20*/  FFMA.FTZ R137, R44, R104.reuse, -R3.reuse ;  /* 0x000000682c897223 */ /* 0x180fe20000010803 */
[----:B------:R1:W-:Y:S01]  /*1ea30*/  MUFU.EX2 R145, R53 ;  /* 0x0000003500917308 */ /* 0x0003e20000000800 */
[--C-:B------:R-:W-:Y:S01]  /*1ea40*/  FFMA.FTZ R52, R48, R104, -R3.reuse ;  /* 0x0000006830347223 */ /* 0x100fe20000010803 */
[C---:B------:R-:W-:Y:S01]  /*1ea50*/  HMMA.16816.F32.BF16 R32, R8.reuse, R20, R32 ;  /* 0x000000140820723c */ /* 0x040fe20000041820 */
[----:B------:R-:W-:Y:S01]  /*1ea60*/  FMUL.FTZ R48, R136, R102 ;  /* 0x0000006688307220 */ /* 0x000fe20000410000 */
[----:B------:R-:W2:Y:S04]  /*1ea70*/  MUFU.EX2 R130, R130 ;  /* 0x0000008200827308 */ /* 0x000ea80000000800 */
[----:B------:R-:W-:Y:S02]  /*1ea80*/  MUFU.EX2 R144, R144 ;  /* 0x0000009000907308 */ /* 0x000fe40000000800 */
[C---:B------:R-:W-:Y:S01]  /*1ea90*/  HMMA.16816.F32.BF16 R20, R8.reuse, R22, R140 ;  /* 0x000000160814723c */ /* 0x040fe2000004188c */
[----:B-1----:R-:W-:Y:S01]  /*1eaa0*/  FFMA.FTZ R53, R46, R104, -R3 ;  /* 0x000000682e357223 */ /* 0x002fe20000010803 */
[----:B------:R-:W1:Y:S06]  /*1eab0*/  MUFU.EX2 R147, R147 ;  /* 0x0000009300937308 */ /* 0x000e6c0000000800 */
[C---:B------:R-:W-:Y:S01]  /*1eac0*/  HMMA.16816.F32.BF16 R24, R8.reuse, R4, R24 ;  /* 0x000000040818723c */ /* 0x040fe20000041818 */
[----:B------:R-:W-:Y:S01]  /*1ead0*/  MUFU.EX2 R146, R146 ;  /* 0x0000009200927308 */ /* 0x000fe20000000800 */
[-C--:B------:R-:W-:Y:S01]  /*1eae0*/  FMUL.FTZ R12, R160, R102.reuse ;  /* 0x00000066a00c7220 */ /* 0x080fe20000410000 */
[----:B------:R-:W-:Y:S01]  /*1eaf0*/  FMUL.FTZ R13, R161, R102 ;  /* 0x00000066a10d7220 */ /* 0x000fe20000410000 */
[-C--:B------:R-:W-:Y:S01]  /*1eb00*/  FMUL.FTZ R14, R162, R98.reuse ;  /* 0x00000062a20e7220 */ /* 0x080fe20000410000 */
[----:B------:R2:W3:Y:S01]  /*1eb10*/  MUFU.EX2 R141, R52 ;  /* 0x00000034008d7308 */ /* 0x0004e20000000800 */
[----:B------:R-:W-:Y:S01]  /*1eb20*/  FMUL.FTZ R15, R163, R98 ;  /* 0x00000062a30f7220 */ /* 0x000fe20000410000 */
[-C--:B------:R-:W-:Y:S01]  /*1eb30*/  FMUL.FTZ R156, R156, R102.reuse ;  /* 0x000000669c9c7220 */ /* 0x080fe20000410000 */
[C---:B------:R-:W-:Y:S01]  /*1eb40*/  HMMA.16816.F32.BF16 R4, R8.reuse, R6, R148 ;  /* 0x000000060804723c */ /* 0x040fe20000041894 */
[----:B------:R3:W-:Y:S01]  /*1eb50*/  MUFU.EX2 R136, R53 ;  /* 0x0000003500887308 */ /* 0x0007e20000000800 */
[----:B------:R-:W-:Y:S01]  /*1eb60*/  FMUL.FTZ R157, R157, R102 ;  /* 0x000000669d9d7220 */ /* 0x000fe20000410000 */
[-C--:B------:R-:W-:Y:S01]  /*1eb70*/  FMUL.FTZ R158, R158, R98.reuse ;  /* 0x000000629e9e7220 */ /* 0x080fe20000410000 */
[-C--:B------:R-:W-:Y:S01]  /*1eb80*/  FMUL.FTZ R159, R159, R98.reuse ;  /* 0x000000629f9f7220 */ /* 0x080fe20000410000 */
[----:B------:R-:W4:Y:S01]  /*1eb90*/  MUFU.EX2 R137, R137 ;  /* 0x0000008900897308 */ /* 0x000f220000000800 */
[-C--:B------:R-:W-:Y:S01]  /*1eba0*/  FMUL.FTZ R50, R138, R98.reuse ;  /* 0x000000628a327220 */ /* 0x080fe20000410000 */
[----:B------:R-:W-:Y:S01]  /*1ebb0*/  FMUL.FTZ R51, R139, R98 ;  /* 0x000000628b337220 */ /* 0x000fe20000410000 */
[-C--:B------:R-:W-:Y:S01]  /*1ebc0*/  FMUL.FTZ R132, R132, R102.reuse ;  /* 0x0000006684847220 */ /* 0x080fe20000410000 */
[----:B------:R-:W-:Y:S01]  /*1ebd0*/  FMUL.FTZ R133, R133, R102 ;  /* 0x0000006685857220 */ /* 0x000fe20000410000 */
[-C--:B------:R-:W-:Y:S01]  /*1ebe0*/  FMUL.FTZ R134, R134, R98.reuse ;  /* 0x0000006286867220 */ /* 0x080fe20000410000 */
[----:B------:R-:W-:Y:S01]  /*1ebf0*/  FMUL.FTZ R135, R135, R98 ;  /* 0x0000006287877220 */ /* 0x000fe20000410000 */
[----:B------:R-:W-:Y:S01]  /*1ec00*/  HMMA.16816.F32.BF16 R12, R8, R16, R12 ;  /* 0x00000010080c723c */ /* 0x000fe2000004180c */
[----:B------:R-:W5:Y:S01]  /*1ec10*/  LDSM.16.MT88.4 R44, [R106+0x800] ;  /* 0x000800006a2c783b */ /* 0x000f620000004200 */
[----:B--2---:R-:W-:-:S02]  /*1ec20*/  F2FP.BF16.F32.PACK_AB R52, R130, R145 ;  /* 0x000000918234723e */ /* 0x004fc400000010ff */
[----:B-1----:R-:W-:Y:S02]  /*1ec30*/  F2FP.BF16.F32.PACK_AB R54, R147, R144 ;  /* 0x000000909336723e */ /* 0x002fe400000010ff */
[----:B---3--:R-:W-:Y:S02]  /*1ec40*/  F2FP.BF16.F32.PACK_AB R53, R141, R146 ;  /* 0x000000928d35723e */ /* 0x008fe400000010ff */
[----:B------:R-:W-:Y:S01]  /*1ec50*/  HMMA.16816.F32.BF16 R16, R8, R18, R156 ;  /* 0x000000120810723c */ /* 0x000fe2000004189c */
[----:B----4-:R-:W-:-:S07]  /*1ec60*/  F2FP.BF16.F32.PACK_AB R55, R137, R136 ;  /* 0x000000888937723e */ /* 0x010fce00000010ff */
[C---:B------:R-:W-:Y:S08]  /*1ec70*/  HMMA.16816.F32.BF16 R48, R8.reuse, R28, R48 ;  /* 0x0000001c0830723c */ /* 0x040ff00000041830 */
[----:B------:R-:W-:Y:S01]  /*1ec80*/  HMMA.16816.F32.BF16 R8, R8, R30, R132 ;  /* 0x0000001e0808723c */ /* 0x000fe20000041884 */
[----:B------:R-:W1:Y:S07]  /*1ec90*/  LDSM.16.MT88.4 R28, [R128+0x800] ;  /* 0x00080000801c783b */ /* 0x000e6e0000004200 */
[C---:B------:R-:W-:Y:S08]  /*1eca0*/  HMMA.16816.F32.BF16 R24, R52.reuse, R36, R24 ;  /* 0x000000243418723c */ /* 0x040ff00000041818 */
[C---:B------:R-:W-:Y:S01]  /*1ecb0*/  HMMA.16816.F32.BF16 R4, R52.reuse, R38, R4 ;  /* 0x000000263404723c */ /* 0x040fe20000041804 */
[----:B------:R-:W2:Y:S01]  /*1ecc0*/  LDSM.16.MT88.4 R36, [R94+0xb000] ;  /* 0x00b000005e24783b */ /* 0x000ea20000004200 */
        /* <DEDUP_REMOVED lines=8> */
[----:B------:R-:W-:Y:S01]  /*1ed50*/  MUFU.EX2 R134, R134 ;  /* 0x0000008600867308 */ /* 0x000fe20000000800 */
[C---:B------:R-:W-:Y:S03]  /*1ed60*/  HMMA.16816.F32.BF16 R12, R52.reuse, R40, R12 ;  /* 0x00000028340c723c */ /* 0x040fe6000004180c */
[----:B------:R-:W3:Y:S04]  /*1ed70*/  MUFU.EX2 R133, R133 ;  /* 0x0000008500857308 */ /* 0x000ee80000000800 */
[----:B------:R-:W-:Y:S01]  /*1ed80*/  MUFU.EX2 R132, R132 ;  /* 0x0000008400847308 */ /* 0x000fe20000000800 */
[C---:B------:R-:W-:Y:S01]  /*1ed90*/  HMMA.16816.F32.BF16 R16, R52.reuse, R42, R16 ;  /* 0x0000002a3410723c */ /* 0x040fe20000041810 */
[----:B------:R-:W4:Y:S02]  /*1eda0*/  LDSM.16.MT88.4 R40, [R0+0xb000] ;  /* 0x00b000000028783b */ /* 0x000f240000004200 */
[----:B------:R-:W-:Y:S04]  /*1edb0*/  MUFU.EX2 R143, R143 ;  /* 0x0000008f008f7308 */ /* 0x000fe80000000800 */
[----:B------:R-:W-:Y:S04]  /*1edc0*/  MUFU.EX2 R139, R139 ;  /* 0x0000008b008b7308 */ /* 0x000fe80000000800 */
[----:B------:R-:W2:Y:S04]  /*1edd0*/  MUFU.EX2 R138, R138 ;  /* 0x0000008a008a7308 */ /* 0x000ea80000000800 */
[----:B------:R-:W-:Y:S04]  /*1ede0*/  MUFU.EX2 R135, R135 ;  /* 0x0000008700877308 */ /* 0x000fe80000000800 */
[----:B------:R-:W2:Y:S01]  /*1edf0*/  MUFU.EX2 R140, R140 ;  /* 0x0000008c008c7308 */ /* 0x000ea20000000800 */
[C---:B-----5:R-:W-:Y:S08]  /*1ee00*/  HMMA.16816.F32.BF16 R32, R52.reuse, R44, R32 ;  /* 0x0000002c3420723c */ /* 0x060ff00000041820 */
[C---:B------:R-:W-:Y:S01]  /*1ee10*/  HMMA.16816.F32.BF16 R20, R52.reuse, R46, R20 ;  /* 0x0000002e3414723c */ /* 0x040fe20000041814 */
[----:B------:R-:W5:Y:S07]  /*1ee20*/  LDSM.16.MT88.4 R44, [R106+0x1000] ;  /* 0x001000006a2c783b */ /* 0x000f6e0000004200 */
[----:B-1----:R-:W-:Y:S01]  /*1ee30*/  HMMA.16816.F32.BF16 R48, R52, R28, R48 ;  /* 0x0000001c3430723c */ /* 0x002fe20000041830 */
[----:B---3--:R-:W-:-:S02]  /*1ee40*/  F2FP.BF16.F32.PACK_AB R28, R133, R134 ;  /* 0x00000086851c723e */ /* 0x008fc400000010ff */
[----:B--2---:R-:W-:-:S05]  /*1ee50*/  F2FP.BF16.F32.PACK_AB R29, R138, R139 ;  /* 0x0000008b8a1d723e */ /* 0x004fca00000010ff */
[----:B------:R-:W-:Y:S01]  /*1ee60*/  HMMA.16816.F32.BF16 R8, R52, R30, R8 ;  /* 0x0000001e3408723c */ /* 0x000fe20000041808 */
[----:B------:R-:W-:Y:S01]  /*1ee70*/  F2FP.BF16.F32.PACK_AB R30, R143, R132 ;  /* 0x000000848f1e723e */ /* 0x000fe200000010ff */
[----:B------:R-:W1:Y:S01]  /*1ee80*/  LDSM.16.MT88.4 R52, [R128+0x1000] ;  /* 0x001000008034783b */ /* 0x000e620000004200 */
[----:B------:R-:W-:-:S07]  /*1ee90*/  F2FP.BF16.F32.PACK_AB R31, R140, R135 ;  /* 0x000000878c1f723e */ /* 0x000fce00000010ff */
        /* <DEDUP_REMOVED lines=12> */
[C---:B----4-:R-:W-:Y:S01]  /*1ef60*/  HMMA.16816.F32.BF16 R24, R28.reuse, R40, R24 ;  /* 0x000000281c18723c */ /* 0x050fe20000041818 */
[----:B------:R-:W3:Y:S02]  /*1ef70*/  LDSM.16.MT88.4 R56, [R94+0xb800] ;  /* 0x00b800005e38783b */ /* 0x000ee40000004200 */
[----:B------:R-:W4:Y:S04]  /*1ef80*/  MUFU.EX2 R142, R142 ;  /* 0x0000008e008e7308 */ /* 0x000f280000000800 */
[----:B------:R-:W-:Y:S01]  /*1ef90*/  MUFU.EX2 R151, R151 ;  /* 0x0000009700977308 */ /* 0x000fe20000000800 */
[C---:B------:R-:W-:Y:S01]  /*1efa0*/  HMMA.16816.F32.BF16 R4, R28.reuse, R42, R4 ;  /* 0x0000002a1c04723c */ /* 0x040fe20000041804 */
[----:B------:R-:W3:Y:S02]  /*1efb0*/  LDSM.16.MT88.4 R40, [R106+0x1800] ;  /* 0x001800006a28783b */ /* 0x000ee40000004200 */
[----:B------:R-:W-:Y:S04]  /*1efc0*/  MUFU.EX2 R150, R150 ;  /* 0x0000009600967308 */ /* 0x000fe80000000800 */
[----:B------:R-:W-:Y:S04]  /*1efd0*/  MUFU.EX2 R148, R148 ;  /* 0x0000009400947308 */ /* 0x000fe80000000800 */
[----:B------:R-:W1:Y:S04]  /*1efe0*/  MUFU.EX2 R153, R153 ;  /* 0x0000009900997308 */ /* 0x000e680000000800 */
[----:B------:R-:W-:Y:S04]  /*1eff0*/  MUFU.EX2 R152, R152 ;  /* 0x0000009800987308 */ /* 0x000fe80000000800 */
[----:B------:R-:W2:Y:S01]  /*1f000*/  MUFU.EX2 R155, R155 ;  /* 0x0000009b009b7308 */ /* 0x000ea20000000800 */
[----:B-----5:R-:W-:Y:S01]  /*1f010*/  HMMA.16816.F32.BF16 R32, R28, R44, R32 ;  /* 0x0000002c1c20723c */ /* 0x020fe20000041820 */
[----:B----4-:R-:W-:-:S02]  /*1f020*/  F2FP.BF16.F32.PACK_AB R44, R142, R149 ;  /* 0x000000958e2c723e */ /* 0x010fc400000010ff */
[----:B-1----:R-:W-:-:S05]  /*1f030*/  F2FP.BF16.F32.PACK_AB R45, R153, R148 ;  /* 0x00000094992d723e */ /* 0x002fca00000010ff */
[----:B------:R-:W-:Y:S01]  /*1f040*/  HMMA.16816.F32.BF16 R20, R28, R46, R20 ;  /* 0x0000002e1c14723c */ /* 0x000fe20000041814 */
[----:B------:R-:W-:Y:S02]  /*1f050*/  F2FP.BF16.F32.PACK_AB R46, R150, R151 ;  /* 0x00000097962e723e */ /* 0x000fe400000010ff */
[----:B--2---:R-:W-:-:S05]  /*1f060*/  F2FP.BF16.F32.PACK_AB R47, R155, R152 ;  /* 0x000000989b2f723e */ /* 0x004fca00000010ff */
[C---:B------:R-:W-:Y:S08]  /*1f070*/  HMMA.16816.F32.BF16 R48, R28.reuse, R52, R48 ;  /* 0x000000341c30723c */ /* 0x040ff00000041830 */
[----:B------:R-:W-:Y:S01]  /*1f080*/  HMMA.16816.F32.BF16 R8, R28, R54, R8 ;  /* 0x000000361c08723c */ /* 0x000fe20000041808 */
[----:B------:R-:W1:Y:S01]  /*1f090*/  LDSM.16.MT88.4 R28, [R128+0x1800] ;  /* 0x00180000801c783b */ /* 0x000e620000004200 */
[-CC-:B------:R-:W-:Y:S01]  /*1f0a0*/  FFMA.FTZ R157, R197, R104.reuse, -R75.reuse ;  /* 0x00000068c59d7223 */ /* 0x180fe2000001084b */
[-CC-:B------:R-:W-:Y:S01]  /*1f0b0*/  FFMA.FTZ R156, R195, R104.reuse, -R75.reuse ;  /* 0x00000068c39c7223 */ /* 0x180fe2000001084b */
[-CC-:B------:R-:W-:Y:S01]  /*1f0c0*/  FFMA.FTZ R154, R250, R104.reuse, -R75.reuse ;  /* 0x00000068fa9a7223 */ /* 0x180fe2000001084b */
[-C--:B------:R-:W-:Y:S01]  /*1f0d0*/  FFMA.FTZ R161, R193, R104.reuse, -R75 ;  /* 0x00000068c1a17223 */ /* 0x080fe2000001084b */
[-CC-:B------:R-:W-:Y:S01]  /*1f0e0*/  FFMA.FTZ R160, R248, R104.reuse, -R3.reuse ;  /* 0x00000068f8a07223 */ /* 0x180fe20000010803 */
[-CC-:B------:R-:W-:Y:S01]  /*1f0f0*/  FFMA.FTZ R159, R218, R104.reuse, -R3.reuse ;  /* 0x00000068da9f7223 */ /* 0x180fe20000010803 */
[C---:B------:R-:W-:Y:S08]  /*1f100*/  HMMA.16816.F32.BF16 R24, R44.reuse, R36, R24 ;  /* 0x000000242c18723c */ /* 0x040ff00000041818 */
[C---:B------:R-:W-:Y:S01]  /*1f110*/  HMMA.16816.F32.BF16 R4, R44.reuse, R38, R4 ;  /* 0x000000262c04723c */ /* 0x040fe20000041804 */
[----:B------:R-:W2:Y:S01]  /*1f120*/  LDSM.16.MT88.4 R36, [R94+0xc000] ;  /* 0x00c000005e24783b */ /* 0x000ea20000004200 */
[-CC-:B------:R-:W-:Y:S01]  /*1f130*/  FFMA.FTZ R158, R224, R104.reuse, -R3.reuse ;  /* 0x00000068e09e7223 */ /* 0x180fe20000010803 */
[----:B------:R-:W-:Y:S01]  /*1f140*/  FFMA.FTZ R163, R222, R104, -R3 ;  /* 0x00000068dea37223 */ /* 0x000fe20000010803 */
[----:B------:R-:W-:Y:S01]  /*1f150*/  MUFU.EX2 R157, R157 ;  /* 0x0000009d009d7308 */ /* 0x000fe20000000800 */
[----:B------:R-:W4:Y:S03]  /*1f160*/  LDSM.16.MT88.4 R52, [R0+0xc000] ;  /* 0x00c000000034783b */ /* 0x000f260000004200 */
[----:B------:R-:W5:Y:S01]  /*1f170*/  MUFU.EX2 R156, R156 ;  /* 0x0000009c009c7308 */ /* 0x000f620000000800 */
[C---:B---3--:R-:W-:Y:S03]  /*1f180*/  HMMA.16816.F32.BF16 R12, R44.reuse, R56, R12 ;  /* 0x000000382c0c723c */ /* 0x048fe6000004180c */
[----:B------:R-:W-:Y:S04]  /*1f190*/  MUFU.EX2 R154, R154 ;  /* 0x0000009a009a7308 */ /* 0x000fe80000000800 */
[----:B------:R-:W3:Y:S01]  /*1f1a0*/  MUFU.EX2 R161, R161 ;  /* 0x000000a100a17308 */ /* 0x000ee20000000800 */
[C---:B------:R-:W-:Y:S08]  /*1f1b0*/  HMMA.16816.F32.BF16 R16, R44.reuse, R58, R16 ;  /* 0x0000003a2c10723c */ /* 0x040ff00000041810 */
[C---:B------:R-:W-:Y:S01]  /*1f1c0*/  HMMA.16816.F32.BF16 R32, R44.reuse, R40, R32 ;  /* 0x000000282c20723c */ /* 0x040fe20000041820 */
[----:B------:R-:W-:Y:S07]  /*1f1d0*/  MUFU.EX2 R160, R160 ;  /* 0x000000a000a07308 */ /* 0x000fee0000000800 */
[C---:B------:R-:W-:Y:S01]  /*1f1e0*/  HMMA.16816.F32.BF16 R20, R44.reuse, R42, R20 ;  /* 0x0000002a2c14723c */ /* 0x040fe20000041814 */
[----:B------:R-:W2:Y:S01]  /*1f1f0*/  MUFU.EX2 R159, R159 ;  /* 0x0000009f009f7308 */ /* 0x000ea20000000800 */
[----:B------:R-:W4:Y:S03]  /*1f200*/  LDSM.16.MT88.4 R40, [R106+0x2000] ;  /* 0x002000006a28783b */ /* 0x000f260000004200 */
[----:B------:R-:W-:Y:S03]  /*1f210*/  MUFU.EX2 R158, R158 ;  /* 0x0000009e009e7308 */ /* 0x000fe60000000800 */
[----:B-1----:R-:W-:Y:S01]  /*1f220*/  HMMA.16816.F32.BF16 R48, R44, R28, R48 ;  /* 0x0000001c2c30723c */ /* 0x002fe20000041830 */
[----:B------:R-:W1:Y:S01]  /*1f230*/  MUFU.EX2 R163, R163 ;  /* 0x000000a300a37308 */ /* 0x000e620000000800 */
[----:B-----5:R-:W-:-:S06]  /*1f240*/  F2FP.BF16.F32.PACK_AB R28, R156, R157 ;  /* 0x0000009d9c1c723e */ /* 0x020fcc00000010ff */
[----:B------:R-:W-:Y:S01]  /*1f250*/  HMMA.16816.F32.BF16 R8, R44, R30, R8 ;  /* 0x0000001e2c08723c */ /* 0x000fe20000041808 */
[----:B---3--:R-:W-:Y:S01]  /*1f260*/  F2FP.BF16.F32.PACK_AB R30, R161, R154 ;  /* 0x0000009aa11e723e */ /* 0x008fe200000010ff */
[----:B------:R-:W3:Y:S01]  /*1f270*/  LDSM.16.MT88.4 R44, [R128+0x2000] ;  /* 0x00200000802c783b */ /* 0x000ee20000004200 */
[----:B--2---:R-:W-:Y:S01]  /*1f280*/  F2FP.BF16.F32.PACK_AB R29, R159, R160 ;  /* 0x000000a09f1d723e */ /* 0x004fe200000010ff */
[-CC-:B------:R-:W-:Y:S01]  /*1f290*/  FFMA.FTZ R193, R216, R104.reuse, -R75.reuse ;  /* 0x00000068d8c17223 */ /* 0x180fe2000001084b */
[-CC-:B------:R-:W-:Y:S01]  /*1f2a0*/  FFMA.FTZ R162, R214, R104.reuse, -R75.reuse ;  /* 0x00000068d6a27223 */ /* 0x180fe2000001084b */
[----:B------:R-:W-:Y:S01]  /*1f2b0*/  FFMA.FTZ R195, R212, R104, -R75 ;  /* 0x00000068d4c37223 */ /* 0x000fe2000001084b */
[----:B-1----:R-:W-:Y:S01]  /*1f2c0*/  F2FP.BF16.F32.PACK_AB R31, R163, R158 ;  /* 0x0000009ea31f723e */ /* 0x002fe200000010ff */
[-CC-:B------:R-:W-:Y:S01]  /*1f2d0*/  FFMA.FTZ R166, R186, R104.reuse, -R3.reuse ;  /* 0x00000068baa67223 */ /* 0x180fe20000010803 */
[-CC-:B------:R-:W-:Y:S01]  /*1f2e0*/  FFMA.FTZ R197, R208, R104.reuse, -R3.reuse ;  /* 0x00000068d0c57223 */ /* 0x180fe20000010803 */
[-C--:B------:R-:W-:Y:S01]  /*1f2f0*/  FFMA.FTZ R199, R188, R104.reuse, -R3 ;  /* 0x00000068bcc77223 */ /* 0x080fe20000010803 */
[----:B------:R-:W-:Y:S03]  /*1f300*/  LDSM.16.MT88.4 R56, [R94+0xc800] ;  /* 0x00c800005e38783b */ /* 0x000fe60000004200 */
[C---:B------:R-:W-:Y:S08]  /*1f310*/  HMMA.16816.F32.BF16 R12, R28.reuse, R36, R12 ;  /* 0x000000241c0c723c */ /* 0x040ff0000004180c */
[C---:B------:R-:W-:Y:S01]  /*1f320*/  HMMA.16816.F32.BF16 R16, R28.reuse, R38, R16 ;  /* 0x000000261c10723c */ /* 0x040fe20000041810 */
[----:B------:R-:W1:Y:S01]  /*1f330*/  LDSM.16.MT88.4 R36, [R0+0xc800] ;  /* 0x00c800000024783b */ /* 0x000e620000004200 */
[-C--:B------:R-:W-:Y:S01]  /*1f340*/  FFMA.FTZ R210, R210, R104.reuse, -R75 ;  /* 0x00000068d2d27223 */ /* 0x080fe2000001084b */
[----:B------:R-:W-:Y:S01]  /*1f350*/  FFMA.FTZ R206, R206, R104, -R3 ;  /* 0x00000068cece7223 */ /* 0x000fe20000010803 */
[----:B------:R-:W-:Y:S04]  /*1f360*/  MUFU.EX2 R193, R193 ;  /* 0x000000c100c17308 */ /* 0x000fe80000000800 */
[----:B------:R-:W2:Y:S01]  /*1f370*/  MUFU.EX2 R162, R162 ;  /* 0x000000a200a27308 */ /* 0x000ea20000000800 */
[C---:B----4-:R-:W-:Y:S03]  /*1f380*/  HMMA.16816.F32.BF16 R24, R28.reuse, R52, R24 ;  /* 0x000000341c18723c */ /* 0x050fe60000041818 */
[----:B------:R-:W-:Y:S04]  /*1f390*/  MUFU.EX2 R195, R195 ;  /* 0x000000c300c37308 */ /* 0x000fe80000000800 */
[----:B------:R-:W-:Y:S01]  /*1f3a0*/  MUFU.EX2 R186, R210 ;  /* 0x000000d200ba7308 */ /* 0x000fe20000000800 */
[C---:B------:R-:W-:Y:S01]  /*1f3b0*/  HMMA.16816.F32.BF16 R4, R28.reuse, R54, R4 ;  /* 0x000000361c04723c */ /* 0x040fe20000041804 */
[----:B------:R-:W4:Y:S02]  /*1f3c0*/  LDSM.16.MT88.4 R52, [R106+0x2800] ;  /* 0x002800006a34783b */ /* 0x000f240000004200 */
[----:B------:R-:W-:Y:S04]  /*1f3d0*/  MUFU.EX2 R166, R166 ;  /* 0x000000a600a67308 */ /* 0x000fe80000000800 */
[----:B------:R-:W5:Y:S04]  /*1f3e0*/  MUFU.EX2 R197, R197 ;  /* 0x000000c500c57308 */ /* 0x000f680000000800 */
[----:B------:R-:W-:Y:S04]  /*1f3f0*/  MUFU.EX2 R188, R206 ;  /* 0x000000ce00bc7308 */ /* 0x000fe80000000800 */
[----:B------:R-:W3:Y:S01]  /*1f400*/  MUFU.EX2 R199, R199 ;  /* 0x000000c700c77308 */ /* 0x000ee20000000800 */
[----:B------:R-:W-:Y:S01]  /*1f410*/  HMMA.16816.F32.BF16 R32, R28, R40, R32 ;  /* 0x000000281c20723c */ /* 0x000fe20000041820 */
[----:B--2---:R-:W-:-:S02]  /*1f420*/  F2FP.BF16.F32.PACK_AB R40, R162, R193 ;  /* 0x000000c1a228723e */ /* 0x004fc400000010ff */
[----:B-----5:R-:W-:-:S05]  /*1f430*/  F2FP.BF16.F32.PACK_AB R41, R197, R166 ;  /* 0x000000a6c529723e */ /* 0x020fca00000010ff */
[----:B------:R-:W-:Y:S01]  /*1f440*/  HMMA.16816.F32.BF16 R20, R28, R42, R20 ;  /* 0x0000002a1c14723c */ /* 0x000fe20000041814 */
[----:B------:R-:W-:Y:S02]  /*1f450*/  F2FP.BF16.F32.PACK_AB R42, R186, R195 ;  /* 0x000000c3ba2a723e */ /* 0x000fe400000010ff */
[----:B---3--:R-:W-:-:S05]  /*1f460*/  F2FP.BF16.F32.PACK_AB R43, R199, R188 ;  /* 0x000000bcc72b723e */ /* 0x008fca00000010ff */
[C---:B------:R-:W-:Y:S08]  /*1f470*/  HMMA.16816.F32.BF16 R48, R28.reuse, R44, R48 ;  /* 0x0000002c1c30723c */ /* 0x040ff00000041830 */
[----:B------:R-:W-:Y:S01]  /*1f480*/  HMMA.16816.F32.BF16 R8, R28, R46, R8 ;  /* 0x0000002e1c08723c */ /* 0x000fe20000041808 */
[----:B------:R-:W2:Y:S01]  /*1f490*/  LDSM.16.MT88.4 R28, [R128+0x2800] ;  /* 0x00280000801c783b */ /* 0x000ea20000004200 */
[-CC-:B------:R-:W-:Y:S01]  /*1f4a0*/  FFMA.FTZ R201, R204, R104.reuse, -R75.reuse ;  /* 0x00000068ccc97223 */ /* 0x180fe2000001084b */
[-C--:B------:R-:W-:Y:S01]  /*1f4b0*/  FFMA.FTZ R203, R200, R104.reuse, -R75 ;  /* 0x00000068c8cb7223 */ /* 0x080fe2000001084b */
[-CC-:B------:R-:W-:Y:S01]  /*1f4c0*/  FFMA.FTZ R205, R190, R104.reuse, -R3.reuse ;  /* 0x00000068becd7223 */ /* 0x180fe20000010803 */
[-CC-:B------:R-:W-:Y:S01]  /*1f4d0*/  FFMA.FTZ R192, R192, R104.reuse, -R3.reuse ;  /* 0x00000068c0c07223 */ /* 0x180fe20000010803 */
[-C--:B------:R-:W-:Y:S01]  /*1f4e0*/  FFMA.FTZ R207, R196, R104.reuse, -R3 ;  /* 0x00000068c4cf7223 */ /* 0x080fe20000010803 */
[-C--:B------:R-:W-:Y:S01]  /*1f4f0*/  FFMA.FTZ R202, R202, R104.reuse, -R75 ;  /* 0x00000068caca7223 */ /* 0x080fe2000001084b */
[C---:B-1----:R-:W-:Y:S08]  /*1f500*/  HMMA.16816.F32.BF16 R24, R40.reuse, R36, R24 ;  /* 0x000000242818723c */ /* 0x042ff00000041818 */
[C---:B------:R-:W-:Y:S01]  /*1f510*/  HMMA.16816.F32.BF16 R4, R40.reuse, R38, R4 ;  /* 0x000000262804723c */ /* 0x040fe20000041804 */
[----:B------:R-:W1:Y:S01]  /*1f520*/  LDSM.16.MT88.4 R36, [R94+0xd000] ;  /* 0x00d000005e24783b */ /* 0x000e620000004200 */
[-C--:B------:R-:W-:Y:S01]  /*1f530*/  FFMA.FTZ R194, R194, R104.reuse, -R3 ;  /* 0x00000068c2c27223 */ /* 0x080fe20000010803 */
[----:B------:R-:W-:Y:S02]  /*1f540*/  MUFU.EX2 R201, R201 ;  /* 0x000000c900c97308 */ /* 0x000fe40000000800 */
[----:B------:R-:W3:Y:S03]  /*1f550*/  LDSM.16.MT88.4 R44, [R0+0xd000] ;  /* 0x00d00000002c783b */ /* 0x000ee60000004200 */
[C---:B------:R-:W-:Y:S01]  /*1f560*/  HMMA.16816.F32.BF16 R12, R40.reuse, R56, R12 ;  /* 0x00000038280c723c */ /* 0x040fe2000004180c */
[----:B------:R-:W-:Y:S01]  /*1f570*/  FFMA.FTZ R56, R198, R104, -R75 ;  /* 0x00000068c6387223 */ /* 0x000fe2000001084b */
[----:B------:R-:W-:Y:S04]  /*1f580*/  MUFU.EX2 R203, R203 ;  /* 0x000000cb00cb7308 */ /* 0x000fe80000000800 */
[----:B------:R-:W5:Y:S02]  /*1f590*/  MUFU.EX2 R198, R202 ;  /* 0x000000ca00c67308 */ /* 0x000f640000000800 */
[C---:B------:R-:W-:Y:S02]  /*1f5a0*/  HMMA.16816.F32.BF16 R16, R40.reuse, R58, R16 ;  /* 0x0000003a2810723c */ /* 0x040fe40000041810 */
[----:B------:R2:W-:Y:S04]  /*1f5b0*/  MUFU.EX2 R200, R56 ;  /* 0x0000003800c87308 */ /* 0x0005e80000000800 */
[----:B------:R-:W-:Y:S04]  /*1f5c0*/  MUFU.EX2 R190, R194 ;  /* 0x000000c200be7308 */ /* 0x000fe80000000800 */
[----:B------:R-:W1:Y:S04]  /*1f5d0*/  MUFU.EX2 R205, R205 ;  /* 0x000000cd00cd7308 */ /* 0x000e680000000800 */
[----:B------:R-:W-:Y:S01]  /*1f5e0*/  MUFU.EX2 R192, R192 ;  /* 0x000000c000c07308 */ /* 0x000fe20000000800 */
[C---:B----4-:R-:W-:Y:S01]  /*1f5f0*/  HMMA.16816.F32.BF16 R32, R40.reuse, R52, R32 ;  /* 0x000000342820723c */ /* 0x050fe20000041820 */
[----:B--2---:R-:W-:Y:S02]  /*1f600*/  LDSM.16.MT88.4 R56, [R94+0xd800] ;  /* 0x00d800005e38783b */ /* 0x004fe40000004200 */
[----:B------:R-:W2:Y:S05]  /*1f610*/  MUFU.EX2 R207, R207 ;  /* 0x000000cf00cf7308 */ /* 0x000eaa0000000800 */
[C---:B------:R-:W-:Y:S01]  /*1f620*/  HMMA.16816.F32.BF16 R20, R40.reuse, R54, R20 ;  /* 0x000000362814723c */ /* 0x040fe20000041814 */
[----:B------:R-:W4:Y:S07]  /*1f630*/  LDSM.16.MT88.4 R52, [R106+0x3000] ;  /* 0x003000006a34783b */ /* 0x000f2e0000004200 */
[----:B------:R-:W-:Y:S01]  /*1f640*/  HMMA.16816.F32.BF16 R48, R40, R28, R48 ;  /* 0x0000001c2830723c */ /* 0x000fe20000041830 */
[----:B-----5:R-:W-:-:S02]  /*1f650*/  F2FP.BF16.F32.PACK_AB R28, R198, R201 ;  /* 0x000000c9c61c723e */ /* 0x020fc400000010ff */
[----:B-1----:R-:W-:-:S05]  /*1f660*/  F2FP.BF16.F32.PACK_AB R29, R205, R190 ;  /* 0x000000becd1d723e */ /* 0x002fca00000010ff */
[----:B------:R-:W-:Y:S01]  /*1f670*/  HMMA.16816.F32.BF16 R8, R40, R30, R8 ;  /* 0x0000001e2808723c */ /* 0x000fe20000041808 */
[----:B------:R-:W-:Y:S01]  /*1f680*/  F2FP.BF16.F32.PACK_AB R30, R203, R200 ;  /* 0x000000c8cb1e723e */ /* 0x000fe200000010ff */
[----:B------:R-:W1:Y:S01]  /*1f690*/  LDSM.16.MT88.4 R40, [R128+0x3000] ;  /* 0x003000008028783b */ /* 0x000e620000004200 */
[----:B--2---:R-:W-:-:S07]  /*1f6a0*/  F2FP.BF16.F32.PACK_AB R31, R207, R192 ;  /* 0x000000c0cf1f723e */ /* 0x004fce00000010ff */
[C---:B------:R-:W-:Y:S08]  /*1f6b0*/  HMMA.16816.F32.BF16 R12, R28.reuse, R36, R12 ;  /* 0x000000241c0c723c */ /* 0x040ff0000004180c */
[C---:B------:R-:W-:Y:S01]  /*1f6c0*/  HMMA.16816.F32.BF16 R16, R28.reuse, R38, R16 ;  /* 0x000000261c10723c */ /* 0x040fe20000041810 */
[----:B------:R-:W2:Y:S01]  /*1f6d0*/  LDSM.16.MT88.4 R36, [R0+0xd800] ;  /* 0x00d800000024783b */ /* 0x000ea20000004200 */
[-CC-:B------:R-:W-:Y:S01]  /*1f6e0*/  FFMA.FTZ R209, R182, R104.reuse, -R75.reuse ;  /* 0x00000068b6d17223 */ /* 0x180fe2000001084b */
[-C--:B------:R-:W-:Y:S01]  /*1f6f0*/  FFMA.FTZ R211, R178, R104.reuse, -R75 ;  /* 0x00000068b2d37223 */ /* 0x080fe2000001084b */
[-CC-:B------:R-:W-:Y:S01]  /*1f700*/  FFMA.FTZ R174, R174, R104.reuse, -R3.reuse ;  /* 0x00000068aeae7223 */ /* 0x180fe20000010803 */
[-CC-:B------:R-:W-:Y:S01]  /*1f710*/  FFMA.FTZ R213, R176, R104.reuse, -R3.reuse ;  /* 0x00000068b0d57223 */ /* 0x180fe20000010803 */
[-C--:B------:R-:W-:Y:S01]  /*1f720*/  FFMA.FTZ R215, R168, R104.reuse, -R3 ;  /* 0x00000068a8d77223 */ /* 0x080fe20000010803 */
[-CC-:B------:R-:W-:Y:S01]  /*1f730*/  FFMA.FTZ R184, R184, R104.reuse, -R75.reuse ;  /* 0x00000068b8b87223 */ /* 0x180fe2000001084b */
[-C--:B------:R-:W-:Y:S01]  /*1f740*/  FFMA.FTZ R180, R180, R104.reuse, -R75 ;  /* 0x00000068b4b47223 */ /* 0x080fe2000001084b */
[-C--:B------:R-:W-:Y:S01]  /*1f750*/  FFMA.FTZ R172, R172, R104.reuse, -R3 ;  /* 0x00000068acac7223 */ /* 0x080fe20000010803 */
[----:B------:R-:W-:Y:S01]  /*1f760*/  MUFU.EX2 R209, R209 ;  /* 0x000000d100d17308 */ /* 0x000fe20000000800 */
[C---:B---3--:R-:W-:Y:S03]  /*1f770*/  HMMA.16816.F32.BF16 R24, R28.reuse, R44, R24 ;  /* 0x0000002c1c18723c */ /* 0x048fe60000041818 */
[----:B------:R-:W3:Y:S04]  /*1f780*/  MUFU.EX2 R182, R184 ;  /* 0x000000b800b67308 */ /* 0x000ee80000000800 */
[----:B------:R-:W-:Y:S01]  /*1f790*/  MUFU.EX2 R178, R180 ;  /* 0x000000b400b27308 */ /* 0x000fe20000000800 */
[C---:B------:R-:W-:Y:S01]  /*1f7a0*/  HMMA.16816.F32.BF16 R4, R28.reuse, R46, R4 ;  /* 0x0000002e1c04723c */ /* 0x040fe20000041804 */
[----:B------:R-:W5:Y:S02]  /*1f7b0*/  LDSM.16.MT88.4 R44, [R106+0x3800] ;  /* 0x003800006a2c783b */ /* 0x000f640000004200 */
[----:B------:R-:W-:Y:S04]  /*1f7c0*/  MUFU.EX2 R211, R211 ;  /* 0x000000d300d37308 */ /* 0x000fe80000000800 */
[----:B------:R-:W-:Y:S04]  /*1f7d0*/  MUFU.EX2 R174, R174 ;  /* 0x000000ae00ae7308 */ /* 0x000fe80000000800 */
[----:B------:R-:W2:Y:S04]  /*1f7e0*/  MUFU.EX2 R213, R213 ;  /* 0x000000d500d57308 */ /* 0x000ea80000000800 */
[----:B------:R-:W-:Y:S04]  /*1f7f0*/  MUFU.EX2 R168, R172 ;  /* 0x000000ac00a87308 */ /* 0x000fe80000000800 */
[----:B------:R-:W5:Y:S01]  /*1f800*/  MUFU.EX2 R215, R215 ;  /* 0x000000d700d77308 */ /* 0x000f620000000800 */
[C---:B----4-:R-:W-:Y:S08]  /*1f810*/  HMMA.16816.F32.BF16 R32, R28.reuse, R52, R32 ;  /* 0x000000341c20723c */ /* 0x050ff00000041820 */
[C---:B------:R-:W-:Y:S01]  /*1f820*/  HMMA.16816.F32.BF16 R20, R28.reuse, R54, R20 ;  /* 0x000000361c14723c */ /* 0x040fe20000041814 */
[-C--:B------:R-:W-:Y:S01]  /*1f830*/  FFMA.FTZ R61, R61, R104.reuse, -R75 ;  /* 0x000000683d3d7223 */ /* 0x080fe2000001084b */
[-CC-:B------:R-:W-:Y:S01]  /*1f840*/  FFMA.FTZ R63, R63, R104.reuse, -R3.reuse ;  /* 0x000000683f3f7223 */ /* 0x180fe20000010803 */
[-CC-:B------:R-:W-:Y:S01]  /*1f850*/  FFMA.FTZ R124, R124, R104.reuse, -R3.reuse ;  /* 0x000000687c7c7223 */ /* 0x180fe20000010803 */
[-CC-:B------:R-:W-:Y:S01]  /*1f860*/  FFMA.FTZ R121, R121, R104.reuse, -R3.reuse ;  /* 0x0000006879797223 */ /* 0x180fe20000010803 */
[----:B------:R-:W-:Y:S01]  /*1f870*/  FFMA.FTZ R122, R122, R104, -R3 ;  /* 0x000000687a7a7223 */ /* 0x000fe20000010803 */
[----:B------:R-:W-:Y:S02]  /*1f880*/  LDSM.16.MT88.4 R52, [R0+0xe000] ;  /* 0x00e000000034783b */ /* 0x000fe40000004200 */
[----:B-1----:R-:W-:Y:S01]  /*1f890*/  HMMA.16816.F32.BF16 R48, R28, R40, R48 ;  /* 0x000000281c30723c */ /* 0x002fe20000041830 */
[----:B---3--:R-:W-:-:S02]  /*1f8a0*/  F2FP.BF16.F32.PACK_AB R40, R209, R182 ;  /* 0x000000b6d128723e */ /* 0x008fc400000010ff */
[----:B--2---:R-:W-:-:S05]  /*1f8b0*/  F2FP.BF16.F32.PACK_AB R41, R213, R174 ;  /* 0x000000aed529723e */ /* 0x004fca00000010ff */
[----:B------:R-:W-:Y:S01]  /*1f8c0*/  HMMA.16816.F32.BF16 R8, R28, R42, R8 ;  /* 0x0000002a1c08723c */ /* 0x000fe20000041808 */
[----:B------:R-:W1:Y:S01]  /*1f8d0*/  LDSM.16.MT88.4 R28, [R128+0x3800] ;  /* 0x00380000801c783b */ /* 0x000e620000004200 */
[----:B------:R-:W-:Y:S02]  /*1f8e0*/  F2FP.BF16.F32.PACK_AB R42, R211, R178 ;  /* 0x000000b2d32a723e */ /* 0x000fe400000010ff */
[----:B-----5:R-:W-:-:S07]  /*1f8f0*/  F2FP.BF16.F32.PACK_AB R43, R215, R168 ;  /* 0x000000a8d72b723e */ /* 0x020fce00000010ff */
[C---:B------:R-:W-:Y:S08]  /*1f900*/  HMMA.16816.F32.BF16 R24, R40.reuse, R36, R24 ;  /* 0x000000242818723c */ /* 0x040ff00000041818 */
[C---:B------:R-:W-:Y:S01]  /*1f910*/  HMMA.16816.F32.BF16 R4, R40.reuse, R38, R4 ;  /* 0x000000262804723c */ /* 0x040fe20000041804 */
[----:B------:R-:W2:Y:S07]  /*1f920*/  LDSM.16.MT88.4 R36, [R94+0xe000] ;  /* 0x00e000005e24783b */ /* 0x000eae0000004200 */
[C---:B------:R-:W-:Y:S01]  /*1f930*/  HMMA.16816.F32.BF16 R12, R40.reuse, R56, R12 ;  /* 0x00000038280c723c */ /* 0x040fe2000004180c */
[-CC-:B------:R-:W-:Y:S01]  /*1f940*/  FFMA.FTZ R57, R126, R104.reuse, -R75.reuse ;  /* 0x000000687e397223 */ /* 0x180fe2000001084b */
[-CC-:B------:R-:W-:Y:S01]  /*1f950*/  FFMA.FTZ R126, R123, R104.reuse, -R75.reuse ;  /* 0x000000687b7e7223 */ /* 0x180fe2000001084b */
[----:B------:R-:W-:Y:S01]  /*1f960*/  FFMA.FTZ R56, R120, R104, -R75 ;  /* 0x0000006878387223 */ /* 0x000fe2000001084b */
[----:B------:R-:W-:Y:S04]  /*1f970*/  MUFU.EX2 R61, R61 ;  /* 0x0000003d003d7308 */ /* 0x000fe80000000800 */
[----:B------:R-:W3:Y:S01]  /*1f980*/  MUFU.EX2 R120, R57 ;  /* 0x0000003900787308 */ /* 0x000ee20000000800 */
[C---:B------:R-:W-:Y:S03]  /*1f990*/  HMMA.16816.F32.BF16 R16, R40.reuse, R58, R16 ;  /* 0x0000003a2810723c */ /* 0x040fe60000041810 */
[----:B------:R4:W-:Y:S04]  /*1f9a0*/  MUFU.EX2 R123, R56 ;  /* 0x00000038007b7308 */ /* 0x0009e80000000800 */
[----:B------:R-:W-:Y:S04]  /*1f9b0*/  MUFU.EX2 R126, R126 ;  /* 0x0000007e007e7308 */ /* 0x000fe80000000800 */
[----:B------:R-:W-:Y:S04]  /*1f9c0*/  MUFU.EX2 R63, R63 ;  /* 0x0000003f003f7308 */ /* 0x000fe80000000800 */
[----:B------:R-:W5:Y:S04]  /*1f9d0*/  MUFU.EX2 R124, R124 ;  /* 0x0000007c007c7308 */ /* 0x000f680000000800 */
[----:B------:R-:W-:Y:S04]  /*1f9e0*/  MUFU.EX2 R121, R121 ;  /* 0x0000007900797308 */ /* 0x000fe80000000800 */
[----:B------:R-:W2:Y:S01]  /*1f9f0*/  MUFU.EX2 R122, R122 ;  /* 0x0000007a007a7308 */ /* 0x000ea20000000800 */
[C---:B------:R-:W-:Y:S01]  /*1fa00*/  HMMA.16816.F32.BF16 R32, R40.reuse, R44, R32 ;  /* 0x0000002c2820723c */ /* 0x040fe20000041820 */
[----:B----4-:R-:W-:Y:S07]  /*1fa10*/  LDSM.16.MT88.4 R56, [R0+0xe800] ;  /* 0x00e800000038783b */ /* 0x010fee0000004200 */
[C---:B------:R-:W-:Y:S01]  /*1fa20*/  HMMA.16816.F32.BF16 R20, R40.reuse, R46, R20 ;  /* 0x0000002e2814723c */ /* 0x040fe20000041814 */
[----:B------:R-:W4:Y:S07]  /*1fa30*/  LDSM.16.MT88.4 R44, [R106+0x4000] ;  /* 0x004000006a2c783b */ /* 0x000f2e0000004200 */
[----:B-1----:R-:W-:Y:S01]  /*1fa40*/  HMMA.16816.F32.BF16 R48, R40, R28, R48 ;  /* 0x0000001c2830723c */ /* 0x002fe20000041830 */
[----:B---3--:R-:W-:-:S02]  /*1fa50*/  F2FP.BF16.F32.PACK_AB R28, R120, R61 ;  /* 0x0000003d781c723e */ /* 0x008fc400000010ff */
[----:B-----5:R-:W-:-:S05]  /*1fa60*/  F2FP.BF16.F32.PACK_AB R29, R124, R63 ;  /* 0x0000003f7c1d723e */ /* 0x020fca00000010ff */
        /* <DEDUP_REMOVED lines=15> */
[C---:B------:R-:W-:Y:S01]  /*1fb60*/  HMMA.16816.F32.BF16 R24, R28.reuse, R52, R24 ;  /* 0x000000341c18723c */ /* 0x040fe20000041818 */
[----:B------:R-:W-:Y:S07]  /*1fb70*/  MUFU.EX2 R116, R116 ;  /* 0x0000007400747308 */ /* 0x000fee0000000800 */
[C---:B------:R-:W-:Y:S01]  /*1fb80*/  HMMA.16816.F32.BF16 R4, R28.reuse, R54, R4 ;  /* 0x000000361c04723c */ /* 0x040fe20000041804 */
[----:B------:R-:W3:Y:S01]  /*1fb90*/  LDSM.16.MT88.4 R52, [R106+0x4800] ;  /* 0x004800006a34783b */ /* 0x000ee20000004200 */
[----:B------:R-:W5:Y:S04]  /*1fba0*/  MUFU.EX2 R119, R119 ;  /* 0x0000007700777308 */ /* 0x000f680000000800 */
[----:B------:R-:W-:Y:S04]  /*1fbb0*/  MUFU.EX2 R112, R112 ;  /* 0x0000007000707308 */ /* 0x000fe80000000800 */
[----:B------:R-:W-:Y:S04]  /*1fbc0*/  MUFU.EX2 R115, R115 ;  /* 0x0000007300737308 */ /* 0x000fe80000000800 */
[----:B------:R-:W-:Y:S04]  /*1fbd0*/  MUFU.EX2 R117, R117 ;  /* 0x0000007500757308 */ /* 0x000fe80000000800 */
[----:B------:R-:W2:Y:S04]  /*1fbe0*/  MUFU.EX2 R118, R118 ;  /* 0x0000007600767308 */ /* 0x000ea80000000800 */
[----:B------:R-:W-:Y:S04]  /*1fbf0*/  MUFU.EX2 R113, R113 ;  /* 0x0000007100717308 */ /* 0x000fe80000000800 */
[----:B------:R-:W3:Y:S01]  /*1fc00*/  MUFU.EX2 R114, R114 ;  /* 0x0000007200727308 */ /* 0x000ee20000000800 */
[C---:B----4-:R-:W-:Y:S08]  /*1fc10*/  HMMA.16816.F32.BF16 R32, R28.reuse, R44, R32 ;  /* 0x0000002c1c20723c */ /* 0x050ff00000041820 */
[C---:B------:R-:W-:Y:S01]  /*1fc20*/  HMMA.16816.F32.BF16 R20, R28.reuse, R46, R20 ;  /* 0x0000002e1c14723c */ /* 0x040fe20000041814 */
[----:B------:R-:W-:Y:S07]  /*1fc30*/  LDSM.16.MT88.4 R44, [R0+0xf000] ;  /* 0x00f00000002c783b */ /* 0x000fee0000004200 */
[----:B-1----:R-:W-:Y:S01]  /*1fc40*/  HMMA.16816.F32.BF16 R48, R28, R40, R48 ;  /* 0x000000281c30723c */ /* 0x002fe20000041830 */
[----:B-----5:R-:W-:-:S02]  /*1fc50*/  F2FP.BF16.F32.PACK_AB R40, R119, R116 ;  /* 0x000000747728723e */ /* 0x020fc400000010ff */
[----:B--2---:R-:W-:-:S05]  /*1fc60*/  F2FP.BF16.F32.PACK_AB R41, R118, R117 ;  /* 0x000000757629723e */ /* 0x004fca00000010ff */
[----:B------:R-:W-:Y:S01]  /*1fc70*/  HMMA.16816.F32.BF16 R8, R28, R42, R8 ;  /* 0x0000002a1c08723c */ /* 0x000fe20000041808 */
[----:B------:R-:W1:Y:S01]  /*1fc80*/  LDSM.16.MT88.4 R28, [R128+0x4800] ;  /* 0x00480000801c783b */ /* 0x000e620000004200 */
[----:B------:R-:W-:Y:S02]  /*1fc90*/  F2FP.BF16.F32.PACK_AB R42, R115, R112 ;  /* 0x00000070732a723e */ /* 0x000fe400000010ff */
[----:B---3--:R-:W-:-:S07]  /*1fca0*/  F2FP.BF16.F32.PACK_AB R43, R114, R113 ;  /* 0x00000071722b723e */ /* 0x008fce00000010ff */
        /* <DEDUP_REMOVED lines=9> */
[-CC-:B------:R-:W-:Y:S01]  /*1fd40*/  FFMA.FTZ R56, R125, R104.reuse, -R3.reuse ;  /* 0x000000687d387223 */ /* 0x180fe20000010803 */
[-C--:B------:R-:W-:Y:S01]  /*1fd50*/  FFMA.FTZ R125, R100, R104.reuse, -R3 ;  /* 0x00000068647d7223 */ /* 0x080fe20000010803 */
[----:B------:R-:W-:-:S05]  /*1fd60*/  FFMA.FTZ R127, R127, R104, -R75 ;  /* 0x000000687f7f7223 */ /* 0x000fca000001084b */
[C---:B------:R-:W-:Y:S01]  /*1fd70*/  HMMA.16816.F32.BF16 R32, R40.reuse, R52, R32 ;  /* 0x000000342820723c */ /* 0x040fe20000041820 */
[----:B------:R-:W-:Y:S07]  /*1fd80*/  MUFU.EX2 R108, R108 ;  /* 0x0000006c006c7308 */ /* 0x000fee0000000800 */
[C---:B------:R-:W-:Y:S01]  /*1fd90*/  HMMA.16816.F32.BF16 R20, R40.reuse, R54, R20 ;  /* 0x000000362814723c */ /* 0x040fe20000041814 */
[----:B------:R-:W3:Y:S01]  /*1fda0*/  LDSM.16.MT88.4 R52, [R106+0x5000] ;  /* 0x005000006a34783b */ /* 0x000ee20000004200 */
[----:B------:R-:W4:Y:S04]  /*1fdb0*/  MUFU.EX2 R111, R111 ;  /* 0x0000006f006f7308 */ /* 0x000f280000000800 */
[----:B------:R-:W-:Y:S02]  /*1fdc0*/  MUFU.EX2 R105, R127 ;  /* 0x0000007f00697308 */ /* 0x000fe40000000800 */
[C---:B------:R-:W-:Y:S02]  /*1fdd0*/  HMMA.16816.F32.BF16 R4, R40.reuse, R58, R4 ;  /* 0x0000003a2804723c */ /* 0x040fe40000041804 */
[----:B------:R-:W-:Y:S04]  /*1fde0*/  MUFU.EX2 R172, R172 ;  /* 0x000000ac00ac7308 */ /* 0x000fe80000000800 */
[----:B------:R-:W-:Y:S04]  /*1fdf0*/  MUFU.EX2 R109, R109 ;  /* 0x0000006d006d7308 */ /* 0x000fe80000000800 */
[----:B------:R-:W5:Y:S04]  /*1fe00*/  MUFU.EX2 R110, R110 ;  /* 0x0000006e006e7308 */ /* 0x000f680000000800 */
[----:B------:R-:W-:Y:S04]  /*1fe10*/  MUFU.EX2 R100, R56 ;  /* 0x0000003800647308 */ /* 0x000fe80000000800 */
[----:B------:R-:W2:Y:S01]  /*1fe20*/  MUFU.EX2 R125, R125 ;  /* 0x0000007d007d7308 */ /* 0x000ea20000000800 */
[----:B-1----:R-:W-:Y:S01]  /*1fe30*/  HMMA.16816.F32.BF16 R48, R40, R28, R48 ;  /* 0x0000001c2830723c */ /* 0x002fe20000041830 */
[----:B----4-:R-:W-:-:S02]  /*1fe40*/  F2FP.BF16.F32.PACK_AB R28, R111, R108 ;  /* 0x0000006c6f1c723e */ /* 0x010fc400000010ff */
[----:B-----5:R-:W-:-:S05]  /*1fe50*/  F2FP.BF16.F32.PACK_AB R29, R110, R109 ;  /* 0x0000006d6e1d723e */ /* 0x020fca00000010ff */
[----:B------:R-:W-:Y:S01]  /*1fe60*/  HMMA.16816.F32.BF16 R8, R40, R30, R8 ;  /* 0x0000001e2808723c */ /* 0x000fe20000041808 */
[----:B------:R-:W-:Y:S01]  /*1fe70*/  F2FP.BF16.F32.PACK_AB R30, R172, R105 ;  /* 0x00000069ac1e723e */ /* 0x000fe200000010ff */
[----:B------:R-:W1:Y:S01]  /*1fe80*/  LDSM.16.MT88.4 R40, [R128+0x5000] ;  /* 0x005000008028783b */ /* 0x000e620000004200 */
[----:B--2---:R-:W-:Y:S01]  /*1fe90*/  F2FP.BF16.F32.PACK_AB R31, R125, R100 ;  /* 0x000000647d1f723e */ /* 0x004fe200000010ff */
[-C--:B------:R-:W-:Y:S02]  /*1fea0*/  FFMA.FTZ R184, R129, R104.reuse, -R75 ;  /* 0x0000006881b87223 */ /* 0x080fe4000001084b */
[----:B------:R-:W-:Y:S04]  /*1feb0*/  LDSM.16.MT88.4 R56, [R0+0xf800] ;  /* 0x00f800000038783b */ /* 0x000fe80000004200 */
[C---:B------:R-:W-:Y:S08]  /*1fec0*/  HMMA.16816.F32.BF16 R12, R28.reuse, R36, R12 ;  /* 0x000000241c0c723c */ /* 0x040ff0000004180c */
[C---:B------:R-:W-:Y:S01]  /*1fed0*/  HMMA.16816.F32.BF16 R16, R28.reuse, R38, R16 ;  /* 0x000000261c10723c */ /* 0x040fe20000041810 */
[----:B------:R-:W2:Y:S07]  /*1fee0*/  LDSM.16.MT88.4 R36, [R94+0xf800] ;  /* 0x00f800005e24783b */ /* 0x000eae0000004200 */
[C---:B------:R-:W-:Y:S08]  /*1fef0*/  HMMA.16816.F32.BF16 R24, R28.reuse, R44, R24 ;  /* 0x0000002c1c18723c */ /* 0x040ff00000041818 */
[C---:B------:R-:W-:Y:S01]  /*1ff00*/  HMMA.16816.F32.BF16 R4, R28.reuse, R46, R4 ;  /* 0x0000002e1c04723c */ /* 0x040fe20000041804 */
[----:B------:R-:W4:Y:S01]  /*1ff10*/  LDSM.16.MT88.4 R44, [R106+0x5800] ;  /* 0x005800006a2c783b */ /* 0x000f220000004200 */
[-C--:B------:R-:W-:Y:S01]  /*1ff20*/  FFMA.FTZ R129, R107, R104.reuse, -R3 ;  /* 0x000000686b817223 */ /* 0x080fe20000010803 */
[-CC-:B------:R-:W-:Y:S01]  /*1ff30*/  FFMA.FTZ R176, R101, R104.reuse, -R75.reuse ;  /* 0x0000006865b07223 */ /* 0x180fe2000001084b */
[-CC-:B------:R-:W-:Y:S01]  /*1ff40*/  FFMA.FTZ R180, R131, R104.reuse, -R75.reuse ;  /* 0x0000006883b47223 */ /* 0x180fe2000001084b */
[-C--:B------:R-:W-:Y:S01]  /*1ff50*/  FFMA.FTZ R97, R97, R104.reuse, -R75 ;  /* 0x0000006861617223 */ /* 0x080fe2000001084b */
[-CC-:B------:R-:W-:Y:S01]  /*1ff60*/  FFMA.FTZ R107, R92, R104.reuse, -R3.reuse ;  /* 0x000000685c6b7223 */ /* 0x180fe20000010803 */
[-CC-:B------:R-:W-:Y:S01]  /*1ff70*/  FFMA.FTZ R127, R96, R104.reuse, -R3.reuse ;  /* 0x00000068607f7223 */ /* 0x180fe20000010803 */
[C---:B---3--:R-:W-:Y:S01]  /*1ff80*/  HMMA.16816.F32.BF16 R32, R28.reuse, R52, R32 ;  /* 0x000000341c20723c */ /* 0x048fe20000041820 */
[----:B------:R-:W-:Y:S01]  /*1ff90*/  FFMA.FTZ R52, R103, R104, -R3 ;  /* 0x0000006867347223 */ /* 0x000fe20000010803 */
[----:B------:R-:W-:Y:S04]  /*1ffa0*/  MUFU.EX2 R101, R184 ;  /* 0x000000b800657308 */ /* 0x000fe80000000800 */
[----:B------:R-:W3:Y:S02]  /*1ffb0*/  MUFU.EX2 R176, R176 ;  /* 0x000000b000b07308 */ /* 0x000ee40000000800 */
[C---:B------:R-:W-:Y:S02]  /*1ffc0*/  HMMA.16816.F32.BF16 R20, R28.reuse, R54, R20 ;  /* 0x000000361c14723c */ /* 0x040fe40000041814 */
[----:B------:R-:W-:Y:S04]  /*1ffd0*/  MUFU.EX2 R180, R180 ;  /* 0x000000b400b47308 */ /* 0x000fe80000000800 */
[----:B------:R-:W-:Y:S04]  /*1ffe0*/  MUFU.EX2 R97, R97 ;  /* 0x0000006100617308 */ /* 0x000fe80000000800 */
[----:B------:R-:W-:Y:S04]  /*1fff0*/  MUFU.EX2 R96, R129 ;  /* 0x0000008100607308 */ /* 0x000fe80000000800 */
[----:B------:R-:W5:Y:S04]  /*20000*/  MUFU.EX2 R103, R127 ;  /* 0x0000007f00677308 */ /* 0x000f680000000800 */
[----:B------:R-:W-:Y:S04]  /*20010*/  MUFU.EX2 R92, R52 ;  /* 0x00000034005c7308 */ /* 0x000fe80000000800 */
[----:B------:R-:W2:Y:S01]  /*20020*/  MUFU.EX2 R107, R107 ;  /* 0x0000006b006b7308 */ /* 0x000ea20000000800 */
[----:B-1----:R-:W-:Y:S01]  /*20030*/  HMMA.16816.F32.BF16 R48, R28, R40, R48 ;  /* 0x000000281c30723c */ /* 0x002fe20000041830 */
[----:B---3--:R-:W-:-:S02]  /*20040*/  F2FP.BF16.F32.PACK_AB R40, R176, R101 ;  /* 0x00000065b028723e */ /* 0x008fc400000010ff */
[----:B-----5:R-:W-:-:S05]  /*20050*/  F2FP.BF16.F32.PACK_AB R41, R103, R96 ;  /* 0x000000606729723e */ /* 0x020fca00000010ff */
[----:B------:R-:W-:Y:S01]  /*20060*/  HMMA.16816.F32.BF16 R8, R28, R42, R8 ;  /* 0x0000002a1c08723c */ /* 0x000fe20000041808 */
[----:B------:R-:W1:Y:S01]  /*20070*/  LDSM.16.MT88.4 R28, [R128+0x5800] ;  /* 0x00580000801c783b */ /* 0x000e620000004200 */
[----:B------:R-:W-:Y:S02]  /*20080*/  F2FP.BF16.F32.PACK_AB R42, R97, R180 ;  /* 0x000000b4612a723e */ /* 0x000fe400000010ff */
[----:B--2---:R-:W-:Y:S01]  /*20090*/  F2FP.BF16.F32.PACK_AB R43, R107, R92 ;  /* 0x0000005c6b2b723e */ /* 0x004fe200000010ff */
[----:B------:R-:W-:Y:S06]  /*200a0*/  LDSM.16.MT88.4 R52, [R0+0x10000] ;  /* 0x010000000034783b */ /* 0x000fec0000004200 */
[C---:B------:R-:W-:Y:S08]  /*200b0*/  HMMA.16816.F32.BF16 R12, R40.reuse, R36, R12 ;  /* 0x00000024280c723c */ /* 0x040ff0000004180c */
[C---:B------:R-:W-:Y:S01]  /*200c0*/  HMMA.16816.F32.BF16 R16, R40.reuse, R38, R16 ;  /* 0x000000262810723c */ /* 0x040fe20000041810 */
[----:B------:R-:W2:Y:S07]  /*200d0*/  LDSM.16.MT88.4 R36, [R94+0x10000] ;  /* 0x010000005e24783b */ /* 0x000eae0000004200 */
[C---:B----4-:R-:W-:Y:S08]  /*200e0*/  HMMA.16816.F32.BF16 R32, R40.reuse, R44, R32 ;  /* 0x0000002c2820723c */ /* 0x050ff00000041820 */
[----:B------:R-:W-:Y:S01]  /*200f0*/  HMMA.16816.F32.BF16 R20, R40, R46, R20 ;  /* 0x0000002e2814723c */ /* 0x000fe20000041814 */
[----:B------:R-:W3:Y:S01]  /*20100*/  LDSM.16.MT88.4 R44, [R106+0x6000] ;  /* 0x006000006a2c783b */ /* 0x000ee20000004200 */
[-C--:B------:R-:W-:Y:S01]  /*20110*/  FFMA.FTZ R88, R88, R104.reuse, -R3 ;  /* 0x0000006858587223 */ /* 0x080fe20000010803 */
[-C--:B------:R-:W-:Y:S01]  /*20120*/  FFMA.FTZ R171, R171, R104.reuse, -R75 ;  /* 0x00000068abab7223 */ /* 0x080fe2000001084b */
[----:B------:R-:W-:-:S04]  /*20130*/  FFMA.FTZ R95, R95, R104, -R3 ;  /* 0x000000685f5f7223 */ /* 0x000fc80000010803 */
[----:B------:R-:W-:Y:S01]  /*20140*/  HMMA.16816.F32.BF16 R24, R40, R56, R24 ;  /* 0x000000382818723c */ /* 0x000fe20000041818 */
[-CC-:B------:R-:W-:Y:S01]  /*20150*/  FFMA.FTZ R56, R93, R104.reuse, -R75.reuse ;  /* 0x000000685d387223 */ /* 0x180fe2000001084b */
[-C--:B------:R-:W-:Y:S01]  /*20160*/  FFMA.FTZ R57, R173, R104.reuse, -R75 ;  /* 0x00000068ad397223 */ /* 0x080fe2000001084b */
[----:B------:R-:W-:-:S05]  /*20170*/  FFMA.FTZ R93, R99, R104, -R3 ;  /* 0x00000068635d7223 */ /* 0x000fca0000010803 */
[C---:B------:R-:W-:Y:S01]  /*20180*/  HMMA.16816.F32.BF16 R4, R40.reuse, R58, R4 ;  /* 0x0000003a2804723c */ /* 0x040fe20000041804 */
[-C--:B------:R-:W-:Y:S01]  /*20190*/  FFMA.FTZ R58, R89, R104.reuse, -R75 ;  /* 0x00000068593a7223 */ /* 0x080fe2000001084b */
[----:B------:R-:W-:Y:S01]  /*201a0*/  FFMA.FTZ R89, R84, R104, -R3 ;  /* 0x0000006854597223 */ /* 0x000fe20000010803 */
[----:B------:R-:W-:Y:S04]  /*201b0*/  MUFU.EX2 R59, R171 ;  /* 0x000000ab003b7308 */ /* 0x000fe80000000800 */
[----:B------:R-:W4:Y:S04]  /*201c0*/  MUFU.EX2 R56, R56 ;  /* 0x0000003800387308 */ /* 0x000f280000000800 */
[----:B------:R-:W-:Y:S04]  /*201d0*/  MUFU.EX2 R57, R57 ;  /* 0x0000003900397308 */ /* 0x000fe80000000800 */
        /* <DEDUP_REMOVED lines=12> */
[----:B------:R-:W-:-:S06]  /*202a0*/  FFMA.FTZ R78, R251, R98, R78 ;  /* 0x00000062fb4e7223 */ /* 0x000fcc000001004e */
[----:B------:R-:W-:Y:S01]  /*202b0*/  HMMA.16816.F32.BF16 R12, R28, R36, R12 ;  /* 0x000000241c0c723c */ /* 0x000fe2000004180c */
[----:B------:R-:W-:-:S07]  /*202c0*/  FADD.FTZ R189, R189, R78 ;  /* 0x0000004ebdbd7221 */ /* 0x000fce0000010000 */
[C---:B------:R-:W-:Y:S01]  /*202d0*/  HMMA.16816.F32.BF16 R16, R28.reuse, R38, R16 ;  /* 0x000000261c10723c */ /* 0x040fe20000041810 */
[----:B------:R-:W2:Y:S07]  /*202e0*/  LDSM.16.MT88.4 R36, [R94+0x10800] ;  /* 0x010800005e24783b */ /* 0x000eae0000004200 */
[----:B---3--:R-:W-:Y:S01]  /*202f0*/  HMMA.16816.F32.BF16 R32, R28, R44, R32 ;  /* 0x0000002c1c20723c */ /* 0x008fe20000041820 */
[----:B------:R-:W-:-:S04]  /*20300*/  FFMA.FTZ R45, R252, R102, R73 ;  /* 0x00000066fc2d7223 */ /* 0x000fc80000010049 */
[----:B------:R-:W-:Y:S01]  /*20310*/  FADD.FTZ R90, R90, R45 ;  /* 0x0000002d5a5a7221 */ /* 0x000fe20000010000 */
[----:B------:R-:W-:Y:S01]  /*20320*/  FADD.FTZ R2, R2, R189 ;  /* 0x000000bd02027221 */ /* 0x000fe20000010000 */
[-CC-:B------:R-:W-:Y:S02]  /*20330*/  FFMA.FTZ R85, R85, R104.reuse, -R75.reuse ;  /* 0x0000006855557223 */ /* 0x180fe4000001084b */
[----:B------:R-:W-:Y:S01]  /*20340*/  FADD.FTZ R187, R187, R90 ;  /* 0x0000005abbbb7221 */ /* 0x000fe20000010000 */
[----:B------:R-:W-:Y:S01]  /*20350*/  HMMA.16816.F32.BF16 R24, R28, R52, R24 ;  /* 0x000000341c18723c */ /* 0x000fe20000041818 */
[-CC-:B------:R-:W-:Y:S01]  /*20360*/  FFMA.FTZ R52, R175, R104.reuse, -R75.reuse ;  /* 0x00000068af347223 */ /* 0x180fe2000001084b */
[-C--:B------:R-:W-:Y:S01]  /*20370*/  FFMA.FTZ R53, R82, R104.reuse, -R75 ;  /* 0x0000006852357223 */ /* 0x080fe2000001084b */
[----:B------:R-:W-:Y:S01]  /*20380*/  FADD.FTZ R86, R86, R187 ;  /* 0x000000bb56567221 */ /* 0x000fe20000010000 */
[----:B------:R-:W-:Y:S01]  /*20390*/  FADD.FTZ R191, R191, R2 ;  /* 0x00000002bfbf7221 */ /* 0x000fe20000010000 */
[----:B------:R-:W-:-:S03]  /*203a0*/  FFMA.FTZ R91, R91, R104, -R3 ;  /* 0x000000685b5b7223 */ /* 0x000fc60000010803 */
[----:B------:R-:W-:Y:S01]  /*203b0*/  HMMA.16816.F32.BF16 R4, R28, R54, R4 ;  /* 0x000000361c04723c */ /* 0x000fe20000041804 */
[-C--:B------:R-:W-:Y:S01]  /*203c0*/  FFMA.FTZ R54, R177, R104.reuse, -R75 ;  /* 0x00000068b1367223 */ /* 0x080fe2000001084b */
[----:B------:R3:W-:Y:S01]  /*203d0*/  MUFU.EX2 R55, R85 ;  /* 0x0000005500377308 */ /* 0x0007e20000000800 */
[-CC-:B------:R-:W-:Y:S01]  /*203e0*/  FFMA.FTZ R82, R80, R104.reuse, -R3.reuse ;  /* 0x0000006850527223 */ /* 0x180fe20000010803 */
[-C--:B------:R-:W-:Y:S01]  /*203f0*/  FFMA.FTZ R87, R87, R104.reuse, -R3 ;  /* 0x0000006857577223 */ /* 0x080fe20000010803 */
[----:B------:R-:W-:Y:S01]  /*20400*/  FADD.FTZ R145, R145, R86 ;  /* 0x0000005691917221 */ /* 0x000fe20000010000 */
[----:B------:R-:W-:Y:S01]  /*20410*/  FADD.FTZ R146, R146, R191 ;  /* 0x000000bf92927221 */ /* 0x000fe20000010000 */
[----:B------:R-:W4:Y:S02]  /*20420*/  MUFU.EX2 R52, R52 ;  /* 0x0000003400347308 */ /* 0x000f240000000800 */
[----:B------:R-:W-:Y:S02]  /*20430*/  FADD.FTZ R145, R130, R145 ;  /* 0x0000009182917221 */ /* 0x000fe40000010000 */
[----:B------:R-:W-:Y:S01]  /*20440*/  MUFU.EX2 R54, R54 ;  /* 0x0000003600367308 */ /* 0x000fe20000000800 */
[----:B---3--:R-:W-:-:S03]  /*20450*/  FFMA.FTZ R85, R81, R104, -R3 ;  /* 0x0000006851557223 */ /* 0x008fc60000010803 */
[----:B------:R-:W-:Y:S01]  /*20460*/  MUFU.EX2 R53, R53 ;  /* 0x0000003500357308 */ /* 0x000fe20000000800 */
[----:B------:R-:W-:-:S03]  /*20470*/  FADD.FTZ R141, R141, R146 ;  /* 0x000000928d8d7221 */ /* 0x000fc60000010000 */
        /* <DEDUP_REMOVED lines=8> */
[----:B-1----:R-:W-:Y:S01]  /*20500*/  HMMA.16816.F32.BF16 R48, R28, R40, R48 ;  /* 0x000000281c30723c */ /* 0x002fe20000041830 */
[----:B----4-:R-:W-:Y:S01]  /*20510*/  F2FP.BF16.F32.PACK_AB R40, R55, R52 ;  /* 0x000000343728723e */ /* 0x010fe200000010ff */
        /* <DEDUP_REMOVED lines=8> */
[----:B------:R-:W-:Y:S01]  /*205a0*/  HMMA.16816.F32.BF16 R20, R28, R46, R20 ;  /* 0x0000002e1c14723c */ /* 0x000fe20000041814 */
[----:B------:R-:W1:Y:S01]  /*205b0*/  LDSM.16.MT88.4 R28, [R106+0x6800] ;  /* 0x006800006a1c783b */ /* 0x000e620000004200 */
[----:B------:R-:W-:-:S03]  /*205c0*/  FADD.FTZ R2, R132, R133 ;  /* 0x0000008584027221 */ /* 0x000fc60000010000 */
[----:B------:R-:W3:Y:S03]  /*205d0*/  LDSM.16.MT88.4 R44, [R0+0x10800] ;  /* 0x01080000002c783b */ /* 0x000ee60000004200 */
[----:B--2---:R-:W-:Y:S01]  /*205e0*/  HMMA.16816.F32.BF16 R12, R40, R36, R12 ;  /* 0x00000024280c723c */ /* 0x004fe2000004180c */
        /* <DEDUP_REMOVED lines=12> */
[-CC-:B------:R-:W-:Y:S01]  /*206b0*/  FFMA.FTZ R83, R83, R104.reuse, -R75.reuse ;  /* 0x0000006853537223 */ /* 0x180fe2000001084b */
[----:B------:R-:W-:Y:S01]  /*206c0*/  FFMA.FTZ R2, R77, R104, -R75 ;  /* 0x000000684d027223 */ /* 0x000fe2000001084b */
[----:B------:R-:W-:Y:S01]  /*206d0*/  FADD.FTZ R155, R155, R152 ;  /* 0x000000989b9b7221 */ /* 0x000fe20000010000 */
[----:B------:R-:W-:Y:S01]  /*206e0*/  FADD.FTZ R157, R157, R150 ;  /* 0x000000969d9d7221 */ /* 0x000fe20000010000 */
[----:B-1----:R-:W-:Y:S02]  /*206f0*/  HMMA.16816.F32.BF16 R32, R40, R28, R32 ;  /* 0x0000001c2820723c */ /* 0x002fe40000041820 */
[----:B------:R-:W-:Y:S01]  /*20700*/  FADD.FTZ R160, R160, R155 ;  /* 0x0000009ba0a07221 */ /* 0x000fe20000010000 */
[----:B------:R-:W-:-:S05]  /*20710*/  FADD.FTZ R157, R156, R157 ;  /* 0x0000009d9c9d7221 */ /* 0x000fca0000010000 */
[C---:B------:R-:W-:Y:S01]  /*20720*/  HMMA.16816.F32.BF16 R20, R40.reuse, R30, R20 ;  /* 0x0000001e2814723c */ /* 0x040fe20000041814 */
[----:B------:R-:W-:Y:S01]  /*20730*/  FADD.FTZ R159, R159, R160 ;  /* 0x000000a09f9f7221 */ /* 0x000fe20000010000 */
[----:B------:R-:W-:Y:S01]  /*20740*/  FADD.FTZ R154, R154, R157 ;  /* 0x0000009d9a9a7221 */ /* 0x000fe20000010000 */
[----:B------:R-:W1:Y:S02]  /*20750*/  LDSM.16.MT88.4 R28, [R94+0x11000] ;  /* 0x011000005e1c783b */ /* 0x000e640000004200 */
[----:B------:R-:W-:Y:S01]  /*20760*/  FADD.FTZ R158, R158, R159 ;  /* 0x0000009f9e9e7221 */ /* 0x000fe20000010000 */
[----:B------:R-:W-:Y:S01]  /*20770*/  FADD.FTZ R154, R161, R154 ;  /* 0x0000009aa19a7221 */ /* 0x000fe20000010000 */
[----:B------:R4:W-:Y:S01]  /*20780*/  MUFU.EX2 R77, R83 ;  /* 0x00000053004d7308 */ /* 0x0009e20000000800 */
[-CC-:B------:R-:W-:Y:S01]  /*20790*/  FFMA.FTZ R79, R79, R104.reuse, -R75.reuse ;  /* 0x000000684f4f7223 */ /* 0x180fe2000001084b */
[----:B------:R-:W-:Y:S01]  /*207a0*/  FADD.FTZ R163, R163, R158 ;  /* 0x0000009ea3a37221 */ /* 0x000fe20000010000 */
[----:B------:R-:W-:Y:S01]  /*207b0*/  FADD.FTZ R193, R193, R154 ;  /* 0x0000009ac1c17221 */ /* 0x000fe20000010000 */
[-C--:B------:R-:W-:Y:S01]  /*207c0*/  FFMA.FTZ R70, R70, R104.reuse, -R75 ;  /* 0x0000006846467223 */ /* 0x080fe2000001084b */
[-C--:B------:R-:W-:Y:S01]  /*207d0*/  FFMA.FTZ R76, R76, R104.reuse, -R3 ;  /* 0x000000684c4c7223 */ /* 0x080fe20000010803 */
[----:B------:R-:W-:Y:S01]  /*207e0*/  FADD.FTZ R166, R166, R163 ;  /* 0x000000a3a6a67221 */ /* 0x000fe20000010000 */
[----:B------:R-:W-:Y:S01]  /*207f0*/  FADD.FTZ R162, R162, R193 ;  /* 0x000000c1a2a27221 */ /* 0x000fe20000010000 */
[-CC-:B------:R-:W-:Y:S01]  /*20800*/  FFMA.FTZ R85, R64, R104.reuse, -R3.reuse ;  /* 0x0000006840557223 */ /* 0x180fe20000010803 */
[C---:B---3--:R-:W-:Y:S01]  /*20810*/  HMMA.16816.F32.BF16 R24, R40.reuse, R44, R24 ;  /* 0x0000002c2818723c */ /* 0x048fe20000041818 */
[----:B------:R-:W-:Y:S01]  /*20820*/  FADD.FTZ R197, R197, R166 ;  /* 0x000000a6c5c57221 */ /* 0x000fe20000010000 */
[----:B------:R-:W-:Y:S01]  /*20830*/  FADD.FTZ R195, R195, R162 ;  /* 0x000000a2c3c37221 */ /* 0x000fe20000010000 */
[-C--:B------:R-:W-:Y:S01]  /*20840*/  FFMA.FTZ R181, R181, R104.reuse, -R3 ;  /* 0x00000068b5b57223 */ /* 0x080fe20000010803 */
[----:B------:R-:W3:Y:S01]  /*20850*/  MUFU.EX2 R2, R2 ;  /* 0x0000000200027308 */ /* 0x000ee20000000800 */
[----:B------:R-:W-:Y:S01]  /*20860*/  FADD.FTZ R188, R188, R197 ;  /* 0x000000c5bcbc7221 */ /* 0x000fe20000010000 */
[----:B----4-:R-:W-:Y:S01]  /*20870*/  FFMA.FTZ R83, R179, R104, -R3 ;  /* 0x00000068b3537223 */ /* 0x010fe20000010803 */
[----:B------:R-:W-:Y:S01]  /*20880*/  FADD.FTZ R186, R186, R195 ;  /* 0x000000c3baba7221 */ /* 0x000fe20000010000 */
[----:B------:R-:W-:Y:S01]  /*20890*/  HMMA.16816.F32.BF16 R4, R40, R46, R4 ;  /* 0x0000002e2804723c */ /* 0x000fe20000041804 */
[----:B------:R-:W-:Y:S01]  /*208a0*/  FADD.FTZ R199, R199, R188 ;  /* 0x000000bcc7c77221 */ /* 0x000fe20000010000 */
[----:B------:R-:W4:Y:S01]  /*208b0*/  LDSM.16.MT88.4 R44, [R0+0x11000] ;  /* 0x01100000002c783b */ /* 0x000f220000004200 */
[----:B------:R-:W-:-:S02]  /*208c0*/  FADD.FTZ R201, R201, R186 ;  /* 0x000000bac9c97221 */ /* 0x000fc40000010000 */
[----:B------:R-:W-:Y:S01]  /*208d0*/  FADD.FTZ R190, R190, R199 ;  /* 0x000000c7bebe7221 */ /* 0x000fe20000010000 */
[----:B------:R-:W-:Y:S01]  /*208e0*/  MUFU.EX2 R79, R79 ;  /* 0x0000004f004f7308 */ /* 0x000fe20000000800 */
[----:B------:R-:W-:Y:S01]  /*208f0*/  FADD.FTZ R201, R198, R201 ;  /* 0x000000c9c6c97221 */ /* 0x000fe20000010000 */
[----:B--2---:R-:W-:Y:S01]  /*20900*/  HMMA.16816.F32.BF16 R48, R40, R36, R48 ;  /* 0x000000242830723c */ /* 0x004fe20000041830 */
[----:B------:R-:W-:Y:S01]  /*20910*/  LDSM.16.MT88.4 R156, [R94+0x11800] ;  /* 0x011800005e9c783b */ /* 0x000fe20000004200 */
[----:B------:R-:W2:Y:S01]  /*20920*/  MUFU.EX2 R70, R70 ;  /* 0x0000004600467308 */ /* 0x000ea20000000800 */
[----:B------:R-:W-:Y:S02]  /*20930*/  FADD.FTZ R205, R205, R190 ;  /* 0x000000becdcd7221 */ /* 0x000fe40000010000 */
[----:B------:R-:W-:Y:S01]  /*20940*/  LDSM.16.MT88.4 R148, [R0+0x11800] ;  /* 0x011800000094783b */ /* 0x000fe20000004200 */
[----:B------:R-:W-:Y:S03]  /*20950*/  MUFU.EX2 R83, R83 ;  /* 0x0000005300537308 */ /* 0x000fe60000000800 */
[----:B------:R-:W-:Y:S01]  /*20960*/  LDSM.16.MT88.4 R140, [R106+0x7800] ;  /* 0x007800006a8c783b */ /* 0x000fe20000004200 */
[----:B------:R-:W5:Y:S04]  /*20970*/  MUFU.EX2 R76, R76 ;  /* 0x0000004c004c7308 */ /* 0x000f680000000800 */
[----:B------:R-:W-:Y:S04]  /*20980*/  MUFU.EX2 R64, R181 ;  /* 0x000000b500407308 */ /* 0x000fe80000000800 */
[----:B------:R-:W1:Y:S01]  /*20990*/  MUFU.EX2 R85, R85 ;  /* 0x0000005500557308 */ /* 0x000e620000000800 */
[----:B------:R-:W-:Y:S01]  /*209a0*/  FADD.FTZ R200, R200, R201 ;  /* 0x000000c9c8c87221 */ /* 0x000fe20000010000 */
[----:B------:R-:W-:-:S03]  /*209b0*/  FADD.FTZ R192, R192, R205 ;  /* 0x000000cdc0c07221 */ /* 0x000fc60000010000 */
[----:B------:R-:W-:Y:S01]  /*209c0*/  FADD.FTZ R203, R203, R200 ;  /* 0x000000c8cbcb7221 */ /* 0x000fe20000010000 */
[----:B------:R-:W-:Y:S01]  /*209d0*/  FADD.FTZ R207, R207, R192 ;  /* 0x000000c0cfcf7221 */ /* 0x000fe20000010000 */
[----:B------:R-:W-:Y:S01]  /*209e0*/  HMMA.16816.F32.BF16 R8, R40, R38, R8 ;  /* 0x000000262808723c */ /* 0x000fe20000041808 */
[----:B---3--:R-:W-:Y:S01]  /*209f0*/  F2FP.BF16.F32.PACK_AB R40, R2, R77 ;  /* 0x0000004d0228723e */ /* 0x008fe200000010ff */
[----:B------:R-:W-:Y:S01]  /*20a00*/  FADD.FTZ R182, R182, R203 ;  /* 0x000000cbb6b67221 */ /* 0x000fe20000010000 */
[----:B--2---:R-:W-:Y:S01]  /*20a10*/  F2FP.BF16.F32.PACK_AB R42, R70, R79 ;  /* 0x0000004f462a723e */ /* 0x004fe200000010ff */
[----:B------:R-:W-:Y:S01]  /*20a20*/  FADD.FTZ R174, R174, R207 ;  /* 0x000000cfaeae7221 */ /* 0x000fe20000010000 */
[----:B-----5:R-:W-:Y:S02]  /*20a30*/  F2FP.BF16.F32.PACK_AB R41, R76, R83 ;  /* 0x000000534c29723e */ /* 0x020fe400000010ff */
[----:B-1----:R-:W-:Y:S01]  /*20a40*/  F2FP.BF16.F32.PACK_AB R43, R85, R64 ;  /* 0x00000040552b723e */ /* 0x002fe200000010ff */
[----:B------:R-:W-:Y:S01]  /*20a50*/  FADD.FTZ R209, R209, R182 ;  /* 0x000000b6d1d17221 */ /* 0x000fe20000010000 */
[----:B------:R-:W-:Y:S01]  /*20a60*/  FADD.FTZ R213, R213, R174 ;  /* 0x000000aed5d57221 */ /* 0x000fe20000010000 */
[----:B------:R-:W1:Y:S03]  /*20a70*/  LDSM.16.MT88.4 R36, [R106+0x7000] ;  /* 0x007000006a24783b */ /* 0x000e660000004200 */
[----:B------:R-:W-:Y:S01]  /*20a80*/  FADD.FTZ R168, R168, R213 ;  /* 0x000000d5a8a87221 */ /* 0x000fe20000010000 */
[----:B------:R-:W-:Y:S01]  /*20a90*/  HMMA.16816.F32.BF16 R12, R40, R28, R12 ;  /* 0x0000001c280c723c */ /* 0x000fe2000004180c */
[----:B------:R-:W-:-:S02]  /*20aa0*/  FADD.FTZ R28, R178, R209 ;  /* 0x000000d1b21c7221 */ /* 0x000fc40000010000 */
[----:B------:R-:W-:Y:S02]  /*20ab0*/  FADD.FTZ R168, R215, R168 ;  /* 0x000000a8d7a87221 */ /* 0x000fe40000010000 */
[----:B------:R-:W-:Y:S02]  /*20ac0*/  FADD.FTZ R28, R211, R28 ;  /* 0x0000001cd31c7221 */ /* 0x000fe40000010000 */
[----:B------:R-:W-:Y:S02]  /*20ad0*/  FADD.FTZ R63, R63, R168 ;  /* 0x000000a83f3f7221 */ /* 0x000fe40000010000 */
[----:B------:R-:W-:Y:S02]  /*20ae0*/  FADD.FTZ R61, R61, R28 ;  /* 0x0000001c3d3d7221 */ /* 0x000fe40000010000 */
[----:B------:R-:W-:Y:S02]  /*20af0*/  FADD.FTZ R124, R124, R63 ;  /* 0x0000003f7c7c7221 */ /* 0x000fe40000010000 */
[----:B------:R-:W-:Y:S01]  /*20b00*/  FADD.FTZ R120, R120, R61 ;  /* 0x0000003d78787221 */ /* 0x000fe20000010000 */
[----:B----4-:R-:W-:Y:S01]  /*20b10*/  HMMA.16816.F32.BF16 R24, R40, R44, R24 ;  /* 0x0000002c2818723c */ /* 0x010fe20000041818 */
[----:B------:R-:W-:-:S02]  /*20b20*/  FADD.FTZ R121, R121, R124 ;  /* 0x0000007c79797221 */ /* 0x000fc40000010000 */
[----:B------:R-:W-:Y:S02]  /*20b30*/  FADD.FTZ R45, R123, R120 ;  /* 0x000000787b2d7221 */ /* 0x000fe40000010000 */
[----:B------:R-:W-:Y:S02]  /*20b40*/  FADD.FTZ R122, R122, R121 ;  /* 0x000000797a7a7221 */ /* 0x000fe40000010000 */
[----:B------:R-:W-:Y:S02]  /*20b50*/  FADD.FTZ R45, R126, R45 ;  /* 0x0000002d7e2d7221 */ /* 0x000fe40000010000 */
[----:B------:R-:W-:Y:S02]  /*20b60*/  FADD.FTZ R117, R117, R122 ;  /* 0x0000007a75757221 */ /* 0x000fe40000010000 */
[----:B------:R-:W-:Y:S02]  /*20b70*/  FADD.FTZ R116, R116, R45 ;  /* 0x0000002d74747221 */ /* 0x000fe40000010000 */
[----:B------:R-:W-:-:S02]  /*20b80*/  FADD.FTZ R118, R118, R117 ;  /* 0x0000007576767221 */ /* 0x000fc40000010000 */
[----:B------:R-:W-:Y:S02]  /*20b90*/  FADD.FTZ R119, R119, R116 ;  /* 0x0000007477777221 */ /* 0x000fe40000010000 */
[----:B------:R-:W-:Y:S02]  /*20ba0*/  FADD.FTZ R113, R113, R118 ;  /* 0x0000007671717221 */ /* 0x000fe40000010000 */
[----:B------:R-:W-:Y:S02]  /*20bb0*/  FADD.FTZ R112, R112, R119 ;  /* 0x0000007770707221 */ /* 0x000fe40000010000 */
[----:B------:R-:W-:Y:S02]  /*20bc0*/  FADD.FTZ R114, R114, R113 ;  /* 0x0000007172727221 */ /* 0x000fe40000010000 */
        /* <DEDUP_REMOVED lines=15> */
[----:B------:R-:W-:Y:S01]  /*20cc0*/  FADD.FTZ R92, R92, R103 ;  /* 0x000000675c5c7221 */ /* 0x000fe20000010000 */
[----:B------:R-:W2:Y:S01]  /*20cd0*/  LDSM.16.MT88.4 R28, [R128+0x7000] ;  /* 0x00700000801c783b */ /* 0x000ea20000004200 */
[----:B------:R-:W-:-:S02]  /*20ce0*/  FADD.FTZ R180, R180, R101 ;  /* 0x00000065b4b47221 */ /* 0x000fc40000010000 */
[----:B------:R-:W-:Y:S01]  /*20cf0*/  FADD.FTZ R92, R107, R92 ;  /* 0x0000005c6b5c7221 */ /* 0x000fe20000010000 */
[----:B------:R-:W3:Y:S01]  /*20d00*/  LDSM.16.MT88.4 R128, [R128+0x7800] ;  /* 0x007800008080783b */ /* 0x000ee20000004200 */
        /* <DEDUP_REMOVED lines=14> */
[----:B------:R-:W-:Y:S01]  /*20df0*/  FADD.FTZ R54, R54, R55 ;  /* 0x0000003736367221 */ /* 0x000fe20000010000 */
[C---:B-1----:R-:W-:Y:S01]  /*20e00*/  HMMA.16816.F32.BF16 R32, R40.reuse, R36, R32 ;  /* 0x000000242820723c */ /* 0x042fe20000041820 */
[-CC-:B------:R-:W-:Y:S01]  /*20e10*/  FFMA.FTZ R37, R68, R104.reuse, -R75.reuse ;  /* 0x0000006844257223 */ /* 0x180fe2000001084b */
[-C--:B------:R-:W-:Y:S01]  /*20e20*/  FFMA.FTZ R36, R69, R104.reuse, -R75 ;  /* 0x0000006845247223 */ /* 0x080fe2000001084b */
[-CC-:B------:R-:W-:Y:S01]  /*20e30*/  FFMA.FTZ R45, R74, R104.reuse, -R3.reuse ;  /* 0x000000684a2d7223 */ /* 0x180fe20000010803 */
[-C--:B------:R-:W-:Y:S01]  /*20e40*/  FFMA.FTZ R44, R185, R104.reuse, -R3 ;  /* 0x00000068b92c7223 */ /* 0x080fe20000010803 */
[----:B------:R-:W-:Y:S01]  /*20e50*/  FADD.FTZ R54, R53, R54 ;  /* 0x0000003635367221 */ /* 0x000fe20000010000 */
[----:B------:R-:W-:Y:S01]  /*20e60*/  FADD.FTZ R78, R78, R81 ;  /* 0x000000514e4e7221 */ /* 0x000fe20000010000 */
[-CC-:B------:R-:W-:Y:S01]  /*20e70*/  FFMA.FTZ R66, R66, R104.reuse, -R75.reuse ;  /* 0x0000006842427223 */ /* 0x180fe2000001084b */
[-C--:B------:R-:W-:Y:S01]  /*20e80*/  FFMA.FTZ R65, R65, R104.reuse, -R75 ;  /* 0x0000006841417223 */ /* 0x080fe2000001084b */
[-CC-:B------:R-:W-:Y:S01]  /*20e90*/  FFMA.FTZ R72, R72, R104.reuse, -R3.reuse ;  /* 0x0000006848487223 */ /* 0x180fe20000010803 */
[----:B------:R-:W-:Y:S01]  /*20ea0*/  FFMA.FTZ R104, R183, R104, -R3 ;  /* 0x00000068b7687223 */ /* 0x000fe20000010803 */
[----:B------:R-:W-:Y:S01]  /*20eb0*/  FADD.FTZ R77, R77, R54 ;  /* 0x000000364d4d7221 */ /* 0x000fe20000010000 */
[----:B------:R-:W-:Y:S01]  /*20ec0*/  FADD.FTZ R83, R83, R78 ;  /* 0x0000004e53537221 */ /* 0x000fe20000010000 */
[----:B------:R-:W-:Y:S01]  /*20ed0*/  MUFU.EX2 R37, R37 ;  /* 0x0000002500257308 */ /* 0x000fe20000000800 */
[----:B------:R-:W-:Y:S03]  /*20ee0*/  HMMA.16816.F32.BF16 R20, R40, R38, R20 ;  /* 0x000000262814723c */ /* 0x000fe60000041814 */
[----:B------:R-:W1:Y:S01]  /*20ef0*/  MUFU.EX2 R36, R36 ;  /* 0x0000002400247308 */ /* 0x000e620000000800 */
[----:B------:R-:W-:-:S03]  /*20f00*/  FADD.FTZ R2, R2, R77 ;  /* 0x0000004d02027221 */ /* 0x000fc60000010000 */
[----:B------:R-:W-:Y:S01]  /*20f10*/  MUFU.EX2 R45, R45 ;  /* 0x0000002d002d7308 */ /* 0x000fe20000000800 */
[----:B--2---:R-:W-:Y:S03]  /*20f20*/  HMMA.16816.F32.BF16 R48, R40, R28, R48 ;  /* 0x0000001c2830723c */ /* 0x004fe60000041830 */
[----:B------:R-:W2:Y:S01]  /*20f30*/  MUFU.EX2 R44, R44 ;  /* 0x0000002c002c7308 */ /* 0x000ea20000000800 */
[----:B------:R-:W-:-:S03]  /*20f40*/  FADD.FTZ R83, R76, R83 ;  /* 0x000000534c537221 */ /* 0x000fc60000010000 */
[----:B------:R-:W-:Y:S01]  /*20f50*/  MUFU.EX2 R38, R66 ;  /* 0x0000004200267308 */ /* 0x000fe20000000800 */
[----:B------:R-:W-:Y:S03]  /*20f60*/  HMMA.16816.F32.BF16 R8, R40, R30, R8 ;  /* 0x0000001e2808723c */ /* 0x000fe60000041808 */
[----:B------:R-:W4:Y:S04]  /*20f70*/  MUFU.EX2 R39, R65 ;  /* 0x0000004100277308 */ /* 0x000f280000000800 */
        /* <DEDUP_REMOVED lines=8> */
[----:B--2---:R-:W-:Y:S01]  /*21000*/  F2FP.BF16.F32.PACK_AB R133, R44, R45 ;  /* 0x0000002d2c85723e */ /* 0x004fe200000010ff */
[----:B------:R-:W-:Y:S01]  /*21010*/  FADD.FTZ R37, R37, R70 ;  /* 0x0000004625257221 */ /* 0x000fe20000010000 */
[----:B----4-:R-:W-:Y:S01]  /*21020*/  F2FP.BF16.F32.PACK_AB R134, R39, R38 ;  /* 0x000000262786723e */ /* 0x010fe200000010ff */
        /* <DEDUP_REMOVED lines=19> */
[----:B---3--:R-:W-:Y:S01]  /*21160*/  HMMA.16816.F32.BF16 R136, R132, R128, R48 ;  /* 0x000000808488723c */ /* 0x008fe20000041830 */
[----:B------:R-:W-:-:S02]  /*21170*/  IMAD.MOV.U32 R48, RZ, RZ, R60 ;  /* 0x000000ffff307224 */ /* 0x000fc400078e003c */
[----:B------:R-:W-:-:S05]  /*21180*/  IMAD.SHL.U32 R49, R167, 0x8, RZ ;  /* 0x00000008a7317824 */ /* 0x000fca00078e00ff */
[----:B------:R-:W-:Y:S01]  /*21190*/  HMMA.16816.F32.BF16 R132, R132, R130, R8 ;  /* 0x000000828484723c */ /* 0x000fe20000041808 */
[----:B------:R-:W-:-:S04]  /*211a0*/  NOP ;  /* 0x0000000000007918 */ /* 0x000fc80000000000 */
[----:B------:R-:W-:-:S15]  /*211b0*/  @P0 BRA `(.L_x_3471) ;  /* 0x0000000000040947 */ /* 0x000fde0003800000 */
.L_x_3462:
[----:B------:R-:W-:-:S07]  /*211c0*/  IADD3 R250, PT, PT, R48, -0x1, RZ ;  /* 0xffffffff30fa7810 */ /* 0x000fce0007ffe0ff */
.L_x_3471:
[----:B------:R-:W-:Y:S05]  /*211d0*/  BSYNC B2 ;  /* 0x0000000000027941 */ /* 0x000fea0003800000 */
.L_x_3461:
[----:B------:R-:W-:-:S13]  /*211e0*/  ISETP.GE.AND P0, PT, R250, R225, PT ;  /* 0x000000e1fa00720c */ /* 0x000fda0003f06270 */
[----:B------:R-:W-:Y:S05]  /*211f0*/  @!P0 BRA `(.L_x_3472) ;  /* 0x00000088001c8947 */ /* 0x000fea0003800000 */
[----:B------:R-:W1:Y:S01]  /*21200*/  S2UR UR4, SR_CgaCtaId ;  /* 0x00000000000479c3 */ /* 0x000e620000008800 */
[----:B------:R-:W-:Y:S01]  /*21210*/  LOP3.LUT R248, R167, 0x38, RZ, 0xc0, !PT ;  /* 0x00000038a7f87812 */ /* 0x000fe200078ec0ff */
[----:B------:R-:W-:Y:S01]  /*21220*/  UMOV UR5, 0x400 ;  /* 0x0000040000057882 */ /* 0x000fe20000000000 */
[----:B------:R-:W-:Y:S01]  /*21230*/  LOP3.LUT R222, R49, 0x38, RZ, 0xc0, !PT ;  /* 0x0000003831de7812 */ /* 0x000fe200078ec0ff */
[----:B------:R-:W-:Y:S01]  /*21240*/  IMAD.MOV.U32 R166, RZ, RZ, R0 ;  /* 0x000000ffffa67224 */ /* 0x000fe200078e0000 */
[----:B------:R-:W-:Y:S02]  /*21250*/  LOP3.LUT R3, R248, 0x1c0, R49, 0xf8, !PT ;  /* 0x000001c0f8037812 */ /* 0x000fe400078ef831 */
[----:B------:R-:W-:Y:S02]  /*21260*/  ISETP.NE.U32.AND P2, PT, R242, RZ, PT ;  /* 0x000000fff200720c */ /* 0x000fe40003f45070 */
[----:B------:R-:W-:Y:S01]  /*21270*/  LOP3.LUT R4, R3, R222, RZ, 0x3c, !PT ;  /* 0x000000de03047212 */ /* 0x000fe200078e3cff */
[----:B------:R-:W-:Y:S01]  /*21280*/  IMAD.MOV.U32 R3, RZ, RZ, R2 ;  /* 0x000000ffff037224 */ /* 0x000fe200078e0002 */
[----:B------:R-:W-:-:S02]  /*21290*/  ISETP.NE.AND.EX P2, PT, R243, RZ, PT, P2 ;  /* 0x000000fff300720c */ /* 0x000fc40003f45320 */
[----:B------:R-:W-:Y:S01]  /*212a0*/  LOP3.LUT R4, R4, 0x1e00, R49, 0xf8, !PT ;  /* 0x00001e0004047812 */ /* 0x000fe200078ef831 */
[----:B-1----:R-:W-:-:S06]  /*212b0*/  ULEA UR4, UR4, UR5, 0x18 ;  /* 0x0000000504047291 */ /* 0x002fcc000f8ec0ff */
[----:B------:R-:W-:-:S04]  /*212c0*/  IMAD.U32 R39, RZ, RZ, UR4 ;  /* 0x00000004ff277e24 */ /* 0x000fc8000f8e00ff */
[----:B------:R-:W-:-:S07]  /*212d0*/  IMAD R249, R4, 0x2, R39 ;  /* 0x0000000204f97824 */ /* 0x000fce00078e0227 */
.L_x_3479:
[----:B-----5:R-:W-:Y:S01]  /*212e0*/  ISETP.GE.AND P3, PT, R222, R237, PT ;  /* 0x000000edde00720c */ /* 0x020fe20003f66270 */
[----:B------:R-:W1:Y:S01]  /*212f0*/  LDC.64 R10, c[0x0][0x358] ;  /* 0x0000d600ff0a7b82 */ /* 0x000e620000000a00 */
[----:B------:R-:W-:Y:S04]  /*21300*/  DEPBAR.LE SB0, 0x0 ;  /* 0x000080000000791a */ /* 0x000fe80000000000 */
[----:B------:R-:W-:Y:S05]  /*21310*/  WARPSYNC.ALL ;  /* 0x0000000000007948 */ /* 0x000fea0003800000 */
[----:B------:R-:W-:Y:S01]  /*21320*/  BAR.SYNC.DEFER_BLOCKING 0x0 ;  /* 0x0000000000007b1d */ /* 0x000fe20000010000 */
[----:B------:R-:W-:Y:S02]  /*21330*/  IMAD.SHL.U32 R13, R167, 0x8, RZ ;  /* 0x00000008a70d7824 */ /* 0x000fe400078e00ff */
[----:B------:R-:W-:Y:S02]  /*21340*/  @!P2 IMAD.MOV.U32 R7, RZ, RZ, RZ ;  /* 0x000000ffff07a224 */ /* 0x000fe400078e00ff */
[----:B------:R-:W-:Y:S01]  /*21350*/  IMAD.MOV.U32 R2, RZ, RZ, R232 ;  /* 0x000000ffff027224 */ /* 0x000fe200078e00e8 */
[----:B------:R-:W-:Y:S01]  /*21360*/  LOP3.LUT R5, R248, 0x1c0, R13, 0xf8, !PT ;  /* 0x000001c0f8057812 */ /* 0x000fe200078ef80d */
[----:B------:R-:W-:Y:S01]  /*21370*/  IMAD.MOV.U32 R0, RZ, RZ, R233 ;  /* 0x000000ffff007224 */ /* 0x000fe200078e00e9 */
[----:B------:R-:W-:Y:S02]  /*21380*/  @!P2 IADD3 R7, P0, PT, RZ, -R7, RZ ;  /* 0x80000007ff07a210 */ /* 0x000fe40007f1e0ff */
[----:B------:R-:W-:Y:S02]  /*21390*/  LOP3.LUT R222, R13, 0x38, RZ, 0xc0, !PT ;  /* 0x000000380dde7812 */ /* 0x000fe400078ec0ff */
[----:B-1----:R-:W-:Y:S02]  /*213a0*/  @!P2 R2UR UR4, R10 ;  /* 0x000000000a04a2ca */ /* 0x002fe400000e0000 */
[----:B------:R-:W-:Y:S02]  /*213b0*/  @!P2 R2UR UR5, R11 ;  /* 0x000000000b05a2ca */ /* 0x000fe400000e0000 */
[----:B------:R-:W-:Y:S01]  /*213c0*/  LOP3.LUT R6, R5, R222, RZ, 0x3c, !PT ;  /* 0x000000de05067212 */ /* 0x000fe200078e3cff */
[----:B------:R-:W1:Y:S01]  /*213d0*/  S2R R167, SR_TID.X ;  /* 0x0000000000a77919 */ /* 0x000e620000002100 */
[----:B------:R-:W-:Y:S09]  /*213e0*/  BSSY.RECONVERGENT B0, `(.L_x_3473) ;  /* 0x0000050000007945 */ /* 0x000ff20003800200 */
[----:B------:R-:W2:Y:S01]  /*213f0*/  @!P2 LD.E R4, desc[UR4][R164.64+0x40] ;  /* 0x00004004a404a980 */ /* 0x000ea2000c101900 */
[----:B-1----:R-:W-:Y:S01]  /*21400*/  SHF.R.U32.HI R220, RZ, 0x1, R167 ;  /* 0x00000001ffdc7819 */ /* 0x002fe200000116a7 */
[----:B--2---:R-:W-:Y:S04]  /*21410*/  @!P2 IMAD.SHL.U32 R4, R4, 0x100, RZ ;  /* 0x000001000404a824 */ /* 0x004fe800078e00ff */
[----:B------:R-:W-:Y:S05]  /*21420*/  @!P2 IMAD.X R4, RZ, RZ, ~R4, P0 ;  /* 0x000000ffff04a224 */ /* 0x000fea00000e0e04 */
[----:B------:R-:W-:Y:S04]  /*21430*/  @!P2 SHF.R.S64 R7, R7, 0x1f, R4 ;  /* 0x0000001f0707a819 */ /* 0x000fe80000001004 */
[----:B------:R-:W-:Y:S04]  /*21440*/  @!P2 IADD3 R232, P0, PT, R232, R7, RZ ;  /* 0x00000007e8e8a210 */ /* 0x000fe80007f1e0ff */
[----:B------:R-:W-:Y:S01]  /*21450*/  @!P2 LEA.HI.X.SX32 R233, R4, R233, 0x1, P0 ;  /* 0x000000e904e9a211 */ /* 0x000fe200000f0eff */
[----:B------:R-:W-:Y:S08]  /*21460*/  @!P2 BRA `(.L_x_3474) ;  /* 0x00000004001ca947 */ /* 0x000ff00003800000 */
[C---:B------:R-:W-:Y:S02]  /*21470*/  R2UR UR4, R10.reuse ;  /* 0x000000000a0472ca */ /* 0x040fe400000e0000 */
[C---:B------:R-:W-:Y:S02]  /*21480*/  R2UR UR5, R11.reuse ;  /* 0x000000000b0572ca */ /* 0x040fe400000e0000 */
[C---:B------:R-:W-:Y:S02]  /*21490*/  R2UR UR14, R10.reuse ;  /* 0x000000000a0e72ca */ /* 0x040fe400000e0000 */
[C---:B------:R-:W-:Y:S02]  /*214a0*/  R2UR UR15, R11.reuse ;  /* 0x000000000b0f72ca */ /* 0x040fe400000e0000 */
[C---:B------:R-:W-:Y:S02]  /*214b0*/  R2UR UR12, R10.reuse ;  /* 0x000000000a0c72ca */ /* 0x040fe400000e0000 */
[C---:B------:R-:W-:Y:S02]  /*214c0*/  R2UR UR13, R11.reuse ;  /* 0x000000000b0d72ca */ /* 0x040fe400000e0000 */
[----:B------:R-:W-:Y:S02]  /*214d0*/  R2UR UR10, R10 ;  /* 0x000000000a0a72ca */ /* 0x000fe400000e0000 */
[----:B------:R-:W-:Y:S01]  /*214e0*/  R2UR UR11, R11 ;  /* 0x000000000b0b72ca */ /* 0x000fe200000e0000 */
[----:B------:R-:W2:Y:S02]  /*214f0*/  LD.E R15, desc[UR4][R164.64+0x170] ;  /* 0x00017004a40f7980 */ /* 0x000ea4000c101900 */
        /* <DEDUP_REMOVED lines=8> */
[----:B------:R-:W-:Y:S05]  /*21580*/  VIADD R16, R4, 0x100 ;  /* 0x0000010004107836 */ /* 0x000fea0000000000 */
[----:B------:R-:W-:Y:S02]  /*21590*/  IABS R7, R16 ;  /* 0x0000001000077213 */ /* 0x000fe40000000000 */
[-C--:B------:R-:W-:Y:S01]  /*215a0*/  LOP3.LUT R16, R16, R15.reuse, RZ, 0x3c, !PT ;  /* 0x0000000f10107212 */ /* 0x080fe200078e3cff */
[--C-:B-1----:R-:W-:Y:S02]  /*215b0*/  IMAD.MOV R5, RZ, RZ, -R19.reuse ;  /* 0x000000ffff057224 */ /* 0x102fe400078e0a13 */
[----:B------:R-:W-:Y:S02]  /*215c0*/  IMAD.MOV.U32 R18, RZ, RZ, RZ ;  /* 0x000000ffff127224 */ /* 0x000fe400078e00ff */
[----:B------:R-:W-:Y:S01]  /*215d0*/  IMAD R14, R5, R12, RZ ;  /* 0x0000000c050e7224 */ /* 0x000fe200078e02ff */
[----:B------:R-:W-:Y:S02]  /*215e0*/  IABS R5, R4 ;  /* 0x0000000400057213 */ /* 0x000fe40000000000 */
[----:B------:R-:W-:Y:S01]  /*215f0*/  LOP3.LUT R4, R4, R15, RZ, 0x3c, !PT ;  /* 0x0000000f04047212 */ /* 0x000fe200078e3cff */
[----:B------:R-:W-:Y:S02]  /*21600*/  IMAD.HI.U32 R14, R19, R14, R18 ;  /* 0x0000000e130e7227 */ /* 0x000fe400078e0012 */
[----:B------:R-:W2:Y:S01]  /*21610*/  LD.E.64 R18, desc[UR10][R164.64+0x28] ;  /* 0x0000280aa4127980 */ /* 0x000ea2000c101b00 */
[----:B------:R-:W-:Y:S03]  /*21620*/  ISETP.GE.AND P0, PT, R4, RZ, PT ;  /* 0x000000ff0400720c */ /* 0x000fe60003f06270 */
        /* <DEDUP_REMOVED lines=13> */
[----:B------:R-:W3:Y:S01]  /*21700*/  LD.E.64 R16, desc[UR4][R164.64+0x40] ;  /* 0x00004004a4107980 */ /* 0x000ee2000c101b00 */
[----:B------:R-:W-:Y:S02]  /*21710*/  ISETP.NE.AND P4, PT, R15, RZ, PT ;  /* 0x000000ff0f00720c */ /* 0x000fe40003f85270 */
[----:B------:R-:W-:Y:S04]  /*21720*/  LOP3.LUT R7, RZ, R15, RZ, 0x33, !PT ;  /* 0x0000000fff077212 */ /* 0x000fe800078e33ff */
[----:B------:R-:W-:Y:S02]  /*21730*/  @P5 VIADD R9, R9, 0x1 ;  /* 0x0000000109095836 */ /* 0x000fe40000000000 */
[----:B------:R-:W-:Y:S02]  /*21740*/  @P6 VIADD R14, R14, 0x1 ;  /* 0x000000010e0e6836 */ /* 0x000fe40000000000 */
[----:B------:R-:W-:Y:S02]  /*21750*/  @!P0 IMAD.MOV R9, RZ, RZ, -R9 ;  /* 0x000000ffff098224 */ /* 0x000fe400078e0a09 */
[----:B------:R-:W-:Y:S03]  /*21760*/  @!P1 IMAD.MOV R14, RZ, RZ, -R14 ;  /* 0x000000ffff0e9224 */ /* 0x000fe600078e0a0e */
        /* <DEDUP_REMOVED lines=11> */
[-C--:B---3--:R-:W-:Y:S02]  /*21820*/  IMAD R7, R17, R15.reuse, RZ ;  /* 0x0000000f11077224 */ /* 0x088fe400078e02ff */
[C---:B------:R-:W-:Y:S04]  /*21830*/  IMAD.WIDE.U32 R14, R16.reuse, R15, RZ ;  /* 0x0000000f100e7225 */ /* 0x040fe800078e00ff */
[----:B------:R-:W-:Y:S04]  /*21840*/  IMAD R7, R16, R8, R7 ;  /* 0x0000000810077224 */ /* 0x000fe800078e0207 */
[----:B------:R-:W-:Y:S02]  /*21850*/  IMAD.IADD R15, R15, 0x1, R7 ;  /* 0x000000010f0f7824 */ /* 0x000fe400078e0207 */
        /* <DEDUP_REMOVED lines=8> */
.L_x_3474:
[----:B------:R-:W-:Y:S05]  /*218e0*/  BSYNC.RECONVERGENT B0 ;  /* 0x0000000000007941 */ /* 0x000fea0003800200 */
.L_x_3473:
[----:B------:R-:W-:Y:S01]  /*218f0*/  @!P3 R2UR UR4, R10 ;  /* 0x000000000a04b2ca */ /* 0x000fe200000e0000 */
[----:B------:R-:W-:Y:S01]  /*21900*/  IMAD.SHL.U32 R2, R167, 0x40, RZ ;  /* 0x00000040a7027824 */ /* 0x000fe200078e00ff */
[----:B------:R-:W-:Y:S01]  /*21910*/  @!P3 R2UR UR5, R11 ;  /* 0x000000000b05b2ca */ /* 0x000fe200000e0000 */
[C---:B------:R-:W-:Y:S01]  /*21920*/  IMAD.SHL.U32 R221, R167.reuse, 0x20, RZ ;  /* 0x00000020a7dd7824 */ /* 0x040fe200078e00ff */
[----:B------:R-:W-:Y:S01]  /*21930*/  LOP3.LUT R9, R220, 0x8, RZ, 0xc0, !PT ;  /* 0x00000008dc097812 */ /* 0x000fe200078ec0ff */
[----:B------:R-:W-:Y:S01]  /*21940*/  IMAD.MOV.U32 R223, RZ, RZ, 0x20 ;  /* 0x00000020ffdf7424 */ /* 0x000fe200078e00ff */
[----:B------:R-:W-:Y:S01]  /*21950*/  LOP3.LUT R7, R167, 0x8, RZ, 0xc0, !PT ;  /* 0x00000008a7077812 */ /* 0x000fe200078ec0ff */
[----:B------:R-:W-:Y:S01]  /*21960*/  BSSY.RECONVERGENT B1, `(.L_x_3475) ;  /* 0x000025a000017945 */ /* 0x000fe20003800200 */
[--C-:B------:R-:W-:Y:S02]  /*21970*/  LOP3.LUT R9, R9, 0x1c0, R2.reuse, 0xf8, !PT ;  /* 0x000001c009097812 */ /* 0x100fe400078ef802 */
[--C-:B------:R-:W-:Y:S02]  /*21980*/  LOP3.LUT R7, R7, 0x1c0, R2.reuse, 0xf8, !PT ;  /* 0x000001c007077812 */ /* 0x100fe400078ef802 */
[----:B------:R-:W-:Y:S02]  /*21990*/  LOP3.LUT R221, R221, 0x7c00, RZ, 0xc0, !PT ;  /* 0x00007c00dddd7812 */ /* 0x000fe400078ec0ff */
[-C--:B------:R-:W-:Y:S01]  /*219a0*/  LOP3.LUT R7, R7, R222.reuse, RZ, 0x3c, !PT ;  /* 0x000000de07077212 */ /* 0x080fe200078e3cff */
[----:B------:R-:W-:Y:S01]  /*219b0*/  @!PT LDS RZ, [RZ] ;  /* 0x00000000fffff984 */ /* 0x000fe20000000800 */
[----:B------:R-:W-:Y:S01]  /*219c0*/  @!PT LDS RZ, [RZ] ;  /* 0x00000000fffff984 */ /* 0x000fe20000000800 */
[----:B------:R-:W-:Y:S01]  /*219d0*/  @!PT LDS RZ, [RZ] ;  /* 0x00000000fffff984 */ /* 0x000fe20000000800 */
[----:B------:R1:W-:Y:S01]  /*219e0*/  @!P3 LDGSTS.E.BYPASS.LTC128B.128 [R249+0xa000], desc[UR4][R232.64] ;  /* 0x0a000000e8f9bfae */ /* 0x0003e2000b981a04 */
[----:B------:R-:W-:Y:S02]  /*219f0*/  LOP3.LUT R0, R9, R222, RZ, 0x3c, !PT ;  /* 0x000000de09007212 */ /* 0x000fe400078e3cff */
[----:B------:R-:W-:Y:S02]  /*21a00*/  LOP3.LUT R4, R2, 0x400, RZ, 0xc0, !PT ;  /* 0x0000040002047812 */ /* 0x000fe400078ec0ff */
[----:B------:R1:W-:Y:S01]  /*21a10*/  @P3 STS.128 [R249+0xa000], RZ ;  /* 0x00a000fff9003388 */ /* 0x0003e20000000c00 */
[----:B------:R-:W-:Y:S02]  /*21a20*/  LOP3.LUT R5, R221, 0x200, R2, 0xf8, !PT ;  /* 0x00000200dd057812 */ /* 0x000fe400078ef802 */
[----:B------:R-:W-:Y:S01]  /*21a30*/  @!P3 R2UR UR36, R10 ;  /* 0x000000000a24b2ca */ /* 0x000fe200000e0000 */
[----:B------:R-:W-:Y:S01]  /*21a40*/  IMAD R4, R7, 0x2, R4 ;  /* 0x0000000207047824 */ /* 0x000fe200078e0204 */
[----:B------:R-:W-:Y:S01]  /*21a50*/  LOP3.LUT R210, R5, R0, RZ, 0xfc, !PT ;  /* 0x0000000005d27212 */ /* 0x000fe200078efcff */
[----:B------:R-:W-:Y:S01]  /*21a60*/  IMAD.SHL.U32 R5, R228, 0x20, RZ ;  /* 0x00000020e4057824 */ /* 0x000fe200078e00ff */
[----:B------:R-:W-:Y:S01]  /*21a70*/  @!P3 R2UR UR37, R11 ;  /* 0x000000000b25b2ca */ /* 0x000fe200000e0000 */
[----:B------:R-:W-:Y:S01]  /*21a80*/  IMAD.IADD R208, R39, 0x1, R4 ;  /* 0x0000000127d07824 */ /* 0x000fe200078e0204 */
[----:B------:R-:W-:Y:S01]  /*21a90*/  LOP3.LUT R6, R6, 0x1e00, R13, 0xf8, !PT ;  /* 0x00001e0006067812 */ /* 0x000fe200078ef80d */
[----:B------:R-:W-:Y:S01]  /*21aa0*/  IMAD R210, R210, 0x2, R39 ;  /* 0x00000002d2d27824 */ /* 0x000fe200078e0227 */
[----:B------:R-:W-:Y:S02]  /*21ab0*/  IADD3 R12, P0, PT, R5, R232, RZ ;  /* 0x000000e8050c7210 */ /* 0x000fe40007f1e0ff */
[----:B------:R-:W-:Y:S02]  /*21ac0*/  SHF.L.U64.HI R4, R228, 0x5, R229 ;  /* 0x00000005e4047819 */ /* 0x000fe400000102e5 */
[----:B------:R-:W-:Y:S02]  /*21ad0*/  @!P3 R2UR UR34, R10 ;  /* 0x000000000a22b2ca */ /* 0x000fe400000e0000 */
[C---:B------:R-:W-:Y:S01]  /*21ae0*/  @!P3 R2UR UR35, R11.reuse ;  /* 0x000000000b23b2ca */ /* 0x040fe200000e0000 */
[----:B------:R-:W-:Y:S01]  /*21af0*/  IMAD.X R13, R4, 0x1, R233, P0 ;  /* 0x00000001040d7824 */ /* 0x000fe200000e06e9 */
[-C--:B------:R-:W-:Y:S02]  /*21b00*/  IADD3 R8, P1, PT, R12, R5.reuse, RZ ;  /* 0x000000050c087210 */ /* 0x080fe40007f3e0ff */
[----:B------:R-:W-:Y:S01]  /*21b10*/  @!P3 R2UR UR32, R10 ;  /* 0x000000000a20b2ca */ /* 0x000fe200000e0000 */
[----:B-1----:R-:W-:Y:S01]  /*21b20*/  IMAD R249, R6, 0x2, R39 ;  /* 0x0000000206f97824 */ /* 0x002fe200078e0227 */
[----:B------:R-:W-:Y:S01]  /*21b30*/  @!P3 R2UR UR33, R11 ;  /* 0x000000000b21b2ca */ /* 0x000fe200000e0000 */
[--C-:B------:R-:W-:Y:S01]  /*21b40*/  IMAD.X R9, R13, 0x1, R4.reuse, P1 ;  /* 0x000000010d097824 */ /* 0x100fe200008e0604 */
[-C--:B------:R-:W-:Y:S02]  /*21b50*/  IADD3 R6, P0, PT, R8, R5.reuse, RZ ;  /* 0x0000000508067210 */ /* 0x080fe40007f1e0ff */
[----:B------:R-:W-:Y:S01]  /*21b60*/  @!PT LDS RZ, [RZ] ;  /* 0x00000000fffff984 */ /* 0x000fe20000000800 */
[----:B------:R-:W-:Y:S01]  /*21b70*/  @!PT LDS RZ, [RZ] ;  /* 0x00000000fffff984 */ /* 0x000fe20000000800 */
[----:B------:R-:W-:Y:S01]  /*21b80*/  @!PT LDS RZ, [RZ] ;  /* 0x00000000fffff984 */ /* 0x000fe20000000800 */
[----:B------:R1:W-:Y:S01]  /*21b90*/  @!P3 LDGSTS.E.BYPASS.LTC128B.128 [R249+0xa800], desc[UR36][R12.64] ;  /* 0x0a8000000cf9bfae */ /* 0x0003e2000b981a24 */
[C---:B------:R-:W-:Y:S02]  /*21ba0*/  @!P3 R2UR UR30, R10.reuse ;  /* 0x000000000a1eb2ca */ /* 0x040fe400000e0000 */
[----:B------:R-:W-:Y:S02]  /*21bb0*/  @!P3 R2UR UR31, R11 ;  /* 0x000000000b1fb2ca */ /* 0x000fe400000e0000 */
[----:B------:R-:W-:Y:S01]  /*21bc0*/  @P3 STS.128 [R249+0xa800], RZ ;  /* 0x00a800fff9003388 */ /* 0x000fe20000000c00 */
[--C-:B------:R-:W-:Y:S01]  /*21bd0*/  IMAD.X R7, R9, 0x1, R4.reuse, P0 ;  /* 0x0000000109077824 */ /* 0x100fe200000e0604 */
[C---:B------:R-:W-:Y:S03]  /*21be0*/  @!P3 R2UR UR28, R10.reuse ;  /* 0x000000000a1cb2ca */ /* 0x040fe600000e0000 */
        /* <DEDUP_REMOVED lines=18> */
[----:B------:R-:W-:Y:S02]  /*21d10*/  @!P3 R2UR UR10, R10 ;  /* 0x000000000a0ab2ca */ /* 0x000fe400000e0000 */
        /* <DEDUP_REMOVED lines=11> */
[--C-:B------:R-:W-:Y:S01]  /*21dd0*/  IMAD.X R11, R7, 0x1, R4.reuse, P1 ;  /* 0x00000001070b7824 */ /* 0x100fe200008e0604 */
[-C--:B------:R-:W-:Y:S04]  /*21de0*/  IADD3 R14, P0, PT, R10, R5.reuse, RZ ;  /* 0x000000050a0e7210 */ /* 0x080fe80007f1e0ff */
[----:B------:R-:W-:Y:S01]  /*21df0*/  @!PT LDS RZ, [RZ] ;  /* 0x00000000fffff984 */ /* 0x000fe20000000800 */
[----:B------:R-:W-:Y:S01]  /*21e00*/  @!PT LDS RZ, [RZ] ;  /* 0x00000000fffff984 */ /* 0x000fe20000000800 */
[----:B------:R-:W-:Y:S01]  /*21e10*/  @!PT LDS RZ, [RZ] ;  /* 0x00000000fffff984 */ /* 0x000fe20000000800 */
[----:B------:R4:W-:Y:S01]  /*21e20*/  @!P3 LDGSTS.E.BYPASS.LTC128B.128 [R249+0xc000], desc[UR30][R10.64] ;  /* 0x0c0000000af9bfae */ /* 0x0009e2000b981a1e */
[--C-:B------:R-:W-:Y:S01]  /*21e30*/  IMAD.X R15, R11, 0x1, R4.reuse, P0 ;  /* 0x000000010b0f7824 */ /* 0x100fe200000e0604 */
[-C--:B------:R-:W-:Y:S03]  /*21e40*/  IADD3 R16, P1, PT, R14, R5.reuse, RZ ;  /* 0x000000050e107210 */ /* 0x080fe60007f3e0ff */
[----:B------:R-:W-:Y:S01]  /*21e50*/  @P3 STS.128 [R249+0xc000], RZ ;  /* 0x00c000fff9003388 */ /* 0x000fe20000000c00 */
[-C--:B------:R-:W-:Y:S01]  /*21e60*/  IADD3 R18, P0, PT, R16, R5.reuse, RZ ;  /* 0x0000000510127210 */ /* 0x080fe20007f1e0ff */
[--C-:B------:R-:W-:Y:S03]  /*21e70*/  IMAD.X R17, R15, 0x1, R4.reuse, P1 ;  /* 0x000000010f117824 */ /* 0x100fe600008e0604 */
[----:B------:R-:W-:Y:S01]  /*21e80*/  @!PT LDS RZ, [RZ] ;  /* 0x00000000fffff984 */ /* 0x000fe20000000800 */
[----:B------:R-:W-:Y:S01]  /*21e90*/  @!PT LDS RZ, [RZ] ;  /* 0x00000000fffff984 */ /* 0x000fe20000000800 */
[----:B------:R-:W-:Y:S01]  /*21ea0*/  @!PT LDS RZ, [RZ] ;  /* 0x00000000fffff984 */ /* 0x000fe20000000800 */
[----:B------:R5:W-:Y:S01]  /*21eb0*/  @!P3 LDGSTS.E.BYPASS.LTC128B.128 [R249+0xc800], desc[UR28][R14.64] ;  /* 0x0c8000000ef9bfae */ /* 0x000be2000b981a1c */
[-C--:B-1----:R-:W-:Y:S01]  /*21ec0*/  IADD3 R12, P1, PT, R18, R5.reuse, RZ ;  /* 0x00000005120c7210 */ /* 0x082fe20007f3e0ff */
[--C-:B------:R-:W-:Y:S03]  /*21ed0*/  IMAD.X R19, R17, 0x1, R4.reuse, P0 ;  /* 0x0000000111137824 */ /* 0x100fe600000e0604 */
[----:B------:R-:W-:Y:S01]  /*21ee0*/  @P3 STS.128 [R249+0xc800], RZ ;  /* 0x00c800fff9003388 */ /* 0x000fe20000000c00 */
[-C--:B--2---:R-:W-:Y:S01]  /*21ef0*/  IADD3 R8, P0, PT, R12, R5.reuse, RZ ;  /* 0x000000050c087210 */ /* 0x084fe20007f1e0ff */
[--C-:B------:R-:W-:Y:S03]  /*21f00*/  IMAD.X R13, R19, 0x1, R4.reuse, P1 ;  /* 0x00000001130d7824 */ /* 0x100fe600008e0604 */
[----:B------:R-:W-:Y:S01]  /*21f10*/  @!PT LDS RZ, [RZ] ;  /* 0x00000000fffff984 */ /* 0x000fe20000000800 */
[----:B------:R-:W-:Y:S01]  /*21f20*/  @!PT LDS RZ, [RZ] ;  /* 0x00000000fffff984 */ /* 0x000fe20000000800 */
[----:B------:R-:W-:Y:S01]  /*21f30*/  @!PT LDS RZ, [RZ] ;  /* 0x00000000fffff984 */ /* 0x000fe20000000800 */
[----:B------:R-:W-:Y:S01]  /*21f40*/  @!P3 LDGSTS.E.BYPASS.LTC128B.128 [R249+0xd000], desc[UR26][R16.64] ;  /* 0x0d00000010f9bfae */ /* 0x000fe2000b981a1a */
[-C--:B---3--:R-:W-:Y:S01]  /*21f50*/  IADD3 R6, P1, PT, R8, R5.reuse, RZ ;  /* 0x0000000508067210 */ /* 0x088fe20007f3e0ff */
[--C-:B------:R-:W-:Y:S03]  /*21f60*/  IMAD.X R9, R13, 0x1, R4.reuse, P0 ;  /* 0x000000010d097824 */ /* 0x100fe600000e0604 */
[----:B------:R-:W-:Y:S01]  /*21f70*/  @P3 STS.128 [R249+0xd000], RZ ;  /* 0x00d000fff9003388 */ /* 0x000fe20000000c00 */
[--C-:B------:R-:W-:Y:S04]  /*21f80*/  IMAD.X R7, R9, 0x1, R4.reuse, P1 ;  /* 0x0000000109077824 */ /* 0x100fe800008e0604 */
[----:B------:R-:W-:Y:S01]  /*21f90*/  @!PT LDS RZ, [RZ] ;  /* 0x00000000fffff984 */ /* 0x000fe20000000800 */
[----:B------:R-:W-:Y:S01]  /*21fa0*/  @!PT LDS RZ, [RZ] ;  /* 0x00000000fffff984 */ /* 0x000fe20000000800 */
[----:B------:R-:W-:Y:S01]  /*21fb0*/  @!PT LDS RZ, [RZ] ;  /* 0x00000000fffff984 */ /* 0x000fe20000000800 */
[----:B------:R-:W-:Y:S01]  /*21fc0*/  @!P3 LDGSTS.E.BYPASS.LTC128B.128 [R249+0xd800], desc[UR24][R18.64] ;  /* 0x0d80000012f9bfae */ /* 0x000fe2000b981a18 */
[-C--:B----4-:R-:W-:Y:S04]  /*21fd0*/  IADD3 R10, P0, PT, R6, R5.reuse, RZ ;  /* 0x00000005060a7210 */ /* 0x090fe80007f1e0ff */
[----:B------:R-:W-:Y:S05]  /*21fe0*/  @P3 STS.128 [R249+0xd800], RZ ;  /* 0x00d800fff9003388 */ /* 0x000fea0000000c00 */
[----:B------:R-:W-:Y:S01]  /*21ff0*/  @!PT LDS RZ, [RZ] ;  /* 0x00000000fffff984 */ /* 0x000fe20000000800 */
[----:B------:R-:W-:Y:S01]  /*22000*/  @!PT LDS RZ, [RZ] ;  /* 0x00000000fffff984 */ /* 0x000fe20000000800 */
[----:B------:R-:W-:Y:S01]  /*22010*/  @!PT LDS RZ, [RZ] ;  /* 0x00000000fffff984 */ /* 0x000fe20000000800 */
[----:B------:R1:W-:Y:S01]  /*22020*/  @!P3 LDGSTS.E.BYPASS.LTC128B.128 [R249+0xe000], desc[UR22][R12.64] ;  /* 0x0e0000000cf9bfae */ /* 0x0003e2000b981a16 */
[--C-:B------:R-:W-:Y:S01]  /*22030*/  IMAD.X R11, R7, 0x1, R4.reuse, P0 ;  /* 0x00000001070b7824 */ /* 0x100fe200000e0604 */
[-C--:B-----5:R-:W-:Y:S03]  /*22040*/  IADD3 R14, P1, PT, R10, R5.reuse, RZ ;  /* 0x000000050a0e7210 */ /* 0x0a0fe60007f3e0ff */
[----:B------:R-:W-:Y:S01]  /*22050*/  @P3 STS.128 [R249+0xe000], RZ ;  /* 0x00e000fff9003388 */ /* 0x000fe20000000c00 */
[-C--:B------:R-:W-:Y:S04]  /*22060*/  IADD3 R20, P0, PT, R14, R5.reuse, RZ ;  /* 0x000000050e147210 */ /* 0x080fe80007f1e0ff */
[----:B------:R-:W-:Y:S01]  /*22070*/  @!PT LDS RZ, [RZ] ;  /* 0x00000000fffff984 */ /* 0x000fe20000000800 */
[----:B------:R-:W-:Y:S01]  /*22080*/  @!PT LDS RZ, [RZ] ;  /* 0x00000000fffff984 */ /* 0x000fe20000000800 */
[----:B------:R-:W-:Y:S01]  /*22090*/  @!PT LDS RZ, [RZ] ;  /* 0x00000000fffff984 */ /* 0x000fe20000000800 */
[----:B------:R-:W-:Y:S01]  /*220a0*/  @!P3 LDGSTS.E.BYPASS.LTC128B.128 [R249+0xe800], desc[UR20][R8.64] ;  /* 0x0e80000008f9bfae */ /* 0x000fe2000b981a14 */
[--C-:B------:R-:W-:Y:S01]  /*220b0*/  IMAD.X R15, R11, 0x1, R4.reuse, P1 ;  /* 0x000000010b0f7824 */ /* 0x100fe200008e0604 */
[-C--:B------:R-:W-:Y:S03]  /*220c0*/  IADD3 R22, P1, PT, R20, R5.reuse, RZ ;  /* 0x0000000514167210 */ /* 0x080fe60007f3e0ff */
[----:B------:R-:W-:Y:S01]  /*220d0*/  @P3 STS.128 [R249+0xe800], RZ ;  /* 0x00e800fff9003388 */ /* 0x000fe20000000c00 */
[--C-:B------:R-:W-:Y:S04]  /*220e0*/  IMAD.X R21, R15, 0x1, R4.reuse, P0 ;  /* 0x000000010f157824 */ /* 0x100fe800000e0604 */
[----:B------:R-:W-:Y:S01]  /*220f0*/  @!PT LDS RZ, [RZ] ;  /* 0x00000000fffff984 */ /* 0x000fe20000000800 */
[----:B------:R-:W-:Y:S01]  /*22100*/  @!PT LDS RZ, [RZ] ;  /* 0x00000000fffff984 */ /* 0x000fe20000000800 */
[----:B------:R-:W-:Y:S01]  /*22110*/  @!PT LDS RZ, [RZ] ;  /* 0x00000000fffff984 */ /* 0x000fe20000000800 */
[----:B------:R-:W-:Y:S01]  /*22120*/  @!P3 LDGSTS.E.BYPASS.LTC128B.128 [R249+0xf000], desc[UR18][R6.64] ;  /* 0x0f00000006f9bfae */ /* 0x000fe2000b981a12 */
[--C-:B------:R-:W-:Y:S01]  /*22130*/  IMAD.X R23, R21, 0x1, R4.reuse, P1 ;  /* 0x0000000115177824 */ /* 0x100fe200008e0604 */
[----:B------:R-:W-:Y:S03]  /*22140*/  LOP3.LUT P1, RZ, R167, 0x4, RZ, 0xc0, !PT ;  /* 0x00000004a7ff7812 */ /* 0x000fe6000782c0ff */
[----:B------:R-:W-:Y:S05]  /*22150*/  @P3 STS.128 [R249+0xf000], RZ ;  /* 0x00f000fff9003388 */ /* 0x000fea0000000c00 */
[----:B------:R-:W-:Y:S01]  /*22160*/  @!PT LDS RZ, [RZ] ;  /* 0x00000000fffff984 */ /* 0x000fe20000000800 */
[----:B------:R-:W-:Y:S01]  /*22170*/  @!PT LDS RZ, [RZ] ;  /* 0x00000000fffff984 */ /* 0x000fe20000000800 */
[----:B------:R-:W-:Y:S01]  /*22180*/  @!PT LDS RZ, [RZ] ;  /* 0x00000000fffff984 */ /* 0x000fe20000000800 */
[----:B------:R2:W-:Y:S01]  /*22190*/  @!P3 LDGSTS.E.BYPASS.LTC128B.128 [R249+0xf800], desc[UR16][R10.64] ;  /* 0x0f8000000af9bfae */ /* 0x0005e2000b981a10 */
[----:B-1----:R-:W-:Y:S04]  /*221a0*/  @!P3 IADD3 R12, P0, PT, R22, R5, RZ ;  /* 0x00000005160cb210 */ /* 0x002fe80007f1e0ff */
[----:B------:R-:W-:Y:S05]  /*221b0*/  @P3 STS.128 [R249+0xf800], RZ ;  /* 0x00f800fff9003388 */ /* 0x000fea0000000c00 */
[----:B------:R-:W-:Y:S01]  /*221c0*/  @!PT LDS RZ, [RZ] ;  /* 0x00000000fffff984 */ /* 0x000fe20000000800 */
[----:B------:R-:W-:Y:S01]  /*221d0*/  @!PT LDS RZ, [RZ] ;  /* 0x00000000fffff984 */ /* 0x000fe20000000800 */
[----:B------:R-:W-:Y:S01]  /*221e0*/  @!PT LDS RZ, [RZ] ;  /* 0x00000000fffff984 */ /* 0x000fe20000000800 */
[----:B------:R-:W-:Y:S01]  /*221f0*/  @!P3 LDGSTS.E.BYPASS.LTC128B.128 [R249+0x10000], desc[UR14][R14.64] ;  /* 0x100000000ef9bfae */ /* 0x000fe2000b981a0e */
[----:B------:R-:W-:Y:S01]  /*22200*/  @!P3 IMAD.X R13, R23, 0x1, R4, P0 ;  /* 0x00000001170db824 */ /* 0x000fe200000e0604 */
[----:B------:R-:W-:Y:S03]  /*22210*/  LOP3.LUT P0, RZ, R167, 0x2, RZ, 0xc0, !PT ;  /* 0x00000002a7ff7812 */ /* 0x000fe6000780c0ff */
[----:B------:R-:W-:Y:S01]  /*22220*/  @P3 STS.128 [R249+0x10000], RZ ;  /* 0x010000fff9003388 */ /* 0x000fe20000000c00 */
[----:B------:R-:W-:Y:S04]  /*22230*/  SEL R223, R223, 0xffffffe0, !P0 ;  /* 0xffffffe0dfdf7807 */ /* 0x000fe80004000000 */
[----:B------:R-:W-:Y:S01]  /*22240*/  @!PT LDS RZ, [RZ] ;  /* 0x00000000fffff984 */ /* 0x000fe20000000800 */
[----:B------:R-:W-:Y:S01]  /*22250*/  @!PT LDS RZ, [RZ] ;  /* 0x00000000fffff984 */ /* 0x000fe20000000800 */
[----:B------:R-:W-:Y:S01]  /*22260*/  @!PT LDS RZ, [RZ] ;  /* 0x00000000fffff984 */ /* 0x000fe20000000800 */
[----:B------:R-:W-:Y:S01]  /*22270*/  @!P3 LDGSTS.E.BYPASS.LTC128B.128 [R249+0x10800], desc[UR12][R20.64] ;  /* 0x1080000014f9bfae */ /* 0x000fe2000b981a0c */
[----:B------:R-:W-:Y:S01]  /*22280*/  ISETP.GT.AND P0, PT, R250, R225, PT ;  /* 0x000000e1fa00720c */ /* 0x000fe20003f04270 */
[--C-:B------:R-:W-:Y:S03]  /*22290*/  IMAD.IADD R172, R210, 0x1, R223.reuse ;  /* 0x00000001d2ac7824 */ /* 0x100fe600078e02df */
[----:B------:R-:W-:Y:S01]  /*222a0*/  @P3 STS.128 [R249+0x10800], RZ ;  /* 0x010800fff9003388 */ /* 0x000fe20000000c00 */
[----:B------:R-:W-:Y:S04]  /*222b0*/  IMAD.IADD R209, R208, 0x1, R223 ;  /* 0x00000001d0d17824 */ /* 0x000fe800078e02df */
        /* <DEDUP_REMOVED lines=10> */
[----:B------:R-:W-:Y:S05]  /*22360*/  LDSM.16.M88.4 R128, [R210] ;  /* 0x00000000d280783b */ /* 0x000fea0000000200 */
[----:B--2---:R-:W2:Y:S05]  /*22370*/  LDSM.16.M88.4 R8, [R208+0x2000] ;  /* 0x00200000d008783b */ /* 0x004eaa0000000200 */
[----:B------:R-:W1:Y:S05]  /*22380*/  LDSM.16.M88.4 R16, [R208+0x2800] ;  /* 0x00280000d010783b */ /* 0x000e6a0000000200 */
[----:B------:R-:W3:Y:S05]  /*22390*/  LDSM.16.M88.4 R24, [R208+0x3000] ;  /* 0x00300000d018783b */ /* 0x000eea0000000200 */
[----:B------:R-:W0:Y:S05]  /*223a0*/  LDGDEPBAR ;  /* 0x00000000000079af */ /* 0x000e2a0000000000 */
[----:B------:R-:W4:Y:S05]  /*223b0*/  LDSM.16.M88.4 R32, [R208+0x3800] ;  /* 0x00380000d020783b */ /* 0x000f2a0000000200 */
[----:B------:R-:W5:Y:S05]  /*223c0*/  LDSM.16.M88.4 R40, [R208+0x4000] ;  /* 0x00400000d028783b */ /* 0x000f6a0000000200 */
[----:B------:R-:W5:Y:S05]  /*223d0*/  LDSM.16.M88.4 R48, [R208+0x4800] ;  /* 0x00480000d030783b */ /* 0x000f6a0000000200 */
[----:B------:R-:W5:Y:S05]  /*223e0*/  LDSM.16.M88.4 R56, [R208+0x5000] ;  /* 0x00500000d038783b */ /* 0x000f6a0000000200 */
[----:B------:R-:W5:Y:S01]  /*223f0*/  LDSM.16.M88.4 R64, [R208+0x5800] ;  /* 0x00580000d040783b */ /* 0x000f620000000200 */
[C---:B--2---:R-:W-:Y:S04]  /*22400*/  HMMA.16816.F32.BF16 R4, R128.reuse, R8, RZ ;  /* 0x000000088004723c */ /* 0x044fe800000418ff */
[----:B------:R-:W2:Y:S04]  /*22410*/  LDSM.16.M88.4 R72, [R208+0x6000] ;  /* 0x00600000d048783b */ /* 0x000ea80000000200 */
[C---:B------:R-:W-:Y:S01]  /*22420*/  HMMA.16816.F32.BF16 R8, R128.reuse, R10, RZ ;  /* 0x0000000a8008723c */ /* 0x040fe200000418ff */
[----:B------:R-:W2:Y:S05]  /*22430*/  LDSM.16.M88.4 R80, [R208+0x6800] ;  /* 0x00680000d050783b */ /* 0x000eaa0000000200 */
[----:B------:R-:W2:Y:S02]  /*22440*/  LDSM.16.M88.4 R88, [R208+0x7000] ;  /* 0x00700000d058783b */ /* 0x000ea40000000200 */
[C---:B-1----:R-:W-:Y:S03]  /*22450*/  HMMA.16816.F32.BF16 R12, R128.reuse, R16, RZ ;  /* 0x00000010800c723c */ /* 0x042fe600000418ff */
[----:B------:R-:W1:Y:S05]  /*22460*/  LDSM.16.M88.4 R96, [R208+0x7800] ;  /* 0x00780000d060783b */ /* 0x000e6a0000000200 */
[C---:B------:R-:W-:Y:S01]  /*22470*/  HMMA.16816.F32.BF16 R16, R128.reuse, R18, RZ ;  /* 0x000000128010723c */ /* 0x040fe200000418ff */
[----:B------:R-:W1:Y:S05]  /*22480*/  LDSM.16.M88.4 R104, [R208+0x8000] ;  /* 0x00800000d068783b */ /* 0x000e6a0000000200 */
[----:B------:R-:W1:Y:S02]  /*22490*/  LDSM.16.M88.4 R112, [R208+0x8800] ;  /* 0x00880000d070783b */ /* 0x000e640000000200 */
[C---:B---3--:R-:W-:Y:S03]  /*224a0*/  HMMA.16816.F32.BF16 R20, R128.reuse, R24, RZ ;  /* 0x000000188014723c */ /* 0x048fe600000418ff */
[----:B------:R-:W3:Y:S05]  /*224b0*/  LDSM.16.M88.4 R120, [R208+0x9000] ;  /* 0x00900000d078783b */ /* 0x000eea0000000200 */
[C---:B------:R-:W-:Y:S01]  /*224c0*/  HMMA.16816.F32.BF16 R24, R128.reuse, R26, RZ ;  /* 0x0000001a8018723c */ /* 0x040fe200000418ff */
[----:B------:R-:W3:Y:S05]  /*224d0*/  LDSM.16.M88.4 R168, [R208+0x9800] ;  /* 0x00980000d0a8783b */ /* 0x000eea0000000200 */
[----:B------:R-:W-:Y:S02]  /*224e0*/  LDSM.16.M88.4 R172, [R172] ;  /* 0x00000000acac783b */ /* 0x000fe40000000200 */
[C---:B----4-:R-:W-:Y:S03]  /*224f0*/  HMMA.16816.F32.BF16 R28, R128.reuse, R32, RZ ;  /* 0x00000020801c723c */ /* 0x050fe600000418ff */
[----:B------:R-:W4:Y:S05]  /*22500*/  LDSM.16.M88.4 R176, [R209+0x2000] ;  /* 0x00200000d1b0783b */ /* 0x000f2a0000000200 */
[C---:B------:R-:W-:Y:S01]  /*22510*/  HMMA.16816.F32.BF16 R32, R128.reuse, R34, RZ ;  /* 0x000000228020723c */ /* 0x040fe200000418ff */
[----:B------:R-:W4:Y:S05]  /*22520*/  LDSM.16.M88.4 R180, [R209+0x2800] ;  /* 0x00280000d1b4783b */ /* 0x000f2a0000000200 */
[----:B------:R-:W4:Y:S02]  /*22530*/  LDSM.16.M88.4 R184, [R209+0x3000] ;  /* 0x00300000d1b8783b */ /* 0x000f240000000200 */
[C---:B-----5:R-:W-:Y:S03]  /*22540*/  HMMA.16816.F32.BF16 R36, R128.reuse, R40, RZ ;  /* 0x000000288024723c */ /* 0x060fe600000418ff */
[----:B------:R-:W5:Y:S05]  /*22550*/  LDSM.16.M88.4 R188, [R209+0x3800] ;  /* 0x00380000d1bc783b */ /* 0x000f6a0000000200 */
        /* <DEDUP_REMOVED lines=28> */
[C---:B----4-:R-:W-:Y:S08]  /*22720*/  HMMA.16816.F32.BF16 R4, R172.reuse, R176, R4 ;  /* 0x000000b0ac04723c */ /* 0x050ff00000041804 */
        /* <DEDUP_REMOVED lines=18> */
[C---:B------:R-:W-:Y:S08]  /*22850*/  HMMA.16816.F32.BF16 R56, R172.reuse, R202, R56 ;  /* 0x000000caac38723c */ /* 0x040ff00000041838 */
[C---:B------:R-:W-:Y:S08]  /*22860*/  HMMA.16816.F32.BF16 R60, R172.reuse, R204, R60 ;  /* 0x000000ccac3c723c */ /* 0x040ff0000004183c */
[C---:B------:R-:W-:Y:S08]  /*22870*/  HMMA.16816.F32.BF16 R64, R172.reuse, R206, R64 ;  /* 0x000000ceac40723c */ /* 0x040ff00000041840 */
[C---:B-1----:R-:W-:Y:S01]  /*22880*/  HMMA.16816.F32.BF16 R68, R172.reuse, R168, R68 ;  /* 0x000000a8ac44723c */ /* 0x042fe20000041844 */
[----:B------:R-:W-:Y:S05]  /*22890*/  IMAD.MOV.U32 R168, RZ, RZ, 0x40 ;  /* 0x00000040ffa87424 */ /* 0x000fea00078e00ff */
[----:B------:R-:W-:Y:S02]  /*228a0*/  SEL R201, R168, 0xffffffc0, !P1 ;  /* 0xffffffc0a8c97807 */ /* 0x000fe40004800000 */
[C---:B------:R-:W-:Y:S01]  /*228b0*/  HMMA.16816.F32.BF16 R72, R172.reuse, R170, R72 ;  /* 0x000000aaac48723c */ /* 0x040fe20000041848 */
[----:B------:R-:W1:Y:S02]  /*228c0*/  LDSM.16.M88.4 R168, [R209+0x9800] ;  /* 0x00980000d1a8783b */ /* 0x000e640000000200 */
[--C-:B------:R-:W-:Y:S02]  /*228d0*/  IMAD.IADD R210, R210, 0x1, R201.reuse ;  /* 0x00000001d2d27824 */ /* 0x100fe400078e02c9 */
[----:B------:R-:W-:Y:S03]  /*228e0*/  IMAD.IADD R208, R208, 0x1, R201 ;  /* 0x00000001d0d07824 */ /* 0x000fe600078e02c9 */
[C---:B--2---:R-:W-:Y:S01]  /*228f0*/  HMMA.16816.F32.BF16 R76, R172.reuse, R176, R76 ;  /* 0x000000b0ac4c723c */ /* 0x044fe2000004184c */
[----:B------:R-:W-:Y:S02]  /*22900*/  LDSM.16.M88.4 R200, [R210] ;  /* 0x00000000d2c8783b */ /* 0x000fe40000000200 */
[C---:B------:R-:W-:Y:S03]  /*22910*/  IMAD.IADD R224, R223.reuse, 0x1, R208 ;  /* 0x00000001dfe07824 */ /* 0x040fe600078e02d0 */
[----:B------:R-:W2:Y:S02]  /*22920*/  LDSM.16.M88.4 R204, [R208+0x2000] ;  /* 0x00200000d0cc783b */ /* 0x000ea40000000200 */
[C---:B------:R-:W-:Y:S03]  /*22930*/  HMMA.16816.F32.BF16 R80, R172.reuse, R178, R80 ;  /* 0x000000b2ac50723c */ /* 0x040fe60000041850 */
[----:B------:R-:W2:Y:S05]  /*22940*/  LDSM.16.M88.4 R176, [R208+0x2800] ;  /* 0x00280000d0b0783b */ /* 0x000eaa0000000200 */
[C---:B---3--:R-:W-:Y:S01]  /*22950*/  HMMA.16816.F32.BF16 R84, R172.reuse, R180, R84 ;  /* 0x000000b4ac54723c */ /* 0x048fe20000041854 */
[----:B------:R-:W-:Y:S05]  /*22960*/  LDSM.16.M88.4 R212, [R224+0x9000] ;  /* 0x00900000e0d4783b */ /* 0x000fea0000000200 */
[----:B------:R-:W-:Y:S02]  /*22970*/  LDSM.16.M88.4 R216, [R224+0x9800] ;  /* 0x00980000e0d8783b */ /* 0x000fe40000000200 */
[C---:B------:R-:W-:Y:S03]  /*22980*/  HMMA.16816.F32.BF16 R88, R172.reuse, R182, R88 ;  /* 0x000000b6ac58723c */ /* 0x040fe60000041858 */
[----:B------:R-:W3:Y:S05]  /*22990*/  LDSM.16.M88.4 R180, [R208+0x3000] ;  /* 0x00300000d0b4783b */ /* 0x000eea0000000200 */
[C---:B----4-:R-:W-:Y:S08]  /*229a0*/  HMMA.16816.F32.BF16 R92, R172.reuse, R184, R92 ;  /* 0x000000b8ac5c723c */ /* 0x050ff0000004185c */
[C---:B------:R-:W-:Y:S01]  /*229b0*/  HMMA.16816.F32.BF16 R96, R172.reuse, R186, R96 ;  /* 0x000000baac60723c */ /* 0x040fe20000041860 */
[----:B------:R-:W4:Y:S07]  /*229c0*/  LDSM.16.M88.4 R184, [R208+0x3800] ;  /* 0x00380000d0b8783b */ /* 0x000f2e0000000200 */
[C---:B-----5:R-:W-:Y:S08]  /*229d0*/  HMMA.16816.F32.BF16 R100, R172.reuse, R188, R100 ;  /* 0x000000bcac64723c */ /* 0x060ff00000041864 */
        /* <DEDUP_REMOVED lines=22> */
[----:B------:R-:W-:Y:S05]  /*22b40*/  IMAD.IADD R184, R223, 0x1, R210 ;  /* 0x00000001dfb87824 */ /* 0x000fea00078e02d2 */
        /* <DEDUP_REMOVED lines=51> */
[----:B------:R-:W1:Y:S01]  /*22e80*/  LDSM.16.M88.4 R168, [R224+0x7800] ;  /* 0x00780000e0a8783b */ /* 0x000e620000000200 */
[----:B------:R-:W-:Y:S04]  /*22e90*/  DEPBAR.LE SB0, 0x0 ;  /* 0x000080000000791a */ /* 0x000fe80000000000 */
[----:B------:R-:W-:Y:S02]  /*22ea0*/  BAR.SYNC.DEFER_BLOCKING 0x0 ;  /* 0x0000000000007b1d */ /* 0x000fe40000010000 */
[C---:B----4-:R-:W-:Y:S08]  /*22eb0*/  HMMA.16816.F32.BF16 R36, R184.reuse, R172, R36 ;  /* 0x000000acb824723c */ /* 0x050ff00000041824 */
[C---:B------:R-:W-:Y:S08]  /*22ec0*/  HMMA.16816.F32.BF16 R40, R184.reuse, R174, R40 ;  /* 0x000000aeb828723c */ /* 0x040ff00000041828 */
[C---:B--2---:R-:W-:Y:S08]  /*22ed0*/  HMMA.16816.F32.BF16 R44, R184.reuse, R176, R44 ;  /* 0x000000b0b82c723c */ /* 0x044ff0000004182c */
[C---:B------:R-:W-:Y:S08]  /*22ee0*/  HMMA.16816.F32.BF16 R48, R184.reuse, R178, R48 ;  /* 0x000000b2b830723c */ /* 0x040ff00000041830 */
[C---:B---3--:R-:W-:Y:S08]  /*22ef0*/  HMMA.16816.F32.BF16 R52, R184.reuse, R180, R52 ;  /* 0x000000b4b834723c */ /* 0x048ff00000041834 */
        /* <DEDUP_REMOVED lines=22> */
[----:B------:R-:W1:Y:S01]  /*23060*/  LDC.64 R180, c[0x0][0x358] ;  /* 0x0000d600ffb47b82 */ /* 0x000e620000000a00 */
[----:B------:R-:W-:Y:S02]  /*23070*/  BSSY.RECONVERGENT B0, `(.L_x_3477) ;  /* 0x0000057000007945 */ /* 0x000fe40003800200 */
[----:B------:R-:W-:Y:S11]  /*23080*/  ISETP.NE.AND.EX P2, PT, R243, RZ, PT, P2 ;  /* 0x000000fff300720c */ /* 0x000ff60003f45320 */
[----:B------:R-:W-:Y:S02]  /*23090*/  @!UPT UIADD3 URZ, UPT, UPT, URZ, URZ, URZ ;  /* 0x000000fffffff290 */ /* 0x000fe4000fffe0ff */
[----:B------:R-:W-:Y:S05]  /*230a0*/  @!P2 IMAD.MOV.U32 R169, RZ, RZ, RZ ;  /* 0x000000ffffa9a224 */ /* 0x000fea00078e00ff */
[----:B------:R-:W-:Y:S02]  /*230b0*/  @!P2 IADD3 R169, P0, PT, RZ, -R169, RZ ;  /* 0x800000a9ffa9a210 */ /* 0x000fe40007f1e0ff */
[----:B-1----:R-:W-:Y:S02]  /*230c0*/  @!P2 R2UR UR4, R180 ;  /* 0x00000000b404a2ca */ /* 0x002fe400000e0000 */
[----:B------:R-:W-:Y:S11]  /*230d0*/  @!P2 R2UR UR5, R181 ;  /* 0x00000000b505a2ca */ /* 0x000ff600000e0000 */
[----:B------:R-:W-:Y:S02]  /*230e0*/  @!UPT UIADD3 URZ, UPT, UPT, URZ, URZ, URZ ;  /* 0x000000fffffff290 */ /* 0x000fe4000fffe0ff */
[----:B------:R-:W2:Y:S02]  /*230f0*/  @!P2 LD.E R168, desc[UR4][R164.64+0x38] ;  /* 0x00003804a4a8a980 */ /* 0x000ea4000c101900 */
[----:B--2---:R-:W-:Y:S04]  /*23100*/  @!P2 IMAD.SHL.U32 R168, R168, 0x100, RZ ;  /* 0x00000100a8a8a824 */ /* 0x004fe800078e00ff */
[----:B------:R-:W-:Y:S05]  /*23110*/  @!P2 IMAD.X R168, RZ, RZ, ~R168, P0 ;  /* 0x000000ffffa8a224 */ /* 0x000fea00000e0ea8 */
[----:B------:R-:W-:Y:S04]  /*23120*/  @!P2 SHF.R.S64 R169, R169, 0x1f, R168 ;  /* 0x0000001fa9a9a819 */ /* 0x000fe800000010a8 */
[----:B------:R-:W-:Y:S01]  /*23130*/  @!P2 IADD3 R230, P0, PT, R169, R230, RZ ;  /* 0x000000e6a9e6a210 */ /* 0x000fe20007f1e0ff */
[----:B------:R-:W-:Y:S03]  /*23140*/  IMAD.SHL.U32 R169, R226, 0x20, RZ ;  /* 0x00000020e2a97824 */ /* 0x000fe600078e00ff */
        /* <DEDUP_REMOVED lines=19> */
[C---:B------:R-:W-:Y:S01]  /*23280*/  VIADD R175, R168.reuse, 0xffffff00 ;  /* 0xffffff00a8af7836 */ /* 0x040fe20000000000 */
        /* <DEDUP_REMOVED lines=10> */
[----:B------:R-:W-:Y:S02]  /*23330*/  IMAD.HI.U32 R176, R179, R172, RZ ;  /* 0x000000acb3b07227 */ /* 0x000fe400078e00ff */
[----:B------:R-:W3:Y:S02]  /*23340*/  LD.E.64 R178, desc[UR4][R164.64+0x38] ;  /* 0x00003804a4b27980 */ /* 0x000ee4000c101b00 */
        /* <DEDUP_REMOVED lines=41> */
.L_x_3478:
[----:B------:R-:W-:Y:S05]  /*235e0*/  BSYNC.RECONVERGENT B0 ;  /* 0x0000000000007941 */ /* 0x000fea0003800200 */
.L_x_3477:
[C---:B------:R-:W-:Y:S02]  /*235f0*/  @!P3 R2UR UR38, R180.reuse ;  /* 0x00000000b426b2ca */ /* 0x040fe400000e0000 */
[C---:B------:R-:W-:Y:S02]  /*23600*/  @!P3 R2UR UR39, R181.reuse ;  /* 0x00000000b527b2ca */ /* 0x040fe400000e0000 */
[----:B------:R-:W-:Y:S02]  /*23610*/  @!P3 R2UR UR36, R180 ;  /* 0x00000000b424b2ca */ /* 0x000fe400000e0000 */
[C---:B------:R-:W-:Y:S02]  /*23620*/  @!P3 R2UR UR37, R181.reuse ;  /* 0x00000000b525b2ca */ /* 0x040fe400000e0000 */
[-C--:B------:R-:W-:Y:S02]  /*23630*/  @!P3 LEA R182, P5, R226, R230.reuse, 0x5 ;  /* 0x000000e6e2b6b211 */ /* 0x080fe400078a28ff */
[----:B------:R-:W-:Y:S02]  /*23640*/  @!P3 R2UR UR34, R180 ;  /* 0x00000000b422b2ca */ /* 0x000fe400000e0000 */
[----:B------:R-:W-:Y:S02]  /*23650*/  @!P3 R2UR UR35, R181 ;  /* 0x00000000b523b2ca */ /* 0x000fe400000e0000 */
[-C--:B------:R-:W-:Y:S01]  /*23660*/  @!P3 LEA.HI.X R183, R226, R231.reuse, R227, 0x5, P5 ;  /* 0x000000e7e2b7b211 */ /* 0x080fe200028f2ce3 */
[----:B------:R-:W-:Y:S01]  /*23670*/  @!PT LDS RZ, [RZ] ;  /* 0x00000000fffff984 */ /* 0x000fe20000000800 */
[----:B------:R-:W-:Y:S01]  /*23680*/  @!PT LDS RZ, [RZ] ;  /* 0x00000000fffff984 */ /* 0x000fe20000000800 */
[----:B------:R-:W-:Y:S01]  /*23690*/  @!PT LDS RZ, [RZ] ;  /* 0x00000000fffff984 */ /* 0x000fe20000000800 */
[----:B------:R-:W-:Y:S01]  /*236a0*/  @!P3 LDGSTS.E.BYPASS.LTC128B.128 [R249+0x2000], desc[UR38][R230.64] ;  /* 0x02000000e6f9bfae */ /* 0x000fe2000b981a26 */
[C---:B------:R-:W-:Y:S02]  /*236b0*/  @!P3 R2UR UR32, R180.reuse ;  /* 0x00000000b420b2ca */ /* 0x040fe400000e0000 */
[C---:B------:R-:W-:Y:S01]  /*236c0*/  @!P3 R2UR UR30, R180.reuse ;  /* 0x00000000b41eb2ca */ /* 0x040fe200000e0000 */
[----:B------:R1:W-:Y:S01]  /*236d0*/  @P3 STS.128 [R249+0x2000], RZ ;  /* 0x002000fff9003388 */ /* 0x0003e20000000c00 */
[C---:B------:R-:W-:Y:S02]  /*236e0*/  @!P3 R2UR UR28, R180.reuse ;  /* 0x00000000b41cb2ca */ /* 0x040fe400000e0000 */
[C---:B------:R-:W-:Y:S01]  /*236f0*/  @!P3 R2UR UR26, R180.reuse ;  /* 0x00000000b41ab2ca */ /* 0x040fe200000e0000 */
[----:B------:R-:W-:Y:S01]  /*23700*/  @!PT LDS RZ, [RZ] ;  /* 0x00000000fffff984 */ /* 0x000fe20000000800 */
[----:B------:R-:W-:Y:S01]  /*23710*/  @!PT LDS RZ, [RZ] ;  /* 0x00000000fffff984 */ /* 0x000fe20000000800 */
[----:B------:R-:W-:Y:S01]  /*23720*/  @!PT LDS RZ, [RZ] ;  /* 0x00000000fffff984 */ /* 0x000fe20000000800 */
[----:B------:R2:W-:Y:S01]  /*23730*/  @!P3 LDGSTS.E.BYPASS.LTC128B.128 [R249+0x2800], desc[UR36][R182.64] ;  /* 0x02800000b6f9bfae */ /* 0x0005e2000b981a24 */
[C---:B------:R-:W-:Y:S02]  /*23740*/  @!P3 R2UR UR24, R180.reuse ;  /* 0x00000000b418b2ca */ /* 0x040fe400000e0000 */
[C---:B------:R-:W-:Y:S01]  /*23750*/  @!P3 R2UR UR22, R180.reuse ;  /* 0x00000000b416b2ca */ /* 0x040fe200000e0000 */
[----:B------:R1:W-:Y:S01]  /*23760*/  @P3 STS.128 [R249+0x2800], RZ ;  /* 0x002800fff9003388 */ /* 0x0003e20000000c00 */
[C---:B------:R-:W-:Y:S02]  /*23770*/  @!P3 R2UR UR20, R180.reuse ;  /* 0x00000000b414b2ca */ /* 0x040fe400000e0000 */
[C---:B------:R-:W-:Y:S02]  /*23780*/  @!P3 R2UR UR18, R180.reuse ;  /* 0x00000000b412b2ca */ /* 0x040fe400000e0000 */
[C---:B------:R-:W-:Y:S02]  /*23790*/  @!P3 R2UR UR16, R180.reuse ;  /* 0x00000000b410b2ca */ /* 0x040fe400000e0000 */
[C---:B------:R-:W-:Y:S02]  /*237a0*/  @!P3 R2UR UR14, R180.reuse ;  /* 0x00000000b40eb2ca */ /* 0x040fe400000e0000 */
[C---:B------:R-:W-:Y:S02]  /*237b0*/  @!P3 R2UR UR12, R180.reuse ;  /* 0x00000000b40cb2ca */ /* 0x040fe400000e0000 */
[C---:B------:R-:W-:Y:S02]  /*237c0*/  @!P3 R2UR UR10, R180.reuse ;  /* 0x00000000b40ab2ca */ /* 0x040fe400000e0000 */
[----:B------:R-:W-:Y:S02]  /*237d0*/  @!P3 R2UR UR4, R180 ;  /* 0x00000000b404b2ca */ /* 0x000fe400000e0000 */
[----:B------:R-:W-:Y:S02]  /*237e0*/  IADD3 R180, P4, P0, R169, R230, R169 ;  /* 0x000000e6a9b47210 */ /* 0x000fe4000789e0a9 */
[----:B------:R-:W-:Y:S02]  /*237f0*/  SHF.L.U64.HI R168, R226, 0x5, R227 ;  /* 0x00000005e2a87819 */ /* 0x000fe400000102e3 */
        /* <DEDUP_REMOVED lines=13> */
[--C-:B------:R-:W-:Y:S02]  /*238d0*/  IADD3.X R181, PT, PT, R168, R231, R168.reuse, P4, P0 ;  /* 0x000000e7a8b57210 */ /* 0x100fe400027e04a8 */
[----:B------:R-:W-:Y:S02]  /*238e0*/  @!P3 IADD3 R178, P5, PT, R180, R169, RZ ;  /* 0x000000a9b4b2b210 */ /* 0x000fe40007fbe0ff */
[----:B------:R-:W-:Y:S01]  /*238f0*/  IADD3 R176, P4, P0, R169, R180, R169 ;  /* 0x000000b4a9b07210 */ /* 0x000fe2000789e0a9 */
[----:B------:R-:W-:Y:S01]  /*23900*/  @!PT LDS RZ, [RZ] ;  /* 0x00000000fffff984 */ /* 0x000fe20000000800 */
[----:B------:R-:W-:Y:S01]  /*23910*/  @!PT LDS RZ, [RZ] ;  /* 0x00000000fffff984 */ /* 0x000fe20000000800 */
[----:B------:R-:W-:Y:S01]  /*23920*/  @!PT LDS RZ, [RZ] ;  /* 0x00000000fffff984 */ /* 0x000fe20000000800 */
[----:B------:R3:W-:Y:S01]  /*23930*/  @!P3 LDGSTS.E.BYPASS.LTC128B.128 [R249+0x3000], desc[UR34][R180.64] ;  /* 0x03000000b4f9bfae */ /* 0x0007e2000b981a22 */
[----:B------:R-:W-:Y:S01]  /*23940*/  LOP3.LUT R248, R167, 0x38, RZ, 0xc0, !PT ;  /* 0x00000038a7f87812 */ /* 0x000fe200078ec0ff */
[--C-:B------:R-:W-:Y:S01]  /*23950*/  @!P3 IMAD.X R179, R181, 0x1, R168.reuse, P5 ;  /* 0x00000001b5b3b824 */ /* 0x100fe200028e06a8 */
[--C-:B------:R-:W-:Y:S01]  /*23960*/  IADD3.X R177, PT, PT, R168, R181, R168.reuse, P4, P0 ;  /* 0x000000b5a8b17210 */ /* 0x100fe200027e04a8 */
[----:B------:R1:W-:Y:S01]  /*23970*/  @P3 STS.128 [R249+0x3000], RZ ;  /* 0x003000fff9003388 */ /* 0x0003e20000000c00 */
[-C--:B------:R-:W-:Y:S03]  /*23980*/  IADD3 R174, P0, PT, R176, R169.reuse, RZ ;  /* 0x000000a9b0ae7210 */ /* 0x080fe60007f1e0ff */
        /* <DEDUP_REMOVED lines=13> */
[-C--:B--2---:R-:W-:Y:S01]  /*23a60*/  IADD3 R182, P4, PT, R170, R169.reuse, RZ ;  /* 0x000000a9aab67210 */ /* 0x084fe20007f9e0ff */
[--C-:B------:R-:W-:Y:S02]  /*23a70*/  IMAD.X R171, R173, 0x1, R168.reuse, P0 ;  /* 0x00000001adab7824 */ /* 0x100fe400000e06a8 */
[----:B------:R1:W-:Y:S02]  /*23a80*/  @P3 STS.128 [R249+0x4000], RZ ;  /* 0x004000fff9003388 */ /* 0x0003e40000000c00 */
[--C-:B------:R-:W-:Y:S02]  /*23a90*/  IMAD.X R183, R171, 0x1, R168.reuse, P4 ;  /* 0x00000001abb77824 */ /* 0x100fe400020e06a8 */
        /* <DEDUP_REMOVED lines=70> */
.L_x_3476:
[----:B------:R-:W-:Y:S05]  /*23f00*/  BSYNC.RECONVERGENT B1 ;  /* 0x0000000000017941 */ /* 0x000fea0003800200 */
.L_x_3475:
[----:B------:R-:W-:Y:S01]  /*23f10*/  LOP3.LUT R168, R0, 0x200, R2, 0xf8, !PT ;  /* 0x0000020000a87812 */ /* 0x000fe200078ef802 */
[----:B------:R-:W-:Y:S01]  /*23f20*/  STL [R1+0x64], R139 ;  /* 0x0000648b01007387 */ /* 0x000fe20000100800 */
[----:B-1----:R-:W-:Y:S01]  /*23f30*/  IMAD.SHL.U32 R170, R167, 0x2, RZ ;  /* 0x00000002a7aa7824 */ /* 0x002fe200078e00ff */
[----:B------:R-:W1:Y:S01]  /*23f40*/  LDCU.64 UR4, c[0x0][0x358] ;  /* 0x00006b00ff0477ac */ /* 0x000e620008000a00 */
[----:B------:R-:W2:Y:S01]  /*23f50*/  S2UR UR9, SR_CgaCtaId ;  /* 0x00000000000979c3 */ /* 0x000ea20000008800 */
[----:B------:R-:W-:Y:S02]  /*23f60*/  STL [R1+0x60], R134 ;  /* 0x0000608601007387 */ /* 0x000fe40000100800 */
[----:B------:R-:W-:Y:S01]  /*23f70*/  LOP3.LUT R169, R170, 0x6, RZ, 0xc0, !PT ;  /* 0x00000006aaa97812 */ /* 0x000fe200078ec0ff */
[----:B------:R-:W-:Y:S01]  /*23f80*/  UMOV UR10, 0x400 ;  /* 0x00000400000a7882 */ /* 0x000fe20000000000 */
[----:B------:R-:W-:Y:S04]  /*23f90*/  STL [R1+0x5c], R135 ;  /* 0x00005c8701007387 */ /* 0x000fe80000100800 */
[----:B------:R-:W-:Y:S04]  /*23fa0*/  STL [R1+0x58], R251 ;  /* 0x000058fb01007387 */ /* 0x000fe80000100800 */
[----:B------:R-:W-:Y:S04]  /*23fb0*/  STL [R1+0x54], R225 ;  /* 0x000054e101007387 */ /* 0x000fe80000100800 */
[----:B------:R-:W-:Y:S04]  /*23fc0*/  STL [R1+0x50], R249 ;  /* 0x000050f901007387 */ /* 0x000fe80000100800 */
[----:B------:R-:W-:Y:S01]  /*23fd0*/  STL [R1+0x4c], R248 ;  /* 0x00004cf801007387 */ /* 0x000fe20000100800 */
[----:B--2---:R-:W-:Y:S03]  /*23fe0*/  ULEA UR9, UR9, UR10, 0x18 ;  /* 0x0000000a09097291 */ /* 0x004fe6000f8ec0ff */
[----:B------:R-:W-:Y:S04]  /*23ff0*/  STL [R1+0x48], R243 ;  /* 0x000048f301007387 */ /* 0x000fe80000100800 */
        /* <DEDUP_REMOVED lines=8> */
[----:B------:R2:W-:Y:S04]  /*24080*/  STL [R1+0x24], R232 ;  /* 0x000024e801007387 */ /* 0x0005e80000100800 */
[----:B------:R-:W-:Y:S04]  /*24090*/  STL [R1+0x20], R231 ;  /* 0x000020e701007387 */ /* 0x000fe80000100800 */
[----:B------:R-:W-:Y:S04]  /*240a0*/  STL [R1+0x1c], R230 ;  /* 0x00001ce601007387 */ /* 0x000fe80000100800 */
[----:B------:R3:W-:Y:S04]  /*240b0*/  STL [R1+0x18], R229 ;  /* 0x000018e501007387 */ /* 0x0007e80000100800 */
[----:B------:R4:W-:Y:S04]  /*240c0*/  STL [R1+0x14], R228 ;  /* 0x000014e401007387 */ /* 0x0009e80000100800 */
[----:B------:R1:W-:Y:S04]  /*240d0*/  STL [R1+0x10], R227 ;  /* 0x000010e301007387 */ /* 0x0003e80000100800 */
[----:B------:R-:W-:Y:S01]  /*240e0*/  STL [R1+0xc], R226 ;  /* 0x00000ce201007387 */ /* 0x000fe20000100800 */
[----:B--2---:R-:W-:Y:S03]  /*240f0*/  IMAD R232, R250, 0x100, R169 ;  /* 0x00000100fae87824 */ /* 0x004fe600078e02a9 */
[----:B------:R-:W-:Y:S01]  /*24100*/  STL [R1+0x8], R222 ;  /* 0x000008de01007387 */ /* 0x000fe20000100800 */
[C---:B------:R-:W-:Y:S01]  /*24110*/  VIADD R135, R232.reuse, 0x8 ;  /* 0x00000008e8877836 */ /* 0x040fe20000000000 */
[CC--:B------:R-:W-:Y:S01]  /*24120*/  ISETP.GE.AND P4, PT, R232.reuse, R247.reuse, PT ;  /* 0x000000f7e800720c */ /* 0x0c0fe20003f86270 */
[C---:B------:R-:W-:Y:S01]  /*24130*/  VIADD R248, R232.reuse, 0x18 ;  /* 0x00000018e8f87836 */ /* 0x040fe20000000000 */
[CC--:B------:R-:W-:Y:S01]  /*24140*/  ISETP.GE.AND P0, PT, R232.reuse, R244.reuse, PT ;  /* 0x000000f4e800720c */ /* 0x0c0fe20003f06270 */
[----:B------:R-:W-:Y:S01]  /*24150*/  STL [R1+0x4], R221 ;  /* 0x000004dd01007387 */ /* 0x000fe20000100800 */
[-C--:B------:R-:W-:Y:S01]  /*24160*/  ISETP.GE.AND P6, PT, R135, R247.reuse, PT ;  /* 0x000000f78700720c */ /* 0x080fe20003fc6270 */
[----:B------:R-:W-:Y:S01]  /*24170*/  VIADD R251, R232, 0x9 ;  /* 0x00000009e8fb7836 */ /* 0x000fe20000000000 */
[----:B------:R-:W-:Y:S01]  /*24180*/  FSEL R4, R4, -INF , P4 ;  /* 0xff80000004047808 */ /* 0x000fe20002000000 */
[----:B------:R2:W-:Y:S01]  /*24190*/  STL [R1], R220 ;  /* 0x000000dc01007387 */ /* 0x0005e20000100800 */
[----:B---3--:R-:W-:Y:S01]  /*241a0*/  FSEL R229, R8, -INF , P6 ;  /* 0xff80000008e57808 */ /* 0x008fe20003000000 */
        /* <DEDUP_REMOVED lines=13> */
[----:B----4-:R-:W-:Y:S01]  /*24280*/  FSEL R228, R9, -INF , P5 ;  /* 0xff80000009e47808 */ /* 0x010fe20002800000 */
        /* <DEDUP_REMOVED lines=15> */
[----:B-1----:R-:W-:Y:S01]  /*24380*/  FSEL R227, R17, -INF , P5 ;  /* 0xff80000011e37808 */ /* 0x002fe20002800000 */
[C---:B------:R-:W-:Y:S01]  /*24390*/  VIADD R219, R232.reuse, 0x49 ;  /* 0x00000049e8db7836 */ /* 0x040fe20000000000 */
[-C--:B------:R-:W-:Y:S01]  /*243a0*/  ISETP.GE.AND P5, PT, R239, R247.reuse, PT ;  /* 0x000000f7ef00720c */ /* 0x080fe20003fa6270 */
[C---:B------:R-:W-:Y:S01]  /*243b0*/  VIADD R231, R232.reuse, 0x41 ;  /* 0x00000041e8e77836 */ /* 0x040fe20000000000 */
[----:B------:R-:W-:Y:S01]  /*243c0*/  FSEL R13, R13, -INF , P3 ;  /* 0xff8000000d0d7808 */ /* 0x000fe20001800000 */
[----:B------:R-:W-:Y:S01]  /*243d0*/  VIADD R189, R232, 0x70 ;  /* 0x00000070e8bd7836 */ /* 0x000fe20000000000 */
[----:B--2---:R-:W-:Y:S01]  /*243e0*/  FSEL R220, R32, -INF , P6 ;  /* 0xff80000020dc7808 */ /* 0x004fe20003000000 */
        /* <DEDUP_REMOVED lines=43> */
[----:B------:R-:W-:Y:S01]  /*246a0*/  FSEL R8, R4, -INF , !P0 ;  /* 0xff80000004087808 */ /* 0x000fe20004000000 */
        /* <DEDUP_REMOVED lines=39> */
[-C--:B------:R-:W-:Y:S02]  /*24920*/  ISETP.GE.AND P5, PT, R191, R247.reuse, PT ;  /* 0x000000f7bf00720c */ /* 0x080fe40003fa6270 */
[----:B------:R-:W-:Y:S02]  /*24930*/  FSEL R9, R56, -INF , P3 ;  /* 0xff80000038097808 */ /* 0x000fe40001800000 */
[----:B------:R-:W-:Y:S02]  /*24940*/  FSEL R5, R57, -INF , P0 ;  /* 0xff80000039057808 */ /* 0x000fe40000000000 */
[----:B------:R-:W-:Y:S01]  /*24950*/  FSEL R40, R80, -INF , P6 ;  /* 0xff80000050287808 */ /* 0x000fe20003000000 */
[----:B------:R-:W-:Y:S01]  /*24960*/  IMAD.MOV.U32 R80, RZ, RZ, R13 ;  /* 0x000000ffff507224 */ /* 0x000fe200078e000d */
[-C--:B------:R-:W-:Y:S02]  /*24970*/  ISETP.GE.AND P3, PT, R197, R247.reuse, PT ;  /* 0x000000f7c500720c */ /* 0x080fe40003f66270 */
[-C--:B------:R-:W-:Y:S02]  /*24980*/  ISETP.GE.AND P0, PT, R195, R247.reuse, PT ;  /* 0x000000f7c300720c */ /* 0x080fe40003f06270 */
[----:B------:R-:W-:Y:S02]  /*24990*/  FSEL R64, R64, -INF , P4 ;  /* 0xff80000040407808 */ /* 0x000fe40002000000 */
[-C--:B------:R-:W-:Y:S02]  /*249a0*/  ISETP.GE.AND P6, PT, R171, R247.reuse, PT ;  /* 0x000000f7ab00720c */ /* 0x080fe40003fc6270 */
[-C--:B------:R-:W-:Y:S02]  /*249b0*/  ISETP.GE.AND P4, PT, R187, R247.reuse, PT ;  /* 0x000000f7bb00720c */ /* 0x080fe40003f86270 */
[----:B------:R-:W-:Y:S01]  /*249c0*/  FSEL R56, R72, -INF , P5 ;  /* 0xff80000048387808 */ /* 0x000fe20002800000 */
[----:B------:R-:W-:Y:S01]  /*249d0*/  IMAD.MOV.U32 R72, RZ, RZ, R17 ;  /* 0x000000ffff487224 */ /* 0x000fe200078e0011 */
[-C--:B------:R-:W-:Y:S02]  /*249e0*/  ISETP.GE.AND P5, PT, R179, R247.reuse, PT ;  /* 0x000000f7b300720c */ /* 0x080fe40003fa6270 */
[----:B------:R-:W-:Y:S02]  /*249f0*/  FSEL R65, R65, -INF , P3 ;  /* 0xff80000041417808 */ /* 0x000fe40001800000 */
[----:B------:R-:W-:Y:S02]  /*24a00*/  FSEL R68, R68, -INF , P0 ;  /* 0xff80000044447808 */ /* 0x000fe40000000000 */
[----:B------:R-:W-:Y:S02]  /*24a10*/  FSEL R89, R89, -INF , P6 ;  /* 0xff80000059597808 */ /* 0x000fe40003000000 */
[-C--:B------:R-:W-:Y:S02]  /*24a20*/  ISETP.GE.AND P3, PT, R185, R247.reuse, PT ;  /* 0x000000f7b900720c */ /* 0x080fe40003f66270 */
[-C--:B------:R-:W-:Y:S02]  /*24a30*/  ISETP.GE.AND P0, PT, R183, R247.reuse, PT ;  /* 0x000000f7b700720c */ /* 0x080fe40003f06270 */
[----:B------:R-:W-:Y:S01]  /*24a40*/  FSEL R52, R73, -INF , P4 ;  /* 0xff80000049347808 */ /* 0x000fe20002000000 */
[----:B------:R-:W-:Y:S01]  /*24a50*/  IMAD.MOV.U32 R73, RZ, RZ, R2 ;  /* 0x000000ffff497224 */ /* 0x000fe200078e0002 */
[-C--:B------:R-:W-:Y:S02]  /*24a60*/  ISETP.GE.AND P6, PT, R200, R247.reuse, PT ;  /* 0x000000f7c800720c */ /* 0x080fe40003fc6270 */
[-C--:B------:R-:W-:Y:S02]  /*24a70*/  ISETP.GE.AND P4, PT, R177, R247.reuse, PT ;  /* 0x000000f7b100720c */ /* 0x080fe40003f86270 */
[----:B------:R-:W-:Y:S01]  /*24a80*/  FSEL R32, R81, -INF , P5 ;  /* 0xff80000051207808 */ /* 0x000fe20002800000 */
[----:B------:R-:W-:Y:S01]  /*24a90*/  IMAD.MOV.U32 R81, RZ, RZ, R12 ;  /* 0x000000ffff517224 */ /* 0x000fe200078e000c */
[----:B------:R-:W-:Y:S01]  /*24aa0*/  FSEL R48, R76, -INF , P3 ;  /* 0xff8000004c307808 */ /* 0x000fe20001800000 */
[----:B------:R-:W-:Y:S01]  /*24ab0*/  IMAD.MOV.U32 R76, RZ, RZ, R20 ;  /* 0x000000ffff4c7224 */ /* 0x000fe200078e0014 */
[----:B------:R-:W-:Y:S01]  /*24ac0*/  FSEL R44, R77, -INF , P0 ;  /* 0xff8000004d2c7808 */ /* 0x000fe20000000000 */
[----:B------:R-:W-:Y:S01]  /*24ad0*/  IMAD.MOV.U32 R77, RZ, RZ, R16 ;  /* 0x000000ffff4d7224 */ /* 0x000fe200078e0010 */
        /* <DEDUP_REMOVED lines=28> */
[-C--:B------:R-:W-:Y:S02]  /*24ca0*/  ISETP.GE.AND P4, PT, R186, R247.reuse, PT ;  /* 0x000000f7ba00720c */ /* 0x080fe40003f86270 */
[----:B------:R-:W-:Y:S02]  /*24cb0*/  FSEL R57, R105, -INF , P3 ;  /* 0xff80000069397808 */ /* 0x000fe40001800000 */
[----:B------:R-:W-:Y:S02]  /*24cc0*/  FSEL R53, R108, -INF , P0 ;  /* 0xff8000006c357808 */ /* 0x000fe40000000000 */
[----:B------:R-:W-:Y:S02]  /*24cd0*/  FSEL R230, R230, -INF , !P6 ;  /* 0xff800000e6e67808 */ /* 0x000fe40007000000 */
        /* <DEDUP_REMOVED lines=11> */
[----:B------:R-:W-:Y:S02]  /*24d90*/  ISETP.GE.AND P0, PT, R172, R247, PT ;  /* 0x000000f7ac00720c */ /* 0x000fe40003f06270 */
        /* <DEDUP_REMOVED lines=10> */
[----:B------:R-:W-:Y:S02]  /*24e40*/  FSEL R229, R229, -INF , !P5 ;  /* 0xff800000e5e57808 */ /* 0x000fe40006800000 */
[----:B------:R-:W-:Y:S02]  /*24e50*/  FSEL R228, R228, -INF , !P4 ;  /* 0xff800000e4e47808 */ /* 0x000fe40006000000 */
[----:B------:R-:W-:Y:S02]  /*24e60*/  FMNMX3.FTZ R72, R3, R8, R230, !PT ;  /* 0x0000000803487276 */ /* 0x000fe400078100e6 */
[-C--:B------:R-:W-:Y:S02]  /*24e70*/  ISETP.GE.AND P5, PT, R243, R244.reuse, PT ;  /* 0x000000f4f300720c */ /* 0x080fe40003fa6270 */
[----:B------:R-:W-:Y:S02]  /*24e80*/  FMNMX3.FTZ R72, R72, R229, R228, !PT ;  /* 0x000000e548487276 */ /* 0x000fe400078100e4 */
[----:B------:R-:W-:Y:S02]  /*24e90*/  FSEL R104, R81, -INF , !P3 ;  /* 0xff80000051687808 */ /* 0x000fe40005800000 */
[----:B------:R-:W-:Y:S02]  /*24ea0*/  FSEL R117, R80, -INF , !P0 ;  /* 0xff80000050757808 */ /* 0x000fe40004000000 */
[----:B------:R-:W-:Y:S02]  /*24eb0*/  FSEL R227, R227, -INF , !P5 ;  /* 0xff800000e3e37808 */ /* 0x000fe40006800000 */
[-C--:B------:R-:W-:Y:S02]  /*24ec0*/  ISETP.GE.AND P4, PT, R242, R244.reuse, PT ;  /* 0x000000f4f200720c */ /* 0x080fe40003f86270 */
[-C--:B------:R-:W-:Y:S02]  /*24ed0*/  ISETP.GE.AND P3, PT, R241, R244.reuse, PT ;  /* 0x000000f4f100720c */ /* 0x080fe40003f66270 */
[----:B------:R-:W-:Y:S02]  /*24ee0*/  ISETP.GE.AND P5, PT, R238, R244, PT ;  /* 0x000000f4ee00720c */ /* 0x000fe40003fa6270 */
[----:B------:R-:W-:Y:S02]  /*24ef0*/  FMNMX3.FTZ R72, R72, R104, R117, !PT ;  /* 0x0000006848487276 */ /* 0x000fe40007810075 */
[-C--:B------:R-:W-:Y:S02]  /*24f00*/  ISETP.GE.AND P6, PT, R233, R244.reuse, PT ;  /* 0x000000f4e900720c */ /* 0x080fe40003fc6270 */
[-C--:B------:R-:W-:Y:S02]  /*24f10*/  ISETP.GE.AND P0, PT, R240, R244.reuse, PT ;  /* 0x000000f4f000720c */ /* 0x080fe40003f06270 */
[----:B------:R-:W-:Y:S02]  /*24f20*/  FSEL R226, R226, -INF , !P3 ;  /* 0xff800000e2e27808 */ /* 0x000fe40005800000 */
[----:B------:R-:W-:Y:S02]  /*24f30*/  FSEL R222, R222, -INF , !P5 ;  /* 0xff800000dede7808 */ /* 0x000fe40006800000 */
[----:B------:R-:W-:Y:S02]  /*24f40*/  FMNMX3.FTZ R72, R72, R109, R227, !PT ;  /* 0x0000006d48487276 */ /* 0x000fe400078100e3 */
        /* <DEDUP_REMOVED lines=8> */
[----:B------:R-:W-:Y:S02]  /*24fd0*/  FSEL R235, R235, -INF , !P6 ;  /* 0xff800000ebeb7808 */ /* 0x000fe40007000000 */
[-C--:B------:R-:W-:Y:S02]  /*24fe0*/  ISETP.GE.AND P5, PT, R213, R244.reuse, PT ;  /* 0x000000f4d500720c */ /* 0x080fe40003fa6270 */
[-C--:B------:R-:W-:Y:S02]  /*24ff0*/  ISETP.GE.AND P6, PT, R205, R244.reuse, PT ;  /* 0x000000f4cd00720c */ /* 0x080fe40003fc6270 */
[-C--:B------:R-:W-:Y:S02]  /*25000*/  ISETP.GE.AND P3, PT, R237, R244.reuse, PT ;  /* 0x000000f4ed00720c */ /* 0x080fe40003f66270 */
[-C--:B------:R-:W-:Y:S02]  /*25010*/  ISETP.GE.AND P0, PT, R236, R244.reuse, PT ;  /* 0x000000f4ec00720c */ /* 0x080fe40003f06270 */
[----:B------:R-:W-:Y:S02]  /*25020*/  FSEL R221, R221, -INF , !P4 ;  /* 0xff800000dddd7808 */ /* 0x000fe40006000000 */
[----:B------:R-:W-:Y:S02]  /*25030*/  FMNMX3.FTZ R72, R72, R121, R116, !PT ;  /* 0x0000007948487276 */ /* 0x000fe40007810074 */
[----:B------:R-:W-:Y:S02]  /*25040*/  FSEL R234, R234, -INF , !P5 ;  /* 0xff800000eaea7808 */ /* 0x000fe40006800000 */
[----:B------:R-:W-:Y:S02]  /*25050*/  FSEL R92, R9, -INF , !P6 ;  /* 0xff800000095c7808 */ /* 0x000fe40007000000 */
[----:B------:R-:W-:Y:S02]  /*25060*/  ISETP.GE.AND P5, PT, R203, R244, PT ;  /* 0x000000f4cb00720c */ /* 0x000fe40003fa6270 */
        /* <DEDUP_REMOVED lines=8> */
[----:B------:R-:W-:Y:S02]  /*250f0*/  FSEL R214, R214, -INF , !P4 ;  /* 0xff800000d6d67808 */ /* 0x000fe40006000000 */
[----:B------:R-:W-:Y:S02]  /*25100*/  FSEL R212, R212, -INF , !P3 ;  /* 0xff800000d4d47808 */ /* 0x000fe40005800000 */
[----:B------:R-:W-:Y:S02]  /*25110*/  FMNMX3.FTZ R5, R5, R218, R216, !PT ;  /* 0x000000da05057276 */ /* 0x000fe400078100d8 */
[----:B------:R-:W-:Y:S02]  /*25120*/  ISETP.GE.AND P4, PT, R211, R244, PT ;  /* 0x000000f4d300720c */ /* 0x000fe40003f86270 */
[----:B------:R-:W-:Y:S02]  /*25130*/  FSEL R210, R210, -INF , !P0 ;  /* 0xff800000d2d27808 */ /* 0x000fe40004000000 */
[----:B------:R-:W-:Y:S02]  /*25140*/  FMNMX3.FTZ R5, R5, R214, R212, !PT ;  /* 0x000000d605057276 */ /* 0x000fe400078100d4 */
[----:B------:R-:W-:Y:S02]  /*25150*/  FSEL R108, R139, -INF , !P4 ;  /* 0xff8000008b6c7808 */ /* 0x000fe40006000000 */
[-C--:B------:R-:W-:Y:S01]  /*25160*/  ISETP.GE.AND P0, PT, R207, R244.reuse, PT ;  /* 0x000000f4cf00720c */ /* 0x080fe20003f06270 */
[----:B------:R-:W2:Y:S01]  /*25170*/  LDL.LU R139, [R1+0x64] ;  /* 0x00006400018b7983 */ /* 0x000ea20000300800 */
        /* <DEDUP_REMOVED lines=47> */
[----:B------:R-:W-:Y:S02]  /*25470*/  FSEL R124, R89, -INF , !P4 ;  /* 0xff800000597c7808 */ /* 0x000fe40006000000 */
[-C--:B------:R-:W-:Y:S02]  /*25480*/  ISETP.GE.AND P6, PT, R204, R244.reuse, PT ;  /* 0x000000f4cc00720c */ /* 0x080fe40003fc6270 */
[----:B------:R-:W-:Y:S02]  /*25490*/  ISETP.GE.AND P5, PT, R202, R244, PT ;  /* 0x000000f4ca00720c */ /* 0x000fe40003fa6270 */
        /* <DEDUP_REMOVED lines=27> */
[----:B------:R-:W-:Y:S02]  /*25650*/  FSEL R41, R41, -INF , !P0 ;  /* 0xff80000029297808 */ /* 0x000fe40004000000 */
[-C--:B------:R-:W-:Y:S02]  /*25660*/  ISETP.GE.AND P4, PT, R180, R244.reuse, PT ;  /* 0x000000f4b400720c */ /* 0x080fe40003f86270 */
[----:B------:R-:W-:Y:S02]  /*25670*/  FMNMX3.FTZ R2, R2, R45, R41, !PT ;  /* 0x0000002d02027276 */ /* 0x000fe40007810029 */
[-C--:B------:R-:W-:Y:S02]  /*25680*/  ISETP.GE.AND P3, PT, R178, R244.reuse, PT ;  /* 0x000000f4b200720c */ /* 0x080fe40003f66270 */
[----:B------:R-:W-:Y:S02]  /*25690*/  FSEL R33, R33, -INF , !P6 ;  /* 0xff80000021217808 */ /* 0x000fe40007000000 */
[----:B------:R-:W-:Y:S02]  /*256a0*/  FSEL R29, R29, -INF , !P5 ;  /* 0xff8000001d1d7808 */ /* 0x000fe40006800000 */
[----:B------:R-:W-:Y:S02]  /*256b0*/  ISETP.GE.AND P0, PT, R0, R247, PT ;  /* 0x000000f70000720c */ /* 0x000fe40003f06270 */
[-C--:B------:R-:W-:Y:S02]  /*256c0*/  ISETP.GE.AND P6, PT, R176, R244.reuse, PT ;  /* 0x000000f4b000720c */ /* 0x080fe40003fc6270 */
[-C--:B------:R-:W-:Y:S02]  /*256d0*/  ISETP.GE.AND P5, PT, R174, R244.reuse, PT ;  /* 0x000000f4ae00720c */ /* 0x080fe40003fa6270 */
[----:B------:R-:W-:Y:S02]  /*256e0*/  FSEL R25, R25, -INF , !P4 ;  /* 0xff80000019197808 */ /* 0x000fe40006000000 */
[----:B------:R-:W-:Y:S02]  /*256f0*/  FSEL R21, R21, -INF , !P3 ;  /* 0xff80000015157808 */ /* 0x000fe40005800000 */
[----:B------:R-:W-:Y:S02]  /*25700*/  FMNMX3.FTZ R2, R2, R33, R29, !PT ;  /* 0x0000002102027276 */ /* 0x000fe4000781001d */
[-C--:B------:R-:W-:Y:S02]  /*25710*/  ISETP.GE.AND P4, PT, R172, R244.reuse, PT ;  /* 0x000000f4ac00720c */ /* 0x080fe40003f86270 */
[----:B------:R-:W-:Y:S02]  /*25720*/  FSEL R9, R129, -INF , P0 ;  /* 0xff80000081097808 */ /* 0x000fe40000000000 */
[----:B------:R-:W-:Y:S02]  /*25730*/  FSEL R69, R69, -INF , !P6 ;  /* 0xff80000045457808 */ /* 0x000fe40007000000 */
[----:B------:R-:W-:Y:S02]  /*25740*/  FSEL R17, R17, -INF , !P5 ;  /* 0xff80000011117808 */ /* 0x000fe40006800000 */
[----:B------:R-:W-:Y:S02]  /*25750*/  ISETP.GE.AND P3, PT, R0, R244, PT ;  /* 0x000000f40000720c */ /* 0x000fe40003f66270 */
[----:B------:R-:W-:Y:S02]  /*25760*/  FMNMX3.FTZ R2, R2, R25, R21, !PT ;  /* 0x0000001902027276 */ /* 0x000fe40007810015 */
[----:B------:R-:W-:Y:S02]  /*25770*/  FSEL R13, R13, -INF , !P4 ;  /* 0xff8000000d0d7808 */ /* 0x000fe40006000000 */
[----:B------:R-:W-:Y:S02]  /*25780*/  FSEL R9, R9, -INF , !P3 ;  /* 0xff80000009097808 */ /* 0x000fe40005800000 */
[----:B------:R-:W-:Y:S02]  /*25790*/  FMNMX3.FTZ R2, R2, R69, R17, !PT ;  /* 0x0000004502027276 */ /* 0x000fe40007810011 */
[-C--:B------:R-:W-:Y:S02]  /*257a0*/  ISETP.GE.AND P0, PT, R134, R246.reuse, PT ;  /* 0x000000f68600720c */ /* 0x080fe40003f06270 */
[----:B------:R-:W-:Y:S01]  /*257b0*/  FMNMX3.FTZ R61, R2, R13, R9, !PT ;  /* 0x0000000d023d7276 */ /* 0x000fe20007810009 */
[----:B------:R-:W3:Y:S01]  /*257c0*/  LDL.LU R134, [R1+0x60] ;  /* 0x0000600001867983 */ /* 0x000ee20000300800 */
[----:B------:R-:W-:Y:S02]  /*257d0*/  FSEL R36, R7, -INF , P0 ;  /* 0xff80000007247808 */ /* 0x000fe40000000000 */
[-C--:B------:R-:W-:Y:S01]  /*257e0*/  ISETP.GE.AND P0, PT, R249, R246.reuse, PT ;  /* 0x000000f6f900720c */ /* 0x080fe20003f06270 */
[----:B------:R-:W1:Y:S01]  /*257f0*/  SHFL.BFLY PT, R2, R61, 0x2, 0x1f ;  /* 0x0c401f003d027f89 */ /* 0x000e6200000e0000 */
[-C--:B------:R-:W-:Y:S02]  /*25800*/  ISETP.GE.AND P3, PT, R232, R246.reuse, PT ;  /* 0x000000f6e800720c */ /* 0x080fe40003f66270 */
        /* <DEDUP_REMOVED lines=9> */
[----:B------:R-:W-:Y:S02]  /*258a0*/  ISETP.GE.AND P5, PT, R135, R246, PT ;  /* 0x000000f68700720c */ /* 0x000fe40003fa6270 */
[----:B------:R-:W-:Y:S01]  /*258b0*/  FSEL R6, R19, -INF , P4 ;  /* 0xff80000013067808 */ /* 0x000fe20002000000 */
[----:B------:R-:W4:Y:S01]  /*258c0*/  LDL.LU R135, [R1+0x5c] ;  /* 0x00005c0001877983 */ /* 0x000f220000300800 */
[----:B-1----:R-:W-:Y:S02]  /*258d0*/  FMNMX.FTZ R5, R61, R2, !PT ;  /* 0x000000023d057209 */ /* 0x002fe40007810000 */
[----:B------:R-:W-:Y:S01]  /*258e0*/  FSEL R61, R23, -INF , P0 ;  /* 0xff800000173d7808 */ /* 0x000fe20000000000 */
[----:B------:R-:W4:Y:S01]  /*258f0*/  LDL.LU R251, [R1+0x58] ;  /* 0x0000580001fb7983 */ /* 0x000f220000300800 */
[-C--:B------:R-:W-:Y:S02]  /*25900*/  ISETP.GE.AND P0, PT, R120, R246.reuse, PT ;  /* 0x000000f67800720c */ /* 0x080fe40003f06270 */
[-C--:B------:R-:W-:Y:S01]  /*25910*/  ISETP.GE.AND P4, PT, R239, R246.reuse, PT ;  /* 0x000000f6ef00720c */ /* 0x080fe20003f86270 */
[----:B------:R-:W1:Y:S01]  /*25920*/  SHFL.BFLY PT, R2, R5, 0x1, 0x1f ;  /* 0x0c201f0005027f89 */ /* 0x000e6200000e0000 */
[----:B------:R-:W-:Y:S02]  /*25930*/  FSEL R22, R22, -INF , P3 ;  /* 0xff80000016167808 */ /* 0x000fe40001800000 */
[-C--:B------:R-:W-:Y:S05]  /*25940*/  ISETP.GE.AND P3, PT, R238, R246.reuse, PT ;  /* 0x000000f6ee00720c */ /* 0x080fea0003f66270 */
[----:B------:R-:W4:Y:S01]  /*25950*/  LDL.LU R225, [R1+0x54] ;  /* 0x0000540001e17983 */ /* 0x000f220000300800 */
[----:B------:R-:W-:Y:S02]  /*25960*/  FSEL R10, R10, -INF , P5 ;  /* 0xff8000000a0a7808 */ /* 0x000fe40002800000 */
[-C--:B------:R-:W-:Y:S01]  /*25970*/  ISETP.GE.AND P5, PT, R248, R246.reuse, PT ;  /* 0x000000f6f800720c */ /* 0x080fe20003fa6270 */
[----:B------:R2:W5:Y:S01]  /*25980*/  LDL.LU R249, [R1+0x50] ;  /* 0x0000500001f97983 */ /* 0x0005620000300800 */
[----:B------:R-:W-:Y:S02]  /*25990*/  FSEL R27, R27, -INF , P4 ;  /* 0xff8000001b1b7808 */ /* 0x000fe40002000000 */
[-C--:B------:R-:W-:Y:S01]  /*259a0*/  ISETP.GE.AND P4, PT, R233, R246.reuse, PT ;  /* 0x000000f6e900720c */ /* 0x080fe20003f86270 */
[----:B------:R2:W5:Y:S01]  /*259b0*/  LDL.LU R248, [R1+0x4c] ;  /* 0x00004c0001f87983 */ /* 0x0005620000300800 */
[----:B------:R-:W-:Y:S02]  /*259c0*/  FSEL R30, R30, -INF , P3 ;  /* 0xff8000001e1e7808 */ /* 0x000fe40001800000 */
[----:B------:R-:W-:Y:S01]  /*259d0*/  FSEL R18, R18, -INF , P5 ;  /* 0xff80000012127808 */ /* 0x000fe20002800000 */
[----:B------:R2:W5:Y:S01]  /*259e0*/  LDL.LU R243, [R1+0x48] ;  /* 0x0000480001f37983 */ /* 0x0005620000300800 */
[-C--:B------:R-:W-:Y:S02]  /*259f0*/  ISETP.GE.AND P3, PT, R231, R246.reuse, PT ;  /* 0x000000f6e700720c */ /* 0x080fe40003f66270 */
[-C--:B------:R-:W-:Y:S01]  /*25a00*/  ISETP.GE.AND P5, PT, R240, R246.reuse, PT ;  /* 0x000000f6f000720c */ /* 0x080fe20003fa6270 */
[----:B------:R2:W5:Y:S01]  /*25a10*/  LDL.LU R242, [R1+0x44] ;  /* 0x0000440001f27983 */ /* 0x0005620000300800 */
[----:B------:R-:W-:Y:S02]  /*25a20*/  FSEL R38, R38, -INF , P4 ;  /* 0xff80000026267808 */ /* 0x000fe40002000000 */
[----:B------:R-:W-:Y:S01]  /*25a30*/  ISETP.GE.AND P4, PT, R224, R246, PT ;  /* 0x000000f6e000720c */ /* 0x000fe20003f86270 */
[----:B------:R2:W5:Y:S01]  /*25a40*/  LDL.LU R241, [R1+0x40] ;  /* 0x0000400001f17983 */ /* 0x0005620000300800 */
[----:B-1----:R-:W-:Y:S02]  /*25a50*/  FMNMX.FTZ R2, R5, R2, !PT ;  /* 0x0000000205027209 */ /* 0x002fe40007810000 */
[----:B------:R-:W-:Y:S01]  /*25a60*/  FSEL R5, R31, -INF , P0 ;  /* 0xff8000001f057808 */ /* 0x000fe20000000000 */
[----:B------:R1:W5:Y:S01]  /*25a70*/  LDL.LU R240, [R1+0x3c] ;  /* 0x00003c0001f07983 */ /* 0x0003620000300800 */
[C---:B------:R-:W-:Y:S02]  /*25a80*/  FSETP.NEU.FTZ.AND P0, PT, R2.reuse, -INF , PT ;  /* 0xff8000000200780b */ /* 0x040fe40003f1d000 */
[----:B------:R-:W-:Y:S01]  /*25a90*/  FSEL R39, R39, -INF , P3 ;  /* 0xff80000027277808 */ /* 0x000fe20001800000 */
[----:B------:R1:W5:Y:S01]  /*25aa0*/  LDL.LU R239, [R1+0x38] ;  /* 0x0000380001ef7983 */ /* 0x0003620000300800 */
[----:B------:R-:W-:Y:S02]  /*25ab0*/  FSEL R4, R2, RZ, P0 ;  /* 0x000000ff02047208 */ /* 0x000fe40000000000 */
[----:B------:R-:W-:Y:S01]  /*25ac0*/  FSEL R26, R26, -INF , P5 ;  /* 0xff8000001a1a7808 */ /* 0x000fe20002800000 */
[----:B------:R1:W5:Y:S01]  /*25ad0*/  LDL.LU R238, [R1+0x34] ;  /* 0x0000340001ee7983 */ /* 0x0003620000300800 */
[-C--:B------:R-:W-:Y:S01]  /*25ae0*/  ISETP.GE.AND P3, PT, R219, R246.reuse, PT ;  /* 0x000000f6db00720c */ /* 0x080fe20003f66270 */
[----:B------:R-:W-:Y:S01]  /*25af0*/  FADD.FTZ R4, -R4, R3 ;  /* 0x0000000304047221 */ /* 0x000fe20000010100 */
[-C--:B------:R-:W-:Y:S01]  /*25b00*/  ISETP.GE.AND P5, PT, R236, R246.reuse, PT ;  /* 0x000000f6ec00720c */ /* 0x080fe20003fa6270 */
[----:B------:R-:W2:Y:S01]  /*25b10*/  LD.E R3, desc[UR4][R164.64+0xdc] ;  /* 0x0000dc04a4037980 */ /* 0x000ea2000c101900 */
[----:B------:R-:W-:Y:S02]  /*25b20*/  FSEL R31, R42, -INF , P4 ;  /* 0xff8000002a1f7808 */ /* 0x000fe40002000000 */
[-C--:B------:R-:W-:Y:S02]  /*25b30*/  ISETP.GE.AND P4, PT, R215, R246.reuse, PT ;  /* 0x000000f6d700720c */ /* 0x080fe40003f86270 */
[-C--:B------:R-:W-:Y:S02]  /*25b40*/  ISETP.GE.AND P6, PT, R237, R246.reuse, PT ;  /* 0x000000f6ed00720c */ /* 0x080fe40003fc6270 */
[----:B------:R-:W-:Y:S01]  /*25b50*/  FSEL R15, R43, -INF , P3 ;  /* 0xff8000002b0f7808 */ /* 0x000fe20001800000 */
[----:B------:R1:W5:Y:S01]  /*25b60*/  LDL.LU R237, [R1+0x30] ;  /* 0x0000300001ed7983 */ /* 0x0003620000300800 */
[-C--:B------:R-:W-:Y:S02]  /*25b70*/  ISETP.GE.AND P3, PT, R213, R246.reuse, PT ;  /* 0x000000f6d500720c */ /* 0x080fe40003f66270 */
[----:B------:R-:W-:Y:S01]  /*25b80*/  FSEL R64, R35, -INF , P5 ;  /* 0xff80000023407808 */ /* 0x000fe20002800000 */
[----:B------:R1:W5:Y:S01]  /*25b90*/  LDL.LU R236, [R1+0x2c] ;  /* 0x00002c0001ec7983 */ /* 0x0003620000300800 */
[----:B------:R-:W-:Y:S02]  /*25ba0*/  FSEL R35, R47, -INF , P4 ;  /* 0xff8000002f237808 */ /* 0x000fe40002000000 */
[-C--:B------:R-:W-:Y:S01]  /*25bb0*/  ISETP.GE.AND P4, PT, R211, R246.reuse, PT ;  /* 0x000000f6d300720c */ /* 0x080fe20003f86270 */
[----:B------:R1:W5:Y:S01]  /*25bc0*/  LDL.LU R233, [R1+0x28] ;  /* 0x0000280001e97983 */ /* 0x0003620000300800 */
        /* <DEDUP_REMOVED lines=13> */
[----:B------:R-:W-:Y:S01]  /*25ca0*/  FSEL R55, R63, -INF , P4 ;  /* 0xff8000003f377808 */ /* 0x000fe20002000000 */
[----:B------:R-:W-:Y:S01]  /*25cb0*/  IMAD R63, R250, 0x100, R169 ;  /* 0x00000100fa3f7824 */ /* 0x000fe200078e02a9 */
        /* <DEDUP_REMOVED lines=46> */
[-C--:B------:R-:W-:Y:S01]  /*25fa0*/  ISETP.GE.AND P3, PT, R194, R246.reuse, PT ;  /* 0x000000f6c200720c */ /* 0x080fe20003f66270 */
[----:B------:R-:W-:Y:S01]  /*25fb0*/  IMAD R19, R250, 0x100, R169 ;  /* 0x00000100fa137824 */ /* 0x000fe200078e02a9 */
[----:B------:R-:W-:Y:S02]  /*25fc0*/  FSEL R93, R102, -INF , P5 ;  /* 0xff800000665d7808 */ /* 0x000fe40002800000 */
[----:B------:R-:W-:Y:S01]  /*25fd0*/  FSEL R89, R106, -INF , P4 ;  /* 0xff8000006a597808 */ /* 0x000fe20002000000 */
[----:B------:R-:W-:Y:S01]  /*25fe0*/  IMAD.MOV.U32 R106, RZ, RZ, R15 ;  /* 0x000000ffff6a7224 */ /* 0x000fe200078e000f */
[-C--:B------:R-:W-:Y:S01]  /*25ff0*/  ISETP.GE.AND P5, PT, R192, R246.reuse, PT ;  /* 0x000000f6c000720c */ /* 0x080fe20003fa6270 */
[--C-:B------:R-:W-:Y:S01]  /*26000*/  IMAD R15, R250, 0x100, R169.reuse ;  /* 0x00000100fa0f7824 */ /* 0x100fe200078e02a9 */
[-C--:B------:R-:W-:Y:S01]  /*26010*/  ISETP.GE.AND P4, PT, R190, R246.reuse, PT ;  /* 0x000000f6be00720c */ /* 0x080fe20003f86270 */
[----:B------:R-:W-:Y:S01]  /*26020*/  VIADD R19, R19, 0x8 ;  /* 0x0000000813137836 */ /* 0x000fe20000000000 */
[----:B------:R-:W-:Y:S01]  /*26030*/  FSEL R87, R107, -INF , P3 ;  /* 0xff8000006b577808 */ /* 0x000fe20001800000 */
[----:B------:R-:W-:Y:S01]  /*26040*/  VIADD R15, R15, 0x1 ;  /* 0x000000010f0f7836 */ /* 0x000fe20000000000 */
[-C--:B------:R-:W-:Y:S01]  /*26050*/  ISETP.GE.AND P3, PT, R188, R246.reuse, PT ;  /* 0x000000f6bc00720c */ /* 0x080fe20003f66270 */
[----:B------:R-:W-:Y:S01]  /*26060*/  IMAD R107, R250, 0x100, R169 ;  /* 0x00000100fa6b7824 */ /* 0x000fe200078e02a9 */
[----:B------:R-:W-:Y:S01]  /*26070*/  FSEL R85, R110, -INF , P5 ;  /* 0xff8000006e557808 */ /* 0x000fe20002800000 */
[----:B------:R-:W-:Y:S01]  /*26080*/  IMAD.MOV.U32 R110, RZ, RZ, R106 ;  /* 0x000000ffff6e7224 */ /* 0x000fe200078e006a */
[----:B------:R-:W-:Y:S01]  /*26090*/  FSEL R83, R111, -INF , P4 ;  /* 0xff8000006f537808 */ /* 0x000fe20002000000 */
[----:B------:R-:W-:Y:S01]  /*260a0*/  IMAD.MOV.U32 R111, RZ, RZ, R31 ;  /* 0x000000ffff6f7224 */ /* 0x000fe200078e001f */
[-C--:B------:R-:W-:Y:S01]  /*260b0*/  ISETP.GE.AND P5, PT, R184, R246.reuse, PT ;  /* 0x000000f6b800720c */ /* 0x080fe20003fa6270 */
[----:B------:R-:W-:Y:S01]  /*260c0*/  VIADD R107, R107, 0x18 ;  /* 0x000000186b6b7836 */ /* 0x000fe20000000000 */
[-C--:B------:R-:W-:Y:S01]  /*260d0*/  ISETP.GE.AND P4, PT, R186, R246.reuse, PT ;  /* 0x000000f6ba00720c */ /* 0x080fe20003f86270 */
[--C-:B------:R-:W-:Y:S01]  /*260e0*/  IMAD R106, R250, 0x100, R169.reuse ;  /* 0x00000100fa6a7824 */ /* 0x100fe200078e02a9 */
[----:B------:R-:W-:Y:S01]  /*260f0*/  FSEL R81, R114, -INF , P3 ;  /* 0xff80000072517808 */ /* 0x000fe20001800000 */
[--C-:B------:R-:W-:Y:S01]  /*26100*/  IMAD R114, R250, 0x100, R169.reuse ;  /* 0x00000100fa727824 */ /* 0x100fe200078e02a9 */
[-C--:B------:R-:W-:Y:S01]  /*26110*/  ISETP.GE.AND P3, PT, R182, R246.reuse, PT ;  /* 0x000000f6b600720c */ /* 0x080fe20003f66270 */
[----:B------:R-:W-:Y:S01]  /*26120*/  VIADD R106, R106, 0x30 ;  /* 0x000000306a6a7836 */ /* 0x000fe20000000000 */
[----:B------:R-:W-:Y:S01]  /*26130*/  FSEL R77, R118, -INF , P5 ;  /* 0xff800000764d7808 */ /* 0x000fe20002800000 */
        /* <DEDUP_REMOVED lines=9> */
[-C--:B------:R-:W-:Y:S01]  /*261d0*/  ISETP.GE.AND P5, PT, R15, R245.reuse, PT ;  /* 0x000000f50f00720c */ /* 0x080fe20003fa6270 */
[--C-:B------:R-:W-:Y:S01]  /*261e0*/  IMAD R15, R250, 0x100, R169.reuse ;  /* 0x00000100fa0f7824 */ /* 0x100fe200078e02a9 */
[----:B------:R-:W-:Y:S02]  /*261f0*/  FSEL R71, R123, -INF , P3 ;  /* 0xff8000007b477808 */ /* 0x000fe40001800000 */
[-C--:B------:R-:W-:Y:S01]  /*26200*/  ISETP.GE.AND P3, PT, R172, R246.reuse, PT ;  /* 0x000000f6ac00720c */ /* 0x080fe20003f66270 */
[----:B------:R-:W-:Y:S01]  /*26210*/  VIADD R15, R15, 0x9 ;  /* 0x000000090f0f7836 */ /* 0x000fe20000000000 */
[----:B------:R-:W-:Y:S02]  /*26220*/  FSEL R42, R127, -INF , P4 ;  /* 0xff8000007f2a7808 */ /* 0x000fe40002000000 */
[----:B------:R-:W-:Y:S02]  /*26230*/  ISETP.GE.AND P4, PT, R0, R246, PT ;  /* 0x000000f60000720c */ /* 0x000fe40003f86270 */
[----:B------:R-:W-:Y:S02]  /*26240*/  FSEL R130, R130, -INF , P3 ;  /* 0xff80000082827808 */ /* 0x000fe40001800000 */
[-C--:B------:R-:W-:Y:S01]  /*26250*/  ISETP.GE.AND P3, PT, R19, R245.reuse, PT ;  /* 0x000000f51300720c */ /* 0x080fe20003f66270 */
[C-C-:B------:R-:W-:Y:S01]  /*26260*/  IMAD R19, R250.reuse, 0x100, R169.reuse ;  /* 0x00000100fa137824 */ /* 0x140fe200078e02a9 */
[----:B------:R-:W-:Y:S02]  /*26270*/  FSEL R102, R131, -INF , P4 ;  /* 0xff80000083667808 */ /* 0x000fe40002000000 */
[-C--:B------:R-:W-:Y:S01]  /*26280*/  ISETP.GE.AND P4, PT, R15, R245.reuse, PT ;  /* 0x000000f50f00720c */ /* 0x080fe20003f86270 */
[C-C-:B------:R-:W-:Y:S01]  /*26290*/  IMAD R15, R250.reuse, 0x100, R169.reuse ;  /* 0x00000100fa0f7824 */ /* 0x140fe200078e02a9 */
[----:B------:R-:W-:Y:S01]  /*262a0*/  FSEL R23, R37, -INF , !P6 ;  /* 0xff80000025177808 */ /* 0x000fe20007000000 */
[----:B------:R-:W-:Y:S01]  /*262b0*/  VIADD R19, R19, 0x10 ;  /* 0x0000001013137836 */ /* 0x000fe20000000000 */
        /* <DEDUP_REMOVED lines=9> */
[----:B------:R-:W-:Y:S02]  /*26350*/  FSEL R31, R7, -INF , !P5 ;  /* 0xff800000071f7808 */ /* 0x000fe40006800000 */
[-C--:B------:R-:W-:Y:S01]  /*26360*/  ISETP.GE.AND P5, PT, R63, R245.reuse, PT ;  /* 0x000000f53f00720c */ /* 0x080fe20003fa6270 */
[C-C-:B------:R-:W-:Y:S01]  /*26370*/  IMAD R63, R250.reuse, 0x100, R169.reuse ;  /* 0x00000100fa3f7824 */ /* 0x140fe200078e02a9 */
[-C--:B------:R-:W-:Y:S01]  /*26380*/  ISETP.GE.AND P3, PT, R107, R245.reuse, PT ;  /* 0x000000f56b00720c */ /* 0x080fe20003f66270 */
[--C-:B------:R-:W-:Y:S01]  /*26390*/  IMAD R107, R250, 0x100, R169.reuse ;  /* 0x00000100fa6b7824 */ /* 0x100fe200078e02a9 */
[----:B------:R-:W-:Y:S01]  /*263a0*/  FSEL R119, R14, -INF , !P6 ;  /* 0xff8000000e777808 */ /* 0x000fe20007000000 */
[----:B------:R-:W-:Y:S01]  /*263b0*/  VIADD R63, R63, 0x28 ;  /* 0x000000283f3f7836 */ /* 0x000fe20000000000 */
[----:B------:R-:W-:Y:S01]  /*263c0*/  FSEL R115, R18, -INF , !P3 ;  /* 0xff80000012737808 */ /* 0x000fe20005800000 */
[----:B------:R-:W-:Y:S01]  /*263d0*/  VIADD R107, R107, 0x20 ;  /* 0x000000206b6b7836 */ /* 0x000fe20000000000 */
[----:B------:R-:W-:Y:S02]  /*263e0*/  FSEL R61, R61, -INF , !P5 ;  /* 0xff8000003d3d7808 */ /* 0x000fe40006800000 */
[-C--:B------:R-:W-:Y:S01]  /*263f0*/  ISETP.GE.AND P3, PT, R63, R245.reuse, PT ;  /* 0x000000f53f00720c */ /* 0x080fe20003f66270 */
[----:B------:R-:W-:Y:S01]  /*26400*/  IMAD R63, R250, 0x100, R169 ;  /* 0x00000100fa3f7824 */ /* 0x000fe200078e02a9 */
[-C--:B------:R-:W-:Y:S01]  /*26410*/  ISETP.GE.AND P6, PT, R107, R245.reuse, PT ;  /* 0x000000f56b00720c */ /* 0x080fe20003fc6270 */
[----:B------:R-:W-:Y:S01]  /*26420*/  IMAD.MOV.U32 R107, RZ, RZ, R103 ;  /* 0x000000ffff6b7224 */ /* 0x000fe200078e0067 */
[-C--:B------:R-:W-:Y:S01]  /*26430*/  ISETP.GE.AND P5, PT, R120, R245.reuse, PT ;  /* 0x000000f57800720c */ /* 0x080fe20003fa6270 */
[----:B------:R-:W-:Y:S01]  /*26440*/  VIADD R63, R63, 0x29 ;  /* 0x000000293f3f7836 */ /* 0x000fe20000000000 */
[----:B------:R-:W-:Y:S01]  /*26450*/  FSEL R120, R26, -INF , !P3 ;  /* 0xff8000001a787808 */ /* 0x000fe20005800000 */
[----:B------:R-:W-:Y:S01]  /*26460*/  IMAD.MOV.U32 R103, RZ, RZ, R35 ;  /* 0x000000ffff677224 */ /* 0x000fe200078e0023 */
[----:B------:R-:W-:Y:S02]  /*26470*/  FSEL R35, R6, -INF , !P4 ;  /* 0xff80000006237808 */ /* 0x000fe40006000000 */
[-C--:B------:R-:W-:Y:S02]  /*26480*/  ISETP.GE.AND P4, PT, R63, R245.reuse, PT ;  /* 0x000000f53f00720c */ /* 0x080fe40003f86270 */
[----:B------:R-:W-:Y:S02]  /*26490*/  FSEL R63, R22, -INF , !P6 ;  /* 0xff800000163f7808 */ /* 0x000fe40007000000 */
[----:B------:R-:W-:Y:S01]  /*264a0*/  ISETP.GE.AND P6, PT, R106, R245, PT ;  /* 0x000000f56a00720c */ /* 0x000fe20003fc6270 */
[----:B------:R-:W-:Y:S01]  /*264b0*/  IMAD R106, R250, 0x100, R169 ;  /* 0x00000100fa6a7824 */ /* 0x000fe200078e02a9 */
[----:B------:R-:W-:Y:S02]  /*264c0*/  FMNMX3.FTZ R6, R166, R23, R19, !PT ;  /* 0x00000017a6067276 */ /* 0x000fe40007810013 */
[----:B------:R-:W-:Y:S01]  /*264d0*/  FSEL R123, R27, -INF , !P4 ;  /* 0xff8000001b7b7808 */ /* 0x000fe20006000000 */
[----:B------:R-:W-:Y:S01]  /*264e0*/  VIADD R106, R106, 0x39 ;  /* 0x000000396a6a7836 */ /* 0x000fe20000000000 */
[----:B------:R-:W-:Y:S02]  /*264f0*/  FMNMX3.FTZ R6, R6, R15, R11, !PT ;  /* 0x0000000f06067276 */ /* 0x000fe4000781000b */
[----:B------:R-:W-:Y:S01]  /*26500*/  ISETP.GE.AND P3, PT, R114, R245, PT ;  /* 0x000000f57200720c */ /* 0x000fe20003f66270 */
[----:B------:R-:W-:Y:S01]  /*26510*/  IMAD R114, R250, 0x100, R169 ;  /* 0x00000100fa727824 */ /* 0x000fe200078e02a9 */
[----:B------:R-:W-:Y:S02]  /*26520*/  FMNMX3.FTZ R6, R6, R119, R31, !PT ;  /* 0x0000007706067276 */ /* 0x000fe4000781001f */
        /* <DEDUP_REMOVED lines=8> */
[-C--:B------:R-:W-:Y:S02]  /*265b0*/  ISETP.GE.AND P6, PT, R106, R245.reuse, PT ;  /* 0x000000f56a00720c */ /* 0x080fe40003fc6270 */
[----:B------:R-:W-:Y:S02]  /*265c0*/  FMNMX3.FTZ R6, R6, R120, R123, !PT ;  /* 0x0000007806067276 */ /* 0x000fe4000781007b */
[----:B------:R-:W-:Y:S02]  /*265d0*/  FSEL R106, R5, -INF , !P5 ;  /* 0xff800000056a7808 */ /* 0x000fe40006800000 */
        /* <DEDUP_REMOVED lines=8> */
[----:B------:R-:W-:Y:S01]  /*26660*/  FSEL R217, R39, -INF , !P5 ;  /* 0xff80000027d97808 */ /* 0x000fe20006800000 */
[----:B------:R-:W-:Y:S01]  /*26670*/  IMAD.U32 R39, RZ, RZ, UR9 ;  /* 0x00000009ff277e24 */ /* 0x000fe2000f8e00ff */
[-C--:B------:R-:W-:Y:S02]  /*26680*/  ISETP.GE.AND P5, PT, R215, R245.reuse, PT ;  /* 0x000000f5d700720c */ /* 0x080fe40003fa6270 */
[----:B------:R-:W-:Y:S02]  /*26690*/  FSEL R215, R111, -INF , !P3 ;  /* 0xff8000006fd77808 */ /* 0x000fe40005800000 */
[----:B------:R-:W-:Y:S02]  /*266a0*/  ISETP.GE.AND P3, PT, R213, R245, PT ;  /* 0x000000f5d500720c */ /* 0x000fe40003f66270 */
[----:B------:R-:W-:Y:S02]  /*266b0*/  FSEL R213, R110, -INF , !P4 ;  /* 0xff8000006ed57808 */ /* 0x000fe40006000000 */
[----:B------:R-:W-:Y:S02]  /*266c0*/  FMNMX3.FTZ R6, R6, R219, R217, !PT ;  /* 0x000000db06067276 */ /* 0x000fe400078100d9 */
[-C--:B------:R-:W-:Y:S02]  /*266d0*/  ISETP.GE.AND P4, PT, R211, R245.reuse, PT ;  /* 0x000000f5d300720c */ /* 0x080fe40003f86270 */
[----:B------:R-:W-:Y:S02]  /*266e0*/  FSEL R211, R107, -INF , !P6 ;  /* 0xff8000006bd37808 */ /* 0x000fe40007000000 */
[----:B------:R-:W-:Y:S02]  /*266f0*/  ISETP.GE.AND P6, PT, R209, R245, PT ;  /* 0x000000f5d100720c */ /* 0x000fe40003fc6270 */
[----:B------:R-:W-:Y:S02]  /*26700*/  FSEL R209, R103, -INF , !P5 ;  /* 0xff80000067d17808 */ /* 0x000fe40006800000 */
[----:B------:R-:W-:Y:S01]  /*26710*/  FMNMX3.FTZ R6, R6, R215, R213, !PT ;  /* 0x000000d706067276 */ /* 0x000fe200078100d5 */
[----:B--2---:R-:W-:Y:S01]  /*26720*/  FMUL.FTZ R4, R3, R4 ;  /* 0x0000000403047220 */ /* 0x004fe20000410000 */
[-C--:B------:R-:W-:Y:S02]  /*26730*/  ISETP.GE.AND P5, PT, R207, R245.reuse, PT ;  /* 0x000000f5cf00720c */ /* 0x080fe40003fa6270 */
        /* <DEDUP_REMOVED lines=22> */
[----:B------:R-:W-:Y:S01]  /*268a0*/  FSEL R193, R66, -INF , !P3 ;  /* 0xff80000042c17808 */ /* 0x000fe20005800000 */
[----:B------:R-:W-:Y:S01]  /*268b0*/  FMUL.FTZ R66, R3, R2 ;  /* 0x0000000203427220 */ /* 0x000fe20000410000 */
        /* <DEDUP_REMOVED lines=73> */
[----:B------:R-:W-:Y:S02]  /*26d50*/  FSEL R64, R42, -INF , !P5 ;  /* 0xff8000002a407808 */ /* 0x000fe40006800000 */
[----:B------:R-:W-:Y:S02]  /*26d60*/  ISETP.GE.AND P3, PT, R172, R245, PT ;  /* 0x000000f5ac00720c */ /* 0x000fe40003f66270 */
[----:B------:R-:W-:Y:S02]  /*26d70*/  FSEL R65, R65, -INF , !P6 ;  /* 0xff80000041417808 */ /* 0x000fe40007000000 */
[----:B------:R-:W-:Y:S02]  /*26d80*/  FMNMX3.FTZ R0, R6, R73, R71, !PT ;  /* 0x0000004906007276 */ /* 0x000fe40007810047 */
[----:B------:R-:W-:Y:S01]  /*26d90*/  FSEL R36, R102, -INF , !P4 ;  /* 0xff80000066247808 */ /* 0x000fe20006000000 */
[----:B------:R-:W2:Y:S01]  /*26da0*/  MUFU.EX2 R6, R4 ;  /* 0x0000000400067308 */ /* 0x000ea20000000800 */
[----:B------:R-:W-:Y:S02]  /*26db0*/  FSEL R37, R130, -INF , !P3 ;  /* 0xff80000082257808 */ /* 0x000fe40005800000 */
[----:B------:R-:W-:Y:S02]  /*26dc0*/  FMNMX3.FTZ R0, R0, R65, R64, !PT ;  /* 0x0000004100007276 */ /* 0x000fe40007810040 */
[----:B------:R-:W-:Y:S02]  /*26dd0*/  FSEL R66, R66, RZ, P0 ;  /* 0x000000ff42427208 */ /* 0x000fe40000000000 */
[----:B------:R-:W-:Y:S03]  /*26de0*/  FMNMX3.FTZ R7, R0, R37, R36, !PT ;  /* 0x0000002500077276 */ /* 0x000fe60007810024 */
[-CC-:B------:R-:W-:Y:S01]  /*26df0*/  FFMA.FTZ R18, R8, R3.reuse, -R66.reuse ;  /* 0x0000000308127223 */ /* 0x180fe20000010842 */
[-CC-:B------:R-:W-:Y:S01]  /*26e00*/  FFMA.FTZ R10, R230, R3.reuse, -R66.reuse ;  /* 0x00000003e60a7223 */ /* 0x180fe20000010842 */
[----:B------:R-:W3:Y:S01]  /*26e10*/  SHFL.BFLY PT, R0, R7, 0x2, 0x1f ;  /* 0x0c401f0007007f89 */ /* 0x000ee200000e0000 */
[-CC-:B------:R-:W-:Y:S01]  /*26e20*/  FFMA.FTZ R176, R44, R3.reuse, -R66.reuse ;  /* 0x000000032cb07223 */ /* 0x180fe20000010842 */
[----:B--2---:R-:W-:Y:S01]  /*26e30*/  FMUL.FTZ R8, R6, R156 ;  /* 0x0000009c06087220 */ /* 0x004fe20000410000 */
[----:B------:R-:W-:Y:S01]  /*26e40*/  IMAD R156, R168, 0x2, R39 ;  /* 0x00000002a89c7824 */ /* 0x000fe200078e0227 */
[----:B------:R-:W2:Y:S01]  /*26e50*/  MUFU.EX2 R27, R18 ;  /* 0x00000012001b7308 */ /* 0x000ea20000000800 */
[-CC-:B------:R-:W-:Y:S01]  /*26e60*/  FFMA.FTZ R82, R45, R3.reuse, -R66.reuse ;  /* 0x000000032d527223 */ /* 0x180fe20000010842 */
[-CC-:B------:R-:W-:Y:S01]  /*26e70*/  FFMA.FTZ R114, R20, R3.reuse, -R66.reuse ;  /* 0x0000000314727223 */ /* 0x180fe20000010842 */
[----:B------:R-:W-:Y:S01]  /*26e80*/  FMUL.FTZ R20, R6, R144 ;  /* 0x0000009006147220 */ /* 0x000fe20000410000 */
[----:B------:R-:W-:Y:S06]  /*26e90*/  LDSM.16.MT88.4 R44, [R156+0xa000] ;  /* 0x00a000009c2c783b */ /* 0x000fec0000004200 */
[----:B------:R4:W1:Y:S01]  /*26ea0*/  MUFU.EX2 R18, R10 ;  /* 0x0000000a00127308 */ /* 0x0008620000000800 */
        /* <DEDUP_REMOVED lines=19> */
[----:B------:R-:W3:Y:S01]  /*26fe0*/  SHFL.BFLY PT, R0, R5, 0x1, 0x1f ;  /* 0x0c201f0005007f89 */ /* 0x000ee200000e0000 */
        /* <DEDUP_REMOVED lines=27> */
[C---:B------:R-:W-:Y:S01]  /*271a0*/  FSETP.NEU.FTZ.AND P0, PT, R0.reuse, -INF , PT ;  /* 0xff8000000000780b */ /* 0x040fe20003f1d000 */
[----:B------:R-:W-:Y:S01]  /*271b0*/  FMUL.FTZ R70, R3, R0 ;  /* 0x0000000003467220 */ /* 0x000fe20000410000 */
[-CC-:B------:R-:W-:Y:S01]  /*271c0*/  FFMA.FTZ R109, R109, R3.reuse, -R66.reuse ;  /* 0x000000036d6d7223 */ /* 0x180fe20000010842 */
[-CC-:B------:R-:W-:Y:S01]  /*271d0*/  FFMA.FTZ R125, R125, R3.reuse, -R66.reuse ;  /* 0x000000037d7d7223 */ /* 0x180fe20000010842 */
[----:B------:R-:W-:Y:S01]  /*271e0*/  FSEL R7, R0, RZ, P0 ;  /* 0x000000ff00077208 */ /* 0x000fe20000000000 */
        /* <DEDUP_REMOVED lines=29> */
[----:B--2---:R-:W-:Y:S01]  /*273c0*/  FFMA.FTZ R100, R6, R252, R27 ;  /* 0x000000fc06647223 */ /* 0x004fe2000001001b */
[C---:B------:R-:W-:Y:S02]  /*273d0*/  IMAD.IADD R148, R156.reuse, 0x1, R223 ;  /* 0x000000019c947824 */ /* 0x040fe400078e02df */
[----:B------:R-:W-:Y:S01]  /*273e0*/  FADD.FTZ R6, -R7, R166 ;  /* 0x000000a607067221 */ /* 0x000fe20000010100 */
[-CC-:B------:R-:W-:Y:S01]  /*273f0*/  FFMA.FTZ R101, R23, R3.reuse, -R70.reuse ;  /* 0x0000000317657223 */ /* 0x180fe20000010846 */
[-CC-:B------:R-:W-:Y:S01]  /*27400*/  FFMA.FTZ R98, R19, R3.reuse, -R70.reuse ;  /* 0x0000000313627223 */ /* 0x180fe20000010846 */
[-CC-:B------:R-:W-:Y:S01]  /*27410*/  FFMA.FTZ R97, R15, R3.reuse, -R70.reuse ;  /* 0x000000030f617223 */ /* 0x180fe20000010846 */
[----:B------:R-:W-:Y:S01]  /*27420*/  FFMA.FTZ R94, R11, R3, -R70 ;  /* 0x000000030b5e7223 */ /* 0x000fe20000010846 */
[----:B----4-:R-:W-:Y:S01]  /*27430*/  FMUL.FTZ R10, R3, R6 ;  /* 0x00000006030a7220 */ /* 0x010fe20000410000 */
[----:B------:R-:W2:Y:S01]  /*27440*/  LDSM.16.MT88.4 R48, [R148+0xa000] ;  /* 0x00a000009430783b */ /* 0x000ea20000004200 */
[----:B------:R-:W-:Y:S01]  /*27450*/  MUFU.EX2 R99, R99 ;  /* 0x0000006300637308 */ /* 0x000fe20000000800 */
[----:B------:R-:W-:Y:S01]  /*27460*/  VIADD R6, R156, 0xa000 ;  /* 0x0000a0009c067836 */ /* 0x000fe20000000000 */
[----:B-1----:R-:W-:Y:S01]  /*27470*/  F2FP.BF16.F32.PACK_AB R40, R18, R27 ;  /* 0x0000001b1228723e */ /* 0x002fe200000010ff */
[----:B------:R-:W-:Y:S07]  /*27480*/  VIADD R140, R156, 0xa040 ;  /* 0x0000a0409c8c7836 */ /* 0x000fee0000000000 */
[----:B------:R-:W1:Y:S01]  /*27490*/  MUFU.EX2 R96, R14 ;  /* 0x0000000e00607308 */ /* 0x000e620000000800 */
[----:B------:R-:W-:Y:S02]  /*274a0*/  @P1 VIADD R140, R6, 0xffffffc0 ;  /* 0xffffffc0068c1836 */ /* 0x000fe40000000000 */
[----:B------:R-:W-:Y:S01]  /*274b0*/  FADD.FTZ R100, R18, R100 ;  /* 0x0000006412647221 */ /* 0x000fe20000010000 */
[----:B------:R-:W-:Y:S06]  /*274c0*/  LDSM.16.MT88.4 R56, [R148+0xa800] ;  /* 0x00a800009438783b */ /* 0x000fec0000004200 */
[----:B------:R-:W-:Y:S01]  /*274d0*/  MUFU.EX2 R101, R101 ;  /* 0x0000006500657308 */ /* 0x000fe20000000800 */
[----:B------:R-:W-:Y:S02]  /*274e0*/  IMAD.IADD R223, R223, 0x1, R140 ;  /* 0x00000001dfdf7824 */ /* 0x000fe400078e028c */
[-C--:B------:R-:W-:Y:S01]  /*274f0*/  FFMA.FTZ R133, R63, R3.reuse, -R70 ;  /* 0x000000033f857223 */ /* 0x080fe20000010846 */
[----:B------:R-:W-:Y:S06]  /*27500*/  IMAD.MOV.U32 R160, RZ, RZ, R122 ;  /* 0x000000ffffa07224 */ /* 0x000fec00078e007a */
[----:B------:R-:W3:Y:S01]  /*27510*/  MUFU.EX2 R98, R98 ;  /* 0x0000006200627308 */ /* 0x000ee20000000800 */
[----:B------:R-:W-:Y:S01]  /*27520*/  FFMA.FTZ R122, R61, R3, -R70 ;  /* 0x000000033d7a7223 */ /* 0x000fe20000010846 */
[----:B------:R-:W-:Y:S01]  /*27530*/  IMAD.MOV.U32 R149, RZ, RZ, R22 ;  /* 0x000000ffff957224 */ /* 0x000fe200078e0016 */
[----:B------:R-:W4:Y:S07]  /*27540*/  LDSM.16.MT88.4 R52, [R140] ;  /* 0x000000008c34783b */ /* 0x000f2e0000004200 */
[----:B------:R-:W-:Y:S01]  /*27550*/  MUFU.EX2 R97, R97 ;  /* 0x0000006100617308 */ /* 0x000fe20000000800 */
[----:B------:R-:W-:Y:S01]  /*27560*/  IMAD.MOV.U32 R153, RZ, RZ, R26 ;  /* 0x000000ffff997224 */ /* 0x000fe200078e001a */
[----:B-1----:R-:W-:Y:S01]  /*27570*/  F2FP.BF16.F32.PACK_AB R42, R96, R99 ;  /* 0x00000063602a723e */ /* 0x002fe200000010ff */
[-C--:B------:R-:W-:Y:S07]  /*27580*/  FFMA.FTZ R108, R31, R3.reuse, -R70 ;  /* 0x000000031f6c7223 */ /* 0x080fee0000010846 */
[----:B------:R-:W1:Y:S01]  /*27590*/  MUFU.EX2 R94, R94 ;  /* 0x0000005e005e7308 */ /* 0x000e620000000800 */
[----:B------:R-:W-:Y:S02]  /*275a0*/  IMAD.MOV.U32 R152, RZ, RZ, R30 ;  /* 0x000000ffff987224 */ /* 0x000fe400078e001e */
[----:B------:R-:W-:Y:S01]  /*275b0*/  FFMA.FTZ R166, R199, R3, -R70 ;  /* 0x00000003c7a67223 */ /* 0x000fe20000010846 */
[----:B------:R-:W-:Y:S06]  /*275c0*/  LDSM.16.MT88.4 R60, [R140+0x1000] ;  /* 0x001000008c3c783b */ /* 0x000fec0000004200 */
[----:B------:R-:W2:Y:S01]  /*275d0*/  MUFU.EX2 R38, R10 ;  /* 0x0000000a00267308 */ /* 0x000ea20000000800 */
[----:B------:R-:W-:Y:S01]  /*275e0*/  IMAD.MOV.U32 R157, RZ, RZ, R34 ;  /* 0x000000ffff9d7224 */ /* 0x000fe200078e0022 */
[----:B---3--:R-:W-:Y:S01]  /*275f0*/  F2FP.BF16.F32.PACK_AB R41, R98, R101 ;  /* 0x000000656229723e */ /* 0x008fe200000010ff */
[-CC-:B------:R-:W-:Y:S07]  /*27600*/  FFMA.FTZ R195, R195, R3.reuse, -R70.reuse ;  /* 0x00000003c3c37223 */ /* 0x180fee0000010846 */
[----:B------:R-:W-:Y:S01]  /*27610*/  MUFU.EX2 R141, R144 ;  /* 0x00000090008d7308 */ /* 0x000fe20000000800 */
[-CC-:B------:R-:W-:Y:S01]  /*27620*/  FFMA.FTZ R183, R183, R3.reuse, -R70.reuse ;  /* 0x00000003b7b77223 */ /* 0x180fe20000010846 */
[-CC-:B------:R-:W-:Y:S01]  /*27630*/  FFMA.FTZ R175, R175, R3.reuse, -R70.reuse ;  /* 0x00000003afaf7223 */ /* 0x180fe20000010846 */
[----:B------:R3:W5:Y:S07]  /*27640*/  LDL.LU R230, [R1+0x1c] ;  /* 0x00001c0001e67983 */ /* 0x00076e0000300800 */
[----:B------:R4:W-:Y:S01]  /*27650*/  MUFU.EX2 R136, R149 ;  /* 0x0000009500887308 */ /* 0x0009e20000000800 */
[----:B------:R-:W-:Y:S01]  /*27660*/  FFMA.FTZ R81, R81, R3, -R70 ;  /* 0x0000000351517223 */ /* 0x000fe20000010846 */
[----:B-1----:R-:W-:Y:S01]  /*27670*/  F2FP.BF16.F32.PACK_AB R43, R94, R97 ;  /* 0x000000615e2b723e */ /* 0x002fe200000010ff */
[----:B------:R3:W5:Y:S07]  /*27680*/  LDL.LU R229, [R1+0x18] ;  /* 0x0000180001e57983 */ /* 0x00076e0000300800 */
[----:B------:R-:W-:Y:S01]  /*27690*/  MUFU.EX2 R145, R214 ;  /* 0x000000d600917308 */ /* 0x000fe20000000800 */
[----:B------:R-:W-:Y:S02]  /*276a0*/  IMAD.MOV.U32 R161, RZ, RZ, R106 ;  /* 0x000000ffffa17224 */ /* 0x000fe400078e006a */
[C---:B--2---:R-:W-:Y:S01]  /*276b0*/  FMUL.FTZ R6, R38.reuse, R162 ;  /* 0x000000a226067220 */ /* 0x044fe20000410000 */
[C---:B------:R-:W-:Y:S01]  /*276c0*/  FMUL.FTZ R7, R38.reuse, R163 ;  /* 0x000000a326077220 */ /* 0x040fe20000410000 */
[----:B------:R3:W5:Y:S01]  /*276d0*/  LDL.LU R228, [R1+0x14] ;  /* 0x0000140001e47983 */ /* 0x0007620000300800 */
[C---:B------:R-:W-:Y:S01]  /*276e0*/  FMUL.FTZ R10, R38.reuse, R158 ;  /* 0x0000009e260a7220 */ /* 0x040fe20000410000 */
[C---:B------:R-:W-:Y:S01]  /*276f0*/  FMUL.FTZ R11, R38.reuse, R159 ;  /* 0x0000009f260b7220 */ /* 0x040fe20000410000 */
[C---:B------:R-:W-:Y:S01]  /*27700*/  FMUL.FTZ R14, R38.reuse, R154 ;  /* 0x0000009a260e7220 */ /* 0x040fe20000410000 */
[----:B------:R3:W5:Y:S01]  /*27710*/  LDL.LU R227, [R1+0x10] ;  /* 0x0000100001e37983 */ /* 0x0007620000300800 */
[C---:B------:R-:W-:Y:S01]  /*27720*/  FMUL.FTZ R15, R38.reuse, R155 ;  /* 0x0000009b260f7220 */ /* 0x040fe20000410000 */
[C---:B------:R-:W-:Y:S01]  /*27730*/  HMMA.16816.F32.BF16 R4, R40.reuse, R44, R4 ;  /* 0x0000002c2804723c */ /* 0x040fe20000041804 */
[----:B------:R-:W-:Y:S01]  /*27740*/  MUFU.EX2 R158, R210 ;  /* 0x000000d2009e7308 */ /* 0x000fe20000000800 */
[----:B------:R3:W5:Y:S01]  /*27750*/  LDL.LU R226, [R1+0xc] ;  /* 0x00000c0001e27983 */ /* 0x0007620000300800 */
[----:B------:R-:W-:Y:S02]  /*27760*/  MOV R234, 0x1f0 ;  /* 0x000001f000ea7802 */ /* 0x000fe40000000f00 */
[C---:B------:R-:W-:Y:S01]  /*27770*/  FMUL.FTZ R18, R38.reuse, R150 ;  /* 0x0000009626127220 */ /* 0x040fe20000410000 */
[----:B------:R3:W5:Y:S01]  /*27780*/  LDL.LU R222, [R1+0x8] ;  /* 0x0000080001de7983 */ /* 0x0007620000300800 */
[C---:B------:R-:W-:Y:S01]  /*27790*/  FMUL.FTZ R19, R38.reuse, R151 ;  /* 0x0000009726137220 */ /* 0x040fe20000410000 */
[C---:B------:R-:W-:Y:S03]  /*277a0*/  HMMA.16816.F32.BF16 R8, R40.reuse, R46, R8 ;  /* 0x0000002e2808723c */ /* 0x040fe60000041808 */
[----:B------:R-:W-:Y:S01]  /*277b0*/  MUFU.EX2 R151, R204 ;  /* 0x000000cc00977308 */ /* 0x000fe20000000800 */
[----:B------:R-:W1:Y:S01]  /*277c0*/  LDSM.16.MT88.4 R44, [R223] ;  /* 0x00000000df2c783b */ /* 0x000e620000004200 */
[C---:B------:R-:W-:Y:S01]  /*277d0*/  FMUL.FTZ R22, R38.reuse, R146 ;  /* 0x0000009226167220 */ /* 0x040fe20000410000 */
[C---:B------:R-:W-:Y:S01]  /*277e0*/  FMUL.FTZ R23, R38.reuse, R147 ;  /* 0x0000009326177220 */ /* 0x040fe20000410000 */
[C---:B------:R-:W-:Y:S01]  /*277f0*/  FMUL.FTZ R26, R38.reuse, R142 ;  /* 0x0000008e261a7220 */ /* 0x040fe20000410000 */
[C---:B------:R-:W-:Y:S05]  /*27800*/  FMUL.FTZ R27, R38.reuse, R143 ;  /* 0x0000008f261b7220 */ /* 0x040fea0000410000 */
[----:B------:R-:W-:Y:S01]  /*27810*/  MUFU.EX2 R142, R212 ;  /* 0x000000d4008e7308 */ /* 0x000fe20000000800 */
[C---:B------:R-:W-:Y:S01]  /*27820*/  HMMA.16816.F32.BF16 R12, R40.reuse, R48, R12 ;  /* 0x00000030280c723c */ /* 0x040fe2000004180c */
[----:B------:R3:W5:Y:S02]  /*27830*/  LDL.LU R221, [R1+0x4] ;  /* 0x0000040001dd7983 */ /* 0x0007640000300800 */
[C---:B------:R-:W-:Y:S01]  /*27840*/  FMUL.FTZ R30, R38.reuse, R138 ;  /* 0x0000008a261e7220 */ /* 0x040fe20000410000 */
[C---:B------:R-:W-:Y:S01]  /*27850*/  FMUL.FTZ R31, R38.reuse, R139 ;  /* 0x0000008b261f7220 */ /* 0x040fe20000410000 */
[C---:B------:R-:W-:Y:S01]  /*27860*/  FMUL.FTZ R34, R38.reuse, R134 ;  /* 0x0000008626227220 */ /* 0x040fe20000410000 */
[----:B------:R3:W5:Y:S03]  /*27870*/  LDL.LU R220, [R1] ;  /* 0x0000000001dc7983 */ /* 0x0007660000300800 */
[----:B------:R-:W-:Y:S01]  /*27880*/  MUFU.EX2 R168, R188 ;  /* 0x000000bc00a87308 */ /* 0x000fe20000000800 */
[C---:B------:R-:W-:Y:S01]  /*27890*/  HMMA.16816.F32.BF16 R16, R40.reuse, R50, R16 ;  /* 0x000000322810723c */ /* 0x040fe20000041810 */
[----:B------:R-:W2:Y:S08]  /*278a0*/  LDSM.16.MT88.4 R48, [R156+0xa800] ;  /* 0x00a800009c30783b */ /* 0x000eb00000004200 */
[----:B------:R-:W-:Y:S01]  /*278b0*/  MUFU.EX2 R159, R198 ;  /* 0x000000c6009f7308 */ /* 0x000fe20000000800 */
[-CC-:B------:R-:W-:Y:S01]  /*278c0*/  FFMA.FTZ R150, R219, R3.reuse, -R70.reuse ;  /* 0x00000003db967223 */ /* 0x180fe20000010846 */
[-CC-:B----4-:R-:W-:Y:S01]  /*278d0*/  FFMA.FTZ R149, R217, R3.reuse, -R70.reuse ;  /* 0x00000003d9957223 */ /* 0x190fe20000010846 */
[-CC-:B------:R-:W-:Y:S07]  /*278e0*/  FFMA.FTZ R146, R215, R3.reuse, -R70.reuse ;  /* 0x00000003d7927223 */ /* 0x180fee0000010846 */
[----:B------:R-:W-:Y:S01]  /*278f0*/  MUFU.EX2 R199, R192 ;  /* 0x000000c000c77308 */ /* 0x000fe20000000800 */
[C---:B------:R-:W-:Y:S01]  /*27900*/  HMMA.16816.F32.BF16 R20, R40.reuse, R52, R20 ;  /* 0x000000342814723c */ /* 0x040fe20000041814 */
[----:B------:R-:W4:Y:S02]  /*27910*/  S2R R167, SR_TID.X ;  /* 0x0000000000a77919 */ /* 0x000f240000002100 */
[-CC-:B------:R-:W-:Y:S01]  /*27920*/  FFMA.FTZ R106, R115, R3.reuse, -R70.reuse ;  /* 0x00000003736a7223 */ /* 0x180fe20000010846 */
[-CC-:B------:R-:W-:Y:S01]  /*27930*/  FFMA.FTZ R115, R35, R3.reuse, -R70.reuse ;  /* 0x0000000323737223 */ /* 0x180fe20000010846 */
[--C-:B------:R-:W-:Y:S01]  /*27940*/  FFMA.FTZ R119, R119, R3, -R70.reuse ;  /* 0x0000000377777223 */ /* 0x100fe20000010846 */
[----:B------:R-:W-:Y:S03]  /*27950*/  FMUL.FTZ R35, R38, R135 ;  /* 0x0000008726237220 */ /* 0x000fe60000410000 */
[----:B------:R-:W-:Y:S01]  /*27960*/  MUFU.EX2 R150, R150 ;  /* 0x0000009600967308 */ /* 0x000fe20000000800 */
[C---:B------:R-:W-:Y:S01]  /*27970*/  HMMA.16816.F32.BF16 R24, R40.reuse, R54, R24 ;  /* 0x000000362818723c */ /* 0x040fe20000041818 */
[----:B------:R-:W3:Y:S08]  /*27980*/  LDSM.16.MT88.4 R52, [R140+0x800] ;  /* 0x000800008c34783b */ /* 0x000ef00000004200 */
[----:B------:R-:W-:Y:S01]  /*27990*/  MUFU.EX2 R104, R104 ;  /* 0x0000006800687308 */ /* 0x000fe20000000800 */
[-CC-:B------:R-:W-:Y:S01]  /*279a0*/  FFMA.FTZ R143, R213, R3.reuse, -R70.reuse ;  /* 0x00000003d58f7223 */ /* 0x180fe20000010846 */
[-CC-:B------:R-:W-:Y:S01]  /*279b0*/  FFMA.FTZ R120, R120, R3.reuse, -R70.reuse ;  /* 0x0000000378787223 */ /* 0x180fe20000010846 */
[-CC-:B------:R-:W-:Y:S07]  /*279c0*/  FFMA.FTZ R123, R123, R3.reuse, -R70.reuse ;  /* 0x000000037b7b7223 */ /* 0x180fee0000010846 */
[----:B------:R-:W2:Y:S01]  /*279d0*/  MUFU.EX2 R117, R117 ;  /* 0x0000007500757308 */ /* 0x000ea20000000800 */
[-CC-:B------:R-:W-:Y:S01]  /*279e0*/  FFMA.FTZ R138, R152, R3.reuse, -R70.reuse ;  /* 0x00000003988a7223 */ /* 0x180fe20000010846 */
[-CC-:B------:R-:W-:Y:S01]  /*279f0*/  FFMA.FTZ R152, R207, R3.reuse, -R70.reuse ;  /* 0x00000003cf987223 */ /* 0x180fe20000010846 */
[C---:B-1----:R-:W-:Y:S07]  /*27a00*/  HMMA.16816.F32.BF16 R28, R40.reuse, R44, R28 ;  /* 0x0000002c281c723c */ /* 0x042fee000004181c */
[----:B------:R-:W-:Y:S01]  /*27a10*/  MUFU.EX2 R109, R109 ;  /* 0x0000006d006d7308 */ /* 0x000fe20000000800 */
[----:B------:R-:W1:Y:S01]  /*27a20*/  S2R R235, SR_CTAID.X ;  /* 0x0000000000eb7919 */ /* 0x000e620000002500 */
[-CC-:B------:R-:W-:Y:S01]  /*27a30*/  FFMA.FTZ R137, R161, R3.reuse, -R70.reuse ;  /* 0x00000003a1897223 */ /* 0x180fe20000010846 */
[-CC-:B------:R-:W-:Y:S07]  /*27a40*/  FFMA.FTZ R134, R160, R3.reuse, -R70.reuse ;  /* 0x00000003a0867223 */ /* 0x180fee0000010846 */
[----:B------:R-:W4:Y:S01]  /*27a50*/  MUFU.EX2 R102, R102 ;  /* 0x0000006600667308 */ /* 0x000f220000000800 */
[-CC-:B------:R-:W-:Y:S01]  /*27a60*/  FFMA.FTZ R160, R211, R3.reuse, -R70.reuse ;  /* 0x00000003d3a07223 */ /* 0x180fe20000010846 */
[-CC-:B------:R-:W-:Y:S01]  /*27a70*/  FFMA.FTZ R139, R224, R3.reuse, -R70.reuse ;  /* 0x00000003e08b7223 */ /* 0x180fe20000010846 */
[----:B------:R-:W-:Y:S07]  /*27a80*/  HMMA.16816.F32.BF16 R32, R40, R46, R32 ;  /* 0x0000002e2820723c */ /* 0x000fee0000041820 */
[----:B------:R-:W-:Y:S01]  /*27a90*/  MUFU.EX2 R119, R119 ;  /* 0x0000007700777308 */ /* 0x000fe20000000800 */
[----:B------:R-:W1:Y:S01]  /*27aa0*/  LDSM.16.MT88.4 R44, [R223+0x800] ;  /* 0x00080000df2c783b */ /* 0x000e620000004200 */
[----:B--2---:R-:W-:Y:S01]  /*27ab0*/  F2FP.BF16.F32.PACK_AB R40, R117, R104 ;  /* 0x000000687528723e */ /* 0x004fe200000010ff */
[-CC-:B------:R-:W-:Y:S07]  /*27ac0*/  FFMA.FTZ R155, R205, R3.reuse, -R70.reuse ;  /* 0x00000003cd9b7223 */ /* 0x180fee0000010846 */
[----:B------:R-:W2:Y:S01]  /*27ad0*/  MUFU.EX2 R108, R108 ;  /* 0x0000006c006c7308 */ /* 0x000ea20000000800 */
[-CC-:B------:R-:W-:Y:S01]  /*27ae0*/  FFMA.FTZ R163, R201, R3.reuse, -R70.reuse ;  /* 0x00000003c9a37223 */ /* 0x180fe20000010846 */
[-CC-:B------:R-:W-:Y:S01]  /*27af0*/  FFMA.FTZ R203, R203, R3.reuse, -R70.reuse ;  /* 0x00000003cbcb7223 */ /* 0x180fe20000010846 */
[-CC-:B------:R-:W-:Y:S07]  /*27b00*/  FFMA.FTZ R198, R197, R3.reuse, -R70.reuse ;  /* 0x00000003c5c67223 */ /* 0x180fee0000010846 */
[----:B------:R-:W-:Y:S01]  /*27b10*/  MUFU.EX2 R106, R106 ;  /* 0x0000006a006a7308 */ /* 0x000fe20000000800 */
[--C-:B------:R-:W-:Y:S01]  /*27b20*/  FFMA.FTZ R197, R187, R3, -R70.reuse ;  /* 0x00000003bbc57223 */ /* 0x100fe20000010846 */
[----:B----4-:R-:W-:Y:S01]  /*27b30*/  F2FP.BF16.F32.PACK_AB R42, R102, R109 ;  /* 0x0000006d662a723e */ /* 0x010fe200000010ff */
[-CC-:B------:R-:W-:Y:S07]  /*27b40*/  FFMA.FTZ R131, R131, R3.reuse, -R70.reuse ;  /* 0x0000000383837223 */ /* 0x180fee0000010846 */
[----:B------:R-:W4:Y:S01]  /*27b50*/  MUFU.EX2 R115, R115 ;  /* 0x0000007300737308 */ /* 0x000f220000000800 */
[--C-:B------:R-:W-:Y:S01]  /*27b60*/  FFMA.FTZ R105, R105, R3, -R70.reuse ;  /* 0x0000000369697223 */ /* 0x100fe20000010846 */
[----:B------:R-:W-:Y:S01]  /*27b70*/  FFMA.FTZ R101, R38, R251, R101 ;  /* 0x000000fb26657223 */ /* 0x000fe20000010065 */
[-CC-:B------:R-:W-:Y:S07]  /*27b80*/  FFMA.FTZ R38, R91, R3.reuse, -R70.reuse ;  /* 0x000000035b267223 */ /* 0x180fee0000010846 */
[----:B------:R-:W-:Y:S01]  /*27b90*/  MUFU.EX2 R149, R149 ;  /* 0x0000009500957308 */ /* 0x000fe20000000800 */
[--C-:B------:R-:W-:Y:S01]  /*27ba0*/  FFMA.FTZ R89, R89, R3, -R70.reuse ;  /* 0x0000000359597223 */ /* 0x100fe20000010846 */
[----:B--2---:R-:W-:Y:S01]  /*27bb0*/  F2FP.BF16.F32.PACK_AB R41, R108, R119 ;  /* 0x000000776c29723e */ /* 0x004fe200000010ff */
[-CC-:B------:R-:W-:Y:S07]  /*27bc0*/  FFMA.FTZ R85, R85, R3.reuse, -R70.reuse ;  /* 0x0000000355557223 */ /* 0x180fee0000010846 */
[----:B------:R-:W-:Y:S01]  /*27bd0*/  MUFU.EX2 R146, R146 ;  /* 0x0000009200927308 */ /* 0x000fe20000000800 */
[-CC-:B------:R-:W-:Y:S01]  /*27be0*/  FFMA.FTZ R71, R71, R3.reuse, -R70.reuse ;  /* 0x0000000347477223 */ /* 0x180fe20000010846 */
[-CC-:B------:R-:W-:Y:S01]  /*27bf0*/  FFMA.FTZ R73, R73, R3.reuse, -R70.reuse ;  /* 0x0000000349497223 */ /* 0x180fe20000010846 */
[-CC-:B------:R-:W-:Y:S07]  /*27c00*/  FFMA.FTZ R64, R64, R3.reuse, -R70.reuse ;  /* 0x0000000340407223 */ /* 0x180fee0000010846 */
[----:B------:R-:W-:Y:S01]  /*27c10*/  MUFU.EX2 R143, R143 ;  /* 0x0000008f008f7308 */ /* 0x000fe20000000800 */
[----:B------:R-:W-:Y:S01]  /*27c20*/  FFMA.FTZ R37, R37, R3, -R70 ;  /* 0x0000000325257223 */ /* 0x000fe20000010846 */
[----:B----4-:R-:W-:Y:S01]  /*27c30*/  F2FP.BF16.F32.PACK_AB R43, R115, R106 ;  /* 0x0000006a732b723e */ /* 0x010fe200000010ff */
[----:B------:R-:W-:Y:S07]  /*27c40*/  FADD.FTZ R99, R99, R100 ;  /* 0x0000006463637221 */ /* 0x000fee0000010000 */
[----:B------:R-:W-:Y:S01]  /*27c50*/  MUFU.EX2 R160, R160 ;  /* 0x000000a000a07308 */ /* 0x000fe20000000800 */
[----:B------:R-:W-:Y:S01]  /*27c60*/  FADD.FTZ R98, R98, R101 ;  /* 0x0000006562627221 */ /* 0x000fe20000010000 */
[----:B------:R-:W-:Y:S01]  /*27c70*/  ISETP.GT.AND P0, PT, R250, R225, PT ;  /* 0x000000e1fa00720c */ /* 0x000fe20003f04270 */
[----:B------:R-:W-:Y:S07]  /*27c80*/  FADD.FTZ R99, R96, R99 ;  /* 0x0000006360637221 */ /* 0x000fee0000010000 */
[----:B------:R-:W-:Y:S01]  /*27c90*/  MUFU.EX2 R152, R152 ;  /* 0x0000009800987308 */ /* 0x000fe20000000800 */
[C---:B------:R-:W-:Y:S09]  /*27ca0*/  HMMA.16816.F32.BF16 R4, R40.reuse, R48, R4 ;  /* 0x000000302804723c */ /* 0x040ff20000041804 */
[----:B------:R-:W-:Y:S01]  /*27cb0*/  MUFU.EX2 R196, R196 ;  /* 0x000000c400c47308 */ /* 0x000fe20000000800 */
[----:B------:R-:W-:Y:S01]  /*27cc0*/  FADD.FTZ R97, R97, R98 ;  /* 0x0000006261617221 */ /* 0x000fe20000010000 */
[----:B------:R-:W-:Y:S08]  /*27cd0*/  VIADD R250, R250, 0xffffffff ;  /* 0xfffffffffafa7836 */ /* 0x000ff00000000000 */
[----:B------:R-:W-:Y:S01]  /*27ce0*/  MUFU.EX2 R125, R125 ;  /* 0x0000007d007d7308 */ /* 0x000fe20000000800 */
[C---:B------:R-:W-:Y:S01]  /*27cf0*/  HMMA.16816.F32.BF16 R8, R40.reuse, R50, R8 ;  /* 0x000000322808723c */ /* 0x040fe20000041808 */
[----:B------:R-:W2:Y:S08]  /*27d00*/  LDSM.16.MT88.4 R48, [R156+0xb000] ;  /* 0x00b000009c30783b */ /* 0x000eb00000004200 */
[----:B------:R-:W4:Y:S01]  /*27d10*/  MUFU.EX2 R118, R118 ;  /* 0x0000007600767308 */ /* 0x000f220000000800 */
[----:B------:R-:W-:Y:S09]  /*27d20*/  FADD.FTZ R94, R94, R97 ;  /* 0x000000615e5e7221 */ /* 0x000ff20000010000 */
[----:B------:R-:W-:Y:S01]  /*27d30*/  MUFU.EX2 R121, R121 ;  /* 0x0000007900797308 */ /* 0x000fe20000000800 */
[C---:B------:R-:W-:Y:S09]  /*27d40*/  HMMA.16816.F32.BF16 R12, R40.reuse, R56, R12 ;  /* 0x00000038280c723c */ /* 0x040ff2000004180c */
[----:B------:R-:W2:Y:S01]  /*27d50*/  MUFU.EX2 R116, R116 ;  /* 0x0000007400747308 */ /* 0x000ea20000000800 */
[----:B------:R-:W-:Y:S09]  /*27d60*/  FADD.FTZ R119, R119, R94 ;  /* 0x0000005e77777221 */ /* 0x000ff20000010000 */
[----:B------:R-:W-:Y:S01]  /*27d70*/  MUFU.EX2 R133, R133 ;  /* 0x0000008500857308 */ /* 0x000fe20000000800 */
[C---:B------:R-:W-:Y:S01]  /*27d80*/  HMMA.16816.F32.BF16 R16, R40.reuse, R58, R16 ;  /* 0x0000003a2810723c */ /* 0x040fe20000041810 */
[----:B------:R-:W2:Y:S08]  /*27d90*/  LDSM.16.MT88.4 R56, [R148+0xb000] ;  /* 0x00b000009438783b */ /* 0x000eb00000004200 */
[----:B------:R-:W2:Y:S01]  /*27da0*/  MUFU.EX2 R122, R122 ;  /* 0x0000007a007a7308 */ /* 0x000ea20000000800 */
[----:B------:R-:W-:Y:S09]  /*27db0*/  FADD.FTZ R119, R108, R119 ;  /* 0x000000776c777221 */ /* 0x000ff20000010000 */
[----:B------:R-:W-:Y:S01]  /*27dc0*/  MUFU.EX2 R120, R120 ;  /* 0x0000007800787308 */ /* 0x000fe20000000800 */
[C---:B---3--:R-:W-:Y:S09]  /*27dd0*/  HMMA.16816.F32.BF16 R20, R40.reuse, R52, R20 ;  /* 0x000000342814723c */ /* 0x048ff20000041814 */
[----:B------:R-:W3:Y:S01]  /*27de0*/  MUFU.EX2 R123, R123 ;  /* 0x0000007b007b7308 */ /* 0x000ee20000000800 */
[----:B------:R-:W-:Y:S09]  /*27df0*/  FADD.FTZ R106, R106, R119 ;  /* 0x000000776a6a7221 */ /* 0x000ff20000010000 */
[----:B------:R-:W-:Y:S01]  /*27e00*/  MUFU.EX2 R135, R153 ;  /* 0x0000009900877308 */ /* 0x000fe20000000800 */
[C---:B------:R-:W-:Y:S01]  /*27e10*/  HMMA.16816.F32.BF16 R24, R40.reuse, R54, R24 ;  /* 0x000000362818723c */ /* 0x040fe20000041818 */
[----:B------:R-:W-:Y:S08]  /*27e20*/  LDSM.16.MT88.4 R52, [R148+0xb800] ;  /* 0x00b800009434783b */ /* 0x000ff00000004200 */
[----:B------:R-:W-:Y:S01]  /*27e30*/  MUFU.EX2 R153, R208 ;  /* 0x000000d000997308 */ /* 0x000fe20000000800 */
[----:B------:R-:W-:Y:S09]  /*27e40*/  FADD.FTZ R106, R115, R106 ;  /* 0x0000006a736a7221 */ /* 0x000ff20000010000 */
[----:B------:R3:W3:Y:S01]  /*27e50*/  MUFU.EX2 R132, R157 ;  /* 0x0000009d00847308 */ /* 0x0006e20000000800 */
[C---:B-1----:R-:W-:Y:S09]  /*27e60*/  HMMA.16816.F32.BF16 R28, R40.reuse, R44, R28 ;  /* 0x0000002c281c723c */ /* 0x042ff2000004181c */
[----:B------:R-:W-:Y:S10]  /*27e70*/  MUFU.EX2 R138, R138 ;  /* 0x0000008a008a7308 */ /* 0x000ff40000000800 */
[----:B------:R-:W1:Y:S01]  /*27e80*/  MUFU.EX2 R137, R137 ;  /* 0x0000008900897308 */ /* 0x000e620000000800 */
[----:B------:R-:W-:Y:S01]  /*27e90*/  HMMA.16816.F32.BF16 R32, R40, R46, R32 ;  /* 0x0000002e2820723c */ /* 0x000fe20000041820 */
[----:B------:R-:W1:Y:S02]  /*27ea0*/  LDSM.16.MT88.4 R44, [R223+0x1000] ;  /* 0x00100000df2c783b */ /* 0x000e640000004200 */
[----:B----4-:R-:W-:Y:S06]  /*27eb0*/  F2FP.BF16.F32.PACK_AB R40, R118, R125 ;  /* 0x0000007d7628723e */ /* 0x010fec00000010ff */
[----:B------:R-:W-:Y:S01]  /*27ec0*/  MUFU.EX2 R134, R134 ;  /* 0x0000008600867308 */ /* 0x000fe20000000800 */
[----:B--2---:R-:W-:Y:S01]  /*27ed0*/  F2FP.BF16.F32.PACK_AB R42, R116, R121 ;  /* 0x00000079742a723e */ /* 0x004fe200000010ff */
[----:B---3--:R-:W-:Y:S01]  /*27ee0*/  FFMA.FTZ R157, R209, R3, -R70 ;  /* 0x00000003d19d7223 */ /* 0x008fe20000010846 */
[C---:B------:R-:W-:Y:S07]  /*27ef0*/  F2FP.BF16.F32.PACK_AB R41, R122.reuse, R133 ;  /* 0x000000857a29723e */ /* 0x040fee00000010ff */
[----:B------:R-:W2:Y:S01]  /*27f00*/  MUFU.EX2 R139, R139 ;  /* 0x0000008b008b7308 */ /* 0x000ea20000000800 */
[----:B------:R-:W-:Y:S01]  /*27f10*/  F2FP.BF16.F32.PACK_AB R43, R123, R120 ;  /* 0x000000787b2b723e */ /* 0x000fe200000010ff */
[----:B------:R-:W-:Y:S08]  /*27f20*/  FADD.FTZ R133, R133, R106 ;  /* 0x0000006a85857221 */ /* 0x000ff00000010000 */
[----:B------:R-:W-:Y:S01]  /*27f30*/  MUFU.EX2 R157, R157 ;  /* 0x0000009d009d7308 */ /* 0x000fe20000000800 */
[----:B------:R-:W-:Y:S01]  /*27f40*/  FADD.FTZ R133, R122, R133 ;  /* 0x000000857a857221 */ /* 0x000fe20000010000 */
[C---:B------:R-:W-:Y:S08]  /*27f50*/  HMMA.16816.F32.BF16 R4, R40.reuse, R48, R4 ;  /* 0x000000302804723c */ /* 0x040ff00000041804 */
[----:B------:R-:W-:Y:S01]  /*27f60*/  MUFU.EX2 R147, R218 ;  /* 0x000000da00937308 */ /* 0x000fe20000000800 */
[----:B------:R-:W-:Y:S09]  /*27f70*/  FADD.FTZ R120, R120, R133 ;  /* 0x0000008578787221 */ /* 0x000ff20000010000 */
[----:B------:R-:W3:Y:S01]  /*27f80*/  MUFU.EX2 R144, R216 ;  /* 0x000000d800907308 */ /* 0x000ee20000000800 */
[----:B------:R-:W-:Y:S01]  /*27f90*/  FADD.FTZ R123, R123, R120 ;  /* 0x000000787b7b7221 */ /* 0x000fe20000010000 */
[C---:B------:R-:W-:Y:S01]  /*27fa0*/  HMMA.16816.F32.BF16 R8, R40.reuse, R50, R8 ;  /* 0x000000322808723c */ /* 0x040fe20000041808 */
[----:B------:R-:W4:Y:S07]  /*27fb0*/  LDSM.16.MT88.4 R48, [R156+0xb800] ;  /* 0x00b800009c30783b */ /* 0x000f2e0000004200 */
[----:B------:R-:W-:Y:S10]  /*27fc0*/  MUFU.EX2 R154, R206 ;  /* 0x000000ce009a7308 */ /* 0x000ff40000000800 */
[----:B------:R-:W-:Y:S01]  /*27fd0*/  MUFU.EX2 R155, R155 ;  /* 0x0000009b009b7308 */ /* 0x000fe20000000800 */
[C---:B------:R-:W-:Y:S09]  /*27fe0*/  HMMA.16816.F32.BF16 R12, R40.reuse, R56, R12 ;  /* 0x00000038280c723c */ /* 0x040ff2000004180c */
[----:B------:R-:W-:Y:S10]  /*27ff0*/  MUFU.EX2 R161, R202 ;  /* 0x000000ca00a17308 */ /* 0x000ff40000000800 */
[----:B------:R2:W-:Y:S01]  /*28000*/  MUFU.EX2 R162, R200 ;  /* 0x000000c800a27308 */ /* 0x0005e20000000800 */
[C---:B------:R-:W-:Y:S01]  /*28010*/  HMMA.16816.F32.BF16 R16, R40.reuse, R58, R16 ;  /* 0x0000003a2810723c */ /* 0x040fe20000041810 */
[----:B------:R-:W3:Y:S08]  /*28020*/  LDSM.16.MT88.4 R56, [R140+0x1800] ;  /* 0x001800008c38783b */ /* 0x000ef00000004200 */
[----:B------:R-:W-:Y:S10]  /*28030*/  MUFU.EX2 R163, R163 ;  /* 0x000000a300a37308 */ /* 0x000ff40000000800 */
[----:B------:R-:W-:Y:S01]  /*28040*/  MUFU.EX2 R166, R166 ;  /* 0x000000a600a67308 */ /* 0x000fe20000000800 */
[C---:B------:R-:W-:Y:S09]  /*28050*/  HMMA.16816.F32.BF16 R20, R40.reuse, R60, R20 ;  /* 0x0000003c2814723c */ /* 0x040ff20000041814 */
[----:B------:R4:W-:Y:S01]  /*28060*/  MUFU.EX2 R201, R194 ;  /* 0x000000c200c97308 */ /* 0x0009e20000000800 */
[-CC-:B--2---:R-:W-:Y:S09]  /*28070*/  FFMA.FTZ R200, R107, R3.reuse, -R70.reuse ;  /* 0x000000036bc87223 */ /* 0x184ff20000010846 */
[----:B------:R-:W-:Y:S01]  /*28080*/  MUFU.EX2 R190, R190 ;  /* 0x000000be00be7308 */ /* 0x000fe20000000800 */
[C---:B------:R-:W-:Y:S01]  /*28090*/  HMMA.16816.F32.BF16 R24, R40.reuse, R62, R24 ;  /* 0x0000003e2818723c */ /* 0x040fe20000041818 */
[----:B------:R-:W-:Y:S08]  /*280a0*/  LDSM.16.MT88.4 R60, [R140+0x2000] ;  /* 0x002000008c3c783b */ /* 0x000ff00000004200 */
[----:B------:R-:W-:Y:S10]  /*280b0*/  MUFU.EX2 R198, R198 ;  /* 0x000000c600c67308 */ /* 0x000ff40000000800 */
[----:B------:R-:W-:Y:S01]  /*280c0*/  MUFU.EX2 R184, R184 ;  /* 0x000000b800b87308 */ /* 0x000fe20000000800 */
[C---:B-1----:R-:W-:Y:S09]  /*280d0*/  HMMA.16816.F32.BF16 R28, R40.reuse, R44, R28 ;  /* 0x0000002c281c723c */ /* 0x042ff2000004181c */
[----:B------:R-:W-:Y:S01]  /*280e0*/  MUFU.EX2 R182, R182 ;  /* 0x000000b600b67308 */ /* 0x000fe20000000800 */
[--C-:B----4-:R-:W-:Y:S09]  /*280f0*/  FFMA.FTZ R194, R181, R3, -R70.reuse ;  /* 0x00000003b5c27223 */ /* 0x110ff20000010846 */
[----:B------:R1:W-:Y:S01]  /*28100*/  MUFU.EX2 R187, R180 ;  /* 0x000000b400bb7308 */ /* 0x0003e20000000800 */
[----:B------:R-:W-:Y:S01]  /*28110*/  HMMA.16816.F32.BF16 R32, R40, R46, R32 ;  /* 0x0000002e2820723c */ /* 0x000fe20000041820 */
[----:B------:R-:W2:Y:S08]  /*28120*/  LDSM.16.MT88.4 R44, [R223+0x1800] ;  /* 0x00180000df2c783b */ /* 0x000eb00000004200 */
[----:B------:R-:W-:Y:S01]  /*28130*/  MUFU.EX2 R181, R183 ;  /* 0x000000b700b57308 */ /* 0x000fe20000000800 */
[----:B------:R-:W-:Y:S02]  /*28140*/  F2FP.BF16.F32.PACK_AB R40, R136, R141 ;  /* 0x0000008d8828723e */ /* 0x000fe400000010ff */
[----:B------:R-:W-:Y:S07]  /*28150*/  F2FP.BF16.F32.PACK_AB R42, R132, R135 ;  /* 0x00000087842a723e */ /* 0x000fee00000010ff */
[----:B------:R-:W-:Y:S01]  /*28160*/  MUFU.EX2 R183, R176 ;  /* 0x000000b000b77308 */ /* 0x000fe20000000800 */
[----:B------:R-:W-:Y:S01]  /*28170*/  F2FP.BF16.F32.PACK_AB R41, R137, R138 ;  /* 0x0000008a8929723e */ /* 0x000fe200000010ff */
[----:B------:R-:W-:Y:S01]  /*28180*/  FADD.FTZ R138, R138, R123 ;  /* 0x0000007b8a8a7221 */ /* 0x000fe20000010000 */
[----:B------:R-:W-:Y:S07]  /*28190*/  F2FP.BF16.F32.PACK_AB R43, R139, R134 ;  /* 0x000000868b2b723e */ /* 0x000fee00000010ff */
[----:B------:R-:W-:Y:S01]  /*281a0*/  MUFU.EX2 R194, R194 ;  /* 0x000000c200c27308 */ /* 0x000fe20000000800 */
[----:B-1----:R-:W-:Y:S01]  /*281b0*/  FFMA.FTZ R180, R177, R3, -R70 ;  /* 0x00000003b1b47223 */ /* 0x002fe20000010846 */
[----:B------:R-:W-:Y:S08]  /*281c0*/  FADD.FTZ R137, R137, R138 ;  /* 0x0000008a89897221 */ /* 0x000ff00000010000 */
[----:B------:R-:W-:Y:S01]  /*281d0*/  MUFU.EX2 R178, R178 ;  /* 0x000000b200b27308 */ /* 0x000fe20000000800 */
[C---:B------:R-:W-:Y:S09]  /*281e0*/  HMMA.16816.F32.BF16 R4, R40.reuse, R48, R4 ;  /* 0x000000302804723c */ /* 0x040ff20000041804 */
[----:B------:R-:W-:Y:S01]  /*281f0*/  MUFU.EX2 R174, R174 ;  /* 0x000000ae00ae7308 */ /* 0x000fe20000000800 */
[----:B------:R-:W-:Y:S09]  /*28200*/  FADD.FTZ R134, R134, R137 ;  /* 0x0000008986867221 */ /* 0x000ff20000010000 */
[----:B------:R-:W-:Y:S01]  /*28210*/  MUFU.EX2 R180, R180 ;  /* 0x000000b400b47308 */ /* 0x000fe20000000800 */
[----:B------:R-:W-:Y:S01]  /*28220*/  FADD.FTZ R139, R139, R134 ;  /* 0x000000868b8b7221 */ /* 0x000fe20000010000 */
[C---:B------:R-:W-:Y:S01]  /*28230*/  HMMA.16816.F32.BF16 R8, R40.reuse, R50, R8 ;  /* 0x000000322808723c */ /* 0x040fe20000041808 */
[----:B------:R-:W1:Y:S07]  /*28240*/  LDSM.16.MT88.4 R48, [R156+0xc000] ;  /* 0x00c000009c30783b */ /* 0x000e6e0000004200 */
        /* <DEDUP_REMOVED lines=9> */
[C---:B---3--:R-:W-:Y:S09]  /*282e0*/  HMMA.16816.F32.BF16 R20, R40.reuse, R56, R20 ;  /* 0x000000382814723c */ /* 0x048ff20000041814 */
[----:B------:R-:W-:Y:S10]  /*282f0*/  MUFU.EX2 R95, R95 ;  /* 0x0000005f005f7308 */ /* 0x000ff40000000800 */
[----:B------:R-:W-:Y:S01]  /*28300*/  MUFU.EX2 R92, R92 ;  /* 0x0000005c005c7308 */ /* 0x000fe20000000800 */
[C---:B------:R-:W-:Y:S01]  /*28310*/  HMMA.16816.F32.BF16 R24, R40.reuse, R58, R24 ;  /* 0x0000003a2818723c */ /* 0x040fe20000041818 */
[----:B------:R-:W-:Y:S08]  /*28320*/  LDSM.16.MT88.4 R56, [R140+0x2800] ;  /* 0x002800008c38783b */ /* 0x000ff00000004200 */
[----:B------:R-:W-:Y:S10]  /*28330*/  MUFU.EX2 R90, R90 ;  /* 0x0000005a005a7308 */ /* 0x000ff40000000800 */
[----:B------:R-:W-:Y:S01]  /*28340*/  MUFU.EX2 R38, R38 ;  /* 0x0000002600267308 */ /* 0x000fe20000000800 */
[C---:B--2---:R-:W-:Y:S09]  /*28350*/  HMMA.16816.F32.BF16 R28, R40.reuse, R44, R28 ;  /* 0x0000002c281c723c */ /* 0x044ff2000004181c */
[----:B------:R-:W-:Y:S10]  /*28360*/  MUFU.EX2 R86, R86 ;  /* 0x0000005600567308 */ /* 0x000ff40000000800 */
[----:B------:R-:W-:Y:S01]  /*28370*/  MUFU.EX2 R82, R82 ;  /* 0x0000005200527308 */ /* 0x000fe20000000800 */
        /* <DEDUP_REMOVED lines=10> */
[----:B------:R-:W-:Y:S09]  /*28420*/  FADD.FTZ R149, R149, R150 ;  /* 0x0000009695957221 */ /* 0x000ff20000010000 */
[----:B------:R-:W-:Y:S01]  /*28430*/  MUFU.EX2 R69, R69 ;  /* 0x0000004500457308 */ /* 0x000fe20000000800 */
[C---:B-1----:R-:W-:Y:S09]  /*28440*/  HMMA.16816.F32.BF16 R4, R40.reuse, R48, R4 ;  /* 0x000000302804723c */ /* 0x042ff20000041804 */
[----:B------:R-:W-:Y:S01]  /*28450*/  MUFU.EX2 R68, R68 ;  /* 0x0000004400447308 */ /* 0x000fe20000000800 */
[----:B------:R-:W-:Y:S09]  /*28460*/  FADD.FTZ R146, R146, R149 ;  /* 0x0000009592927221 */ /* 0x000ff20000010000 */
[----:B------:R-:W-:Y:S01]  /*28470*/  MUFU.EX2 R67, R67 ;  /* 0x0000004300437308 */ /* 0x000fe20000000800 */
[----:B------:R-:W-:Y:S01]  /*28480*/  FADD.FTZ R143, R143, R146 ;  /* 0x000000928f8f7221 */ /* 0x000fe20000010000 */
[C---:B------:R-:W-:Y:S01]  /*28490*/  HMMA.16816.F32.BF16 R8, R40.reuse, R50, R8 ;  /* 0x000000322808723c */ /* 0x040fe20000041808 */
[----:B------:R-:W1:Y:S07]  /*284a0*/  LDSM.16.MT88.4 R48, [R156+0xc800] ;  /* 0x00c800009c30783b */ /* 0x000e6e0000004200 */
[----:B------:R-:W3:Y:S01]  /*284b0*/  MUFU.EX2 R66, R66 ;  /* 0x0000004200427308 */ /* 0x000ee20000000800 */
[C---:B----4-:R-:W-:Y:S08]  /*284c0*/  HMMA.16816.F32.BF16 R12, R40.reuse, R52, R12 ;  /* 0x00000034280c723c */ /* 0x050ff0000004180c */
[C---:B------:R-:W-:Y:S01]  /*284d0*/  HMMA.16816.F32.BF16 R16, R40.reuse, R54, R16 ;  /* 0x000000362810723c */ /* 0x040fe20000041810 */
[----:B------:R-:W4:Y:S02]  /*284e0*/  LDSM.16.MT88.4 R52, [R148+0xc800] ;  /* 0x00c800009434783b */ /* 0x000f240000004200 */
[----:B---3--:R-:W-:Y:S05]  /*284f0*/  F2FP.BF16.F32.PACK_AB R134, R66, R67 ;  /* 0x000000434286723e */ /* 0x008fea00000010ff */
[C---:B------:R-:W-:Y:S08]  /*28500*/  HMMA.16816.F32.BF16 R20, R40.reuse, R60, R20 ;  /* 0x0000003c2814723c */ /* 0x040ff00000041814 */
[C---:B------:R-:W-:Y:S01]  /*28510*/  HMMA.16816.F32.BF16 R24, R40.reuse, R62, R24 ;  /* 0x0000003e2818723c */ /* 0x040fe20000041818 */
[----:B------:R-:W-:Y:S07]  /*28520*/  LDSM.16.MT88.4 R60, [R140+0x3000] ;  /* 0x003000008c3c783b */ /* 0x000fee0000004200 */
[C---:B--2---:R-:W-:Y:S08]  /*28530*/  HMMA.16816.F32.BF16 R28, R40.reuse, R44, R28 ;  /* 0x0000002c281c723c */ /* 0x044ff0000004181c */
[----:B------:R-:W-:Y:S01]  /*28540*/  HMMA.16816.F32.BF16 R32, R40, R46, R32 ;  /* 0x0000002e2820723c */ /* 0x000fe20000041820 */
[----:B------:R-:W2:Y:S02]  /*28550*/  LDSM.16.MT88.4 R44, [R223+0x2800] ;  /* 0x00280000df2c783b */ /* 0x000ea40000004200 */
[----:B------:R-:W-:Y:S02]  /*28560*/  F2FP.BF16.F32.PACK_AB R40, R153, R158 ;  /* 0x0000009e9928723e */ /* 0x000fe400000010ff */
[----:B------:R-:W-:Y:S02]  /*28570*/  F2FP.BF16.F32.PACK_AB R42, R151, R154 ;  /* 0x0000009a972a723e */ /* 0x000fe400000010ff */
[----:B------:R-:W-:Y:S01]  /*28580*/  F2FP.BF16.F32.PACK_AB R41, R157, R160 ;  /* 0x000000a09d29723e */ /* 0x000fe200000010ff */
[----:B------:R-:W-:Y:S01]  /*28590*/  FADD.FTZ R160, R160, R143 ;  /* 0x0000008fa0a07221 */ /* 0x000fe20000010000 */
[----:B------:R-:W-:Y:S03]  /*285a0*/  F2FP.BF16.F32.PACK_AB R43, R155, R152 ;  /* 0x000000989b2b723e */ /* 0x000fe600000010ff */
[----:B------:R-:W-:Y:S04]  /*285b0*/  FADD.FTZ R157, R157, R160 ;  /* 0x000000a09d9d7221 */ /* 0x000fe80000010000 */
[C---:B-1----:R-:W-:Y:S08]  /*285c0*/  HMMA.16816.F32.BF16 R4, R40.reuse, R48, R4 ;  /* 0x000000302804723c */ /* 0x042ff00000041804 */
[C---:B------:R-:W-:Y:S01]  /*285d0*/  HMMA.16816.F32.BF16 R8, R40.reuse, R50, R8 ;  /* 0x000000322808723c */ /* 0x040fe20000041808 */
[----:B------:R-:W1:Y:S07]  /*285e0*/  LDSM.16.MT88.4 R48, [R156+0xd000] ;  /* 0x00d000009c30783b */ /* 0x000e6e0000004200 */
[C---:B----4-:R-:W-:Y:S08]  /*285f0*/  HMMA.16816.F32.BF16 R12, R40.reuse, R52, R12 ;  /* 0x00000034280c723c */ /* 0x050ff0000004180c */
[C---:B------:R-:W-:Y:S01]  /*28600*/  HMMA.16816.F32.BF16 R16, R40.reuse, R54, R16 ;  /* 0x000000362810723c */ /* 0x040fe20000041810 */
[----:B------:R-:W3:Y:S07]  /*28610*/  LDSM.16.MT88.4 R52, [R148+0xd000] ;  /* 0x00d000009434783b */ /* 0x000eee0000004200 */
[C---:B------:R-:W-:Y:S03]  /*28620*/  HMMA.16816.F32.BF16 R20, R40.reuse, R56, R20 ;  /* 0x000000382814723c */ /* 0x040fe60000041814 */
[--C-:B------:R-:W-:Y:S02]  /*28630*/  FFMA.FTZ R56, R189, R3, -R70.reuse ;  /* 0x00000003bd387223 */ /* 0x100fe40000010846 */
[----:B------:R-:W-:Y:S03]  /*28640*/  MUFU.EX2 R189, R203 ;  /* 0x000000cb00bd7308 */ /* 0x000fe60000000800 */
[C---:B------:R-:W-:Y:S07]  /*28650*/  HMMA.16816.F32.BF16 R24, R40.reuse, R58, R24 ;  /* 0x0000003a2818723c */ /* 0x040fee0000041818 */
[----:B------:R4:W1:Y:S01]  /*28660*/  MUFU.EX2 R188, R56 ;  /* 0x0000003800bc7308 */ /* 0x0008620000000800 */
[C---:B--2---:R-:W-:Y:S01]  /*28670*/  HMMA.16816.F32.BF16 R28, R40.reuse, R44, R28 ;  /* 0x0000002c281c723c */ /* 0x044fe2000004181c */
[----:B----4-:R-:W-:Y:S07]  /*28680*/  LDSM.16.MT88.4 R56, [R140+0x3800] ;  /* 0x003800008c38783b */ /* 0x010fee0000004200 */
[----:B------:R-:W-:Y:S03]  /*28690*/  HMMA.16816.F32.BF16 R32, R40, R46, R32 ;  /* 0x0000002e2820723c */ /* 0x000fe60000041820 */
[----:B------:R-:W-:Y:S02]  /*286a0*/  F2FP.BF16.F32.PACK_AB R40, R161, R168 ;  /* 0x000000a8a128723e */ /* 0x000fe400000010ff */
[----:B------:R-:W-:Y:S02]  /*286b0*/  F2FP.BF16.F32.PACK_AB R42, R159, R162 ;  /* 0x000000a29f2a723e */ /* 0x000fe400000010ff */
[----:B-1----:R-:W-:Y:S01]  /*286c0*/  F2FP.BF16.F32.PACK_AB R41, R188, R189 ;  /* 0x000000bdbc29723e */ /* 0x002fe200000010ff */
[----:B------:R-:W1:Y:S01]  /*286d0*/  LDSM.16.MT88.4 R44, [R223+0x3000] ;  /* 0x00300000df2c783b */ /* 0x000e620000004200 */
[----:B------:R-:W-:Y:S07]  /*286e0*/  F2FP.BF16.F32.PACK_AB R43, R166, R163 ;  /* 0x000000a3a62b723e */ /* 0x000fee00000010ff */
[C---:B------:R-:W-:Y:S08]  /*286f0*/  HMMA.16816.F32.BF16 R4, R40.reuse, R48, R4 ;  /* 0x000000302804723c */ /* 0x040ff00000041804 */
        /* <DEDUP_REMOVED lines=44> */
[-CC-:B-1----:R-:W-:Y:S06]  /*289c0*/  FFMA.FTZ R172, R171, R3.reuse, -R70.reuse ;  /* 0x00000003abac7223 */ /* 0x182fec0000010846 */
[C---:B------:R-:W-:Y:S01]  /*289d0*/  HMMA.16816.F32.BF16 R4, R40.reuse, R48, R4 ;  /* 0x000000302804723c */ /* 0x040fe20000041804 */
[----:B------:R-:W-:Y:S02]  /*289e0*/  MUFU.EX2 R172, R172 ;  /* 0x000000ac00ac7308 */ /* 0x000fe40000000800 */
[-CC-:B----4-:R-:W-:Y:S08]  /*289f0*/  FFMA.FTZ R130, R103, R3.reuse, -R70.reuse ;  /* 0x0000000367827223 */ /* 0x190ff00000010846 */
        /* <DEDUP_REMOVED lines=29> */
[-CC-:B------:R-:W-:Y:S01]  /*28bd0*/  FFMA.FTZ R56, R127, R3.reuse, -R70.reuse ;  /* 0x000000037f387223 */ /* 0x180fe20000010846 */
[----:B------:R4:W1:Y:S03]  /*28be0*/  MUFU.EX2 R129, R131 ;  /* 0x0000008300817308 */ /* 0x0008660000000800 */
[C---:B------:R-:W-:Y:S07]  /*28bf0*/  HMMA.16816.F32.BF16 R24, R40.reuse, R58, R24 ;  /* 0x0000003a2818723c */ /* 0x040fee0000041818 */
[----:B------:R-:W-:Y:S10]  /*28c00*/  MUFU.EX2 R127, R57 ;  /* 0x00000039007f7308 */ /* 0x000ff40000000800 */
[----:B------:R-:W3:Y:S01]  /*28c10*/  MUFU.EX2 R126, R56 ;  /* 0x00000038007e7308 */ /* 0x000ee20000000800 */
[C---:B--2---:R-:W-:Y:S03]  /*28c20*/  HMMA.16816.F32.BF16 R28, R40.reuse, R44, R28 ;  /* 0x0000002c281c723c */ /* 0x044fe6000004181c */
[--C-:B----4-:R-:W-:Y:S06]  /*28c30*/  FFMA.FTZ R131, R111, R3, -R70.reuse ;  /* 0x000000036f837223 */ /* 0x110fec0000010846 */
[----:B------:R-:W2:Y:S01]  /*28c40*/  MUFU.EX2 R111, R110 ;  /* 0x0000006e006f7308 */ /* 0x000ea20000000800 */
[----:B------:R-:W-:Y:S01]  /*28c50*/  HMMA.16816.F32.BF16 R32, R40, R46, R32 ;  /* 0x0000002e2820723c */ /* 0x000fe20000041820 */
[----:B------:R-:W4:Y:S08]  /*28c60*/  LDSM.16.MT88.4 R44, [R223+0x5000] ;  /* 0x00500000df2c783b */ /* 0x000f300000004200 */
[----:B------:R-:W2:Y:S01]  /*28c70*/  MUFU.EX2 R107, R131 ;  /* 0x00000083006b7308 */ /* 0x000ea20000000800 */
[----:B------:R-:W-:Y:S02]  /*28c80*/  F2FP.BF16.F32.PACK_AB R40, R128, R197 ;  /* 0x000000c58028723e */ /* 0x000fe400000010ff */
[----:B------:R-:W-:Y:S02]  /*28c90*/  F2FP.BF16.F32.PACK_AB R42, R124, R175 ;  /* 0x000000af7c2a723e */ /* 0x000fe400000010ff */
[----:B-1----:R-:W-:Y:S02]  /*28ca0*/  F2FP.BF16.F32.PACK_AB R41, R129, R172 ;  /* 0x000000ac8129723e */ /* 0x002fe400000010ff */
[----:B---3--:R-:W-:Y:S01]  /*28cb0*/  F2FP.BF16.F32.PACK_AB R43, R126, R127 ;  /* 0x0000007f7e2b723e */ /* 0x008fe200000010ff */
[----:B------:R-:W-:Y:S06]  /*28cc0*/  LDSM.16.MT88.4 R56, [R140+0x5800] ;  /* 0x005800008c38783b */ /* 0x000fec0000004200 */
[C---:B------:R-:W-:Y:S08]  /*28cd0*/  HMMA.16816.F32.BF16 R4, R40.reuse, R48, R4 ;  /* 0x000000302804723c */ /* 0x040ff00000041804 */
[C---:B------:R-:W-:Y:S01]  /*28ce0*/  HMMA.16816.F32.BF16 R8, R40.reuse, R50, R8 ;  /* 0x000000322808723c */ /* 0x040fe20000041808 */
[----:B------:R-:W1:Y:S07]  /*28cf0*/  LDSM.16.MT88.4 R48, [R156+0xf800] ;  /* 0x00f800009c30783b */ /* 0x000e6e0000004200 */
[C---:B------:R-:W-:Y:S08]  /*28d00*/  HMMA.16816.F32.BF16 R12, R40.reuse, R52, R12 ;  /* 0x00000034280c723c */ /* 0x040ff0000004180c */
[C---:B------:R-:W-:Y:S01]  /*28d10*/  HMMA.16816.F32.BF16 R16, R40.reuse, R54, R16 ;  /* 0x000000362810723c */ /* 0x040fe20000041810 */
[----:B------:R-:W3:Y:S07]  /*28d20*/  LDSM.16.MT88.4 R52, [R148+0xf800] ;  /* 0x00f800009434783b */ /* 0x000eee0000004200 */
[C---:B------:R-:W-:Y:S08]  /*28d30*/  HMMA.16816.F32.BF16 R20, R40.reuse, R60, R20 ;  /* 0x0000003c2814723c */ /* 0x040ff00000041814 */
[C---:B------:R-:W-:Y:S01]  /*28d40*/  HMMA.16816.F32.BF16 R24, R40.reuse, R62, R24 ;  /* 0x0000003e2818723c */ /* 0x040fe20000041818 */
[----:B------:R-:W3:Y:S07]  /*28d50*/  LDSM.16.MT88.4 R60, [R223+0x5800] ;  /* 0x00580000df3c783b */ /* 0x000eee0000004200 */
[C---:B----4-:R-:W-:Y:S08]  /*28d60*/  HMMA.16816.F32.BF16 R28, R40.reuse, R44, R28 ;  /* 0x0000002c281c723c */ /* 0x050ff0000004181c */
[----:B------:R-:W-:Y:S01]  /*28d70*/  HMMA.16816.F32.BF16 R32, R40, R46, R32 ;  /* 0x0000002e2820723c */ /* 0x000fe20000041820 */
[----:B------:R-:W4:Y:S02]  /*28d80*/  LDSM.16.MT88.4 R44, [R156+0x10000] ;  /* 0x010000009c2c783b */ /* 0x000f240000004200 */
[----:B------:R-:W-:Y:S02]  /*28d90*/  F2FP.BF16.F32.PACK_AB R40, R113, R114 ;  /* 0x000000727128723e */ /* 0x000fe400000010ff */
[----:B--2---:R-:W-:Y:S02]  /*28da0*/  F2FP.BF16.F32.PACK_AB R42, R111, R112 ;  /* 0x000000706f2a723e */ /* 0x004fe400000010ff */
[----:B------:R-:W-:Y:S02]  /*28db0*/  F2FP.BF16.F32.PACK_AB R41, R200, R107 ;  /* 0x0000006bc829723e */ /* 0x000fe400000010ff */
[----:B------:R-:W-:Y:S07]  /*28dc0*/  F2FP.BF16.F32.PACK_AB R43, R130, R103 ;  /* 0x00000067822b723e */ /* 0x000fee00000010ff */
[C---:B-1----:R-:W-:Y:S08]  /*28dd0*/  HMMA.16816.F32.BF16 R4, R40.reuse, R48, R4 ;  /* 0x000000302804723c */ /* 0x042ff00000041804 */
[C---:B------:R-:W-:Y:S01]  /*28de0*/  HMMA.16816.F32.BF16 R8, R40.reuse, R50, R8 ;  /* 0x000000322808723c */ /* 0x040fe20000041808 */
[----:B------:R-:W1:Y:S07]  /*28df0*/  LDSM.16.MT88.4 R48, [R148+0x10000] ;  /* 0x010000009430783b */ /* 0x000e6e0000004200 */
[C---:B---3--:R-:W-:Y:S03]  /*28e00*/  HMMA.16816.F32.BF16 R12, R40.reuse, R52, R12 ;  /* 0x00000034280c723c */ /* 0x048fe6000004180c */
[-CC-:B------:R-:W-:Y:S02]  /*28e10*/  FFMA.FTZ R52, R93, R3.reuse, -R70.reuse ;  /* 0x000000035d347223 */ /* 0x180fe40000010846 */
[----:B------:R-:W2:Y:S03]  /*28e20*/  MUFU.EX2 R93, R88 ;  /* 0x00000058005d7308 */ /* 0x000ea60000000800 */
[C---:B------:R-:W-:Y:S08]  /*28e30*/  HMMA.16816.F32.BF16 R16, R40.reuse, R54, R16 ;  /* 0x000000362810723c */ /* 0x040ff00000041810 */
[C---:B------:R-:W-:Y:S01]  /*28e40*/  HMMA.16816.F32.BF16 R20, R40.reuse, R56, R20 ;  /* 0x000000382814723c */ /* 0x040fe20000041814 */
[----:B------:R3:W4:Y:S02]  /*28e50*/  MUFU.EX2 R57, R52 ;  /* 0x0000003400397308 */ /* 0x0007240000000800 */
[-CC-:B------:R-:W-:Y:S05]  /*28e60*/  FFMA.FTZ R56, R87, R3.reuse, -R70.reuse ;  /* 0x0000000357387223 */ /* 0x180fea0000010846 */
[C---:B------:R-:W-:Y:S03]  /*28e70*/  HMMA.16816.F32.BF16 R24, R40.reuse, R58, R24 ;  /* 0x0000003a2818723c */ /* 0x040fe60000041818 */
[----:B------:R-:W-:Y:S01]  /*28e80*/  MUFU.EX2 R59, R89 ;  /* 0x00000059003b7308 */ /* 0x000fe20000000800 */
[----:B------:R-:W-:Y:S09]  /*28e90*/  FADD.FTZ R58, R104, R99 ;  /* 0x00000063683a7221 */ /* 0x000ff20000010000 */
[----:B------:R-:W1:Y:S01]  /*28ea0*/  MUFU.EX2 R56, R56 ;  /* 0x0000003800387308 */ /* 0x000e620000000800 */
[----:B---3--:R-:W3:Y:S01]  /*28eb0*/  LDSM.16.MT88.4 R52, [R140+0x6000] ;  /* 0x006000008c34783b */ /* 0x008ee20000004200 */
[C---:B------:R-:W-:Y:S08]  /*28ec0*/  HMMA.16816.F32.BF16 R28, R40.reuse, R60, R28 ;  /* 0x0000003c281c723c */ /* 0x040ff0000004181c */
[----:B------:R-:W3:Y:S01]  /*28ed0*/  MUFU.EX2 R61, R84 ;  /* 0x00000054003d7308 */ /* 0x000ee20000000800 */
[----:B------:R-:W-:Y:S01]  /*28ee0*/  FFMA.FTZ R60, R79, R3, -R70 ;  /* 0x000000034f3c7223 */ /* 0x000fe20000010846 */
[----:B------:R-:W-:Y:S08]  /*28ef0*/  FADD.FTZ R58, R117, R58 ;  /* 0x0000003a753a7221 */ /* 0x000ff00000010000 */
[----:B------:R-:W-:Y:S01]  /*28f00*/  MUFU.EX2 R79, R81 ;  /* 0x00000051004f7308 */ /* 0x000fe20000000800 */
[----:B------:R-:W-:Y:S09]  /*28f10*/  HMMA.16816.F32.BF16 R32, R40, R62, R32 ;  /* 0x0000003e2820723c */ /* 0x000ff20000041820 */
[----:B------:R-:W-:Y:S01]  /*28f20*/  MUFU.EX2 R81, R76 ;  /* 0x0000004c00517308 */ /* 0x000fe20000000800 */
[----:B------:R-:W-:Y:S01]  /*28f30*/  F2FP.BF16.F32.PACK_AB R40, R92, R95 ;  /* 0x0000005f5c28723e */ /* 0x000fe200000010ff */
[----:B------:R-:W-:Y:S01]  /*28f40*/  FADD.FTZ R62, R152, R157 ;  /* 0x0000009d983e7221 */ /* 0x000fe20000010000 */
[----:B--2---:R-:W-:Y:S07]  /*28f50*/  F2FP.BF16.F32.PACK_AB R42, R93, R90 ;  /* 0x0000005a5d2a723e */ /* 0x004fee00000010ff */
[----:B------:R2:W3:Y:S01]  /*28f60*/  MUFU.EX2 R63, R80 ;  /* 0x00000050003f7308 */ /* 0x0004e20000000800 */
[----:B----4-:R-:W-:Y:S01]  /*28f70*/  F2FP.BF16.F32.PACK_AB R41, R38, R57 ;  /* 0x000000392629723e */ /* 0x010fe200000010ff */
[----:B------:R-:W-:Y:S01]  /*28f80*/  FADD.FTZ R109, R109, R58 ;  /* 0x0000003a6d6d7221 */ /* 0x000fe20000010000 */
[----:B-1----:R-:W-:Y:S07]  /*28f90*/  F2FP.BF16.F32.PACK_AB R43, R56, R59 ;  /* 0x0000003b382b723e */ /* 0x002fee00000010ff */
[----:B------:R-:W-:Y:S01]  /*28fa0*/  MUFU.EX2 R60, R60 ;  /* 0x0000003c003c7308 */ /* 0x000fe20000000800 */
[-C--:B------:R-:W-:Y:S01]  /*28fb0*/  FFMA.FTZ R58, R83, R3.reuse, -R70 ;  /* 0x00000003533a7223 */ /* 0x080fe20000010846 */
[----:B------:R-:W-:Y:S01]  /*28fc0*/  FADD.FTZ R62, R155, R62 ;  /* 0x0000003e9b3e7221 */ /* 0x000fe20000010000 */
[----:B------:R-:W-:Y:S07]  /*28fd0*/  FADD.FTZ R102, R102, R109 ;  /* 0x0000006d66667221 */ /* 0x000fee0000010000 */
[----:B------:R-:W-:Y:S01]  /*28fe0*/  MUFU.EX2 R83, R85 ;  /* 0x0000005500537308 */ /* 0x000fe20000000800 */
[C---:B------:R-:W-:Y:S09]  /*28ff0*/  HMMA.16816.F32.BF16 R4, R40.reuse, R44, R4 ;  /* 0x0000002c2804723c */ /* 0x040ff20000041804 */
[----:B------:R-:W1:Y:S01]  /*29000*/  MUFU.EX2 R58, R58 ;  /* 0x0000003a003a7308 */ /* 0x000e620000000800 */
[----:B------:R-:W-:Y:S01]  /*29010*/  FADD.FTZ R125, R125, R102 ;  /* 0x000000667d7d7221 */ /* 0x000fe20000010000 */
[-C--:B--2---:R-:W-:Y:S01]  /*29020*/  FFMA.FTZ R80, R77, R3.reuse, -R70 ;  /* 0x000000034d507223 */ /* 0x084fe20000010846 */
[----:B------:R-:W-:Y:S07]  /*29030*/  FADD.FTZ R189, R189, R62 ;  /* 0x0000003ebdbd7221 */ /* 0x000fee0000010000 */
[----:B------:R-:W2:Y:S01]  /*29040*/  MUFU.EX2 R77, R72 ;  /* 0x00000048004d7308 */ /* 0x000ea20000000800 */
[----:B------:R-:W-:Y:S01]  /*29050*/  FADD.FTZ R118, R118, R125 ;  /* 0x0000007d76767221 */ /* 0x000fe20000010000 */
[C---:B------:R-:W-:Y:S01]  /*29060*/  HMMA.16816.F32.BF16 R8, R40.reuse, R46, R8 ;  /* 0x0000002e2808723c */ /* 0x040fe20000041808 */
[----:B------:R-:W4:Y:S07]  /*29070*/  LDSM.16.MT88.4 R44, [R223+0x6000] ;  /* 0x00600000df2c783b */ /* 0x000f2e0000004200 */
[----:B------:R-:W-:Y:S01]  /*29080*/  MUFU.EX2 R72, R73 ;  /* 0x0000004900487308 */ /* 0x000fe20000000800 */
[----:B------:R-:W-:Y:S01]  /*29090*/  FADD.FTZ R121, R121, R118 ;  /* 0x0000007679797221 */ /* 0x000fe20000010000 */
[----:B------:R-:W-:Y:S01]  /*290a0*/  FFMA.FTZ R62, R75, R3, -R70 ;  /* 0x000000034b3e7223 */ /* 0x000fe20000010846 */
[----:B------:R-:W-:Y:S07]  /*290b0*/  FADD.FTZ R188, R188, R189 ;  /* 0x000000bdbcbc7221 */ /* 0x000fee0000010000 */
[----:B------:R-:W-:Y:S01]  /*290c0*/  MUFU.EX2 R75, R80 ;  /* 0x00000050004b7308 */ /* 0x000fe20000000800 */
[----:B------:R-:W-:Y:S01]  /*290d0*/  FADD.FTZ R116, R116, R121 ;  /* 0x0000007974747221 */ /* 0x000fe20000010000 */
[C---:B------:R-:W-:Y:S08]  /*290e0*/  HMMA.16816.F32.BF16 R12, R40.reuse, R48, R12 ;  /* 0x00000030280c723c */ /* 0x040ff0000004180c */
[----:B------:R-:W2:Y:S01]  /*290f0*/  MUFU.EX2 R62, R62 ;  /* 0x0000003e003e7308 */ /* 0x000ea20000000800 */
[----:B------:R-:W-:Y:S01]  /*29100*/  FADD.FTZ R141, R141, R116 ;  /* 0x000000748d8d7221 */ /* 0x000fe20000010000 */
[----:B------:R-:W-:Y:S03]  /*29110*/  FADD.FTZ R163, R163, R188 ;  /* 0x000000bca3a37221 */ /* 0x000fe60000010000 */
[----:B------:R-:W-:Y:S01]  /*29120*/  FADD.FTZ R136, R136, R141 ;  /* 0x0000008d88887221 */ /* 0x000fe20000010000 */
[C---:B------:R-:W-:Y:S01]  /*29130*/  HMMA.16816.F32.BF16 R16, R40.reuse, R50, R16 ;  /* 0x000000322810723c */ /* 0x040fe20000041810 */
[----:B------:R-:W2:Y:S02]  /*29140*/  LDSM.16.MT88.4 R48, [R156+0x10800] ;  /* 0x010800009c30783b */ /* 0x000ea40000004200 */
[----:B------:R-:W-:Y:S01]  /*29150*/  FADD.FTZ R163, R166, R163 ;  /* 0x000000a3a6a37221 */ /* 0x000fe20000010000 */
[----:B------:R-:W-:Y:S01]  /*29160*/  FADD.FTZ R135, R135, R136 ;  /* 0x0000008887877221 */ /* 0x000fe20000010000 */
[----:B------:R-:W-:Y:S02]  /*29170*/  IMAD.MOV.U32 R166, RZ, RZ, R0 ;  /* 0x000000ffffa67224 */ /* 0x000fe400078e0000 */
[----:B------:R-:W-:Y:S01]  /*29180*/  FADD.FTZ R198, R198, R163 ;  /* 0x000000a3c6c67221 */ /* 0x000fe20000010000 */
[C---:B---3--:R-:W-:Y:S03]  /*29190*/  HMMA.16816.F32.BF16 R20, R40.reuse, R52, R20 ;  /* 0x000000342814723c */ /* 0x048fe60000041814 */
[----:B------:R-:W-:Y:S01]  /*291a0*/  FADD.FTZ R132, R132, R135 ;  /* 0x0000008784847221 */ /* 0x000fe20000010000 */
[----:B------:R-:W-:Y:S03]  /*291b0*/  FADD.FTZ R198, R193, R198 ;  /* 0x000000c6c1c67221 */ /* 0x000fe60000010000 */
[----:B------:R-:W-:Y:S01]  /*291c0*/  FADD.FTZ R147, R147, R132 ;  /* 0x0000008493937221 */ /* 0x000fe20000010000 */
[C---:B------:R-:W-:Y:S01]  /*291d0*/  HMMA.16816.F32.BF16 R24, R40.reuse, R54, R24 ;  /* 0x000000362818723c */ /* 0x040fe20000041818 */
[----:B------:R-:W3:Y:S02]  /*291e0*/  LDSM.16.MT88.4 R52, [R148+0x10800] ;  /* 0x010800009434783b */ /* 0x000ee40000004200 */
[----:B------:R-:W-:Y:S01]  /*291f0*/  F2FP.BF16.F32.PACK_AB R132, R68, R69 ;  /* 0x000000454484723e */ /* 0x000fe200000010ff */
[----:B------:R-:W-:Y:S01]  /*29200*/  FADD.FTZ R144, R144, R147 ;  /* 0x0000009390907221 */ /* 0x000fe20000010000 */
[----:B------:R-:W-:Y:S03]  /*29210*/  FADD.FTZ R191, R191, R198 ;  /* 0x000000c6bfbf7221 */ /* 0x000fe60000010000 */
[----:B------:R-:W-:Y:S01]  /*29220*/  FADD.FTZ R145, R145, R144 ;  /* 0x0000009091917221 */ /* 0x000fe20000010000 */
[C---:B----4-:R-:W-:Y:S03]  /*29230*/  HMMA.16816.F32.BF16 R28, R40.reuse, R44, R28 ;  /* 0x0000002c281c723c */ /* 0x050fe6000004181c */
[----:B------:R-:W-:Y:S01]  /*29240*/  FADD.FTZ R145, R142, R145 ;  /* 0x000000918e917221 */ /* 0x000fe20000010000 */
[----:B------:R-:W-:Y:S03]  /*29250*/  FADD.FTZ R192, R192, R191 ;  /* 0x000000bfc0c07221 */ /* 0x000fe60000010000 */
[----:B------:R-:W-:Y:S01]  /*29260*/  FADD.FTZ R158, R158, R145 ;  /* 0x000000919e9e7221 */ /* 0x000fe20000010000 */
[----:B------:R-:W-:Y:S01]  /*29270*/  HMMA.16816.F32.BF16 R32, R40, R46, R32 ;  /* 0x0000002e2820723c */ /* 0x000fe20000041820 */
[----:B------:R-:W4:Y:S02]  /*29280*/  LDSM.16.MT88.4 R44, [R140+0x6800] ;  /* 0x006800008c2c783b */ /* 0x000f240000004200 */
[----:B------:R-:W-:Y:S01]  /*29290*/  F2FP.BF16.F32.PACK_AB R40, R61, R86 ;  /* 0x000000563d28723e */ /* 0x000fe200000010ff */
[----:B------:R-:W-:Y:S01]  /*292a0*/  FADD.FTZ R153, R153, R158 ;  /* 0x0000009e99997221 */ /* 0x000fe20000010000 */
[----:B------:R-:W-:Y:S01]  /*292b0*/  F2FP.BF16.F32.PACK_AB R42, R63, R82 ;  /* 0x000000523f2a723e */ /* 0x000fe200000010ff */
[----:B------:R-:W-:Y:S01]  /*292c0*/  FADD.FTZ R185, R185, R192 ;  /* 0x000000c0b9b97221 */ /* 0x000fe20000010000 */
[----:B-1----:R-:W-:Y:S01]  /*292d0*/  F2FP.BF16.F32.PACK_AB R41, R58, R83 ;  /* 0x000000533a29723e */ /* 0x002fe200000010ff */
        /* <DEDUP_REMOVED lines=20> */
[----:B------:R-:W-:Y:S04]  /*29420*/  FADD.FTZ R199, R199, R76 ;  /* 0x0000004cc7c77221 */ /* 0x000fe80000010000 */
[----:B------:R-:W-:Y:S01]  /*29430*/  FADD.FTZ R190, R190, R199 ;  /* 0x000000c7bebe7221 */ /* 0x000fe20000010000 */
[C---:B----4-:R-:W-:Y:S01]  /*29440*/  HMMA.16816.F32.BF16 R20, R40.reuse, R44, R20 ;  /* 0x0000002c2814723c */ /* 0x050fe20000041814 */
[----:B------:R-:W-:Y:S02]  /*29450*/  LDSM.16.MT88.4 R156, [R156+0x11800] ;  /* 0x011800009c9c783b */ /* 0x000fe40000004200 */
[----:B------:R-:W-:Y:S04]  /*29460*/  FADD.FTZ R195, R195, R190 ;  /* 0x000000bec3c37221 */ /* 0x000fe80000010000 */
[----:B------:R-:W-:Y:S01]  /*29470*/  FADD.FTZ R195, R184, R195 ;  /* 0x000000c3b8c37221 */ /* 0x000fe20000010000 */
[C---:B------:R-:W-:Y:S01]  /*29480*/  HMMA.16816.F32.BF16 R24, R40.reuse, R46, R24 ;  /* 0x0000002e2818723c */ /* 0x040fe20000041818 */
[----:B------:R-:W3:Y:S02]  /*29490*/  LDSM.16.MT88.4 R44, [R148+0x11000] ;  /* 0x01100000942c783b */ /* 0x000ee40000004200 */
[----:B------:R-:W-:Y:S04]  /*294a0*/  FADD.FTZ R182, R182, R195 ;  /* 0x000000c3b6b67221 */ /* 0x000fe80000010000 */
[----:B------:R-:W-:Y:S01]  /*294b0*/  FADD.FTZ R187, R187, R182 ;  /* 0x000000b6bbbb7221 */ /* 0x000fe20000010000 */
[C---:B-1----:R-:W-:Y:S01]  /*294c0*/  HMMA.16816.F32.BF16 R28, R40.reuse, R48, R28 ;  /* 0x00000030281c723c */ /* 0x042fe2000004181c */
[----:B------:R-:W-:Y:S02]  /*294d0*/  LDSM.16.MT88.4 R148, [R148+0x11800] ;  /* 0x011800009494783b */ /* 0x000fe40000004200 */
[----:B------:R-:W-:Y:S04]  /*294e0*/  FADD.FTZ R178, R178, R187 ;  /* 0x000000bbb2b27221 */ /* 0x000fe80000010000 */
[----:B------:R-:W-:Y:S01]  /*294f0*/  FADD.FTZ R183, R183, R178 ;  /* 0x000000b2b7b77221 */ /* 0x000fe20000010000 */
[----:B------:R-:W-:Y:S01]  /*29500*/  HMMA.16816.F32.BF16 R32, R40, R50, R32 ;  /* 0x000000322820723c */ /* 0x000fe20000041820 */
[----:B------:R-:W1:Y:S02]  /*29510*/  LDSM.16.MT88.4 R48, [R140+0x7000] ;  /* 0x007000008c30783b */ /* 0x000e640000004200 */
[----:B------:R-:W-:Y:S02]  /*29520*/  F2FP.BF16.F32.PACK_AB R40, R81, R78 ;  /* 0x0000004e5128723e */ /* 0x000fe400000010ff */
[----:B------:R-:W-:Y:S02]  /*29530*/  F2FP.BF16.F32.PACK_AB R42, R77, R74 ;  /* 0x0000004a4d2a723e */ /* 0x000fe400000010ff */
[----:B------:R-:W-:Y:S02]  /*29540*/  F2FP.BF16.F32.PACK_AB R41, R62, R75 ;  /* 0x0000004b3e29723e */ /* 0x000fe400000010ff */
[----:B------:R-:W-:Y:S01]  /*29550*/  F2FP.BF16.F32.PACK_AB R43, R71, R72 ;  /* 0x00000048472b723e */ /* 0x000fe200000010ff */
[----:B------:R-:W-:Y:S06]  /*29560*/  LDSM.16.MT88.4 R140, [R140+0x7800] ;  /* 0x007800008c8c783b */ /* 0x000fec0000004200 */
[C---:B--2---:R-:W-:Y:S08]  /*29570*/  HMMA.16816.F32.BF16 R4, R40.reuse, R52, R4 ;  /* 0x000000342804723c */ /* 0x044ff00000041804 */
[C---:B------:R-:W-:Y:S01]  /*29580*/  HMMA.16816.F32.BF16 R8, R40.reuse, R54, R8 ;  /* 0x000000362808723c */ /* 0x040fe20000041808 */
[----:B------:R-:W2:Y:S07]  /*29590*/  LDSM.16.MT88.4 R52, [R223+0x7000] ;  /* 0x00700000df34783b */ /* 0x000eae0000004200 */
[C---:B---3--:R-:W-:Y:S03]  /*295a0*/  HMMA.16816.F32.BF16 R12, R40.reuse, R44, R12 ;  /* 0x0000002c280c723c */ /* 0x048fe6000004180c */
[----:B------:R-:W-:Y:S01]  /*295b0*/  FADD.FTZ R44, R174, R183 ;  /* 0x000000b7ae2c7221 */ /* 0x000fe20000010000 */
[----:B------:R-:W-:Y:S03]  /*295c0*/  FADD.FTZ R45, R173, R180 ;  /* 0x000000b4ad2d7221 */ /* 0x000fe60000010000 */
[----:B------:R-:W-:Y:S01]  /*295d0*/  FADD.FTZ R44, R179, R44 ;  /* 0x0000002cb32c7221 */ /* 0x000fe20000010000 */
[C---:B------:R-:W-:Y:S03]  /*295e0*/  HMMA.16816.F32.BF16 R16, R40.reuse, R46, R16 ;  /* 0x0000002e2810723c */ /* 0x040fe60000041810 */
[----:B------:R-:W-:Y:S01]  /*295f0*/  FADD.FTZ R197, R197, R44 ;  /* 0x0000002cc5c57221 */ /* 0x000fe20000010000 */
[-CC-:B------:R-:W-:Y:S01]  /*29600*/  FFMA.FTZ R44, R65, R3.reuse, -R70.reuse ;  /* 0x00000003412c7223 */ /* 0x180fe20000010846 */
[----:B------:R-:W-:Y:S01]  /*29610*/  FFMA.FTZ R70, R36, R3, -R70 ;  /* 0x0000000324467223 */ /* 0x000fe20000010846 */
[----:B------:R-:W-:Y:S01]  /*29620*/  FADD.FTZ R45, R176, R45 ;  /* 0x0000002db02d7221 */ /* 0x000fe20000010000 */
[----:B------:R-:W-:Y:S01]  /*29630*/  MUFU.EX2 R3, R64 ;  /* 0x0000004000037308 */ /* 0x000fe20000000800 */
[C---:B-1----:R-:W-:Y:S09]  /*29640*/  HMMA.16816.F32.BF16 R20, R40.reuse, R48, R20 ;  /* 0x000000302814723c */ /* 0x042ff20000041814 */
[----:B------:R-:W1:Y:S01]  /*29650*/  MUFU.EX2 R44, R44 ;  /* 0x0000002c002c7308 */ /* 0x000e620000000800 */
[----:B------:R-:W-:Y:S01]  /*29660*/  FADD.FTZ R172, R172, R45 ;  /* 0x0000002dacac7221 */ /* 0x000fe20000010000 */
[----:B------:R-:W-:Y:S08]  /*29670*/  FADD.FTZ R128, R128, R197 ;  /* 0x000000c580807221 */ /* 0x000ff00000010000 */
[----:B------:R-:W-:Y:S01]  /*29680*/  MUFU.EX2 R36, R37 ;  /* 0x0000002500247308 */ /* 0x000fe20000000800 */
[C---:B------:R-:W-:Y:S09]  /*29690*/  HMMA.16816.F32.BF16 R24, R40.reuse, R50, R24 ;  /* 0x000000322818723c */ /* 0x040ff20000041818 */
[----:B------:R-:W3:Y:S01]  /*296a0*/  MUFU.EX2 R251, R70 ;  /* 0x0000004600fb7308 */ /* 0x000ee20000000800 */
[----:B------:R-:W-:Y:S01]  /*296b0*/  FADD.FTZ R172, R129, R172 ;  /* 0x000000ac81ac7221 */ /* 0x000fe20000010000 */
[----:B------:R-:W-:Y:S03]  /*296c0*/  FADD.FTZ R175, R175, R128 ;  /* 0x00000080afaf7221 */ /* 0x000fe60000010000 */
[----:B------:R-:W-:Y:S01]  /*296d0*/  FADD.FTZ R127, R127, R172 ;  /* 0x000000ac7f7f7221 */ /* 0x000fe20000010000 */
[C---:B--2---:R-:W-:Y:S03]  /*296e0*/  HMMA.16816.F32.BF16 R28, R40.reuse, R52, R28 ;  /* 0x00000034281c723c */ /* 0x044fe6000004181c */
[----:B-1----:R-:W-:Y:S01]  /*296f0*/  F2FP.BF16.F32.PACK_AB R133, R3, R44 ;  /* 0x0000002c0385723e */ /* 0x002fe200000010ff */
[----:B------:R-:W-:Y:S01]  /*29700*/  FADD.FTZ R175, R124, R175 ;  /* 0x000000af7caf7221 */ /* 0x000fe20000010000 */
[----:B------:R-:W-:Y:S03]  /*29710*/  FADD.FTZ R126, R126, R127 ;  /* 0x0000007f7e7e7221 */ /* 0x000fe60000010000 */
[----:B------:R-:W-:Y:S03]  /*29720*/  HMMA.16816.F32.BF16 R32, R40, R54, R32 ;  /* 0x000000362820723c */ /* 0x000fe60000041820 */
[----:B---3--:R-:W-:Y:S01]  /*29730*/  F2FP.BF16.F32.PACK_AB R135, R251, R36 ;  /* 0x00000024fb87723e */ /* 0x008fe200000010ff */
        /* <DEDUP_REMOVED lines=51> */
.L_x_3472:
        /* <DEDUP_REMOVED lines=15> */
.L_x_3487:
[----:B------:R-:W2:Y:S01]  /*29b60*/  S2R R3, SR_TID.X ;  /* 0x0000000000037919 */ /* 0x000ea20000002100 */
[----:B------:R-:W1:Y:S01]  /*29b70*/  S2UR UR4, SR_CgaCtaId ;  /* 0x00000000000479c3 */ /* 0x000e620000008800 */
[----:B---34-:R-:W-:Y:S01]  /*29b80*/  FADD.FTZ R7, R7, R12 ;  /* 0x0000000c07077221 */ /* 0x018fe20000010000 */
[----:B------:R-:W3:Y:S06]  /*29b90*/  MUFU.RCP R11, R8 ;  /* 0x00000008000b7308 */ /* 0x000eec0000001000 */
[----:B------:R-:W-:Y:S01]  /*29ba0*/  BAR.SYNC.DEFER_BLOCKING 0x0 ;  /* 0x0000000000007b1d */ /* 0x000fe20000010000 */
[----:B------:R-:W-:-:S02]  /*29bb0*/  FSETP.NE.FTZ.AND P1, PT, R8, RZ, PT ;  /* 0x000000ff0800720b */ /* 0x000fc40003f35000 */
[----:B------:R-:W-:Y:S02]  /*29bc0*/  FSETP.NE.FTZ.AND P0, PT, R7, RZ, PT ;  /* 0x000000ff0700720b */ /* 0x000fe40003f15000 */
[C---:B------:R-:W-:Y:S01]  /*29bd0*/  R2UR UR12, R36.reuse ;  /* 0x00000000240c72ca */ /* 0x040fe200000e0000 */
[----:B------:R-:W-:Y:S01]  /*29be0*/  UMOV UR5, 0x400 ;  /* 0x0000040000057882 */ /* 0x000fe20000000000 */
[----:B------:R-:W4:Y:S01]  /*29bf0*/  MUFU.RCP R10, R7 ;  /* 0x00000007000a7308 */ /* 0x000f220000001000 */
[C---:B------:R-:W-:Y:S02]  /*29c00*/  R2UR UR13, R37.reuse ;  /* 0x00000000250d72ca */ /* 0x040fe400000e0000 */
[----:B------:R-:W-:Y:S02]  /*29c10*/  R2UR UR10, R36 ;  /* 0x00000000240a72ca */ /* 0x000fe400000e0000 */
[----:B------:R-:W-:Y:S02]  /*29c20*/  R2UR UR11, R37 ;  /* 0x00000000250b72ca */ /* 0x000fe400000e0000 */
[----:B---3--:R-:W-:Y:S01]  /*29c30*/  FSEL R11, R11, 1, P1 ;  /* 0x3f8000000b0b7808 */ /* 0x008fe20000800000 */
[----:B-1----:R-:W-:-:S04]  /*29c40*/  ULEA UR4, UR4, UR5, 0x18 ;  /* 0x0000000504047291 */ /* 0x002fc8000f8ec0ff */
[C---:B------:R-:W-:Y:S01]  /*29c50*/  FMUL.FTZ R160, R11.reuse, R160 ;  /* 0x000000a00ba07220 */ /* 0x040fe20000410000 */
[C---:B------:R-:W-:Y:S01]  /*29c60*/  FMUL.FTZ R161, R11.reuse, R161 ;  /* 0x000000a10ba17220 */ /* 0x040fe20000410000 */
[C---:B------:R-:W-:Y:S01]  /*29c70*/  FMUL.FTZ R156, R11.reuse, R156 ;  /* 0x0000009c0b9c7220 */ /* 0x040fe20000410000 */
[----:B----4-:R-:W-:Y:S01]  /*29c80*/  FSEL R10, R10, 1, P0 ;  /* 0x3f8000000a0a7808 */ /* 0x010fe20000000000 */
[C---:B------:R-:W-:Y:S01]  /*29c90*/  FMUL.FTZ R157, R11.reuse, R157 ;  /* 0x0000009d0b9d7220 */ /* 0x040fe20000410000 */
[----:B------:R-:W-:Y:S01]  /*29ca0*/  FMUL.FTZ R152, R11, R152 ;  /* 0x000000980b987220 */ /* 0x000fe20000410000 */
[----:B--2---:R-:W-:Y:S01]  /*29cb0*/  SHF.L.U32 R9, R3, 0x4, RZ ;  /* 0x0000000403097819 */ /* 0x004fe200000006ff */
[----:B------:R-:W-:Y:S01]  /*29cc0*/  FMUL.FTZ R153, R11, R153 ;  /* 0x000000990b997220 */ /* 0x000fe20000410000 */
[----:B------:R-:W-:Y:S01]  /*29cd0*/  R2P PR, R3, 0x1c ;  /* 0x0000001c03007804 */ /* 0x000fe20000000000 */
[----:B------:R-:W-:Y:S01]  /*29ce0*/  FMUL.FTZ R148, R11, R148 ;  /* 0x000000940b947220 */ /* 0x000fe20000410000 */
[----:B------:R-:W-:Y:S01]  /*29cf0*/  LOP3.LUT R13, R9, 0x1c0, RZ, 0xc0, !PT ;  /* 0x000001c0090d7812 */ /* 0x000fe200078ec0ff */
[C---:B------:R-:W-:Y:S01]  /*29d00*/  FMUL.FTZ R149, R11.reuse, R149 ;  /* 0x000000950b957220 */ /* 0x040fe20000410000 */
[C---:B------:R-:W-:Y:S01]  /*29d10*/  FMUL.FTZ R144, R11.reuse, R144 ;  /* 0x000000900b907220 */ /* 0x040fe20000410000 */
[----:B------:R-:W-:Y:S01]  /*29d20*/  FMUL.FTZ R145, R11, R145 ;  /* 0x000000910b917220 */ /* 0x000fe20000410000 */
[----:B------:R-:W-:Y:S01]  /*29d30*/  LOP3.LUT R170, R13, 0x38, R170, 0xf8, !PT ;  /* 0x000000380daa7812 */ /* 0x000fe200078ef8aa */
[C---:B------:R-:W-:Y:S01]  /*29d40*/  FMUL.FTZ R140, R11.reuse, R140 ;  /* 0x0000008c0b8c7220 */ /* 0x040fe20000410000 */
[C---:B------:R-:W-:Y:S01]  /*29d50*/  FMUL.FTZ R141, R11.reuse, R141 ;  /* 0x0000008d0b8d7220 */ /* 0x040fe20000410000 */
[C---:B------:R-:W-:Y:S01]  /*29d60*/  FMUL.FTZ R136, R11.reuse, R136 ;  /* 0x000000880b887220 */ /* 0x040fe20000410000 */
[----:B-----5:R-:W-:Y:S01]  /*29d70*/  LOP3.LUT R170, R170, R169, R221, 0xfe, !PT ;  /* 0x000000a9aaaa7212 */ /* 0x020fe200078efedd */
        /* <DEDUP_REMOVED lines=18> */
[----:B------:R-:W-:Y:S01]  /*29ea0*/  LEA R11, R170, UR4, 0x2 ;  /* 0x00000004aa0b7c11 */ /* 0x000fe2000f8e10ff */
[----:B------:R-:W-:Y:S01]  /*29eb0*/  FMUL.FTZ R135, R10, R135 ;  /* 0x000000870a877220 */ /* 0x000fe20000410000 */
[----:B------:R-:W-:-:S02]  /*29ec0*/  SEL R10, R4, 0xffffffc0, !P3 ;  /* 0xffffffc0040a7807 */ /* 0x000fc40005800000 */
[----:B------:R-:W-:Y:S01]  /*29ed0*/  SEL R6, R6, 0xffffffe0, !P2 ;  /* 0xffffffe006067807 */ /* 0x000fe20005000000 */
[----:B------:R-:W-:Y:S01]  /*29ee0*/  STS.64 [R11], R160 ;  /* 0x000000a00b007388 */ /* 0x000fe20000000a00 */
[C---:B------:R-:W-:Y:S02]  /*29ef0*/  IADD3 R15, PT, PT, R11.reuse, 0x80, RZ ;  /* 0x000000800b0f7810 */ /* 0x040fe40007ffe0ff */
[-C--:B------:R-:W-:Y:S01]  /*29f00*/  IADD3 R13, PT, PT, R10, R11.reuse, RZ ;  /* 0x0000000b0a0d7210 */ /* 0x080fe20007ffe0ff */
[----:B------:R1:W-:Y:S01]  /*29f10*/  STS.64 [R11+0x800], R162 ;  /* 0x000800a20b007388 */ /* 0x0003e20000000a00 */
[----:B------:R-:W-:Y:S02]  /*29f20*/  @P4 IADD3 R15, PT, PT, R11, -0x80, RZ ;  /* 0xffffff800b0f4810 */ /* 0x000fe40007ffe0ff */
[C---:B------:R-:W-:Y:S02]  /*29f30*/  IADD3 R4, PT, PT, R6.reuse, R11, RZ ;  /* 0x0000000b06047210 */ /* 0x040fe40007ffe0ff */
[----:B------:R-:W-:-:S02]  /*29f40*/  IADD3 R12, PT, PT, R6, R13, RZ ;  /* 0x0000000d060c7210 */ /* 0x000fc40007ffe0ff */
[-C--:B------:R-:W-:Y:S01]  /*29f50*/  IADD3 R17, PT, PT, R10, R15.reuse, RZ ;  /* 0x0000000f0a117210 */ /* 0x080fe20007ffe0ff */
[----:B------:R-:W-:Y:S01]  /*29f60*/  STS.64 [R4], R156 ;  /* 0x0000009c04007388 */ /* 0x000fe20000000a00 */
[C---:B------:R-:W-:Y:S02]  /*29f70*/  IADD3 R14, PT, PT, R6.reuse, R15, RZ ;  /* 0x0000000f060e7210 */ /* 0x040fe40007ffe0ff */
[----:B------:R-:W-:Y:S01]  /*29f80*/  IADD3 R6, PT, PT, R6, R17, RZ ;  /* 0x0000001106067210 */ /* 0x000fe20007ffe0ff */
[----:B------:R-:W-:Y:S04]  /*29f90*/  STS.64 [R4+0x800], R158 ;  /* 0x0008009e04007388 */ /* 0x000fe80000000a00 */
[----:B------:R-:W-:Y:S04]  /*29fa0*/  STS.64 [R13], R152 ;  /* 0x000000980d007388 */ /* 0x000fe80000000a00 */
[----:B------:R2:W-:Y:S04]  /*29fb0*/  STS.64 [R13+0x800], R154 ;  /* 0x0008009a0d007388 */ /* 0x0005e80000000a00 */
[----:B------:R-:W-:Y:S04]  /*29fc0*/  STS.64 [R12], R148 ;  /* 0x000000940c007388 */ /* 0x000fe80000000a00 */
[----:B------:R-:W-:Y:S04]  /*29fd0*/  STS.64 [R12+0x800], R150 ;  /* 0x000800960c007388 */ /* 0x000fe80000000a00 */
[----:B------:R-:W-:Y:S04]  /*29fe0*/  STS.64 [R15], R144 ;  /* 0x000000900f007388 */ /* 0x000fe80000000a00 */
[----:B------:R3:W-:Y:S04]  /*29ff0*/  STS.64 [R15+0x800], R146 ;  /* 0x000800920f007388 */ /* 0x0007e80000000a00 */
[----:B------:R4:W-:Y:S04]  /*2a000*/  STS.64 [R14], R140 ;  /* 0x0000008c0e007388 */ /* 0x0009e80000000a00 */
[----:B------:R4:W-:Y:S04]  /*2a010*/  STS.64 [R14+0x800], R142 ;  /* 0x0008008e0e007388 */ /* 0x0009e80000000a00 */
[----:B------:R4:W-:Y:S04]  /*2a020*/  STS.64 [R17], R136 ;  /* 0x0000008811007388 */ /* 0x0009e80000000a00 */
[----:B------:R4:W-:Y:S04]  /*2a030*/  STS.64 [R17+0x800], R138 ;  /* 0x0008008a11007388 */ /* 0x0009e80000000a00 */
[----:B------:R4:W-:Y:S04]  /*2a040*/  STS.64 [R6], R132 ;  /* 0x0000008406007388 */ /* 0x0009e80000000a00 */
[----:B------:R4:W-:Y:S04]  /*2a050*/  STS.64 [R6+0x800], R134 ;  /* 0x0008008606007388 */ /* 0x0009e80000000a00 */
[----:B-1----:R-:W4:Y:S04]  /*2a060*/  LD.E.64 R10, desc[UR12][R164.64+0xb0] ;  /* 0x0000b00ca40a7980 */ /* 0x002f28000c101b00 */
[----:B--2---:R-:W2:Y:S01]  /*2a070*/  LD.E R13, desc[UR10][R164.64+0x60] ;  /* 0x0000600aa40d7980 */ /* 0x004ea2000c101900 */
[----:B------:R-:W1:Y:S01]  /*2a080*/  @P1 MUFU.LG2 R8, R8 ;  /* 0x0000000800081308 */ /* 0x000e620000000c00 */
[----:B------:R-:W-:-:S02]  /*2a090*/  R2UR UR14, R36 ;  /* 0x00000000240e72ca */ /* 0x000fc400000e0000 */
[----:B------:R-:W-:Y:S01]  /*2a0a0*/  R2UR UR15, R37 ;  /* 0x00000000250f72ca */ /* 0x000fe200000e0000 */
[----:B------:R2:W5:Y:S01]  /*2a0b0*/  LD.E.64 R46, desc[UR12][R164.64+0x78] ;  /* 0x0000780ca42e7980 */ /* 0x000562000c101b00 */
[----:B------:R-:W-:Y:S02]  /*2a0c0*/  MOV R41, 0xff800000 ;  /* 0xff80000000297802 */ /* 0x000fe40000000f00 */
[----:B------:R-:W-:Y:S01]  /*2a0d0*/  SHF.L.U32 R38, R3, 0x2, RZ ;  /* 0x0000000203267819 */ /* 0x000fe200000006ff */
[----:B------:R-:W1:Y:S01]  /*2a0e0*/  @P0 MUFU.LG2 R7, R7 ;  /* 0x0000000700070308 */ /* 0x000e620000000c00 */
[----:B------:R2:W5:Y:S01]  /*2a0f0*/  LD.E.64 R44, desc[UR10][R164.64+0xa8] ;  /* 0x0000a80aa42c7980 */ /* 0x000562000c101b00 */
[----:B------:R-:W-:Y:S02]  /*2a100*/  MOV R40, 0xff800000 ;  /* 0xff80000000287802 */ /* 0x000fe40000000f00 */
[----:B---3--:R-:W-:Y:S02]  /*2a110*/  LOP3.LUT R15, R38, 0x1f8, RZ, 0xc0, !PT ;  /* 0x000001f8260f7812 */ /* 0x008fe400078ec0ff */
[----:B------:R-:W-:-:S02]  /*2a120*/  LOP3.LUT R4, R220, 0x30, RZ, 0xc0, !PT ;  /* 0x00000030dc047812 */ /* 0x000fc400078ec0ff */
[----:B------:R-:W-:Y:S01]  /*2a130*/  LOP3.LUT R220, R15, 0x38, R220, 0x78, !PT ;  /* 0x000000380fdc7812 */ /* 0x000fe200078e78dc */
[----:B-1----:R-:W-:Y:S01]  /*2a140*/  @P1 FMUL.FTZ R8, R8, 0.69314718246459960938 ;  /* 0x3f31721808081820 */ /* 0x002fe20000410000 */
[----:B------:R-:W-:Y:S02]  /*2a150*/  LOP3.LUT R9, R9, 0x10, RZ, 0xc0, !PT ;  /* 0x0000001009097812 */ /* 0x000fe400078ec0ff */
[----:B------:R-:W-:Y:S01]  /*2a160*/  SHF.L.U32 R235, R235, 0x6, RZ ;  /* 0x00000006ebeb7819 */ /* 0x000fe200000006ff */
[----:B------:R-:W-:Y:S01]  /*2a170*/  @P1 FFMA.FTZ R41, R5, R2, R8 ;  /* 0x0000000205291223 */ /* 0x000fe20000010008 */
[----:B------:R-:W-:Y:S01]  /*2a180*/  SHF.R.U32.HI R39, RZ, 0x2, R3 ;  /* 0x00000002ff277819 */ /* 0x000fe20000011603 */
[----:B------:R1:W5:Y:S01]  /*2a190*/  LD.E R2, desc[UR14][R164.64+0xcc] ;  /* 0x0000cc0ea4027980 */ /* 0x000362000c101900 */
[----:B------:R-:W-:Y:S02]  /*2a1a0*/  @P0 FMUL.FTZ R7, R7, 0.69314718246459960938 ;  /* 0x3f31721807070820 */ /* 0x000fe40000410000 */
[----:B------:R-:W-:-:S02]  /*2a1b0*/  LOP3.LUT R39, R4, 0x7, R39, 0xf8, !PT ;  /* 0x0000000704277812 */ /* 0x000fc400078ef827 */
[----:B------:R-:W-:Y:S01]  /*2a1c0*/  @P0 FFMA.FTZ R40, R5, R0, R7 ;  /* 0x0000000005280223 */ /* 0x000fe20000010007 */
[----:B------:R-:W-:Y:S01]  /*2a1d0*/  BAR.SYNC.DEFER_BLOCKING 0x0 ;  /* 0x0000000000007b1d */ /* 0x000fe20000010000 */
[----:B------:R-:W-:Y:S02]  /*2a1e0*/  LOP3.LUT P0, RZ, R3, 0x3, RZ, 0xc0, !PT ;  /* 0x0000000303ff7812 */ /* 0x000fe4000780c0ff */
[----:B------:R-:W-:-:S03]  /*2a1f0*/  LEA R0, R220, R9, 0x2 ;  /* 0x00000009dc007211 */ /* 0x000fc600078e10ff */
[----:B------:R-:W-:Y:S02]  /*2a200*/  BSSY.RECONVERGENT B0, `(.L_x_3481) ;  /* 0x000001b000007945 */ /* 0x000fe40003800200 */
[----:B------:R1:W3:Y:S04]  /*2a210*/  LDS.128 R32, [R0+UR4] ;  /* 0x0000000400207984 */ /* 0x0002e80008000c00 */
[----:B------:R1:W1:Y:S04]  /*2a220*/  LDS.128 R28, [R0+UR4+0x800] ;  /* 0x00080004001c7984 */ /* 0x0002680008000c00 */
[----:B------:R1:W1:Y:S04]  /*2a230*/  LDS.128 R24, [R0+UR4+0x1000] ;  /* 0x0010000400187984 */ /* 0x0002680008000c00 */
[----:B------:R1:W1:Y:S04]  /*2a240*/  LDS.128 R20, [R0+UR4+0x1800] ;  /* 0x0018000400147984 */ /* 0x0002680008000c00 */
[----:B------:R1:W1:Y:S04]  /*2a250*/  LDS.128 R16, [R0+UR4+0x2000] ;  /* 0x0020000400107984 */ /* 0x0002680008000c00 */
[----:B------:R1:W1:Y:S01]  /*2a260*/  LDS.128 R4, [R0+UR4+0x3800] ;  /* 0x0038000400047984 */ /* 0x0002620008000c00 */
[----:B----4-:R-:W-:-:S04]  /*2a270*/  IMAD R10, R10, UR8, R239 ;  /* 0x000000080a0a7c24 */ /* 0x010fc8000f8e02ef */
[----:B--2---:R-:W-:Y:S02]  /*2a280*/  IMAD R10, R10, R13, R238 ;  /* 0x0000000d0a0a7224 */ /* 0x004fe400078e02ee */
[----:B------:R2:W4:Y:S02]  /*2a290*/  LDS.128 R12, [R0+UR4+0x2800] ;  /* 0x00280004000c7984 */ /* 0x0005240008000c00 */
[----:B------:R-:W-:Y:S02]  /*2a2a0*/  IMAD R42, R11, R10, R235 ;  /* 0x0000000a0b2a7224 */ /* 0x000fe400078e02eb */
[----:B------:R2:W1:Y:S01]  /*2a2b0*/  LDS.128 R8, [R0+UR4+0x3000] ;  /* 0x0030000400087984 */ /* 0x0004620008000c00 */
[----:B---3--:R-:W-:Y:S05]  /*2a2c0*/  @P0 BRA `(.L_x_3482) ;  /* 0x0000000000380947 */ /* 0x008fea0003800000 */
[----:B-12---:R-:W-:Y:S02]  /*2a2d0*/  IMAD.IADD R0, R236, 0x1, -R235 ;  /* 0x00000001ec007824 */ /* 0x006fe400078e0aeb */
[----:B------:R-:W-:-:S03]  /*2a2e0*/  VIADD R43, R39, 0x8 ;  /* 0x00000008272b7836 */ /* 0x000fc60000000000 */
[-C--:B------:R-:W-:Y:S02]  /*2a2f0*/  ISETP.GE.AND P2, PT, R39, R0.reuse, PT ;  /* 0x000000002700720c */ /* 0x080fe40003f46270 */
        /* <DEDUP_REMOVED lines=11> */
.L_x_3482:
[----:B------:R-:W-:Y:S05]  /*2a3b0*/  BSYNC.RECONVERGENT B0 ;  /* 0x0000000000007941 */ /* 0x000fea0003800200 */
.L_x_3481:
[----:B------:R-:W-:Y:S02]  /*2a3c0*/  R2UR UR4, R36 ;  /* 0x00000000240472ca */ /* 0x000fe400000e0000 */
[----:B------:R-:W-:-:S13]  /*2a3d0*/  R2UR UR5, R37 ;  /* 0x00000000250572ca */ /* 0x000fda00000e0000 */
[----:B-1----:R-:W4:Y:S01]  /*2a3e0*/  LD.E R165, desc[UR4][R164.64+0xc0] ;  /* 0x0000c004a4a57980 */ /* 0x002f22000c101900 */
[----:B--2---:R-:W-:Y:S01]  /*2a3f0*/  LOP3.LUT R0, R38, 0x3c, RZ, 0xc0, !PT ;  /* 0x0000003c26007812 */ /* 0x004fe200078ec0ff */
[----:B------:R-:W-:Y:S01]  /*2a400*/  IMAD.IADD R235, R236, 0x1, -R235 ;  /* 0x00000001eceb7824 */ /* 0x000fe200078e0aeb */
[----:B---3--:R-:W-:Y:S01]  /*2a410*/  SHF.R.U32.HI R40, RZ, 0x4, R3 ;  /* 0x00000004ff287819 */ /* 0x008fe20000011603 */
[----:B-----5:R-:W-:Y:S01]  /*2a420*/  IMAD R2, R42, R2, RZ ;  /* 0x000000022a027224 */ /* 0x020fe200078e02ff */
[----:B------:R-:W-:-:S03]  /*2a430*/  LOP3.LUT R3, R38, 0xfc0, RZ, 0xc0, !PT ;  /* 0x00000fc026037812 */ /* 0x000fc600078ec0ff */
[----:B------:R-:W-:Y:S01]  /*2a440*/  VIADD R42, R40, 0x18 ;  /* 0x00000018282a7836 */ /* 0x000fe20000000000 */
[----:B------:R-:W-:-:S04]  /*2a450*/  LOP3.LUT R3, R3, 0x3c, R38, 0xf8, !PT ;  /* 0x0000003c03037812 */ /* 0x000fc800078ef826 */
[----:B------:R-:W-:-:S04]  /*2a460*/  IADD3 R3, P2, PT, R2, R3, RZ ;  /* 0x0000000302037210 */ /* 0x000fc80007f5e0ff */
[----:B------:R-:W-:Y:S02]  /*2a470*/  LEA.HI.X.SX32 R2, R2, RZ, 0x1, P2 ;  /* 0x000000ff02027211 */ /* 0x000fe400010f0eff */
[----:B------:R-:W-:-:S04]  /*2a480*/  LEA R38, P2, R3, R46, 0x2 ;  /* 0x0000002e03267211 */ /* 0x000fc800078410ff */
[----:B------:R-:W-:Y:S01]  /*2a490*/  LEA.HI.X R39, R3, R47, R2, 0x2, P2 ;  /* 0x0000002f03277211 */ /* 0x000fe200010f1402 */
[----:B------:R-:W-:Y:S01]  /*2a4a0*/  VIADD R2, R40, 0x10 ;  /* 0x0000001028027836 */ /* 0x000fe20000000000 */
[----:B----4-:R-:W-:Y:S01]  /*2a4b0*/  ISETP.GE.AND P0, PT, R0, R165, PT ;  /* 0x000000a50000720c */ /* 0x010fe20003f06270 */
[----:B------:R-:W-:-:S03]  /*2a4c0*/  VIADD R0, R40, 0x8 ;  /* 0x0000000828007836 */ /* 0x000fc60000000000 */
[-C--:B------:R-:W-:Y:S02]  /*2a4d0*/  ISETP.GE.OR P1, PT, R40, R235.reuse, P0 ;  /* 0x000000eb2800720c */ /* 0x080fe40000726670 */
[-C--:B------:R-:W-:Y:S01]  /*2a4e0*/  ISETP.GE.OR P6, PT, R0, R235.reuse, P0 ;  /* 0x000000eb0000720c */ /* 0x080fe200007c6670 */
[----:B------:R-:W-:Y:S01]  /*2a4f0*/  VIADD R0, R40, 0x20 ;  /* 0x0000002028007836 */ /* 0x000fe20000000000 */
[-C--:B------:R-:W-:Y:S01]  /*2a500*/  ISETP.GE.OR P5, PT, R2, R235.reuse, P0 ;  /* 0x000000eb0200720c */ /* 0x080fe200007a6670 */
[----:B------:R-:W-:Y:S01]  /*2a510*/  VIADD R2, R40, 0x28 ;  /* 0x0000002828027836 */ /* 0x000fe20000000000 */
[-C--:B------:R-:W-:Y:S02]  /*2a520*/  ISETP.GE.OR P4, PT, R42, R235.reuse, P0 ;  /* 0x000000eb2a00720c */ /* 0x080fe40000786670 */
[-C--:B------:R-:W-:Y:S01]  /*2a530*/  ISETP.GE.OR P3, PT, R0, R235.reuse, P0 ;  /* 0x000000eb0000720c */ /* 0x080fe20000766670 */
[----:B------:R-:W-:Y:S01]  /*2a540*/  VIADD R0, R40, 0x30 ;  /* 0x0000003028007836 */ /* 0x000fe20000000000 */
[----:B------:R-:W-:Y:S01]  /*2a550*/  ISETP.GE.OR P2, PT, R2, R235, P0 ;  /* 0x000000eb0200720c */ /* 0x000fe20000746670 */
[----:B------:R-:W-:-:S02]  /*2a560*/  VIADD R40, R40, 0x38 ;  /* 0x0000003828287836 */ /* 0x000fc40000000000 */
[C---:B------:R-:W-:Y:S02]  /*2a570*/  @!P1 R2UR UR4, R36.reuse ;  /* 0x00000000240492ca */ /* 0x040fe400000e0000 */
[C---:B------:R-:W-:Y:S02]  /*2a580*/  @!P1 R2UR UR5, R37.reuse ;  /* 0x00000000250592ca */ /* 0x040fe400000e0000 */
[C---:B------:R-:W-:Y:S02]  /*2a590*/  @!P6 R2UR UR18, R36.reuse ;  /* 0x000000002412e2ca */ /* 0x040fe400000e0000 */
[C---:B------:R-:W-:Y:S02]  /*2a5a0*/  @!P6 R2UR UR19, R37.reuse ;  /* 0x000000002513e2ca */ /* 0x040fe400000e0000 */
[----:B------:R-:W-:Y:S02]  /*2a5b0*/  @!P5 R2UR UR16, R36 ;  /* 0x000000002410d2ca */ /* 0x000fe400000e0000 */
[----:B------:R-:W-:-:S02]  /*2a5c0*/  @!P5 R2UR UR17, R37 ;  /* 0x000000002511d2ca */ /* 0x000fc400000e0000 */
[----:B------:R-:W-:Y:S02]  /*2a5d0*/  @!P4 R2UR UR14, R36 ;  /* 0x00000000240ec2ca */ /* 0x000fe400000e0000 */
[C---:B------:R-:W-:Y:S01]  /*2a5e0*/  @!P4 R2UR UR15, R37.reuse ;  /* 0x00000000250fc2ca */ /* 0x040fe200000e0000 */
[----:B------:R-:W-:Y:S01]  /*2a5f0*/  @!P1 ST.E.128 desc[UR4][R38.64], R32 ;  /* 0x0000002026009985 */ /* 0x000fe2000c101d04 */
[----:B------:R-:W-:Y:S02]  /*2a600*/  ISETP.GE.OR P1, PT, R0, R235, P0 ;  /* 0x000000eb0000720c */ /* 0x000fe40000726670 */
[C---:B------:R-:W-:Y:S01]  /*2a610*/  @!P3 R2UR UR12, R36.reuse ;  /* 0x00000000240cb2ca */ /* 0x040fe200000e0000 */
[----:B------:R-:W-:Y:S01]  /*2a620*/  @!P6 ST.E.128 desc[UR18][R38.64+0x800], R28 ;  /* 0x0008001c2600e985 */ /* 0x000fe2000c101d12 */
[C---:B------:R-:W-:Y:S02]  /*2a630*/  @!P3 R2UR UR13, R37.reuse ;  /* 0x00000000250db2ca */ /* 0x040fe400000e0000 */
[----:B------:R-:W-:Y:S01]  /*2a640*/  @!P2 R2UR UR10, R36 ;  /* 0x00000000240aa2ca */ /* 0x000fe200000e0000 */
[----:B------:R-:W-:Y:S01]  /*2a650*/  @!P5 ST.E.128 desc[UR16][R38.64+0x1000], R24 ;  /* 0x001000182600d985 */ /* 0x000fe2000c101d10 */
[----:B------:R-:W-:-:S02]  /*2a660*/  @!P2 R2UR UR11, R37 ;  /* 0x00000000250ba2ca */ /* 0x000fc400000e0000 */
[----:B------:R-:W-:Y:S01]  /*2a670*/  ISETP.GE.OR P0, PT, R40, R235, P0 ;  /* 0x000000eb2800720c */ /* 0x000fe20000706670 */
[----:B------:R-:W-:Y:S01]  /*2a680*/  IMAD.MOV.U32 R235, RZ, RZ, 0x0 ;  /* 0x00000000ffeb7424 */ /* 0x000fe200078e00ff */
[----:B------:R-:W-:Y:S01]  /*2a690*/  @!P4 ST.E.128 desc[UR14][R38.64+0x1800], R20 ;  /* 0x001800142600c985 */ /* 0x000fe2000c101d0e */
[----:B------:R-:W-:Y:S02]  /*2a6a0*/  @!P1 R2UR UR4, R36 ;  /* 0x00000000240492ca */ /* 0x000fe400000e0000 */
[----:B------:R-:W-:Y:S02]  /*2a6b0*/  @!P1 R2UR UR5, R37 ;  /* 0x00000000250592ca */ /* 0x000fe400000e0000 */
[----:B------:R-:W-:Y:S04]  /*2a6c0*/  @!P3 ST.E.128 desc[UR12][R38.64+0x2000], R16 ;  /* 0x002000102600b985 */ /* 0x000fe8000c101d0c */
[----:B------:R-:W-:Y:S07]  /*2a6d0*/  @!P2 ST.E.128 desc[UR10][R38.64+0x2800], R12 ;  /* 0x0028000c2600a985 */ /* 0x000fee000c101d0a */
[----:B------:R1:W-:Y:S02]  /*2a6e0*/  @!P1 ST.E.128 desc[UR4][R38.64+0x3000], R8 ;  /* 0x0030000826009985 */ /* 0x0003e4000c101d04 */
[----:B-1----:R-:W-:Y:S05]  /*2a6f0*/  @P0 RET.REL.NODEC R234 `(_ZN5flash24flash_fwd_splitkv_kernelI23Flash_fwd_kernel_traitsILi64ELi64ELi256ELi4ELb0ELb0EN7cutlass10bfloat16_tE19Flash_kernel_traitsILi64ELi64ELi256ELi4ES3_EELb0ELb1ELb0ELb0ELb0ELb0ELb1ELb1EEEvNS_16Flash_fwd_paramsE) ;  /* 0xfffffd58ea400950 */ /* 0x002fea0003c3ffff */
[----:B------:R-:W-:Y:S01]  /*2a700*/  R2UR UR4, R36 ;  /* 0x00000000240472ca */ /* 0x000fe200000e0000 */
[----:B------:R-:W-:Y:S01]  /*2a710*/  IMAD.MOV.U32 R235, RZ, RZ, 0x0 ;  /* 0x00000000ffeb7424 */ /* 0x000fe200078e00ff */
[----:B------:R-:W-:-:S13]  /*2a720*/  R2UR UR5, R37 ;  /* 0x00000000250572ca */ /* 0x000fda00000e0000 */
[----:B------:R1:W-:Y:S02]  /*2a730*/  ST.E.128 desc[UR4][R38.64+0x3800], R4 ;  /* 0x0038000426007985 */ /* 0x0003e4000c101d04 */
[----:B-1----:R-:W-:Y:S05]  /*2a740*/  RET.REL.NODEC R234 `(_ZN5flash24flash_fwd_splitkv_kernelI23Flash_fwd_kernel_traitsILi64ELi64ELi256ELi4ELb0ELb0EN7cutlass10bfloat16_tE19Flash_kernel_traitsILi64ELi64ELi256ELi4ES3_EELb0ELb1ELb0ELb0ELb0ELb0ELb1ELb1EEEvNS_16Flash_fwd_paramsE) ;  /* 0xfffffd58ea2c7950 */ /* 0x002fea0003c3ffff */
.L_x_3480:
[----:B------:R-:W-:Y:S01]  /*2a750*/  MOV R10, 0x2 ;  /* 0x00000002000a7802 */ /* 0x000fe20000000f00 */
[----:B------:R-:W-:Y:S01]  /*2a760*/  IMAD.MOV.U32 R3, RZ, RZ, 0x1f ;  /* 0x0000001fff037424 */ /* 0x000fe200078e00ff */
[----:B------:R-:W-:-:S07]  /*2a770*/  MOV R9, 0xffffffff ;  /* 0xffffffff00097802 */ /* 0x000fce0000000f00 */
[----:B-1---5:R-:W-:Y:S05]  /*2a780*/  WARPSYNC.COLLECTIVE R9, `(.L_x_3483) ;  /* 0x0000000009087348 */ /* 0x022fea0003c00000 */
[----:B------:R2:W3:Y:S02]  /*2a790*/  SHFL.BFLY P0, R12, R252, R10, R3 ;  /* 0x0c00000afc0c7389 */ /* 0x0004e40000000003 */
[----:B-123-5:R-:W-:Y:S05]  /*2a7a0*/  ENDCOLLECTIVE ;  /* 0x000000000000791b */ /* 0x02efea0003800000 */
.L_x_3483:
[----:B------:R-:W-:Y:S02]  /*2a7b0*/  IMAD.MOV.U32 R11, RZ, RZ, R12 ;  /* 0x000000ffff0b7224 */ /* 0x000fe400078e000c */
[----:B------:R-:W-:Y:S02]  /*2a7c0*/  IMAD.MOV.U32 R10, RZ, RZ, 0x1 ;  /* 0x00000001ff0a7424 */ /* 0x000fe400078e00ff */
[----:B------:R-:W-:-:S05]  /*2a7d0*/  FADD.FTZ R11, R11, R252 ;  /* 0x000000fc0b0b7221 */ /* 0x000fca0000010000 */
[----:B------:R-:W-:-:S07]  /*2a7e0*/  MOV R252, R11 ;  /* 0x0000000b00fc7202 */ /* 0x000fce0000000f00 */
[----:B------:R-:W-:Y:S05]  /*2a7f0*/  WARPSYNC.COLLECTIVE R9, `(.L_x_3484) ;  /* 0x0000000009087348 */ /* 0x000fea0003c00000 */
[----:B------:R1:W2:Y:S02]  /*2a800*/  SHFL.BFLY P0, R12, R252, R10, R3 ;  /* 0x0c00000afc0c7389 */ /* 0x0002a40000000003 */
[----:B-12---:R-:W-:Y:S05]  /*2a810*/  ENDCOLLECTIVE ;  /* 0x000000000000791b */ /* 0x006fea0003800000 */
.L_x_3484:
[----:B------:R-:W-:Y:S01]  /*2a820*/  MOV R252, R251 ;  /* 0x000000fb00fc7202 */ /* 0x000fe20000000f00 */
[----:B------:R-:W-:Y:S01]  /*2a830*/  IMAD.MOV.U32 R10, RZ, RZ, 0x2 ;  /* 0x00000002ff0a7424 */ /* 0x000fe200078e00ff */
[----:B------:R-:W-:-:S07]  /*2a840*/  MOV R8, R12 ;  /* 0x0000000c00087202 */ /* 0x000fce0000000f00 */
[----:B------:R-:W-:Y:S05]  /*2a850*/  WARPSYNC.COLLECTIVE R9, `(.L_x_3485) ;  /* 0x0000000009087348 */ /* 0x000fea0003c00000 */
[----:B------:R1:W2:Y:S02]  /*2a860*/  SHFL.BFLY P0, R12, R252, R10, R3 ;  /* 0x0c00000afc0c7389 */ /* 0x0002a40000000003 */
[----:B-12---:R-:W-:Y:S05]  /*2a870*/  ENDCOLLECTIVE ;  /* 0x000000000000791b */ /* 0x006fea0003800000 */
.L_x_3485:
[----:B------:R-:W-:Y:S01]  /*2a880*/  FADD.FTZ R8, R11, R8 ;  /* 0x000000080b087221 */ /* 0x000fe20000010000 */
[----:B------:R-:W-:Y:S01]  /*2a890*/  FADD.FTZ R7, R12, R251 ;  /* 0x000000fb0c077221 */ /* 0x000fe20000010000 */
[----:B------:R-:W-:-:S04]  /*2a8a0*/  MOV R10, 0x1 ;  /* 0x00000001000a7802 */ /* 0x000fc80000000f00 */
[----:B------:R-:W-:-:S07]  /*2a8b0*/  MOV R252, R7 ;  /* 0x0000000700fc7202 */ /* 0x000fce0000000f00 */
[----:B------:R-:W-:Y:S05]  /*2a8c0*/  WARPSYNC.COLLECTIVE R9, `(.L_x_3486) ;  /* 0x0000000009087348 */ /* 0x000fea0003c00000 */
[----:B------:R1:W2:Y:S02]  /*2a8d0*/  SHFL.BFLY P0, R12, R252, R10, R3 ;  /* 0x0c00000afc0c7389 */ /* 0x0002a40000000003 */
[----:B-12---:R-:W-:Y:S05]  /*2a8e0*/  ENDCOLLECTIVE ;  /* 0x000000000000791b */ /* 0x006fea0003800000 */
.L_x_3486:
[----:B------:R-:W-:Y:S05]  /*2a8f0*/  BRA `(.L_x_3487) ;  /* 0xfffffff000987947 */ /* 0x000fea000383ffff */
.L_x_3488:
        /* <DEDUP_REMOVED lines=16> */
.L_x_14738:


//--------------------- .text._ZN5flash24flash_fwd_splitkv_kernelI23Flash_fwd_kernel_traitsILi64ELi64ELi256ELi4ELb0ELb0EN7cutlass10bfloat16_tE19Flash_kernel_traitsILi64ELi64ELi256ELi4ES3_EELb0ELb1ELb0ELb0ELb0ELb1ELb1ELb1EEEvNS_16Flash_fwd_paramsE --------------------------
	.section	.text._ZN5flash24flash_fwd_splitkv_kernelI23Flash_fwd_kernel_traitsILi64ELi64ELi256ELi4ELb0ELb0EN7cutlass10bfloat16_tE19Flash_kernel_traitsILi64ELi64ELi256ELi4ES3_EELb0ELb1ELb0ELb0ELb0ELb1ELb1ELb1EEEvNS_16Flash_fwd_paramsE,"ax",@progbits
	.align	128
        .global         _ZN5flash24flash_fwd_splitkv_kernelI23Flash_fwd_kernel_traitsILi64ELi64ELi256ELi4ELb0ELb0EN7cutlass10bfloat16_tE19Flash_kernel_traitsILi64ELi64ELi256ELi4ES3_EELb0ELb1ELb0ELb0ELb0ELb1ELb1ELb1EEEvNS_16Flash_fwd_paramsE
        .type           _ZN5flash24flash_fwd_splitkv_kernelI23Flash_fwd_kernel_traitsILi64ELi64ELi256ELi4ELb0ELb0EN7cutlass10bfloat16_tE19Flash_kernel_traitsILi64ELi64ELi256ELi4ES3_EELb0ELb1ELb0ELb0ELb0ELb1ELb1ELb1EEEvNS_16Flash_fwd_paramsE,@function
        .size           _ZN5flash24flash_fwd_splitkv_kernelI23Flash_fwd_kernel_traitsILi64ELi64ELi256ELi4ELb0ELb0EN7cutlass10bfloat16_tE19Flash_kernel_traitsILi64ELi64ELi256ELi4ES3_EELb0ELb1ELb0ELb0ELb0ELb1ELb1ELb1EEEvNS_16Flash_fwd_paramsE,(.L_x_14739 - _ZN5flash24flash_fwd_splitkv_kernelI23Flash_fwd_kernel_traitsILi64ELi64ELi256ELi4ELb0ELb0EN7cutlass10bfloat16_tE19Flash_kernel_traitsILi64ELi64ELi256ELi4ES3_EELb0ELb1ELb0ELb0ELb0ELb1ELb1ELb1EEEvNS_16Flash_fwd_paramsE)
        .other          _ZN5flash24flash_fwd_splitkv_kernelI23Flash_fwd_kernel_traitsILi64ELi64ELi256ELi4ELb0ELb0EN7cutlass10bfloat16_tE19Flash_kernel_traitsILi64ELi64ELi256ELi4ES3_EELb0ELb1ELb0ELb0ELb0ELb1ELb1ELb1EEEvNS_16Flash_fwd_paramsE,@"STO_CUDA_ENTRY STV_DEFAULT"
_ZN5flash24flash_fwd_splitkv_kernelI23Flash_fwd_kernel_traitsILi64ELi64ELi256ELi4ELb0ELb0EN7cutlass10bfloat16_tE19Flash_kernel_traitsILi64ELi64ELi256ELi4ES3_EELb0ELb1ELb0ELb0ELb0ELb1ELb1ELb1EEEvNS_16Flash_fwd_paramsE:
.text._ZN5flash24flash_fwd_splitkv_kernelI23Flash_fwd_kernel_traitsILi64ELi64ELi256ELi4ELb0ELb0EN7cutlass10bfloat16_tE19Flash_kernel_traitsILi64ELi64ELi256ELi4ES3_EELb0ELb1ELb0ELb0ELb0ELb1ELb1ELb1EEEvNS_16Flash_fwd_paramsE:
        /* <DEDUP_REMOVED lines=14> */
[----:B--2---:R-:W-:-:S04]  /*00e0*/  IMAD.MOV R2, RZ, RZ, -R3 ;  /* 0x000000ffff027224 */ /* 0x004fc800078e0a03 */
[----:B------:R-:W-:Y:S01]  /*00f0*/  IMAD R4, R2, R0, RZ ;  /* 0x0000000002047224 */ /* 0x000fe200078e02ff */
[----:B------:R-:W-:-:S05]  /*0100*/  MOV R2, RZ ;  /* 0x000000ff00027202 */ /* 0x000fca0000000f00 */
[----:B------:R-:W-:-:S06]  /*0110*/  IMAD.HI.U32 R4, R3, R4, R2 ;  /* 0x0000000403047227 */ /* 0x000fcc00078e0002 */
[----:B-1----:R-:W-:Y:S02]  /*0120*/  IMAD.HI.U32 R237, R4, UR4, RZ ;  /* 0x0000000404ed7c27 */ /* 0x002fe4000f8e00ff */
[----:B------:R-:W1:Y:S02]  /*0130*/  LDC R4, c[0x0][0x374] ;  /* 0x0000dd00ff047b82 */ /* 0x000e640000000800 */
        /* <DEDUP_REMOVED lines=9> */
[----:B-1-34-:R-:W-:Y:S02]  /*01d0*/  IMAD R236, R0, R236, UR4 ;  /* 0x0000000400ec7e24 */ /* 0x01afe4000f8e02ec */
[----:B------:R-:W-:Y:S05]  /*01e0*/  CALL.REL.NOINC `($_ZN5flash24flash_fwd_splitkv_kernelI23Flash_fwd_kernel_traitsILi64ELi64ELi256ELi4ELb0ELb0EN7cutlass10bfloat16_tE19Flash_kernel_traitsILi64ELi64ELi256ELi4ES3_EELb0ELb1ELb0ELb0ELb0ELb1ELb1ELb1EEEvNS_16Flash_fwd_paramsE$_ZN5flash30compute_attn_1rowblock_splitkvI23Flash_fwd_kernel_traitsILi64ELi64ELi256ELi4ELb0ELb0EN7cutlass10bfloat16_tE19Flash_kernel_traitsILi64ELi64ELi256ELi4ES3_EELb0ELb1ELb0ELb0ELb0ELb1ELb1ELb1ENS_16Flash_fwd_paramsEEEvRKT8_iiiii) ;  /* 0x0000000000087944 */ /* 0x000fea0003c00000 */
[----:B------:R-:W-:Y:S05]  /*01f0*/  BSYNC.RECONVERGENT B3 ;  /* 0x0000000000037941 */ /* 0x000fea0003800200 */
.L_x_3489:
[----:B------:R-:W-:Y:S05]  /*0200*/  EXIT ;  /* 0x000000000000794d */ /* 0x000fea0003800000 */
        .type           $_ZN5flash24flash_fwd_splitkv_kernelI23Flash_fwd_kernel_traitsILi64ELi64ELi256ELi4ELb0ELb0EN7cutlass10bfloat16_tE19Flash_kernel_traitsILi64ELi64ELi256ELi4ES3_EELb0ELb1ELb0ELb0ELb0ELb1ELb1ELb1EEEvNS_16Flash_fwd_paramsE$_ZN5flash30compute_attn_1rowblock_splitkvI23Flash_fwd_kernel_traitsILi64ELi64ELi256ELi4ELb0ELb0EN7cutlass10bfloat16_tE19Flash_kernel_traitsILi64ELi64ELi256ELi4ES3_EELb0ELb1ELb0ELb0ELb0ELb1ELb1ELb1ENS_16Flash_fwd_paramsEEEvRKT8_iiiii,@function
        .size           $_ZN5flash24flash_fwd_splitkv_kernelI23Flash_fwd_kernel_traitsILi64ELi64ELi256ELi4ELb0ELb0EN7cutlass10bfloat16_tE19Flash_kernel_traitsILi64ELi64ELi256ELi4ES3_EELb0ELb1ELb0ELb0ELb0ELb1ELb1ELb1EEEvNS_16Flash_fwd_paramsE$_ZN5flash30compute_attn_1rowblock_splitkvI23Flash_fwd_kernel_traitsILi64ELi64ELi256ELi4ELb0ELb0EN7cutlass10bfloat16_tE19Flash_kernel_traitsILi64ELi64ELi256ELi4ES3_EELb0ELb1ELb0ELb0ELb0ELb1ELb1ELb1ENS_16Flash_fwd_paramsEEEvRKT8_iiiii,(.L_x_14739 - $_ZN5flash24flash_fwd_splitkv_kernelI23Flash_fwd_kernel_traitsILi64ELi64ELi256ELi4ELb0ELb0EN7cutlass10bfloat16_tE19Flash_kernel_traitsILi64ELi64ELi256ELi4ES3_EELb0ELb1ELb0ELb0ELb0ELb1ELb1ELb1EEEvNS_16Flash_fwd_paramsE$_ZN5flash30compute_attn_1rowblock_splitkvI23Flash_fwd_kernel_traitsILi64ELi64ELi256ELi4ELb0ELb0EN7cutlass10bfloat16_tE19Flash_kernel_traitsILi64ELi64ELi256ELi4ES3_EELb0ELb1ELb0ELb0ELb0ELb1ELb1ELb1ENS_16Flash_fwd_paramsEEEvRKT8_iiiii)
$_ZN5flash24flash_fwd_splitkv_kernelI23Flash_fwd_kernel_traitsILi64ELi64ELi256ELi4ELb0ELb0EN7cutlass10bfloat16_tE19Flash_kernel_traitsILi64ELi64ELi256ELi4ES3_EELb0ELb1ELb0ELb0ELb0ELb1ELb1ELb1EEEvNS_16Flash_fwd_paramsE$_ZN5flash30compute_attn_1rowblock_splitkvI23Flash_fwd_kernel_traitsILi64ELi64ELi256ELi4ELb0ELb0EN7cutlass10bfloat16_tE19Flash_kernel_traitsILi64ELi64ELi256ELi4ES3_EELb0ELb1ELb0ELb0ELb0ELb1ELb1ELb1ENS_16Flash_fwd_paramsEEEvRKT8_iiiii:
[----:B------:R-:W1:Y:S02]  /*0210*/  LDCU.64 UR4, c[0x0][0x358] ;  /* 0x00006b00ff0477ac */ /* 0x000e640008000a00 */
[----:B-1----:R-:W2:Y:S04]  /*0220*/  LD.E.64 R10, desc[UR4][R164.64+0xe0] ;  /* 0x0000e004a40a7980 */ /* 0x002ea8000c101b00 */
[----:B------:R-:W3:Y:S04]  /*0230*/  LD.E.64 R2, desc[UR4][R164.64+0xe8] ;  /* 0x0000e804a4027980 */ /* 0x000ee8000c101b00 */
[----:B------:R-:W4:Y:S01]  /*0240*/  LD.E.64 R12, desc[UR4][R164.64+0xf0] ;  /* 0x0000f004a40c7980 */ /* 0x000f22000c101b00 */
[----:B------:R-:W-:Y:S01]  /*0250*/  IMAD.SHL.U32 R57, R237, 0x4, RZ ;  /* 0x00000004ed397824 */ /* 0x000fe200078e00ff */
[----:B------:R-:W-:-:S02]  /*0260*/  SHF.R.U32.HI R56, RZ, 0x1e, R237 ;  /* 0x0000001eff387819 */ /* 0x000fc400000116ed */
[----:B------:R-:W4:Y:S01]  /*0270*/  LD.E.64 R8, desc[UR4][R164.64+0xf8] ;  /* 0x0000f804a4087980 */ /* 0x000f22000c101b00 */
[----:B------:R-:W-:Y:S01]  /*0280*/  IMAD.MOV.U32 R7, RZ, RZ, -0x1 ;  /* 0xffffffffff077424 */ /* 0x000fe200078e00ff */
[C---:B--2---:R-:W-:Y:S02]  /*0290*/  ISETP.NE.U32.AND P5, PT, R10.reuse, RZ, PT ;  /* 0x000000ff0a00720c */ /* 0x044fe40003fa5070 */
[----:B------:R-:W-:Y:S02]  /*02a0*/  ISETP.NE.U32.AND P1, PT, R10, RZ, PT ;  /* 0x000000ff0a00720c */ /* 0x000fe40003f25070 */
[----:B---3--:R-:W-:Y:S02]  /*02b0*/  ISETP.NE.U32.AND P3, PT, R2, RZ, PT ;  /* 0x000000ff0200720c */ /* 0x008fe40003f65070 */
[----:B------:R-:W-:Y:S02]  /*02c0*/  ISETP.NE.AND.EX P5, PT, R11, RZ, PT, P5 ;  /* 0x000000ff0b00720c */ /* 0x000fe40003fa5350 */
[----:B----4-:R-:W-:-:S02]  /*02d0*/  ISETP.NE.U32.AND P4, PT, R12, RZ, PT ;  /* 0x000000ff0c00720c */ /* 0x010fc40003f85070 */
[----:B------:R-:W-:Y:S02]  /*02e0*/  ISETP.NE.AND.EX P3, PT, R3, RZ, PT, P3 ;  /* 0x000000ff0300720c */ /* 0x000fe40003f65330 */
[----:B------:R-:W-:Y:S02]  /*02f0*/  ISETP.NE.AND.EX P4, PT, R13, RZ, PT, P4 ;  /* 0x000000ff0d00720c */ /* 0x000fe40003f85340 */
[----:B------:R-:W-:Y:S01]  /*0300*/  IADD3 R24, P0, PT, R12, R57, RZ ;  /* 0x000000390c187210 */ /* 0x000fe20007f1e0ff */
[----:B------:R-:W-:Y:S01]  /*0310*/  IMAD.MOV.U32 R12, RZ, RZ, RZ ;  /* 0x000000ffff0c7224 */ /* 0x000fe200078e00ff */
[----:B------:R-:W-:Y:S01]  /*0320*/  ISETP.NE.AND.EX P1, PT, R11, RZ, PT, P1 ;  /* 0x000000ff0b00720c */ /* 0x000fe20003f25310 */
[----:B------:R-:W-:Y:S02]  /*0330*/  IMAD.WIDE.U32 R10, R237, 0x4, R10 ;  /* 0x00000004ed0a7825 */ /* 0x000fe400078e000a */
[----:B------:R-:W5:Y:S02]  /*0340*/  @!P5 LD.E R235, desc[UR4][R164.64+0xb4] ;  /* 0x0000b404a4ebd980 */ /* 0x000f64000c101900 */
[----:B------:R-:W-:-:S02]  /*0350*/  IMAD.X R25, R13, 0x1, R56, P0 ;  /* 0x000000010d197824 */ /* 0x000fc400000e0638 */
        /* <DEDUP_REMOVED lines=17> */
.L_x_3491:
[----:B------:R-:W-:Y:S05]  /*0470*/  BSYNC.RECONVERGENT B0 ;  /* 0x0000000000007941 */ /* 0x000fea0003800200 */
.L_x_3490:
[----:B------:R-:W-:Y:S04]  /*0480*/  BSSY.RECONVERGENT B0, `(.L_x_3492) ;  /* 0x0000007000007945 */ /* 0x000fe80003800200 */
[----:B------:R-:W-:Y:S05]  /*0490*/  @!P3 BRA `(.L_x_3493) ;  /* 0x000000000014b947 */ /* 0x000fea0003800000 */
[----:B------:R-:W2:Y:S02]  /*04a0*/  LD.E.U8 R2, desc[UR4][R164.64+0x1b2] ;  /* 0x0001b204a4027980 */ /* 0x000ea4000c101100 */
[----:B--2---:R-:W-:-:S13]  /*04b0*/  ISETP.NE.AND P1, PT, R2, RZ, PT ;  /* 0x000000ff0200720c */ /* 0x004fda0003f25270 */
[----:B-----5:R-:W2:Y:S02]  /*04c0*/  @P1 LD.E R55, desc[UR4][R10.64+0x4] ;  /* 0x000004040a371980 */ /* 0x020ea4000c101900 */
[----:B--2---:R-:W-:-:S06]  /*04d0*/  @P1 IADD3 R55, PT, PT, R55, -R13, RZ ;  /* 0x8000000d37371210 */ /* 0x004fcc0007ffe0ff */
[----:B------:R2:W5:Y:S02]  /*04e0*/  @!P1 LD.E R55, desc[UR4][R10.64] ;  /* 0x000000040a379980 */ /* 0x000564000c101900 */
.L_x_3493:
[----:B------:R-:W-:Y:S05]  /*04f0*/  BSYNC.RECONVERGENT B0 ;  /* 0x0000000000007941 */ /* 0x000fea0003800200 */
.L_x_3492:
[----:B------:R-:W-:Y:S01]  /*0500*/  BSSY.RECONVERGENT B1, `(.L_x_3494) ;  /* 0x0000012000017945 */ /* 0x000fe20003800200 */
[----:B-----5:R-:W-:Y:S02]  /*0510*/  @P5 IADD3 R235, PT, PT, R0, -R7, RZ ;  /* 0x8000000700eb5210 */ /* 0x020fe40007ffe0ff */
[----:B------:R-:W-:Y:S01]  /*0520*/  IADD3 R55, PT, PT, R55, -R12, RZ ;  /* 0x8000000c37377210 */ /* 0x000fe20007ffe0ff */
[----:B------:R-:W-:Y:S05]  /*0530*/  @!P0 BRA `(.L_x_3495) ;  /* 0x0000000000148947 */ /* 0x000fea0003800000 */
[----:B------:R-:W-:-:S05]  /*0540*/  IADD3 R48, P0, PT, R8, R57, RZ ;  /* 0x0000003908307210 */ /* 0x000fca0007f1e0ff */
[----:B------:R-:W-:-:S05]  /*0550*/  IMAD.X R49, R9, 0x1, R56, P0 ;  /* 0x0000000109317824 */ /* 0x000fca00000e0638 */
[----:B------:R-:W3:Y:S02]  /*0560*/  LD.E R48, desc[UR4][R48.64] ;  /* 0x0000000430307980 */ /* 0x000ee4000c101900 */
[----:B---3--:R-:W-:Y:S01]  /*0570*/  IADD3 R48, PT, PT, R48, -R12, RZ ;  /* 0x8000000c30307210 */ /* 0x008fe20007ffe0ff */
[----:B------:R-:W-:Y:S05]  /*0580*/  BRA `(.L_x_3496) ;  /* 0x0000000000247947 */ /* 0x000fea0003800000 */
.L_x_3495:
[----:B------:R-:W3:Y:S01]  /*0590*/  LD.E.64 R2, desc[UR4][R164.64+0x108] ;  /* 0x00010804a4027980 */ /* 0x000ee2000c101b00 */
[----:B------:R-:W-:Y:S01]  /*05a0*/  BSSY.RECONVERGENT B0, `(.L_x_3497) ;  /* 0x0000006000007945 */ /* 0x000fe20003800200 */
[----:B------:R-:W-:Y:S01]  /*05b0*/  IMAD.MOV.U32 R48, RZ, RZ, RZ ;  /* 0x000000ffff307224 */ /* 0x000fe200078e00ff */
[----:B---3--:R-:W-:-:S04]  /*05c0*/  ISETP.NE.U32.AND P0, PT, R2, RZ, PT ;  /* 0x000000ff0200720c */ /* 0x008fc80003f05070 */
[----:B------:R-:W-:-:S13]  /*05d0*/  ISETP.NE.AND.EX P0, PT, R3, RZ, PT, P0 ;  /* 0x000000ff0300720c */ /* 0x000fda0003f05300 */
[----:B------:R-:W-:Y:S05]  /*05e0*/  @!P0 BRA `(.L_x_3498) ;  /* 0x0000000000048947 */ /* 0x000fea0003800000 */
[----:B------:R3:W5:Y:S02]  /*05f0*/  LD.E R48, desc[UR4][R164.64+0xbc] ;  /* 0x0000bc04a4307980 */ /* 0x000764000c101900 */
.L_x_3498:
[----:B------:R-:W-:Y:S05]  /*0600*/  BSYNC.RECONVERGENT B0 ;  /* 0x0000000000007941 */ /* 0x000fea0003800200 */
.L_x_3497:
[----:B-----5:R-:W-:Y:S02]  /*0610*/  IADD3 R48, PT, PT, R55, R48, RZ ;  /* 0x0000003037307210 */ /* 0x020fe40007ffe0ff */
.L_x_3496:
[----:B------:R-:W-:Y:S05]  /*0620*/  BSYNC.RECONVERGENT B1 ;  /* 0x0000000000017941 */ /* 0x000fea0003800200 */
.L_x_3494:
[----:B------:R-:W-:Y:S01]  /*0630*/  IMAD.SHL.U32 R59, R233, 0x40, RZ ;  /* 0x00000040e93b7824 */ /* 0x000fe200078e00ff */
[----:B------:R-:W-:Y:S01]  /*0640*/  MOV R2, R232 ;  /* 0x000000e800027202 */ /* 0x000fe20000000f00 */
[----:B------:R-:W-:-:S03]  /*0650*/  IMAD.MOV.U32 R3, RZ, RZ, 0x0 ;  /* 0x00000000ff037424 */ /* 0x000fc600078e00ff */
[----:B------:R-:W-:-:S13]  /*0660*/  ISETP.GT.AND P0, PT, R235, R59, PT ;  /* 0x0000003beb00720c */ /* 0x000fda0003f04270 */
[----:B-123--:R-:W-:Y:S05]  /*0670*/  @!P0 RET.REL.NODEC R2 `(_ZN5flash24flash_fwd_splitkv_kernelI23Flash_fwd_kernel_traitsILi64ELi64ELi256ELi4ELb0ELb0EN7cutlass10bfloat16_tE19Flash_kernel_traitsILi64ELi64ELi256ELi4ES3_EELb0ELb1ELb0ELb0ELb0ELb1ELb1ELb1EEEvNS_16Flash_fwd_paramsE) ;  /* 0xfffffff802608950 */ /* 0x00efea0003c3ffff */
        /* <DEDUP_REMOVED lines=63> */
[----:B------:R-:W-:Y:S01]  /*0a70*/  IMAD.SHL.U32 R2, R167, 0x4, RZ ;  /* 0x00000004a7027824 */ /* 0x000fe200078e00ff */
[----:B------:R-:W-:Y:S01]  /*0a80*/  SHF.R.U32.HI R167, RZ, 0x4, R167 ;  /* 0x00000004ffa77819 */ /* 0x000fe200000116a7 */
[----:B----4-:R-:W-:Y:S02]  /*0a90*/  IMAD R5, R3, R4, RZ ;  /* 0x0000000403057224 */ /* 0x010fe400078e02ff */
[----:B------:R-:W-:Y:S01]  /*0aa0*/  IMAD.IADD R59, R235, 0x1, -R59 ;  /* 0x00000001eb3b7824 */ /* 0x000fe200078e0a3b */
[C---:B------:R-:W-:Y:S01]  /*0ab0*/  LOP3.LUT R4, R2.reuse, 0xffc, RZ, 0xc0, !PT ;  /* 0x00000ffc02047812 */ /* 0x040fe200078ec0ff */
[----:B------:R-:W-:Y:S01]  /*0ac0*/  VIADD R8, R167, 0x18 ;  /* 0x00000018a7087836 */ /* 0x000fe20000000000 */
[----:B------:R-:W-:Y:S02]  /*0ad0*/  LOP3.LUT R2, R2, 0x3c, RZ, 0xc0, !PT ;  /* 0x0000003c02027812 */ /* 0x000fe400078ec0ff */
[----:B------:R-:W-:-:S02]  /*0ae0*/  IADD3 R4, P0, PT, R5, R4, RZ ;  /* 0x0000000405047210 */ /* 0x000fc40007f1e0ff */
[C---:B------:R-:W-:Y:S02]  /*0af0*/  ISETP.NE.AND P6, PT, R2.reuse, RZ, PT ;  /* 0x000000ff0200720c */ /* 0x040fe40003fc5270 */
[----:B-----5:R-:W-:Y:S01]  /*0b00*/  ISETP.GE.AND P1, PT, R2, R0, PT ;  /* 0x000000000200720c */ /* 0x020fe20003f26270 */
[----:B------:R-:W-:Y:S01]  /*0b10*/  VIADD R2, R167, 0x8 ;  /* 0x00000008a7027836 */ /* 0x000fe20000000000 */
[----:B------:R-:W-:Y:S01]  /*0b20*/  LEA.HI.X.SX32 R5, R5, RZ, 0x1, P0 ;  /* 0x000000ff05057211 */ /* 0x000fe200000f0eff */
[C---:B------:R-:W-:Y:S01]  /*0b30*/  VIADD R0, R167.reuse, 0x10 ;  /* 0x00000010a7007836 */ /* 0x040fe20000000000 */
[----:B------:R-:W-:Y:S01]  /*0b40*/  LEA R10, P0, R4, R6, 0x2 ;  /* 0x00000006040a7211 */ /* 0x000fe200078010ff */
[C---:B------:R-:W-:Y:S01]  /*0b50*/  VIADD R6, R167.reuse, 0x28 ;  /* 0x00000028a7067836 */ /* 0x040fe20000000000 */
[-C--:B------:R-:W-:Y:S02]  /*0b60*/  ISETP.GE.OR P3, PT, R167, R59.reuse, P1 ;  /* 0x0000003ba700720c */ /* 0x080fe40000f66670 */
[----:B------:R-:W-:-:S02]  /*0b70*/  ISETP.GE.OR P2, PT, R2, R59, P1 ;  /* 0x0000003b0200720c */ /* 0x000fc40000f46670 */
[----:B------:R-:W-:Y:S02]  /*0b80*/  ISETP.GE.OR P5, PT, R0, R59, P1 ;  /* 0x0000003b0000720c */ /* 0x000fe40000fa6670 */
[----:B------:R-:W-:Y:S01]  /*0b90*/  LEA.HI.X R11, R4, R7, R5, 0x2, P0 ;  /* 0x00000007040b7211 */ /* 0x000fe200000f1405 */
[C---:B------:R-:W-:Y:S01]  /*0ba0*/  VIADD R7, R167.reuse, 0x20 ;  /* 0x00000020a7077836 */ /* 0x040fe20000000000 */
        /* <DEDUP_REMOVED lines=17> */
[----:B------:R-:W-:Y:S01]  /*0cc0*/  ISETP.GE.OR P4, PT, R0, R59, P6 ;  /* 0x0000003b0000720c */ /* 0x000fe20003786670 */
        /* <DEDUP_REMOVED lines=25> */
[----:B-1----:R-:W-:Y:S05]  /*0e60*/  @P6 RET.REL.NODEC R2 `(_ZN5flash24flash_fwd_splitkv_kernelI23Flash_fwd_kernel_traitsILi64ELi64ELi256ELi4ELb0ELb0EN7cutlass10bfloat16_tE19Flash_kernel_traitsILi64ELi64ELi256ELi4ES3_EELb0ELb1ELb0ELb0ELb0ELb1ELb1ELb1EEEvNS_16Flash_fwd_paramsE) ;  /* 0xfffffff002646950 */ /* 0x002fea0003c3ffff */
[----:B------:R-:W-:Y:S02]  /*0e70*/  MOV R0, 0xff800000 ;  /* 0xff80000000007802 */ /* 0x000fe40000000f00 */
[----:B------:R-:W-:-:S03]  /*0e80*/  MOV R233, 0x0 ;  /* 0x0000000000e97802 */ /* 0x000fc60000000f00 */
[----:B------:R1:W-:Y:S02]  /*0e90*/  ST.E desc[UR4][R12.64+0xe0], R0 ;  /* 0x0000e0000c007985 */ /* 0x0003e4000c101904 */
[----:B-1----:R-:W-:Y:S05]  /*0ea0*/  RET.REL.NODEC R232 `(_ZN5flash24flash_fwd_splitkv_kernelI23Flash_fwd_kernel_traitsILi64ELi64ELi256ELi4ELb0ELb0EN7cutlass10bfloat16_tE19Flash_kernel_traitsILi64ELi64ELi256ELi4ES3_EELb0ELb1ELb0ELb0ELb0ELb1ELb1ELb1EEEvNS_16Flash_fwd_paramsE) ;  /* 0xfffffff0e8547950 */ /* 0x002fea0003c3ffff */
.L_x_3499:
        /* <DEDUP_REMOVED lines=105> */
.L_x_3501:
        /* <DEDUP_REMOVED lines=26> */
[-C--:B--2---:R-:W-:Y:S02]  /*16e0*/  @!P2 IMAD R2, R223, R12.reuse, RZ ;  /* 0x0000000cdf02a224 */ /* 0x084fe400078e02ff */
[----:B------:R-:W-:-:S04]  /*16f0*/  @!P2 IMAD.WIDE.U32 R20, R222, R12, RZ ;  /* 0x0000000cde14a225 */ /* 0x000fc800078e00ff */
[----:B------:R-:W-:Y:S01]  /*1700*/  @!P2 IMAD R2, R5, R222, R2 ;  /* 0x000000de0502a224 */ /* 0x000fe200078e0202 */
[----:B------:R-:W-:Y:S01]  /*1710*/  @P2 IADD3 R6, PT, PT, R12, R13, RZ ;  /* 0x0000000d0c062210 */ /* 0x000fe20007ffe0ff */
[-C--:B---3-5:R-:W-:Y:S02]  /*1720*/  @!P2 IMAD R5, R19, R10.reuse, RZ ;  /* 0x0000000a1305a224 */ /* 0x0a8fe400078e02ff */
[----:B------:R-:W-:Y:S02]  /*1730*/  @!P2 IMAD.IADD R21, R21, 0x1, R2 ;  /* 0x000000011515a824 */ /* 0x000fe400078e0202 */
[-C--:B------:R-:W-:Y:S02]  /*1740*/  @!P1 IADD3 R4, PT, PT, R4, -R3.reuse, RZ ;  /* 0x8000000304049210 */ /* 0x080fe40007ffe0ff */
[----:B------:R-:W-:Y:S02]  /*1750*/  @!P2 SHF.R.S32.HI R2, RZ, 0x1f, R10 ;  /* 0x0000001fff02a819 */ /* 0x000fe4000001140a */
[----:B------:R-:W-:Y:S01]  /*1760*/  ISETP.GE.U32.AND P5, PT, R4, R3, PT ;  /* 0x000000030400720c */ /* 0x000fe20003fa6070 */
[----:B------:R-:W-:Y:S01]  /*1770*/  @!P2 IMAD.WIDE.U32 R20, R18, R10, R20 ;  /* 0x0000000a1214a225 */ /* 0x000fe200078e0014 */
[----:B------:R-:W-:-:S03]  /*1780*/  LOP3.LUT R3, R236, R0, RZ, 0x3c, !PT ;  /* 0x00000000ec037212 */ /* 0x000fc600078e3cff */
[----:B------:R-:W-:Y:S01]  /*1790*/  @!P2 IMAD R5, R18, R2, R5 ;  /* 0x000000021205a224 */ /* 0x000fe200078e0205 */
[----:B------:R-:W-:Y:S01]  /*17a0*/  ISETP.GE.AND P0, PT, R3, RZ, PT ;  /* 0x000000ff0300720c */ /* 0x000fe20003f06270 */
[-C--:B------:R-:W-:Y:S02]  /*17b0*/  @P2 IMAD R2, R223, R6.reuse, RZ ;  /* 0x00000006df022224 */ /* 0x080fe400078e02ff */
[----:B------:R-:W-:Y:S01]  /*17c0*/  @P2 IMAD.WIDE.U32 R18, R222, R6, RZ ;  /* 0x00000006de122225 */ /* 0x000fe200078e00ff */
[----:B------:R-:W-:Y:S02]  /*17d0*/  ISETP.NE.AND P3, PT, R0, RZ, PT ;  /* 0x000000ff0000720c */ /* 0x000fe40003f65270 */
[----:B------:R-:W-:Y:S01]  /*17e0*/  @!P2 MOV R8, R20 ;  /* 0x000000140008a202 */ /* 0x000fe20000000f00 */
[----:B------:R-:W-:Y:S01]  /*17f0*/  @!P2 IMAD.IADD R5, R21, 0x1, R5 ;  /* 0x000000011505a824 */ /* 0x000fe200078e0205 */
[----:B------:R-:W-:Y:S01]  /*1800*/  @P2 IADD3 R5, PT, PT, R19, R2, RZ ;  /* 0x0000000213052210 */ /* 0x000fe20007ffe0ff */
[----:B------:R-:W-:Y:S01]  /*1810*/  @P2 IMAD.MOV.U32 R8, RZ, RZ, R18 ;  /* 0x000000ffff082224 */ /* 0x000fe200078e0012 */
[----:B------:R-:W-:Y:S01]  /*1820*/  @!P1 IADD3 R9, PT, PT, R9, 0x1, RZ ;  /* 0x0000000109099810 */ /* 0x000fe20007ffe0ff */
[----:B------:R-:W-:Y:S01]  /*1830*/  @!P2 IMAD R3, R225, R12, RZ ;  /* 0x0000000ce103a224 */ /* 0x000fe200078e02ff */
[----:B------:R-:W-:Y:S01]  /*1840*/  @!P2 SHF.R.S32.HI R2, RZ, 0x1f, R12 ;  /* 0x0000001fff02a819 */ /* 0x000fe2000001140c */
[----:B------:R-:W-:Y:S01]  /*1850*/  IMAD R4, R223, R11, RZ ;  /* 0x0000000bdf047224 */ /* 0x000fe200078e02ff */
[----:B------:R-:W-:Y:S01]  /*1860*/  SHF.R.S32.HI R6, RZ, 0x1f, R11 ;  /* 0x0000001fff067819 */ /* 0x000fe2000001140b */
[----:B------:R-:W-:Y:S01]  /*1870*/  IMAD.MOV.U32 R19, RZ, RZ, R5 ;  /* 0x000000ffff137224 */ /* 0x000fe200078e0005 */
[----:B------:R-:W-:-:S02]  /*1880*/  MOV R18, R8 ;  /* 0x0000000800127202 */ /* 0x000fc40000000f00 */
[----:B------:R-:W-:Y:S01]  /*1890*/  @P5 IADD3 R9, PT, PT, R9, 0x1, RZ ;  /* 0x0000000109095810 */ /* 0x000fe20007ffe0ff */
[----:B------:R-:W-:Y:S02]  /*18a0*/  @!P2 IMAD R2, R2, R224, R3 ;  /* 0x000000e00202a224 */ /* 0x000fe400078e0203 */
[----:B------:R-:W-:-:S04]  /*18b0*/  @!P2 IMAD.WIDE.U32 R20, R224, R12, RZ ;  /* 0x0000000ce014a225 */ /* 0x000fc800078e00ff */
[----:B------:R-:W-:Y:S02]  /*18c0*/  IMAD R4, R6, R222, R4 ;  /* 0x000000de06047224 */ /* 0x000fe400078e0204 */
[----:B------:R-:W-:-:S04]  /*18d0*/  IMAD.WIDE.U32 R18, R222, R11, R18 ;  /* 0x0000000bde127225 */ /* 0x000fc800078e0012 */
[----:B------:R-:W-:Y:S01]  /*18e0*/  @!P0 IMAD.MOV R9, RZ, RZ, -R9 ;  /* 0x000000ffff098224 */ /* 0x000fe200078e0a09 */
[----:B------:R-:W-:Y:S02]  /*18f0*/  @!P3 LOP3.LUT R9, RZ, R0, RZ, 0x33, !PT ;  /* 0x00000000ff09b212 */ /* 0x000fe400078e33ff */
[----:B------:R-:W-:Y:S01]  /*1900*/  @!P2 IADD3 R21, PT, PT, R21, R2, RZ ;  /* 0x000000021515a210 */ /* 0x000fe20007ffe0ff */
[----:B----4-:R-:W-:Y:S01]  /*1910*/  @!P2 IMAD R3, R17, R10, RZ ;  /* 0x0000000a1103a224 */ /* 0x010fe200078e02ff */
[----:B------:R-:W-:Y:S01]  /*1920*/  IADD3 R19, PT, PT, R19, R4, RZ ;  /* 0x0000000413137210 */ /* 0x000fe20007ffe0ff */
[----:B------:R-:W-:Y:S01]  /*1930*/  IMAD R4, R15, R9, RZ ;  /* 0x000000090f047224 */ /* 0x000fe200078e02ff */
[----:B------:R-:W-:Y:S02]  /*1940*/  @!P2 SHF.R.S32.HI R2, RZ, 0x1f, R10 ;  /* 0x0000001fff02a819 */ /* 0x000fe4000001140a */
[----:B------:R-:W-:Y:S02]  /*1950*/  SHF.R.S32.HI R5, RZ, 0x1f, R9 ;  /* 0x0000001fff057819 */ /* 0x000fe40000011409 */
[----:B------:R-:W-:Y:S01]  /*1960*/  @P2 IADD3 R12, PT, PT, R12, R13, RZ ;  /* 0x0000000d0c0c2210 */ /* 0x000fe20007ffe0ff */
[----:B------:R-:W-:-:S02]  /*1970*/  @!P2 IMAD R2, R16, R2, R3 ;  /* 0x000000021002a224 */ /* 0x000fc400078e0203 */
[----:B------:R-:W-:Y:S02]  /*1980*/  IMAD R5, R14, R5, R4 ;  /* 0x000000050e057224 */ /* 0x000fe400078e0204 */
[----:B------:R-:W-:-:S04]  /*1990*/  @!P2 IMAD.WIDE.U32 R16, R16, R10, R20 ;  /* 0x0000000a1010a225 */ /* 0x000fc800078e0014 */
[----:B------:R-:W-:Y:S02]  /*19a0*/  @P2 IMAD R4, R225, R12, RZ ;  /* 0x0000000ce1042224 */ /* 0x000fe400078e02ff */
[----:B------:R-:W-:-:S04]  /*19b0*/  IMAD.WIDE.U32 R8, R14, R9, R18 ;  /* 0x000000090e087225 */ /* 0x000fc800078e0012 */
[----:B------:R-:W-:Y:S01]  /*19c0*/  @P2 IMAD.WIDE.U32 R12, R224, R12, RZ ;  /* 0x0000000ce00c2225 */ /* 0x000fe200078e00ff */
[----:B------:R-:W-:-:S03]  /*19d0*/  MOV R3, R8 ;  /* 0x0000000800037202 */ /* 0x000fc60000000f00 */
[----:B------:R-:W-:Y:S01]  /*19e0*/  @!P2 IMAD.IADD R18, R17, 0x1, R2 ;  /* 0x000000011112a824 */ /* 0x000fe200078e0202 */
[----:B------:R-:W-:Y:S01]  /*19f0*/  @!P2 MOV R17, R16 ;  /* 0x000000100011a202 */ /* 0x000fe20000000f00 */
[----:B------:R-:W-:Y:S01]  /*1a00*/  IMAD.IADD R2, R9, 0x1, R5 ;  /* 0x0000000109027824 */ /* 0x000fe200078e0205 */
[----:B------:R-:W-:Y:S02]  /*1a10*/  @P2 IADD3 R18, PT, PT, R13, R4, RZ ;  /* 0x000000040d122210 */ /* 0x000fe40007ffe0ff */
[----:B------:R-:W-:Y:S02]  /*1a20*/  @P2 MOV R17, R12 ;  /* 0x0000000c00112202 */ /* 0x000fe40000000f00 */
.L_x_3502:
[----:B------:R-:W-:Y:S05]  /*1a30*/  BSYNC.RECONVERGENT B0 ;  /* 0x0000000000007941 */ /* 0x000fea0003800200 */
.L_x_3500:
        /* <DEDUP_REMOVED lines=10> */
[----:B-----5:R-:W1:Y:S08]  /*1ae0*/  I2F.RP R10, R19 ;  /* 0x00000013000a7306 */ /* 0x020e700000209400 */
[----:B-1----:R-:W1:Y:S02]  /*1af0*/  MUFU.RCP R10, R10 ;  /* 0x0000000a000a7308 */ /* 0x002e640000001000 */
[----:B-1----:R-:W-:-:S06]  /*1b00*/  VIADD R10, R10, 0xffffffe ;  /* 0x0ffffffe0a0a7836 */ /* 0x002fcc0000000000 */
[----:B------:R-:W1:Y:S01]  /*1b10*/  F2I.FTZ.U32.TRUNC.NTZ R31, R10 ;  /* 0x0000000a001f7305 */ /* 0x000e62000021f000 */
[----:B------:R-:W-:Y:S01]  /*1b20*/  IMAD.MOV.U32 R12, RZ, RZ, RZ ;  /* 0x000000ffff0c7224 */ /* 0x000fe200078e00ff */
[----:B------:R-:W-:-:S05]  /*1b30*/  MOV R30, RZ ;  /* 0x000000ff001e7202 */ /* 0x000fca0000000f00 */
[----:B------:R1:W5:Y:S02]  /*1b40*/  @P4 LD.E R12, desc[UR4][R24.64] ;  /* 0x00000004180c4980 */ /* 0x000364000c101900 */
[----:B-1----:R-:W-:-:S04]  /*1b50*/  IMAD.MOV R10, RZ, RZ, -R31 ;  /* 0x000000ffff0a7224 */ /* 0x002fc800078e0a1f */
[----:B------:R-:W-:Y:S01]  /*1b60*/  IMAD R16, R10, R19, RZ ;  /* 0x000000130a107224 */ /* 0x000fe200078e02ff */
[----:B------:R-:W-:-:S03]  /*1b70*/  IABS R10, R0 ;  /* 0x00000000000a7213 */ /* 0x000fc60000000000 */
[----:B------:R-:W-:-:S04]  /*1b80*/  IMAD.HI.U32 R16, R31, R16, R30 ;  /* 0x000000101f107227 */ /* 0x000fc800078e001e */
[----:B------:R-:W-:Y:S01]  /*1b90*/  IMAD.MOV R10, RZ, RZ, -R10 ;  /* 0x000000ffff0a7224 */ /* 0x000fe200078e0a0a */
[----:B------:R-:W-:-:S05]  /*1ba0*/  IABS R24, R236 ;  /* 0x000000ec00187213 */ /* 0x000fca0000000000 */
[----:B------:R-:W-:-:S04]  /*1bb0*/  IMAD.HI.U32 R16, R16, R24, RZ ;  /* 0x0000001810107227 */ /* 0x000fc800078e00ff */
[----:B------:R-:W-:-:S05]  /*1bc0*/  IMAD R24, R16, R10, R24 ;  /* 0x0000000a10187224 */ /* 0x000fca00078e0218 */
[----:B------:R-:W-:Y:S01]  /*1bd0*/  ISETP.GT.U32.AND P3, PT, R19, R24, PT ;  /* 0x000000181300720c */ /* 0x000fe20003f64070 */
[----:B------:R-:W1:Y:S01]  /*1be0*/  S2R R47, SR_CgaCtaId ;  /* 0x00000000002f7919 */ /* 0x000e620000008800 */
[----:B------:R-:W-:Y:S01]  /*1bf0*/  LOP3.LUT R10, R236, R0, RZ, 0x3c, !PT ;  /* 0x00000000ec0a7212 */ /* 0x000fe200078e3cff */
[----:B------:R-:W-:-:S03]  /*1c00*/  IMAD.SHL.U32 R33, R167, 0x8, RZ ;  /* 0x00000008a7217824 */ /* 0x000fc600078e00ff */
[----:B------:R-:W-:Y:S02]  /*1c10*/  ISETP.GE.AND P2, PT, R10, RZ, PT ;  /* 0x000000ff0a00720c */ /* 0x000fe40003f46270 */
[----:B------:R-:W-:-:S05]  /*1c20*/  LOP3.LUT R10, R33, 0x38, RZ, 0xc0, !PT ;  /* 0x00000038210a7812 */ /* 0x000fca00078ec0ff */
[----:B------:R-:W-:-:S04]  /*1c30*/  @!P3 IADD3 R24, PT, PT, R24, -R19, RZ ;  /* 0x800000131818b210 */ /* 0x000fc80007ffe0ff */
[----:B------:R-:W-:Y:S02]  /*1c40*/  ISETP.GE.U32.AND P4, PT, R24, R19, PT ;  /* 0x000000131800720c */ /* 0x000fe40003f86070 */
[C---:B------:R-:W-:Y:S02]  /*1c50*/  LOP3.LUT R46, R33.reuse, 0x1c0, RZ, 0xc0, !PT ;  /* 0x000001c0212e7812 */ /* 0x040fe400078ec0ff */
[----:B------:R-:W-:Y:S01]  /*1c60*/  IADD3 R24, P1, PT, R10, R17, RZ ;  /* 0x000000110a187210 */ /* 0x000fe20007f3e0ff */
[----:B------:R-:W-:Y:S01]  /*1c70*/  @!P3 VIADD R16, R16, 0x1 ;  /* 0x000000011010b836 */ /* 0x000fe20000000000 */
[----:B------:R-:W-:Y:S01]  /*1c80*/  LOP3.LUT R17, R33, 0x1e00, RZ, 0xc0, !PT ;  /* 0x00001e0021117812 */ /* 0x000fe200078ec0ff */
[----:B------:R-:W-:Y:S01]  /*1c90*/  IMAD R6, R6, R224, RZ ;  /* 0x000000e006067224 */ /* 0x000fe200078e02ff */
[----:B------:R-:W-:Y:S01]  /*1ca0*/  LOP3.LUT R46, R46, 0x38, R167, 0xf8, !PT ;  /* 0x000000382e2e7812 */ /* 0x000fe200078ef8a7 */
[----:B------:R-:W-:Y:S01]  /*1cb0*/  IMAD.X R25, RZ, RZ, R18, P1 ;  /* 0x000000ffff197224 */ /* 0x000fe200008e0612 */
[----:B------:R-:W-:-:S02]  /*1cc0*/  ISETP.NE.AND P1, PT, R0, RZ, PT ;  /* 0x000000ff0000720c */ /* 0x000fc40003f25270 */
[----:B------:R-:W-:Y:S01]  /*1cd0*/  LOP3.LUT R46, R17, R46, R10, 0xf6, !PT ;  /* 0x0000002e112e7212 */ /* 0x000fe200078ef60a */
[C---:B------:R-:W-:Y:S01]  /*1ce0*/  IMAD R17, R11.reuse, R225, R6 ;  /* 0x000000e10b117224 */ /* 0x040fe200078e0206 */
[----:B------:R-:W-:Y:S01]  /*1cf0*/  @P4 IADD3 R16, PT, PT, R16, 0x1, RZ ;  /* 0x0000000110104810 */ /* 0x000fe20007ffe0ff */
[----:B------:R-:W-:Y:S01]  /*1d00*/  IMAD.WIDE.U32 R24, R11, R224, R24 ;  /* 0x000000e00b187225 */ /* 0x000fe200078e0018 */
[----:B------:R-:W-:-:S03]  /*1d10*/  MOV R19, 0x400 ;  /* 0x0000040000137802 */ /* 0x000fc60000000f00 */
[----:B------:R-:W-:Y:S02]  /*1d20*/  IMAD.MOV.U32 R6, RZ, RZ, R16 ;  /* 0x000000ffff067224 */ /* 0x000fe400078e0010 */
[----:B------:R-:W-:Y:S01]  /*1d30*/  IMAD.IADD R25, R25, 0x1, R17 ;  /* 0x0000000119197824 */ /* 0x000fe200078e0211 */
[----:B-1----:R-:W-:Y:S01]  /*1d40*/  LEA R47, R47, R19, 0x18 ;  /* 0x000000132f2f7211 */ /* 0x002fe200078ec0ff */
[----:B------:R-:W-:Y:S01]  /*1d50*/  @!P2 IMAD.MOV R6, RZ, RZ, -R6 ;  /* 0x000000ffff06a224 */ /* 0x000fe200078e0a06 */
[----:B------:R-:W-:-:S04]  /*1d60*/  @!P1 LOP3.LUT R6, RZ, R0, RZ, 0x33, !PT ;  /* 0x00000000ff069212 */ /* 0x000fc800078e33ff */
[----:B------:R-:W-:Y:S01]  /*1d70*/  SHF.R.S32.HI R0, RZ, 0x1f, R6 ;  /* 0x0000001fff007819 */ /* 0x000fe20000011406 */
[----:B------:R-:W-:Y:S01]  /*1d80*/  IMAD.WIDE.U32 R24, R6, R26, R24 ;  /* 0x0000001a06187225 */ /* 0x000fe200078e0018 */
[----:B------:R-:W-:Y:S02]  /*1d90*/  SHF.R.U32.HI R136, RZ, 0x3, R167 ;  /* 0x00000003ff887819 */ /* 0x000fe400000116a7 */
[----:B------:R-:W-:-:S03]  /*1da0*/  MOV R137, RZ ;  /* 0x000000ff00897202 */ /* 0x000fc60000000f00 */
[----:B------:R-:W-:Y:S01]  /*1db0*/  IMAD R230, R225, R136, RZ ;  /* 0x00000088e1e67224 */ /* 0x000fe200078e02ff */
[----:B------:R-:W-:Y:S01]  /*1dc0*/  LOP3.LUT R239, R239, R238, RZ, 0x3c, !PT ;  /* 0x000000eeefef7212 */ /* 0x000fe200078e3cff */
[----:B------:R-:W-:Y:S02]  /*1dd0*/  IMAD R227, R223, R136, RZ ;  /* 0x00000088dfe37224 */ /* 0x000fe400078e02ff */
[----:B------:R-:W-:Y:S01]  /*1de0*/  IMAD.SHL.U32 R58, R167, 0x4, RZ ;  /* 0x00000004a73a7824 */ /* 0x000fe200078e00ff */
[----:B------:R-:W-:Y:S01]  /*1df0*/  LOP3.LUT R238, R239, R238, RZ, 0x3c, !PT ;  /* 0x000000eeefee7212 */ /* 0x000fe200078e3cff */
[----:B------:R-:W-:Y:S01]  /*1e00*/  IMAD.SHL.U32 R44, R45, 0x100, RZ ;  /* 0x000001002d2c7824 */ /* 0x000fe200078e00ff */
[----:B------:R-:W-:Y:S01]  /*1e10*/  SHF.L.U64.HI R52, R222, 0x4, R223 ;  /* 0x00000004de347819 */ /* 0x000fe200000102df */
[----:B------:R-:W-:Y:S01]  /*1e20*/  IMAD.SHL.U32 R49, R224, 0x10, RZ ;  /* 0x00000010e0317824 */ /* 0x000fe200078e00ff */
[----:B------:R-:W-:Y:S01]  /*1e30*/  SHF.L.U32 R51, R222, 0x4, RZ ;  /* 0x00000004de337819 */ /* 0x000fe200000006ff */
[----:B------:R-:W-:Y:S01]  /*1e40*/  VIADD R54, R44, 0xffffff00 ;  /* 0xffffff002c367836 */ /* 0x000fe20000000000 */
[----:B------:R-:W-:-:S02]  /*1e50*/  SHF.L.U64.HI R50, R224, 0x4, R225 ;  /* 0x00000004e0327819 */ /* 0x000fc400000102e1 */
[----:B------:R-:W-:Y:S02]  /*1e60*/  LOP3.LUT R58, R58, 0x1c, RZ, 0xc0, !PT ;  /* 0x0000001c3a3a7812 */ /* 0x000fe400078ec0ff */
[----:B------:R-:W-:Y:S02]  /*1e70*/  LEA R46, R46, R47, 0x1 ;  /* 0x0000002f2e2e7211 */ /* 0x000fe400078e08ff */
[----:B------:R-:W-:Y:S01]  /*1e80*/  LOP3.LUT R239, R239, R238, RZ, 0x3c, !PT ;  /* 0x000000eeefef7212 */ /* 0x000fe200078e3cff */
[----:B--2---:R-:W-:-:S04]  /*1e90*/  @P0 IMAD.WIDE.U32 R16, R22, R7, RZ ;  /* 0x0000000716100225 */ /* 0x004fc800078e00ff */
[----:B------:R-:W-:Y:S02]  /*1ea0*/  @P0 IMAD R19, R23, R7, RZ ;  /* 0x0000000717130224 */ /* 0x000fe400078e02ff */
[-C--:B---3--:R-:W-:Y:S02]  /*1eb0*/  @!P0 IMAD R18, R29, R237.reuse, RZ ;  /* 0x000000ed1d128224 */ /* 0x088fe400078e02ff */
[----:B------:R-:W-:-:S03]  /*1ec0*/  @!P0 IMAD.WIDE.U32 R28, R28, R237, RZ ;  /* 0x000000ed1c1c8225 */ /* 0x000fc600078e00ff */
[----:B------:R-:W-:Y:S02]  /*1ed0*/  @!P0 MOV R7, R28 ;  /* 0x0000001c00078202 */ /* 0x000fe40000000f00 */
[----:B------:R-:W-:Y:S01]  /*1ee0*/  @P0 MOV R7, R16 ;  /* 0x0000001000070202 */ /* 0x000fe20000000f00 */
[----:B------:R-:W-:Y:S02]  /*1ef0*/  @!P0 IMAD.IADD R18, R29, 0x1, R18 ;  /* 0x000000011d128824 */ /* 0x000fe400078e0212 */
[----:B------:R-:W-:Y:S01]  /*1f00*/  @P0 IMAD.IADD R18, R17, 0x1, R19 ;  /* 0x0000000111120824 */ /* 0x000fe200078e0213 */
[----:B------:R-:W-:Y:S01]  /*1f10*/  IADD3 R28, P1, PT, R10, R7, RZ ;  /* 0x000000070a1c7210 */ /* 0x000fe20007f3e0ff */
[----:B------:R-:W-:Y:S01]  /*1f20*/  IMAD R17, R27, R6, RZ ;  /* 0x000000061b117224 */ /* 0x000fe200078e02ff */
[----:B------:R-:W-:Y:S01]  /*1f30*/  SHF.R.S32.HI R16, RZ, 0x1f, R236 ;  /* 0x0000001fff107819 */ /* 0x000fe200000114ec */
[----:B------:R-:W-:Y:S02]  /*1f40*/  IMAD R7, R21, R236, RZ ;  /* 0x000000ec15077224 */ /* 0x000fe400078e02ff */
[----:B------:R-:W-:Y:S01]  /*1f50*/  IMAD.X R29, RZ, RZ, R18, P1 ;  /* 0x000000ffff1d7224 */ /* 0x000fe200008e0612 */
[----:B------:R-:W-:Y:S01]  /*1f60*/  @!P0 MOV R142, R22 ;  /* 0x00000016008e8202 */ /* 0x000fe20000000f00 */
[----:B------:R-:W-:Y:S01]  /*1f70*/  @!P0 IMAD.MOV.U32 R143, RZ, RZ, R23 ;  /* 0x000000ffff8f8224 */ /* 0x000fe200078e0017 */
[----:B------:R-:W-:Y:S01]  /*1f80*/  @P0 MOV R143, R23 ;  /* 0x00000017008f0202 */ /* 0x000fe20000000f00 */
[----:B------:R-:W-:-:S02]  /*1f90*/  IMAD R26, R0, R26, R17 ;  /* 0x0000001a001a7224 */ /* 0x000fc400078e0211 */
[----:B------:R-:W-:Y:S02]  /*1fa0*/  IMAD R7, R20, R16, R7 ;  /* 0x0000001014077224 */ /* 0x000fe400078e0207 */
[----:B------:R-:W-:-:S04]  /*1fb0*/  IMAD.WIDE.U32 R28, R236, R20, R28 ;  /* 0x00000014ec1c7225 */ /* 0x000fc800078e001c */
[----:B------:R-:W-:Y:S01]  /*1fc0*/  @P0 IMAD.MOV.U32 R142, RZ, RZ, R22 ;  /* 0x000000ffff8e0224 */ /* 0x000fe200078e0016 */
[----:B------:R-:W-:Y:S02]  /*1fd0*/  IADD3 R20, P0, PT, R10, R3, RZ ;  /* 0x000000030a147210 */ /* 0x000fe40007f1e0ff */
[----:B------:R-:W-:Y:S01]  /*1fe0*/  SHF.R.S32.HI R3, RZ, 0x1f, R55 ;  /* 0x0000001fff037819 */ /* 0x000fe20000011437 */
[----:B------:R-:W-:Y:S02]  /*1ff0*/  IMAD.IADD R19, R25, 0x1, R26 ;  /* 0x0000000119137824 */ /* 0x000fe400078e021a */
[----:B------:R-:W-:Y:S01]  /*2000*/  IMAD.MOV.U32 R18, RZ, RZ, R24 ;  /* 0x000000ffff127224 */ /* 0x000fe200078e0018 */
[----:B------:R-:W-:-:S03]  /*2010*/  LEA.HI R3, R3, R55, RZ, 0x8 ;  /* 0x0000003703037211 */ /* 0x000fc600078f40ff */
[----:B------:R-:W-:Y:S01]  /*2020*/  IMAD.WIDE.U32 R18, R136, R224, R18 ;  /* 0x000000e088127225 */ /* 0x000fe200078e0012 */
[----:B------:R-:W-:-:S03]  /*2030*/  SHF.R.S32.HI R3, RZ, 0x8, R3 ;  /* 0x00000008ff037819 */ /* 0x000fc60000011403 */
[----:B------:R-:W-:Y:S01]  /*2040*/  IMAD.X R21, RZ, RZ, R2, P0 ;  /* 0x000000ffff157224 */ /* 0x000fe200000e0602 */
[----:B------:R-:W-:Y:S02]  /*2050*/  IADD3 R230, PT, PT, R19, R230, RZ ;  /* 0x000000e613e67210 */ /* 0x000fe40007ffe0ff */
[----:B----4-:R-:W-:Y:S01]  /*2060*/  LEA R231, P0, R18, R8, 0x1 ;  /* 0x0000000812e77211 */ /* 0x010fe200078008ff */
[----:B------:R-:W-:Y:S01]  /*2070*/  IMAD.WIDE.U32 R16, R233, 0x40, R136 ;  /* 0x00000040e9107825 */ /* 0x000fe200078e0088 */
[----:B------:R-:W-:Y:S02]  /*2080*/  VIMNMX R53, PT, PT, R226, R3, !PT ;  /* 0x00000003e2357248 */ /* 0x000fe40007fe0100 */
[----:B------:R-:W-:Y:S01]  /*2090*/  LEA.HI.X R230, R18, R9, R230, 0x1, P0 ;  /* 0x0000000912e67211 */ /* 0x000fe200000f0ce6 */
[----:B------:R-:W-:Y:S01]  /*20a0*/  IMAD R2, R17, R142, RZ ;  /* 0x0000008e11027224 */ /* 0x000fe200078e02ff */
[----:B------:R-:W-:Y:S01]  /*20b0*/  ISETP.GT.AND P0, PT, R45, R53, PT ;  /* 0x000000352d00720c */ /* 0x000fe20003f04270 */
[----:B------:R-:W-:Y:S01]  /*20c0*/  IMAD.IADD R23, R29, 0x1, R7 ;  /* 0x000000011d177824 */ /* 0x000fe200078e0207 */
[----:B------:R-:W-:Y:S01]  /*20d0*/  MOV R22, R28 ;  /* 0x0000001c00167202 */ /* 0x000fe20000000f00 */
[----:B------:R-:W-:-:S02]  /*20e0*/  IMAD R2, R16, R143, R2 ;  /* 0x0000008f10027224 */ /* 0x000fc400078e0202 */
[----:B------:R-:W-:-:S04]  /*20f0*/  IMAD.WIDE.U32 R20, R136, R222, R20 ;  /* 0x000000de88147225 */ /* 0x000fc800078e0014 */
[----:B------:R-:W-:Y:S01]  /*2100*/  IMAD.WIDE.U32 R16, R16, R142, R22 ;  /* 0x0000008e10107225 */ /* 0x000fe200078e0016 */
[----:B------:R-:W-:-:S03]  /*2110*/  LEA R228, P1, R20, R14, 0x1 ;  /* 0x0000000e14e47211 */ /* 0x000fc600078208ff */
[----:B------:R-:W-:Y:S01]  /*2120*/  IMAD.IADD R227, R21, 0x1, R227 ;  /* 0x0000000115e37824 */ /* 0x000fe200078e02e3 */
[----:B------:R-:W-:Y:S01]  /*2130*/  LEA R134, P2, R16, R4, 0x1 ;  /* 0x0000000410867211 */ /* 0x000fe200078408ff */
[----:B------:R-:W-:Y:S01]  /*2140*/  IMAD.IADD R2, R17, 0x1, R2 ;  /* 0x0000000111027824 */ /* 0x000fe200078e0202 */
[----:B------:R-:W-:Y:S02]  /*2150*/  LEA.HI R13, R13, R13, RZ, 0x1 ;  /* 0x0000000d0d0d7211 */ /* 0x000fe400078f08ff */
[----:B------:R-:W-:Y:S02]  /*2160*/  LEA.HI.X R227, R20, R15, R227, 0x1, P1 ;  /* 0x0000000f14e37211 */ /* 0x000fe400008f0ce3 */
[----:B------:R-:W-:Y:S01]  /*2170*/  LEA.HI.X R135, R16, R5, R2, 0x1, P2 ;  /* 0x0000000510877211 */ /* 0x000fe200010f0c02 */
        /* <DEDUP_REMOVED lines=12> */
[----:B-----5:R-:W-:Y:S01]  /*2240*/  IMAD.IADD R12, R54, 0x1, R12 ;  /* 0x00000001360c7824 */ /* 0x020fe200078e020c */
[----:B------:R-:W-:Y:S01]  /*2250*/  SHF.R.S32.HI R13, RZ, 0x1, R13 ;  /* 0x00000001ff0d7819 */ /* 0x000fe2000001140d */
[C---:B------:R-:W-:Y:S01]  /*2260*/  VIADD R130, R136.reuse, 0x20 ;  /* 0x0000002088827836 */ /* 0x040fe20000000000 */
[C---:B------:R-:W-:Y:S01]  /*2270*/  IADD3 R131, PT, PT, R136.reuse, 0x10, RZ ;  /* 0x0000001088837810 */ /* 0x040fe20007ffe0ff */
[----:B------:R-:W-:Y:S01]  /*2280*/  VIADD R128, R136, 0x40 ;  /* 0x0000004088807836 */ /* 0x000fe20000000000 */
[C---:B------:R-:W-:Y:S01]  /*2290*/  SHF.L.U32 R132, R13.reuse, 0x4, RZ ;  /* 0x000000040d847819 */ /* 0x040fe200000006ff */
[----:B------:R-:W-:Y:S01]  /*22a0*/  IMAD R77, R12, R13, RZ ;  /* 0x0000000d0c4d7224 */ /* 0x000fe200078e02ff */
[C---:B------:R-:W-:Y:S01]  /*22b0*/  SHF.L.U32 R104, R13.reuse, 0x6, RZ ;  /* 0x000000060d687819 */ /* 0x040fe200000006ff */
[C---:B------:R-:W-:Y:S01]  /*22c0*/  IMAD R116, R13.reuse, 0x30, RZ ;  /* 0x000000300d747824 */ /* 0x040fe200078e02ff */
[C---:B------:R-:W-:Y:S01]  /*22d0*/  SHF.L.U32 R103, R13.reuse, 0x7, RZ ;  /* 0x000000070d677819 */ /* 0x040fe200000006ff */
[C---:B------:R-:W-:Y:S01]  /*22e0*/  IMAD R115, R13.reuse, 0x50, RZ ;  /* 0x000000500d737824 */ /* 0x040fe200078e02ff */
[----:B------:R-:W-:Y:S01]  /*22f0*/  SHF.R.S32.HI R76, RZ, 0x1f, R77 ;  /* 0x0000001fff4c7819 */ /* 0x000fe2000001144d */
        /* <DEDUP_REMOVED lines=18> */
[----:B------:R-:W-:Y:S01]  /*2420*/  IMAD.SHL.U32 R105, R13, 0x20, RZ ;  /* 0x000000200d697824 */ /* 0x000fe200078e00ff */
[----:B------:R-:W-:Y:S01]  /*2430*/  MOV R81, R231 ;  /* 0x000000e700517202 */ /* 0x000fe20000000f00 */
[C---:B------:R-:W-:Y:S01]  /*2440*/  VIADD R126, R136.reuse, 0x60 ;  /* 0x00000060887e7836 */ /* 0x040fe20000000000 */
        /* <DEDUP_REMOVED lines=30> */
[----:B------:R-:W-:Y:S01]  /*2630*/  SHF.R.S32.HI R9, RZ, 0x1f, R54 ;  /* 0x0000001fff097819 */ /* 0x000fe20000011436 */
[----:B------:R-:W-:Y:S01]  /*2640*/  IMAD R8, R139, R54, RZ ;  /* 0x000000368b087224 */ /* 0x000fe200078e02ff */
[----:B------:R-:W-:Y:S01]  /*2650*/  SHF.L.U64.HI R66, R140, 0x5, R141 ;  /* 0x000000058c427819 */ /* 0x000fe2000001028d */
[----:B------:R-:W-:Y:S01]  /*2660*/  IMAD.WIDE.U32 R24, R54, R138, R24 ;  /* 0x0000008a36187225 */ /* 0x000fe200078e0018 */
[----:B------:R-:W-:Y:S02]  /*2670*/  IADD3 R23, PT, PT, R23, R7, RZ ;  /* 0x0000000717177210 */ /* 0x000fe40007ffe0ff */
[C---:B------:R-:W-:Y:S01]  /*2680*/  SHF.L.U32 R67, R140.reuse, 0x5, RZ ;  /* 0x000000058c437819 */ /* 0x040fe200000006ff */
[----:B------:R-:W-:Y:S01]  /*2690*/  IMAD R7, R141, R54, RZ ;  /* 0x000000368d077224 */ /* 0x000fe200078e02ff */
[----:B------:R-:W-:Y:S01]  /*26a0*/  SHF.L.U64.HI R68, R140, 0x6, R141 ;  /* 0x000000068c447819 */ /* 0x000fe2000001028d */
[-C--:B------:R-:W-:Y:S01]  /*26b0*/  IMAD R8, R138, R9.reuse, R8 ;  /* 0x000000098a087224 */ /* 0x080fe200078e0208 */
[C---:B------:R-:W-:Y:S01]  /*26c0*/  SHF.L.U32 R69, R140.reuse, 0x6, RZ ;  /* 0x000000068c457819 */ /* 0x040fe200000006ff */
[C---:B------:R-:W-:Y:S01]  /*26d0*/  IMAD R7, R140.reuse, R9, R7 ;  /* 0x000000098c077224 */ /* 0x040fe200078e0207 */
[----:B------:R-:W-:Y:S01]  /*26e0*/  SHF.L.U64.HI R70, R140, 0x7, R141 ;  /* 0x000000078c467819 */ /* 0x000fe2000001028d */
[----:B------:R-:W-:Y:S01]  /*26f0*/  IMAD.WIDE.U32 R22, R54, R140, R22 ;  /* 0x0000008c36167225 */ /* 0x000fe200078e0016 */
[----:B------:R-:W-:-:S02]  /*2700*/  SHF.L.U64.HI R82, R140, 0x4, R141 ;  /* 0x000000048c527819 */ /* 0x000fc4000001028d */
[----:B------:R-:W-:Y:S01]  /*2710*/  SHF.L.U32 R83, R140, 0x4, RZ ;  /* 0x000000048c537819 */ /* 0x000fe200000006ff */
[-C--:B------:R-:W-:Y:S01]  /*2720*/  IMAD R9, R21, R6.reuse, RZ ;  /* 0x0000000615097224 */ /* 0x080fe200078e02ff */
[----:B------:R-:W-:Y:S01]  /*2730*/  IADD3 R23, PT, PT, R23, R7, RZ ;  /* 0x0000000717177210 */ /* 0x000fe20007ffe0ff */
[----:B------:R-:W-:Y:S02]  /*2740*/  IMAD.IADD R25, R25, 0x1, R8 ;  /* 0x0000000119197824 */ /* 0x000fe400078e0208 */
[----:B------:R-:W-:Y:S02]  /*2750*/  IMAD R8, R15, R6, RZ ;  /* 0x000000060f087224 */ /* 0x000fe400078e02ff */
[----:B------:R-:W-:Y:S01]  /*2760*/  IMAD R7, R20, R0, R9 ;  /* 0x0000000014077224 */ /* 0x000fe200078e0209 */
[----:B------:R-:W-:Y:S01]  /*2770*/  SHF.R.S32.HI R9, RZ, 0x1f, R55 ;  /* 0x0000001fff097819 */ /* 0x000fe20000011437 */
[----:B------:R-:W-:-:S04]  /*2780*/  IMAD.WIDE.U32 R20, R6, R20, R24 ;  /* 0x0000001406147225 */ /* 0x000fc800078e0018 */
[----:B------:R-:W-:Y:S02]  /*2790*/  IMAD R0, R14, R0, R8 ;  /* 0x000000000e007224 */ /* 0x000fe400078e0208 */
[----:B------:R-:W-:Y:S01]  /*27a0*/  IMAD.WIDE.U32 R14, R6, R14, R22 ;  /* 0x0000000e060e7225 */ /* 0x000fe200078e0016 */
[----:B------:R-:W-:Y:S02]  /*27b0*/  IADD3 R23, PT, PT, R21, R7, RZ ;  /* 0x0000000715177210 */ /* 0x000fe40007ffe0ff */
[----:B------:R-:W-:Y:S01]  /*27c0*/  IADD3 R6, P0, PT, -R55, R136, RZ ;  /* 0x0000008837067210 */ /* 0x000fe20007f1e1ff */
[----:B------:R-:W-:Y:S01]  /*27d0*/  IMAD.IADD R21, R15, 0x1, R0 ;  /* 0x000000010f157824 */ /* 0x000fe200078e0200 */
[----:B------:R-:W-:Y:S01]  /*27e0*/  MOV R22, R20 ;  /* 0x0000001400167202 */ /* 0x000fe20000000f00 */
[----:B------:R-:W-:Y:S01]  /*27f0*/  IMAD R0, R136, R13, R58 ;  /* 0x0000000d88007224 */ /* 0x000fe200078e023a */
[----:B------:R-:W-:Y:S01]  /*2800*/  MOV R20, R14 ;  /* 0x0000000e00147202 */ /* 0x000fe20000000f00 */
[----:B------:R-:W-:-:S02]  /*2810*/  IMAD.X R9, RZ, RZ, ~R9, P0 ;  /* 0x000000ffff097224 */ /* 0x000fc400000e0e09 */
[----:B------:R-:W-:Y:S01]  /*2820*/  IMAD.IADD R7, R58, 0x1, R0 ;  /* 0x000000013a077824 */ /* 0x000fe200078e0200 */
[----:B------:R-:W-:Y:S01]  /*2830*/  IADD3 R14, P0, PT, R77, R0, RZ ;  /* 0x000000004d0e7210 */ /* 0x000fe20007f1e0ff */
[C---:B------:R-:W-:Y:S02]  /*2840*/  IMAD R72, R9.reuse, R138, RZ ;  /* 0x0000008a09487224 */ /* 0x040fe400078e02ff */
[----:B------:R-:W-:Y:S01]  /*2850*/  IMAD R9, R9, R140, RZ ;  /* 0x0000008c09097224 */ /* 0x000fe200078e02ff */
[----:B------:R-:W-:Y:S01]  /*2860*/  LEA.HI.X.SX32 R0, R0, R76, 0x1, P0 ;  /* 0x0000004c00007211 */ /* 0x000fe200000f0eff */
[-C--:B------:R-:W-:Y:S01]  /*2870*/  IMAD R72, R139, R6.reuse, R72 ;  /* 0x000000068b487224 */ /* 0x080fe200078e0248 */
[----:B------:R-:W-:Y:S01]  /*2880*/  IADD3 R77, P0, PT, R77, R7, RZ ;  /* 0x000000074d4d7210 */ /* 0x000fe20007f1e0ff */
[----:B------:R-:W-:Y:S01]  /*2890*/  IMAD.WIDE.U32 R22, R138, R6, R22 ;  /* 0x000000068a167225 */ /* 0x000fe200078e0016 */
[----:B------:R-:W-:Y:S02]  /*28a0*/  SHF.L.U64.HI R0, R14, 0x1, R0 ;  /* 0x000000010e007819 */ /* 0x000fe40000010200 */
[----:B------:R-:W-:Y:S01]  /*28b0*/  LEA.HI.X.SX32 R76, R7, R76, 0x1, P0 ;  /* 0x0000004c074c7211 */ /* 0x000fe200000f0eff */
[----:B------:R-:W-:Y:S01]  /*28c0*/  IMAD R9, R141, R6, R9 ;  /* 0x000000068d097224 */ /* 0x000fe200078e0209 */
[----:B------:R-:W-:Y:S01]  /*28d0*/  LEA R73, P1, R22, R18, 0x1 ;  /* 0x0000001216497211 */ /* 0x000fe200078208ff */
[----:B------:R-:W-:Y:S01]  /*28e0*/  IMAD.WIDE.U32 R20, R140, R6, R20 ;  /* 0x000000068c147225 */ /* 0x000fe200078e0014 */
[----:B------:R-:W-:-:S02]  /*28f0*/  SHF.L.U64.HI R76, R77, 0x1, R76 ;  /* 0x000000014d4c7819 */ /* 0x000fc4000001024c */
[----:B------:R-:W-:Y:S01]  /*2900*/  SHF.L.U32 R14, R14, 0x1, RZ ;  /* 0x000000010e0e7819 */ /* 0x000fe200000006ff */
[----:B------:R-:W-:Y:S01]  /*2910*/  IMAD.SHL.U32 R77, R77, 0x2, RZ ;  /* 0x000000024d4d7824 */ /* 0x000fe200078e00ff */
[----:B------:R-:W-:Y:S01]  /*2920*/  IADD3 R9, PT, PT, R21, R9, RZ ;  /* 0x0000000915097210 */ /* 0x000fe20007ffe0ff */
[----:B------:R-:W-:Y:S01]  /*2930*/  IMAD.IADD R72, R23, 0x1, R72 ;  /* 0x0000000117487824 */ /* 0x000fe200078e0248 */
[----:B------:R-:W-:Y:S01]  /*2940*/  LEA R12, P0, R20, R16, 0x1 ;  /* 0x00000010140c7211 */ /* 0x000fe200078008ff */
[C---:B------:R-:W-:Y:S01]  /*2950*/  IMAD R62, R141.reuse, 0x60, RZ ;  /* 0x000000608d3e7824 */ /* 0x040fe200078e02ff */
[----:B------:R-:W-:Y:S01]  /*2960*/  IADD3 R75, P3, PT, R4, R77, RZ ;  /* 0x0000004d044b7210 */ /* 0x000fe20007f7e0ff */
        /* <DEDUP_REMOVED lines=20> */
[----:B------:R-:W-:Y:S02]  /*2ab0*/  IMAD.SHL.U32 R61, R138, 0x20, RZ ;  /* 0x000000208a3d7824 */ /* 0x000fe400078e00ff */
[----:B------:R-:W-:Y:S02]  /*2ac0*/  IMAD.SHL.U32 R71, R140, 0x80, RZ ;  /* 0x000000808c477824 */ /* 0x000fe400078e00ff */
[----:B------:R-:W-:-:S08]  /*2ad0*/  IMAD.IADD R63, R149, 0x1, R63 ;  /* 0x00000001953f7824 */ /* 0x000fd000078e023f */
.L_x_3574:
[----:B------:R-:W-:Y:S01]  /*2ae0*/  VIADD R101, R101, 0x100 ;  /* 0x0000010065657836 */ /* 0x000fe20000000000 */
[----:B------:R-:W-:Y:S01]  /*2af0*/  UMOV UR6, URZ ;  /* 0x000000ff00067c82 */ /* 0x000fe20008000000 */
[----:B------:R-:W-:Y:S01]  /*2b00*/  VIADD R102, R102, 0x100 ;  /* 0x0000010066667836 */ /* 0x000fe20000000000 */
[----:B------:R-:W-:Y:S01]  /*2b10*/  BSSY.RECONVERGENT B1, `(.L_x_3504) ;  /* 0x0000aca000017945 */ /* 0x000fe20003800200 */
[----:B------:R-:W-:Y:S01]  /*2b20*/  IMAD.MOV.U32 R133, RZ, RZ, R100 ;  /* 0x000000ffff857224 */ /* 0x000fe200078e0064 */
[-C--:B------:R-:W-:Y:S01]  /*2b30*/  ISETP.GE.OR P4, PT, R136, R101.reuse, P2 ;  /* 0x000000658800720c */ /* 0x080fe20001786670 */
[----:B------:R-:W-:Y:S01]  /*2b40*/  VIADD R99, R99, 0xffffffff ;  /* 0xffffffff63637836 */ /* 0x000fe20000000000 */
[----:B------:R-:W-:Y:S01]  /*2b50*/  ISETP.GE.AND P2, PT, R10, R234, PT ;  /* 0x000000ea0a00720c */ /* 0x000fe20003f46270 */
[----:B------:R-:W-:Y:S01]  /*2b60*/  VIADD R100, R100, 0xffffff00 ;  /* 0xffffff0064647836 */ /* 0x000fe20000000000 */
[-C--:B------:R-:W-:Y:S02]  /*2b70*/  ISETP.LT.OR P4, PT, R136, R102.reuse, P4 ;  /* 0x000000668800720c */ /* 0x080fe40002781670 */
[CC--:B------:R-:W-:Y:S02]  /*2b80*/  ISETP.GE.OR P3, PT, R127.reuse, R101.reuse, P2 ;  /* 0x000000657f00720c */ /* 0x0c0fe40001766670 */
[CC--:B------:R-:W-:Y:S02]  /*2b90*/  ISETP.GE.OR P0, PT, R130.reuse, R101.reuse, P2 ;  /* 0x000000658200720c */ /* 0x0c0fe40001706670 */
[-C--:B------:R-:W-:Y:S02]  /*2ba0*/  ISETP.LT.OR P6, PT, R127, R102.reuse, P3 ;  /* 0x000000667f00720c */ /* 0x080fe40001fc1670 */
[-C--:B------:R-:W-:Y:S02]  /*2bb0*/  ISETP.LT.OR P5, PT, R130, R102.reuse, P0 ;  /* 0x000000668200720c */ /* 0x080fe400007a1670 */
[C---:B------:R-:W-:Y:S02]  /*2bc0*/  ISETP.GE.OR P0, PT, R129.reuse, R101, P2 ;  /* 0x000000658100720c */ /* 0x040fe40001706670 */
[----:B------:R-:W-:Y:S01]  /*2bd0*/  P2R R8, PR, RZ, 0x20 ;  /* 0x00000020ff087803 */ /* 0x000fe20000000000 */
[----:B------:R-:W-:Y:S01]  /*2be0*/  @!P4 IMAD.MOV.U32 R2, RZ, RZ, R73 ;  /* 0x000000ffff02c224 */ /* 0x000fe200078e0049 */
[----:B------:R-:W-:Y:S01]  /*2bf0*/  ISETP.LT.OR P1, PT, R129, R102, P0 ;  /* 0x000000668100720c */ /* 0x000fe20000721670 */
[----:B------:R-:W-:Y:S01]  /*2c00*/  @!P4 IMAD.MOV.U32 R3, RZ, RZ, R72 ;  /* 0x000000ffff03c224 */ /* 0x000fe200078e0048 */
[-C--:B------:R-:W-:Y:S01]  /*2c10*/  IADD3 R26, P0, PT, R73, R61.reuse, RZ ;  /* 0x0000003d491a7210 */ /* 0x080fe20007f1e0ff */
[----:B------:R-:W-:Y:S02]  /*2c20*/  @!P4 IMAD.MOV.U32 R16, RZ, RZ, R81 ;  /* 0x000000ffff10c224 */ /* 0x000fe400078e0051 */
[----:B------:R-:W-:Y:S01]  /*2c30*/  @!P4 IMAD.MOV.U32 R17, RZ, RZ, R80 ;  /* 0x000000ffff11c224 */ /* 0x000fe200078e0050 */
[----:B------:R1:W2:Y:S01]  /*2c40*/  @!P4 LD.E.128 R4, desc[UR4][R2.64] ;  /* 0x000000040204c980 */ /* 0x0002a2000c101d00 */
[--C-:B------:R-:W-:Y:S01]  /*2c50*/  IMAD.X R27, R72, 0x1, R60.reuse, P0 ;  /* 0x00000001481b7824 */ /* 0x100fe200000e063c */
[----:B------:R-:W-:Y:S05]  /*2c60*/  @!P5 IADD3 R40, P0, PT, R26, R61, RZ ;  /* 0x0000003d1a28d210 */ /* 0x000fea0007f1e0ff */
[----:B------:R-:W-:Y:S01]  /*2c70*/  @!P5 IMAD.X R41, R27, 0x1, R60, P0 ;  /* 0x000000011b29d824 */ /* 0x000fe200000e063c */
[----:B-1----:R-:W-:Y:S02]  /*2c80*/  P2R R3, PR, RZ, 0x2 ;  /* 0x00000002ff037803 */ /* 0x002fe40000000000 */
[----:B------:R-:W-:Y:S02]  /*2c90*/  LEA R24, P1, R49, R81, 0x1 ;  /* 0x0000005131187211 */ /* 0x000fe400078208ff */
[----:B------:R-:W-:Y:S02]  /*2ca0*/  ISETP.NE.AND P3, PT, R3, RZ, PT ;  /* 0x000000ff0300720c */ /* 0x000fe40003f65270 */
[----:B------:R-:W-:Y:S02]  /*2cb0*/  LEA.HI.X R25, R49, R80, R50, 0x1, P1 ;  /* 0x0000005031197211 */ /* 0x000fe400008f0c32 */
[C---:B----4-:R-:W-:Y:S02]  /*2cc0*/  @!P5 LEA R38, P1, R224.reuse, R24, 0x5 ;  /* 0x00000018e026d211 */ /* 0x050fe400078228ff */
[----:B------:R-:W-:Y:S02]  /*2cd0*/  P2R R2, PR, RZ, 0x40 ;  /* 0x00000040ff027803 */ /* 0x000fe40000000000 */
[----:B------:R-:W-:Y:S02]  /*2ce0*/  @!P5 LEA.HI.X R39, R224, R25, R225, 0x5, P1 ;  /* 0x00000019e027d211 */ /* 0x000fe400008f2ce1 */
[C---:B------:R-:W-:Y:S03]  /*2cf0*/  ISETP.GE.OR P1, PT, R123.reuse, R101, P2 ;  /* 0x000000657b00720c */ /* 0x040fe60001726670 */
        /* <DEDUP_REMOVED lines=13> */
[C---:B------:R-:W-:Y:S04]  /*2dd0*/  @!P5 LEA R28, P0, R224.reuse, R24, 0x8 ;  /* 0x00000018e01cd211 */ /* 0x040fe800078040ff */
[----:B------:R-:W-:Y:S02]  /*2de0*/  @!P5 LEA.HI.X R29, R224, R25, R225, 0x8, P0 ;  /* 0x00000019e01dd211 */ /* 0x000fe400000f44e1 */
[CC--:B------:R-:W-:Y:S04]  /*2df0*/  ISETP.GE.OR P0, PT, R131.reuse, R101.reuse, P2 ;  /* 0x000000658300720c */ /* 0x0c0fe80001706670 */
[-C--:B------:R-:W-:Y:S01]  /*2e00*/  ISETP.LT.OR P0, PT, R131, R102.reuse, P0 ;  /* 0x000000668300720c */ /* 0x080fe20000701670 */
[----:B--2---:R1:W-:Y:S11]  /*2e10*/  @!P4 ST.E.128 desc[UR4][R16.64], R4 ;  /* 0x000000041000c985 */ /* 0x0043f6000c101d04 */
[----:B------:R-:W-:Y:S01]  /*2e20*/  @!UPT UIADD3 URZ, UPT, UPT, URZ, URZ, URZ ;  /* 0x000000fffffff290 */ /* 0x000fe2000fffe0ff */
[----:B-1----:R-:W2:Y:S01]  /*2e30*/  @!P0 LD.E.128 R4, desc[UR4][R26.64] ;  /* 0x000000041a048980 */ /* 0x002ea2000c101d00 */
[----:B------:R-:W-:Y:S03]  /*2e40*/  P2R R17, PR, RZ, 0x1 ;  /* 0x00000001ff117803 */ /* 0x000fe60000000000 */
[----:B--2---:R1:W-:Y:S01]  /*2e50*/  @!P0 ST.E.128 desc[UR4][R24.64], R4 ;  /* 0x0000000418008985 */ /* 0x0043e2000c101d04 */
[CC--:B------:R-:W-:Y:S03]  /*2e60*/  ISETP.GE.OR P0, PT, R128.reuse, R101.reuse, P2 ;  /* 0x000000658000720c */ /* 0x0c0fe60001706670 */
[----:B-1----:R-:W2:Y:S04]  /*2e70*/  @!P1 LD.E.128 R4, desc[UR4][R40.64] ;  /* 0x0000000428049980 */ /* 0x002ea8000c101d00 */
[----:B--2---:R1:W-:Y:S01]  /*2e80*/  @!P1 ST.E.128 desc[UR4][R38.64], R4 ;  /* 0x0000000426009985 */ /* 0x0043e2000c101d04 */
[-C--:B------:R-:W-:Y:S02]  /*2e90*/  ISETP.LT.OR P1, PT, R128, R102.reuse, P0 ;  /* 0x000000668000720c */ /* 0x080fe40000721670 */
[-C--:B------:R-:W-:Y:S11]  /*2ea0*/  ISETP.GE.OR P0, PT, R126, R101.reuse, P2 ;  /* 0x000000657e00720c */ /* 0x080ff60001706670 */
[----:B------:R-:W-:Y:S02]  /*2eb0*/  @!P1 IMAD R16, R139, 0x60, RZ ;  /* 0x000000608b109824 */ /* 0x000fe400078e02ff */
[----:B-1----:R-:W-:Y:S01]  /*2ec0*/  @!P1 IMAD.WIDE.U32 R38, R138, 0x60, R26 ;  /* 0x000000608a269825 */ /* 0x002fe200078e001a */
[----:B------:R1:W2:Y:S03]  /*2ed0*/  @!P3 LD.E.128 R4, desc[UR4][R18.64] ;  /* 0x000000041204b980 */ /* 0x0002a6000c101d00 */
[----:B------:R-:W-:Y:S02]  /*2ee0*/  @!P1 IMAD.IADD R39, R39, 0x1, R16 ;  /* 0x0000000127279824 */ /* 0x000fe400078e0210 */
[----:B------:R-:W-:Y:S01]  /*2ef0*/  @!P1 IMAD R16, R225, 0x60, RZ ;  /* 0x00000060e1109824 */ /* 0x000fe200078e02ff */
[----:B-1----:R-:W-:Y:S01]  /*2f00*/  P2R R19, PR, RZ, 0x2 ;  /* 0x00000002ff137803 */ /* 0x002fe20000000000 */
[----:B--2---:R1:W-:Y:S02]  /*2f10*/  @!P3 ST.E.128 desc[UR4][R36.64], R4 ;  /* 0x000000042400b985 */ /* 0x0043e4000c101d04 */
[----:B-1----:R-:W-:Y:S02]  /*2f20*/  @!P1 IMAD.WIDE.U32 R36, R224, 0x60, R24 ;  /* 0x00000060e0249825 */ /* 0x002fe400078e0018 */
[----:B------:R-:W2:Y:S02]  /*2f30*/  @!P1 LD.E.128 R4, desc[UR4][R38.64] ;  /* 0x0000000426049980 */ /* 0x000ea4000c101d00 */
[----:B------:R-:W-:Y:S05]  /*2f40*/  @!P1 IMAD.IADD R37, R37, 0x1, R16 ;  /* 0x0000000125259824 */ /* 0x000fea00078e0210 */
[----:B--2---:R1:W-:Y:S01]  /*2f50*/  @!P1 ST.E.128 desc[UR4][R36.64], R4 ;  /* 0x0000000424009985 */ /* 0x0043e2000c101d04 */
[-C--:B------:R-:W-:Y:S02]  /*2f60*/  ISETP.LT.OR P1, PT, R126, R102.reuse, P0 ;  /* 0x000000667e00720c */ /* 0x080fe40000721670 */
[CC--:B------:R-:W-:Y:S04]  /*2f70*/  ISETP.GE.OR P0, PT, R125.reuse, R101.reuse, P2 ;  /* 0x000000657d00720c */ /* 0x0c0fe80001706670 */
[----:B------:R-:W-:Y:S02]  /*2f80*/  ISETP.LT.OR P3, PT, R125, R102, P0 ;  /* 0x000000667d00720c */ /* 0x000fe40000761670 */
[-C--:B------:R-:W-:Y:S05]  /*2f90*/  ISETP.GE.OR P0, PT, R124, R101.reuse, P2 ;  /* 0x000000657c00720c */ /* 0x080fea0001706670 */
[----:B------:R-:W-:Y:S02]  /*2fa0*/  @!P1 IMAD R16, R139, 0xa0, RZ ;  /* 0x000000a08b109824 */ /* 0x000fe400078e02ff */
[----:B------:R-:W-:Y:S02]  /*2fb0*/  @!P1 IMAD R18, R225, 0xa0, RZ ;  /* 0x000000a0e1129824 */ /* 0x000fe400078e02ff */
[----:B-1----:R-:W-:Y:S01]  /*2fc0*/  @!P1 IMAD.WIDE.U32 R36, R138, 0xa0, R26 ;  /* 0x000000a08a249825 */ /* 0x002fe200078e001a */
[----:B------:R1:W2:Y:S03]  /*2fd0*/  @!P6 LD.E.128 R4, desc[UR4][R20.64] ;  /* 0x000000041404e980 */ /* 0x0002a6000c101d00 */
[----:B------:R-:W-:Y:S02]  /*2fe0*/  @!P1 IMAD.IADD R37, R37, 0x1, R16 ;  /* 0x0000000125259824 */ /* 0x000fe400078e0210 */
[----:B------:R-:W-:Y:S04]  /*2ff0*/  @!P1 IMAD.WIDE.U32 R38, R224, 0xa0, R24 ;  /* 0x000000a0e0269825 */ /* 0x000fe800078e0018 */
[----:B------:R-:W-:Y:S01]  /*3000*/  @!P3 IMAD R16, R139, 0xc0, RZ ;  /* 0x000000c08b10b824 */ /* 0x000fe200078e02ff */
[----:B------:R-:W-:Y:S01]  /*3010*/  @!P1 IADD3 R39, PT, PT, R39, R18, RZ ;  /* 0x0000001227279210 */ /* 0x000fe20007ffe0ff */
[----:B------:R-:W-:Y:S01]  /*3020*/  @!P3 IMAD R18, R225, 0xc0, RZ ;  /* 0x000000c0e112b824 */ /* 0x000fe200078e02ff */
[----:B-1----:R-:W-:Y:S01]  /*3030*/  P2R R21, PR, RZ, 0x2 ;  /* 0x00000002ff157803 */ /* 0x002fe20000000000 */
[----:B--2---:R1:W-:Y:S01]  /*3040*/  @!P6 ST.E.128 desc[UR4][R22.64], R4 ;  /* 0x000000041600e985 */ /* 0x0043e2000c101d04 */
[CC--:B------:R-:W-:Y:S04]  /*3050*/  ISETP.GE.OR P6, PT, R120.reuse, R101.reuse, P2 ;  /* 0x000000657800720c */ /* 0x0c0fe800017c6670 */
[-C--:B------:R-:W-:Y:S01]  /*3060*/  ISETP.LT.OR P6, PT, R120, R102.reuse, P6 ;  /* 0x000000667800720c */ /* 0x080fe200037c1670 */
[----:B-1----:R1:W2:Y:S01]  /*3070*/  @!P1 LD.E.128 R4, desc[UR4][R36.64] ;  /* 0x0000000424049980 */ /* 0x0022a2000c101d00 */
[----:B------:R-:W-:Y:S01]  /*3080*/  P2R R22, PR, RZ, 0x8 ;  /* 0x00000008ff167803 */ /* 0x000fe20000000000 */
[----:B-1----:R-:W-:Y:S04]  /*3090*/  @!P3 IMAD.WIDE.U32 R36, R138, 0xc0, R26 ;  /* 0x000000c08a24b825 */ /* 0x002fe800078e001a */
[----:B------:R-:W-:Y:S01]  /*30a0*/  @!P3 IMAD.IADD R37, R37, 0x1, R16 ;  /* 0x000000012525b824 */ /* 0x000fe200078e0210 */
[----:B--2---:R1:W-:Y:S01]  /*30b0*/  @!P1 ST.E.128 desc[UR4][R38.64], R4 ;  /* 0x0000000426009985 */ /* 0x0043e2000c101d04 */
[-C--:B------:R-:W-:Y:S02]  /*30c0*/  ISETP.LT.OR P1, PT, R124, R102.reuse, P0 ;  /* 0x000000667c00720c */ /* 0x080fe40000721670 */
[-C--:B------:R-:W-:Y:S02]  /*30d0*/  ISETP.GE.OR P0, PT, R122, R101.reuse, P2 ;  /* 0x000000657a00720c */ /* 0x080fe40001706670 */
[----:B------:R-:W-:Y:S09]  /*30e0*/  P2R R23, PR, RZ, 0x2 ;  /* 0x00000002ff177803 */ /* 0x000ff20000000000 */
[----:B------:R-:W-:Y:S02]  /*30f0*/  @!P1 IMAD R16, R139, 0xe0, RZ ;  /* 0x000000e08b109824 */ /* 0x000fe400078e02ff */
[----:B-1----:R-:W-:Y:S01]  /*3100*/  @!P3 IMAD.WIDE.U32 R38, R224, 0xc0, R24 ;  /* 0x000000c0e026b825 */ /* 0x002fe200078e0018 */
[----:B------:R1:W2:Y:S03]  /*3110*/  @!P3 LD.E.128 R4, desc[UR4][R36.64] ;  /* 0x000000042404b980 */ /* 0x0002a6000c101d00 */
[----:B------:R-:W-:Y:S02]  /*3120*/  @!P3 IMAD.IADD R39, R39, 0x1, R18 ;  /* 0x000000012727b824 */ /* 0x000fe400078e0212 */
[----:B-1----:R-:W-:Y:S04]  /*3130*/  @!P1 IMAD.WIDE.U32 R36, R138, 0xe0, R26 ;  /* 0x000000e08a249825 */ /* 0x002fe800078e001a */
[----:B------:R-:W-:Y:S02]  /*3140*/  @!P1 IMAD.IADD R37, R37, 0x1, R16 ;  /* 0x0000000125259824 */ /* 0x000fe400078e0210 */
[----:B------:R-:W-:Y:S01]  /*3150*/  @!P1 IMAD R16, R225, 0xe0, RZ ;  /* 0x000000e0e1109824 */ /* 0x000fe200078e02ff */
        /* <DEDUP_REMOVED lines=10> */
[CC--:B------:R-:W-:Y:S02]  /*3200*/  ISETP.GE.OR P0, PT, R117.reuse, R101.reuse, P2 ;  /* 0x000000657500720c */ /* 0x0c0fe40001706670 */
[----:B------:R-:W-:Y:S02]  /*3210*/  P2R R20, PR, RZ, 0x2 ;  /* 0x00000002ff147803 */ /* 0x000fe40000000000 */
[-C--:B------:R-:W-:Y:S01]  /*3220*/  ISETP.LT.OR P0, PT, R117, R102.reuse, P0 ;  /* 0x000000667500720c */ /* 0x080fe20000701670 */
[----:B-1----:R1:W2:Y:S02]  /*3230*/  @!P5 LD.E.128 R4, desc[UR4][R30.64] ;  /* 0x000000041e04d980 */ /* 0x0022a4000c101d00 */
[----:B-1----:R-:W-:Y:S04]  /*3240*/  @!P3 IMAD.WIDE.U32 R30, R138, 0x120, R26 ;  /* 0x000001208a1eb825 */ /* 0x002fe800078e001a */
[----:B------:R-:W-:Y:S02]  /*3250*/  @!P3 IMAD.IADD R31, R31, 0x1, R16 ;  /* 0x000000011f1fb824 */ /* 0x000fe400078e0210 */
[----:B------:R-:W-:Y:S04]  /*3260*/  @!P3 IMAD.WIDE.U32 R36, R224, 0x120, R24 ;  /* 0x00000120e024b825 */ /* 0x000fe800078e0018 */
[----:B------:R-:W-:Y:S01]  /*3270*/  @!P1 IMAD R16, R139, 0x140, RZ ;  /* 0x000001408b109824 */ /* 0x000fe200078e02ff */
[----:B--2---:R1:W-:Y:S02]  /*3280*/  @!P5 ST.E.128 desc[UR4][R28.64], R4 ;  /* 0x000000041c00d985 */ /* 0x0043e4000c101d04 */
[----:B-1----:R-:W-:Y:S02]  /*3290*/  @!P3 IMAD R28, R225, 0x120, RZ ;  /* 0x00000120e11cb824 */ /* 0x002fe400078e02ff */
[----:B------:R1:W2:Y:S02]  /*32a0*/  @!P3 LD.E.128 R4, desc[UR4][R30.64] ;  /* 0x000000041e04b980 */ /* 0x0002a4000c101d00 */
[----:B------:R-:W-:Y:S02]  /*32b0*/  @!P3 IMAD.IADD R37, R37, 0x1, R28 ;  /* 0x000000012525b824 */ /* 0x000fe400078e021c */
[----:B------:R-:W-:Y:S02]  /*32c0*/  @!P1 IMAD R28, R225, 0x140, RZ ;  /* 0x00000140e11c9824 */ /* 0x000fe400078e02ff */
[----:B-1----:R-:W-:Y:S04]  /*32d0*/  @!P1 IMAD.WIDE.U32 R30, R138, 0x140, R26 ;  /* 0x000001408a1e9825 */ /* 0x002fe800078e001a */
[----:B------:R-:W-:Y:S02]  /*32e0*/  @!P1 IMAD.IADD R31, R31, 0x1, R16 ;  /* 0x000000011f1f9824 */ /* 0x000fe400078e0210 */
[----:B------:R-:W-:Y:S01]  /*32f0*/  @!P6 IMAD R16, R139, 0x160, RZ ;  /* 0x000001608b10e824 */ /* 0x000fe200078e02ff */
[----:B--2---:R1:W-:Y:S01]  /*3300*/  @!P3 ST.E.128 desc[UR4][R36.64], R4 ;  /* 0x000000042400b985 */ /* 0x0043e2000c101d04 */
[CC--:B------:R-:W-:Y:S04]  /*3310*/  ISETP.GE.OR P3, PT, R119.reuse, R101.reuse, P2 ;  /* 0x000000657700720c */ /* 0x0c0fe80001766670 */
[----:B------:R-:W-:Y:S01]  /*3320*/  ISETP.LT.OR P3, PT, R119, R102, P3 ;  /* 0x000000667700720c */ /* 0x000fe20001f61670 */
        /* <DEDUP_REMOVED lines=32> */
[----:B------:R-:W-:Y:S05]  /*3530*/  @!P0 IMAD.WIDE.U32 R24, R224, 0x1c0, R24 ;  /* 0x000001c0e0188825 */ /* 0x000fea00078e0018 */
[----:B------:R-:W-:Y:S01]  /*3540*/  @!P0 IADD3 R25, PT, PT, R25, R16, RZ ;  /* 0x0000001019198210 */ /* 0x000fe20007ffe0ff */
        /* <DEDUP_REMOVED lines=11> */
[----:B--2---:R-:W-:Y:S11]  /*3600*/  ISETP.NE.AND P5, PT, R16, RZ, PT ;  /* 0x000000ff1000720c */ /* 0x004ff60003fa5270 */
[----:B------:R-:W-:Y:S02]  /*3610*/  @!UPT UIADD3 URZ, UPT, UPT, URZ, URZ, URZ ;  /* 0x000000fffffff290 */ /* 0x000fe4000fffe0ff */
[----:B------:R-:W-:Y:S05]  /*3620*/  @P5 BRA `(.L_x_3505) ;  /* 0x0000000800285947 */ /* 0x000fea0003800000 */
[----:B------:R-:W-:Y:S01]  /*3630*/  @!P4 IMAD.MOV.U32 R28, RZ, RZ, R79 ;  /* 0x000000ffff1cc224 */ /* 0x000fe200078e004f */
[----:B------:R-:W-:Y:S01]  /*3640*/  P2R R24, PR, RZ, 0x8 ;  /* 0x00000008ff187803 */ /* 0x000fe20000000000 */
[----:B------:R-:W-:Y:S01]  /*3650*/  @!P4 IMAD.MOV.U32 R29, RZ, RZ, R78 ;  /* 0x000000ffff1dc224 */ /* 0x000fe200078e004e */
[----:B------:R-:W-:Y:S02]  /*3660*/  ISETP.NE.AND P3, PT, R21, RZ, PT ;  /* 0x000000ff1500720c */ /* 0x000fe40003f65270 */
[----:B------:R-:W-:Y:S02]  /*3670*/  LEA R26, P5, R83, R12, 0x1 ;  /* 0x0000000c531a7211 */ /* 0x000fe400078a08ff */
[----:B------:R-:W-:Y:S02]  /*3680*/  P2R R21, PR, RZ, 0x8 ;  /* 0x00000008ff157803 */ /* 0x000fe40000000000 */
[----:B------:R-:W-:Y:S02]  /*3690*/  ISETP.NE.AND P3, PT, R3, RZ, PT ;  /* 0x000000ff0300720c */ /* 0x000fe40003f65270 */
[----:B------:R-:W-:Y:S02]  /*36a0*/  P2R R3, PR, RZ, 0x4 ;  /* 0x00000004ff037803 */ /* 0x000fe40000000000 */
[----:B------:R-:W-:Y:S01]  /*36b0*/  ISETP.NE.AND P2, PT, R8, RZ, PT ;  /* 0x000000ff0800720c */ /* 0x000fe20003f45270 */
[----:B------:R-:W-:Y:S01]  /*36c0*/  @!P4 IMAD.MOV.U32 R8, RZ, RZ, R12 ;  /* 0x000000ffff08c224 */ /* 0x000fe200078e000c */
[----:B------:R-:W-:Y:S02]  /*36d0*/  LEA.HI.X R27, R83, R9, R82, 0x1, P5 ;  /* 0x00000009531b7211 */ /* 0x000fe400028f0c52 */
[----:B------:R-:W-:Y:S02]  /*36e0*/  P2R R25, PR, RZ, 0x40 ;  /* 0x00000040ff197803 */ /* 0x000fe40000000000 */
[----:B------:R-:W2:Y:S01]  /*36f0*/  @!P4 LD.E.128 R4, desc[UR4][R8.64] ;  /* 0x000000040804c980 */ /* 0x000ea2000c101d00 */
[----:B------:R-:W-:Y:S02]  /*3700*/  ISETP.NE.AND P6, PT, R19, RZ, PT ;  /* 0x000000ff1300720c */ /* 0x000fe40003fc5270 */
[----:B------:R-:W-:Y:S02]  /*3710*/  P2R R19, PR, RZ, 0x2 ;  /* 0x00000002ff137803 */ /* 0x000fe40000000000 */
[----:B------:R-:W-:Y:S02]  /*3720*/  ISETP.NE.AND P1, PT, R22, RZ, PT ;  /* 0x000000ff1600720c */ /* 0x000fe40003f25270 */
[----:B------:R-:W-:Y:S02]  /*3730*/  LEA R22, P5, R51, R79, 0x1 ;  /* 0x0000004f33167211 */ /* 0x000fe400078a08ff */
[----:B------:R-:W-:Y:S02]  /*3740*/  P2R R16, PR, RZ, 0x1 ;  /* 0x00000001ff107803 */ /* 0x000fe40000000000 */
[----:B------:R-:W-:Y:S02]  /*3750*/  ISETP.NE.AND P0, PT, R23, RZ, PT ;  /* 0x000000ff1700720c */ /* 0x000fe40003f05270 */
[----:B------:R-:W-:Y:S02]  /*3760*/  LEA.HI.X R23, R51, R78, R52, 0x1, P5 ;  /* 0x0000004e33177211 */ /* 0x000fe400028f0c34 */
[----:B------:R-:W-:Y:S01]  /*3770*/  ISETP.NE.AND P5, PT, R2, RZ, PT ;  /* 0x000000ff0200720c */ /* 0x000fe20003fa5270 */
[----:B--2---:R1:W-:Y:S01]  /*3780*/  @!P4 ST.E.128 desc[UR4][R28.64], R4 ;  /* 0x000000041c00c985 */ /* 0x0043e2000c101d04 */
[----:B------:R-:W-:Y:S05]  /*3790*/  @!P2 IADD3 R38, P4, PT, R26, R67, RZ ;  /* 0x000000431a26a210 */ /* 0x000fea0007f9e0ff */
[----:B------:R-:W-:Y:S01]  /*37a0*/  @!P2 IMAD.X R39, R27, 0x1, R66, P4 ;  /* 0x000000011b27a824 */ /* 0x000fe200020e0642 */
        /* <DEDUP_REMOVED lines=9> */
[----:B------:R-:W-:Y:S01]  /*3840*/  @!P3 LEA.HI.X R31, R222, R23, R223, 0x6, P4 ;  /* 0x00000017de1fb211 */ /* 0x000fe200020f34df */
[----:B-1----:R1:W2:Y:S02]  /*3850*/  @!P2 LD.E.128 R4, desc[UR4][R38.64] ;  /* 0x000000042604a980 */ /* 0x0022a4000c101d00 */
[----:B-1----:R-:W-:Y:S05]  /*3860*/  @!P6 IADD3 R38, P4, PT, R26, R150, RZ ;  /* 0x000000961a26e210 */ /* 0x002fea0007f9e0ff */
[----:B------:R-:W-:Y:S01]  /*3870*/  @!P6 IMAD.X R39, R27, 0x1, R62, P4 ;  /* 0x000000011b27e824 */ /* 0x000fe200020e063e */
[----:B--2---:R1:W-:Y:S01]  /*3880*/  @!P2 ST.E.128 desc[UR4][R28.64], R4 ;  /* 0x000000041c00a985 */ /* 0x0043e2000c101d04 */
[----:B------:R-:W-:Y:S01]  /*3890*/  ISETP.NE.AND P2, PT, R0, RZ, PT ;  /* 0x000000ff0000720c */ /* 0x000fe20003f45270 */
[----:B------:R-:W-:Y:S02]  /*38a0*/  @!P6 IMAD R0, R223, 0x60, RZ ;  /* 0x00000060df00e824 */ /* 0x000fe400078e02ff */
[----:B-1----:R1:W2:Y:S01]  /*38b0*/  @!P3 LD.E.128 R4, desc[UR4][R36.64] ;  /* 0x000000042404b980 */ /* 0x0022a2000c101d00 */
[----:B------:R-:W-:Y:S05]  /*38c0*/  @!P5 IADD3 R28, P4, PT, R26, R71, RZ ;  /* 0x000000471a1cd210 */ /* 0x000fea0007f9e0ff */
[----:B------:R-:W-:Y:S02]  /*38d0*/  @!P5 IMAD.X R29, R27, 0x1, R70, P4 ;  /* 0x000000011b1dd824 */ /* 0x000fe400020e0646 */
[C---:B-1----:R-:W-:Y:S04]  /*38e0*/  @!P6 IMAD.WIDE.U32 R36, R222.reuse, 0x60, R22 ;  /* 0x00000060de24e825 */ /* 0x042fe800078e0016 */
[----:B------:R-:W-:Y:S01]  /*38f0*/  @!P6 IMAD.IADD R37, R37, 0x1, R0 ;  /* 0x000000012525e824 */ /* 0x000fe200078e0200 */
[----:B--2---:R1:W-:Y:S01]  /*3900*/  @!P3 ST.E.128 desc[UR4][R30.64], R4 ;  /* 0x000000041e00b985 */ /* 0x0043e2000c101d04 */
[----:B------:R-:W-:Y:S11]  /*3910*/  ISETP.NE.AND P3, PT, R21, RZ, PT ;  /* 0x000000ff1500720c */ /* 0x000ff60003f65270 */
[----:B------:R-:W-:Y:S02]  /*3920*/  @!UPT UIADD3 URZ, UPT, UPT, URZ, URZ, URZ ;  /* 0x000000fffffff290 */ /* 0x000fe4000fffe0ff */
[----:B------:R-:W-:Y:S01]  /*3930*/  @!P3 IMAD R0, R223, 0xa0, RZ ;  /* 0x000000a0df00b824 */ /* 0x000fe200078e02ff */
[----:B-1----:R1:W2:Y:S01]  /*3940*/  @!P6 LD.E.128 R4, desc[UR4][R38.64] ;  /* 0x000000042604e980 */ /* 0x0022a2000c101d00 */
[C---:B------:R-:W-:Y:S04]  /*3950*/  @!P5 LEA R30, P4, R222.reuse, R22, 0x7 ;  /* 0x00000016de1ed211 */ /* 0x040fe800078838ff */
[----:B------:R-:W-:Y:S02]  /*3960*/  @!P5 LEA.HI.X R31, R222, R23, R223, 0x7, P4 ;  /* 0x00000017de1fd211 */ /* 0x000fe400020f3cdf */
[C---:B-1----:R-:W-:Y:S05]  /*3970*/  @!P3 IADD3 R38, P4, PT, R26.reuse, R148, RZ ;  /* 0x000000941a26b210 */ /* 0x042fea0007f9e0ff */
[----:B------:R-:W-:Y:S01]  /*3980*/  @!P3 IMAD.X R39, R27, 0x1, R63, P4 ;  /* 0x000000011b27b824 */ /* 0x000fe200020e063f */
[----:B--2---:R1:W-:Y:S01]  /*3990*/  @!P6 ST.E.128 desc[UR4][R36.64], R4 ;  /* 0x000000042400e985 */ /* 0x0043e2000c101d04 */
[----:B------:R-:W-:Y:S03]  /*39a0*/  ISETP.NE.AND P6, PT, R25, RZ, PT ;  /* 0x000000ff1900720c */ /* 0x000fe60003fc5270 */
[----:B-1----:R1:W2:Y:S01]  /*39b0*/  @!P5 LD.E.128 R4, desc[UR4][R28.64] ;  /* 0x000000041c04d980 */ /* 0x0022a2000c101d00 */
[----:B------:R-:W-:Y:S04]  /*39c0*/  @!P1 IADD3 R36, P4, PT, R26, R146, RZ ;  /* 0x000000921a249210 */ /* 0x000fe80007f9e0ff */
[----:B------:R-:W-:Y:S01]  /*39d0*/  @!P1 IADD3.X R37, PT, PT, R27, R64, RZ, P4, !PT ;  /* 0x000000401b259210 */ /* 0x000fe200027fe4ff */
[----:B-1----:R-:W-:Y:S04]  /*39e0*/  @!P3 IMAD.WIDE.U32 R28, R222, 0xa0, R22 ;  /* 0x000000a0de1cb825 */ /* 0x002fe800078e0016 */
[----:B------:R-:W-:Y:S02]  /*39f0*/  @!P3 IMAD.IADD R29, R29, 0x1, R0 ;  /* 0x000000011d1db824 */ /* 0x000fe400078e0200 */
[----:B------:R-:W-:Y:S01]  /*3a00*/  @!P1 IMAD R0, R223, 0xc0, RZ ;  /* 0x000000c0df009824 */ /* 0x000fe200078e02ff */
[----:B--2---:R1:W-:Y:S01]  /*3a10*/  @!P5 ST.E.128 desc[UR4][R30.64], R4 ;  /* 0x000000041e00d985 */ /* 0x0043e2000c101d04 */
[----:B------:R-:W-:Y:S02]  /*3a20*/  ISETP.NE.AND P5, PT, R20, RZ, PT ;  /* 0x000000ff1400720c */ /* 0x000fe40003fa5270 */
[----:B------:R-:W-:Y:S05]  /*3a30*/  @!P0 IADD3 R20, P4, PT, R26, R144, RZ ;  /* 0x000000901a148210 */ /* 0x000fea0007f9e0ff */
[----:B------:R-:W-:Y:S01]  /*3a40*/  @!P0 IMAD.X R21, R27, 0x1, R65, P4 ;  /* 0x000000011b158824 */ /* 0x000fe200020e0641 */
[----:B-1----:R-:W2:Y:S04]  /*3a50*/  @!P3 LD.E.128 R4, desc[UR4][R38.64] ;  /* 0x000000042604b980 */ /* 0x002ea8000c101d00 */
[----:B--2---:R1:W-:Y:S01]  /*3a60*/  @!P3 ST.E.128 desc[UR4][R28.64], R4 ;  /* 0x000000041c00b985 */ /* 0x0043e2000c101d04 */
[----:B------:R-:W-:Y:S02]  /*3a70*/  ISETP.NE.AND P3, PT, R24, RZ, PT ;  /* 0x000000ff1800720c */ /* 0x000fe40003f65270 */
[C---:B------:R-:W-:Y:S04]  /*3a80*/  @!P2 LEA R24, P4, R140.reuse, R26, 0x8 ;  /* 0x0000001a8c18a211 */ /* 0x040fe800078840ff */
[----:B------:R-:W-:Y:S01]  /*3a90*/  @!P2 LEA.HI.X R25, R140, R27, R141, 0x8, P4 ;  /* 0x0000001b8c19a211 */ /* 0x000fe200020f448d */
[C---:B-1----:R-:W-:Y:S01]  /*3aa0*/  @!P1 IMAD.WIDE.U32 R28, R222.reuse, 0xc0, R22 ;  /* 0x000000c0de1c9825 */ /* 0x042fe200078e0016 */
[----:B------:R-:W2:Y:S03]  /*3ab0*/  @!P1 LD.E.128 R4, desc[UR4][R36.64] ;  /* 0x0000000424049980 */ /* 0x000ea6000c101d00 */
[----:B------:R-:W-:Y:S02]  /*3ac0*/  @!P1 IMAD.IADD R29, R29, 0x1, R0 ;  /* 0x000000011d1d9824 */ /* 0x000fe400078e0200 */
[----:B------:R-:W-:Y:S03]  /*3ad0*/  @!P0 IMAD R0, R223, 0xe0, RZ ;  /* 0x000000e0df008824 */ /* 0x000fe600078e02ff */
[----:B--2---:R1:W-:Y:S01]  /*3ae0*/  @!P1 ST.E.128 desc[UR4][R28.64], R4 ;  /* 0x000000041c009985 */ /* 0x0043e2000c101d04 */
[----:B------:R-:W-:Y:S03]  /*3af0*/  ISETP.NE.AND P1, PT, R19, RZ, PT ;  /* 0x000000ff1300720c */ /* 0x000fe60003f25270 */
[----:B-1----:R-:W2:Y:S01]  /*3b00*/  @!P0 LD.E.128 R4, desc[UR4][R20.64] ;  /* 0x0000000414048980 */ /* 0x002ea2000c101d00 */
[C---:B------:R-:W-:Y:S04]  /*3b10*/  @!P2 LEA R28, P4, R222.reuse, R22, 0x8 ;  /* 0x00000016de1ca211 */ /* 0x040fe800078840ff */
[----:B------:R-:W-:Y:S02]  /*3b20*/  @!P2 LEA.HI.X R29, R222, R23, R223, 0x8, P4 ;  /* 0x00000017de1da211 */ /* 0x000fe400020f44df */
[----:B------:R-:W-:Y:S01]  /*3b30*/  ISETP.NE.AND P4, PT, R18, RZ, PT ;  /* 0x000000ff1200720c */ /* 0x000fe20003f85270 */
[----:B------:R-:W-:Y:S05]  /*3b40*/  @!P0 IMAD.WIDE.U32 R18, R222, 0xe0, R22 ;  /* 0x000000e0de128825 */ /* 0x000fea00078e0016 */
[----:B------:R-:W-:Y:S07]  /*3b50*/  @!P0 IADD3 R19, PT, PT, R19, R0, RZ ;  /* 0x0000000013138210 */ /* 0x000fee0007ffe0ff */
[----:B------:R-:W-:Y:S01]  /*3b60*/  @!P4 IMAD R0, R141, 0x120, RZ ;  /* 0x000001208d00c824 */ /* 0x000fe200078e02ff */
[----:B--2---:R1:W-:Y:S01]  /*3b70*/  @!P0 ST.E.128 desc[UR4][R18.64], R4 ;  /* 0x0000000412008985 */ /* 0x0043e2000c101d04 */
[----:B------:R-:W-:Y:S03]  /*3b80*/  ISETP.NE.AND P0, PT, R16, RZ, PT ;  /* 0x000000ff1000720c */ /* 0x000fe60003f05270 */
[----:B-1----:R-:W2:Y:S04]  /*3b90*/  @!P2 LD.E.128 R4, desc[UR4][R24.64] ;  /* 0x000000041804a980 */ /* 0x002ea8000c101d00 */
[----:B--2---:R1:W-:Y:S01]  /*3ba0*/  @!P2 ST.E.128 desc[UR4][R28.64], R4 ;  /* 0x000000041c00a985 */ /* 0x0043e2000c101d04 */
[----:B------:R-:W-:Y:S01]  /*3bb0*/  ISETP.NE.AND P2, PT, R3, RZ, PT ;  /* 0x000000ff0300720c */ /* 0x000fe20003f45270 */
[----:B------:R-:W-:Y:S04]  /*3bc0*/  @!P4 IMAD.WIDE.U32 R2, R140, 0x120, R26 ;  /* 0x000001208c02c825 */ /* 0x000fe800078e001a */
[----:B------:R-:W-:Y:S02]  /*3bd0*/  @!P4 IMAD.IADD R3, R3, 0x1, R0 ;  /* 0x000000010303c824 */ /* 0x000fe400078e0200 */
[----:B------:R-:W-:Y:S04]  /*3be0*/  @!P4 IMAD.WIDE.U32 R18, R222, 0x120, R22 ;  /* 0x00000120de12c825 */ /* 0x000fe800078e0016 */
[----:B------:R-:W-:Y:S02]  /*3bf0*/  @!P5 IMAD R0, R141, 0x140, RZ ;  /* 0x000001408d00d824 */ /* 0x000fe400078e02ff */
[----:B------:R-:W-:Y:S04]  /*3c00*/  @!P5 IMAD.WIDE.U32 R16, R140, 0x140, R26 ;  /* 0x000001408c10d825 */ /* 0x000fe800078e001a */
[----:B------:R-:W-:Y:S02]  /*3c10*/  @!P5 IMAD.IADD R17, R17, 0x1, R0 ;  /* 0x000000011111d824 */ /* 0x000fe400078e0200 */
[----:B------:R-:W-:Y:S01]  /*3c20*/  @!P6 IMAD R0, R141, 0x160, RZ ;  /* 0x000001608d00e824 */ /* 0x000fe200078e02ff */
[----:B-1----:R1:W2:Y:S02]  /*3c30*/  @!P4 LD.E.128 R4, desc[UR4][R2.64] ;  /* 0x000000040204c980 */ /* 0x0022a4000c101d00 */
[----:B-1----:R-:W-:Y:S04]  /*3c40*/  @!P4 IMAD R2, R223, 0x120, RZ ;  /* 0x00000120df02c824 */ /* 0x002fe800078e02ff */
[----:B------:R-:W-:Y:S02]  /*3c50*/  @!P4 IMAD.IADD R19, R19, 0x1, R2 ;  /* 0x000000011313c824 */ /* 0x000fe400078e0202 */
[----:B------:R-:W-:Y:S03]  /*3c60*/  @!P5 IMAD R2, R223, 0x140, RZ ;  /* 0x00000140df02d824 */ /* 0x000fe600078e02ff */
        /* <DEDUP_REMOVED lines=20> */
[----:B-1----:R-:W-:Y:S04]  /*3db0*/  @!P1 IMAD.WIDE.U32 R16, R140, 0x1a0, R26 ;  /* 0x000001a08c109825 */ /* 0x002fe800078e001a */
[----:B------:R-:W-:Y:S02]  /*3dc0*/  @!P1 IMAD.IADD R17, R17, 0x1, R0 ;  /* 0x0000000111119824 */ /* 0x000fe400078e0200 */
[----:B------:R-:W-:Y:S04]  /*3dd0*/  @!P1 IMAD.WIDE.U32 R2, R222, 0x1a0, R22 ;  /* 0x000001a0de029825 */ /* 0x000fe800078e0016 */
        /* <DEDUP_REMOVED lines=15> */
.L_x_3505:
        /* <DEDUP_REMOVED lines=50> */
[----:B------:R-:W-:Y:S01]  /*41f0*/  @!P0 FMUL.FTZ R2, R2, R8 ;  /* 0x0000000802028220 */ /* 0x000fe20000410000 */
        /* <DEDUP_REMOVED lines=22> */
.L_x_3509:
[----:B------:R-:W-:Y:S05]  /*4360*/  BSYNC.RECONVERGENT B0 ;  /* 0x0000000000007941 */ /* 0x000fea0003800200 */
.L_x_3508:
        /* <DEDUP_REMOVED lines=53> */
.L_x_3511:
[----:B------:R-:W-:Y:S05]  /*46c0*/  BSYNC.RECONVERGENT B0 ;  /* 0x0000000000007941 */ /* 0x000fea0003800200 */
.L_x_3510:
        /* <DEDUP_REMOVED lines=53> */
.L_x_3513:
[----:B------:R-:W-:Y:S05]  /*4a20*/  BSYNC.RECONVERGENT B0 ;  /* 0x0000000000007941 */ /* 0x000fea0003800200 */
.L_x_3512:
        /* <DEDUP_REMOVED lines=54> */
.L_x_3515:
[----:B------:R-:W-:Y:S05]  /*4d90*/  BSYNC.RECONVERGENT B0 ;  /* 0x0000000000007941 */ /* 0x000fea0003800200 */
.L_x_3514:
        /* <DEDUP_REMOVED lines=57> */
.L_x_3517:
[----:B------:R-:W-:Y:S05]  /*5130*/  BSYNC.RECONVERGENT B0 ;  /* 0x0000000000007941 */ /* 0x000fea0003800200 */
.L_x_3516:
        /* <DEDUP_REMOVED lines=54> */
.L_x_3519:
[----:B------:R-:W-:Y:S05]  /*54a0*/  BSYNC.RECONVERGENT B0 ;  /* 0x0000000000007941 */ /* 0x000fea0003800200 */
.L_x_3518:
        /* <DEDUP_REMOVED lines=57> */
.L_x_3521:
[----:B------:R-:W-:Y:S05]  /*5840*/  BSYNC.RECONVERGENT B0 ;  /* 0x0000000000007941 */ /* 0x000fea0003800200 */
.L_x_3520:
        /* <DEDUP_REMOVED lines=56> */
.L_x_3523:
[----:B------:R-:W-:Y:S05]  /*5bd0*/  BSYNC.RECONVERGENT B0 ;  /* 0x0000000000007941 */ /* 0x000fea0003800200 */
.L_x_3522:
        /* <DEDUP_REMOVED lines=57> */
.L_x_3525:
[----:B------:R-:W-:Y:S05]  /*5f70*/  BSYNC.RECONVERGENT B0 ;  /* 0x0000000000007941 */ /* 0x000fea0003800200 */
.L_x_3524:
        /* <DEDUP_REMOVED lines=54> */
.L_x_3527:
[----:B------:R-:W-:Y:S05]  /*62e0*/  BSYNC.RECONVERGENT B0 ;  /* 0x0000000000007941 */ /* 0x000fea0003800200 */
.L_x_3526:
        /* <DEDUP_REMOVED lines=66> */
.L_x_3529:
[----:B------:R-:W-:Y:S05]  /*6710*/  BSYNC.RECONVERGENT B0 ;  /* 0x0000000000007941 */ /* 0x000fea0003800200 */
.L_x_3528:
        /* <DEDUP_REMOVED lines=55> */
.L_x_3531:
[----:B------:R-:W-:Y:S05]  /*6a90*/  BSYNC.RECONVERGENT B0 ;  /* 0x0000000000007941 */ /* 0x000fea0003800200 */
.L_x_3530:
        /* <DEDUP_REMOVED lines=55> */
.L_x_3533:
[----:B------:R-:W-:Y:S05]  /*6e10*/  BSYNC.RECONVERGENT B0 ;  /* 0x0000000000007941 */ /* 0x000fea0003800200 */
.L_x_3532:
        /* <DEDUP_REMOVED lines=55> */
.L_x_3535:
[----:B------:R-:W-:Y:S05]  /*7190*/  BSYNC.RECONVERGENT B0 ;  /* 0x0000000000007941 */ /* 0x000fea0003800200 */
.L_x_3534:
        /* <DEDUP_REMOVED lines=55> */
.L_x_3537:
[----:B------:R-:W-:Y:S05]  /*7510*/  BSYNC.RECONVERGENT B0 ;  /* 0x0000000000007941 */ /* 0x000fea0003800200 */
.L_x_3536:
        /* <DEDUP_REMOVED lines=55> */
.L_x_3539:
[----:B------:R-:W-:Y:S05]  /*7890*/  BSYNC.RECONVERGENT B0 ;  /* 0x0000000000007941 */ /* 0x000fea0003800200 */
.L_x_3538:
[----:B------:R-:W5:Y:S02]  /*78a0*/  LD.E R0, desc[UR4][R164.64+0xd0] ;  /* 0x0000d004a4007980 */ /* 0x000f64000c101900 */
[----:B-----5:R-:W-:Y:S05]  /*78b0*/  IMAD.U32 R0, R0, -0x80, RZ ;  /* 0xffffff8000007824 */ /* 0x020fea00078e00ff */
[C---:B------:R-:W-:Y:S02]  /*78c0*/  LEA R14, P1, R0.reuse, R14, 0x1 ;  /* 0x0000000e000e7211 */ /* 0x040fe400078208ff */
[C---:B------:R-:W-:Y:S02]  /*78d0*/  LEA R34, P0, R0.reuse, R34, 0x1 ;  /* 0x0000002200227211 */ /* 0x040fe400078008ff */
[C---:B------:R-:W-:Y:S02]  /*78e0*/  LEA.HI.X.SX32 R15, R0.reuse, R15, 0x1, P1 ;  /* 0x0000000f000f7211 */ /* 0x040fe400008f0eff */
[----:B------:R-:W-:Y:S01]  /*78f0*/  LEA.HI.X.SX32 R35, R0, R35, 0x1, P0 ;  /* 0x0000002300237211 */ /* 0x000fe200000f0eff */
[----:B------:R-:W-:Y:S05]  /*7900*/  BRA `(.L_x_3506) ;  /* 0x0000005c00a87947 */ /* 0x000fea0003800000 */
.L_x_3507:
        /* <DEDUP_REMOVED lines=97> */
.L_x_3541:
[----:B------:R-:W-:Y:S05]  /*7f20*/  BSYNC.RECONVERGENT B0 ;  /* 0x0000000000007941 */ /* 0x000fea0003800200 */
.L_x_3540:
        /* <DEDUP_REMOVED lines=92> */
.L_x_3543:
[----:B------:R-:W-:Y:S05]  /*84f0*/  BSYNC.RECONVERGENT B0 ;  /* 0x0000000000007941 */ /* 0x000fea0003800200 */
.L_x_3542:
[CC--:B------:R-:W-:Y:S01]  /*8500*/  ISETP.GE.OR P0, PT, R130.reuse, R101.reuse, P3 ;  /* 0x000000658200720c */ /* 0x0c0fe20001f06670 */
[----:B------:R-:W-:Y:S01]  /*8510*/  BSSY.RECONVERGENT B0, `(.L_x_3544) ;  /* 0x000005f000007945 */ /* 0x000fe20003800200 */
[CC--:B------:R-:W-:Y:S02]  /*8520*/  ISETP.GE.OR P6, PT, R129.reuse, R101.reuse, P3 ;  /* 0x000000658100720c */ /* 0x0c0fe40001fc6670 */
[-C--:B------:R-:W-:Y:S02]  /*8530*/  ISETP.LT.OR P0, PT, R130, R102.reuse, P0 ;  /* 0x000000668200720c */ /* 0x080fe40000701670 */
[C---:B------:R-:W-:Y:S02]  /*8540*/  ISETP.GE.OR P4, PT, R128.reuse, R101, P3 ;  /* 0x000000658000720c */ /* 0x040fe40001f86670 */
        /* <DEDUP_REMOVED lines=91> */
.L_x_3545:
[----:B------:R-:W-:Y:S05]  /*8b00*/  BSYNC.RECONVERGENT B0 ;  /* 0x0000000000007941 */ /* 0x000fea0003800200 */
.L_x_3544:
        /* <DEDUP_REMOVED lines=90> */
.L_x_3547:
[----:B------:R-:W-:Y:S05]  /*90b0*/  BSYNC.RECONVERGENT B0 ;  /* 0x0000000000007941 */ /* 0x000fea0003800200 */
.L_x_3546:
        /* <DEDUP_REMOVED lines=90> */
.L_x_3549:
[----:B------:R-:W-:Y:S05]  /*9660*/  BSYNC.RECONVERGENT B0 ;  /* 0x0000000000007941 */ /* 0x000fea0003800200 */
.L_x_3548:
        /* <DEDUP_REMOVED lines=94> */
.L_x_3551:
[----:B------:R-:W-:Y:S05]  /*9c50*/  BSYNC.RECONVERGENT B0 ;  /* 0x0000000000007941 */ /* 0x000fea0003800200 */
.L_x_3550:
        /* <DEDUP_REMOVED lines=90> */
.L_x_3553:
[----:B------:R-:W-:Y:S05]  /*a200*/  BSYNC.RECONVERGENT B0 ;  /* 0x0000000000007941 */ /* 0x000fea0003800200 */
.L_x_3552:
        /* <DEDUP_REMOVED lines=93> */
.L_x_3555:
[----:B------:R-:W-:Y:S05]  /*a7e0*/  BSYNC.RECONVERGENT B0 ;  /* 0x0000000000007941 */ /* 0x000fea0003800200 */
.L_x_3554:
        /* <DEDUP_REMOVED lines=93> */
.L_x_3557:
[----:B------:R-:W-:Y:S05]  /*adc0*/  BSYNC.RECONVERGENT B0 ;  /* 0x0000000000007941 */ /* 0x000fea0003800200 */
.L_x_3556:
        /* <DEDUP_REMOVED lines=94> */
.L_x_3559:
[----:B------:R-:W-:Y:S05]  /*b3b0*/  BSYNC.RECONVERGENT B0 ;  /* 0x0000000000007941 */ /* 0x000fea0003800200 */
.L_x_3558:
        /* <DEDUP_REMOVED lines=91> */
.L_x_3561:
[----:B------:R-:W-:Y:S05]  /*b970*/  BSYNC.RECONVERGENT B0 ;  /* 0x0000000000007941 */ /* 0x000fea0003800200 */
.L_x_3560:
        /* <DEDUP_REMOVED lines=94> */
.L_x_3563:
[----:B------:R-:W-:Y:S05]  /*bf60*/  BSYNC.RECONVERGENT B0 ;  /* 0x0000000000007941 */ /* 0x000fea0003800200 */
.L_x_3562:
        /* <DEDUP_REMOVED lines=94> */
.L_x_3565:
[----:B------:R-:W-:Y:S05]  /*c550*/  BSYNC.RECONVERGENT B0 ;  /* 0x0000000000007941 */ /* 0x000fea0003800200 */
.L_x_3564:
        /* <DEDUP_REMOVED lines=94> */
.L_x_3567:
[----:B------:R-:W-:Y:S05]  /*cb40*/  BSYNC.RECONVERGENT B0 ;  /* 0x0000000000007941 */ /* 0x000fea0003800200 */
.L_x_3566:
        /* <DEDUP_REMOVED lines=95> */
.L_x_3569:
[----:B------:R-:W-:Y:S05]  /*d140*/  BSYNC.RECONVERGENT B0 ;  /* 0x0000000000007941 */ /* 0x000fea0003800200 */
.L_x_3568:
        /* <DEDUP_REMOVED lines=91> */
.L_x_3571:
[----:B------:R-:W-:Y:S05]  /*d700*/  BSYNC.RECONVERGENT B0 ;  /* 0x0000000000007941 */ /* 0x000fea0003800200 */
.L_x_3570:
        /* <DEDUP_REMOVED lines=10> */
.L_x_3506:
[----:B------:R-:W-:Y:S05]  /*d7b0*/  BSYNC.RECONVERGENT B1 ;  /* 0x0000000000017941 */ /* 0x000fea0003800200 */
.L_x_3504:
        /* <DEDUP_REMOVED lines=101> */
.L_x_3573:
[----:B------:R-:W-:Y:S05]  /*de10*/  BSYNC.RECONVERGENT B0 ;  /* 0x0000000000007941 */ /* 0x000fea0003800200 */
.L_x_3572:
[----:B------:R-:W-:Y:S11]  /*de20*/  ISETP.GT.AND P0, PT, R99, R53, PT ;  /* 0x000000356300720c */ /* 0x000ff60003f04270 */
[----:B------:R-:W-:Y:S02]  /*de30*/  @!UPT UIADD3 URZ, UPT, UPT, URZ, URZ, URZ ;  /* 0x000000fffffff290 */ /* 0x000fe4000fffe0ff */
[----:B------:R-:W-:Y:S05]  /*de40*/  @P0 BRA `(.L_x_3574) ;  /* 0xffffff4c00240947 */ /* 0x000fea000383ffff */
.L_x_3503:
        /* <DEDUP_REMOVED lines=19> */
.L_x_3579:
[----:B------:R2:W-:Y:S02]  /*df80*/  STS.128 [R46], RZ ;  /* 0x000000ff2e007388 */ /* 0x0005e40000000c00 */
.L_x_3578:
[----:B------:R-:W-:Y:S05]  /*df90*/  BSYNC.RECONVERGENT B0 ;  /* 0x0000000000007941 */ /* 0x000fea0003800200 */
.L_x_3577:
        /* <DEDUP_REMOVED lines=17> */
.L_x_3581:
[----:B------:R-:W-:Y:S05]  /*e0b0*/  BSYNC.RECONVERGENT B0 ;  /* 0x0000000000007941 */ /* 0x000fea0003800200 */
.L_x_3580:
        /* <DEDUP_REMOVED lines=11> */
.L_x_3583:
[----:B------:R-:W-:Y:S05]  /*e170*/  BSYNC.RECONVERGENT B0 ;  /* 0x0000000000007941 */ /* 0x000fea0003800200 */
.L_x_3582:
        /* <DEDUP_REMOVED lines=11> */
.L_x_3576:
[----:B------:R-:W2:Y:S01]  /*e230*/  LD.E.64 R2, desc[UR4][R164.64+0xf0] ;  /* 0x0000f004a4027980 */ /* 0x000ea2000c101b00 */
[----:B------:R-:W-:-:S03]  /*e240*/  IMAD.MOV.U32 R4, RZ, RZ, RZ ;  /* 0x000000ffff047224 */ /* 0x000fc600078e00ff */
[----:B------:R-:W5:Y:S04]  /*e250*/  LD.E.64 R30, desc[UR4][R164.64+0x148] ;  /* 0x00014804a41e7980 */ /* 0x000f68000c101b00 */
[----:B------:R-:W5:Y:S01]  /*e260*/  LD.E.64 R28, desc[UR4][R164.64+0x150] ;  /* 0x00015004a41c7980 */ /* 0x000f62000c101b00 */
[----:B--2---:R-:W-:-:S04]  /*e270*/  ISETP.NE.U32.AND P1, PT, R2, RZ, PT ;  /* 0x000000ff0200720c */ /* 0x004fc80003f25070 */
[----:B------:R-:W-:-:S13]  /*e280*/  ISETP.NE.AND.EX P1, PT, R3, RZ, PT, P1 ;  /* 0x000000ff0300720c */ /* 0x000fda0003f25310 */
[----:B------:R-:W-:-:S05]  /*e290*/  @P1 IADD3 R2, P0, PT, R2, R57, RZ ;  /* 0x0000003902021210 */ /* 0x000fca0007f1e0ff */
[----:B------:R-:W-:-:S05]  /*e2a0*/  @P1 IMAD.X R3, R3, 0x1, R56, P0 ;  /* 0x0000000103031824 */ /* 0x000fca00000e0638 */
[----:B------:R1:W2:Y:S04]  /*e2b0*/  @P1 LD.E R4, desc[UR4][R2.64] ;  /* 0x0000000402041980 */ /* 0x0002a8000c101900 */
[----:B------:R-:W3:Y:S01]  /*e2c0*/  LD.E.U8 R3, desc[UR4][R164.64+0x1b3] ;  /* 0x0001b304a4037980 */ /* 0x000ee2000c101100 */
[----:B-1----:R-:W-:-:S04]  /*e2d0*/  LEA.HI R2, R0, R0, RZ, 0x1 ;  /* 0x0000000000027211 */ /* 0x002fc800078f08ff */
[----:B------:R-:W-:-:S05]  /*e2e0*/  SHF.R.S32.HI R2, RZ, 0x1, R2 ;  /* 0x00000001ff027819 */ /* 0x000fca0000011402 */
[----:B------:R-:W-:-:S04]  /*e2f0*/  IMAD R9, R136, R2, R58 ;  /* 0x0000000288097224 */ /* 0x000fc800078e023a */
[----:B------:R-:W-:Y:S02]  /*e300*/  IMAD.IADD R58, R58, 0x1, R9 ;  /* 0x000000013a3a7824 */ /* 0x000fe400078e0209 */
[----:B------:R-:W-:Y:S01]  /*e310*/  IMAD.SHL.U32 R27, R2, 0x10, RZ ;  /* 0x00000010021b7824 */ /* 0x000fe200078e00ff */
[----:B--2---:R-:W-:-:S05]  /*e320*/  IADD3 R4, PT, PT, R4, R55, R59 ;  /* 0x0000003704047210 */ /* 0x004fca0007ffe03b */
[----:B------:R-:W-:-:S05]  /*e330*/  IMAD R8, R4, R2, RZ ;  /* 0x0000000204087224 */ /* 0x000fca00078e02ff */
[C---:B------:R-:W-:Y:S02]  /*e340*/  IADD3 R16, P1, PT, R8.reuse, R9, RZ ;  /* 0x0000000908107210 */ /* 0x040fe40007f3e0ff */
[----:B---3--:R-:W-:Y:S02]  /*e350*/  ISETP.NE.AND P2, PT, R3, RZ, PT ;  /* 0x000000ff0300720c */ /* 0x008fe40003f45270 */
[----:B------:R-:W-:Y:S02]  /*e360*/  SHF.R.S32.HI R3, RZ, 0x1f, R8 ;  /* 0x0000001fff037819 */ /* 0x000fe40000011408 */
[----:B------:R-:W-:Y:S02]  /*e370*/  IADD3 R8, P0, PT, R8, R58, RZ ;  /* 0x0000003a08087210 */ /* 0x000fe40007f1e0ff */
[-C--:B------:R-:W-:Y:S02]  /*e380*/  LEA.HI.X.SX32 R9, R9, R3.reuse, 0x1, P1 ;  /* 0x0000000309097211 */ /* 0x080fe400008f0eff */
[----:B------:R-:W-:-:S05]  /*e390*/  LEA.HI.X.SX32 R3, R58, R3, 0x1, P0 ;  /* 0x000000033a037211 */ /* 0x000fca00000f0eff */
[----:B------:R-:W-:Y:S05]  /*e3a0*/  @!P2 BRA `(.L_x_3585) ;  /* 0x000000100024a947 */ /* 0x000fea0003800000 */
        /* <DEDUP_REMOVED lines=15> */
[-C--:B----4-:R-:W-:Y:S02]  /*e4a0*/  IADD3 R18, P0, PT, R28, R5.reuse, RZ ;  /* 0x000000051c127210 */ /* 0x090fe40007f1e0ff */
[----:B------:R-:W-:-:S03]  /*e4b0*/  IADD3 R6, P1, PT, R30, R5, RZ ;  /* 0x000000051e067210 */ /* 0x000fc60007f3e0ff */
[----:B------:R-:W-:Y:S01]  /*e4c0*/  IMAD.X R19, R29, 0x1, R4, P0 ;  /* 0x000000011d137824 */ /* 0x000fe200000e0604 */
[----:B------:R-:W-:-:S04]  /*e4d0*/  IADD3.X R7, PT, PT, R31, R4, RZ, P1, !PT ;  /* 0x000000041f077210 */ /* 0x000fc80000ffe4ff */
[----:B------:R-:W2:Y:S04]  /*e4e0*/  LD.E.64 R4, desc[UR4][R18.64] ;  /* 0x0000000412047980 */ /* 0x000ea8000c101b00 */
[----:B------:R-:W3:Y:S01]  /*e4f0*/  LD.E.64 R6, desc[UR4][R6.64] ;  /* 0x0000000406067980 */ /* 0x000ee2000c101b00 */
[C---:B-----5:R-:W-:Y:S01]  /*e500*/  SHF.L.U32 R22, R15.reuse, 0x10, RZ ;  /* 0x000000100f167819 */ /* 0x060fe200000006ff */
[C---:B------:R-:W-:Y:S01]  /*e510*/  IMAD.U32 R23, R14.reuse, 0x10000, RZ ;  /* 0x000100000e177824 */ /* 0x040fe200078e00ff */
[----:B------:R-:W-:Y:S02]  /*e520*/  LOP3.LUT R21, R15, 0xffff0000, RZ, 0xc0, !PT ;  /* 0xffff00000f157812 */ /* 0x000fe400078ec0ff */
[----:B------:R-:W-:Y:S02]  /*e530*/  LOP3.LUT R8, R13, 0xffff0000, RZ, 0xc0, !PT ;  /* 0xffff00000d087812 */ /* 0x000fe400078ec0ff */
[----:B------:R-:W-:-:S02]  /*e540*/  LOP3.LUT R25, R14, 0xffff0000, RZ, 0xc0, !PT ;  /* 0xffff00000e197812 */ /* 0x000fc400078ec0ff */
[----:B------:R-:W-:Y:S01]  /*e550*/  SHF.L.U32 R17, R13, 0x10, RZ ;  /* 0x000000100d117819 */ /* 0x000fe200000006ff */
[C---:B------:R-:W-:Y:S01]  /*e560*/  IMAD.U32 R13, R12.reuse, 0x10000, RZ ;  /* 0x000100000c0d7824 */ /* 0x040fe200078e00ff */
        /* <DEDUP_REMOVED lines=8> */
[----:B------:R-:W-:Y:S01]  /*e5f0*/  FMUL.FTZ R21, R21, R19 ;  /* 0x0000001315157220 */ /* 0x000fe20000410000 */
[----:B------:R-:W-:-:S02]  /*e600*/  IMAD.U32 R6, R6, 0x10000, RZ ;  /* 0x0001000006067824 */ /* 0x000fc400078e00ff */
[----:B------:R-:W-:Y:S01]  /*e610*/  FMUL.FTZ R8, R8, R20 ;  /* 0x0000001408087220 */ /* 0x000fe20000410000 */
[----:B------:R-:W-:Y:S01]  /*e620*/  SHF.L.U32 R5, R5, 0x10, RZ ;  /* 0x0000001005057819 */ /* 0x000fe200000006ff */
[----:B------:R-:W-:Y:S02]  /*e630*/  IMAD.U32 R7, R7, 0x10000, RZ ;  /* 0x0001000007077824 */ /* 0x000fe400078e00ff */
[----:B------:R-:W-:Y:S01]  /*e640*/  FFMA.FTZ R21, R22, R15, R21 ;  /* 0x0000000f16157223 */ /* 0x000fe20000010015 */
[C---:B------:R-:W-:Y:S01]  /*e650*/  FMUL.FTZ R15, R24.reuse, R4 ;  /* 0x00000004180f7220 */ /* 0x040fe20000410000 */
[C---:B------:R-:W-:Y:S01]  /*e660*/  FFMA.FTZ R12, R17.reuse, R20, -R12 ;  /* 0x00000014110c7223 */ /* 0x040fe2000001080c */
[----:B------:R-:W-:Y:S01]  /*e670*/  FFMA.FTZ R8, R17, R18, R8 ;  /* 0x0000001211087223 */ /* 0x000fe20000010008 */
[-C--:B------:R-:W-:Y:S01]  /*e680*/  FMUL.FTZ R24, R24, R6.reuse ;  /* 0x0000000618187220 */ /* 0x080fe20000410000 */
[C---:B------:R-:W-:Y:S01]  /*e690*/  FMUL.FTZ R17, R25.reuse, R5 ;  /* 0x0000000519117220 */ /* 0x040fe20000410000 */
[----:B------:R-:W-:Y:S01]  /*e6a0*/  FMUL.FTZ R25, R25, R7 ;  /* 0x0000000719197220 */ /* 0x000fe20000410000 */
        /* <DEDUP_REMOVED lines=11> */
[----:B------:R-:W-:Y:S01]  /*e760*/  MOV R15, R14 ;  /* 0x0000000e000f7202 */ /* 0x000fe20000000f00 */
[----:B------:R-:W-:Y:S02]  /*e770*/  IMAD.MOV.U32 R14, RZ, RZ, R17 ;  /* 0x000000ffff0e7224 */ /* 0x000fe400078e0011 */
.L_x_3590:
[----:B------:R-:W-:Y:S05]  /*e780*/  BSYNC.RECONVERGENT B0 ;  /* 0x0000000000007941 */ /* 0x000fea0003800200 */
.L_x_3589:
[----:B-----5:R3:W-:Y:S01]  /*e790*/  STS.128 [R46], R12 ;  /* 0x0000000c2e007388 */ /* 0x0207e20000000c00 */
[----:B------:R-:W-:Y:S05]  /*e7a0*/  BRA `(.L_x_3587) ;  /* 0x0000000000047947 */ /* 0x000fea0003800000 */
.L_x_3588:
[----:B------:R2:W-:Y:S02]  /*e7b0*/  STS.128 [R46], RZ ;  /* 0x000000ff2e007388 */ /* 0x0005e40000000c00 */
.L_x_3587:
[----:B------:R-:W-:Y:S05]  /*e7c0*/  BSYNC.RECONVERGENT B1 ;  /* 0x0000000000017941 */ /* 0x000fea0003800200 */
.L_x_3586:
[----:B------:R-:W-:Y:S01]  /*e7d0*/  VIADD R26, R136, 0x10 ;  /* 0x00000010881a7836 */ /* 0x000fe20000000000 */
[----:B----4-:R-:W-:Y:S01]  /*e7e0*/  LEA R18, P0, R32, R134, 0x1 ;  /* 0x0000008620127211 */ /* 0x010fe200078008ff */
        /* <DEDUP_REMOVED lines=42> */
[----:B------:R-:W-:Y:S01]  /*ea90*/  FMUL.FTZ R15, R27, R4 ;  /* 0x000000041b0f7220 */ /* 0x000fe20000410000 */
        /* <DEDUP_REMOVED lines=18> */
.L_x_3594:
[----:B------:R-:W-:Y:S05]  /*ebc0*/  BSYNC.RECONVERGENT B0 ;  /* 0x0000000000007941 */ /* 0x000fea0003800200 */
.L_x_3593:
[----:B-----5:R1:W-:Y:S02]  /*ebd0*/  STS.128 [R46+0x800], R12 ;  /* 0x0008000c2e007388 */ /* 0x0203e40000000c00 */
.L_x_3592:
[----:B------:R-:W-:Y:S05]  /*ebe0*/  BSYNC.RECONVERGENT B1 ;  /* 0x0000000000017941 */ /* 0x000fea0003800200 */
.L_x_3591:
        /* <DEDUP_REMOVED lines=19> */
[----:B------:R-:W-:Y:S02]  /*ed20*/  IADD3 R6, P0, PT, R28, R6, RZ ;  /* 0x000000061c067210 */ /* 0x000fe40007f1e0ff */
[----:B------:R-:W-:-:S03]  /*ed30*/  IADD3.X R21, PT, PT, R31, R4, RZ, P1, !PT ;  /* 0x000000041f157210 */ /* 0x000fc60000ffe4ff */
[----:B------:R-:W-:-:S05]  /*ed40*/  IMAD.X R7, R29, 0x1, R4, P0 ;  /* 0x000000011d077824 */ /* 0x000fca00000e0604 */
[----:B------:R-:W3:Y:S04]  /*ed50*/  LD.E.64 R4, desc[UR4][R6.64] ;  /* 0x0000000406047980 */ /* 0x000ee8000c101b00 */
[----:B------:R1:W2:Y:S01]  /*ed60*/  LD.E.64 R6, desc[UR4][R20.64] ;  /* 0x0000000414067980 */ /* 0x0002a2000c101b00 */
        /* <DEDUP_REMOVED lines=8> */
[----:B---3--:R-:W-:Y:S02]  /*edf0*/  LOP3.LUT R15, R5, 0xffff0000, RZ, 0xc0, !PT ;  /* 0xffff0000050f7812 */ /* 0x008fe400078ec0ff */
[C---:B-1----:R-:W-:Y:S02]  /*ee00*/  LOP3.LUT R20, R4.reuse, 0xffff0000, RZ, 0xc0, !PT ;  /* 0xffff000004147812 */ /* 0x042fe400078ec0ff */
[----:B------:R-:W-:Y:S01]  /*ee10*/  SHF.L.U32 R4, R4, 0x10, RZ ;  /* 0x0000001004047819 */ /* 0x000fe200000006ff */
[----:B------:R-:W-:Y:S01]  /*ee20*/  FMUL.FTZ R14, R23, R15 ;  /* 0x0000000f170e7220 */ /* 0x000fe20000410000 */
[----:B------:R-:W-:Y:S01]  /*ee30*/  SHF.L.U32 R5, R5, 0x10, RZ ;  /* 0x0000001005057819 */ /* 0x000fe200000006ff */
[----:B------:R-:W-:Y:S01]  /*ee40*/  FMUL.FTZ R12, R8, R20 ;  /* 0x00000014080c7220 */ /* 0x000fe20000410000 */
[C---:B--2---:R-:W-:Y:S01]  /*ee50*/  LOP3.LUT R21, R7.reuse, 0xffff0000, RZ, 0xc0, !PT ;  /* 0xffff000007157812 */ /* 0x044fe200078ec0ff */
[----:B------:R-:W-:Y:S01]  /*ee60*/  IMAD.U32 R7, R7, 0x10000, RZ ;  /* 0x0001000007077824 */ /* 0x000fe200078e00ff */
[C---:B------:R-:W-:Y:S01]  /*ee70*/  LOP3.LUT R22, R6.reuse, 0xffff0000, RZ, 0xc0, !PT ;  /* 0xffff000006167812 */ /* 0x040fe200078ec0ff */
[----:B------:R-:W-:-:S02]  /*ee80*/  IMAD.U32 R6, R6, 0x10000, RZ ;  /* 0x0001000006067824 */ /* 0x000fc400078e00ff */
[-C--:B------:R-:W-:Y:S01]  /*ee90*/  FMUL.FTZ R23, R23, R21.reuse ;  /* 0x0000001517177220 */ /* 0x080fe20000410000 */
[----:B------:R-:W-:Y:S01]  /*eea0*/  FFMA.FTZ R14, R24, R21, -R14 ;  /* 0x00000015180e7223 */ /* 0x000fe2000001080e */
[-C--:B------:R-:W-:Y:S01]  /*eeb0*/  FMUL.FTZ R8, R8, R22.reuse ;  /* 0x0000001608087220 */ /* 0x080fe20000410000 */
[C---:B------:R-:W-:Y:S01]  /*eec0*/  FFMA.FTZ R12, R17.reuse, R22, -R12 ;  /* 0x00000016110c7223 */ /* 0x040fe2000001080c */
[----:B------:R-:W-:Y:S01]  /*eed0*/  FFMA.FTZ R23, R24, R15, R23 ;  /* 0x0000000f18177223 */ /* 0x000fe20000010017 */
[C---:B------:R-:W-:Y:S01]  /*eee0*/  FMUL.FTZ R15, R32.reuse, R4 ;  /* 0x00000004200f7220 */ /* 0x040fe20000410000 */
[----:B------:R-:W-:Y:S01]  /*eef0*/  FMUL.FTZ R32, R32, R6 ;  /* 0x0000000620207220 */ /* 0x000fe20000410000 */
[----:B------:R-:W-:Y:S01]  /*ef00*/  FFMA.FTZ R8, R17, R20, R8 ;  /* 0x0000001411087223 */ /* 0x000fe20000010008 */
[C---:B------:R-:W-:Y:S01]  /*ef10*/  FMUL.FTZ R17, R34.reuse, R5 ;  /* 0x0000000522117220 */ /* 0x040fe20000410000 */
[-C--:B------:R-:W-:Y:S01]  /*ef20*/  FMUL.FTZ R34, R34, R7.reuse ;  /* 0x0000000722227220 */ /* 0x080fe20000410000 */
        /* <DEDUP_REMOVED lines=12> */
.L_x_3598:
[----:B------:R-:W-:Y:S05]  /*eff0*/  BSYNC.RECONVERGENT B0 ;  /* 0x0000000000007941 */ /* 0x000fea0003800200 */
.L_x_3597:
[----:B-----5:R1:W-:Y:S02]  /*f000*/  STS.128 [R46+0x1000], R12 ;  /* 0x0010000c2e007388 */ /* 0x0203e40000000c00 */
.L_x_3596:
[----:B------:R-:W-:Y:S05]  /*f010*/  BSYNC.RECONVERGENT B1 ;  /* 0x0000000000017941 */ /* 0x000fea0003800200 */
.L_x_3595:
        /* <DEDUP_REMOVED lines=22> */
[----:B------:R1:W2:Y:S01]  /*f180*/  LD.E.64 R2, desc[UR4][R6.64] ;  /* 0x0000000406027980 */ /* 0x0002a2000c101b00 */
[C---:B-----5:R-:W-:Y:S01]  /*f190*/  LOP3.LUT R0, R13.reuse, 0xffff0000, RZ, 0xc0, !PT ;  /* 0xffff00000d007812 */ /* 0x060fe200078ec0ff */
[----:B------:R-:W-:Y:S01]  /*f1a0*/  IMAD.U32 R18, R13, 0x10000, RZ ;  /* 0x000100000d127824 */ /* 0x000fe200078e00ff */
[C---:B------:R-:W-:Y:S02]  /*f1b0*/  SHF.L.U32 R16, R14.reuse, 0x10, RZ ;  /* 0x000000100e107819 */ /* 0x040fe400000006ff */
[----:B------:R-:W-:Y:S01]  /*f1c0*/  LOP3.LUT R13, R14, 0xffff0000, RZ, 0xc0, !PT ;  /* 0xffff00000e0d7812 */ /* 0x000fe200078ec0ff */
[----:B------:R-:W-:Y:S01]  /*f1d0*/  IMAD.U32 R19, R15, 0x10000, RZ ;  /* 0x000100000f137824 */ /* 0x000fe200078e00ff */
[----:B-1----:R-:W-:-:S02]  /*f1e0*/  LOP3.LUT R6, R12, 0xffff0000, RZ, 0xc0, !PT ;  /* 0xffff00000c067812 */ /* 0x002fc400078ec0ff */
[----:B------:R-:W-:Y:S02]  /*f1f0*/  SHF.L.U32 R7, R12, 0x10, RZ ;  /* 0x000000100c077819 */ /* 0x000fe400000006ff */
[----:B------:R-:W-:Y:S02]  /*f200*/  LOP3.LUT R12, R15, 0xffff0000, RZ, 0xc0, !PT ;  /* 0xffff00000f0c7812 */ /* 0x000fe400078ec0ff */
[----:B---3--:R-:W-:Y:S01]  /*f210*/  SHF.L.U32 R9, R4, 0x10, RZ ;  /* 0x0000001004097819 */ /* 0x008fe200000006ff */
[----:B--2---:R-:W-:Y:S01]  /*f220*/  IMAD.U32 R8, R2, 0x10000, RZ ;  /* 0x0001000002087824 */ /* 0x004fe200078e00ff */
[----:B------:R-:W-:-:S03]  /*f230*/  LOP3.LUT R14, R4, 0xffff0000, RZ, 0xc0, !PT ;  /* 0xffff0000040e7812 */ /* 0x000fc600078ec0ff */
[CC--:B------:R-:W-:Y:S01]  /*f240*/  FMUL.FTZ R4, R6.reuse, R8.reuse ;  /* 0x0000000806047220 */ /* 0x0c0fe20000410000 */
[-C--:B------:R-:W-:Y:S01]  /*f250*/  FMUL.FTZ R6, R6, R9.reuse ;  /* 0x0000000906067220 */ /* 0x080fe20000410000 */
[----:B------:R-:W-:Y:S02]  /*f260*/  LOP3.LUT R2, R2, 0xffff0000, RZ, 0xc0, !PT ;  /* 0xffff000002027812 */ /* 0x000fe400078ec0ff */
[C---:B------:R-:W-:Y:S01]  /*f270*/  FFMA.FTZ R4, R7.reuse, R9, -R4 ;  /* 0x0000000907047223 */ /* 0x040fe20000010804 */
[----:B------:R-:W-:Y:S01]  /*f280*/  FFMA.FTZ R6, R7, R8, R6 ;  /* 0x0000000807067223 */ /* 0x000fe20000010006 */
[----:B------:R-:W-:Y:S01]  /*f290*/  SHF.L.U32 R7, R3, 0x10, RZ ;  /* 0x0000001003077819 */ /* 0x000fe200000006ff */
[C---:B------:R-:W-:Y:S01]  /*f2a0*/  FMUL.FTZ R15, R0.reuse, R2 ;  /* 0x00000002000f7220 */ /* 0x040fe20000410000 */
[----:B------:R-:W-:Y:S01]  /*f2b0*/  IMAD.U32 R8, R5, 0x10000, RZ ;  /* 0x0001000005087824 */ /* 0x000fe200078e00ff */
[----:B------:R-:W-:Y:S01]  /*f2c0*/  LOP3.LUT R3, R3, 0xffff0000, RZ, 0xc0, !PT ;  /* 0xffff000003037812 */ /* 0x000fe200078ec0ff */
[----:B------:R-:W-:Y:S01]  /*f2d0*/  FMUL.FTZ R0, R0, R14 ;  /* 0x0000000e00007220 */ /* 0x000fe20000410000 */
[----:B------:R-:W-:-:S03]  /*f2e0*/  LOP3.LUT R5, R5, 0xffff0000, RZ, 0xc0, !PT ;  /* 0xffff000005057812 */ /* 0x000fc600078ec0ff */
[----:B------:R-:W-:Y:S01]  /*f2f0*/  FFMA.FTZ R2, R18, R2, R0 ;  /* 0x0000000212027223 */ /* 0x000fe20000010000 */
[C---:B------:R-:W-:Y:S01]  /*f300*/  FMUL.FTZ R9, R12.reuse, R3 ;  /* 0x000000030c097220 */ /* 0x040fe20000410000 */
[C---:B------:R-:W-:Y:S01]  /*f310*/  FMUL.FTZ R0, R13.reuse, R7 ;  /* 0x000000070d007220 */ /* 0x040fe20000410000 */
[-C--:B------:R-:W-:Y:S01]  /*f320*/  FMUL.FTZ R12, R12, R5.reuse ;  /* 0x000000050c0c7220 */ /* 0x080fe20000410000 */
[----:B------:R-:W-:Y:S01]  /*f330*/  FMUL.FTZ R13, R13, R8 ;  /* 0x000000080d0d7220 */ /* 0x000fe20000410000 */
        /* <DEDUP_REMOVED lines=13> */
.L_x_3600:
[----:B------:R-:W-:Y:S05]  /*f410*/  BSYNC.RECONVERGENT B0 ;  /* 0x0000000000007941 */ /* 0x000fea0003800200 */
.L_x_3599:
[----:B-----5:R1:W-:Y:S01]  /*f420*/  STS.128 [R46+0x1800], R12 ;  /* 0x0018000c2e007388 */ /* 0x0203e20000000c00 */
[----:B------:R-:W-:Y:S05]  /*f430*/  BRA `(.L_x_3584) ;  /* 0x0000001800247947 */ /* 0x000fea0003800000 */
.L_x_3585:
[----:B------:R1:W5:Y:S01]  /*f440*/  LD.E R9, desc[UR4][R164.64+0xc0] ;  /* 0x0000c004a4097980 */ /* 0x000362000c101900 */
[----:B------:R-:W-:Y:S01]  /*f450*/  IMAD.IADD R59, R235, 0x1, -R59 ;  /* 0x00000001eb3b7824 */ /* 0x000fe200078e0a3b */
[----:B------:R-:W-:Y:S01]  /*f460*/  ISETP.GE.AND P3, PT, R10, R2, PT ;  /* 0x000000020a00720c */ /* 0x000fe20003f66270 */
[----:B------:R-:W-:Y:S01]  /*f470*/  IMAD.MOV R24, RZ, RZ, -R2 ;  /* 0x000000ffff187224 */ /* 0x000fe200078e0a02 */
[----:B------:R-:W-:Y:S02]  /*f480*/  BSSY.RECONVERGENT B1, `(.L_x_3601) ;  /* 0x0000061000017945 */ /* 0x000fe40003800200 */
[----:B------:R-:W-:Y:S02]  /*f490*/  ISETP.GE.AND P0, PT, R136, R59, PT ;  /* 0x0000003b8800720c */ /* 0x000fe40003f06270 */
[----:B----4-:R-:W-:Y:S02]  /*f4a0*/  SEL R36, R2, R24, !P3 ;  /* 0x0000001802247207 */ /* 0x010fe40005800000 */
        /* <DEDUP_REMOVED lines=37> */
[C---:B------:R-:W-:Y:S01]  /*f700*/  SHF.L.U32 R4, R5.reuse, 0x10, RZ ;  /* 0x0000001005047819 */ /* 0x040fe200000006ff */
        /* <DEDUP_REMOVED lines=52> */
.L_x_3605:
[----:B------:R-:W-:Y:S05]  /*fa50*/  BSYNC.RECONVERGENT B0 ;  /* 0x0000000000007941 */ /* 0x000fea0003800200 */
.L_x_3604:
[----:B-----5:R2:W-:Y:S01]  /*fa60*/  STS.128 [R46], R20 ;  /* 0x000000142e007388 */ /* 0x0205e20000000c00 */
[----:B------:R-:W-:Y:S05]  /*fa70*/  BRA `(.L_x_3602) ;  /* 0x0000000000047947 */ /* 0x000fea0003800000 */
.L_x_3603:
[----:B------:R3:W-:Y:S02]  /*fa80*/  STS.128 [R46], RZ ;  /* 0x000000ff2e007388 */ /* 0x0007e40000000c00 */
.L_x_3602:
[----:B------:R-:W-:Y:S05]  /*fa90*/  BSYNC.RECONVERGENT B1 ;  /* 0x0000000000017941 */ /* 0x000fea0003800200 */
.L_x_3601:
        /* <DEDUP_REMOVED lines=93> */
.L_x_3609:
[----:B------:R-:W-:Y:S05]  /*10070*/  BSYNC.RECONVERGENT B0 ;  /* 0x0000000000007941 */ /* 0x000fea0003800200 */
.L_x_3608:
[----:B-----5:R1:W-:Y:S02]  /*10080*/  STS.128 [R46+0x800], R20 ;  /* 0x000800142e007388 */ /* 0x0203e40000000c00 */
.L_x_3607:
[----:B------:R-:W-:Y:S05]  /*10090*/  BSYNC.RECONVERGENT B1 ;  /* 0x0000000000017941 */ /* 0x000fea0003800200 */
.L_x_3606:
        /* <DEDUP_REMOVED lines=23> */
[----:B------:R-:W-:-:S04]  /*10210*/  LEA R16, P0, R36, R14, 0x1 ;  /* 0x0000000e24107211 */ /* 0x000fc800078008ff */
[----:B------:R-:W-:Y:S01]  /*10220*/  LEA.HI.X R17, R36, R15, R37, 0x1, P0 ;  /* 0x0000000f24117211 */ /* 0x000fe200000f0c25 */
[----:B------:R-:W2:Y:S01]  /*10230*/  LD.E.128 R4, desc[UR4][R4.64] ;  /* 0x0000000404047980 */ /* 0x000ea2000c101d00 */
[----:B-1----:R-:W-:-:S04]  /*10240*/  IADD3 R14, P0, PT, R30, R13, RZ ;  /* 0x0000000d1e0e7210 */ /* 0x002fc80007f1e0ff */
[----:B------:R-:W3:Y:S01]  /*10250*/  LD.E.128 R16, desc[UR4][R16.64] ;  /* 0x0000000410107980 */ /* 0x000ee2000c101d00 */
[----:B------:R-:W-:-:S06]  /*10260*/  IMAD.X R15, R31, 0x1, R12, P0 ;  /* 0x000000011f0f7824 */ /* 0x000fcc00000e060c */
[----:B------:R-:W4:Y:S01]  /*10270*/  LD.E.128 R12, desc[UR4][R14.64] ;  /* 0x000000040e0c7980 */ /* 0x000f22000c101d00 */
        /* <DEDUP_REMOVED lines=64> */
.L_x_3613:
[----:B------:R-:W-:Y:S05]  /*10680*/  BSYNC.RECONVERGENT B0 ;  /* 0x0000000000007941 */ /* 0x000fea0003800200 */
.L_x_3612:
[----:B-----5:R2:W-:Y:S02]  /*10690*/  STS.128 [R46+0x1000], R20 ;  /* 0x001000142e007388 */ /* 0x0205e40000000c00 */
.L_x_3611:
[----:B------:R-:W-:Y:S05]  /*106a0*/  BSYNC.RECONVERGENT B1 ;  /* 0x0000000000017941 */ /* 0x000fea0003800200 */
.L_x_3610:
        /* <DEDUP_REMOVED lines=25> */
[----:B-12---:R-:W-:Y:S02]  /*10840*/  IADD3 R20, P0, PT, R28, R0, RZ ;  /* 0x000000001c147210 */ /* 0x006fe40007f1e0ff */
[----:B------:R-:W2:Y:S02]  /*10850*/  LD.E.128 R12, desc[UR4][R12.64] ;  /* 0x000000040c0c7980 */ /* 0x000ea4000c101d00 */
[----:B------:R-:W-:Y:S02]  /*10860*/  IADD3.X R21, PT, PT, R29, R2, RZ, P0, !PT ;  /* 0x000000021d157210 */ /* 0x000fe400007fe4ff */
[----:B------:R-:W-:-:S04]  /*10870*/  IADD3 R28, P0, PT, R30, R0, RZ ;  /* 0x000000001e1c7210 */ /* 0x000fc80007f1e0ff */
[----:B------:R-:W3:Y:S01]  /*10880*/  LD.E.128 R20, desc[UR4][R20.64] ;  /* 0x0000000414147980 */ /* 0x000ee2000c101d00 */
        /* <DEDUP_REMOVED lines=13> */
[----:B------:R-:W-:Y:S02]  /*10960*/  LOP3.LUT R13, R14, 0xffff0000, RZ, 0xc0, !PT ;  /* 0xffff00000e0d7812 */ /* 0x000fe400078ec0ff */
[C---:B------:R-:W-:Y:S01]  /*10970*/  SHF.L.U32 R16, R12.reuse, 0x10, RZ ;  /* 0x000000100c107819 */ /* 0x040fe200000006ff */
[----:B---3--:R-:W-:Y:S01]  /*10980*/  IMAD.U32 R14, R21, 0x10000, RZ ;  /* 0x00010000150e7824 */ /* 0x008fe200078e00ff */
[----:B------:R-:W-:Y:S01]  /*10990*/  LOP3.LUT R7, R12, 0xffff0000, RZ, 0xc0, !PT ;  /* 0xffff00000c077812 */ /* 0x000fe200078ec0ff */
[----:B------:R-:W-:Y:S01]  /*109a0*/  IMAD.U32 R12, R15, 0x10000, RZ ;  /* 0x000100000f0c7824 */ /* 0x000fe200078e00ff */
[----:B------:R-:W-:Y:S01]  /*109b0*/  LOP3.LUT R35, R21, 0xffff0000, RZ, 0xc0, !PT ;  /* 0xffff000015237812 */ /* 0x000fe200078ec0ff */
[----:B------:R-:W-:Y:S01]  /*109c0*/  @!P3 FADD.FTZ R14, -R14, -RZ ;  /* 0x800000ff0e0eb221 */ /* 0x000fe20000010100 */
[----:B------:R-:W-:-:S02]  /*109d0*/  LOP3.LUT R32, R15, 0xffff0000, RZ, 0xc0, !PT ;  /* 0xffff00000f207812 */ /* 0x000fc400078ec0ff */
[C---:B------:R-:W-:Y:S01]  /*109e0*/  SHF.L.U32 R34, R22.reuse, 0x10, RZ ;  /* 0x0000001016227819 */ /* 0x040fe200000006ff */
        /* <DEDUP_REMOVED lines=44> */
.L_x_3615:
[----:B------:R-:W-:Y:S05]  /*10cb0*/  BSYNC.RECONVERGENT B0 ;  /* 0x0000000000007941 */ /* 0x000fea0003800200 */
.L_x_3614:
[----:B-----5:R1:W-:Y:S02]  /*10cc0*/  STS.128 [R46+0x1800], R4 ;  /* 0x001800042e007388 */ /* 0x0203e40000000c00 */
.L_x_3584:
[----:B------:R-:W-:Y:S05]  /*10cd0*/  BSYNC.RECONVERGENT B2 ;  /* 0x0000000000027941 */ /* 0x000fea0003800200 */
.L_x_3575:
[----:B------:R-:W-:Y:S01]  /*10ce0*/  IADD3 R54, PT, PT, -R54, R48, RZ ;  /* 0x0000003036367210 */ /* 0x000fe20007ffe1ff */
[----:B------:R-:W-:Y:S03]  /*10cf0*/  BSSY.RECONVERGENT B0, `(.L_x_3616) ;  /* 0x000000d000007945 */ /* 0x000fe60003800200 */
[----:B------:R-:W-:-:S13]  /*10d00*/  ISETP.GE.AND P2, PT, R136, R54, PT ;  /* 0x000000368800720c */ /* 0x000fda0003f46270 */
[----:B------:R-:W-:Y:S05]  /*10d10*/  @P2 BRA `(.L_x_3617) ;  /* 0x0000000000282947 */ /* 0x000fea0003800000 */
[----:B------:R-:W-:-:S13]  /*10d20*/  ISETP.GE.AND P0, PT, R10, R234, PT ;  /* 0x000000ea0a00720c */ /* 0x000fda0003f06270 */
[----:B------:R-:W-:Y:S05]  /*10d30*/  @P0 BRA `(.L_x_3618) ;  /* 0x00000000001c0947 */ /* 0x000fea0003800000 */
[----:B-1----:R-:W-:Y:S02]  /*10d40*/  MOV R2, R228 ;  /* 0x000000e400027202 */ /* 0x002fe40000000f00 */
[----:B-----5:R-:W-:-:S05]  /*10d50*/  MOV R3, R227 ;  /* 0x000000e300037202 */ /* 0x020fca0000000f00 */
[----:B------:R-:W-:Y:S01]  /*10d60*/  @!PT LDS RZ, [RZ] ;  /* 0x00000000fffff984 */ /* 0x000fe20000000800 */
[----:B------:R-:W-:Y:S01]  /*10d70*/  @!PT LDS RZ, [RZ] ;  /* 0x00000000fffff984 */ /* 0x000fe20000000800 */
[----:B------:R-:W-:Y:S01]  /*10d80*/  @!PT LDS RZ, [RZ] ;  /* 0x00000000fffff984 */ /* 0x000fe20000000800 */
[----:B------:R1:W-:Y:S01]  /*10d90*/  LDGSTS.E.BYPASS.LTC128B.128 [R46+0x2000], desc[UR4][R2.64] ;  /* 0x02000000022e7fae */ /* 0x0003e2000b981a04 */
[----:B------:R-:W-:Y:S05]  /*10da0*/  BRA `(.L_x_3617) ;  /* 0x0000000000047947 */ /* 0x000fea0003800000 */
.L_x_3618:
[----:B------:R1:W-:Y:S02]  /*10db0*/  STS.128 [R46+0x2000], RZ ;  /* 0x002000ff2e007388 */ /* 0x0003e40000000c00 */
.L_x_3617:
[----:B------:R-:W-:Y:S05]  /*10dc0*/  BSYNC.RECONVERGENT B0 ;  /* 0x0000000000007941 */ /* 0x000fea0003800200 */
.L_x_3616:
[----:B------:R-:W-:Y:S01]  /*10dd0*/  ISETP.GE.AND P1, PT, R26, R54, PT ;  /* 0x000000361a00720c */ /* 0x000fe20003f26270 */
[C---:B---34-:R-:W-:Y:S01]  /*10de0*/  IMAD.SHL.U32 R18, R51.reuse, 0x2, RZ ;  /* 0x0000000233127824 */ /* 0x058fe200078e00ff */
        /* <DEDUP_REMOVED lines=12> */
.L_x_3621:
[----:B------:R4:W-:Y:S02]  /*10eb0*/  STS.128 [R46+0x2800], RZ ;  /* 0x002800ff2e007388 */ /* 0x0009e40000000c00 */
.L_x_3620:
[----:B------:R-:W-:Y:S05]  /*10ec0*/  BSYNC.RECONVERGENT B0 ;  /* 0x0000000000007941 */ /* 0x000fea0003800200 */
.L_x_3619:
[----:B------:R-:W-:Y:S01]  /*10ed0*/  ISETP.GE.AND P0, PT, R27, R54, PT ;  /* 0x000000361b00720c */ /* 0x000fe20003f06270 */
[----:B------:R-:W-:-:S12]  /*10ee0*/  BSSY.RECONVERGENT B0, `(.L_x_3622) ;  /* 0x000000c000007945 */ /* 0x000fd80003800200 */
[----:B------:R-:W-:Y:S05]  /*10ef0*/  @P0 BRA `(.L_x_3623) ;  /* 0x0000000000280947 */ /* 0x000fea0003800000 */
[----:B------:R-:W-:-:S13]  /*10f00*/  ISETP.GE.AND P0, PT, R10, R234, PT ;  /* 0x000000ea0a00720c */ /* 0x000fda0003f06270 */
[----:B------:R-:W-:Y:S05]  /*10f10*/  @P0 BRA `(.L_x_3624) ;  /* 0x00000000001c0947 */ /* 0x000fea0003800000 */
[----:B-1----:R-:W-:-:S04]  /*10f20*/  LEA R2, P0, R222, R18, 0x5 ;  /* 0x00000012de027211 */ /* 0x002fc800078028ff */
[----:B-----5:R-:W-:-:S05]  /*10f30*/  LEA.HI.X R3, R222, R19, R223, 0x5, P0 ;  /* 0x00000013de037211 */ /* 0x020fca00000f2cdf */
[----:B------:R-:W-:Y:S01]  /*10f40*/  @!PT LDS RZ, [RZ] ;  /* 0x00000000fffff984 */ /* 0x000fe20000000800 */
[----:B------:R-:W-:Y:S01]  /*10f50*/  @!PT LDS RZ, [RZ] ;  /* 0x00000000fffff984 */ /* 0x000fe20000000800 */
[----:B------:R-:W-:Y:S01]  /*10f60*/  @!PT LDS RZ, [RZ] ;  /* 0x00000000fffff984 */ /* 0x000fe20000000800 */
[----:B------:R1:W-:Y:S01]  /*10f70*/  LDGSTS.E.BYPASS.LTC128B.128 [R46+0x3000], desc[UR4][R2.64] ;  /* 0x03000000022e7fae */ /* 0x0003e2000b981a04 */
[----:B------:R-:W-:Y:S05]  /*10f80*/  BRA `(.L_x_3623) ;  /* 0x0000000000047947 */ /* 0x000fea0003800000 */
.L_x_3624:
[----:B------:R1:W-:Y:S02]  /*10f90*/  STS.128 [R46+0x3000], RZ ;  /* 0x003000ff2e007388 */ /* 0x0003e40000000c00 */
.L_x_3623:
[----:B------:R-:W-:Y:S05]  /*10fa0*/  BSYNC.RECONVERGENT B0 ;  /* 0x0000000000007941 */ /* 0x000fea0003800200 */
.L_x_3622:
        /* <DEDUP_REMOVED lines=12> */
.L_x_3627:
[----:B------:R1:W-:Y:S02]  /*11070*/  STS.128 [R46+0x3800], RZ ;  /* 0x003800ff2e007388 */ /* 0x0003e40000000c00 */
.L_x_3626:
[----:B------:R-:W-:Y:S05]  /*11080*/  BSYNC.RECONVERGENT B0 ;  /* 0x0000000000007941 */ /* 0x000fea0003800200 */
.L_x_3625:
[----:B-1----:R-:W-:Y:S01]  /*11090*/  IADD3 R14, PT, PT, R136, 0x40, RZ ;  /* 0x00000040880e7810 */ /* 0x002fe20007ffe0ff */
[----:B------:R-:W-:Y:S03]  /*110a0*/  BSSY.RECONVERGENT B0, `(.L_x_3628) ;  /* 0x0000010000007945 */ /* 0x000fe60003800200 */
[----:B------:R-:W-:-:S13]  /*110b0*/  ISETP.GE.AND P0, PT, R14, R54, PT ;  /* 0x000000360e00720c */ /* 0x000fda0003f06270 */
[----:B------:R-:W-:Y:S05]  /*110c0*/  @P0 BRA `(.L_x_3629) ;  /* 0x0000000000340947 */ /* 0x000fea0003800000 */
[----:B------:R-:W-:-:S13]  /*110d0*/  ISETP.GE.AND P0, PT, R10, R234, PT ;  /* 0x000000ea0a00720c */ /* 0x000fda0003f06270 */
[----:B------:R-:W-:Y:S05]  /*110e0*/  @P0 BRA `(.L_x_3630) ;  /* 0x0000000000280947 */ /* 0x000fea0003800000 */
[----:B------:R-:W-:Y:S01]  /*110f0*/  MOV R2, R18 ;  /* 0x0000001200027202 */ /* 0x000fe20000000f00 */
[----:B------:R-:W-:Y:S01]  /*11100*/  IMAD R0, R223, 0x60, RZ ;  /* 0x00000060df007824 */ /* 0x000fe200078e02ff */
[----:B-----5:R-:W-:-:S03]  /*11110*/  MOV R3, R19 ;  /* 0x0000001300037202 */ /* 0x020fc60000000f00 */
[----:B------:R-:W-:-:S05]  /*11120*/  IMAD.WIDE.U32 R2, R222, 0x60, R2 ;  /* 0x00000060de027825 */ /* 0x000fca00078e0002 */
[----:B------:R-:W-:-:S05]  /*11130*/  IADD3 R3, PT, PT, R0, R3, RZ ;  /* 0x0000000300037210 */ /* 0x000fca0007ffe0ff */
[----:B------:R-:W-:Y:S01]  /*11140*/  @!PT LDS RZ, [RZ] ;  /* 0x00000000fffff984 */ /* 0x000fe20000000800 */
[----:B------:R-:W-:Y:S01]  /*11150*/  @!PT LDS RZ, [RZ] ;  /* 0x00000000fffff984 */ /* 0x000fe20000000800 */
[----:B------:R-:W-:Y:S01]  /*11160*/  @!PT LDS RZ, [RZ] ;  /* 0x00000000fffff984 */ /* 0x000fe20000000800 */
[----:B------:R1:W-:Y:S01]  /*11170*/  LDGSTS.E.BYPASS.LTC128B.128 [R46+0x4000], desc[UR4][R2.64] ;  /* 0x04000000022e7fae */ /* 0x0003e2000b981a04 */
[----:B------:R-:W-:Y:S05]  /*11180*/  BRA `(.L_x_3629) ;  /* 0x0000000000047947 */ /* 0x000fea0003800000 */
.L_x_3630:
[----:B------:R1:W-:Y:S02]  /*11190*/  STS.128 [R46+0x4000], RZ ;  /* 0x004000ff2e007388 */ /* 0x0003e40000000c00 */
.L_x_3629:
[----:B------:R-:W-:Y:S05]  /*111a0*/  BSYNC.RECONVERGENT B0 ;  /* 0x0000000000007941 */ /* 0x000fea0003800200 */
.L_x_3628:
[----:B------:R-:W-:Y:S01]  /*111b0*/  IADD3 R13, PT, PT, R136, 0x50, RZ ;  /* 0x00000050880d7810 */ /* 0x000fe20007ffe0ff */
[----:B------:R-:W-:Y:S03]  /*111c0*/  BSSY.RECONVERGENT B0, `(.L_x_3631) ;  /* 0x000000d000007945 */ /* 0x000fe60003800200 */
[----:B------:R-:W-:-:S13]  /*111d0*/  ISETP.GE.AND P0, PT, R13, R54, PT ;  /* 0x000000360d00720c */ /* 0x000fda0003f06270 */
        /* <DEDUP_REMOVED lines=10> */
.L_x_3633:
[----:B------:R1:W-:Y:S02]  /*11280*/  STS.128 [R46+0x4800], RZ ;  /* 0x004800ff2e007388 */ /* 0x0003e40000000c00 */
.L_x_3632:
[----:B------:R-:W-:Y:S05]  /*11290*/  BSYNC.RECONVERGENT B0 ;  /* 0x0000000000007941 */ /* 0x000fea0003800200 */
.L_x_3631:
        /* <DEDUP_REMOVED lines=16> */
.L_x_3636:
[----:B------:R1:W-:Y:S02]  /*113a0*/  STS.128 [R46+0x5000], RZ ;  /* 0x005000ff2e007388 */ /* 0x0003e40000000c00 */
.L_x_3635:
[----:B------:R-:W-:Y:S05]  /*113b0*/  BSYNC.RECONVERGENT B0 ;  /* 0x0000000000007941 */ /* 0x000fea0003800200 */
.L_x_3634:
        /* <DEDUP_REMOVED lines=16> */
.L_x_3639:
[----:B------:R1:W-:Y:S02]  /*114c0*/  STS.128 [R46+0x5800], RZ ;  /* 0x005800ff2e007388 */ /* 0x0003e40000000c00 */
.L_x_3638:
[----:B------:R-:W-:Y:S05]  /*114d0*/  BSYNC.RECONVERGENT B0 ;  /* 0x0000000000007941 */ /* 0x000fea0003800200 */
.L_x_3637:
[----:B------:R-:W-:Y:S01]  /*114e0*/  LOP3.LUT R8, R136, 0x80, RZ, 0xfc, !PT ;  /* 0x0000008088087812 */ /* 0x000fe200078efcff */
        /* <DEDUP_REMOVED lines=15> */
.L_x_3642:
[----:B------:R1:W-:Y:S02]  /*115e0*/  STS.128 [R46+0x6000], RZ ;  /* 0x006000ff2e007388 */ /* 0x0003e40000000c00 */
.L_x_3641:
[----:B------:R-:W-:Y:S05]  /*115f0*/  BSYNC.RECONVERGENT B0 ;  /* 0x0000000000007941 */ /* 0x000fea0003800200 */
.L_x_3640:
        /* <DEDUP_REMOVED lines=13> */
.L_x_3645:
[----:B------:R1:W-:Y:S02]  /*116d0*/  STS.128 [R46+0x6800], RZ ;  /* 0x006800ff2e007388 */ /* 0x0003e40000000c00 */
.L_x_3644:
[----:B------:R-:W-:Y:S05]  /*116e0*/  BSYNC.RECONVERGENT B0 ;  /* 0x0000000000007941 */ /* 0x000fea0003800200 */
.L_x_3643:
        /* <DEDUP_REMOVED lines=16> */
.L_x_3648:
[----:B------:R1:W-:Y:S02]  /*117f0*/  STS.128 [R46+0x7000], RZ ;  /* 0x007000ff2e007388 */ /* 0x0003e40000000c00 */
.L_x_3647:
[----:B------:R-:W-:Y:S05]  /*11800*/  BSYNC.RECONVERGENT B0 ;  /* 0x0000000000007941 */ /* 0x000fea0003800200 */
.L_x_3646:
        /* <DEDUP_REMOVED lines=16> */
.L_x_3651:
[----:B------:R1:W-:Y:S02]  /*11910*/  STS.128 [R46+0x7800], RZ ;  /* 0x007800ff2e007388 */ /* 0x0003e40000000c00 */
.L_x_3650:
[----:B------:R-:W-:Y:S05]  /*11920*/  BSYNC.RECONVERGENT B0 ;  /* 0x0000000000007941 */ /* 0x000fea0003800200 */
.L_x_3649:
        /* <DEDUP_REMOVED lines=16> */
.L_x_3654:
[----:B------:R1:W-:Y:S02]  /*11a30*/  STS.128 [R46+0x8000], RZ ;  /* 0x008000ff2e007388 */ /* 0x0003e40000000c00 */
.L_x_3653:
[----:B------:R-:W-:Y:S05]  /*11a40*/  BSYNC.RECONVERGENT B0 ;  /* 0x0000000000007941 */ /* 0x000fea0003800200 */
.L_x_3652:
[----:B-1----:R-:W-:Y:S01]  /*11a50*/  IADD3 R2, PT, PT, R136, 0xd0, RZ ;  /* 0x000000d088027810 */ /* 0x002fe20007ffe0ff */
[----:B------:R-:W-:Y:S03]  /*11a60*/  BSSY.RECONVERGENT B0, `(.L_x_3655) ;  /* 0x0000010000007945 */ /* 0x000fe60003800200 */
[----:B------:R-:W-:-:S13]  /*11a70*/  ISETP.GE.AND P0, PT, R2, R54, PT ;  /* 0x000000360200720c */ /* 0x000fda0003f06270 */
[----:B------:R-:W-:Y:S05]  /*11a80*/  @P0 BRA `(.L_x_3656) ;  /* 0x0000000000340947 */ /* 0x000fea0003800000 */
[----:B------:R-:W-:-:S13]  /*11a90*/  ISETP.GE.AND P0, PT, R10, R234, PT ;  /* 0x000000ea0a00720c */ /* 0x000fda0003f06270 */
[----:B------:R-:W-:Y:S05]  /*11aa0*/  @P0 BRA `(.L_x_3657) ;  /* 0x0000000000280947 */ /* 0x000fea0003800000 */
[----:B--2---:R-:W-:Y:S01]  /*11ab0*/  MOV R20, R18 ;  /* 0x0000001200147202 */ /* 0x004fe20000000f00 */
        /* <DEDUP_REMOVED lines=9> */
.L_x_3657:
[----:B------:R1:W-:Y:S02]  /*11b50*/  STS.128 [R46+0x8800], RZ ;  /* 0x008800ff2e007388 */ /* 0x0003e40000000c00 */
.L_x_3656:
[----:B------:R-:W-:Y:S05]  /*11b60*/  BSYNC.RECONVERGENT B0 ;  /* 0x0000000000007941 */ /* 0x000fea0003800200 */
.L_x_3655:
        /* <DEDUP_REMOVED lines=16> */
.L_x_3660:
[----:B------:R1:W-:Y:S02]  /*11c70*/  STS.128 [R46+0x9000], RZ ;  /* 0x009000ff2e007388 */ /* 0x0003e40000000c00 */
.L_x_3659:
[----:B------:R-:W-:Y:S05]  /*11c80*/  BSYNC.RECONVERGENT B0 ;  /* 0x0000000000007941 */ /* 0x000fea0003800200 */
.L_x_3658:
[----:B------:R-:W-:Y:S01]  /*11c90*/  IADD3 R136, PT, PT, R136, 0xf0, RZ ;  /* 0x000000f088887810 */ /* 0x000fe20007ffe0ff */
[----:B------:R-:W-:Y:S03]  /*11ca0*/  BSSY.RECONVERGENT B0, `(.L_x_3661) ;  /* 0x000000e000007945 */ /* 0x000fe60003800200 */
[----:B------:R-:W-:-:S13]  /*11cb0*/  ISETP.GE.AND P0, PT, R136, R54, PT ;  /* 0x000000368800720c */ /* 0x000fda0003f06270 */
[----:B------:R-:W-:Y:S05]  /*11cc0*/  @P0 BRA `(.L_x_3662) ;  /* 0x00000000002c0947 */ /* 0x000fea0003800000 */
[----:B------:R-:W-:-:S13]  /*11cd0*/  ISETP.GE.AND P0, PT, R10, R234, PT ;  /* 0x000000ea0a00720c */ /* 0x000fda0003f06270 */
        /* <DEDUP_REMOVED lines=9> */
.L_x_3663:
[----:B------:R1:W-:Y:S02]  /*11d70*/  STS.128 [R46+0x9800], RZ ;  /* 0x009800ff2e007388 */ /* 0x0003e40000000c00 */
.L_x_3662:
[----:B------:R-:W-:Y:S05]  /*11d80*/  BSYNC.RECONVERGENT B0 ;  /* 0x0000000000007941 */ /* 0x000fea0003800200 */
.L_x_3661:
        /* <DEDUP_REMOVED lines=9> */
[----:B---3--:R-:W-:Y:S02]  /*11e20*/  MOV R18, R231 ;  /* 0x000000e700127202 */ /* 0x008fe40000000f00 */
[----:B------:R-:W-:-:S05]  /*11e30*/  MOV R19, R230 ;  /* 0x000000e600137202 */ /* 0x000fca0000000f00 */
[----:B------:R-:W-:Y:S01]  /*11e40*/  @!PT LDS RZ, [RZ] ;  /* 0x00000000fffff984 */ /* 0x000fe20000000800 */
[----:B------:R-:W-:Y:S01]  /*11e50*/  @!PT LDS RZ, [RZ] ;  /* 0x00000000fffff984 */ /* 0x000fe20000000800 */
[----:B------:R-:W-:Y:S01]  /*11e60*/  @!PT LDS RZ, [RZ] ;  /* 0x00000000fffff984 */ /* 0x000fe20000000800 */
[----:B------:R3:W-:Y:S01]  /*11e70*/  LDGSTS.E.BYPASS.LTC128B.128 [R46+0xa000], desc[UR4][R18.64] ;  /* 0x0a000000122e7fae */ /* 0x0007e2000b981a04 */
[----:B------:R-:W-:Y:S05]  /*11e80*/  BRA `(.L_x_3667) ;  /* 0x00000000000c7947 */ /* 0x000fea0003800000 */
.L_x_3666:
[----:B------:R1:W-:Y:S01]  /*11e90*/  STS.128 [R46+0xa000], RZ ;  /* 0x00a000ff2e007388 */ /* 0x0003e20000000c00 */
[----:B------:R-:W-:Y:S05]  /*11ea0*/  BRA `(.L_x_3667) ;  /* 0x0000000000047947 */ /* 0x000fea0003800000 */
.L_x_3665:
[----:B------:R1:W-:Y:S02]  /*11eb0*/  STS.128 [R46+0xa000], RZ ;  /* 0x00a000ff2e007388 */ /* 0x0003e40000000c00 */
.L_x_3667:
[----:B------:R-:W-:Y:S05]  /*11ec0*/  BSYNC.RECONVERGENT B0 ;  /* 0x0000000000007941 */ /* 0x000fea0003800200 */
.L_x_3664:
[----:B------:R-:W-:Y:S01]  /*11ed0*/  ISETP.GE.AND P1, PT, R26, R54, PT ;  /* 0x000000361a00720c */ /* 0x000fe20003f26270 */
[----:B------:R-:W-:Y:S01]  /*11ee0*/  BSSY.RECONVERGENT B0, `(.L_x_3668) ;  /* 0x000000d000007945 */ /* 0x000fe20003800200 */
[----:B---3--:R-:W-:-:S04]  /*11ef0*/  LEA R18, P0, R49, R231, 0x1 ;  /* 0x000000e731127211 */ /* 0x008fc800078008ff */
        /* <DEDUP_REMOVED lines=10> */
.L_x_3670:
[----:B------:R1:W-:Y:S02]  /*11fa0*/  STS.128 [R46+0xa800], RZ ;  /* 0x00a800ff2e007388 */ /* 0x0003e40000000c00 */
.L_x_3669:
[----:B------:R-:W-:Y:S05]  /*11fb0*/  BSYNC.RECONVERGENT B0 ;  /* 0x0000000000007941 */ /* 0x000fea0003800200 */
.L_x_3668:
[----:B------:R-:W-:Y:S01]  /*11fc0*/  ISETP.GE.AND P0, PT, R27, R54, PT ;  /* 0x000000361b00720c */ /* 0x000fe20003f06270 */
[----:B------:R-:W-:-:S12]  /*11fd0*/  BSSY.RECONVERGENT B0, `(.L_x_3671) ;  /* 0x000000d000007945 */ /* 0x000fd80003800200 */
[----:B------:R1:W-:Y:S01]  /*11fe0*/  @P0 STS.128 [R46+0xb000], RZ ;  /* 0x00b000ff2e000388 */ /* 0x0003e20000000c00 */
        /* <DEDUP_REMOVED lines=10> */
.L_x_3673:
[----:B------:R1:W-:Y:S02]  /*12090*/  STS.128 [R46+0xb000], RZ ;  /* 0x00b000ff2e007388 */ /* 0x0003e40000000c00 */
.L_x_3672:
[----:B------:R-:W-:Y:S05]  /*120a0*/  BSYNC.RECONVERGENT B0 ;  /* 0x0000000000007941 */ /* 0x000fea0003800200 */
.L_x_3671:
        /* <DEDUP_REMOVED lines=13> */
.L_x_3676:
[----:B------:R1:W-:Y:S02]  /*12180*/  STS.128 [R46+0xb800], RZ ;  /* 0x00b800ff2e007388 */ /* 0x0003e40000000c00 */
.L_x_3675:
[----:B------:R-:W-:Y:S05]  /*12190*/  BSYNC.RECONVERGENT B0 ;  /* 0x0000000000007941 */ /* 0x000fea0003800200 */
.L_x_3674:
        /* <DEDUP_REMOVED lines=10> */
[----:B------:R-:W-:Y:S02]  /*12240*/  IADD3 R15, PT, PT, R14, R17, RZ ;  /* 0x000000110e0f7210 */ /* 0x000fe40007ffe0ff */
[----:B------:R-:W-:-:S05]  /*12250*/  MOV R14, R16 ;  /* 0x00000010000e7202 */ /* 0x000fca0000000f00 */
[----:B------:R-:W-:Y:S01]  /*12260*/  @!PT LDS RZ, [RZ] ;  /* 0x00000000fffff984 */ /* 0x000fe20000000800 */
[----:B------:R-:W-:Y:S01]  /*12270*/  @!PT LDS RZ, [RZ] ;  /* 0x00000000fffff984 */ /* 0x000fe20000000800 */
[----:B------:R-:W-:Y:S01]  /*12280*/  @!PT LDS RZ, [RZ] ;  /* 0x00000000fffff984 */ /* 0x000fe20000000800 */
[----:B------:R1:W-:Y:S01]  /*12290*/  LDGSTS.E.BYPASS.LTC128B.128 [R46+0xc000], desc[UR4][R14.64] ;  /* 0x0c0000000e2e7fae */ /* 0x0003e2000b981a04 */
[----:B------:R-:W-:Y:S05]  /*122a0*/  BRA `(.L_x_3678) ;  /* 0x0000000000047947 */ /* 0x000fea0003800000 */
.L_x_3679:
[----:B------:R1:W-:Y:S02]  /*122b0*/  STS.128 [R46+0xc000], RZ ;  /* 0x00c000ff2e007388 */ /* 0x0003e40000000c00 */
.L_x_3678:
[----:B------:R-:W-:Y:S05]  /*122c0*/  BSYNC.RECONVERGENT B0 ;  /* 0x0000000000007941 */ /* 0x000fea0003800200 */
.L_x_3677:
        /* <DEDUP_REMOVED lines=13> */
.L_x_3682:
[----:B------:R1:W-:Y:S02]  /*123a0*/  STS.128 [R46+0xc800], RZ ;  /* 0x00c800ff2e007388 */ /* 0x0003e40000000c00 */
.L_x_3681:
[----:B------:R-:W-:Y:S05]  /*123b0*/  BSYNC.RECONVERGENT B0 ;  /* 0x0000000000007941 */ /* 0x000fea0003800200 */
.L_x_3680:
        /* <DEDUP_REMOVED lines=17> */
.L_x_3685:
[----:B------:R1:W-:Y:S02]  /*124d0*/  STS.128 [R46+0xd000], RZ ;  /* 0x00d000ff2e007388 */ /* 0x0003e40000000c00 */
.L_x_3684:
[----:B------:R-:W-:Y:S05]  /*124e0*/  BSYNC.RECONVERGENT B0 ;  /* 0x0000000000007941 */ /* 0x000fea0003800200 */
.L_x_3683:
        /* <DEDUP_REMOVED lines=16> */
.L_x_3688:
[----:B------:R1:W-:Y:S02]  /*125f0*/  STS.128 [R46+0xd800], RZ ;  /* 0x00d800ff2e007388 */ /* 0x0003e40000000c00 */
.L_x_3687:
[----:B------:R-:W-:Y:S05]  /*12600*/  BSYNC.RECONVERGENT B0 ;  /* 0x0000000000007941 */ /* 0x000fea0003800200 */
.L_x_3686:
        /* <DEDUP_REMOVED lines=17> */
.L_x_3691:
[----:B------:R1:W-:Y:S02]  /*12720*/  STS.128 [R46+0xe000], RZ ;  /* 0x00e000ff2e007388 */ /* 0x0003e40000000c00 */
.L_x_3690:
[----:B------:R-:W-:Y:S05]  /*12730*/  BSYNC.RECONVERGENT B0 ;  /* 0x0000000000007941 */ /* 0x000fea0003800200 */
.L_x_3689:
        /* <DEDUP_REMOVED lines=13> */
.L_x_3694:
[----:B------:R1:W-:Y:S02]  /*12810*/  STS.128 [R46+0xe800], RZ ;  /* 0x00e800ff2e007388 */ /* 0x0003e40000000c00 */
.L_x_3693:
[----:B------:R-:W-:Y:S05]  /*12820*/  BSYNC.RECONVERGENT B0 ;  /* 0x0000000000007941 */ /* 0x000fea0003800200 */
.L_x_3692:
        /* <DEDUP_REMOVED lines=17> */
.L_x_3697:
[----:B------:R1:W-:Y:S02]  /*12940*/  STS.128 [R46+0xf000], RZ ;  /* 0x00f000ff2e007388 */ /* 0x0003e40000000c00 */
.L_x_3696:
[----:B------:R-:W-:Y:S05]  /*12950*/  BSYNC.RECONVERGENT B0 ;  /* 0x0000000000007941 */ /* 0x000fea0003800200 */
.L_x_3695:
        /* <DEDUP_REMOVED lines=16> */
.L_x_3700:
[----:B------:R1:W-:Y:S02]  /*12a60*/  STS.128 [R46+0xf800], RZ ;  /* 0x00f800ff2e007388 */ /* 0x0003e40000000c00 */
.L_x_3699:
[----:B------:R-:W-:Y:S05]  /*12a70*/  BSYNC.RECONVERGENT B0 ;  /* 0x0000000000007941 */ /* 0x000fea0003800200 */
.L_x_3698:
        /* <DEDUP_REMOVED lines=17> */
.L_x_3703:
[----:B------:R1:W-:Y:S02]  /*12b90*/  STS.128 [R46+0x10000], RZ ;  /* 0x010000ff2e007388 */ /* 0x0003e40000000c00 */
.L_x_3702:
[----:B------:R-:W-:Y:S05]  /*12ba0*/  BSYNC.RECONVERGENT B0 ;  /* 0x0000000000007941 */ /* 0x000fea0003800200 */
.L_x_3701:
        /* <DEDUP_REMOVED lines=16> */
.L_x_3706:
[----:B------:R1:W-:Y:S02]  /*12cb0*/  STS.128 [R46+0x10800], RZ ;  /* 0x010800ff2e007388 */ /* 0x0003e40000000c00 */
.L_x_3705:
[----:B------:R-:W-:Y:S05]  /*12cc0*/  BSYNC.RECONVERGENT B0 ;  /* 0x0000000000007941 */ /* 0x000fea0003800200 */
.L_x_3704:
        /* <DEDUP_REMOVED lines=16> */
.L_x_3709:
[----:B------:R1:W-:Y:S02]  /*12dd0*/  STS.128 [R46+0x11000], RZ ;  /* 0x011000ff2e007388 */ /* 0x0003e40000000c00 */
.L_x_3708:
[----:B------:R-:W-:Y:S05]  /*12de0*/  BSYNC.RECONVERGENT B0 ;  /* 0x0000000000007941 */ /* 0x000fea0003800200 */
.L_x_3707:
        /* <DEDUP_REMOVED lines=14> */
.L_x_3712:
[----:B------:R1:W-:Y:S02]  /*12ed0*/  STS.128 [R46+0x11800], RZ ;  /* 0x011800ff2e007388 */ /* 0x0003e40000000c00 */
.L_x_3711:
[----:B------:R-:W-:Y:S05]  /*12ee0*/  BSYNC.RECONVERGENT B0 ;  /* 0x0000000000007941 */ /* 0x000fea0003800200 */
.L_x_3710:
[----:B------:R-:W3:Y:S01]  /*12ef0*/  LD.E R126, desc[UR4][R164.64+0x18c] ;  /* 0x00018c04a47e7980 */ /* 0x000ee2000c101900 */
        /* <DEDUP_REMOVED lines=8> */
[--C-:B------:R-:W-:Y:S02]  /*12f80*/  LOP3.LUT R67, R67, 0x1c0, R76.reuse, 0xf8, !PT ;  /* 0x000001c043437812 */ /* 0x100fe400078ef84c */
        /* <DEDUP_REMOVED lines=11> */
[----:B-1----:R-:W-:-:S02]  /*13040*/  MOV R9, 0x20 ;  /* 0x0000002000097802 */ /* 0x002fc40000000f00 */
[----:B------:R-:W-:Y:S01]  /*13050*/  MOV R8, 0x40 ;  /* 0x0000004000087802 */ /* 0x000fe20000000f00 */
[----:B--2---:R-:W1:Y:S01]  /*13060*/  LDSM.16.M88.4 R20, [R35+0x2000] ;  /* 0x002000002314783b */ /* 0x004e620000000200 */
[----:B------:R-:W-:Y:S02]  /*13070*/  SEL R49, R9, 0xffffffe0, !P0 ;  /* 0xffffffe009317807 */ /* 0x000fe40004000000 */
[----:B------:R-:W-:Y:S01]  /*13080*/  LOP3.LUT P0, R32, R167, 0x4, RZ, 0xc0, !PT ;  /* 0x00000004a7207812 */ /* 0x000fe2000780c0ff */
[----:B------:R-:W2:Y:S01]  /*13090*/  LDSM.16.M88.4 R24, [R35+0x2800] ;  /* 0x002800002318783b */ /* 0x000ea20000000200 */
[-C--:B------:R-:W-:Y:S02]  /*130a0*/  IADD3 R60, PT, PT, R66, R49.reuse, RZ ;  /* 0x00000031423c7210 */ /* 0x080fe40007ffe0ff */
[----:B------:R-:W-:Y:S01]  /*130b0*/  IADD3 R134, PT, PT, R35, R49, RZ ;  /* 0x0000003123867210 */ /* 0x000fe20007ffe0ff */
[----:B------:R-:W-:Y:S01]  /*130c0*/  LDSM.16.M88.4 R72, [R35+0x3000] ;  /* 0x003000002348783b */ /* 0x000fe20000000200 */
[----:B------:R-:W-:-:S02]  /*130d0*/  SEL R50, R8, 0xffffffc0, !P0 ;  /* 0xffffffc008327807 */ /* 0x000fc40004000000 */
[----:B-----5:R-:W-:Y:S01]  /*130e0*/  IADD3 R243, PT, PT, R3, R48, -R235 ;  /* 0x0000003003f37210 */ /* 0x020fe20007ffe8eb */
[----:B------:R-:W-:Y:S01]  /*130f0*/  LDSM.16.M88.4 R60, [R60] ;  /* 0x000000003c3c783b */ /* 0x000fe20000000200 */
[-C--:B------:R-:W-:Y:S02]  /*13100*/  IADD3 R16, PT, PT, R66, R50.reuse, RZ ;  /* 0x0000003242107210 */ /* 0x080fe40007ffe0ff */
[----:B------:R-:W-:Y:S01]  /*13110*/  IADD3 R127, PT, PT, R35, R50, RZ ;  /* 0x00000032237f7210 */ /* 0x000fe20007ffe0ff */
[----:B------:R-:W4:Y:S01]  /*13120*/  LDSM.16.M88.4 R36, [R134+0x2000] ;  /* 0x002000008624783b */ /* 0x000f220000000200 */
[----:B------:R-:W-:Y:S02]  /*13130*/  IADD3 R3, PT, PT, R45, -0x1, RZ ;  /* 0xffffffff2d037810 */ /* 0x000fe40007ffe0ff */
[----:B------:R-:W-:Y:S01]  /*13140*/  IADD3 R65, PT, PT, R49, R127, RZ ;  /* 0x0000007f31417210 */ /* 0x000fe20007ffe0ff */
[----:B------:R2:W-:Y:S01]  /*13150*/  LDSM.16.M88.4 R40, [R16] ;  /* 0x000000001028783b */ /* 0x0005e20000000200 */
[----:B------:R-:W-:-:S02]  /*13160*/  SHF.R.U32.HI R244, RZ, 0x2, R167 ;  /* 0x00000002fff47819 */ /* 0x000fc400000116a7 */
[----:B------:R-:W-:Y:S01]  /*13170*/  ISETP.GT.AND P0, PT, R3, R226, PT ;  /* 0x000000e20300720c */ /* 0x000fe20003f04270 */
[----:B------:R-:W4:Y:S01]  /*13180*/  LDSM.16.M88.4 R52, [R127+0x2000] ;  /* 0x002000007f34783b */ /* 0x000f220000000200 */
[----:B------:R-:W-:-:S03]  /*13190*/  IADD3 R64, PT, PT, R48, -R235, -R64 ;  /* 0x800000eb30407210 */ /* 0x000fc60007ffe840 */
[----:B------:R-:W-:Y:S04]  /*131a0*/  LDSM.16.M88.4 R56, [R65+0x2000] ;  /* 0x002000004138783b */ /* 0x000fe80000000200 */
[----:B------:R-:W4:Y:S04]  /*131b0*/  LDSM.16.M88.4 R12, [R134+0x2800] ;  /* 0x00280000860c783b */ /* 0x000f280000000200 */
[----:B------:R-:W-:Y:S01]  /*131c0*/  LDSM.16.M88.4 R84, [R127+0x2800] ;  /* 0x002800007f54783b */ /* 0x000fe20000000200 */
[----:B-1----:R-:W-:Y:S03]  /*131d0*/  HMMA.16816.F32.BF16 R28, R68, R20, RZ ;  /* 0x00000014441c723c */ /* 0x002fe600000418ff */
[----:B------:R-:W-:Y:S01]  /*131e0*/  LDSM.16.M88.4 R80, [R127+0x3000] ;  /* 0x003000007f50783b */ /* 0x000fe20000000200 */
[----:B--2---:R-:W-:-:S04]  /*131f0*/  IADD3 R16, PT, PT, R49, R16, RZ ;  /* 0x0000001031107210 */ /* 0x004fc80007ffe0ff */
[C---:B------:R-:W-:Y:S02]  /*13200*/  HMMA.16816.F32.BF16 R20, R68.reuse, R22, RZ ;  /* 0x000000164414723c */ /* 0x040fe400000418ff */
[----:B------:R-:W1:Y:S06]  /*13210*/  LDSM.16.M88.4 R16, [R16] ;  /* 0x000000001010783b */ /* 0x000e6c0000000200 */
[----:B------:R-:W-:Y:S08]  /*13220*/  HMMA.16816.F32.BF16 R4, R68, R24, RZ ;  /* 0x000000184404723c */ /* 0x000ff000000418ff */
[C---:B----4-:R-:W-:Y:S08]  /*13230*/  HMMA.16816.F32.BF16 R28, R60.reuse, R36, R28 ;  /* 0x000000243c1c723c */ /* 0x050ff0000004181c */
[----:B------:R-:W-:Y:S01]  /*13240*/  HMMA.16816.F32.BF16 R20, R60, R38, R20 ;  /* 0x000000263c14723c */ /* 0x000fe20000041814 */
[----:B------:R-:W2:Y:S07]  /*13250*/  LDSM.16.M88.4 R36, [R134+0x3000] ;  /* 0x003000008624783b */ /* 0x000eae0000000200 */
        /* <DEDUP_REMOVED lines=11> */
[----:B--2---:R-:W-:Y:S08]  /*13310*/  HMMA.16816.F32.BF16 R12, R60, R36, R12 ;  /* 0x000000243c0c723c */ /* 0x004ff0000004180c */
[----:B------:R-:W-:Y:S01]  /*13320*/  HMMA.16816.F32.BF16 R24, R40, R86, R24 ;  /* 0x000000562818723c */ /* 0x000fe20000041818 */
[----:B------:R-:W-:Y:S07]  /*13330*/  LDSM.16.M88.4 R84, [R127+0x3800] ;  /* 0x003800007f54783b */ /* 0x000fee0000000200 */
[----:B----4-:R-:W-:Y:S08]  /*13340*/  HMMA.16816.F32.BF16 R4, R16, R52, R4 ;  /* 0x000000341004723c */ /* 0x010ff00000041804 */
[----:B------:R-:W-:Y:S08]  /*13350*/  HMMA.16816.F32.BF16 R12, R40, R80, R12 ;  /* 0x00000050280c723c */ /* 0x000ff0000004180c */
[----:B------:R-:W-:Y:S01]  /*13360*/  HMMA.16816.F32.BF16 R24, R16, R54, R24 ;  /* 0x000000361018723c */ /* 0x000fe20000041818 */
[----:B------:R-:W-:Y:S01]  /*13370*/  LDSM.16.M88.4 R52, [R35+0x4000] ;  /* 0x004000002334783b */ /* 0x000fe20000000200 */
[-C--:B---3--:R-:W-:Y:S01]  /*13380*/  FMUL.FTZ R28, R28, R126.reuse ;  /* 0x0000007e1c1c7220 */ /* 0x088fe20000410000 */
        /* <DEDUP_REMOVED lines=124> */
[----:B------:R-:W-:Y:S02]  /*13b50*/  LDSM.16.M88.4 R72, [R134+0x5800] ;  /* 0x005800008648783b */ /* 0x000fe40000000200 */
[-C--:B------:R-:W-:Y:S01]  /*13b60*/  FMUL.FTZ R28, R28, R126.reuse ;  /* 0x0000007e1c1c7220 */ /* 0x080fe20000410000 */
[-C--:B------:R-:W-:Y:S01]  /*13b70*/  FMUL.FTZ R29, R29, R126.reuse ;  /* 0x0000007e1d1d7220 */ /* 0x080fe20000410000 */
[----:B------:R-:W-:-:S02]  /*13b80*/  FMUL.FTZ R30, R30, R126 ;  /* 0x0000007e1e1e7220 */ /* 0x000fc40000410000 */
[----:B------:R-:W2:Y:S01]  /*13b90*/  MUFU.TANH R79, R14 ;  /* 0x0000000e004f7308 */ /* 0x000ea20000002400 */
[-C--:B------:R-:W-:Y:S01]  /*13ba0*/  FMUL.FTZ R2, R31, R126.reuse ;  /* 0x0000007e1f027220 */ /* 0x080fe20000410000 */
[----:B------:R-:W-:Y:S02]  /*13bb0*/  HMMA.16816.F32.BF16 R4, R60, R20, R4 ;  /* 0x000000143c04723c */ /* 0x000fe40000041804 */
[-C--:B------:R-:W-:Y:S01]  /*13bc0*/  FMUL.FTZ R36, R36, R126.reuse ;  /* 0x0000007e24247220 */ /* 0x080fe20000410000 */
[-C--:B------:R-:W-:Y:S01]  /*13bd0*/  FMUL.FTZ R37, R37, R126.reuse ;  /* 0x0000007e25257220 */ /* 0x080fe20000410000 */
[-C--:B------:R-:W-:Y:S02]  /*13be0*/  FMUL.FTZ R39, R39, R126.reuse ;  /* 0x0000007e27277220 */ /* 0x080fe40000410000 */
[----:B------:R3:W1:Y:S01]  /*13bf0*/  MUFU.TANH R77, R15 ;  /* 0x0000000f004d7308 */ /* 0x0006620000002400 */
[----:B------:R-:W-:-:S04]  /*13c00*/  FMUL.FTZ R0, R38, R126 ;  /* 0x0000007e26007220 */ /* 0x000fc80000410000 */
[----:B------:R-:W-:Y:S01]  /*13c10*/  HMMA.16816.F32.BF16 R24, R60, R22, R24 ;  /* 0x000000163c18723c */ /* 0x000fe20000041818 */
[----:B------:R-:W4:Y:S02]  /*13c20*/  LDSM.16.M88.4 R20, [R65+0x5000] ;  /* 0x005000004114783b */ /* 0x000f240000000200 */
[----:B------:R-:W1:Y:S06]  /*13c30*/  MUFU.TANH R125, R28 ;  /* 0x0000001c007d7308 */ /* 0x000e6c0000002400 */
[----:B------:R-:W-:Y:S02]  /*13c40*/  HMMA.16816.F32.BF16 R4, R40, R80, R4 ;  /* 0x000000502804723c */ /* 0x000fe40000041804 */
[----:B------:R-:W1:Y:S06]  /*13c50*/  MUFU.TANH R128, R29 ;  /* 0x0000001d00807308 */ /* 0x000e6c0000002400 */
[----:B---3--:R-:W-:Y:S02]  /*13c60*/  HMMA.16816.F32.BF16 R12, R68, R56, RZ ;  /* 0x00000038440c723c */ /* 0x008fe400000418ff */
[----:B------:R3:W1:Y:S06]  /*13c70*/  MUFU.TANH R51, R30 ;  /* 0x0000001e00337308 */ /* 0x00066c0000002400 */
[----:B------:R-:W-:Y:S01]  /*13c80*/  HMMA.16816.F32.BF16 R24, R40, R82, R24 ;  /* 0x000000522818723c */ /* 0x000fe20000041818 */
[----:B------:R-:W-:Y:S01]  /*13c90*/  LDSM.16.M88.4 R80, [R127+0x6000] ;  /* 0x006000007f50783b */ /* 0x000fe20000000200 */
[----:B------:R-:W1:Y:S08]  /*13ca0*/  MUFU.TANH R130, R36 ;  /* 0x0000002400827308 */ /* 0x000e700000002400 */
[----:B------:R-:W1:Y:S01]  /*13cb0*/  MUFU.TANH R132, R37 ;  /* 0x0000002500847308 */ /* 0x000e620000002400 */
[----:B---3--:R-:W-:Y:S01]  /*13cc0*/  HMMA.16816.F32.BF16 R28, R68, R58, RZ ;  /* 0x0000003a441c723c */ /* 0x008fe200000418ff */
[----:B------:R-:W3:Y:S06]  /*13cd0*/  LDSM.16.M88.4 R56, [R134+0x6000] ;  /* 0x006000008638783b */ /* 0x000eec0000000200 */
[----:B------:R2:W1:Y:S01]  /*13ce0*/  MUFU.TANH R129, R39 ;  /* 0x0000002700817308 */ /* 0x0004620000002400 */
[C---:B----4-:R-:W-:Y:S07]  /*13cf0*/  HMMA.16816.F32.BF16 R4, R16.reuse, R20, R4 ;  /* 0x000000141004723c */ /* 0x050fee0000041804 */
[----:B------:R-:W4:Y:S01]  /*13d00*/  MUFU.TANH R2, R2 ;  /* 0x0000000200027308 */ /* 0x000f220000002400 */
[----:B------:R-:W-:Y:S01]  /*13d10*/  HMMA.16816.F32.BF16 R24, R16, R22, R24 ;  /* 0x000000161018723c */ /* 0x000fe20000041818 */
[----:B------:R-:W-:Y:S06]  /*13d20*/  LDSM.16.M88.4 R20, [R35+0x6800] ;  /* 0x006800002314783b */ /* 0x000fec0000000200 */
[----:B------:R-:W1:Y:S01]  /*13d30*/  MUFU.TANH R0, R0 ;  /* 0x0000000000007308 */ /* 0x000e620000002400 */
[C---:B------:R-:W-:Y:S03]  /*13d40*/  HMMA.16816.F32.BF16 R12, R60.reuse, R72, R12 ;  /* 0x000000483c0c723c */ /* 0x040fe6000004180c */
[-C--:B------:R-:W-:Y:S01]  /*13d50*/  FMUL.FTZ R4, R4, R126.reuse ;  /* 0x0000007e04047220 */ /* 0x080fe20000410000 */
[-C--:B------:R-:W-:Y:S01]  /*13d60*/  FMUL.FTZ R5, R5, R126.reuse ;  /* 0x0000007e05057220 */ /* 0x080fe20000410000 */
[-C--:B------:R-:W-:Y:S01]  /*13d70*/  FMUL.FTZ R6, R6, R126.reuse ;  /* 0x0000007e06067220 */ /* 0x080fe20000410000 */
[-C--:B------:R-:W-:Y:S01]  /*13d80*/  FMUL.FTZ R7, R7, R126.reuse ;  /* 0x0000007e07077220 */ /* 0x080fe20000410000 */
[----:B------:R-:W1:Y:S01]  /*13d90*/  MUFU.TANH R135, R4 ;  /* 0x0000000400877308 */ /* 0x000e620000002400 */
        /* <DEDUP_REMOVED lines=9> */
[C---:B------:R-:W-:Y:S07]  /*13e30*/  HMMA.16816.F32.BF16 R12, R40.reuse, R84, R12 ;  /* 0x00000054280c723c */ /* 0x040fee000004180c */
[----:B------:R1:W1:Y:S01]  /*13e40*/  MUFU.TANH R133, R7 ;  /* 0x0000000700857308 */ /* 0x0002620000002400 */
[----:B------:R-:W-:Y:S01]  /*13e50*/  HMMA.16816.F32.BF16 R28, R40, R86, R28 ;  /* 0x00000056281c723c */ /* 0x000fe2000004181c */
[----:B------:R-:W-:Y:S06]  /*13e60*/  LDSM.16.M88.4 R84, [R127+0x6800] ;  /* 0x006800007f54783b */ /* 0x000fec0000000200 */
[----:B------:R-:W2:Y:S01]  /*13e70*/  MUFU.TANH R139, R24 ;  /* 0x00000018008b7308 */ /* 0x000ea20000002400 */
[----:B---3--:R-:W-:Y:S07]  /*13e80*/  HMMA.16816.F32.BF16 R36, R60, R56, R36 ;  /* 0x000000383c24723c */ /* 0x008fee0000041824 */
[----:B------:R-:W3:Y:S01]  /*13e90*/  MUFU.TANH R142, R25 ;  /* 0x00000019008e7308 */ /* 0x000ee20000002400 */
[----:B-1----:R-:W-:Y:S01]  /*13ea0*/  HMMA.16816.F32.BF16 R4, R68, R54, RZ ;  /* 0x000000364404723c */ /* 0x002fe200000418ff */
[----:B------:R-:W1:Y:S06]  /*13eb0*/  LDSM.16.M88.4 R52, [R134+0x6800] ;  /* 0x006800008634783b */ /* 0x000e6c0000000200 */
[----:B------:R-:W1:Y:S01]  /*13ec0*/  MUFU.TANH R136, R26 ;  /* 0x0000001a00887308 */ /* 0x000e620000002400 */
[C---:B----4-:R-:W-:Y:S07]  /*13ed0*/  HMMA.16816.F32.BF16 R12, R16.reuse, R72, R12 ;  /* 0x00000048100c723c */ /* 0x050fee000004180c */
[----:B------:R4:W1:Y:S01]  /*13ee0*/  MUFU.TANH R138, R27 ;  /* 0x0000001b008a7308 */ /* 0x0008620000002400 */
        /* <DEDUP_REMOVED lines=9> */
[C---:B----4-:R-:W-:Y:S03]  /*13f80*/  HMMA.16816.F32.BF16 R24, R68.reuse, R20, RZ ;  /* 0x000000144418723c */ /* 0x050fe600000418ff */
[-C--:B------:R-:W-:Y:S01]  /*13f90*/  FMUL.FTZ R28, R28, R126.reuse ;  /* 0x0000007e1c1c7220 */ /* 0x080fe20000410000 */
[-C--:B------:R-:W-:Y:S01]  /*13fa0*/  FMUL.FTZ R29, R29, R126.reuse ;  /* 0x0000007e1d1d7220 */ /* 0x080fe20000410000 */
[-C--:B------:R-:W-:Y:S01]  /*13fb0*/  FMUL.FTZ R30, R30, R126.reuse ;  /* 0x0000007e1e1e7220 */ /* 0x080fe20000410000 */
[-C--:B------:R-:W-:Y:S01]  /*13fc0*/  FMUL.FTZ R31, R31, R126.reuse ;  /* 0x0000007e1f1f7220 */ /* 0x080fe20000410000 */
[----:B------:R-:W4:Y:S01]  /*13fd0*/  MUFU.TANH R146, R13 ;  /* 0x0000000d00927308 */ /* 0x000f220000002400 */
[----:B------:R-:W-:Y:S07]  /*13fe0*/  HMMA.16816.F32.BF16 R20, R68, R22, RZ ;  /* 0x000000164414723c */ /* 0x000fee00000418ff */
[----:B------:R-:W2:Y:S01]  /*13ff0*/  MUFU.TANH R140, R14 ;  /* 0x0000000e008c7308 */ /* 0x000ea20000002400 */
[----:B------:R-:W-:Y:S07]  /*14000*/  HMMA.16816.F32.BF16 R36, R40, R80, R36 ;  /* 0x000000502824723c */ /* 0x000fee0000041824 */
[----:B------:R3:W2:Y:S01]  /*14010*/  MUFU.TANH R141, R15 ;  /* 0x0000000f008d7308 */ /* 0x0006a20000002400 */
[C---:B-1----:R-:W-:Y:S07]  /*14020*/  HMMA.16816.F32.BF16 R24, R60.reuse, R52, R24 ;  /* 0x000000343c18723c */ /* 0x042fee0000041818 */
[----:B------:R-:W1:Y:S01]  /*14030*/  MUFU.TANH R148, R28 ;  /* 0x0000001c00947308 */ /* 0x000e620000002400 */
[----:B------:R-:W-:Y:S01]  /*14040*/  HMMA.16816.F32.BF16 R20, R60, R54, R20 ;  /* 0x000000363c14723c */ /* 0x000fe20000041814 */
[----:B------:R-:W4:Y:S06]  /*14050*/  LDSM.16.M88.4 R52, [R65+0x6800] ;  /* 0x006800004134783b */ /* 0x000f2c0000000200 */
[----:B------:R-:W1:Y:S01]  /*14060*/  MUFU.TANH R150, R29 ;  /* 0x0000001d00967308 */ /* 0x000e620000002400 */
[----:B------:R-:W-:Y:S01]  /*14070*/  HMMA.16816.F32.BF16 R4, R40, R82, R4 ;  /* 0x000000522804723c */ /* 0x000fe20000041804 */
[----:B---3--:R-:W3:Y:S04]  /*14080*/  LDSM.16.M88.4 R12, [R134+0x7000] ;  /* 0x00700000860c783b */ /* 0x008ee80000000200 */
[----:B------:R-:W1:Y:S02]  /*14090*/  LDSM.16.M88.4 R80, [R127+0x7000] ;  /* 0x007000007f50783b */ /* 0x000e640000000200 */
[----:B------:R-:W1:Y:S01]  /*140a0*/  MUFU.TANH R143, R30 ;  /* 0x0000001e008f7308 */ /* 0x000e620000002400 */
[----:B--2---:R-:W-:Y:S07]  /*140b0*/  HMMA.16816.F32.BF16 R36, R16, R56, R36 ;  /* 0x000000381024723c */ /* 0x004fee0000041824 */
[----:B------:R2:W1:Y:S01]  /*140c0*/  MUFU.TANH R145, R31 ;  /* 0x0000001f00917308 */ /* 0x0004620000002400 */
[----:B------:R-:W-:Y:S08]  /*140d0*/  HMMA.16816.F32.BF16 R24, R40, R84, R24 ;  /* 0x000000542818723c */ /* 0x000ff00000041818 */
[----:B------:R-:W-:Y:S01]  /*140e0*/  HMMA.16816.F32.BF16 R4, R16, R58, R4 ;  /* 0x0000003a1004723c */ /* 0x000fe20000041804 */
[----:B------:R-:W1:Y:S02]  /*140f0*/  LDSM.16.M88.4 R56, [R35+0x7800] ;  /* 0x007800002338783b */ /* 0x000e640000000200 */
        /* <DEDUP_REMOVED lines=13> */
[----:B------:R-:W2:Y:S01]  /*141d0*/  MUFU.TANH R147, R38 ;  /* 0x0000002600937308 */ /* 0x000ea20000002400 */
[----:B----4-:R-:W-:Y:S07]  /*141e0*/  HMMA.16816.F32.BF16 R24, R16, R52, R24 ;  /* 0x000000341018723c */ /* 0x010fee0000041818 */
[----:B------:R4:W1:Y:S01]  /*141f0*/  MUFU.TANH R149, R39 ;  /* 0x0000002700957308 */ /* 0x0008620000002400 */
[----:B------:R-:W-:Y:S07]  /*14200*/  HMMA.16816.F32.BF16 R72, R68, R74, RZ ;  /* 0x0000004a4448723c */ /* 0x000fee00000418ff */
[----:B------:R-:W1:Y:S01]  /*14210*/  MUFU.TANH R156, R4 ;  /* 0x00000004009c7308 */ /* 0x000e620000002400 */
[----:B---3--:R-:W-:Y:S03]  /*14220*/  HMMA.16816.F32.BF16 R28, R60, R12, R28 ;  /* 0x0000000c3c1c723c */ /* 0x008fe6000004181c */
[-C--:B------:R-:W-:Y:S01]  /*14230*/  FMUL.FTZ R24, R24, R126.reuse ;  /* 0x0000007e18187220 */ /* 0x080fe20000410000 */
[-C--:B------:R-:W-:Y:S01]  /*14240*/  FMUL.FTZ R25, R25, R126.reuse ;  /* 0x0000007e19197220 */ /* 0x080fe20000410000 */
[-C--:B------:R-:W-:Y:S01]  /*14250*/  FMUL.FTZ R26, R26, R126.reuse ;  /* 0x0000007e1a1a7220 */ /* 0x080fe20000410000 */
[-C--:B------:R-:W-:Y:S01]  /*14260*/  FMUL.FTZ R27, R27, R126.reuse ;  /* 0x0000007e1b1b7220 */ /* 0x080fe20000410000 */
[----:B------:R-:W3:Y:S01]  /*14270*/  MUFU.TANH R158, R5 ;  /* 0x00000005009e7308 */ /* 0x000ee20000002400 */
[----:B------:R-:W-:Y:S01]  /*14280*/  HMMA.16816.F32.BF16 R20, R16, R54, R20 ;  /* 0x000000361014723c */ /* 0x000fe20000041814 */
[----:B----4-:R-:W-:Y:S04]  /*14290*/  LDSM.16.M88.4 R36, [R134+0x7800] ;  /* 0x007800008624783b */ /* 0x010fe80000000200 */
[----:B------:R-:W-:Y:S02]  /*142a0*/  LDSM.16.M88.4 R52, [R35+0x8000] ;  /* 0x008000002334783b */ /* 0x000fe40000000200 */
[----:B------:R-:W4:Y:S01]  /*142b0*/  MUFU.TANH R151, R6 ;  /* 0x0000000600977308 */ /* 0x000f220000002400 */
[----:B------:R-:W-:Y:S01]  /*142c0*/  HMMA.16816.F32.BF16 R72, R60, R14, R72 ;  /* 0x0000000e3c48723c */ /* 0x000fe20000041848 */
[----:B------:R-:W2:Y:S06]  /*142d0*/  LDSM.16.M88.4 R12, [R65+0x7000] ;  /* 0x00700000410c783b */ /* 0x000eac0000000200 */
[----:B------:R3:W2:Y:S01]  /*142e0*/  MUFU.TANH R153, R7 ;  /* 0x0000000700997308 */ /* 0x0006a20000002400 */
[C---:B-1----:R-:W-:Y:S03]  /*142f0*/  HMMA.16816.F32.BF16 R28, R40.reuse, R80, R28 ;  /* 0x00000050281c723c */ /* 0x042fe6000004181c */
[-C--:B------:R-:W-:Y:S01]  /*14300*/  FMUL.FTZ R20, R20, R126.reuse ;  /* 0x0000007e14147220 */ /* 0x080fe20000410000 */
[-C--:B------:R-:W-:Y:S01]  /*14310*/  FMUL.FTZ R21, R21, R126.reuse ;  /* 0x0000007e15157220 */ /* 0x080fe20000410000 */
[-C--:B------:R-:W-:Y:S01]  /*14320*/  FMUL.FTZ R22, R22, R126.reuse ;  /* 0x0000007e16167220 */ /* 0x080fe20000410000 */
[-C--:B------:R-:W-:Y:S01]  /*14330*/  FMUL.FTZ R23, R23, R126.reuse ;  /* 0x0000007e17177220 */ /* 0x080fe20000410000 */
[----:B------:R-:W1:Y:S05]  /*14340*/  MUFU.TANH R159, R24 ;  /* 0x00000018009f7308 */ /* 0x000e6a0000002400 */
        /* <DEDUP_REMOVED lines=97> */
[----:B------:R4:W-:Y:S02]  /*14960*/  LDSM.16.M88.4 R28, [R127+0x9800] ;  /* 0x009800007f1c783b */ /* 0x0009e40000000200 */
[----:B------:R3:W1:Y:S01]  /*14970*/  MUFU.TANH R87, R55 ;  /* 0x0000003700577308 */ /* 0x0006620000002400 */
[-C--:B------:R-:W-:Y:S01]  /*14980*/  FMUL.FTZ R72, R72, R126.reuse ;  /* 0x0000007e48487220 */ /* 0x080fe20000410000 */
[-C--:B------:R-:W-:Y:S01]  /*14990*/  FMUL.FTZ R73, R73, R126.reuse ;  /* 0x0000007e49497220 */ /* 0x080fe20000410000 */
[----:B------:R-:W-:-:S06]  /*149a0*/  FMUL.FTZ R74, R74, R126 ;  /* 0x0000007e4a4a7220 */ /* 0x000fcc0000410000 */
[----:B------:R-:W-:Y:S01]  /*149b0*/  HMMA.16816.F32.BF16 R20, R60, R14, R20 ;  /* 0x0000000e3c14723c */ /* 0x000fe20000041814 */
[----:B------:R-:W2:Y:S06]  /*149c0*/  LDSM.16.M88.4 R12, [R65+0x9000] ;  /* 0x00900000410c783b */ /* 0x000eac0000000200 */
[-C--:B------:R-:W-:Y:S01]  /*149d0*/  FMUL.FTZ R4, R4, R126.reuse ;  /* 0x0000007e04047220 */ /* 0x080fe20000410000 */
[C---:B---3--:R-:W-:Y:S01]  /*149e0*/  HMMA.16816.F32.BF16 R52, R68.reuse, R80, RZ ;  /* 0x000000504434723c */ /* 0x048fe200000418ff */
[----:B------:R-:W-:Y:S01]  /*149f0*/  FMUL.FTZ R5, R5, R126 ;  /* 0x0000007e05057220 */ /* 0x000fe20000410000 */
[----:B------:R-:W3:Y:S06]  /*14a00*/  MUFU.TANH R81, R72 ;  /* 0x0000004800517308 */ /* 0x000eec0000002400 */
[----:B------:R-:W-:Y:S02]  /*14a10*/  HMMA.16816.F32.BF16 R68, R68, R82, RZ ;  /* 0x000000524444723c */ /* 0x000fe400000418ff */
[----:B------:R3:W2:Y:S06]  /*14a20*/  MUFU.TANH R198, R5 ;  /* 0x0000000500c67308 */ /* 0x0006ac0000002400 */
[C---:B-1----:R-:W-:Y:S02]  /*14a30*/  HMMA.16816.F32.BF16 R24, R40.reuse, R36, R24 ;  /* 0x000000242818723c */ /* 0x042fe40000041818 */
[----:B----4-:R-:W1:Y:S06]  /*14a40*/  MUFU.TANH R127, R73 ;  /* 0x00000049007f7308 */ /* 0x010e6c0000002400 */
[----:B------:R-:W-:Y:S01]  /*14a50*/  HMMA.16816.F32.BF16 R20, R40, R38, R20 ;  /* 0x000000262814723c */ /* 0x000fe20000041814 */
[----:B------:R-:W4:Y:S01]  /*14a60*/  LDSM.16.M88.4 R36, [R65+0x9800] ;  /* 0x009800004124783b */ /* 0x000f220000000200 */
[----:B------:R-:W1:Y:S01]  /*14a70*/  MUFU.TANH R80, R74 ;  /* 0x0000004a00507308 */ /* 0x000e620000002400 */
[----:B------:R-:W-:-:S04]  /*14a80*/  DEPBAR.LE SB0, 0x0 ;  /* 0x000080000000791a */ /* 0x000fc80000000000 */
[-C--:B---3--:R-:W-:Y:S01]  /*14a90*/  FMUL.FTZ R5, R7, R126.reuse ;  /* 0x0000007e07057220 */ /* 0x088fe20000410000 */
[C---:B------:R-:W-:Y:S01]  /*14aa0*/  HMMA.16816.F32.BF16 R52, R60.reuse, R56, R52 ;  /* 0x000000383c34723c */ /* 0x040fe20000041834 */
[-C--:B------:R-:W-:Y:S01]  /*14ab0*/  FMUL.FTZ R56, R75, R126.reuse ;  /* 0x0000007e4b387220 */ /* 0x080fe20000410000 */
[----:B------:R3:W1:Y:S06]  /*14ac0*/  MUFU.TANH R57, R4 ;  /* 0x0000000400397308 */ /* 0x00066c0000002400 */
[----:B------:R-:W-:Y:S02]  /*14ad0*/  HMMA.16816.F32.BF16 R68, R60, R58, R68 ;  /* 0x0000003a3c44723c */ /* 0x000fe40000041844 */
[----:B------:R-:W1:Y:S06]  /*14ae0*/  MUFU.TANH R56, R56 ;  /* 0x0000003800387308 */ /* 0x000e6c0000002400 */
[----:B--2---:R-:W-:Y:S02]  /*14af0*/  HMMA.16816.F32.BF16 R20, R16, R14, R20 ;  /* 0x0000000e1014723c */ /* 0x004fe40000041814 */
[----:B------:R-:W2:Y:S01]  /*14b00*/  MUFU.TANH R5, R5 ;  /* 0x0000000500057308 */ /* 0x000ea20000002400 */
[----:B---3--:R-:W-:-:S05]  /*14b10*/  FMUL.FTZ R4, R6, R126 ;  /* 0x0000007e06047220 */ /* 0x008fca0000410000 */
[C---:B------:R-:W-:Y:S02]  /*14b20*/  HMMA.16816.F32.BF16 R52, R40.reuse, R28, R52 ;  /* 0x0000001c2834723c */ /* 0x040fe40000041834 */
[----:B------:R-:W3:Y:S06]  /*14b30*/  MUFU.TANH R4, R4 ;  /* 0x0000000400047308 */ /* 0x000eec0000002400 */
[----:B------:R-:W-:Y:S03]  /*14b40*/  HMMA.16816.F32.BF16 R68, R40, R30, R68 ;  /* 0x0000001e2844723c */ /* 0x000fe60000041844 */
[-C--:B------:R-:W-:Y:S01]  /*14b50*/  FMUL.FTZ R21, R21, R126.reuse ;  /* 0x0000007e15157220 */ /* 0x080fe20000410000 */
[----:B------:R-:W-:-:S03]  /*14b60*/  FMUL.FTZ R20, R20, R126 ;  /* 0x0000007e14147220 */ /* 0x000fc60000410000 */
[----:B------:R1:W1:Y:S01]  /*14b70*/  MUFU.TANH R58, R21 ;  /* 0x00000015003a7308 */ /* 0x0002620000002400 */
[----:B------:R-:W-:Y:S01]  /*14b80*/  HMMA.16816.F32.BF16 R24, R16, R12, R24 ;  /* 0x0000000c1018723c */ /* 0x000fe20000041818 */
[----:B------:R-:W-:-:S04]  /*14b90*/  LOP3.LUT R12, R216, 0x1f0, RZ, 0xc0, !PT ;  /* 0x000001f0d80c7812 */ /* 0x000fc800078ec0ff */
[----:B------:R-:W-:-:S03]  /*14ba0*/  LOP3.LUT R244, R12, 0x7, R244, 0xf8, !PT ;  /* 0x000000070cf47812 */ /* 0x000fc600078ef8f4 */
[----:B----4-:R-:W-:Y:S01]  /*14bb0*/  HMMA.16816.F32.BF16 R52, R16, R36, R52 ;  /* 0x000000241034723c */ /* 0x010fe20000041834 */
[----:B------:R-:W-:-:S04]  /*14bc0*/  LEA R244, R233, R244, 0x6 ;  /* 0x000000f4e9f47211 */ /* 0x000fc800078e30ff */
[C---:B------:R-:W-:Y:S02]  /*14bd0*/  IADD3 R243, PT, PT, R244.reuse, R243, RZ ;  /* 0x000000f3f4f37210 */ /* 0x040fe40007ffe0ff */
[----:B------:R-:W-:Y:S01]  /*14be0*/  IADD3 R244, PT, PT, R244, R64, RZ ;  /* 0x00000040f4f47210 */ /* 0x000fe20007ffe0ff */
[----:B------:R-:W-:Y:S01]  /*14bf0*/  HMMA.16816.F32.BF16 R68, R16, R38, R68 ;  /* 0x000000261044723c */ /* 0x000fe20000041844 */
[-C--:B-1----:R-:W-:Y:S01]  /*14c00*/  FMUL.FTZ R21, R23, R126.reuse ;  /* 0x0000007e17157220 */ /* 0x082fe20000410000 */
[----:B------:R-:W-:Y:S01]  /*14c10*/  VIADDMNMX R242, R243, 0x1, R48, PT ;  /* 0x00000001f3f27846 */ /* 0x000fe20003800130 */
[-C--:B------:R-:W-:Y:S01]  /*14c20*/  FMUL.FTZ R25, R25, R126.reuse ;  /* 0x0000007e19197220 */ /* 0x080fe20000410000 */
[-C--:B------:R-:W-:Y:S01]  /*14c30*/  FMUL.FTZ R6, R27, R126.reuse ;  /* 0x0000007e1b067220 */ /* 0x080fe20000410000 */
[-C--:B------:R-:W-:Y:S01]  /*14c40*/  FMUL.FTZ R7, R26, R126.reuse ;  /* 0x0000007e1a077220 */ /* 0x080fe20000410000 */
[----:B------:R1:W4:Y:S01]  /*14c50*/  MUFU.TANH R27, R20 ;  /* 0x00000014001b7308 */ /* 0x0003220000002400 */
[----:B------:R-:W-:Y:S01]  /*14c60*/  FMUL.FTZ R24, R24, R126 ;  /* 0x0000007e18187220 */ /* 0x000fe20000410000 */
[----:B------:R-:W-:-:S02]  /*14c70*/  VIMNMX R245, PT, PT, RZ, R244, !PT ;  /* 0x000000f4fff57248 */ /* 0x000fc40007fe0100 */
[----:B------:R-:W-:Y:S01]  /*14c80*/  VIADDMNMX R243, R243, 0x9, R48, PT ;  /* 0x00000009f3f37846 */ /* 0x000fe20003800130 */
[-C--:B------:R-:W-:Y:S01]  /*14c90*/  FMUL.FTZ R52, R52, R126.reuse ;  /* 0x0000007e34347220 */ /* 0x080fe20000410000 */
[-C--:B------:R-:W-:Y:S01]  /*14ca0*/  FMUL.FTZ R18, R54, R126.reuse ;  /* 0x0000007e36127220 */ /* 0x080fe20000410000 */
[-C--:B------:R-:W-:Y:S01]  /*14cb0*/  FMUL.FTZ R23, R55, R126.reuse ;  /* 0x0000007e37177220 */ /* 0x080fe20000410000 */
[----:B------:R2:W2:Y:S01]  /*14cc0*/  MUFU.TANH R29, R25 ;  /* 0x00000019001d7308 */ /* 0x0004a20000002400 */
[----:B------:R-:W-:Y:S01]  /*14cd0*/  FMUL.FTZ R53, R53, R126 ;  /* 0x0000007e35357220 */ /* 0x000fe20000410000 */
[----:B------:R-:W-:-:S03]  /*14ce0*/  VIADDMNMX R244, R244, 0x8, RZ, !PT ;  /* 0x00000008f4f47846 */ /* 0x000fc600078001ff */
[-C--:B------:R-:W-:Y:S01]  /*14cf0*/  FMUL.FTZ R60, R68, R126.reuse ;  /* 0x0000007e443c7220 */ /* 0x080fe20000410000 */
[-C--:B------:R-:W-:Y:S01]  /*14d00*/  FMUL.FTZ R26, R71, R126.reuse ;  /* 0x0000007e471a7220 */ /* 0x080fe20000410000 */
[-C--:B------:R-:W-:Y:S01]  /*14d10*/  FMUL.FTZ R69, R69, R126.reuse ;  /* 0x0000007e45457220 */ /* 0x080fe20000410000 */
[----:B------:R-:W3:Y:S01]  /*14d20*/  MUFU.TANH R7, R7 ;  /* 0x0000000700077308 */ /* 0x000ee20000002400 */
[----:B-1----:R-:W-:-:S07]  /*14d30*/  FMUL.FTZ R20, R22, R126 ;  /* 0x0000007e16147220 */ /* 0x002fce0000410000 */
[----:B------:R-:W1:Y:S01]  /*14d40*/  MUFU.TANH R6, R6 ;  /* 0x0000000600067308 */ /* 0x000e620000002400 */
[----:B--2---:R-:W-:-:S07]  /*14d50*/  FMUL.FTZ R25, R70, R126 ;  /* 0x0000007e46197220 */ /* 0x004fce0000410000 */
[----:B------:R-:W2:Y:S08]  /*14d60*/  MUFU.TANH R20, R20 ;  /* 0x0000001400147308 */ /* 0x000eb00000002400 */
        /* <DEDUP_REMOVED lines=26> */
.L_x_3716:
        /* <DEDUP_REMOVED lines=30> */
[-C--:B------:R-:W-:Y:S02]  /*150f0*/  ISETP.GE.U32.AND P4, PT, R12, R15.reuse, PT ;  /* 0x0000000f0c00720c */ /* 0x080fe40003f86070 */
[-C--:B------:R-:W-:Y:S02]  /*15100*/  @!P3 IADD3 R13, PT, PT, R13, -R15.reuse, RZ ;  /* 0x8000000f0d0db210 */ /* 0x080fe40007ffe0ff */
[----:B------:R-:W-:Y:S02]  /*15110*/  @!P3 IADD3 R19, PT, PT, R19, 0x1, RZ ;  /* 0x000000011313b810 */ /* 0x000fe40007ffe0ff */
[----:B------:R-:W-:-:S07]  /*15120*/  ISETP.GE.U32.AND P5, PT, R13, R15, PT ;  /* 0x0000000f0d00720c */ /* 0x000fce0003fa6070 */
        /* <DEDUP_REMOVED lines=29> */
.L_x_3717:
[----:B------:R-:W-:Y:S05]  /*15300*/  BSYNC.RECONVERGENT B0 ;  /* 0x0000000000007941 */ /* 0x000fea0003800200 */
.L_x_3715:
        /* <DEDUP_REMOVED lines=37> */
[----:B------:R2:W-:Y:S01]  /*15560*/  @P0 STS.128 [R46+0x3800], RZ ;  /* 0x003800ff2e000388 */ /* 0x0005e20000000c00 */
[----:B------:R-:W-:-:S03]  /*15570*/  IADD3.X R15, PT, PT, R17, R13, RZ, P1, !PT ;  /* 0x0000000d110f7210 */ /* 0x000fc60000ffe4ff */
        /* <DEDUP_REMOVED lines=33> */
[----:B------:R2:W-:Y:S01]  /*15790*/  @P0 STS.128 [R46+0x6000], RZ ;  /* 0x006000ff2e000388 */ /* 0x0005e20000000c00 */
[----:B------:R-:W-:-:S03]  /*157a0*/  IADD3.X R31, PT, PT, R37, R13, RZ, P1, !PT ;  /* 0x0000000d251f7210 */ /* 0x000fc60000ffe4ff */
        /* <DEDUP_REMOVED lines=12> */
[----:B------:R2:W-:Y:S01]  /*15870*/  @P0 STS.128 [R46+0x7000], RZ ;  /* 0x007000ff2e000388 */ /* 0x0005e20000000c00 */
[----:B------:R-:W-:Y:S01]  /*15880*/  @!P0 IADD3 R12, P1, PT, R14, R12, RZ ;  /* 0x0000000c0e0c8210 */ /* 0x000fe20007f3e0ff */
[--C-:B------:R-:W-:Y:S02]  /*15890*/  IMAD.X R15, R17, 0x1, R13.reuse, P2 ;  /* 0x00000001110f7824 */ /* 0x100fe400010e060d */
[----:B------:R-:W-:Y:S01]  /*158a0*/  @!PT LDS RZ, [RZ] ;  /* 0x00000000fffff984 */ /* 0x000fe20000000800 */
[----:B------:R-:W-:Y:S01]  /*158b0*/  @!PT LDS RZ, [RZ] ;  /* 0x00000000fffff984 */ /* 0x000fe20000000800 */
[----:B------:R-:W-:Y:S01]  /*158c0*/  @!PT LDS RZ, [RZ] ;  /* 0x00000000fffff984 */ /* 0x000fe20000000800 */
[----:B------:R2:W-:Y:S02]  /*158d0*/  @!P0 LDGSTS.E.BYPASS.LTC128B.128 [R46+0x7800], desc[UR4][R36.64] ;  /* 0x07800000242e8fae */ /* 0x0005e4000b981a04 */
[----:B------:R-:W-:Y:S02]  /*158e0*/  @!P0 IMAD.X R13, R15, 0x1, R13, P1 ;  /* 0x000000010f0d8824 */ /* 0x000fe400008e060d */
        /* <DEDUP_REMOVED lines=22> */
.L_x_3714:
[----:B------:R-:W-:Y:S05]  /*15a50*/  BSYNC.RECONVERGENT B1 ;  /* 0x0000000000017941 */ /* 0x000fea0003800200 */
.L_x_3713:
[----:B------:R-:W-:-:S05]  /*15a60*/  IMAD.SHL.U32 R65, R167, 0x2, RZ ;  /* 0x00000002a7417824 */ /* 0x000fca00078e00ff */
[----:B------:R-:W-:-:S05]  /*15a70*/  LOP3.LUT R64, R65, 0x6, RZ, 0xc0, !PT ;  /* 0x0000000641407812 */ /* 0x000fca00078ec0ff */
[----:B------:R-:W-:-:S04]  /*15a80*/  IMAD R68, R3, 0x100, R64 ;  /* 0x0000010003447824 */ /* 0x000fc800078e0240 */
[C---:B--2---:R-:W-:Y:S01]  /*15a90*/  VIADD R12, R68.reuse, 0x1 ;  /* 0x00000001440c7836 */ /* 0x044fe20000000000 */
[CC--:B------:R-:W-:Y:S01]  /*15aa0*/  ISETP.GE.AND P1, PT, R68.reuse, R245.reuse, PT ;  /* 0x000000f54400720c */ /* 0x0c0fe20003f26270 */
[C---:B------:R-:W-:Y:S01]  /*15ab0*/  VIADD R16, R68.reuse, 0x8 ;  /* 0x0000000844107836 */ /* 0x040fe20000000000 */
[CC--:B------:R-:W-:Y:S01]  /*15ac0*/  ISETP.GE.AND P5, PT, R68.reuse, R242.reuse, PT ;  /* 0x000000f24400720c */ /* 0x0c0fe20003fa6270 */
        /* <DEDUP_REMOVED lines=11> */
[----:B------:R-:W-:Y:S01]  /*15b80*/  FSEL R19, R19, -INF , !P4 ;  /* 0xff80000013137808 */ /* 0x000fe20006000000 */
[C---:B------:R-:W-:Y:S01]  /*15b90*/  VIADD R215, R68.reuse, 0x21 ;  /* 0x0000002144d77836 */ /* 0x040fe20000000000 */
[CC--:B------:R-:W-:Y:S01]  /*15ba0*/  ISETP.GE.AND P4, PT, R71.reuse, R245.reuse, PT ;  /* 0x000000f54700720c */ /* 0x0c0fe20003f86270 */
[----:B------:R-:W-:Y:S01]  /*15bb0*/  VIADD R214, R68, 0x28 ;  /* 0x0000002844d67836 */ /* 0x000fe20000000000 */
[----:B------:R-:W-:Y:S01]  /*15bc0*/  FSEL R22, R22, -INF , !P5 ;  /* 0xff80000016167808 */ /* 0x000fe20006800000 */
[----:B------:R-:W-:Y:S01]  /*15bd0*/  VIADD R213, R68, 0x29 ;  /* 0x0000002944d57836 */ /* 0x000fe20000000000 */
        /* <DEDUP_REMOVED lines=10> */
[----:B------:R-:W-:Y:S01]  /*15c80*/  FSEL R16, R16, -INF , !P2 ;  /* 0xff80000010107808 */ /* 0x000fe20005000000 */
[C---:B------:R-:W-:Y:S01]  /*15c90*/  VIADD R199, R68.reuse, 0x41 ;  /* 0x0000004144c77836 */ /* 0x040fe20000000000 */
[----:B------:R-:W-:Y:S01]  /*15ca0*/  FSEL R17, R17, -INF , !P5 ;  /* 0xff80000011117808 */ /* 0x000fe20006800000 */
        /* <DEDUP_REMOVED lines=15> */
[----:B------:R-:W-:Y:S01]  /*15da0*/  ISETP.GE.AND P4, PT, R221, R245, PT ;  /* 0x000000f5dd00720c */ /* 0x000fe20003f86270 */
[C---:B------:R-:W-:Y:S01]  /*15db0*/  VIADD R42, R68.reuse, 0x68 ;  /* 0x00000068442a7836 */ /* 0x040fe20000000000 */
[----:B------:R-:W-:Y:S01]  /*15dc0*/  FSEL R15, R15, -INF , !P5 ;  /* 0xff8000000f0f7808 */ /* 0x000fe20006800000 */
[C---:B------:R-:W-:Y:S01]  /*15dd0*/  VIADD R40, R68.reuse, 0x69 ;  /* 0x0000006944287836 */ /* 0x040fe20000000000 */
[----:B------:R-:W-:Y:S01]  /*15de0*/  ISETP.GE.AND P5, PT, R13, R242, PT ;  /* 0x000000f20d00720c */ /* 0x000fe20003fa6270 */
[----:B------:R-:W-:Y:S01]  /*15df0*/  VIADD R38, R68, 0x70 ;  /* 0x0000007044267836 */ /* 0x000fe20000000000 */
[----:B------:R-:W-:Y:S01]  /*15e00*/  ISETP.GE.AND P0, PT, R12, R244, PT ;  /* 0x000000f40c00720c */ /* 0x000fe20003f06270 */
[----:B------:R-:W-:Y:S01]  /*15e10*/  VIADD R36, R68, 0x71 ;  /* 0x0000007144247836 */ /* 0x000fe20000000000 */
[----:B------:R-:W-:Y:S01]  /*15e20*/  ISETP.GE.AND P6, PT, R12, R243, PT ;  /* 0x000000f30c00720c */ /* 0x000fe20003fc6270 */
[----:B------:R-:W-:Y:S01]  /*15e30*/  VIADD R30, R68, 0x78 ;  /* 0x00000078441e7836 */ /* 0x000fe20000000000 */
[----:B------:R-:W-:Y:S01]  /*15e40*/  FSEL R13, R114, -INF , P2 ;  /* 0xff800000720d7808 */ /* 0x000fe20001000000 */
[C---:B------:R-:W-:Y:S01]  /*15e50*/  VIADD R31, R68.reuse, 0x79 ;  /* 0x00000079441f7836 */ /* 0x040fe20000000000 */
[-C--:B------:R-:W-:Y:S01]  /*15e60*/  ISETP.GE.AND P2, PT, R221, R242.reuse, PT ;  /* 0x000000f2dd00720c */ /* 0x080fe20003f46270 */
[C---:B------:R-:W-:Y:S01]  /*15e70*/  VIADD R37, R68.reuse, 0x80 ;  /* 0x0000008044257836 */ /* 0x040fe20000000000 */
[----:B------:R-:W-:Y:S01]  /*15e80*/  FSEL R12, R113, -INF , P4 ;  /* 0xff800000710c7808 */ /* 0x000fe20002000000 */
[----:B------:R-:W-:Y:S01]  /*15e90*/  VIADD R39, R68, 0x81 ;  /* 0x0000008144277836 */ /* 0x000fe20000000000 */
[-C--:B------:R-:W-:Y:S01]  /*15ea0*/  ISETP.GE.AND P4, PT, R218, R245.reuse, PT ;  /* 0x000000f5da00720c */ /* 0x080fe20003f86270 */
[----:B------:R-:W-:Y:S01]  /*15eb0*/  VIADD R41, R68, 0x88 ;  /* 0x0000008844297836 */ /* 0x000fe20000000000 */
[----:B------:R-:W-:Y:S01]  /*15ec0*/  FSEL R12, R12, -INF , !P2 ;  /* 0xff8000000c0c7808 */ /* 0x000fe20005000000 */
[C---:B------:R-:W-:Y:S01]  /*15ed0*/  VIADD R43, R68.reuse, 0x89 ;  /* 0x00000089442b7836 */ /* 0x040fe20000000000 */
[C---:B------:R-:W-:Y:S01]  /*15ee0*/  ISETP.GE.AND P2, PT, R215.reuse, R245, PT ;  /* 0x000000f5d700720c */ /* 0x040fe20003f46270 */
[----:B------:R-:W-:Y:S01]  /*15ef0*/  VIADD R53, R68, 0x90 ;  /* 0x0000009044357836 */ /* 0x000fe20000000000 */
[----:B------:R-:W-:Y:S01]  /*15f00*/  FSEL R75, R112, -INF , P4 ;  /* 0xff800000704b7808 */ /* 0x000fe20002000000 */
[C---:B------:R-:W-:Y:S01]  /*15f10*/  VIADD R55, R68.reuse, 0x91 ;  /* 0x0000009144377836 */ /* 0x040fe20000000000 */
[----:B------:R-:W-:Y:S01]  /*15f20*/  ISETP.GE.AND P4, PT, R215, R242, PT ;  /* 0x000000f2d700720c */ /* 0x000fe20003f86270 */
[----:B------:R-:W-:Y:S01]  /*15f30*/  VIADD R62, R68, 0x98 ;  /* 0x00000098443e7836 */ /* 0x000fe20000000000 */
[----:B------:R-:W-:-:S02]  /*15f40*/  FSEL R74, R111, -INF , P2 ;  /* 0xff8000006f4a7808 */ /* 0x000fc40001000000 */
[-C--:B------:R-:W-:Y:S02]  /*15f50*/  ISETP.GE.AND P2, PT, R214, R245.reuse, PT ;  /* 0x000000f5d600720c */ /* 0x080fe40003f46270 */
[----:B------:R-:W-:Y:S02]  /*15f60*/  FSEL R74, R74, -INF , !P4 ;  /* 0xff8000004a4a7808 */ /* 0x000fe40006000000 */
[C---:B------:R-:W-:Y:S02]  /*15f70*/  ISETP.GE.AND P4, PT, R213.reuse, R245, PT ;  /* 0x000000f5d500720c */ /* 0x040fe40003f86270 */
[----:B------:R-:W-:Y:S02]  /*15f80*/  FSEL R73, R110, -INF , P2 ;  /* 0xff8000006e497808 */ /* 0x000fe40001000000 */
[----:B------:R-:W-:Y:S02]  /*15f90*/  ISETP.GE.AND P2, PT, R213, R242, PT ;  /* 0x000000f2d500720c */ /* 0x000fe40003f46270 */
        /* <DEDUP_REMOVED lines=21> */
[----:B------:R-:W-:Y:S02]  /*160f0*/  ISETP.GE.AND P4, PT, R124, R245, PT ;  /* 0x000000f57c00720c */ /* 0x000fe40003f86270 */
        /* <DEDUP_REMOVED lines=13> */
[----:B------:R-:W-:Y:S02]  /*161d0*/  FSEL R13, R13, -INF , !P5 ;  /* 0xff8000000d0d7808 */ /* 0x000fe40006800000 */
[----:B------:R-:W-:-:S02]  /*161e0*/  ISETP.GE.AND P2, PT, R61, R242, PT ;  /* 0x000000f23d00720c */ /* 0x000fc40003f46270 */
[----:B------:R-:W-:Y:S02]  /*161f0*/  FSEL R132, R132, -INF , P4 ;  /* 0xff80000084847808 */ /* 0x000fe40002000000 */
[----:B------:R-:W-:Y:S02]  /*16200*/  ISETP.GE.AND P5, PT, R218, R242, PT ;  /* 0x000000f2da00720c */ /* 0x000fe40003fa6270 */
[-C--:B------:R-:W-:Y:S02]  /*16210*/  ISETP.GE.AND P4, PT, R54, R245.reuse, PT ;  /* 0x000000f53600720c */ /* 0x080fe40003f86270 */
[----:B------:R-:W-:Y:S02]  /*16220*/  FSEL R174, R132, -INF , !P2 ;  /* 0xff80000084ae7808 */ /* 0x000fe40005000000 */
[----:B------:R-:W-:Y:S02]  /*16230*/  FSEL R75, R75, -INF , !P5 ;  /* 0xff8000004b4b7808 */ /* 0x000fe40006800000 */
[----:B------:R-:W-:-:S02]  /*16240*/  ISETP.GE.AND P2, PT, R48, R245, PT ;  /* 0x000000f53000720c */ /* 0x000fc40003f46270 */
        /* <DEDUP_REMOVED lines=16> */
[-C--:B------:R-:W-:Y:S02]  /*16350*/  ISETP.GE.AND P4, PT, R38, R245.reuse, PT ;  /* 0x000000f52600720c */ /* 0x080fe40003f86270 */
[----:B------:R-:W-:Y:S01]  /*16360*/  FSEL R192, R142, -INF , !P2 ;  /* 0xff8000008ec07808 */ /* 0x000fe20005000000 */
[----:B------:R-:W-:Y:S01]  /*16370*/  IMAD R142, R3, 0x100, R64 ;  /* 0x00000100038e7824 */ /* 0x000fe200078e0240 */
        /* <DEDUP_REMOVED lines=8> */
[----:B------:R-:W-:Y:S01]  /*16400*/  IMAD R102, R3, 0x100, R64 ;  /* 0x0000010003667824 */ /* 0x000fe200078e0240 */
[----:B------:R-:W-:-:S02]  /*16410*/  ISETP.GE.AND P5, PT, R83, R242, PT ;  /* 0x000000f25300720c */ /* 0x000fc40003fa6270 */
[-C--:B------:R-:W-:Y:S01]  /*16420*/  ISETP.GE.AND P2, PT, R30, R245.reuse, PT ;  /* 0x000000f51e00720c */ /* 0x080fe20003f46270 */
[----:B------:R-:W-:Y:S01]  /*16430*/  VIADD R70, R102, 0xa0 ;  /* 0x000000a066467836 */ /* 0x000fe20000000000 */
[----:B------:R-:W-:Y:S01]  /*16440*/  FSEL R202, R146, -INF , !P4 ;  /* 0xff80000092ca7808 */ /* 0x000fe20006000000 */
[C---:B------:R-:W-:Y:S01]  /*16450*/  VIADD R82, R102.reuse, 0xa1 ;  /* 0x000000a166527836 */ /* 0x040fe20000000000 */
[-C--:B------:R-:W-:Y:S01]  /*16460*/  ISETP.GE.AND P4, PT, R31, R245.reuse, PT ;  /* 0x000000f51f00720c */ /* 0x080fe20003f86270 */
[C---:B------:R-:W-:Y:S01]  /*16470*/  VIADD R123, R102.reuse, 0xa8 ;  /* 0x000000a8667b7836 */ /* 0x040fe20000000000 */
[----:B------:R-:W-:Y:S01]  /*16480*/  FSEL R177, R125, -INF , !P5 ;  /* 0xff8000007db17808 */ /* 0x000fe20006800000 */
        /* <DEDUP_REMOVED lines=9> */
[----:B------:R-:W-:Y:S01]  /*16520*/  FSEL R175, R130, -INF , !P5 ;  /* 0xff80000082af7808 */ /* 0x000fe20006800000 */
[C---:B------:R-:W-:Y:S01]  /*16530*/  VIADD R130, R102.reuse, 0xb1 ;  /* 0x000000b166827836 */ /* 0x040fe20000000000 */
[-C--:B------:R-:W-:Y:S01]  /*16540*/  ISETP.GE.AND P4, PT, R37, R245.reuse, PT ;  /* 0x000000f52500720c */ /* 0x080fe20003f86270 */
[----:B------:R-:W-:Y:S01]  /*16550*/  VIADD R106, R102, 0xd0 ;  /* 0x000000d0666a7836 */ /* 0x000fe20000000000 */
[----:B------:R-:W-:Y:S01]  /*16560*/  FSEL R200, R150, -INF , !P2 ;  /* 0xff80000096c87808 */ /* 0x000fe20005000000 */
[----:B------:R-:W-:Y:S01]  /*16570*/  VIADD R150, R102, 0xc8 ;  /* 0x000000c866967836 */ /* 0x000fe20000000000 */
[-C--:B------:R-:W-:Y:S01]  /*16580*/  ISETP.GE.AND P5, PT, R54, R242.reuse, PT ;  /* 0x000000f23600720c */ /* 0x080fe20003fa6270 */
[C---:B------:R-:W-:Y:S01]  /*16590*/  VIADD R105, R102.reuse, 0xd1 ;  /* 0x000000d166697836 */ /* 0x040fe20000000000 */
[----:B------:R-:W-:Y:S01]  /*165a0*/  ISETP.GE.AND P2, PT, R39, R245, PT ;  /* 0x000000f52700720c */ /* 0x000fe20003f46270 */
[----:B------:R-:W-:Y:S01]  /*165b0*/  VIADD R104, R102, 0xd8 ;  /* 0x000000d866687836 */ /* 0x000fe20000000000 */
[----:B------:R-:W-:Y:S01]  /*165c0*/  FSEL R152, R152, -INF , P4 ;  /* 0xff80000098987808 */ /* 0x000fe20002000000 */
[C---:B------:R-:W-:Y:S01]  /*165d0*/  VIADD R103, R102.reuse, 0xd9 ;  /* 0x000000d966677836 */ /* 0x040fe20000000000 */
[----:B------:R-:W-:Y:S01]  /*165e0*/  FSEL R193, R135, -INF , !P5 ;  /* 0xff80000087c17808 */ /* 0x000fe20006800000 */
[C---:B------:R-:W-:Y:S01]  /*165f0*/  VIADD R135, R102.reuse, 0xb9 ;  /* 0x000000b966877836 */ /* 0x040fe20000000000 */
[----:B------:R-:W-:Y:S01]  /*16600*/  ISETP.GE.AND P4, PT, R39, R242, PT ;  /* 0x000000f22700720c */ /* 0x000fe20003f86270 */
[----:B------:R-:W-:Y:S01]  /*16610*/  VIADD R101, R102, 0xe9 ;  /* 0x000000e966657836 */ /* 0x000fe20000000000 */
[----:B------:R-:W-:-:S02]  /*16620*/  FSEL R154, R154, -INF , P2 ;  /* 0xff8000009a9a7808 */ /* 0x000fc40001000000 */
[-C--:B------:R-:W-:Y:S02]  /*16630*/  ISETP.GE.AND P5, PT, R42, R242.reuse, PT ;  /* 0x000000f22a00720c */ /* 0x080fe40003fa6270 */
[-C--:B------:R-:W-:Y:S02]  /*16640*/  ISETP.GE.AND P2, PT, R41, R245.reuse, PT ;  /* 0x000000f52900720c */ /* 0x080fe40003f46270 */
[----:B------:R-:W-:Y:S02]  /*16650*/  FSEL R211, R154, -INF , !P4 ;  /* 0xff8000009ad37808 */ /* 0x000fe40006000000 */
[----:B------:R-:W-:Y:S01]  /*16660*/  FSEL R190, R139, -INF , !P5 ;  /* 0xff8000008bbe7808 */ /* 0x000fe20006800000 */
[----:B------:R-:W-:Y:S01]  /*16670*/  VIADD R139, R102, 0xc1 ;  /* 0x000000c1668b7836 */ /* 0x000fe20000000000 */
[----:B------:R-:W-:Y:S02]  /*16680*/  ISETP.GE.AND P4, PT, R43, R245, PT ;  /* 0x000000f52b00720c */ /* 0x000fe40003f86270 */
[----:B------:R-:W-:-:S02]  /*16690*/  ISETP.GE.AND P5, PT, R38, R242, PT ;  /* 0x000000f22600720c */ /* 0x000fc40003fa6270 */
[----:B------:R-:W-:Y:S02]  /*166a0*/  FSEL R156, R156, -INF , P2 ;  /* 0xff8000009c9c7808 */ /* 0x000fe40001000000 */
[-C--:B------:R-:W-:Y:S02]  /*166b0*/  ISETP.GE.AND P2, PT, R43, R242.reuse, PT ;  /* 0x000000f22b00720c */ /* 0x080fe40003f46270 */
[----:B------:R-:W-:Y:S02]  /*166c0*/  FSEL R158, R158, -INF , P4 ;  /* 0xff8000009e9e7808 */ /* 0x000fe40002000000 */
[----:B------:R-:W-:Y:S01]  /*166d0*/  FSEL R203, R144, -INF , !P5 ;  /* 0xff80000090cb7808 */ /* 0x000fe20006800000 */
[----:B------:R-:W-:Y:S01]  /*166e0*/  IMAD R144, R3, 0x100, R64 ;  /* 0x0000010003907824 */ /* 0x000fe200078e0240 */
[----:B------:R-:W-:Y:S02]  /*166f0*/  ISETP.GE.AND P5, PT, R30, R242, PT ;  /* 0x000000f21e00720c */ /* 0x000fe40003fa6270 */
[----:B------:R-:W-:Y:S01]  /*16700*/  ISETP.GE.AND P4, PT, R53, R245, PT ;  /* 0x000000f53500720c */ /* 0x000fe20003f86270 */
[----:B------:R-:W-:Y:S01]  /*16710*/  VIADD R144, R144, 0x11 ;  /* 0x0000001190907836 */ /* 0x000fe20000000000 */
[----:B------:R-:W-:-:S02]  /*16720*/  FSEL R209, R158, -INF , !P2 ;  /* 0xff8000009ed17808 */ /* 0x000fc40005000000 */
[----:B------:R-:W-:Y:S02]  /*16730*/  ISETP.GE.AND P2, PT, R55, R245, PT ;  /* 0x000000f53700720c */ /* 0x000fe40003f46270 */
[----:B------:R-:W-:Y:S02]  /*16740*/  FSEL R201, R148, -INF , !P5 ;  /* 0xff80000094c97808 */ /* 0x000fe40006800000 */
[----:B------:R-:W-:Y:S02]  /*16750*/  ISETP.GE.AND P5, PT, R37, R242, PT ;  /* 0x000000f22500720c */ /* 0x000fe40003fa6270 */
[C---:B------:R-:W-:Y:S02]  /*16760*/  ISETP.GE.AND P3, PT, R68.reuse, R243, PT ;  /* 0x000000f34400720c */ /* 0x040fe40003f66270 */
[C---:B------:R-:W-:Y:S01]  /*16770*/  ISETP.GE.AND P1, PT, R68.reuse, R244, PT ;  /* 0x000000f44400720c */ /* 0x040fe20003f26270 */
[----:B------:R-:W-:Y:S01]  /*16780*/  VIADD R68, R68, 0x99 ;  /* 0x0000009944447836 */ /* 0x000fe20000000000 */
        /* <DEDUP_REMOVED lines=19> */
[----:B------:R-:W-:Y:S02]  /*168c0*/  FSEL R162, R178, -INF , P4 ;  /* 0xff800000b2a27808 */ /* 0x000fe40002000000 */
[----:B------:R-:W-:Y:S02]  /*168d0*/  ISETP.GE.AND P4, PT, R82, R242, PT ;  /* 0x000000f25200720c */ /* 0x000fe40003f86270 */
[----:B------:R-:W-:Y:S02]  /*168e0*/  FSEL R161, R179, -INF , P2 ;  /* 0xff800000b3a17808 */ /* 0x000fe40001000000 */
[-C--:B------:R-:W-:Y:S02]  /*168f0*/  ISETP.GE.AND P2, PT, R123, R245.reuse, PT ;  /* 0x000000f57b00720c */ /* 0x080fe40003f46270 */
[----:B------:R-:W-:Y:S02]  /*16900*/  FSEL R161, R161, -INF , !P4 ;  /* 0xff800000a1a17808 */ /* 0x000fe40006000000 */
[----:B------:R-:W-:-:S02]  /*16910*/  ISETP.GE.AND P4, PT, R125, R245, PT ;  /* 0x000000f57d00720c */ /* 0x000fc40003f86270 */
        /* <DEDUP_REMOVED lines=35> */
[----:B------:R-:W-:Y:S01]  /*16b50*/  FSEL R111, R134, -INF , P4 ;  /* 0xff800000866f7808 */ /* 0x000fe20002000000 */
[----:B------:R-:W-:Y:S01]  /*16b60*/  VIADD R134, R102, 0xf0 ;  /* 0x000000f066867836 */ /* 0x000fe20000000000 */
[----:B------:R-:W-:-:S02]  /*16b70*/  FSEL R114, R114, -INF , !P5 ;  /* 0xff80000072727808 */ /* 0x000fc40006800000 */
[-C--:B------:R-:W-:Y:S02]  /*16b80*/  ISETP.GE.AND P5, PT, R150, R242.reuse, PT ;  /* 0x000000f29600720c */ /* 0x080fe40003fa6270 */
[----:B------:R-:W-:Y:S02]  /*16b90*/  FSEL R111, R111, -INF , !P2 ;  /* 0xff8000006f6f7808 */ /* 0x000fe40005000000 */
[-C--:B------:R-:W-:Y:S02]  /*16ba0*/  ISETP.GE.AND P4, PT, R106, R245.reuse, PT ;  /* 0x000000f56a00720c */ /* 0x080fe40003f86270 */
[----:B------:R-:W-:Y:S02]  /*16bb0*/  ISETP.GE.AND P2, PT, R105, R245, PT ;  /* 0x000000f56900720c */ /* 0x000fe40003f46270 */
[----:B------:R-:W-:Y:S02]  /*16bc0*/  FSEL R112, R112, -INF , !P5 ;  /* 0xff80000070707808 */ /* 0x000fe40006800000 */
[----:B------:R-:W-:-:S02]  /*16bd0*/  ISETP.GE.AND P5, PT, R106, R242, PT ;  /* 0x000000f26a00720c */ /* 0x000fc40003fa6270 */
[----:B------:R-:W-:Y:S01]  /*16be0*/  FSEL R110, R81, -INF , P4 ;  /* 0xff800000516e7808 */ /* 0x000fe20002000000 */
[C---:B------:R-:W-:Y:S01]  /*16bf0*/  VIADD R81, R102.reuse, 0xe0 ;  /* 0x000000e066517836 */ /* 0x040fe20000000000 */
[----:B------:R-:W-:Y:S01]  /*16c00*/  FSEL R109, R127, -INF , P2 ;  /* 0xff8000007f6d7808 */ /* 0x000fe20001000000 */
[----:B------:R-:W-:Y:S01]  /*16c10*/  VIADD R127, R102, 0xe1 ;  /* 0x000000e1667f7836 */ /* 0x000fe20000000000 */
[-C--:B------:R-:W-:Y:S02]  /*16c20*/  ISETP.GE.AND P4, PT, R105, R242.reuse, PT ;  /* 0x000000f26900720c */ /* 0x080fe40003f86270 */
[----:B------:R-:W-:Y:S02]  /*16c30*/  ISETP.GE.AND P2, PT, R104, R245, PT ;  /* 0x000000f56800720c */ /* 0x000fe40003f46270 */
[----:B------:R-:W-:Y:S02]  /*16c40*/  FSEL R110, R110, -INF , !P5 ;  /* 0xff8000006e6e7808 */ /* 0x000fe40006800000 */
[----:B------:R-:W-:-:S02]  /*16c50*/  ISETP.GE.AND P5, PT, R104, R242, PT ;  /* 0x000000f26800720c */ /* 0x000fc40003fa6270 */
[----:B------:R-:W-:Y:S02]  /*16c60*/  FSEL R109, R109, -INF , !P4 ;  /* 0xff8000006d6d7808 */ /* 0x000fe40006000000 */
[----:B------:R-:W-:Y:S02]  /*16c70*/  FSEL R57, R57, -INF , P2 ;  /* 0xff80000039397808 */ /* 0x000fe40001000000 */
[----:B------:R-:W-:Y:S02]  /*16c80*/  ISETP.GE.AND P4, PT, R103, R245, PT ;  /* 0x000000f56700720c */ /* 0x000fe40003f86270 */
[----:B------:R-:W-:Y:S02]  /*16c90*/  FSEL R108, R57, -INF , !P5 ;  /* 0xff800000396c7808 */ /* 0x000fe40006800000 */
[----:B------:R-:W-:Y:S01]  /*16ca0*/  ISETP.GE.AND P2, PT, R103, R242, PT ;  /* 0x000000f26700720c */ /* 0x000fe20003f46270 */
[----:B------:R-:W-:Y:S01]  /*16cb0*/  VIADD R103, R102, 0xe8 ;  /* 0x000000e866677836 */ /* 0x000fe20000000000 */
[----:B------:R-:W-:-:S02]  /*16cc0*/  FSEL R107, R198, -INF , P4 ;  /* 0xff800000c66b7808 */ /* 0x000fc40002000000 */
[CC--:B------:R-:W-:Y:S02]  /*16cd0*/  ISETP.GE.AND P5, PT, R81.reuse, R245.reuse, PT ;  /* 0x000000f55100720c */ /* 0x0c0fe40003fa6270 */
[-C--:B------:R-:W-:Y:S02]  /*16ce0*/  ISETP.GE.AND P4, PT, R81, R242.reuse, PT ;  /* 0x000000f25100720c */ /* 0x080fe40003f86270 */
[----:B------:R-:W-:Y:S02]  /*16cf0*/  FSEL R107, R107, -INF , !P2 ;  /* 0xff8000006b6b7808 */ /* 0x000fe40005000000 */
[----:B------:R-:W-:Y:S02]  /*16d00*/  FSEL R28, R28, -INF , P5 ;  /* 0xff8000001c1c7808 */ /* 0x000fe40002800000 */
[C---:B------:R-:W-:Y:S02]  /*16d10*/  ISETP.GE.AND P2, PT, R127.reuse, R245, PT ;  /* 0x000000f57f00720c */ /* 0x040fe40003f46270 */
[----:B------:R-:W-:Y:S01]  /*16d20*/  FSEL R106, R28, -INF , !P4 ;  /* 0xff8000001c6a7808 */ /* 0x000fe20006000000 */
[----:B------:R-:W-:Y:S01]  /*16d30*/  VIADD R28, R102, 0xf8 ;  /* 0x000000f8661c7836 */ /* 0x000fe20000000000 */
[----:B------:R-:W-:-:S02]  /*16d40*/  ISETP.GE.AND P5, PT, R127, R242, PT ;  /* 0x000000f27f00720c */ /* 0x000fc40003fa6270 */
[----:B------:R-:W-:Y:S02]  /*16d50*/  FSEL R29, R29, -INF , P2 ;  /* 0xff8000001d1d7808 */ /* 0x000fe40001000000 */
[CC--:B------:R-:W-:Y:S02]  /*16d60*/  ISETP.GE.AND P4, PT, R103.reuse, R245.reuse, PT ;  /* 0x000000f56700720c */ /* 0x0c0fe40003f86270 */
[----:B------:R-:W-:Y:S02]  /*16d70*/  ISETP.GE.AND P2, PT, R103, R242, PT ;  /* 0x000000f26700720c */ /* 0x000fe40003f46270 */
[----:B------:R-:W-:Y:S01]  /*16d80*/  FSEL R105, R29, -INF , !P5 ;  /* 0xff8000001d697808 */ /* 0x000fe20006800000 */
[----:B------:R-:W-:Y:S01]  /*16d90*/  VIADD R29, R102, 0xf9 ;  /* 0x000000f9661d7836 */ /* 0x000fe20000000000 */
[----:B------:R-:W-:Y:S02]  /*16da0*/  FSEL R27, R27, -INF , P4 ;  /* 0xff8000001b1b7808 */ /* 0x000fe40002000000 */
[----:B------:R-:W-:-:S02]  /*16db0*/  ISETP.GE.AND P5, PT, R101, R245, PT ;  /* 0x000000f56500720c */ /* 0x000fc40003fa6270 */
[----:B------:R-:W-:Y:S01]  /*16dc0*/  FSEL R104, R27, -INF , !P2 ;  /* 0xff8000001b687808 */ /* 0x000fe20005000000 */
[----:B------:R-:W-:Y:S01]  /*16dd0*/  VIADD R27, R102, 0xf1 ;  /* 0x000000f1661b7836 */ /* 0x000fe20000000000 */
[----:B------:R-:W-:Y:S02]  /*16de0*/  ISETP.GE.AND P4, PT, R101, R242, PT ;  /* 0x000000f26500720c */ /* 0x000fe40003f86270 */
[----:B------:R-:W-:Y:S02]  /*16df0*/  FSEL R58, R58, -INF , P5 ;  /* 0xff8000003a3a7808 */ /* 0x000fe40002800000 */
[-C--:B------:R-:W-:Y:S02]  /*16e00*/  ISETP.GE.AND P2, PT, R134, R245.reuse, PT ;  /* 0x000000f58600720c */ /* 0x080fe40003f46270 */
[----:B------:R-:W-:Y:S02]  /*16e10*/  FSEL R103, R58, -INF , !P4 ;  /* 0xff8000003a677808 */ /* 0x000fe40006000000 */
[----:B------:R-:W-:-:S02]  /*16e20*/  ISETP.GE.AND P4, PT, R27, R245, PT ;  /* 0x000000f51b00720c */ /* 0x000fc40003f86270 */
[----:B------:R-:W-:Y:S02]  /*16e30*/  ISETP.GE.AND P5, PT, R134, R242, PT ;  /* 0x000000f28600720c */ /* 0x000fe40003fa6270 */
[----:B------:R-:W-:Y:S02]  /*16e40*/  FSEL R52, R52, -INF , P2 ;  /* 0xff80000034347808 */ /* 0x000fe40001000000 */
[----:B------:R-:W-:Y:S02]  /*16e50*/  FSEL R59, R59, -INF , P4 ;  /* 0xff8000003b3b7808 */ /* 0x000fe40002000000 */
[----:B------:R-:W-:Y:S02]  /*16e60*/  FSEL R102, R52, -INF , !P5 ;  /* 0xff80000034667808 */ /* 0x000fe40006800000 */
[-C--:B------:R-:W-:Y:S02]  /*16e70*/  ISETP.GE.AND P4, PT, R29, R245.reuse, PT ;  /* 0x000000f51d00720c */ /* 0x080fe40003f86270 */
[----:B------:R-:W-:-:S02]  /*16e80*/  ISETP.GE.AND P5, PT, R28, R245, PT ;  /* 0x000000f51c00720c */ /* 0x000fc40003fa6270 */
[-C--:B------:R-:W-:Y:S02]  /*16e90*/  ISETP.GE.AND P2, PT, R27, R242.reuse, PT ;  /* 0x000000f21b00720c */ /* 0x080fe40003f46270 */
[----:B------:R-:W-:Y:S02]  /*16ea0*/  FSEL R220, R220, -INF , P4 ;  /* 0xff800000dcdc7808 */ /* 0x000fe40002000000 */
[----:B------:R-:W-:Y:S02]  /*16eb0*/  FSEL R60, R60, -INF , P5 ;  /* 0xff8000003c3c7808 */ /* 0x000fe40002800000 */
[----:B------:R-:W-:Y:S02]  /*16ec0*/  ISETP.GE.AND P4, PT, R28, R242, PT ;  /* 0x000000f21c00720c */ /* 0x000fe40003f86270 */
[----:B------:R-:W-:Y:S02]  /*16ed0*/  FSEL R101, R59, -INF , !P2 ;  /* 0xff8000003b657808 */ /* 0x000fe40005000000 */
[----:B------:R-:W-:-:S02]  /*16ee0*/  ISETP.GE.AND P2, PT, R142, R244, PT ;  /* 0x000000f48e00720c */ /* 0x000fc40003f46270 */
[-C--:B------:R-:W-:Y:S01]  /*16ef0*/  ISETP.GE.AND P5, PT, R142, R243.reuse, PT ;  /* 0x000000f38e00720c */ /* 0x080fe20003fa6270 */
[----:B------:R-:W-:Y:S01]  /*16f00*/  IMAD R142, R3, 0x100, R64 ;  /* 0x00000100038e7824 */ /* 0x000fe200078e0240 */
[----:B------:R-:W-:Y:S02]  /*16f10*/  FSEL R28, R100, -INF , P1 ;  /* 0xff800000641c7808 */ /* 0x000fe40000800000 */
[----:B------:R-:W-:Y:S01]  /*16f20*/  FSEL R100, R60, -INF , !P4 ;  /* 0xff8000003c647808 */ /* 0x000fe20006000000 */
[----:B------:R-:W-:Y:S01]  /*16f30*/  VIADD R142, R142, 0x10 ;  /* 0x000000108e8e7836 */ /* 0x000fe20000000000 */
[C---:B------:R-:W-:Y:S02]  /*16f40*/  ISETP.GE.AND P1, PT, R71.reuse, R244, PT ;  /* 0x000000f44700720c */ /* 0x040fe40003f26270 */
[----:B------:R-:W-:Y:S02]  /*16f50*/  ISETP.GE.AND P4, PT, R71, R243, PT ;  /* 0x000000f34700720c */ /* 0x000fe40003f86270 */
[----:B------:R-:W-:-:S02]  /*16f60*/  FSEL R71, R28, -INF , !P3 ;  /* 0xff8000001c477808 */ /* 0x000fc40005800000 */
[----:B------:R-:W-:Y:S02]  /*16f70*/  ISETP.GE.AND P3, PT, R29, R242, PT ;  /* 0x000000f21d00720c */ /* 0x000fe40003f66270 */
[----:B------:R-:W-:Y:S02]  /*16f80*/  FSEL R52, R99, -INF , P0 ;  /* 0xff80000063347808 */ /* 0x000fe40000000000 */
[----:B------:R-:W-:Y:S02]  /*16f90*/  FSEL R99, R220, -INF , !P3 ;  /* 0xff800000dc637808 */ /* 0x000fe40005800000 */
[C---:B------:R-:W-:Y:S02]  /*16fa0*/  ISETP.GE.AND P0, PT, R142.reuse, R244, PT ;  /* 0x000000f48e00720c */ /* 0x040fe40003f06270 */
[----:B------:R-:W-:Y:S01]  /*16fb0*/  ISETP.GE.AND P3, PT, R142, R243, PT ;  /* 0x000000f38e00720c */ /* 0x000fe20003f66270 */
[----:B------:R-:W-:Y:S01]  /*16fc0*/  IMAD R142, R3, 0x100, R64 ;  /* 0x00000100038e7824 */ /* 0x000fe200078e0240 */
[----:B------:R-:W-:-:S02]  /*16fd0*/  FSEL R29, R122, -INF , P2 ;  /* 0xff8000007a1d7808 */ /* 0x000fc40001000000 */
[----:B------:R-:W-:Y:S01]  /*16fe0*/  FSEL R28, R121, -INF , P1 ;  /* 0xff800000791c7808 */ /* 0x000fe20000800000 */
[----:B------:R-:W-:Y:S01]  /*16ff0*/  VIADD R142, R142, 0x18 ;  /* 0x000000188e8e7836 */ /* 0x000fe20000000000 */
[----:B------:R-:W-:Y:S02]  /*17000*/  FSEL R60, R120, -INF , P0 ;  /* 0xff800000783c7808 */ /* 0x000fe40000000000 */
[-C--:B------:R-:W-:Y:S02]  /*17010*/  ISETP.GE.AND P2, PT, R144, R244.reuse, PT ;  /* 0x000000f49000720c */ /* 0x080fe40003f46270 */
[-C--:B------:R-:W-:Y:S02]  /*17020*/  ISETP.GE.AND P1, PT, R142, R244.reuse, PT ;  /* 0x000000f48e00720c */ /* 0x080fe40003f26270 */
[----:B------:R-:W-:Y:S02]  /*17030*/  ISETP.GE.AND P0, PT, R221, R244, PT ;  /* 0x000000f4dd00720c */ /* 0x000fe40003f06270 */
[----:B------:R-:W-:-:S02]  /*17040*/  FSEL R52, R52, -INF , !P6 ;  /* 0xff80000034347808 */ /* 0x000fc40007000000 */
[----:B------:R-:W-:Y:S02]  /*17050*/  ISETP.GE.AND P6, PT, R144, R243, PT ;  /* 0x000000f39000720c */ /* 0x000fe40003fc6270 */
[----:B------:R-:W-:Y:S02]  /*17060*/  FSEL R59, R119, -INF , P2 ;  /* 0xff800000773b7808 */ /* 0x000fe40001000000 */
[----:B------:R-:W-:Y:S02]  /*17070*/  FSEL R58, R98, -INF , P1 ;  /* 0xff800000623a7808 */ /* 0x000fe40000800000 */
[----:B------:R-:W-:Y:S02]  /*17080*/  FSEL R57, R97, -INF , P0 ;  /* 0xff80000061397808 */ /* 0x000fe40000000000 */
[-C--:B------:R-:W-:Y:S02]  /*17090*/  ISETP.GE.AND P1, PT, R215, R244.reuse, PT ;  /* 0x000000f4d700720c */ /* 0x080fe40003f26270 */
[----:B------:R-:W-:-:S02]  /*170a0*/  ISETP.GE.AND P0, PT, R214, R244, PT ;  /* 0x000000f4d600720c */ /* 0x000fc40003f06270 */
[----:B------:R-:W-:Y:S02]  /*170b0*/  FSEL R59, R59, -INF , !P6 ;  /* 0xff8000003b3b7808 */ /* 0x000fe40007000000 */
[----:B------:R-:W-:Y:S02]  /*170c0*/  ISETP.GE.AND P6, PT, R215, R243, PT ;  /* 0x000000f3d700720c */ /* 0x000fe40003fc6270 */
[----:B------:R-:W-:Y:S02]  /*170d0*/  FSEL R95, R95, -INF , P1 ;  /* 0xff8000005f5f7808 */ /* 0x000fe40000800000 */
[----:B------:R-:W-:Y:S02]  /*170e0*/  FSEL R94, R94, -INF , P0 ;  /* 0xff8000005e5e7808 */ /* 0x000fe40000000000 */
[----:B------:R-:W-:Y:S02]  /*170f0*/  ISETP.GE.AND P0, PT, R207, R244, PT ;  /* 0x000000f4cf00720c */ /* 0x000fe40003f06270 */
[----:B------:R-:W-:-:S02]  /*17100*/  FSEL R148, R95, -INF , !P6 ;  /* 0xff8000005f947808 */ /* 0x000fc40007000000 */
[----:B------:R-:W-:Y:S02]  /*17110*/  ISETP.GE.AND P6, PT, R207, R243, PT ;  /* 0x000000f3cf00720c */ /* 0x000fe40003fc6270 */
[----:B------:R-:W-:Y:S02]  /*17120*/  FSEL R91, R91, -INF , P0 ;  /* 0xff8000005b5b7808 */ /* 0x000fe40000000000 */
[----:B------:R-:W-:Y:S02]  /*17130*/  FSEL R60, R60, -INF , !P3 ;  /* 0xff8000003c3c7808 */ /* 0x000fe40005800000 */
[----:B------:R-:W-:Y:S02]  /*17140*/  FSEL R122, R91, -INF , !P6 ;  /* 0xff8000005b7a7808 */ /* 0x000fe40007000000 */
[-C--:B------:R-:W-:Y:S02]  /*17150*/  ISETP.GE.AND P6, PT, R199, R244.reuse, PT ;  /* 0x000000f4c700720c */ /* 0x080fe40003fc6270 */
[----:B------:R-:W-:-:S02]  /*17160*/  ISETP.GE.AND P3, PT, R218, R244, PT ;  /* 0x000000f4da00720c */ /* 0x000fc40003f66270 */
[----:B------:R-:W-:Y:S02]  /*17170*/  FSEL R220, R78, -INF , P6 ;  /* 0xff8000004edc7808 */ /* 0x000fe40003000000 */
[----:B------:R-:W2:Y:S01]  /*17180*/  LD.E R78, desc[UR4][R164.64+0xdc] ;  /* 0x0000dc04a44e7980 */ /* 0x000ea2000c101900 */
[----:B------:R-:W-:Y:S02]  /*17190*/  FSEL R29, R29, -INF , !P5 ;  /* 0xff8000001d1d7808 */ /* 0x000fe40006800000 */
[-C--:B------:R-:W-:Y:S02]  /*171a0*/  ISETP.GE.AND P5, PT, R142, R243.reuse, PT ;  /* 0x000000f38e00720c */ /* 0x080fe40003fa6270 */
[----:B------:R-:W-:Y:S02]  /*171b0*/  ISETP.GE.AND P2, PT, R218, R243, PT ;  /* 0x000000f3da00720c */ /* 0x000fe40003f46270 */
[----:B------:R-:W-:Y:S02]  /*171c0*/  FSEL R96, R96, -INF , P3 ;  /* 0xff80000060607808 */ /* 0x000fe40001800000 */
[----:B------:R-:W-:-:S02]  /*171d0*/  ISETP.GE.AND P1, PT, R208, R244, PT ;  /* 0x000000f4d000720c */ /* 0x000fc40003f26270 */
[----:B------:R-:W-:Y:S02]  /*171e0*/  FSEL R28, R28, -INF , !P4 ;  /* 0xff8000001c1c7808 */ /* 0x000fe40006000000 */
[-C--:B------:R-:W-:Y:S02]  /*171f0*/  ISETP.GE.AND P4, PT, R221, R243.reuse, PT ;  /* 0x000000f3dd00720c */ /* 0x080fe40003f86270 */
[----:B------:R-:W-:Y:S02]  /*17200*/  FSEL R58, R58, -INF , !P5 ;  /* 0xff8000003a3a7808 */ /* 0x000fe40006800000 */
[----:B------:R-:W-:Y:S02]  /*17210*/  FSEL R142, R96, -INF , !P2 ;  /* 0xff800000608e7808 */ /* 0x000fe40005000000 */
[-C--:B------:R-:W-:Y:S02]  /*17220*/  ISETP.GE.AND P5, PT, R214, R243.reuse, PT ;  /* 0x000000f3d600720c */ /* 0x080fe40003fa6270 */
[----:B------:R-:W-:-:S02]  /*17230*/  ISETP.GE.AND P2, PT, R208, R243, PT ;  /* 0x000000f3d000720c */ /* 0x000fc40003f46270 */
[----:B------:R-:W-:Y:S02]  /*17240*/  FSEL R92, R92, -INF , P1 ;  /* 0xff8000005c5c7808 */ /* 0x000fe40000800000 */
[----:B------:R-:W-:Y:S02]  /*17250*/  FSEL R57, R57, -INF , !P4 ;  /* 0xff80000039397808 */ /* 0x000fe40006000000 */
[-C--:B------:R-:W-:Y:S02]  /*17260*/  ISETP.GE.AND P4, PT, R213, R244.reuse, PT ;  /* 0x000000f4d500720c */ /* 0x080fe40003f86270 */
[----:B------:R-:W-:Y:S02]  /*17270*/  FSEL R146, R94, -INF , !P5 ;  /* 0xff8000005e927808 */ /* 0x000fe40006800000 */
[----:B------:R-:W-:Y:S02]  /*17280*/  FSEL R121, R92, -INF , !P2 ;  /* 0xff8000005c797808 */ /* 0x000fe40005000000 */
[----:B------:R-:W-:-:S02]  /*17290*/  ISETP.GE.AND P5, PT, R206, R244, PT ;  /* 0x000000f4ce00720c */ /* 0x000fc40003fa6270 */
[-C--:B------:R-:W-:Y:S02]  /*172a0*/  ISETP.GE.AND P1, PT, R205, R244.reuse, PT ;  /* 0x000000f4cd00720c */ /* 0x080fe40003f26270 */
[----:B------:R-:W-:Y:S02]  /*172b0*/  ISETP.GE.AND P2, PT, R204, R244, PT ;  /* 0x000000f4cc00720c */ /* 0x000fe40003f46270 */
[----:B------:R-:W-:Y:S02]  /*172c0*/  FSEL R93, R93, -INF , P4 ;  /* 0xff8000005d5d7808 */ /* 0x000fe40002000000 */
[----:B------:R-:W-:Y:S02]  /*172d0*/  ISETP.GE.AND P4, PT, R206, R243, PT ;  /* 0x000000f3ce00720c */ /* 0x000fe40003f86270 */
[----:B------:R-:W-:Y:S02]  /*172e0*/  FSEL R90, R90, -INF , P5 ;  /* 0xff8000005a5a7808 */ /* 0x000fe40002800000 */
[----:B------:R-:W-:-:S02]  /*172f0*/  FSEL R89, R89, -INF , P1 ;  /* 0xff80000059597808 */ /* 0x000fc40000800000 */
[----:B------:R-:W-:Y:S02]  /*17300*/  FSEL R88, R88, -INF , P2 ;  /* 0xff80000058587808 */ /* 0x000fe40001000000 */
[-C--:B------:R-:W-:Y:S02]  /*17310*/  ISETP.GE.AND P1, PT, R126, R244.reuse, PT ;  /* 0x000000f47e00720c */ /* 0x080fe40003f26270 */
[----:B------:R-:W-:Y:S02]  /*17320*/  ISETP.GE.AND P2, PT, R124, R244, PT ;  /* 0x000000f47c00720c */ /* 0x000fe40003f46270 */
[-C--:B------:R-:W-:Y:S02]  /*17330*/  ISETP.GE.AND P0, PT, R204, R243.reuse, PT ;  /* 0x000000f3cc00720c */ /* 0x080fe40003f06270 */
[----:B------:R-:W-:Y:S02]  /*17340*/  FSEL R152, R90, -INF , !P4 ;  /* 0xff8000005a987808 */ /* 0x000fe40006000000 */
[----:B------:R-:W-:-:S02]  /*17350*/  ISETP.GE.AND P4, PT, R126, R243, PT ;  /* 0x000000f37e00720c */ /* 0x000fc40003f86270 */
[----:B------:R-:W-:Y:S02]  /*17360*/  FSEL R79, R79, -INF , P1 ;  /* 0xff8000004f4f7808 */ /* 0x000fe40000800000 */
[----:B------:R-:W-:Y:S02]  /*17370*/  FSEL R77, R77, -INF , P2 ;  /* 0xff8000004d4d7808 */ /* 0x000fe40001000000 */
[----:B------:R-:W-:Y:S02]  /*17380*/  FSEL R221, R88, -INF , !P0 ;  /* 0xff80000058dd7808 */ /* 0x000fe40004000000 */
[-C--:B------:R-:W-:Y:S02]  /*17390*/  ISETP.GE.AND P2, PT, R63, R244.reuse, PT ;  /* 0x000000f43f00720c */ /* 0x080fe40003f46270 */
[----:B------:R-:W-:Y:S02]  /*173a0*/  ISETP.GE.AND P0, PT, R83, R244, PT ;  /* 0x000000f45300720c */ /* 0x000fe40003f06270 */
[----:B------:R-:W-:-:S02]  /*173b0*/  ISETP.GE.AND P3, PT, R213, R243, PT ;  /* 0x000000f3d500720c */ /* 0x000fc40003f66270 */
[----:B------:R-:W-:Y:S02]  /*173c0*/  FSEL R218, R79, -INF , !P4 ;  /* 0xff8000004fda7808 */ /* 0x000fe40006000000 */
[----:B------:R-:W-:Y:S02]  /*173d0*/  ISETP.GE.AND P4, PT, R63, R243, PT ;  /* 0x000000f33f00720c */ /* 0x000fe40003f86270 */
[----:B------:R-:W-:Y:S02]  /*173e0*/  FSEL R0, R0, -INF , P2 ;  /* 0xff80000000007808 */ /* 0x000fe40001000000 */
[----:B------:R-:W-:Y:S02]  /*173f0*/  FSEL R51, R51, -INF , P0 ;  /* 0xff80000033337808 */ /* 0x000fe40000000000 */
[-C--:B------:R-:W-:Y:S02]  /*17400*/  ISETP.GE.AND P1, PT, R69, R244.reuse, PT ;  /* 0x000000f44500720c */ /* 0x080fe40003f26270 */
[----:B------:R-:W-:-:S02]  /*17410*/  ISETP.GE.AND P0, PT, R61, R244, PT ;  /* 0x000000f43d00720c */ /* 0x000fc40003f06270 */
[----:B------:R-:W-:Y:S02]  /*17420*/  FSEL R144, R93, -INF , !P3 ;  /* 0xff8000005d907808 */ /* 0x000fe40005800000 */
[----:B------:R-:W-:Y:S02]  /*17430*/  ISETP.GE.AND P3, PT, R205, R243, PT ;  /* 0x000000f3cd00720c */ /* 0x000fe40003f66270 */
[----:B------:R-:W-:Y:S02]  /*17440*/  FSEL R179, R0, -INF , !P4 ;  /* 0xff80000000b37808 */ /* 0x000fe40006000000 */
[----:B------:R-:W-:Y:S02]  /*17450*/  FMNMX3.FTZ R0, R22, R19, R17, !PT ;  /* 0x0000001316007276 */ /* 0x000fe40007810011 */
[----:B------:R-:W-:Y:S02]  /*17460*/  ISETP.GE.AND P5, PT, R199, R243, PT ;  /* 0x000000f3c700720c */ /* 0x000fe40003fa6270 */
[----:B------:R-:W-:-:S02]  /*17470*/  FSEL R2, R2, -INF , P1 ;  /* 0xff80000002027808 */ /* 0x000fc40000800000 */
[----:B------:R-:W-:Y:S02]  /*17480*/  FSEL R129, R129, -INF , P0 ;  /* 0xff80000081817808 */ /* 0x000fe40000000000 */
[-C--:B------:R-:W-:Y:S02]  /*17490*/  ISETP.GE.AND P1, PT, R54, R244.reuse, PT ;  /* 0x000000f43600720c */ /* 0x080fe40003f26270 */
[-C--:B------:R-:W-:Y:S02]  /*174a0*/  ISETP.GE.AND P2, PT, R48, R244.reuse, PT ;  /* 0x000000f43000720c */ /* 0x080fe40003f46270 */
[----:B------:R-:W-:Y:S02]  /*174b0*/  ISETP.GE.AND P0, PT, R42, R244, PT ;  /* 0x000000f42a00720c */ /* 0x000fe40003f06270 */
[----:B------:R-:W-:Y:S02]  /*174c0*/  FSEL R154, R89, -INF , !P3 ;  /* 0xff800000599a7808 */ /* 0x000fe40005800000 */
[----:B------:R-:W-:-:S02]  /*174d0*/  ISETP.GE.AND P3, PT, R124, R243, PT ;  /* 0x000000f37c00720c */ /* 0x000fc40003f66270 */
[----:B------:R-:W-:Y:S02]  /*174e0*/  FMNMX3.FTZ R0, R0, R16, R15, !PT ;  /* 0x0000001000007276 */ /* 0x000fe4000781000f */
[----:B------:R-:W-:Y:S02]  /*174f0*/  FSEL R220, R220, -INF , !P5 ;  /* 0xff800000dcdc7808 */ /* 0x000fe40006800000 */
[-C--:B------:R-:W-:Y:S02]  /*17500*/  ISETP.GE.AND P6, PT, R83, R243.reuse, PT ;  /* 0x000000f35300720c */ /* 0x080fe40003fc6270 */
        /* <DEDUP_REMOVED lines=8> */
[----:B------:R-:W-:-:S02]  /*17590*/  FMNMX3.FTZ R0, R0, R14, R13, !PT ;  /* 0x0000000e00007276 */ /* 0x000fc4000781000d */
[-C--:B------:R-:W-:Y:S02]  /*175a0*/  ISETP.GE.AND P3, PT, R61, R243.reuse, PT ;  /* 0x000000f33d00720c */ /* 0x080fe40003f66270 */
[----:B------:R-:W-:Y:S02]  /*175b0*/  FSEL R181, R51, -INF , !P6 ;  /* 0xff80000033b57808 */ /* 0x000fe40007000000 */
[----:B------:R-:W-:Y:S02]  /*175c0*/  FSEL R180, R2, -INF , !P5 ;  /* 0xff80000002b47808 */ /* 0x000fe40006800000 */
[-C--:B------:R-:W-:Y:S02]  /*175d0*/  ISETP.GE.AND P6, PT, R54, R243.reuse, PT ;  /* 0x000000f33600720c */ /* 0x080fe40003fc6270 */
[----:B------:R-:W-:Y:S02]  /*175e0*/  ISETP.GE.AND P5, PT, R48, R243, PT ;  /* 0x000000f33000720c */ /* 0x000fe40003fa6270 */
[----:B------:R-:W-:-:S02]  /*175f0*/  FSEL R138, R138, -INF , P1 ;  /* 0xff8000008a8a7808 */ /* 0x000fc40000800000 */
[----:B------:R-:W-:Y:S02]  /*17600*/  FSEL R140, R140, -INF , P2 ;  /* 0xff8000008c8c7808 */ /* 0x000fe40001000000 */
[----:B------:R-:W-:Y:S02]  /*17610*/  FSEL R141, R141, -INF , P0 ;  /* 0xff8000008d8d7808 */ /* 0x000fe40000000000 */
[-C--:B------:R-:W-:Y:S02]  /*17620*/  ISETP.GE.AND P1, PT, R30, R244.reuse, PT ;  /* 0x000000f41e00720c */ /* 0x080fe40003f26270 */
[-C--:B------:R-:W-:Y:S02]  /*17630*/  ISETP.GE.AND P2, PT, R31, R244.reuse, PT ;  /* 0x000000f41f00720c */ /* 0x080fe40003f46270 */
[----:B------:R-:W-:Y:S02]  /*17640*/  ISETP.GE.AND P0, PT, R37, R244, PT ;  /* 0x000000f42500720c */ /* 0x000fe40003f06270 */
[----:B------:R-:W-:-:S02]  /*17650*/  FMNMX3.FTZ R0, R0, R12, R75, !PT ;  /* 0x0000000c00007276 */ /* 0x000fc4000781004b */
[----:B------:R-:W-:Y:S02]  /*17660*/  FSEL R178, R129, -INF , !P3 ;  /* 0xff80000081b27808 */ /* 0x000fe40005800000 */
[-C--:B------:R-:W-:Y:S02]  /*17670*/  ISETP.GE.AND P3, PT, R40, R243.reuse, PT ;  /* 0x000000f32800720c */ /* 0x080fe40003f66270 */
[----:B------:R-:W-:Y:S02]  /*17680*/  FMNMX3.FTZ R2, R71, R52, R29, !PT ;  /* 0x0000003447027276 */ /* 0x000fe4000781001d */
[----:B------:R-:W-:Y:S02]  /*17690*/  FSEL R214, R131, -INF , !P6 ;  /* 0xff80000083d67808 */ /* 0x000fe40007000000 */
[----:B------:R-:W-:Y:S02]  /*176a0*/  FSEL R197, R133, -INF , !P5 ;  /* 0xff80000085c57808 */ /* 0x000fe40006800000 */
[----:B------:R-:W-:-:S02]  /*176b0*/  ISETP.GE.AND P6, PT, R38, R243, PT ;  /* 0x000000f32600720c */ /* 0x000fc40003fc6270 */
[----:B------:R-:W-:Y:S02]  /*176c0*/  ISETP.GE.AND P5, PT, R36, R243, PT ;  /* 0x000000f32400720c */ /* 0x000fe40003fa6270 */
[----:B------:R-:W-:Y:S02]  /*176d0*/  FSEL R143, R143, -INF , P1 ;  /* 0xff8000008f8f7808 */ /* 0x000fe40000800000 */
[----:B------:R-:W-:Y:S02]  /*176e0*/  FSEL R145, R145, -INF , P2 ;  /* 0xff80000091917808 */ /* 0x000fe40001000000 */
[----:B------:R-:W-:Y:S02]  /*176f0*/  FSEL R147, R147, -INF , P0 ;  /* 0xff80000093937808 */ /* 0x000fe40000000000 */
[----:B------:R-:W-:Y:S02]  /*17700*/  FMNMX3.FTZ R0, R0, R74, R73, !PT ;  /* 0x0000004a00007276 */ /* 0x000fe40007810049 */
[----:B------:R-:W-:-:S02]  /*17710*/  ISETP.GE.AND P1, PT, R39, R244, PT ;  /* 0x000000f42700720c */ /* 0x000fc40003f26270 */
[-C--:B------:R-:W-:Y:S02]  /*17720*/  ISETP.GE.AND P2, PT, R41, R244.reuse, PT ;  /* 0x000000f42900720c */ /* 0x080fe40003f46270 */
[----:B------:R-:W-:Y:S02]  /*17730*/  ISETP.GE.AND P0, PT, R43, R244, PT ;  /* 0x000000f42b00720c */ /* 0x000fe40003f06270 */
[-C--:B------:R-:W-:Y:S02]  /*17740*/  ISETP.GE.AND P4, PT, R42, R243.reuse, PT ;  /* 0x000000f32a00720c */ /* 0x080fe40003f86270 */
[----:B------:R-:W-:Y:S02]  /*17750*/  FSEL R195, R138, -INF , !P3 ;  /* 0xff8000008ac37808 */ /* 0x000fe40005800000 */
[----:B------:R-:W-:Y:S02]  /*17760*/  FMNMX3.FTZ R2, R2, R28, R60, !PT ;  /* 0x0000001c02027276 */ /* 0x000fe4000781003c */
        /* <DEDUP_REMOVED lines=8> */
[----:B------:R-:W-:Y:S02]  /*177f0*/  FSEL R153, R153, -INF , P0 ;  /* 0xff80000099997808 */ /* 0x000fe40000000000 */
[----:B------:R-:W-:Y:S02]  /*17800*/  FSEL R196, R136, -INF , !P4 ;  /* 0xff80000088c47808 */ /* 0x000fe40006000000 */
[-C--:B------:R-:W-:Y:S02]  /*17810*/  ISETP.GE.AND P1, PT, R53, R244.reuse, PT ;  /* 0x000000f43500720c */ /* 0x080fe40003f26270 */
[-C--:B------:R-:W-:Y:S02]  /*17820*/  ISETP.GE.AND P2, PT, R55, R244.reuse, PT ;  /* 0x000000f43700720c */ /* 0x080fe40003f46270 */
[----:B------:R-:W-:-:S02]  /*17830*/  ISETP.GE.AND P0, PT, R62, R244, PT ;  /* 0x000000f43e00720c */ /* 0x000fc40003f06270 */
[----:B------:R-:W-:Y:S02]  /*17840*/  FMNMX3.FTZ R2, R2, R59, R58, !PT ;  /* 0x0000003b02027276 */ /* 0x000fe4000781003a */
[-C--:B------:R-:W-:Y:S02]  /*17850*/  ISETP.GE.AND P4, PT, R30, R243.reuse, PT ;  /* 0x000000f31e00720c */ /* 0x080fe40003f86270 */
[----:B------:R-:W-:Y:S02]  /*17860*/  FSEL R205, R145, -INF , !P3 ;  /* 0xff80000091cd7808 */ /* 0x000fe40005800000 */
        /* <DEDUP_REMOVED lines=8> */
[----:B------:R-:W-:-:S02]  /*178f0*/  FSEL R163, R163, -INF , P0 ;  /* 0xff800000a3a37808 */ /* 0x000fc40000000000 */
[----:B------:R-:W-:Y:S02]  /*17900*/  FMNMX3.FTZ R2, R2, R57, R142, !PT ;  /* 0x0000003902027276 */ /* 0x000fe4000781008e */
[----:B------:R-:W-:Y:S02]  /*17910*/  FSEL R206, R143, -INF , !P4 ;  /* 0xff8000008fce7808 */ /* 0x000fe40006000000 */
[-C--:B------:R-:W-:Y:S02]  /*17920*/  ISETP.GE.AND P1, PT, R68, R244.reuse, PT ;  /* 0x000000f44400720c */ /* 0x080fe40003f26270 */
[-C--:B------:R-:W-:Y:S02]  /*17930*/  ISETP.GE.AND P2, PT, R70, R244.reuse, PT ;  /* 0x000000f44600720c */ /* 0x080fe40003f46270 */
[----:B------:R-:W-:Y:S02]  /*17940*/  ISETP.GE.AND P0, PT, R82, R244, PT ;  /* 0x000000f45200720c */ /* 0x000fe40003f06270 */
[----:B------:R-:W-:-:S02]  /*17950*/  ISETP.GE.AND P4, PT, R41, R243, PT ;  /* 0x000000f32900720c */ /* 0x000fc40003f86270 */
[----:B------:R-:W-:Y:S01]  /*17960*/  FSEL R198, R153, -INF , !P3 ;  /* 0xff80000099c67808 */ /* 0x000fe20005800000 */
[----:B------:R-:W-:Y:S01]  /*17970*/  IMAD.MOV.U32 R153, RZ, RZ, R121 ;  /* 0x000000ffff997224 */ /* 0x000fe200078e0079 */
[----:B------:R-:W-:Y:S02]  /*17980*/  FMNMX3.FTZ R0, R0, R247, R172, !PT ;  /* 0x000000f700007276 */ /* 0x000fe400078100ac */
[----:B------:R-:W-:Y:S02]  /*17990*/  FSEL R185, R155, -INF , !P6 ;  /* 0xff8000009bb97808 */ /* 0x000fe40007000000 */
[----:B------:R-:W-:Y:S02]  /*179a0*/  FSEL R184, R157, -INF , !P5 ;  /* 0xff8000009db87808 */ /* 0x000fe40006800000 */
[----:B------:R-:W-:Y:S02]  /*179b0*/  FMNMX3.FTZ R2, R2, R148, R146, !PT ;  /* 0x0000009402027276 */ /* 0x000fe40007810092 */
[----:B------:R-:W-:-:S02]  /*179c0*/  ISETP.GE.AND P3, PT, R68, R243, PT ;  /* 0x000000f34400720c */ /* 0x000fc40003f66270 */
[----:B------:R-:W-:Y:S02]  /*179d0*/  ISETP.GE.AND P6, PT, R70, R243, PT ;  /* 0x000000f34600720c */ /* 0x000fe40003fc6270 */
[----:B------:R-:W-:Y:S02]  /*179e0*/  FSEL R166, R166, -INF , P1 ;  /* 0xff800000a6a67808 */ /* 0x000fe40000800000 */
[----:B------:R-:W-:Y:S02]  /*179f0*/  FSEL R158, R169, -INF , P2 ;  /* 0xff800000a99e7808 */ /* 0x000fe40001000000 */
[----:B------:R-:W-:Y:S02]  /*17a00*/  FSEL R157, R173, -INF , P0 ;  /* 0xff800000ad9d7808 */ /* 0x000fe40000000000 */
[----:B------:R-:W-:Y:S01]  /*17a10*/  FSEL R199, R151, -INF , !P4 ;  /* 0xff80000097c77808 */ /* 0x000fe20006000000 */
[----:B------:R-:W-:Y:S01]  /*17a20*/  IMAD.MOV.U32 R151, RZ, RZ, R122 ;  /* 0x000000ffff977224 */ /* 0x000fe200078e007a */
[----:B------:R-:W-:-:S02]  /*17a30*/  ISETP.GE.AND P2, PT, R125, R244, PT ;  /* 0x000000f47d00720c */ /* 0x000fc40003f46270 */
[----:B------:R-:W-:Y:S02]  /*17a40*/  ISETP.GE.AND P0, PT, R128, R244, PT ;  /* 0x000000f48000720c */ /* 0x000fe40003f06270 */
[----:B------:R-:W-:Y:S02]  /*17a50*/  FMNMX3.FTZ R0, R0, R171, R170, !PT ;  /* 0x000000ab00007276 */ /* 0x000fe400078100aa */
[----:B------:R-:W-:Y:S02]  /*17a60*/  FMNMX3.FTZ R2, R2, R144, R153, !PT ;  /* 0x0000009002027276 */ /* 0x000fe40007810099 */
[----:B------:R-:W-:Y:S02]  /*17a70*/  FSEL R182, R166, -INF , !P3 ;  /* 0xff800000a6b67808 */ /* 0x000fe40005800000 */
[----:B------:R-:W-:Y:S01]  /*17a80*/  FSEL R158, R158, -INF , !P6 ;  /* 0xff8000009e9e7808 */ /* 0x000fe20007000000 */
[----:B------:R-:W-:Y:S01]  /*17a90*/  IMAD R122, R3, 0x100, R64 ;  /* 0x00000100037a7824 */ /* 0x000fe200078e0240 */
[----:B------:R-:W-:-:S02]  /*17aa0*/  ISETP.GE.AND P3, PT, R125, R243, PT ;  /* 0x000000f37d00720c */ /* 0x000fc40003f66270 */
[----:B------:R-:W-:Y:S02]  /*17ab0*/  ISETP.GE.AND P6, PT, R128, R243, PT ;  /* 0x000000f38000720c */ /* 0x000fe40003fc6270 */
[----:B------:R-:W-:Y:S02]  /*17ac0*/  FSEL R155, R219, -INF , P2 ;  /* 0xff800000db9b7808 */ /* 0x000fe40001000000 */
[----:B------:R-:W-:Y:S02]  /*17ad0*/  FSEL R98, R229, -INF , P0 ;  /* 0xff800000e5627808 */ /* 0x000fe40000000000 */
[----:B------:R-:W-:Y:S02]  /*17ae0*/  FMNMX3.FTZ R0, R0, R168, R177, !PT ;  /* 0x000000a800007276 */ /* 0x000fe400078100b1 */
[-C--:B------:R-:W-:Y:S02]  /*17af0*/  ISETP.GE.AND P1, PT, R123, R244.reuse, PT ;  /* 0x000000f47b00720c */ /* 0x080fe40003f26270 */
[----:B------:R-:W-:-:S02]  /*17b00*/  ISETP.GE.AND P0, PT, R135, R244, PT ;  /* 0x000000f48700720c */ /* 0x000fc40003f06270 */
[----:B------:R-:W-:Y:S01]  /*17b10*/  FMNMX3.FTZ R2, R2, R151, R152, !PT ;  /* 0x0000009702027276 */ /* 0x000fe20007810098 */
[----:B------:R-:W-:Y:S01]  /*17b20*/  VIADD R122, R122, 0xc9 ;  /* 0x000000c97a7a7836 */ /* 0x000fe20000000000 */
[----:B------:R-:W-:Y:S02]  /*17b30*/  FSEL R155, R155, -INF , !P3 ;  /* 0xff8000009b9b7808 */ /* 0x000fe40005800000 */
[----:B------:R-:W-:Y:S02]  /*17b40*/  FSEL R98, R98, -INF , !P6 ;  /* 0xff80000062627808 */ /* 0x000fe40007000000 */
[----:B------:R-:W-:Y:S02]  /*17b50*/  FMNMX3.FTZ R0, R0, R176, R175, !PT ;  /* 0x000000b000007276 */ /* 0x000fe400078100af */
[----:B------:R-:W-:Y:S02]  /*17b60*/  ISETP.GE.AND P5, PT, R82, R243, PT ;  /* 0x000000f35200720c */ /* 0x000fe40003fa6270 */
[----:B------:R-:W-:-:S02]  /*17b70*/  FSEL R156, R194, -INF , P1 ;  /* 0xff800000c29c7808 */ /* 0x000fc40000800000 */
[----:B------:R-:W-:Y:S02]  /*17b80*/  ISETP.GE.AND P3, PT, R135, R243, PT ;  /* 0x000000f38700720c */ /* 0x000fe40003f66270 */
[-C--:B------:R-:W-:Y:S02]  /*17b90*/  ISETP.GE.AND P6, PT, R137, R244.reuse, PT ;  /* 0x000000f48900720c */ /* 0x080fe40003fc6270 */
[----:B------:R-:W-:Y:S02]  /*17ba0*/  FSEL R95, R252, -INF , P0 ;  /* 0xff800000fc5f7808 */ /* 0x000fe40000000000 */
[----:B------:R-:W-:Y:S02]  /*17bb0*/  ISETP.GE.AND P1, PT, R130, R244, PT ;  /* 0x000000f48200720c */ /* 0x000fe40003f26270 */
[----:B------:R-:W-:Y:S02]  /*17bc0*/  FMNMX3.FTZ R2, R2, R154, R221, !PT ;  /* 0x0000009a02027276 */ /* 0x000fe400078100dd */
[----:B------:R-:W-:-:S02]  /*17bd0*/  FMNMX3.FTZ R0, R0, R174, R193, !PT ;  /* 0x000000ae00007276 */ /* 0x000fc400078100c1 */
[----:B------:R-:W-:Y:S02]  /*17be0*/  FSEL R157, R157, -INF , !P5 ;  /* 0xff8000009d9d7808 */ /* 0x000fe40006800000 */
[----:B------:R-:W-:Y:S02]  /*17bf0*/  FSEL R95, R95, -INF , !P3 ;  /* 0xff8000005f5f7808 */ /* 0x000fe40005800000 */
[----:B------:R-:W-:Y:S02]  /*17c00*/  FSEL R84, R84, -INF , P6 ;  /* 0xff80000054547808 */ /* 0x000fe40003000000 */
[-C--:B------:R-:W-:Y:S02]  /*17c10*/  ISETP.GE.AND P4, PT, R62, R243.reuse, PT ;  /* 0x000000f33e00720c */ /* 0x080fe40003f86270 */
[----:B------:R-:W-:Y:S02]  /*17c20*/  ISETP.GE.AND P5, PT, R130, R243, PT ;  /* 0x000000f38200720c */ /* 0x000fe40003fa6270 */
[----:B------:R-:W-:-:S02]  /*17c30*/  FSEL R97, R246, -INF , P1 ;  /* 0xff800000f6617808 */ /* 0x000fc40000800000 */
[C---:B------:R-:W-:Y:S02]  /*17c40*/  ISETP.GE.AND P3, PT, R122.reuse, R244, PT ;  /* 0x000000f47a00720c */ /* 0x040fe40003f66270 */
[----:B------:R-:W-:Y:S01]  /*17c50*/  ISETP.GE.AND P6, PT, R122, R243, PT ;  /* 0x000000f37a00720c */ /* 0x000fe20003fc6270 */
[----:B------:R-:W-:Y:S01]  /*17c60*/  IMAD R122, R3, 0x100, R64 ;  /* 0x00000100037a7824 */ /* 0x000fe200078e0240 */
[----:B------:R-:W-:Y:S02]  /*17c70*/  FMNMX3.FTZ R2, R2, R220, R218, !PT ;  /* 0x000000dc02027276 */ /* 0x000fe400078100da */
[----:B------:R-:W-:Y:S01]  /*17c80*/  FMNMX3.FTZ R0, R0, R191, R190, !PT ;  /* 0x000000bf00007276 */ /* 0x000fe200078100be */
[----:B------:R-:W-:Y:S01]  /*17c90*/  VIADD R122, R122, 0xd0 ;  /* 0x000000d07a7a7836 */ /* 0x000fe20000000000 */
[----:B------:R-:W-:Y:S02]  /*17ca0*/  FSEL R183, R163, -INF , !P4 ;  /* 0xff800000a3b77808 */ /* 0x000fe40006000000 */
[----:B------:R-:W-:-:S02]  /*17cb0*/  FSEL R97, R97, -INF , !P5 ;  /* 0xff80000061617808 */ /* 0x000fc40006800000 */
[----:B------:R-:W-:Y:S02]  /*17cc0*/  FMNMX3.FTZ R2, R2, R215, R181, !PT ;  /* 0x000000d702027276 */ /* 0x000fe400078100b5 */
[-C--:B------:R-:W-:Y:S02]  /*17cd0*/  ISETP.GE.AND P4, PT, R123, R243.reuse, PT ;  /* 0x000000f37b00720c */ /* 0x080fe40003f86270 */
[----:B------:R-:W-:Y:S02]  /*17ce0*/  ISETP.GE.AND P1, PT, R137, R243, PT ;  /* 0x000000f38900720c */ /* 0x000fe40003f26270 */
[-C--:B------:R-:W-:Y:S02]  /*17cf0*/  ISETP.GE.AND P5, PT, R139, R244.reuse, PT ;  /* 0x000000f48b00720c */ /* 0x080fe40003fa6270 */
[----:B------:R-:W-:Y:S02]  /*17d00*/  ISETP.GE.AND P2, PT, R132, R244, PT ;  /* 0x000000f48400720c */ /* 0x000fe40003f46270 */
[----:B------:R-:W-:-:S02]  /*17d10*/  FMNMX3.FTZ R0, R0, R192, R203, !PT ;  /* 0x000000c000007276 */ /* 0x000fc400078100cb */
[----:B------:R-:W-:Y:S02]  /*17d20*/  FMNMX3.FTZ R2, R2, R180, R179, !PT ;  /* 0x000000b402027276 */ /* 0x000fe400078100b3 */
[----:B------:R-:W-:Y:S02]  /*17d30*/  FSEL R156, R156, -INF , !P4 ;  /* 0xff8000009c9c7808 */ /* 0x000fe40006000000 */
[----:B------:R-:W-:Y:S02]  /*17d40*/  FSEL R94, R84, -INF , !P1 ;  /* 0xff800000545e7808 */ /* 0x000fe40004800000 */
[----:B------:R-:W-:Y:S02]  /*17d50*/  FSEL R85, R85, -INF , P5 ;  /* 0xff80000055557808 */ /* 0x000fe40002800000 */
        /* <DEDUP_REMOVED lines=9> */
[----:B------:R-:W-:-:S02]  /*17df0*/  FMNMX3.FTZ R0, R0, R200, R212, !PT ;  /* 0x000000c800007276 */ /* 0x000fc400078100d4 */
[----:B------:R-:W-:Y:S02]  /*17e00*/  ISETP.GE.AND P2, PT, R139, R243, PT ;  /* 0x000000f38b00720c */ /* 0x000fe40003f46270 */
[----:B------:R-:W-:Y:S02]  /*17e10*/  ISETP.GE.AND P4, PT, R150, R244, PT ;  /* 0x000000f49600720c */ /* 0x000fe40003f86270 */
[----:B------:R-:W-:Y:S02]  /*17e20*/  FMNMX3.FTZ R2, R2, R197, R196, !PT ;  /* 0x000000c502027276 */ /* 0x000fe400078100c4 */
[----:B------:R-:W-:Y:S02]  /*17e30*/  FMNMX3.FTZ R0, R0, R211, R210, !PT ;  /* 0x000000d300007276 */ /* 0x000fe400078100d2 */
[----:B------:R-:W-:Y:S02]  /*17e40*/  FSEL R93, R85, -INF , !P2 ;  /* 0xff800000555d7808 */ /* 0x000fe40005000000 */
[----:B------:R-:W-:-:S02]  /*17e50*/  FSEL R86, R86, -INF , P4 ;  /* 0xff80000056567808 */ /* 0x000fc40002000000 */
[C---:B------:R-:W-:Y:S02]  /*17e60*/  ISETP.GE.AND P2, PT, R122.reuse, R244, PT ;  /* 0x000000f47a00720c */ /* 0x040fe40003f46270 */
[----:B------:R-:W-:Y:S01]  /*17e70*/  ISETP.GE.AND P4, PT, R122, R243, PT ;  /* 0x000000f37a00720c */ /* 0x000fe20003f86270 */
[----:B------:R-:W-:Y:S01]  /*17e80*/  IMAD R122, R3, 0x100, R64 ;  /* 0x00000100037a7824 */ /* 0x000fe200078e0240 */
[----:B------:R-:W-:Y:S02]  /*17e90*/  FMNMX3.FTZ R2, R2, R195, R213, !PT ;  /* 0x000000c302027276 */ /* 0x000fe400078100d5 */
[----:B------:R-:W-:Y:S01]  /*17ea0*/  FMNMX3.FTZ R0, R0, R209, R189, !PT ;  /* 0x000000d100007276 */ /* 0x000fe200078100bd */
[----:B------:R-:W-:Y:S01]  /*17eb0*/  VIADD R122, R122, 0xd8 ;  /* 0x000000d87a7a7836 */ /* 0x000fe20000000000 */
[----:B------:R-:W-:Y:S02]  /*17ec0*/  FMNMX3.FTZ R2, R2, R207, R206, !PT ;  /* 0x000000cf02027276 */ /* 0x000fe400078100ce */
[----:B------:R-:W-:-:S02]  /*17ed0*/  ISETP.GE.AND P0, PT, R150, R243, PT ;  /* 0x000000f39600720c */ /* 0x000fc40003f06270 */
[----:B------:R-:W-:Y:S02]  /*17ee0*/  FMNMX3.FTZ R0, R0, R188, R187, !PT ;  /* 0x000000bc00007276 */ /* 0x000fe400078100bb */
[----:B------:R-:W-:Y:S02]  /*17ef0*/  FMNMX3.FTZ R2, R2, R205, R208, !PT ;  /* 0x000000cd02027276 */ /* 0x000fe400078100d0 */
[----:B------:R-:W-:Y:S02]  /*17f00*/  FSEL R92, R86, -INF , !P0 ;  /* 0xff800000565c7808 */ /* 0x000fe40004000000 */
[----:B------:R-:W-:Y:S02]  /*17f10*/  FSEL R87, R87, -INF , P3 ;  /* 0xff80000057577808 */ /* 0x000fe40001800000 */
[C---:B------:R-:W-:Y:S02]  /*17f20*/  ISETP.GE.AND P0, PT, R122.reuse, R244, PT ;  /* 0x000000f47a00720c */ /* 0x040fe40003f06270 */
[----:B------:R-:W-:Y:S01]  /*17f30*/  ISETP.GE.AND P3, PT, R122, R243, PT ;  /* 0x000000f37a00720c */ /* 0x000fe20003f66270 */
[----:B------:R-:W-:Y:S01]  /*17f40*/  IMAD R122, R3, 0x100, R64 ;  /* 0x00000100037a7824 */ /* 0x000fe200078e0240 */
[----:B------:R-:W-:-:S02]  /*17f50*/  FMNMX3.FTZ R0, R0, R186, R162, !PT ;  /* 0x000000ba00007276 */ /* 0x000fc400078100a2 */
[----:B------:R-:W-:Y:S01]  /*17f60*/  FMNMX3.FTZ R2, R2, R204, R199, !PT ;  /* 0x000000cc02027276 */ /* 0x000fe200078100c7 */
[----:B------:R-:W-:Y:S01]  /*17f70*/  VIADD R122, R122, 0xd9 ;  /* 0x000000d97a7a7836 */ /* 0x000fe20000000000 */
[----:B------:R-:W-:Y:S02]  /*17f80*/  FMNMX3.FTZ R0, R0, R161, R160, !PT ;  /* 0x000000a100007276 */ /* 0x000fe400078100a0 */
        /* <DEDUP_REMOVED lines=11> */
[----:B------:R-:W-:-:S02]  /*18040*/  FSEL R4, R4, -INF , P0 ;  /* 0xff80000004047808 */ /* 0x000fc40000000000 */
        /* <DEDUP_REMOVED lines=10> */
[----:B------:R-:W-:Y:S02]  /*180f0*/  FSEL R90, R80, -INF , !P5 ;  /* 0xff800000505a7808 */ /* 0x000fe40006800000 */
[----:B------:R-:W-:Y:S02]  /*18100*/  FMNMX3.FTZ R0, R0, R111, R110, !PT ;  /* 0x0000006f00007276 */ /* 0x000fe4000781006e */
[----:B------:R-:W-:Y:S02]  /*18110*/  ISETP.GE.AND P5, PT, R81, R244, PT ;  /* 0x000000f45100720c */ /* 0x000fe40003fa6270 */
[----:B------:R-:W-:Y:S02]  /*18120*/  FMNMX3.FTZ R2, R2, R97, R96, !PT ;  /* 0x0000006102027276 */ /* 0x000fe40007810060 */
[----:B------:R-:W-:-:S02]  /*18130*/  FMNMX3.FTZ R0, R0, R109, R108, !PT ;  /* 0x0000006d00007276 */ /* 0x000fc4000781006c */
[----:B------:R-:W-:Y:S02]  /*18140*/  FSEL R56, R56, -INF , P2 ;  /* 0xff80000038387808 */ /* 0x000fe40001000000 */
[----:B------:R-:W-:Y:S02]  /*18150*/  FSEL R87, R5, -INF , !P1 ;  /* 0xff80000005577808 */ /* 0x000fe40004800000 */
[----:B------:R-:W-:Y:S02]  /*18160*/  FSEL R7, R7, -INF , P5 ;  /* 0xff80000007077808 */ /* 0x000fe40002800000 */
[-C--:B------:R-:W-:Y:S02]  /*18170*/  ISETP.GE.AND P2, PT, R81, R243.reuse, PT ;  /* 0x000000f35100720c */ /* 0x080fe40003f46270 */
        /* <DEDUP_REMOVED lines=8> */
[----:B------:R-:W-:Y:S02]  /*18200*/  FSEL R89, R56, -INF , !P4 ;  /* 0xff80000038597808 */ /* 0x000fe40006000000 */
[-C--:B------:R-:W-:Y:S02]  /*18210*/  ISETP.GE.AND P2, PT, R134, R244.reuse, PT ;  /* 0x000000f48600720c */ /* 0x080fe40003f46270 */
[----:B------:R-:W-:-:S02]  /*18220*/  ISETP.GE.AND P4, PT, R127, R244, PT ;  /* 0x000000f47f00720c */ /* 0x000fc40003f86270 */
[----:B------:R-:W-:Y:S02]  /*18230*/  FMNMX3.FTZ R5, R5, R105, R104, !PT ;  /* 0x0000006905057276 */ /* 0x000fe40007810068 */
[----:B------:R-:W-:Y:S02]  /*18240*/  FMNMX3.FTZ R0, R2, R91, R90, !PT ;  /* 0x0000005b02007276 */ /* 0x000fe4000781005a */
[----:B------:R-:W-:Y:S02]  /*18250*/  FSEL R21, R21, -INF , P1 ;  /* 0xff80000015157808 */ /* 0x000fe40000800000 */
[----:B------:R-:W-:Y:S02]  /*18260*/  FSEL R18, R18, -INF , P2 ;  /* 0xff80000012127808 */ /* 0x000fe40001000000 */
[----:B------:R-:W-:Y:S02]  /*18270*/  ISETP.GE.AND P0, PT, R127, R243, PT ;  /* 0x000000f37f00720c */ /* 0x000fe40003f06270 */
[----:B------:R-:W-:-:S02]  /*18280*/  FSEL R6, R6, -INF , P4 ;  /* 0xff80000006067808 */ /* 0x000fc40002000000 */
[C---:B------:R-:W-:Y:S02]  /*18290*/  ISETP.GE.AND P1, PT, R122.reuse, R244, PT ;  /* 0x000000f47a00720c */ /* 0x040fe40003f26270 */
[----:B------:R-:W-:Y:S01]  /*182a0*/  ISETP.GE.AND P2, PT, R122, R243, PT ;  /* 0x000000f37a00720c */ /* 0x000fe20003f46270 */
[----:B------:R-:W-:Y:S01]  /*182b0*/  IMAD R122, R3, 0x100, R64 ;  /* 0x00000100037a7824 */ /* 0x000fe200078e0240 */
[----:B------:R-:W-:Y:S02]  /*182c0*/  FMNMX3.FTZ R5, R5, R103, R102, !PT ;  /* 0x0000006705057276 */ /* 0x000fe40007810066 */
[----:B------:R-:W-:Y:S02]  /*182d0*/  FSEL R20, R20, -INF , P3 ;  /* 0xff80000014147808 */ /* 0x000fe40001800000 */
[----:B------:R-:W-:Y:S01]  /*182e0*/  FMNMX3.FTZ R0, R0, R89, R88, !PT ;  /* 0x0000005900007276 */ /* 0x000fe20007810058 */
[----:B------:R-:W-:Y:S01]  /*182f0*/  VIADD R122, R122, 0xf9 ;  /* 0x000000f97a7a7836 */ /* 0x000fe20000000000 */
[----:B------:R-:W-:-:S02]  /*18300*/  FSEL R85, R6, -INF , !P0 ;  /* 0xff80000006557808 */ /* 0x000fc40004000000 */
[----:B------:R-:W-:Y:S02]  /*18310*/  FMNMX3.FTZ R5, R5, R101, R100, !PT ;  /* 0x0000006505057276 */ /* 0x000fe40007810064 */
[----:B------:R-:W-:Y:S02]  /*18320*/  ISETP.GE.AND P0, PT, R27, R244, PT ;  /* 0x000000f41b00720c */ /* 0x000fe40003f06270 */
[----:B------:R-:W-:Y:S02]  /*18330*/  ISETP.GE.AND P4, PT, R134, R243, PT ;  /* 0x000000f38600720c */ /* 0x000fe40003f86270 */
[----:B------:R-:W-:Y:S02]  /*18340*/  FSEL R84, R20, -INF , !P6 ;  /* 0xff80000014547808 */ /* 0x000fe40007000000 */
[----:B------:R-:W-:Y:S02]  /*18350*/  FMNMX3.FTZ R0, R0, R87, R86, !PT ;  /* 0x0000005700007276 */ /* 0x000fe40007810056 */
[----:B------:R-:W-:-:S02]  /*18360*/  FMNMX.FTZ R5, R99, R5, !PT ;  /* 0x0000000563057209 */ /* 0x000fc40007810000 */
[----:B------:R-:W-:Y:S02]  /*18370*/  FSEL R23, R23, -INF , P0 ;  /* 0xff80000017177808 */ /* 0x000fe40000000000 */
[----:B------:R-:W-:Y:S02]  /*18380*/  ISETP.GE.AND P3, PT, R27, R243, PT ;  /* 0x000000f31b00720c */ /* 0x000fe40003f66270 */
[----:B------:R-:W-:Y:S02]  /*18390*/  ISETP.GE.AND P0, PT, R122, R244, PT ;  /* 0x000000f47a00720c */ /* 0x000fe40003f06270 */
[----:B------:R-:W-:Y:S02]  /*183a0*/  FSEL R25, R25, -INF , P1 ;  /* 0xff80000019197808 */ /* 0x000fe40000800000 */
[----:B------:R-:W-:Y:S02]  /*183b0*/  FSEL R83, R21, -INF , !P5 ;  /* 0xff80000015537808 */ /* 0x000fe40006800000 */
[----:B------:R-:W-:-:S02]  /*183c0*/  FSEL R82, R18, -INF , !P4 ;  /* 0xff80000012527808 */ /* 0x000fc40006000000 */
[----:B------:R-:W-:Y:S01]  /*183d0*/  FMNMX3.FTZ R0, R0, R85, R84, !PT ;  /* 0x0000005500007276 */ /* 0x000fe20007810054 */
[----:B------:R-:W1:Y:S01]  /*183e0*/  SHFL.BFLY PT, R2, R5, 0x2, 0x1f ;  /* 0x0c401f0005027f89 */ /* 0x000e6200000e0000 */
[----:B------:R-:W-:Y:S02]  /*183f0*/  ISETP.GE.AND P1, PT, R122, R243, PT ;  /* 0x000000f37a00720c */ /* 0x000fe40003f26270 */
[----:B------:R-:W-:Y:S02]  /*18400*/  FSEL R26, R26, -INF , P0 ;  /* 0xff8000001a1a7808 */ /* 0x000fe40000000000 */
[----:B------:R-:W-:Y:S02]  /*18410*/  FSEL R81, R23, -INF , !P3 ;  /* 0xff80000017517808 */ /* 0x000fe40005800000 */
[----:B------:R-:W-:Y:S02]  /*18420*/  FSEL R80, R25, -INF , !P2 ;  /* 0xff80000019507808 */ /* 0x000fe40005000000 */
[----:B------:R-:W-:-:S02]  /*18430*/  FMNMX3.FTZ R0, R0, R83, R82, !PT ;  /* 0x0000005300007276 */ /* 0x000fc40007810052 */
[----:B------:R-:W-:Y:S02]  /*18440*/  FSEL R79, R26, -INF , !P1 ;  /* 0xff8000001a4f7808 */ /* 0x000fe40004800000 */
[----:B------:R-:W-:-:S04]  /*18450*/  FMNMX3.FTZ R0, R0, R81, R80, !PT ;  /* 0x0000005100007276 */ /* 0x000fc80007810050 */
[----:B------:R-:W-:-:S05]  /*18460*/  FMNMX.FTZ R0, R79, R0, !PT ;  /* 0x000000004f007209 */ /* 0x000fca0007810000 */
[----:B------:R-:W3:Y:S01]  /*18470*/  SHFL.BFLY PT, R4, R0, 0x2, 0x1f ;  /* 0x0c401f0000047f89 */ /* 0x000ee200000e0000 */
[----:B-1----:R-:W-:-:S05]  /*18480*/  FMNMX.FTZ R5, R5, R2, !PT ;  /* 0x0000000205057209 */ /* 0x002fca0007810000 */
[----:B------:R-:W1:Y:S01]  /*18490*/  SHFL.BFLY PT, R2, R5, 0x1, 0x1f ;  /* 0x0c201f0005027f89 */ /* 0x000e6200000e0000 */
[----:B---3--:R-:W-:-:S05]  /*184a0*/  FMNMX.FTZ R4, R0, R4, !PT ;  /* 0x0000000400047209 */ /* 0x008fca0007810000 */
[----:B------:R-:W3:Y:S01]  /*184b0*/  SHFL.BFLY PT, R0, R4, 0x1, 0x1f ;  /* 0x0c201f0004007f89 */ /* 0x000ee200000e0000 */
[----:B-1----:R-:W-:Y:S01]  /*184c0*/  FMNMX.FTZ R2, R5, R2, !PT ;  /* 0x0000000205027209 */ /* 0x002fe20007810000 */
[----:B------:R-:W-:-:S03]  /*184d0*/  IMAD.IADD R24, R24, 0x1, R67 ;  /* 0x0000000118187824 */ /* 0x000fc600078e0243 */
[----:B------:R-:W-:Y:S01]  /*184e0*/  FSETP.NEU.FTZ.AND P0, PT, R2, -INF , PT ;  /* 0xff8000000200780b */ /* 0x000fe20003f1d000 */
[----:B--2---:R-:W-:Y:S01]  /*184f0*/  FMUL.FTZ R77, R78, R2 ;  /* 0x000000024e4d7220 */ /* 0x004fe20000410000 */
[----:B------:R-:W-:-:S04]  /*18500*/  IMAD R121, R24, 0x2, R47 ;  /* 0x0000000218797824 */ /* 0x000fc800078e022f */
[----:B------:R-:W-:Y:S01]  /*18510*/  FSEL R77, R77, RZ, P0 ;  /* 0x000000ff4d4d7208 */ /* 0x000fe20000000000 */
[----:B------:R-:W-:Y:S01]  /*18520*/  IMAD.IADD R120, R49, 0x1, R121 ;  /* 0x0000000131787824 */ /* 0x000fe200078e0279 */
[----:B------:R-:W-:Y:S03]  /*18530*/  LDSM.16.MT88.4 R24, [R121+0xa000] ;  /* 0x00a000007918783b */ /* 0x000fe60000004200 */
[-CC-:B------:R-:W-:Y:S01]  /*18540*/  FFMA.FTZ R137, R19, R78.reuse, -R77.reuse ;  /* 0x0000004e13897223 */ /* 0x180fe2000001084d */
[-CC-:B------:R-:W-:Y:S01]  /*18550*/  FFMA.FTZ R136, R17, R78.reuse, -R77.reuse ;  /* 0x0000004e11887223 */ /* 0x180fe2000001084d */
[----:B------:R-:W-:Y:S01]  /*18560*/  FFMA.FTZ R135, R16, R78, -R77 ;  /* 0x0000004e10877223 */ /* 0x000fe2000001084d */
[----:B---3--:R-:W-:Y:S01]  /*18570*/  FMNMX.FTZ R0, R4, R0, !PT ;  /* 0x0000000004007209 */ /* 0x008fe20007810000 */
[----:B------:R-:W1:Y:S01]  /*18580*/  LDSM.16.MT88.4 R16, [R120+0xa000] ;  /* 0x00a000007810783b */ /* 0x000e620000004200 */
[----:B------:R-:W-:-:S02]  /*18590*/  IMAD.IADD R119, R50, 0x1, R121 ;  /* 0x0000000132777824 */ /* 0x000fc400078e0279 */
[----:B------:R-:W-:Y:S01]  /*185a0*/  FSETP.NEU.FTZ.AND P0, PT, R0, -INF , PT ;  /* 0xff8000000000780b */ /* 0x000fe20003f1d000 */
[----:B------:R-:W-:Y:S01]  /*185b0*/  FMUL.FTZ R131, R78, R0 ;  /* 0x000000004e837220 */ /* 0x000fe20000410000 */
[----:B------:R-:W-:Y:S01]  /*185c0*/  IMAD.IADD R47, R49, 0x1, R119 ;  /* 0x00000001312f7824 */ /* 0x000fe200078e0277 */
[----:B------:R-:W2:Y:S03]  /*185d0*/  LDSM.16.MT88.4 R4, [R119+0xa000] ;  /* 0x00a000007704783b */ /* 0x000ea60000004200 */
[----:B------:R-:W-:Y:S01]  /*185e0*/  FSEL R131, R131, RZ, P0 ;  /* 0x000000ff83837208 */ /* 0x000fe20000000000 */
[----:B------:R-:W3:Y:S01]  /*185f0*/  LDSM.16.MT88.4 R48, [R47+0xa000] ;  /* 0x00a000002f30783b */ /* 0x000ee20000004200 */
[----:B------:R-:W-:-:S03]  /*18600*/  FFMA.FTZ R138, R22, R78, -R77 ;  /* 0x0000004e168a7223 */ /* 0x000fc6000001084d */
[-CC-:B------:R-:W-:Y:S01]  /*18610*/  FFMA.FTZ R129, R71, R78.reuse, -R131.reuse ;  /* 0x0000004e47817223 */ /* 0x180fe20000010883 */
[-CC-:B------:R-:W-:Y:S01]  /*18620*/  FFMA.FTZ R128, R52, R78.reuse, -R131.reuse ;  /* 0x0000004e34807223 */ /* 0x180fe20000010883 */
[-CC-:B------:R-:W-:Y:S01]  /*18630*/  FFMA.FTZ R127, R29, R78.reuse, -R131.reuse ;  /* 0x0000004e1d7f7223 */ /* 0x180fe20000010883 */
[-C--:B------:R-:W-:Y:S01]  /*18640*/  FFMA.FTZ R126, R28, R78.reuse, -R131 ;  /* 0x0000004e1c7e7223 */ /* 0x080fe20000010883 */
[----:B------:R-:W-:Y:S01]  /*18650*/  MUFU.EX2 R138, R138 ;  /* 0x0000008a008a7308 */ /* 0x000fe20000000800 */
[----:B------:R-:W4:Y:S03]  /*18660*/  LDSM.16.MT88.4 R36, [R120+0xa800] ;  /* 0x00a800007824783b */ /* 0x000f260000004200 */
[----:B------:R-:W5:Y:S01]  /*18670*/  MUFU.EX2 R137, R137 ;  /* 0x0000008900897308 */ /* 0x000f620000000800 */
[----:B------:R-:W4:Y:S03]  /*18680*/  LDSM.16.MT88.4 R40, [R121+0xa800] ;  /* 0x00a800007928783b */ /* 0x000f260000004200 */
[----:B------:R-:W-:Y:S04]  /*18690*/  MUFU.EX2 R136, R136 ;  /* 0x0000008800887308 */ /* 0x000fe80000000800 */
[----:B------:R-:W1:Y:S01]  /*186a0*/  MUFU.EX2 R135, R135 ;  /* 0x0000008700877308 */ /* 0x000e620000000800 */
[-CC-:B------:R-:W-:Y:S01]  /*186b0*/  FFMA.FTZ R134, R15, R78.reuse, -R77.reuse ;  /* 0x0000004e0f867223 */ /* 0x180fe2000001084d */
[-CC-:B------:R-:W-:Y:S01]  /*186c0*/  FFMA.FTZ R133, R14, R78.reuse, -R77.reuse ;  /* 0x0000004e0e857223 */ /* 0x180fe2000001084d */
[-CC-:B------:R-:W-:Y:S01]  /*186d0*/  FFMA.FTZ R132, R13, R78.reuse, -R77.reuse ;  /* 0x0000004e0d847223 */ /* 0x180fe2000001084d */
[----:B------:R-:W-:Y:S01]  /*186e0*/  MUFU.EX2 R129, R129 ;  /* 0x0000008100817308 */ /* 0x000fe20000000800 */
[-C--:B------:R-:W-:Y:S01]  /*186f0*/  FFMA.FTZ R130, R12, R78.reuse, -R77 ;  /* 0x0000004e0c827223 */ /* 0x080fe2000001084d */
[-CC-:B------:R-:W-:Y:S01]  /*18700*/  FFMA.FTZ R125, R60, R78.reuse, -R131.reuse ;  /* 0x0000004e3c7d7223 */ /* 0x180fe20000010883 */
[-CC-:B------:R-:W-:Y:S01]  /*18710*/  FFMA.FTZ R124, R59, R78.reuse, -R131.reuse ;  /* 0x0000004e3b7c7223 */ /* 0x180fe20000010883 */
[----:B------:R-:W2:Y:S01]  /*18720*/  MUFU.EX2 R128, R128 ;  /* 0x0000008000807308 */ /* 0x000ea20000000800 */
[-CC-:B------:R-:W-:Y:S01]  /*18730*/  FFMA.FTZ R123, R58, R78.reuse, -R131.reuse ;  /* 0x0000004e3a7b7223 */ /* 0x180fe20000010883 */
[----:B------:R-:W-:Y:S01]  /*18740*/  FFMA.FTZ R122, R57, R78, -R131 ;  /* 0x0000004e397a7223 */ /* 0x000fe20000010883 */
[----:B------:R-:W4:Y:S01]  /*18750*/  LDSM.16.MT88.4 R68, [R119+0xa800] ;  /* 0x00a800007744783b */ /* 0x000f220000004200 */
[----:B------:R-:W-:Y:S04]  /*18760*/  MUFU.EX2 R127, R127 ;  /* 0x0000007f007f7308 */ /* 0x000fe80000000800 */
[----:B------:R-:W3:Y:S01]  /*18770*/  MUFU.EX2 R126, R126 ;  /* 0x0000007e007e7308 */ /* 0x000ee20000000800 */
[----:B-----5:R-:W-:Y:S01]  /*18780*/  F2FP.BF16.F32.PACK_AB R52, R137, R138 ;  /* 0x0000008a8934723e */ /* 0x020fe200000010ff */
[----:B------:R-:W5:Y:S01]  /*18790*/  LDSM.16.MT88.4 R60, [R47+0xa800] ;  /* 0x00a800002f3c783b */ /* 0x000f620000004200 */
[----:B-1----:R-:W-:-:S02]  /*187a0*/  F2FP.BF16.F32.PACK_AB R54, R135, R136 ;  /* 0x000000888736723e */ /* 0x002fc400000010ff */
[----:B--2---:R-:W-:Y:S01]  /*187b0*/  F2FP.BF16.F32.PACK_AB R53, R128, R129 ;  /* 0x000000818035723e */ /* 0x004fe200000010ff */
[----:B------:R-:W-:Y:S01]  /*187c0*/  MUFU.EX2 R134, R134 ;  /* 0x0000008600867308 */ /* 0x000fe20000000800 */
[----:B---3--:R-:W-:-:S03]  /*187d0*/  F2FP.BF16.F32.PACK_AB R55, R126, R127 ;  /* 0x0000007f7e37723e */ /* 0x008fc600000010ff */
[----:B------:R-:W1:Y:S04]  /*187e0*/  MUFU.EX2 R133, R133 ;  /* 0x0000008500857308 */ /* 0x000e680000000800 */
[----:B------:R-:W-:Y:S01]  /*187f0*/  MUFU.EX2 R132, R132 ;  /* 0x0000008400847308 */ /* 0x000fe20000000800 */
[C---:B------:R-:W-:Y:S03]  /*18800*/  HMMA.16816.F32.BF16 R20, R52.reuse, R16, RZ ;  /* 0x000000103414723c */ /* 0x040fe600000418ff */
[----:B------:R-:W-:Y:S04]  /*18810*/  MUFU.EX2 R130, R130 ;  /* 0x0000008200827308 */ /* 0x000fe80000000800 */
[----:B------:R-:W-:Y:S01]  /*18820*/  MUFU.EX2 R125, R125 ;  /* 0x0000007d007d7308 */ /* 0x000fe20000000800 */
[C---:B------:R-:W-:Y:S03]  /*18830*/  HMMA.16816.F32.BF16 R16, R52.reuse, R18, RZ ;  /* 0x000000123410723c */ /* 0x040fe600000418ff */
[----:B------:R-:W2:Y:S04]  /*18840*/  MUFU.EX2 R124, R124 ;  /* 0x0000007c007c7308 */ /* 0x000ea80000000800 */
[----:B------:R-:W-:Y:S04]  /*18850*/  MUFU.EX2 R123, R123 ;  /* 0x0000007b007b7308 */ /* 0x000fe80000000800 */
[----:B------:R-:W3:Y:S01]  /*18860*/  MUFU.EX2 R122, R122 ;  /* 0x0000007a007a7308 */ /* 0x000ee20000000800 */
[C---:B------:R-:W-:Y:S08]  /*18870*/  HMMA.16816.F32.BF16 R28, R52.reuse, R24, RZ ;  /* 0x00000018341c723c */ /* 0x040ff000000418ff */
[C---:B------:R-:W-:Y:S08]  /*18880*/  HMMA.16816.F32.BF16 R12, R52.reuse, R4, RZ ;  /* 0x00000004340c723c */ /* 0x040ff000000418ff */
[C---:B------:R-:W-:Y:S08]  /*18890*/  HMMA.16816.F32.BF16 R24, R52.reuse, R26, RZ ;  /* 0x0000001a3418723c */ /* 0x040ff000000418ff */
[C---:B------:R-:W-:Y:S08]  /*188a0*/  HMMA.16816.F32.BF16 R4, R52.reuse, R6, RZ ;  /* 0x000000063404723c */ /* 0x040ff000000418ff */
[----:B------:R-:W-:Y:S01]  /*188b0*/  HMMA.16816.F32.BF16 R56, R52, R48, RZ ;  /* 0x000000303438723c */ /* 0x000fe200000418ff */
[----:B-1----:R-:W-:-:S02]  /*188c0*/  F2FP.BF16.F32.PACK_AB R48, R133, R134 ;  /* 0x000000868530723e */ /* 0x002fc400000010ff */
[----:B--2---:R-:W-:-:S05]  /*188d0*/  F2FP.BF16.F32.PACK_AB R49, R124, R125 ;  /* 0x0000007d7c31723e */ /* 0x004fca00000010ff */
[----:B------:R-:W-:Y:S01]  /*188e0*/  HMMA.16816.F32.BF16 R52, R52, R50, RZ ;  /* 0x000000323434723c */ /* 0x000fe200000418ff */
[----:B------:R-:W-:Y:S02]  /*188f0*/  F2FP.BF16.F32.PACK_AB R50, R130, R132 ;  /* 0x000000848232723e */ /* 0x000fe400000010ff */
[----:B---3--:R-:W-:-:S07]  /*18900*/  F2FP.BF16.F32.PACK_AB R51, R122, R123 ;  /* 0x0000007b7a33723e */ /* 0x008fce00000010ff */
[----:B----4-:R-:W-:Y:S01]  /*18910*/  HMMA.16816.F32.BF16 R20, R48, R36, R20 ;  /* 0x000000243014723c */ /* 0x010fe20000041814 */
[----:B------:R-:W-:-:S07]  /*18920*/  FFMA.FTZ R72, R72, R78, -R77 ;  /* 0x0000004e48487223 */ /* 0x000fce000001084d */
[C---:B------:R-:W-:Y:S01]  /*18930*/  HMMA.16816.F32.BF16 R16, R48.reuse, R38, R16 ;  /* 0x000000263010723c */ /* 0x040fe20000041810 */
[----:B------:R-:W1:Y:S01]  /*18940*/  LDSM.16.MT88.4 R36, [R120+0xb000] ;  /* 0x00b000007824783b */ /* 0x000e620000004200 */
[-C--:B------:R-:W-:Y:S01]  /*18950*/  FFMA.FTZ R141, R142, R78.reuse, -R131 ;  /* 0x0000004e8e8d7223 */ /* 0x080fe20000010883 */
[-CC-:B------:R-:W-:Y:S01]  /*18960*/  FFMA.FTZ R140, R75, R78.reuse, -R77.reuse ;  /* 0x0000004e4b8c7223 */ /* 0x180fe2000001084d */
[-CC-:B------:R-:W-:Y:S01]  /*18970*/  FFMA.FTZ R139, R74, R78.reuse, -R77.reuse ;  /* 0x0000004e4a8b7223 */ /* 0x180fe2000001084d */
[-C--:B------:R-:W-:Y:S01]  /*18980*/  FFMA.FTZ R143, R73, R78.reuse, -R77 ;  /* 0x0000004e498f7223 */ /* 0x080fe2000001084d */
[----:B------:R2:W-:Y:S01]  /*18990*/  MUFU.EX2 R142, R72 ;  /* 0x00000048008e7308 */ /* 0x0005e20000000800 */
[-CC-:B------:R-:W-:Y:S01]  /*189a0*/  FFMA.FTZ R145, R146, R78.reuse, -R131.reuse ;  /* 0x0000004e92917223 */ /* 0x180fe20000010883 */
[-CC-:B------:R-:W-:Y:S01]  /*189b0*/  FFMA.FTZ R144, R144, R78.reuse, -R131.reuse ;  /* 0x0000004e90907223 */ /* 0x180fe20000010883 */
[----:B------:R-:W-:Y:S01]  /*189c0*/  FFMA.FTZ R148, R148, R78, -R131 ;  /* 0x0000004e94947223 */ /* 0x000fe20000010883 */
[----:B------:R-:W-:Y:S01]  /*189d0*/  MUFU.EX2 R140, R140 ;  /* 0x0000008c008c7308 */ /* 0x000fe20000000800 */
[----:B--2---:R-:W2:Y:S03]  /*189e0*/  LDSM.16.MT88.4 R72, [R119+0xb000] ;  /* 0x00b000007748783b */ /* 0x004ea60000004200 */
[----:B------:R-:W3:Y:S04]  /*189f0*/  MUFU.EX2 R139, R139 ;  /* 0x0000008b008b7308 */ /* 0x000ee80000000800 */
[----:B------:R-:W4:Y:S04]  /*18a00*/  MUFU.EX2 R143, R143 ;  /* 0x0000008f008f7308 */ /* 0x000f280000000800 */
[----:B------:R-:W-:Y:S04]  /*18a10*/  MUFU.EX2 R141, R141 ;  /* 0x0000008d008d7308 */ /* 0x000fe80000000800 */
[----:B------:R-:W1:Y:S04]  /*18a20*/  MUFU.EX2 R146, R148 ;  /* 0x0000009400927308 */ /* 0x000e680000000800 */
[----:B------:R-:W-:Y:S04]  /*18a30*/  MUFU.EX2 R145, R145 ;  /* 0x0000009100917308 */ /* 0x000fe80000000800 */
[----:B------:R-:W1:Y:S01]  /*18a40*/  MUFU.EX2 R144, R144 ;  /* 0x0000009000907308 */ /* 0x000e620000000800 */
[C---:B------:R-:W-:Y:S08]  /*18a50*/  HMMA.16816.F32.BF16 R28, R48.reuse, R40, R28 ;  /* 0x00000028301c723c */ /* 0x040ff0000004181c */
[C---:B------:R-:W-:Y:S01]  /*18a60*/  HMMA.16816.F32.BF16 R24, R48.reuse, R42, R24 ;  /* 0x0000002a3018723c */ /* 0x040fe20000041818 */
[----:B------:R-:W2:Y:S07]  /*18a70*/  LDSM.16.MT88.4 R40, [R121+0xb000] ;  /* 0x00b000007928783b */ /* 0x000eae0000004200 */
[C---:B------:R-:W-:Y:S08]  /*18a80*/  HMMA.16816.F32.BF16 R12, R48.reuse, R68, R12 ;  /* 0x00000044300c723c */ /* 0x040ff0000004180c */
[C---:B------:R-:W-:Y:S08]  /*18a90*/  HMMA.16816.F32.BF16 R4, R48.reuse, R70, R4 ;  /* 0x000000463004723c */ /* 0x040ff00000041804 */
[C---:B-----5:R-:W-:Y:S08]  /*18aa0*/  HMMA.16816.F32.BF16 R56, R48.reuse, R60, R56 ;  /* 0x0000003c3038723c */ /* 0x060ff00000041838 */
[----:B------:R-:W-:Y:S01]  /*18ab0*/  HMMA.16816.F32.BF16 R52, R48, R62, R52 ;  /* 0x0000003e3034723c */ /* 0x000fe20000041834 */
[----:B---3--:R-:W-:Y:S01]  /*18ac0*/  F2FP.BF16.F32.PACK_AB R48, R139, R140 ;  /* 0x0000008c8b30723e */ /* 0x008fe200000010ff */
[----:B------:R-:W3:Y:S01]  /*18ad0*/  LDSM.16.MT88.4 R60, [R47+0xb000] ;  /* 0x00b000002f3c783b */ /* 0x000ee20000004200 */
[----:B----4-:R-:W-:-:S02]  /*18ae0*/  F2FP.BF16.F32.PACK_AB R50, R142, R143 ;  /* 0x0000008f8e32723e */ /* 0x010fc400000010ff */
[----:B-1----:R-:W-:Y:S01]  /*18af0*/  F2FP.BF16.F32.PACK_AB R49, R146, R141 ;  /* 0x0000008d9231723e */ /* 0x002fe200000010ff */
[-CC-:B------:R-:W-:Y:S01]  /*18b00*/  FFMA.FTZ R150, R250, R78.reuse, -R77.reuse ;  /* 0x0000004efa967223 */ /* 0x180fe2000001084d */
[----:B------:R-:W-:Y:S01]  /*18b10*/  F2FP.BF16.F32.PACK_AB R51, R144, R145 ;  /* 0x000000919033723e */ /* 0x000fe200000010ff */
[-CC-:B------:R-:W-:Y:S01]  /*18b20*/  FFMA.FTZ R149, R249, R78.reuse, -R77.reuse ;  /* 0x0000004ef9957223 */ /* 0x180fe2000001084d */
[-CC-:B------:R-:W-:Y:S01]  /*18b30*/  FFMA.FTZ R148, R248, R78.reuse, -R77.reuse ;  /* 0x0000004ef8947223 */ /* 0x180fe2000001084d */
[-C--:B------:R-:W-:Y:S01]  /*18b40*/  FFMA.FTZ R147, R247, R78.reuse, -R77 ;  /* 0x0000004ef7937223 */ /* 0x080fe2000001084d */
[-CC-:B------:R-:W-:Y:S01]  /*18b50*/  FFMA.FTZ R153, R153, R78.reuse, -R131.reuse ;  /* 0x0000004e99997223 */ /* 0x180fe20000010883 */
[-CC-:B------:R-:W-:Y:S01]  /*18b60*/  FFMA.FTZ R154, R154, R78.reuse, -R131.reuse ;  /* 0x0000004e9a9a7223 */ /* 0x180fe20000010883 */
[----:B------:R-:W-:Y:S01]  /*18b70*/  LDSM.16.MT88.4 R68, [R119+0xb800] ;  /* 0x00b800007744783b */ /* 0x000fe20000004200 */
[C---:B------:R-:W-:Y:S08]  /*18b80*/  HMMA.16816.F32.BF16 R20, R48.reuse, R36, R20 ;  /* 0x000000243014723c */ /* 0x040ff00000041814 */
[C---:B------:R-:W-:Y:S01]  /*18b90*/  HMMA.16816.F32.BF16 R16, R48.reuse, R38, R16 ;  /* 0x000000263010723c */ /* 0x040fe20000041810 */
[----:B------:R-:W1:Y:S07]  /*18ba0*/  LDSM.16.MT88.4 R36, [R120+0xb800] ;  /* 0x00b800007824783b */ /* 0x000e6e0000004200 */
[C---:B--2---:R-:W-:Y:S01]  /*18bb0*/  HMMA.16816.F32.BF16 R12, R48.reuse, R72, R12 ;  /* 0x00000048300c723c */ /* 0x044fe2000004180c */
[-CC-:B------:R-:W-:Y:S01]  /*18bc0*/  FFMA.FTZ R72, R151, R78.reuse, -R131.reuse ;  /* 0x0000004e97487223 */ /* 0x180fe20000010883 */
[----:B------:R-:W-:Y:S01]  /*18bd0*/  FFMA.FTZ R151, R152, R78, -R131 ;  /* 0x0000004e98977223 */ /* 0x000fe20000010883 */
[----:B------:R-:W-:Y:S04]  /*18be0*/  MUFU.EX2 R150, R150 ;  /* 0x0000009600967308 */ /* 0x000fe80000000800 */
[----:B------:R-:W2:Y:S04]  /*18bf0*/  MUFU.EX2 R149, R149 ;  /* 0x0000009500957308 */ /* 0x000ea80000000800 */
[----:B------:R-:W-:Y:S04]  /*18c00*/  MUFU.EX2 R148, R148 ;  /* 0x0000009400947308 */ /* 0x000fe80000000800 */
[----:B------:R-:W4:Y:S04]  /*18c10*/  MUFU.EX2 R147, R147 ;  /* 0x0000009300937308 */ /* 0x000f280000000800 */
[----:B------:R-:W-:Y:S04]  /*18c20*/  MUFU.EX2 R153, R153 ;  /* 0x0000009900997308 */ /* 0x000fe80000000800 */
[----:B------:R5:W1:Y:S04]  /*18c30*/  MUFU.EX2 R152, R72 ;  /* 0x0000004800987308 */ /* 0x000a680000000800 */
[----:B------:R-:W-:Y:S04]  /*18c40*/  MUFU.EX2 R151, R151 ;  /* 0x0000009700977308 */ /* 0x000fe80000000800 */
[----:B------:R-:W1:Y:S01]  /*18c50*/  MUFU.EX2 R154, R154 ;  /* 0x0000009a009a7308 */ /* 0x000e620000000800 */
[C---:B------:R-:W-:Y:S08]  /*18c60*/  HMMA.16816.F32.BF16 R28, R48.reuse, R40, R28 ;  /* 0x00000028301c723c */ /* 0x040ff0000004181c */
[C---:B------:R-:W-:Y:S01]  /*18c70*/  HMMA.16816.F32.BF16 R24, R48.reuse, R42, R24 ;  /* 0x0000002a3018723c */ /* 0x040fe20000041818 */
[----:B------:R-:W1:Y:S07]  /*18c80*/  LDSM.16.MT88.4 R40, [R121+0xb800] ;  /* 0x00b800007928783b */ /* 0x000e6e0000004200 */
[C---:B------:R-:W-:Y:S01]  /*18c90*/  HMMA.16816.F32.BF16 R4, R48.reuse, R74, R4 ;  /* 0x0000004a3004723c */ /* 0x040fe20000041804 */
[----:B-----5:R-:W-:Y:S07]  /*18ca0*/  LDSM.16.MT88.4 R72, [R119+0xc000] ;  /* 0x00c000007748783b */ /* 0x020fee0000004200 */
[C---:B---3--:R-:W-:Y:S08]  /*18cb0*/  HMMA.16816.F32.BF16 R56, R48.reuse, R60, R56 ;  /* 0x0000003c3038723c */ /* 0x048ff00000041838 */
[----:B------:R-:W-:Y:S01]  /*18cc0*/  HMMA.16816.F32.BF16 R52, R48, R62, R52 ;  /* 0x0000003e3034723c */ /* 0x000fe20000041834 */
[----:B------:R-:W3:Y:S01]  /*18cd0*/  LDSM.16.MT88.4 R60, [R47+0xb800] ;  /* 0x00b800002f3c783b */ /* 0x000ee20000004200 */
[----:B--2---:R-:W-:-:S02]  /*18ce0*/  F2FP.BF16.F32.PACK_AB R48, R149, R150 ;  /* 0x000000969530723e */ /* 0x004fc400000010ff */
[----:B----4-:R-:W-:Y:S02]  /*18cf0*/  F2FP.BF16.F32.PACK_AB R50, R147, R148 ;  /* 0x000000949332723e */ /* 0x010fe400000010ff */
[----:B-1----:R-:W-:Y:S02]  /*18d00*/  F2FP.BF16.F32.PACK_AB R49, R152, R153 ;  /* 0x000000999831723e */ /* 0x002fe400000010ff */
[----:B------:R-:W-:-:S07]  /*18d10*/  F2FP.BF16.F32.PACK_AB R51, R154, R151 ;  /* 0x000000979a33723e */ /* 0x000fce00000010ff */
        /* <DEDUP_REMOVED lines=10> */
[-CC-:B------:R-:W-:Y:S01]  /*18dc0*/  FFMA.FTZ R171, R215, R78.reuse, -R131.reuse ;  /* 0x0000004ed7ab7223 */ /* 0x180fe20000010883 */
[----:B------:R-:W-:Y:S04]  /*18dd0*/  MUFU.EX2 R166, R166 ;  /* 0x000000a600a67308 */ /* 0x000fe80000000800 */
[----:B------:R-:W2:Y:S04]  /*18de0*/  MUFU.EX2 R163, R163 ;  /* 0x000000a300a37308 */ /* 0x000ea80000000800 */
[----:B------:R-:W-:Y:S04]  /*18df0*/  MUFU.EX2 R170, R170 ;  /* 0x000000aa00aa7308 */ /* 0x000fe80000000800 */
[----:B------:R-:W4:Y:S04]  /*18e00*/  MUFU.EX2 R169, R169 ;  /* 0x000000a900a97308 */ /* 0x000f280000000800 */
[----:B------:R-:W-:Y:S04]  /*18e10*/  MUFU.EX2 R168, R168 ;  /* 0x000000a800a87308 */ /* 0x000fe80000000800 */
[----:B------:R-:W5:Y:S04]  /*18e20*/  MUFU.EX2 R173, R173 ;  /* 0x000000ad00ad7308 */ /* 0x000f680000000800 */
[----:B------:R-:W-:Y:S04]  /*18e30*/  MUFU.EX2 R172, R172 ;  /* 0x000000ac00ac7308 */ /* 0x000fe80000000800 */
[----:B------:R-:W1:Y:S01]  /*18e40*/  MUFU.EX2 R171, R171 ;  /* 0x000000ab00ab7308 */ /* 0x000e620000000800 */
[C---:B------:R-:W-:Y:S08]  /*18e50*/  HMMA.16816.F32.BF16 R28, R48.reuse, R40, R28 ;  /* 0x00000028301c723c */ /* 0x040ff0000004181c */
[C---:B------:R-:W-:Y:S01]  /*18e60*/  HMMA.16816.F32.BF16 R24, R48.reuse, R42, R24 ;  /* 0x0000002a3018723c */ /* 0x040fe20000041818 */
[----:B------:R-:W1:Y:S07]  /*18e70*/  LDSM.16.MT88.4 R40, [R121+0xc000] ;  /* 0x00c000007928783b */ /* 0x000e6e0000004200 */
[C---:B------:R-:W-:Y:S08]  /*18e80*/  HMMA.16816.F32.BF16 R12, R48.reuse, R68, R12 ;  /* 0x00000044300c723c */ /* 0x040ff0000004180c */
[C---:B------:R-:W-:Y:S01]  /*18e90*/  HMMA.16816.F32.BF16 R4, R48.reuse, R70, R4 ;  /* 0x000000463004723c */ /* 0x040fe20000041804 */
[-C--:B------:R-:W-:Y:S01]  /*18ea0*/  FFMA.FTZ R181, R181, R78.reuse, -R131 ;  /* 0x0000004eb5b57223 */ /* 0x080fe20000010883 */
[-CC-:B------:R-:W-:Y:S01]  /*18eb0*/  FFMA.FTZ R177, R177, R78.reuse, -R77.reuse ;  /* 0x0000004eb1b17223 */ /* 0x180fe2000001084d */
[-CC-:B------:R-:W-:Y:S01]  /*18ec0*/  FFMA.FTZ R176, R176, R78.reuse, -R77.reuse ;  /* 0x0000004eb0b07223 */ /* 0x180fe2000001084d */
[-CC-:B------:R-:W-:Y:S01]  /*18ed0*/  FFMA.FTZ R175, R175, R78.reuse, -R77.reuse ;  /* 0x0000004eafaf7223 */ /* 0x180fe2000001084d */
[----:B------:R-:W-:Y:S01]  /*18ee0*/  FFMA.FTZ R174, R174, R78, -R77 ;  /* 0x0000004eaeae7223 */ /* 0x000fe2000001084d */
[----:B------:R-:W-:Y:S02]  /*18ef0*/  LDSM.16.MT88.4 R68, [R119+0xc800] ;  /* 0x00c800007744783b */ /* 0x000fe40000004200 */
[C---:B---3--:R-:W-:Y:S08]  /*18f00*/  HMMA.16816.F32.BF16 R56, R48.reuse, R60, R56 ;  /* 0x0000003c3038723c */ /* 0x048ff00000041838 */
[----:B------:R-:W-:Y:S01]  /*18f10*/  HMMA.16816.F32.BF16 R52, R48, R62, R52 ;  /* 0x0000003e3034723c */ /* 0x000fe20000041834 */
[----:B--2---:R-:W-:Y:S01]  /*18f20*/  F2FP.BF16.F32.PACK_AB R48, R163, R166 ;  /* 0x000000a6a330723e */ /* 0x004fe200000010ff */
[----:B------:R-:W2:Y:S01]  /*18f30*/  LDSM.16.MT88.4 R60, [R47+0xc000] ;  /* 0x00c000002f3c783b */ /* 0x000ea20000004200 */
[----:B----4-:R-:W-:-:S02]  /*18f40*/  F2FP.BF16.F32.PACK_AB R50, R169, R170 ;  /* 0x000000aaa932723e */ /* 0x010fc400000010ff */
[----:B-----5:R-:W-:Y:S02]  /*18f50*/  F2FP.BF16.F32.PACK_AB R49, R173, R168 ;  /* 0x000000a8ad31723e */ /* 0x020fe400000010ff */
[----:B-1----:R-:W-:-:S07]  /*18f60*/  F2FP.BF16.F32.PACK_AB R51, R171, R172 ;  /* 0x000000acab33723e */ /* 0x002fce00000010ff */
[C---:B------:R-:W-:Y:S08]  /*18f70*/  HMMA.16816.F32.BF16 R20, R48.reuse, R36, R20 ;  /* 0x000000243014723c */ /* 0x040ff00000041814 */
[C---:B------:R-:W-:Y:S01]  /*18f80*/  HMMA.16816.F32.BF16 R16, R48.reuse, R38, R16 ;  /* 0x000000263010723c */ /* 0x040fe20000041810 */
[----:B------:R-:W1:Y:S07]  /*18f90*/  LDSM.16.MT88.4 R36, [R120+0xc800] ;  /* 0x00c800007824783b */ /* 0x000e6e0000004200 */
[----:B------:R-:W-:Y:S01]  /*18fa0*/  HMMA.16816.F32.BF16 R12, R48, R72, R12 ;  /* 0x00000048300c723c */ /* 0x000fe2000004180c */
[----:B------:R-:W-:-:S02]  /*18fb0*/  FFMA.FTZ R73, R180, R78, -R131 ;  /* 0x0000004eb4497223 */ /* 0x000fc40000010883 */
[----:B------:R3:W-:Y:S01]  /*18fc0*/  MUFU.EX2 R180, R181 ;  /* 0x000000b500b47308 */ /* 0x0007e20000000800 */
[----:B------:R-:W-:-:S03]  /*18fd0*/  FFMA.FTZ R72, R179, R78, -R131 ;  /* 0x0000004eb3487223 */ /* 0x000fc60000010883 */
[----:B------:R-:W-:Y:S04]  /*18fe0*/  MUFU.EX2 R177, R177 ;  /* 0x000000b100b17308 */ /* 0x000fe80000000800 */
[----:B------:R-:W4:Y:S01]  /*18ff0*/  MUFU.EX2 R176, R176 ;  /* 0x000000b000b07308 */ /* 0x000f220000000800 */
[----:B---3--:R-:W-:-:S03]  /*19000*/  FFMA.FTZ R181, R178, R78, -R131 ;  /* 0x0000004eb2b57223 */ /* 0x008fc60000010883 */
[----:B------:R-:W-:Y:S04]  /*19010*/  MUFU.EX2 R175, R175 ;  /* 0x000000af00af7308 */ /* 0x000fe80000000800 */
[----:B------:R-:W3:Y:S04]  /*19020*/  MUFU.EX2 R174, R174 ;  /* 0x000000ae00ae7308 */ /* 0x000ee80000000800 */
[----:B------:R-:W5:Y:S04]  /*19030*/  MUFU.EX2 R179, R73 ;  /* 0x0000004900b37308 */ /* 0x000f680000000800 */
[----:B------:R2:W-:Y:S04]  /*19040*/  MUFU.EX2 R178, R72 ;  /* 0x0000004800b27308 */ /* 0x0005e80000000800 */
[----:B------:R-:W1:Y:S01]  /*19050*/  MUFU.EX2 R181, R181 ;  /* 0x000000b500b57308 */ /* 0x000e620000000800 */
[C---:B------:R-:W-:Y:S08]  /*19060*/  HMMA.16816.F32.BF16 R28, R48.reuse, R40, R28 ;  /* 0x00000028301c723c */ /* 0x040ff0000004181c */
[C---:B------:R-:W-:Y:S01]  /*19070*/  HMMA.16816.F32.BF16 R24, R48.reuse, R42, R24 ;  /* 0x0000002a3018723c */ /* 0x040fe20000041818 */
[----:B------:R-:W1:Y:S07]  /*19080*/  LDSM.16.MT88.4 R40, [R121+0xc800] ;  /* 0x00c800007928783b */ /* 0x000e6e0000004200 */
[C---:B------:R-:W-:Y:S01]  /*19090*/  HMMA.16816.F32.BF16 R4, R48.reuse, R74, R4 ;  /* 0x0000004a3004723c */ /* 0x040fe20000041804 */
[-CC-:B------:R-:W-:Y:S01]  /*190a0*/  FFMA.FTZ R194, R190, R78.reuse, -R77.reuse ;  /* 0x0000004ebec27223 */ /* 0x180fe2000001084d */
[----:B------:R-:W-:Y:S01]  /*190b0*/  FFMA.FTZ R193, R193, R78, -R77 ;  /* 0x0000004ec1c17223 */ /* 0x000fe2000001084d */
[----:B--2---:R-:W-:Y:S05]  /*190c0*/  LDSM.16.MT88.4 R72, [R119+0xd000] ;  /* 0x00d000007748783b */ /* 0x004fea0000004200 */
[C---:B------:R-:W-:Y:S08]  /*190d0*/  HMMA.16816.F32.BF16 R56, R48.reuse, R60, R56 ;  /* 0x0000003c3038723c */ /* 0x040ff00000041838 */
[----:B------:R-:W-:Y:S01]  /*190e0*/  HMMA.16816.F32.BF16 R52, R48, R62, R52 ;  /* 0x0000003e3034723c */ /* 0x000fe20000041834 */
[----:B----4-:R-:W-:Y:S01]  /*190f0*/  F2FP.BF16.F32.PACK_AB R48, R176, R177 ;  /* 0x000000b1b030723e */ /* 0x010fe200000010ff */
[----:B------:R-:W2:Y:S01]  /*19100*/  LDSM.16.MT88.4 R60, [R47+0xc800] ;  /* 0x00c800002f3c783b */ /* 0x000ea20000004200 */
[----:B---3--:R-:W-:-:S02]  /*19110*/  F2FP.BF16.F32.PACK_AB R50, R174, R175 ;  /* 0x000000afae32723e */ /* 0x008fc400000010ff */
[----:B-----5:R-:W-:Y:S02]  /*19120*/  F2FP.BF16.F32.PACK_AB R49, R179, R180 ;  /* 0x000000b4b331723e */ /* 0x020fe400000010ff */
[----:B-1----:R-:W-:-:S07]  /*19130*/  F2FP.BF16.F32.PACK_AB R51, R181, R178 ;  /* 0x000000b2b533723e */ /* 0x002fce00000010ff */
[----:B------:R-:W-:Y:S01]  /*19140*/  HMMA.16816.F32.BF16 R20, R48, R36, R20 ;  /* 0x000000243014723c */ /* 0x000fe20000041814 */
[----:B------:R-:W-:-:S04]  /*19150*/  FFMA.FTZ R36, R191, R78, -R77 ;  /* 0x0000004ebf247223 */ /* 0x000fc8000001084d */
[----:B------:R1:W-:Y:S03]  /*19160*/  MUFU.EX2 R190, R36 ;  /* 0x0000002400be7308 */ /* 0x0003e60000000800 */
[----:B------:R-:W-:Y:S01]  /*19170*/  HMMA.16816.F32.BF16 R16, R48, R38, R16 ;  /* 0x000000263010723c */ /* 0x000fe20000041810 */
[----:B-1----:R-:W1:Y:S01]  /*19180*/  LDSM.16.MT88.4 R36, [R120+0xd000] ;  /* 0x00d000007824783b */ /* 0x002e620000004200 */
[----:B------:R3:W4:Y:S01]  /*19190*/  MUFU.EX2 R191, R193 ;  /* 0x000000c100bf7308 */ /* 0x0007220000000800 */
[-CC-:B------:R-:W-:Y:S01]  /*191a0*/  FFMA.FTZ R197, R197, R78.reuse, -R131.reuse ;  /* 0x0000004ec5c57223 */ /* 0x180fe20000010883 */
[-CC-:B------:R-:W-:Y:S01]  /*191b0*/  FFMA.FTZ R196, R196, R78.reuse, -R131.reuse ;  /* 0x0000004ec4c47223 */ /* 0x180fe20000010883 */
[-C--:B------:R-:W-:Y:S01]  /*191c0*/  FFMA.FTZ R195, R195, R78.reuse, -R131 ;  /* 0x0000004ec3c37223 */ /* 0x080fe20000010883 */
[----:B------:R-:W-:Y:S01]  /*191d0*/  MUFU.EX2 R194, R194 ;  /* 0x000000c200c27308 */ /* 0x000fe20000000800 */
[-C--:B---3--:R-:W-:Y:S01]  /*191e0*/  FFMA.FTZ R193, R192, R78.reuse, -R77 ;  /* 0x0000004ec0c17223 */ /* 0x088fe2000001084d */
[----:B------:R-:W-:-:S02]  /*191f0*/  FFMA.FTZ R192, R214, R78, -R131 ;  /* 0x0000004ed6c07223 */ /* 0x000fc40000010883 */
[----:B------:R-:W-:Y:S04]  /*19200*/  MUFU.EX2 R197, R197 ;  /* 0x000000c500c57308 */ /* 0x000fe80000000800 */
[----:B------:R-:W3:Y:S04]  /*19210*/  MUFU.EX2 R193, R193 ;  /* 0x000000c100c17308 */ /* 0x000ee80000000800 */
        /* <DEDUP_REMOVED lines=8> */
[----:B------:R-:W-:Y:S01]  /*192a0*/  FFMA.FTZ R213, R213, R78, -R131 ;  /* 0x0000004ed5d57223 */ /* 0x000fe20000010883 */
[----:B------:R-:W-:Y:S06]  /*192b0*/  LDSM.16.MT88.4 R68, [R119+0xd800] ;  /* 0x00d800007744783b */ /* 0x000fec0000004200 */
[C---:B--2---:R-:W-:Y:S08]  /*192c0*/  HMMA.16816.F32.BF16 R56, R48.reuse, R60, R56 ;  /* 0x0000003c3038723c */ /* 0x044ff00000041838 */
[----:B------:R-:W-:Y:S01]  /*192d0*/  HMMA.16816.F32.BF16 R52, R48, R62, R52 ;  /* 0x0000003e3034723c */ /* 0x000fe20000041834 */
[----:B----4-:R-:W-:Y:S01]  /*192e0*/  F2FP.BF16.F32.PACK_AB R48, R190, R191 ;  /* 0x000000bfbe30723e */ /* 0x010fe200000010ff */
[----:B------:R-:W2:Y:S01]  /*192f0*/  LDSM.16.MT88.4 R60, [R47+0xd000] ;  /* 0x00d000002f3c783b */ /* 0x000ea20000004200 */
[----:B---3--:R-:W-:-:S02]  /*19300*/  F2FP.BF16.F32.PACK_AB R50, R193, R194 ;  /* 0x000000c2c132723e */ /* 0x008fc400000010ff */
[----:B-----5:R-:W-:Y:S02]  /*19310*/  F2FP.BF16.F32.PACK_AB R49, R197, R192 ;  /* 0x000000c0c531723e */ /* 0x020fe400000010ff */
[----:B-1----:R-:W-:-:S07]  /*19320*/  F2FP.BF16.F32.PACK_AB R51, R195, R196 ;  /* 0x000000c4c333723e */ /* 0x002fce00000010ff */
[C---:B------:R-:W-:Y:S08]  /*19330*/  HMMA.16816.F32.BF16 R20, R48.reuse, R36, R20 ;  /* 0x000000243014723c */ /* 0x040ff00000041814 */
[----:B------:R-:W-:Y:S01]  /*19340*/  HMMA.16816.F32.BF16 R16, R48, R38, R16 ;  /* 0x000000263010723c */ /* 0x000fe20000041810 */
[----:B------:R-:W1:Y:S01]  /*19350*/  LDSM.16.MT88.4 R36, [R120+0xd800] ;  /* 0x00d800007824783b */ /* 0x000e620000004200 */
[-CC-:B------:R-:W-:Y:S01]  /*19360*/  FFMA.FTZ R203, R203, R78.reuse, -R77.reuse ;  /* 0x0000004ecbcb7223 */ /* 0x180fe2000001084d */
[-CC-:B------:R-:W-:Y:S01]  /*19370*/  FFMA.FTZ R202, R202, R78.reuse, -R77.reuse ;  /* 0x0000004ecaca7223 */ /* 0x180fe2000001084d */
[-CC-:B------:R-:W-:Y:S01]  /*19380*/  FFMA.FTZ R201, R201, R78.reuse, -R77.reuse ;  /* 0x0000004ec9c97223 */ /* 0x180fe2000001084d */
[----:B------:R-:W-:-:S03]  /*19390*/  FFMA.FTZ R200, R200, R78, -R77 ;  /* 0x0000004ec8c87223 */ /* 0x000fc6000001084d */
[----:B------:R-:W-:Y:S01]  /*193a0*/  HMMA.16816.F32.BF16 R12, R48, R72, R12 ;  /* 0x00000048300c723c */ /* 0x000fe2000004180c */
[-CC-:B------:R-:W-:Y:S02]  /*193b0*/  FFMA.FTZ R73, R207, R78.reuse, -R131.reuse ;  /* 0x0000004ecf497223 */ /* 0x180fe40000010883 */
        /* <DEDUP_REMOVED lines=14> */
[----:B------:R-:W-:Y:S01]  /*194a0*/  FFMA.FTZ R212, R212, R78, -R77 ;  /* 0x0000004ed4d47223 */ /* 0x000fe2000001084d */
[----:B--2---:R-:W-:Y:S06]  /*194b0*/  LDSM.16.MT88.4 R72, [R119+0xe000] ;  /* 0x00e000007748783b */ /* 0x004fec0000004200 */
        /* <DEDUP_REMOVED lines=8> */
[-CC-:B------:R-:W-:Y:S01]  /*19540*/  FFMA.FTZ R37, R211, R78.reuse, -R77.reuse ;  /* 0x0000004ed3257223 */ /* 0x180fe2000001084d */
[----:B------:R-:W-:-:S03]  /*19550*/  FFMA.FTZ R36, R210, R78, -R77 ;  /* 0x0000004ed2247223 */ /* 0x000fc6000001084d */
[----:B------:R1:W-:Y:S03]  /*19560*/  MUFU.EX2 R210, R37 ;  /* 0x0000002500d27308 */ /* 0x0003e60000000800 */
[----:B------:R-:W-:Y:S01]  /*19570*/  HMMA.16816.F32.BF16 R12, R48, R68, R12 ;  /* 0x00000044300c723c */ /* 0x000fe2000004180c */
[-C--:B------:R-:W-:Y:S01]  /*19580*/  FFMA.FTZ R69, R208, R78.reuse, -R131 ;  /* 0x0000004ed0457223 */ /* 0x080fe20000010883 */
[----:B-1----:R-:W-:-:S06]  /*19590*/  FFMA.FTZ R37, R209, R78, -R77 ;  /* 0x0000004ed1257223 */ /* 0x002fcc000001084d */
[C---:B------:R-:W-:Y:S01]  /*195a0*/  HMMA.16816.F32.BF16 R16, R48.reuse, R38, R16 ;  /* 0x000000263010723c */ /* 0x040fe20000041810 */
[----:B------:R-:W-:Y:S04]  /*195b0*/  MUFU.EX2 R209, R36 ;  /* 0x0000002400d17308 */ /* 0x000fe80000000800 */
[----:B------:R1:W3:Y:S01]  /*195c0*/  MUFU.EX2 R208, R37 ;  /* 0x0000002500d07308 */ /* 0x0002e20000000800 */
[-CC-:B------:R-:W-:Y:S01]  /*195d0*/  FFMA.FTZ R198, R198, R78.reuse, -R131.reuse ;  /* 0x0000004ec6c67223 */ /* 0x180fe20000010883 */
[----:B-1----:R-:W1:Y:S02]  /*195e0*/  LDSM.16.MT88.4 R36, [R120+0xe000] ;  /* 0x00e000007824783b */ /* 0x002e640000004200 */
[----:B------:R4:W5:Y:S01]  /*195f0*/  MUFU.EX2 R211, R212 ;  /* 0x000000d400d37308 */ /* 0x0009620000000800 */
[----:B------:R-:W-:Y:S01]  /*19600*/  HMMA.16816.F32.BF16 R28, R48, R40, R28 ;  /* 0x00000028301c723c */ /* 0x000fe2000004181c */
[----:B------:R-:W-:-:S07]  /*19610*/  FFMA.FTZ R68, R204, R78, -R131 ;  /* 0x0000004ecc447223 */ /* 0x000fce0000010883 */
[C---:B------:R-:W-:Y:S01]  /*19620*/  HMMA.16816.F32.BF16 R24, R48.reuse, R42, R24 ;  /* 0x0000002a3018723c */ /* 0x040fe20000041818 */
[----:B------:R-:W1:Y:S01]  /*19630*/  LDSM.16.MT88.4 R40, [R121+0xe000] ;  /* 0x00e000007928783b */ /* 0x000e620000004200 */
[----:B----4-:R-:W-:Y:S01]  /*19640*/  FFMA.FTZ R212, R199, R78, -R131 ;  /* 0x0000004ec7d47223 */ /* 0x010fe20000010883 */
[----:B------:R-:W-:Y:S04]  /*19650*/  MUFU.EX2 R204, R69 ;  /* 0x0000004500cc7308 */ /* 0x000fe80000000800 */
[----:B------:R5:W4:Y:S04]  /*19660*/  MUFU.EX2 R199, R68 ;  /* 0x0000004400c77308 */ /* 0x000b280000000800 */
[----:B------:R-:W-:Y:S04]  /*19670*/  MUFU.EX2 R212, R212 ;  /* 0x000000d400d47308 */ /* 0x000fe80000000800 */
[----:B------:R-:W2:Y:S01]  /*19680*/  MUFU.EX2 R198, R198 ;  /* 0x000000c600c67308 */ /* 0x000ea20000000800 */
[----:B------:R-:W-:Y:S01]  /*19690*/  HMMA.16816.F32.BF16 R4, R48, R70, R4 ;  /* 0x000000463004723c */ /* 0x000fe20000041804 */
[----:B---3--:R-:W-:-:S02]  /*196a0*/  F2FP.BF16.F32.PACK_AB R70, R208, R209 ;  /* 0x000000d1d046723e */ /* 0x008fc400000010ff */
[----:B-----5:R-:W-:Y:S02]  /*196b0*/  F2FP.BF16.F32.PACK_AB R68, R210, R211 ;  /* 0x000000d3d244723e */ /* 0x020fe400000010ff */
[----:B----4-:R-:W-:Y:S02]  /*196c0*/  F2FP.BF16.F32.PACK_AB R69, R199, R204 ;  /* 0x000000ccc745723e */ /* 0x010fe400000010ff */
[----:B--2---:R-:W-:Y:S01]  /*196d0*/  F2FP.BF16.F32.PACK_AB R71, R198, R212 ;  /* 0x000000d4c647723e */ /* 0x004fe200000010ff */
[----:B------:R-:W-:Y:S08]  /*196e0*/  HMMA.16816.F32.BF16 R56, R48, R60, R56 ;  /* 0x0000003c3038723c */ /* 0x000ff00000041838 */
[----:B-1----:R-:W-:Y:S01]  /*196f0*/  HMMA.16816.F32.BF16 R20, R68, R36, R20 ;  /* 0x000000244414723c */ /* 0x002fe20000041814 */
[-CC-:B------:R-:W-:Y:S01]  /*19700*/  FFMA.FTZ R37, R188, R78.reuse, -R77.reuse ;  /* 0x0000004ebc257223 */ /* 0x180fe2000001084d */
[----:B------:R-:W-:-:S03]  /*19710*/  FFMA.FTZ R36, R187, R78, -R77 ;  /* 0x0000004ebb247223 */ /* 0x000fc6000001084d */
[----:B------:R1:W-:Y:S03]  /*19720*/  MUFU.EX2 R187, R37 ;  /* 0x0000002500bb7308 */ /* 0x0003e60000000800 */
[----:B------:R-:W-:Y:S01]  /*19730*/  HMMA.16816.F32.BF16 R52, R48, R62, R52 ;  /* 0x0000003e3034723c */ /* 0x000fe20000041834 */
[----:B------:R-:W2:Y:S01]  /*19740*/  LDSM.16.MT88.4 R60, [R47+0xe000] ;  /* 0x00e000002f3c783b */ /* 0x000ea20000004200 */
[----:B------:R-:W-:-:S03]  /*19750*/  FFMA.FTZ R189, R189, R78, -R77 ;  /* 0x0000004ebdbd7223 */ /* 0x000fc6000001084d */
[----:B------:R-:W-:Y:S01]  /*19760*/  LDSM.16.MT88.4 R48, [R121+0xe800] ;  /* 0x00e800007930783b */ /* 0x000fe20000004200 */
[-C--:B-1----:R-:W-:Y:S02]  /*19770*/  FFMA.FTZ R37, R186, R78.reuse, -R77 ;  /* 0x0000004eba257223 */ /* 0x082fe4000001084d */
[----:B------:R1:W-:Y:S01]  /*19780*/  MUFU.EX2 R186, R36 ;  /* 0x0000002400ba7308 */ /* 0x0003e20000000800 */
[----:B------:R-:W-:Y:S01]  /*19790*/  HMMA.16816.F32.BF16 R12, R68, R72, R12 ;  /* 0x00000048440c723c */ /* 0x000fe2000004180c */
[----:B------:R-:W-:-:S07]  /*197a0*/  FFMA.FTZ R73, R184, R78, -R131 ;  /* 0x0000004eb8497223 */ /* 0x000fce0000010883 */
[C---:B------:R-:W-:Y:S01]  /*197b0*/  HMMA.16816.F32.BF16 R16, R68.reuse, R38, R16 ;  /* 0x000000264410723c */ /* 0x040fe20000041810 */
[-CC-:B-1----:R-:W-:Y:S02]  /*197c0*/  FFMA.FTZ R36, R185, R78.reuse, -R131.reuse ;  /* 0x0000004eb9247223 */ /* 0x182fe40000010883 */
[----:B------:R-:W-:Y:S05]  /*197d0*/  MUFU.EX2 R185, R37 ;  /* 0x0000002500b97308 */ /* 0x000fea0000000800 */
[C---:B------:R-:W-:Y:S01]  /*197e0*/  HMMA.16816.F32.BF16 R28, R68.reuse, R40, R28 ;  /* 0x00000028441c723c */ /* 0x040fe2000004181c */
[----:B------:R1:W-:Y:S07]  /*197f0*/  MUFU.EX2 R184, R36 ;  /* 0x0000002400b87308 */ /* 0x0003ee0000000800 */
[----:B------:R-:W-:Y:S01]  /*19800*/  HMMA.16816.F32.BF16 R24, R68, R42, R24 ;  /* 0x0000002a4418723c */ /* 0x000fe20000041818 */
[----:B------:R-:W-:Y:S04]  /*19810*/  LDSM.16.MT88.4 R40, [R120+0xe800] ;  /* 0x00e800007828783b */ /* 0x000fe80000004200 */
[----:B-1----:R-:W1:Y:S01]  /*19820*/  LDSM.16.MT88.4 R36, [R119+0xe800] ;  /* 0x00e800007724783b */ /* 0x002e620000004200 */
[----:B------:R3:W4:Y:S01]  /*19830*/  MUFU.EX2 R188, R189 ;  /* 0x000000bd00bc7308 */ /* 0x0007220000000800 */
[----:B------:R-:W-:-:S03]  /*19840*/  FFMA.FTZ R72, R183, R78, -R131 ;  /* 0x0000004eb7487223 */ /* 0x000fc60000010883 */
[----:B------:R-:W5:Y:S01]  /*19850*/  MUFU.EX2 R183, R73 ;  /* 0x0000004900b77308 */ /* 0x000f620000000800 */
[----:B---3--:R-:W-:-:S03]  /*19860*/  FFMA.FTZ R189, R182, R78, -R131 ;  /* 0x0000004eb6bd7223 */ /* 0x008fc60000010883 */
[----:B------:R-:W-:Y:S04]  /*19870*/  MUFU.EX2 R182, R72 ;  /* 0x0000004800b67308 */ /* 0x000fe80000000800 */
[----:B------:R-:W3:Y:S01]  /*19880*/  MUFU.EX2 R189, R189 ;  /* 0x000000bd00bd7308 */ /* 0x000ee20000000800 */
[C---:B------:R-:W-:Y:S08]  /*19890*/  HMMA.16816.F32.BF16 R4, R68.reuse, R74, R4 ;  /* 0x0000004a4404723c */ /* 0x040ff00000041804 */
[C---:B--2---:R-:W-:Y:S08]  /*198a0*/  HMMA.16816.F32.BF16 R56, R68.reuse, R60, R56 ;  /* 0x0000003c4438723c */ /* 0x044ff00000041838 */
[----:B------:R-:W-:Y:S01]  /*198b0*/  HMMA.16816.F32.BF16 R52, R68, R62, R52 ;  /* 0x0000003e4434723c */ /* 0x000fe20000041834 */
[----:B----4-:R-:W-:Y:S01]  /*198c0*/  F2FP.BF16.F32.PACK_AB R68, R187, R188 ;  /* 0x000000bcbb44723e */ /* 0x010fe200000010ff */
[----:B------:R-:W2:Y:S01]  /*198d0*/  LDSM.16.MT88.4 R60, [R47+0xe800] ;  /* 0x00e800002f3c783b */ /* 0x000ea20000004200 */
[----:B------:R-:W-:-:S02]  /*198e0*/  F2FP.BF16.F32.PACK_AB R70, R185, R186 ;  /* 0x000000bab946723e */ /* 0x000fc400000010ff */
[----:B-----5:R-:W-:Y:S02]  /*198f0*/  F2FP.BF16.F32.PACK_AB R69, R183, R184 ;  /* 0x000000b8b745723e */ /* 0x020fe400000010ff */
[----:B---3--:R-:W-:Y:S01]  /*19900*/  F2FP.BF16.F32.PACK_AB R71, R189, R182 ;  /* 0x000000b6bd47723e */ /* 0x008fe200000010ff */
[----:B------:R-:W-:-:S06]  /*19910*/  FFMA.FTZ R162, R162, R78, -R77 ;  /* 0x0000004ea2a27223 */ /* 0x000fcc000001084d */
[----:B-1----:R-:W-:Y:S01]  /*19920*/  HMMA.16816.F32.BF16 R12, R68, R36, R12 ;  /* 0x00000024440c723c */ /* 0x002fe2000004180c */
[-C--:B------:R-:W-:Y:S01]  /*19930*/  FFMA.FTZ R36, R159, R78.reuse, -R77 ;  /* 0x0000004e9f247223 */ /* 0x080fe2000001084d */
[----:B------:R-:W-:-:S06]  /*19940*/  FFMA.FTZ R37, R158, R78, -R131 ;  /* 0x0000004e9e257223 */ /* 0x000fcc0000010883 */
[C---:B------:R-:W-:Y:S01]  /*19950*/  HMMA.16816.F32.BF16 R20, R68.reuse, R40, R20 ;  /* 0x000000284414723c */ /* 0x040fe20000041814 */
[----:B------:R1:W-:Y:S07]  /*19960*/  MUFU.EX2 R158, R36 ;  /* 0x00000024009e7308 */ /* 0x0003ee0000000800 */
[----:B------:R-:W-:Y:S01]  /*19970*/  HMMA.16816.F32.BF16 R16, R68, R42, R16 ;  /* 0x0000002a4410723c */ /* 0x000fe20000041810 */
[----:B------:R-:W3:Y:S01]  /*19980*/  LDSM.16.MT88.4 R40, [R121+0xf000] ;  /* 0x00f000007928783b */ /* 0x000ee20000004200 */
[----:B-1----:R-:W-:-:S06]  /*19990*/  FFMA.FTZ R36, R157, R78, -R131 ;  /* 0x0000004e9d247223 */ /* 0x002fcc0000010883 */
[C---:B------:R-:W-:Y:S01]  /*199a0*/  HMMA.16816.F32.BF16 R28, R68.reuse, R48, R28 ;  /* 0x00000030441c723c */ /* 0x040fe2000004181c */
[-C--:B------:R-:W-:Y:S02]  /*199b0*/  FFMA.FTZ R49, R161, R78.reuse, -R77 ;  /* 0x0000004ea1317223 */ /* 0x080fe4000001084d */
[----:B------:R1:W-:Y:S04]  /*199c0*/  MUFU.EX2 R161, R162 ;  /* 0x000000a200a17308 */ /* 0x0003e80000000800 */
[----:B------:R-:W-:Y:S01]  /*199d0*/  MUFU.EX2 R157, R37 ;  /* 0x00000025009d7308 */ /* 0x000fe20000000800 */
[----:B------:R-:W-:Y:S01]  /*199e0*/  HMMA.16816.F32.BF16 R4, R68, R38, R4 ;  /* 0x000000264404723c */ /* 0x000fe20000041804 */
[-C--:B------:R-:W-:Y:S01]  /*199f0*/  FFMA.FTZ R155, R155, R78.reuse, -R131 ;  /* 0x0000004e9b9b7223 */ /* 0x080fe20000010883 */
[-C--:B------:R-:W-:Y:S01]  /*19a00*/  FFMA.FTZ R48, R160, R78.reuse, -R77 ;  /* 0x0000004ea0307223 */ /* 0x080fe2000001084d */
[----:B-1----:R-:W-:-:S02]  /*19a10*/  FFMA.FTZ R162, R156, R78, -R131 ;  /* 0x0000004e9ca27223 */ /* 0x002fc40000010883 */
[----:B------:R1:W-:Y:S03]  /*19a20*/  MUFU.EX2 R156, R36 ;  /* 0x00000024009c7308 */ /* 0x0003e60000000800 */
[C---:B------:R-:W-:Y:S01]  /*19a30*/  HMMA.16816.F32.BF16 R24, R68.reuse, R50, R24 ;  /* 0x000000324418723c */ /* 0x040fe20000041818 */
[----:B------:R-:W4:Y:S01]  /*19a40*/  MUFU.EX2 R160, R49 ;  /* 0x0000003100a07308 */ /* 0x000f220000000800 */
[----:B-1----:R-:W1:Y:S03]  /*19a50*/  LDSM.16.MT88.4 R36, [R119+0xf000] ;  /* 0x00f000007724783b */ /* 0x002e660000004200 */
[----:B------:R5:W3:Y:S04]  /*19a60*/  MUFU.EX2 R159, R48 ;  /* 0x00000030009f7308 */ /* 0x000ae80000000800 */
[----:B------:R-:W-:Y:S04]  /*19a70*/  MUFU.EX2 R162, R162 ;  /* 0x000000a200a27308 */ /* 0x000fe80000000800 */
[----:B------:R-:W3:Y:S01]  /*19a80*/  MUFU.EX2 R155, R155 ;  /* 0x0000009b009b7308 */ /* 0x000ee20000000800 */
[----:B-----5:R-:W5:Y:S01]  /*19a90*/  LDSM.16.MT88.4 R48, [R120+0xf000] ;  /* 0x00f000007830783b */ /* 0x020f620000004200 */
[----:B--2---:R-:W-:Y:S01]  /*19aa0*/  HMMA.16816.F32.BF16 R56, R68, R60, R56 ;  /* 0x0000003c4438723c */ /* 0x004fe20000041838 */
[----:B----4-:R-:W-:-:S02]  /*19ab0*/  F2FP.BF16.F32.PACK_AB R60, R160, R161 ;  /* 0x000000a1a03c723e */ /* 0x010fc400000010ff */
[----:B------:R-:W-:-:S05]  /*19ac0*/  F2FP.BF16.F32.PACK_AB R61, R156, R157 ;  /* 0x0000009d9c3d723e */ /* 0x000fca00000010ff */
[----:B------:R-:W-:Y:S01]  /*19ad0*/  HMMA.16816.F32.BF16 R52, R68, R62, R52 ;  /* 0x0000003e4434723c */ /* 0x000fe20000041834 */
[----:B---3--:R-:W-:Y:S01]  /*19ae0*/  F2FP.BF16.F32.PACK_AB R62, R158, R159 ;  /* 0x0000009f9e3e723e */ /* 0x008fe200000010ff */
[--C-:B------:R-:W-:Y:S01]  /*19af0*/  FFMA.FTZ R73, R117, R78, -R77.reuse ;  /* 0x0000004e75497223 */ /* 0x100fe2000001084d */
[----:B------:R-:W-:Y:S01]  /*19b00*/  F2FP.BF16.F32.PACK_AB R63, R155, R162 ;  /* 0x000000a29b3f723e */ /* 0x000fe200000010ff */
[-CC-:B------:R-:W-:Y:S01]  /*19b10*/  FFMA.FTZ R72, R116, R78.reuse, -R77.reuse ;  /* 0x0000004e74487223 */ /* 0x180fe2000001084d */
[----:B------:R-:W-:Y:S01]  /*19b20*/  LDSM.16.MT88.4 R68, [R121+0xf800] ;  /* 0x00f800007944783b */ /* 0x000fe20000004200 */
[----:B------:R2:W-:Y:S04]  /*19b30*/  MUFU.EX2 R116, R73 ;  /* 0x0000004900747308 */ /* 0x0005e80000000800 */
[C---:B------:R-:W-:Y:S08]  /*19b40*/  HMMA.16816.F32.BF16 R28, R60.reuse, R40, R28 ;  /* 0x000000283c1c723c */ /* 0x040ff0000004181c */
[----:B------:R-:W-:Y:S01]  /*19b50*/  HMMA.16816.F32.BF16 R24, R60, R42, R24 ;  /* 0x0000002a3c18723c */ /* 0x000fe20000041818 */
[----:B------:R-:W3:Y:S01]  /*19b60*/  LDSM.16.MT88.4 R40, [R47+0xf000] ;  /* 0x00f000002f28783b */ /* 0x000ee20000004200 */
[----:B--2---:R-:W-:-:S02]  /*19b70*/  FFMA.FTZ R73, R115, R78, -R77 ;  /* 0x0000004e73497223 */ /* 0x004fc4000001084d */
[----:B------:R2:W-:Y:S04]  /*19b80*/  MUFU.EX2 R115, R72 ;  /* 0x0000004800737308 */ /* 0x0005e80000000800 */
[----:B-1----:R-:W-:Y:S01]  /*19b90*/  HMMA.16816.F32.BF16 R12, R60, R36, R12 ;  /* 0x000000243c0c723c */ /* 0x002fe2000004180c */
[-C--:B------:R-:W-:Y:S01]  /*19ba0*/  FFMA.FTZ R37, R97, R78.reuse, -R131 ;  /* 0x0000004e61257223 */ /* 0x080fe20000010883 */
[-C--:B------:R-:W-:Y:S01]  /*19bb0*/  FFMA.FTZ R118, R118, R78.reuse, -R77 ;  /* 0x0000004e76767223 */ /* 0x080fe2000001084d */
[-CC-:B--2---:R-:W-:Y:S02]  /*19bc0*/  FFMA.FTZ R72, R98, R78.reuse, -R131.reuse ;  /* 0x0000004e62487223 */ /* 0x184fe40000010883 */
[----:B------:R-:W-:Y:S01]  /*19bd0*/  MUFU.EX2 R98, R73 ;  /* 0x0000004900627308 */ /* 0x000fe20000000800 */
[----:B------:R-:W-:-:S03]  /*19be0*/  FFMA.FTZ R36, R96, R78, -R131 ;  /* 0x0000004e60247223 */ /* 0x000fc60000010883 */
[----:B------:R1:W-:Y:S01]  /*19bf0*/  MUFU.EX2 R97, R72 ;  /* 0x0000004800617308 */ /* 0x0003e20000000800 */
[C---:B-----5:R-:W-:Y:S03]  /*19c00*/  HMMA.16816.F32.BF16 R20, R60.reuse, R48, R20 ;  /* 0x000000303c14723c */ /* 0x060fe60000041814 */
[----:B------:R2:W4:Y:S01]  /*19c10*/  MUFU.EX2 R117, R118 ;  /* 0x0000007600757308 */ /* 0x0005220000000800 */
[----:B------:R-:W-:Y:S01]  /*19c20*/  FADD.FTZ R137, R138, R137 ;  /* 0x000000898a897221 */ /* 0x000fe20000010000 */
[----:B-1----:R-:W1:Y:S03]  /*19c30*/  LDSM.16.MT88.4 R72, [R119+0xf800] ;  /* 0x00f800007748783b */ /* 0x002e660000004200 */
[----:B------:R-:W-:Y:S01]  /*19c40*/  HMMA.16816.F32.BF16 R16, R60, R50, R16 ;  /* 0x000000323c10723c */ /* 0x000fe20000041810 */
[----:B------:R-:W5:Y:S01]  /*19c50*/  MUFU.EX2 R96, R37 ;  /* 0x0000002500607308 */ /* 0x000f620000000800 */
[----:B--2---:R-:W-:Y:S01]  /*19c60*/  FFMA.FTZ R118, R95, R78, -R131 ;  /* 0x0000004e5f767223 */ /* 0x004fe20000010883 */
[----:B------:R-:W2:Y:S02]  /*19c70*/  LDSM.16.MT88.4 R48, [R120+0xf800] ;  /* 0x00f800007830783b */ /* 0x000ea40000004200 */
[----:B------:R3:W-:Y:S01]  /*19c80*/  MUFU.EX2 R95, R36 ;  /* 0x00000024005f7308 */ /* 0x0007e20000000800 */
[----:B------:R-:W-:-:S02]  /*19c90*/  FADD.FTZ R128, R129, R128 ;  /* 0x0000008081807221 */ /* 0x000fc40000010000 */
[----:B------:R-:W-:Y:S01]  /*19ca0*/  HMMA.16816.F32.BF16 R4, R60, R38, R4 ;  /* 0x000000263c04723c */ /* 0x000fe20000041804 */
[----:B------:R-:W-:Y:S01]  /*19cb0*/  FADD.FTZ R136, R136, R137 ;  /* 0x0000008988887221 */ /* 0x000fe20000010000 */
[----:B------:R-:W-:Y:S01]  /*19cc0*/  FADD.FTZ R128, R127, R128 ;  /* 0x000000807f807221 */ /* 0x000fe20000010000 */
[----:B------:R-:W5:Y:S01]  /*19cd0*/  MUFU.EX2 R118, R118 ;  /* 0x0000007600767308 */ /* 0x000f620000000800 */
[----:B---3--:R-:W3:Y:S01]  /*19ce0*/  LDSM.16.MT88.4 R36, [R47+0xf800] ;  /* 0x00f800002f24783b */ /* 0x008ee20000004200 */
[----:B------:R-:W-:Y:S01]  /*19cf0*/  FADD.FTZ R136, R135, R136 ;  /* 0x0000008887887221 */ /* 0x000fe20000010000 */
[----:B------:R-:W-:-:S03]  /*19d00*/  FADD.FTZ R128, R126, R128 ;  /* 0x000000807e807221 */ /* 0x000fc60000010000 */
[----:B------:R-:W-:Y:S01]  /*19d10*/  FADD.FTZ R134, R134, R136 ;  /* 0x0000008886867221 */ /* 0x000fe20000010000 */
[----:B------:R-:W-:-:S03]  /*19d20*/  FADD.FTZ R128, R125, R128 ;  /* 0x000000807d807221 */ /* 0x000fc60000010000 */
[----:B------:R-:W-:Y:S01]  /*19d30*/  FADD.FTZ R134, R133, R134 ;  /* 0x0000008685867221 */ /* 0x000fe20000010000 */
[----:B------:R-:W-:Y:S01]  /*19d40*/  FADD.FTZ R124, R124, R128 ;  /* 0x000000807c7c7221 */ /* 0x000fe20000010000 */
[----:B------:R-:W-:Y:S01]  /*19d50*/  HMMA.16816.F32.BF16 R56, R60, R40, R56 ;  /* 0x000000283c38723c */ /* 0x000fe20000041838 */
[----:B----4-:R-:W-:Y:S01]  /*19d60*/  F2FP.BF16.F32.PACK_AB R40, R116, R117 ;  /* 0x000000757428723e */ /* 0x010fe200000010ff */
[----:B------:R-:W-:Y:S01]  /*19d70*/  FADD.FTZ R132, R132, R134 ;  /* 0x0000008684847221 */ /* 0x000fe20000010000 */
[----:B-----5:R-:W-:Y:S01]  /*19d80*/  F2FP.BF16.F32.PACK_AB R41, R96, R97 ;  /* 0x000000616029723e */ /* 0x020fe200000010ff */
[----:B------:R-:W-:-:S04]  /*19d90*/  FADD.FTZ R124, R123, R124 ;  /* 0x0000007c7b7c7221 */ /* 0x000fc80000010000 */
[----:B------:R-:W-:Y:S01]  /*19da0*/  HMMA.16816.F32.BF16 R52, R60, R42, R52 ;  /* 0x0000002a3c34723c */ /* 0x000fe20000041834 */
[----:B------:R-:W-:Y:S02]  /*19db0*/  F2FP.BF16.F32.PACK_AB R42, R98, R115 ;  /* 0x00000073622a723e */ /* 0x000fe400000010ff */
[----:B------:R-:W-:Y:S01]  /*19dc0*/  F2FP.BF16.F32.PACK_AB R43, R118, R95 ;  /* 0x0000005f762b723e */ /* 0x000fe200000010ff */
[----:B------:R-:W-:Y:S01]  /*19dd0*/  FADD.FTZ R132, R130, R132 ;  /* 0x0000008482847221 */ /* 0x000fe20000010000 */
[----:B------:R-:W-:Y:S01]  /*19de0*/  FADD.FTZ R124, R122, R124 ;  /* 0x0000007c7a7c7221 */ /* 0x000fe20000010000 */
[-CC-:B------:R-:W-:Y:S01]  /*19df0*/  FFMA.FTZ R61, R113, R78.reuse, -R77.reuse ;  /* 0x0000004e713d7223 */ /* 0x180fe2000001084d */
[-C--:B------:R-:W-:Y:S01]  /*19e00*/  FFMA.FTZ R60, R112, R78.reuse, -R77 ;  /* 0x0000004e703c7223 */ /* 0x080fe2000001084d */
[----:B------:R-:W-:Y:S01]  /*19e10*/  FADD.FTZ R140, R140, R132 ;  /* 0x000000848c8c7221 */ /* 0x000fe20000010000 */
[----:B------:R-:W-:Y:S01]  /*19e20*/  FADD.FTZ R141, R141, R124 ;  /* 0x0000007c8d8d7221 */ /* 0x000fe20000010000 */
[C---:B------:R-:W-:Y:S01]  /*19e30*/  HMMA.16816.F32.BF16 R28, R40.reuse, R68, R28 ;  /* 0x00000044281c723c */ /* 0x040fe2000004181c */
[-C--:B------:R-:W-:Y:S01]  /*19e40*/  FFMA.FTZ R68, R93, R78.reuse, -R131 ;  /* 0x0000004e5d447223 */ /* 0x080fe20000010883 */
[----:B------:R-:W-:Y:S01]  /*19e50*/  FADD.FTZ R140, R139, R140 ;  /* 0x0000008c8b8c7221 */ /* 0x000fe20000010000 */
[----:B------:R-:W-:Y:S01]  /*19e60*/  FADD.FTZ R141, R146, R141 ;  /* 0x0000008d928d7221 */ /* 0x000fe20000010000 */
[----:B------:R-:W-:Y:S04]  /*19e70*/  MUFU.EX2 R112, R61 ;  /* 0x0000003d00707308 */ /* 0x000fe80000000800 */
[----:B-1----:R-:W-:Y:S01]  /*19e80*/  HMMA.16816.F32.BF16 R4, R40, R74, R4 ;  /* 0x0000004a2804723c */ /* 0x002fe20000041804 */
[----:B------:R-:W-:-:S02]  /*19e90*/  FFMA.FTZ R75, R92, R78, -R131 ;  /* 0x0000004e5c4b7223 */ /* 0x000fc40000010883 */
[----:B------:R1:W-:Y:S01]  /*19ea0*/  MUFU.EX2 R92, R68 ;  /* 0x00000044005c7308 */ /* 0x0003e20000000800 */
[----:B------:R-:W-:-:S04]  /*19eb0*/  FADD.FTZ R143, R143, R140 ;  /* 0x0000008c8f8f7221 */ /* 0x000fc80000010000 */
[----:B------:R-:W-:Y:S01]  /*19ec0*/  HMMA.16816.F32.BF16 R12, R40, R72, R12 ;  /* 0x00000048280c723c */ /* 0x000fe2000004180c */
[----:B------:R4:W-:Y:S01]  /*19ed0*/  MUFU.EX2 R72, R60 ;  /* 0x0000003c00487308 */ /* 0x0009e20000000800 */
[----:B------:R-:W-:-:S06]  /*19ee0*/  FADD.FTZ R145, R145, R141 ;  /* 0x0000008d91917221 */ /* 0x000fcc0000010000 */
[C---:B------:R-:W-:Y:S01]  /*19ef0*/  HMMA.16816.F32.BF16 R24, R40.reuse, R70, R24 ;  /* 0x000000462818723c */ /* 0x040fe20000041818 */
[----:B-1----:R-:W-:Y:S04]  /*19f00*/  LDSM.16.MT88.4 R68, [R119+0x10000] ;  /* 0x010000007744783b */ /* 0x002fe80000004200 */
[----:B----4-:R-:W1:Y:S03]  /*19f10*/  LDSM.16.MT88.4 R60, [R120+0x10000] ;  /* 0x01000000783c783b */ /* 0x010e660000004200 */
[----:B--2---:R-:W-:Y:S01]  /*19f20*/  HMMA.16816.F32.BF16 R20, R40, R48, R20 ;  /* 0x000000302814723c */ /* 0x004fe20000041814 */
[----:B------:R-:W-:Y:S01]  /*19f30*/  FADD.FTZ R143, R142, R143 ;  /* 0x0000008f8e8f7221 */ /* 0x000fe20000010000 */
[----:B------:R-:W-:-:S06]  /*19f40*/  FADD.FTZ R145, R144, R145 ;  /* 0x0000009190917221 */ /* 0x000fcc0000010000 */
[----:B------:R-:W-:Y:S01]  /*19f50*/  HMMA.16816.F32.BF16 R16, R40, R50, R16 ;  /* 0x000000322810723c */ /* 0x000fe20000041810 */
[----:B------:R-:W2:Y:S01]  /*19f60*/  LDSM.16.MT88.4 R48, [R121+0x10000] ;  /* 0x010000007930783b */ /* 0x000ea20000004200 */
[----:B------:R-:W-:Y:S01]  /*19f70*/  FADD.FTZ R150, R150, R143 ;  /* 0x0000008f96967221 */ /* 0x000fe20000010000 */
[----:B------:R-:W-:-:S05]  /*19f80*/  FADD.FTZ R153, R153, R145 ;  /* 0x0000009199997221 */ /* 0x000fca0000010000 */
[C---:B---3--:R-:W-:Y:S08]  /*19f90*/  HMMA.16816.F32.BF16 R56, R40.reuse, R36, R56 ;  /* 0x000000242838723c */ /* 0x048ff00000041838 */
[----:B------:R-:W-:Y:S01]  /*19fa0*/  HMMA.16816.F32.BF16 R52, R40, R38, R52 ;  /* 0x000000262834723c */ /* 0x000fe20000041834 */
[----:B------:R-:W3:Y:S01]  /*19fb0*/  LDSM.16.MT88.4 R40, [R47+0x10000] ;  /* 0x010000002f28783b */ /* 0x000ee20000004200 */
[-C--:B------:R-:W-:Y:S01]  /*19fc0*/  FFMA.FTZ R73, R111, R78.reuse, -R77 ;  /* 0x0000004e6f497223 */ /* 0x080fe2000001084d */
[-C--:B------:R-:W-:Y:S01]  /*19fd0*/  FFMA.FTZ R74, R91, R78.reuse, -R131 ;  /* 0x0000004e5b4a7223 */ /* 0x080fe20000010883 */
[----:B------:R-:W-:Y:S01]  /*19fe0*/  FADD.FTZ R150, R149, R150 ;  /* 0x0000009695967221 */ /* 0x000fe20000010000 */
[----:B------:R-:W-:Y:S01]  /*19ff0*/  FADD.FTZ R153, R152, R153 ;  /* 0x0000009998997221 */ /* 0x000fe20000010000 */
[-C--:B------:R-:W-:Y:S01]  /*1a000*/  FFMA.FTZ R114, R114, R78.reuse, -R77 ;  /* 0x0000004e72727223 */ /* 0x080fe2000001084d */
[-C--:B------:R-:W-:Y:S01]  /*1a010*/  FFMA.FTZ R94, R94, R78.reuse, -R131 ;  /* 0x0000004e5e5e7223 */ /* 0x080fe20000010883 */
[----:B------:R-:W-:Y:S01]  /*1a020*/  FADD.FTZ R148, R148, R150 ;  /* 0x0000009694947221 */ /* 0x000fe20000010000 */
[----:B------:R-:W-:Y:S01]  /*1a030*/  FADD.FTZ R151, R151, R153 ;  /* 0x0000009997977221 */ /* 0x000fe20000010000 */
[----:B------:R-:W4:Y:S01]  /*1a040*/  MUFU.EX2 R113, R114 ;  /* 0x0000007200717308 */ /* 0x000f220000000800 */
[-CC-:B------:R-:W-:Y:S01]  /*1a050*/  FFMA.FTZ R107, R107, R78.reuse, -R77.reuse ;  /* 0x0000004e6b6b7223 */ /* 0x180fe2000001084d */
[-C--:B------:R-:W-:Y:S01]  /*1a060*/  FFMA.FTZ R109, R109, R78.reuse, -R77 ;  /* 0x0000004e6d6d7223 */ /* 0x080fe2000001084d */
[-C--:B------:R-:W-:Y:S01]  /*1a070*/  FFMA.FTZ R86, R86, R78.reuse, -R131 ;  /* 0x0000004e56567223 */ /* 0x080fe20000010883 */
[----:B------:R-:W5:Y:S01]  /*1a080*/  MUFU.EX2 R73, R73 ;  /* 0x0000004900497308 */ /* 0x000f620000000800 */
[----:B------:R-:W-:Y:S01]  /*1a090*/  FADD.FTZ R148, R147, R148 ;  /* 0x0000009493947221 */ /* 0x000fe20000010000 */
[-C--:B------:R-:W-:Y:S01]  /*1a0a0*/  FFMA.FTZ R249, R99, R78.reuse, -R77 ;  /* 0x0000004e63f97223 */ /* 0x080fe2000001084d */
[-C--:B------:R-:W-:Y:S01]  /*1a0b0*/  FFMA.FTZ R248, R79, R78.reuse, -R131 ;  /* 0x0000004e4ff87223 */ /* 0x080fe20000010883 */
[----:B------:R-:W1:Y:S01]  /*1a0c0*/  MUFU.EX2 R93, R94 ;  /* 0x0000005e005d7308 */ /* 0x000e620000000800 */
[----:B------:R-:W-:Y:S01]  /*1a0d0*/  FADD.FTZ R151, R154, R151 ;  /* 0x000000979a977221 */ /* 0x000fe20000010000 */
[----:B------:R-:W-:Y:S01]  /*1a0e0*/  FFMA.FTZ R80, R80, R78, -R131 ;  /* 0x0000004e50507223 */ /* 0x000fe20000010883 */
[----:B------:R-:W-:Y:S01]  /*1a0f0*/  LDSM.16.MT88.4 R140, [R119+0x11800] ;  /* 0x01180000778c783b */ /* 0x000fe20000004200 */
[----:B------:R-:W-:Y:S04]  /*1a100*/  MUFU.EX2 R75, R75 ;  /* 0x0000004b004b7308 */ /* 0x000fe80000000800 */
[----:B------:R-:W2:Y:S01]  /*1a110*/  MUFU.EX2 R74, R74 ;  /* 0x0000004a004a7308 */ /* 0x000ea20000000800 */
[----:B------:R-:W-:Y:S01]  /*1a120*/  FADD.FTZ R148, R166, R148 ;  /* 0x00000094a6947221 */ /* 0x000fe20000010000 */
[----:B------:R-:W-:-:S03]  /*1a130*/  FADD.FTZ R151, R168, R151 ;  /* 0x00000097a8977221 */ /* 0x000fc60000010000 */
[----:B------:R-:W-:Y:S01]  /*1a140*/  FADD.FTZ R163, R163, R148 ;  /* 0x00000094a3a37221 */ /* 0x000fe20000010000 */
[----:B------:R-:W-:Y:S01]  /*1a150*/  FADD.FTZ R173, R173, R151 ;  /* 0x00000097adad7221 */ /* 0x000fe20000010000 */
[----:B----4-:R-:W-:Y:S02]  /*1a160*/  F2FP.BF16.F32.PACK_AB R36, R112, R113 ;  /* 0x000000717024723e */ /* 0x010fe400000010ff */
        /* <DEDUP_REMOVED lines=8> */
[-C--:B------:R-:W-:Y:S01]  /*1a1f0*/  FFMA.FTZ R94, R108, R78.reuse, -R77 ;  /* 0x0000004e6c5e7223 */ /* 0x080fe2000001084d */
[----:B------:R-:W-:Y:S01]  /*1a200*/  MUFU.EX2 R249, R249 ;  /* 0x000000f900f97308 */ /* 0x000fe20000000800 */
[----:B------:R-:W-:Y:S01]  /*1a210*/  FADD.FTZ R163, R177, R163 ;  /* 0x000000a3b1a37221 */ /* 0x000fe20000010000 */
[----:B------:R-:W-:Y:S01]  /*1a220*/  LDSM.16.MT88.4 R148, [R120+0x11800] ;  /* 0x011800007894783b */ /* 0x000fe20000004200 */
[C---:B------:R-:W-:Y:S01]  /*1a230*/  HMMA.16816.F32.BF16 R20, R36.reuse, R60, R20 ;  /* 0x0000003c2414723c */ /* 0x040fe20000041814 */
[-C--:B------:R-:W-:Y:S01]  /*1a240*/  FFMA.FTZ R60, R90, R78.reuse, -R131 ;  /* 0x0000004e5a3c7223 */ /* 0x080fe20000010883 */
[----:B------:R-:W-:Y:S01]  /*1a250*/  FADD.FTZ R180, R180, R173 ;  /* 0x000000adb4b47221 */ /* 0x000fe20000010000 */
[----:B------:R1:W-:Y:S05]  /*1a260*/  MUFU.EX2 R90, R107 ;  /* 0x0000006b005a7308 */ /* 0x0003ea0000000800 */
[----:B------:R-:W-:Y:S01]  /*1a270*/  HMMA.16816.F32.BF16 R12, R36, R68, R12 ;  /* 0x00000044240c723c */ /* 0x000fe2000004180c */
[-CC-:B------:R-:W-:Y:S01]  /*1a280*/  FFMA.FTZ R69, R89, R78.reuse, -R131.reuse ;  /* 0x0000004e59457223 */ /* 0x180fe20000010883 */
[----:B------:R-:W-:Y:S01]  /*1a290*/  FFMA.FTZ R68, R88, R78, -R131 ;  /* 0x0000004e58447223 */ /* 0x000fe20000010883 */
[----:B------:R2:W-:Y:S01]  /*1a2a0*/  MUFU.EX2 R89, R60 ;  /* 0x0000003c00597308 */ /* 0x0005e20000000800 */
[----:B------:R-:W-:Y:S01]  /*1a2b0*/  FADD.FTZ R176, R176, R163 ;  /* 0x000000a3b0b07221 */ /* 0x000fe20000010000 */
[----:B------:R-:W-:-:S02]  /*1a2c0*/  FADD.FTZ R179, R179, R180 ;  /* 0x000000b4b3b37221 */ /* 0x000fc40000010000 */
[----:B------:R-:W-:Y:S01]  /*1a2d0*/  MUFU.EX2 R88, R69 ;  /* 0x0000004500587308 */ /* 0x000fe20000000800 */
[----:B------:R-:W-:Y:S01]  /*1a2e0*/  HMMA.16816.F32.BF16 R28, R36, R48, R28 ;  /* 0x00000030241c723c */ /* 0x000fe2000004181c */
[----:B-1----:R-:W-:Y:S02]  /*1a2f0*/  FFMA.FTZ R107, R87, R78, -R131 ;  /* 0x0000004e576b7223 */ /* 0x002fe40000010883 */
[----:B------:R1:W-:Y:S01]  /*1a300*/  MUFU.EX2 R87, R68 ;  /* 0x0000004400577308 */ /* 0x0003e20000000800 */
[----:B------:R-:W-:-:S04]  /*1a310*/  FADD.FTZ R176, R175, R176 ;  /* 0x000000b0afb07221 */ /* 0x000fc80000010000 */
[----:B------:R-:W-:Y:S01]  /*1a320*/  HMMA.16816.F32.BF16 R24, R36, R50, R24 ;  /* 0x000000322418723c */ /* 0x000fe20000041818 */
[----:B------:R-:W4:Y:S01]  /*1a330*/  LDSM.16.MT88.4 R48, [R121+0x10800] ;  /* 0x010800007930783b */ /* 0x000f220000004200 */
[----:B------:R-:W-:-:S06]  /*1a340*/  FADD.FTZ R179, R178, R179 ;  /* 0x000000b3b2b37221 */ /* 0x000fcc0000010000 */
[C---:B------:R-:W-:Y:S01]  /*1a350*/  HMMA.16816.F32.BF16 R16, R36.reuse, R62, R16 ;  /* 0x0000003e2410723c */ /* 0x040fe20000041810 */
[----:B--2---:R-:W2:Y:S07]  /*1a360*/  LDSM.16.MT88.4 R60, [R120+0x10800] ;  /* 0x01080000783c783b */ /* 0x004eae0000004200 */
[C---:B------:R-:W-:Y:S01]  /*1a370*/  HMMA.16816.F32.BF16 R4, R36.reuse, R70, R4 ;  /* 0x000000462404723c */ /* 0x040fe20000041804 */
[----:B-1----:R-:W1:Y:S07]  /*1a380*/  LDSM.16.MT88.4 R68, [R119+0x10800] ;  /* 0x010800007744783b */ /* 0x002e6e0000004200 */
[C---:B---3--:R-:W-:Y:S08]  /*1a390*/  HMMA.16816.F32.BF16 R56, R36.reuse, R40, R56 ;  /* 0x000000282438723c */ /* 0x048ff00000041838 */
[----:B------:R-:W-:Y:S01]  /*1a3a0*/  HMMA.16816.F32.BF16 R52, R36, R42, R52 ;  /* 0x0000002a2434723c */ /* 0x000fe20000041834 */
[----:B------:R-:W3:Y:S01]  /*1a3b0*/  LDSM.16.MT88.4 R40, [R47+0x10800] ;  /* 0x010800002f28783b */ /* 0x000ee20000004200 */
        /* <DEDUP_REMOVED lines=9> */
[----:B------:R-:W5:Y:S04]  /*1a450*/  MUFU.EX2 R108, R109 ;  /* 0x0000006d006c7308 */ /* 0x000f680000000800 */
[----:B------:R-:W4:Y:S04]  /*1a460*/  MUFU.EX2 R94, R94 ;  /* 0x0000005e005e7308 */ /* 0x000f280000000800 */
[----:B------:R-:W2:Y:S01]  /*1a470*/  MUFU.EX2 R107, R107 ;  /* 0x0000006b006b7308 */ /* 0x000ea20000000800 */
[----:B------:R-:W-:Y:S01]  /*1a480*/  FADD.FTZ R194, R193, R194 ;  /* 0x000000c2c1c27221 */ /* 0x000fe20000010000 */
[----:B------:R-:W-:-:S03]  /*1a490*/  FADD.FTZ R195, R195, R197 ;  /* 0x000000c5c3c37221 */ /* 0x000fc60000010000 */
[----:B------:R-:W-:Y:S01]  /*1a4a0*/  FADD.FTZ R203, R203, R194 ;  /* 0x000000c2cbcb7221 */ /* 0x000fe20000010000 */
[----:B------:R-:W-:Y:S01]  /*1a4b0*/  FADD.FTZ R195, R207, R195 ;  /* 0x000000c3cfc37221 */ /* 0x000fe20000010000 */
[----:B-----5:R-:W-:Y:S02]  /*1a4c0*/  F2FP.BF16.F32.PACK_AB R36, R108, R91 ;  /* 0x0000005b6c24723e */ /* 0x020fe400000010ff */
[----:B------:R-:W-:Y:S01]  /*1a4d0*/  FADD.FTZ R203, R202, R203 ;  /* 0x000000cbcacb7221 */ /* 0x000fe20000010000 */
[----:B------:R-:W-:Y:S01]  /*1a4e0*/  FADD.FTZ R206, R206, R195 ;  /* 0x000000c3cece7221 */ /* 0x000fe20000010000 */
[----:B----4-:R-:W-:Y:S02]  /*1a4f0*/  F2FP.BF16.F32.PACK_AB R38, R90, R94 ;  /* 0x0000005e5a26723e */ /* 0x010fe400000010ff */
        /* <DEDUP_REMOVED lines=10> */
[----:B------:R-:W-:-:S07]  /*1a5a0*/  FADD.FTZ R211, R210, R211 ;  /* 0x000000d3d2d37221 */ /* 0x000fce0000010000 */
[----:B------:R-:W-:Y:S01]  /*1a5b0*/  HMMA.16816.F32.BF16 R20, R36, R60, R20 ;  /* 0x0000003c2414723c */ /* 0x000fe20000041814 */
[----:B------:R-:W-:-:S07]  /*1a5c0*/  FFMA.FTZ R60, R85, R78, -R131 ;  /* 0x0000004e553c7223 */ /* 0x000fce0000010883 */
[----:B------:R-:W-:Y:S01]  /*1a5d0*/  HMMA.16816.F32.BF16 R16, R36, R62, R16 ;  /* 0x0000003e2410723c */ /* 0x000fe20000041810 */
[----:B------:R-:W-:-:S07]  /*1a5e0*/  FFMA.FTZ R61, R84, R78, -R131 ;  /* 0x0000004e543d7223 */ /* 0x000fce0000010883 */
[----:B-1----:R-:W-:Y:S01]  /*1a5f0*/  HMMA.16816.F32.BF16 R12, R36, R68, R12 ;  /* 0x00000044240c723c */ /* 0x002fe2000004180c */
[----:B------:R-:W-:-:S07]  /*1a600*/  FADD.FTZ R213, R199, R213 ;  /* 0x000000d5c7d57221 */ /* 0x000fce0000010000 */
[C---:B------:R-:W-:Y:S08]  /*1a610*/  HMMA.16816.F32.BF16 R4, R36.reuse, R70, R4 ;  /* 0x000000462404723c */ /* 0x040ff00000041804 */
[C---:B---3--:R-:W-:Y:S08]  /*1a620*/  HMMA.16816.F32.BF16 R56, R36.reuse, R40, R56 ;  /* 0x000000282438723c */ /* 0x048ff00000041838 */
[----:B------:R-:W-:Y:S01]  /*1a630*/  HMMA.16816.F32.BF16 R52, R36, R42, R52 ;  /* 0x0000002a2434723c */ /* 0x000fe20000041834 */
[----:B------:R-:W1:Y:S01]  /*1a640*/  LDSM.16.MT88.4 R36, [R119+0x11000] ;  /* 0x011000007724783b */ /* 0x000e620000004200 */
[----:B------:R2:W-:Y:S01]  /*1a650*/  MUFU.EX2 R85, R86 ;  /* 0x0000005600557308 */ /* 0x0005e20000000800 */
[----:B------:R-:W-:Y:S01]  /*1a660*/  FADD.FTZ R209, R209, R211 ;  /* 0x000000d3d1d17221 */ /* 0x000fe20000010000 */
[----:B------:R-:W-:Y:S01]  /*1a670*/  FADD.FTZ R212, R212, R213 ;  /* 0x000000d5d4d47221 */ /* 0x000fe20000010000 */
[----:B------:R-:W-:Y:S01]  /*1a680*/  LDSM.16.MT88.4 R48, [R121+0x11000] ;  /* 0x011000007930783b */ /* 0x000fe20000004200 */
[----:B------:R-:W-:Y:S01]  /*1a690*/  MUFU.EX2 R84, R60 ;  /* 0x0000003c00547308 */ /* 0x000fe20000000800 */
[-CC-:B------:R-:W-:Y:S01]  /*1a6a0*/  FFMA.FTZ R68, R106, R78.reuse, -R77.reuse ;  /* 0x0000004e6a447223 */ /* 0x180fe2000001084d */
[-CC-:B------:R-:W-:Y:S01]  /*1a6b0*/  FFMA.FTZ R70, R105, R78.reuse, -R77.reuse ;  /* 0x0000004e69467223 */ /* 0x180fe2000001084d */
[-CC-:B------:R-:W-:Y:S01]  /*1a6c0*/  FFMA.FTZ R69, R104, R78.reuse, -R77.reuse ;  /* 0x0000004e68457223 */ /* 0x180fe2000001084d */
[-C--:B------:R-:W-:Y:S01]  /*1a6d0*/  FFMA.FTZ R71, R103, R78.reuse, -R77 ;  /* 0x0000004e67477223 */ /* 0x080fe2000001084d */
[----:B------:R-:W-:Y:S01]  /*1a6e0*/  FADD.FTZ R209, R208, R209 ;  /* 0x000000d1d0d17221 */ /* 0x000fe20000010000 */
[----:B------:R-:W-:Y:S01]  /*1a6f0*/  FADD.FTZ R212, R198, R212 ;  /* 0x000000d4c6d47221 */ /* 0x000fe20000010000 */
[----:B--2---:R-:W-:-:S02]  /*1a700*/  FFMA.FTZ R86, R83, R78, -R131 ;  /* 0x0000004e53567223 */ /* 0x004fc40000010883 */
[----:B------:R2:W-:Y:S01]  /*1a710*/  MUFU.EX2 R83, R61 ;  /* 0x0000003d00537308 */ /* 0x0005e20000000800 */
[----:B------:R-:W-:Y:S01]  /*1a720*/  FADD.FTZ R209, R188, R209 ;  /* 0x000000d1bcd17221 */ /* 0x000fe20000010000 */
[----:B------:R-:W-:Y:S02]  /*1a730*/  FADD.FTZ R212, R184, R212 ;  /* 0x000000d4b8d47221 */ /* 0x000fe40000010000 */
[----:B------:R-:W-:Y:S01]  /*1a740*/  MUFU.EX2 R68, R68 ;  /* 0x0000004400447308 */ /* 0x000fe20000000800 */
[----:B--2---:R-:W2:Y:S03]  /*1a750*/  LDSM.16.MT88.4 R60, [R120+0x11000] ;  /* 0x01100000783c783b */ /* 0x004ea60000004200 */
[----:B------:R-:W3:Y:S01]  /*1a760*/  MUFU.EX2 R70, R70 ;  /* 0x0000004600467308 */ /* 0x000ee20000000800 */
[----:B------:R-:W-:-:S03]  /*1a770*/  FADD.FTZ R209, R187, R209 ;  /* 0x000000d1bbd17221 */ /* 0x000fc60000010000 */
[----:B------:R-:W-:Y:S01]  /*1a780*/  MUFU.EX2 R69, R69 ;  /* 0x0000004500457308 */ /* 0x000fe20000000800 */
[----:B------:R-:W-:-:S03]  /*1a790*/  FADD.FTZ R212, R183, R212 ;  /* 0x000000d4b7d47221 */ /* 0x000fc60000010000 */
[----:B------:R-:W4:Y:S04]  /*1a7a0*/  MUFU.EX2 R71, R71 ;  /* 0x0000004700477308 */ /* 0x000f280000000800 */
[----:B------:R-:W5:Y:S01]  /*1a7b0*/  MUFU.EX2 R86, R86 ;  /* 0x0000005600567308 */ /* 0x000f620000000800 */
[----:B------:R-:W-:Y:S01]  /*1a7c0*/  FADD.FTZ R209, R186, R209 ;  /* 0x000000d1bad17221 */ /* 0x000fe20000010000 */
[----:B------:R-:W-:-:S03]  /*1a7d0*/  FADD.FTZ R212, R182, R212 ;  /* 0x000000d4b6d47221 */ /* 0x000fc60000010000 */
[----:B------:R-:W-:Y:S01]  /*1a7e0*/  FADD.FTZ R209, R185, R209 ;  /* 0x000000d1b9d17221 */ /* 0x000fe20000010000 */
[----:B------:R-:W-:Y:S01]  /*1a7f0*/  FADD.FTZ R212, R189, R212 ;  /* 0x000000d4bdd47221 */ /* 0x000fe20000010000 */
[----:B---3--:R-:W-:Y:S02]  /*1a800*/  F2FP.BF16.F32.PACK_AB R40, R70, R68 ;  /* 0x000000444628723e */ /* 0x008fe400000010ff */
[----:B------:R-:W-:Y:S01]  /*1a810*/  F2FP.BF16.F32.PACK_AB R41, R84, R85 ;  /* 0x000000555429723e */ /* 0x000fe200000010ff */
[----:B------:R-:W-:Y:S01]  /*1a820*/  FADD.FTZ R209, R161, R209 ;  /* 0x000000d1a1d17221 */ /* 0x000fe20000010000 */
[----:B----4-:R-:W-:Y:S01]  /*1a830*/  F2FP.BF16.F32.PACK_AB R42, R71, R69 ;  /* 0x00000045472a723e */ /* 0x010fe200000010ff */
[----:B------:R-:W-:Y:S01]  /*1a840*/  FADD.FTZ R157, R157, R212 ;  /* 0x000000d49d9d7221 */ /* 0x000fe20000010000 */
[----:B-----5:R-:W-:Y:S01]  /*1a850*/  F2FP.BF16.F32.PACK_AB R43, R86, R83 ;  /* 0x00000053562b723e */ /* 0x020fe200000010ff */
[----:B------:R-:W-:Y:S02]  /*1a860*/  FADD.FTZ R160, R160, R209 ;  /* 0x000000d1a0a07221 */ /* 0x000fe40000010000 */
[----:B------:R-:W-:-:S02]  /*1a870*/  FADD.FTZ R157, R156, R157 ;  /* 0x0000009d9c9d7221 */ /* 0x000fc40000010000 */
        /* <DEDUP_REMOVED lines=9> */
[----:B--2---:R-:W-:Y:S01]  /*1a910*/  HMMA.16816.F32.BF16 R20, R40, R60, R20 ;  /* 0x0000003c2814723c */ /* 0x004fe20000041814 */
[-CC-:B------:R-:W-:Y:S01]  /*1a920*/  FFMA.FTZ R60, R102, R78.reuse, -R77.reuse ;  /* 0x0000004e663c7223 */ /* 0x180fe2000001084d */
[----:B------:R-:W-:Y:S01]  /*1a930*/  FFMA.FTZ R61, R101, R78, -R77 ;  /* 0x0000004e653d7223 */ /* 0x000fe2000001084d */
[----:B------:R-:W-:Y:S01]  /*1a940*/  FADD.FTZ R116, R116, R158 ;  /* 0x0000009e74747221 */ /* 0x000fe20000010000 */
[----:B------:R-:W-:-:S04]  /*1a950*/  FADD.FTZ R96, R96, R162 ;  /* 0x000000a260607221 */ /* 0x000fc80000010000 */
[C---:B------:R-:W-:Y:S01]  /*1a960*/  HMMA.16816.F32.BF16 R16, R40.reuse, R62, R16 ;  /* 0x0000003e2810723c */ /* 0x040fe20000041810 */
[-C--:B------:R-:W-:Y:S01]  /*1a970*/  FFMA.FTZ R62, R100, R78.reuse, -R77 ;  /* 0x0000004e643e7223 */ /* 0x080fe2000001084d */
[-CC-:B------:R-:W-:Y:S01]  /*1a980*/  FFMA.FTZ R63, R82, R78.reuse, -R131.reuse ;  /* 0x0000004e523f7223 */ /* 0x180fe20000010883 */
[----:B------:R-:W-:Y:S01]  /*1a990*/  FFMA.FTZ R77, R81, R78, -R131 ;  /* 0x0000004e514d7223 */ /* 0x000fe20000010883 */
[----:B------:R-:W-:Y:S01]  /*1a9a0*/  FADD.FTZ R116, R115, R116 ;  /* 0x0000007473747221 */ /* 0x000fe20000010000 */
[----:B------:R-:W-:Y:S01]  /*1a9b0*/  FADD.FTZ R96, R95, R96 ;  /* 0x000000605f607221 */ /* 0x000fe20000010000 */
[----:B------:R-:W-:Y:S02]  /*1a9c0*/  MUFU.EX2 R60, R60 ;  /* 0x0000003c003c7308 */ /* 0x000fe40000000800 */
[----:B------:R-:W-:Y:S02]  /*1a9d0*/  HMMA.16816.F32.BF16 R28, R40, R48, R28 ;  /* 0x00000030281c723c */ /* 0x000fe4000004181c */
[----:B------:R-:W2:Y:S01]  /*1a9e0*/  MUFU.EX2 R61, R61 ;  /* 0x0000003d003d7308 */ /* 0x000ea20000000800 */
[----:B------:R-:W-:Y:S01]  /*1a9f0*/  FADD.FTZ R98, R98, R116 ;  /* 0x0000007462627221 */ /* 0x000fe20000010000 */
[----:B------:R-:W-:-:S02]  /*1aa00*/  FADD.FTZ R118, R118, R96 ;  /* 0x0000006076767221 */ /* 0x000fc40000010000 */
[----:B------:R-:W3:Y:S02]  /*1aa10*/  MUFU.EX2 R62, R62 ;  /* 0x0000003e003e7308 */ /* 0x000ee40000000800 */
[----:B------:R-:W-:Y:S01]  /*1aa20*/  HMMA.16816.F32.BF16 R24, R40, R50, R24 ;  /* 0x000000322818723c */ /* 0x000fe20000041818 */
[----:B------:R-:W4:Y:S01]  /*1aa30*/  LDSM.16.MT88.4 R48, [R47+0x11000] ;  /* 0x011000002f30783b */ /* 0x000f220000004200 */
[----:B------:R-:W-:Y:S04]  /*1aa40*/  MUFU.EX2 R63, R63 ;  /* 0x0000003f003f7308 */ /* 0x000fe80000000800 */
[----:B------:R-:W5:Y:S04]  /*1aa50*/  MUFU.EX2 R77, R77 ;  /* 0x0000004d004d7308 */ /* 0x000f680000000800 */
[----:B------:R-:W-:Y:S04]  /*1aa60*/  MUFU.EX2 R78, R80 ;  /* 0x00000050004e7308 */ /* 0x000fe80000000800 */
[----:B------:R-:W1:Y:S01]  /*1aa70*/  MUFU.EX2 R248, R248 ;  /* 0x000000f800f87308 */ /* 0x000e620000000800 */
[----:B------:R-:W-:Y:S01]  /*1aa80*/  FADD.FTZ R98, R113, R98 ;  /* 0x0000006271627221 */ /* 0x000fe20000010000 */
[----:B------:R-:W-:-:S03]  /*1aa90*/  FADD.FTZ R118, R93, R118 ;  /* 0x000000765d767221 */ /* 0x000fc60000010000 */
[----:B------:R-:W-:Y:S01]  /*1aaa0*/  FADD.FTZ R112, R112, R98 ;  /* 0x0000006270707221 */ /* 0x000fe20000010000 */
[----:B------:R-:W-:Y:S01]  /*1aab0*/  FADD.FTZ R92, R92, R118 ;  /* 0x000000765c5c7221 */ /* 0x000fe20000010000 */
[----:B--2---:R-:W-:Y:S02]  /*1aac0*/  F2FP.BF16.F32.PACK_AB R132, R61, R60 ;  /* 0x0000003c3d84723e */ /* 0x004fe400000010ff */
[----:B---3--:R-:W-:Y:S01]  /*1aad0*/  F2FP.BF16.F32.PACK_AB R134, R249, R62 ;  /* 0x0000003ef986723e */ /* 0x008fe200000010ff */
[----:B------:R-:W-:Y:S01]  /*1aae0*/  FADD.FTZ R112, R72, R112 ;  /* 0x0000007048707221 */ /* 0x000fe20000010000 */
[----:B-----5:R-:W-:Y:S01]  /*1aaf0*/  F2FP.BF16.F32.PACK_AB R133, R77, R63 ;  /* 0x0000003f4d85723e */ /* 0x020fe200000010ff */
[----:B------:R-:W-:Y:S01]  /*1ab00*/  FADD.FTZ R92, R75, R92 ;  /* 0x0000005c4b5c7221 */ /* 0x000fe20000010000 */
[----:B-1----:R-:W-:Y:S01]  /*1ab10*/  F2FP.BF16.F32.PACK_AB R135, R248, R78 ;  /* 0x0000004ef887723e */ /* 0x002fe200000010ff */
[----:B------:R-:W-:Y:S02]  /*1ab20*/  FADD.FTZ R73, R73, R112 ;  /* 0x0000007049497221 */ /* 0x000fe40000010000 */
[----:B------:R-:W-:-:S02]  /*1ab30*/  FADD.FTZ R74, R74, R92 ;  /* 0x0000005c4a4a7221 */ /* 0x000fc40000010000 */
[----:B------:R-:W-:Y:S02]  /*1ab40*/  FADD.FTZ R73, R91, R73 ;  /* 0x000000495b497221 */ /* 0x000fe40000010000 */
        /* <DEDUP_REMOVED lines=31> */
[C---:B------:R-:W-:Y:S08]  /*1ad40*/  HMMA.16816.F32.BF16 R160, R132.reuse, R36, R28 ;  /* 0x0000002484a0723c */ /* 0x040ff0000004181c */
[C---:B------:R-:W-:Y:S08]  /*1ad50*/  HMMA.16816.F32.BF16 R148, R132.reuse, R150, R16 ;  /* 0x000000968494723c */ /* 0x040ff00000041810 */
[C---:B------:R-:W-:Y:S08]  /*1ad60*/  HMMA.16816.F32.BF16 R140, R132.reuse, R142, R4 ;  /* 0x0000008e848c723c */ /* 0x040ff00000041804 */
        /* <DEDUP_REMOVED lines=56> */
[----:B------:R1:W3:Y:S04]  /*1b0f0*/  LD.E R5, desc[UR4][R16.64] ;  /* 0x0000000410057980 */ /* 0x0002e8000c101900 */
[----:B------:R-:W3:Y:S04]  /*1b100*/  LD.E R3, desc[UR4][R14.64] ;  /* 0x000000040e037980 */ /* 0x000ee8000c101900 */
[----:B------:R-:W4:Y:S01]  /*1b110*/  LD.E.64 R14, desc[UR4][R164.64+0x28] ;  /* 0x00002804a40e7980 */ /* 0x000f22000c101b00 */
[----:B------:R-:W-:-:S05]  /*1b120*/  IADD3 R7, PT, PT, R6, -R7, RZ ;  /* 0x8000000706077210 */ /* 0x000fca0007ffe0ff */
[----:B------:R-:W-:-:S05]  /*1b130*/  IMAD R7, R4, R7, -0x100 ;  /* 0xffffff0004077424 */ /* 0x000fca00078e0207 */
[----:B------:R-:W-:Y:S01]  /*1b140*/  SHF.R.S32.HI R6, RZ, 0x1f, R7 ;  /* 0x0000001fff067819 */ /* 0x000fe20000011407 */
[-C--:B--2---:R-:W-:Y:S02]  /*1b150*/  IMAD R4, R13, R7.reuse, RZ ;  /* 0x000000070d047224 */ /* 0x084fe400078e02ff */
[----:B-1----:R-:W-:-:S04]  /*1b160*/  IMAD.WIDE.U32 R16, R12, R7, RZ ;  /* 0x000000070c107225 */ /* 0x002fc800078e00ff */
        /* <DEDUP_REMOVED lines=12> */
.L_x_3721:
        /* <DEDUP_REMOVED lines=8> */
.L_x_3722:
[----:B------:R-:W-:Y:S05]  /*1b2b0*/  BSYNC.RECONVERGENT B0 ;  /* 0x0000000000007941 */ /* 0x000fea0003800200 */
.L_x_3720:
[C---:B------:R-:W-:Y:S02]  /*1b2c0*/  SHF.L.U32 R3, R224.reuse, 0x5, RZ ;  /* 0x00000005e0037819 */ /* 0x040fe400000006ff */
[----:B------:R-:W-:Y:S02]  /*1b2d0*/  SHF.L.U64.HI R4, R224, 0x5, R225 ;  /* 0x00000005e0047819 */ /* 0x000fe400000102e1 */
[----:B------:R-:W-:-:S04]  /*1b2e0*/  IADD3 R14, P0, PT, R3, R231, RZ ;  /* 0x000000e7030e7210 */ /* 0x000fc80007f1e0ff */
[----:B------:R-:W-:Y:S02]  /*1b2f0*/  IADD3.X R15, PT, PT, R4, R230, RZ, P0, !PT ;  /* 0x000000e6040f7210 */ /* 0x000fe400007fe4ff */
[----:B------:R-:W-:-:S04]  /*1b300*/  IADD3 R12, P0, PT, R14, R3, RZ ;  /* 0x000000030e0c7210 */ /* 0x000fc80007f1e0ff */
[----:B------:R-:W-:Y:S02]  /*1b310*/  IADD3.X R13, PT, PT, R15, R4, RZ, P0, !PT ;  /* 0x000000040f0d7210 */ /* 0x000fe400007fe4ff */
[-C--:B------:R-:W-:Y:S02]  /*1b320*/  IADD3 R6, P2, PT, R12, R3.reuse, RZ ;  /* 0x000000030c067210 */ /* 0x080fe40007f5e0ff */
[----:B------:R-:W-:Y:S02]  /*1b330*/  ISETP.GE.AND P0, PT, R10, R234, PT ;  /* 0x000000ea0a00720c */ /* 0x000fe40003f06270 */
[----:B------:R-:W-:Y:S02]  /*1b340*/  IADD3.X R7, PT, PT, R13, R4, RZ, P2, !PT ;  /* 0x000000040d077210 */ /* 0x000fe400017fe4ff */
[----:B------:R-:W-:-:S04]  /*1b350*/  IADD3 R20, P2, PT, R6, R3, RZ ;  /* 0x0000000306147210 */ /* 0x000fc80007f5e0ff */
[----:B------:R-:W-:Y:S02]  /*1b360*/  IADD3.X R21, PT, PT, R7, R4, RZ, P2, !PT ;  /* 0x0000000407157210 */ /* 0x000fe400017fe4ff */
[----:B------:R-:W-:-:S03]  /*1b370*/  IADD3 R18, P2, PT, R20, R3, RZ ;  /* 0x0000000314127210 */ /* 0x000fc60007f5e0ff */
[----:B------:R-:W-:Y:S02]  /*1b380*/  @!P0 MOV R10, R231 ;  /* 0x000000e7000a8202 */ /* 0x000fe40000000f00 */
[----:B------:R-:W-:Y:S02]  /*1b390*/  IADD3.X R19, PT, PT, R21, R4, RZ, P2, !PT ;  /* 0x0000000415137210 */ /* 0x000fe400017fe4ff */
[----:B------:R-:W-:Y:S02]  /*1b3a0*/  @!P0 MOV R11, R230 ;  /* 0x000000e6000b8202 */ /* 0x000fe40000000f00 */
[----:B------:R-:W-:-:S03]  /*1b3b0*/  IADD3 R16, P2, PT, R18, R3, RZ ;  /* 0x0000000312107210 */ /* 0x000fc60007f5e0ff */
[----:B------:R-:W-:Y:S01]  /*1b3c0*/  @!PT LDS RZ, [RZ] ;  /* 0x00000000fffff984 */ /* 0x000fe20000000800 */
[----:B------:R-:W-:Y:S01]  /*1b3d0*/  @!PT LDS RZ, [RZ] ;  /* 0x00000000fffff984 */ /* 0x000fe20000000800 */
[----:B------:R-:W-:Y:S01]  /*1b3e0*/  @!PT LDS RZ, [RZ] ;  /* 0x00000000fffff984 */ /* 0x000fe20000000800 */
[----:B------:R1:W-:Y:S01]  /*1b3f0*/  @!P0 LDGSTS.E.BYPASS.LTC128B.128 [R46+0xa000], desc[UR4][R10.64] ;  /* 0x0a0000000a2e8fae */ /* 0x0003e2000b981a04 */
[----:B------:R-:W-:-:S03]  /*1b400*/  IADD3.X R17, PT, PT, R19, R4, RZ, P2, !PT ;  /* 0x0000000413117210 */ /* 0x000fc600017fe4ff */
        /* <DEDUP_REMOVED lines=28> */
[----:B------:R2:W-:Y:S01]  /*1b5d0*/  @!P0 LDGSTS.E.BYPASS.LTC128B.128 [R46+0xc800], desc[UR4][R18.64] ;  /* 0x0c800000122e8fae */ /* 0x0005e2000b981a04 */
[----:B---3--:R-:W-:-:S03]  /*1b5e0*/  IADD3 R12, P2, PT, R14, R3, RZ ;  /* 0x000000030e0c7210 */ /* 0x008fc60007f5e0ff */
[----:B------:R-:W-:Y:S01]  /*1b5f0*/  @P0 STS.128 [R46+0xc800], RZ ;  /* 0x00c800ff2e000388 */ /* 0x000fe20000000c00 */
[----:B------:R-:W-:-:S03]  /*1b600*/  IADD3.X R13, PT, PT, R15, R4, RZ, P2, !PT ;  /* 0x000000040f0d7210 */ /* 0x000fc600017fe4ff */
[----:B------:R-:W-:Y:S01]  /*1b610*/  @!PT LDS RZ, [RZ] ;  /* 0x00000000fffff984 */ /* 0x000fe20000000800 */
[----:B------:R-:W-:Y:S01]  /*1b620*/  @!PT LDS RZ, [RZ] ;  /* 0x00000000fffff984 */ /* 0x000fe20000000800 */
[----:B------:R-:W-:Y:S01]  /*1b630*/  @!PT LDS RZ, [RZ] ;  /* 0x00000000fffff984 */ /* 0x000fe20000000800 */
[----:B------:R3:W-:Y:S01]  /*1b640*/  @!P0 LDGSTS.E.BYPASS.LTC128B.128 [R46+0xd000], desc[UR4][R16.64] ;  /* 0x0d000000102e8fae */ /* 0x0007e2000b981a04 */
[----:B----4-:R-:W-:-:S03]  /*1b650*/  IADD3 R6, P2, PT, R12, R3, RZ ;  /* 0x000000030c067210 */ /* 0x010fc60007f5e0ff */
[----:B------:R-:W-:Y:S01]  /*1b660*/  @P0 STS.128 [R46+0xd000], RZ ;  /* 0x00d000ff2e000388 */ /* 0x000fe20000000c00 */
[----:B------:R-:W-:-:S03]  /*1b670*/  IADD3.X R7, PT, PT, R13, R4, RZ, P2, !PT ;  /* 0x000000040d077210 */ /* 0x000fc600017fe4ff */
        /* <DEDUP_REMOVED lines=10> */
[----:B------:R-:W-:Y:S01]  /*1b720*/  @!P0 LDGSTS.E.BYPASS.LTC128B.128 [R46+0xe000], desc[UR4][R14.64] ;  /* 0x0e0000000e2e8fae */ /* 0x000fe2000b981a04 */
        /* <DEDUP_REMOVED lines=25> */
[----:B------:R-:W-:Y:S01]  /*1b8c0*/  @!P0 LDGSTS.E.BYPASS.LTC128B.128 [R46+0x10000], desc[UR4][R18.64] ;  /* 0x10000000122e8fae */ /* 0x000fe2000b981a04 */
[----:B-1----:R-:W-:-:S03]  /*1b8d0*/  @!P0 IADD3 R12, P2, PT, R10, R3, RZ ;  /* 0x000000030a0c8210 */ /* 0x002fc60007f5e0ff */
        /* <DEDUP_REMOVED lines=17> */
[----:B------:R-:W4:Y:S01]  /*1b9f0*/  LD.E R3, desc[UR4][R164.64+0x18c] ;  /* 0x00018c04a4037980 */ /* 0x000f22000c101900 */
[----:B------:R-:W-:Y:S01]  /*1ba00*/  ISETP.NE.AND P2, PT, R34, RZ, PT ;  /* 0x000000ff2200720c */ /* 0x000fe20003f45270 */
[----:B------:R-:W-:Y:S02]  /*1ba10*/  BSSY.RECONVERGENT B1, `(.L_x_3723) ;  /* 0x0000297000017945 */ /* 0x000fe40003800200 */
[----:B--2---:R-:W-:Y:S01]  /*1ba20*/  LDSM.16.M88.4 R4, [R66] ;  /* 0x000000004204783b */ /* 0x004fe20000000200 */
[----:B------:R-:W-:-:S02]  /*1ba30*/  SEL R100, R9, 0xffffffe0, !P2 ;  /* 0xffffffe009647807 */ /* 0x000fc40005000000 */
[----:B------:R-:W-:Y:S01]  /*1ba40*/  ISETP.NE.AND P2, PT, R32, RZ, PT ;  /* 0x000000ff2000720c */ /* 0x000fe20003f45270 */
[----:B------:R-:W2:Y:S01]  /*1ba50*/  LDSM.16.M88.4 R24, [R35+0x2000] ;  /* 0x002000002318783b */ /* 0x000ea20000000200 */
[C---:B------:R-:W-:Y:S02]  /*1ba60*/  IADD3 R103, PT, PT, R35.reuse, R100, RZ ;  /* 0x0000006423677210 */ /* 0x040fe40007ffe0ff */
[----:B------:R-:W-:Y:S01]  /*1ba70*/  SEL R8, R8, 0xffffffc0, !P2 ;  /* 0xffffffc008087807 */ /* 0x000fe20005000000 */
[----:B------:R-:W5:Y:S03]  /*1ba80*/  LDSM.16.M88.4 R52, [R35+0x2800] ;  /* 0x002800002334783b */ /* 0x000f660000000200 */
[-C--:B---3--:R-:W-:Y:S01]  /*1ba90*/  IADD3 R20, PT, PT, R66, R8.reuse, RZ ;  /* 0x0000000842147210 */ /* 0x088fe20007ffe0ff */
[----:B------:R-:W-:Y:S01]  /*1baa0*/  LDSM.16.M88.4 R48, [R103+0x2000] ;  /* 0x002000006730783b */ /* 0x000fe20000000200 */
[----:B------:R-:W-:-:S02]  /*1bab0*/  IADD3 R102, PT, PT, R35, R8, RZ ;  /* 0x0000000823667210 */ /* 0x000fc40007ffe0ff */
[----:B-1----:R-:W-:Y:S01]  /*1bac0*/  IADD3 R12, PT, PT, R66, R100, RZ ;  /* 0x00000064420c7210 */ /* 0x002fe20007ffe0ff */
[----:B------:R1:W-:Y:S04]  /*1bad0*/  LDSM.16.M88.4 R40, [R20] ;  /* 0x000000001428783b */ /* 0x0003e80000000200 */
[----:B------:R-:W-:Y:S04]  /*1bae0*/  LDSM.16.M88.4 R68, [R102+0x2000] ;  /* 0x002000006644783b */ /* 0x000fe80000000200 */
[----:B------:R-:W3:Y:S04]  /*1baf0*/  LDSM.16.M88.4 R12, [R12] ;  /* 0x000000000c0c783b */ /* 0x000ee80000000200 */
[----:B------:R-:W3:Y:S04]  /*1bb00*/  LDSM.16.M88.4 R16, [R103+0x2800] ;  /* 0x002800006710783b */ /* 0x000ee80000000200 */
[----:B------:R-:W3:Y:S04]  /*1bb10*/  LDSM.16.M88.4 R72, [R102+0x2800] ;  /* 0x002800006648783b */ /* 0x000ee80000000200 */
[----:B------:R-:W-:Y:S01]  /*1bb20*/  LDSM.16.M88.4 R56, [R35+0x3000] ;  /* 0x003000002338783b */ /* 0x000fe20000000200 */
[----:B-1----:R-:W-:-:S03]  /*1bb30*/  IADD3 R20, PT, PT, R100, R20, RZ ;  /* 0x0000001464147210 */ /* 0x002fc60007ffe0ff */
[----:B------:R-:W-:Y:S01]  /*1bb40*/  LDSM.16.M88.4 R80, [R102+0x3000] ;  /* 0x003000006650783b */ /* 0x000fe20000000200 */
[----:B------:R-:W-:Y:S01]  /*1bb50*/  IADD3 R100, PT, PT, R100, R102, RZ ;  /* 0x0000006664647210 */ /* 0x000fe20007ffe0ff */
[C---:B--2---:R-:W-:Y:S02]  /*1bb60*/  HMMA.16816.F32.BF16 R28, R4.reuse, R24, RZ ;  /* 0x00000018041c723c */ /* 0x044fe400000418ff */
[----:B------:R-:W-:Y:S04]  /*1bb70*/  LDSM.16.M88.4 R20, [R20] ;  /* 0x000000001414783b */ /* 0x000fe80000000200 */
[----:B------:R-:W1:Y:S02]  /*1bb80*/  LDSM.16.M88.4 R60, [R100+0x2000] ;  /* 0x00200000643c783b */ /* 0x000e640000000200 */
[C---:B------:R-:W-:Y:S02]  /*1bb90*/  HMMA.16816.F32.BF16 R24, R4.reuse, R26, RZ ;  /* 0x0000001a0418723c */ /* 0x040fe400000418ff */
[----:B------:R-:W0:Y:S06]  /*1bba0*/  LDGDEPBAR ;  /* 0x00000000000079af */ /* 0x000e2c0000000000 */
[----:B-----5:R-:W-:Y:S08]  /*1bbb0*/  HMMA.16816.F32.BF16 R36, R4, R52, RZ ;  /* 0x000000340424723c */ /* 0x020ff000000418ff */
[C---:B---3--:R-:W-:Y:S08]  /*1bbc0*/  HMMA.16816.F32.BF16 R28, R12.reuse, R48, R28 ;  /* 0x000000300c1c723c */ /* 0x048ff0000004181c */
[C---:B------:R-:W-:Y:S01]  /*1bbd0*/  HMMA.16816.F32.BF16 R24, R12.reuse, R50, R24 ;  /* 0x000000320c18723c */ /* 0x040fe20000041818 */
[----:B------:R-:W-:Y:S07]  /*1bbe0*/  LDSM.16.M88.4 R48, [R103+0x3000] ;  /* 0x003000006730783b */ /* 0x000fee0000000200 */
[----:B------:R-:W-:Y:S08]  /*1bbf0*/  HMMA.16816.F32.BF16 R36, R12, R16, R36 ;  /* 0x000000100c24723c */ /* 0x000ff00000041824 */
[C---:B------:R-:W-:Y:S08]  /*1bc00*/  HMMA.16816.F32.BF16 R28, R40.reuse, R68, R28 ;  /* 0x00000044281c723c */ /* 0x040ff0000004181c */
[C---:B------:R-:W-:Y:S01]  /*1bc10*/  HMMA.16816.F32.BF16 R24, R40.reuse, R70, R24 ;  /* 0x000000462818723c */ /* 0x040fe20000041818 */
[----:B------:R-:W2:Y:S07]  /*1bc20*/  LDSM.16.M88.4 R68, [R100+0x2800] ;  /* 0x002800006444783b */ /* 0x000eae0000000200 */
[----:B------:R-:W-:Y:S08]  /*1bc30*/  HMMA.16816.F32.BF16 R36, R40, R72, R36 ;  /* 0x000000482824723c */ /* 0x000ff00000041824 */
[----:B-1----:R-:W-:Y:S08]  /*1bc40*/  HMMA.16816.F32.BF16 R28, R20, R60, R28 ;  /* 0x0000003c141c723c */ /* 0x002ff0000004181c */
[----:B------:R-:W-:Y:S08]  /*1bc50*/  HMMA.16816.F32.BF16 R52, R4, R54, RZ ;  /* 0x000000360434723c */ /* 0x000ff000000418ff */
[C---:B------:R-:W-:Y:S01]  /*1bc60*/  HMMA.16816.F32.BF16 R24, R20.reuse, R62, R24 ;  /* 0x0000003e1418723c */ /* 0x040fe20000041818 */
[----:B------:R-:W1:Y:S07]  /*1bc70*/  LDSM.16.M88.4 R60, [R35+0x3800] ;  /* 0x00380000233c783b */ /* 0x000e6e0000000200 */
[----:B--2---:R-:W-:Y:S08]  /*1bc80*/  HMMA.16816.F32.BF16 R36, R20, R68, R36 ;  /* 0x000000441424723c */ /* 0x004ff00000041824 */
        /* <DEDUP_REMOVED lines=35> */
[----:B------:R-:W2:Y:S02]  /*1bec0*/  LDSM.16.M88.4 R48, [R100+0x3000] ;  /* 0x003000006430783b */ /* 0x000ea40000000200 */
[----:B------:R-:W2:Y:S08]  /*1bed0*/  MUFU.TANH R91, R36 ;  /* 0x00000024005b7308 */ /* 0x000eb00000002400 */
[----:B------:R-:W2:Y:S01]  /*1bee0*/  MUFU.TANH R90, R37 ;  /* 0x00000025005a7308 */ /* 0x000ea20000002400 */
[----:B-1----:R-:W-:Y:S07]  /*1bef0*/  HMMA.16816.F32.BF16 R24, R4, R60, RZ ;  /* 0x0000003c0418723c */ /* 0x002fee00000418ff */
[----:B------:R-:W1:Y:S01]  /*1bf00*/  MUFU.TANH R89, R38 ;  /* 0x0000002600597308 */ /* 0x000e620000002400 */
[----:B------:R-:W-:Y:S01]  /*1bf10*/  HMMA.16816.F32.BF16 R28, R40, R82, R28 ;  /* 0x00000052281c723c */ /* 0x000fe2000004181c */
[----:B------:R-:W-:Y:S06]  /*1bf20*/  LDSM.16.M88.4 R80, [R102+0x4000] ;  /* 0x004000006650783b */ /* 0x000fec0000000200 */
[----:B------:R3:W1:Y:S05]  /*1bf30*/  MUFU.TANH R88, R39 ;  /* 0x0000002700587308 */ /* 0x00066a0000002400 */
[----:B-----5:R-:W-:Y:S03]  /*1bf40*/  HMMA.16816.F32.BF16 R24, R12, R56, R24 ;  /* 0x000000380c18723c */ /* 0x020fe60000041818 */
[----:B------:R-:W1:Y:S05]  /*1bf50*/  MUFU.TANH R87, R52 ;  /* 0x0000003400577308 */ /* 0x000e6a0000002400 */
[----:B--2---:R-:W-:Y:S03]  /*1bf60*/  HMMA.16816.F32.BF16 R16, R20, R48, R16 ;  /* 0x000000301410723c */ /* 0x004fe60000041810 */
[----:B------:R-:W2:Y:S05]  /*1bf70*/  MUFU.TANH R86, R53 ;  /* 0x0000003500567308 */ /* 0x000eaa0000002400 */
[----:B---3--:R-:W-:Y:S01]  /*1bf80*/  HMMA.16816.F32.BF16 R36, R4, R62, RZ ;  /* 0x0000003e0424723c */ /* 0x008fe200000418ff */
[----:B------:R-:W3:Y:S02]  /*1bf90*/  LDSM.16.M88.4 R60, [R103+0x4000] ;  /* 0x00400000673c783b */ /* 0x000ee40000000200 */
        /* <DEDUP_REMOVED lines=38> */
[----:B------:R3:W1:Y:S01]  /*1c200*/  MUFU.TANH R32, R24 ;  /* 0x0000001800207308 */ /* 0x0006620000002400 */
        /* <DEDUP_REMOVED lines=10> */
[----:B------:R-:W1:Y:S01]  /*1c2b0*/  MUFU.TANH R105, R38 ;  /* 0x0000002600697308 */ /* 0x000e620000002400 */
[----:B---3--:R-:W-:Y:S01]  /*1c2c0*/  HMMA.16816.F32.BF16 R24, R4, R50, RZ ;  /* 0x000000320418723c */ /* 0x008fe200000418ff */
[----:B------:R-:W3:Y:S06]  /*1c2d0*/  LDSM.16.M88.4 R48, [R103+0x5000] ;  /* 0x005000006730783b */ /* 0x000eec0000000200 */
[----:B------:R4:W1:Y:S01]  /*1c2e0*/  MUFU.TANH R106, R39 ;  /* 0x00000027006a7308 */ /* 0x0008620000002400 */
[----:B-----5:R-:W-:Y:S07]  /*1c2f0*/  HMMA.16816.F32.BF16 R28, R12, R68, R28 ;  /* 0x000000440c1c723c */ /* 0x020fee000004181c */
[----:B------:R-:W1:Y:S01]  /*1c300*/  MUFU.TANH R11, R11 ;  /* 0x0000000b000b7308 */ /* 0x000e620000002400 */
[----:B--2---:R-:W-:Y:S07]  /*1c310*/  HMMA.16816.F32.BF16 R52, R20, R60, R52 ;  /* 0x0000003c1434723c */ /* 0x004fee0000041834 */
[----:B------:R-:W2:Y:S01]  /*1c320*/  MUFU.TANH R10, R10 ;  /* 0x0000000a000a7308 */ /* 0x000ea20000002400 */
[----:B------:R-:W-:Y:S01]  /*1c330*/  HMMA.16816.F32.BF16 R24, R12, R70, R24 ;  /* 0x000000460c18723c */ /* 0x000fe20000041818 */
[----:B------:R-:W5:Y:S06]  /*1c340*/  LDSM.16.M88.4 R68, [R100+0x4800] ;  /* 0x004800006444783b */ /* 0x000f6c0000000200 */
        /* <DEDUP_REMOVED lines=8> */
[----:B------:R-:W1:Y:S01]  /*1c3d0*/  MUFU.TANH R108, R53 ;  /* 0x00000035006c7308 */ /* 0x000e620000002400 */
[----:B------:R-:W-:Y:S07]  /*1c3e0*/  HMMA.16816.F32.BF16 R28, R40, R72, R28 ;  /* 0x00000048281c723c */ /* 0x000fee000004181c */
[----:B------:R-:W1:Y:S01]  /*1c3f0*/  MUFU.TANH R109, R54 ;  /* 0x00000036006d7308 */ /* 0x000e620000002400 */
[C---:B---3--:R-:W-:Y:S07]  /*1c400*/  HMMA.16816.F32.BF16 R36, R12.reuse, R48, R36 ;  /* 0x000000300c24723c */ /* 0x048fee0000041824 */
[----:B------:R3:W1:Y:S01]  /*1c410*/  MUFU.TANH R110, R55 ;  /* 0x00000037006e7308 */ /* 0x0006620000002400 */
[----:B------:R-:W-:Y:S01]  /*1c420*/  HMMA.16816.F32.BF16 R56, R12, R50, R56 ;  /* 0x000000320c38723c */ /* 0x000fe20000041838 */
[----:B------:R-:W2:Y:S07]  /*1c430*/  LDSM.16.M88.4 R48, [R100+0x5000] ;  /* 0x005000006430783b */ /* 0x000eae0000000200 */
[----:B------:R-:W-:Y:S01]  /*1c440*/  HMMA.16816.F32.BF16 R16, R20, R62, R16 ;  /* 0x0000003e1410723c */ /* 0x000fe20000041810 */
[----:B------:R-:W4:Y:S07]  /*1c450*/  LDSM.16.M88.4 R60, [R35+0x5800] ;  /* 0x00580000233c783b */ /* 0x000f2e0000000200 */
[----:B------:R-:W-:Y:S01]  /*1c460*/  HMMA.16816.F32.BF16 R24, R40, R74, R24 ;  /* 0x0000004a2818723c */ /* 0x000fe20000041818 */
[----:B---3--:R-:W3:Y:S04]  /*1c470*/  LDSM.16.M88.4 R52, [R103+0x5800] ;  /* 0x005800006734783b */ /* 0x008ee80000000200 */
[----:B------:R-:W1:Y:S03]  /*1c480*/  LDSM.16.M88.4 R72, [R102+0x5800] ;  /* 0x005800006648783b */ /* 0x000e660000000200 */
[----:B-----5:R-:W-:Y:S03]  /*1c490*/  HMMA.16816.F32.BF16 R28, R20, R68, R28 ;  /* 0x00000044141c723c */ /* 0x020fe6000004181c */
        /* <DEDUP_REMOVED lines=15> */
[----:B------:R-:W-:Y:S06]  /*1c590*/  LDSM.16.M88.4 R80, [R102+0x6000] ;  /* 0x006000006650783b */ /* 0x000fec0000000200 */
[----:B------:R4:W1:Y:S01]  /*1c5a0*/  MUFU.TANH R114, R19 ;  /* 0x0000001300727308 */ /* 0x0008620000002400 */
[C---:B--2---:R-:W-:Y:S03]  /*1c5b0*/  HMMA.16816.F32.BF16 R36, R20.reuse, R48, R36 ;  /* 0x000000301424723c */ /* 0x044fe60000041824 */
[-C--:B------:R-:W-:Y:S01]  /*1c5c0*/  FMUL.FTZ R24, R24, R3.reuse ;  /* 0x0000000318187220 */ /* 0x080fe20000410000 */
[-C--:B------:R-:W-:Y:S01]  /*1c5d0*/  FMUL.FTZ R25, R25, R3.reuse ;  /* 0x0000000319197220 */ /* 0x080fe20000410000 */
[-C--:B------:R-:W-:Y:S01]  /*1c5e0*/  FMUL.FTZ R26, R26, R3.reuse ;  /* 0x000000031a1a7220 */ /* 0x080fe20000410000 */
[-C--:B------:R-:W-:Y:S01]  /*1c5f0*/  FMUL.FTZ R27, R27, R3.reuse ;  /* 0x000000031b1b7220 */ /* 0x080fe20000410000 */
[----:B------:R-:W2:Y:S05]  /*1c600*/  MUFU.TANH R115, R28 ;  /* 0x0000001c00737308 */ /* 0x000eaa0000002400 */
[----:B------:R-:W-:Y:S01]  /*1c610*/  HMMA.16816.F32.BF16 R56, R20, R50, R56 ;  /* 0x000000321438723c */ /* 0x000fe20000041838 */
[----:B------:R-:W-:Y:S02]  /*1c620*/  LDSM.16.M88.4 R48, [R35+0x6800] ;  /* 0x006800002330783b */ /* 0x000fe40000000200 */
[----:B------:R-:W1:Y:S04]  /*1c630*/  MUFU.TANH R116, R29 ;  /* 0x0000001d00747308 */ /* 0x000e680000002400 */
[-C--:B------:R-:W-:Y:S01]  /*1c640*/  FMUL.FTZ R36, R36, R3.reuse ;  /* 0x0000000324247220 */ /* 0x080fe20000410000 */
[----:B----4-:R-:W-:Y:S01]  /*1c650*/  HMMA.16816.F32.BF16 R16, R4, R60, RZ ;  /* 0x0000003c0410723c */ /* 0x010fe200000418ff */
[-C--:B------:R-:W-:Y:S01]  /*1c660*/  FMUL.FTZ R37, R37, R3.reuse ;  /* 0x0000000325257220 */ /* 0x080fe20000410000 */
[-C--:B------:R-:W-:Y:S01]  /*1c670*/  FMUL.FTZ R38, R38, R3.reuse ;  /* 0x0000000326267220 */ /* 0x080fe20000410000 */
[----:B------:R-:W4:Y:S01]  /*1c680*/  MUFU.TANH R117, R30 ;  /* 0x0000001e00757308 */ /* 0x000f220000002400 */
[----:B------:R-:W-:-:S07]  /*1c690*/  FMUL.FTZ R39, R39, R3 ;  /* 0x0000000327277220 */ /* 0x000fce0000410000 */
[----:B------:R2:W1:Y:S01]  /*1c6a0*/  MUFU.TANH R118, R31 ;  /* 0x0000001f00767308 */ /* 0x0004620000002400 */
[-C--:B------:R-:W-:Y:S01]  /*1c6b0*/  FMUL.FTZ R56, R56, R3.reuse ;  /* 0x0000000338387220 */ /* 0x080fe20000410000 */
[-C--:B------:R-:W-:Y:S01]  /*1c6c0*/  FMUL.FTZ R57, R57, R3.reuse ;  /* 0x0000000339397220 */ /* 0x080fe20000410000 */
[-C--:B------:R-:W-:Y:S01]  /*1c6d0*/  FMUL.FTZ R58, R58, R3.reuse ;  /* 0x000000033a3a7220 */ /* 0x080fe20000410000 */
[----:B------:R-:W-:-:S04]  /*1c6e0*/  FMUL.FTZ R59, R59, R3 ;  /* 0x000000033b3b7220 */ /* 0x000fc80000410000 */
[----:B------:R-:W1:Y:S01]  /*1c6f0*/  MUFU.TANH R119, R24 ;  /* 0x0000001800777308 */ /* 0x000e620000002400 */
[----:B---3--:R-:W-:Y:S07]  /*1c700*/  HMMA.16816.F32.BF16 R16, R12, R52, R16 ;  /* 0x000000340c10723c */ /* 0x008fee0000041810 */
[----:B------:R-:W3:Y:S01]  /*1c710*/  MUFU.TANH R120, R25 ;  /* 0x0000001900787308 */ /* 0x000ee20000002400 */
[----:B--2---:R-:W-:Y:S01]  /*1c720*/  HMMA.16816.F32.BF16 R28, R4, R62, RZ ;  /* 0x0000003e041c723c */ /* 0x004fe200000418ff */
[----:B------:R-:W2:Y:S06]  /*1c730*/  LDSM.16.M88.4 R60, [R103+0x6000] ;  /* 0x00600000673c783b */ /* 0x000eac0000000200 */
[----:B------:R-:W2:Y:S05]  /*1c740*/  MUFU.TANH R121, R26 ;  /* 0x0000001a00797308 */ /* 0x000eaa0000002400 */
[----:B-1----:R-:W-:Y:S03]  /*1c750*/  HMMA.16816.F32.BF16 R16, R40, R72, R16 ;  /* 0x000000482810723c */ /* 0x002fe60000041810 */
[----:B------:R5:W1:Y:S05]  /*1c760*/  MUFU.TANH R122, R27 ;  /* 0x0000001b007a7308 */ /* 0x000a6a0000002400 */
[----:B------:R-:W-:Y:S01]  /*1c770*/  HMMA.16816.F32.BF16 R28, R12, R54, R28 ;  /* 0x000000360c1c723c */ /* 0x000fe2000004181c */
[----:B------:R-:W4:Y:S02]  /*1c780*/  LDSM.16.M88.4 R52, [R100+0x5800] ;  /* 0x005800006434783b */ /* 0x000f240000000200 */
[----:B------:R-:W1:Y:S08]  /*1c790*/  MUFU.TANH R123, R36 ;  /* 0x00000024007b7308 */ /* 0x000e700000002400 */
[----:B------:R-:W1:Y:S01]  /*1c7a0*/  MUFU.TANH R124, R37 ;  /* 0x00000025007c7308 */ /* 0x000e620000002400 */
[----:B-----5:R-:W-:Y:S07]  /*1c7b0*/  HMMA.16816.F32.BF16 R24, R4, R68, RZ ;  /* 0x000000440418723c */ /* 0x020fee00000418ff */
[----:B------:R-:W1:Y:S01]  /*1c7c0*/  MUFU.TANH R125, R38 ;  /* 0x00000026007d7308 */ /* 0x000e620000002400 */
[----:B------:R-:W-:Y:S01]  /*1c7d0*/  HMMA.16816.F32.BF16 R28, R40, R74, R28 ;  /* 0x0000004a281c723c */ /* 0x000fe2000004181c */
[----:B------:R-:W-:Y:S06]  /*1c7e0*/  LDSM.16.M88.4 R72, [R102+0x6800] ;  /* 0x006800006648783b */ /* 0x000fec0000000200 */
[----:B------:R5:W1:Y:S05]  /*1c7f0*/  MUFU.TANH R126, R39 ;  /* 0x00000027007e7308 */ /* 0x000a6a0000002400 */
[----:B--2---:R-:W-:Y:S03]  /*1c800*/  HMMA.16816.F32.BF16 R24, R12, R60, R24 ;  /* 0x0000003c0c18723c */ /* 0x004fe60000041818 */
[----:B------:R-:W2:Y:S05]  /*1c810*/  MUFU.TANH R127, R56 ;  /* 0x00000038007f7308 */ /* 0x000eaa0000002400 */
[----:B----4-:R-:W-:Y:S03]  /*1c820*/  HMMA.16816.F32.BF16 R16, R20, R52, R16 ;  /* 0x000000341410723c */ /* 0x010fe60000041810 */
[----:B------:R-:W4:Y:S05]  /*1c830*/  MUFU.TANH R128, R57 ;  /* 0x0000003900807308 */ /* 0x000f2a0000002400 */
[----:B-----5:R-:W-:Y:S01]  /*1c840*/  HMMA.16816.F32.BF16 R36, R4, R70, RZ ;  /* 0x000000460424723c */ /* 0x020fe200000418ff */
[----:B------:R-:W5:Y:S02]  /*1c850*/  LDSM.16.M88.4 R68, [R103+0x6800] ;  /* 0x006800006744783b */ /* 0x000f640000000200 */
        /* <DEDUP_REMOVED lines=13> */
[----:B---3--:R-:W-:Y:S03]  /*1c930*/  HMMA.16816.F32.BF16 R56, R4, R48, RZ ;  /* 0x000000300438723c */ /* 0x008fe600000418ff */
[----:B------:R-:W3:Y:S01]  /*1c940*/  MUFU.TANH R168, R18 ;  /* 0x0000001200a87308 */ /* 0x000ee20000002400 */
        /* <DEDUP_REMOVED lines=8> */
[----:B-----5:R-:W-:Y:S07]  /*1c9d0*/  HMMA.16816.F32.BF16 R56, R12, R68, R56 ;  /* 0x000000440c38723c */ /* 0x020fee0000041838 */
[----:B------:R-:W1:Y:S01]  /*1c9e0*/  MUFU.TANH R171, R29 ;  /* 0x0000001d00ab7308 */ /* 0x000e620000002400 */
[----:B----4-:R-:W-:Y:S01]  /*1c9f0*/  HMMA.16816.F32.BF16 R16, R4, R50, RZ ;  /* 0x000000320410723c */ /* 0x010fe200000418ff */
[----:B------:R-:W4:Y:S06]  /*1ca00*/  LDSM.16.M88.4 R48, [R103+0x7000] ;  /* 0x007000006730783b */ /* 0x000f2c0000000200 */
[----:B------:R-:W1:Y:S01]  /*1ca10*/  MUFU.TANH R172, R30 ;  /* 0x0000001e00ac7308 */ /* 0x000e620000002400 */
[C---:B--2---:R-:W-:Y:S07]  /*1ca20*/  HMMA.16816.F32.BF16 R24, R20.reuse, R60, R24 ;  /* 0x0000003c1418723c */ /* 0x044fee0000041818 */
[----:B------:R2:W1:Y:S01]  /*1ca30*/  MUFU.TANH R173, R31 ;  /* 0x0000001f00ad7308 */ /* 0x0004620000002400 */
[----:B------:R-:W-:Y:S01]  /*1ca40*/  HMMA.16816.F32.BF16 R36, R20, R62, R36 ;  /* 0x0000003e1424723c */ /* 0x000fe20000041824 */
[----:B------:R-:W-:Y:S07]  /*1ca50*/  LDSM.16.M88.4 R60, [R35+0x7800] ;  /* 0x00780000233c783b */ /* 0x000fee0000000200 */
[----:B------:R-:W-:Y:S01]  /*1ca60*/  HMMA.16816.F32.BF16 R16, R12, R70, R16 ;  /* 0x000000460c10723c */ /* 0x000fe20000041810 */
[----:B------:R-:W5:Y:S02]  /*1ca70*/  LDSM.16.M88.4 R68, [R100+0x6800] ;  /* 0x006800006444783b */ /* 0x000f640000000200 */
        /* <DEDUP_REMOVED lines=16> */
[----:B----4-:R-:W-:Y:S07]  /*1cb80*/  HMMA.16816.F32.BF16 R28, R12, R48, R28 ;  /* 0x000000300c1c723c */ /* 0x010fee000004181c */
[----:B------:R-:W4:Y:S01]  /*1cb90*/  MUFU.TANH R179, R36 ;  /* 0x0000002400b37308 */ /* 0x000f220000002400 */
[----:B-----5:R-:W-:Y:S07]  /*1cba0*/  HMMA.16816.F32.BF16 R56, R20, R68, R56 ;  /* 0x000000441438723c */ /* 0x020fee0000041838 */
[----:B------:R-:W1:Y:S01]  /*1cbb0*/  MUFU.TANH R207, R37 ;  /* 0x0000002500cf7308 */ /* 0x000e620000002400 */
[----:B---3--:R-:W-:Y:S01]  /*1cbc0*/  HMMA.16816.F32.BF16 R24, R4, R54, RZ ;  /* 0x000000360418723c */ /* 0x008fe200000418ff */
[----:B------:R-:W3:Y:S06]  /*1cbd0*/  LDSM.16.M88.4 R52, [R103+0x7800] ;  /* 0x007800006734783b */ /* 0x000eec0000000200 */
        /* <DEDUP_REMOVED lines=24> */
[C---:B---3--:R-:W-:Y:S06]  /*1cd60*/  HMMA.16816.F32.BF16 R36, R12.reuse, R52, R36 ;  /* 0x000000340c24723c */ /* 0x048fec0000041824 */
[----:B------:R-:W3:Y:S02]  /*1cd70*/  MUFU.TANH R247, R17 ;  /* 0x0000001100f77308 */ /* 0x000ee40000002400 */
[----:B------:R-:W-:Y:S01]  /*1cd80*/  HMMA.16816.F32.BF16 R60, R12, R54, R60 ;  /* 0x000000360c3c723c */ /* 0x000fe2000004183c */
[----:B-----5:R-:W-:Y:S04]  /*1cd90*/  LDSM.16.M88.4 R56, [R103+0x8000] ;  /* 0x008000006738783b */ /* 0x020fe80000000200 */
[----:B------:R-:W5:Y:S01]  /*1cda0*/  LDSM.16.M88.4 R52, [R100+0x7800] ;  /* 0x007800006434783b */ /* 0x000f620000000200 */
[----:B------:R-:W1:Y:S02]  /*1cdb0*/  MUFU.TANH R250, R18 ;  /* 0x0000001200fa7308 */ /* 0x000e640000002400 */
[----:B--2---:R-:W-:Y:S06]  /*1cdc0*/  HMMA.16816.F32.BF16 R28, R20, R48, R28 ;  /* 0x00000030141c723c */ /* 0x004fec000004181c */
        /* <DEDUP_REMOVED lines=12> */
[----:B------:R-:W4:Y:S02]  /*1ce90*/  LDSM.16.M88.4 R68, [R100+0x8000] ;  /* 0x008000006444783b */ /* 0x000f240000000200 */
        /* <DEDUP_REMOVED lines=27> */
[----:B------:R-:W1:Y:S05]  /*1d050*/  MUFU.TANH R193, R36 ;  /* 0x0000002400c17308 */ /* 0x000e6a0000002400 */
[----:B----4-:R-:W-:Y:S03]  /*1d060*/  HMMA.16816.F32.BF16 R16, R20, R68, R16 ;  /* 0x000000441410723c */ /* 0x010fe60000041810 */
[----:B------:R-:W4:Y:S05]  /*1d070*/  MUFU.TANH R183, R37 ;  /* 0x0000002500b77308 */ /* 0x000f2a0000002400 */
[C---:B---3--:R-:W-:Y:S03]  /*1d080*/  HMMA.16816.F32.BF16 R24, R4.reuse, R48, RZ ;  /* 0x000000300418723c */ /* 0x048fe600000418ff */
[----:B------:R-:W3:Y:S05]  /*1d090*/  MUFU.TANH R195, R38 ;  /* 0x0000002600c37308 */ /* 0x000eea0000002400 */
        /* <DEDUP_REMOVED lines=16> */
[----:B------:R4:W3:Y:S02]  /*1d1a0*/  LDSM.16.M88.4 R68, [R35+0x9800] ;  /* 0x009800002344783b */ /* 0x0008e40000000200 */
[----:B------:R2:W1:Y:S08]  /*1d1b0*/  MUFU.TANH R196, R63 ;  /* 0x0000003f00c47308 */ /* 0x0004700000002400 */
[----:B------:R-:W1:Y:S08]  /*1d1c0*/  MUFU.TANH R197, R16 ;  /* 0x0000001000c57308 */ /* 0x000e700000002400 */
[----:B------:R-:W1:Y:S01]  /*1d1d0*/  MUFU.TANH R182, R17 ;  /* 0x0000001100b67308 */ /* 0x000e620000002400 */
[-C--:B------:R-:W-:Y:S01]  /*1d1e0*/  FMUL.FTZ R28, R28, R3.reuse ;  /* 0x000000031c1c7220 */ /* 0x080fe20000410000 */
[----:B--2---:R-:W-:Y:S01]  /*1d1f0*/  HMMA.16816.F32.BF16 R60, R4, R56, RZ ;  /* 0x00000038043c723c */ /* 0x004fe200000418ff */
[-C--:B------:R-:W-:Y:S01]  /*1d200*/  FMUL.FTZ R29, R29, R3.reuse ;  /* 0x000000031d1d7220 */ /* 0x080fe20000410000 */
[-C--:B------:R-:W-:Y:S01]  /*1d210*/  FMUL.FTZ R30, R30, R3.reuse ;  /* 0x000000031e1e7220 */ /* 0x080fe20000410000 */
[----:B------:R-:W-:-:S03]  /*1d220*/  FMUL.FTZ R31, R31, R3 ;  /* 0x000000031f1f7220 */ /* 0x000fc60000410000 */
[----:B----4-:R-:W2:Y:S02]  /*1d230*/  MUFU.TANH R35, R18 ;  /* 0x0000001200237308 */ /* 0x010ea40000002400 */
        /* <DEDUP_REMOVED lines=14> */
[----:B------:R-:W2:Y:S07]  /*1d320*/  LDSM.16.M88.4 R48, [R102+0x9800] ;  /* 0x009800006630783b */ /* 0x000eae0000000200 */
[----:B---3--:R-:W-:Y:S03]  /*1d330*/  HMMA.16816.F32.BF16 R28, R4, R68, RZ ;  /* 0x00000044041c723c */ /* 0x008fe600000418ff */
[-C--:B------:R-:W-:Y:S01]  /*1d340*/  FMUL.FTZ R24, R24, R3.reuse ;  /* 0x0000000318187220 */ /* 0x080fe20000410000 */
[-C--:B------:R-:W-:Y:S01]  /*1d350*/  FMUL.FTZ R25, R25, R3.reuse ;  /* 0x0000000319197220 */ /* 0x080fe20000410000 */
[-C--:B------:R-:W-:Y:S01]  /*1d360*/  FMUL.FTZ R26, R26, R3.reuse ;  /* 0x000000031a1a7220 */ /* 0x080fe20000410000 */
[----:B------:R-:W-:-:S02]  /*1d370*/  FMUL.FTZ R27, R27, R3 ;  /* 0x000000031b1b7220 */ /* 0x000fc40000410000 */
[----:B------:R-:W-:Y:S01]  /*1d380*/  HMMA.16816.F32.BF16 R4, R4, R70, RZ ;  /* 0x000000460404723c */ /* 0x000fe200000418ff */
[----:B------:R-:W3:Y:S02]  /*1d390*/  MUFU.TANH R24, R24 ;  /* 0x0000001800187308 */ /* 0x000ee40000002400 */
[-C--:B------:R-:W-:Y:S01]  /*1d3a0*/  FMUL.FTZ R68, R72, R3.reuse ;  /* 0x0000000348447220 */ /* 0x080fe20000410000 */
[-C--:B------:R-:W-:Y:S01]  /*1d3b0*/  FMUL.FTZ R72, R73, R3.reuse ;  /* 0x0000000349487220 */ /* 0x080fe20000410000 */
[----:B------:R-:W-:-:S04]  /*1d3c0*/  FMUL.FTZ R70, R74, R3 ;  /* 0x000000034a467220 */ /* 0x000fc80000410000 */
        /* <DEDUP_REMOVED lines=11> */
[----:B--2---:R-:W-:Y:S01]  /*1d480*/  HMMA.16816.F32.BF16 R28, R40, R48, R28 ;  /* 0x00000030281c723c */ /* 0x004fe2000004181c */
[----:B------:R-:W-:-:S05]  /*1d490*/  FMUL.FTZ R48, R75, R3 ;  /* 0x000000034b307220 */ /* 0x000fca0000410000 */
[----:B------:R-:W2:Y:S02]  /*1d4a0*/  MUFU.TANH R70, R70 ;  /* 0x0000004600467308 */ /* 0x000ea40000002400 */
[----:B------:R-:W-:Y:S06]  /*1d4b0*/  HMMA.16816.F32.BF16 R60, R20, R36, R60 ;  /* 0x00000024143c723c */ /* 0x000fec000004183c */
[----:B------:R-:W1:Y:S02]  /*1d4c0*/  MUFU.TANH R48, R48 ;  /* 0x0000003000307308 */ /* 0x000e640000002400 */
[----:B------:R-:W-:Y:S08]  /*1d4d0*/  HMMA.16816.F32.BF16 R4, R40, R50, R4 ;  /* 0x000000322804723c */ /* 0x000ff00000041804 */
        /* <DEDUP_REMOVED lines=42> */
[----:B------:R-:W-:-:S05]  /*1d780*/  SHF.L.U32 R20, R45, 0x8, RZ ;  /* 0x000000082d147819 */ /* 0x000fca00000006ff */
[C---:B-1----:R-:W-:Y:S02]  /*1d790*/  VIADD R5, R20.reuse, 0xfffffe00 ;  /* 0xfffffe0014057836 */ /* 0x042fe40000000000 */
[----:B------:R-:W-:-:S03]  /*1d7a0*/  VIADD R20, R20, 0xfffffd00 ;  /* 0xfffffd0014147836 */ /* 0x000fc60000000000 */
[----:B------:R-:W-:Y:S02]  /*1d7b0*/  IABS R4, R5 ;  /* 0x0000000500047213 */ /* 0x000fe40000000000 */
[----:B------:R-:W-:Y:S02]  /*1d7c0*/  IABS R6, R20 ;  /* 0x0000001400067213 */ /* 0x000fe40000000000 */
[-C--:B--2---:R-:W-:Y:S02]  /*1d7d0*/  IABS R18, R36.reuse ;  /* 0x0000002400127213 */ /* 0x084fe40000000000 */
[-C--:B------:R-:W-:Y:S02]  /*1d7e0*/  IABS R7, R36.reuse ;  /* 0x0000002400077213 */ /* 0x080fe40000000000 */
[----:B------:R-:W1:Y:S01]  /*1d7f0*/  I2F.RP R38, R18 ;  /* 0x0000001200267306 */ /* 0x000e620000209400 */
[-C--:B------:R-:W-:Y:S02]  /*1d800*/  LOP3.LUT R20, R20, R36.reuse, RZ, 0x3c, !PT ;  /* 0x0000002414147212 */ /* 0x080fe400078e3cff */
[----:B------:R-:W-:Y:S01]  /*1d810*/  IMAD.MOV R7, RZ, RZ, -R7 ;  /* 0x000000ffff077224 */ /* 0x000fe200078e0a07 */
[----:B------:R-:W-:-:S02]  /*1d820*/  LOP3.LUT R5, R5, R36, RZ, 0x3c, !PT ;  /* 0x0000002405057212 */ /* 0x000fc400078e3cff */
        /* <DEDUP_REMOVED lines=53> */
.L_x_3726:
        /* <DEDUP_REMOVED lines=8> */
.L_x_3727:
[----:B------:R-:W-:Y:S05]  /*1dc00*/  BSYNC.RECONVERGENT B0 ;  /* 0x0000000000007941 */ /* 0x000fea0003800200 */
.L_x_3725:
[C---:B------:R-:W-:Y:S01]  /*1dc10*/  IMAD.SHL.U32 R7, R222.reuse, 0x10, RZ ;  /* 0x00000010de077824 */ /* 0x040fe200078e00ff */
[C-C-:B------:R-:W-:Y:S01]  /*1dc20*/  SHF.L.U64.HI R4, R222.reuse, 0x4, R223.reuse ;  /* 0x00000004de047819 */ /* 0x140fe200000102df */
[C---:B------:R-:W-:Y:S02]  /*1dc30*/  IMAD.SHL.U32 R6, R222.reuse, 0x20, RZ ;  /* 0x00000020de067824 */ /* 0x040fe400078e00ff */
[C---:B------:R-:W-:Y:S01]  /*1dc40*/  IMAD.SHL.U32 R5, R7.reuse, 0x2, RZ ;  /* 0x0000000207057824 */ /* 0x040fe200078e00ff */
[----:B------:R-:W-:Y:S01]  /*1dc50*/  SHF.L.U64.HI R4, R7, 0x1, R4 ;  /* 0x0000000107047819 */ /* 0x000fe20000010204 */
[----:B------:R-:W-:Y:S01]  /*1dc60*/  @!P0 IMAD.MOV.U32 R40, RZ, RZ, R228 ;  /* 0x000000ffff288224 */ /* 0x000fe200078e00e4 */
[----:B------:R-:W-:Y:S01]  /*1dc70*/  SHF.L.U64.HI R7, R222, 0x5, R223 ;  /* 0x00000005de077819 */ /* 0x000fe200000102df */
[----:B------:R-:W-:Y:S01]  /*1dc80*/  @!P0 IMAD.MOV.U32 R41, RZ, RZ, R227 ;  /* 0x000000ffff298224 */ /* 0x000fe200078e00e3 */
[----:B------:R-:W-:-:S04]  /*1dc90*/  IADD3 R38, P2, P1, R6, R228, R5 ;  /* 0x000000e406267210 */ /* 0x000fc8000795e005 */
[----:B------:R-:W-:Y:S01]  /*1dca0*/  IADD3.X R39, PT, PT, R7, R227, R4, P2, P1 ;  /* 0x000000e307277210 */ /* 0x000fe200017e2404 */
[----:B------:R-:W-:Y:S01]  /*1dcb0*/  @!PT LDS RZ, [RZ] ;  /* 0x00000000fffff984 */ /* 0x000fe20000000800 */
[----:B------:R-:W-:Y:S01]  /*1dcc0*/  @!PT LDS RZ, [RZ] ;  /* 0x00000000fffff984 */ /* 0x000fe20000000800 */
[----:B------:R-:W-:Y:S01]  /*1dcd0*/  @!PT LDS RZ, [RZ] ;  /* 0x00000000fffff984 */ /* 0x000fe20000000800 */
[----:B------:R1:W-:Y:S01]  /*1dce0*/  @!P0 LDGSTS.E.BYPASS.LTC128B.128 [R46+0x2000], desc[UR4][R40.64] ;  /* 0x02000000282e8fae */ /* 0x0003e2000b981a04 */
[----:B------:R-:W-:-:S03]  /*1dcf0*/  IADD3 R36, P1, PT, R38, R6, RZ ;  /* 0x0000000626247210 */ /* 0x000fc60007f3e0ff */
[----:B------:R2:W-:Y:S02]  /*1dd00*/  @P0 STS.128 [R46+0x2000], RZ ;  /* 0x002000ff2e000388 */ /* 0x0005e40000000c00 */
        /* <DEDUP_REMOVED lines=15> */
[-C--:B-1----:R-:W-:Y:S01]  /*1de00*/  IADD3 R40, P1, PT, R4, R6.reuse, RZ ;  /* 0x0000000604287210 */ /* 0x082fe20007f3e0ff */
        /* <DEDUP_REMOVED lines=87> */
.L_x_3724:
[----:B------:R-:W-:Y:S05]  /*1e380*/  BSYNC.RECONVERGENT B1 ;  /* 0x0000000000017941 */ /* 0x000fea0003800200 */
.L_x_3723:
[----:B--2---:R-:W-:Y:S02]  /*1e390*/  IMAD R46, R45, 0x100, R64 ;  /* 0x000001002d2e7824 */ /* 0x004fe400078e0240 */
[----:B-1----:R-:W-:Y:S02]  /*1e3a0*/  IMAD.MOV.U32 R83, RZ, RZ, R191 ;  /* 0x000000ffff537224 */ /* 0x002fe400078e00bf */
[C---:B------:R-:W-:Y:S02]  /*1e3b0*/  VIADD R5, R46.reuse, 0xfffffe00 ;  /* 0xfffffe002e057836 */ /* 0x040fe40000000000 */
[C---:B------:R-:W-:Y:S02]  /*1e3c0*/  VIADD R4, R46.reuse, 0xfffffe01 ;  /* 0xfffffe012e047836 */ /* 0x040fe40000000000 */
[C---:B------:R-:W-:Y:S01]  /*1e3d0*/  VIADD R36, R46.reuse, 0xfffffe11 ;  /* 0xfffffe112e247836 */ /* 0x040fe20000000000 */
[CC--:B------:R-:W-:Y:S01]  /*1e3e0*/  ISETP.GE.AND P0, PT, R5.reuse, R245.reuse, PT ;  /* 0x000000f50500720c */ /* 0x0c0fe20003f06270 */
[C---:B------:R-:W-:Y:S01]  /*1e3f0*/  VIADD R38, R46.reuse, 0xfffffe19 ;  /* 0xfffffe192e267836 */ /* 0x040fe20000000000 */
[----:B------:R-:W-:Y:S01]  /*1e400*/  ISETP.GE.AND P3, PT, R5, R244, PT ;  /* 0x000000f40500720c */ /* 0x000fe20003f66270 */
[C---:B------:R-:W-:Y:S01]  /*1e410*/  VIADD R51, R46.reuse, 0xfffffe21 ;  /* 0xfffffe212e337836 */ /* 0x040fe20000000000 */
[----:B------:R-:W-:Y:S01]  /*1e420*/  FSEL R18, R99, -INF , P0 ;  /* 0xff80000063127808 */ /* 0x000fe20000000000 */
[----:B------:R-:W-:Y:S01]  /*1e430*/  VIADD R57, R46, 0xfffffe28 ;  /* 0xfffffe282e397836 */ /* 0x000fe20000000000 */
[C---:B------:R-:W-:Y:S01]  /*1e440*/  ISETP.GE.AND P2, PT, R4.reuse, R245, PT ;  /* 0x000000f50400720c */ /* 0x040fe20003f46270 */
[----:B------:R-:W-:Y:S01]  /*1e450*/  IMAD.MOV.U32 R69, RZ, RZ, R197 ;  /* 0x000000ffff457224 */ /* 0x000fe200078e00c5 */
[----:B------:R-:W-:-:S02]  /*1e460*/  ISETP.GE.AND P6, PT, R4, R242, PT ;  /* 0x000000f20400720c */ /* 0x000fc40003fc6270 */
[C---:B------:R-:W-:Y:S02]  /*1e470*/  ISETP.GE.AND P1, PT, R4.reuse, R244, PT ;  /* 0x000000f40400720c */ /* 0x040fe40003f26270 */
[-C--:B------:R-:W-:Y:S01]  /*1e480*/  ISETP.GE.AND P0, PT, R4, R243.reuse, PT ;  /* 0x000000f30400720c */ /* 0x080fe20003f06270 */
[C---:B------:R-:W-:Y:S01]  /*1e490*/  VIADD R4, R46.reuse, 0xfffffe08 ;  /* 0xfffffe082e047836 */ /* 0x040fe20000000000 */
        /* <DEDUP_REMOVED lines=15> */
[----:B------:R-:W-:Y:S02]  /*1e590*/  FSEL R21, R21, -INF , !P6 ;  /* 0xff80000015157808 */ /* 0x000fe40007000000 */
[----:B------:R-:W-:Y:S02]  /*1e5a0*/  FSEL R4, R4, -INF , !P0 ;  /* 0xff80000004047808 */ /* 0x000fe40004000000 */
[----:B------:R-:W-:Y:S01]  /*1e5b0*/  FSEL R20, R95, -INF , P3 ;  /* 0xff8000005f147808 */ /* 0x000fe20001800000 */
[----:B------:R-:W-:Y:S01]  /*1e5c0*/  IMAD.MOV.U32 R95, RZ, RZ, R192 ;  /* 0x000000ffff5f7224 */ /* 0x000fe200078e00c0 */
[C---:B------:R-:W-:Y:S02]  /*1e5d0*/  ISETP.GE.AND P1, PT, R5.reuse, R245, PT ;  /* 0x000000f50500720c */ /* 0x040fe40003f26270 */
[----:B------:R-:W-:-:S02]  /*1e5e0*/  ISETP.GE.AND P6, PT, R5, R242, PT ;  /* 0x000000f20500720c */ /* 0x000fc40003fc6270 */
        /* <DEDUP_REMOVED lines=38> */
[C---:B------:R-:W-:Y:S02]  /*1e850*/  ISETP.GE.AND P2, PT, R38.reuse, R244, PT ;  /* 0x000000f42600720c */ /* 0x040fe40003f46270 */
[----:B------:R-:W-:Y:S01]  /*1e860*/  FSEL R40, R87, -INF , P1 ;  /* 0xff80000057287808 */ /* 0x000fe20000800000 */
[----:B------:R-:W-:Y:S01]  /*1e870*/  IMAD.MOV.U32 R87, RZ, RZ, R186 ;  /* 0x000000ffff577224 */ /* 0x000fe200078e00ba */
[----:B------:R-:W-:-:S02]  /*1e880*/  ISETP.GE.AND P3, PT, R38, R245, PT ;  /* 0x000000f52600720c */ /* 0x000fc40003f66270 */
[C---:B------:R-:W-:Y:S02]  /*1e890*/  ISETP.GE.AND P6, PT, R38.reuse, R242, PT ;  /* 0x000000f22600720c */ /* 0x040fe40003fc6270 */
[----:B------:R-:W-:Y:S01]  /*1e8a0*/  ISETP.GE.AND P1, PT, R38, R243, PT ;  /* 0x000000f32600720c */ /* 0x000fe20003f26270 */
[----:B------:R-:W-:Y:S01]  /*1e8b0*/  VIADD R38, R46, 0xfffffe20 ;  /* 0xfffffe202e267836 */ /* 0x000fe20000000000 */
[----:B------:R-:W-:Y:S01]  /*1e8c0*/  FSEL R56, R84, -INF , P2 ;  /* 0xff80000054387808 */ /* 0x000fe20001000000 */
[----:B------:R-:W-:Y:S01]  /*1e8d0*/  IMAD.MOV.U32 R84, RZ, RZ, R193 ;  /* 0x000000ffff547224 */ /* 0x000fe200078e00c1 */
[----:B------:R-:W-:Y:S01]  /*1e8e0*/  FSEL R55, R85, -INF , P0 ;  /* 0xff80000055377808 */ /* 0x000fe20000000000 */
[----:B------:R-:W-:Y:S01]  /*1e8f0*/  IMAD.MOV.U32 R85, RZ, RZ, R183 ;  /* 0x000000ffff557224 */ /* 0x000fe200078e00b7 */
[----:B------:R-:W-:Y:S02]  /*1e900*/  ISETP.GE.AND P0, PT, R38, R245, PT ;  /* 0x000000f52600720c */ /* 0x000fe40003f06270 */
[----:B------:R-:W-:-:S02]  /*1e910*/  FSEL R86, R86, -INF , P3 ;  /* 0xff80000056567808 */ /* 0x000fc40001800000 */
[----:B------:R-:W-:Y:S02]  /*1e920*/  FSEL R56, R56, -INF , !P1 ;  /* 0xff80000038387808 */ /* 0x000fe40004800000 */
[----:B------:R-:W-:Y:S02]  /*1e930*/  FSEL R40, R40, -INF , !P5 ;  /* 0xff80000028287808 */ /* 0x000fe40006800000 */
[----:B------:R-:W-:Y:S02]  /*1e940*/  FSEL R55, R55, -INF , !P4 ;  /* 0xff80000037377808 */ /* 0x000fe40006000000 */
[CC--:B------:R-:W-:Y:S02]  /*1e950*/  ISETP.GE.AND P3, PT, R38.reuse, R244.reuse, PT ;  /* 0x000000f42600720c */ /* 0x0c0fe40003f66270 */
[----:B------:R-:W-:Y:S02]  /*1e960*/  ISETP.GE.AND P1, PT, R51, R244, PT ;  /* 0x000000f43300720c */ /* 0x000fe40003f26270 */
[----:B------:R-:W-:-:S02]  /*1e970*/  ISETP.GE.AND P5, PT, R38, R242, PT ;  /* 0x000000f22600720c */ /* 0x000fc40003fa6270 */
[----:B------:R-:W-:Y:S02]  /*1e980*/  ISETP.GE.AND P4, PT, R38, R243, PT ;  /* 0x000000f32600720c */ /* 0x000fe40003f86270 */
[----:B------:R-:W-:Y:S01]  /*1e990*/  FSEL R38, R86, -INF , !P6 ;  /* 0xff80000056267808 */ /* 0x000fe20007000000 */
[----:B------:R-:W-:Y:S01]  /*1e9a0*/  IMAD.MOV.U32 R86, RZ, RZ, R187 ;  /* 0x000000ffff567224 */ /* 0x000fe200078e00bb */
        /* <DEDUP_REMOVED lines=9> */
[----:B------:R-:W-:Y:S01]  /*1ea40*/  FSEL R58, R79, -INF , !P5 ;  /* 0xff8000004f3a7808 */ /* 0x000fe20006800000 */
[----:B------:R-:W-:Y:S01]  /*1ea50*/  IMAD.MOV.U32 R79, RZ, RZ, R185 ;  /* 0x000000ffff4f7224 */ /* 0x000fe200078e00b9 */
[----:B------:R-:W-:Y:S02]  /*1ea60*/  FSEL R74, R77, -INF , !P4 ;  /* 0xff8000004d4a7808 */ /* 0x000fe40006000000 */
[----:B------:R-:W-:-:S02]  /*1ea70*/  FSEL R62, R62, -INF , !P0 ;  /* 0xff8000003e3e7808 */ /* 0x000fc40004000000 */
[C---:B------:R-:W-:Y:S02]  /*1ea80*/  ISETP.GE.AND P5, PT, R57.reuse, R242, PT ;  /* 0x000000f23900720c */ /* 0x040fe40003fa6270 */
[CC--:B------:R-:W-:Y:S02]  /*1ea90*/  ISETP.GE.AND P2, PT, R57.reuse, R244.reuse, PT ;  /* 0x000000f43900720c */ /* 0x0c0fe40003f46270 */
[----:B------:R-:W-:Y:S02]  /*1eaa0*/  ISETP.GE.AND P4, PT, R57, R243, PT ;  /* 0x000000f33900720c */ /* 0x000fe40003f86270 */
[----:B------:R-:W-:Y:S02]  /*1eab0*/  ISETP.GE.AND P0, PT, R51, R244, PT ;  /* 0x000000f43300720c */ /* 0x000fe40003f06270 */
[----:B------:R-:W-:Y:S02]  /*1eac0*/  FSEL R59, R78, -INF , !P6 ;  /* 0xff8000004e3b7808 */ /* 0x000fe40007000000 */
[----:B------:R-:W-:Y:S01]  /*1ead0*/  FSEL R57, R47, -INF , P3 ;  /* 0xff8000002f397808 */ /* 0x000fe20001800000 */
[----:B------:R-:W-:Y:S01]  /*1eae0*/  VIADD R47, R46, 0xfffffe31 ;  /* 0xfffffe312e2f7836 */ /* 0x000fe20000000000 */
[----:B------:R-:W-:-:S02]  /*1eaf0*/  ISETP.GE.AND P1, PT, R51, R245, PT ;  /* 0x000000f53300720c */ /* 0x000fc40003f26270 */
[C---:B------:R-:W-:Y:S02]  /*1eb00*/  ISETP.GE.AND P6, PT, R51.reuse, R242, PT ;  /* 0x000000f23300720c */ /* 0x040fe40003fc6270 */
[----:B------:R-:W-:Y:S01]  /*1eb10*/  ISETP.GE.AND P3, PT, R51, R243, PT ;  /* 0x000000f33300720c */ /* 0x000fe20003f66270 */
[----:B------:R-:W-:Y:S01]  /*1eb20*/  VIADD R51, R46, 0xfffffe30 ;  /* 0xfffffe302e337836 */ /* 0x000fe20000000000 */
[----:B------:R-:W-:Y:S02]  /*1eb30*/  FSEL R33, R33, -INF , P0 ;  /* 0xff80000021217808 */ /* 0x000fe40000000000 */
[----:B------:R-:W-:Y:S02]  /*1eb40*/  FSEL R34, R34, -INF , P2 ;  /* 0xff80000022227808 */ /* 0x000fe40001000000 */
[----:B------:R-:W-:Y:S02]  /*1eb50*/  ISETP.GE.AND P2, PT, R51, R245, PT ;  /* 0x000000f53300720c */ /* 0x000fe40003f46270 */
[----:B------:R-:W-:Y:S01]  /*1eb60*/  FSEL R63, R33, -INF , !P3 ;  /* 0xff800000213f7808 */ /* 0x000fe20005800000 */
[----:B------:R-:W-:Y:S01]  /*1eb70*/  VIADD R33, R46, 0xfffffe38 ;  /* 0xfffffe382e217836 */ /* 0x000fe20000000000 */
[----:B------:R-:W-:-:S02]  /*1eb80*/  ISETP.GE.AND P3, PT, R47, R244, PT ;  /* 0x000000f42f00720c */ /* 0x000fc40003f66270 */
[----:B------:R-:W-:Y:S02]  /*1eb90*/  FSEL R44, R44, -INF , P1 ;  /* 0xff8000002c2c7808 */ /* 0x000fe40000800000 */
[----:B------:R-:W-:Y:S02]  /*1eba0*/  ISETP.GE.AND P1, PT, R51, R244, PT ;  /* 0x000000f43300720c */ /* 0x000fe40003f26270 */
[----:B------:R-:W-:Y:S01]  /*1ebb0*/  FSEL R61, R32, -INF , P2 ;  /* 0xff800000203d7808 */ /* 0x000fe20001000000 */
[----:B------:R-:W-:Y:S01]  /*1ebc0*/  VIADD R32, R46, 0xfffffe39 ;  /* 0xfffffe392e207836 */ /* 0x000fe20000000000 */
[----:B------:R-:W-:Y:S02]  /*1ebd0*/  ISETP.GE.AND P2, PT, R47, R243, PT ;  /* 0x000000f32f00720c */ /* 0x000fe40003f46270 */
[----:B------:R-:W-:Y:S02]  /*1ebe0*/  FSEL R8, R8, -INF , P3 ;  /* 0xff80000008087808 */ /* 0x000fe40001800000 */
[----:B------:R-:W-:-:S02]  /*1ebf0*/  FSEL R75, R34, -INF , !P4 ;  /* 0xff800000224b7808 */ /* 0x000fc40006000000 */
[----:B------:R-:W-:Y:S02]  /*1ec00*/  ISETP.GE.AND P0, PT, R47, R245, PT ;  /* 0x000000f52f00720c */ /* 0x000fe40003f06270 */
[----:B------:R-:W-:Y:S02]  /*1ec10*/  ISETP.GE.AND P4, PT, R51, R243, PT ;  /* 0x000000f33300720c */ /* 0x000fe40003f86270 */
[----:B------:R-:W-:Y:S02]  /*1ec20*/  FSEL R10, R10, -INF , P1 ;  /* 0xff8000000a0a7808 */ /* 0x000fe40000800000 */
[----:B------:R-:W-:Y:S02]  /*1ec30*/  FSEL R71, R57, -INF , !P5 ;  /* 0xff80000039477808 */ /* 0x000fe40006800000 */
[----:B------:R-:W-:Y:S02]  /*1ec40*/  ISETP.GE.AND P1, PT, R33, R245, PT ;  /* 0x000000f52100720c */ /* 0x000fe40003f26270 */
[----:B------:R-:W-:Y:S01]  /*1ec50*/  FSEL R100, R8, -INF , !P2 ;  /* 0xff80000008647808 */ /* 0x000fe20005000000 */
[----:B------:R-:W-:Y:S01]  /*1ec60*/  VIADD R8, R46, 0xfffffe41 ;  /* 0xfffffe412e087836 */ /* 0x000fe20000000000 */
[----:B------:R-:W-:-:S02]  /*1ec70*/  ISETP.GE.AND P5, PT, R51, R242, PT ;  /* 0x000000f23300720c */ /* 0x000fc40003fa6270 */
[----:B------:R-:W-:Y:S02]  /*1ec80*/  FSEL R11, R11, -INF , P0 ;  /* 0xff8000000b0b7808 */ /* 0x000fe40000000000 */
[-C--:B------:R-:W-:Y:S02]  /*1ec90*/  ISETP.GE.AND P2, PT, R32, R244.reuse, PT ;  /* 0x000000f42000720c */ /* 0x080fe40003f46270 */
[----:B------:R-:W-:Y:S02]  /*1eca0*/  FSEL R73, R44, -INF , !P6 ;  /* 0xff8000002c497808 */ /* 0x000fe40007000000 */
[----:B------:R-:W-:Y:S01]  /*1ecb0*/  FSEL R82, R10, -INF , !P4 ;  /* 0xff8000000a527808 */ /* 0x000fe20006000000 */
[----:B------:R-:W-:Y:S01]  /*1ecc0*/  VIADD R10, R46, 0xfffffe40 ;  /* 0xfffffe402e0a7836 */ /* 0x000fe20000000000 */
[----:B------:R-:W-:Y:S02]  /*1ecd0*/  ISETP.GE.AND P0, PT, R33, R244, PT ;  /* 0x000000f42100720c */ /* 0x000fe40003f06270 */
[----:B------:R-:W-:-:S02]  /*1ece0*/  ISETP.GE.AND P6, PT, R47, R242, PT ;  /* 0x000000f22f00720c */ /* 0x000fc40003fc6270 */
[C---:B------:R-:W-:Y:S02]  /*1ecf0*/  ISETP.GE.AND P3, PT, R32.reuse, R245, PT ;  /* 0x000000f52000720c */ /* 0x040fe40003f66270 */
[----:B------:R-:W-:Y:S02]  /*1ed00*/  FSEL R101, R101, -INF , P1 ;  /* 0xff80000065657808 */ /* 0x000fe40000800000 */
[----:B------:R-:W-:Y:S02]  /*1ed10*/  FSEL R61, R61, -INF , !P5 ;  /* 0xff8000003d3d7808 */ /* 0x000fe40006800000 */
[----:B------:R-:W-:Y:S02]  /*1ed20*/  ISETP.GE.AND P1, PT, R32, R243, PT ;  /* 0x000000f32000720c */ /* 0x000fe40003f26270 */
[----:B------:R-:W-:Y:S02]  /*1ed30*/  FSEL R106, R106, -INF , P2 ;  /* 0xff8000006a6a7808 */ /* 0x000fe40001000000 */
[----:B------:R-:W-:-:S02]  /*1ed40*/  ISETP.GE.AND P5, PT, R33, R242, PT ;  /* 0x000000f22100720c */ /* 0x000fc40003fa6270 */
[----:B------:R-:W-:Y:S02]  /*1ed50*/  ISETP.GE.AND P4, PT, R33, R243, PT ;  /* 0x000000f32100720c */ /* 0x000fe40003f86270 */
[----:B------:R-:W-:Y:S02]  /*1ed60*/  FSEL R105, R105, -INF , P0 ;  /* 0xff80000069697808 */ /* 0x000fe40000000000 */
[----:B------:R-:W-:Y:S02]  /*1ed70*/  FSEL R60, R11, -INF , !P6 ;  /* 0xff8000000b3c7808 */ /* 0x000fe40007000000 */
[----:B------:R-:W-:Y:S02]  /*1ed80*/  ISETP.GE.AND P6, PT, R32, R242, PT ;  /* 0x000000f22000720c */ /* 0x000fe40003fc6270 */
[----:B------:R-:W-:Y:S02]  /*1ed90*/  ISETP.GE.AND P0, PT, R10, R245, PT ;  /* 0x000000f50a00720c */ /* 0x000fe40003f06270 */
[----:B------:R-:W-:-:S02]  /*1eda0*/  FSEL R104, R104, -INF , P3 ;  /* 0xff80000068687808 */ /* 0x000fc40001800000 */
[----:B------:R-:W-:Y:S02]  /*1edb0*/  FSEL R99, R106, -INF , !P1 ;  /* 0xff8000006a637808 */ /* 0x000fe40004800000 */
[----:B------:R-:W-:Y:S02]  /*1edc0*/  FSEL R80, R101, -INF , !P5 ;  /* 0xff80000065507808 */ /* 0x000fe40006800000 */
[----:B------:R-:W-:Y:S02]  /*1edd0*/  FSEL R102, R105, -INF , !P4 ;  /* 0xff80000069667808 */ /* 0x000fe40006000000 */
[----:B------:R-:W-:Y:S02]  /*1ede0*/  ISETP.GE.AND P1, PT, R8, R244, PT ;  /* 0x000000f40800720c */ /* 0x000fe40003f26270 */
        /* <DEDUP_REMOVED lines=17> */
[----:B------:R-:W-:Y:S02]  /*1ef00*/  ISETP.GE.AND P0, PT, R8, R244, PT ;  /* 0x000000f40800720c */ /* 0x000fe40003f06270 */
[C---:B------:R-:W-:Y:S02]  /*1ef10*/  ISETP.GE.AND P5, PT, R10.reuse, R242, PT ;  /* 0x000000f20a00720c */ /* 0x040fe40003fa6270 */
[C---:B------:R-:W-:Y:S02]  /*1ef20*/  ISETP.GE.AND P2, PT, R10.reuse, R244, PT ;  /* 0x000000f40a00720c */ /* 0x040fe40003f46270 */
[----:B------:R-:W-:Y:S01]  /*1ef30*/  ISETP.GE.AND P4, PT, R10, R243, PT ;  /* 0x000000f30a00720c */ /* 0x000fe20003f86270 */
[----:B------:R-:W-:Y:S01]  /*1ef40*/  VIADD R10, R46, 0xfffffe50 ;  /* 0xfffffe502e0a7836 */ /* 0x000fe20000000000 */
[----:B------:R-:W-:Y:S02]  /*1ef50*/  FSEL R220, R108, -INF , !P6 ;  /* 0xff8000006cdc7808 */ /* 0x000fe40007000000 */
[----:B------:R-:W-:-:S02]  /*1ef60*/  FSEL R111, R111, -INF , P3 ;  /* 0xff8000006f6f7808 */ /* 0x000fc40001800000 */
[C---:B------:R-:W-:Y:S02]  /*1ef70*/  ISETP.GE.AND P1, PT, R8.reuse, R245, PT ;  /* 0x000000f50800720c */ /* 0x040fe40003f26270 */
        /* <DEDUP_REMOVED lines=28> */
[-C--:B------:R-:W-:Y:S02]  /*1f140*/  ISETP.GE.AND P0, PT, R10, R244.reuse, PT ;  /* 0x000000f40a00720c */ /* 0x080fe40003f06270 */
        /* <DEDUP_REMOVED lines=32> */
[----:B------:R-:W-:Y:S02]  /*1f350*/  ISETP.GE.AND P2, PT, R10, R244, PT ;  /* 0x000000f40a00720c */ /* 0x000fe40003f46270 */
[----:B------:R-:W-:Y:S02]  /*1f360*/  FSEL R196, R123, -INF , !P5 ;  /* 0xff8000007bc47808 */ /* 0x000fe40006800000 */
[----:B------:R-:W-:Y:S02]  /*1f370*/  FSEL R193, R125, -INF , !P4 ;  /* 0xff8000007dc17808 */ /* 0x000fe40006000000 */
[----:B------:R-:W-:Y:S02]  /*1f380*/  FSEL R192, R126, -INF , !P0 ;  /* 0xff8000007ec07808 */ /* 0x000fe40004000000 */
[C---:B------:R-:W-:Y:S02]  /*1f390*/  ISETP.GE.AND P5, PT, R10.reuse, R242, PT ;  /* 0x000000f20a00720c */ /* 0x040fe40003fa6270 */
[----:B------:R-:W-:Y:S01]  /*1f3a0*/  ISETP.GE.AND P4, PT, R10, R243, PT ;  /* 0x000000f30a00720c */ /* 0x000fe20003f86270 */
[----:B------:R-:W-:Y:S01]  /*1f3b0*/  VIADD R10, R46, 0xfffffe70 ;  /* 0xfffffe702e0a7836 */ /* 0x000fe20000000000 */
[----:B------:R-:W-:-:S02]  /*1f3c0*/  ISETP.GE.AND P0, PT, R8, R244, PT ;  /* 0x000000f40800720c */ /* 0x000fc40003f06270 */
        /* <DEDUP_REMOVED lines=8> */
[----:B------:R-:W-:Y:S02]  /*1f450*/  FSEL R188, R127, -INF , !P5 ;  /* 0xff8000007fbc7808 */ /* 0x000fe40006800000 */
[----:B------:R-:W-:Y:S02]  /*1f460*/  ISETP.GE.AND P2, PT, R10, R245, PT ;  /* 0x000000f50a00720c */ /* 0x000fe40003f46270 */
[----:B------:R-:W-:Y:S02]  /*1f470*/  FSEL R128, R128, -INF , P1 ;  /* 0xff80000080807808 */ /* 0x000fe40000800000 */
        /* <DEDUP_REMOVED lines=8> */
[----:B------:R-:W-:-:S02]  /*1f500*/  FSEL R187, R128, -INF , !P6 ;  /* 0xff80000080bb7808 */ /* 0x000fc40007000000 */
        /* <DEDUP_REMOVED lines=17> */
[----:B------:R-:W-:Y:S02]  /*1f620*/  FSEL R172, R172, -INF , P0 ;  /* 0xff800000acac7808 */ /* 0x000fe40000000000 */
[----:B------:R-:W-:Y:S02]  /*1f630*/  ISETP.GE.AND P2, PT, R8, R244, PT ;  /* 0x000000f40800720c */ /* 0x000fe40003f46270 */
[----:B------:R-:W-:Y:S02]  /*1f640*/  FSEL R201, R166, -INF , !P6 ;  /* 0xff800000a6c97808 */ /* 0x000fe40007000000 */
[----:B------:R-:W-:-:S02]  /*1f650*/  ISETP.GE.AND P6, PT, R8, R242, PT ;  /* 0x000000f20800720c */ /* 0x000fc40003fc6270 */
[----:B------:R-:W-:Y:S01]  /*1f660*/  ISETP.GE.AND P1, PT, R8, R243, PT ;  /* 0x000000f30800720c */ /* 0x000fe20003f26270 */
[----:B------:R-:W-:Y:S01]  /*1f670*/  VIADD R8, R46, 0xfffffe81 ;  /* 0xfffffe812e087836 */ /* 0x000fe20000000000 */
[----:B------:R-:W-:Y:S02]  /*1f680*/  FSEL R200, R170, -INF , !P5 ;  /* 0xff800000aac87808 */ /* 0x000fe40006800000 */
[----:B------:R-:W-:Y:S02]  /*1f690*/  FSEL R171, R171, -INF , P3 ;  /* 0xff800000abab7808 */ /* 0x000fe40001800000 */
[----:B------:R-:W-:Y:S02]  /*1f6a0*/  FSEL R195, R172, -INF , !P4 ;  /* 0xff800000acc37808 */ /* 0x000fe40006000000 */
[C---:B------:R-:W-:Y:S02]  /*1f6b0*/  ISETP.GE.AND P0, PT, R10.reuse, R245, PT ;  /* 0x000000f50a00720c */ /* 0x040fe40003f06270 */
[----:B------:R-:W-:-:S02]  /*1f6c0*/  ISETP.GE.AND P5, PT, R10, R242, PT ;  /* 0x000000f20a00720c */ /* 0x000fc40003fa6270 */
[C---:B------:R-:W-:Y:S02]  /*1f6d0*/  ISETP.GE.AND P3, PT, R10.reuse, R244, PT ;  /* 0x000000f40a00720c */ /* 0x040fe40003f66270 */
[----:B------:R-:W-:Y:S01]  /*1f6e0*/  ISETP.GE.AND P4, PT, R10, R243, PT ;  /* 0x000000f30a00720c */ /* 0x000fe20003f86270 */
[----:B------:R-:W-:Y:S01]  /*1f6f0*/  VIADD R10, R46, 0xfffffe88 ;  /* 0xfffffe882e0a7836 */ /* 0x000fe20000000000 */
[----:B------:R-:W-:Y:S02]  /*1f700*/  FSEL R173, R173, -INF , P2 ;  /* 0xff800000adad7808 */ /* 0x000fe40001000000 */
[----:B------:R-:W-:Y:S02]  /*1f710*/  FSEL R199, R171, -INF , !P6 ;  /* 0xff800000abc77808 */ /* 0x000fe40007000000 */
[----:B------:R-:W-:Y:S02]  /*1f720*/  ISETP.GE.AND P2, PT, R8, R245, PT ;  /* 0x000000f50800720c */ /* 0x000fe40003f46270 */
[----:B------:R-:W-:-:S02]  /*1f730*/  FSEL R194, R173, -INF , !P1 ;  /* 0xff800000adc27808 */ /* 0x000fc40004800000 */
[----:B------:R-:W-:Y:S02]  /*1f740*/  FSEL R174, R174, -INF , P0 ;  /* 0xff800000aeae7808 */ /* 0x000fe40000000000 */
[C---:B------:R-:W-:Y:S02]  /*1f750*/  ISETP.GE.AND P6, PT, R8.reuse, R242, PT ;  /* 0x000000f20800720c */ /* 0x040fe40003fc6270 */
[C---:B------:R-:W-:Y:S02]  /*1f760*/  ISETP.GE.AND P1, PT, R8.reuse, R244, PT ;  /* 0x000000f40800720c */ /* 0x040fe40003f26270 */
[----:B------:R-:W-:Y:S01]  /*1f770*/  ISETP.GE.AND P0, PT, R8, R243, PT ;  /* 0x000000f30800720c */ /* 0x000fe20003f06270 */
[----:B------:R-:W-:Y:S01]  /*1f780*/  VIADD R8, R46, 0xfffffe89 ;  /* 0xfffffe892e087836 */ /* 0x000fe20000000000 */
[----:B------:R-:W-:Y:S02]  /*1f790*/  FSEL R176, R176, -INF , P3 ;  /* 0xff800000b0b07808 */ /* 0x000fe40001800000 */
[----:B------:R-:W-:-:S02]  /*1f7a0*/  ISETP.GE.AND P3, PT, R10, R245, PT ;  /* 0x000000f50a00720c */ /* 0x000fc40003f66270 */
[----:B------:R-:W-:Y:S02]  /*1f7b0*/  FSEL R175, R175, -INF , P2 ;  /* 0xff800000afaf7808 */ /* 0x000fe40001000000 */
[----:B------:R-:W-:Y:S02]  /*1f7c0*/  FSEL R182, R174, -INF , !P5 ;  /* 0xff800000aeb67808 */ /* 0x000fe40006800000 */
[----:B------:R-:W-:Y:S02]  /*1f7d0*/  FSEL R178, R176, -INF , !P4 ;  /* 0xff800000b0b27808 */ /* 0x000fe40006000000 */
[C---:B------:R-:W-:Y:S02]  /*1f7e0*/  ISETP.GE.AND P2, PT, R10.reuse, R244, PT ;  /* 0x000000f40a00720c */ /* 0x040fe40003f46270 */
[----:B------:R-:W-:Y:S02]  /*1f7f0*/  FSEL R177, R177, -INF , P1 ;  /* 0xff800000b1b17808 */ /* 0x000fe40000800000 */
[----:B------:R-:W-:-:S02]  /*1f800*/  ISETP.GE.AND P5, PT, R10, R242, PT ;  /* 0x000000f20a00720c */ /* 0x000fc40003fa6270 */
[----:B------:R-:W-:Y:S01]  /*1f810*/  ISETP.GE.AND P4, PT, R10, R243, PT ;  /* 0x000000f30a00720c */ /* 0x000fe20003f86270 */
[----:B------:R-:W-:Y:S01]  /*1f820*/  VIADD R10, R46, 0xfffffe90 ;  /* 0xfffffe902e0a7836 */ /* 0x000fe20000000000 */
[----:B------:R-:W-:Y:S02]  /*1f830*/  FSEL R179, R179, -INF , P3 ;  /* 0xff800000b3b37808 */ /* 0x000fe40001800000 */
[----:B------:R-:W-:Y:S02]  /*1f840*/  ISETP.GE.AND P1, PT, R8, R245, PT ;  /* 0x000000f50800720c */ /* 0x000fe40003f26270 */
[----:B------:R-:W-:Y:S02]  /*1f850*/  FSEL R181, R175, -INF , !P6 ;  /* 0xff800000afb57808 */ /* 0x000fe40007000000 */
[----:B------:R-:W-:Y:S02]  /*1f860*/  FSEL R177, R177, -INF , !P0 ;  /* 0xff800000b1b17808 */ /* 0x000fe40004000000 */
[----:B------:R-:W-:-:S02]  /*1f870*/  FSEL R176, R180, -INF , P2 ;  /* 0xff800000b4b07808 */ /* 0x000fc40001000000 */
[C---:B------:R-:W-:Y:S02]  /*1f880*/  ISETP.GE.AND P6, PT, R8.reuse, R242, PT ;  /* 0x000000f20800720c */ /* 0x040fe40003fc6270 */
[C---:B------:R-:W-:Y:S02]  /*1f890*/  ISETP.GE.AND P0, PT, R8.reuse, R244, PT ;  /* 0x000000f40800720c */ /* 0x040fe40003f06270 */
[----:B------:R-:W-:Y:S01]  /*1f8a0*/  ISETP.GE.AND P3, PT, R8, R243, PT ;  /* 0x000000f30800720c */ /* 0x000fe20003f66270 */
[----:B------:R-:W-:Y:S01]  /*1f8b0*/  VIADD R8, R46, 0xfffffe91 ;  /* 0xfffffe912e087836 */ /* 0x000fe20000000000 */
[----:B------:R-:W-:Y:S02]  /*1f8c0*/  FSEL R180, R179, -INF , !P5 ;  /* 0xff800000b3b47808 */ /* 0x000fe40006800000 */
[----:B------:R-:W-:Y:S02]  /*1f8d0*/  FSEL R179, R207, -INF , P1 ;  /* 0xff800000cfb37808 */ /* 0x000fe40000800000 */
[----:B------:R-:W-:-:S02]  /*1f8e0*/  ISETP.GE.AND P2, PT, R10, R245, PT ;  /* 0x000000f50a00720c */ /* 0x000fc40003f46270 */
[----:B------:R-:W-:Y:S02]  /*1f8f0*/  ISETP.GE.AND P1, PT, R10, R244, PT ;  /* 0x000000f40a00720c */ /* 0x000fe40003f26270 */
[----:B------:R-:W-:Y:S02]  /*1f900*/  FSEL R176, R176, -INF , !P4 ;  /* 0xff800000b0b07808 */ /* 0x000fe40006000000 */
[----:B------:R-:W-:Y:S02]  /*1f910*/  FSEL R175, R208, -INF , P0 ;  /* 0xff800000d0af7808 */ /* 0x000fe40000000000 */
[C---:B------:R-:W-:Y:S02]  /*1f920*/  ISETP.GE.AND P5, PT, R10.reuse, R242, PT ;  /* 0x000000f20a00720c */ /* 0x040fe40003fa6270 */
[----:B------:R-:W-:Y:S01]  /*1f930*/  ISETP.GE.AND P4, PT, R10, R243, PT ;  /* 0x000000f30a00720c */ /* 0x000fe20003f86270 */
[----:B------:R-:W-:Y:S01]  /*1f940*/  VIADD R10, R46, 0xfffffe98 ;  /* 0xfffffe982e0a7836 */ /* 0x000fe20000000000 */
[----:B------:R-:W-:-:S02]  /*1f950*/  ISETP.GE.AND P0, PT, R8, R245, PT ;  /* 0x000000f50800720c */ /* 0x000fc40003f06270 */
[----:B------:R-:W-:Y:S02]  /*1f960*/  FSEL R174, R209, -INF , P2 ;  /* 0xff800000d1ae7808 */ /* 0x000fe40001000000 */
[----:B------:R-:W-:Y:S02]  /*1f970*/  FSEL R170, R215, -INF , P1 ;  /* 0xff800000d7aa7808 */ /* 0x000fe40000800000 */
[----:B------:R-:W-:Y:S02]  /*1f980*/  FSEL R179, R179, -INF , !P6 ;  /* 0xff800000b3b37808 */ /* 0x000fe40007000000 */
[----:B------:R-:W-:Y:S02]  /*1f990*/  FSEL R175, R175, -INF , !P3 ;  /* 0xff800000afaf7808 */ /* 0x000fe40005800000 */
[C---:B------:R-:W-:Y:S02]  /*1f9a0*/  ISETP.GE.AND P6, PT, R8.reuse, R242, PT ;  /* 0x000000f20800720c */ /* 0x040fe40003fc6270 */
        /* <DEDUP_REMOVED lines=12> */
[----:B------:R-:W-:Y:S02]  /*1fa70*/  ISETP.GE.AND P3, PT, R8, R245, PT ;  /* 0x000000f50800720c */ /* 0x000fe40003f66270 */
[----:B------:R-:W-:Y:S02]  /*1fa80*/  FSEL R172, R246, -INF , P1 ;  /* 0xff800000f6ac7808 */ /* 0x000fe40000800000 */
[----:B------:R-:W-:-:S02]  /*1fa90*/  FSEL R168, R250, -INF , P0 ;  /* 0xff800000faa87808 */ /* 0x000fc40000000000 */
[----:B------:R-:W-:Y:S02]  /*1faa0*/  ISETP.GE.AND P0, PT, R10, R245, PT ;  /* 0x000000f50a00720c */ /* 0x000fe40003f06270 */
[----:B------:R-:W-:Y:S02]  /*1fab0*/  FSEL R172, R172, -INF , !P5 ;  /* 0xff800000acac7808 */ /* 0x000fe40006800000 */
[----:B------:R-:W-:Y:S02]  /*1fac0*/  FSEL R171, R247, -INF , P3 ;  /* 0xff800000f7ab7808 */ /* 0x000fe40001800000 */
[----:B------:R-:W-:Y:S02]  /*1fad0*/  FSEL R168, R168, -INF , !P4 ;  /* 0xff800000a8a87808 */ /* 0x000fe40006000000 */
[C---:B------:R-:W-:Y:S02]  /*1fae0*/  ISETP.GE.AND P5, PT, R10.reuse, R242, PT ;  /* 0x000000f20a00720c */ /* 0x040fe40003fa6270 */
[----:B------:R-:W-:-:S02]  /*1faf0*/  ISETP.GE.AND P4, PT, R10, R244, PT ;  /* 0x000000f40a00720c */ /* 0x000fc40003f86270 */
[----:B------:R-:W-:Y:S01]  /*1fb00*/  ISETP.GE.AND P3, PT, R10, R243, PT ;  /* 0x000000f30a00720c */ /* 0x000fe20003f66270 */
[----:B------:R-:W-:Y:S01]  /*1fb10*/  VIADD R10, R46, 0xfffffea8 ;  /* 0xfffffea82e0a7836 */ /* 0x000fe20000000000 */
[----:B------:R-:W-:Y:S02]  /*1fb20*/  FSEL R117, R252, -INF , P0 ;  /* 0xff800000fc757808 */ /* 0x000fe40000000000 */
[----:B------:R-:W-:Y:S02]  /*1fb30*/  FSEL R169, R169, -INF , !P2 ;  /* 0xff800000a9a97808 */ /* 0x000fe40005000000 */
[----:B------:R-:W-:Y:S02]  /*1fb40*/  FSEL R117, R117, -INF , !P5 ;  /* 0xff80000075757808 */ /* 0x000fe40006800000 */
[----:B------:R-:W-:Y:S02]  /*1fb50*/  ISETP.GE.AND P5, PT, R10, R245, PT ;  /* 0x000000f50a00720c */ /* 0x000fe40003fa6270 */
[----:B------:R-:W-:-:S02]  /*1fb60*/  ISETP.GE.AND P2, PT, R8, R244, PT ;  /* 0x000000f40800720c */ /* 0x000fc40003f46270 */
[----:B------:R-:W-:Y:S01]  /*1fb70*/  FSEL R115, R89, -INF , P5 ;  /* 0xff80000059737808 */ /* 0x000fe20002800000 */
[----:B------:R-:W-:Y:S01]  /*1fb80*/  IMAD.MOV.U32 R89, RZ, RZ, R96 ;  /* 0x000000ffff597224 */ /* 0x000fe200078e0060 */
[----:B------:R-:W-:Y:S01]  /*1fb90*/  FSEL R173, R173, -INF , !P6 ;  /* 0xff800000adad7808 */ /* 0x000fe20007000000 */
[----:B------:R-:W-:Y:S01]  /*1fba0*/  IMAD.MOV.U32 R96, RZ, RZ, R98 ;  /* 0x000000ffff607224 */ /* 0x000fe200078e0062 */
[C---:B------:R-:W-:Y:S01]  /*1fbb0*/  ISETP.GE.AND P6, PT, R8.reuse, R242, PT ;  /* 0x000000f20800720c */ /* 0x040fe20003fc6270 */
[----:B------:R-:W-:Y:S01]  /*1fbc0*/  IMAD.MOV.U32 R98, RZ, RZ, R69 ;  /* 0x000000ffff627224 */ /* 0x000fe200078e0045 */
[----:B------:R-:W-:Y:S01]  /*1fbd0*/  ISETP.GE.AND P1, PT, R8, R243, PT ;  /* 0x000000f30800720c */ /* 0x000fe20003f26270 */
[----:B------:R-:W2:Y:S01]  /*1fbe0*/  LD.E R69, desc[UR4][R164.64+0xdc] ;  /* 0x0000dc04a4457980 */ /* 0x000ea2000c101900 */
[----:B------:R-:W-:Y:S01]  /*1fbf0*/  VIADD R8, R46, 0xfffffea1 ;  /* 0xfffffea12e087836 */ /* 0x000fe20000000000 */
[----:B------:R-:W-:Y:S02]  /*1fc00*/  FSEL R166, R251, -INF , P2 ;  /* 0xff800000fba67808 */ /* 0x000fe40001000000 */
[----:B------:R-:W-:-:S02]  /*1fc10*/  FSEL R93, R93, -INF , P4 ;  /* 0xff8000005d5d7808 */ /* 0x000fc40002000000 */
[----:B------:R-:W-:Y:S02]  /*1fc20*/  FSEL R166, R166, -INF , !P1 ;  /* 0xff800000a6a67808 */ /* 0x000fe40004800000 */
[C---:B------:R-:W-:Y:S02]  /*1fc30*/  ISETP.GE.AND P2, PT, R8.reuse, R245, PT ;  /* 0x000000f50800720c */ /* 0x040fe40003f46270 */
[C---:B------:R-:W-:Y:S02]  /*1fc40*/  ISETP.GE.AND P1, PT, R8.reuse, R244, PT ;  /* 0x000000f40800720c */ /* 0x040fe40003f26270 */
[----:B------:R-:W-:Y:S02]  /*1fc50*/  FSEL R171, R171, -INF , !P6 ;  /* 0xff800000abab7808 */ /* 0x000fe40007000000 */
[C---:B------:R-:W-:Y:S02]  /*1fc60*/  ISETP.GE.AND P6, PT, R8.reuse, R242, PT ;  /* 0x000000f20800720c */ /* 0x040fe40003fc6270 */
[----:B------:R-:W-:Y:S01]  /*1fc70*/  ISETP.GE.AND P0, PT, R8, R243, PT ;  /* 0x000000f30800720c */ /* 0x000fe20003f06270 */
[----:B------:R-:W-:Y:S01]  /*1fc80*/  VIADD R8, R46, 0xfffffea9 ;  /* 0xfffffea92e087836 */ /* 0x000fe20000000000 */
[----:B------:R-:W-:-:S02]  /*1fc90*/  FSEL R116, R79, -INF , P2 ;  /* 0xff8000004f747808 */ /* 0x000fc40001000000 */
[----:B------:R-:W-:Y:S02]  /*1fca0*/  FSEL R92, R92, -INF , P1 ;  /* 0xff8000005c5c7808 */ /* 0x000fe40000800000 */
[----:B------:R-:W-:Y:S02]  /*1fcb0*/  FSEL R93, R93, -INF , !P3 ;  /* 0xff8000005d5d7808 */ /* 0x000fe40005800000 */
[----:B------:R-:W-:Y:S02]  /*1fcc0*/  ISETP.GE.AND P3, PT, R10, R244, PT ;  /* 0x000000f40a00720c */ /* 0x000fe40003f66270 */
[----:B------:R-:W-:Y:S02]  /*1fcd0*/  FSEL R116, R116, -INF , !P6 ;  /* 0xff80000074747808 */ /* 0x000fe40007000000 */
[----:B------:R-:W-:Y:S02]  /*1fce0*/  FSEL R92, R92, -INF , !P0 ;  /* 0xff8000005c5c7808 */ /* 0x000fe40004000000 */
[----:B------:R-:W-:-:S02]  /*1fcf0*/  ISETP.GE.AND P1, PT, R8, R245, PT ;  /* 0x000000f50800720c */ /* 0x000fc40003f26270 */
[C---:B------:R-:W-:Y:S02]  /*1fd00*/  ISETP.GE.AND P6, PT, R8.reuse, R242, PT ;  /* 0x000000f20800720c */ /* 0x040fe40003fc6270 */
[C---:B------:R-:W-:Y:S02]  /*1fd10*/  ISETP.GE.AND P0, PT, R8.reuse, R244, PT ;  /* 0x000000f40800720c */ /* 0x040fe40003f06270 */
[-C--:B------:R-:W-:Y:S01]  /*1fd20*/  ISETP.GE.AND P5, PT, R8, R243.reuse, PT ;  /* 0x000000f30800720c */ /* 0x080fe20003fa6270 */
[----:B------:R-:W-:Y:S01]  /*1fd30*/  VIADD R8, R46, 0xfffffeb0 ;  /* 0xfffffeb02e087836 */ /* 0x000fe20000000000 */
[C---:B------:R-:W-:Y:S02]  /*1fd40*/  ISETP.GE.AND P2, PT, R10.reuse, R243, PT ;  /* 0x000000f30a00720c */ /* 0x040fe40003f46270 */
[----:B------:R-:W-:Y:S02]  /*1fd50*/  FSEL R91, R91, -INF , P3 ;  /* 0xff8000005b5b7808 */ /* 0x000fe40001800000 */
[----:B------:R-:W-:-:S02]  /*1fd60*/  ISETP.GE.AND P4, PT, R10, R242, PT ;  /* 0x000000f20a00720c */ /* 0x000fc40003f86270 */
[----:B------:R-:W-:Y:S02]  /*1fd70*/  FSEL R91, R91, -INF , !P2 ;  /* 0xff8000005b5b7808 */ /* 0x000fe40005000000 */
        /* <DEDUP_REMOVED lines=10> */
[----:B------:R-:W-:Y:S02]  /*1fe20*/  FSEL R114, R114, -INF , !P6 ;  /* 0xff80000072727808 */ /* 0x000fe40007000000 */
[----:B------:R-:W-:Y:S02]  /*1fe30*/  FSEL R113, R84, -INF , P3 ;  /* 0xff80000054717808 */ /* 0x000fe40001800000 */
[----:B------:R-:W-:-:S02]  /*1fe40*/  FSEL R90, R90, -INF , !P5 ;  /* 0xff8000005a5a7808 */ /* 0x000fc40006800000 */
[C---:B------:R-:W-:Y:S02]  /*1fe50*/  ISETP.GE.AND P0, PT, R10.reuse, R245, PT ;  /* 0x000000f50a00720c */ /* 0x040fe40003f06270 */
[C---:B------:R-:W-:Y:S02]  /*1fe60*/  ISETP.GE.AND P6, PT, R10.reuse, R242, PT ;  /* 0x000000f20a00720c */ /* 0x040fe40003fc6270 */
[C---:B------:R-:W-:Y:S02]  /*1fe70*/  ISETP.GE.AND P3, PT, R10.reuse, R244, PT ;  /* 0x000000f40a00720c */ /* 0x040fe40003f66270 */
[----:B------:R-:W-:Y:S01]  /*1fe80*/  ISETP.GE.AND P5, PT, R10, R243, PT ;  /* 0x000000f30a00720c */ /* 0x000fe20003fa6270 */
[----:B------:R-:W-:Y:S01]  /*1fe90*/  VIADD R10, R46, 0xfffffeb9 ;  /* 0xfffffeb92e0a7836 */ /* 0x000fe20000000000 */
[----:B------:R-:W-:Y:S02]  /*1fea0*/  ISETP.GE.AND P2, PT, R8, R245, PT ;  /* 0x000000f50800720c */ /* 0x000fe40003f46270 */
[----:B------:R-:W-:-:S02]  /*1feb0*/  FSEL R89, R89, -INF , !P1 ;  /* 0xff80000059597808 */ /* 0x000fc40004800000 */
[C---:B------:R-:W-:Y:S02]  /*1fec0*/  ISETP.GE.AND P1, PT, R8.reuse, R244, PT ;  /* 0x000000f40800720c */ /* 0x040fe40003f26270 */
[----:B------:R-:W-:Y:S02]  /*1fed0*/  FSEL R113, R113, -INF , !P4 ;  /* 0xff80000071717808 */ /* 0x000fe40006000000 */
        /* <DEDUP_REMOVED lines=8> */
[----:B------:R-:W-:Y:S02]  /*1ff60*/  ISETP.GE.AND P2, PT, R10, R244, PT ;  /* 0x000000f40a00720c */ /* 0x000fe40003f46270 */
[----:B------:R-:W-:Y:S02]  /*1ff70*/  FSEL R112, R112, -INF , !P6 ;  /* 0xff80000070707808 */ /* 0x000fe40007000000 */
[----:B------:R-:W-:-:S02]  /*1ff80*/  FSEL R88, R88, -INF , !P5 ;  /* 0xff80000058587808 */ /* 0x000fc40006800000 */
[C---:B------:R-:W-:Y:S02]  /*1ff90*/  ISETP.GE.AND P6, PT, R10.reuse, R242, PT ;  /* 0x000000f20a00720c */ /* 0x040fe40003fc6270 */
[----:B------:R-:W-:Y:S01]  /*1ffa0*/  ISETP.GE.AND P5, PT, R10, R243, PT ;  /* 0x000000f30a00720c */ /* 0x000fe20003fa6270 */
[----:B------:R-:W-:Y:S01]  /*1ffb0*/  VIADD R10, R46, 0xfffffec1 ;  /* 0xfffffec12e0a7836 */ /* 0x000fe20000000000 */
[----:B------:R-:W-:Y:S02]  /*1ffc0*/  FSEL R111, R111, -INF , !P4 ;  /* 0xff8000006f6f7808 */ /* 0x000fe40006000000 */
[----:B------:R-:W-:Y:S02]  /*1ffd0*/  FSEL R87, R87, -INF , !P0 ;  /* 0xff80000057577808 */ /* 0x000fe40004000000 */
[----:B------:R-:W-:Y:S02]  /*1ffe0*/  FSEL R110, R95, -INF , P3 ;  /* 0xff8000005f6e7808 */ /* 0x000fe40001800000 */
[----:B------:R-:W-:-:S02]  /*1fff0*/  ISETP.GE.AND P1, PT, R8, R245, PT ;  /* 0x000000f50800720c */ /* 0x000fc40003f26270 */
[C---:B------:R-:W-:Y:S02]  /*20000*/  ISETP.GE.AND P4, PT, R8.reuse, R242, PT ;  /* 0x000000f20800720c */ /* 0x040fe40003f86270 */
[C---:B------:R-:W-:Y:S02]  /*20010*/  ISETP.GE.AND P0, PT, R8.reuse, R244, PT ;  /* 0x000000f40800720c */ /* 0x040fe40003f06270 */
[----:B------:R-:W-:Y:S01]  /*20020*/  ISETP.GE.AND P3, PT, R8, R243, PT ;  /* 0x000000f30800720c */ /* 0x000fe20003f66270 */
[----:B------:R-:W-:Y:S01]  /*20030*/  VIADD R8, R46, 0xfffffec8 ;  /* 0xfffffec82e087836 */ /* 0x000fe20000000000 */
[----:B------:R-:W-:Y:S02]  /*20040*/  FSEL R86, R96, -INF , P2 ;  /* 0xff80000060567808 */ /* 0x000fe40001000000 */
[----:B------:R-:W-:Y:S02]  /*20050*/  FSEL R110, R110, -INF , !P6 ;  /* 0xff8000006e6e7808 */ /* 0x000fe40007000000 */
[----:B------:R-:W-:-:S02]  /*20060*/  FSEL R109, R98, -INF , P1 ;  /* 0xff800000626d7808 */ /* 0x000fc40000800000 */
[----:B------:R-:W-:Y:S02]  /*20070*/  FSEL R86, R86, -INF , !P5 ;  /* 0xff80000056567808 */ /* 0x000fe40006800000 */
[----:B------:R-:W-:Y:S02]  /*20080*/  FSEL R35, R35, -INF , P0 ;  /* 0xff80000023237808 */ /* 0x000fe40000000000 */
[C---:B------:R-:W-:Y:S02]  /*20090*/  ISETP.GE.AND P2, PT, R10.reuse, R245, PT ;  /* 0x000000f50a00720c */ /* 0x040fe40003f46270 */
[C---:B------:R-:W-:Y:S02]  /*200a0*/  ISETP.GE.AND P6, PT, R10.reuse, R242, PT ;  /* 0x000000f20a00720c */ /* 0x040fe40003fc6270 */
[C---:B------:R-:W-:Y:S02]  /*200b0*/  ISETP.GE.AND P1, PT, R10.reuse, R244, PT ;  /* 0x000000f40a00720c */ /* 0x040fe40003f26270 */
[----:B------:R-:W-:Y:S01]  /*200c0*/  ISETP.GE.AND P5, PT, R10, R243, PT ;  /* 0x000000f30a00720c */ /* 0x000fe20003fa6270 */
[----:B------:R-:W-:Y:S01]  /*200d0*/  VIADD R10, R46, 0xfffffec9 ;  /* 0xfffffec92e0a7836 */ /* 0x000fe20000000000 */
[----:B------:R-:W-:-:S02]  /*200e0*/  ISETP.GE.AND P0, PT, R8, R245, PT ;  /* 0x000000f50800720c */ /* 0x000fc40003f06270 */
[----:B------:R-:W-:Y:S02]  /*200f0*/  FSEL R85, R35, -INF , !P3 ;  /* 0xff80000023557808 */ /* 0x000fe40005800000 */
[----:B------:R-:W-:Y:S02]  /*20100*/  ISETP.GE.AND P3, PT, R8, R244, PT ;  /* 0x000000f40800720c */ /* 0x000fe40003f66270 */
[----:B------:R-:W-:Y:S02]  /*20110*/  FSEL R108, R97, -INF , P2 ;  /* 0xff800000616c7808 */ /* 0x000fe40001000000 */
[----:B------:R-:W-:Y:S02]  /*20120*/  FSEL R52, R52, -INF , P1 ;  /* 0xff80000034347808 */ /* 0x000fe40000800000 */
[----:B------:R-:W-:Y:S02]  /*20130*/  FSEL R53, R53, -INF , P0 ;  /* 0xff80000035357808 */ /* 0x000fe40000000000 */
[----:B------:R-:W-:-:S02]  /*20140*/  FSEL R109, R109, -INF , !P4 ;  /* 0xff8000006d6d7808 */ /* 0x000fc40006000000 */
[----:B------:R-:W-:Y:S02]  /*20150*/  ISETP.GE.AND P0, PT, R10, R244, PT ;  /* 0x000000f40a00720c */ /* 0x000fe40003f06270 */
[C---:B------:R-:W-:Y:S02]  /*20160*/  ISETP.GE.AND P4, PT, R8.reuse, R242, PT ;  /* 0x000000f20800720c */ /* 0x040fe40003f86270 */
[----:B------:R-:W-:Y:S01]  /*20170*/  ISETP.GE.AND P2, PT, R8, R243, PT ;  /* 0x000000f30800720c */ /* 0x000fe20003f46270 */
[----:B------:R-:W-:Y:S01]  /*20180*/  VIADD R8, R46, 0xfffffed0 ;  /* 0xfffffed02e087836 */ /* 0x000fe20000000000 */
[----:B------:R-:W-:Y:S02]  /*20190*/  FSEL R108, R108, -INF , !P6 ;  /* 0xff8000006c6c7808 */ /* 0x000fe40007000000 */
[----:B------:R-:W-:Y:S02]  /*201a0*/  ISETP.GE.AND P1, PT, R10, R245, PT ;  /* 0x000000f50a00720c */ /* 0x000fe40003f26270 */
[----:B------:R-:W-:-:S02]  /*201b0*/  FSEL R84, R52, -INF , !P5 ;  /* 0xff80000034547808 */ /* 0x000fc40006800000 */
[----:B------:R-:W-:Y:S02]  /*201c0*/  FSEL R83, R83, -INF , P3 ;  /* 0xff80000053537808 */ /* 0x000fe40001800000 */
[C---:B------:R-:W-:Y:S02]  /*201d0*/  ISETP.GE.AND P6, PT, R10.reuse, R242, PT ;  /* 0x000000f20a00720c */ /* 0x040fe40003fc6270 */
[----:B------:R-:W-:Y:S01]  /*201e0*/  ISETP.GE.AND P5, PT, R10, R243, PT ;  /* 0x000000f30a00720c */ /* 0x000fe20003fa6270 */
[----:B------:R-:W-:Y:S01]  /*201f0*/  VIADD R10, R46, 0xfffffed1 ;  /* 0xfffffed12e0a7836 */ /* 0x000fe20000000000 */
[----:B------:R-:W-:Y:S01]  /*20200*/  FSEL R54, R54, -INF , P0 ;  /* 0xff80000036367808 */ /* 0x000fe20000000000 */
[----:B------:R-:W-:Y:S01]  /*20210*/  IMAD.MOV.U32 R215, RZ, RZ, R82 ;  /* 0x000000ffffd77224 */ /* 0x000fe200078e0052 */
        /* <DEDUP_REMOVED lines=8> */
[----:B------:R-:W-:-:S02]  /*202a0*/  FSEL R82, R54, -INF , !P5 ;  /* 0xff80000036527808 */ /* 0x000fc40006800000 */
[C---:B------:R-:W-:Y:S02]  /*202b0*/  ISETP.GE.AND P0, PT, R10.reuse, R245, PT ;  /* 0x000000f50a00720c */ /* 0x040fe40003f06270 */
[----:B------:R-:W-:Y:S02]  /*202c0*/  ISETP.GE.AND P5, PT, R10, R244, PT ;  /* 0x000000f40a00720c */ /* 0x000fe40003fa6270 */
[----:B------:R-:W-:Y:S02]  /*202d0*/  FMNMX3.FTZ R11, R2, R18, R21, !PT ;  /* 0x00000012020b7276 */ /* 0x000fe40007810015 */
[----:B------:R-:W-:Y:S02]  /*202e0*/  FSEL R106, R103, -INF , !P6 ;  /* 0xff800000676a7808 */ /* 0x000fe40007000000 */
[----:B------:R-:W-:Y:S02]  /*202f0*/  FSEL R24, R24, -INF , P3 ;  /* 0xff80000018187808 */ /* 0x000fe40001800000 */
[----:B------:R-:W-:-:S02]  /*20300*/  ISETP.GE.AND P6, PT, R10, R242, PT ;  /* 0x000000f20a00720c */ /* 0x000fc40003fc6270 */
[----:B------:R-:W-:Y:S01]  /*20310*/  ISETP.GE.AND P3, PT, R10, R243, PT ;  /* 0x000000f30a00720c */ /* 0x000fe20003f66270 */
[----:B------:R-:W-:Y:S01]  /*20320*/  VIADD R10, R46, 0xfffffed9 ;  /* 0xfffffed92e0a7836 */ /* 0x000fe20000000000 */
[----:B------:R-:W-:Y:S02]  /*20330*/  FSEL R26, R26, -INF , P2 ;  /* 0xff8000001a1a7808 */ /* 0x000fe40001000000 */
[----:B------:R-:W-:Y:S02]  /*20340*/  ISETP.GE.AND P2, PT, R8, R245, PT ;  /* 0x000000f50800720c */ /* 0x000fe40003f46270 */
[----:B------:R-:W-:Y:S02]  /*20350*/  FSEL R25, R25, -INF , P0 ;  /* 0xff80000019197808 */ /* 0x000fe40000000000 */
[----:B------:R-:W-:Y:S02]  /*20360*/  FSEL R27, R27, -INF , P5 ;  /* 0xff8000001b1b7808 */ /* 0x000fe40002800000 */
[----:B------:R-:W-:Y:S01]  /*20370*/  FMNMX3.FTZ R11, R11, R20, R19, !PT ;  /* 0x000000140b0b7276 */ /* 0x000fe20007810013 */
[----:B------:R-:W-:Y:S01]  /*20380*/  IMAD.MOV.U32 R221, RZ, RZ, R80 ;  /* 0x000000ffffdd7224 */ /* 0x000fe200078e0050 */
[----:B------:R-:W-:-:S02]  /*20390*/  FSEL R104, R25, -INF , !P6 ;  /* 0xff80000019687808 */ /* 0x000fc40007000000 */
[----:B------:R-:W-:Y:S02]  /*203a0*/  FSEL R68, R68, -INF , P2 ;  /* 0xff80000044447808 */ /* 0x000fe40001000000 */
[----:B------:R-:W-:Y:S02]  /*203b0*/  FSEL R80, R27, -INF , !P3 ;  /* 0xff8000001b507808 */ /* 0x000fe40005800000 */
[C---:B------:R-:W-:Y:S02]  /*203c0*/  ISETP.GE.AND P6, PT, R10.reuse, R245, PT ;  /* 0x000000f50a00720c */ /* 0x040fe40003fc6270 */
[C---:B------:R-:W-:Y:S02]  /*203d0*/  ISETP.GE.AND P5, PT, R10.reuse, R242, PT ;  /* 0x000000f20a00720c */ /* 0x040fe40003fa6270 */
[C---:B------:R-:W-:Y:S02]  /*203e0*/  ISETP.GE.AND P2, PT, R10.reuse, R244, PT ;  /* 0x000000f40a00720c */ /* 0x040fe40003f46270 */
[----:B------:R-:W-:-:S02]  /*203f0*/  ISETP.GE.AND P3, PT, R10, R243, PT ;  /* 0x000000f30a00720c */ /* 0x000fc40003f66270 */
[----:B------:R-:W-:Y:S02]  /*20400*/  FMNMX3.FTZ R11, R11, R41, R39, !PT ;  /* 0x000000290b0b7276 */ /* 0x000fe40007810027 */
[----:B------:R-:W-:Y:S01]  /*20410*/  FMNMX3.FTZ R10, R0, R7, R4, !PT ;  /* 0x00000007000a7276 */ /* 0x000fe20007810004 */
[----:B------:R-:W-:Y:S01]  /*20420*/  IMAD.MOV.U32 R252, RZ, RZ, R59 ;  /* 0x000000fffffc7224 */ /* 0x000fe200078e003b */
[----:B------:R-:W-:Y:S02]  /*20430*/  FMNMX3.FTZ R11, R11, R40, R38, !PT ;  /* 0x000000280b0b7276 */ /* 0x000fe40007810026 */
[----:B------:R-:W-:Y:S01]  /*20440*/  FMNMX3.FTZ R10, R10, R6, R5, !PT ;  /* 0x000000060a0a7276 */ /* 0x000fe20007810005 */
[----:B------:R-:W-:Y:S01]  /*20450*/  IMAD.MOV.U32 R247, RZ, RZ, R73 ;  /* 0x000000fffff77224 */ /* 0x000fe200078e0049 */
[----:B------:R-:W-:Y:S01]  /*20460*/  FMNMX3.FTZ R11, R11, R58, R252, !PT ;  /* 0x0000003a0b0b7276 */ /* 0x000fe200078100fc */
[----:B------:R-:W-:Y:S01]  /*20470*/  IMAD.MOV.U32 R251, RZ, RZ, R71 ;  /* 0x000000fffffb7224 */ /* 0x000fe200078e0047 */
[----:B------:R-:W-:Y:S01]  /*20480*/  FMNMX3.FTZ R10, R10, R37, R36, !PT ;  /* 0x000000250a0a7276 */ /* 0x000fe20007810024 */
[----:B------:R-:W-:-:S03]  /*20490*/  IMAD.MOV.U32 R250, RZ, RZ, R74 ;  /* 0x000000fffffa7224 */ /* 0x000fc600078e004a */
[----:B------:R-:W-:Y:S02]  /*204a0*/  FMNMX3.FTZ R11, R11, R251, R247, !PT ;  /* 0x000000fb0b0b7276 */ /* 0x000fe400078100f7 */
[----:B------:R-:W-:Y:S01]  /*204b0*/  FMNMX3.FTZ R10, R10, R55, R56, !PT ;  /* 0x000000370a0a7276 */ /* 0x000fe20007810038 */
[----:B------:R-:W-:Y:S01]  /*204c0*/  IMAD.MOV.U32 R214, RZ, RZ, R81 ;  /* 0x000000ffffd67224 */ /* 0x000fe200078e0051 */
[----:B------:R-:W-:Y:S01]  /*204d0*/  FMNMX3.FTZ R11, R11, R61, R60, !PT ;  /* 0x0000003d0b0b7276 */ /* 0x000fe2000781003c */
[----:B------:R-:W-:Y:S01]  /*204e0*/  IMAD.MOV.U32 R246, RZ, RZ, R75 ;  /* 0x000000fffff67224 */ /* 0x000fe200078e004b */
[----:B------:R-:W-:Y:S01]  /*204f0*/  FMNMX3.FTZ R10, R10, R250, R62, !PT ;  /* 0x000000fa0a0a7276 */ /* 0x000fe2000781003e */
[----:B------:R-:W-:Y:S01]  /*20500*/  IMAD.MOV.U32 R209, RZ, RZ, R100 ;  /* 0x000000ffffd17224 */ /* 0x000fe200078e0064 */
[----:B------:R-:W-:Y:S02]  /*20510*/  FMNMX3.FTZ R11, R11, R221, R214, !PT ;  /* 0x000000dd0b0b7276 */ /* 0x000fe400078100d6 */
[----:B------:R-:W-:Y:S01]  /*20520*/  FMNMX3.FTZ R10, R10, R246, R63, !PT ;  /* 0x000000f60a0a7276 */ /* 0x000fe2000781003f */
[----:B------:R-:W-:Y:S01]  /*20530*/  IMAD.MOV.U32 R207, RZ, RZ, R99 ;  /* 0x000000ffffcf7224 */ /* 0x000fe200078e0063 */
[----:B------:R-:W-:Y:S01]  /*20540*/  FMNMX3.FTZ R11, R11, R229, R220, !PT ;  /* 0x000000e50b0b7276 */ /* 0x000fe200078100dc */
[----:B------:R-:W-:Y:S01]  /*20550*/  IMAD.MOV.U32 R208, RZ, RZ, R102 ;  /* 0x000000ffffd07224 */ /* 0x000fe200078e0066 */
        /* <DEDUP_REMOVED lines=10> */
[----:B------:R-:W-:Y:S02]  /*20600*/  FSEL R81, R26, -INF , !P1 ;  /* 0xff8000001a517808 */ /* 0x000fe40004800000 */
[----:B------:R-:W-:Y:S02]  /*20610*/  FMNMX3.FTZ R10, R10, R185, R184, !PT ;  /* 0x000000b90a0a7276 */ /* 0x000fe400078100b8 */
[----:B------:R-:W-:-:S02]  /*20620*/  ISETP.GE.AND P1, PT, R8, R244, PT ;  /* 0x000000f40800720c */ /* 0x000fc40003f26270 */
[----:B------:R-:W-:Y:S02]  /*20630*/  FSEL R105, R24, -INF , !P4 ;  /* 0xff80000018697808 */ /* 0x000fe40006000000 */
[----:B------:R-:W-:Y:S02]  /*20640*/  FMNMX3.FTZ R11, R11, R202, R201, !PT ;  /* 0x000000ca0b0b7276 */ /* 0x000fe400078100c9 */
        /* <DEDUP_REMOVED lines=43> */
[----:B------:R-:W-:-:S02]  /*20900*/  FSEL R75, R13, -INF , !P1 ;  /* 0xff8000000d4b7808 */ /* 0x000fc40004800000 */
[----:B------:R-:W-:Y:S02]  /*20910*/  FSEL R15, R15, -INF , P4 ;  /* 0xff8000000f0f7808 */ /* 0x000fe40002000000 */
        /* <DEDUP_REMOVED lines=9> */
[----:B------:R-:W-:Y:S02]  /*209b0*/  FMNMX3.FTZ R10, R10, R168, R166, !PT ;  /* 0x000000a80a0a7276 */ /* 0x000fe400078100a6 */
[----:B------:R-:W-:Y:S02]  /*209c0*/  FSEL R99, R15, -INF , !P0 ;  /* 0xff8000000f637808 */ /* 0x000fe40004000000 */
[----:B------:R-:W-:Y:S02]  /*209d0*/  ISETP.GE.AND P0, PT, R8, R245, PT ;  /* 0x000000f50800720c */ /* 0x000fe40003f06270 */
[----:B------:R-:W-:-:S02]  /*209e0*/  FMNMX3.FTZ R11, R11, R113, R112, !PT ;  /* 0x000000710b0b7276 */ /* 0x000fc40007810070 */
[----:B------:R-:W-:Y:S02]  /*209f0*/  FSEL R42, R42, -INF , P6 ;  /* 0xff8000002a2a7808 */ /* 0x000fe40003000000 */
[----:B------:R-:W-:Y:S02]  /*20a00*/  FSEL R98, R16, -INF , !P3 ;  /* 0xff80000010627808 */ /* 0x000fe40005800000 */
[----:B------:R-:W-:Y:S02]  /*20a10*/  FMNMX3.FTZ R10, R10, R93, R92, !PT ;  /* 0x0000005d0a0a7276 */ /* 0x000fe4000781005c */
[C---:B------:R-:W-:Y:S02]  /*20a20*/  ISETP.GE.AND P6, PT, R8.reuse, R242, PT ;  /* 0x000000f20800720c */ /* 0x040fe40003fc6270 */
[C---:B------:R-:W-:Y:S02]  /*20a30*/  ISETP.GE.AND P2, PT, R8.reuse, R244, PT ;  /* 0x000000f40800720c */ /* 0x040fe40003f46270 */
[----:B------:R-:W-:Y:S01]  /*20a40*/  ISETP.GE.AND P3, PT, R8, R243, PT ;  /* 0x000000f30800720c */ /* 0x000fe20003f66270 */
[----:B------:R-:W-:Y:S01]  /*20a50*/  VIADD R8, R46, 0xfffffef1 ;  /* 0xfffffef12e087836 */ /* 0x000fe20000000000 */
[----:B------:R-:W-:-:S02]  /*20a60*/  FSEL R28, R28, -INF , P0 ;  /* 0xff8000001c1c7808 */ /* 0x000fc40000000000 */
[----:B------:R-:W-:Y:S02]  /*20a70*/  FMNMX3.FTZ R11, R11, R111, R110, !PT ;  /* 0x0000006f0b0b7276 */ /* 0x000fe4000781006e */
[----:B------:R-:W-:Y:S02]  /*20a80*/  FMNMX3.FTZ R10, R10, R91, R90, !PT ;  /* 0x0000005b0a0a7276 */ /* 0x000fe4000781005a */
[----:B------:R-:W-:Y:S02]  /*20a90*/  FSEL R17, R17, -INF , P1 ;  /* 0xff80000011117808 */ /* 0x000fe40000800000 */
[----:B------:R-:W-:Y:S02]  /*20aa0*/  FSEL R97, R28, -INF , !P6 ;  /* 0xff8000001c617808 */ /* 0x000fe40007000000 */
[----:B------:R-:W-:Y:S02]  /*20ab0*/  FSEL R29, R29, -INF , P2 ;  /* 0xff8000001d1d7808 */ /* 0x000fe40001000000 */
[----:B------:R-:W-:-:S02]  /*20ac0*/  ISETP.GE.AND P1, PT, R8, R245, PT ;  /* 0x000000f50800720c */ /* 0x000fc40003f26270 */
[C---:B------:R-:W-:Y:S02]  /*20ad0*/  ISETP.GE.AND P0, PT, R8.reuse, R242, PT ;  /* 0x000000f20800720c */ /* 0x040fe40003f06270 */
[C---:B------:R-:W-:Y:S02]  /*20ae0*/  ISETP.GE.AND P6, PT, R8.reuse, R244, PT ;  /* 0x000000f40800720c */ /* 0x040fe40003fc6270 */
[----:B------:R-:W-:Y:S01]  /*20af0*/  ISETP.GE.AND P2, PT, R8, R243, PT ;  /* 0x000000f30800720c */ /* 0x000fe20003f46270 */
[----:B------:R-:W-:Y:S01]  /*20b00*/  VIADD R8, R46, 0xfffffef8 ;  /* 0xfffffef82e087836 */ /* 0x000fe20000000000 */
[----:B------:R-:W-:Y:S02]  /*20b10*/  FMNMX3.FTZ R11, R11, R109, R108, !PT ;  /* 0x0000006d0b0b7276 */ /* 0x000fe4000781006c */
[----:B------:R-:W-:Y:S02]  /*20b20*/  FMNMX3.FTZ R10, R10, R89, R88, !PT ;  /* 0x000000590a0a7276 */ /* 0x000fe40007810058 */
[----:B------:R-:W-:-:S02]  /*20b30*/  FMNMX3.FTZ R11, R11, R107, R106, !PT ;  /* 0x0000006b0b0b7276 */ /* 0x000fc4000781006a */
[----:B------:R-:W-:Y:S02]  /*20b40*/  FSEL R22, R22, -INF , P1 ;  /* 0xff80000016167808 */ /* 0x000fe40000800000 */
[----:B------:R-:W-:Y:S02]  /*20b50*/  FMNMX3.FTZ R10, R10, R87, R86, !PT ;  /* 0x000000570a0a7276 */ /* 0x000fe40007810056 */
[----:B------:R-:W-:Y:S02]  /*20b60*/  ISETP.GE.AND P1, PT, R8, R245, PT ;  /* 0x000000f50800720c */ /* 0x000fe40003f26270 */
[----:B------:R-:W-:Y:S02]  /*20b70*/  FMNMX3.FTZ R11, R11, R105, R104, !PT ;  /* 0x000000690b0b7276 */ /* 0x000fe40007810068 */
[----:B------:R-:W-:Y:S02]  /*20b80*/  FMNMX3.FTZ R10, R10, R85, R84, !PT ;  /* 0x000000550a0a7276 */ /* 0x000fe40007810054 */
[----:B------:R-:W-:-:S02]  /*20b90*/  FSEL R96, R22, -INF , !P0 ;  /* 0xff80000016607808 */ /* 0x000fc40004000000 */
[----:B------:R-:W-:Y:S02]  /*20ba0*/  FSEL R23, R23, -INF , P6 ;  /* 0xff80000017177808 */ /* 0x000fe40003000000 */
[----:B------:R-:W-:Y:S02]  /*20bb0*/  FSEL R31, R31, -INF , P1 ;  /* 0xff8000001f1f7808 */ /* 0x000fe40000800000 */
[C---:B------:R-:W-:Y:S02]  /*20bc0*/  ISETP.GE.AND P0, PT, R8.reuse, R242, PT ;  /* 0x000000f20800720c */ /* 0x040fe40003f06270 */
[C---:B------:R-:W-:Y:S02]  /*20bd0*/  ISETP.GE.AND P6, PT, R8.reuse, R244, PT ;  /* 0x000000f40800720c */ /* 0x040fe40003fc6270 */
[----:B------:R-:W-:Y:S02]  /*20be0*/  ISETP.GE.AND P1, PT, R8, R243, PT ;  /* 0x000000f30800720c */ /* 0x000fe40003f26270 */
[----:B------:R-:W-:-:S02]  /*20bf0*/  FMNMX3.FTZ R8, R11, R103, R102, !PT ;  /* 0x000000670b087276 */ /* 0x000fc40007810066 */
[----:B------:R-:W-:Y:S01]  /*20c00*/  FMNMX3.FTZ R11, R10, R83, R82, !PT ;  /* 0x000000530a0b7276 */ /* 0x000fe20007810052 */
[----:B------:R-:W-:Y:S01]  /*20c10*/  VIADD R46, R46, 0xfffffef9 ;  /* 0xfffffef92e2e7836 */ /* 0x000fe20000000000 */
[----:B------:R-:W-:Y:S02]  /*20c20*/  FSEL R95, R31, -INF , !P0 ;  /* 0xff8000001f5f7808 */ /* 0x000fe40004000000 */
[----:B------:R-:W-:Y:S02]  /*20c30*/  FMNMX3.FTZ R11, R11, R81, R80, !PT ;  /* 0x000000510b0b7276 */ /* 0x000fe40007810050 */
[----:B------:R-:W-:Y:S02]  /*20c40*/  ISETP.GE.AND P0, PT, R46, R245, PT ;  /* 0x000000f52e00720c */ /* 0x000fe40003f06270 */
[----:B------:R-:W-:Y:S02]  /*20c50*/  FMNMX3.FTZ R11, R11, R79, R78, !PT ;  /* 0x0000004f0b0b7276 */ /* 0x000fe4000781004e */
[----:B------:R-:W-:-:S02]  /*20c60*/  FSEL R43, R43, -INF , P6 ;  /* 0xff8000002b2b7808 */ /* 0x000fc40003000000 */
[----:B------:R-:W-:Y:S02]  /*20c70*/  ISETP.GE.AND P6, PT, R46, R242, PT ;  /* 0x000000f22e00720c */ /* 0x000fe40003fc6270 */
[----:B------:R-:W-:Y:S02]  /*20c80*/  FSEL R30, R30, -INF , P0 ;  /* 0xff8000001e1e7808 */ /* 0x000fe40000000000 */
[----:B------:R-:W-:Y:S02]  /*20c90*/  FMNMX3.FTZ R8, R8, R101, R100, !PT ;  /* 0x0000006508087276 */ /* 0x000fe40007810064 */
[----:B------:R-:W-:Y:S02]  /*20ca0*/  ISETP.GE.AND P0, PT, R46, R244, PT ;  /* 0x000000f42e00720c */ /* 0x000fe40003f06270 */
[----:B------:R-:W-:Y:S02]  /*20cb0*/  FSEL R74, R42, -INF , !P5 ;  /* 0xff8000002a4a7808 */ /* 0x000fe40006800000 */
[----:B------:R-:W-:-:S02]  /*20cc0*/  FSEL R73, R17, -INF , !P4 ;  /* 0xff80000011497808 */ /* 0x000fc40006000000 */
[----:B------:R-:W-:Y:S02]  /*20cd0*/  FMNMX3.FTZ R11, R11, R77, R75, !PT ;  /* 0x0000004d0b0b7276 */ /* 0x000fe4000781004b */
[----:B------:R-:W-:Y:S02]  /*20ce0*/  FSEL R94, R30, -INF , !P6 ;  /* 0xff8000001e5e7808 */ /* 0x000fe40007000000 */
[----:B------:R-:W-:Y:S02]  /*20cf0*/  FMNMX3.FTZ R8, R8, R99, R98, !PT ;  /* 0x0000006308087276 */ /* 0x000fe40007810062 */
[----:B------:R-:W-:Y:S02]  /*20d00*/  ISETP.GE.AND P6, PT, R46, R243, PT ;  /* 0x000000f32e00720c */ /* 0x000fe40003fc6270 */
[----:B------:R-:W-:Y:S02]  /*20d10*/  FSEL R50, R50, -INF , P0 ;  /* 0xff80000032327808 */ /* 0x000fe40000000000 */
[----:B------:R-:W-:-:S02]  /*20d20*/  FSEL R72, R29, -INF , !P3 ;  /* 0xff8000001d487808 */ /* 0x000fc40005800000 */
[----:B------:R-:W-:Y:S02]  /*20d30*/  FSEL R71, R23, -INF , !P2 ;  /* 0xff80000017477808 */ /* 0x000fe40005000000 */
[----:B------:R-:W-:Y:S02]  /*20d40*/  FMNMX3.FTZ R11, R11, R74, R73, !PT ;  /* 0x0000004a0b0b7276 */ /* 0x000fe40007810049 */
[----:B------:R-:W-:Y:S02]  /*20d50*/  FMNMX3.FTZ R8, R8, R97, R96, !PT ;  /* 0x0000006108087276 */ /* 0x000fe40007810060 */
[----:B------:R-:W-:Y:S02]  /*20d60*/  FSEL R70, R43, -INF , !P1 ;  /* 0xff8000002b467808 */ /* 0x000fe40004800000 */
[----:B------:R-:W-:Y:S02]  /*20d70*/  FSEL R68, R50, -INF , !P6 ;  /* 0xff80000032447808 */ /* 0x000fe40007000000 */
[----:B------:R-:W-:-:S02]  /*20d80*/  FMNMX3.FTZ R11, R11, R72, R71, !PT ;  /* 0x000000480b0b7276 */ /* 0x000fc40007810047 */
        /* <DEDUP_REMOVED lines=8> */
[----:B------:R-:W4:Y:S01]  /*20e10*/  S2UR UR6, SR_CgaCtaId ;  /* 0x00000000000679c3 */ /* 0x000f220000008800 */
[----:B------:R-:W-:Y:S01]  /*20e20*/  UMOV UR7, 0x400 ;  /* 0x0000040000077882 */ /* 0x000fe20000000000 */
[----:B------:R-:W-:Y:S02]  /*20e30*/  LOP3.LUT R122, R67, 0x200, R76, 0xf8, !PT ;  /* 0x00000200437a7812 */ /* 0x000fe400078ef84c */
[----:B-1----:R-:W-:Y:S02]  /*20e40*/  FMNMX.FTZ R44, R8, R44, !PT ;  /* 0x0000002c082c7209 */ /* 0x002fe40007810000 */
[----:B---3--:R-:W-:-:S03]  /*20e50*/  FMNMX.FTZ R46, R10, R46, !PT ;  /* 0x0000002e0a2e7209 */ /* 0x008fc60007810000 */
[C---:B--2---:R-:W-:Y:S01]  /*20e60*/  FMUL.FTZ R118, R69.reuse, R44 ;  /* 0x0000002c45767220 */ /* 0x044fe20000410000 */
[----:B------:R-:W-:Y:S02]  /*20e70*/  FSETP.NEU.FTZ.AND P0, PT, R44, -INF , PT ;  /* 0xff8000002c00780b */ /* 0x000fe40003f1d000 */
[----:B------:R-:W-:Y:S01]  /*20e80*/  FSETP.NEU.FTZ.AND P1, PT, R46, -INF , PT ;  /* 0xff8000002e00780b */ /* 0x000fe20003f3d000 */
[----:B------:R-:W-:Y:S01]  /*20e90*/  FMUL.FTZ R66, R69, R46 ;  /* 0x0000002e45427220 */ /* 0x000fe20000410000 */
[----:B------:R-:W-:Y:S01]  /*20ea0*/  FSEL R118, R118, RZ, P0 ;  /* 0x000000ff76767208 */ /* 0x000fe20000000000 */
[----:B----4-:R-:W-:-:S03]  /*20eb0*/  ULEA UR6, UR6, UR7, 0x18 ;  /* 0x0000000706067291 */ /* 0x010fc6000f8ec0ff */
[----:B------:R-:W-:Y:S01]  /*20ec0*/  FSEL R66, R66, RZ, P1 ;  /* 0x000000ff42427208 */ /* 0x000fe20000800000 */
[----:B------:R-:W-:Y:S01]  /*20ed0*/  FFMA.FTZ R76, R7, R69, -R118 ;  /* 0x00000045074c7223 */ /* 0x000fe20000010876 */
[----:B------:R-:W-:Y:S02]  /*20ee0*/  FSEL R7, R46, RZ, P1 ;  /* 0x000000ff2e077208 */ /* 0x000fe40000800000 */
[----:B------:R-:W-:Y:S02]  /*20ef0*/  R2P PR, R167, 0x6 ;  /* 0x00000006a7007804 */ /* 0x000fe40000000000 */
[----:B------:R-:W-:-:S05]  /*20f00*/  LEA R122, R122, UR6, 0x1 ;  /* 0x000000067a7a7c11 */ /* 0x000fca000f8e08ff */
[C---:B------:R-:W-:Y:S01]  /*20f10*/  VIADD R16, R122.reuse, 0xa000 ;  /* 0x0000a0007a107836 */ /* 0x040fe20000000000 */
[----:B------:R-:W-:Y:S01]  /*20f20*/  SEL R126, R9, 0xffffffe0, !P1 ;  /* 0xffffffe0097e7807 */ /* 0x000fe20004800000 */
[----:B------:R-:W-:Y:S02]  /*20f30*/  VIADD R127, R122, 0xa040 ;  /* 0x0000a0407a7f7836 */ /* 0x000fe40000000000 */
[-CC-:B------:R-:W-:Y:S01]  /*20f40*/  FFMA.FTZ R47, R18, R69.reuse, -R66.reuse ;  /* 0x00000045122f7223 */ /* 0x180fe20000010842 */
[-C--:B------:R-:W-:Y:S01]  /*20f50*/  FFMA.FTZ R119, R19, R69.reuse, -R66 ;  /* 0x0000004513777223 */ /* 0x080fe20000010842 */
[----:B------:R-:W-:Y:S01]  /*20f60*/  FADD.FTZ R7, R2, -R7 ;  /* 0x8000000702077221 */ /* 0x000fe20000010000 */
[----:B------:R-:W-:Y:S02]  /*20f70*/  @P2 VIADD R127, R16, 0xffffffc0 ;  /* 0xffffffc0107f2836 */ /* 0x000fe40000000000 */
[----:B------:R-:W-:Y:S01]  /*20f80*/  FFMA.FTZ R67, R4, R69, -R118 ;  /* 0x0000004504437223 */ /* 0x000fe20000010876 */
[----:B------:R-:W-:Y:S01]  /*20f90*/  IMAD.IADD R123, R122, 0x1, R126 ;  /* 0x000000017a7b7824 */ /* 0x000fe200078e027e */
[----:B------:R-:W-:Y:S04]  /*20fa0*/  LDSM.16.MT88.4 R12, [R122+0xa000] ;  /* 0x00a000007a0c783b */ /* 0x000fe80000004200 */
[----:B------:R-:W1:Y:S01]  /*20fb0*/  LDSM.16.MT88.4 R16, [R127] ;  /* 0x000000007f10783b */ /* 0x000e620000004200 */
[----:B------:R-:W-:Y:S01]  /*20fc0*/  FSEL R4, R44, RZ, P0 ;  /* 0x000000ff2c047208 */ /* 0x000fe20000000000 */
[----:B------:R-:W-:-:S02]  /*20fd0*/  IMAD.IADD R126, R126, 0x1, R127 ;  /* 0x000000017e7e7824 */ /* 0x000fc400078e027f */
[----:B------:R-:W-:Y:S01]  /*20fe0*/  FMUL.FTZ R7, R69, R7 ;  /* 0x0000000745077220 */ /* 0x000fe20000410000 */
[----:B------:R-:W2:Y:S01]  /*20ff0*/  LDSM.16.MT88.4 R24, [R123+0xa000] ;  /* 0x00a000007b18783b */ /* 0x000ea20000004200 */
[----:B------:R-:W-:Y:S02]  /*21000*/  FADD.FTZ R4, R0, -R4 ;  /* 0x8000000400047221 */ /* 0x000fe40000010000 */
[----:B------:R-:W3:Y:S01]  /*21010*/  MUFU.EX2 R125, R7 ;  /* 0x00000007007d7308 */ /* 0x000ee20000000800 */
[----:B------:R-:W4:Y:S01]  /*21020*/  LDSM.16.MT88.4 R28, [R126] ;  /* 0x000000007e1c783b */ /* 0x000f220000004200 */
[-CC-:B------:R-:W-:Y:S01]  /*21030*/  FFMA.FTZ R121, R21, R69.reuse, -R66.reuse ;  /* 0x0000004515797223 */ /* 0x180fe20000010842 */
[-C--:B------:R-:W-:Y:S01]  /*21040*/  FFMA.FTZ R120, R20, R69.reuse, -R66 ;  /* 0x0000004514787223 */ /* 0x080fe20000010842 */
[-CC-:B------:R-:W-:Y:S01]  /*21050*/  FFMA.FTZ R6, R6, R69.reuse, -R118.reuse ;  /* 0x0000004506067223 */ /* 0x180fe20000010876 */
[-C--:B------:R-:W-:Y:S01]  /*21060*/  FFMA.FTZ R5, R5, R69.reuse, -R118 ;  /* 0x0000004505057223 */ /* 0x080fe20000010876 */
[----:B------:R-:W-:Y:S01]  /*21070*/  FMUL.FTZ R4, R69, R4 ;  /* 0x0000000445047220 */ /* 0x000fe20000410000 */
[----:B------:R-:W-:Y:S01]  /*21080*/  MUFU.EX2 R47, R47 ;  /* 0x0000002f002f7308 */ /* 0x000fe20000000800 */
[----:B------:R-:W-:-:S03]  /*21090*/  FFMA.FTZ R38, R38, R69, -R66 ;  /* 0x0000004526267223 */ /* 0x000fc60000010842 */
[----:B------:R-:W-:Y:S04]  /*210a0*/  MUFU.EX2 R121, R121 ;  /* 0x0000007900797308 */ /* 0x000fe80000000800 */
[----:B------:R-:W-:Y:S04]  /*210b0*/  MUFU.EX2 R120, R120 ;  /* 0x0000007800787308 */ /* 0x000fe80000000800 */
[----:B------:R-:W5:Y:S04]  /*210c0*/  MUFU.EX2 R119, R119 ;  /* 0x0000007700777308 */ /* 0x000f680000000800 */
[----:B------:R-:W-:Y:S04]  /*210d0*/  MUFU.EX2 R76, R76 ;  /* 0x0000004c004c7308 */ /* 0x000fe80000000800 */
[----:B------:R-:W1:Y:S04]  /*210e0*/  MUFU.EX2 R67, R67 ;  /* 0x0000004300437308 */ /* 0x000e680000000800 */
[----:B------:R5:W-:Y:S04]  /*210f0*/  MUFU.EX2 R2, R6 ;  /* 0x0000000600027308 */ /* 0x000be80000000800 */
[----:B------:R1:W2:Y:S04]  /*21100*/  MUFU.EX2 R0, R5 ;  /* 0x0000000500007308 */ /* 0x0002a80000000800 */
[----:B------:R-:W4:Y:S01]  /*21110*/  MUFU.EX2 R124, R4 ;  /* 0x00000004007c7308 */ /* 0x000f220000000800 */
[-C--:B---3--:R-:W-:Y:S01]  /*21120*/  FMUL.FTZ R48, R140, R125.reuse ;  /* 0x0000007d8c307220 */ /* 0x088fe20000410000 */
[----:B------:R-:W-:Y:S01]  /*21130*/  FMUL.FTZ R49, R141, R125 ;  /* 0x0000007d8d317220 */ /* 0x000fe20000410000 */
[-C--:B------:R-:W-:Y:S01]  /*21140*/  FFMA.FTZ R128, R39, R69.reuse, -R66 ;  /* 0x0000004527807223 */ /* 0x080fe20000010842 */
[-CC-:B------:R-:W-:Y:S01]  /*21150*/  FFMA.FTZ R131, R37, R69.reuse, -R118.reuse ;  /* 0x0000004525837223 */ /* 0x180fe20000010876 */
[----:B------:R3:W-:Y:S01]  /*21160*/  MUFU.EX2 R140, R38 ;  /* 0x00000026008c7308 */ /* 0x0007e20000000800 */
[-C--:B------:R-:W-:Y:S01]  /*21170*/  FFMA.FTZ R141, R36, R69.reuse, -R118 ;  /* 0x00000045248d7223 */ /* 0x080fe20000010876 */
[-CC-:B------:R-:W-:Y:S01]  /*21180*/  FFMA.FTZ R129, R41, R69.reuse, -R66.reuse ;  /* 0x0000004529817223 */ /* 0x180fe20000010842 */
[----:B------:R-:W-:Y:S01]  /*21190*/  FFMA.FTZ R130, R40, R69, -R66 ;  /* 0x0000004528827223 */ /* 0x000fe20000010842 */
[----:B-----5:R-:W-:Y:S01]  /*211a0*/  F2FP.BF16.F32.PACK_AB R6, R119, R120 ;  /* 0x000000787706723e */ /* 0x020fe200000010ff */
[----:B------:R-:W-:Y:S01]  /*211b0*/  LDSM.16.MT88.4 R40, [R122+0xa800] ;  /* 0x00a800007a28783b */ /* 0x000fe20000004200 */
[----:B-1----:R-:W-:Y:S01]  /*211c0*/  F2FP.BF16.F32.PACK_AB R5, R67, R76 ;  /* 0x0000004c4305723e */ /* 0x002fe200000010ff */
[----:B------:R-:W-:Y:S01]  /*211d0*/  FMUL.FTZ R32, R144, R125 ;  /* 0x0000007d90207220 */ /* 0x000fe20000410000 */
[----:B--2---:R-:W-:Y:S01]  /*211e0*/  F2FP.BF16.F32.PACK_AB R7, R0, R2 ;  /* 0x000000020007723e */ /* 0x004fe200000010ff */
[----:B---3--:R-:W1:Y:S01]  /*211f0*/  LDSM.16.MT88.4 R36, [R123+0xa800] ;  /* 0x00a800007b24783b */ /* 0x008e620000004200 */
[----:B------:R-:W-:Y:S01]  /*21200*/  F2FP.BF16.F32.PACK_AB R4, R121, R47 ;  /* 0x0000002f7904723e */ /* 0x000fe200000010ff */
[-C--:B------:R-:W-:Y:S01]  /*21210*/  FMUL.FTZ R33, R145, R125.reuse ;  /* 0x0000007d91217220 */ /* 0x080fe20000410000 */
[-C--:B----4-:R-:W-:Y:S01]  /*21220*/  FMUL.FTZ R34, R146, R124.reuse ;  /* 0x0000007c92227220 */ /* 0x090fe20000410000 */
        /* <DEDUP_REMOVED lines=10> */
[-C--:B------:R-:W-:Y:S01]  /*212d0*/  FMUL.FTZ R150, R150, R124.reuse ;  /* 0x0000007c96967220 */ /* 0x080fe20000410000 */
[-C--:B------:R-:W-:Y:S01]  /*212e0*/  FMUL.FTZ R151, R151, R124.reuse ;  /* 0x0000007c97977220 */ /* 0x080fe20000410000 */
[----:B------:R-:W-:Y:S01]  /*212f0*/  HMMA.16816.F32.BF16 R32, R4, R16, R32 ;  /* 0x000000100420723c */ /* 0x000fe20000041820 */
[----:B------:R-:W-:Y:S01]  /*21300*/  FFMA.FTZ R137, R56, R69, -R118 ;  /* 0x0000004538897223 */ /* 0x000fe20000010876 */
[-C--:B------:R-:W-:Y:S01]  /*21310*/  FMUL.FTZ R8, R160, R125.reuse ;  /* 0x0000007da0087220 */ /* 0x080fe20000410000 */
[----:B------:R-:W-:Y:S01]  /*21320*/  FMUL.FTZ R9, R161, R125 ;  /* 0x0000007da1097220 */ /* 0x000fe20000410000 */
[-C--:B------:R-:W-:Y:S01]  /*21330*/  FMUL.FTZ R10, R162, R124.reuse ;  /* 0x0000007ca20a7220 */ /* 0x080fe20000410000 */
[----:B------:R-:W-:-:S03]  /*21340*/  FMUL.FTZ R11, R163, R124 ;  /* 0x0000007ca30b7220 */ /* 0x000fc60000410000 */
[C---:B------:R-:W-:Y:S01]  /*21350*/  HMMA.16816.F32.BF16 R16, R4.reuse, R18, R48 ;  /* 0x000000120410723c */ /* 0x040fe20000041830 */
[----:B------:R-:W-:Y:S01]  /*21360*/  FFMA.FTZ R48, R55, R69, -R118 ;  /* 0x0000004537307223 */ /* 0x000fe20000010876 */
        /* <DEDUP_REMOVED lines=12> */
[----:B------:R-:W-:Y:S04]  /*21430*/  MUFU.EX2 R129, R129 ;  /* 0x0000008100817308 */ /* 0x000fe80000000800 */
[----:B------:R-:W2:Y:S03]  /*21440*/  MUFU.EX2 R128, R128 ;  /* 0x0000008000807308 */ /* 0x000ea60000000800 */
[C---:B------:R-:W-:Y:S01]  /*21450*/  HMMA.16816.F32.BF16 R24, R4.reuse, R26, R148 ;  /* 0x0000001a0418723c */ /* 0x040fe20000041894 */
[----:B------:R-:W-:Y:S04]  /*21460*/  MUFU.EX2 R130, R130 ;  /* 0x0000008200827308 */ /* 0x000fe80000000800 */
[----:B------:R-:W-:Y:S04]  /*21470*/  MUFU.EX2 R131, R131 ;  /* 0x0000008300837308 */ /* 0x000fe80000000800 */
[----:B------:R-:W3:Y:S04]  /*21480*/  MUFU.EX2 R141, R141 ;  /* 0x0000008d008d7308 */ /* 0x000ee80000000800 */
[----:B------:R4:W-:Y:S04]  /*21490*/  MUFU.EX2 R136, R48 ;  /* 0x0000003000887308 */ /* 0x0009e80000000800 */
[----:B------:R-:W5:Y:S01]  /*214a0*/  MUFU.EX2 R137, R137 ;  /* 0x0000008900897308 */ /* 0x000f620000000800 */
[C---:B------:R-:W-:Y:S08]  /*214b0*/  HMMA.16816.F32.BF16 R8, R4.reuse, R12, R8 ;  /* 0x0000000c0408723c */ /* 0x040ff00000041808 */
[C---:B------:R-:W-:Y:S01]  /*214c0*/  HMMA.16816.F32.BF16 R12, R4.reuse, R14, R156 ;  /* 0x0000000e040c723c */ /* 0x040fe2000004189c */
[----:B----4-:R-:W4:Y:S07]  /*214d0*/  LDSM.16.MT88.4 R48, [R127+0x800] ;  /* 0x000800007f30783b */ /* 0x010f2e0000004200 */
[----:B------:R-:W-:Y:S01]  /*214e0*/  HMMA.16816.F32.BF16 R52, R4, R28, R52 ;  /* 0x0000001c0434723c */ /* 0x000fe20000041834 */
[----:B------:R-:W-:-:S07]  /*214f0*/  IMAD.MOV.U32 R160, RZ, RZ, R58 ;  /* 0x000000ffffa07224 */ /* 0x000fce00078e003a */
[----:B------:R-:W-:Y:S01]  /*21500*/  HMMA.16816.F32.BF16 R4, R4, R30, R132 ;  /* 0x0000001e0404723c */ /* 0x000fe20000041884 */
[----:B------:R-:W4:Y:S01]  /*21510*/  LDSM.16.MT88.4 R28, [R126+0x800] ;  /* 0x000800007e1c783b */ /* 0x000f220000004200 */
[----:B--2---:R-:W-:Y:S02]  /*21520*/  F2FP.BF16.F32.PACK_AB R56, R128, R129 ;  /* 0x000000818038723e */ /* 0x004fe400000010ff */
[----:B---3--:R-:W-:Y:S02]  /*21530*/  F2FP.BF16.F32.PACK_AB R57, R141, R131 ;  /* 0x000000838d39723e */ /* 0x008fe400000010ff */
[----:B------:R-:W-:Y:S02]  /*21540*/  F2FP.BF16.F32.PACK_AB R58, R140, R130 ;  /* 0x000000828c3a723e */ /* 0x000fe400000010ff */
[----:B-----5:R-:W-:-:S07]  /*21550*/  F2FP.BF16.F32.PACK_AB R59, R137, R136 ;  /* 0x00000088893b723e */ /* 0x020fce00000010ff */
[C---:B-1----:R-:W-:Y:S08]  /*21560*/  HMMA.16816.F32.BF16 R20, R56.reuse, R36, R20 ;  /* 0x000000243814723c */ /* 0x042ff00000041814 */
[C---:B------:R-:W-:Y:S01]  /*21570*/  HMMA.16816.F32.BF16 R24, R56.reuse, R38, R24 ;  /* 0x000000263818723c */ /* 0x040fe20000041818 */
        /* <DEDUP_REMOVED lines=12> */
[----:B------:R-:W-:Y:S04]  /*21640*/  MUFU.EX2 R134, R134 ;  /* 0x0000008600867308 */ /* 0x000fe80000000800 */
[----:B------:R-:W3:Y:S04]  /*21650*/  MUFU.EX2 R133, R133 ;  /* 0x0000008500857308 */ /* 0x000ee80000000800 */
[----:B------:R-:W-:Y:S04]  /*21660*/  MUFU.EX2 R132, R132 ;  /* 0x0000008400847308 */ /* 0x000fe80000000800 */
[----:B------:R-:W-:Y:S04]  /*21670*/  MUFU.EX2 R142, R142 ;  /* 0x0000008e008e7308 */ /* 0x000fe80000000800 */
[----:B------:R-:W-:Y:S04]  /*21680*/  MUFU.EX2 R139, R139 ;  /* 0x0000008b008b7308 */ /* 0x000fe80000000800 */
[----:B------:R-:W5:Y:S04]  /*21690*/  MUFU.EX2 R138, R138 ;  /* 0x0000008a008a7308 */ /* 0x000f680000000800 */
[----:B------:R-:W-:Y:S04]  /*216a0*/  MUFU.EX2 R135, R135 ;  /* 0x0000008700877308 */ /* 0x000fe80000000800 */
[----:B------:R-:W1:Y:S01]  /*216b0*/  MUFU.EX2 R143, R143 ;  /* 0x0000008f008f7308 */ /* 0x000e620000000800 */
[C---:B----4-:R-:W-:Y:S08]  /*216c0*/  HMMA.16816.F32.BF16 R32, R56.reuse, R48, R32 ;  /* 0x000000303820723c */ /* 0x050ff00000041820 */
[C---:B------:R-:W-:Y:S01]  /*216d0*/  HMMA.16816.F32.BF16 R16, R56.reuse, R50, R16 ;  /* 0x000000323810723c */ /* 0x040fe20000041810 */
[----:B------:R-:W4:Y:S07]  /*216e0*/  LDSM.16.MT88.4 R48, [R127+0x1000] ;  /* 0x001000007f30783b */ /* 0x000f2e0000004200 */
        /* <DEDUP_REMOVED lines=8> */
[C---:B------:R-:W-:Y:S01]  /*21770*/  HMMA.16816.F32.BF16 R12, R28.reuse, R38, R12 ;  /* 0x000000261c0c723c */ /* 0x040fe2000004180c */
[----:B------:R-:W1:Y:S07]  /*21780*/  LDSM.16.MT88.4 R36, [R123+0xb800] ;  /* 0x00b800007b24783b */ /* 0x000e6e0000004200 */
[C---:B--2---:R-:W-:Y:S08]  /*21790*/  HMMA.16816.F32.BF16 R20, R28.reuse, R40, R20 ;  /* 0x000000281c14723c */ /* 0x044ff00000041814 */
        /* <DEDUP_REMOVED lines=11> */
[----:B------:R-:W3:Y:S03]  /*21850*/  LDSM.16.MT88.4 R60, [R122+0xb800] ;  /* 0x00b800007a3c783b */ /* 0x000ee60000004200 */
[----:B------:R-:W5:Y:S04]  /*21860*/  MUFU.EX2 R144, R144 ;  /* 0x0000009000907308 */ /* 0x000f680000000800 */
[----:B------:R-:W-:Y:S04]  /*21870*/  MUFU.EX2 R148, R148 ;  /* 0x0000009400947308 */ /* 0x000fe80000000800 */
[----:B------:R-:W-:Y:S04]  /*21880*/  MUFU.EX2 R147, R147 ;  /* 0x0000009300937308 */ /* 0x000fe80000000800 */
[----:B------:R-:W-:Y:S04]  /*21890*/  MUFU.EX2 R146, R146 ;  /* 0x0000009200927308 */ /* 0x000fe80000000800 */
[----:B------:R-:W1:Y:S04]  /*218a0*/  MUFU.EX2 R150, R150 ;  /* 0x0000009600967308 */ /* 0x000e680000000800 */
[----:B------:R-:W-:Y:S04]  /*218b0*/  MUFU.EX2 R149, R149 ;  /* 0x0000009500957308 */ /* 0x000fe80000000800 */
[----:B------:R-:W2:Y:S01]  /*218c0*/  MUFU.EX2 R151, R151 ;  /* 0x0000009700977308 */ /* 0x000ea20000000800 */
[C---:B----4-:R-:W-:Y:S08]  /*218d0*/  HMMA.16816.F32.BF16 R32, R28.reuse, R48, R32 ;  /* 0x000000301c20723c */ /* 0x050ff00000041820 */
[C---:B------:R-:W-:Y:S08]  /*218e0*/  HMMA.16816.F32.BF16 R16, R28.reuse, R50, R16 ;  /* 0x000000321c10723c */ /* 0x040ff00000041810 */
[C---:B------:R-:W-:Y:S08]  /*218f0*/  HMMA.16816.F32.BF16 R52, R28.reuse, R56, R52 ;  /* 0x000000381c34723c */ /* 0x040ff00000041834 */
[----:B------:R-:W-:Y:S01]  /*21900*/  HMMA.16816.F32.BF16 R4, R28, R58, R4 ;  /* 0x0000003a1c04723c */ /* 0x000fe20000041804 */
[----:B------:R-:W4:Y:S01]  /*21910*/  LDSM.16.MT88.4 R28, [R126+0x1800] ;  /* 0x001800007e1c783b */ /* 0x000f220000004200 */
[----:B-----5:R-:W-:-:S02]  /*21920*/  F2FP.BF16.F32.PACK_AB R48, R144, R145 ;  /* 0x000000919030723e */ /* 0x020fc400000010ff */
[----:B-1----:R-:W-:Y:S01]  /*21930*/  F2FP.BF16.F32.PACK_AB R49, R150, R146 ;  /* 0x000000929631723e */ /* 0x002fe200000010ff */
[----:B------:R-:W1:Y:S01]  /*21940*/  LDSM.16.MT88.4 R56, [R123+0xc000] ;  /* 0x00c000007b38783b */ /* 0x000e620000004200 */
[----:B------:R-:W-:Y:S02]  /*21950*/  F2FP.BF16.F32.PACK_AB R50, R147, R148 ;  /* 0x000000949332723e */ /* 0x000fe400000010ff */
[----:B--2---:R-:W-:-:S07]  /*21960*/  F2FP.BF16.F32.PACK_AB R51, R151, R149 ;  /* 0x000000959733723e */ /* 0x004fce00000010ff */
[C---:B------:R-:W-:Y:S08]  /*21970*/  HMMA.16816.F32.BF16 R20, R48.reuse, R36, R20 ;  /* 0x000000243014723c */ /* 0x040ff00000041814 */
[----:B------:R-:W-:Y:S01]  /*21980*/  HMMA.16816.F32.BF16 R24, R48, R38, R24 ;  /* 0x000000263018723c */ /* 0x000fe20000041818 */
[----:B------:R-:W2:Y:S01]  /*21990*/  LDSM.16.MT88.4 R36, [R122+0xc000] ;  /* 0x00c000007a24783b */ /* 0x000ea20000004200 */
[-CC-:B------:R-:W-:Y:S01]  /*219a0*/  FFMA.FTZ R154, R229, R69.reuse, -R66.reuse ;  /* 0x00000045e59a7223 */ /* 0x180fe20000010842 */
[-CC-:B------:R-:W-:Y:S01]  /*219b0*/  FFMA.FTZ R153, R220, R69.reuse, -R66.reuse ;  /* 0x00000045dc997223 */ /* 0x180fe20000010842 */
[-CC-:B------:R-:W-:Y:S01]  /*219c0*/  FFMA.FTZ R152, R218, R69.reuse, -R66.reuse ;  /* 0x00000045da987223 */ /* 0x180fe20000010842 */
[----:B------:R-:W-:-:S03]  /*219d0*/  FFMA.FTZ R158, R219, R69, -R66 ;  /* 0x00000045db9e7223 */ /* 0x000fc60000010842 */
[----:B------:R-:W-:Y:S01]  /*219e0*/  HMMA.16816.F32.BF16 R32, R48, R40, R32 ;  /* 0x000000283020723c */ /* 0x000fe20000041820 */
[-CC-:B------:R-:W-:Y:S01]  /*219f0*/  FFMA.FTZ R157, R213, R69.reuse, -R118.reuse ;  /* 0x00000045d59d7223 */ /* 0x180fe20000010876 */
[-CC-:B------:R-:W-:Y:S01]  /*21a00*/  FFMA.FTZ R156, R210, R69.reuse, -R118.reuse ;  /* 0x00000045d29c7223 */ /* 0x180fe20000010876 */
[-CC-:B------:R-:W-:Y:S01]  /*21a10*/  FFMA.FTZ R155, R212, R69.reuse, -R118.reuse ;  /* 0x00000045d49b7223 */ /* 0x180fe20000010876 */
[----:B------:R-:W-:-:S04]  /*21a20*/  FFMA.FTZ R159, R211, R69, -R118 ;  /* 0x00000045d39f7223 */ /* 0x000fc80000010876 */
[C---:B------:R-:W-:Y:S01]  /*21a30*/  HMMA.16816.F32.BF16 R16, R48.reuse, R42, R16 ;  /* 0x0000002a3010723c */ /* 0x040fe20000041810 */
[----:B------:R-:W5:Y:S01]  /*21a40*/  LDSM.16.MT88.4 R40, [R127+0x2000] ;  /* 0x002000007f28783b */ /* 0x000f620000004200 */
[----:B------:R-:W-:Y:S04]  /*21a50*/  MUFU.EX2 R154, R154 ;  /* 0x0000009a009a7308 */ /* 0x000fe80000000800 */
[----:B------:R-:W1:Y:S04]  /*21a60*/  MUFU.EX2 R153, R153 ;  /* 0x0000009900997308 */ /* 0x000e680000000800 */
[----:B------:R-:W-:Y:S04]  /*21a70*/  MUFU.EX2 R152, R152 ;  /* 0x0000009800987308 */ /* 0x000fe80000000800 */
[----:B------:R-:W-:Y:S04]  /*21a80*/  MUFU.EX2 R158, R158 ;  /* 0x0000009e009e7308 */ /* 0x000fe80000000800 */
[----:B------:R-:W-:Y:S04]  /*21a90*/  MUFU.EX2 R157, R157 ;  /* 0x0000009d009d7308 */ /* 0x000fe80000000800 */
[----:B------:R-:W2:Y:S04]  /*21aa0*/  MUFU.EX2 R156, R156 ;  /* 0x0000009c009c7308 */ /* 0x000ea80000000800 */
[----:B------:R-:W-:Y:S04]  /*21ab0*/  MUFU.EX2 R155, R155 ;  /* 0x0000009b009b7308 */ /* 0x000fe80000000800 */
[----:B------:R-:W5:Y:S01]  /*21ac0*/  MUFU.EX2 R159, R159 ;  /* 0x0000009f009f7308 */ /* 0x000f620000000800 */
[C---:B---3--:R-:W-:Y:S08]  /*21ad0*/  HMMA.16816.F32.BF16 R8, R48.reuse, R60, R8 ;  /* 0x0000003c3008723c */ /* 0x048ff00000041808 */
[C---:B------:R-:W-:Y:S01]  /*21ae0*/  HMMA.16816.F32.BF16 R12, R48.reuse, R62, R12 ;  /* 0x0000003e300c723c */ /* 0x040fe2000004180c */
[-C--:B------:R-:W-:Y:S01]  /*21af0*/  FFMA.FTZ R186, R186, R69.reuse, -R118 ;  /* 0x00000045baba7223 */ /* 0x080fe20000010876 */
[-CC-:B------:R-:W-:Y:S01]  /*21b00*/  FFMA.FTZ R161, R206, R69.reuse, -R66.reuse ;  /* 0x00000045cea17223 */ /* 0x180fe20000010842 */
[-CC-:B------:R-:W-:Y:S01]  /*21b10*/  FFMA.FTZ R160, R205, R69.reuse, -R66.reuse ;  /* 0x00000045cda07223 */ /* 0x180fe20000010842 */
[-C--:B------:R-:W-:Y:S01]  /*21b20*/  FFMA.FTZ R163, R183, R69.reuse, -R66 ;  /* 0x00000045b7a37223 */ /* 0x080fe20000010842 */
[-C--:B------:R-:W-:Y:S01]  /*21b30*/  FFMA.FTZ R162, R203, R69.reuse, -R118 ;  /* 0x00000045cba27223 */ /* 0x080fe20000010876 */
[----:B------:R-:W-:Y:S01]  /*21b40*/  FFMA.FTZ R204, R204, R69, -R66 ;  /* 0x00000045cccc7223 */ /* 0x000fe20000010842 */
[----:B------:R-:W-:Y:S01]  /*21b50*/  LDSM.16.MT88.4 R60, [R122+0xc800] ;  /* 0x00c800007a3c783b */ /* 0x000fe20000004200 */
[----:B----4-:R-:W-:Y:S01]  /*21b60*/  HMMA.16816.F32.BF16 R52, R48, R28, R52 ;  /* 0x0000001c3034723c */ /* 0x010fe20000041834 */
[----:B-1----:R-:W-:-:S02]  /*21b70*/  F2FP.BF16.F32.PACK_AB R28, R153, R154 ;  /* 0x0000009a991c723e */ /* 0x002fc400000010ff */
        /* <DEDUP_REMOVED lines=13> */
[----:B------:R4:W-:Y:S04]  /*21c50*/  MUFU.EX2 R185, R186 ;  /* 0x000000ba00b97308 */ /* 0x0009e80000000800 */
[----:B------:R-:W-:Y:S04]  /*21c60*/  MUFU.EX2 R161, R161 ;  /* 0x000000a100a17308 */ /* 0x000fe80000000800 */
[----:B------:R-:W-:Y:S01]  /*21c70*/  MUFU.EX2 R160, R160 ;  /* 0x000000a000a07308 */ /* 0x000fe20000000800 */
[----:B----4-:R-:W-:-:S03]  /*21c80*/  FFMA.FTZ R186, R184, R69, -R118 ;  /* 0x00000045b8ba7223 */ /* 0x010fc60000010876 */
[----:B------:R-:W-:Y:S04]  /*21c90*/  MUFU.EX2 R183, R204 ;  /* 0x000000cc00b77308 */ /* 0x000fe80000000800 */
[----:B------:R-:W4:Y:S04]  /*21ca0*/  MUFU.EX2 R163, R163 ;  /* 0x000000a300a37308 */ /* 0x000f280000000800 */
[----:B------:R-:W5:Y:S04]  /*21cb0*/  MUFU.EX2 R162, R162 ;  /* 0x000000a200a27308 */ /* 0x000f680000000800 */
[----:B------:R2:W-:Y:S04]  /*21cc0*/  MUFU.EX2 R184, R40 ;  /* 0x0000002800b87308 */ /* 0x0005e80000000800 */
[----:B------:R-:W3:Y:S01]  /*21cd0*/  MUFU.EX2 R186, R186 ;  /* 0x000000ba00ba7308 */ /* 0x000ee20000000800 */
[----:B------:R-:W-:Y:S01]  /*21ce0*/  HMMA.16816.F32.BF16 R16, R28, R42, R16 ;  /* 0x0000002a1c10723c */ /* 0x000fe20000041810 */
[----:B----4-:R-:W-:-:S02]  /*21cf0*/  F2FP.BF16.F32.PACK_AB R42, R163, R183 ;  /* 0x000000b7a32a723e */ /* 0x010fc400000010ff */
[----:B-----5:R-:W-:-:S05]  /*21d00*/  F2FP.BF16.F32.PACK_AB R41, R185, R162 ;  /* 0x000000a2b929723e */ /* 0x020fca00000010ff */
[C---:B-1----:R-:W-:Y:S01]  /*21d10*/  HMMA.16816.F32.BF16 R52, R28.reuse, R48, R52 ;  /* 0x000000301c34723c */ /* 0x042fe20000041834 */
[--C-:B------:R-:W-:Y:S01]  /*21d20*/  FFMA.FTZ R48, R189, R69, -R66.reuse ;  /* 0x00000045bd307223 */ /* 0x100fe20000010842 */
[----:B--2---:R-:W-:Y:S01]  /*21d30*/  F2FP.BF16.F32.PACK_AB R40, R160, R161 ;  /* 0x000000a1a028723e */ /* 0x004fe200000010ff */
[-CC-:B------:R-:W-:Y:S01]  /*21d40*/  FFMA.FTZ R49, R188, R69.reuse, -R66.reuse ;  /* 0x00000045bc317223 */ /* 0x180fe20000010842 */
[----:B---3--:R-:W-:Y:S01]  /*21d50*/  F2FP.BF16.F32.PACK_AB R43, R186, R184 ;  /* 0x000000b8ba2b723e */ /* 0x008fe200000010ff */
        /* <DEDUP_REMOVED lines=9> */
[----:B------:R1:W-:Y:S01]  /*21df0*/  MUFU.EX2 R193, R48 ;  /* 0x0000003000c17308 */ /* 0x0003e20000000800 */
[C---:B------:R-:W-:Y:S03]  /*21e00*/  HMMA.16816.F32.BF16 R20, R40.reuse, R36, R20 ;  /* 0x000000242814723c */ /* 0x040fe60000041814 */
[----:B------:R3:W-:Y:S05]  /*21e10*/  MUFU.EX2 R192, R56 ;  /* 0x0000003800c07308 */ /* 0x0007ea0000000800 */
[C---:B------:R-:W-:Y:S01]  /*21e20*/  HMMA.16816.F32.BF16 R24, R40.reuse, R38, R24 ;  /* 0x000000262818723c */ /* 0x040fe20000041818 */
[----:B------:R-:W-:Y:S04]  /*21e30*/  LDSM.16.MT88.4 R36, [R122+0xd000] ;  /* 0x00d000007a24783b */ /* 0x000fe80000004200 */
[----:B-1----:R-:W1:Y:S01]  /*21e40*/  LDSM.16.MT88.4 R48, [R123+0xd000] ;  /* 0x00d000007b30783b */ /* 0x002e620000004200 */
[----:B------:R4:W5:Y:S01]  /*21e50*/  MUFU.EX2 R189, R196 ;  /* 0x000000c400bd7308 */ /* 0x0009620000000800 */
[-CC-:B---3--:R-:W-:Y:S01]  /*21e60*/  FFMA.FTZ R56, R191, R69.reuse, -R118.reuse ;  /* 0x00000045bf387223 */ /* 0x188fe20000010876 */
[----:B------:R-:W-:Y:S02]  /*21e70*/  HMMA.16816.F32.BF16 R16, R40, R58, R16 ;  /* 0x0000003a2810723c */ /* 0x000fe40000041810 */
[----:B------:R-:W3:Y:S01]  /*21e80*/  MUFU.EX2 R191, R57 ;  /* 0x0000003900bf7308 */ /* 0x000ee20000000800 */
[----:B----4-:R-:W-:-:S03]  /*21e90*/  FFMA.FTZ R196, R190, R69, -R118 ;  /* 0x00000045bec47223 */ /* 0x010fc60000010876 */
[----:B------:R4:W-:Y:S04]  /*21ea0*/  MUFU.EX2 R190, R56 ;  /* 0x0000003800be7308 */ /* 0x0009e80000000800 */
[----:B------:R-:W1:Y:S01]  /*21eb0*/  MUFU.EX2 R196, R196 ;  /* 0x000000c400c47308 */ /* 0x000e620000000800 */
[----:B----4-:R-:W4:Y:S01]  /*21ec0*/  LDSM.16.MT88.4 R56, [R127+0x3000] ;  /* 0x003000007f38783b */ /* 0x010f220000004200 */
[C---:B------:R-:W-:Y:S08]  /*21ed0*/  HMMA.16816.F32.BF16 R8, R40.reuse, R60, R8 ;  /* 0x0000003c2808723c */ /* 0x040ff00000041808 */
[C---:B------:R-:W-:Y:S01]  /*21ee0*/  HMMA.16816.F32.BF16 R12, R40.reuse, R62, R12 ;  /* 0x0000003e280c723c */ /* 0x040fe2000004180c */
[----:B------:R-:W-:Y:S01]  /*21ef0*/  FFMA.FTZ R202, R202, R69, -R66 ;  /* 0x00000045caca7223 */ /* 0x000fe20000010842 */
[----:B------:R-:W-:Y:S06]  /*21f00*/  LDSM.16.MT88.4 R60, [R122+0xd800] ;  /* 0x00d800007a3c783b */ /* 0x000fec0000004200 */
[----:B--2---:R-:W-:Y:S01]  /*21f10*/  HMMA.16816.F32.BF16 R52, R40, R28, R52 ;  /* 0x0000001c2834723c */ /* 0x004fe20000041834 */
[----:B-----5:R-:W-:-:S02]  /*21f20*/  F2FP.BF16.F32.PACK_AB R28, R188, R189 ;  /* 0x000000bdbc1c723e */ /* 0x020fc400000010ff */
[----:B---3--:R-:W-:-:S05]  /*21f30*/  F2FP.BF16.F32.PACK_AB R29, R191, R192 ;  /* 0x000000c0bf1d723e */ /* 0x008fca00000010ff */
[----:B------:R-:W-:Y:S01]  /*21f40*/  HMMA.16816.F32.BF16 R4, R40, R30, R4 ;  /* 0x0000001e2804723c */ /* 0x000fe20000041804 */
[----:B------:R-:W-:Y:S01]  /*21f50*/  F2FP.BF16.F32.PACK_AB R30, R193, R187 ;  /* 0x000000bbc11e723e */ /* 0x000fe200000010ff */
[----:B------:R-:W2:Y:S01]  /*21f60*/  LDSM.16.MT88.4 R40, [R126+0x3000] ;  /* 0x003000007e28783b */ /* 0x000ea20000004200 */
[----:B-1----:R-:W-:-:S07]  /*21f70*/  F2FP.BF16.F32.PACK_AB R31, R196, R190 ;  /* 0x000000bec41f723e */ /* 0x002fce00000010ff */
[----:B------:R-:W-:Y:S01]  /*21f80*/  HMMA.16816.F32.BF16 R20, R28, R48, R20 ;  /* 0x000000301c14723c */ /* 0x000fe20000041814 */
[-C--:B------:R-:W-:Y:S01]  /*21f90*/  FFMA.FTZ R48, R200, R69.reuse, -R66 ;  /* 0x00000045c8307223 */ /* 0x080fe20000010842 */
[----:B------:R-:W-:-:S06]  /*21fa0*/  FFMA.FTZ R49, R198, R69, -R118 ;  /* 0x00000045c6317223 */ /* 0x000fcc0000010876 */
[C---:B------:R-:W-:Y:S01]  /*21fb0*/  HMMA.16816.F32.BF16 R24, R28.reuse, R50, R24 ;  /* 0x000000321c18723c */ /* 0x040fe20000041818 */
[-CC-:B------:R-:W-:Y:S02]  /*21fc0*/  FFMA.FTZ R50, R199, R69.reuse, -R66.reuse ;  /* 0x00000045c7327223 */ /* 0x180fe40000010842 */
[----:B------:R1:W-:Y:S05]  /*21fd0*/  MUFU.EX2 R199, R48 ;  /* 0x0000003000c77308 */ /* 0x0003ea0000000800 */
[----:B------:R-:W-:Y:S01]  /*21fe0*/  HMMA.16816.F32.BF16 R8, R28, R36, R8 ;  /* 0x000000241c08723c */ /* 0x000fe20000041808 */
[-C--:B------:R-:W-:Y:S01]  /*21ff0*/  FFMA.FTZ R36, R201, R69.reuse, -R66 ;  /* 0x00000045c9247223 */ /* 0x080fe20000010842 */
[----:B------:R-:W-:Y:S01]  /*22000*/  MUFU.EX2 R198, R50 ;  /* 0x0000003200c67308 */ /* 0x000fe20000000800 */
[----:B-1----:R-:W-:-:S05]  /*22010*/  FFMA.FTZ R48, R197, R69, -R118 ;  /* 0x00000045c5307223 */ /* 0x002fca0000010876 */
[----:B----4-:R-:W-:Y:S01]  /*22020*/  HMMA.16816.F32.BF16 R32, R28, R56, R32 ;  /* 0x000000381c20723c */ /* 0x010fe20000041820 */
[----:B------:R1:W-:Y:S01]  /*22030*/  MUFU.EX2 R200, R36 ;  /* 0x0000002400c87308 */ /* 0x0003e20000000800 */
[----:B------:R-:W-:-:S03]  /*22040*/  FFMA.FTZ R56, R195, R69, -R118 ;  /* 0x00000045c3387223 */ /* 0x000fc60000010876 */
[----:B------:R-:W-:Y:S03]  /*22050*/  MUFU.EX2 R197, R49 ;  /* 0x0000003100c57308 */ /* 0x000fe60000000800 */
[----:B------:R-:W-:Y:S01]  /*22060*/  HMMA.16816.F32.BF16 R12, R28, R38, R12 ;  /* 0x000000261c0c723c */ /* 0x000fe2000004180c */
[----:B------:R3:W-:Y:S01]  /*22070*/  MUFU.EX2 R195, R48 ;  /* 0x0000003000c37308 */ /* 0x0007e20000000800 */
[----:B-1----:R-:W1:Y:S04]  /*22080*/  LDSM.16.MT88.4 R36, [R123+0xd800] ;  /* 0x00d800007b24783b */ /* 0x002e680000004200 */
[----:B---3--:R-:W3:Y:S01]  /*22090*/  LDSM.16.MT88.4 R48, [R127+0x3800] ;  /* 0x003800007f30783b */ /* 0x008ee20000004200 */
[----:B------:R4:W5:Y:S02]  /*220a0*/  MUFU.EX2 R201, R202 ;  /* 0x000000ca00c97308 */ /* 0x0009640000000800 */
[----:B----4-:R-:W-:-:S02]  /*220b0*/  FFMA.FTZ R202, R194, R69, -R118 ;  /* 0x00000045c2ca7223 */ /* 0x010fc40000010876 */
[----:B------:R4:W-:Y:S04]  /*220c0*/  MUFU.EX2 R194, R56 ;  /* 0x0000003800c27308 */ /* 0x0009e80000000800 */
[----:B------:R-:W1:Y:S01]  /*220d0*/  MUFU.EX2 R202, R202 ;  /* 0x000000ca00ca7308 */ /* 0x000e620000000800 */
[----:B------:R-:W-:Y:S01]  /*220e0*/  HMMA.16816.F32.BF16 R16, R28, R58, R16 ;  /* 0x0000003a1c10723c */ /* 0x000fe20000041810 */
[----:B------:R-:W-:-:S07]  /*220f0*/  FFMA.FTZ R57, R180, R69, -R66 ;  /* 0x00000045b4397223 */ /* 0x000fce0000010842 */
[----:B--2---:R-:W-:Y:S01]  /*22100*/  HMMA.16816.F32.BF16 R52, R28, R40, R52 ;  /* 0x000000281c34723c */ /* 0x004fe20000041834 */
[----:B-----5:R-:W-:Y:S01]  /*22110*/  F2FP.BF16.F32.PACK_AB R40, R200, R201 ;  /* 0x000000c9c828723e */ /* 0x020fe200000010ff */
[----:B----4-:R-:W-:Y:S01]  /*22120*/  FFMA.FTZ R56, R181, R69, -R66 ;  /* 0x00000045b5387223 */ /* 0x010fe20000010842 */
[----:B------:R-:W-:-:S05]  /*22130*/  F2FP.BF16.F32.PACK_AB R41, R195, R197 ;  /* 0x000000c5c329723e */ /* 0x000fca00000010ff */
[----:B------:R-:W-:Y:S01]  /*22140*/  HMMA.16816.F32.BF16 R4, R28, R42, R4 ;  /* 0x0000002a1c04723c */ /* 0x000fe20000041804 */
[----:B------:R-:W2:Y:S01]  /*22150*/  LDSM.16.MT88.4 R28, [R126+0x3800] ;  /* 0x003800007e1c783b */ /* 0x000ea20000004200 */
[----:B------:R-:W-:Y:S02]  /*22160*/  F2FP.BF16.F32.PACK_AB R42, R198, R199 ;  /* 0x000000c7c62a723e */ /* 0x000fe400000010ff */
[----:B-1----:R-:W-:Y:S01]  /*22170*/  F2FP.BF16.F32.PACK_AB R43, R202, R194 ;  /* 0x000000c2ca2b723e */ /* 0x002fe200000010ff */
[----:B------:R1:W-:Y:S06]  /*22180*/  MUFU.EX2 R180, R56 ;  /* 0x0000003800b47308 */ /* 0x0003ec0000000800 */
[----:B------:R-:W-:Y:S01]  /*22190*/  HMMA.16816.F32.BF16 R20, R40, R36, R20 ;  /* 0x000000242814723c */ /* 0x000fe20000041814 */
[----:B-1----:R-:W-:-:S07]  /*221a0*/  FFMA.FTZ R56, R179, R69, -R66 ;  /* 0x00000045b3387223 */ /* 0x002fce0000010842 */
[----:B------:R-:W-:Y:S01]  /*221b0*/  HMMA.16816.F32.BF16 R24, R40, R38, R24 ;  /* 0x000000262818723c */ /* 0x000fe20000041818 */
[----:B------:R-:W1:Y:S01]  /*221c0*/  LDSM.16.MT88.4 R36, [R122+0xe000] ;  /* 0x00e000007a24783b */ /* 0x000e620000004200 */
[----:B------:R-:W-:Y:S01]  /*221d0*/  MUFU.EX2 R179, R57 ;  /* 0x0000003900b37308 */ /* 0x000fe20000000800 */
[----:B------:R-:W-:-:S05]  /*221e0*/  FFMA.FTZ R182, R182, R69, -R66 ;  /* 0x00000045b6b67223 */ /* 0x000fca0000010842 */
[----:B---3--:R-:W-:Y:S01]  /*221f0*/  HMMA.16816.F32.BF16 R32, R40, R48, R32 ;  /* 0x000000302820723c */ /* 0x008fe20000041820 */
[-CC-:B------:R-:W-:Y:S02]  /*22200*/  FFMA.FTZ R48, R178, R69.reuse, -R118.reuse ;  /* 0x00000045b2307223 */ /* 0x180fe40000010876 */
[----:B------:R3:W-:Y:S01]  /*22210*/  MUFU.EX2 R178, R56 ;  /* 0x0000003800b27308 */ /* 0x0007e20000000800 */
[----:B------:R-:W-:-:S03]  /*22220*/  FFMA.FTZ R49, R177, R69, -R118 ;  /* 0x00000045b1317223 */ /* 0x000fc60000010876 */
[----:B------:R4:W-:Y:S01]  /*22230*/  MUFU.EX2 R177, R48 ;  /* 0x0000003000b17308 */ /* 0x0009e20000000800 */
[----:B------:R-:W-:Y:S03]  /*22240*/  HMMA.16816.F32.BF16 R16, R40, R50, R16 ;  /* 0x000000322810723c */ /* 0x000fe60000041810 */
[----:B------:R5:W2:Y:S01]  /*22250*/  MUFU.EX2 R181, R182 ;  /* 0x000000b600b57308 */ /* 0x000aa20000000800 */
[----:B---3--:R-:W3:Y:S01]  /*22260*/  LDSM.16.MT88.4 R56, [R123+0xe000] ;  /* 0x00e000007b38783b */ /* 0x008ee20000004200 */
[-CC-:B----4-:R-:W-:Y:S02]  /*22270*/  FFMA.FTZ R48, R176, R69.reuse, -R118.reuse ;  /* 0x00000045b0307223 */ /* 0x190fe40000010876 */
[----:B------:R-:W4:Y:S01]  /*22280*/  MUFU.EX2 R176, R49 ;  /* 0x0000003100b07308 */ /* 0x000f220000000800 */
[----:B-----5:R-:W-:-:S03]  /*22290*/  FFMA.FTZ R182, R175, R69, -R118 ;  /* 0x00000045afb67223 */ /* 0x020fc60000010876 */
[----:B------:R5:W-:Y:S01]  /*222a0*/  MUFU.EX2 R175, R48 ;  /* 0x0000003000af7308 */ /* 0x000be20000000800 */
[C---:B------:R-:W-:Y:S03]  /*222b0*/  HMMA.16816.F32.BF16 R8, R40.reuse, R60, R8 ;  /* 0x0000003c2808723c */ /* 0x040fe60000041808 */
[----:B------:R-:W1:Y:S01]  /*222c0*/  MUFU.EX2 R182, R182 ;  /* 0x000000b600b67308 */ /* 0x000e620000000800 */
[----:B-----5:R-:W5:Y:S04]  /*222d0*/  LDSM.16.MT88.4 R48, [R127+0x4000] ;  /* 0x004000007f30783b */ /* 0x020f680000004200 */
[C---:B------:R-:W-:Y:S01]  /*222e0*/  HMMA.16816.F32.BF16 R12, R40.reuse, R62, R12 ;  /* 0x0000003e280c723c */ /* 0x040fe2000004180c */
[----:B------:R-:W-:Y:S01]  /*222f0*/  FFMA.FTZ R174, R174, R69, -R66 ;  /* 0x00000045aeae7223 */ /* 0x000fe20000010842 */
[----:B------:R-:W-:Y:S06]  /*22300*/  LDSM.16.MT88.4 R60, [R122+0xe800] ;  /* 0x00e800007a3c783b */ /* 0x000fec0000004200 */
[----:B--2---:R-:W-:Y:S01]  /*22310*/  HMMA.16816.F32.BF16 R52, R40, R28, R52 ;  /* 0x0000001c2834723c */ /* 0x004fe20000041834 */
[----:B------:R-:W-:-:S02]  /*22320*/  F2FP.BF16.F32.PACK_AB R28, R180, R181 ;  /* 0x000000b5b41c723e */ /* 0x000fc400000010ff */
[----:B----4-:R-:W-:-:S05]  /*22330*/  F2FP.BF16.F32.PACK_AB R29, R176, R177 ;  /* 0x000000b1b01d723e */ /* 0x010fca00000010ff */
[----:B------:R-:W-:Y:S01]  /*22340*/  HMMA.16816.F32.BF16 R4, R40, R30, R4 ;  /* 0x0000001e2804723c */ /* 0x000fe20000041804 */
[----:B------:R-:W-:Y:S01]  /*22350*/  F2FP.BF16.F32.PACK_AB R30, R178, R179 ;  /* 0x000000b3b21e723e */ /* 0x000fe200000010ff */
[----:B------:R-:W2:Y:S01]  /*22360*/  LDSM.16.MT88.4 R40, [R126+0x4000] ;  /* 0x004000007e28783b */ /* 0x000ea20000004200 */
[----:B-1----:R-:W-:-:S07]  /*22370*/  F2FP.BF16.F32.PACK_AB R31, R182, R175 ;  /* 0x000000afb61f723e */ /* 0x002fce00000010ff */
[----:B------:R-:W-:Y:S01]  /*22380*/  HMMA.16816.F32.BF16 R8, R28, R36, R8 ;  /* 0x000000241c08723c */ /* 0x000fe20000041808 */
[----:B------:R-:W-:-:S07]  /*22390*/  FFMA.FTZ R36, R173, R69, -R66 ;  /* 0x00000045ad247223 */ /* 0x000fce0000010842 */
[----:B---3--:R-:W-:Y:S01]  /*223a0*/  HMMA.16816.F32.BF16 R20, R28, R56, R20 ;  /* 0x000000381c14723c */ /* 0x008fe20000041814 */
        /* <DEDUP_REMOVED lines=8> */
[----:B-----5:R-:W-:Y:S01]  /*22430*/  HMMA.16816.F32.BF16 R32, R28, R48, R32 ;  /* 0x000000301c20723c */ /* 0x020fe20000041820 */
        /* <DEDUP_REMOVED lines=8> */
[----:B------:R-:W-:Y:S04]  /*224c0*/  MUFU.EX2 R166, R48 ;  /* 0x0000003000a67308 */ /* 0x000fe80000000800 */
[----:B------:R-:W4:Y:S01]  /*224d0*/  MUFU.EX2 R174, R174 ;  /* 0x000000ae00ae7308 */ /* 0x000f220000000800 */
[C---:B------:R-:W-:Y:S08]  /*224e0*/  HMMA.16816.F32.BF16 R16, R28.reuse, R50, R16 ;  /* 0x000000321c10723c */ /* 0x040ff00000041810 */
[----:B--2---:R-:W-:Y:S01]  /*224f0*/  HMMA.16816.F32.BF16 R52, R28, R40, R52 ;  /* 0x000000281c34723c */ /* 0x004fe20000041834 */
[----:B-----5:R-:W-:-:S02]  /*22500*/  F2FP.BF16.F32.PACK_AB R40, R172, R173 ;  /* 0x000000adac28723e */ /* 0x020fc400000010ff */
[----:B------:R-:W-:-:S05]  /*22510*/  F2FP.BF16.F32.PACK_AB R41, R168, R169 ;  /* 0x000000a9a829723e */ /* 0x000fca00000010ff */
[----:B------:R-:W-:Y:S01]  /*22520*/  HMMA.16816.F32.BF16 R4, R28, R42, R4 ;  /* 0x0000002a1c04723c */ /* 0x000fe20000041804 */
[----:B------:R-:W2:Y:S01]  /*22530*/  LDSM.16.MT88.4 R28, [R126+0x4800] ;  /* 0x004800007e1c783b */ /* 0x000ea20000004200 */
[----:B------:R-:W-:Y:S02]  /*22540*/  F2FP.BF16.F32.PACK_AB R42, R170, R171 ;  /* 0x000000abaa2a723e */ /* 0x000fe400000010ff */
[----:B----4-:R-:W-:-:S07]  /*22550*/  F2FP.BF16.F32.PACK_AB R43, R174, R166 ;  /* 0x000000a6ae2b723e */ /* 0x010fce00000010ff */
[C---:B-1----:R-:W-:Y:S08]  /*22560*/  HMMA.16816.F32.BF16 R20, R40.reuse, R36, R20 ;  /* 0x000000242814723c */ /* 0x042ff00000041814 */
[----:B------:R-:W-:Y:S01]  /*22570*/  HMMA.16816.F32.BF16 R24, R40, R38, R24 ;  /* 0x000000262818723c */ /* 0x000fe20000041818 */
[----:B------:R-:W1:Y:S01]  /*22580*/  LDSM.16.MT88.4 R36, [R122+0xf000] ;  /* 0x00f000007a24783b */ /* 0x000e620000004200 */
[-CC-:B------:R-:W-:Y:S01]  /*22590*/  FFMA.FTZ R117, R117, R69.reuse, -R66.reuse ;  /* 0x0000004575757223 */ /* 0x180fe20000010842 */
[----:B------:R-:W-:-:S05]  /*225a0*/  FFMA.FTZ R48, R116, R69, -R66 ;  /* 0x0000004574307223 */ /* 0x000fca0000010842 */
[----:B---3--:R-:W-:Y:S01]  /*225b0*/  HMMA.16816.F32.BF16 R32, R40, R56, R32 ;  /* 0x000000382820723c */ /* 0x008fe20000041820 */
[-CC-:B------:R-:W-:Y:S01]  /*225c0*/  FFMA.FTZ R56, R93, R69.reuse, -R118.reuse ;  /* 0x000000455d387223 */ /* 0x180fe20000010876 */
[-C--:B------:R-:W-:Y:S01]  /*225d0*/  FFMA.FTZ R57, R92, R69.reuse, -R118 ;  /* 0x000000455c397223 */ /* 0x080fe20000010876 */
[----:B------:R3:W-:Y:S01]  /*225e0*/  MUFU.EX2 R116, R117 ;  /* 0x0000007500747308 */ /* 0x0007e20000000800 */
[----:B------:R-:W-:-:S03]  /*225f0*/  FFMA.FTZ R49, R115, R69, -R66 ;  /* 0x0000004573317223 */ /* 0x000fc60000010842 */
[----:B------:R4:W-:Y:S04]  /*22600*/  MUFU.EX2 R92, R56 ;  /* 0x00000038005c7308 */ /* 0x0009e80000000800 */
[----:B------:R5:W2:Y:S01]  /*22610*/  MUFU.EX2 R115, R48 ;  /* 0x0000003000737308 */ /* 0x000aa20000000800 */
[C---:B------:R-:W-:Y:S01]  /*22620*/  HMMA.16816.F32.BF16 R16, R40.reuse, R58, R16 ;  /* 0x0000003a2810723c */ /* 0x040fe20000041810 */
[-CC-:B---3--:R-:W-:Y:S01]  /*22630*/  FFMA.FTZ R117, R90, R69.reuse, -R118.reuse ;  /* 0x000000455a757223 */ /* 0x188fe20000010876 */
[-C--:B----4-:R-:W-:Y:S01]  /*22640*/  FFMA.FTZ R56, R91, R69.reuse, -R118 ;  /* 0x000000455b387223 */ /* 0x090fe20000010876 */
[----:B-----5:R-:W-:Y:S01]  /*22650*/  FFMA.FTZ R48, R114, R69, -R66 ;  /* 0x0000004572307223 */ /* 0x020fe20000010842 */
[----:B------:R-:W3:Y:S04]  /*22660*/  MUFU.EX2 R91, R57 ;  /* 0x00000039005b7308 */ /* 0x000ee80000000800 */
[C---:B------:R-:W-:Y:S01]  /*22670*/  HMMA.16816.F32.BF16 R8, R40.reuse, R60, R8 ;  /* 0x0000003c2808723c */ /* 0x040fe20000041808 */
[----:B------:R4:W-:Y:S04]  /*22680*/  MUFU.EX2 R90, R56 ;  /* 0x00000038005a7308 */ /* 0x0009e80000000800 */
[----:B------:R-:W-:Y:S03]  /*22690*/  MUFU.EX2 R114, R49 ;  /* 0x0000003100727308 */ /* 0x000fe60000000800 */
[C---:B------:R-:W-:Y:S01]  /*226a0*/  HMMA.16816.F32.BF16 R12, R40.reuse, R62, R12 ;  /* 0x0000003e280c723c */ /* 0x040fe2000004180c */
[----:B------:R-:W5:Y:S04]  /*226b0*/  MUFU.EX2 R93, R48 ;  /* 0x00000030005d7308 */ /* 0x000f680000000800 */
[----:B------:R-:W1:Y:S01]  /*226c0*/  MUFU.EX2 R117, R117 ;  /* 0x0000007500757308 */ /* 0x000e620000000800 */
[----:B----4-:R-:W4:Y:S02]  /*226d0*/  LDSM.16.MT88.4 R56, [R127+0x5000] ;  /* 0x005000007f38783b */ /* 0x010f240000004200 */
[----:B--2---:R-:W-:Y:S01]  /*226e0*/  HMMA.16816.F32.BF16 R52, R40, R28, R52 ;  /* 0x0000001c2834723c */ /* 0x004fe20000041834 */
[----:B------:R-:W-:-:S02]  /*226f0*/  F2FP.BF16.F32.PACK_AB R28, R115, R116 ;  /* 0x00000074731c723e */ /* 0x000fc400000010ff */
[----:B---3--:R-:W-:-:S05]  /*22700*/  F2FP.BF16.F32.PACK_AB R29, R91, R92 ;  /* 0x0000005c5b1d723e */ /* 0x008fca00000010ff */
[----:B------:R-:W-:Y:S01]  /*22710*/  HMMA.16816.F32.BF16 R4, R40, R30, R4 ;  /* 0x0000001e2804723c */ /* 0x000fe20000041804 */
[----:B-----5:R-:W-:Y:S01]  /*22720*/  F2FP.BF16.F32.PACK_AB R30, R93, R114 ;  /* 0x000000725d1e723e */ /* 0x020fe200000010ff */
[-CC-:B------:R-:W-:Y:S01]  /*22730*/  FFMA.FTZ R60, R112, R69.reuse, -R66.reuse ;  /* 0x00000045703c7223 */ /* 0x180fe20000010842 */
[----:B-1----:R-:W-:Y:S01]  /*22740*/  F2FP.BF16.F32.PACK_AB R31, R117, R90 ;  /* 0x0000005a751f723e */ /* 0x002fe200000010ff */
[-CC-:B------:R-:W-:Y:S01]  /*22750*/  FFMA.FTZ R61, R111, R69.reuse, -R66.reuse ;  /* 0x000000456f3d7223 */ /* 0x180fe20000010842 */
[-C--:B------:R-:W-:Y:S01]  /*22760*/  FFMA.FTZ R113, R113, R69.reuse, -R66 ;  /* 0x0000004571717223 */ /* 0x080fe20000010842 */
[----:B------:R1:W-:Y:S01]  /*22770*/  MUFU.EX2 R111, R60 ;  /* 0x0000003c006f7308 */ /* 0x0003e20000000800 */
[----:B------:R-:W-:Y:S01]  /*22780*/  FFMA.FTZ R88, R88, R69, -R118 ;  /* 0x0000004558587223 */ /* 0x000fe20000010876 */
[----:B------:R-:W-:Y:S02]  /*22790*/  LDSM.16.MT88.4 R48, [R123+0xf000] ;  /* 0x00f000007b30783b */ /* 0x000fe40000004200 */
[C---:B------:R-:W-:Y:S01]  /*227a0*/  HMMA.16816.F32.BF16 R8, R28.reuse, R36, R8 ;  /* 0x000000241c08723c */ /* 0x040fe20000041808 */
[----:B------:R2:W3:Y:S01]  /*227b0*/  MUFU.EX2 R112, R113 ;  /* 0x0000007100707308 */ /* 0x0004e20000000800 */
[----:B------:R-:W-:Y:S01]  /*227c0*/  FFMA.FTZ R125, R249, R125, R47 ;  /* 0x0000007df97d7223 */ /* 0x000fe2000001002f */
[----:B------:R-:W-:Y:S05]  /*227d0*/  LDSM.16.MT88.4 R40, [R123+0xf800] ;  /* 0x00f800007b28783b */ /* 0x000fea0000004200 */
[----:B------:R-:W-:Y:S01]  /*227e0*/  HMMA.16816.F32.BF16 R12, R28, R38, R12 ;  /* 0x000000261c0c723c */ /* 0x000fe2000004180c */
[----:B------:R-:W5:Y:S01]  /*227f0*/  LDSM.16.MT88.4 R36, [R126+0x5000] ;  /* 0x005000007e24783b */ /* 0x000f620000004200 */
[----:B-1----:R-:W-:-:S02]  /*22800*/  FFMA.FTZ R60, R110, R69, -R66 ;  /* 0x000000456e3c7223 */ /* 0x002fc40000010842 */
[----:B------:R-:W-:Y:S01]  /*22810*/  MUFU.EX2 R110, R61 ;  /* 0x0000003d006e7308 */ /* 0x000fe20000000800 */
[----:B--2---:R-:W-:-:S03]  /*22820*/  FFMA.FTZ R113, R89, R69, -R118 ;  /* 0x0000004559717223 */ /* 0x004fc60000010876 */
[----:B------:R1:W-:Y:S01]  /*22830*/  MUFU.EX2 R89, R60 ;  /* 0x0000003c00597308 */ /* 0x0003e20000000800 */
[C---:B----4-:R-:W-:Y:S01]  /*22840*/  HMMA.16816.F32.BF16 R32, R28.reuse, R56, R32 ;  /* 0x000000381c20723c */ /* 0x050fe20000041820 */
[----:B-1----:R-:W1:Y:S01]  /*22850*/  LDSM.16.MT88.4 R60, [R127+0x5800] ;  /* 0x005800007f3c783b */ /* 0x002e620000004200 */
[-CC-:B------:R-:W-:Y:S02]  /*22860*/  FFMA.FTZ R56, R87, R69.reuse, -R118.reuse ;  /* 0x0000004557387223 */ /* 0x180fe40000010876 */
[----:B------:R2:W-:Y:S04]  /*22870*/  MUFU.EX2 R87, R88 ;  /* 0x0000005800577308 */ /* 0x0005e80000000800 */
[----:B------:R-:W-:Y:S01]  /*22880*/  HMMA.16816.F32.BF16 R16, R28, R58, R16 ;  /* 0x0000003a1c10723c */ /* 0x000fe20000041810 */
[----:B------:R-:W4:Y:S01]  /*22890*/  MUFU.EX2 R113, R113 ;  /* 0x0000007100717308 */ /* 0x000f220000000800 */
[----:B--2---:R-:W-:-:S03]  /*228a0*/  FFMA.FTZ R88, R86, R69, -R118 ;  /* 0x0000004556587223 */ /* 0x004fc60000010876 */
[----:B------:R2:W-:Y:S04]  /*228b0*/  MUFU.EX2 R86, R56 ;  /* 0x0000003800567308 */ /* 0x0005e80000000800 */
[----:B------:R-:W1:Y:S01]  /*228c0*/  MUFU.EX2 R88, R88 ;  /* 0x0000005800587308 */ /* 0x000e620000000800 */
[----:B-----5:R-:W-:Y:S01]  /*228d0*/  HMMA.16816.F32.BF16 R52, R28, R36, R52 ;  /* 0x000000241c34723c */ /* 0x020fe20000041834 */
[----:B---3--:R-:W-:Y:S02]  /*228e0*/  F2FP.BF16.F32.PACK_AB R36, R111, R112 ;  /* 0x000000706f24723e */ /* 0x008fe400000010ff */
[----:B----4-:R-:W-:-:S05]  /*228f0*/  F2FP.BF16.F32.PACK_AB R37, R87, R113 ;  /* 0x000000715725723e */ /* 0x010fca00000010ff */
[----:B------:R-:W-:Y:S01]  /*22900*/  HMMA.16816.F32.BF16 R4, R28, R38, R4 ;  /* 0x000000261c04723c */ /* 0x000fe20000041804 */
[----:B------:R-:W-:Y:S01]  /*22910*/  F2FP.BF16.F32.PACK_AB R38, R89, R110 ;  /* 0x0000006e5926723e */ /* 0x000fe200000010ff */
[-CC-:B--2---:R-:W-:Y:S01]  /*22920*/  FFMA.FTZ R56, R85, R69.reuse, -R118.reuse ;  /* 0x0000004555387223 */ /* 0x184fe20000010876 */
[----:B-1----:R-:W-:Y:S01]  /*22930*/  F2FP.BF16.F32.PACK_AB R39, R88, R86 ;  /* 0x000000565827723e */ /* 0x002fe200000010ff */
[----:B------:R-:W-:-:S06]  /*22940*/  FFMA.FTZ R85, R84, R69, -R118 ;  /* 0x0000004554557223 */ /* 0x000fcc0000010876 */
[----:B------:R-:W-:Y:S01]  /*22950*/  HMMA.16816.F32.BF16 R16, R36, R62, R16 ;  /* 0x0000003e2410723c */ /* 0x000fe20000041810 */
[----:B------:R1:W-:Y:S01]  /*22960*/  MUFU.EX2 R63, R85 ;  /* 0x00000055003f7308 */ /* 0x0003e20000000800 */
[----:B------:R-:W-:-:S04]  /*22970*/  FADD.FTZ R125, R121, R125 ;  /* 0x0000007d797d7221 */ /* 0x000fc80000010000 */
[----:B------:R-:W-:Y:S01]  /*22980*/  FADD.FTZ R125, R120, R125 ;  /* 0x0000007d787d7221 */ /* 0x000fe20000010000 */
[----:B-1----:R-:W-:-:S04]  /*22990*/  FFMA.FTZ R85, R248, R124, R76 ;  /* 0x0000007cf8557223 */ /* 0x002fc8000001004c */
[----:B------:R-:W-:-:S04]  /*229a0*/  FADD.FTZ R85, R67, R85 ;  /* 0x0000005543557221 */ /* 0x000fc80000010000 */
        /* <DEDUP_REMOVED lines=10> */
[----:B------:R-:W-:Y:S01]  /*22a50*/  HMMA.16816.F32.BF16 R24, R28, R50, R24 ;  /* 0x000000321c18723c */ /* 0x000fe20000041818 */
[----:B------:R-:W1:Y:S01]  /*22a60*/  LDSM.16.MT88.4 R28, [R126+0x5800] ;  /* 0x005800007e1c783b */ /* 0x000e620000004200 */
[----:B------:R-:W-:Y:S01]  /*22a70*/  FADD.FTZ R140, R140, R129 ;  /* 0x000000818c8c7221 */ /* 0x000fe20000010000 */
[----:B------:R-:W-:Y:S02]  /*22a80*/  FADD.FTZ R137, R137, R141 ;  /* 0x0000008d89897221 */ /* 0x000fe40000010000 */
        /* <DEDUP_REMOVED lines=11> */
[C---:B------:R-:W-:Y:S02]  /*22b40*/  HMMA.16816.F32.BF16 R20, R36.reuse, R40, R20 ;  /* 0x000000282414723c */ /* 0x040fe40000041814 */
[----:B------:R-:W-:Y:S01]  /*22b50*/  FADD.FTZ R144, R144, R142 ;  /* 0x0000008e90907221 */ /* 0x000fe20000010000 */
[----:B------:R-:W-:Y:S01]  /*22b60*/  FADD.FTZ R150, R150, R143 ;  /* 0x0000008f96967221 */ /* 0x000fe20000010000 */
[----:B------:R3:W-:Y:S01]  /*22b70*/  MUFU.EX2 R84, R56 ;  /* 0x0000003800547308 */ /* 0x0007e20000000800 */
[-C--:B------:R-:W-:Y:S01]  /*22b80*/  FFMA.FTZ R47, R108, R69.reuse, -R66 ;  /* 0x000000456c2f7223 */ /* 0x080fe20000010842 */
[----:B------:R-:W-:Y:S02]  /*22b90*/  FADD.FTZ R144, R148, R144 ;  /* 0x0000009094907221 */ /* 0x000fe40000010000 */
[C---:B------:R-:W-:Y:S01]  /*22ba0*/  HMMA.16816.F32.BF16 R24, R36.reuse, R42, R24 ;  /* 0x0000002a2418723c */ /* 0x040fe20000041818 */
[----:B------:R-:W4:Y:S01]  /*22bb0*/  LDSM.16.MT88.4 R40, [R122+0x10000] ;  /* 0x010000007a28783b */ /* 0x000f220000004200 */
[----:B------:R-:W-:Y:S01]  /*22bc0*/  FADD.FTZ R150, R149, R150 ;  /* 0x0000009695967221 */ /* 0x000fe20000010000 */
[----:B------:R-:W-:Y:S01]  /*22bd0*/  FADD.FTZ R147, R147, R144 ;  /* 0x0000009093937221 */ /* 0x000fe20000010000 */
[-C--:B------:R-:W-:Y:S01]  /*22be0*/  FFMA.FTZ R62, R82, R69.reuse, -R118 ;  /* 0x00000045523e7223 */ /* 0x080fe20000010876 */
[-C--:B------:R-:W-:Y:S01]  /*22bf0*/  FFMA.FTZ R109, R109, R69.reuse, -R66 ;  /* 0x000000456d6d7223 */ /* 0x080fe20000010842 */
[----:B------:R-:W-:Y:S01]  /*22c00*/  FADD.FTZ R151, R151, R150 ;  /* 0x0000009697977221 */ /* 0x000fe20000010000 */
[----:B------:R-:W-:Y:S01]  /*22c10*/  FADD.FTZ R147, R154, R147 ;  /* 0x000000939a937221 */ /* 0x000fe20000010000 */
[C---:B------:R-:W-:Y:S01]  /*22c20*/  HMMA.16816.F32.BF16 R32, R36.reuse, R60, R32 ;  /* 0x0000003c2420723c */ /* 0x040fe20000041820 */
[-CC-:B------:R-:W-:Y:S01]  /*22c30*/  FFMA.FTZ R107, R107, R69.reuse, -R66.reuse ;  /* 0x000000456b6b7223 */ /* 0x180fe20000010842 */
[----:B------:R-:W-:Y:S01]  /*22c40*/  FADD.FTZ R151, R157, R151 ;  /* 0x000000979d977221 */ /* 0x000fe20000010000 */
[----:B------:R-:W-:Y:S01]  /*22c50*/  FFMA.FTZ R60, R106, R69, -R66 ;  /* 0x000000456a3c7223 */ /* 0x000fe20000010842 */
[----:B---3--:R-:W-:Y:S04]  /*22c60*/  LDSM.16.MT88.4 R56, [R127+0x6000] ;  /* 0x006000007f38783b */ /* 0x008fe80000004200 */
[----:B-1----:R-:W-:Y:S01]  /*22c70*/  HMMA.16816.F32.BF16 R52, R36, R28, R52 ;  /* 0x0000001c2434723c */ /* 0x002fe20000041834 */
[----:B------:R-:W-:Y:S01]  /*22c80*/  FADD.FTZ R147, R153, R147 ;  /* 0x0000009399937221 */ /* 0x000fe20000010000 */
[----:B------:R-:W-:-:S06]  /*22c90*/  FADD.FTZ R151, R156, R151 ;  /* 0x000000979c977221 */ /* 0x000fcc0000010000 */
[C---:B------:R-:W-:Y:S01]  /*22ca0*/  HMMA.16816.F32.BF16 R4, R36.reuse, R30, R4 ;  /* 0x0000001e2404723c */ /* 0x040fe20000041804 */
[----:B------:R-:W1:Y:S01]  /*22cb0*/  LDSM.16.MT88.4 R28, [R126+0x6000] ;  /* 0x006000007e1c783b */ /* 0x000e620000004200 */
[-C--:B------:R-:W-:Y:S01]  /*22cc0*/  FFMA.FTZ R83, R83, R69.reuse, -R118 ;  /* 0x0000004553537223 */ /* 0x080fe20000010876 */
[----:B------:R-:W-:Y:S01]  /*22cd0*/  FADD.FTZ R152, R152, R147 ;  /* 0x0000009398987221 */ /* 0x000fe20000010000 */
[----:B------:R-:W-:Y:S01]  /*22ce0*/  FADD.FTZ R155, R155, R151 ;  /* 0x000000979b9b7221 */ /* 0x000fe20000010000 */
[----:B------:R-:W-:Y:S01]  /*22cf0*/  MUFU.EX2 R108, R109 ;  /* 0x0000006d006c7308 */ /* 0x000fe20000000800 */
[-C--:B------:R-:W-:Y:S01]  /*22d00*/  FFMA.FTZ R67, R104, R69.reuse, -R66 ;  /* 0x0000004568437223 */ /* 0x080fe20000010842 */
[----:B------:R-:W-:Y:S01]  /*22d10*/  FADD.FTZ R152, R158, R152 ;  /* 0x000000989e987221 */ /* 0x000fe20000010000 */
[C---:B--2---:R-:W-:Y:S01]  /*22d20*/  HMMA.16816.F32.BF16 R8, R36.reuse, R48, R8 ;  /* 0x000000302408723c */ /* 0x044fe20000041808 */
[----:B------:R-:W2:Y:S01]  /*22d30*/  MUFU.EX2 R47, R47 ;  /* 0x0000002f002f7308 */ /* 0x000ea20000000800 */
[----:B------:R-:W-:Y:S01]  /*22d40*/  FADD.FTZ R155, R159, R155 ;  /* 0x0000009b9f9b7221 */ /* 0x000fe20000010000 */
[-CC-:B------:R-:W-:Y:S01]  /*22d50*/  FFMA.FTZ R76, R103, R69.reuse, -R66.reuse ;  /* 0x00000045674c7223 */ /* 0x180fe20000010842 */
[-C--:B------:R-:W-:Y:S01]  /*22d60*/  FFMA.FTZ R102, R102, R69.reuse, -R66 ;  /* 0x0000004566667223 */ /* 0x080fe20000010842 */
[----:B------:R-:W-:Y:S01]  /*22d70*/  MUFU.EX2 R61, R107 ;  /* 0x0000006b003d7308 */ /* 0x000fe20000000800 */
[-CC-:B------:R-:W-:Y:S01]  /*22d80*/  FFMA.FTZ R81, R81, R69.reuse, -R118.reuse ;  /* 0x0000004551517223 */ /* 0x180fe20000010876 */
[-CC-:B------:R-:W-:Y:S01]  /*22d90*/  FFMA.FTZ R79, R79, R69.reuse, -R118.reuse ;  /* 0x000000454f4f7223 */ /* 0x180fe20000010876 */
[----:B------:R-:W-:Y:S01]  /*22da0*/  HMMA.16816.F32.BF16 R12, R36, R50, R12 ;  /* 0x00000032240c723c */ /* 0x000fe2000004180c */
[----:B------:R-:W3:Y:S01]  /*22db0*/  MUFU.EX2 R60, R60 ;  /* 0x0000003c003c7308 */ /* 0x000ee20000000800 */
[----:B------:R-:W5:Y:S03]  /*22dc0*/  LDSM.16.MT88.4 R48, [R123+0x10000] ;  /* 0x010000007b30783b */ /* 0x000f660000004200 */
[----:B------:R-:W-:Y:S01]  /*22dd0*/  MUFU.EX2 R82, R83 ;  /* 0x0000005300527308 */ /* 0x000fe20000000800 */
[-C--:B------:R-:W-:Y:S01]  /*22de0*/  FFMA.FTZ R77, R77, R69.reuse, -R118 ;  /* 0x000000454d4d7223 */ /* 0x080fe20000010876 */
[-CC-:B------:R-:W-:Y:S01]  /*22df0*/  FFMA.FTZ R0, R100, R69.reuse, -R66.reuse ;  /* 0x0000004564007223 */ /* 0x180fe20000010842 */
[----:B------:R-:W-:Y:S01]  /*22e00*/  FFMA.FTZ R2, R98, R69, -R66 ;  /* 0x0000004562027223 */ /* 0x000fe20000010842 */
[----:B------:R-:W4:Y:S01]  /*22e10*/  MUFU.EX2 R62, R62 ;  /* 0x0000003e003e7308 */ /* 0x000f220000000800 */
[----:B------:R-:W-:Y:S01]  /*22e20*/  FADD.FTZ R152, R161, R152 ;  /* 0x00000098a1987221 */ /* 0x000fe20000010000 */
[----:B------:R-:W-:Y:S01]  /*22e30*/  FADD.FTZ R155, R162, R155 ;  /* 0x0000009ba29b7221 */ /* 0x000fe20000010000 */
[----:B------:R-:W-:Y:S02]  /*22e40*/  LDSM.16.MT88.4 R156, [R122+0x11800] ;  /* 0x011800007a9c783b */ /* 0x000fe40000004200 */
[----:B------:R-:W-:Y:S01]  /*22e50*/  FADD.FTZ R152, R160, R152 ;  /* 0x00000098a0987221 */ /* 0x000fe20000010000 */
[----:B------:R-:W-:Y:S01]  /*22e60*/  FADD.FTZ R185, R185, R155 ;  /* 0x0000009bb9b97221 */ /* 0x000fe20000010000 */
[----:B--2---:R-:W-:Y:S01]  /*22e70*/  F2FP.BF16.F32.PACK_AB R36, R47, R108 ;  /* 0x0000006c2f24723e */ /* 0x004fe200000010ff */
[----:B------:R-:W-:Y:S01]  /*22e80*/  LDSM.16.MT88.4 R148, [R123+0x11800] ;  /* 0x011800007b94783b */ /* 0x000fe20000004200 */
[----:B------:R-:W-:Y:S01]  /*22e90*/  F2FP.BF16.F32.PACK_AB R37, R63, R84 ;  /* 0x000000543f25723e */ /* 0x000fe200000010ff */
[----:B------:R-:W-:Y:S01]  /*22ea0*/  FADD.FTZ R183, R183, R152 ;  /* 0x00000098b7b77221 */ /* 0x000fe20000010000 */
[----:B---3--:R-:W-:Y:S01]  /*22eb0*/  F2FP.BF16.F32.PACK_AB R38, R60, R61 ;  /* 0x0000003d3c26723e */ /* 0x008fe200000010ff */
[----:B------:R-:W-:Y:S01]  /*22ec0*/  FADD.FTZ R184, R184, R185 ;  /* 0x000000b9b8b87221 */ /* 0x000fe20000010000 */
[----:B------:R-:W-:Y:S01]  /*22ed0*/  LDSM.16.MT88.4 R140, [R127+0x7800] ;  /* 0x007800007f8c783b */ /* 0x000fe20000004200 */
[----:B----4-:R-:W-:Y:S01]  /*22ee0*/  F2FP.BF16.F32.PACK_AB R39, R62, R82 ;  /* 0x000000523e27723e */ /* 0x010fe200000010ff */
        /* <DEDUP_REMOVED lines=10> */
[----:B------:R-:W-:Y:S01]  /*22f90*/  FADD.FTZ R190, R190, R192 ;  /* 0x000000c0bebe7221 */ /* 0x000fe20000010000 */
[----:B------:R-:W-:-:S04]  /*22fa0*/  FFMA.FTZ R83, R105, R69, -R66 ;  /* 0x0000004569537223 */ /* 0x000fc80000010842 */
[----:B-1----:R-:W-:Y:S01]  /*22fb0*/  HMMA.16816.F32.BF16 R52, R36, R28, R52 ;  /* 0x0000001c2434723c */ /* 0x002fe20000041834 */
[----:B------:R-:W-:Y:S01]  /*22fc0*/  FADD.FTZ R193, R193, R189 ;  /* 0x000000bdc1c17221 */ /* 0x000fe20000010000 */
[----:B------:R-:W-:-:S06]  /*22fd0*/  FADD.FTZ R190, R196, R190 ;  /* 0x000000bec4be7221 */ /* 0x000fcc0000010000 */
[----:B------:R-:W-:Y:S01]  /*22fe0*/  HMMA.16816.F32.BF16 R4, R36, R30, R4 ;  /* 0x0000001e2404723c */ /* 0x000fe20000041804 */
[----:B------:R-:W1:Y:S01]  /*22ff0*/  LDSM.16.MT88.4 R28, [R127+0x6800] ;  /* 0x006800007f1c783b */ /* 0x000e620000004200 */
[----:B------:R-:W-:Y:S01]  /*23000*/  FADD.FTZ R193, R201, R193 ;  /* 0x000000c1c9c17221 */ /* 0x000fe20000010000 */
[----:B------:R-:W-:-:S05]  /*23010*/  FADD.FTZ R197, R197, R190 ;  /* 0x000000bec5c57221 */ /* 0x000fca0000010000 */
[----:B------:R-:W-:Y:S01]  /*23020*/  HMMA.16816.F32.BF16 R32, R36, R56, R32 ;  /* 0x000000382420723c */ /* 0x000fe20000041820 */
[----:B------:R-:W-:-:S07]  /*23030*/  FFMA.FTZ R57, R80, R69, -R118 ;  /* 0x0000004550397223 */ /* 0x000fce0000010876 */
[C---:B------:R-:W-:Y:S01]  /*23040*/  HMMA.16816.F32.BF16 R16, R36.reuse, R58, R16 ;  /* 0x0000003a2410723c */ /* 0x040fe20000041810 */
[----:B------:R-:W-:Y:S01]  /*23050*/  FFMA.FTZ R58, R78, R69, -R118 ;  /* 0x000000454e3a7223 */ /* 0x000fe20000010876 */
[----:B------:R-:W-:Y:S01]  /*23060*/  MUFU.EX2 R83, R83 ;  /* 0x0000005300537308 */ /* 0x000fe20000000800 */
[----:B------:R-:W-:Y:S01]  /*23070*/  FADD.FTZ R200, R200, R193 ;  /* 0x000000c1c8c87221 */ /* 0x000fe20000010000 */
[----:B------:R-:W-:Y:S02]  /*23080*/  FADD.FTZ R197, R195, R197 ;  /* 0x000000c5c3c57221 */ /* 0x000fe40000010000 */
[----:B------:R-:W3:Y:S02]  /*23090*/  MUFU.EX2 R67, R67 ;  /* 0x0000004300437308 */ /* 0x000ee40000000800 */
[C---:B-----5:R-:W-:Y:S02]  /*230a0*/  HMMA.16816.F32.BF16 R20, R36.reuse, R48, R20 ;  /* 0x000000302414723c */ /* 0x060fe40000041814 */
[----:B------:R-:W-:Y:S04]  /*230b0*/  MUFU.EX2 R76, R76 ;  /* 0x0000004c004c7308 */ /* 0x000fe80000000800 */
[----:B------:R-:W-:Y:S02]  /*230c0*/  MUFU.EX2 R56, R102 ;  /* 0x0000006600387308 */ /* 0x000fe40000000800 */
[----:B------:R-:W-:Y:S01]  /*230d0*/  HMMA.16816.F32.BF16 R24, R36, R50, R24 ;  /* 0x000000322418723c */ /* 0x000fe20000041818 */
[----:B------:R-:W4:Y:S01]  /*230e0*/  LDSM.16.MT88.4 R48, [R123+0x10800] ;  /* 0x010800007b30783b */ /* 0x000f220000004200 */
[----:B------:R-:W-:Y:S04]  /*230f0*/  MUFU.EX2 R80, R81 ;  /* 0x0000005100507308 */ /* 0x000fe80000000800 */
[----:B------:R-:W5:Y:S04]  /*23100*/  MUFU.EX2 R57, R57 ;  /* 0x0000003900397308 */ /* 0x000f680000000800 */
[----:B------:R-:W-:Y:S04]  /*23110*/  MUFU.EX2 R59, R79 ;  /* 0x0000004f003b7308 */ /* 0x000fe80000000800 */
[----:B------:R-:W2:Y:S01]  /*23120*/  MUFU.EX2 R58, R58 ;  /* 0x0000003a003a7308 */ /* 0x000ea20000000800 */
        /* <DEDUP_REMOVED lines=30> */
[----:B----4-:R-:W-:Y:S01]  /*23310*/  HMMA.16816.F32.BF16 R20, R36, R48, R20 ;  /* 0x000000302414723c */ /* 0x010fe20000041814 */
[-C--:B------:R-:W-:Y:S01]  /*23320*/  FFMA.FTZ R48, R75, R69.reuse, -R118 ;  /* 0x000000454b307223 */ /* 0x080fe20000010876 */
[-CC-:B------:R-:W-:Y:S01]  /*23330*/  FFMA.FTZ R78, R101, R69.reuse, -R66.reuse ;  /* 0x00000045654e7223 */ /* 0x180fe20000010842 */
[----:B------:R3:W-:Y:S01]  /*23340*/  MUFU.EX2 R75, R77 ;  /* 0x0000004d004b7308 */ /* 0x0007e20000000800 */
[-C--:B------:R-:W-:Y:S01]  /*23350*/  FFMA.FTZ R79, R99, R69.reuse, -R66 ;  /* 0x00000045634f7223 */ /* 0x080fe20000010842 */
[----:B------:R-:W-:Y:S01]  /*23360*/  FADD.FTZ R178, R116, R178 ;  /* 0x000000b274b27221 */ /* 0x000fe20000010000 */
[----:B------:R-:W-:Y:S01]  /*23370*/  FADD.FTZ R182, R92, R182 ;  /* 0x000000b65cb67221 */ /* 0x000fe20000010000 */
[-C--:B------:R-:W-:Y:S02]  /*23380*/  FFMA.FTZ R49, R74, R69.reuse, -R118 ;  /* 0x000000454a317223 */ /* 0x080fe40000010876 */
[----:B------:R-:W-:Y:S01]  /*23390*/  FADD.FTZ R178, R115, R178 ;  /* 0x000000b273b27221 */ /* 0x000fe20000010000 */
[----:B------:R-:W-:Y:S01]  /*233a0*/  FADD.FTZ R91, R91, R182 ;  /* 0x000000b65b5b7221 */ /* 0x000fe20000010000 */
[----:B------:R-:W-:Y:S01]  /*233b0*/  MUFU.EX2 R78, R78 ;  /* 0x0000004e004e7308 */ /* 0x000fe20000000800 */
[----:B---3--:R-:W-:-:S03]  /*233c0*/  FFMA.FTZ R77, R73, R69, -R118 ;  /* 0x00000045494d7223 */ /* 0x008fc60000010876 */
[----:B------:R-:W3:Y:S01]  /*233d0*/  MUFU.EX2 R0, R0 ;  /* 0x0000000000007308 */ /* 0x000ee20000000800 */
[----:B------:R-:W-:Y:S01]  /*233e0*/  FADD.FTZ R114, R114, R178 ;  /* 0x000000b272727221 */ /* 0x000fe20000010000 */
[----:B------:R-:W-:Y:S02]  /*233f0*/  FADD.FTZ R91, R90, R91 ;  /* 0x0000005b5a5b7221 */ /* 0x000fe40000010000 */
[----:B------:R-:W-:Y:S04]  /*23400*/  MUFU.EX2 R79, R79 ;  /* 0x0000004f004f7308 */ /* 0x000fe80000000800 */
[----:B------:R-:W-:Y:S04]  /*23410*/  MUFU.EX2 R2, R2 ;  /* 0x0000000200027308 */ /* 0x000fe80000000800 */
[----:B------:R-:W4:Y:S04]  /*23420*/  MUFU.EX2 R74, R48 ;  /* 0x00000030004a7308 */ /* 0x000f280000000800 */
[----:B------:R5:W-:Y:S04]  /*23430*/  MUFU.EX2 R73, R49 ;  /* 0x0000003100497308 */ /* 0x000be80000000800 */
[----:B------:R-:W1:Y:S01]  /*23440*/  MUFU.EX2 R77, R77 ;  /* 0x0000004d004d7308 */ /* 0x000e620000000800 */
[----:B------:R-:W-:Y:S01]  /*23450*/  FADD.FTZ R114, R93, R114 ;  /* 0x000000725d727221 */ /* 0x000fe20000010000 */
[----:B------:R-:W-:Y:S01]  /*23460*/  FADD.FTZ R117, R117, R91 ;  /* 0x0000005b75757221 */ /* 0x000fe20000010000 */
[C---:B------:R-:W-:Y:S02]  /*23470*/  HMMA.16816.F32.BF16 R24, R36.reuse, R50, R24 ;  /* 0x000000322418723c */ /* 0x040fe40000041818 */
[----:B------:R-:W-:Y:S01]  /*23480*/  FADD.FTZ R112, R112, R114 ;  /* 0x0000007270707221 */ /* 0x000fe20000010000 */
[----:B------:R-:W-:Y:S01]  /*23490*/  FADD.FTZ R117, R113, R117 ;  /* 0x0000007571757221 */ /* 0x000fe20000010000 */
[----:B-----5:R-:W5:Y:S04]  /*234a0*/  LDSM.16.MT88.4 R48, [R123+0x11000] ;  /* 0x011000007b30783b */ /* 0x020f680000004200 */
[----:B--2---:R-:W-:Y:S01]  /*234b0*/  HMMA.16816.F32.BF16 R52, R36, R40, R52 ;  /* 0x000000282434723c */ /* 0x004fe20000041834 */
[----:B---3--:R-:W-:Y:S01]  /*234c0*/  F2FP.BF16.F32.PACK_AB R40, R0, R78 ;  /* 0x0000004e0028723e */ /* 0x008fe200000010ff */
[----:B------:R-:W-:Y:S01]  /*234d0*/  FADD.FTZ R112, R111, R112 ;  /* 0x000000706f707221 */ /* 0x000fe20000010000 */
[----:B----4-:R-:W-:Y:S01]  /*234e0*/  F2FP.BF16.F32.PACK_AB R41, R74, R75 ;  /* 0x0000004b4a29723e */ /* 0x010fe200000010ff */
[----:B------:R-:W-:-:S04]  /*234f0*/  FADD.FTZ R117, R87, R117 ;  /* 0x0000007557757221 */ /* 0x000fc80000010000 */
[----:B------:R-:W-:Y:S01]  /*23500*/  HMMA.16816.F32.BF16 R4, R36, R42, R4 ;  /* 0x0000002a2404723c */ /* 0x000fe20000041804 */
[----:B------:R-:W2:Y:S01]  /*23510*/  LDSM.16.MT88.4 R36, [R127+0x7000] ;  /* 0x007000007f24783b */ /* 0x000ea20000004200 */
        /* <DEDUP_REMOVED lines=28> */
[----:B--2---:R-:W-:Y:S01]  /*236e0*/  HMMA.16816.F32.BF16 R32, R40, R36, R32 ;  /* 0x000000242820723c */ /* 0x004fe20000041820 */
        /* <DEDUP_REMOVED lines=11> */
[----:B------:R-:W2:Y:S01]  /*237a0*/  MUFU.EX2 R36, R36 ;  /* 0x0000002400247308 */ /* 0x000ea20000000800 */
[----:B------:R-:W-:Y:S03]  /*237b0*/  HMMA.16816.F32.BF16 R24, R40, R50, R24 ;  /* 0x000000322818723c */ /* 0x000fe60000041818 */
[----:B------:R-:W-:Y:S01]  /*237c0*/  MUFU.EX2 R48, R48 ;  /* 0x0000003000307308 */ /* 0x000fe20000000800 */
[----:B------:R-:W-:-:S03]  /*237d0*/  FADD.FTZ R78, R0, R78 ;  /* 0x0000004e004e7221 */ /* 0x000fc60000010000 */
[----:B------:R-:W4:Y:S01]  /*237e0*/  MUFU.EX2 R39, R39 ;  /* 0x0000002700277308 */ /* 0x000f220000000800 */
[C---:B-1----:R-:W-:Y:S01]  /*237f0*/  HMMA.16816.F32.BF16 R52, R40.reuse, R28, R52 ;  /* 0x0000001c2834723c */ /* 0x042fe20000041834 */
[----:B------:R-:W-:Y:S02]  /*23800*/  FADD.FTZ R75, R74, R75 ;  /* 0x0000004b4a4b7221 */ /* 0x000fe40000010000 */
[----:B------:R-:W-:Y:S04]  /*23810*/  MUFU.EX2 R38, R95 ;  /* 0x0000005f00267308 */ /* 0x000fe80000000800 */
[----:B------:R-:W1:Y:S01]  /*23820*/  MUFU.EX2 R249, R249 ;  /* 0x000000f900f97308 */ /* 0x000e620000000800 */
        /* <DEDUP_REMOVED lines=8> */
[----:B--2---:R-:W-:Y:S02]  /*238b0*/  F2FP.BF16.F32.PACK_AB R132, R36, R37 ;  /* 0x000000252484723e */ /* 0x004fe400000010ff */
[----:B----4-:R-:W-:Y:S01]  /*238c0*/  F2FP.BF16.F32.PACK_AB R133, R39, R48 ;  /* 0x000000302785723e */ /* 0x010fe200000010ff */
[----:B------:R-:W-:Y:S01]  /*238d0*/  FADD.FTZ R37, R37, R79 ;  /* 0x0000004f25257221 */ /* 0x000fe20000010000 */
[----:B-1----:R-:W-:Y:S01]  /*238e0*/  F2FP.BF16.F32.PACK_AB R134, R249, R38 ;  /* 0x00000026f986723e */ /* 0x002fe200000010ff */
        /* <DEDUP_REMOVED lines=15> */
[----:B------:R-:W-:Y:S02]  /*239e0*/  IMAD.SHL.U32 R33, R167, 0x8, RZ ;  /* 0x00000008a7217824 */ /* 0x000fe400078e00ff */
[----:B------:R-:W-:-:S05]  /*239f0*/  @P0 VIADD R246, R45, 0xfffffffd ;  /* 0xfffffffd2df60836 */ /* 0x000fca0000000000 */
[C---:B------:R-:W-:Y:S08]  /*23a00*/  HMMA.16816.F32.BF16 R156, R132.reuse, R158, R12 ;  /* 0x0000009e849c723c */ /* 0x040ff0000004180c */
[C---:B------:R-:W-:Y:S08]  /*23a10*/  HMMA.16816.F32.BF16 R148, R132.reuse, R150, R24 ;  /* 0x000000968494723c */ /* 0x040ff00000041818 */
[C---:B------:R-:W-:Y:S08]  /*23a20*/  HMMA.16816.F32.BF16 R140, R132.reuse, R142, R16 ;  /* 0x0000008e848c723c */ /* 0x040ff00000041810 */
[C---:B---3--:R-:W-:Y:S08]  /*23a30*/  HMMA.16816.F32.BF16 R136, R132.reuse, R124, R52 ;  /* 0x0000007c8488723c */ /* 0x048ff00000041834 */
[----:B------:R-:W-:Y:S01]  /*23a40*/  HMMA.16816.F32.BF16 R132, R132, R126, R4 ;  /* 0x0000007e8484723c */ /* 0x000fe20000041804 */
[----:B------:R-:W-:-:S04]  /*23a50*/  NOP ;  /* 0x0000000000007918 */ /* 0x000fc80000000000 */
[----:B------:R-:W-:-:S15]  /*23a60*/  @P0 BRA `(.L_x_3728) ;  /* 0x0000000000040947 */ /* 0x000fde0003800000 */
.L_x_3719:
[----:B------:R-:W-:-:S07]  /*23a70*/  IADD3 R246, PT, PT, R3, -0x1, RZ ;  /* 0xffffffff03f67810 */ /* 0x000fce0007ffe0ff */
.L_x_3728:
[----:B------:R-:W-:Y:S05]  /*23a80*/  BSYNC B2 ;  /* 0x0000000000027941 */ /* 0x000fea0003800000 */
.L_x_3718:
        /* <DEDUP_REMOVED lines=9> */
[----:B------:R-:W-:Y:S02]  /*23b20*/  LOP3.LUT R3, R3, R218, RZ, 0x3c, !PT ;  /* 0x000000da03037212 */ /* 0x000fe400078e3cff */
[----:B------:R-:W-:-:S02]  /*23b30*/  ISETP.NE.AND.EX P2, PT, R241, RZ, PT, P2 ;  /* 0x000000fff100720c */ /* 0x000fc40003f45320 */
[----:B------:R-:W-:Y:S01]  /*23b40*/  LOP3.LUT R33, R3, 0x1e00, R33, 0xf8, !PT ;  /* 0x00001e0003217812 */ /* 0x000fe200078ef821 */
[----:B------:R-:W-:Y:S01]  /*23b50*/  IMAD.MOV.U32 R3, RZ, RZ, R2 ;  /* 0x000000ffff037224 */ /* 0x000fe200078e0002 */
[----:B-1----:R-:W-:-:S06]  /*23b60*/  ULEA UR6, UR6, UR7, 0x18 ;  /* 0x0000000706067291 */ /* 0x002fcc000f8ec0ff */
[----:B------:R-:W-:-:S04]  /*23b70*/  IMAD.U32 R39, RZ, RZ, UR6 ;  /* 0x00000006ff277e24 */ /* 0x000fc8000f8e00ff */
[----:B------:R-:W-:-:S07]  /*23b80*/  IMAD R247, R33, 0x2, R39 ;  /* 0x0000000221f77824 */ /* 0x000fce00078e0227 */
.L_x_3736:
[----:B-----5:R-:W-:Y:S01]  /*23b90*/  ISETP.GE.AND P3, PT, R218, R234, PT ;  /* 0x000000eada00720c */ /* 0x020fe20003f66270 */
[----:B------:R-:W-:Y:S04]  /*23ba0*/  DEPBAR.LE SB0, 0x0 ;  /* 0x000080000000791a */ /* 0x000fe80000000000 */
[----:B------:R-:W-:Y:S05]  /*23bb0*/  WARPSYNC.ALL ;  /* 0x0000000000007948 */ /* 0x000fea0003800000 */
[----:B------:R-:W-:Y:S01]  /*23bc0*/  BAR.SYNC.DEFER_BLOCKING 0x0 ;  /* 0x0000000000007b1d */ /* 0x000fe20000010000 */
[----:B------:R-:W-:Y:S02]  /*23bd0*/  IMAD.SHL.U32 R4, R167, 0x8, RZ ;  /* 0x00000008a7047824 */ /* 0x000fe400078e00ff */
[----:B------:R-:W-:Y:S03]  /*23be0*/  @!P2 IMAD.MOV.U32 R7, RZ, RZ, RZ ;  /* 0x000000ffff07a224 */ /* 0x000fe600078e00ff */
[--C-:B------:R-:W-:Y:S02]  /*23bf0*/  LOP3.LUT R5, R229, 0x1c0, R4.reuse, 0xf8, !PT ;  /* 0x000001c0e5057812 */ /* 0x100fe400078ef804 */
[----:B------:R-:W-:Y:S02]  /*23c00*/  @!P2 IADD3 R7, P0, PT, RZ, -R7, RZ ;  /* 0x80000007ff07a210 */ /* 0x000fe40007f1e0ff */
[----:B------:R-:W-:Y:S04]  /*23c10*/  LOP3.LUT R218, R4, 0x38, RZ, 0xc0, !PT ;  /* 0x0000003804da7812 */ /* 0x000fe800078ec0ff */
[-C--:B------:R-:W-:Y:S04]  /*23c20*/  LOP3.LUT R5, R5, R218.reuse, RZ, 0x3c, !PT ;  /* 0x000000da05057212 */ /* 0x080fe800078e3cff */
[----:B------:R-:W-:Y:S01]  /*23c30*/  LOP3.LUT R4, R5, 0x1e00, R4, 0xf8, !PT ;  /* 0x00001e0005047812 */ /* 0x000fe200078ef804 */
[----:B------:R-:W-:Y:S01]  /*23c40*/  IMAD.MOV.U32 R5, RZ, RZ, R231 ;  /* 0x000000ffff057224 */ /* 0x000fe200078e00e7 */
[----:B------:R-:W2:Y:S01]  /*23c50*/  @!P2 LD.E R6, desc[UR4][R164.64+0x40] ;  /* 0x00004004a406a980 */ /* 0x000ea2000c101900 */
[----:B------:R-:W-:Y:S01]  /*23c60*/  BSSY.RECONVERGENT B0, `(.L_x_3730) ;  /* 0x000004f000007945 */ /* 0x000fe20003800200 */
[----:B------:R-:W1:Y:S02]  /*23c70*/  S2R R167, SR_TID.X ;  /* 0x0000000000a77919 */ /* 0x000e640000002100 */
[C---:B-1----:R-:W-:Y:S01]  /*23c80*/  LOP3.LUT R0, R167.reuse, 0x8, RZ, 0xc0, !PT ;  /* 0x00000008a7007812 */ /* 0x042fe200078ec0ff */
[----:B------:R-:W-:Y:S01]  /*23c90*/  IMAD.SHL.U32 R2, R167, 0x40, RZ ;  /* 0x00000040a7027824 */ /* 0x000fe200078e00ff */
[----:B------:R-:W-:Y:S04]  /*23ca0*/  SHF.R.U32.HI R216, RZ, 0x1, R167 ;  /* 0x00000001ffd87819 */ /* 0x000fe800000116a7 */
[----:B------:R-:W-:Y:S02]  /*23cb0*/  LOP3.LUT R0, R0, 0x1c0, R2, 0xf8, !PT ;  /* 0x000001c000007812 */ /* 0x000fe400078ef802 */
[----:B------:R-:W-:Y:S02]  /*23cc0*/  LOP3.LUT R208, R2, 0x400, RZ, 0xc0, !PT ;  /* 0x0000040002d07812 */ /* 0x000fe400078ec0ff */
[----:B------:R-:W-:Y:S05]  /*23cd0*/  LOP3.LUT R0, R0, R218, RZ, 0x3c, !PT ;  /* 0x000000da00007212 */ /* 0x000fea00078e3cff */
[----:B------:R-:W-:Y:S02]  /*23ce0*/  IMAD R208, R0, 0x2, R208 ;  /* 0x0000000200d07824 */ /* 0x000fe400078e02d0 */
[----:B------:R-:W-:Y:S02]  /*23cf0*/  IMAD.MOV.U32 R0, RZ, RZ, R230 ;  /* 0x000000ffff007224 */ /* 0x000fe400078e00e6 */
[----:B--2---:R-:W-:Y:S04]  /*23d00*/  @!P2 IMAD.SHL.U32 R6, R6, 0x100, RZ ;  /* 0x000001000606a824 */ /* 0x004fe800078e00ff */
[----:B------:R-:W-:Y:S05]  /*23d10*/  @!P2 IMAD.X R6, RZ, RZ, ~R6, P0 ;  /* 0x000000ffff06a224 */ /* 0x000fea00000e0e06 */
[----:B------:R-:W-:Y:S04]  /*23d20*/  @!P2 SHF.R.S64 R7, R7, 0x1f, R6 ;  /* 0x0000001f0707a819 */ /* 0x000fe80000001006 */
[----:B------:R-:W-:Y:S04]  /*23d30*/  @!P2 IADD3 R231, P0, PT, R231, R7, RZ ;  /* 0x00000007e7e7a210 */ /* 0x000fe80007f1e0ff */
        /* <DEDUP_REMOVED lines=12> */
[-C--:B------:R-:W-:Y:S04]  /*23e00*/  LOP3.LUT R6, R6, R13.reuse, RZ, 0x3c, !PT ;  /* 0x0000000d06067212 */ /* 0x080fe800078e3cff */
[----:B------:R-:W-:Y:S02]  /*23e10*/  ISETP.GE.AND P0, PT, R6, RZ, PT ;  /* 0x000000ff0600720c */ /* 0x000fe40003f06270 */
[----:B------:R-:W-:Y:S01]  /*23e20*/  LOP3.LUT R6, RZ, R13, RZ, 0x33, !PT ;  /* 0x0000000dff067212 */ /* 0x000fe200078e33ff */
        /* <DEDUP_REMOVED lines=18> */
[----:B------:R-:W3:Y:S01]  /*23f50*/  LD.E.64 R14, desc[UR4][R164.64+0x40] ;  /* 0x00004004a40e7980 */ /* 0x000ee2000c101b00 */
[-C--:B------:R-:W-:Y:S01]  /*23f60*/  @!P4 IADD3 R9, PT, PT, R9, -R10.reuse, RZ ;  /* 0x8000000a0909c210 */ /* 0x080fe20007ffe0ff */
[----:B------:R-:W-:Y:S01]  /*23f70*/  @!P4 VIADD R12, R12, 0x1 ;  /* 0x000000010c0cc836 */ /* 0x000fe20000000000 */
[----:B------:R-:W-:Y:S02]  /*23f80*/  ISETP.NE.AND P4, PT, R13, RZ, PT ;  /* 0x000000ff0d00720c */ /* 0x000fe40003f85270 */
[----:B------:R-:W-:Y:S07]  /*23f90*/  ISETP.GE.U32.AND P6, PT, R9, R10, PT ;  /* 0x0000000a0900720c */ /* 0x000fee0003fc6070 */
[----:B------:R-:W-:Y:S05]  /*23fa0*/  @P5 IADD3 R11, PT, PT, R11, 0x1, RZ ;  /* 0x000000010b0b5810 */ /* 0x000fea0007ffe0ff */
        /* <DEDUP_REMOVED lines=26> */
.L_x_3731:
[----:B------:R-:W-:Y:S05]  /*24150*/  BSYNC.RECONVERGENT B0 ;  /* 0x0000000000007941 */ /* 0x000fea0003800200 */
.L_x_3730:
[-C--:B------:R-:W-:Y:S01]  /*24160*/  @!P3 MOV R6, R231.reuse ;  /* 0x000000e70006b202 */ /* 0x080fe20000000f00 */
[----:B------:R-:W-:Y:S01]  /*24170*/  BSSY.RECONVERGENT B1, `(.L_x_3732) ;  /* 0x0000316000017945 */ /* 0x000fe20003800200 */
[----:B------:R-:W-:Y:S02]  /*24180*/  @!P3 MOV R7, R230 ;  /* 0x000000e60007b202 */ /* 0x000fe40000000f00 */
[----:B------:R-:W-:Y:S02]  /*24190*/  SHF.L.U32 R5, R224, 0x5, RZ ;  /* 0x00000005e0057819 */ /* 0x000fe400000006ff */
[----:B------:R-:W-:Y:S01]  /*241a0*/  SHF.L.U32 R217, R167, 0x5, RZ ;  /* 0x00000005a7d97819 */ /* 0x000fe200000006ff */
[----:B------:R-:W-:Y:S01]  /*241b0*/  @!PT LDS RZ, [RZ] ;  /* 0x00000000fffff984 */ /* 0x000fe20000000800 */
[----:B------:R-:W-:Y:S01]  /*241c0*/  @!PT LDS RZ, [RZ] ;  /* 0x00000000fffff984 */ /* 0x000fe20000000800 */
[----:B------:R-:W-:Y:S01]  /*241d0*/  @!PT LDS RZ, [RZ] ;  /* 0x00000000fffff984 */ /* 0x000fe20000000800 */
[----:B------:R1:W-:Y:S01]  /*241e0*/  @!P3 LDGSTS.E.BYPASS.LTC128B.128 [R247+0xa000], desc[UR4][R6.64] ;  /* 0x0a00000006f7bfae */ /* 0x0003e2000b981a04 */
[----:B------:R-:W-:Y:S02]  /*241f0*/  IADD3 R8, P0, PT, R5, R231, RZ ;  /* 0x000000e705087210 */ /* 0x000fe40007f1e0ff */
[----:B------:R-:W-:Y:S02]  /*24200*/  LOP3.LUT R0, R216, 0x8, RZ, 0xc0, !PT ;  /* 0x00000008d8007812 */ /* 0x000fe400078ec0ff */
[----:B------:R-:W-:Y:S02]  /*24210*/  IADD3 R10, P1, PT, R8, R5, RZ ;  /* 0x00000005080a7210 */ /* 0x000fe40007f3e0ff */
[----:B------:R-:W-:Y:S01]  /*24220*/  LOP3.LUT R217, R217, 0x7c00, RZ, 0xc0, !PT ;  /* 0x00007c00d9d97812 */ /* 0x000fe200078ec0ff */
[----:B------:R2:W-:Y:S01]  /*24230*/  @P3 STS.128 [R247+0xa000], RZ ;  /* 0x00a000fff7003388 */ /* 0x0005e20000000c00 */
[--C-:B------:R-:W-:Y:S02]  /*24240*/  LOP3.LUT R0, R0, 0x1c0, R2.reuse, 0xf8, !PT ;  /* 0x000001c000007812 */ /* 0x100fe400078ef802 */
[----:B------:R-:W-:Y:S02]  /*24250*/  LOP3.LUT R209, R217, 0x200, R2, 0xf8, !PT ;  /* 0x00000200d9d17812 */ /* 0x000fe400078ef802 */
[----:B------:R-:W-:Y:S02]  /*24260*/  LOP3.LUT R0, R0, R218, RZ, 0x3c, !PT ;  /* 0x000000da00007212 */ /* 0x000fe400078e3cff */
[----:B------:R-:W-:Y:S02]  /*24270*/  IADD3 R208, PT, PT, R39, R208, RZ ;  /* 0x000000d027d07210 */ /* 0x000fe40007ffe0ff */
[----:B------:R-:W-:Y:S02]  /*24280*/  LOP3.LUT R209, R209, R0, RZ, 0xfc, !PT ;  /* 0x00000000d1d17212 */ /* 0x000fe400078efcff */
[----:B------:R-:W-:Y:S02]  /*24290*/  MOV R219, 0x20 ;  /* 0x0000002000db7802 */ /* 0x000fe40000000f00 */
[-C--:B------:R-:W-:Y:S02]  /*242a0*/  LEA R209, R209, R39.reuse, 0x1 ;  /* 0x00000027d1d17211 */ /* 0x080fe400078e08ff */
[----:B------:R-:W-:Y:S02]  /*242b0*/  MOV R221, 0x40 ;  /* 0x0000004000dd7802 */ /* 0x000fe40000000f00 */
[----:B-1----:R-:W-:Y:S04]  /*242c0*/  SHF.L.U64.HI R6, R224, 0x5, R225 ;  /* 0x00000005e0067819 */ /* 0x002fe800000102e1 */
[----:B------:R-:W-:Y:S02]  /*242d0*/  IADD3.X R9, PT, PT, R6, R230, RZ, P0, !PT ;  /* 0x000000e606097210 */ /* 0x000fe400007fe4ff */
[----:B--2---:R-:W-:Y:S02]  /*242e0*/  LEA R247, R4, R39, 0x1 ;  /* 0x0000002704f77211 */ /* 0x004fe400078e08ff */
[-C--:B------:R-:W-:Y:S02]  /*242f0*/  IADD3.X R11, PT, PT, R9, R6.reuse, RZ, P1, !PT ;  /* 0x00000006090b7210 */ /* 0x080fe40000ffe4ff */
[-C--:B------:R-:W-:Y:S01]  /*24300*/  IADD3 R12, P0, PT, R10, R5.reuse, RZ ;  /* 0x000000050a0c7210 */ /* 0x080fe20007f1e0ff */
[----:B------:R-:W-:Y:S01]  /*24310*/  @!PT LDS RZ, [RZ] ;  /* 0x00000000fffff984 */ /* 0x000fe20000000800 */
[----:B------:R-:W-:Y:S01]  /*24320*/  @!PT LDS RZ, [RZ] ;  /* 0x00000000fffff984 */ /* 0x000fe20000000800 */
[----:B------:R-:W-:Y:S01]  /*24330*/  @!PT LDS RZ, [RZ] ;  /* 0x00000000fffff984 */ /* 0x000fe20000000800 */
[----:B------:R1:W-:Y:S03]  /*24340*/  @!P3 LDGSTS.E.BYPASS.LTC128B.128 [R247+0xa800], desc[UR4][R8.64] ;  /* 0x0a80000008f7bfae */ /* 0x0003e6000b981a04 */
[-C--:B------:R-:W-:Y:S02]  /*24350*/  IADD3.X R13, PT, PT, R11, R6.reuse, RZ, P0, !PT ;  /* 0x000000060b0d7210 */ /* 0x080fe400007fe4ff */
[-C--:B------:R-:W-:Y:S03]  /*24360*/  IADD3 R14, P1, PT, R12, R5.reuse, RZ ;  /* 0x000000050c0e7210 */ /* 0x080fe60007f3e0ff */
[----:B------:R-:W-:Y:S01]  /*24370*/  @P3 STS.128 [R247+0xa800], RZ ;  /* 0x00a800fff7003388 */ /* 0x000fe20000000c00 */
[-C--:B------:R-:W-:Y:S07]  /*24380*/  IADD3.X R15, PT, PT, R13, R6.reuse, RZ, P1, !PT ;  /* 0x000000060d0f7210 */ /* 0x080fee0000ffe4ff */
        /* <DEDUP_REMOVED lines=66> */
[----:B------:R-:W-:Y:S01]  /*247b0*/  @!P3 LDGSTS.E.BYPASS.LTC128B.128 [R247+0xf800], desc[UR4][R12.64] ;  /* 0x0f8000000cf7bfae */ /* 0x000fe2000b981a04 */
[-C--:B------:R-:W-:Y:S07]  /*247c0*/  IADD3 R4, P1, PT, R8, R5.reuse, RZ ;  /* 0x0000000508047210 */ /* 0x080fee0007f3e0ff */
[----:B------:R-:W-:Y:S01]  /*247d0*/  @P3 STS.128 [R247+0xf800], RZ ;  /* 0x00f800fff7003388 */ /* 0x000fe20000000c00 */
[----:B--2---:R-:W-:Y:S02]  /*247e0*/  @!P3 IADD3 R10, P0, PT, R4, R5, RZ ;  /* 0x00000005040ab210 */ /* 0x004fe40007f1e0ff */
[-C--:B------:R-:W-:Y:S02]  /*247f0*/  IADD3.X R5, PT, PT, R9, R6.reuse, RZ, P1, !PT ;  /* 0x0000000609057210 */ /* 0x080fe40000ffe4ff */
[----:B------:R-:W-:Y:S03]  /*24800*/  LOP3.LUT P1, RZ, R167, 0x4, RZ, 0xc0, !PT ;  /* 0x00000004a7ff7812 */ /* 0x000fe6000782c0ff */
[----:B------:R-:W-:Y:S01]  /*24810*/  @!PT LDS RZ, [RZ] ;  /* 0x00000000fffff984 */ /* 0x000fe20000000800 */
[----:B------:R-:W-:Y:S01]  /*24820*/  @!PT LDS RZ, [RZ] ;  /* 0x00000000fffff984 */ /* 0x000fe20000000800 */
[----:B------:R-:W-:Y:S01]  /*24830*/  @!PT LDS RZ, [RZ] ;  /* 0x00000000fffff984 */ /* 0x000fe20000000800 */
[----:B------:R-:W-:Y:S01]  /*24840*/  @!P3 LDGSTS.E.BYPASS.LTC128B.128 [R247+0x10000], desc[UR4][R14.64] ;  /* 0x100000000ef7bfae */ /* 0x000fe2000b981a04 */
[----:B------:R-:W-:Y:S02]  /*24850*/  @!P3 IADD3.X R11, PT, PT, R5, R6, RZ, P0, !PT ;  /* 0x00000006050bb210 */ /* 0x000fe400007fe4ff */
[----:B------:R-:W-:Y:S02]  /*24860*/  LOP3.LUT P0, RZ, R167, 0x2, RZ, 0xc0, !PT ;  /* 0x00000002a7ff7812 */ /* 0x000fe4000780c0ff */
[----:B------:R-:W-:Y:S02]  /*24870*/  SEL R221, R221, 0xffffffc0, !P1 ;  /* 0xffffffc0dddd7807 */ /* 0x000fe40004800000 */
[----:B------:R-:W-:Y:S01]  /*24880*/  SEL R219, R219, 0xffffffe0, !P0 ;  /* 0xffffffe0dbdb7807 */ /* 0x000fe20004000000 */
[----:B------:R-:W-:Y:S01]  /*24890*/  @P3 STS.128 [R247+0x10000], RZ ;  /* 0x010000fff7003388 */ /* 0x000fe20000000c00 */
[C---:B------:R-:W-:Y:S02]  /*248a0*/  IADD3 R220, PT, PT, R209.reuse, R221, RZ ;  /* 0x000000ddd1dc7210 */ /* 0x040fe40007ffe0ff */
[-C--:B------:R-:W-:Y:S02]  /*248b0*/  IADD3 R172, PT, PT, R209, R219.reuse, RZ ;  /* 0x000000dbd1ac7210 */ /* 0x080fe40007ffe0ff */
[C---:B------:R-:W-:Y:S02]  /*248c0*/  IADD3 R210, PT, PT, R208.reuse, R219, RZ ;  /* 0x000000dbd0d27210 */ /* 0x040fe40007ffe0ff */
[----:B------:R-:W-:Y:S01]  /*248d0*/  IADD3 R221, PT, PT, R208, R221, RZ ;  /* 0x000000ddd0dd7210 */ /* 0x000fe20007ffe0ff */
[----:B------:R-:W-:Y:S01]  /*248e0*/  @!PT LDS RZ, [RZ] ;  /* 0x00000000fffff984 */ /* 0x000fe20000000800 */
[----:B------:R-:W-:Y:S01]  /*248f0*/  @!PT LDS RZ, [RZ] ;  /* 0x00000000fffff984 */ /* 0x000fe20000000800 */
[----:B------:R-:W-:Y:S01]  /*24900*/  @!PT LDS RZ, [RZ] ;  /* 0x00000000fffff984 */ /* 0x000fe20000000800 */
[----:B------:R-:W-:Y:S01]  /*24910*/  @!P3 LDGSTS.E.BYPASS.LTC128B.128 [R247+0x10800], desc[UR4][R8.64] ;  /* 0x1080000008f7bfae */ /* 0x000fe2000b981a04 */
[----:B------:R-:W-:Y:S07]  /*24920*/  ISETP.GT.AND P0, PT, R246, R226, PT ;  /* 0x000000e2f600720c */ /* 0x000fee0003f04270 */
        /* <DEDUP_REMOVED lines=12> */
[----:B------:R-:W-:Y:S08]  /*249f0*/  LDSM.16.M88.4 R16, [R208+0x2800] ;  /* 0x00280000d010783b */ /* 0x000ff00000000200 */
[----:B-1----:R-:W1:Y:S08]  /*24a00*/  LDSM.16.M88.4 R8, [R208+0x2000] ;  /* 0x00200000d008783b */ /* 0x002e700000000200 */
[----:B------:R-:W2:Y:S08]  /*24a10*/  LDSM.16.M88.4 R24, [R208+0x3000] ;  /* 0x00300000d018783b */ /* 0x000eb00000000200 */
        /* <DEDUP_REMOVED lines=17> */
[----:B------:R-:W-:Y:S08]  /*24b30*/  LDSM.16.M88.4 R188, [R210+0x4000] ;  /* 0x00400000d2bc783b */ /* 0x000ff00000000200 */
[----:B------:R-:W-:Y:S08]  /*24b40*/  LDSM.16.M88.4 R192, [R210+0x4800] ;  /* 0x00480000d2c0783b */ /* 0x000ff00000000200 */
[----:B------:R-:W-:Y:S08]  /*24b50*/  LDSM.16.M88.4 R196, [R210+0x5000] ;  /* 0x00500000d2c4783b */ /* 0x000ff00000000200 */
[----:B------:R-:W-:Y:S08]  /*24b60*/  LDSM.16.M88.4 R200, [R210+0x5800] ;  /* 0x00580000d2c8783b */ /* 0x000ff00000000200 */
[----:B------:R-:W0:Y:S08]  /*24b70*/  LDGDEPBAR ;  /* 0x00000000000079af */ /* 0x000e300000000000 */
[----:B------:R-:W-:Y:S08]  /*24b80*/  LDSM.16.M88.4 R204, [R210+0x6800] ;  /* 0x00680000d2cc783b */ /* 0x000ff00000000200 */
[----:B------:R-:W5:Y:S04]  /*24b90*/  LD.E R250, desc[UR4][R164.64+0x18c] ;  /* 0x00018c04a4fa7980 */ /* 0x000f68000c101900 */
[----:B------:R-:W-:Y:S01]  /*24ba0*/  LDSM.16.M88.4 R212, [R221+0x4800] ;  /* 0x00480000ddd4783b */ /* 0x000fe20000000200 */
[C---:B-1----:R-:W-:Y:S08]  /*24bb0*/  HMMA.16816.F32.BF16 R4, R128.reuse, R8, RZ ;  /* 0x000000088004723c */ /* 0x042ff000000418ff */
[C---:B------:R-:W-:Y:S08]  /*24bc0*/  HMMA.16816.F32.BF16 R8, R128.reuse, R10, RZ ;  /* 0x0000000a8008723c */ /* 0x040ff000000418ff */
        /* <DEDUP_REMOVED lines=61> */
[C---:B---3--:R-:W-:Y:S08]  /*24fa0*/  HMMA.16816.F32.BF16 R84, R172.reuse, R180, R84 ;  /* 0x000000b4ac54723c */ /* 0x048ff00000041854 */
[C---:B------:R-:W-:Y:S01]  /*24fb0*/  HMMA.16816.F32.BF16 R88, R172.reuse, R182, R88 ;  /* 0x000000b6ac58723c */ /* 0x040fe20000041858 */
[----:B------:R-:W3:Y:S07]  /*24fc0*/  LDSM.16.M88.4 R180, [R210+0x9000] ;  /* 0x00900000d2b4783b */ /* 0x000eee0000000200 */
[C---:B----4-:R-:W-:Y:S01]  /*24fd0*/  HMMA.16816.F32.BF16 R92, R172.reuse, R184, R92 ;  /* 0x000000b8ac5c723c */ /* 0x050fe2000004185c */
[----:B------:R-:W-:Y:S07]  /*24fe0*/  LDSM.16.M88.4 R208, [R221+0x4000] ;  /* 0x00400000ddd0783b */ /* 0x000fee0000000200 */
[C---:B------:R-:W-:Y:S01]  /*24ff0*/  HMMA.16816.F32.BF16 R96, R172.reuse, R186, R96 ;  /* 0x000000baac60723c */ /* 0x040fe20000041860 */
[----:B------:R-:W4:Y:S07]  /*25000*/  LDSM.16.M88.4 R184, [R221+0x2800] ;  /* 0x00280000ddb8783b */ /* 0x000f2e0000000200 */
[C---:B-1----:R-:W-:Y:S08]  /*25010*/  HMMA.16816.F32.BF16 R100, R172.reuse, R168, R100 ;  /* 0x000000a8ac64723c */ /* 0x042ff00000041864 */
        /* <DEDUP_REMOVED lines=8> */
[C---:B------:R-:W-:Y:S08]  /*250a0*/  HMMA.16816.F32.BF16 R124, R172.reuse, R188, R124 ;  /* 0x000000bcac7c723c */ /* 0x040ff0000004187c */
[----:B------:R-:W-:Y:S01]  /*250b0*/  HMMA.16816.F32.BF16 R128, R172, R190, R128 ;  /* 0x000000beac80723c */ /* 0x000fe20000041880 */
[----:B------:R-:W2:Y:S07]  /*250c0*/  LDSM.16.M88.4 R172, [R221+0x5800] ;  /* 0x00580000ddac783b */ /* 0x000eae0000000200 */
[C---:B------:R-:W-:Y:S01]  /*250d0*/  HMMA.16816.F32.BF16 R4, R192.reuse, R196, R4 ;  /* 0x000000c4c004723c */ /* 0x040fe20000041804 */
[----:B------:R-:W-:Y:S07]  /*250e0*/  LDSM.16.M88.4 R188, [R221+0x7800] ;  /* 0x00780000ddbc783b */ /* 0x000fee0000000200 */
[C---:B------:R-:W-:Y:S01]  /*250f0*/  HMMA.16816.F32.BF16 R8, R192.reuse, R198, R8 ;  /* 0x000000c6c008723c */ /* 0x040fe20000041808 */
[----:B------:R-:W-:Y:S07]  /*25100*/  LDSM.16.M88.4 R196, [R221+0x8000] ;  /* 0x00800000ddc4783b */ /* 0x000fee0000000200 */
        /* <DEDUP_REMOVED lines=9> */
[C---:B------:R-:W-:Y:S03]  /*251a0*/  HMMA.16816.F32.BF16 R36, R192.reuse, R208, R36 ;  /* 0x000000d0c024723c */ /* 0x040fe60000041824 */
[C---:B------:R-:W-:Y:S02]  /*251b0*/  IADD3 R208, PT, PT, R219.reuse, R220, RZ ;  /* 0x000000dcdbd07210 */ /* 0x040fe40007ffe0ff */
[----:B------:R-:W-:Y:S03]  /*251c0*/  IADD3 R220, PT, PT, R219, R221, RZ ;  /* 0x000000dddbdc7210 */ /* 0x000fe60007ffe0ff */
        /* <DEDUP_REMOVED lines=25> */
[----:B------:R-:W-:Y:S01]  /*25360*/  HMMA.16816.F32.BF16 R128, R192, R170, R128 ;  /* 0x000000aac080723c */ /* 0x000fe20000041880 */
[----:B------:R-:W1:Y:S07]  /*25370*/  LDSM.16.M88.4 R168, [R220+0x2800] ;  /* 0x00280000dca8783b */ /* 0x000e6e0000000200 */
[C---:B------:R-:W-:Y:S08]  /*25380*/  HMMA.16816.F32.BF16 R4, R208.reuse, R212, R4 ;  /* 0x000000d4d004723c */ /* 0x040ff00000041804 */
[C---:B------:R-:W-:Y:S11]  /*25390*/  HMMA.16816.F32.BF16 R8, R208.reuse, R214, R8 ;  /* 0x000000d6d008723c */ /* 0x040ff60000041808 */
        /* <DEDUP_REMOVED lines=8> */
[-C--:B------:R-:W-:Y:S03]  /*25420*/  FMUL.FTZ R11, R11, R250.reuse ;  /* 0x000000fa0b0b7220 */ /* 0x080fe60000410000 */
[----:B------:R-:W-:Y:S01]  /*25430*/  MUFU.TANH R174, R5 ;  /* 0x0000000500ae7308 */ /* 0x000fe20000002400 */
[C---:B-1----:R-:W-:Y:S09]  /*25440*/  HMMA.16816.F32.BF16 R12, R208.reuse, R168, R12 ;  /* 0x000000a8d00c723c */ /* 0x042ff2000004180c */
[----:B------:R-:W-:Y:S01]  /*25450*/  MUFU.TANH R173, R6 ;  /* 0x0000000600ad7308 */ /* 0x000fe20000002400 */
[C---:B------:R-:W-:Y:S09]  /*25460*/  HMMA.16816.F32.BF16 R16, R208.reuse, R170, R16 ;  /* 0x000000aad010723c */ /* 0x040ff20000041810 */
[----:B------:R1:W-:Y:S01]  /*25470*/  MUFU.TANH R175, R7 ;  /* 0x0000000700af7308 */ /* 0x0003e20000002400 */
[-C--:B------:R-:W-:Y:S01]  /*25480*/  FMUL.FTZ R13, R13, R250.reuse ;  /* 0x000000fa0d0d7220 */ /* 0x080fe20000410000 */
[-C--:B------:R-:W-:Y:S08]  /*25490*/  FMUL.FTZ R12, R12, R250.reuse ;  /* 0x000000fa0c0c7220 */ /* 0x080ff00000410000 */
[----:B------:R-:W-:Y:S01]  /*254a0*/  MUFU.TANH R168, R8 ;  /* 0x0000000800a87308 */ /* 0x000fe20000002400 */
[-C--:B------:R-:W-:Y:S09]  /*254b0*/  FMUL.FTZ R17, R17, R250.reuse ;  /* 0x000000fa11117220 */ /* 0x080ff20000410000 */
        /* <DEDUP_REMOVED lines=172> */
[----:B------:R5:W-:Y:S01]  /*25f80*/  MUFU.TANH R195, R105 ;  /* 0x0000006900c37308 */ /* 0x000be20000002400 */
[-C--:B----4-:R-:W-:Y:S01]  /*25f90*/  FMUL.FTZ R97, R103, R250.reuse ;  /* 0x000000fa67617220 */ /* 0x090fe20000410000 */
[C---:B--2---:R-:W-:Y:S08]  /*25fa0*/  HMMA.16816.F32.BF16 R116, R208.reuse, R4, R116 ;  /* 0x00000004d074723c */ /* 0x044ff00000041874 */
[----:B------:R-:W-:Y:S01]  /*25fb0*/  MUFU.TANH R43, R43 ;  /* 0x0000002b002b7308 */ /* 0x000fe20000002400 */
[----:B------:R-:W-:Y:S01]  /*25fc0*/  BAR.SYNC.DEFER_BLOCKING 0x0 ;  /* 0x0000000000007b1d */ /* 0x000fe20000010000 */
[-C--:B-1----:R-:W-:Y:S01]  /*25fd0*/  FMUL.FTZ R104, R110, R250.reuse ;  /* 0x000000fa6e687220 */ /* 0x082fe20000410000 */
[C---:B------:R-:W-:Y:S03]  /*25fe0*/  HMMA.16816.F32.BF16 R120, R208.reuse, R6, R120 ;  /* 0x00000006d078723c */ /* 0x040fe60000041878 */
[-C--:B------:R-:W-:Y:S01]  /*25ff0*/  FMUL.FTZ R114, R114, R250.reuse ;  /* 0x000000fa72727220 */ /* 0x080fe20000410000 */
[-C--:B------:R-:W-:Y:S03]  /*26000*/  FMUL.FTZ R115, R115, R250.reuse ;  /* 0x000000fa73737220 */ /* 0x080fe60000410000 */
[----:B------:R-:W-:Y:S01]  /*26010*/  MUFU.TANH R48, R48 ;  /* 0x0000003000307308 */ /* 0x000fe20000002400 */
[-C--:B------:R-:W-:Y:S01]  /*26020*/  FMUL.FTZ R113, R113, R250.reuse ;  /* 0x000000fa71717220 */ /* 0x080fe20000410000 */
[-C--:B-----5:R-:W-:Y:S01]  /*26030*/  FMUL.FTZ R105, R111, R250.reuse ;  /* 0x000000fa6f697220 */ /* 0x0a0fe20000410000 */
        /* <DEDUP_REMOVED lines=8> */
[-C--:B------:R-:W-:Y:S07]  /*260c0*/  FMUL.FTZ R120, R120, R250.reuse ;  /* 0x000000fa78787220 */ /* 0x080fee0000410000 */
[----:B------:R2:W-:Y:S01]  /*260d0*/  MUFU.TANH R181, R115 ;  /* 0x0000007300b57308 */ /* 0x0005e20000002400 */
[-C--:B------:R-:W-:Y:S01]  /*260e0*/  FMUL.FTZ R122, R122, R250.reuse ;  /* 0x000000fa7a7a7220 */ /* 0x080fe20000410000 */
[C---:B---3--:R-:W-:Y:S08]  /*260f0*/  HMMA.16816.F32.BF16 R124, R208.reuse, R8, R124 ;  /* 0x00000008d07c723c */ /* 0x048ff0000004187c */
[----:B------:R3:W-:Y:S01]  /*26100*/  MUFU.TANH R183, R118 ;  /* 0x0000007600b77308 */ /* 0x0007e20000002400 */
[-C--:B-1----:R-:W-:Y:S01]  /*26110*/  FMUL.FTZ R114, R117, R250.reuse ;  /* 0x000000fa75727220 */ /* 0x082fe20000410000 */
[----:B------:R-:W-:Y:S08]  /*26120*/  HMMA.16816.F32.BF16 R128, R208, R10, R128 ;  /* 0x0000000ad080723c */ /* 0x000ff00000041880 */
[----:B------:R-:W-:Y:S01]  /*26130*/  MUFU.TANH R49, R49 ;  /* 0x0000003100317308 */ /* 0x000fe20000002400 */
[-C--:B--2---:R-:W-:Y:S01]  /*26140*/  FMUL.FTZ R115, R121, R250.reuse ;  /* 0x000000fa79737220 */ /* 0x084fe20000410000 */
[-C--:B------:R-:W-:Y:S01]  /*26150*/  FMUL.FTZ R126, R126, R250.reuse ;  /* 0x000000fa7e7e7220 */ /* 0x080fe20000410000 */
[-C--:B------:R-:W-:Y:S07]  /*26160*/  FMUL.FTZ R127, R127, R250.reuse ;  /* 0x000000fa7f7f7220 */ /* 0x080fee0000410000 */
[----:B------:R-:W-:Y:S01]  /*26170*/  MUFU.TANH R46, R46 ;  /* 0x0000002e002e7308 */ /* 0x000fe20000002400 */
[-C--:B------:R-:W-:Y:S01]  /*26180*/  FMUL.FTZ R10, R125, R250.reuse ;  /* 0x000000fa7d0a7220 */ /* 0x080fe20000410000 */
[-C--:B---3--:R-:W-:Y:S01]  /*26190*/  FMUL.FTZ R118, R124, R250.reuse ;  /* 0x000000fa7c767220 */ /* 0x088fe20000410000 */
        /* <DEDUP_REMOVED lines=71> */
[----:B------:R1:W1:Y:S10]  /*26610*/  MUFU.TANH R6, R116 ;  /* 0x0000007400067308 */ /* 0x0002740000002400 */
[----:B------:R-:W1:Y:S10]  /*26620*/  MUFU.TANH R114, R114 ;  /* 0x0000007200727308 */ /* 0x000e740000002400 */
        /* <DEDUP_REMOVED lines=11> */
[----:B------:R-:W-:Y:S03]  /*266e0*/  BSSY.RECONVERGENT B0, `(.L_x_3734) ;  /* 0x000004c000007945 */ /* 0x000fe60003800200 */
        /* <DEDUP_REMOVED lines=47> */
[C---:B------:R-:W-:Y:S03]  /*269e0*/  ISETP.NE.AND P5, PT, R106.reuse, RZ, PT ;  /* 0x000000ff6a00720c */ /* 0x040fe60003fa5270 */
[----:B------:R-:W-:Y:S02]  /*269f0*/  @!P0 IMAD.MOV R101, RZ, RZ, -R101 ;  /* 0x000000ffff658224 */ /* 0x000fe400078e0a65 */
[----:B------:R-:W-:Y:S03]  /*26a00*/  @P6 VIADD R103, R103, 0x1 ;  /* 0x0000000167676836 */ /* 0x000fe60000000000 */
[----:B------:R-:W-:Y:S02]  /*26a10*/  SEL R101, R5, R101, !P5 ;  /* 0x0000006505657207 */ /* 0x000fe40006800000 */
[----:B------:R-:W-:Y:S02]  /*26a20*/  @!P4 IADD3 R103, PT, PT, -R103, RZ, RZ ;  /* 0x000000ff6767c210 */ /* 0x000fe40007ffe1ff */
[-C--:B------:R-:W-:Y:S02]  /*26a30*/  LEA R110, P4, R101, R238.reuse, 0x2 ;  /* 0x000000ee656e7211 */ /* 0x080fe400078810ff */
[----:B------:R-:W-:Y:S02]  /*26a40*/  SEL R103, R5, R103, !P5 ;  /* 0x0000006705677207 */ /* 0x000fe40006800000 */
[-C--:B------:R-:W-:Y:S02]  /*26a50*/  LEA.HI.X.SX32 R111, R101, R239.reuse, 0x2, P4 ;  /* 0x000000ef656f7211 */ /* 0x080fe400020f16ff */
[C---:B------:R-:W-:Y:S01]  /*26a60*/  LEA R64, P0, R103.reuse, R238, 0x2 ;  /* 0x000000ee67407211 */ /* 0x040fe200078010ff */
[C---:B------:R-:W-:Y:S02]  /*26a70*/  IMAD.IADD R101, R103.reuse, 0x1, -R101 ;  /* 0x0000000167657824 */ /* 0x040fe400078e0a65 */
[----:B------:R-:W3:Y:S01]  /*26a80*/  LD.E R7, desc[UR4][R110.64] ;  /* 0x000000046e077980 */ /* 0x000ee2000c101900 */
[----:B------:R-:W-:Y:S01]  /*26a90*/  LEA.HI.X.SX32 R65, R103, R239, 0x2, P0 ;  /* 0x000000ef67417211 */ /* 0x000fe200000f16ff */
[----:B------:R-:W-:Y:S04]  /*26aa0*/  IMAD R106, R106, R101, -0x100 ;  /* 0xffffff006a6a7424 */ /* 0x000fe800078e0265 */
[----:B------:R1:W3:Y:S04]  /*26ab0*/  LD.E R5, desc[UR4][R64.64] ;  /* 0x0000000440057980 */ /* 0x0002e8000c101900 */
[----:B------:R-:W4:Y:S01]  /*26ac0*/  LD.E.64 R110, desc[UR4][R164.64+0x20] ;  /* 0x00002004a46e7980 */ /* 0x000f22000c101b00 */
[----:B-1----:R-:W-:Y:S01]  /*26ad0*/  SHF.R.S32.HI R65, RZ, 0x1f, R106 ;  /* 0x0000001fff417819 */ /* 0x002fe2000001146a */
        /* <DEDUP_REMOVED lines=12> */
.L_x_3735:
[----:B------:R-:W-:Y:S05]  /*26ba0*/  BSYNC.RECONVERGENT B0 ;  /* 0x0000000000007941 */ /* 0x000fea0003800200 */
.L_x_3734:
[----:B------:R-:W-:Y:S01]  /*26bb0*/  @!P3 IMAD.MOV.U32 R229, RZ, RZ, R227 ;  /* 0x000000ffffe5b224 */ /* 0x000fe200078e00e3 */
[-C--:B------:R-:W-:Y:S02]  /*26bc0*/  @!P3 LEA R100, P0, R222, R228.reuse, 0x5 ;  /* 0x000000e4de64b211 */ /* 0x080fe400078028ff */
[--C-:B------:R-:W-:Y:S02]  /*26bd0*/  IADD3 R64, P6, P5, R4, R228, R4.reuse ;  /* 0x000000e404407210 */ /* 0x100fe40007dde004 */
[----:B------:R-:W-:Y:S01]  /*26be0*/  @!PT LDS RZ, [RZ] ;  /* 0x00000000fffff984 */ /* 0x000fe20000000800 */
[----:B------:R-:W-:Y:S01]  /*26bf0*/  @!PT LDS RZ, [RZ] ;  /* 0x00000000fffff984 */ /* 0x000fe20000000800 */
[----:B------:R-:W-:Y:S01]  /*26c00*/  @!PT LDS RZ, [RZ] ;  /* 0x00000000fffff984 */ /* 0x000fe20000000800 */
[----:B------:R1:W-:Y:S01]  /*26c10*/  @!P3 LDGSTS.E.BYPASS.LTC128B.128 [R247+0x2000], desc[UR4][R228.64] ;  /* 0x02000000e4f7bfae */ /* 0x0003e2000b981a04 */
[-CC-:B------:R-:W-:Y:S02]  /*26c20*/  @!P3 LEA.HI.X R101, R222, R227.reuse, R223.reuse, 0x5, P0 ;  /* 0x000000e3de65b211 */ /* 0x180fe400000f2cdf */
[----:B------:R-:W-:Y:S01]  /*26c30*/  IADD3 R108, P4, P0, R4, R64, R4 ;  /* 0x00000040046c7210 */ /* 0x000fe2000789e004 */
[----:B------:R2:W-:Y:S01]  /*26c40*/  @P3 STS.128 [R247+0x2000], RZ ;  /* 0x002000fff7003388 */ /* 0x0005e20000000c00 */
[----:B------:R-:W-:Y:S03]  /*26c50*/  SHF.L.U64.HI R5, R222, 0x5, R223 ;  /* 0x00000005de057819 */ /* 0x000fe600000102df */
[----:B------:R-:W-:Y:S01]  /*26c60*/  @!PT LDS RZ, [RZ] ;  /* 0x00000000fffff984 */ /* 0x000fe20000000800 */
[----:B------:R-:W-:Y:S01]  /*26c70*/  @!PT LDS RZ, [RZ] ;  /* 0x00000000fffff984 */ /* 0x000fe20000000800 */
[----:B------:R-:W-:Y:S01]  /*26c80*/  @!PT LDS RZ, [RZ] ;  /* 0x00000000fffff984 */ /* 0x000fe20000000800 */
[----:B------:R3:W-:Y:S01]  /*26c90*/  @!P3 LDGSTS.E.BYPASS.LTC128B.128 [R247+0x2800], desc[UR4][R100.64] ;  /* 0x0280000064f7bfae */ /* 0x0007e2000b981a04 */
[C-C-:B------:R-:W-:Y:S02]  /*26ca0*/  IADD3.X R65, PT, PT, R5.reuse, R227, R5.reuse, P6, P5 ;  /* 0x000000e305417210 */ /* 0x140fe400037ea405 */
[-C--:B------:R-:W-:Y:S01]  /*26cb0*/  IADD3 R106, P5, PT, R108, R4.reuse, RZ ;  /* 0x000000046c6a7210 */ /* 0x080fe20007fbe0ff */
[----:B------:R2:W-:Y:S01]  /*26cc0*/  @P3 STS.128 [R247+0x2800], RZ ;  /* 0x002800fff7003388 */ /* 0x0005e20000000c00 */
[--C-:B------:R-:W-:Y:S02]  /*26cd0*/  IADD3.X R109, PT, PT, R5, R65, R5.reuse, P4, P0 ;  /* 0x00000041056d7210 */ /* 0x100fe400027e0405 */
[-C--:B------:R-:W-:Y:S01]  /*26ce0*/  @!P3 IADD3 R110, P4, PT, R64, R4.reuse, RZ ;  /* 0x00000004406eb210 */ /* 0x080fe20007f9e0ff */
[----:B------:R-:W-:Y:S01]  /*26cf0*/  @!PT LDS RZ, [RZ] ;  /* 0x00000000fffff984 */ /* 0x000fe20000000800 */
[----:B------:R-:W-:Y:S01]  /*26d00*/  @!PT LDS RZ, [RZ] ;  /* 0x00000000fffff984 */ /* 0x000fe20000000800 */
[----:B------:R-:W-:Y:S01]  /*26d10*/  @!PT LDS RZ, [RZ] ;  /* 0x00000000fffff984 */ /* 0x000fe20000000800 */
[----:B------:R4:W-:Y:S01]  /*26d20*/  @!P3 LDGSTS.E.BYPASS.LTC128B.128 [R247+0x3000], desc[UR4][R64.64] ;  /* 0x0300000040f7bfae */ /* 0x0009e2000b981a04 */
[-C--:B------:R-:W-:Y:S01]  /*26d30*/  IADD3 R102, P0, PT, R106, R4.reuse, RZ ;  /* 0x000000046a667210 */ /* 0x080fe20007f1e0ff */
[--C-:B------:R-:W-:Y:S02]  /*26d40*/  IMAD.X R107, R109, 0x1, R5.reuse, P5 ;  /* 0x000000016d6b7824 */ /* 0x100fe400028e0605 */
[----:B------:R2:W-:Y:S01]  /*26d50*/  @P3 STS.128 [R247+0x3000], RZ ;  /* 0x003000fff7003388 */ /* 0x0005e20000000c00 */
[--C-:B------:R-:W-:Y:S02]  /*26d60*/  @!P3 IMAD.X R111, R65, 0x1, R5.reuse, P4 ;  /* 0x00000001416fb824 */ /* 0x100fe400020e0605 */
[--C-:B------:R-:W-:Y:S03]  /*26d70*/  IMAD.X R103, R107, 0x1, R5.reuse, P0 ;  /* 0x000000016b677824 */ /* 0x100fe600000e0605 */
[----:B------:R-:W-:Y:S01]  /*26d80*/  @!PT LDS RZ, [RZ] ;  /* 0x00000000fffff984 */ /* 0x000fe20000000800 */
[----:B------:R-:W-:Y:S01]  /*26d90*/  @!PT LDS RZ, [RZ] ;  /* 0x00000000fffff984 */ /* 0x000fe20000000800 */
[----:B------:R-:W-:Y:S01]  /*26da0*/  @!PT LDS RZ, [RZ] ;  /* 0x00000000fffff984 */ /* 0x000fe20000000800 */
[----:B------:R5:W-:Y:S01]  /*26db0*/  @!P3 LDGSTS.E.BYPASS.LTC128B.128 [R247+0x3800], desc[UR4][R110.64] ;  /* 0x038000006ef7bfae */ /* 0x000be2000b981a04 */
[----:B-1----:R-:W-:Y:S03]  /*26dc0*/  LOP3.LUT R229, R167, 0x38, RZ, 0xc0, !PT ;  /* 0x00000038a7e57812 */ /* 0x002fe600078ec0ff */
[----:B------:R2:W-:Y:S04]  /*26dd0*/  @P3 STS.128 [R247+0x3800], RZ ;  /* 0x003800fff7003388 */ /* 0x0005e80000000c00 */
[----:B------:R-:W-:Y:S01]  /*26de0*/  @!PT LDS RZ, [RZ] ;  /* 0x00000000fffff984 */ /* 0x000fe20000000800 */
[----:B------:R-:W-:Y:S01]  /*26df0*/  @!PT LDS RZ, [RZ] ;  /* 0x00000000fffff984 */ /* 0x000fe20000000800 */
[----:B------:R-:W-:Y:S01]  /*26e00*/  @!PT LDS RZ, [RZ] ;  /* 0x00000000fffff984 */ /* 0x000fe20000000800 */
[----:B------:R1:W-:Y:S01]  /*26e10*/  @!P3 LDGSTS.E.BYPASS.LTC128B.128 [R247+0x4000], desc[UR4][R108.64] ;  /* 0x040000006cf7bfae */ /* 0x0003e2000b981a04 */
[-C--:B---3--:R-:W-:Y:S03]  /*26e20*/  IADD3 R100, P4, PT, R102, R4.reuse, RZ ;  /* 0x0000000466647210 */ /* 0x088fe60007f9e0ff */
[----:B------:R2:W-:Y:S02]  /*26e30*/  @P3 STS.128 [R247+0x4000], RZ ;  /* 0x004000fff7003388 */ /* 0x0005e40000000c00 */
[--C-:B------:R-:W-:Y:S02]  /*26e40*/  IMAD.X R101, R103, 0x1, R5.reuse, P4 ;  /* 0x0000000167657824 */ /* 0x100fe400020e0605 */
[----:B------:R-:W-:Y:S01]  /*26e50*/  @!PT LDS RZ, [RZ] ;  /* 0x00000000fffff984 */ /* 0x000fe20000000800 */
[----:B------:R-:W-:Y:S01]  /*26e60*/  @!PT LDS RZ, [RZ] ;  /* 0x00000000fffff984 */ /* 0x000fe20000000800 */
[----:B------:R-:W-:Y:S01]  /*26e70*/  @!PT LDS RZ, [RZ] ;  /* 0x00000000fffff984 */ /* 0x000fe20000000800 */
[----:B------:R3:W-:Y:S01]  /*26e80*/  @!P3 LDGSTS.E.BYPASS.LTC128B.128 [R247+0x4800], desc[UR4][R106.64] ;  /* 0x048000006af7bfae */ /* 0x0007e2000b981a04 */
[-C--:B----4-:R-:W-:Y:S03]  /*26e90*/  IADD3 R64, P0, PT, R100, R4.reuse, RZ ;  /* 0x0000000464407210 */ /* 0x090fe60007f1e0ff */
[----:B------:R2:W-:Y:S02]  /*26ea0*/  @P3 STS.128 [R247+0x4800], RZ ;  /* 0x004800fff7003388 */ /* 0x0005e40000000c00 */
[--C-:B------:R-:W-:Y:S02]  /*26eb0*/  IMAD.X R65, R101, 0x1, R5.reuse, P0 ;  /* 0x0000000165417824 */ /* 0x100fe400000e0605 */
        /* <DEDUP_REMOVED lines=65> */
.L_x_3733:
[----:B------:R-:W-:Y:S05]  /*272d0*/  BSYNC.RECONVERGENT B1 ;  /* 0x0000000000017941 */ /* 0x000fea0003800200 */
.L_x_3732:
[----:B------:R-:W-:Y:S01]  /*272e0*/  LOP3.LUT R7, R0, 0x200, R2, 0xf8, !PT ;  /* 0x0000020000077812 */ /* 0x000fe200078ef802 */
[----:B------:R-:W-:Y:S01]  /*272f0*/  STL [R1+0x40], R234 ;  /* 0x000040ea01007387 */ /* 0x000fe20000100800 */
[----:B--2---:R-:W-:Y:S01]  /*27300*/  IMAD.SHL.U32 R65, R167, 0x2, RZ ;  /* 0x00000002a7417824 */ /* 0x004fe200078e00ff */
[----:B------:R-:W2:Y:S01]  /*27310*/  S2UR UR6, SR_CgaCtaId ;  /* 0x00000000000679c3 */ /* 0x000ea20000008800 */
[----:B------:R-:W-:Y:S01]  /*27320*/  UMOV UR7, 0x400 ;  /* 0x0000040000077882 */ /* 0x000fe20000000000 */
[----:B------:R-:W-:Y:S02]  /*27330*/  STL [R1+0x3c], R231 ;  /* 0x00003ce701007387 */ /* 0x000fe40000100800 */
[----:B------:R-:W-:Y:S02]  /*27340*/  LOP3.LUT R64, R65, 0x6, RZ, 0xc0, !PT ;  /* 0x0000000641407812 */ /* 0x000fe400078ec0ff */
[----:B------:R-:W-:Y:S03]  /*27350*/  STL [R1+0x38], R230 ;  /* 0x000038e601007387 */ /* 0x000fe60000100800 */
[----:B-1----:R-:W-:Y:S01]  /*27360*/  IMAD R4, R246, 0x100, R64 ;  /* 0x00000100f6047824 */ /* 0x002fe200078e0240 */
[----:B------:R-:W-:Y:S03]  /*27370*/  STL [R1+0x34], R229 ;  /* 0x000034e501007387 */ /* 0x000fe60000100800 */
[C---:B------:R-:W-:Y:S01]  /*27380*/  VIADD R220, R4.reuse, 0x9 ;  /* 0x0000000904dc7836 */ /* 0x040fe20000000000 */
[CC--:B------:R-:W-:Y:S01]  /*27390*/  ISETP.GE.AND P4, PT, R4.reuse, R245.reuse, PT ;  /* 0x000000f50400720c */ /* 0x0c0fe20003f86270 */
[----:B------:R-:W-:Y:S01]  /*273a0*/  STL [R1+0x30], R228 ;  /* 0x000030e401007387 */ /* 0x000fe20000100800 */
[CC--:B------:R-:W-:Y:S01]  /*273b0*/  ISETP.GE.AND P0, PT, R4.reuse, R242.reuse, PT ;  /* 0x000000f20400720c */ /* 0x0c0fe20003f06270 */
        /* <DEDUP_REMOVED lines=28> */
[C---:B-1----:R-:W-:Y:S01]  /*27580*/  VIADD R227, R4.reuse, 0x39 ;  /* 0x0000003904e37836 */ /* 0x042fe20000000000 */
[-C--:B------:R-:W-:Y:S01]  /*27590*/  ISETP.GE.AND P5, PT, R203, R245.reuse, PT ;  /* 0x000000f5cb00720c */ /* 0x080fe20003fa6270 */
[----:B------:R1:W-:Y:S01]  /*275a0*/  STL [R1+0x10], R216 ;  /* 0x000010d801007387 */ /* 0x0003e20000100800 */
[----:B------:R-:W-:Y:S01]  /*275b0*/  FSEL R15, R15, -INF , P6 ;  /* 0xff8000000f0f7808 */ /* 0x000fe20003000000 */
[C---:B---3--:R-:W-:Y:S01]  /*275c0*/  VIADD R225, R4.reuse, 0x40 ;  /* 0x0000004004e17836 */ /* 0x048fe20000000000 */
[----:B------:R-:W-:Y:S01]  /*275d0*/  FSEL R25, R25, -INF , P5 ;  /* 0xff80000019197808 */ /* 0x000fe20002800000 */
[C---:B------:R-:W-:Y:S01]  /*275e0*/  VIADD R124, R4.reuse, 0x31 ;  /* 0x00000031047c7836 */ /* 0x040fe20000000000 */
[-C--:B------:R-:W-:Y:S01]  /*275f0*/  ISETP.GE.AND P5, PT, R227, R245.reuse, PT ;  /* 0x000000f5e300720c */ /* 0x080fe20003fa6270 */
[C---:B------:R-:W-:Y:S01]  /*27600*/  VIADD R215, R4.reuse, 0x49 ;  /* 0x0000004904d77836 */ /* 0x040fe20000000000 */
[----:B--2---:R-:W-:Y:S01]  /*27610*/  ULEA UR6, UR6, UR7, 0x18 ;  /* 0x0000000706067291 */ /* 0x004fe2000f8ec0ff */
[C---:B----4-:R-:W-:Y:S01]  /*27620*/  VIADD R224, R4.reuse, 0x41 ;  /* 0x0000004104e07836 */ /* 0x050fe20000000000 */
[----:B------:R-:W-:Y:S01]  /*27630*/  FSEL R33, R33, -INF , P5 ;  /* 0xff80000021217808 */ /* 0x000fe20002800000 */
[C---:B------:R-:W-:Y:S01]  /*27640*/  VIADD R223, R4.reuse, 0x38 ;  /* 0x0000003804df7836 */ /* 0x040fe20000000000 */
[-C--:B------:R-:W-:Y:S01]  /*27650*/  ISETP.GE.AND P5, PT, R215, R245.reuse, PT ;  /* 0x000000f5d700720c */ /* 0x080fe20003fa6270 */
[C---:B------:R-:W-:Y:S02]  /*27660*/  VIADD R252, R4.reuse, 0x48 ;  /* 0x0000004804fc7836 */ /* 0x040fe40000000000 */
[C---:B------:R-:W-:Y:S01]  /*27670*/  VIADD R222, R4.reuse, 0x30 ;  /* 0x0000003004de7836 */ /* 0x040fe20000000000 */
[----:B------:R-:W-:Y:S01]  /*27680*/  FSEL R220, R41, -INF , P5 ;  /* 0xff80000029dc7808 */ /* 0x000fe20002800000 */
[C---:B------:R-:W-:Y:S02]  /*27690*/  VIADD R214, R4.reuse, 0x50 ;  /* 0x0000005004d67836 */ /* 0x040fe40000000000 */
[C---:B------:R-:W-:Y:S02]  /*276a0*/  VIADD R218, R4.reuse, 0x28 ;  /* 0x0000002804da7836 */ /* 0x040fe40000000000 */
[C---:B------:R-:W-:Y:S02]  /*276b0*/  VIADD R206, R4.reuse, 0x60 ;  /* 0x0000006004ce7836 */ /* 0x040fe40000000000 */
[----:B------:R-:W-:Y:S01]  /*276c0*/  VIADD R217, R4, 0x21 ;  /* 0x0000002104d97836 */ /* 0x000fe20000000000 */
[-C--:B------:R-:W-:Y:S01]  /*276d0*/  ISETP.GE.AND P6, PT, R218, R245.reuse, PT ;  /* 0x000000f5da00720c */ /* 0x080fe20003fc6270 */
[----:B------:R-:W-:Y:S01]  /*276e0*/  VIADD R213, R4, 0x51 ;  /* 0x0000005104d57836 */ /* 0x000fe20000000000 */
[-C--:B------:R-:W-:Y:S01]  /*276f0*/  ISETP.GE.AND P5, PT, R206, R245.reuse, PT ;  /* 0x000000f5ce00720c */ /* 0x080fe20003fa6270 */
[C---:B-1----:R-:W-:Y:S01]  /*27700*/  VIADD R216, R4.reuse, 0x20 ;  /* 0x0000002004d87836 */ /* 0x042fe20000000000 */
        /* <DEDUP_REMOVED lines=35> */
[----:B------:R-:W-:Y:S01]  /*27940*/  IMAD.MOV.U32 R40, RZ, RZ, R25 ;  /* 0x000000ffff287224 */ /* 0x000fe200078e0019 */
[----:B------:R-:W-:Y:S01]  /*27950*/  FSEL R211, R44, -INF , P4 ;  /* 0xff8000002cd37808 */ /* 0x000fe20002000000 */
[----:B------:R-:W-:Y:S01]  /*27960*/  IMAD.MOV.U32 R44, RZ, RZ, R21 ;  /* 0x000000ffff2c7224 */ /* 0x000fe200078e0015 */
[-C--:B------:R-:W-:Y:S01]  /*27970*/  ISETP.GE.AND P3, PT, R213, R245.reuse, PT ;  /* 0x000000f5d500720c */ /* 0x080fe20003f66270 */
[----:B------:R-:W-:Y:S01]  /*27980*/  IMAD.MOV.U32 R41, RZ, RZ, R23 ;  /* 0x000000ffff297224 */ /* 0x000fe200078e0017 */
[----:B------:R-:W-:Y:S01]  /*27990*/  FSEL R32, R172, -INF , !P0 ;  /* 0xff800000ac207808 */ /* 0x000fe20004000000 */
        /* <DEDUP_REMOVED lines=8> */
[----:B------:R-:W-:Y:S01]  /*27a20*/  IMAD.MOV.U32 R52, RZ, RZ, R15 ;  /* 0x000000ffff347224 */ /* 0x000fe200078e000f */
[-C--:B------:R-:W-:Y:S01]  /*27a30*/  ISETP.GE.AND P5, PT, R201, R245.reuse, PT ;  /* 0x000000f5c900720c */ /* 0x080fe20003fa6270 */
[C---:B------:R-:W-:Y:S01]  /*27a40*/  VIADD R170, R4.reuse, 0x89 ;  /* 0x0000008904aa7836 */ /* 0x040fe20000000000 */
        /* <DEDUP_REMOVED lines=9> */
[----:B------:R-:W-:Y:S01]  /*27ae0*/  IMAD.MOV.U32 R48, RZ, RZ, R17 ;  /* 0x000000ffff307224 */ /* 0x000fe200078e0011 */
[-C--:B------:R-:W-:Y:S01]  /*27af0*/  ISETP.GE.AND P6, PT, R189, R245.reuse, PT ;  /* 0x000000f5bd00720c */ /* 0x080fe20003fc6270 */
[----:B------:R-:W-:Y:S01]  /*27b00*/  VIADD R125, R4, 0xb0 ;  /* 0x000000b0047d7836 */ /* 0x000fe20000000000 */
[-C--:B------:R-:W-:Y:S01]  /*27b10*/  ISETP.GE.AND P4, PT, R198, R245.reuse, PT ;  /* 0x000000f5c600720c */ /* 0x080fe20003f86270 */
[C---:B------:R-:W-:Y:S01]  /*27b20*/  VIADD R128, R4.reuse, 0xa1 ;  /* 0x000000a104807836 */ /* 0x040fe20000000000 */
        /* <DEDUP_REMOVED lines=62> */
[----:B------:R-:W-:Y:S01]  /*27f10*/  FSEL R61, R184, -INF , P3 ;  /* 0xff800000b83d7808 */ /* 0x000fe20001800000 */
[----:B------:R-:W-:Y:S01]  /*27f20*/  VIADD R184, R4, 0x61 ;  /* 0x0000006104b87836 */ /* 0x000fe20000000000 */
        /* <DEDUP_REMOVED lines=25> */
[-C--:B------:R-:W-:Y:S01]  /*280c0*/  ISETP.GE.AND P4, PT, R56, R242.reuse, PT ;  /* 0x000000f23800720c */ /* 0x080fe20003f86270 */
[----:B------:R-:W-:Y:S01]  /*280d0*/  VIADD R56, R4, 0x11 ;  /* 0x0000001104387836 */ /* 0x000fe20000000000 */
[----:B------:R-:W-:Y:S02]  /*280e0*/  ISETP.GE.AND P0, PT, R5, R245, PT ;  /* 0x000000f50500720c */ /* 0x000fe40003f06270 */
[----:B------:R-:W-:Y:S02]  /*280f0*/  FSEL R9, R10, -INF , P3 ;  /* 0xff8000000a097808 */ /* 0x000fe40001800000 */
[----:B------:R-:W-:Y:S02]  /*28100*/  FSEL R167, R167, -INF , !P6 ;  /* 0xff800000a7a77808 */ /* 0x000fe40007000000 */
[-C--:B------:R-:W-:Y:S01]  /*28110*/  ISETP.GE.AND P3, PT, R57, R242.reuse, PT ;  /* 0x000000f23900720c */ /* 0x080fe20003f66270 */
[----:B------:R-:W-:Y:S01]  /*28120*/  VIADD R57, R4, 0x18 ;  /* 0x0000001804397836 */ /* 0x000fe20000000000 */
[----:B------:R-:W-:Y:S02]  /*28130*/  FSEL R69, R11, -INF , P0 ;  /* 0xff8000000b457808 */ /* 0x000fe40000000000 */
[----:B------:R-:W-:Y:S01]  /*28140*/  ISETP.GE.AND P0, PT, R56, R242, PT ;  /* 0x000000f23800720c */ /* 0x000fe20003f06270 */
[----:B------:R-:W-:Y:S01]  /*28150*/  VIADD R56, R4, 0x19 ;  /* 0x0000001904387836 */ /* 0x000fe20000000000 */
[----:B------:R-:W-:Y:S02]  /*28160*/  FSEL R233, R233, -INF , !P5 ;  /* 0xff800000e9e97808 */ /* 0x000fe40006800000 */
[----:B------:R-:W-:Y:S02]  /*28170*/  FSEL R232, R232, -INF , !P4 ;  /* 0xff800000e8e87808 */ /* 0x000fe40006000000 */
[----:B------:R-:W-:Y:S02]  /*28180*/  FMNMX3.FTZ R6, R3, R32, R167, !PT ;  /* 0x0000002003067276 */ /* 0x000fe400078100a7 */
[-C--:B------:R-:W-:Y:S02]  /*28190*/  ISETP.GE.AND P6, PT, R57, R242.reuse, PT ;  /* 0x000000f23900720c */ /* 0x080fe40003fc6270 */
[----:B------:R-:W-:Y:S02]  /*281a0*/  ISETP.GE.AND P5, PT, R56, R242, PT ;  /* 0x000000f23800720c */ /* 0x000fe40003fa6270 */
[----:B------:R-:W-:Y:S01]  /*281b0*/  FSEL R72, R49, -INF , !P3 ;  /* 0xff80000031487808 */ /* 0x000fe20005800000 */
[----:B------:R-:W-:Y:S01]  /*281c0*/  VIADD R49, R4, 0x29 ;  /* 0x0000002904317836 */ /* 0x000fe20000000000 */
        /* <DEDUP_REMOVED lines=23> */
[----:B------:R-:W-:Y:S02]  /*28340*/  ISETP.GE.AND P0, PT, R227, R242, PT ;  /* 0x000000f2e300720c */ /* 0x000fe40003f06270 */
[----:B------:R-:W-:Y:S02]  /*28350*/  FSEL R40, R230, -INF , !P3 ;  /* 0xff800000e6287808 */ /* 0x000fe40005800000 */
[----:B------:R-:W-:Y:S01]  /*28360*/  FMNMX3.FTZ R6, R6, R44, R41, !PT ;  /* 0x0000002c06067276 */ /* 0x000fe20007810029 */
[----:B------:R1:W5:Y:S01]  /*28370*/  LDL.LU R230, [R1+0x38] ;  /* 0x0000380001e67983 */ /* 0x0003620000300800 */
[-C--:B------:R-:W-:Y:S02]  /*28380*/  ISETP.GE.AND P6, PT, R225, R242.reuse, PT ;  /* 0x000000f2e100720c */ /* 0x080fe40003fc6270 */
        /* <DEDUP_REMOVED lines=28> */
[----:B------:R-:W-:Y:S02]  /*28550*/  FSEL R200, R229, -INF , !P5 ;  /* 0xff800000e5c87808 */ /* 0x000fe40006800000 */
[-C--:B------:R-:W-:Y:S01]  /*28560*/  ISETP.GE.AND P4, PT, R189, R242.reuse, PT ;  /* 0x000000f2bd00720c */ /* 0x080fe20003f86270 */
[----:B------:R1:W5:Y:S01]  /*28570*/  LDL.LU R229, [R1+0x34] ;  /* 0x0000340001e57983 */ /* 0x0003620000300800 */
[-C--:B------:R-:W-:Y:S01]  /*28580*/  ISETP.GE.AND P3, PT, R184, R242.reuse, PT ;  /* 0x000000f2b800720c */ /* 0x080fe20003f66270 */
[----:B------:R-:W-:Y:S01]  /*28590*/  VIADD R184, R4, 0x89 ;  /* 0x0000008904b87836 */ /* 0x000fe20000000000 */
[----:B------:R-:W-:Y:S02]  /*285a0*/  FSEL R201, R201, -INF , !P6 ;  /* 0xff800000c9c97808 */ /* 0x000fe40007000000 */
[----:B------:R-:W-:Y:S02]  /*285b0*/  FMNMX3.FTZ R6, R6, R203, R202, !PT ;  /* 0x000000cb06067276 */ /* 0x000fe400078100ca */
[----:B------:R-:W-:Y:S02]  /*285c0*/  FSEL R197, R228, -INF , !P4 ;  /* 0xff800000e4c57808 */ /* 0x000fe40006000000 */
[-C--:B------:R-:W-:Y:S01]  /*285d0*/  ISETP.GE.AND P0, PT, R198, R242.reuse, PT ;  /* 0x000000f2c600720c */ /* 0x080fe20003f06270 */
[----:B------:R1:W5:Y:S01]  /*285e0*/  LDL.LU R228, [R1+0x30] ;  /* 0x0000300001e47983 */ /* 0x0003620000300800 */
[-C--:B------:R-:W-:Y:S02]  /*285f0*/  ISETP.GE.AND P6, PT, R193, R242.reuse, PT ;  /* 0x000000f2c100720c */ /* 0x080fe40003fc6270 */
        /* <DEDUP_REMOVED lines=16> */
[----:B------:R-:W-:Y:S02]  /*28700*/  FSEL R185, R168, -INF , !P3 ;  /* 0xff800000a8b97808 */ /* 0x000fe40005800000 */
[-C--:B------:R-:W-:Y:S02]  /*28710*/  ISETP.GE.AND P5, PT, R174, R242.reuse, PT ;  /* 0x000000f2ae00720c */ /* 0x080fe40003fa6270 */
        /* <DEDUP_REMOVED lines=31> */
[----:B------:R-:W-:Y:S02]  /*28910*/  ISETP.GE.AND P4, PT, R107, R242, PT ;  /* 0x000000f26b00720c */ /* 0x000fe40003f86270 */
[----:B------:R-:W-:Y:S01]  /*28920*/  FSEL R114, R61, -INF , !P6 ;  /* 0xff8000003d727808 */ /* 0x000fe20007000000 */
[--C-:B------:R-:W-:Y:S01]  /*28930*/  IMAD R61, R246, 0x100, R64.reuse ;  /* 0x00000100f63d7824 */ /* 0x100fe200078e0240 */
[----:B------:R-:W-:Y:S02]  /*28940*/  FMNMX3.FTZ R6, R6, R118, R115, !PT ;  /* 0x0000007606067276 */ /* 0x000fe40007810073 */
[-C--:B------:R-:W-:Y:S01]  /*28950*/  ISETP.GE.AND P6, PT, R117, R242.reuse, PT ;  /* 0x000000f27500720c */ /* 0x080fe20003fc6270 */
[----:B------:R-:W-:Y:S01]  /*28960*/  VIADD R61, R61, 0x29 ;  /* 0x000000293d3d7836 */ /* 0x000fe20000000000 */
[----:B------:R-:W-:Y:S02]  /*28970*/  FSEL R23, R23, -INF , !P4 ;  /* 0xff80000017177808 */ /* 0x000fe40006000000 */
[----:B------:R-:W-:Y:S02]  /*28980*/  FSEL R21, R21, -INF , !P3 ;  /* 0xff80000015157808 */ /* 0x000fe40005800000 */
[----:B------:R-:W-:Y:S02]  /*28990*/  ISETP.GE.AND P0, PT, R119, R242, PT ;  /* 0x000000f27700720c */ /* 0x000fe40003f06270 */
        /* <DEDUP_REMOVED lines=12> */
[----:B------:R-:W-:Y:S02]  /*28a60*/  ISETP.GE.AND P5, PT, R106, R242, PT ;  /* 0x000000f26a00720c */ /* 0x000fe40003fa6270 */
[----:B------:R-:W-:Y:S02]  /*28a70*/  FSEL R6, R37, -INF , !P3 ;  /* 0xff80000025067808 */ /* 0x000fe40005800000 */
[----:B------:R-:W-:Y:S02]  /*28a80*/  FMNMX3.FTZ R10, R10, R88, R17, !PT ;  /* 0x000000580a0a7276 */ /* 0x000fe40007810011 */
[----:B------:R-:W-:Y:S02]  /*28a90*/  FSEL R85, R85, -INF , !P0 ;  /* 0xff80000055557808 */ /* 0x000fe40004000000 */
[----:B------:R-:W-:Y:S02]  /*28aa0*/  FSEL R15, R15, -INF , !P5 ;  /* 0xff8000000f0f7808 */ /* 0x000fe40006800000 */
[-C--:B------:R-:W-:Y:S02]  /*28ab0*/  ISETP.GE.AND P4, PT, R103, R242.reuse, PT ;  /* 0x000000f26700720c */ /* 0x080fe40003f86270 */
[----:B------:R-:W-:Y:S02]  /*28ac0*/  ISETP.GE.AND P3, PT, R102, R242, PT ;  /* 0x000000f26600720c */ /* 0x000fe40003f66270 */
[----:B------:R-:W-:Y:S02]  /*28ad0*/  FSEL R80, R80, -INF , !P6 ;  /* 0xff80000050507808 */ /* 0x000fe40007000000 */
[----:B------:R-:W-:Y:S02]  /*28ae0*/  FMNMX3.FTZ R10, R10, R6, R85, !PT ;  /* 0x000000060a0a7276 */ /* 0x000fe40007810055 */
[----:B------:R-:W-:Y:S02]  /*28af0*/  FSEL R12, R12, -INF , !P4 ;  /* 0xff8000000c0c7808 */ /* 0x000fe40006000000 */
[----:B------:R-:W-:Y:S02]  /*28b00*/  FMNMX3.FTZ R10, R10, R80, R15, !PT ;  /* 0x000000500a0a7276 */ /* 0x000fe4000781000f */
[----:B------:R-:W-:Y:S02]  /*28b10*/  ISETP.GE.AND P0, PT, R0, R245, PT ;  /* 0x000000f50000720c */ /* 0x000fe40003f06270 */
[-C--:B------:R-:W-:Y:S02]  /*28b20*/  ISETP.GE.AND P6, PT, R101, R242.reuse, PT ;  /* 0x000000f26500720c */ /* 0x080fe40003fc6270 */
[----:B------:R-:W-:Y:S02]  /*28b30*/  ISETP.GE.AND P5, PT, R100, R242, PT ;  /* 0x000000f26400720c */ /* 0x000fe40003fa6270 */
[----:B------:R-:W-:Y:S02]  /*28b40*/  FSEL R77, R77, -INF , !P3 ;  /* 0xff8000004d4d7808 */ /* 0x000fe40005800000 */
[----:B------:R-:W-:Y:S02]  /*28b50*/  FSEL R11, R36, -INF , !P6 ;  /* 0xff800000240b7808 */ /* 0x000fe40007000000 */
[----:B------:R-:W-:Y:S02]  /*28b60*/  FSEL R9, R9, -INF , !P5 ;  /* 0xff80000009097808 */ /* 0x000fe40006800000 */
[----:B------:R-:W-:Y:S02]  /*28b70*/  FMNMX3.FTZ R10, R10, R12, R77, !PT ;  /* 0x0000000c0a0a7276 */ /* 0x000fe4000781004d */
[-C--:B------:R-:W-:Y:S02]  /*28b80*/  ISETP.GE.AND P4, PT, R5, R242.reuse, PT ;  /* 0x000000f20500720c */ /* 0x080fe40003f86270 */
[----:B------:R-:W-:Y:S02]  /*28b90*/  ISETP.GE.AND P3, PT, R0, R242, PT ;  /* 0x000000f20000720c */ /* 0x000fe40003f66270 */
[----:B------:R-:W-:Y:S02]  /*28ba0*/  FSEL R8, R8, -INF , P0 ;  /* 0xff80000008087808 */ /* 0x000fe40000000000 */
[----:B------:R-:W-:Y:S02]  /*28bb0*/  FMNMX3.FTZ R10, R10, R11, R9, !PT ;  /* 0x0000000b0a0a7276 */ /* 0x000fe40007810009 */
[----:B------:R-:W-:Y:S02]  /*28bc0*/  FSEL R8, R8, -INF , !P3 ;  /* 0xff80000008087808 */ /* 0x000fe40005800000 */
[----:B------:R-:W-:Y:S02]  /*28bd0*/  FSEL R69, R69, -INF , !P4 ;  /* 0xff80000045457808 */ /* 0x000fe40006000000 */
[-C--:B------:R-:W-:Y:S01]  /*28be0*/  ISETP.GE.AND P5, PT, R73, R244.reuse, PT ;  /* 0x000000f44900720c */ /* 0x080fe20003fa6270 */
[----:B------:R-:W-:Y:S01]  /*28bf0*/  IMAD R73, R246, 0x100, R64 ;  /* 0x00000100f6497824 */ /* 0x000fe200078e0240 */
[----:B------:R-:W-:Y:S02]  /*28c00*/  FMNMX3.FTZ R10, R10, R69, R8, !PT ;  /* 0x000000450a0a7276 */ /* 0x000fe40007810008 */
[-C--:B------:R-:W-:Y:S01]  /*28c10*/  ISETP.GE.AND P3, PT, R4, R244.reuse, PT ;  /* 0x000000f40400720c */ /* 0x080fe20003f66270 */
[----:B------:R-:W-:Y:S01]  /*28c20*/  VIADD R73, R73, 0x10 ;  /* 0x0000001049497836 */ /* 0x000fe20000000000 */
[CC--:B------:R-:W-:Y:S01]  /*28c30*/  ISETP.GE.AND P0, PT, R2.reuse, R244.reuse, PT ;  /* 0x000000f40200720c */ /* 0x0c0fe20003f06270 */
[----:B------:R-:W2:Y:S01]  /*28c40*/  SHFL.BFLY PT, R36, R10, 0x2, 0x1f ;  /* 0x0c401f000a247f89 */ /* 0x000ea200000e0000 */
[-C--:B------:R-:W-:Y:S02]  /*28c50*/  ISETP.GE.AND P6, PT, R2, R243.reuse, PT ;  /* 0x000000f30200720c */ /* 0x080fe40003fc6270 */
[----:B------:R-:W-:Y:S02]  /*28c60*/  FSEL R175, R175, -INF , P0 ;  /* 0xff800000afaf7808 */ /* 0x000fe40000000000 */
[----:B------:R-:W-:Y:S01]  /*28c70*/  ISETP.GE.AND P0, PT, R73, R244, PT ;  /* 0x000000f44900720c */ /* 0x000fe20003f06270 */
[--C-:B------:R-:W-:Y:S01]  /*28c80*/  IMAD R73, R246, 0x100, R64.reuse ;  /* 0x00000100f6497824 */ /* 0x100fe200078e0240 */
[----:B------:R-:W-:Y:S02]  /*28c90*/  FSEL R169, R169, -INF , P5 ;  /* 0xff800000a9a97808 */ /* 0x000fe40002800000 */
[----:B------:R-:W-:Y:S01]  /*28ca0*/  FSEL R37, R13, -INF , P0 ;  /* 0xff8000000d257808 */ /* 0x000fe20000000000 */
[----:B------:R-:W-:Y:S01]  /*28cb0*/  VIADD R73, R73, 0x18 ;  /* 0x0000001849497836 */ /* 0x000fe20000000000 */
[-C--:B------:R-:W-:Y:S02]  /*28cc0*/  ISETP.GE.AND P4, PT, R4, R243.reuse, PT ;  /* 0x000000f30400720c */ /* 0x080fe40003f86270 */
[----:B--2---:R-:W-:Y:S05]  /*28cd0*/  FMNMX.FTZ R36, R10, R36, !PT ;  /* 0x000000240a247209 */ /* 0x004fea0007810000 */
[----:B------:R-:W2:Y:S02]  /*28ce0*/  SHFL.BFLY PT, R10, R36, 0x1, 0x1f ;  /* 0x0c201f00240a7f89 */ /* 0x000ea400000e0000 */
[----:B--2---:R-:W-:Y:S02]  /*28cf0*/  FMNMX.FTZ R2, R36, R10, !PT ;  /* 0x0000000a24027209 */ /* 0x004fe40007810000 */
[----:B------:R-:W-:Y:S02]  /*28d00*/  FSEL R10, R173, -INF , P3 ;  /* 0xff800000ad0a7808 */ /* 0x000fe40001800000 */
[-C--:B------:R-:W-:Y:S01]  /*28d10*/  ISETP.GE.AND P3, PT, R172, R244.reuse, PT ;  /* 0x000000f4ac00720c */ /* 0x080fe20003f66270 */
[--C-:B------:R-:W-:Y:S01]  /*28d20*/  IMAD R172, R246, 0x100, R64.reuse ;  /* 0x00000100f6ac7824 */ /* 0x100fe200078e0240 */
[----:B------:R-:W-:Y:S02]  /*28d30*/  FSEL R10, R10, -INF , !P4 ;  /* 0xff8000000a0a7808 */ /* 0x000fe40006000000 */
[----:B------:R-:W-:Y:S01]  /*28d40*/  FSEL R177, R177, -INF , P3 ;  /* 0xff800000b1b17808 */ /* 0x000fe20001800000 */
[----:B------:R-:W-:Y:S01]  /*28d50*/  VIADD R172, R172, 0x11 ;  /* 0x00000011acac7836 */ /* 0x000fe20000000000 */
[-C--:B------:R-:W-:Y:S01]  /*28d60*/  ISETP.GE.AND P3, PT, R73, R244.reuse, PT ;  /* 0x000000f44900720c */ /* 0x080fe20003f66270 */
[--C-:B------:R-:W-:Y:S01]  /*28d70*/  IMAD R73, R246, 0x100, R64.reuse ;  /* 0x00000100f6497824 */ /* 0x100fe200078e0240 */
[-C--:B------:R-:W-:Y:S02]  /*28d80*/  ISETP.GE.AND P4, PT, R214, R244.reuse, PT ;  /* 0x000000f4d600720c */ /* 0x080fe40003f86270 */
[-C--:B------:R-:W-:Y:S01]  /*28d90*/  ISETP.GE.AND P5, PT, R172, R244.reuse, PT ;  /* 0x000000f4ac00720c */ /* 0x080fe20003fa6270 */
[--C-:B------:R-:W-:Y:S01]  /*28da0*/  IMAD R172, R246, 0x100, R64.reuse ;  /* 0x00000100f6ac7824 */ /* 0x100fe200078e0240 */
[----:B------:R-:W-:Y:S01]  /*28db0*/  FSEL R16, R16, -INF , P3 ;  /* 0xff80000010107808 */ /* 0x000fe20001800000 */
[----:B------:R-:W-:Y:S01]  /*28dc0*/  VIADD R73, R73, 0x71 ;  /* 0x0000007149497836 */ /* 0x000fe20000000000 */
[----:B------:R-:W-:Y:S01]  /*28dd0*/  FSEL R36, R14, -INF , P5 ;  /* 0xff8000000e247808 */ /* 0x000fe20002800000 */
[----:B------:R-:W-:Y:S01]  /*28de0*/  VIADD R172, R172, 0x19 ;  /* 0x00000019acac7836 */ /* 0x000fe20000000000 */
[-C--:B------:R-:W-:Y:S01]  /*28df0*/  ISETP.GE.AND P5, PT, R216, R244.reuse, PT ;  /* 0x000000f4d800720c */ /* 0x080fe20003fa6270 */
        /* <DEDUP_REMOVED lines=16> */
[----:B------:R-:W2:Y:S01]  /*28f00*/  LDL.LU R31, [R1] ;  /* 0x00000000011f7983 */ /* 0x000ea20000300800 */
[-C--:B------:R-:W-:Y:S01]  /*28f10*/  ISETP.GE.AND P0, PT, R172, R244.reuse, PT ;  /* 0x000000f4ac00720c */ /* 0x080fe20003f06270 */
[--C-:B------:R-:W-:Y:S01]  /*28f20*/  IMAD R172, R246, 0x100, R64.reuse ;  /* 0x00000100f6ac7824 */ /* 0x100fe200078e0240 */
[-C--:B------:R-:W-:Y:S01]  /*28f30*/  ISETP.GE.AND P5, PT, R224, R244.reuse, PT ;  /* 0x000000f4e000720c */ /* 0x080fe20003fa6270 */
[----:B------:R-:W3:Y:S01]  /*28f40*/  LDL.LU R22, [R1+0x4] ;  /* 0x0000040001167983 */ /* 0x000ee20000300800 */
[----:B------:R-:W-:Y:S01]  /*28f50*/  FSEL R13, R18, -INF , P0 ;  /* 0xff800000120d7808 */ /* 0x000fe20000000000 */
[----:B------:R-:W-:Y:S01]  /*28f60*/  VIADD R172, R172, 0x61 ;  /* 0x00000061acac7836 */ /* 0x000fe20000000000 */
[-C--:B------:R-:W-:Y:S01]  /*28f70*/  ISETP.GE.AND P0, PT, R218, R244.reuse, PT ;  /* 0x000000f4da00720c */ /* 0x080fe20003f06270 */
[----:B------:R-:W4:Y:S01]  /*28f80*/  LDL.LU R30, [R1+0x8] ;  /* 0x00000800011e7983 */ /* 0x000f220000300800 */
[----:B------:R-:W-:Y:S01]  /*28f90*/  FSEL R223, R35, -INF , P5 ;  /* 0xff80000023df7808 */ /* 0x000fe20002800000 */
[--C-:B------:R-:W-:Y:S01]  /*28fa0*/  IMAD R35, R246, 0x100, R64.reuse ;  /* 0x00000100f6237824 */ /* 0x100fe200078e0240 */
[----:B------:R-:W-:Y:S01]  /*28fb0*/  FSEL R24, R24, -INF , P0 ;  /* 0xff80000018187808 */ /* 0x000fe20000000000 */
[----:B------:R-:W4:Y:S01]  /*28fc0*/  LDL.LU R18, [R1+0xc] ;  /* 0x00000c0001127983 */ /* 0x000f220000300800 */
[C---:B------:R-:W-:Y:S01]  /*28fd0*/  FSETP.NEU.FTZ.AND P0, PT, R2.reuse, -INF , PT ;  /* 0xff8000000200780b */ /* 0x040fe20003f1d000 */
[----:B------:R-:W-:Y:S01]  /*28fe0*/  VIADD R35, R35, 0x21 ;  /* 0x0000002123237836 */ /* 0x000fe20000000000 */
[-C--:B------:R-:W-:Y:S02]  /*28ff0*/  ISETP.GE.AND P5, PT, R215, R244.reuse, PT ;  /* 0x000000f4d700720c */ /* 0x080fe40003fa6270 */
[----:B------:R-:W-:Y:S02]  /*29000*/  FSEL R4, R2, RZ, P0 ;  /* 0x000000ff02047208 */ /* 0x000fe40000000000 */
[----:B------:R-:W-:Y:S01]  /*29010*/  FSEL R224, R34, -INF , P3 ;  /* 0xff80000022e07808 */ /* 0x000fe20001800000 */
[--C-:B------:R-:W-:Y:S01]  /*29020*/  IMAD R34, R246, 0x100, R64.reuse ;  /* 0x00000100f6227824 */ /* 0x100fe200078e0240 */
[----:B------:R-:W-:Y:S01]  /*29030*/  FSEL R218, R39, -INF , P5 ;  /* 0xff80000027da7808 */ /* 0x000fe20002800000 */
[----:B------:R-:W-:Y:S01]  /*29040*/  FADD.FTZ R4, -R4, R3 ;  /* 0x0000000304047221 */ /* 0x000fe20000010100 */
[-C--:B------:R-:W-:Y:S01]  /*29050*/  ISETP.GE.AND P3, PT, R252, R244.reuse, PT ;  /* 0x000000f4fc00720c */ /* 0x080fe20003f66270 */
[----:B------:R-:W4:Y:S01]  /*29060*/  LD.E R3, desc[UR4][R164.64+0xdc] ;  /* 0x0000dc04a4037980 */ /* 0x000f22000c101900 */
        /* <DEDUP_REMOVED lines=26> */
[-C--:B------:R-:W-:Y:S01]  /*29210*/  ISETP.GE.AND P4, PT, R73, R244.reuse, PT ;  /* 0x000000f44900720c */ /* 0x080fe20003f86270 */
[--C-:B------:R-:W-:Y:S01]  /*29220*/  IMAD R73, R246, 0x100, R64.reuse ;  /* 0x00000100f6497824 */ /* 0x100fe200078e0240 */
[-C--:B------:R-:W-:Y:S02]  /*29230*/  ISETP.GE.AND P5, PT, R174, R244.reuse, PT ;  /* 0x000000f4ae00720c */ /* 0x080fe40003fa6270 */
[----:B------:R-:W-:Y:S01]  /*29240*/  FSEL R47, R67, -INF , P3 ;  /* 0xff800000432f7808 */ /* 0x000fe20001800000 */
[----:B------:R-:W-:Y:S01]  /*29250*/  VIADD R73, R73, 0x89 ;  /* 0x0000008949497836 */ /* 0x000fe20000000000 */
        /* <DEDUP_REMOVED lines=36> */
[--C-:B------:R-:W-:Y:S01]  /*294a0*/  IMAD R99, R246, 0x100, R64.reuse ;  /* 0x00000100f6637824 */ /* 0x100fe200078e0240 */
[----:B------:R-:W-:Y:S02]  /*294b0*/  FSEL R95, R95, -INF , P4 ;  /* 0xff8000005f5f7808 */ /* 0x000fe40002000000 */
[-C--:B------:R-:W-:Y:S01]  /*294c0*/  ISETP.GE.AND P3, PT, R111, R244.reuse, PT ;  /* 0x000000f46f00720c */ /* 0x080fe20003f66270 */
[----:B------:R-:W-:Y:S01]  /*294d0*/  VIADD R99, R99, 0x38 ;  /* 0x0000003863637836 */ /* 0x000fe20000000000 */
[----:B------:R-:W-:Y:S02]  /*294e0*/  FSEL R81, R181, -INF , P5 ;  /* 0xff800000b5517808 */ /* 0x000fe40002800000 */
[-C--:B------:R-:W-:Y:S02]  /*294f0*/  ISETP.GE.AND P4, PT, R119, R244.reuse, PT ;  /* 0x000000f47700720c */ /* 0x080fe40003f86270 */
[-C--:B------:R-:W-:Y:S02]  /*29500*/  ISETP.GE.AND P5, PT, R103, R244.reuse, PT ;  /* 0x000000f46700720c */ /* 0x080fe40003fa6270 */
[----:B------:R-:W-:Y:S02]  /*29510*/  FSEL R82, R180, -INF , P3 ;  /* 0xff800000b4527808 */ /* 0x000fe40001800000 */
        /* <DEDUP_REMOVED lines=10> */
[-C--:B------:R-:W-:Y:S04]  /*295c0*/  ISETP.GE.AND P4, PT, R108, R244.reuse, PT ;  /* 0x000000f46c00720c */ /* 0x080fe80003f86270 */
        /* <DEDUP_REMOVED lines=19> */
[----:B------:R-:W-:Y:S01]  /*29700*/  IMAD R14, R246, 0x100, R64 ;  /* 0x00000100f60e7824 */ /* 0x000fe200078e0240 */
[----:B------:R-:W-:Y:S01]  /*29710*/  FSEL R22, R175, -INF , !P6 ;  /* 0xff800000af167808 */ /* 0x000fe20007000000 */
[----:B------:R-:W-:Y:S02]  /*29720*/  VIADD R18, R18, 0x11 ;  /* 0x0000001112127836 */ /* 0x000fe40000000000 */
[----:B------:R-:W-:Y:S02]  /*29730*/  VIADD R14, R14, 0x18 ;  /* 0x000000180e0e7836 */ /* 0x000fe40000000000 */
[----:B------:R-:W-:Y:S01]  /*29740*/  VIADD R31, R31, 0x19 ;  /* 0x000000191f1f7836 */ /* 0x000fe20000000000 */
[-C--:B------:R-:W-:Y:S01]  /*29750*/  ISETP.GE.AND P6, PT, R18, R243.reuse, PT ;  /* 0x000000f31200720c */ /* 0x080fe20003fc6270 */
[----:B------:R-:W-:Y:S01]  /*29760*/  VIADD R30, R30, 0x20 ;  /* 0x000000201e1e7836 */ /* 0x000fe20000000000 */
[----:B------:R-:W-:Y:S01]  /*29770*/  FSEL R18, R169, -INF , !P5 ;  /* 0xff800000a9127808 */ /* 0x000fe20006800000 */
[----:B------:R-:W-:Y:S01]  /*29780*/  FMUL.FTZ R4, R3, R4 ;  /* 0x0000000403047220 */ /* 0x000fe20000410000 */
        /* <DEDUP_REMOVED lines=20> */
[----:B------:R-:W-:Y:S01]  /*298d0*/  ISETP.GE.AND P5, PT, R99, R243, PT ;  /* 0x000000f36300720c */ /* 0x000fe20003fa6270 */
[----:B------:R-:W-:Y:S01]  /*298e0*/  IMAD R99, R246, 0x100, R64 ;  /* 0x00000100f6637824 */ /* 0x000fe200078e0240 */
[----:B------:R-:W-:Y:S02]  /*298f0*/  FMNMX3.FTZ R13, R13, R31, R30, !PT ;  /* 0x0000001f0d0d7276 */ /* 0x000fe4000781001e */
[----:B------:R-:W-:Y:S01]  /*29900*/  FSEL R123, R26, -INF , !P4 ;  /* 0xff8000001a7b7808 */ /* 0x000fe20006000000 */
[----:B------:R-:W-:Y:S01]  /*29910*/  VIADD R99, R99, 0x40 ;  /* 0x0000004063637836 */ /* 0x000fe20000000000 */
[----:B------:R-:W-:Y:S01]  /*29920*/  ISETP.GE.AND P4, PT, R98, R243, PT ;  /* 0x000000f36200720c */ /* 0x000fe20003f86270 */
[----:B------:R-:W-:Y:S01]  /*29930*/  IMAD R98, R246, 0x100, R64 ;  /* 0x00000100f6627824 */ /* 0x000fe200078e0240 */
[----:B------:R-:W-:Y:S02]  /*29940*/  FMNMX3.FTZ R13, R13, R35, R34, !PT ;  /* 0x000000230d0d7276 */ /* 0x000fe40007810022 */
[----:B------:R-:W-:Y:S01]  /*29950*/  FSEL R27, R27, -INF , !P3 ;  /* 0xff8000001b1b7808 */ /* 0x000fe20005800000 */
[----:B------:R-:W-:Y:S01]  /*29960*/  VIADD R98, R98, 0x41 ;  /* 0x0000004162627836 */ /* 0x000fe20000000000 */
[----:B------:R-:W-:Y:S02]  /*29970*/  FMNMX3.FTZ R13, R13, R61, R60, !PT ;  /* 0x0000003d0d0d7276 */ /* 0x000fe4000781003c */
[-C--:B------:R-:W-:Y:S02]  /*29980*/  ISETP.GE.AND P3, PT, R99, R243.reuse, PT ;  /* 0x000000f36300720c */ /* 0x080fe40003f66270 */
[----:B------:R-:W-:Y:S02]  /*29990*/  FSEL R99, R227, -INF , !P5 ;  /* 0xff800000e3637808 */ /* 0x000fe40006800000 */
[-C--:B------:R-:W-:Y:S01]  /*299a0*/  ISETP.GE.AND P5, PT, R252, R243.reuse, PT ;  /* 0x000000f3fc00720c */ /* 0x080fe20003fa6270 */
[----:B------:R1:W5:Y:S01]  /*299b0*/  LDL.LU R227, [R1+0x2c] ;  /* 0x00002c0001e37983 */ /* 0x0003620000300800 */
[----:B------:R-:W-:Y:S02]  /*299c0*/  FMNMX3.FTZ R13, R13, R124, R123, !PT ;  /* 0x0000007c0d0d7276 */ /* 0x000fe4000781007b */
[----:B------:R-:W-:Y:S02]  /*299d0*/  FSEL R29, R29, -INF , !P6 ;  /* 0xff8000001d1d7808 */ /* 0x000fe40007000000 */
[----:B------:R-:W-:Y:S02]  /*299e0*/  FSEL R252, R225, -INF , !P4 ;  /* 0xff800000e1fc7808 */ /* 0x000fe40006000000 */
        /* <DEDUP_REMOVED lines=10> */
[-C--:B------:R-:W-:Y:S01]  /*29a90*/  ISETP.GE.AND P6, PT, R213, R243.reuse, PT ;  /* 0x000000f3d500720c */ /* 0x080fe20003fc6270 */
[----:B------:R1:W5:Y:S01]  /*29aa0*/  LDL.LU R223, [R1+0x20] ;  /* 0x0000200001df7983 */ /* 0x0003620000300800 */
[----:B------:R-:W-:Y:S02]  /*29ab0*/  FSEL R213, R222, -INF , !P5 ;  /* 0xff800000ded57808 */ /* 0x000fe40006800000 */
        /* <DEDUP_REMOVED lines=11> */
[----:B------:R-:W-:Y:S01]  /*29b70*/  ISETP.GE.AND P6, PT, R98, R243, PT ;  /* 0x000000f36200720c */ /* 0x000fe20003fc6270 */
[----:B------:R-:W-:Y:S01]  /*29b80*/  IMAD R98, R246, 0x100, R64 ;  /* 0x00000100f6627824 */ /* 0x000fe200078e0240 */
[----:B------:R-:W-:Y:S01]  /*29b90*/  FMNMX3.FTZ R13, R13, R213, R212, !PT ;  /* 0x000000d50d0d7276 */ /* 0x000fe200078100d4 */
[----:B------:R1:W5:Y:S01]  /*29ba0*/  LDL.LU R216, [R1+0x10] ;  /* 0x0000100001d87983 */ /* 0x0003620000300800 */
[----:B------:R-:W-:Y:S01]  /*29bb0*/  FSEL R205, R173, -INF , !P5 ;  /* 0xff800000adcd7808 */ /* 0x000fe20006800000 */
[----:B------:R-:W-:Y:S01]  /*29bc0*/  VIADD R98, R98, 0x71 ;  /* 0x0000007162627836 */ /* 0x000fe20000000000 */
[-C--:B------:R-:W-:Y:S02]  /*29bd0*/  ISETP.GE.AND P5, PT, R204, R243.reuse, PT ;  /* 0x000000f3cc00720c */ /* 0x080fe40003fa6270 */
[----:B------:R-:W-:Y:S02]  /*29be0*/  FSEL R204, R172, -INF , !P4 ;  /* 0xff800000accc7808 */ /* 0x000fe40006000000 */
[----:B------:R-:W-:Y:S02]  /*29bf0*/  ISETP.GE.AND P4, PT, R199, R243, PT ;  /* 0x000000f3c700720c */ /* 0x000fe40003f86270 */
[----:B------:R-:W-:Y:S02]  /*29c00*/  FMNMX3.FTZ R13, R13, R207, R206, !PT ;  /* 0x000000cf0d0d7276 */ /* 0x000fe400078100ce */
[----:B------:R-:W-:Y:S01]  /*29c10*/  FSEL R199, R68, -INF , !P3 ;  /* 0xff80000044c77808 */ /* 0x000fe20005800000 */
[----:B------:R-:W-:Y:S01]  /*29c20*/  FMUL.FTZ R68, R3, R2 ;  /* 0x0000000203447220 */ /* 0x000fe20000410000 */
[-C--:B------:R-:W-:Y:S02]  /*29c30*/  ISETP.GE.AND P3, PT, R189, R243.reuse, PT ;  /* 0x000000f3bd00720c */ /* 0x080fe40003f66270 */
[----:B------:R-:W-:Y:S02]  /*29c40*/  FSEL R189, R51, -INF , !P6 ;  /* 0xff80000033bd7808 */ /* 0x000fe40007000000 */
[----:B------:R-:W-:Y:S02]  /*29c50*/  FSEL R188, R54, -INF , !P5 ;  /* 0xff80000036bc7808 */ /* 0x000fe40006800000 */
        /* <DEDUP_REMOVED lines=16> */
[----:B------:R-:W-:Y:S01]  /*29d60*/  ISETP.GE.AND P4, PT, R98, R243, PT ;  /* 0x000000f36200720c */ /* 0x000fe20003f86270 */
[----:B------:R-:W-:Y:S01]  /*29d70*/  IMAD R98, R246, 0x100, R64 ;  /* 0x00000100f6627824 */ /* 0x000fe200078e0240 */
[----:B------:R-:W-:Y:S02]  /*29d80*/  FMNMX3.FTZ R13, R13, R193, R192, !PT ;  /* 0x000000c10d0d7276 */ /* 0x000fe400078100c0 */
[----:B------:R-:W-:Y:S01]  /*29d90*/  FSEL R183, R50, -INF , !P3 ;  /* 0xff80000032b77808 */ /* 0x000fe20005800000 */
[----:B------:R-:W-:Y:S01]  /*29da0*/  VIADD R98, R98, 0x91 ;  /* 0x0000009162627836 */ /* 0x000fe20000000000 */
[----:B------:R-:W-:Y:S02]  /*29db0*/  ISETP.GE.AND P3, PT, R182, R243, PT ;  /* 0x000000f3b600720c */ /* 0x000fe40003f66270 */
[----:B------:R-:W-:Y:S02]  /*29dc0*/  FSEL R182, R47, -INF , !P6 ;  /* 0xff8000002fb67808 */ /* 0x000fe40007000000 */
[----:B------:R-:W-:Y:S02]  /*29dd0*/  FMNMX3.FTZ R13, R13, R191, R190, !PT ;  /* 0x000000bf0d0d7276 */ /* 0x000fe400078100be */
[----:B------:R-:W-:Y:S02]  /*29de0*/  FSEL R181, R70, -INF , !P5 ;  /* 0xff80000046b57808 */ /* 0x000fe40006800000 */
[----:B------:R-:W-:Y:S02]  /*29df0*/  FSEL R180, R71, -INF , !P4 ;  /* 0xff80000047b47808 */ /* 0x000fe40006000000 */
[----:B------:R-:W-:Y:S02]  /*29e00*/  ISETP.GE.AND P6, PT, R98, R243, PT ;  /* 0x000000f36200720c */ /* 0x000fe40003fc6270 */
[----:B------:R-:W-:Y:S02]  /*29e10*/  FMNMX3.FTZ R13, R13, R183, R182, !PT ;  /* 0x000000b70d0d7276 */ /* 0x000fe400078100b6 */
[----:B------:R-:W-:Y:S02]  /*29e20*/  FSEL R175, R46, -INF , !P3 ;  /* 0xff8000002eaf7808 */ /* 0x000fe40005800000 */
[----:B------:R-:W-:Y:S02]  /*29e30*/  ISETP.GE.AND P4, PT, R130, R243, PT ;  /* 0x000000f38200720c */ /* 0x000fe40003f86270 */
[----:B------:R-:W-:Y:S02]  /*29e40*/  FSEL R174, R174, -INF , !P6 ;  /* 0xff800000aeae7808 */ /* 0x000fe40007000000 */
[----:B------:R-:W-:Y:S02]  /*29e50*/  FMNMX3.FTZ R13, R13, R181, R180, !PT ;  /* 0x000000b50d0d7276 */ /* 0x000fe400078100b4 */
[-C--:B------:R-:W-:Y:S02]  /*29e60*/  ISETP.GE.AND P5, PT, R131, R243.reuse, PT ;  /* 0x000000f38300720c */ /* 0x080fe40003fa6270 */
        /* <DEDUP_REMOVED lines=16> */
[----:B------:R-:W-:Y:S01]  /*29f70*/  FSEL R109, R39, -INF , !P3 ;  /* 0xff800000276d7808 */ /* 0x000fe20005800000 */
[----:B------:R-:W-:Y:S01]  /*29f80*/  IMAD.U32 R39, RZ, RZ, UR6 ;  /* 0x00000006ff277e24 */ /* 0x000fe2000f8e00ff */
[-C--:B------:R-:W-:Y:S02]  /*29f90*/  ISETP.GE.AND P3, PT, R107, R243.reuse, PT ;  /* 0x000000f36b00720c */ /* 0x080fe40003f66270 */
[-C--:B------:R-:W-:Y:S02]  /*29fa0*/  ISETP.GE.AND P5, PT, R121, R243.reuse, PT ;  /* 0x000000f37900720c */ /* 0x080fe40003fa6270 */
[----:B------:R-:W-:Y:S02]  /*29fb0*/  FSEL R107, R38, -INF , !P6 ;  /* 0xff800000266b7808 */ /* 0x000fe40007000000 */
[----:B------:R-:W-:Y:S02]  /*29fc0*/  FMNMX3.FTZ R13, R13, R128, R127, !PT ;  /* 0x000000800d0d7276 */ /* 0x000fe4000781007f */
[----:B------:R-:W-:Y:S02]  /*29fd0*/  ISETP.GE.AND P6, PT, R120, R243, PT ;  /* 0x000000f37800720c */ /* 0x000fe40003fc6270 */
[----:B------:R-:W-:Y:S02]  /*29fe0*/  FSEL R105, R94, -INF , !P5 ;  /* 0xff8000005e697808 */ /* 0x000fe40006800000 */
[----:B------:R-:W-:Y:S02]  /*29ff0*/  FSEL R104, R95, -INF , !P4 ;  /* 0xff8000005f687808 */ /* 0x000fe40006000000 */
[----:B------:R-:W-:Y:S02]  /*2a000*/  FMNMX3.FTZ R13, R13, R109, R107, !PT ;  /* 0x0000006d0d0d7276 */ /* 0x000fe4000781006b */
[----:B------:R-:W-:Y:S02]  /*2a010*/  ISETP.GE.AND P4, PT, R117, R243, PT ;  /* 0x000000f37500720c */ /* 0x000fe40003f86270 */
        /* <DEDUP_REMOVED lines=25> */
[----:B------:R-:W-:Y:S02]  /*2a1b0*/  FMNMX3.FTZ R13, R13, R76, R75, !PT ;  /* 0x0000004c0d0d7276 */ /* 0x000fe4000781004b */
[-C--:B------:R-:W-:Y:S02]  /*2a1c0*/  ISETP.GE.AND P3, PT, R101, R243.reuse, PT ;  /* 0x000000f36500720c */ /* 0x080fe40003f66270 */
        /* <DEDUP_REMOVED lines=14> */
[----:B------:R-:W2:Y:S01]  /*2a2b0*/  SHFL.BFLY PT, R5, R0, 0x2, 0x1f ;  /* 0x0c401f0000057f89 */ /* 0x000ea200000e0000 */
[----:B------:R-:W3:Y:S01]  /*2a2c0*/  MUFU.EX2 R6, R4 ;  /* 0x0000000400067308 */ /* 0x000ee20000000800 */
[-CC-:B------:R-:W-:Y:S01]  /*2a2d0*/  FFMA.FTZ R16, R40, R3.reuse, -R68.reuse ;  /* 0x0000000328107223 */ /* 0x180fe20000010844 */
[-CC-:B------:R-:W-:Y:S01]  /*2a2e0*/  FFMA.FTZ R20, R41, R3.reuse, -R68.reuse ;  /* 0x0000000329147223 */ /* 0x180fe20000010844 */
[-CC-:B------:R-:W-:Y:S07]  /*2a2f0*/  FFMA.FTZ R13, R33, R3.reuse, -R68.reuse ;  /* 0x00000003210d7223 */ /* 0x180fee0000010844 */
        /* <DEDUP_REMOVED lines=14> */
[C---:B---3--:R-:W-:Y:S01]  /*2a3e0*/  FMUL.FTZ R9, R6.reuse, R157 ;  /* 0x0000009d06097220 */ /* 0x048fe20000410000 */
[----:B------:R-:W-:Y:S01]  /*2a3f0*/  FMUL.FTZ R17, R6, R149 ;  /* 0x0000009506117220 */ /* 0x000fe20000410000 */
        /* <DEDUP_REMOVED lines=8> */
[----:B------:R-:W2:Y:S01]  /*2a480*/  SHFL.BFLY PT, R0, R5, 0x1, 0x1f ;  /* 0x0c201f0005007f89 */ /* 0x000ea200000e0000 */
        /* <DEDUP_REMOVED lines=43> */
[----:B------:R-:W-:Y:S02]  /*2a740*/  IMAD.MOV.U32 R149, RZ, RZ, R20 ;  /* 0x000000ffff957224 */ /* 0x000fe400078e0014 */
[C---:B------:R-:W-:Y:S01]  /*2a750*/  FMUL.FTZ R8, R6.reuse, R156 ;  /* 0x0000009c06087220 */ /* 0x040fe20000410000 */
[C---:B------:R-:W-:Y:S01]  /*2a760*/  FMUL.FTZ R13, R6.reuse, R153 ;  /* 0x00000099060d7220 */ /* 0x040fe20000410000 */
[C---:B------:R-:W-:Y:S01]  /*2a770*/  FMUL.FTZ R20, R6.reuse, R144 ;  /* 0x0000009006147220 */ /* 0x040fe20000410000 */
        /* <DEDUP_REMOVED lines=12> */
[C---:B----4-:R-:W-:Y:S01]  /*2a840*/  FMUL.FTZ R32, R6.reuse, R132 ;  /* 0x0000008406207220 */ /* 0x050fe20000410000 */
[C---:B------:R-:W-:Y:S01]  /*2a850*/  FMUL.FTZ R33, R6.reuse, R133 ;  /* 0x0000008506217220 */ /* 0x040fe20000410000 */
[----:B-1----:R-:W-:Y:S01]  /*2a860*/  FFMA.FTZ R102, R6, R249, R40 ;  /* 0x000000f906667223 */ /* 0x002fe20000010028 */
[----:B------:R-:W-:Y:S01]  /*2a870*/  FSEL R6, R0, RZ, P0 ;  /* 0x000000ff00067208 */ /* 0x000fe20000000000 */
[----:B------:R-:W1:Y:S01]  /*2a880*/  LDSM.16.MT88.4 R44, [R156+0xa000] ;  /* 0x00a000009c2c783b */ /* 0x000e620000004200 */
[C---:B------:R-:W-:Y:S01]  /*2a890*/  FMUL.FTZ R72, R3.reuse, R0 ;  /* 0x0000000003487220 */ /* 0x040fe20000410000 */
[----:B------:R-:W-:Y:S01]  /*2a8a0*/  IMAD.IADD R148, R156, 0x1, R219 ;  /* 0x000000019c947824 */ /* 0x000fe200078e02db */
[----:B------:R-:W2:Y:S01]  /*2a8b0*/  MUFU.EX2 R26, R26 ;  /* 0x0000001a001a7308 */ /* 0x000ea20000000800 */
[----:B------:R-:W-:Y:S01]  /*2a8c0*/  FADD.FTZ R6, -R6, R166 ;  /* 0x000000a606067221 */ /* 0x000fe20000010100 */
[----:B------:R-:W-:Y:S01]  /*2a8d0*/  IMAD.MOV.U32 R160, RZ, RZ, R99 ;  /* 0x000000ffffa07224 */ /* 0x000fe200078e0063 */
[----:B------:R-:W-:Y:S07]  /*2a8e0*/  FSEL R72, R72, RZ, P0 ;  /* 0x000000ff48487208 */ /* 0x000fee0000000000 */
[----:B------:R-:W-:Y:S01]  /*2a8f0*/  MUFU.EX2 R101, R101 ;  /* 0x0000006500657308 */ /* 0x000fe20000000800 */
[----:B------:R-:W-:Y:S01]  /*2a900*/  FMUL.FTZ R6, R3, R6 ;  /* 0x0000000603067220 */ /* 0x000fe20000410000 */
[----:B------:R-:W3:Y:S01]  /*2a910*/  LDSM.16.MT88.4 R48, [R148+0xa000] ;  /* 0x00a000009430783b */ /* 0x000ee20000004200 */
[----:B------:R-:W-:Y:S02]  /*2a920*/  VIADD R140, R156, 0xa040 ;  /* 0x0000a0409c8c7836 */ /* 0x000fe40000000000 */
[-CC-:B------:R-:W-:Y:S05]  /*2a930*/  FFMA.FTZ R103, R10, R3.reuse, -R72.reuse ;  /* 0x000000030a677223 */ /* 0x180fea0000010848 */
[----:B------:R4:W4:Y:S01]  /*2a940*/  MUFU.EX2 R38, R6 ;  /* 0x0000000600267308 */ /* 0x0009220000000800 */
[-CC-:B------:R-:W-:Y:S01]  /*2a950*/  FFMA.FTZ R100, R22, R3.reuse, -R72.reuse ;  /* 0x0000000316647223 */ /* 0x180fe20000010848 */
[-CC-:B------:R-:W-:Y:S01]  /*2a960*/  FFMA.FTZ R99, R18, R3.reuse, -R72.reuse ;  /* 0x0000000312637223 */ /* 0x180fe20000010848 */
[-C--:B------:R-:W-:Y:S07]  /*2a970*/  FFMA.FTZ R96, R14, R3.reuse, -R72 ;  /* 0x000000030e607223 */ /* 0x080fee0000010848 */
[----:B------:R-:W1:Y:S01]  /*2a980*/  MUFU.EX2 R98, R98 ;  /* 0x0000006200627308 */ /* 0x000e620000000800 */
[C---:B--2---:R-:W-:Y:S01]  /*2a990*/  F2FP.BF16.F32.PACK_AB R40, R26.reuse, R40 ;  /* 0x000000281a28723e */ /* 0x044fe200000010ff */
[----:B------:R-:W-:Y:S02]  /*2a9a0*/  IMAD.MOV.U32 R152, RZ, RZ, R27 ;  /* 0x000000ffff987224 */ /* 0x000fe400078e001b */
[----:B------:R-:W-:Y:S06]  /*2a9b0*/  FADD.FTZ R102, R26, R102 ;  /* 0x000000661a667221 */ /* 0x000fec0000010000 */
[----:B------:R-:W-:Y:S01]  /*2a9c0*/  MUFU.EX2 R103, R103 ;  /* 0x0000006700677308 */ /* 0x000fe20000000800 */
[-CC-:B------:R-:W-:Y:S01]  /*2a9d0*/  FFMA.FTZ R119, R31, R3.reuse, -R72.reuse ;  /* 0x000000031f777223 */ /* 0x180fe20000010848 */
[-CC-:B------:R-:W-:Y:S01]  /*2a9e0*/  FFMA.FTZ R112, R30, R3.reuse, -R72.reuse ;  /* 0x000000031e707223 */ /* 0x180fe20000010848 */
[-CC-:B------:R-:W-:Y:S07]  /*2a9f0*/  FFMA.FTZ R111, R35, R3.reuse, -R72.reuse ;  /* 0x00000003236f7223 */ /* 0x180fee0000010848 */
[----:B------:R-:W2:Y:S01]  /*2aa00*/  MUFU.EX2 R100, R100 ;  /* 0x0000006400647308 */ /* 0x000ea20000000800 */
[----:B------:R-:W-:Y:S01]  /*2aa10*/  FFMA.FTZ R116, R34, R3, -R72 ;  /* 0x0000000322747223 */ /* 0x000fe20000010848 */
[----:B----4-:R-:W-:Y:S02]  /*2aa20*/  VIADD R6, R156, 0xa000 ;  /* 0x0000a0009c067836 */ /* 0x010fe40000000000 */
[C---:B------:R-:W-:Y:S06]  /*2aa30*/  FMUL.FTZ R7, R38.reuse, R163 ;  /* 0x000000a326077220 */ /* 0x040fec0000410000 */
[----:B------:R-:W-:Y:S01]  /*2aa40*/  MUFU.EX2 R99, R99 ;  /* 0x0000006300637308 */ /* 0x000fe20000000800 */
[----:B------:R-:W-:Y:S01]  /*2aa50*/  FMUL.FTZ R10, R38, R158 ;  /* 0x0000009e260a7220 */ /* 0x000fe20000410000 */
[----:B------:R-:W-:Y:S01]  /*2aa60*/  @P1 VIADD R140, R6, 0xffffffc0 ;  /* 0xffffffc0068c1836 */ /* 0x000fe20000000000 */
[----:B-1----:R-:W-:Y:S07]  /*2aa70*/  F2FP.BF16.F32.PACK_AB R42, R98, R101 ;  /* 0x00000065622a723e */ /* 0x002fee00000010ff */
[----:B------:R-:W1:Y:S01]  /*2aa80*/  MUFU.EX2 R96, R96 ;  /* 0x0000006000607308 */ /* 0x000e620000000800 */
[C---:B------:R-:W-:Y:S01]  /*2aa90*/  FMUL.FTZ R6, R38.reuse, R162 ;  /* 0x000000a226067220 */ /* 0x040fe20000410000 */
[C---:B------:R-:W-:Y:S01]  /*2aaa0*/  FMUL.FTZ R11, R38.reuse, R159 ;  /* 0x0000009f260b7220 */ /* 0x040fe20000410000 */
[----:B------:R-:W4:Y:S01]  /*2aab0*/  LDSM.16.MT88.4 R52, [R140] ;  /* 0x000000008c34783b */ /* 0x000f220000004200 */
[----:B------:R-:W-:Y:S02]  /*2aac0*/  IMAD.IADD R219, R219, 0x1, R140 ;  /* 0x00000001dbdb7824 */ /* 0x000fe400078e028c */
[----:B------:R-:W-:Y:S01]  /*2aad0*/  FMUL.FTZ R14, R38, R154 ;  /* 0x0000009a260e7220 */ /* 0x000fe20000410000 */
[----:B--2---:R-:W-:Y:S01]  /*2aae0*/  F2FP.BF16.F32.PACK_AB R41, R100, R103 ;  /* 0x000000676429723e */ /* 0x004fe200000010ff */
[C---:B------:R-:W-:Y:S01]  /*2aaf0*/  FMUL.FTZ R15, R38.reuse, R155 ;  /* 0x0000009b260f7220 */ /* 0x040fe20000410000 */
[C---:B------:R-:W-:Y:S01]  /*2ab00*/  FMUL.FTZ R18, R38.reuse, R150 ;  /* 0x0000009626127220 */ /* 0x040fe20000410000 */
[C---:B------:R-:W-:Y:S01]  /*2ab10*/  FMUL.FTZ R19, R38.reuse, R151 ;  /* 0x0000009726137220 */ /* 0x040fe20000410000 */
[C---:B------:R-:W-:Y:S01]  /*2ab20*/  FMUL.FTZ R22, R38.reuse, R146 ;  /* 0x0000009226167220 */ /* 0x040fe20000410000 */
[C---:B------:R-:W-:Y:S01]  /*2ab30*/  FMUL.FTZ R23, R38.reuse, R147 ;  /* 0x0000009326177220 */ /* 0x040fe20000410000 */
[C---:B------:R-:W-:Y:S01]  /*2ab40*/  FMUL.FTZ R26, R38.reuse, R142 ;  /* 0x0000008e261a7220 */ /* 0x040fe20000410000 */
[----:B------:R-:W-:Y:S01]  /*2ab50*/  FMUL.FTZ R27, R38, R143 ;  /* 0x0000008f261b7220 */ /* 0x000fe20000410000 */
[----:B-1----:R-:W-:Y:S01]  /*2ab60*/  F2FP.BF16.F32.PACK_AB R43, R96, R99 ;  /* 0x00000063602b723e */ /* 0x002fe200000010ff */
[----:B------:R-:W-:Y:S01]  /*2ab70*/  LDSM.16.MT88.4 R56, [R148+0xa800] ;  /* 0x00a800009438783b */ /* 0x000fe20000004200 */
[--C-:B------:R-:W-:Y:S01]  /*2ab80*/  FFMA.FTZ R130, R61, R3, -R72.reuse ;  /* 0x000000033d827223 */ /* 0x100fe20000010848 */
[----:B------:R-:W-:Y:S01]  /*2ab90*/  MUFU.EX2 R141, R220 ;  /* 0x000000dc008d7308 */ /* 0x000fe20000000800 */
[C---:B------:R-:W-:Y:S01]  /*2aba0*/  FMUL.FTZ R30, R38.reuse, R138 ;  /* 0x0000008a261e7220 */ /* 0x040fe20000410000 */
[C---:B------:R-:W-:Y:S01]  /*2abb0*/  FMUL.FTZ R31, R38.reuse, R139 ;  /* 0x0000008b261f7220 */ /* 0x040fe20000410000 */
[C---:B------:R-:W-:Y:S01]  /*2abc0*/  FMUL.FTZ R34, R38.reuse, R134 ;  /* 0x0000008626227220 */ /* 0x040fe20000410000 */
[C---:B------:R-:W-:Y:S06]  /*2abd0*/  HMMA.16816.F32.BF16 R4, R40.reuse, R44, R4 ;  /* 0x0000002c2804723c */ /* 0x040fec0000041804 */
[----:B------:R-:W-:Y:S01]  /*2abe0*/  MUFU.EX2 R150, R208 ;  /* 0x000000d000967308 */ /* 0x000fe20000000800 */
[----:B------:R-:W1:Y:S01]  /*2abf0*/  S2R R167, SR_TID.X ;  /* 0x0000000000a77919 */ /* 0x000e620000002100 */
[----:B------:R-:W-:Y:S08]  /*2ac00*/  MOV R232, 0x1f0 ;  /* 0x000001f000e87802 */ /* 0x000ff00000000f00 */
[----:B------:R-:W-:Y:S01]  /*2ac10*/  MUFU.EX2 R159, R200 ;  /* 0x000000c8009f7308 */ /* 0x000fe20000000800 */
[----:B------:R-:W-:Y:S01]  /*2ac20*/  FMUL.FTZ R35, R38, R135 ;  /* 0x0000008726237220 */ /* 0x000fe20000410000 */
[-CC-:B------:R-:W-:Y:S01]  /*2ac30*/  FFMA.FTZ R125, R123, R3.reuse, -R72.reuse ;  /* 0x000000037b7d7223 */ /* 0x180fe20000010848 */
[C---:B------:R-:W-:Y:S01]  /*2ac40*/  HMMA.16816.F32.BF16 R8, R40.reuse, R46, R8 ;  /* 0x0000002e2808723c */ /* 0x040fe20000041808 */
[----:B------:R-:W2:Y:S06]  /*2ac50*/  LDSM.16.MT88.4 R44, [R219] ;  /* 0x00000000db2c783b */ /* 0x000eac0000004200 */
[----:B------:R-:W-:Y:S01]  /*2ac60*/  MUFU.EX2 R143, R221 ;  /* 0x000000dd008f7308 */ /* 0x000fe20000000800 */
[-CC-:B------:R-:W-:Y:S01]  /*2ac70*/  FFMA.FTZ R142, R212, R3.reuse, -R72.reuse ;  /* 0x00000003d48e7223 */ /* 0x180fe20000010848 */
[-CC-:B------:R-:W-:Y:S01]  /*2ac80*/  FFMA.FTZ R158, R207, R3.reuse, -R72.reuse ;  /* 0x00000003cf9e7223 */ /* 0x180fe20000010848 */
[-CC-:B------:R-:W-:Y:S07]  /*2ac90*/  FFMA.FTZ R151, R205, R3.reuse, -R72.reuse ;  /* 0x00000003cd977223 */ /* 0x180fee0000010848 */
[----:B------:R-:W-:Y:S01]  /*2aca0*/  MUFU.EX2 R155, R211 ;  /* 0x000000d3009b7308 */ /* 0x000fe20000000800 */
[-CC-:B------:R-:W-:Y:S01]  /*2acb0*/  FFMA.FTZ R162, R188, R3.reuse, -R72.reuse ;  /* 0x00000003bca27223 */ /* 0x180fe20000010848 */
[C---:B---3--:R-:W-:Y:S01]  /*2acc0*/  HMMA.16816.F32.BF16 R12, R40.reuse, R48, R12 ;  /* 0x00000030280c723c */ /* 0x048fe2000004180c */
[----:B------:R-:W3:Y:S07]  /*2acd0*/  S2R R233, SR_CTAID.X ;  /* 0x0000000000e97919 */ /* 0x000eee0000002500 */
[----:B------:R-:W-:Y:S01]  /*2ace0*/  MUFU.EX2 R142, R142 ;  /* 0x0000008e008e7308 */ /* 0x000fe20000000800 */
[-CC-:B------:R-:W-:Y:S01]  /*2acf0*/  FFMA.FTZ R109, R109, R3.reuse, -R72.reuse ;  /* 0x000000036d6d7223 */ /* 0x180fe20000010848 */
[-CC-:B------:R-:W-:Y:S01]  /*2ad00*/  FFMA.FTZ R139, R152, R3.reuse, -R72.reuse ;  /* 0x00000003988b7223 */ /* 0x180fe20000010848 */
[-CC-:B------:R-:W-:Y:S07]  /*2ad10*/  FFMA.FTZ R136, R161, R3.reuse, -R72.reuse ;  /* 0x00000003a1887223 */ /* 0x180fee0000010848 */
        /* <DEDUP_REMOVED lines=10> */
[C---:B----4-:R-:W-:Y:S08]  /*2adc0*/  HMMA.16816.F32.BF16 R20, R40.reuse, R52, R20 ;  /* 0x000000342814723c */ /* 0x050ff00000041814 */
        /* <DEDUP_REMOVED lines=12> */
[----:B------:R-:W3:Y:S01]  /*2ae90*/  MUFU.EX2 R117, R117 ;  /* 0x0000007500757308 */ /* 0x000ee20000000800 */
[-CC-:B------:R-:W-:Y:S01]  /*2aea0*/  FFMA.FTZ R129, R129, R3.reuse, -R72.reuse ;  /* 0x0000000381817223 */ /* 0x180fe20000010848 */
[-CC-:B------:R-:W-:Y:S01]  /*2aeb0*/  FFMA.FTZ R92, R92, R3.reuse, -R72.reuse ;  /* 0x000000035c5c7223 */ /* 0x180fe20000010848 */
[C---:B--2---:R-:W-:Y:S07]  /*2aec0*/  HMMA.16816.F32.BF16 R28, R40.reuse, R44, R28 ;  /* 0x0000002c281c723c */ /* 0x044fee000004181c */
[----:B------:R-:W-:Y:S01]  /*2aed0*/  MUFU.EX2 R108, R108 ;  /* 0x0000006c006c7308 */ /* 0x000fe20000000800 */
[-CC-:B------:R-:W-:Y:S01]  /*2aee0*/  FFMA.FTZ R90, R90, R3.reuse, -R72.reuse ;  /* 0x000000035a5a7223 */ /* 0x180fe20000010848 */
[-CC-:B------:R-:W-:Y:S08]  /*2aef0*/  FFMA.FTZ R74, R74, R3.reuse, -R72.reuse ;  /* 0x000000034a4a7223 */ /* 0x180ff00000010848 */
[----:B------:R-:W2:Y:S01]  /*2af00*/  MUFU.EX2 R106, R106 ;  /* 0x0000006a006a7308 */ /* 0x000ea20000000800 */
[-CC-:B------:R-:W-:Y:S01]  /*2af10*/  FFMA.FTZ R73, R73, R3.reuse, -R72.reuse ;  /* 0x0000000349497223 */ /* 0x180fe20000010848 */
[-CC-:B------:R-:W-:Y:S01]  /*2af20*/  FFMA.FTZ R76, R76, R3.reuse, -R72.reuse ;  /* 0x000000034c4c7223 */ /* 0x180fe20000010848 */
[----:B------:R-:W-:Y:S07]  /*2af30*/  HMMA.16816.F32.BF16 R32, R40, R46, R32 ;  /* 0x0000002e2820723c */ /* 0x000fee0000041820 */
[----:B------:R-:W-:Y:S01]  /*2af40*/  MUFU.EX2 R119, R119 ;  /* 0x0000007700777308 */ /* 0x000fe20000000800 */
[----:B------:R-:W4:Y:S01]  /*2af50*/  LDSM.16.MT88.4 R44, [R219+0x800] ;  /* 0x00080000db2c783b */ /* 0x000f220000004200 */
[----:B---3--:R-:W-:Y:S01]  /*2af60*/  F2FP.BF16.F32.PACK_AB R40, R117, R110 ;  /* 0x0000006e7528723e */ /* 0x008fe200000010ff */
[-CC-:B------:R-:W-:Y:S07]  /*2af70*/  FFMA.FTZ R66, R66, R3.reuse, -R72.reuse ;  /* 0x0000000342427223 */ /* 0x180fee0000010848 */
[----:B------:R-:W3:Y:S01]  /*2af80*/  MUFU.EX2 R112, R112 ;  /* 0x0000007000707308 */ /* 0x000ee20000000800 */
[-CC-:B------:R-:W-:Y:S01]  /*2af90*/  FFMA.FTZ R37, R37, R3.reuse, -R72.reuse ;  /* 0x0000000325257223 */ /* 0x180fe20000010848 */
[----:B------:R-:W-:Y:S01]  /*2afa0*/  FFMA.FTZ R103, R38, R248, R103 ;  /* 0x000000f826677223 */ /* 0x000fe20000010067 */
[----:B------:R-:W-:Y:S07]  /*2afb0*/  FFMA.FTZ R38, R91, R3, -R72 ;  /* 0x000000035b267223 */ /* 0x000fee0000010848 */
[----:B------:R-:W-:Y:S01]  /*2afc0*/  MUFU.EX2 R111, R111 ;  /* 0x0000006f006f7308 */ /* 0x000fe20000000800 */
[----:B------:R-:W-:Y:S01]  /*2afd0*/  FADD.FTZ R102, R101, R102 ;  /* 0x0000006665667221 */ /* 0x000fe20000010000 */
        /* <DEDUP_REMOVED lines=8> */
[----:B---3--:R-:W-:Y:S01]  /*2b060*/  F2FP.BF16.F32.PACK_AB R41, R112, R119 ;  /* 0x000000777029723e */ /* 0x008fe200000010ff */
[----:B------:R-:W-:Y:S07]  /*2b070*/  FADD.FTZ R103, R96, R103 ;  /* 0x0000006760677221 */ /* 0x000fee0000010000 */
[----:B------:R-:W3:Y:S01]  /*2b080*/  MUFU.EX2 R122, R122 ;  /* 0x0000007a007a7308 */ /* 0x000ee20000000800 */
[----:B------:R-:W-:Y:S01]  /*2b090*/  FADD.FTZ R117, R117, R102 ;  /* 0x0000006675757221 */ /* 0x000fe20000010000 */
[----:B------:R-:W-:Y:S02]  /*2b0a0*/  VIADD R246, R246, 0xffffffff ;  /* 0xfffffffff6f67836 */ /* 0x000fe40000000000 */
[----:B------:R-:W-:Y:S06]  /*2b0b0*/  FADD.FTZ R119, R119, R103 ;  /* 0x0000006777777221 */ /* 0x000fec0000010000 */
[----:B------:R-:W-:Y:S01]  /*2b0c0*/  MUFU.EX2 R121, R121 ;  /* 0x0000007900797308 */ /* 0x000fe20000000800 */
[----:B------:R-:W-:Y:S01]  /*2b0d0*/  FADD.FTZ R117, R108, R117 ;  /* 0x000000756c757221 */ /* 0x000fe20000010000 */
[----:B--2---:R-:W-:Y:S01]  /*2b0e0*/  F2FP.BF16.F32.PACK_AB R43, R116, R111 ;  /* 0x0000006f742b723e */ /* 0x004fe200000010ff */
[----:B------:R-:W-:Y:S07]  /*2b0f0*/  FADD.FTZ R119, R112, R119 ;  /* 0x0000007770777221 */ /* 0x000fee0000010000 */
[----:B------:R-:W-:Y:S01]  /*2b100*/  MUFU.EX2 R154, R154 ;  /* 0x0000009a009a7308 */ /* 0x000fe20000000800 */
[----:B------:R-:W-:Y:S01]  /*2b110*/  FADD.FTZ R117, R106, R117 ;  /* 0x000000756a757221 */ /* 0x000fe20000010000 */
[----:B------:R-:W-:Y:S08]  /*2b120*/  FADD.FTZ R111, R111, R119 ;  /* 0x000000776f6f7221 */ /* 0x000ff00000010000 */
[----:B------:R-:W-:Y:S01]  /*2b130*/  MUFU.EX2 R161, R202 ;  /* 0x000000ca00a17308 */ /* 0x000fe20000000800 */
[C---:B-1----:R-:W-:Y:S09]  /*2b140*/  HMMA.16816.F32.BF16 R4, R40.reuse, R48, R4 ;  /* 0x000000302804723c */ /* 0x042ff20000041804 */
[----:B------:R-:W-:Y:S01]  /*2b150*/  MUFU.EX2 R160, R201 ;  /* 0x000000c900a07308 */ /* 0x000fe20000000800 */
[----:B------:R-:W-:Y:S09]  /*2b160*/  FADD.FTZ R111, R116, R111 ;  /* 0x0000006f746f7221 */ /* 0x000ff20000010000 */
[----:B------:R-:W-:Y:S01]  /*2b170*/  MUFU.EX2 R162, R162 ;  /* 0x000000a200a27308 */ /* 0x000fe20000000800 */
[C---:B------:R-:W-:Y:S01]  /*2b180*/  HMMA.16816.F32.BF16 R8, R40.reuse, R50, R8 ;  /* 0x000000322808723c */ /* 0x040fe20000041808 */
[----:B------:R-:W1:Y:S08]  /*2b190*/  LDSM.16.MT88.4 R48, [R156+0xb000] ;  /* 0x00b000009c30783b */ /* 0x000e700000004200 */
[----:B------:R-:W-:Y:S10]  /*2b1a0*/  MUFU.EX2 R163, R163 ;  /* 0x000000a300a37308 */ /* 0x000ff40000000800 */
[----:B------:R-:W2:Y:S01]  /*2b1b0*/  MUFU.EX2 R120, R120 ;  /* 0x0000007800787308 */ /* 0x000ea20000000800 */
[C---:B------:R-:W-:Y:S09]  /*2b1c0*/  HMMA.16816.F32.BF16 R12, R40.reuse, R56, R12 ;  /* 0x00000038280c723c */ /* 0x040ff2000004180c */
[----:B------:R-:W-:Y:S10]  /*2b1d0*/  MUFU.EX2 R130, R130 ;  /* 0x0000008200827308 */ /* 0x000ff40000000800 */
[----:B------:R-:W-:Y:S01]  /*2b1e0*/  MUFU.EX2 R125, R125 ;  /* 0x0000007d007d7308 */ /* 0x000fe20000000800 */
[C---:B------:R-:W-:Y:S01]  /*2b1f0*/  HMMA.16816.F32.BF16 R16, R40.reuse, R58, R16 ;  /* 0x0000003a2810723c */ /* 0x040fe20000041810 */
[----:B------:R-:W1:Y:S08]  /*2b200*/  LDSM.16.MT88.4 R56, [R148+0xb000] ;  /* 0x00b000009438783b */ /* 0x000e700000004200 */
[----:B------:R-:W-:Y:S10]  /*2b210*/  MUFU.EX2 R138, R144 ;  /* 0x00000090008a7308 */ /* 0x000ff40000000800 */
[----:B------:R3:W-:Y:S01]  /*2b220*/  MUFU.EX2 R135, R149 ;  /* 0x0000009500877308 */ /* 0x0007e20000000800 */
[C---:B----4-:R-:W-:Y:S03]  /*2b230*/  HMMA.16816.F32.BF16 R20, R40.reuse, R52, R20 ;  /* 0x000000342814723c */ /* 0x050fe60000041814 */
[-CC-:B------:R-:W-:Y:S01]  /*2b240*/  FFMA.FTZ R53, R60, R3.reuse, -R72.reuse ;  /* 0x000000033c357223 */ /* 0x180fe20000010848 */
[-CC-:B------:R-:W-:Y:S01]  /*2b250*/  FFMA.FTZ R52, R124, R3.reuse, -R72.reuse ;  /* 0x000000037c347223 */ /* 0x180fe20000010848 */
[----:B------:R-:W4:Y:S04]  /*2b260*/  LDSM.16.MT88.4 R60, [R140+0x1000] ;  /* 0x001000008c3c783b */ /* 0x000f280000004200 */
[----:B------:R-:W-:Y:S01]  /*2b270*/  MUFU.EX2 R133, R153 ;  /* 0x0000009900857308 */ /* 0x000fe20000000800 */
[C---:B------:R-:W-:Y:S09]  /*2b280*/  HMMA.16816.F32.BF16 R24, R40.reuse, R54, R24 ;  /* 0x000000362818723c */ /* 0x040ff20000041818 */
[----:B------:R-:W1:Y:S01]  /*2b290*/  MUFU.EX2 R124, R53 ;  /* 0x00000035007c7308 */ /* 0x000e620000000800 */
[--C-:B---3--:R-:W-:Y:S09]  /*2b2a0*/  FFMA.FTZ R149, R215, R3, -R72.reuse ;  /* 0x00000003d7957223 */ /* 0x108ff20000010848 */
[----:B------:R-:W3:Y:S01]  /*2b2b0*/  MUFU.EX2 R123, R52 ;  /* 0x00000034007b7308 */ /* 0x000ee20000000800 */
[C---:B------:R-:W-:Y:S09]  /*2b2c0*/  HMMA.16816.F32.BF16 R28, R40.reuse, R44, R28 ;  /* 0x0000002c281c723c */ /* 0x040ff2000004181c */
[----:B------:R3:W4:Y:S10]  /*2b2d0*/  MUFU.EX2 R132, R157 ;  /* 0x0000009d00847308 */ /* 0x0007340000000800 */
[----:B------:R-:W-:Y:S01]  /*2b2e0*/  MUFU.EX2 R149, R149 ;  /* 0x0000009500957308 */ /* 0x000fe20000000800 */
[----:B------:R-:W-:Y:S01]  /*2b2f0*/  HMMA.16816.F32.BF16 R32, R40, R46, R32 ;  /* 0x0000002e2820723c */ /* 0x000fe20000041820 */
[----:B------:R-:W4:Y:S08]  /*2b300*/  LDSM.16.MT88.4 R44, [R219+0x1000] ;  /* 0x00100000db2c783b */ /* 0x000f300000004200 */
[----:B------:R-:W-:Y:S01]  /*2b310*/  MUFU.EX2 R139, R139 ;  /* 0x0000008b008b7308 */ /* 0x000fe20000000800 */
[----:B------:R-:W-:Y:S01]  /*2b320*/  F2FP.BF16.F32.PACK_AB R40, R122, R126 ;  /* 0x0000007e7a28723e */ /* 0x000fe200000010ff */
[----:B------:R-:W-:Y:S01]  /*2b330*/  FADD.FTZ R126, R126, R117 ;  /* 0x000000757e7e7221 */ /* 0x000fe20000010000 */
[----:B--2---:R-:W-:Y:S07]  /*2b340*/  F2FP.BF16.F32.PACK_AB R42, R120, R121 ;  /* 0x00000079782a723e */ /* 0x004fee00000010ff */
[----:B------:R-:W2:Y:S01]  /*2b350*/  MUFU.EX2 R136, R136 ;  /* 0x0000008800887308 */ /* 0x000ea20000000800 */
[----:B-1----:R-:W-:Y:S01]  /*2b360*/  F2FP.BF16.F32.PACK_AB R41, R124, R130 ;  /* 0x000000827c29723e */ /* 0x002fe200000010ff */
[----:B---3--:R-:W-:Y:S01]  /*2b370*/  FFMA.FTZ R157, R206, R3, -R72 ;  /* 0x00000003ce9d7223 */ /* 0x008fe20000010848 */
[----:B------:R-:W-:Y:S01]  /*2b380*/  F2FP.BF16.F32.PACK_AB R43, R125, R123 ;  /* 0x0000007b7d2b723e */ /* 0x000fe200000010ff */
[----:B------:R-:W-:Y:S06]  /*2b390*/  LDSM.16.MT88.4 R52, [R148+0xb800] ;  /* 0x00b800009434783b */ /* 0x000fec0000004200 */
[----:B------:R-:W-:Y:S01]  /*2b3a0*/  MUFU.EX2 R134, R134 ;  /* 0x0000008600867308 */ /* 0x000fe20000000800 */
[----:B------:R-:W-:Y:S01]  /*2b3b0*/  FADD.FTZ R126, R122, R126 ;  /* 0x0000007e7a7e7221 */ /* 0x000fe20000010000 */
[----:B------:R-:W-:Y:S08]  /*2b3c0*/  FADD.FTZ R130, R130, R111 ;  /* 0x0000006f82827221 */ /* 0x000ff00000010000 */
[----:B------:R-:W-:Y:S01]  /*2b3d0*/  MUFU.EX2 R157, R157 ;  /* 0x0000009d009d7308 */ /* 0x000fe20000000800 */
[C---:B------:R-:W-:Y:S09]  /*2b3e0*/  HMMA.16816.F32.BF16 R4, R40.reuse, R48, R4 ;  /* 0x000000302804723c */ /* 0x040ff20000041804 */
[----:B------:R-:W1:Y:S01]  /*2b3f0*/  MUFU.EX2 R137, R137 ;  /* 0x0000008900897308 */ /* 0x000e620000000800 */
[----:B------:R-:W-:Y:S01]  /*2b400*/  FADD.FTZ R121, R121, R126 ;  /* 0x0000007e79797221 */ /* 0x000fe20000010000 */
[----:B------:R-:W-:Y:S08]  /*2b410*/  FADD.FTZ R130, R124, R130 ;  /* 0x000000827c827221 */ /* 0x000ff00000010000 */
[----:B------:R-:W3:Y:S01]  /*2b420*/  MUFU.EX2 R145, R251 ;  /* 0x000000fb00917308 */ /* 0x000ee20000000800 */
[C---:B------:R-:W-:Y:S01]  /*2b430*/  HMMA.16816.F32.BF16 R8, R40.reuse, R50, R8 ;  /* 0x000000322808723c */ /* 0x040fe20000041808 */
[----:B------:R-:W3:Y:S08]  /*2b440*/  LDSM.16.MT88.4 R48, [R156+0xb800] ;  /* 0x00b800009c30783b */ /* 0x000ef00000004200 */
[----:B------:R-:W3:Y:S01]  /*2b450*/  MUFU.EX2 R144, R250 ;  /* 0x000000fa00907308 */ /* 0x000ee20000000800 */
[----:B------:R-:W-:Y:S01]  /*2b460*/  FADD.FTZ R121, R120, R121 ;  /* 0x0000007978797221 */ /* 0x000fe20000010000 */
[----:B------:R-:W-:Y:S08]  /*2b470*/  FADD.FTZ R123, R123, R130 ;  /* 0x000000827b7b7221 */ /* 0x000ff00000010000 */
[----:B------:R-:W3:Y:S01]  /*2b480*/  MUFU.EX2 R153, R210 ;  /* 0x000000d200997308 */ /* 0x000ee20000000800 */
[C---:B------:R-:W-:Y:S09]  /*2b490*/  HMMA.16816.F32.BF16 R12, R40.reuse, R56, R12 ;  /* 0x00000038280c723c */ /* 0x040ff2000004180c */
[----:B------:R-:W-:Y:S01]  /*2b4a0*/  MUFU.EX2 R166, R203 ;  /* 0x000000cb00a67308 */ /* 0x000fe20000000800 */
[----:B------:R-:W-:Y:S09]  /*2b4b0*/  FADD.FTZ R123, R125, R123 ;  /* 0x0000007b7d7b7221 */ /* 0x000ff20000010000 */
[----:B------:R-:W-:Y:S01]  /*2b4c0*/  MUFU.EX2 R197, R197 ;  /* 0x000000c500c57308 */ /* 0x000fe20000000800 */
[C---:B------:R-:W-:Y:S01]  /*2b4d0*/  HMMA.16816.F32.BF16 R16, R40.reuse, R58, R16 ;  /* 0x0000003a2810723c */ /* 0x040fe20000041810 */
[----:B------:R-:W3:Y:S08]  /*2b4e0*/  LDSM.16.MT88.4 R56, [R140+0x1800] ;  /* 0x001800008c38783b */ /* 0x000ef00000004200 */
[----:B------:R-:W-:Y:S10]  /*2b4f0*/  MUFU.EX2 R196, R196 ;  /* 0x000000c400c47308 */ /* 0x000ff40000000800 */
[----:B------:R-:W-:Y:S01]  /*2b500*/  MUFU.EX2 R195, R195 ;  /* 0x000000c300c37308 */ /* 0x000fe20000000800 */
[C---:B----4-:R-:W-:Y:S09]  /*2b510*/  HMMA.16816.F32.BF16 R20, R40.reuse, R60, R20 ;  /* 0x0000003c2814723c */ /* 0x050ff20000041814 */
        /* <DEDUP_REMOVED lines=13> */
[----:B------:R-:W-:Y:S01]  /*2b5f0*/  F2FP.BF16.F32.PACK_AB R42, R132, R133 ;  /* 0x00000085842a723e */ /* 0x000fe200000010ff */
        /* <DEDUP_REMOVED lines=37> */
[C---:B----4-:R-:W-:Y:S09]  /*2b850*/  HMMA.16816.F32.BF16 R28, R40.reuse, R44, R28 ;  /* 0x0000002c281c723c */ /* 0x050ff2000004181c */
[----:B------:R-:W-:Y:S10]  /*2b860*/  MUFU.EX2 R95, R95 ;  /* 0x0000005f005f7308 */ /* 0x000ff40000000800 */
[----:B------:R-:W-:Y:S01]  /*2b870*/  MUFU.EX2 R94, R94 ;  /* 0x0000005e005e7308 */ /* 0x000fe20000000800 */
[----:B------:R-:W-:Y:S01]  /*2b880*/  HMMA.16816.F32.BF16 R32, R40, R46, R32 ;  /* 0x0000002e2820723c */ /* 0x000fe20000041820 */
[----:B------:R-:W3:Y:S08]  /*2b890*/  LDSM.16.MT88.4 R44, [R219+0x2000] ;  /* 0x00200000db2c783b */ /* 0x000ef00000004200 */
        /* <DEDUP_REMOVED lines=8> */
[----:B------:R-:W-:Y:S06]  /*2b920*/  FADD.FTZ R146, R146, R137 ;  /* 0x0000008992927221 */ /* 0x000fec0000010000 */
[----:B------:R-:W-:Y:S01]  /*2b930*/  MUFU.EX2 R88, R88 ;  /* 0x0000005800587308 */ /* 0x000fe20000000800 */
[----:B------:R-:W-:Y:S09]  /*2b940*/  FADD.FTZ R146, R142, R146 ;  /* 0x000000928e927221 */ /* 0x000ff20000010000 */
[----:B------:R-:W-:Y:S01]  /*2b950*/  MUFU.EX2 R87, R87 ;  /* 0x0000005700577308 */ /* 0x000fe20000000800 */
[C---:B-1----:R-:W-:Y:S03]  /*2b960*/  HMMA.16816.F32.BF16 R4, R40.reuse, R48, R4 ;  /* 0x000000302804723c */ /* 0x042fe60000041804 */
[----:B------:R-:W-:Y:S06]  /*2b970*/  FADD.FTZ R146, R158, R146 ;  /* 0x000000929e927221 */ /* 0x000fec0000010000 */
        /* <DEDUP_REMOVED lines=17> */
[----:B------:R-:W4:Y:S10]  /*2ba90*/  MUFU.EX2 R70, R70 ;  /* 0x0000004600467308 */ /* 0x000f340000000800 */
[----:B------:R-:W-:Y:S01]  /*2baa0*/  MUFU.EX2 R69, R69 ;  /* 0x0000004500457308 */ /* 0x000fe20000000800 */
[C---:B---3--:R-:W-:Y:S09]  /*2bab0*/  HMMA.16816.F32.BF16 R28, R40.reuse, R44, R28 ;  /* 0x0000002c281c723c */ /* 0x048ff2000004181c */
[----:B------:R-:W3:Y:S01]  /*2bac0*/  MUFU.EX2 R68, R68 ;  /* 0x0000004400447308 */ /* 0x000ee20000000800 */
[----:B------:R-:W-:Y:S01]  /*2bad0*/  HMMA.16816.F32.BF16 R32, R40, R46, R32 ;  /* 0x0000002e2820723c */ /* 0x000fe20000041820 */
[----:B------:R-:W2:Y:S02]  /*2bae0*/  LDSM.16.MT88.4 R44, [R219+0x2800] ;  /* 0x00280000db2c783b */ /* 0x000ea40000004200 */
[----:B------:R-:W-:Y:S02]  /*2baf0*/  F2FP.BF16.F32.PACK_AB R42, R150, R152 ;  /* 0x00000098962a723e */ /* 0x000fe400000010ff */
[C---:B------:R-:W-:Y:S01]  /*2bb00*/  F2FP.BF16.F32.PACK_AB R41, R157.reuse, R158 ;  /* 0x0000009e9d29723e */ /* 0x040fe200000010ff */
[----:B------:R-:W-:Y:S01]  /*2bb10*/  FADD.FTZ R157, R157, R146 ;  /* 0x000000929d9d7221 */ /* 0x000fe20000010000 */
[----:B------:R-:W-:Y:S02]  /*2bb20*/  F2FP.BF16.F32.PACK_AB R43, R154, R151 ;  /* 0x000000979a2b723e */ /* 0x000fe400000010ff */
[----:B------:R-:W-:Y:S01]  /*2bb30*/  F2FP.BF16.F32.PACK_AB R40, R153, R155 ;  /* 0x0000009b9928723e */ /* 0x000fe200000010ff */
[----:B------:R-:W-:Y:S01]  /*2bb40*/  FADD.FTZ R155, R155, R143 ;  /* 0x0000008f9b9b7221 */ /* 0x000fe20000010000 */
[----:B------:R-:W-:Y:S01]  /*2bb50*/  FADD.FTZ R157, R151, R157 ;  /* 0x0000009d979d7221 */ /* 0x000fe20000010000 */
[----:B----4-:R-:W-:Y:S02]  /*2bb60*/  F2FP.BF16.F32.PACK_AB R132, R70, R71 ;  /* 0x000000474684723e */ /* 0x010fe400000010ff */
[----:B---3--:R-:W-:Y:S01]  /*2bb70*/  F2FP.BF16.F32.PACK_AB R134, R68, R69 ;  /* 0x000000454486723e */ /* 0x008fe200000010ff */
[----:B------:R-:W-:Y:S01]  /*2bb80*/  FADD.FTZ R154, R154, R157 ;  /* 0x0000009d9a9a7221 */ /* 0x000fe20000010000 */
[C---:B-1----:R-:W-:Y:S03]  /*2bb90*/  HMMA.16816.F32.BF16 R4, R40.reuse, R48, R4 ;  /* 0x000000302804723c */ /* 0x042fe60000041804 */
[----:B------:R-:W-:Y:S04]  /*2bba0*/  FADD.FTZ R155, R153, R155 ;  /* 0x0000009b999b7221 */ /* 0x000fe80000010000 */
        /* <DEDUP_REMOVED lines=8> */
[----:B------:R-:W-:Y:S02]  /*2bc30*/  FFMA.FTZ R56, R189, R3, -R72 ;  /* 0x00000003bd387223 */ /* 0x000fe40000010848 */
[----:B------:R-:W3:Y:S03]  /*2bc40*/  MUFU.EX2 R189, R199 ;  /* 0x000000c700bd7308 */ /* 0x000ee60000000800 */
[C---:B------:R-:W-:Y:S07]  /*2bc50*/  HMMA.16816.F32.BF16 R24, R40.reuse, R58, R24 ;  /* 0x0000003a2818723c */ /* 0x040fee0000041818 */
[----:B------:R4:W1:Y:S01]  /*2bc60*/  MUFU.EX2 R188, R56 ;  /* 0x0000003800bc7308 */ /* 0x0008620000000800 */
[C---:B------:R-:W-:Y:S03]  /*2bc70*/  HMMA.16816.F32.BF16 R28, R40.reuse, R44, R28 ;  /* 0x0000002c281c723c */ /* 0x040fe6000004181c */
[----:B---3--:R-:W-:Y:S01]  /*2bc80*/  FADD.FTZ R154, R189, R154 ;  /* 0x0000009abd9a7221 */ /* 0x008fe20000010000 */
[----:B----4-:R-:W-:Y:S04]  /*2bc90*/  LDSM.16.MT88.4 R56, [R140+0x3800] ;  /* 0x003800008c38783b */ /* 0x010fe80000004200 */
[----:B------:R-:W-:Y:S03]  /*2bca0*/  HMMA.16816.F32.BF16 R32, R40, R46, R32 ;  /* 0x0000002e2820723c */ /* 0x000fe60000041820 */
[----:B------:R-:W-:Y:S02]  /*2bcb0*/  F2FP.BF16.F32.PACK_AB R42, R159, R160 ;  /* 0x000000a09f2a723e */ /* 0x000fe400000010ff */
[----:B------:R-:W-:Y:S01]  /*2bcc0*/  F2FP.BF16.F32.PACK_AB R40, R161, R166 ;  /* 0x000000a6a128723e */ /* 0x000fe200000010ff */
[----:B------:R-:W-:Y:S01]  /*2bcd0*/  FADD.FTZ R166, R166, R152 ;  /* 0x00000098a6a67221 */ /* 0x000fe20000010000 */
[C---:B-1----:R-:W-:Y:S01]  /*2bce0*/  F2FP.BF16.F32.PACK_AB R41, R188.reuse, R189 ;  /* 0x000000bdbc29723e */ /* 0x042fe200000010ff */
        /* <DEDUP_REMOVED lines=12> */
[----:B------:R-:W3:Y:S02]  /*2bdb0*/  LDSM.16.MT88.4 R48, [R156+0xd800] ;  /* 0x00d800009c30783b */ /* 0x000ee40000004200 */
[----:B------:R-:W-:Y:S05]  /*2bdc0*/  FADD.FTZ R188, R193, R188 ;  /* 0x000000bcc1bc7221 */ /* 0x000fea0000010000 */
[C---:B--2---:R-:W-:Y:S08]  /*2bdd0*/  HMMA.16816.F32.BF16 R12, R40.reuse, R52, R12 ;  /* 0x00000034280c723c */ /* 0x044ff0000004180c */
[C---:B------:R-:W-:Y:S01]  /*2bde0*/  HMMA.16816.F32.BF16 R16, R40.reuse, R54, R16 ;  /* 0x000000362810723c */ /* 0x040fe20000041810 */
[----:B------:R-:W2:Y:S07]  /*2bdf0*/  LDSM.16.MT88.4 R52, [R148+0xd800] ;  /* 0x00d800009434783b */ /* 0x000eae0000004200 */
[C---:B------:R-:W-:Y:S03]  /*2be00*/  HMMA.16816.F32.BF16 R20, R40.reuse, R60, R20 ;  /* 0x0000003c2814723c */ /* 0x040fe60000041814 */
[-CC-:B------:R-:W-:Y:S02]  /*2be10*/  FFMA.FTZ R60, R191, R3.reuse, -R72.reuse ;  /* 0x00000003bf3c7223 */ /* 0x180fe40000010848 */
[----:B------:R4:W3:Y:S03]  /*2be20*/  MUFU.EX2 R191, R192 ;  /* 0x000000c000bf7308 */ /* 0x0008e60000000800 */
[C---:B------:R-:W-:Y:S08]  /*2be30*/  HMMA.16816.F32.BF16 R24, R40.reuse, R62, R24 ;  /* 0x0000003e2818723c */ /* 0x040ff00000041818 */
[C---:B-1----:R-:W-:Y:S03]  /*2be40*/  HMMA.16816.F32.BF16 R28, R40.reuse, R44, R28 ;  /* 0x0000002c281c723c */ /* 0x042fe6000004181c */
[----:B----4-:R-:W-:Y:S01]  /*2be50*/  FFMA.FTZ R192, R190, R3, -R72 ;  /* 0x00000003bec07223 */ /* 0x010fe20000010848 */
[C---:B---3--:R-:W-:Y:S01]  /*2be60*/  FADD.FTZ R188, R191.reuse, R188 ;  /* 0x000000bcbfbc7221 */ /* 0x048fe20000010000 */
[----:B------:R1:W3:Y:S03]  /*2be70*/  MUFU.EX2 R190, R60 ;  /* 0x0000003c00be7308 */ /* 0x0002e60000000800 */
[----:B------:R-:W-:Y:S07]  /*2be80*/  HMMA.16816.F32.BF16 R32, R40, R46, R32 ;  /* 0x0000002e2820723c */ /* 0x000fee0000041820 */
[----:B------:R-:W4:Y:S01]  /*2be90*/  MUFU.EX2 R192, R192 ;  /* 0x000000c000c07308 */ /* 0x000f220000000800 */
[----:B------:R-:W2:Y:S01]  /*2bea0*/  LDSM.16.MT88.4 R44, [R219+0x3800] ;  /* 0x00380000db2c783b */ /* 0x000ea20000004200 */
[C---:B------:R-:W-:Y:S01]  /*2beb0*/  F2FP.BF16.F32.PACK_AB R40, R196.reuse, R197 ;  /* 0x000000c5c428723e */ /* 0x040fe200000010ff */
[----:B------:R-:W-:Y:S01]  /*2bec0*/  FADD.FTZ R196, R196, R160 ;  /* 0x000000a0c4c47221 */ /* 0x000fe20000010000 */
[----:B------:R-:W-:Y:S02]  /*2bed0*/  F2FP.BF16.F32.PACK_AB R42, R194, R195 ;  /* 0x000000c3c22a723e */ /* 0x000fe400000010ff */
[----:B------:R-:W-:Y:S01]  /*2bee0*/  F2FP.BF16.F32.PACK_AB R41, R191, R193 ;  /* 0x000000c1bf29723e */ /* 0x000fe200000010ff */
[----:B------:R-:W-:Y:S02]  /*2bef0*/  FADD.FTZ R196, R195, R196 ;  /* 0x000000c4c3c47221 */ /* 0x000fe40000010000 */
[----:B-1----:R-:W-:Y:S01]  /*2bf00*/  LDSM.16.MT88.4 R60, [R140+0x4000] ;  /* 0x004000008c3c783b */ /* 0x002fe20000004200 */
[----:B---3--:R-:W-:Y:S01]  /*2bf10*/  FADD.FTZ R188, R190, R188 ;  /* 0x000000bcbebc7221 */ /* 0x008fe20000010000 */
[----:B------:R-:W-:Y:S01]  /*2bf20*/  FADD.FTZ R196, R194, R196 ;  /* 0x000000c4c2c47221 */ /* 0x000fe20000010000 */
[C---:B----4-:R-:W-:Y:S02]  /*2bf30*/  F2FP.BF16.F32.PACK_AB R43, R192.reuse, R190 ;  /* 0x000000bec02b723e */ /* 0x050fe400000010ff */
[----:B------:R-:W-:Y:S05]  /*2bf40*/  FADD.FTZ R192, R192, R188 ;  /* 0x000000bcc0c07221 */ /* 0x000fea0000010000 */
        /* <DEDUP_REMOVED lines=77> */
[--C-:B------:R-:W-:Y:S03]  /*2c420*/  FFMA.FTZ R128, R127, R3, -R72.reuse ;  /* 0x000000037f807223 */ /* 0x100fe60000010848 */
        /* <DEDUP_REMOVED lines=10> */
[----:B------:R-:W-:Y:S02]  /*2c4d0*/  F2FP.BF16.F32.PACK_AB R41, R129, R131 ;  /* 0x000000838129723e */ /* 0x000fe400000010ff */
        /* <DEDUP_REMOVED lines=35> */
[----:B------:R-:W3:Y:S07]  /*2c710*/  LDSM.16.MT88.4 R48, [R148+0x10000] ;  /* 0x010000009430783b */ /* 0x000eee0000004200 */
[C---:B--2---:R-:W-:Y:S08]  /*2c720*/  HMMA.16816.F32.BF16 R12, R40.reuse, R52, R12 ;  /* 0x00000034280c723c */ /* 0x044ff0000004180c */
[C---:B------:R-:W-:Y:S01]  /*2c730*/  HMMA.16816.F32.BF16 R16, R40.reuse, R54, R16 ;  /* 0x000000362810723c */ /* 0x040fe20000041810 */
[----:B------:R-:W2:Y:S07]  /*2c740*/  LDSM.16.MT88.4 R52, [R140+0x6000] ;  /* 0x006000008c34783b */ /* 0x000eae0000004200 */
[C---:B------:R-:W-:Y:S01]  /*2c750*/  HMMA.16816.F32.BF16 R20, R40.reuse, R56, R20 ;  /* 0x000000382814723c */ /* 0x040fe20000041814 */
[----:B------:R-:W4:Y:S02]  /*2c760*/  MUFU.EX2 R56, R92 ;  /* 0x0000005c00387308 */ /* 0x000f240000000800 */
[-CC-:B------:R-:W-:Y:S05]  /*2c770*/  FFMA.FTZ R57, R89, R3.reuse, -R72.reuse ;  /* 0x0000000359397223 */ /* 0x180fea0000010848 */
[C---:B------:R-:W-:Y:S03]  /*2c780*/  HMMA.16816.F32.BF16 R24, R40.reuse, R58, R24 ;  /* 0x0000003a2818723c */ /* 0x040fe60000041818 */
[----:B------:R-:W-:Y:S01]  /*2c790*/  MUFU.EX2 R58, R90 ;  /* 0x0000005a003a7308 */ /* 0x000fe20000000800 */
[-CC-:B------:R-:W-:Y:S09]  /*2c7a0*/  FFMA.FTZ R59, R83, R3.reuse, -R72.reuse ;  /* 0x00000003533b7223 */ /* 0x180ff20000010848 */
[----:B------:R-:W3:Y:S01]  /*2c7b0*/  MUFU.EX2 R57, R57 ;  /* 0x0000003900397308 */ /* 0x000ee20000000800 */
[C---:B-1----:R-:W-:Y:S09]  /*2c7c0*/  HMMA.16816.F32.BF16 R28, R40.reuse, R60, R28 ;  /* 0x0000003c281c723c */ /* 0x042ff2000004181c */
[----:B------:R-:W-:Y:S01]  /*2c7d0*/  MUFU.EX2 R59, R59 ;  /* 0x0000003b003b7308 */ /* 0x000fe20000000800 */
[-CC-:B------:R-:W-:Y:S01]  /*2c7e0*/  FFMA.FTZ R60, R84, R3.reuse, -R72.reuse ;  /* 0x00000003543c7223 */ /* 0x180fe20000010848 */
[--C-:B------:R-:W-:Y:S01]  /*2c7f0*/  FFMA.FTZ R61, R81, R3, -R72.reuse ;  /* 0x00000003513d7223 */ /* 0x100fe20000010848 */
[----:B------:R-:W-:Y:S07]  /*2c800*/  HMMA.16816.F32.BF16 R32, R40, R62, R32 ;  /* 0x0000003e2820723c */ /* 0x000fee0000041820 */
[----:B------:R-:W1:Y:S01]  /*2c810*/  MUFU.EX2 R60, R60 ;  /* 0x0000003c003c7308 */ /* 0x000e620000000800 */
[----:B------:R-:W-:Y:S01]  /*2c820*/  F2FP.BF16.F32.PACK_AB R40, R95, R97 ;  /* 0x000000615f28723e */ /* 0x000fe200000010ff */
[-CC-:B------:R-:W-:Y:S01]  /*2c830*/  FFMA.FTZ R62, R82, R3.reuse, -R72.reuse ;  /* 0x00000003523e7223 */ /* 0x180fe20000010848 */
[----:B------:R-:W-:Y:S07]  /*2c840*/  F2FP.BF16.F32.PACK_AB R42, R93, R94 ;  /* 0x0000005e5d2a723e */ /* 0x000fee00000010ff */
[----:B------:R-:W-:Y:S01]  /*2c850*/  MUFU.EX2 R61, R61 ;  /* 0x0000003d003d7308 */ /* 0x000fe20000000800 */
[----:B----4-:R-:W-:Y:S01]  /*2c860*/  F2FP.BF16.F32.PACK_AB R41, R38, R56 ;  /* 0x000000382629723e */ /* 0x010fe200000010ff */
[----:B------:R-:W-:Y:S01]  /*2c870*/  FFMA.FTZ R63, R75, R3, -R72 ;  /* 0x000000034b3f7223 */ /* 0x000fe20000010848 */
[----:B---3--:R-:W-:Y:S07]  /*2c880*/  F2FP.BF16.F32.PACK_AB R43, R57, R58 ;  /* 0x0000003a392b723e */ /* 0x008fee00000010ff */
[----:B------:R-:W3:Y:S01]  /*2c890*/  MUFU.EX2 R62, R62 ;  /* 0x0000003e003e7308 */ /* 0x000ee20000000800 */
[----:B------:R-:W-:Y:S01]  /*2c8a0*/  FADD.FTZ R56, R56, R109 ;  /* 0x0000006d38387221 */ /* 0x000fe20000010000 */
[----:B------:R-:W-:Y:S08]  /*2c8b0*/  FADD.FTZ R95, R95, R113 ;  /* 0x000000715f5f7221 */ /* 0x000ff00000010000 */
[----:B------:R-:W-:Y:S01]  /*2c8c0*/  MUFU.EX2 R75, R76 ;  /* 0x0000004c004b7308 */ /* 0x000fe20000000800 */
[----:B------:R-:W-:Y:S01]  /*2c8d0*/  FADD.FTZ R56, R38, R56 ;  /* 0x0000003826387221 */ /* 0x000fe20000010000 */
[C---:B------:R-:W-:Y:S08]  /*2c8e0*/  HMMA.16816.F32.BF16 R4, R40.reuse, R44, R4 ;  /* 0x0000002c2804723c */ /* 0x040ff00000041804 */
[----:B------:R-:W4:Y:S01]  /*2c8f0*/  MUFU.EX2 R63, R63 ;  /* 0x0000003f003f7308 */ /* 0x000f220000000800 */
[----:B------:R-:W-:Y:S01]  /*2c900*/  FADD.FTZ R95, R94, R95 ;  /* 0x0000005f5e5f7221 */ /* 0x000fe20000010000 */
[----:B------:R-:W-:Y:S03]  /*2c910*/  FADD.FTZ R58, R58, R56 ;  /* 0x000000383a3a7221 */ /* 0x000fe60000010000 */
[----:B------:R-:W-:Y:S01]  /*2c920*/  FADD.FTZ R93, R93, R95 ;  /* 0x0000005f5d5d7221 */ /* 0x000fe20000010000 */
[C---:B------:R-:W-:Y:S01]  /*2c930*/  HMMA.16816.F32.BF16 R8, R40.reuse, R46, R8 ;  /* 0x0000002e2808723c */ /* 0x040fe20000041808 */
[----:B------:R-:W1:Y:S02]  /*2c940*/  LDSM.16.MT88.4 R44, [R219+0x6000] ;  /* 0x00600000db2c783b */ /* 0x000e640000004200 */
[----:B------:R-:W-:Y:S01]  /*2c950*/  FADD.FTZ R58, R57, R58 ;  /* 0x0000003a393a7221 */ /* 0x000fe20000010000 */
[----:B------:R-:W-:Y:S04]  /*2c960*/  FADD.FTZ R93, R88, R93 ;  /* 0x0000005d585d7221 */ /* 0x000fe80000010000 */
[C---:B------:R-:W-:Y:S08]  /*2c970*/  HMMA.16816.F32.BF16 R12, R40.reuse, R48, R12 ;  /* 0x00000030280c723c */ /* 0x040ff0000004180c */
[C---:B------:R-:W-:Y:S01]  /*2c980*/  HMMA.16816.F32.BF16 R16, R40.reuse, R50, R16 ;  /* 0x000000322810723c */ /* 0x040fe20000041810 */
[----:B------:R-:W4:Y:S07]  /*2c990*/  LDSM.16.MT88.4 R48, [R156+0x10800] ;  /* 0x010800009c30783b */ /* 0x000f2e0000004200 */
[C---:B--2---:R-:W-:Y:S08]  /*2c9a0*/  HMMA.16816.F32.BF16 R20, R40.reuse, R52, R20 ;  /* 0x000000342814723c */ /* 0x044ff00000041814 */
[C---:B------:R-:W-:Y:S01]  /*2c9b0*/  HMMA.16816.F32.BF16 R24, R40.reuse, R54, R24 ;  /* 0x000000362818723c */ /* 0x040fe20000041818 */
[----:B------:R-:W2:Y:S07]  /*2c9c0*/  LDSM.16.MT88.4 R52, [R148+0x10800] ;  /* 0x010800009434783b */ /* 0x000eae0000004200 */
[C---:B-1----:R-:W-:Y:S08]  /*2c9d0*/  HMMA.16816.F32.BF16 R28, R40.reuse, R44, R28 ;  /* 0x0000002c281c723c */ /* 0x042ff0000004181c */
[----:B------:R-:W-:Y:S01]  /*2c9e0*/  HMMA.16816.F32.BF16 R32, R40, R46, R32 ;  /* 0x0000002e2820723c */ /* 0x000fe20000041820 */
[----:B------:R-:W1:Y:S02]  /*2c9f0*/  LDSM.16.MT88.4 R44, [R140+0x6800] ;  /* 0x006800008c2c783b */ /* 0x000e640000004200 */
[C---:B------:R-:W-:Y:S01]  /*2ca00*/  F2FP.BF16.F32.PACK_AB R40, R87.reuse, R88 ;  /* 0x000000585728723e */ /* 0x040fe200000010ff */
[----:B------:R-:W-:Y:S01]  /*2ca10*/  FADD.FTZ R87, R87, R93 ;  /* 0x0000005d57577221 */ /* 0x000fe20000010000 */
[----:B------:R-:W-:Y:S02]  /*2ca20*/  F2FP.BF16.F32.PACK_AB R42, R85, R86 ;  /* 0x00000056552a723e */ /* 0x000fe400000010ff */
[----:B------:R-:W-:Y:S01]  /*2ca30*/  F2FP.BF16.F32.PACK_AB R41, R59, R60 ;  /* 0x0000003c3b29723e */ /* 0x000fe200000010ff */
[----:B------:R-:W-:Y:S01]  /*2ca40*/  FADD.FTZ R60, R60, R58 ;  /* 0x0000003a3c3c7221 */ /* 0x000fe20000010000 */
[----:B---3--:R-:W-:Y:S01]  /*2ca50*/  F2FP.BF16.F32.PACK_AB R43, R61, R62 ;  /* 0x0000003e3d2b723e */ /* 0x008fe200000010ff */
        /* <DEDUP_REMOVED lines=8> */
[----:B------:R-:W3:Y:S07]  /*2cae0*/  LDSM.16.MT88.4 R48, [R219+0x6800] ;  /* 0x00680000db30783b */ /* 0x000eee0000004200 */
[C---:B--2---:R-:W-:Y:S08]  /*2caf0*/  HMMA.16816.F32.BF16 R12, R40.reuse, R52, R12 ;  /* 0x00000034280c723c */ /* 0x044ff0000004180c */
[C---:B------:R-:W-:Y:S01]  /*2cb00*/  HMMA.16816.F32.BF16 R16, R40.reuse, R54, R16 ;  /* 0x000000362810723c */ /* 0x040fe20000041810 */
[----:B------:R-:W2:Y:S07]  /*2cb10*/  LDSM.16.MT88.4 R52, [R156+0x11000] ;  /* 0x011000009c34783b */ /* 0x000eae0000004200 */
[C---:B-1----:R-:W-:Y:S01]  /*2cb20*/  HMMA.16816.F32.BF16 R20, R40.reuse, R44, R20 ;  /* 0x0000002c2814723c */ /* 0x042fe20000041814 */
[----:B------:R-:W-:Y:S07]  /*2cb30*/  LDSM.16.MT88.4 R156, [R156+0x11800] ;  /* 0x011800009c9c783b */ /* 0x000fee0000004200 */
[C---:B------:R-:W-:Y:S01]  /*2cb40*/  HMMA.16816.F32.BF16 R24, R40.reuse, R46, R24 ;  /* 0x0000002e2818723c */ /* 0x040fe20000041818 */
[----:B------:R-:W1:Y:S07]  /*2cb50*/  LDSM.16.MT88.4 R44, [R148+0x11000] ;  /* 0x01100000942c783b */ /* 0x000e6e0000004200 */
[C---:B---3--:R-:W-:Y:S01]  /*2cb60*/  HMMA.16816.F32.BF16 R28, R40.reuse, R48, R28 ;  /* 0x00000030281c723c */ /* 0x048fe2000004181c */
[----:B------:R-:W-:Y:S07]  /*2cb70*/  LDSM.16.MT88.4 R148, [R148+0x11800] ;  /* 0x011800009494783b */ /* 0x000fee0000004200 */
[----:B------:R-:W-:Y:S01]  /*2cb80*/  HMMA.16816.F32.BF16 R32, R40, R50, R32 ;  /* 0x000000322820723c */ /* 0x000fe20000041820 */
[----:B------:R-:W3:Y:S02]  /*2cb90*/  LDSM.16.MT88.4 R48, [R140+0x7000] ;  /* 0x007000008c30783b */ /* 0x000ee40000004200 */
        /* <DEDUP_REMOVED lines=16> */
[----:B------:R-:W-:Y:S04]  /*2cca0*/  FADD.FTZ R70, R70, R77 ;  /* 0x0000004d46467221 */ /* 0x000fe80000010000 */
[----:B------:R-:W-:Y:S01]  /*2ccb0*/  FADD.FTZ R70, R69, R70 ;  /* 0x0000004645467221 */ /* 0x000fe20000010000 */
[C---:B-1----:R-:W-:Y:S03]  /*2ccc0*/  HMMA.16816.F32.BF16 R12, R40.reuse, R44, R12 ;  /* 0x0000002c280c723c */ /* 0x042fe6000004180c */
[-CC-:B------:R-:W-:Y:S01]  /*2ccd0*/  FFMA.FTZ R44, R67, R3.reuse, -R72.reuse ;  /* 0x00000003432c7223 */ /* 0x180fe20000010848 */
[----:B------:R-:W-:Y:S01]  /*2cce0*/  FFMA.FTZ R72, R36, R3, -R72 ;  /* 0x0000000324487223 */ /* 0x000fe20000010848 */
[----:B------:R-:W-:Y:S01]  /*2ccf0*/  FADD.FTZ R249, R68, R70 ;  /* 0x0000004644f97221 */ /* 0x000fe20000010000 */
[----:B------:R-:W-:Y:S02]  /*2cd00*/  MUFU.EX2 R3, R66 ;  /* 0x0000004200037308 */ /* 0x000fe40000000800 */
[C---:B------:R-:W-:Y:S08]  /*2cd10*/  HMMA.16816.F32.BF16 R16, R40.reuse, R46, R16 ;  /* 0x0000002e2810723c */ /* 0x040ff00000041810 */
[----:B------:R-:W1:Y:S10]  /*2cd20*/  MUFU.EX2 R44, R44 ;  /* 0x0000002c002c7308 */ /* 0x000e740000000800 */
[----:B------:R-:W-:Y:S01]  /*2cd30*/  MUFU.EX2 R36, R37 ;  /* 0x0000002500247308 */ /* 0x000fe20000000800 */
[C---:B---3--:R-:W-:Y:S09]  /*2cd40*/  HMMA.16816.F32.BF16 R20, R40.reuse, R48, R20 ;  /* 0x000000302814723c */ /* 0x048ff20000041814 */
[----:B------:R-:W3:Y:S01]  /*2cd50*/  MUFU.EX2 R72, R72 ;  /* 0x0000004800487308 */ /* 0x000ee20000000800 */
[C---:B------:R-:W-:Y:S03]  /*2cd60*/  HMMA.16816.F32.BF16 R24, R40.reuse, R50, R24 ;  /* 0x000000322818723c */ /* 0x040fe60000041818 */
[C---:B-1----:R-:W-:Y:S01]  /*2cd70*/  F2FP.BF16.F32.PACK_AB R133, R3.reuse, R44 ;  /* 0x0000002c0385723e */ /* 0x042fe200000010ff */
[----:B------:R-:W-:Y:S01]  /*2cd80*/  FADD.FTZ R44, R44, R74 ;  /* 0x0000004a2c2c7221 */ /* 0x000fe20000010000 */
[----:B---3--:R-:W-:Y:S03]  /*2cd90*/  F2FP.BF16.F32.PACK_AB R135, R72, R36 ;  /* 0x000000244887723e */ /* 0x008fe600000010ff */
[C---:B--2---:R-:W-:Y:S03]  /*2cda0*/  HMMA.16816.F32.BF16 R28, R40.reuse, R52, R28 ;  /* 0x00000034281c723c */ /* 0x044fe6000004181c */
[----:B------:R-:W-:Y:S01]  /*2cdb0*/  FADD.FTZ R44, R3, R44 ;  /* 0x0000002c032c7221 */ /* 0x000fe20000010000 */
[----:B------:R-:W-:Y:S03]  /*2cdc0*/  IMAD.MOV.U32 R3, RZ, RZ, R2 ;  /* 0x000000ffff037224 */ /* 0x000fe600078e0002 */
        /* <DEDUP_REMOVED lines=14> */
.L_x_3729:
        /* <DEDUP_REMOVED lines=13> */
.L_x_3744:
[----:B------:R-:W2:Y:S01]  /*2cf80*/  S2R R3, SR_TID.X ;  /* 0x0000000000037919 */ /* 0x000ea20000002100 */
[----:B------:R-:W1:Y:S01]  /*2cf90*/  S2UR UR6, SR_CgaCtaId ;  /* 0x00000000000679c3 */ /* 0x000e620000008800 */
[----:B----4-:R-:W-:Y:S01]  /*2cfa0*/  FADD.FTZ R7, R248, R7 ;  /* 0x00000007f8077221 */ /* 0x010fe20000010000 */
[----:B------:R-:W4:Y:S06]  /*2cfb0*/  MUFU.RCP R11, R8 ;  /* 0x00000008000b7308 */ /* 0x000f2c0000001000 */
[----:B------:R-:W-:Y:S01]  /*2cfc0*/  BAR.SYNC.DEFER_BLOCKING 0x0 ;  /* 0x0000000000007b1d */ /* 0x000fe20000010000 */
[----:B------:R-:W-:-:S02]  /*2cfd0*/  FSETP.NE.FTZ.AND P1, PT, R8, RZ, PT ;  /* 0x000000ff0800720b */ /* 0x000fc40003f35000 */
[----:B------:R-:W-:-:S03]  /*2cfe0*/  FSETP.NE.FTZ.AND P0, PT, R7, RZ, PT ;  /* 0x000000ff0700720b */ /* 0x000fc60003f15000 */
[----:B------:R-:W-:Y:S01]  /*2cff0*/  UMOV UR7, 0x400 ;  /* 0x0000040000077882 */ /* 0x000fe20000000000 */
[----:B------:R-:W3:Y:S01]  /*2d000*/  MUFU.RCP R10, R7 ;  /* 0x00000007000a7308 */ /* 0x000ee20000001000 */
[----:B----4-:R-:W-:Y:S01]  /*2d010*/  FSEL R11, R11, 1, P1 ;  /* 0x3f8000000b0b7808 */ /* 0x010fe20000800000 */
[----:B-1----:R-:W-:-:S04]  /*2d020*/  ULEA UR6, UR6, UR7, 0x18 ;  /* 0x0000000706067291 */ /* 0x002fc8000f8ec0ff */
[C---:B------:R-:W-:Y:S01]  /*2d030*/  FMUL.FTZ R160, R11.reuse, R160 ;  /* 0x000000a00ba07220 */ /* 0x040fe20000410000 */
[C---:B------:R-:W-:Y:S01]  /*2d040*/  FMUL.FTZ R161, R11.reuse, R161 ;  /* 0x000000a10ba17220 */ /* 0x040fe20000410000 */
[C---:B------:R-:W-:Y:S01]  /*2d050*/  FMUL.FTZ R156, R11.reuse, R156 ;  /* 0x0000009c0b9c7220 */ /* 0x040fe20000410000 */
[----:B---3--:R-:W-:Y:S01]  /*2d060*/  FSEL R10, R10, 1, P0 ;  /* 0x3f8000000a0a7808 */ /* 0x008fe20000000000 */
[C---:B------:R-:W-:Y:S01]  /*2d070*/  FMUL.FTZ R157, R11.reuse, R157 ;  /* 0x0000009d0b9d7220 */ /* 0x040fe20000410000 */
[----:B------:R-:W-:Y:S01]  /*2d080*/  FMUL.FTZ R152, R11, R152 ;  /* 0x000000980b987220 */ /* 0x000fe20000410000 */
[----:B--2---:R-:W-:Y:S01]  /*2d090*/  SHF.L.U32 R9, R3, 0x4, RZ ;  /* 0x0000000403097819 */ /* 0x004fe200000006ff */
[----:B------:R-:W-:Y:S01]  /*2d0a0*/  FMUL.FTZ R153, R11, R153 ;  /* 0x000000990b997220 */ /* 0x000fe20000410000 */
[----:B------:R-:W-:Y:S01]  /*2d0b0*/  R2P PR, R3, 0x1c ;  /* 0x0000001c03007804 */ /* 0x000fe20000000000 */
[C---:B------:R-:W-:Y:S01]  /*2d0c0*/  FMUL.FTZ R162, R10.reuse, R162 ;  /* 0x000000a20aa27220 */ /* 0x040fe20000410000 */
        /* <DEDUP_REMOVED lines=17> */
[----:B------:R-:W-:Y:S01]  /*2d1e0*/  LEA R65, R65, UR6, 0x2 ;  /* 0x0000000641417c11 */ /* 0x000fe2000f8e10ff */
[----:B------:R-:W-:Y:S01]  /*2d1f0*/  FMUL.FTZ R135, R10, R135 ;  /* 0x000000870a877220 */ /* 0x000fe20000410000 */
[----:B------:R-:W-:Y:S01]  /*2d200*/  SEL R6, R6, 0xffffffe0, !P2 ;  /* 0xffffffe006067807 */ /* 0x000fe20005000000 */
        /* <DEDUP_REMOVED lines=27> */
[----:B-1----:R-:W-:-:S02]  /*2d3c0*/  IADD3 R4, PT, PT, R6, R12, RZ ;  /* 0x0000000c06047210 */ /* 0x002fc40007ffe0ff */
[----:B------:R-:W-:-:S03]  /*2d3d0*/  IADD3 R6, PT, PT, R6, R10, RZ ;  /* 0x0000000a06067210 */ /* 0x000fc60007ffe0ff */
[----:B------:R-:W-:Y:S04]  /*2d3e0*/  STS.64 [R4], R140 ;  /* 0x0000008c04007388 */ /* 0x000fe80000000a00 */
[----:B------:R1:W-:Y:S04]  /*2d3f0*/  STS.64 [R4+0x800], R142 ;  /* 0x0008008e04007388 */ /* 0x0003e80000000a00 */
[----:B------:R-:W-:Y:S04]  /*2d400*/  STS.64 [R10], R136 ;  /* 0x000000880a007388 */ /* 0x000fe80000000a00 */
[----:B------:R2:W-:Y:S04]  /*2d410*/  STS.64 [R10+0x800], R138 ;  /* 0x0008008a0a007388 */ /* 0x0005e80000000a00 */
[----:B------:R-:W-:Y:S04]  /*2d420*/  STS.64 [R6], R132 ;  /* 0x0000008406007388 */ /* 0x000fe80000000a00 */
[----:B------:R3:W-:Y:S01]  /*2d430*/  STS.64 [R6+0x800], R134 ;  /* 0x0008008606007388 */ /* 0x0007e20000000a00 */
[----:B------:R-:W4:Y:S03]  /*2d440*/  @P0 MUFU.LG2 R7, R7 ;  /* 0x0000000700070308 */ /* 0x000f260000000c00 */
[----:B------:R3:W5:Y:S04]  /*2d450*/  LD.E R41, desc[UR4][R164.64+0xcc] ;  /* 0x0000cc04a4297980 */ /* 0x000768000c101900 */
[----:B------:R3:W5:Y:S04]  /*2d460*/  LD.E.64 R46, desc[UR4][R164.64+0x78] ;  /* 0x00007804a42e7980 */ /* 0x000768000c101b00 */
[----:B-1----:R-:W3:Y:S01]  /*2d470*/  LD.E R4, desc[UR4][R164.64+0x60] ;  /* 0x00006004a4047980 */ /* 0x002ee2000c101900 */
[----:B------:R-:W1:Y:S03]  /*2d480*/  @P1 MUFU.LG2 R8, R8 ;  /* 0x0000000800081308 */ /* 0x000e660000000c00 */
[----:B------:R1:W5:Y:S04]  /*2d490*/  LD.E.64 R44, desc[UR4][R164.64+0xa8] ;  /* 0x0000a804a42c7980 */ /* 0x000368000c101b00 */
[----:B--2---:R-:W2:Y:S01]  /*2d4a0*/  LD.E.64 R10, desc[UR4][R164.64+0xb0] ;  /* 0x0000b004a40a7980 */ /* 0x004ea2000c101b00 */
[----:B------:R-:W-:Y:S01]  /*2d4b0*/  SHF.L.U32 R36, R3, 0x2, RZ ;  /* 0x0000000203247819 */ /* 0x000fe200000006ff */
[----:B----4-:R-:W-:Y:S01]  /*2d4c0*/  @P0 FMUL.FTZ R7, R7, 0.69314718246459960938 ;  /* 0x3f31721807070820 */ /* 0x010fe20000410000 */
[----:B------:R-:W-:-:S03]  /*2d4d0*/  MOV R38, 0xff800000 ;  /* 0xff80000000267802 */ /* 0x000fc60000000f00 */
[----:B------:R-:W-:Y:S01]  /*2d4e0*/  @P0 FFMA.FTZ R38, R5, R0, R7 ;  /* 0x0000000005260223 */ /* 0x000fe20000010007 */
[----:B---3--:R-:W-:Y:S02]  /*2d4f0*/  LOP3.LUT R6, R36, 0x1f8, RZ, 0xc0, !PT ;  /* 0x000001f824067812 */ /* 0x008fe400078ec0ff */
[----:B------:R-:W-:Y:S02]  /*2d500*/  LOP3.LUT P0, RZ, R3, 0x3, RZ, 0xc0, !PT ;  /* 0x0000000303ff7812 */ /* 0x000fe4000780c0ff */
[----:B------:R-:W-:Y:S02]  /*2d510*/  LOP3.LUT R12, R216, 0x30, RZ, 0xc0, !PT ;  /* 0x00000030d80c7812 */ /* 0x000fe400078ec0ff */
[----:B------:R-:W-:Y:S02]  /*2d520*/  LOP3.LUT R216, R6, 0x38, R216, 0x78, !PT ;  /* 0x0000003806d87812 */ /* 0x000fe400078e78d8 */
[----:B------:R-:W-:Y:S01]  /*2d530*/  LOP3.LUT R9, R9, 0x10, RZ, 0xc0, !PT ;  /* 0x0000001009097812 */ /* 0x000fe200078ec0ff */
[----:B-1----:R-:W-:Y:S01]  /*2d540*/  @P1 FMUL.FTZ R8, R8, 0.69314718246459960938 ;  /* 0x3f31721808081820 */ /* 0x002fe20000410000 */
[----:B------:R-:W-:-:S02]  /*2d550*/  SHF.L.U32 R233, R233, 0x6, RZ ;  /* 0x00000006e9e97819 */ /* 0x000fc400000006ff */
[----:B------:R-:W-:Y:S02]  /*2d560*/  SHF.R.U32.HI R37, RZ, 0x2, R3 ;  /* 0x00000002ff257819 */ /* 0x000fe40000011603 */
[----:B------:R-:W-:Y:S01]  /*2d570*/  MOV R39, 0xff800000 ;  /* 0xff80000000277802 */ /* 0x000fe20000000f00 */
[----:B------:R-:W-:Y:S01]  /*2d580*/  @P1 FFMA.FTZ R39, R5, R2, R8 ;  /* 0x0000000205271223 */ /* 0x000fe20000010008 */
[----:B------:R-:W-:Y:S01]  /*2d590*/  LOP3.LUT R37, R12, 0x7, R37, 0xf8, !PT ;  /* 0x000000070c257812 */ /* 0x000fe200078ef825 */
[----:B------:R-:W-:Y:S01]  /*2d5a0*/  BSSY.RECONVERGENT B0, `(.L_x_3738) ;  /* 0x0000019000007945 */ /* 0x000fe20003800200 */
[----:B------:R-:W-:Y:S01]  /*2d5b0*/  BAR.SYNC.DEFER_BLOCKING 0x0 ;  /* 0x0000000000007b1d */ /* 0x000fe20000010000 */
[----:B--2---:R-:W-:-:S04]  /*2d5c0*/  IMAD R10, R10, UR8, R237 ;  /* 0x000000080a0a7c24 */ /* 0x004fc8000f8e02ed */
[----:B------:R-:W-:Y:S01]  /*2d5d0*/  IMAD R10, R10, R4, R236 ;  /* 0x000000040a0a7224 */ /* 0x000fe200078e02ec */
[----:B------:R-:W-:-:S03]  /*2d5e0*/  LEA R4, R216, R9, 0x2 ;  /* 0x00000009d8047211 */ /* 0x000fc600078e10ff */
[----:B------:R-:W-:Y:S02]  /*2d5f0*/  IMAD R42, R11, R10, R233 ;  /* 0x0000000a0b2a7224 */ /* 0x000fe400078e02e9 */
[----:B------:R1:W2:Y:S04]  /*2d600*/  LDS.128 R32, [R4+UR6] ;  /* 0x0000000604207984 */ /* 0x0002a80008000c00 */
[----:B------:R1:W3:Y:S04]  /*2d610*/  LDS.128 R28, [R4+UR6+0x800] ;  /* 0x00080006041c7984 */ /* 0x0002e80008000c00 */
[----:B------:R1:W4:Y:S04]  /*2d620*/  LDS.128 R24, [R4+UR6+0x1000] ;  /* 0x0010000604187984 */ /* 0x0003280008000c00 */
[----:B------:R1:W1:Y:S04]  /*2d630*/  LDS.128 R20, [R4+UR6+0x1800] ;  /* 0x0018000604147984 */ /* 0x0002680008000c00 */
[----:B------:R1:W1:Y:S04]  /*2d640*/  LDS.128 R16, [R4+UR6+0x2000] ;  /* 0x0020000604107984 */ /* 0x0002680008000c00 */
[----:B------:R1:W1:Y:S04]  /*2d650*/  LDS.128 R12, [R4+UR6+0x2800] ;  /* 0x00280006040c7984 */ /* 0x0002680008000c00 */
[----:B------:R1:W1:Y:S04]  /*2d660*/  LDS.128 R8, [R4+UR6+0x3000] ;  /* 0x0030000604087984 */ /* 0x0002680008000c00 */
[----:B------:R-:W1:Y:S01]  /*2d670*/  LDS.128 R4, [R4+UR6+0x3800] ;  /* 0x0038000604047984 */ /* 0x000e620008000c00 */
[----:B------:R-:W-:Y:S05]  /*2d680*/  @P0 BRA `(.L_x_3739) ;  /* 0x0000000000280947 */ /* 0x000fea0003800000 */
[----:B------:R-:W-:Y:S01]  /*2d690*/  IMAD.IADD R0, R235, 0x1, -R233 ;  /* 0x00000001eb007824 */ /* 0x000fe200078e0ae9 */
[----:B------:R-:W-:Y:S01]  /*2d6a0*/  IADD3 R2, P0, PT, R42, R37, RZ ;  /* 0x000000252a027210 */ /* 0x000fe20007f1e0ff */
[----:B------:R-:W-:-:S03]  /*2d6b0*/  VIADD R40, R37, 0x8 ;  /* 0x0000000825287836 */ /* 0x000fc60000000000 */
[-C--:B------:R-:W-:Y:S02]  /*2d6c0*/  ISETP.GE.AND P2, PT, R37, R0.reuse, PT ;  /* 0x000000002500720c */ /* 0x080fe40003f46270 */
[----:B------:R-:W-:Y:S02]  /*2d6d0*/  ISETP.GE.AND P1, PT, R40, R0, PT ;  /* 0x000000002800720c */ /* 0x000fe40003f26270 */
[----:B------:R-:W-:Y:S02]  /*2d6e0*/  LEA.HI.X.SX32 R0, R42, RZ, 0x1, P0 ;  /* 0x000000ff2a007211 */ /* 0x000fe400000f0eff */
[----:B-----5:R-:W-:-:S04]  /*2d6f0*/  LEA R44, P0, R2, R44, 0x2 ;  /* 0x0000002c022c7211 */ /* 0x020fc800078010ff */
[----:B------:R-:W-:-:S05]  /*2d700*/  LEA.HI.X R45, R2, R45, R0, 0x2, P0 ;  /* 0x0000002d022d7211 */ /* 0x000fca00000f1400 */
[----:B------:R1:W-:Y:S04]  /*2d710*/  @!P2 ST.E desc[UR4][R44.64], R39 ;  /* 0x000000272c00a985 */ /* 0x0003e8000c101904 */
[----:B------:R1:W-:Y:S02]  /*2d720*/  @!P1 ST.E desc[UR4][R44.64+0x20], R38 ;  /* 0x000020262c009985 */ /* 0x0003e4000c101904 */
.L_x_3739:
[----:B------:R-:W-:Y:S05]  /*2d730*/  BSYNC.RECONVERGENT B0 ;  /* 0x0000000000007941 */ /* 0x000fea0003800200 */
.L_x_3738:
[----:B------:R-:W2:Y:S01]  /*2d740*/  LD.E R164, desc[UR4][R164.64+0xc0] ;  /* 0x0000c004a4a47980 */ /* 0x000ea2000c101900 */
[----:B------:R-:W-:Y:S01]  /*2d750*/  LOP3.LUT R0, R36, 0xfc0, RZ, 0xc0, !PT ;  /* 0x00000fc024007812 */ /* 0x000fe200078ec0ff */
[----:B-----5:R-:W-:Y:S01]  /*2d760*/  IMAD R41, R42, R41, RZ ;  /* 0x000000292a297224 */ /* 0x020fe200078e02ff */
[----:B------:R-:W-:Y:S01]  /*2d770*/  SHF.R.U32.HI R3, RZ, 0x4, R3 ;  /* 0x00000004ff037819 */ /* 0x000fe20000011603 */
[----:B------:R-:W-:Y:S01]  /*2d780*/  IMAD.IADD R233, R235, 0x1, -R233 ;  /* 0x00000001ebe97824 */ /* 0x000fe200078e0ae9 */
[----:B------:R-:W-:Y:S02]  /*2d790*/  LOP3.LUT R0, R0, 0x3c, R36, 0xf8, !PT ;  /* 0x0000003c00007812 */ /* 0x000fe400078ef824 */
[----:B------:R-:W-:Y:S01]  /*2d7a0*/  LOP3.LUT R36, R36, 0x3c, RZ, 0xc0, !PT ;  /* 0x0000003c24247812 */ /* 0x000fe200078ec0ff */
[----:B------:R-:W-:Y:S01]  /*2d7b0*/  VIADD R2, R3, 0x8 ;  /* 0x0000000803027836 */ /* 0x000fe20000000000 */
[----:B------:R-:W-:Y:S01]  /*2d7c0*/  IADD3 R0, P1, PT, R41, R0, RZ ;  /* 0x0000000029007210 */ /* 0x000fe20007f3e0ff */
[----:B-1----:R-:W-:-:S03]  /*2d7d0*/  VIADD R38, R3, 0x18 ;  /* 0x0000001803267836 */ /* 0x002fc60000000000 */
[----:B------:R-:W-:Y:S02]  /*2d7e0*/  LEA.HI.X.SX32 R41, R41, RZ, 0x1, P1 ;  /* 0x000000ff29297211 */ /* 0x000fe400008f0eff */
[----:B--2---:R-:W-:Y:S02]  /*2d7f0*/  ISETP.GE.AND P0, PT, R36, R164, PT ;  /* 0x000000a42400720c */ /* 0x004fe40003f06270 */
[C---:B------:R-:W-:Y:S02]  /*2d800*/  LEA R36, P2, R0.reuse, R46, 0x2 ;  /* 0x0000002e00247211 */ /* 0x040fe400078410ff */
[C---:B------:R-:W-:Y:S02]  /*2d810*/  ISETP.GE.OR P1, PT, R3.reuse, R233, P0 ;  /* 0x000000e90300720c */ /* 0x040fe40000726670 */
[----:B------:R-:W-:Y:S01]  /*2d820*/  LEA.HI.X R37, R0, R47, R41, 0x2, P2 ;  /* 0x0000002f00257211 */ /* 0x000fe200010f1429 */
[C---:B------:R-:W-:Y:S01]  /*2d830*/  VIADD R0, R3.reuse, 0x10 ;  /* 0x0000001003007836 */ /* 0x040fe20000000000 */
[-C--:B------:R-:W-:Y:S01]  /*2d840*/  ISETP.GE.OR P6, PT, R2, R233.reuse, P0 ;  /* 0x000000e90200720c */ /* 0x080fe200007c6670 */
[----:B------:R-:W-:Y:S01]  /*2d850*/  VIADD R2, R3, 0x20 ;  /* 0x0000002003027836 */ /* 0x000fe20000000000 */
[----:B------:R-:W-:-:S02]  /*2d860*/  ISETP.GE.OR P4, PT, R38, R233, P0 ;  /* 0x000000e92600720c */ /* 0x000fc40000786670 */
[-C--:B------:R-:W-:Y:S01]  /*2d870*/  ISETP.GE.OR P5, PT, R0, R233.reuse, P0 ;  /* 0x000000e90000720c */ /* 0x080fe200007a6670 */
[C---:B------:R-:W-:Y:S01]  /*2d880*/  VIADD R0, R3.reuse, 0x28 ;  /* 0x0000002803007836 */ /* 0x040fe20000000000 */
[-C--:B------:R-:W-:Y:S01]  /*2d890*/  ISETP.GE.OR P3, PT, R2, R233.reuse, P0 ;  /* 0x000000e90200720c */ /* 0x080fe20000766670 */
[C---:B------:R-:W-:Y:S02]  /*2d8a0*/  VIADD R2, R3.reuse, 0x30 ;  /* 0x0000003003027836 */ /* 0x040fe40000000000 */
[----:B------:R-:W-:Y:S01]  /*2d8b0*/  VIADD R3, R3, 0x38 ;  /* 0x0000003803037836 */ /* 0x000fe20000000000 */
[----:B------:R-:W-:Y:S01]  /*2d8c0*/  @!P1 ST.E.128 desc[UR4][R36.64], R32 ;  /* 0x0000002024009985 */ /* 0x000fe2000c101d04 */
[-C--:B------:R-:W-:Y:S02]  /*2d8d0*/  ISETP.GE.OR P2, PT, R0, R233.reuse, P0 ;  /* 0x000000e90000720c */ /* 0x080fe40000746670 */
[-C--:B------:R-:W-:Y:S01]  /*2d8e0*/  ISETP.GE.OR P1, PT, R2, R233.reuse, P0 ;  /* 0x000000e90200720c */ /* 0x080fe20000726670 */
[----:B------:R-:W-:Y:S01]  /*2d8f0*/  IMAD.MOV.U32 R2, RZ, RZ, R232 ;  /* 0x000000ffff027224 */ /* 0x000fe200078e00e8 */
[----:B------:R-:W-:Y:S01]  /*2d900*/  ISETP.GE.OR P0, PT, R3, R233, P0 ;  /* 0x000000e90300720c */ /* 0x000fe20000706670 */
[----:B------:R-:W-:Y:S01]  /*2d910*/  IMAD.MOV.U32 R3, RZ, RZ, 0x0 ;  /* 0x00000000ff037424 */ /* 0x000fe200078e00ff */
[----:B---3--:R-:W-:Y:S04]  /*2d920*/  @!P6 ST.E.128 desc[UR4][R36.64+0x800], R28 ;  /* 0x0008001c2400e985 */ /* 0x008fe8000c101d04 */
[----:B----4-:R-:W-:Y:S04]  /*2d930*/  @!P5 ST.E.128 desc[UR4][R36.64+0x1000], R24 ;  /* 0x001000182400d985 */ /* 0x010fe8000c101d04 */
[----:B------:R-:W-:Y:S04]  /*2d940*/  @!P4 ST.E.128 desc[UR4][R36.64+0x1800], R20 ;  /* 0x001800142400c985 */ /* 0x000fe8000c101d04 */
[----:B------:R-:W-:Y:S04]  /*2d950*/  @!P3 ST.E.128 desc[UR4][R36.64+0x2000], R16 ;  /* 0x002000102400b985 */ /* 0x000fe8000c101d04 */
[----:B------:R-:W-:Y:S04]  /*2d960*/  @!P2 ST.E.128 desc[UR4][R36.64+0x2800], R12 ;  /* 0x0028000c2400a985 */ /* 0x000fe8000c101d04 */
[----:B------:R1:W-:Y:S02]  /*2d970*/  @!P1 ST.E.128 desc[UR4][R36.64+0x3000], R8 ;  /* 0x0030000824009985 */ /* 0x0003e4000c101d04 */
[----:B-1----:R-:W-:Y:S05]  /*2d980*/  @P0 RET.REL.NODEC R2 `(_ZN5flash24flash_fwd_splitkv_kernelI23Flash_fwd_kernel_traitsILi64ELi64ELi256ELi4ELb0ELb0EN7cutlass10bfloat16_tE19Flash_kernel_traitsILi64ELi64ELi256ELi4ES3_EELb0ELb1ELb0ELb0ELb0ELb1ELb1ELb1EEEvNS_16Flash_fwd_paramsE) ;  /* 0xfffffd24029c0950 */ /* 0x002fea0003c3ffff */
[----:B------:R-:W-:Y:S01]  /*2d990*/  MOV R233, 0x0 ;  /* 0x0000000000e97802 */ /* 0x000fe20000000f00 */
[----:B------:R1:W-:Y:S03]  /*2d9a0*/  ST.E.128 desc[UR4][R36.64+0x3800], R4 ;  /* 0x0038000424007985 */ /* 0x0003e6000c101d04 */
[----:B-1----:R-:W-:Y:S05]  /*2d9b0*/  RET.REL.NODEC R232 `(_ZN5flash24flash_fwd_splitkv_kernelI23Flash_fwd_kernel_traitsILi64ELi64ELi256ELi4ELb0ELb0EN7cutlass10bfloat16_tE19Flash_kernel_traitsILi64ELi64ELi256ELi4ES3_EELb0ELb1ELb0ELb0ELb0ELb1ELb1ELb1EEEvNS_16Flash_fwd_paramsE) ;  /* 0xfffffd24e8907950 */ /* 0x002fea0003c3ffff */
.L_x_3737:
[----:B------:R-:W-:Y:S01]  /*2d9c0*/  MOV R3, 0x1f ;  /* 0x0000001f00037802 */ /* 0x000fe20000000f00 */
[----:B------:R-:W-:Y:S01]  /*2d9d0*/  IMAD.MOV.U32 R7, RZ, RZ, 0x2 ;  /* 0x00000002ff077424 */ /* 0x000fe200078e00ff */
[----:B------:R-:W-:Y:S01]  /*2d9e0*/  MOV R10, R249 ;  /* 0x000000f9000a7202 */ /* 0x000fe20000000f00 */
[----:B------:R-:W-:-:S07]  /*2d9f0*/  IMAD.MOV.U32 R8, RZ, RZ, -0x1 ;  /* 0xffffffffff087424 */ /* 0x000fce00078e00ff */
[----:B-1---5:R-:W-:Y:S05]  /*2da00*/  WARPSYNC.COLLECTIVE R8, `(.L_x_3740) ;  /* 0x0000000008087348 */ /* 0x022fea0003c00000 */
[----:B------:R2:W3:Y:S02]  /*2da10*/  SHFL.BFLY P0, R3, R10, R7, R3 ;  /* 0x0c0000070a037389 */ /* 0x0004e40000000003 */
[----:B-123-5:R-:W-:Y:S05]  /*2da20*/  ENDCOLLECTIVE ;  /* 0x000000000000791b */ /* 0x02efea0003800000 */
.L_x_3740:
        /* <DEDUP_REMOVED lines=8> */
.L_x_3741:
[----:B------:R-:W-:Y:S01]  /*2dab0*/  MOV R9, R3 ;  /* 0x0000000300097202 */ /* 0x000fe20000000f00 */
[----:B------:R-:W-:Y:S01]  /*2dac0*/  IMAD.MOV.U32 R7, RZ, RZ, 0x2 ;  /* 0x00000002ff077424 */ /* 0x000fe200078e00ff */
[----:B------:R-:W-:Y:S02]  /*2dad0*/  MOV R3, 0x1f ;  /* 0x0000001f00037802 */ /* 0x000fe40000000f00 */
[----:B------:R-:W-:-:S07]  /*2dae0*/  MOV R10, R248 ;  /* 0x000000f8000a7202 */ /* 0x000fce0000000f00 */
[----:B------:R-:W-:Y:S05]  /*2daf0*/  WARPSYNC.COLLECTIVE R8, `(.L_x_3742) ;  /* 0x0000000008087348 */ /* 0x000fea0003c00000 */
[----:B------:R1:W2:Y:S02]  /*2db00*/  SHFL.BFLY P0, R3, R10, R7, R3 ;  /* 0x0c0000070a037389 */ /* 0x0002a40000000003 */
[----:B-12---:R-:W-:Y:S05]  /*2db10*/  ENDCOLLECTIVE ;  /* 0x000000000000791b */ /* 0x006fea0003800000 */
.L_x_3742:
[----:B------:R-:W-:Y:S01]  /*2db20*/  FADD.FTZ R248, R3, R248 ;  /* 0x000000f803f87221 */ /* 0x000fe20000010000 */
[----:B------:R-:W-:Y:S01]  /*2db30*/  MOV R3, 0x1f ;  /* 0x0000001f00037802 */ /* 0x000fe20000000f00 */
[----:B------:R-:W-:-:S03]  /*2db40*/  IMAD.MOV.U32 R7, RZ, RZ, 0x1 ;  /* 0x00000001ff077424 */ /* 0x000fc600078e00ff */
[----:B------:R-:W-:-:S07]  /*2db50*/  MOV R10, R248 ;  /* 0x000000f8000a7202 */ /* 0x000fce0000000f00 */
[----:B------:R-:W-:Y:S05]  /*2db60*/  WARPSYNC.COLLECTIVE R8, `(.L_x_3743) ;  /* 0x0000000008087348 */ /* 0x000fea0003c00000 */
[----:B------:R1:W2:Y:S02]  /*2db70*/  SHFL.BFLY P0, R3, R10, R7, R3 ;  /* 0x0c0000070a037389 */ /* 0x0002a40000000003 */
[----:B-12---:R-:W-:Y:S05]  /*2db80*/  ENDCOLLECTIVE ;  /* 0x000000000000791b */ /* 0x006fea0003800000 */
.L_x_3743:
[----:B------:R-:W-:Y:S01]  /*2db90*/  MOV R7, R3 ;  /* 0x0000000300077202 */ /* 0x000fe20000000f00 */
[----:B------:R-:W-:Y:S01]  /*2dba0*/  FADD.FTZ R8, R249, R9 ;  /* 0x00000009f9087221 */ /* 0x000fe20000010000 */
[----:B------:R-:W-:Y:S06]  /*2dbb0*/  BRA `(.L_x_3744) ;  /* 0xfffffff000f07947 */ /* 0x000fec000383ffff */
.L_x_3745:
        /* <DEDUP_REMOVED lines=12> */
.L_x_14739:


//--------------------- .text._ZN5flash24flash_fwd_splitkv_kernelI23Flash_fwd_kernel_traitsILi64ELi64ELi256ELi4ELb0ELb0EN7cutlass10bfloat16_tE19Flash_kernel_traitsILi64ELi64ELi256ELi4ES3_EELb0ELb0ELb0ELb1ELb1ELb0ELb0ELb0EEEvNS_16Flash_fwd_paramsE --------------------------
	.section	.text._ZN5flash24flash_fwd_splitkv_kernelI23Flash_fwd_kernel_traitsILi64ELi64ELi256ELi4ELb0ELb0EN7cutlass10bfloat16_tE19Flash_kernel_traitsILi64ELi64ELi256ELi4ES3_EELb0ELb0ELb0ELb1ELb1ELb0ELb0ELb0EEEvNS_16Flash_fwd_paramsE,"ax",@progbits
	.align	128
        .global         _ZN5flash24flash_fwd_splitkv_kernelI23Flash_fwd_kernel_traitsILi64ELi64ELi256ELi4ELb0ELb0EN7cutlass10bfloat16_tE19Flash_kernel_traitsILi64ELi64ELi256ELi4ES3_EELb0ELb0ELb0ELb1ELb1ELb0ELb0ELb0EEEvNS_16Flash_fwd_paramsE
        .type           _ZN5flash24flash_fwd_splitkv_kernelI23Flash_fwd_kernel_traitsILi64ELi64ELi256ELi4ELb0ELb0EN7cutlass10bfloat16_tE19Flash_kernel_traitsILi64ELi64ELi256ELi4ES3_EELb0ELb0ELb0ELb1ELb1ELb0ELb0ELb0EEEvNS_16Flash_fwd_paramsE,@function
        .size           _ZN5flash24flash_fwd_splitkv_kernelI23Flash_fwd_kernel_traitsILi64ELi64ELi256ELi4ELb0ELb0EN7cutlass10bfloat16_tE19Flash_kernel_traitsILi64ELi64ELi256ELi4ES3_EELb0ELb0ELb0ELb1ELb1ELb0ELb0ELb0EEEvNS_16Flash_fwd_paramsE,(.L_x_14740 - _ZN5flash24flash_fwd_splitkv_kernelI23Flash_fwd_kernel_traitsILi64ELi64ELi256ELi4ELb0ELb0EN7cutlass10bfloat16_tE19Flash_kernel_traitsILi64ELi64ELi256ELi4ES3_EELb0ELb0ELb0ELb1ELb1ELb0ELb0ELb0EEEvNS_16Flash_fwd_paramsE)
        .other          _ZN5flash24flash_fwd_splitkv_kernelI23Flash_fwd_kernel_traitsILi64ELi64ELi256ELi4ELb0ELb0EN7cutlass10bfloat16_tE19Flash_kernel_traitsILi64ELi64ELi256ELi4ES3_EELb0ELb0ELb0ELb1ELb1ELb0ELb0ELb0EEEvNS_16Flash_fwd_paramsE,@"STO_CUDA_ENTRY STV_DEFAULT"
_ZN5flash24flash_fwd_splitkv_kernelI23Flash_fwd_kernel_traitsILi64ELi64ELi256ELi4ELb0ELb0EN7cutlass10bfloat16_tE19Flash_kernel_traitsILi64ELi64ELi256ELi4ES3_EELb0ELb0ELb0ELb1ELb1ELb0ELb0ELb0EEEvNS_16Flash_fwd_paramsE:
.text._ZN5flash24flash_fwd_splitkv_kernelI23Flash_fwd_kernel_traitsILi64ELi64ELi256ELi4ELb0ELb0EN7cutlass10bfloat16_tE19Flash_kernel_traitsILi64ELi64ELi256ELi4ES3_EELb0ELb0ELb0ELb1ELb1ELb0ELb0ELb0EEEvNS_16Flash_fwd_paramsE:
        /* <DEDUP_REMOVED lines=8> */
[----:B-1-34-:R-:W-:Y:S05]  /*0080*/  CALL.REL.NOINC `($_ZN5flash24flash_fwd_splitkv_kernelI23Flash_fwd_kernel_traitsILi64ELi64ELi256ELi4ELb0ELb0EN7cutlass10bfloat16_tE19Flash_kernel_traitsILi64ELi64ELi256ELi4ES3_EELb0ELb0ELb0ELb1ELb1ELb0ELb0ELb0EEEvNS_16Flash_fwd_paramsE$_ZN5flash30compute_attn_1rowblock_splitkvI23Flash_fwd_kernel_traitsILi64ELi64ELi256ELi4ELb0ELb0EN7cutlass10bfloat16_tE19Flash_kernel_traitsILi64ELi64ELi256ELi4ES3_EELb0ELb0ELb0ELb1ELb1ELb0ELb0ELb0ENS_16Flash_fwd_paramsEEEvRKT8_iiiii) ;  /* 0x0000000000087944 */ /* 0x01afea0003c00000 */
[----:B------:R-:W-:Y:S05]  /*0090*/  BSYNC.RECONVERGENT B2 ;  /* 0x0000000000027941 */ /* 0x000fea0003800200 */
.L_x_3746:
[----:B------:R-:W-:Y:S05]  /*00a0*/  EXIT ;  /* 0x000000000000794d */ /* 0x000fea0003800000 */
        .type           $_ZN5flash24flash_fwd_splitkv_kernelI23Flash_fwd_kernel_traitsILi64ELi64ELi256ELi4ELb0ELb0EN7cutlass10bfloat16_tE19Flash_kernel_traitsILi64ELi64ELi256ELi4ES3_EELb0ELb0ELb0ELb1ELb1ELb0ELb0ELb0EEEvNS_16Flash_fwd_paramsE$_ZN5flash30compute_attn_1rowblock_splitkvI23Flash_fwd_kernel_traitsILi64ELi64ELi256ELi4ELb0ELb0EN7cutlass10bfloat16_tE19Flash_kernel_traitsILi64ELi64ELi256ELi4ES3_EELb0ELb0ELb0ELb1ELb1ELb0ELb0ELb0ENS_16Flash_fwd_paramsEEEvRKT8_iiiii,@function
        .size           $_ZN5flash24flash_fwd_splitkv_kernelI23Flash_fwd_kernel_traitsILi64ELi64ELi256ELi4ELb0ELb0EN7cutlass10bfloat16_tE19Flash_kernel_traitsILi64ELi64ELi256ELi4ES3_EELb0ELb0ELb0ELb1ELb1ELb0ELb0ELb0EEEvNS_16Flash_fwd_paramsE$_ZN5flash30compute_attn_1rowblock_splitkvI23Flash_fwd_kernel_traitsILi64ELi64ELi256ELi4ELb0ELb0EN7cutlass10bfloat16_tE19Flash_kernel_traitsILi64ELi64ELi256ELi4ES3_EELb0ELb0ELb0ELb1ELb1ELb0ELb0ELb0ENS_16Flash_fwd_paramsEEEvRKT8_iiiii,(.L_x_14740 - $_ZN5flash24flash_fwd_splitkv_kernelI23Flash_fwd_kernel_traitsILi64ELi64ELi256ELi4ELb0ELb0EN7cutlass10bfloat16_tE19Flash_kernel_traitsILi64ELi64ELi256ELi4ES3_EELb0ELb0ELb0ELb1ELb1ELb0ELb0ELb0EEEvNS_16Flash_fwd_paramsE$_ZN5flash30compute_attn_1rowblock_splitkvI23Flash_fwd_kernel_traitsILi64ELi64ELi256ELi4ELb0ELb0EN7cutlass10bfloat16_tE19Flash_kernel_traitsILi64ELi64ELi256ELi4ES3_EELb0ELb0ELb0ELb1ELb1ELb0ELb0ELb0ENS_16Flash_fwd_paramsEEEvRKT8_iiiii)
$_ZN5flash24flash_fwd_splitkv_kernelI23Flash_fwd_kernel_traitsILi64ELi64ELi256ELi4ELb0ELb0EN7cutlass10bfloat16_tE19Flash_kernel_traitsILi64ELi64ELi256ELi4ES3_EELb0ELb0ELb0ELb1ELb1ELb0ELb0ELb0EEEvNS_16Flash_fwd_paramsE$_ZN5flash30compute_attn_1rowblock_splitkvI23Flash_fwd_kernel_traitsILi64ELi64ELi256ELi4ELb0ELb0EN7cutlass10bfloat16_tE19Flash_kernel_traitsILi64ELi64ELi256ELi4ES3_EELb0ELb0ELb0ELb1ELb1ELb0ELb0ELb0ENS_16Flash_fwd_paramsEEEvRKT8_iiiii:
[----:B------:R-:W1:Y:S02]  /*00b0*/  LDCU.64 UR4, c[0x0][0x358] ;  /* 0x00006b00ff0477ac */ /* 0x000e640008000a00 */
[----:B-1----:R-:W2:Y:S04]  /*00c0*/  LD.E.64 R4, desc[UR4][R2.64+0xf8] ;  /* 0x0000f80402047980 */ /* 0x002ea8000c101b00 */
[----:B------:R-:W3:Y:S01]  /*00d0*/  LD.E.64 R6, desc[UR4][R2.64+0xf0] ;  /* 0x0000f00402067980 */ /* 0x000ee2000c101b00 */
[----:B------:R-:W-:-:S03]  /*00e0*/  IMAD.MOV.U32 R8, RZ, RZ, RZ ;  /* 0x000000ffff087224 */ /* 0x000fc600078e00ff */
[----:B------:R1:W5:Y:S01]  /*00f0*/  LD.E R247, desc[UR4][R2.64+0xb4] ;  /* 0x0000b40402f77980 */ /* 0x000362000c101900 */
[----:B--2---:R-:W-:Y:S02]  /*0100*/  ISETP.NE.U32.AND P0, PT, R4, RZ, PT ;  /* 0x000000ff0400720c */ /* 0x004fe40003f05070 */
[----:B---3--:R-:W-:Y:S02]  /*0110*/  ISETP.NE.U32.AND P1, PT, R6, RZ, PT ;  /* 0x000000ff0600720c */ /* 0x008fe40003f25070 */
[----:B------:R-:W-:Y:S02]  /*0120*/  ISETP.NE.AND.EX P0, PT, R5, RZ, PT, P0 ;  /* 0x000000ff0500720c */ /* 0x000fe40003f05300 */
[----:B------:R-:W-:-:S11]  /*0130*/  ISETP.NE.AND.EX P1, PT, R7, RZ, PT, P1 ;  /* 0x000000ff0700720c */ /* 0x000fd60003f25310 */
[----:B------:R-:W-:-:S04]  /*0140*/  @P0 IMAD.WIDE.U32 R4, R242, 0x4, R4 ;  /* 0x00000004f2040825 */ /* 0x000fc800078e0004 */
[----:B------:R-:W-:Y:S02]  /*0150*/  @P1 IMAD.WIDE.U32 R6, R242, 0x4, R6 ;  /* 0x00000004f2061825 */ /* 0x000fe400078e0006 */
[----:B------:R-:W2:Y:S04]  /*0160*/  @P0 LD.E R5, desc[UR4][R4.64] ;  /* 0x0000000404050980 */ /* 0x000ea8000c101900 */
[----:B------:R-:W2:Y:S04]  /*0170*/  @P1 LD.E R8, desc[UR4][R6.64] ;  /* 0x0000000406081980 */ /* 0x000ea8000c101900 */
[----:B------:R1:W5:Y:S01]  /*0180*/  LD.E R7, desc[UR4][R2.64+0xb8] ;  /* 0x0000b80402077980 */ /* 0x000362000c101900 */
[----:B------:R-:W-:Y:S01]  /*0190*/  BSSY.RECONVERGENT B1, `(.L_x_3747) ;  /* 0x000000c000017945 */ /* 0x000fe20003800200 */
[----:B--2---:R-:W-:-:S03]  /*01a0*/  @P0 IMAD.IADD R5, R5, 0x1, -R8 ;  /* 0x0000000105050824 */ /* 0x004fc600078e0a08 */
[----:B-1----:R-:W-:Y:S05]  /*01b0*/  @P0 BRA `(.L_x_3748) ;  /* 0x0000000000240947 */ /* 0x002fea0003800000 */
[----:B------:R-:W2:Y:S01]  /*01c0*/  LD.E.64 R4, desc[UR4][R2.64+0x108] ;  /* 0x0001080402047980 */ /* 0x000ea2000c101b00 */
[----:B------:R-:W-:Y:S01]  /*01d0*/  BSSY.RECONVERGENT B0, `(.L_x_3749) ;  /* 0x0000006000007945 */ /* 0x000fe20003800200 */
[----:B--2---:R-:W-:-:S04]  /*01e0*/  ISETP.NE.U32.AND P0, PT, R4, RZ, PT ;  /* 0x000000ff0400720c */ /* 0x004fc80003f05070 */
[----:B------:R-:W-:Y:S01]  /*01f0*/  ISETP.NE.AND.EX P0, PT, R5, RZ, PT, P0 ;  /* 0x000000ff0500720c */ /* 0x000fe20003f05300 */
[----:B------:R-:W-:-:S12]  /*0200*/  IMAD.MOV.U32 R5, RZ, RZ, RZ ;  /* 0x000000ffff057224 */ /* 0x000fd800078e00ff */
[----:B------:R-:W-:Y:S05]  /*0210*/  @!P0 BRA `(.L_x_3750) ;  /* 0x0000000000048947 */ /* 0x000fea0003800000 */
[----:B------:R1:W5:Y:S02]  /*0220*/  LD.E R5, desc[UR4][R2.64+0xbc] ;  /* 0x0000bc0402057980 */ /* 0x000364000c101900 */
.L_x_3750:
[----:B------:R-:W-:Y:S05]  /*0230*/  BSYNC.RECONVERGENT B0 ;  /* 0x0000000000007941 */ /* 0x000fea0003800200 */
.L_x_3749:
[----:B-----5:R-:W-:Y:S02]  /*0240*/  IADD3 R5, PT, PT, R5, R7, -R8 ;  /* 0x0000000705057210 */ /* 0x020fe40007ffe808 */
.L_x_3748:
[----:B------:R-:W-:Y:S05]  /*0250*/  BSYNC.RECONVERGENT B1 ;  /* 0x0000000000017941 */ /* 0x000fea0003800200 */
.L_x_3747:
[----:B------:R-:W-:Y:S01]  /*0260*/  IMAD.SHL.U32 R0, R243, 0x40, RZ ;  /* 0x00000040f3007824 */ /* 0x000fe200078e00ff */
[----:B------:R-:W-:Y:S01]  /*0270*/  MOV R10, R240 ;  /* 0x000000f0000a7202 */ /* 0x000fe20000000f00 */
[----:B------:R-:W-:-:S03]  /*0280*/  IMAD.MOV.U32 R11, RZ, RZ, 0x0 ;  /* 0x00000000ff0b7424 */ /* 0x000fc600078e00ff */
[----:B-----5:R-:W-:-:S13]  /*0290*/  ISETP.GT.AND P0, PT, R247, R0, PT ;  /* 0x00000000f700720c */ /* 0x020fda0003f04270 */
[----:B-1----:R-:W-:Y:S05]  /*02a0*/  @!P0 RET.REL.NODEC R10 `(_ZN5flash24flash_fwd_splitkv_kernelI23Flash_fwd_kernel_traitsILi64ELi64ELi256ELi4ELb0ELb0EN7cutlass10bfloat16_tE19Flash_kernel_traitsILi64ELi64ELi256ELi4ES3_EELb0ELb0ELb0ELb1ELb1ELb0ELb0ELb0EEEvNS_16Flash_fwd_paramsE) ;  /* 0xfffffffc0a548950 */ /* 0x002fea0003c3ffff */
[----:B------:R-:W-:Y:S01]  /*02b0*/  VIADD R7, R7, 0xff ;  /* 0x000000ff07077836 */ /* 0x000fe20000000000 */
[----:B------:R-:W1:Y:S01]  /*02c0*/  S2R R221, SR_TID.X ;  /* 0x0000000000dd7919 */ /* 0x000e620000002100 */
[----:B------:R-:W-:-:S03]  /*02d0*/  VIADD R5, R5, 0xff ;  /* 0x000000ff05057836 */ /* 0x000fc60000000000 */
[----:B------:R-:W-:Y:S02]  /*02e0*/  SHF.R.S32.HI R6, RZ, 0x1f, R7 ;  /* 0x0000001fff067819 */ /* 0x000fe40000011407 */
[----:B------:R-:W-:Y:S02]  /*02f0*/  SHF.R.S32.HI R4, RZ, 0x1f, R5 ;  /* 0x0000001fff047819 */ /* 0x000fe40000011405 */
[----:B------:R-:W-:Y:S02]  /*0300*/  LEA.HI R6, R6, R7, RZ, 0x8 ;  /* 0x0000000706067211 */ /* 0x000fe400078f40ff */
[----:B------:R-:W-:Y:S02]  /*0310*/  LEA.HI R4, R4, R5, RZ, 0x8 ;  /* 0x0000000504047211 */ /* 0x000fe400078f40ff */
[----:B------:R-:W-:Y:S02]  /*0320*/  SHF.R.S32.HI R6, RZ, 0x8, R6 ;  /* 0x00000008ff067819 */ /* 0x000fe40000011406 */
[----:B------:R-:W-:-:S04]  /*0330*/  SHF.R.S32.HI R4, RZ, 0x8, R4 ;  /* 0x00000008ff047819 */ /* 0x000fc80000011404 */
[----:B------:R-:W-:-:S04]  /*0340*/  VIMNMX R190, PT, PT, R6, R4, PT ;  /* 0x0000000406be7248 */ /* 0x000fc80003fe0100 */
[----:B------:R-:W-:-:S13]  /*0350*/  ISETP.GT.AND P0, PT, R190, RZ, PT ;  /* 0x000000ffbe00720c */ /* 0x000fda0003f04270 */
[----:B-1----:R-:W-:Y:S05]  /*0360*/  @P0 BRA `(.L_x_3751) ;  /* 0x00000004000c0947 */ /* 0x002fea0003800000 */
[----:B------:R-:W2:Y:S04]  /*0370*/  LD.E.64 R8, desc[UR4][R2.64+0x88] ;  /* 0x0000880402087980 */ /* 0x000ea8000c101b00 */
[----:B------:R-:W3:Y:S04]  /*0380*/  LD.E.64 R12, desc[UR4][R2.64+0x80] ;  /* 0x00008004020c7980 */ /* 0x000ee8000c101b00 */
[----:B------:R-:W4:Y:S04]  /*0390*/  LD.E.64 R10, desc[UR4][R2.64+0x90] ;  /* 0x00009004020a7980 */ /* 0x000f28000c101b00 */
[----:B------:R-:W5:Y:S04]  /*03a0*/  LD.E R4, desc[UR4][R2.64+0x60] ;  /* 0x0000600402047980 */ /* 0x000f68000c101900 */
[----:B------:R-:W5:Y:S04]  /*03b0*/  LD.E.64 R6, desc[UR4][R2.64+0x70] ;  /* 0x0000700402067980 */ /* 0x000f68000c101b00 */
[----:B------:R1:W5:Y:S01]  /*03c0*/  LD.E.64 R14, desc[UR4][R2.64+0xa0] ;  /* 0x0000a004020e7980 */ /* 0x000362000c101b00 */
[----:B------:R-:W-:-:S02]  /*03d0*/  IMAD.MOV.U32 R17, RZ, RZ, RZ ;  /* 0x000000ffff117224 */ /* 0x000fc400078e00ff */
[C---:B-1----:R-:W-:Y:S01]  /*03e0*/  IMAD.SHL.U32 R2, R221.reuse, 0x8, RZ ;  /* 0x00000008dd027824 */ /* 0x042fe200078e00ff */
[----:B------:R-:W-:Y:S02]  /*03f0*/  SHF.R.U32.HI R3, RZ, 0x3, R221 ;  /* 0x00000003ff037819 */ /* 0x000fe400000116dd */
[----:B------:R-:W-:Y:S02]  /*0400*/  LOP3.LUT P4, R221, R221, 0x7, RZ, 0xc0, !PT ;  /* 0x00000007dddd7812 */ /* 0x000fe4000788c0ff */
[----:B------:R-:W-:Y:S01]  /*0410*/  LOP3.LUT R16, R2, 0x38, RZ, 0xc0, !PT ;  /* 0x0000003802107812 */ /* 0x000fe200078ec0ff */
[----:B------:R-:W-:Y:S02]  /*0420*/  VIADD R5, R3, 0x10 ;  /* 0x0000001003057836 */ /* 0x000fe40000000000 */
[----:B--2---:R-:W-:Y:S02]  /*0430*/  IMAD R2, R9, R0, RZ ;  /* 0x0000000009027224 */ /* 0x004fe400078e02ff */
[----:B------:R-:W-:-:S04]  /*0440*/  IMAD.WIDE.U32 R16, R0, R8, R16 ;  /* 0x0000000800107225 */ /* 0x000fc800078e0010 */
[----:B------:R-:W-:Y:S02]  /*0450*/  IMAD.IADD R17, R17, 0x1, R2 ;  /* 0x0000000111117824 */ /* 0x000fe400078e0202 */
[-C--:B---3--:R-:W-:Y:S02]  /*0460*/  IMAD R2, R13, R242.reuse, RZ ;  /* 0x000000f20d027224 */ /* 0x088fe400078e02ff */
[----:B------:R-:W-:-:S05]  /*0470*/  IMAD.WIDE.U32 R12, R12, R242, R16 ;  /* 0x000000f20c0c7225 */ /* 0x000fca00078e0010 */
[----:B------:R-:W-:Y:S01]  /*0480*/  IADD3 R13, PT, PT, R13, R2, RZ ;  /* 0x000000020d0d7210 */ /* 0x000fe20007ffe0ff */
[-C--:B----4-:R-:W-:Y:S02]  /*0490*/  IMAD R2, R11, R241.reuse, RZ ;  /* 0x000000f10b027224 */ /* 0x090fe400078e02ff */
[----:B------:R-:W-:-:S04]  /*04a0*/  IMAD.WIDE.U32 R10, R10, R241, R12 ;  /* 0x000000f10a0a7225 */ /* 0x000fc800078e000c */
[----:B------:R-:W-:Y:S02]  /*04b0*/  IMAD.IADD R11, R11, 0x1, R2 ;  /* 0x000000010b0b7824 */ /* 0x000fe400078e0202 */
[-C--:B------:R-:W-:Y:S02]  /*04c0*/  IMAD R2, R9, R3.reuse, RZ ;  /* 0x0000000309027224 */ /* 0x080fe400078e02ff */
[----:B------:R-:W-:-:S04]  /*04d0*/  IMAD.WIDE.U32 R10, R8, R3, R10 ;  /* 0x00000003080a7225 */ /* 0x000fc800078e000a */
[----:B-----5:R-:W-:Y:S01]  /*04e0*/  IMAD R241, R4, R242, R241 ;  /* 0x000000f204f17224 */ /* 0x020fe200078e02f1 */
[----:B------:R-:W-:Y:S01]  /*04f0*/  IADD3 R4, PT, PT, R3, 0x20, RZ ;  /* 0x0000002003047810 */ /* 0x000fe20007ffe0ff */
[----:B------:R-:W-:Y:S01]  /*0500*/  IMAD.IADD R12, R247, 0x1, -R0 ;  /* 0x00000001f70c7824 */ /* 0x000fe200078e0a00 */
[----:B------:R-:W-:Y:S01]  /*0510*/  LEA R6, P0, R10, R6, 0x1 ;  /* 0x000000060a067211 */ /* 0x000fe200078008ff */
[----:B------:R-:W-:Y:S02]  /*0520*/  IMAD.IADD R2, R11, 0x1, R2 ;  /* 0x000000010b027824 */ /* 0x000fe400078e0202 */
[----:B------:R-:W-:Y:S01]  /*0530*/  IMAD R241, R247, R241, R0 ;  /* 0x000000f1f7f17224 */ /* 0x000fe200078e0200 */
[----:B------:R-:W-:Y:S02]  /*0540*/  ISETP.GE.AND P2, PT, R4, R12, PT ;  /* 0x0000000c0400720c */ /* 0x000fe40003f46270 */
[----:B------:R-:W-:Y:S01]  /*0550*/  LEA.HI.X R7, R10, R7, R2, 0x1, P0 ;  /* 0x000000070a077211 */ /* 0x000fe200000f0c02 */
[----:B------:R-:W-:Y:S01]  /*0560*/  IMAD.SHL.U32 R2, R8, 0x20, RZ ;  /* 0x0000002008027824 */ /* 0x000fe200078e00ff */
[----:B------:R-:W-:-:S02]  /*0570*/  IADD3 R4, P0, PT, R241, R3, RZ ;  /* 0x00000003f1047210 */ /* 0x000fc40007f1e0ff */
[----:B------:R-:W-:Y:S01]  /*0580*/  ISETP.GE.AND P3, PT, R5, R12, PT ;  /* 0x0000000c0500720c */ /* 0x000fe20003f66270 */
[----:B------:R1:W-:Y:S01]  /*0590*/  ST.E.128 desc[UR4][R6.64], RZ ;  /* 0x000000ff06007985 */ /* 0x0003e2000c101d04 */
[----:B------:R-:W-:Y:S02]  /*05a0*/  LEA.HI.X.SX32 R241, R241, RZ, 0x1, P0 ;  /* 0x000000fff1f17211 */ /* 0x000fe400000f0eff */
[----:B------:R-:W-:Y:S02]  /*05b0*/  LEA R14, P0, R4, R14, 0x2 ;  /* 0x0000000e040e7211 */ /* 0x000fe400078010ff */
[----:B------:R-:W-:Y:S02]  /*05c0*/  LEA R10, P1, R8, R6, 0x6 ;  /* 0x00000006080a7211 */ /* 0x000fe400078230ff */
[----:B------:R-:W-:Y:S02]  /*05d0*/  LEA.HI.X R15, R4, R15, R241, 0x2, P0 ;  /* 0x0000000f040f7211 */ /* 0x000fe400000f14f1 */
[----:B------:R-:W-:-:S02]  /*05e0*/  SHF.L.U64.HI R0, R8, 0x5, R9 ;  /* 0x0000000508007819 */ /* 0x000fc40000010209 */
[-C--:B------:R-:W-:Y:S02]  /*05f0*/  LEA.HI.X R11, R8, R7.reuse, R9, 0x6, P1 ;  /* 0x00000007080b7211 */ /* 0x080fe400008f3409 */
[C---:B------:R-:W-:Y:S01]  /*0600*/  ISETP.GE.OR P4, PT, R3.reuse, R12, P4 ;  /* 0x0000000c0300720c */ /* 0x040fe20002786670 */
[----:B------:R-:W-:Y:S01]  /*0610*/  VIADD R3, R3, 0x30 ;  /* 0x0000003003037836 */ /* 0x000fe20000000000 */
[C---:B------:R-:W-:Y:S02]  /*0620*/  ISETP.NE.OR P3, PT, R221.reuse, RZ, P3 ;  /* 0x000000ffdd00720c */ /* 0x040fe40001f65670 */
[----:B------:R-:W-:Y:S02]  /*0630*/  IADD3 R4, P0, PT, R10, R2, RZ ;  /* 0x000000020a047210 */ /* 0x000fe40007f1e0ff */
[----:B------:R-:W-:Y:S02]  /*0640*/  ISETP.NE.OR P2, PT, R221, RZ, P2 ;  /* 0x000000ffdd00720c */ /* 0x000fe40001745670 */
[----:B------:R-:W-:Y:S01]  /*0650*/  IADD3 R8, P1, PT, R2, R6, RZ ;  /* 0x0000000602087210 */ /* 0x000fe20007f3e0ff */
[----:B------:R-:W-:Y:S01]  /*0660*/  IMAD.X R5, R11, 0x1, R0, P0 ;  /* 0x000000010b057824 */ /* 0x000fe200000e0600 */
[----:B------:R-:W-:Y:S01]  /*0670*/  ISETP.GE.AND P0, PT, R3, R12, PT ;  /* 0x0000000c0300720c */ /* 0x000fe20003f06270 */
[----:B------:R-:W-:Y:S01]  /*0680*/  IMAD.MOV.U32 R3, RZ, RZ, 0x0 ;  /* 0x00000000ff037424 */ /* 0x000fe200078e00ff */
[----:B------:R-:W-:Y:S01]  /*0690*/  IADD3.X R9, PT, PT, R0, R7, RZ, P1, !PT ;  /* 0x0000000700097210 */ /* 0x000fe20000ffe4ff */
[----:B-1----:R-:W-:Y:S01]  /*06a0*/  @!P4 IMAD.MOV.U32 R6, RZ, RZ, 0x7f800000 ;  /* 0x7f800000ff06c424 */ /* 0x002fe200078e00ff */
[----:B------:R-:W-:-:S02]  /*06b0*/  ISETP.NE.OR P0, PT, R221, RZ, P0 ;  /* 0x000000ffdd00720c */ /* 0x000fc40000705670 */
[----:B------:R-:W-:Y:S01]  /*06c0*/  @!P3 MOV R2, 0x7f800000 ;  /* 0x7f8000000002b802 */ /* 0x000fe20000000f00 */
[----:B------:R-:W-:Y:S02]  /*06d0*/  ST.E.128 desc[UR4][R8.64], RZ ;  /* 0x000000ff08007985 */ /* 0x000fe4000c101d04 */
[----:B------:R-:W-:Y:S02]  /*06e0*/  @!P2 IMAD.MOV.U32 R0, RZ, RZ, 0x7f800000 ;  /* 0x7f800000ff00a424 */ /* 0x000fe400078e00ff */
[----:B------:R-:W-:Y:S04]  /*06f0*/  ST.E.128 desc[UR4][R10.64], RZ ;  /* 0x000000ff0a007985 */ /* 0x000fe8000c101d04 */
[----:B------:R-:W-:Y:S04]  /*0700*/  ST.E.128 desc[UR4][R4.64], RZ ;  /* 0x000000ff04007985 */ /* 0x000fe8000c101d04 */
[----:B------:R1:W-:Y:S04]  /*0710*/  @!P3 ST.E desc[UR4][R14.64+0x40], R2 ;  /* 0x000040020e00b985 */ /* 0x0003e8000c101904 */
[----:B------:R-:W-:Y:S04]  /*0720*/  @!P4 ST.E desc[UR4][R14.64], R6 ;  /* 0x000000060e00c985 */ /* 0x000fe8000c101904 */
[----:B------:R2:W-:Y:S01]  /*0730*/  @!P2 ST.E desc[UR4][R14.64+0x80], R0 ;  /* 0x000080000e00a985 */ /* 0x0005e2000c101904 */
[----:B-1----:R-:W-:-:S04]  /*0740*/  MOV R2, R240 ;  /* 0x000000f000027202 */ /* 0x002fc80000000f00 */
[----:B--2---:R-:W-:Y:S05]  /*0750*/  @P0 RET.REL.NODEC R2 `(_ZN5flash24flash_fwd_splitkv_kernelI23Flash_fwd_kernel_traitsILi64ELi64ELi256ELi4ELb0ELb0EN7cutlass10bfloat16_tE19Flash_kernel_traitsILi64ELi64ELi256ELi4ES3_EELb0ELb0ELb0ELb1ELb1ELb0ELb0ELb0EEEvNS_16Flash_fwd_paramsE) ;  /* 0xfffffff802280950 */ /* 0x004fea0003c3ffff */
[----:B------:R-:W-:Y:S02]  /*0760*/  MOV R0, 0x7f800000 ;  /* 0x7f80000000007802 */ /* 0x000fe40000000f00 */
[----:B------:R-:W-:-:S03]  /*0770*/  MOV R241, 0x0 ;  /* 0x0000000000f17802 */ /* 0x000fc60000000f00 */
[----:B------:R1:W-:Y:S02]  /*0780*/  ST.E desc[UR4][R14.64+0xc0], R0 ;  /* 0x0000c0000e007985 */ /* 0x0003e4000c101904 */
[----:B-1----:R-:W-:Y:S05]  /*0790*/  RET.REL.NODEC R240 `(_ZN5flash24flash_fwd_splitkv_kernelI23Flash_fwd_kernel_traitsILi64ELi64ELi256ELi4ELb0ELb0EN7cutlass10bfloat16_tE19Flash_kernel_traitsILi64ELi64ELi256ELi4ES3_EELb0ELb0ELb0ELb1ELb1ELb0ELb0ELb0EEEvNS_16Flash_fwd_paramsE) ;  /* 0xfffffff8f0187950 */ /* 0x002fea0003c3ffff */
.L_x_3751:
[----:B------:R-:W2:Y:S04]  /*07a0*/  LD.E.64 R4, desc[UR4][R2.64+0x158] ;  /* 0x0001580402047980 */ /* 0x000ea8000c101b00 */
[----:B------:R-:W3:Y:S01]  /*07b0*/  LD.E.64 R208, desc[UR4][R2.64+0x160] ;  /* 0x0001600402d07980 */ /* 0x000ee2000c101b00 */
[----:B------:R-:W-:Y:S01]  /*07c0*/  IMAD.MOV.U32 R7, RZ, RZ, R242 ;  /* 0x000000ffff077224 */ /* 0x000fe200078e00f2 */
[----:B------:R-:W-:Y:S01]  /*07d0*/  BSSY.RECONVERGENT B0, `(.L_x_3752) ;  /* 0x00000a7000007945 */ /* 0x000fe20003800200 */
[----:B--2---:R-:W-:-:S04]  /*07e0*/  ISETP.NE.U32.AND P0, PT, R4, RZ, PT ;  /* 0x000000ff0400720c */ /* 0x004fc80003f05070 */
[----:B------:R-:W-:Y:S01]  /*07f0*/  ISETP.NE.AND.EX P0, PT, R5, RZ, PT, P0 ;  /* 0x000000ff0500720c */ /* 0x000fe20003f05300 */
[----:B---3--:R1:W-:-:S12]  /*0800*/  STL.64 [R1], R208 ;  /* 0x000000d001007387 */ /* 0x0083d80000100a00 */
[----:B------:R-:W-:-:S05]  /*0810*/  @P0 IMAD.WIDE.U32 R4, R242, 0x4, R4 ;  /* 0x00000004f2040825 */ /* 0x000fca00078e0004 */
[----:B------:R1:W5:Y:S01]  /*0820*/  @P0 LD.E R7, desc[UR4][R4.64] ;  /* 0x0000000404070980 */ /* 0x000362000c101900 */
[----:B------:R-:W-:-:S04]  /*0830*/  ISETP.NE.U32.AND P0, PT, R208, RZ, PT ;  /* 0x000000ffd000720c */ /* 0x000fc80003f05070 */
[----:B------:R-:W-:-:S13]  /*0840*/  ISETP.NE.AND.EX P0, PT, R209, RZ, PT, P0 ;  /* 0x000000ffd100720c */ /* 0x000fda0003f05300 */
[----:B------:R-:W-:Y:S05]  /*0850*/  @!P0 BRA `(.L_x_3753) ;  /* 0x0000000400748947 */ /* 0x000fea0003800000 */
[----:B------:R-:W2:Y:S04]  /*0860*/  LD.E R15, desc[UR4][R2.64+0x170] ;  /* 0x00017004020f7980 */ /* 0x000ea8000c101900 */
[----:B------:R-:W3:Y:S04]  /*0870*/  LD.E.64 R8, desc[UR4][R2.64+0x168] ;  /* 0x0001680402087980 */ /* 0x000ee8000c101b00 */
[----:B-1----:R-:W4:Y:S01]  /*0880*/  LD.E R5, desc[UR4][R2.64+0x68] ;  /* 0x0000680402057980 */ /* 0x002f22000c101900 */
[----:B------:R-:W-:-:S03]  /*0890*/  LEA R191, R190, 0xffffff00, 0x8 ;  /* 0xffffff00bebf7811 */ /* 0x000fc600078e40ff */
[----:B------:R-:W4:Y:S01]  /*08a0*/  LD.E.64 R20, desc[UR4][R2.64+0x20] ;  /* 0x0000200402147980 */ /* 0x000f22000c101b00 */
[----:B------:R-:W-:-:S03]  /*08b0*/  IABS R4, R191 ;  /* 0x000000bf00047213 */ /* 0x000fc60000000000 */
[----:B------:R-:W4:Y:S04]  /*08c0*/  LD.E.64 R188, desc[UR4][R2.64+0x38] ;  /* 0x0000380402bc7980 */ /* 0x000f28000c101b00 */
[----:B------:R-:W4:Y:S04]  /*08d0*/  LD.E.64 R18, desc[UR4][R2.64+0x50] ;  /* 0x0000500402127980 */ /* 0x000f28000c101b00 */
[----:B------:R-:W4:Y:S04]  /*08e0*/  LD.E.64 R16, desc[UR4][R2.64+0x28] ;  /* 0x0000280402107980 */ /* 0x000f28000c101b00 */
[----:B------:R-:W5:Y:S01]  /*08f0*/  LD.E.64 R196, desc[UR4][R2.64+0x40] ;  /* 0x0000400402c47980 */ /* 0x000f62000c101b00 */
[----:B--2---:R-:W-:-:S04]  /*0900*/  IABS R6, R15 ;  /* 0x0000000f00067213 */ /* 0x004fc80000000000 */
[----:B------:R-:W1:Y:S08]  /*0910*/  I2F.RP R10, R6 ;  /* 0x00000006000a7306 */ /* 0x000e700000209400 */
[----:B-1----:R-:W1:Y:S02]  /*0920*/  MUFU.RCP R10, R10 ;  /* 0x0000000a000a7308 */ /* 0x002e640000001000 */
[----:B-1----:R-:W-:-:S06]  /*0930*/  VIADD R10, R10, 0xffffffe ;  /* 0x0ffffffe0a0a7836 */ /* 0x002fcc0000000000 */
[----:B------:R-:W1:Y:S01]  /*0940*/  F2I.FTZ.U32.TRUNC.NTZ R11, R10 ;  /* 0x0000000a000b7305 */ /* 0x000e62000021f000 */
[----:B------:R-:W-:Y:S01]  /*0950*/  IABS R0, R15 ;  /* 0x0000000f00007213 */ /* 0x000fe20000000000 */
[----:B-1---5:R-:W-:Y:S01]  /*0960*/  IMAD.MOV R7, RZ, RZ, -R11 ;  /* 0x000000ffff077224 */ /* 0x022fe200078e0a0b */
[----:B------:R-:W-:-:S03]  /*0970*/  MOV R10, RZ ;  /* 0x000000ff000a7202 */ /* 0x000fc60000000f00 */
[----:B------:R-:W-:-:S04]  /*0980*/  IMAD R7, R7, R6, RZ ;  /* 0x0000000607077224 */ /* 0x000fc800078e02ff */
[----:B------:R-:W-:Y:S02]  /*0990*/  IMAD.HI.U32 R7, R11, R7, R10 ;  /* 0x000000070b077227 */ /* 0x000fe400078e000a */
[----:B------:R-:W5:Y:S02]  /*09a0*/  LD.E.64 R10, desc[UR4][R2.64+0x58] ;  /* 0x00005804020a7980 */ /* 0x000f64000c101b00 */
        /* <DEDUP_REMOVED lines=54> */
[-C--:B------:R-:W-:Y:S02]  /*0d10*/  IMAD R8, R21, R4.reuse, RZ ;  /* 0x0000000415087224 */ /* 0x080fe400078e02ff */
[----:B------:R-:W-:-:S04]  /*0d20*/  IMAD.WIDE.U32 R12, R20, R4, RZ ;  /* 0x00000004140c7225 */ /* 0x000fc800078e00ff */
[----:B------:R-:W-:-:S05]  /*0d30*/  IMAD R8, R20, R7, R8 ;  /* 0x0000000714087224 */ /* 0x000fca00078e0208 */
[----:B------:R-:W-:-:S03]  /*0d40*/  IADD3 R13, PT, PT, R13, R8, RZ ;  /* 0x000000080d0d7210 */ /* 0x000fc60007ffe0ff */
        /* <DEDUP_REMOVED lines=14> */
.L_x_3753:
[----:B-1----:R-:W2:Y:S04]  /*0e30*/  LD.E R5, desc[UR4][R2.64+0x68] ;  /* 0x0000680402057980 */ /* 0x002ea8000c101900 */
[----:B------:R-:W3:Y:S04]  /*0e40*/  LD.E.64 R188, desc[UR4][R2.64+0x38] ;  /* 0x0000380402bc7980 */ /* 0x000ee8000c101b00 */
[----:B------:R-:W4:Y:S04]  /*0e50*/  LD.E.64 R18, desc[UR4][R2.64+0x20] ;  /* 0x0000200402127980 */ /* 0x000f28000c101b00 */
[----:B------:R-:W4:Y:S04]  /*0e60*/  LD.E.64 R196, desc[UR4][R2.64+0x40] ;  /* 0x0000400402c47980 */ /* 0x000f28000c101b00 */
[----:B------:R-:W4:Y:S04]  /*0e70*/  LD.E.64 R14, desc[UR4][R2.64+0x28] ;  /* 0x00002804020e7980 */ /* 0x000f28000c101b00 */
[----:B------:R-:W4:Y:S04]  /*0e80*/  LD.E.64 R16, desc[UR4][R2.64+0x50] ;  /* 0x0000500402107980 */ /* 0x000f28000c101b00 */
[----:B------:R1:W5:Y:S01]  /*0e90*/  LD.E.64 R10, desc[UR4][R2.64+0x58] ;  /* 0x00005804020a7980 */ /* 0x000362000c101b00 */
[----:B------:R-:W-:Y:S01]  /*0ea0*/  IMAD.MOV.U32 R20, RZ, RZ, RZ ;  /* 0x000000ffff147224 */ /* 0x000fe200078e00ff */
[----:B------:R-:W-:-:S02]  /*0eb0*/  LEA R191, R190, 0xffffff00, 0x8 ;  /* 0xffffff00bebf7811 */ /* 0x000fc400078e40ff */
[----:B------:R-:W-:Y:S02]  /*0ec0*/  MOV R195, RZ ;  /* 0x000000ff00c37202 */ /* 0x000fe40000000f00 */
[----:B--2---:R-:W-:-:S04]  /*0ed0*/  IABS R4, R5 ;  /* 0x0000000500047213 */ /* 0x004fc80000000000 */
[----:B------:R-:W2:Y:S08]  /*0ee0*/  I2F.RP R0, R4 ;  /* 0x0000000400007306 */ /* 0x000eb00000209400 */
[----:B--2---:R-:W2:Y:S02]  /*0ef0*/  MUFU.RCP R0, R0 ;  /* 0x0000000000007308 */ /* 0x004ea40000001000 */
[----:B--2---:R-:W-:-:S06]  /*0f00*/  IADD3 R0, PT, PT, R0, 0xffffffe, RZ ;  /* 0x0ffffffe00007810 */ /* 0x004fcc0007ffe0ff */
[----:B------:R-:W2:Y:S01]  /*0f10*/  F2I.FTZ.U32.TRUNC.NTZ R21, R0 ;  /* 0x0000000000157305 */ /* 0x000ea2000021f000 */
[----:B------:R-:W-:Y:S02]  /*0f20*/  IABS R12, R5 ;  /* 0x00000005000c7213 */ /* 0x000fe40000000000 */
[----:B--2---:R-:W-:-:S05]  /*0f30*/  IADD3 R0, PT, PT, RZ, -R21, RZ ;  /* 0x80000015ff007210 */ /* 0x004fca0007ffe0ff */
[----:B------:R-:W-:Y:S01]  /*0f40*/  IMAD R6, R0, R4, RZ ;  /* 0x0000000400067224 */ /* 0x000fe200078e02ff */
[----:B------:R-:W-:-:S03]  /*0f50*/  IABS R0, R241 ;  /* 0x000000f100007213 */ /* 0x000fc60000000000 */
[----:B------:R-:W-:Y:S01]  /*0f60*/  IMAD.HI.U32 R6, R21, R6, R20 ;  /* 0x0000000615067227 */ /* 0x000fe200078e0014 */
[----:B------:R-:W-:-:S05]  /*0f70*/  IADD3 R12, PT, PT, RZ, -R12, RZ ;  /* 0x8000000cff0c7210 */ /* 0x000fca0007ffe0ff */
[----:B------:R-:W-:-:S04]  /*0f80*/  IMAD.HI.U32 R6, R6, R0, RZ ;  /* 0x0000000006067227 */ /* 0x000fc800078e00ff */
[----:B------:R-:W-:-:S05]  /*0f90*/  IMAD R12, R6, R12, R0 ;  /* 0x0000000c060c7224 */ /* 0x000fca00078e0200 */
[----:B------:R-:W-:Y:S01]  /*0fa0*/  ISETP.GT.U32.AND P1, PT, R4, R12, PT ;  /* 0x0000000c0400720c */ /* 0x000fe20003f24070 */
[-C--:B---3--:R-:W-:Y:S01]  /*0fb0*/  IMAD R9, R189, R8.reuse, RZ ;  /* 0x00000008bd097224 */ /* 0x088fe200078e02ff */
[----:B------:R-:W-:Y:S01]  /*0fc0*/  SHF.R.S32.HI R0, RZ, 0x1f, R8 ;  /* 0x0000001fff007819 */ /* 0x000fe20000011408 */
[----:B------:R-:W-:-:S10]  /*0fd0*/  IMAD.WIDE.U32 R20, R188, R8, RZ ;  /* 0x00000008bc147225 */ /* 0x000fd400078e00ff */
[----:B------:R-:W-:-:S04]  /*0fe0*/  @!P1 IADD3 R12, PT, PT, R12, -R4, RZ ;  /* 0x800000040c0c9210 */ /* 0x000fc80007ffe0ff */
[----:B------:R-:W-:Y:S01]  /*0ff0*/  ISETP.GE.U32.AND P2, PT, R12, R4, PT ;  /* 0x000000040c00720c */ /* 0x000fe20003f46070 */
[----:B------:R-:W-:Y:S01]  /*1000*/  IMAD R9, R188, R0, R9 ;  /* 0x00000000bc097224 */ /* 0x000fe200078e0209 */
[----:B------:R-:W-:Y:S02]  /*1010*/  LOP3.LUT R12, R241, R5, RZ, 0x3c, !PT ;  /* 0x00000005f10c7212 */ /* 0x000fe400078e3cff */
[----:B------:R-:W-:Y:S01]  /*1020*/  @!P1 IADD3 R6, PT, PT, R6, 0x1, RZ ;  /* 0x0000000106069810 */ /* 0x000fe20007ffe0ff */
[----:B------:R-:W-:Y:S01]  /*1030*/  IMAD.IADD R21, R21, 0x1, R9 ;  /* 0x0000000115157824 */ /* 0x000fe200078e0209 */
[----:B-----5:R-:W-:Y:S01]  /*1040*/  SHF.R.S32.HI R4, RZ, 0x1f, R7 ;  /* 0x0000001fff047819 */ /* 0x020fe20000011407 */
[----:B----4-:R-:W-:Y:S01]  /*1050*/  IMAD R9, R19, R7, RZ ;  /* 0x0000000713097224 */ /* 0x010fe200078e02ff */
[----:B------:R-:W-:Y:S02]  /*1060*/  ISETP.GE.AND P0, PT, R12, RZ, PT ;  /* 0x000000ff0c00720c */ /* 0x000fe40003f06270 */
[----:B------:R-:W-:Y:S01]  /*1070*/  ISETP.NE.AND P1, PT, R5, RZ, PT ;  /* 0x000000ff0500720c */ /* 0x000fe20003f25270 */
[----:B------:R-:W-:-:S02]  /*1080*/  IMAD R9, R18, R4, R9 ;  /* 0x0000000412097224 */ /* 0x000fc400078e0209 */
[----:B------:R-:W-:Y:S02]  /*1090*/  @P2 VIADD R6, R6, 0x1 ;  /* 0x0000000106062836 */ /* 0x000fe40000000000 */
[----:B------:R-:W-:-:S03]  /*10a0*/  IMAD.WIDE.U32 R18, R18, R7, R20 ;  /* 0x0000000712127225 */ /* 0x000fc600078e0014 */
[----:B------:R-:W-:Y:S01]  /*10b0*/  MOV R12, R6 ;  /* 0x00000006000c7202 */ /* 0x000fe20000000f00 */
[-C--:B------:R-:W-:Y:S01]  /*10c0*/  IMAD R6, R197, R8.reuse, RZ ;  /* 0x00000008c5067224 */ /* 0x080fe200078e02ff */
[----:B------:R-:W-:Y:S01]  /*10d0*/  IADD3 R19, PT, PT, R19, R9, RZ ;  /* 0x0000000913137210 */ /* 0x000fe20007ffe0ff */
[----:B------:R-:W-:Y:S01]  /*10e0*/  IMAD.WIDE.U32 R20, R196, R8, RZ ;  /* 0x00000008c4147225 */ /* 0x000fe200078e00ff */
[----:B------:R-:W-:-:S03]  /*10f0*/  @!P0 IADD3 R12, PT, PT, -R12, RZ, RZ ;  /* 0x000000ff0c0c8210 */ /* 0x000fc60007ffe1ff */
[----:B------:R-:W-:Y:S01]  /*1100*/  IMAD R6, R196, R0, R6 ;  /* 0x00000000c4067224 */ /* 0x000fe200078e0206 */
[----:B------:R-:W-:Y:S01]  /*1110*/  @!P1 LOP3.LUT R12, RZ, R5, RZ, 0x33, !PT ;  /* 0x00000005ff0c9212 */ /* 0x000fe200078e33ff */
[-C--:B------:R-:W-:Y:S02]  /*1120*/  IMAD R9, R189, R191.reuse, RZ ;  /* 0x000000bfbd097224 */ /* 0x080fe400078e02ff */
[----:B------:R-:W-:Y:S01]  /*1130*/  IMAD.WIDE.U32 R18, R188, R191, R18 ;  /* 0x000000bfbc127225 */ /* 0x000fe200078e0012 */
[----:B------:R-:W-:-:S03]  /*1140*/  IADD3 R21, PT, PT, R21, R6, RZ ;  /* 0x0000000615157210 */ /* 0x000fc60007ffe0ff */
[-C--:B------:R-:W-:Y:S01]  /*1150*/  IMAD R0, R15, R7.reuse, RZ ;  /* 0x000000070f007224 */ /* 0x080fe200078e02ff */
[----:B------:R-:W-:Y:S01]  /*1160*/  SHF.R.S32.HI R8, RZ, 0x1f, R12 ;  /* 0x0000001fff087819 */ /* 0x000fe2000001140c */
[----:B------:R-:W-:Y:S02]  /*1170*/  IMAD.IADD R19, R19, 0x1, R9 ;  /* 0x0000000113137824 */ /* 0x000fe400078e0209 */
[----:B------:R-:W-:Y:S02]  /*1180*/  IMAD R6, R17, R12, RZ ;  /* 0x0000000c11067224 */ /* 0x000fe400078e02ff */
[C---:B------:R-:W-:Y:S02]  /*1190*/  IMAD R0, R14.reuse, R4, R0 ;  /* 0x000000040e007224 */ /* 0x040fe400078e0200 */
[----:B------:R-:W-:-:S04]  /*11a0*/  IMAD.WIDE.U32 R14, R14, R7, R20 ;  /* 0x000000070e0e7225 */ /* 0x000fc800078e0014 */
[----:B------:R-:W-:Y:S01]  /*11b0*/  IMAD.WIDE.U32 R12, R16, R12, R18 ;  /* 0x0000000c100c7225 */ /* 0x000fe200078e0012 */
[----:B------:R-:W-:-:S03]  /*11c0*/  MOV R17, R14 ;  /* 0x0000000e00117202 */ /* 0x000fc60000000f00 */
[----:B------:R-:W-:Y:S01]  /*11d0*/  IMAD R6, R16, R8, R6 ;  /* 0x0000000810067224 */ /* 0x000fe200078e0206 */
[----:B------:R-:W-:Y:S01]  /*11e0*/  IADD3 R16, PT, PT, R15, R0, RZ ;  /* 0x000000000f107210 */ /* 0x000fe20007ffe0ff */
[----:B------:R-:W-:Y:S01]  /*11f0*/  IMAD.MOV.U32 R14, RZ, RZ, RZ ;  /* 0x000000ffff0e7224 */ /* 0x000fe200078e00ff */
[----:B------:R-:W-:Y:S01]  /*1200*/  MOV R7, R12 ;  /* 0x0000000c00077202 */ /* 0x000fe20000000f00 */
[----:B------:R-:W-:Y:S01]  /*1210*/  IMAD.IADD R6, R13, 0x1, R6 ;  /* 0x000000010d067824 */ /* 0x000fe200078e0206 */
[----:B------:R-:W-:Y:S02]  /*1220*/  MOV R0, RZ ;  /* 0x000000ff00007202 */ /* 0x000fe40000000f00 */
[----:B-1----:R-:W-:Y:S02]  /*1230*/  MOV R15, R191 ;  /* 0x000000bf000f7202 */ /* 0x002fe40000000f00 */
.L_x_3754:
[----:B------:R-:W-:Y:S05]  /*1240*/  BSYNC.RECONVERGENT B0 ;  /* 0x0000000000007941 */ /* 0x000fea0003800200 */
.L_x_3752:
[----:B------:R-:W2:Y:S04]  /*1250*/  LD.E.64 R28, desc[UR4][R2.64+0x18] ;  /* 0x00001804021c7980 */ /* 0x000ea8000c101b00 */
[----:B------:R-:W3:Y:S04]  /*1260*/  LD.E.64 R22, desc[UR4][R2.64+0x30] ;  /* 0x0000300402167980 */ /* 0x000ee8000c101b00 */
[----:B------:R-:W4:Y:S04]  /*1270*/  LD.E.64 R26, desc[UR4][R2.64+0x48] ;  /* 0x00004804021a7980 */ /* 0x000f28000c101b00 */
[----:B------:R-:W4:Y:S04]  /*1280*/  LD.E.64 R8, desc[UR4][R2.64+0x8] ;  /* 0x0000080402087980 */ /* 0x000f28000c101b00 */
[----:B------:R-:W4:Y:S04]  /*1290*/  LD.E.64 R18, desc[UR4][R2.64] ;  /* 0x0000000402127980 */ /* 0x000f28000c101b00 */
[----:B------:R-:W4:Y:S01]  /*12a0*/  LD.E.64 R12, desc[UR4][R2.64+0x10] ;  /* 0x00001004020c7980 */ /* 0x000f22000c101b00 */
        /* <DEDUP_REMOVED lines=15> */
[----:B------:R-:W-:-:S05]  /*13a0*/  IMAD.SHL.U32 R250, R221, 0x8, RZ ;  /* 0x00000008ddfa7824 */ /* 0x000fca00078e00ff */
[----:B------:R-:W-:-:S07]  /*13b0*/  LOP3.LUT R220, R250, 0x38, RZ, 0xc0, !PT ;  /* 0x00000038fadc7812 */ /* 0x000fce00078ec0ff */
[----:B------:R-:W-:Y:S01]  /*13c0*/  @!P1 IMAD.IADD R20, R20, 0x1, -R4 ;  /* 0x0000000114149824 */ /* 0x000fe200078e0a04 */
[----:B------:R-:W-:-:S04]  /*13d0*/  IADD3 R24, P0, PT, R220, R17, RZ ;  /* 0x00000011dc187210 */ /* 0x000fc80007f1e0ff */
[----:B------:R-:W-:Y:S02]  /*13e0*/  ISETP.GE.U32.AND P2, PT, R20, R4, PT ;  /* 0x000000041400720c */ /* 0x000fe40003f46070 */
[----:B------:R-:W-:Y:S01]  /*13f0*/  LOP3.LUT R4, R241, R5, RZ, 0x3c, !PT ;  /* 0x00000005f1047212 */ /* 0x000fe200078e3cff */
[----:B------:R-:W-:Y:S01]  /*1400*/  IMAD.X R25, RZ, RZ, R16, P0 ;  /* 0x000000ffff197224 */ /* 0x000fe200000e0610 */
[----:B------:R-:W-:Y:S02]  /*1410*/  @!P1 IADD3 R21, PT, PT, R21, 0x1, RZ ;  /* 0x0000000115159810 */ /* 0x000fe40007ffe0ff */
[----:B------:R-:W-:Y:S01]  /*1420*/  ISETP.GE.AND P0, PT, R4, RZ, PT ;  /* 0x000000ff0400720c */ /* 0x000fe20003f06270 */
[----:B------:R-:W-:Y:S01]  /*1430*/  IMAD R14, R14, R196, RZ ;  /* 0x000000c40e0e7224 */ /* 0x000fe200078e02ff */
[----:B------:R-:W-:Y:S01]  /*1440*/  ISETP.NE.AND P1, PT, R5, RZ, PT ;  /* 0x000000ff0500720c */ /* 0x000fe20003f25270 */
[----:B------:R-:W-:-:S04]  /*1450*/  IMAD.MOV.U32 R30, RZ, RZ, R220 ;  /* 0x000000ffff1e7224 */ /* 0x000fc800078e00dc */
[----:B------:R-:W-:Y:S02]  /*1460*/  @P2 VIADD R21, R21, 0x1 ;  /* 0x0000000115152836 */ /* 0x000fe40000000000 */
[----:B------:R-:W-:Y:S01]  /*1470*/  IMAD.MOV.U32 R31, RZ, RZ, RZ ;  /* 0x000000ffff1f7224 */ /* 0x000fe200078e00ff */
[----:B------:R-:W-:Y:S01]  /*1480*/  LOP3.LUT R16, R250, 0x1c0, RZ, 0xc0, !PT ;  /* 0x000001c0fa107812 */ /* 0x000fe200078ec0ff */
[----:B------:R-:W-:Y:S02]  /*1490*/  IMAD.MOV.U32 R4, RZ, RZ, R21 ;  /* 0x000000ffff047224 */ /* 0x000fe400078e0015 */
[C---:B------:R-:W-:Y:S02]  /*14a0*/  IMAD R14, R15.reuse, R197, R14 ;  /* 0x000000c50f0e7224 */ /* 0x040fe400078e020e */
[----:B------:R-:W-:Y:S01]  /*14b0*/  IMAD.WIDE.U32 R24, R15, R196, R24 ;  /* 0x000000c40f187225 */ /* 0x000fe200078e0018 */
[----:B------:R-:W-:Y:S02]  /*14c0*/  LOP3.LUT R16, R16, 0x38, R221, 0xf8, !PT ;  /* 0x0000003810107812 */ /* 0x000fe400078ef8dd */
[----:B------:R-:W-:Y:S01]  /*14d0*/  @!P0 IADD3 R4, PT, PT, -R4, RZ, RZ ;  /* 0x000000ff04048210 */ /* 0x000fe20007ffe1ff */
[----:B------:R-:W-:Y:S01]  /*14e0*/  IMAD.IADD R17, R25, 0x1, R14 ;  /* 0x0000000119117824 */ /* 0x000fe200078e020e */
[----:B------:R-:W-:-:S02]  /*14f0*/  IADD3 R32, P0, PT, R220, R7, RZ ;  /* 0x00000007dc207210 */ /* 0x000fc40007f1e0ff */
[----:B------:R-:W-:Y:S02]  /*1500*/  SHF.R.U32.HI R14, RZ, 0x3, R221 ;  /* 0x00000003ff0e7819 */ /* 0x000fe400000116dd */
[----:B------:R-:W-:Y:S01]  /*1510*/  LOP3.LUT R16, R16, R220, RZ, 0x3c, !PT ;  /* 0x000000dc10107212 */ /* 0x000fe200078e3cff */
[----:B------:R-:W-:Y:S01]  /*1520*/  IMAD.X R33, RZ, RZ, R6, P0 ;  /* 0x000000ffff217224 */ /* 0x000fe200000e0606 */
[----:B------:R-:W-:Y:S02]  /*1530*/  @!P1 LOP3.LUT R4, RZ, R5, RZ, 0x33, !PT ;  /* 0x00000005ff049212 */ /* 0x000fe400078e33ff */
[----:B------:R-:W-:Y:S01]  /*1540*/  LOP3.LUT R250, R16, 0x1e00, R250, 0xf8, !PT ;  /* 0x00001e0010fa7812 */ /* 0x000fe200078ef8fa */
[----:B------:R-:W-:Y:S01]  /*1550*/  IMAD.MOV.U32 R16, RZ, RZ, R24 ;  /* 0x000000ffff107224 */ /* 0x000fe200078e0018 */
[----:B------:R-:W1:Y:S01]  /*1560*/  S2UR UR6, SR_CgaCtaId ;  /* 0x00000000000679c3 */ /* 0x000e620000008800 */
[----:B------:R-:W-:Y:S02]  /*1570*/  IMAD R236, R189, R14, RZ ;  /* 0x0000000ebdec7224 */ /* 0x000fe400078e02ff */
[----:B------:R-:W-:Y:S01]  /*1580*/  IMAD.WIDE.U32 R32, R14, R188, R32 ;  /* 0x000000bc0e207225 */ /* 0x000fe200078e0020 */
[----:B------:R-:W-:-:S03]  /*1590*/  SHF.R.S32.HI R6, RZ, 0x1f, R4 ;  /* 0x0000001fff067819 */ /* 0x000fc60000011404 */
[----:B-----5:R-:W-:-:S04]  /*15a0*/  IMAD.WIDE.U32 R16, R4, R10, R16 ;  /* 0x0000000a04107225 */ /* 0x020fc800078e0010 */
[----:B------:R-:W-:Y:S02]  /*15b0*/  IMAD.IADD R236, R33, 0x1, R236 ;  /* 0x0000000121ec7824 */ /* 0x000fe400078e02ec */
[----:B------:R-:W-:-:S04]  /*15c0*/  IMAD R4, R11, R4, RZ ;  /* 0x000000040b047224 */ /* 0x000fc800078e02ff */
[----:B------:R-:W-:Y:S02]  /*15d0*/  IMAD R4, R6, R10, R4 ;  /* 0x0000000a06047224 */ /* 0x000fe400078e0204 */
[C---:B------:R-:W-:Y:S01]  /*15e0*/  IMAD.SHL.U32 R232, R188.reuse, 0x20, RZ ;  /* 0x00000020bce87824 */ /* 0x040fe200078e00ff */
[----:B------:R-:W-:Y:S01]  /*15f0*/  SHF.L.U64.HI R233, R188, 0x5, R189 ;  /* 0x00000005bce97819 */ /* 0x000fe200000102bd */
[----:B------:R-:W-:Y:S02]  /*1600*/  UMOV UR7, 0x400 ;  /* 0x0000040000077882 */ /* 0x000fe40000000000 */
[----:B-1----:R-:W-:-:S06]  /*1610*/  ULEA UR6, UR6, UR7, 0x18 ;  /* 0x0000000706067291 */ /* 0x002fcc000f8ec0ff */
[----:B------:R-:W-:-:S04]  /*1620*/  IMAD.U32 R222, RZ, RZ, UR6 ;  /* 0x00000006ffde7e24 */ /* 0x000fc8000f8e00ff */
[----:B------:R-:W-:Y:S02]  /*1630*/  IMAD R250, R250, 0x2, R222 ;  /* 0x00000002fafa7824 */ /* 0x000fe400078e02de */
[----:B------:R-:W-:Y:S02]  /*1640*/  IMAD.IADD R17, R17, 0x1, R4 ;  /* 0x0000000111117824 */ /* 0x000fe400078e0204 */
[----:B------:R-:W-:-:S04]  /*1650*/  IMAD.WIDE.U32 R16, R14, R196, R16 ;  /* 0x000000c40e107225 */ /* 0x000fc800078e0010 */
[-C--:B--2---:R-:W-:Y:S02]  /*1660*/  IMAD R15, R29, R242.reuse, RZ ;  /* 0x000000f21d0f7224 */ /* 0x084fe400078e02ff */
[----:B------:R-:W-:-:S04]  /*1670*/  IMAD.WIDE.U32 R28, R28, R242, R30 ;  /* 0x000000f21c1c7225 */ /* 0x000fc800078e001e */
[----:B------:R-:W-:Y:S02]  /*1680*/  IMAD.IADD R29, R29, 0x1, R15 ;  /* 0x000000011d1d7824 */ /* 0x000fe400078e020f */
[----:B------:R-:W-:Y:S01]  /*1690*/  IMAD.MOV.U32 R15, RZ, RZ, RZ ;  /* 0x000000ffff0f7224 */ /* 0x000fe200078e00ff */
[C---:B---3--:R-:W-:Y:S01]  /*16a0*/  SHF.L.U64.HI R31, R22.reuse, 0x5, R23 ;  /* 0x00000005161f7819 */ /* 0x048fe20000010217 */
[----:B------:R-:W-:Y:S01]  /*16b0*/  IMAD.WIDE.U32 R20, R243, 0x40, R14 ;  /* 0x00000040f3147825 */ /* 0x000fe200078e000e */
[----:B------:R-:W-:-:S03]  /*16c0*/  SHF.L.U64.HI R25, R22, 0x4, R23 ;  /* 0x0000000416197819 */ /* 0x000fc60000010217 */
[C---:B------:R-:W-:Y:S02]  /*16d0*/  IMAD.SHL.U32 R30, R22.reuse, 0x20, RZ ;  /* 0x00000020161e7824 */ /* 0x040fe400078e00ff */
[----:B------:R-:W-:Y:S02]  /*16e0*/  IMAD R7, R21, R22, RZ ;  /* 0x0000001615077224 */ /* 0x000fe400078e02ff */
[----:B------:R-:W-:Y:S01]  /*16f0*/  IMAD.SHL.U32 R24, R22, 0x10, RZ ;  /* 0x0000001016187824 */ /* 0x000fe200078e00ff */
[----:B----4-:R-:W-:Y:S01]  /*1700*/  LEA R237, P0, R32, R8, 0x1 ;  /* 0x0000000820ed7211 */ /* 0x010fe200078008ff */
[----:B------:R-:W-:Y:S02]  /*1710*/  IMAD R5, R27, R241, RZ ;  /* 0x000000f11b057224 */ /* 0x000fe400078e02ff */
[----:B------:R-:W-:-:S04]  /*1720*/  IMAD.WIDE.U32 R26, R241, R26, R28 ;  /* 0x0000001af11a7225 */ /* 0x000fc800078e001c */
[----:B------:R-:W-:-:S04]  /*1730*/  IMAD.WIDE.U32 R30, R22, R20, R30 ;  /* 0x00000014161e7225 */ /* 0x000fc800078e001e */
[-C--:B------:R-:W-:Y:S02]  /*1740*/  IMAD R7, R23, R20.reuse, R7 ;  /* 0x0000001417077224 */ /* 0x080fe400078e0207 */
[----:B------:R-:W-:Y:S01]  /*1750*/  IMAD.WIDE.U32 R28, R22, R20, R24 ;  /* 0x00000014161c7225 */ /* 0x000fe200078e0018 */
[----:B------:R-:W-:Y:S02]  /*1760*/  LEA.HI.X R236, R32, R9, R236, 0x1, P0 ;  /* 0x0000000920ec7211 */ /* 0x000fe400000f0cec */
[----:B------:R-:W-:Y:S01]  /*1770*/  IADD3 R27, PT, PT, R27, R5, RZ ;  /* 0x000000051b1b7210 */ /* 0x000fe20007ffe0ff */
[----:B------:R-:W-:Y:S01]  /*1780*/  IMAD.IADD R10, R7, 0x1, R31 ;  /* 0x00000001070a7824 */ /* 0x000fe200078e021f */
[CC--:B------:R-:W-:Y:S02]  /*1790*/  IADD3 R6, P1, P0, R26.reuse, R30.reuse, R24 ;  /* 0x0000001e1a067210 */ /* 0x0c0fe4000783e018 */
[C---:B------:R-:W-:Y:S02]  /*17a0*/  IADD3 R11, P2, PT, R26.reuse, R30, RZ ;  /* 0x0000001e1a0b7210 */ /* 0x040fe40007f5e0ff */
[----:B------:R-:W-:-:S02]  /*17b0*/  IADD3 R9, P3, PT, R26, R28, RZ ;  /* 0x0000001c1a097210 */ /* 0x000fc40007f7e0ff */
[C---:B------:R-:W-:Y:S01]  /*17c0*/  IADD3.X R5, PT, PT, R27.reuse, R10, R25, P1, P0 ;  /* 0x0000000a1b057210 */ /* 0x040fe20000fe0419 */
[----:B------:R-:W-:Y:S01]  /*17d0*/  IMAD.X R10, R10, 0x1, R27, P2 ;  /* 0x000000010a0a7824 */ /* 0x000fe200010e061b */
[----:B------:R-:W-:Y:S01]  /*17e0*/  IADD3.X R8, PT, PT, R27, R7, R29, P3, !PT ;  /* 0x000000071b087210 */ /* 0x000fe20001ffe41d */
[----:B------:R-:W-:Y:S01]  /*17f0*/  IMAD.WIDE.U32 R26, R22, R20, R26 ;  /* 0x00000014161a7225 */ /* 0x000fe200078e001a */
[----:B------:R-:W-:Y:S02]  /*1800*/  IADD3 R20, P0, PT, R232, R237, RZ ;  /* 0x000000ede8147210 */ /* 0x000fe40007f1e0ff */
[-C--:B------:R-:W-:Y:S02]  /*1810*/  LEA R24, P2, R9, R18.reuse, 0x1 ;  /* 0x0000001209187211 */ /* 0x080fe400078408ff */
[----:B------:R-:W-:Y:S01]  /*1820*/  LEA R22, P1, R11, R18, 0x1 ;  /* 0x000000120b167211 */ /* 0x000fe200078208ff */
[----:B------:R-:W-:Y:S01]  /*1830*/  IMAD.X R21, R233, 0x1, R236, P0 ;  /* 0x00000001e9157824 */ /* 0x000fe200000e06ec */
[----:B------:R-:W-:-:S02]  /*1840*/  LEA.HI.X R25, R9, R19, R8, 0x1, P2 ;  /* 0x0000001309197211 */ /* 0x000fc400010f0c08 */
[----:B------:R-:W-:Y:S01]  /*1850*/  IADD3 R8, P0, PT, R20, R232, RZ ;  /* 0x000000e814087210 */ /* 0x000fe20007f1e0ff */
[----:B------:R-:W-:Y:S01]  /*1860*/  IMAD.IADD R7, R27, 0x1, R7 ;  /* 0x000000011b077824 */ /* 0x000fe200078e0207 */
[----:B------:R-:W-:Y:S02]  /*1870*/  LEA.HI.X R23, R11, R19, R10, 0x1, P1 ;  /* 0x000000130b177211 */ /* 0x000fe400008f0c0a */
[-C--:B------:R-:W-:Y:S02]  /*1880*/  LEA R10, P2, R26, R18.reuse, 0x1 ;  /* 0x000000121a0a7211 */ /* 0x080fe400078408ff */
[----:B------:R-:W-:Y:S02]  /*1890*/  LEA R28, P1, R6, R18, 0x1 ;  /* 0x00000012061c7211 */ /* 0x000fe400078208ff */
[----:B------:R-:W-:Y:S02]  /*18a0*/  IADD3.X R9, PT, PT, R21, R233, RZ, P0, !PT ;  /* 0x000000e915097210 */ /* 0x000fe400007fe4ff */
[----:B------:R-:W-:-:S02]  /*18b0*/  IADD3 R18, P0, PT, R8, R232, RZ ;  /* 0x000000e808127210 */ /* 0x000fc40007f1e0ff */
[-C--:B------:R-:W-:Y:S02]  /*18c0*/  LEA.HI.X R11, R26, R19.reuse, R7, 0x1, P2 ;  /* 0x000000131a0b7211 */ /* 0x080fe400010f0c07 */
[----:B------:R-:W-:Y:S01]  /*18d0*/  LEA.HI.X R29, R6, R19, R5, 0x1, P1 ;  /* 0x00000013061d7211 */ /* 0x000fe200008f0c05 */
[--C-:B------:R-:W-:Y:S01]  /*18e0*/  IMAD.X R19, R9, 0x1, R233.reuse, P0 ;  /* 0x0000000109137824 */ /* 0x100fe200000e06e9 */
[-C--:B------:R-:W-:Y:S01]  /*18f0*/  IADD3 R6, P0, PT, R18, R232.reuse, RZ ;  /* 0x000000e812067210 */ /* 0x080fe20007f1e0ff */
[----:B------:R-:W-:Y:S01]  /*1900*/  @!PT LDS RZ, [RZ] ;  /* 0x00000000fffff984 */ /* 0x000fe20000000800 */
[----:B------:R-:W-:Y:S01]  /*1910*/  @!PT LDS RZ, [RZ] ;  /* 0x00000000fffff984 */ /* 0x000fe20000000800 */
[----:B------:R-:W-:Y:S01]  /*1920*/  @!PT LDS RZ, [RZ] ;  /* 0x00000000fffff984 */ /* 0x000fe20000000800 */
[----:B------:R1:W-:Y:S04]  /*1930*/  LDGSTS.E.BYPASS.LTC128B.128 [R250], desc[UR4][R10.64] ;  /* 0x000000000afa7fae */ /* 0x0003e8000b981a04 */
[----:B------:R-:W-:Y:S01]  /*1940*/  IMAD.X R7, R19, 0x1, R233, P0 ;  /* 0x0000000113077824 */ /* 0x000fe200000e06e9 */
[----:B------:R2:W-:Y:S04]  /*1950*/  LDGSTS.E.BYPASS.LTC128B.128 [R250+0x800], desc[UR4][R24.64] ;  /* 0x0080000018fa7fae */ /* 0x0005e8000b981a04 */
[----:B------:R3:W-:Y:S04]  /*1960*/  LDGSTS.E.BYPASS.LTC128B.128 [R250+0x1000], desc[UR4][R22.64] ;  /* 0x0100000016fa7fae */ /* 0x0007e8000b981a04 */
[----:B------:R-:W-:Y:S01]  /*1970*/  LDGSTS.E.BYPASS.LTC128B.128 [R250+0x1800], desc[UR4][R28.64] ;  /* 0x018000001cfa7fae */ /* 0x000fe2000b981a04 */
[----:B-1----:R-:W-:-:S05]  /*1980*/  IADD3 R10, P0, PT, R6, R232, RZ ;  /* 0x000000e8060a7210 */ /* 0x002fca0007f1e0ff */
[----:B------:R-:W-:Y:S01]  /*1990*/  IMAD.X R11, R7, 0x1, R233, P0 ;  /* 0x00000001070b7824 */ /* 0x000fe200000e06e9 */
[----:B--2---:R-:W-:Y:S01]  /*19a0*/  IADD3 R24, P0, PT, R10, R232, RZ ;  /* 0x000000e80a187210 */ /* 0x004fe20007f1e0ff */
[----:B---3--:R-:W-:Y:S02]  /*19b0*/  IMAD.MOV.U32 R22, RZ, RZ, R237 ;  /* 0x000000ffff167224 */ /* 0x008fe400078e00ed */
[----:B------:R-:W-:Y:S01]  /*19c0*/  IMAD.MOV.U32 R23, RZ, RZ, R236 ;  /* 0x000000ffff177224 */ /* 0x000fe200078e00ec */
[----:B------:R-:W-:-:S04]  /*19d0*/  IADD3.X R25, PT, PT, R11, R233, RZ, P0, !PT ;  /* 0x000000e90b197210 */ /* 0x000fc800007fe4ff */
[----:B------:R1:W-:Y:S04]  /*19e0*/  LDGSTS.E.BYPASS.LTC128B.128 [R250+0x2000], desc[UR4][R22.64] ;  /* 0x0200000016fa7fae */ /* 0x0003e8000b981a04 */
[----:B------:R2:W-:Y:S04]  /*19f0*/  LDGSTS.E.BYPASS.LTC128B.128 [R250+0x2800], desc[UR4][R20.64] ;  /* 0x0280000014fa7fae */ /* 0x0005e8000b981a04 */
[----:B------:R-:W-:Y:S04]  /*1a00*/  LDGSTS.E.BYPASS.LTC128B.128 [R250+0x3000], desc[UR4][R8.64] ;  /* 0x0300000008fa7fae */ /* 0x000fe8000b981a04 */
[----:B------:R-:W-:Y:S04]  /*1a10*/  LDGSTS.E.BYPASS.LTC128B.128 [R250+0x3800], desc[UR4][R18.64] ;  /* 0x0380000012fa7fae */ /* 0x000fe8000b981a04 */
[----:B------:R3:W-:Y:S01]  /*1a20*/  LDGSTS.E.BYPASS.LTC128B.128 [R250+0x4000], desc[UR4][R6.64] ;  /* 0x0400000006fa7fae */ /* 0x0007e2000b981a04 */
[----:B------:R-:W-:-:S03]  /*1a30*/  IMAD R14, R197, R14, RZ ;  /* 0x0000000ec50e7224 */ /* 0x000fc600078e02ff */
[----:B------:R4:W-:Y:S01]  /*1a40*/  LDGSTS.E.BYPASS.LTC128B.128 [R250+0x4800], desc[UR4][R10.64] ;  /* 0x048000000afa7fae */ /* 0x0009e2000b981a04 */
[----:B-1----:R-:W-:Y:S01]  /*1a50*/  IADD3 R22, P0, PT, R24, R232, RZ ;  /* 0x000000e818167210 */ /* 0x002fe20007f1e0ff */
[----:B------:R-:W-:Y:S01]  /*1a60*/  IMAD.IADD R14, R17, 0x1, R14 ;  /* 0x00000001110e7824 */ /* 0x000fe200078e020e */
[----:B------:R-:W-:Y:S01]  /*1a70*/  LEA R239, P1, R16, R12, 0x1 ;  /* 0x0000000c10ef7211 */ /* 0x000fe200078208ff */
[----:B------:R-:W-:Y:S02]  /*1a80*/  LDGSTS.E.BYPASS.LTC128B.128 [R250+0x5000], desc[UR4][R24.64] ;  /* 0x0500000018fa7fae */ /* 0x000fe4000b981a04 */
[--C-:B------:R-:W-:Y:S01]  /*1a90*/  IMAD.X R23, R25, 0x1, R233.reuse, P0 ;  /* 0x0000000119177824 */ /* 0x100fe200000e06e9 */
[-C--:B--2---:R-:W-:Y:S02]  /*1aa0*/  IADD3 R20, P0, PT, R22, R232.reuse, RZ ;  /* 0x000000e816147210 */ /* 0x084fe40007f1e0ff */
[----:B------:R-:W-:Y:S02]  /*1ab0*/  LEA.HI.X R238, R16, R13, R14, 0x1, P1 ;  /* 0x0000000d10ee7211 */ /* 0x000fe400008f0c0e */
[----:B------:R-:W-:Y:S01]  /*1ac0*/  LDGSTS.E.BYPASS.LTC128B.128 [R250+0x5800], desc[UR4][R22.64] ;  /* 0x0580000016fa7fae */ /* 0x000fe2000b981a04 */
[----:B------:R-:W-:Y:S01]  /*1ad0*/  IMAD.X R21, R23, 0x1, R233, P0 ;  /* 0x0000000117157824 */ /* 0x000fe200000e06e9 */
[----:B------:R-:W-:-:S04]  /*1ae0*/  IADD3 R4, P0, PT, R20, R232, RZ ;  /* 0x000000e814047210 */ /* 0x000fc80007f1e0ff */
[----:B------:R-:W-:Y:S01]  /*1af0*/  LDGSTS.E.BYPASS.LTC128B.128 [R250+0x6000], desc[UR4][R20.64] ;  /* 0x0600000014fa7fae */ /* 0x000fe2000b981a04 */
[----:B------:R-:W-:Y:S01]  /*1b00*/  IMAD.X R5, R21, 0x1, R233, P0 ;  /* 0x0000000115057824 */ /* 0x000fe200000e06e9 */
[----:B---3--:R-:W-:-:S04]  /*1b10*/  IADD3 R6, P0, PT, R4, R232, RZ ;  /* 0x000000e804067210 */ /* 0x008fc80007f1e0ff */
[----:B------:R-:W-:Y:S01]  /*1b20*/  LDGSTS.E.BYPASS.LTC128B.128 [R250+0x6800], desc[UR4][R4.64] ;  /* 0x0680000004fa7fae */ /* 0x000fe2000b981a04 */
[----:B------:R-:W-:Y:S01]  /*1b30*/  IMAD.X R7, R5, 0x1, R233, P0 ;  /* 0x0000000105077824 */ /* 0x000fe200000e06e9 */
[----:B------:R-:W-:-:S04]  /*1b40*/  IADD3 R8, P0, PT, R6, R232, RZ ;  /* 0x000000e806087210 */ /* 0x000fc80007f1e0ff */
[----:B------:R-:W-:Y:S01]  /*1b50*/  IADD3.X R9, PT, PT, R7, R233, RZ, P0, !PT ;  /* 0x000000e907097210 */ /* 0x000fe200007fe4ff */
[----:B------:R1:W-:Y:S01]  /*1b60*/  LDGSTS.E.BYPASS.LTC128B.128 [R250+0x7000], desc[UR4][R6.64] ;  /* 0x0700000006fa7fae */ /* 0x0003e2000b981a04 */
[----:B----4-:R-:W-:-:S03]  /*1b70*/  IADD3 R10, P0, PT, R8, R232, RZ ;  /* 0x000000e8080a7210 */ /* 0x010fc60007f1e0ff */
[----:B------:R-:W-:Y:S02]  /*1b80*/  LDGSTS.E.BYPASS.LTC128B.128 [R250+0x7800], desc[UR4][R8.64] ;  /* 0x0780000008fa7fae */ /* 0x000fe4000b981a04 */
[----:B------:R-:W-:Y:S01]  /*1b90*/  IMAD.X R11, R9, 0x1, R233, P0 ;  /* 0x00000001090b7824 */ /* 0x000fe200000e06e9 */
[----:B------:R-:W-:-:S04]  /*1ba0*/  IADD3 R12, P0, PT, R10, R232, RZ ;  /* 0x000000e80a0c7210 */ /* 0x000fc80007f1e0ff */
[----:B------:R2:W-:Y:S01]  /*1bb0*/  LDGSTS.E.BYPASS.LTC128B.128 [R250+0x8000], desc[UR4][R10.64] ;  /* 0x080000000afa7fae */ /* 0x0005e2000b981a04 */
[----:B------:R-:W-:-:S05]  /*1bc0*/  IMAD.X R13, R11, 0x1, R233, P0 ;  /* 0x000000010b0d7824 */ /* 0x000fca00000e06e9 */
[----:B------:R-:W-:Y:S01]  /*1bd0*/  LDGSTS.E.BYPASS.LTC128B.128 [R250+0x8800], desc[UR4][R12.64] ;  /* 0x088000000cfa7fae */ /* 0x000fe2000b981a04 */
[----:B-1----:R-:W-:-:S05]  /*1be0*/  IADD3 R6, P0, PT, R12, R232, RZ ;  /* 0x000000e80c067210 */ /* 0x002fca0007f1e0ff */
[----:B------:R-:W-:Y:S01]  /*1bf0*/  IMAD.X R7, R13, 0x1, R233, P0 ;  /* 0x000000010d077824 */ /* 0x000fe200000e06e9 */
[----:B------:R-:W-:-:S04]  /*1c00*/  IADD3 R4, P0, PT, R6, R232, RZ ;  /* 0x000000e806047210 */ /* 0x000fc80007f1e0ff */
[----:B------:R1:W-:Y:S01]  /*1c10*/  LDGSTS.E.BYPASS.LTC128B.128 [R250+0x9000], desc[UR4][R6.64] ;  /* 0x0900000006fa7fae */ /* 0x0003e2000b981a04 */
[----:B------:R-:W-:-:S05]  /*1c20*/  IMAD.X R5, R7, 0x1, R233, P0 ;  /* 0x0000000107057824 */ /* 0x000fca00000e06e9 */
[----:B------:R3:W-:Y:S04]  /*1c30*/  LDGSTS.E.BYPASS.LTC128B.128 [R250+0x9800], desc[UR4][R4.64] ;  /* 0x0980000004fa7fae */ /* 0x0007e8000b981a04 */
[----:B------:R-:W0:Y:S01]  /*1c40*/  LDGDEPBAR ;  /* 0x00000000000079af */ /* 0x000e220000000000 */
[C---:B------:R-:W-:Y:S01]  /*1c50*/  IMAD.SHL.U32 R230, R196.reuse, 0x20, RZ ;  /* 0x00000020c4e67824 */ /* 0x040fe200078e00ff */
[----:B------:R-:W-:-:S04]  /*1c60*/  SHF.L.U64.HI R231, R196, 0x5, R197 ;  /* 0x00000005c4e77819 */ /* 0x000fc800000102c5 */
[----:B--2---:R-:W-:-:S04]  /*1c70*/  IADD3 R10, P0, PT, R230, R239, RZ ;  /* 0x000000efe60a7210 */ /* 0x004fc80007f1e0ff */
[----:B------:R-:W-:Y:S02]  /*1c80*/  IADD3.X R11, PT, PT, R231, R238, RZ, P0, !PT ;  /* 0x000000eee70b7210 */ /* 0x000fe400007fe4ff */
[----:B------:R-:W-:Y:S01]  /*1c90*/  IADD3 R8, P0, PT, R10, R230, RZ ;  /* 0x000000e60a087210 */ /* 0x000fe20007f1e0ff */
[----:B------:R-:W-:-:S04]  /*1ca0*/  IMAD.SHL.U32 R194, R221, 0x40, RZ ;  /* 0x00000040ddc27824 */ /* 0x000fc800078e00ff */
[----:B------:R-:W-:Y:S01]  /*1cb0*/  IMAD.X R9, R11, 0x1, R231, P0 ;  /* 0x000000010b097824 */ /* 0x000fe200000e06e7 */
[----:B-1----:R-:W-:Y:S01]  /*1cc0*/  IADD3 R6, P0, PT, R8, R230, RZ ;  /* 0x000000e608067210 */ /* 0x002fe20007f1e0ff */
[----:B------:R-:W-:-:S12]  /*1cd0*/  DEPBAR.LE SB0, 0x0 ;  /* 0x000080000000791a */ /* 0x000fd80000000000 */
[----:B------:R-:W-:Y:S05]  /*1ce0*/  WARPSYNC.ALL ;  /* 0x0000000000007948 */ /* 0x000fea0003800000 */
[----:B---3--:R-:W-:Y:S01]  /*1cf0*/  LOP3.LUT R4, R194, 0x1c0, RZ, 0xc0, !PT ;  /* 0x000001c0c2047812 */ /* 0x008fe200078ec0ff */
[----:B------:R-:W-:Y:S01]  /*1d00*/  IMAD.X R7, R9, 0x1, R231, P0 ;  /* 0x0000000109077824 */ /* 0x000fe200000e06e7 */
[----:B------:R-:W-:Y:S02]  /*1d10*/  IADD3 R12, P0, PT, R6, R230, RZ ;  /* 0x000000e6060c7210 */ /* 0x000fe40007f1e0ff */
[----:B------:R-:W-:Y:S02]  /*1d20*/  LOP3.LUT R4, R4, 0x8, R221, 0xf8, !PT ;  /* 0x0000000804047812 */ /* 0x000fe400078ef8dd */
[----:B------:R-:W-:Y:S01]  /*1d30*/  LOP3.LUT R172, R194, 0x400, RZ, 0xc0, !PT ;  /* 0x00000400c2ac7812 */ /* 0x000fe200078ec0ff */
[----:B------:R-:W-:Y:S01]  /*1d40*/  IMAD.X R13, R7, 0x1, R231, P0 ;  /* 0x00000001070d7824 */ /* 0x000fe200000e06e7 */
[----:B------:R-:W-:-:S02]  /*1d50*/  LOP3.LUT R4, R4, R220, RZ, 0x3c, !PT ;  /* 0x000000dc04047212 */ /* 0x000fc400078e3cff */
[-C--:B------:R-:W-:Y:S01]  /*1d60*/  IADD3 R14, P0, PT, R12, R230.reuse, RZ ;  /* 0x000000e60c0e7210 */ /* 0x080fe20007f1e0ff */
[----:B------:R-:W-:Y:S02]  /*1d70*/  IMAD.MOV.U32 R16, RZ, RZ, R239 ;  /* 0x000000ffff107224 */ /* 0x000fe400078e00ef */
[----:B------:R-:W-:Y:S01]  /*1d80*/  IMAD R172, R4, 0x2, R172 ;  /* 0x0000000204ac7824 */ /* 0x000fe200078e02ac */
[----:B------:R-:W-:Y:S01]  /*1d90*/  IADD3.X R15, PT, PT, R13, R231, RZ, P0, !PT ;  /* 0x000000e70d0f7210 */ /* 0x000fe200007fe4ff */
[----:B------:R-:W-:Y:S01]  /*1da0*/  IMAD.MOV.U32 R17, RZ, RZ, R238 ;  /* 0x000000ffff117224 */ /* 0x000fe200078e00ee */
[----:B------:R-:W-:Y:S01]  /*1db0*/  BAR.SYNC.DEFER_BLOCKING 0x0 ;  /* 0x0000000000007b1d */ /* 0x000fe20000010000 */
[----:B------:R-:W-:-:S05]  /*1dc0*/  IADD3 R4, P0, PT, R14, R230, RZ ;  /* 0x000000e60e047210 */ /* 0x000fca0007f1e0ff */
[----:B------:R-:W-:Y:S01]  /*1dd0*/  IMAD.X R5, R15, 0x1, R231, P0 ;  /* 0x000000010f057824 */ /* 0x000fe200000e06e7 */
[----:B------:R-:W-:Y:S01]  /*1de0*/  @!PT LDS RZ, [RZ] ;  /* 0x00000000fffff984 */ /* 0x000fe20000000800 */
[----:B------:R-:W-:Y:S01]  /*1df0*/  @!PT LDS RZ, [RZ] ;  /* 0x00000000fffff984 */ /* 0x000fe20000000800 */
[----:B------:R-:W-:Y:S01]  /*1e00*/  @!PT LDS RZ, [RZ] ;  /* 0x00000000fffff984 */ /* 0x000fe20000000800 */
[----:B------:R-:W-:Y:S04]  /*1e10*/  LDGSTS.E.BYPASS.LTC128B.128 [R250+0xa000], desc[UR4][R16.64] ;  /* 0x0a00000010fa7fae */ /* 0x000fe8000b981a04 */
[----:B------:R1:W-:Y:S04]  /*1e20*/  LDGSTS.E.BYPASS.LTC128B.128 [R250+0xa800], desc[UR4][R10.64] ;  /* 0x0a8000000afa7fae */ /* 0x0003e8000b981a04 */
[----:B------:R-:W-:Y:S04]  /*1e30*/  LDGSTS.E.BYPASS.LTC128B.128 [R250+0xb000], desc[UR4][R8.64] ;  /* 0x0b00000008fa7fae */ /* 0x000fe8000b981a04 */
[----:B------:R2:W-:Y:S04]  /*1e40*/  LDGSTS.E.BYPASS.LTC128B.128 [R250+0xb800], desc[UR4][R6.64] ;  /* 0x0b80000006fa7fae */ /* 0x0005e8000b981a04 */
[----:B------:R3:W-:Y:S04]  /*1e50*/  LDGSTS.E.BYPASS.LTC128B.128 [R250+0xc000], desc[UR4][R12.64] ;  /* 0x0c0000000cfa7fae */ /* 0x0007e8000b981a04 */
[----:B------:R-:W-:Y:S04]  /*1e60*/  LDGSTS.E.BYPASS.LTC128B.128 [R250+0xc800], desc[UR4][R14.64] ;  /* 0x0c8000000efa7fae */ /* 0x000fe8000b981a04 */
[----:B------:R4:W-:Y:S01]  /*1e70*/  LDGSTS.E.BYPASS.LTC128B.128 [R250+0xd000], desc[UR4][R4.64] ;  /* 0x0d00000004fa7fae */ /* 0x0009e2000b981a04 */
[----:B-1----:R-:W-:-:S05]  /*1e80*/  IADD3 R10, P0, PT, R4, R230, RZ ;  /* 0x000000e6040a7210 */ /* 0x002fca0007f1e0ff */
[----:B------:R-:W-:Y:S01]  /*1e90*/  IMAD.X R11, R5, 0x1, R231, P0 ;  /* 0x00000001050b7824 */ /* 0x000fe200000e06e7 */
[----:B--2---:R-:W-:-:S04]  /*1ea0*/  IADD3 R6, P0, PT, R10, R230, RZ ;  /* 0x000000e60a067210 */ /* 0x004fc80007f1e0ff */
[----:B------:R-:W-:Y:S01]  /*1eb0*/  LDGSTS.E.BYPASS.LTC128B.128 [R250+0xd800], desc[UR4][R10.64] ;  /* 0x0d8000000afa7fae */ /* 0x000fe2000b981a04 */
[----:B------:R-:W-:Y:S01]  /*1ec0*/  IMAD.X R7, R11, 0x1, R231, P0 ;  /* 0x000000010b077824 */ /* 0x000fe200000e06e7 */
[----:B---3--:R-:W-:-:S04]  /*1ed0*/  IADD3 R12, P0, PT, R6, R230, RZ ;  /* 0x000000e6060c7210 */ /* 0x008fc80007f1e0ff */
[----:B------:R1:W-:Y:S01]  /*1ee0*/  LDGSTS.E.BYPASS.LTC128B.128 [R250+0xe000], desc[UR4][R6.64] ;  /* 0x0e00000006fa7fae */ /* 0x0003e2000b981a04 */
[----:B------:R-:W-:Y:S01]  /*1ef0*/  IMAD.X R13, R7, 0x1, R231, P0 ;  /* 0x00000001070d7824 */ /* 0x000fe200000e06e7 */
[-C--:B------:R-:W-:Y:S02]  /*1f00*/  IADD3 R8, P0, PT, R12, R230.reuse, RZ ;  /* 0x000000e60c087210 */ /* 0x080fe40007f1e0ff */
[----:B------:R-:W-:Y:S02]  /*1f10*/  SHF.R.U32.HI R224, RZ, 0x1, R221 ;  /* 0x00000001ffe07819 */ /* 0x000fe400000116dd */
[----:B------:R-:W-:Y:S01]  /*1f20*/  LDGSTS.E.BYPASS.LTC128B.128 [R250+0xe800], desc[UR4][R12.64] ;  /* 0x0e8000000cfa7fae */ /* 0x000fe2000b981a04 */
[----:B------:R-:W-:Y:S01]  /*1f30*/  IMAD.X R9, R13, 0x1, R231, P0 ;  /* 0x000000010d097824 */ /* 0x000fe200000e06e7 */
[----:B----4-:R-:W-:-:S04]  /*1f40*/  IADD3 R4, P0, PT, R8, R230, RZ ;  /* 0x000000e608047210 */ /* 0x010fc80007f1e0ff */
[----:B------:R-:W-:Y:S01]  /*1f50*/  IADD3.X R5, PT, PT, R9, R231, RZ, P0, !PT ;  /* 0x000000e709057210 */ /* 0x000fe200007fe4ff */
[----:B------:R2:W-:Y:S01]  /*1f60*/  LDGSTS.E.BYPASS.LTC128B.128 [R250+0xf000], desc[UR4][R8.64] ;  /* 0x0f00000008fa7fae */ /* 0x0005e2000b981a04 */
[----:B------:R-:W-:Y:S01]  /*1f70*/  IMAD.SHL.U32 R223, R221, 0x20, RZ ;  /* 0x00000020dddf7824 */ /* 0x000fe200078e00ff */
[----:B------:R-:W-:Y:S02]  /*1f80*/  LOP3.LUT R193, R224, 0x8, RZ, 0xc0, !PT ;  /* 0x00000008e0c17812 */ /* 0x000fe400078ec0ff */
[----:B------:R3:W-:Y:S01]  /*1f90*/  LDGSTS.E.BYPASS.LTC128B.128 [R250+0xf800], desc[UR4][R4.64] ;  /* 0x0f80000004fa7fae */ /* 0x0007e2000b981a04 */
[----:B-1----:R-:W-:-:S05]  /*1fa0*/  IADD3 R6, P0, PT, R4, R230, RZ ;  /* 0x000000e604067210 */ /* 0x002fca0007f1e0ff */
[--C-:B------:R-:W-:Y:S01]  /*1fb0*/  IMAD.X R7, R5, 0x1, R231.reuse, P0 ;  /* 0x0000000105077824 */ /* 0x100fe200000e06e7 */
[----:B------:R-:W-:Y:S02]  /*1fc0*/  LOP3.LUT R223, R223, 0x7c00, RZ, 0xc0, !PT ;  /* 0x00007c00dfdf7812 */ /* 0x000fe400078ec0ff */
[----:B------:R-:W-:Y:S02]  /*1fd0*/  LOP3.LUT R193, R193, 0x1c0, R194, 0xf8, !PT ;  /* 0x000001c0c1c17812 */ /* 0x000fe400078ef8c2 */
[-C--:B--2---:R-:W-:Y:S01]  /*1fe0*/  IADD3 R8, P0, PT, R6, R230.reuse, RZ ;  /* 0x000000e606087210 */ /* 0x084fe20007f1e0ff */
[----:B------:R1:W-:Y:S04]  /*1ff0*/  LDGSTS.E.BYPASS.LTC128B.128 [R250+0x10000], desc[UR4][R6.64] ;  /* 0x1000000006fa7fae */ /* 0x0003e8000b981a04 */
[----:B------:R-:W-:Y:S01]  /*2000*/  IMAD.X R9, R7, 0x1, R231, P0 ;  /* 0x0000000107097824 */ /* 0x000fe200000e06e7 */
[----:B---3--:R-:W-:-:S02]  /*2010*/  IADD3 R4, P0, PT, R8, R230, RZ ;  /* 0x000000e608047210 */ /* 0x008fc40007f1e0ff */
[----:B------:R-:W-:Y:S02]  /*2020*/  LOP3.LUT R173, R223, 0x200, R194, 0xf8, !PT ;  /* 0x00000200dfad7812 */ /* 0x000fe400078ef8c2 */
[----:B------:R-:W-:Y:S01]  /*2030*/  LOP3.LUT R193, R193, R220, RZ, 0x3c, !PT ;  /* 0x000000dcc1c17212 */ /* 0x000fe200078e3cff */
[----:B------:R-:W-:Y:S01]  /*2040*/  IMAD.X R5, R9, 0x1, R231, P0 ;  /* 0x0000000109057824 */ /* 0x000fe200000e06e7 */
[----:B------:R-:W-:Y:S02]  /*2050*/  LDGSTS.E.BYPASS.LTC128B.128 [R250+0x10800], desc[UR4][R8.64] ;  /* 0x1080000008fa7fae */ /* 0x000fe4000b981a04 */
[----:B------:R-:W-:Y:S01]  /*2060*/  LOP3.LUT R173, R173, R193, RZ, 0xfc, !PT ;  /* 0x000000c1adad7212 */ /* 0x000fe200078efcff */
[----:B------:R-:W-:Y:S01]  /*2070*/  IMAD.IADD R172, R222, 0x1, R172 ;  /* 0x00000001deac7824 */ /* 0x000fe200078e02ac */
[----:B------:R-:W-:Y:S03]  /*2080*/  LDGSTS.E.BYPASS.LTC128B.128 [R250+0x11000], desc[UR4][R4.64] ;  /* 0x1100000004fa7fae */ /* 0x000fe6000b981a04 */
[----:B------:R-:W-:Y:S01]  /*2090*/  IMAD R173, R173, 0x2, R222 ;  /* 0x00000002adad7824 */ /* 0x000fe200078e02de */
[----:B-1----:R-:W-:-:S05]  /*20a0*/  IADD3 R6, P0, PT, R4, R230, RZ ;  /* 0x000000e604067210 */ /* 0x002fca0007f1e0ff */
[----:B------:R-:W-:-:S05]  /*20b0*/  IMAD.X R7, R5, 0x1, R231, P0 ;  /* 0x0000000105077824 */ /* 0x000fca00000e06e7 */
[----:B------:R1:W-:Y:S04]  /*20c0*/  LDGSTS.E.BYPASS.LTC128B.128 [R250+0x11800], desc[UR4][R6.64] ;  /* 0x1180000006fa7fae */ /* 0x0003e8000b981a04 */
[----:B------:R-:W-:Y:S04]  /*20d0*/  LDSM.16.M88.4 R36, [R173] ;  /* 0x00000000ad24783b */ /* 0x000fe80000000200 */
[----:B------:R-:W2:Y:S04]  /*20e0*/  LDSM.16.M88.4 R28, [R172+0x2000] ;  /* 0x00200000ac1c783b */ /* 0x000ea80000000200 */
[----:B------:R-:W3:Y:S04]  /*20f0*/  LDSM.16.M88.4 R20, [R172+0x2800] ;  /* 0x00280000ac14783b */ /* 0x000ee80000000200 */
[----:B------:R-:W4:Y:S04]  /*2100*/  LDSM.16.M88.4 R12, [R172+0x3000] ;  /* 0x00300000ac0c783b */ /* 0x000f280000000200 */
[----:B------:R-:W-:Y:S04]  /*2110*/  LDSM.16.M88.4 R124, [R172+0x4000] ;  /* 0x00400000ac7c783b */ /* 0x000fe80000000200 */
[----:B------:R-:W-:Y:S04]  /*2120*/  LDSM.16.M88.4 R116, [R172+0x4800] ;  /* 0x00480000ac74783b */ /* 0x000fe80000000200 */
[----:B-1----:R-:W1:Y:S04]  /*2130*/  LDSM.16.M88.4 R4, [R172+0x3800] ;  /* 0x00380000ac04783b */ /* 0x002e680000000200 */
[----:B------:R-:W5:Y:S04]  /*2140*/  LDSM.16.M88.4 R108, [R172+0x5000] ;  /* 0x00500000ac6c783b */ /* 0x000f680000000200 */
        /* <DEDUP_REMOVED lines=8> */
[----:B------:R-:W5:Y:S01]  /*21d0*/  LDSM.16.M88.4 R132, [R172+0x9800] ;  /* 0x00980000ac84783b */ /* 0x000f620000000200 */
[----:B------:R-:W-:-:S02]  /*21e0*/  R2P PR, R221, 0x6 ;  /* 0x00000006dd007804 */ /* 0x000fc40000000000 */
[----:B------:R-:W-:Y:S01]  /*21f0*/  MOV R192, 0x20 ;  /* 0x0000002000c07802 */ /* 0x000fe20000000f00 */
[----:B------:R-:W-:Y:S01]  /*2200*/  IMAD.MOV.U32 R198, RZ, RZ, 0x40 ;  /* 0x00000040ffc67424 */ /* 0x000fe200078e00ff */
[----:B------:R-:W0:Y:S02]  /*2210*/  LDGDEPBAR ;  /* 0x00000000000079af */ /* 0x000e240000000000 */
[----:B------:R-:W-:Y:S01]  /*2220*/  SEL R192, R192, 0xffffffe0, !P1 ;  /* 0xffffffe0c0c07807 */ /* 0x000fe20004800000 */
[----:B--2---:R-:W-:Y:S04]  /*2230*/  HMMA.16816.F32.BF16 R32, R36, R28, RZ ;  /* 0x0000001c2420723c */ /* 0x004fe800000418ff */
[C---:B------:R-:W-:Y:S02]  /*2240*/  IMAD.IADD R156, R192.reuse, 0x1, R173 ;  /* 0x00000001c09c7824 */ /* 0x040fe400078e02ad */
[----:B------:R-:W-:-:S02]  /*2250*/  IMAD.IADD R174, R192, 0x1, R172 ;  /* 0x00000001c0ae7824 */ /* 0x000fc400078e02ac */
[C---:B---3--:R-:W-:Y:S02]  /*2260*/  HMMA.16816.F32.BF16 R24, R36.reuse, R20, RZ ;  /* 0x000000142418723c */ /* 0x048fe400000418ff */
[----:B------:R-:W-:Y:S04]  /*2270*/  LDSM.16.M88.4 R156, [R156] ;  /* 0x000000009c9c783b */ /* 0x000fe80000000200 */
[----:B------:R-:W2:Y:S02]  /*2280*/  LDSM.16.M88.4 R144, [R174+0x2000] ;  /* 0x00200000ae90783b */ /* 0x000ea40000000200 */
[C---:B----4-:R-:W-:Y:S02]  /*2290*/  HMMA.16816.F32.BF16 R16, R36.reuse, R12, RZ ;  /* 0x0000000c2410723c */ /* 0x050fe400000418ff */
[----:B------:R-:W3:Y:S04]  /*22a0*/  LDSM.16.M88.4 R140, [R174+0x3800] ;  /* 0x00380000ae8c783b */ /* 0x000ee80000000200 */
[----:B------:R-:W4:Y:S02]  /*22b0*/  LDSM.16.M88.4 R136, [R174+0x5800] ;  /* 0x00580000ae88783b */ /* 0x000f240000000200 */
[C---:B-1----:R-:W-:Y:S02]  /*22c0*/  HMMA.16816.F32.BF16 R8, R36.reuse, R4, RZ ;  /* 0x000000042408723c */ /* 0x042fe400000418ff */
[----:B------:R-:W-:Y:S04]  /*22d0*/  LDSM.16.M88.4 R168, [R174+0x2800] ;  /* 0x00280000aea8783b */ /* 0x000fe80000000200 */
[----:B------:R-:W-:Y:S02]  /*22e0*/  LDSM.16.M88.4 R164, [R174+0x3000] ;  /* 0x00300000aea4783b */ /* 0x000fe40000000200 */
[C---:B------:R-:W-:Y:S08]  /*22f0*/  HMMA.16816.F32.BF16 R128, R36.reuse, R124, RZ ;  /* 0x0000007c2480723c */ /* 0x040ff000000418ff */
        /* <DEDUP_REMOVED lines=11> */
[----:B------:R-:W-:Y:S01]  /*23b0*/  SEL R198, R198, 0xffffffc0, !P2 ;  /* 0xffffffc0c6c67807 */ /* 0x000fe20005000000 */
[----:B------:R-:W-:Y:S04]  /*23c0*/  LDSM.16.M88.4 R160, [R174+0x4000] ;  /* 0x00400000aea0783b */ /* 0x000fe80000000200 */
[----:B------:R-:W-:Y:S02]  /*23d0*/  LDSM.16.M88.4 R152, [R174+0x4800] ;  /* 0x00480000ae98783b */ /* 0x000fe40000000200 */
[C---:B------:R-:W-:Y:S02]  /*23e0*/  HMMA.16816.F32.BF16 R28, R36.reuse, R30, RZ ;  /* 0x0000001e241c723c */ /* 0x040fe400000418ff */
[----:B------:R-:W-:Y:S06]  /*23f0*/  LDSM.16.M88.4 R148, [R174+0x5000] ;  /* 0x00500000ae94783b */ /* 0x000fec0000000200 */
        /* <DEDUP_REMOVED lines=26> */
[----:B------:R-:W-:Y:S01]  /*25a0*/  HMMA.16816.F32.BF16 R92, R156, R134, R92 ;  /* 0x000000869c5c723c */ /* 0x000fe2000004185c */
[----:B------:R-:W1:Y:S01]  /*25b0*/  LDSM.16.M88.4 R132, [R174+0x8000] ;  /* 0x00800000ae84783b */ /* 0x000e620000000200 */
[----:B------:R-:W-:-:S02]  /*25c0*/  IMAD.IADD R181, R198, 0x1, R173 ;  /* 0x00000001c6b57824 */ /* 0x000fc400078e02ad */
[----:B------:R-:W-:-:S04]  /*25d0*/  IMAD.IADD R180, R198, 0x1, R172 ;  /* 0x00000001c6b47824 */ /* 0x000fc800078e02ac */
[C---:B--2---:R-:W-:Y:S08]  /*25e0*/  HMMA.16816.F32.BF16 R88, R156.reuse, R144, R88 ;  /* 0x000000909c58723c */ /* 0x044ff00000041858 */
[C---:B------:R-:W-:Y:S01]  /*25f0*/  HMMA.16816.F32.BF16 R84, R156.reuse, R146, R84 ;  /* 0x000000929c54723c */ /* 0x040fe20000041854 */
[----:B------:R2:W-:Y:S07]  /*2600*/  LDSM.16.M88.4 R144, [R181] ;  /* 0x00000000b590783b */ /* 0x0005ee0000000200 */
        /* <DEDUP_REMOVED lines=24> */
[C---:B--2---:R-:W-:Y:S01]  /*2790*/  IMAD.IADD R181, R192.reuse, 0x1, R181 ;  /* 0x00000001c0b57824 */ /* 0x044fe200078e02b5 */
[----:B------:R-:W-:-:S02]  /*27a0*/  IADD3 R199, PT, PT, R192, R180, RZ ;  /* 0x000000b4c0c77210 */ /* 0x000fc40007ffe0ff */
[----:B------:R-:W-:Y:S03]  /*27b0*/  LDSM.16.M88.4 R176, [R180+0x5000] ;  /* 0x00500000b4b0783b */ /* 0x000fe60000000200 */
[C---:B---3--:R-:W-:Y:S01]  /*27c0*/  HMMA.16816.F32.BF16 R24, R144.reuse, R140, R24 ;  /* 0x0000008c9018723c */ /* 0x048fe20000041818 */
[----:B------:R-:W-:Y:S04]  /*27d0*/  LDSM.16.M88.4 R172, [R180+0x5800] ;  /* 0x00580000b4ac783b */ /* 0x000fe80000000200 */
[----:B------:R-:W-:Y:S03]  /*27e0*/  LDSM.16.M88.4 R184, [R199+0x3800] ;  /* 0x00380000c7b8783b */ /* 0x000fe60000000200 */
[C---:B------:R-:W-:Y:S01]  /*27f0*/  HMMA.16816.F32.BF16 R20, R144.reuse, R142, R20 ;  /* 0x0000008e9014723c */ /* 0x040fe20000041814 */
[----:B------:R-:W2:Y:S07]  /*2800*/  LDSM.16.M88.4 R140, [R180+0x4800] ;  /* 0x00480000b48c783b */ /* 0x000eae0000000200 */
[C---:B----4-:R-:W-:Y:S08]  /*2810*/  HMMA.16816.F32.BF16 R16, R144.reuse, R136, R16 ;  /* 0x000000889010723c */ /* 0x050ff00000041810 */
[C---:B------:R-:W-:Y:S01]  /*2820*/  HMMA.16816.F32.BF16 R12, R144.reuse, R138, R12 ;  /* 0x0000008a900c723c */ /* 0x040fe2000004180c */
[----:B------:R-:W3:Y:S07]  /*2830*/  LDSM.16.M88.4 R136, [R180+0x6800] ;  /* 0x00680000b488783b */ /* 0x000eee0000000200 */
[C---:B-1----:R-:W-:Y:S08]  /*2840*/  HMMA.16816.F32.BF16 R8, R144.reuse, R132, R8 ;  /* 0x000000849008723c */ /* 0x042ff00000041808 */
[----:B------:R-:W-:Y:S01]  /*2850*/  HMMA.16816.F32.BF16 R4, R144, R134, R4 ;  /* 0x000000869004723c */ /* 0x000fe20000041804 */
[----:B------:R-:W1:Y:S07]  /*2860*/  LDSM.16.M88.4 R132, [R180+0x7000] ;  /* 0x00700000b484783b */ /* 0x000e6e0000000200 */
[C---:B-----5:R-:W-:Y:S08]  /*2870*/  HMMA.16816.F32.BF16 R56, R156.reuse, R168, R56 ;  /* 0x000000a89c38723c */ /* 0x060ff00000041838 */
[C---:B------:R-:W-:Y:S01]  /*2880*/  HMMA.16816.F32.BF16 R52, R156.reuse, R170, R52 ;  /* 0x000000aa9c34723c */ /* 0x040fe20000041834 */
[----:B------:R-:W4:Y:S07]  /*2890*/  LDSM.16.M88.4 R168, [R180+0x6000] ;  /* 0x00600000b4a8783b */ /* 0x000f2e0000000200 */
[C---:B------:R-:W-:Y:S08]  /*28a0*/  HMMA.16816.F32.BF16 R48, R156.reuse, R164, R48 ;  /* 0x000000a49c30723c */ /* 0x040ff00000041830 */
[C---:B------:R-:W-:Y:S01]  /*28b0*/  HMMA.16816.F32.BF16 R44, R156.reuse, R166, R44 ;  /* 0x000000a69c2c723c */ /* 0x040fe2000004182c */
[----:B------:R-:W5:Y:S07]  /*28c0*/  LDSM.16.M88.4 R164, [R180+0x7800] ;  /* 0x00780000b4a4783b */ /* 0x000f6e0000000200 */
[C---:B------:R-:W-:Y:S08]  /*28d0*/  HMMA.16816.F32.BF16 R40, R156.reuse, R160, R40 ;  /* 0x000000a09c28723c */ /* 0x040ff00000041828 */
[----:B------:R-:W-:Y:S01]  /*28e0*/  HMMA.16816.F32.BF16 R36, R156, R162, R36 ;  /* 0x000000a29c24723c */ /* 0x000fe20000041824 */
[----:B------:R-:W5:Y:S04]  /*28f0*/  LDSM.16.M88.4 R160, [R180+0x8000] ;  /* 0x00800000b4a0783b */ /* 0x000f680000000200 */
[----:B------:R-:W5:Y:S03]  /*2900*/  LDSM.16.M88.4 R156, [R180+0x8800] ;  /* 0x00880000b49c783b */ /* 0x000f660000000200 */
[C---:B------:R-:W-:Y:S08]  /*2910*/  HMMA.16816.F32.BF16 R32, R144.reuse, R152, R32 ;  /* 0x000000989020723c */ /* 0x040ff00000041820 */
[C---:B------:R-:W-:Y:S01]  /*2920*/  HMMA.16816.F32.BF16 R28, R144.reuse, R154, R28 ;  /* 0x0000009a901c723c */ /* 0x040fe2000004181c */
[----:B------:R-:W5:Y:S07]  /*2930*/  LDSM.16.M88.4 R152, [R180+0x9000] ;  /* 0x00900000b498783b */ /* 0x000f6e0000000200 */
[C---:B------:R-:W-:Y:S08]  /*2940*/  HMMA.16816.F32.BF16 R128, R144.reuse, R148, R128 ;  /* 0x000000949080723c */ /* 0x040ff00000041880 */
[C---:B------:R-:W-:Y:S01]  /*2950*/  HMMA.16816.F32.BF16 R124, R144.reuse, R150, R124 ;  /* 0x00000096907c723c */ /* 0x040fe2000004187c */
[----:B------:R-:W5:Y:S04]  /*2960*/  LDSM.16.M88.4 R148, [R180+0x9800] ;  /* 0x00980000b494783b */ /* 0x000f680000000200 */
[----:B------:R-:W-:Y:S03]  /*2970*/  LDSM.16.M88.4 R180, [R181] ;  /* 0x00000000b5b4783b */ /* 0x000fe60000000200 */
[C---:B--2---:R-:W-:Y:S08]  /*2980*/  HMMA.16816.F32.BF16 R120, R144.reuse, R140, R120 ;  /* 0x0000008c9078723c */ /* 0x044ff00000041878 */
[C---:B------:R-:W-:Y:S01]  /*2990*/  HMMA.16816.F32.BF16 R116, R144.reuse, R142, R116 ;  /* 0x0000008e9074723c */ /* 0x040fe20000041874 */
[----:B------:R-:W2:Y:S07]  /*29a0*/  LDSM.16.M88.4 R140, [R199+0x2000] ;  /* 0x00200000c78c783b */ /* 0x000eae0000000200 */
[C---:B---3--:R-:W-:Y:S08]  /*29b0*/  HMMA.16816.F32.BF16 R88, R144.reuse, R136, R88 ;  /* 0x000000889058723c */ /* 0x048ff00000041858 */
[C---:B------:R-:W-:Y:S01]  /*29c0*/  HMMA.16816.F32.BF16 R84, R144.reuse, R138, R84 ;  /* 0x0000008a9054723c */ /* 0x040fe20000041854 */
[----:B------:R-:W3:Y:S07]  /*29d0*/  LDSM.16.M88.4 R136, [R199+0x2800] ;  /* 0x00280000c788783b */ /* 0x000eee0000000200 */
        /* <DEDUP_REMOVED lines=26> */
[----:B------:R-:W5:Y:S04]  /*2b80*/  LDSM.16.M88.4 R148, [R199+0x7800] ;  /* 0x00780000c794783b */ /* 0x000f680000000200 */
[----:B------:R-:W5:Y:S03]  /*2b90*/  LDSM.16.M88.4 R144, [R199+0x8000] ;  /* 0x00800000c790783b */ /* 0x000f660000000200 */
[C---:B--2---:R-:W-:Y:S08]  /*2ba0*/  HMMA.16816.F32.BF16 R32, R180.reuse, R140, R32 ;  /* 0x0000008cb420723c */ /* 0x044ff00000041820 */
[C---:B------:R-:W-:Y:S01]  /*2bb0*/  HMMA.16816.F32.BF16 R28, R180.reuse, R142, R28 ;  /* 0x0000008eb41c723c */ /* 0x040fe2000004181c */
[----:B------:R-:W2:Y:S07]  /*2bc0*/  LDSM.16.M88.4 R140, [R199+0x8800] ;  /* 0x00880000c78c783b */ /* 0x000eae0000000200 */
[C---:B---3--:R-:W-:Y:S08]  /*2bd0*/  HMMA.16816.F32.BF16 R24, R180.reuse, R136, R24 ;  /* 0x00000088b418723c */ /* 0x048ff00000041818 */
[C---:B------:R-:W-:Y:S01]  /*2be0*/  HMMA.16816.F32.BF16 R20, R180.reuse, R138, R20 ;  /* 0x0000008ab414723c */ /* 0x040fe20000041814 */
[----:B------:R-:W3:Y:S07]  /*2bf0*/  LDSM.16.M88.4 R136, [R199+0x9000] ;  /* 0x00900000c788783b */ /* 0x000eee0000000200 */
[C---:B-1----:R-:W-:Y:S08]  /*2c00*/  HMMA.16816.F32.BF16 R16, R180.reuse, R132, R16 ;  /* 0x00000084b410723c */ /* 0x042ff00000041810 */
[----:B------:R-:W-:Y:S01]  /*2c10*/  HMMA.16816.F32.BF16 R12, R180, R134, R12 ;  /* 0x00000086b40c723c */ /* 0x000fe2000004180c */
[----:B------:R-:W1:Y:S01]  /*2c20*/  LDSM.16.M88.4 R132, [R199+0x9800] ;  /* 0x00980000c784783b */ /* 0x000e620000000200 */
[----:B------:R-:W-:Y:S01]  /*2c30*/  ISETP.NE.AND P0, PT, R190, 0x1, PT ;  /* 0x00000001be00780c */ /* 0x000fe20003f05270 */
[----:B------:R-:W-:-:S04]  /*2c40*/  DEPBAR.LE SB0, 0x0 ;  /* 0x000080000000791a */ /* 0x000fc80000000000 */
[----:B------:R-:W-:Y:S01]  /*2c50*/  BSSY.RECONVERGENT B1, `(.L_x_3755) ;  /* 0x00000a4000017945 */ /* 0x000fe20003800200 */
[----:B------:R-:W-:Y:S01]  /*2c60*/  HMMA.16816.F32.BF16 R8, R180, R184, R8 ;  /* 0x000000b8b408723c */ /* 0x000fe20000041808 */
[C---:B------:R-:W-:Y:S01]  /*2c70*/  SHF.L.U64.HI R235, R188.reuse, 0x4, R189 ;  /* 0x00000004bceb7819 */ /* 0x040fe200000102bd */
[----:B------:R-:W-:Y:S02]  /*2c80*/  IMAD.SHL.U32 R234, R188, 0x10, RZ ;  /* 0x00000010bcea7824 */ /* 0x000fe400078e00ff */
[----:B------:R-:W-:-:S04]  /*2c90*/  IMAD.MOV.U32 R248, RZ, RZ, R195 ;  /* 0x000000fffff87224 */ /* 0x000fc800078e00c3 */
[----:B------:R-:W-:Y:S01]  /*2ca0*/  HMMA.16816.F32.BF16 R4, R180, R186, R4 ;  /* 0x000000bab404723c */ /* 0x000fe20000041804 */
[----:B------:R-:W-:-:S07]  /*2cb0*/  IMAD.MOV.U32 R249, RZ, RZ, R0 ;  /* 0x000000fffff97224 */ /* 0x000fce00078e0000 */
[C---:B------:R-:W-:Y:S08]  /*2cc0*/  HMMA.16816.F32.BF16 R128, R180.reuse, R176, R128 ;  /* 0x000000b0b480723c */ /* 0x040ff00000041880 */
[C---:B------:R-:W-:Y:S08]  /*2cd0*/  HMMA.16816.F32.BF16 R124, R180.reuse, R178, R124 ;  /* 0x000000b2b47c723c */ /* 0x040ff0000004187c */
[C---:B------:R-:W-:Y:S08]  /*2ce0*/  HMMA.16816.F32.BF16 R120, R180.reuse, R172, R120 ;  /* 0x000000acb478723c */ /* 0x040ff00000041878 */
[C---:B------:R-:W-:Y:S08]  /*2cf0*/  HMMA.16816.F32.BF16 R116, R180.reuse, R174, R116 ;  /* 0x000000aeb474723c */ /* 0x040ff00000041874 */
[C---:B----4-:R-:W-:Y:S08]  /*2d00*/  HMMA.16816.F32.BF16 R112, R180.reuse, R168, R112 ;  /* 0x000000a8b470723c */ /* 0x050ff00000041870 */
[C---:B------:R-:W-:Y:S08]  /*2d10*/  HMMA.16816.F32.BF16 R108, R180.reuse, R170, R108 ;  /* 0x000000aab46c723c */ /* 0x040ff0000004186c */
[----:B-----5:R-:W-:Y:S01]  /*2d20*/  HMMA.16816.F32.BF16 R104, R180, R164, R104 ;  /* 0x000000a4b468723c */ /* 0x020fe20000041868 */
[----:B------:R-:W-:-:S07]  /*2d30*/  SHF.L.U64.HI R165, R196, 0x4, R197 ;  /* 0x00000004c4a57819 */ /* 0x000fce00000102c5 */
[----:B------:R-:W-:Y:S01]  /*2d40*/  HMMA.16816.F32.BF16 R100, R180, R166, R100 ;  /* 0x000000a6b464723c */ /* 0x000fe20000041864 */
[----:B------:R-:W-:-:S07]  /*2d50*/  IMAD.SHL.U32 R166, R196, 0x10, RZ ;  /* 0x00000010c4a67824 */ /* 0x000fce00078e00ff */
        /* <DEDUP_REMOVED lines=12> */
[C---:B---3--:R-:W-:Y:S08]  /*2e20*/  HMMA.16816.F32.BF16 R48, R180.reuse, R136, R48 ;  /* 0x00000088b430723c */ /* 0x048ff00000041830 */
[C---:B------:R-:W-:Y:S08]  /*2e30*/  HMMA.16816.F32.BF16 R44, R180.reuse, R138, R44 ;  /* 0x0000008ab42c723c */ /* 0x040ff0000004182c */
[C---:B-1----:R-:W-:Y:S08]  /*2e40*/  HMMA.16816.F32.BF16 R40, R180.reuse, R132, R40 ;  /* 0x00000084b428723c */ /* 0x042ff00000041828 */
        /* <DEDUP_REMOVED lines=16> */
.L_x_3758:
[----:B------:R-:W2:Y:S01]  /*2f50*/  LD.E R138, desc[UR4][R2.64+0x170] ;  /* 0x00017004028a7980 */ /* 0x000ea2000c101900 */
[C---:B------:R-:W-:Y:S02]  /*2f60*/  LEA R136, R190.reuse, 0xfffffe00, 0x8 ;  /* 0xfffffe00be887811 */ /* 0x040fe400078e40ff */
[----:B------:R-:W-:Y:S02]  /*2f70*/  LEA R139, R190, 0xffffff00, 0x8 ;  /* 0xffffff00be8b7811 */ /* 0x000fe400078e40ff */
[----:B------:R-:W-:Y:S02]  /*2f80*/  IABS R0, R136 ;  /* 0x0000008800007213 */ /* 0x000fe40000000000 */
[----:B------:R-:W-:Y:S02]  /*2f90*/  IABS R133, R139 ;  /* 0x0000008b00857213 */ /* 0x000fe40000000000 */
[-C--:B--2---:R-:W-:Y:S02]  /*2fa0*/  IABS R134, R138.reuse ;  /* 0x0000008a00867213 */ /* 0x084fe40000000000 */
[----:B------:R-:W-:-:S02]  /*2fb0*/  IABS R132, R138 ;  /* 0x0000008a00847213 */ /* 0x000fc40000000000 */
[----:B------:R-:W1:Y:S01]  /*2fc0*/  I2F.RP R140, R134 ;  /* 0x00000086008c7306 */ /* 0x000e620000209400 */
[-C--:B------:R-:W-:Y:S02]  /*2fd0*/  LOP3.LUT R136, R136, R138.reuse, RZ, 0x3c, !PT ;  /* 0x0000008a88887212 */ /* 0x080fe400078e3cff */
[----:B------:R-:W-:Y:S01]  /*2fe0*/  IMAD.MOV R132, RZ, RZ, -R132 ;  /* 0x000000ffff847224 */ /* 0x000fe200078e0a84 */
[----:B------:R-:W-:-:S04]  /*2ff0*/  LOP3.LUT R139, R139, R138, RZ, 0x3c, !PT ;  /* 0x0000008a8b8b7212 */ /* 0x000fc800078e3cff */
        /* <DEDUP_REMOVED lines=17> */
[-C--:B------:R-:W-:Y:S01]  /*3110*/  ISETP.GE.U32.AND P5, PT, R0, R134.reuse, PT ;  /* 0x000000860000720c */ /* 0x080fe20003fa6070 */
[----:B------:R-:W-:Y:S01]  /*3120*/  @!P1 VIADD R137, R137, 0x1 ;  /* 0x0000000189899836 */ /* 0x000fe20000000000 */
[-C--:B------:R-:W-:Y:S02]  /*3130*/  @!P1 IADD3 R132, PT, PT, R132, -R134.reuse, RZ ;  /* 0x8000008684849210 */ /* 0x080fe40007ffe0ff */
[----:B------:R-:W-:Y:S02]  /*3140*/  ISETP.GE.AND P1, PT, R136, RZ, PT ;  /* 0x000000ff8800720c */ /* 0x000fe40003f26270 */
[----:B------:R-:W-:-:S02]  /*3150*/  ISETP.GE.U32.AND P6, PT, R132, R134, PT ;  /* 0x000000868400720c */ /* 0x000fc40003fc6070 */
[----:B------:R-:W-:-:S05]  /*3160*/  LOP3.LUT R0, RZ, R138, RZ, 0x33, !PT ;  /* 0x0000008aff007212 */ /* 0x000fca00078e33ff */
[----:B------:R-:W-:-:S05]  /*3170*/  @P5 IADD3 R135, PT, PT, R135, 0x1, RZ ;  /* 0x0000000187875810 */ /* 0x000fca0007ffe0ff */
[----:B------:R-:W-:Y:S02]  /*3180*/  IMAD.MOV.U32 R134, RZ, RZ, R135 ;  /* 0x000000ffff867224 */ /* 0x000fe400078e0087 */
[----:B------:R-:W-:-:S03]  /*3190*/  @P6 VIADD R137, R137, 0x1 ;  /* 0x0000000189896836 */ /* 0x000fc60000000000 */
[----:B------:R-:W-:Y:S01]  /*31a0*/  @!P1 IADD3 R134, PT, PT, -R134, RZ, RZ ;  /* 0x000000ff86869210 */ /* 0x000fe20007ffe1ff */
[----:B------:R-:W-:-:S03]  /*31b0*/  @!P4 IMAD.MOV R137, RZ, RZ, -R137 ;  /* 0x000000ffff89c224 */ /* 0x000fc600078e0a89 */
        /* <DEDUP_REMOVED lines=24> */
.L_x_3759:
[----:B------:R-:W-:Y:S05]  /*3340*/  BSYNC.RECONVERGENT B0 ;  /* 0x0000000000007941 */ /* 0x000fea0003800200 */
.L_x_3757:
[C---:B------:R-:W-:Y:S01]  /*3350*/  LEA R132, P1, R234.reuse, R237, 0x1 ;  /* 0x000000edea847211 */ /* 0x040fe200078208ff */
[----:B------:R-:W-:Y:S02]  /*3360*/  IMAD.MOV.U32 R134, RZ, RZ, R237 ;  /* 0x000000ffff867224 */ /* 0x000fe400078e00ed */
[----:B------:R-:W-:Y:S01]  /*3370*/  IMAD.MOV.U32 R135, RZ, RZ, R236 ;  /* 0x000000ffff877224 */ /* 0x000fe200078e00ec */
[----:B------:R-:W-:Y:S02]  /*3380*/  LEA.HI.X R133, R234, R236, R235, 0x1, P1 ;  /* 0x000000ecea857211 */ /* 0x000fe400008f0ceb */
[-C--:B------:R-:W-:Y:S02]  /*3390*/  IADD3 R146, P1, PT, R132, R232.reuse, RZ ;  /* 0x000000e884927210 */ /* 0x080fe40007f3e0ff */
[----:B------:R-:W-:Y:S01]  /*33a0*/  @!PT LDS RZ, [RZ] ;  /* 0x00000000fffff984 */ /* 0x000fe20000000800 */
[----:B------:R-:W-:Y:S01]  /*33b0*/  @!PT LDS RZ, [RZ] ;  /* 0x00000000fffff984 */ /* 0x000fe20000000800 */
[----:B------:R-:W-:Y:S01]  /*33c0*/  @!PT LDS RZ, [RZ] ;  /* 0x00000000fffff984 */ /* 0x000fe20000000800 */
[----:B------:R1:W-:Y:S03]  /*33d0*/  LDGSTS.E.BYPASS.LTC128B.128 [R250+0x2000], desc[UR4][R134.64] ;  /* 0x0200000086fa7fae */ /* 0x0003e6000b981a04 */
[--C-:B------:R-:W-:Y:S01]  /*33e0*/  IMAD.X R147, R133, 0x1, R233.reuse, P1 ;  /* 0x0000000185937824 */ /* 0x100fe200008e06e9 */
[-C--:B------:R-:W-:Y:S01]  /*33f0*/  IADD3 R144, P1, PT, R146, R232.reuse, RZ ;  /* 0x000000e892907210 */ /* 0x080fe20007f3e0ff */
[----:B------:R2:W-:Y:S04]  /*3400*/  LDGSTS.E.BYPASS.LTC128B.128 [R250+0x2800], desc[UR4][R132.64] ;  /* 0x0280000084fa7fae */ /* 0x0005e8000b981a04 */
[--C-:B------:R-:W-:Y:S01]  /*3410*/  IMAD.X R145, R147, 0x1, R233.reuse, P1 ;  /* 0x0000000193917824 */ /* 0x100fe200008e06e9 */
[-C--:B------:R-:W-:Y:S01]  /*3420*/  IADD3 R142, P1, PT, R144, R232.reuse, RZ ;  /* 0x000000e8908e7210 */ /* 0x080fe20007f3e0ff */
[----:B------:R-:W-:Y:S04]  /*3430*/  LDGSTS.E.BYPASS.LTC128B.128 [R250+0x3000], desc[UR4][R146.64] ;  /* 0x0300000092fa7fae */ /* 0x000fe8000b981a04 */
[--C-:B------:R-:W-:Y:S01]  /*3440*/  IMAD.X R143, R145, 0x1, R233.reuse, P1 ;  /* 0x00000001918f7824 */ /* 0x100fe200008e06e9 */
[-C--:B------:R-:W-:Y:S01]  /*3450*/  IADD3 R140, P1, PT, R142, R232.reuse, RZ ;  /* 0x000000e88e8c7210 */ /* 0x080fe20007f3e0ff */
[----:B------:R3:W-:Y:S04]  /*3460*/  LDGSTS.E.BYPASS.LTC128B.128 [R250+0x3800], desc[UR4][R144.64] ;  /* 0x0380000090fa7fae */ /* 0x0007e8000b981a04 */
[--C-:B------:R-:W-:Y:S01]  /*3470*/  IMAD.X R141, R143, 0x1, R233.reuse, P1 ;  /* 0x000000018f8d7824 */ /* 0x100fe200008e06e9 */
[-C--:B------:R-:W-:Y:S01]  /*3480*/  IADD3 R138, P1, PT, R140, R232.reuse, RZ ;  /* 0x000000e88c8a7210 */ /* 0x080fe20007f3e0ff */
[----:B------:R4:W-:Y:S04]  /*3490*/  LDGSTS.E.BYPASS.LTC128B.128 [R250+0x4000], desc[UR4][R142.64] ;  /* 0x040000008efa7fae */ /* 0x0009e8000b981a04 */
[--C-:B------:R-:W-:Y:S01]  /*34a0*/  IMAD.X R139, R141, 0x1, R233.reuse, P1 ;  /* 0x000000018d8b7824 */ /* 0x100fe200008e06e9 */
[-C--:B------:R-:W-:Y:S01]  /*34b0*/  IADD3 R136, P1, PT, R138, R232.reuse, RZ ;  /* 0x000000e88a887210 */ /* 0x080fe20007f3e0ff */
[----:B------:R-:W-:Y:S04]  /*34c0*/  LDGSTS.E.BYPASS.LTC128B.128 [R250+0x4800], desc[UR4][R140.64] ;  /* 0x048000008cfa7fae */ /* 0x000fe8000b981a04 */
[--C-:B------:R-:W-:Y:S01]  /*34d0*/  IMAD.X R137, R139, 0x1, R233.reuse, P1 ;  /* 0x000000018b897824 */ /* 0x100fe200008e06e9 */
[-C--:B-1----:R-:W-:Y:S01]  /*34e0*/  IADD3 R134, P1, PT, R136, R232.reuse, RZ ;  /* 0x000000e888867210 */ /* 0x082fe20007f3e0ff */
[----:B------:R1:W-:Y:S04]  /*34f0*/  LDGSTS.E.BYPASS.LTC128B.128 [R250+0x5000], desc[UR4][R138.64] ;  /* 0x050000008afa7fae */ /* 0x0003e8000b981a04 */
[--C-:B------:R-:W-:Y:S01]  /*3500*/  IMAD.X R135, R137, 0x1, R233.reuse, P1 ;  /* 0x0000000189877824 */ /* 0x100fe200008e06e9 */
[-C--:B--2---:R-:W-:Y:S01]  /*3510*/  IADD3 R132, P1, PT, R134, R232.reuse, RZ ;  /* 0x000000e886847210 */ /* 0x084fe20007f3e0ff */
[----:B------:R2:W-:Y:S04]  /*3520*/  LDGSTS.E.BYPASS.LTC128B.128 [R250+0x5800], desc[UR4][R136.64] ;  /* 0x0580000088fa7fae */ /* 0x0005e8000b981a04 */
[--C-:B------:R-:W-:Y:S01]  /*3530*/  IMAD.X R133, R135, 0x1, R233.reuse, P1 ;  /* 0x0000000187857824 */ /* 0x100fe200008e06e9 */
[-C--:B---3--:R-:W-:Y:S01]  /*3540*/  IADD3 R144, P1, PT, R132, R232.reuse, RZ ;  /* 0x000000e884907210 */ /* 0x088fe20007f3e0ff */
[----:B------:R-:W-:Y:S04]  /*3550*/  LDGSTS.E.BYPASS.LTC128B.128 [R250+0x6000], desc[UR4][R134.64] ;  /* 0x0600000086fa7fae */ /* 0x000fe8000b981a04 */
[--C-:B------:R-:W-:Y:S01]  /*3560*/  IMAD.X R145, R133, 0x1, R233.reuse, P1 ;  /* 0x0000000185917824 */ /* 0x100fe200008e06e9 */
[-C--:B----4-:R-:W-:Y:S01]  /*3570*/  IADD3 R142, P1, PT, R144, R232.reuse, RZ ;  /* 0x000000e8908e7210 */ /* 0x090fe20007f3e0ff */
[----:B------:R3:W-:Y:S04]  /*3580*/  LDGSTS.E.BYPASS.LTC128B.128 [R250+0x6800], desc[UR4][R132.64] ;  /* 0x0680000084fa7fae */ /* 0x0007e8000b981a04 */
[----:B------:R-:W-:Y:S01]  /*3590*/  IMAD.X R143, R145, 0x1, R233, P1 ;  /* 0x00000001918f7824 */ /* 0x000fe200008e06e9 */
[----:B------:R4:W-:Y:S01]  /*35a0*/  LDGSTS.E.BYPASS.LTC128B.128 [R250+0x7000], desc[UR4][R144.64] ;  /* 0x0700000090fa7fae */ /* 0x0009e2000b981a04 */
[----:B-1----:R-:W-:-:S03]  /*35b0*/  IADD3 R138, P1, PT, R142, R232, RZ ;  /* 0x000000e88e8a7210 */ /* 0x002fc60007f3e0ff */
[----:B------:R4:W-:Y:S02]  /*35c0*/  LDGSTS.E.BYPASS.LTC128B.128 [R250+0x7800], desc[UR4][R142.64] ;  /* 0x078000008efa7fae */ /* 0x0009e4000b981a04 */
[----:B------:R-:W-:Y:S01]  /*35d0*/  IMAD.X R139, R143, 0x1, R233, P1 ;  /* 0x000000018f8b7824 */ /* 0x000fe200008e06e9 */
[----:B--2---:R-:W-:-:S04]  /*35e0*/  IADD3 R136, P1, PT, R138, R232, RZ ;  /* 0x000000e88a887210 */ /* 0x004fc80007f3e0ff */
[----:B------:R4:W-:Y:S01]  /*35f0*/  LDGSTS.E.BYPASS.LTC128B.128 [R250+0x8000], desc[UR4][R138.64] ;  /* 0x080000008afa7fae */ /* 0x0009e2000b981a04 */
[----:B------:R-:W-:-:S05]  /*3600*/  IMAD.X R137, R139, 0x1, R233, P1 ;  /* 0x000000018b897824 */ /* 0x000fca00008e06e9 */
[----:B------:R4:W-:Y:S01]  /*3610*/  LDGSTS.E.BYPASS.LTC128B.128 [R250+0x8800], desc[UR4][R136.64] ;  /* 0x0880000088fa7fae */ /* 0x0009e2000b981a04 */
[----:B---3--:R-:W-:-:S05]  /*3620*/  IADD3 R132, P1, PT, R136, R232, RZ ;  /* 0x000000e888847210 */ /* 0x008fca0007f3e0ff */
[----:B------:R-:W-:Y:S01]  /*3630*/  IMAD.X R133, R137, 0x1, R233, P1 ;  /* 0x0000000189857824 */ /* 0x000fe200008e06e9 */
[----:B------:R-:W-:-:S04]  /*3640*/  IADD3 R134, P1, PT, R132, R232, RZ ;  /* 0x000000e884867210 */ /* 0x000fc80007f3e0ff */
[----:B------:R4:W-:Y:S01]  /*3650*/  LDGSTS.E.BYPASS.LTC128B.128 [R250+0x9000], desc[UR4][R132.64] ;  /* 0x0900000084fa7fae */ /* 0x0009e2000b981a04 */
[----:B------:R-:W-:-:S05]  /*3660*/  IMAD.X R135, R133, 0x1, R233, P1 ;  /* 0x0000000185877824 */ /* 0x000fca00008e06e9 */
[----:B------:R4:W-:Y:S04]  /*3670*/  LDGSTS.E.BYPASS.LTC128B.128 [R250+0x9800], desc[UR4][R134.64] ;  /* 0x0980000086fa7fae */ /* 0x0009e8000b981a04 */
[----:B------:R-:W0:Y:S02]  /*3680*/  LDGDEPBAR ;  /* 0x00000000000079af */ /* 0x000e240000000000 */
.L_x_3756:
[----:B------:R-:W-:Y:S05]  /*3690*/  BSYNC.RECONVERGENT B1 ;  /* 0x0000000000017941 */ /* 0x000fea0003800200 */
.L_x_3755:
[----:B------:R-:W2:Y:S01]  /*36a0*/  LD.E R172, desc[UR4][R2.64+0xdc] ;  /* 0x0000dc0402ac7980 */ /* 0x000ea2000c101900 */
[----:B------:R-:W-:Y:S02]  /*36b0*/  FMNMX3.FTZ R0, R34, R35, R30, !PT ;  /* 0x0000002322007276 */ /* 0x000fe4000781001e */
[----:B----4-:R-:W-:Y:S02]  /*36c0*/  FMNMX3.FTZ R134, R32, R33, R28, !PT ;  /* 0x0000002120867276 */ /* 0x010fe4000781001c */
        /* <DEDUP_REMOVED lines=62> */
[----:B------:R-:W-:Y:S01]  /*3ab0*/  LOP3.LUT R173, R193, 0x200, R194, 0xf8, !PT ;  /* 0x00000200c1ad7812 */ /* 0x000fe200078ef8c2 */
[----:B------:R-:W1:Y:S03]  /*3ac0*/  SHFL.BFLY PT, R133, R0, 0x2, 0x1f ;  /* 0x0c401f0000857f89 */ /* 0x000e6600000e0000 */
[----:B------:R-:W-:Y:S01]  /*3ad0*/  LEA R173, R173, R222, 0x1 ;  /* 0x000000deadad7211 */ /* 0x000fe200078e08ff */
[----:B------:R-:W3:Y:S03]  /*3ae0*/  SHFL.BFLY PT, R132, R134, 0x2, 0x1f ;  /* 0x0c401f0086847f89 */ /* 0x000ee600000e0000 */
[-C--:B------:R-:W-:Y:S01]  /*3af0*/  IADD3 R185, PT, PT, R198, R173.reuse, RZ ;  /* 0x000000adc6b97210 */ /* 0x080fe20007ffe0ff */
[----:B------:R-:W-:Y:S01]  /*3b00*/  LDSM.16.MT88.4 R136, [R173+0xa000] ;  /* 0x00a00000ad88783b */ /* 0x000fe20000004200 */
[----:B------:R-:W-:-:S02]  /*3b10*/  IADD3 R178, PT, PT, R192, R173, RZ ;  /* 0x000000adc0b27210 */ /* 0x000fc40007ffe0ff */
[----:B------:R-:W-:Y:S01]  /*3b20*/  IADD3 R174, PT, PT, R192, R185, RZ ;  /* 0x000000b9c0ae7210 */ /* 0x000fe20007ffe0ff */
[----:B------:R-:W-:Y:S04]  /*3b30*/  LDSM.16.MT88.4 R160, [R185+0xa000] ;  /* 0x00a00000b9a0783b */ /* 0x000fe80000004200 */
[----:B------:R-:W-:Y:S04]  /*3b40*/  LDSM.16.MT88.4 R152, [R178+0xa000] ;  /* 0x00a00000b298783b */ /* 0x000fe80000004200 */
[----:B------:R-:W-:Y:S01]  /*3b50*/  LDSM.16.MT88.4 R140, [R173+0xa800] ;  /* 0x00a80000ad8c783b */ /* 0x000fe20000004200 */
[----:B-1----:R-:W-:-:S03]  /*3b60*/  FMNMX.FTZ R133, R0, R133, !PT ;  /* 0x0000008500857209 */ /* 0x002fc60007810000 */
[----:B------:R-:W-:Y:S01]  /*3b70*/  LDSM.16.MT88.4 R148, [R178+0xa800] ;  /* 0x00a80000b294783b */ /* 0x000fe20000004200 */
[----:B---3--:R-:W-:-:S03]  /*3b80*/  FMNMX.FTZ R132, R134, R132, !PT ;  /* 0x0000008486847209 */ /* 0x008fc60007810000 */
[----:B------:R-:W1:Y:S04]  /*3b90*/  SHFL.BFLY PT, R0, R133, 0x1, 0x1f ;  /* 0x0c201f0085007f89 */ /* 0x000e6800000e0000 */
[----:B------:R-:W3:Y:S04]  /*3ba0*/  SHFL.BFLY PT, R164, R132, 0x1, 0x1f ;  /* 0x0c201f0084a47f89 */ /* 0x000ee800000e0000 */
[----:B------:R-:W-:Y:S01]  /*3bb0*/  LDSM.16.MT88.4 R156, [R185+0xa800] ;  /* 0x00a80000b99c783b */ /* 0x000fe20000004200 */
[----:B-1----:R-:W-:Y:S02]  /*3bc0*/  FMNMX.FTZ R0, R133, R0, !PT ;  /* 0x0000000085007209 */ /* 0x002fe40007810000 */
[----:B---3--:R-:W-:-:S02]  /*3bd0*/  FMNMX.FTZ R164, R132, R164, !PT ;  /* 0x000000a484a47209 */ /* 0x008fc40007810000 */
[----:B------:R-:W-:Y:S01]  /*3be0*/  FSETP.NEU.FTZ.AND P1, PT, R0, -INF , PT ;  /* 0xff8000000000780b */ /* 0x000fe20003f3d000 */
[C---:B--2---:R-:W-:Y:S02]  /*3bf0*/  FMUL.FTZ R167, R172.reuse, R0 ;  /* 0x00000000aca77220 */ /* 0x044fe40000410000 */
        /* <DEDUP_REMOVED lines=11> */
[-CC-:B------:R-:W-:Y:S01]  /*3cb0*/  FFMA.FTZ R184, R28, R172.reuse, -R177.reuse ;  /* 0x000000ac1cb87223 */ /* 0x180fe200000108b1 */
[----:B------:R-:W1:Y:S01]  /*3cc0*/  LDSM.16.MT88.4 R32, [R174+0xa000] ;  /* 0x00a00000ae20783b */ /* 0x000e620000004200 */
[-C--:B------:R-:W-:Y:S01]  /*3cd0*/  FFMA.FTZ R183, R29, R172.reuse, -R177 ;  /* 0x000000ac1db77223 */ /* 0x080fe200000108b1 */
[----:B------:R-:W-:Y:S01]  /*3ce0*/  MUFU.EX2 R175, R175 ;  /* 0x000000af00af7308 */ /* 0x000fe20000000800 */
[-CC-:B------:R-:W-:Y:S01]  /*3cf0*/  FFMA.FTZ R187, R27, R172.reuse, -R167.reuse ;  /* 0x000000ac1bbb7223 */ /* 0x180fe200000108a7 */
[-C--:B------:R-:W-:Y:S01]  /*3d00*/  FFMA.FTZ R188, R22, R172.reuse, -R167 ;  /* 0x000000ac16bc7223 */ /* 0x080fe200000108a7 */
[-CC-:B------:R-:W-:Y:S01]  /*3d10*/  FFMA.FTZ R189, R24, R172.reuse, -R177.reuse ;  /* 0x000000ac18bd7223 */ /* 0x180fe200000108b1 */
[----:B------:R-:W2:Y:S01]  /*3d20*/  MUFU.EX2 R176, R176 ;  /* 0x000000b000b07308 */ /* 0x000ea20000000800 */
[-CC-:B------:R-:W-:Y:S01]  /*3d30*/  FFMA.FTZ R192, R25, R172.reuse, -R177.reuse ;  /* 0x000000ac19c07223 */ /* 0x180fe200000108b1 */
[-CC-:B------:R-:W-:Y:S01]  /*3d40*/  FFMA.FTZ R193, R20, R172.reuse, -R177.reuse ;  /* 0x000000ac14c17223 */ /* 0x180fe200000108b1 */
[-C--:B------:R-:W-:Y:S01]  /*3d50*/  FFMA.FTZ R194, R21, R172.reuse, -R177 ;  /* 0x000000ac15c27223 */ /* 0x080fe200000108b1 */
[----:B------:R-:W-:Y:S01]  /*3d60*/  MUFU.EX2 R179, R179 ;  /* 0x000000b300b37308 */ /* 0x000fe20000000800 */
[-CC-:B------:R-:W-:Y:S01]  /*3d70*/  FFMA.FTZ R195, R23, R172.reuse, -R167.reuse ;  /* 0x000000ac17c37223 */ /* 0x180fe200000108a7 */
[-CC-:B------:R-:W-:Y:S01]  /*3d80*/  FFMA.FTZ R196, R18, R172.reuse, -R167.reuse ;  /* 0x000000ac12c47223 */ /* 0x180fe200000108a7 */
[-CC-:B------:R-:W-:Y:S01]  /*3d90*/  FFMA.FTZ R197, R19, R172.reuse, -R167.reuse ;  /* 0x000000ac13c57223 */ /* 0x180fe200000108a7 */
[----:B------:R-:W3:Y:S01]  /*3da0*/  MUFU.EX2 R180, R180 ;  /* 0x000000b400b47308 */ /* 0x000ee20000000800 */
[-C--:B------:R-:W-:Y:S01]  /*3db0*/  FFMA.FTZ R198, R14, R172.reuse, -R167 ;  /* 0x000000ac0ec67223 */ /* 0x080fe200000108a7 */
[-CC-:B------:R-:W-:Y:S01]  /*3dc0*/  FFMA.FTZ R199, R16, R172.reuse, -R177.reuse ;  /* 0x000000ac10c77223 */ /* 0x180fe200000108b1 */
[-CC-:B------:R-:W-:Y:S01]  /*3dd0*/  FFMA.FTZ R200, R17, R172.reuse, -R177.reuse ;  /* 0x000000ac11c87223 */ /* 0x180fe200000108b1 */
[----:B------:R-:W-:Y:S01]  /*3de0*/  MUFU.EX2 R181, R181 ;  /* 0x000000b500b57308 */ /* 0x000fe20000000800 */
[-CC-:B------:R-:W-:Y:S01]  /*3df0*/  FFMA.FTZ R201, R12, R172.reuse, -R177.reuse ;  /* 0x000000ac0cc97223 */ /* 0x180fe200000108b1 */
[----:B--2---:R-:W-:Y:S01]  /*3e00*/  F2FP.BF16.F32.PACK_AB R133, R176, R175 ;  /* 0x000000afb085723e */ /* 0x004fe200000010ff */
[-C--:B------:R-:W-:Y:S01]  /*3e10*/  FFMA.FTZ R202, R13, R172.reuse, -R177 ;  /* 0x000000ac0dca7223 */ /* 0x080fe200000108b1 */
[----:B------:R-:W2:Y:S01]  /*3e20*/  MUFU.EX2 R182, R182 ;  /* 0x000000b600b67308 */ /* 0x000ea20000000800 */
[-C--:B------:R-:W-:Y:S01]  /*3e30*/  FFMA.FTZ R203, R15, R172.reuse, -R167 ;  /* 0x000000ac0fcb7223 */ /* 0x080fe200000108a7 */
[----:B------:R-:W-:Y:S01]  /*3e40*/  LDSM.16.MT88.4 R16, [R178+0xb000] ;  /* 0x00b00000b210783b */ /* 0x000fe20000004200 */
[-CC-:B------:R-:W-:Y:S01]  /*3e50*/  FFMA.FTZ R204, R9, R172.reuse, -R177.reuse ;  /* 0x000000ac09cc7223 */ /* 0x180fe200000108b1 */
[----:B------:R-:W-:Y:S01]  /*3e60*/  MUFU.EX2 R184, R184 ;  /* 0x000000b800b87308 */ /* 0x000fe20000000800 */
[-CC-:B------:R-:W-:Y:S01]  /*3e70*/  FFMA.FTZ R205, R4, R172.reuse, -R177.reuse ;  /* 0x000000ac04cd7223 */ /* 0x180fe200000108b1 */
[----:B---3--:R-:W-:Y:S01]  /*3e80*/  F2FP.BF16.F32.PACK_AB R135, R180, R179 ;  /* 0x000000b3b487723e */ /* 0x008fe200000010ff */
[----:B------:R-:W-:Y:S01]  /*3e90*/  LDSM.16.MT88.4 R12, [R185+0xb000] ;  /* 0x00b00000b90c783b */ /* 0x000fe20000004200 */
[----:B------:R-:W3:Y:S01]  /*3ea0*/  MUFU.EX2 R183, R183 ;  /* 0x000000b700b77308 */ /* 0x000ee20000000800 */
[-C--:B------:R-:W-:Y:S01]  /*3eb0*/  FFMA.FTZ R206, R5, R172.reuse, -R177 ;  /* 0x000000ac05ce7223 */ /* 0x080fe200000108b1 */
[-CC-:B------:R-:W-:Y:S01]  /*3ec0*/  FFMA.FTZ R207, R7, R172.reuse, -R167.reuse ;  /* 0x000000ac07cf7223 */ /* 0x180fe200000108a7 */
[-CC-:B------:R-:W-:Y:S01]  /*3ed0*/  FFMA.FTZ R118, R118, R172.reuse, -R167.reuse ;  /* 0x000000ac76767223 */ /* 0x180fe200000108a7 */
[----:B------:R-:W-:Y:S01]  /*3ee0*/  MUFU.EX2 R186, R186 ;  /* 0x000000ba00ba7308 */ /* 0x000fe20000000800 */
[-CC-:B------:R-:W-:Y:S01]  /*3ef0*/  FFMA.FTZ R122, R122, R172.reuse, -R167.reuse ;  /* 0x000000ac7a7a7223 */ /* 0x180fe200000108a7 */
[----:B--2---:R-:W-:Y:S01]  /*3f00*/  F2FP.BF16.F32.PACK_AB R132, R182, R181 ;  /* 0x000000b5b684723e */ /* 0x004fe200000010ff */
[-CC-:B------:R-:W-:Y:S01]  /*3f10*/  FFMA.FTZ R123, R123, R172.reuse, -R167.reuse ;  /* 0x000000ac7b7b7223 */ /* 0x180fe200000108a7 */
[----:B------:R-:W2:Y:S01]  /*3f20*/  MUFU.EX2 R187, R187 ;  /* 0x000000bb00bb7308 */ /* 0x000ea20000000800 */
[-C--:B------:R-:W-:Y:S01]  /*3f30*/  FFMA.FTZ R111, R111, R172.reuse, -R167 ;  /* 0x000000ac6f6f7223 */ /* 0x080fe200000108a7 */
[-CC-:B------:R-:W-:Y:S01]  /*3f40*/  FFMA.FTZ R112, R112, R172.reuse, -R177.reuse ;  /* 0x000000ac70707223 */ /* 0x180fe200000108b1 */
[-C--:B------:R-:W-:Y:S01]  /*3f50*/  FFMA.FTZ R113, R113, R172.reuse, -R177 ;  /* 0x000000ac71717223 */ /* 0x080fe200000108b1 */
[----:B------:R-:W-:Y:S01]  /*3f60*/  MUFU.EX2 R188, R188 ;  /* 0x000000bc00bc7308 */ /* 0x000fe20000000800 */
[--C-:B------:R-:W-:Y:S01]  /*3f70*/  FFMA.FTZ R107, R107, R172, -R167.reuse ;  /* 0x000000ac6b6b7223 */ /* 0x100fe200000108a7 */
[----:B---3--:R-:W-:Y:S01]  /*3f80*/  F2FP.BF16.F32.PACK_AB R134, R183, R184 ;  /* 0x000000b8b786723e */ /* 0x008fe200000010ff */
[-CC-:B------:R-:W-:Y:S01]  /*3f90*/  FFMA.FTZ R106, R106, R172.reuse, -R167.reuse ;  /* 0x000000ac6a6a7223 */ /* 0x180fe200000108a7 */
[----:B------:R-:W-:Y:S01]  /*3fa0*/  MUFU.EX2 R189, R189 ;  /* 0x000000bd00bd7308 */ /* 0x000fe20000000800 */
[-CC-:B------:R-:W-:Y:S01]  /*3fb0*/  FFMA.FTZ R86, R86, R172.reuse, -R167.reuse ;  /* 0x000000ac56567223 */ /* 0x180fe200000108a7 */
[-CC-:B------:R-:W-:Y:S01]  /*3fc0*/  FFMA.FTZ R90, R90, R172.reuse, -R167.reuse ;  /* 0x000000ac5a5a7223 */ /* 0x180fe200000108a7 */
[--C-:B------:R-:W-:Y:S01]  /*3fd0*/  FFMA.FTZ R91, R91, R172, -R167.reuse ;  /* 0x000000ac5b5b7223 */ /* 0x100fe200000108a7 */
[----:B------:R-:W3:Y:S01]  /*3fe0*/  MUFU.EX2 R192, R192 ;  /* 0x000000c000c07308 */ /* 0x000ee20000000800 */
[C---:B------:R-:W-:Y:S01]  /*3ff0*/  HMMA.16816.F32.BF16 R28, R132.reuse, R136, RZ ;  /* 0x00000088841c723c */ /* 0x040fe200000418ff */
[----:B--2---:R-:W-:Y:S01]  /*4000*/  F2FP.BF16.F32.PACK_AB R169, R187, R186 ;  /* 0x000000babba9723e */ /* 0x004fe200000010ff */
[-C--:B------:R-:W-:Y:S01]  /*4010*/  FFMA.FTZ R79, R79, R172.reuse, -R167 ;  /* 0x000000ac4f4f7223 */ /* 0x080fe200000108a7 */
[----:B------:R-:W-:Y:S01]  /*4020*/  MUFU.EX2 R193, R193 ;  /* 0x000000c100c17308 */ /* 0x000fe20000000800 */
[-CC-:B------:R-:W-:Y:S01]  /*4030*/  FFMA.FTZ R80, R80, R172.reuse, -R177.reuse ;  /* 0x000000ac50507223 */ /* 0x180fe200000108b1 */
[-C--:B------:R-:W-:Y:S01]  /*4040*/  FFMA.FTZ R81, R81, R172.reuse, -R177 ;  /* 0x000000ac51517223 */ /* 0x080fe200000108b1 */
[-CC-:B------:R-:W-:Y:S01]  /*4050*/  FFMA.FTZ R75, R75, R172.reuse, -R167.reuse ;  /* 0x000000ac4b4b7223 */ /* 0x180fe200000108a7 */
[----:B------:R-:W2:Y:S01]  /*4060*/  MUFU.EX2 R194, R194 ;  /* 0x000000c200c27308 */ /* 0x000ea20000000800 */
[C---:B------:R-:W-:Y:S01]  /*4070*/  HMMA.16816.F32.BF16 R136, R132.reuse, R138, RZ ;  /* 0x0000008a8488723c */ /* 0x040fe200000418ff */
[----:B------:R-:W-:Y:S01]  /*4080*/  FADD.FTZ R175, R175, R176 ;  /* 0x000000b0afaf7221 */ /* 0x000fe20000010000 */
[----:B------:R-:W-:Y:S01]  /*4090*/  FADD.FTZ R181, R181, R182 ;  /* 0x000000b6b5b57221 */ /* 0x000fe20000010000 */
[----:B------:R-:W4:Y:S01]  /*40a0*/  MUFU.EX2 R195, R195 ;  /* 0x000000c300c37308 */ /* 0x000f220000000800 */
[-C--:B------:R-:W-:Y:S01]  /*40b0*/  FFMA.FTZ R74, R74, R172.reuse, -R167 ;  /* 0x000000ac4a4a7223 */ /* 0x080fe200000108a7 */
[----:B---3--:R-:W-:Y:S01]  /*40c0*/  F2FP.BF16.F32.PACK_AB R168, R192, R189 ;  /* 0x000000bdc0a8723e */ /* 0x008fe200000010ff */
[----:B------:R-:W-:Y:S01]  /*40d0*/  FADD.FTZ R175, R179, R175 ;  /* 0x000000afb3af7221 */ /* 0x000fe20000010000 */
[----:B------:R-:W3:Y:S01]  /*40e0*/  MUFU.EX2 R196, R196 ;  /* 0x000000c400c47308 */ /* 0x000ee20000000800 */
[C---:B------:R-:W-:Y:S01]  /*40f0*/  HMMA.16816.F32.BF16 R144, R132.reuse, R152, RZ ;  /* 0x000000988490723c */ /* 0x040fe200000418ff */
[----:B------:R-:W-:Y:S01]  /*4100*/  FADD.FTZ R181, R184, R181 ;  /* 0x000000b5b8b57221 */ /* 0x000fe20000010000 */
[----:B------:R-:W-:Y:S01]  /*4110*/  FADD.FTZ R175, R180, R175 ;  /* 0x000000afb4af7221 */ /* 0x000fe20000010000 */
[----:B------:R-:W5:Y:S01]  /*4120*/  MUFU.EX2 R197, R197 ;  /* 0x000000c500c57308 */ /* 0x000f620000000800 */
[----:B------:R-:W-:Y:S01]  /*4130*/  FFMA.FTZ R62, R62, R172, -R167 ;  /* 0x000000ac3e3e7223 */ /* 0x000fe200000108a7 */
[----:B--2---:R-:W-:Y:S01]  /*4140*/  F2FP.BF16.F32.PACK_AB R170, R194, R193 ;  /* 0x000000c1c2aa723e */ /* 0x004fe200000010ff */
[----:B------:R-:W-:Y:S01]  /*4150*/  FADD.FTZ R181, R183, R181 ;  /* 0x000000b5b7b57221 */ /* 0x000fe20000010000 */
[----:B------:R-:W-:Y:S01]  /*4160*/  MUFU.EX2 R198, R198 ;  /* 0x000000c600c67308 */ /* 0x000fe20000000800 */
[C---:B------:R-:W-:Y:S01]  /*4170*/  HMMA.16816.F32.BF16 R24, R132.reuse, R154, RZ ;  /* 0x0000009a8418723c */ /* 0x040fe200000418ff */
[----:B----4-:R-:W-:Y:S01]  /*4180*/  F2FP.BF16.F32.PACK_AB R171, R195, R188 ;  /* 0x000000bcc3ab723e */ /* 0x010fe200000010ff */
[----:B------:R-:W-:Y:S01]  /*4190*/  FADD.FTZ R186, R186, R175 ;  /* 0x000000afbaba7221 */ /* 0x000fe20000010000 */
[----:B------:R-:W-:Y:S01]  /*41a0*/  MUFU.EX2 R199, R199 ;  /* 0x000000c700c77308 */ /* 0x000fe20000000800 */
[----:B------:R-:W-:Y:S01]  /*41b0*/  FADD.FTZ R181, R189, R181 ;  /* 0x000000b5bdb57221 */ /* 0x000fe20000010000 */
[-C--:B------:R-:W-:Y:S01]  /*41c0*/  FFMA.FTZ R60, R60, R172.reuse, -R177 ;  /* 0x000000ac3c3c7223 */ /* 0x080fe200000108b1 */
[----:B------:R-:W-:Y:S01]  /*41d0*/  FADD.FTZ R186, R187, R186 ;  /* 0x000000babbba7221 */ /* 0x000fe20000010000 */
[----:B------:R-:W2:Y:S01]  /*41e0*/  MUFU.EX2 R200, R200 ;  /* 0x000000c800c87308 */ /* 0x000ea20000000800 */
[C---:B------:R-:W-:Y:S01]  /*41f0*/  HMMA.16816.F32.BF16 R152, R132.reuse, R160, RZ ;  /* 0x000000a08498723c */ /* 0x040fe200000418ff */
[----:B------:R-:W-:Y:S01]  /*4200*/  FADD.FTZ R181, R192, R181 ;  /* 0x000000b5c0b57221 */ /* 0x000fe20000010000 */
[----:B------:R-:W-:Y:S01]  /*4210*/  FADD.FTZ R186, R188, R186 ;  /* 0x000000babcba7221 */ /* 0x000fe20000010000 */
[----:B------:R-:W-:Y:S01]  /*4220*/  MUFU.EX2 R201, R201 ;  /* 0x000000c900c97308 */ /* 0x000fe20000000800 */
[-C--:B------:R-:W-:Y:S01]  /*4230*/  FFMA.FTZ R61, R61, R172.reuse, -R177 ;  /* 0x000000ac3d3d7223 */ /* 0x080fe200000108b1 */
[----:B------:R-:W-:Y:S01]  /*4240*/  FADD.FTZ R193, R193, R181 ;  /* 0x000000b5c1c17221 */ /* 0x000fe20000010000 */
[----:B------:R-:W-:Y:S01]  /*4250*/  FADD.FTZ R195, R195, R186 ;  /* 0x000000bac3c37221 */ /* 0x000fe20000010000 */
[----:B------:R-:W4:Y:S01]  /*4260*/  MUFU.EX2 R202, R202 ;  /* 0x000000ca00ca7308 */ /* 0x000f220000000800 */
[C---:B------:R-:W-:Y:S01]  /*4270*/  HMMA.16816.F32.BF16 R20, R132.reuse, R162, RZ ;  /* 0x000000a28414723c */ /* 0x040fe200000418ff */
[----:B------:R-:W-:Y:S01]  /*4280*/  FADD.FTZ R193, R194, R193 ;  /* 0x000000c1c2c17221 */ /* 0x000fe20000010000 */
[----:B---3--:R-:W-:Y:S01]  /*4290*/  FADD.FTZ R195, R196, R195 ;  /* 0x000000c3c4c37221 */ /* 0x008fe20000010000 */
[----:B------:R-:W3:Y:S01]  /*42a0*/  MUFU.EX2 R203, R203 ;  /* 0x000000cb00cb7308 */ /* 0x000ee20000000800 */
[-CC-:B------:R-:W-:Y:S01]  /*42b0*/  FFMA.FTZ R63, R63, R172.reuse, -R167.reuse ;  /* 0x000000ac3f3f7223 */ /* 0x180fe200000108a7 */
[-C--:B------:R-:W-:Y:S01]  /*42c0*/  FFMA.FTZ R59, R59, R172.reuse, -R167 ;  /* 0x000000ac3b3b7223 */ /* 0x080fe200000108a7 */
[----:B-----5:R-:W-:Y:S01]  /*42d0*/  FADD.FTZ R195, R197, R195 ;  /* 0x000000c3c5c37221 */ /* 0x020fe20000010000 */
[----:B------:R-:W-:Y:S01]  /*42e0*/  MUFU.EX2 R204, R204 ;  /* 0x000000cc00cc7308 */ /* 0x000fe20000000800 */
[C---:B-1----:R-:W-:Y:S01]  /*42f0*/  HMMA.16816.F32.BF16 R160, R132.reuse, R32, RZ ;  /* 0x0000002084a0723c */ /* 0x042fe200000418ff */
[-C--:B------:R-:W-:Y:S01]  /*4300*/  FFMA.FTZ R58, R58, R172.reuse, -R167 ;  /* 0x000000ac3a3a7223 */ /* 0x080fe200000108a7 */
[-C--:B------:R-:W-:Y:S01]  /*4310*/  FFMA.FTZ R52, R52, R172.reuse, -R177 ;  /* 0x000000ac34347223 */ /* 0x080fe200000108b1 */
[----:B------:R-:W-:Y:S01]  /*4320*/  MUFU.EX2 R205, R205 ;  /* 0x000000cd00cd7308 */ /* 0x000fe20000000800 */
[-C--:B------:R-:W-:Y:S01]  /*4330*/  FFMA.FTZ R55, R55, R172.reuse, -R167 ;  /* 0x000000ac37377223 */ /* 0x080fe200000108a7 */
[-C--:B------:R-:W-:Y:S01]  /*4340*/  FFMA.FTZ R53, R53, R172.reuse, -R177 ;  /* 0x000000ac35357223 */ /* 0x080fe200000108b1 */
[-CC-:B------:R-:W-:Y:S01]  /*4350*/  FFMA.FTZ R51, R51, R172.reuse, -R167.reuse ;  /* 0x000000ac33337223 */ /* 0x180fe200000108a7 */
[----:B------:R-:W-:Y:S01]  /*4360*/  MUFU.EX2 R206, R206 ;  /* 0x000000ce00ce7308 */ /* 0x000fe20000000800 */
[----:B------:R-:W-:Y:S01]  /*4370*/  HMMA.16816.F32.BF16 R32, R132, R34, RZ ;  /* 0x000000228420723c */ /* 0x000fe200000418ff */
[----:B------:R-:W1:Y:S01]  /*4380*/  LDSM.16.MT88.4 R132, [R174+0xa800] ;  /* 0x00a80000ae84783b */ /* 0x000e620000004200 */
[-CC-:B------:R-:W-:Y:S01]  /*4390*/  FFMA.FTZ R50, R50, R172.reuse, -R167.reuse ;  /* 0x000000ac32327223 */ /* 0x180fe200000108a7 */
[----:B------:R-:W-:Y:S01]  /*43a0*/  MUFU.EX2 R207, R207 ;  /* 0x000000cf00cf7308 */ /* 0x000fe20000000800 */
[-C--:B------:R-:W-:Y:S01]  /*43b0*/  FFMA.FTZ R46, R46, R172.reuse, -R167 ;  /* 0x000000ac2e2e7223 */ /* 0x080fe200000108a7 */
[-CC-:B------:R-:W-:Y:S01]  /*43c0*/  FFMA.FTZ R44, R44, R172.reuse, -R177.reuse ;  /* 0x000000ac2c2c7223 */ /* 0x180fe200000108b1 */
[-C--:B------:R-:W-:Y:S01]  /*43d0*/  FFMA.FTZ R45, R45, R172.reuse, -R177 ;  /* 0x000000ac2d2d7223 */ /* 0x080fe200000108b1 */
[----:B------:R-:W-:Y:S01]  /*43e0*/  MUFU.EX2 R122, R122 ;  /* 0x0000007a007a7308 */ /* 0x000fe20000000800 */
[C---:B------:R-:W-:Y:S01]  /*43f0*/  HMMA.16816.F32.BF16 R28, R168.reuse, R140, R28 ;  /* 0x0000008ca81c723c */ /* 0x040fe2000004181c */
[-C--:B------:R-:W-:Y:S01]  /*4400*/  FFMA.FTZ R47, R47, R172.reuse, -R167 ;  /* 0x000000ac2f2f7223 */ /* 0x080fe200000108a7 */
[-CC-:B------:R-:W-:Y:S01]  /*4410*/  FFMA.FTZ R41, R41, R172.reuse, -R177.reuse ;  /* 0x000000ac29297223 */ /* 0x180fe200000108b1 */
[----:B------:R-:W-:Y:S01]  /*4420*/  MUFU.EX2 R123, R123 ;  /* 0x0000007b007b7308 */ /* 0x000fe20000000800 */
[-C--:B------:R-:W-:Y:S01]  /*4430*/  FFMA.FTZ R251, R37, R172.reuse, -R177 ;  /* 0x000000ac25fb7223 */ /* 0x080fe200000108b1 */
[-CC-:B------:R-:W-:Y:S01]  /*4440*/  FFMA.FTZ R42, R42, R172.reuse, -R167.reuse ;  /* 0x000000ac2a2a7223 */ /* 0x180fe200000108a7 */
[-CC-:B------:R-:W-:Y:S01]  /*4450*/  FFMA.FTZ R43, R43, R172.reuse, -R167.reuse ;  /* 0x000000ac2b2b7223 */ /* 0x180fe200000108a7 */
[----:B------:R-:W-:Y:S01]  /*4460*/  MUFU.EX2 R106, R106 ;  /* 0x0000006a006a7308 */ /* 0x000fe20000000800 */
[C---:B------:R-:W-:Y:S01]  /*4470*/  HMMA.16816.F32.BF16 R136, R168.reuse, R142, R136 ;  /* 0x0000008ea888723c */ /* 0x040fe20000041888 */
[----:B------:R-:W5:Y:S01]  /*4480*/  LDSM.16.MT88.4 R140, [R173+0xb000] ;  /* 0x00b00000ad8c783b */ /* 0x000f620000004200 */
[----:B------:R-:W-:Y:S01]  /*4490*/  FFMA.FTZ R252, R39, R172, -R167 ;  /* 0x000000ac27fc7223 */ /* 0x000fe200000108a7 */
[----:B------:R-:W-:Y:S04]  /*44a0*/  MUFU.EX2 R90, R90 ;  /* 0x0000005a005a7308 */ /* 0x000fe80000000800 */
[----:B------:R-:W-:Y:S01]  /*44b0*/  MUFU.EX2 R91, R91 ;  /* 0x0000005b005b7308 */ /* 0x000fe20000000800 */
[C---:B------:R-:W-:Y:S03]  /*44c0*/  HMMA.16816.F32.BF16 R144, R168.reuse, R148, R144 ;  /* 0x00000094a890723c */ /* 0x040fe60000041890 */
[----:B------:R-:W-:Y:S04]  /*44d0*/  MUFU.EX2 R74, R74 ;  /* 0x0000004a004a7308 */ /* 0x000fe80000000800 */
[----:B------:R-:W-:Y:S01]  /*44e0*/  MUFU.EX2 R62, R62 ;  /* 0x0000003e003e7308 */ /* 0x000fe20000000800 */
[C---:B------:R-:W-:Y:S01]  /*44f0*/  HMMA.16816.F32.BF16 R24, R168.reuse, R150, R24 ;  /* 0x00000096a818723c */ /* 0x040fe20000041818 */
[----:B------:R-:W5:Y:S02]  /*4500*/  LDSM.16.MT88.4 R148, [R174+0xb000] ;  /* 0x00b00000ae94783b */ /* 0x000f640000004200 */
[----:B------:R-:W-:Y:S04]  /*4510*/  MUFU.EX2 R60, R60 ;  /* 0x0000003c003c7308 */ /* 0x000fe80000000800 */
[----:B------:R-:W-:Y:S01]  /*4520*/  MUFU.EX2 R61, R61 ;  /* 0x0000003d003d7308 */ /* 0x000fe20000000800 */
[C---:B------:R-:W-:Y:S03]  /*4530*/  HMMA.16816.F32.BF16 R152, R168.reuse, R156, R152 ;  /* 0x0000009ca898723c */ /* 0x040fe60000041898 */
[----:B------:R-:W-:Y:S04]  /*4540*/  MUFU.EX2 R63, R63 ;  /* 0x0000003f003f7308 */ /* 0x000fe80000000800 */
[----:B------:R-:W-:Y:S01]  /*4550*/  MUFU.EX2 R58, R58 ;  /* 0x0000003a003a7308 */ /* 0x000fe20000000800 */
[----:B-1----:R-:W-:Y:S01]  /*4560*/  HMMA.16816.F32.BF16 R160, R168, R132, R160 ;  /* 0x00000084a8a0723c */ /* 0x002fe200000418a0 */
[C---:B--2---:R-:W-:Y:S01]  /*4570*/  F2FP.BF16.F32.PACK_AB R132, R200.reuse, R199 ;  /* 0x000000c7c884723e */ /* 0x044fe200000010ff */
[----:B------:R-:W-:Y:S01]  /*4580*/  FADD.FTZ R199, R199, R193 ;  /* 0x000000c1c7c77221 */ /* 0x000fe20000010000 */
[----:B------:R-:W-:Y:S01]  /*4590*/  F2FP.BF16.F32.PACK_AB R133, R197, R196 ;  /* 0x000000c4c585723e */ /* 0x000fe200000010ff */
[----:B------:R-:W-:Y:S02]  /*45a0*/  MUFU.EX2 R52, R52 ;  /* 0x0000003400347308 */ /* 0x000fe40000000800 */
[----:B------:R-:W-:-:S02]  /*45b0*/  FADD.FTZ R199, R200, R199 ;  /* 0x000000c7c8c77221 */ /* 0x000fc40000010000 */
[C---:B------:R-:W-:Y:S01]  /*45c0*/  HMMA.16816.F32.BF16 R32, R168.reuse, R134, R32 ;  /* 0x00000086a820723c */ /* 0x040fe20000041820 */
[----:B----4-:R-:W-:Y:S01]  /*45d0*/  F2FP.BF16.F32.PACK_AB R134, R202, R201 ;  /* 0x000000c9ca86723e */ /* 0x010fe200000010ff */
[----:B------:R-:W-:Y:S01]  /*45e0*/  FADD.FTZ R201, R201, R199 ;  /* 0x000000c7c9c97221 */ /* 0x000fe20000010000 */
[----:B---3--:R-:W-:Y:S01]  /*45f0*/  F2FP.BF16.F32.PACK_AB R135, R203, R198 ;  /* 0x000000c6cb87723e */ /* 0x008fe200000010ff */
[----:B------:R-:W-:Y:S01]  /*4600*/  FADD.FTZ R198, R198, R195 ;  /* 0x000000c3c6c67221 */ /* 0x000fe20000010000 */
[----:B------:R-:W-:Y:S01]  /*4610*/  MUFU.EX2 R53, R53 ;  /* 0x0000003500357308 */ /* 0x000fe20000000800 */
[----:B------:R-:W-:Y:S02]  /*4620*/  FADD.FTZ R201, R202, R201 ;  /* 0x000000c9cac97221 */ /* 0x000fe40000010000 */
[----:B------:R-:W-:Y:S01]  /*4630*/  HMMA.16816.F32.BF16 R20, R168, R158, R20 ;  /* 0x0000009ea814723c */ /* 0x000fe20000041814 */
[-CC-:B------:R-:W-:Y:S01]  /*4640*/  FFMA.FTZ R168, R10, R172.reuse, -R167.reuse ;  /* 0x000000ac0aa87223 */ /* 0x180fe200000108a7 */
[-CC-:B------:R-:W-:Y:S01]  /*4650*/  FFMA.FTZ R169, R11, R172.reuse, -R167.reuse ;  /* 0x000000ac0ba97223 */ /* 0x180fe200000108a7 */
[-C--:B------:R-:W-:Y:S01]  /*4660*/  FFMA.FTZ R170, R6, R172.reuse, -R167 ;  /* 0x000000ac06aa7223 */ /* 0x080fe200000108a7 */
[----:B------:R-:W-:Y:S01]  /*4670*/  FFMA.FTZ R171, R8, R172, -R177 ;  /* 0x000000ac08ab7223 */ /* 0x000fe200000108b1 */
[----:B------:R-:W-:Y:S01]  /*4680*/  LDSM.16.MT88.4 R156, [R178+0xb800] ;  /* 0x00b80000b29c783b */ /* 0x000fe20000004200 */
[----:B------:R-:W-:Y:S01]  /*4690*/  FADD.FTZ R198, R203, R198 ;  /* 0x000000c6cbc67221 */ /* 0x000fe20000010000 */
[----:B------:R-:W-:Y:S01]  /*46a0*/  MUFU.EX2 R168, R168 ;  /* 0x000000a800a87308 */ /* 0x000fe20000000800 */
[C---:B-----5:R-:W-:Y:S01]  /*46b0*/  HMMA.16816.F32.BF16 R28, R132.reuse, R140, R28 ;  /* 0x0000008c841c723c */ /* 0x060fe2000004181c */
[----:B------:R-:W-:Y:S02]  /*46c0*/  LDSM.16.MT88.4 R4, [R185+0xb800] ;  /* 0x00b80000b904783b */ /* 0x000fe40000004200 */
[----:B------:R-:W1:Y:S02]  /*46d0*/  MUFU.EX2 R169, R169 ;  /* 0x000000a900a97308 */ /* 0x000e640000000800 */
[----:B------:R-:W-:Y:S02]  /*46e0*/  LDSM.16.MT88.4 R8, [R174+0xb800] ;  /* 0x00b80000ae08783b */ /* 0x000fe40000004200 */
[----:B------:R-:W-:Y:S01]  /*46f0*/  MUFU.EX2 R170, R170 ;  /* 0x000000aa00aa7308 */ /* 0x000fe20000000800 */
[C---:B------:R-:W-:Y:S01]  /*4700*/  HMMA.16816.F32.BF16 R136, R132.reuse, R142, R136 ;  /* 0x0000008e8488723c */ /* 0x040fe20000041888 */
[----:B------:R-:W2:Y:S02]  /*4710*/  LDSM.16.MT88.4 R140, [R173+0xb800] ;  /* 0x00b80000ad8c783b */ /* 0x000ea40000004200 */
[----:B------:R-:W3:Y:S04]  /*4720*/  MUFU.EX2 R171, R171 ;  /* 0x000000ab00ab7308 */ /* 0x000ee80000000800 */
[----:B------:R-:W-:Y:S01]  /*4730*/  MUFU.EX2 R55, R55 ;  /* 0x0000003700377308 */ /* 0x000fe20000000800 */
[C---:B------:R-:W-:Y:S01]  /*4740*/  HMMA.16816.F32.BF16 R152, R132.reuse, R12, R152 ;  /* 0x0000000c8498723c */ /* 0x040fe20000041898 */
[C---:B-1----:R-:W-:Y:S01]  /*4750*/  F2FP.BF16.F32.PACK_AB R13, R169.reuse, R168 ;  /* 0x000000a8a90d723e */ /* 0x042fe200000010ff */
[----:B------:R-:W-:Y:S01]  /*4760*/  FADD.FTZ R168, R168, R198 ;  /* 0x000000c6a8a87221 */ /* 0x000fe20000010000 */
[----:B------:R-:W-:Y:S03]  /*4770*/  MUFU.EX2 R50, R50 ;  /* 0x0000003200327308 */ /* 0x000fe60000000800 */
[----:B------:R-:W-:Y:S01]  /*4780*/  FADD.FTZ R168, R169, R168 ;  /* 0x000000a8a9a87221 */ /* 0x000fe20000010000 */
[----:B------:R-:W-:Y:S01]  /*4790*/  MUFU.EX2 R46, R46 ;  /* 0x0000002e002e7308 */ /* 0x000fe20000000800 */
[C---:B------:R-:W-:Y:S01]  /*47a0*/  HMMA.16816.F32.BF16 R20, R132.reuse, R14, R20 ;  /* 0x0000000e8414723c */ /* 0x040fe20000041814 */
[----:B---3--:R-:W-:Y:S01]  /*47b0*/  F2FP.BF16.F32.PACK_AB R12, R204, R171 ;  /* 0x000000abcc0c723e */ /* 0x008fe200000010ff */
[----:B------:R-:W-:Y:S01]  /*47c0*/  FADD.FTZ R171, R171, R201 ;  /* 0x000000c9abab7221 */ /* 0x000fe20000010000 */
[----:B------:R-:W-:Y:S01]  /*47d0*/  F2FP.BF16.F32.PACK_AB R14, R206, R205 ;  /* 0x000000cdce0e723e */ /* 0x000fe200000010ff */
[----:B------:R-:W-:Y:S01]  /*47e0*/  MUFU.EX2 R44, R44 ;  /* 0x0000002c002c7308 */ /* 0x000fe20000000800 */
[----:B------:R-:W-:Y:S01]  /*47f0*/  F2FP.BF16.F32.PACK_AB R15, R207, R170 ;  /* 0x000000aacf0f723e */ /* 0x000fe200000010ff */
[----:B------:R-:W-:Y:S01]  /*4800*/  FADD.FTZ R171, R204, R171 ;  /* 0x000000abccab7221 */ /* 0x000fe20000010000 */
[----:B------:R-:W-:Y:S01]  /*4810*/  FADD.FTZ R170, R170, R168 ;  /* 0x000000a8aaaa7221 */ /* 0x000fe20000010000 */
[----:B------:R-:W-:Y:S01]  /*4820*/  HMMA.16816.F32.BF16 R144, R132, R16, R144 ;  /* 0x000000108490723c */ /* 0x000fe20000041890 */
[----:B------:R-:W-:Y:S01]  /*4830*/  MUFU.EX2 R45, R45 ;  /* 0x0000002d002d7308 */ /* 0x000fe20000000800 */
[----:B------:R-:W-:Y:S01]  /*4840*/  FADD.FTZ R205, R205, R171 ;  /* 0x000000abcdcd7221 */ /* 0x000fe20000010000 */
[----:B------:R-:W-:-:S02]  /*4850*/  FADD.FTZ R170, R207, R170 ;  /* 0x000000aacfaa7221 */ /* 0x000fc40000010000 */
[----:B------:R-:W-:Y:S01]  /*4860*/  MUFU.EX2 R47, R47 ;  /* 0x0000002f002f7308 */ /* 0x000fe20000000800 */
[----:B------:R-:W-:Y:S02]  /*4870*/  FADD.FTZ R205, R206, R205 ;  /* 0x000000cdcecd7221 */ /* 0x000fe40000010000 */
[C---:B------:R-:W-:Y:S01]  /*4880*/  HMMA.16816.F32.BF16 R24, R132.reuse, R18, R24 ;  /* 0x000000128418723c */ /* 0x040fe20000041818 */
[----:B------:R-:W-:Y:S01]  /*4890*/  LDSM.16.MT88.4 R16, [R173+0xc000] ;  /* 0x00c00000ad10783b */ /* 0x000fe20000004200 */
[----:B------:R-:W-:Y:S04]  /*48a0*/  MUFU.EX2 R251, R251 ;  /* 0x000000fb00fb7308 */ /* 0x000fe80000000800 */
[----:B------:R-:W-:Y:S02]  /*48b0*/  MUFU.EX2 R252, R252 ;  /* 0x000000fc00fc7308 */ /* 0x000fe40000000800 */
[----:B------:R-:W-:Y:S01]  /*48c0*/  HMMA.16816.F32.BF16 R160, R132, R148, R160 ;  /* 0x0000009484a0723c */ /* 0x000fe200000418a0 */
[----:B------:R-:W-:-:S06]  /*48d0*/  FFMA.FTZ R148, R109, R172, -R177 ;  /* 0x000000ac6d947223 */ /* 0x000fcc00000108b1 */
[----:B------:R-:W-:Y:S01]  /*48e0*/  MUFU.EX2 R148, R148 ;  /* 0x0000009400947308 */ /* 0x000fe20000000800 */
[----:B------:R-:W-:Y:S01]  /*48f0*/  HMMA.16816.F32.BF16 R32, R132, R150, R32 ;  /* 0x000000968420723c */ /* 0x000fe20000041820 */
[-CC-:B------:R-:W-:Y:S01]  /*4900*/  FFMA.FTZ R132, R130, R172.reuse, -R167.reuse ;  /* 0x000000ac82847223 */ /* 0x180fe200000108a7 */
[-C--:B------:R-:W-:Y:S01]  /*4910*/  FFMA.FTZ R133, R131, R172.reuse, -R167 ;  /* 0x000000ac83857223 */ /* 0x080fe200000108a7 */
[-C--:B------:R-:W-:Y:S01]  /*4920*/  FFMA.FTZ R135, R128, R172.reuse, -R177 ;  /* 0x000000ac80877223 */ /* 0x080fe200000108b1 */
[----:B------:R-:W-:-:S03]  /*4930*/  FFMA.FTZ R134, R126, R172, -R167 ;  /* 0x000000ac7e867223 */ /* 0x000fc600000108a7 */
[----:B------:R-:W1:Y:S01]  /*4940*/  MUFU.EX2 R132, R132 ;  /* 0x0000008400847308 */ /* 0x000e620000000800 */
[C---:B--2---:R-:W-:Y:S01]  /*4950*/  HMMA.16816.F32.BF16 R28, R12.reuse, R140, R28 ;  /* 0x0000008c0c1c723c */ /* 0x044fe2000004181c */
[-CC-:B------:R-:W-:Y:S01]  /*4960*/  FFMA.FTZ R140, R129, R172.reuse, -R177.reuse ;  /* 0x000000ac818c7223 */ /* 0x180fe200000108b1 */
[-CC-:B------:R-:W-:Y:S01]  /*4970*/  FFMA.FTZ R141, R124, R172.reuse, -R177.reuse ;  /* 0x000000ac7c8d7223 */ /* 0x180fe200000108b1 */
[----:B------:R-:W2:Y:S01]  /*4980*/  LDSM.16.MT88.4 R128, [R178+0xc000] ;  /* 0x00c00000b280783b */ /* 0x000ea20000004200 */
[----:B------:R-:W-:Y:S04]  /*4990*/  MUFU.EX2 R133, R133 ;  /* 0x0000008500857308 */ /* 0x000fe80000000800 */
[----:B------:R-:W-:Y:S01]  /*49a0*/  HMMA.16816.F32.BF16 R136, R12, R142, R136 ;  /* 0x0000008e0c88723c */ /* 0x000fe20000041888 */
[-C--:B------:R-:W-:Y:S01]  /*49b0*/  FFMA.FTZ R142, R125, R172.reuse, -R177 ;  /* 0x000000ac7d8e7223 */ /* 0x080fe200000108b1 */
[----:B------:R-:W-:Y:S01]  /*49c0*/  FFMA.FTZ R143, R127, R172, -R167 ;  /* 0x000000ac7f8f7223 */ /* 0x000fe200000108a7 */
[----:B------:R-:W-:Y:S01]  /*49d0*/  MUFU.EX2 R134, R134 ;  /* 0x0000008600867308 */ /* 0x000fe20000000800 */
[----:B------:R-:W-:Y:S01]  /*49e0*/  LDSM.16.MT88.4 R124, [R178+0xc800] ;  /* 0x00c80000b27c783b */ /* 0x000fe20000004200 */
[----:B-1----:R-:W-:-:S02]  /*49f0*/  FADD.FTZ R170, R132, R170 ;  /* 0x000000aa84aa7221 */ /* 0x002fc40000010000 */
[----:B------:R-:W1:Y:S01]  /*4a00*/  MUFU.EX2 R135, R135 ;  /* 0x0000008700877308 */ /* 0x000e620000000800 */
[C---:B------:R-:W-:Y:S03]  /*4a10*/  HMMA.16816.F32.BF16 R144, R12.reuse, R156, R144 ;  /* 0x0000009c0c90723c */ /* 0x040fe60000041890 */
[----:B------:R-:W3:Y:S04]  /*4a20*/  MUFU.EX2 R140, R140 ;  /* 0x0000008c008c7308 */ /* 0x000ee80000000800 */
[----:B------:R-:W4:Y:S01]  /*4a30*/  MUFU.EX2 R141, R141 ;  /* 0x0000008d008d7308 */ /* 0x000f220000000800 */
[----:B------:R-:W-:Y:S03]  /*4a40*/  HMMA.16816.F32.BF16 R152, R12, R4, R152 ;  /* 0x000000040c98723c */ /* 0x000fe60000041898 */
[----:B------:R-:W5:Y:S01]  /*4a50*/  MUFU.EX2 R142, R142 ;  /* 0x0000008e008e7308 */ /* 0x000f620000000800 */
[----:B-1----:R-:W-:-:S03]  /*4a60*/  FADD.FTZ R205, R135, R205 ;  /* 0x000000cd87cd7221 */ /* 0x002fc60000010000 */
[----:B------:R-:W1:Y:S01]  /*4a70*/  MUFU.EX2 R143, R143 ;  /* 0x0000008f008f7308 */ /* 0x000e620000000800 */
[C---:B------:R-:W-:Y:S01]  /*4a80*/  HMMA.16816.F32.BF16 R20, R12.reuse, R6, R20 ;  /* 0x000000060c14723c */ /* 0x040fe20000041814 */
[----:B------:R-:W2:Y:S07]  /*4a90*/  LDSM.16.MT88.4 R4, [R185+0xc000] ;  /* 0x00c00000b904783b */ /* 0x000eae0000004200 */
[C---:B------:R-:W-:Y:S01]  /*4aa0*/  HMMA.16816.F32.BF16 R24, R12.reuse, R158, R24 ;  /* 0x0000009e0c18723c */ /* 0x040fe20000041818 */
[----:B------:R-:W-:Y:S07]  /*4ab0*/  LDSM.16.MT88.4 R156, [R173+0x11800] ;  /* 0x01180000ad9c783b */ /* 0x000fee0000004200 */
[----:B------:R-:W-:Y:S01]  /*4ac0*/  HMMA.16816.F32.BF16 R160, R12, R8, R160 ;  /* 0x000000080ca0723c */ /* 0x000fe200000418a0 */
[C---:B---3--:R-:W-:Y:S01]  /*4ad0*/  F2FP.BF16.F32.PACK_AB R8, R140.reuse, R135 ;  /* 0x000000878c08723e */ /* 0x048fe200000010ff */
[----:B------:R-:W-:Y:S01]  /*4ae0*/  FADD.FTZ R140, R140, R205 ;  /* 0x000000cd8c8c7221 */ /* 0x000fe20000010000 */
[C---:B------:R-:W-:Y:S01]  /*4af0*/  F2FP.BF16.F32.PACK_AB R9, R133.reuse, R132 ;  /* 0x000000848509723e */ /* 0x040fe200000010ff */
[----:B------:R-:W-:-:S02]  /*4b00*/  FADD.FTZ R133, R133, R170 ;  /* 0x000000aa85857221 */ /* 0x000fc40000010000 */
[----:B----4-:R-:W-:Y:S02]  /*4b10*/  FADD.FTZ R140, R141, R140 ;  /* 0x0000008c8d8c7221 */ /* 0x010fe40000010000 */
[----:B------:R-:W-:Y:S01]  /*4b20*/  HMMA.16816.F32.BF16 R32, R12, R10, R32 ;  /* 0x0000000a0c20723c */ /* 0x000fe20000041820 */
[----:B-----5:R-:W-:Y:S01]  /*4b30*/  F2FP.BF16.F32.PACK_AB R10, R142, R141 ;  /* 0x0000008d8e0a723e */ /* 0x020fe200000010ff */
[----:B------:R-:W3:Y:S01]  /*4b40*/  LDSM.16.MT88.4 R12, [R174+0xc000] ;  /* 0x00c00000ae0c783b */ /* 0x000ee20000004200 */
[----:B-1----:R-:W-:Y:S01]  /*4b50*/  F2FP.BF16.F32.PACK_AB R11, R143, R134 ;  /* 0x000000868f0b723e */ /* 0x002fe200000010ff */
[----:B------:R-:W-:Y:S01]  /*4b60*/  FADD.FTZ R133, R134, R133 ;  /* 0x0000008586857221 */ /* 0x000fe20000010000 */
[----:B------:R-:W-:-:S03]  /*4b70*/  FADD.FTZ R140, R142, R140 ;  /* 0x0000008c8e8c7221 */ /* 0x000fc60000010000 */
[----:B------:R-:W-:Y:S02]  /*4b80*/  FADD.FTZ R133, R143, R133 ;  /* 0x000000858f857221 */ /* 0x000fe40000010000 */
[C---:B--2---:R-:W-:Y:S01]  /*4b90*/  HMMA.16816.F32.BF16 R144, R8.reuse, R128, R144 ;  /* 0x000000800890723c */ /* 0x044fe20000041890 */
[-CC-:B------:R-:W-:Y:S01]  /*4ba0*/  FFMA.FTZ R129, R120, R172.reuse, -R177.reuse ;  /* 0x000000ac78817223 */ /* 0x180fe200000108b1 */
[-CC-:B------:R-:W-:Y:S01]  /*4bb0*/  FFMA.FTZ R128, R121, R172.reuse, -R177.reuse ;  /* 0x000000ac79807223 */ /* 0x180fe200000108b1 */
[----:B------:R-:W-:Y:S04]  /*4bc0*/  MUFU.EX2 R120, R118 ;  /* 0x0000007600787308 */ /* 0x000fe80000000800 */
[----:B------:R1:W-:Y:S01]  /*4bd0*/  MUFU.EX2 R121, R129 ;  /* 0x0000008100797308 */ /* 0x0003e20000000800 */
[C---:B------:R-:W-:Y:S03]  /*4be0*/  HMMA.16816.F32.BF16 R28, R8.reuse, R16, R28 ;  /* 0x00000010081c723c */ /* 0x040fe6000004181c */
[----:B------:R-:W2:Y:S05]  /*4bf0*/  MUFU.EX2 R128, R128 ;  /* 0x0000008000807308 */ /* 0x000eaa0000000800 */
[----:B------:R-:W-:Y:S01]  /*4c00*/  HMMA.16816.F32.BF16 R136, R8, R18, R136 ;  /* 0x000000120888723c */ /* 0x000fe20000041888 */
[----:B------:R-:W4:Y:S01]  /*4c10*/  LDSM.16.MT88.4 R16, [R173+0xc800] ;  /* 0x00c80000ad10783b */ /* 0x000f220000004200 */
[----:B-1----:R-:W-:-:S06]  /*4c20*/  FFMA.FTZ R129, R116, R172, -R177 ;  /* 0x000000ac74817223 */ /* 0x002fcc00000108b1 */
[C---:B------:R-:W-:Y:S01]  /*4c30*/  HMMA.16816.F32.BF16 R24, R8.reuse, R130, R24 ;  /* 0x000000820818723c */ /* 0x040fe20000041818 */
[-C--:B------:R-:W-:Y:S01]  /*4c40*/  FFMA.FTZ R130, R117, R172.reuse, -R177 ;  /* 0x000000ac75827223 */ /* 0x080fe200000108b1 */
[----:B------:R-:W-:Y:S01]  /*4c50*/  FFMA.FTZ R131, R119, R172, -R167 ;  /* 0x000000ac77837223 */ /* 0x000fe200000108a7 */
[----:B------:R-:W-:Y:S01]  /*4c60*/  MUFU.EX2 R129, R129 ;  /* 0x0000008100817308 */ /* 0x000fe20000000800 */
[----:B------:R-:W1:Y:S03]  /*4c70*/  LDSM.16.MT88.4 R116, [R185+0xc800] ;  /* 0x00c80000b974783b */ /* 0x000e660000004200 */
[----:B------:R-:W5:Y:S01]  /*4c80*/  MUFU.EX2 R130, R130 ;  /* 0x0000008200827308 */ /* 0x000f620000000800 */
[C---:B------:R-:W-:Y:S03]  /*4c90*/  HMMA.16816.F32.BF16 R152, R8.reuse, R4, R152 ;  /* 0x000000040898723c */ /* 0x040fe60000041898 */
[----:B------:R-:W5:Y:S05]  /*4ca0*/  MUFU.EX2 R131, R131 ;  /* 0x0000008300837308 */ /* 0x000f6a0000000800 */
[C---:B------:R-:W-:Y:S01]  /*4cb0*/  HMMA.16816.F32.BF16 R20, R8.reuse, R6, R20 ;  /* 0x000000060814723c */ /* 0x040fe20000041814 */
[----:B------:R-:W1:Y:S07]  /*4cc0*/  LDSM.16.MT88.4 R4, [R174+0xc800] ;  /* 0x00c80000ae04783b */ /* 0x000e6e0000004200 */
[C---:B---3--:R-:W-:Y:S08]  /*4cd0*/  HMMA.16816.F32.BF16 R160, R8.reuse, R12, R160 ;  /* 0x0000000c08a0723c */ /* 0x048ff000000418a0 */
[----:B------:R-:W-:Y:S01]  /*4ce0*/  HMMA.16816.F32.BF16 R32, R8, R14, R32 ;  /* 0x0000000e0820723c */ /* 0x000fe20000041820 */
[----:B------:R-:W3:Y:S01]  /*4cf0*/  LDSM.16.MT88.4 R12, [R173+0xd000] ;  /* 0x00d00000ad0c783b */ /* 0x000ee20000004200 */
[----:B--2---:R-:W-:Y:S01]  /*4d00*/  F2FP.BF16.F32.PACK_AB R8, R128, R121 ;  /* 0x000000798008723e */ /* 0x004fe200000010ff */
[----:B------:R-:W-:Y:S01]  /*4d10*/  FADD.FTZ R121, R121, R140 ;  /* 0x0000008c79797221 */ /* 0x000fe20000010000 */
[----:B------:R-:W-:Y:S01]  /*4d20*/  F2FP.BF16.F32.PACK_AB R9, R123, R122 ;  /* 0x0000007a7b09723e */ /* 0x000fe200000010ff */
[----:B------:R-:W-:Y:S01]  /*4d30*/  FADD.FTZ R122, R122, R133 ;  /* 0x000000857a7a7221 */ /* 0x000fe20000010000 */
[----:B-----5:R-:W-:Y:S01]  /*4d40*/  F2FP.BF16.F32.PACK_AB R10, R130, R129 ;  /* 0x00000081820a723e */ /* 0x020fe200000010ff */
[----:B------:R-:W-:Y:S01]  /*4d50*/  FADD.FTZ R121, R128, R121 ;  /* 0x0000007980797221 */ /* 0x000fe20000010000 */
[----:B------:R-:W-:Y:S01]  /*4d60*/  F2FP.BF16.F32.PACK_AB R11, R131, R120 ;  /* 0x00000078830b723e */ /* 0x000fe200000010ff */
[----:B------:R-:W-:-:S02]  /*4d70*/  FADD.FTZ R122, R123, R122 ;  /* 0x0000007a7b7a7221 */ /* 0x000fc40000010000 */
[----:B------:R-:W-:Y:S02]  /*4d80*/  FADD.FTZ R121, R129, R121 ;  /* 0x0000007981797221 */ /* 0x000fe40000010000 */
[----:B------:R-:W-:Y:S02]  /*4d90*/  FADD.FTZ R122, R120, R122 ;  /* 0x0000007a787a7221 */ /* 0x000fe40000010000 */
[----:B----4-:R-:W-:Y:S01]  /*4da0*/  HMMA.16816.F32.BF16 R28, R8, R16, R28 ;  /* 0x00000010081c723c */ /* 0x010fe2000004181c */
[----:B------:R-:W-:Y:S01]  /*4db0*/  FADD.FTZ R130, R130, R121 ;  /* 0x0000007982827221 */ /* 0x000fe20000010000 */
[----:B------:R-:W-:-:S06]  /*4dc0*/  FADD.FTZ R131, R131, R122 ;  /* 0x0000007a83837221 */ /* 0x000fcc0000010000 */
[C---:B------:R-:W-:Y:S01]  /*4dd0*/  HMMA.16816.F32.BF16 R136, R8.reuse, R18, R136 ;  /* 0x000000120888723c */ /* 0x040fe20000041888 */
[----:B------:R-:W2:Y:S07]  /*4de0*/  LDSM.16.MT88.4 R16, [R178+0xd000] ;  /* 0x00d00000b210783b */ /* 0x000eae0000004200 */
[----:B------:R-:W-:Y:S01]  /*4df0*/  HMMA.16816.F32.BF16 R144, R8, R124, R144 ;  /* 0x0000007c0890723c */ /* 0x000fe20000041890 */
[-CC-:B------:R-:W-:Y:S01]  /*4e00*/  FFMA.FTZ R124, R114, R172.reuse, -R167.reuse ;  /* 0x000000ac727c7223 */ /* 0x180fe200000108a7 */
[----:B------:R-:W-:-:S05]  /*4e10*/  FFMA.FTZ R125, R115, R172, -R167 ;  /* 0x000000ac737d7223 */ /* 0x000fca00000108a7 */
[----:B------:R-:W-:Y:S01]  /*4e20*/  MUFU.EX2 R124, R124 ;  /* 0x0000007c007c7308 */ /* 0x000fe20000000800 */
[C---:B------:R-:W-:Y:S01]  /*4e30*/  HMMA.16816.F32.BF16 R24, R8.reuse, R126, R24 ;  /* 0x0000007e0818723c */ /* 0x040fe20000041818 */
[-C--:B------:R-:W-:Y:S01]  /*4e40*/  FFMA.FTZ R126, R110, R172.reuse, -R167 ;  /* 0x000000ac6e7e7223 */ /* 0x080fe200000108a7 */
[-CC-:B------:R-:W-:Y:S01]  /*4e50*/  FFMA.FTZ R127, R108, R172.reuse, -R177.reuse ;  /* 0x000000ac6c7f7223 */ /* 0x180fe200000108b1 */
[----:B------:R-:W4:Y:S04]  /*4e60*/  MUFU.EX2 R125, R125 ;  /* 0x0000007d007d7308 */ /* 0x000f280000000800 */
[----:B------:R-:W-:Y:S01]  /*4e70*/  MUFU.EX2 R126, R126 ;  /* 0x0000007e007e7308 */ /* 0x000fe20000000800 */
[----:B-1----:R-:W-:Y:S01]  /*4e80*/  HMMA.16816.F32.BF16 R20, R8, R118, R20 ;  /* 0x000000760814723c */ /* 0x002fe20000041814 */
[----:B------:R-:W-:-:S02]  /*4e90*/  FFMA.FTZ R119, R77, R172, -R177 ;  /* 0x000000ac4d777223 */ /* 0x000fc400000108b1 */
[----:B------:R1:W-:Y:S04]  /*4ea0*/  MUFU.EX2 R118, R111 ;  /* 0x0000006f00767308 */ /* 0x0003e80000000800 */
[----:B------:R-:W5:Y:S01]  /*4eb0*/  MUFU.EX2 R127, R127 ;  /* 0x0000007f007f7308 */ /* 0x000f620000000800 */
[C---:B------:R-:W-:Y:S03]  /*4ec0*/  HMMA.16816.F32.BF16 R152, R8.reuse, R116, R152 ;  /* 0x000000740898723c */ /* 0x040fe60000041898 */
[----:B------:R-:W3:Y:S04]  /*4ed0*/  MUFU.EX2 R116, R112 ;  /* 0x0000007000747308 */ /* 0x000ee80000000800 */
[----:B------:R-:W2:Y:S01]  /*4ee0*/  MUFU.EX2 R117, R113 ;  /* 0x0000007100757308 */ /* 0x000ea20000000800 */
[----:B------:R-:W-:Y:S01]  /*4ef0*/  HMMA.16816.F32.BF16 R160, R8, R4, R160 ;  /* 0x0000000408a0723c */ /* 0x000fe200000418a0 */
[----:B-1----:R-:W1:Y:S01]  /*4f00*/  LDSM.16.MT88.4 R108, [R185+0xd000] ;  /* 0x00d00000b96c783b */ /* 0x002e620000004200 */
[----:B----4-:R-:W-:Y:S01]  /*4f10*/  F2FP.BF16.F32.PACK_AB R5, R125, R124 ;  /* 0x0000007c7d05723e */ /* 0x010fe200000010ff */
[----:B------:R-:W-:Y:S01]  /*4f20*/  MUFU.EX2 R119, R119 ;  /* 0x0000007700777308 */ /* 0x000fe20000000800 */
[----:B------:R-:W-:-:S04]  /*4f30*/  FADD.FTZ R124, R124, R131 ;  /* 0x000000837c7c7221 */ /* 0x000fc80000010000 */
[----:B------:R-:W-:Y:S01]  /*4f40*/  HMMA.16816.F32.BF16 R32, R8, R6, R32 ;  /* 0x000000060820723c */ /* 0x000fe20000041820 */
[----:B-----5:R-:W-:Y:S01]  /*4f50*/  F2FP.BF16.F32.PACK_AB R6, R148, R127 ;  /* 0x0000007f9406723e */ /* 0x020fe200000010ff */
[----:B------:R-:W4:Y:S01]  /*4f60*/  LDSM.16.MT88.4 R8, [R174+0xd000] ;  /* 0x00d00000ae08783b */ /* 0x000f220000004200 */
[----:B------:R-:W-:Y:S01]  /*4f70*/  F2FP.BF16.F32.PACK_AB R7, R118, R126 ;  /* 0x0000007e7607723e */ /* 0x000fe200000010ff */
[----:B---3--:R-:W-:Y:S01]  /*4f80*/  FADD.FTZ R130, R116, R130 ;  /* 0x0000008274827221 */ /* 0x008fe20000010000 */
[----:B--2---:R-:W-:Y:S01]  /*4f90*/  F2FP.BF16.F32.PACK_AB R4, R117, R116 ;  /* 0x000000747504723e */ /* 0x004fe200000010ff */
[----:B------:R-:W-:Y:S01]  /*4fa0*/  LDSM.16.MT88.4 R112, [R178+0xd800] ;  /* 0x00d80000b270783b */ /* 0x000fe20000004200 */
[----:B------:R-:W-:Y:S01]  /*4fb0*/  FADD.FTZ R124, R125, R124 ;  /* 0x0000007c7d7c7221 */ /* 0x000fe20000010000 */
[----:B------:R-:W-:-:S03]  /*4fc0*/  FADD.FTZ R117, R117, R130 ;  /* 0x0000008275757221 */ /* 0x000fc60000010000 */
[----:B------:R-:W-:Y:S01]  /*4fd0*/  FADD.FTZ R126, R126, R124 ;  /* 0x0000007c7e7e7221 */ /* 0x000fe20000010000 */
[----:B------:R-:W-:Y:S01]  /*4fe0*/  HMMA.16816.F32.BF16 R28, R4, R12, R28 ;  /* 0x0000000c041c723c */ /* 0x000fe2000004181c */
[----:B------:R-:W-:Y:S02]  /*4ff0*/  FADD.FTZ R117, R127, R117 ;  /* 0x000000757f757221 */ /* 0x000fe40000010000 */
[----:B------:R-:W-:Y:S02]  /*5000*/  FADD.FTZ R126, R118, R126 ;  /* 0x0000007e767e7221 */ /* 0x000fe40000010000 */
[----:B------:R-:W-:-:S03]  /*5010*/  FADD.FTZ R148, R148, R117 ;  /* 0x0000007594947221 */ /* 0x000fc60000010000 */
[C---:B------:R-:W-:Y:S01]  /*5020*/  HMMA.16816.F32.BF16 R136, R4.reuse, R14, R136 ;  /* 0x0000000e0488723c */ /* 0x040fe20000041888 */
[----:B------:R-:W2:Y:S07]  /*5030*/  LDSM.16.MT88.4 R12, [R173+0xd800] ;  /* 0x00d80000ad0c783b */ /* 0x000eae0000004200 */
[C---:B------:R-:W-:Y:S01]  /*5040*/  HMMA.16816.F32.BF16 R144, R4.reuse, R16, R144 ;  /* 0x000000100490723c */ /* 0x040fe20000041890 */
[-C--:B------:R-:W-:Y:S01]  /*5050*/  FFMA.FTZ R16, R102, R172.reuse, -R167 ;  /* 0x000000ac66107223 */ /* 0x080fe200000108a7 */
[-CC-:B------:R-:W-:Y:S01]  /*5060*/  FFMA.FTZ R17, R105, R172.reuse, -R177.reuse ;  /* 0x000000ac69117223 */ /* 0x180fe200000108b1 */
[----:B------:R3:W5:Y:S05]  /*5070*/  MUFU.EX2 R102, R107 ;  /* 0x0000006b00667308 */ /* 0x00076a0000000800 */
[----:B------:R-:W-:Y:S01]  /*5080*/  HMMA.16816.F32.BF16 R24, R4, R18, R24 ;  /* 0x000000120418723c */ /* 0x000fe20000041818 */
[----:B------:R-:W-:-:S02]  /*5090*/  FFMA.FTZ R18, R104, R172, -R177 ;  /* 0x000000ac68127223 */ /* 0x000fc400000108b1 */
[----:B------:R4:W-:Y:S04]  /*50a0*/  MUFU.EX2 R104, R16 ;  /* 0x0000001000687308 */ /* 0x0009e80000000800 */
[----:B------:R-:W-:Y:S01]  /*50b0*/  MUFU.EX2 R105, R18 ;  /* 0x0000001200697308 */ /* 0x000fe20000000800 */
[----:B-1----:R-:W-:Y:S01]  /*50c0*/  HMMA.16816.F32.BF16 R152, R4, R108, R152 ;  /* 0x0000006c0498723c */ /* 0x002fe20000041898 */
[-C--:B---3--:R-:W-:Y:S01]  /*50d0*/  FFMA.FTZ R107, R103, R172.reuse, -R167 ;  /* 0x000000ac676b7223 */ /* 0x088fe200000108a7 */
[-C--:B------:R-:W-:Y:S01]  /*50e0*/  FFMA.FTZ R108, R101, R172.reuse, -R177 ;  /* 0x000000ac656c7223 */ /* 0x080fe200000108b1 */
[----:B------:R-:W-:-:S03]  /*50f0*/  FFMA.FTZ R109, R99, R172, -R167 ;  /* 0x000000ac636d7223 */ /* 0x000fc600000108a7 */
[----:B------:R1:W-:Y:S02]  /*5100*/  MUFU.EX2 R103, R108 ;  /* 0x0000006c00677308 */ /* 0x0003e40000000800 */
[C---:B------:R-:W-:Y:S01]  /*5110*/  HMMA.16816.F32.BF16 R20, R4.reuse, R110, R20 ;  /* 0x0000006e0414723c */ /* 0x040fe20000041814 */
[-CC-:B----4-:R-:W-:Y:S01]  /*5120*/  FFMA.FTZ R16, R100, R172.reuse, -R177.reuse ;  /* 0x000000ac64107223 */ /* 0x190fe200000108b1 */
[----:B------:R-:W3:Y:S01]  /*5130*/  MUFU.EX2 R107, R107 ;  /* 0x0000006b006b7308 */ /* 0x000ee20000000800 */
[-C--:B------:R-:W-:Y:S01]  /*5140*/  FFMA.FTZ R111, R96, R172.reuse, -R177 ;  /* 0x000000ac606f7223 */ /* 0x080fe200000108b1 */
[--C-:B------:R-:W-:Y:S02]  /*5150*/  FFMA.FTZ R110, R94, R172, -R167.reuse ;  /* 0x000000ac5e6e7223 */ /* 0x100fe400000108a7 */
[----:B------:R-:W4:Y:S02]  /*5160*/  MUFU.EX2 R100, R17 ;  /* 0x0000001100647308 */ /* 0x000f240000000800 */
[----:B------:R-:W-:Y:S01]  /*5170*/  HMMA.16816.F32.BF16 R160, R4, R8, R160 ;  /* 0x0000000804a0723c */ /* 0x000fe200000418a0 */
[----:B-----5:R-:W-:Y:S01]  /*5180*/  F2FP.BF16.F32.PACK_AB R9, R102, R106 ;  /* 0x0000006a6609723e */ /* 0x020fe200000010ff */
[----:B------:R5:W2:Y:S01]  /*5190*/  MUFU.EX2 R101, R16 ;  /* 0x0000001000657308 */ /* 0x000aa20000000800 */
[----:B------:R-:W-:Y:S01]  /*51a0*/  FADD.FTZ R106, R106, R126 ;  /* 0x0000007e6a6a7221 */ /* 0x000fe20000010000 */
[----:B-1----:R-:W-:-:S02]  /*51b0*/  FFMA.FTZ R108, R98, R172, -R167 ;  /* 0x000000ac626c7223 */ /* 0x002fc400000108a7 */
[----:B------:R-:W-:Y:S01]  /*51c0*/  MUFU.EX2 R109, R109 ;  /* 0x0000006d006d7308 */ /* 0x000fe20000000800 */
[----:B------:R-:W-:Y:S01]  /*51d0*/  FADD.FTZ R106, R102, R106 ;  /* 0x0000006a666a7221 */ /* 0x000fe20000010000 */
[----:B------:R-:W-:Y:S01]  /*51e0*/  HMMA.16816.F32.BF16 R32, R4, R10, R32 ;  /* 0x0000000a0420723c */ /* 0x000fe20000041820 */
[----:B------:R-:W-:Y:S01]  /*51f0*/  LDSM.16.MT88.4 R4, [R174+0xd800] ;  /* 0x00d80000ae04783b */ /* 0x000fe20000004200 */
[----:B---3--:R-:W-:Y:S01]  /*5200*/  F2FP.BF16.F32.PACK_AB R11, R107, R104 ;  /* 0x000000686b0b723e */ /* 0x008fe200000010ff */
[----:B------:R-:W-:Y:S01]  /*5210*/  MUFU.EX2 R108, R108 ;  /* 0x0000006c006c7308 */ /* 0x000fe20000000800 */
[----:B----4-:R-:W-:Y:S01]  /*5220*/  F2FP.BF16.F32.PACK_AB R8, R100, R105 ;  /* 0x000000696408723e */ /* 0x010fe200000010ff */
[----:B------:R-:W-:Y:S01]  /*5230*/  FADD.FTZ R105, R105, R148 ;  /* 0x0000009469697221 */ /* 0x000fe20000010000 */
[----:B------:R-:W-:Y:S01]  /*5240*/  FADD.FTZ R104, R104, R106 ;  /* 0x0000006a68687221 */ /* 0x000fe20000010000 */
[----:B------:R-:W-:Y:S01]  /*5250*/  MUFU.EX2 R110, R110 ;  /* 0x0000006e006e7308 */ /* 0x000fe20000000800 */
[----:B-----5:R-:W1:Y:S01]  /*5260*/  LDSM.16.MT88.4 R16, [R185+0xd800] ;  /* 0x00d80000b910783b */ /* 0x020e620000004200 */
[----:B--2---:R-:W-:Y:S01]  /*5270*/  F2FP.BF16.F32.PACK_AB R10, R103, R101 ;  /* 0x00000065670a723e */ /* 0x004fe200000010ff */
[----:B------:R-:W-:Y:S01]  /*5280*/  FADD.FTZ R105, R100, R105 ;  /* 0x0000006964697221 */ /* 0x000fe20000010000 */
[----:B------:R-:W-:Y:S01]  /*5290*/  MUFU.EX2 R111, R111 ;  /* 0x0000006f006f7308 */ /* 0x000fe20000000800 */
[----:B------:R-:W-:-:S02]  /*52a0*/  FADD.FTZ R104, R107, R104 ;  /* 0x000000686b687221 */ /* 0x000fc40000010000 */
[----:B------:R-:W-:Y:S02]  /*52b0*/  FADD.FTZ R101, R101, R105 ;  /* 0x0000006965657221 */ /* 0x000fe40000010000 */
[----:B------:R-:W-:Y:S02]  /*52c0*/  HMMA.16816.F32.BF16 R28, R8, R12, R28 ;  /* 0x0000000c081c723c */ /* 0x000fe4000004181c */
[----:B------:R-:W-:-:S06]  /*52d0*/  FADD.FTZ R101, R103, R101 ;  /* 0x0000006567657221 */ /* 0x000fcc0000010000 */
[C---:B------:R-:W-:Y:S01]  /*52e0*/  HMMA.16816.F32.BF16 R136, R8.reuse, R14, R136 ;  /* 0x0000000e0888723c */ /* 0x040fe20000041888 */
[----:B------:R-:W2:Y:S07]  /*52f0*/  LDSM.16.MT88.4 R12, [R173+0xe000] ;  /* 0x00e00000ad0c783b */ /* 0x000eae0000004200 */
[C---:B------:R-:W-:Y:S01]  /*5300*/  HMMA.16816.F32.BF16 R144, R8.reuse, R112, R144 ;  /* 0x000000700890723c */ /* 0x040fe20000041890 */
[-CC-:B------:R-:W-:Y:S01]  /*5310*/  FFMA.FTZ R112, R97, R172.reuse, -R177.reuse ;  /* 0x000000ac61707223 */ /* 0x180fe200000108b1 */
[-CC-:B------:R-:W-:Y:S01]  /*5320*/  FFMA.FTZ R113, R92, R172.reuse, -R177.reuse ;  /* 0x000000ac5c717223 */ /* 0x180fe200000108b1 */
[----:B------:R-:W3:Y:S04]  /*5330*/  LDSM.16.MT88.4 R96, [R178+0xe000] ;  /* 0x00e00000b260783b */ /* 0x000ee80000004200 */
[----:B------:R-:W4:Y:S01]  /*5340*/  MUFU.EX2 R112, R112 ;  /* 0x0000007000707308 */ /* 0x000f220000000800 */
[C---:B------:R-:W-:Y:S01]  /*5350*/  HMMA.16816.F32.BF16 R24, R8.reuse, R114, R24 ;  /* 0x000000720818723c */ /* 0x040fe20000041818 */
[-C--:B------:R-:W-:Y:S01]  /*5360*/  FFMA.FTZ R114, R93, R172.reuse, -R177 ;  /* 0x000000ac5d727223 */ /* 0x080fe200000108b1 */
[----:B------:R-:W-:Y:S01]  /*5370*/  FFMA.FTZ R115, R95, R172, -R167 ;  /* 0x000000ac5f737223 */ /* 0x000fe200000108a7 */
[----:B------:R-:W-:Y:S01]  /*5380*/  MUFU.EX2 R113, R113 ;  /* 0x0000007100717308 */ /* 0x000fe20000000800 */
[----:B------:R-:W-:Y:S03]  /*5390*/  LDSM.16.MT88.4 R92, [R178+0xe800] ;  /* 0x00e80000b25c783b */ /* 0x000fe60000004200 */
[----:B------:R-:W5:Y:S01]  /*53a0*/  MUFU.EX2 R114, R114 ;  /* 0x0000007200727308 */ /* 0x000f620000000800 */
[C---:B-1----:R-:W-:Y:S03]  /*53b0*/  HMMA.16816.F32.BF16 R152, R8.reuse, R16, R152 ;  /* 0x000000100898723c */ /* 0x042fe60000041898 */
[----:B------:R-:W1:Y:S05]  /*53c0*/  MUFU.EX2 R115, R115 ;  /* 0x0000007300737308 */ /* 0x000e6a0000000800 */
[C---:B------:R-:W-:Y:S01]  /*53d0*/  HMMA.16816.F32.BF16 R20, R8.reuse, R18, R20 ;  /* 0x000000120814723c */ /* 0x040fe20000041814 */
[----:B------:R-:W3:Y:S07]  /*53e0*/  LDSM.16.MT88.4 R16, [R185+0xe000] ;  /* 0x00e00000b910783b */ /* 0x000eee0000004200 */
[----:B------:R-:W-:Y:S01]  /*53f0*/  HMMA.16816.F32.BF16 R160, R8, R4, R160 ;  /* 0x0000000408a0723c */ /* 0x000fe200000418a0 */
[----:B----4-:R-:W-:Y:S01]  /*5400*/  F2FP.BF16.F32.PACK_AB R4, R112, R111 ;  /* 0x0000006f7004723e */ /* 0x010fe200000010ff */
[----:B------:R-:W-:Y:S01]  /*5410*/  FADD.FTZ R111, R111, R101 ;  /* 0x000000656f6f7221 */ /* 0x000fe20000010000 */
[----:B------:R-:W-:Y:S01]  /*5420*/  F2FP.BF16.F32.PACK_AB R5, R109, R108 ;  /* 0x0000006c6d05723e */ /* 0x000fe200000010ff */
[----:B------:R-:W-:-:S02]  /*5430*/  FADD.FTZ R108, R108, R104 ;  /* 0x000000686c6c7221 */ /* 0x000fc40000010000 */
[----:B------:R-:W-:Y:S02]  /*5440*/  FADD.FTZ R111, R112, R111 ;  /* 0x0000006f706f7221 */ /* 0x000fe40000010000 */
[----:B------:R-:W-:Y:S01]  /*5450*/  HMMA.16816.F32.BF16 R32, R8, R6, R32 ;  /* 0x000000060820723c */ /* 0x000fe20000041820 */
[----:B-----5:R-:W-:Y:S01]  /*5460*/  F2FP.BF16.F32.PACK_AB R6, R114, R113 ;  /* 0x000000717206723e */ /* 0x020fe200000010ff */
[----:B------:R-:W4:Y:S01]  /*5470*/  LDSM.16.MT88.4 R8, [R174+0xe000] ;  /* 0x00e00000ae08783b */ /* 0x000f220000004200 */
[----:B-1----:R-:W-:Y:S01]  /*5480*/  F2FP.BF16.F32.PACK_AB R7, R115, R110 ;  /* 0x0000006e7307723e */ /* 0x002fe200000010ff */
[----:B------:R-:W-:Y:S01]  /*5490*/  FADD.FTZ R108, R109, R108 ;  /* 0x0000006c6d6c7221 */ /* 0x000fe20000010000 */
[----:B------:R-:W-:-:S03]  /*54a0*/  FADD.FTZ R113, R113, R111 ;  /* 0x0000006f71717221 */ /* 0x000fc60000010000 */
[----:B------:R-:W-:Y:S01]  /*54b0*/  FADD.FTZ R110, R110, R108 ;  /* 0x0000006c6e6e7221 */ /* 0x000fe20000010000 */
[----:B------:R-:W-:Y:S01]  /*54c0*/  FADD.FTZ R113, R114, R113 ;  /* 0x0000007172717221 */ /* 0x000fe20000010000 */
[----:B--2---:R-:W-:Y:S02]  /*54d0*/  HMMA.16816.F32.BF16 R28, R4, R12, R28 ;  /* 0x0000000c041c723c */ /* 0x004fe4000004181c */
[----:B------:R-:W-:-:S04]  /*54e0*/  FADD.FTZ R110, R115, R110 ;  /* 0x0000006e736e7221 */ /* 0x000fc80000010000 */
[----:B------:R-:W-:Y:S02]  /*54f0*/  FADD.FTZ R110, R90, R110 ;  /* 0x0000006e5a6e7221 */ /* 0x000fe40000010000 */
[----:B------:R-:W-:Y:S01]  /*5500*/  HMMA.16816.F32.BF16 R136, R4, R14, R136 ;  /* 0x0000000e0488723c */ /* 0x000fe20000041888 */
[----:B------:R-:W1:Y:S01]  /*5510*/  LDSM.16.MT88.4 R12, [R173+0xe800] ;  /* 0x00e80000ad0c783b */ /* 0x000e620000004200 */
[----:B------:R-:W-:-:S06]  /*5520*/  FADD.FTZ R110, R91, R110 ;  /* 0x0000006e5b6e7221 */ /* 0x000fcc0000010000 */
[C---:B---3--:R-:W-:Y:S01]  /*5530*/  HMMA.16816.F32.BF16 R144, R4.reuse, R96, R144 ;  /* 0x000000600490723c */ /* 0x048fe20000041890 */
[-CC-:B------:R-:W-:Y:S01]  /*5540*/  FFMA.FTZ R97, R88, R172.reuse, -R177.reuse ;  /* 0x000000ac58617223 */ /* 0x180fe200000108b1 */
[-CC-:B------:R-:W-:Y:S01]  /*5550*/  FFMA.FTZ R96, R89, R172.reuse, -R177.reuse ;  /* 0x000000ac59607223 */ /* 0x180fe200000108b1 */
[----:B------:R-:W2:Y:S04]  /*5560*/  MUFU.EX2 R88, R86 ;  /* 0x0000005600587308 */ /* 0x000ea80000000800 */
[----:B------:R3:W5:Y:S01]  /*5570*/  MUFU.EX2 R89, R97 ;  /* 0x0000006100597308 */ /* 0x0007620000000800 */
[C---:B------:R-:W-:Y:S01]  /*5580*/  HMMA.16816.F32.BF16 R24, R4.reuse, R98, R24 ;  /* 0x000000620418723c */ /* 0x040fe20000041818 */
[-C--:B------:R-:W-:Y:S01]  /*5590*/  FFMA.FTZ R98, R85, R172.reuse, -R177 ;  /* 0x000000ac55627223 */ /* 0x080fe200000108b1 */
[----:B------:R-:W-:Y:S01]  /*55a0*/  FFMA.FTZ R99, R87, R172, -R167 ;  /* 0x000000ac57637223 */ /* 0x000fe200000108a7 */
[----:B------:R-:W4:Y:S04]  /*55b0*/  MUFU.EX2 R96, R96 ;  /* 0x0000006000607308 */ /* 0x000f280000000800 */
[----:B------:R-:W-:Y:S01]  /*55c0*/  MUFU.EX2 R98, R98 ;  /* 0x0000006200627308 */ /* 0x000fe20000000800 */
[----:B------:R-:W-:Y:S01]  /*55d0*/  HMMA.16816.F32.BF16 R152, R4, R16, R152 ;  /* 0x000000100498723c */ /* 0x000fe20000041898 */
[----:B--2---:R-:W-:-:S02]  /*55e0*/  FADD.FTZ R110, R88, R110 ;  /* 0x0000006e586e7221 */ /* 0x004fc40000010000 */
[----:B------:R-:W2:Y:S01]  /*55f0*/  MUFU.EX2 R99, R99 ;  /* 0x0000006300637308 */ /* 0x000ea20000000800 */
[----:B---3--:R-:W-:Y:S01]  /*5600*/  FFMA.FTZ R97, R84, R172, -R177 ;  /* 0x000000ac54617223 */ /* 0x008fe200000108b1 */
[----:B-----5:R-:W-:Y:S01]  /*5610*/  FADD.FTZ R113, R89, R113 ;  /* 0x0000007159717221 */ /* 0x020fe20000010000 */
[----:B------:R-:W3:Y:S02]  /*5620*/  LDSM.16.MT88.4 R84, [R185+0xe800] ;  /* 0x00e80000b954783b */ /* 0x000ee40000004200 */
[C---:B------:R-:W-:Y:S01]  /*5630*/  HMMA.16816.F32.BF16 R20, R4.reuse, R18, R20 ;  /* 0x000000120414723c */ /* 0x040fe20000041814 */
[C---:B----4-:R-:W-:Y:S01]  /*5640*/  FADD.FTZ R113, R96.reuse, R113 ;  /* 0x0000007160717221 */ /* 0x050fe20000010000 */
[----:B------:R-:W4:Y:S01]  /*5650*/  MUFU.EX2 R97, R97 ;  /* 0x0000006100617308 */ /* 0x000f220000000800 */
[----:B------:R-:W-:Y:S05]  /*5660*/  LDSM.16.MT88.4 R16, [R178+0xf000] ;  /* 0x00f00000b210783b */ /* 0x000fea0000004200 */
[----:B------:R-:W-:Y:S01]  /*5670*/  HMMA.16816.F32.BF16 R160, R4, R8, R160 ;  /* 0x0000000804a0723c */ /* 0x000fe200000418a0 */
[----:B------:R-:W-:Y:S01]  /*5680*/  F2FP.BF16.F32.PACK_AB R8, R96, R89 ;  /* 0x000000596008723e */ /* 0x000fe200000010ff */
[----:B--2---:R-:W-:Y:S01]  /*5690*/  FADD.FTZ R110, R99, R110 ;  /* 0x0000006e636e7221 */ /* 0x004fe20000010000 */
[----:B------:R-:W-:-:S05]  /*56a0*/  F2FP.BF16.F32.PACK_AB R9, R91, R90 ;  /* 0x0000005a5b09723e */ /* 0x000fca00000010ff */
[----:B------:R-:W-:Y:S01]  /*56b0*/  HMMA.16816.F32.BF16 R32, R4, R10, R32 ;  /* 0x0000000a0420723c */ /* 0x000fe20000041820 */
[----:B------:R-:W2:Y:S01]  /*56c0*/  LDSM.16.MT88.4 R4, [R174+0xe800] ;  /* 0x00e80000ae04783b */ /* 0x000ea20000004200 */
[----:B----4-:R-:W-:Y:S01]  /*56d0*/  F2FP.BF16.F32.PACK_AB R10, R98, R97 ;  /* 0x00000061620a723e */ /* 0x010fe200000010ff */
[----:B------:R-:W-:Y:S01]  /*56e0*/  FADD.FTZ R113, R97, R113 ;  /* 0x0000007161717221 */ /* 0x000fe20000010000 */
[----:B------:R-:W-:-:S03]  /*56f0*/  F2FP.BF16.F32.PACK_AB R11, R99, R88 ;  /* 0x00000058630b723e */ /* 0x000fc600000010ff */
[----:B------:R-:W-:-:S04]  /*5700*/  FADD.FTZ R113, R98, R113 ;  /* 0x0000007162717221 */ /* 0x000fc80000010000 */
[C---:B-1----:R-:W-:Y:S08]  /*5710*/  HMMA.16816.F32.BF16 R28, R8.reuse, R12, R28 ;  /* 0x0000000c081c723c */ /* 0x042ff0000004181c */
[C---:B------:R-:W-:Y:S01]  /*5720*/  HMMA.16816.F32.BF16 R136, R8.reuse, R14, R136 ;  /* 0x0000000e0888723c */ /* 0x040fe20000041888 */
[----:B------:R-:W1:Y:S07]  /*5730*/  LDSM.16.MT88.4 R12, [R173+0xf000] ;  /* 0x00f00000ad0c783b */ /* 0x000e6e0000004200 */
[----:B------:R-:W-:Y:S01]  /*5740*/  HMMA.16816.F32.BF16 R144, R8, R92, R144 ;  /* 0x0000005c0890723c */ /* 0x000fe20000041890 */
[-CC-:B------:R-:W-:Y:S01]  /*5750*/  FFMA.FTZ R92, R82, R172.reuse, -R167.reuse ;  /* 0x000000ac525c7223 */ /* 0x180fe200000108a7 */
[----:B------:R-:W-:-:S05]  /*5760*/  FFMA.FTZ R93, R83, R172, -R167 ;  /* 0x000000ac535d7223 */ /* 0x000fca00000108a7 */
[----:B------:R-:W4:Y:S01]  /*5770*/  MUFU.EX2 R92, R92 ;  /* 0x0000005c005c7308 */ /* 0x000f220000000800 */
[C---:B------:R-:W-:Y:S01]  /*5780*/  HMMA.16816.F32.BF16 R24, R8.reuse, R94, R24 ;  /* 0x0000005e0818723c */ /* 0x040fe20000041818 */
[-C--:B------:R-:W-:Y:S01]  /*5790*/  FFMA.FTZ R94, R78, R172.reuse, -R167 ;  /* 0x000000ac4e5e7223 */ /* 0x080fe200000108a7 */
[----:B------:R-:W-:Y:S01]  /*57a0*/  FFMA.FTZ R95, R76, R172, -R177 ;  /* 0x000000ac4c5f7223 */ /* 0x000fe200000108b1 */
[----:B------:R-:W5:Y:S04]  /*57b0*/  MUFU.EX2 R93, R93 ;  /* 0x0000005d005d7308 */ /* 0x000f680000000800 */
[----:B------:R-:W1:Y:S01]  /*57c0*/  MUFU.EX2 R94, R94 ;  /* 0x0000005e005e7308 */ /* 0x000e620000000800 */
[----:B---3--:R-:W-:Y:S03]  /*57d0*/  HMMA.16816.F32.BF16 R20, R8, R86, R20 ;  /* 0x000000560814723c */ /* 0x008fe60000041814 */
[----:B------:R3:W-:Y:S01]  /*57e0*/  MUFU.EX2 R86, R79 ;  /* 0x0000004f00567308 */ /* 0x0007e20000000800 */
[----:B----4-:R-:W-:-:S03]  /*57f0*/  FADD.FTZ R110, R92, R110 ;  /* 0x0000006e5c6e7221 */ /* 0x010fc60000010000 */
[----:B------:R-:W4:Y:S01]  /*5800*/  MUFU.EX2 R95, R95 ;  /* 0x0000005f005f7308 */ /* 0x000f220000000800 */
[C---:B------:R-:W-:Y:S03]  /*5810*/  HMMA.16816.F32.BF16 R152, R8.reuse, R84, R152 ;  /* 0x000000540898723c */ /* 0x040fe60000041898 */
[----:B------:R-:W-:Y:S04]  /*5820*/  MUFU.EX2 R84, R80 ;  /* 0x0000005000547308 */ /* 0x000fe80000000800 */
[----:B------:R-:W4:Y:S01]  /*5830*/  MUFU.EX2 R85, R81 ;  /* 0x0000005100557308 */ /* 0x000f220000000800 */
[----:B--2---:R-:W-:Y:S01]  /*5840*/  HMMA.16816.F32.BF16 R160, R8, R4, R160 ;  /* 0x0000000408a0723c */ /* 0x004fe200000418a0 */
[----:B---3--:R-:W2:Y:S01]  /*5850*/  LDSM.16.MT88.4 R76, [R185+0xf000] ;  /* 0x00f00000b94c783b */ /* 0x008ea20000004200 */
[C---:B-----5:R-:W-:Y:S01]  /*5860*/  F2FP.BF16.F32.PACK_AB R5, R93.reuse, R92 ;  /* 0x0000005c5d05723e */ /* 0x060fe200000010ff */
[----:B------:R-:W-:-:S04]  /*5870*/  FADD.FTZ R93, R93, R110 ;  /* 0x0000006e5d5d7221 */ /* 0x000fc80000010000 */
[----:B-1----:R-:W-:Y:S01]  /*5880*/  FADD.FTZ R93, R94, R93 ;  /* 0x0000005d5e5d7221 */ /* 0x002fe20000010000 */
[----:B------:R-:W-:Y:S01]  /*5890*/  HMMA.16816.F32.BF16 R32, R8, R6, R32 ;  /* 0x000000060820723c */ /* 0x000fe20000041820 */
[----:B----4-:R-:W-:Y:S01]  /*58a0*/  F2FP.BF16.F32.PACK_AB R6, R119, R95 ;  /* 0x0000005f7706723e */ /* 0x010fe200000010ff */
[----:B------:R-:W1:Y:S01]  /*58b0*/  LDSM.16.MT88.4 R8, [R174+0xf000] ;  /* 0x00f00000ae08783b */ /* 0x000e620000004200 */
[C---:B------:R-:W-:Y:S01]  /*58c0*/  F2FP.BF16.F32.PACK_AB R7, R86.reuse, R94 ;  /* 0x0000005e5607723e */ /* 0x040fe200000010ff */
[----:B------:R-:W-:Y:S01]  /*58d0*/  FADD.FTZ R86, R86, R93 ;  /* 0x0000005d56567221 */ /* 0x000fe20000010000 */
[----:B------:R-:W-:Y:S01]  /*58e0*/  F2FP.BF16.F32.PACK_AB R4, R85, R84 ;  /* 0x000000545504723e */ /* 0x000fe200000010ff */
[----:B------:R-:W-:Y:S01]  /*58f0*/  LDSM.16.MT88.4 R80, [R178+0xf800] ;  /* 0x00f80000b250783b */ /* 0x000fe20000004200 */
[----:B------:R-:W-:Y:S01]  /*5900*/  FADD.FTZ R84, R84, R113 ;  /* 0x0000007154547221 */ /* 0x000fe20000010000 */
[----:B------:R-:W-:-:S03]  /*5910*/  FADD.FTZ R86, R74, R86 ;  /* 0x000000564a567221 */ /* 0x000fc60000010000 */
[----:B------:R-:W-:Y:S01]  /*5920*/  FADD.FTZ R84, R85, R84 ;  /* 0x0000005455547221 */ /* 0x000fe20000010000 */
[----:B------:R-:W-:Y:S03]  /*5930*/  HMMA.16816.F32.BF16 R28, R4, R12, R28 ;  /* 0x0000000c041c723c */ /* 0x000fe6000004181c */
[----:B------:R-:W-:-:S04]  /*5940*/  FADD.FTZ R95, R95, R84 ;  /* 0x000000545f5f7221 */ /* 0x000fc80000010000 */
[----:B------:R-:W-:Y:S01]  /*5950*/  FADD.FTZ R95, R119, R95 ;  /* 0x0000005f775f7221 */ /* 0x000fe20000010000 */
[C---:B------:R-:W-:Y:S01]  /*5960*/  HMMA.16816.F32.BF16 R136, R4.reuse, R14, R136 ;  /* 0x0000000e0488723c */ /* 0x040fe20000041888 */
[----:B------:R-:W3:Y:S07]  /*5970*/  LDSM.16.MT88.4 R12, [R173+0xf800] ;  /* 0x00f80000ad0c783b */ /* 0x000eee0000004200 */
[C---:B------:R-:W-:Y:S01]  /*5980*/  HMMA.16816.F32.BF16 R144, R4.reuse, R16, R144 ;  /* 0x000000100490723c */ /* 0x040fe20000041890 */
[-C--:B------:R-:W-:Y:S01]  /*5990*/  FFMA.FTZ R16, R70, R172.reuse, -R167 ;  /* 0x000000ac46107223 */ /* 0x080fe200000108a7 */
[-CC-:B------:R-:W-:Y:S01]  /*59a0*/  FFMA.FTZ R17, R73, R172.reuse, -R177.reuse ;  /* 0x000000ac49117223 */ /* 0x180fe200000108b1 */
[----:B------:R4:W-:Y:S05]  /*59b0*/  MUFU.EX2 R70, R75 ;  /* 0x0000004b00467308 */ /* 0x0009ea0000000800 */
[----:B------:R-:W-:Y:S01]  /*59c0*/  HMMA.16816.F32.BF16 R24, R4, R18, R24 ;  /* 0x000000120418723c */ /* 0x000fe20000041818 */
[----:B------:R-:W-:-:S02]  /*59d0*/  FFMA.FTZ R18, R72, R172, -R177 ;  /* 0x000000ac48127223 */ /* 0x000fc400000108b1 */
[----:B------:R5:W-:Y:S04]  /*59e0*/  MUFU.EX2 R72, R16 ;  /* 0x0000001000487308 */ /* 0x000be80000000800 */
[----:B------:R-:W1:Y:S01]  /*59f0*/  MUFU.EX2 R73, R18 ;  /* 0x0000001200497308 */ /* 0x000e620000000800 */
[----:B--2---:R-:W-:Y:S01]  /*5a00*/  HMMA.16816.F32.BF16 R152, R4, R76, R152 ;  /* 0x0000004c0498723c */ /* 0x004fe20000041898 */
[-C--:B----4-:R-:W-:Y:S01]  /*5a10*/  FFMA.FTZ R75, R71, R172.reuse, -R167 ;  /* 0x000000ac474b7223 */ /* 0x090fe200000108a7 */
[-C--:B------:R-:W-:Y:S01]  /*5a20*/  FFMA.FTZ R76, R69, R172.reuse, -R177 ;  /* 0x000000ac454c7223 */ /* 0x080fe200000108b1 */
[----:B------:R-:W-:-:S03]  /*5a30*/  FFMA.FTZ R77, R67, R172, -R167 ;  /* 0x000000ac434d7223 */ /* 0x000fc600000108a7 */
[----:B------:R2:W-:Y:S02]  /*5a40*/  MUFU.EX2 R71, R76 ;  /* 0x0000004c00477308 */ /* 0x0005e40000000800 */
[C---:B------:R-:W-:Y:S01]  /*5a50*/  HMMA.16816.F32.BF16 R20, R4.reuse, R78, R20 ;  /* 0x0000004e0414723c */ /* 0x040fe20000041814 */
[-CC-:B-----5:R-:W-:Y:S01]  /*5a60*/  FFMA.FTZ R16, R68, R172.reuse, -R177.reuse ;  /* 0x000000ac44107223 */ /* 0x1a0fe200000108b1 */
[----:B------:R-:W4:Y:S01]  /*5a70*/  MUFU.EX2 R75, R75 ;  /* 0x0000004b004b7308 */ /* 0x000f220000000800 */
[-CC-:B------:R-:W-:Y:S01]  /*5a80*/  FFMA.FTZ R78, R64, R172.reuse, -R177.reuse ;  /* 0x000000ac404e7223 */ /* 0x180fe200000108b1 */
[----:B------:R-:W-:Y:S01]  /*5a90*/  FFMA.FTZ R79, R65, R172, -R177 ;  /* 0x000000ac414f7223 */ /* 0x000fe200000108b1 */
[----:B-1----:R-:W-:Y:S01]  /*5aa0*/  FADD.FTZ R95, R73, R95 ;  /* 0x0000005f495f7221 */ /* 0x002fe20000010000 */
[----:B------:R-:W1:Y:S02]  /*5ab0*/  MUFU.EX2 R68, R17 ;  /* 0x0000001100447308 */ /* 0x000e640000000800 */
[----:B------:R-:W-:Y:S01]  /*5ac0*/  HMMA.16816.F32.BF16 R160, R4, R8, R160 ;  /* 0x0000000804a0723c */ /* 0x000fe200000418a0 */
[C---:B------:R-:W-:Y:S01]  /*5ad0*/  F2FP.BF16.F32.PACK_AB R9, R70.reuse, R74 ;  /* 0x0000004a4609723e */ /* 0x040fe200000010ff */
[----:B------:R5:W3:Y:S01]  /*5ae0*/  MUFU.EX2 R69, R16 ;  /* 0x0000001000457308 */ /* 0x000ae20000000800 */
[----:B------:R-:W-:Y:S01]  /*5af0*/  FADD.FTZ R70, R70, R86 ;  /* 0x0000005646467221 */ /* 0x000fe20000010000 */
[----:B--2---:R-:W-:-:S02]  /*5b00*/  FFMA.FTZ R76, R66, R172, -R167 ;  /* 0x000000ac424c7223 */ /* 0x004fc400000108a7 */
[----:B------:R-:W-:Y:S01]  /*5b10*/  LDSM.16.MT88.4 R64, [R178+0x10000] ;  /* 0x01000000b240783b */ /* 0x000fe20000004200 */
[----:B------:R-:W-:Y:S01]  /*5b20*/  MUFU.EX2 R77, R77 ;  /* 0x0000004d004d7308 */ /* 0x000fe20000000800 */
[----:B------:R-:W-:Y:S01]  /*5b30*/  HMMA.16816.F32.BF16 R32, R4, R10, R32 ;  /* 0x0000000a0420723c */ /* 0x000fe20000041820 */
[----:B----4-:R-:W-:Y:S01]  /*5b40*/  F2FP.BF16.F32.PACK_AB R11, R75, R72 ;  /* 0x000000484b0b723e */ /* 0x010fe200000010ff */
[----:B------:R-:W-:Y:S01]  /*5b50*/  LDSM.16.MT88.4 R4, [R174+0xf800] ;  /* 0x00f80000ae04783b */ /* 0x000fe20000004200 */
[----:B------:R-:W2:Y:S01]  /*5b60*/  MUFU.EX2 R76, R76 ;  /* 0x0000004c004c7308 */ /* 0x000ea20000000800 */
[C---:B-1----:R-:W-:Y:S01]  /*5b70*/  F2FP.BF16.F32.PACK_AB R8, R68.reuse, R73 ;  /* 0x000000494408723e */ /* 0x042fe200000010ff */
[----:B------:R-:W-:Y:S01]  /*5b80*/  FADD.FTZ R68, R68, R95 ;  /* 0x0000005f44447221 */ /* 0x000fe20000010000 */
[----:B------:R-:W-:Y:S01]  /*5b90*/  FADD.FTZ R70, R72, R70 ;  /* 0x0000004648467221 */ /* 0x000fe20000010000 */
[----:B------:R-:W1:Y:S01]  /*5ba0*/  MUFU.EX2 R78, R78 ;  /* 0x0000004e004e7308 */ /* 0x000e620000000800 */
[----:B-----5:R-:W4:Y:S01]  /*5bb0*/  LDSM.16.MT88.4 R16, [R185+0xf800] ;  /* 0x00f80000b910783b */ /* 0x020f220000004200 */
[----:B---3--:R-:W-:Y:S01]  /*5bc0*/  F2FP.BF16.F32.PACK_AB R10, R71, R69 ;  /* 0x00000045470a723e */ /* 0x008fe200000010ff */
[----:B------:R-:W-:Y:S01]  /*5bd0*/  FADD.FTZ R68, R69, R68 ;  /* 0x0000004445447221 */ /* 0x000fe20000010000 */
[----:B------:R-:W3:Y:S01]  /*5be0*/  MUFU.EX2 R79, R79 ;  /* 0x0000004f004f7308 */ /* 0x000ee20000000800 */
[----:B------:R-:W-:-:S02]  /*5bf0*/  FADD.FTZ R75, R75, R70 ;  /* 0x000000464b4b7221 */ /* 0x000fc40000010000 */
[----:B------:R-:W-:Y:S02]  /*5c00*/  FADD.FTZ R71, R71, R68 ;  /* 0x0000004447477221 */ /* 0x000fe40000010000 */
[----:B------:R-:W-:Y:S01]  /*5c10*/  HMMA.16816.F32.BF16 R28, R8, R12, R28 ;  /* 0x0000000c081c723c */ /* 0x000fe2000004181c */
[----:B--2---:R-:W-:Y:S01]  /*5c20*/  FADD.FTZ R75, R76, R75 ;  /* 0x0000004b4c4b7221 */ /* 0x004fe20000010000 */
[----:B-1----:R-:W-:-:S06]  /*5c30*/  FADD.FTZ R71, R78, R71 ;  /* 0x000000474e477221 */ /* 0x002fcc0000010000 */
[C---:B------:R-:W-:Y:S01]  /*5c40*/  HMMA.16816.F32.BF16 R136, R8.reuse, R14, R136 ;  /* 0x0000000e0888723c */ /* 0x040fe20000041888 */
[----:B------:R-:W1:Y:S07]  /*5c50*/  LDSM.16.MT88.4 R12, [R173+0x10000] ;  /* 0x01000000ad0c783b */ /* 0x000e6e0000004200 */
[C---:B------:R-:W-:Y:S08]  /*5c60*/  HMMA.16816.F32.BF16 R144, R8.reuse, R80, R144 ;  /* 0x000000500890723c */ /* 0x040ff00000041890 */
[C---:B------:R-:W-:Y:S08]  /*5c70*/  HMMA.16816.F32.BF16 R24, R8.reuse, R82, R24 ;  /* 0x000000520818723c */ /* 0x040ff00000041818 */
[C---:B----4-:R-:W-:Y:S08]  /*5c80*/  HMMA.16816.F32.BF16 R152, R8.reuse, R16, R152 ;  /* 0x000000100898723c */ /* 0x050ff00000041898 */
[C---:B------:R-:W-:Y:S01]  /*5c90*/  HMMA.16816.F32.BF16 R20, R8.reuse, R18, R20 ;  /* 0x000000120814723c */ /* 0x040fe20000041814 */
[----:B------:R-:W2:Y:S07]  /*5ca0*/  LDSM.16.MT88.4 R16, [R185+0x10000] ;  /* 0x01000000b910783b */ /* 0x000eae0000004200 */
[----:B------:R-:W-:Y:S01]  /*5cb0*/  HMMA.16816.F32.BF16 R160, R8, R4, R160 ;  /* 0x0000000408a0723c */ /* 0x000fe200000418a0 */
[C---:B---3--:R-:W-:Y:S01]  /*5cc0*/  F2FP.BF16.F32.PACK_AB R4, R79.reuse, R78 ;  /* 0x0000004e4f04723e */ /* 0x048fe200000010ff */
[----:B------:R-:W-:Y:S01]  /*5cd0*/  FADD.FTZ R79, R79, R71 ;  /* 0x000000474f4f7221 */ /* 0x000fe20000010000 */
[C---:B------:R-:W-:Y:S01]  /*5ce0*/  F2FP.BF16.F32.PACK_AB R5, R77.reuse, R76 ;  /* 0x0000004c4d05723e */ /* 0x040fe200000010ff */
[----:B------:R-:W-:-:S02]  /*5cf0*/  FADD.FTZ R77, R77, R75 ;  /* 0x0000004b4d4d7221 */ /* 0x000fc40000010000 */
[----:B------:R-:W-:Y:S02]  /*5d00*/  FADD.FTZ R79, R60, R79 ;  /* 0x0000004f3c4f7221 */ /* 0x000fe40000010000 */
[----:B------:R-:W-:Y:S01]  /*5d10*/  HMMA.16816.F32.BF16 R32, R8, R6, R32 ;  /* 0x000000060820723c */ /* 0x000fe20000041820 */
[----:B------:R-:W-:Y:S01]  /*5d20*/  F2FP.BF16.F32.PACK_AB R6, R61, R60 ;  /* 0x0000003c3d06723e */ /* 0x000fe200000010ff */
[----:B------:R-:W3:Y:S01]  /*5d30*/  LDSM.16.MT88.4 R8, [R174+0x10000] ;  /* 0x01000000ae08783b */ /* 0x000ee20000004200 */
[----:B------:R-:W-:Y:S01]  /*5d40*/  F2FP.BF16.F32.PACK_AB R7, R63, R62 ;  /* 0x0000003e3f07723e */ /* 0x000fe200000010ff */
[----:B------:R-:W-:Y:S01]  /*5d50*/  FADD.FTZ R77, R62, R77 ;  /* 0x0000004d3e4d7221 */ /* 0x000fe20000010000 */
[----:B------:R-:W-:-:S03]  /*5d60*/  FADD.FTZ R61, R61, R79 ;  /* 0x0000004f3d3d7221 */ /* 0x000fc60000010000 */
[----:B------:R-:W-:Y:S02]  /*5d70*/  FADD.FTZ R63, R63, R77 ;  /* 0x0000004d3f3f7221 */ /* 0x000fe40000010000 */
[C---:B-1----:R-:W-:Y:S01]  /*5d80*/  HMMA.16816.F32.BF16 R28, R4.reuse, R12, R28 ;  /* 0x0000000c041c723c */ /* 0x042fe2000004181c */
[-C--:B------:R-:W-:Y:S01]  /*5d90*/  FFMA.FTZ R12, R54, R172.reuse, -R167 ;  /* 0x000000ac360c7223 */ /* 0x080fe200000108a7 */
[----:B------:R-:W-:Y:S01]  /*5da0*/  FADD.FTZ R63, R58, R63 ;  /* 0x0000003f3a3f7221 */ /* 0x000fe20000010000 */
[----:B------:R1:W-:Y:S05]  /*5db0*/  MUFU.EX2 R54, R59 ;  /* 0x0000003b00367308 */ /* 0x0003ea0000000800 */
[----:B------:R-:W-:Y:S01]  /*5dc0*/  HMMA.16816.F32.BF16 R144, R4, R64, R144 ;  /* 0x000000400490723c */ /* 0x000fe20000041890 */
[----:B------:R-:W-:-:S02]  /*5dd0*/  FFMA.FTZ R64, R56, R172, -R177 ;  /* 0x000000ac38407223 */ /* 0x000fc400000108b1 */
[----:B------:R4:W-:Y:S05]  /*5de0*/  MUFU.EX2 R56, R12 ;  /* 0x0000000c00387308 */ /* 0x0009ea0000000800 */
[C---:B------:R-:W-:Y:S01]  /*5df0*/  HMMA.16816.F32.BF16 R136, R4.reuse, R14, R136 ;  /* 0x0000000e0488723c */ /* 0x040fe20000041888 */
[----:B-1----:R-:W-:Y:S02]  /*5e00*/  FFMA.FTZ R59, R57, R172, -R177 ;  /* 0x000000ac393b7223 */ /* 0x002fe400000108b1 */
[----:B------:R-:W1:Y:S04]  /*5e10*/  MUFU.EX2 R57, R64 ;  /* 0x0000004000397308 */ /* 0x000e680000000800 */
[----:B------:R-:W5:Y:S01]  /*5e20*/  MUFU.EX2 R59, R59 ;  /* 0x0000003b003b7308 */ /* 0x000f620000000800 */
[C---:B--2---:R-:W-:Y:S01]  /*5e30*/  HMMA.16816.F32.BF16 R152, R4.reuse, R16, R152 ;  /* 0x000000100498723c */ /* 0x044fe20000041898 */
[----:B----4-:R-:W2:Y:S07]  /*5e40*/  LDSM.16.MT88.4 R12, [R173+0x10800] ;  /* 0x01080000ad0c783b */ /* 0x010eae0000004200 */
[----:B------:R-:W-:Y:S01]  /*5e50*/  HMMA.16816.F32.BF16 R20, R4, R18, R20 ;  /* 0x000000120414723c */ /* 0x000fe20000041814 */
[----:B------:R-:W4:Y:S01]  /*5e60*/  LDSM.16.MT88.4 R16, [R178+0x10800] ;  /* 0x01080000b210783b */ /* 0x000f220000004200 */
[----:B-1----:R-:W-:-:S06]  /*5e70*/  FADD.FTZ R61, R57, R61 ;  /* 0x0000003d393d7221 */ /* 0x002fcc0000010000 */
[C---:B---3--:R-:W-:Y:S08]  /*5e80*/  HMMA.16816.F32.BF16 R160, R4.reuse, R8, R160 ;  /* 0x0000000804a0723c */ /* 0x048ff000000418a0 */
[C---:B------:R-:W-:Y:S01]  /*5e90*/  HMMA.16816.F32.BF16 R32, R4.reuse, R10, R32 ;  /* 0x0000000a0420723c */ /* 0x040fe20000041820 */
[----:B------:R-:W1:Y:S07]  /*5ea0*/  LDSM.16.MT88.4 R8, [R185+0x10800] ;  /* 0x01080000b908783b */ /* 0x000e6e0000004200 */
[----:B------:R-:W-:Y:S01]  /*5eb0*/  HMMA.16816.F32.BF16 R24, R4, R66, R24 ;  /* 0x000000420418723c */ /* 0x000fe20000041818 */
[C---:B-----5:R-:W-:Y:S01]  /*5ec0*/  F2FP.BF16.F32.PACK_AB R4, R59.reuse, R57 ;  /* 0x000000393b04723e */ /* 0x060fe200000010ff */
[----:B------:R-:W-:Y:S01]  /*5ed0*/  FADD.FTZ R59, R59, R61 ;  /* 0x0000003d3b3b7221 */ /* 0x000fe20000010000 */
        /* <DEDUP_REMOVED lines=8> */
[----:B--2---:R-:W-:Y:S02]  /*5f60*/  HMMA.16816.F32.BF16 R28, R4, R12, R28 ;  /* 0x0000000c041c723c */ /* 0x004fe4000004181c */
[----:B------:R-:W-:-:S06]  /*5f70*/  FADD.FTZ R55, R50, R55 ;  /* 0x0000003732377221 */ /* 0x000fcc0000010000 */
[C---:B------:R-:W-:Y:S01]  /*5f80*/  HMMA.16816.F32.BF16 R136, R4.reuse, R14, R136 ;  /* 0x0000000e0488723c */ /* 0x040fe20000041888 */
[----:B------:R-:W2:Y:S07]  /*5f90*/  LDSM.16.MT88.4 R12, [R174+0x10800] ;  /* 0x01080000ae0c783b */ /* 0x000eae0000004200 */
[C---:B----4-:R-:W-:Y:S08]  /*5fa0*/  HMMA.16816.F32.BF16 R144, R4.reuse, R16, R144 ;  /* 0x000000100490723c */ /* 0x050ff00000041890 */
[C---:B------:R-:W-:Y:S01]  /*5fb0*/  HMMA.16816.F32.BF16 R24, R4.reuse, R18, R24 ;  /* 0x000000120418723c */ /* 0x040fe20000041818 */
[----:B------:R-:W3:Y:S07]  /*5fc0*/  LDSM.16.MT88.4 R16, [R173+0x11000] ;  /* 0x01100000ad10783b */ /* 0x000eee0000004200 */
[----:B-1----:R-:W-:Y:S01]  /*5fd0*/  HMMA.16816.F32.BF16 R152, R4, R8, R152 ;  /* 0x000000080498723c */ /* 0x002fe20000041898 */
[----:B------:R-:W-:-:S02]  /*5fe0*/  FFMA.FTZ R8, R48, R172, -R177 ;  /* 0x000000ac30087223 */ /* 0x000fc400000108b1 */
[----:B------:R1:W4:Y:S05]  /*5ff0*/  MUFU.EX2 R48, R51 ;  /* 0x0000003300307308 */ /* 0x00032a0000000800 */
[----:B------:R-:W-:Y:S01]  /*6000*/  HMMA.16816.F32.BF16 R20, R4, R10, R20 ;  /* 0x0000000a0414723c */ /* 0x000fe20000041814 */
[----:B-1----:R-:W-:-:S07]  /*6010*/  FFMA.FTZ R51, R49, R172, -R177 ;  /* 0x000000ac31337223 */ /* 0x002fce00000108b1 */
[C---:B--2---:R-:W-:Y:S01]  /*6020*/  HMMA.16816.F32.BF16 R160, R4.reuse, R12, R160 ;  /* 0x0000000c04a0723c */ /* 0x044fe200000418a0 */
[----:B------:R-:W1:Y:S04]  /*6030*/  MUFU.EX2 R49, R8 ;  /* 0x0000000800317308 */ /* 0x000e680000000800 */
[----:B------:R-:W2:Y:S03]  /*6040*/  MUFU.EX2 R51, R51 ;  /* 0x0000003300337308 */ /* 0x000ea60000000800 */
[----:B------:R-:W-:Y:S01]  /*6050*/  HMMA.16816.F32.BF16 R32, R4, R14, R32 ;  /* 0x0000000e0420723c */ /* 0x000fe20000041820 */
[----:B------:R-:W5:Y:S01]  /*6060*/  LDSM.16.MT88.4 R12, [R185+0x11000] ;  /* 0x01100000b90c783b */ /* 0x000f620000004200 */
[C---:B----4-:R-:W-:Y:S01]  /*6070*/  F2FP.BF16.F32.PACK_AB R5, R48.reuse, R50 ;  /* 0x000000323005723e */ /* 0x050fe200000010ff */
[----:B------:R-:W-:Y:S01]  /*6080*/  FADD.FTZ R48, R48, R55 ;  /* 0x0000003730307221 */ /* 0x000fe20000010000 */
[----:B------:R-:W-:Y:S01]  /*6090*/  F2FP.BF16.F32.PACK_AB R6, R45, R44 ;  /* 0x0000002c2d06723e */ /* 0x000fe200000010ff */
[----:B------:R-:W-:Y:S01]  /*60a0*/  LDSM.16.MT88.4 R184, [R185+0x11800] ;  /* 0x01180000b9b8783b */ /* 0x000fe20000004200 */
[----:B------:R-:W-:Y:S01]  /*60b0*/  F2FP.BF16.F32.PACK_AB R7, R47, R46 ;  /* 0x0000002e2f07723e */ /* 0x000fe200000010ff */
[----:B-1----:R-:W-:Y:S01]  /*60c0*/  FADD.FTZ R53, R49, R53 ;  /* 0x0000003531357221 */ /* 0x002fe20000010000 */
[----:B------:R-:W-:Y:S01]  /*60d0*/  FADD.FTZ R48, R46, R48 ;  /* 0x000000302e307221 */ /* 0x000fe20000010000 */
[----:B------:R-:W1:Y:S01]  /*60e0*/  LDSM.16.MT88.4 R8, [R178+0x11000] ;  /* 0x01100000b208783b */ /* 0x000e620000004200 */
[C---:B--2---:R-:W-:Y:S01]  /*60f0*/  F2FP.BF16.F32.PACK_AB R4, R51.reuse, R49 ;  /* 0x000000313304723e */ /* 0x044fe200000010ff */
[----:B------:R-:W-:Y:S01]  /*6100*/  FADD.FTZ R51, R51, R53 ;  /* 0x0000003533337221 */ /* 0x000fe20000010000 */
[----:B------:R-:W-:-:S03]  /*6110*/  FADD.FTZ R47, R47, R48 ;  /* 0x000000302f2f7221 */ /* 0x000fc60000010000 */
[----:B------:R-:W-:Y:S02]  /*6120*/  FADD.FTZ R51, R44, R51 ;  /* 0x000000332c337221 */ /* 0x000fe40000010000 */
[----:B---3--:R-:W-:Y:S02]  /*6130*/  HMMA.16816.F32.BF16 R28, R4, R16, R28 ;  /* 0x00000010041c723c */ /* 0x008fe4000004181c */
[----:B------:R-:W-:-:S06]  /*6140*/  FADD.FTZ R45, R45, R51 ;  /* 0x000000332d2d7221 */ /* 0x000fcc0000010000 */
[C---:B------:R-:W-:Y:S01]  /*6150*/  HMMA.16816.F32.BF16 R136, R4.reuse, R18, R136 ;  /* 0x000000120488723c */ /* 0x040fe20000041888 */
[----:B------:R-:W2:Y:S07]  /*6160*/  LDSM.16.MT88.4 R16, [R174+0x11000] ;  /* 0x01100000ae10783b */ /* 0x000eae0000004200 */
[C---:B-----5:R-:W-:Y:S08]  /*6170*/  HMMA.16816.F32.BF16 R152, R4.reuse, R12, R152 ;  /* 0x0000000c0498723c */ /* 0x060ff00000041898 */
[C---:B-1----:R-:W-:Y:S01]  /*6180*/  HMMA.16816.F32.BF16 R144, R4.reuse, R8, R144 ;  /* 0x000000080490723c */ /* 0x042fe20000041890 */
[-C--:B------:R-:W-:Y:S01]  /*6190*/  FFMA.FTZ R9, R38, R172.reuse, -R167 ;  /* 0x000000ac26097223 */ /* 0x080fe200000108a7 */
[-CC-:B------:R-:W-:Y:S01]  /*61a0*/  FFMA.FTZ R8, R40, R172.reuse, -R177.reuse ;  /* 0x000000ac28087223 */ /* 0x180fe200000108b1 */
[----:B------:R-:W-:Y:S04]  /*61b0*/  MUFU.EX2 R38, R43 ;  /* 0x0000002b00267308 */ /* 0x000fe80000000800 */
[----:B------:R1:W3:Y:S01]  /*61c0*/  MUFU.EX2 R12, R9 ;  /* 0x00000009000c7308 */ /* 0x0002e20000000800 */
[C---:B------:R-:W-:Y:S03]  /*61d0*/  HMMA.16816.F32.BF16 R20, R4.reuse, R14, R20 ;  /* 0x0000000e0414723c */ /* 0x040fe60000041814 */
[----:B------:R-:W4:Y:S04]  /*61e0*/  MUFU.EX2 R40, R42 ;  /* 0x0000002a00287308 */ /* 0x000f280000000800 */
[----:B------:R-:W5:Y:S01]  /*61f0*/  MUFU.EX2 R13, R8 ;  /* 0x00000008000d7308 */ /* 0x000f620000000800 */
[C---:B------:R-:W-:Y:S01]  /*6200*/  HMMA.16816.F32.BF16 R24, R4.reuse, R10, R24 ;  /* 0x0000000a0418723c */ /* 0x040fe20000041818 */
[----:B-1----:R-:W-:Y:S01]  /*6210*/  FFMA.FTZ R9, R36, R172, -R177 ;  /* 0x000000ac24097223 */ /* 0x002fe200000108b1 */
[----:B---3--:R-:W-:Y:S01]  /*6220*/  F2FP.BF16.F32.PACK_AB R151, R252, R12 ;  /* 0x0000000cfc97723e */ /* 0x008fe200000010ff */
[----:B------:R-:W1:Y:S01]  /*6230*/  LDSM.16.MT88.4 R176, [R178+0x11800] ;  /* 0x01180000b2b0783b */ /* 0x000e620000004200 */
[----:B------:R-:W3:Y:S04]  /*6240*/  MUFU.EX2 R36, R41 ;  /* 0x0000002900247308 */ /* 0x000ee80000000800 */
[----:B--2---:R-:W-:Y:S01]  /*6250*/  HMMA.16816.F32.BF16 R32, R4, R18, R32 ;  /* 0x000000120420723c */ /* 0x004fe20000041820 */
[----:B----4-:R-:W-:Y:S01]  /*6260*/  F2FP.BF16.F32.PACK_AB R149, R38, R40 ;  /* 0x000000282695723e */ /* 0x010fe200000010ff */
[----:B------:R-:W2:Y:S01]  /*6270*/  LDSM.16.MT88.4 R172, [R174+0x11800] ;  /* 0x01180000aeac783b */ /* 0x000ea20000004200 */
[----:B------:R4:W4:Y:S01]  /*6280*/  MUFU.EX2 R14, R9 ;  /* 0x00000009000e7308 */ /* 0x0009220000000800 */
[----:B------:R-:W-:Y:S01]  /*6290*/  FADD.FTZ R47, R40, R47 ;  /* 0x0000002f282f7221 */ /* 0x000fe20000010000 */
[----:B-----5:R-:W-:-:S03]  /*62a0*/  FADD.FTZ R45, R13, R45 ;  /* 0x0000002d0d2d7221 */ /* 0x020fc60000010000 */
[----:B------:R-:W-:-:S04]  /*62b0*/  FADD.FTZ R47, R38, R47 ;  /* 0x0000002f262f7221 */ /* 0x000fc80000010000 */
[----:B------:R-:W-:Y:S01]  /*62c0*/  FADD.FTZ R47, R12, R47 ;  /* 0x0000002f0c2f7221 */ /* 0x000fe20000010000 */
[C---:B---3--:R-:W-:Y:S01]  /*62d0*/  F2FP.BF16.F32.PACK_AB R148, R36.reuse, R13 ;  /* 0x0000000d2494723e */ /* 0x048fe200000010ff */
[----:B------:R-:W-:Y:S02]  /*62e0*/  FADD.FTZ R45, R36, R45 ;  /* 0x0000002d242d7221 */ /* 0x000fe40000010000 */
[----:B------:R-:W-:Y:S01]  /*62f0*/  FADD.FTZ R252, R252, R47 ;  /* 0x0000002ffcfc7221 */ /* 0x000fe20000010000 */
[----:B----4-:R-:W-:Y:S01]  /*6300*/  HMMA.16816.F32.BF16 R8, R4, R16, R160 ;  /* 0x000000100408723c */ /* 0x010fe200000418a0 */
[----:B------:R-:W-:Y:S01]  /*6310*/  F2FP.BF16.F32.PACK_AB R150, R251, R14 ;  /* 0x0000000efb96723e */ /* 0x000fe200000010ff */
[----:B------:R-:W-:-:S04]  /*6320*/  FADD.FTZ R45, R14, R45 ;  /* 0x0000002d0e2d7221 */ /* 0x000fc80000010000 */
[----:B------:R-:W-:Y:S02]  /*6330*/  FADD.FTZ R251, R251, R45 ;  /* 0x0000002dfbfb7221 */ /* 0x000fe40000010000 */
[C---:B------:R-:W-:Y:S08]  /*6340*/  HMMA.16816.F32.BF16 R160, R148.reuse, R156, R28 ;  /* 0x0000009c94a0723c */ /* 0x040ff0000004181c */
[C---:B------:R-:W-:Y:S08]  /*6350*/  HMMA.16816.F32.BF16 R156, R148.reuse, R158, R136 ;  /* 0x0000009e949c723c */ /* 0x040ff00000041888 */
[C---:B-1----:R-:W-:Y:S08]  /*6360*/  HMMA.16816.F32.BF16 R132, R148.reuse, R176, R144 ;  /* 0x000000b09484723c */ /* 0x042ff00000041890 */
[C---:B------:R-:W-:Y:S08]  /*6370*/  HMMA.16816.F32.BF16 R140, R148.reuse, R184, R152 ;  /* 0x000000b8948c723c */ /* 0x040ff00000041898 */
[C---:B------:R-:W-:Y:S08]  /*6380*/  HMMA.16816.F32.BF16 R136, R148.reuse, R178, R24 ;  /* 0x000000b29488723c */ /* 0x040ff00000041818 */
[C---:B------:R-:W-:Y:S08]  /*6390*/  HMMA.16816.F32.BF16 R144, R148.reuse, R186, R20 ;  /* 0x000000ba9490723c */ /* 0x040ff00000041814 */
[C---:B--2---:R-:W-:Y:S08]  /*63a0*/  HMMA.16816.F32.BF16 R152, R148.reuse, R172, R8 ;  /* 0x000000ac9498723c */ /* 0x044ff00000041808 */
        /* <DEDUP_REMOVED lines=9> */
[----:B------:R-:W-:Y:S02]  /*6440*/  MOV R167, R0 ;  /* 0x0000000000a77202 */ /* 0x000fe40000000f00 */
[C---:B------:R-:W-:Y:S02]  /*6450*/  IADD3 R246, PT, PT, R190.reuse, -0x2, RZ ;  /* 0xfffffffebef67810 */ /* 0x040fe40007ffe0ff */
[----:B------:R-:W-:-:S07]  /*6460*/  IADD3 R244, PT, PT, -R190, 0x1, RZ ;  /* 0x00000001bef47810 */ /* 0x000fce0007ffe1ff */
.L_x_3767:
        /* <DEDUP_REMOVED lines=78> */
.L_x_3762:
[----:B------:R-:W-:Y:S05]  /*6950*/  BSYNC.RECONVERGENT B0 ;  /* 0x0000000000007941 */ /* 0x000fea0003800200 */
.L_x_3761:
[----:B------:R-:W1:Y:S01]  /*6960*/  S2UR UR6, SR_CgaCtaId ;  /* 0x00000000000679c3 */ /* 0x000e620000008800 */
[C---:B------:R-:W-:Y:S01]  /*6970*/  IMAD.SHL.U32 R5, R221.reuse, 0x8, RZ ;  /* 0x00000008dd057824 */ /* 0x040fe200078e00ff */
[----:B------:R-:W-:Y:S01]  /*6980*/  LOP3.LUT R250, R221, 0x38, RZ, 0xc0, !PT ;  /* 0x00000038ddfa7812 */ /* 0x000fe200078ec0ff */
[----:B------:R-:W-:Y:S01]  /*6990*/  UMOV UR7, 0x400 ;  /* 0x0000040000077882 */ /* 0x000fe20000000000 */
[----:B------:R-:W-:Y:S01]  /*69a0*/  IADD3 R8, P0, PT, R228, R239, RZ ;  /* 0x000000efe4087210 */ /* 0x000fe20007f1e0ff */
[----:B------:R-:W-:Y:S01]  /*69b0*/  IMAD.MOV.U32 R14, RZ, RZ, R239 ;  /* 0x000000ffff0e7224 */ /* 0x000fe200078e00ef */
[----:B------:R-:W-:Y:S01]  /*69c0*/  LOP3.LUT R250, R250, 0x1c0, R5, 0xf8, !PT ;  /* 0x000001c0fafa7812 */ /* 0x000fe200078ef805 */
[--C-:B------:R-:W-:Y:S01]  /*69d0*/  IMAD.MOV.U32 R15, RZ, RZ, R238.reuse ;  /* 0x000000ffff0f7224 */ /* 0x100fe200078e00ee */
[----:B------:R-:W-:Y:S01]  /*69e0*/  LOP3.LUT R220, R5, 0x38, RZ, 0xc0, !PT ;  /* 0x0000003805dc7812 */ /* 0x000fe200078ec0ff */
[----:B------:R-:W-:Y:S01]  /*69f0*/  IMAD.X R9, R229, 0x1, R238, P0 ;  /* 0x00000001e5097824 */ /* 0x000fe200000e06ee */
[----:B------:R-:W-:Y:S01]  /*6a00*/  IADD3 R6, P0, PT, R8, R230, RZ ;  /* 0x000000e608067210 */ /* 0x000fe20007f1e0ff */
[C---:B------:R-:W-:Y:S01]  /*6a10*/  IMAD.SHL.U32 R227, R221.reuse, 0x40, RZ ;  /* 0x00000040dde37824 */ /* 0x040fe200078e00ff */
[----:B------:R-:W-:Y:S01]  /*6a20*/  LOP3.LUT R250, R250, R220, RZ, 0x3c, !PT ;  /* 0x000000dcfafa7212 */ /* 0x000fe200078e3cff */
[C---:B------:R-:W-:Y:S01]  /*6a30*/  IMAD.SHL.U32 R223, R221.reuse, 0x20, RZ ;  /* 0x00000020dddf7824 */ /* 0x040fe200078e00ff */
[----:B------:R-:W-:Y:S01]  /*6a40*/  LOP3.LUT R0, R221, 0x8, RZ, 0xc0, !PT ;  /* 0x00000008dd007812 */ /* 0x000fe200078ec0ff */
[----:B------:R-:W-:Y:S01]  /*6a50*/  IMAD.X R7, R9, 0x1, R231, P0 ;  /* 0x0000000109077824 */ /* 0x000fe200000e06e7 */
[----:B------:R-:W-:Y:S01]  /*6a60*/  LOP3.LUT R250, R250, 0x1e00, R5, 0xf8, !PT ;  /* 0x00001e00fafa7812 */ /* 0x000fe200078ef805 */
[----:B------:R-:W-:Y:S01]  /*6a70*/  IMAD.MOV.U32 R225, RZ, RZ, 0x20 ;  /* 0x00000020ffe17424 */ /* 0x000fe200078e00ff */
[-C--:B------:R-:W-:Y:S01]  /*6a80*/  IADD3 R4, P0, PT, R6, R230.reuse, RZ ;  /* 0x000000e606047210 */ /* 0x080fe20007f1e0ff */
[----:B------:R-:W-:Y:S01]  /*6a90*/  VIADD R244, R244, 0x1 ;  /* 0x00000001f4f47836 */ /* 0x000fe20000000000 */
[----:B------:R-:W-:Y:S01]  /*6aa0*/  SHF.R.U32.HI R224, RZ, 0x1, R221 ;  /* 0x00000001ffe07819 */ /* 0x000fe200000116dd */
[----:B------:R-:W-:Y:S01]  /*6ab0*/  BSSY.RECONVERGENT B1, `(.L_x_3763) ;  /* 0x0000193000017945 */ /* 0x000fe20003800200 */
[----:B------:R-:W-:Y:S01]  /*6ac0*/  LOP3.LUT R0, R0, 0x1c0, R227, 0xf8, !PT ;  /* 0x000001c000007812 */ /* 0x000fe200078ef8e3 */
[--C-:B------:R-:W-:Y:S01]  /*6ad0*/  IMAD.X R5, R7, 0x1, R231.reuse, P0 ;  /* 0x0000000107057824 */ /* 0x100fe200000e06e7 */
[----:B-1----:R-:W-:Y:S01]  /*6ae0*/  ULEA UR6, UR6, UR7, 0x18 ;  /* 0x0000000706067291 */ /* 0x002fe2000f8ec0ff */
[----:B------:R-:W-:Y:S02]  /*6af0*/  IADD3 R10, P0, PT, R4, R230, RZ ;  /* 0x000000e6040a7210 */ /* 0x000fe40007f1e0ff */
[----:B------:R-:W-:Y:S02]  /*6b00*/  LOP3.LUT R226, R224, 0x8, RZ, 0xc0, !PT ;  /* 0x00000008e0e27812 */ /* 0x000fe400078ec0ff */
[----:B------:R-:W-:Y:S01]  /*6b10*/  LOP3.LUT R164, R227, 0x400, RZ, 0xc0, !PT ;  /* 0x00000400e3a47812 */ /* 0x000fe200078ec0ff */
[----:B------:R-:W-:Y:S01]  /*6b20*/  IMAD.U32 R222, RZ, RZ, UR6 ;  /* 0x00000006ffde7e24 */ /* 0x000fe2000f8e00ff */
[----:B------:R-:W-:Y:S01]  /*6b30*/  LOP3.LUT R0, R0, R220, RZ, 0x3c, !PT ;  /* 0x000000dc00007212 */ /* 0x000fe200078e3cff */
[----:B------:R-:W-:Y:S01]  /*6b40*/  IMAD.X R11, R5, 0x1, R231, P0 ;  /* 0x00000001050b7824 */ /* 0x000fe200000e06e7 */
[----:B------:R-:W-:Y:S01]  /*6b50*/  IADD3 R12, P0, PT, R10, R230, RZ ;  /* 0x000000e60a0c7210 */ /* 0x000fe20007f1e0ff */
[----:B------:R-:W-:Y:S01]  /*6b60*/  IMAD R250, R250, 0x2, R222 ;  /* 0x00000002fafa7824 */ /* 0x000fe200078e02de */
[----:B------:R-:W-:Y:S01]  /*6b70*/  LOP3.LUT R223, R223, 0x7c00, RZ, 0xc0, !PT ;  /* 0x00007c00dfdf7812 */ /* 0x000fe200078ec0ff */
[----:B------:R-:W-:Y:S01]  /*6b80*/  IMAD R164, R0, 0x2, R164 ;  /* 0x0000000200a47824 */ /* 0x000fe200078e02a4 */
[----:B------:R-:W-:Y:S01]  /*6b90*/  LOP3.LUT R226, R226, 0x1c0, R227, 0xf8, !PT ;  /* 0x000001c0e2e27812 */ /* 0x000fe200078ef8e3 */
[----:B------:R-:W-:Y:S01]  /*6ba0*/  IMAD.X R13, R11, 0x1, R231, P0 ;  /* 0x000000010b0d7824 */ /* 0x000fe200000e06e7 */
[----:B------:R-:W-:Y:S01]  /*6bb0*/  @!PT LDS RZ, [RZ] ;  /* 0x00000000fffff984 */ /* 0x000fe20000000800 */
[----:B------:R-:W-:Y:S01]  /*6bc0*/  @!PT LDS RZ, [RZ] ;  /* 0x00000000fffff984 */ /* 0x000fe20000000800 */
[----:B------:R-:W-:Y:S01]  /*6bd0*/  @!PT LDS RZ, [RZ] ;  /* 0x00000000fffff984 */ /* 0x000fe20000000800 */
[----:B------:R1:W-:Y:S01]  /*6be0*/  LDGSTS.E.BYPASS.LTC128B.128 [R250+0xa000], desc[UR4][R14.64] ;  /* 0x0a0000000efa7fae */ /* 0x0003e2000b981a04 */
[----:B------:R-:W-:Y:S01]  /*6bf0*/  LOP3.LUT R0, R223, 0x200, R227, 0xf8, !PT ;  /* 0x00000200df007812 */ /* 0x000fe200078ef8e3 */
[----:B------:R-:W-:Y:S01]  /*6c00*/  IMAD.IADD R164, R222, 0x1, R164 ;  /* 0x00000001dea47824 */ /* 0x000fe200078e02a4 */
[----:B------:R-:W-:Y:S02]  /*6c10*/  LOP3.LUT R226, R226, R220, RZ, 0x3c, !PT ;  /* 0x000000dce2e27212 */ /* 0x000fe400078e3cff */
[----:B------:R2:W-:Y:S01]  /*6c20*/  LDGSTS.E.BYPASS.LTC128B.128 [R250+0xa800], desc[UR4][R8.64] ;  /* 0x0a80000008fa7fae */ /* 0x0005e2000b981a04 */
[----:B------:R-:W-:Y:S02]  /*6c30*/  LOP3.LUT P2, RZ, R221, 0x4, RZ, 0xc0, !PT ;  /* 0x00000004ddff7812 */ /* 0x000fe4000784c0ff */
[----:B------:R-:W-:Y:S02]  /*6c40*/  LOP3.LUT R0, R0, R226, RZ, 0xfc, !PT ;  /* 0x000000e200007212 */ /* 0x000fe400078efcff */
[----:B------:R-:W-:Y:S05]  /*6c50*/  LDGSTS.E.BYPASS.LTC128B.128 [R250+0xb000], desc[UR4][R6.64] ;  /* 0x0b00000006fa7fae */ /* 0x000fea000b981a04 */
[----:B------:R3:W-:Y:S01]  /*6c60*/  LDGSTS.E.BYPASS.LTC128B.128 [R250+0xb800], desc[UR4][R4.64] ;  /* 0x0b80000004fa7fae */ /* 0x0007e2000b981a04 */
[----:B------:R-:W-:Y:S04]  /*6c70*/  IMAD R0, R0, 0x2, R222 ;  /* 0x0000000200007824 */ /* 0x000fe800078e02de */
[----:B------:R4:W-:Y:S05]  /*6c80*/  LDGSTS.E.BYPASS.LTC128B.128 [R250+0xc000], desc[UR4][R10.64] ;  /* 0x0c0000000afa7fae */ /* 0x0009ea000b981a04 */
[----:B------:R-:W-:Y:S01]  /*6c90*/  LDGSTS.E.BYPASS.LTC128B.128 [R250+0xc800], desc[UR4][R12.64] ;  /* 0x0c8000000cfa7fae */ /* 0x000fe2000b981a04 */
[-C--:B-1----:R-:W-:Y:S05]  /*6ca0*/  IADD3 R14, P0, PT, R12, R230.reuse, RZ ;  /* 0x000000e60c0e7210 */ /* 0x082fea0007f1e0ff */
[--C-:B------:R-:W-:Y:S01]  /*6cb0*/  IMAD.X R15, R13, 0x1, R231.reuse, P0 ;  /* 0x000000010d0f7824 */ /* 0x100fe200000e06e7 */
[-C--:B--2---:R-:W-:Y:S04]  /*6cc0*/  IADD3 R8, P0, PT, R14, R230.reuse, RZ ;  /* 0x000000e60e087210 */ /* 0x084fe80007f1e0ff */
[----:B------:R-:W-:Y:S01]  /*6cd0*/  LDGSTS.E.BYPASS.LTC128B.128 [R250+0xd000], desc[UR4][R14.64] ;  /* 0x0d0000000efa7fae */ /* 0x000fe2000b981a04 */
[--C-:B------:R-:W-:Y:S01]  /*6ce0*/  IMAD.X R9, R15, 0x1, R231.reuse, P0 ;  /* 0x000000010f097824 */ /* 0x100fe200000e06e7 */
[-C--:B---3--:R-:W-:Y:S04]  /*6cf0*/  IADD3 R4, P0, PT, R8, R230.reuse, RZ ;  /* 0x000000e608047210 */ /* 0x088fe80007f1e0ff */
[----:B------:R-:W-:Y:S01]  /*6d00*/  LDGSTS.E.BYPASS.LTC128B.128 [R250+0xd800], desc[UR4][R8.64] ;  /* 0x0d80000008fa7fae */ /* 0x000fe2000b981a04 */
[--C-:B------:R-:W-:Y:S01]  /*6d10*/  IMAD.X R5, R9, 0x1, R231.reuse, P0 ;  /* 0x0000000109057824 */ /* 0x100fe200000e06e7 */
[-C--:B----4-:R-:W-:Y:S04]  /*6d20*/  IADD3 R10, P0, PT, R4, R230.reuse, RZ ;  /* 0x000000e6040a7210 */ /* 0x090fe80007f1e0ff */
[----:B------:R1:W-:Y:S01]  /*6d30*/  LDGSTS.E.BYPASS.LTC128B.128 [R250+0xe000], desc[UR4][R4.64] ;  /* 0x0e00000004fa7fae */ /* 0x0003e2000b981a04 */
[--C-:B------:R-:W-:Y:S01]  /*6d40*/  IMAD.X R11, R5, 0x1, R231.reuse, P0 ;  /* 0x00000001050b7824 */ /* 0x100fe200000e06e7 */
[-C--:B------:R-:W-:Y:S04]  /*6d50*/  IADD3 R6, P0, PT, R10, R230.reuse, RZ ;  /* 0x000000e60a067210 */ /* 0x080fe80007f1e0ff */
[----:B------:R-:W-:Y:S01]  /*6d60*/  LDGSTS.E.BYPASS.LTC128B.128 [R250+0xe800], desc[UR4][R10.64] ;  /* 0x0e8000000afa7fae */ /* 0x000fe2000b981a04 */
[--C-:B------:R-:W-:Y:S05]  /*6d70*/  IMAD.X R7, R11, 0x1, R231.reuse, P0 ;  /* 0x000000010b077824 */ /* 0x100fea00000e06e7 */
[----:B------:R2:W-:Y:S01]  /*6d80*/  LDGSTS.E.BYPASS.LTC128B.128 [R250+0xf000], desc[UR4][R6.64] ;  /* 0x0f00000006fa7fae */ /* 0x0005e2000b981a04 */
[-C--:B-1----:R-:W-:Y:S05]  /*6d90*/  IADD3 R4, P0, PT, R6, R230.reuse, RZ ;  /* 0x000000e606047210 */ /* 0x082fea0007f1e0ff */
[--C-:B------:R-:W-:Y:S05]  /*6da0*/  IMAD.X R5, R7, 0x1, R231.reuse, P0 ;  /* 0x0000000107057824 */ /* 0x100fea00000e06e7 */
[----:B------:R1:W-:Y:S01]  /*6db0*/  LDGSTS.E.BYPASS.LTC128B.128 [R250+0xf800], desc[UR4][R4.64] ;  /* 0x0f80000004fa7fae */ /* 0x0003e2000b981a04 */
[-C--:B--2---:R-:W-:Y:S05]  /*6dc0*/  IADD3 R6, P0, PT, R4, R230.reuse, RZ ;  /* 0x000000e604067210 */ /* 0x084fea0007f1e0ff */
[--C-:B------:R-:W-:Y:S01]  /*6dd0*/  IMAD.X R7, R5, 0x1, R231.reuse, P0 ;  /* 0x0000000105077824 */ /* 0x100fe200000e06e7 */
[-C--:B------:R-:W-:Y:S04]  /*6de0*/  IADD3 R8, P0, PT, R6, R230.reuse, RZ ;  /* 0x000000e606087210 */ /* 0x080fe80007f1e0ff */
[----:B------:R2:W-:Y:S01]  /*6df0*/  LDGSTS.E.BYPASS.LTC128B.128 [R250+0x10000], desc[UR4][R6.64] ;  /* 0x1000000006fa7fae */ /* 0x0005e2000b981a04 */
[--C-:B------:R-:W-:Y:S05]  /*6e00*/  IMAD.X R9, R7, 0x1, R231.reuse, P0 ;  /* 0x0000000107097824 */ /* 0x100fea00000e06e7 */
[----:B------:R3:W-:Y:S01]  /*6e10*/  LDGSTS.E.BYPASS.LTC128B.128 [R250+0x10800], desc[UR4][R8.64] ;  /* 0x1080000008fa7fae */ /* 0x0007e2000b981a04 */
[-C--:B-1----:R-:W-:Y:S05]  /*6e20*/  IADD3 R4, P0, PT, R8, R230.reuse, RZ ;  /* 0x000000e608047210 */ /* 0x082fea0007f1e0ff */
[--C-:B------:R-:W-:Y:S05]  /*6e30*/  IMAD.X R5, R9, 0x1, R231.reuse, P0 ;  /* 0x0000000109057824 */ /* 0x100fea00000e06e7 */
[----:B------:R-:W-:Y:S01]  /*6e40*/  LDGSTS.E.BYPASS.LTC128B.128 [R250+0x11000], desc[UR4][R4.64] ;  /* 0x1100000004fa7fae */ /* 0x000fe2000b981a04 */
[----:B--2---:R-:W-:Y:S05]  /*6e50*/  IADD3 R6, P0, PT, R4, R230, RZ ;  /* 0x000000e604067210 */ /* 0x004fea0007f1e0ff */
[----:B------:R-:W-:Y:S01]  /*6e60*/  IMAD.X R7, R5, 0x1, R231, P0 ;  /* 0x0000000105077824 */ /* 0x000fe200000e06e7 */
[----:B------:R-:W-:Y:S04]  /*6e70*/  LOP3.LUT P0, RZ, R221, 0x2, RZ, 0xc0, !PT ;  /* 0x00000002ddff7812 */ /* 0x000fe8000780c0ff */
[----:B------:R1:W-:Y:S01]  /*6e80*/  LDGSTS.E.BYPASS.LTC128B.128 [R250+0x11800], desc[UR4][R6.64] ;  /* 0x1180000006fa7fae */ /* 0x0003e2000b981a04 */
[----:B------:R-:W-:Y:S02]  /*6e90*/  SEL R225, R225, 0xffffffe0, !P0 ;  /* 0xffffffe0e1e17807 */ /* 0x000fe40004000000 */
[----:B------:R-:W-:Y:S02]  /*6ea0*/  ISETP.NE.AND P0, PT, R244, RZ, PT ;  /* 0x000000fff400720c */ /* 0x000fe40003f05270 */
[----:B------:R-:W-:Y:S01]  /*6eb0*/  LDSM.16.M88.4 R128, [R0] ;  /* 0x000000000080783b */ /* 0x000fe20000000200 */
[C---:B------:R-:W-:Y:S02]  /*6ec0*/  IMAD.IADD R172, R225.reuse, 0x1, R0 ;  /* 0x00000001e1ac7824 */ /* 0x040fe400078e0200 */
[C---:B------:R-:W-:Y:S02]  /*6ed0*/  IMAD.IADD R165, R225.reuse, 0x1, R164 ;  /* 0x00000001e1a57824 */ /* 0x040fe400078e02a4 */
[----:B---3--:R-:W1:Y:S05]  /*6ee0*/  LDSM.16.M88.4 R8, [R164+0x2000] ;  /* 0x00200000a408783b */ /* 0x008e6a0000000200 */
[----:B------:R-:W2:Y:S05]  /*6ef0*/  LDSM.16.M88.4 R16, [R164+0x2800] ;  /* 0x00280000a410783b */ /* 0x000eaa0000000200 */
[----:B------:R-:W3:Y:S05]  /*6f00*/  LDSM.16.M88.4 R24, [R164+0x3000] ;  /* 0x00300000a418783b */ /* 0x000eea0000000200 */
[----:B------:R-:W0:Y:S05]  /*6f10*/  LDGDEPBAR ;  /* 0x00000000000079af */ /* 0x000e2a0000000000 */
[----:B------:R-:W4:Y:S05]  /*6f20*/  LDSM.16.M88.4 R32, [R164+0x3800] ;  /* 0x00380000a420783b */ /* 0x000f2a0000000200 */
        /* <DEDUP_REMOVED lines=81> */
[C---:B------:R-:W-:Y:S02]  /*7440*/  IMAD.IADD R0, R200.reuse, 0x1, R0 ;  /* 0x00000001c8007824 */ /* 0x040fe400078e0200 */
[----:B------:R-:W-:Y:S03]  /*7450*/  IMAD.IADD R164, R200, 0x1, R164 ;  /* 0x00000001c8a47824 */ /* 0x000fe600078e02a4 */
[C---:B--2---:R-:W-:Y:S01]  /*7460*/  HMMA.16816.F32.BF16 R76, R172.reuse, R176, R76 ;  /* 0x000000b0ac4c723c */ /* 0x044fe2000004184c */
[----:B------:R-:W-:Y:S05]  /*7470*/  LDSM.16.M88.4 R200, [R0] ;  /* 0x0000000000c8783b */ /* 0x000fea0000000200 */
[----:B------:R-:W2:Y:S02]  /*7480*/  LDSM.16.M88.4 R204, [R164+0x2000] ;  /* 0x00200000a4cc783b */ /* 0x000ea40000000200 */
[C---:B------:R-:W-:Y:S03]  /*7490*/  HMMA.16816.F32.BF16 R80, R172.reuse, R178, R80 ;  /* 0x000000b2ac50723c */ /* 0x040fe60000041850 */
[----:B------:R-:W2:Y:S05]  /*74a0*/  LDSM.16.M88.4 R176, [R164+0x2800] ;  /* 0x00280000a4b0783b */ /* 0x000eaa0000000200 */
[C---:B---3--:R-:W-:Y:S08]  /*74b0*/  HMMA.16816.F32.BF16 R84, R172.reuse, R180, R84 ;  /* 0x000000b4ac54723c */ /* 0x048ff00000041854 */
[C---:B------:R-:W-:Y:S01]  /*74c0*/  HMMA.16816.F32.BF16 R88, R172.reuse, R182, R88 ;  /* 0x000000b6ac58723c */ /* 0x040fe20000041858 */
[----:B------:R-:W3:Y:S07]  /*74d0*/  LDSM.16.M88.4 R180, [R164+0x3000] ;  /* 0x00300000a4b4783b */ /* 0x000eee0000000200 */
        /* <DEDUP_REMOVED lines=58> */
[----:B------:R-:W4:Y:S02]  /*7880*/  LDSM.16.M88.4 R172, [R164+0x4000] ;  /* 0x00400000a4ac783b */ /* 0x000f240000000200 */
        /* <DEDUP_REMOVED lines=22> */
[----:B------:R-:W4:Y:S01]  /*79f0*/  LDSM.16.M88.4 R168, [R164+0x7800] ;  /* 0x00780000a4a8783b */ /* 0x000f220000000200 */
[----:B------:R-:W-:Y:S04]  /*7a00*/  DEPBAR.LE SB0, 0x0 ;  /* 0x000080000000791a */ /* 0x000fe80000000000 */
[----:B------:R-:W-:Y:S02]  /*7a10*/  BAR.SYNC.DEFER_BLOCKING 0x0 ;  /* 0x0000000000007b1d */ /* 0x000fe40000010000 */
[C---:B------:R-:W-:Y:S08]  /*7a20*/  HMMA.16816.F32.BF16 R36, R184.reuse, R172, R36 ;  /* 0x000000acb824723c */ /* 0x040ff00000041824 */
[C---:B------:R-:W-:Y:S08]  /*7a30*/  HMMA.16816.F32.BF16 R40, R184.reuse, R174, R40 ;  /* 0x000000aeb828723c */ /* 0x040ff00000041828 */
[C---:B--2---:R-:W-:Y:S08]  /*7a40*/  HMMA.16816.F32.BF16 R44, R184.reuse, R176, R44 ;  /* 0x000000b0b82c723c */ /* 0x044ff0000004182c */
[C---:B------:R-:W-:Y:S08]  /*7a50*/  HMMA.16816.F32.BF16 R48, R184.reuse, R178, R48 ;  /* 0x000000b2b830723c */ /* 0x040ff00000041830 */
[C---:B-----5:R-:W-:Y:S08]  /*7a60*/  HMMA.16816.F32.BF16 R52, R184.reuse, R180, R52 ;  /* 0x000000b4b834723c */ /* 0x060ff00000041834 */
[C---:B------:R-:W-:Y:S08]  /*7a70*/  HMMA.16816.F32.BF16 R56, R184.reuse, R182, R56 ;  /* 0x000000b6b838723c */ /* 0x040ff00000041838 */
[C---:B-1----:R-:W-:Y:S08]  /*7a80*/  HMMA.16816.F32.BF16 R60, R184.reuse, R188, R60 ;  /* 0x000000bcb83c723c */ /* 0x042ff0000004183c */
        /* <DEDUP_REMOVED lines=19> */
[----:B------:R-:W2:Y:S01]  /*7bc0*/  LDL.64 R172, [R1] ;  /* 0x0000000001ac7983 */ /* 0x000ea20000100a00 */
[----:B------:R-:W-:Y:S01]  /*7bd0*/  BSSY.RECONVERGENT B0, `(.L_x_3765) ;  /* 0x000004c000007945 */ /* 0x000fe20003800200 */
[----:B--2---:R-:W-:Y:S04]  /*7be0*/  ISETP.NE.U32.AND P1, PT, R172, RZ, PT ;  /* 0x000000ffac00720c */ /* 0x004fe80003f25070 */
        /* <DEDUP_REMOVED lines=74> */
.L_x_3766:
[----:B------:R-:W-:Y:S05]  /*8090*/  BSYNC.RECONVERGENT B0 ;  /* 0x0000000000007941 */ /* 0x000fea0003800200 */
.L_x_3765:
        /* <DEDUP_REMOVED lines=10> */
[----:B------:R2:W-:Y:S01]  /*8140*/  LDGSTS.E.BYPASS.LTC128B.128 [R250+0x2800], desc[UR4][R164.64] ;  /* 0x02800000a4fa7fae */ /* 0x0005e2000b981a04 */
[-C--:B------:R-:W-:Y:S03]  /*8150*/  IADD3 R178, P0, PT, R180, R232.reuse, RZ ;  /* 0x000000e8b4b27210 */ /* 0x080fe60007f1e0ff */
[----:B------:R-:W-:Y:S02]  /*8160*/  LDGSTS.E.BYPASS.LTC128B.128 [R250+0x3000], desc[UR4][R180.64] ;  /* 0x03000000b4fa7fae */ /* 0x000fe4000b981a04 */
[--C-:B------:R-:W-:Y:S01]  /*8170*/  IMAD.X R179, R181, 0x1, R233.reuse, P0 ;  /* 0x00000001b5b37824 */ /* 0x100fe200000e06e9 */
[-C--:B------:R-:W-:Y:S04]  /*8180*/  IADD3 R176, P0, PT, R178, R232.reuse, RZ ;  /* 0x000000e8b2b07210 */ /* 0x080fe80007f1e0ff */
[----:B------:R3:W-:Y:S01]  /*8190*/  LDGSTS.E.BYPASS.LTC128B.128 [R250+0x3800], desc[UR4][R178.64] ;  /* 0x03800000b2fa7fae */ /* 0x0007e2000b981a04 */
[--C-:B------:R-:W-:Y:S01]  /*81a0*/  IMAD.X R177, R179, 0x1, R233.reuse, P0 ;  /* 0x00000001b3b17824 */ /* 0x100fe200000e06e9 */
[-C--:B------:R-:W-:Y:S04]  /*81b0*/  IADD3 R174, P0, PT, R176, R232.reuse, RZ ;  /* 0x000000e8b0ae7210 */ /* 0x080fe80007f1e0ff */
[----:B------:R4:W-:Y:S01]  /*81c0*/  LDGSTS.E.BYPASS.LTC128B.128 [R250+0x4000], desc[UR4][R176.64] ;  /* 0x04000000b0fa7fae */ /* 0x0009e2000b981a04 */
[--C-:B------:R-:W-:Y:S01]  /*81d0*/  IMAD.X R175, R177, 0x1, R233.reuse, P0 ;  /* 0x00000001b1af7824 */ /* 0x100fe200000e06e9 */
[-C--:B------:R-:W-:Y:S04]  /*81e0*/  IADD3 R172, P0, PT, R174, R232.reuse, RZ ;  /* 0x000000e8aeac7210 */ /* 0x080fe80007f1e0ff */
[----:B------:R-:W-:Y:S01]  /*81f0*/  LDGSTS.E.BYPASS.LTC128B.128 [R250+0x4800], desc[UR4][R174.64] ;  /* 0x04800000aefa7fae */ /* 0x000fe2000b981a04 */
[--C-:B------:R-:W-:Y:S01]  /*8200*/  IMAD.X R173, R175, 0x1, R233.reuse, P0 ;  /* 0x00000001afad7824 */ /* 0x100fe200000e06e9 */
[-C--:B------:R-:W-:Y:S04]  /*8210*/  IADD3 R170, P0, PT, R172, R232.reuse, RZ ;  /* 0x000000e8acaa7210 */ /* 0x080fe80007f1e0ff */
[----:B------:R5:W-:Y:S01]  /*8220*/  LDGSTS.E.BYPASS.LTC128B.128 [R250+0x5000], desc[UR4][R172.64] ;  /* 0x05000000acfa7fae */ /* 0x000be2000b981a04 */
[--C-:B------:R-:W-:Y:S01]  /*8230*/  IMAD.X R171, R173, 0x1, R233.reuse, P0 ;  /* 0x00000001adab7824 */ /* 0x100fe200000e06e9 */
[-C--:B-1----:R-:W-:Y:S04]  /*8240*/  IADD3 R168, P0, PT, R170, R232.reuse, RZ ;  /* 0x000000e8aaa87210 */ /* 0x082fe80007f1e0ff */
[----:B------:R1:W-:Y:S01]  /*8250*/  LDGSTS.E.BYPASS.LTC128B.128 [R250+0x5800], desc[UR4][R170.64] ;  /* 0x05800000aafa7fae */ /* 0x0003e2000b981a04 */
[--C-:B------:R-:W-:Y:S01]  /*8260*/  IMAD.X R169, R171, 0x1, R233.reuse, P0 ;  /* 0x00000001aba97824 */ /* 0x100fe200000e06e9 */
[-C--:B--2---:R-:W-:Y:S04]  /*8270*/  IADD3 R164, P0, PT, R168, R232.reuse, RZ ;  /* 0x000000e8a8a47210 */ /* 0x084fe80007f1e0ff */
[----:B------:R-:W-:Y:S01]  /*8280*/  LDGSTS.E.BYPASS.LTC128B.128 [R250+0x6000], desc[UR4][R168.64] ;  /* 0x06000000a8fa7fae */ /* 0x000fe2000b981a04 */
[--C-:B------:R-:W-:Y:S01]  /*8290*/  IMAD.X R165, R169, 0x1, R233.reuse, P0 ;  /* 0x00000001a9a57824 */ /* 0x100fe200000e06e9 */
[-C--:B---3--:R-:W-:Y:S04]  /*82a0*/  IADD3 R178, P0, PT, R164, R232.reuse, RZ ;  /* 0x000000e8a4b27210 */ /* 0x088fe80007f1e0ff */
[----:B------:R2:W-:Y:S01]  /*82b0*/  LDGSTS.E.BYPASS.LTC128B.128 [R250+0x6800], desc[UR4][R164.64] ;  /* 0x06800000a4fa7fae */ /* 0x0005e2000b981a04 */
[--C-:B------:R-:W-:Y:S01]  /*82c0*/  IMAD.X R179, R165, 0x1, R233.reuse, P0 ;  /* 0x00000001a5b37824 */ /* 0x100fe200000e06e9 */
[-C--:B----4-:R-:W-:Y:S04]  /*82d0*/  IADD3 R176, P0, PT, R178, R232.reuse, RZ ;  /* 0x000000e8b2b07210 */ /* 0x090fe80007f1e0ff */
[----:B------:R3:W-:Y:S01]  /*82e0*/  LDGSTS.E.BYPASS.LTC128B.128 [R250+0x7000], desc[UR4][R178.64] ;  /* 0x07000000b2fa7fae */ /* 0x0007e2000b981a04 */
[--C-:B------:R-:W-:Y:S01]  /*82f0*/  IMAD.X R177, R179, 0x1, R233.reuse, P0 ;  /* 0x00000001b3b17824 */ /* 0x100fe200000e06e9 */
[-C--:B-----5:R-:W-:Y:S04]  /*8300*/  IADD3 R172, P0, PT, R176, R232.reuse, RZ ;  /* 0x000000e8b0ac7210 */ /* 0x0a0fe80007f1e0ff */
[----:B------:R3:W-:Y:S01]  /*8310*/  LDGSTS.E.BYPASS.LTC128B.128 [R250+0x7800], desc[UR4][R176.64] ;  /* 0x07800000b0fa7fae */ /* 0x0007e2000b981a04 */
[--C-:B------:R-:W-:Y:S01]  /*8320*/  IMAD.X R173, R177, 0x1, R233.reuse, P0 ;  /* 0x00000001b1ad7824 */ /* 0x100fe200000e06e9 */
[-C--:B-1----:R-:W-:Y:S04]  /*8330*/  IADD3 R170, P0, PT, R172, R232.reuse, RZ ;  /* 0x000000e8acaa7210 */ /* 0x082fe80007f1e0ff */
[----:B------:R3:W-:Y:S01]  /*8340*/  LDGSTS.E.BYPASS.LTC128B.128 [R250+0x8000], desc[UR4][R172.64] ;  /* 0x08000000acfa7fae */ /* 0x0007e2000b981a04 */
[--C-:B------:R-:W-:Y:S05]  /*8350*/  IMAD.X R171, R173, 0x1, R233.reuse, P0 ;  /* 0x00000001adab7824 */ /* 0x100fea00000e06e9 */
[----:B------:R3:W-:Y:S01]  /*8360*/  LDGSTS.E.BYPASS.LTC128B.128 [R250+0x8800], desc[UR4][R170.64] ;  /* 0x08800000aafa7fae */ /* 0x0007e2000b981a04 */
[-C--:B--2---:R-:W-:Y:S05]  /*8370*/  IADD3 R164, P0, PT, R170, R232.reuse, RZ ;  /* 0x000000e8aaa47210 */ /* 0x084fea0007f1e0ff */
[--C-:B------:R-:W-:Y:S01]  /*8380*/  IMAD.X R165, R171, 0x1, R233.reuse, P0 ;  /* 0x00000001aba57824 */ /* 0x100fe200000e06e9 */
[----:B------:R-:W-:Y:S04]  /*8390*/  IADD3 R168, P0, PT, R164, R232, RZ ;  /* 0x000000e8a4a87210 */ /* 0x000fe80007f1e0ff */
[----:B------:R3:W-:Y:S01]  /*83a0*/  LDGSTS.E.BYPASS.LTC128B.128 [R250+0x9000], desc[UR4][R164.64] ;  /* 0x09000000a4fa7fae */ /* 0x0007e2000b981a04 */
[----:B------:R-:W-:Y:S05]  /*83b0*/  IMAD.X R169, R165, 0x1, R233, P0 ;  /* 0x00000001a5a97824 */ /* 0x000fea00000e06e9 */
[----:B------:R3:W-:Y:S04]  /*83c0*/  LDGSTS.E.BYPASS.LTC128B.128 [R250+0x9800], desc[UR4][R168.64] ;  /* 0x09800000a8fa7fae */ /* 0x0007e8000b981a04 */
[----:B------:R-:W0:Y:S02]  /*83d0*/  LDGDEPBAR ;  /* 0x00000000000079af */ /* 0x000e240000000000 */
.L_x_3764:
[----:B------:R-:W-:Y:S05]  /*83e0*/  BSYNC.RECONVERGENT B1 ;  /* 0x0000000000017941 */ /* 0x000fea0003800200 */
.L_x_3763:
[----:B---3--:R-:W2:Y:S01]  /*83f0*/  LD.E R165, desc[UR4][R2.64+0xdc] ;  /* 0x0000dc0402a57980 */ /* 0x008ea2000c101900 */
        /* <DEDUP_REMOVED lines=69> */
[----:B------:R-:W-:Y:S02]  /*8850*/  IADD3 R245, PT, PT, R245, -0x100, RZ ;  /* 0xffffff00f5f57810 */ /* 0x000fe40007ffe0ff */
[----:B------:R-:W-:Y:S02]  /*8860*/  IADD3 R181, PT, PT, R225, R182, RZ ;  /* 0x000000b6e1b57210 */ /* 0x000fe40007ffe0ff */
[----:B------:R-:W-:Y:S03]  /*8870*/  IADD3 R180, PT, PT, R182, 0xa040, RZ ;  /* 0x0000a040b6b47810 */ /* 0x000fe60007ffe0ff */
[----:B------:R-:W-:Y:S01]  /*8880*/  LDSM.16.MT88.4 R172, [R181+0xa000] ;  /* 0x00a00000b5ac783b */ /* 0x000fe20000004200 */
[----:B-1----:R-:W-:Y:S02]  /*8890*/  FMNMX.FTZ R164, R0, R164, !PT ;  /* 0x000000a400a47209 */ /* 0x002fe40007810000 */
[----:B---3--:R-:W-:Y:S05]  /*88a0*/  FMNMX.FTZ R169, R168, R169, !PT ;  /* 0x000000a9a8a97209 */ /* 0x008fea0007810000 */
[----:B------:R-:W1:Y:S08]  /*88b0*/  SHFL.BFLY PT, R0, R164, 0x1, 0x1f ;  /* 0x0c201f00a4007f89 */ /* 0x000e7000000e0000 */
[----:B------:R-:W3:Y:S01]  /*88c0*/  SHFL.BFLY PT, R168, R169, 0x1, 0x1f ;  /* 0x0c201f00a9a87f89 */ /* 0x000ee200000e0000 */
[----:B-1----:R-:W-:Y:S02]  /*88d0*/  FMNMX.FTZ R0, R164, R0, !PT ;  /* 0x00000000a4007209 */ /* 0x002fe40007810000 */
[----:B---3--:R-:W-:Y:S03]  /*88e0*/  FMNMX.FTZ R164, R169, R168, !PT ;  /* 0x000000a8a9a47209 */ /* 0x008fe60007810000 */
[C---:B------:R-:W-:Y:S02]  /*88f0*/  FADD.FTZ R167, -R0.reuse, R167 ;  /* 0x000000a700a77221 */ /* 0x040fe40000010100 */
[----:B------:R-:W1:Y:S01]  /*8900*/  LDSM.16.MT88.4 R168, [R182+0xa000] ;  /* 0x00a00000b6a8783b */ /* 0x000e620000004200 */
[----:B------:R-:W-:Y:S02]  /*8910*/  FSETP.NEU.FTZ.AND P0, PT, R0, -INF , PT ;  /* 0xff8000000000780b */ /* 0x000fe40003f1d000 */
[C---:B------:R-:W-:Y:S01]  /*8920*/  FSETP.NEU.FTZ.AND P3, PT, R164.reuse, -INF , PT ;  /* 0xff800000a400780b */ /* 0x040fe20003f7d000 */
[----:B------:R-:W-:Y:S01]  /*8930*/  FADD.FTZ R166, -R164, R166 ;  /* 0x000000a6a4a67221 */ /* 0x000fe20000010100 */
        /* <DEDUP_REMOVED lines=9> */
[-C--:B------:R-:W-:Y:S01]  /*89d0*/  FFMA.FTZ R190, R4, R165.reuse, -R186 ;  /* 0x000000a504be7223 */ /* 0x080fe200000108ba */
[-CC-:B------:R-:W-:Y:S01]  /*89e0*/  FFMA.FTZ R191, R10, R165.reuse, -R184.reuse ;  /* 0x000000a50abf7223 */ /* 0x180fe200000108b8 */
[-C--:B------:R-:W-:Y:S01]  /*89f0*/  FFMA.FTZ R187, R11, R165.reuse, -R184 ;  /* 0x000000a50bbb7223 */ /* 0x080fe200000108b8 */
[-C--:B------:R-:W-:Y:S01]  /*8a00*/  FFMA.FTZ R189, R5, R165.reuse, -R186 ;  /* 0x000000a505bd7223 */ /* 0x080fe200000108ba */
[-CC-:B------:R-:W-:Y:S01]  /*8a10*/  FFMA.FTZ R193, R6, R165.reuse, -R184.reuse ;  /* 0x000000a506c17223 */ /* 0x180fe200000108b8 */
[-C--:B------:R-:W-:Y:S01]  /*8a20*/  FFMA.FTZ R192, R7, R165.reuse, -R184 ;  /* 0x000000a507c07223 */ /* 0x080fe200000108b8 */
[-C--:B------:R-:W-:Y:S01]  /*8a30*/  FFMA.FTZ R188, R8, R165.reuse, -R186 ;  /* 0x000000a508bc7223 */ /* 0x080fe200000108ba */
[----:B------:R-:W3:Y:S01]  /*8a40*/  MUFU.EX2 R166, R166 ;  /* 0x000000a600a67308 */ /* 0x000ee20000000800 */
[----:B------:R-:W-:Y:S01]  /*8a50*/  IADD3 R8, PT, PT, R182, 0xa000, RZ ;  /* 0x0000a000b6087810 */ /* 0x000fe20007ffe0ff */
[-CC-:B------:R-:W-:Y:S01]  /*8a60*/  FFMA.FTZ R198, R26, R165.reuse, -R184.reuse ;  /* 0x000000a51ac67223 */ /* 0x180fe200000108b8 */
[----:B------:R-:W-:Y:S07]  /*8a70*/  FFMA.FTZ R200, R27, R165, -R184 ;  /* 0x000000a51bc87223 */ /* 0x000fee00000108b8 */
[----:B------:R-:W-:Y:S01]  /*8a80*/  MUFU.EX2 R190, R190 ;  /* 0x000000be00be7308 */ /* 0x000fe20000000800 */
[----:B------:R-:W-:Y:S01]  /*8a90*/  @P2 IADD3 R180, PT, PT, R8, -0x40, RZ ;  /* 0xffffffc008b42810 */ /* 0x000fe20007ffe0ff */
[C---:B--2---:R-:W-:Y:S01]  /*8aa0*/  FMUL.FTZ R6, R167.reuse, R162 ;  /* 0x000000a2a7067220 */ /* 0x044fe20000410000 */
[C---:B------:R-:W-:Y:S07]  /*8ab0*/  FMUL.FTZ R7, R167.reuse, R163 ;  /* 0x000000a3a7077220 */ /* 0x040fee0000410000 */
[----:B------:R-:W2:Y:S01]  /*8ac0*/  MUFU.EX2 R189, R189 ;  /* 0x000000bd00bd7308 */ /* 0x000ea20000000800 */
[C---:B------:R-:W-:Y:S01]  /*8ad0*/  FMUL.FTZ R10, R167.reuse, R158 ;  /* 0x0000009ea70a7220 */ /* 0x040fe20000410000 */
[----:B------:R-:W4:Y:S01]  /*8ae0*/  LDSM.16.MT88.4 R176, [R180] ;  /* 0x00000000b4b0783b */ /* 0x000f220000004200 */
[----:B------:R-:W-:Y:S07]  /*8af0*/  FMUL.FTZ R11, R167, R159 ;  /* 0x0000009fa70b7220 */ /* 0x000fee0000410000 */
[----:B------:R-:W-:Y:S01]  /*8b00*/  MUFU.EX2 R193, R193 ;  /* 0x000000c100c17308 */ /* 0x000fe20000000800 */
[----:B------:R-:W-:Y:S01]  /*8b10*/  IADD3 R183, PT, PT, R225, R180, RZ ;  /* 0x000000b4e1b77210 */ /* 0x000fe20007ffe0ff */
[C---:B---3--:R-:W-:Y:S01]  /*8b20*/  FMUL.FTZ R4, R166.reuse, R160 ;  /* 0x000000a0a6047220 */ /* 0x048fe20000410000 */
[C---:B------:R-:W-:Y:S07]  /*8b30*/  FMUL.FTZ R5, R166.reuse, R161 ;  /* 0x000000a1a6057220 */ /* 0x040fee0000410000 */
[----:B------:R-:W3:Y:S01]  /*8b40*/  MUFU.EX2 R192, R192 ;  /* 0x000000c000c07308 */ /* 0x000ee20000000800 */
[C---:B------:R-:W-:Y:S01]  /*8b50*/  FMUL.FTZ R8, R166.reuse, R156 ;  /* 0x0000009ca6087220 */ /* 0x040fe20000410000 */
[C---:B------:R-:W-:Y:S01]  /*8b60*/  FMUL.FTZ R9, R166.reuse, R157 ;  /* 0x0000009da6097220 */ /* 0x040fe20000410000 */
[C---:B------:R-:W-:Y:S07]  /*8b70*/  FMUL.FTZ R134, R167.reuse, R134 ;  /* 0x00000086a7867220 */ /* 0x040fee0000410000 */
[----:B------:R-:W-:Y:S01]  /*8b80*/  MUFU.EX2 R188, R188 ;  /* 0x000000bc00bc7308 */ /* 0x000fe20000000800 */
[----:B------:R-:W-:Y:S01]  /*8b90*/  FMUL.FTZ R135, R167, R135 ;  /* 0x00000087a7877220 */ /* 0x000fe20000410000 */
[----:B--2---:R-:W-:Y:S01]  /*8ba0*/  F2FP.BF16.F32.PACK_AB R160, R189, R190 ;  /* 0x000000bebda0723e */ /* 0x004fe200000010ff */
[C---:B------:R-:W-:Y:S07]  /*8bb0*/  FMUL.FTZ R132, R166.reuse, R132 ;  /* 0x00000084a6847220 */ /* 0x040fee0000410000 */
[----:B------:R-:W2:Y:S01]  /*8bc0*/  MUFU.EX2 R185, R185 ;  /* 0x000000b900b97308 */ /* 0x000ea20000000800 */
[----:B------:R-:W-:Y:S01]  /*8bd0*/  FMUL.FTZ R133, R166, R133 ;  /* 0x00000085a6857220 */ /* 0x000fe20000410000 */
[----:B------:R-:W5:Y:S01]  /*8be0*/  LDSM.16.MT88.4 R156, [R183] ;  /* 0x00000000b79c783b */ /* 0x000f620000004200 */
[C---:B------:R-:W-:Y:S07]  /*8bf0*/  FMUL.FTZ R138, R167.reuse, R138 ;  /* 0x0000008aa78a7220 */ /* 0x040fee0000410000 */
[----:B------:R-:W-:Y:S01]  /*8c00*/  MUFU.EX2 R191, R191 ;  /* 0x000000bf00bf7308 */ /* 0x000fe20000000800 */
[C---:B------:R-:W-:Y:S01]  /*8c10*/  FMUL.FTZ R139, R167.reuse, R139 ;  /* 0x0000008ba78b7220 */ /* 0x040fe20000410000 */
[----:B---3--:R-:W-:Y:S01]  /*8c20*/  F2FP.BF16.F32.PACK_AB R161, R192, R193 ;  /* 0x000000c1c0a1723e */ /* 0x008fe200000010ff */
[C---:B------:R-:W-:Y:S07]  /*8c30*/  FMUL.FTZ R136, R166.reuse, R136 ;  /* 0x00000088a6887220 */ /* 0x040fee0000410000 */
[----:B------:R-:W3:Y:S01]  /*8c40*/  MUFU.EX2 R187, R187 ;  /* 0x000000bb00bb7308 */ /* 0x000ee20000000800 */
[C---:B------:R-:W-:Y:S01]  /*8c50*/  FMUL.FTZ R137, R166.reuse, R137 ;  /* 0x00000089a6897220 */ /* 0x040fe20000410000 */
[C---:B------:R-:W-:Y:S01]  /*8c60*/  FMUL.FTZ R142, R167.reuse, R142 ;  /* 0x0000008ea78e7220 */ /* 0x040fe20000410000 */
[----:B------:R-:W-:Y:S01]  /*8c70*/  FMUL.FTZ R143, R167, R143 ;  /* 0x0000008fa78f7220 */ /* 0x000fe20000410000 */
[C---:B------:R-:W-:Y:S01]  /*8c80*/  FMUL.FTZ R140, R166.reuse, R140 ;  /* 0x0000008ca68c7220 */ /* 0x040fe20000410000 */
[----:B------:R-:W-:Y:S01]  /*8c90*/  FMUL.FTZ R141, R166, R141 ;  /* 0x0000008da68d7220 */ /* 0x000fe20000410000 */
[----:B--2---:R-:W-:Y:S01]  /*8ca0*/  F2FP.BF16.F32.PACK_AB R162, R185, R188 ;  /* 0x000000bcb9a2723e */ /* 0x004fe200000010ff */
[----:B------:R-:W-:Y:S01]  /*8cb0*/  FFMA.FTZ R12, R12, R165, -R186 ;  /* 0x000000a50c0c7223 */ /* 0x000fe200000108ba */
[C---:B------:R-:W-:Y:S01]  /*8cc0*/  FMUL.FTZ R146, R167.reuse, R146 ;  /* 0x00000092a7927220 */ /* 0x040fe20000410000 */
[C---:B------:R-:W-:Y:S01]  /*8cd0*/  FMUL.FTZ R147, R167.reuse, R147 ;  /* 0x00000093a7937220 */ /* 0x040fe20000410000 */
[C---:B------:R-:W-:Y:S01]  /*8ce0*/  FMUL.FTZ R144, R166.reuse, R144 ;  /* 0x00000090a6907220 */ /* 0x040fe20000410000 */
[----:B------:R-:W-:Y:S01]  /*8cf0*/  FMUL.FTZ R145, R166, R145 ;  /* 0x00000091a6917220 */ /* 0x000fe20000410000 */
[--C-:B------:R-:W-:Y:S01]  /*8d00*/  FFMA.FTZ R196, R14, R165, -R184.reuse ;  /* 0x000000a50ec47223 */ /* 0x100fe200000108b8 */
[----:B------:R-:W-:Y:S01]  /*8d10*/  FMUL.FTZ R14, R167, R154 ;  /* 0x0000009aa70e7220 */ /* 0x000fe20000410000 */
[----:B---3--:R-:W-:Y:S01]  /*8d20*/  F2FP.BF16.F32.PACK_AB R163, R187, R191 ;  /* 0x000000bfbba3723e */ /* 0x008fe200000010ff */
[--C-:B------:R-:W-:Y:S01]  /*8d30*/  FFMA.FTZ R194, R15, R165, -R184.reuse ;  /* 0x000000a50fc27223 */ /* 0x100fe200000108b8 */
[C---:B------:R-:W-:Y:S01]  /*8d40*/  FMUL.FTZ R15, R167.reuse, R155 ;  /* 0x0000009ba70f7220 */ /* 0x040fe20000410000 */
[-CC-:B------:R-:W-:Y:S01]  /*8d50*/  FFMA.FTZ R62, R62, R165.reuse, -R184.reuse ;  /* 0x000000a53e3e7223 */ /* 0x180fe200000108b8 */
[----:B------:R-:W-:Y:S01]  /*8d60*/  MUFU.EX2 R196, R196 ;  /* 0x000000c400c47308 */ /* 0x000fe20000000800 */
[-CC-:B------:R-:W-:Y:S01]  /*8d70*/  FFMA.FTZ R195, R18, R165.reuse, -R184.reuse ;  /* 0x000000a512c37223 */ /* 0x180fe200000108b8 */
[----:B------:R-:W-:Y:S01]  /*8d80*/  FMUL.FTZ R18, R167, R150 ;  /* 0x00000096a7127220 */ /* 0x000fe20000410000 */
[C---:B-1----:R-:W-:Y:S07]  /*8d90*/  HMMA.16816.F32.BF16 R4, R160.reuse, R168, R4 ;  /* 0x000000a8a004723c */ /* 0x042fee0000041804 */
[----:B------:R-:W-:Y:S10]  /*8da0*/  MUFU.EX2 R194, R194 ;  /* 0x000000c200c27308 */ /* 0x000ff40000000800 */
[----:B------:R-:W-:Y:S01]  /*8db0*/  MUFU.EX2 R195, R195 ;  /* 0x000000c300c37308 */ /* 0x000fe20000000800 */
[--C-:B------:R-:W-:Y:S01]  /*8dc0*/  FFMA.FTZ R197, R19, R165, -R184.reuse ;  /* 0x000000a513c57223 */ /* 0x100fe200000108b8 */
[----:B------:R-:W-:Y:S01]  /*8dd0*/  FMUL.FTZ R19, R167, R151 ;  /* 0x00000097a7137220 */ /* 0x000fe20000410000 */
[C---:B------:R-:W-:Y:S01]  /*8de0*/  HMMA.16816.F32.BF16 R8, R160.reuse, R170, R8 ;  /* 0x000000aaa008723c */ /* 0x040fe20000041808 */
[----:B------:R-:W1:Y:S06]  /*8df0*/  LDSM.16.MT88.4 R168, [R182+0xa800] ;  /* 0x00a80000b6a8783b */ /* 0x000e6c0000004200 */
[----:B------:R-:W-:Y:S01]  /*8e00*/  MUFU.EX2 R198, R198 ;  /* 0x000000c600c67308 */ /* 0x000fe20000000800 */
[-CC-:B------:R-:W-:Y:S01]  /*8e10*/  FFMA.FTZ R201, R22, R165.reuse, -R184.reuse ;  /* 0x000000a516c97223 */ /* 0x180fe200000108b8 */
[-C--:B------:R-:W-:Y:S01]  /*8e20*/  FFMA.FTZ R199, R23, R165.reuse, -R184 ;  /* 0x000000a517c77223 */ /* 0x080fe200000108b8 */
[-CC-:B------:R-:W-:Y:S07]  /*8e30*/  FFMA.FTZ R60, R60, R165.reuse, -R186.reuse ;  /* 0x000000a53c3c7223 */ /* 0x180fee00000108ba */
[----:B------:R-:W2:Y:S01]  /*8e40*/  MUFU.EX2 R197, R197 ;  /* 0x000000c500c57308 */ /* 0x000ea20000000800 */
        /* <DEDUP_REMOVED lines=9> */
[----:B------:R-:W3:Y:S07]  /*8ee0*/  LDSM.16.MT88.4 R172, [R181+0xa800] ;  /* 0x00a80000b5ac783b */ /* 0x000eee0000004200 */
[----:B------:R-:W5:Y:S01]  /*8ef0*/  MUFU.EX2 R200, R200 ;  /* 0x000000c800c87308 */ /* 0x000f620000000800 */
[----:B------:R-:W-:Y:S01]  /*8f00*/  FFMA.FTZ R104, R104, R165, -R186 ;  /* 0x000000a568687223 */ /* 0x000fe200000108ba */
[----:B--2---:R-:W-:Y:S01]  /*8f10*/  F2FP.BF16.F32.PACK_AB R151, R197, R195 ;  /* 0x000000c3c597723e */ /* 0x004fe200000010ff */
[-CC-:B------:R-:W-:Y:S07]  /*8f20*/  FFMA.FTZ R106, R106, R165.reuse, -R184.reuse ;  /* 0x000000a56a6a7223 */ /* 0x180fee00000108b8 */
[----:B------:R-:W-:Y:S01]  /*8f30*/  MUFU.EX2 R60, R60 ;  /* 0x0000003c003c7308 */ /* 0x000fe20000000800 */
[-C--:B------:R-:W-:Y:S01]  /*8f40*/  FFMA.FTZ R107, R107, R165.reuse, -R184 ;  /* 0x000000a56b6b7223 */ /* 0x080fe200000108b8 */
[C---:B----4-:R-:W-:Y:S08]  /*8f50*/  HMMA.16816.F32.BF16 R140, R160.reuse, R176, R140 ;  /* 0x000000b0a08c723c */ /* 0x050ff0000004188c */
[----:B------:R2:W-:Y:S01]  /*8f60*/  MUFU.EX2 R177, R12 ;  /* 0x0000000c00b17308 */ /* 0x0005e20000000800 */
[--C-:B------:R-:W-:Y:S01]  /*8f70*/  FFMA.FTZ R176, R13, R165, -R186.reuse ;  /* 0x000000a50db07223 */ /* 0x100fe200000108ba */
[----:B------:R-:W-:Y:S01]  /*8f80*/  FMUL.FTZ R13, R166, R153 ;  /* 0x00000099a60d7220 */ /* 0x000fe20000410000 */
[----:B------:R-:W-:Y:S07]  /*8f90*/  FFMA.FTZ R128, R128, R165, -R186 ;  /* 0x000000a580807223 */ /* 0x000fee00000108ba */
[----:B------:R-:W-:Y:S01]  /*8fa0*/  MUFU.EX2 R76, R76 ;  /* 0x0000004c004c7308 */ /* 0x000fe20000000800 */
[----:B------:R-:W-:Y:S01]  /*8fb0*/  FFMA.FTZ R190, R166, R251, R190 ;  /* 0x000000fba6be7223 */ /* 0x000fe200000100be */
[C---:B------:R-:W-:Y:S08]  /*8fc0*/  HMMA.16816.F32.BF16 R144, R160.reuse, R178, R144 ;  /* 0x000000b2a090723c */ /* 0x040ff00000041890 */
[----:B------:R-:W4:Y:S01]  /*8fd0*/  MUFU.EX2 R176, R176 ;  /* 0x000000b000b07308 */ /* 0x000f220000000800 */
[-CC-:B------:R-:W-:Y:S01]  /*8fe0*/  FFMA.FTZ R178, R16, R165.reuse, -R186.reuse ;  /* 0x000000a510b27223 */ /* 0x180fe200000108ba */
[----:B------:R-:W-:Y:S01]  /*8ff0*/  FFMA.FTZ R179, R17, R165, -R186 ;  /* 0x000000a511b37223 */ /* 0x000fe200000108ba */
[C---:B------:R-:W-:Y:S01]  /*9000*/  FMUL.FTZ R16, R166.reuse, R148 ;  /* 0x00000094a6107220 */ /* 0x040fe20000410000 */
[----:B------:R-:W-:Y:S01]  /*9010*/  FMUL.FTZ R17, R166, R149 ;  /* 0x00000095a6117220 */ /* 0x000fe20000410000 */
[----:B------:R-:W-:Y:S01]  /*9020*/  F2FP.BF16.F32.PACK_AB R149, R194, R196 ;  /* 0x000000c4c295723e */ /* 0x000fe200000010ff */
[----:B--2---:R-:W-:Y:S04]  /*9030*/  FMUL.FTZ R12, R166, R152 ;  /* 0x00000098a60c7220 */ /* 0x004fe80000410000 */
[----:B------:R-:W-:Y:S01]  /*9040*/  MUFU.EX2 R178, R178 ;  /* 0x000000b200b27308 */ /* 0x000fe20000000800 */
[----:B------:R-:W2:Y:S01]  /*9050*/  LDSM.16.MT88.4 R152, [R180+0x800] ;  /* 0x00080000b498783b */ /* 0x000ea20000004200 */
[----:B-----5:R-:W-:Y:S01]  /*9060*/  F2FP.BF16.F32.PACK_AB R23, R200, R198 ;  /* 0x000000c6c817723e */ /* 0x020fe200000010ff */
[----:B------:R-:W-:Y:S07]  /*9070*/  FADD.FTZ R190, R189, R190 ;  /* 0x000000bebdbe7221 */ /* 0x000fee0000010000 */
[----:B------:R-:W5:Y:S01]  /*9080*/  MUFU.EX2 R179, R179 ;  /* 0x000000b300b37308 */ /* 0x000f620000000800 */
[----:B------:R-:W-:Y:S01]  /*9090*/  FFMA.FTZ R193, R167, R252, R193 ;  /* 0x000000fca7c17223 */ /* 0x000fe200000100c1 */
[C---:B------:R-:W-:Y:S03]  /*90a0*/  HMMA.16816.F32.BF16 R12, R160.reuse, R156, R12 ;  /* 0x0000009ca00c723c */ /* 0x040fe6000004180c */
[----:B----4-:R-:W-:Y:S01]  /*90b0*/  F2FP.BF16.F32.PACK_AB R148, R176, R177 ;  /* 0x000000b1b094723e */ /* 0x010fe200000010ff */
[----:B------:R-:W-:Y:S01]  /*90c0*/  FADD.FTZ R190, R188, R190 ;  /* 0x000000bebcbe7221 */ /* 0x000fe20000010000 */
[----:B------:R-:W-:Y:S01]  /*90d0*/  FADD.FTZ R193, R192, R193 ;  /* 0x000000c1c0c17221 */ /* 0x000fe20000010000 */
[----:B------:R-:W-:Y:S02]  /*90e0*/  MOV R167, R0 ;  /* 0x0000000000a77202 */ /* 0x000fe40000000f00 */
[----:B------:R-:W-:Y:S01]  /*90f0*/  HMMA.16816.F32.BF16 R16, R160, R158, R16 ;  /* 0x0000009ea010723c */ /* 0x000fe20000041810 */
[----:B------:R-:W4:Y:S02]  /*9100*/  LDSM.16.MT88.4 R156, [R183+0x800] ;  /* 0x00080000b79c783b */ /* 0x000f240000004200 */
        /* <DEDUP_REMOVED lines=15> */
[C---:B---3--:R-:W-:Y:S03]  /*9200*/  HMMA.16816.F32.BF16 R132, R148.reuse, R172, R132 ;  /* 0x000000ac9484723c */ /* 0x048fe60000041884 */
[-CC-:B------:R-:W-:Y:S01]  /*9210*/  FFMA.FTZ R172, R20, R165.reuse, -R186.reuse ;  /* 0x000000a514ac7223 */ /* 0x180fe200000108ba */
[--C-:B------:R-:W-:Y:S01]  /*9220*/  FFMA.FTZ R173, R21, R165, -R186.reuse ;  /* 0x000000a515ad7223 */ /* 0x100fe200000108ba */
[----:B------:R-:W-:Y:S01]  /*9230*/  F2FP.BF16.F32.PACK_AB R21, R199, R201 ;  /* 0x000000c9c715723e */ /* 0x000fe200000010ff */
[----:B------:R-:W-:Y:S02]  /*9240*/  FADD.FTZ R195, R195, R193 ;  /* 0x000000c1c3c37221 */ /* 0x000fe40000010000 */
[C---:B------:R-:W-:Y:S01]  /*9250*/  HMMA.16816.F32.BF16 R136, R148.reuse, R174, R136 ;  /* 0x000000ae9488723c */ /* 0x040fe20000041888 */
[----:B------:R-:W3:Y:S02]  /*9260*/  MUFU.EX2 R172, R172 ;  /* 0x000000ac00ac7308 */ /* 0x000ee40000000800 */
[-CC-:B------:R-:W-:Y:S01]  /*9270*/  FFMA.FTZ R174, R24, R165.reuse, -R186.reuse ;  /* 0x000000a518ae7223 */ /* 0x180fe200000108ba */
[-CC-:B------:R-:W-:Y:S07]  /*9280*/  FFMA.FTZ R175, R25, R165.reuse, -R186.reuse ;  /* 0x000000a519af7223 */ /* 0x180fee00000108ba */
[----:B------:R-:W4:Y:S01]  /*9290*/  MUFU.EX2 R173, R173 ;  /* 0x000000ad00ad7308 */ /* 0x000f220000000800 */
[----:B------:R-:W1:Y:S01]  /*92a0*/  LDSM.16.MT88.4 R24, [R180+0x1000] ;  /* 0x00100000b418783b */ /* 0x000e620000004200 */
[----:B------:R-:W-:Y:S01]  /*92b0*/  FADD.FTZ R195, R197, R195 ;  /* 0x000000c3c5c37221 */ /* 0x000fe20000010000 */
[C---:B--2---:R-:W-:Y:S07]  /*92c0*/  HMMA.16816.F32.BF16 R140, R148.reuse, R152, R140 ;  /* 0x00000098948c723c */ /* 0x044fee000004188c */
[----:B------:R-:W-:Y:S01]  /*92d0*/  MUFU.EX2 R174, R174 ;  /* 0x000000ae00ae7308 */ /* 0x000fe20000000800 */
[----:B------:R-:W-:Y:S09]  /*92e0*/  FADD.FTZ R201, R201, R195 ;  /* 0x000000c3c9c97221 */ /* 0x000ff20000010000 */
[----:B------:R-:W2:Y:S01]  /*92f0*/  MUFU.EX2 R175, R175 ;  /* 0x000000af00af7308 */ /* 0x000ea20000000800 */
[----:B---3--:R-:W-:Y:S01]  /*9300*/  FADD.FTZ R179, R172, R179 ;  /* 0x000000b3acb37221 */ /* 0x008fe20000010000 */
[C---:B------:R-:W-:Y:S01]  /*9310*/  HMMA.16816.F32.BF16 R144, R148.reuse, R154, R144 ;  /* 0x0000009a9490723c */ /* 0x040fe20000041890 */
[----:B------:R-:W-:Y:S02]  /*9320*/  LDSM.16.MT88.4 R152, [R182+0xb800] ;  /* 0x00b80000b698783b */ /* 0x000fe40000004200 */
[C---:B----4-:R-:W-:Y:S01]  /*9330*/  F2FP.BF16.F32.PACK_AB R20, R173.reuse, R172 ;  /* 0x000000acad14723e */ /* 0x050fe200000010ff */
[----:B------:R-:W-:Y:S01]  /*9340*/  FADD.FTZ R173, R173, R179 ;  /* 0x000000b3adad7221 */ /* 0x000fe20000010000 */
[----:B------:R-:W-:Y:S03]  /*9350*/  FADD.FTZ R201, R199, R201 ;  /* 0x000000c9c7c97221 */ /* 0x000fe60000010000 */
[C---:B------:R-:W-:Y:S03]  /*9360*/  HMMA.16816.F32.BF16 R12, R148.reuse, R156, R12 ;  /* 0x0000009c940c723c */ /* 0x040fe6000004180c */
[C---:B--2---:R-:W-:Y:S01]  /*9370*/  F2FP.BF16.F32.PACK_AB R22, R175.reuse, R174 ;  /* 0x000000aeaf16723e */ /* 0x044fe200000010ff */
        /* <DEDUP_REMOVED lines=9> */
[-CC-:B------:R-:W-:Y:S02]  /*9410*/  FFMA.FTZ R161, R29, R165.reuse, -R186.reuse ;  /* 0x000000a51da17223 */ /* 0x180fe400000108ba */
        /* <DEDUP_REMOVED lines=512> */
.L_x_3760:
        /* <DEDUP_REMOVED lines=12> */
.L_x_3775:
[----:B----4-:R-:W-:Y:S01]  /*b4e0*/  FADD.FTZ R5, R252, R5 ;  /* 0x00000005fc057221 */ /* 0x010fe20000010000 */
[----:B------:R-:W2:Y:S01]  /*b4f0*/  MUFU.RCP R4, R10 ;  /* 0x0000000a00047308 */ /* 0x000ea20000001000 */
[C---:B------:R-:W-:Y:S01]  /*b500*/  SHF.L.U32 R9, R221.reuse, 0x4, RZ ;  /* 0x00000004dd097819 */ /* 0x040fe200000006ff */
[----:B------:R-:W-:Y:S01]  /*b510*/  IMAD.SHL.U32 R6, R221, 0x2, RZ ;  /* 0x00000002dd067824 */ /* 0x000fe200078e00ff */
[----:B------:R-:W-:Y:S02]  /*b520*/  FSETP.NE.FTZ.AND P1, PT, R10, RZ, PT ;  /* 0x000000ff0a00720b */ /* 0x000fe40003f35000 */
[----:B------:R-:W-:Y:S02]  /*b530*/  LOP3.LUT R9, R9, 0x1c0, RZ, 0xc0, !PT ;  /* 0x000001c009097812 */ /* 0x000fe400078ec0ff */
[----:B------:R-:W-:Y:S01]  /*b540*/  FSETP.NE.FTZ.AND P0, PT, R5, RZ, PT ;  /* 0x000000ff0500720b */ /* 0x000fe20003f15000 */
[----:B------:R-:W4:Y:S01]  /*b550*/  MUFU.RCP R11, R5 ;  /* 0x00000005000b7308 */ /* 0x000f220000001000 */
[----:B------:R-:W-:-:S02]  /*b560*/  LOP3.LUT R223, R223, 0x6, R6, 0xf8, !PT ;  /* 0x00000006dfdf7812 */ /* 0x000fc400078ef806 */
[----:B------:R-:W-:Y:S02]  /*b570*/  LOP3.LUT R9, R9, 0x38, R6, 0xf8, !PT ;  /* 0x0000003809097812 */ /* 0x000fe400078ef806 */
[----:B------:R-:W-:Y:S02]  /*b580*/  R2P PR, R221, 0x18 ;  /* 0x00000018dd007804 */ /* 0x000fe40000000000 */
[----:B------:R-:W-:Y:S02]  /*b590*/  LOP3.LUT R9, R223, R9, RZ, 0xfc, !PT ;  /* 0x00000009df097212 */ /* 0x000fe400078efcff */
[----:B------:R-:W-:Y:S02]  /*b5a0*/  MOV R6, 0x10 ;  /* 0x0000001000067802 */ /* 0x000fe40000000f00 */
[----:B--2---:R-:W-:Y:S01]  /*b5b0*/  FSEL R4, R4, 1, P1 ;  /* 0x3f80000004047808 */ /* 0x004fe20000800000 */
[----:B------:R-:W-:Y:S01]  /*b5c0*/  IMAD R9, R9, 0x2, R222 ;  /* 0x0000000209097824 */ /* 0x000fe200078e02de */
[----:B------:R-:W-:-:S02]  /*b5d0*/  SEL R7, R7, 0xffffffe0, !P3 ;  /* 0xffffffe007077807 */ /* 0x000fc40005800000 */
[----:B------:R-:W-:Y:S01]  /*b5e0*/  SEL R6, R6, 0xfffffff0, !P2 ;  /* 0xfffffff006067807 */ /* 0x000fe20005000000 */
[C---:B------:R-:W-:Y:S01]  /*b5f0*/  FMUL.FTZ R160, R4.reuse, R160 ;  /* 0x000000a004a07220 */ /* 0x040fe20000410000 */
[C---:B------:R-:W-:Y:S01]  /*b600*/  FMUL.FTZ R161, R4.reuse, R161 ;  /* 0x000000a104a17220 */ /* 0x040fe20000410000 */
[----:B----4-:R-:W-:Y:S01]  /*b610*/  FSEL R11, R11, 1, P0 ;  /* 0x3f8000000b0b7808 */ /* 0x010fe20000000000 */
[C---:B------:R-:W-:Y:S01]  /*b620*/  FMUL.FTZ R156, R4.reuse, R156 ;  /* 0x0000009c049c7220 */ /* 0x040fe20000410000 */
[C---:B------:R-:W-:Y:S01]  /*b630*/  FMUL.FTZ R157, R4.reuse, R157 ;  /* 0x0000009d049d7220 */ /* 0x040fe20000410000 */
[----:B------:R-:W-:Y:S01]  /*b640*/  IADD3 R13, PT, PT, R9, 0x40, RZ ;  /* 0x00000040090d7810 */ /* 0x000fe20007ffe0ff */
        /* <DEDUP_REMOVED lines=17> */
[----:B------:R-:W-:Y:S01]  /*b760*/  FMUL.FTZ R133, R4, R133 ;  /* 0x0000008504857220 */ /* 0x000fe20000410000 */
[----:B------:R-:W-:-:S02]  /*b770*/  @P4 VIADD R13, R9, 0xffffffc0 ;  /* 0xffffffc0090d4836 */ /* 0x000fc40000000000 */
[C---:B------:R-:W-:Y:S01]  /*b780*/  FMUL.FTZ R136, R4.reuse, R136 ;  /* 0x0000008804887220 */ /* 0x040fe20000410000 */
[C---:B------:R-:W-:Y:S01]  /*b790*/  FMUL.FTZ R137, R4.reuse, R137 ;  /* 0x0000008904897220 */ /* 0x040fe20000410000 */
[----:B------:R-:W-:Y:S02]  /*b7a0*/  IMAD.IADD R12, R7, 0x1, R9 ;  /* 0x00000001070c7824 */ /* 0x000fe400078e0209 */
[C---:B------:R-:W-:Y:S01]  /*b7b0*/  FMUL.FTZ R140, R4.reuse, R140 ;  /* 0x0000008c048c7220 */ /* 0x040fe20000410000 */
[C---:B------:R-:W-:Y:S01]  /*b7c0*/  FMUL.FTZ R141, R4.reuse, R141 ;  /* 0x0000008d048d7220 */ /* 0x040fe20000410000 */
[----:B------:R-:W-:Y:S01]  /*b7d0*/  F2FP.BF16.F32.PACK_AB R160, R161, R160 ;  /* 0x000000a0a1a0723e */ /* 0x000fe200000010ff */
[C---:B------:R-:W-:Y:S01]  /*b7e0*/  FMUL.FTZ R144, R4.reuse, R144 ;  /* 0x0000009004907220 */ /* 0x040fe20000410000 */
[----:B------:R-:W-:Y:S01]  /*b7f0*/  F2FP.BF16.F32.PACK_AB R162, R163, R162 ;  /* 0x000000a2a3a2723e */ /* 0x000fe200000010ff */
[C---:B------:R-:W-:Y:S01]  /*b800*/  FMUL.FTZ R145, R4.reuse, R145 ;  /* 0x0000009104917220 */ /* 0x040fe20000410000 */
[----:B------:R-:W-:Y:S01]  /*b810*/  F2FP.BF16.F32.PACK_AB R150, R11, R150 ;  /* 0x000000960b96723e */ /* 0x000fe200000010ff */
[C---:B------:R-:W-:Y:S01]  /*b820*/  FMUL.FTZ R152, R4.reuse, R152 ;  /* 0x0000009804987220 */ /* 0x040fe20000410000 */
[C---:B------:R-:W-:Y:S01]  /*b830*/  FMUL.FTZ R153, R4.reuse, R153 ;  /* 0x0000009904997220 */ /* 0x040fe20000410000 */
[C---:B------:R-:W-:Y:S01]  /*b840*/  FMUL.FTZ R148, R4.reuse, R148 ;  /* 0x0000009404947220 */ /* 0x040fe20000410000 */
[----:B------:R-:W-:Y:S01]  /*b850*/  F2FP.BF16.F32.PACK_AB R156, R157, R156 ;  /* 0x0000009c9d9c723e */ /* 0x000fe200000010ff */
[----:B------:R-:W-:Y:S01]  /*b860*/  FMUL.FTZ R4, R4, R149 ;  /* 0x0000009504047220 */ /* 0x000fe20000410000 */
[----:B------:R-:W-:Y:S01]  /*b870*/  F2FP.BF16.F32.PACK_AB R158, R159, R158 ;  /* 0x0000009e9f9e723e */ /* 0x000fe200000010ff */
[----:B------:R-:W-:Y:S01]  /*b880*/  STS [R9], R160 ;  /* 0x000000a009007388 */ /* 0x000fe20000000800 */
[----:B------:R-:W-:-:S02]  /*b890*/  IADD3 R11, PT, PT, R6, R9, RZ ;  /* 0x00000009060b7210 */ /* 0x000fc40007ffe0ff */
[----:B------:R-:W-:Y:S01]  /*b8a0*/  F2FP.BF16.F32.PACK_AB R132, R133, R132 ;  /* 0x000000848584723e */ /* 0x000fe200000010ff */
[----:B------:R2:W-:Y:S01]  /*b8b0*/  STS [R9+0x400], R162 ;  /* 0x000400a209007388 */ /* 0x0005e20000000800 */
[----:B------:R-:W-:Y:S02]  /*b8c0*/  F2FP.BF16.F32.PACK_AB R134, R135, R134 ;  /* 0x000000868786723e */ /* 0x000fe400000010ff */
[----:B------:R-:W-:Y:S01]  /*b8d0*/  IADD3 R7, PT, PT, R7, R13, RZ ;  /* 0x0000000d07077210 */ /* 0x000fe20007ffe0ff */
        /* <DEDUP_REMOVED lines=9> */
[----:B------:R-:W-:Y:S01]  /*b970*/  STS [R12+0x400], R134 ;  /* 0x000400860c007388 */ /* 0x000fe20000000800 */
[----:B------:R-:W-:Y:S02]  /*b980*/  F2FP.BF16.F32.PACK_AB R146, R147, R146 ;  /* 0x000000929392723e */ /* 0x000fe400000010ff */
[----:B------:R-:W-:Y:S01]  /*b990*/  F2FP.BF16.F32.PACK_AB R152, R153, R152 ;  /* 0x000000989998723e */ /* 0x000fe200000010ff */
[----:B------:R-:W-:Y:S01]  /*b9a0*/  STS [R14], R136 ;  /* 0x000000880e007388 */ /* 0x000fe20000000800 */
[----:B------:R-:W-:-:S02]  /*b9b0*/  F2FP.BF16.F32.PACK_AB R154, R155, R154 ;  /* 0x0000009a9b9a723e */ /* 0x000fc400000010ff */
[----:B------:R-:W-:Y:S01]  /*b9c0*/  F2FP.BF16.F32.PACK_AB R4, R4, R148 ;  /* 0x000000940404723e */ /* 0x000fe200000010ff */
[----:B------:R-:W-:Y:S01]  /*b9d0*/  STS [R14+0x400], R138 ;  /* 0x0004008a0e007388 */ /* 0x000fe20000000800 */
[C---:B--2---:R-:W-:Y:S01]  /*b9e0*/  IADD3 R9, PT, PT, R6.reuse, R13, RZ ;  /* 0x0000000d06097210 */ /* 0x044fe20007ffe0ff */
[----:B------:R-:W-:Y:S02]  /*b9f0*/  IMAD.IADD R6, R6, 0x1, R7 ;  /* 0x0000000106067824 */ /* 0x000fe400078e0207 */
[----:B------:R-:W-:Y:S04]  /*ba00*/  STS [R13], R140 ;  /* 0x0000008c0d007388 */ /* 0x000fe80000000800 */
[----:B------:R2:W-:Y:S04]  /*ba10*/  STS [R13+0x400], R142 ;  /* 0x0004008e0d007388 */ /* 0x0005e80000000800 */
[----:B------:R-:W-:Y:S04]  /*ba20*/  STS [R9], R144 ;  /* 0x0000009009007388 */ /* 0x000fe80000000800 */
[----:B------:R-:W-:Y:S04]  /*ba30*/  STS [R9+0x400], R146 ;  /* 0x0004009209007388 */ /* 0x000fe80000000800 */
[----:B------:R-:W-:Y:S04]  /*ba40*/  STS [R7], R152 ;  /* 0x0000009807007388 */ /* 0x000fe80000000800 */
[----:B------:R-:W-:Y:S04]  /*ba50*/  STS [R7+0x400], R154 ;  /* 0x0004009a07007388 */ /* 0x000fe80000000800 */
[----:B------:R4:W-:Y:S04]  /*ba60*/  STS [R6], R4 ;  /* 0x0000000406007388 */ /* 0x0009e80000000800 */
[----:B------:R1:W-:Y:S04]  /*ba70*/  STS [R6+0x400], R150 ;  /* 0x0004009606007388 */ /* 0x0003e80000000800 */
[----:B------:R-:W3:Y:S04]  /*ba80*/  LD.E.64 R30, desc[UR4][R2.64+0x90] ;  /* 0x00009004021e7980 */ /* 0x000ee8000c101b00 */
[----:B--2---:R-:W2:Y:S04]  /*ba90*/  LD.E.64 R12, desc[UR4][R2.64+0x80] ;  /* 0x00008004020c7980 */ /* 0x004ea8000c101b00 */
[----:B------:R-:W3:Y:S04]  /*baa0*/  LD.E.64 R26, desc[UR4][R2.64+0x88] ;  /* 0x00008804021a7980 */ /* 0x000ee8000c101b00 */
[----:B------:R-:W2:Y:S01]  /*bab0*/  LD.E.64 R24, desc[UR4][R2.64+0x70] ;  /* 0x0000700402187980 */ /* 0x000ea2000c101b00 */
[----:B------:R-:W-:Y:S05]  /*bac0*/  WARPSYNC.ALL ;  /* 0x0000000000007948 */ /* 0x000fea0003800000 */
[----:B----4-:R-:W4:Y:S04]  /*bad0*/  LD.E.U8 R4, desc[UR4][R2.64+0x1c8] ;  /* 0x0001c80402047980 */ /* 0x010f28000c101100 */
[----:B------:R-:W5:Y:S01]  /*bae0*/  LD.E.64 R28, desc[UR4][R2.64+0xa0] ;  /* 0x0000a004021c7980 */ /* 0x000f62000c101b00 */
[----:B------:R-:W-:Y:S01]  /*baf0*/  SHF.L.U32 R243, R243, 0x6, RZ ;  /* 0x00000006f3f37819 */ /* 0x000fe200000006ff */
[----:B------:R-:W-:Y:S01]  /*bb00*/  IMAD.MOV.U32 R7, RZ, RZ, RZ ;  /* 0x000000ffff077224 */ /* 0x000fe200078e00ff */
[----:B-1----:R-:W-:Y:S01]  /*bb10*/  MOV R6, R220 ;  /* 0x000000dc00067202 */ /* 0x002fe20000000f00 */
[----:B------:R-:W1:Y:S01]  /*bb20*/  @P1 MUFU.LG2 R10, R10 ;  /* 0x0000000a000a1308 */ /* 0x000e620000000c00 */
[----:B----4-:R-:W-:-:S13]  /*bb30*/  ISETP.NE.AND P2, PT, R4, RZ, PT ;  /* 0x000000ff0400720c */ /* 0x010fda0003f45270 */
[----:B------:R-:W4:Y:S04]  /*bb40*/  @!P2 LD.E R21, desc[UR4][R2.64+0x60] ;  /* 0x000060040215a980 */ /* 0x000f28000c101900 */
[----:B------:R-:W4:Y:S04]  /*bb50*/  @!P2 LD.E R20, desc[UR4][R2.64+0xb4] ;  /* 0x0000b4040214a980 */ /* 0x000f28000c101900 */
[----:B------:R-:W4:Y:S04]  /*bb60*/  @P2 LD.E R11, desc[UR4][R2.64+0xd4] ;  /* 0x0000d404020b2980 */ /* 0x000f28000c101900 */
[----:B------:R1:W4:Y:S01]  /*bb70*/  @P2 LD.E R9, desc[UR4][R2.64+0xb4] ;  /* 0x0000b40402092980 */ /* 0x000322000c101900 */
[----:B------:R-:W-:Y:S01]  /*bb80*/  BAR.SYNC.DEFER_BLOCKING 0x0 ;  /* 0x0000000000007b1d */ /* 0x000fe20000010000 */
[----:B---3--:R-:W-:-:S04]  /*bb90*/  IMAD.WIDE.U32 R6, R243, R26, R6 ;  /* 0x0000001af3067225 */ /* 0x008fc800078e0006 */
[----:B------:R-:W-:-:S04]  /*bba0*/  IMAD R4, R27, R243, RZ ;  /* 0x000000f31b047224 */ /* 0x000fc800078e02ff */
[----:B------:R-:W-:Y:S02]  /*bbb0*/  IMAD.IADD R4, R7, 0x1, R4 ;  /* 0x0000000107047824 */ /* 0x000fe400078e0204 */
[-C--:B-1----:R-:W-:Y:S02]  /*bbc0*/  IMAD R3, R31, R241.reuse, RZ ;  /* 0x000000f11f037224 */ /* 0x082fe400078e02ff */
[----:B--2---:R-:W-:Y:S01]  /*bbd0*/  IMAD R2, R13, R242, RZ ;  /* 0x000000f20d027224 */ /* 0x004fe200078e02ff */
[----:B------:R1:W2:Y:S01]  /*bbe0*/  LDS.128 R16, [R250] ;  /* 0x00000000fa107984 */ /* 0x0002a20000000c00 */
[----:B------:R-:W-:-:S04]  /*bbf0*/  IMAD.WIDE.U32 R30, R30, R241, RZ ;  /* 0x000000f11e1e7225 */ /* 0x000fc800078e00ff */
[----:B------:R-:W-:Y:S01]  /*bc00*/  IMAD.WIDE.U32 R12, R12, R242, RZ ;  /* 0x000000f20c0c7225 */ /* 0x000fe200078e00ff */
[----:B------:R-:W-:-:S04]  /*bc10*/  IADD3 R3, PT, PT, R31, R3, RZ ;  /* 0x000000031f037210 */ /* 0x000fc80007ffe0ff */
[----:B------:R-:W-:Y:S02]  /*bc20*/  IADD3 R2, PT, PT, R13, R2, RZ ;  /* 0x000000020d027210 */ /* 0x000fe40007ffe0ff */
[----:B------:R-:W-:Y:S02]  /*bc30*/  IADD3 R30, P4, P3, R30, R6, R12 ;  /* 0x000000061e1e7210 */ /* 0x000fe40007b9e00c */
[----:B------:R1:W3:Y:S02]  /*bc40*/  LDS.128 R12, [R250+0x800] ;  /* 0x00080000fa0c7984 */ /* 0x0002e40000000c00 */
[----:B------:R-:W-:Y:S02]  /*bc50*/  IADD3.X R31, PT, PT, R3, R4, R2, P4, P3 ;  /* 0x00000004031f7210 */ /* 0x000fe400027e6402 */
[----:B------:R1:W2:Y:S02]  /*bc60*/  @P0 MUFU.LG2 R3, R5 ;  /* 0x0000000500030308 */ /* 0x0002a40000000c00 */
[----:B-1----:R1:W1:Y:S04]  /*bc70*/  LDS.128 R4, [R250+0x1000] ;  /* 0x00100000fa047984 */ /* 0x0022680000000c00 */
[----:B------:R-:W1:Y:S01]  /*bc80*/  LDS.128 R248, [R250+0x1800] ;  /* 0x00180000faf87984 */ /* 0x000e620000000c00 */
[----:B------:R-:W-:Y:S01]  /*bc90*/  SHF.R.U32.HI R2, RZ, 0x3, R221 ;  /* 0x00000003ff027819 */ /* 0x000fe200000116dd */
[----:B------:R-:W-:Y:S01]  /*bca0*/  @P1 FMUL.FTZ R10, R10, 0.69314718246459960938 ;  /* 0x3f3172180a0a1820 */ /* 0x000fe20000410000 */
[----:B------:R-:W-:-:S03]  /*bcb0*/  LOP3.LUT P3, RZ, R221, 0x3, RZ, 0xc0, !PT ;  /* 0x00000003ddff7812 */ /* 0x000fc6000786c0ff */
[----:B------:R-:W-:Y:S01]  /*bcc0*/  IMAD.WIDE.U32 R30, R2, R26, R30 ;  /* 0x0000001a021e7225 */ /* 0x000fe200078e001e */
[----:B------:R-:W-:-:S03]  /*bcd0*/  MOV R22, 0x7f800000 ;  /* 0x7f80000000167802 */ /* 0x000fc60000000f00 */
[----:B------:R-:W-:Y:S02]  /*bce0*/  IMAD R2, R27, R2, RZ ;  /* 0x000000021b027224 */ /* 0x000fe400078e02ff */
[----:B-----5:R-:W-:Y:S01]  /*bcf0*/  @P1 FFMA.FTZ R22, R8, R164, R10 ;  /* 0x000000a408161223 */ /* 0x020fe2000001000a */
[----:B------:R-:W-:Y:S01]  /*bd00*/  IMAD.SHL.U32 R10, R26, 0x20, RZ ;  /* 0x000000201a0a7824 */ /* 0x000fe200078e00ff */
[----:B------:R-:W-:Y:S02]  /*bd10*/  LEA R24, P1, R30, R24, 0x1 ;  /* 0x000000181e187211 */ /* 0x000fe400078208ff */
[----:B------:R-:W-:Y:S01]  /*bd20*/  IADD3 R2, PT, PT, R31, R2, RZ ;  /* 0x000000021f027210 */ /* 0x000fe20007ffe0ff */
[----:B------:R-:W-:Y:S01]  /*bd30*/  BSSY.RECONVERGENT B0, `(.L_x_3769) ;  /* 0x000001e000007945 */ /* 0x000fe20003800200 */
[----:B------:R-:W-:Y:S02]  /*bd40*/  LOP3.LUT R224, R224, 0x30, RZ, 0xc0, !PT ;  /* 0x00000030e0e07812 */ /* 0x000fe400078ec0ff */
[----:B------:R-:W-:-:S02]  /*bd50*/  SHF.R.U32.HI R221, RZ, 0x2, R221 ;  /* 0x00000002ffdd7819 */ /* 0x000fc400000116dd */
[-C--:B------:R-:W-:Y:S02]  /*bd60*/  LEA R32, P4, R26, R24.reuse, 0x6 ;  /* 0x000000181a207211 */ /* 0x080fe400078830ff */
[----:B------:R-:W-:Y:S02]  /*bd70*/  LEA.HI.X R25, R30, R25, R2, 0x1, P1 ;  /* 0x000000191e197211 */ /* 0x000fe400008f0c02 */
[----:B------:R-:W-:Y:S02]  /*bd80*/  IADD3 R34, P5, PT, R10, R24, RZ ;  /* 0x000000180a227210 */ /* 0x000fe40007fbe0ff */
[----:B------:R-:W-:Y:S02]  /*bd90*/  MOV R2, 0x7f800000 ;  /* 0x7f80000000027802 */ /* 0x000fe40000000f00 */
[----:B------:R-:W-:Y:S02]  /*bda0*/  LOP3.LUT R221, R224, 0x7, R221, 0xf8, !PT ;  /* 0x00000007e0dd7812 */ /* 0x000fe400078ef8dd */
[----:B------:R-:W-:-:S02]  /*bdb0*/  IADD3 R30, P1, PT, R32, R10, RZ ;  /* 0x0000000a201e7210 */ /* 0x000fc40007f3e0ff */
[----:B------:R-:W-:Y:S01]  /*bdc0*/  LEA.HI.X R33, R26, R25, R27, 0x6, P4 ;  /* 0x000000191a217211 */ /* 0x000fe200020f341b */
[----:B----4-:R-:W-:-:S04]  /*bdd0*/  @!P2 IMAD R21, R21, R242, R241 ;  /* 0x000000f21515a224 */ /* 0x010fc800078e02f1 */
[----:B------:R-:W-:Y:S02]  /*bde0*/  @!P2 IMAD R20, R21, R20, RZ ;  /* 0x000000141514a224 */ /* 0x000fe400078e02ff */
[----:B--2---:R-:W-:Y:S01]  /*bdf0*/  @P0 FMUL.FTZ R21, R3, 0.69314718246459960938 ;  /* 0x3f31721803150820 */ /* 0x004fe20000410000 */
[----:B------:R-:W-:Y:S01]  /*be00*/  SHF.L.U64.HI R3, R26, 0x5, R27 ;  /* 0x000000051a037819 */ /* 0x000fe2000001021b */
[----:B------:R-:W-:Y:S02]  /*be10*/  @P2 IMAD R11, R11, R241, RZ ;  /* 0x000000f10b0b2224 */ /* 0x000fe400078e02ff */
[----:B------:R-:W-:Y:S01]  /*be20*/  @P0 FFMA.FTZ R2, R8, R0, R21 ;  /* 0x0000000008020223 */ /* 0x000fe20000010015 */
[----:B------:R-:W-:Y:S01]  /*be30*/  IADD3.X R35, PT, PT, R3, R25, RZ, P5, !PT ;  /* 0x0000001903237210 */ /* 0x000fe20002ffe4ff */
[----:B------:R-:W-:Y:S01]  /*be40*/  @P2 IMAD R20, R9, R242, R11 ;  /* 0x000000f209142224 */ /* 0x000fe200078e020b */
[----:B-1-3--:R-:W-:Y:S06]  /*be50*/  @P3 BRA `(.L_x_3770) ;  /* 0x00000000002c3947 */ /* 0x00afec0003800000 */
[----:B------:R-:W-:Y:S02]  /*be60*/  IMAD.IADD R20, R243, 0x1, R20 ;  /* 0x00000001f3147824 */ /* 0x000fe400078e0214 */
[----:B------:R-:W-:Y:S02]  /*be70*/  IMAD.IADD R243, R247, 0x1, -R243 ;  /* 0x00000001f7f37824 */ /* 0x000fe400078e0af3 */
[C---:B------:R-:W-:Y:S01]  /*be80*/  VIADD R8, R221.reuse, 0x8 ;  /* 0x00000008dd087836 */ /* 0x040fe20000000000 */
[C---:B------:R-:W-:Y:S02]  /*be90*/  IADD3 R0, P0, PT, R221.reuse, R20, RZ ;  /* 0x00000014dd007210 */ /* 0x040fe40007f1e0ff */
[-C--:B------:R-:W-:Y:S02]  /*bea0*/  ISETP.GE.AND P3, PT, R221, R243.reuse, PT ;  /* 0x000000f3dd00720c */ /* 0x080fe40003f66270 */
[----:B------:R-:W-:Y:S02]  /*beb0*/  ISETP.GE.AND P2, PT, R8, R243, PT ;  /* 0x000000f30800720c */ /* 0x000fe40003f46270 */
[----:B------:R-:W-:-:S02]  /*bec0*/  LEA.HI.X.SX32 R20, R20, RZ, 0x1, P0 ;  /* 0x000000ff14147211 */ /* 0x000fc400000f0eff */
[----:B------:R-:W-:-:S04]  /*bed0*/  LEA R8, P0, R0, R28, 0x2 ;  /* 0x0000001c00087211 */ /* 0x000fc800078010ff */
[----:B------:R-:W-:-:S05]  /*bee0*/  LEA.HI.X R9, R0, R29, R20, 0x2, P0 ;  /* 0x0000001d00097211 */ /* 0x000fca00000f1414 */
[----:B------:R1:W-:Y:S04]  /*bef0*/  @!P3 ST.E desc[UR4][R8.64], R22 ;  /* 0x000000160800b985 */ /* 0x0003e8000c101904 */
[----:B------:R1:W-:Y:S02]  /*bf00*/  @!P2 ST.E desc[UR4][R8.64+0x20], R2 ;  /* 0x000020020800a985 */ /* 0x0003e4000c101904 */
.L_x_3770:
[----:B------:R-:W-:Y:S05]  /*bf10*/  BSYNC.RECONVERGENT B0 ;  /* 0x0000000000007941 */ /* 0x000fea0003800200 */
.L_x_3769:
[----:B------:R-:W-:Y:S01]  /*bf20*/  IADD3.X R31, PT, PT, R33, R3, RZ, P1, !PT ;  /* 0x00000003211f7210 */ /* 0x000fe20000ffe4ff */
[----:B------:R-:W-:Y:S01]  /*bf30*/  ST.E.128 desc[UR4][R24.64], R16 ;  /* 0x0000001018007985 */ /* 0x000fe2000c101d04 */
[----:B------:R-:W-:-:S03]  /*bf40*/  MOV R241, 0x0 ;  /* 0x0000000000f17802 */ /* 0x000fc60000000f00 */
[----:B------:R-:W-:Y:S04]  /*bf50*/  ST.E.128 desc[UR4][R34.64], R12 ;  /* 0x0000000c22007985 */ /* 0x000fe8000c101d04 */
[----:B------:R-:W-:Y:S04]  /*bf60*/  ST.E.128 desc[UR4][R32.64], R4 ;  /* 0x0000000420007985 */ /* 0x000fe8000c101d04 */
[----:B------:R1:W-:Y:S02]  /*bf70*/  ST.E.128 desc[UR4][R30.64], R248 ;  /* 0x000000f81e007985 */ /* 0x0003e4000c101d04 */
[----:B-1----:R-:W-:Y:S05]  /*bf80*/  RET.REL.NODEC R240 `(_ZN5flash24flash_fwd_splitkv_kernelI23Flash_fwd_kernel_traitsILi64ELi64ELi256ELi4ELb0ELb0EN7cutlass10bfloat16_tE19Flash_kernel_traitsILi64ELi64ELi256ELi4ES3_EELb0ELb0ELb0ELb1ELb1ELb0ELb0ELb0EEEvNS_16Flash_fwd_paramsE) ;  /* 0xffffff40f01c7950 */ /* 0x002fea0003c3ffff */
.L_x_3768:
[----:B------:R-:W-:Y:S01]  /*bf90*/  MOV R4, 0x1f ;  /* 0x0000001f00047802 */ /* 0x000fe20000000f00 */
[----:B------:R-:W-:Y:S01]  /*bfa0*/  IMAD.MOV.U32 R5, RZ, RZ, 0x2 ;  /* 0x00000002ff057424 */ /* 0x000fe200078e00ff */
[----:B------:R-:W-:Y:S01]  /*bfb0*/  MOV R9, R251 ;  /* 0x000000fb00097202 */ /* 0x000fe20000000f00 */
[----:B------:R-:W-:-:S07]  /*bfc0*/  IMAD.MOV.U32 R6, RZ, RZ, -0x1 ;  /* 0xffffffffff067424 */ /* 0x000fce00078e00ff */
[----:B-1---5:R-:W-:Y:S05]  /*bfd0*/  WARPSYNC.COLLECTIVE R6, `(.L_x_3771) ;  /* 0x0000000006087348 */ /* 0x022fea0003c00000 */
[----:B------:R2:W3:Y:S02]  /*bfe0*/  SHFL.BFLY P0, R4, R9, R5, R4 ;  /* 0x0c00000509047389 */ /* 0x0004e40000000004 */
[----:B-123-5:R-:W-:Y:S05]  /*bff0*/  ENDCOLLECTIVE ;  /* 0x000000000000791b */ /* 0x02efea0003800000 */
.L_x_3771:
        /* <DEDUP_REMOVED lines=8> */
.L_x_3772:
        /* <DEDUP_REMOVED lines=8> */
.L_x_3773:
[----:B------:R-:W-:Y:S01]  /*c100*/  FADD.FTZ R252, R4, R252 ;  /* 0x000000fc04fc7221 */ /* 0x000fe20000010000 */
[----:B------:R-:W-:Y:S01]  /*c110*/  MOV R4, 0x1f ;  /* 0x0000001f00047802 */ /* 0x000fe20000000f00 */
[----:B------:R-:W-:-:S03]  /*c120*/  IMAD.MOV.U32 R5, RZ, RZ, 0x1 ;  /* 0x00000001ff057424 */ /* 0x000fc600078e00ff */
[----:B------:R-:W-:-:S07]  /*c130*/  MOV R9, R252 ;  /* 0x000000fc00097202 */ /* 0x000fce0000000f00 */
[----:B------:R-:W-:Y:S05]  /*c140*/  WARPSYNC.COLLECTIVE R6, `(.L_x_3774) ;  /* 0x0000000006087348 */ /* 0x000fea0003c00000 */
[----:B------:R1:W2:Y:S02]  /*c150*/  SHFL.BFLY P0, R4, R9, R5, R4 ;  /* 0x0c00000509047389 */ /* 0x0002a40000000004 */
[----:B-12---:R-:W-:Y:S05]  /*c160*/  ENDCOLLECTIVE ;  /* 0x000000000000791b */ /* 0x006fea0003800000 */
.L_x_3774:
[----:B------:R-:W-:Y:S01]  /*c170*/  MOV R5, R4 ;  /* 0x0000000400057202 */ /* 0x000fe20000000f00 */
[----:B------:R-:W-:Y:S06]  /*c180*/  BRA `(.L_x_3775) ;  /* 0xfffffff000d47947 */ /* 0x000fec000383ffff */
.L_x_3776:
        /* <DEDUP_REMOVED lines=15> */
.L_x_14740:


//--------------------- .text._ZN5flash24flash_fwd_splitkv_kernelI23Flash_fwd_kernel_traitsILi64ELi64ELi256ELi4ELb0ELb0EN7cutlass10bfloat16_tE19Flash_kernel_traitsILi64ELi64ELi256ELi4ES3_EELb0ELb0ELb0ELb1ELb1ELb1ELb0ELb0EEEvNS_16Flash_fwd_paramsE --------------------------
	.section	.text._ZN5flash24flash_fwd_splitkv_kernelI23Flash_fwd_kernel_traitsILi64ELi64ELi256ELi4ELb0ELb0EN7cutlass10bfloat16_tE19Flash_kernel_traitsILi64ELi64ELi256ELi4ES3_EELb0ELb0ELb0ELb1ELb1ELb1ELb0ELb0EEEvNS_16Flash_fwd_paramsE,"ax",@progbits
	.align	128
        .global         _ZN5flash24flash_fwd_splitkv_kernelI23Flash_fwd_kernel_traitsILi64ELi64ELi256ELi4ELb0ELb0EN7cutlass10bfloat16_tE19Flash_kernel_traitsILi64ELi64ELi256ELi4ES3_EELb0ELb0ELb0ELb1ELb1ELb1ELb0ELb0EEEvNS_16Flash_fwd_paramsE
        .type           _ZN5flash24flash_fwd_splitkv_kernelI23Flash_fwd_kernel_traitsILi64ELi64ELi256ELi4ELb0ELb0EN7cutlass10bfloat16_tE19Flash_kernel_traitsILi64ELi64ELi256ELi4ES3_EELb0ELb0ELb0ELb1ELb1ELb1ELb0ELb0EEEvNS_16Flash_fwd_paramsE,@function
        .size           _ZN5flash24flash_fwd_splitkv_kernelI23Flash_fwd_kernel_traitsILi64ELi64ELi256ELi4ELb0ELb0EN7cutlass10bfloat16_tE19Flash_kernel_traitsILi64ELi64ELi256ELi4ES3_EELb0ELb0ELb0ELb1ELb1ELb1ELb0ELb0EEEvNS_16Flash_fwd_paramsE,(.L_x_14741 - _ZN5flash24flash_fwd_splitkv_kernelI23Flash_fwd_kernel_traitsILi64ELi64ELi256ELi4ELb0ELb0EN7cutlass10bfloat16_tE19Flash_kernel_traitsILi64ELi64ELi256ELi4ES3_EELb0ELb0ELb0ELb1ELb1ELb1ELb0ELb0EEEvNS_16Flash_fwd_paramsE)
        .other          _ZN5flash24flash_fwd_splitkv_kernelI23Flash_fwd_kernel_traitsILi64ELi64ELi256ELi4ELb0ELb0EN7cutlass10bfloat16_tE19Flash_kernel_traitsILi64ELi64ELi256ELi4ES3_EELb0ELb0ELb0ELb1ELb1ELb1ELb0ELb0EEEvNS_16Flash_fwd_paramsE,@"STO_CUDA_ENTRY STV_DEFAULT"
_ZN5flash24flash_fwd_splitkv_kernelI23Flash_fwd_kernel_traitsILi64ELi64ELi256ELi4ELb0ELb0EN7cutlass10bfloat16_tE19Flash_kernel_traitsILi64ELi64ELi256ELi4ES3_EELb0ELb0ELb0ELb1ELb1ELb1ELb0ELb0EEEvNS_16Flash_fwd_paramsE:
.text._ZN5flash24flash_fwd_splitkv_kernelI23Flash_fwd_kernel_traitsILi64ELi64ELi256ELi4ELb0ELb0EN7cutlass10bfloat16_tE19Flash_kernel_traitsILi64ELi64ELi256ELi4ES3_EELb0ELb0ELb0ELb1ELb1ELb1ELb0ELb0EEEvNS_16Flash_fwd_paramsE:
[----:B------:R-:W1:Y:S08]  /*0000*/  LDC R1, c[0x0][0x37c] ;  /* 0x0000df00ff017b82 */ /* 0x000e700000000800 */
[----:B------:R-:W2:Y:S01]  /*0010*/  LDC.64 R134, c[0x0][0x348] ;  /* 0x0000d200ff867b82 */ /* 0x000ea20000000a00 */
[----:B------:R-:W-:Y:S01]  /*0020*/  BSSY.RECONVERGENT B2, `(.L_x_3777) ;  /* 0x0000003000027945 */ /* 0x000fe20003800200 */
[----:B-1----:R-:W-:-:S06]  /*0030*/  IADD3 R1, PT, PT, R1, -0x48, RZ ;  /* 0xffffffb801017810 */ /* 0x002fcc0007ffe0ff */
[----:B--2---:R-:W-:Y:S05]  /*0040*/  CALL.REL.NOINC `($_ZN5flash24flash_fwd_splitkv_kernelI23Flash_fwd_kernel_traitsILi64ELi64ELi256ELi4ELb0ELb0EN7cutlass10bfloat16_tE19Flash_kernel_traitsILi64ELi64ELi256ELi4ES3_EELb0ELb0ELb0ELb1ELb1ELb1ELb0ELb0EEEvNS_16Flash_fwd_paramsE$_ZN5flash30compute_attn_1rowblock_splitkvI23Flash_fwd_kernel_traitsILi64ELi64ELi256ELi4ELb0ELb0EN7cutlass10bfloat16_tE19Flash_kernel_traitsILi64ELi64ELi256ELi4ES3_EELb0ELb0ELb0ELb1ELb1ELb1ELb0ELb0ENS_16Flash_fwd_paramsEEEvRKT8_iiiii) ;  /* 0x0000000000087944 */ /* 0x004fea0003c00000 */
[----:B------:R-:W-:Y:S05]  /*0050*/  BSYNC.RECONVERGENT B2 ;  /* 0x0000000000027941 */ /* 0x000fea0003800200 */
.L_x_3777:
[----:B------:R-:W-:Y:S05]  /*0060*/  EXIT ;  /* 0x000000000000794d */ /* 0x000fea0003800000 */
        .type           $_ZN5flash24flash_fwd_splitkv_kernelI23Flash_fwd_kernel_traitsILi64ELi64ELi256ELi4ELb0ELb0EN7cutlass10bfloat16_tE19Flash_kernel_traitsILi64ELi64ELi256ELi4ES3_EELb0ELb0ELb0ELb1ELb1ELb1ELb0ELb0EEEvNS_16Flash_fwd_paramsE$_ZN5flash30compute_attn_1rowblock_splitkvI23Flash_fwd_kernel_traitsILi64ELi64ELi256ELi4ELb0ELb0EN7cutlass10bfloat16_tE19Flash_kernel_traitsILi64ELi64ELi256ELi4ES3_EELb0ELb0ELb0ELb1ELb1ELb1ELb0ELb0ENS_16Flash_fwd_paramsEEEvRKT8_iiiii,@function
        .size           $_ZN5flash24flash_fwd_splitkv_kernelI23Flash_fwd_kernel_traitsILi64ELi64ELi256ELi4ELb0ELb0EN7cutlass10bfloat16_tE19Flash_kernel_traitsILi64ELi64ELi256ELi4ES3_EELb0ELb0ELb0ELb1ELb1ELb1ELb0ELb0EEEvNS_16Flash_fwd_paramsE$_ZN5flash30compute_attn_1rowblock_splitkvI23Flash_fwd_kernel_traitsILi64ELi64ELi256ELi4ELb0ELb0EN7cutlass10bfloat16_tE19Flash_kernel_traitsILi64ELi64ELi256ELi4ES3_EELb0ELb0ELb0ELb1ELb1ELb1ELb0ELb0ENS_16Flash_fwd_paramsEEEvRKT8_iiiii,(.L_x_14741 - $_ZN5flash24flash_fwd_splitkv_kernelI23Flash_fwd_kernel_traitsILi64ELi64ELi256ELi4ELb0ELb0EN7cutlass10bfloat16_tE19Flash_kernel_traitsILi64ELi64ELi256ELi4ES3_EELb0ELb0ELb0ELb1ELb1ELb1ELb0ELb0EEEvNS_16Flash_fwd_paramsE$_ZN5flash30compute_attn_1rowblock_splitkvI23Flash_fwd_kernel_traitsILi64ELi64ELi256ELi4ELb0ELb0EN7cutlass10bfloat16_tE19Flash_kernel_traitsILi64ELi64ELi256ELi4ES3_EELb0ELb0ELb0ELb1ELb1ELb1ELb0ELb0ENS_16Flash_fwd_paramsEEEvRKT8_iiiii)
$_ZN5flash24flash_fwd_splitkv_kernelI23Flash_fwd_kernel_traitsILi64ELi64ELi256ELi4ELb0ELb0EN7cutlass10bfloat16_tE19Flash_kernel_traitsILi64ELi64ELi256ELi4ES3_EELb0ELb0ELb0ELb1ELb1ELb1ELb0ELb0EEEvNS_16Flash_fwd_paramsE$_ZN5flash30compute_attn_1rowblock_splitkvI23Flash_fwd_kernel_traitsILi64ELi64ELi256ELi4ELb0ELb0EN7cutlass10bfloat16_tE19Flash_kernel_traitsILi64ELi64ELi256ELi4ES3_EELb0ELb0ELb0ELb1ELb1ELb1ELb0ELb0ENS_16Flash_fwd_paramsEEEvRKT8_iiiii:
[----:B------:R-:W1:Y:S02]  /*0070*/  LDCU.64 UR4, c[0x0][0x358] ;  /* 0x00006b00ff0477ac */ /* 0x000e640008000a00 */
[----:B-1----:R-:W2:Y:S04]  /*0080*/  LD.E.64 R2, desc[UR4][R134.64+0xf8] ;  /* 0x0000f80486027980 */ /* 0x002ea8000c101b00 */
[----:B------:R-:W3:Y:S01]  /*0090*/  LD.E.64 R4, desc[UR4][R134.64+0xf0] ;  /* 0x0000f00486047980 */ /* 0x000ee2000c101b00 */
[----:B------:R-:W1:Y:S03]  /*00a0*/  S2R R30, SR_CTAID.Y ;  /* 0x00000000001e7919 */ /* 0x000e660000002600 */
[----:B------:R-:W4:Y:S01]  /*00b0*/  LD.E R17, desc[UR4][R134.64+0xb4] ;  /* 0x0000b40486117980 */ /* 0x000f22000c101900 */
[----:B------:R-:W-:Y:S01]  /*00c0*/  IMAD.MOV.U32 R7, RZ, RZ, RZ ;  /* 0x000000ffff077224 */ /* 0x000fe200078e00ff */
[----:B--2---:R-:W-:-:S02]  /*00d0*/  ISETP.NE.U32.AND P0, PT, R2, RZ, PT ;  /* 0x000000ff0200720c */ /* 0x004fc40003f05070 */
[----:B---3--:R-:W-:Y:S02]  /*00e0*/  ISETP.NE.U32.AND P1, PT, R4, RZ, PT ;  /* 0x000000ff0400720c */ /* 0x008fe40003f25070 */
[----:B------:R-:W-:Y:S02]  /*00f0*/  ISETP.NE.AND.EX P0, PT, R3, RZ, PT, P0 ;  /* 0x000000ff0300720c */ /* 0x000fe40003f05300 */
[----:B------:R-:W-:-:S11]  /*0100*/  ISETP.NE.AND.EX P1, PT, R5, RZ, PT, P1 ;  /* 0x000000ff0500720c */ /* 0x000fd60003f25310 */
[----:B-1----:R-:W-:-:S04]  /*0110*/  @P0 IMAD.WIDE.U32 R2, R30, 0x4, R2 ;  /* 0x000000041e020825 */ /* 0x002fc800078e0002 */
[----:B------:R-:W-:Y:S02]  /*0120*/  @P1 IMAD.WIDE.U32 R4, R30, 0x4, R4 ;  /* 0x000000041e041825 */ /* 0x000fe400078e0004 */
[----:B------:R-:W2:Y:S04]  /*0130*/  @P0 LD.E R2, desc[UR4][R2.64] ;  /* 0x0000000402020980 */ /* 0x000ea8000c101900 */
[----:B------:R-:W2:Y:S04]  /*0140*/  @P1 LD.E R7, desc[UR4][R4.64] ;  /* 0x0000000404071980 */ /* 0x000ea8000c101900 */
[----:B------:R1:W5:Y:S04]  /*0150*/  LD.E R4, desc[UR4][R134.64+0xb8] ;  /* 0x0000b80486047980 */ /* 0x000368000c101900 */
[----:B----4-:R1:W-:Y:S01]  /*0160*/  STL [R1+0x44], R17 ;  /* 0x0000441101007387 */ /* 0x0103e20000100800 */
[----:B------:R-:W-:Y:S01]  /*0170*/  BSSY.RECONVERGENT B1, `(.L_x_3778) ;  /* 0x000000c000017945 */ /* 0x000fe20003800200 */
[----:B--2---:R-:W-:-:S03]  /*0180*/  @P0 IMAD.IADD R0, R2, 0x1, -R7 ;  /* 0x0000000102000824 */ /* 0x004fc600078e0a07 */
[----:B-1----:R-:W-:Y:S05]  /*0190*/  @P0 BRA `(.L_x_3779) ;  /* 0x0000000000240947 */ /* 0x002fea0003800000 */
[----:B------:R-:W2:Y:S01]  /*01a0*/  LD.E.64 R2, desc[UR4][R134.64+0x108] ;  /* 0x0001080486027980 */ /* 0x000ea2000c101b00 */
[----:B------:R-:W-:Y:S01]  /*01b0*/  BSSY.RECONVERGENT B0, `(.L_x_3780) ;  /* 0x0000006000007945 */ /* 0x000fe20003800200 */
[----:B------:R-:W-:Y:S01]  /*01c0*/  IMAD.MOV.U32 R0, RZ, RZ, RZ ;  /* 0x000000ffff007224 */ /* 0x000fe200078e00ff */
[----:B--2---:R-:W-:-:S04]  /*01d0*/  ISETP.NE.U32.AND P0, PT, R2, RZ, PT ;  /* 0x000000ff0200720c */ /* 0x004fc80003f05070 */
[----:B------:R-:W-:-:S13]  /*01e0*/  ISETP.NE.AND.EX P0, PT, R3, RZ, PT, P0 ;  /* 0x000000ff0300720c */ /* 0x000fda0003f05300 */
[----:B------:R-:W-:Y:S05]  /*01f0*/  @!P0 BRA `(.L_x_3781) ;  /* 0x0000000000048947 */ /* 0x000fea0003800000 */
[----:B------:R1:W5:Y:S02]  /*0200*/  LD.E R0, desc[UR4][R134.64+0xbc] ;  /* 0x0000bc0486007980 */ /* 0x000364000c101900 */
.L_x_3781:
[----:B------:R-:W-:Y:S05]  /*0210*/  BSYNC.RECONVERGENT B0 ;  /* 0x0000000000007941 */ /* 0x000fea0003800200 */
.L_x_3780:
[----:B-----5:R-:W-:Y:S02]  /*0220*/  IADD3 R0, PT, PT, R0, R4, -R7 ;  /* 0x0000000400007210 */ /* 0x020fe40007ffe807 */
.L_x_3779:
[----:B------:R-:W-:Y:S05]  /*0230*/  BSYNC.RECONVERGENT B1 ;  /* 0x0000000000017941 */ /* 0x000fea0003800200 */
.L_x_3778:
[----:B------:R-:W2:Y:S01]  /*0240*/  S2R R22, SR_CTAID.X ;  /* 0x0000000000167919 */ /* 0x000ea20000002500 */
[----:B------:R-:W-:Y:S01]  /*0250*/  MOV R16, 0x50 ;  /* 0x0000005000107802 */ /* 0x000fe20000000f00 */
[----:B------:R-:W-:-:S03]  /*0260*/  IMAD.MOV.U32 R3, RZ, RZ, 0x0 ;  /* 0x00000000ff037424 */ /* 0x000fc600078e00ff */
[----:B------:R-:W-:Y:S01]  /*0270*/  MOV R2, R16 ;  /* 0x0000001000027202 */ /* 0x000fe20000000f00 */
[----:B--2---:R-:W-:-:S05]  /*0280*/  IMAD.SHL.U32 R13, R22, 0x40, RZ ;  /* 0x00000040160d7824 */ /* 0x004fca00078e00ff */
[----:B------:R-:W-:-:S13]  /*0290*/  ISETP.GT.AND P0, PT, R17, R13, PT ;  /* 0x0000000d1100720c */ /* 0x000fda0003f04270 */
[----:B-1---5:R-:W-:Y:S05]  /*02a0*/  @!P0 RET.REL.NODEC R2 `(_ZN5flash24flash_fwd_splitkv_kernelI23Flash_fwd_kernel_traitsILi64ELi64ELi256ELi4ELb0ELb0EN7cutlass10bfloat16_tE19Flash_kernel_traitsILi64ELi64ELi256ELi4ES3_EELb0ELb0ELb0ELb1ELb1ELb1ELb0ELb0EEEvNS_16Flash_fwd_paramsE) ;  /* 0xfffffffc02548950 */ /* 0x022fea0003c3ffff */
        /* <DEDUP_REMOVED lines=17> */
[----:B------:R-:W5:Y:S01]  /*03c0*/  LD.E.64 R134, desc[UR4][R134.64+0xa0] ;  /* 0x0000a00486867980 */ /* 0x000f62000c101b00 */
[C---:B------:R-:W-:Y:S01]  /*03d0*/  IMAD.SHL.U32 R2, R224.reuse, 0x8, RZ ;  /* 0x00000008e0027824 */ /* 0x040fe200078e00ff */
[----:B------:R-:W-:Y:S01]  /*03e0*/  SHF.R.U32.HI R15, RZ, 0x3, R224 ;  /* 0x00000003ff0f7819 */ /* 0x000fe200000116e0 */
[----:B------:R-:W-:Y:S01]  /*03f0*/  IMAD.MOV.U32 R3, RZ, RZ, RZ ;  /* 0x000000ffff037224 */ /* 0x000fe200078e00ff */
[----:B------:R-:W4:Y:S01]  /*0400*/  S2R R14, SR_CTAID.Z ;  /* 0x00000000000e7919 */ /* 0x000f220000002700 */
[----:B------:R-:W-:-:S02]  /*0410*/  LOP3.LUT P4, R224, R224, 0x7, RZ, 0xc0, !PT ;  /* 0x00000007e0e07812 */ /* 0x000fc4000788c0ff */
[----:B------:R-:W-:Y:S01]  /*0420*/  LOP3.LUT R2, R2, 0x38, RZ, 0xc0, !PT ;  /* 0x0000003802027812 */ /* 0x000fe200078ec0ff */
[----:B--2---:R-:W-:-:S04]  /*0430*/  IMAD R0, R9, R13, RZ ;  /* 0x0000000d09007224 */ /* 0x004fc800078e02ff */
[----:B------:R-:W-:-:S04]  /*0440*/  IMAD.WIDE.U32 R2, R13, R8, R2 ;  /* 0x000000080d027225 */ /* 0x000fc800078e0002 */
[----:B------:R-:W-:Y:S02]  /*0450*/  IMAD.IADD R3, R3, 0x1, R0 ;  /* 0x0000000103037824 */ /* 0x000fe400078e0200 */
[-C--:B---3--:R-:W-:Y:S01]  /*0460*/  IMAD R0, R5, R30.reuse, RZ ;  /* 0x0000001e05007224 */ /* 0x088fe200078e02ff */
[----:B------:R-:W-:Y:S01]  /*0470*/  IADD3 R5, PT, PT, R15, 0x20, RZ ;  /* 0x000000200f057810 */ /* 0x000fe20007ffe0ff */
[----:B------:R-:W-:-:S04]  /*0480*/  IMAD.WIDE.U32 R2, R4, R30, R2 ;  /* 0x0000001e04027225 */ /* 0x000fc800078e0002 */
[----:B------:R-:W-:Y:S01]  /*0490*/  IMAD R4, R9, R15, RZ ;  /* 0x0000000f09047224 */ /* 0x000fe200078e02ff */
[----:B------:R-:W-:Y:S01]  /*04a0*/  IADD3 R3, PT, PT, R3, R0, RZ ;  /* 0x0000000003037210 */ /* 0x000fe20007ffe0ff */
[-C--:B----4-:R-:W-:Y:S02]  /*04b0*/  IMAD R0, R7, R14.reuse, RZ ;  /* 0x0000000e07007224 */ /* 0x090fe400078e02ff */
[----:B------:R-:W-:-:S04]  /*04c0*/  IMAD.WIDE.U32 R2, R6, R14, R2 ;  /* 0x0000000e06027225 */ /* 0x000fc800078e0002 */
[----:B------:R-:W-:Y:S02]  /*04d0*/  IMAD.IADD R3, R3, 0x1, R0 ;  /* 0x0000000103037824 */ /* 0x000fe400078e0200 */
[----:B-----5:R-:W-:Y:S02]  /*04e0*/  IMAD R0, R12, R30, R14 ;  /* 0x0000001e0c007224 */ /* 0x020fe400078e020e */
[----:B------:R-:W-:-:S04]  /*04f0*/  IMAD.WIDE.U32 R2, R8, R15, R2 ;  /* 0x0000000f08027225 */ /* 0x000fc800078e0002 */
[--C-:B------:R-:W-:Y:S02]  /*0500*/  IMAD.IADD R14, R17, 0x1, -R13.reuse ;  /* 0x00000001110e7824 */ /* 0x100fe400078e0a0d */
[----:B------:R-:W-:Y:S01]  /*0510*/  IMAD.IADD R3, R3, 0x1, R4 ;  /* 0x0000000103037824 */ /* 0x000fe200078e0204 */
[C---:B------:R-:W-:Y:S01]  /*0520*/  LEA R4, P0, R2.reuse, R10, 0x1 ;  /* 0x0000000a02047211 */ /* 0x040fe200078008ff */
[----:B------:R-:W-:Y:S01]  /*0530*/  IMAD R0, R17, R0, R13 ;  /* 0x0000000011007224 */ /* 0x000fe200078e020d */
[-C--:B------:R-:W-:Y:S01]  /*0540*/  ISETP.GE.AND P2, PT, R5, R14.reuse, PT ;  /* 0x0000000e0500720c */ /* 0x080fe20003f46270 */
[----:B------:R-:W-:Y:S01]  /*0550*/  VIADD R6, R15, 0x10 ;  /* 0x000000100f067836 */ /* 0x000fe20000000000 */
[----:B------:R-:W-:Y:S01]  /*0560*/  LEA.HI.X R5, R2, R11, R3, 0x1, P0 ;  /* 0x0000000b02057211 */ /* 0x000fe200000f0c03 */
[----:B------:R-:W-:Y:S01]  /*0570*/  IMAD.SHL.U32 R12, R8, 0x20, RZ ;  /* 0x00000020080c7824 */ /* 0x000fe200078e00ff */
[----:B------:R-:W-:Y:S02]  /*0580*/  IADD3 R3, P0, PT, R0, R15, RZ ;  /* 0x0000000f00037210 */ /* 0x000fe40007f1e0ff */
[----:B------:R-:W-:Y:S01]  /*0590*/  ISETP.GE.AND P3, PT, R6, R14, PT ;  /* 0x0000000e0600720c */ /* 0x000fe20003f66270 */
[----:B------:R1:W-:Y:S01]  /*05a0*/  ST.E.128 desc[UR4][R4.64], RZ ;  /* 0x000000ff04007985 */ /* 0x0003e2000c101d04 */
[----:B------:R-:W-:-:S02]  /*05b0*/  ISETP.NE.OR P2, PT, R224, RZ, P2 ;  /* 0x000000ffe000720c */ /* 0x000fc40001745670 */
[----:B------:R-:W-:Y:S02]  /*05c0*/  LEA R6, P1, R8, R4, 0x6 ;  /* 0x0000000408067211 */ /* 0x000fe400078230ff */
[----:B------:R-:W-:Y:S02]  /*05d0*/  LEA.HI.X.SX32 R0, R0, RZ, 0x1, P0 ;  /* 0x000000ff00007211 */ /* 0x000fe400000f0eff */
[----:B------:R-:W-:Y:S02]  /*05e0*/  LEA R2, P0, R3, R134, 0x2 ;  /* 0x0000008603027211 */ /* 0x000fe400078010ff */
[C-C-:B------:R-:W-:Y:S02]  /*05f0*/  LEA.HI.X R7, R8.reuse, R5, R9.reuse, 0x6, P1 ;  /* 0x0000000508077211 */ /* 0x140fe400008f3409 */
[----:B------:R-:W-:Y:S02]  /*0600*/  SHF.L.U64.HI R13, R8, 0x5, R9 ;  /* 0x00000005080d7819 */ /* 0x000fe40000010209 */
[----:B------:R-:W-:-:S02]  /*0610*/  IADD3 R10, P1, PT, R12, R4, RZ ;  /* 0x000000040c0a7210 */ /* 0x000fc40007f3e0ff */
[----:B------:R-:W-:Y:S01]  /*0620*/  LEA.HI.X R3, R3, R135, R0, 0x2, P0 ;  /* 0x0000008703037211 */ /* 0x000fe200000f1400 */
[----:B------:R-:W-:Y:S01]  /*0630*/  @!P2 IMAD.MOV.U32 R0, RZ, RZ, 0x7f800000 ;  /* 0x7f800000ff00a424 */ /* 0x000fe200078e00ff */
[----:B------:R-:W-:Y:S02]  /*0640*/  IADD3 R8, P0, PT, R6, R12, RZ ;  /* 0x0000000c06087210 */ /* 0x000fe40007f1e0ff */
[----:B------:R-:W-:Y:S02]  /*0650*/  IADD3.X R11, PT, PT, R13, R5, RZ, P1, !PT ;  /* 0x000000050d0b7210 */ /* 0x000fe40000ffe4ff */
[----:B------:R-:W-:Y:S01]  /*0660*/  ISETP.GE.OR P4, PT, R15, R14, P4 ;  /* 0x0000000e0f00720c */ /* 0x000fe20002786670 */
[----:B------:R-:W-:Y:S01]  /*0670*/  IMAD.X R9, R7, 0x1, R13, P0 ;  /* 0x0000000107097824 */ /* 0x000fe200000e060d */
[----:B------:R-:W-:Y:S01]  /*0680*/  ISETP.NE.OR P3, PT, R224, RZ, P3 ;  /* 0x000000ffe000720c */ /* 0x000fe20001f65670 */
[----:B------:R-:W-:Y:S04]  /*0690*/  ST.E.128 desc[UR4][R10.64], RZ ;  /* 0x000000ff0a007985 */ /* 0x000fe8000c101d04 */
[----:B------:R-:W-:Y:S04]  /*06a0*/  ST.E.128 desc[UR4][R6.64], RZ ;  /* 0x000000ff06007985 */ /* 0x000fe8000c101d04 */
[----:B------:R-:W-:Y:S02]  /*06b0*/  ST.E.128 desc[UR4][R8.64], RZ ;  /* 0x000000ff08007985 */ /* 0x000fe4000c101d04 */
[----:B-1----:R-:W-:-:S02]  /*06c0*/  @!P4 IMAD.MOV.U32 R5, RZ, RZ, 0x7f800000 ;  /* 0x7f800000ff05c424 */ /* 0x002fc400078e00ff */
[----:B------:R1:W-:Y:S01]  /*06d0*/  @!P2 ST.E desc[UR4][R2.64+0x80], R0 ;  /* 0x000080000200a985 */ /* 0x0003e2000c101904 */
[----:B------:R-:W-:-:S03]  /*06e0*/  @!P3 MOV R4, 0x7f800000 ;  /* 0x7f8000000004b802 */ /* 0x000fc60000000f00 */
[----:B------:R2:W-:Y:S04]  /*06f0*/  @!P4 ST.E desc[UR4][R2.64], R5 ;  /* 0x000000050200c985 */ /* 0x0005e8000c101904 */
[----:B------:R3:W-:Y:S01]  /*0700*/  @!P3 ST.E desc[UR4][R2.64+0x40], R4 ;  /* 0x000040040200b985 */ /* 0x0007e2000c101904 */
[----:B-1----:R-:W-:Y:S02]  /*0710*/  VIADD R0, R15, 0x30 ;  /* 0x000000300f007836 */ /* 0x002fe40000000000 */
[----:B--2---:R-:W-:-:S03]  /*0720*/  IMAD.MOV.U32 R5, RZ, RZ, 0x0 ;  /* 0x00000000ff057424 */ /* 0x004fc600078e00ff */
[----:B------:R-:W-:Y:S02]  /*0730*/  ISETP.GE.AND P0, PT, R0, R14, PT ;  /* 0x0000000e0000720c */ /* 0x000fe40003f06270 */
[----:B---3--:R-:W-:Y:S02]  /*0740*/  MOV R4, R16 ;  /* 0x0000001000047202 */ /* 0x008fe40000000f00 */
[----:B------:R-:W-:-:S13]  /*0750*/  ISETP.NE.OR P0, PT, R224, RZ, P0 ;  /* 0x000000ffe000720c */ /* 0x000fda0000705670 */
[----:B------:R-:W-:Y:S05]  /*0760*/  @P0 RET.REL.NODEC R4 `(_ZN5flash24flash_fwd_splitkv_kernelI23Flash_fwd_kernel_traitsILi64ELi64ELi256ELi4ELb0ELb0EN7cutlass10bfloat16_tE19Flash_kernel_traitsILi64ELi64ELi256ELi4ES3_EELb0ELb0ELb0ELb1ELb1ELb1ELb0ELb0EEEvNS_16Flash_fwd_paramsE) ;  /* 0xfffffff804240950 */ /* 0x000fea0003c3ffff */
[----:B------:R-:W-:-:S05]  /*0770*/  MOV R0, 0x7f800000 ;  /* 0x7f80000000007802 */ /* 0x000fca0000000f00 */
[----:B------:R1:W-:Y:S02]  /*0780*/  ST.E desc[UR4][R2.64+0xc0], R0 ;  /* 0x0000c00002007985 */ /* 0x0003e4000c101904 */
[----:B-1----:R-:W-:Y:S02]  /*0790*/  MOV R2, R16 ;  /* 0x0000001000027202 */ /* 0x002fe40000000f00 */
[----:B------:R-:W-:-:S04]  /*07a0*/  MOV R3, 0x0 ;  /* 0x0000000000037802 */ /* 0x000fc80000000f00 */
[----:B------:R-:W-:Y:S05]  /*07b0*/  RET.REL.NODEC R2 `(_ZN5flash24flash_fwd_splitkv_kernelI23Flash_fwd_kernel_traitsILi64ELi64ELi256ELi4ELb0ELb0EN7cutlass10bfloat16_tE19Flash_kernel_traitsILi64ELi64ELi256ELi4ES3_EELb0ELb0ELb0ELb1ELb1ELb1ELb0ELb0EEEvNS_16Flash_fwd_paramsE) ;  /* 0xfffffff802107950 */ /* 0x000fea0003c3ffff */
.L_x_3782:
[----:B------:R-:W2:Y:S04]  /*07c0*/  LD.E.64 R2, desc[UR4][R134.64+0x158] ;  /* 0x0001580486027980 */ /* 0x000ea8000c101b00 */
[----:B------:R-:W3:Y:S01]  /*07d0*/  LD.E.64 R234, desc[UR4][R134.64+0x160] ;  /* 0x0001600486ea7980 */ /* 0x000ee2000c101b00 */
[----:B------:R-:W-:Y:S01]  /*07e0*/  IMAD.MOV.U32 R10, RZ, RZ, R30 ;  /* 0x000000ffff0a7224 */ /* 0x000fe200078e001e */
[----:B------:R-:W1:Y:S01]  /*07f0*/  S2R R23, SR_CTAID.Z ;  /* 0x0000000000177919 */ /* 0x000e620000002700 */
[----:B------:R-:W-:Y:S01]  /*0800*/  BSSY.RECONVERGENT B0, `(.L_x_3783) ;  /* 0x00000b0000007945 */ /* 0x000fe20003800200 */
[----:B--2---:R-:W-:-:S04]  /*0810*/  ISETP.NE.U32.AND P0, PT, R2, RZ, PT ;  /* 0x000000ff0200720c */ /* 0x004fc80003f05070 */
[----:B------:R-:W-:Y:S01]  /*0820*/  ISETP.NE.AND.EX P0, PT, R3, RZ, PT, P0 ;  /* 0x000000ff0300720c */ /* 0x000fe20003f05300 */
[----:B---3--:R2:W-:-:S12]  /*0830*/  STL.64 [R1+0x30], R234 ;  /* 0x000030ea01007387 */ /* 0x0085d80000100a00 */
[----:B------:R-:W-:-:S05]  /*0840*/  @P0 IMAD.WIDE.U32 R2, R30, 0x4, R2 ;  /* 0x000000041e020825 */ /* 0x000fca00078e0002 */
[----:B------:R2:W5:Y:S01]  /*0850*/  @P0 LD.E R10, desc[UR4][R2.64] ;  /* 0x00000004020a0980 */ /* 0x000562000c101900 */
[----:B------:R-:W-:-:S04]  /*0860*/  ISETP.NE.U32.AND P0, PT, R234, RZ, PT ;  /* 0x000000ffea00720c */ /* 0x000fc80003f05070 */
[----:B------:R-:W-:-:S13]  /*0870*/  ISETP.NE.AND.EX P0, PT, R235, RZ, PT, P0 ;  /* 0x000000ffeb00720c */ /* 0x000fda0003f05300 */
[----:B-1----:R-:W-:Y:S05]  /*0880*/  @!P0 BRA `(.L_x_3784) ;  /* 0x0000000400848947 */ /* 0x002fea0003800000 */
[----:B-----5:R-:W3:Y:S04]  /*0890*/  LD.E R10, desc[UR4][R134.64+0x170] ;  /* 0x00017004860a7980 */ /* 0x020ee8000c101900 */
[----:B------:R-:W4:Y:S01]  /*08a0*/  LD.E.64 R6, desc[UR4][R134.64+0x168] ;  /* 0x0001680486067980 */ /* 0x000f22000c101b00 */
        /* <DEDUP_REMOVED lines=9> */
[----:B---3--:R-:W-:-:S04]  /*0940*/  IABS R5, R10 ;  /* 0x0000000a00057213 */ /* 0x008fc80000000000 */
[----:B--2---:R-:W1:Y:S08]  /*0950*/  I2F.RP R2, R5 ;  /* 0x0000000500027306 */ /* 0x004e700000209400 */
        /* <DEDUP_REMOVED lines=63> */
[----:B---3--:R-:W-:Y:S01]  /*0d50*/  SHF.R.S32.HI R8, RZ, 0x1f, R9 ;  /* 0x0000001fff087819 */ /* 0x008fe20000011409 */
[----:B--2---:R-:W-:-:S04]  /*0d60*/  IMAD R4, R7, R9, RZ ;  /* 0x0000000907047224 */ /* 0x004fc800078e02ff */
        /* <DEDUP_REMOVED lines=19> */
.L_x_3784:
[----:B------:R-:W3:Y:S04]  /*0ea0*/  LD.E R13, desc[UR4][R134.64+0x68] ;  /* 0x00006804860d7980 */ /* 0x000ee8000c101900 */
[----:B------:R-:W4:Y:S04]  /*0eb0*/  LD.E.64 R84, desc[UR4][R134.64+0x38] ;  /* 0x0000380486547980 */ /* 0x000f28000c101b00 */
[----:B------:R-:W4:Y:S01]  /*0ec0*/  LD.E.64 R8, desc[UR4][R134.64+0x20] ;  /* 0x0000200486087980 */ /* 0x000f22000c101b00 */
[----:B------:R-:W-:Y:S01]  /*0ed0*/  MOV R48, R134 ;  /* 0x0000008600307202 */ /* 0x000fe20000000f00 */
[----:B------:R-:W-:-:S05]  /*0ee0*/  IMAD.MOV.U32 R49, RZ, RZ, R135 ;  /* 0x000000ffff317224 */ /* 0x000fca00078e0087 */
[----:B------:R-:W4:Y:S04]  /*0ef0*/  LD.E.64 R50, desc[UR4][R48.64+0x40] ;  /* 0x0000400430327980 */ /* 0x000f28000c101b00 */
[----:B------:R-:W4:Y:S04]  /*0f00*/  LD.E.64 R14, desc[UR4][R48.64+0x50] ;  /* 0x00005004300e7980 */ /* 0x000f28000c101b00 */
[----:B------:R-:W4:Y:S04]  /*0f10*/  LD.E.64 R16, desc[UR4][R48.64+0x28] ;  /* 0x0000280430107980 */ /* 0x000f28000c101b00 */
[----:B------:R1:W5:Y:S01]  /*0f20*/  LD.E.64 R26, desc[UR4][R48.64+0x58] ;  /* 0x00005804301a7980 */ /* 0x000362000c101b00 */
[----:B------:R-:W-:-:S02]  /*0f30*/  IABS R6, R23 ;  /* 0x0000001700067213 */ /* 0x000fc40000000000 */
[----:B------:R-:W-:Y:S02]  /*0f40*/  CS2R R88, SRZ ;  /* 0x0000000000587805 */ /* 0x000fe4000001ff00 */
[----:B------:R-:W-:Y:S02]  /*0f50*/  SHF.R.S32.HI R11, RZ, 0x1f, R7 ;  /* 0x0000001fff0b7819 */ /* 0x000fe40000011407 */
[----:B-----5:R-:W-:Y:S02]  /*0f60*/  SHF.R.S32.HI R12, RZ, 0x1f, R10 ;  /* 0x0000001fff0c7819 */ /* 0x020fe4000001140a */
[----:B------:R-:W-:Y:S02]  /*0f70*/  LEA R245, R87, 0xffffff00, 0x8 ;  /* 0xffffff0057f57811 */ /* 0x000fe400078e40ff */
[----:B------:R-:W-:Y:S02]  /*0f80*/  MOV R20, RZ ;  /* 0x000000ff00147202 */ /* 0x000fe40000000f00 */
[----:B---3--:R-:W-:-:S02]  /*0f90*/  IABS R0, R13 ;  /* 0x0000000d00007213 */ /* 0x008fc40000000000 */
[----:B------:R-:W-:Y:S02]  /*0fa0*/  IABS R4, R13 ;  /* 0x0000000d00047213 */ /* 0x000fe40000000000 */
[----:B------:R-:W-:-:S04]  /*0fb0*/  MOV R5, R0 ;  /* 0x0000000000057202 */ /* 0x000fc80000000f00 */
[----:B--2---:R-:W2:Y:S08]  /*0fc0*/  I2F.RP R2, R5 ;  /* 0x0000000500027306 */ /* 0x004eb00000209400 */
[----:B--2---:R-:W2:Y:S02]  /*0fd0*/  MUFU.RCP R2, R2 ;  /* 0x0000000200027308 */ /* 0x004ea40000001000 */
[----:B--2---:R-:W-:-:S06]  /*0fe0*/  VIADD R2, R2, 0xffffffe ;  /* 0x0ffffffe02027836 */ /* 0x004fcc0000000000 */
[----:B------:R-:W2:Y:S02]  /*0ff0*/  F2I.FTZ.U32.TRUNC.NTZ R3, R2 ;  /* 0x0000000200037305 */ /* 0x000ea4000021f000 */
[----:B--2---:R-:W-:Y:S01]  /*1000*/  IADD3 R0, PT, PT, RZ, -R3, RZ ;  /* 0x80000003ff007210 */ /* 0x004fe20007ffe0ff */
[----:B------:R-:W-:-:S04]  /*1010*/  IMAD.MOV.U32 R2, RZ, RZ, RZ ;  /* 0x000000ffff027224 */ /* 0x000fc800078e00ff */
[----:B------:R-:W-:-:S04]  /*1020*/  IMAD R0, R0, R5, RZ ;  /* 0x0000000500007224 */ /* 0x000fc800078e02ff */
[----:B------:R-:W-:Y:S01]  /*1030*/  IMAD.HI.U32 R2, R3, R0, R2 ;  /* 0x0000000003027227 */ /* 0x000fe200078e0002 */
[----:B------:R-:W-:-:S03]  /*1040*/  MOV R3, R6 ;  /* 0x0000000600037202 */ /* 0x000fc60000000f00 */
[----:B------:R-:W-:Y:S02]  /*1050*/  IMAD.MOV R0, RZ, RZ, -R4 ;  /* 0x000000ffff007224 */ /* 0x000fe400078e0a04 */
[----:B------:R-:W-:-:S04]  /*1060*/  IMAD.HI.U32 R4, R2, R3, RZ ;  /* 0x0000000302047227 */ /* 0x000fc800078e00ff */
[----:B------:R-:W-:Y:S02]  /*1070*/  IMAD R0, R4, R0, R3 ;  /* 0x0000000004007224 */ /* 0x000fe400078e0203 */
[-C--:B----4-:R-:W-:Y:S02]  /*1080*/  IMAD R6, R85, R7.reuse, RZ ;  /* 0x0000000755067224 */ /* 0x090fe400078e02ff */
[----:B------:R-:W-:Y:S01]  /*1090*/  IMAD.WIDE.U32 R2, R84, R7, RZ ;  /* 0x0000000754027225 */ /* 0x000fe200078e00ff */
[----:B------:R-:W-:-:S03]  /*10a0*/  ISETP.GT.U32.AND P1, PT, R5, R0, PT ;  /* 0x000000000500720c */ /* 0x000fc60003f24070 */
[----:B------:R-:W-:-:S05]  /*10b0*/  IMAD R6, R84, R11, R6 ;  /* 0x0000000b54067224 */ /* 0x000fca00078e0206 */
[----:B------:R-:W-:-:S05]  /*10c0*/  IADD3 R3, PT, PT, R3, R6, RZ ;  /* 0x0000000603037210 */ /* 0x000fca0007ffe0ff */
[-C--:B------:R-:W-:Y:S01]  /*10d0*/  @!P1 IADD3 R0, PT, PT, R0, -R5.reuse, RZ ;  /* 0x8000000500009210 */ /* 0x080fe20007ffe0ff */
[----:B------:R-:W-:Y:S01]  /*10e0*/  @!P1 VIADD R4, R4, 0x1 ;  /* 0x0000000104049836 */ /* 0x000fe20000000000 */
[----:B------:R-:W-:Y:S01]  /*10f0*/  ISETP.NE.AND P1, PT, R13, RZ, PT ;  /* 0x000000ff0d00720c */ /* 0x000fe20003f25270 */
[-C--:B------:R-:W-:Y:S01]  /*1100*/  IMAD.WIDE.U32 R2, R8, R10.reuse, R2 ;  /* 0x0000000a08027225 */ /* 0x080fe200078e0002 */
[----:B------:R-:W-:Y:S02]  /*1110*/  ISETP.GE.U32.AND P2, PT, R0, R5, PT ;  /* 0x000000050000720c */ /* 0x000fe40003f46070 */
[----:B------:R-:W-:Y:S01]  /*1120*/  LOP3.LUT R5, R23, R13, RZ, 0x3c, !PT ;  /* 0x0000000d17057212 */ /* 0x000fe200078e3cff */
[----:B------:R-:W-:-:S03]  /*1130*/  IMAD R0, R9, R10, RZ ;  /* 0x0000000a09007224 */ /* 0x000fc600078e02ff */
[----:B------:R-:W-:Y:S01]  /*1140*/  ISETP.GE.AND P0, PT, R5, RZ, PT ;  /* 0x000000ff0500720c */ /* 0x000fe20003f06270 */
[----:B------:R-:W-:Y:S02]  /*1150*/  IMAD R0, R8, R12, R0 ;  /* 0x0000000c08007224 */ /* 0x000fe400078e0200 */
[----:B------:R-:W-:-:S03]  /*1160*/  IMAD R5, R85, R245, RZ ;  /* 0x000000f555057224 */ /* 0x000fc600078e02ff */
[----:B------:R-:W-:Y:S02]  /*1170*/  IADD3 R3, PT, PT, R3, R0, RZ ;  /* 0x0000000003037210 */ /* 0x000fe40007ffe0ff */
[----:B------:R-:W-:Y:S01]  /*1180*/  @P2 IADD3 R4, PT, PT, R4, 0x1, RZ ;  /* 0x0000000104042810 */ /* 0x000fe20007ffe0ff */
[----:B------:R-:W-:-:S04]  /*1190*/  IMAD.WIDE.U32 R2, R84, R245, R2 ;  /* 0x000000f554027225 */ /* 0x000fc800078e0002 */
[----:B------:R-:W-:Y:S01]  /*11a0*/  IMAD.MOV.U32 R0, RZ, RZ, R4 ;  /* 0x000000ffff007224 */ /* 0x000fe200078e0004 */
[----:B------:R-:W-:Y:S01]  /*11b0*/  IADD3 R5, PT, PT, R3, R5, RZ ;  /* 0x0000000503057210 */ /* 0x000fe20007ffe0ff */
[-C--:B------:R-:W-:Y:S02]  /*11c0*/  IMAD R4, R51, R7.reuse, RZ ;  /* 0x0000000733047224 */ /* 0x080fe400078e02ff */
[----:B------:R-:W-:Y:S01]  /*11d0*/  IMAD.WIDE.U32 R6, R50, R7, RZ ;  /* 0x0000000732067225 */ /* 0x000fe200078e00ff */
[----:B------:R-:W-:Y:S02]  /*11e0*/  @!P0 IADD3 R0, PT, PT, -R0, RZ, RZ ;  /* 0x000000ff00008210 */ /* 0x000fe40007ffe1ff */
[----:B------:R-:W-:Y:S01]  /*11f0*/  @!P1 LOP3.LUT R0, RZ, R13, RZ, 0x33, !PT ;  /* 0x0000000dff009212 */ /* 0x000fe200078e33ff */
[----:B------:R-:W-:-:S03]  /*1200*/  IMAD R4, R50, R11, R4 ;  /* 0x0000000b32047224 */ /* 0x000fc600078e0204 */
[----:B------:R-:W-:Y:S01]  /*1210*/  SHF.R.S32.HI R9, RZ, 0x1f, R0 ;  /* 0x0000001fff097819 */ /* 0x000fe20000011400 */
[----:B------:R-:W-:Y:S01]  /*1220*/  IMAD.IADD R3, R7, 0x1, R4 ;  /* 0x0000000107037824 */ /* 0x000fe200078e0204 */
[----:B------:R-:W-:Y:S01]  /*1230*/  MOV R4, R2 ;  /* 0x0000000200047202 */ /* 0x000fe20000000f00 */
[----:B------:R-:W-:Y:S01]  /*1240*/  IMAD R8, R15, R0, RZ ;  /* 0x000000000f087224 */ /* 0x000fe200078e02ff */
[----:B------:R-:W-:Y:S01]  /*1250*/  MOV R2, R6 ;  /* 0x0000000600027202 */ /* 0x000fe20000000f00 */
[----:B------:R-:W-:Y:S02]  /*1260*/  IMAD R7, R17, R10, RZ ;  /* 0x0000000a11077224 */ /* 0x000fe400078e02ff */
[----:B------:R-:W-:-:S04]  /*1270*/  IMAD.WIDE.U32 R4, R14, R0, R4 ;  /* 0x000000000e047225 */ /* 0x000fc800078e0004 */
[----:B------:R-:W-:Y:S02]  /*1280*/  IMAD R8, R14, R9, R8 ;  /* 0x000000090e087224 */ /* 0x000fe400078e0208 */
[C---:B------:R-:W-:Y:S01]  /*1290*/  IMAD R0, R16.reuse, R12, R7 ;  /* 0x0000000c10007224 */ /* 0x040fe200078e0207 */
[----:B------:R-:W-:Y:S01]  /*12a0*/  MOV R12, R245 ;  /* 0x000000f5000c7202 */ /* 0x000fe20000000f00 */
[----:B------:R-:W-:Y:S01]  /*12b0*/  IMAD.WIDE.U32 R2, R16, R10, R2 ;  /* 0x0000000a10027225 */ /* 0x000fe200078e0002 */
[----:B------:R-:W-:-:S03]  /*12c0*/  IADD3 R17, PT, PT, R5, R8, RZ ;  /* 0x0000000805117210 */ /* 0x000fc60007ffe0ff */
[----:B------:R-:W-:Y:S01]  /*12d0*/  IMAD.MOV.U32 R16, RZ, RZ, R4 ;  /* 0x000000ffff107224 */ /* 0x000fe200078e0004 */
[----:B------:R-:W-:Y:S01]  /*12e0*/  IADD3 R11, PT, PT, R3, R0, RZ ;  /* 0x00000000030b7210 */ /* 0x000fe20007ffe0ff */
[----:B-1----:R-:W-:Y:S02]  /*12f0*/  IMAD.MOV.U32 R10, RZ, RZ, R2 ;  /* 0x000000ffff0a7224 */ /* 0x002fe400078e0002 */
.L_x_3785:
[----:B------:R-:W-:Y:S05]  /*1300*/  BSYNC.RECONVERGENT B0 ;  /* 0x0000000000007941 */ /* 0x000fea0003800200 */
.L_x_3783:
[----:B------:R-:W2:Y:S04]  /*1310*/  LD.E.64 R14, desc[UR4][R48.64+0x18] ;  /* 0x00001804300e7980 */ /* 0x000ea8000c101b00 */
[----:B------:R-:W3:Y:S04]  /*1320*/  LD.E.64 R18, desc[UR4][R48.64+0x48] ;  /* 0x0000480430127980 */ /* 0x000ee8000c101b00 */
[----:B------:R-:W4:Y:S04]  /*1330*/  LD.E.64 R2, desc[UR4][R48.64+0x30] ;  /* 0x0000300430027980 */ /* 0x000f28000c101b00 */
[----:B------:R-:W4:Y:S04]  /*1340*/  LD.E.64 R24, desc[UR4][R48.64+0x8] ;  /* 0x0000080430187980 */ /* 0x000f28000c101b00 */
[----:B------:R-:W4:Y:S04]  /*1350*/  LD.E.64 R4, desc[UR4][R48.64] ;  /* 0x0000000430047980 */ /* 0x000f28000c101b00 */
[----:B------:R-:W4:Y:S01]  /*1360*/  LD.E.64 R28, desc[UR4][R48.64+0x10] ;  /* 0x00001004301c7980 */ /* 0x000f22000c101b00 */
[-C--:B------:R-:W-:Y:S01]  /*1370*/  IABS R8, R13.reuse ;  /* 0x0000000d00087213 */ /* 0x080fe20000000000 */
[----:B------:R-:W1:Y:S01]  /*1380*/  S2UR UR6, SR_CgaCtaId ;  /* 0x00000000000679c3 */ /* 0x000e620000008800 */
[----:B------:R-:W-:Y:S01]  /*1390*/  IABS R9, R13 ;  /* 0x0000000d00097213 */ /* 0x000fe20000000000 */
[----:B------:R-:W-:Y:S01]  /*13a0*/  UMOV UR7, 0x400 ;  /* 0x0000040000077882 */ /* 0x000fe20000000000 */
[----:B------:R-:W1:Y:S01]  /*13b0*/  I2F.RP R6, R8 ;  /* 0x0000000800067306 */ /* 0x000e620000209400 */
[----:B------:R-:W-:-:S02]  /*13c0*/  IABS R21, R23 ;  /* 0x0000001700157213 */ /* 0x000fc40000000000 */
[----:B------:R-:W-:Y:S02]  /*13d0*/  SHF.L.U32 R227, R224, 0x3, RZ ;  /* 0x00000003e0e37819 */ /* 0x000fe400000006ff */
[C---:B------:R-:W-:Y:S02]  /*13e0*/  SHF.L.U32 R228, R84.reuse, 0x5, RZ ;  /* 0x0000000554e47819 */ /* 0x040fe400000006ff */
[----:B------:R-:W-:Y:S02]  /*13f0*/  LOP3.LUT R220, R227, 0x38, RZ, 0xc0, !PT ;  /* 0x00000038e3dc7812 */ /* 0x000fe400078ec0ff */
[----:B------:R-:W-:Y:S02]  /*1400*/  SHF.L.U64.HI R226, R84, 0x5, R85 ;  /* 0x0000000554e27819 */ /* 0x000fe40000010255 */
[----:B------:R-:W-:Y:S02]  /*1410*/  IADD3 R10, P0, PT, R220, R10, RZ ;  /* 0x0000000adc0a7210 */ /* 0x000fe40007f1e0ff */
[C---:B-----5:R-:W-:Y:S01]  /*1420*/  SHF.L.U32 R230, R50.reuse, 0x5, RZ ;  /* 0x0000000532e67819 */ /* 0x060fe200000006ff */
[----:B-1----:R-:W1:Y:S02]  /*1430*/  MUFU.RCP R6, R6 ;  /* 0x0000000600067308 */ /* 0x002e640000001000 */
[----:B------:R-:W-:Y:S01]  /*1440*/  IMAD.X R11, RZ, RZ, R11, P0 ;  /* 0x000000ffff0b7224 */ /* 0x000fe200000e060b */
[----:B------:R-:W-:Y:S01]  /*1450*/  SHF.L.U64.HI R229, R50, 0x5, R51 ;  /* 0x0000000532e57819 */ /* 0x000fe20000010233 */
[----:B------:R-:W-:Y:S01]  /*1460*/  IMAD.WIDE.U32 R10, R12, R50, R10 ;  /* 0x000000320c0a7225 */ /* 0x000fe200078e000a */
[----:B------:R-:W-:-:S06]  /*1470*/  ULEA UR6, UR6, UR7, 0x18 ;  /* 0x0000000706067291 */ /* 0x000fcc000f8ec0ff */
[----:B------:R-:W-:Y:S01]  /*1480*/  IMAD.U32 R219, RZ, RZ, UR6 ;  /* 0x00000006ffdb7e24 */ /* 0x000fe2000f8e00ff */
[----:B-1----:R-:W-:-:S04]  /*1490*/  IADD3 R6, PT, PT, R6, 0xffffffe, RZ ;  /* 0x0ffffffe06067810 */ /* 0x002fc80007ffe0ff */
[----:B------:R-:W1:Y:S02]  /*14a0*/  F2I.FTZ.U32.TRUNC.NTZ R7, R6 ;  /* 0x0000000600077305 */ /* 0x000e64000021f000 */
[----:B-1----:R-:W-:Y:S02]  /*14b0*/  IADD3 R0, PT, PT, RZ, -R7, RZ ;  /* 0x80000007ff007210 */ /* 0x002fe40007ffe0ff */
[----:B------:R-:W-:-:S03]  /*14c0*/  MOV R6, RZ ;  /* 0x000000ff00067202 */ /* 0x000fc60000000f00 */
[----:B------:R-:W-:-:S04]  /*14d0*/  IMAD R0, R0, R8, RZ ;  /* 0x0000000800007224 */ /* 0x000fc800078e02ff */
[----:B------:R-:W-:Y:S01]  /*14e0*/  IMAD.HI.U32 R7, R7, R0, R6 ;  /* 0x0000000007077227 */ /* 0x000fe200078e0006 */
[----:B------:R-:W-:-:S04]  /*14f0*/  IADD3 R0, PT, PT, RZ, -R9, RZ ;  /* 0x80000009ff007210 */ /* 0x000fc80007ffe0ff */
[----:B------:R-:W-:Y:S01]  /*1500*/  MOV R6, R0 ;  /* 0x0000000000067202 */ /* 0x000fe20000000f00 */
[----:B------:R-:W-:Y:S01]  /*1510*/  IMAD.HI.U32 R0, R7, R21, RZ ;  /* 0x0000001507007227 */ /* 0x000fe200078e00ff */
[----:B------:R-:W-:-:S03]  /*1520*/  LOP3.LUT R7, R23, R13, RZ, 0x3c, !PT ;  /* 0x0000000d17077212 */ /* 0x000fc600078e3cff */
[----:B------:R-:W-:Y:S01]  /*1530*/  IMAD R6, R0, R6, R21 ;  /* 0x0000000600067224 */ /* 0x000fe200078e0215 */
[----:B------:R-:W-:Y:S02]  /*1540*/  ISETP.GE.AND P0, PT, R7, RZ, PT ;  /* 0x000000ff0700720c */ /* 0x000fe40003f06270 */
[----:B------:R-:W-:Y:S02]  /*1550*/  MOV R7, RZ ;  /* 0x000000ff00077202 */ /* 0x000fe40000000f00 */
[----:B------:R-:W-:-:S13]  /*1560*/  ISETP.GT.U32.AND P1, PT, R8, R6, PT ;  /* 0x000000060800720c */ /* 0x000fda0003f24070 */
[-C--:B------:R-:W-:Y:S02]  /*1570*/  @!P1 IADD3 R6, PT, PT, R6, -R8.reuse, RZ ;  /* 0x8000000806069210 */ /* 0x080fe40007ffe0ff */
[----:B------:R-:W-:Y:S02]  /*1580*/  @!P1 IADD3 R0, PT, PT, R0, 0x1, RZ ;  /* 0x0000000100009810 */ /* 0x000fe40007ffe0ff */
[----:B------:R-:W-:Y:S01]  /*1590*/  ISETP.GE.U32.AND P2, PT, R6, R8, PT ;  /* 0x000000080600720c */ /* 0x000fe20003f46070 */
[----:B------:R-:W-:Y:S01]  /*15a0*/  IMAD R6, R20, R50, RZ ;  /* 0x0000003214067224 */ /* 0x000fe200078e02ff */
[----:B------:R-:W-:Y:S02]  /*15b0*/  ISETP.NE.AND P1, PT, R13, RZ, PT ;  /* 0x000000ff0d00720c */ /* 0x000fe40003f25270 */
[----:B------:R-:W-:Y:S01]  /*15c0*/  LOP3.LUT R8, R227, 0x1c0, RZ, 0xc0, !PT ;  /* 0x000001c0e3087812 */ /* 0x000fe200078ec0ff */
[----:B------:R-:W-:Y:S01]  /*15d0*/  IMAD R9, R12, R51, R6 ;  /* 0x000000330c097224 */ /* 0x000fe200078e0206 */
[----:B------:R-:W-:-:S02]  /*15e0*/  MOV R6, R220 ;  /* 0x000000dc00067202 */ /* 0x000fc40000000f00 */
[----:B------:R-:W-:Y:S02]  /*15f0*/  LOP3.LUT R8, R8, 0x38, R224, 0xf8, !PT ;  /* 0x0000003808087812 */ /* 0x000fe400078ef8e0 */
[----:B------:R-:W-:Y:S02]  /*1600*/  IADD3 R11, PT, PT, R11, R9, RZ ;  /* 0x000000090b0b7210 */ /* 0x000fe40007ffe0ff */
[----:B------:R-:W-:Y:S02]  /*1610*/  LOP3.LUT R8, R8, R220, RZ, 0x3c, !PT ;  /* 0x000000dc08087212 */ /* 0x000fe400078e3cff */
[----:B------:R-:W-:Y:S02]  /*1620*/  @P2 IADD3 R0, PT, PT, R0, 0x1, RZ ;  /* 0x0000000100002810 */ /* 0x000fe40007ffe0ff */
[----:B------:R-:W-:-:S03]  /*1630*/  LOP3.LUT R227, R8, 0x1e00, R227, 0xf8, !PT ;  /* 0x00001e0008e37812 */ /* 0x000fc600078ef8e3 */
[----:B------:R-:W-:Y:S01]  /*1640*/  @!P0 IMAD.MOV R0, RZ, RZ, -R0 ;  /* 0x000000ffff008224 */ /* 0x000fe200078e0a00 */
[----:B------:R-:W-:Y:S02]  /*1650*/  @!P1 LOP3.LUT R0, RZ, R13, RZ, 0x33, !PT ;  /* 0x0000000dff009212 */ /* 0x000fe400078e33ff */
[----:B------:R-:W-:Y:S01]  /*1660*/  LEA R227, R227, R219, 0x1 ;  /* 0x000000dbe3e37211 */ /* 0x000fe200078e08ff */
[-C--:B--2---:R-:W-:Y:S01]  /*1670*/  IMAD R12, R15, R30.reuse, RZ ;  /* 0x0000001e0f0c7224 */ /* 0x084fe200078e02ff */
[----:B------:R-:W-:Y:S01]  /*1680*/  MOV R15, RZ ;  /* 0x000000ff000f7202 */ /* 0x000fe20000000f00 */
[----:B------:R-:W-:Y:S01]  /*1690*/  IMAD.WIDE.U32 R6, R14, R30, R6 ;  /* 0x0000001e0e067225 */ /* 0x000fe200078e0006 */
[----:B------:R-:W-:-:S03]  /*16a0*/  SHF.R.U32.HI R14, RZ, 0x3, R224 ;  /* 0x00000003ff0e7819 */ /* 0x000fc600000116e0 */
[----:B---3--:R-:W-:Y:S01]  /*16b0*/  IMAD R30, R19, R23, RZ ;  /* 0x00000017131e7224 */ /* 0x008fe200078e02ff */
[----:B------:R-:W-:Y:S01]  /*16c0*/  IADD3 R7, PT, PT, R7, R12, RZ ;  /* 0x0000000c07077210 */ /* 0x000fe20007ffe0ff */
[----:B------:R-:W-:Y:S01]  /*16d0*/  IMAD.WIDE.U32 R20, R22, 0x40, R14 ;  /* 0x0000004016147825 */ /* 0x000fe200078e000e */
[C---:B----4-:R-:W-:Y:S02]  /*16e0*/  SHF.L.U64.HI R13, R2.reuse, 0x5, R3 ;  /* 0x00000005020d7819 */ /* 0x050fe40000010203 */
[----:B------:R-:W-:Y:S01]  /*16f0*/  SHF.L.U32 R12, R2, 0x5, RZ ;  /* 0x00000005020c7819 */ /* 0x000fe200000006ff */
[----:B------:R-:W-:Y:S01]  /*1700*/  IMAD.WIDE.U32 R18, R23, R18, R6 ;  /* 0x0000001217127225 */ /* 0x000fe200078e0006 */
[----:B------:R-:W-:Y:S02]  /*1710*/  IADD3 R6, P0, PT, R220, R16, RZ ;  /* 0x00000010dc067210 */ /* 0x000fe40007f1e0ff */
[C---:B------:R-:W-:Y:S01]  /*1720*/  SHF.L.U64.HI R9, R2.reuse, 0x4, R3 ;  /* 0x0000000402097819 */ /* 0x040fe20000010203 */
[----:B------:R-:W-:Y:S01]  /*1730*/  IMAD R15, R85, R14, RZ ;  /* 0x0000000e550f7224 */ /* 0x000fe200078e02ff */
[----:B------:R-:W-:Y:S01]  /*1740*/  IADD3.X R7, PT, PT, RZ, R17, RZ, P0, !PT ;  /* 0x00000011ff077210 */ /* 0x000fe200007fe4ff */
[----:B------:R-:W-:Y:S01]  /*1750*/  IMAD R21, R21, R2, RZ ;  /* 0x0000000215157224 */ /* 0x000fe200078e02ff */
[----:B------:R-:W-:Y:S01]  /*1760*/  SHF.L.U32 R8, R2, 0x4, RZ ;  /* 0x0000000402087819 */ /* 0x000fe200000006ff */
[----:B------:R-:W-:-:S04]  /*1770*/  IMAD.WIDE.U32 R22, R0, R26, R10 ;  /* 0x0000001a00167225 */ /* 0x000fc800078e000a */
[----:B------:R-:W-:-:S04]  /*1780*/  IMAD.WIDE.U32 R6, R14, R84, R6 ;  /* 0x000000540e067225 */ /* 0x000fc800078e0006 */
[----:B------:R-:W-:Y:S01]  /*1790*/  IMAD.WIDE.U32 R10, R2, R20, R12 ;  /* 0x00000014020a7225 */ /* 0x000fe200078e000c */
[----:B------:R-:W-:Y:S02]  /*17a0*/  IADD3 R15, PT, PT, R7, R15, RZ ;  /* 0x0000000f070f7210 */ /* 0x000fe40007ffe0ff */
[----:B------:R-:W-:Y:S01]  /*17b0*/  SHF.R.S32.HI R7, RZ, 0x1f, R0 ;  /* 0x0000001fff077819 */ /* 0x000fe20000011400 */
[----:B------:R-:W-:Y:S01]  /*17c0*/  IMAD R0, R27, R0, RZ ;  /* 0x000000001b007224 */ /* 0x000fe200078e02ff */
[----:B------:R-:W-:Y:S01]  /*17d0*/  LEA R31, P0, R6, R24, 0x1 ;  /* 0x00000018061f7211 */ /* 0x000fe200078008ff */
[-C--:B------:R-:W-:Y:S02]  /*17e0*/  IMAD R12, R3, R20.reuse, R21 ;  /* 0x00000014030c7224 */ /* 0x080fe400078e0215 */
[----:B------:R-:W-:Y:S01]  /*17f0*/  IMAD.WIDE.U32 R16, R2, R20, R8 ;  /* 0x0000001402107225 */ /* 0x000fe200078e0008 */
[----:B------:R-:W-:Y:S01]  /*1800*/  LEA.HI.X R15, R6, R25, R15, 0x1, P0 ;  /* 0x00000019060f7211 */ /* 0x000fe200000f0c0f */
[----:B------:R-:W-:Y:S01]  /*1810*/  STL [R1+0xc], R31 ;  /* 0x00000c1f01007387 */ /* 0x000fe20000100800 */
[----:B------:R-:W-:Y:S01]  /*1820*/  MOV R6, R18 ;  /* 0x0000001200067202 */ /* 0x000fe20000000f00 */
[----:B------:R-:W-:Y:S01]  /*1830*/  IMAD R26, R7, R26, R0 ;  /* 0x0000001a071a7224 */ /* 0x000fe200078e0200 */
[----:B------:R-:W-:Y:S01]  /*1840*/  IADD3 R0, PT, PT, R12, R11, RZ ;  /* 0x0000000b0c007210 */ /* 0x000fe20007ffe0ff */
[----:B------:R1:W-:Y:S01]  /*1850*/  STL [R1+0x8], R15 ;  /* 0x0000080f01007387 */ /* 0x0003e20000100800 */
[----:B------:R-:W-:Y:S01]  /*1860*/  IADD3 R7, PT, PT, R19, R30, RZ ;  /* 0x0000001e13077210 */ /* 0x000fe20007ffe0ff */
[----:B------:R-:W-:Y:S01]  /*1870*/  IMAD.MOV.U32 R232, RZ, RZ, R15 ;  /* 0x000000ffffe87224 */ /* 0x000fe200078e000f */
[----:B------:R-:W-:-:S02]  /*1880*/  IADD3 R11, P1, P0, R18, R10, R8 ;  /* 0x0000000a120b7210 */ /* 0x000fc4000783e008 */
[----:B------:R-:W-:Y:S01]  /*1890*/  IADD3 R13, P3, PT, R18, R16, RZ ;  /* 0x00000010120d7210 */ /* 0x000fe20007f7e0ff */
[----:B------:R-:W-:Y:S01]  /*18a0*/  IMAD.WIDE.U32 R2, R2, R20, R6 ;  /* 0x0000001402027225 */ /* 0x000fe200078e0006 */
[----:B------:R-:W-:Y:S02]  /*18b0*/  IADD3 R10, P2, PT, R18, R10, RZ ;  /* 0x0000000a120a7210 */ /* 0x000fe40007f5e0ff */
[C---:B------:R-:W-:Y:S02]  /*18c0*/  IADD3.X R17, PT, PT, R7.reuse, R12, R17, P3, !PT ;  /* 0x0000000c07117210 */ /* 0x040fe40001ffe411 */
[----:B------:R-:W-:Y:S02]  /*18d0*/  MOV R231, R31 ;  /* 0x0000001f00e77202 */ /* 0x000fe40000000f00 */
[----:B-1----:R-:W-:Y:S02]  /*18e0*/  IADD3.X R15, PT, PT, R7, R0, R9, P1, P0 ;  /* 0x00000000070f7210 */ /* 0x002fe40000fe0409 */
[----:B------:R-:W-:-:S02]  /*18f0*/  LEA R18, P1, R13, R4, 0x1 ;  /* 0x000000040d127211 */ /* 0x000fc400078208ff */
[----:B------:R-:W-:Y:S02]  /*1900*/  IADD3.X R0, PT, PT, R0, R7, RZ, P2, !PT ;  /* 0x0000000700007210 */ /* 0x000fe400017fe4ff */
[C---:B------:R-:W-:Y:S02]  /*1910*/  LEA R16, P0, R10.reuse, R4, 0x1 ;  /* 0x000000040a107211 */ /* 0x040fe400078008ff */
[-C--:B------:R-:W-:Y:S02]  /*1920*/  LEA.HI.X R19, R13, R5.reuse, R17, 0x1, P1 ;  /* 0x000000050d137211 */ /* 0x080fe400008f0c11 */
[----:B------:R-:W-:Y:S02]  /*1930*/  LEA.HI.X R17, R10, R5, R0, 0x1, P0 ;  /* 0x000000050a117211 */ /* 0x000fe400000f0c00 */
[----:B------:R-:W-:Y:S02]  /*1940*/  IADD3 R8, P0, PT, R228, R231, RZ ;  /* 0x000000e7e4087210 */ /* 0x000fe40007f1e0ff */
[----:B------:R-:W-:-:S02]  /*1950*/  IADD3 R0, PT, PT, R3, R12, RZ ;  /* 0x0000000c03007210 */ /* 0x000fc40007ffe0ff */
[----:B------:R-:W-:Y:S02]  /*1960*/  LEA R12, P1, R2, R4, 0x1 ;  /* 0x00000004020c7211 */ /* 0x000fe400078208ff */
[----:B------:R-:W-:Y:S02]  /*1970*/  IADD3.X R9, PT, PT, R226, R232, RZ, P0, !PT ;  /* 0x000000e8e2097210 */ /* 0x000fe400007fe4ff */
[----:B------:R-:W-:Y:S02]  /*1980*/  IADD3 R6, P0, PT, R8, R228, RZ ;  /* 0x000000e408067210 */ /* 0x000fe40007f1e0ff */
[----:B------:R-:W-:Y:S01]  /*1990*/  LEA.HI.X R13, R2, R5, R0, 0x1, P1 ;  /* 0x00000005020d7211 */ /* 0x000fe200008f0c00 */
[----:B------:R-:W-:Y:S01]  /*19a0*/  IMAD R0, R51, R14, RZ ;  /* 0x0000000e33007224 */ /* 0x000fe200078e02ff */
[----:B------:R-:W-:Y:S02]  /*19b0*/  LEA R10, P1, R11, R4, 0x1 ;  /* 0x000000040b0a7211 */ /* 0x000fe400078208ff */
[----:B------:R-:W-:Y:S01]  /*19c0*/  IADD3.X R7, PT, PT, R9, R226, RZ, P0, !PT ;  /* 0x000000e209077210 */ /* 0x000fe200007fe4ff */
[----:B------:R-:W-:Y:S01]  /*19d0*/  @!PT LDS RZ, [RZ] ;  /* 0x00000000fffff984 */ /* 0x000fe20000000800 */
[----:B------:R-:W-:Y:S01]  /*19e0*/  @!PT LDS RZ, [RZ] ;  /* 0x00000000fffff984 */ /* 0x000fe20000000800 */
[----:B------:R-:W-:Y:S01]  /*19f0*/  @!PT LDS RZ, [RZ] ;  /* 0x00000000fffff984 */ /* 0x000fe20000000800 */
[----:B------:R1:W-:Y:S01]  /*1a00*/  LDGSTS.E.BYPASS.LTC128B.128 [R227], desc[UR4][R12.64] ;  /* 0x000000000ce37fae */ /* 0x0003e2000b981a04 */
[----:B------:R-:W-:-:S02]  /*1a10*/  IADD3 R4, P0, PT, R6, R228, RZ ;  /* 0x000000e406047210 */ /* 0x000fc40007f1e0ff */
[----:B------:R-:W-:Y:S01]  /*1a20*/  LEA.HI.X R11, R11, R5, R15, 0x1, P1 ;  /* 0x000000050b0b7211 */ /* 0x000fe200008f0c0f */
[----:B------:R-:W-:Y:S01]  /*1a30*/  LDGSTS.E.BYPASS.LTC128B.128 [R227+0x800], desc[UR4][R18.64] ;  /* 0x0080000012e37fae */ /* 0x000fe2000b981a04 */
[----:B------:R-:W-:Y:S02]  /*1a40*/  IADD3.X R5, PT, PT, R7, R226, RZ, P0, !PT ;  /* 0x000000e207057210 */ /* 0x000fe400007fe4ff */
[-C--:B------:R-:W-:Y:S01]  /*1a50*/  IADD3 R2, P0, PT, R4, R228.reuse, RZ ;  /* 0x000000e404027210 */ /* 0x080fe20007f1e0ff */
[----:B------:R-:W-:Y:S04]  /*1a60*/  LDGSTS.E.BYPASS.LTC128B.128 [R227+0x1000], desc[UR4][R16.64] ;  /* 0x0100000010e37fae */ /* 0x000fe8000b981a04 */
[----:B------:R2:W-:Y:S01]  /*1a70*/  LDGSTS.E.BYPASS.LTC128B.128 [R227+0x1800], desc[UR4][R10.64] ;  /* 0x018000000ae37fae */ /* 0x0005e2000b981a04 */
[----:B------:R-:W-:Y:S01]  /*1a80*/  IMAD.X R3, R5, 0x1, R226, P0 ;  /* 0x0000000105037824 */ /* 0x000fe200000e06e2 */
[----:B-1----:R-:W-:-:S04]  /*1a90*/  IADD3 R12, P0, PT, R2, R228, RZ ;  /* 0x000000e4020c7210 */ /* 0x002fc80007f1e0ff */
[----:B------:R-:W-:Y:S02]  /*1aa0*/  IADD3.X R13, PT, PT, R3, R226, RZ, P0, !PT ;  /* 0x000000e2030d7210 */ /* 0x000fe400007fe4ff */
[----:B--2---:R-:W-:Y:S02]  /*1ab0*/  MOV R10, R231 ;  /* 0x000000e7000a7202 */ /* 0x004fe40000000f00 */
[----:B------:R-:W-:-:S05]  /*1ac0*/  MOV R11, R232 ;  /* 0x000000e8000b7202 */ /* 0x000fca0000000f00 */
[----:B------:R1:W-:Y:S04]  /*1ad0*/  LDGSTS.E.BYPASS.LTC128B.128 [R227+0x2000], desc[UR4][R10.64] ;  /* 0x020000000ae37fae */ /* 0x0003e8000b981a04 */
[----:B------:R2:W-:Y:S04]  /*1ae0*/  LDGSTS.E.BYPASS.LTC128B.128 [R227+0x2800], desc[UR4][R8.64] ;  /* 0x0280000008e37fae */ /* 0x0005e8000b981a04 */
[----:B------:R3:W-:Y:S04]  /*1af0*/  LDGSTS.E.BYPASS.LTC128B.128 [R227+0x3000], desc[UR4][R6.64] ;  /* 0x0300000006e37fae */ /* 0x0007e8000b981a04 */
[----:B------:R4:W-:Y:S04]  /*1b00*/  LDGSTS.E.BYPASS.LTC128B.128 [R227+0x3800], desc[UR4][R4.64] ;  /* 0x0380000004e37fae */ /* 0x0009e8000b981a04 */
[----:B------:R4:W-:Y:S04]  /*1b10*/  LDGSTS.E.BYPASS.LTC128B.128 [R227+0x4000], desc[UR4][R2.64] ;  /* 0x0400000002e37fae */ /* 0x0009e8000b981a04 */
[----:B------:R-:W-:Y:S01]  /*1b20*/  LDGSTS.E.BYPASS.LTC128B.128 [R227+0x4800], desc[UR4][R12.64] ;  /* 0x048000000ce37fae */ /* 0x000fe2000b981a04 */
[----:B-1----:R-:W-:-:S04]  /*1b30*/  IADD3 R10, P0, PT, R12, R228, RZ ;  /* 0x000000e40c0a7210 */ /* 0x002fc80007f1e0ff */
[----:B------:R-:W-:Y:S02]  /*1b40*/  IADD3.X R11, PT, PT, R13, R226, RZ, P0, !PT ;  /* 0x000000e20d0b7210 */ /* 0x000fe400007fe4ff */
[----:B--2---:R-:W-:Y:S02]  /*1b50*/  IADD3 R8, P0, PT, R10, R228, RZ ;  /* 0x000000e40a087210 */ /* 0x004fe40007f1e0ff */
[----:B---3--:R-:W-:Y:S01]  /*1b60*/  IADD3 R7, PT, PT, R23, R26, RZ ;  /* 0x0000001a17077210 */ /* 0x008fe20007ffe0ff */
[----:B------:R-:W-:Y:S01]  /*1b70*/  LDGSTS.E.BYPASS.LTC128B.128 [R227+0x5000], desc[UR4][R10.64] ;  /* 0x050000000ae37fae */ /* 0x000fe2000b981a04 */
[----:B------:R-:W-:Y:S02]  /*1b80*/  MOV R6, R22 ;  /* 0x0000001600067202 */ /* 0x000fe40000000f00 */
[----:B------:R-:W-:Y:S02]  /*1b90*/  IADD3.X R9, PT, PT, R11, R226, RZ, P0, !PT ;  /* 0x000000e20b097210 */ /* 0x000fe400007fe4ff */
[----:B----4-:R-:W-:Y:S01]  /*1ba0*/  IADD3 R4, P0, PT, R8, R228, RZ ;  /* 0x000000e408047210 */ /* 0x010fe20007f1e0ff */
[----:B------:R-:W-:-:S02]  /*1bb0*/  IMAD.WIDE.U32 R2, R14, R50, R6 ;  /* 0x000000320e027225 */ /* 0x000fc400078e0006 */
[----:B------:R1:W-:Y:S01]  /*1bc0*/  LDGSTS.E.BYPASS.LTC128B.128 [R227+0x5800], desc[UR4][R8.64] ;  /* 0x0580000008e37fae */ /* 0x0003e2000b981a04 */
[----:B------:R-:W-:Y:S02]  /*1bd0*/  IADD3.X R5, PT, PT, R9, R226, RZ, P0, !PT ;  /* 0x000000e209057210 */ /* 0x000fe400007fe4ff */
[----:B------:R-:W-:Y:S02]  /*1be0*/  IADD3 R6, P0, PT, R4, R228, RZ ;  /* 0x000000e404067210 */ /* 0x000fe40007f1e0ff */
[----:B------:R-:W-:Y:S01]  /*1bf0*/  IADD3 R0, PT, PT, R3, R0, RZ ;  /* 0x0000000003007210 */ /* 0x000fe20007ffe0ff */
[----:B------:R-:W-:Y:S01]  /*1c00*/  LDGSTS.E.BYPASS.LTC128B.128 [R227+0x6000], desc[UR4][R4.64] ;  /* 0x0600000004e37fae */ /* 0x000fe2000b981a04 */
[----:B------:R-:W-:Y:S01]  /*1c10*/  LEA R24, P1, R2, R28, 0x1 ;  /* 0x0000001c02187211 */ /* 0x000fe200078208ff */
[----:B------:R-:W-:-:S03]  /*1c20*/  IMAD.X R7, R5, 0x1, R226, P0 ;  /* 0x0000000105077824 */ /* 0x000fc600000e06e2 */
[----:B------:R-:W-:Y:S01]  /*1c30*/  LEA.HI.X R25, R2, R29, R0, 0x1, P1 ;  /* 0x0000001d02197211 */ /* 0x000fe200008f0c00 */
[----:B------:R-:W-:Y:S01]  /*1c40*/  IMAD.MOV.U32 R22, RZ, RZ, R24 ;  /* 0x000000ffff167224 */ /* 0x000fe200078e0018 */
[----:B------:R-:W-:Y:S01]  /*1c50*/  IADD3 R2, P0, PT, R6, R228, RZ ;  /* 0x000000e406027210 */ /* 0x000fe20007f1e0ff */
[----:B------:R2:W-:Y:S01]  /*1c60*/  LDGSTS.E.BYPASS.LTC128B.128 [R227+0x6800], desc[UR4][R6.64] ;  /* 0x0680000006e37fae */ /* 0x0005e2000b981a04 */
[----:B------:R-:W-:Y:S02]  /*1c70*/  MOV R23, R25 ;  /* 0x0000001900177202 */ /* 0x000fe40000000f00 */
[----:B------:R-:W-:Y:S01]  /*1c80*/  IADD3.X R3, PT, PT, R7, R226, RZ, P0, !PT ;  /* 0x000000e207037210 */ /* 0x000fe200007fe4ff */
[----:B------:R3:W-:Y:S04]  /*1c90*/  STL [R1+0x14], R24 ;  /* 0x0000141801007387 */ /* 0x0007e80000100800 */
[----:B------:R4:W-:Y:S01]  /*1ca0*/  LDGSTS.E.BYPASS.LTC128B.128 [R227+0x7000], desc[UR4][R2.64] ;  /* 0x0700000002e37fae */ /* 0x0009e2000b981a04 */
[----:B------:R-:W-:-:S02]  /*1cb0*/  SHF.R.U32.HI R222, RZ, 0x1, R224 ;  /* 0x00000001ffde7819 */ /* 0x000fc400000116e0 */
[----:B------:R-:W-:Y:S01]  /*1cc0*/  SHF.L.U32 R148, R224, 0x6, RZ ;  /* 0x00000006e0947819 */ /* 0x000fe200000006ff */
[----:B------:R3:W-:Y:S01]  /*1cd0*/  STL [R1+0x10], R25 ;  /* 0x0000101901007387 */ /* 0x0007e20000100800 */
[----:B-1----:R-:W-:-:S04]  /*1ce0*/  IADD3 R8, P0, PT, R2, R228, RZ ;  /* 0x000000e402087210 */ /* 0x002fc80007f1e0ff */
[----:B------:R-:W-:Y:S02]  /*1cf0*/  IADD3.X R9, PT, PT, R3, R226, RZ, P0, !PT ;  /* 0x000000e203097210 */ /* 0x000fe400007fe4ff */
[----:B------:R-:W-:-:S03]  /*1d00*/  IADD3 R14, P0, PT, R230, R24, RZ ;  /* 0x00000018e60e7210 */ /* 0x000fc60007f1e0ff */
[----:B------:R1:W-:Y:S01]  /*1d10*/  LDGSTS.E.BYPASS.LTC128B.128 [R227+0x7800], desc[UR4][R8.64] ;  /* 0x0780000008e37fae */ /* 0x0003e2000b981a04 */
[----:B------:R-:W-:Y:S02]  /*1d20*/  IADD3.X R15, PT, PT, R229, R25, RZ, P0, !PT ;  /* 0x00000019e50f7210 */ /* 0x000fe400007fe4ff */
[----:B------:R-:W-:Y:S02]  /*1d30*/  IADD3 R20, P0, PT, R14, R230, RZ ;  /* 0x000000e60e147210 */ /* 0x000fe40007f1e0ff */
[----:B--2---:R-:W-:Y:S02]  /*1d40*/  IADD3 R6, P1, PT, R8, R228, RZ ;  /* 0x000000e408067210 */ /* 0x004fe40007f3e0ff */
[----:B------:R-:W-:Y:S02]  /*1d50*/  IADD3.X R21, PT, PT, R15, R229, RZ, P0, !PT ;  /* 0x000000e50f157210 */ /* 0x000fe400007fe4ff */
[----:B------:R-:W-:Y:S02]  /*1d60*/  IADD3.X R7, PT, PT, R9, R226, RZ, P1, !PT ;  /* 0x000000e209077210 */ /* 0x000fe40000ffe4ff */
[----:B------:R-:W-:-:S03]  /*1d70*/  IADD3 R4, P1, PT, R6, R228, RZ ;  /* 0x000000e406047210 */ /* 0x000fc60007f3e0ff */
[----:B------:R2:W-:Y:S01]  /*1d80*/  LDGSTS.E.BYPASS.LTC128B.128 [R227+0x8000], desc[UR4][R6.64] ;  /* 0x0800000006e37fae */ /* 0x0005e2000b981a04 */
[----:B------:R-:W-:Y:S02]  /*1d90*/  IADD3.X R5, PT, PT, R7, R226, RZ, P1, !PT ;  /* 0x000000e207057210 */ /* 0x000fe40000ffe4ff */
[----:B----4-:R-:W-:-:S03]  /*1da0*/  IADD3 R2, P1, PT, R4, R228, RZ ;  /* 0x000000e404027210 */ /* 0x010fc60007f3e0ff */
[----:B------:R4:W-:Y:S02]  /*1db0*/  LDGSTS.E.BYPASS.LTC128B.128 [R227+0x8800], desc[UR4][R4.64] ;  /* 0x0880000004e37fae */ /* 0x0009e4000b981a04 */
[----:B------:R-:W-:Y:S01]  /*1dc0*/  IMAD.X R3, R5, 0x1, R226, P1 ;  /* 0x0000000105037824 */ /* 0x000fe200008e06e2 */
[----:B------:R-:W-:-:S04]  /*1dd0*/  IADD3 R10, P1, PT, R2, R228, RZ ;  /* 0x000000e4020a7210 */ /* 0x000fc80007f3e0ff */
[----:B------:R-:W-:Y:S01]  /*1de0*/  IADD3.X R11, PT, PT, R3, R226, RZ, P1, !PT ;  /* 0x000000e2030b7210 */ /* 0x000fe20000ffe4ff */
[----:B------:R3:W-:Y:S01]  /*1df0*/  LDGSTS.E.BYPASS.LTC128B.128 [R227+0x9000], desc[UR4][R2.64] ;  /* 0x0900000002e37fae */ /* 0x0007e2000b981a04 */
[----:B-1----:R-:W-:-:S03]  /*1e00*/  IADD3 R8, P0, PT, R20, R230, RZ ;  /* 0x000000e614087210 */ /* 0x002fc60007f1e0ff */
[----:B------:R1:W-:Y:S01]  /*1e10*/  LDGSTS.E.BYPASS.LTC128B.128 [R227+0x9800], desc[UR4][R10.64] ;  /* 0x098000000ae37fae */ /* 0x0003e2000b981a04 */
[-C--:B------:R-:W-:Y:S02]  /*1e20*/  IADD3.X R9, PT, PT, R21, R229.reuse, RZ, P0, !PT ;  /* 0x000000e515097210 */ /* 0x080fe400007fe4ff */
[-C--:B------:R-:W-:Y:S01]  /*1e30*/  IADD3 R18, P0, PT, R8, R230.reuse, RZ ;  /* 0x000000e608127210 */ /* 0x080fe20007f1e0ff */
[----:B------:R-:W0:Y:S03]  /*1e40*/  LDGDEPBAR ;  /* 0x00000000000079af */ /* 0x000e260000000000 */
[----:B------:R-:W-:Y:S02]  /*1e50*/  IADD3.X R19, PT, PT, R9, R229, RZ, P0, !PT ;  /* 0x000000e509137210 */ /* 0x000fe400007fe4ff */
[----:B--2---:R-:W-:-:S04]  /*1e60*/  IADD3 R6, P0, PT, R18, R230, RZ ;  /* 0x000000e612067210 */ /* 0x004fc80007f1e0ff */
[----:B------:R-:W-:Y:S02]  /*1e70*/  IADD3.X R7, PT, PT, R19, R229, RZ, P0, !PT ;  /* 0x000000e513077210 */ /* 0x000fe400007fe4ff */
[----:B----4-:R-:W-:-:S04]  /*1e80*/  IADD3 R4, P0, PT, R6, R230, RZ ;  /* 0x000000e606047210 */ /* 0x010fc80007f1e0ff */
[----:B------:R-:W-:Y:S02]  /*1e90*/  IADD3.X R5, PT, PT, R7, R229, RZ, P0, !PT ;  /* 0x000000e507057210 */ /* 0x000fe400007fe4ff */
[----:B---3--:R-:W-:-:S04]  /*1ea0*/  IADD3 R2, P0, PT, R4, R230, RZ ;  /* 0x000000e604027210 */ /* 0x008fc80007f1e0ff */
[----:B------:R-:W-:Y:S01]  /*1eb0*/  IADD3.X R3, PT, PT, R5, R229, RZ, P0, !PT ;  /* 0x000000e505037210 */ /* 0x000fe200007fe4ff */
[----:B-1----:R-:W-:-:S08]  /*1ec0*/  DEPBAR.LE SB0, 0x0 ;  /* 0x000080000000791a */ /* 0x002fd00000000000 */
[----:B------:R-:W-:Y:S05]  /*1ed0*/  WARPSYNC.ALL ;  /* 0x0000000000007948 */ /* 0x000fea0003800000 */
[----:B------:R-:W-:Y:S01]  /*1ee0*/  BAR.SYNC.DEFER_BLOCKING 0x0 ;  /* 0x0000000000007b1d */ /* 0x000fe20000010000 */
[----:B------:R-:W-:-:S04]  /*1ef0*/  IADD3 R12, P0, PT, R2, R230, RZ ;  /* 0x000000e6020c7210 */ /* 0x000fc80007f1e0ff */
[----:B------:R-:W-:Y:S02]  /*1f00*/  IADD3.X R13, PT, PT, R3, R229, RZ, P0, !PT ;  /* 0x000000e5030d7210 */ /* 0x000fe400007fe4ff */
[----:B------:R-:W-:-:S04]  /*1f10*/  IADD3 R10, P0, PT, R12, R230, RZ ;  /* 0x000000e60c0a7210 */ /* 0x000fc80007f1e0ff */
[----:B------:R-:W-:Y:S02]  /*1f20*/  IADD3.X R11, PT, PT, R13, R229, RZ, P0, !PT ;  /* 0x000000e50d0b7210 */ /* 0x000fe400007fe4ff */
[----:B------:R-:W-:-:S04]  /*1f30*/  IADD3 R16, P0, PT, R10, R230, RZ ;  /* 0x000000e60a107210 */ /* 0x000fc80007f1e0ff */
[----:B------:R-:W-:Y:S01]  /*1f40*/  IADD3.X R17, PT, PT, R11, R229, RZ, P0, !PT ;  /* 0x000000e50b117210 */ /* 0x000fe200007fe4ff */
[----:B------:R-:W-:Y:S01]  /*1f50*/  @!PT LDS RZ, [RZ] ;  /* 0x00000000fffff984 */ /* 0x000fe20000000800 */
[----:B------:R-:W-:Y:S01]  /*1f60*/  @!PT LDS RZ, [RZ] ;  /* 0x00000000fffff984 */ /* 0x000fe20000000800 */
[----:B------:R-:W-:Y:S01]  /*1f70*/  @!PT LDS RZ, [RZ] ;  /* 0x00000000fffff984 */ /* 0x000fe20000000800 */
[----:B------:R-:W-:Y:S04]  /*1f80*/  LDGSTS.E.BYPASS.LTC128B.128 [R227+0xa000], desc[UR4][R22.64] ;  /* 0x0a00000016e37fae */ /* 0x000fe8000b981a04 */
[----:B------:R1:W-:Y:S04]  /*1f90*/  LDGSTS.E.BYPASS.LTC128B.128 [R227+0xa800], desc[UR4][R14.64] ;  /* 0x0a8000000ee37fae */ /* 0x0003e8000b981a04 */
[----:B------:R-:W-:Y:S04]  /*1fa0*/  LDGSTS.E.BYPASS.LTC128B.128 [R227+0xb000], desc[UR4][R20.64] ;  /* 0x0b00000014e37fae */ /* 0x000fe8000b981a04 */
[----:B------:R2:W-:Y:S04]  /*1fb0*/  LDGSTS.E.BYPASS.LTC128B.128 [R227+0xb800], desc[UR4][R8.64] ;  /* 0x0b80000008e37fae */ /* 0x0005e8000b981a04 */
[----:B------:R-:W-:Y:S04]  /*1fc0*/  LDGSTS.E.BYPASS.LTC128B.128 [R227+0xc000], desc[UR4][R18.64] ;  /* 0x0c00000012e37fae */ /* 0x000fe8000b981a04 */
[----:B------:R3:W-:Y:S04]  /*1fd0*/  LDGSTS.E.BYPASS.LTC128B.128 [R227+0xc800], desc[UR4][R6.64] ;  /* 0x0c80000006e37fae */ /* 0x0007e8000b981a04 */
[----:B------:R-:W-:Y:S04]  /*1fe0*/  LDGSTS.E.BYPASS.LTC128B.128 [R227+0xd000], desc[UR4][R4.64] ;  /* 0x0d00000004e37fae */ /* 0x000fe8000b981a04 */
[----:B------:R4:W-:Y:S01]  /*1ff0*/  LDGSTS.E.BYPASS.LTC128B.128 [R227+0xd800], desc[UR4][R2.64] ;  /* 0x0d80000002e37fae */ /* 0x0009e2000b981a04 */
[----:B-1----:R-:W-:-:S03]  /*2000*/  IADD3 R14, P0, PT, R16, R230, RZ ;  /* 0x000000e6100e7210 */ /* 0x002fc60007f1e0ff */
[----:B------:R-:W-:Y:S01]  /*2010*/  LDGSTS.E.BYPASS.LTC128B.128 [R227+0xe000], desc[UR4][R12.64] ;  /* 0x0e0000000ce37fae */ /* 0x000fe2000b981a04 */
[----:B------:R-:W-:-:S03]  /*2020*/  IADD3.X R15, PT, PT, R17, R229, RZ, P0, !PT ;  /* 0x000000e5110f7210 */ /* 0x000fc600007fe4ff */
[----:B------:R-:W-:Y:S01]  /*2030*/  LDGSTS.E.BYPASS.LTC128B.128 [R227+0xe800], desc[UR4][R10.64] ;  /* 0x0e8000000ae37fae */ /* 0x000fe2000b981a04 */
[----:B--2---:R-:W-:-:S03]  /*2040*/  IADD3 R8, P0, PT, R14, R230, RZ ;  /* 0x000000e60e087210 */ /* 0x004fc60007f1e0ff */
[----:B------:R-:W-:Y:S01]  /*2050*/  LDGSTS.E.BYPASS.LTC128B.128 [R227+0xf000], desc[UR4][R16.64] ;  /* 0x0f00000010e37fae */ /* 0x000fe2000b981a04 */
[----:B------:R-:W-:-:S03]  /*2060*/  IADD3.X R9, PT, PT, R15, R229, RZ, P0, !PT ;  /* 0x000000e50f097210 */ /* 0x000fc600007fe4ff */
[----:B------:R-:W-:Y:S01]  /*2070*/  LDGSTS.E.BYPASS.LTC128B.128 [R227+0xf800], desc[UR4][R14.64] ;  /* 0x0f8000000ee37fae */ /* 0x000fe2000b981a04 */
[----:B---3--:R-:W-:-:S03]  /*2080*/  IADD3 R6, P0, PT, R8, R230, RZ ;  /* 0x000000e608067210 */ /* 0x008fc60007f1e0ff */
[----:B------:R-:W-:Y:S01]  /*2090*/  LDGSTS.E.BYPASS.LTC128B.128 [R227+0x10000], desc[UR4][R8.64] ;  /* 0x1000000008e37fae */ /* 0x000fe2000b981a04 */
[----:B------:R-:W-:Y:S02]  /*20a0*/  IADD3.X R7, PT, PT, R9, R229, RZ, P0, !PT ;  /* 0x000000e509077210 */ /* 0x000fe400007fe4ff */
[----:B----4-:R-:W-:-:S03]  /*20b0*/  IADD3 R2, P0, PT, R6, R230, RZ ;  /* 0x000000e606027210 */ /* 0x010fc60007f1e0ff */
[----:B------:R-:W-:Y:S01]  /*20c0*/  LDGSTS.E.BYPASS.LTC128B.128 [R227+0x10800], desc[UR4][R6.64] ;  /* 0x1080000006e37fae */ /* 0x000fe2000b981a04 */
[----:B------:R-:W-:Y:S02]  /*20d0*/  IADD3.X R3, PT, PT, R7, R229, RZ, P0, !PT ;  /* 0x000000e507037210 */ /* 0x000fe400007fe4ff */
[----:B------:R-:W-:-:S03]  /*20e0*/  IADD3 R4, P0, PT, R2, R230, RZ ;  /* 0x000000e602047210 */ /* 0x000fc60007f1e0ff */
[----:B------:R1:W-:Y:S02]  /*20f0*/  LDGSTS.E.BYPASS.LTC128B.128 [R227+0x11000], desc[UR4][R2.64] ;  /* 0x1100000002e37fae */ /* 0x0003e4000b981a04 */
[----:B------:R-:W-:-:S05]  /*2100*/  IMAD.X R5, R3, 0x1, R229, P0 ;  /* 0x0000000103057824 */ /* 0x000fca00000e06e5 */
[----:B------:R2:W-:Y:S04]  /*2110*/  LDGSTS.E.BYPASS.LTC128B.128 [R227+0x11800], desc[UR4][R4.64] ;  /* 0x1180000004e37fae */ /* 0x0005e8000b981a04 */
[----:B------:R-:W3:Y:S01]  /*2120*/  LD.E R0, desc[UR4][R48.64+0x18c] ;  /* 0x00018c0430007980 */ /* 0x000ee2000c101900 */
[----:B------:R-:W-:Y:S01]  /*2130*/  SHF.L.U32 R221, R224, 0x5, RZ ;  /* 0x00000005e0dd7819 */ /* 0x000fe200000006ff */
[----:B------:R-:W-:Y:S01]  /*2140*/  BSSY.RECONVERGENT B1, `(.L_x_3786) ;  /* 0x0000274000017945 */ /* 0x000fe20003800200 */
[----:B------:R-:W-:Y:S01]  /*2150*/  LOP3.LUT R21, R148, 0x400, RZ, 0xc0, !PT ;  /* 0x0000040094157812 */ /* 0x000fe200078ec0ff */
[----:B------:R-:W0:Y:S01]  /*2160*/  LDGDEPBAR ;  /* 0x00000000000079af */ /* 0x000e220000000000 */
[----:B------:R-:W-:Y:S02]  /*2170*/  LOP3.LUT R221, R221, 0x7c00, RZ, 0xc0, !PT ;  /* 0x00007c00dddd7812 */ /* 0x000fe400078ec0ff */
[----:B------:R-:W-:-:S02]  /*2180*/  R2P PR, R224, 0x6 ;  /* 0x00000006e0007804 */ /* 0x000fc40000000000 */
[----:B------:R-:W-:Y:S02]  /*2190*/  MOV R86, 0x20 ;  /* 0x0000002000567802 */ /* 0x000fe40000000f00 */
[----:B------:R-:W-:Y:S02]  /*21a0*/  MOV R156, 0x40 ;  /* 0x00000040009c7802 */ /* 0x000fe40000000f00 */
[----:B------:R-:W-:Y:S02]  /*21b0*/  SEL R86, R86, 0xffffffe0, !P1 ;  /* 0xffffffe056567807 */ /* 0x000fe40004800000 */
[----:B------:R-:W-:Y:S02]  /*21c0*/  SEL R156, R156, 0xffffffc0, !P2 ;  /* 0xffffffc09c9c7807 */ /* 0x000fe40005000000 */
[----:B-1----:R-:W-:Y:S02]  /*21d0*/  LOP3.LUT R2, R222, 0x8, RZ, 0xc0, !PT ;  /* 0x00000008de027812 */ /* 0x002fe400078ec0ff */
[----:B------:R-:W-:-:S02]  /*21e0*/  LOP3.LUT R89, R89, R88, RZ, 0x3c, !PT ;  /* 0x0000005859597212 */ /* 0x000fc400078e3cff */
[----:B------:R-:W-:Y:S02]  /*21f0*/  LOP3.LUT R3, R2, 0x1c0, R148, 0xf8, !PT ;  /* 0x000001c002037812 */ /* 0x000fe400078ef894 */
[----:B--2---:R-:W-:Y:S02]  /*2200*/  LOP3.LUT R4, R148, 0x1c0, RZ, 0xc0, !PT ;  /* 0x000001c094047812 */ /* 0x004fe400078ec0ff */
[-C--:B------:R-:W-:Y:S02]  /*2210*/  LOP3.LUT R140, R3, R220.reuse, RZ, 0x3c, !PT ;  /* 0x000000dc038c7212 */ /* 0x080fe400078e3cff */
[----:B------:R-:W-:Y:S02]  /*2220*/  LOP3.LUT R2, R4, 0x8, R224, 0xf8, !PT ;  /* 0x0000000804027812 */ /* 0x000fe400078ef8e0 */
[----:B------:R-:W-:Y:S02]  /*2230*/  LOP3.LUT R4, R221, 0x200, R148, 0xf8, !PT ;  /* 0x00000200dd047812 */ /* 0x000fe400078ef894 */
[----:B------:R-:W-:-:S02]  /*2240*/  LOP3.LUT R2, R2, R220, RZ, 0x3c, !PT ;  /* 0x000000dc02027212 */ /* 0x000fc400078e3cff */
[----:B------:R-:W-:Y:S02]  /*2250*/  LOP3.LUT R3, R4, R140, RZ, 0xfc, !PT ;  /* 0x0000008c04037212 */ /* 0x000fe400078efcff */
[----:B------:R-:W-:Y:S02]  /*2260*/  LEA R21, R2, R21, 0x1 ;  /* 0x0000001502157211 */ /* 0x000fe400078e08ff */
[----:B------:R-:W-:Y:S02]  /*2270*/  LEA R2, R3, R219, 0x1 ;  /* 0x000000db03027211 */ /* 0x000fe400078e08ff */
[----:B------:R-:W-:Y:S02]  /*2280*/  IADD3 R21, PT, PT, R219, R21, RZ ;  /* 0x00000015db157210 */ /* 0x000fe40007ffe0ff */
[----:B------:R-:W-:Y:S01]  /*2290*/  IADD3 R4, PT, PT, R86, R2, RZ ;  /* 0x0000000256047210 */ /* 0x000fe20007ffe0ff */
[----:B------:R1:W-:Y:S01]  /*22a0*/  LDSM.16.M88.4 R16, [R2] ;  /* 0x000000000210783b */ /* 0x0003e20000000200 */
[----:B------:R-:W-:Y:S01]  /*22b0*/  IADD3 R20, PT, PT, R156, R21, RZ ;  /* 0x000000159c147210 */ /* 0x000fe20007ffe0ff */
[----:B------:R-:W-:Y:S01]  /*22c0*/  IMAD.IADD R3, R86, 0x1, R21 ;  /* 0x0000000156037824 */ /* 0x000fe200078e0215 */
[----:B------:R-:W-:Y:S01]  /*22d0*/  LOP3.LUT R88, R89, R88, RZ, 0x3c, !PT ;  /* 0x0000005859587212 */ /* 0x000fe200078e3cff */
[----:B------:R-:W2:Y:S01]  /*22e0*/  LDSM.16.M88.4 R28, [R21+0x2000] ;  /* 0x00200000151c783b */ /* 0x000ea20000000200 */
[----:B------:R-:W-:-:S02]  /*22f0*/  SHF.L.U64.HI R85, R84, 0x4, R85 ;  /* 0x0000000454557819 */ /* 0x000fc40000010255 */
[----:B------:R-:W-:Y:S01]  /*2300*/  LOP3.LUT R89, R89, R88, RZ, 0x3c, !PT ;  /* 0x0000005859597212 */ /* 0x000fe200078e3cff */
[----:B------:R4:W-:Y:S01]  /*2310*/  LDSM.16.M88.4 R12, [R4] ;  /* 0x00000000040c783b */ /* 0x0009e20000000200 */
[----:B------:R-:W-:Y:S02]  /*2320*/  ISETP.NE.AND P0, PT, R87, 0x1, PT ;  /* 0x000000015700780c */ /* 0x000fe40003f05270 */
[C---:B------:R-:W-:Y:S01]  /*2330*/  SHF.L.U64.HI R252, R50.reuse, 0x4, R51 ;  /* 0x0000000432fc7819 */ /* 0x040fe20000010233 */
[----:B------:R-:W-:Y:S01]  /*2340*/  LDSM.16.M88.4 R32, [R3+0x2000] ;  /* 0x002000000320783b */ /* 0x000fe20000000200 */
[----:B------:R-:W-:-:S03]  /*2350*/  SHF.L.U32 R225, R50, 0x4, RZ ;  /* 0x0000000432e17819 */ /* 0x000fc600000006ff */
[----:B------:R-:W5:Y:S04]  /*2360*/  LDSM.16.M88.4 R40, [R21+0x2800] ;  /* 0x002800001528783b */ /* 0x000f680000000200 */
[----:B------:R-:W-:Y:S01]  /*2370*/  LDSM.16.M88.4 R52, [R20+0x2000] ;  /* 0x002000001434783b */ /* 0x000fe20000000200 */
[----:B-1----:R-:W-:-:S03]  /*2380*/  IADD3 R2, PT, PT, R156, R2, RZ ;  /* 0x000000029c027210 */ /* 0x002fc60007ffe0ff */
[----:B------:R-:W1:Y:S04]  /*2390*/  LDSM.16.M88.4 R56, [R3+0x2800] ;  /* 0x002800000338783b */ /* 0x000e680000000200 */
[----:B------:R5:W1:Y:S01]  /*23a0*/  LDSM.16.M88.4 R8, [R2] ;  /* 0x000000000208783b */ /* 0x000a620000000200 */
[----:B----4-:R-:W-:-:S03]  /*23b0*/  IADD3 R4, PT, PT, R86, R2, RZ ;  /* 0x0000000256047210 */ /* 0x010fc60007ffe0ff */
[----:B------:R-:W-:Y:S04]  /*23c0*/  LDSM.16.M88.4 R76, [R21+0x3000] ;  /* 0x00300000154c783b */ /* 0x000fe80000000200 */
[----:B------:R-:W-:Y:S04]  /*23d0*/  LDSM.16.M88.4 R68, [R20+0x2800] ;  /* 0x002800001444783b */ /* 0x000fe80000000200 */
[----:B------:R-:W-:Y:S01]  /*23e0*/  LDSM.16.M88.4 R4, [R4] ;  /* 0x000000000404783b */ /* 0x000fe20000000200 */
[C---:B--2---:R-:W-:Y:S03]  /*23f0*/  HMMA.16816.F32.BF16 R24, R16.reuse, R28, RZ ;  /* 0x0000001c1018723c */ /* 0x044fe600000418ff */
[----:B------:R-:W-:Y:S04]  /*2400*/  LDSM.16.M88.4 R60, [R3+0x3000] ;  /* 0x00300000033c783b */ /* 0x000fe80000000200 */
[----:B------:R-:W-:Y:S01]  /*2410*/  LDSM.16.M88.4 R72, [R21+0x3800] ;  /* 0x003800001548783b */ /* 0x000fe20000000200 */
[----:B-----5:R-:W-:Y:S01]  /*2420*/  IADD3 R2, PT, PT, R86, R20, RZ ;  /* 0x0000001456027210 */ /* 0x020fe20007ffe0ff */
[C---:B------:R-:W-:Y:S02]  /*2430*/  HMMA.16816.F32.BF16 R28, R16.reuse, R30, RZ ;  /* 0x0000001e101c723c */ /* 0x040fe400000418ff */
[----:B------:R-:W-:Y:S04]  /*2440*/  LDSM.16.M88.4 R80, [R20+0x3000] ;  /* 0x003000001450783b */ /* 0x000fe80000000200 */
[----:B------:R-:W2:Y:S02]  /*2450*/  LDSM.16.M88.4 R64, [R2+0x2000] ;  /* 0x002000000240783b */ /* 0x000ea40000000200 */
[----:B------:R-:W-:Y:S08]  /*2460*/  HMMA.16816.F32.BF16 R36, R16, R40, RZ ;  /* 0x000000281024723c */ /* 0x000ff000000418ff */
[C---:B------:R-:W-:Y:S08]  /*2470*/  HMMA.16816.F32.BF16 R24, R12.reuse, R32, R24 ;  /* 0x000000200c18723c */ /* 0x040ff00000041818 */
[C---:B------:R-:W-:Y:S08]  /*2480*/  HMMA.16816.F32.BF16 R28, R12.reuse, R34, R28 ;  /* 0x000000220c1c723c */ /* 0x040ff0000004181c */
[----:B-1----:R-:W-:Y:S08]  /*2490*/  HMMA.16816.F32.BF16 R44, R12, R56, R36 ;  /* 0x000000380c2c723c */ /* 0x002ff00000041824 */
[----:B------:R-:W-:Y:S08]  /*24a0*/  HMMA.16816.F32.BF16 R24, R8, R52, R24 ;  /* 0x000000340818723c */ /* 0x000ff00000041818 */
[----:B------:R-:W-:-:S12]  /*24b0*/  HMMA.16816.F32.BF16 R32, R16, R42, RZ ;  /* 0x0000002a1020723c */ /* 0x000fd800000418ff */
[----:B--2---:R-:W-:Y:S08]  /*24c0*/  HMMA.16816.F32.BF16 R36, R4, R64, R24 ;  /* 0x000000400424723c */ /* 0x004ff00000041818 */
[----:B------:R-:W-:Y:S01]  /*24d0*/  HMMA.16816.F32.BF16 R24, R8, R54, R28 ;  /* 0x000000360818723c */ /* 0x000fe2000004181c */
[----:B------:R-:W1:Y:S07]  /*24e0*/  LDSM.16.M88.4 R52, [R2+0x2800] ;  /* 0x002800000234783b */ /* 0x000e6e0000000200 */
[----:B------:R-:W-:Y:S08]  /*24f0*/  HMMA.16816.F32.BF16 R28, R16, R76, RZ ;  /* 0x0000004c101c723c */ /* 0x000ff000000418ff */
[----:B------:R-:W-:Y:S01]  /*2500*/  HMMA.16816.F32.BF16 R40, R12, R58, R32 ;  /* 0x0000003a0c28723c */ /* 0x000fe20000041820 */
[----:B------:R-:W-:Y:S07]  /*2510*/  LDSM.16.M88.4 R56, [R2+0x3000] ;  /* 0x003000000238783b */ /* 0x000fee0000000200 */
[----:B------:R-:W-:Y:S01]  /*2520*/  HMMA.16816.F32.BF16 R32, R4, R66, R24 ;  /* 0x000000420420723c */ /* 0x000fe20000041818 */
[----:B------:R-:W2:Y:S07]  /*2530*/  LDSM.16.M88.4 R64, [R3+0x3800] ;  /* 0x003800000340783b */ /* 0x000eae0000000200 */
[----:B------:R-:W-:Y:S08]  /*2540*/  HMMA.16816.F32.BF16 R24, R8, R68, R44 ;  /* 0x000000440818723c */ /* 0x000ff0000004182c */
[----:B------:R-:W-:Y:S08]  /*2550*/  HMMA.16816.F32.BF16 R44, R12, R60, R28 ;  /* 0x0000003c0c2c723c */ /* 0x000ff0000004181c */
[----:B------:R-:W-:Y:S01]  /*2560*/  HMMA.16816.F32.BF16 R28, R16, R78, RZ ;  /* 0x0000004e101c723c */ /* 0x000fe200000418ff */
[----:B------:R-:W4:Y:S01]  /*2570*/  LDSM.16.M88.4 R76, [R21+0x4000] ;  /* 0x00400000154c783b */ /* 0x000f220000000200 */
[-C--:B---3--:R-:W-:Y:S01]  /*2580*/  FMUL.FTZ R36, R36, R0.reuse ;  /* 0x0000000024247220 */ /* 0x088fe20000410000 */
[-C--:B------:R-:W-:Y:S01]  /*2590*/  FMUL.FTZ R37, R37, R0.reuse ;  /* 0x0000000025257220 */ /* 0x080fe20000410000 */
[-C--:B------:R-:W-:Y:S01]  /*25a0*/  FMUL.FTZ R38, R38, R0.reuse ;  /* 0x0000000026267220 */ /* 0x080fe20000410000 */
[-C--:B------:R-:W-:Y:S01]  /*25b0*/  FMUL.FTZ R39, R39, R0.reuse ;  /* 0x0000000027277220 */ /* 0x080fe20000410000 */
[----:B------:R-:W3:Y:S01]  /*25c0*/  MUFU.TANH R128, R36 ;  /* 0x0000002400807308 */ /* 0x000ee20000002400 */
[-C--:B------:R-:W-:Y:S01]  /*25d0*/  FMUL.FTZ R32, R32, R0.reuse ;  /* 0x0000000020207220 */ /* 0x080fe20000410000 */
[-C--:B------:R-:W-:Y:S01]  /*25e0*/  FMUL.FTZ R33, R33, R0.reuse ;  /* 0x0000000021217220 */ /* 0x080fe20000410000 */
[-C--:B------:R-:W-:Y:S01]  /*25f0*/  FMUL.FTZ R34, R34, R0.reuse ;  /* 0x0000000022227220 */ /* 0x080fe20000410000 */
[----:B------:R-:W-:-:S04]  /*2600*/  FMUL.FTZ R35, R35, R0 ;  /* 0x0000000023237220 */ /* 0x000fc80000410000 */
[----:B------:R-:W1:Y:S08]  /*2610*/  MUFU.TANH R123, R37 ;  /* 0x00000025007b7308 */ /* 0x000e700000002400 */
[----:B------:R-:W1:Y:S08]  /*2620*/  MUFU.TANH R97, R38 ;  /* 0x0000002600617308 */ /* 0x000e700000002400 */
[----:B------:R1:W1:Y:S08]  /*2630*/  MUFU.TANH R92, R39 ;  /* 0x00000027005c7308 */ /* 0x0002700000002400 */
[----:B------:R-:W2:Y:S08]  /*2640*/  MUFU.TANH R101, R32 ;  /* 0x0000002000657308 */ /* 0x000eb00000002400 */
[----:B------:R-:W2:Y:S01]  /*2650*/  MUFU.TANH R119, R33 ;  /* 0x0000002100777308 */ /* 0x000ea20000002400 */
[----:B-1----:R-:W-:Y:S07]  /*2660*/  HMMA.16816.F32.BF16 R36, R4, R52, R24 ;  /* 0x000000340424723c */ /* 0x002fee0000041818 */
[----:B------:R-:W1:Y:S01]  /*2670*/  MUFU.TANH R90, R34 ;  /* 0x00000022005a7308 */ /* 0x000e620000002400 */
[----:B------:R-:W-:Y:S01]  /*2680*/  HMMA.16816.F32.BF16 R24, R8, R70, R40 ;  /* 0x000000460818723c */ /* 0x000fe20000041828 */
[----:B------:R-:W-:Y:S06]  /*2690*/  LDSM.16.M88.4 R68, [R21+0x4800] ;  /* 0x004800001544783b */ /* 0x000fec0000000200 */
[----:B------:R5:W1:Y:S01]  /*26a0*/  MUFU.TANH R93, R35 ;  /* 0x00000023005d7308 */ /* 0x000a620000002400 */
[----:B------:R-:W-:Y:S01]  /*26b0*/  HMMA.16816.F32.BF16 R40, R12, R62, R28 ;  /* 0x0000003e0c28723c */ /* 0x000fe2000004181c */
[----:B------:R-:W-:Y:S02]  /*26c0*/  LDSM.16.M88.4 R60, [R3+0x4000] ;  /* 0x00400000033c783b */ /* 0x000fe40000000200 */
[-C--:B------:R-:W-:Y:S01]  /*26d0*/  FMUL.FTZ R36, R36, R0.reuse ;  /* 0x0000000024247220 */ /* 0x080fe20000410000 */
[-C--:B------:R-:W-:Y:S01]  /*26e0*/  FMUL.FTZ R37, R37, R0.reuse ;  /* 0x0000000025257220 */ /* 0x080fe20000410000 */
[-C--:B------:R-:W-:Y:S01]  /*26f0*/  FMUL.FTZ R38, R38, R0.reuse ;  /* 0x0000000026267220 */ /* 0x080fe20000410000 */
[-C--:B------:R-:W-:Y:S01]  /*2700*/  FMUL.FTZ R22, R39, R0.reuse ;  /* 0x0000000027167220 */ /* 0x080fe20000410000 */
[----:B------:R-:W1:Y:S01]  /*2710*/  MUFU.TANH R152, R36 ;  /* 0x0000002400987308 */ /* 0x000e620000002400 */
[----:B------:R-:W-:Y:S07]  /*2720*/  HMMA.16816.F32.BF16 R28, R16, R72, RZ ;  /* 0x00000048101c723c */ /* 0x000fee00000418ff */
[----:B------:R-:W1:Y:S01]  /*2730*/  MUFU.TANH R142, R37 ;  /* 0x00000025008e7308 */ /* 0x000e620000002400 */
[----:B-----5:R-:W-:Y:S01]  /*2740*/  HMMA.16816.F32.BF16 R32, R4, R54, R24 ;  /* 0x000000360420723c */ /* 0x020fe20000041818 */
[----:B------:R-:W-:Y:S06]  /*2750*/  LDSM.16.M88.4 R52, [R2+0x3800] ;  /* 0x003800000234783b */ /* 0x000fec0000000200 */
[----:B------:R5:W1:Y:S01]  /*2760*/  MUFU.TANH R100, R38 ;  /* 0x0000002600647308 */ /* 0x000a620000002400 */
[----:B------:R-:W-:Y:S07]  /*2770*/  HMMA.16816.F32.BF16 R24, R8, R80, R44 ;  /* 0x000000500818723c */ /* 0x000fee000004182c */
[----:B------:R-:W1:Y:S01]  /*2780*/  MUFU.TANH R98, R22 ;  /* 0x0000001600627308 */ /* 0x000e620000002400 */
[----:B--2---:R-:W-:Y:S03]  /*2790*/  HMMA.16816.F32.BF16 R44, R12, R64, R28 ;  /* 0x000000400c2c723c */ /* 0x004fe6000004181c */
[-C--:B------:R-:W-:Y:S01]  /*27a0*/  FMUL.FTZ R32, R32, R0.reuse ;  /* 0x0000000020207220 */ /* 0x080fe20000410000 */
[-C--:B------:R-:W-:Y:S01]  /*27b0*/  FMUL.FTZ R33, R33, R0.reuse ;  /* 0x0000000021217220 */ /* 0x080fe20000410000 */
[-C--:B------:R-:W-:Y:S01]  /*27c0*/  FMUL.FTZ R34, R34, R0.reuse ;  /* 0x0000000022227220 */ /* 0x080fe20000410000 */
[-C--:B------:R-:W-:Y:S01]  /*27d0*/  FMUL.FTZ R35, R35, R0.reuse ;  /* 0x0000000023237220 */ /* 0x080fe20000410000 */
[----:B------:R-:W2:Y:S01]  /*27e0*/  MUFU.TANH R109, R32 ;  /* 0x00000020006d7308 */ /* 0x000ea20000002400 */
[----:B------:R-:W-:Y:S01]  /*27f0*/  HMMA.16816.F32.BF16 R28, R16, R74, RZ ;  /* 0x0000004a101c723c */ /* 0x000fe200000418ff */
[----:B------:R-:W3:Y:S06]  /*2800*/  LDSM.16.M88.4 R72, [R20+0x3800] ;  /* 0x003800001448783b */ /* 0x000eec0000000200 */
[----:B------:R-:W1:Y:S01]  /*2810*/  MUFU.TANH R104, R33 ;  /* 0x0000002100687308 */ /* 0x000e620000002400 */
[----:B-----5:R-:W-:Y:S07]  /*2820*/  HMMA.16816.F32.BF16 R36, R4, R56, R24 ;  /* 0x000000380424723c */ /* 0x020fee0000041818 */
[----:B------:R-:W1:Y:S01]  /*2830*/  MUFU.TANH R91, R34 ;  /* 0x00000022005b7308 */ /* 0x000e620000002400 */
[----:B------:R-:W-:Y:S01]  /*2840*/  HMMA.16816.F32.BF16 R24, R8, R82, R40 ;  /* 0x000000520818723c */ /* 0x000fe20000041828 */
[----:B------:R-:W5:Y:S06]  /*2850*/  LDSM.16.M88.4 R80, [R20+0x4000] ;  /* 0x004000001450783b */ /* 0x000f6c0000000200 */
[----:B------:R2:W1:Y:S01]  /*2860*/  MUFU.TANH R96, R35 ;  /* 0x0000002300607308 */ /* 0x0004620000002400 */
[----:B------:R-:W-:Y:S01]  /*2870*/  HMMA.16816.F32.BF16 R40, R12, R66, R28 ;  /* 0x000000420c28723c */ /* 0x000fe2000004181c */
[----:B------:R-:W1:Y:S02]  /*2880*/  LDSM.16.M88.4 R64, [R3+0x4800] ;  /* 0x004800000340783b */ /* 0x000e640000000200 */
[-C--:B------:R-:W-:Y:S01]  /*2890*/  FMUL.FTZ R36, R36, R0.reuse ;  /* 0x0000000024247220 */ /* 0x080fe20000410000 */
[-C--:B------:R-:W-:Y:S01]  /*28a0*/  FMUL.FTZ R37, R37, R0.reuse ;  /* 0x0000000025257220 */ /* 0x080fe20000410000 */
[-C--:B------:R-:W-:Y:S01]  /*28b0*/  FMUL.FTZ R38, R38, R0.reuse ;  /* 0x0000000026267220 */ /* 0x080fe20000410000 */
[-C--:B------:R-:W-:Y:S01]  /*28c0*/  FMUL.FTZ R39, R39, R0.reuse ;  /* 0x0000000027277220 */ /* 0x080fe20000410000 */
[----:B------:R-:W1:Y:S01]  /*28d0*/  MUFU.TANH R161, R36 ;  /* 0x0000002400a17308 */ /* 0x000e620000002400 */
[----:B----4-:R-:W-:Y:S07]  /*28e0*/  HMMA.16816.F32.BF16 R28, R16, R76, RZ ;  /* 0x0000004c101c723c */ /* 0x010fee00000418ff */
[----:B------:R-:W4:Y:S01]  /*28f0*/  MUFU.TANH R155, R37 ;  /* 0x00000025009b7308 */ /* 0x000f220000002400 */
[----:B--2---:R-:W-:Y:S01]  /*2900*/  HMMA.16816.F32.BF16 R32, R4, R58, R24 ;  /* 0x0000003a0420723c */ /* 0x004fe20000041818 */
[----:B------:R-:W2:Y:S06]  /*2910*/  LDSM.16.M88.4 R56, [R2+0x4000] ;  /* 0x004000000238783b */ /* 0x000eac0000000200 */
[----:B------:R-:W1:Y:S01]  /*2920*/  MUFU.TANH R113, R38 ;  /* 0x0000002600717308 */ /* 0x000e620000002400 */
[----:B---3--:R-:W-:Y:S07]  /*2930*/  HMMA.16816.F32.BF16 R24, R8, R72, R44 ;  /* 0x000000480818723c */ /* 0x008fee000004182c */
[----:B------:R3:W1:Y:S01]  /*2940*/  MUFU.TANH R108, R39 ;  /* 0x00000027006c7308 */ /* 0x0006620000002400 */
[----:B------:R-:W-:Y:S03]  /*2950*/  HMMA.16816.F32.BF16 R44, R12, R60, R28 ;  /* 0x0000003c0c2c723c */ /* 0x000fe6000004181c */
[-C--:B------:R-:W-:Y:S01]  /*2960*/  FMUL.FTZ R32, R32, R0.reuse ;  /* 0x0000000020207220 */ /* 0x080fe20000410000 */
[-C--:B------:R-:W-:Y:S01]  /*2970*/  FMUL.FTZ R33, R33, R0.reuse ;  /* 0x0000000021217220 */ /* 0x080fe20000410000 */
[-C--:B------:R-:W-:Y:S01]  /*2980*/  FMUL.FTZ R34, R34, R0.reuse ;  /* 0x0000000022227220 */ /* 0x080fe20000410000 */
[-C--:B------:R-:W-:Y:S01]  /*2990*/  FMUL.FTZ R35, R35, R0.reuse ;  /* 0x0000000023237220 */ /* 0x080fe20000410000 */
[----:B------:R-:W1:Y:S01]  /*29a0*/  MUFU.TANH R127, R32 ;  /* 0x00000020007f7308 */ /* 0x000e620000002400 */
[----:B------:R-:W-:Y:S01]  /*29b0*/  HMMA.16816.F32.BF16 R28, R16, R78, RZ ;  /* 0x0000004e101c723c */ /* 0x000fe200000418ff */
[----:B------:R-:W4:Y:S06]  /*29c0*/  LDSM.16.M88.4 R76, [R21+0x5000] ;  /* 0x00500000154c783b */ /* 0x000f2c0000000200 */
[----:B------:R-:W1:Y:S01]  /*29d0*/  MUFU.TANH R114, R33 ;  /* 0x0000002100727308 */ /* 0x000e620000002400 */
[----:B---3--:R-:W-:Y:S07]  /*29e0*/  HMMA.16816.F32.BF16 R36, R4, R52, R24 ;  /* 0x000000340424723c */ /* 0x008fee0000041818 */
[----:B------:R-:W3:Y:S01]  /*29f0*/  MUFU.TANH R95, R34 ;  /* 0x00000022005f7308 */ /* 0x000ee20000002400 */
[----:B------:R-:W-:Y:S01]  /*2a00*/  HMMA.16816.F32.BF16 R24, R8, R74, R40 ;  /* 0x0000004a0818723c */ /* 0x000fe20000041828 */
[----:B------:R-:W3:Y:S06]  /*2a10*/  LDSM.16.M88.4 R72, [R20+0x4800] ;  /* 0x004800001448783b */ /* 0x000eec0000000200 */
[----:B------:R5:W1:Y:S01]  /*2a20*/  MUFU.TANH R99, R35 ;  /* 0x0000002300637308 */ /* 0x000a620000002400 */
[----:B------:R-:W-:Y:S01]  /*2a30*/  HMMA.16816.F32.BF16 R40, R12, R62, R28 ;  /* 0x0000003e0c28723c */ /* 0x000fe2000004181c */
[----:B------:R-:W3:Y:S02]  /*2a40*/  LDSM.16.M88.4 R60, [R3+0x5000] ;  /* 0x00500000033c783b */ /* 0x000ee40000000200 */
        /* <DEDUP_REMOVED lines=8> */
[----:B------:R-:W5:Y:S06]  /*2ad0*/  LDSM.16.M88.4 R52, [R2+0x4800] ;  /* 0x004800000234783b */ /* 0x000f6c0000000200 */
[----:B------:R2:W2:Y:S01]  /*2ae0*/  MUFU.TANH R112, R38 ;  /* 0x0000002600707308 */ /* 0x0004a20000002400 */
[----:B------:R-:W-:Y:S07]  /*2af0*/  HMMA.16816.F32.BF16 R24, R8, R80, R44 ;  /* 0x000000500818723c */ /* 0x000fee000004182c */
[----:B------:R-:W3:Y:S01]  /*2b00*/  MUFU.TANH R107, R22 ;  /* 0x00000016006b7308 */ /* 0x000ee20000002400 */
[----:B-1----:R-:W-:Y:S03]  /*2b10*/  HMMA.16816.F32.BF16 R44, R12, R64, R28 ;  /* 0x000000400c2c723c */ /* 0x002fe6000004181c */
[-C--:B------:R-:W-:Y:S01]  /*2b20*/  FMUL.FTZ R32, R32, R0.reuse ;  /* 0x0000000020207220 */ /* 0x080fe20000410000 */
[-C--:B------:R-:W-:Y:S01]  /*2b30*/  FMUL.FTZ R33, R33, R0.reuse ;  /* 0x0000000021217220 */ /* 0x080fe20000410000 */
[-C--:B------:R-:W-:Y:S01]  /*2b40*/  FMUL.FTZ R34, R34, R0.reuse ;  /* 0x0000000022227220 */ /* 0x080fe20000410000 */
[-C--:B------:R-:W-:Y:S01]  /*2b50*/  FMUL.FTZ R35, R35, R0.reuse ;  /* 0x0000000023237220 */ /* 0x080fe20000410000 */
[----:B------:R-:W1:Y:S01]  /*2b60*/  MUFU.TANH R126, R32 ;  /* 0x00000020007e7308 */ /* 0x000e620000002400 */
[----:B------:R-:W-:Y:S01]  /*2b70*/  HMMA.16816.F32.BF16 R28, R16, R70, RZ ;  /* 0x00000046101c723c */ /* 0x000fe200000418ff */
[----:B------:R-:W1:Y:S06]  /*2b80*/  LDSM.16.M88.4 R68, [R21+0x5800] ;  /* 0x005800001544783b */ /* 0x000e6c0000000200 */
[----:B------:R-:W1:Y:S01]  /*2b90*/  MUFU.TANH R122, R33 ;  /* 0x00000021007a7308 */ /* 0x000e620000002400 */
[----:B--2---:R-:W-:Y:S07]  /*2ba0*/  HMMA.16816.F32.BF16 R36, R4, R56, R24 ;  /* 0x000000380424723c */ /* 0x004fee0000041818 */
[----:B------:R-:W2:Y:S01]  /*2bb0*/  MUFU.TANH R94, R34 ;  /* 0x00000022005e7308 */ /* 0x000ea20000002400 */
[----:B------:R-:W-:Y:S01]  /*2bc0*/  HMMA.16816.F32.BF16 R24, R8, R82, R40 ;  /* 0x000000520818723c */ /* 0x000fe20000041828 */
[----:B------:R-:W2:Y:S06]  /*2bd0*/  LDSM.16.M88.4 R80, [R20+0x5000] ;  /* 0x005000001450783b */ /* 0x000eac0000000200 */
[----:B------:R3:W1:Y:S01]  /*2be0*/  MUFU.TANH R106, R35 ;  /* 0x00000023006a7308 */ /* 0x0006620000002400 */
[----:B------:R-:W-:Y:S01]  /*2bf0*/  HMMA.16816.F32.BF16 R40, R12, R66, R28 ;  /* 0x000000420c28723c */ /* 0x000fe2000004181c */
[----:B------:R-:W2:Y:S02]  /*2c00*/  LDSM.16.M88.4 R64, [R3+0x5800] ;  /* 0x005800000340783b */ /* 0x000ea40000000200 */
[-C--:B------:R-:W-:Y:S01]  /*2c10*/  FMUL.FTZ R36, R36, R0.reuse ;  /* 0x0000000024247220 */ /* 0x080fe20000410000 */
[-C--:B------:R-:W-:Y:S01]  /*2c20*/  FMUL.FTZ R37, R37, R0.reuse ;  /* 0x0000000025257220 */ /* 0x080fe20000410000 */
[-C--:B------:R-:W-:Y:S01]  /*2c30*/  FMUL.FTZ R38, R38, R0.reuse ;  /* 0x0000000026267220 */ /* 0x080fe20000410000 */
[-C--:B------:R-:W-:Y:S01]  /*2c40*/  FMUL.FTZ R39, R39, R0.reuse ;  /* 0x0000000027277220 */ /* 0x080fe20000410000 */
[----:B------:R-:W1:Y:S01]  /*2c50*/  MUFU.TANH R173, R36 ;  /* 0x0000002400ad7308 */ /* 0x000e620000002400 */
[----:B----4-:R-:W-:Y:S07]  /*2c60*/  HMMA.16816.F32.BF16 R28, R16, R76, RZ ;  /* 0x0000004c101c723c */ /* 0x010fee00000418ff */
[----:B------:R-:W4:Y:S01]  /*2c70*/  MUFU.TANH R169, R37 ;  /* 0x0000002500a97308 */ /* 0x000f220000002400 */
[----:B---3--:R-:W-:Y:S01]  /*2c80*/  HMMA.16816.F32.BF16 R32, R4, R58, R24 ;  /* 0x0000003a0420723c */ /* 0x008fe20000041818 */
[----:B------:R-:W3:Y:S06]  /*2c90*/  LDSM.16.M88.4 R56, [R2+0x5000] ;  /* 0x005000000238783b */ /* 0x000eec0000000200 */
[----:B------:R-:W1:Y:S01]  /*2ca0*/  MUFU.TANH R125, R38 ;  /* 0x00000026007d7308 */ /* 0x000e620000002400 */
[----:B------:R-:W-:Y:S07]  /*2cb0*/  HMMA.16816.F32.BF16 R24, R8, R72, R44 ;  /* 0x000000480818723c */ /* 0x000fee000004182c */
        /* <DEDUP_REMOVED lines=10> */
[----:B-----5:R-:W-:Y:S07]  /*2d60*/  HMMA.16816.F32.BF16 R36, R4, R52, R24 ;  /* 0x000000340424723c */ /* 0x020fee0000041818 */
[----:B------:R-:W2:Y:S01]  /*2d70*/  MUFU.TANH R103, R34 ;  /* 0x0000002200677308 */ /* 0x000ea20000002400 */
[----:B------:R-:W-:Y:S01]  /*2d80*/  HMMA.16816.F32.BF16 R24, R8, R74, R40 ;  /* 0x0000004a0818723c */ /* 0x000fe20000041828 */
[----:B------:R-:W5:Y:S06]  /*2d90*/  LDSM.16.M88.4 R72, [R20+0x5800] ;  /* 0x005800001448783b */ /* 0x000f6c0000000200 */
[----:B------:R3:W2:Y:S01]  /*2da0*/  MUFU.TANH R105, R35 ;  /* 0x0000002300697308 */ /* 0x0006a20000002400 */
[----:B------:R-:W-:Y:S01]  /*2db0*/  HMMA.16816.F32.BF16 R40, R12, R62, R28 ;  /* 0x0000003e0c28723c */ /* 0x000fe2000004181c */
[----:B------:R-:W5:Y:S02]  /*2dc0*/  LDSM.16.M88.4 R60, [R3+0x6000] ;  /* 0x00600000033c783b */ /* 0x000f640000000200 */
[-C--:B------:R-:W-:Y:S01]  /*2dd0*/  FMUL.FTZ R36, R36, R0.reuse ;  /* 0x0000000024247220 */ /* 0x080fe20000410000 */
[-C--:B------:R-:W-:Y:S01]  /*2de0*/  FMUL.FTZ R37, R37, R0.reuse ;  /* 0x0000000025257220 */ /* 0x080fe20000410000 */
[-C--:B------:R-:W-:Y:S01]  /*2df0*/  FMUL.FTZ R38, R38, R0.reuse ;  /* 0x0000000026267220 */ /* 0x080fe20000410000 */
[-C--:B------:R-:W-:Y:S01]  /*2e00*/  FMUL.FTZ R22, R39, R0.reuse ;  /* 0x0000000027167220 */ /* 0x080fe20000410000 */
[----:B------:R-:W2:Y:S01]  /*2e10*/  MUFU.TANH R181, R36 ;  /* 0x0000002400b57308 */ /* 0x000ea20000002400 */
[----:B-1----:R-:W-:Y:S07]  /*2e20*/  HMMA.16816.F32.BF16 R28, R16, R68, RZ ;  /* 0x00000044101c723c */ /* 0x002fee00000418ff */
[----:B------:R-:W1:Y:S01]  /*2e30*/  MUFU.TANH R175, R37 ;  /* 0x0000002500af7308 */ /* 0x000e620000002400 */
[----:B---3--:R-:W-:Y:S01]  /*2e40*/  HMMA.16816.F32.BF16 R32, R4, R54, R24 ;  /* 0x000000360420723c */ /* 0x008fe20000041818 */
[----:B------:R-:W3:Y:S06]  /*2e50*/  LDSM.16.M88.4 R52, [R2+0x5800] ;  /* 0x005800000234783b */ /* 0x000eec0000000200 */
[----:B------:R4:W1:Y:S01]  /*2e60*/  MUFU.TANH R124, R38 ;  /* 0x00000026007c7308 */ /* 0x0008620000002400 */
[----:B--2---:R-:W-:Y:S07]  /*2e70*/  HMMA.16816.F32.BF16 R24, R8, R80, R44 ;  /* 0x000000500818723c */ /* 0x004fee000004182c */
[----:B------:R-:W2:Y:S01]  /*2e80*/  MUFU.TANH R117, R22 ;  /* 0x0000001600757308 */ /* 0x000ea20000002400 */
[----:B------:R-:W-:Y:S03]  /*2e90*/  HMMA.16816.F32.BF16 R44, R12, R64, R28 ;  /* 0x000000400c2c723c */ /* 0x000fe6000004181c */
[-C--:B------:R-:W-:Y:S01]  /*2ea0*/  FMUL.FTZ R32, R32, R0.reuse ;  /* 0x0000000020207220 */ /* 0x080fe20000410000 */
[-C--:B------:R-:W-:Y:S01]  /*2eb0*/  FMUL.FTZ R33, R33, R0.reuse ;  /* 0x0000000021217220 */ /* 0x080fe20000410000 */
[-C--:B------:R-:W-:Y:S01]  /*2ec0*/  FMUL.FTZ R34, R34, R0.reuse ;  /* 0x0000000022227220 */ /* 0x080fe20000410000 */
[-C--:B------:R-:W-:Y:S01]  /*2ed0*/  FMUL.FTZ R35, R35, R0.reuse ;  /* 0x0000000023237220 */ /* 0x080fe20000410000 */
[----:B------:R-:W1:Y:S01]  /*2ee0*/  MUFU.TANH R143, R32 ;  /* 0x00000020008f7308 */ /* 0x000e620000002400 */
[----:B------:R-:W-:Y:S01]  /*2ef0*/  HMMA.16816.F32.BF16 R28, R16, R70, RZ ;  /* 0x00000046101c723c */ /* 0x000fe200000418ff */
[----:B------:R-:W2:Y:S06]  /*2f00*/  LDSM.16.M88.4 R68, [R21+0x6800] ;  /* 0x006800001544783b */ /* 0x000eac0000000200 */
[----:B------:R-:W1:Y:S01]  /*2f10*/  MUFU.TANH R138, R33 ;  /* 0x00000021008a7308 */ /* 0x000e620000002400 */
[----:B----4-:R-:W-:Y:S07]  /*2f20*/  HMMA.16816.F32.BF16 R36, R4, R56, R24 ;  /* 0x000000380424723c */ /* 0x010fee0000041818 */
[----:B------:R-:W4:Y:S01]  /*2f30*/  MUFU.TANH R102, R34 ;  /* 0x0000002200667308 */ /* 0x000f220000002400 */
        /* <DEDUP_REMOVED lines=24> */
[----:B------:R-:W5:Y:S06]  /*30c0*/  LDSM.16.M88.4 R76, [R20+0x6000] ;  /* 0x00600000144c783b */ /* 0x000f6c0000000200 */
[----:B------:R-:W1:Y:S01]  /*30d0*/  MUFU.TANH R145, R33 ;  /* 0x0000002100917308 */ /* 0x000e620000002400 */
[----:B---3--:R-:W-:Y:S07]  /*30e0*/  HMMA.16816.F32.BF16 R36, R4, R52, R24 ;  /* 0x000000340424723c */ /* 0x008fee0000041818 */
[----:B------:R-:W3:Y:S01]  /*30f0*/  MUFU.TANH R111, R34 ;  /* 0x00000022006f7308 */ /* 0x000ee20000002400 */
[----:B------:R-:W-:Y:S01]  /*3100*/  HMMA.16816.F32.BF16 R24, R8, R74, R40 ;  /* 0x0000004a0818723c */ /* 0x000fe20000041828 */
[----:B------:R-:W4:Y:S06]  /*3110*/  LDSM.16.M88.4 R72, [R21+0x7000] ;  /* 0x007000001548783b */ /* 0x000f2c0000000200 */
[----:B------:R1:W1:Y:S01]  /*3120*/  MUFU.TANH R115, R35 ;  /* 0x0000002300737308 */ /* 0x0002620000002400 */
[----:B------:R-:W-:Y:S01]  /*3130*/  HMMA.16816.F32.BF16 R40, R12, R62, R28 ;  /* 0x0000003e0c28723c */ /* 0x000fe2000004181c */
[----:B------:R-:W-:Y:S02]  /*3140*/  LDSM.16.M88.4 R60, [R3+0x7000] ;  /* 0x00700000033c783b */ /* 0x000fe40000000200 */
[-C--:B------:R-:W-:Y:S01]  /*3150*/  FMUL.FTZ R36, R36, R0.reuse ;  /* 0x0000000024247220 */ /* 0x080fe20000410000 */
[-C--:B------:R-:W-:Y:S01]  /*3160*/  FMUL.FTZ R37, R37, R0.reuse ;  /* 0x0000000025257220 */ /* 0x080fe20000410000 */
[-C--:B------:R-:W-:Y:S01]  /*3170*/  FMUL.FTZ R38, R38, R0.reuse ;  /* 0x0000000026267220 */ /* 0x080fe20000410000 */
[-C--:B------:R-:W-:Y:S01]  /*3180*/  FMUL.FTZ R22, R39, R0.reuse ;  /* 0x0000000027167220 */ /* 0x080fe20000410000 */
[----:B------:R-:W3:Y:S01]  /*3190*/  MUFU.TANH R189, R36 ;  /* 0x0000002400bd7308 */ /* 0x000ee20000002400 */
[----:B--2---:R-:W-:Y:S07]  /*31a0*/  HMMA.16816.F32.BF16 R28, R16, R68, RZ ;  /* 0x00000044101c723c */ /* 0x004fee00000418ff */
[----:B------:R-:W2:Y:S01]  /*31b0*/  MUFU.TANH R183, R37 ;  /* 0x0000002500b77308 */ /* 0x000ea20000002400 */
[----:B-1----:R-:W-:Y:S01]  /*31c0*/  HMMA.16816.F32.BF16 R32, R4, R54, R24 ;  /* 0x000000360420723c */ /* 0x002fe20000041818 */
[----:B------:R-:W-:Y:S06]  /*31d0*/  LDSM.16.M88.4 R52, [R2+0x6800] ;  /* 0x006800000234783b */ /* 0x000fec0000000200 */
[----:B------:R1:W1:Y:S01]  /*31e0*/  MUFU.TANH R139, R38 ;  /* 0x00000026008b7308 */ /* 0x0002620000002400 */
[----:B-----5:R-:W-:Y:S07]  /*31f0*/  HMMA.16816.F32.BF16 R24, R8, R76, R44 ;  /* 0x0000004c0818723c */ /* 0x020fee000004182c */
[----:B------:R-:W2:Y:S01]  /*3200*/  MUFU.TANH R132, R22 ;  /* 0x0000001600847308 */ /* 0x000ea20000002400 */
[----:B------:R-:W-:Y:S03]  /*3210*/  HMMA.16816.F32.BF16 R44, R12, R64, R28 ;  /* 0x000000400c2c723c */ /* 0x000fe6000004181c */
[-C--:B------:R-:W-:Y:S01]  /*3220*/  FMUL.FTZ R32, R32, R0.reuse ;  /* 0x0000000020207220 */ /* 0x080fe20000410000 */
[-C--:B------:R-:W-:Y:S01]  /*3230*/  FMUL.FTZ R33, R33, R0.reuse ;  /* 0x0000000021217220 */ /* 0x080fe20000410000 */
[-C--:B------:R-:W-:Y:S01]  /*3240*/  FMUL.FTZ R34, R34, R0.reuse ;  /* 0x0000000022227220 */ /* 0x080fe20000410000 */
[-C--:B------:R-:W-:Y:S01]  /*3250*/  FMUL.FTZ R35, R35, R0.reuse ;  /* 0x0000000023237220 */ /* 0x080fe20000410000 */
[----:B------:R-:W2:Y:S01]  /*3260*/  MUFU.TANH R157, R32 ;  /* 0x00000020009d7308 */ /* 0x000ea20000002400 */
[----:B------:R-:W-:Y:S01]  /*3270*/  HMMA.16816.F32.BF16 R28, R16, R70, RZ ;  /* 0x00000046101c723c */ /* 0x000fe200000418ff */
[----:B------:R-:W5:Y:S06]  /*3280*/  LDSM.16.M88.4 R68, [R20+0x6800] ;  /* 0x006800001444783b */ /* 0x000f6c0000000200 */
[----:B------:R-:W2:Y:S01]  /*3290*/  MUFU.TANH R151, R33 ;  /* 0x0000002100977308 */ /* 0x000ea20000002400 */
[----:B-1----:R-:W-:Y:S07]  /*32a0*/  HMMA.16816.F32.BF16 R36, R4, R56, R24 ;  /* 0x000000380424723c */ /* 0x002fee0000041818 */
[----:B------:R-:W1:Y:S01]  /*32b0*/  MUFU.TANH R110, R34 ;  /* 0x00000022006e7308 */ /* 0x000e620000002400 */
[----:B------:R-:W-:Y:S01]  /*32c0*/  HMMA.16816.F32.BF16 R24, R8, R78, R40 ;  /* 0x0000004e0818723c */ /* 0x000fe20000041828 */
[----:B------:R-:W-:Y:S06]  /*32d0*/  LDSM.16.M88.4 R76, [R21+0x8000] ;  /* 0x00800000154c783b */ /* 0x000fec0000000200 */
        /* <DEDUP_REMOVED lines=13> */
[----:B-----5:R-:W-:Y:S07]  /*33b0*/  HMMA.16816.F32.BF16 R24, R8, R68, R44 ;  /* 0x000000440818723c */ /* 0x020fee000004182c */
        /* <DEDUP_REMOVED lines=8> */
[----:B------:R-:W-:Y:S06]  /*3440*/  LDSM.16.M88.4 R72, [R20+0x7800] ;  /* 0x007800001448783b */ /* 0x000fec0000000200 */
[----:B------:R-:W1:Y:S01]  /*3450*/  MUFU.TANH R159, R33 ;  /* 0x00000021009f7308 */ /* 0x000e620000002400 */
[----:B-----5:R-:W-:Y:S07]  /*3460*/  HMMA.16816.F32.BF16 R36, R4, R52, R24 ;  /* 0x000000340424723c */ /* 0x020fee0000041818 */
[----:B------:R-:W1:Y:S01]  /*3470*/  MUFU.TANH R121, R34 ;  /* 0x0000002200797308 */ /* 0x000e620000002400 */
[----:B------:R-:W-:Y:S01]  /*3480*/  HMMA.16816.F32.BF16 R24, R8, R70, R40 ;  /* 0x000000460818723c */ /* 0x000fe20000041828 */
[----:B------:R-:W-:Y:S06]  /*3490*/  LDSM.16.M88.4 R68, [R21+0x8800] ;  /* 0x008800001544783b */ /* 0x000fec0000000200 */
[----:B------:R5:W1:Y:S01]  /*34a0*/  MUFU.TANH R130, R35 ;  /* 0x0000002300827308 */ /* 0x000a620000002400 */
        /* <DEDUP_REMOVED lines=9> */
[----:B-----5:R-:W-:Y:S07]  /*3540*/  HMMA.16816.F32.BF16 R32, R4, R54, R24 ;  /* 0x000000360420723c */ /* 0x020fee0000041818 */
[----:B------:R4:W1:Y:S01]  /*3550*/  MUFU.TANH R153, R38 ;  /* 0x0000002600997308 */ /* 0x0008620000002400 */
[----:B------:R-:W-:Y:S07]  /*3560*/  HMMA.16816.F32.BF16 R24, R8, R80, R44 ;  /* 0x000000500818723c */ /* 0x000fee000004182c */
[----:B------:R-:W1:Y:S01]  /*3570*/  MUFU.TANH R149, R22 ;  /* 0x0000001600957308 */ /* 0x000e620000002400 */
[----:B---3--:R-:W-:Y:S03]  /*3580*/  HMMA.16816.F32.BF16 R52, R12, R56, R28 ;  /* 0x000000380c34723c */ /* 0x008fe6000004181c */
[-C--:B------:R-:W-:Y:S01]  /*3590*/  FMUL.FTZ R32, R32, R0.reuse ;  /* 0x0000000020207220 */ /* 0x080fe20000410000 */
[-C--:B------:R-:W-:Y:S01]  /*35a0*/  FMUL.FTZ R33, R33, R0.reuse ;  /* 0x0000000021217220 */ /* 0x080fe20000410000 */
[-C--:B------:R-:W-:Y:S01]  /*35b0*/  FMUL.FTZ R34, R34, R0.reuse ;  /* 0x0000000022227220 */ /* 0x080fe20000410000 */
[-C--:B------:R-:W-:Y:S01]  /*35c0*/  FMUL.FTZ R35, R35, R0.reuse ;  /* 0x0000000023237220 */ /* 0x080fe20000410000 */
[----:B------:R-:W3:Y:S01]  /*35d0*/  MUFU.TANH R170, R32 ;  /* 0x0000002000aa7308 */ /* 0x000ee20000002400 */
[----:B------:R-:W-:Y:S01]  /*35e0*/  HMMA.16816.F32.BF16 R28, R16, R66, RZ ;  /* 0x00000042101c723c */ /* 0x000fe200000418ff */
[----:B------:R-:W5:Y:S06]  /*35f0*/  LDSM.16.M88.4 R64, [R3+0x8000] ;  /* 0x008000000340783b */ /* 0x000f6c0000000200 */
[----:B------:R-:W1:Y:S01]  /*3600*/  MUFU.TANH R165, R33 ;  /* 0x0000002100a57308 */ /* 0x000e620000002400 */
[----:B----4-:R-:W-:Y:S07]  /*3610*/  HMMA.16816.F32.BF16 R36, R4, R60, R24 ;  /* 0x0000003c0424723c */ /* 0x010fee0000041818 */
[----:B------:R-:W4:Y:S01]  /*3620*/  MUFU.TANH R120, R34 ;  /* 0x0000002200787308 */ /* 0x000f220000002400 */
[----:B------:R-:W-:Y:S01]  /*3630*/  HMMA.16816.F32.BF16 R24, R8, R82, R40 ;  /* 0x000000520818723c */ /* 0x000fe20000041828 */
[----:B------:R-:W-:Y:S06]  /*3640*/  LDSM.16.M88.4 R80, [R20+0x8000] ;  /* 0x008000001450783b */ /* 0x000fec0000000200 */
        /* <DEDUP_REMOVED lines=10> */
[----:B--2---:R-:W-:Y:S01]  /*36f0*/  HMMA.16816.F32.BF16 R32, R4, R62, R24 ;  /* 0x0000003e0420723c */ /* 0x004fe20000041818 */
[----:B------:R-:W-:Y:S06]  /*3700*/  LDSM.16.M88.4 R60, [R2+0x8000] ;  /* 0x00800000023c783b */ /* 0x000fec0000000200 */
[----:B------:R-:W2:Y:S01]  /*3710*/  MUFU.TANH R168, R38 ;  /* 0x0000002600a87308 */ /* 0x000ea20000002400 */
[----:B------:R-:W-:Y:S07]  /*3720*/  HMMA.16816.F32.BF16 R24, R8, R72, R52 ;  /* 0x000000480818723c */ /* 0x000fee0000041834 */
[----:B------:R4:W1:Y:S01]  /*3730*/  MUFU.TANH R164, R39 ;  /* 0x0000002700a47308 */ /* 0x0008620000002400 */
[----:B-----5:R-:W-:Y:S03]  /*3740*/  HMMA.16816.F32.BF16 R52, R12, R64, R28 ;  /* 0x000000400c34723c */ /* 0x020fe6000004181c */
        /* <DEDUP_REMOVED lines=22> */
[----:B----4-:R-:W-:Y:S01]  /*38b0*/  HMMA.16816.F32.BF16 R36, R4, R58, R24 ;  /* 0x0000003a0424723c */ /* 0x010fe20000041818 */
[----:B------:R-:W4:Y:S06]  /*38c0*/  LDSM.16.M88.4 R56, [R21+0x9000] ;  /* 0x009000001538783b */ /* 0x000f2c0000000200 */
[----:B------:R-:W1:Y:S01]  /*38d0*/  MUFU.TANH R167, R42 ;  /* 0x0000002a00a77308 */ /* 0x000e620000002400 */
        /* <DEDUP_REMOVED lines=11> */
[----:B--2---:R-:W-:Y:S07]  /*3990*/  HMMA.16816.F32.BF16 R32, R4, R60, R24 ;  /* 0x0000003c0420723c */ /* 0x004fee0000041818 */
[----:B------:R-:W2:Y:S01]  /*39a0*/  MUFU.TANH R136, R38 ;  /* 0x0000002600887308 */ /* 0x000ea20000002400 */
[----:B------:R-:W-:Y:S01]  /*39b0*/  HMMA.16816.F32.BF16 R24, R8, R82, R44 ;  /* 0x000000520818723c */ /* 0x000fe2000004182c */
[----:B------:R1:W2:Y:S06]  /*39c0*/  LDSM.16.M88.4 R80, [R21+0x9800] ;  /* 0x009800001550783b */ /* 0x0002ac0000000200 */
[----:B------:R-:W1:Y:S01]  /*39d0*/  MUFU.TANH R166, R39 ;  /* 0x0000002700a67308 */ /* 0x000e620000002400 */
[----:B------:R-:W-:Y:S01]  /*39e0*/  HMMA.16816.F32.BF16 R44, R12, R78, R28 ;  /* 0x0000004e0c2c723c */ /* 0x000fe2000004181c */
[----:B------:R2:W-:Y:S02]  /*39f0*/  LDSM.16.M88.4 R76, [R3+0x9800] ;  /* 0x00980000034c783b */ /* 0x0005e40000000200 */
[-C--:B------:R-:W-:Y:S01]  /*3a00*/  FMUL.FTZ R32, R32, R0.reuse ;  /* 0x0000000020207220 */ /* 0x080fe20000410000 */
[----:B------:R-:W-:-:S03]  /*3a10*/  FMUL.FTZ R33, R33, R0 ;  /* 0x0000000021217220 */ /* 0x000fc60000410000 */
[----:B------:R-:W2:Y:S01]  /*3a20*/  MUFU.TANH R202, R32 ;  /* 0x0000002000ca7308 */ /* 0x000ea20000002400 */
[----:B----4-:R-:W-:Y:S07]  /*3a30*/  HMMA.16816.F32.BF16 R28, R16, R56, RZ ;  /* 0x00000038101c723c */ /* 0x010fee00000418ff */
[----:B------:R-:W4:Y:S01]  /*3a40*/  MUFU.TANH R201, R33 ;  /* 0x0000002100c97308 */ /* 0x000f220000002400 */
[----:B---3--:R-:W-:Y:S01]  /*3a50*/  HMMA.16816.F32.BF16 R40, R4, R62, R24 ;  /* 0x0000003e0428723c */ /* 0x008fe20000041818 */
[-C--:B-1----:R-:W-:Y:S01]  /*3a60*/  FMUL.FTZ R21, R34, R0.reuse ;  /* 0x0000000022157220 */ /* 0x082fe20000410000 */
[----:B------:R-:W-:Y:S05]  /*3a70*/  LDSM.16.M88.4 R60, [R20+0x9800] ;  /* 0x00980000143c783b */ /* 0x000fea0000000200 */
[----:B------:R1:W3:Y:S01]  /*3a80*/  MUFU.TANH R185, R21 ;  /* 0x0000001500b97308 */ /* 0x0002e20000002400 */
[----:B-----5:R-:W-:Y:S08]  /*3a90*/  HMMA.16816.F32.BF16 R24, R8, R68, R52 ;  /* 0x000000440818723c */ /* 0x020ff00000041834 */
[----:B------:R-:W-:Y:S03]  /*3aa0*/  HMMA.16816.F32.BF16 R52, R12, R64, R28 ;  /* 0x000000400c34723c */ /* 0x000fe6000004181c */
[----:B--2---:R-:W-:-:S04]  /*3ab0*/  FMUL.FTZ R3, R41, R0 ;  /* 0x0000000029037220 */ /* 0x004fc80000410000 */
[----:B------:R2:W2:Y:S01]  /*3ac0*/  MUFU.TANH R191, R3 ;  /* 0x0000000300bf7308 */ /* 0x0004a20000002400 */
[----:B------:R-:W-:Y:S01]  /*3ad0*/  HMMA.16816.F32.BF16 R28, R16, R58, RZ ;  /* 0x0000003a101c723c */ /* 0x000fe200000418ff */
[----:B------:R-:W5:Y:S01]  /*3ae0*/  LDSM.16.M88.4 R56, [R20+0x9000] ;  /* 0x009000001438783b */ /* 0x000f620000000200 */
[----:B-1----:R-:W-:-:S05]  /*3af0*/  FMUL.FTZ R21, R35, R0 ;  /* 0x0000000023157220 */ /* 0x002fca0000410000 */
[----:B------:R1:W1:Y:S01]  /*3b00*/  MUFU.TANH R182, R21 ;  /* 0x0000001500b67308 */ /* 0x0002620000002400 */
[----:B------:R-:W-:Y:S08]  /*3b10*/  HMMA.16816.F32.BF16 R32, R4, R72, R24 ;  /* 0x000000480420723c */ /* 0x000ff00000041818 */
[----:B------:R-:W-:Y:S01]  /*3b20*/  HMMA.16816.F32.BF16 R24, R8, R70, R44 ;  /* 0x000000460818723c */ /* 0x000fe2000004182c */
[----:B------:R-:W4:Y:S01]  /*3b30*/  LDSM.16.M88.4 R44, [R2+0x9000] ;  /* 0x00900000022c783b */ /* 0x000f220000000200 */
[----:B--2---:R-:W-:-:S04]  /*3b40*/  FMUL.FTZ R3, R42, R0 ;  /* 0x000000002a037220 */ /* 0x004fc80000410000 */
[----:B------:R2:W2:Y:S02]  /*3b50*/  MUFU.TANH R160, R3 ;  /* 0x0000000300a07308 */ /* 0x0004a40000002400 */
[----:B------:R-:W-:Y:S01]  /*3b60*/  HMMA.16816.F32.BF16 R36, R12, R66, R28 ;  /* 0x000000420c24723c */ /* 0x000fe2000004181c */
[----:B-1----:R-:W-:-:S05]  /*3b70*/  FMUL.FTZ R21, R40, R0 ;  /* 0x0000000028157220 */ /* 0x002fca0000410000 */
[----:B------:R5:W1:Y:S02]  /*3b80*/  MUFU.TANH R197, R21 ;  /* 0x0000001500c57308 */ /* 0x000a640000002400 */
[C---:B------:R-:W-:Y:S08]  /*3b90*/  HMMA.16816.F32.BF16 R28, R16.reuse, R80, RZ ;  /* 0x00000050101c723c */ /* 0x040ff000000418ff */
[----:B------:R-:W-:Y:S01]  /*3ba0*/  HMMA.16816.F32.BF16 R16, R16, R82, RZ ;  /* 0x000000521010723c */ /* 0x000fe200000418ff */
[----:B--2---:R-:W-:-:S04]  /*3bb0*/  FMUL.FTZ R3, R43, R0 ;  /* 0x000000002b037220 */ /* 0x004fc80000410000 */
[----:B------:R2:W1:Y:S03]  /*3bc0*/  MUFU.TANH R176, R3 ;  /* 0x0000000300b07308 */ /* 0x0004660000002400 */
[----:B-----5:R-:W-:Y:S08]  /*3bd0*/  HMMA.16816.F32.BF16 R20, R8, R56, R52 ;  /* 0x000000380814723c */ /* 0x020ff00000041834 */
[----:B------:R-:W-:Y:S01]  /*3be0*/  HMMA.16816.F32.BF16 R40, R4, R74, R24 ;  /* 0x0000004a0428723c */ /* 0x000fe20000041818 */
[----:B--2---:R-:W-:-:S07]  /*3bf0*/  FMUL.FTZ R3, R32, R0 ;  /* 0x0000000020037220 */ /* 0x004fce0000410000 */
[----:B------:R-:W-:Y:S01]  /*3c00*/  HMMA.16816.F32.BF16 R24, R12, R76, R28 ;  /* 0x0000004c0c18723c */ /* 0x000fe2000004181c */
[----:B------:R2:W1:Y:S07]  /*3c10*/  MUFU.TANH R204, R3 ;  /* 0x0000000300cc7308 */ /* 0x00046e0000002400 */
[----:B------:R-:W-:Y:S01]  /*3c20*/  HMMA.16816.F32.BF16 R28, R8, R58, R36 ;  /* 0x0000003a081c723c */ /* 0x000fe20000041824 */
[----:B------:R5:W3:Y:S01]  /*3c30*/  LDSM.16.M88.4 R36, [R2+0x9800] ;  /* 0x009800000224783b */ /* 0x000ae20000000200 */
[----:B------:R-:W-:-:S04]  /*3c40*/  DEPBAR.LE SB0, 0x0 ;  /* 0x000080000000791a */ /* 0x000fc80000000000 */
[-C--:B------:R-:W-:Y:S02]  /*3c50*/  FMUL.FTZ R43, R43, R0.reuse ;  /* 0x000000002b2b7220 */ /* 0x080fe40000410000 */
[----:B------:R-:W-:Y:S02]  /*3c60*/  HMMA.16816.F32.BF16 R12, R12, R78, R16 ;  /* 0x0000004e0c0c723c */ /* 0x000fe40000041810 */
[----:B------:R-:W1:Y:S01]  /*3c70*/  MUFU.TANH R186, R43 ;  /* 0x0000002b00ba7308 */ /* 0x000e620000002400 */
[----:B--2---:R-:W-:-:S07]  /*3c80*/  FMUL.FTZ R3, R33, R0 ;  /* 0x0000000021037220 */ /* 0x004fce0000410000 */
[----:B------:R2:W1:Y:S01]  /*3c90*/  MUFU.TANH R203, R3 ;  /* 0x0000000300cb7308 */ /* 0x0004620000002400 */
[----:B-----5:R-:W-:-:S07]  /*3ca0*/  FMUL.FTZ R2, R41, R0 ;  /* 0x0000000029027220 */ /* 0x020fce0000410000 */
[----:B------:R5:W1:Y:S01]  /*3cb0*/  MUFU.TANH R193, R2 ;  /* 0x0000000200c17308 */ /* 0x000a620000002400 */
[----:B--2---:R-:W-:-:S07]  /*3cc0*/  FMUL.FTZ R3, R34, R0 ;  /* 0x0000000022037220 */ /* 0x004fce0000410000 */
[----:B------:R2:W1:Y:S01]  /*3cd0*/  MUFU.TANH R194, R3 ;  /* 0x0000000300c27308 */ /* 0x0004620000002400 */
[----:B-----5:R-:W-:-:S07]  /*3ce0*/  FMUL.FTZ R2, R42, R0 ;  /* 0x000000002a027220 */ /* 0x020fce0000410000 */
[----:B------:R5:W1:Y:S01]  /*3cf0*/  MUFU.TANH R80, R2 ;  /* 0x0000000200507308 */ /* 0x000a620000002400 */
[-C--:B--2---:R-:W-:Y:S02]  /*3d00*/  FMUL.FTZ R3, R35, R0.reuse ;  /* 0x0000000023037220 */ /* 0x084fe40000410000 */
[----:B----4-:R-:W-:Y:S05]  /*3d10*/  HMMA.16816.F32.BF16 R32, R4, R44, R20 ;  /* 0x0000002c0420723c */ /* 0x010fea0000041814 */
[----:B------:R2:W4:Y:S03]  /*3d20*/  MUFU.TANH R81, R3 ;  /* 0x0000000300517308 */ /* 0x0005260000002400 */
[----:B------:R-:W-:Y:S08]  /*3d30*/  HMMA.16816.F32.BF16 R20, R8, R60, R24 ;  /* 0x0000003c0814723c */ /* 0x000ff00000041818 */
[----:B------:R-:W-:Y:S03]  /*3d40*/  HMMA.16816.F32.BF16 R24, R4, R46, R28 ;  /* 0x0000002e0418723c */ /* 0x000fe6000004181c */
[-C--:B-----5:R-:W-:Y:S01]  /*3d50*/  FMUL.FTZ R2, R34, R0.reuse ;  /* 0x0000000022027220 */ /* 0x0a0fe20000410000 */
[-C--:B--2---:R-:W-:Y:S01]  /*3d60*/  FMUL.FTZ R3, R40, R0.reuse ;  /* 0x0000000028037220 */ /* 0x084fe20000410000 */
[-C--:B------:R-:W-:Y:S01]  /*3d70*/  FMUL.FTZ R32, R32, R0.reuse ;  /* 0x0000000020207220 */ /* 0x080fe20000410000 */
[-C--:B------:R-:W-:Y:S01]  /*3d80*/  FMUL.FTZ R33, R33, R0.reuse ;  /* 0x0000000021217220 */ /* 0x080fe20000410000 */
[----:B------:R2:W1:Y:S01]  /*3d90*/  MUFU.TANH R206, R2 ;  /* 0x0000000200ce7308 */ /* 0x0004620000002400 */
[----:B------:R-:W-:Y:S07]  /*3da0*/  HMMA.16816.F32.BF16 R8, R8, R62, R12 ;  /* 0x0000003e0808723c */ /* 0x000fee000004180c */
[----:B------:R-:W1:Y:S01]  /*3db0*/  MUFU.TANH R198, R3 ;  /* 0x0000000300c67308 */ /* 0x000e620000002400 */
[----:B---3--:R-:W-:Y:S03]  /*3dc0*/  HMMA.16816.F32.BF16 R16, R4, R36, R20 ;  /* 0x000000240410723c */ /* 0x008fe60000041814 */
[----:B------:R-:W-:-:S04]  /*3dd0*/  FMUL.FTZ R24, R24, R0 ;  /* 0x0000000018187220 */ /* 0x000fc80000410000 */
[----:B------:R-:W3:Y:S01]  /*3de0*/  MUFU.TANH R212, R32 ;  /* 0x0000002000d47308 */ /* 0x000ee20000002400 */
[----:B--2---:R-:W-:-:S04]  /*3df0*/  FMUL.FTZ R2, R35, R0 ;  /* 0x0000000023027220 */ /* 0x004fc80000410000 */
[----:B------:R-:W-:Y:S01]  /*3e00*/  HMMA.16816.F32.BF16 R4, R4, R38, R8 ;  /* 0x000000260404723c */ /* 0x000fe20000041808 */
[----:B------:R-:W-:Y:S02]  /*3e10*/  SHF.L.U32 R11, R84, 0x4, RZ ;  /* 0x00000004540b7819 */ /* 0x000fe400000006ff */
[----:B------:R2:W1:Y:S03]  /*3e20*/  MUFU.TANH R207, R2 ;  /* 0x0000000200cf7308 */ /* 0x0004660000002400 */
[----:B------:R1:W-:Y:S01]  /*3e30*/  STL [R1+0x28], R11 ;  /* 0x0000280b01007387 */ /* 0x0003e20000100800 */
[----:B------:R-:W-:-:S03]  /*3e40*/  FMUL.FTZ R16, R16, R0 ;  /* 0x0000000010107220 */ /* 0x000fc60000410000 */
[----:B------:R1:W-:Y:S01]  /*3e50*/  STL [R1+0x40], R85 ;  /* 0x0000405501007387 */ /* 0x0003e20000100800 */
[----:B------:R-:W1:Y:S03]  /*3e60*/  MUFU.TANH R211, R33 ;  /* 0x0000002100d37308 */ /* 0x000e660000002400 */
[----:B------:R1:W-:Y:S05]  /*3e70*/  STL.64 [R1], R88 ;  /* 0x0000005801007387 */ /* 0x0003ea0000100a00 */
[-C--:B------:R-:W-:Y:S01]  /*3e80*/  FMUL.FTZ R4, R4, R0.reuse ;  /* 0x0000000004047220 */ /* 0x080fe20000410000 */
[-C--:B------:R-:W-:Y:S01]  /*3e90*/  FMUL.FTZ R5, R5, R0.reuse ;  /* 0x0000000005057220 */ /* 0x080fe20000410000 */
[-C--:B--2---:R-:W-:Y:S01]  /*3ea0*/  FMUL.FTZ R2, R25, R0.reuse ;  /* 0x0000000019027220 */ /* 0x084fe20000410000 */
[-C--:B------:R-:W-:Y:S01]  /*3eb0*/  FMUL.FTZ R6, R6, R0.reuse ;  /* 0x0000000006067220 */ /* 0x080fe20000410000 */
[-C--:B------:R-:W-:Y:S01]  /*3ec0*/  FMUL.FTZ R7, R7, R0.reuse ;  /* 0x0000000007077220 */ /* 0x080fe20000410000 */
[----:B------:R-:W2:Y:S08]  /*3ed0*/  MUFU.TANH R210, R24 ;  /* 0x0000001800d27308 */ /* 0x000eb00000002400 */
[----:B------:R5:W1:Y:S08]  /*3ee0*/  MUFU.TANH R209, R2 ;  /* 0x0000000200d17308 */ /* 0x000a700000002400 */
[----:B------:R-:W1:Y:S08]  /*3ef0*/  MUFU.TANH R223, R16 ;  /* 0x0000001000df7308 */ /* 0x000e700000002400 */
[----:B------:R-:W1:Y:S01]  /*3f00*/  MUFU.TANH R216, R4 ;  /* 0x0000000400d87308 */ /* 0x000e620000002400 */
[----:B-----5:R-:W-:-:S07]  /*3f10*/  FMUL.FTZ R2, R26, R0 ;  /* 0x000000001a027220 */ /* 0x020fce0000410000 */
[----:B------:R5:W1:Y:S08]  /*3f20*/  MUFU.TANH R205, R2 ;  /* 0x0000000200cd7308 */ /* 0x000a700000002400 */
[----:B------:R-:W1:Y:S08]  /*3f30*/  MUFU.TANH R215, R5 ;  /* 0x0000000500d77308 */ /* 0x000e700000002400 */
[----:B------:R-:W1:Y:S01]  /*3f40*/  MUFU.TANH R39, R6 ;  /* 0x0000000600277308 */ /* 0x000e620000002400 */
[----:B-----5:R-:W-:-:S07]  /*3f50*/  FMUL.FTZ R2, R27, R0 ;  /* 0x000000001b027220 */ /* 0x020fce0000410000 */
[----:B------:R5:W1:Y:S08]  /*3f60*/  MUFU.TANH R208, R2 ;  /* 0x0000000200d07308 */ /* 0x000a700000002400 */
[----:B------:R-:W1:Y:S01]  /*3f70*/  MUFU.TANH R218, R7 ;  /* 0x0000000700da7308 */ /* 0x000e620000002400 */
[----:B-----5:R-:W-:-:S07]  /*3f80*/  FMUL.FTZ R2, R17, R0 ;  /* 0x0000000011027220 */ /* 0x020fce0000410000 */
[----:B------:R5:W1:Y:S02]  /*3f90*/  MUFU.TANH R217, R2 ;  /* 0x0000000200d97308 */ /* 0x000a640000002400 */
[----:B-----5:R-:W-:-:S06]  /*3fa0*/  FMUL.FTZ R2, R18, R0 ;  /* 0x0000000012027220 */ /* 0x020fcc0000410000 */
[----:B------:R5:W1:Y:S02]  /*3fb0*/  MUFU.TANH R213, R2 ;  /* 0x0000000200d57308 */ /* 0x000a640000002400 */
[----:B-----5:R-:W-:-:S06]  /*3fc0*/  FMUL.FTZ R2, R19, R0 ;  /* 0x0000000013027220 */ /* 0x020fcc0000410000 */
[----:B------:R1:W1:Y:S01]  /*3fd0*/  MUFU.TANH R214, R2 ;  /* 0x0000000200d67308 */ /* 0x0002620000002400 */
[----:B------:R-:W-:Y:S06]  /*3fe0*/  BAR.SYNC.DEFER_BLOCKING 0x0 ;  /* 0x0000000000007b1d */ /* 0x000fec0000010000 */
[----:B--234-:R-:W-:Y:S05]  /*3ff0*/  @!P0 BRA `(.L_x_3787) ;  /* 0x0000000800208947 */ /* 0x01cfea0003800000 */
[----:B------:R-:W-:Y:S01]  /*4000*/  ISETP.NE.U32.AND P1, PT, R234, RZ, PT ;  /* 0x000000ffea00720c */ /* 0x000fe20003f25070 */
[----:B------:R-:W-:Y:S03]  /*4010*/  BSSY.RECONVERGENT B0, `(.L_x_3788) ;  /* 0x0000050000007945 */ /* 0x000fe60003800200 */
[----:B------:R-:W-:-:S13]  /*4020*/  ISETP.NE.AND.EX P1, PT, R235, RZ, PT, P1 ;  /* 0x000000ffeb00720c */ /* 0x000fda0003f25310 */
[----:B------:R-:W-:Y:S05]  /*4030*/  @P1 BRA `(.L_x_3789) ;  /* 0x00000000002c1947 */ /* 0x000fea0003800000 */
[----:B------:R-:W2:Y:S01]  /*4040*/  LD.E R0, desc[UR4][R134.64+0x38] ;  /* 0x0000380486007980 */ /* 0x000ea2000c101900 */
[----:B------:R-:W-:Y:S02]  /*4050*/  UMOV UR6, URZ ;  /* 0x000000ff00067c82 */ /* 0x000fe40008000000 */
[----:B-1----:R-:W-:Y:S01]  /*4060*/  IADD3 R2, P1, PT, RZ, -UR6, RZ ;  /* 0x80000006ff027c10 */ /* 0x002fe2000ff3e0ff */
        /* <DEDUP_REMOVED lines=8> */
.L_x_3789:
[----:B-1----:R-:W2:Y:S01]  /*40f0*/  LD.E R2, desc[UR4][R134.64+0x170] ;  /* 0x0001700486027980 */ /* 0x002ea2000c101900 */
[C---:B------:R-:W-:Y:S01]  /*4100*/  LEA R8, R87.reuse, 0xfffffe00, 0x8 ;  /* 0xfffffe0057087811 */ /* 0x040fe200078e40ff */
[----:B------:R-:W-:Y:S01]  /*4110*/  IMAD.MOV.U32 R13, RZ, RZ, R231 ;  /* 0x000000ffff0d7224 */ /* 0x000fe200078e00e7 */
[----:B------:R-:W-:Y:S01]  /*4120*/  LEA R9, R87, 0xffffff00, 0x8 ;  /* 0xffffff0057097811 */ /* 0x000fe200078e40ff */
        /* <DEDUP_REMOVED lines=9> */
[----:B-1----:R-:W-:Y:S02]  /*41c0*/  IMAD.MOV R3, RZ, RZ, -R5 ;  /* 0x000000ffff037224 */ /* 0x002fe400078e0a05 */
        /* <DEDUP_REMOVED lines=15> */
[-C--:B------:R-:W-:Y:S01]  /*42c0*/  LOP3.LUT R0, R8, R2.reuse, RZ, 0x3c, !PT ;  /* 0x0000000208007212 */ /* 0x080fe200078e3cff */
[----:B------:R-:W-:Y:S01]  /*42d0*/  @!P1 VIADD R4, R4, 0x1 ;  /* 0x0000000104049836 */ /* 0x000fe20000000000 */
[----:B------:R-:W-:Y:S02]  /*42e0*/  LOP3.LUT R5, R9, R2, RZ, 0x3c, !PT ;  /* 0x0000000209057212 */ /* 0x000fe400078e3cff */
[----:B------:R-:W-:Y:S01]  /*42f0*/  ISETP.GE.AND P1, PT, R0, RZ, PT ;  /* 0x000000ff0000720c */ /* 0x000fe20003f26270 */
[----:B------:R-:W-:Y:S01]  /*4300*/  @!P3 VIADD R3, R3, 0x1 ;  /* 0x000000010303b836 */ /* 0x000fe20000000000 */
[----:B------:R-:W-:-:S04]  /*4310*/  ISETP.GE.AND P4, PT, R5, RZ, PT ;  /* 0x000000ff0500720c */ /* 0x000fc80003f86270 */
[----:B------:R-:W-:Y:S01]  /*4320*/  @P5 IADD3 R3, PT, PT, R3, 0x1, RZ ;  /* 0x0000000103035810 */ /* 0x000fe20007ffe0ff */
[----:B------:R-:W-:Y:S01]  /*4330*/  @P6 VIADD R4, R4, 0x1 ;  /* 0x0000000104046836 */ /* 0x000fe20000000000 */
[----:B------:R-:W-:Y:S02]  /*4340*/  ISETP.NE.AND P3, PT, R2, RZ, PT ;  /* 0x000000ff0200720c */ /* 0x000fe40003f65270 */
[----:B------:R-:W-:-:S03]  /*4350*/  LOP3.LUT R0, RZ, R2, RZ, 0x33, !PT ;  /* 0x00000002ff007212 */ /* 0x000fc600078e33ff */
        /* <DEDUP_REMOVED lines=27> */
.L_x_3790:
[----:B------:R-:W-:Y:S05]  /*4510*/  BSYNC.RECONVERGENT B0 ;  /* 0x0000000000007941 */ /* 0x000fea0003800200 */
.L_x_3788:
[----:B------:R-:W3:Y:S04]  /*4520*/  LDL R0, [R1+0xc] ;  /* 0x00000c0001007983 */ /* 0x000ee80000100800 */
[----:B------:R-:W4:Y:S01]  /*4530*/  LDL R10, [R1+0x8] ;  /* 0x00000800010a7983 */ /* 0x000f220000100800 */
[----:B---3--:R-:W-:-:S04]  /*4540*/  LEA R8, P1, R11, R0, 0x1 ;  /* 0x000000000b087211 */ /* 0x008fc800078208ff */
[----:B----4-:R-:W-:Y:S02]  /*4550*/  LEA.HI.X R9, R11, R10, R85, 0x1, P1 ;  /* 0x0000000a0b097211 */ /* 0x010fe400008f0c55 */
[----:B------:R-:W-:-:S05]  /*4560*/  IADD3 R6, P1, PT, R8, R228, RZ ;  /* 0x000000e408067210 */ /* 0x000fca0007f3e0ff */
[----:B------:R-:W-:Y:S01]  /*4570*/  IMAD.X R7, R9, 0x1, R226, P1 ;  /* 0x0000000109077824 */ /* 0x000fe200008e06e2 */
[----:B------:R-:W-:-:S05]  /*4580*/  IADD3 R4, P1, PT, R6, R228, RZ ;  /* 0x000000e406047210 */ /* 0x000fca0007f3e0ff */
[----:B------:R-:W-:Y:S01]  /*4590*/  IMAD.X R5, R7, 0x1, R226, P1 ;  /* 0x0000000107057824 */ /* 0x000fe200008e06e2 */
[----:B------:R-:W-:-:S05]  /*45a0*/  IADD3 R2, P1, PT, R4, R228, RZ ;  /* 0x000000e404027210 */ /* 0x000fca0007f3e0ff */
[----:B------:R-:W-:Y:S01]  /*45b0*/  IMAD.X R3, R5, 0x1, R226, P1 ;  /* 0x0000000105037824 */ /* 0x000fe200008e06e2 */
[----:B------:R-:W-:-:S05]  /*45c0*/  IADD3 R14, P1, PT, R2, R228, RZ ;  /* 0x000000e4020e7210 */ /* 0x000fca0007f3e0ff */
[----:B------:R-:W-:Y:S01]  /*45d0*/  IMAD.X R15, R3, 0x1, R226, P1 ;  /* 0x00000001030f7824 */ /* 0x000fe200008e06e2 */
[----:B-1----:R-:W-:-:S05]  /*45e0*/  IADD3 R12, P1, PT, R14, R228, RZ ;  /* 0x000000e40e0c7210 */ /* 0x002fca0007f3e0ff */
[----:B------:R-:W-:Y:S01]  /*45f0*/  IMAD.X R13, R15, 0x1, R226, P1 ;  /* 0x000000010f0d7824 */ /* 0x000fe200008e06e2 */
[----:B------:R-:W-:-:S05]  /*4600*/  IADD3 R18, P1, PT, R12, R228, RZ ;  /* 0x000000e40c127210 */ /* 0x000fca0007f3e0ff */
[----:B------:R-:W-:Y:S01]  /*4610*/  IMAD.X R19, R13, 0x1, R226, P1 ;  /* 0x000000010d137824 */ /* 0x000fe200008e06e2 */
[-C--:B------:R-:W-:Y:S01]  /*4620*/  IADD3 R20, P1, PT, R18, R228.reuse, RZ ;  /* 0x000000e412147210 */ /* 0x080fe20007f3e0ff */
[----:B------:R-:W-:Y:S02]  /*4630*/  IMAD.MOV.U32 R11, RZ, RZ, R10 ;  /* 0x000000ffff0b7224 */ /* 0x000fe400078e000a */
[----:B------:R-:W-:Y:S02]  /*4640*/  IMAD.MOV.U32 R10, RZ, RZ, R0 ;  /* 0x000000ffff0a7224 */ /* 0x000fe400078e0000 */
[--C-:B------:R-:W-:Y:S01]  /*4650*/  IMAD.X R21, R19, 0x1, R226.reuse, P1 ;  /* 0x0000000113157824 */ /* 0x100fe200008e06e2 */
[-C--:B------:R-:W-:Y:S02]  /*4660*/  IADD3 R16, P1, PT, R20, R228.reuse, RZ ;  /* 0x000000e414107210 */ /* 0x080fe40007f3e0ff */
[----:B------:R-:W-:Y:S01]  /*4670*/  @!PT LDS RZ, [RZ] ;  /* 0x00000000fffff984 */ /* 0x000fe20000000800 */
[----:B------:R-:W-:Y:S01]  /*4680*/  @!PT LDS RZ, [RZ] ;  /* 0x00000000fffff984 */ /* 0x000fe20000000800 */
[----:B------:R-:W-:Y:S01]  /*4690*/  @!PT LDS RZ, [RZ] ;  /* 0x00000000fffff984 */ /* 0x000fe20000000800 */
[----:B------:R1:W-:Y:S03]  /*46a0*/  LDGSTS.E.BYPASS.LTC128B.128 [R227+0x2000], desc[UR4][R10.64] ;  /* 0x020000000ae37fae */ /* 0x0003e6000b981a04 */
[----:B------:R-:W-:Y:S01]  /*46b0*/  IMAD.X R17, R21, 0x1, R226, P1 ;  /* 0x0000000115117824 */ /* 0x000fe200008e06e2 */
[----:B------:R3:W-:Y:S04]  /*46c0*/  LDGSTS.E.BYPASS.LTC128B.128 [R227+0x2800], desc[UR4][R8.64] ;  /* 0x0280000008e37fae */ /* 0x0007e8000b981a04 */
[----:B------:R4:W-:Y:S04]  /*46d0*/  LDGSTS.E.BYPASS.LTC128B.128 [R227+0x3000], desc[UR4][R6.64] ;  /* 0x0300000006e37fae */ /* 0x0009e8000b981a04 */
[----:B------:R5:W-:Y:S04]  /*46e0*/  LDGSTS.E.BYPASS.LTC128B.128 [R227+0x3800], desc[UR4][R4.64] ;  /* 0x0380000004e37fae */ /* 0x000be8000b981a04 */
[----:B------:R2:W-:Y:S04]  /*46f0*/  LDGSTS.E.BYPASS.LTC128B.128 [R227+0x4000], desc[UR4][R2.64] ;  /* 0x0400000002e37fae */ /* 0x0005e8000b981a04 */
[----:B------:R-:W-:Y:S04]  /*4700*/  LDGSTS.E.BYPASS.LTC128B.128 [R227+0x4800], desc[UR4][R14.64] ;  /* 0x048000000ee37fae */ /* 0x000fe8000b981a04 */
[----:B------:R-:W-:Y:S01]  /*4710*/  LDGSTS.E.BYPASS.LTC128B.128 [R227+0x5000], desc[UR4][R12.64] ;  /* 0x050000000ce37fae */ /* 0x000fe2000b981a04 */
[----:B-1----:R-:W-:-:S03]  /*4720*/  IADD3 R10, P1, PT, R16, R228, RZ ;  /* 0x000000e4100a7210 */ /* 0x002fc60007f3e0ff */
[----:B------:R-:W-:Y:S02]  /*4730*/  LDGSTS.E.BYPASS.LTC128B.128 [R227+0x5800], desc[UR4][R18.64] ;  /* 0x0580000012e37fae */ /* 0x000fe4000b981a04 */
[--C-:B------:R-:W-:Y:S01]  /*4740*/  IMAD.X R11, R17, 0x1, R226.reuse, P1 ;  /* 0x00000001110b7824 */ /* 0x100fe200008e06e2 */
[-C--:B---3--:R-:W-:Y:S01]  /*4750*/  IADD3 R8, P1, PT, R10, R228.reuse, RZ ;  /* 0x000000e40a087210 */ /* 0x088fe20007f3e0ff */
[----:B------:R-:W-:Y:S04]  /*4760*/  LDGSTS.E.BYPASS.LTC128B.128 [R227+0x6000], desc[UR4][R20.64] ;  /* 0x0600000014e37fae */ /* 0x000fe8000b981a04 */
[--C-:B------:R-:W-:Y:S01]  /*4770*/  IMAD.X R9, R11, 0x1, R226.reuse, P1 ;  /* 0x000000010b097824 */ /* 0x100fe200008e06e2 */
[-C--:B----4-:R-:W-:Y:S01]  /*4780*/  IADD3 R6, P1, PT, R8, R228.reuse, RZ ;  /* 0x000000e408067210 */ /* 0x090fe20007f3e0ff */
[----:B------:R-:W-:Y:S04]  /*4790*/  LDGSTS.E.BYPASS.LTC128B.128 [R227+0x6800], desc[UR4][R16.64] ;  /* 0x0680000010e37fae */ /* 0x000fe8000b981a04 */
[--C-:B------:R-:W-:Y:S01]  /*47a0*/  IMAD.X R7, R9, 0x1, R226.reuse, P1 ;  /* 0x0000000109077824 */ /* 0x100fe200008e06e2 */
[-C--:B-----5:R-:W-:Y:S01]  /*47b0*/  IADD3 R4, P1, PT, R6, R228.reuse, RZ ;  /* 0x000000e406047210 */ /* 0x0a0fe20007f3e0ff */
[----:B------:R1:W-:Y:S04]  /*47c0*/  LDGSTS.E.BYPASS.LTC128B.128 [R227+0x7000], desc[UR4][R10.64] ;  /* 0x070000000ae37fae */ /* 0x0003e8000b981a04 */
[--C-:B------:R-:W-:Y:S01]  /*47d0*/  IMAD.X R5, R7, 0x1, R226.reuse, P1 ;  /* 0x0000000107057824 */ /* 0x100fe200008e06e2 */
[-C--:B--2---:R-:W-:Y:S01]  /*47e0*/  IADD3 R2, P1, PT, R4, R228.reuse, RZ ;  /* 0x000000e404027210 */ /* 0x084fe20007f3e0ff */
[----:B------:R2:W-:Y:S04]  /*47f0*/  LDGSTS.E.BYPASS.LTC128B.128 [R227+0x7800], desc[UR4][R8.64] ;  /* 0x0780000008e37fae */ /* 0x0005e8000b981a04 */
[----:B------:R-:W-:Y:S01]  /*4800*/  IMAD.X R3, R5, 0x1, R226, P1 ;  /* 0x0000000105037824 */ /* 0x000fe200008e06e2 */
[----:B------:R2:W-:Y:S04]  /*4810*/  LDGSTS.E.BYPASS.LTC128B.128 [R227+0x8000], desc[UR4][R6.64] ;  /* 0x0800000006e37fae */ /* 0x0005e8000b981a04 */
[----:B------:R2:W-:Y:S04]  /*4820*/  LDGSTS.E.BYPASS.LTC128B.128 [R227+0x8800], desc[UR4][R4.64] ;  /* 0x0880000004e37fae */ /* 0x0005e8000b981a04 */
[----:B------:R2:W-:Y:S01]  /*4830*/  LDGSTS.E.BYPASS.LTC128B.128 [R227+0x9000], desc[UR4][R2.64] ;  /* 0x0900000002e37fae */ /* 0x0005e2000b981a04 */
[----:B-1----:R-:W-:-:S05]  /*4840*/  IADD3 R10, P1, PT, R2, R228, RZ ;  /* 0x000000e4020a7210 */ /* 0x002fca0007f3e0ff */
[----:B------:R-:W-:-:S05]  /*4850*/  IMAD.X R11, R3, 0x1, R226, P1 ;  /* 0x00000001030b7824 */ /* 0x000fca00008e06e2 */
[----:B------:R2:W-:Y:S04]  /*4860*/  LDGSTS.E.BYPASS.LTC128B.128 [R227+0x9800], desc[UR4][R10.64] ;  /* 0x098000000ae37fae */ /* 0x0005e8000b981a04 */
[----:B------:R-:W0:Y:S02]  /*4870*/  LDGDEPBAR ;  /* 0x00000000000079af */ /* 0x000e240000000000 */
.L_x_3787:
[----:B------:R-:W-:Y:S05]  /*4880*/  BSYNC.RECONVERGENT B1 ;  /* 0x0000000000017941 */ /* 0x000fea0003800200 */
.L_x_3786:
        /* <DEDUP_REMOVED lines=50> */
[----:B-1----:R-:W-:Y:S02]  /*4bb0*/  FMNMX3.FTZ R37, R37, R201, R197, !PT ;  /* 0x000000c925257276 */ /* 0x002fe400078100c5 */
        /* <DEDUP_REMOVED lines=21> */
[----:B------:R-:W-:Y:S02]  /*4d10*/  LOP3.LUT R2, R140, 0x200, R148, 0xf8, !PT ;  /* 0x000002008c027812 */ /* 0x000fe400078ef894 */
        /* <DEDUP_REMOVED lines=36> */
[----:B--2---:R-:W-:-:S04]  /*4f60*/  FFMA.FTZ R6, R127, R0, -R5 ;  /* 0x000000007f067223 */ /* 0x004fc80000010805 */
[----:B------:R2:W-:Y:S01]  /*4f70*/  MUFU.EX2 R109, R6 ;  /* 0x00000006006d7308 */ /* 0x0005e20000000800 */
[----:B---3--:R-:W-:Y:S01]  /*4f80*/  FFMA.FTZ R2, R119, R0, -R5 ;  /* 0x0000000077027223 */ /* 0x008fe20000010805 */
[----:B----4-:R-:W-:Y:S01]  /*4f90*/  F2FP.BF16.F32.PACK_AB R8, R7, R82 ;  /* 0x000000520708723e */ /* 0x010fe200000010ff */
[----:B------:R-:W-:Y:S02]  /*4fa0*/  FADD.FTZ R7, R82, R7 ;  /* 0x0000000752077221 */ /* 0x000fe40000010000 */
[----:B------:R3:W4:Y:S01]  /*4fb0*/  MUFU.EX2 R70, R2 ;  /* 0x0000000200467308 */ /* 0x0007220000000800 */
[----:B-1----:R-:W-:-:S04]  /*4fc0*/  FFMA.FTZ R4, R98, R0, -R3 ;  /* 0x0000000062047223 */ /* 0x002fc80000010803 */
[----:B------:R1:W5:Y:S01]  /*4fd0*/  MUFU.EX2 R72, R4 ;  /* 0x0000000400487308 */ /* 0x0003620000000800 */
[----:B--2---:R-:W-:-:S04]  /*4fe0*/  FFMA.FTZ R6, R126, R0, -R5 ;  /* 0x000000007e067223 */ /* 0x004fc80000010805 */
[----:B------:R2:W-:Y:S01]  /*4ff0*/  MUFU.EX2 R248, R6 ;  /* 0x0000000600f87308 */ /* 0x0005e20000000800 */
[----:B---3--:R-:W-:Y:S01]  /*5000*/  FFMA.FTZ R2, R100, R0, -R3 ;  /* 0x0000000064027223 */ /* 0x008fe20000010803 */
[----:B----4-:R-:W-:-:S03]  /*5010*/  F2FP.BF16.F32.PACK_AB R10, R70, R49 ;  /* 0x00000031460a723e */ /* 0x010fc600000010ff */
[----:B------:R3:W4:Y:S01]  /*5020*/  MUFU.EX2 R69, R2 ;  /* 0x0000000200457308 */ /* 0x0007220000000800 */
[--C-:B-1----:R-:W-:Y:S01]  /*5030*/  FFMA.FTZ R4, R152, R0, -R5.reuse ;  /* 0x0000000098047223 */ /* 0x102fe20000010805 */
[----:B-----5:R-:W-:Y:S02]  /*5040*/  MOV R127, R72 ;  /* 0x00000048007f7202 */ /* 0x020fe40000000f00 */
[----:B------:R-:W-:Y:S01]  /*5050*/  HMMA.16816.F32.BF16 R32, R8, R12, RZ ;  /* 0x0000000c0820723c */ /* 0x000fe200000418ff */
[----:B------:R1:W-:Y:S01]  /*5060*/  MUFU.EX2 R68, R4 ;  /* 0x0000000400447308 */ /* 0x0003e20000000800 */
[----:B--2---:R-:W-:-:S04]  /*5070*/  FFMA.FTZ R6, R144, R0, -R5 ;  /* 0x0000000090067223 */ /* 0x004fc80000010805 */
[----:B------:R2:W-:Y:S02]  /*5080*/  MUFU.EX2 R238, R6 ;  /* 0x0000000600ee7308 */ /* 0x0005e40000000800 */
[----:B------:R-:W-:Y:S01]  /*5090*/  HMMA.16816.F32.BF16 R24, R8, R14, RZ ;  /* 0x0000000e0818723c */ /* 0x000fe200000418ff */
[----:B------:R-:W5:Y:S01]  /*50a0*/  LDSM.16.MT88.4 R12, [R38+0xa800] ;  /* 0x00a80000260c783b */ /* 0x000f620000004200 */
[----:B---3--:R-:W-:-:S04]  /*50b0*/  FFMA.FTZ R2, R91, R0, -R3 ;  /* 0x000000005b027223 */ /* 0x008fc80000010803 */
[----:B------:R3:W-:Y:S01]  /*50c0*/  MUFU.EX2 R89, R2 ;  /* 0x0000000200597308 */ /* 0x0007e20000000800 */
[-CC-:B-1----:R-:W-:Y:S01]  /*50d0*/  FFMA.FTZ R4, R104, R0.reuse, -R5.reuse ;  /* 0x0000000068047223 */ /* 0x182fe20000010805 */
[----:B------:R-:W-:Y:S01]  /*50e0*/  HMMA.16816.F32.BF16 R60, R8, R16, RZ ;  /* 0x00000010083c723c */ /* 0x000fe200000418ff */
[----:B------:R-:W-:Y:S02]  /*50f0*/  MOV R104, R49 ;  /* 0x0000003100687202 */ /* 0x000fe40000000f00 */
[----:B------:R1:W-:Y:S01]  /*5100*/  MUFU.EX2 R93, R4 ;  /* 0x00000004005d7308 */ /* 0x0003e20000000800 */
[----:B--2---:R-:W-:-:S04]  /*5110*/  FFMA.FTZ R6, R143, R0, -R5 ;  /* 0x000000008f067223 */ /* 0x004fc80000010805 */
[----:B------:R-:W-:Y:S01]  /*5120*/  HMMA.16816.F32.BF16 R56, R8, R18, RZ ;  /* 0x000000120838723c */ /* 0x000fe200000418ff */
[----:B---3--:R-:W-:-:S04]  /*5130*/  FFMA.FTZ R2, R142, R0, -R5 ;  /* 0x000000008e027223 */ /* 0x008fc80000010805 */
[----:B------:R2:W3:Y:S03]  /*5140*/  MUFU.EX2 R88, R2 ;  /* 0x0000000200587308 */ /* 0x0004e60000000800 */
[----:B------:R-:W-:Y:S01]  /*5150*/  HMMA.16816.F32.BF16 R16, R8, R20, RZ ;  /* 0x000000140810723c */ /* 0x000fe200000418ff */
[----:B-1----:R-:W-:Y:S01]  /*5160*/  FFMA.FTZ R4, R108, R0, -R3 ;  /* 0x000000006c047223 */ /* 0x002fe20000010803 */
[----:B----4-:R-:W-:-:S03]  /*5170*/  MOV R108, R69 ;  /* 0x00000045006c7202 */ /* 0x010fc60000000f00 */
[----:B------:R1:W-:Y:S03]  /*5180*/  MUFU.EX2 R100, R4 ;  /* 0x0000000400647308 */ /* 0x0003e60000000800 */
[----:B------:R-:W-:Y:S01]  /*5190*/  HMMA.16816.F32.BF16 R52, R8, R22, RZ ;  /* 0x000000160834723c */ /* 0x000fe200000418ff */
[----:B--2---:R-:W-:Y:S01]  /*51a0*/  FFMA.FTZ R2, R96, R0, -R3 ;  /* 0x0000000060027223 */ /* 0x004fe20000010803 */
[----:B------:R-:W-:-:S06]  /*51b0*/  MOV R96, R48 ;  /* 0x0000003000607202 */ /* 0x000fcc0000000f00 */
[----:B------:R-:W-:Y:S01]  /*51c0*/  HMMA.16816.F32.BF16 R20, R8, R28, RZ ;  /* 0x0000001c0814723c */ /* 0x000fe200000418ff */
[----:B------:R-:W2:Y:S01]  /*51d0*/  MUFU.EX2 R90, R2 ;  /* 0x00000002005a7308 */ /* 0x000ea20000000800 */
[----:B-1----:R-:W-:-:S04]  /*51e0*/  FFMA.FTZ R4, R161, R0, -R5 ;  /* 0x00000000a1047223 */ /* 0x002fc80000010805 */
[----:B------:R1:W-:Y:S02]  /*51f0*/  MUFU.EX2 R119, R4 ;  /* 0x0000000400777308 */ /* 0x0003e40000000800 */
[----:B------:R-:W-:Y:S01]  /*5200*/  HMMA.16816.F32.BF16 R48, R8, R30, RZ ;  /* 0x0000001e0830723c */ /* 0x000fe200000418ff */
[----:B---3--:R-:W-:Y:S01]  /*5210*/  F2FP.BF16.F32.PACK_AB R8, R88, R68 ;  /* 0x000000445808723e */ /* 0x008fe200000010ff */
[----:B------:R-:W-:Y:S01]  /*5220*/  LDSM.16.MT88.4 R28, [R148+0xb000] ;  /* 0x00b00000941c783b */ /* 0x000fe20000004200 */
[----:B------:R-:W-:Y:S02]  /*5230*/  F2FP.BF16.F32.PACK_AB R9, R72, R69 ;  /* 0x000000454809723e */ /* 0x000fe400000010ff */
[----:B------:R-:W-:Y:S02]  /*5240*/  F2FP.BF16.F32.PACK_AB R10, R93, R97 ;  /* 0x000000615d0a723e */ /* 0x000fe400000010ff */
[----:B--2---:R-:W-:Y:S01]  /*5250*/  F2FP.BF16.F32.PACK_AB R11, R90, R89 ;  /* 0x000000595a0b723e */ /* 0x004fe200000010ff */
[----:B------:R-:W-:Y:S01]  /*5260*/  FFMA.FTZ R2, R113, R0, -R3 ;  /* 0x0000000071027223 */ /* 0x000fe20000010803 */
[----:B------:R-:W-:-:S03]  /*5270*/  MOV R113, R70 ;  /* 0x0000004600717202 */ /* 0x000fc60000000f00 */
        /* <DEDUP_REMOVED lines=14> */
[-CC-:B---3--:R-:W-:Y:S01]  /*5360*/  FFMA.FTZ R2, R155, R0.reuse, -R5.reuse ;  /* 0x000000009b027223 */ /* 0x188fe20000010805 */
[----:B------:R-:W-:Y:S03]  /*5370*/  LDSM.16.MT88.4 R16, [R38+0xb000] ;  /* 0x00b000002610783b */ /* 0x000fe60000004200 */
[----:B------:R3:W4:Y:S01]  /*5380*/  MUFU.EX2 R98, R2 ;  /* 0x0000000200627308 */ /* 0x0007220000000800 */
[----:B-1----:R-:W-:-:S02]  /*5390*/  FFMA.FTZ R4, R174, R0, -R5 ;  /* 0x00000000ae047223 */ /* 0x002fc40000010805 */
[C---:B-----5:R-:W-:Y:S01]  /*53a0*/  HMMA.16816.F32.BF16 R24, R8.reuse, R12, R20 ;  /* 0x0000000c0818723c */ /* 0x060fe20000041814 */
[----:B------:R-:W1:Y:S01]  /*53b0*/  LDSM.16.MT88.4 R20, [R156+0xb000] ;  /* 0x00b000009c14783b */ /* 0x000e620000004200 */
[----:B------:R5:W-:Y:S06]  /*53c0*/  MUFU.EX2 R244, R4 ;  /* 0x0000000400f47308 */ /* 0x000bec0000000800 */
[----:B------:R-:W-:Y:S01]  /*53d0*/  HMMA.16816.F32.BF16 R12, R8, R14, R48 ;  /* 0x0000000e080c723c */ /* 0x000fe20000041830 */
[----:B---3--:R-:W-:-:S04]  /*53e0*/  FFMA.FTZ R2, R99, R0, -R3 ;  /* 0x0000000063027223 */ /* 0x008fc80000010803 */
[----:B------:R-:W3:Y:S03]  /*53f0*/  MUFU.EX2 R86, R2 ;  /* 0x0000000200567308 */ /* 0x000ee60000000800 */
[----:B------:R-:W-:Y:S01]  /*5400*/  HMMA.16816.F32.BF16 R72, R8, R66, R52 ;  /* 0x000000420848723c */ /* 0x000fe20000041834 */
[----:B----4-:R-:W-:Y:S01]  /*5410*/  F2FP.BF16.F32.PACK_AB R8, R98, R119 ;  /* 0x000000776208723e */ /* 0x010fe200000010ff */
[-C--:B-----5:R-:W-:Y:S01]  /*5420*/  FFMA.FTZ R4, R122, R0.reuse, -R5 ;  /* 0x000000007a047223 */ /* 0x0a0fe20000010805 */
        /* <DEDUP_REMOVED lines=12> */
[C---:B------:R-:W-:Y:S01]  /*54f0*/  HMMA.16816.F32.BF16 R52, R8.reuse, R28, R56 ;  /* 0x0000001c0834723c */ /* 0x040fe20000041838 */
[----:B------:R3:W-:Y:S01]  /*5500*/  MUFU.EX2 R249, R2 ;  /* 0x0000000200f97308 */ /* 0x0007e20000000800 */
[----:B------:R-:W5:Y:S01]  /*5510*/  LDSM.16.MT88.4 R56, [R148+0xb800] ;  /* 0x00b800009438783b */ /* 0x000f620000004200 */
[-CC-:B--2---:R-:W-:Y:S02]  /*5520*/  FFMA.FTZ R4, R173, R0.reuse, -R5.reuse ;  /* 0x00000000ad047223 */ /* 0x184fe40000010805 */
[----:B------:R2:W-:Y:S03]  /*5530*/  MUFU.EX2 R173, R6 ;  /* 0x0000000600ad7308 */ /* 0x0005e60000000800 */
[----:B-1----:R-:W-:Y:S01]  /*5540*/  HMMA.16816.F32.BF16 R64, R8, R20, R68 ;  /* 0x000000140840723c */ /* 0x002fe20000041844 */
[----:B------:R-:W1:Y:S01]  /*5550*/  LDSM.16.MT88.4 R68, [R156+0xb800] ;  /* 0x00b800009c44783b */ /* 0x000e620000004200 */
[----:B------:R2:W-:Y:S01]  /*5560*/  MUFU.EX2 R236, R4 ;  /* 0x0000000400ec7308 */ /* 0x0005e20000000800 */
[----:B---3--:R-:W-:-:S05]  /*5570*/  FFMA.FTZ R2, R162, R0, -R5 ;  /* 0x00000000a2027223 */ /* 0x008fca0000010805 */
[----:B------:R-:W-:Y:S01]  /*5580*/  HMMA.16816.F32.BF16 R48, R8, R16, R24 ;  /* 0x000000100830723c */ /* 0x000fe20000041818 */
[----:B------:R-:W-:Y:S01]  /*5590*/  LDSM.16.MT88.4 R24, [R140+0xc000] ;  /* 0x00c000008c18783b */ /* 0x000fe20000004200 */
[----:B------:R3:W4:Y:S01]  /*55a0*/  MUFU.EX2 R246, R2 ;  /* 0x0000000200f67308 */ /* 0x0007220000000800 */
[----:B--2---:R-:W-:-:S05]  /*55b0*/  FFMA.FTZ R6, R158, R0, -R5 ;  /* 0x000000009e067223 */ /* 0x004fca0000010805 */
[C---:B------:R-:W-:Y:S01]  /*55c0*/  HMMA.16816.F32.BF16 R12, R8.reuse, R18, R12 ;  /* 0x00000012080c723c */ /* 0x040fe2000004180c */
[----:B------:R-:W2:Y:S01]  /*55d0*/  LDSM.16.MT88.4 R16, [R38+0xb800] ;  /* 0x00b800002610783b */ /* 0x000ea20000004200 */
[-C--:B------:R-:W-:Y:S01]  /*55e0*/  FFMA.FTZ R4, R129, R0.reuse, -R5 ;  /* 0x0000000081047223 */ /* 0x080fe20000010805 */
[----:B------:R5:W-:Y:S04]  /*55f0*/  MUFU.EX2 R158, R6 ;  /* 0x00000006009e7308 */ /* 0x000be80000000800 */
[----:B------:R1:W-:Y:S01]  /*5600*/  MUFU.EX2 R240, R4 ;  /* 0x0000000400f07308 */ /* 0x0003e20000000800 */
[----:B------:R-:W-:Y:S01]  /*5610*/  HMMA.16816.F32.BF16 R60, R8, R30, R76 ;  /* 0x0000001e083c723c */ /* 0x000fe2000004184c */
[----:B---3--:R-:W-:-:S04]  /*5620*/  FFMA.FTZ R2, R106, R0, -R3 ;  /* 0x000000006a027223 */ /* 0x008fc80000010803 */
[----:B------:R3:W3:Y:S03]  /*5630*/  MUFU.EX2 R243, R2 ;  /* 0x0000000200f37308 */ /* 0x0006e60000000800 */
[----:B------:R-:W-:Y:S01]  /*5640*/  HMMA.16816.F32.BF16 R72, R8, R22, R72 ;  /* 0x000000160848723c */ /* 0x000fe20000041848 */
[----:B----4-:R-:W-:Y:S01]  /*5650*/  F2FP.BF16.F32.PACK_AB R8, R246, R244 ;  /* 0x000000f4f608723e */ /* 0x010fe200000010ff */
[----:B-----5:R-:W-:Y:S01]  /*5660*/  FFMA.FTZ R6, R157, R0, -R5 ;  /* 0x000000009d067223 */ /* 0x020fe20000010805 */
[----:B------:R-:W-:Y:S02]  /*5670*/  F2FP.BF16.F32.PACK_AB R9, R251, R250 ;  /* 0x000000fafb09723e */ /* 0x000fe400000010ff */
[----:B------:R-:W-:Y:S01]  /*5680*/  F2FP.BF16.F32.PACK_AB R10, R247, R248 ;  /* 0x000000f8f70a723e */ /* 0x000fe200000010ff */
[----:B-1----:R-:W-:Y:S01]  /*5690*/  FFMA.FTZ R4, R117, R0, -R3 ;  /* 0x0000000075047223 */ /* 0x002fe20000010803 */
[----:B------:R-:W-:-:S03]  /*56a0*/  MOV R157, R100 ;  /* 0x00000064009d7202 */ /* 0x000fc60000000f00 */
[----:B------:R1:W-:Y:S01]  /*56b0*/  MUFU.EX2 R234, R4 ;  /* 0x0000000400ea7308 */ /* 0x0003e20000000800 */
[----:B---3--:R-:W-:Y:S01]  /*56c0*/  FFMA.FTZ R2, R125, R0, -R3 ;  /* 0x000000007d027223 */ /* 0x008fe20000010803 */
[----:B------:R-:W-:-:S03]  /*56d0*/  F2FP.BF16.F32.PACK_AB R11, R243, R249 ;  /* 0x000000f9f30b723e */ /* 0x000fc600000010ff */
[----:B------:R3:W-:Y:S04]  /*56e0*/  MUFU.EX2 R239, R2 ;  /* 0x0000000200ef7308 */ /* 0x0007e80000000800 */
[----:B------:R-:W-:Y:S01]  /*56f0*/  HMMA.16816.F32.BF16 R20, R8, R32, R40 ;  /* 0x000000200814723c */ /* 0x000fe20000041828 */
[----:B-1----:R-:W-:-:S07]  /*5700*/  FFMA.FTZ R4, R181, R0, -R5 ;  /* 0x00000000b5047223 */ /* 0x002fce0000010805 */
[----:B------:R-:W-:Y:S01]  /*5710*/  HMMA.16816.F32.BF16 R28, R8, R34, R44 ;  /* 0x00000022081c723c */ /* 0x000fe2000004182c */
[----:B------:R-:W1:Y:S01]  /*5720*/  LDSM.16.MT88.4 R44, [R148+0xc000] ;  /* 0x00c00000942c783b */ /* 0x000e620000004200 */
[----:B---3--:R-:W-:-:S04]  /*5730*/  FFMA.FTZ R2, R103, R0, -R3 ;  /* 0x0000000067027223 */ /* 0x008fc80000010803 */
[----:B------:R3:W-:Y:S02]  /*5740*/  MUFU.EX2 R242, R2 ;  /* 0x0000000200f27308 */ /* 0x0007e40000000800 */
[C---:B------:R-:W-:Y:S08]  /*5750*/  HMMA.16816.F32.BF16 R32, R8.reuse, R56, R52 ;  /* 0x000000380820723c */ /* 0x040ff00000041834 */
[----:B------:R-:W-:Y:S01]  /*5760*/  HMMA.16816.F32.BF16 R76, R8, R58, R60 ;  /* 0x0000003a084c723c */ /* 0x000fe2000004183c */
[----:B---3--:R-:W-:-:S04]  /*5770*/  FFMA.FTZ R2, R169, R0, -R5 ;  /* 0x00000000a9027223 */ /* 0x008fc80000010805 */
[----:B------:R3:W4:Y:S03]  /*5780*/  MUFU.EX2 R237, R2 ;  /* 0x0000000200ed7308 */ /* 0x0007260000000800 */
[C---:B------:R-:W-:Y:S01]  /*5790*/  HMMA.16816.F32.BF16 R52, R8.reuse, R68, R64 ;  /* 0x000000440834723c */ /* 0x040fe20000041840 */
[----:B------:R-:W-:Y:S07]  /*57a0*/  LDSM.16.MT88.4 R64, [R156+0xc800] ;  /* 0x00c800009c40783b */ /* 0x000fee0000004200 */
[----:B--2---:R-:W-:Y:S01]  /*57b0*/  HMMA.16816.F32.BF16 R40, R8, R18, R12 ;  /* 0x000000120828723c */ /* 0x004fe2000004180c */
[----:B------:R-:W2:Y:S01]  /*57c0*/  LDSM.16.MT88.4 R12, [R38+0xc000] ;  /* 0x00c00000260c783b */ /* 0x000ea20000004200 */
[----:B---3--:R-:W-:-:S06]  /*57d0*/  FFMA.FTZ R2, R105, R0, -R3 ;  /* 0x0000000069027223 */ /* 0x008fcc0000010803 */
[C---:B------:R-:W-:Y:S01]  /*57e0*/  HMMA.16816.F32.BF16 R68, R8.reuse, R70, R72 ;  /* 0x000000460844723c */ /* 0x040fe20000041848 */
[----:B------:R3:W5:Y:S07]  /*57f0*/  MUFU.EX2 R235, R2 ;  /* 0x0000000200eb7308 */ /* 0x00076e0000000800 */
[----:B------:R-:W-:Y:S01]  /*5800*/  HMMA.16816.F32.BF16 R56, R8, R16, R48 ;  /* 0x000000100838723c */ /* 0x000fe20000041830 */
[----:B------:R-:W2:Y:S01]  /*5810*/  LDSM.16.MT88.4 R48, [R156+0xc000] ;  /* 0x00c000009c30783b */ /* 0x000ea20000004200 */
[----:B----4-:R-:W-:-:S02]  /*5820*/  F2FP.BF16.F32.PACK_AB R8, R237, R236 ;  /* 0x000000eced08723e */ /* 0x010fc400000010ff */
[----:B------:R-:W-:Y:S01]  /*5830*/  F2FP.BF16.F32.PACK_AB R9, R241, R239 ;  /* 0x000000eff109723e */ /* 0x000fe200000010ff */
[----:B------:R-:W-:Y:S01]  /*5840*/  LDSM.16.MT88.4 R16, [R148+0xc800] ;  /* 0x00c800009410783b */ /* 0x000fe20000004200 */
[----:B------:R-:W-:Y:S01]  /*5850*/  F2FP.BF16.F32.PACK_AB R10, R240, R238 ;  /* 0x000000eef00a723e */ /* 0x000fe200000010ff */
[----:B---3--:R-:W-:Y:S01]  /*5860*/  FFMA.FTZ R2, R124, R0, -R3 ;  /* 0x000000007c027223 */ /* 0x008fe20000010803 */
[----:B-----5:R-:W-:-:S03]  /*5870*/  F2FP.BF16.F32.PACK_AB R11, R235, R242 ;  /* 0x000000f2eb0b723e */ /* 0x020fc600000010ff */
[----:B------:R3:W-:Y:S04]  /*5880*/  MUFU.EX2 R233, R2 ;  /* 0x0000000200e97308 */ /* 0x0007e80000000800 */
[C---:B------:R-:W-:Y:S01]  /*5890*/  HMMA.16816.F32.BF16 R60, R8.reuse, R24, R20 ;  /* 0x00000018083c723c */ /* 0x040fe20000041814 */
[----:B------:R-:W4:Y:S07]  /*58a0*/  LDSM.16.MT88.4 R20, [R140+0xc800] ;  /* 0x00c800008c14783b */ /* 0x000f2e0000004200 */
[----:B------:R-:W-:Y:S01]  /*58b0*/  HMMA.16816.F32.BF16 R28, R8, R26, R28 ;  /* 0x0000001a081c723c */ /* 0x000fe2000004181c */
[----:B---3--:R-:W-:-:S04]  /*58c0*/  FFMA.FTZ R2, R102, R0, -R3 ;  /* 0x0000000066027223 */ /* 0x008fc80000010803 */
[----:B------:R3:W-:Y:S03]  /*58d0*/  MUFU.EX2 R231, R2 ;  /* 0x0000000200e77308 */ /* 0x0007e60000000800 */
[C---:B-1----:R-:W-:Y:S08]  /*58e0*/  HMMA.16816.F32.BF16 R24, R8.reuse, R44, R32 ;  /* 0x0000002c0818723c */ /* 0x042ff00000041820 */
[----:B--2---:R-:W-:Y:S01]  /*58f0*/  HMMA.16816.F32.BF16 R56, R8, R12, R56 ;  /* 0x0000000c0838723c */ /* 0x004fe20000041838 */
[----:B---3--:R-:W-:-:S02]  /*5900*/  FFMA.FTZ R2, R175, R0, -R5 ;  /* 0x00000000af027223 */ /* 0x008fc40000010805 */
        /* <DEDUP_REMOVED lines=8> */
[----:B------:R-:W5:Y:S07]  /*5990*/  MUFU.EX2 R174, R2 ;  /* 0x0000000200ae7308 */ /* 0x000f6e0000000800 */
[----:B------:R-:W-:Y:S01]  /*59a0*/  HMMA.16816.F32.BF16 R12, R8, R14, R40 ;  /* 0x0000000e080c723c */ /* 0x000fe20000041828 */
[----:B------:R-:W4:Y:S01]  /*59b0*/  LDSM.16.MT88.4 R40, [R38+0xc800] ;  /* 0x00c800002628783b */ /* 0x000f220000004200 */
[----:B---3--:R-:W-:-:S02]  /*59c0*/  F2FP.BF16.F32.PACK_AB R8, R181, R175 ;  /* 0x000000afb508723e */ /* 0x008fc400000010ff */
[----:B------:R-:W-:Y:S01]  /*59d0*/  F2FP.BF16.F32.PACK_AB R9, R234, R233 ;  /* 0x000000e9ea09723e */ /* 0x000fe200000010ff */
[-CC-:B-1----:R-:W-:Y:S01]  /*59e0*/  FFMA.FTZ R4, R133, R0.reuse, -R3.reuse ;  /* 0x0000000085047223 */ /* 0x182fe20000010803 */
[----:B--2---:R-:W-:Y:S02]  /*59f0*/  F2FP.BF16.F32.PACK_AB R10, R232, R173 ;  /* 0x000000ade80a723e */ /* 0x004fe400000010ff */
[----:B-----5:R-:W-:Y:S01]  /*5a00*/  F2FP.BF16.F32.PACK_AB R11, R174, R231 ;  /* 0x000000e7ae0b723e */ /* 0x020fe200000010ff */
[-C--:B------:R-:W-:Y:S01]  /*5a10*/  FFMA.FTZ R2, R141, R0.reuse, -R3 ;  /* 0x000000008d027223 */ /* 0x080fe20000010803 */
[----:B------:R1:W-:Y:S04]  /*5a20*/  MUFU.EX2 R161, R4 ;  /* 0x0000000400a17308 */ /* 0x0003e80000000800 */
[----:B------:R2:W-:Y:S01]  /*5a30*/  MUFU.EX2 R155, R2 ;  /* 0x00000002009b7308 */ /* 0x0005e20000000800 */
[C---:B----4-:R-:W-:Y:S08]  /*5a40*/  HMMA.16816.F32.BF16 R48, R8.reuse, R20, R60 ;  /* 0x000000140830723c */ /* 0x050ff0000004183c */
[----:B------:R-:W-:Y:S01]  /*5a50*/  HMMA.16816.F32.BF16 R44, R8, R22, R28 ;  /* 0x00000016082c723c */ /* 0x000fe2000004181c */
[----:B------:R-:W3:Y:S01]  /*5a60*/  LDSM.16.MT88.4 R20, [R140+0xd000] ;  /* 0x00d000008c14783b */ /* 0x000ee20000004200 */
[----:B-1----:R-:W-:Y:S01]  /*5a70*/  FFMA.FTZ R4, R180, R0, -R5 ;  /* 0x00000000b4047223 */ /* 0x002fe20000010805 */
[----:B------:R-:W-:Y:S01]  /*5a80*/  MOV R180, R92 ;  /* 0x0000005c00b47202 */ /* 0x000fe20000000f00 */
[----:B--2---:R-:W-:-:S02]  /*5a90*/  FFMA.FTZ R2, R111, R0, -R3 ;  /* 0x000000006f027223 */ /* 0x004fc40000010803 */
[----:B------:R1:W-:Y:S02]  /*5aa0*/  MUFU.EX2 R138, R4 ;  /* 0x00000004008a7308 */ /* 0x0003e40000000800 */
[C---:B------:R-:W-:Y:S01]  /*5ab0*/  HMMA.16816.F32.BF16 R28, R8.reuse, R16, R24 ;  /* 0x00000010081c723c */ /* 0x040fe20000041818 */
[----:B------:R-:W2:Y:S01]  /*5ac0*/  LDSM.16.MT88.4 R24, [R148+0xd000] ;  /* 0x00d000009418783b */ /* 0x000ea20000004200 */
[----:B------:R4:W-:Y:S06]  /*5ad0*/  MUFU.EX2 R169, R2 ;  /* 0x0000000200a97308 */ /* 0x0009ec0000000800 */
[----:B------:R-:W-:Y:S01]  /*5ae0*/  HMMA.16816.F32.BF16 R60, R8, R64, R52 ;  /* 0x00000040083c723c */ /* 0x000fe20000041834 */
[----:B------:R-:W5:Y:S01]  /*5af0*/  LDSM.16.MT88.4 R52, [R156+0xd000] ;  /* 0x00d000009c34783b */ /* 0x000f620000004200 */
[-CC-:B-1----:R-:W-:Y:S01]  /*5b00*/  FFMA.FTZ R4, R145, R0.reuse, -R5.reuse ;  /* 0x0000000091047223 */ /* 0x182fe20000010805 */
[----:B----4-:R-:W-:-:S03]  /*5b10*/  FFMA.FTZ R2, R177, R0, -R5 ;  /* 0x00000000b1027223 */ /* 0x010fc60000010805 */
[----:B------:R1:W-:Y:S02]  /*5b20*/  MUFU.EX2 R162, R4 ;  /* 0x0000000400a27308 */ /* 0x0003e40000000800 */
[C---:B------:R-:W-:Y:S01]  /*5b30*/  HMMA.16816.F32.BF16 R72, R8.reuse, R18, R32 ;  /* 0x000000120848723c */ /* 0x040fe20000041820 */
[----:B------:R-:W4:Y:S01]  /*5b40*/  LDSM.16.MT88.4 R16, [R38+0xd000] ;  /* 0x00d000002610783b */ /* 0x000f220000004200 */
[----:B------:R-:W-:Y:S01]  /*5b50*/  MOV R177, R86 ;  /* 0x0000005600b17202 */ /* 0x000fe20000000f00 */
[----:B------:R3:W2:Y:S05]  /*5b60*/  MUFU.EX2 R152, R2 ;  /* 0x0000000200987308 */ /* 0x0006aa0000000800 */
[----:B------:R-:W-:Y:S01]  /*5b70*/  HMMA.16816.F32.BF16 R64, R8, R66, R68 ;  /* 0x000000420840723c */ /* 0x000fe20000041844 */
[----:B-1----:R-:W-:-:S02]  /*5b80*/  FFMA.FTZ R4, R132, R0, -R3 ;  /* 0x0000000084047223 */ /* 0x002fc40000010803 */
[----:B------:R1:W-:Y:S05]  /*5b90*/  MUFU.EX2 R132, R6 ;  /* 0x0000000600847308 */ /* 0x0003ea0000000800 */
[C---:B------:R-:W-:Y:S01]  /*5ba0*/  HMMA.16816.F32.BF16 R56, R8.reuse, R40, R56 ;  /* 0x000000280838723c */ /* 0x040fe20000041838 */
[----:B---3--:R-:W-:Y:S01]  /*5bb0*/  FFMA.FTZ R2, R115, R0, -R3 ;  /* 0x0000000073027223 */ /* 0x008fe20000010803 */
[----:B------:R3:W-:Y:S04]  /*5bc0*/  MUFU.EX2 R143, R4 ;  /* 0x00000004008f7308 */ /* 0x0007e80000000800 */
[----:B------:R-:W5:Y:S02]  /*5bd0*/  MUFU.EX2 R145, R2 ;  /* 0x0000000200917308 */ /* 0x000f640000000800 */
[----:B------:R-:W-:Y:S01]  /*5be0*/  HMMA.16816.F32.BF16 R12, R8, R42, R12 ;  /* 0x0000002a080c723c */ /* 0x000fe2000004180c */
[----:B--2---:R-:W-:-:S02]  /*5bf0*/  F2FP.BF16.F32.PACK_AB R8, R152, R138 ;  /* 0x0000008a9808723e */ /* 0x004fc400000010ff */
[----:B------:R-:W-:Y:S02]  /*5c00*/  F2FP.BF16.F32.PACK_AB R9, R161, R155 ;  /* 0x0000009ba109723e */ /* 0x000fe400000010ff */
[----:B------:R-:W-:Y:S01]  /*5c10*/  F2FP.BF16.F32.PACK_AB R10, R162, R158 ;  /* 0x0000009ea20a723e */ /* 0x000fe200000010ff */
[-CC-:B-1----:R-:W-:Y:S01]  /*5c20*/  FFMA.FTZ R6, R171, R0.reuse, -R5.reuse ;  /* 0x00000000ab067223 */ /* 0x182fe20000010805 */
[----:B------:R-:W-:Y:S01]  /*5c30*/  MOV R171, R89 ;  /* 0x0000005900ab7202 */ /* 0x000fe20000000f00 */
[-C--:B---3--:R-:W-:Y:S02]  /*5c40*/  FFMA.FTZ R4, R189, R0.reuse, -R5 ;  /* 0x00000000bd047223 */ /* 0x088fe40000010805 */
[----:B------:R1:W-:Y:S01]  /*5c50*/  MUFU.EX2 R123, R6 ;  /* 0x00000006007b7308 */ /* 0x0003e20000000800 */
[----:B------:R-:W-:Y:S02]  /*5c60*/  MOV R189, R91 ;  /* 0x0000005b00bd7202 */ /* 0x000fe40000000f00 */
[----:B-----5:R-:W-:Y:S01]  /*5c70*/  F2FP.BF16.F32.PACK_AB R11, R145, R169 ;  /* 0x000000a9910b723e */ /* 0x020fe200000010ff */
[----:B------:R-:W-:Y:S01]  /*5c80*/  FFMA.FTZ R2, R139, R0, -R3 ;  /* 0x000000008b027223 */ /* 0x000fe20000010803 */
[----:B------:R2:W-:Y:S01]  /*5c90*/  MUFU.EX2 R133, R4 ;  /* 0x0000000400857308 */ /* 0x0005e20000000800 */
[----:B------:R-:W-:-:S03]  /*5ca0*/  MOV R139, R109 ;  /* 0x0000006d008b7202 */ /* 0x000fc60000000f00 */
[----:B------:R3:W-:Y:S01]  /*5cb0*/  MUFU.EX2 R144, R2 ;  /* 0x0000000200907308 */ /* 0x0007e20000000800 */
[----:B------:R-:W-:Y:S01]  /*5cc0*/  HMMA.16816.F32.BF16 R48, R8, R20, R48 ;  /* 0x000000140830723c */ /* 0x000fe20000041830 */
[----:B-1----:R-:W-:Y:S01]  /*5cd0*/  FFMA.FTZ R6, R170, R0, -R5 ;  /* 0x00000000aa067223 */ /* 0x002fe20000010805 */
[----:B------:R-:W-:-:S06]  /*5ce0*/  MOV R170, R85 ;  /* 0x0000005500aa7202 */ /* 0x000fcc0000000f00 */
[----:B------:R-:W-:Y:S01]  /*5cf0*/  HMMA.16816.F32.BF16 R44, R8, R22, R44 ;  /* 0x00000016082c723c */ /* 0x000fe2000004182c */
[----:B------:R-:W1:Y:S01]  /*5d00*/  LDSM.16.MT88.4 R20, [R148+0xd800] ;  /* 0x00d800009414783b */ /* 0x000e620000004200 */
[-C--:B--2---:R-:W-:Y:S01]  /*5d10*/  FFMA.FTZ R4, R151, R0.reuse, -R5 ;  /* 0x0000000097047223 */ /* 0x084fe20000010805 */
[----:B------:R-:W-:Y:S01]  /*5d20*/  MOV R151, R119 ;  /* 0x0000007700977202 */ /* 0x000fe20000000f00 */
[----:B------:R2:W-:Y:S01]  /*5d30*/  MUFU.EX2 R115, R6 ;  /* 0x0000000600737308 */ /* 0x0005e20000000800 */
[----:B---3--:R-:W-:-:S03]  /*5d40*/  FFMA.FTZ R2, R110, R0, -R3 ;  /* 0x000000006e027223 */ /* 0x008fc60000010803 */
[C---:B------:R-:W-:Y:S01]  /*5d50*/  HMMA.16816.F32.BF16 R32, R8.reuse, R24, R28 ;  /* 0x000000180820723c */ /* 0x040fe2000004181c */
[----:B------:R3:W-:Y:S01]  /*5d60*/  MUFU.EX2 R142, R2 ;  /* 0x00000002008e7308 */ /* 0x0007e20000000800 */
[----:B------:R-:W5:Y:S06]  /*5d70*/  LDSM.16.MT88.4 R28, [R140+0xd800] ;  /* 0x00d800008c1c783b */ /* 0x000f6c0000004200 */
[----:B------:R-:W-:Y:S01]  /*5d80*/  HMMA.16816.F32.BF16 R24, R8, R26, R72 ;  /* 0x0000001a0818723c */ /* 0x000fe20000041848 */
[-CC-:B--2---:R-:W-:Y:S01]  /*5d90*/  FFMA.FTZ R6, R178, R0.reuse, -R5.reuse ;  /* 0x00000000b2067223 */ /* 0x184fe20000010805 */
[----:B---3--:R-:W-:-:S06]  /*5da0*/  FFMA.FTZ R2, R183, R0, -R5 ;  /* 0x00000000b7027223 */ /* 0x008fcc0000010805 */
[C---:B------:R-:W-:Y:S01]  /*5db0*/  HMMA.16816.F32.BF16 R40, R8.reuse, R52, R60 ;  /* 0x000000340828723c */ /* 0x040fe2000004183c */
[----:B------:R-:W2:Y:S01]  /*5dc0*/  LDSM.16.MT88.4 R60, [R156+0xd800] ;  /* 0x00d800009c3c783b */ /* 0x000ea20000004200 */
[----:B------:R-:W-:Y:S01]  /*5dd0*/  MOV R183, R98 ;  /* 0x0000006200b77202 */ /* 0x000fe20000000f00 */
[----:B------:R3:W1:Y:S05]  /*5de0*/  MUFU.EX2 R141, R2 ;  /* 0x00000002008d7308 */ /* 0x00066a0000000800 */
[C---:B------:R-:W-:Y:S08]  /*5df0*/  HMMA.16816.F32.BF16 R64, R8.reuse, R54, R64 ;  /* 0x000000360840723c */ /* 0x040ff00000041840 */
[----:B----4-:R-:W-:Y:S01]  /*5e00*/  HMMA.16816.F32.BF16 R52, R8, R16, R56 ;  /* 0x000000100834723c */ /* 0x010fe20000041838 */
[----:B---3--:R-:W-:-:S02]  /*5e10*/  FFMA.FTZ R2, R131, R0, -R3 ;  /* 0x0000000083027223 */ /* 0x008fc40000010803 */
[----:B------:R-:W3:Y:S04]  /*5e20*/  MUFU.EX2 R131, R4 ;  /* 0x0000000400837308 */ /* 0x000ee80000000800 */
[----:B------:R-:W4:Y:S01]  /*5e30*/  MUFU.EX2 R129, R2 ;  /* 0x0000000200817308 */ /* 0x000f220000000800 */
[----:B------:R-:W-:Y:S01]  /*5e40*/  HMMA.16816.F32.BF16 R12, R8, R18, R12 ;  /* 0x00000012080c723c */ /* 0x000fe2000004180c */
[----:B------:R-:W2:Y:S01]  /*5e50*/  LDSM.16.MT88.4 R16, [R38+0xd800] ;  /* 0x00d800002610783b */ /* 0x000ea20000004200 */
[----:B-1----:R-:W-:Y:S02]  /*5e60*/  F2FP.BF16.F32.PACK_AB R8, R141, R133 ;  /* 0x000000858d08723e */ /* 0x002fe400000010ff */
[----:B------:R-:W-:Y:S02]  /*5e70*/  F2FP.BF16.F32.PACK_AB R9, R143, R144 ;  /* 0x000000908f09723e */ /* 0x000fe400000010ff */
[----:B---3--:R-:W-:Y:S01]  /*5e80*/  F2FP.BF16.F32.PACK_AB R10, R131, R132 ;  /* 0x00000084830a723e */ /* 0x008fe200000010ff */
[----:B------:R-:W-:Y:S01]  /*5e90*/  FFMA.FTZ R4, R150, R0, -R3 ;  /* 0x0000000096047223 */ /* 0x000fe20000010803 */
        /* <DEDUP_REMOVED lines=10> */
[----:B------:R-:W-:-:S02]  /*5f40*/  MOV R188, R90 ;  /* 0x0000005a00bc7202 */ /* 0x000fc40000000f00 */
[----:B------:R-:W1:Y:S01]  /*5f50*/  LDSM.16.MT88.4 R24, [R148+0xe000] ;  /* 0x00e000009418783b */ /* 0x000e620000004200 */
[-C--:B---3--:R-:W-:Y:S01]  /*5f60*/  FFMA.FTZ R2, R121, R0.reuse, -R3 ;  /* 0x0000000079027223 */ /* 0x088fe20000010803 */
[----:B------:R3:W-:Y:S01]  /*5f70*/  MUFU.EX2 R122, R4 ;  /* 0x00000004007a7308 */ /* 0x0007e20000000800 */
[C---:B-----5:R-:W-:Y:S03]  /*5f80*/  HMMA.16816.F32.BF16 R48, R8.reuse, R28, R48 ;  /* 0x0000001c0830723c */ /* 0x060fe60000041830 */
[----:B------:R5:W-:Y:S05]  /*5f90*/  MUFU.EX2 R128, R2 ;  /* 0x0000000200807308 */ /* 0x000bea0000000800 */
[----:B------:R-:W-:Y:S01]  /*5fa0*/  HMMA.16816.F32.BF16 R28, R8, R30, R44 ;  /* 0x0000001e081c723c */ /* 0x000fe2000004182c */
[----:B------:R-:W1:Y:S01]  /*5fb0*/  LDSM.16.MT88.4 R44, [R156+0xe000] ;  /* 0x00e000009c2c783b */ /* 0x000e620000004200 */
[----:B---3--:R-:W-:Y:S01]  /*5fc0*/  FFMA.FTZ R4, R159, R0, -R5 ;  /* 0x000000009f047223 */ /* 0x008fe20000010805 */
[----:B------:R-:W-:-:S05]  /*5fd0*/  MOV R159, R88 ;  /* 0x00000058009f7202 */ /* 0x000fca0000000f00 */
[----:B--2---:R-:W-:Y:S01]  /*5fe0*/  HMMA.16816.F32.BF16 R40, R8, R60, R40 ;  /* 0x0000003c0828723c */ /* 0x004fe20000041828 */
[----:B-----5:R-:W-:Y:S01]  /*5ff0*/  FFMA.FTZ R2, R187, R0, -R5 ;  /* 0x00000000bb027223 */ /* 0x020fe20000010805 */
[----:B------:R-:W-:-:S03]  /*6000*/  MOV R187, R97 ;  /* 0x0000006100bb7202 */ /* 0x000fc60000000f00 */
[----:B------:R2:W3:Y:S03]  /*6010*/  MUFU.EX2 R124, R2 ;  /* 0x00000002007c7308 */ /* 0x0004e60000000800 */
[C---:B------:R-:W-:Y:S01]  /*6020*/  HMMA.16816.F32.BF16 R68, R8.reuse, R62, R64 ;  /* 0x0000003e0844723c */ /* 0x040fe20000041840 */
[----:B------:R-:W-:Y:S07]  /*6030*/  LDSM.16.MT88.4 R64, [R156+0xe800] ;  /* 0x00e800009c40783b */ /* 0x000fee0000004200 */
[----:B------:R-:W-:Y:S01]  /*6040*/  HMMA.16816.F32.BF16 R60, R8, R16, R52 ;  /* 0x00000010083c723c */ /* 0x000fe20000041834 */
[----:B--2---:R-:W-:Y:S01]  /*6050*/  FFMA.FTZ R2, R130, R0, -R3 ;  /* 0x0000000082027223 */ /* 0x004fe20000010803 */
[----:B------:R-:W-:-:S02]  /*6060*/  MOV R130, R127 ;  /* 0x0000007f00827202 */ /* 0x000fc40000000f00 */
[----:B------:R-:W2:Y:S04]  /*6070*/  MUFU.EX2 R127, R4 ;  /* 0x00000004007f7308 */ /* 0x000ea80000000800 */
[----:B------:R-:W-:Y:S01]  /*6080*/  HMMA.16816.F32.BF16 R12, R8, R18, R12 ;  /* 0x00000012080c723c */ /* 0x000fe2000004180c */
[----:B---3--:R-:W-:Y:S01]  /*6090*/  F2FP.BF16.F32.PACK_AB R8, R124, R122 ;  /* 0x0000007a7c08723e */ /* 0x008fe200000010ff */
[----:B------:R-:W3:Y:S01]  /*60a0*/  MUFU.EX2 R121, R2 ;  /* 0x0000000200797308 */ /* 0x000ee20000000800 */
[----:B------:R-:W-:Y:S01]  /*60b0*/  F2FP.BF16.F32.PACK_AB R9, R125, R126 ;  /* 0x0000007e7d09723e */ /* 0x000fe200000010ff */
[----:B------:R-:W5:Y:S01]  /*60c0*/  LDSM.16.MT88.4 R16, [R38+0xe000] ;  /* 0x00e000002610783b */ /* 0x000f620000004200 */
[----:B--2---:R-:W-:Y:S01]  /*60d0*/  F2FP.BF16.F32.PACK_AB R10, R127, R123 ;  /* 0x0000007b7f0a723e */ /* 0x004fe200000010ff */
[----:B------:R-:W-:Y:S01]  /*60e0*/  FFMA.FTZ R4, R149, R0, -R3 ;  /* 0x0000000095047223 */ /* 0x000fe20000010803 */
[----:B------:R-:W-:-:S02]  /*60f0*/  MOV R149, R108 ;  /* 0x0000006c00957202 */ /* 0x000fc40000000f00 */
[----:B---3--:R-:W-:Y:S01]  /*6100*/  F2FP.BF16.F32.PACK_AB R11, R121, R128 ;  /* 0x00000080790b723e */ /* 0x008fe200000010ff */
[----:B------:R-:W-:Y:S01]  /*6110*/  FFMA.FTZ R2, R153, R0, -R3 ;  /* 0x0000000099027223 */ /* 0x000fe20000010803 */
[----:B------:R2:W-:Y:S01]  /*6120*/  MUFU.EX2 R118, R4 ;  /* 0x0000000400767308 */ /* 0x0005e20000000800 */
[----:B------:R-:W-:-:S03]  /*6130*/  MOV R153, R95 ;  /* 0x0000005f00997202 */ /* 0x000fc60000000f00 */
[----:B------:R3:W-:Y:S01]  /*6140*/  MUFU.EX2 R117, R2 ;  /* 0x0000000200757308 */ /* 0x0007e20000000800 */
[C---:B----4-:R-:W-:Y:S03]  /*6150*/  HMMA.16816.F32.BF16 R56, R8.reuse, R20, R48 ;  /* 0x000000140838723c */ /* 0x050fe60000041830 */
[----:B------:R4:W-:Y:S05]  /*6160*/  MUFU.EX2 R108, R6 ;  /* 0x00000006006c7308 */ /* 0x0009ea0000000800 */
[----:B-1----:R-:W-:Y:S01]  /*6170*/  HMMA.16816.F32.BF16 R48, R8, R24, R32 ;  /* 0x000000180830723c */ /* 0x002fe20000041820 */
[----:B------:R-:W1:Y:S01]  /*6180*/  LDSM.16.MT88.4 R32, [R148+0xe800] ;  /* 0x00e800009420783b */ /* 0x000e620000004200 */
[----:B--2---:R-:W-:Y:S01]  /*6190*/  FFMA.FTZ R4, R196, R0, -R5 ;  /* 0x00000000c4047223 */ /* 0x004fe20000010805 */
[----:B------:R-:W-:Y:S01]  /*61a0*/  MOV R196, R96 ;  /* 0x0000006000c47202 */ /* 0x000fe20000000f00 */
[----:B---3--:R-:W-:Y:S01]  /*61b0*/  FFMA.FTZ R2, R120, R0, -R3 ;  /* 0x0000000078027223 */ /* 0x008fe20000010803 */
[----:B------:R-:W-:-:S02]  /*61c0*/  MOV R120, R113 ;  /* 0x0000007100787202 */ /* 0x000fc40000000f00 */
[----:B------:R2:W-:Y:S01]  /*61d0*/  MUFU.EX2 R113, R4 ;  /* 0x0000000400717308 */ /* 0x0005e20000000800 */
[C---:B------:R-:W-:Y:S01]  /*61e0*/  HMMA.16816.F32.BF16 R52, R8.reuse, R22, R28 ;  /* 0x000000160834723c */ /* 0x040fe2000004181c */
[----:B------:R-:W3:Y:S01]  /*61f0*/  LDSM.16.MT88.4 R28, [R140+0xe800] ;  /* 0x00e800008c1c783b */ /* 0x000ee20000004200 */
[-CC-:B----4-:R-:W-:Y:S01]  /*6200*/  FFMA.FTZ R6, R184, R0.reuse, -R5.reuse ;  /* 0x00000000b8067223 */ /* 0x190fe20000010805 */
[----:B------:R4:W-:Y:S04]  /*6210*/  MUFU.EX2 R116, R2 ;  /* 0x0000000200747308 */ /* 0x0009e80000000800 */
[----:B------:R5:W-:Y:S01]  /*6220*/  MUFU.EX2 R97, R6 ;  /* 0x0000000600617308 */ /* 0x000be20000000800 */
[----:B------:R-:W-:Y:S01]  /*6230*/  HMMA.16816.F32.BF16 R24, R8, R26, R72 ;  /* 0x0000001a0818723c */ /* 0x000fe20000041848 */
[----:B--2---:R-:W-:Y:S01]  /*6240*/  FFMA.FTZ R4, R165, R0, -R5 ;  /* 0x00000000a5047223 */ /* 0x004fe20000010805 */
[----:B------:R-:W-:-:S06]  /*6250*/  MOV R165, R84 ;  /* 0x0000005400a57202 */ /* 0x000fcc0000000f00 */
[C---:B------:R-:W-:Y:S01]  /*6260*/  HMMA.16816.F32.BF16 R40, R8.reuse, R44, R40 ;  /* 0x0000002c0828723c */ /* 0x040fe20000041828 */
[--C-:B----4-:R-:W-:Y:S01]  /*6270*/  FFMA.FTZ R2, R190, R0, -R5.reuse ;  /* 0x00000000be027223 */ /* 0x110fe20000010805 */
[----:B------:R2:W-:Y:S01]  /*6280*/  MUFU.EX2 R119, R4 ;  /* 0x0000000400777308 */ /* 0x0005e20000000800 */
[----:B------:R-:W-:Y:S01]  /*6290*/  MOV R190, R104 ;  /* 0x0000006800be7202 */ /* 0x000fe20000000f00 */
[-C--:B-----5:R-:W-:Y:S02]  /*62a0*/  FFMA.FTZ R6, R197, R0.reuse, -R5 ;  /* 0x00000000c5067223 */ /* 0x0a0fe40000010805 */
[----:B------:R4:W5:Y:S02]  /*62b0*/  MUFU.EX2 R114, R2 ;  /* 0x0000000200727308 */ /* 0x0009640000000800 */
[C---:B------:R-:W-:Y:S01]  /*62c0*/  HMMA.16816.F32.BF16 R68, R8.reuse, R46, R68 ;  /* 0x0000002e0844723c */ /* 0x040fe20000041844 */
[----:B------:R-:W-:Y:S01]  /*62d0*/  FADD.FTZ R7, R190, R7 ;  /* 0x00000007be077221 */ /* 0x000fe20000010000 */
[----:B------:R1:W-:Y:S06]  /*62e0*/  MUFU.EX2 R91, R6 ;  /* 0x00000006005b7308 */ /* 0x0003ec0000000800 */
[----:B------:R-:W-:Y:S01]  /*62f0*/  HMMA.16816.F32.BF16 R44, R8, R16, R60 ;  /* 0x00000010082c723c */ /* 0x000fe2000004183c */
[-CC-:B--2---:R-:W-:Y:S01]  /*6300*/  FFMA.FTZ R4, R164, R0.reuse, -R3.reuse ;  /* 0x00000000a4047223 */ /* 0x184fe20000010803 */
[----:B----4-:R-:W-:-:S03]  /*6310*/  FFMA.FTZ R2, R147, R0, -R3 ;  /* 0x0000000093027223 */ /* 0x010fc60000010803 */
[----:B------:R2:W-:Y:S01]  /*6320*/  MUFU.EX2 R109, R4 ;  /* 0x00000004006d7308 */ /* 0x0005e20000000800 */
[----:B------:R-:W-:Y:S02]  /*6330*/  MOV R147, R83 ;  /* 0x0000005300937202 */ /* 0x000fe40000000f00 */
[----:B------:R-:W-:Y:S01]  /*6340*/  HMMA.16816.F32.BF16 R12, R8, R18, R12 ;  /* 0x00000012080c723c */ /* 0x000fe2000004180c */
[----:B------:R4:W3:Y:S01]  /*6350*/  MUFU.EX2 R112, R2 ;  /* 0x0000000200707308 */ /* 0x0008e20000000800 */
[----:B------:R-:W3:Y:S01]  /*6360*/  LDSM.16.MT88.4 R16, [R38+0xe800] ;  /* 0x00e800002610783b */ /* 0x000ee20000004200 */
[----:B-----5:R-:W-:Y:S01]  /*6370*/  F2FP.BF16.F32.PACK_AB R8, R114, R113 ;  /* 0x000000717208723e */ /* 0x020fe200000010ff */
[-CC-:B-1----:R-:W-:Y:S01]  /*6380*/  FFMA.FTZ R6, R198, R0.reuse, -R5.reuse ;  /* 0x00000000c6067223 */ /* 0x182fe20000010805 */
[----:B------:R-:W-:Y:S02]  /*6390*/  F2FP.BF16.F32.PACK_AB R9, R118, R117 ;  /* 0x000000757609723e */ /* 0x000fe400000010ff */
[----:B------:R-:W-:Y:S01]  /*63a0*/  F2FP.BF16.F32.PACK_AB R10, R119, R115 ;  /* 0x00000073770a723e */ /* 0x000fe200000010ff */
[----:B------:R-:W-:Y:S01]  /*63b0*/  MUFU.EX2 R82, R6 ;  /* 0x0000000600527308 */ /* 0x000fe20000000800 */
[-C--:B--2---:R-:W-:Y:S01]  /*63c0*/  FFMA.FTZ R4, R195, R0.reuse, -R5 ;  /* 0x00000000c3047223 */ /* 0x084fe20000010805 */
[----:B----4-:R-:W-:Y:S01]  /*63d0*/  FFMA.FTZ R2, R168, R0, -R3 ;  /* 0x00000000a8027223 */ /* 0x010fe20000010803 */
[----:B---3--:R-:W-:-:S02]  /*63e0*/  F2FP.BF16.F32.PACK_AB R11, R112, R116 ;  /* 0x00000074700b723e */ /* 0x008fc400000010ff */
[----:B------:R1:W-:Y:S04]  /*63f0*/  MUFU.EX2 R104, R4 ;  /* 0x0000000400687308 */ /* 0x0003e80000000800 */
[----:B------:R2:W-:Y:S01]  /*6400*/  MUFU.EX2 R106, R2 ;  /* 0x00000002006a7308 */ /* 0x0005e20000000800 */
[----:B------:R-:W-:Y:S01]  /*6410*/  HMMA.16816.F32.BF16 R76, R8, R34, R24 ;  /* 0x00000022084c723c */ /* 0x000fe20000041818 */
[----:B------:R-:W3:Y:S01]  /*6420*/  LDSM.16.MT88.4 R24, [R140+0xf000] ;  /* 0x00f000008c18783b */ /* 0x000ee20000004200 */
[----:B-1----:R-:W-:-:S06]  /*6430*/  FFMA.FTZ R4, R172, R0, -R5 ;  /* 0x00000000ac047223 */ /* 0x002fcc0000010805 */
[C---:B------:R-:W-:Y:S01]  /*6440*/  HMMA.16816.F32.BF16 R20, R8.reuse, R28, R56 ;  /* 0x0000001c0814723c */ /* 0x040fe20000041838 */
[-CC-:B--2---:R-:W-:Y:S01]  /*6450*/  FFMA.FTZ R2, R137, R0.reuse, -R3.reuse ;  /* 0x0000000089027223 */ /* 0x184fe20000010803 */
[----:B------:R1:W-:Y:S04]  /*6460*/  MUFU.EX2 R110, R4 ;  /* 0x00000004006e7308 */ /* 0x0003e80000000800 */
[----:B------:R2:W-:Y:S02]  /*6470*/  MUFU.EX2 R111, R2 ;  /* 0x00000002006f7308 */ /* 0x0005e40000000800 */
[C---:B------:R-:W-:Y:S01]  /*6480*/  HMMA.16816.F32.BF16 R56, R8.reuse, R30, R52 ;  /* 0x0000001e0838723c */ /* 0x040fe20000041834 */
[----:B------:R-:W-:Y:S07]  /*6490*/  LDSM.16.MT88.4 R52, [R156+0xf000] ;  /* 0x00f000009c34783b */ /* 0x000fee0000004200 */
[----:B------:R-:W-:Y:S01]  /*64a0*/  HMMA.16816.F32.BF16 R28, R8, R32, R48 ;  /* 0x00000020081c723c */ /* 0x000fe20000041830 */
[----:B------:R-:W4:Y:S01]  /*64b0*/  LDSM.16.MT88.4 R48, [R148+0xf000] ;  /* 0x00f000009430783b */ /* 0x000f220000004200 */
[-C--:B-1----:R-:W-:Y:S01]  /*64c0*/  FFMA.FTZ R4, R163, R0.reuse, -R3 ;  /* 0x00000000a3047223 */ /* 0x082fe20000010803 */
[----:B--2---:R-:W-:-:S03]  /*64d0*/  FFMA.FTZ R2, R192, R0, -R5 ;  /* 0x00000000c0027223 */ /* 0x004fc60000010805 */
[----:B------:R1:W-:Y:S02]  /*64e0*/  MUFU.EX2 R103, R4 ;  /* 0x0000000400677308 */ /* 0x0003e40000000800 */
[C---:B------:R-:W-:Y:S02]  /*64f0*/  HMMA.16816.F32.BF16 R72, R8.reuse, R64, R40 ;  /* 0x000000400848723c */ /* 0x040fe40000041828 */
[----:B------:R2:W5:Y:S06]  /*6500*/  MUFU.EX2 R107, R2 ;  /* 0x00000002006b7308 */ /* 0x00056c0000000800 */
[----:B------:R-:W-:Y:S01]  /*6510*/  HMMA.16816.F32.BF16 R60, R8, R16, R44 ;  /* 0x00000010083c723c */ /* 0x000fe2000004182c */
[-C--:B-1----:R-:W-:Y:S01]  /*6520*/  FFMA.FTZ R4, R200, R0.reuse, -R5 ;  /* 0x00000000c8047223 */ /* 0x082fe20000010805 */
[----:B--2---:R-:W-:-:S06]  /*6530*/  FFMA.FTZ R2, R146, R0, -R3 ;  /* 0x0000000092027223 */ /* 0x004fcc0000010803 */
        /* <DEDUP_REMOVED lines=9> */
[-C--:B-1----:R-:W-:Y:S01]  /*65d0*/  FFMA.FTZ R4, R179, R0.reuse, -R5 ;  /* 0x00000000b3047223 */ /* 0x082fe20000010805 */
[-CC-:B--2---:R-:W-:Y:S01]  /*65e0*/  FFMA.FTZ R2, R167, R0.reuse, -R3.reuse ;  /* 0x00000000a7027223 */ /* 0x184fe20000010803 */
[----:B---3--:R-:W-:Y:S02]  /*65f0*/  F2FP.BF16.F32.PACK_AB R11, R105, R111 ;  /* 0x0000006f690b723e */ /* 0x008fe400000010ff */
[----:B------:R1:W-:Y:S04]  /*6600*/  MUFU.EX2 R100, R4 ;  /* 0x0000000400647308 */ /* 0x0003e80000000800 */
[----:B------:R2:W-:Y:S01]  /*6610*/  MUFU.EX2 R99, R2 ;  /* 0x0000000200637308 */ /* 0x0005e20000000800 */
[C---:B------:R-:W-:Y:S08]  /*6620*/  HMMA.16816.F32.BF16 R40, R8.reuse, R24, R20 ;  /* 0x000000180828723c */ /* 0x040ff00000041814 */
[----:B------:R-:W-:Y:S01]  /*6630*/  HMMA.16816.F32.BF16 R32, R8, R26, R56 ;  /* 0x0000001a0820723c */ /* 0x000fe20000041838 */
[----:B------:R-:W3:Y:S01]  /*6640*/  LDSM.16.MT88.4 R24, [R140+0xf800] ;  /* 0x00f800008c18783b */ /* 0x000ee20000004200 */
[-CC-:B-1----:R-:W-:Y:S01]  /*6650*/  FFMA.FTZ R4, R182, R0.reuse, -R3.reuse ;  /* 0x00000000b6047223 */ /* 0x182fe20000010803 */
[----:B--2---:R-:W-:-:S03]  /*6660*/  FFMA.FTZ R2, R136, R0, -R3 ;  /* 0x0000000088027223 */ /* 0x004fc60000010803 */
[----:B------:R1:W-:Y:S02]  /*6670*/  MUFU.EX2 R94, R4 ;  /* 0x00000004005e7308 */ /* 0x0003e40000000800 */
[C---:B----4-:R-:W-:Y:S02]  /*6680*/  HMMA.16816.F32.BF16 R28, R8.reuse, R48, R28 ;  /* 0x00000030081c723c */ /* 0x050fe4000004181c */
[----:B------:R2:W-:Y:S06]  /*6690*/  MUFU.EX2 R102, R2 ;  /* 0x0000000200667308 */ /* 0x0005ec0000000800 */
[----:B------:R-:W-:Y:S01]  /*66a0*/  HMMA.16816.F32.BF16 R20, R8, R50, R76 ;  /* 0x000000320814723c */ /* 0x000fe2000004184c */
[-CC-:B-1----:R-:W-:Y:S01]  /*66b0*/  FFMA.FTZ R4, R202, R0.reuse, -R5.reuse ;  /* 0x00000000ca047223 */ /* 0x182fe20000010805 */
[----:B--2---:R-:W-:-:S03]  /*66c0*/  FFMA.FTZ R2, R199, R0, -R5 ;  /* 0x00000000c7027223 */ /* 0x004fc60000010805 */
[----:B------:R1:W-:Y:S03]  /*66d0*/  MUFU.EX2 R89, R4 ;  /* 0x0000000400597308 */ /* 0x0003e60000000800 */
[C---:B------:R-:W-:Y:S01]  /*66e0*/  HMMA.16816.F32.BF16 R68, R8.reuse, R54, R64 ;  /* 0x000000360844723c */ /* 0x040fe20000041840 */
[----:B------:R2:W4:Y:S07]  /*66f0*/  MUFU.EX2 R101, R2 ;  /* 0x0000000200657308 */ /* 0x00052e0000000800 */
        /* <DEDUP_REMOVED lines=13> */
[-CC-:B-1----:R-:W-:Y:S01]  /*67d0*/  FFMA.FTZ R4, R81, R0.reuse, -R3.reuse ;  /* 0x0000000051047223 */ /* 0x182fe20000010803 */
[----:B--2---:R-:W-:-:S03]  /*67e0*/  FFMA.FTZ R2, R185, R0, -R3 ;  /* 0x00000000b9027223 */ /* 0x004fc60000010803 */
[----:B------:R1:W-:Y:S01]  /*67f0*/  MUFU.EX2 R84, R4 ;  /* 0x0000000400547308 */ /* 0x0003e20000000800 */
[----:B-----5:R-:W-:-:S03]  /*6800*/  F2FP.BF16.F32.PACK_AB R11, R96, R102 ;  /* 0x00000066600b723e */ /* 0x020fc600000010ff */
[----:B------:R2:W-:Y:S04]  /*6810*/  MUFU.EX2 R93, R2 ;  /* 0x00000002005d7308 */ /* 0x0005e80000000800 */
[----:B---3--:R-:W-:Y:S01]  /*6820*/  HMMA.16816.F32.BF16 R60, R8, R24, R40 ;  /* 0x00000018083c723c */ /* 0x008fe20000041828 */
[----:B-1----:R-:W-:-:S07]  /*6830*/  FFMA.FTZ R4, R204, R0, -R5 ;  /* 0x00000000cc047223 */ /* 0x002fce0000010805 */
[C---:B------:R-:W-:Y:S01]  /*6840*/  HMMA.16816.F32.BF16 R40, R8.reuse, R16, R28 ;  /* 0x000000100828723c */ /* 0x040fe2000004181c */
[-C--:B--2---:R-:W-:Y:S01]  /*6850*/  FFMA.FTZ R2, R160, R0.reuse, -R3 ;  /* 0x00000000a0027223 */ /* 0x084fe20000010803 */
[----:B------:R1:W-:Y:S04]  /*6860*/  MUFU.EX2 R83, R4 ;  /* 0x0000000400537308 */ /* 0x0003e80000000800 */
[----:B------:R2:W-:Y:S02]  /*6870*/  MUFU.EX2 R95, R2 ;  /* 0x00000002005f7308 */ /* 0x0005e40000000800 */
[C---:B------:R-:W-:Y:S01]  /*6880*/  HMMA.16816.F32.BF16 R28, R8.reuse, R18, R20 ;  /* 0x00000012081c723c */ /* 0x040fe20000041814 */
[----:B------:R-:W3:Y:S04]  /*6890*/  LDSM.16.MT88.4 R16, [R140+0x10000] ;  /* 0x010000008c10783b */ /* 0x000ee80000004200 */
[----:B------:R-:W5:Y:S03]  /*68a0*/  LDSM.16.MT88.4 R20, [R156+0x10000] ;  /* 0x010000009c14783b */ /* 0x000f660000004200 */
[----:B------:R-:W-:Y:S01]  /*68b0*/  HMMA.16816.F32.BF16 R52, R8, R26, R32 ;  /* 0x0000001a0834723c */ /* 0x000fe20000041820 */
[-CC-:B-1----:R-:W-:Y:S01]  /*68c0*/  FFMA.FTZ R4, R193, R0.reuse, -R5.reuse ;  /* 0x00000000c1047223 */ /* 0x182fe20000010805 */
[----:B--2---:R-:W-:-:S06]  /*68d0*/  FFMA.FTZ R2, R201, R0, -R5 ;  /* 0x00000000c9027223 */ /* 0x004fcc0000010805 */
[C---:B------:R-:W-:Y:S01]  /*68e0*/  HMMA.16816.F32.BF16 R24, R8.reuse, R72, R48 ;  /* 0x000000480818723c */ /* 0x040fe20000041830 */
[----:B------:R1:W2:Y:S07]  /*68f0*/  MUFU.EX2 R90, R2 ;  /* 0x00000002005a7308 */ /* 0x0002ae0000000800 */
[----:B------:R-:W-:Y:S01]  /*6900*/  HMMA.16816.F32.BF16 R32, R8, R74, R68 ;  /* 0x0000004a0820723c */ /* 0x000fe20000041844 */
[----:B-1----:R-:W-:-:S07]  /*6910*/  FFMA.FTZ R2, R176, R0, -R3 ;  /* 0x00000000b0027223 */ /* 0x002fce0000010803 */
[C---:B----4-:R-:W-:Y:S01]  /*6920*/  HMMA.16816.F32.BF16 R64, R8.reuse, R44, R64 ;  /* 0x0000002c0840723c */ /* 0x050fe20000041840 */
[----:B------:R1:W4:Y:S07]  /*6930*/  MUFU.EX2 R88, R2 ;  /* 0x0000000200587308 */ /* 0x00032e0000000800 */
[----:B------:R-:W-:Y:S01]  /*6940*/  HMMA.16816.F32.BF16 R48, R8, R46, R56 ;  /* 0x0000002e0830723c */ /* 0x000fe20000041838 */
[----:B--2---:R-:W-:Y:S01]  /*6950*/  F2FP.BF16.F32.PACK_AB R8, R90, R89 ;  /* 0x000000595a08723e */ /* 0x004fe200000010ff */
[----:B------:R-:W2:Y:S01]  /*6960*/  LDSM.16.MT88.4 R44, [R38+0x10000] ;  /* 0x01000000262c783b */ /* 0x000ea20000004200 */
[----:B------:R-:W-:-:S02]  /*6970*/  F2FP.BF16.F32.PACK_AB R9, R94, R93 ;  /* 0x0000005d5e09723e */ /* 0x000fc400000010ff */
[----:B------:R-:W-:Y:S01]  /*6980*/  F2FP.BF16.F32.PACK_AB R10, R92, R91 ;  /* 0x0000005b5c0a723e */ /* 0x000fe200000010ff */
[----:B-1----:R-:W-:Y:S01]  /*6990*/  FFMA.FTZ R2, R194, R0, -R3 ;  /* 0x00000000c2027223 */ /* 0x002fe20000010803 */
[----:B----4-:R-:W-:-:S03]  /*69a0*/  F2FP.BF16.F32.PACK_AB R11, R88, R95 ;  /* 0x0000005f580b723e */ /* 0x010fc600000010ff */
[----:B------:R1:W-:Y:S04]  /*69b0*/  MUFU.EX2 R86, R2 ;  /* 0x0000000200567308 */ /* 0x0003e80000000800 */
[C---:B---3--:R-:W-:Y:S08]  /*69c0*/  HMMA.16816.F32.BF16 R56, R8.reuse, R18, R52 ;  /* 0x000000120838723c */ /* 0x048ff00000041834 */
[----:B------:R-:W-:Y:S01]  /*69d0*/  HMMA.16816.F32.BF16 R60, R8, R16, R60 ;  /* 0x00000010083c723c */ /* 0x000fe2000004183c */
[----:B------:R-:W3:Y:S01]  /*69e0*/  LDSM.16.MT88.4 R16, [R148+0x10800] ;  /* 0x010800009410783b */ /* 0x000ee20000004200 */
[----:B-1----:R-:W-:-:S02]  /*69f0*/  FFMA.FTZ R2, R80, R0, -R3 ;  /* 0x0000000050027223 */ /* 0x002fc40000010803 */
[----:B------:R-:W-:Y:S04]  /*6a00*/  MUFU.EX2 R80, R4 ;  /* 0x0000000400507308 */ /* 0x000fe80000000800 */
[----:B------:R1:W-:Y:S01]  /*6a10*/  MUFU.EX2 R85, R2 ;  /* 0x0000000200557308 */ /* 0x0003e20000000800 */
[C---:B------:R-:W-:Y:S08]  /*6a20*/  HMMA.16816.F32.BF16 R52, R8.reuse, R12, R40 ;  /* 0x0000000c0834723c */ /* 0x040ff00000041828 */
[----:B------:R-:W-:Y:S01]  /*6a30*/  HMMA.16816.F32.BF16 R40, R8, R14, R28 ;  /* 0x0000000e0828723c */ /* 0x000fe2000004181c */
[----:B------:R-:W4:Y:S01]  /*6a40*/  LDSM.16.MT88.4 R12, [R156+0x10800] ;  /* 0x010800009c0c783b */ /* 0x000f220000004200 */
[----:B-1----:R-:W-:-:S03]  /*6a50*/  FFMA.FTZ R2, R203, R0, -R5 ;  /* 0x00000000cb027223 */ /* 0x002fc60000010805 */
[----:B------:R-:W1:Y:S03]  /*6a60*/  LDSM.16.MT88.4 R28, [R140+0x10800] ;  /* 0x010800008c1c783b */ /* 0x000e660000004200 */
[C---:B-----5:R-:W-:Y:S01]  /*6a70*/  HMMA.16816.F32.BF16 R24, R8.reuse, R20, R24 ;  /* 0x000000140818723c */ /* 0x060fe20000041818 */
[----:B------:R5:W3:Y:S07]  /*6a80*/  MUFU.EX2 R81, R2 ;  /* 0x0000000200517308 */ /* 0x000aee0000000800 */
[----:B------:R-:W-:Y:S01]  /*6a90*/  HMMA.16816.F32.BF16 R32, R8, R22, R32 ;  /* 0x000000160820723c */ /* 0x000fe20000041820 */
[----:B------:R-:W1:Y:S01]  /*6aa0*/  LDSM.16.MT88.4 R20, [R38+0x10800] ;  /* 0x010800002614783b */ /* 0x000e620000004200 */
[----:B-----5:R-:W-:-:S06]  /*6ab0*/  FADD.FTZ R2, R165, R147 ;  /* 0x00000093a5027221 */ /* 0x020fcc0000010000 */
[----:B--2---:R-:W-:Y:S01]  /*6ac0*/  HMMA.16816.F32.BF16 R64, R8, R44, R64 ;  /* 0x0000002c0840723c */ /* 0x004fe20000041840 */
[----:B------:R-:W-:Y:S01]  /*6ad0*/  FADD.FTZ R6, R170, R2 ;  /* 0x00000002aa067221 */ /* 0x000fe20000010000 */
[----:B------:R-:W-:-:S03]  /*6ae0*/  FFMA.FTZ R2, R186, R0, -R3 ;  /* 0x00000000ba027223 */ /* 0x000fc60000010803 */
[----:B------:R-:W-:Y:S01]  /*6af0*/  FADD.FTZ R4, R196, R6 ;  /* 0x00000006c4047221 */ /* 0x000fe20000010000 */
[----:B------:R2:W5:Y:S01]  /*6b00*/  MUFU.EX2 R79, R2 ;  /* 0x00000002004f7308 */ /* 0x0005620000000800 */
[----:B------:R-:W-:Y:S01]  /*6b10*/  FADD.FTZ R6, R120, R7 ;  /* 0x0000000778067221 */ /* 0x000fe20000010000 */
[----:B------:R-:W-:Y:S01]  /*6b20*/  HMMA.16816.F32.BF16 R48, R8, R46, R48 ;  /* 0x0000002e0830723c */ /* 0x000fe20000041830 */
[----:B---3--:R-:W-:Y:S01]  /*6b30*/  F2FP.BF16.F32.PACK_AB R8, R81, R83 ;  /* 0x000000535108723e */ /* 0x008fe200000010ff */
[--C-:B------:R-:W-:Y:S01]  /*6b40*/  FFMA.FTZ R7, R205, R0, -R3.reuse ;  /* 0x00000000cd077223 */ /* 0x100fe20000010803 */
[----:B------:R-:W-:Y:S02]  /*6b50*/  F2FP.BF16.F32.PACK_AB R9, R84, R86 ;  /* 0x000000565409723e */ /* 0x000fe400000010ff */
[----:B------:R-:W-:Y:S01]  /*6b60*/  F2FP.BF16.F32.PACK_AB R10, R80, R82 ;  /* 0x00000052500a723e */ /* 0x000fe200000010ff */
[----:B------:R3:W-:Y:S01]  /*6b70*/  MUFU.EX2 R78, R7 ;  /* 0x00000007004e7308 */ /* 0x0007e20000000800 */
[----:B--2---:R-:W-:Y:S01]  /*6b80*/  FADD.FTZ R2, R149, R4 ;  /* 0x0000000495027221 */ /* 0x004fe20000010000 */
        /* <DEDUP_REMOVED lines=9> */
[-C--:B---3--:R-:W-:Y:S01]  /*6c20*/  FFMA.FTZ R7, R211, R0.reuse, -R5 ;  /* 0x00000000d3077223 */ /* 0x088fe20000010805 */
[----:B------:R-:W-:Y:S01]  /*6c30*/  FADD.FTZ R2, R188, R2 ;  /* 0x00000002bc027221 */ /* 0x000fe20000010000 */
[----:B------:R-:W-:Y:S02]  /*6c40*/  FADD.FTZ R4, R150, R4 ;  /* 0x0000000496047221 */ /* 0x000fe40000010000 */
[----:B------:R3:W-:Y:S01]  /*6c50*/  MUFU.EX2 R72, R7 ;  /* 0x0000000700487308 */ /* 0x0007e20000000800 */
[----:B------:R-:W-:Y:S01]  /*6c60*/  FADD.FTZ R2, R154, R2 ;  /* 0x000000029a027221 */ /* 0x000fe20000010000 */
[----:B------:R-:W-:Y:S01]  /*6c70*/  FADD.FTZ R4, R151, R4 ;  /* 0x0000000497047221 */ /* 0x000fe20000010000 */
[C---:B----4-:R-:W-:Y:S01]  /*6c80*/  HMMA.16816.F32.BF16 R40, R8.reuse, R12, R24 ;  /* 0x0000000c0828723c */ /* 0x050fe20000041818 */
        /* <DEDUP_REMOVED lines=25> */
[----:B------:R3:W4:Y:S01]  /*6e20*/  MUFU.EX2 R75, R6 ;  /* 0x00000006004b7308 */ /* 0x0007220000000800 */
[----:B------:R-:W-:Y:S01]  /*6e30*/  LDSM.16.MT88.4 R148, [R148+0x11800] ;  /* 0x011800009494783b */ /* 0x000fe20000004200 */
[----:B------:R-:W-:Y:S01]  /*6e40*/  FADD.FTZ R2, R239, R2 ;  /* 0x00000002ef027221 */ /* 0x000fe20000010000 */
[----:B------:R-:W-:Y:S01]  /*6e50*/  FADD.FTZ R4, R236, R4 ;  /* 0x00000004ec047221 */ /* 0x000fe20000010000 */
[----:B-1----:R-:W-:Y:S01]  /*6e60*/  FFMA.FTZ R7, R39, R0, -R3 ;  /* 0x0000000027077223 */ /* 0x002fe20000010803 */
[----:B------:R-:W-:Y:S01]  /*6e70*/  HMMA.16816.F32.BF16 R28, R8, R20, R64 ;  /* 0x00000014081c723c */ /* 0x000fe20000041840 */
[----:B------:R-:W-:Y:S01]  /*6e80*/  FADD.FTZ R2, R241, R2 ;  /* 0x00000002f1027221 */ /* 0x000fe20000010000 */
[----:B------:R-:W-:Y:S01]  /*6e90*/  FADD.FTZ R4, R237, R4 ;  /* 0x00000004ed047221 */ /* 0x000fe20000010000 */
[----:B------:R1:W-:Y:S02]  /*6ea0*/  MUFU.EX2 R39, R7 ;  /* 0x0000000700277308 */ /* 0x0003e40000000800 */
[----:B------:R-:W-:Y:S01]  /*6eb0*/  FADD.FTZ R2, R242, R2 ;  /* 0x00000002f2027221 */ /* 0x000fe20000010000 */
[----:B------:R-:W-:-:S02]  /*6ec0*/  FADD.FTZ R4, R238, R4 ;  /* 0x00000004ee047221 */ /* 0x000fc40000010000 */
[C---:B------:R-:W-:Y:S01]  /*6ed0*/  HMMA.16816.F32.BF16 R52, R8.reuse, R16, R52 ;  /* 0x000000100834723c */ /* 0x040fe20000041834 */
[----:B------:R-:W-:Y:S01]  /*6ee0*/  FADD.FTZ R2, R235, R2 ;  /* 0x00000002eb027221 */ /* 0x000fe20000010000 */
[----:B------:R-:W-:Y:S01]  /*6ef0*/  FADD.FTZ R4, R240, R4 ;  /* 0x00000004f0047221 */ /* 0x000fe20000010000 */
[-C--:B---3--:R-:W-:Y:S01]  /*6f00*/  FFMA.FTZ R6, R208, R0.reuse, -R3 ;  /* 0x00000000d0067223 */ /* 0x088fe20000010803 */
[----:B------:R-:W3:Y:S01]  /*6f10*/  LDSM.16.MT88.4 R16, [R140+0x11000] ;  /* 0x011000008c10783b */ /* 0x000ee20000004200 */
[----:B------:R-:W-:Y:S01]  /*6f20*/  FADD.FTZ R2, R233, R2 ;  /* 0x00000002e9027221 */ /* 0x000fe20000010000 */
[----:B------:R-:W-:Y:S01]  /*6f30*/  FADD.FTZ R4, R175, R4 ;  /* 0x00000004af047221 */ /* 0x000fe20000010000 */
[----:B------:R-:W2:Y:S01]  /*6f40*/  MUFU.EX2 R64, R6 ;  /* 0x0000000600407308 */ /* 0x000ea20000000800 */
[----:B------:R-:W-:Y:S01]  /*6f50*/  HMMA.16816.F32.BF16 R24, R8, R22, R48 ;  /* 0x000000160818723c */ /* 0x000fe20000041830 */
[----:B------:R-:W-:Y:S01]  /*6f60*/  FADD.FTZ R2, R234, R2 ;  /* 0x00000002ea027221 */ /* 0x000fe20000010000 */
[----:B------:R-:W-:Y:S01]  /*6f70*/  FADD.FTZ R4, R181, R4 ;  /* 0x00000004b5047221 */ /* 0x000fe20000010000 */
[----:B-----5:R-:W-:Y:S01]  /*6f80*/  F2FP.BF16.F32.PACK_AB R8, R72, R73 ;  /* 0x000000494808723e */ /* 0x020fe200000010ff */
[----:B-1----:R-:W-:Y:S01]  /*6f90*/  FFMA.FTZ R7, R217, R0, -R5 ;  /* 0x00000000d9077223 */ /* 0x002fe20000010805 */
        /* <DEDUP_REMOVED lines=16> */
[C---:B------:R-:W-:Y:S01]  /*70a0*/  HMMA.16816.F32.BF16 R52, R8.reuse, R12, R52 ;  /* 0x0000000c0834723c */ /* 0x040fe20000041834 */
[-C--:B------:R-:W-:Y:S01]  /*70b0*/  FFMA.FTZ R12, R214, R0.reuse, -R3 ;  /* 0x00000000d60c7223 */ /* 0x080fe20000010803 */
[----:B------:R-:W-:Y:S01]  /*70c0*/  FADD.FTZ R2, R145, R2 ;  /* 0x0000000291027221 */ /* 0x000fe20000010000 */
[----:B------:R-:W-:Y:S01]  /*70d0*/  FADD.FTZ R4, R162, R4 ;  /* 0x00000004a2047221 */ /* 0x000fe20000010000 */
[-C--:B------:R-:W-:Y:S01]  /*70e0*/  FFMA.FTZ R13, R215, R0.reuse, -R5 ;  /* 0x00000000d70d7223 */ /* 0x080fe20000010805 */
[----:B------:R2:W4:Y:S01]  /*70f0*/  MUFU.EX2 R48, R12 ;  /* 0x0000000c00307308 */ /* 0x0005220000000800 */
[----:B------:R-:W-:Y:S01]  /*7100*/  FADD.FTZ R2, R144, R2 ;  /* 0x0000000290027221 */ /* 0x000fe20000010000 */
[----:B------:R-:W-:Y:S01]  /*7110*/  FADD.FTZ R4, R133, R4 ;  /* 0x0000000485047221 */ /* 0x000fe20000010000 */
[C---:B------:R-:W-:Y:S01]  /*7120*/  HMMA.16816.F32.BF16 R44, R8.reuse, R14, R44 ;  /* 0x0000000e082c723c */ /* 0x040fe2000004182c */
[-C--:B------:R-:W-:Y:S01]  /*7130*/  FFMA.FTZ R3, R218, R0.reuse, -R3 ;  /* 0x00000000da037223 */ /* 0x080fe20000010803 */
[----:B------:R-:W-:Y:S01]  /*7140*/  FADD.FTZ R2, R143, R2 ;  /* 0x000000028f027221 */ /* 0x000fe20000010000 */
[----:B------:R-:W-:Y:S01]  /*7150*/  FADD.FTZ R4, R141, R4 ;  /* 0x000000048d047221 */ /* 0x000fe20000010000 */
[----:B------:R-:W-:Y:S01]  /*7160*/  MUFU.EX2 R14, R7 ;  /* 0x00000007000e7308 */ /* 0x000fe20000000800 */
[----:B------:R-:W-:Y:S01]  /*7170*/  LDSM.16.MT88.4 R156, [R156+0x11800] ;  /* 0x011800009c9c783b */ /* 0x000fe20000004200 */
[----:B------:R-:W-:Y:S01]  /*7180*/  FADD.FTZ R2, R142, R2 ;  /* 0x000000028e027221 */ /* 0x000fe20000010000 */
[----:B------:R-:W-:Y:S01]  /*7190*/  FADD.FTZ R4, R132, R4 ;  /* 0x0000000484047221 */ /* 0x000fe20000010000 */
[C---:B---3--:R-:W-:Y:S01]  /*71a0*/  HMMA.16816.F32.BF16 R136, R8.reuse, R16, R60 ;  /* 0x000000100888723c */ /* 0x048fe2000004183c */
[----:B------:R-:W-:Y:S01]  /*71b0*/  LDSM.16.MT88.4 R140, [R140+0x11800] ;  /* 0x011800008c8c783b */ /* 0x000fe20000004200 */
[----:B------:R-:W-:Y:S01]  /*71c0*/  FADD.FTZ R2, R129, R2 ;  /* 0x0000000281027221 */ /* 0x000fe20000010000 */
[----:B------:R-:W-:Y:S01]  /*71d0*/  FADD.FTZ R4, R131, R4 ;  /* 0x0000000483047221 */ /* 0x000fe20000010000 */
[----:B--2---:R-:W-:Y:S01]  /*71e0*/  FFMA.FTZ R12, R216, R0, -R5 ;  /* 0x00000000d80c7223 */ /* 0x004fe20000010805 */
[----:B------:R-:W2:Y:S01]  /*71f0*/  MUFU.EX2 R3, R3 ;  /* 0x0000000300037308 */ /* 0x000ea20000000800 */
[----:B------:R-:W-:Y:S01]  /*7200*/  FADD.FTZ R2, R126, R2 ;  /* 0x000000027e027221 */ /* 0x000fe20000010000 */
[----:B------:R-:W-:Y:S01]  /*7210*/  FADD.FTZ R4, R122, R4 ;  /* 0x000000047a047221 */ /* 0x000fe20000010000 */
[C---:B------:R-:W-:Y:S01]  /*7220*/  HMMA.16816.F32.BF16 R32, R8.reuse, R18, R56 ;  /* 0x000000120820723c */ /* 0x040fe20000041838 */
[----:B------:R-:W3:Y:S01]  /*7230*/  LDSM.16.MT88.4 R16, [R38+0x11000] ;  /* 0x011000002610783b */ /* 0x000ee20000004200 */
[----:B------:R-:W-:Y:S01]  /*7240*/  FADD.FTZ R2, R125, R2 ;  /* 0x000000027d027221 */ /* 0x000fe20000010000 */
[----:B------:R-:W-:Y:S01]  /*7250*/  FADD.FTZ R4, R124, R4 ;  /* 0x000000047c047221 */ /* 0x000fe20000010000 */
[----:B------:R-:W-:Y:S01]  /*7260*/  MUFU.EX2 R12, R12 ;  /* 0x0000000c000c7308 */ /* 0x000fe20000000800 */
[----:B----4-:R-:W-:Y:S01]  /*7270*/  F2FP.BF16.F32.PACK_AB R165, R48, R49 ;  /* 0x0000003130a5723e */ /* 0x010fe200000010ff */
[----:B------:R-:W-:Y:S01]  /*7280*/  FADD.FTZ R2, R128, R2 ;  /* 0x0000000280027221 */ /* 0x000fe20000010000 */
[----:B------:R-:W-:Y:S01]  /*7290*/  FADD.FTZ R4, R123, R4 ;  /* 0x000000047b047221 */ /* 0x000fe20000010000 */
[----:B------:R-:W4:Y:S01]  /*72a0*/  MUFU.EX2 R13, R13 ;  /* 0x0000000d000d7308 */ /* 0x000f220000000800 */
[----:B-1----:R-:W-:Y:S01]  /*72b0*/  HMMA.16816.F32.BF16 R40, R8, R20, R40 ;  /* 0x000000140828723c */ /* 0x002fe20000041828 */
[----:B------:R-:W-:Y:S01]  /*72c0*/  FADD.FTZ R2, R121, R2 ;  /* 0x0000000279027221 */ /* 0x000fe20000010000 */
[----:B------:R-:W-:Y:S01]  /*72d0*/  FADD.FTZ R4, R127, R4 ;  /* 0x000000047f047221 */ /* 0x000fe20000010000 */
[----:B--2---:R-:W-:-:S02]  /*72e0*/  F2FP.BF16.F32.PACK_AB R167, R3, R39 ;  /* 0x0000002703a7723e */ /* 0x004fc400000010ff */
        /* <DEDUP_REMOVED lines=8> */
[----:B----4-:R-:W-:Y:S02]  /*7370*/  F2FP.BF16.F32.PACK_AB R166, R13, R12 ;  /* 0x0000000c0da6723e */ /* 0x010fe400000010ff */
[----:B------:R1:W2:Y:S01]  /*7380*/  MUFU.EX2 R15, R2 ;  /* 0x00000002000f7308 */ /* 0x0002a20000000800 */
[----:B------:R-:W-:Y:S01]  /*7390*/  FADD.FTZ R5, R119, R4 ;  /* 0x0000000477057221 */ /* 0x000fe20000010000 */
[----:B-1----:R-:W-:Y:S01]  /*73a0*/  FADD.FTZ R2, R112, R6 ;  /* 0x0000000670027221 */ /* 0x002fe20000010000 */
[----:B---3--:R-:W-:Y:S01]  /*73b0*/  HMMA.16816.F32.BF16 R28, R8, R16, R28 ;  /* 0x00000010081c723c */ /* 0x008fe2000004181c */
[----:B--2---:R-:W-:Y:S02]  /*73c0*/  F2FP.BF16.F32.PACK_AB R164, R14, R15 ;  /* 0x0000000f0ea4723e */ /* 0x004fe400000010ff */
        /* <DEDUP_REMOVED lines=62> */
[C---:B------:R-:W-:Y:S01]  /*77b0*/  SHF.L.U64.HI R2, R225.reuse, 0x1, R252 ;  /* 0x00000001e1027819 */ /* 0x040fe200000102fc */
[----:B-1----:R-:W-:Y:S02]  /*77c0*/  IMAD.SHL.U32 R0, R225, 0x2, RZ ;  /* 0x00000002e1007824 */ /* 0x002fe400078e00ff */
[----:B------:R-:W-:Y:S02]  /*77d0*/  IMAD.MOV.U32 R132, RZ, RZ, R36 ;  /* 0x000000ffff847224 */ /* 0x000fe400078e0024 */
[----:B------:R1:W-:Y:S01]  /*77e0*/  STL [R1+0x3c], R2 ;  /* 0x00003c0201007387 */ /* 0x0003e20000100800 */
[----:B------:R-:W-:-:S03]  /*77f0*/  IMAD.MOV.U32 R133, RZ, RZ, R37 ;  /* 0x000000ffff857224 */ /* 0x000fc600078e0025 */
[----:B------:R3:W-:Y:S01]  /*7800*/  STL [R1+0x38], R0 ;  /* 0x0000380001007387 */ /* 0x0007e20000100800 */
[C---:B-1----:R-:W-:Y:S01]  /*7810*/  VIADD R2, R87.reuse, 0xfffffffe ;  /* 0xfffffffe57027836 */ /* 0x042fe20000000000 */
[----:B---3--:R-:W-:-:S05]  /*7820*/  IADD3 R0, PT, PT, -R87, 0x1, RZ ;  /* 0x0000000157007810 */ /* 0x008fca0007ffe1ff */
[----:B------:R1:W-:Y:S04]  /*7830*/  STL [R1+0x18], R0 ;  /* 0x0000180001007387 */ /* 0x0003e80000100800 */
[----:B------:R1:W-:Y:S01]  /*7840*/  STL [R1+0x1c], R2 ;  /* 0x00001c0201007387 */ /* 0x0003e20000100800 */
[----:B--2---:R-:W-:-:S04]  /*7850*/  ISETP.NE.U32.AND P1, PT, R188, RZ, PT ;  /* 0x000000ffbc00720c */ /* 0x004fc80003f25070 */
[----:B-1----:R-:W-:-:S13]  /*7860*/  ISETP.NE.AND.EX P1, PT, R189, RZ, PT, P1 ;  /* 0x000000ffbd00720c */ /* 0x002fda0003f25310 */
.L_x_3798:
[----:B--2---:R-:W2:Y:S01]  /*7870*/  LDL R5, [R1+0x14] ;  /* 0x0000140001057983 */ /* 0x004ea20000100800 */
[----:B------:R-:W-:Y:S04]  /*7880*/  DEPBAR.LE SB0, 0x0 ;  /* 0x000080000000791a */ /* 0x000fe80000000000 */
[----:B------:R-:W3:Y:S01]  /*7890*/  LDL R4, [R1+0x10] ;  /* 0x0000100001047983 */ /* 0x000ee20000100800 */
[----:B------:R-:W-:Y:S05]  /*78a0*/  WARPSYNC.ALL ;  /* 0x0000000000007948 */ /* 0x000fea0003800000 */
[----:B------:R-:W-:Y:S01]  /*78b0*/  BAR.SYNC.DEFER_BLOCKING 0x0 ;  /* 0x0000000000007b1d */ /* 0x000fe20000010000 */
[----:B------:R-:W-:Y:S05]  /*78c0*/  @!P1 IMAD.MOV.U32 R0, RZ, RZ, RZ ;  /* 0x000000ffff009224 */ /* 0x000fea00078e00ff */
        /* <DEDUP_REMOVED lines=80> */
.L_x_3793:
[----:B------:R-:W-:Y:S05]  /*7dd0*/  BSYNC.RECONVERGENT B0 ;  /* 0x0000000000007941 */ /* 0x000fea0003800200 */
.L_x_3792:
[----:B------:R-:W3:Y:S01]  /*7de0*/  LDL R2, [R1+0x10] ;  /* 0x0000100001027983 */ /* 0x000ee20000100800 */
[----:B------:R-:W4:Y:S01]  /*7df0*/  S2UR UR6, SR_CgaCtaId ;  /* 0x00000000000679c3 */ /* 0x000f220000008800 */
[C---:B------:R-:W-:Y:S01]  /*7e00*/  SHF.L.U32 R3, R224.reuse, 0x3, RZ ;  /* 0x00000003e0037819 */ /* 0x040fe200000006ff */
[----:B------:R-:W-:Y:S01]  /*7e10*/  UMOV UR7, 0x400 ;  /* 0x0000040000077882 */ /* 0x000fe20000000000 */
[----:B--2---:R-:W2:Y:S01]  /*7e20*/  LDL R4, [R1+0x38] ;  /* 0x0000380001047983 */ /* 0x004ea20000100800 */
[C---:B------:R-:W-:Y:S01]  /*7e30*/  SHF.L.U32 R223, R224.reuse, 0x6, RZ ;  /* 0x00000006e0df7819 */ /* 0x040fe200000006ff */
[----:B------:R-:W-:Y:S01]  /*7e40*/  BSSY.RECONVERGENT B1, `(.L_x_3794) ;  /* 0x00002b3000017945 */ /* 0x000fe20003800200 */
[----:B------:R-:W-:Y:S01]  /*7e50*/  LOP3.LUT R220, R3, 0x38, RZ, 0xc0, !PT ;  /* 0x0000003803dc7812 */ /* 0x000fe200078ec0ff */
[----:B-1----:R-:W5:Y:S01]  /*7e60*/  LDL R0, [R1+0x3c] ;  /* 0x00003c0001007983 */ /* 0x002f620000100800 */
[----:B------:R-:W-:Y:S02]  /*7e70*/  SHF.R.U32.HI R222, RZ, 0x1, R224 ;  /* 0x00000001ffde7819 */ /* 0x000fe400000116e0 */
[C---:B------:R-:W-:Y:S02]  /*7e80*/  SHF.L.U32 R221, R224.reuse, 0x5, RZ ;  /* 0x00000005e0dd7819 */ /* 0x040fe400000006ff */
[----:B------:R-:W-:Y:S02]  /*7e90*/  MOV R217, 0x20 ;  /* 0x0000002000d97802 */ /* 0x000fe40000000f00 */
[----:B------:R-:W-:Y:S02]  /*7ea0*/  LOP3.LUT R221, R221, 0x7c00, RZ, 0xc0, !PT ;  /* 0x00007c00dddd7812 */ /* 0x000fe400078ec0ff */
[C---:B------:R-:W-:Y:S01]  /*7eb0*/  LOP3.LUT P2, RZ, R224.reuse, 0x4, RZ, 0xc0, !PT ;  /* 0x00000004e0ff7812 */ /* 0x040fe2000784c0ff */
[----:B----4-:R-:W-:Y:S06]  /*7ec0*/  ULEA UR6, UR6, UR7, 0x18 ;  /* 0x0000000706067291 */ /* 0x010fec000f8ec0ff */
[----:B------:R-:W-:Y:S02]  /*7ed0*/  MOV R219, UR6 ;  /* 0x0000000600db7c02 */ /* 0x000fe40008000f00 */
[----:B---3--:R-:W-:Y:S02]  /*7ee0*/  MOV R6, R2 ;  /* 0x0000000200067202 */ /* 0x008fe40000000f00 */
[----:B------:R-:W-:Y:S02]  /*7ef0*/  LOP3.LUT R2, R224, 0x38, RZ, 0xc0, !PT ;  /* 0x00000038e0027812 */ /* 0x000fe400078ec0ff */
[----:B--2---:R-:W-:Y:S02]  /*7f00*/  IADD3 R4, P0, PT, R4, R16, RZ ;  /* 0x0000001004047210 */ /* 0x004fe40007f1e0ff */
[--C-:B------:R-:W-:Y:S02]  /*7f10*/  LOP3.LUT R2, R2, 0x1c0, R3.reuse, 0xf8, !PT ;  /* 0x000001c002027812 */ /* 0x100fe400078ef803 */
[----:B-----5:R-:W-:Y:S02]  /*7f20*/  IADD3.X R5, PT, PT, R0, R6, RZ, P0, !PT ;  /* 0x0000000600057210 */ /* 0x020fe400007fe4ff */
[----:B------:R-:W-:Y:S02]  /*7f30*/  LOP3.LUT R2, R2, R220, RZ, 0x3c, !PT ;  /* 0x000000dc02027212 */ /* 0x000fe400078e3cff */
[----:B------:R-:W-:Y:S02]  /*7f40*/  MOV R7, R6 ;  /* 0x0000000600077202 */ /* 0x000fe40000000f00 */
[----:B------:R-:W-:Y:S02]  /*7f50*/  LOP3.LUT R2, R2, 0x1e00, R3, 0xf8, !PT ;  /* 0x00001e0002027812 */ /* 0x000fe400078ef803 */
[----:B------:R-:W-:Y:S02]  /*7f60*/  MOV R6, R16 ;  /* 0x0000001000067202 */ /* 0x000fe40000000f00 */
[----:B------:R-:W-:Y:S02]  /*7f70*/  LEA R227, R2, R219, 0x1 ;  /* 0x000000db02e37211 */ /* 0x000fe400078e08ff */
[-C--:B------:R-:W-:Y:S02]  /*7f80*/  IADD3 R14, P0, PT, R4, R230.reuse, RZ ;  /* 0x000000e6040e7210 */ /* 0x080fe40007f1e0ff */
[----:B------:R-:W-:Y:S01]  /*7f90*/  LOP3.LUT R0, R224, 0x8, RZ, 0xc0, !PT ;  /* 0x00000008e0007812 */ /* 0x000fe200078ec0ff */
[----:B------:R-:W-:Y:S01]  /*7fa0*/  @!PT LDS RZ, [RZ] ;  /* 0x00000000fffff984 */ /* 0x000fe20000000800 */
[----:B------:R-:W-:Y:S01]  /*7fb0*/  @!PT LDS RZ, [RZ] ;  /* 0x00000000fffff984 */ /* 0x000fe20000000800 */
[----:B------:R-:W-:Y:S01]  /*7fc0*/  @!PT LDS RZ, [RZ] ;  /* 0x00000000fffff984 */ /* 0x000fe20000000800 */
[----:B------:R1:W-:Y:S01]  /*7fd0*/  LDGSTS.E.BYPASS.LTC128B.128 [R227+0xa000], desc[UR4][R6.64] ;  /* 0x0a00000006e37fae */ /* 0x0003e2000b981a04 */
[-C--:B------:R-:W-:Y:S02]  /*7fe0*/  IADD3.X R15, PT, PT, R5, R229.reuse, RZ, P0, !PT ;  /* 0x000000e5050f7210 */ /* 0x080fe400007fe4ff */
[-C--:B------:R-:W-:Y:S02]  /*7ff0*/  IADD3 R10, P0, PT, R14, R230.reuse, RZ ;  /* 0x000000e60e0a7210 */ /* 0x080fe40007f1e0ff */
[--C-:B------:R-:W-:Y:S02]  /*8000*/  LOP3.LUT R0, R0, 0x1c0, R223.reuse, 0xf8, !PT ;  /* 0x000001c000007812 */ /* 0x100fe400078ef8df */
[-C--:B------:R-:W-:Y:S01]  /*8010*/  IADD3.X R11, PT, PT, R15, R229.reuse, RZ, P0, !PT ;  /* 0x000000e50f0b7210 */ /* 0x080fe200007fe4ff */
[----:B------:R2:W-:Y:S01]  /*8020*/  LDGSTS.E.BYPASS.LTC128B.128 [R227+0xa800], desc[UR4][R4.64] ;  /* 0x0a80000004e37fae */ /* 0x0005e2000b981a04 */
[-C--:B------:R-:W-:Y:S02]  /*8030*/  IADD3 R12, P0, PT, R10, R230.reuse, RZ ;  /* 0x000000e60a0c7210 */ /* 0x080fe40007f1e0ff */
[----:B------:R-:W-:Y:S02]  /*8040*/  LOP3.LUT R3, R223, 0x400, RZ, 0xc0, !PT ;  /* 0x00000400df037812 */ /* 0x000fe400078ec0ff */
[-C--:B------:R-:W-:Y:S02]  /*8050*/  IADD3.X R13, PT, PT, R11, R229.reuse, RZ, P0, !PT ;  /* 0x000000e50b0d7210 */ /* 0x080fe400007fe4ff */
[----:B------:R-:W-:Y:S01]  /*8060*/  IADD3 R8, P0, PT, R12, R230, RZ ;  /* 0x000000e60c087210 */ /* 0x000fe20007f1e0ff */
[----:B------:R-:W-:Y:S01]  /*8070*/  LDGSTS.E.BYPASS.LTC128B.128 [R227+0xb000], desc[UR4][R14.64] ;  /* 0x0b0000000ee37fae */ /* 0x000fe2000b981a04 */
[----:B------:R-:W-:Y:S02]  /*8080*/  LOP3.LUT R0, R0, R220, RZ, 0x3c, !PT ;  /* 0x000000dc00007212 */ /* 0x000fe400078e3cff */
[----:B------:R-:W-:Y:S02]  /*8090*/  IADD3.X R9, PT, PT, R13, R229, RZ, P0, !PT ;  /* 0x000000e50d097210 */ /* 0x000fe400007fe4ff */
[----:B------:R-:W-:Y:S02]  /*80a0*/  LEA R3, R0, R3, 0x1 ;  /* 0x0000000300037211 */ /* 0x000fe400078e08ff */
[----:B------:R-:W-:Y:S01]  /*80b0*/  LOP3.LUT R0, R222, 0x8, RZ, 0xc0, !PT ;  /* 0x00000008de007812 */ /* 0x000fe200078ec0ff */
[----:B------:R3:W-:Y:S01]  /*80c0*/  LDGSTS.E.BYPASS.LTC128B.128 [R227+0xb800], desc[UR4][R10.64] ;  /* 0x0b8000000ae37fae */ /* 0x0007e2000b981a04 */
[--C-:B------:R-:W-:Y:S02]  /*80d0*/  LOP3.LUT R2, R221, 0x200, R223.reuse, 0xf8, !PT ;  /* 0x00000200dd027812 */ /* 0x100fe400078ef8df */
[----:B-1----:R-:W-:Y:S02]  /*80e0*/  IADD3 R6, P0, PT, R8, R230, RZ ;  /* 0x000000e608067210 */ /* 0x002fe40007f1e0ff */
[----:B------:R-:W-:Y:S02]  /*80f0*/  LOP3.LUT R0, R0, 0x1c0, R223, 0xf8, !PT ;  /* 0x000001c000007812 */ /* 0x000fe400078ef8df */
[-C--:B------:R-:W-:Y:S01]  /*8100*/  IADD3.X R7, PT, PT, R9, R229.reuse, RZ, P0, !PT ;  /* 0x000000e509077210 */ /* 0x080fe200007fe4ff */
[----:B------:R-:W-:Y:S01]  /*8110*/  LDGSTS.E.BYPASS.LTC128B.128 [R227+0xc000], desc[UR4][R12.64] ;  /* 0x0c0000000ce37fae */ /* 0x000fe2000b981a04 */
[----:B------:R-:W-:Y:S02]  /*8120*/  LOP3.LUT R218, R0, R220, RZ, 0x3c, !PT ;  /* 0x000000dc00da7212 */ /* 0x000fe400078e3cff */
[----:B--2---:R-:W-:Y:S02]  /*8130*/  IADD3 R4, P0, PT, R6, R230, RZ ;  /* 0x000000e606047210 */ /* 0x004fe40007f1e0ff */
[----:B------:R-:W-:Y:S02]  /*8140*/  LOP3.LUT R0, R2, R218, RZ, 0xfc, !PT ;  /* 0x000000da02007212 */ /* 0x000fe400078efcff */
[----:B------:R-:W-:Y:S01]  /*8150*/  IADD3.X R5, PT, PT, R7, R229, RZ, P0, !PT ;  /* 0x000000e507057210 */ /* 0x000fe200007fe4ff */
[----:B------:R1:W-:Y:S01]  /*8160*/  LDGSTS.E.BYPASS.LTC128B.128 [R227+0xc800], desc[UR4][R8.64] ;  /* 0x0c80000008e37fae */ /* 0x0003e2000b981a04 */
[----:B------:R-:W-:Y:S02]  /*8170*/  LEA R208, R0, R219, 0x1 ;  /* 0x000000db00d07211 */ /* 0x000fe400078e08ff */
[----:B------:R-:W-:Y:S02]  /*8180*/  IADD3 R3, PT, PT, R219, R3, RZ ;  /* 0x00000003db037210 */ /* 0x000fe40007ffe0ff */
[----:B------:R-:W-:Y:S03]  /*8190*/  MOV R0, 0x40 ;  /* 0x0000004000007802 */ /* 0x000fe60000000f00 */
[----:B------:R-:W-:Y:S01]  /*81a0*/  LDGSTS.E.BYPASS.LTC128B.128 [R227+0xd000], desc[UR4][R6.64] ;  /* 0x0d00000006e37fae */ /* 0x000fe2000b981a04 */
[----:B------:R-:W-:Y:S02]  /*81b0*/  SEL R0, R0, 0xffffffc0, !P2 ;  /* 0xffffffc000007807 */ /* 0x000fe40005000000 */
[----:B---3--:R-:W-:Y:S02]  /*81c0*/  IADD3 R10, P0, PT, R4, R230, RZ ;  /* 0x000000e6040a7210 */ /* 0x008fe40007f1e0ff */
[C---:B------:R-:W-:Y:S02]  /*81d0*/  IADD3 R216, PT, PT, R0.reuse, R208, RZ ;  /* 0x000000d000d87210 */ /* 0x040fe40007ffe0ff */
[----:B------:R-:W-:Y:S01]  /*81e0*/  IADD3.X R11, PT, PT, R5, R229, RZ, P0, !PT ;  /* 0x000000e5050b7210 */ /* 0x000fe200007fe4ff */
[----:B------:R2:W-:Y:S01]  /*81f0*/  LDGSTS.E.BYPASS.LTC128B.128 [R227+0xd800], desc[UR4][R4.64] ;  /* 0x0d80000004e37fae */ /* 0x0005e2000b981a04 */
[----:B------:R-:W-:Y:S07]  /*8200*/  IADD3 R0, PT, PT, R0, R3, RZ ;  /* 0x0000000300007210 */ /* 0x000fee0007ffe0ff */
[----:B------:R-:W-:Y:S01]  /*8210*/  LDGSTS.E.BYPASS.LTC128B.128 [R227+0xe000], desc[UR4][R10.64] ;  /* 0x0e0000000ae37fae */ /* 0x000fe2000b981a04 */
[-C--:B-1----:R-:W-:Y:S04]  /*8220*/  IADD3 R8, P0, PT, R10, R230.reuse, RZ ;  /* 0x000000e60a087210 */ /* 0x082fe80007f1e0ff */
[-C--:B------:R-:W-:Y:S05]  /*8230*/  IADD3.X R9, PT, PT, R11, R229.reuse, RZ, P0, !PT ;  /* 0x000000e50b097210 */ /* 0x080fea00007fe4ff */
[----:B------:R-:W-:Y:S01]  /*8240*/  LDGSTS.E.BYPASS.LTC128B.128 [R227+0xe800], desc[UR4][R8.64] ;  /* 0x0e80000008e37fae */ /* 0x000fe2000b981a04 */
[-C--:B--2---:R-:W-:Y:S04]  /*8250*/  IADD3 R4, P0, PT, R8, R230.reuse, RZ ;  /* 0x000000e608047210 */ /* 0x084fe80007f1e0ff */
[-C--:B------:R-:W-:Y:S02]  /*8260*/  IADD3.X R5, PT, PT, R9, R229.reuse, RZ, P0, !PT ;  /* 0x000000e509057210 */ /* 0x080fe400007fe4ff */
[-C--:B------:R-:W-:Y:S03]  /*8270*/  IADD3 R6, P0, PT, R4, R230.reuse, RZ ;  /* 0x000000e604067210 */ /* 0x080fe60007f1e0ff */
[----:B------:R1:W-:Y:S01]  /*8280*/  LDGSTS.E.BYPASS.LTC128B.128 [R227+0xf000], desc[UR4][R4.64] ;  /* 0x0f00000004e37fae */ /* 0x0003e2000b981a04 */
[-C--:B------:R-:W-:Y:S07]  /*8290*/  IADD3.X R7, PT, PT, R5, R229.reuse, RZ, P0, !PT ;  /* 0x000000e505077210 */ /* 0x080fee00007fe4ff */
[----:B------:R2:W-:Y:S01]  /*82a0*/  LDGSTS.E.BYPASS.LTC128B.128 [R227+0xf800], desc[UR4][R6.64] ;  /* 0x0f80000006e37fae */ /* 0x0005e2000b981a04 */
[-C--:B-1----:R-:W-:Y:S04]  /*82b0*/  IADD3 R4, P0, PT, R6, R230.reuse, RZ ;  /* 0x000000e606047210 */ /* 0x082fe80007f1e0ff */
[-C--:B------:R-:W-:Y:S02]  /*82c0*/  IADD3.X R5, PT, PT, R7, R229.reuse, RZ, P0, !PT ;  /* 0x000000e507057210 */ /* 0x080fe400007fe4ff */
[-C--:B------:R-:W-:Y:S03]  /*82d0*/  IADD3 R8, P0, PT, R4, R230.reuse, RZ ;  /* 0x000000e604087210 */ /* 0x080fe60007f1e0ff */
[----:B------:R1:W-:Y:S01]  /*82e0*/  LDGSTS.E.BYPASS.LTC128B.128 [R227+0x10000], desc[UR4][R4.64] ;  /* 0x1000000004e37fae */ /* 0x0003e2000b981a04 */
[-C--:B------:R-:W-:Y:S02]  /*82f0*/  IADD3.X R9, PT, PT, R5, R229.reuse, RZ, P0, !PT ;  /* 0x000000e505097210 */ /* 0x080fe400007fe4ff */
[-C--:B--2---:R-:W-:Y:S04]  /*8300*/  IADD3 R6, P0, PT, R8, R230.reuse, RZ ;  /* 0x000000e608067210 */ /* 0x084fe80007f1e0ff */
[-C--:B------:R-:W-:Y:S01]  /*8310*/  IADD3.X R7, PT, PT, R9, R229.reuse, RZ, P0, !PT ;  /* 0x000000e509077210 */ /* 0x080fe200007fe4ff */
[----:B------:R2:W-:Y:S08]  /*8320*/  LDGSTS.E.BYPASS.LTC128B.128 [R227+0x10800], desc[UR4][R8.64] ;  /* 0x1080000008e37fae */ /* 0x0005f0000b981a04 */
[----:B------:R-:W-:Y:S01]  /*8330*/  LDGSTS.E.BYPASS.LTC128B.128 [R227+0x11000], desc[UR4][R6.64] ;  /* 0x1100000006e37fae */ /* 0x000fe2000b981a04 */
[----:B-1----:R-:W-:Y:S04]  /*8340*/  IADD3 R4, P0, PT, R6, R230, RZ ;  /* 0x000000e606047210 */ /* 0x002fe80007f1e0ff */
[----:B------:R-:W-:Y:S02]  /*8350*/  IADD3.X R5, PT, PT, R7, R229, RZ, P0, !PT ;  /* 0x000000e507057210 */ /* 0x000fe400007fe4ff */
[----:B------:R-:W-:Y:S03]  /*8360*/  LOP3.LUT P0, RZ, R224, 0x2, RZ, 0xc0, !PT ;  /* 0x00000002e0ff7812 */ /* 0x000fe6000780c0ff */
[----:B------:R1:W-:Y:S01]  /*8370*/  LDGSTS.E.BYPASS.LTC128B.128 [R227+0x11800], desc[UR4][R4.64] ;  /* 0x1180000004e37fae */ /* 0x0003e2000b981a04 */
[----:B------:R-:W-:Y:S04]  /*8380*/  SEL R217, R217, 0xffffffe0, !P0 ;  /* 0xffffffe0d9d97807 */ /* 0x000fe80004000000 */
[C---:B------:R-:W-:Y:S02]  /*8390*/  IADD3 R172, PT, PT, R217.reuse, R208, RZ ;  /* 0x000000d0d9ac7210 */ /* 0x040fe40007ffe0ff */
[----:B------:R-:W-:Y:S01]  /*83a0*/  IADD3 R2, PT, PT, R217, R3, RZ ;  /* 0x00000003d9027210 */ /* 0x000fe20007ffe0ff */
[----:B------:R-:W-:Y:S08]  /*83b0*/  LDSM.16.M88.4 R128, [R208] ;  /* 0x00000000d080783b */ /* 0x000ff00000000200 */
[----:B--2---:R-:W1:Y:S08]  /*83c0*/  LDSM.16.M88.4 R8, [R3+0x2000] ;  /* 0x002000000308783b */ /* 0x004e700000000200 */
        /* <DEDUP_REMOVED lines=15> */
[----:B------:R-:W3:Y:S01]  /*84c0*/  LDSM.16.M88.4 R88, [R3+0x7000] ;  /* 0x007000000358783b */ /* 0x000ee20000000200 */
        /* <DEDUP_REMOVED lines=9> */
[----:B------:R1:W5:Y:S01]  /*8560*/  LDSM.16.M88.4 R168, [R3+0x9800] ;  /* 0x0098000003a8783b */ /* 0x0003620000000200 */
[C---:B------:R-:W-:Y:S07]  /*8570*/  HMMA.16816.F32.BF16 R48, R128.reuse, R50, RZ ;  /* 0x000000328030723c */ /* 0x040fee00000418ff */
[----:B------:R-:W0:Y:S08]  /*8580*/  LDGDEPBAR ;  /* 0x00000000000079af */ /* 0x000e300000000000 */
[----:B------:R-:W-:Y:S01]  /*8590*/  LDSM.16.M88.4 R172, [R172] ;  /* 0x00000000acac783b */ /* 0x000fe20000000200 */
[C---:B------:R-:W-:Y:S07]  /*85a0*/  HMMA.16816.F32.BF16 R52, R128.reuse, R56, RZ ;  /* 0x000000388034723c */ /* 0x040fee00000418ff */
[----:B------:R-:W5:Y:S01]  /*85b0*/  LDSM.16.M88.4 R176, [R2+0x2000] ;  /* 0x0020000002b0783b */ /* 0x000f620000000200 */
[C---:B------:R-:W-:Y:S07]  /*85c0*/  HMMA.16816.F32.BF16 R56, R128.reuse, R58, RZ ;  /* 0x0000003a8038723c */ /* 0x040fee00000418ff */
[----:B-1----:R-:W5:Y:S01]  /*85d0*/  LDL.LU R3, [R1+0x18] ;  /* 0x0000180001037983 */ /* 0x002f620000300800 */
[C---:B--2---:R-:W-:Y:S03]  /*85e0*/  HMMA.16816.F32.BF16 R60, R128.reuse, R64, RZ ;  /* 0x00000040803c723c */ /* 0x044fe600000418ff */
[----:B------:R-:W1:Y:S05]  /*85f0*/  LDSM.16.M88.4 R180, [R2+0x2800] ;  /* 0x0028000002b4783b */ /* 0x000e6a0000000200 */
[C---:B------:R-:W-:Y:S03]  /*8600*/  HMMA.16816.F32.BF16 R64, R128.reuse, R66, RZ ;  /* 0x000000428040723c */ /* 0x040fe600000418ff */
[----:B------:R-:W2:Y:S05]  /*8610*/  LDSM.16.M88.4 R184, [R2+0x3000] ;  /* 0x0030000002b8783b */ /* 0x000eaa0000000200 */
[C---:B------:R-:W-:Y:S03]  /*8620*/  HMMA.16816.F32.BF16 R68, R128.reuse, R72, RZ ;  /* 0x000000488044723c */ /* 0x040fe600000418ff */
[----:B------:R-:W-:Y:S05]  /*8630*/  LDSM.16.M88.4 R188, [R2+0x4000] ;  /* 0x0040000002bc783b */ /* 0x000fea0000000200 */
[C---:B------:R-:W-:Y:S03]  /*8640*/  HMMA.16816.F32.BF16 R72, R128.reuse, R74, RZ ;  /* 0x0000004a8048723c */ /* 0x040fe600000418ff */
[----:B------:R-:W-:Y:S05]  /*8650*/  LDSM.16.M88.4 R192, [R2+0x4800] ;  /* 0x0048000002c0783b */ /* 0x000fea0000000200 */
[C---:B---3--:R-:W-:Y:S03]  /*8660*/  HMMA.16816.F32.BF16 R76, R128.reuse, R80, RZ ;  /* 0x00000050804c723c */ /* 0x048fe600000418ff */
[----:B------:R-:W-:Y:S05]  /*8670*/  LDSM.16.M88.4 R196, [R2+0x5000] ;  /* 0x0050000002c4783b */ /* 0x000fea0000000200 */
[C---:B------:R-:W-:Y:S03]  /*8680*/  HMMA.16816.F32.BF16 R80, R128.reuse, R82, RZ ;  /* 0x000000528050723c */ /* 0x040fe600000418ff */
[----:B------:R-:W-:Y:S05]  /*8690*/  LDSM.16.M88.4 R200, [R2+0x5800] ;  /* 0x0058000002c8783b */ /* 0x000fea0000000200 */
[C---:B------:R-:W-:Y:S03]  /*86a0*/  HMMA.16816.F32.BF16 R84, R128.reuse, R88, RZ ;  /* 0x000000588054723c */ /* 0x040fe600000418ff */
[----:B------:R-:W-:Y:S05]  /*86b0*/  LDSM.16.M88.4 R204, [R2+0x6800] ;  /* 0x0068000002cc783b */ /* 0x000fea0000000200 */
[C---:B------:R-:W-:Y:S03]  /*86c0*/  HMMA.16816.F32.BF16 R88, R128.reuse, R90, RZ ;  /* 0x0000005a8058723c */ /* 0x040fe600000418ff */
[----:B------:R-:W3:Y:S04]  /*86d0*/  LD.E R225, desc[UR4][R134.64+0x18c] ;  /* 0x00018c0486e17980 */ /* 0x000ee8000c101900 */
[----:B------:R-:W-:Y:S01]  /*86e0*/  LDSM.16.M88.4 R208, [R0+0x4000] ;  /* 0x0040000000d0783b */ /* 0x000fe20000000200 */
[C---:B----4-:R-:W-:Y:S07]  /*86f0*/  HMMA.16816.F32.BF16 R92, R128.reuse, R96, RZ ;  /* 0x00000060805c723c */ /* 0x050fee00000418ff */
[----:B------:R-:W-:Y:S01]  /*8700*/  LDSM.16.M88.4 R212, [R0+0x4800] ;  /* 0x0048000000d4783b */ /* 0x000fe20000000200 */
[C---:B------:R-:W-:Y:S08]  /*8710*/  HMMA.16816.F32.BF16 R96, R128.reuse, R98, RZ ;  /* 0x000000628060723c */ /* 0x040ff000000418ff */
        /* <DEDUP_REMOVED lines=8> */
[----:B------:R-:W4:Y:S07]  /*87a0*/  LDSM.16.M88.4 R168, [R2+0x3800] ;  /* 0x0038000002a8783b */ /* 0x000f2e0000000200 */
        /* <DEDUP_REMOVED lines=11> */
[----:B------:R-:W4:Y:S07]  /*8860*/  LDSM.16.M88.4 R168, [R2+0x8000] ;  /* 0x0080000002a8783b */ /* 0x000f2e0000000200 */
        /* <DEDUP_REMOVED lines=12> */
[C---:B-----5:R-:W-:Y:S08]  /*8930*/  HMMA.16816.F32.BF16 R68, R172.reuse, R176, R68 ;  /* 0x000000b0ac44723c */ /* 0x060ff00000041844 */
[C---:B------:R-:W-:Y:S01]  /*8940*/  HMMA.16816.F32.BF16 R72, R172.reuse, R178, R72 ;  /* 0x000000b2ac48723c */ /* 0x040fe20000041848 */
[----:B------:R-:W5:Y:S07]  /*8950*/  LDSM.16.M88.4 R176, [R2+0x8800] ;  /* 0x0088000002b0783b */ /* 0x000f6e0000000200 */
[C---:B------:R-:W-:Y:S08]  /*8960*/  HMMA.16816.F32.BF16 R76, R172.reuse, R204, R76 ;  /* 0x000000ccac4c723c */ /* 0x040ff0000004184c */
[C---:B------:R-:W-:Y:S01]  /*8970*/  HMMA.16816.F32.BF16 R80, R172.reuse, R206, R80 ;  /* 0x000000ceac50723c */ /* 0x040fe20000041850 */
[----:B------:R-:W-:Y:S02]  /*8980*/  LDSM.16.M88.4 R204, [R0+0x3800] ;  /* 0x0038000000cc783b */ /* 0x000fe40000000200 */
[----:B------:R-:W-:Y:S04]  /*8990*/  IADD3 R3, PT, PT, R3, 0x1, RZ ;  /* 0x0000000103037810 */ /* 0x000fe80007ffe0ff */
[----:B------:R-:W-:Y:S01]  /*89a0*/  ISETP.NE.AND P0, PT, R3, RZ, PT ;  /* 0x000000ff0300720c */ /* 0x000fe20003f05270 */
[C---:B-1----:R-:W-:Y:S01]  /*89b0*/  HMMA.16816.F32.BF16 R84, R172.reuse, R180, R84 ;  /* 0x000000b4ac54723c */ /* 0x042fe20000041854 */
[----:B------:R-:W-:Y:S07]  /*89c0*/  STL [R1+0x18], R3 ;  /* 0x0000180301007387 */ /* 0x000fee0000100800 */
[C---:B------:R-:W-:Y:S01]  /*89d0*/  HMMA.16816.F32.BF16 R88, R172.reuse, R182, R88 ;  /* 0x000000b6ac58723c */ /* 0x040fe20000041858 */
[----:B------:R1:W3:Y:S07]  /*89e0*/  LDSM.16.M88.4 R180, [R2+0x9000] ;  /* 0x0090000002b4783b */ /* 0x0002ee0000000200 */
[C---:B--2---:R-:W-:Y:S08]  /*89f0*/  HMMA.16816.F32.BF16 R92, R172.reuse, R184, R92 ;  /* 0x000000b8ac5c723c */ /* 0x044ff0000004185c */
[C---:B------:R-:W-:Y:S01]  /*8a00*/  HMMA.16816.F32.BF16 R96, R172.reuse, R186, R96 ;  /* 0x000000baac60723c */ /* 0x040fe20000041860 */
[----:B------:R-:W2:Y:S02]  /*8a10*/  LDSM.16.M88.4 R184, [R0+0x2800] ;  /* 0x0028000000b8783b */ /* 0x000ea40000000200 */
[C---:B-1----:R-:W-:Y:S05]  /*8a20*/  IADD3 R2, PT, PT, R217.reuse, R0, RZ ;  /* 0x00000000d9027210 */ /* 0x042fea0007ffe0ff */
[C---:B----4-:R-:W-:Y:S08]  /*8a30*/  HMMA.16816.F32.BF16 R100, R172.reuse, R168, R100 ;  /* 0x000000a8ac64723c */ /* 0x050ff00000041864 */
[C---:B------:R-:W-:Y:S01]  /*8a40*/  HMMA.16816.F32.BF16 R104, R172.reuse, R170, R104 ;  /* 0x000000aaac68723c */ /* 0x040fe20000041868 */
[----:B------:R-:W1:Y:S07]  /*8a50*/  LDSM.16.M88.4 R168, [R0+0x5000] ;  /* 0x0050000000a8783b */ /* 0x000e6e0000000200 */
[C---:B-----5:R-:W-:Y:S08]  /*8a60*/  HMMA.16816.F32.BF16 R108, R172.reuse, R176, R108 ;  /* 0x000000b0ac6c723c */ /* 0x060ff0000004186c */
[C---:B------:R-:W-:Y:S01]  /*8a70*/  HMMA.16816.F32.BF16 R112, R172.reuse, R178, R112 ;  /* 0x000000b2ac70723c */ /* 0x040fe20000041870 */
[----:B------:R-:W-:Y:S07]  /*8a80*/  LDSM.16.M88.4 R176, [R0+0x6000] ;  /* 0x0060000000b0783b */ /* 0x000fee0000000200 */
[C---:B---3--:R-:W-:Y:S08]  /*8a90*/  HMMA.16816.F32.BF16 R116, R172.reuse, R180, R116 ;  /* 0x000000b4ac74723c */ /* 0x048ff00000041874 */
[C---:B------:R-:W-:Y:S01]  /*8aa0*/  HMMA.16816.F32.BF16 R120, R172.reuse, R182, R120 ;  /* 0x000000b6ac78723c */ /* 0x040fe20000041878 */
[----:B------:R-:W-:Y:S07]  /*8ab0*/  LDSM.16.M88.4 R180, [R0+0x6800] ;  /* 0x0068000000b4783b */ /* 0x000fee0000000200 */
[C---:B------:R-:W-:Y:S08]  /*8ac0*/  HMMA.16816.F32.BF16 R124, R172.reuse, R188, R124 ;  /* 0x000000bcac7c723c */ /* 0x040ff0000004187c */
[----:B------:R-:W-:Y:S01]  /*8ad0*/  HMMA.16816.F32.BF16 R128, R172, R190, R128 ;  /* 0x000000beac80723c */ /* 0x000fe20000041880 */
[----:B------:R-:W3:Y:S07]  /*8ae0*/  LDSM.16.M88.4 R172, [R0+0x5800] ;  /* 0x0058000000ac783b */ /* 0x000eee0000000200 */
[C---:B------:R-:W-:Y:S01]  /*8af0*/  HMMA.16816.F32.BF16 R4, R192.reuse, R196, R4 ;  /* 0x000000c4c004723c */ /* 0x040fe20000041804 */
[----:B------:R-:W-:Y:S07]  /*8b00*/  LDSM.16.M88.4 R188, [R0+0x7800] ;  /* 0x0078000000bc783b */ /* 0x000fee0000000200 */
[C---:B------:R-:W-:Y:S01]  /*8b10*/  HMMA.16816.F32.BF16 R8, R192.reuse, R198, R8 ;  /* 0x000000c6c008723c */ /* 0x040fe20000041808 */
[----:B------:R-:W-:Y:S07]  /*8b20*/  LDSM.16.M88.4 R196, [R0+0x8000] ;  /* 0x0080000000c4783b */ /* 0x000fee0000000200 */
        /* <DEDUP_REMOVED lines=44> */
[----:B------:R-:W2:Y:S04]  /*8df0*/  MUFU.TANH R172, R4 ;  /* 0x0000000400ac7308 */ /* 0x000ea80000002400 */
[-C--:B------:R-:W-:Y:S01]  /*8e00*/  FMUL.FTZ R8, R8, R225.reuse ;  /* 0x000000e108087220 */ /* 0x080fe20000410000 */
[-C--:B------:R-:W-:Y:S01]  /*8e10*/  FMUL.FTZ R9, R9, R225.reuse ;  /* 0x000000e109097220 */ /* 0x080fe20000410000 */
[-C--:B------:R-:W-:Y:S01]  /*8e20*/  FMUL.FTZ R10, R10, R225.reuse ;  /* 0x000000e10a0a7220 */ /* 0x080fe20000410000 */
[-C--:B------:R-:W-:Y:S03]  /*8e30*/  FMUL.FTZ R11, R11, R225.reuse ;  /* 0x000000e10b0b7220 */ /* 0x080fe60000410000 */
[----:B------:R-:W3:Y:S01]  /*8e40*/  MUFU.TANH R175, R5 ;  /* 0x0000000500af7308 */ /* 0x000ee20000002400 */
[C---:B-1----:R-:W-:Y:S09]  /*8e50*/  HMMA.16816.F32.BF16 R12, R208.reuse, R168, R12 ;  /* 0x000000a8d00c723c */ /* 0x042ff2000004180c */
[----:B------:R-:W1:Y:S01]  /*8e60*/  MUFU.TANH R174, R6 ;  /* 0x0000000600ae7308 */ /* 0x000e620000002400 */
[C---:B------:R-:W-:Y:S09]  /*8e70*/  HMMA.16816.F32.BF16 R16, R208.reuse, R170, R16 ;  /* 0x000000aad010723c */ /* 0x040ff20000041810 */
[----:B------:R4:W1:Y:S01]  /*8e80*/  MUFU.TANH R173, R7 ;  /* 0x0000000700ad7308 */ /* 0x0008620000002400 */
        /* <DEDUP_REMOVED lines=10> */
[----:B----4-:R-:W4:Y:S08]  /*8f30*/  LDSM.16.M88.4 R4, [R2+0x3000] ;  /* 0x003000000204783b */ /* 0x010f300000000200 */
        /* <DEDUP_REMOVED lines=49> */
[C---:B-----5:R-:W-:Y:S07]  /*9250*/  HMMA.16816.F32.BF16 R44, R208.reuse, R8, R44 ;  /* 0x00000008d02c723c */ /* 0x060fee000004182c */
[----:B------:R5:W1:Y:S01]  /*9260*/  MUFU.TANH R207, R39 ;  /* 0x0000002700cf7308 */ /* 0x000a620000002400 */
[C---:B------:R-:W-:Y:S01]  /*9270*/  HMMA.16816.F32.BF16 R48, R208.reuse, R10, R48 ;  /* 0x0000000ad030723c */ /* 0x040fe20000041830 */
[----:B------:R-:W2:Y:S08]  /*9280*/  LDSM.16.M88.4 R8, [R2+0x5800] ;  /* 0x005800000208783b */ /* 0x000eb00000000200 */
        /* <DEDUP_REMOVED lines=24> */
[C---:B--2---:R-:W-:Y:S06]  /*9410*/  HMMA.16816.F32.BF16 R60, R208.reuse, R8, R60 ;  /* 0x00000008d03c723c */ /* 0x044fec000004183c */
[----:B------:R-:W2:Y:S02]  /*9420*/  MUFU.TANH R185, R21 ;  /* 0x0000001500b97308 */ /* 0x000ea40000002400 */
        /* <DEDUP_REMOVED lines=111> */
[C---:B-----5:R-:W-:Y:S03]  /*9b20*/  HMMA.16816.F32.BF16 R124, R208.reuse, R8, R124 ;  /* 0x00000008d07c723c */ /* 0x060fe6000004187c */
[-C--:B------:R-:W-:Y:S06]  /*9b30*/  FMUL.FTZ R120, R120, R225.reuse ;  /* 0x000000e178787220 */ /* 0x080fec0000410000 */
[----:B------:R-:W1:Y:S01]  /*9b40*/  MUFU.TANH R24, R111 ;  /* 0x0000006f00187308 */ /* 0x000e620000002400 */
        /* <DEDUP_REMOVED lines=13> */
[----:B-----5:R-:W-:Y:S09]  /*9c20*/  FMUL.FTZ R0, R131, R225 ;  /* 0x000000e183007220 */ /* 0x020ff20000410000 */
        /* <DEDUP_REMOVED lines=92> */
[----:B------:R-:W-:Y:S03]  /*a1f0*/  IADD3 R9, PT, PT, R245, -0x100, RZ ;  /* 0xffffff00f5097810 */ /* 0x000fe60007ffe0ff */
[----:B------:R-:W3:Y:S01]  /*a200*/  LDL.64 R14, [R1] ;  /* 0x00000000010e7983 */ /* 0x000ee20000100a00 */
[----:B------:R-:W-:Y:S02]  /*a210*/  IABS R7, R10 ;  /* 0x0000000a00077213 */ /* 0x000fe40000000000 */
[----:B------:R-:W-:Y:S02]  /*a220*/  IABS R6, R9 ;  /* 0x0000000900067213 */ /* 0x000fe40000000000 */
[-C--:B--2---:R-:W-:Y:S02]  /*a230*/  IABS R0, R2.reuse ;  /* 0x0000000200007213 */ /* 0x084fe40000000000 */
[-C--:B------:R-:W-:Y:S02]  /*a240*/  IABS R8, R2.reuse ;  /* 0x0000000200087213 */ /* 0x080fe40000000000 */
[----:B------:R-:W2:Y:S01]  /*a250*/  I2F.RP R4, R0 ;  /* 0x0000000000047306 */ /* 0x000ea20000209400 */
[-C--:B------:R-:W-:Y:S02]  /*a260*/  LOP3.LUT R10, R10, R2.reuse, RZ, 0x3c, !PT ;  /* 0x000000020a0a7212 */ /* 0x080fe400078e3cff */
[----:B------:R-:W-:Y:S01]  /*a270*/  IMAD.MOV R8, RZ, RZ, -R8 ;  /* 0x000000ffff087224 */ /* 0x000fe200078e0a08 */
[----:B------:R-:W-:Y:S02]  /*a280*/  LOP3.LUT R9, R9, R2, RZ, 0x3c, !PT ;  /* 0x0000000209097212 */ /* 0x000fe400078e3cff */
[----:B------:R-:W-:Y:S04]  /*a290*/  ISETP.GE.AND P0, PT, R10, RZ, PT ;  /* 0x000000ff0a00720c */ /* 0x000fe80003f06270 */
[----:B--2---:R-:W2:Y:S02]  /*a2a0*/  MUFU.RCP R4, R4 ;  /* 0x0000000400047308 */ /* 0x004ea40000001000 */
[----:B--2---:R-:W-:Y:S08]  /*a2b0*/  VIADD R4, R4, 0xffffffe ;  /* 0x0ffffffe04047836 */ /* 0x004ff00000000000 */
[----:B------:R-:W2:Y:S02]  /*a2c0*/  F2I.FTZ.U32.TRUNC.NTZ R5, R4 ;  /* 0x0000000400057305 */ /* 0x000ea4000021f000 */
[--C-:B--2---:R-:W-:Y:S02]  /*a2d0*/  IMAD.MOV R3, RZ, RZ, -R5.reuse ;  /* 0x000000ffff037224 */ /* 0x104fe400078e0a05 */
        /* <DEDUP_REMOVED lines=16> */
[----:B------:R-:W-:Y:S02]  /*a3e0*/  ISETP.NE.AND P4, PT, R2, RZ, PT ;  /* 0x000000ff0200720c */ /* 0x000fe40003f85270 */
[----:B------:R-:W-:Y:S07]  /*a3f0*/  LOP3.LUT R0, RZ, R2, RZ, 0x33, !PT ;  /* 0x00000002ff007212 */ /* 0x000fee00078e33ff */
[----:B------:R-:W-:Y:S02]  /*a400*/  @P5 IADD3 R3, PT, PT, R3, 0x1, RZ ;  /* 0x0000000103035810 */ /* 0x000fe40007ffe0ff */
[----:B------:R-:W-:Y:S03]  /*a410*/  @P6 VIADD R4, R4, 0x1 ;  /* 0x0000000104046836 */ /* 0x000fe60000000000 */
[----:B------:R-:W-:Y:S02]  /*a420*/  @!P0 IMAD.MOV R3, RZ, RZ, -R3 ;  /* 0x000000ffff038224 */ /* 0x000fe400078e0a03 */
[----:B------:R-:W-:Y:S03]  /*a430*/  @!P3 IADD3 R4, PT, PT, -R4, RZ, RZ ;  /* 0x000000ff0404b210 */ /* 0x000fe60007ffe1ff */
        /* <DEDUP_REMOVED lines=8> */
[----:B------:R3:W4:Y:S02]  /*a4c0*/  LD.E R10, desc[UR4][R8.64] ;  /* 0x00000004080a7980 */ /* 0x000724000c101900 */
[----:B------:R-:W-:Y:S02]  /*a4d0*/  IMAD R2, R2, R0, -0x100 ;  /* 0xffffff0002027424 */ /* 0x000fe400078e0200 */
[----:B------:R-:W4:Y:S03]  /*a4e0*/  LD.E R9, desc[UR4][R6.64] ;  /* 0x0000000406097980 */ /* 0x000f26000c101900 */
        /* <DEDUP_REMOVED lines=16> */
.L_x_3797:
[----:B------:R-:W-:Y:S05]  /*a5f0*/  BSYNC.RECONVERGENT B0 ;  /* 0x0000000000007941 */ /* 0x000fea0003800200 */
.L_x_3796:
[----:B------:R-:W3:Y:S01]  /*a600*/  LDL R2, [R1+0x28] ;  /* 0x0000280001027983 */ /* 0x000ee20000100800 */
[----:B------:R-:W-:Y:S03]  /*a610*/  IMAD.MOV.U32 R10, RZ, RZ, R11 ;  /* 0x000000ffff0a7224 */ /* 0x000fe600078e000b */
[----:B------:R-:W2:Y:S04]  /*a620*/  LDL R0, [R1+0x8] ;  /* 0x0000080001007983 */ /* 0x000ea80000100800 */
[----:B------:R-:W4:Y:S01]  /*a630*/  LDL R3, [R1+0x40] ;  /* 0x0000400001037983 */ /* 0x000f220000100800 */
[C---:B---3--:R-:W-:Y:S01]  /*a640*/  LEA R8, P0, R2.reuse, R11, 0x1 ;  /* 0x0000000b02087211 */ /* 0x048fe200078008ff */
[----:B--2---:R-:W-:Y:S03]  /*a650*/  IMAD.MOV.U32 R11, RZ, RZ, R0 ;  /* 0x000000ffff0b7224 */ /* 0x004fe600078e0000 */
[----:B----4-:R-:W-:Y:S02]  /*a660*/  LEA.HI.X R9, R2, R0, R3, 0x1, P0 ;  /* 0x0000000002097211 */ /* 0x010fe400000f0c03 */
[----:B------:R-:W-:Y:S01]  /*a670*/  @!PT LDS RZ, [RZ] ;  /* 0x00000000fffff984 */ /* 0x000fe20000000800 */
[----:B------:R-:W-:Y:S01]  /*a680*/  @!PT LDS RZ, [RZ] ;  /* 0x00000000fffff984 */ /* 0x000fe20000000800 */
[----:B------:R-:W-:Y:S01]  /*a690*/  @!PT LDS RZ, [RZ] ;  /* 0x00000000fffff984 */ /* 0x000fe20000000800 */
[----:B------:R2:W-:Y:S01]  /*a6a0*/  LDGSTS.E.BYPASS.LTC128B.128 [R227+0x2000], desc[UR4][R10.64] ;  /* 0x020000000ae37fae */ /* 0x0005e2000b981a04 */
[-C--:B------:R-:W-:Y:S03]  /*a6b0*/  IADD3 R6, P0, PT, R8, R228.reuse, RZ ;  /* 0x000000e408067210 */ /* 0x080fe60007f1e0ff */
[----:B------:R3:W-:Y:S02]  /*a6c0*/  LDGSTS.E.BYPASS.LTC128B.128 [R227+0x2800], desc[UR4][R8.64] ;  /* 0x0280000008e37fae */ /* 0x0007e4000b981a04 */
        /* <DEDUP_REMOVED lines=8> */
[----:B------:R5:W-:Y:S01]  /*a750*/  LDGSTS.E.BYPASS.LTC128B.128 [R227+0x4000], desc[UR4][R2.64] ;  /* 0x0400000002e37fae */ /* 0x000be2000b981a04 */
[--C-:B------:R-:W-:Y:S01]  /*a760*/  IMAD.X R15, R3, 0x1, R226.reuse, P0 ;  /* 0x00000001030f7824 */ /* 0x100fe200000e06e2 */
[-C--:B-1----:R-:W-:Y:S04]  /*a770*/  IADD3 R12, P0, PT, R14, R228.reuse, RZ ;  /* 0x000000e40e0c7210 */ /* 0x082fe80007f1e0ff */
[----:B------:R-:W-:Y:S01]  /*a780*/  LDGSTS.E.BYPASS.LTC128B.128 [R227+0x4800], desc[UR4][R14.64] ;  /* 0x048000000ee37fae */ /* 0x000fe2000b981a04 */
[--C-:B------:R-:W-:Y:S01]  /*a790*/  IMAD.X R13, R15, 0x1, R226.reuse, P0 ;  /* 0x000000010f0d7824 */ /* 0x100fe200000e06e2 */
[-C--:B------:R-:W-:Y:S04]  /*a7a0*/  IADD3 R18, P0, PT, R12, R228.reuse, RZ ;  /* 0x000000e40c127210 */ /* 0x080fe80007f1e0ff */
        /* <DEDUP_REMOVED lines=20> */
[-C--:B------:R-:W-:Y:S04]  /*a8f0*/  IADD3 R2, P0, PT, R4, R228.reuse, RZ ;  /* 0x000000e404027210 */ /* 0x080fe80007f1e0ff */
[----:B------:R2:W-:Y:S01]  /*a900*/  LDGSTS.E.BYPASS.LTC128B.128 [R227+0x8800], desc[UR4][R4.64] ;  /* 0x0880000004e37fae */ /* 0x0005e2000b981a04 */
[--C-:B------:R-:W-:Y:S05]  /*a910*/  IMAD.X R3, R5, 0x1, R226.reuse, P0 ;  /* 0x0000000105037824 */ /* 0x100fea00000e06e2 */
[----:B------:R2:W-:Y:S01]  /*a920*/  LDGSTS.E.BYPASS.LTC128B.128 [R227+0x9000], desc[UR4][R2.64] ;  /* 0x0900000002e37fae */ /* 0x0005e2000b981a04 */
[----:B-1----:R-:W-:Y:S05]  /*a930*/  IADD3 R10, P0, PT, R2, R228, RZ ;  /* 0x000000e4020a7210 */ /* 0x002fea0007f1e0ff */
[----:B------:R-:W-:Y:S05]  /*a940*/  IMAD.X R11, R3, 0x1, R226, P0 ;  /* 0x00000001030b7824 */ /* 0x000fea00000e06e2 */
[----:B------:R2:W-:Y:S04]  /*a950*/  LDGSTS.E.BYPASS.LTC128B.128 [R227+0x9800], desc[UR4][R10.64] ;  /* 0x098000000ae37fae */ /* 0x0005e8000b981a04 */
[----:B------:R-:W0:Y:S02]  /*a960*/  LDGDEPBAR ;  /* 0x00000000000079af */ /* 0x000e240000000000 */
.L_x_3795:
[----:B------:R-:W-:Y:S05]  /*a970*/  BSYNC.RECONVERGENT B1 ;  /* 0x0000000000017941 */ /* 0x000fea0003800200 */
.L_x_3794:
[----:B--2---:R-:W2:Y:S01]  /*a980*/  LD.E R3, desc[UR4][R134.64+0xdc] ;  /* 0x0000dc0486037980 */ /* 0x004ea2000c101900 */
        /* <DEDUP_REMOVED lines=86> */
[----:B------:R-:W-:Y:S01]  /*aef0*/  IADD3 R68, PT, PT, R217, R42, RZ ;  /* 0x0000002ad9447210 */ /* 0x000fe20007ffe0ff */
[----:B------:R-:W-:Y:S01]  /*af00*/  LDSM.16.MT88.4 R28, [R42] ;  /* 0x000000002a1c783b */ /* 0x000fe20000004200 */
[C---:B------:R-:W-:Y:S01]  /*af10*/  FSETP.NEU.FTZ.AND P0, PT, R36.reuse, -INF , PT ;  /* 0xff8000002400780b */ /* 0x040fe20003f1d000 */
[----:B------:R-:W-:Y:S01]  /*af20*/  FADD.FTZ R0, -R36, R132 ;  /* 0x0000008424007221 */ /* 0x000fe20000010100 */
[----:B------:R-:W-:Y:S05]  /*af30*/  MOV R132, R22 ;  /* 0x0000001600847202 */ /* 0x000fea0000000f00 */
[----:B------:R-:W3:Y:S08]  /*af40*/  LDSM.16.MT88.4 R20, [R43+0xa000] ;  /* 0x00a000002b14783b */ /* 0x000ef00000004200 */
[----:B------:R-:W4:Y:S08]  /*af50*/  LDSM.16.MT88.4 R48, [R68] ;  /* 0x000000004430783b */ /* 0x000f300000004200 */
        /* <DEDUP_REMOVED lines=22> */
[----:B------:R-:W-:Y:S07]  /*b0c0*/  FMUL.FTZ R17, R2, R149 ;  /* 0x0000009502117220 */ /* 0x000fee0000410000 */
[----:B------:R2:W-:Y:S01]  /*b0d0*/  MUFU.EX2 R225, R32 ;  /* 0x0000002000e17308 */ /* 0x0005e20000000800 */
[C---:B-1----:R-:W-:Y:S01]  /*b0e0*/  FMUL.FTZ R6, R0.reuse, R138 ;  /* 0x0000008a00067220 */ /* 0x042fe20000410000 */
[C---:B------:R-:W-:Y:S01]  /*b0f0*/  FMUL.FTZ R7, R0.reuse, R139 ;  /* 0x0000008b00077220 */ /* 0x040fe20000410000 */
[C---:B------:R-:W-:Y:S01]  /*b100*/  FMUL.FTZ R10, R0.reuse, R142 ;  /* 0x0000008e000a7220 */ /* 0x040fe20000410000 */
[C---:B------:R-:W-:Y:S01]  /*b110*/  FMUL.FTZ R11, R0.reuse, R143 ;  /* 0x0000008f000b7220 */ /* 0x040fe20000410000 */
[--C-:B---3--:R-:W-:Y:S01]  /*b120*/  FFMA.FTZ R4, R173, R3, -R72.reuse ;  /* 0x00000003ad047223 */ /* 0x108fe20000010848 */
[C---:B------:R-:W-:Y:S01]  /*b130*/  FMUL.FTZ R18, R0.reuse, R150 ;  /* 0x0000009600127220 */ /* 0x040fe20000410000 */
[----:B------:R-:W-:Y:S03]  /*b140*/  FMUL.FTZ R19, R0, R151 ;  /* 0x0000009700137220 */ /* 0x000fe60000410000 */
[----:B------:R1:W-:Y:S01]  /*b150*/  MUFU.EX2 R131, R33 ;  /* 0x0000002100837308 */ /* 0x0003e20000000800 */
[-CC-:B----4-:R-:W-:Y:S01]  /*b160*/  FFMA.FTZ R5, R174, R3.reuse, -R72.reuse ;  /* 0x00000003ae057223 */ /* 0x190fe20000010848 */
[----:B-----5:R-:W-:Y:S01]  /*b170*/  F2FP.BF16.F32.PACK_AB R44, R127, R66 ;  /* 0x000000427f2c723e */ /* 0x020fe200000010ff */
[----:B------:R-:W-:Y:S07]  /*b180*/  FMUL.FTZ R26, R0, R158 ;  /* 0x0000009e001a7220 */ /* 0x000fee0000410000 */
[----:B------:R3:W-:Y:S01]  /*b190*/  MUFU.EX2 R119, R4 ;  /* 0x0000000400777308 */ /* 0x0007e20000000800 */
[----:B------:R-:W-:Y:S01]  /*b1a0*/  MOV R138, R24 ;  /* 0x00000018008a7202 */ /* 0x000fe20000000f00 */
[--C-:B--2---:R-:W-:Y:S01]  /*b1b0*/  FFMA.FTZ R32, R182, R3, -R72.reuse ;  /* 0x00000003b6207223 */ /* 0x104fe20000010848 */
[----:B------:R-:W-:Y:S07]  /*b1c0*/  FMUL.FTZ R27, R0, R159 ;  /* 0x0000009f001b7220 */ /* 0x000fee0000410000 */
[----:B------:R2:W4:Y:S01]  /*b1d0*/  MUFU.EX2 R117, R5 ;  /* 0x0000000500757308 */ /* 0x0005220000000800 */
[C---:B------:R-:W-:Y:S01]  /*b1e0*/  FMUL.FTZ R24, R2.reuse, R156 ;  /* 0x0000009c02187220 */ /* 0x040fe20000410000 */
[----:B------:R-:W-:Y:S01]  /*b1f0*/  FMUL.FTZ R25, R2, R157 ;  /* 0x0000009d02197220 */ /* 0x000fe20000410000 */
[C---:B------:R-:W-:Y:S07]  /*b200*/  FMUL.FTZ R34, R0.reuse, R166 ;  /* 0x000000a600227220 */ /* 0x040fee0000410000 */
[----:B------:R5:W-:Y:S01]  /*b210*/  MUFU.EX2 R223, R32 ;  /* 0x0000002000df7308 */ /* 0x000be20000000800 */
[----:B------:R-:W-:Y:S01]  /*b220*/  FMUL.FTZ R35, R0, R167 ;  /* 0x000000a700237220 */ /* 0x000fe20000410000 */
[-C--:B-1----:R-:W-:Y:S01]  /*b230*/  FFMA.FTZ R33, R183, R3.reuse, -R72 ;  /* 0x00000003b7217223 */ /* 0x082fe20000010848 */
[----:B------:R-:W-:Y:S01]  /*b240*/  MOV R139, R64 ;  /* 0x00000040008b7202 */ /* 0x000fe20000000f00 */
[--C-:B------:R-:W-:Y:S01]  /*b250*/  FFMA.FTZ R64, R187, R3, -R70.reuse ;  /* 0x00000003bb407223 */ /* 0x100fe20000010846 */
[----:B------:R-:W-:Y:S01]  /*b260*/  MOV R187, R111 ;  /* 0x0000006f00bb7202 */ /* 0x000fe20000000f00 */
[-CC-:B---3--:R-:W-:Y:S04]  /*b270*/  FFMA.FTZ R4, R176, R3.reuse, -R70.reuse ;  /* 0x00000003b0047223 */ /* 0x188fe80000010846 */
[----:B------:R1:W-:Y:S01]  /*b280*/  MUFU.EX2 R217, R33 ;  /* 0x0000002100d97308 */ /* 0x0003e20000000800 */
[----:B--2---:R-:W-:Y:S09]  /*b290*/  FFMA.FTZ R5, R177, R3, -R70 ;  /* 0x00000003b1057223 */ /* 0x004ff20000010846 */
[----:B------:R2:W-:Y:S01]  /*b2a0*/  MUFU.EX2 R120, R4 ;  /* 0x0000000400787308 */ /* 0x0005e20000000800 */
[----:B----4-:R-:W-:Y:S01]  /*b2b0*/  F2FP.BF16.F32.PACK_AB R45, R119, R117 ;  /* 0x00000075772d723e */ /* 0x010fe200000010ff */
[C---:B-----5:R-:W-:Y:S08]  /*b2c0*/  FMUL.FTZ R32, R2.reuse, R164 ;  /* 0x000000a402207220 */ /* 0x060ff00000410000 */
[----:B------:R3:W4:Y:S10]  /*b2d0*/  MUFU.EX2 R126, R5 ;  /* 0x00000005007e7308 */ /* 0x0007340000000800 */
[----:B------:R5:W-:Y:S01]  /*b2e0*/  MUFU.EX2 R183, R64 ;  /* 0x0000004000b77308 */ /* 0x000be20000000800 */
[----:B-1----:R-:W-:Y:S09]  /*b2f0*/  FMUL.FTZ R33, R2, R165 ;  /* 0x000000a502217220 */ /* 0x002ff20000410000 */
[----:B------:R-:W-:Y:S01]  /*b300*/  MUFU.EX2 R39, R39 ;  /* 0x0000002700277308 */ /* 0x000fe20000000800 */
[-CC-:B--2---:R-:W-:Y:S09]  /*b310*/  FFMA.FTZ R4, R168, R3.reuse, -R72.reuse ;  /* 0x00000003a8047223 */ /* 0x184ff20000010848 */
[----:B------:R-:W-:Y:S01]  /*b320*/  MUFU.EX2 R41, R41 ;  /* 0x0000002900297308 */ /* 0x000fe20000000800 */
[-C--:B---3--:R-:W-:Y:S01]  /*b330*/  FFMA.FTZ R5, R169, R3.reuse, -R72 ;  /* 0x00000003a9057223 */ /* 0x088fe20000010848 */
[----:B----4-:R-:W-:Y:S08]  /*b340*/  F2FP.BF16.F32.PACK_AB R46, R120, R126 ;  /* 0x0000007e782e723e */ /* 0x010ff000000010ff */
[----:B------:R1:W2:Y:S01]  /*b350*/  MUFU.EX2 R9, R4 ;  /* 0x0000000400097308 */ /* 0x0002a20000000800 */
[--C-:B-----5:R-:W-:Y:S01]  /*b360*/  FFMA.FTZ R64, R194, R3, -R70.reuse ;  /* 0x00000003c2407223 */ /* 0x120fe20000010846 */
[----:B------:R-:W-:Y:S08]  /*b370*/  MOV R194, R132 ;  /* 0x0000008400c27202 */ /* 0x000ff00000000f00 */
[----:B------:R3:W4:Y:S01]  /*b380*/  MUFU.EX2 R128, R5 ;  /* 0x0000000500807308 */ /* 0x0007220000000800 */
[C---:B-1----:R-:W-:Y:S01]  /*b390*/  FMUL.FTZ R4, R2.reuse, R136 ;  /* 0x0000008802047220 */ /* 0x042fe20000410000 */
[----:B--2---:R-:W-:Y:S01]  /*b3a0*/  MOV R136, R9 ;  /* 0x0000000900887202 */ /* 0x004fe20000000f00 */
[C---:B------:R-:W-:Y:S01]  /*b3b0*/  FMUL.FTZ R9, R2.reuse, R141 ;  /* 0x0000008d02097220 */ /* 0x040fe20000410000 */
[----:B---3--:R-:W-:Y:S02]  /*b3c0*/  FMUL.FTZ R5, R2, R137 ;  /* 0x0000008902057220 */ /* 0x008fe40000410000 */
        /* <DEDUP_REMOVED lines=58> */
[--C-:B------:R-:W-:Y:S01]  /*b770*/  FFMA.FTZ R65, R199, R3, -R72.reuse ;  /* 0x00000003c7417223 */ /* 0x100fe20000010848 */
[----:B------:R-:W-:Y:S08]  /*b780*/  MOV R199, R138 ;  /* 0x0000008a00c77202 */ /* 0x000ff00000000f00 */
[----:B------:R-:W-:Y:S01]  /*b790*/  MUFU.EX2 R181, R61 ;  /* 0x0000003d00b57308 */ /* 0x000fe20000000800 */
[C---:B-1----:R-:W-:Y:S09]  /*b7a0*/  HMMA.16816.F32.BF16 R28, R44.reuse, R48, R28 ;  /* 0x000000302c1c723c */ /* 0x042ff2000004181c */
[----:B------:R1:W-:Y:S01]  /*b7b0*/  MUFU.EX2 R175, R65 ;  /* 0x0000004100af7308 */ /* 0x0003e20000000800 */
[----:B------:R-:W-:Y:S01]  /*b7c0*/  MOV R190, R113 ;  /* 0x0000007100be7202 */ /* 0x000fe20000000f00 */
[----:B---3--:R-:W-:Y:S01]  /*b7d0*/  FFMA.FTZ R60, R189, R3, -R72 ;  /* 0x00000003bd3c7223 */ /* 0x008fe20000010848 */
[----:B------:R-:W-:Y:S01]  /*b7e0*/  MOV R189, R116 ;  /* 0x0000007400bd7202 */ /* 0x000fe20000000f00 */
[----:B------:R-:W-:Y:S01]  /*b7f0*/  HMMA.16816.F32.BF16 R32, R44, R50, R32 ;  /* 0x000000322c20723c */ /* 0x000fe20000041820 */
[----:B-----5:R-:W3:Y:S05]  /*b800*/  LDSM.16.MT88.4 R56, [R43+0xb000] ;  /* 0x00b000002b38783b */ /* 0x020eea0000004200 */
[----:B------:R-:W5:Y:S01]  /*b810*/  MUFU.EX2 R182, R60 ;  /* 0x0000003c00b67308 */ /* 0x000f620000000800 */
[----:B----4-:R-:W-:Y:S02]  /*b820*/  F2FP.BF16.F32.PACK_AB R44, R186, R210 ;  /* 0x000000d2ba2c723e */ /* 0x010fe400000010ff */
[----:B--2---:R-:W-:Y:S02]  /*b830*/  F2FP.BF16.F32.PACK_AB R45, R184, R180 ;  /* 0x000000b4b82d723e */ /* 0x004fe400000010ff */
[----:B------:R-:W-:Y:S01]  /*b840*/  F2FP.BF16.F32.PACK_AB R46, R183, R185 ;  /* 0x000000b9b72e723e */ /* 0x000fe200000010ff */
[----:B------:R-:W-:Y:S01]  /*b850*/  LDSM.16.MT88.4 R48, [R68+0x1000] ;  /* 0x001000004430783b */ /* 0x000fe20000004200 */
[--C-:B-1----:R-:W-:Y:S01]  /*b860*/  FFMA.FTZ R65, R193, R3, -R70.reuse ;  /* 0x00000003c1417223 */ /* 0x102fe20000010846 */
[----:B------:R-:W-:Y:S03]  /*b870*/  MOV R193, R112 ;  /* 0x0000007000c17202 */ /* 0x000fe60000000f00 */
[----:B------:R1:W-:Y:S01]  /*b880*/  MUFU.EX2 R176, R65 ;  /* 0x0000004100b07308 */ /* 0x0003e20000000800 */
[----:B-----5:R-:W-:Y:S02]  /*b890*/  F2FP.BF16.F32.PACK_AB R47, R182, R181 ;  /* 0x000000b5b62f723e */ /* 0x020fe400000010ff */
[----:B------:R-:W2:Y:S05]  /*b8a0*/  LDSM.16.MT88.4 R60, [R42+0x1000] ;  /* 0x001000002a3c783b */ /* 0x000eaa0000004200 */
[C---:B------:R-:W-:Y:S03]  /*b8b0*/  HMMA.16816.F32.BF16 R4, R44.reuse, R52, R4 ;  /* 0x000000342c04723c */ /* 0x040fe60000041804 */
[--C-:B------:R-:W-:Y:S01]  /*b8c0*/  FFMA.FTZ R52, R192, R3, -R70.reuse ;  /* 0x00000003c0347223 */ /* 0x100fe20000010846 */
[----:B------:R-:W-:Y:S01]  /*b8d0*/  MOV R192, R107 ;  /* 0x0000006b00c07202 */ /* 0x000fe20000000f00 */
[----:B-1----:R-:W-:Y:S02]  /*b8e0*/  LDSM.16.MT88.4 R64, [R42+0x1800] ;  /* 0x001800002a40783b */ /* 0x002fe40000004200 */
[----:B------:R1:W4:Y:S01]  /*b8f0*/  MUFU.EX2 R177, R52 ;  /* 0x0000003400b17308 */ /* 0x0003220000000800 */
[C---:B------:R-:W-:Y:S08]  /*b900*/  HMMA.16816.F32.BF16 R8, R44.reuse, R54, R8 ;  /* 0x000000362c08723c */ /* 0x040ff00000041808 */
[C---:B---3--:R-:W-:Y:S01]  /*b910*/  HMMA.16816.F32.BF16 R12, R44.reuse, R56, R12 ;  /* 0x000000382c0c723c */ /* 0x048fe2000004180c */
[----:B-1----:R-:W1:Y:S07]  /*b920*/  LDSM.16.MT88.4 R52, [R69+0xb800] ;  /* 0x00b800004534783b */ /* 0x002e6e0000004200 */
        /* <DEDUP_REMOVED lines=9> */
[-C--:B------:R-:W-:Y:S01]  /*b9c0*/  FFMA.FTZ R62, R203, R3.reuse, -R70 ;  /* 0x00000003cb3e7223 */ /* 0x080fe20000010846 */
[----:B------:R-:W-:Y:S02]  /*b9d0*/  MOV R195, R130 ;  /* 0x0000008200c37202 */ /* 0x000fe40000000f00 */
[----:B------:R-:W-:Y:S01]  /*b9e0*/  MOV R203, R128 ;  /* 0x0000008000cb7202 */ /* 0x000fe20000000f00 */
[C---:B------:R-:W-:Y:S05]  /*b9f0*/  HMMA.16816.F32.BF16 R28, R44.reuse, R48, R28 ;  /* 0x000000302c1c723c */ /* 0x040fea000004181c */
[----:B------:R-:W-:Y:S01]  /*ba00*/  MUFU.EX2 R169, R62 ;  /* 0x0000003e00a97308 */ /* 0x000fe20000000800 */
[----:B--2---:R-:W-:Y:S01]  /*ba10*/  FFMA.FTZ R61, R196, R3, -R72 ;  /* 0x00000003c43d7223 */ /* 0x004fe20000010848 */
[----:B------:R-:W-:Y:S01]  /*ba20*/  MOV R196, R133 ;  /* 0x0000008500c47202 */ /* 0x000fe20000000f00 */
[----:B------:R-:W-:Y:S07]  /*ba30*/  HMMA.16816.F32.BF16 R32, R44, R50, R32 ;  /* 0x000000322c20723c */ /* 0x000fee0000041820 */
        /* <DEDUP_REMOVED lines=18> */
[----:B------:R2:W-:Y:S01]  /*bb60*/  MUFU.EX2 R167, R60 ;  /* 0x0000003c00a77308 */ /* 0x0005e20000000800 */
[----:B------:R-:W-:Y:S01]  /*bb70*/  MOV R205, R119 ;  /* 0x0000007700cd7202 */ /* 0x000fe20000000f00 */
[C---:B---3--:R-:W-:Y:S03]  /*bb80*/  HMMA.16816.F32.BF16 R12, R44.reuse, R56, R12 ;  /* 0x000000382c0c723c */ /* 0x048fe6000004180c */
[-C--:B------:R-:W-:Y:S01]  /*bb90*/  FFMA.FTZ R56, R201, R3.reuse, -R70 ;  /* 0x00000003c9387223 */ /* 0x080fe20000010846 */
[-C--:B------:R-:W-:Y:S01]  /*bba0*/  FFMA.FTZ R57, R204, R3.reuse, -R72 ;  /* 0x00000003cc397223 */ /* 0x080fe20000010848 */
[----:B-1----:R-:W1:Y:S01]  /*bbb0*/  LDSM.16.MT88.4 R52, [R69+0xc000] ;  /* 0x00c000004534783b */ /* 0x002e620000004200 */
[----:B------:R-:W-:Y:S02]  /*bbc0*/  MOV R201, R124 ;  /* 0x0000007c00c97202 */ /* 0x000fe40000000f00 */
[----:B------:R3:W4:Y:S01]  /*bbd0*/  MUFU.EX2 R171, R56 ;  /* 0x0000003800ab7308 */ /* 0x0007220000000800 */
[C---:B------:R-:W-:Y:S09]  /*bbe0*/  HMMA.16816.F32.BF16 R16, R44.reuse, R58, R16 ;  /* 0x0000003a2c10723c */ /* 0x040ff20000041810 */
[----:B------:R-:W-:Y:S01]  /*bbf0*/  MUFU.EX2 R164, R57 ;  /* 0x0000003900a47308 */ /* 0x000fe20000000800 */
[----:B------:R-:W-:Y:S01]  /*bc00*/  MOV R204, R120 ;  /* 0x0000007800cc7202 */ /* 0x000fe20000000f00 */
[----:B--2---:R-:W-:Y:S01]  /*bc10*/  LDSM.16.MT88.4 R60, [R42+0x2000] ;  /* 0x002000002a3c783b */ /* 0x004fe20000004200 */
[C---:B------:R-:W-:Y:S03]  /*bc20*/  HMMA.16816.F32.BF16 R20, R44.reuse, R64, R20 ;  /* 0x000000402c14723c */ /* 0x040fe60000041814 */
[-C--:B------:R-:W-:Y:S01]  /*bc30*/  FFMA.FTZ R64, R214, R3.reuse, -R70 ;  /* 0x00000003d6407223 */ /* 0x080fe20000010846 */
[-CC-:B------:R-:W-:Y:S01]  /*bc40*/  FFMA.FTZ R65, R233, R3.reuse, -R72.reuse ;  /* 0x00000003e9417223 */ /* 0x180fe20000010848 */
[--C-:B---3--:R-:W-:Y:S01]  /*bc50*/  FFMA.FTZ R56, R207, R3, -R72.reuse ;  /* 0x00000003cf387223 */ /* 0x108fe20000010848 */
[----:B------:R-:W-:Y:S01]  /*bc60*/  MOV R207, R136 ;  /* 0x0000008800cf7202 */ /* 0x000fe20000000f00 */
[----:B------:R2:W-:Y:S01]  /*bc70*/  MUFU.EX2 R163, R64 ;  /* 0x0000004000a37308 */ /* 0x0005e20000000800 */
[C---:B------:R-:W-:Y:S09]  /*bc80*/  HMMA.16816.F32.BF16 R24, R44.reuse, R66, R24 ;  /* 0x000000422c18723c */ /* 0x040ff20000041818 */
[----:B------:R3:W5:Y:S01]  /*bc90*/  MUFU.EX2 R165, R56 ;  /* 0x0000003800a57308 */ /* 0x0007620000000800 */
[----:B------:R-:W-:Y:S02]  /*bca0*/  MOV R233, R94 ;  /* 0x0000005e00e97202 */ /* 0x000fe40000000f00 */
[----:B------:R-:W-:Y:S07]  /*bcb0*/  MOV R214, R117 ;  /* 0x0000007500d67202 */ /* 0x000fee0000000f00 */
[----:B------:R1:W-:Y:S01]  /*bcc0*/  MUFU.EX2 R156, R65 ;  /* 0x00000041009c7308 */ /* 0x0003e20000000800 */
[C---:B------:R-:W-:Y:S03]  /*bcd0*/  HMMA.16816.F32.BF16 R28, R44.reuse, R48, R28 ;  /* 0x000000302c1c723c */ /* 0x040fe6000004181c */
[-C--:B--2---:R-:W-:Y:S05]  /*bce0*/  FFMA.FTZ R64, R232, R3.reuse, -R72 ;  /* 0x00000003e8407223 */ /* 0x084fea0000010848 */
[----:B------:R-:W-:Y:S01]  /*bcf0*/  HMMA.16816.F32.BF16 R32, R44, R50, R32 ;  /* 0x000000322c20723c */ /* 0x000fe20000041820 */
[----:B---3--:R-:W2:Y:S01]  /*bd00*/  LDSM.16.MT88.4 R56, [R43+0xc000] ;  /* 0x00c000002b38783b */ /* 0x008ea20000004200 */
[----:B------:R-:W-:Y:S01]  /*bd10*/  MUFU.EX2 R162, R64 ;  /* 0x0000004000a27308 */ /* 0x000fe20000000800 */
[----:B----4-:R-:W-:Y:S02]  /*bd20*/  F2FP.BF16.F32.PACK_AB R44, R171, R168 ;  /* 0x000000a8ab2c723e */ /* 0x010fe400000010ff */
[----:B-----5:R-:W-:Y:S01]  /*bd30*/  F2FP.BF16.F32.PACK_AB R45, R165, R164 ;  /* 0x000000a4a52d723e */ /* 0x020fe200000010ff */
[-CC-:B-1----:R-:W-:Y:S01]  /*bd40*/  FFMA.FTZ R65, R213, R3.reuse, -R70.reuse ;  /* 0x00000003d5417223 */ /* 0x182fe20000010846 */
[----:B------:R-:W-:Y:S02]  /*bd50*/  F2FP.BF16.F32.PACK_AB R46, R169, R170 ;  /* 0x000000aaa92e723e */ /* 0x000fe400000010ff */
[----:B------:R-:W-:Y:S01]  /*bd60*/  F2FP.BF16.F32.PACK_AB R47, R167, R166 ;  /* 0x000000a6a72f723e */ /* 0x000fe200000010ff */
[----:B------:R-:W1:Y:S02]  /*bd70*/  LDSM.16.MT88.4 R48, [R68+0x2000] ;  /* 0x002000004430783b */ /* 0x000e640000004200 */
[----:B------:R3:W-:Y:S04]  /*bd80*/  MUFU.EX2 R161, R65 ;  /* 0x0000004100a17308 */ /* 0x0007e80000000800 */
[C---:B------:R-:W-:Y:S03]  /*bd90*/  HMMA.16816.F32.BF16 R4, R44.reuse, R52, R4 ;  /* 0x000000342c04723c */ /* 0x040fe60000041804 */
[--C-:B------:R-:W-:Y:S01]  /*bda0*/  FFMA.FTZ R52, R212, R3, -R70.reuse ;  /* 0x00000003d4347223 */ /* 0x100fe20000010846 */
[----:B------:R-:W-:Y:S02]  /*bdb0*/  MOV R212, R188 ;  /* 0x000000bc00d47202 */ /* 0x000fe40000000f00 */
[----:B------:R-:W-:Y:S01]  /*bdc0*/  MOV R188, R109 ;  /* 0x0000006d00bc7202 */ /* 0x000fe20000000f00 */
        /* <DEDUP_REMOVED lines=109> */
[-CC-:B--2---:R-:W-:Y:S01]  /*c4a0*/  FFMA.FTZ R56, R191, R3.reuse, -R72.reuse ;  /* 0x00000003bf387223 */ /* 0x184fe20000010848 */
        /* <DEDUP_REMOVED lines=105> */
[----:B------:R-:W4:Y:S01]  /*cb40*/  LDL.LU R99, [R1+0x1c] ;  /* 0x00001c0001637983 */ /* 0x000f220000300800 */
[----:B-1----:R-:W-:Y:S03]  /*cb50*/  F2FP.BF16.F32.PACK_AB R47, R93, R96 ;  /* 0x000000605d2f723e */ /* 0x002fe600000010ff */
[----:B------:R-:W1:Y:S04]  /*cb60*/  LDSM.16.MT88.4 R60, [R42+0x5800] ;  /* 0x005800002a3c783b */ /* 0x000e680000004200 */
        /* <DEDUP_REMOVED lines=25> */
[----:B-----5:R-:W3:Y:S06]  /*cd00*/  LDSM.16.MT88.4 R52, [R69+0x10000] ;  /* 0x010000004534783b */ /* 0x020eec0000004200 */
[----:B------:R5:W-:Y:S01]  /*cd10*/  MUFU.EX2 R86, R2 ;  /* 0x0000000200567308 */ /* 0x000be20000000800 */
[----:B------:R-:W-:Y:S04]  /*cd20*/  FADD.FTZ R58, R204, R64 ;  /* 0x00000040cc3a7221 */ /* 0x000fe80000010000 */
[----:B------:R-:W-:Y:S01]  /*cd30*/  FADD.FTZ R61, R225, R58 ;  /* 0x0000003ae13d7221 */ /* 0x000fe20000010000 */
[----:B-1----:R-:W-:Y:S01]  /*cd40*/  FFMA.FTZ R0, R103, R3, -R72 ;  /* 0x0000000367007223 */ /* 0x002fe20000010848 */
[----:B--2---:R-:W-:Y:S03]  /*cd50*/  F2FP.BF16.F32.PACK_AB R44, R90, R89 ;  /* 0x000000595a2c723e */ /* 0x004fe600000010ff */
[----:B------:R1:W2:Y:S01]  /*cd60*/  MUFU.EX2 R85, R0 ;  /* 0x0000000000557308 */ /* 0x0002a20000000800 */
[-C--:B-----5:R-:W-:Y:S09]  /*cd70*/  FFMA.FTZ R2, R105, R3.reuse, -R70 ;  /* 0x0000000369027223 */ /* 0x0a0ff20000010846 */
[----:B------:R5:W3:Y:S01]  /*cd80*/  MUFU.EX2 R88, R2 ;  /* 0x0000000200587308 */ /* 0x000ae20000000800 */
[----:B-1----:R-:W-:Y:S01]  /*cd90*/  FADD.FTZ R0, R211, R56 ;  /* 0x00000038d3007221 */ /* 0x002fe20000010000 */
[-C--:B------:R-:W-:Y:S01]  /*cda0*/  FFMA.FTZ R56, R106, R3.reuse, -R72 ;  /* 0x000000036a387223 */ /* 0x080fe20000010848 */
[----:B--2---:R-:W-:Y:S02]  /*cdb0*/  F2FP.BF16.F32.PACK_AB R45, R85, R86 ;  /* 0x00000056552d723e */ /* 0x004fe400000010ff */
[----:B------:R-:W-:Y:S01]  /*cdc0*/  FADD.FTZ R60, R218, R0 ;  /* 0x00000000da3c7221 */ /* 0x000fe20000010000 */
[-C--:B------:R-:W-:Y:S01]  /*cdd0*/  FFMA.FTZ R0, R201, R3.reuse, -R72 ;  /* 0x00000003c9007223 */ /* 0x080fe20000010848 */
[----:B-----5:R-:W-:Y:S03]  /*cde0*/  FADD.FTZ R2, R202, R61 ;  /* 0x0000003dca027221 */ /* 0x020fe60000010000 */
[----:B------:R1:W-:Y:S01]  /*cdf0*/  MUFU.EX2 R84, R56 ;  /* 0x0000003800547308 */ /* 0x0003e20000000800 */
[----:B------:R-:W-:Y:S01]  /*ce00*/  FADD.FTZ R60, R223, R60 ;  /* 0x0000003cdf3c7221 */ /* 0x000fe20000010000 */
[----:B------:R-:W-:Y:S01]  /*ce10*/  FFMA.FTZ R61, R195, R3, -R70 ;  /* 0x00000003c33d7223 */ /* 0x000fe20000010846 */
[----:B------:R-:W-:Y:S07]  /*ce20*/  FADD.FTZ R2, R196, R2 ;  /* 0x00000002c4027221 */ /* 0x000fee0000010000 */
[----:B------:R2:W5:Y:S01]  /*ce30*/  MUFU.EX2 R83, R0 ;  /* 0x0000000000537308 */ /* 0x0005620000000800 */
[----:B---3--:R-:W-:Y:S09]  /*ce40*/  F2FP.BF16.F32.PACK_AB R46, R88, R87 ;  /* 0x00000057582e723e */ /* 0x008ff200000010ff */
[----:B------:R3:W-:Y:S01]  /*ce50*/  MUFU.EX2 R81, R61 ;  /* 0x0000003d00517308 */ /* 0x0007e20000000800 */
[----:B-1----:R-:W1:Y:S01]  /*ce60*/  LDSM.16.MT88.4 R56, [R43+0x10000] ;  /* 0x010000002b38783b */ /* 0x002e620000004200 */
[----:B--2---:R-:W-:Y:S01]  /*ce70*/  FADD.FTZ R0, R217, R60 ;  /* 0x0000003cd9007221 */ /* 0x004fe20000010000 */
[----:B------:R-:W-:Y:S01]  /*ce80*/  FADD.FTZ R60, R197, R2 ;  /* 0x00000002c53c7221 */ /* 0x000fe20000010000 */
[----:B-----5:R-:W-:Y:S02]  /*ce90*/  F2FP.BF16.F32.PACK_AB R47, R83, R84 ;  /* 0x00000054532f723e */ /* 0x020fe400000010ff */
        /* <DEDUP_REMOVED lines=17> */
[----:B---3--:R-:W-:Y:S01]  /*cfb0*/  FADD.FTZ R61, R176, R60 ;  /* 0x0000003cb03d7221 */ /* 0x008fe20000010000 */
[----:B------:R3:W5:Y:S01]  /*cfc0*/  MUFU.EX2 R82, R2 ;  /* 0x0000000200527308 */ /* 0x0007620000000800 */
        /* <DEDUP_REMOVED lines=25> */
[----:B------:R-:W-:Y:S01]  /*d160*/  IADD3 R99, PT, PT, R99, -0x1, RZ ;  /* 0xffffffff63637810 */ /* 0x000fe20007ffe0ff */
[----:B-1----:R-:W1:Y:S01]  /*d170*/  LDSM.16.MT88.4 R48, [R43+0x10800] ;  /* 0x010800002b30783b */ /* 0x002e620000004200 */
[----:B------:R-:W-:Y:S05]  /*d180*/  HMMA.16816.F32.BF16 R32, R44, R54, R32 ;  /* 0x000000362c20723c */ /* 0x000fea0000041820 */
[----:B------:R3:W-:Y:S01]  /*d190*/  MUFU.EX2 R73, R61 ;  /* 0x0000003d00497308 */ /* 0x0007e20000000800 */
[----:B-----5:R-:W-:Y:S02]  /*d1a0*/  F2FP.BF16.F32.PACK_AB R44, R82, R81 ;  /* 0x00000051522c723e */ /* 0x020fe400000010ff */
[----:B------:R-:W-:Y:S01]  /*d1b0*/  F2FP.BF16.F32.PACK_AB R45, R78, R79 ;  /* 0x0000004f4e2d723e */ /* 0x000fe200000010ff */
        /* <DEDUP_REMOVED lines=8> */
[----:B------:R-:W-:Y:S01]  /*d240*/  FADD.FTZ R2, R163, R2 ;  /* 0x00000002a3027221 */ /* 0x000fe20000010000 */
[----:B------:R-:W-:Y:S01]  /*d250*/  STL [R1+0x1c], R99 ;  /* 0x00001c6301007387 */ /* 0x000fe20000100800 */
[----:B------:R-:W-:Y:S01]  /*d260*/  ISETP.NE.AND P0, PT, R99, -0x1, PT ;  /* 0xffffffff6300780c */ /* 0x000fe20003f05270 */
        /* <DEDUP_REMOVED lines=155> */
.L_x_3791:
        /* <DEDUP_REMOVED lines=13> */
.L_x_3806:
[----:B------:R-:W1:Y:S01]  /*dcf0*/  MUFU.RCP R0, R21 ;  /* 0x0000001500007308 */ /* 0x000e620000001000 */
[----:B------:R-:W-:Y:S01]  /*dd00*/  FSETP.NE.FTZ.AND P1, PT, R21, RZ, PT ;  /* 0x000000ff1500720b */ /* 0x000fe20003f35000 */
[----:B----4-:R-:W-:Y:S01]  /*dd10*/  FADD.FTZ R22, R2, R3 ;  /* 0x0000000302167221 */ /* 0x010fe20000010000 */
[C---:B------:R-:W-:Y:S01]  /*dd20*/  SHF.L.U32 R5, R224.reuse, 0x4, RZ ;  /* 0x00000004e0057819 */ /* 0x040fe200000006ff */
[----:B------:R-:W-:Y:S01]  /*dd30*/  IMAD.SHL.U32 R3, R224, 0x2, RZ ;  /* 0x00000002e0037824 */ /* 0x000fe200078e00ff */
[----:B------:R-:W-:Y:S02]  /*dd40*/  MOV R16, 0x10 ;  /* 0x0000001000107802 */ /* 0x000fe40000000f00 */
[----:B------:R-:W-:Y:S02]  /*dd50*/  LOP3.LUT R5, R5, 0x1c0, RZ, 0xc0, !PT ;  /* 0x000001c005057812 */ /* 0x000fe400078ec0ff */
[----:B------:R-:W-:Y:S02]  /*dd60*/  FSETP.NE.FTZ.AND P0, PT, R22, RZ, PT ;  /* 0x000000ff1600720b */ /* 0x000fe40003f15000 */
[----:B------:R-:W-:-:S02]  /*dd70*/  LOP3.LUT R221, R221, 0x6, R3, 0xf8, !PT ;  /* 0x00000006dddd7812 */ /* 0x000fc400078ef803 */
[----:B------:R-:W-:Y:S02]  /*dd80*/  R2P PR, R224, 0x18 ;  /* 0x00000018e0007804 */ /* 0x000fe40000000000 */
[----:B------:R-:W-:Y:S02]  /*dd90*/  SEL R16, R16, 0xfffffff0, !P2 ;  /* 0xfffffff010107807 */ /* 0x000fe40005000000 */
[----:B-1----:R-:W-:Y:S02]  /*dda0*/  FSEL R2, R0, 1, P1 ;  /* 0x3f80000000027808 */ /* 0x002fe40000800000 */
        /* <DEDUP_REMOVED lines=38> */
[----:B------:R-:W-:Y:S01]  /*e010*/  IMAD R219, R2, 0x2, R219 ;  /* 0x0000000202db7824 */ /* 0x000fe200078e02db */
[----:B------:R-:W-:-:S02]  /*e020*/  F2FP.BF16.F32.PACK_AB R0, R137, R136 ;  /* 0x000000888900723e */ /* 0x000fc400000010ff */
[----:B------:R-:W-:Y:S01]  /*e030*/  F2FP.BF16.F32.PACK_AB R3, R3, R138 ;  /* 0x0000008a0303723e */ /* 0x000fe200000010ff */
[----:B------:R-:W-:Y:S01]  /*e040*/  IMAD.IADD R2, R6, 0x1, R219 ;  /* 0x0000000106027824 */ /* 0x000fe200078e02db */
[----:B------:R-:W-:Y:S01]  /*e050*/  IADD3 R5, PT, PT, R16, R219, RZ ;  /* 0x000000db10057210 */ /* 0x000fe20007ffe0ff */
[----:B------:R1:W-:Y:S01]  /*e060*/  STS [R219], R0 ;  /* 0x00000000db007388 */ /* 0x0003e20000000800 */
        /* <DEDUP_REMOVED lines=17> */
[C---:B-1----:R-:W-:Y:S01]  /*e180*/  IADD3 R0, PT, PT, R219.reuse, 0x40, RZ ;  /* 0x00000040db007810 */ /* 0x042fe20007ffe0ff */
[----:B------:R-:W-:Y:S01]  /*e190*/  @P4 VIADD R0, R219, 0xffffffc0 ;  /* 0xffffffc0db004836 */ /* 0x000fe20000000000 */
[----:B------:R-:W-:-:S04]  /*e1a0*/  F2FP.BF16.F32.PACK_AB R11, R11, R166 ;  /* 0x000000a60b0b723e */ /* 0x000fc800000010ff */
[C---:B--2---:R-:W-:Y:S02]  /*e1b0*/  IADD3 R3, PT, PT, R16.reuse, R0, RZ ;  /* 0x0000000010037210 */ /* 0x044fe40007ffe0ff */
[----:B----4-:R-:W-:-:S05]  /*e1c0*/  IADD3 R4, PT, PT, R16, R2, RZ ;  /* 0x0000000210047210 */ /* 0x010fca0007ffe0ff */
        /* <DEDUP_REMOVED lines=8> */
[----:B------:R2:W-:Y:S01]  /*e250*/  STS [R2+0x400], R12 ;  /* 0x0004000c02007388 */ /* 0x0005e20000000800 */
[----:B-1----:R-:W-:-:S05]  /*e260*/  IMAD.IADD R0, R16, 0x1, R2 ;  /* 0x0000000110007824 */ /* 0x002fca00078e0202 */
[----:B------:R-:W-:Y:S04]  /*e270*/  STS [R0], R17 ;  /* 0x0000001100007388 */ /* 0x000fe80000000800 */
[----:B------:R1:W-:Y:S04]  /*e280*/  STS [R0+0x400], R11 ;  /* 0x0004000b00007388 */ /* 0x0003e80000000800 */
[----:B------:R-:W3:Y:S04]  /*e290*/  LD.E.64 R4, desc[UR4][R134.64+0x80] ;  /* 0x0000800486047980 */ /* 0x000ee8000c101b00 */
[----:B--2---:R-:W2:Y:S04]  /*e2a0*/  LD.E.64 R2, desc[UR4][R134.64+0x90] ;  /* 0x0000900486027980 */ /* 0x004ea8000c101b00 */
[----:B------:R-:W4:Y:S01]  /*e2b0*/  LD.E.64 R6, desc[UR4][R134.64+0x88] ;  /* 0x0000880486067980 */ /* 0x000f22000c101b00 */
[----:B------:R-:W1:Y:S01]  /*e2c0*/  S2R R24, SR_CTAID.X ;  /* 0x0000000000187919 */ /* 0x000e620000002500 */
[----:B------:R-:W3:Y:S01]  /*e2d0*/  S2R R41, SR_CTAID.Y ;  /* 0x0000000000297919 */ /* 0x000ee20000002600 */
[----:B------:R-:W2:Y:S01]  /*e2e0*/  S2R R42, SR_CTAID.Z ;  /* 0x00000000002a7919 */ /* 0x000ea20000002700 */
[----:B-1----:R-:W3:Y:S04]  /*e2f0*/  LD.E.U8 R0, desc[UR4][R134.64+0x1c8] ;  /* 0x0001c80486007980 */ /* 0x002ee8000c101100 */
[----:B------:R-:W4:Y:S01]  /*e300*/  LD.E.64 R10, desc[UR4][R134.64+0x70] ;  /* 0x00007004860a7980 */ /* 0x000f22000c101b00 */
[----:B------:R-:W-:Y:S05]  /*e310*/  WARPSYNC.ALL ;  /* 0x0000000000007948 */ /* 0x000fea0003800000 */
[----:B------:R1:W5:Y:S01]  /*e320*/  LD.E.64 R14, desc[UR4][R134.64+0xa0] ;  /* 0x0000a004860e7980 */ /* 0x000362000c101b00 */
[----:B------:R-:W-:Y:S01]  /*e330*/  MOV R8, R220 ;  /* 0x000000dc00087202 */ /* 0x000fe20000000f00 */
[----:B------:R-:W-:Y:S01]  /*e340*/  IMAD.MOV.U32 R9, RZ, RZ, RZ ;  /* 0x000000ffff097224 */ /* 0x000fe200078e00ff */
[----:B------:R-:W-:-:S02]  /*e350*/  SHF.L.U32 R40, R24, 0x6, RZ ;  /* 0x0000000618287819 */ /* 0x000fc400000006ff */
[----:B---3--:R-:W-:-:S13]  /*e360*/  ISETP.NE.AND P2, PT, R0, RZ, PT ;  /* 0x000000ff0000720c */ /* 0x008fda0003f45270 */
[----:B------:R-:W3:Y:S04]  /*e370*/  @!P2 LD.E R33, desc[UR4][R134.64+0x60] ;  /* 0x000060048621a980 */ /* 0x000ee8000c101900 */
[----:B------:R-:W3:Y:S04]  /*e380*/  @P2 LD.E R35, desc[UR4][R134.64+0xd4] ;  /* 0x0000d40486232980 */ /* 0x000ee8000c101900 */
[----:B------:R-:W3:Y:S04]  /*e390*/  @!P2 LD.E R34, desc[UR4][R134.64+0xb4] ;  /* 0x0000b4048622a980 */ /* 0x000ee8000c101900 */
[----:B------:R-:W3:Y:S01]  /*e3a0*/  @P2 LD.E R38, desc[UR4][R134.64+0xb4] ;  /* 0x0000b40486262980 */ /* 0x000ee2000c101900 */
[----:B------:R-:W-:Y:S01]  /*e3b0*/  BAR.SYNC.DEFER_BLOCKING 0x0 ;  /* 0x0000000000007b1d */ /* 0x000fe20000010000 */
[----:B------:R-:W-:-:S02]  /*e3c0*/  IMAD R12, R5, R41, RZ ;  /* 0x00000029050c7224 */ /* 0x000fc400078e02ff */
[----:B--2---:R-:W-:Y:S02]  /*e3d0*/  IMAD R0, R3, R42, RZ ;  /* 0x0000002a03007224 */ /* 0x004fe400078e02ff */
[----:B------:R-:W-:-:S04]  /*e3e0*/  IMAD.WIDE.U32 R4, R4, R41, RZ ;  /* 0x0000002904047225 */ /* 0x000fc800078e00ff */
[----:B------:R-:W-:-:S04]  /*e3f0*/  IMAD.WIDE.U32 R2, R2, R42, RZ ;  /* 0x0000002a02027225 */ /* 0x000fc800078e00ff */
[----:B----4-:R-:W-:-:S04]  /*e400*/  IMAD.WIDE.U32 R8, R40, R6, R8 ;  /* 0x0000000628087225 */ /* 0x010fc800078e0008 */
[----:B------:R-:W-:Y:S01]  /*e410*/  IMAD R13, R7, R40, RZ ;  /* 0x00000028070d7224 */ /* 0x000fe200078e02ff */
[----:B------:R-:W-:Y:S02]  /*e420*/  IADD3 R2, P4, P3, R2, R8, R4 ;  /* 0x0000000802027210 */ /* 0x000fe40007b9e004 */
[----:B------:R-:W-:Y:S01]  /*e430*/  IADD3 R5, PT, PT, R5, R12, RZ ;  /* 0x0000000c05057210 */ /* 0x000fe20007ffe0ff */
[----:B------:R-:W-:Y:S01]  /*e440*/  IMAD.IADD R8, R9, 0x1, R13 ;  /* 0x0000000109087824 */ /* 0x000fe200078e020d */
[----:B------:R-:W-:Y:S01]  /*e450*/  IADD3 R0, PT, PT, R3, R0, RZ ;  /* 0x0000000003007210 */ /* 0x000fe20007ffe0ff */
[----:B------:R-:W2:Y:S01]  /*e460*/  @P1 MUFU.LG2 R4, R21 ;  /* 0x0000001500041308 */ /* 0x000ea20000000c00 */
[----:B------:R1:W4:Y:S02]  /*e470*/  LDS.128 R28, [R227] ;  /* 0x00000000e31c7984 */ /* 0x0003240000000c00 */
[----:B------:R-:W-:Y:S02]  /*e480*/  IADD3.X R3, PT, PT, R0, R8, R5, P4, P3 ;  /* 0x0000000800037210 */ /* 0x000fe400027e6405 */
[----:B------:R1:W1:Y:S03]  /*e490*/  LDS.128 R24, [R227+0x800] ;  /* 0x00080000e3187984 */ /* 0x0002660000000c00 */
[----:B------:R2:W2:Y:S01]  /*e4a0*/  @P0 MUFU.LG2 R5, R22 ;  /* 0x0000001600050308 */ /* 0x0004a20000000c00 */
[----:B------:R1:W1:Y:S01]  /*e4b0*/  LDS.128 R16, [R227+0x1800] ;  /* 0x00180000e3107984 */ /* 0x0002620000000c00 */
[----:B------:R-:W-:-:S03]  /*e4c0*/  SHF.R.U32.HI R0, RZ, 0x3, R224 ;  /* 0x00000003ff007819 */ /* 0x000fc600000116e0 */
[----:B--2---:R2:W1:Y:S01]  /*e4d0*/  LDS.128 R20, [R227+0x1000] ;  /* 0x00100000e3147984 */ /* 0x0044620000000c00 */
[----:B------:R-:W-:Y:S01]  /*e4e0*/  @P1 FMUL.FTZ R4, R4, 0.69314718246459960938 ;  /* 0x3f31721804041820 */ /* 0x000fe20000410000 */
[----:B------:R-:W-:Y:S01]  /*e4f0*/  IMAD.WIDE.U32 R8, R0, R6, R2 ;  /* 0x0000000600087225 */ /* 0x000fe200078e0002 */
[----:B------:R-:W-:Y:S02]  /*e500*/  LOP3.LUT P3, RZ, R224, 0x3, RZ, 0xc0, !PT ;  /* 0x00000003e0ff7812 */ /* 0x000fe4000786c0ff */
[----:B------:R-:W-:Y:S01]  /*e510*/  MOV R32, 0x7f800000 ;  /* 0x7f80000000207802 */ /* 0x000fe20000000f00 */
[----:B------:R-:W-:Y:S02]  /*e520*/  IMAD R3, R7, R0, RZ ;  /* 0x0000000007037224 */ /* 0x000fe400078e02ff */
[----:B------:R-:W-:Y:S01]  /*e530*/  @P1 FFMA.FTZ R32, R39, R37, R4 ;  /* 0x0000002527201223 */ /* 0x000fe20000010004 */
[----:B------:R-:W-:Y:S01]  /*e540*/  LEA R2, P1, R8, R10, 0x1 ;  /* 0x0000000a08027211 */ /* 0x000fe200078208ff */
[----:B------:R-:W-:Y:S01]  /*e550*/  IMAD.SHL.U32 R10, R6, 0x20, RZ ;  /* 0x00000020060a7824 */ /* 0x000fe200078e00ff */
[----:B------:R-:W-:-:S02]  /*e560*/  IADD3 R3, PT, PT, R9, R3, RZ ;  /* 0x0000000309037210 */ /* 0x000fc40007ffe0ff */
[----:B------:R-:W-:Y:S01]  /*e570*/  LEA R4, P4, R6, R2, 0x6 ;  /* 0x0000000206047211 */ /* 0x000fe200078830ff */
[----:B------:R-:W-:Y:S01]  /*e580*/  @P0 FMUL.FTZ R5, R5, 0.69314718246459960938 ;  /* 0x3f31721805050820 */ /* 0x000fe20000410000 */
[----:B------:R-:W-:Y:S02]  /*e590*/  LEA.HI.X R3, R8, R11, R3, 0x1, P1 ;  /* 0x0000000b08037211 */ /* 0x000fe400008f0c03 */
[----:B------:R-:W-:Y:S01]  /*e5a0*/  IADD3 R8, P1, PT, R4, R10, RZ ;  /* 0x0000000a04087210 */ /* 0x000fe20007f3e0ff */
[----:B------:R-:W-:Y:S01]  /*e5b0*/  BSSY.RECONVERGENT B0, `(.L_x_3800) ;  /* 0x000001b000007945 */ /* 0x000fe20003800200 */
[----:B------:R-:W-:Y:S02]  /*e5c0*/  LOP3.LUT R222, R222, 0x30, RZ, 0xc0, !PT ;  /* 0x00000030dede7812 */ /* 0x000fe400078ec0ff */
[----:B------:R-:W-:Y:S02]  /*e5d0*/  SHF.R.U32.HI R224, RZ, 0x2, R224 ;  /* 0x00000002ffe07819 */ /* 0x000fe400000116e0 */
[----:B------:R-:W-:-:S02]  /*e5e0*/  SHF.L.U64.HI R12, R6, 0x5, R7 ;  /* 0x00000005060c7819 */ /* 0x000fc40000010207 */
[----:B------:R-:W-:Y:S02]  /*e5f0*/  IADD3 R10, P5, PT, R10, R2, RZ ;  /* 0x000000020a0a7210 */ /* 0x000fe40007fbe0ff */
[----:B------:R-:W-:Y:S01]  /*e600*/  MOV R13, 0x7f800000 ;  /* 0x7f800000000d7802 */ /* 0x000fe20000000f00 */
[----:B------:R-:W-:Y:S01]  /*e610*/  @P0 FFMA.FTZ R13, R39, R36, R5 ;  /* 0x00000024270d0223 */ /* 0x000fe20000010005 */
[----:B------:R-:W-:Y:S02]  /*e620*/  LOP3.LUT R222, R222, 0x7, R224, 0xf8, !PT ;  /* 0x00000007dede7812 */ /* 0x000fe400078ef8e0 */
[-C--:B------:R-:W-:Y:S02]  /*e630*/  LEA.HI.X R5, R6, R3.reuse, R7, 0x6, P4 ;  /* 0x0000000306057211 */ /* 0x080fe400020f3407 */
[----:B------:R-:W-:Y:S01]  /*e640*/  IADD3.X R11, PT, PT, R12, R3, RZ, P5, !PT ;  /* 0x000000030c0b7210 */ /* 0x000fe20002ffe4ff */
[----:B---3--:R-:W-:Y:S02]  /*e650*/  @!P2 IMAD R0, R33, R41, R42 ;  /* 0x000000292100a224 */ /* 0x008fe400078e022a */
[----:B------:R-:W-:-:S02]  /*e660*/  @P2 IMAD R33, R35, R42, RZ ;  /* 0x0000002a23212224 */ /* 0x000fc400078e02ff */
[----:B------:R-:W-:Y:S02]  /*e670*/  @!P2 IMAD R0, R0, R34, RZ ;  /* 0x000000220000a224 */ /* 0x000fe400078e02ff */
[----:B------:R-:W-:Y:S01]  /*e680*/  @P2 IMAD R0, R38, R41, R33 ;  /* 0x0000002926002224 */ /* 0x000fe200078e0221 */
[----:B-12-4-:R-:W-:Y:S06]  /*e690*/  @P3 BRA `(.L_x_3801) ;  /* 0x0000000000303947 */ /* 0x016fec0003800000 */
[----:B------:R-:W2:Y:S01]  /*e6a0*/  LDL.LU R41, [R1+0x44] ;  /* 0x0000440001297983 */ /* 0x000ea20000300800 */
[----:B------:R-:W-:Y:S02]  /*e6b0*/  IMAD.IADD R0, R40, 0x1, R0 ;  /* 0x0000000128007824 */ /* 0x000fe400078e0200 */
[----:B------:R-:W-:-:S03]  /*e6c0*/  VIADD R6, R222, 0x8 ;  /* 0x00000008de067836 */ /* 0x000fc60000000000 */
[----:B------:R-:W-:-:S04]  /*e6d0*/  IADD3 R7, P0, PT, R222, R0, RZ ;  /* 0x00000000de077210 */ /* 0x000fc80007f1e0ff */
[----:B------:R-:W-:Y:S01]  /*e6e0*/  LEA.HI.X.SX32 R0, R0, RZ, 0x1, P0 ;  /* 0x000000ff00007211 */ /* 0x000fe200000f0eff */
[----:B--2---:R-:W-:-:S05]  /*e6f0*/  IMAD.IADD R33, R41, 0x1, -R40 ;  /* 0x0000000129217824 */ /* 0x004fca00078e0a28 */
[-C--:B------:R-:W-:Y:S02]  /*e700*/  ISETP.GE.AND P3, PT, R222, R33.reuse, PT ;  /* 0x00000021de00720c */ /* 0x080fe40003f66270 */
[----:B------:R-:W-:Y:S02]  /*e710*/  ISETP.GE.AND P2, PT, R6, R33, PT ;  /* 0x000000210600720c */ /* 0x000fe40003f46270 */
[----:B-----5:R-:W-:-:S04]  /*e720*/  LEA R6, P0, R7, R14, 0x2 ;  /* 0x0000000e07067211 */ /* 0x020fc800078010ff */
[----:B------:R-:W-:-:S05]  /*e730*/  LEA.HI.X R7, R7, R15, R0, 0x2, P0 ;  /* 0x0000000f07077211 */ /* 0x000fca00000f1400 */
[----:B------:R1:W-:Y:S04]  /*e740*/  @!P3 ST.E desc[UR4][R6.64], R32 ;  /* 0x000000200600b985 */ /* 0x0003e8000c101904 */
[----:B------:R1:W-:Y:S02]  /*e750*/  @!P2 ST.E desc[UR4][R6.64+0x20], R13 ;  /* 0x0000200d0600a985 */ /* 0x0003e4000c101904 */
.L_x_3801:
[----:B------:R-:W-:Y:S05]  /*e760*/  BSYNC.RECONVERGENT B0 ;  /* 0x0000000000007941 */ /* 0x000fea0003800200 */
.L_x_3800:
[----:B------:R-:W-:Y:S01]  /*e770*/  MOV R0, 0x50 ;  /* 0x0000005000007802 */ /* 0x000fe20000000f00 */
[----:B------:R-:W-:Y:S01]  /*e780*/  IMAD.X R9, R5, 0x1, R12, P1 ;  /* 0x0000000105097824 */ /* 0x000fe200008e060c */
[----:B------:R2:W-:Y:S04]  /*e790*/  ST.E.128 desc[UR4][R2.64], R28 ;  /* 0x0000001c02007985 */ /* 0x0005e8000c101d04 */
[----:B------:R-:W-:Y:S04]  /*e7a0*/  ST.E.128 desc[UR4][R10.64], R24 ;  /* 0x000000180a007985 */ /* 0x000fe8000c101d04 */
[----:B------:R-:W-:Y:S04]  /*e7b0*/  ST.E.128 desc[UR4][R4.64], R20 ;  /* 0x0000001404007985 */ /* 0x000fe8000c101d04 */
[----:B------:R1:W-:Y:S01]  /*e7c0*/  ST.E.128 desc[UR4][R8.64], R16 ;  /* 0x0000001008007985 */ /* 0x0003e2000c101d04 */
[----:B--2---:R-:W-:Y:S01]  /*e7d0*/  MOV R2, R0 ;  /* 0x0000000000027202 */ /* 0x004fe20000000f00 */
[----:B------:R-:W-:-:S04]  /*e7e0*/  IMAD.MOV.U32 R3, RZ, RZ, 0x0 ;  /* 0x00000000ff037424 */ /* 0x000fc800078e00ff */
[----:B-1---5:R-:W-:Y:S05]  /*e7f0*/  RET.REL.NODEC R2 `(_ZN5flash24flash_fwd_splitkv_kernelI23Flash_fwd_kernel_traitsILi64ELi64ELi256ELi4ELb0ELb0EN7cutlass10bfloat16_tE19Flash_kernel_traitsILi64ELi64ELi256ELi4ES3_EELb0ELb0ELb0ELb1ELb1ELb1ELb0ELb0EEEvNS_16Flash_fwd_paramsE) ;  /* 0xffffff1802007950 */ /* 0x022fea0003c3ffff */
.L_x_3799:
[----:B-12---:R-:W-:Y:S01]  /*e800*/  IMAD.MOV.U32 R0, RZ, RZ, 0x2 ;  /* 0x00000002ff007424 */ /* 0x006fe200078e00ff */
[----:B-----5:R-:W-:Y:S01]  /*e810*/  MOV R2, R8 ;  /* 0x0000000800027202 */ /* 0x020fe20000000f00 */
[----:B------:R-:W-:Y:S01]  /*e820*/  IMAD.MOV.U32 R4, RZ, RZ, -0x1 ;  /* 0xffffffffff047424 */ /* 0x000fe200078e00ff */
[----:B------:R-:W-:-:S07]  /*e830*/  MOV R3, 0x1f ;  /* 0x0000001f00037802 */ /* 0x000fce0000000f00 */
[----:B---3--:R-:W-:Y:S05]  /*e840*/  WARPSYNC.COLLECTIVE R4, `(.L_x_3802) ;  /* 0x0000000004087348 */ /* 0x008fea0003c00000 */
[----:B------:R1:W2:Y:S02]  /*e850*/  SHFL.BFLY P0, R0, R2, R0, R3 ;  /* 0x0c00000002007389 */ /* 0x0002a40000000003 */
[----:B-123--:R-:W-:Y:S05]  /*e860*/  ENDCOLLECTIVE ;  /* 0x000000000000791b */ /* 0x00efea0003800000 */
.L_x_3802:
[----:B------:R-:W-:Y:S02]  /*e870*/  MOV R5, R0 ;  /* 0x0000000000057202 */ /* 0x000fe40000000f00 */
[----:B------:R-:W-:-:S03]  /*e880*/  MOV R0, 0x1 ;  /* 0x0000000100007802 */ /* 0x000fc60000000f00 */
[----:B------:R-:W-:-:S04]  /*e890*/  FADD.FTZ R5, R5, R8 ;  /* 0x0000000805057221 */ /* 0x000fc80000010000 */
[----:B------:R-:W-:-:S07]  /*e8a0*/  IMAD.MOV.U32 R2, RZ, RZ, R5 ;  /* 0x000000ffff027224 */ /* 0x000fce00078e0005 */
[----:B------:R-:W-:Y:S05]  /*e8b0*/  WARPSYNC.COLLECTIVE R4, `(.L_x_3803) ;  /* 0x0000000004087348 */ /* 0x000fea0003c00000 */
[----:B------:R1:W2:Y:S02]  /*e8c0*/  SHFL.BFLY P0, R0, R2, R0, R3 ;  /* 0x0c00000002007389 */ /* 0x0002a40000000003 */
[----:B-12---:R-:W-:Y:S05]  /*e8d0*/  ENDCOLLECTIVE ;  /* 0x000000000000791b */ /* 0x006fea0003800000 */
.L_x_3803:
[----:B------:R-:W-:Y:S01]  /*e8e0*/  IMAD.MOV.U32 R6, RZ, RZ, R0 ;  /* 0x000000ffff067224 */ /* 0x000fe200078e0000 */
[----:B------:R-:W-:Y:S02]  /*e8f0*/  MOV R0, 0x2 ;  /* 0x0000000200007802 */ /* 0x000fe40000000f00 */
[----:B------:R-:W-:Y:S01]  /*e900*/  MOV R2, R7 ;  /* 0x0000000700027202 */ /* 0x000fe20000000f00 */
[----:B------:R-:W-:-:S07]  /*e910*/  FADD.FTZ R21, R5, R6 ;  /* 0x0000000605157221 */ /* 0x000fce0000010000 */
[----:B------:R-:W-:Y:S05]  /*e920*/  WARPSYNC.COLLECTIVE R4, `(.L_x_3804) ;  /* 0x0000000004087348 */ /* 0x000fea0003c00000 */
[----:B------:R1:W2:Y:S02]  /*e930*/  SHFL.BFLY P0, R0, R2, R0, R3 ;  /* 0x0c00000002007389 */ /* 0x0002a40000000003 */
[----:B-12---:R-:W-:Y:S05]  /*e940*/  ENDCOLLECTIVE ;  /* 0x000000000000791b */ /* 0x006fea0003800000 */
.L_x_3804:
[----:B------:R-:W-:Y:S01]  /*e950*/  IMAD.MOV.U32 R2, RZ, RZ, R0 ;  /* 0x000000ffff027224 */ /* 0x000fe200078e0000 */
[----:B------:R-:W-:-:S03]  /*e960*/  MOV R0, 0x1 ;  /* 0x0000000100007802 */ /* 0x000fc60000000f00 */
[----:B------:R-:W-:-:S07]  /*e970*/  FADD.FTZ R2, R2, R7 ;  /* 0x0000000702027221 */ /* 0x000fce0000010000 */
[----:B------:R-:W-:Y:S05]  /*e980*/  WARPSYNC.COLLECTIVE R4, `(.L_x_3805) ;  /* 0x0000000004087348 */ /* 0x000fea0003c00000 */
[----:B------:R1:W2:Y:S02]  /*e990*/  SHFL.BFLY P0, R0, R2, R0, R3 ;  /* 0x0c00000002007389 */ /* 0x0002a40000000003 */
[----:B-12---:R-:W-:Y:S05]  /*e9a0*/  ENDCOLLECTIVE ;  /* 0x000000000000791b */ /* 0x006fea0003800000 */
.L_x_3805:
[----:B------:R-:W-:Y:S01]  /*e9b0*/  MOV R3, R0 ;  /* 0x0000000000037202 */ /* 0x000fe20000000f00 */
[----:B------:R-:W-:Y:S06]  /*e9c0*/  BRA `(.L_x_3806) ;  /* 0xfffffff000c87947 */ /* 0x000fec000383ffff */
.L_x_3807:
        /* <DEDUP_REMOVED lines=11> */
.L_x_14741:


//--------------------- .text._ZN5flash24flash_fwd_splitkv_kernelI23Flash_fwd_kernel_traitsILi64ELi64ELi256ELi4ELb0ELb0EN7cutlass10bfloat16_tE19Flash_kernel_traitsILi64ELi64ELi256ELi4ES3_EELb0ELb0ELb1ELb0ELb0ELb0ELb0ELb0EEEvNS_16Flash_fwd_paramsE --------------------------
	.section	.text._ZN5flash24flash_fwd_splitkv_kernelI23Flash_fwd_kernel_traitsILi64ELi64ELi256ELi4ELb0ELb0EN7cutlass10bfloat16_tE19Flash_kernel_traitsILi64ELi64ELi256ELi4ES3_EELb0ELb0ELb1ELb0ELb0ELb0ELb0ELb0EEEvNS_16Flash_fwd_paramsE,"ax",@progbits
	.align	128
        .global         _ZN5flash24flash_fwd_splitkv_kernelI23Flash_fwd_kernel_traitsILi64ELi64ELi256ELi4ELb0ELb0EN7cutlass10bfloat16_tE19Flash_kernel_traitsILi64ELi64ELi256ELi4ES3_EELb0ELb0ELb1ELb0ELb0ELb0ELb0ELb0EEEvNS_16Flash_fwd_paramsE
        .type           _ZN5flash24flash_fwd_splitkv_kernelI23Flash_fwd_kernel_traitsILi64ELi64ELi256ELi4ELb0ELb0EN7cutlass10bfloat16_tE19Flash_kernel_traitsILi64ELi64ELi256ELi4ES3_EELb0ELb0ELb1ELb0ELb0ELb0ELb0ELb0EEEvNS_16Flash_fwd_paramsE,@function
        .size           _ZN5flash24flash_fwd_splitkv_kernelI23Flash_fwd_kernel_traitsILi64ELi64ELi256ELi4ELb0ELb0EN7cutlass10bfloat16_tE19Flash_kernel_traitsILi64ELi64ELi256ELi4ES3_EELb0ELb0ELb1ELb0ELb0ELb0ELb0ELb0EEEvNS_16Flash_fwd_paramsE,(.L_x_14742 - _ZN5flash24flash_fwd_splitkv_kernelI23Flash_fwd_kernel_traitsILi64ELi64ELi256ELi4ELb0ELb0EN7cutlass10bfloat16_tE19Flash_kernel_traitsILi64ELi64ELi256ELi4ES3_EELb0ELb0ELb1ELb0ELb0ELb0ELb0ELb0EEEvNS_16Flash_fwd_paramsE)
        .other          _ZN5flash24flash_fwd_splitkv_kernelI23Flash_fwd_kernel_traitsILi64ELi64ELi256ELi4ELb0ELb0EN7cutlass10bfloat16_tE19Flash_kernel_traitsILi64ELi64ELi256ELi4ES3_EELb0ELb0ELb1ELb0ELb0ELb0ELb0ELb0EEEvNS_16Flash_fwd_paramsE,@"STO_CUDA_ENTRY STV_DEFAULT"
_ZN5flash24flash_fwd_splitkv_kernelI23Flash_fwd_kernel_traitsILi64ELi64ELi256ELi4ELb0ELb0EN7cutlass10bfloat16_tE19Flash_kernel_traitsILi64ELi64ELi256ELi4ES3_EELb0ELb0ELb1ELb0ELb0ELb0ELb0ELb0EEEvNS_16Flash_fwd_paramsE:
.text._ZN5flash24flash_fwd_splitkv_kernelI23Flash_fwd_kernel_traitsILi64ELi64ELi256ELi4ELb0ELb0EN7cutlass10bfloat16_tE19Flash_kernel_traitsILi64ELi64ELi256ELi4ES3_EELb0ELb0ELb1ELb0ELb0ELb0ELb0ELb0EEEvNS_16Flash_fwd_paramsE:
        /* <DEDUP_REMOVED lines=8> */
[----:B-1-34-:R-:W-:Y:S05]  /*0080*/  CALL.REL.NOINC `($_ZN5flash24flash_fwd_splitkv_kernelI23Flash_fwd_kernel_traitsILi64ELi64ELi256ELi4ELb0ELb0EN7cutlass10bfloat16_tE19Flash_kernel_traitsILi64ELi64ELi256ELi4ES3_EELb0ELb0ELb1ELb0ELb0ELb0ELb0ELb0EEEvNS_16Flash_fwd_paramsE$_ZN5flash30compute_attn_1rowblock_splitkvI23Flash_fwd_kernel_traitsILi64ELi64ELi256ELi4ELb0ELb0EN7cutlass10bfloat16_tE19Flash_kernel_traitsILi64ELi64ELi256ELi4ES3_EELb0ELb0ELb1ELb0ELb0ELb0ELb0ELb0ENS_16Flash_fwd_paramsEEEvRKT8_iiiii) ;  /* 0x0000000000087944 */ /* 0x01afea0003c00000 */
[----:B------:R-:W-:Y:S05]  /*0090*/  BSYNC.RECONVERGENT B2 ;  /* 0x0000000000027941 */ /* 0x000fea0003800200 */
.L_x_3808:
[----:B------:R-:W-:Y:S05]  /*00a0*/  EXIT ;  /* 0x000000000000794d */ /* 0x000fea0003800000 */
        .type           $_ZN5flash24flash_fwd_splitkv_kernelI23Flash_fwd_kernel_traitsILi64ELi64ELi256ELi4ELb0ELb0EN7cutlass10bfloat16_tE19Flash_kernel_traitsILi64ELi64ELi256ELi4ES3_EELb0ELb0ELb1ELb0ELb0ELb0ELb0ELb0EEEvNS_16Flash_fwd_paramsE$_ZN5flash30compute_attn_1rowblock_splitkvI23Flash_fwd_kernel_traitsILi64ELi64ELi256ELi4ELb0ELb0EN7cutlass10bfloat16_tE19Flash_kernel_traitsILi64ELi64ELi256ELi4ES3_EELb0ELb0ELb1ELb0ELb0ELb0ELb0ELb0ENS_16Flash_fwd_paramsEEEvRKT8_iiiii,@function
        .size           $_ZN5flash24flash_fwd_splitkv_kernelI23Flash_fwd_kernel_traitsILi64ELi64ELi256ELi4ELb0ELb0EN7cutlass10bfloat16_tE19Flash_kernel_traitsILi64ELi64ELi256ELi4ES3_EELb0ELb0ELb1ELb0ELb0ELb0ELb0ELb0EEEvNS_16Flash_fwd_paramsE$_ZN5flash30compute_attn_1rowblock_splitkvI23Flash_fwd_kernel_traitsILi64ELi64ELi256ELi4ELb0ELb0EN7cutlass10bfloat16_tE19Flash_kernel_traitsILi64ELi64ELi256ELi4ES3_EELb0ELb0ELb1ELb0ELb0ELb0ELb0ELb0ENS_16Flash_fwd_paramsEEEvRKT8_iiiii,(.L_x_14742 - $_ZN5flash24flash_fwd_splitkv_kernelI23Flash_fwd_kernel_traitsILi64ELi64ELi256ELi4ELb0ELb0EN7cutlass10bfloat16_tE19Flash_kernel_traitsILi64ELi64ELi256ELi4ES3_EELb0ELb0ELb1ELb0ELb0ELb0ELb0ELb0EEEvNS_16Flash_fwd_paramsE$_ZN5flash30compute_attn_1rowblock_splitkvI23Flash_fwd_kernel_traitsILi64ELi64ELi256ELi4ELb0ELb0EN7cutlass10bfloat16_tE19Flash_kernel_traitsILi64ELi64ELi256ELi4ES3_EELb0ELb0ELb1ELb0ELb0ELb0ELb0ELb0ENS_16Flash_fwd_paramsEEEvRKT8_iiiii)
$_ZN5flash24flash_fwd_splitkv_kernelI23Flash_fwd_kernel_traitsILi64ELi64ELi256ELi4ELb0ELb0EN7cutlass10bfloat16_tE19Flash_kernel_traitsILi64ELi64ELi256ELi4ES3_EELb0ELb0ELb1ELb0ELb0ELb0ELb0ELb0EEEvNS_16Flash_fwd_paramsE$_ZN5flash30compute_attn_1rowblock_splitkvI23Flash_fwd_kernel_traitsILi64ELi64ELi256ELi4ELb0ELb0EN7cutlass10bfloat16_tE19Flash_kernel_traitsILi64ELi64ELi256ELi4ES3_EELb0ELb0ELb1ELb0ELb0ELb0ELb0ELb0ENS_16Flash_fwd_paramsEEEvRKT8_iiiii:
        /* <DEDUP_REMOVED lines=38> */
.L_x_3810:
[----:B------:R-:W-:Y:S05]  /*0310*/  BSYNC.RECONVERGENT B0 ;  /* 0x0000000000007941 */ /* 0x000fea0003800200 */
.L_x_3809:
[----:B------:R-:W-:Y:S04]  /*0320*/  BSSY.RECONVERGENT B0, `(.L_x_3811) ;  /* 0x0000007000007945 */ /* 0x000fe80003800200 */
[----:B------:R-:W-:Y:S05]  /*0330*/  @!P3 BRA `(.L_x_3812) ;  /* 0x000000000014b947 */ /* 0x000fea0003800000 */
[----:B------:R-:W2:Y:S02]  /*0340*/  LD.E.U8 R4, desc[UR4][R164.64+0x1b2] ;  /* 0x0001b204a4047980 */ /* 0x000ea4000c101100 */
[----:B--2---:R-:W-:-:S13]  /*0350*/  ISETP.NE.AND P1, PT, R4, RZ, PT ;  /* 0x000000ff0400720c */ /* 0x004fda0003f25270 */
[----:B-----5:R-:W2:Y:S02]  /*0360*/  @P1 LD.E R166, desc[UR4][R12.64+0x4] ;  /* 0x000004040ca61980 */ /* 0x020ea4000c101900 */
[----:B--2---:R-:W-:-:S06]  /*0370*/  @P1 IADD3 R166, PT, PT, R166, -R10, RZ ;  /* 0x8000000aa6a61210 */ /* 0x004fcc0007ffe0ff */
[----:B------:R2:W5:Y:S02]  /*0380*/  @!P1 LD.E R166, desc[UR4][R12.64] ;  /* 0x000000040ca69980 */ /* 0x000564000c101900 */
.L_x_3812:
[----:B------:R-:W-:Y:S05]  /*0390*/  BSYNC.RECONVERGENT B0 ;  /* 0x0000000000007941 */ /* 0x000fea0003800200 */
.L_x_3811:
        /* <DEDUP_REMOVED lines=8> */
.L_x_3814:
[----:B------:R-:W3:Y:S01]  /*0420*/  LD.E.64 R4, desc[UR4][R164.64+0x108] ;  /* 0x00010804a4047980 */ /* 0x000ee2000c101b00 */
[----:B------:R-:W-:Y:S01]  /*0430*/  BSSY.RECONVERGENT B0, `(.L_x_3816) ;  /* 0x0000006000007945 */ /* 0x000fe20003800200 */
[----:B------:R-:W-:Y:S01]  /*0440*/  IMAD.MOV.U32 R3, RZ, RZ, RZ ;  /* 0x000000ffff037224 */ /* 0x000fe200078e00ff */
[----:B---3--:R-:W-:-:S04]  /*0450*/  ISETP.NE.U32.AND P0, PT, R4, RZ, PT ;  /* 0x000000ff0400720c */ /* 0x008fc80003f05070 */
[----:B------:R-:W-:-:S13]  /*0460*/  ISETP.NE.AND.EX P0, PT, R5, RZ, PT, P0 ;  /* 0x000000ff0500720c */ /* 0x000fda0003f05300 */
[----:B------:R-:W-:Y:S05]  /*0470*/  @!P0 BRA `(.L_x_3817) ;  /* 0x0000000000048947 */ /* 0x000fea0003800000 */
[----:B------:R3:W5:Y:S02]  /*0480*/  LD.E R3, desc[UR4][R164.64+0xbc] ;  /* 0x0000bc04a4037980 */ /* 0x000764000c101900 */
.L_x_3817:
[----:B------:R-:W-:Y:S05]  /*0490*/  BSYNC.RECONVERGENT B0 ;  /* 0x0000000000007941 */ /* 0x000fea0003800200 */
.L_x_3816:
[----:B-----5:R-:W-:Y:S02]  /*04a0*/  IADD3 R166, PT, PT, R3, R166, -R9 ;  /* 0x000000a603a67210 */ /* 0x020fe40007ffe809 */
.L_x_3815:
[----:B------:R-:W-:Y:S05]  /*04b0*/  BSYNC.RECONVERGENT B1 ;  /* 0x0000000000017941 */ /* 0x000fea0003800200 */
.L_x_3813:
[----:B------:R-:W-:Y:S01]  /*04c0*/  IMAD.SHL.U32 R229, R241, 0x40, RZ ;  /* 0x00000040f1e57824 */ /* 0x000fe200078e00ff */
[----:B------:R-:W-:Y:S01]  /*04d0*/  MOV R4, R238 ;  /* 0x000000ee00047202 */ /* 0x000fe20000000f00 */
[----:B------:R-:W-:-:S03]  /*04e0*/  IMAD.MOV.U32 R5, RZ, RZ, 0x0 ;  /* 0x00000000ff057424 */ /* 0x000fc600078e00ff */
[----:B------:R-:W-:-:S13]  /*04f0*/  ISETP.GT.AND P0, PT, R168, R229, PT ;  /* 0x000000e5a800720c */ /* 0x000fda0003f04270 */
[----:B-123--:R-:W-:Y:S05]  /*0500*/  @!P0 RET.REL.NODEC R4 `(_ZN5flash24flash_fwd_splitkv_kernelI23Flash_fwd_kernel_traitsILi64ELi64ELi256ELi4ELb0ELb0EN7cutlass10bfloat16_tE19Flash_kernel_traitsILi64ELi64ELi256ELi4ES3_EELb0ELb0ELb1ELb0ELb0ELb0ELb0ELb0EEEvNS_16Flash_fwd_paramsE) ;  /* 0xfffffff804bc8950 */ /* 0x00efea0003c3ffff */
        /* <DEDUP_REMOVED lines=50> */
[----:B------:R-:W-:Y:S01]  /*0830*/  @!P0 LEA R16, P1, R10, R6, 0x1 ;  /* 0x000000060a108211 */ /* 0x000fe200078208ff */
[----:B------:R-:W-:-:S03]  /*0840*/  IMAD R3, R3, R240, R239 ;  /* 0x000000f003037224 */ /* 0x000fc600078e02ef */
[----:B------:R-:W-:Y:S01]  /*0850*/  @!P0 LEA.HI.X R17, R10, R7, R2, 0x1, P1 ;  /* 0x000000070a118211 */ /* 0x000fe200008f0c02 */
[----:B------:R-:W-:Y:S02]  /*0860*/  VIADD R10, R170, 0x10 ;  /* 0x00000010aa0a7836 */ /* 0x000fe40000000000 */
[----:B------:R-:W-:Y:S01]  /*0870*/  IMAD R0, R0, R3, R229 ;  /* 0x0000000300007224 */ /* 0x000fe200078e02e5 */
[----:B------:R-:W-:Y:S02]  /*0880*/  IADD3 R3, PT, PT, R170, 0x20, RZ ;  /* 0x00000020aa037810 */ /* 0x000fe40007ffe0ff */
[CC--:B------:R-:W-:Y:S01]  /*0890*/  ISETP.GE.OR P5, PT, R10.reuse, R168.reuse, P6 ;  /* 0x000000a80a00720c */ /* 0x0c0fe200037a6670 */
[----:B------:R1:W-:Y:S01]  /*08a0*/  @!P0 ST.E.128 desc[UR4][R16.64], RZ ;  /* 0x000000ff10008985 */ /* 0x0003e2000c101d04 */
[-C--:B------:R-:W-:Y:S02]  /*08b0*/  ISETP.GE.OR P2, PT, R10, R168.reuse, P4 ;  /* 0x000000a80a00720c */ /* 0x080fe40002746670 */
[----:B------:R-:W-:-:S02]  /*08c0*/  ISETP.GE.OR P1, PT, R3, R168, P4 ;  /* 0x000000a80300720c */ /* 0x000fc40002726670 */
        /* <DEDUP_REMOVED lines=13> */
[----:B-1----:R-:W-:Y:S01]  /*09a0*/  IMAD.MOV.U32 R16, RZ, RZ, R8 ;  /* 0x000000ffff107224 */ /* 0x002fe200078e0008 */
        /* <DEDUP_REMOVED lines=9> */
.L_x_3820:
[----:B------:R-:W-:Y:S05]  /*0a40*/  BSYNC.RECONVERGENT B0 ;  /* 0x0000000000007941 */ /* 0x000fea0003800200 */
.L_x_3819:
[----:B------:R-:W-:Y:S04]  /*0a50*/  BSSY.RECONVERGENT B0, `(.L_x_3821) ;  /* 0x000000d000007945 */ /* 0x000fe80003800200 */
[----:B------:R-:W-:Y:S05]  /*0a60*/  @P0 BRA `(.L_x_3822) ;  /* 0x00000000002c0947 */ /* 0x000fea0003800000 */
[----:B------:R-:W-:Y:S01]  /*0a70*/  IADD3 R11, P0, PT, R170, 0x20, RZ ;  /* 0x00000020aa0b7810 */ /* 0x000fe20007f1e0ff */
[----:B-1----:R-:W-:Y:S01]  /*0a80*/  IMAD.MOV.U32 R16, RZ, RZ, R8 ;  /* 0x000000ffff107224 */ /* 0x002fe200078e0008 */
        /* <DEDUP_REMOVED lines=9> */
.L_x_3822:
[----:B------:R-:W-:Y:S05]  /*0b20*/  BSYNC.RECONVERGENT B0 ;  /* 0x0000000000007941 */ /* 0x000fea0003800200 */
.L_x_3821:
        /* <DEDUP_REMOVED lines=12> */
.L_x_3824:
[----:B------:R-:W-:Y:S05]  /*0bf0*/  BSYNC.RECONVERGENT B0 ;  /* 0x0000000000007941 */ /* 0x000fea0003800200 */
.L_x_3823:
[----:B------:R5:W-:Y:S04]  /*0c00*/  @!P3 ST.E desc[UR4][R14.64], R3 ;  /* 0x000000030e00b985 */ /* 0x000be8000c101904 */
[----:B------:R1:W-:Y:S04]  /*0c10*/  @!P2 ST.E desc[UR4][R14.64+0x40], R2 ;  /* 0x000040020e00a985 */ /* 0x0003e8000c101904 */
[----:B------:R2:W-:Y:S01]  /*0c20*/  @!P1 ST.E desc[UR4][R14.64+0x80], R0 ;  /* 0x000080000e009985 */ /* 0x0005e2000c101904 */
[----:B-----5:R-:W-:Y:S02]  /*0c30*/  MOV R3, 0x0 ;  /* 0x0000000000037802 */ /* 0x020fe40000000f00 */
[----:B-1----:R-:W-:-:S04]  /*0c40*/  MOV R2, R238 ;  /* 0x000000ee00027202 */ /* 0x002fc80000000f00 */
[----:B--234-:R-:W-:Y:S05]  /*0c50*/  @P4 RET.REL.NODEC R2 `(_ZN5flash24flash_fwd_splitkv_kernelI23Flash_fwd_kernel_traitsILi64ELi64ELi256ELi4ELb0ELb0EN7cutlass10bfloat16_tE19Flash_kernel_traitsILi64ELi64ELi256ELi4ES3_EELb0ELb0ELb1ELb0ELb0ELb0ELb0ELb0EEEvNS_16Flash_fwd_paramsE) ;  /* 0xfffffff002e84950 */ /* 0x01cfea0003c3ffff */
[----:B------:R-:W-:Y:S02]  /*0c60*/  MOV R0, 0x7f800000 ;  /* 0x7f80000000007802 */ /* 0x000fe40000000f00 */
[----:B------:R-:W-:-:S03]  /*0c70*/  MOV R239, 0x0 ;  /* 0x0000000000ef7802 */ /* 0x000fc60000000f00 */
[----:B------:R1:W-:Y:S02]  /*0c80*/  ST.E desc[UR4][R14.64+0xc0], R0 ;  /* 0x0000c0000e007985 */ /* 0x0003e4000c101904 */
[----:B-1----:R-:W-:Y:S05]  /*0c90*/  RET.REL.NODEC R238 `(_ZN5flash24flash_fwd_splitkv_kernelI23Flash_fwd_kernel_traitsILi64ELi64ELi256ELi4ELb0ELb0EN7cutlass10bfloat16_tE19Flash_kernel_traitsILi64ELi64ELi256ELi4ES3_EELb0ELb0ELb1ELb0ELb0ELb0ELb0ELb0EEEvNS_16Flash_fwd_paramsE) ;  /* 0xfffffff0eed87950 */ /* 0x002fea0003c3ffff */
.L_x_3818:
        /* <DEDUP_REMOVED lines=15> */
[----:B-1----:R-:W-:-:S03]  /*0d90*/  LEA R2, R167, 0xffffff00, 0x8 ;  /* 0xffffff00a7027811 */ /* 0x002fc600078e40ff */
[----:B------:R-:W4:Y:S01]  /*0da0*/  LD.E.64 R12, desc[UR4][R164.64+0x20] ;  /* 0x00002004a40c7980 */ /* 0x000f22000c101b00 */
[----:B------:R-:W-:-:S03]  /*0db0*/  IABS R3, R2 ;  /* 0x0000000200037213 */ /* 0x000fc60000000000 */
[----:B------:R-:W4:Y:S04]  /*0dc0*/  LD.E.64 R230, desc[UR4][R164.64+0x38] ;  /* 0x00003804a4e67980 */ /* 0x000f28000c101b00 */
[----:B------:R-:W4:Y:S04]  /*0dd0*/  LD.E.64 R10, desc[UR4][R164.64+0x50] ;  /* 0x00005004a40a7980 */ /* 0x000f28000c101b00 */
[----:B------:R-:W5:Y:S04]  /*0de0*/  LD.E.64 R24, desc[UR4][R164.64+0x58] ;  /* 0x00005804a4187980 */ /* 0x000f68000c101b00 */
[----:B------:R-:W5:Y:S01]  /*0df0*/  LD.E.64 R232, desc[UR4][R164.64+0x40] ;  /* 0x00004004a4e87980 */ /* 0x000f62000c101b00 */
[----:B--2---:R-:W-:-:S04]  /*0e00*/  IABS R4, R16 ;  /* 0x0000001000047213 */ /* 0x004fc80000000000 */
[----:B-----5:R-:W1:Y:S08]  /*0e10*/  I2F.RP R8, R4 ;  /* 0x0000000400087306 */ /* 0x020e700000209400 */
        /* <DEDUP_REMOVED lines=32> */
[----:B----4-:R-:W-:-:S04]  /*1020*/  IABS R6, R18 ;  /* 0x0000001200067213 */ /* 0x010fc80000000000 */
[----:B------:R-:W4:Y:S08]  /*1030*/  I2F.RP R3, R6 ;  /* 0x0000000600037306 */ /* 0x000f300000209400 */
[----:B----4-:R-:W4:Y:S02]  /*1040*/  MUFU.RCP R3, R3 ;  /* 0x0000000300037308 */ /* 0x010f240000001000 */
[----:B----4-:R-:W-:-:S06]  /*1050*/  IADD3 R3, PT, PT, R3, 0xffffffe, RZ ;  /* 0x0ffffffe03037810 */ /* 0x010fcc0007ffe0ff */
[----:B------:R-:W4:Y:S01]  /*1060*/  F2I.FTZ.U32.TRUNC.NTZ R15, R3 ;  /* 0x00000003000f7305 */ /* 0x000f22000021f000 */
[----:B------:R-:W-:Y:S02]  /*1070*/  MOV R14, RZ ;  /* 0x000000ff000e7202 */ /* 0x000fe40000000f00 */
[----:B-1----:R-:W-:Y:S02]  /*1080*/  IABS R5, R239 ;  /* 0x000000ef00057213 */ /* 0x002fe40000000000 */
[----:B------:R-:W-:Y:S01]  /*1090*/  IABS R4, R18 ;  /* 0x0000001200047213 */ /* 0x000fe20000000000 */
[----:B----4-:R-:W-:-:S04]  /*10a0*/  IMAD.MOV R3, RZ, RZ, -R15 ;  /* 0x000000ffff037224 */ /* 0x010fc800078e0a0f */
        /* <DEDUP_REMOVED lines=40> */
.L_x_3826:
[----:B------:R-:W2:Y:S01]  /*1330*/  LD.E R18, desc[UR4][R164.64+0x68] ;  /* 0x00006804a4127980 */ /* 0x000ea2000c101900 */
[----:B------:R-:W-:-:S03]  /*1340*/  ISETP.NE.AND P2, PT, R10, -0x1, PT ;  /* 0xffffffff0a00780c */ /* 0x000fc60003f45270 */
[----:B------:R-:W3:Y:S04]  /*1350*/  LD.E.64 R230, desc[UR4][R164.64+0x38] ;  /* 0x00003804a4e67980 */ /* 0x000ee8000c101b00 */
[----:B------:R-:W4:Y:S04]  /*1360*/  LD.E.64 R232, desc[UR4][R164.64+0x40] ;  /* 0x00004004a4e87980 */ /* 0x000f28000c101b00 */
[----:B------:R-:W4:Y:S04]  /*1370*/  LD.E.64 R12, desc[UR4][R164.64+0x50] ;  /* 0x00005004a40c7980 */ /* 0x000f28000c101b00 */
[----:B------:R-:W4:Y:S04]  /*1380*/  @!P2 LD.E.64 R16, desc[UR4][R164.64+0x20] ;  /* 0x00002004a410a980 */ /* 0x000f28000c101b00 */
[----:B------:R-:W4:Y:S04]  /*1390*/  @!P2 LD.E.64 R14, desc[UR4][R164.64+0x28] ;  /* 0x00002804a40ea980 */ /* 0x000f28000c101b00 */
[----:B------:R1:W5:Y:S01]  /*13a0*/  LD.E.64 R24, desc[UR4][R164.64+0x58] ;  /* 0x00005804a4187980 */ /* 0x000362000c101b00 */
[----:B------:R-:W-:-:S02]  /*13b0*/  MOV R4, RZ ;  /* 0x000000ff00047202 */ /* 0x000fc40000000f00 */
        /* <DEDUP_REMOVED lines=16> */
[-C--:B---3--:R-:W-:Y:S02]  /*14c0*/  @!P2 IMAD R2, R231, R9.reuse, RZ ;  /* 0x00000009e702a224 */ /* 0x088fe400078e02ff */
[----:B------:R-:W-:-:S04]  /*14d0*/  @!P2 IMAD.WIDE.U32 R20, R230, R9, RZ ;  /* 0x00000009e614a225 */ /* 0x000fc800078e00ff */
[----:B------:R-:W-:Y:S01]  /*14e0*/  @!P2 IMAD R2, R4, R230, R2 ;  /* 0x000000e60402a224 */ /* 0x000fe200078e0202 */
[----:B-----5:R-:W-:Y:S01]  /*14f0*/  @!P2 SHF.R.S32.HI R4, RZ, 0x1f, R8 ;  /* 0x0000001fff04a819 */ /* 0x020fe20000011408 */
[----:B----4-:R-:W-:-:S03]  /*1500*/  @!P2 IMAD R5, R17, R8, RZ ;  /* 0x000000081105a224 */ /* 0x010fc600078e02ff */
[----:B------:R-:W-:Y:S02]  /*1510*/  @!P2 IADD3 R21, PT, PT, R21, R2, RZ ;  /* 0x000000021515a210 */ /* 0x000fe40007ffe0ff */
[----:B------:R-:W-:Y:S01]  /*1520*/  @!P1 IADD3 R3, PT, PT, R3, -R0, RZ ;  /* 0x8000000003039210 */ /* 0x000fe20007ffe0ff */
[----:B------:R-:W-:-:S03]  /*1530*/  @P2 IMAD.IADD R2, R9, 0x1, R10 ;  /* 0x0000000109022824 */ /* 0x000fc600078e020a */
[----:B------:R-:W-:Y:S01]  /*1540*/  ISETP.GE.U32.AND P3, PT, R3, R0, PT ;  /* 0x000000000300720c */ /* 0x000fe20003f66070 */
[----:B------:R-:W-:Y:S01]  /*1550*/  @!P2 IMAD.WIDE.U32 R20, R16, R8, R20 ;  /* 0x000000081014a225 */ /* 0x000fe200078e0014 */
[----:B------:R-:W-:-:S03]  /*1560*/  LOP3.LUT R3, R239, R18, RZ, 0x3c, !PT ;  /* 0x00000012ef037212 */ /* 0x000fc600078e3cff */
[----:B------:R-:W-:Y:S01]  /*1570*/  @!P2 IMAD R5, R16, R4, R5 ;  /* 0x000000041005a224 */ /* 0x000fe200078e0205 */
[----:B------:R-:W-:Y:S01]  /*1580*/  ISETP.GE.AND P0, PT, R3, RZ, PT ;  /* 0x000000ff0300720c */ /* 0x000fe20003f06270 */
[-C--:B------:R-:W-:Y:S01]  /*1590*/  @P2 IMAD R0, R231, R2.reuse, RZ ;  /* 0x00000002e7002224 */ /* 0x080fe200078e02ff */
[----:B------:R-:W-:Y:S01]  /*15a0*/  @!P1 IADD3 R7, PT, PT, R7, 0x1, RZ ;  /* 0x0000000107079810 */ /* 0x000fe20007ffe0ff */
[----:B------:R-:W-:Y:S01]  /*15b0*/  @P2 IMAD.WIDE.U32 R16, R230, R2, RZ ;  /* 0x00000002e6102225 */ /* 0x000fe200078e00ff */
[----:B------:R-:W-:Y:S02]  /*15c0*/  ISETP.NE.AND P1, PT, R18, RZ, PT ;  /* 0x000000ff1200720c */ /* 0x000fe40003f25270 */
[----:B------:R-:W-:Y:S01]  /*15d0*/  @!P2 MOV R6, R20 ;  /* 0x000000140006a202 */ /* 0x000fe20000000f00 */
[----:B------:R-:W-:Y:S01]  /*15e0*/  @!P2 IMAD.IADD R5, R21, 0x1, R5 ;  /* 0x000000011505a824 */ /* 0x000fe200078e0205 */
[----:B------:R-:W-:Y:S01]  /*15f0*/  @P2 IADD3 R5, PT, PT, R17, R0, RZ ;  /* 0x0000000011052210 */ /* 0x000fe20007ffe0ff */
[----:B------:R-:W-:Y:S01]  /*1600*/  @P2 IMAD.MOV.U32 R6, RZ, RZ, R16 ;  /* 0x000000ffff062224 */ /* 0x000fe200078e0010 */
[----:B------:R-:W-:Y:S01]  /*1610*/  @!P2 SHF.R.S32.HI R0, RZ, 0x1f, R9 ;  /* 0x0000001fff00a819 */ /* 0x000fe20000011409 */
[----:B------:R-:W-:Y:S01]  /*1620*/  @!P2 IMAD R3, R233, R9, RZ ;  /* 0x00000009e903a224 */ /* 0x000fe200078e02ff */
[----:B------:R-:W-:Y:S01]  /*1630*/  LEA R2, R167, 0xffffff00, 0x8 ;  /* 0xffffff00a7027811 */ /* 0x000fe200078e40ff */
[----:B------:R-:W-:Y:S01]  /*1640*/  IMAD.MOV.U32 R17, RZ, RZ, R5 ;  /* 0x000000ffff117224 */ /* 0x000fe200078e0005 */
[----:B------:R-:W-:-:S02]  /*1650*/  MOV R16, R6 ;  /* 0x0000000600107202 */ /* 0x000fc40000000f00 */
[----:B------:R-:W-:Y:S01]  /*1660*/  @P3 IADD3 R7, PT, PT, R7, 0x1, RZ ;  /* 0x0000000107073810 */ /* 0x000fe20007ffe0ff */
[----:B------:R-:W-:Y:S02]  /*1670*/  @!P2 IMAD R0, R0, R232, R3 ;  /* 0x000000e80000a224 */ /* 0x000fe400078e0203 */
[----:B------:R-:W-:-:S04]  /*1680*/  @!P2 IMAD.WIDE.U32 R20, R232, R9, RZ ;  /* 0x00000009e814a225 */ /* 0x000fc800078e00ff */
[-C--:B------:R-:W-:Y:S02]  /*1690*/  IMAD R4, R231, R2.reuse, RZ ;  /* 0x00000002e7047224 */ /* 0x080fe400078e02ff */
[----:B------:R-:W-:-:S04]  /*16a0*/  IMAD.WIDE.U32 R16, R230, R2, R16 ;  /* 0x00000002e6107225 */ /* 0x000fc800078e0010 */
[----:B------:R-:W-:Y:S01]  /*16b0*/  @!P0 IMAD.MOV R7, RZ, RZ, -R7 ;  /* 0x000000ffff078224 */ /* 0x000fe200078e0a07 */
[----:B------:R-:W-:Y:S02]  /*16c0*/  @!P1 LOP3.LUT R7, RZ, R18, RZ, 0x33, !PT ;  /* 0x00000012ff079212 */ /* 0x000fe400078e33ff */
[----:B------:R-:W-:Y:S01]  /*16d0*/  @!P2 IADD3 R21, PT, PT, R21, R0, RZ ;  /* 0x000000001515a210 */ /* 0x000fe20007ffe0ff */
[----:B------:R-:W-:Y:S01]  /*16e0*/  @!P2 IMAD R3, R15, R8, RZ ;  /* 0x000000080f03a224 */ /* 0x000fe200078e02ff */
[----:B------:R-:W-:Y:S01]  /*16f0*/  IADD3 R11, PT, PT, R17, R4, RZ ;  /* 0x00000004110b7210 */ /* 0x000fe20007ffe0ff */
[----:B------:R-:W-:Y:S01]  /*1700*/  IMAD R4, R13, R7, RZ ;  /* 0x000000070d047224 */ /* 0x000fe200078e02ff */
[----:B------:R-:W-:Y:S02]  /*1710*/  @!P2 SHF.R.S32.HI R0, RZ, 0x1f, R8 ;  /* 0x0000001fff00a819 */ /* 0x000fe40000011408 */
[----:B------:R-:W-:Y:S02]  /*1720*/  SHF.R.S32.HI R5, RZ, 0x1f, R7 ;  /* 0x0000001fff057819 */ /* 0x000fe40000011407 */
[----:B------:R-:W-:Y:S01]  /*1730*/  @P2 IADD3 R9, PT, PT, R9, R10, RZ ;  /* 0x0000000a09092210 */ /* 0x000fe20007ffe0ff */
[----:B------:R-:W-:-:S02]  /*1740*/  IMAD.MOV.U32 R10, RZ, RZ, R16 ;  /* 0x000000ffff0a7224 */ /* 0x000fc400078e0010 */
        /* <DEDUP_REMOVED lines=12> */
[----:B------:R-:W-:Y:S02]  /*1810*/  MOV R15, RZ ;  /* 0x000000ff000f7202 */ /* 0x000fe40000000f00 */
[----:B------:R-:W-:-:S02]  /*1820*/  MOV R16, R2 ;  /* 0x0000000200107202 */ /* 0x000fc40000000f00 */
.L_x_3827:
[----:B------:R-:W-:Y:S05]  /*1830*/  BSYNC.RECONVERGENT B0 ;  /* 0x0000000000007941 */ /* 0x000fea0003800200 */
.L_x_3825:
        /* <DEDUP_REMOVED lines=29> */
[----:B------:R-:W-:-:S04]  /*1a10*/  @P3 VIADD R17, R17, 0x1 ;  /* 0x0000000111113836 */ /* 0x000fc80000000000 */
[----:B------:R-:W-:Y:S01]  /*1a20*/  IMAD.MOV.U32 R12, RZ, RZ, R17 ;  /* 0x000000ffff0c7224 */ /* 0x000fe200078e0011 */
[----:B------:R-:W-:Y:S01]  /*1a30*/  SHF.L.U32 R13, R170, 0x3, RZ ;  /* 0x00000003aa0d7819 */ /* 0x000fe200000006ff */
[----:B------:R-:W-:Y:S02]  /*1a40*/  IMAD R14, R15, R232, RZ ;  /* 0x000000e80f0e7224 */ /* 0x000fe400078e02ff */
[----:B------:R-:W-:Y:S01]  /*1a50*/  @!P1 IMAD.MOV R12, RZ, RZ, -R12 ;  /* 0x000000ffff0c9224 */ /* 0x000fe200078e0a0c */
[----:B------:R-:W-:Y:S01]  /*1a60*/  @!P2 LOP3.LUT R12, RZ, R18, RZ, 0x33, !PT ;  /* 0x00000012ff0ca212 */ /* 0x000fe200078e33ff */
[C---:B------:R-:W-:Y:S01]  /*1a70*/  IMAD R14, R16.reuse, R233, R14 ;  /* 0x000000e9100e7224 */ /* 0x040fe200078e020e */
[C---:B------:R-:W-:Y:S01]  /*1a80*/  LOP3.LUT R169, R13.reuse, 0x38, RZ, 0xc0, !PT ;  /* 0x000000380da97812 */ /* 0x040fe200078ec0ff */
[----:B------:R-:W-:Y:S01]  /*1a90*/  IMAD.WIDE.U32 R28, R16, R232, RZ ;  /* 0x000000e8101c7225 */ /* 0x000fe200078e00ff */
[----:B------:R-:W-:Y:S02]  /*1aa0*/  SHF.R.S32.HI R17, RZ, 0x1f, R12 ;  /* 0x0000001fff117819 */ /* 0x000fe4000001140c */
[----:B------:R-:W-:Y:S01]  /*1ab0*/  LOP3.LUT R15, R13, 0x1c0, RZ, 0xc0, !PT ;  /* 0x000001c00d0f7812 */ /* 0x000fe200078ec0ff */
[-C--:B------:R-:W-:Y:S01]  /*1ac0*/  IMAD R16, R25, R12.reuse, RZ ;  /* 0x0000000c19107224 */ /* 0x080fe200078e02ff */
[----:B------:R-:W-:Y:S01]  /*1ad0*/  IADD3 R7, P2, P1, R28, R7, R169 ;  /* 0x000000071c077210 */ /* 0x000fe2000795e0a9 */
[----:B------:R-:W-:Y:S01]  /*1ae0*/  IMAD.IADD R14, R29, 0x1, R14 ;  /* 0x000000011d0e7824 */ /* 0x000fe200078e020e */
[----:B------:R-:W-:Y:S01]  /*1af0*/  LOP3.LUT R15, R15, 0x38, R170, 0xf8, !PT ;  /* 0x000000380f0f7812 */ /* 0x000fe200078ef8aa */
[----:B------:R-:W-:-:S04]  /*1b00*/  IMAD.WIDE.U32 R18, R24, R12, RZ ;  /* 0x0000000c18127225 */ /* 0x000fc800078e00ff */
[----:B------:R-:W-:Y:S01]  /*1b10*/  IMAD R16, R17, R24, R16 ;  /* 0x0000001811107224 */ /* 0x000fe200078e0210 */
[----:B------:R-:W-:Y:S02]  /*1b20*/  IADD3.X R6, PT, PT, R14, R6, RZ, P2, P1 ;  /* 0x000000060e067210 */ /* 0x000fe400017e24ff */
[----:B------:R-:W-:Y:S02]  /*1b30*/  LOP3.LUT R15, R15, R169, RZ, 0x3c, !PT ;  /* 0x000000a90f0f7212 */ /* 0x000fe400078e3cff */
[----:B------:R-:W-:Y:S02]  /*1b40*/  IADD3 R14, P1, PT, R7, R18, RZ ;  /* 0x00000012070e7210 */ /* 0x000fe40007f3e0ff */
[----:B------:R-:W-:Y:S01]  /*1b50*/  IADD3 R16, PT, PT, R19, R16, RZ ;  /* 0x0000001013107210 */ /* 0x000fe20007ffe0ff */
[----:B------:R-:W1:Y:S01]  /*1b60*/  S2UR UR6, SR_CgaCtaId ;  /* 0x00000000000679c3 */ /* 0x000e620000008800 */
[----:B------:R-:W-:-:S03]  /*1b70*/  LOP3.LUT R13, R15, 0x1e00, R13, 0xf8, !PT ;  /* 0x00001e000f0d7812 */ /* 0x000fc600078ef80d */
[----:B------:R-:W-:Y:S01]  /*1b80*/  IMAD.X R15, R6, 0x1, R16, P1 ;  /* 0x00000001060f7824 */ /* 0x000fe200008e0610 */
[----:B------:R-:W-:-:S05]  /*1b90*/  IADD3 R16, P1, PT, R169, R3, RZ ;  /* 0x00000003a9107210 */ /* 0x000fca0007f3e0ff */
[----:B------:R-:W-:Y:S01]  /*1ba0*/  IMAD.X R17, RZ, RZ, R0, P1 ;  /* 0x000000ffff117224 */ /* 0x000fe200008e0600 */
[----:B------:R-:W-:Y:S02]  /*1bb0*/  SHF.R.U32.HI R24, RZ, 0x3, R170 ;  /* 0x00000003ff187819 */ /* 0x000fe400000116aa */
[----:B------:R-:W-:Y:S01]  /*1bc0*/  IADD3 R229, PT, PT, -R229, R168, RZ ;  /* 0x000000a8e5e57210 */ /* 0x000fe20007ffe1ff */
[----:B------:R-:W-:Y:S02]  /*1bd0*/  UMOV UR7, 0x400 ;  /* 0x0000040000077882 */ /* 0x000fe40000000000 */
[----:B------:R-:W-:Y:S02]  /*1be0*/  IMAD R236, R233, R24, RZ ;  /* 0x00000018e9ec7224 */ /* 0x000fe400078e02ff */
[----:B------:R-:W-:Y:S01]  /*1bf0*/  IMAD.WIDE.U32 R14, R24, R232, R14 ;  /* 0x000000e8180e7225 */ /* 0x000fe200078e000e */
[----:B------:R-:W-:-:S03]  /*1c00*/  LOP3.LUT R249, R249, R248, RZ, 0x3c, !PT ;  /* 0x000000f8f9f97212 */ /* 0x000fc600078e3cff */
[----:B------:R-:W-:Y:S02]  /*1c10*/  IMAD R234, R231, R24, RZ ;  /* 0x00000018e7ea7224 */ /* 0x000fe400078e02ff */
[----:B------:R-:W-:Y:S01]  /*1c20*/  IMAD.WIDE.U32 R16, R24, R230, R16 ;  /* 0x000000e618107225 */ /* 0x000fe200078e0010 */
[----:B-1----:R-:W-:-:S03]  /*1c30*/  ULEA UR6, UR6, UR7, 0x18 ;  /* 0x0000000706067291 */ /* 0x002fc6000f8ec0ff */
[----:B------:R-:W-:Y:S01]  /*1c40*/  IMAD.IADD R236, R15, 0x1, R236 ;  /* 0x000000010fec7824 */ /* 0x000fe200078e02ec */
[----:B------:R-:W-:Y:S02]  /*1c50*/  IADD3 R234, PT, PT, R17, R234, RZ ;  /* 0x000000ea11ea7210 */ /* 0x000fe40007ffe0ff */
[----:B------:R-:W-:Y:S01]  /*1c60*/  IMAD.U32 R225, RZ, RZ, UR6 ;  /* 0x00000006ffe17e24 */ /* 0x000fe2000f8e00ff */
[----:B------:R-:W-:Y:S01]  /*1c70*/  MOV R25, RZ ;  /* 0x000000ff00197202 */ /* 0x000fe20000000f00 */
[----:B------:R-:W-:Y:S01]  /*1c80*/  BSSY.RECONVERGENT B0, `(.L_x_3828) ;  /* 0x000002b000007945 */ /* 0x000fe20003800200 */
[----:B------:R-:W-:Y:S01]  /*1c90*/  LOP3.LUT R248, R249, R248, RZ, 0x3c, !PT ;  /* 0x000000f8f9f87212 */ /* 0x000fe200078e3cff */
[----:B------:R-:W-:-:S03]  /*1ca0*/  IMAD R247, R13, 0x2, R225 ;  /* 0x000000020df77824 */ /* 0x000fc600078e02e1 */
[----:B------:R-:W-:Y:S01]  /*1cb0*/  LOP3.LUT R249, R249, R248, RZ, 0x3c, !PT ;  /* 0x000000f8f9f97212 */ /* 0x000fe200078e3cff */
[----:B--2---:R-:W-:-:S04]  /*1cc0*/  @P0 IMAD.WIDE.U32 R18, R4, R246, RZ ;  /* 0x000000f604120225 */ /* 0x004fc800078e00ff */
[-C--:B---3--:R-:W-:Y:S02]  /*1cd0*/  @!P0 IMAD R3, R27, R240.reuse, RZ ;  /* 0x000000f01b038224 */ /* 0x088fe400078e02ff */
[----:B------:R-:W-:-:S04]  /*1ce0*/  @!P0 IMAD.WIDE.U32 R26, R26, R240, RZ ;  /* 0x000000f01a1a8225 */ /* 0x000fc800078e00ff */
[----:B------:R-:W-:Y:S01]  /*1cf0*/  @!P0 IMAD.IADD R0, R27, 0x1, R3 ;  /* 0x000000011b008824 */ /* 0x000fe200078e0203 */
[----:B------:R-:W-:Y:S01]  /*1d00*/  @!P0 MOV R6, R26 ;  /* 0x0000001a00068202 */ /* 0x000fe20000000f00 */
[----:B------:R-:W-:Y:S02]  /*1d10*/  @P0 IMAD R3, R5, R246, RZ ;  /* 0x000000f605030224 */ /* 0x000fe400078e02ff */
[----:B------:R-:W-:-:S03]  /*1d20*/  @P0 IMAD.MOV.U32 R6, RZ, RZ, R18 ;  /* 0x000000ffff060224 */ /* 0x000fc600078e0012 */
[----:B------:R-:W-:Y:S02]  /*1d30*/  @P0 IADD3 R0, PT, PT, R19, R3, RZ ;  /* 0x0000000313000210 */ /* 0x000fe40007ffe0ff */
[----:B------:R-:W-:-:S05]  /*1d40*/  IADD3 R6, P1, PT, R169, R6, RZ ;  /* 0x00000006a9067210 */ /* 0x000fca0007f3e0ff */
[----:B------:R-:W-:Y:S01]  /*1d50*/  IMAD.X R7, RZ, RZ, R0, P1 ;  /* 0x000000ffff077224 */ /* 0x000fe200008e0600 */
[----:B------:R-:W-:Y:S02]  /*1d60*/  ISETP.GE.AND P1, PT, R24, R229, PT ;  /* 0x000000e51800720c */ /* 0x000fe40003f26270 */
[----:B------:R-:W-:Y:S01]  /*1d70*/  LEA R237, P2, R14, R22, 0x1 ;  /* 0x000000160eed7211 */ /* 0x000fe200078408ff */
[----:B----4-:R-:W-:Y:S01]  /*1d80*/  IMAD R12, R9, R239, RZ ;  /* 0x000000ef090c7224 */ /* 0x010fe200078e02ff */
[----:B------:R-:W-:Y:S02]  /*1d90*/  LEA R235, P3, R16, R20, 0x1 ;  /* 0x0000001410eb7211 */ /* 0x000fe400078608ff */
[----:B------:R-:W-:Y:S01]  /*1da0*/  LEA.HI.X R236, R14, R23, R236, 0x1, P2 ;  /* 0x000000170eec7211 */ /* 0x000fe200010f0cec */
        /* <DEDUP_REMOVED lines=23> */
.L_x_3830:
[----:B------:R1:W-:Y:S02]  /*1f20*/  STS.128 [R247], RZ ;  /* 0x000000fff7007388 */ /* 0x0003e40000000c00 */
.L_x_3829:
[----:B------:R-:W-:Y:S05]  /*1f30*/  BSYNC.RECONVERGENT B0 ;  /* 0x0000000000007941 */ /* 0x000fea0003800200 */
.L_x_3828:
[C---:B------:R-:W-:Y:S01]  /*1f40*/  VIADD R8, R24.reuse, 0x10 ;  /* 0x0000001018087836 */ /* 0x040fe20000000000 */
[C---:B--2---:R-:W-:Y:S01]  /*1f50*/  IADD3 R6, PT, PT, R24.reuse, 0x30, RZ ;  /* 0x0000003018067810 */ /* 0x044fe20007ffe0ff */
        /* <DEDUP_REMOVED lines=12> */
[----:B------:R-:W-:Y:S01]  /*2020*/  IADD3 R3, P0, PT, R18, 0x10, RZ ;  /* 0x0000001012037810 */ /* 0x000fe20007f1e0ff */
[----:B------:R-:W-:Y:S01]  /*2030*/  IMAD.MOV.U32 R20, RZ, RZ, R14 ;  /* 0x000000ffff147224 */ /* 0x000fe200078e000e */
        /* <DEDUP_REMOVED lines=12> */
.L_x_3832:
[----:B------:R-:W-:Y:S05]  /*2100*/  BSYNC.RECONVERGENT B0 ;  /* 0x0000000000007941 */ /* 0x000fea0003800200 */
.L_x_3831:
[----:B------:R-:W-:Y:S04]  /*2110*/  BSSY.RECONVERGENT B0, `(.L_x_3833) ;  /* 0x0000013000007945 */ /* 0x000fe80003800200 */
[----:B------:R-:W-:Y:S05]  /*2120*/  @P2 BRA `(.L_x_3834) ;  /* 0x0000000000442947 */ /* 0x000fea0003800000 */
        /* <DEDUP_REMOVED lines=9> */
[----:B---3--:R-:W-:-:S03]  /*21c0*/  LEA R22, P0, R20, R10, 0x1 ;  /* 0x0000000a14167211 */ /* 0x008fc600078008ff */
[----:B------:R-:W-:-:S05]  /*21d0*/  IMAD R0, R17, R3, R0 ;  /* 0x0000000311007224 */ /* 0x000fca00078e0200 */
[----:B------:R-:W-:-:S04]  /*21e0*/  IADD3 R0, PT, PT, R21, R0, RZ ;  /* 0x0000000015007210 */ /* 0x000fc80007ffe0ff */
[----:B------:R-:W-:-:S05]  /*21f0*/  LEA.HI.X R23, R20, R11, R0, 0x1, P0 ;  /* 0x0000000b14177211 */ /* 0x000fca00000f0c00 */
[----:B------:R-:W-:Y:S01]  /*2200*/  @!PT LDS RZ, [RZ] ;  /* 0x00000000fffff984 */ /* 0x000fe20000000800 */
[----:B------:R-:W-:Y:S01]  /*2210*/  @!PT LDS RZ, [RZ] ;  /* 0x00000000fffff984 */ /* 0x000fe20000000800 */
[----:B------:R-:W-:Y:S01]  /*2220*/  @!PT LDS RZ, [RZ] ;  /* 0x00000000fffff984 */ /* 0x000fe20000000800 */
[----:B------:R3:W-:Y:S02]  /*2230*/  LDGSTS.E.BYPASS.LTC128B.128 [R247+0x1000], desc[UR4][R22.64] ;  /* 0x0100000016f77fae */ /* 0x0007e4000b981a04 */
.L_x_3834:
[----:B------:R-:W-:Y:S05]  /*2240*/  BSYNC.RECONVERGENT B0 ;  /* 0x0000000000007941 */ /* 0x000fea0003800200 */
.L_x_3833:
[----:B------:R-:W-:Y:S04]  /*2250*/  BSSY.RECONVERGENT B0, `(.L_x_3835) ;  /* 0x0000012000007945 */ /* 0x000fe80003800200 */
[----:B------:R-:W-:Y:S05]  /*2260*/  @P1 BRA `(.L_x_3836) ;  /* 0x0000000000401947 */ /* 0x000fea0003800000 */
[----:B-----5:R-:W-:-:S13]  /*2270*/  ISETP.GE.AND P0, PT, R169, R245, PT ;  /* 0x000000f5a900720c */ /* 0x020fda0003f06270 */
[----:B------:R1:W-:Y:S01]  /*2280*/  @P0 STS.128 [R247+0x1800], RZ ;  /* 0x001800fff7000388 */ /* 0x0003e20000000c00 */
[----:B------:R-:W-:Y:S05]  /*2290*/  @P0 BRA `(.L_x_3836) ;  /* 0x0000000000340947 */ /* 0x000fea0003800000 */
[----:B------:R-:W-:Y:S02]  /*22a0*/  IADD3 R0, P0, PT, R18, 0x30, RZ ;  /* 0x0000003012007810 */ /* 0x000fe40007f1e0ff */
[----:B------:R-:W-:Y:S02]  /*22b0*/  MOV R12, R14 ;  /* 0x0000000e000c7202 */ /* 0x000fe40000000f00 */
[----:B------:R-:W-:-:S03]  /*22c0*/  IADD3.X R3, PT, PT, RZ, R19, RZ, P0, !PT ;  /* 0x00000013ff037210 */ /* 0x000fc600007fe4ff */
        /* <DEDUP_REMOVED lines=10> */
.L_x_3836:
[----:B------:R-:W-:Y:S05]  /*2370*/  BSYNC.RECONVERGENT B0 ;  /* 0x0000000000007941 */ /* 0x000fea0003800200 */
.L_x_3835:
        /* <DEDUP_REMOVED lines=13> */
.L_x_3839:
[----:B------:R1:W-:Y:S02]  /*2450*/  STS.128 [R247+0x2000], RZ ;  /* 0x002000fff7007388 */ /* 0x0003e40000000c00 */
.L_x_3838:
[----:B------:R-:W-:Y:S05]  /*2460*/  BSYNC.RECONVERGENT B0 ;  /* 0x0000000000007941 */ /* 0x000fea0003800200 */
.L_x_3837:
[----:B------:R-:W-:Y:S01]  /*2470*/  ISETP.GE.AND P3, PT, R8, R4, PT ;  /* 0x000000040800720c */ /* 0x000fe20003f66270 */
[----:B------:R-:W-:Y:S01]  /*2480*/  VIADD R20, R24, 0x40 ;  /* 0x0000004018147836 */ /* 0x000fe20000000000 */
[----:B---3--:R-:W-:Y:S01]  /*2490*/  LEA R22, P0, R0, R235, 0x1 ;  /* 0x000000eb00167211 */ /* 0x008fe200078008ff */
[C---:B------:R-:W-:Y:S01]  /*24a0*/  VIADD R19, R24.reuse, 0x50 ;  /* 0x0000005018137836 */ /* 0x040fe20000000000 */
        /* <DEDUP_REMOVED lines=10> */
[----:B-----5:R-:W-:-:S13]  /*2550*/  ISETP.GE.AND P3, PT, R169, R245, PT ;  /* 0x000000f5a900720c */ /* 0x020fda0003f66270 */
[----:B------:R3:W-:Y:S01]  /*2560*/  @P3 STS.128 [R247+0x2800], RZ ;  /* 0x002800fff7003388 */ /* 0x0007e20000000c00 */
[----:B------:R-:W-:Y:S05]  /*2570*/  @P3 BRA `(.L_x_3841) ;  /* 0x0000000000103947 */ /* 0x000fea0003800000 */
[----:B------:R-:W-:Y:S01]  /*2580*/  @!PT LDS RZ, [RZ] ;  /* 0x00000000fffff984 */ /* 0x000fe20000000800 */
[----:B------:R-:W-:Y:S01]  /*2590*/  @!PT LDS RZ, [RZ] ;  /* 0x00000000fffff984 */ /* 0x000fe20000000800 */
[----:B------:R-:W-:Y:S01]  /*25a0*/  @!PT LDS RZ, [RZ] ;  /* 0x00000000fffff984 */ /* 0x000fe20000000800 */
[----:B------:R1:W-:Y:S02]  /*25b0*/  LDGSTS.E.BYPASS.LTC128B.128 [R247+0x2800], desc[UR4][R22.64] ;  /* 0x0280000016f77fae */ /* 0x0003e4000b981a04 */
.L_x_3841:
[----:B------:R-:W-:Y:S05]  /*25c0*/  BSYNC.RECONVERGENT B0 ;  /* 0x0000000000007941 */ /* 0x000fea0003800200 */
.L_x_3840:
[----:B------:R-:W-:Y:S01]  /*25d0*/  BSSY.RECONVERGENT B0, `(.L_x_3842) ;  /* 0x000000d000007945 */ /* 0x000fe20003800200 */
[----:B------:R-:W-:Y:S02]  /*25e0*/  ISETP.GE.AND P3, PT, R17, R4, PT ;  /* 0x000000041100720c */ /* 0x000fe40003f66270 */
[----:B------:R-:W-:Y:S01]  /*25f0*/  LOP3.LUT R16, R24, 0x80, RZ, 0xfc, !PT ;  /* 0x0000008018107812 */ /* 0x000fe200078efcff */
[----:B------:R-:W-:Y:S05]  /*2600*/  @P2 BRA `(.L_x_3843) ;  /* 0x0000000000242947 */ /* 0x000fea0003800000 */
[----:B-----5:R-:W-:-:S13]  /*2610*/  ISETP.GE.AND P2, PT, R169, R245, PT ;  /* 0x000000f5a900720c */ /* 0x020fda0003f46270 */
        /* <DEDUP_REMOVED lines=8> */
.L_x_3843:
[----:B------:R-:W-:Y:S05]  /*26a0*/  BSYNC.RECONVERGENT B0 ;  /* 0x0000000000007941 */ /* 0x000fea0003800200 */
.L_x_3842:
[----:B------:R-:W-:Y:S01]  /*26b0*/  BSSY.RECONVERGENT B0, `(.L_x_3844) ;  /* 0x000000d000007945 */ /* 0x000fe20003800200 */
[----:B------:R-:W-:Y:S02]  /*26c0*/  ISETP.GE.AND P2, PT, R16, R4, PT ;  /* 0x000000041000720c */ /* 0x000fe40003f46270 */
[----:B------:R-:W-:Y:S01]  /*26d0*/  IADD3 R15, PT, PT, R24, 0x90, RZ ;  /* 0x00000090180f7810 */ /* 0x000fe20007ffe0ff */
        /* <DEDUP_REMOVED lines=10> */
.L_x_3845:
[----:B------:R-:W-:Y:S05]  /*2780*/  BSYNC.RECONVERGENT B0 ;  /* 0x0000000000007941 */ /* 0x000fea0003800200 */
.L_x_3844:
[----:B------:R-:W-:Y:S01]  /*2790*/  BSSY.RECONVERGENT B0, `(.L_x_3846) ;  /* 0x0000010000007945 */ /* 0x000fe20003800200 */
[----:B------:R-:W-:Y:S02]  /*27a0*/  ISETP.GE.AND P1, PT, R15, R4, PT ;  /* 0x000000040f00720c */ /* 0x000fe40003f26270 */
[----:B------:R-:W-:Y:S01]  /*27b0*/  IADD3 R14, PT, PT, R24, 0xa0, RZ ;  /* 0x000000a0180e7810 */ /* 0x000fe20007ffe0ff */
[----:B------:R-:W-:Y:S05]  /*27c0*/  @P0 BRA `(.L_x_3847) ;  /* 0x0000000000300947 */ /* 0x000fea0003800000 */
[----:B-----5:R-:W-:-:S13]  /*27d0*/  ISETP.GE.AND P0, PT, R169, R245, PT ;  /* 0x000000f5a900720c */ /* 0x020fda0003f06270 */
        /* <DEDUP_REMOVED lines=11> */
.L_x_3847:
[----:B------:R-:W-:Y:S05]  /*2890*/  BSYNC.RECONVERGENT B0 ;  /* 0x0000000000007941 */ /* 0x000fea0003800200 */
.L_x_3846:
        /* <DEDUP_REMOVED lines=13> */
.L_x_3849:
[----:B------:R-:W-:Y:S05]  /*2970*/  BSYNC.RECONVERGENT B0 ;  /* 0x0000000000007941 */ /* 0x000fea0003800200 */
.L_x_3848:
        /* <DEDUP_REMOVED lines=16> */
.L_x_3851:
[----:B------:R-:W-:Y:S05]  /*2a80*/  BSYNC.RECONVERGENT B0 ;  /* 0x0000000000007941 */ /* 0x000fea0003800200 */
.L_x_3850:
[----:B------:R-:W-:Y:S01]  /*2a90*/  BSSY.RECONVERGENT B0, `(.L_x_3852) ;  /* 0x0000010000007945 */ /* 0x000fe20003800200 */
[----:B------:R-:W-:Y:S02]  /*2aa0*/  ISETP.GE.AND P4, PT, R12, R4, PT ;  /* 0x000000040c00720c */ /* 0x000fe40003f86270 */
[----:B-1---5:R-:W-:Y:S01]  /*2ab0*/  IADD3 R11, PT, PT, R24, 0xd0, RZ ;  /* 0x000000d0180b7810 */ /* 0x022fe20007ffe0ff */
        /* <DEDUP_REMOVED lines=13> */
.L_x_3853:
[----:B------:R-:W-:Y:S05]  /*2b90*/  BSYNC.RECONVERGENT B0 ;  /* 0x0000000000007941 */ /* 0x000fea0003800200 */
.L_x_3852:
        /* <DEDUP_REMOVED lines=16> */
.L_x_3855:
[----:B------:R-:W-:Y:S05]  /*2ca0*/  BSYNC.RECONVERGENT B0 ;  /* 0x0000000000007941 */ /* 0x000fea0003800200 */
.L_x_3854:
        /* <DEDUP_REMOVED lines=13> */
.L_x_3857:
[----:B------:R-:W-:Y:S05]  /*2d80*/  BSYNC.RECONVERGENT B0 ;  /* 0x0000000000007941 */ /* 0x000fea0003800200 */
.L_x_3856:
        /* <DEDUP_REMOVED lines=15> */
.L_x_3859:
[----:B------:R-:W-:Y:S05]  /*2e80*/  BSYNC.RECONVERGENT B0 ;  /* 0x0000000000007941 */ /* 0x000fea0003800200 */
.L_x_3858:
        /* <DEDUP_REMOVED lines=14> */
.L_x_3861:
[----:B------:R-:W-:Y:S05]  /*2f70*/  BSYNC.RECONVERGENT B0 ;  /* 0x0000000000007941 */ /* 0x000fea0003800200 */
.L_x_3860:
        /* <DEDUP_REMOVED lines=14> */
.L_x_3863:
[----:B------:R-:W-:Y:S05]  /*3060*/  BSYNC.RECONVERGENT B0 ;  /* 0x0000000000007941 */ /* 0x000fea0003800200 */
.L_x_3862:
        /* <DEDUP_REMOVED lines=14> */
.L_x_3865:
[----:B------:R-:W-:Y:S05]  /*3150*/  BSYNC.RECONVERGENT B0 ;  /* 0x0000000000007941 */ /* 0x000fea0003800200 */
.L_x_3864:
        /* <DEDUP_REMOVED lines=14> */
.L_x_3867:
[----:B------:R-:W-:Y:S05]  /*3240*/  BSYNC.RECONVERGENT B0 ;  /* 0x0000000000007941 */ /* 0x000fea0003800200 */
.L_x_3866:
        /* <DEDUP_REMOVED lines=12> */
.L_x_3869:
[----:B------:R-:W-:Y:S05]  /*3310*/  BSYNC.RECONVERGENT B0 ;  /* 0x0000000000007941 */ /* 0x000fea0003800200 */
.L_x_3868:
[----:B-1----:R-:W2:Y:S04]  /*3320*/  LD.E.64 R26, desc[UR4][R164.64+0x1c0] ;  /* 0x0001c004a41a7980 */ /* 0x002ea8000c101b00 */
[----:B------:R-:W3:Y:S01]  /*3330*/  LD.E.64 R24, desc[UR4][R164.64+0x1b8] ;  /* 0x0001b804a4187980 */ /* 0x000ee2000c101b00 */
[----:B------:R-:W-:Y:S02]  /*3340*/  IMAD.MOV.U32 R22, RZ, RZ, R239 ;  /* 0x000000ffff167224 */ /* 0x000fe400078e00ef */
[----:B------:R-:W-:Y:S01]  /*3350*/  IMAD.MOV.U32 R23, RZ, RZ, RZ ;  /* 0x000000ffff177224 */ /* 0x000fe200078e00ff */
[----:B------:R-:W4:Y:S04]  /*3360*/  LD.E R3, desc[UR4][R164.64+0xd8] ;  /* 0x0000d804a4037980 */ /* 0x000f28000c101900 */
[----:B------:R-:W0:Y:S01]  /*3370*/  LDGDEPBAR ;  /* 0x00000000000079af */ /* 0x000e220000000000 */
[----:B--2---:R-:W-:-:S04]  /*3380*/  IMAD.WIDE.U32 R22, R240, R26, R22 ;  /* 0x0000001af0167225 */ /* 0x004fc800078e0016 */
[----:B------:R-:W-:Y:S01]  /*3390*/  IMAD R9, R27, R240, RZ ;  /* 0x000000f01b097224 */ /* 0x000fe200078e02ff */
[----:B---3--:R-:W-:-:S04]  /*33a0*/  LEA R24, P0, R22, R24, 0x2 ;  /* 0x0000001816187211 */ /* 0x008fc800078010ff */
[----:B------:R-:W-:-:S04]  /*33b0*/  IADD3 R9, PT, PT, R23, R9, RZ ;  /* 0x0000000917097210 */ /* 0x000fc80007ffe0ff */
[----:B------:R-:W-:-:S05]  /*33c0*/  LEA.HI.X R25, R22, R25, R9, 0x2, P0 ;  /* 0x0000001916197211 */ /* 0x000fca00000f1409 */
[----:B------:R1:W5:Y:S01]  /*33d0*/  LD.E R9, desc[UR4][R24.64] ;  /* 0x0000000418097980 */ /* 0x000362000c101900 */
[----:B----4-:R-:W2:Y:S01]  /*33e0*/  MUFU.RCP R3, R3 ;  /* 0x0000000300037308 */ /* 0x010ea20000001000 */
[----:B------:R-:W-:-:S04]  /*33f0*/  DEPBAR.LE SB0, 0x0 ;  /* 0x000080000000791a */ /* 0x000fc80000000000 */
[----:B------:R-:W-:Y:S05]  /*3400*/  WARPSYNC.ALL ;  /* 0x0000000000007948 */ /* 0x000fea0003800000 */
[----:B------:R-:W-:Y:S01]  /*3410*/  BSSY.RECONVERGENT B0, `(.L_x_3870) ;  /* 0x0000012000007945 */ /* 0x000fe20003800200 */
[C---:B------:R-:W-:Y:S01]  /*3420*/  SHF.L.U64.HI R10, R232.reuse, 0x4, R233 ;  /* 0x00000004e80a7819 */ /* 0x040fe200000102e9 */
[----:B------:R-:W-:Y:S01]  /*3430*/  BAR.SYNC.DEFER_BLOCKING 0x0 ;  /* 0x0000000000007b1d */ /* 0x000fe20000010000 */
[----:B--2--5:R-:W-:Y:S01]  /*3440*/  FMUL.FTZ R3, R9, R3 ;  /* 0x0000000309037220 */ /* 0x024fe20000410000 */
[----:B------:R-:W-:-:S04]  /*3450*/  SHF.L.U32 R9, R232, 0x4, RZ ;  /* 0x00000004e8097819 */ /* 0x000fc800000006ff */
        /* <DEDUP_REMOVED lines=10> */
.L_x_3872:
[----:B------:R4:W-:Y:S01]  /*3500*/  STS.128 [R247+0xa000], RZ ;  /* 0x00a000fff7007388 */ /* 0x0009e20000000c00 */
[----:B------:R-:W-:Y:S05]  /*3510*/  BRA `(.L_x_3873) ;  /* 0x0000000000047947 */ /* 0x000fea0003800000 */
.L_x_3871:
[----:B------:R2:W-:Y:S02]  /*3520*/  STS.128 [R247+0xa000], RZ ;  /* 0x00a000fff7007388 */ /* 0x0005e40000000c00 */
.L_x_3873:
[----:B------:R-:W-:Y:S05]  /*3530*/  BSYNC.RECONVERGENT B0 ;  /* 0x0000000000007941 */ /* 0x000fea0003800200 */
.L_x_3870:
        /* <DEDUP_REMOVED lines=19> */
.L_x_3875:
[----:B------:R-:W-:Y:S05]  /*3670*/  BSYNC.RECONVERGENT B0 ;  /* 0x0000000000007941 */ /* 0x000fea0003800200 */
.L_x_3874:
        /* <DEDUP_REMOVED lines=13> */
.L_x_3877:
[----:B------:R-:W-:Y:S05]  /*3750*/  BSYNC.RECONVERGENT B0 ;  /* 0x0000000000007941 */ /* 0x000fea0003800200 */
.L_x_3876:
        /* <DEDUP_REMOVED lines=13> */
.L_x_3879:
[----:B------:R-:W-:Y:S05]  /*3830*/  BSYNC.RECONVERGENT B0 ;  /* 0x0000000000007941 */ /* 0x000fea0003800200 */
.L_x_3878:
        /* <DEDUP_REMOVED lines=17> */
.L_x_3881:
[----:B------:R-:W-:Y:S05]  /*3950*/  BSYNC.RECONVERGENT B0 ;  /* 0x0000000000007941 */ /* 0x000fea0003800200 */
.L_x_3880:
        /* <DEDUP_REMOVED lines=13> */
.L_x_3883:
[----:B------:R-:W-:Y:S05]  /*3a30*/  BSYNC.RECONVERGENT B0 ;  /* 0x0000000000007941 */ /* 0x000fea0003800200 */
.L_x_3882:
        /* <DEDUP_REMOVED lines=17> */
.L_x_3885:
[----:B------:R-:W-:Y:S05]  /*3b50*/  BSYNC.RECONVERGENT B0 ;  /* 0x0000000000007941 */ /* 0x000fea0003800200 */
.L_x_3884:
[----:B------:R2:W-:Y:S01]  /*3b60*/  @P2 STS.128 [R247+0xd800], RZ ;  /* 0x00d800fff7002388 */ /* 0x0005e20000000c00 */
[C---:B------:R-:W-:Y:S01]  /*3b70*/  IMAD.SHL.U32 R197, R170.reuse, 0x40, RZ ;  /* 0x00000040aac57824 */ /* 0x040fe200078e00ff */
[----:B------:R-:W-:Y:S01]  /*3b80*/  SHF.R.U32.HI R171, RZ, 0x1, R170 ;  /* 0x00000001ffab7819 */ /* 0x000fe200000116aa */
[----:B------:R-:W-:Y:S01]  /*3b90*/  BSSY.RECONVERGENT B0, `(.L_x_3886) ;  /* 0x0000012000007945 */ /* 0x000fe20003800200 */
[----:B------:R-:W-:Y:S01]  /*3ba0*/  ISETP.GE.AND P3, PT, R11, R4, PT ;  /* 0x000000040b00720c */ /* 0x000fe20003f66270 */
[----:B------:R-:W-:Y:S01]  /*3bb0*/  IMAD.SHL.U32 R224, R170, 0x20, RZ ;  /* 0x00000020aae07824 */ /* 0x000fe200078e00ff */
[----:B------:R-:W-:Y:S02]  /*3bc0*/  LOP3.LUT R10, R197, 0x1c0, RZ, 0xc0, !PT ;  /* 0x000001c0c50a7812 */ /* 0x000fe400078ec0ff */
[----:B-1----:R-:W-:Y:S01]  /*3bd0*/  LOP3.LUT R8, R171, 0x8, RZ, 0xc0, !PT ;  /* 0x00000008ab087812 */ /* 0x002fe200078ec0ff */
        /* <DEDUP_REMOVED lines=13> */
.L_x_3887:
[----:B------:R-:W-:Y:S05]  /*3cb0*/  BSYNC.RECONVERGENT B0 ;  /* 0x0000000000007941 */ /* 0x000fea0003800200 */
.L_x_3886:
[----:B------:R1:W-:Y:S01]  /*3cc0*/  @P1 STS.128 [R247+0xe000], RZ ;  /* 0x00e000fff7001388 */ /* 0x0003e20000000c00 */
[----:B------:R-:W-:Y:S01]  /*3cd0*/  ISETP.GE.AND P2, PT, R0, R4, PT ;  /* 0x000000040000720c */ /* 0x000fe20003f46270 */
[----:B------:R-:W-:Y:S01]  /*3ce0*/  BSSY.RECONVERGENT B0, `(.L_x_3888) ;  /* 0x0000015000007945 */ /* 0x000fe20003800200 */
[----:B------:R-:W-:Y:S02]  /*3cf0*/  LOP3.LUT R224, R224, 0x7c00, RZ, 0xc0, !PT ;  /* 0x00007c00e0e07812 */ /* 0x000fe400078ec0ff */
[----:B------:R-:W-:Y:S02]  /*3d00*/  LOP3.LUT R10, R10, 0x8, R170, 0xf8, !PT ;  /* 0x000000080a0a7812 */ /* 0x000fe400078ef8aa */
[--C-:B------:R-:W-:Y:S02]  /*3d10*/  LOP3.LUT R0, R8, 0x1c0, R197.reuse, 0xf8, !PT ;  /* 0x000001c008007812 */ /* 0x100fe400078ef8c5 */
        /* <DEDUP_REMOVED lines=17> */
.L_x_3889:
[----:B------:R-:W-:Y:S05]  /*3e30*/  BSYNC.RECONVERGENT B0 ;  /* 0x0000000000007941 */ /* 0x000fea0003800200 */
.L_x_3888:
[----:B------:R1:W-:Y:S01]  /*3e40*/  @P0 STS.128 [R247+0xe800], RZ ;  /* 0x00e800fff7000388 */ /* 0x0003e20000000c00 */
[----:B------:R-:W-:Y:S01]  /*3e50*/  IMAD R9, R10, 0x2, R9 ;  /* 0x000000020a097824 */ /* 0x000fe200078e0209 */
[----:B------:R-:W-:Y:S01]  /*3e60*/  LOP3.LUT R11, R11, R0, RZ, 0xfc, !PT ;  /* 0x000000000b0b7212 */ /* 0x000fe200078efcff */
[----:B------:R-:W-:Y:S01]  /*3e70*/  BSSY.RECONVERGENT B0, `(.L_x_3890) ;  /* 0x000000e000007945 */ /* 0x000fe20003800200 */
[----:B------:R-:W-:Y:S02]  /*3e80*/  ISETP.GE.AND P1, PT, R5, R4, PT ;  /* 0x000000040500720c */ /* 0x000fe40003f26270 */
[----:B------:R-:W-:Y:S01]  /*3e90*/  IADD3 R180, PT, PT, R225, R9, RZ ;  /* 0x00000009e1b47210 */ /* 0x000fe20007ffe0ff */
[----:B------:R-:W-:Y:S01]  /*3ea0*/  IMAD R181, R11, 0x2, R225 ;  /* 0x000000020bb57824 */ /* 0x000fe200078e02e1 */
        /* <DEDUP_REMOVED lines=10> */
.L_x_3891:
[----:B------:R-:W-:Y:S05]  /*3f50*/  BSYNC.RECONVERGENT B0 ;  /* 0x0000000000007941 */ /* 0x000fea0003800200 */
.L_x_3890:
[----:B------:R1:W-:Y:S01]  /*3f60*/  @P6 STS.128 [R247+0xf000], RZ ;  /* 0x00f000fff7006388 */ /* 0x0003e20000000c00 */
        /* <DEDUP_REMOVED lines=15> */
.L_x_3893:
[----:B------:R-:W-:Y:S05]  /*4060*/  BSYNC.RECONVERGENT B0 ;  /* 0x0000000000007941 */ /* 0x000fea0003800200 */
.L_x_3892:
        /* <DEDUP_REMOVED lines=16> */
.L_x_3895:
[----:B------:R-:W-:Y:S05]  /*4170*/  BSYNC.RECONVERGENT B0 ;  /* 0x0000000000007941 */ /* 0x000fea0003800200 */
.L_x_3894:
        /* <DEDUP_REMOVED lines=16> */
.L_x_3897:
[----:B------:R-:W-:Y:S05]  /*4280*/  BSYNC.RECONVERGENT B0 ;  /* 0x0000000000007941 */ /* 0x000fea0003800200 */
.L_x_3896:
        /* <DEDUP_REMOVED lines=16> */
.L_x_3899:
[----:B------:R-:W-:Y:S05]  /*4390*/  BSYNC.RECONVERGENT B0 ;  /* 0x0000000000007941 */ /* 0x000fea0003800200 */
.L_x_3898:
        /* <DEDUP_REMOVED lines=16> */
.L_x_3901:
[----:B------:R-:W-:Y:S05]  /*44a0*/  BSYNC.RECONVERGENT B0 ;  /* 0x0000000000007941 */ /* 0x000fea0003800200 */
.L_x_3900:
        /* <DEDUP_REMOVED lines=14> */
.L_x_3903:
[----:B------:R-:W-:Y:S05]  /*4590*/  BSYNC.RECONVERGENT B0 ;  /* 0x0000000000007941 */ /* 0x000fea0003800200 */
.L_x_3902:
[----:B------:R-:W-:Y:S01]  /*45a0*/  LDSM.16.M88.4 R28, [R181] ;  /* 0x00000000b51c783b */ /* 0x000fe20000000200 */
[----:B------:R-:W-:Y:S01]  /*45b0*/  R2P PR, R170, 0x6 ;  /* 0x00000006aa007804 */ /* 0x000fe20000000000 */
[----:B------:R-:W-:Y:S01]  /*45c0*/  IMAD.MOV.U32 R196, RZ, RZ, 0x20 ;  /* 0x00000020ffc47424 */ /* 0x000fe200078e00ff */
[----:B------:R-:W-:Y:S01]  /*45d0*/  ISETP.NE.AND P6, PT, R167, 0x1, PT ;  /* 0x00000001a700780c */ /* 0x000fe20003fc5270 */
[----:B---3--:R-:W3:Y:S01]  /*45e0*/  LDSM.16.M88.4 R20, [R180+0x2000] ;  /* 0x00200000b414783b */ /* 0x008ee20000000200 */
[----:B------:R-:W-:Y:S01]  /*45f0*/  IMAD.MOV.U32 R188, RZ, RZ, 0x40 ;  /* 0x00000040ffbc7424 */ /* 0x000fe200078e00ff */
[----:B------:R-:W-:Y:S01]  /*4600*/  BSSY.RECONVERGENT B1, `(.L_x_3904) ;  /* 0x00001b3000017945 */ /* 0x000fe20003800200 */
[----:B------:R-:W-:Y:S01]  /*4610*/  SEL R196, R196, 0xffffffe0, !P1 ;  /* 0xffffffe0c4c47807 */ /* 0x000fe20004800000 */
[----:B-1----:R-:W1:Y:S01]  /*4620*/  LDSM.16.M88.4 R12, [R180+0x2800] ;  /* 0x00280000b40c783b */ /* 0x002e620000000200 */
[----:B------:R-:W-:Y:S02]  /*4630*/  MOV R244, R2 ;  /* 0x0000000200f47202 */ /* 0x000fe40000000f00 */
[----:B------:R-:W-:Y:S01]  /*4640*/  IADD3 R182, PT, PT, R180, R196, RZ ;  /* 0x000000c4b4b67210 */ /* 0x000fe20007ffe0ff */
[----:B------:R-:W5:Y:S01]  /*4650*/  LDSM.16.M88.4 R4, [R180+0x3000] ;  /* 0x00300000b404783b */ /* 0x000f620000000200 */
[----:B------:R-:W-:Y:S01]  /*4660*/  IMAD.IADD R156, R181, 0x1, R196 ;  /* 0x00000001b59c7824 */ /* 0x000fe200078e02c4 */
[----:B------:R-:W-:-:S02]  /*4670*/  SEL R188, R188, 0xffffffc0, !P2 ;  /* 0xffffffc0bcbc7807 */ /* 0x000fc40005000000 */
[----:B------:R-:W2:Y:S02]  /*4680*/  LDSM.16.M88.4 R124, [R180+0x3800] ;  /* 0x00380000b47c783b */ /* 0x000ea40000000200 */
[----:B------:R-:W-:Y:S01]  /*4690*/  IADD3 R189, PT, PT, R181, R188, RZ ;  /* 0x000000bcb5bd7210 */ /* 0x000fe20007ffe0ff */
[----:B------:R-:W-:Y:S01]  /*46a0*/  IMAD.IADD R188, R180, 0x1, R188 ;  /* 0x00000001b4bc7824 */ /* 0x000fe200078e02bc */
[----:B------:R-:W4:Y:S02]  /*46b0*/  LDSM.16.M88.4 R116, [R180+0x4000] ;  /* 0x00400000b474783b */ /* 0x000f240000000200 */
[C---:B------:R-:W-:Y:S01]  /*46c0*/  IADD3 R192, PT, PT, R196.reuse, R189, RZ ;  /* 0x000000bdc4c07210 */ /* 0x040fe20007ffe0ff */
[----:B------:R-:W-:Y:S01]  /*46d0*/  IMAD.IADD R198, R196, 0x1, R188 ;  /* 0x00000001c4c67824 */ /* 0x000fe200078e02bc */
[----:B------:R-:W4:Y:S04]  /*46e0*/  LDSM.16.M88.4 R108, [R180+0x4800] ;  /* 0x00480000b46c783b */ /* 0x000f280000000200 */
[----:B------:R-:W4:Y:S04]  /*46f0*/  LDSM.16.M88.4 R100, [R180+0x5000] ;  /* 0x00500000b464783b */ /* 0x000f280000000200 */
[----:B------:R-:W4:Y:S04]  /*4700*/  LDSM.16.M88.4 R92, [R180+0x5800] ;  /* 0x00580000b45c783b */ /* 0x000f280000000200 */
[----:B------:R-:W4:Y:S04]  /*4710*/  LDSM.16.M88.4 R84, [R180+0x6000] ;  /* 0x00600000b454783b */ /* 0x000f280000000200 */
[----:B------:R-:W4:Y:S04]  /*4720*/  LDSM.16.M88.4 R76, [R180+0x6800] ;  /* 0x00680000b44c783b */ /* 0x000f280000000200 */
[----:B------:R-:W4:Y:S01]  /*4730*/  LDSM.16.M88.4 R68, [R180+0x7000] ;  /* 0x00700000b444783b */ /* 0x000f220000000200 */
[C---:B---3--:R-:W-:Y:S03]  /*4740*/  HMMA.16816.F32.BF16 R24, R28.reuse, R20, RZ ;  /* 0x000000141c18723c */ /* 0x048fe600000418ff */
[----:B------:R-:W3:Y:S04]  /*4750*/  LDSM.16.M88.4 R60, [R180+0x7800] ;  /* 0x00780000b43c783b */ /* 0x000ee80000000200 */
[----:B------:R-:W3:Y:S01]  /*4760*/  LDSM.16.M88.4 R52, [R180+0x8000] ;  /* 0x00800000b434783b */ /* 0x000ee20000000200 */
[C---:B-1----:R-:W-:Y:S03]  /*4770*/  HMMA.16816.F32.BF16 R16, R28.reuse, R12, RZ ;  /* 0x0000000c1c10723c */ /* 0x042fe600000418ff */
[----:B------:R-:W1:Y:S04]  /*4780*/  LDSM.16.M88.4 R44, [R180+0x8800] ;  /* 0x00880000b42c783b */ /* 0x000e680000000200 */
[----:B------:R-:W1:Y:S01]  /*4790*/  LDSM.16.M88.4 R36, [R180+0x9000] ;  /* 0x00900000b424783b */ /* 0x000e620000000200 */
[C---:B-----5:R-:W-:Y:S03]  /*47a0*/  HMMA.16816.F32.BF16 R8, R28.reuse, R4, RZ ;  /* 0x000000041c08723c */ /* 0x060fe600000418ff */
[----:B------:R-:W5:Y:S04]  /*47b0*/  LDSM.16.M88.4 R132, [R180+0x9800] ;  /* 0x00980000b484783b */ /* 0x000f680000000200 */
[----:B------:R-:W-:Y:S01]  /*47c0*/  LDSM.16.M88.4 R156, [R156] ;  /* 0x000000009c9c783b */ /* 0x000fe20000000200 */
[C---:B--2---:R-:W-:Y:S03]  /*47d0*/  HMMA.16816.F32.BF16 R128, R28.reuse, R124, RZ ;  /* 0x0000007c1c80723c */ /* 0x044fe600000418ff */
[----:B------:R-:W2:Y:S04]  /*47e0*/  LDSM.16.M88.4 R144, [R182+0x2000] ;  /* 0x00200000b690783b */ /* 0x000ea80000000200 */
[----:B------:R-:W2:Y:S01]  /*47f0*/  LDSM.16.M88.4 R140, [R182+0x3800] ;  /* 0x00380000b68c783b */ /* 0x000ea20000000200 */
[C---:B----4-:R-:W-:Y:S03]  /*4800*/  HMMA.16816.F32.BF16 R120, R28.reuse, R116, RZ ;  /* 0x000000741c78723c */ /* 0x050fe600000418ff */
[----:B------:R-:W4:Y:S04]  /*4810*/  LDSM.16.M88.4 R136, [R182+0x5800] ;  /* 0x00580000b688783b */ /* 0x000f280000000200 */
[----:B------:R-:W-:Y:S01]  /*4820*/  LDSM.16.M88.4 R176, [R182+0x2800] ;  /* 0x00280000b6b0783b */ /* 0x000fe20000000200 */
[C---:B------:R-:W-:Y:S03]  /*4830*/  HMMA.16816.F32.BF16 R112, R28.reuse, R108, RZ ;  /* 0x0000006c1c70723c */ /* 0x040fe600000418ff */
[----:B------:R-:W-:Y:S04]  /*4840*/  LDSM.16.M88.4 R172, [R182+0x3000] ;  /* 0x00300000b6ac783b */ /* 0x000fe80000000200 */
[----:B------:R-:W-:Y:S01]  /*4850*/  LDSM.16.M88.4 R160, [R182+0x4000] ;  /* 0x00400000b6a0783b */ /* 0x000fe20000000200 */
[C---:B------:R-:W-:Y:S03]  /*4860*/  HMMA.16816.F32.BF16 R104, R28.reuse, R100, RZ ;  /* 0x000000641c68723c */ /* 0x040fe600000418ff */
[----:B------:R-:W-:Y:S04]  /*4870*/  LDSM.16.M88.4 R152, [R182+0x4800] ;  /* 0x00480000b698783b */ /* 0x000fe80000000200 */
[----:B------:R-:W-:Y:S01]  /*4880*/  LDSM.16.M88.4 R148, [R182+0x5000] ;  /* 0x00500000b694783b */ /* 0x000fe20000000200 */
[C---:B------:R-:W-:Y:S03]  /*4890*/  HMMA.16816.F32.BF16 R96, R28.reuse, R92, RZ ;  /* 0x0000005c1c60723c */ /* 0x040fe600000418ff */
[----:B------:R-:W-:Y:S04]  /*48a0*/  LDSM.16.M88.4 R184, [R188+0x5000] ;  /* 0x00500000bcb8783b */ /* 0x000fe80000000200 */
[----:B------:R-:W-:Y:S01]  /*48b0*/  LDSM.16.M88.4 R192, [R192] ;  /* 0x00000000c0c0783b */ /* 0x000fe20000000200 */
[C---:B------:R-:W-:Y:S03]  /*48c0*/  HMMA.16816.F32.BF16 R88, R28.reuse, R84, RZ ;  /* 0x000000541c58723c */ /* 0x040fe600000418ff */
[----:B------:R-:W0:Y:S05]  /*48d0*/  LDGDEPBAR ;  /* 0x00000000000079af */ /* 0x000e2a0000000000 */
[C---:B------:R-:W-:Y:S08]  /*48e0*/  HMMA.16816.F32.BF16 R80, R28.reuse, R76, RZ ;  /* 0x0000004c1c50723c */ /* 0x040ff000000418ff */
[C---:B------:R-:W-:Y:S08]  /*48f0*/  HMMA.16816.F32.BF16 R72, R28.reuse, R68, RZ ;  /* 0x000000441c48723c */ /* 0x040ff000000418ff */
[C---:B---3--:R-:W-:Y:S08]  /*4900*/  HMMA.16816.F32.BF16 R64, R28.reuse, R60, RZ ;  /* 0x0000003c1c40723c */ /* 0x048ff000000418ff */
        /* <DEDUP_REMOVED lines=18> */
[C---:B-----5:R-:W-:Y:S08]  /*4a30*/  HMMA.16816.F32.BF16 R32, R28.reuse, R132, RZ ;  /* 0x000000841c20723c */ /* 0x060ff000000418ff */
[----:B------:R-:W-:Y:S01]  /*4a40*/  HMMA.16816.F32.BF16 R28, R28, R134, RZ ;  /* 0x000000861c1c723c */ /* 0x000fe200000418ff */
[----:B------:R-:W1:Y:S07]  /*4a50*/  LDSM.16.M88.4 R132, [R182+0x6000] ;  /* 0x00600000b684783b */ /* 0x000e6e0000000200 */
[C---:B--2---:R-:W-:Y:S08]  /*4a60*/  HMMA.16816.F32.BF16 R24, R156.reuse, R144, R24 ;  /* 0x000000909c18723c */ /* 0x044ff00000041818 */
[C---:B------:R-:W-:Y:S01]  /*4a70*/  HMMA.16816.F32.BF16 R20, R156.reuse, R146, R20 ;  /* 0x000000929c14723c */ /* 0x040fe20000041814 */
[----:B------:R-:W2:Y:S07]  /*4a80*/  LDSM.16.M88.4 R144, [R182+0x6800] ;  /* 0x00680000b690783b */ /* 0x000eae0000000200 */
[C---:B------:R-:W-:Y:S08]  /*4a90*/  HMMA.16816.F32.BF16 R128, R156.reuse, R140, R128 ;  /* 0x0000008c9c80723c */ /* 0x040ff00000041880 */
        /* <DEDUP_REMOVED lines=8> */
[C---:B--2---:R-:W-:Y:S08]  /*4b20*/  HMMA.16816.F32.BF16 R80, R156.reuse, R144, R80 ;  /* 0x000000909c50723c */ /* 0x044ff00000041850 */
[C---:B------:R-:W-:Y:S01]  /*4b30*/  HMMA.16816.F32.BF16 R76, R156.reuse, R146, R76 ;  /* 0x000000929c4c723c */ /* 0x040fe2000004184c */
[----:B------:R-:W-:Y:S07]  /*4b40*/  LDSM.16.M88.4 R144, [R189] ;  /* 0x00000000bd90783b */ /* 0x000fee0000000200 */
[C---:B---3--:R-:W-:Y:S08]  /*4b50*/  HMMA.16816.F32.BF16 R72, R156.reuse, R140, R72 ;  /* 0x0000008c9c48723c */ /* 0x048ff00000041848 */
[C---:B------:R-:W-:Y:S01]  /*4b60*/  HMMA.16816.F32.BF16 R68, R156.reuse, R142, R68 ;  /* 0x0000008e9c44723c */ /* 0x040fe20000041844 */
[----:B------:R-:W2:Y:S07]  /*4b70*/  LDSM.16.M88.4 R140, [R188+0x2800] ;  /* 0x00280000bc8c783b */ /* 0x000eae0000000200 */
[C---:B----4-:R-:W-:Y:S08]  /*4b80*/  HMMA.16816.F32.BF16 R64, R156.reuse, R136, R64 ;  /* 0x000000889c40723c */ /* 0x050ff00000041840 */
        /* <DEDUP_REMOVED lines=13> */
[----:B------:R-:W5:Y:S04]  /*4c60*/  LDSM.16.M88.4 R160, [R182+0x9800] ;  /* 0x00980000b6a0783b */ /* 0x000f680000000200 */
[----:B------:R-:W-:Y:S03]  /*4c70*/  LDSM.16.M88.4 R180, [R188+0x5800] ;  /* 0x00580000bcb4783b */ /* 0x000fe60000000200 */
[C---:B------:R-:W-:Y:S08]  /*4c80*/  HMMA.16816.F32.BF16 R112, R156.reuse, R152, R112 ;  /* 0x000000989c70723c */ /* 0x040ff00000041870 */
[C---:B------:R-:W-:Y:S01]  /*4c90*/  HMMA.16816.F32.BF16 R108, R156.reuse, R154, R108 ;  /* 0x0000009a9c6c723c */ /* 0x040fe2000004186c */
[----:B------:R-:W5:Y:S07]  /*4ca0*/  LDSM.16.M88.4 R152, [R188+0x2000] ;  /* 0x00200000bc98783b */ /* 0x000f6e0000000200 */
[C---:B------:R-:W-:Y:S08]  /*4cb0*/  HMMA.16816.F32.BF16 R104, R156.reuse, R148, R104 ;  /* 0x000000949c68723c */ /* 0x040ff00000041868 */
[----:B------:R-:W-:Y:S01]  /*4cc0*/  HMMA.16816.F32.BF16 R100, R156, R150, R100 ;  /* 0x000000969c64723c */ /* 0x000fe20000041864 */
[----:B------:R-:W5:Y:S07]  /*4cd0*/  LDSM.16.M88.4 R148, [R188+0x4000] ;  /* 0x00400000bc94783b */ /* 0x000f6e0000000200 */
        /* <DEDUP_REMOVED lines=25> */
[----:B------:R-:W-:Y:S03]  /*4e70*/  LDSM.16.M88.4 R188, [R198+0x3800] ;  /* 0x00380000c6bc783b */ /* 0x000fe60000000200 */
        /* <DEDUP_REMOVED lines=43> */
[----:B------:R-:W-:-:S06]  /*5130*/  DEPBAR.LE SB0, 0x0 ;  /* 0x000080000000791a */ /* 0x000fcc0000000000 */
        /* <DEDUP_REMOVED lines=41> */
.L_x_3907:
        /* <DEDUP_REMOVED lines=28> */
[----:B------:R-:W-:Y:S02]  /*5590*/  @!P3 IADD3 R132, PT, PT, R132, -R134, RZ ;  /* 0x800000868484b210 */ /* 0x000fe40007ffe0ff */
[----:B------:R-:W-:Y:S02]  /*55a0*/  LOP3.LUT R2, R244, R138, RZ, 0x3c, !PT ;  /* 0x0000008af4027212 */ /* 0x000fe400078e3cff */
[----:B------:R-:W-:-:S02]  /*55b0*/  ISETP.GE.U32.AND P5, PT, R132, R134, PT ;  /* 0x000000868400720c */ /* 0x000fc40003fa6070 */
[----:B------:R-:W-:Y:S02]  /*55c0*/  ISETP.GE.AND P3, PT, R2, RZ, PT ;  /* 0x000000ff0200720c */ /* 0x000fe40003f66270 */
[----:B------:R-:W-:-:S03]  /*55d0*/  LOP3.LUT R2, RZ, R138, RZ, 0x33, !PT ;  /* 0x0000008aff027212 */ /* 0x000fc600078e33ff */
        /* <DEDUP_REMOVED lines=29> */
.L_x_3908:
[----:B------:R-:W-:Y:S05]  /*57b0*/  BSYNC.RECONVERGENT B0 ;  /* 0x0000000000007941 */ /* 0x000fea0003800200 */
.L_x_3906:
        /* <DEDUP_REMOVED lines=12> */
[----:B------:R-:W-:Y:S01]  /*5880*/  @!P0 IMAD.MOV.U32 R138, RZ, RZ, R136 ;  /* 0x000000ffff8a8224 */ /* 0x000fe200078e0088 */
[----:B------:R-:W-:Y:S01]  /*5890*/  @!P0 IADD3.X R133, PT, PT, R137, R2, RZ, P3, !PT ;  /* 0x0000000289858210 */ /* 0x000fe20001ffe4ff */
[----:B------:R-:W-:Y:S01]  /*58a0*/  @!PT LDS RZ, [RZ] ;  /* 0x00000000fffff984 */ /* 0x000fe20000000800 */
[----:B------:R-:W-:Y:S01]  /*58b0*/  @!PT LDS RZ, [RZ] ;  /* 0x00000000fffff984 */ /* 0x000fe20000000800 */
[----:B------:R-:W-:Y:S01]  /*58c0*/  @!PT LDS RZ, [RZ] ;  /* 0x00000000fffff984 */ /* 0x000fe20000000800 */
[----:B------:R1:W-:Y:S01]  /*58d0*/  @!P1 LDGSTS.E.BYPASS.LTC128B.128 [R247+0x2000], desc[UR4][R134.64] ;  /* 0x0200000086f79fae */ /* 0x0003e2000b981a04 */
[-C--:B------:R-:W-:Y:S01]  /*58e0*/  @!P0 MOV R139, R137.reuse ;  /* 0x00000089008b8202 */ /* 0x080fe20000000f00 */
[C---:B------:R-:W-:Y:S01]  /*58f0*/  @!P0 IMAD R142, R231.reuse, 0x120, RZ ;  /* 0x00000120e78e8824 */ /* 0x040fe200078e02ff */
[-C--:B------:R-:W-:Y:S01]  /*5900*/  @!P0 MOV R141, R137.reuse ;  /* 0x00000089008d8202 */ /* 0x080fe20000000f00 */
[----:B------:R2:W-:Y:S01]  /*5910*/  @P1 STS.128 [R247+0x2000], RZ ;  /* 0x002000fff7001388 */ /* 0x0005e20000000c00 */
[C---:B------:R-:W-:Y:S01]  /*5920*/  @!P0 IMAD R150, R231.reuse, 0x60, RZ ;  /* 0x00000060e7968824 */ /* 0x040fe200078e02ff */
[C---:B------:R-:W-:Y:S01]  /*5930*/  @!P0 LEA R154, P3, R230.reuse, R136, 0x6 ;  /* 0x00000088e69a8211 */ /* 0x040fe200078630ff */
[----:B------:R-:W-:Y:S01]  /*5940*/  @!P0 IMAD R146, R231, 0xc0, RZ ;  /* 0x000000c0e7928824 */ /* 0x000fe200078e02ff */
[----:B------:R2:W-:Y:S01]  /*5950*/  @P0 STS.128 [R247+0x2800], RZ ;  /* 0x002800fff7000388 */ /* 0x0005e20000000c00 */
[C---:B------:R-:W-:Y:S01]  /*5960*/  @!P0 IMAD.WIDE.U32 R152, R230.reuse, 0x60, R152 ;  /* 0x00000060e6988825 */ /* 0x040fe200078e0098 */
[----:B------:R-:W-:-:S02]  /*5970*/  @!P0 LEA.HI.X R155, R230, R137, R231, 0x6, P3 ;  /* 0x00000089e69b8211 */ /* 0x000fc400018f34e7 */
[----:B------:R-:W-:Y:S01]  /*5980*/  @!PT LDS RZ, [RZ] ;  /* 0x00000000fffff984 */ /* 0x000fe20000000800 */
[----:B------:R-:W-:Y:S01]  /*5990*/  @!PT LDS RZ, [RZ] ;  /* 0x00000000fffff984 */ /* 0x000fe20000000800 */
[----:B------:R-:W-:Y:S01]  /*59a0*/  @!PT LDS RZ, [RZ] ;  /* 0x00000000fffff984 */ /* 0x000fe20000000800 */
[----:B------:R-:W-:Y:S01]  /*59b0*/  @!P0 LDGSTS.E.BYPASS.LTC128B.128 [R247+0x2800], desc[UR4][R136.64] ;  /* 0x0280000088f78fae */ /* 0x000fe2000b981a04 */
[----:B------:R-:W-:-:S03]  /*59c0*/  @!P0 IMAD.WIDE.U32 R138, R230, 0xc0, R138 ;  /* 0x000000c0e68a8825 */ /* 0x000fc600078e008a */
[----:B------:R2:W-:Y:S01]  /*59d0*/  @P0 STS.128 [R247+0x3000], RZ ;  /* 0x003000fff7000388 */ /* 0x0005e20000000c00 */
[----:B------:R-:W-:Y:S02]  /*59e0*/  @!P0 IMAD.MOV.U32 R140, RZ, RZ, R136 ;  /* 0x000000ffff8c8224 */ /* 0x000fe400078e0088 */
[----:B------:R-:W-:Y:S01]  /*59f0*/  @!P0 IMAD.IADD R151, R150, 0x1, R153 ;  /* 0x0000000196978824 */ /* 0x000fe200078e0299 */
[----:B------:R-:W-:Y:S01]  /*5a00*/  @!PT LDS RZ, [RZ] ;  /* 0x00000000fffff984 */ /* 0x000fe20000000800 */
[----:B------:R-:W-:Y:S01]  /*5a10*/  @!PT LDS RZ, [RZ] ;  /* 0x00000000fffff984 */ /* 0x000fe20000000800 */
[----:B------:R-:W-:Y:S01]  /*5a20*/  @!PT LDS RZ, [RZ] ;  /* 0x00000000fffff984 */ /* 0x000fe20000000800 */
[----:B------:R3:W-:Y:S01]  /*5a30*/  @!P0 LDGSTS.E.BYPASS.LTC128B.128 [R247+0x3000], desc[UR4][R132.64] ;  /* 0x0300000084f78fae */ /* 0x0007e2000b981a04 */
[----:B------:R-:W-:Y:S01]  /*5a40*/  @!P0 IMAD.IADD R147, R146, 0x1, R139 ;  /* 0x0000000192938824 */ /* 0x000fe200078e028b */
[----:B------:R-:W-:Y:S01]  /*5a50*/  @!P0 MOV R146, R138 ;  /* 0x0000008a00928202 */ /* 0x000fe20000000f00 */
[----:B------:R-:W-:Y:S01]  /*5a60*/  @!P0 IMAD.MOV.U32 R150, RZ, RZ, R152 ;  /* 0x000000ffff968224 */ /* 0x000fe200078e0098 */
[----:B------:R-:W-:Y:S01]  /*5a70*/  @!P0 MOV R138, R136 ;  /* 0x00000088008a8202 */ /* 0x000fe20000000f00 */
[----:B------:R-:W-:Y:S01]  /*5a80*/  @!P0 IMAD.WIDE.U32 R152, R230, 0x180, R136 ;  /* 0x00000180e6988825 */ /* 0x000fe200078e0088 */
[-C--:B------:R-:W-:Y:S01]  /*5a90*/  @!P0 MOV R139, R137.reuse ;  /* 0x00000089008b8202 */ /* 0x080fe20000000f00 */
[----:B------:R2:W-:Y:S01]  /*5aa0*/  @P0 STS.128 [R247+0x3800], RZ ;  /* 0x003800fff7000388 */ /* 0x0005e20000000c00 */
[----:B-1----:R-:W-:Y:S01]  /*5ab0*/  @!P0 MOV R135, R137 ;  /* 0x0000008900878202 */ /* 0x002fe20000000f00 */
[----:B------:R-:W-:-:S02]  /*5ac0*/  @!P0 IMAD R148, R231, 0xa0, RZ ;  /* 0x000000a0e7948824 */ /* 0x000fc400078e02ff */
[----:B------:R-:W-:Y:S01]  /*5ad0*/  @!P0 IMAD.WIDE.U32 R140, R230, 0xa0, R140 ;  /* 0x000000a0e68c8825 */ /* 0x000fe200078e008c */
[----:B------:R-:W-:Y:S01]  /*5ae0*/  @!PT LDS RZ, [RZ] ;  /* 0x00000000fffff984 */ /* 0x000fe20000000800 */
[----:B------:R-:W-:Y:S01]  /*5af0*/  @!PT LDS RZ, [RZ] ;  /* 0x00000000fffff984 */ /* 0x000fe20000000800 */
[----:B------:R-:W-:Y:S01]  /*5b00*/  @!PT LDS RZ, [RZ] ;  /* 0x00000000fffff984 */ /* 0x000fe20000000800 */
[----:B------:R-:W-:Y:S03]  /*5b10*/  @!P0 LDGSTS.E.BYPASS.LTC128B.128 [R247+0x3800], desc[UR4][R154.64] ;  /* 0x038000009af78fae */ /* 0x000fe6000b981a04 */
[----:B------:R-:W-:Y:S01]  /*5b20*/  @!P0 IMAD.MOV.U32 R134, RZ, RZ, R136 ;  /* 0x000000ffff868224 */ /* 0x000fe200078e0088 */
[----:B------:R-:W-:Y:S01]  /*5b30*/  @!P0 IADD3 R149, PT, PT, R148, R141, RZ ;  /* 0x0000008d94958210 */ /* 0x000fe20007ffe0ff */
[----:B------:R-:W-:Y:S01]  /*5b40*/  @!P0 IMAD.WIDE.U32 R138, R230, 0x160, R138 ;  /* 0x00000160e68a8825 */ /* 0x000fe200078e008a */
[----:B------:R-:W-:Y:S01]  /*5b50*/  @!P0 MOV R148, R140 ;  /* 0x0000008c00948202 */ /* 0x000fe20000000f00 */
[----:B------:R2:W-:Y:S01]  /*5b60*/  @P0 STS.128 [R247+0x4000], RZ ;  /* 0x004000fff7000388 */ /* 0x0005e20000000c00 */
[----:B------:R-:W-:Y:S01]  /*5b70*/  @!P0 MOV R140, R136 ;  /* 0x00000088008c8202 */ /* 0x000fe20000000f00 */
[----:B------:R-:W-:-:S02]  /*5b80*/  @!P0 IMAD R144, R231, 0xe0, RZ ;  /* 0x000000e0e7908824 */ /* 0x000fc400078e02ff */
[----:B------:R-:W-:Y:S01]  /*5b90*/  @!P0 IMAD.WIDE.U32 R134, R230, 0xe0, R134 ;  /* 0x000000e0e6868825 */ /* 0x000fe200078e0086 */
[----:B------:R-:W-:Y:S01]  /*5ba0*/  @!PT LDS RZ, [RZ] ;  /* 0x00000000fffff984 */ /* 0x000fe20000000800 */
[----:B------:R-:W-:Y:S01]  /*5bb0*/  @!PT LDS RZ, [RZ] ;  /* 0x00000000fffff984 */ /* 0x000fe20000000800 */
[----:B------:R-:W-:Y:S01]  /*5bc0*/  @!PT LDS RZ, [RZ] ;  /* 0x00000000fffff984 */ /* 0x000fe20000000800 */
[----:B------:R1:W-:Y:S01]  /*5bd0*/  @!P0 LDGSTS.E.BYPASS.LTC128B.128 [R247+0x4000], desc[UR4][R150.64] ;  /* 0x0400000096f78fae */ /* 0x0003e2000b981a04 */
[----:B---3--:R-:W-:Y:S02]  /*5be0*/  @!P0 MOV R133, R137 ;  /* 0x0000008900858202 */ /* 0x008fe40000000f00 */
[----:B------:R-:W-:Y:S01]  /*5bf0*/  @!P0 IMAD.MOV.U32 R132, RZ, RZ, R136 ;  /* 0x000000ffff848224 */ /* 0x000fe200078e0088 */
[----:B------:R-:W-:Y:S01]  /*5c00*/  @!P0 IADD3 R145, PT, PT, R144, R135, RZ ;  /* 0x0000008790918210 */ /* 0x000fe20007ffe0ff */
[----:B------:R-:W-:Y:S01]  /*5c10*/  @!P0 IMAD.MOV.U32 R141, RZ, RZ, R137 ;  /* 0x000000ffff8d8224 */ /* 0x000fe200078e0089 */
[----:B------:R2:W-:Y:S01]  /*5c20*/  @P0 STS.128 [R247+0x4800], RZ ;  /* 0x004800fff7000388 */ /* 0x0005e20000000c00 */
[----:B------:R-:W-:Y:S01]  /*5c30*/  @!P0 IMAD.WIDE.U32 R132, R230, 0x120, R132 ;  /* 0x00000120e6848825 */ /* 0x000fe200078e0084 */
[----:B------:R-:W-:-:S03]  /*5c40*/  @!P0 MOV R135, R137 ;  /* 0x0000008900878202 */ /* 0x000fc60000000f00 */
[----:B------:R-:W-:Y:S01]  /*5c50*/  @!P0 IMAD.MOV.U32 R144, RZ, RZ, R134 ;  /* 0x000000ffff908224 */ /* 0x000fe200078e0086 */
[----:B------:R-:W-:Y:S01]  /*5c60*/  @!P0 IADD3 R143, PT, PT, R142, R133, RZ ;  /* 0x000000858e8f8210 */ /* 0x000fe20007ffe0ff */
[C---:B------:R-:W-:Y:S01]  /*5c70*/  @!P0 IMAD R133, R231.reuse, 0x160, RZ ;  /* 0x00000160e7858824 */ /* 0x040fe200078e02ff */
[----:B------:R-:W-:Y:S01]  /*5c80*/  @!P0 MOV R142, R132 ;  /* 0x00000084008e8202 */ /* 0x000fe20000000f00 */
[----:B------:R-:W-:Y:S02]  /*5c90*/  @!P0 IMAD R132, R231, 0x180, RZ ;  /* 0x00000180e7848824 */ /* 0x000fe400078e02ff */
[----:B------:R-:W-:Y:S02]  /*5ca0*/  @!P0 IMAD.IADD R139, R133, 0x1, R139 ;  /* 0x00000001858b8824 */ /* 0x000fe400078e028b */
[----:B------:R-:W-:Y:S01]  /*5cb0*/  @!P0 IMAD R134, R231, 0x140, RZ ;  /* 0x00000140e7868824 */ /* 0x000fe200078e02ff */
[----:B------:R-:W-:Y:S01]  /*5cc0*/  @!P0 IADD3 R153, PT, PT, R132, R153, RZ ;  /* 0x0000009984998210 */ /* 0x000fe20007ffe0ff */
[C---:B------:R-:W-:Y:S01]  /*5cd0*/  @!P0 IMAD.WIDE.U32 R140, R230.reuse, 0x140, R140 ;  /* 0x00000140e68c8825 */ /* 0x040fe200078e008c */
[----:B------:R-:W-:-:S03]  /*5ce0*/  @!P0 LEA R132, P1, R230, R136, 0x7 ;  /* 0x00000088e6848211 */ /* 0x000fc600078238ff */
[----:B------:R-:W-:Y:S01]  /*5cf0*/  @!P0 IMAD.IADD R141, R134, 0x1, R141 ;  /* 0x00000001868d8824 */ /* 0x000fe200078e028d */
[CCC-:B------:R-:W-:Y:S01]  /*5d00*/  @!P0 LEA.HI.X R133, R230.reuse, R137.reuse, R231.reuse, 0x7, P1 ;  /* 0x00000089e6858211 */ /* 0x1c0fe200008f3ce7 */
[----:B------:R-:W-:Y:S01]  /*5d10*/  @!P0 IMAD R2, R231, 0x1a0, RZ ;  /* 0x000001a0e7028824 */ /* 0x000fe200078e02ff */
[CC--:B-1----:R-:W-:Y:S02]  /*5d20*/  @!P0 LEA R150, P1, R230.reuse, R136.reuse, 0x8 ;  /* 0x00000088e6968211 */ /* 0x0c2fe400078240ff */
[----:B------:R-:W-:Y:S01]  /*5d30*/  @!P0 MOV R134, R136 ;  /* 0x0000008800868202 */ /* 0x000fe20000000f00 */
[----:B------:R-:W-:Y:S01]  /*5d40*/  @!PT LDS RZ, [RZ] ;  /* 0x00000000fffff984 */ /* 0x000fe20000000800 */
[----:B------:R-:W-:Y:S01]  /*5d50*/  @!PT LDS RZ, [RZ] ;  /* 0x00000000fffff984 */ /* 0x000fe20000000800 */
[----:B------:R-:W-:Y:S01]  /*5d60*/  @!PT LDS RZ, [RZ] ;  /* 0x00000000fffff984 */ /* 0x000fe20000000800 */
[----:B------:R2:W-:Y:S01]  /*5d70*/  @!P0 LDGSTS.E.BYPASS.LTC128B.128 [R247+0x4800], desc[UR4][R132.64] ;  /* 0x0480000084f78fae */ /* 0x0005e2000b981a04 */
[----:B------:R-:W-:-:S03]  /*5d80*/  @!P0 LEA.HI.X R151, R230, R137, R231, 0x8, P1 ;  /* 0x00000089e6978211 */ /* 0x000fc600008f44e7 */
[----:B------:R2:W-:Y:S01]  /*5d90*/  @P0 STS.128 [R247+0x5000], RZ ;  /* 0x005000fff7000388 */ /* 0x0005e20000000c00 */
[----:B------:R-:W-:-:S03]  /*5da0*/  @!P0 IMAD.WIDE.U32 R134, R230, 0x1a0, R134 ;  /* 0x000001a0e6868825 */ /* 0x000fc600078e0086 */
        /* <DEDUP_REMOVED lines=54> */
.L_x_3910:
[----:B------:R-:W-:Y:S05]  /*6110*/  BSYNC.RECONVERGENT B0 ;  /* 0x0000000000007941 */ /* 0x000fea0003800200 */
.L_x_3909:
[----:B------:R-:W0:Y:S02]  /*6120*/  LDGDEPBAR ;  /* 0x00000000000079af */ /* 0x000e240000000000 */
.L_x_3905:
[----:B------:R-:W-:Y:S05]  /*6130*/  BSYNC.RECONVERGENT B1 ;  /* 0x0000000000017941 */ /* 0x000fea0003800200 */
.L_x_3904:
[----:B------:R-:W-:Y:S01]  /*6140*/  SHF.R.U32.HI R172, RZ, 0x2, R170 ;  /* 0x00000002ffac7819 */ /* 0x000fe200000116aa */
[----:B------:R-:W-:-:S03]  /*6150*/  IMAD.SHL.U32 R173, R170, 0x2, RZ ;  /* 0x00000002aaad7824 */ /* 0x000fc600078e00ff */
[----:B------:R-:W-:Y:S02]  /*6160*/  LOP3.LUT R172, R172, 0x7, RZ, 0xc0, !PT ;  /* 0x00000007acac7812 */ /* 0x000fe400078ec0ff */
[----:B------:R-:W-:Y:S02]  /*6170*/  LOP3.LUT R173, R173, 0x6, RZ, 0xc0, !PT ;  /* 0x00000006adad7812 */ /* 0x000fe400078ec0ff */
[----:B------:R-:W-:-:S03]  /*6180*/  LOP3.LUT R2, R172, 0x1f0, R171, 0xf8, !PT ;  /* 0x000001f0ac027812 */ /* 0x000fc600078ef8ab */
[----:B------:R-:W-:Y:S02]  /*6190*/  IMAD.IADD R209, R244, 0x1, R173 ;  /* 0x00000001f4d17824 */ /* 0x000fe400078e02ad */
[----:B------:R-:W-:Y:S02]  /*61a0*/  IMAD R2, R241, 0x40, R2 ;  /* 0x00000040f1027824 */ /* 0x000fe400078e0202 */
[C---:B------:R-:W-:Y:S02]  /*61b0*/  VIADD R176, R209.reuse, 0x51 ;  /* 0x00000051d1b07836 */ /* 0x040fe40000000000 */
[C---:B--2---:R-:W-:Y:S01]  /*61c0*/  VIADD R135, R209.reuse, 0x30 ;  /* 0x00000030d1877836 */ /* 0x044fe20000000000 */
[----:B------:R-:W-:Y:S01]  /*61d0*/  IADD3 R2, PT, PT, R166, R2, -R168 ;  /* 0x00000002a6027210 */ /* 0x000fe20007ffe8a8 */
[C---:B------:R-:W-:Y:S02]  /*61e0*/  VIADD R163, R209.reuse, 0x59 ;  /* 0x00000059d1a37836 */ /* 0x040fe40000000000 */
[----:B------:R-:W-:-:S02]  /*61f0*/  VIADD R142, R209, 0x89 ;  /* 0x00000089d18e7836 */ /* 0x000fc40000000000 */
[C---:B------:R-:W-:Y:S02]  /*6200*/  IMAD.IADD R180, R2.reuse, 0x1, -R176 ;  /* 0x0000000102b47824 */ /* 0x040fe400078e0ab0 */
[C---:B------:R-:W-:Y:S02]  /*6210*/  IMAD.IADD R138, R2.reuse, 0x1, -R135 ;  /* 0x00000001028a7824 */ /* 0x040fe400078e0a87 */
[C---:B------:R-:W-:Y:S01]  /*6220*/  VIADD R178, R209.reuse, 0x61 ;  /* 0x00000061d1b27836 */ /* 0x040fe20000000000 */
[----:B------:R-:W-:Y:S01]  /*6230*/  IABS R180, R180 ;  /* 0x000000b400b47213 */ /* 0x000fe20000000000 */
[----:B------:R-:W-:Y:S01]  /*6240*/  VIADD R210, R209, 0x28 ;  /* 0x00000028d1d27836 */ /* 0x000fe20000000000 */
[----:B------:R-:W-:Y:S01]  /*6250*/  IABS R138, R138 ;  /* 0x0000008a008a7213 */ /* 0x000fe20000000000 */
[C---:B------:R-:W-:Y:S01]  /*6260*/  IMAD.IADD R185, R2.reuse, 0x1, -R163 ;  /* 0x0000000102b97824 */ /* 0x040fe200078e0aa3 */
[----:B------:R-:W-:Y:S01]  /*6270*/  I2FP.F32.S32 R180, R180 ;  /* 0x000000b400b47245 */ /* 0x000fe20000201400 */
[C---:B------:R-:W-:Y:S01]  /*6280*/  IMAD.IADD R190, R2.reuse, 0x1, -R142 ;  /* 0x0000000102be7824 */ /* 0x040fe200078e0a8e */
[----:B------:R-:W-:Y:S01]  /*6290*/  I2FP.F32.S32 R138, R138 ;  /* 0x0000008a008a7245 */ /* 0x000fe20000201400 */
[C---:B------:R-:W-:Y:S01]  /*62a0*/  IMAD.IADD R184, R2.reuse, 0x1, -R178 ;  /* 0x0000000102b87824 */ /* 0x040fe200078e0ab2 */
[----:B------:R-:W-:Y:S01]  /*62b0*/  IABS R185, R185 ;  /* 0x000000b900b97213 */ /* 0x000fe20000000000 */
[----:B------:R-:W-:Y:S01]  /*62c0*/  FFMA.FTZ R180, -R3, R180, R113 ;  /* 0x000000b403b47223 */ /* 0x000fe20000010171 */
[----:B------:R-:W-:Y:S01]  /*62d0*/  VIADD R113, R209, 0x98 ;  /* 0x00000098d1717836 */ /* 0x000fe20000000000 */
[----:B------:R-:W-:Y:S01]  /*62e0*/  IABS R190, R190 ;  /* 0x000000be00be7213 */ /* 0x000fe20000000000 */
[----:B------:R-:W-:-:S02]  /*62f0*/  IMAD.IADD R208, R2, 0x1, -R210 ;  /* 0x0000000102d07824 */ /* 0x000fc400078e0ad2 */
[----:B------:R-:W-:Y:S01]  /*6300*/  FFMA.FTZ R138, -R3, R138, R128 ;  /* 0x0000008a038a7223 */ /* 0x000fe20000010180 */
[C---:B------:R-:W-:Y:S01]  /*6310*/  IMAD.IADD R160, R2.reuse, 0x1, -R113 ;  /* 0x0000000102a07824 */ /* 0x040fe200078e0a71 */
[----:B------:R-:W-:Y:S01]  /*6320*/  IABS R184, R184 ;  /* 0x000000b800b87213 */ /* 0x000fe20000000000 */
[C---:B------:R-:W-:Y:S01]  /*6330*/  VIADD R216, R209.reuse, 0x9 ;  /* 0x00000009d1d87836 */ /* 0x040fe20000000000 */
[----:B------:R-:W-:Y:S01]  /*6340*/  IABS R208, R208 ;  /* 0x000000d000d07213 */ /* 0x000fe20000000000 */
[C---:B------:R-:W-:Y:S01]  /*6350*/  VIADD R128, R209.reuse, 0x39 ;  /* 0x00000039d1807836 */ /* 0x040fe20000000000 */
[----:B------:R-:W-:Y:S01]  /*6360*/  IABS R160, R160 ;  /* 0x000000a000a07213 */ /* 0x000fe20000000000 */
[C---:B------:R-:W-:Y:S01]  /*6370*/  IMAD.IADD R213, R2.reuse, 0x1, -R216 ;  /* 0x0000000102d57824 */ /* 0x040fe200078e0ad8 */
[----:B------:R-:W-:Y:S01]  /*6380*/  I2FP.F32.S32 R185, R185 ;  /* 0x000000b900b97245 */ /* 0x000fe20000201400 */
[C---:B------:R-:W-:Y:S01]  /*6390*/  VIADD R157, R209.reuse, 0x69 ;  /* 0x00000069d19d7836 */ /* 0x040fe20000000000 */
[----:B------:R-:W-:Y:S01]  /*63a0*/  I2FP.F32.S32 R160, R160 ;  /* 0x000000a000a07245 */ /* 0x000fe20000201400 */
[----:B------:R-:W-:Y:S01]  /*63b0*/  VIADD R144, R209, 0x48 ;  /* 0x00000048d1907836 */ /* 0x000fe20000000000 */
[----:B------:R-:W-:Y:S01]  /*63c0*/  I2FP.F32.S32 R190, R190 ;  /* 0x000000be00be7245 */ /* 0x000fe20000201400 */
[C---:B------:R-:W-:Y:S01]  /*63d0*/  IMAD.IADD R134, R2.reuse, 0x1, -R128 ;  /* 0x0000000102867824 */ /* 0x040fe200078e0a80 */
[----:B------:R-:W-:Y:S01]  /*63e0*/  I2FP.F32.S32 R184, R184 ;  /* 0x000000b800b87245 */ /* 0x000fe20000201400 */
[----:B------:R-:W-:Y:S01]  /*63f0*/  FFMA.FTZ R160, -R3, R160, R76 ;  /* 0x000000a003a07223 */ /* 0x000fe2000001014c */
[----:B------:R-:W-:Y:S01]  /*6400*/  VIADD R76, R209, 0xd1 ;  /* 0x000000d1d14c7836 */ /* 0x000fe20000000000 */
[----:B------:R-:W-:Y:S01]  /*6410*/  I2FP.F32.S32 R208, R208 ;  /* 0x000000d000d07245 */ /* 0x000fe20000201400 */
[----:B------:R-:W-:Y:S01]  /*6420*/  FFMA.FTZ R185, -R3, R185, R109 ;  /* 0x000000b903b97223 */ /* 0x000fe2000001016d */
[----:B------:R-:W-:-:S02]  /*6430*/  IMAD.IADD R187, R2, 0x1, -R157 ;  /* 0x0000000102bb7824 */ /* 0x000fc400078e0a9d */
[----:B------:R-:W-:Y:S01]  /*6440*/  FFMA.FTZ R190, -R3, R190, R85 ;  /* 0x000000be03be7223 */ /* 0x000fe20000010155 */
[C---:B------:R-:W-:Y:S01]  /*6450*/  VIADD R141, R209.reuse, 0x79 ;  /* 0x00000079d18d7836 */ /* 0x040fe20000000000 */
[----:B------:R-:W-:Y:S01]  /*6460*/  IABS R213, R213 ;  /* 0x000000d500d57213 */ /* 0x000fe20000000000 */
[----:B------:R-:W-:Y:S02]  /*6470*/  VIADD R109, R209, 0xb1 ;  /* 0x000000b1d16d7836 */ /* 0x000fe40000000000 */
[C---:B------:R-:W-:Y:S01]  /*6480*/  FFMA.FTZ R184, -R3.reuse, R184, R105 ;  /* 0x000000b803b87223 */ /* 0x040fe20000010169 */
[C---:B------:R-:W-:Y:S01]  /*6490*/  IMAD.IADD R85, R2.reuse, 0x1, -R76 ;  /* 0x0000000102557824 */ /* 0x040fe200078e0a4c */
[----:B------:R-:W-:Y:S01]  /*64a0*/  IABS R134, R134 ;  /* 0x0000008600867213 */ /* 0x000fe20000000000 */
[C---:B------:R-:W-:Y:S02]  /*64b0*/  IMAD.IADD R150, R2.reuse, 0x1, -R144 ;  /* 0x0000000102967824 */ /* 0x040fe400078e0a90 */
[----:B------:R-:W-:Y:S01]  /*64c0*/  FFMA.FTZ R208, -R3, R208, R4 ;  /* 0x000000d003d07223 */ /* 0x000fe20000010104 */
[C---:B------:R-:W-:Y:S01]  /*64d0*/  VIADD R105, R209.reuse, 0xa8 ;  /* 0x000000a8d1697836 */ /* 0x040fe20000000000 */
[----:B------:R-:W-:Y:S01]  /*64e0*/  I2FP.F32.S32 R213, R213 ;  /* 0x000000d500d57245 */ /* 0x000fe20000201400 */
[C---:B------:R-:W-:Y:S01]  /*64f0*/  IMAD.IADD R205, R2.reuse, 0x1, -R141 ;  /* 0x0000000102cd7824 */ /* 0x040fe200078e0a8d */
[----:B------:R-:W-:Y:S01]  /*6500*/  IABS R187, R187 ;  /* 0x000000bb00bb7213 */ /* 0x000fe20000000000 */
[C---:B------:R-:W-:Y:S01]  /*6510*/  IMAD.IADD R4, R2.reuse, 0x1, -R109 ;  /* 0x0000000102047824 */ /* 0x040fe200078e0a6d */
[----:B------:R-:W-:Y:S01]  /*6520*/  IABS R85, R85 ;  /* 0x0000005500557213 */ /* 0x000fe20000000000 */
[C---:B------:R-:W-:Y:S01]  /*6530*/  VIADD R215, R209.reuse, 0x10 ;  /* 0x00000010d1d77836 */ /* 0x040fe20000000000 */
[----:B------:R-:W-:Y:S01]  /*6540*/  IABS R150, R150 ;  /* 0x0000009600967213 */ /* 0x000fe20000000000 */
[C---:B------:R-:W-:Y:S01]  /*6550*/  VIADD R218, R209.reuse, 0x11 ;  /* 0x00000011d1da7836 */ /* 0x040fe20000000000 */
[----:B------:R-:W-:Y:S01]  /*6560*/  I2FP.F32.S32 R134, R134 ;  /* 0x0000008600867245 */ /* 0x000fe20000201400 */
[C---:B------:R-:W-:Y:S01]  /*6570*/  VIADD R147, R209.reuse, 0x50 ;  /* 0x00000050d1937836 */ /* 0x040fe20000000000 */
[----:B------:R-:W-:Y:S01]  /*6580*/  I2FP.F32.S32 R187, R187 ;  /* 0x000000bb00bb7245 */ /* 0x000fe20000201400 */
[----:B------:R-:W-:Y:S01]  /*6590*/  VIADD R156, R209, 0x70 ;  /* 0x00000070d19c7836 */ /* 0x000fe20000000000 */
[----:B------:R-:W-:Y:S01]  /*65a0*/  IABS R205, R205 ;  /* 0x000000cd00cd7213 */ /* 0x000fe20000000000 */
[----:B------:R-:W-:-:S02]  /*65b0*/  IMAD.IADD R149, R2, 0x1, -R105 ;  /* 0x0000000102957824 */ /* 0x000fc400078e0a69 */
[----:B------:R-:W-:Y:S01]  /*65c0*/  FFMA.FTZ R213, -R3, R213, R21 ;  /* 0x000000d503d57223 */ /* 0x000fe20000010115 */
[C---:B------:R-:W-:Y:S01]  /*65d0*/  IMAD.IADD R212, R2.reuse, 0x1, -R215 ;  /* 0x0000000102d47824 */ /* 0x040fe200078e0ad7 */
[----:B------:R-:W-:Y:S01]  /*65e0*/  IABS R4, R4 ;  /* 0x0000000400047213 */ /* 0x000fe20000000000 */
[C---:B------:R-:W-:Y:S01]  /*65f0*/  IMAD.IADD R21, R2.reuse, 0x1, -R218 ;  /* 0x0000000102157824 */ /* 0x040fe200078e0ada */
[----:B------:R-:W-:Y:S01]  /*6600*/  I2FP.F32.S32 R85, R85 ;  /* 0x0000005500557245 */ /* 0x000fe20000201400 */
[----:B-1----:R-:W-:Y:S01]  /*6610*/  VIADD R136, R209, 0x29 ;  /* 0x00000029d1887836 */ /* 0x002fe20000000000 */
[----:B------:R-:W-:Y:S01]  /*6620*/  I2FP.F32.S32 R150, R150 ;  /* 0x0000009600967245 */ /* 0x000fe20000201400 */
[C---:B------:R-:W-:Y:S02]  /*6630*/  IMAD.IADD R175, R2.reuse, 0x1, -R147 ;  /* 0x0000000102af7824 */ /* 0x040fe400078e0a93 */
[----:B------:R-:W-:Y:S01]  /*6640*/  FFMA.FTZ R134, -R3, R134, R125 ;  /* 0x0000008603867223 */ /* 0x000fe2000001017d */
[C---:B------:R-:W-:Y:S01]  /*6650*/  IMAD.IADD R206, R2.reuse, 0x1, -R156 ;  /* 0x0000000102ce7824 */ /* 0x040fe200078e0a9c */
[----:B------:R-:W-:Y:S01]  /*6660*/  IABS R149, R149 ;  /* 0x0000009500957213 */ /* 0x000fe20000000000 */
[----:B------:R-:W-:Y:S01]  /*6670*/  VIADD R125, R209, 0x99 ;  /* 0x00000099d17d7836 */ /* 0x000fe20000000000 */
[----:B------:R-:W-:Y:S01]  /*6680*/  I2FP.F32.S32 R205, R205 ;  /* 0x000000cd00cd7245 */ /* 0x000fe20000201400 */
[----:B------:R-:W-:Y:S01]  /*6690*/  FFMA.FTZ R187, -R3, R187, R101 ;  /* 0x000000bb03bb7223 */ /* 0x000fe20000010165 */
[----:B------:R-:W-:Y:S01]  /*66a0*/  I2FP.F32.S32 R4, R4 ;  /* 0x0000000400047245 */ /* 0x000fe20000201400 */
[----:B------:R-:W-:Y:S01]  /*66b0*/  IMAD.IADD R137, R2, 0x1, -R136 ;  /* 0x0000000102897824 */ /* 0x000fe200078e0a88 */
[----:B------:R-:W-:Y:S01]  /*66c0*/  IABS R212, R212 ;  /* 0x000000d400d47213 */ /* 0x000fe20000000000 */
[----:B------:R-:W-:-:S02]  /*66d0*/  VIADD R181, R209, 0x78 ;  /* 0x00000078d1b57836 */ /* 0x000fc40000000000 */
[----:B------:R-:W-:Y:S01]  /*66e0*/  FFMA.FTZ R85, -R3, R85, R49 ;  /* 0x0000005503557223 */ /* 0x000fe20000010131 */
[----:B------:R-:W-:Y:S01]  /*66f0*/  VIADD R101, R209, 0xc1 ;  /* 0x000000c1d1657836 */ /* 0x000fe20000000000 */
[----:B------:R-:W-:Y:S01]  /*6700*/  IABS R21, R21 ;  /* 0x0000001500157213 */ /* 0x000fe20000000000 */
[----:B------:R-:W-:Y:S01]  /*6710*/  FFMA.FTZ R150, -R3, R150, R116 ;  /* 0x0000009603967223 */ /* 0x000fe20000010174 */
[----:B------:R-:W-:Y:S01]  /*6720*/  IABS R175, R175 ;  /* 0x000000af00af7213 */ /* 0x000fe20000000000 */
[C---:B------:R-:W-:Y:S01]  /*6730*/  VIADD R49, R209.reuse, 0xe1 ;  /* 0x000000e1d1317836 */ /* 0x040fe20000000000 */
[----:B------:R-:W-:Y:S01]  /*6740*/  IABS R206, R206 ;  /* 0x000000ce00ce7213 */ /* 0x000fe20000000000 */
[----:B------:R-:W-:Y:S01]  /*6750*/  VIADD R116, R209, 0x91 ;  /* 0x00000091d1747836 */ /* 0x000fe20000000000 */
[----:B------:R-:W-:Y:S01]  /*6760*/  I2FP.F32.S32 R149, R149 ;  /* 0x0000009500957245 */ /* 0x000fe20000201400 */
[C---:B------:R-:W-:Y:S02]  /*6770*/  IMAD.IADD R159, R2.reuse, 0x1, -R125 ;  /* 0x00000001029f7824 */ /* 0x040fe400078e0a7d */
[----:B------:R-:W-:Y:S01]  /*6780*/  FFMA.FTZ R205, -R3, R205, R93 ;  /* 0x000000cd03cd7223 */ /* 0x000fe2000001015d */
[----:B------:R-:W-:Y:S01]  /*6790*/  VIADD R192, R209, 0x20 ;  /* 0x00000020d1c07836 */ /* 0x000fe20000000000 */
[----:B------:R-:W-:Y:S01]  /*67a0*/  I2FP.F32.S32 R212, R212 ;  /* 0x000000d400d47245 */ /* 0x000fe20000201400 */
[----:B------:R-:W-:-:S02]  /*67b0*/  IMAD.IADD R204, R2, 0x1, -R181 ;  /* 0x0000000102cc7824 */ /* 0x000fc400078e0ab5 */
[----:B------:R-:W-:Y:S01]  /*67c0*/  FFMA.FTZ R65, -R3, R4, R65 ;  /* 0x0000000403417223 */ /* 0x000fe20000010141 */
[----:B------:R-:W-:Y:S01]  /*67d0*/  VIADD R155, R209, 0x88 ;  /* 0x00000088d19b7836 */ /* 0x000fe20000000000 */
[----:B------:R-:W-:Y:S01]  /*67e0*/  I2FP.F32.S32 R21, R21 ;  /* 0x0000001500157245 */ /* 0x000fe20000201400 */
[C---:B------:R-:W-:Y:S01]  /*67f0*/  IMAD.IADD R93, R2.reuse, 0x1, -R101 ;  /* 0x00000001025d7824 */ /* 0x040fe200078e0a65 */
[----:B------:R-:W-:Y:S01]  /*6800*/  IABS R137, R137 ;  /* 0x0000008900897213 */ /* 0x000fe20000000000 */
[C---:B------:R-:W-:Y:S01]  /*6810*/  IMAD.IADD R4, R2.reuse, 0x1, -R49 ;  /* 0x0000000102047824 */ /* 0x040fe200078e0a31 */
[----:B------:R-:W-:Y:S01]  /*6820*/  I2FP.F32.S32 R175, R175 ;  /* 0x000000af00af7245 */ /* 0x000fe20000201400 */
[----:B------:R-:W-:Y:S01]  /*6830*/  IMAD.IADD R161, R2, 0x1, -R116 ;  /* 0x0000000102a17824 */ /* 0x000fe200078e0a74 */
[----:B------:R-:W-:Y:S01]  /*6840*/  I2FP.F32.S32 R206, R206 ;  /* 0x000000ce00ce7245 */ /* 0x000fe20000201400 */
[----:B------:R-:W-:Y:S01]  /*6850*/  FFMA.FTZ R149, -R3, R149, R68 ;  /* 0x0000009503957223 */ /* 0x000fe20000010144 */
[----:B------:R-:W-:Y:S01]  /*6860*/  IABS R159, R159 ;  /* 0x0000009f009f7213 */ /* 0x000fe20000000000 */
[----:B------:R-:W-:-:S02]  /*6870*/  VIADD R68, R209, 0xc0 ;  /* 0x000000c0d1447836 */ /* 0x000fc40000000000 */
[C---:B------:R-:W-:Y:S01]  /*6880*/  FFMA.FTZ R212, -R3.reuse, R212, R16 ;  /* 0x000000d403d47223 */ /* 0x040fe20000010110 */
[C---:B------:R-:W-:Y:S01]  /*6890*/  IMAD.IADD R201, R2.reuse, 0x1, -R192 ;  /* 0x0000000102c97824 */ /* 0x040fe200078e0ac0 */
[----:B------:R-:W-:Y:S01]  /*68a0*/  I2FP.F32.S32 R137, R137 ;  /* 0x0000008900897245 */ /* 0x000fe20000201400 */
[C---:B------:R-:W-:Y:S01]  /*68b0*/  IMAD.IADD R194, R2.reuse, 0x1, -R155 ;  /* 0x0000000102c27824 */ /* 0x040fe200078e0a9b */
[----:B------:R-:W-:Y:S01]  /*68c0*/  IABS R204, R204 ;  /* 0x000000cc00cc7213 */ /* 0x000fe20000000000 */
[----:B------:R-:W-:Y:S01]  /*68d0*/  FFMA.FTZ R16, -R3, R21, R17 ;  /* 0x0000001503107223 */ /* 0x000fe20000010111 */
[----:B------:R-:W-:Y:S01]  /*68e0*/  IABS R93, R93 ;  /* 0x0000005d005d7213 */ /* 0x000fe20000000000 */
[----:B------:R-:W-:Y:S02]  /*68f0*/  VIADD R211, R209, 0x21 ;  /* 0x00000021d1d37836 */ /* 0x000fe40000000000 */
[C---:B------:R-:W-:Y:S01]  /*6900*/  FFMA.FTZ R175, -R3.reuse, R175, R112 ;  /* 0x000000af03af7223 */ /* 0x040fe20000010170 */
[----:B------:R-:W-:Y:S01]  /*6910*/  FFMA.FTZ R206, -R3, R206, R96 ;  /* 0x000000ce03ce7223 */ /* 0x000fe20000010160 */
[----:B------:R-:W-:Y:S01]  /*6920*/  IABS R4, R4 ;  /* 0x0000000400047213 */ /* 0x000fe20000000000 */
[----:B------:R-:W-:Y:S01]  /*6930*/  VIADD R112, R209, 0xb0 ;  /* 0x000000b0d1707836 */ /* 0x000fe20000000000 */
[----:B------:R-:W-:Y:S01]  /*6940*/  IABS R161, R161 ;  /* 0x000000a100a17213 */ /* 0x000fe20000000000 */
[C---:B------:R-:W-:Y:S01]  /*6950*/  IMAD.IADD R96, R2.reuse, 0x1, -R68 ;  /* 0x0000000102607824 */ /* 0x040fe200078e0a44 */
[----:B------:R-:W-:Y:S01]  /*6960*/  I2FP.F32.S32 R159, R159 ;  /* 0x0000009f009f7245 */ /* 0x000fe20000201400 */
[C---:B------:R-:W-:Y:S01]  /*6970*/  VIADD R21, R2.reuse, 0x8 ;  /* 0x0000000802157836 */ /* 0x040fe20000000000 */
[----:B------:R-:W-:Y:S01]  /*6980*/  IABS R201, R201 ;  /* 0x000000c900c97213 */ /* 0x000fe20000000000 */
[C---:B------:R-:W-:Y:S01]  /*6990*/  IMAD.IADD R191, R2.reuse, 0x1, -R211 ;  /* 0x0000000102bf7824 */ /* 0x040fe200078e0ad3 */
[----:B------:R-:W-:Y:S01]  /*69a0*/  I2FP.F32.S32 R204, R204 ;  /* 0x000000cc00cc7245 */ /* 0x000fe20000201400 */
[C---:B------:R-:W-:Y:S01]  /*69b0*/  FFMA.FTZ R137, -R3.reuse, R137, R5 ;  /* 0x0000008903897223 */ /* 0x040fe20000010105 */
[----:B------:R-:W-:Y:S01]  /*69c0*/  IABS R194, R194 ;  /* 0x000000c200c27213 */ /* 0x000fe20000000000 */
[C---:B------:R-:W-:Y:S01]  /*69d0*/  IMAD.IADD R5, R2.reuse, 0x1, -R112 ;  /* 0x0000000102057824 */ /* 0x040fe200078e0a70 */
[----:B------:R-:W-:Y:S01]  /*69e0*/  I2FP.F32.S32 R93, R93 ;  /* 0x0000005d005d7245 */ /* 0x000fe20000201400 */
[----:B------:R-:W-:Y:S01]  /*69f0*/  FFMA.FTZ R159, -R3, R159, R77 ;  /* 0x0000009f039f7223 */ /* 0x000fe2000001014d */
[----:B------:R-:W-:Y:S01]  /*6a00*/  I2FP.F32.S32 R4, R4 ;  /* 0x0000000400047245 */ /* 0x000fe20000201400 */
[----:B------:R-:W-:Y:S01]  /*6a10*/  VIADD R77, R209, 0xd0 ;  /* 0x000000d0d14d7836 */ /* 0x000fe20000000000 */
[----:B------:R-:W-:Y:S01]  /*6a20*/  ISETP.GE.AND P3, PT, R215, R166, PT ;  /* 0x000000a6d700720c */ /* 0x000fe20003f66270 */
[----:B------:R-:W-:Y:S01]  /*6a30*/  IMAD.IADD R215, R21, 0x1, -R215 ;  /* 0x0000000115d77824 */ /* 0x000fe200078e0ad7 */
[----:B------:R-:W-:Y:S01]  /*6a40*/  I2FP.F32.S32 R161, R161 ;  /* 0x000000a100a17245 */ /* 0x000fe20000201400 */
[C---:B------:R-:W-:Y:S01]  /*6a50*/  FFMA.FTZ R204, -R3.reuse, R204, R92 ;  /* 0x000000cc03cc7223 */ /* 0x040fe2000001015c */
[----:B------:R-:W-:Y:S01]  /*6a60*/  IABS R96, R96 ;  /* 0x0000006000607213 */ /* 0x000fe20000000000 */
[----:B------:R-:W-:Y:S01]  /*6a70*/  FFMA.FTZ R93, -R3, R93, R57 ;  /* 0x0000005d035d7223 */ /* 0x000fe20000010139 */
[----:B------:R-:W-:Y:S01]  /*6a80*/  I2FP.F32.S32 R201, R201 ;  /* 0x000000c900c97245 */ /* 0x000fe20000201400 */
[C---:B------:R-:W-:Y:S01]  /*6a90*/  VIADD R92, R209.reuse, 0xd8 ;  /* 0x000000d8d15c7836 */ /* 0x040fe20000000000 */
[----:B------:R-:W-:Y:S01]  /*6aa0*/  I2FP.F32.S32 R194, R194 ;  /* 0x000000c200c27245 */ /* 0x000fe20000201400 */
[----:B------:R-:W-:Y:S01]  /*6ab0*/  VIADD R57, R209, 0xd9 ;  /* 0x000000d9d1397836 */ /* 0x000fe20000000000 */
[----:B------:R-:W-:Y:S01]  /*6ac0*/  IABS R191, R191 ;  /* 0x000000bf00bf7213 */ /* 0x000fe20000000000 */
[C---:B------:R-:W-:Y:S01]  /*6ad0*/  FFMA.FTZ R41, -R3.reuse, R4, R41 ;  /* 0x0000000403297223 */ /* 0x040fe20000010129 */
[----:B------:R-:W-:Y:S01]  /*6ae0*/  FFMA.FTZ R161, -R3, R161, R81 ;  /* 0x000000a103a17223 */ /* 0x000fe20000010151 */
[----:B------:R-:W-:Y:S01]  /*6af0*/  IABS R5, R5 ;  /* 0x0000000500057213 */ /* 0x000fe20000000000 */
[----:B------:R-:W-:Y:S01]  /*6b00*/  IMAD.IADD R4, R2, 0x1, -R209 ;  /* 0x0000000102047824 */ /* 0x000fe200078e0ad1 */
[----:B------:R-:W-:Y:S01]  /*6b10*/  I2FP.F32.S32 R96, R96 ;  /* 0x0000006000607245 */ /* 0x000fe20000201400 */
[----:B------:R-:W-:Y:S01]  /*6b20*/  VIADD R217, R209, 0x1 ;  /* 0x00000001d1d97836 */ /* 0x000fe20000000000 */
[----:B------:R-:W-:Y:S01]  /*6b30*/  ISETP.GE.AND P4, PT, R216, R166, PT ;  /* 0x000000a6d800720c */ /* 0x000fe20003f86270 */
[----:B------:R-:W-:Y:S01]  /*6b40*/  IMAD.IADD R81, R2, 0x1, -R77 ;  /* 0x0000000102517824 */ /* 0x000fe200078e0a4d */
[----:B------:R-:W-:Y:S01]  /*6b50*/  IABS R215, R215 ;  /* 0x000000d700d77213 */ /* 0x000fe20000000000 */
[----:B------:R-:W-:-:S02]  /*6b60*/  IMAD.IADD R216, R21, 0x1, -R216 ;  /* 0x0000000115d87824 */ /* 0x000fc400078e0ad8 */
[C---:B------:R-:W-:Y:S01]  /*6b70*/  FFMA.FTZ R201, -R3.reuse, R201, R8 ;  /* 0x000000c903c97223 */ /* 0x040fe20000010108 */
[----:B------:R-:W-:Y:S01]  /*6b80*/  FFMA.FTZ R194, -R3, R194, R84 ;  /* 0x000000c203c27223 */ /* 0x000fe20000010154 */
[----:B------:R-:W-:Y:S01]  /*6b90*/  I2FP.F32.S32 R191, R191 ;  /* 0x000000bf00bf7245 */ /* 0x000fe20000201400 */
[----:B------:R-:W-:Y:S01]  /*6ba0*/  IMAD.IADD R84, R2, 0x1, -R92 ;  /* 0x0000000102547824 */ /* 0x000fe200078e0a5c */
[----:B------:R-:W-:Y:S01]  /*6bb0*/  ISETP.GE.AND P1, PT, R218, R166, PT ;  /* 0x000000a6da00720c */ /* 0x000fe20003f26270 */
[C---:B------:R-:W-:Y:S01]  /*6bc0*/  IMAD.IADD R8, R2.reuse, 0x1, -R57 ;  /* 0x0000000102087824 */ /* 0x040fe200078e0a39 */
[----:B------:R-:W-:Y:S01]  /*6bd0*/  I2FP.F32.S32 R5, R5 ;  /* 0x0000000500057245 */ /* 0x000fe20000201400 */
[----:B------:R-:W-:Y:S01]  /*6be0*/  IMAD.IADD R218, R21, 0x1, -R218 ;  /* 0x0000000115da7824 */ /* 0x000fe200078e0ada */
[----:B------:R-:W-:Y:S01]  /*6bf0*/  I2FP.F32.S32 R215, R215 ;  /* 0x000000d700d77245 */ /* 0x000fe20000201400 */
[C---:B------:R-:W-:Y:S02]  /*6c00*/  IMAD.IADD R214, R2.reuse, 0x1, -R217 ;  /* 0x0000000102d67824 */ /* 0x040fe400078e0ad9 */
[----:B------:R-:W-:Y:S01]  /*6c10*/  FFMA.FTZ R96, -R3, R96, R56 ;  /* 0x0000006003607223 */ /* 0x000fe20000010138 */
[----:B------:R-:W-:Y:S01]  /*6c20*/  IABS R4, R4 ;  /* 0x0000000400047213 */ /* 0x000fe20000000000 */
[----:B------:R-:W-:Y:S01]  /*6c30*/  VIADD R56, R209, 0xe0 ;  /* 0x000000e0d1387836 */ /* 0x000fe20000000000 */
[----:B------:R-:W-:Y:S01]  /*6c40*/  IABS R81, R81 ;  /* 0x0000005100517213 */ /* 0x000fe20000000000 */
[C---:B------:R-:W-:Y:S01]  /*6c50*/  FFMA.FTZ R191, -R3.reuse, R191, R9 ;  /* 0x000000bf03bf7223 */ /* 0x040fe20000010109 */
[----:B------:R-:W-:Y:S01]  /*6c60*/  IABS R216, R216 ;  /* 0x000000d800d87213 */ /* 0x000fe20000000000 */
[C---:B------:R-:W-:Y:S01]  /*6c70*/  FFMA.FTZ R64, -R3.reuse, R5, R64 ;  /* 0x0000000503407223 */ /* 0x040fe20000010140 */
[----:B------:R-:W-:Y:S01]  /*6c80*/  IABS R84, R84 ;  /* 0x0000005400547213 */ /* 0x000fe20000000000 */
[----:B------:R-:W-:Y:S01]  /*6c90*/  FFMA.FTZ R9, -R3, R215, R18 ;  /* 0x000000d703097223 */ /* 0x000fe20000010112 */
[----:B------:R-:W-:Y:S01]  /*6ca0*/  IABS R8, R8 ;  /* 0x0000000800087213 */ /* 0x000fe20000000000 */
[----:B------:R-:W-:Y:S01]  /*6cb0*/  VIADD R133, R209, 0x31 ;  /* 0x00000031d1857836 */ /* 0x000fe20000000000 */
[----:B------:R-:W-:Y:S01]  /*6cc0*/  IABS R218, R218 ;  /* 0x000000da00da7213 */ /* 0x000fe20000000000 */
[C---:B------:R-:W-:Y:S01]  /*6cd0*/  IMAD.IADD R5, R2.reuse, 0x1, -R56 ;  /* 0x0000000102057824 */ /* 0x040fe200078e0a38 */
[----:B------:R-:W-:Y:S01]  /*6ce0*/  I2FP.F32.S32 R4, R4 ;  /* 0x0000000400047245 */ /* 0x000fe20000201400 */
[----:B------:R-:W-:Y:S01]  /*6cf0*/  IMAD.IADD R18, R21, 0x1, -R210 ;  /* 0x0000000115127824 */ /* 0x000fe200078e0ad2 */
[----:B------:R-:W-:Y:S01]  /*6d00*/  IABS R214, R214 ;  /* 0x000000d600d67213 */ /* 0x000fe20000000000 */
[C---:B------:R-:W-:Y:S01]  /*6d10*/  VIADD R199, R209.reuse, 0x19 ;  /* 0x00000019d1c77836 */ /* 0x040fe20000000000 */
[----:B------:R-:W-:Y:S01]  /*6d20*/  I2FP.F32.S32 R81, R81 ;  /* 0x0000005100517245 */ /* 0x000fe20000201400 */
[----:B------:R-:W-:Y:S01]  /*6d30*/  VIADD R200, R209, 0x18 ;  /* 0x00000018d1c87836 */ /* 0x000fe20000000000 */
[----:B------:R-:W-:Y:S01]  /*6d40*/  ISETP.GE.AND P5, PT, R217, R166, PT ;  /* 0x000000a6d900720c */ /* 0x000fe20003fa6270 */
[----:B------:R-:W-:Y:S01]  /*6d50*/  IMAD.IADD R217, R21, 0x1, -R217 ;  /* 0x0000000115d97824 */ /* 0x000fe200078e0ad9 */
[----:B------:R-:W-:Y:S01]  /*6d60*/  I2FP.F32.S32 R216, R216 ;  /* 0x000000d800d87245 */ /* 0x000fe20000201400 */
[C---:B------:R-:W-:Y:S01]  /*6d70*/  IMAD.IADD R188, R2.reuse, 0x1, -R133 ;  /* 0x0000000102bc7824 */ /* 0x040fe200078e0a85 */
[----:B------:R-:W-:Y:S01]  /*6d80*/  I2FP.F32.S32 R84, R84 ;  /* 0x0000005400547245 */ /* 0x000fe20000201400 */
[C---:B------:R-:W-:Y:S01]  /*6d90*/  FFMA.FTZ R24, -R3.reuse, R4, R24 ;  /* 0x0000000403187223 */ /* 0x040fe20000010118 */
[----:B------:R-:W-:Y:S01]  /*6da0*/  I2FP.F32.S32 R8, R8 ;  /* 0x0000000800087245 */ /* 0x000fe20000201400 */
[----:B------:R-:W-:Y:S01]  /*6db0*/  FFMA.FTZ R22, -R3, R4, R22 ;  /* 0x0000000403167223 */ /* 0x000fe20000010116 */
[----:B------:R-:W-:Y:S01]  /*6dc0*/  I2FP.F32.S32 R218, R218 ;  /* 0x000000da00da7245 */ /* 0x000fe20000201400 */
[----:B------:R-:W-:Y:S01]  /*6dd0*/  IMAD.IADD R202, R2, 0x1, -R199 ;  /* 0x0000000102ca7824 */ /* 0x000fe200078e0ac7 */
[----:B------:R-:W-:Y:S01]  /*6de0*/  I2FP.F32.S32 R214, R214 ;  /* 0x000000d600d67245 */ /* 0x000fe20000201400 */
[----:B------:R-:W-:-:S02]  /*6df0*/  VIADD R189, R209, 0x38 ;  /* 0x00000038d1bd7836 */ /* 0x000fc40000000000 */
[C---:B------:R-:W-:Y:S01]  /*6e00*/  FFMA.FTZ R81, -R3.reuse, R81, R48 ;  /* 0x0000005103517223 */ /* 0x040fe20000010130 */
[----:B------:R-:W-:Y:S01]  /*6e10*/  IABS R5, R5 ;  /* 0x0000000500057213 */ /* 0x000fe20000000000 */
[----:B------:R-:W-:Y:S01]  /*6e20*/  FFMA.FTZ R4, -R3, R216, R23 ;  /* 0x000000d803047223 */ /* 0x000fe20000010117 */
[----:B------:R-:W-:Y:S01]  /*6e30*/  IABS R18, R18 ;  /* 0x0000001200127213 */ /* 0x000fe20000000000 */
[----:B------:R-:W-:Y:S01]  /*6e40*/  VIADD R48, R209, 0xe8 ;  /* 0x000000e8d1307836 */ /* 0x000fe20000000000 */
[----:B------:R-:W-:Y:S01]  /*6e50*/  IABS R217, R217 ;  /* 0x000000d900d97213 */ /* 0x000fe20000000000 */
[----:B------:R-:W-:Y:S02]  /*6e60*/  IMAD.IADD R23, R21, 0x1, -R199 ;  /* 0x0000000115177824 */ /* 0x000fe400078e0ac7 */
[C---:B------:R-:W-:Y:S01]  /*6e70*/  FFMA.FTZ R84, -R3.reuse, R84, R44 ;  /* 0x0000005403547223 */ /* 0x040fe2000001012c */
[----:B------:R-:W-:Y:S01]  /*6e80*/  FFMA.FTZ R45, -R3, R8, R45 ;  /* 0x00000008032d7223 */ /* 0x000fe2000001012d */
[----:B------:R-:W-:-:S02]  /*6e90*/  IMAD.IADD R207, R2, 0x1, -R200 ;  /* 0x0000000102cf7824 */ /* 0x000fc400078e0ac8 */
[----:B------:R-:W-:Y:S01]  /*6ea0*/  FFMA.FTZ R8, -R3, R218, R19 ;  /* 0x000000da03087223 */ /* 0x000fe20000010113 */
[----:B------:R-:W-:Y:S02]  /*6eb0*/  IMAD.IADD R44, R21, 0x1, -R200 ;  /* 0x00000001152c7824 */ /* 0x000fe400078e0ac8 */
[----:B------:R-:W-:Y:S01]  /*6ec0*/  FFMA.FTZ R214, -R3, R214, R25 ;  /* 0x000000d603d67223 */ /* 0x000fe20000010119 */
[----:B------:R-:W-:Y:S01]  /*6ed0*/  IABS R188, R188 ;  /* 0x000000bc00bc7213 */ /* 0x000fe20000000000 */
[C---:B------:R-:W-:Y:S01]  /*6ee0*/  IMAD.IADD R132, R2.reuse, 0x1, -R189 ;  /* 0x0000000102847824 */ /* 0x040fe200078e0abd */
[----:B------:R-:W-:Y:S01]  /*6ef0*/  I2FP.F32.S32 R5, R5 ;  /* 0x0000000500057245 */ /* 0x000fe20000201400 */
[----:B------:R-:W-:Y:S01]  /*6f00*/  IMAD.IADD R19, R21, 0x1, -R211 ;  /* 0x0000000115137824 */ /* 0x000fe200078e0ad3 */
[----:B------:R-:W-:Y:S01]  /*6f10*/  I2FP.F32.S32 R18, R18 ;  /* 0x0000001200127245 */ /* 0x000fe20000201400 */
[C---:B------:R-:W-:Y:S01]  /*6f20*/  IMAD.IADD R25, R2.reuse, 0x1, -R48 ;  /* 0x0000000102197824 */ /* 0x040fe200078e0a30 */
[----:B------:R-:W-:Y:S01]  /*6f30*/  IABS R202, R202 ;  /* 0x000000ca00ca7213 */ /* 0x000fe20000000000 */
[C---:B------:R-:W-:Y:S01]  /*6f40*/  FFMA.FTZ R40, -R3.reuse, R5, R40 ;  /* 0x0000000503287223 */ /* 0x040fe20000010128 */
[----:B------:R-:W-:Y:S01]  /*6f50*/  I2FP.F32.S32 R217, R217 ;  /* 0x000000d900d97245 */ /* 0x000fe20000201400 */
[----:B------:R-:W-:Y:S01]  /*6f60*/  FFMA.FTZ R6, -R3, R18, R6 ;  /* 0x0000001203067223 */ /* 0x000fe20000010106 */
[----:B------:R-:W-:Y:S01]  /*6f70*/  IABS R23, R23 ;  /* 0x0000001700177213 */ /* 0x000fe20000000000 */
[----:B------:R-:W-:Y:S01]  /*6f80*/  VIADD R182, R209, 0x71 ;  /* 0x00000071d1b67836 */ /* 0x000fe20000000000 */
[----:B------:R-:W-:Y:S01]  /*6f90*/  IABS R207, R207 ;  /* 0x000000cf00cf7213 */ /* 0x000fe20000000000 */
[----:B------:R-:W-:Y:S01]  /*6fa0*/  FFMA.FTZ R5, -R3, R217, R27 ;  /* 0x000000d903057223 */ /* 0x000fe2000001011b */
[----:B------:R-:W-:Y:S01]  /*6fb0*/  I2FP.F32.S32 R188, R188 ;  /* 0x000000bc00bc7245 */ /* 0x000fe20000201400 */
[----:B------:R-:W-:Y:S01]  /*6fc0*/  IMAD.IADD R18, R21, 0x1, -R135 ;  /* 0x0000000115127824 */ /* 0x000fe200078e0a87 */
[----:B------:R-:W-:Y:S01]  /*6fd0*/  IABS R44, R44 ;  /* 0x0000002c002c7213 */ /* 0x000fe20000000000 */
[----:B------:R-:W-:Y:S01]  /*6fe0*/  IMAD.IADD R203, R2, 0x1, -R182 ;  /* 0x0000000102cb7824 */ /* 0x000fe200078e0ab6 */
[----:B------:R-:W-:Y:S01]  /*6ff0*/  I2FP.F32.S32 R202, R202 ;  /* 0x000000ca00ca7245 */ /* 0x000fe20000201400 */
[----:B------:R-:W-:Y:S01]  /*7000*/  FFMA.FTZ R188, -R3, R188, R129 ;  /* 0x000000bc03bc7223 */ /* 0x000fe20000010181 */
[----:B------:R-:W-:Y:S01]  /*7010*/  IABS R132, R132 ;  /* 0x0000008400847213 */ /* 0x000fe20000000000 */
[----:B------:R-:W-:Y:S01]  /*7020*/  VIADD R179, R209, 0x49 ;  /* 0x00000049d1b37836 */ /* 0x000fe20000000000 */
[----:B------:R-:W-:Y:S01]  /*7030*/  FSEL R16, R16, -INF , !P1 ;  /* 0xff80000010107808 */ /* 0x000fe20004800000 */
[----:B------:R-:W-:Y:S01]  /*7040*/  FFMA.FTZ R202, -R3, R202, R13 ;  /* 0x000000ca03ca7223 */ /* 0x000fe2000001010d */
[----:B------:R-:W-:Y:S01]  /*7050*/  FSEL R8, R8, -INF , !P1 ;  /* 0xff80000008087808 */ /* 0x000fe20004800000 */
[C---:B------:R-:W-:Y:S01]  /*7060*/  VIADD R145, R209.reuse, 0x41 ;  /* 0x00000041d1917836 */ /* 0x040fe20000000000 */
[----:B------:R-:W-:Y:S01]  /*7070*/  IABS R19, R19 ;  /* 0x0000001300137213 */ /* 0x000fe20000000000 */
[----:B------:R-:W-:Y:S01]  /*7080*/  IMAD.IADD R148, R2, 0x1, -R179 ;  /* 0x0000000102947824 */ /* 0x000fe200078e0ab3 */
[----:B------:R-:W-:Y:S01]  /*7090*/  IABS R25, R25 ;  /* 0x0000001900197213 */ /* 0x000fe20000000000 */
[C---:B------:R-:W-:Y:S01]  /*70a0*/  VIADD R146, R209.reuse, 0x40 ;  /* 0x00000040d1927836 */ /* 0x040fe20000000000 */
[----:B------:R-:W-:Y:S01]  /*70b0*/  ISETP.GE.AND P1, PT, R210, R166, PT ;  /* 0x000000a6d200720c */ /* 0x000fe20003f26270 */
[C---:B------:R-:W-:Y:S01]  /*70c0*/  VIADD R174, R209.reuse, 0x58 ;  /* 0x00000058d1ae7836 */ /* 0x040fe20000000000 */
[----:B------:R-:W-:Y:S01]  /*70d0*/  I2FP.F32.S32 R23, R23 ;  /* 0x0000001700177245 */ /* 0x000fe20000201400 */
[C---:B------:R-:W-:Y:S01]  /*70e0*/  VIADD R186, R209.reuse, 0x60 ;  /* 0x00000060d1ba7836 */ /* 0x040fe20000000000 */
[----:B------:R-:W-:Y:S01]  /*70f0*/  I2FP.F32.S32 R207, R207 ;  /* 0x000000cf00cf7245 */ /* 0x000fe20000201400 */
[----:B------:R-:W-:Y:S01]  /*7100*/  VIADD R158, R209, 0x68 ;  /* 0x00000068d19e7836 */ /* 0x000fe20000000000 */
[----:B------:R-:W-:Y:S01]  /*7110*/  I2FP.F32.S32 R44, R44 ;  /* 0x0000002c002c7245 */ /* 0x000fe20000201400 */
[C---:B------:R-:W-:Y:S01]  /*7120*/  FFMA.FTZ R15, -R3.reuse, R23, R15 ;  /* 0x00000017030f7223 */ /* 0x040fe2000001010f */
[----:B------:R-:W-:Y:S01]  /*7130*/  I2FP.F32.S32 R132, R132 ;  /* 0x0000008400847245 */ /* 0x000fe20000201400 */
[C---:B------:R-:W-:Y:S01]  /*7140*/  FFMA.FTZ R207, -R3.reuse, R207, R12 ;  /* 0x000000cf03cf7223 */ /* 0x040fe2000001010c */
[----:B------:R-:W-:Y:S01]  /*7150*/  I2FP.F32.S32 R19, R19 ;  /* 0x0000001300137245 */ /* 0x000fe20000201400 */
[C---:B------:R-:W-:Y:S01]  /*7160*/  FFMA.FTZ R44, -R3.reuse, R44, R14 ;  /* 0x0000002c032c7223 */ /* 0x040fe2000001010e */
[----:B------:R-:W-:Y:S01]  /*7170*/  I2FP.F32.S32 R25, R25 ;  /* 0x0000001900197245 */ /* 0x000fe20000201400 */
[----:B------:R-:W-:Y:S01]  /*7180*/  FFMA.FTZ R132, -R3, R132, R124 ;  /* 0x0000008403847223 */ /* 0x000fe2000001017c */
[----:B------:R-:W-:Y:S01]  /*7190*/  FSEL R129, R6, -INF , !P1 ;  /* 0xff80000006817808 */ /* 0x000fe20004800000 */
[----:B------:R-:W-:Y:S01]  /*71a0*/  IMAD.IADD R6, R21, 0x1, -R128 ;  /* 0x0000000115067824 */ /* 0x000fe200078e0a80 */
[----:B------:R-:W-:Y:S01]  /*71b0*/  FSEL R13, R214, -INF , !P5 ;  /* 0xff800000d60d7808 */ /* 0x000fe20006800000 */
[----:B------:R-:W-:Y:S01]  /*71c0*/  FFMA.FTZ R14, -R3, R19, R11 ;  /* 0x00000013030e7223 */ /* 0x000fe2000001010b */
[----:B------:R-:W-:Y:S01]  /*71d0*/  FSEL R5, R5, -INF , !P5 ;  /* 0xff80000005057808 */ /* 0x000fe20006800000 */
[----:B------:R-:W-:Y:S01]  /*71e0*/  VIADD R124, R209, 0xa0 ;  /* 0x000000a0d17c7836 */ /* 0x000fe20000000000 */
[-C--:B------:R-:W-:Y:S01]  /*71f0*/  ISETP.GE.AND P5, PT, R199, R166.reuse, PT ;  /* 0x000000a6c700720c */ /* 0x080fe20003fa6270 */
[----:B------:R-:W-:Y:S01]  /*7200*/  FFMA.FTZ R25, -R3, R25, R36 ;  /* 0x0000001903197223 */ /* 0x000fe20000010124 */
[-C--:B------:R-:W-:Y:S01]  /*7210*/  ISETP.GE.AND P0, PT, R200, R166.reuse, PT ;  /* 0x000000a6c800720c */ /* 0x080fe20003f06270 */
[----:B------:R-:W-:Y:S01]  /*7220*/  IMAD.IADD R19, R21, 0x1, -R136 ;  /* 0x0000000115137824 */ /* 0x000fe200078e0a88 */
[----:B------:R-:W-:Y:S01]  /*7230*/  FSEL R17, R212, -INF , !P3 ;  /* 0xff800000d4117808 */ /* 0x000fe20005800000 */
[C---:B------:R-:W-:Y:S01]  /*7240*/  IMAD.IADD R152, R2.reuse, 0x1, -R124 ;  /* 0x0000000102987824 */ /* 0x040fe200078e0a7c */
[----:B------:R-:W-:Y:S01]  /*7250*/  FSEL R9, R9, -INF , !P3 ;  /* 0xff80000009097808 */ /* 0x000fe20005800000 */
[C---:B------:R-:W-:Y:S01]  /*7260*/  IMAD.IADD R154, R2.reuse, 0x1, -R146 ;  /* 0x00000001029a7824 */ /* 0x040fe200078e0a92 */
[----:B------:R-:W-:Y:S01]  /*7270*/  ISETP.GE.AND P3, PT, R211, R166, PT ;  /* 0x000000a6d300720c */ /* 0x000fe20003f66270 */
[----:B------:R-:W-:Y:S01]  /*7280*/  VIADD R140, R209, 0x80 ;  /* 0x00000080d18c7836 */ /* 0x000fe20000000000 */
[----:B------:R-:W-:Y:S01]  /*7290*/  FSEL R36, R15, -INF , !P5 ;  /* 0xff8000000f247808 */ /* 0x000fe20006800000 */
[----:B------:R-:W-:Y:S01]  /*72a0*/  IMAD.IADD R15, R21, 0x1, -R133 ;  /* 0x00000001150f7824 */ /* 0x000fe200078e0a85 */
[----:B------:R-:W-:Y:S01]  /*72b0*/  IABS R6, R6 ;  /* 0x0000000600067213 */ /* 0x000fe20000000000 */
[----:B------:R-:W-:Y:S01]  /*72c0*/  IMAD.IADD R183, R2, 0x1, -R158 ;  /* 0x0000000102b77824 */ /* 0x000fe200078e0a9e */
[----:B------:R-:W-:Y:S01]  /*72d0*/  FSEL R11, R207, -INF , !P0 ;  /* 0xff800000cf0b7808 */ /* 0x000fe20004000000 */
[----:B------:R-:W-:Y:S01]  /*72e0*/  VIADD R139, R209, 0x81 ;  /* 0x00000081d18b7836 */ /* 0x000fe20000000000 */
[----:B------:R-:W-:Y:S01]  /*72f0*/  FSEL R207, R14, -INF , !P3 ;  /* 0xff8000000ecf7808 */ /* 0x000fe20005800000 */
[----:B------:R-:W-:Y:S01]  /*7300*/  IMAD.IADD R14, R21, 0x1, -R189 ;  /* 0x00000001150e7824 */ /* 0x000fe200078e0abd */
[----:B------:R-:W-:Y:S01]  /*7310*/  IABS R19, R19 ;  /* 0x0000001300137213 */ /* 0x000fe20000000000 */
[C---:B------:R-:W-:Y:S01]  /*7320*/  IMAD.IADD R198, R2.reuse, 0x1, -R140 ;  /* 0x0000000102c67824 */ /* 0x040fe200078e0a8c */
[----:B------:R-:W-:Y:S01]  /*7330*/  I2FP.F32.S32 R6, R6 ;  /* 0x0000000600067245 */ /* 0x000fe20000201400 */
[C---:B------:R-:W-:Y:S01]  /*7340*/  IMAD.IADD R195, R2.reuse, 0x1, -R139 ;  /* 0x0000000102c37824 */ /* 0x040fe200078e0a8b */
[----:B------:R-:W-:Y:S01]  /*7350*/  IABS R15, R15 ;  /* 0x0000000f000f7213 */ /* 0x000fe20000000000 */
[C---:B------:R-:W-:Y:S01]  /*7360*/  IMAD.IADD R193, R2.reuse, 0x1, -R186 ;  /* 0x0000000102c17824 */ /* 0x040fe200078e0aba */
[----:B------:R-:W-:Y:S01]  /*7370*/  IABS R152, R152 ;  /* 0x0000009800987213 */ /* 0x000fe20000000000 */
[----:B------:R-:W-:Y:S01]  /*7380*/  FFMA.FTZ R127, -R3, R6, R127 ;  /* 0x00000006037f7223 */ /* 0x000fe2000001017f */
[----:B------:R-:W-:Y:S01]  /*7390*/  I2FP.F32.S32 R19, R19 ;  /* 0x0000001300137245 */ /* 0x000fe20000201400 */
[----:B------:R-:W-:Y:S01]  /*73a0*/  IMAD.IADD R6, R21, 0x1, -R147 ;  /* 0x0000000115067824 */ /* 0x000fe200078e0a93 */
[----:B------:R-:W-:Y:S01]  /*73b0*/  IABS R14, R14 ;  /* 0x0000000e000e7213 */ /* 0x000fe20000000000 */
[C---:B------:R-:W-:Y:S01]  /*73c0*/  IMAD.IADD R177, R2.reuse, 0x1, -R174 ;  /* 0x0000000102b17824 */ /* 0x040fe200078e0aae */
[----:B------:R-:W-:Y:S01]  /*73d0*/  I2FP.F32.S32 R15, R15 ;  /* 0x0000000f000f7245 */ /* 0x000fe20000201400 */
[C---:B------:R-:W-:Y:S01]  /*73e0*/  FFMA.FTZ R7, -R3.reuse, R19, R7 ;  /* 0x0000001303077223 */ /* 0x040fe20000010107 */
[----:B------:R-:W-:Y:S01]  /*73f0*/  IABS R18, R18 ;  /* 0x0000001200127213 */ /* 0x000fe20000000000 */
[----:B------:R-:W-:Y:S01]  /*7400*/  IMAD.IADD R151, R2, 0x1, -R145 ;  /* 0x0000000102977824 */ /* 0x000fe200078e0a91 */
[----:B------:R-:W-:Y:S01]  /*7410*/  IABS R203, R203 ;  /* 0x000000cb00cb7213 */ /* 0x000fe20000000000 */
[----:B------:R-:W-:Y:S01]  /*7420*/  FFMA.FTZ R131, -R3, R15, R131 ;  /* 0x0000000f03837223 */ /* 0x000fe20000010183 */
[----:B------:R-:W-:Y:S01]  /*7430*/  I2FP.F32.S32 R152, R152 ;  /* 0x0000009800987245 */ /* 0x000fe20000201400 */
[----:B------:R-:W-:Y:S01]  /*7440*/  IMAD.IADD R15, R21, 0x1, -R145 ;  /* 0x00000001150f7824 */ /* 0x000fe200078e0a91 */
[----:B------:R-:W-:-:S02]  /*7450*/  FSEL R44, R44, -INF , !P0 ;  /* 0xff8000002c2c7808 */ /* 0x000fc40004000000 */
[----:B------:R-:W-:Y:S01]  /*7460*/  I2FP.F32.S32 R14, R14 ;  /* 0x0000000e000e7245 */ /* 0x000fe20000201400 */
[----:B------:R-:W-:Y:S01]  /*7470*/  FFMA.FTZ R152, -R3, R152, R72 ;  /* 0x0000009803987223 */ /* 0x000fe20000010148 */
[----:B------:R-:W-:Y:S01]  /*7480*/  ISETP.GE.AND P0, PT, R136, R166, PT ;  /* 0x000000a68800720c */ /* 0x000fe20003f06270 */
[----:B------:R-:W-:Y:S01]  /*7490*/  VIADD R72, R209, 0xb8 ;  /* 0x000000b8d1487836 */ /* 0x000fe20000000000 */
[----:B------:R-:W-:Y:S01]  /*74a0*/  I2FP.F32.S32 R18, R18 ;  /* 0x0000001200127245 */ /* 0x000fe20000201400 */
[----:B------:R-:W-:Y:S01]  /*74b0*/  FFMA.FTZ R126, -R3, R14, R126 ;  /* 0x0000000e037e7223 */ /* 0x000fe2000001017e */
[----:B------:R-:W-:Y:S01]  /*74c0*/  IABS R6, R6 ;  /* 0x0000000600067213 */ /* 0x000fe20000000000 */
[----:B------:R-:W-:Y:S01]  /*74d0*/  IMAD.IADD R14, R21, 0x1, -R144 ;  /* 0x00000001150e7824 */ /* 0x000fe200078e0a90 */
[----:B------:R-:W-:Y:S01]  /*74e0*/  I2FP.F32.S32 R203, R203 ;  /* 0x000000cb00cb7245 */ /* 0x000fe20000201400 */
[----:B------:R-:W-:Y:S01]  /*74f0*/  FFMA.FTZ R130, -R3, R18, R130 ;  /* 0x0000001203827223 */ /* 0x000fe20000010182 */
[----:B------:R-:W-:Y:S01]  /*7500*/  FSEL R208, R208, -INF , !P1 ;  /* 0xff800000d0d07808 */ /* 0x000fe20004800000 */
[----:B------:R-:W-:Y:S01]  /*7510*/  IMAD.IADD R18, R21, 0x1, -R146 ;  /* 0x0000000115127824 */ /* 0x000fe200078e0a92 */
[----:B------:R-:W-:Y:S01]  /*7520*/  ISETP.GE.AND P1, PT, R128, R166, PT ;  /* 0x000000a68000720c */ /* 0x000fe20003f26270 */
[----:B------:R-:W-:Y:S01]  /*7530*/  FFMA.FTZ R203, -R3, R203, R97 ;  /* 0x000000cb03cb7223 */ /* 0x000fe20000010161 */
[----:B------:R-:W-:Y:S01]  /*7540*/  FSEL R128, R7, -INF , !P0 ;  /* 0xff80000007807808 */ /* 0x000fe20004000000 */
[----:B------:R-:W-:Y:S01]  /*7550*/  IMAD.IADD R7, R21, 0x1, -R179 ;  /* 0x0000000115077824 */ /* 0x000fe200078e0ab3 */
[----:B------:R-:W-:Y:S01]  /*7560*/  IABS R148, R148 ;  /* 0x0000009400947213 */ /* 0x000fe20000000000 */
[----:B------:R-:W-:Y:S01]  /*7570*/  IMAD.IADD R97, R2, 0x1, -R72 ;  /* 0x0000000102617824 */ /* 0x000fe200078e0a48 */
[----:B------:R-:W-:-:S02]  /*7580*/  I2FP.F32.S32 R6, R6 ;  /* 0x0000000600067245 */ /* 0x000fc40000201400 */
[----:B------:R-:W-:Y:S02]  /*7590*/  IABS R15, R15 ;  /* 0x0000000f000f7213 */ /* 0x000fe40000000000 */
[----:B------:R-:W-:Y:S01]  /*75a0*/  I2FP.F32.S32 R148, R148 ;  /* 0x0000009400947245 */ /* 0x000fe20000201400 */
[----:B------:R-:W-:Y:S01]  /*75b0*/  FFMA.FTZ R114, -R3, R6, R114 ;  /* 0x0000000603727223 */ /* 0x000fe20000010172 */
[----:B------:R-:W-:Y:S01]  /*75c0*/  IABS R14, R14 ;  /* 0x0000000e000e7213 */ /* 0x000fe20000000000 */
[----:B------:R-:W-:Y:S01]  /*75d0*/  IMAD.IADD R6, R21, 0x1, -R178 ;  /* 0x0000000115067824 */ /* 0x000fe200078e0ab2 */
[----:B------:R-:W-:Y:S01]  /*75e0*/  IABS R7, R7 ;  /* 0x0000000700077213 */ /* 0x000fe20000000000 */
[----:B------:R-:W-:Y:S01]  /*75f0*/  FFMA.FTZ R148, -R3, R148, R117 ;  /* 0x0000009403947223 */ /* 0x000fe20000010175 */
[----:B------:R-:W-:Y:S01]  /*7600*/  I2FP.F32.S32 R15, R15 ;  /* 0x0000000f000f7245 */ /* 0x000fe20000201400 */
[----:B------:R-:W-:Y:S01]  /*7610*/  VIADD R117, R209, 0x90 ;  /* 0x00000090d1757836 */ /* 0x000fe20000000000 */
[----:B------:R-:W-:-:S02]  /*7620*/  IABS R18, R18 ;  /* 0x0000001200127213 */ /* 0x000fc40000000000 */
[----:B------:R-:W-:Y:S01]  /*7630*/  IABS R97, R97 ;  /* 0x0000006100617213 */ /* 0x000fe20000000000 */
[----:B------:R-:W-:Y:S01]  /*7640*/  FFMA.FTZ R123, -R3, R15, R123 ;  /* 0x0000000f037b7223 */ /* 0x000fe2000001017b */
[----:B------:R-:W-:Y:S01]  /*7650*/  I2FP.F32.S32 R14, R14 ;  /* 0x0000000e000e7245 */ /* 0x000fe20000201400 */
[----:B------:R-:W-:Y:S01]  /*7660*/  IMAD.IADD R15, R21, 0x1, -R174 ;  /* 0x00000001150f7824 */ /* 0x000fe200078e0aae */
[----:B------:R-:W-:Y:S01]  /*7670*/  I2FP.F32.S32 R7, R7 ;  /* 0x0000000700077245 */ /* 0x000fe20000201400 */
[----:B------:R-:W-:Y:S01]  /*7680*/  IMAD.IADD R162, R2, 0x1, -R117 ;  /* 0x0000000102a27824 */ /* 0x000fe200078e0a75 */
[----:B------:R-:W-:Y:S01]  /*7690*/  I2FP.F32.S32 R18, R18 ;  /* 0x0000001200127245 */ /* 0x000fe20000201400 */
[C---:B------:R-:W-:Y:S01]  /*76a0*/  FFMA.FTZ R118, -R3.reuse, R14, R118 ;  /* 0x0000000e03767223 */ /* 0x040fe20000010176 */
[----:B------:R-:W-:Y:S01]  /*76b0*/  IABS R6, R6 ;  /* 0x0000000600067213 */ /* 0x000fe20000000000 */
[----:B------:R-:W-:Y:S01]  /*76c0*/  FFMA.FTZ R119, -R3, R7, R119 ;  /* 0x0000000703777223 */ /* 0x000fe20000010177 */
[----:B------:R-:W-:Y:S01]  /*76d0*/  I2FP.F32.S32 R97, R97 ;  /* 0x0000006100617245 */ /* 0x000fe20000201400 */
[C---:B------:R-:W-:Y:S01]  /*76e0*/  IMAD.IADD R14, R21.reuse, 0x1, -R163 ;  /* 0x00000001150e7824 */ /* 0x040fe200078e0aa3 */
[----:B------:R-:W-:Y:S01]  /*76f0*/  I2FP.F32.S32 R6, R6 ;  /* 0x0000000600067245 */ /* 0x000fe20000201400 */
[----:B------:R-:W-:-:S02]  /*7700*/  IMAD.IADD R7, R21, 0x1, -R186 ;  /* 0x0000000115077824 */ /* 0x000fc400078e0aba */
[C---:B------:R-:W-:Y:S01]  /*7710*/  FFMA.FTZ R122, -R3.reuse, R18, R122 ;  /* 0x00000012037a7223 */ /* 0x040fe2000001017a */
[----:B------:R-:W-:Y:S01]  /*7720*/  FFMA.FTZ R97, -R3, R97, R60 ;  /* 0x0000006103617223 */ /* 0x000fe2000001013c */
[----:B------:R-:W-:Y:S01]  /*7730*/  IMAD.IADD R18, R21, 0x1, -R176 ;  /* 0x0000000115127824 */ /* 0x000fe200078e0ab0 */
[----:B------:R-:W-:Y:S01]  /*7740*/  IABS R15, R15 ;  /* 0x0000000f000f7213 */ /* 0x000fe20000000000 */
[----:B------:R-:W2:Y:S01]  /*7750*/  LD.E R60, desc[UR4][R164.64+0xdc] ;  /* 0x0000dc04a43c7980 */ /* 0x000ea2000c101900 */
[----:B------:R-:W-:Y:S01]  /*7760*/  IABS R154, R154 ;  /* 0x0000009a009a7213 */ /* 0x000fe20000000000 */
[----:B------:R-:W-:Y:S01]  /*7770*/  FFMA.FTZ R107, -R3, R6, R107 ;  /* 0x00000006036b7223 */ /* 0x000fe2000001016b */
[----:B------:R-:W-:Y:S01]  /*7780*/  IABS R162, R162 ;  /* 0x000000a200a27213 */ /* 0x000fe20000000000 */
[----:B------:R-:W-:Y:S01]  /*7790*/  IMAD.IADD R6, R21, 0x1, -R181 ;  /* 0x0000000115067824 */ /* 0x000fe200078e0ab5 */
[----:B------:R-:W-:Y:S02]  /*77a0*/  IABS R183, R183 ;  /* 0x000000b700b77213 */ /* 0x000fe40000000000 */
[----:B------:R-:W-:-:S02]  /*77b0*/  IABS R14, R14 ;  /* 0x0000000e000e7213 */ /* 0x000fc40000000000 */
[----:B------:R-:W-:Y:S02]  /*77c0*/  IABS R7, R7 ;  /* 0x0000000700077213 */ /* 0x000fe40000000000 */
[----:B------:R-:W-:Y:S02]  /*77d0*/  I2FP.F32.S32 R15, R15 ;  /* 0x0000000f000f7245 */ /* 0x000fe40000201400 */
[----:B------:R-:W-:Y:S02]  /*77e0*/  IABS R18, R18 ;  /* 0x0000001200127213 */ /* 0x000fe40000000000 */
[----:B------:R-:W-:Y:S01]  /*77f0*/  I2FP.F32.S32 R154, R154 ;  /* 0x0000009a009a7245 */ /* 0x000fe20000201400 */
[----:B------:R-:W-:Y:S01]  /*7800*/  FFMA.FTZ R110, -R3, R15, R110 ;  /* 0x0000000f036e7223 */ /* 0x000fe2000001016e */
[----:B------:R-:W-:Y:S01]  /*7810*/  IABS R198, R198 ;  /* 0x000000c600c67213 */ /* 0x000fe20000000000 */
[----:B------:R-:W-:Y:S01]  /*7820*/  IMAD.IADD R15, R21, 0x1, -R157 ;  /* 0x00000001150f7824 */ /* 0x000fe200078e0a9d */
[----:B------:R-:W-:Y:S01]  /*7830*/  I2FP.F32.S32 R162, R162 ;  /* 0x000000a200a27245 */ /* 0x000fe20000201400 */
[----:B------:R-:W-:Y:S01]  /*7840*/  FFMA.FTZ R154, -R3, R154, R120 ;  /* 0x0000009a039a7223 */ /* 0x000fe20000010178 */
[----:B------:R-:W-:Y:S01]  /*7850*/  I2FP.F32.S32 R183, R183 ;  /* 0x000000b700b77245 */ /* 0x000fe20000201400 */
[----:B------:R-:W-:Y:S01]  /*7860*/  IMAD.IADD R120, R21, 0x1, -R192 ;  /* 0x0000000115787824 */ /* 0x000fe200078e0ac0 */
[----:B------:R-:W-:Y:S01]  /*7870*/  IABS R195, R195 ;  /* 0x000000c300c37213 */ /* 0x000fe20000000000 */
[C---:B------:R-:W-:Y:S01]  /*7880*/  FFMA.FTZ R162, -R3.reuse, R162, R80 ;  /* 0x000000a203a27223 */ /* 0x040fe20000010150 */
[----:B------:R-:W-:Y:S01]  /*7890*/  I2FP.F32.S32 R14, R14 ;  /* 0x0000000e000e7245 */ /* 0x000fe20000201400 */
[----:B------:R-:W-:Y:S01]  /*78a0*/  FFMA.FTZ R183, -R3, R183, R100 ;  /* 0x000000b703b77223 */ /* 0x000fe20000010164 */
[----:B------:R-:W-:Y:S01]  /*78b0*/  I2FP.F32.S32 R7, R7 ;  /* 0x0000000700077245 */ /* 0x000fe20000201400 */
[----:B------:R-:W-:Y:S01]  /*78c0*/  VIADD R80, R209, 0xc9 ;  /* 0x000000c9d1507836 */ /* 0x000fe20000000000 */
[----:B------:R-:W-:Y:S01]  /*78d0*/  I2FP.F32.S32 R18, R18 ;  /* 0x0000001200127245 */ /* 0x000fe20000201400 */
[C---:B------:R-:W-:Y:S01]  /*78e0*/  FFMA.FTZ R111, -R3.reuse, R14, R111 ;  /* 0x0000000e036f7223 */ /* 0x040fe2000001016f */
[----:B------:R-:W-:Y:S01]  /*78f0*/  IABS R6, R6 ;  /* 0x0000000600067213 */ /* 0x000fe20000000000 */
[----:B------:R-:W-:Y:S01]  /*7900*/  FFMA.FTZ R106, -R3, R7, R106 ;  /* 0x00000007036a7223 */ /* 0x000fe2000001016a */
[----:B------:R-:W-:Y:S01]  /*7910*/  I2FP.F32.S32 R198, R198 ;  /* 0x000000c600c67245 */ /* 0x000fe20000201400 */
[----:B------:R-:W-:Y:S01]  /*7920*/  VIADD R100, R209, 0xc8 ;  /* 0x000000c8d1647836 */ /* 0x000fe20000000000 */
        /* <DEDUP_REMOVED lines=8> */
[C---:B------:R-:W-:Y:S01]  /*79b0*/  FFMA.FTZ R195, -R3.reuse, R195, R89 ;  /* 0x000000c303c37223 */ /* 0x040fe20000010159 */
[----:B------:R-:W-:Y:S01]  /*79c0*/  IABS R193, R193 ;  /* 0x000000c100c17213 */ /* 0x000fe20000000000 */
[C---:B------:R-:W-:Y:S01]  /*79d0*/  IMAD.IADD R88, R2.reuse, 0x1, -R80 ;  /* 0x0000000102587824 */ /* 0x040fe200078e0a50 */
[----:B------:R-:W-:Y:S01]  /*79e0*/  IABS R120, R120 ;  /* 0x0000007800787213 */ /* 0x000fe20000000000 */
[----:B------:R-:W-:Y:S01]  /*79f0*/  IMAD.IADD R89, R2, 0x1, -R100 ;  /* 0x0000000102597824 */ /* 0x000fe200078e0a64 */
[----:B------:R-:W-:Y:S01]  /*7a00*/  IABS R14, R14 ;  /* 0x0000000e000e7213 */ /* 0x000fe20000000000 */
[----:B------:R-:W-:Y:S01]  /*7a10*/  FFMA.FTZ R94, -R3, R6, R94 ;  /* 0x00000006035e7223 */ /* 0x000fe2000001015e */
        /* <DEDUP_REMOVED lines=13> */
[----:B------:R-:W-:Y:S01]  /*7af0*/  I2FP.F32.S32 R14, R14 ;  /* 0x0000000e000e7245 */ /* 0x000fe20000201400 */
[C---:B------:R-:W-:Y:S01]  /*7b00*/  FFMA.FTZ R120, -R3.reuse, R120, R10 ;  /* 0x0000007803787223 */ /* 0x040fe2000001010a */
[----:B------:R-:W-:Y:S01]  /*7b10*/  I2FP.F32.S32 R7, R7 ;  /* 0x0000000700077245 */ /* 0x000fe20000201400 */
[----:B------:R-:W-:Y:S01]  /*7b20*/  IMAD.IADD R143, R2, 0x1, -R104 ;  /* 0x00000001028f7824 */ /* 0x000fe200078e0a68 */
[----:B------:R-:W-:Y:S01]  /*7b30*/  I2FP.F32.S32 R177, R177 ;  /* 0x000000b100b17245 */ /* 0x000fe20000201400 */
[C---:B------:R-:W-:Y:S01]  /*7b40*/  FFMA.FTZ R98, -R3.reuse, R14, R98 ;  /* 0x0000000e03627223 */ /* 0x040fe20000010162 */
[----:B------:R-:W-:Y:S01]  /*7b50*/  I2FP.F32.S32 R18, R18 ;  /* 0x0000001200127245 */ /* 0x000fe20000201400 */
[----:B------:R-:W-:Y:S01]  /*7b60*/  FFMA.FTZ R99, -R3, R7, R99 ;  /* 0x0000000703637223 */ /* 0x000fe20000010163 */
[----:B------:R-:W-:Y:S01]  /*7b70*/  IABS R6, R6 ;  /* 0x0000000600067213 */ /* 0x000fe20000000000 */
[C---:B------:R-:W-:Y:S01]  /*7b80*/  IMAD.IADD R14, R21.reuse, 0x1, -R139 ;  /* 0x00000001150e7824 */ /* 0x040fe200078e0a8b */
[----:B------:R-:W-:Y:S01]  /*7b90*/  I2FP.F32.S32 R88, R88 ;  /* 0x0000005800587245 */ /* 0x000fe20000201400 */
[----:B------:R-:W-:Y:S01]  /*7ba0*/  IMAD.IADD R7, R21, 0x1, -R155 ;  /* 0x0000000115077824 */ /* 0x000fe200078e0a9b */
[----:B------:R-:W-:Y:S01]  /*7bb0*/  I2FP.F32.S32 R89, R89 ;  /* 0x0000005900597245 */ /* 0x000fe20000201400 */
[----:B------:R-:W-:Y:S01]  /*7bc0*/  FFMA.FTZ R177, -R3, R177, R108 ;  /* 0x000000b103b17223 */ /* 0x000fe2000001016c */
[----:B------:R-:W-:Y:S01]  /*7bd0*/  FSEL R12, R213, -INF , !P4 ;  /* 0xff800000d50c7808 */ /* 0x000fe20006000000 */
[----:B------:R-:W-:Y:S01]  /*7be0*/  FFMA.FTZ R102, -R3, R18, R102 ;  /* 0x0000001203667223 */ /* 0x000fe20000010166 */
[----:B------:R-:W-:Y:S01]  /*7bf0*/  FSEL R4, R4, -INF , !P4 ;  /* 0xff80000004047808 */ /* 0x000fe20006000000 */
[----:B------:R-:W-:Y:S01]  /*7c00*/  VIADD R108, R209, 0xa1 ;  /* 0x000000a1d16c7836 */ /* 0x000fe20000000000 */
[----:B------:R-:W-:Y:S01]  /*7c10*/  ISETP.GE.AND P4, PT, R192, R166, PT ;  /* 0x000000a6c000720c */ /* 0x000fe20003f86270 */
[----:B------:R-:W-:Y:S01]  /*7c20*/  FFMA.FTZ R88, -R3, R88, R53 ;  /* 0x0000005803587223 */ /* 0x000fe20000010135 */
[----:B------:R-:W-:Y:S01]  /*7c30*/  I2FP.F32.S32 R6, R6 ;  /* 0x0000000600067245 */ /* 0x000fe20000201400 */
[----:B------:R-:W-:Y:S01]  /*7c40*/  IMAD.IADD R18, R21, 0x1, -R141 ;  /* 0x0000000115127824 */ /* 0x000fe200078e0a8d */
[----:B------:R-:W-:Y:S01]  /*7c50*/  IABS R15, R15 ;  /* 0x0000000f000f7213 */ /* 0x000fe20000000000 */
[----:B------:R-:W-:Y:S01]  /*7c60*/  FFMA.FTZ R89, -R3, R89, R52 ;  /* 0x0000005903597223 */ /* 0x000fe20000010134 */
[----:B------:R-:W-:Y:S01]  /*7c70*/  FSEL R53, R201, -INF , !P4 ;  /* 0xff800000c9357808 */ /* 0x000fe20006000000 */
[----:B------:R-:W-:Y:S01]  /*7c80*/  FFMA.FTZ R87, -R3, R6, R87 ;  /* 0x0000000603577223 */ /* 0x000fe20000010157 */
[----:B------:R-:W-:Y:S01]  /*7c90*/  FSEL R120, R120, -INF , !P4 ;  /* 0xff80000078787808 */ /* 0x000fe20006000000 */
[----:B------:R-:W-:Y:S01]  /*7ca0*/  IMAD.IADD R153, R2, 0x1, -R108 ;  /* 0x0000000102997824 */ /* 0x000fe200078e0a6c */
[----:B------:R-:W-:Y:S01]  /*7cb0*/  ISETP.GE.AND P4, PT, R133, R166, PT ;  /* 0x000000a68500720c */ /* 0x000fe20003f86270 */
[----:B------:R-:W-:Y:S01]  /*7cc0*/  IMAD.IADD R6, R21, 0x1, -R124 ;  /* 0x0000000115067824 */ /* 0x000fe200078e0a7c */
[----:B------:R-:W-:-:S02]  /*7cd0*/  FSEL R52, R191, -INF , !P3 ;  /* 0xff800000bf347808 */ /* 0x000fc40005800000 */
[----:B------:R-:W-:Y:S02]  /*7ce0*/  ISETP.GE.AND P3, PT, R189, R166, PT ;  /* 0x000000a6bd00720c */ /* 0x000fe40003f66270 */
[----:B------:R-:W-:Y:S02]  /*7cf0*/  IABS R14, R14 ;  /* 0x0000000e000e7213 */ /* 0x000fe40000000000 */
[----:B------:R-:W-:Y:S02]  /*7d00*/  IABS R7, R7 ;  /* 0x0000000700077213 */ /* 0x000fe40000000000 */
[----:B------:R-:W-:Y:S02]  /*7d10*/  IABS R151, R151 ;  /* 0x0000009700977213 */ /* 0x000fe40000000000 */
[----:B------:R-:W-:Y:S02]  /*7d20*/  I2FP.F32.S32 R15, R15 ;  /* 0x0000000f000f7245 */ /* 0x000fe40000201400 */
[----:B------:R-:W-:-:S02]  /*7d30*/  IABS R143, R143 ;  /* 0x0000008f008f7213 */ /* 0x000fc40000000000 */
[----:B------:R-:W-:Y:S01]  /*7d40*/  FSEL R10, R202, -INF , !P5 ;  /* 0xff800000ca0a7808 */ /* 0x000fe20006800000 */
[----:B------:R-:W-:Y:S01]  /*7d50*/  FFMA.FTZ R90, -R3, R15, R90 ;  /* 0x0000000f035a7223 */ /* 0x000fe2000001015a */
[----:B------:R-:W-:Y:S01]  /*7d60*/  IABS R18, R18 ;  /* 0x0000001200127213 */ /* 0x000fe20000000000 */
[----:B------:R-:W-:Y:S01]  /*7d70*/  IMAD.IADD R15, R21, 0x1, -R116 ;  /* 0x00000001150f7824 */ /* 0x000fe200078e0a74 */
[-C--:B------:R-:W-:Y:S02]  /*7d80*/  ISETP.GE.AND P5, PT, R135, R166.reuse, PT ;  /* 0x000000a68700720c */ /* 0x080fe40003fa6270 */
[----:B------:R-:W-:Y:S02]  /*7d90*/  FSEL R133, R188, -INF , !P4 ;  /* 0xff800000bc857808 */ /* 0x000fe40006000000 */
[----:B------:R-:W-:Y:S02]  /*7da0*/  FSEL R136, R131, -INF , !P4 ;  /* 0xff80000083887808 */ /* 0x000fe40006000000 */
[----:B------:R-:W-:-:S02]  /*7db0*/  ISETP.GE.AND P4, PT, R144, R166, PT ;  /* 0x000000a69000720c */ /* 0x000fc40003f86270 */
[----:B------:R-:W-:Y:S02]  /*7dc0*/  FSEL R132, R132, -INF , !P3 ;  /* 0xff80000084847808 */ /* 0x000fe40005800000 */
[----:B------:R-:W-:Y:S02]  /*7dd0*/  FSEL R135, R126, -INF , !P3 ;  /* 0xff8000007e877808 */ /* 0x000fe40005800000 */
[----:B------:R-:W-:Y:S02]  /*7de0*/  I2FP.F32.S32 R14, R14 ;  /* 0x0000000e000e7245 */ /* 0x000fe40000201400 */
[----:B------:R-:W-:Y:S02]  /*7df0*/  I2FP.F32.S32 R7, R7 ;  /* 0x0000000700077245 */ /* 0x000fe40000201400 */
[----:B------:R-:W-:Y:S01]  /*7e00*/  I2FP.F32.S32 R151, R151 ;  /* 0x0000009700977245 */ /* 0x000fe20000201400 */
[----:B------:R-:W-:Y:S01]  /*7e10*/  FFMA.FTZ R91, -R3, R14, R91 ;  /* 0x0000000e035b7223 */ /* 0x000fe2000001015b */
[----:B------:R-:W-:Y:S01]  /*7e20*/  ISETP.GE.AND P3, PT, R179, R166, PT ;  /* 0x000000a6b300720c */ /* 0x000fe20003f66270 */
[C---:B------:R-:W-:Y:S01]  /*7e30*/  FFMA.FTZ R86, -R3.reuse, R7, R86 ;  /* 0x0000000703567223 */ /* 0x040fe20000010156 */
[----:B------:R-:W-:Y:S01]  /*7e40*/  IABS R153, R153 ;  /* 0x0000009900997213 */ /* 0x000fe20000000000 */
[----:B------:R-:W-:Y:S01]  /*7e50*/  FFMA.FTZ R151, -R3, R151, R121 ;  /* 0x0000009703977223 */ /* 0x000fe20000010179 */
[----:B------:R-:W-:Y:S01]  /*7e60*/  I2FP.F32.S32 R143, R143 ;  /* 0x0000008f008f7245 */ /* 0x000fe20000201400 */
[C---:B------:R-:W-:Y:S01]  /*7e70*/  IMAD.IADD R14, R21.reuse, 0x1, -R113 ;  /* 0x00000001150e7824 */ /* 0x040fe200078e0a71 */
[----:B------:R-:W-:Y:S01]  /*7e80*/  I2FP.F32.S32 R18, R18 ;  /* 0x0000001200127245 */ /* 0x000fe20000201400 */
[----:B------:R-:W-:Y:S01]  /*7e90*/  IMAD.IADD R7, R21, 0x1, -R125 ;  /* 0x0000000115077824 */ /* 0x000fe200078e0a7d */
[----:B------:R-:W-:Y:S01]  /*7ea0*/  IABS R6, R6 ;  /* 0x0000000600067213 */ /* 0x000fe20000000000 */
[C---:B------:R-:W-:Y:S01]  /*7eb0*/  FFMA.FTZ R143, -R3.reuse, R143, R69 ;  /* 0x0000008f038f7223 */ /* 0x040fe20000010145 */
[----:B------:R-:W-:Y:S01]  /*7ec0*/  FSEL R144, R150, -INF , !P4 ;  /* 0xff80000096907808 */ /* 0x000fe20006000000 */
[----:B------:R-:W-:Y:S01]  /*7ed0*/  FFMA.FTZ R95, -R3, R18, R95 ;  /* 0x00000012035f7223 */ /* 0x000fe2000001015f */
[----:B------:R-:W-:Y:S01]  /*7ee0*/  FSEL R148, R148, -INF , !P3 ;  /* 0xff80000094947808 */ /* 0x000fe20005800000 */
[----:B------:R-:W-:Y:S01]  /*7ef0*/  VIADD R69, R209, 0xb9 ;  /* 0x000000b9d1457836 */ /* 0x000fe20000000000 */
[----:B------:R-:W-:Y:S01]  /*7f00*/  FSEL R150, R119, -INF , !P3 ;  /* 0xff80000077967808 */ /* 0x000fe20005800000 */
[----:B------:R-:W-:Y:S01]  /*7f10*/  IMAD.IADD R18, R21, 0x1, -R117 ;  /* 0x0000000115127824 */ /* 0x000fe200078e0a75 */
[----:B------:R-:W-:-:S02]  /*7f20*/  I2FP.F32.S32 R153, R153 ;  /* 0x0000009900997245 */ /* 0x000fc40000201400 */
[----:B------:R-:W-:Y:S02]  /*7f30*/  ISETP.GE.AND P3, PT, R186, R166, PT ;  /* 0x000000a6ba00720c */ /* 0x000fe40003f66270 */
[----:B------:R-:W-:Y:S01]  /*7f40*/  I2FP.F32.S32 R6, R6 ;  /* 0x0000000600067245 */ /* 0x000fe20000201400 */
[----:B------:R-:W-:Y:S01]  /*7f50*/  FFMA.FTZ R153, -R3, R153, R73 ;  /* 0x0000009903997223 */ /* 0x000fe20000010149 */
[----:B------:R-:W-:Y:S01]  /*7f60*/  FSEL R121, R137, -INF , !P0 ;  /* 0xff80000089797808 */ /* 0x000fe20004000000 */
[----:B------:R-:W-:Y:S01]  /*7f70*/  IMAD.IADD R73, R2, 0x1, -R69 ;  /* 0x0000000102497824 */ /* 0x000fe200078e0a45 */
[----:B------:R-:W-:Y:S01]  /*7f80*/  ISETP.GE.AND P0, PT, R146, R166, PT ;  /* 0x000000a69200720c */ /* 0x000fe20003f06270 */
[----:B------:R-:W-:Y:S01]  /*7f90*/  FFMA.FTZ R74, -R3, R6, R74 ;  /* 0x00000006034a7223 */ /* 0x000fe2000001014a */
[----:B------:R-:W-:Y:S01]  /*7fa0*/  IABS R15, R15 ;  /* 0x0000000f000f7213 */ /* 0x000fe20000000000 */
[----:B------:R-:W-:Y:S01]  /*7fb0*/  IMAD.IADD R6, R21, 0x1, -R112 ;  /* 0x0000000115067824 */ /* 0x000fe200078e0a70 */
[----:B------:R-:W-:-:S02]  /*7fc0*/  FSEL R138, R138, -INF , !P5 ;  /* 0xff8000008a8a7808 */ /* 0x000fc40006800000 */
[----:B------:R-:W-:Y:S02]  /*7fd0*/  FSEL R137, R130, -INF , !P5 ;  /* 0xff80000082897808 */ /* 0x000fe40006800000 */
[----:B------:R-:W-:Y:S02]  /*7fe0*/  FSEL R131, R134, -INF , !P1 ;  /* 0xff80000086837808 */ /* 0x000fe40004800000 */
[----:B------:R-:W-:Y:S02]  /*7ff0*/  ISETP.GE.AND P5, PT, R145, R166, PT ;  /* 0x000000a69100720c */ /* 0x000fe40003fa6270 */
[----:B------:R-:W-:Y:S02]  /*8000*/  FSEL R134, R127, -INF , !P1 ;  /* 0xff8000007f867808 */ /* 0x000fe40004800000 */
[----:B------:R-:W-:Y:S02]  /*8010*/  FSEL R193, R193, -INF , !P3 ;  /* 0xff800000c1c17808 */ /* 0x000fe40005800000 */
[----:B------:R-:W-:-:S02]  /*8020*/  FSEL R186, R106, -INF , !P3 ;  /* 0xff8000006aba7808 */ /* 0x000fc40005800000 */
[-C--:B------:R-:W-:Y:S02]  /*8030*/  ISETP.GE.AND P1, PT, R147, R166.reuse, PT ;  /* 0x000000a69300720c */ /* 0x080fe40003f26270 */
[----:B------:R-:W-:Y:S02]  /*8040*/  ISETP.GE.AND P3, PT, R182, R166, PT ;  /* 0x000000a6b600720c */ /* 0x000fe40003f66270 */
[----:B------:R-:W-:Y:S02]  /*8050*/  IABS R14, R14 ;  /* 0x0000000e000e7213 */ /* 0x000fe40000000000 */
[----:B------:R-:W-:Y:S02]  /*8060*/  IABS R7, R7 ;  /* 0x0000000700077213 */ /* 0x000fe40000000000 */
[----:B------:R-:W-:Y:S02]  /*8070*/  FSEL R154, R154, -INF , !P0 ;  /* 0xff8000009a9a7808 */ /* 0x000fe40004000000 */
[----:B------:R-:W-:-:S02]  /*8080*/  FSEL R147, R122, -INF , !P0 ;  /* 0xff8000007a937808 */ /* 0x000fc40004000000 */
[----:B------:R-:W-:Y:S02]  /*8090*/  I2FP.F32.S32 R15, R15 ;  /* 0x0000000f000f7245 */ /* 0x000fe40000201400 */
[----:B------:R-:W-:Y:S02]  /*80a0*/  ISETP.GE.AND P0, PT, R176, R166, PT ;  /* 0x000000a6b000720c */ /* 0x000fe40003f06270 */
[----:B------:R-:W-:Y:S01]  /*80b0*/  IABS R18, R18 ;  /* 0x0000001200127213 */ /* 0x000fe20000000000 */
[----:B------:R-:W-:Y:S01]  /*80c0*/  FFMA.FTZ R83, -R3, R15, R83 ;  /* 0x0000000f03537223 */ /* 0x000fe20000010153 */
[----:B------:R-:W-:Y:S01]  /*80d0*/  FSEL R145, R151, -INF , !P5 ;  /* 0xff80000097917808 */ /* 0x000fe20006800000 */
[----:B------:R-:W-:Y:S01]  /*80e0*/  IMAD.IADD R15, R21, 0x1, -R108 ;  /* 0x00000001150f7824 */ /* 0x000fe200078e0a6c */
[----:B------:R-:W-:Y:S02]  /*80f0*/  FSEL R146, R123, -INF , !P5 ;  /* 0xff8000007b927808 */ /* 0x000fe40006800000 */
[----:B------:R-:W-:-:S02]  /*8100*/  ISETP.GE.AND P5, PT, R174, R166, PT ;  /* 0x000000a6ae00720c */ /* 0x000fc40003fa6270 */
[----:B------:R-:W-:Y:S02]  /*8110*/  FSEL R175, R175, -INF , !P1 ;  /* 0xff800000afaf7808 */ /* 0x000fe40004800000 */
[----:B------:R-:W-:Y:S02]  /*8120*/  FSEL R179, R114, -INF , !P1 ;  /* 0xff80000072b37808 */ /* 0x000fe40004800000 */
[----:B------:R-:W-:Y:S02]  /*8130*/  FSEL R203, R203, -INF , !P3 ;  /* 0xff800000cbcb7808 */ /* 0x000fe40005800000 */
[----:B------:R-:W-:Y:S02]  /*8140*/  FSEL R200, R99, -INF , !P3 ;  /* 0xff80000063c87808 */ /* 0x000fe40005800000 */
[----:B------:R-:W-:Y:S02]  /*8150*/  I2FP.F32.S32 R14, R14 ;  /* 0x0000000e000e7245 */ /* 0x000fe40000201400 */
[----:B------:R-:W-:-:S02]  /*8160*/  I2FP.F32.S32 R7, R7 ;  /* 0x0000000700077245 */ /* 0x000fc40000201400 */
[----:B------:R-:W-:Y:S01]  /*8170*/  ISETP.GE.AND P1, PT, R178, R166, PT ;  /* 0x000000a6b200720c */ /* 0x000fe20003f26270 */
[----:B------:R-:W-:Y:S01]  /*8180*/  FFMA.FTZ R78, -R3, R14, R78 ;  /* 0x0000000e034e7223 */ /* 0x000fe2000001014e */
[----:B------:R-:W-:Y:S01]  /*8190*/  ISETP.GE.AND P3, PT, R155, R166, PT ;  /* 0x000000a69b00720c */ /* 0x000fe20003f66270 */
[----:B------:R-:W-:Y:S01]  /*81a0*/  FFMA.FTZ R79, -R3, R7, R79 ;  /* 0x00000007034f7223 */ /* 0x000fe2000001014f */
[----:B------:R-:W-:Y:S01]  /*81b0*/  IABS R73, R73 ;  /* 0x0000004900497213 */ /* 0x000fe20000000000 */
[C---:B------:R-:W-:Y:S01]  /*81c0*/  IMAD.IADD R14, R21.reuse, 0x1, -R105 ;  /* 0x00000001150e7824 */ /* 0x040fe200078e0a69 */
[----:B------:R-:W-:Y:S01]  /*81d0*/  FSEL R180, R180, -INF , !P0 ;  /* 0xff800000b4b47808 */ /* 0x000fe20004000000 */
[----:B------:R-:W-:Y:S01]  /*81e0*/  IMAD.IADD R7, R21, 0x1, -R104 ;  /* 0x0000000115077824 */ /* 0x000fe200078e0a68 */
[----:B------:R-:W-:Y:S02]  /*81f0*/  FSEL R178, R115, -INF , !P0 ;  /* 0xff80000073b27808 */ /* 0x000fe40004000000 */
[----:B------:R-:W-:-:S02]  /*8200*/  I2FP.F32.S32 R18, R18 ;  /* 0x0000001200127245 */ /* 0x000fc40000201400 */
[----:B------:R-:W-:Y:S02]  /*8210*/  IABS R6, R6 ;  /* 0x0000000600067213 */ /* 0x000fe40000000000 */
[----:B------:R-:W-:Y:S01]  /*8220*/  ISETP.GE.AND P0, PT, R158, R166, PT ;  /* 0x000000a69e00720c */ /* 0x000fe20003f06270 */
[----:B------:R-:W-:Y:S01]  /*8230*/  FFMA.FTZ R82, -R3, R18, R82 ;  /* 0x0000001203527223 */ /* 0x000fe20000010152 */
[----:B------:R-:W-:Y:S02]  /*8240*/  FSEL R174, R177, -INF , !P5 ;  /* 0xff800000b1ae7808 */ /* 0x000fe40006800000 */
[----:B------:R-:W-:Y:S02]  /*8250*/  FSEL R151, R118, -INF , !P4 ;  /* 0xff80000076977808 */ /* 0x000fe40006000000 */
[----:B------:R-:W-:Y:S02]  /*8260*/  FSEL R177, R110, -INF , !P5 ;  /* 0xff8000006eb17808 */ /* 0x000fe40006800000 */
[----:B------:R-:W-:-:S02]  /*8270*/  FSEL R194, R194, -INF , !P3 ;  /* 0xff800000c2c27808 */ /* 0x000fc40005800000 */
[----:B------:R-:W-:Y:S02]  /*8280*/  FSEL R182, R86, -INF , !P3 ;  /* 0xff80000056b67808 */ /* 0x000fe40005800000 */
[----:B------:R-:W-:Y:S02]  /*8290*/  I2FP.F32.S32 R73, R73 ;  /* 0x0000004900497245 */ /* 0x000fe40000201400 */
[-C--:B------:R-:W-:Y:S02]  /*82a0*/  ISETP.GE.AND P4, PT, R163, R166.reuse, PT ;  /* 0x000000a6a300720c */ /* 0x080fe40003f86270 */
[----:B------:R-:W-:Y:S02]  /*82b0*/  ISETP.GE.AND P5, PT, R157, R166, PT ;  /* 0x000000a69d00720c */ /* 0x000fe40003fa6270 */
[----:B------:R-:W-:Y:S01]  /*82c0*/  I2FP.F32.S32 R6, R6 ;  /* 0x0000000600067245 */ /* 0x000fe20000201400 */
[----:B------:R-:W-:Y:S01]  /*82d0*/  IMAD.IADD R18, R21, 0x1, -R72 ;  /* 0x0000000115127824 */ /* 0x000fe200078e0a48 */
[----:B------:R-:W-:Y:S01]  /*82e0*/  ISETP.GE.AND P3, PT, R125, R166, PT ;  /* 0x000000a67d00720c */ /* 0x000fe20003f66270 */
[----:B------:R-:W-:Y:S01]  /*82f0*/  FFMA.FTZ R73, -R3, R73, R61 ;  /* 0x0000004903497223 */ /* 0x000fe2000001013d */
[----:B------:R-:W-:Y:S01]  /*8300*/  FSEL R183, R183, -INF , !P0 ;  /* 0xff800000b7b77808 */ /* 0x000fe20004000000 */
[----:B------:R-:W-:Y:S01]  /*8310*/  FFMA.FTZ R6, -R3, R6, R66 ;  /* 0x0000000603067223 */ /* 0x000fe20000010142 */
[----:B------:R-:W-:Y:S01]  /*8320*/  FSEL R192, R102, -INF , !P0 ;  /* 0xff80000066c07808 */ /* 0x000fe20004000000 */
[----:B------:R-:W-:Y:S01]  /*8330*/  IMAD.IADD R61, R21, 0x1, -R109 ;  /* 0x00000001153d7824 */ /* 0x000fe200078e0a6d */
[----:B------:R-:W-:-:S02]  /*8340*/  ISETP.GE.AND P0, PT, R141, R166, PT ;  /* 0x000000a68d00720c */ /* 0x000fc40003f06270 */
[----:B------:R-:W-:Y:S02]  /*8350*/  IABS R15, R15 ;  /* 0x0000000f000f7213 */ /* 0x000fe40000000000 */
[----:B------:R-:W-:Y:S02]  /*8360*/  FSEL R163, R185, -INF , !P4 ;  /* 0xff800000b9a37808 */ /* 0x000fe40006000000 */
[----:B------:R-:W-:Y:S02]  /*8370*/  FSEL R187, R187, -INF , !P5 ;  /* 0xff800000bbbb7808 */ /* 0x000fe40006800000 */
[----:B------:R-:W-:Y:S02]  /*8380*/  FSEL R191, R103, -INF , !P5 ;  /* 0xff80000067bf7808 */ /* 0x000fe40006800000 */
[----:B------:R-:W-:Y:S02]  /*8390*/  FSEL R159, R159, -INF , !P3 ;  /* 0xff8000009f9f7808 */ /* 0x000fe40005800000 */
[----:B------:R-:W-:-:S02]  /*83a0*/  FSEL R155, R79, -INF , !P3 ;  /* 0xff8000004f9b7808 */ /* 0x000fc40005800000 */
[----:B------:R-:W-:Y:S02]  /*83b0*/  FSEL R184, R184, -INF , !P1 ;  /* 0xff800000b8b87808 */ /* 0x000fe40004800000 */
[----:B------:R-:W-:Y:S02]  /*83c0*/  FSEL R185, R107, -INF , !P1 ;  /* 0xff8000006bb97808 */ /* 0x000fe40004800000 */
[-C--:B------:R-:W-:Y:S02]  /*83d0*/  ISETP.GE.AND P5, PT, R140, R166.reuse, PT ;  /* 0x000000a68c00720c */ /* 0x080fe40003fa6270 */
[----:B------:R-:W-:Y:S02]  /*83e0*/  ISETP.GE.AND P3, PT, R112, R166, PT ;  /* 0x000000a67000720c */ /* 0x000fe40003f66270 */
[----:B------:R-:W-:Y:S02]  /*83f0*/  IABS R14, R14 ;  /* 0x0000000e000e7213 */ /* 0x000fe40000000000 */
[----:B------:R-:W-:-:S02]  /*8400*/  ISETP.GE.AND P1, PT, R181, R166, PT ;  /* 0x000000a6b500720c */ /* 0x000fc40003f26270 */
[----:B------:R-:W-:Y:S02]  /*8410*/  FSEL R205, R205, -INF , !P0 ;  /* 0xff800000cdcd7808 */ /* 0x000fe40004000000 */
[----:B------:R-:W-:Y:S02]  /*8420*/  FSEL R202, R95, -INF , !P0 ;  /* 0xff8000005fca7808 */ /* 0x000fe40004000000 */
[----:B------:R-:W-:Y:S02]  /*8430*/  I2FP.F32.S32 R15, R15 ;  /* 0x0000000f000f7245 */ /* 0x000fe40000201400 */
[----:B------:R-:W-:Y:S02]  /*8440*/  ISETP.GE.AND P0, PT, R117, R166, PT ;  /* 0x000000a67500720c */ /* 0x000fe40003f06270 */
[----:B------:R-:W-:Y:S01]  /*8450*/  IABS R18, R18 ;  /* 0x0000001200127213 */ /* 0x000fe20000000000 */
[----:B------:R-:W-:Y:S01]  /*8460*/  FFMA.FTZ R75, -R3, R15, R75 ;  /* 0x0000000f034b7223 */ /* 0x000fe2000001014b */
[----:B------:R-:W-:-:S02]  /*8470*/  FSEL R198, R198, -INF , !P5 ;  /* 0xff800000c6c67808 */ /* 0x000fc40006800000 */
[----:B------:R-:W-:Y:S02]  /*8480*/  FSEL R189, R90, -INF , !P5 ;  /* 0xff8000005abd7808 */ /* 0x000fe40006800000 */
[----:B------:R-:W-:Y:S02]  /*8490*/  I2FP.F32.S32 R14, R14 ;  /* 0x0000000e000e7245 */ /* 0x000fe40000201400 */
[----:B------:R-:W-:Y:S02]  /*84a0*/  FSEL R66, R64, -INF , !P3 ;  /* 0xff80000040427808 */ /* 0x000fe40005800000 */
[----:B------:R-:W-:Y:S01]  /*84b0*/  FSEL R204, R204, -INF , !P1 ;  /* 0xff800000cccc7808 */ /* 0x000fe20004800000 */
[----:B------:R-:W-:Y:S01]  /*84c0*/  FFMA.FTZ R70, -R3, R14, R70 ;  /* 0x0000000e03467223 */ /* 0x000fe20000010146 */
[----:B------:R-:W-:Y:S02]  /*84d0*/  FSEL R199, R94, -INF , !P1 ;  /* 0xff8000005ec77808 */ /* 0x000fe40004800000 */
[----:B------:R-:W-:-:S02]  /*84e0*/  ISETP.GE.AND P5, PT, R116, R166, PT ;  /* 0x000000a67400720c */ /* 0x000fc40003fa6270 */
[----:B------:R-:W-:Y:S01]  /*84f0*/  FSEL R64, R6, -INF , !P3 ;  /* 0xff80000006407808 */ /* 0x000fe20005800000 */
[----:B------:R-:W-:Y:S01]  /*8500*/  IMAD.IADD R6, R21, 0x1, -R100 ;  /* 0x0000000115067824 */ /* 0x000fe200078e0a64 */
[----:B------:R-:W-:Y:S02]  /*8510*/  ISETP.GE.AND P1, PT, R142, R166, PT ;  /* 0x000000a68e00720c */ /* 0x000fe40003f26270 */
[----:B------:R-:W-:Y:S02]  /*8520*/  FSEL R162, R162, -INF , !P0 ;  /* 0xff800000a2a27808 */ /* 0x000fe40004000000 */
[----:B------:R-:W-:Y:S02]  /*8530*/  FSEL R158, R82, -INF , !P0 ;  /* 0xff800000529e7808 */ /* 0x000fe40004000000 */
[----:B------:R-:W-:Y:S02]  /*8540*/  IABS R61, R61 ;  /* 0x0000003d003d7213 */ /* 0x000fe40000000000 */
[----:B------:R-:W-:-:S02]  /*8550*/  I2FP.F32.S32 R18, R18 ;  /* 0x0000001200127245 */ /* 0x000fc40000201400 */
[----:B------:R-:W-:Y:S02]  /*8560*/  ISETP.GE.AND P0, PT, R108, R166, PT ;  /* 0x000000a66c00720c */ /* 0x000fe40003f06270 */
[----:B------:R-:W-:Y:S02]  /*8570*/  FSEL R161, R161, -INF , !P5 ;  /* 0xff800000a1a17808 */ /* 0x000fe40006800000 */
[----:B------:R-:W-:Y:S01]  /*8580*/  FSEL R157, R83, -INF , !P5 ;  /* 0xff800000539d7808 */ /* 0x000fe20006800000 */
[----:B------:R-:W-:Y:S01]  /*8590*/  FFMA.FTZ R62, -R3, R18, R62 ;  /* 0x00000012033e7223 */ /* 0x000fe2000001013e */
[----:B------:R-:W-:Y:S02]  /*85a0*/  FSEL R190, R190, -INF , !P1 ;  /* 0xff800000bebe7808 */ /* 0x000fe40004800000 */
[----:B------:R-:W-:Y:S02]  /*85b0*/  FSEL R181, R87, -INF , !P1 ;  /* 0xff80000057b57808 */ /* 0x000fe40004800000 */
[----:B------:R-:W-:-:S02]  /*85c0*/  ISETP.GE.AND P5, PT, R105, R166, PT ;  /* 0x000000a66900720c */ /* 0x000fc40003fa6270 */
[----:B------:R-:W-:Y:S02]  /*85d0*/  I2FP.F32.S32 R61, R61 ;  /* 0x0000003d003d7245 */ /* 0x000fe40000201400 */
[----:B------:R-:W-:Y:S02]  /*85e0*/  ISETP.GE.AND P1, PT, R124, R166, PT ;  /* 0x000000a67c00720c */ /* 0x000fe40003f26270 */
[----:B------:R-:W-:Y:S01]  /*85f0*/  FSEL R153, R153, -INF , !P0 ;  /* 0xff80000099997808 */ /* 0x000fe20004000000 */
[----:B------:R-:W-:Y:S01]  /*8600*/  FFMA.FTZ R61, -R3, R61, R67 ;  /* 0x0000003d033d7223 */ /* 0x000fe20000010143 */
[----:B------:R-:W-:Y:S02]  /*8610*/  FSEL R142, R75, -INF , !P0 ;  /* 0xff8000004b8e7808 */ /* 0x000fe40004000000 */
[----:B------:R-:W-:Y:S02]  /*8620*/  IABS R6, R6 ;  /* 0x0000000600067213 */ /* 0x000fe40000000000 */
[----:B------:R-:W-:-:S02]  /*8630*/  ISETP.GE.AND P0, PT, R72, R166, PT ;  /* 0x000000a64800720c */ /* 0x000fc40003f06270 */
[----:B------:R-:W-:Y:S01]  /*8640*/  IABS R7, R7 ;  /* 0x0000000700077213 */ /* 0x000fe20000000000 */
[----:B------:R-:W-:Y:S01]  /*8650*/  IMAD.IADD R15, R21, 0x1, -R69 ;  /* 0x00000001150f7824 */ /* 0x000fe200078e0a45 */
[----:B------:R-:W-:Y:S02]  /*8660*/  FSEL R149, R149, -INF , !P5 ;  /* 0xff80000095957808 */ /* 0x000fe40006800000 */
[----:B------:R-:W-:Y:S02]  /*8670*/  FSEL R141, R70, -INF , !P5 ;  /* 0xff800000468d7808 */ /* 0x000fe40006800000 */
[----:B------:R-:W-:Y:S02]  /*8680*/  FSEL R152, R152, -INF , !P1 ;  /* 0xff80000098987808 */ /* 0x000fe40004800000 */
[----:B------:R-:W-:Y:S02]  /*8690*/  FSEL R140, R74, -INF , !P1 ;  /* 0xff8000004a8c7808 */ /* 0x000fe40004800000 */
[----:B------:R-:W-:-:S02]  /*86a0*/  ISETP.GE.AND P5, PT, R69, R166, PT ;  /* 0x000000a64500720c */ /* 0x000fc40003fa6270 */
[----:B------:R-:W-:Y:S02]  /*86b0*/  I2FP.F32.S32 R6, R6 ;  /* 0x0000000600067245 */ /* 0x000fe40000201400 */
[-C--:B------:R-:W-:Y:S02]  /*86c0*/  ISETP.GE.AND P1, PT, R109, R166.reuse, PT ;  /* 0x000000a66d00720c */ /* 0x080fe40003f26270 */
[----:B------:R-:W-:Y:S02]  /*86d0*/  FSEL R74, R97, -INF , !P0 ;  /* 0xff800000614a7808 */ /* 0x000fe40004000000 */
[----:B------:R-:W-:Y:S02]  /*86e0*/  FSEL R69, R62, -INF , !P0 ;  /* 0xff8000003e457808 */ /* 0x000fe40004000000 */
[----:B------:R-:W-:Y:S02]  /*86f0*/  I2FP.F32.S32 R7, R7 ;  /* 0x0000000700077245 */ /* 0x000fe40000201400 */
[----:B------:R-:W-:Y:S01]  /*8700*/  ISETP.GE.AND P0, PT, R80, R166, PT ;  /* 0x000000a65000720c */ /* 0x000fe20003f06270 */
[----:B------:R-:W-:Y:S01]  /*8710*/  IMAD.IADD R80, R21, 0x1, -R80 ;  /* 0x0000000115507824 */ /* 0x000fe200078e0a50 */
[----:B------:R-:W-:Y:S01]  /*8720*/  FSEL R65, R65, -INF , !P1 ;  /* 0xff80000041417808 */ /* 0x000fe20004800000 */
[----:B------:R-:W-:Y:S01]  /*8730*/  FFMA.FTZ R54, -R3, R6, R54 ;  /* 0x0000000603367223 */ /* 0x000fe20000010136 */
[----:B------:R-:W-:Y:S01]  /*8740*/  FSEL R61, R61, -INF , !P1 ;  /* 0xff8000003d3d7808 */ /* 0x000fe20004800000 */
[----:B------:R-:W-:Y:S01]  /*8750*/  VIADD R6, R209, 0x8 ;  /* 0x00000008d1067836 */ /* 0x000fe20000000000 */
[----:B------:R-:W-:Y:S01]  /*8760*/  FSEL R176, R111, -INF , !P4 ;  /* 0xff8000006fb07808 */ /* 0x000fe20006000000 */
[----:B------:R-:W-:Y:S01]  /*8770*/  FFMA.FTZ R71, -R3, R7, R71 ;  /* 0x0000000703477223 */ /* 0x000fe20000010147 */
[-C--:B------:R-:W-:Y:S01]  /*8780*/  ISETP.GE.AND P1, PT, R100, R166.reuse, PT ;  /* 0x000000a66400720c */ /* 0x080fe20003f26270 */
[C---:B------:R-:W-:Y:S01]  /*8790*/  IMAD.IADD R7, R21.reuse, 0x1, -R101 ;  /* 0x0000000115077824 */ /* 0x040fe200078e0a65 */
[----:B------:R-:W-:Y:S01]  /*87a0*/  ISETP.GE.AND P4, PT, R156, R166, PT ;  /* 0x000000a69c00720c */ /* 0x000fe20003f86270 */
[C---:B------:R-:W-:Y:S01]  /*87b0*/  IMAD.IADD R19, R21.reuse, 0x1, -R57 ;  /* 0x0000000115137824 */ /* 0x040fe200078e0a39 */
[----:B------:R-:W-:Y:S01]  /*87c0*/  IABS R80, R80 ;  /* 0x0000005000507213 */ /* 0x000fe20000000000 */
[----:B------:R-:W-:Y:S01]  /*87d0*/  IMAD.IADD R14, R21, 0x1, -R68 ;  /* 0x00000001150e7824 */ /* 0x000fe200078e0a44 */
[----:B------:R-:W-:-:S02]  /*87e0*/  FSEL R70, R89, -INF , !P1 ;  /* 0xff80000059467808 */ /* 0x000fc40004800000 */
[----:B------:R-:W-:Y:S02]  /*87f0*/  FSEL R62, R54, -INF , !P1 ;  /* 0xff800000363e7808 */ /* 0x000fe40004800000 */
[----:B------:R-:W-:Y:S02]  /*8800*/  FSEL R206, R206, -INF , !P4 ;  /* 0xff800000cece7808 */ /* 0x000fe40006000000 */
[----:B------:R-:W-:Y:S02]  /*8810*/  FSEL R201, R98, -INF , !P4 ;  /* 0xff80000062c97808 */ /* 0x000fe40006000000 */
[-C--:B------:R-:W-:Y:S01]  /*8820*/  ISETP.GE.AND P1, PT, R6, R166.reuse, PT ;  /* 0x000000a60600720c */ /* 0x080fe20003f26270 */
[----:B------:R-:W-:Y:S01]  /*8830*/  IMAD.IADD R6, R2, 0x1, -R6 ;  /* 0x0000000102067824 */ /* 0x000fe200078e0a06 */
[----:B------:R-:W-:Y:S02]  /*8840*/  ISETP.GE.AND P4, PT, R139, R166, PT ;  /* 0x000000a68b00720c */ /* 0x000fe40003f86270 */
[----:B------:R-:W-:-:S02]  /*8850*/  I2FP.F32.S32 R80, R80 ;  /* 0x0000005000507245 */ /* 0x000fc40000201400 */
[----:B------:R-:W-:Y:S02]  /*8860*/  IABS R7, R7 ;  /* 0x0000000700077213 */ /* 0x000fe40000000000 */
[----:B------:R-:W-:Y:S01]  /*8870*/  IABS R19, R19 ;  /* 0x0000001300137213 */ /* 0x000fe20000000000 */
[----:B------:R-:W-:Y:S01]  /*8880*/  FFMA.FTZ R55, -R3, R80, R55 ;  /* 0x0000005003377223 */ /* 0x000fe20000010137 */
[----:B------:R-:W-:Y:S02]  /*8890*/  FSEL R195, R195, -INF , !P4 ;  /* 0xff800000c3c37808 */ /* 0x000fe40006000000 */
[----:B------:R-:W-:Y:S02]  /*88a0*/  FSEL R188, R91, -INF , !P4 ;  /* 0xff8000005bbc7808 */ /* 0x000fe40006000000 */
[----:B------:R-:W-:Y:S02]  /*88b0*/  IABS R14, R14 ;  /* 0x0000000e000e7213 */ /* 0x000fe40000000000 */
[----:B------:R-:W-:-:S02]  /*88c0*/  ISETP.GE.AND P4, PT, R113, R166, PT ;  /* 0x000000a67100720c */ /* 0x000fc40003f86270 */
[----:B------:R-:W-:Y:S02]  /*88d0*/  I2FP.F32.S32 R7, R7 ;  /* 0x0000000700077245 */ /* 0x000fe40000201400 */
[----:B------:R-:W-:Y:S02]  /*88e0*/  IABS R6, R6 ;  /* 0x0000000600067213 */ /* 0x000fe40000000000 */
[----:B------:R-:W-:Y:S02]  /*88f0*/  I2FP.F32.S32 R19, R19 ;  /* 0x0000001300137245 */ /* 0x000fe40000201400 */
[----:B------:R-:W-:Y:S01]  /*8900*/  I2FP.F32.S32 R14, R14 ;  /* 0x0000000e000e7245 */ /* 0x000fe20000201400 */
[C---:B------:R-:W-:Y:S01]  /*8910*/  FFMA.FTZ R59, -R3.reuse, R7, R59 ;  /* 0x00000007033b7223 */ /* 0x040fe2000001013b */
[----:B------:R-:W-:Y:S01]  /*8920*/  FSEL R156, R78, -INF , !P4 ;  /* 0xff8000004e9c7808 */ /* 0x000fe20006000000 */
[----:B------:R-:W-:Y:S01]  /*8930*/  FFMA.FTZ R19, -R3, R19, R47 ;  /* 0x0000001303137223 */ /* 0x000fe2000001012f */
[----:B------:R-:W-:Y:S01]  /*8940*/  I2FP.F32.S32 R6, R6 ;  /* 0x0000000600067245 */ /* 0x000fe20000201400 */
[----:B------:R-:W-:Y:S01]  /*8950*/  IMAD.IADD R7, R21, 0x1, -R209 ;  /* 0x0000000115077824 */ /* 0x000fe200078e0ad1 */
[----:B------:R-:W-:-:S02]  /*8960*/  FSEL R82, R88, -INF , !P0 ;  /* 0xff80000058527808 */ /* 0x000fc40004000000 */
[----:B------:R-:W-:Y:S02]  /*8970*/  FSEL R78, R55, -INF , !P0 ;  /* 0xff800000374e7808 */ /* 0x000fe40004000000 */
[----:B------:R-:W-:Y:S01]  /*8980*/  ISETP.GE.AND P0, PT, R57, R166, PT ;  /* 0x000000a63900720c */ /* 0x000fe20003f06270 */
[C---:B------:R-:W-:Y:S01]  /*8990*/  FFMA.FTZ R58, -R3.reuse, R14, R58 ;  /* 0x0000000e033a7223 */ /* 0x040fe2000001013a */
[----:B------:R-:W-:Y:S01]  /*89a0*/  FFMA.FTZ R14, -R3, R6, R20 ;  /* 0x00000006030e7223 */ /* 0x000fe20000010114 */
[----:B------:R-:W-:Y:S01]  /*89b0*/  IMAD.IADD R6, R21, 0x1, -R48 ;  /* 0x0000000115067824 */ /* 0x000fe200078e0a30 */
[----:B------:R-:W-:Y:S02]  /*89c0*/  FSEL R90, R45, -INF , !P0 ;  /* 0xff8000002d5a7808 */ /* 0x000fe40004000000 */
[----:B------:R-:W-:Y:S02]  /*89d0*/  FSEL R86, R19, -INF , !P0 ;  /* 0xff80000013567808 */ /* 0x000fe40004000000 */
[----:B------:R-:W-:-:S02]  /*89e0*/  IABS R7, R7 ;  /* 0x0000000700077213 */ /* 0x000fc40000000000 */
[----:B------:R-:W-:Y:S02]  /*89f0*/  ISETP.GE.AND P0, PT, R209, R166, PT ;  /* 0x000000a6d100720c */ /* 0x000fe40003f06270 */
[----:B------:R-:W-:Y:S02]  /*8a00*/  IABS R6, R6 ;  /* 0x0000000600067213 */ /* 0x000fe40000000000 */
[----:B------:R-:W-:Y:S02]  /*8a10*/  I2FP.F32.S32 R7, R7 ;  /* 0x0000000700077245 */ /* 0x000fe40000201400 */
[----:B------:R-:W-:Y:S02]  /*8a20*/  FSEL R14, R14, -INF , !P1 ;  /* 0xff8000000e0e7808 */ /* 0x000fe40004800000 */
[----:B------:R-:W-:Y:S01]  /*8a30*/  FSEL R24, R24, -INF , !P0 ;  /* 0xff80000018187808 */ /* 0x000fe20004000000 */
[----:B------:R-:W-:Y:S01]  /*8a40*/  FFMA.FTZ R7, -R3, R7, R26 ;  /* 0x0000000703077223 */ /* 0x000fe2000001011a */
[----:B------:R-:W-:-:S02]  /*8a50*/  I2FP.F32.S32 R6, R6 ;  /* 0x0000000600067245 */ /* 0x000fc40000201400 */
[----:B------:R-:W-:Y:S02]  /*8a60*/  FMNMX3.FTZ R23, R24, R13, R14, !PT ;  /* 0x0000000d18177276 */ /* 0x000fe4000781000e */
[----:B------:R-:W-:Y:S01]  /*8a70*/  FSEL R7, R7, -INF , !P0 ;  /* 0xff80000007077808 */ /* 0x000fe20004000000 */
[----:B------:R-:W-:Y:S01]  /*8a80*/  FFMA.FTZ R38, -R3, R6, R38 ;  /* 0x0000000603267223 */ /* 0x000fe20000010126 */
[----:B------:R-:W-:Y:S02]  /*8a90*/  FMNMX3.FTZ R23, R23, R12, R17, !PT ;  /* 0x0000000c17177276 */ /* 0x000fe40007810011 */
[----:B------:R-:W-:Y:S02]  /*8aa0*/  FSEL R6, R22, -INF , !P1 ;  /* 0xff80000016067808 */ /* 0x000fe40004800000 */
        /* <DEDUP_REMOVED lines=22> */
[----:B------:R-:W-:Y:S02]  /*8c10*/  IABS R15, R15 ;  /* 0x0000000f000f7213 */ /* 0x000fe40000000000 */
[----:B------:R-:W-:Y:S02]  /*8c20*/  FMNMX3.FTZ R23, R23, R187, R206, !PT ;  /* 0x000000bb17177276 */ /* 0x000fe400078100ce */
[----:B------:R-:W-:Y:S02]  /*8c30*/  FMNMX3.FTZ R22, R22, R176, R186, !PT ;  /* 0x000000b016167276 */ /* 0x000fe400078100ba */
[----:B------:R-:W-:-:S02]  /*8c40*/  I2FP.F32.S32 R15, R15 ;  /* 0x0000000f000f7245 */ /* 0x000fc40000201400 */
[----:B------:R-:W-:Y:S02]  /*8c50*/  FMNMX3.FTZ R23, R23, R203, R204, !PT ;  /* 0x000000cb17177276 */ /* 0x000fe400078100cc */
[----:B------:R-:W-:Y:S02]  /*8c60*/  FSEL R160, R160, -INF , !P4 ;  /* 0xff800000a0a07808 */ /* 0x000fe40006000000 */
[----:B------:R-:W-:Y:S01]  /*8c70*/  FMNMX3.FTZ R22, R22, R185, R192, !PT ;  /* 0x000000b916167276 */ /* 0x000fe200078100c0 */
[----:B------:R-:W-:Y:S01]  /*8c80*/  FFMA.FTZ R63, -R3, R15, R63 ;  /* 0x0000000f033f7223 */ /* 0x000fe2000001013f */
[-C--:B------:R-:W-:Y:S02]  /*8c90*/  ISETP.GE.AND P4, PT, R104, R166.reuse, PT ;  /* 0x000000a66800720c */ /* 0x080fe40003f86270 */
[----:B------:R-:W-:Y:S02]  /*8ca0*/  FMNMX3.FTZ R23, R23, R205, R198, !PT ;  /* 0x000000cd17177276 */ /* 0x000fe400078100c6 */
[----:B------:R-:W-:-:S02]  /*8cb0*/  ISETP.GE.AND P3, PT, R101, R166, PT ;  /* 0x000000a66500720c */ /* 0x000fc40003f66270 */
[----:B------:R-:W-:Y:S02]  /*8cc0*/  FMNMX3.FTZ R22, R22, R191, R201, !PT ;  /* 0x000000bf16167276 */ /* 0x000fe400078100c9 */
[----:B------:R-:W-:Y:S02]  /*8cd0*/  FSEL R143, R143, -INF , !P4 ;  /* 0xff8000008f8f7808 */ /* 0x000fe40006000000 */
[----:B------:R-:W-:Y:S02]  /*8ce0*/  FSEL R139, R71, -INF , !P4 ;  /* 0xff800000478b7808 */ /* 0x000fe40006000000 */
[----:B------:R-:W-:Y:S02]  /*8cf0*/  ISETP.GE.AND P4, PT, R68, R166, PT ;  /* 0x000000a64400720c */ /* 0x000fe40003f86270 */
[----:B------:R-:W-:Y:S02]  /*8d00*/  FMNMX3.FTZ R23, R23, R195, R194, !PT ;  /* 0x000000c317177276 */ /* 0x000fe400078100c2 */
[----:B------:R-:W-:-:S02]  /*8d10*/  FSEL R68, R63, -INF , !P5 ;  /* 0xff8000003f447808 */ /* 0x000fc40006800000 */
[----:B------:R-:W-:Y:S02]  /*8d20*/  FSEL R71, R93, -INF , !P3 ;  /* 0xff8000005d477808 */ /* 0x000fe40005800000 */
[----:B------:R-:W-:Y:S02]  /*8d30*/  FSEL R63, R59, -INF , !P3 ;  /* 0xff8000003b3f7808 */ /* 0x000fe40005800000 */
[----:B------:R-:W-:Y:S02]  /*8d40*/  FMNMX3.FTZ R22, R22, R200, R199, !PT ;  /* 0x000000c816167276 */ /* 0x000fe400078100c7 */
[----:B------:R-:W-:Y:S01]  /*8d50*/  ISETP.GE.AND P3, PT, R92, R166, PT ;  /* 0x000000a65c00720c */ /* 0x000fe20003f66270 */
[----:B------:R-:W-:Y:S01]  /*8d60*/  IMAD.IADD R92, R21, 0x1, -R92 ;  /* 0x00000001155c7824 */ /* 0x000fe200078e0a5c */
[----:B------:R-:W-:Y:S02]  /*8d70*/  FMNMX3.FTZ R23, R23, R190, R162, !PT ;  /* 0x000000be17177276 */ /* 0x000fe400078100a2 */
[----:B------:R-:W-:-:S02]  /*8d80*/  FMNMX3.FTZ R22, R22, R202, R189, !PT ;  /* 0x000000ca16167276 */ /* 0x000fc400078100bd */
[----:B------:R-:W-:Y:S02]  /*8d90*/  FMNMX3.FTZ R23, R23, R161, R160, !PT ;  /* 0x000000a117177276 */ /* 0x000fe400078100a0 */
[----:B------:R-:W-:Y:S02]  /*8da0*/  IABS R92, R92 ;  /* 0x0000005c005c7213 */ /* 0x000fe40000000000 */
[----:B------:R-:W-:Y:S02]  /*8db0*/  FSEL R73, R73, -INF , !P5 ;  /* 0xff80000049497808 */ /* 0x000fe40006800000 */
[----:B------:R-:W-:Y:S02]  /*8dc0*/  FMNMX3.FTZ R22, R22, R188, R182, !PT ;  /* 0x000000bc16167276 */ /* 0x000fe400078100b6 */
[----:B------:R-:W-:Y:S01]  /*8dd0*/  ISETP.GE.AND P5, PT, R77, R166, PT ;  /* 0x000000a64d00720c */ /* 0x000fe20003fa6270 */
[----:B------:R-:W-:Y:S01]  /*8de0*/  IMAD.IADD R77, R21, 0x1, -R77 ;  /* 0x00000001154d7824 */ /* 0x000fe200078e0a4d */
[----:B------:R-:W-:-:S02]  /*8df0*/  FSEL R72, R96, -INF , !P4 ;  /* 0xff80000060487808 */ /* 0x000fc40006000000 */
[----:B------:R-:W-:Y:S02]  /*8e00*/  FSEL R67, R58, -INF , !P4 ;  /* 0xff8000003a437808 */ /* 0x000fe40006000000 */
[----:B------:R-:W-:Y:S01]  /*8e10*/  ISETP.GE.AND P4, PT, R76, R166, PT ;  /* 0x000000a64c00720c */ /* 0x000fe20003f86270 */
[----:B------:R-:W-:Y:S01]  /*8e20*/  IMAD.IADD R76, R21, 0x1, -R76 ;  /* 0x00000001154c7824 */ /* 0x000fe200078e0a4c */
[----:B------:R-:W-:Y:S01]  /*8e30*/  FMNMX3.FTZ R23, R23, R159, R152, !PT ;  /* 0x0000009f17177276 */ /* 0x000fe20007810098 */
[C---:B------:R-:W-:Y:S01]  /*8e40*/  IMAD.IADD R18, R21.reuse, 0x1, -R56 ;  /* 0x0000000115127824 */ /* 0x040fe200078e0a38 */
[----:B------:R-:W-:Y:S01]  /*8e50*/  I2FP.F32.S32 R92, R92 ;  /* 0x0000005c005c7245 */ /* 0x000fe20000201400 */
[----:B------:R-:W-:Y:S01]  /*8e60*/  IMAD.IADD R15, R21, 0x1, -R49 ;  /* 0x00000001150f7824 */ /* 0x000fe200078e0a31 */
[----:B------:R-:W-:Y:S02]  /*8e70*/  FMNMX3.FTZ R22, R22, R181, R158, !PT ;  /* 0x000000b516167276 */ /* 0x000fe4000781009e */
[----:B------:R-:W-:Y:S01]  /*8e80*/  FMNMX3.FTZ R23, R23, R153, R149, !PT ;  /* 0x0000009917177276 */ /* 0x000fe20007810095 */
[----:B------:R-:W-:Y:S01]  /*8e90*/  FFMA.FTZ R46, -R3, R92, R46 ;  /* 0x0000005c032e7223 */ /* 0x000fe2000001012e */
[----:B------:R-:W-:-:S02]  /*8ea0*/  IABS R77, R77 ;  /* 0x0000004d004d7213 */ /* 0x000fc40000000000 */
[----:B------:R-:W-:Y:S02]  /*8eb0*/  IABS R76, R76 ;  /* 0x0000004c004c7213 */ /* 0x000fe40000000000 */
[----:B------:R-:W-:Y:S02]  /*8ec0*/  FMNMX3.FTZ R22, R22, R157, R156, !PT ;  /* 0x0000009d16167276 */ /* 0x000fe4000781009c */
[----:B------:R-:W-:Y:S02]  /*8ed0*/  IABS R18, R18 ;  /* 0x0000001200127213 */ /* 0x000fe40000000000 */
[----:B------:R-:W-:Y:S02]  /*8ee0*/  IABS R15, R15 ;  /* 0x0000000f000f7213 */ /* 0x000fe40000000000 */
[----:B------:R-:W-:Y:S02]  /*8ef0*/  FMNMX3.FTZ R23, R23, R143, R66, !PT ;  /* 0x0000008f17177276 */ /* 0x000fe40007810042 */
[----:B------:R-:W-:-:S02]  /*8f00*/  I2FP.F32.S32 R77, R77 ;  /* 0x0000004d004d7245 */ /* 0x000fc40000201400 */
[----:B------:R-:W-:Y:S02]  /*8f10*/  I2FP.F32.S32 R76, R76 ;  /* 0x0000004c004c7245 */ /* 0x000fe40000201400 */
[----:B------:R-:W-:Y:S02]  /*8f20*/  FMNMX3.FTZ R22, R22, R155, R140, !PT ;  /* 0x0000009b16167276 */ /* 0x000fe4000781008c */
[----:B------:R-:W-:Y:S02]  /*8f30*/  FSEL R79, R84, -INF , !P3 ;  /* 0xff800000544f7808 */ /* 0x000fe40005800000 */
[----:B------:R-:W-:Y:S02]  /*8f40*/  FSEL R75, R46, -INF , !P3 ;  /* 0xff8000002e4b7808 */ /* 0x000fe40005800000 */
[----:B------:R-:W-:Y:S02]  /*8f50*/  I2FP.F32.S32 R18, R18 ;  /* 0x0000001200127245 */ /* 0x000fe40000201400 */
[----:B------:R-:W-:Y:S01]  /*8f60*/  I2FP.F32.S32 R15, R15 ;  /* 0x0000000f000f7245 */ /* 0x000fe20000201400 */
[C---:B------:R-:W-:Y:S01]  /*8f70*/  VIADD R20, R209.reuse, 0xe9 ;  /* 0x000000e9d1147836 */ /* 0x040fe20000000000 */
[----:B------:R-:W-:Y:S01]  /*8f80*/  ISETP.GE.AND P3, PT, R48, R166, PT ;  /* 0x000000a63000720c */ /* 0x000fe20003f66270 */
[----:B------:R-:W-:Y:S01]  /*8f90*/  VIADD R19, R209, 0xf0 ;  /* 0x000000f0d1137836 */ /* 0x000fe20000000000 */
[----:B------:R-:W-:Y:S01]  /*8fa0*/  FMNMX3.FTZ R23, R23, R65, R74, !PT ;  /* 0x0000004117177276 */ /* 0x000fe2000781004a */
[C---:B------:R-:W-:Y:S01]  /*8fb0*/  FFMA.FTZ R77, -R3.reuse, R77, R50 ;  /* 0x0000004d034d7223 */ /* 0x040fe20000010132 */
[----:B------:R-:W-:Y:S01]  /*8fc0*/  FMNMX3.FTZ R22, R22, R142, R141, !PT ;  /* 0x0000008e16167276 */ /* 0x000fe2000781008d */
[C---:B------:R-:W-:Y:S01]  /*8fd0*/  FFMA.FTZ R76, -R3.reuse, R76, R51 ;  /* 0x0000004c034c7223 */ /* 0x040fe20000010133 */
[C---:B------:R-:W-:Y:S01]  /*8fe0*/  FFMA.FTZ R42, -R3.reuse, R18, R42 ;  /* 0x00000012032a7223 */ /* 0x040fe2000001012a */
[----:B------:R-:W-:Y:S01]  /*8ff0*/  FFMA.FTZ R43, -R3, R15, R43 ;  /* 0x0000000f032b7223 */ /* 0x000fe2000001012b */
[----:B------:R-:W-:Y:S01]  /*9000*/  FSEL R83, R38, -INF , !P3 ;  /* 0xff80000026537808 */ /* 0x000fe20005800000 */
[----:B------:R-:W-:Y:S01]  /*9010*/  VIADD R18, R209, 0xf1 ;  /* 0x000000f1d1127836 */ /* 0x000fe20000000000 */
[----:B------:R-:W-:Y:S01]  /*9020*/  FMNMX3.FTZ R23, R23, R73, R72, !PT ;  /* 0x0000004917177276 */ /* 0x000fe20007810048 */
[----:B------:R-:W-:Y:S01]  /*9030*/  VIADD R15, R209, 0xf8 ;  /* 0x000000f8d10f7836 */ /* 0x000fe20000000000 */
[----:B------:R-:W-:Y:S01]  /*9040*/  FMNMX3.FTZ R22, R22, R139, R64, !PT ;  /* 0x0000008b16167276 */ /* 0x000fe20007810040 */
[----:B------:R-:W-:-:S02]  /*9050*/  IMAD.IADD R38, R2, 0x1, -R20 ;  /* 0x0000000102267824 */ /* 0x000fc400078e0a14 */
[C---:B------:R-:W-:Y:S01]  /*9060*/  IMAD.IADD R27, R2.reuse, 0x1, -R19 ;  /* 0x00000001021b7824 */ /* 0x040fe200078e0a13 */
[----:B------:R-:W-:Y:S01]  /*9070*/  FSEL R81, R81, -INF , !P5 ;  /* 0xff80000051517808 */ /* 0x000fe20006800000 */
[----:B------:R-:W-:Y:S01]  /*9080*/  VIADD R209, R209, 0xf9 ;  /* 0x000000f9d1d17836 */ /* 0x000fe20000000000 */
[----:B------:R-:W-:Y:S01]  /*9090*/  FSEL R77, R77, -INF , !P5 ;  /* 0xff8000004d4d7808 */ /* 0x000fe20006800000 */
[----:B------:R-:W-:Y:S01]  /*90a0*/  IMAD.IADD R26, R2, 0x1, -R18 ;  /* 0x00000001021a7824 */ /* 0x000fe200078e0a12 */
[----:B------:R-:W-:Y:S02]  /*90b0*/  ISETP.GE.AND P5, PT, R56, R166, PT ;  /* 0x000000a63800720c */ /* 0x000fe40003fa6270 */
[----:B------:R-:W-:Y:S02]  /*90c0*/  FSEL R80, R85, -INF , !P4 ;  /* 0xff80000055507808 */ /* 0x000fe40006000000 */
[----:B------:R-:W-:Y:S02]  /*90d0*/  FSEL R76, R76, -INF , !P4 ;  /* 0xff8000004c4c7808 */ /* 0x000fe40006000000 */
[----:B------:R-:W-:Y:S01]  /*90e0*/  FSEL R87, R25, -INF , !P3 ;  /* 0xff80000019577808 */ /* 0x000fe20005800000 */
[----:B------:R-:W-:Y:S01]  /*90f0*/  IMAD.IADD R25, R2, 0x1, -R15 ;  /* 0x0000000102197824 */ /* 0x000fe200078e0a0f */
[----:B------:R-:W-:-:S02]  /*9100*/  FMNMX3.FTZ R23, R23, R71, R70, !PT ;  /* 0x0000004717177276 */ /* 0x000fc40007810046 */
[----:B------:R-:W-:Y:S02]  /*9110*/  ISETP.GE.AND P4, PT, R49, R166, PT ;  /* 0x000000a63100720c */ /* 0x000fe40003f86270 */
[----:B------:R-:W-:Y:S02]  /*9120*/  IABS R38, R38 ;  /* 0x0000002600267213 */ /* 0x000fe40000000000 */
[----:B------:R-:W-:Y:S02]  /*9130*/  IABS R27, R27 ;  /* 0x0000001b001b7213 */ /* 0x000fe40000000000 */
[----:B------:R-:W-:Y:S01]  /*9140*/  FMNMX3.FTZ R22, R22, R61, R69, !PT ;  /* 0x0000003d16167276 */ /* 0x000fe20007810045 */
[----:B------:R-:W-:Y:S01]  /*9150*/  IMAD.IADD R2, R2, 0x1, -R209 ;  /* 0x0000000102027824 */ /* 0x000fe200078e0ad1 */
[----:B------:R-:W-:Y:S02]  /*9160*/  FSEL R89, R40, -INF , !P5 ;  /* 0xff80000028597808 */ /* 0x000fe40006800000 */
[----:B------:R-:W-:-:S02]  /*9170*/  FSEL R85, R42, -INF , !P5 ;  /* 0xff8000002a557808 */ /* 0x000fc40006800000 */
[----:B------:R-:W-:Y:S02]  /*9180*/  FMNMX3.FTZ R23, R23, R82, R81, !PT ;  /* 0x0000005217177276 */ /* 0x000fe40007810051 */
[-C--:B------:R-:W-:Y:S01]  /*9190*/  ISETP.GE.AND P5, PT, R20, R166.reuse, PT ;  /* 0x000000a61400720c */ /* 0x080fe20003fa6270 */
[----:B------:R-:W-:Y:S01]  /*91a0*/  IMAD.IADD R20, R21, 0x1, -R20 ;  /* 0x0000000115147824 */ /* 0x000fe200078e0a14 */
[----:B------:R-:W-:Y:S02]  /*91b0*/  FSEL R88, R41, -INF , !P4 ;  /* 0xff80000029587808 */ /* 0x000fe40006000000 */
[----:B------:R-:W-:Y:S02]  /*91c0*/  FSEL R84, R43, -INF , !P4 ;  /* 0xff8000002b547808 */ /* 0x000fe40006000000 */
[-C--:B------:R-:W-:Y:S01]  /*91d0*/  ISETP.GE.AND P4, PT, R19, R166.reuse, PT ;  /* 0x000000a61300720c */ /* 0x080fe20003f86270 */
[C---:B------:R-:W-:Y:S01]  /*91e0*/  IMAD.IADD R19, R21.reuse, 0x1, -R19 ;  /* 0x0000000115137824 */ /* 0x040fe200078e0a13 */
[-C--:B------:R-:W-:Y:S01]  /*91f0*/  ISETP.GE.AND P3, PT, R18, R166.reuse, PT ;  /* 0x000000a61200720c */ /* 0x080fe20003f66270 */
[----:B------:R-:W-:Y:S01]  /*9200*/  IMAD.IADD R18, R21, 0x1, -R18 ;  /* 0x0000000115127824 */ /* 0x000fe200078e0a12 */
[----:B------:R-:W-:Y:S01]  /*9210*/  ISETP.GE.AND P1, PT, R15, R166, PT ;  /* 0x000000a60f00720c */ /* 0x000fe20003f26270 */
[----:B------:R-:W-:Y:S01]  /*9220*/  IMAD.IADD R15, R21, 0x1, -R15 ;  /* 0x00000001150f7824 */ /* 0x000fe200078e0a0f */
[----:B------:R-:W-:-:S02]  /*9230*/  I2FP.F32.S32 R38, R38 ;  /* 0x0000002600267245 */ /* 0x000fc40000201400 */
[----:B------:R-:W-:Y:S02]  /*9240*/  I2FP.F32.S32 R27, R27 ;  /* 0x0000001b001b7245 */ /* 0x000fe40000201400 */
[----:B------:R-:W-:Y:S02]  /*9250*/  IABS R26, R26 ;  /* 0x0000001a001a7213 */ /* 0x000fe40000000000 */
[----:B------:R-:W-:Y:S02]  /*9260*/  IABS R25, R25 ;  /* 0x0000001900197213 */ /* 0x000fe40000000000 */
[----:B------:R-:W-:Y:S01]  /*9270*/  FMNMX3.FTZ R22, R22, R68, R67, !PT ;  /* 0x0000004416167276 */ /* 0x000fe20007810043 */
[----:B------:R-:W-:Y:S01]  /*9280*/  IMAD.IADD R21, R21, 0x1, -R209 ;  /* 0x0000000115157824 */ /* 0x000fe200078e0ad1 */
[----:B------:R-:W-:Y:S02]  /*9290*/  FMNMX3.FTZ R23, R23, R80, R79, !PT ;  /* 0x0000005017177276 */ /* 0x000fe4000781004f */
[----:B------:R-:W-:Y:S01]  /*92a0*/  IABS R2, R2 ;  /* 0x0000000200027213 */ /* 0x000fe20000000000 */
[C---:B------:R-:W-:Y:S01]  /*92b0*/  FFMA.FTZ R37, -R3.reuse, R38, R37 ;  /* 0x0000002603257223 */ /* 0x040fe20000010125 */
[----:B------:R-:W-:Y:S01]  /*92c0*/  I2FP.F32.S32 R26, R26 ;  /* 0x0000001a001a7245 */ /* 0x000fe20000201400 */
[----:B------:R-:W-:Y:S01]  /*92d0*/  FFMA.FTZ R27, -R3, R27, R32 ;  /* 0x0000001b031b7223 */ /* 0x000fe20000010120 */
[----:B------:R-:W-:-:S02]  /*92e0*/  I2FP.F32.S32 R25, R25 ;  /* 0x0000001900197245 */ /* 0x000fc40000201400 */
[----:B------:R-:W-:Y:S02]  /*92f0*/  FMNMX3.FTZ R22, R22, R63, R62, !PT ;  /* 0x0000003f16167276 */ /* 0x000fe4000781003e */
[----:B------:R-:W-:Y:S02]  /*9300*/  IABS R20, R20 ;  /* 0x0000001400147213 */ /* 0x000fe40000000000 */
[----:B------:R-:W-:Y:S02]  /*9310*/  IABS R19, R19 ;  /* 0x0000001300137213 */ /* 0x000fe40000000000 */
[----:B------:R-:W-:Y:S02]  /*9320*/  FMNMX3.FTZ R23, R23, R90, R89, !PT ;  /* 0x0000005a17177276 */ /* 0x000fe40007810059 */
[----:B------:R-:W-:Y:S02]  /*9330*/  I2FP.F32.S32 R2, R2 ;  /* 0x0000000200027245 */ /* 0x000fe40000201400 */
[----:B------:R-:W-:Y:S01]  /*9340*/  IABS R21, R21 ;  /* 0x0000001500157213 */ /* 0x000fe20000000000 */
[C---:B------:R-:W-:Y:S01]  /*9350*/  FFMA.FTZ R26, -R3.reuse, R26, R33 ;  /* 0x0000001a031a7223 */ /* 0x040fe20000010121 */
[----:B------:R-:W-:Y:S01]  /*9360*/  FMNMX3.FTZ R22, R22, R78, R77, !PT ;  /* 0x0000004e16167276 */ /* 0x000fe2000781004d */
[----:B------:R-:W-:Y:S01]  /*9370*/  FFMA.FTZ R25, -R3, R25, R28 ;  /* 0x0000001903197223 */ /* 0x000fe2000001011c */
[----:B------:R-:W-:-:S02]  /*9380*/  I2FP.F32.S32 R20, R20 ;  /* 0x0000001400147245 */ /* 0x000fc40000201400 */
[----:B------:R-:W-:Y:S02]  /*9390*/  IABS R18, R18 ;  /* 0x0000001200127213 */ /* 0x000fe40000000000 */
[----:B------:R-:W-:Y:S02]  /*93a0*/  I2FP.F32.S32 R19, R19 ;  /* 0x0000001300137245 */ /* 0x000fe40000201400 */
[----:B------:R-:W-:Y:S02]  /*93b0*/  IABS R15, R15 ;  /* 0x0000000f000f7213 */ /* 0x000fe40000000000 */
[----:B------:R-:W-:Y:S02]  /*93c0*/  FSEL R95, R37, -INF , !P5 ;  /* 0xff800000255f7808 */ /* 0x000fe40006800000 */
[----:B------:R-:W-:Y:S02]  /*93d0*/  FSEL R94, R27, -INF , !P4 ;  /* 0xff8000001b5e7808 */ /* 0x000fe40006000000 */
[----:B------:R-:W-:Y:S01]  /*93e0*/  FMNMX3.FTZ R23, R23, R88, R87, !PT ;  /* 0x0000005817177276 */ /* 0x000fe20007810057 */
[C---:B------:R-:W-:Y:S01]  /*93f0*/  FFMA.FTZ R2, -R3.reuse, R2, R29 ;  /* 0x0000000203027223 */ /* 0x040fe2000001011d */
[----:B------:R-:W-:Y:S01]  /*9400*/  IMAD.MOV.U32 R28, RZ, RZ, R21 ;  /* 0x000000ffff1c7224 */ /* 0x000fe200078e0015 */
[----:B------:R-:W-:Y:S01]  /*9410*/  FMNMX3.FTZ R22, R22, R76, R75, !PT ;  /* 0x0000004c16167276 */ /* 0x000fe2000781004b */
[----:B------:R-:W-:Y:S01]  /*9420*/  FFMA.FTZ R20, -R3, R20, R39 ;  /* 0x0000001403147223 */ /* 0x000fe20000010127 */
[----:B------:R-:W-:Y:S01]  /*9430*/  ISETP.GE.AND P0, PT, R209, R166, PT ;  /* 0x000000a6d100720c */ /* 0x000fe20003f06270 */
[----:B------:R-:W-:Y:S01]  /*9440*/  FFMA.FTZ R19, -R3, R19, R34 ;  /* 0x0000001303137223 */ /* 0x000fe20000010122 */
[----:B------:R-:W-:-:S02]  /*9450*/  I2FP.F32.S32 R18, R18 ;  /* 0x0000001200127245 */ /* 0x000fc40000201400 */
[----:B------:R-:W-:Y:S02]  /*9460*/  I2FP.F32.S32 R21, R15 ;  /* 0x0000000f00157245 */ /* 0x000fe40000201400 */
[----:B------:R-:W-:Y:S02]  /*9470*/  FSEL R93, R26, -INF , !P3 ;  /* 0xff8000001a5d7808 */ /* 0x000fe40005800000 */
[----:B------:R-:W-:Y:S02]  /*9480*/  FSEL R92, R25, -INF , !P1 ;  /* 0xff800000195c7808 */ /* 0x000fe40004800000 */
[----:B------:R-:W-:Y:S02]  /*9490*/  FMNMX3.FTZ R23, R23, R95, R94, !PT ;  /* 0x0000005f17177276 */ /* 0x000fe4000781005e */
[----:B------:R-:W-:Y:S02]  /*94a0*/  FMNMX3.FTZ R22, R22, R86, R85, !PT ;  /* 0x0000005616167276 */ /* 0x000fe40007810055 */
[----:B------:R-:W-:-:S02]  /*94b0*/  I2FP.F32.S32 R15, R28 ;  /* 0x0000001c000f7245 */ /* 0x000fc40000201400 */
[----:B------:R-:W-:Y:S01]  /*94c0*/  FSEL R96, R2, -INF , !P0 ;  /* 0xff80000002607808 */ /* 0x000fe20004000000 */
[----:B------:R-:W-:Y:S01]  /*94d0*/  FFMA.FTZ R18, -R3, R18, R35 ;  /* 0x0000001203127223 */ /* 0x000fe20000010123 */
[----:B------:R-:W-:Y:S01]  /*94e0*/  FMNMX3.FTZ R2, R23, R93, R92, !PT ;  /* 0x0000005d17027276 */ /* 0x000fe2000781005c */
[----:B------:R-:W-:Y:S01]  /*94f0*/  FFMA.FTZ R21, -R3, R21, R30 ;  /* 0x0000001503157223 */ /* 0x000fe2000001011e */
[----:B------:R-:W-:Y:S02]  /*9500*/  FSEL R101, R20, -INF , !P5 ;  /* 0xff80000014657808 */ /* 0x000fe40006800000 */
[----:B------:R-:W-:Y:S02]  /*9510*/  FSEL R100, R19, -INF , !P4 ;  /* 0xff80000013647808 */ /* 0x000fe40006000000 */
[----:B------:R-:W-:Y:S01]  /*9520*/  FMNMX3.FTZ R20, R22, R84, R83, !PT ;  /* 0x0000005416147276 */ /* 0x000fe20007810053 */
[----:B------:R-:W-:Y:S01]  /*9530*/  FFMA.FTZ R15, -R3, R15, R31 ;  /* 0x0000000f030f7223 */ /* 0x000fe2000001011f */
[----:B------:R-:W-:-:S02]  /*9540*/  FMNMX.FTZ R2, R96, R2, !PT ;  /* 0x0000000260027209 */ /* 0x000fc40007810000 */
[----:B------:R-:W-:Y:S02]  /*9550*/  FSEL R99, R18, -INF , !P3 ;  /* 0xff80000012637808 */ /* 0x000fe40005800000 */
[----:B------:R-:W-:Y:S02]  /*9560*/  FSEL R98, R21, -INF , !P1 ;  /* 0xff80000015627808 */ /* 0x000fe40004800000 */
[----:B------:R-:W-:Y:S01]  /*9570*/  FMNMX3.FTZ R20, R20, R101, R100, !PT ;  /* 0x0000006514147276 */ /* 0x000fe20007810064 */
[----:B------:R-:W1:Y:S01]  /*9580*/  SHFL.BFLY PT, R19, R2, 0x2, 0x1f ;  /* 0x0c401f0002137f89 */ /* 0x000e6200000e0000 */
        /* <DEDUP_REMOVED lines=8> */
[----:B------:R-:W-:Y:S02]  /*9610*/  LOP3.LUT R104, R0, 0x200, R197, 0xf8, !PT ;  /* 0x0000020000687812 */ /* 0x000fe400078ef8c5 */
[----:B-1----:R-:W-:-:S03]  /*9620*/  FMNMX.FTZ R2, R19, R2, !PT ;  /* 0x0000000213027209 */ /* 0x002fc60007810000 */
[----:B------:R-:W-:Y:S01]  /*9630*/  IMAD R104, R104, 0x2, R225 ;  /* 0x0000000268687824 */ /* 0x000fe200078e02e1 */
[----:B------:R-:W-:Y:S01]  /*9640*/  FSETP.NEU.FTZ.AND P0, PT, R2, -INF , PT ;  /* 0xff8000000200780b */ /* 0x000fe20003f1d000 */
[----:B--2---:R-:W-:Y:S02]  /*9650*/  FMUL.FTZ R115, R60, R2 ;  /* 0x000000023c737220 */ /* 0x004fe40000410000 */
[----:B------:R-:W-:Y:S01]  /*9660*/  IMAD.IADD R102, R196, 0x1, R104 ;  /* 0x00000001c4667824 */ /* 0x000fe200078e0268 */
[----:B------:R-:W-:Y:S02]  /*9670*/  LDSM.16.MT88.4 R20, [R104+0xa000] ;  /* 0x00a000006814783b */ /* 0x000fe40000004200 */
[----:B------:R-:W-:Y:S02]  /*9680*/  FSEL R115, R115, RZ, P0 ;  /* 0x000000ff73737208 */ /* 0x000fe40000000000 */
[----:B---3--:R-:W-:Y:S01]  /*9690*/  FMNMX.FTZ R0, R18, R15, !PT ;  /* 0x0000000f12007209 */ /* 0x008fe20007810000 */
[----:B------:R-:W-:Y:S01]  /*96a0*/  VIADD R18, R104, 0xa000 ;  /* 0x0000a00068127836 */ /* 0x000fe20000000000 */
[----:B------:R-:W-:Y:S01]  /*96b0*/  LDSM.16.MT88.4 R48, [R102+0xa800] ;  /* 0x00a800006630783b */ /* 0x000fe20000004200 */
[-CC-:B------:R-:W-:Y:S01]  /*96c0*/  FFMA.FTZ R112, R13, R60.reuse, -R115.reuse ;  /* 0x0000003c0d707223 */ /* 0x180fe20000010873 */
[--C-:B------:R-:W-:Y:S01]  /*96d0*/  FFMA.FTZ R111, R14, R60, -R115.reuse ;  /* 0x0000003c0e6f7223 */ /* 0x100fe20000010873 */
[----:B------:R-:W-:Y:S01]  /*96e0*/  FMUL.FTZ R109, R60, R0 ;  /* 0x000000003c6d7220 */ /* 0x000fe20000410000 */
[----:B------:R-:W-:Y:S01]  /*96f0*/  FFMA.FTZ R110, R12, R60, -R115 ;  /* 0x0000003c0c6e7223 */ /* 0x000fe20000010873 */
[----:B------:R-:W-:Y:S01]  /*9700*/  FSETP.NEU.FTZ.AND P0, PT, R0, -INF , PT ;  /* 0xff8000000000780b */ /* 0x000fe20003f1d000 */
[----:B------:R-:W1:Y:S01]  /*9710*/  LDSM.16.MT88.4 R12, [R102+0xa000] ;  /* 0x00a00000660c783b */ /* 0x000e620000004200 */
[----:B------:R-:W-:-:S02]  /*9720*/  VIADD R103, R104, 0xa040 ;  /* 0x0000a04068677836 */ /* 0x000fc40000000000 */
[----:B------:R-:W-:Y:S01]  /*9730*/  @P2 VIADD R103, R18, 0xffffffc0 ;  /* 0xffffffc012672836 */ /* 0x000fe20000000000 */
[----:B------:R-:W-:Y:S01]  /*9740*/  FSEL R109, R109, RZ, P0 ;  /* 0x000000ff6d6d7208 */ /* 0x000fe20000000000 */
[----:B------:R-:W-:Y:S02]  /*9750*/  LDSM.16.MT88.4 R28, [R104+0xa800] ;  /* 0x00a80000681c783b */ /* 0x000fe40000004200 */
[----:B------:R-:W-:Y:S02]  /*9760*/  IMAD.IADD R91, R196, 0x1, R103 ;  /* 0x00000001c45b7824 */ /* 0x000fe400078e0267 */
[-CC-:B------:R-:W-:Y:S01]  /*9770*/  FFMA.FTZ R108, R7, R60.reuse, -R109.reuse ;  /* 0x0000003c076c7223 */ /* 0x180fe2000001086d */
[-CC-:B------:R-:W-:Y:S01]  /*9780*/  FFMA.FTZ R107, R5, R60.reuse, -R109.reuse ;  /* 0x0000003c056b7223 */ /* 0x180fe2000001086d */
[-CC-:B------:R-:W-:Y:S01]  /*9790*/  FFMA.FTZ R106, R6, R60.reuse, -R109.reuse ;  /* 0x0000003c066a7223 */ /* 0x180fe2000001086d */
[-C--:B------:R-:W-:Y:S01]  /*97a0*/  FFMA.FTZ R105, R4, R60.reuse, -R109 ;  /* 0x0000003c04697223 */ /* 0x080fe2000001086d */
[----:B------:R-:W-:Y:S01]  /*97b0*/  LDSM.16.MT88.4 R32, [R91] ;  /* 0x000000005b20783b */ /* 0x000fe20000004200 */
[----:B------:R-:W-:-:S03]  /*97c0*/  FFMA.FTZ R113, R24, R60, -R115 ;  /* 0x0000003c18717223 */ /* 0x000fc60000010873 */
[----:B------:R-:W2:Y:S01]  /*97d0*/  LDSM.16.MT88.4 R4, [R103] ;  /* 0x000000006704783b */ /* 0x000ea20000004200 */
[----:B------:R-:W-:Y:S01]  /*97e0*/  MUFU.EX2 R112, R112 ;  /* 0x0000007000707308 */ /* 0x000fe20000000800 */
[-CC-:B------:R-:W-:Y:S01]  /*97f0*/  FFMA.FTZ R127, R17, R60.reuse, -R115.reuse ;  /* 0x0000003c117f7223 */ /* 0x180fe20000010873 */
[-CC-:B------:R-:W-:Y:S01]  /*9800*/  FFMA.FTZ R126, R16, R60.reuse, -R115.reuse ;  /* 0x0000003c107e7223 */ /* 0x180fe20000010873 */
[----:B------:R-:W3:Y:S01]  /*9810*/  LDSM.16.MT88.4 R56, [R103+0x800] ;  /* 0x000800006738783b */ /* 0x000ee20000004200 */
[----:B------:R-:W4:Y:S04]  /*9820*/  MUFU.EX2 R113, R113 ;  /* 0x0000007100717308 */ /* 0x000f280000000800 */
[----:B------:R-:W-:Y:S04]  /*9830*/  MUFU.EX2 R111, R111 ;  /* 0x0000006f006f7308 */ /* 0x000fe80000000800 */
[----:B------:R-:W5:Y:S04]  /*9840*/  MUFU.EX2 R110, R110 ;  /* 0x0000006e006e7308 */ /* 0x000f680000000800 */
[----:B------:R-:W-:Y:S04]  /*9850*/  MUFU.EX2 R108, R108 ;  /* 0x0000006c006c7308 */ /* 0x000fe80000000800 */
[----:B------:R-:W1:Y:S04]  /*9860*/  MUFU.EX2 R107, R107 ;  /* 0x0000006b006b7308 */ /* 0x000e680000000800 */
[----:B------:R-:W-:Y:S04]  /*9870*/  MUFU.EX2 R106, R106 ;  /* 0x0000006a006a7308 */ /* 0x000fe80000000800 */
[----:B------:R-:W2:Y:S01]  /*9880*/  MUFU.EX2 R105, R105 ;  /* 0x0000006900697308 */ /* 0x000ea20000000800 */
[----:B----4-:R-:W-:Y:S01]  /*9890*/  F2FP.BF16.F32.PACK_AB R40, R112, R113 ;  /* 0x000000717028723e */ /* 0x010fe200000010ff */
[-CC-:B------:R-:W-:Y:S01]  /*98a0*/  FFMA.FTZ R125, R11, R60.reuse, -R115.reuse ;  /* 0x0000003c0b7d7223 */ /* 0x180fe20000010873 */
[----:B-----5:R-:W-:Y:S01]  /*98b0*/  F2FP.BF16.F32.PACK_AB R42, R110, R111 ;  /* 0x0000006f6e2a723e */ /* 0x020fe200000010ff */
[-C--:B------:R-:W-:Y:S01]  /*98c0*/  FFMA.FTZ R124, R10, R60.reuse, -R115 ;  /* 0x0000003c0a7c7223 */ /* 0x080fe20000010873 */
[--C-:B------:R-:W-:Y:S01]  /*98d0*/  FFMA.FTZ R119, R9, R60, -R109.reuse ;  /* 0x0000003c09777223 */ /* 0x100fe2000001086d */
[----:B-1----:R-:W-:Y:S01]  /*98e0*/  F2FP.BF16.F32.PACK_AB R41, R107, R108 ;  /* 0x0000006c6b29723e */ /* 0x002fe200000010ff */
[-CC-:B------:R-:W-:Y:S01]  /*98f0*/  FFMA.FTZ R118, R8, R60.reuse, -R109.reuse ;  /* 0x0000003c08767223 */ /* 0x180fe2000001086d */
[-CC-:B------:R-:W-:Y:S01]  /*9900*/  FFMA.FTZ R117, R44, R60.reuse, -R109.reuse ;  /* 0x0000003c2c757223 */ /* 0x180fe2000001086d */
[----:B------:R-:W-:Y:S01]  /*9910*/  FFMA.FTZ R116, R36, R60, -R109 ;  /* 0x0000003c24747223 */ /* 0x000fe2000001086d */
[----:B--2---:R-:W-:Y:S01]  /*9920*/  F2FP.BF16.F32.PACK_AB R43, R105, R106 ;  /* 0x0000006a692b723e */ /* 0x004fe200000010ff */
[----:B------:R-:W-:Y:S01]  /*9930*/  MUFU.EX2 R127, R127 ;  /* 0x0000007f007f7308 */ /* 0x000fe20000000800 */
[----:B------:R-:W1:Y:S03]  /*9940*/  LDSM.16.MT88.4 R36, [R91+0x800] ;  /* 0x000800005b24783b */ /* 0x000e660000004200 */
[----:B------:R-:W2:Y:S02]  /*9950*/  MUFU.EX2 R126, R126 ;  /* 0x0000007e007e7308 */ /* 0x000ea40000000800 */
[C---:B------:R-:W-:Y:S02]  /*9960*/  HMMA.16816.F32.BF16 R16, R40.reuse, R12, RZ ;  /* 0x0000000c2810723c */ /* 0x040fe400000418ff */
[----:B------:R-:W-:Y:S04]  /*9970*/  MUFU.EX2 R125, R125 ;  /* 0x0000007d007d7308 */ /* 0x000fe80000000800 */
[----:B------:R-:W-:Y:S04]  /*9980*/  MUFU.EX2 R124, R124 ;  /* 0x0000007c007c7308 */ /* 0x000fe80000000800 */
[----:B------:R-:W-:Y:S04]  /*9990*/  MUFU.EX2 R119, R119 ;  /* 0x0000007700777308 */ /* 0x000fe80000000800 */
[----:B------:R-:W4:Y:S04]  /*99a0*/  MUFU.EX2 R118, R118 ;  /* 0x0000007600767308 */ /* 0x000f280000000800 */
[----:B------:R-:W-:Y:S04]  /*99b0*/  MUFU.EX2 R117, R117 ;  /* 0x0000007500757308 */ /* 0x000fe80000000800 */
[----:B------:R-:W5:Y:S01]  /*99c0*/  MUFU.EX2 R116, R116 ;  /* 0x0000007400747308 */ /* 0x000f620000000800 */
[----:B------:R-:W-:Y:S01]  /*99d0*/  HMMA.16816.F32.BF16 R12, R40, R14, RZ ;  /* 0x0000000e280c723c */ /* 0x000fe200000418ff */
[----:B------:R-:W-:-:S07]  /*99e0*/  FFMA.FTZ R123, R53, R60, -R115 ;  /* 0x0000003c357b7223 */ /* 0x000fce0000010873 */
[C---:B------:R-:W-:Y:S01]  /*99f0*/  HMMA.16816.F32.BF16 R24, R40.reuse, R20, RZ ;  /* 0x000000142818723c */ /* 0x040fe200000418ff */
[----:B------:R-:W-:Y:S02]  /*9a00*/  FFMA.FTZ R122, R52, R60, -R115 ;  /* 0x0000003c347a7223 */ /* 0x000fe40000010873 */
[----:B------:R-:W1:Y:S05]  /*9a10*/  LDSM.16.MT88.4 R52, [R104+0xb000] ;  /* 0x00b000006834783b */ /* 0x000e6a0000004200 */
[C---:B------:R-:W-:Y:S08]  /*9a20*/  HMMA.16816.F32.BF16 R8, R40.reuse, R4, RZ ;  /* 0x000000042808723c */ /* 0x040ff000000418ff */
[C---:B------:R-:W-:Y:S08]  /*9a30*/  HMMA.16816.F32.BF16 R20, R40.reuse, R22, RZ ;  /* 0x000000162814723c */ /* 0x040ff000000418ff */
[C---:B------:R-:W-:Y:S08]  /*9a40*/  HMMA.16816.F32.BF16 R4, R40.reuse, R6, RZ ;  /* 0x000000062804723c */ /* 0x040ff000000418ff */
[----:B------:R-:W-:Y:S01]  /*9a50*/  HMMA.16816.F32.BF16 R44, R40, R32, RZ ;  /* 0x00000020282c723c */ /* 0x000fe200000418ff */
[----:B--2---:R-:W-:-:S02]  /*9a60*/  F2FP.BF16.F32.PACK_AB R32, R126, R127 ;  /* 0x0000007f7e20723e */ /* 0x004fc400000010ff */
[----:B----4-:R-:W-:-:S05]  /*9a70*/  F2FP.BF16.F32.PACK_AB R33, R118, R119 ;  /* 0x000000777621723e */ /* 0x010fca00000010ff */
[----:B------:R-:W-:Y:S01]  /*9a80*/  HMMA.16816.F32.BF16 R40, R40, R34, RZ ;  /* 0x000000222828723c */ /* 0x000fe200000418ff */
[----:B------:R-:W-:Y:S02]  /*9a90*/  F2FP.BF16.F32.PACK_AB R34, R124, R125 ;  /* 0x0000007d7c22723e */ /* 0x000fe400000010ff */
[----:B-----5:R-:W-:Y:S01]  /*9aa0*/  F2FP.BF16.F32.PACK_AB R35, R116, R117 ;  /* 0x000000757423723e */ /* 0x020fe200000010ff */
[----:B------:R-:W-:-:S06]  /*9ab0*/  FFMA.FTZ R114, R120, R60, -R109 ;  /* 0x0000003c78727223 */ /* 0x000fcc000001086d */
[----:B------:R-:W-:Y:S01]  /*9ac0*/  HMMA.16816.F32.BF16 R16, R32, R48, R16 ;  /* 0x000000302010723c */ /* 0x000fe20000041810 */
[----:B------:R-:W-:-:S04]  /*9ad0*/  FFMA.FTZ R48, R121, R60, -R115 ;  /* 0x0000003c79307223 */ /* 0x000fc80000010873 */
[----:B------:R2:W-:Y:S03]  /*9ae0*/  MUFU.EX2 R120, R48 ;  /* 0x0000003000787308 */ /* 0x0005e60000000800 */
[C---:B------:R-:W-:Y:S01]  /*9af0*/  HMMA.16816.F32.BF16 R12, R32.reuse, R50, R12 ;  /* 0x00000032200c723c */ /* 0x040fe2000004180c */
[-C--:B------:R-:W-:Y:S01]  /*9b00*/  FFMA.FTZ R130, R128, R60.reuse, -R109 ;  /* 0x0000003c80827223 */ /* 0x080fe2000001086d */
[-C--:B------:R-:W-:Y:S01]  /*9b10*/  FFMA.FTZ R208, R208, R60.reuse, -R115 ;  /* 0x0000003cd0d07223 */ /* 0x080fe20000010873 */
[-CC-:B------:R-:W-:Y:S01]  /*9b20*/  FFMA.FTZ R207, R207, R60.reuse, -R109.reuse ;  /* 0x0000003ccfcf7223 */ /* 0x180fe2000001086d */
[----:B--2---:R-:W2:Y:S04]  /*9b30*/  LDSM.16.MT88.4 R48, [R103+0x1000] ;  /* 0x001000006730783b */ /* 0x004ea80000004200 */
[C---:B------:R-:W-:Y:S01]  /*9b40*/  HMMA.16816.F32.BF16 R24, R32.reuse, R28, R24 ;  /* 0x0000001c2018723c */ /* 0x040fe20000041818 */
[----:B------:R-:W-:Y:S07]  /*9b50*/  MUFU.EX2 R123, R123 ;  /* 0x0000007b007b7308 */ /* 0x000fee0000000800 */
[C---:B------:R-:W-:Y:S01]  /*9b60*/  HMMA.16816.F32.BF16 R20, R32.reuse, R30, R20 ;  /* 0x0000001e2014723c */ /* 0x040fe20000041814 */
[----:B------:R-:W4:Y:S01]  /*9b70*/  LDSM.16.MT88.4 R28, [R102+0xb000] ;  /* 0x00b00000661c783b */ /* 0x000f220000004200 */
[----:B------:R-:W5:Y:S06]  /*9b80*/  MUFU.EX2 R122, R122 ;  /* 0x0000007a007a7308 */ /* 0x000f6c0000000800 */
[C---:B---3--:R-:W-:Y:S01]  /*9b90*/  HMMA.16816.F32.BF16 R8, R32.reuse, R56, R8 ;  /* 0x000000382008723c */ /* 0x048fe20000041808 */
[-C--:B------:R-:W-:Y:S01]  /*9ba0*/  FFMA.FTZ R56, R129, R60.reuse, -R109 ;  /* 0x0000003c81387223 */ /* 0x080fe2000001086d */
[----:B------:R-:W3:Y:S04]  /*9bb0*/  MUFU.EX2 R121, R208 ;  /* 0x000000d000797308 */ /* 0x000ee80000000800 */
[----:B------:R-:W-:Y:S04]  /*9bc0*/  MUFU.EX2 R114, R114 ;  /* 0x0000007200727308 */ /* 0x000fe80000000800 */
[----:B------:R-:W2:Y:S04]  /*9bd0*/  MUFU.EX2 R129, R207 ;  /* 0x000000cf00817308 */ /* 0x000ea80000000800 */
[----:B------:R5:W-:Y:S04]  /*9be0*/  MUFU.EX2 R128, R56 ;  /* 0x0000003800807308 */ /* 0x000be80000000800 */
[----:B------:R-:W4:Y:S01]  /*9bf0*/  MUFU.EX2 R130, R130 ;  /* 0x0000008200827308 */ /* 0x000f220000000800 */
[C---:B------:R-:W-:Y:S08]  /*9c00*/  HMMA.16816.F32.BF16 R4, R32.reuse, R58, R4 ;  /* 0x0000003a2004723c */ /* 0x040ff00000041804 */
[C---:B-1----:R-:W-:Y:S01]  /*9c10*/  HMMA.16816.F32.BF16 R44, R32.reuse, R36, R44 ;  /* 0x00000024202c723c */ /* 0x042fe2000004182c */
[----:B------:R-:W-:Y:S01]  /*9c20*/  FFMA.FTZ R138, R138, R60, -R115 ;  /* 0x0000003c8a8a7223 */ /* 0x000fe20000010873 */
[----:B-----5:R-:W-:Y:S06]  /*9c30*/  LDSM.16.MT88.4 R56, [R103+0x1800] ;  /* 0x001800006738783b */ /* 0x020fec0000004200 */
[----:B------:R-:W-:Y:S01]  /*9c40*/  HMMA.16816.F32.BF16 R40, R32, R38, R40 ;  /* 0x000000262028723c */ /* 0x000fe20000041828 */
[----:B------:R-:W-:Y:S01]  /*9c50*/  F2FP.BF16.F32.PACK_AB R32, R122, R123 ;  /* 0x0000007b7a20723e */ /* 0x000fe200000010ff */
[----:B------:R-:W1:Y:S01]  /*9c60*/  LDSM.16.MT88.4 R36, [R91+0x1000] ;  /* 0x001000005b24783b */ /* 0x000e620000004200 */
[----:B---3--:R-:W-:-:S02]  /*9c70*/  F2FP.BF16.F32.PACK_AB R34, R120, R121 ;  /* 0x000000797822723e */ /* 0x008fc400000010ff */
[----:B--2---:R-:W-:Y:S02]  /*9c80*/  F2FP.BF16.F32.PACK_AB R33, R129, R114 ;  /* 0x000000728121723e */ /* 0x004fe400000010ff */
[----:B----4-:R-:W-:-:S07]  /*9c90*/  F2FP.BF16.F32.PACK_AB R35, R130, R128 ;  /* 0x000000808223723e */ /* 0x010fce00000010ff */
[----:B------:R-:W-:Y:S01]  /*9ca0*/  HMMA.16816.F32.BF16 R24, R32, R52, R24 ;  /* 0x000000342018723c */ /* 0x000fe20000041818 */
[-CC-:B------:R-:W-:Y:S01]  /*9cb0*/  FFMA.FTZ R52, R133, R60.reuse, -R115.reuse ;  /* 0x0000003c85347223 */ /* 0x180fe20000010873 */
[----:B------:R-:W-:-:S03]  /*9cc0*/  FFMA.FTZ R53, R132, R60, -R115 ;  /* 0x0000003c84357223 */ /* 0x000fc60000010873 */
[----:B------:R2:W-:Y:S03]  /*9cd0*/  MUFU.EX2 R132, R52 ;  /* 0x0000003400847308 */ /* 0x0005e60000000800 */
[----:B------:R-:W-:Y:S01]  /*9ce0*/  HMMA.16816.F32.BF16 R8, R32, R48, R8 ;  /* 0x000000302008723c */ /* 0x000fe20000041808 */
[-C--:B------:R-:W-:Y:S01]  /*9cf0*/  FFMA.FTZ R48, R137, R60.reuse, -R109 ;  /* 0x0000003c89307223 */ /* 0x080fe2000001086d */
[----:B--2---:R-:W-:-:S06]  /*9d00*/  FFMA.FTZ R52, R131, R60, -R115 ;  /* 0x0000003c83347223 */ /* 0x004fcc0000010873 */
[C---:B------:R-:W-:Y:S01]  /*9d10*/  HMMA.16816.F32.BF16 R20, R32.reuse, R54, R20 ;  /* 0x000000362014723c */ /* 0x040fe20000041814 */
[----:B------:R-:W-:Y:S04]  /*9d20*/  MUFU.EX2 R131, R53 ;  /* 0x0000003500837308 */ /* 0x000fe80000000800 */
[----:B------:R2:W-:Y:S03]  /*9d30*/  MUFU.EX2 R137, R52 ;  /* 0x0000003400897308 */ /* 0x0005e60000000800 */
[C---:B------:R-:W-:Y:S08]  /*9d40*/  HMMA.16816.F32.BF16 R16, R32.reuse, R28, R16 ;  /* 0x0000001c2010723c */ /* 0x040ff00000041810 */
[----:B------:R-:W-:Y:S01]  /*9d50*/  HMMA.16816.F32.BF16 R12, R32, R30, R12 ;  /* 0x0000001e200c723c */ /* 0x000fe2000004180c */
[----:B------:R-:W-:Y:S04]  /*9d60*/  LDSM.16.MT88.4 R28, [R104+0xb800] ;  /* 0x00b80000681c783b */ /* 0x000fe80000004200 */
[----:B--2---:R-:W2:Y:S01]  /*9d70*/  LDSM.16.MT88.4 R52, [R102+0xb800] ;  /* 0x00b800006634783b */ /* 0x004ea20000004200 */
[----:B------:R3:W4:Y:S01]  /*9d80*/  MUFU.EX2 R133, R138 ;  /* 0x0000008a00857308 */ /* 0x0007220000000800 */
[----:B------:R-:W-:-:S03]  /*9d90*/  FFMA.FTZ R49, R136, R60, -R109 ;  /* 0x0000003c88317223 */ /* 0x000fc6000001086d */
[----:B------:R5:W-:Y:S01]  /*9da0*/  MUFU.EX2 R136, R48 ;  /* 0x0000003000887308 */ /* 0x000be20000000800 */
[-CC-:B---3--:R-:W-:Y:S01]  /*9db0*/  FFMA.FTZ R138, R134, R60.reuse, -R109.reuse ;  /* 0x0000003c868a7223 */ /* 0x188fe2000001086d */
[----:B-----5:R-:W-:Y:S02]  /*9dc0*/  FFMA.FTZ R48, R135, R60, -R109 ;  /* 0x0000003c87307223 */ /* 0x020fe4000001086d */
[----:B------:R-:W3:Y:S04]  /*9dd0*/  MUFU.EX2 R135, R49 ;  /* 0x0000003100877308 */ /* 0x000ee80000000800 */
[----:B------:R5:W-:Y:S04]  /*9de0*/  MUFU.EX2 R134, R48 ;  /* 0x0000003000867308 */ /* 0x000be80000000800 */
[----:B------:R-:W2:Y:S01]  /*9df0*/  MUFU.EX2 R138, R138 ;  /* 0x0000008a008a7308 */ /* 0x000ea20000000800 */
[C---:B------:R-:W-:Y:S08]  /*9e00*/  HMMA.16816.F32.BF16 R4, R32.reuse, R50, R4 ;  /* 0x000000322004723c */ /* 0x040ff00000041804 */
[C---:B-1----:R-:W-:Y:S01]  /*9e10*/  HMMA.16816.F32.BF16 R44, R32.reuse, R36, R44 ;  /* 0x00000024202c723c */ /* 0x042fe2000004182c */
[----:B-----5:R-:W-:Y:S07]  /*9e20*/  LDSM.16.MT88.4 R48, [R104+0xc000] ;  /* 0x00c000006830783b */ /* 0x020fee0000004200 */
[----:B------:R-:W-:Y:S01]  /*9e30*/  HMMA.16816.F32.BF16 R40, R32, R38, R40 ;  /* 0x000000262028723c */ /* 0x000fe20000041828 */
[----:B----4-:R-:W-:Y:S01]  /*9e40*/  F2FP.BF16.F32.PACK_AB R32, R132, R133 ;  /* 0x000000858420723e */ /* 0x010fe200000010ff */
[----:B------:R-:W1:Y:S01]  /*9e50*/  LDSM.16.MT88.4 R36, [R91+0x1800] ;  /* 0x001800005b24783b */ /* 0x000e620000004200 */
[----:B------:R-:W-:-:S02]  /*9e60*/  F2FP.BF16.F32.PACK_AB R34, R137, R131 ;  /* 0x000000838922723e */ /* 0x000fc400000010ff */
[----:B---3--:R-:W-:Y:S02]  /*9e70*/  F2FP.BF16.F32.PACK_AB R33, R135, R136 ;  /* 0x000000888721723e */ /* 0x008fe400000010ff */
[----:B--2---:R-:W-:-:S07]  /*9e80*/  F2FP.BF16.F32.PACK_AB R35, R138, R134 ;  /* 0x000000868a23723e */ /* 0x004fce00000010ff */
[----:B------:R-:W-:Y:S01]  /*9e90*/  HMMA.16816.F32.BF16 R16, R32, R52, R16 ;  /* 0x000000342010723c */ /* 0x000fe20000041810 */
[-C--:B------:R-:W-:Y:S01]  /*9ea0*/  FFMA.FTZ R52, R144, R60.reuse, -R115 ;  /* 0x0000003c90347223 */ /* 0x080fe20000010873 */
[----:B------:R-:W-:-:S06]  /*9eb0*/  FFMA.FTZ R53, R147, R60, -R109 ;  /* 0x0000003c93357223 */ /* 0x000fcc000001086d */
[----:B------:R-:W-:Y:S01]  /*9ec0*/  HMMA.16816.F32.BF16 R24, R32, R28, R24 ;  /* 0x0000001c2018723c */ /* 0x000fe20000041818 */
[----:B------:R-:W-:-:S07]  /*9ed0*/  FFMA.FTZ R28, R145, R60, -R115 ;  /* 0x0000003c911c7223 */ /* 0x000fce0000010873 */
[C---:B------:R-:W-:Y:S01]  /*9ee0*/  HMMA.16816.F32.BF16 R12, R32.reuse, R54, R12 ;  /* 0x00000036200c723c */ /* 0x040fe2000004180c */
[-C--:B------:R-:W-:Y:S02]  /*9ef0*/  FFMA.FTZ R54, R148, R60.reuse, -R115 ;  /* 0x0000003c94367223 */ /* 0x080fe40000010873 */
[----:B------:R2:W-:Y:S04]  /*9f00*/  MUFU.EX2 R148, R52 ;  /* 0x0000003400947308 */ /* 0x0005e80000000800 */
[----:B------:R3:W-:Y:S01]  /*9f10*/  MUFU.EX2 R144, R28 ;  /* 0x0000001c00907308 */ /* 0x0007e20000000800 */
[----:B------:R-:W-:Y:S03]  /*9f20*/  HMMA.16816.F32.BF16 R20, R32, R30, R20 ;  /* 0x0000001e2014723c */ /* 0x000fe60000041814 */
[----:B------:R-:W-:Y:S01]  /*9f30*/  MUFU.EX2 R147, R54 ;  /* 0x0000003600937308 */ /* 0x000fe20000000800 */
[----:B--2---:R-:W-:-:S04]  /*9f40*/  FFMA.FTZ R52, R146, R60, -R109 ;  /* 0x0000003c92347223 */ /* 0x004fc8000001086d */
[----:B------:R-:W-:Y:S01]  /*9f50*/  HMMA.16816.F32.BF16 R8, R32, R56, R8 ;  /* 0x000000382008723c */ /* 0x000fe20000041808 */
[-C--:B------:R-:W-:Y:S01]  /*9f60*/  FFMA.FTZ R56, R151, R60.reuse, -R109 ;  /* 0x0000003c97387223 */ /* 0x080fe2000001086d */
[----:B------:R-:W-:Y:S01]  /*9f70*/  MUFU.EX2 R146, R53 ;  /* 0x0000003500927308 */ /* 0x000fe20000000800 */
[----:B---3--:R-:W2:Y:S03]  /*9f80*/  LDSM.16.MT88.4 R28, [R102+0xc000] ;  /* 0x00c00000661c783b */ /* 0x008ea60000004200 */
[----:B------:R3:W-:Y:S01]  /*9f90*/  MUFU.EX2 R151, R52 ;  /* 0x0000003400977308 */ /* 0x0007e20000000800 */
[----:B------:R-:W-:-:S04]  /*9fa0*/  FFMA.FTZ R154, R154, R60, -R115 ;  /* 0x0000003c9a9a7223 */ /* 0x000fc80000010873 */
[----:B------:R4:W5:Y:S01]  /*9fb0*/  MUFU.EX2 R145, R154 ;  /* 0x0000009a00917308 */ /* 0x0009620000000800 */
[----:B---3--:R-:W3:Y:S01]  /*9fc0*/  LDSM.16.MT88.4 R52, [R103+0x2000] ;  /* 0x002000006734783b */ /* 0x008ee20000004200 */
[-C--:B----4-:R-:W-:Y:S02]  /*9fd0*/  FFMA.FTZ R154, R150, R60.reuse, -R109 ;  /* 0x0000003c969a7223 */ /* 0x090fe4000001086d */
[----:B------:R4:W-:Y:S04]  /*9fe0*/  MUFU.EX2 R150, R56 ;  /* 0x0000003800967308 */ /* 0x0009e80000000800 */
[----:B------:R-:W2:Y:S01]  /*9ff0*/  MUFU.EX2 R154, R154 ;  /* 0x0000009a009a7308 */ /* 0x000ea20000000800 */
[C---:B------:R-:W-:Y:S08]  /*a000*/  HMMA.16816.F32.BF16 R4, R32.reuse, R58, R4 ;  /* 0x0000003a2004723c */ /* 0x040ff00000041804 */
[C---:B-1----:R-:W-:Y:S01]  /*a010*/  HMMA.16816.F32.BF16 R44, R32.reuse, R36, R44 ;  /* 0x00000024202c723c */ /* 0x042fe2000004182c */
[-CC-:B------:R-:W-:Y:S01]  /*a020*/  FFMA.FTZ R180, R180, R60.reuse, -R115.reuse ;  /* 0x0000003cb4b47223 */ /* 0x180fe20000010873 */
[----:B------:R-:W-:Y:S01]  /*a030*/  FFMA.FTZ R175, R175, R60, -R115 ;  /* 0x0000003cafaf7223 */ /* 0x000fe20000010873 */
[----:B----4-:R-:W-:Y:S05]  /*a040*/  LDSM.16.MT88.4 R56, [R103+0x2800] ;  /* 0x002800006738783b */ /* 0x010fea0000004200 */
[----:B------:R-:W-:Y:S01]  /*a050*/  HMMA.16816.F32.BF16 R40, R32, R38, R40 ;  /* 0x000000262028723c */ /* 0x000fe20000041828 */
[----:B-----5:R-:W-:Y:S01]  /*a060*/  F2FP.BF16.F32.PACK_AB R32, R144, R145 ;  /* 0x000000919020723e */ /* 0x020fe200000010ff */
[----:B------:R-:W1:Y:S01]  /*a070*/  LDSM.16.MT88.4 R36, [R91+0x2000] ;  /* 0x002000005b24783b */ /* 0x000e620000004200 */
[----:B------:R-:W-:-:S02]  /*a080*/  F2FP.BF16.F32.PACK_AB R34, R147, R148 ;  /* 0x000000949322723e */ /* 0x000fc400000010ff */
[----:B------:R-:W-:Y:S02]  /*a090*/  F2FP.BF16.F32.PACK_AB R33, R151, R146 ;  /* 0x000000929721723e */ /* 0x000fe400000010ff */
[----:B--2---:R-:W-:-:S07]  /*a0a0*/  F2FP.BF16.F32.PACK_AB R35, R154, R150 ;  /* 0x000000969a23723e */ /* 0x004fce00000010ff */
[----:B------:R-:W-:Y:S01]  /*a0b0*/  HMMA.16816.F32.BF16 R24, R32, R48, R24 ;  /* 0x000000302018723c */ /* 0x000fe20000041818 */
[-CC-:B------:R-:W-:Y:S01]  /*a0c0*/  FFMA.FTZ R49, R174, R60.reuse, -R115.reuse ;  /* 0x0000003cae317223 */ /* 0x180fe20000010873 */
[----:B------:R-:W-:-:S06]  /*a0d0*/  FFMA.FTZ R48, R163, R60, -R115 ;  /* 0x0000003ca3307223 */ /* 0x000fcc0000010873 */
[C---:B------:R-:W-:Y:S01]  /*a0e0*/  HMMA.16816.F32.BF16 R16, R32.reuse, R28, R16 ;  /* 0x0000001c2010723c */ /* 0x040fe20000041810 */
[----:B------:R-:W-:Y:S07]  /*a0f0*/  MUFU.EX2 R163, R49 ;  /* 0x0000003100a37308 */ /* 0x000fee0000000800 */
[C---:B------:R-:W-:Y:S01]  /*a100*/  HMMA.16816.F32.BF16 R12, R32.reuse, R30, R12 ;  /* 0x0000001e200c723c */ /* 0x040fe2000004180c */
[----:B------:R-:W2:Y:S07]  /*a110*/  LDSM.16.MT88.4 R28, [R104+0xc800] ;  /* 0x00c80000681c783b */ /* 0x000eae0000004200 */
[----:B---3--:R-:W-:Y:S01]  /*a120*/  HMMA.16816.F32.BF16 R8, R32, R52, R8 ;  /* 0x000000342008723c */ /* 0x008fe20000041808 */
[----:B------:R-:W-:-:S02]  /*a130*/  FFMA.FTZ R52, R179, R60, -R109 ;  /* 0x0000003cb3347223 */ /* 0x000fc4000001086d */
[----:B------:R3:W-:Y:S05]  /*a140*/  MUFU.EX2 R179, R48 ;  /* 0x0000003000b37308 */ /* 0x0007ea0000000800 */
[----:B------:R-:W-:Y:S01]  /*a150*/  HMMA.16816.F32.BF16 R20, R32, R50, R20 ;  /* 0x000000322014723c */ /* 0x000fe20000041814 */
[----:B------:R4:W-:Y:S01]  /*a160*/  MUFU.EX2 R174, R180 ;  /* 0x000000b400ae7308 */ /* 0x0009e20000000800 */
[----:B---3--:R-:W3:Y:S01]  /*a170*/  LDSM.16.MT88.4 R48, [R102+0xc800] ;  /* 0x00c800006630783b */ /* 0x008ee20000004200 */
[-CC-:B------:R-:W-:Y:S02]  /*a180*/  FFMA.FTZ R53, R178, R60.reuse, -R109.reuse ;  /* 0x0000003cb2357223 */ /* 0x180fe4000001086d */
[----:B------:R5:W-:Y:S01]  /*a190*/  MUFU.EX2 R178, R52 ;  /* 0x0000003400b27308 */ /* 0x000be20000000800 */
[----:B----4-:R-:W-:-:S03]  /*a1a0*/  FFMA.FTZ R180, R176, R60, -R109 ;  /* 0x0000003cb0b47223 */ /* 0x010fc6000001086d */
[----:B------:R-:W4:Y:S04]  /*a1b0*/  MUFU.EX2 R175, R175 ;  /* 0x000000af00af7308 */ /* 0x000f280000000800 */
[----:B------:R-:W-:Y:S01]  /*a1c0*/  MUFU.EX2 R180, R180 ;  /* 0x000000b400b47308 */ /* 0x000fe20000000800 */
[----:B-----5:R-:W-:-:S03]  /*a1d0*/  FFMA.FTZ R52, R177, R60, -R109 ;  /* 0x0000003cb1347223 */ /* 0x020fc6000001086d */
[----:B------:R-:W5:Y:S04]  /*a1e0*/  MUFU.EX2 R177, R53 ;  /* 0x0000003500b17308 */ /* 0x000f680000000800 */
[----:B------:R2:W3:Y:S01]  /*a1f0*/  MUFU.EX2 R176, R52 ;  /* 0x0000003400b07308 */ /* 0x0004e20000000800 */
[C---:B------:R-:W-:Y:S08]  /*a200*/  HMMA.16816.F32.BF16 R4, R32.reuse, R54, R4 ;  /* 0x000000362004723c */ /* 0x040ff00000041804 */
[C---:B-1----:R-:W-:Y:S01]  /*a210*/  HMMA.16816.F32.BF16 R44, R32.reuse, R36, R44 ;  /* 0x00000024202c723c */ /* 0x042fe2000004182c */
[----:B------:R-:W-:Y:S01]  /*a220*/  FFMA.FTZ R193, R193, R60, -R115 ;  /* 0x0000003cc1c17223 */ /* 0x000fe20000010873 */
[----:B--2---:R-:W-:Y:S06]  /*a230*/  LDSM.16.MT88.4 R52, [R104+0xd000] ;  /* 0x00d000006834783b */ /* 0x004fec0000004200 */
[----:B------:R-:W-:Y:S01]  /*a240*/  HMMA.16816.F32.BF16 R40, R32, R38, R40 ;  /* 0x000000262028723c */ /* 0x000fe20000041828 */
[----:B----4-:R-:W-:Y:S01]  /*a250*/  F2FP.BF16.F32.PACK_AB R32, R174, R175 ;  /* 0x000000afae20723e */ /* 0x010fe200000010ff */
[----:B------:R-:W1:Y:S01]  /*a260*/  LDSM.16.MT88.4 R36, [R91+0x2800] ;  /* 0x002800005b24783b */ /* 0x000e620000004200 */
[----:B------:R-:W-:-:S02]  /*a270*/  F2FP.BF16.F32.PACK_AB R34, R179, R163 ;  /* 0x000000a3b322723e */ /* 0x000fc400000010ff */
[----:B-----5:R-:W-:Y:S02]  /*a280*/  F2FP.BF16.F32.PACK_AB R33, R177, R178 ;  /* 0x000000b2b121723e */ /* 0x020fe400000010ff */
[----:B---3--:R-:W-:-:S07]  /*a290*/  F2FP.BF16.F32.PACK_AB R35, R180, R176 ;  /* 0x000000b0b423723e */ /* 0x008fce00000010ff */
[----:B------:R-:W-:Y:S01]  /*a2a0*/  HMMA.16816.F32.BF16 R24, R32, R28, R24 ;  /* 0x0000001c2018723c */ /* 0x000fe20000041818 */
[----:B------:R-:W-:-:S07]  /*a2b0*/  FFMA.FTZ R28, R184, R60, -R115 ;  /* 0x0000003cb81c7223 */ /* 0x000fce0000010873 */
[C---:B------:R-:W-:Y:S01]  /*a2c0*/  HMMA.16816.F32.BF16 R16, R32.reuse, R48, R16 ;  /* 0x000000302010723c */ /* 0x040fe20000041810 */
[-C--:B------:R-:W-:Y:S02]  /*a2d0*/  FFMA.FTZ R48, R183, R60.reuse, -R115 ;  /* 0x0000003cb7307223 */ /* 0x080fe40000010873 */
[----:B------:R2:W-:Y:S05]  /*a2e0*/  MUFU.EX2 R183, R28 ;  /* 0x0000001c00b77308 */ /* 0x0005ea0000000800 */
[----:B------:R-:W-:Y:S01]  /*a2f0*/  HMMA.16816.F32.BF16 R20, R32, R30, R20 ;  /* 0x0000001e2014723c */ /* 0x000fe20000041814 */
[----:B------:R-:W-:-:S07]  /*a300*/  FFMA.FTZ R49, R186, R60, -R109 ;  /* 0x0000003cba317223 */ /* 0x000fce000001086d */
[C---:B------:R-:W-:Y:S01]  /*a310*/  HMMA.16816.F32.BF16 R12, R32.reuse, R50, R12 ;  /* 0x00000032200c723c */ /* 0x040fe2000004180c */
[----:B--2---:R-:W2:Y:S01]  /*a320*/  LDSM.16.MT88.4 R28, [R102+0xd000] ;  /* 0x00d00000661c783b */ /* 0x004ea20000004200 */
[-C--:B------:R-:W-:Y:S02]  /*a330*/  FFMA.FTZ R50, R187, R60.reuse, -R115 ;  /* 0x0000003cbb327223 */ /* 0x080fe40000010873 */
        /* <DEDUP_REMOVED lines=11> */
[----:B------:R-:W2:Y:S01]  /*a3f0*/  MUFU.EX2 R193, R193 ;  /* 0x000000c100c17308 */ /* 0x000ea20000000800 */
[C---:B------:R-:W-:Y:S08]  /*a400*/  HMMA.16816.F32.BF16 R4, R32.reuse, R58, R4 ;  /* 0x0000003a2004723c */ /* 0x040ff00000041804 */
[----:B-1----:R-:W-:Y:S01]  /*a410*/  HMMA.16816.F32.BF16 R44, R32, R36, R44 ;  /* 0x00000024202c723c */ /* 0x002fe2000004182c */
[----:B------:R-:W-:-:S07]  /*a420*/  FFMA.FTZ R196, R204, R60, -R115 ;  /* 0x0000003cccc47223 */ /* 0x000fce0000010873 */
[----:B------:R-:W-:Y:S01]  /*a430*/  HMMA.16816.F32.BF16 R40, R32, R38, R40 ;  /* 0x000000262028723c */ /* 0x000fe20000041828 */
[----:B------:R-:W1:Y:S01]  /*a440*/  LDSM.16.MT88.4 R36, [R91+0x3000] ;  /* 0x003000005b24783b */ /* 0x000e620000004200 */
[----:B-----5:R-:W-:Y:S02]  /*a450*/  F2FP.BF16.F32.PACK_AB R32, R183, R184 ;  /* 0x000000b8b720723e */ /* 0x020fe400000010ff */
[----:B------:R-:W-:Y:S01]  /*a460*/  F2FP.BF16.F32.PACK_AB R34, R186, R187 ;  /* 0x000000bbba22723e */ /* 0x000fe200000010ff */
[----:B------:R-:W-:Y:S01]  /*a470*/  FFMA.FTZ R197, R203, R60, -R115 ;  /* 0x0000003ccbc57223 */ /* 0x000fe20000010873 */
[----:B------:R-:W-:Y:S01]  /*a480*/  F2FP.BF16.F32.PACK_AB R33, R192, R185 ;  /* 0x000000b9c021723e */ /* 0x000fe200000010ff */
[----:B----4-:R-:W-:Y:S01]  /*a490*/  LDSM.16.MT88.4 R56, [R103+0x3800] ;  /* 0x003800006738783b */ /* 0x010fe20000004200 */
[----:B--2---:R-:W-:-:S07]  /*a4a0*/  F2FP.BF16.F32.PACK_AB R35, R193, R191 ;  /* 0x000000bfc123723e */ /* 0x004fce00000010ff */
[C---:B------:R-:W-:Y:S08]  /*a4b0*/  HMMA.16816.F32.BF16 R16, R32.reuse, R28, R16 ;  /* 0x0000001c2010723c */ /* 0x040ff00000041810 */
[C---:B------:R-:W-:Y:S01]  /*a4c0*/  HMMA.16816.F32.BF16 R12, R32.reuse, R30, R12 ;  /* 0x0000001e200c723c */ /* 0x040fe2000004180c */
[----:B------:R-:W2:Y:S07]  /*a4d0*/  LDSM.16.MT88.4 R28, [R104+0xd800] ;  /* 0x00d80000681c783b */ /* 0x000eae0000004200 */
[C---:B------:R-:W-:Y:S08]  /*a4e0*/  HMMA.16816.F32.BF16 R24, R32.reuse, R52, R24 ;  /* 0x000000342018723c */ /* 0x040ff00000041818 */
[----:B------:R-:W-:Y:S01]  /*a4f0*/  HMMA.16816.F32.BF16 R20, R32, R54, R20 ;  /* 0x000000362014723c */ /* 0x000fe20000041814 */
[----:B------:R-:W4:Y:S01]  /*a500*/  LDSM.16.MT88.4 R52, [R102+0xd800] ;  /* 0x00d800006634783b */ /* 0x000f220000004200 */
[----:B------:R-:W-:-:S06]  /*a510*/  FFMA.FTZ R204, R202, R60, -R109 ;  /* 0x0000003ccacc7223 */ /* 0x000fcc000001086d */
[----:B---3--:R-:W-:Y:S01]  /*a520*/  HMMA.16816.F32.BF16 R8, R32, R48, R8 ;  /* 0x000000302008723c */ /* 0x008fe20000041808 */
[-CC-:B------:R-:W-:Y:S01]  /*a530*/  FFMA.FTZ R48, R201, R60.reuse, -R109.reuse ;  /* 0x0000003cc9307223 */ /* 0x180fe2000001086d */
[-C--:B------:R-:W-:Y:S01]  /*a540*/  FFMA.FTZ R49, R200, R60.reuse, -R109 ;  /* 0x0000003cc8317223 */ /* 0x080fe2000001086d */
[-CC-:B------:R-:W-:Y:S01]  /*a550*/  FFMA.FTZ R206, R206, R60.reuse, -R115.reuse ;  /* 0x0000003ccece7223 */ /* 0x180fe20000010873 */
[-C--:B------:R-:W-:Y:S01]  /*a560*/  FFMA.FTZ R205, R205, R60.reuse, -R115 ;  /* 0x0000003ccdcd7223 */ /* 0x080fe20000010873 */
[----:B------:R3:W-:Y:S04]  /*a570*/  MUFU.EX2 R200, R48 ;  /* 0x0000003000c87308 */ /* 0x0007e80000000800 */
[----:B------:R-:W-:Y:S04]  /*a580*/  MUFU.EX2 R203, R206 ;  /* 0x000000ce00cb7308 */ /* 0x000fe80000000800 */
[----:B------:R-:W5:Y:S01]  /*a590*/  MUFU.EX2 R197, R197 ;  /* 0x000000c500c57308 */ /* 0x000f620000000800 */
[----:B---3--:R-:W-:-:S03]  /*a5a0*/  FFMA.FTZ R48, R199, R60, -R109 ;  /* 0x0000003cc7307223 */ /* 0x008fc6000001086d */
[----:B------:R-:W-:Y:S04]  /*a5b0*/  MUFU.EX2 R196, R196 ;  /* 0x000000c400c47308 */ /* 0x000fe80000000800 */
[----:B------:R-:W-:Y:S04]  /*a5c0*/  MUFU.EX2 R201, R205 ;  /* 0x000000cd00c97308 */ /* 0x000fe80000000800 */
[----:B------:R-:W3:Y:S04]  /*a5d0*/  MUFU.EX2 R199, R49 ;  /* 0x0000003100c77308 */ /* 0x000ee80000000800 */
[----:B------:R-:W-:Y:S04]  /*a5e0*/  MUFU.EX2 R202, R48 ;  /* 0x0000003000ca7308 */ /* 0x000fe80000000800 */
[----:B------:R-:W2:Y:S01]  /*a5f0*/  MUFU.EX2 R204, R204 ;  /* 0x000000cc00cc7308 */ /* 0x000ea20000000800 */
[----:B-1----:R-:W-:Y:S01]  /*a600*/  HMMA.16816.F32.BF16 R44, R32, R36, R44 ;  /* 0x00000024202c723c */ /* 0x002fe2000004182c */
[----:B-----5:R-:W-:-:S02]  /*a610*/  F2FP.BF16.F32.PACK_AB R36, R197, R203 ;  /* 0x000000cbc524723e */ /* 0x020fc400000010ff */
[----:B---3--:R-:W-:-:S05]  /*a620*/  F2FP.BF16.F32.PACK_AB R37, R199, R200 ;  /* 0x000000c8c725723e */ /* 0x008fca00000010ff */
[----:B------:R-:W-:Y:S01]  /*a630*/  HMMA.16816.F32.BF16 R40, R32, R38, R40 ;  /* 0x000000262028723c */ /* 0x000fe20000041828 */
[----:B------:R-:W-:Y:S02]  /*a640*/  F2FP.BF16.F32.PACK_AB R38, R201, R196 ;  /* 0x000000c4c926723e */ /* 0x000fe400000010ff */
[----:B--2---:R-:W-:-:S05]  /*a650*/  F2FP.BF16.F32.PACK_AB R39, R204, R202 ;  /* 0x000000cacc27723e */ /* 0x004fca00000010ff */
[----:B------:R-:W-:Y:S01]  /*a660*/  HMMA.16816.F32.BF16 R4, R32, R50, R4 ;  /* 0x000000322004723c */ /* 0x000fe20000041804 */
[----:B------:R-:W1:Y:S01]  /*a670*/  LDSM.16.MT88.4 R48, [R91+0x3800] ;  /* 0x003800005b30783b */ /* 0x000e620000004200 */
[----:B------:R-:W-:-:S03]  /*a680*/  FFMA.FTZ R198, R198, R60, -R115 ;  /* 0x0000003cc6c67223 */ /* 0x000fc60000010873 */
[----:B------:R-:W-:Y:S03]  /*a690*/  LDSM.16.MT88.4 R32, [R104+0xe000] ;  /* 0x00e000006820783b */ /* 0x000fe60000004200 */
[----:B------:R-:W-:Y:S01]  /*a6a0*/  HMMA.16816.F32.BF16 R24, R36, R28, R24 ;  /* 0x0000001c2418723c */ /* 0x000fe20000041818 */
[----:B------:R-:W-:-:S07]  /*a6b0*/  FFMA.FTZ R28, R195, R60, -R115 ;  /* 0x0000003cc31c7223 */ /* 0x000fce0000010873 */
[----:B----4-:R-:W-:Y:S01]  /*a6c0*/  HMMA.16816.F32.BF16 R16, R36, R52, R16 ;  /* 0x000000342410723c */ /* 0x010fe20000041810 */
[-C--:B------:R-:W-:Y:S02]  /*a6d0*/  FFMA.FTZ R52, R194, R60.reuse, -R115 ;  /* 0x0000003cc2347223 */ /* 0x080fe40000010873 */
[----:B------:R2:W-:Y:S01]  /*a6e0*/  MUFU.EX2 R194, R28 ;  /* 0x0000001c00c27308 */ /* 0x0005e20000000800 */
[----:B------:R-:W-:-:S04]  /*a6f0*/  FFMA.FTZ R53, R189, R60, -R109 ;  /* 0x0000003cbd357223 */ /* 0x000fc8000001086d */
[C---:B------:R-:W-:Y:S08]  /*a700*/  HMMA.16816.F32.BF16 R20, R36.reuse, R30, R20 ;  /* 0x0000001e2414723c */ /* 0x040ff00000041814 */
[----:B------:R-:W-:Y:S01]  /*a710*/  HMMA.16816.F32.BF16 R12, R36, R54, R12 ;  /* 0x00000036240c723c */ /* 0x000fe2000004180c */
[----:B--2---:R-:W2:Y:S01]  /*a720*/  LDSM.16.MT88.4 R28, [R102+0xe000] ;  /* 0x00e00000661c783b */ /* 0x004ea20000004200 */
        /* <DEDUP_REMOVED lines=14> */
[C---:B-1----:R-:W-:Y:S01]  /*a810*/  HMMA.16816.F32.BF16 R44, R36.reuse, R48, R44 ;  /* 0x00000030242c723c */ /* 0x042fe2000004182c */
[----:B------:R-:W-:Y:S01]  /*a820*/  FFMA.FTZ R162, R162, R60, -R115 ;  /* 0x0000003ca2a27223 */ /* 0x000fe20000010873 */
[----:B----4-:R-:W-:Y:S06]  /*a830*/  LDSM.16.MT88.4 R56, [R103+0x4800] ;  /* 0x004800006738783b */ /* 0x010fec0000004200 */
        /* <DEDUP_REMOVED lines=8> */
[----:B------:R-:W-:-:S03]  /*a8c0*/  FFMA.FTZ R29, R160, R60, -R115 ;  /* 0x0000003ca01d7223 */ /* 0x000fc60000010873 */
[----:B------:R2:W-:Y:S03]  /*a8d0*/  MUFU.EX2 R160, R28 ;  /* 0x0000001c00a07308 */ /* 0x0005e60000000800 */
[----:B---3--:R-:W-:Y:S01]  /*a8e0*/  HMMA.16816.F32.BF16 R8, R36, R52, R8 ;  /* 0x000000342408723c */ /* 0x008fe20000041808 */
[-C--:B------:R-:W-:Y:S01]  /*a8f0*/  FFMA.FTZ R52, R158, R60.reuse, -R109 ;  /* 0x0000003c9e347223 */ /* 0x080fe2000001086d */
[----:B--2---:R-:W-:-:S06]  /*a900*/  FFMA.FTZ R28, R159, R60, -R115 ;  /* 0x0000003c9f1c7223 */ /* 0x004fcc0000010873 */
[C---:B------:R-:W-:Y:S01]  /*a910*/  HMMA.16816.F32.BF16 R12, R36.reuse, R30, R12 ;  /* 0x0000001e240c723c */ /* 0x040fe2000004180c */
[----:B------:R-:W-:Y:S04]  /*a920*/  MUFU.EX2 R159, R29 ;  /* 0x0000001d009f7308 */ /* 0x000fe80000000800 */
[----:B------:R2:W3:Y:S03]  /*a930*/  MUFU.EX2 R158, R28 ;  /* 0x0000001c009e7308 */ /* 0x0004e60000000800 */
[C---:B------:R-:W-:Y:S01]  /*a940*/  HMMA.16816.F32.BF16 R24, R36.reuse, R32, R24 ;  /* 0x000000202418723c */ /* 0x040fe20000041818 */
[----:B--2---:R-:W2:Y:S07]  /*a950*/  LDSM.16.MT88.4 R28, [R102+0xe800] ;  /* 0x00e80000661c783b */ /* 0x004eae0000004200 */
[----:B------:R-:W-:Y:S01]  /*a960*/  HMMA.16816.F32.BF16 R20, R36, R34, R20 ;  /* 0x000000222414723c */ /* 0x000fe20000041814 */
[----:B------:R-:W4:Y:S01]  /*a970*/  LDSM.16.MT88.4 R32, [R104+0xe800] ;  /* 0x00e800006820783b */ /* 0x000f220000004200 */
[----:B------:R5:W-:Y:S01]  /*a980*/  MUFU.EX2 R161, R162 ;  /* 0x000000a200a17308 */ /* 0x000be20000000800 */
[----:B------:R-:W-:-:S03]  /*a990*/  FFMA.FTZ R53, R157, R60, -R109 ;  /* 0x0000003c9d357223 */ /* 0x000fc6000001086d */
[----:B------:R1:W-:Y:S01]  /*a9a0*/  MUFU.EX2 R157, R52 ;  /* 0x00000034009d7308 */ /* 0x0003e20000000800 */
[-CC-:B-----5:R-:W-:Y:S01]  /*a9b0*/  FFMA.FTZ R162, R155, R60.reuse, -R109.reuse ;  /* 0x0000003c9ba27223 */ /* 0x1a0fe2000001086d */
[----:B-1----:R-:W-:Y:S02]  /*a9c0*/  FFMA.FTZ R52, R156, R60, -R109 ;  /* 0x0000003c9c347223 */ /* 0x002fe4000001086d */
[----:B------:R-:W1:Y:S04]  /*a9d0*/  MUFU.EX2 R156, R53 ;  /* 0x00000035009c7308 */ /* 0x000e680000000800 */
[----:B------:R5:W-:Y:S04]  /*a9e0*/  MUFU.EX2 R155, R52 ;  /* 0x00000034009b7308 */ /* 0x000be80000000800 */
[----:B------:R-:W2:Y:S01]  /*a9f0*/  MUFU.EX2 R162, R162 ;  /* 0x000000a200a27308 */ /* 0x000ea20000000800 */
[----:B------:R-:W-:Y:S01]  /*aa00*/  HMMA.16816.F32.BF16 R4, R36, R54, R4 ;  /* 0x000000362404723c */ /* 0x000fe20000041804 */
[----:B---3--:R-:W-:-:S02]  /*aa10*/  F2FP.BF16.F32.PACK_AB R54, R158, R159 ;  /* 0x0000009f9e36723e */ /* 0x008fc400000010ff */
[----:B-1----:R-:W-:Y:S02]  /*aa20*/  F2FP.BF16.F32.PACK_AB R53, R156, R157 ;  /* 0x0000009d9c35723e */ /* 0x002fe400000010ff */
[----:B-----5:R-:W-:Y:S02]  /*aa30*/  F2FP.BF16.F32.PACK_AB R52, R160, R161 ;  /* 0x000000a1a034723e */ /* 0x020fe400000010ff */
[----:B--2---:R-:W-:Y:S01]  /*aa40*/  F2FP.BF16.F32.PACK_AB R55, R162, R155 ;  /* 0x0000009ba237723e */ /* 0x004fe200000010ff */
[C---:B------:R-:W-:Y:S08]  /*aa50*/  HMMA.16816.F32.BF16 R44, R36.reuse, R48, R44 ;  /* 0x00000030242c723c */ /* 0x040ff0000004182c */
[----:B------:R-:W-:Y:S01]  /*aa60*/  HMMA.16816.F32.BF16 R40, R36, R50, R40 ;  /* 0x000000322428723c */ /* 0x000fe20000041828 */
[----:B------:R-:W1:Y:S04]  /*aa70*/  LDSM.16.MT88.4 R48, [R91+0x4800] ;  /* 0x004800005b30783b */ /* 0x000e680000004200 */
[----:B------:R-:W2:Y:S03]  /*aa80*/  LDSM.16.MT88.4 R36, [R104+0xf000] ;  /* 0x00f000006824783b */ /* 0x000ea60000004200 */
[----:B------:R-:W-:Y:S01]  /*aa90*/  HMMA.16816.F32.BF16 R16, R52, R28, R16 ;  /* 0x0000001c3410723c */ /* 0x000fe20000041810 */
[-C--:B------:R-:W-:Y:S01]  /*aaa0*/  FFMA.FTZ R28, R149, R60.reuse, -R115 ;  /* 0x0000003c951c7223 */ /* 0x080fe20000010873 */
[----:B------:R-:W-:-:S06]  /*aab0*/  FFMA.FTZ R29, R140, R60, -R109 ;  /* 0x0000003c8c1d7223 */ /* 0x000fcc000001086d */
[C---:B------:R-:W-:Y:S01]  /*aac0*/  HMMA.16816.F32.BF16 R12, R52.reuse, R30, R12 ;  /* 0x0000001e340c723c */ /* 0x040fe2000004180c */
[-C--:B------:R-:W-:Y:S02]  /*aad0*/  FFMA.FTZ R30, R143, R60.reuse, -R115 ;  /* 0x0000003c8f1e7223 */ /* 0x080fe40000010873 */
[----:B------:R3:W-:Y:S05]  /*aae0*/  MUFU.EX2 R143, R28 ;  /* 0x0000001c008f7308 */ /* 0x0007ea0000000800 */
[----:B----4-:R-:W-:Y:S01]  /*aaf0*/  HMMA.16816.F32.BF16 R24, R52, R32, R24 ;  /* 0x000000203418723c */ /* 0x010fe20000041818 */
[----:B------:R-:W-:Y:S01]  /*ab00*/  MUFU.EX2 R140, R30 ;  /* 0x0000001e008c7308 */ /* 0x000fe20000000800 */
[----:B---3--:R-:W-:-:S06]  /*ab10*/  FFMA.FTZ R28, R142, R60, -R109 ;  /* 0x0000003c8e1c7223 */ /* 0x008fcc000001086d */
[C---:B------:R-:W-:Y:S01]  /*ab20*/  HMMA.16816.F32.BF16 R20, R52.reuse, R34, R20 ;  /* 0x000000223414723c */ /* 0x040fe20000041814 */
[----:B------:R-:W3:Y:S01]  /*ab30*/  LDSM.16.MT88.4 R32, [R102+0xf000] ;  /* 0x00f000006620783b */ /* 0x000ee20000004200 */
[----:B------:R-:W-:Y:S06]  /*ab40*/  MUFU.EX2 R142, R29 ;  /* 0x0000001d008e7308 */ /* 0x000fec0000000800 */
[----:B------:R-:W-:Y:S01]  /*ab50*/  HMMA.16816.F32.BF16 R8, R52, R56, R8 ;  /* 0x000000383408723c */ /* 0x000fe20000041808 */
[-C--:B------:R-:W-:Y:S02]  /*ab60*/  FFMA.FTZ R56, R141, R60.reuse, -R109 ;  /* 0x0000003c8d387223 */ /* 0x080fe4000001086d */
[----:B------:R4:W-:Y:S01]  /*ab70*/  MUFU.EX2 R141, R28 ;  /* 0x0000001c008d7308 */ /* 0x0009e20000000800 */
[-CC-:B------:R-:W-:Y:S01]  /*ab80*/  FFMA.FTZ R153, R153, R60.reuse, -R115.reuse ;  /* 0x0000003c99997223 */ /* 0x180fe20000010873 */
[-C--:B------:R-:W-:Y:S01]  /*ab90*/  FFMA.FTZ R152, R152, R60.reuse, -R115 ;  /* 0x0000003c98987223 */ /* 0x080fe20000010873 */
[----:B----4-:R-:W4:Y:S02]  /*aba0*/  LDSM.16.MT88.4 R28, [R103+0x5000] ;  /* 0x00500000671c783b */ /* 0x010f240000004200 */
[----:B------:R5:W-:Y:S04]  /*abb0*/  MUFU.EX2 R149, R153 ;  /* 0x0000009900957308 */ /* 0x000be80000000800 */
[----:B------:R-:W2:Y:S01]  /*abc0*/  MUFU.EX2 R152, R152 ;  /* 0x0000009800987308 */ /* 0x000ea20000000800 */
[----:B-----5:R-:W-:-:S03]  /*abd0*/  FFMA.FTZ R153, R139, R60, -R109 ;  /* 0x0000003c8b997223 */ /* 0x020fc6000001086d */
[----:B------:R-:W-:Y:S04]  /*abe0*/  MUFU.EX2 R139, R56 ;  /* 0x00000038008b7308 */ /* 0x000fe80000000800 */
[----:B------:R-:W5:Y:S01]  /*abf0*/  MUFU.EX2 R153, R153 ;  /* 0x0000009900997308 */ /* 0x000f620000000800 */
[----:B------:R-:W-:Y:S01]  /*ac00*/  HMMA.16816.F32.BF16 R4, R52, R58, R4 ;  /* 0x0000003a3404723c */ /* 0x000fe20000041804 */
[----:B------:R-:W-:-:S07]  /*ac10*/  FADD.FTZ R107, R108, R107 ;  /* 0x0000006b6c6b7221 */ /* 0x000fce0000010000 */
[----:B-1----:R-:W-:Y:S01]  /*ac20*/  HMMA.16816.F32.BF16 R44, R52, R48, R44 ;  /* 0x00000030342c723c */ /* 0x002fe2000004182c */
[----:B------:R-:W-:Y:S01]  /*ac30*/  FADD.FTZ R107, R106, R107 ;  /* 0x0000006b6a6b7221 */ /* 0x000fe20000010000 */
[-CC-:B------:R-:W-:Y:S01]  /*ac40*/  FFMA.FTZ R73, R73, R60.reuse, -R115.reuse ;  /* 0x0000003c49497223 */ /* 0x180fe20000010873 */
[-C--:B------:R-:W-:Y:S01]  /*ac50*/  FFMA.FTZ R66, R66, R60.reuse, -R115 ;  /* 0x0000003c42427223 */ /* 0x080fe20000010873 */
[----:B------:R-:W-:-:S04]  /*ac60*/  FFMA.FTZ R68, R68, R60, -R109 ;  /* 0x0000003c44447223 */ /* 0x000fc8000001086d */
[----:B------:R-:W-:Y:S01]  /*ac70*/  HMMA.16816.F32.BF16 R40, R52, R50, R40 ;  /* 0x000000323428723c */ /* 0x000fe20000041828 */
[----:B------:R-:W1:Y:S01]  /*ac80*/  LDSM.16.MT88.4 R48, [R91+0x5000] ;  /* 0x005000005b30783b */ /* 0x000e620000004200 */
[----:B--2---:R-:W-:Y:S02]  /*ac90*/  F2FP.BF16.F32.PACK_AB R52, R149, R152 ;  /* 0x000000989534723e */ /* 0x004fe400000010ff */
[----:B------:R-:W-:Y:S01]  /*aca0*/  F2FP.BF16.F32.PACK_AB R54, R140, R143 ;  /* 0x0000008f8c36723e */ /* 0x000fe200000010ff */
[----:B------:R-:W-:Y:S01]  /*acb0*/  FADD.FTZ R112, R113, R112 ;  /* 0x0000007071707221 */ /* 0x000fe20000010000 */
[----:B------:R-:W-:Y:S01]  /*acc0*/  F2FP.BF16.F32.PACK_AB R53, R141, R142 ;  /* 0x0000008e8d35723e */ /* 0x000fe200000010ff */
[-C--:B------:R-:W-:Y:S01]  /*acd0*/  FFMA.FTZ R72, R72, R60.reuse, -R115 ;  /* 0x0000003c48487223 */ /* 0x080fe20000010873 */
[----:B-----5:R-:W-:Y:S01]  /*ace0*/  F2FP.BF16.F32.PACK_AB R55, R153, R139 ;  /* 0x0000008b9937723e */ /* 0x020fe200000010ff */
[----:B------:R-:W-:Y:S01]  /*acf0*/  FADD.FTZ R105, R105, R107 ;  /* 0x0000006b69697221 */ /* 0x000fe20000010000 */
[----:B------:R-:W-:Y:S01]  /*ad00*/  FFMA.FTZ R82, R82, R60, -R115 ;  /* 0x0000003c52527223 */ /* 0x000fe20000010873 */
[----:B------:R-:W-:Y:S02]  /*ad10*/  LDSM.16.MT88.4 R56, [R102+0x10000] ;  /* 0x010000006638783b */ /* 0x000fe40000004200 */
[----:B------:R-:W-:-:S02]  /*ad20*/  FADD.FTZ R105, R119, R105 ;  /* 0x0000006977697221 */ /* 0x000fc40000010000 */
[----:B------:R-:W-:Y:S01]  /*ad30*/  HMMA.16816.F32.BF16 R24, R52, R36, R24 ;  /* 0x000000243418723c */ /* 0x000fe20000041818 */
[-CC-:B------:R-:W-:Y:S01]  /*ad40*/  FFMA.FTZ R36, R65, R60.reuse, -R115.reuse ;  /* 0x0000003c41247223 */ /* 0x180fe20000010873 */
[----:B------:R-:W-:Y:S01]  /*ad50*/  FFMA.FTZ R65, R74, R60, -R115 ;  /* 0x0000003c4a417223 */ /* 0x000fe20000010873 */
[----:B------:R-:W-:-:S05]  /*ad60*/  FADD.FTZ R118, R118, R105 ;  /* 0x0000006976767221 */ /* 0x000fca0000010000 */
[C---:B---3--:R-:W-:Y:S01]  /*ad70*/  HMMA.16816.F32.BF16 R16, R52.reuse, R32, R16 ;  /* 0x000000203410723c */ /* 0x048fe20000041810 */
[----:B------:R2:W-:Y:S07]  /*ad80*/  MUFU.EX2 R74, R36 ;  /* 0x00000024004a7308 */ /* 0x0005ee0000000800 */
[C---:B------:R-:W-:Y:S01]  /*ad90*/  HMMA.16816.F32.BF16 R12, R52.reuse, R34, R12 ;  /* 0x00000022340c723c */ /* 0x040fe2000004180c */
[----:B------:R-:W3:Y:S07]  /*ada0*/  LDSM.16.MT88.4 R32, [R104+0xf800] ;  /* 0x00f800006820783b */ /* 0x000eee0000004200 */
[----:B----4-:R-:W-:Y:S01]  /*adb0*/  HMMA.16816.F32.BF16 R8, R52, R28, R8 ;  /* 0x0000001c3408723c */ /* 0x010fe20000041808 */
[-CC-:B------:R-:W-:Y:S01]  /*adc0*/  FFMA.FTZ R29, R64, R60.reuse, -R109.reuse ;  /* 0x0000003c401d7223 */ /* 0x180fe2000001086d */
[-CC-:B------:R-:W-:Y:S01]  /*add0*/  FFMA.FTZ R28, R61, R60.reuse, -R109.reuse ;  /* 0x0000003c3d1c7223 */ /* 0x180fe2000001086d */
[----:B------:R-:W-:Y:S01]  /*ade0*/  MUFU.EX2 R64, R73 ;  /* 0x0000004900407308 */ /* 0x000fe20000000800 */
[----:B------:R-:W-:Y:S01]  /*adf0*/  FFMA.FTZ R61, R69, R60, -R109 ;  /* 0x0000003c453d7223 */ /* 0x000fe2000001086d */
[----:B------:R-:W-:-:S03]  /*ae00*/  FADD.FTZ R118, R117, R118 ;  /* 0x0000007675767221 */ /* 0x000fc60000010000 */
[C---:B------:R-:W-:Y:S01]  /*ae10*/  HMMA.16816.F32.BF16 R20, R52.reuse, R38, R20 ;  /* 0x000000263414723c */ /* 0x040fe20000041814 */
[----:B--2---:R-:W2:Y:S01]  /*ae20*/  LDSM.16.MT88.4 R36, [R102+0xf800] ;  /* 0x00f800006624783b */ /* 0x004ea20000004200 */
[----:B------:R-:W-:Y:S04]  /*ae30*/  MUFU.EX2 R73, R29 ;  /* 0x0000001d00497308 */ /* 0x000fe80000000800 */
[----:B------:R4:W-:Y:S02]  /*ae40*/  MUFU.EX2 R69, R28 ;  /* 0x0000001c00457308 */ /* 0x0009e40000000800 */
[----:B------:R-:W-:Y:S01]  /*ae50*/  HMMA.16816.F32.BF16 R4, R52, R30, R4 ;  /* 0x0000001e3404723c */ /* 0x000fe20000041804 */
[----:B------:R-:W-:Y:S01]  /*ae60*/  FADD.FTZ R116, R116, R118 ;  /* 0x0000007674747221 */ /* 0x000fe20000010000 */
[----:B------:R-:W-:Y:S01]  /*ae70*/  FADD.FTZ R112, R111, R112 ;  /* 0x000000706f707221 */ /* 0x000fe20000010000 */
[----:B----4-:R-:W4:Y:S02]  /*ae80*/  LDSM.16.MT88.4 R28, [R103+0x5800] ;  /* 0x00580000671c783b */ /* 0x010f240000004200 */
[----:B------:R-:W-:Y:S01]  /*ae90*/  FADD.FTZ R116, R114, R116 ;  /* 0x0000007472747221 */ /* 0x000fe20000010000 */
[----:B------:R-:W5:Y:S01]  /*aea0*/  MUFU.EX2 R66, R66 ;  /* 0x0000004200427308 */ /* 0x000f620000000800 */
[----:B------:R-:W-:-:S02]  /*aeb0*/  FADD.FTZ R112, R110, R112 ;  /* 0x000000706e707221 */ /* 0x000fc40000010000 */
[----:B------:R-:W-:Y:S01]  /*aec0*/  FADD.FTZ R129, R129, R116 ;  /* 0x0000007481817221 */ /* 0x000fe20000010000 */
[----:B------:R-:W3:Y:S04]  /*aed0*/  MUFU.EX2 R65, R65 ;  /* 0x0000004100417308 */ /* 0x000ee80000000800 */
[----:B------:R-:W-:Y:S04]  /*aee0*/  MUFU.EX2 R61, R61 ;  /* 0x0000003d003d7308 */ /* 0x000fe80000000800 */
[----:B------:R-:W2:Y:S01]  /*aef0*/  MUFU.EX2 R68, R68 ;  /* 0x0000004400447308 */ /* 0x000ea20000000800 */
[----:B------:R-:W-:Y:S01]  /*af00*/  FADD.FTZ R129, R128, R129 ;  /* 0x0000008180817221 */ /* 0x000fe20000010000 */
[----:B------:R-:W-:Y:S01]  /*af10*/  FADD.FTZ R127, R127, R112 ;  /* 0x000000707f7f7221 */ /* 0x000fe20000010000 */
[----:B-1----:R-:W-:Y:S02]  /*af20*/  HMMA.16816.F32.BF16 R44, R52, R48, R44 ;  /* 0x00000030342c723c */ /* 0x002fe4000004182c */
[----:B------:R-:W-:Y:S01]  /*af30*/  FADD.FTZ R130, R130, R129 ;  /* 0x0000008182827221 */ /* 0x000fe20000010000 */
[----:B------:R-:W-:-:S05]  /*af40*/  FADD.FTZ R127, R126, R127 ;  /* 0x0000007f7e7f7221 */ /* 0x000fca0000010000 */
[----:B------:R-:W-:Y:S01]  /*af50*/  HMMA.16816.F32.BF16 R40, R52, R50, R40 ;  /* 0x000000323428723c */ /* 0x000fe20000041828 */
[----:B------:R-:W1:Y:S01]  /*af60*/  LDSM.16.MT88.4 R52, [R91+0x5800] ;  /* 0x005800005b34783b */ /* 0x000e620000004200 */
[----:B------:R-:W-:Y:S01]  /*af70*/  FADD.FTZ R130, R136, R130 ;  /* 0x0000008288827221 */ /* 0x000fe20000010000 */
[----:B-----5:R-:W-:Y:S01]  /*af80*/  F2FP.BF16.F32.PACK_AB R48, R74, R66 ;  /* 0x000000424a30723e */ /* 0x020fe200000010ff */
[----:B------:R-:W-:Y:S01]  /*af90*/  FADD.FTZ R127, R125, R127 ;  /* 0x0000007f7d7f7221 */ /* 0x000fe20000010000 */
        /* <DEDUP_REMOVED lines=13> */
[----:B------:R-:W-:-:S05]  /*b070*/  FADD.FTZ R122, R121, R122 ;  /* 0x0000007a797a7221 */ /* 0x000fca0000010000 */
[----:B------:R-:W-:Y:S01]  /*b080*/  HMMA.16816.F32.BF16 R16, R48, R36, R16 ;  /* 0x000000243010723c */ /* 0x000fe20000041810 */
[----:B------:R-:W-:Y:S02]  /*b090*/  FFMA.FTZ R36, R71, R60, -R115 ;  /* 0x0000003c47247223 */ /* 0x000fe40000010873 */
[----:B------:R3:W-:Y:S01]  /*b0a0*/  MUFU.EX2 R71, R72 ;  /* 0x0000004800477308 */ /* 0x0007e20000000800 */
[----:B------:R-:W-:-:S04]  /*b0b0*/  FADD.FTZ R151, R151, R134 ;  /* 0x0000008697977221 */ /* 0x000fc80000010000 */
[----:B----4-:R-:W-:Y:S01]  /*b0c0*/  HMMA.16816.F32.BF16 R8, R48, R28, R8 ;  /* 0x0000001c3008723c */ /* 0x010fe20000041808 */
[----:B------:R-:W-:Y:S01]  /*b0d0*/  FADD.FTZ R120, R120, R122 ;  /* 0x0000007a78787221 */ /* 0x000fe20000010000 */
[----:B------:R-:W-:-:S06]  /*b0e0*/  FFMA.FTZ R62, R62, R60, -R109 ;  /* 0x0000003c3e3e7223 */ /* 0x000fcc000001086d */
[----:B------:R-:W-:Y:S01]  /*b0f0*/  HMMA.16816.F32.BF16 R4, R48, R30, R4 ;  /* 0x0000001e3004723c */ /* 0x000fe20000041804 */
[----:B------:R-:W4:Y:S01]  /*b100*/  LDSM.16.MT88.4 R28, [R91+0x6000] ;  /* 0x006000005b1c783b */ /* 0x000f220000004200 */
[-C--:B---3--:R-:W-:Y:S02]  /*b110*/  FFMA.FTZ R72, R70, R60.reuse, -R115 ;  /* 0x0000003c46487223 */ /* 0x088fe40000010873 */
[----:B------:R3:W5:Y:S01]  /*b120*/  MUFU.EX2 R70, R36 ;  /* 0x0000002400467308 */ /* 0x0007620000000800 */
[-C--:B------:R-:W-:Y:S01]  /*b130*/  FFMA.FTZ R78, R78, R60.reuse, -R109 ;  /* 0x0000003c4e4e7223 */ /* 0x080fe2000001086d */
[----:B------:R-:W-:Y:S01]  /*b140*/  FADD.FTZ R151, R150, R151 ;  /* 0x0000009796977221 */ /* 0x000fe20000010000 */
[----:B------:R-:W-:Y:S01]  /*b150*/  FADD.FTZ R120, R133, R120 ;  /* 0x0000007885787221 */ /* 0x000fe20000010000 */
[----:B------:R-:W-:Y:S02]  /*b160*/  MUFU.EX2 R72, R72 ;  /* 0x0000004800487308 */ /* 0x000fe40000000800 */
[----:B------:R-:W-:Y:S01]  /*b170*/  FADD.FTZ R151, R154, R151 ;  /* 0x000000979a977221 */ /* 0x000fe20000010000 */
[----:B---3--:R-:W-:-:S02]  /*b180*/  FFMA.FTZ R36, R67, R60, -R109 ;  /* 0x0000003c43247223 */ /* 0x008fc4000001086d */
[----:B------:R3:W2:Y:S01]  /*b190*/  MUFU.EX2 R67, R82 ;  /* 0x0000005200437308 */ /* 0x0006a20000000800 */
[----:B------:R-:W-:-:S03]  /*b1a0*/  FADD.FTZ R132, R132, R120 ;  /* 0x0000007884847221 */ /* 0x000fc60000010000 */
[----:B------:R-:W-:Y:S04]  /*b1b0*/  MUFU.EX2 R62, R62 ;  /* 0x0000003e003e7308 */ /* 0x000fe80000000800 */
[----:B------:R-:W-:Y:S01]  /*b1c0*/  MUFU.EX2 R78, R78 ;  /* 0x0000004e004e7308 */ /* 0x000fe20000000800 */
[----:B---3--:R-:W-:-:S03]  /*b1d0*/  FFMA.FTZ R82, R63, R60, -R109 ;  /* 0x0000003c3f527223 */ /* 0x008fc6000001086d */
[----:B------:R3:W-:Y:S04]  /*b1e0*/  MUFU.EX2 R63, R36 ;  /* 0x00000024003f7308 */ /* 0x0007e80000000800 */
[----:B------:R-:W4:Y:S01]  /*b1f0*/  MUFU.EX2 R82, R82 ;  /* 0x0000005200527308 */ /* 0x000f220000000800 */
[----:B------:R-:W-:Y:S01]  /*b200*/  FADD.FTZ R178, R178, R151 ;  /* 0x00000097b2b27221 */ /* 0x000fe20000010000 */
[----:B------:R-:W-:Y:S01]  /*b210*/  FADD.FTZ R132, R131, R132 ;  /* 0x0000008483847221 */ /* 0x000fe20000010000 */
[C---:B------:R-:W-:Y:S02]  /*b220*/  HMMA.16816.F32.BF16 R12, R48.reuse, R38, R12 ;  /* 0x00000026300c723c */ /* 0x040fe4000004180c */
[----:B------:R-:W-:Y:S01]  /*b230*/  FADD.FTZ R177, R177, R178 ;  /* 0x000000b2b1b17221 */ /* 0x000fe20000010000 */
[----:B------:R-:W-:Y:S01]  /*b240*/  FADD.FTZ R137, R137, R132 ;  /* 0x0000008489897221 */ /* 0x000fe20000010000 */
[----:B---3--:R-:W3:Y:S04]  /*b250*/  LDSM.16.MT88.4 R36, [R103+0x6000] ;  /* 0x006000006724783b */ /* 0x008ee80000004200 */
[----:B-1----:R-:W-:Y:S01]  /*b260*/  HMMA.16816.F32.BF16 R44, R48, R52, R44 ;  /* 0x00000034302c723c */ /* 0x002fe2000004182c */
[----:B------:R-:W-:Y:S01]  /*b270*/  FADD.FTZ R177, R176, R177 ;  /* 0x000000b1b0b17221 */ /* 0x000fe20000010000 */
[----:B------:R-:W-:-:S06]  /*b280*/  FADD.FTZ R137, R145, R137 ;  /* 0x0000008991897221 */ /* 0x000fcc0000010000 */
[----:B------:R-:W-:Y:S01]  /*b290*/  HMMA.16816.F32.BF16 R40, R48, R54, R40 ;  /* 0x000000363028723c */ /* 0x000fe20000041828 */
[----:B-----5:R-:W-:Y:S02]  /*b2a0*/  F2FP.BF16.F32.PACK_AB R48, R70, R71 ;  /* 0x000000474630723e */ /* 0x020fe400000010ff */
[----:B--2---:R-:W-:Y:S02]  /*b2b0*/  F2FP.BF16.F32.PACK_AB R50, R67, R72 ;  /* 0x000000484332723e */ /* 0x004fe400000010ff */
[----:B----4-:R-:W-:Y:S02]  /*b2c0*/  F2FP.BF16.F32.PACK_AB R49, R82, R63 ;  /* 0x0000003f5231723e */ /* 0x010fe400000010ff */
[----:B------:R-:W-:Y:S01]  /*b2d0*/  F2FP.BF16.F32.PACK_AB R51, R78, R62 ;  /* 0x0000003e4e33723e */ /* 0x000fe200000010ff */
        /* <DEDUP_REMOVED lines=13> */
[----:B------:R-:W-:Y:S01]  /*b3b0*/  FADD.FTZ R174, R174, R144 ;  /* 0x00000090aeae7221 */ /* 0x000fe20000010000 */
[-CC-:B------:R-:W-:Y:S01]  /*b3c0*/  FFMA.FTZ R52, R81, R60.reuse, -R115.reuse ;  /* 0x0000003c51347223 */ /* 0x180fe20000010873 */
[----:B------:R-:W-:-:S04]  /*b3d0*/  FFMA.FTZ R54, R80, R60, -R115 ;  /* 0x0000003c50367223 */ /* 0x000fc80000010873 */
[----:B------:R-:W-:Y:S01]  /*b3e0*/  HMMA.16816.F32.BF16 R40, R48, R30, R40 ;  /* 0x0000001e3028723c */ /* 0x000fe20000041828 */
[----:B------:R-:W2:Y:S01]  /*b3f0*/  LDSM.16.MT88.4 R28, [R103+0x6800] ;  /* 0x00680000671c783b */ /* 0x000ea20000004200 */
[-CC-:B------:R-:W-:Y:S01]  /*b400*/  FFMA.FTZ R53, R79, R60.reuse, -R115.reuse ;  /* 0x0000003c4f357223 */ /* 0x180fe20000010873 */
[----:B------:R-:W-:Y:S01]  /*b410*/  FFMA.FTZ R55, R90, R60, -R115 ;  /* 0x0000003c5a377223 */ /* 0x000fe20000010873 */
[----:B------:R-:W-:Y:S01]  /*b420*/  FADD.FTZ R193, R200, R193 ;  /* 0x000000c1c8c17221 */ /* 0x000fe20000010000 */
[----:B------:R-:W-:-:S03]  /*b430*/  FADD.FTZ R174, R163, R174 ;  /* 0x000000aea3ae7221 */ /* 0x000fc60000010000 */
[----:B------:R-:W-:Y:S01]  /*b440*/  HMMA.16816.F32.BF16 R16, R48, R56, R16 ;  /* 0x000000383010723c */ /* 0x000fe20000041810 */
[-CC-:B------:R-:W-:Y:S01]  /*b450*/  FFMA.FTZ R56, R77, R60.reuse, -R109.reuse ;  /* 0x0000003c4d387223 */ /* 0x180fe2000001086d */
[----:B------:R-:W-:-:S06]  /*b460*/  FFMA.FTZ R57, R76, R60, -R109 ;  /* 0x0000003c4c397223 */ /* 0x000fcc000001086d */
[----:B------:R-:W-:Y:S01]  /*b470*/  HMMA.16816.F32.BF16 R12, R48, R58, R12 ;  /* 0x0000003a300c723c */ /* 0x000fe2000004180c */
[-CC-:B------:R-:W-:Y:S01]  /*b480*/  FFMA.FTZ R58, R75, R60.reuse, -R109.reuse ;  /* 0x0000003c4b3a7223 */ /* 0x180fe2000001086d */
[-C--:B------:R-:W-:Y:S01]  /*b490*/  FFMA.FTZ R59, R86, R60.reuse, -R109 ;  /* 0x0000003c563b7223 */ /* 0x080fe2000001086d */
[----:B------:R-:W-:Y:S01]  /*b4a0*/  FADD.FTZ R199, R199, R193 ;  /* 0x000000c1c7c77221 */ /* 0x000fe20000010000 */
[----:B------:R-:W-:Y:S01]  /*b4b0*/  MUFU.EX2 R52, R52 ;  /* 0x0000003400347308 */ /* 0x000fe20000000800 */
[----:B------:R-:W-:Y:S01]  /*b4c0*/  FADD.FTZ R179, R179, R174 ;  /* 0x000000aeb3b37221 */ /* 0x000fe20000010000 */
[----:B------:R-:W-:Y:S01]  /*b4d0*/  FFMA.FTZ R84, R84, R60, -R109 ;  /* 0x0000003c54547223 */ /* 0x000fe2000001086d */
[----:B------:R-:W-:Y:S01]  /*b4e0*/  LDSM.16.MT88.4 R144, [R103+0x7800] ;  /* 0x007800006790783b */ /* 0x000fe20000004200 */
[----:B------:R-:W4:Y:S01]  /*b4f0*/  MUFU.EX2 R54, R54 ;  /* 0x0000003600367308 */ /* 0x000f220000000800 */
[----:B------:R-:W-:-:S03]  /*b500*/  FADD.FTZ R199, R202, R199 ;  /* 0x000000c7cac77221 */ /* 0x000fc60000010000 */
[----:B------:R-:W-:Y:S04]  /*b510*/  MUFU.EX2 R53, R53 ;  /* 0x0000003500357308 */ /* 0x000fe80000000800 */
[----:B------:R-:W5:Y:S04]  /*b520*/  MUFU.EX2 R55, R55 ;  /* 0x0000003700377308 */ /* 0x000f680000000800 */
[----:B------:R-:W-:Y:S04]  /*b530*/  MUFU.EX2 R56, R56 ;  /* 0x0000003800387308 */ /* 0x000fe80000000800 */
[----:B------:R-:W1:Y:S04]  /*b540*/  MUFU.EX2 R57, R57 ;  /* 0x0000003900397308 */ /* 0x000e680000000800 */
[----:B------:R-:W-:Y:S04]  /*b550*/  MUFU.EX2 R58, R58 ;  /* 0x0000003a003a7308 */ /* 0x000fe80000000800 */
[----:B------:R-:W2:Y:S01]  /*b560*/  MUFU.EX2 R59, R59 ;  /* 0x0000003b003b7308 */ /* 0x000ea20000000800 */
[----:B------:R-:W-:Y:S01]  /*b570*/  FADD.FTZ R179, R184, R179 ;  /* 0x000000b3b8b37221 */ /* 0x000fe20000010000 */
[----:B------:R-:W-:Y:S01]  /*b580*/  FADD.FTZ R204, R204, R199 ;  /* 0x000000c7cccc7221 */ /* 0x000fe20000010000 */
[----:B---3--:R-:W-:Y:S02]  /*b590*/  HMMA.16816.F32.BF16 R8, R48, R36, R8 ;  /* 0x000000243008723c */ /* 0x008fe40000041808 */
[----:B------:R-:W-:Y:S01]  /*b5a0*/  FADD.FTZ R179, R183, R179 ;  /* 0x000000b3b7b37221 */ /* 0x000fe20000010000 */
[----:B------:R-:W-:-:S05]  /*b5b0*/  FADD.FTZ R204, R188, R204 ;  /* 0x000000ccbccc7221 */ /* 0x000fca0000010000 */
[----:B------:R-:W-:Y:S01]  /*b5c0*/  HMMA.16816.F32.BF16 R4, R48, R38, R4 ;  /* 0x000000263004723c */ /* 0x000fe20000041804 */
[----:B------:R-:W-:Y:S01]  /*b5d0*/  FADD.FTZ R187, R187, R179 ;  /* 0x000000b3bbbb7221 */ /* 0x000fe20000010000 */
[----:B----4-:R-:W-:Y:S01]  /*b5e0*/  F2FP.BF16.F32.PACK_AB R48, R54, R52 ;  /* 0x000000343630723e */ /* 0x010fe200000010ff */
[----:B------:R-:W-:Y:S01]  /*b5f0*/  FADD.FTZ R204, R182, R204 ;  /* 0x000000ccb6cc7221 */ /* 0x000fe20000010000 */
[----:B-----5:R-:W-:Y:S02]  /*b600*/  F2FP.BF16.F32.PACK_AB R50, R55, R53 ;  /* 0x000000353732723e */ /* 0x020fe400000010ff */
[----:B-1----:R-:W-:Y:S02]  /*b610*/  F2FP.BF16.F32.PACK_AB R49, R57, R56 ;  /* 0x000000383931723e */ /* 0x002fe400000010ff */
[----:B--2---:R-:W-:Y:S01]  /*b620*/  F2FP.BF16.F32.PACK_AB R51, R59, R58 ;  /* 0x0000003a3b33723e */ /* 0x004fe200000010ff */
[----:B------:R-:W-:Y:S01]  /*b630*/  FADD.FTZ R187, R186, R187 ;  /* 0x000000bbbabb7221 */ /* 0x000fe20000010000 */
[----:B------:R-:W-:Y:S01]  /*b640*/  FADD.FTZ R181, R181, R204 ;  /* 0x000000ccb5b57221 */ /* 0x000fe20000010000 */
[----:B------:R-:W1:Y:S02]  /*b650*/  LDSM.16.MT88.4 R36, [R102+0x10800] ;  /* 0x010800006624783b */ /* 0x000e640000004200 */
[----:B------:R-:W-:-:S02]  /*b660*/  FADD.FTZ R203, R203, R187 ;  /* 0x000000bbcbcb7221 */ /* 0x000fc40000010000 */
[----:B------:R-:W-:Y:S01]  /*b670*/  HMMA.16816.F32.BF16 R24, R48, R32, R24 ;  /* 0x000000203018723c */ /* 0x000fe20000041818 */
[----:B------:R-:W-:Y:S01]  /*b680*/  FADD.FTZ R181, R198, R181 ;  /* 0x000000b5c6b57221 */ /* 0x000fe20000010000 */
[----:B------:R-:W-:-:S06]  /*b690*/  FADD.FTZ R203, R197, R203 ;  /* 0x000000cbc5cb7221 */ /* 0x000fcc0000010000 */
[----:B------:R-:W-:Y:S01]  /*b6a0*/  HMMA.16816.F32.BF16 R20, R48, R34, R20 ;  /* 0x000000223014723c */ /* 0x000fe20000041814 */
[----:B------:R-:W2:Y:S01]  /*b6b0*/  LDSM.16.MT88.4 R32, [R91+0x6800] ;  /* 0x006800005b20783b */ /* 0x000ea20000004200 */
[----:B------:R-:W-:Y:S01]  /*b6c0*/  FADD.FTZ R181, R157, R181 ;  /* 0x000000b59db57221 */ /* 0x000fe20000010000 */
[----:B------:R-:W-:-:S03]  /*b6d0*/  FADD.FTZ R196, R196, R203 ;  /* 0x000000cbc4c47221 */ /* 0x000fc60000010000 */
[----:B------:R-:W-:Y:S02]  /*b6e0*/  FADD.FTZ R181, R156, R181 ;  /* 0x000000b59cb57221 */ /* 0x000fe40000010000 */
[----:B------:R-:W-:Y:S01]  /*b6f0*/  HMMA.16816.F32.BF16 R8, R48, R28, R8 ;  /* 0x0000001c3008723c */ /* 0x000fe20000041808 */
[----:B------:R-:W-:Y:S01]  /*b700*/  FADD.FTZ R196, R201, R196 ;  /* 0x000000c4c9c47221 */ /* 0x000fe20000010000 */
[----:B------:R-:W-:-:S06]  /*b710*/  FADD.FTZ R181, R155, R181 ;  /* 0x000000b59bb57221 */ /* 0x000fcc0000010000 */
[C---:B------:R-:W-:Y:S01]  /*b720*/  HMMA.16816.F32.BF16 R4, R48.reuse, R30, R4 ;  /* 0x0000001e3004723c */ /* 0x040fe20000041804 */
[----:B------:R-:W3:Y:S01]  /*b730*/  LDSM.16.MT88.4 R28, [R104+0x11000] ;  /* 0x01100000681c783b */ /* 0x000ee20000004200 */
[----:B------:R-:W-:Y:S01]  /*b740*/  FADD.FTZ R195, R195, R196 ;  /* 0x000000c4c3c37221 */ /* 0x000fe20000010000 */
[----:B------:R-:W-:Y:S01]  /*b750*/  FADD.FTZ R181, R162, R181 ;  /* 0x000000b5a2b57221 */ /* 0x000fe20000010000 */
[-C--:B------:R-:W-:Y:S01]  /*b760*/  FFMA.FTZ R81, R83, R60.reuse, -R109 ;  /* 0x0000003c53517223 */ /* 0x080fe2000001086d */
[-C--:B------:R-:W-:Y:S01]  /*b770*/  FFMA.FTZ R75, R89, R60.reuse, -R115 ;  /* 0x0000003c594b7223 */ /* 0x080fe20000010873 */
[----:B------:R-:W-:Y:S01]  /*b780*/  FADD.FTZ R195, R194, R195 ;  /* 0x000000c3c2c37221 */ /* 0x000fe20000010000 */
[----:B------:R4:W-:Y:S01]  /*b790*/  MUFU.EX2 R83, R84 ;  /* 0x0000005400537308 */ /* 0x0009e20000000800 */
[-CC-:B------:R-:W-:Y:S01]  /*b7a0*/  FFMA.FTZ R77, R88, R60.reuse, -R115.reuse ;  /* 0x0000003c584d7223 */ /* 0x180fe20000010873 */
[-CC-:B------:R-:W-:Y:S01]  /*b7b0*/  FFMA.FTZ R76, R87, R60.reuse, -R115.reuse ;  /* 0x0000003c574c7223 */ /* 0x180fe20000010873 */
[-C--:B------:R-:W-:Y:S01]  /*b7c0*/  FFMA.FTZ R79, R95, R60.reuse, -R115 ;  /* 0x0000003c5f4f7223 */ /* 0x080fe20000010873 */
[-C--:B------:R-:W-:Y:S01]  /*b7d0*/  FFMA.FTZ R80, R85, R60.reuse, -R109 ;  /* 0x0000003c55507223 */ /* 0x080fe2000001086d */
[----:B------:R-:W-:Y:S01]  /*b7e0*/  FADD.FTZ R142, R142, R181 ;  /* 0x000000b58e8e7221 */ /* 0x000fe20000010000 */
[----:B------:R-:W-:Y:S01]  /*b7f0*/  FADD.FTZ R190, R190, R195 ;  /* 0x000000c3bebe7221 */ /* 0x000fe20000010000 */
[----:B------:R-:W-:Y:S01]  /*b800*/  MUFU.EX2 R75, R75 ;  /* 0x0000004b004b7308 */ /* 0x000fe20000000800 */
[----:B-1----:R-:W-:Y:S01]  /*b810*/  HMMA.16816.F32.BF16 R16, R48, R36, R16 ;  /* 0x000000243010723c */ /* 0x002fe20000041810 */
[----:B------:R-:W-:Y:S01]  /*b820*/  FADD.FTZ R142, R141, R142 ;  /* 0x0000008e8d8e7221 */ /* 0x000fe20000010000 */
[-C--:B------:R-:W-:Y:S01]  /*b830*/  FFMA.FTZ R252, R96, R60.reuse, -R115 ;  /* 0x0000003c60fc7223 */ /* 0x080fe20000010873 */
[-CC-:B------:R-:W-:Y:S01]  /*b840*/  FFMA.FTZ R98, R98, R60.reuse, -R109.reuse ;  /* 0x0000003c62627223 */ /* 0x180fe2000001086d */
[-CC-:B------:R-:W-:Y:S01]  /*b850*/  FFMA.FTZ R97, R97, R60.reuse, -R109.reuse ;  /* 0x0000003c61617223 */ /* 0x180fe2000001086d */
[----:B------:R-:W-:Y:S01]  /*b860*/  LDSM.16.MT88.4 R104, [R104+0x11800] ;  /* 0x011800006868783b */ /* 0x000fe20000004200 */
[----:B----4-:R-:W-:Y:S01]  /*b870*/  FFMA.FTZ R84, R101, R60, -R109 ;  /* 0x0000003c65547223 */ /* 0x010fe2000001086d */
[----:B------:R-:W-:Y:S01]  /*b880*/  FADD.FTZ R190, R189, R190 ;  /* 0x000000bebdbe7221 */ /* 0x000fe20000010000 */
[----:B------:R-:W1:Y:S01]  /*b890*/  MUFU.EX2 R77, R77 ;  /* 0x0000004d004d7308 */ /* 0x000e620000000800 */
[----:B------:R-:W-:-:S03]  /*b8a0*/  FADD.FTZ R139, R139, R142 ;  /* 0x0000008e8b8b7221 */ /* 0x000fc60000010000 */
[----:B------:R-:W-:Y:S01]  /*b8b0*/  MUFU.EX2 R76, R76 ;  /* 0x0000004c004c7308 */ /* 0x000fe20000000800 */
[----:B------:R-:W-:-:S03]  /*b8c0*/  FADD.FTZ R190, R161, R190 ;  /* 0x000000bea1be7221 */ /* 0x000fc60000010000 */
[----:B------:R-:W4:Y:S04]  /*b8d0*/  MUFU.EX2 R79, R79 ;  /* 0x0000004f004f7308 */ /* 0x000f280000000800 */
[----:B------:R-:W5:Y:S04]  /*b8e0*/  MUFU.EX2 R80, R80 ;  /* 0x0000005000507308 */ /* 0x000f680000000800 */
[----:B------:R-:W-:Y:S04]  /*b8f0*/  MUFU.EX2 R81, R81 ;  /* 0x0000005100517308 */ /* 0x000fe80000000800 */
[----:B------:R-:W3:Y:S01]  /*b900*/  MUFU.EX2 R84, R84 ;  /* 0x0000005400547308 */ /* 0x000ee20000000800 */
[----:B------:R-:W-:Y:S01]  /*b910*/  FADD.FTZ R139, R153, R139 ;  /* 0x0000008b998b7221 */ /* 0x000fe20000010000 */
[----:B------:R-:W-:Y:S01]  /*b920*/  FADD.FTZ R190, R160, R190 ;  /* 0x000000bea0be7221 */ /* 0x000fe20000010000 */
[----:B------:R-:W-:Y:S01]  /*b930*/  HMMA.16816.F32.BF16 R12, R48, R38, R12 ;  /* 0x00000026300c723c */ /* 0x000fe2000004180c */
[----:B------:R-:W3:Y:S01]  /*b940*/  LDSM.16.MT88.4 R36, [R102+0x11000] ;  /* 0x011000006624783b */ /* 0x000ee20000004200 */
[----:B------:R-:W-:Y:S01]  /*b950*/  FADD.FTZ R139, R73, R139 ;  /* 0x0000008b498b7221 */ /* 0x000fe20000010000 */
[----:B------:R-:W-:-:S03]  /*b960*/  FADD.FTZ R190, R159, R190 ;  /* 0x000000be9fbe7221 */ /* 0x000fc60000010000 */
[----:B------:R-:W-:Y:S02]  /*b970*/  FADD.FTZ R69, R69, R139 ;  /* 0x0000008b45457221 */ /* 0x000fe40000010000 */
[----:B--2---:R-:W-:Y:S01]  /*b980*/  HMMA.16816.F32.BF16 R44, R48, R32, R44 ;  /* 0x00000020302c723c */ /* 0x004fe2000004182c */
[----:B------:R-:W-:Y:S01]  /*b990*/  FADD.FTZ R190, R158, R190 ;  /* 0x000000be9ebe7221 */ /* 0x000fe20000010000 */
[----:B------:R-:W-:-:S06]  /*b9a0*/  FADD.FTZ R69, R61, R69 ;  /* 0x000000453d457221 */ /* 0x000fcc0000010000 */
[----:B------:R-:W-:Y:S01]  /*b9b0*/  HMMA.16816.F32.BF16 R40, R48, R34, R40 ;  /* 0x000000223028723c */ /* 0x000fe20000041828 */
[----:B-1----:R-:W-:Y:S01]  /*b9c0*/  F2FP.BF16.F32.PACK_AB R48, R77, R75 ;  /* 0x0000004b4d30723e */ /* 0x002fe200000010ff */
[----:B------:R-:W-:Y:S01]  /*b9d0*/  FADD.FTZ R190, R152, R190 ;  /* 0x000000be98be7221 */ /* 0x000fe20000010000 */
[----:B----4-:R-:W-:Y:S01]  /*b9e0*/  F2FP.BF16.F32.PACK_AB R50, R79, R76 ;  /* 0x0000004c4f32723e */ /* 0x010fe200000010ff */
[----:B------:R-:W-:Y:S01]  /*b9f0*/  FADD.FTZ R68, R68, R69 ;  /* 0x0000004544447221 */ /* 0x000fe20000010000 */
[----:B-----5:R-:W-:Y:S02]  /*ba00*/  F2FP.BF16.F32.PACK_AB R49, R83, R80 ;  /* 0x000000505331723e */ /* 0x020fe400000010ff */
[----:B---3--:R-:W-:Y:S01]  /*ba10*/  F2FP.BF16.F32.PACK_AB R51, R84, R81 ;  /* 0x000000515433723e */ /* 0x008fe200000010ff */
[----:B------:R-:W-:Y:S01]  /*ba20*/  FADD.FTZ R149, R149, R190 ;  /* 0x000000be95957221 */ /* 0x000fe20000010000 */
[----:B------:R-:W1:Y:S05]  /*ba30*/  LDSM.16.MT88.4 R32, [R103+0x7000] ;  /* 0x007000006720783b */ /* 0x000e6a0000004200 */
[----:B------:R-:W-:Y:S01]  /*ba40*/  HMMA.16816.F32.BF16 R24, R48, R28, R24 ;  /* 0x0000001c3018723c */ /* 0x000fe20000041818 */
[----:B------:R-:W-:Y:S01]  /*ba50*/  FADD.FTZ R68, R63, R68 ;  /* 0x000000443f447221 */ /* 0x000fe20000010000 */
[----:B------:R-:W-:-:S06]  /*ba60*/  FADD.FTZ R149, R143, R149 ;  /* 0x000000958f957221 */ /* 0x000fcc0000010000 */
[C---:B------:R-:W-:Y:S01]  /*ba70*/  HMMA.16816.F32.BF16 R20, R48.reuse, R30, R20 ;  /* 0x0000001e3014723c */ /* 0x040fe20000041814 */
[----:B------:R-:W2:Y:S01]  /*ba80*/  LDSM.16.MT88.4 R28, [R91+0x7000] ;  /* 0x007000005b1c783b */ /* 0x000ea20000004200 */
[----:B------:R-:W-:Y:S01]  /*ba90*/  FADD.FTZ R82, R82, R68 ;  /* 0x0000004452527221 */ /* 0x000fe20000010000 */
[----:B------:R-:W-:Y:S01]  /*baa0*/  FADD.FTZ R140, R140, R149 ;  /* 0x000000958c8c7221 */ /* 0x000fe20000010000 */
[----:B------:R-:W-:Y:S01]  /*bab0*/  FFMA.FTZ R85, R99, R60, -R109 ;  /* 0x0000003c63557223 */ /* 0x000fe2000001086d */
[----:B------:R-:W-:Y:S01]  /*bac0*/  MUFU.EX2 R252, R252 ;  /* 0x000000fc00fc7308 */ /* 0x000fe20000000800 */
[----:B------:R-:W-:Y:S01]  /*bad0*/  FADD.FTZ R82, R62, R82 ;  /* 0x000000523e527221 */ /* 0x000fe20000010000 */
[----:B------:R-:W-:Y:S01]  /*bae0*/  FADD.FTZ R140, R66, R140 ;  /* 0x0000008c428c7221 */ /* 0x000fe20000010000 */
[----:B------:R-:W-:Y:S01]  /*baf0*/  HMMA.16816.F32.BF16 R12, R48, R38, R12 ;  /* 0x00000026300c723c */ /* 0x000fe2000004180c */
[----:B------:R-:W-:Y:S01]  /*bb00*/  LDSM.16.MT88.4 R88, [R91+0x7800] ;  /* 0x007800005b58783b */ /* 0x000fe20000004200 */
        /* <DEDUP_REMOVED lines=8> */
[-C--:B------:R-:W-:Y:S02]  /*bb90*/  FFMA.FTZ R39, R100, R60.reuse, -R109 ;  /* 0x0000003c64277223 */ /* 0x080fe4000001086d */
[----:B------:R-:W-:Y:S01]  /*bba0*/  FADD.FTZ R59, R59, R57 ;  /* 0x000000393b3b7221 */ /* 0x000fe20000010000 */
[----:B------:R-:W-:Y:S01]  /*bbb0*/  FADD.FTZ R70, R70, R64 ;  /* 0x0000004046467221 */ /* 0x000fe20000010000 */
[C---:B------:R-:W-:Y:S01]  /*bbc0*/  HMMA.16816.F32.BF16 R16, R48.reuse, R36, R16 ;  /* 0x000000243010723c */ /* 0x040fe20000041810 */
[-CC-:B------:R-:W-:Y:S01]  /*bbd0*/  FFMA.FTZ R36, R94, R60.reuse, -R115.reuse ;  /* 0x0000003c5e247223 */ /* 0x180fe20000010873 */
[-CC-:B------:R-:W-:Y:S01]  /*bbe0*/  FFMA.FTZ R37, R93, R60.reuse, -R115.reuse ;  /* 0x0000003c5d257223 */ /* 0x180fe20000010873 */
[----:B------:R-:W-:Y:S01]  /*bbf0*/  FFMA.FTZ R38, R92, R60, -R115 ;  /* 0x0000003c5c267223 */ /* 0x000fe20000010873 */
[----:B------:R-:W-:Y:S01]  /*bc00*/  FADD.FTZ R59, R80, R59 ;  /* 0x0000003b503b7221 */ /* 0x000fe20000010000 */
[----:B------:R-:W-:Y:S01]  /*bc10*/  FADD.FTZ R70, R72, R70 ;  /* 0x0000004648467221 */ /* 0x000fe20000010000 */
[----:B------:R-:W3:Y:S02]  /*bc20*/  MUFU.EX2 R39, R39 ;  /* 0x0000002700277308 */ /* 0x000ee40000000800 */
[----:B------:R-:W-:Y:S01]  /*bc30*/  FADD.FTZ R83, R83, R59 ;  /* 0x0000003b53537221 */ /* 0x000fe20000010000 */
[----:B------:R-:W-:Y:S01]  /*bc40*/  FADD.FTZ R67, R67, R70 ;  /* 0x0000004643437221 */ /* 0x000fe20000010000 */
[----:B------:R-:W-:Y:S01]  /*bc50*/  MUFU.EX2 R36, R36 ;  /* 0x0000002400247308 */ /* 0x000fe20000000800 */
[----:B-1----:R-:W-:Y:S03]  /*bc60*/  HMMA.16816.F32.BF16 R8, R48, R32, R8 ;  /* 0x000000203008723c */ /* 0x002fe60000041808 */
[----:B------:R-:W1:Y:S01]  /*bc70*/  MUFU.EX2 R37, R37 ;  /* 0x0000002500257308 */ /* 0x000e620000000800 */
[----:B------:R-:W-:-:S03]  /*bc80*/  FADD.FTZ R83, R81, R83 ;  /* 0x0000005351537221 */ /* 0x000fc60000010000 */
[----:B------:R-:W4:Y:S01]  /*bc90*/  MUFU.EX2 R38, R38 ;  /* 0x0000002600267308 */ /* 0x000f220000000800 */
[C---:B--2---:R-:W-:Y:S03]  /*bca0*/  HMMA.16816.F32.BF16 R44, R48.reuse, R28, R44 ;  /* 0x0000001c302c723c */ /* 0x044fe6000004182c */
[----:B------:R-:W2:Y:S04]  /*bcb0*/  MUFU.EX2 R85, R85 ;  /* 0x0000005500557308 */ /* 0x000ea80000000800 */
[----:B------:R-:W-:Y:S01]  /*bcc0*/  MUFU.EX2 R60, R98 ;  /* 0x00000062003c7308 */ /* 0x000fe20000000800 */
[----:B------:R-:W-:Y:S01]  /*bcd0*/  HMMA.16816.F32.BF16 R4, R48, R34, R4 ;  /* 0x000000223004723c */ /* 0x000fe20000041804 */
[----:B------:R-:W5:Y:S02]  /*bce0*/  LDSM.16.MT88.4 R32, [R102+0x11800] ;  /* 0x011800006620783b */ /* 0x000f640000004200 */
[----:B------:R-:W2:Y:S01]  /*bcf0*/  MUFU.EX2 R28, R97 ;  /* 0x00000061001c7308 */ /* 0x000ea20000000800 */
[----:B------:R-:W-:Y:S01]  /*bd00*/  FADD.FTZ R67, R52, R67 ;  /* 0x0000004334437221 */ /* 0x000fe20000010000 */
[----:B------:R-:W-:-:S03]  /*bd10*/  FADD.FTZ R84, R84, R83 ;  /* 0x0000005354547221 */ /* 0x000fc60000010000 */
[----:B------:R-:W-:Y:S01]  /*bd20*/  FADD.FTZ R54, R54, R67 ;  /* 0x0000004336367221 */ /* 0x000fe20000010000 */
[----:B---3--:R-:W-:Y:S01]  /*bd30*/  FADD.FTZ R84, R39, R84 ;  /* 0x0000005427547221 */ /* 0x008fe20000010000 */
[----:B-1----:R-:W-:Y:S02]  /*bd40*/  F2FP.BF16.F32.PACK_AB R148, R37, R36 ;  /* 0x000000242594723e */ /* 0x002fe400000010ff */
[----:B------:R-:W-:Y:S01]  /*bd50*/  FADD.FTZ R54, R53, R54 ;  /* 0x0000003635367221 */ /* 0x000fe20000010000 */
[----:B----4-:R-:W-:Y:S01]  /*bd60*/  F2FP.BF16.F32.PACK_AB R150, R252, R38 ;  /* 0x00000026fc96723e */ /* 0x010fe200000010ff */
[C---:B--2---:R-:W-:Y:S01]  /*bd70*/  FADD.FTZ R84, R85.reuse, R84 ;  /* 0x0000005455547221 */ /* 0x044fe20000010000 */
[----:B------:R-:W-:Y:S02]  /*bd80*/  F2FP.BF16.F32.PACK_AB R149, R85, R39 ;  /* 0x000000275595723e */ /* 0x000fe400000010ff */
[----:B------:R-:W-:Y:S01]  /*bd90*/  F2FP.BF16.F32.PACK_AB R151, R28, R60 ;  /* 0x0000003c1c97723e */ /* 0x000fe200000010ff */
[----:B------:R-:W-:Y:S01]  /*bda0*/  FADD.FTZ R55, R55, R54 ;  /* 0x0000003637377221 */ /* 0x000fe20000010000 */
[----:B------:R-:W-:-:S03]  /*bdb0*/  FADD.FTZ R84, R60, R84 ;  /* 0x000000543c547221 */ /* 0x000fc60000010000 */
[----:B------:R-:W-:Y:S02]  /*bdc0*/  FADD.FTZ R55, R75, R55 ;  /* 0x000000374b377221 */ /* 0x000fe40000010000 */
[----:B------:R-:W-:Y:S02]  /*bdd0*/  HMMA.16816.F32.BF16 R140, R148, R144, R8 ;  /* 0x00000090948c723c */ /* 0x000fe40000041808 */
[----:B------:R-:W-:-:S06]  /*bde0*/  FADD.FTZ R77, R77, R55 ;  /* 0x000000374d4d7221 */ /* 0x000fcc0000010000 */
[----:B------:R-:W-:Y:S01]  /*bdf0*/  HMMA.16816.F32.BF16 R144, R148, R146, R4 ;  /* 0x000000929490723c */ /* 0x000fe20000041804 */
[----:B------:R-:W-:Y:S01]  /*be00*/  FADD.FTZ R4, R28, R84 ;  /* 0x000000541c047221 */ /* 0x000fe20000010000 */
[----:B------:R-:W-:-:S06]  /*be10*/  FADD.FTZ R77, R76, R77 ;  /* 0x0000004d4c4d7221 */ /* 0x000fcc0000010000 */
[----:B------:R-:W-:Y:S01]  /*be20*/  HMMA.16816.F32.BF16 R40, R48, R30, R40 ;  /* 0x0000001e3028723c */ /* 0x000fe20000041828 */
[----:B------:R1:W-:Y:S01]  /*be30*/  STL [R1], R4 ;  /* 0x0000000401007387 */ /* 0x0003e20000100800 */
[----:B------:R-:W-:-:S04]  /*be40*/  FADD.FTZ R79, R79, R77 ;  /* 0x0000004d4f4f7221 */ /* 0x000fc80000010000 */
[----:B------:R-:W-:-:S04]  /*be50*/  FADD.FTZ R79, R36, R79 ;  /* 0x0000004f244f7221 */ /* 0x000fc80000010000 */
[----:B------:R-:W-:Y:S01]  /*be60*/  FADD.FTZ R79, R37, R79 ;  /* 0x0000004f254f7221 */ /* 0x000fe20000010000 */
[----:B------:R-:W-:Y:S03]  /*be70*/  HMMA.16816.F32.BF16 R160, R148, R104, R24 ;  /* 0x0000006894a0723c */ /* 0x000fe60000041818 */
[----:B------:R-:W-:-:S05]  /*be80*/  FADD.FTZ R79, R38, R79 ;  /* 0x0000004f264f7221 */ /* 0x000fca0000010000 */
[----:B------:R-:W-:Y:S01]  /*be90*/  HMMA.16816.F32.BF16 R156, R148, R106, R20 ;  /* 0x0000006a949c723c */ /* 0x000fe20000041814 */
[----:B------:R-:W-:-:S07]  /*bea0*/  FADD.FTZ R252, R252, R79 ;  /* 0x0000004ffcfc7221 */ /* 0x000fce0000010000 */
[C---:B-----5:R-:W-:Y:S08]  /*beb0*/  HMMA.16816.F32.BF16 R132, R148.reuse, R32, R16 ;  /* 0x000000209484723c */ /* 0x060ff00000041810 */
[C---:B------:R-:W-:Y:S08]  /*bec0*/  HMMA.16816.F32.BF16 R136, R148.reuse, R34, R12 ;  /* 0x000000229488723c */ /* 0x040ff0000004180c */
[C---:B------:R-:W-:Y:S08]  /*bed0*/  HMMA.16816.F32.BF16 R152, R148.reuse, R88, R44 ;  /* 0x000000589498723c */ /* 0x040ff0000004182c */
[----:B------:R-:W-:Y:S01]  /*bee0*/  HMMA.16816.F32.BF16 R148, R148, R90, R40 ;  /* 0x0000005a9494723c */ /* 0x000fe20000041828 */
[----:B------:R-:W-:-:S04]  /*bef0*/  NOP ;  /* 0x0000000000007918 */ /* 0x000fc80000000000 */
[----:B-1----:R-:W-:-:S15]  /*bf00*/  @!P6 BRA `(.L_x_3911) ;  /* 0x0000006c00f0e947 */ /* 0x002fde0003800000 */
[----:B------:R-:W-:Y:S01]  /*bf10*/  IMAD R166, R241, 0x40, R166 ;  /* 0x00000040f1a67824 */ /* 0x000fe200078e02a6 */
[----:B------:R-:W-:Y:S01]  /*bf20*/  LOP3.LUT R171, R171, 0x1f0, RZ, 0xc0, !PT ;  /* 0x000001f0abab7812 */ /* 0x000fe200078ec0ff */
[----:B------:R-:W-:Y:S01]  /*bf30*/  VIADD R243, R167, 0xfffffffe ;  /* 0xfffffffea7f37836 */ /* 0x000fe20000000000 */
[----:B------:R-:W-:Y:S02]  /*bf40*/  ISETP.NE.U32.AND P4, PT, R250, RZ, PT ;  /* 0x000000fffa00720c */ /* 0x000fe40003f85070 */
[----:B------:R-:W-:Y:S02]  /*bf50*/  IADD3 R166, PT, PT, R172, R166, R171 ;  /* 0x000000a6aca67210 */ /* 0x000fe40007ffe0ab */
[----:B------:R-:W-:Y:S02]  /*bf60*/  ISETP.NE.AND.EX P4, PT, R251, RZ, PT, P4 ;  /* 0x000000fffb00720c */ /* 0x000fe40003f85340 */
[----:B------:R-:W-:Y:S01]  /*bf70*/  IADD3 R166, PT, PT, -R173, R166, -R168 ;  /* 0x000000a6ada67210 */ /* 0x000fe20007ffe9a8 */
[----:B------:R-:W-:-:S04]  /*bf80*/  IMAD.MOV.U32 R168, RZ, RZ, R0 ;  /* 0x000000ffffa87224 */ /* 0x000fc800078e0000 */
[----:B------:R-:W-:Y:S01]  /*bf90*/  IMAD R242, R167, -0x100, R166 ;  /* 0xffffff00a7f27824 */ /* 0x000fe200078e02a6 */
[----:B------:R-:W-:-:S04]  /*bfa0*/  MOV R166, R2 ;  /* 0x0000000200a67202 */ /* 0x000fc80000000f00 */
[----:B------:R-:W-:-:S07]  /*bfb0*/  IADD3 R242, PT, PT, R242, 0x208, RZ ;  /* 0x00000208f2f27810 */ /* 0x000fce0007ffe0ff */
.L_x_3918:
[----:B-1----:R-:W1:Y:S01]  /*bfc0*/  S2R R170, SR_TID.X ;  /* 0x0000000000aa7919 */ /* 0x002e620000002100 */
        /* <DEDUP_REMOVED lines=77> */
.L_x_3913:
[----:B------:R-:W-:Y:S05]  /*c4a0*/  BSYNC.RECONVERGENT B0 ;  /* 0x0000000000007941 */ /* 0x000fea0003800200 */
.L_x_3912:
[----:B------:R-:W1:Y:S01]  /*c4b0*/  S2UR UR6, SR_CgaCtaId ;  /* 0x00000000000679c3 */ /* 0x000e620000008800 */
[C---:B------:R-:W-:Y:S01]  /*c4c0*/  IMAD.SHL.U32 R0, R170.reuse, 0x8, RZ ;  /* 0x00000008aa007824 */ /* 0x040fe200078e00ff */
[C---:B------:R-:W-:Y:S01]  /*c4d0*/  LOP3.LUT R247, R170.reuse, 0x38, RZ, 0xc0, !PT ;  /* 0x00000038aaf77812 */ /* 0x040fe200078ec0ff */
[----:B------:R-:W-:Y:S01]  /*c4e0*/  UMOV UR7, 0x400 ;  /* 0x0000040000077882 */ /* 0x000fe20000000000 */
[----:B------:R-:W-:Y:S01]  /*c4f0*/  IMAD.SHL.U32 R228, R170, 0x40, RZ ;  /* 0x00000040aae47824 */ /* 0x000fe200078e00ff */
[----:B------:R-:W-:Y:S01]  /*c500*/  SHF.R.U32.HI R171, RZ, 0x1, R170 ;  /* 0x00000001ffab7819 */ /* 0x000fe200000116aa */
[----:B------:R-:W-:Y:S01]  /*c510*/  IMAD.SHL.U32 R8, R232, 0x20, RZ ;  /* 0x00000020e8087824 */ /* 0x000fe200078e00ff */
[----:B------:R-:W-:Y:S01]  /*c520*/  LOP3.LUT R169, R0, 0x38, RZ, 0xc0, !PT ;  /* 0x0000003800a97812 */ /* 0x000fe200078ec0ff */
[----:B------:R-:W-:Y:S01]  /*c530*/  IMAD.MOV.U32 R226, RZ, RZ, 0x20 ;  /* 0x00000020ffe27424 */ /* 0x000fe200078e00ff */
[--C-:B------:R-:W-:Y:S01]  /*c540*/  LOP3.LUT R247, R247, 0x1c0, R0.reuse, 0xf8, !PT ;  /* 0x000001c0f7f77812 */ /* 0x100fe200078ef800 */
[----:B------:R-:W-:Y:S01]  /*c550*/  BSSY.RECONVERGENT B1, `(.L_x_3914) ;  /* 0x000024c000017945 */ /* 0x000fe20003800200 */
[----:B------:R-:W-:Y:S02]  /*c560*/  ISETP.GE.AND P3, PT, R169, R245, PT ;  /* 0x000000f5a900720c */ /* 0x000fe40003f66270 */
[----:B------:R-:W-:Y:S02]  /*c570*/  LOP3.LUT R247, R247, R169, RZ, 0x3c, !PT ;  /* 0x000000a9f7f77212 */ /* 0x000fe400078e3cff */
[----:B------:R-:W-:Y:S02]  /*c580*/  LOP3.LUT R2, R228, 0x1c0, RZ, 0xc0, !PT ;  /* 0x000001c0e4027812 */ /* 0x000fe400078ec0ff */
[----:B------:R-:W-:Y:S02]  /*c590*/  LOP3.LUT R247, R247, 0x1e00, R0, 0xf8, !PT ;  /* 0x00001e00f7f77812 */ /* 0x000fe400078ef800 */
[----:B------:R-:W-:Y:S02]  /*c5a0*/  LOP3.LUT R2, R2, 0x8, R170, 0xf8, !PT ;  /* 0x0000000802027812 */ /* 0x000fe400078ef8aa */
[----:B------:R-:W-:Y:S02]  /*c5b0*/  ISETP.GE.AND P1, PT, R169, R245, PT ;  /* 0x000000f5a900720c */ /* 0x000fe40003f26270 */
[----:B------:R-:W-:Y:S01]  /*c5c0*/  LOP3.LUT R0, R228, 0x400, RZ, 0xc0, !PT ;  /* 0x00000400e4007812 */ /* 0x000fe200078ec0ff */
[----:B-1----:R-:W-:Y:S01]  /*c5d0*/  ULEA UR6, UR6, UR7, 0x18 ;  /* 0x0000000706067291 */ /* 0x002fe2000f8ec0ff */
[----:B------:R-:W-:Y:S01]  /*c5e0*/  @!P3 IMAD.MOV.U32 R4, RZ, RZ, R237 ;  /* 0x000000ffff04b224 */ /* 0x000fe200078e00ed */
[----:B------:R-:W-:Y:S01]  /*c5f0*/  LOP3.LUT R2, R2, R169, RZ, 0x3c, !PT ;  /* 0x000000a902027212 */ /* 0x000fe200078e3cff */
[----:B------:R-:W-:Y:S01]  /*c600*/  @!P3 IMAD.MOV.U32 R5, RZ, RZ, R236 ;  /* 0x000000ffff05b224 */ /* 0x000fe200078e00ec */
[----:B------:R-:W-:Y:S02]  /*c610*/  IADD3 R20, P0, PT, R8, R237, RZ ;  /* 0x000000ed08147210 */ /* 0x000fe40007f1e0ff */
[----:B------:R-:W-:Y:S02]  /*c620*/  MOV R225, UR6 ;  /* 0x0000000600e17c02 */ /* 0x000fe40008000f00 */
[----:B------:R-:W-:Y:S02]  /*c630*/  LEA R0, R2, R0, 0x1 ;  /* 0x0000000002007211 */ /* 0x000fe400078e08ff */
[----:B------:R-:W-:Y:S01]  /*c640*/  SHF.L.U64.HI R2, R232, 0x5, R233 ;  /* 0x00000005e8027819 */ /* 0x000fe200000102e9 */
[----:B------:R-:W-:Y:S01]  /*c650*/  IMAD R247, R247, 0x2, R225 ;  /* 0x00000002f7f77824 */ /* 0x000fe200078e02e1 */
[----:B------:R-:W-:Y:S01]  /*c660*/  @!P1 MOV R24, R20 ;  /* 0x0000001400189202 */ /* 0x000fe20000000f00 */
[--C-:B------:R-:W-:Y:S01]  /*c670*/  @!P1 IMAD.MOV.U32 R16, RZ, RZ, R20.reuse ;  /* 0x000000ffff109224 */ /* 0x100fe200078e0014 */
[----:B------:R-:W-:Y:S01]  /*c680*/  IADD3.X R21, PT, PT, R2, R236, RZ, P0, !PT ;  /* 0x000000ec02157210 */ /* 0x000fe200007fe4ff */
[----:B------:R-:W-:Y:S01]  /*c690*/  @!P1 IMAD.MOV.U32 R26, RZ, RZ, R20 ;  /* 0x000000ffff1a9224 */ /* 0x000fe200078e0014 */
[----:B------:R-:W-:Y:S01]  /*c6a0*/  @!PT LDS RZ, [RZ] ;  /* 0x00000000fffff984 */ /* 0x000fe20000000800 */
[----:B------:R-:W-:Y:S01]  /*c6b0*/  @!PT LDS RZ, [RZ] ;  /* 0x00000000fffff984 */ /* 0x000fe20000000800 */
[----:B------:R-:W-:Y:S01]  /*c6c0*/  @!PT LDS RZ, [RZ] ;  /* 0x00000000fffff984 */ /* 0x000fe20000000800 */
[----:B------:R1:W-:Y:S01]  /*c6d0*/  @!P3 LDGSTS.E.BYPASS.LTC128B.128 [R247+0xa000], desc[UR4][R4.64] ;  /* 0x0a00000004f7bfae */ /* 0x0003e2000b981a04 */
[C---:B------:R-:W-:Y:S01]  /*c6e0*/  @!P1 IMAD R6, R233.reuse, 0xc0, RZ ;  /* 0x000000c0e9069824 */ /* 0x040fe200078e02ff */
[-C--:B------:R-:W-:Y:S01]  /*c6f0*/  @!P1 MOV R17, R21.reuse ;  /* 0x0000001500119202 */ /* 0x080fe20000000f00 */
[--C-:B------:R-:W-:Y:S02]  /*c700*/  @!P1 IMAD.MOV.U32 R25, RZ, RZ, R21.reuse ;  /* 0x000000ffff199224 */ /* 0x100fe400078e0015 */
[----:B------:R-:W-:Y:S01]  /*c710*/  @P3 STS.128 [R247+0xa000], RZ ;  /* 0x00a000fff7003388 */ /* 0x000fe20000000c00 */
[----:B------:R-:W-:Y:S01]  /*c720*/  @!P1 IMAD.MOV.U32 R27, RZ, RZ, R21 ;  /* 0x000000ffff1b9224 */ /* 0x000fe200078e0015 */
[----:B------:R-:W-:Y:S01]  /*c730*/  @!P1 IADD3 R8, P0, PT, R20, R8, RZ ;  /* 0x0000000814089210 */ /* 0x000fe20007f1e0ff */
[C---:B------:R-:W-:Y:S02]  /*c740*/  @!P1 IMAD.WIDE.U32 R16, R232.reuse, 0x120, R16 ;  /* 0x00000120e8109825 */ /* 0x040fe400078e0010 */
[----:B------:R-:W-:Y:S01]  /*c750*/  @P1 STS.128 [R247+0xa800], RZ ;  /* 0x00a800fff7001388 */ /* 0x000fe20000000c00 */
[----:B------:R-:W-:Y:S01]  /*c760*/  @!P1 MOV R13, R21 ;  /* 0x00000015000d9202 */ /* 0x000fe20000000f00 */
[C---:B------:R-:W-:Y:S03]  /*c770*/  @!P1 IMAD.WIDE.U32 R24, R232.reuse, 0xe0, R24 ;  /* 0x000000e0e8189825 */ /* 0x040fe600078e0018 */
[----:B------:R-:W-:Y:S01]  /*c780*/  @!PT LDS RZ, [RZ] ;  /* 0x00000000fffff984 */ /* 0x000fe20000000800 */
[----:B------:R-:W-:Y:S01]  /*c790*/  @!PT LDS RZ, [RZ] ;  /* 0x00000000fffff984 */ /* 0x000fe20000000800 */
[----:B------:R-:W-:Y:S01]  /*c7a0*/  @!PT LDS RZ, [RZ] ;  /* 0x00000000fffff984 */ /* 0x000fe20000000800 */
[----:B------:R-:W-:Y:S01]  /*c7b0*/  @!P1 LDGSTS.E.BYPASS.LTC128B.128 [R247+0xa800], desc[UR4][R20.64] ;  /* 0x0a80000014f79fae */ /* 0x000fe2000b981a04 */
[-C--:B------:R-:W-:Y:S01]  /*c7c0*/  @!P1 MOV R14, R20.reuse ;  /* 0x00000014000e9202 */ /* 0x080fe20000000f00 */
[----:B------:R-:W-:Y:S03]  /*c7d0*/  @!P1 IMAD.WIDE.U32 R26, R232, 0xc0, R26 ;  /* 0x000000c0e81a9825 */ /* 0x000fe600078e001a */
[----:B------:R-:W-:Y:S01]  /*c7e0*/  @P1 STS.128 [R247+0xb000], RZ ;  /* 0x00b000fff7001388 */ /* 0x000fe20000000c00 */
[----:B------:R-:W-:Y:S01]  /*c7f0*/  SHF.L.U32 R224, R170, 0x5, RZ ;  /* 0x00000005aae07819 */ /* 0x000fe200000006ff */
[--C-:B------:R-:W-:Y:S01]  /*c800*/  @!P1 IMAD.WIDE.U32 R30, R232, 0x60, R20.reuse ;  /* 0x00000060e81e9825 */ /* 0x100fe200078e0014 */
[----:B------:R-:W-:Y:S02]  /*c810*/  @!P1 IADD3 R27, PT, PT, R6, R27, RZ ;  /* 0x0000001b061b9210 */ /* 0x000fe40007ffe0ff */
[----:B------:R-:W-:Y:S01]  /*c820*/  @!P1 MOV R6, R20 ;  /* 0x0000001400069202 */ /* 0x000fe20000000f00 */
[----:B------:R-:W-:Y:S01]  /*c830*/  @!P1 IMAD R9, R233, 0x60, RZ ;  /* 0x00000060e9099824 */ /* 0x000fe200078e02ff */
[----:B------:R-:W-:Y:S01]  /*c840*/  LOP3.LUT R227, R171, 0x8, RZ, 0xc0, !PT ;  /* 0x00000008abe37812 */ /* 0x000fe200078ec0ff */
[----:B------:R-:W-:Y:S01]  /*c850*/  @!P1 IMAD.WIDE.U32 R28, R232, 0xa0, R20 ;  /* 0x000000a0e81c9825 */ /* 0x000fe200078e0014 */
[----:B------:R-:W-:Y:S02]  /*c860*/  LOP3.LUT R224, R224, 0x7c00, RZ, 0xc0, !PT ;  /* 0x00007c00e0e07812 */ /* 0x000fe400078ec0ff */
[----:B------:R-:W-:Y:S01]  /*c870*/  LOP3.LUT R227, R227, 0x1c0, R228, 0xf8, !PT ;  /* 0x000001c0e3e37812 */ /* 0x000fe200078ef8e4 */
[----:B-1----:R-:W-:Y:S01]  /*c880*/  @!P1 IMAD R4, R233, 0x120, RZ ;  /* 0x00000120e9049824 */ /* 0x002fe200078e02ff */
[----:B------:R-:W-:Y:S01]  /*c890*/  IADD3 R0, PT, PT, R225, R0, RZ ;  /* 0x00000000e1007210 */ /* 0x000fe20007ffe0ff */
[----:B------:R-:W-:Y:S01]  /*c8a0*/  @!P1 IMAD R5, R233, 0xe0, RZ ;  /* 0x000000e0e9059824 */ /* 0x000fe200078e02ff */
[----:B------:R-:W-:Y:S01]  /*c8b0*/  LOP3.LUT R227, R227, R169, RZ, 0x3c, !PT ;  /* 0x000000a9e3e37212 */ /* 0x000fe200078e3cff */
[----:B------:R-:W-:Y:S01]  /*c8c0*/  @!P1 IMAD.IADD R17, R4, 0x1, R17 ;  /* 0x0000000104119824 */ /* 0x000fe200078e0211 */
[-C--:B------:R-:W-:Y:S01]  /*c8d0*/  @!P1 MOV R4, R20.reuse ;  /* 0x0000001400049202 */ /* 0x080fe20000000f00 */
[----:B------:R-:W-:Y:S02]  /*c8e0*/  @!P1 IMAD.IADD R25, R5, 0x1, R25 ;  /* 0x0000000105199824 */ /* 0x000fe400078e0219 */
[----:B------:R-:W-:Y:S02]  /*c8f0*/  @!P1 IMAD R7, R233, 0xa0, RZ ;  /* 0x000000a0e9079824 */ /* 0x000fe400078e02ff */
[----:B------:R-:W-:Y:S02]  /*c900*/  @!P1 IMAD.MOV.U32 R5, RZ, RZ, R21 ;  /* 0x000000ffff059224 */ /* 0x000fe400078e0015 */
[----:B------:R-:W-:Y:S02]  /*c910*/  @!P1 IMAD.IADD R31, R9, 0x1, R31 ;  /* 0x00000001091f9824 */ /* 0x000fe400078e021f */
[----:B------:R-:W-:Y:S02]  /*c920*/  @!P1 IMAD.IADD R29, R7, 0x1, R29 ;  /* 0x00000001071d9824 */ /* 0x000fe400078e021d */
[C---:B------:R-:W-:Y:S04]  /*c930*/  @!P1 IMAD.WIDE.U32 R4, R232.reuse, 0x1c0, R4 ;  /* 0x000001c0e8049825 */ /* 0x040fe800078e0004 */
[----:B------:R-:W-:Y:S02]  /*c940*/  @!P1 IMAD R9, R233, 0x1c0, RZ ;  /* 0x000001c0e9099824 */ /* 0x000fe400078e02ff */
[--C-:B------:R-:W-:Y:S02]  /*c950*/  @!P1 IMAD.MOV.U32 R7, RZ, RZ, R21.reuse ;  /* 0x000000ffff079224 */ /* 0x100fe400078e0015 */
[----:B------:R-:W-:Y:S01]  /*c960*/  @!P1 IMAD.MOV.U32 R10, RZ, RZ, R20 ;  /* 0x000000ffff0a9224 */ /* 0x000fe200078e0014 */
[----:B------:R-:W-:Y:S01]  /*c970*/  @!P1 IADD3 R5, PT, PT, R9, R5, RZ ;  /* 0x0000000509059210 */ /* 0x000fe20007ffe0ff */
[----:B------:R-:W-:Y:S02]  /*c980*/  @!P1 IMAD.MOV.U32 R11, RZ, RZ, R21 ;  /* 0x000000ffff0b9224 */ /* 0x000fe400078e0015 */
[----:B------:R-:W-:Y:S04]  /*c990*/  @!P1 IMAD.WIDE.U32 R6, R232, 0x1a0, R6 ;  /* 0x000001a0e8069825 */ /* 0x000fe800078e0006 */
[----:B------:R-:W-:Y:S02]  /*c9a0*/  @!P1 IMAD R18, R233, 0x1a0, RZ ;  /* 0x000001a0e9129824 */ /* 0x000fe400078e02ff */
[----:B------:R-:W-:Y:S01]  /*c9b0*/  @!P1 IMAD.X R9, R21, 0x1, R2, P0 ;  /* 0x0000000115099824 */ /* 0x000fe200000e0602 */
[----:B------:R-:W-:Y:S01]  /*c9c0*/  LOP3.LUT R2, R224, 0x200, R228, 0xf8, !PT ;  /* 0x00000200e0027812 */ /* 0x000fe200078ef8e4 */
[----:B------:R-:W-:Y:S03]  /*c9d0*/  @!P1 IMAD.WIDE.U32 R10, R232, 0x180, R10 ;  /* 0x00000180e80a9825 */ /* 0x000fe600078e000a */
[----:B------:R-:W-:Y:S01]  /*c9e0*/  @!PT LDS RZ, [RZ] ;  /* 0x00000000fffff984 */ /* 0x000fe20000000800 */
[----:B------:R-:W-:Y:S01]  /*c9f0*/  @!PT LDS RZ, [RZ] ;  /* 0x00000000fffff984 */ /* 0x000fe20000000800 */
[----:B------:R-:W-:Y:S01]  /*ca00*/  @!PT LDS RZ, [RZ] ;  /* 0x00000000fffff984 */ /* 0x000fe20000000800 */
[----:B------:R1:W-:Y:S01]  /*ca10*/  @!P1 LDGSTS.E.BYPASS.LTC128B.128 [R247+0xb000], desc[UR4][R8.64] ;  /* 0x0b00000008f79fae */ /* 0x0003e2000b981a04 */
[----:B------:R-:W-:Y:S01]  /*ca20*/  @!P1 IMAD R19, R233, 0x180, RZ ;  /* 0x00000180e9139824 */ /* 0x000fe200078e02ff */
[----:B------:R-:W-:Y:S01]  /*ca30*/  LOP3.LUT R2, R2, R227, RZ, 0xfc, !PT ;  /* 0x000000e302027212 */ /* 0x000fe200078efcff */
[----:B------:R-:W-:Y:S01]  /*ca40*/  @!P1 IMAD.IADD R7, R18, 0x1, R7 ;  /* 0x0000000112079824 */ /* 0x000fe200078e0207 */
[CC--:B------:R-:W-:Y:S01]  /*ca50*/  @!P1 LEA R18, P2, R232.reuse, R20.reuse, 0x6 ;  /* 0x00000014e8129211 */ /* 0x0c0fe200078430ff */
[----:B------:R-:W-:Y:S01]  /*ca60*/  @P1 STS.128 [R247+0xb800], RZ ;  /* 0x00b800fff7001388 */ /* 0x000fe20000000c00 */
[----:B------:R-:W-:Y:S01]  /*ca70*/  @!P1 IADD3 R11, PT, PT, R19, R11, RZ ;  /* 0x0000000b130b9210 */ /* 0x000fe20007ffe0ff */
[----:B------:R-:W-:Y:S01]  /*ca80*/  @!P1 IMAD.MOV.U32 R12, RZ, RZ, R20 ;  /* 0x000000ffff0c9224 */ /* 0x000fe200078e0014 */
[----:B------:R-:W-:Y:S01]  /*ca90*/  @!P1 LEA.HI.X R19, R232, R21, R233, 0x6, P2 ;  /* 0x00000015e8139211 */ /* 0x000fe200010f34e9 */
[----:B------:R-:W-:Y:S01]  /*caa0*/  @!P1 IMAD.MOV.U32 R15, RZ, RZ, R21 ;  /* 0x000000ffff0f9224 */ /* 0x000fe200078e0015 */
[----:B------:R-:W-:Y:S01]  /*cab0*/  LOP3.LUT P2, RZ, R170, 0x4, RZ, 0xc0, !PT ;  /* 0x00000004aaff7812 */ /* 0x000fe2000784c0ff */
[C---:B------:R-:W-:Y:S02]  /*cac0*/  @!P1 IMAD.WIDE.U32 R12, R232.reuse, 0x160, R12 ;  /* 0x00000160e80c9825 */ /* 0x040fe400078e000c */
[----:B------:R-:W-:Y:S01]  /*cad0*/  @!PT LDS RZ, [RZ] ;  /* 0x00000000fffff984 */ /* 0x000fe20000000800 */
[----:B------:R-:W-:Y:S01]  /*cae0*/  @!PT LDS RZ, [RZ] ;  /* 0x00000000fffff984 */ /* 0x000fe20000000800 */
[----:B------:R-:W-:Y:S01]  /*caf0*/  @!PT LDS RZ, [RZ] ;  /* 0x00000000fffff984 */ /* 0x000fe20000000800 */
[----:B------:R-:W-:Y:S02]  /*cb00*/  @!P1 LDGSTS.E.BYPASS.LTC128B.128 [R247+0xb800], desc[UR4][R18.64] ;  /* 0x0b80000012f79fae */ /* 0x000fe4000b981a04 */
[C---:B------:R-:W-:Y:S03]  /*cb10*/  @!P1 IMAD R22, R233.reuse, 0x160, RZ ;  /* 0x00000160e9169824 */ /* 0x040fe600078e02ff */
[----:B------:R-:W-:Y:S01]  /*cb20*/  @P1 STS.128 [R247+0xc000], RZ ;  /* 0x00c000fff7001388 */ /* 0x000fe20000000c00 */
[----:B------:R-:W-:Y:S04]  /*cb30*/  @!P1 IMAD.WIDE.U32 R14, R232, 0x140, R14 ;  /* 0x00000140e80e9825 */ /* 0x000fe800078e000e */
[----:B------:R-:W-:Y:S01]  /*cb40*/  @!PT LDS RZ, [RZ] ;  /* 0x00000000fffff984 */ /* 0x000fe20000000800 */
[----:B------:R-:W-:Y:S01]  /*cb50*/  @!PT LDS RZ, [RZ] ;  /* 0x00000000fffff984 */ /* 0x000fe20000000800 */
[----:B------:R-:W-:Y:S01]  /*cb60*/  @!PT LDS RZ, [RZ] ;  /* 0x00000000fffff984 */ /* 0x000fe20000000800 */
[----:B------:R-:W-:Y:S01]  /*cb70*/  @!P1 LDGSTS.E.BYPASS.LTC128B.128 [R247+0xc000], desc[UR4][R30.64] ;  /* 0x0c0000001ef79fae */ /* 0x000fe2000b981a04 */
[----:B------:R-:W-:Y:S02]  /*cb80*/  @!P1 IMAD R23, R233, 0x140, RZ ;  /* 0x00000140e9179824 */ /* 0x000fe400078e02ff */
[----:B------:R-:W-:Y:S01]  /*cb90*/  @!P1 IMAD.IADD R13, R22, 0x1, R13 ;  /* 0x00000001160d9824 */ /* 0x000fe200078e020d */
[-C--:B------:R-:W-:Y:S01]  /*cba0*/  @!P1 LEA R22, P0, R232, R20.reuse, 0x7 ;  /* 0x00000014e8169211 */ /* 0x080fe200078038ff */
[----:B------:R-:W-:Y:S01]  /*cbb0*/  @P1 STS.128 [R247+0xc800], RZ ;  /* 0x00c800fff7001388 */ /* 0x000fe20000000c00 */
[----:B------:R-:W-:Y:S01]  /*cbc0*/  @!P1 IADD3 R15, PT, PT, R23, R15, RZ ;  /* 0x0000000f170f9210 */ /* 0x000fe20007ffe0ff */
[----:B------:R-:W-:Y:S01]  /*cbd0*/  IMAD R2, R2, 0x2, R225 ;  /* 0x0000000202027824 */ /* 0x000fe200078e02e1 */
[CCC-:B------:R-:W-:Y:S02]  /*cbe0*/  @!P1 LEA.HI.X R23, R232.reuse, R21.reuse, R233.reuse, 0x7, P0 ;  /* 0x00000015e8179211 */ /* 0x1c0fe400000f3ce9 */
[C---:B-1----:R-:W-:Y:S03]  /*cbf0*/  @!P1 LEA R8, P0, R232.reuse, R20, 0x8 ;  /* 0x00000014e8089211 */ /* 0x042fe600078040ff */
[----:B------:R-:W-:Y:S01]  /*cc00*/  @!PT LDS RZ, [RZ] ;  /* 0x00000000fffff984 */ /* 0x000fe20000000800 */
[----:B------:R-:W-:Y:S01]  /*cc10*/  @!PT LDS RZ, [RZ] ;  /* 0x00000000fffff984 */ /* 0x000fe20000000800 */
[----:B------:R-:W-:Y:S01]  /*cc20*/  @!PT LDS RZ, [RZ] ;  /* 0x00000000fffff984 */ /* 0x000fe20000000800 */
[----:B------:R-:W-:Y:S01]  /*cc30*/  @!P1 LDGSTS.E.BYPASS.LTC128B.128 [R247+0xc800], desc[UR4][R22.64] ;  /* 0x0c80000016f79fae */ /* 0x000fe2000b981a04 */
[----:B------:R-:W-:Y:S02]  /*cc40*/  @!P1 LEA.HI.X R9, R232, R21, R233, 0x8, P0 ;  /* 0x00000015e8099211 */ /* 0x000fe400000f44e9 */
[----:B------:R-:W-:Y:S02]  /*cc50*/  LOP3.LUT P0, RZ, R170, 0x2, RZ, 0xc0, !PT ;  /* 0x00000002aaff7812 */ /* 0x000fe4000780c0ff */
[----:B------:R-:W-:Y:S02]  /*cc60*/  @P1 STS.128 [R247+0xd000], RZ ;  /* 0x00d000fff7001388 */ /* 0x000fe40000000c00 */
[----:B------:R-:W-:Y:S03]  /*cc70*/  SEL R226, R226, 0xffffffe0, !P0 ;  /* 0xffffffe0e2e27807 */ /* 0x000fe60004000000 */
[----:B------:R-:W-:Y:S01]  /*cc80*/  @!PT LDS RZ, [RZ] ;  /* 0x00000000fffff984 */ /* 0x000fe20000000800 */
[----:B------:R-:W-:Y:S01]  /*cc90*/  @!PT LDS RZ, [RZ] ;  /* 0x00000000fffff984 */ /* 0x000fe20000000800 */
[----:B------:R-:W-:Y:S01]  /*cca0*/  @!PT LDS RZ, [RZ] ;  /* 0x00000000fffff984 */ /* 0x000fe20000000800 */
[----:B------:R-:W-:Y:S01]  /*ccb0*/  @!P1 LDGSTS.E.BYPASS.LTC128B.128 [R247+0xd000], desc[UR4][R28.64] ;  /* 0x0d0000001cf79fae */ /* 0x000fe2000b981a04 */
[----:B------:R-:W-:Y:S02]  /*ccc0*/  ISETP.NE.AND P0, PT, R243, RZ, PT ;  /* 0x000000fff300720c */ /* 0x000fe40003f05270 */
[----:B------:R-:W-:Y:S02]  /*ccd0*/  IADD3 R176, PT, PT, R2, R226, RZ ;  /* 0x000000e202b07210 */ /* 0x000fe40007ffe0ff */
        /* <DEDUP_REMOVED lines=47> */
[----:B-1----:R-:W-:Y:S05]  /*cfd0*/  LDSM.16.M88.4 R16, [R0+0x2800] ;  /* 0x002800000010783b */ /* 0x002fea0000000200 */
[----:B--2---:R-:W3:Y:S05]  /*cfe0*/  LDSM.16.M88.4 R8, [R0+0x2000] ;  /* 0x002000000008783b */ /* 0x004eea0000000200 */
[----:B------:R-:W1:Y:S05]  /*cff0*/  LDSM.16.M88.4 R24, [R0+0x3000] ;  /* 0x003000000018783b */ /* 0x000e6a0000000200 */
[----:B------:R-:W0:Y:S05]  /*d000*/  LDGDEPBAR ;  /* 0x00000000000079af */ /* 0x000e2a0000000000 */
[----:B------:R-:W2:Y:S05]  /*d010*/  LDSM.16.M88.4 R32, [R0+0x3800] ;  /* 0x003800000020783b */ /* 0x000eaa0000000200 */
[----:B------:R-:W4:Y:S05]  /*d020*/  LDSM.16.M88.4 R40, [R0+0x4000] ;  /* 0x004000000028783b */ /* 0x000f2a0000000200 */
[----:B------:R-:W5:Y:S05]  /*d030*/  LDSM.16.M88.4 R48, [R0+0x4800] ;  /* 0x004800000030783b */ /* 0x000f6a0000000200 */
[----:B------:R-:W5:Y:S05]  /*d040*/  LDSM.16.M88.4 R56, [R0+0x5000] ;  /* 0x005000000038783b */ /* 0x000f6a0000000200 */
[----:B------:R-:W5:Y:S05]  /*d050*/  LDSM.16.M88.4 R64, [R0+0x5800] ;  /* 0x005800000040783b */ /* 0x000f6a0000000200 */
[----:B------:R-:W5:Y:S01]  /*d060*/  LDSM.16.M88.4 R72, [R0+0x6000] ;  /* 0x006000000048783b */ /* 0x000f620000000200 */
[C---:B---3--:R-:W-:Y:S04]  /*d070*/  HMMA.16816.F32.BF16 R4, R128.reuse, R8, RZ ;  /* 0x000000088004723c */ /* 0x048fe800000418ff */
[----:B------:R-:W3:Y:S04]  /*d080*/  LDSM.16.M88.4 R80, [R0+0x6800] ;  /* 0x006800000050783b */ /* 0x000ee80000000200 */
        /* <DEDUP_REMOVED lines=8> */
[C---:B-1----:R-:W-:Y:S03]  /*d110*/  HMMA.16816.F32.BF16 R20, R128.reuse, R24, RZ ;  /* 0x000000188014723c */ /* 0x042fe600000418ff */
[----:B------:R-:W1:Y:S05]  /*d120*/  LDSM.16.M88.4 R172, [R0+0x9800] ;  /* 0x0098000000ac783b */ /* 0x000e6a0000000200 */
[C---:B------:R-:W-:Y:S01]  /*d130*/  HMMA.16816.F32.BF16 R24, R128.reuse, R26, RZ ;  /* 0x0000001a8018723c */ /* 0x040fe200000418ff */
[----:B------:R-:W-:Y:S05]  /*d140*/  LDSM.16.M88.4 R176, [R176] ;  /* 0x00000000b0b0783b */ /* 0x000fea0000000200 */
        /* <DEDUP_REMOVED lines=12> */
[----:B------:R-:W5:Y:S05]  /*d210*/  LDSM.16.M88.4 R208, [R212+0x5800] ;  /* 0x00580000d4d0783b */ /* 0x000f6a0000000200 */
        /* <DEDUP_REMOVED lines=20> */
[----:B------:R-:W-:Y:S01]  /*d360*/  HMMA.16816.F32.BF16 R128, R128, R174, RZ ;  /* 0x000000ae8080723c */ /* 0x000fe200000418ff */
[----:B------:R-:W1:Y:S07]  /*d370*/  LDSM.16.M88.4 R172, [R212+0x6000] ;  /* 0x00600000d4ac783b */ /* 0x000e6e0000000200 */
[C---:B------:R-:W-:Y:S08]  /*d380*/  HMMA.16816.F32.BF16 R4, R176.reuse, R180, R4 ;  /* 0x000000b4b004723c */ /* 0x040ff00000041804 */
        /* <DEDUP_REMOVED lines=11> */
[C---:B----4-:R-:W-:Y:S08]  /*d440*/  HMMA.16816.F32.BF16 R36, R176.reuse, R196, R36 ;  /* 0x000000c4b024723c */ /* 0x050ff00000041824 */
[C---:B------:R-:W-:Y:S01]  /*d450*/  HMMA.16816.F32.BF16 R40, R176.reuse, R198, R40 ;  /* 0x000000c6b028723c */ /* 0x040fe20000041828 */
[----:B------:R-:W-:Y:S07]  /*d460*/  LDSM.16.M88.4 R196, [R212+0x9000] ;  /* 0x00900000d4c4783b */ /* 0x000fee0000000200 */
[C---:B------:R-:W-:Y:S01]  /*d470*/  HMMA.16816.F32.BF16 R44, R176.reuse, R200, R44 ;  /* 0x000000c8b02c723c */ /* 0x040fe2000004182c */
[----:B------:R-:W-:Y:S04]  /*d480*/  MOV R200, 0x40 ;  /* 0x0000004000c87802 */ /* 0x000fe80000000f00 */
[----:B------:R-:W-:Y:S03]  /*d490*/  SEL R200, R200, 0xffffffc0, !P2 ;  /* 0xffffffc0c8c87807 */ /* 0x000fe60005000000 */
[C---:B------:R-:W-:Y:S03]  /*d4a0*/  HMMA.16816.F32.BF16 R48, R176.reuse, R202, R48 ;  /* 0x000000cab030723c */ /* 0x040fe60000041830 */
[----:B------:R-:W-:Y:S01]  /*d4b0*/  IMAD.IADD R167, R2, 0x1, R200 ;  /* 0x0000000102a77824 */ /* 0x000fe200078e02c8 */
[----:B------:R-:W-:Y:S02]  /*d4c0*/  IADD3 R2, PT, PT, R0, R200, RZ ;  /* 0x000000c800027210 */ /* 0x000fe40007ffe0ff */
[----:B------:R-:W-:Y:S02]  /*d4d0*/  LDSM.16.M88.4 R200, [R212+0x9800] ;  /* 0x00980000d4c8783b */ /* 0x000fe40000000200 */
[C---:B------:R-:W-:Y:S03]  /*d4e0*/  HMMA.16816.F32.BF16 R52, R176.reuse, R204, R52 ;  /* 0x000000ccb034723c */ /* 0x040fe60000041834 */
[C---:B------:R-:W-:Y:S05]  /*d4f0*/  IADD3 R0, PT, PT, R226.reuse, R2, RZ ;  /* 0x00000002e2007210 */ /* 0x040fea0007ffe0ff */
[C---:B------:R-:W-:Y:S01]  /*d500*/  HMMA.16816.F32.BF16 R56, R176.reuse, R206, R56 ;  /* 0x000000ceb038723c */ /* 0x040fe20000041838 */
[----:B------:R-:W-:Y:S05]  /*d510*/  LDSM.16.M88.4 R204, [R2+0x2000] ;  /* 0x0020000002cc783b */ /* 0x000fea0000000200 */
[----:B------:R-:W-:Y:S02]  /*d520*/  LDSM.16.M88.4 R216, [R0+0x2000] ;  /* 0x0020000000d8783b */ /* 0x000fe40000000200 */
[C---:B-----5:R-:W-:Y:S03]  /*d530*/  HMMA.16816.F32.BF16 R60, R176.reuse, R208, R60 ;  /* 0x000000d0b03c723c */ /* 0x060fe6000004183c */
[----:B------:R-:W-:Y:S05]  /*d540*/  LDSM.16.M88.4 R220, [R0+0x2800] ;  /* 0x0028000000dc783b */ /* 0x000fea0000000200 */
[C---:B------:R-:W-:Y:S01]  /*d550*/  HMMA.16816.F32.BF16 R64, R176.reuse, R210, R64 ;  /* 0x000000d2b040723c */ /* 0x040fe20000041840 */
[----:B------:R-:W-:Y:S07]  /*d560*/  LDSM.16.M88.4 R208, [R2+0x3800] ;  /* 0x0038000002d0783b */ /* 0x000fee0000000200 */
[C---:B-1----:R-:W-:Y:S08]  /*d570*/  HMMA.16816.F32.BF16 R68, R176.reuse, R172, R68 ;  /* 0x000000acb044723c */ /* 0x042ff00000041844 */
[C---:B------:R-:W-:Y:S01]  /*d580*/  HMMA.16816.F32.BF16 R72, R176.reuse, R174, R72 ;  /* 0x000000aeb048723c */ /* 0x040fe20000041848 */
[----:B------:R1:W4:Y:S07]  /*d590*/  LDSM.16.M88.4 R172, [R212+0x8800] ;  /* 0x00880000d4ac783b */ /* 0x00032e0000000200 */
[C---:B---3--:R-:W-:Y:S08]  /*d5a0*/  HMMA.16816.F32.BF16 R76, R176.reuse, R180, R76 ;  /* 0x000000b4b04c723c */ /* 0x048ff0000004184c */
[C---:B------:R-:W-:Y:S01]  /*d5b0*/  HMMA.16816.F32.BF16 R80, R176.reuse, R182, R80 ;  /* 0x000000b6b050723c */ /* 0x040fe20000041850 */
[----:B------:R-:W3:Y:S07]  /*d5c0*/  LDSM.16.M88.4 R180, [R167] ;  /* 0x00000000a7b4783b */ /* 0x000eee0000000200 */
[C---:B--2---:R-:W-:Y:S03]  /*d5d0*/  HMMA.16816.F32.BF16 R84, R176.reuse, R184, R84 ;  /* 0x000000b8b054723c */ /* 0x044fe60000041854 */
[----:B-1----:R-:W-:Y:S05]  /*d5e0*/  IMAD.IADD R212, R226, 0x1, R167 ;  /* 0x00000001e2d47824 */ /* 0x002fea00078e02a7 */
[C---:B------:R-:W-:Y:S01]  /*d5f0*/  HMMA.16816.F32.BF16 R88, R176.reuse, R186, R88 ;  /* 0x000000bab058723c */ /* 0x040fe20000041858 */
[----:B------:R-:W1:Y:S05]  /*d600*/  LDSM.16.M88.4 R184, [R2+0x2800] ;  /* 0x0028000002b8783b */ /* 0x000e6a0000000200 */
[----:B------:R-:W-:Y:S02]  /*d610*/  LDSM.16.M88.4 R212, [R212] ;  /* 0x00000000d4d4783b */ /* 0x000fe40000000200 */
[C---:B------:R-:W-:Y:S08]  /*d620*/  HMMA.16816.F32.BF16 R92, R176.reuse, R188, R92 ;  /* 0x000000bcb05c723c */ /* 0x040ff0000004185c */
[C---:B------:R-:W-:Y:S01]  /*d630*/  HMMA.16816.F32.BF16 R96, R176.reuse, R190, R96 ;  /* 0x000000beb060723c */ /* 0x040fe20000041860 */
[----:B------:R-:W2:Y:S07]  /*d640*/  LDSM.16.M88.4 R188, [R2+0x3000] ;  /* 0x0030000002bc783b */ /* 0x000eae0000000200 */
[C---:B------:R-:W-:Y:S08]  /*d650*/  HMMA.16816.F32.BF16 R100, R176.reuse, R192, R100 ;  /* 0x000000c0b064723c */ /* 0x040ff00000041864 */
[C---:B------:R-:W-:Y:S01]  /*d660*/  HMMA.16816.F32.BF16 R104, R176.reuse, R194, R104 ;  /* 0x000000c2b068723c */ /* 0x040fe20000041868 */
[----:B------:R-:W-:Y:S07]  /*d670*/  LDSM.16.M88.4 R192, [R2+0x5000] ;  /* 0x0050000002c0783b */ /* 0x000fee0000000200 */
[C---:B----4-:R-:W-:Y:S08]  /*d680*/  HMMA.16816.F32.BF16 R108, R176.reuse, R172, R108 ;  /* 0x000000acb06c723c */ /* 0x050ff0000004186c */
[C---:B------:R-:W-:Y:S01]  /*d690*/  HMMA.16816.F32.BF16 R112, R176.reuse, R174, R112 ;  /* 0x000000aeb070723c */ /* 0x040fe20000041870 */
[----:B------:R-:W4:Y:S07]  /*d6a0*/  LDSM.16.M88.4 R172, [R2+0x4000] ;  /* 0x0040000002ac783b */ /* 0x000f2e0000000200 */
[C---:B------:R-:W-:Y:S08]  /*d6b0*/  HMMA.16816.F32.BF16 R116, R176.reuse, R196, R116 ;  /* 0x000000c4b074723c */ /* 0x040ff00000041874 */
[C---:B------:R-:W-:Y:S01]  /*d6c0*/  HMMA.16816.F32.BF16 R120, R176.reuse, R198, R120 ;  /* 0x000000c6b078723c */ /* 0x040fe20000041878 */
[----:B------:R-:W-:Y:S07]  /*d6d0*/  LDSM.16.M88.4 R196, [R2+0x6800] ;  /* 0x0068000002c4783b */ /* 0x000fee0000000200 */
[C---:B------:R-:W-:Y:S08]  /*d6e0*/  HMMA.16816.F32.BF16 R124, R176.reuse, R200, R124 ;  /* 0x000000c8b07c723c */ /* 0x040ff0000004187c */
[----:B------:R-:W-:Y:S01]  /*d6f0*/  HMMA.16816.F32.BF16 R128, R176, R202, R128 ;  /* 0x000000cab080723c */ /* 0x000fe20000041880 */
[----:B------:R-:W5:Y:S05]  /*d700*/  LDSM.16.M88.4 R176, [R2+0x4800] ;  /* 0x0048000002b0783b */ /* 0x000f6a0000000200 */
[----:B------:R-:W-:Y:S02]  /*d710*/  LDSM.16.M88.4 R200, [R2+0x7000] ;  /* 0x0070000002c8783b */ /* 0x000fe40000000200 */
[C---:B---3--:R-:W-:Y:S08]  /*d720*/  HMMA.16816.F32.BF16 R4, R180.reuse, R204, R4 ;  /* 0x000000ccb404723c */ /* 0x048ff00000041804 */
        /* <DEDUP_REMOVED lines=45> */
[----:B------:R-:W-:Y:S01]  /*da00*/  HMMA.16816.F32.BF16 R128, R180, R210, R128 ;  /* 0x000000d2b480723c */ /* 0x000fe20000041880 */
[----:B------:R-:W5:Y:S05]  /*da10*/  LDSM.16.M88.4 R180, [R0+0x5000] ;  /* 0x0050000000b4783b */ /* 0x000f6a0000000200 */
        /* <DEDUP_REMOVED lines=12> */
[----:B------:R-:W2:Y:S01]  /*dae0*/  LDSM.16.M88.4 R188, [R0+0x9800] ;  /* 0x0098000000bc783b */ /* 0x000ea20000000200 */
[----:B------:R-:W-:Y:S04]  /*daf0*/  DEPBAR.LE SB0, 0x0 ;  /* 0x000080000000791a */ /* 0x000fe80000000000 */
[----:B------:R-:W-:Y:S02]  /*db00*/  BAR.SYNC.DEFER_BLOCKING 0x0 ;  /* 0x0000000000007b1d */ /* 0x000fe40000010000 */
        /* <DEDUP_REMOVED lines=80> */
[CC--:B------:R-:W-:Y:S02]  /*e010*/  LEA R182, P5, R175.reuse, R248.reuse, 0x2 ;  /* 0x000000f8afb67211 */ /* 0x0c0fe400078a10ff */
        /* <DEDUP_REMOVED lines=22> */
.L_x_3917:
[----:B------:R-:W-:Y:S05]  /*e180*/  BSYNC.RECONVERGENT B0 ;  /* 0x0000000000007941 */ /* 0x000fea0003800200 */
.L_x_3916:
[-C--:B------:R-:W-:Y:S01]  /*e190*/  @!P3 MOV R172, R235.reuse ;  /* 0x000000eb00acb202 */ /* 0x080fe20000000f00 */
[----:B------:R-:W-:Y:S01]  /*e1a0*/  @!P3 IMAD.MOV.U32 R173, RZ, RZ, R234 ;  /* 0x000000ffffadb224 */ /* 0x000fe200078e00ea */
[----:B------:R-:W-:Y:S01]  /*e1b0*/  IADD3 R174, P5, PT, R0, R235, RZ ;  /* 0x000000eb00ae7210 */ /* 0x000fe20007fbe0ff */
[C---:B------:R-:W-:Y:S01]  /*e1c0*/  @!P1 IMAD R167, R231.reuse, 0xe0, RZ ;  /* 0x000000e0e7a79824 */ /* 0x040fe200078e02ff */
[--C-:B------:R-:W-:Y:S02]  /*e1d0*/  SHF.L.U64.HI R2, R230, 0x5, R231.reuse ;  /* 0x00000005e6027819 */ /* 0x100fe400000102e7 */
        /* <DEDUP_REMOVED lines=8> */
[C---:B------:R-:W-:Y:S01]  /*e260*/  @!P1 LEA R194, P3, R230.reuse, R174, 0x6 ;  /* 0x000000aee6c29211 */ /* 0x040fe200078630ff */
[--C-:B------:R-:W-:Y:S01]  /*e270*/  @!P1 IMAD.MOV.U32 R178, RZ, RZ, R174.reuse ;  /* 0x000000ffffb29224 */ /* 0x100fe200078e00ae */
[----:B------:R-:W-:Y:S01]  /*e280*/  @!P1 IADD3.X R177, PT, PT, R175, R2, RZ, P0, !PT ;  /* 0x00000002afb19210 */ /* 0x000fe200007fe4ff */
[----:B------:R2:W-:Y:S01]  /*e290*/  @P1 STS.128 [R247+0x2800], RZ ;  /* 0x002800fff7001388 */ /* 0x0005e20000000c00 */
[CC--:B------:R-:W-:Y:S01]  /*e2a0*/  @!P1 LEA.HI.X R195, R230.reuse, R175.reuse, R231, 0x6, P3 ;  /* 0x000000afe6c39211 */ /* 0x0c0fe200018f34e7 */
[C-C-:B------:R-:W-:Y:S01]  /*e2b0*/  @!P1 IMAD.WIDE.U32 R182, R230.reuse, 0x60, R174.reuse ;  /* 0x00000060e6b69825 */ /* 0x140fe200078e00ae */
[CC--:B------:R-:W-:Y:S01]  /*e2c0*/  @!P1 LEA R196, P0, R230.reuse, R174.reuse, 0x7 ;  /* 0x000000aee6c49211 */ /* 0x0c0fe200078038ff */
        /* <DEDUP_REMOVED lines=8> */
[CC--:B------:R-:W-:Y:S01]  /*e350*/  @!P1 LEA.HI.X R197, R230.reuse, R175.reuse, R231, 0x7, P0 ;  /* 0x000000afe6c59211 */ /* 0x0c0fe200000f3ce7 */
[C---:B------:R-:W-:Y:S01]  /*e360*/  @!P1 IMAD.WIDE.U32 R178, R230.reuse, 0xc0, R178 ;  /* 0x000000c0e6b29825 */ /* 0x040fe200078e00b2 */
[-C--:B------:R-:W-:Y:S01]  /*e370*/  @!P1 MOV R184, R174.reuse ;  /* 0x000000ae00b89202 */ /* 0x080fe20000000f00 */
[----:B------:R-:W-:Y:S01]  /*e380*/  @!PT LDS RZ, [RZ] ;  /* 0x00000000fffff984 */ /* 0x000fe20000000800 */
[----:B------:R-:W-:Y:S01]  /*e390*/  @!PT LDS RZ, [RZ] ;  /* 0x00000000fffff984 */ /* 0x000fe20000000800 */
[----:B------:R-:W-:Y:S01]  /*e3a0*/  @!PT LDS RZ, [RZ] ;  /* 0x00000000fffff984 */ /* 0x000fe20000000800 */
[----:B------:R3:W-:Y:S01]  /*e3b0*/  @!P1 LDGSTS.E.BYPASS.LTC128B.128 [R247+0x3000], desc[UR4][R176.64] ;  /* 0x03000000b0f79fae */ /* 0x0007e2000b981a04 */
[-C--:B------:R-:W-:Y:S01]  /*e3c0*/  @!P1 MOV R185, R175.reuse ;  /* 0x000000af00b99202 */ /* 0x080fe20000000f00 */
[C-C-:B------:R-:W-:Y:S01]  /*e3d0*/  @!P1 IMAD.WIDE.U32 R186, R230.reuse, 0x160, R174.reuse ;  /* 0x00000160e6ba9825 */ /* 0x140fe200078e00ae */
[-C--:B------:R-:W-:Y:S01]  /*e3e0*/  @!P1 MOV R189, R175.reuse ;  /* 0x000000af00bd9202 */ /* 0x080fe20000000f00 */
[----:B------:R2:W-:Y:S01]  /*e3f0*/  @P1 STS.128 [R247+0x3800], RZ ;  /* 0x003800fff7001388 */ /* 0x0005e20000000c00 */
[----:B------:R-:W-:Y:S01]  /*e400*/  @!P1 MOV R191, R175 ;  /* 0x000000af00bf9202 */ /* 0x000fe20000000f00 */
[C---:B------:R-:W-:Y:S02]  /*e410*/  @!P1 IMAD.WIDE.U32 R192, R230.reuse, 0x180, R174 ;  /* 0x00000180e6c09825 */ /* 0x040fe400078e00ae */
[----:B------:R-:W-:Y:S01]  /*e420*/  @!PT LDS RZ, [RZ] ;  /* 0x00000000fffff984 */ /* 0x000fe20000000800 */
[----:B------:R-:W-:Y:S01]  /*e430*/  @!PT LDS RZ, [RZ] ;  /* 0x00000000fffff984 */ /* 0x000fe20000000800 */
[----:B------:R-:W-:Y:S01]  /*e440*/  @!PT LDS RZ, [RZ] ;  /* 0x00000000fffff984 */ /* 0x000fe20000000800 */
[----:B------:R2:W-:Y:S02]  /*e450*/  @!P1 LDGSTS.E.BYPASS.LTC128B.128 [R247+0x3800], desc[UR4][R194.64] ;  /* 0x03800000c2f79fae */ /* 0x0005e4000b981a04 */
[----:B------:R-:W-:Y:S02]  /*e460*/  @!P1 IMAD.WIDE.U32 R184, R230, 0x120, R184 ;  /* 0x00000120e6b89825 */ /* 0x000fe400078e00b8 */
[----:B------:R2:W-:Y:S02]  /*e470*/  @P1 STS.128 [R247+0x4000], RZ ;  /* 0x004000fff7001388 */ /* 0x0005e40000000c00 */
[C---:B-1----:R-:W-:Y:S02]  /*e480*/  @!P1 IMAD R173, R231.reuse, 0xa0, RZ ;  /* 0x000000a0e7ad9824 */ /* 0x042fe400078e02ff */
[----:B------:R-:W-:Y:S01]  /*e490*/  @!PT LDS RZ, [RZ] ;  /* 0x00000000fffff984 */ /* 0x000fe20000000800 */
[----:B------:R-:W-:Y:S01]  /*e4a0*/  @!PT LDS RZ, [RZ] ;  /* 0x00000000fffff984 */ /* 0x000fe20000000800 */
[----:B------:R-:W-:Y:S01]  /*e4b0*/  @!PT LDS RZ, [RZ] ;  /* 0x00000000fffff984 */ /* 0x000fe20000000800 */
[----:B------:R2:W-:Y:S01]  /*e4c0*/  @!P1 LDGSTS.E.BYPASS.LTC128B.128 [R247+0x4000], desc[UR4][R182.64] ;  /* 0x04000000b6f79fae */ /* 0x0005e2000b981a04 */
[----:B------:R-:W-:Y:S02]  /*e4d0*/  @!P1 IMAD R172, R231, 0xc0, RZ ;  /* 0x000000c0e7ac9824 */ /* 0x000fe400078e02ff */
[----:B------:R-:W-:Y:S01]  /*e4e0*/  @!P1 IADD3 R181, PT, PT, R173, R181, RZ ;  /* 0x000000b5adb59210 */ /* 0x000fe20007ffe0ff */
[----:B------:R2:W-:Y:S01]  /*e4f0*/  @P1 STS.128 [R247+0x4800], RZ ;  /* 0x004800fff7001388 */ /* 0x0005e20000000c00 */
[----:B------:R-:W-:Y:S02]  /*e500*/  @!P1 IMAD.IADD R179, R172, 0x1, R179 ;  /* 0x00000001acb39824 */ /* 0x000fe400078e02b3 */
[----:B------:R-:W-:Y:S01]  /*e510*/  @!P1 IMAD R172, R231, 0x160, RZ ;  /* 0x00000160e7ac9824 */ /* 0x000fe200078e02ff */
[----:B------:R-:W-:Y:S01]  /*e520*/  @!PT LDS RZ, [RZ] ;  /* 0x00000000fffff984 */ /* 0x000fe20000000800 */
[----:B------:R-:W-:Y:S01]  /*e530*/  @!PT LDS RZ, [RZ] ;  /* 0x00000000fffff984 */ /* 0x000fe20000000800 */
[----:B------:R-:W-:Y:S01]  /*e540*/  @!PT LDS RZ, [RZ] ;  /* 0x00000000fffff984 */ /* 0x000fe20000000800 */
[----:B------:R2:W-:Y:S01]  /*e550*/  @!P1 LDGSTS.E.BYPASS.LTC128B.128 [R247+0x4800], desc[UR4][R196.64] ;  /* 0x04800000c4f79fae */ /* 0x0005e2000b981a04 */
[----:B------:R-:W-:Y:S01]  /*e560*/  @!P1 IMAD.MOV.U32 R188, RZ, RZ, R174 ;  /* 0x000000ffffbc9224 */ /* 0x000fe200078e00ae */
[-C--:B---3--:R-:W-:Y:S02]  /*e570*/  @!P1 MOV R176, R174.reuse ;  /* 0x000000ae00b09202 */ /* 0x088fe40000000f00 */
[----:B------:R2:W-:Y:S01]  /*e580*/  @P1 STS.128 [R247+0x5000], RZ ;  /* 0x005000fff7001388 */ /* 0x0005e20000000c00 */
[----:B------:R-:W-:Y:S01]  /*e590*/  @!P1 IADD3 R187, PT, PT, R172, R187, RZ ;  /* 0x000000bbacbb9210 */ /* 0x000fe20007ffe0ff */
[C---:B------:R-:W-:Y:S01]  /*e5a0*/  @!P1 IMAD.WIDE.U32 R188, R230.reuse, 0x140, R188 ;  /* 0x00000140e6bc9825 */ /* 0x040fe200078e00bc */
[-C--:B------:R-:W-:Y:S01]  /*e5b0*/  @!P1 MOV R172, R174.reuse ;  /* 0x000000ae00ac9202 */ /* 0x080fe20000000f00 */
[----:B------:R-:W-:Y:S01]  /*e5c0*/  @!PT LDS RZ, [RZ] ;  /* 0x00000000fffff984 */ /* 0x000fe20000000800 */
[----:B------:R-:W-:Y:S01]  /*e5d0*/  @!PT LDS RZ, [RZ] ;  /* 0x00000000fffff984 */ /* 0x000fe20000000800 */
[----:B------:R-:W-:Y:S01]  /*e5e0*/  @!PT LDS RZ, [RZ] ;  /* 0x00000000fffff984 */ /* 0x000fe20000000800 */
[----:B------:R2:W-:Y:S02]  /*e5f0*/  @!P1 LDGSTS.E.BYPASS.LTC128B.128 [R247+0x5000], desc[UR4][R180.64] ;  /* 0x05000000b4f79fae */ /* 0x0005e4000b981a04 */
[----:B------:R-:W-:Y:S02]  /*e600*/  @!P1 IMAD.MOV.U32 R177, RZ, RZ, R175 ;  /* 0x000000ffffb19224 */ /* 0x000fe400078e00af */
[----:B------:R2:W-:Y:S01]  /*e610*/  @P1 STS.128 [R247+0x5800], RZ ;  /* 0x005800fff7001388 */ /* 0x0005e20000000c00 */
[----:B------:R-:W-:Y:S01]  /*e620*/  @!P1 IMAD.MOV.U32 R190, RZ, RZ, R174 ;  /* 0x000000ffffbe9224 */ /* 0x000fe200078e00ae */
[C---:B------:R-:W-:Y:S01]  /*e630*/  @!P1 LEA R174, P0, R230.reuse, R174, 0x8 ;  /* 0x000000aee6ae9211 */ /* 0x040fe200078040ff */
[C---:B------:R-:W-:Y:S01]  /*e640*/  @!P1 IMAD.WIDE.U32 R176, R230.reuse, 0xe0, R176 ;  /* 0x000000e0e6b09825 */ /* 0x040fe200078e00b0 */
[----:B------:R-:W-:Y:S01]  /*e650*/  @!PT LDS RZ, [RZ] ;  /* 0x00000000fffff984 */ /* 0x000fe20000000800 */
[----:B------:R-:W-:Y:S01]  /*e660*/  @!PT LDS RZ, [RZ] ;  /* 0x00000000fffff984 */ /* 0x000fe20000000800 */
[----:B------:R-:W-:Y:S01]  /*e670*/  @!PT LDS RZ, [RZ] ;  /* 0x00000000fffff984 */ /* 0x000fe20000000800 */
[----:B------:R2:W-:Y:S03]  /*e680*/  @!P1 LDGSTS.E.BYPASS.LTC128B.128 [R247+0x5800], desc[UR4][R178.64] ;  /* 0x05800000b2f79fae */ /* 0x0005e6000b981a04 */
[C---:B------:R-:W-:Y:S01]  /*e690*/  @!P1 IMAD.WIDE.U32 R190, R230.reuse, 0x1a0, R190 ;  /* 0x000001a0e6be9825 */ /* 0x040fe200078e00be */
[----:B------:R2:W-:Y:S02]  /*e6a0*/  @P1 STS.128 [R247+0x6000], RZ ;  /* 0x006000fff7001388 */ /* 0x0005e40000000c00 */
[----:B------:R-:W-:Y:S01]  /*e6b0*/  @!P1 IADD3 R177, PT, PT, R167, R177, RZ ;  /* 0x000000b1a7b19210 */ /* 0x000fe20007ffe0ff */
[----:B------:R-:W-:Y:S01]  /*e6c0*/  @!P1 IMAD.MOV.U32 R173, RZ, RZ, R175 ;  /* 0x000000ffffad9224 */ /* 0x000fe200078e00af */
[C---:B------:R-:W-:Y:S01]  /*e6d0*/  @!P1 LEA.HI.X R175, R230.reuse, R175, R231, 0x8, P0 ;  /* 0x000000afe6af9211 */ /* 0x040fe200000f44e7 */
[C---:B------:R-:W-:Y:S02]  /*e6e0*/  @!P1 IMAD R2, R231.reuse, 0x120, RZ ;  /* 0x00000120e7029824 */ /* 0x040fe400078e02ff */
[----:B------:R-:W-:Y:S01]  /*e6f0*/  @!PT LDS RZ, [RZ] ;  /* 0x00000000fffff984 */ /* 0x000fe20000000800 */
[----:B------:R-:W-:Y:S01]  /*e700*/  @!PT LDS RZ, [RZ] ;  /* 0x00000000fffff984 */ /* 0x000fe20000000800 */
[----:B------:R-:W-:Y:S01]  /*e710*/  @!PT LDS RZ, [RZ] ;  /* 0x00000000fffff984 */ /* 0x000fe20000000800 */
[----:B------:R2:W-:Y:S01]  /*e720*/  @!P1 LDGSTS.E.BYPASS.LTC128B.128 [R247+0x6000], desc[UR4][R176.64] ;  /* 0x06000000b0f79fae */ /* 0x0005e2000b981a04 */
[----:B------:R-:W-:Y:S03]  /*e730*/  @!P1 IMAD.WIDE.U32 R172, R230, 0x1c0, R172 ;  /* 0x000001c0e6ac9825 */ /* 0x000fe600078e00ac */
[----:B------:R2:W-:Y:S01]  /*e740*/  @P1 STS.128 [R247+0x6800], RZ ;  /* 0x006800fff7001388 */ /* 0x0005e20000000c00 */
[----:B------:R-:W-:Y:S01]  /*e750*/  @!P1 IADD3 R185, PT, PT, R2, R185, RZ ;  /* 0x000000b902b99210 */ /* 0x000fe20007ffe0ff */
[C---:B------:R-:W-:Y:S02]  /*e760*/  @!P1 IMAD R0, R231.reuse, 0x140, RZ ;  /* 0x00000140e7009824 */ /* 0x040fe400078e02ff */
[----:B------:R-:W-:Y:S01]  /*e770*/  @!PT LDS RZ, [RZ] ;  /* 0x00000000fffff984 */ /* 0x000fe20000000800 */
[----:B------:R-:W-:Y:S01]  /*e780*/  @!PT LDS RZ, [RZ] ;  /* 0x00000000fffff984 */ /* 0x000fe20000000800 */
[----:B------:R-:W-:Y:S01]  /*e790*/  @!PT LDS RZ, [RZ] ;  /* 0x00000000fffff984 */ /* 0x000fe20000000800 */
[----:B------:R2:W-:Y:S01]  /*e7a0*/  @!P1 LDGSTS.E.BYPASS.LTC128B.128 [R247+0x6800], desc[UR4][R174.64] ;  /* 0x06800000aef79fae */ /* 0x0005e2000b981a04 */
[C---:B------:R-:W-:Y:S02]  /*e7b0*/  @!P1 IMAD R167, R231.reuse, 0x180, RZ ;  /* 0x00000180e7a79824 */ /* 0x040fe400078e02ff */
[----:B------:R-:W-:Y:S01]  /*e7c0*/  @!P1 IADD3 R189, PT, PT, R0, R189, RZ ;  /* 0x000000bd00bd9210 */ /* 0x000fe20007ffe0ff */
        /* <DEDUP_REMOVED lines=36> */
.L_x_3915:
[----:B------:R-:W-:Y:S05]  /*ea10*/  BSYNC.RECONVERGENT B1 ;  /* 0x0000000000017941 */ /* 0x000fea0003800200 */
.L_x_3914:
[C---:B------:R-:W-:Y:S01]  /*ea20*/  IADD3 R167, PT, PT, R242.reuse, -0x1, RZ ;  /* 0xfffffffff2a77810 */ /* 0x040fe20007ffe0ff */
[----:B------:R-:W3:Y:S01]  /*ea30*/  LDL.LU R206, [R1] ;  /* 0x0000000001ce7983 */ /* 0x000ee20000300800 */
[----:B--2---:R-:W-:Y:S02]  /*ea40*/  IABS R172, R242 ;  /* 0x000000f200ac7213 */ /* 0x004fe40000000000 */
[C---:B------:R-:W-:Y:S02]  /*ea50*/  IADD3 R2, PT, PT, R242.reuse, -0x9, RZ ;  /* 0xfffffff7f2027810 */ /* 0x040fe40007ffe0ff */
[----:B------:R-:W-:Y:S02]  /*ea60*/  IABS R167, R167 ;  /* 0x000000a700a77213 */ /* 0x000fe40000000000 */
[----:B------:R-:W-:Y:S02]  /*ea70*/  IABS R2, R2 ;  /* 0x0000000200027213 */ /* 0x000fe40000000000 */
[----:B------:R-:W-:Y:S02]  /*ea80*/  I2FP.F32.S32 R172, R172 ;  /* 0x000000ac00ac7245 */ /* 0x000fe40000201400 */
[----:B------:R-:W-:Y:S02]  /*ea90*/  I2FP.F32.S32 R167, R167 ;  /* 0x000000a700a77245 */ /* 0x000fe40000201400 */
[C---:B------:R-:W-:Y:S01]  /*eaa0*/  IADD3 R173, PT, PT, R242.reuse, -0x11, RZ ;  /* 0xffffffeff2ad7810 */ /* 0x040fe20007ffe0ff */
[C---:B------:R-:W-:Y:S01]  /*eab0*/  FFMA.FTZ R6, -R3.reuse, R172, R6 ;  /* 0x000000ac03067223 */ /* 0x040fe20000010106 */
[----:B------:R-:W-:Y:S01]  /*eac0*/  I2FP.F32.S32 R2, R2 ;  /* 0x0000000200027245 */ /* 0x000fe20000201400 */
[C---:B------:R-:W-:Y:S01]  /*ead0*/  FFMA.FTZ R7, -R3.reuse, R167, R7 ;  /* 0x000000a703077223 */ /* 0x040fe20000010107 */
[----:B------:R-:W-:Y:S02]  /*eae0*/  IABS R173, R173 ;  /* 0x000000ad00ad7213 */ /* 0x000fe40000000000 */
[C---:B------:R-:W-:Y:S01]  /*eaf0*/  IADD3 R172, PT, PT, R242.reuse, -0x10, RZ ;  /* 0xfffffff0f2ac7810 */ /* 0x040fe20007ffe0ff */
[CC--:B------:R-:W-:Y:S01]  /*eb00*/  FFMA.FTZ R11, -R3.reuse, R2.reuse, R11 ;  /* 0x00000002030b7223 */ /* 0x0c0fe2000001010b */
[C---:B------:R-:W-:Y:S01]  /*eb10*/  IADD3 R167, PT, PT, R242.reuse, -0x19, RZ ;  /* 0xffffffe7f2a77810 */ /* 0x040fe20007ffe0ff */
[C---:B------:R-:W-:Y:S01]  /*eb20*/  FFMA.FTZ R5, -R3.reuse, R2, R5 ;  /* 0x0000000203057223 */ /* 0x040fe20000010105 */
[----:B------:R-:W-:Y:S02]  /*eb30*/  I2FP.F32.S32 R2, R173 ;  /* 0x000000ad00027245 */ /* 0x000fe40000201400 */
[----:B------:R-:W-:Y:S02]  /*eb40*/  IABS R172, R172 ;  /* 0x000000ac00ac7213 */ /* 0x000fe40000000000 */
[----:B------:R-:W-:Y:S01]  /*eb50*/  IABS R167, R167 ;  /* 0x000000a700a77213 */ /* 0x000fe20000000000 */
[CC--:B------:R-:W-:Y:S01]  /*eb60*/  FFMA.FTZ R9, -R3.reuse, R2.reuse, R9 ;  /* 0x0000000203097223 */ /* 0x0c0fe20000010109 */
[C---:B------:R-:W-:Y:S01]  /*eb70*/  IADD3 R173, PT, PT, R242.reuse, -0x21, RZ ;  /* 0xffffffdff2ad7810 */ /* 0x040fe20007ffe0ff */
[C---:B------:R-:W-:Y:S01]  /*eb80*/  FFMA.FTZ R15, -R3.reuse, R2, R15 ;  /* 0x00000002030f7223 */ /* 0x040fe2000001010f */
[----:B------:R-:W-:Y:S02]  /*eb90*/  I2FP.F32.S32 R172, R172 ;  /* 0x000000ac00ac7245 */ /* 0x000fe40000201400 */
[----:B------:R-:W-:Y:S02]  /*eba0*/  I2FP.F32.S32 R167, R167 ;  /* 0x000000a700a77245 */ /* 0x000fe40000201400 */
[C---:B------:R-:W-:Y:S01]  /*ebb0*/  IADD3 R2, PT, PT, R242.reuse, -0x20, RZ ;  /* 0xffffffe0f2027810 */ /* 0x040fe20007ffe0ff */
[CC--:B------:R-:W-:Y:S01]  /*ebc0*/  FFMA.FTZ R14, -R3.reuse, R172.reuse, R14 ;  /* 0x000000ac030e7223 */ /* 0x0c0fe2000001010e */
[----:B------:R-:W-:Y:S01]  /*ebd0*/  IABS R173, R173 ;  /* 0x000000ad00ad7213 */ /* 0x000fe20000000000 */
[CC--:B------:R-:W-:Y:S01]  /*ebe0*/  FFMA.FTZ R13, -R3.reuse, R167.reuse, R13 ;  /* 0x000000a7030d7223 */ /* 0x0c0fe2000001010d */
[C---:B------:R-:W-:Y:S01]  /*ebf0*/  FFMA.FTZ R8, -R3.reuse, R172, R8 ;  /* 0x000000ac03087223 */ /* 0x040fe20000010108 */
[C---:B------:R-:W-:Y:S01]  /*ec00*/  FFMA.FTZ R19, -R3.reuse, R167, R19 ;  /* 0x000000a703137223 */ /* 0x040fe20000010113 */
[----:B------:R-:W-:Y:S02]  /*ec10*/  I2FP.F32.S32 R167, R173 ;  /* 0x000000ad00a77245 */ /* 0x000fe40000201400 */
[----:B------:R-:W-:Y:S02]  /*ec20*/  IABS R172, R2 ;  /* 0x0000000200ac7213 */ /* 0x000fe40000000000 */
[C---:B------:R-:W-:Y:S01]  /*ec30*/  IADD3 R2, PT, PT, R242.reuse, -0x29, RZ ;  /* 0xffffffd7f2027810 */ /* 0x040fe20007ffe0ff */
[CC--:B------:R-:W-:Y:S01]  /*ec40*/  FFMA.FTZ R17, -R3.reuse, R167.reuse, R17 ;  /* 0x000000a703117223 */ /* 0x0c0fe20000010111 */
[C---:B------:R-:W-:Y:S01]  /*ec50*/  IADD3 R0, PT, PT, R242.reuse, -0x8, RZ ;  /* 0xfffffff8f2007810 */ /* 0x040fe20007ffe0ff */
[C---:B------:R-:W-:Y:S01]  /*ec60*/  FFMA.FTZ R23, -R3.reuse, R167, R23 ;  /* 0x000000a703177223 */ /* 0x040fe20000010117 */
[----:B------:R-:W-:Y:S02]  /*ec70*/  I2FP.F32.S32 R172, R172 ;  /* 0x000000ac00ac7245 */ /* 0x000fe40000201400 */
[----:B------:R-:W-:Y:S02]  /*ec80*/  IABS R2, R2 ;  /* 0x0000000200027213 */ /* 0x000fe40000000000 */
[C---:B------:R-:W-:Y:S01]  /*ec90*/  IADD3 R167, PT, PT, R242.reuse, -0x30, RZ ;  /* 0xffffffd0f2a77810 */ /* 0x040fe20007ffe0ff */
[C---:B------:R-:W-:Y:S01]  /*eca0*/  FFMA.FTZ R16, -R3.reuse, R172, R16 ;  /* 0x000000ac03107223 */ /* 0x040fe20000010110 */
[----:B------:R-:W-:Y:S01]  /*ecb0*/  IABS R0, R0 ;  /* 0x0000000000007213 */ /* 0x000fe20000000000 */
[C---:B------:R-:W-:Y:S01]  /*ecc0*/  FFMA.FTZ R22, -R3.reuse, R172, R22 ;  /* 0x000000ac03167223 */ /* 0x040fe20000010116 */
[C---:B------:R-:W-:Y:S02]  /*ecd0*/  IADD3 R173, PT, PT, R242.reuse, -0x31, RZ ;  /* 0xffffffcff2ad7810 */ /* 0x040fe40007ffe0ff */
[----:B------:R-:W-:Y:S02]  /*ece0*/  I2FP.F32.S32 R2, R2 ;  /* 0x0000000200027245 */ /* 0x000fe40000201400 */
[----:B------:R-:W-:Y:S02]  /*ecf0*/  IABS R172, R167 ;  /* 0x000000a700ac7213 */ /* 0x000fe40000000000 */
[----:B------:R-:W-:Y:S01]  /*ed00*/  I2FP.F32.S32 R0, R0 ;  /* 0x0000000000007245 */ /* 0x000fe20000201400 */
[CC--:B------:R-:W-:Y:S01]  /*ed10*/  FFMA.FTZ R27, -R3.reuse, R2.reuse, R27 ;  /* 0x00000002031b7223 */ /* 0x0c0fe2000001011b */
[----:B------:R-:W-:Y:S01]  /*ed20*/  IABS R173, R173 ;  /* 0x000000ad00ad7213 */ /* 0x000fe20000000000 */
[C---:B------:R-:W-:Y:S01]  /*ed30*/  FFMA.FTZ R21, -R3.reuse, R2, R21 ;  /* 0x0000000203157223 */ /* 0x040fe20000010115 */
[C---:B------:R-:W-:Y:S01]  /*ed40*/  IADD3 R167, PT, PT, R242.reuse, -0x39, RZ ;  /* 0xffffffc7f2a77810 */ /* 0x040fe20007ffe0ff */
[CC--:B------:R-:W-:Y:S01]  /*ed50*/  FFMA.FTZ R10, -R3.reuse, R0.reuse, R10 ;  /* 0x00000000030a7223 */ /* 0x0c0fe2000001010a */
        /* <DEDUP_REMOVED lines=8> */
[----:B------:R-:W-:Y:S02]  /*ede0*/  I2FP.F32.S32 R167, R167 ;  /* 0x000000a700a77245 */ /* 0x000fe40000201400 */
[----:B------:R-:W-:Y:S01]  /*edf0*/  IABS R173, R173 ;  /* 0x000000ad00ad7213 */ /* 0x000fe20000000000 */
[C---:B------:R-:W-:Y:S01]  /*ee00*/  FFMA.FTZ R24, -R3.reuse, R172, R24 ;  /* 0x000000ac03187223 */ /* 0x040fe20000010118 */
[----:B------:R-:W-:Y:S01]  /*ee10*/  IABS R0, R0 ;  /* 0x0000000000007213 */ /* 0x000fe20000000000 */
[C---:B------:R-:W-:Y:S01]  /*ee20*/  FFMA.FTZ R30, -R3.reuse, R172, R30 ;  /* 0x000000ac031e7223 */ /* 0x040fe2000001011e */
[C---:B------:R-:W-:Y:S01]  /*ee30*/  IADD3 R2, PT, PT, R242.reuse, -0x40, RZ ;  /* 0xffffffc0f2027810 */ /* 0x040fe20007ffe0ff */
[CC--:B------:R-:W-:Y:S01]  /*ee40*/  FFMA.FTZ R29, -R3.reuse, R167.reuse, R29 ;  /* 0x000000a7031d7223 */ /* 0x0c0fe2000001011d */
[C---:B------:R-:W-:Y:S01]  /*ee50*/  FFMA.FTZ R35, -R3.reuse, R167, R35 ;  /* 0x000000a703237223 */ /* 0x040fe20000010123 */
[----:B------:R-:W-:Y:S02]  /*ee60*/  I2FP.F32.S32 R167, R173 ;  /* 0x000000ad00a77245 */ /* 0x000fe40000201400 */
[----:B------:R-:W-:Y:S02]  /*ee70*/  I2FP.F32.S32 R0, R0 ;  /* 0x0000000000007245 */ /* 0x000fe40000201400 */
[----:B------:R-:W-:Y:S01]  /*ee80*/  IABS R172, R2 ;  /* 0x0000000200ac7213 */ /* 0x000fe20000000000 */
[CC--:B------:R-:W-:Y:S01]  /*ee90*/  FFMA.FTZ R33, -R3.reuse, R167.reuse, R33 ;  /* 0x000000a703217223 */ /* 0x0c0fe20000010121 */
[C---:B------:R-:W-:Y:S01]  /*eea0*/  IADD3 R2, PT, PT, R242.reuse, -0x49, RZ ;  /* 0xffffffb7f2027810 */ /* 0x040fe20007ffe0ff */
[C---:B------:R-:W-:Y:S01]  /*eeb0*/  FFMA.FTZ R39, -R3.reuse, R167, R39 ;  /* 0x000000a703277223 */ /* 0x040fe20000010127 */
[----:B------:R-:W-:Y:S01]  /*eec0*/  I2FP.F32.S32 R172, R172 ;  /* 0x000000ac00ac7245 */ /* 0x000fe20000201400 */
[C---:B------:R-:W-:Y:S01]  /*eed0*/  FFMA.FTZ R12, -R3.reuse, R0, R12 ;  /* 0x00000000030c7223 */ /* 0x040fe2000001010c */
[----:B------:R-:W-:Y:S01]  /*eee0*/  IABS R2, R2 ;  /* 0x0000000200027213 */ /* 0x000fe20000000000 */
[C---:B------:R-:W-:Y:S01]  /*eef0*/  FFMA.FTZ R18, -R3.reuse, R0, R18 ;  /* 0x0000000003127223 */ /* 0x040fe20000010112 */
[C---:B------:R-:W-:Y:S01]  /*ef00*/  IADD3 R0, PT, PT, R242.reuse, -0x28, RZ ;  /* 0xffffffd8f2007810 */ /* 0x040fe20007ffe0ff */
[CC--:B------:R-:W-:Y:S01]  /*ef10*/  FFMA.FTZ R32, -R3.reuse, R172.reuse, R32 ;  /* 0x000000ac03207223 */ /* 0x0c0fe20000010120 */
[C---:B------:R-:W-:Y:S01]  /*ef20*/  IADD3 R167, PT, PT, R242.reuse, -0x50, RZ ;  /* 0xffffffb0f2a77810 */ /* 0x040fe20007ffe0ff */
[C---:B------:R-:W-:Y:S01]  /*ef30*/  FFMA.FTZ R38, -R3.reuse, R172, R38 ;  /* 0x000000ac03267223 */ /* 0x040fe20000010126 */
[C---:B------:R-:W-:Y:S02]  /*ef40*/  IADD3 R173, PT, PT, R242.reuse, -0x51, RZ ;  /* 0xffffffaff2ad7810 */ /* 0x040fe40007ffe0ff */
[----:B------:R-:W-:Y:S02]  /*ef50*/  I2FP.F32.S32 R2, R2 ;  /* 0x0000000200027245 */ /* 0x000fe40000201400 */
[----:B------:R-:W-:Y:S02]  /*ef60*/  IABS R0, R0 ;  /* 0x0000000000007213 */ /* 0x000fe40000000000 */
[----:B------:R-:W-:Y:S01]  /*ef70*/  IABS R172, R167 ;  /* 0x000000a700ac7213 */ /* 0x000fe20000000000 */
[CC--:B------:R-:W-:Y:S01]  /*ef80*/  FFMA.FTZ R37, -R3.reuse, R2.reuse, R37 ;  /* 0x0000000203257223 */ /* 0x0c0fe20000010125 */
[----:B------:R-:W-:Y:S01]  /*ef90*/  IABS R173, R173 ;  /* 0x000000ad00ad7213 */ /* 0x000fe20000000000 */
[C---:B------:R-:W-:Y:S01]  /*efa0*/  FFMA.FTZ R43, -R3.reuse, R2, R43 ;  /* 0x00000002032b7223 */ /* 0x040fe2000001012b */
[C---:B------:R-:W-:Y:S02]  /*efb0*/  IADD3 R167, PT, PT, R242.reuse, -0x59, RZ ;  /* 0xffffffa7f2a77810 */ /* 0x040fe40007ffe0ff */
[----:B------:R-:W-:Y:S02]  /*efc0*/  I2FP.F32.S32 R0, R0 ;  /* 0x0000000000007245 */ /* 0x000fe40000201400 */
[----:B------:R-:W-:Y:S02]  /*efd0*/  I2FP.F32.S32 R2, R173 ;  /* 0x000000ad00027245 */ /* 0x000fe40000201400 */
[----:B------:R-:W-:Y:S01]  /*efe0*/  IABS R167, R167 ;  /* 0x000000a700a77213 */ /* 0x000fe20000000000 */
[CC--:B------:R-:W-:Y:S01]  /*eff0*/  FFMA.FTZ R26, -R3.reuse, R0.reuse, R26 ;  /* 0x00000000031a7223 */ /* 0x0c0fe2000001011a */
[C---:B------:R-:W-:Y:S01]  /*f000*/  IADD3 R173, PT, PT, R242.reuse, -0x61, RZ ;  /* 0xffffff9ff2ad7810 */ /* 0x040fe20007ffe0ff */
[C---:B------:R-:W-:Y:S01]  /*f010*/  FFMA.FTZ R20, -R3.reuse, R0, R20 ;  /* 0x0000000003147223 */ /* 0x040fe20000010114 */
[----:B------:R-:W-:Y:S01]  /*f020*/  I2FP.F32.S32 R172, R172 ;  /* 0x000000ac00ac7245 */ /* 0x000fe20000201400 */
[CC--:B------:R-:W-:Y:S01]  /*f030*/  FFMA.FTZ R41, -R3.reuse, R2.reuse, R41 ;  /* 0x0000000203297223 */ /* 0x0c0fe20000010129 */
[----:B------:R-:W-:Y:S01]  /*f040*/  I2FP.F32.S32 R167, R167 ;  /* 0x000000a700a77245 */ /* 0x000fe20000201400 */
[C---:B------:R-:W-:Y:S01]  /*f050*/  FFMA.FTZ R47, -R3.reuse, R2, R47 ;  /* 0x00000002032f7223 */ /* 0x040fe2000001012f */
[C---:B------:R-:W-:Y:S01]  /*f060*/  IADD3 R0, PT, PT, R242.reuse, -0x38, RZ ;  /* 0xffffffc8f2007810 */ /* 0x040fe20007ffe0ff */
[C---:B------:R-:W-:Y:S01]  /*f070*/  FFMA.FTZ R40, -R3.reuse, R172, R40 ;  /* 0x000000ac03287223 */ /* 0x040fe20000010128 */
[C---:B------:R-:W-:Y:S01]  /*f080*/  IADD3 R2, PT, PT, R242.reuse, -0x60, RZ ;  /* 0xffffffa0f2027810 */ /* 0x040fe20007ffe0ff */
[C---:B------:R-:W-:Y:S01]  /*f090*/  FFMA.FTZ R45, -R3.reuse, R167, R45 ;  /* 0x000000a7032d7223 */ /* 0x040fe2000001012d */
[----:B------:R-:W-:Y:S01]  /*f0a0*/  IABS R173, R173 ;  /* 0x000000ad00ad7213 */ /* 0x000fe20000000000 */
[C---:B------:R-:W-:Y:S01]  /*f0b0*/  FFMA.FTZ R51, -R3.reuse, R167, R51 ;  /* 0x000000a703337223 */ /* 0x040fe20000010133 */
[----:B------:R-:W-:Y:S01]  /*f0c0*/  IABS R0, R0 ;  /* 0x0000000000007213 */ /* 0x000fe20000000000 */
[C---:B------:R-:W-:Y:S01]  /*f0d0*/  FFMA.FTZ R46, -R3.reuse, R172, R46 ;  /* 0x000000ac032e7223 */ /* 0x040fe2000001012e */
[----:B------:R-:W-:Y:S02]  /*f0e0*/  IABS R172, R2 ;  /* 0x0000000200ac7213 */ /* 0x000fe40000000000 */
[----:B------:R-:W-:Y:S02]  /*f0f0*/  I2FP.F32.S32 R167, R173 ;  /* 0x000000ad00a77245 */ /* 0x000fe40000201400 */
[C---:B------:R-:W-:Y:S02]  /*f100*/  IADD3 R2, PT, PT, R242.reuse, -0x69, RZ ;  /* 0xffffff97f2027810 */ /* 0x040fe40007ffe0ff */
[----:B------:R-:W-:Y:S01]  /*f110*/  I2FP.F32.S32 R0, R0 ;  /* 0x0000000000007245 */ /* 0x000fe20000201400 */
[CC--:B------:R-:W-:Y:S01]  /*f120*/  FFMA.FTZ R49, -R3.reuse, R167.reuse, R49 ;  /* 0x000000a703317223 */ /* 0x0c0fe20000010131 */
[----:B------:R-:W-:Y:S01]  /*f130*/  I2FP.F32.S32 R172, R172 ;  /* 0x000000ac00ac7245 */ /* 0x000fe20000201400 */
[C---:B------:R-:W-:Y:S01]  /*f140*/  FFMA.FTZ R55, -R3.reuse, R167, R55 ;  /* 0x000000a703377223 */ /* 0x040fe20000010137 */
[----:B------:R-:W-:Y:S01]  /*f150*/  IABS R2, R2 ;  /* 0x0000000200027213 */ /* 0x000fe20000000000 */
[CC--:B------:R-:W-:Y:S01]  /*f160*/  FFMA.FTZ R28, -R3.reuse, R0.reuse, R28 ;  /* 0x00000000031c7223 */ /* 0x0c0fe2000001011c */
[C---:B------:R-:W-:Y:S01]  /*f170*/  IADD3 R167, PT, PT, R242.reuse, -0x70, RZ ;  /* 0xffffff90f2a77810 */ /* 0x040fe20007ffe0ff */
[C---:B------:R-:W-:Y:S01]  /*f180*/  FFMA.FTZ R34, -R3.reuse, R0, R34 ;  /* 0x0000000003227223 */ /* 0x040fe20000010122 */
[C---:B------:R-:W-:Y:S01]  /*f190*/  IADD3 R173, PT, PT, R242.reuse, -0x71, RZ ;  /* 0xffffff8ff2ad7810 */ /* 0x040fe20007ffe0ff */
[CC--:B------:R-:W-:Y:S01]  /*f1a0*/  FFMA.FTZ R48, -R3.reuse, R172.reuse, R48 ;  /* 0x000000ac03307223 */ /* 0x0c0fe20000010130 */
[C---:B------:R-:W-:Y:S01]  /*f1b0*/  IADD3 R0, PT, PT, R242.reuse, -0x48, RZ ;  /* 0xffffffb8f2007810 */ /* 0x040fe20007ffe0ff */
[C---:B------:R-:W-:Y:S01]  /*f1c0*/  FFMA.FTZ R54, -R3.reuse, R172, R54 ;  /* 0x000000ac03367223 */ /* 0x040fe20000010136 */
[----:B------:R-:W-:Y:S02]  /*f1d0*/  I2FP.F32.S32 R2, R2 ;  /* 0x0000000200027245 */ /* 0x000fe40000201400 */
[----:B------:R-:W-:Y:S02]  /*f1e0*/  IABS R172, R167 ;  /* 0x000000a700ac7213 */ /* 0x000fe40000000000 */
[C---:B------:R-:W-:Y:S01]  /*f1f0*/  IADD3 R167, PT, PT, R242.reuse, -0x79, RZ ;  /* 0xffffff87f2a77810 */ /* 0x040fe20007ffe0ff */
[CC--:B------:R-:W-:Y:S01]  /*f200*/  FFMA.FTZ R53, -R3.reuse, R2.reuse, R53 ;  /* 0x0000000203357223 */ /* 0x0c0fe20000010135 */
[----:B------:R-:W-:Y:S01]  /*f210*/  IABS R173, R173 ;  /* 0x000000ad00ad7213 */ /* 0x000fe20000000000 */
[C---:B------:R-:W-:Y:S01]  /*f220*/  FFMA.FTZ R59, -R3.reuse, R2, R59 ;  /* 0x00000002033b7223 */ /* 0x040fe2000001013b */
[----:B------:R-:W-:Y:S02]  /*f230*/  IABS R0, R0 ;  /* 0x0000000000007213 */ /* 0x000fe40000000000 */
[----:B------:R-:W-:Y:S02]  /*f240*/  IABS R167, R167 ;  /* 0x000000a700a77213 */ /* 0x000fe40000000000 */
[----:B------:R-:W-:Y:S02]  /*f250*/  I2FP.F32.S32 R2, R173 ;  /* 0x000000ad00027245 */ /* 0x000fe40000201400 */
[----:B------:R-:W-:Y:S02]  /*f260*/  I2FP.F32.S32 R0, R0 ;  /* 0x0000000000007245 */ /* 0x000fe40000201400 */
[C---:B------:R-:W-:Y:S01]  /*f270*/  IADD3 R173, PT, PT, R242.reuse, -0x81, RZ ;  /* 0xffffff7ff2ad7810 */ /* 0x040fe20007ffe0ff */
[C---:B------:R-:W-:Y:S01]  /*f280*/  FFMA.FTZ R57, -R3.reuse, R2, R57 ;  /* 0x0000000203397223 */ /* 0x040fe20000010139 */
[----:B------:R-:W-:Y:S01]  /*f290*/  I2FP.F32.S32 R167, R167 ;  /* 0x000000a700a77245 */ /* 0x000fe20000201400 */
[CC--:B------:R-:W-:Y:S01]  /*f2a0*/  FFMA.FTZ R36, -R3.reuse, R0.reuse, R36 ;  /* 0x0000000003247223 */ /* 0x0c0fe20000010124 */
[----:B------:R-:W-:Y:S01]  /*f2b0*/  IABS R173, R173 ;  /* 0x000000ad00ad7213 */ /* 0x000fe20000000000 */
[C---:B------:R-:W-:Y:S01]  /*f2c0*/  FFMA.FTZ R42, -R3.reuse, R0, R42 ;  /* 0x00000000032a7223 */ /* 0x040fe2000001012a */
[C---:B------:R-:W-:Y:S01]  /*f2d0*/  IADD3 R0, PT, PT, R242.reuse, -0x58, RZ ;  /* 0xffffffa8f2007810 */ /* 0x040fe20007ffe0ff */
[CC--:B------:R-:W-:Y:S01]  /*f2e0*/  FFMA.FTZ R61, -R3.reuse, R167.reuse, R61 ;  /* 0x000000a7033d7223 */ /* 0x0c0fe2000001013d */
[C---:B------:R-:W-:Y:S01]  /*f2f0*/  FFMA.FTZ R67, -R3.reuse, R167, R67 ;  /* 0x000000a703437223 */ /* 0x040fe20000010143 */
[----:B------:R-:W-:Y:S01]  /*f300*/  I2FP.F32.S32 R167, R173 ;  /* 0x000000ad00a77245 */ /* 0x000fe20000201400 */
[C---:B------:R-:W-:Y:S01]  /*f310*/  FFMA.FTZ R63, -R3.reuse, R2, R63 ;  /* 0x00000002033f7223 */ /* 0x040fe2000001013f */
[----:B------:R-:W-:Y:S02]  /*f320*/  IABS R0, R0 ;  /* 0x0000000000007213 */ /* 0x000fe40000000000 */
[----:B------:R-:W-:Y:S01]  /*f330*/  I2FP.F32.S32 R172, R172 ;  /* 0x000000ac00ac7245 */ /* 0x000fe20000201400 */
[CC--:B------:R-:W-:Y:S01]  /*f340*/  FFMA.FTZ R65, -R3.reuse, R167.reuse, R65 ;  /* 0x000000a703417223 */ /* 0x0c0fe20000010141 */
[C---:B------:R-:W-:Y:S01]  /*f350*/  FFMA.FTZ R71, -R3.reuse, R167, R71 ;  /* 0x000000a703477223 */ /* 0x040fe20000010147 */
[----:B------:R-:W-:Y:S01]  /*f360*/  I2FP.F32.S32 R0, R0 ;  /* 0x0000000000007245 */ /* 0x000fe20000201400 */
[----:B------:R-:W2:Y:S01]  /*f370*/  LD.E R167, desc[UR4][R164.64+0xdc] ;  /* 0x0000dc04a4a77980 */ /* 0x000ea2000c101900 */
[C---:B------:R-:W-:Y:S01]  /*f380*/  IADD3 R2, PT, PT, R242.reuse, -0x80, RZ ;  /* 0xffffff80f2027810 */ /* 0x040fe20007ffe0ff */
[CC--:B------:R-:W-:Y:S01]  /*f390*/  FFMA.FTZ R56, -R3.reuse, R172.reuse, R56 ;  /* 0x000000ac03387223 */ /* 0x0c0fe20000010138 */
[C---:B------:R-:W-:Y:S01]  /*f3a0*/  FFMA.FTZ R62, -R3.reuse, R172, R62 ;  /* 0x000000ac033e7223 */ /* 0x040fe2000001013e */
[CC--:B------:R-:W-:Y:S01]  /*f3b0*/  FFMA.FTZ R44, -R3.reuse, R0.reuse, R44 ;  /* 0x00000000032c7223 */ /* 0x0c0fe2000001012c */
[C---:B------:R-:W-:Y:S01]  /*f3c0*/  FFMA.FTZ R50, -R3.reuse, R0, R50 ;  /* 0x0000000003327223 */ /* 0x040fe20000010132 */
[C---:B------:R-:W-:Y:S02]  /*f3d0*/  IADD3 R0, PT, PT, R242.reuse, -0x68, RZ ;  /* 0xffffff98f2007810 */ /* 0x040fe40007ffe0ff */
[----:B------:R-:W-:Y:S02]  /*f3e0*/  IABS R172, R2 ;  /* 0x0000000200ac7213 */ /* 0x000fe40000000000 */
[----:B------:R-:W-:Y:S02]  /*f3f0*/  IABS R0, R0 ;  /* 0x0000000000007213 */ /* 0x000fe40000000000 */
[C---:B------:R-:W-:Y:S02]  /*f400*/  IADD3 R174, PT, PT, R242.reuse, -0x91, RZ ;  /* 0xffffff6ff2ae7810 */ /* 0x040fe40007ffe0ff */
[----:B------:R-:W-:Y:S02]  /*f410*/  I2FP.F32.S32 R0, R0 ;  /* 0x0000000000007245 */ /* 0x000fe40000201400 */
[C---:B------:R-:W-:Y:S02]  /*f420*/  IADD3 R2, PT, PT, R242.reuse, -0x88, RZ ;  /* 0xffffff78f2027810 */ /* 0x040fe40007ffe0ff */
[----:B------:R-:W-:Y:S01]  /*f430*/  I2FP.F32.S32 R172, R172 ;  /* 0x000000ac00ac7245 */ /* 0x000fe20000201400 */
[CC--:B------:R-:W-:Y:S01]  /*f440*/  FFMA.FTZ R52, -R3.reuse, R0.reuse, R52 ;  /* 0x0000000003347223 */ /* 0x0c0fe20000010134 */
[C---:B------:R-:W-:Y:S01]  /*f450*/  FFMA.FTZ R58, -R3.reuse, R0, R58 ;  /* 0x00000000033a7223 */ /* 0x040fe2000001013a */
[C---:B------:R-:W-:Y:S02]  /*f460*/  IADD3 R0, PT, PT, R242.reuse, -0x78, RZ ;  /* 0xffffff88f2007810 */ /* 0x040fe40007ffe0ff */
[C---:B------:R-:W-:Y:S01]  /*f470*/  IADD3 R173, PT, PT, R242.reuse, -0x90, RZ ;  /* 0xffffff70f2ad7810 */ /* 0x040fe20007ffe0ff */
[C---:B------:R-:W-:Y:S01]  /*f480*/  FFMA.FTZ R70, -R3.reuse, R172, R70 ;  /* 0x000000ac03467223 */ /* 0x040fe20000010146 */
[----:B------:R-:W-:Y:S01]  /*f490*/  IABS R0, R0 ;  /* 0x0000000000007213 */ /* 0x000fe20000000000 */
[C---:B------:R-:W-:Y:S01]  /*f4a0*/  FFMA.FTZ R64, -R3.reuse, R172, R64 ;  /* 0x000000ac03407223 */ /* 0x040fe20000010140 */
[----:B------:R-:W-:Y:S02]  /*f4b0*/  IABS R174, R174 ;  /* 0x000000ae00ae7213 */ /* 0x000fe40000000000 */
[----:B------:R-:W-:Y:S02]  /*f4c0*/  I2FP.F32.S32 R0, R0 ;  /* 0x0000000000007245 */ /* 0x000fe40000201400 */
[----:B------:R-:W-:Y:S02]  /*f4d0*/  IABS R2, R2 ;  /* 0x0000000200027213 */ /* 0x000fe40000000000 */
[----:B------:R-:W-:Y:S01]  /*f4e0*/  IABS R173, R173 ;  /* 0x000000ad00ad7213 */ /* 0x000fe20000000000 */
[CC--:B------:R-:W-:Y:S01]  /*f4f0*/  FFMA.FTZ R60, -R3.reuse, R0.reuse, R60 ;  /* 0x00000000033c7223 */ /* 0x0c0fe2000001013c */
[C---:B------:R-:W-:Y:S01]  /*f500*/  FFMA.FTZ R66, -R3.reuse, R0, R66 ;  /* 0x0000000003427223 */ /* 0x040fe20000010142 */
[C---:B------:R-:W-:Y:S02]  /*f510*/  IADD3 R0, PT, PT, R242.reuse, -0x89, RZ ;  /* 0xffffff77f2007810 */ /* 0x040fe40007ffe0ff */
[C---:B------:R-:W-:Y:S02]  /*f520*/  IADD3 R172, PT, PT, R242.reuse, -0x98, RZ ;  /* 0xffffff68f2ac7810 */ /* 0x040fe40007ffe0ff */
[----:B------:R-:W-:Y:S02]  /*f530*/  IABS R0, R0 ;  /* 0x0000000000007213 */ /* 0x000fe40000000000 */
[----:B------:R-:W-:Y:S02]  /*f540*/  I2FP.F32.S32 R2, R2 ;  /* 0x0000000200027245 */ /* 0x000fe40000201400 */
[----:B------:R-:W-:Y:S02]  /*f550*/  I2FP.F32.S32 R0, R0 ;  /* 0x0000000000007245 */ /* 0x000fe40000201400 */
[----:B------:R-:W-:Y:S01]  /*f560*/  I2FP.F32.S32 R173, R173 ;  /* 0x000000ad00ad7245 */ /* 0x000fe20000201400 */
[C---:B------:R-:W-:Y:S01]  /*f570*/  FFMA.FTZ R68, -R3.reuse, R2, R68 ;  /* 0x0000000203447223 */ /* 0x040fe20000010144 */
[----:B------:R-:W-:Y:S01]  /*f580*/  IABS R172, R172 ;  /* 0x000000ac00ac7213 */ /* 0x000fe20000000000 */
[CC--:B------:R-:W-:Y:S01]  /*f590*/  FFMA.FTZ R69, -R3.reuse, R0.reuse, R69 ;  /* 0x0000000003457223 */ /* 0x0c0fe20000010145 */
[C---:B------:R-:W-:Y:S01]  /*f5a0*/  FFMA.FTZ R75, -R3.reuse, R0, R75 ;  /* 0x00000000034b7223 */ /* 0x040fe2000001014b */
[----:B------:R-:W-:Y:S01]  /*f5b0*/  I2FP.F32.S32 R0, R174 ;  /* 0x000000ae00007245 */ /* 0x000fe20000201400 */
[C---:B------:R-:W-:Y:S01]  /*f5c0*/  FFMA.FTZ R74, -R3.reuse, R2, R74 ;  /* 0x00000002034a7223 */ /* 0x040fe2000001014a */
[C---:B------:R-:W-:Y:S01]  /*f5d0*/  IADD3 R174, PT, PT, R242.reuse, -0xa1, RZ ;  /* 0xffffff5ff2ae7810 */ /* 0x040fe20007ffe0ff */
[CC--:B------:R-:W-:Y:S01]  /*f5e0*/  FFMA.FTZ R72, -R3.reuse, R173.reuse, R72 ;  /* 0x000000ad03487223 */ /* 0x0c0fe20000010148 */
[C---:B------:R-:W-:Y:S01]  /*f5f0*/  IADD3 R2, PT, PT, R242.reuse, -0x99, RZ ;  /* 0xffffff67f2027810 */ /* 0x040fe20007ffe0ff */
[CC--:B------:R-:W-:Y:S01]  /*f600*/  FFMA.FTZ R73, -R3.reuse, R0.reuse, R73 ;  /* 0x0000000003497223 */ /* 0x0c0fe20000010149 */
[C---:B------:R-:W-:Y:S01]  /*f610*/  FFMA.FTZ R79, -R3.reuse, R0, R79 ;  /* 0x00000000034f7223 */ /* 0x040fe2000001014f */
[C---:B------:R-:W-:Y:S01]  /*f620*/  IADD3 R0, PT, PT, R242.reuse, -0xa0, RZ ;  /* 0xffffff60f2007810 */ /* 0x040fe20007ffe0ff */
[C---:B------:R-:W-:Y:S01]  /*f630*/  FFMA.FTZ R78, -R3.reuse, R173, R78 ;  /* 0x000000ad034e7223 */ /* 0x040fe2000001014e */
[----:B------:R-:W-:Y:S02]  /*f640*/  I2FP.F32.S32 R172, R172 ;  /* 0x000000ac00ac7245 */ /* 0x000fe40000201400 */
[----:B------:R-:W-:Y:S02]  /*f650*/  IABS R173, R0 ;  /* 0x0000000000ad7213 */ /* 0x000fe40000000000 */
[----:B------:R-:W-:Y:S01]  /*f660*/  IABS R2, R2 ;  /* 0x0000000200027213 */ /* 0x000fe20000000000 */
[C---:B------:R-:W-:Y:S01]  /*f670*/  FFMA.FTZ R76, -R3.reuse, R172, R76 ;  /* 0x000000ac034c7223 */ /* 0x040fe2000001014c */
[----:B------:R-:W-:Y:S01]  /*f680*/  IABS R0, R174 ;  /* 0x000000ae00007213 */ /* 0x000fe20000000000 */
[C---:B------:R-:W-:Y:S01]  /*f690*/  FFMA.FTZ R82, -R3.reuse, R172, R82 ;  /* 0x000000ac03527223 */ /* 0x040fe20000010152 */
[C---:B------:R-:W-:Y:S02]  /*f6a0*/  IADD3 R172, PT, PT, R242.reuse, -0xa8, RZ ;  /* 0xffffff58f2ac7810 */ /* 0x040fe40007ffe0ff */
[----:B------:R-:W-:Y:S02]  /*f6b0*/  I2FP.F32.S32 R2, R2 ;  /* 0x0000000200027245 */ /* 0x000fe40000201400 */
[----:B------:R-:W-:Y:S02]  /*f6c0*/  I2FP.F32.S32 R0, R0 ;  /* 0x0000000000007245 */ /* 0x000fe40000201400 */
[C---:B------:R-:W-:Y:S01]  /*f6d0*/  IADD3 R174, PT, PT, R242.reuse, -0xa9, RZ ;  /* 0xffffff57f2ae7810 */ /* 0x040fe20007ffe0ff */
[C---:B------:R-:W-:Y:S01]  /*f6e0*/  FFMA.FTZ R77, -R3.reuse, R2, R77 ;  /* 0x00000002034d7223 */ /* 0x040fe2000001014d */
[----:B------:R-:W-:Y:S01]  /*f6f0*/  IABS R172, R172 ;  /* 0x000000ac00ac7213 */ /* 0x000fe20000000000 */
[C---:B------:R-:W-:Y:S01]  /*f700*/  FFMA.FTZ R81, -R3.reuse, R0, R81 ;  /* 0x0000000003517223 */ /* 0x040fe20000010151 */
[----:B------:R-:W-:Y:S01]  /*f710*/  I2FP.F32.S32 R173, R173 ;  /* 0x000000ad00ad7245 */ /* 0x000fe20000201400 */
[C---:B------:R-:W-:Y:S01]  /*f720*/  FFMA.FTZ R83, -R3.reuse, R2, R83 ;  /* 0x0000000203537223 */ /* 0x040fe20000010153 */
[C---:B------:R-:W-:Y:S01]  /*f730*/  FFMA.FTZ R87, -R3.reuse, R0, R87 ;  /* 0x0000000003577223 */ /* 0x040fe20000010157 */
[----:B------:R-:W-:Y:S02]  /*f740*/  IABS R2, R174 ;  /* 0x000000ae00027213 */ /* 0x000fe40000000000 */
[C---:B------:R-:W-:Y:S01]  /*f750*/  IADD3 R0, PT, PT, R242.reuse, -0xb0, RZ ;  /* 0xffffff50f2007810 */ /* 0x040fe20007ffe0ff */
[CC--:B------:R-:W-:Y:S01]  /*f760*/  FFMA.FTZ R80, -R3.reuse, R173.reuse, R80 ;  /* 0x000000ad03507223 */ /* 0x0c0fe20000010150 */
[----:B------:R-:W-:Y:S01]  /*f770*/  I2FP.F32.S32 R172, R172 ;  /* 0x000000ac00ac7245 */ /* 0x000fe20000201400 */
[C---:B------:R-:W-:Y:S01]  /*f780*/  FFMA.FTZ R86, -R3.reuse, R173, R86 ;  /* 0x000000ad03567223 */ /* 0x040fe20000010156 */
[C---:B------:R-:W-:Y:S02]  /*f790*/  IADD3 R174, PT, PT, R242.reuse, -0xb1, RZ ;  /* 0xffffff4ff2ae7810 */ /* 0x040fe40007ffe0ff */
[----:B------:R-:W-:Y:S01]  /*f7a0*/  IABS R173, R0 ;  /* 0x0000000000ad7213 */ /* 0x000fe20000000000 */
[C---:B------:R-:W-:Y:S01]  /*f7b0*/  FFMA.FTZ R84, -R3.reuse, R172, R84 ;  /* 0x000000ac03547223 */ /* 0x040fe20000010154 */
        /* <DEDUP_REMOVED lines=11> */
[C---:B------:R-:W-:Y:S01]  /*f870*/  FFMA.FTZ R95, -R3.reuse, R0, R95 ;  /* 0x00000000035f7223 */ /* 0x040fe2000001015f */
[----:B------:R-:W-:Y:S02]  /*f880*/  I2FP.F32.S32 R172, R172 ;  /* 0x000000ac00ac7245 */ /* 0x000fe40000201400 */
[----:B------:R-:W-:Y:S01]  /*f890*/  IABS R2, R174 ;  /* 0x000000ae00027213 */ /* 0x000fe20000000000 */
[CC--:B------:R-:W-:Y:S01]  /*f8a0*/  FFMA.FTZ R88, -R3.reuse, R173.reuse, R88 ;  /* 0x000000ad03587223 */ /* 0x0c0fe20000010158 */
[C---:B------:R-:W-:Y:S01]  /*f8b0*/  IADD3 R0, PT, PT, R242.reuse, -0xc0, RZ ;  /* 0xffffff40f2007810 */ /* 0x040fe20007ffe0ff */
[C---:B------:R-:W-:Y:S01]  /*f8c0*/  FFMA.FTZ R94, -R3.reuse, R173, R94 ;  /* 0x000000ad035e7223 */ /* 0x040fe2000001015e */
[C---:B------:R-:W-:Y:S01]  /*f8d0*/  IADD3 R174, PT, PT, R242.reuse, -0xc1, RZ ;  /* 0xffffff3ff2ae7810 */ /* 0x040fe20007ffe0ff */
[C---:B------:R-:W-:Y:S01]  /*f8e0*/  FFMA.FTZ R92, -R3.reuse, R172, R92 ;  /* 0x000000ac035c7223 */ /* 0x040fe2000001015c */
[----:B------:R-:W-:Y:S01]  /*f8f0*/  IABS R173, R0 ;  /* 0x0000000000ad7213 */ /* 0x000fe20000000000 */
[C---:B------:R-:W-:Y:S01]  /*f900*/  FFMA.FTZ R98, -R3.reuse, R172, R98 ;  /* 0x000000ac03627223 */ /* 0x040fe20000010162 */
[----:B------:R-:W-:Y:S02]  /*f910*/  IABS R0, R174 ;  /* 0x000000ae00007213 */ /* 0x000fe40000000000 */
        /* <DEDUP_REMOVED lines=11> */
[C---:B------:R-:W-:Y:S01]  /*f9d0*/  IADD3 R0, PT, PT, R242.reuse, -0xd0, RZ ;  /* 0xffffff30f2007810 */ /* 0x040fe20007ffe0ff */
[CC--:B------:R-:W-:Y:S01]  /*f9e0*/  FFMA.FTZ R96, -R3.reuse, R173.reuse, R96 ;  /* 0x000000ad03607223 */ /* 0x0c0fe20000010160 */
[----:B------:R-:W-:Y:S01]  /*f9f0*/  IABS R2, R174 ;  /* 0x000000ae00027213 */ /* 0x000fe20000000000 */
[C---:B------:R-:W-:Y:S01]  /*fa00*/  FFMA.FTZ R102, -R3.reuse, R173, R102 ;  /* 0x000000ad03667223 */ /* 0x040fe20000010166 */
[C---:B------:R-:W-:Y:S01]  /*fa10*/  IADD3 R174, PT, PT, R242.reuse, -0xd1, RZ ;  /* 0xffffff2ff2ae7810 */ /* 0x040fe20007ffe0ff */
[CC--:B------:R-:W-:Y:S01]  /*fa20*/  FFMA.FTZ R100, -R3.reuse, R172.reuse, R100 ;  /* 0x000000ac03647223 */ /* 0x0c0fe20000010164 */
[C---:B------:R-:W-:Y:S01]  /*fa30*/  FFMA.FTZ R106, -R3.reuse, R172, R106 ;  /* 0x000000ac036a7223 */ /* 0x040fe2000001016a */
[----:B------:R-:W-:Y:S02]  /*fa40*/  IABS R173, R0 ;  /* 0x0000000000ad7213 */ /* 0x000fe40000000000 */
[----:B------:R-:W-:Y:S02]  /*fa50*/  IADD3 R172, PT, PT, R242, -0xd8, RZ ;  /* 0xffffff28f2ac7810 */ /* 0x000fe40007ffe0ff */
[----:B------:R-:W-:Y:S02]  /*fa60*/  IABS R0, R174 ;  /* 0x000000ae00007213 */ /* 0x000fe40000000000 */
[----:B------:R-:W-:Y:S02]  /*fa70*/  IABS R172, R172 ;  /* 0x000000ac00ac7213 */ /* 0x000fe40000000000 */
[----:B------:R-:W-:Y:S02]  /*fa80*/  I2FP.F32.S32 R0, R0 ;  /* 0x0000000000007245 */ /* 0x000fe40000201400 */
[----:B------:R-:W-:Y:S02]  /*fa90*/  I2FP.F32.S32 R173, R173 ;  /* 0x000000ad00ad7245 */ /* 0x000fe40000201400 */
[----:B------:R-:W-:Y:S01]  /*faa0*/  I2FP.F32.S32 R172, R172 ;  /* 0x000000ac00ac7245 */ /* 0x000fe20000201400 */
[CC--:B------:R-:W-:Y:S01]  /*fab0*/  FFMA.FTZ R105, -R3.reuse, R0.reuse, R105 ;  /* 0x0000000003697223 */ /* 0x0c0fe20000010169 */
[C---:B------:R-:W-:Y:S01]  /*fac0*/  FFMA.FTZ R111, -R3.reuse, R0, R111 ;  /* 0x00000000036f7223 */ /* 0x040fe2000001016f */
[----:B------:R-:W-:Y:S01]  /*fad0*/  FMNMX3.FTZ R0, R168, R6, R7, !PT ;  /* 0x00000006a8007276 */ /* 0x000fe20007810007 */
[CC--:B------:R-:W-:Y:S01]  /*fae0*/  FFMA.FTZ R104, -R3.reuse, R173.reuse, R104 ;  /* 0x000000ad03687223 */ /* 0x0c0fe20000010168 */
[C---:B------:R-:W-:Y:S01]  /*faf0*/  FFMA.FTZ R110, -R3.reuse, R173, R110 ;  /* 0x000000ad036e7223 */ /* 0x040fe2000001016e */
[CC--:B------:R-:W-:Y:S01]  /*fb00*/  FFMA.FTZ R108, -R3.reuse, R172.reuse, R108 ;  /* 0x000000ac036c7223 */ /* 0x0c0fe2000001016c */
[----:B------:R-:W-:Y:S01]  /*fb10*/  FFMA.FTZ R114, -R3, R172, R114 ;  /* 0x000000ac03727223 */ /* 0x000fe20000010172 */
        /* <DEDUP_REMOVED lines=22> */
[----:B------:R-:W-:Y:S02]  /*fc80*/  IADD3 R0, PT, PT, R242, -0xe0, RZ ;  /* 0xffffff20f2007810 */ /* 0x000fe40007ffe0ff */
[----:B------:R-:W-:Y:S02]  /*fc90*/  FMNMX3.FTZ R173, R173, R48, R49, !PT ;  /* 0x00000030adad7276 */ /* 0x000fe40007810031 */
[----:B------:R-:W-:Y:S02]  /*fca0*/  FMNMX3.FTZ R172, R172, R54, R55, !PT ;  /* 0x00000036acac7276 */ /* 0x000fe40007810037 */
[----:B------:R-:W-:Y:S02]  /*fcb0*/  IABS R0, R0 ;  /* 0x0000000000007213 */ /* 0x000fe40000000000 */
[----:B------:R-:W-:Y:S02]  /*fcc0*/  FMNMX3.FTZ R173, R173, R52, R53, !PT ;  /* 0x00000034adad7276 */ /* 0x000fe40007810035 */
[----:B------:R-:W-:Y:S02]  /*fcd0*/  FMNMX3.FTZ R172, R172, R58, R59, !PT ;  /* 0x0000003aacac7276 */ /* 0x000fe4000781003b */
[----:B------:R-:W-:Y:S02]  /*fce0*/  I2FP.F32.S32 R0, R0 ;  /* 0x0000000000007245 */ /* 0x000fe40000201400 */
[----:B------:R-:W-:Y:S02]  /*fcf0*/  FMNMX3.FTZ R173, R173, R56, R57, !PT ;  /* 0x00000038adad7276 */ /* 0x000fe40007810039 */
[----:B------:R-:W-:Y:S01]  /*fd00*/  I2FP.F32.S32 R2, R2 ;  /* 0x0000000200027245 */ /* 0x000fe20000201400 */
[C---:B------:R-:W-:Y:S01]  /*fd10*/  FFMA.FTZ R112, -R3.reuse, R0, R112 ;  /* 0x0000000003707223 */ /* 0x040fe20000010170 */
[----:B------:R-:W-:Y:S01]  /*fd20*/  FMNMX3.FTZ R172, R172, R62, R63, !PT ;  /* 0x0000003eacac7276 */ /* 0x000fe2000781003f */
[C---:B------:R-:W-:Y:S01]  /*fd30*/  FFMA.FTZ R118, -R3.reuse, R0, R118 ;  /* 0x0000000003767223 */ /* 0x040fe20000010176 */
[C---:B------:R-:W-:Y:S01]  /*fd40*/  IADD3 R174, PT, PT, R242.reuse, -0xd9, RZ ;  /* 0xffffff27f2ae7810 */ /* 0x040fe20007ffe0ff */
[CC--:B------:R-:W-:Y:S01]  /*fd50*/  FFMA.FTZ R101, -R3.reuse, R2.reuse, R101 ;  /* 0x0000000203657223 */ /* 0x0c0fe20000010165 */
[----:B------:R-:W-:Y:S01]  /*fd60*/  IADD3 R0, PT, PT, R242, -0xe8, RZ ;  /* 0xffffff18f2007810 */ /* 0x000fe20007ffe0ff */
[----:B------:R-:W-:Y:S01]  /*fd70*/  FFMA.FTZ R107, -R3, R2, R107 ;  /* 0x00000002036b7223 */ /* 0x000fe2000001016b */
[----:B------:R-:W-:Y:S02]  /*fd80*/  FMNMX3.FTZ R173, R173, R60, R61, !PT ;  /* 0x0000003cadad7276 */ /* 0x000fe4000781003d */
[----:B------:R-:W-:Y:S02]  /*fd90*/  FMNMX3.FTZ R172, R172, R66, R67, !PT ;  /* 0x00000042acac7276 */ /* 0x000fe40007810043 */
[----:B------:R-:W-:Y:S02]  /*fda0*/  IABS R2, R174 ;  /* 0x000000ae00027213 */ /* 0x000fe40000000000 */
[----:B------:R-:W-:Y:S02]  /*fdb0*/  IABS R0, R0 ;  /* 0x0000000000007213 */ /* 0x000fe40000000000 */
[----:B------:R-:W-:Y:S02]  /*fdc0*/  FMNMX3.FTZ R173, R173, R64, R65, !PT ;  /* 0x00000040adad7276 */ /* 0x000fe40007810041 */
[----:B------:R-:W-:Y:S02]  /*fdd0*/  IADD3 R174, PT, PT, R242, -0xe1, RZ ;  /* 0xffffff1ff2ae7810 */ /* 0x000fe40007ffe0ff */
[----:B------:R-:W-:Y:S02]  /*fde0*/  FMNMX3.FTZ R172, R172, R70, R71, !PT ;  /* 0x00000046acac7276 */ /* 0x000fe40007810047 */
[----:B------:R-:W-:Y:S02]  /*fdf0*/  I2FP.F32.S32 R2, R2 ;  /* 0x0000000200027245 */ /* 0x000fe40000201400 */
[----:B------:R-:W-:Y:S02]  /*fe00*/  I2FP.F32.S32 R0, R0 ;  /* 0x0000000000007245 */ /* 0x000fe40000201400 */
[----:B------:R-:W-:Y:S01]  /*fe10*/  FMNMX3.FTZ R173, R173, R68, R69, !PT ;  /* 0x00000044adad7276 */ /* 0x000fe20007810045 */
[C---:B------:R-:W-:Y:S01]  /*fe20*/  FFMA.FTZ R109, -R3.reuse, R2, R109 ;  /* 0x00000002036d7223 */ /* 0x040fe2000001016d */
[----:B------:R-:W-:Y:S01]  /*fe30*/  IABS R174, R174 ;  /* 0x000000ae00ae7213 */ /* 0x000fe20000000000 */
[C---:B------:R-:W-:Y:S01]  /*fe40*/  FFMA.FTZ R115, -R3.reuse, R2, R115 ;  /* 0x0000000203737223 */ /* 0x040fe20000010173 */
[----:B------:R-:W-:Y:S01]  /*fe50*/  FMNMX3.FTZ R172, R172, R74, R75, !PT ;  /* 0x0000004aacac7276 */ /* 0x000fe2000781004b */
[----:B------:R-:W-:Y:S01]  /*fe60*/  FFMA.FTZ R116, -R3, R0, R116 ;  /* 0x0000000003747223 */ /* 0x000fe20000010174 */
[----:B------:R-:W-:Y:S01]  /*fe70*/  FMNMX3.FTZ R173, R173, R72, R73, !PT ;  /* 0x00000048adad7276 */ /* 0x000fe20007810049 */
[C---:B------:R-:W-:Y:S01]  /*fe80*/  FFMA.FTZ R122, -R3.reuse, R0, R122 ;  /* 0x00000000037a7223 */ /* 0x040fe2000001017a */
[----:B------:R-:W-:Y:S02]  /*fe90*/  I2FP.F32.S32 R2, R174 ;  /* 0x000000ae00027245 */ /* 0x000fe40000201400 */
[C---:B------:R-:W-:Y:S02]  /*fea0*/  IADD3 R174, PT, PT, R242.reuse, -0xe9, RZ ;  /* 0xffffff17f2ae7810 */ /* 0x040fe40007ffe0ff */
[----:B------:R-:W-:Y:S01]  /*feb0*/  IADD3 R0, PT, PT, R242, -0xf0, RZ ;  /* 0xffffff10f2007810 */ /* 0x000fe20007ffe0ff */
[C---:B------:R-:W-:Y:S01]  /*fec0*/  FFMA.FTZ R113, -R3.reuse, R2, R113 ;  /* 0x0000000203717223 */ /* 0x040fe20000010171 */
[----:B------:R-:W-:Y:S01]  /*fed0*/  FMNMX3.FTZ R172, R172, R78, R79, !PT ;  /* 0x0000004eacac7276 */ /* 0x000fe2000781004f */
[----:B------:R-:W-:Y:S01]  /*fee0*/  FFMA.FTZ R119, -R3, R2, R119 ;  /* 0x0000000203777223 */ /* 0x000fe20000010177 */
[----:B------:R-:W-:Y:S02]  /*fef0*/  FMNMX3.FTZ R173, R173, R76, R77, !PT ;  /* 0x0000004cadad7276 */ /* 0x000fe4000781004d */
[----:B------:R-:W-:Y:S02]  /*ff00*/  IABS R174, R174 ;  /* 0x000000ae00ae7213 */ /* 0x000fe40000000000 */
[----:B------:R-:W-:Y:S02]  /*ff10*/  IABS R0, R0 ;  /* 0x0000000000007213 */ /* 0x000fe40000000000 */
[----:B------:R-:W-:Y:S02]  /*ff20*/  FMNMX3.FTZ R172, R172, R82, R83, !PT ;  /* 0x00000052acac7276 */ /* 0x000fe40007810053 */
[----:B------:R-:W-:Y:S02]  /*ff30*/  FMNMX3.FTZ R173, R173, R80, R81, !PT ;  /* 0x00000050adad7276 */ /* 0x000fe40007810051 */
[----:B------:R-:W-:Y:S02]  /*ff40*/  I2FP.F32.S32 R2, R174 ;  /* 0x000000ae00027245 */ /* 0x000fe40000201400 */
[----:B------:R-:W-:Y:S02]  /*ff50*/  I2FP.F32.S32 R0, R0 ;  /* 0x0000000000007245 */ /* 0x000fe40000201400 */
[----:B------:R-:W-:Y:S01]  /*ff60*/  FMNMX3.FTZ R172, R172, R86, R87, !PT ;  /* 0x00000056acac7276 */ /* 0x000fe20007810057 */
[C---:B------:R-:W-:Y:S01]  /*ff70*/  FFMA.FTZ R117, -R3.reuse, R2, R117 ;  /* 0x0000000203757223 */ /* 0x040fe20000010175 */
[----:B------:R-:W-:Y:S01]  /*ff80*/  IADD3 R174, PT, PT, R242, -0xf1, RZ ;  /* 0xffffff0ff2ae7810 */ /* 0x000fe20007ffe0ff */
[----:B------:R-:W-:Y:S01]  /*ff90*/  FFMA.FTZ R120, -R3, R0, R120 ;  /* 0x0000000003787223 */ /* 0x000fe20000010178 */
[----:B------:R-:W-:Y:S01]  /*ffa0*/  FMNMX3.FTZ R173, R173, R84, R85, !PT ;  /* 0x00000054adad7276 */ /* 0x000fe20007810055 */
[C---:B------:R-:W-:Y:S01]  /*ffb0*/  FFMA.FTZ R126, -R3.reuse, R0, R126 ;  /* 0x00000000037e7223 */ /* 0x040fe2000001017e */
[----:B------:R-:W-:Y:S01]  /*ffc0*/  FMNMX3.FTZ R172, R172, R90, R91, !PT ;  /* 0x0000005aacac7276 */ /* 0x000fe2000781005b */
[----:B------:R-:W-:Y:S01]  /*ffd0*/  FFMA.FTZ R123, -R3, R2, R123 ;  /* 0x00000002037b7223 */ /* 0x000fe2000001017b */
[----:B------:R-:W-:Y:S02]  /*ffe0*/  IABS R174, R174 ;  /* 0x000000ae00ae7213 */ /* 0x000fe40000000000 */
[----:B------:R-:W-:Y:S02]  /*fff0*/  IADD3 R0, PT, PT, R242, -0xf8, RZ ;  /* 0xffffff08f2007810 */ /* 0x000fe40007ffe0ff */
[----:B------:R-:W-:Y:S02]  /*10000*/  FMNMX3.FTZ R173, R173, R88, R89, !PT ;  /* 0x00000058adad7276 */ /* 0x000fe40007810059 */
[----:B------:R-:W-:Y:S02]  /*10010*/  FMNMX3.FTZ R172, R172, R94, R95, !PT ;  /* 0x0000005eacac7276 */ /* 0x000fe4000781005f */
[----:B------:R-:W-:Y:S02]  /*10020*/  I2FP.F32.S32 R2, R174 ;  /* 0x000000ae00027245 */ /* 0x000fe40000201400 */
[----:B------:R-:W-:Y:S02]  /*10030*/  IADD3 R174, PT, PT, R242, -0xf9, RZ ;  /* 0xffffff07f2ae7810 */ /* 0x000fe40007ffe0ff */
[----:B------:R-:W-:Y:S01]  /*10040*/  IABS R0, R0 ;  /* 0x0000000000007213 */ /* 0x000fe20000000000 */
[----:B------:R-:W-:Y:S01]  /*10050*/  FFMA.FTZ R121, -R3, R2, R121 ;  /* 0x0000000203797223 */ /* 0x000fe20000010179 */
[----:B------:R-:W-:Y:S01]  /*10060*/  FMNMX3.FTZ R173, R173, R92, R93, !PT ;  /* 0x0000005cadad7276 */ /* 0x000fe2000781005d */
[----:B------:R-:W-:Y:S01]  /*10070*/  FFMA.FTZ R127, -R3, R2, R127 ;  /* 0x00000002037f7223 */ /* 0x000fe2000001017f */
[----:B------:R-:W-:Y:S02]  /*10080*/  FMNMX3.FTZ R172, R172, R98, R99, !PT ;  /* 0x00000062acac7276 */ /* 0x000fe40007810063 */
[----:B------:R-:W-:Y:S02]  /*10090*/  IABS R174, R174 ;  /* 0x000000ae00ae7213 */ /* 0x000fe40000000000 */
[----:B------:R-:W-:Y:S02]  /*100a0*/  I2FP.F32.S32 R0, R0 ;  /* 0x0000000000007245 */ /* 0x000fe40000201400 */
[----:B------:R-:W-:Y:S02]  /*100b0*/  FMNMX3.FTZ R173, R173, R96, R97, !PT ;  /* 0x00000060adad7276 */ /* 0x000fe40007810061 */
[----:B------:R-:W-:Y:S01]  /*100c0*/  FMNMX3.FTZ R172, R172, R102, R103, !PT ;  /* 0x00000066acac7276 */ /* 0x000fe20007810067 */
[C---:B------:R-:W-:Y:S01]  /*100d0*/  FFMA.FTZ R124, -R3.reuse, R0, R124 ;  /* 0x00000000037c7223 */ /* 0x040fe2000001017c */
[----:B------:R-:W-:Y:S01]  /*100e0*/  I2FP.F32.S32 R2, R174 ;  /* 0x000000ae00027245 */ /* 0x000fe20000201400 */
[----:B------:R-:W-:Y:S01]  /*100f0*/  FFMA.FTZ R130, -R3, R0, R130 ;  /* 0x0000000003827223 */ /* 0x000fe20000010182 */
[----:B------:R-:W-:Y:S02]  /*10100*/  FMNMX3.FTZ R174, R173, R100, R101, !PT ;  /* 0x00000064adae7276 */ /* 0x000fe40007810065 */
[----:B------:R-:W-:Y:S01]  /*10110*/  FMNMX3.FTZ R0, R172, R106, R107, !PT ;  /* 0x0000006aac007276 */ /* 0x000fe2000781006b */
[C---:B------:R-:W-:Y:S01]  /*10120*/  FFMA.FTZ R125, -R3.reuse, R2, R125 ;  /* 0x00000002037d7223 */ /* 0x040fe2000001017d */
[----:B------:R-:W-:Y:S01]  /*10130*/  FMNMX3.FTZ R174, R174, R104, R105, !PT ;  /* 0x00000068aeae7276 */ /* 0x000fe20007810069 */
[C---:B------:R-:W-:Y:S01]  /*10140*/  FFMA.FTZ R131, -R3.reuse, R2, R131 ;  /* 0x0000000203837223 */ /* 0x040fe20000010183 */
[----:B------:R-:W-:Y:S02]  /*10150*/  FMNMX3.FTZ R0, R0, R110, R111, !PT ;  /* 0x0000006e00007276 */ /* 0x000fe4000781006f */
[----:B------:R-:W-:Y:S02]  /*10160*/  FMNMX3.FTZ R174, R174, R108, R109, !PT ;  /* 0x0000006caeae7276 */ /* 0x000fe4000781006d */
[----:B------:R-:W-:Y:S02]  /*10170*/  FMNMX3.FTZ R0, R0, R114, R115, !PT ;  /* 0x0000007200007276 */ /* 0x000fe40007810073 */
[C---:B------:R-:W-:Y:S02]  /*10180*/  IADD3 R173, PT, PT, R242.reuse, -0x101, RZ ;  /* 0xfffffefff2ad7810 */ /* 0x040fe40007ffe0ff */
[----:B------:R-:W-:Y:S02]  /*10190*/  IADD3 R172, PT, PT, R242, -0x100, RZ ;  /* 0xffffff00f2ac7810 */ /* 0x000fe40007ffe0ff */
[----:B------:R-:W-:Y:S02]  /*101a0*/  FMNMX3.FTZ R174, R174, R112, R113, !PT ;  /* 0x00000070aeae7276 */ /* 0x000fe40007810071 */
        /* <DEDUP_REMOVED lines=9> */
[----:B------:R-:W-:Y:S01]  /*10240*/  FMNMX3.FTZ R0, R0, R126, R127, !PT ;  /* 0x0000007e00007276 */ /* 0x000fe2000781007f */
[----:B------:R-:W-:Y:S01]  /*10250*/  FFMA.FTZ R128, -R3, R172, R128 ;  /* 0x000000ac03807223 */ /* 0x000fe20000010180 */
[----:B------:R-:W-:Y:S02]  /*10260*/  FMNMX3.FTZ R2, R2, R124, R125, !PT ;  /* 0x0000007c02027276 */ /* 0x000fe4000781007d */
[----:B------:R-:W-:Y:S02]  /*10270*/  FMNMX3.FTZ R0, R0, R130, R131, !PT ;  /* 0x0000008200007276 */ /* 0x000fe40007810083 */
[----:B------:R-:W-:Y:S02]  /*10280*/  FMNMX3.FTZ R172, R2, R128, R129, !PT ;  /* 0x0000008002ac7276 */ /* 0x000fe40007810081 */
[----:B------:R-:W-:Y:S01]  /*10290*/  LOP3.LUT R187, R227, 0x200, R228, 0xf8, !PT ;  /* 0x00000200e3bb7812 */ /* 0x000fe200078ef8e4 */
[----:B------:R-:W1:Y:S01]  /*102a0*/  SHFL.BFLY PT, R2, R0, 0x2, 0x1f ;  /* 0x0c401f0000027f89 */ /* 0x000e6200000e0000 */
[----:B------:R-:W-:Y:S02]  /*102b0*/  IADD3 R244, PT, PT, R244, -0x100, RZ ;  /* 0xffffff00f4f47810 */ /* 0x000fe40007ffe0ff */
[----:B------:R-:W-:Y:S05]  /*102c0*/  LEA R187, R187, R225, 0x1 ;  /* 0x000000e1bbbb7211 */ /* 0x000fea00078e08ff */
[----:B------:R-:W4:Y:S01]  /*102d0*/  SHFL.BFLY PT, R173, R172, 0x2, 0x1f ;  /* 0x0c401f00acad7f89 */ /* 0x000f2200000e0000 */
[----:B------:R-:W-:Y:S02]  /*102e0*/  IADD3 R242, PT, PT, R242, 0x100, RZ ;  /* 0x00000100f2f27810 */ /* 0x000fe40007ffe0ff */
[----:B------:R-:W-:Y:S02]  /*102f0*/  IADD3 R185, PT, PT, R226, R187, RZ ;  /* 0x000000bbe2b97210 */ /* 0x000fe40007ffe0ff */
[----:B------:R-:W-:Y:S03]  /*10300*/  IADD3 R184, PT, PT, R187, 0xa040, RZ ;  /* 0x0000a040bbb87810 */ /* 0x000fe60007ffe0ff */
[----:B------:R-:W-:Y:S01]  /*10310*/  LDSM.16.MT88.4 R176, [R185+0xa000] ;  /* 0x00a00000b9b0783b */ /* 0x000fe20000004200 */
[----:B-1----:R-:W-:Y:S02]  /*10320*/  FMNMX.FTZ R2, R0, R2, !PT ;  /* 0x0000000200027209 */ /* 0x002fe40007810000 */
[----:B----4-:R-:W-:Y:S05]  /*10330*/  FMNMX.FTZ R173, R172, R173, !PT ;  /* 0x000000adacad7209 */ /* 0x010fea0007810000 */
[----:B------:R-:W1:Y:S08]  /*10340*/  SHFL.BFLY PT, R0, R2, 0x1, 0x1f ;  /* 0x0c201f0002007f89 */ /* 0x000e7000000e0000 */
[----:B------:R-:W4:Y:S01]  /*10350*/  SHFL.BFLY PT, R172, R173, 0x1, 0x1f ;  /* 0x0c201f00adac7f89 */ /* 0x000f2200000e0000 */
[----:B-1----:R-:W-:Y:S02]  /*10360*/  FMNMX.FTZ R0, R2, R0, !PT ;  /* 0x0000000002007209 */ /* 0x002fe40007810000 */
[----:B----4-:R-:W-:Y:S03]  /*10370*/  FMNMX.FTZ R2, R173, R172, !PT ;  /* 0x000000acad027209 */ /* 0x010fe60007810000 */
[C---:B--2---:R-:W-:Y:S01]  /*10380*/  FMUL.FTZ R190, R167.reuse, R0 ;  /* 0x00000000a7be7220 */ /* 0x044fe20000410000 */
[C---:B------:R-:W-:Y:S01]  /*10390*/  FSETP.NEU.FTZ.AND P0, PT, R0.reuse, -INF , PT ;  /* 0xff8000000000780b */ /* 0x040fe20003f1d000 */
[----:B------:R-:W1:Y:S01]  /*103a0*/  LDSM.16.MT88.4 R172, [R187+0xa000] ;  /* 0x00a00000bbac783b */ /* 0x000e620000004200 */
[----:B------:R-:W-:Y:S01]  /*103b0*/  FADD.FTZ R168, -R0, R168 ;  /* 0x000000a800a87221 */ /* 0x000fe20000010100 */
[C---:B------:R-:W-:Y:S01]  /*103c0*/  FMUL.FTZ R188, R167.reuse, R2 ;  /* 0x00000002a7bc7220 */ /* 0x040fe20000410000 */
[----:B------:R-:W-:Y:S01]  /*103d0*/  FSEL R190, R190, RZ, P0 ;  /* 0x000000ffbebe7208 */ /* 0x000fe20000000000 */
[C---:B------:R-:W-:Y:S01]  /*103e0*/  FADD.FTZ R166, -R2.reuse, R166 ;  /* 0x000000a602a67221 */ /* 0x040fe20000010100 */
[----:B------:R-:W-:Y:S01]  /*103f0*/  FSETP.NEU.FTZ.AND P0, PT, R2, -INF , PT ;  /* 0xff8000000200780b */ /* 0x000fe20003f1d000 */
[C---:B------:R-:W-:Y:S02]  /*10400*/  FMUL.FTZ R168, R167.reuse, R168 ;  /* 0x000000a8a7a87220 */ /* 0x040fe40000410000 */
[----:B------:R-:W-:Y:S01]  /*10410*/  FMUL.FTZ R166, R167, R166 ;  /* 0x000000a6a7a67220 */ /* 0x000fe20000410000 */
        /* <DEDUP_REMOVED lines=9> */
[----:B------:R-:W2:Y:S01]  /*104b0*/  MUFU.EX2 R168, R168 ;  /* 0x000000a800a87308 */ /* 0x000ea20000000800 */
[----:B------:R-:W-:Y:S01]  /*104c0*/  IADD3 R8, PT, PT, R187, 0xa000, RZ ;  /* 0x0000a000bb087810 */ /* 0x000fe20007ffe0ff */
[-C--:B------:R-:W-:Y:S01]  /*104d0*/  FFMA.FTZ R203, R24, R167.reuse, -R188 ;  /* 0x000000a718cb7223 */ /* 0x080fe200000108bc */
[-C--:B------:R-:W-:Y:S07]  /*104e0*/  FFMA.FTZ R198, R14, R167.reuse, -R190 ;  /* 0x000000a70ec67223 */ /* 0x080fee00000108be */
[----:B------:R-:W4:Y:S01]  /*104f0*/  MUFU.EX2 R166, R166 ;  /* 0x000000a600a67308 */ /* 0x000f220000000800 */
[----:B------:R-:W-:Y:S01]  /*10500*/  @P2 IADD3 R184, PT, PT, R8, -0x40, RZ ;  /* 0xffffffc008b82810 */ /* 0x000fe20007ffe0ff */
[-CC-:B------:R-:W-:Y:S01]  /*10510*/  FFMA.FTZ R201, R12, R167.reuse, -R188.reuse ;  /* 0x000000a70cc97223 */ /* 0x180fe200000108bc */
[-CC-:B------:R-:W-:Y:S07]  /*10520*/  FFMA.FTZ R200, R13, R167.reuse, -R188.reuse ;  /* 0x000000a70dc87223 */ /* 0x180fee00000108bc */
[----:B------:R-:W-:Y:S01]  /*10530*/  MUFU.EX2 R197, R197 ;  /* 0x000000c500c57308 */ /* 0x000fe20000000800 */
[----:B------:R-:W-:Y:S01]  /*10540*/  IADD3 R186, PT, PT, R226, R184, RZ ;  /* 0x000000b8e2ba7210 */ /* 0x000fe20007ffe0ff */
[----:B------:R-:W5:Y:S01]  /*10550*/  LDSM.16.MT88.4 R180, [R184] ;  /* 0x00000000b8b4783b */ /* 0x000f620000004200 */
[-C--:B------:R-:W-:Y:S07]  /*10560*/  FFMA.FTZ R69, R69, R167.reuse, -R188 ;  /* 0x000000a745457223 */ /* 0x080fee00000108bc */
[----:B------:R-:W3:Y:S01]  /*10570*/  MUFU.EX2 R194, R194 ;  /* 0x000000c200c27308 */ /* 0x000ee20000000800 */
[----:B------:R-:W-:Y:S01]  /*10580*/  FFMA.FTZ R18, R18, R167, -R190 ;  /* 0x000000a712127223 */ /* 0x000fe200000108be */
[C---:B--2---:R-:W-:Y:S01]  /*10590*/  FMUL.FTZ R6, R168.reuse, R162 ;  /* 0x000000a2a8067220 */ /* 0x044fe20000410000 */
[C---:B------:R-:W-:Y:S07]  /*105a0*/  FMUL.FTZ R7, R168.reuse, R163 ;  /* 0x000000a3a8077220 */ /* 0x040fee0000410000 */
[----:B------:R-:W-:Y:S01]  /*105b0*/  MUFU.EX2 R193, R193 ;  /* 0x000000c100c17308 */ /* 0x000fe20000000800 */
[----:B------:R-:W-:Y:S01]  /*105c0*/  FMUL.FTZ R10, R168, R158 ;  /* 0x0000009ea80a7220 */ /* 0x000fe20000410000 */
[C---:B----4-:R-:W-:Y:S01]  /*105d0*/  FMUL.FTZ R4, R166.reuse, R160 ;  /* 0x000000a0a6047220 */ /* 0x050fe20000410000 */
[----:B------:R-:W-:Y:S07]  /*105e0*/  FMUL.FTZ R5, R166, R161 ;  /* 0x000000a1a6057220 */ /* 0x000fee0000410000 */
[----:B------:R-:W2:Y:S01]  /*105f0*/  MUFU.EX2 R189, R189 ;  /* 0x000000bd00bd7308 */ /* 0x000ea20000000800 */
[----:B------:R-:W-:Y:S01]  /*10600*/  FMUL.FTZ R11, R168, R159 ;  /* 0x0000009fa80b7220 */ /* 0x000fe20000410000 */
[C---:B------:R-:W-:Y:S01]  /*10610*/  FMUL.FTZ R8, R166.reuse, R156 ;  /* 0x0000009ca6087220 */ /* 0x040fe20000410000 */
[----:B------:R-:W-:Y:S07]  /*10620*/  FMUL.FTZ R9, R166, R157 ;  /* 0x0000009da6097220 */ /* 0x000fee0000410000 */
[----:B------:R-:W-:Y:S01]  /*10630*/  MUFU.EX2 R196, R196 ;  /* 0x000000c400c47308 */ /* 0x000fe20000000800 */
[----:B------:R-:W-:Y:S01]  /*10640*/  FMUL.FTZ R134, R168, R134 ;  /* 0x00000086a8867220 */ /* 0x000fe20000410000 */
[----:B---3--:R-:W-:Y:S01]  /*10650*/  F2FP.BF16.F32.PACK_AB R161, R194, R197 ;  /* 0x000000c5c2a1723e */ /* 0x008fe200000010ff */
[----:B------:R-:W-:Y:S07]  /*10660*/  FMUL.FTZ R135, R168, R135 ;  /* 0x00000087a8877220 */ /* 0x000fee0000410000 */
[----:B------:R-:W3:Y:S01]  /*10670*/  MUFU.EX2 R195, R195 ;  /* 0x000000c300c37308 */ /* 0x000ee20000000800 */
[C---:B------:R-:W-:Y:S01]  /*10680*/  FMUL.FTZ R132, R166.reuse, R132 ;  /* 0x00000084a6847220 */ /* 0x040fe20000410000 */
[----:B------:R-:W-:Y:S01]  /*10690*/  FMUL.FTZ R133, R166, R133 ;  /* 0x00000085a6857220 */ /* 0x000fe20000410000 */
[----:B------:R-:W4:Y:S07]  /*106a0*/  LDSM.16.MT88.4 R156, [R186] ;  /* 0x00000000ba9c783b */ /* 0x000f2e0000004200 */
[----:B------:R-:W-:Y:S01]  /*106b0*/  MUFU.EX2 R192, R192 ;  /* 0x000000c000c07308 */ /* 0x000fe20000000800 */
[C---:B------:R-:W-:Y:S01]  /*106c0*/  FMUL.FTZ R138, R168.reuse, R138 ;  /* 0x0000008aa88a7220 */ /* 0x040fe20000410000 */
[----:B--2---:R-:W-:Y:S01]  /*106d0*/  F2FP.BF16.F32.PACK_AB R163, R189, R193 ;  /* 0x000000c1bda3723e */ /* 0x004fe200000010ff */
[----:B------:R-:W-:Y:S07]  /*106e0*/  FMUL.FTZ R139, R168, R139 ;  /* 0x0000008ba88b7220 */ /* 0x000fee0000410000 */
[----:B------:R-:W2:Y:S01]  /*106f0*/  MUFU.EX2 R191, R191 ;  /* 0x000000bf00bf7308 */ /* 0x000ea20000000800 */
[C---:B------:R-:W-:Y:S01]  /*10700*/  FMUL.FTZ R136, R166.reuse, R136 ;  /* 0x00000088a6887220 */ /* 0x040fe20000410000 */
[----:B------:R-:W-:Y:S01]  /*10710*/  FMUL.FTZ R137, R166, R137 ;  /* 0x00000089a6897220 */ /* 0x000fe20000410000 */
[C---:B------:R-:W-:Y:S01]  /*10720*/  FMUL.FTZ R142, R168.reuse, R142 ;  /* 0x0000008ea88e7220 */ /* 0x040fe20000410000 */
[----:B------:R-:W-:Y:S01]  /*10730*/  FMUL.FTZ R143, R168, R143 ;  /* 0x0000008fa88f7220 */ /* 0x000fe20000410000 */
[C---:B------:R-:W-:Y:S01]  /*10740*/  FMUL.FTZ R140, R166.reuse, R140 ;  /* 0x0000008ca68c7220 */ /* 0x040fe20000410000 */
[----:B---3--:R-:W-:Y:S01]  /*10750*/  F2FP.BF16.F32.PACK_AB R160, R195, R196 ;  /* 0x000000c4c3a0723e */ /* 0x008fe200000010ff */
[----:B------:R-:W-:Y:S01]  /*10760*/  FMUL.FTZ R141, R166, R141 ;  /* 0x0000008da68d7220 */ /* 0x000fe20000410000 */
[----:B------:R-:W-:Y:S01]  /*10770*/  FMUL.FTZ R14, R168, R154 ;  /* 0x0000009aa80e7220 */ /* 0x000fe20000410000 */
[C---:B------:R-:W-:Y:S01]  /*10780*/  FMUL.FTZ R12, R166.reuse, R152 ;  /* 0x00000098a60c7220 */ /* 0x040fe20000410000 */
[----:B------:R-:W-:Y:S01]  /*10790*/  FMUL.FTZ R13, R166, R153 ;  /* 0x00000099a60d7220 */ /* 0x000fe20000410000 */
[C---:B------:R-:W-:Y:S01]  /*107a0*/  FMUL.FTZ R146, R168.reuse, R146 ;  /* 0x00000092a8927220 */ /* 0x040fe20000410000 */
[----:B------:R-:W-:Y:S01]  /*107b0*/  FMUL.FTZ R147, R168, R147 ;  /* 0x00000093a8937220 */ /* 0x000fe20000410000 */
[C---:B------:R-:W-:Y:S01]  /*107c0*/  FMUL.FTZ R144, R166.reuse, R144 ;  /* 0x00000090a6907220 */ /* 0x040fe20000410000 */
[----:B--2---:R-:W-:Y:S01]  /*107d0*/  F2FP.BF16.F32.PACK_AB R162, R191, R192 ;  /* 0x000000c0bfa2723e */ /* 0x004fe200000010ff */
[C---:B------:R-:W-:Y:S01]  /*107e0*/  FMUL.FTZ R145, R166.reuse, R145 ;  /* 0x00000091a6917220 */ /* 0x040fe20000410000 */
[----:B------:R-:W-:Y:S01]  /*107f0*/  MUFU.EX2 R198, R198 ;  /* 0x000000c600c67308 */ /* 0x000fe20000000800 */
[----:B------:R-:W-:Y:S01]  /*10800*/  FFMA.FTZ R199, R17, R167, -R188 ;  /* 0x000000a711c77223 */ /* 0x000fe200000108bc */
[----:B------:R-:W-:Y:S01]  /*10810*/  FMUL.FTZ R17, R166, R149 ;  /* 0x00000095a6117220 */ /* 0x000fe20000410000 */
[-C--:B------:R-:W-:Y:S07]  /*10820*/  FFMA.FTZ R202, R22, R167.reuse, -R190 ;  /* 0x000000a716ca7223 */ /* 0x080fee00000108be */
[----:B------:R-:W-:Y:S01]  /*10830*/  MUFU.EX2 R201, R201 ;  /* 0x000000c900c97308 */ /* 0x000fe20000000800 */
[C---:B-1----:R-:W-:Y:S09]  /*10840*/  HMMA.16816.F32.BF16 R4, R160.reuse, R172, R4 ;  /* 0x000000aca004723c */ /* 0x042ff20000041804 */
[----:B------:R-:W-:Y:S01]  /*10850*/  MUFU.EX2 R200, R200 ;  /* 0x000000c800c87308 */ /* 0x000fe20000000800 */
[-CC-:B------:R-:W-:Y:S01]  /*10860*/  FFMA.FTZ R205, R20, R167.reuse, -R188.reuse ;  /* 0x000000a714cd7223 */ /* 0x180fe200000108bc */
[-C--:B------:R-:W-:Y:S08]  /*10870*/  FFMA.FTZ R204, R21, R167.reuse, -R188 ;  /* 0x000000a715cc7223 */ /* 0x080ff000000108bc */
[----:B------:R-:W-:Y:S01]  /*10880*/  MUFU.EX2 R199, R199 ;  /* 0x000000c700c77308 */ /* 0x000fe20000000800 */
[C---:B------:R-:W-:Y:S01]  /*10890*/  HMMA.16816.F32.BF16 R8, R160.reuse, R174, R8 ;  /* 0x000000aea008723c */ /* 0x040fe20000041808 */
[----:B------:R-:W1:Y:S08]  /*108a0*/  LDSM.16.MT88.4 R172, [R187+0xa800] ;  /* 0x00a80000bbac783b */ /* 0x000e700000004200 */
[----:B------:R-:W-:Y:S01]  /*108b0*/  MUFU.EX2 R202, R202 ;  /* 0x000000ca00ca7308 */ /* 0x000fe20000000800 */
[-C--:B------:R-:W-:Y:S01]  /*108c0*/  FFMA.FTZ R47, R47, R167.reuse, -R190 ;  /* 0x000000a72f2f7223 */ /* 0x080fe200000108be */
[-C--:B------:R-:W-:Y:S01]  /*108d0*/  FFMA.FTZ R53, R53, R167.reuse, -R188 ;  /* 0x000000a735357223 */ /* 0x080fe200000108bc */
[-CC-:B------:R-:W-:Y:S07]  /*108e0*/  FFMA.FTZ R54, R54, R167.reuse, -R190.reuse ;  /* 0x000000a736367223 */ /* 0x180fee00000108be */
[----:B------:R-:W-:Y:S01]  /*108f0*/  MUFU.EX2 R205, R205 ;  /* 0x000000cd00cd7308 */ /* 0x000fe20000000800 */
[C---:B------:R-:W-:Y:S09]  /*10900*/  HMMA.16816.F32.BF16 R132, R160.reuse, R176, R132 ;  /* 0x000000b0a084723c */ /* 0x040ff20000041884 */
[----:B------:R-:W2:Y:S01]  /*10910*/  MUFU.EX2 R204, R204 ;  /* 0x000000cc00cc7308 */ /* 0x000ea20000000800 */
[-CC-:B------:R-:W-:Y:S01]  /*10920*/  FFMA.FTZ R55, R55, R167.reuse, -R190.reuse ;  /* 0x000000a737377223 */ /* 0x180fe200000108be */
[-C--:B------:R-:W-:Y:S01]  /*10930*/  FFMA.FTZ R59, R59, R167.reuse, -R190 ;  /* 0x000000a73b3b7223 */ /* 0x080fe200000108be */
[-C--:B------:R-:W-:Y:S07]  /*10940*/  FFMA.FTZ R64, R64, R167.reuse, -R188 ;  /* 0x000000a740407223 */ /* 0x080fee00000108bc */
[----:B------:R-:W-:Y:S01]  /*10950*/  MUFU.EX2 R203, R203 ;  /* 0x000000cb00cb7308 */ /* 0x000fe20000000800 */
[C---:B------:R-:W-:Y:S01]  /*10960*/  HMMA.16816.F32.BF16 R136, R160.reuse, R178, R136 ;  /* 0x000000b2a088723c */ /* 0x040fe20000041888 */
[----:B------:R-:W3:Y:S08]  /*10970*/  LDSM.16.MT88.4 R176, [R185+0xa800] ;  /* 0x00a80000b9b0783b */ /* 0x000ef00000004200 */
[----:B------:R-:W-:Y:S01]  /*10980*/  MUFU.EX2 R54, R54 ;  /* 0x0000003600367308 */ /* 0x000fe20000000800 */
[-CC-:B------:R-:W-:Y:S01]  /*10990*/  FFMA.FTZ R74, R74, R167.reuse, -R190.reuse ;  /* 0x000000a74a4a7223 */ /* 0x180fe200000108be */
[-CC-:B------:R-:W-:Y:S01]  /*109a0*/  FFMA.FTZ R83, R83, R167.reuse, -R190.reuse ;  /* 0x000000a753537223 */ /* 0x180fe200000108be */
[-CC-:B------:R-:W-:Y:S07]  /*109b0*/  FFMA.FTZ R78, R78, R167.reuse, -R190.reuse ;  /* 0x000000a74e4e7223 */ /* 0x180fee00000108be */
[----:B------:R-:W-:Y:S01]  /*109c0*/  MUFU.EX2 R55, R55 ;  /* 0x0000003700377308 */ /* 0x000fe20000000800 */
[C---:B-----5:R-:W-:Y:S03]  /*109d0*/  HMMA.16816.F32.BF16 R140, R160.reuse, R180, R140 ;  /* 0x000000b4a08c723c */ /* 0x060fe6000004188c */
[--C-:B------:R-:W-:Y:S01]  /*109e0*/  FFMA.FTZ R181, R15, R167, -R190.reuse ;  /* 0x000000a70fb57223 */ /* 0x100fe200000108be */
[----:B------:R-:W-:Y:S01]  /*109f0*/  FMUL.FTZ R15, R168, R155 ;  /* 0x0000009ba80f7220 */ /* 0x000fe20000410000 */
[----:B--2---:R-:W-:Y:S01]  /*10a00*/  F2FP.BF16.F32.PACK_AB R20, R204, R205 ;  /* 0x000000cdcc14723e */ /* 0x004fe200000010ff */
[----:B------:R-:W2:Y:S01]  /*10a10*/  LDSM.16.MT88.4 R152, [R184+0x800] ;  /* 0x00080000b898783b */ /* 0x000ea20000004200 */
[-C--:B------:R-:W-:Y:S01]  /*10a20*/  FFMA.FTZ R180, R19, R167.reuse, -R190 ;  /* 0x000000a713b47223 */ /* 0x080fe200000108be */
[C---:B------:R-:W-:Y:S01]  /*10a30*/  HMMA.16816.F32.BF16 R144, R160.reuse, R182, R144 ;  /* 0x000000b6a090723c */ /* 0x040fe20000041890 */
[----:B------:R5:W-:Y:S02]  /*10a40*/  MUFU.EX2 R183, R18 ;  /* 0x0000001200b77308 */ /* 0x000be40000000800 */
[----:B------:R-:W-:Y:S01]  /*10a50*/  FFMA.FTZ R182, R16, R167, -R188 ;  /* 0x000000a710b67223 */ /* 0x000fe200000108bc */
[----:B------:R-:W-:Y:S07]  /*10a60*/  FMUL.FTZ R19, R168, R151 ;  /* 0x00000097a8137220 */ /* 0x000fee0000410000 */
[----:B------:R-:W1:Y:S01]  /*10a70*/  MUFU.EX2 R181, R181 ;  /* 0x000000b500b57308 */ /* 0x000e620000000800 */
[----:B------:R-:W-:Y:S01]  /*10a80*/  FMUL.FTZ R16, R166, R148 ;  /* 0x00000094a6107220 */ /* 0x000fe20000410000 */
[----:B------:R-:W-:Y:S01]  /*10a90*/  F2FP.BF16.F32.PACK_AB R148, R200, R201 ;  /* 0x000000c9c894723e */ /* 0x000fe200000010ff */
[C---:B----4-:R-:W-:Y:S07]  /*10aa0*/  HMMA.16816.F32.BF16 R12, R160.reuse, R156, R12 ;  /* 0x0000009ca00c723c */ /* 0x050fee000004180c */
[----:B------:R-:W4:Y:S01]  /*10ab0*/  MUFU.EX2 R180, R180 ;  /* 0x000000b400b47308 */ /* 0x000f220000000800 */
[-CC-:B------:R-:W-:Y:S01]  /*10ac0*/  FFMA.FTZ R79, R79, R167.reuse, -R190.reuse ;  /* 0x000000a74f4f7223 */ /* 0x180fe200000108be */
[-CC-:B------:R-:W-:Y:S08]  /*10ad0*/  FFMA.FTZ R86, R86, R167.reuse, -R190.reuse ;  /* 0x000000a756567223 */ /* 0x180ff000000108be */
[----:B------:R-:W3:Y:S01]  /*10ae0*/  MUFU.EX2 R182, R182 ;  /* 0x000000b600b67308 */ /* 0x000ee20000000800 */
[-C--:B------:R-:W-:Y:S01]  /*10af0*/  FFMA.FTZ R90, R90, R167.reuse, -R190 ;  /* 0x000000a75a5a7223 */ /* 0x080fe200000108be */
[----:B-----5:R-:W-:Y:S01]  /*10b00*/  FMUL.FTZ R18, R168, R150 ;  /* 0x00000096a8127220 */ /* 0x020fe20000410000 */
[-CC-:B------:R-:W-:Y:S07]  /*10b10*/  FFMA.FTZ R100, R100, R167.reuse, -R188.reuse ;  /* 0x000000a764647223 */ /* 0x180fee00000108bc */
[----:B------:R-:W-:Y:S01]  /*10b20*/  MUFU.EX2 R64, R64 ;  /* 0x0000004000407308 */ /* 0x000fe20000000800 */
[-CC-:B------:R-:W-:Y:S01]  /*10b30*/  FFMA.FTZ R124, R124, R167.reuse, -R188.reuse ;  /* 0x000000a77c7c7223 */ /* 0x180fe200000108bc */
[----:B-1----:R-:W-:Y:S01]  /*10b40*/  F2FP.BF16.F32.PACK_AB R149, R181, R198 ;  /* 0x000000c6b595723e */ /* 0x002fe200000010ff */
[----:B------:R-:W-:Y:S07]  /*10b50*/  FFMA.FTZ R128, R128, R167, -R188 ;  /* 0x000000a780807223 */ /* 0x000fee00000108bc */
[----:B------:R-:W-:Y:S01]  /*10b60*/  MUFU.EX2 R74, R74 ;  /* 0x0000004a004a7308 */ /* 0x000fe20000000800 */
[----:B------:R-:W-:Y:S01]  /*10b70*/  HMMA.16816.F32.BF16 R16, R160, R158, R16 ;  /* 0x0000009ea010723c */ /* 0x000fe20000041810 */
[----:B------:R-:W1:Y:S02]  /*10b80*/  LDSM.16.MT88.4 R156, [R186+0x800] ;  /* 0x00080000ba9c783b */ /* 0x000e640000004200 */
[----:B----4-:R-:W-:Y:S06]  /*10b90*/  F2FP.BF16.F32.PACK_AB R151, R180, R183 ;  /* 0x000000b7b497723e */ /* 0x010fec00000010ff */
[----:B------:R-:W-:Y:S01]  /*10ba0*/  MUFU.EX2 R78, R78 ;  /* 0x0000004e004e7308 */ /* 0x000fe20000000800 */
[----:B---3--:R-:W-:Y:S01]  /*10bb0*/  F2FP.BF16.F32.PACK_AB R150, R199, R182 ;  /* 0x000000b6c796723e */ /* 0x008fe200000010ff */
[----:B------:R-:W-:Y:S01]  /*10bc0*/  FFMA.FTZ R197, R168, R206, R197 ;  /* 0x000000cea8c57223 */ /* 0x000fe200000100c5 */
[----:B------:R-:W-:Y:S07]  /*10bd0*/  FFMA.FTZ R196, R166, R252, R196 ;  /* 0x000000fca6c47223 */ /* 0x000fee00000100c4 */
[----:B------:R-:W-:Y:S01]  /*10be0*/  MUFU.EX2 R79, R79 ;  /* 0x0000004f004f7308 */ /* 0x000fe20000000800 */
[----:B------:R-:W3:Y:S01]  /*10bf0*/  LDSM.16.MT88.4 R160, [R187+0xb000] ;  /* 0x00b00000bba0783b */ /* 0x000ee20000004200 */
[----:B------:R-:W-:Y:S01]  /*10c00*/  FADD.FTZ R197, R194, R197 ;  /* 0x000000c5c2c57221 */ /* 0x000fe20000010000 */
[----:B------:R-:W-:Y:S01]  /*10c10*/  FADD.FTZ R196, R195, R196 ;  /* 0x000000c4c3c47221 */ /* 0x000fe20000010000 */
[C---:B------:R-:W-:Y:S06]  /*10c20*/  HMMA.16816.F32.BF16 R4, R148.reuse, R172, R4 ;  /* 0x000000ac9404723c */ /* 0x040fec0000041804 */
[----:B------:R-:W-:Y:S01]  /*10c30*/  MUFU.EX2 R86, R86 ;  /* 0x0000005600567308 */ /* 0x000fe20000000800 */
[----:B------:R-:W-:Y:S01]  /*10c40*/  FADD.FTZ R193, R193, R197 ;  /* 0x000000c5c1c17221 */ /* 0x000fe20000010000 */
[----:B------:R-:W-:Y:S01]  /*10c50*/  FADD.FTZ R196, R192, R196 ;  /* 0x000000c4c0c47221 */ /* 0x000fe20000010000 */
[----:B------:R-:W-:Y:S01]  /*10c60*/  ISETP.GT.AND P0, PT, R243, RZ, PT ;  /* 0x000000fff300720c */ /* 0x000fe20003f04270 */
[C---:B------:R-:W-:Y:S01]  /*10c70*/  HMMA.16816.F32.BF16 R8, R148.reuse, R174, R8 ;  /* 0x000000ae9408723c */ /* 0x040fe20000041808 */
[----:B------:R-:W4:Y:S02]  /*10c80*/  LDSM.16.MT88.4 R172, [R185+0xb000] ;  /* 0x00b00000b9ac783b */ /* 0x000f240000004200 */
[----:B------:R-:W-:Y:S01]  /*10c90*/  FADD.FTZ R193, R189, R193 ;  /* 0x000000c1bdc17221 */ /* 0x000fe20000010000 */
[----:B------:R-:W-:Y:S01]  /*10ca0*/  FADD.FTZ R191, R191, R196 ;  /* 0x000000c4bfbf7221 */ /* 0x000fe20000010000 */
[----:B------:R-:W-:Y:S02]  /*10cb0*/  IADD3 R243, PT, PT, R243, -0x1, RZ ;  /* 0xfffffffff3f37810 */ /* 0x000fe40007ffe0ff */
[----:B------:R-:W-:Y:S01]  /*10cc0*/  FADD.FTZ R193, R198, R193 ;  /* 0x000000c1c6c17221 */ /* 0x000fe20000010000 */
[C---:B------:R-:W-:Y:S03]  /*10cd0*/  HMMA.16816.F32.BF16 R132, R148.reuse, R176, R132 ;  /* 0x000000b09484723c */ /* 0x040fe60000041884 */
[-CC-:B------:R-:W-:Y:S01]  /*10ce0*/  FFMA.FTZ R177, R26, R167.reuse, -R190.reuse ;  /* 0x000000a71ab17223 */ /* 0x180fe200000108be */
[-C--:B------:R-:W-:Y:S01]  /*10cf0*/  FFMA.FTZ R176, R27, R167.reuse, -R190 ;  /* 0x000000a71bb07223 */ /* 0x080fe200000108be */
[----:B------:R-:W-:Y:S01]  /*10d00*/  FADD.FTZ R193, R181, R193 ;  /* 0x000000c1b5c17221 */ /* 0x000fe20000010000 */
[----:B------:R-:W-:Y:S01]  /*10d10*/  FADD.FTZ R191, R201, R191 ;  /* 0x000000bfc9bf7221 */ /* 0x000fe20000010000 */
[----:B------:R-:W-:Y:S01]  /*10d20*/  MOV R168, R0 ;  /* 0x0000000000a87202 */ /* 0x000fe20000000f00 */
[C---:B------:R-:W-:Y:S01]  /*10d30*/  HMMA.16816.F32.BF16 R136, R148.reuse, R178, R136 ;  /* 0x000000b29488723c */ /* 0x040fe20000041888 */
[----:B------:R-:W-:Y:S02]  /*10d40*/  MUFU.EX2 R177, R177 ;  /* 0x000000b100b17308 */ /* 0x000fe40000000800 */
[-C--:B------:R-:W-:Y:S01]  /*10d50*/  FFMA.FTZ R178, R25, R167.reuse, -R188 ;  /* 0x000000a719b27223 */ /* 0x080fe200000108bc */
[--C-:B------:R-:W-:Y:S01]  /*10d60*/  FFMA.FTZ R179, R23, R167, -R190.reuse ;  /* 0x000000a717b37223 */ /* 0x100fe200000108be */
[----:B------:R-:W5:Y:S06]  /*10d70*/  LDSM.16.MT88.4 R24, [R184+0x1000] ;  /* 0x00100000b818783b */ /* 0x000f6c0000004200 */
[----:B------:R-:W1:Y:S01]  /*10d80*/  MUFU.EX2 R176, R176 ;  /* 0x000000b000b07308 */ /* 0x000e620000000800 */
[----:B------:R-:W-:Y:S01]  /*10d90*/  FADD.FTZ R183, R183, R193 ;  /* 0x000000c1b7b77221 */ /* 0x000fe20000010000 */
[C---:B--2---:R-:W-:Y:S08]  /*10da0*/  HMMA.16816.F32.BF16 R140, R148.reuse, R152, R140 ;  /* 0x00000098948c723c */ /* 0x044ff0000004188c */
[----:B------:R-:W2:Y:S01]  /*10db0*/  MUFU.EX2 R179, R179 ;  /* 0x000000b300b37308 */ /* 0x000ea20000000800 */
[----:B------:R-:W-:Y:S01]  /*10dc0*/  FADD.FTZ R183, R180, R183 ;  /* 0x000000b7b4b77221 */ /* 0x000fe20000010000 */
[----:B------:R-:W-:Y:S01]  /*10dd0*/  FADD.FTZ R191, R200, R191 ;  /* 0x000000bfc8bf7221 */ /* 0x000fe20000010000 */
[----:B------:R-:W-:Y:S07]  /*10de0*/  MOV R166, R2 ;  /* 0x0000000200a67202 */ /* 0x000fee0000000f00 */
[----:B------:R-:W3:Y:S01]  /*10df0*/  MUFU.EX2 R178, R178 ;  /* 0x000000b200b27308 */ /* 0x000ee20000000800 */
[----:B------:R-:W-:Y:S01]  /*10e00*/  FADD.FTZ R183, R202, R183 ;  /* 0x000000b7cab77221 */ /* 0x000fe20000010000 */
[C---:B------:R-:W-:Y:S01]  /*10e10*/  HMMA.16816.F32.BF16 R144, R148.reuse, R154, R144 ;  /* 0x0000009a9490723c */ /* 0x040fe20000041890 */
[----:B------:R-:W-:Y:S02]  /*10e20*/  LDSM.16.MT88.4 R152, [R187+0xb800] ;  /* 0x00b80000bb98783b */ /* 0x000fe40000004200 */
[----:B------:R-:W-:Y:S01]  /*10e30*/  FADD.FTZ R191, R182, R191 ;  /* 0x000000bfb6bf7221 */ /* 0x000fe20000010000 */
[----:B-1----:R-:W-:Y:S03]  /*10e40*/  F2FP.BF16.F32.PACK_AB R23, R176, R177 ;  /* 0x000000b1b017723e */ /* 0x002fe600000010ff */
[----:B------:R-:W-:Y:S01]  /*10e50*/  FADD.FTZ R191, R199, R191 ;  /* 0x000000bfc7bf7221 */ /* 0x000fe20000010000 */
[C---:B------:R-:W-:Y:S03]  /*10e60*/  HMMA.16816.F32.BF16 R12, R148.reuse, R156, R12 ;  /* 0x0000009c940c723c */ /* 0x040fe6000004180c */
[C---:B--2---:R-:W-:Y:S01]  /*10e70*/  F2FP.BF16.F32.PACK_AB R21, R179.reuse, R202 ;  /* 0x000000cab315723e */ /* 0x044fe200000010ff */
[----:B------:R-:W-:Y:S01]  /*10e80*/  FADD.FTZ R179, R179, R183 ;  /* 0x000000b7b3b37221 */ /* 0x000fe20000010000 */
[----:B---3--:R-:W-:Y:S01]  /*10e90*/  F2FP.BF16.F32.PACK_AB R22, R178, R203 ;  /* 0x000000cbb216723e */ /* 0x008fe200000010ff */
[----:B------:R-:W-:Y:S02]  /*10ea0*/  FADD.FTZ R205, R205, R191 ;  /* 0x000000bfcdcd7221 */ /* 0x000fe40000010000 */
[----:B------:R-:W-:Y:S01]  /*10eb0*/  HMMA.16816.F32.BF16 R16, R148, R158, R16 ;  /* 0x0000009e9410723c */ /* 0x000fe20000041810 */
[----:B------:R-:W1:Y:S02]  /*10ec0*/  LDSM.16.MT88.4 R148, [R186+0x1000] ;  /* 0x00100000ba94783b */ /* 0x000e640000004200 */
[----:B------:R-:W-:Y:S01]  /*10ed0*/  FADD.FTZ R179, R177, R179 ;  /* 0x000000b3b1b37221 */ /* 0x000fe20000010000 */
[----:B------:R-:W-:Y:S03]  /*10ee0*/  FADD.FTZ R205, R204, R205 ;  /* 0x000000cdcccd7221 */ /* 0x000fe60000010000 */
[----:B------:R-:W-:Y:S01]  /*10ef0*/  FADD.FTZ R179, R176, R179 ;  /* 0x000000b3b0b37221 */ /* 0x000fe20000010000 */
[C---:B------:R-:W-:Y:S01]  /*10f00*/  HMMA.16816.F32.BF16 R4, R20.reuse, R160, R4 ;  /* 0x000000a01404723c */ /* 0x040fe20000041804 */
[----:B------:R-:W2:Y:S04]  /*10f10*/  LDSM.16.MT88.4 R156, [R185+0xb800] ;  /* 0x00b80000b99c783b */ /* 0x000ea80000004200 */
[-CC-:B------:R-:W-:Y:S01]  /*10f20*/  FFMA.FTZ R161, R34, R167.reuse, -R190.reuse ;  /* 0x000000a722a17223 */ /* 0x180fe200000108be */
[-CC-:B------:R-:W-:Y:S01]  /*10f30*/  FFMA.FTZ R160, R35, R167.reuse, -R190.reuse ;  /* 0x000000a723a07223 */ /* 0x180fe200000108be */
[----:B------:R-:W-:Y:S01]  /*10f40*/  FADD.FTZ R203, R203, R205 ;  /* 0x000000cdcbcb7221 */ /* 0x000fe20000010000 */
[C---:B------:R-:W-:Y:S03]  /*10f50*/  HMMA.16816.F32.BF16 R8, R20.reuse, R162, R8 ;  /* 0x000000a21408723c */ /* 0x040fe60000041808 */
[-C--:B------:R-:W-:Y:S01]  /*10f60*/  FFMA.FTZ R162, R31, R167.reuse, -R190 ;  /* 0x000000a71fa27223 */ /* 0x080fe200000108be */
[-C--:B------:R-:W-:Y:S01]  /*10f70*/  FFMA.FTZ R163, R32, R167.reuse, -R188 ;  /* 0x000000a720a37223 */ /* 0x080fe200000108bc */
[----:B------:R-:W-:Y:S01]  /*10f80*/  MUFU.EX2 R160, R160 ;  /* 0x000000a000a07308 */ /* 0x000fe20000000800 */
[----:B------:R-:W-:Y:S02]  /*10f90*/  FADD.FTZ R203, R178, R203 ;  /* 0x000000cbb2cb7221 */ /* 0x000fe40000010000 */
[C---:B----4-:R-:W-:Y:S07]  /*10fa0*/  HMMA.16816.F32.BF16 R132, R20.reuse, R172, R132 ;  /* 0x000000ac1484723c */ /* 0x050fee0000041884 */
[----:B------:R-:W-:Y:S01]  /*10fb0*/  MUFU.EX2 R162, R162 ;  /* 0x000000a200a27308 */ /* 0x000fe20000000800 */
[-C--:B------:R-:W-:Y:S01]  /*10fc0*/  FFMA.FTZ R173, R30, R167.reuse, -R190 ;  /* 0x000000a71ead7223 */ /* 0x080fe200000108be */
[-CC-:B------:R-:W-:Y:S08]  /*10fd0*/  FFMA.FTZ R172, R29, R167.reuse, -R188.reuse ;  /* 0x000000a71dac7223 */ /* 0x180ff000000108bc */
[----:B------:R-:W-:Y:S01]  /*10fe0*/  MUFU.EX2 R161, R161 ;  /* 0x000000a100a17308 */ /* 0x000fe20000000800 */
[C---:B------:R-:W-:Y:S09]  /*10ff0*/  HMMA.16816.F32.BF16 R136, R20.reuse, R174, R136 ;  /* 0x000000ae1488723c */ /* 0x040ff20000041888 */
[----:B------:R-:W3:Y:S01]  /*11000*/  MUFU.EX2 R173, R173 ;  /* 0x000000ad00ad7308 */ /* 0x000ee20000000800 */
[-CC-:B------:R-:W-:Y:S01]  /*11010*/  FFMA.FTZ R175, R28, R167.reuse, -R188.reuse ;  /* 0x000000a71caf7223 */ /* 0x180fe200000108bc */
[----:B------:R-:W-:Y:S01]  /*11020*/  FFMA.FTZ R174, R33, R167, -R188 ;  /* 0x000000a721ae7223 */ /* 0x000fe200000108bc */
[----:B------:R-:W4:Y:S07]  /*11030*/  LDSM.16.MT88.4 R28, [R184+0x1800] ;  /* 0x00180000b81c783b */ /* 0x000f2e0000004200 */
[----:B------:R-:W-:Y:S01]  /*11040*/  MUFU.EX2 R172, R172 ;  /* 0x000000ac00ac7308 */ /* 0x000fe20000000800 */
[C---:B-----5:R-:W-:Y:S09]  /*11050*/  HMMA.16816.F32.BF16 R140, R20.reuse, R24, R140 ;  /* 0x00000018148c723c */ /* 0x060ff2000004188c */
[----:B------:R-:W5:Y:S01]  /*11060*/  MUFU.EX2 R175, R175 ;  /* 0x000000af00af7308 */ /* 0x000f620000000800 */
[----:B------:R-:W-:Y:S09]  /*11070*/  LDSM.16.MT88.4 R32, [R187+0xc000] ;  /* 0x00c00000bb20783b */ /* 0x000ff20000004200 */
[----:B------:R-:W-:Y:S01]  /*11080*/  MUFU.EX2 R163, R163 ;  /* 0x000000a300a37308 */ /* 0x000fe20000000800 */
[C---:B------:R-:W-:Y:S09]  /*11090*/  HMMA.16816.F32.BF16 R144, R20.reuse, R26, R144 ;  /* 0x0000001a1490723c */ /* 0x040ff20000041890 */
[----:B------:R-:W2:Y:S01]  /*110a0*/  MUFU.EX2 R174, R174 ;  /* 0x000000ae00ae7308 */ /* 0x000ea20000000800 */
[----:B------:R-:W4:Y:S01]  /*110b0*/  LDSM.16.MT88.4 R24, [R186+0x1800] ;  /* 0x00180000ba18783b */ /* 0x000f220000004200 */
[C---:B-1----:R-:W-:Y:S08]  /*110c0*/  HMMA.16816.F32.BF16 R12, R20.reuse, R148, R12 ;  /* 0x00000094140c723c */ /* 0x042ff0000004180c */
[----:B------:R-:W-:Y:S01]  /*110d0*/  HMMA.16816.F32.BF16 R16, R20, R150, R16 ;  /* 0x000000961410723c */ /* 0x000fe20000041810 */
[----:B------:R-:W1:Y:S02]  /*110e0*/  LDSM.16.MT88.4 R148, [R185+0xc000] ;  /* 0x00c00000b994783b */ /* 0x000e640000004200 */
[----:B---3--:R-:W-:Y:S01]  /*110f0*/  F2FP.BF16.F32.PACK_AB R21, R162, R173 ;  /* 0x000000ada215723e */ /* 0x008fe200000010ff */
[----:B------:R-:W-:Y:S01]  /*11100*/  FADD.FTZ R173, R173, R179 ;  /* 0x000000b3adad7221 */ /* 0x000fe20000010000 */
[----:B------:R-:W-:Y:S02]  /*11110*/  F2FP.BF16.F32.PACK_AB R23, R160, R161 ;  /* 0x000000a1a017723e */ /* 0x000fe400000010ff */
[----:B-----5:R-:W-:Y:S01]  /*11120*/  F2FP.BF16.F32.PACK_AB R20, R172, R175 ;  /* 0x000000afac14723e */ /* 0x020fe200000010ff */
[----:B------:R-:W-:Y:S01]  /*11130*/  FADD.FTZ R173, R162, R173 ;  /* 0x000000ada2ad7221 */ /* 0x000fe20000010000 */
[----:B--2---:R-:W-:Y:S01]  /*11140*/  F2FP.BF16.F32.PACK_AB R22, R174, R163 ;  /* 0x000000a3ae16723e */ /* 0x004fe200000010ff */
[----:B------:R-:W-:Y:S02]  /*11150*/  FADD.FTZ R175, R175, R203 ;  /* 0x000000cbafaf7221 */ /* 0x000fe40000010000 */
[----:B------:R-:W-:Y:S02]  /*11160*/  FADD.FTZ R161, R161, R173 ;  /* 0x000000ada1a17221 */ /* 0x000fe40000010000 */
[----:B------:R-:W-:Y:S02]  /*11170*/  FADD.FTZ R175, R172, R175 ;  /* 0x000000afacaf7221 */ /* 0x000fe40000010000 */
[C---:B------:R-:W-:Y:S03]  /*11180*/  HMMA.16816.F32.BF16 R4, R20.reuse, R152, R4 ;  /* 0x000000981404723c */ /* 0x040fe60000041804 */
[-CC-:B------:R-:W-:Y:S01]  /*11190*/  FFMA.FTZ R153, R39, R167.reuse, -R190.reuse ;  /* 0x000000a727997223 */ /* 0x180fe200000108be */
[-CC-:B------:R-:W-:Y:S01]  /*111a0*/  FFMA.FTZ R152, R43, R167.reuse, -R190.reuse ;  /* 0x000000a72b987223 */ /* 0x180fe200000108be */
[----:B------:R-:W-:Y:S01]  /*111b0*/  FADD.FTZ R161, R160, R161 ;  /* 0x000000a1a0a17221 */ /* 0x000fe20000010000 */
[----:B------:R-:W-:Y:S02]  /*111c0*/  FADD.FTZ R163, R163, R175 ;  /* 0x000000afa3a37221 */ /* 0x000fe40000010000 */
[C---:B------:R-:W-:Y:S01]  /*111d0*/  HMMA.16816.F32.BF16 R8, R20.reuse, R154, R8 ;  /* 0x0000009a1408723c */ /* 0x040fe20000041808 */
[----:B------:R-:W-:Y:S02]  /*111e0*/  MUFU.EX2 R153, R153 ;  /* 0x0000009900997308 */ /* 0x000fe40000000800 */
[-C--:B------:R-:W-:Y:S01]  /*111f0*/  FFMA.FTZ R155, R42, R167.reuse, -R190 ;  /* 0x000000a72a9b7223 */ /* 0x080fe200000108be */
[-C--:B------:R-:W-:Y:S01]  /*11200*/  FFMA.FTZ R154, R41, R167.reuse, -R188 ;  /* 0x000000a7299a7223 */ /* 0x080fe200000108bc */
[----:B------:R-:W-:Y:S06]  /*11210*/  FADD.FTZ R163, R174, R163 ;  /* 0x000000a3aea37221 */ /* 0x000fec0000010000 */
[----:B------:R-:W-:Y:S01]  /*11220*/  MUFU.EX2 R152, R152 ;  /* 0x0000009800987308 */ /* 0x000fe20000000800 */
[C---:B------:R-:W-:Y:S09]  /*11230*/  HMMA.16816.F32.BF16 R132, R20.reuse, R156, R132 ;  /* 0x0000009c1484723c */ /* 0x040ff20000041884 */
[----:B------:R-:W-:Y:S01]  /*11240*/  MUFU.EX2 R155, R155 ;  /* 0x0000009b009b7308 */ /* 0x000fe20000000800 */
[-C--:B------:R-:W-:Y:S01]  /*11250*/  FFMA.FTZ R157, R38, R167.reuse, -R190 ;  /* 0x000000a7269d7223 */ /* 0x080fe200000108be */
[-CC-:B------:R-:W-:Y:S08]  /*11260*/  FFMA.FTZ R156, R36, R167.reuse, -R188.reuse ;  /* 0x000000a7249c7223 */ /* 0x180ff000000108bc */
[----:B------:R-:W-:Y:S01]  /*11270*/  MUFU.EX2 R154, R154 ;  /* 0x0000009a009a7308 */ /* 0x000fe20000000800 */
[C---:B------:R-:W-:Y:S09]  /*11280*/  HMMA.16816.F32.BF16 R136, R20.reuse, R158, R136 ;  /* 0x0000009e1488723c */ /* 0x040ff20000041888 */
[----:B------:R-:W2:Y:S01]  /*11290*/  MUFU.EX2 R156, R156 ;  /* 0x0000009c009c7308 */ /* 0x000ea20000000800 */
[-CC-:B------:R-:W-:Y:S01]  /*112a0*/  FFMA.FTZ R159, R37, R167.reuse, -R188.reuse ;  /* 0x000000a7259f7223 */ /* 0x180fe200000108bc */
[-C--:B------:R-:W-:Y:S01]  /*112b0*/  FFMA.FTZ R158, R40, R167.reuse, -R188 ;  /* 0x000000a7289e7223 */ /* 0x080fe200000108bc */
[----:B------:R-:W-:Y:S01]  /*112c0*/  LDSM.16.MT88.4 R36, [R185+0xc800] ;  /* 0x00c80000b924783b */ /* 0x000fe20000004200 */
[-C--:B------:R-:W-:Y:S01]  /*112d0*/  FFMA.FTZ R40, R51, R167.reuse, -R190 ;  /* 0x000000a733287223 */ /* 0x080fe200000108be */
[----:B------:R-:W-:Y:S01]  /*112e0*/  FFMA.FTZ R51, R44, R167, -R188 ;  /* 0x000000a72c337223 */ /* 0x000fe200000108bc */
[C---:B----4-:R-:W-:Y:S04]  /*112f0*/  HMMA.16816.F32.BF16 R140, R20.reuse, R28, R140 ;  /* 0x0000001c148c723c */ /* 0x050fe8000004188c */
[----:B------:R-:W3:Y:S10]  /*11300*/  MUFU.EX2 R159, R159 ;  /* 0x0000009f009f7308 */ /* 0x000ef40000000800 */
[----:B------:R4:W-:Y:S01]  /*11310*/  MUFU.EX2 R44, R40 ;  /* 0x00000028002c7308 */ /* 0x0009e20000000800 */
[C---:B------:R-:W-:Y:S09]  /*11320*/  HMMA.16816.F32.BF16 R144, R20.reuse, R30, R144 ;  /* 0x0000001e1490723c */ /* 0x040ff20000041890 */
[----:B------:R-:W5:Y:S01]  /*11330*/  MUFU.EX2 R157, R157 ;  /* 0x0000009d009d7308 */ /* 0x000f620000000800 */
[----:B------:R-:W1:Y:S01]  /*11340*/  LDSM.16.MT88.4 R28, [R184+0x2000] ;  /* 0x00200000b81c783b */ /* 0x000e620000004200 */
[----:B--2---:R-:W-:Y:S08]  /*11350*/  FADD.FTZ R163, R156, R163 ;  /* 0x000000a39ca37221 */ /* 0x004ff00000010000 */
[----:B------:R-:W2:Y:S01]  /*11360*/  MUFU.EX2 R158, R158 ;  /* 0x0000009e009e7308 */ /* 0x000ea20000000800 */
[C---:B---3--:R-:W-:Y:S01]  /*11370*/  FADD.FTZ R163, R159.reuse, R163 ;  /* 0x000000a39fa37221 */ /* 0x048fe20000010000 */
[C---:B------:R-:W-:Y:S08]  /*11380*/  HMMA.16816.F32.BF16 R12, R20.reuse, R24, R12 ;  /* 0x00000018140c723c */ /* 0x040ff0000004180c */
[----:B------:R-:W3:Y:S01]  /*11390*/  MUFU.EX2 R51, R51 ;  /* 0x0000003300337308 */ /* 0x000ee20000000800 */
[----:B----4-:R-:W-:Y:S01]  /*113a0*/  LDSM.16.MT88.4 R40, [R184+0x2800] ;  /* 0x00280000b828783b */ /* 0x010fe20000004200 */
[----:B------:R-:W-:Y:S03]  /*113b0*/  HMMA.16816.F32.BF16 R16, R20, R26, R16 ;  /* 0x0000001a1410723c */ /* 0x000fe60000041810 */
[----:B------:R-:W-:Y:S04]  /*113c0*/  F2FP.BF16.F32.PACK_AB R20, R159, R156 ;  /* 0x0000009c9f14723e */ /* 0x000fe800000010ff */
[----:B------:R-:W4:Y:S01]  /*113d0*/  LDSM.16.MT88.4 R24, [R186+0x2000] ;  /* 0x00200000ba18783b */ /* 0x000f220000004200 */
[----:B-----5:R-:W-:Y:S01]  /*113e0*/  F2FP.BF16.F32.PACK_AB R21, R153, R157 ;  /* 0x0000009d9915723e */ /* 0x020fe200000010ff */
[----:B------:R-:W-:Y:S01]  /*113f0*/  FADD.FTZ R157, R157, R161 ;  /* 0x000000a19d9d7221 */ /* 0x000fe20000010000 */
[----:B------:R-:W-:Y:S02]  /*11400*/  F2FP.BF16.F32.PACK_AB R23, R152, R155 ;  /* 0x0000009b9817723e */ /* 0x000fe400000010ff */
[----:B--2---:R-:W-:Y:S01]  /*11410*/  F2FP.BF16.F32.PACK_AB R22, R154, R158 ;  /* 0x0000009e9a16723e */ /* 0x004fe200000010ff */
[----:B------:R-:W-:Y:S01]  /*11420*/  FADD.FTZ R158, R158, R163 ;  /* 0x000000a39e9e7221 */ /* 0x000fe20000010000 */
[----:B------:R-:W-:Y:S03]  /*11430*/  FADD.FTZ R157, R153, R157 ;  /* 0x0000009d999d7221 */ /* 0x000fe60000010000 */
[----:B------:R-:W-:Y:S01]  /*11440*/  FADD.FTZ R158, R154, R158 ;  /* 0x0000009e9a9e7221 */ /* 0x000fe20000010000 */
[----:B------:R-:W-:Y:S01]  /*11450*/  FADD.FTZ R157, R155, R157 ;  /* 0x0000009d9b9d7221 */ /* 0x000fe20000010000 */
[C---:B------:R-:W-:Y:S03]  /*11460*/  HMMA.16816.F32.BF16 R4, R20.reuse, R32, R4 ;  /* 0x000000201404723c */ /* 0x040fe60000041804 */
[----:B---3--:R-:W-:Y:S01]  /*11470*/  FADD.FTZ R158, R51, R158 ;  /* 0x0000009e339e7221 */ /* 0x008fe20000010000 */
[----:B------:R-:W-:Y:S04]  /*11480*/  FADD.FTZ R157, R152, R157 ;  /* 0x0000009d989d7221 */ /* 0x000fe80000010000 */
[C---:B------:R-:W-:Y:S01]  /*11490*/  HMMA.16816.F32.BF16 R8, R20.reuse, R34, R8 ;  /* 0x000000221408723c */ /* 0x040fe20000041808 */
[----:B------:R-:W2:Y:S07]  /*114a0*/  LDSM.16.MT88.4 R32, [R187+0xc800] ;  /* 0x00c80000bb20783b */ /* 0x000eae0000004200 */
[C---:B-1----:R-:W-:Y:S03]  /*114b0*/  HMMA.16816.F32.BF16 R132, R20.reuse, R148, R132 ;  /* 0x000000941484723c */ /* 0x042fe60000041884 */
[-CC-:B------:R-:W-:Y:S01]  /*114c0*/  FFMA.FTZ R148, R46, R167.reuse, -R190.reuse ;  /* 0x000000a72e947223 */ /* 0x180fe200000108be */
[-C--:B------:R-:W-:Y:S02]  /*114d0*/  FFMA.FTZ R46, R50, R167.reuse, -R190 ;  /* 0x000000a7322e7223 */ /* 0x080fe400000108be */
[----:B------:R1:W-:Y:S02]  /*114e0*/  MUFU.EX2 R50, R47 ;  /* 0x0000002f00327308 */ /* 0x0003e40000000800 */
[C---:B------:R-:W-:Y:S08]  /*114f0*/  HMMA.16816.F32.BF16 R136, R20.reuse, R150, R136 ;  /* 0x000000961488723c */ /* 0x040ff00000041888 */
[----:B------:R-:W3:Y:S10]  /*11500*/  MUFU.EX2 R148, R148 ;  /* 0x0000009400947308 */ /* 0x000ef40000000800 */
[----:B------:R-:W5:Y:S01]  /*11510*/  MUFU.EX2 R46, R46 ;  /* 0x0000002e002e7308 */ /* 0x000f620000000800 */
[C---:B------:R-:W-:Y:S03]  /*11520*/  HMMA.16816.F32.BF16 R140, R20.reuse, R28, R140 ;  /* 0x0000001c148c723c */ /* 0x040fe6000004188c */
[-CC-:B------:R-:W-:Y:S01]  /*11530*/  FFMA.FTZ R28, R45, R167.reuse, -R188.reuse ;  /* 0x000000a72d1c7223 */ /* 0x180fe200000108bc */
[-CC-:B------:R-:W-:Y:S01]  /*11540*/  FFMA.FTZ R45, R48, R167.reuse, -R188.reuse ;  /* 0x000000a7302d7223 */ /* 0x180fe200000108bc */
[-C--:B-1----:R-:W-:Y:S01]  /*11550*/  FFMA.FTZ R47, R49, R167.reuse, -R188 ;  /* 0x000000a7312f7223 */ /* 0x082fe200000108bc */
[-C--:B------:R-:W-:Y:S03]  /*11560*/  FFMA.FTZ R49, R58, R167.reuse, -R190 ;  /* 0x000000a73a317223 */ /* 0x080fe600000108be */
[----:B------:R1:W2:Y:S01]  /*11570*/  MUFU.EX2 R48, R28 ;  /* 0x0000001c00307308 */ /* 0x0002a20000000800 */
[C---:B------:R-:W-:Y:S09]  /*11580*/  HMMA.16816.F32.BF16 R144, R20.reuse, R30, R144 ;  /* 0x0000001e1490723c */ /* 0x040ff20000041890 */
[----:B------:R-:W-:Y:S01]  /*11590*/  MUFU.EX2 R45, R45 ;  /* 0x0000002d002d7308 */ /* 0x000fe20000000800 */
[----:B---3--:R-:W-:Y:S01]  /*115a0*/  FADD.FTZ R157, R148, R157 ;  /* 0x0000009d949d7221 */ /* 0x008fe20000010000 */
[----:B------:R-:W-:Y:S08]  /*115b0*/  FFMA.FTZ R58, R52, R167, -R188 ;  /* 0x000000a7343a7223 */ /* 0x000ff000000108bc */
[----:B------:R-:W3:Y:S01]  /*115c0*/  MUFU.EX2 R47, R47 ;  /* 0x0000002f002f7308 */ /* 0x000ee20000000800 */
[C---:B----4-:R-:W-:Y:S09]  /*115d0*/  HMMA.16816.F32.BF16 R12, R20.reuse, R24, R12 ;  /* 0x00000018140c723c */ /* 0x050ff2000004180c */
[----:B------:R-:W-:Y:S01]  /*115e0*/  MUFU.EX2 R49, R49 ;  /* 0x0000003100317308 */ /* 0x000fe20000000800 */
[----:B-1----:R-:W-:Y:S09]  /*115f0*/  LDSM.16.MT88.4 R28, [R187+0xd000] ;  /* 0x00d00000bb1c783b */ /* 0x002ff20000004200 */
[----:B------:R1:W4:Y:S01]  /*11600*/  MUFU.EX2 R52, R59 ;  /* 0x0000003b00347308 */ /* 0x0003220000000800 */
[----:B------:R-:W-:Y:S03]  /*11610*/  HMMA.16816.F32.BF16 R16, R20, R26, R16 ;  /* 0x0000001a1410723c */ /* 0x000fe60000041810 */
[C---:B------:R-:W-:Y:S01]  /*11620*/  F2FP.BF16.F32.PACK_AB R21, R50.reuse, R148 ;  /* 0x000000943215723e */ /* 0x040fe200000010ff */
[----:B------:R-:W-:Y:S01]  /*11630*/  FADD.FTZ R50, R50, R157 ;  /* 0x0000009d32327221 */ /* 0x000fe20000010000 */
[----:B-----5:R-:W-:Y:S01]  /*11640*/  F2FP.BF16.F32.PACK_AB R23, R44, R46 ;  /* 0x0000002e2c17723e */ /* 0x020fe200000010ff */
[----:B------:R-:W5:Y:S01]  /*11650*/  LDSM.16.MT88.4 R24, [R186+0x2800] ;  /* 0x00280000ba18783b */ /* 0x000f620000004200 */
[C---:B--2---:R-:W-:Y:S01]  /*11660*/  F2FP.BF16.F32.PACK_AB R20, R48.reuse, R51 ;  /* 0x000000333014723e */ /* 0x044fe200000010ff */
[----:B------:R-:W-:Y:S01]  /*11670*/  FADD.FTZ R48, R48, R158 ;  /* 0x0000009e30307221 */ /* 0x000fe20000010000 */
[----:B---3--:R-:W-:Y:S01]  /*11680*/  F2FP.BF16.F32.PACK_AB R22, R47, R45 ;  /* 0x0000002d2f16723e */ /* 0x008fe200000010ff */
[----:B------:R-:W-:Y:S01]  /*11690*/  MUFU.EX2 R58, R58 ;  /* 0x0000003a003a7308 */ /* 0x000fe20000000800 */
[-C--:B------:R-:W-:Y:S01]  /*116a0*/  FFMA.FTZ R51, R121, R167.reuse, -R188 ;  /* 0x000000a779337223 */ /* 0x080fe200000108bc */
[----:B------:R-:W-:Y:S01]  /*116b0*/  FADD.FTZ R50, R46, R50 ;  /* 0x000000322e327221 */ /* 0x000fe20000010000 */
[-CC-:B------:R-:W-:Y:S01]  /*116c0*/  FFMA.FTZ R46, R123, R167.reuse, -R190.reuse ;  /* 0x000000a77b2e7223 */ /* 0x180fe200000108be */
[----:B------:R-:W-:Y:S01]  /*116d0*/  LDSM.16.MT88.4 R156, [R187+0x11800] ;  /* 0x01180000bb9c783b */ /* 0x000fe20000004200 */
[-C--:B-1----:R-:W-:Y:S01]  /*116e0*/  FFMA.FTZ R59, R66, R167.reuse, -R190 ;  /* 0x000000a7423b7223 */ /* 0x082fe200000108be */
[C---:B------:R-:W-:Y:S04]  /*116f0*/  HMMA.16816.F32.BF16 R4, R20.reuse, R32, R4 ;  /* 0x000000201404723c */ /* 0x040fe80000041804 */
[----:B------:R-:W-:Y:S01]  /*11700*/  MUFU.EX2 R51, R51 ;  /* 0x0000003300337308 */ /* 0x000fe20000000800 */
[-CC-:B------:R-:W-:Y:S01]  /*11710*/  FFMA.FTZ R66, R61, R167.reuse, -R188.reuse ;  /* 0x000000a73d427223 */ /* 0x180fe200000108bc */
[-C--:B------:R-:W-:Y:S08]  /*11720*/  FFMA.FTZ R61, R65, R167.reuse, -R188 ;  /* 0x000000a7413d7223 */ /* 0x080ff000000108bc */
[----:B------:R-:W-:Y:S01]  /*11730*/  MUFU.EX2 R46, R46 ;  /* 0x0000002e002e7308 */ /* 0x000fe20000000800 */
[-C--:B------:R-:W-:Y:S01]  /*11740*/  FFMA.FTZ R65, R75, R167.reuse, -R190 ;  /* 0x000000a74b417223 */ /* 0x080fe200000108be */
[-CC-:B------:R-:W-:Y:S01]  /*11750*/  FFMA.FTZ R75, R68, R167.reuse, -R188.reuse ;  /* 0x000000a7444b7223 */ /* 0x180fe200000108bc */
[C---:B------:R-:W-:Y:S01]  /*11760*/  HMMA.16816.F32.BF16 R8, R20.reuse, R34, R8 ;  /* 0x000000221408723c */ /* 0x040fe20000041808 */
[----:B------:R-:W1:Y:S06]  /*11770*/  LDSM.16.MT88.4 R32, [R185+0xd000] ;  /* 0x00d00000b920783b */ /* 0x000e6c0000004200 */
[----:B------:R-:W-:Y:S01]  /*11780*/  MUFU.EX2 R59, R59 ;  /* 0x0000003b003b7308 */ /* 0x000fe20000000800 */
[-C--:B------:R-:W-:Y:S01]  /*11790*/  FFMA.FTZ R68, R73, R167.reuse, -R188 ;  /* 0x000000a749447223 */ /* 0x080fe200000108bc */
[-C--:B------:R-:W-:Y:S01]  /*117a0*/  FFMA.FTZ R73, R82, R167.reuse, -R190 ;  /* 0x000000a752497223 */ /* 0x080fe200000108be */
[-C--:B------:R-:W-:Y:S07]  /*117b0*/  FFMA.FTZ R82, R76, R167.reuse, -R188 ;  /* 0x000000a74c527223 */ /* 0x080fee00000108bc */
[----:B------:R-:W-:Y:S01]  /*117c0*/  MUFU.EX2 R66, R66 ;  /* 0x0000004200427308 */ /* 0x000fe20000000800 */
[----:B------:R-:W-:Y:S01]  /*117d0*/  FADD.FTZ R44, R44, R50 ;  /* 0x000000322c2c7221 */ /* 0x000fe20000010000 */
[C---:B------:R-:W-:Y:S08]  /*117e0*/  HMMA.16816.F32.BF16 R132, R20.reuse, R36, R132 ;  /* 0x000000241484723c */ /* 0x040ff00000041884 */
[----:B------:R-:W-:Y:S01]  /*117f0*/  MUFU.EX2 R61, R61 ;  /* 0x0000003d003d7308 */ /* 0x000fe20000000800 */
[-CC-:B------:R-:W-:Y:S01]  /*11800*/  FFMA.FTZ R36, R56, R167.reuse, -R188.reuse ;  /* 0x000000a738247223 */ /* 0x180fe200000108bc */
[-C--:B------:R-:W-:Y:S01]  /*11810*/  FFMA.FTZ R50, R120, R167.reuse, -R188 ;  /* 0x000000a778327223 */ /* 0x080fe200000108bc */
[----:B------:R-:W-:Y:S07]  /*11820*/  FADD.FTZ R44, R54, R44 ;  /* 0x0000002c362c7221 */ /* 0x000fee0000010000 */
[----:B------:R2:W3:Y:S01]  /*11830*/  MUFU.EX2 R56, R53 ;  /* 0x0000003500387308 */ /* 0x0004e20000000800 */
[----:B------:R-:W-:Y:S01]  /*11840*/  FADD.FTZ R48, R45, R48 ;  /* 0x000000302d307221 */ /* 0x000fe20000010000 */
[C---:B------:R-:W-:Y:S08]  /*11850*/  HMMA.16816.F32.BF16 R136, R20.reuse, R38, R136 ;  /* 0x000000261488723c */ /* 0x040ff00000041888 */
[----:B------:R-:W-:Y:S01]  /*11860*/  MUFU.EX2 R50, R50 ;  /* 0x0000003200327308 */ /* 0x000fe20000000800 */
[-C--:B------:R-:W-:Y:S01]  /*11870*/  FFMA.FTZ R45, R118, R167.reuse, -R190 ;  /* 0x000000a7762d7223 */ /* 0x080fe200000108be */
[----:B------:R-:W-:Y:S01]  /*11880*/  FADD.FTZ R48, R47, R48 ;  /* 0x000000302f307221 */ /* 0x000fe20000010000 */
[-CC-:B------:R-:W-:Y:S07]  /*11890*/  FFMA.FTZ R47, R122, R167.reuse, -R190.reuse ;  /* 0x000000a77a2f7223 */ /* 0x180fee00000108be */
[----:B------:R-:W-:Y:S01]  /*118a0*/  MUFU.EX2 R65, R65 ;  /* 0x0000004100417308 */ /* 0x000fe20000000800 */
[C---:B------:R-:W-:Y:S09]  /*118b0*/  HMMA.16816.F32.BF16 R140, R20.reuse, R40, R140 ;  /* 0x00000028148c723c */ /* 0x040ff2000004188c */
[----:B------:R-:W-:Y:S01]  /*118c0*/  MUFU.EX2 R45, R45 ;  /* 0x0000002d002d7308 */ /* 0x000fe20000000800 */
[-C--:B------:R-:W-:Y:S01]  /*118d0*/  FFMA.FTZ R40, R67, R167.reuse, -R190 ;  /* 0x000000a743287223 */ /* 0x080fe200000108be */
[-CC-:B--2---:R-:W-:Y:S01]  /*118e0*/  FFMA.FTZ R53, R57, R167.reuse, -R188.reuse ;  /* 0x000000a739357223 */ /* 0x184fe200000108bc */
[----:B------:R-:W-:Y:S07]  /*118f0*/  FFMA.FTZ R67, R60, R167, -R188 ;  /* 0x000000a73c437223 */ /* 0x000fee00000108bc */
[----:B------:R2:W-:Y:S01]  /*11900*/  MUFU.EX2 R57, R36 ;  /* 0x0000002400397308 */ /* 0x0005e20000000800 */
[C---:B------:R-:W-:Y:S09]  /*11910*/  HMMA.16816.F32.BF16 R144, R20.reuse, R42, R144 ;  /* 0x0000002a1490723c */ /* 0x040ff20000041890 */
[----:B------:R-:W1:Y:S10]  /*11920*/  MUFU.EX2 R53, R53 ;  /* 0x0000003500357308 */ /* 0x000e740000000800 */
[----:B------:R1:W-:Y:S01]  /*11930*/  MUFU.EX2 R60, R40 ;  /* 0x00000028003c7308 */ /* 0x0003e20000000800 */
[C---:B-----5:R-:W-:Y:S09]  /*11940*/  HMMA.16816.F32.BF16 R12, R20.reuse, R24, R12 ;  /* 0x00000018140c723c */ /* 0x060ff2000004180c */
[----:B------:R-:W-:Y:S01]  /*11950*/  MUFU.EX2 R47, R47 ;  /* 0x0000002f002f7308 */ /* 0x000fe20000000800 */
[----:B--2---:R-:W2:Y:S09]  /*11960*/  LDSM.16.MT88.4 R36, [R184+0x3000] ;  /* 0x00300000b824783b */ /* 0x004eb20000004200 */
[----:B------:R-:W-:Y:S01]  /*11970*/  MUFU.EX2 R67, R67 ;  /* 0x0000004300437308 */ /* 0x000fe20000000800 */
[----:B------:R-:W-:Y:S09]  /*11980*/  HMMA.16816.F32.BF16 R16, R20, R26, R16 ;  /* 0x0000001a1410723c */ /* 0x000ff20000041810 */
[----:B------:R-:W-:Y:S01]  /*11990*/  MUFU.EX2 R75, R75 ;  /* 0x0000004b004b7308 */ /* 0x000fe20000000800 */
[C---:B------:R-:W-:Y:S01]  /*119a0*/  F2FP.BF16.F32.PACK_AB R21, R55.reuse, R54 ;  /* 0x000000363715723e */ /* 0x040fe200000010ff */
[----:B------:R-:W5:Y:S01]  /*119b0*/  LDSM.16.MT88.4 R24, [R186+0x3000] ;  /* 0x00300000ba18783b */ /* 0x000f620000004200 */
[----:B----4-:R-:W-:Y:S07]  /*119c0*/  F2FP.BF16.F32.PACK_AB R23, R52, R49 ;  /* 0x000000313417723e */ /* 0x010fee00000010ff */
[----:B------:R-:W-:Y:S01]  /*119d0*/  MUFU.EX2 R68, R68 ;  /* 0x0000004400447308 */ /* 0x000fe20000000800 */
[----:B---3--:R-:W-:Y:S01]  /*119e0*/  F2FP.BF16.F32.PACK_AB R20, R56, R58 ;  /* 0x0000003a3814723e */ /* 0x008fe200000010ff */
[----:B------:R-:W-:Y:S01]  /*119f0*/  FADD.FTZ R55, R55, R44 ;  /* 0x0000002c37377221 */ /* 0x000fe20000010000 */
[----:B-1----:R-:W-:Y:S07]  /*11a00*/  F2FP.BF16.F32.PACK_AB R22, R53, R57 ;  /* 0x000000393516723e */ /* 0x002fee00000010ff */
[----:B------:R1:W-:Y:S01]  /*11a10*/  MUFU.EX2 R76, R83 ;  /* 0x00000053004c7308 */ /* 0x0003e20000000800 */
[-C--:B------:R-:W-:Y:S01]  /*11a20*/  FFMA.FTZ R44, R119, R167.reuse, -R190 ;  /* 0x000000a7772c7223 */ /* 0x080fe200000108be */
[----:B------:R-:W-:Y:S01]  /*11a30*/  LDSM.16.MT88.4 R40, [R184+0x3800] ;  /* 0x00380000b828783b */ /* 0x000fe20000004200 */
[----:B------:R-:W-:Y:S07]  /*11a40*/  FADD.FTZ R55, R49, R55 ;  /* 0x0000003731377221 */ /* 0x000fee0000010000 */
[----:B------:R-:W-:Y:S01]  /*11a50*/  MUFU.EX2 R73, R73 ;  /* 0x0000004900497308 */ /* 0x000fe20000000800 */
[-C--:B------:R-:W-:Y:S01]  /*11a60*/  FFMA.FTZ R49, R117, R167.reuse, -R188 ;  /* 0x000000a775317223 */ /* 0x080fe200000108bc */
[C---:B------:R-:W-:Y:S08]  /*11a70*/  HMMA.16816.F32.BF16 R4, R20.reuse, R28, R4 ;  /* 0x0000001c1404723c */ /* 0x040ff00000041804 */
[----:B------:R-:W-:Y:S01]  /*11a80*/  MUFU.EX2 R44, R44 ;  /* 0x0000002c002c7308 */ /* 0x000fe20000000800 */
[-CC-:B------:R-:W-:Y:S01]  /*11a90*/  FFMA.FTZ R28, R62, R167.reuse, -R190.reuse ;  /* 0x000000a73e1c7223 */ /* 0x180fe200000108be */
[-C--:B------:R-:W-:Y:S01]  /*11aa0*/  FFMA.FTZ R62, R63, R167.reuse, -R190 ;  /* 0x000000a73f3e7223 */ /* 0x080fe200000108be */
[----:B------:R-:W-:Y:S07]  /*11ab0*/  FADD.FTZ R58, R58, R48 ;  /* 0x000000303a3a7221 */ /* 0x000fee0000010000 */
[----:B------:R-:W-:Y:S01]  /*11ac0*/  MUFU.EX2 R49, R49 ;  /* 0x0000003100317308 */ /* 0x000fe20000000800 */
[-CC-:B------:R-:W-:Y:S01]  /*11ad0*/  FFMA.FTZ R48, R116, R167.reuse, -R188.reuse ;  /* 0x000000a774307223 */ /* 0x180fe200000108bc */
[C---:B------:R-:W-:Y:S08]  /*11ae0*/  HMMA.16816.F32.BF16 R8, R20.reuse, R30, R8 ;  /* 0x0000001e1408723c */ /* 0x040ff00000041808 */
[----:B------:R3:W4:Y:S01]  /*11af0*/  MUFU.EX2 R63, R28 ;  /* 0x0000001c003f7308 */ /* 0x0007220000000800 */
[-CC-:B-1----:R-:W-:Y:S01]  /*11b00*/  FFMA.FTZ R83, R77, R167.reuse, -R188.reuse ;  /* 0x000000a74d537223 */ /* 0x182fe200000108bc */
[-CC-:B------:R-:W-:Y:S01]  /*11b10*/  FFMA.FTZ R77, R80, R167.reuse, -R188.reuse ;  /* 0x000000a7504d7223 */ /* 0x180fe200000108bc */
[-C--:B------:R-:W-:Y:S07]  /*11b20*/  FFMA.FTZ R80, R81, R167.reuse, -R188 ;  /* 0x000000a751507223 */ /* 0x080fee00000108bc */
[----:B------:R-:W-:Y:S01]  /*11b30*/  MUFU.EX2 R48, R48 ;  /* 0x0000003000307308 */ /* 0x000fe20000000800 */
[-CC-:B------:R-:W-:Y:S01]  /*11b40*/  FFMA.FTZ R81, R87, R167.reuse, -R190.reuse ;  /* 0x000000a757517223 */ /* 0x180fe200000108be */
[C---:B------:R-:W-:Y:S08]  /*11b50*/  HMMA.16816.F32.BF16 R132, R20.reuse, R32, R132 ;  /* 0x000000201484723c */ /* 0x040ff00000041884 */
[----:B------:R-:W1:Y:S01]  /*11b60*/  MUFU.EX2 R62, R62 ;  /* 0x0000003e003e7308 */ /* 0x000e620000000800 */
[-C--:B------:R-:W-:Y:S01]  /*11b70*/  FFMA.FTZ R87, R99, R167.reuse, -R190 ;  /* 0x000000a763577223 */ /* 0x080fe200000108be */
[-C--:B------:R-:W-:Y:S01]  /*11b80*/  FFMA.FTZ R99, R101, R167.reuse, -R188 ;  /* 0x000000a765637223 */ /* 0x080fe200000108bc */
[-CC-:B------:R-:W-:Y:S07]  /*11b90*/  FFMA.FTZ R101, R115, R167.reuse, -R190.reuse ;  /* 0x000000a773657223 */ /* 0x180fee00000108be */
[----:B------:R-:W-:Y:S01]  /*11ba0*/  MUFU.EX2 R82, R82 ;  /* 0x0000005200527308 */ /* 0x000fe20000000800 */
[-C--:B------:R-:W-:Y:S01]  /*11bb0*/  FFMA.FTZ R54, R130, R167.reuse, -R190 ;  /* 0x000000a782367223 */ /* 0x080fe200000108be */
[C---:B------:R-:W-:Y:S01]  /*11bc0*/  HMMA.16816.F32.BF16 R136, R20.reuse, R34, R136 ;  /* 0x000000221488723c */ /* 0x040fe20000041888 */
[----:B---3--:R-:W3:Y:S07]  /*11bd0*/  LDSM.16.MT88.4 R28, [R187+0xd800] ;  /* 0x00d80000bb1c783b */ /* 0x008eee0000004200 */
[----:B------:R-:W-:Y:S01]  /*11be0*/  MUFU.EX2 R83, R83 ;  /* 0x0000005300537308 */ /* 0x000fe20000000800 */
[----:B------:R-:W-:Y:S01]  /*11bf0*/  FADD.FTZ R58, R56, R58 ;  /* 0x0000003a383a7221 */ /* 0x000fe20000010000 */
[----:B------:R-:W-:Y:S08]  /*11c00*/  FADD.FTZ R52, R52, R55 ;  /* 0x0000003734347221 */ /* 0x000ff00000010000 */
[----:B------:R-:W-:Y:S01]  /*11c10*/  MUFU.EX2 R77, R77 ;  /* 0x0000004d004d7308 */ /* 0x000fe20000000800 */
[----:B------:R-:W-:Y:S01]  /*11c20*/  FADD.FTZ R57, R57, R58 ;  /* 0x0000003a39397221 */ /* 0x000fe20000010000 */
[C---:B--2---:R-:W-:Y:S01]  /*11c30*/  HMMA.16816.F32.BF16 R140, R20.reuse, R36, R140 ;  /* 0x00000024148c723c */ /* 0x044fe2000004188c */
[----:B------:R-:W2:Y:S07]  /*11c40*/  LDSM.16.MT88.4 R32, [R185+0xd800] ;  /* 0x00d80000b920783b */ /* 0x000eae0000004200 */
[----:B------:R-:W-:Y:S01]  /*11c50*/  MUFU.EX2 R80, R80 ;  /* 0x0000005000507308 */ /* 0x000fe20000000800 */
[-C--:B------:R-:W-:Y:S01]  /*11c60*/  FFMA.FTZ R36, R72, R167.reuse, -R188 ;  /* 0x000000a748247223 */ /* 0x080fe200000108bc */
[----:B------:R-:W-:Y:S01]  /*11c70*/  FADD.FTZ R57, R53, R57 ;  /* 0x0000003935397221 */ /* 0x000fe20000010000 */
[----:B------:R-:W-:Y:S07]  /*11c80*/  FFMA.FTZ R53, R126, R167, -R190 ;  /* 0x000000a77e357223 */ /* 0x000fee00000108be */
[----:B------:R-:W-:Y:S01]  /*11c90*/  MUFU.EX2 R72, R69 ;  /* 0x0000004500487308 */ /* 0x000fe20000000800 */
[----:B----4-:R-:W-:Y:S01]  /*11ca0*/  FADD.FTZ R52, R63, R52 ;  /* 0x000000343f347221 */ /* 0x010fe20000010000 */
[C---:B------:R-:W-:Y:S08]  /*11cb0*/  HMMA.16816.F32.BF16 R144, R20.reuse, R38, R144 ;  /* 0x000000261490723c */ /* 0x040ff00000041890 */
[----:B------:R4:W-:Y:S01]  /*11cc0*/  MUFU.EX2 R69, R36 ;  /* 0x0000002400457308 */ /* 0x0009e20000000800 */
[C---:B-1----:R-:W-:Y:S09]  /*11cd0*/  FADD.FTZ R52, R62.reuse, R52 ;  /* 0x000000343e347221 */ /* 0x042ff20000010000 */
[----:B------:R-:W-:Y:S01]  /*11ce0*/  MUFU.EX2 R81, R81 ;  /* 0x0000005100517308 */ /* 0x000fe20000000800 */
[----:B------:R-:W-:Y:S01]  /*11cf0*/  FADD.FTZ R52, R59, R52 ;  /* 0x000000343b347221 */ /* 0x000fe20000010000 */
[C---:B-----5:R-:W-:Y:S08]  /*11d00*/  HMMA.16816.F32.BF16 R12, R20.reuse, R24, R12 ;  /* 0x00000018140c723c */ /* 0x060ff0000004180c */
        /* <DEDUP_REMOVED lines=8> */
[----:B------:R-:W-:Y:S01]  /*11d90*/  F2FP.BF16.F32.PACK_AB R20, R66, R67 ;  /* 0x000000434214723e */ /* 0x000fe200000010ff */
[----:B------:R-:W-:Y:S01]  /*11da0*/  FADD.FTZ R60, R60, R52 ;  /* 0x000000343c3c7221 */ /* 0x000fe20000010000 */
[----:B------:R-:W-:Y:S01]  /*11db0*/  F2FP.BF16.F32.PACK_AB R22, R61, R64 ;  /* 0x000000403d16723e */ /* 0x000fe200000010ff */
[----:B----4-:R-:W-:Y:S06]  /*11dc0*/  LDSM.16.MT88.4 R36, [R184+0x4000] ;  /* 0x00400000b824783b */ /* 0x010fec0000004200 */
[----:B------:R-:W-:Y:S01]  /*11dd0*/  MUFU.EX2 R54, R54 ;  /* 0x0000003600367308 */ /* 0x000fe20000000800 */
[-CC-:B------:R-:W-:Y:S01]  /*11de0*/  FFMA.FTZ R52, R127, R167.reuse, -R190.reuse ;  /* 0x000000a77f347223 */ /* 0x180fe200000108be */
[----:B------:R-:W-:Y:S01]  /*11df0*/  FADD.FTZ R67, R67, R57 ;  /* 0x0000003943437221 */ /* 0x000fe20000010000 */
[C---:B---3--:R-:W-:Y:S07]  /*11e00*/  HMMA.16816.F32.BF16 R4, R20.reuse, R28, R4 ;  /* 0x0000001c1404723c */ /* 0x048fee0000041804 */
[----:B------:R-:W3:Y:S01]  /*11e10*/  MUFU.EX2 R52, R52 ;  /* 0x0000003400347308 */ /* 0x000ee20000000800 */
[-CC-:B------:R-:W-:Y:S01]  /*11e20*/  FFMA.FTZ R28, R70, R167.reuse, -R190.reuse ;  /* 0x000000a7461c7223 */ /* 0x180fe200000108be */
[----:B------:R-:W-:Y:S01]  /*11e30*/  FFMA.FTZ R70, R71, R167, -R190 ;  /* 0x000000a747467223 */ /* 0x000fe200000108be */
[----:B------:R-:W-:Y:S07]  /*11e40*/  FADD.FTZ R67, R66, R67 ;  /* 0x0000004342437221 */ /* 0x000fee0000010000 */
[----:B------:R4:W5:Y:S01]  /*11e50*/  MUFU.EX2 R71, R28 ;  /* 0x0000001c00477308 */ /* 0x0009620000000800 */
[C---:B------:R-:W-:Y:S09]  /*11e60*/  HMMA.16816.F32.BF16 R8, R20.reuse, R30, R8 ;  /* 0x0000001e1408723c */ /* 0x040ff20000041808 */
[----:B------:R-:W1:Y:S01]  /*11e70*/  MUFU.EX2 R70, R70 ;  /* 0x0000004600467308 */ /* 0x000e620000000800 */
[----:B------:R-:W-:Y:S01]  /*11e80*/  FADD.FTZ R67, R64, R67 ;  /* 0x0000004340437221 */ /* 0x000fe20000010000 */
[C---:B--2---:R-:W-:Y:S03]  /*11e90*/  HMMA.16816.F32.BF16 R132, R20.reuse, R32, R132 ;  /* 0x000000201484723c */ /* 0x044fe60000041884 */
[----:B---3--:R-:W-:Y:S01]  /*11ea0*/  F2FP.BF16.F32.PACK_AB R149, R52, R53 ;  /* 0x000000353495723e */ /* 0x008fe200000010ff */
[----:B------:R-:W-:Y:S01]  /*11eb0*/  FADD.FTZ R67, R61, R67 ;  /* 0x000000433d437221 */ /* 0x000fe20000010000 */
[----:B----4-:R-:W2:Y:S01]  /*11ec0*/  LDSM.16.MT88.4 R28, [R187+0xe000] ;  /* 0x00e00000bb1c783b */ /* 0x010ea20000004200 */
[----:B-----5:R-:W-:Y:S02]  /*11ed0*/  FADD.FTZ R60, R71, R60 ;  /* 0x0000003c473c7221 */ /* 0x020fe40000010000 */
[C---:B------:R-:W-:Y:S03]  /*11ee0*/  HMMA.16816.F32.BF16 R136, R20.reuse, R34, R136 ;  /* 0x000000221488723c */ /* 0x040fe60000041888 */
[C---:B-1----:R-:W-:Y:S01]  /*11ef0*/  FADD.FTZ R60, R70.reuse, R60 ;  /* 0x0000003c463c7221 */ /* 0x042fe20000010000 */
[----:B------:R-:W-:Y:S01]  /*11f00*/  FADD.FTZ R67, R75, R67 ;  /* 0x000000434b437221 */ /* 0x000fe20000010000 */
[----:B------:R-:W1:Y:S03]  /*11f10*/  LDSM.16.MT88.4 R32, [R185+0xe000] ;  /* 0x00e00000b920783b */ /* 0x000e660000004200 */
[C---:B------:R-:W-:Y:S08]  /*11f20*/  HMMA.16816.F32.BF16 R140, R20.reuse, R40, R140 ;  /* 0x00000028148c723c */ /* 0x040ff0000004188c */
[C---:B------:R-:W-:Y:S01]  /*11f30*/  HMMA.16816.F32.BF16 R144, R20.reuse, R42, R144 ;  /* 0x0000002a1490723c */ /* 0x040fe20000041890 */
[----:B------:R-:W-:Y:S07]  /*11f40*/  LDSM.16.MT88.4 R40, [R184+0x4800] ;  /* 0x00480000b828783b */ /* 0x000fee0000004200 */
[C---:B------:R-:W-:Y:S08]  /*11f50*/  HMMA.16816.F32.BF16 R12, R20.reuse, R24, R12 ;  /* 0x00000018140c723c */ /* 0x040ff0000004180c */
[----:B------:R-:W-:Y:S01]  /*11f60*/  HMMA.16816.F32.BF16 R16, R20, R26, R16 ;  /* 0x0000001a1410723c */ /* 0x000fe20000041810 */
[----:B------:R-:W3:Y:S02]  /*11f70*/  LDSM.16.MT88.4 R24, [R186+0x4000] ;  /* 0x00400000ba18783b */ /* 0x000ee40000004200 */
[----:B------:R-:W-:Y:S02]  /*11f80*/  F2FP.BF16.F32.PACK_AB R21, R70, R71 ;  /* 0x000000474615723e */ /* 0x000fe400000010ff */
        /* <DEDUP_REMOVED lines=8> */
[C---:B--2---:R-:W-:Y:S03]  /*12010*/  HMMA.16816.F32.BF16 R4, R20.reuse, R28, R4 ;  /* 0x0000001c1404723c */ /* 0x044fe60000041804 */
[----:B------:R-:W-:Y:S04]  /*12020*/  FADD.FTZ R68, R68, R72 ;  /* 0x0000004844447221 */ /* 0x000fe80000010000 */
[----:B------:R-:W-:Y:S01]  /*12030*/  FADD.FTZ R68, R82, R68 ;  /* 0x0000004452447221 */ /* 0x000fe20000010000 */
[C---:B------:R-:W-:Y:S01]  /*12040*/  HMMA.16816.F32.BF16 R8, R20.reuse, R30, R8 ;  /* 0x0000001e1408723c */ /* 0x040fe20000041808 */
[----:B------:R-:W2:Y:S07]  /*12050*/  LDSM.16.MT88.4 R28, [R187+0xe800] ;  /* 0x00e80000bb1c783b */ /* 0x000eae0000004200 */
[C---:B-1----:R-:W-:Y:S08]  /*12060*/  HMMA.16816.F32.BF16 R132, R20.reuse, R32, R132 ;  /* 0x000000201484723c */ /* 0x042ff00000041884 */
[C---:B------:R-:W-:Y:S01]  /*12070*/  HMMA.16816.F32.BF16 R136, R20.reuse, R34, R136 ;  /* 0x000000221488723c */ /* 0x040fe20000041888 */
[----:B------:R-:W1:Y:S07]  /*12080*/  LDSM.16.MT88.4 R32, [R185+0xe800] ;  /* 0x00e80000b920783b */ /* 0x000e6e0000004200 */
[C---:B------:R-:W-:Y:S03]  /*12090*/  HMMA.16816.F32.BF16 R140, R20.reuse, R36, R140 ;  /* 0x00000024148c723c */ /* 0x040fe6000004188c */
[-CC-:B------:R-:W-:Y:S01]  /*120a0*/  FFMA.FTZ R36, R84, R167.reuse, -R188.reuse ;  /* 0x000000a754247223 */ /* 0x180fe200000108bc */
[----:B------:R-:W-:Y:S03]  /*120b0*/  FFMA.FTZ R84, R85, R167, -R188 ;  /* 0x000000a755547223 */ /* 0x000fe600000108bc */
[----:B------:R4:W5:Y:S01]  /*120c0*/  MUFU.EX2 R85, R36 ;  /* 0x0000002400557308 */ /* 0x0009620000000800 */
[C---:B------:R-:W-:Y:S09]  /*120d0*/  HMMA.16816.F32.BF16 R144, R20.reuse, R38, R144 ;  /* 0x000000261490723c */ /* 0x040ff20000041890 */
[----:B------:R-:W1:Y:S01]  /*120e0*/  MUFU.EX2 R84, R84 ;  /* 0x0000005400547308 */ /* 0x000e620000000800 */
[C---:B---3--:R-:W-:Y:S01]  /*120f0*/  HMMA.16816.F32.BF16 R12, R20.reuse, R24, R12 ;  /* 0x00000018140c723c */ /* 0x048fe2000004180c */
[----:B----4-:R-:W-:Y:S07]  /*12100*/  LDSM.16.MT88.4 R36, [R184+0x5000] ;  /* 0x00500000b824783b */ /* 0x010fee0000004200 */
[----:B------:R-:W-:Y:S03]  /*12110*/  HMMA.16816.F32.BF16 R16, R20, R26, R16 ;  /* 0x0000001a1410723c */ /* 0x000fe60000041810 */
[C---:B------:R-:W-:Y:S01]  /*12120*/  F2FP.BF16.F32.PACK_AB R21, R79.reuse, R78 ;  /* 0x0000004e4f15723e */ /* 0x040fe200000010ff */
[----:B------:R-:W-:Y:S01]  /*12130*/  FADD.FTZ R79, R79, R74 ;  /* 0x0000004a4f4f7221 */ /* 0x000fe20000010000 */
[----:B------:R-:W-:Y:S01]  /*12140*/  F2FP.BF16.F32.PACK_AB R23, R76, R73 ;  /* 0x000000494c17723e */ /* 0x000fe200000010ff */
[----:B------:R-:W3:Y:S01]  /*12150*/  LDSM.16.MT88.4 R24, [R186+0x4800] ;  /* 0x00480000ba18783b */ /* 0x000ee20000004200 */
        /* <DEDUP_REMOVED lines=12> */
[----:B-----5:R-:W-:Y:S04]  /*12220*/  FADD.FTZ R80, R85, R80 ;  /* 0x0000005055507221 */ /* 0x020fe80000010000 */
[----:B-1----:R-:W-:Y:S01]  /*12230*/  FADD.FTZ R80, R84, R80 ;  /* 0x0000005054507221 */ /* 0x002fe20000010000 */
[C---:B------:R-:W-:Y:S08]  /*12240*/  HMMA.16816.F32.BF16 R132, R20.reuse, R32, R132 ;  /* 0x000000201484723c */ /* 0x040ff00000041884 */
[C---:B------:R-:W-:Y:S01]  /*12250*/  HMMA.16816.F32.BF16 R136, R20.reuse, R34, R136 ;  /* 0x000000221488723c */ /* 0x040fe20000041888 */
[----:B------:R-:W1:Y:S07]  /*12260*/  LDSM.16.MT88.4 R32, [R185+0xf000] ;  /* 0x00f00000b920783b */ /* 0x000e6e0000004200 */
[C---:B------:R-:W-:Y:S01]  /*12270*/  HMMA.16816.F32.BF16 R140, R20.reuse, R40, R140 ;  /* 0x00000028148c723c */ /* 0x040fe2000004188c */
[----:B------:R4:W-:Y:S02]  /*12280*/  MUFU.EX2 R41, R90 ;  /* 0x0000005a00297308 */ /* 0x0009e40000000800 */
[-C--:B------:R-:W-:Y:S01]  /*12290*/  FFMA.FTZ R40, R91, R167.reuse, -R190 ;  /* 0x000000a75b287223 */ /* 0x080fe200000108be */
[-C--:B------:R-:W-:Y:S01]  /*122a0*/  FFMA.FTZ R91, R97, R167.reuse, -R188 ;  /* 0x000000a7615b7223 */ /* 0x080fe200000108bc */
[-C--:B------:R-:W-:Y:S03]  /*122b0*/  FFMA.FTZ R97, R107, R167.reuse, -R190 ;  /* 0x000000a76b617223 */ /* 0x080fe600000108be */
[C---:B------:R-:W-:Y:S03]  /*122c0*/  HMMA.16816.F32.BF16 R144, R20.reuse, R42, R144 ;  /* 0x0000002a1490723c */ /* 0x040fe60000041890 */
[----:B------:R-:W5:Y:S01]  /*122d0*/  MUFU.EX2 R40, R40 ;  /* 0x0000002800287308 */ /* 0x000f620000000800 */
[-CC-:B------:R-:W-:Y:S01]  /*122e0*/  FFMA.FTZ R43, R88, R167.reuse, -R188.reuse ;  /* 0x000000a7582b7223 */ /* 0x180fe200000108bc */
[-C--:B------:R-:W-:Y:S08]  /*122f0*/  FFMA.FTZ R42, R89, R167.reuse, -R188 ;  /* 0x000000a7592a7223 */ /* 0x080ff000000108bc */
[----:B------:R-:W-:Y:S01]  /*12300*/  MUFU.EX2 R91, R91 ;  /* 0x0000005b005b7308 */ /* 0x000fe20000000800 */
[-C--:B------:R-:W-:Y:S01]  /*12310*/  FFMA.FTZ R88, R94, R167.reuse, -R190 ;  /* 0x000000a75e587223 */ /* 0x080fe200000108be */
[-CC-:B------:R-:W-:Y:S01]  /*12320*/  FFMA.FTZ R94, R92, R167.reuse, -R188.reuse ;  /* 0x000000a75c5e7223 */ /* 0x180fe200000108bc */
[C---:B---3--:R-:W-:Y:S07]  /*12330*/  HMMA.16816.F32.BF16 R12, R20.reuse, R24, R12 ;  /* 0x00000018140c723c */ /* 0x048fee000004180c */
[----:B------:R-:W-:Y:S01]  /*12340*/  MUFU.EX2 R43, R43 ;  /* 0x0000002b002b7308 */ /* 0x000fe20000000800 */
[-C--:B------:R-:W-:Y:S01]  /*12350*/  FFMA.FTZ R92, R93, R167.reuse, -R188 ;  /* 0x000000a75d5c7223 */ /* 0x080fe200000108bc */
[-CC-:B------:R-:W-:Y:S08]  /*12360*/  FFMA.FTZ R89, R95, R167.reuse, -R190.reuse ;  /* 0x000000a75f597223 */ /* 0x180ff000000108be */
[----:B------:R-:W3:Y:S01]  /*12370*/  MUFU.EX2 R42, R42 ;  /* 0x0000002a002a7308 */ /* 0x000ee20000000800 */
[-C--:B----4-:R-:W-:Y:S01]  /*12380*/  FFMA.FTZ R90, R98, R167.reuse, -R190 ;  /* 0x000000a7625a7223 */ /* 0x090fe200000108be */
[-C--:B------:R-:W-:Y:S01]  /*12390*/  FFMA.FTZ R93, R96, R167.reuse, -R188 ;  /* 0x000000a7605d7223 */ /* 0x080fe200000108bc */
[----:B------:R-:W-:Y:S01]  /*123a0*/  HMMA.16816.F32.BF16 R16, R20, R26, R16 ;  /* 0x0000001a1410723c */ /* 0x000fe20000041810 */
[----:B------:R-:W4:Y:S06]  /*123b0*/  LDSM.16.MT88.4 R24, [R186+0x5000] ;  /* 0x00500000ba18783b */ /* 0x000f2c0000004200 */
[----:B------:R-:W1:Y:S01]  /*123c0*/  MUFU.EX2 R88, R88 ;  /* 0x0000005800587308 */ /* 0x000e620000000800 */
[----:B------:R-:W-:Y:S01]  /*123d0*/  F2FP.BF16.F32.PACK_AB R21, R81, R86 ;  /* 0x000000565115723e */ /* 0x000fe200000010ff */
[--C-:B------:R-:W-:Y:S01]  /*123e0*/  FFMA.FTZ R96, R102, R167, -R190.reuse ;  /* 0x000000a766607223 */ /* 0x100fe200000108be */
[----:B-----5:R-:W-:Y:S07]  /*123f0*/  F2FP.BF16.F32.PACK_AB R23, R40, R41 ;  /* 0x000000292817723e */ /* 0x020fee00000010ff */
[----:B------:R-:W5:Y:S01]  /*12400*/  MUFU.EX2 R89, R89 ;  /* 0x0000005900597308 */ /* 0x000f620000000800 */
[----:B------:R-:W-:Y:S01]  /*12410*/  F2FP.BF16.F32.PACK_AB R20, R84, R85 ;  /* 0x000000555414723e */ /* 0x000fe200000010ff */
[-CC-:B------:R-:W-:Y:S01]  /*12420*/  FFMA.FTZ R95, R103, R167.reuse, -R190.reuse ;  /* 0x000000a7675f7223 */ /* 0x180fe200000108be */
[--C-:B------:R-:W-:Y:S07]  /*12430*/  FFMA.FTZ R98, R106, R167, -R190.reuse ;  /* 0x000000a76a627223 */ /* 0x100fee00000108be */
[----:B------:R-:W4:Y:S01]  /*12440*/  MUFU.EX2 R90, R90 ;  /* 0x0000005a005a7308 */ /* 0x000f220000000800 */
[----:B---3--:R-:W-:Y:S01]  /*12450*/  F2FP.BF16.F32.PACK_AB R22, R42, R43 ;  /* 0x0000002b2a16723e */ /* 0x008fe200000010ff */
[-C--:B------:R-:W-:Y:S01]  /*12460*/  FFMA.FTZ R102, R114, R167.reuse, -R190 ;  /* 0x000000a772667223 */ /* 0x080fe200000108be */
[-CC-:B------:R-:W-:Y:S07]  /*12470*/  FFMA.FTZ R103, R108, R167.reuse, -R188.reuse ;  /* 0x000000a76c677223 */ /* 0x180fee00000108bc */
[----:B------:R-:W-:Y:S01]  /*12480*/  MUFU.EX2 R94, R94 ;  /* 0x0000005e005e7308 */ /* 0x000fe20000000800 */
[----:B------:R-:W-:Y:S01]  /*12490*/  FFMA.FTZ R106, R113, R167, -R188 ;  /* 0x000000a7716a7223 */ /* 0x000fe200000108bc */
[----:B------:R-:W-:Y:S01]  /*124a0*/  FADD.FTZ R76, R41, R76 ;  /* 0x0000004c294c7221 */ /* 0x000fe20000010000 */
[----:B------:R-:W-:Y:S01]  /*124b0*/  FADD.FTZ R80, R43, R80 ;  /* 0x000000502b507221 */ /* 0x000fe20000010000 */
[C---:B--2---:R-:W-:Y:S06]  /*124c0*/  HMMA.16816.F32.BF16 R4, R20.reuse, R28, R4 ;  /* 0x0000001c1404723c */ /* 0x044fec0000041804 */
[----:B------:R-:W2:Y:S01]  /*124d0*/  MUFU.EX2 R92, R92 ;  /* 0x0000005c005c7308 */ /* 0x000ea20000000800 */
[----:B------:R-:W-:Y:S01]  /*124e0*/  FADD.FTZ R76, R40, R76 ;  /* 0x0000004c284c7221 */ /* 0x000fe20000010000 */
[----:B------:R-:W-:Y:S08]  /*124f0*/  FADD.FTZ R80, R42, R80 ;  /* 0x000000502a507221 */ /* 0x000ff00000010000 */
[----:B------:R-:W3:Y:S01]  /*12500*/  MUFU.EX2 R93, R93 ;  /* 0x0000005d005d7308 */ /* 0x000ee20000000800 */
[----:B-1----:R-:W-:Y:S01]  /*12510*/  FADD.FTZ R76, R88, R76 ;  /* 0x0000004c584c7221 */ /* 0x002fe20000010000 */
[C---:B------:R-:W-:Y:S01]  /*12520*/  HMMA.16816.F32.BF16 R8, R20.reuse, R30, R8 ;  /* 0x0000001e1408723c */ /* 0x040fe20000041808 */
[----:B------:R-:W1:Y:S07]  /*12530*/  LDSM.16.MT88.4 R28, [R187+0xf800] ;  /* 0x00f80000bb1c783b */ /* 0x000e6e0000004200 */
[----:B------:R-:W-:Y:S01]  /*12540*/  MUFU.EX2 R96, R96 ;  /* 0x0000006000607308 */ /* 0x000fe20000000800 */
[C---:B-----5:R-:W-:Y:S09]  /*12550*/  FADD.FTZ R76, R89.reuse, R76 ;  /* 0x0000004c594c7221 */ /* 0x060ff20000010000 */
[----:B------:R-:W-:Y:S01]  /*12560*/  MUFU.EX2 R95, R95 ;  /* 0x0000005f005f7308 */ /* 0x000fe20000000800 */
[C---:B------:R-:W-:Y:S09]  /*12570*/  HMMA.16816.F32.BF16 R132, R20.reuse, R32, R132 ;  /* 0x000000201484723c */ /* 0x040ff20000041884 */
[----:B------:R-:W-:Y:S10]  /*12580*/  MUFU.EX2 R98, R98 ;  /* 0x0000006200627308 */ /* 0x000ff40000000800 */
[----:B------:R-:W-:Y:S01]  /*12590*/  MUFU.EX2 R97, R97 ;  /* 0x0000006100617308 */ /* 0x000fe20000000800 */
[C---:B------:R-:W-:Y:S01]  /*125a0*/  HMMA.16816.F32.BF16 R136, R20.reuse, R34, R136 ;  /* 0x000000221488723c */ /* 0x040fe20000041888 */
[----:B------:R-:W5:Y:S08]  /*125b0*/  LDSM.16.MT88.4 R32, [R185+0xf800] ;  /* 0x00f80000b920783b */ /* 0x000f700000004200 */
[----:B------:R-:W-:Y:S10]  /*125c0*/  MUFU.EX2 R102, R102 ;  /* 0x0000006600667308 */ /* 0x000ff40000000800 */
[----:B------:R-:W-:Y:S01]  /*125d0*/  MUFU.EX2 R103, R103 ;  /* 0x0000006700677308 */ /* 0x000fe20000000800 */
[C---:B------:R-:W-:Y:S09]  /*125e0*/  HMMA.16816.F32.BF16 R140, R20.reuse, R36, R140 ;  /* 0x00000024148c723c */ /* 0x040ff2000004188c */
[----:B------:R-:W-:Y:S01]  /*125f0*/  MUFU.EX2 R106, R106 ;  /* 0x0000006a006a7308 */ /* 0x000fe20000000800 */
[C---:B------:R-:W-:Y:S01]  /*12600*/  HMMA.16816.F32.BF16 R144, R20.reuse, R38, R144 ;  /* 0x000000261490723c */ /* 0x040fe20000041890 */
[----:B------:R-:W5:Y:S07]  /*12610*/  LDSM.16.MT88.4 R36, [R184+0x5800] ;  /* 0x00580000b824783b */ /* 0x000f6e0000004200 */
[C---:B----4-:R-:W-:Y:S08]  /*12620*/  HMMA.16816.F32.BF16 R12, R20.reuse, R24, R12 ;  /* 0x00000018140c723c */ /* 0x050ff0000004180c */
[----:B------:R-:W-:Y:S01]  /*12630*/  HMMA.16816.F32.BF16 R16, R20, R26, R16 ;  /* 0x0000001a1410723c */ /* 0x000fe20000041810 */
[----:B------:R-:W4:Y:S02]  /*12640*/  LDSM.16.MT88.4 R24, [R186+0x5800] ;  /* 0x00580000ba18783b */ /* 0x000f240000004200 */
[----:B------:R-:W-:Y:S02]  /*12650*/  F2FP.BF16.F32.PACK_AB R21, R89, R88 ;  /* 0x000000585915723e */ /* 0x000fe400000010ff */
[----:B------:R-:W-:Y:S01]  /*12660*/  F2FP.BF16.F32.PACK_AB R23, R87, R90 ;  /* 0x0000005a5717723e */ /* 0x000fe200000010ff */
[----:B------:R-:W-:Y:S01]  /*12670*/  FADD.FTZ R90, R90, R76 ;  /* 0x0000004c5a5a7221 */ /* 0x000fe20000010000 */
[----:B--2---:R-:W-:Y:S01]  /*12680*/  F2FP.BF16.F32.PACK_AB R20, R92, R94 ;  /* 0x0000005e5c14723e */ /* 0x004fe200000010ff */
[----:B------:R-:W-:Y:S01]  /*12690*/  FADD.FTZ R94, R94, R80 ;  /* 0x000000505e5e7221 */ /* 0x000fe20000010000 */
[----:B---3--:R-:W-:Y:S01]  /*126a0*/  F2FP.BF16.F32.PACK_AB R22, R91, R93 ;  /* 0x0000005d5b16723e */ /* 0x008fe200000010ff */
[----:B------:R-:W-:Y:S02]  /*126b0*/  FADD.FTZ R90, R87, R90 ;  /* 0x0000005a575a7221 */ /* 0x000fe40000010000 */
[----:B------:R-:W-:Y:S04]  /*126c0*/  FADD.FTZ R94, R92, R94 ;  /* 0x0000005e5c5e7221 */ /* 0x000fe80000010000 */
[C---:B-1----:R-:W-:Y:S03]  /*126d0*/  HMMA.16816.F32.BF16 R4, R20.reuse, R28, R4 ;  /* 0x0000001c1404723c */ /* 0x042fe60000041804 */
[----:B------:R-:W-:Y:S04]  /*126e0*/  FADD.FTZ R93, R93, R94 ;  /* 0x0000005e5d5d7221 */ /* 0x000fe80000010000 */
[----:B------:R-:W-:Y:S01]  /*126f0*/  FADD.FTZ R93, R91, R93 ;  /* 0x0000005d5b5d7221 */ /* 0x000fe20000010000 */
[C---:B------:R-:W-:Y:S01]  /*12700*/  HMMA.16816.F32.BF16 R8, R20.reuse, R30, R8 ;  /* 0x0000001e1408723c */ /* 0x040fe20000041808 */
[----:B------:R-:W1:Y:S07]  /*12710*/  LDSM.16.MT88.4 R28, [R187+0x10000] ;  /* 0x01000000bb1c783b */ /* 0x000e6e0000004200 */
[C---:B-----5:R-:W-:Y:S08]  /*12720*/  HMMA.16816.F32.BF16 R132, R20.reuse, R32, R132 ;  /* 0x000000201484723c */ /* 0x060ff00000041884 */
[C---:B------:R-:W-:Y:S01]  /*12730*/  HMMA.16816.F32.BF16 R136, R20.reuse, R34, R136 ;  /* 0x000000221488723c */ /* 0x040fe20000041888 */
[----:B------:R-:W2:Y:S07]  /*12740*/  LDSM.16.MT88.4 R32, [R185+0x10000] ;  /* 0x01000000b920783b */ /* 0x000eae0000004200 */
[C---:B------:R-:W-:Y:S01]  /*12750*/  HMMA.16816.F32.BF16 R140, R20.reuse, R36, R140 ;  /* 0x00000024148c723c */ /* 0x040fe2000004188c */
[----:B------:R3:W5:Y:S02]  /*12760*/  MUFU.EX2 R36, R100 ;  /* 0x0000006400247308 */ /* 0x0007640000000800 */
[-CC-:B------:R-:W-:Y:S01]  /*12770*/  FFMA.FTZ R37, R104, R167.reuse, -R188.reuse ;  /* 0x000000a768257223 */ /* 0x180fe200000108bc */
[-CC-:B------:R-:W-:Y:S04]  /*12780*/  FFMA.FTZ R104, R109, R167.reuse, -R188.reuse ;  /* 0x000000a76d687223 */ /* 0x180fe800000108bc */
[C---:B------:R-:W-:Y:S03]  /*12790*/  HMMA.16816.F32.BF16 R144, R20.reuse, R38, R144 ;  /* 0x000000261490723c */ /* 0x040fe60000041890 */
[----:B------:R-:W-:Y:S01]  /*127a0*/  MUFU.EX2 R37, R37 ;  /* 0x0000002500257308 */ /* 0x000fe20000000800 */
[-C--:B------:R-:W-:Y:S01]  /*127b0*/  FFMA.FTZ R38, R105, R167.reuse, -R188 ;  /* 0x000000a769267223 */ /* 0x080fe200000108bc */
[-C--:B------:R-:W-:Y:S08]  /*127c0*/  FFMA.FTZ R39, R111, R167.reuse, -R190 ;  /* 0x000000a76f277223 */ /* 0x080ff000000108be */
[----:B------:R-:W-:Y:S01]  /*127d0*/  MUFU.EX2 R104, R104 ;  /* 0x0000006800687308 */ /* 0x000fe20000000800 */
[-C--:B------:R-:W-:Y:S01]  /*127e0*/  FFMA.FTZ R105, R112, R167.reuse, -R188 ;  /* 0x000000a770697223 */ /* 0x080fe200000108bc */
[-CC-:B---3--:R-:W-:Y:S01]  /*127f0*/  FFMA.FTZ R100, R110, R167.reuse, -R190.reuse ;  /* 0x000000a76e647223 */ /* 0x188fe200000108be */
[C---:B----4-:R-:W-:Y:S07]  /*12800*/  HMMA.16816.F32.BF16 R12, R20.reuse, R24, R12 ;  /* 0x00000018140c723c */ /* 0x050fee000004180c */
[----:B------:R-:W3:Y:S01]  /*12810*/  MUFU.EX2 R38, R38 ;  /* 0x0000002600267308 */ /* 0x000ee20000000800 */
[----:B------:R-:W-:Y:S01]  /*12820*/  FFMA.FTZ R190, R131, R167, -R190 ;  /* 0x000000a783be7223 */ /* 0x000fe200000108be */
[----:B-----5:R-:W-:Y:S08]  /*12830*/  FADD.FTZ R93, R36, R93 ;  /* 0x0000005d245d7221 */ /* 0x020ff00000010000 */
[----:B------:R-:W-:Y:S01]  /*12840*/  MUFU.EX2 R100, R100 ;  /* 0x0000006400647308 */ /* 0x000fe20000000800 */
[----:B------:R-:W-:Y:S01]  /*12850*/  HMMA.16816.F32.BF16 R16, R20, R26, R16 ;  /* 0x0000001a1410723c */ /* 0x000fe20000041810 */
[----:B------:R-:W4:Y:S08]  /*12860*/  LDSM.16.MT88.4 R24, [R184+0x6000] ;  /* 0x00600000b818783b */ /* 0x000f300000004200 */
[----:B------:R-:W5:Y:S01]  /*12870*/  MUFU.EX2 R190, R190 ;  /* 0x000000be00be7308 */ /* 0x000f620000000800 */
[----:B------:R-:W-:Y:S01]  /*12880*/  F2FP.BF16.F32.PACK_AB R21, R95, R96 ;  /* 0x000000605f15723e */ /* 0x000fe200000010ff */
[----:B------:R-:W-:Y:S01]  /*12890*/  FADD.FTZ R96, R96, R90 ;  /* 0x0000005a60607221 */ /* 0x000fe20000010000 */
[----:B------:R-:W-:Y:S07]  /*128a0*/  F2FP.BF16.F32.PACK_AB R23, R97, R98 ;  /* 0x000000626117723e */ /* 0x000fee00000010ff */
[----:B------:R-:W4:Y:S01]  /*128b0*/  MUFU.EX2 R39, R39 ;  /* 0x0000002700277308 */ /* 0x000f220000000800 */
[----:B------:R-:W-:Y:S01]  /*128c0*/  F2FP.BF16.F32.PACK_AB R20, R99, R36 ;  /* 0x000000246314723e */ /* 0x000fe200000010ff */
[----:B------:R-:W-:Y:S01]  /*128d0*/  FADD.FTZ R96, R95, R96 ;  /* 0x000000605f607221 */ /* 0x000fe20000010000 */
[----:B---3--:R-:W-:Y:S07]  /*128e0*/  F2FP.BF16.F32.PACK_AB R22, R38, R37 ;  /* 0x000000252616723e */ /* 0x008fee00000010ff */
[----:B------:R-:W3:Y:S01]  /*128f0*/  MUFU.EX2 R105, R105 ;  /* 0x0000006900697308 */ /* 0x000ee20000000800 */
[----:B------:R-:W-:Y:S01]  /*12900*/  FADD.FTZ R99, R99, R93 ;  /* 0x0000005d63637221 */ /* 0x000fe20000010000 */
[----:B------:R-:W-:Y:S03]  /*12910*/  FADD.FTZ R98, R98, R96 ;  /* 0x0000006062627221 */ /* 0x000fe60000010000 */
[----:B------:R-:W-:Y:S01]  /*12920*/  FADD.FTZ R99, R37, R99 ;  /* 0x0000006325637221 */ /* 0x000fe20000010000 */
[C---:B-1----:R-:W-:Y:S03]  /*12930*/  HMMA.16816.F32.BF16 R4, R20.reuse, R28, R4 ;  /* 0x0000001c1404723c */ /* 0x042fe60000041804 */
[----:B-----5:R-:W-:Y:S01]  /*12940*/  F2FP.BF16.F32.PACK_AB R151, R190, R54 ;  /* 0x00000036be97723e */ /* 0x020fe200000010ff */
[----:B------:R-:W-:Y:S01]  /*12950*/  FADD.FTZ R98, R97, R98 ;  /* 0x0000006261627221 */ /* 0x000fe20000010000 */
[----:B------:R-:W-:Y:S03]  /*12960*/  FADD.FTZ R38, R38, R99 ;  /* 0x0000006326267221 */ /* 0x000fe60000010000 */
[C---:B------:R-:W-:Y:S01]  /*12970*/  HMMA.16816.F32.BF16 R8, R20.reuse, R30, R8 ;  /* 0x0000001e1408723c */ /* 0x040fe20000041808 */
[----:B------:R-:W1:Y:S02]  /*12980*/  LDSM.16.MT88.4 R28, [R186+0x6000] ;  /* 0x00600000ba1c783b */ /* 0x000e640000004200 */
[----:B------:R-:W-:Y:S05]  /*12990*/  FADD.FTZ R38, R103, R38 ;  /* 0x0000002667267221 */ /* 0x000fea0000010000 */
[C---:B--2---:R-:W-:Y:S08]  /*129a0*/  HMMA.16816.F32.BF16 R132, R20.reuse, R32, R132 ;  /* 0x000000201484723c */ /* 0x044ff00000041884 */
[C---:B------:R-:W-:Y:S01]  /*129b0*/  HMMA.16816.F32.BF16 R136, R20.reuse, R34, R136 ;  /* 0x000000221488723c */ /* 0x040fe20000041888 */
[----:B------:R-:W2:Y:S07]  /*129c0*/  LDSM.16.MT88.4 R32, [R187+0x10800] ;  /* 0x01080000bb20783b */ /* 0x000eae0000004200 */
[C---:B----4-:R-:W-:Y:S08]  /*129d0*/  HMMA.16816.F32.BF16 R140, R20.reuse, R24, R140 ;  /* 0x00000018148c723c */ /* 0x050ff0000004188c */
[C---:B------:R-:W-:Y:S01]  /*129e0*/  HMMA.16816.F32.BF16 R144, R20.reuse, R26, R144 ;  /* 0x0000001a1490723c */ /* 0x040fe20000041890 */
[----:B------:R-:W4:Y:S07]  /*129f0*/  LDSM.16.MT88.4 R24, [R185+0x10800] ;  /* 0x01080000b918783b */ /* 0x000f2e0000004200 */
[C---:B-1----:R-:W-:Y:S08]  /*12a00*/  HMMA.16816.F32.BF16 R12, R20.reuse, R28, R12 ;  /* 0x0000001c140c723c */ /* 0x042ff0000004180c */
[----:B------:R-:W-:Y:S01]  /*12a10*/  HMMA.16816.F32.BF16 R16, R20, R30, R16 ;  /* 0x0000001e1410723c */ /* 0x000fe20000041810 */
[----:B------:R-:W1:Y:S02]  /*12a20*/  LDSM.16.MT88.4 R28, [R184+0x6800] ;  /* 0x00680000b81c783b */ /* 0x000e640000004200 */
[----:B------:R-:W-:Y:S01]  /*12a30*/  F2FP.BF16.F32.PACK_AB R21, R39, R100 ;  /* 0x000000642715723e */ /* 0x000fe200000010ff */
        /* <DEDUP_REMOVED lines=8> */
[C---:B--2---:R-:W-:Y:S03]  /*12ac0*/  HMMA.16816.F32.BF16 R4, R20.reuse, R32, R4 ;  /* 0x000000201404723c */ /* 0x044fe60000041804 */
[----:B------:R-:W-:Y:S01]  /*12ad0*/  FADD.FTZ R102, R101, R102 ;  /* 0x0000006665667221 */ /* 0x000fe20000010000 */
[----:B------:R-:W-:Y:S04]  /*12ae0*/  FADD.FTZ R106, R106, R104 ;  /* 0x000000686a6a7221 */ /* 0x000fe80000010000 */
[C---:B------:R-:W-:Y:S01]  /*12af0*/  HMMA.16816.F32.BF16 R8, R20.reuse, R34, R8 ;  /* 0x000000221408723c */ /* 0x040fe20000041808 */
[----:B------:R-:W2:Y:S02]  /*12b00*/  LDSM.16.MT88.4 R32, [R186+0x6800] ;  /* 0x00680000ba20783b */ /* 0x000ea40000004200 */
[----:B------:R-:W-:Y:S05]  /*12b10*/  FADD.FTZ R106, R48, R106 ;  /* 0x0000006a306a7221 */ /* 0x000fea0000010000 */
[C---:B----4-:R-:W-:Y:S08]  /*12b20*/  HMMA.16816.F32.BF16 R132, R20.reuse, R24, R132 ;  /* 0x000000181484723c */ /* 0x050ff00000041884 */
        /* <DEDUP_REMOVED lines=35> */
[----:B--2---:R-:W-:Y:S01]  /*12d60*/  FADD.FTZ R51, R32, R51 ;  /* 0x0000003320337221 */ /* 0x004fe20000010000 */
[C---:B---3--:R-:W-:Y:S08]  /*12d70*/  HMMA.16816.F32.BF16 R12, R20.reuse, R24, R12 ;  /* 0x00000018140c723c */ /* 0x048ff0000004180c */
[----:B------:R-:W2:Y:S01]  /*12d80*/  MUFU.EX2 R188, R188 ;  /* 0x000000bc00bc7308 */ /* 0x000ea20000000800 */
[C---:B----4-:R-:W-:Y:S01]  /*12d90*/  F2FP.BF16.F32.PACK_AB R148, R33.reuse, R32 ;  /* 0x000000202194723e */ /* 0x050fe200000010ff */
[----:B------:R-:W-:Y:S01]  /*12da0*/  FADD.FTZ R33, R33, R51 ;  /* 0x0000003321217221 */ /* 0x000fe20000010000 */
[----:B------:R-:W-:Y:S01]  /*12db0*/  HMMA.16816.F32.BF16 R16, R20, R26, R16 ;  /* 0x0000001a1410723c */ /* 0x000fe20000041810 */
[----:B------:R-:W3:Y:S02]  /*12dc0*/  LDSM.16.MT88.4 R20, [R184+0x7800] ;  /* 0x00780000b814783b */ /* 0x000ee40000004200 */
[----:B-----5:R-:W-:Y:S01]  /*12dd0*/  FADD.FTZ R33, R34, R33 ;  /* 0x0000002122217221 */ /* 0x020fe20000010000 */
[C---:B--2---:R-:W-:Y:S03]  /*12de0*/  F2FP.BF16.F32.PACK_AB R150, R188.reuse, R34 ;  /* 0x00000022bc96723e */ /* 0x044fe600000010ff */
[----:B------:R-:W-:Y:S04]  /*12df0*/  FADD.FTZ R252, R188, R33 ;  /* 0x00000021bcfc7221 */ /* 0x000fe80000010000 */
[C---:B------:R-:W-:Y:S01]  /*12e00*/  HMMA.16816.F32.BF16 R160, R148.reuse, R156, R4 ;  /* 0x0000009c94a0723c */ /* 0x040fe20000041804 */
[----:B------:R-:W2:Y:S07]  /*12e10*/  LDSM.16.MT88.4 R4, [R186+0x7800] ;  /* 0x00780000ba04783b */ /* 0x000eae0000004200 */
[C---:B------:R-:W-:Y:S08]  /*12e20*/  HMMA.16816.F32.BF16 R156, R148.reuse, R158, R8 ;  /* 0x0000009e949c723c */ /* 0x040ff00000041808 */
[C---:B-1----:R-:W-:Y:S08]  /*12e30*/  HMMA.16816.F32.BF16 R132, R148.reuse, R28, R132 ;  /* 0x0000001c9484723c */ /* 0x042ff00000041884 */
[C---:B------:R-:W-:Y:S08]  /*12e40*/  HMMA.16816.F32.BF16 R136, R148.reuse, R30, R136 ;  /* 0x0000001e9488723c */ /* 0x040ff00000041888 */
[C---:B---3--:R-:W-:Y:S08]  /*12e50*/  HMMA.16816.F32.BF16 R140, R148.reuse, R20, R140 ;  /* 0x00000014948c723c */ /* 0x048ff0000004188c */
[C---:B------:R-:W-:Y:S08]  /*12e60*/  HMMA.16816.F32.BF16 R144, R148.reuse, R22, R144 ;  /* 0x000000169490723c */ /* 0x040ff00000041890 */
[C---:B--2---:R-:W-:Y:S03]  /*12e70*/  HMMA.16816.F32.BF16 R152, R148.reuse, R4, R12 ;  /* 0x000000049498723c */ /* 0x044fe6000004180c */
[----:B------:R-:W-:Y:S05]  /*12e80*/  FADD.FTZ R4, R190, R54 ;  /* 0x00000036be047221 */ /* 0x000fea0000010000 */
[----:B------:R-:W-:Y:S01]  /*12e90*/  HMMA.16816.F32.BF16 R148, R148, R6, R16 ;  /* 0x000000069494723c */ /* 0x000fe20000041810 */
[----:B------:R1:W-:Y:S01]  /*12ea0*/  STL [R1], R4 ;  /* 0x0000000401007387 */ /* 0x0003e20000100800 */
[----:B------:R-:W-:Y:S07]  /*12eb0*/  @!UPT UIADD3 URZ, UPT, UPT, URZ, URZ, URZ ;  /* 0x000000fffffff290 */ /* 0x000fee000fffe0ff */
[----:B------:R-:W-:Y:S11]  /*12ec0*/  @P0 BRA `(.L_x_3918) ;  /* 0xffffff90003c0947 */ /* 0x000ff6000383ffff */
.L_x_3911:
[----:B------:R2:W5:Y:S04]  /*12ed0*/  LDL R10, [R1] ;  /* 0x00000000010a7983 */ /* 0x0005680000100800 */
[----:B------:R2:W5:Y:S01]  /*12ee0*/  LD.E R7, desc[UR4][R164.64+0xd8] ;  /* 0x0000d804a4077980 */ /* 0x000562000c101900 */
[----:B------:R-:W-:Y:S01]  /*12ef0*/  UMOV UR6, 0xffffffff ;  /* 0xffffffff00067882 */ /* 0x000fe20000000000 */
[----:B------:R-:W-:Y:S02]  /*12f00*/  MOV R6, 0x20 ;  /* 0x0000002000067802 */ /* 0x000fe40000000f00 */
[----:B------:R-:W-:Y:S05]  /*12f10*/  BRA.DIV UR6, `(.L_x_3919) ;  /* 0x0000000e068c7947 */ /* 0x000fea000b800000 */
[----:B------:R-:W3:Y:S04]  /*12f20*/  SHFL.BFLY PT, R3, R252, 0x2, 0x1f ;  /* 0x0c401f00fc037f89 */ /* 0x000ee800000e0000 */
[----:B-----5:R-:W4:Y:S01]  /*12f30*/  SHFL.BFLY PT, R8, R10, 0x2, 0x1f ;  /* 0x0c401f000a087f89 */ /* 0x020f2200000e0000 */
[----:B---3--:R-:W-:Y:S01]  /*12f40*/  FADD.FTZ R252, R3, R252 ;  /* 0x000000fc03fc7221 */ /* 0x008fe20000010000 */
[----:B----4-:R-:W-:-:S04]  /*12f50*/  FADD.FTZ R8, R8, R10 ;  /* 0x0000000a08087221 */ /* 0x010fc80000010000 */
[----:B------:R-:W3:Y:S04]  /*12f60*/  SHFL.BFLY PT, R9, R252, 0x1, 0x1f ;  /* 0x0c201f00fc097f89 */ /* 0x000ee800000e0000 */
[----:B------:R4:W1:Y:S01]  /*12f70*/  SHFL.BFLY PT, R3, R8, 0x1, 0x1f ;  /* 0x0c201f0008037f89 */ /* 0x00086200000e0000 */
[----:B---3--:R-:W-:-:S07]  /*12f80*/  FADD.FTZ R9, R252, R9 ;  /* 0x00000009fc097221 */ /* 0x008fce0000010000 */
.L_x_3932:
[----:B-1--4-:R-:W-:Y:S01]  /*12f90*/  FADD.FTZ R8, R8, R3 ;  /* 0x0000000308087221 */ /* 0x012fe20000010000 */
[----:B------:R-:W1:Y:S01]  /*12fa0*/  MUFU.RCP R4, R9 ;  /* 0x0000000900047308 */ /* 0x000e620000001000 */
[C---:B------:R-:W-:Y:S02]  /*12fb0*/  SHF.L.U32 R5, R170.reuse, 0x4, RZ ;  /* 0x00000004aa057819 */ /* 0x040fe400000006ff */
[----:B------:R-:W-:Y:S02]  /*12fc0*/  SHF.L.U32 R3, R170, 0x1, RZ ;  /* 0x00000001aa037819 */ /* 0x000fe400000006ff */
[----:B------:R-:W-:Y:S02]  /*12fd0*/  LOP3.LUT R5, R5, 0x1c0, RZ, 0xc0, !PT ;  /* 0x000001c005057812 */ /* 0x000fe400078ec0ff */
[----:B------:R-:W-:Y:S01]  /*12fe0*/  FSETP.NE.FTZ.AND P1, PT, R9, RZ, PT ;  /* 0x000000ff0900720b */ /* 0x000fe20003f35000 */
[----:B------:R-:W3:Y:S01]  /*12ff0*/  MUFU.RCP R10, R8 ;  /* 0x00000008000a7308 */ /* 0x000ee20000001000 */
[----:B------:R-:W-:-:S02]  /*13000*/  FSETP.NE.FTZ.AND P0, PT, R8, RZ, PT ;  /* 0x000000ff0800720b */ /* 0x000fc40003f15000 */
[--C-:B------:R-:W-:Y:S02]  /*13010*/  LOP3.LUT R224, R224, 0x6, R3.reuse, 0xf8, !PT ;  /* 0x00000006e0e07812 */ /* 0x100fe400078ef803 */
[----:B------:R-:W-:Y:S02]  /*13020*/  LOP3.LUT R5, R5, 0x38, R3, 0xf8, !PT ;  /* 0x0000003805057812 */ /* 0x000fe400078ef803 */
[----:B------:R-:W-:Y:S02]  /*13030*/  R2P PR, R170, 0x18 ;  /* 0x00000018aa007804 */ /* 0x000fe40000000000 */
[----:B------:R-:W-:Y:S02]  /*13040*/  LOP3.LUT R5, R224, R5, RZ, 0xfc, !PT ;  /* 0x00000005e0057212 */ /* 0x000fe400078efcff */
[----:B-1----:R-:W-:Y:S02]  /*13050*/  FSEL R4, R4, 1, P1 ;  /* 0x3f80000004047808 */ /* 0x002fe40000800000 */
[----:B------:R-:W-:-:S02]  /*13060*/  MOV R3, 0x10 ;  /* 0x0000001000037802 */ /* 0x000fc40000000f00 */
[----:B------:R-:W-:Y:S01]  /*13070*/  LEA R5, R5, R225, 0x1 ;  /* 0x000000e105057211 */ /* 0x000fe200078e08ff */
[C---:B------:R-:W-:Y:S01]  /*13080*/  FMUL.FTZ R160, R4.reuse, R160 ;  /* 0x000000a004a07220 */ /* 0x040fe20000410000 */
[----:B------:R-:W-:Y:S01]  /*13090*/  FMUL.FTZ R161, R4, R161 ;  /* 0x000000a104a17220 */ /* 0x000fe20000410000 */
[----:B---3--:R-:W-:Y:S01]  /*130a0*/  FSEL R10, R10, 1, P0 ;  /* 0x3f8000000a0a7808 */ /* 0x008fe20000000000 */
[----:B------:R-:W-:Y:S01]  /*130b0*/  FMUL.FTZ R156, R4, R156 ;  /* 0x0000009c049c7220 */ /* 0x000fe20000410000 */
[----:B------:R-:W-:Y:S01]  /*130c0*/  SEL R6, R6, 0xffffffe0, !P3 ;  /* 0xffffffe006067807 */ /* 0x000fe20005800000 */
        /* <DEDUP_REMOVED lines=19> */
[----:B------:R-:W-:Y:S01]  /*13200*/  SEL R3, R3, 0xfffffff0, !P2 ;  /* 0xfffffff003037807 */ /* 0x000fe20005000000 */
[C---:B------:R-:W-:Y:S01]  /*13210*/  FMUL.FTZ R136, R4.reuse, R136 ;  /* 0x0000008804887220 */ /* 0x040fe20000410000 */
[----:B------:R-:W-:Y:S01]  /*13220*/  FMUL.FTZ R137, R4, R137 ;  /* 0x0000008904897220 */ /* 0x000fe20000410000 */
[----:B------:R-:W-:-:S02]  /*13230*/  VIADD R12, R5, 0x40 ;  /* 0x00000040050c7836 */ /* 0x000fc40000000000 */
[C---:B------:R-:W-:Y:S01]  /*13240*/  FMUL.FTZ R140, R4.reuse, R140 ;  /* 0x0000008c048c7220 */ /* 0x040fe20000410000 */
[C---:B------:R-:W-:Y:S01]  /*13250*/  FMUL.FTZ R141, R4.reuse, R141 ;  /* 0x0000008d048d7220 */ /* 0x040fe20000410000 */
[----:B------:R-:W-:Y:S01]  /*13260*/  F2FP.BF16.F32.PACK_AB R160, R161, R160 ;  /* 0x000000a0a1a0723e */ /* 0x000fe200000010ff */
[C---:B------:R-:W-:Y:S01]  /*13270*/  FMUL.FTZ R144, R4.reuse, R144 ;  /* 0x0000009004907220 */ /* 0x040fe20000410000 */
[----:B------:R-:W-:Y:S01]  /*13280*/  F2FP.BF16.F32.PACK_AB R162, R163, R162 ;  /* 0x000000a2a3a2723e */ /* 0x000fe200000010ff */
[----:B------:R-:W-:Y:S01]  /*13290*/  FMUL.FTZ R145, R4, R145 ;  /* 0x0000009104917220 */ /* 0x000fe20000410000 */
[----:B------:R-:W-:Y:S01]  /*132a0*/  IADD3 R11, PT, PT, R6, R5, RZ ;  /* 0x00000005060b7210 */ /* 0x000fe20007ffe0ff */
[C---:B------:R-:W-:Y:S01]  /*132b0*/  FMUL.FTZ R152, R4.reuse, R152 ;  /* 0x0000009804987220 */ /* 0x040fe20000410000 */
[----:B------:R-:W-:Y:S01]  /*132c0*/  @P4 IADD3 R12, PT, PT, R5, -0x40, RZ ;  /* 0xffffffc0050c4810 */ /* 0x000fe20007ffe0ff */
[----:B------:R-:W-:Y:S01]  /*132d0*/  FMUL.FTZ R153, R4, R153 ;  /* 0x0000009904997220 */ /* 0x000fe20000410000 */
[----:B------:R-:W-:Y:S01]  /*132e0*/  F2FP.BF16.F32.PACK_AB R150, R10, R150 ;  /* 0x000000960a96723e */ /* 0x000fe200000010ff */
        /* <DEDUP_REMOVED lines=9> */
[----:B------:R-:W-:Y:S01]  /*13380*/  F2FP.BF16.F32.PACK_AB R136, R137, R136 ;  /* 0x000000888988723e */ /* 0x000fe200000010ff */
[----:B------:R-:W-:Y:S01]  /*13390*/  STS [R10], R156 ;  /* 0x0000009c0a007388 */ /* 0x000fe20000000800 */
[----:B------:R-:W-:Y:S02]  /*133a0*/  F2FP.BF16.F32.PACK_AB R138, R139, R138 ;  /* 0x0000008a8b8a723e */ /* 0x000fe400000010ff */
[----:B------:R-:W-:Y:S01]  /*133b0*/  IADD3 R13, PT, PT, R3, R11, RZ ;  /* 0x0000000b030d7210 */ /* 0x000fe20007ffe0ff */
        /* <DEDUP_REMOVED lines=13> */
[C---:B-1----:R-:W-:Y:S01]  /*13490*/  IMAD.IADD R5, R3.reuse, 0x1, R12 ;  /* 0x0000000103057824 */ /* 0x042fe200078e020c */
[----:B------:R-:W-:Y:S02]  /*134a0*/  IADD3 R3, PT, PT, R3, R6, RZ ;  /* 0x0000000603037210 */ /* 0x000fe40007ffe0ff */
        /* <DEDUP_REMOVED lines=8> */
[----:B------:R-:W3:Y:S04]  /*13530*/  LD.E.64 R24, desc[UR4][R164.64+0x88] ;  /* 0x00008804a4187980 */ /* 0x000ee8000c101b00 */
[----:B-1----:R-:W4:Y:S01]  /*13540*/  LD.E.U8 R3, desc[UR4][R164.64+0x1c8] ;  /* 0x0001c804a4037980 */ /* 0x002f22000c101100 */
[----:B------:R-:W1:Y:S01]  /*13550*/  @P1 MUFU.LG2 R9, R9 ;  /* 0x0000000900091308 */ /* 0x000e620000000c00 */
[----:B----4-:R-:W-:-:S13]  /*13560*/  ISETP.NE.AND P3, PT, R3, RZ, PT ;  /* 0x000000ff0300720c */ /* 0x010fda0003f65270 */
[----:B------:R-:W4:Y:S04]  /*13570*/  @!P3 LD.E R3, desc[UR4][R164.64+0x60] ;  /* 0x00006004a403b980 */ /* 0x000f28000c101900 */
[----:B------:R-:W5:Y:S01]  /*13580*/  @!P3 LD.E R4, desc[UR4][R164.64+0xb4] ;  /* 0x0000b404a404b980 */ /* 0x000f62000c101900 */
[----:B------:R-:W2:Y:S01]  /*13590*/  @P0 MUFU.LG2 R8, R8 ;  /* 0x0000000800080308 */ /* 0x000ea20000000c00 */
[----:B------:R-:W-:Y:S01]  /*135a0*/  ISETP.NE.AND P2, PT, R246, -0x1, PT ;  /* 0xfffffffff600780c */ /* 0x000fe20003f45270 */
[----:B-1----:R-:W-:Y:S01]  /*135b0*/  @P1 FMUL.FTZ R9, R9, 0.69314718246459960938 ;  /* 0x3f31721809091820 */ /* 0x002fe20000410000 */
[----:B------:R-:W-:Y:S01]  /*135c0*/  LOP3.LUT R171, R171, 0x30, RZ, 0xc0, !PT ;  /* 0x00000030abab7812 */ /* 0x000fe200078ec0ff */
[----:B------:R-:W-:Y:S01]  /*135d0*/  BSSY.RECONVERGENT B0, `(.L_x_3920) ;  /* 0x0000012000007945 */ /* 0x000fe20003800200 */
[----:B------:R-:W-:-:S02]  /*135e0*/  SHF.R.U32.HI R5, RZ, 0x2, R170 ;  /* 0x00000002ff057819 */ /* 0x000fc400000116aa */
[----:B------:R-:W-:Y:S01]  /*135f0*/  MOV R21, 0x7f800000 ;  /* 0x7f80000000157802 */ /* 0x000fe20000000f00 */
[----:B------:R-:W-:Y:S01]  /*13600*/  @P1 FFMA.FTZ R21, R7, R2, R9 ;  /* 0x0000000207151223 */ /* 0x000fe20000010009 */
[----:B------:R-:W-:Y:S01]  /*13610*/  MOV R20, 0x7f800000 ;  /* 0x7f80000000147802 */ /* 0x000fe20000000f00 */
[----:B--2---:R-:W-:-:S04]  /*13620*/  @P0 FMUL.FTZ R8, R8, 0.69314718246459960938 ;  /* 0x3f31721808080820 */ /* 0x004fc80000410000 */
[----:B---3--:R-:W-:-:S04]  /*13630*/  @P2 IMAD.WIDE.U32 R26, R24, R246, RZ ;  /* 0x000000f6181a2225 */ /* 0x008fc800078e00ff */
[----:B------:R-:W-:Y:S01]  /*13640*/  @P0 FFMA.FTZ R20, R7, R0, R8 ;  /* 0x0000000007140223 */ /* 0x000fe20000010008 */
[----:B------:R-:W-:Y:S02]  /*13650*/  @P2 IMAD R0, R25, R246, RZ ;  /* 0x000000f619002224 */ /* 0x000fe400078e02ff */
[----:B----4-:R-:W-:Y:S01]  /*13660*/  @!P3 IMAD R6, R3, R240, R239 ;  /* 0x000000f00306b224 */ /* 0x010fe200078e02ef */
[----:B------:R-:W-:-:S03]  /*13670*/  LOP3.LUT R3, R171, 0x7, R5, 0xf8, !PT ;  /* 0x00000007ab037812 */ /* 0x000fc600078ef805 */
[----:B-----5:R-:W-:Y:S01]  /*13680*/  @!P3 IMAD R2, R6, R4, RZ ;  /* 0x000000040602b224 */ /* 0x020fe200078e02ff */
[----:B------:R-:W-:Y:S06]  /*13690*/  @!P3 BRA `(.L_x_3921) ;  /* 0x000000000014b947 */ /* 0x000fec0003800000 */
[----:B------:R-:W2:Y:S04]  /*136a0*/  @!P2 LD.E R2, desc[UR4][R164.64+0xb4] ;  /* 0x0000b404a402a980 */ /* 0x000ea8000c101900 */
[----:B------:R-:W3:Y:S01]  /*136b0*/  LD.E R4, desc[UR4][R164.64+0xd4] ;  /* 0x0000d404a4047980 */ /* 0x000ee2000c101900 */
[----:B--2---:R-:W-:Y:S02]  /*136c0*/  @!P2 IMAD R246, R2, R240, RZ ;  /* 0x000000f002f6a224 */ /* 0x004fe400078e02ff */
[----:B---3--:R-:W-:-:S05]  /*136d0*/  IMAD R4, R4, R239, RZ ;  /* 0x000000ef04047224 */ /* 0x008fca00078e02ff */
[----:B------:R-:W-:Y:S02]  /*136e0*/  IADD3 R2, PT, PT, R4, R246, RZ ;  /* 0x000000f604027210 */ /* 0x000fe40007ffe0ff */
.L_x_3921:
[----:B------:R-:W-:Y:S05]  /*136f0*/  BSYNC.RECONVERGENT B0 ;  /* 0x0000000000007941 */ /* 0x000fea0003800200 */
.L_x_3920:
        /* <DEDUP_REMOVED lines=17> */
[C---:B------:R-:W-:Y:S02]  /*13810*/  IADD3 R22, P0, PT, R2.reuse, R3, RZ ;  /* 0x0000000302167210 */ /* 0x040fe40007f1e0ff */
[----:B------:R-:W-:Y:S02]  /*13820*/  ISETP.GE.AND P1, PT, R23, R229, PT ;  /* 0x000000e51700720c */ /* 0x000fe40003f26270 */
[----:B------:R-:W-:Y:S02]  /*13830*/  LEA.HI.X.SX32 R2, R2, RZ, 0x1, P0 ;  /* 0x000000ff02027211 */ /* 0x000fe400000f0eff */
[----:B-----5:R-:W-:-:S04]  /*13840*/  LEA R34, P0, R22, R34, 0x2 ;  /* 0x0000002216227211 */ /* 0x020fc800078010ff */
[----:B------:R-:W-:-:S05]  /*13850*/  LEA.HI.X R35, R22, R35, R2, 0x2, P0 ;  /* 0x0000002316237211 */ /* 0x000fca00000f1402 */
[----:B------:R1:W-:Y:S04]  /*13860*/  @!P3 ST.E desc[UR4][R34.64], R21 ;  /* 0x000000152200b985 */ /* 0x0003e8000c101904 */
[----:B------:R1:W-:Y:S02]  /*13870*/  @!P1 ST.E desc[UR4][R34.64+0x20], R20 ;  /* 0x0000201422009985 */ /* 0x0003e4000c101904 */
.L_x_3923:
[----:B------:R-:W-:Y:S05]  /*13880*/  BSYNC.RECONVERGENT B0 ;  /* 0x0000000000007941 */ /* 0x000fea0003800200 */
.L_x_3922:
[----:B-1----:R-:W2:Y:S01]  /*13890*/  LD.E R164, desc[UR4][R164.64+0xc0] ;  /* 0x0000c004a4a47980 */ /* 0x002ea2000c101900 */
[----:B------:R-:W-:Y:S01]  /*138a0*/  MOV R22, R169 ;  /* 0x000000a900167202 */ /* 0x000fe20000000f00 */
[-C--:B-----5:R-:W-:Y:S01]  /*138b0*/  @!P2 IMAD R2, R33, R240.reuse, RZ ;  /* 0x000000f02102a224 */ /* 0x0a0fe200078e02ff */
[----:B------:R-:W-:Y:S01]  /*138c0*/  SHF.R.U32.HI R170, RZ, 0x3, R170 ;  /* 0x00000003ffaa7819 */ /* 0x000fe200000116aa */
[----:B------:R-:W-:Y:S01]  /*138d0*/  IMAD.MOV.U32 R23, RZ, RZ, RZ ;  /* 0x000000ffff177224 */ /* 0x000fe200078e00ff */
[----:B------:R-:W-:Y:S01]  /*138e0*/  BSSY.RECONVERGENT B0, `(.L_x_3924) ;  /* 0x0000028000007945 */ /* 0x000fe20003800200 */
[----:B------:R-:W-:-:S04]  /*138f0*/  @!P2 IMAD.WIDE.U32 R32, R32, R240, RZ ;  /* 0x000000f02020a225 */ /* 0x000fc800078e00ff */
[----:B------:R-:W-:-:S04]  /*13900*/  IMAD.WIDE.U32 R22, R241, R24, R22 ;  /* 0x00000018f1167225 */ /* 0x000fc800078e0016 */
[----:B------:R-:W-:Y:S02]  /*13910*/  IMAD R20, R31, R239, RZ ;  /* 0x000000ef1f147224 */ /* 0x000fe400078e02ff */
[----:B------:R-:W-:Y:S01]  /*13920*/  @!P2 IMAD.MOV.U32 R3, RZ, RZ, R32 ;  /* 0x000000ffff03a224 */ /* 0x000fe200078e0020 */
[----:B------:R-:W-:Y:S01]  /*13930*/  @P2 MOV R3, R26 ;  /* 0x0000001a00032202 */ /* 0x000fe20000000f00 */
[----:B------:R-:W-:Y:S02]  /*13940*/  IMAD R241, R25, R241, RZ ;  /* 0x000000f119f17224 */ /* 0x000fe400078e02ff */
[----:B------:R-:W-:-:S03]  /*13950*/  IMAD.WIDE.U32 R30, R30, R239, RZ ;  /* 0x000000ef1e1e7225 */ /* 0x000fc600078e00ff */
[----:B------:R-:W-:Y:S01]  /*13960*/  IADD3 R241, PT, PT, R23, R241, RZ ;  /* 0x000000f117f17210 */ /* 0x000fe20007ffe0ff */
[----:B------:R-:W-:Y:S02]  /*13970*/  @!P2 IMAD.IADD R2, R33, 0x1, R2 ;  /* 0x000000012102a824 */ /* 0x000fe400078e0202 */
[----:B------:R-:W-:Y:S01]  /*13980*/  @P2 IMAD.IADD R2, R27, 0x1, R0 ;  /* 0x000000011b022824 */ /* 0x000fe200078e0200 */
[----:B------:R-:W-:Y:S01]  /*13990*/  IADD3 R22, P3, P2, R30, R22, R3 ;  /* 0x000000161e167210 */ /* 0x000fe20007a7e003 */
[----:B------:R-:W-:Y:S01]  /*139a0*/  IMAD.IADD R20, R31, 0x1, R20 ;  /* 0x000000011f147824 */ /* 0x000fe200078e0214 */
[C---:B------:R-:W-:Y:S02]  /*139b0*/  IADD3 R3, PT, PT, R170.reuse, 0x10, RZ ;  /* 0x00000010aa037810 */ /* 0x040fe40007ffe0ff */
[----:B------:R-:W-:Y:S02]  /*139c0*/  IADD3 R0, PT, PT, R170, 0x30, RZ ;  /* 0x00000030aa007810 */ /* 0x000fe40007ffe0ff */
[----:B------:R-:W-:Y:S01]  /*139d0*/  IADD3.X R23, PT, PT, R20, R241, R2, P3, P2 ;  /* 0x000000f114177210 */ /* 0x000fe20001fe4402 */
[----:B------:R-:W-:Y:S01]  /*139e0*/  VIADD R2, R170, 0x20 ;  /* 0x00000020aa027836 */ /* 0x000fe20000000000 */
[----:B--2---:R-:W-:-:S04]  /*139f0*/  ISETP.GE.AND P1, PT, R169, R164, PT ;  /* 0x000000a4a900720c */ /* 0x004fc80003f26270 */
[-C--:B------:R-:W-:Y:S02]  /*13a00*/  ISETP.GE.OR P0, PT, R170, R229.reuse, P1 ;  /* 0x000000e5aa00720c */ /* 0x080fe40000f06670 */
[-C--:B------:R-:W-:Y:S02]  /*13a10*/  ISETP.GE.OR P4, PT, R3, R229.reuse, P1 ;  /* 0x000000e50300720c */ /* 0x080fe40000f86670 */
[-C--:B------:R-:W-:Y:S02]  /*13a20*/  ISETP.GE.OR P3, PT, R2, R229.reuse, P1 ;  /* 0x000000e50200720c */ /* 0x080fe40000f66670 */
[----:B------:R-:W-:-:S07]  /*13a30*/  ISETP.GE.OR P1, PT, R0, R229, P1 ;  /* 0x000000e50000720c */ /* 0x000fce0000f26670 */
[----:B------:R-:W-:Y:S02]  /*13a40*/  @!P0 IMAD R20, R25, R170, RZ ;  /* 0x000000aa19148224 */ /* 0x000fe400078e02ff */
[----:B------:R-:W-:-:S04]  /*13a50*/  @!P0 IMAD.WIDE.U32 R26, R170, R24, R22 ;  /* 0x00000018aa1a8225 */ /* 0x000fc800078e0016 */
[----:B------:R-:W-:Y:S01]  /*13a60*/  @!P0 IMAD.IADD R20, R27, 0x1, R20 ;  /* 0x000000011b148824 */ /* 0x000fe200078e0214 */
[----:B------:R-:W-:-:S04]  /*13a70*/  @!P0 LEA R30, P2, R26, R28, 0x1 ;  /* 0x0000001c1a1e8211 */ /* 0x000fc800078408ff */
[----:B------:R-:W-:-:S05]  /*13a80*/  @!P0 LEA.HI.X R31, R26, R29, R20, 0x1, P2 ;  /* 0x0000001d1a1f8211 */ /* 0x000fca00010f0c14 */
[----:B------:R1:W-:Y:S01]  /*13a90*/  @!P0 ST.E.128 desc[UR4][R30.64], R12 ;  /* 0x0000000c1e008985 */ /* 0x0003e2000c101d04 */
[----:B------:R-:W-:Y:S05]  /*13aa0*/  @P4 BRA `(.L_x_3925) ;  /* 0x00000000002c4947 */ /* 0x000fea0003800000 */
[----:B------:R-:W-:Y:S01]  /*13ab0*/  IADD3 R2, P0, PT, R170, 0x10, RZ ;  /* 0x00000010aa027810 */ /* 0x000fe20007f1e0ff */
        /* <DEDUP_REMOVED lines=10> */
.L_x_3925:
[----:B------:R-:W-:Y:S05]  /*13b60*/  BSYNC.RECONVERGENT B0 ;  /* 0x0000000000007941 */ /* 0x000fea0003800200 */
.L_x_3924:
[----:B------:R-:W-:Y:S04]  /*13b70*/  BSSY.RECONVERGENT B0, `(.L_x_3926) ;  /* 0x000000d000007945 */ /* 0x000fe80003800200 */
[----:B------:R-:W-:Y:S05]  /*13b80*/  @P3 BRA `(.L_x_3927) ;  /* 0x00000000002c3947 */ /* 0x000fea0003800000 */
[----:B--2---:R-:W-:Y:S01]  /*13b90*/  IADD3 R2, P0, PT, R170, 0x20, RZ ;  /* 0x00000020aa027810 */ /* 0x004fe20007f1e0ff */
[----:B---3--:R-:W-:Y:S01]  /*13ba0*/  IMAD.MOV.U32 R8, RZ, RZ, R22 ;  /* 0x000000ffff087224 */ /* 0x008fe200078e0016 */
        /* <DEDUP_REMOVED lines=9> */
.L_x_3927:
[----:B------:R-:W-:Y:S05]  /*13c40*/  BSYNC.RECONVERGENT B0 ;  /* 0x0000000000007941 */ /* 0x000fea0003800200 */
.L_x_3926:
[----:B--2---:R-:W-:Y:S02]  /*13c50*/  MOV R2, R238 ;  /* 0x000000ee00027202 */ /* 0x004fe40000000f00 */
[----:B------:R-:W-:-:S04]  /*13c60*/  MOV R3, 0x0 ;  /* 0x0000000000037802 */ /* 0x000fc80000000f00 */
[----:B-1-34-:R-:W-:Y:S05]  /*13c70*/  @P1 RET.REL.NODEC R2 `(_ZN5flash24flash_fwd_splitkv_kernelI23Flash_fwd_kernel_traitsILi64ELi64ELi256ELi4ELb0ELb0EN7cutlass10bfloat16_tE19Flash_kernel_traitsILi64ELi64ELi256ELi4ES3_EELb0ELb0ELb1ELb0ELb0ELb0ELb0ELb0EEEvNS_16Flash_fwd_paramsE) ;  /* 0xfffffec002e01950 */ /* 0x01afea0003c3ffff */
        /* <DEDUP_REMOVED lines=12> */
[----:B-1----:R-:W-:Y:S05]  /*13d40*/  RET.REL.NODEC R238 `(_ZN5flash24flash_fwd_splitkv_kernelI23Flash_fwd_kernel_traitsILi64ELi64ELi256ELi4ELb0ELb0EN7cutlass10bfloat16_tE19Flash_kernel_traitsILi64ELi64ELi256ELi4ES3_EELb0ELb0ELb1ELb0ELb0ELb0ELb0ELb0EEEvNS_16Flash_fwd_paramsE) ;  /* 0xfffffec0eeac7950 */ /* 0x002fea0003c3ffff */
.L_x_3919:
[----:B------:R-:W-:Y:S01]  /*13d50*/  MOV R3, 0x1f ;  /* 0x0000001f00037802 */ /* 0x000fe20000000f00 */
[----:B-1----:R-:W-:Y:S01]  /*13d60*/  IMAD.MOV.U32 R4, RZ, RZ, 0x2 ;  /* 0x00000002ff047424 */ /* 0x002fe200078e00ff */
[----:B------:R-:W-:Y:S01]  /*13d70*/  MOV R8, R252 ;  /* 0x000000fc00087202 */ /* 0x000fe20000000f00 */
[----:B------:R-:W-:-:S07]  /*13d80*/  IMAD.MOV.U32 R5, RZ, RZ, -0x1 ;  /* 0xffffffffff057424 */ /* 0x000fce00078e00ff */
[----:B--2--5:R-:W-:Y:S05]  /*13d90*/  WARPSYNC.COLLECTIVE R5, `(.L_x_3928) ;  /* 0x0000000005087348 */ /* 0x024fea0003c00000 */
[----:B------:R1:W3:Y:S02]  /*13da0*/  SHFL.BFLY P0, R3, R8, R4, R3 ;  /* 0x0c00000408037389 */ /* 0x0002e40000000003 */
[----:B-123-5:R-:W-:Y:S05]  /*13db0*/  ENDCOLLECTIVE ;  /* 0x000000000000791b */ /* 0x02efea0003800000 */
.L_x_3928:
[----:B------:R-:W-:Y:S01]  /*13dc0*/  FADD.FTZ R252, R3, R252 ;  /* 0x000000fc03fc7221 */ /* 0x000fe20000010000 */
[----:B------:R-:W-:Y:S01]  /*13dd0*/  MOV R3, 0x1f ;  /* 0x0000001f00037802 */ /* 0x000fe20000000f00 */
[----:B------:R-:W-:-:S03]  /*13de0*/  IMAD.MOV.U32 R4, RZ, RZ, 0x1 ;  /* 0x00000001ff047424 */ /* 0x000fc600078e00ff */
[----:B------:R-:W-:-:S07]  /*13df0*/  MOV R8, R252 ;  /* 0x000000fc00087202 */ /* 0x000fce0000000f00 */
[----:B------:R-:W-:Y:S05]  /*13e00*/  WARPSYNC.COLLECTIVE R5, `(.L_x_3929) ;  /* 0x0000000005087348 */ /* 0x000fea0003c00000 */
[----:B------:R1:W2:Y:S02]  /*13e10*/  SHFL.BFLY P0, R3, R8, R4, R3 ;  /* 0x0c00000408037389 */ /* 0x0002a40000000003 */
[----:B-12---:R-:W-:Y:S05]  /*13e20*/  ENDCOLLECTIVE ;  /* 0x000000000000791b */ /* 0x006fea0003800000 */
.L_x_3929:
        /* <DEDUP_REMOVED lines=8> */
.L_x_3930:
[----:B------:R-:W-:Y:S01]  /*13eb0*/  IMAD.MOV.U32 R8, RZ, RZ, R3 ;  /* 0x000000ffff087224 */ /* 0x000fe200078e0003 */
[----:B------:R-:W-:Y:S02]  /*13ec0*/  MOV R3, 0x1f ;  /* 0x0000001f00037802 */ /* 0x000fe40000000f00 */
[----:B------:R-:W-:Y:S01]  /*13ed0*/  MOV R4, 0x1 ;  /* 0x0000000100047802 */ /* 0x000fe20000000f00 */
[----:B------:R-:W-:-:S07]  /*13ee0*/  FADD.FTZ R8, R8, R10 ;  /* 0x0000000a08087221 */ /* 0x000fce0000010000 */
[----:B------:R-:W-:Y:S05]  /*13ef0*/  WARPSYNC.COLLECTIVE R5, `(.L_x_3931) ;  /* 0x0000000005087348 */ /* 0x000fea0003c00000 */
[----:B------:R1:W2:Y:S02]  /*13f00*/  SHFL.BFLY P0, R3, R8, R4, R3 ;  /* 0x0c00000408037389 */ /* 0x0002a40000000003 */
[----:B-12---:R-:W-:Y:S05]  /*13f10*/  ENDCOLLECTIVE ;  /* 0x000000000000791b */ /* 0x006fea0003800000 */
.L_x_3931:
[----:B------:R-:W-:Y:S05]  /*13f20*/  BRA `(.L_x_3932) ;  /* 0xfffffff000187947 */ /* 0x000fea000383ffff */
.L_x_3933:
        /* <DEDUP_REMOVED lines=13> */
.L_x_14742:


//--------------------- .text._ZN5flash24flash_fwd_splitkv_kernelI23Flash_fwd_kernel_traitsILi64ELi64ELi256ELi4ELb0ELb0EN7cutlass10bfloat16_tE19Flash_kernel_traitsILi64ELi64ELi256ELi4ES3_EELb0ELb0ELb1ELb0ELb0ELb1ELb0ELb0EEEvNS_16Flash_fwd_paramsE --------------------------
	.section	.text._ZN5flash24flash_fwd_splitkv_kernelI23Flash_fwd_kernel_traitsILi64ELi64ELi256ELi4ELb0ELb0EN7cutlass10bfloat16_tE19Flash_kernel_traitsILi64ELi64ELi256ELi4ES3_EELb0ELb0ELb1ELb0ELb0ELb1ELb0ELb0EEEvNS_16Flash_fwd_paramsE,"ax",@progbits
	.align	128
        .global         _ZN5flash24flash_fwd_splitkv_kernelI23Flash_fwd_kernel_traitsILi64ELi64ELi256ELi4ELb0ELb0EN7cutlass10bfloat16_tE19Flash_kernel_traitsILi64ELi64ELi256ELi4ES3_EELb0ELb0ELb1ELb0ELb0ELb1ELb0ELb0EEEvNS_16Flash_fwd_paramsE
        .type           _ZN5flash24flash_fwd_splitkv_kernelI23Flash_fwd_kernel_traitsILi64ELi64ELi256ELi4ELb0ELb0EN7cutlass10bfloat16_tE19Flash_kernel_traitsILi64ELi64ELi256ELi4ES3_EELb0ELb0ELb1ELb0ELb0ELb1ELb0ELb0EEEvNS_16Flash_fwd_paramsE,@function
        .size           _ZN5flash24flash_fwd_splitkv_kernelI23Flash_fwd_kernel_traitsILi64ELi64ELi256ELi4ELb0ELb0EN7cutlass10bfloat16_tE19Flash_kernel_traitsILi64ELi64ELi256ELi4ES3_EELb0ELb0ELb1ELb0ELb0ELb1ELb0ELb0EEEvNS_16Flash_fwd_paramsE,(.L_x_14743 - _ZN5flash24flash_fwd_splitkv_kernelI23Flash_fwd_kernel_traitsILi64ELi64ELi256ELi4ELb0ELb0EN7cutlass10bfloat16_tE19Flash_kernel_traitsILi64ELi64ELi256ELi4ES3_EELb0ELb0ELb1ELb0ELb0ELb1ELb0ELb0EEEvNS_16Flash_fwd_paramsE)
        .other          _ZN5flash24flash_fwd_splitkv_kernelI23Flash_fwd_kernel_traitsILi64ELi64ELi256ELi4ELb0ELb0EN7cutlass10bfloat16_tE19Flash_kernel_traitsILi64ELi64ELi256ELi4ES3_EELb0ELb0ELb1ELb0ELb0ELb1ELb0ELb0EEEvNS_16Flash_fwd_paramsE,@"STO_CUDA_ENTRY STV_DEFAULT"
_ZN5flash24flash_fwd_splitkv_kernelI23Flash_fwd_kernel_traitsILi64ELi64ELi256ELi4ELb0ELb0EN7cutlass10bfloat16_tE19Flash_kernel_traitsILi64ELi64ELi256ELi4ES3_EELb0ELb0ELb1ELb0ELb0ELb1ELb0ELb0EEEvNS_16Flash_fwd_paramsE:
.text._ZN5flash24flash_fwd_splitkv_kernelI23Flash_fwd_kernel_traitsILi64ELi64ELi256ELi4ELb0ELb0EN7cutlass10bfloat16_tE19Flash_kernel_traitsILi64ELi64ELi256ELi4ES3_EELb0ELb0ELb1ELb0ELb0ELb1ELb0ELb0EEEvNS_16Flash_fwd_paramsE:
        /* <DEDUP_REMOVED lines=8> */
[----:B-1-34-:R-:W-:Y:S05]  /*0080*/  CALL.REL.NOINC `($_ZN5flash24flash_fwd_splitkv_kernelI23Flash_fwd_kernel_traitsILi64ELi64ELi256ELi4ELb0ELb0EN7cutlass10bfloat16_tE19Flash_kernel_traitsILi64ELi64ELi256ELi4ES3_EELb0ELb0ELb1ELb0ELb0ELb1ELb0ELb0EEEvNS_16Flash_fwd_paramsE$_ZN5flash30compute_attn_1rowblock_splitkvI23Flash_fwd_kernel_traitsILi64ELi64ELi256ELi4ELb0ELb0EN7cutlass10bfloat16_tE19Flash_kernel_traitsILi64ELi64ELi256ELi4ES3_EELb0ELb0ELb1ELb0ELb0ELb1ELb0ELb0ENS_16Flash_fwd_paramsEEEvRKT8_iiiii) ;  /* 0x0000000000087944 */ /* 0x01afea0003c00000 */
[----:B------:R-:W-:Y:S05]  /*0090*/  BSYNC.RECONVERGENT B2 ;  /* 0x0000000000027941 */ /* 0x000fea0003800200 */
.L_x_3934:
[----:B------:R-:W-:Y:S05]  /*00a0*/  EXIT ;  /* 0x000000000000794d */ /* 0x000fea0003800000 */
        .type           $_ZN5flash24flash_fwd_splitkv_kernelI23Flash_fwd_kernel_traitsILi64ELi64ELi256ELi4ELb0ELb0EN7cutlass10bfloat16_tE19Flash_kernel_traitsILi64ELi64ELi256ELi4ES3_EELb0ELb0ELb1ELb0ELb0ELb1ELb0ELb0EEEvNS_16Flash_fwd_paramsE$_ZN5flash30compute_attn_1rowblock_splitkvI23Flash_fwd_kernel_traitsILi64ELi64ELi256ELi4ELb0ELb0EN7cutlass10bfloat16_tE19Flash_kernel_traitsILi64ELi64ELi256ELi4ES3_EELb0ELb0ELb1ELb0ELb0ELb1ELb0ELb0ENS_16Flash_fwd_paramsEEEvRKT8_iiiii,@function
        .size           $_ZN5flash24flash_fwd_splitkv_kernelI23Flash_fwd_kernel_traitsILi64ELi64ELi256ELi4ELb0ELb0EN7cutlass10bfloat16_tE19Flash_kernel_traitsILi64ELi64ELi256ELi4ES3_EELb0ELb0ELb1ELb0ELb0ELb1ELb0ELb0EEEvNS_16Flash_fwd_paramsE$_ZN5flash30compute_attn_1rowblock_splitkvI23Flash_fwd_kernel_traitsILi64ELi64ELi256ELi4ELb0ELb0EN7cutlass10bfloat16_tE19Flash_kernel_traitsILi64ELi64ELi256ELi4ES3_EELb0ELb0ELb1ELb0ELb0ELb1ELb0ELb0ENS_16Flash_fwd_paramsEEEvRKT8_iiiii,(.L_x_14743 - $_ZN5flash24flash_fwd_splitkv_kernelI23Flash_fwd_kernel_traitsILi64ELi64ELi256ELi4ELb0ELb0EN7cutlass10bfloat16_tE19Flash_kernel_traitsILi64ELi64ELi256ELi4ES3_EELb0ELb0ELb1ELb0ELb0ELb1ELb0ELb0EEEvNS_16Flash_fwd_paramsE$_ZN5flash30compute_attn_1rowblock_splitkvI23Flash_fwd_kernel_traitsILi64ELi64ELi256ELi4ELb0ELb0EN7cutlass10bfloat16_tE19Flash_kernel_traitsILi64ELi64ELi256ELi4ES3_EELb0ELb0ELb1ELb0ELb0ELb1ELb0ELb0ENS_16Flash_fwd_paramsEEEvRKT8_iiiii)
$_ZN5flash24flash_fwd_splitkv_kernelI23Flash_fwd_kernel_traitsILi64ELi64ELi256ELi4ELb0ELb0EN7cutlass10bfloat16_tE19Flash_kernel_traitsILi64ELi64ELi256ELi4ES3_EELb0ELb0ELb1ELb0ELb0ELb1ELb0ELb0EEEvNS_16Flash_fwd_paramsE$_ZN5flash30compute_attn_1rowblock_splitkvI23Flash_fwd_kernel_traitsILi64ELi64ELi256ELi4ELb0ELb0EN7cutlass10bfloat16_tE19Flash_kernel_traitsILi64ELi64ELi256ELi4ES3_EELb0ELb0ELb1ELb0ELb0ELb1ELb0ELb0ENS_16Flash_fwd_paramsEEEvRKT8_iiiii:
        /* <DEDUP_REMOVED lines=14> */
[----:B------:R-:W-:Y:S02]  /*0190*/  @P1 IADD3 R14, P0, PT, R6, R4, RZ ;  /* 0x00000004060e1210 */ /* 0x000fe40007f1e0ff */
[----:B------:R-:W-:Y:S01]  /*01a0*/  ISETP.NE.AND.EX P2, PT, R17, RZ, PT, P2 ;  /* 0x000000ff1100720c */ /* 0x000fe20003f45320 */
[----:B------:R-:W-:-:S03]  /*01b0*/  IMAD.WIDE.U32 R16, R239, 0x4, R16 ;  /* 0x00000004ef107825 */ /* 0x000fc600078e0010 */
[----:B------:R1:W5:Y:S01]  /*01c0*/  @!P4 LD.E R66, desc[UR4][R2.64+0xb4] ;  /* 0x0000b4040242c980 */ /* 0x000362000c101900 */
[----:B------:R-:W-:-:S03]  /*01d0*/  @P1 IMAD.X R15, R7, 0x1, R0, P0 ;  /* 0x00000001070f1824 */ /* 0x000fc600000e0600 */
[----:B------:R1:W5:Y:S04]  /*01e0*/  @P4 LD.E R7, desc[UR4][R16.64+0x4] ;  /* 0x0000040410074980 */ /* 0x000368000c101900 */
[----:B------:R1:W5:Y:S01]  /*01f0*/  @!P3 LD.E R5, desc[UR4][R2.64+0xb8] ;  /* 0x0000b8040205b980 */ /* 0x000362000c101900 */
[----:B------:R-:W-:-:S06]  /*0200*/  IMAD.MOV.U32 R246, RZ, RZ, -0x1 ;  /* 0xfffffffffff67424 */ /* 0x000fcc00078e00ff */
[----:B------:R1:W5:Y:S01]  /*0210*/  @P2 LD.E R246, desc[UR4][R16.64] ;  /* 0x0000000410f62980 */ /* 0x000362000c101900 */
[----:B------:R-:W-:Y:S01]  /*0220*/  ISETP.NE.U32.AND P2, PT, R12, RZ, PT ;  /* 0x000000ff0c00720c */ /* 0x000fe20003f45070 */
[----:B------:R-:W-:-:S03]  /*0230*/  IMAD.MOV.U32 R10, RZ, RZ, RZ ;  /* 0x000000ffff0a7224 */ /* 0x000fc600078e00ff */
[----:B------:R-:W-:-:S03]  /*0240*/  ISETP.NE.AND.EX P2, PT, R13, RZ, PT, P2 ;  /* 0x000000ff0d00720c */ /* 0x000fc60003f45320 */
[----:B------:R1:W5:Y:S01]  /*0250*/  @P1 LD.E R10, desc[UR4][R14.64] ;  /* 0x000000040e0a1980 */ /* 0x000362000c101900 */
[----:B------:R-:W-:Y:S01]  /*0260*/  IADD3 R12, P1, PT, R12, R4, RZ ;  /* 0x000000040c0c7210 */ /* 0x000fe20007f3e0ff */
[----:B------:R-:W-:Y:S01]  /*0270*/  BSSY.RECONVERGENT B0, `(.L_x_3935) ;  /* 0x000000a000007945 */ /* 0x000fe20003800200 */
[----:B------:R-:W-:Y:S01]  /*0280*/  ISETP.NE.U32.AND P0, PT, R8, RZ, PT ;  /* 0x000000ff0800720c */ /* 0x000fe20003f05070 */
[----:B------:R-:W-:Y:S02]  /*0290*/  IMAD.MOV.U32 R11, RZ, RZ, -0x1 ;  /* 0xffffffffff0b7424 */ /* 0x000fe400078e00ff */
[----:B------:R-:W-:Y:S01]  /*02a0*/  IMAD.X R13, R13, 0x1, R0, P1 ;  /* 0x000000010d0d7824 */ /* 0x000fe200008e0600 */
[----:B------:R-:W-:-:S03]  /*02b0*/  ISETP.NE.AND.EX P0, PT, R9, RZ, PT, P0 ;  /* 0x000000ff0900720c */ /* 0x000fc60003f05300 */
[----:B------:R-:W-:Y:S10]  /*02c0*/  @!P2 BRA `(.L_x_3936) ;  /* 0x000000000010a947 */ /* 0x000ff40003800000 */
[----:B------:R-:W2:Y:S02]  /*02d0*/  LD.E.U8 R6, desc[UR4][R2.64+0x1b2] ;  /* 0x0001b20402067980 */ /* 0x000ea4000c101100 */
[----:B--2---:R-:W-:-:S13]  /*02e0*/  ISETP.NE.AND P1, PT, R6, RZ, PT ;  /* 0x000000ff0600720c */ /* 0x004fda0003f25270 */
[----:B------:R-:W-:Y:S05]  /*02f0*/  @!P1 BRA `(.L_x_3936) ;  /* 0x0000000000049947 */ /* 0x000fea0003800000 */
[----:B------:R2:W5:Y:S02]  /*0300*/  LD.E R11, desc[UR4][R12.64] ;  /* 0x000000040c0b7980 */ /* 0x000564000c101900 */
.L_x_3936:
[----:B------:R-:W-:Y:S05]  /*0310*/  BSYNC.RECONVERGENT B0 ;  /* 0x0000000000007941 */ /* 0x000fea0003800200 */
.L_x_3935:
[----:B------:R-:W-:Y:S04]  /*0320*/  BSSY.RECONVERGENT B0, `(.L_x_3937) ;  /* 0x0000007000007945 */ /* 0x000fe80003800200 */
[----:B------:R-:W-:Y:S05]  /*0330*/  @!P3 BRA `(.L_x_3938) ;  /* 0x000000000014b947 */ /* 0x000fea0003800000 */
[----:B-----5:R-:W3:Y:S02]  /*0340*/  LD.E.U8 R5, desc[UR4][R2.64+0x1b2] ;  /* 0x0001b20402057980 */ /* 0x020ee4000c101100 */
[----:B---3--:R-:W-:-:S13]  /*0350*/  ISETP.NE.AND P1, PT, R5, RZ, PT ;  /* 0x000000ff0500720c */ /* 0x008fda0003f25270 */
[----:B------:R-:W3:Y:S02]  /*0360*/  @P1 LD.E R6, desc[UR4][R12.64+0x4] ;  /* 0x000004040c061980 */ /* 0x000ee4000c101900 */
[----:B---3--:R-:W-:-:S06]  /*0370*/  @P1 IADD3 R5, PT, PT, R6, -R11, RZ ;  /* 0x8000000b06051210 */ /* 0x008fcc0007ffe0ff */
[----:B------:R3:W5:Y:S02]  /*0380*/  @!P1 LD.E R5, desc[UR4][R12.64] ;  /* 0x000000040c059980 */ /* 0x000764000c101900 */
.L_x_3938:
[----:B------:R-:W-:Y:S05]  /*0390*/  BSYNC.RECONVERGENT B0 ;  /* 0x0000000000007941 */ /* 0x000fea0003800200 */
.L_x_3937:
[----:B------:R-:W-:Y:S01]  /*03a0*/  BSSY.RECONVERGENT B1, `(.L_x_3939) ;  /* 0x0000011000017945 */ /* 0x000fe20003800200 */
[----:B-----5:R-:W-:-:S03]  /*03b0*/  @P4 IADD3 R66, PT, PT, -R246, R7, RZ ;  /* 0x00000007f6424210 */ /* 0x020fc60007ffe1ff */
[----:B------:R-:W-:Y:S05]  /*03c0*/  @!P0 BRA `(.L_x_3940) ;  /* 0x0000000000148947 */ /* 0x000fea0003800000 */
[----:B------:R-:W-:-:S05]  /*03d0*/  IADD3 R6, P0, PT, R8, R4, RZ ;  /* 0x0000000408067210 */ /* 0x000fca0007f1e0ff */
[----:B------:R-:W-:-:S05]  /*03e0*/  IMAD.X R7, R9, 0x1, R0, P0 ;  /* 0x0000000109077824 */ /* 0x000fca00000e0600 */
[----:B------:R-:W4:Y:S02]  /*03f0*/  LD.E R5, desc[UR4][R6.64] ;  /* 0x0000000406057980 */ /* 0x000f24000c101900 */
[----:B----4-:R-:W-:Y:S01]  /*0400*/  IADD3 R64, PT, PT, R5, -R10, RZ ;  /* 0x8000000a05407210 */ /* 0x010fe20007ffe0ff */
[----:B------:R-:W-:Y:S05]  /*0410*/  BRA `(.L_x_3941) ;  /* 0x0000000000247947 */ /* 0x000fea0003800000 */
.L_x_3940:
[----:B------:R-:W4:Y:S01]  /*0420*/  LD.E.64 R6, desc[UR4][R2.64+0x108] ;  /* 0x0001080402067980 */ /* 0x000f22000c101b00 */
[----:B------:R-:W-:Y:S01]  /*0430*/  BSSY.RECONVERGENT B0, `(.L_x_3942) ;  /* 0x0000006000007945 */ /* 0x000fe20003800200 */
[----:B------:R-:W-:Y:S01]  /*0440*/  IMAD.MOV.U32 R64, RZ, RZ, RZ ;  /* 0x000000ffff407224 */ /* 0x000fe200078e00ff */
[----:B----4-:R-:W-:-:S04]  /*0450*/  ISETP.NE.U32.AND P0, PT, R6, RZ, PT ;  /* 0x000000ff0600720c */ /* 0x010fc80003f05070 */
[----:B------:R-:W-:-:S13]  /*0460*/  ISETP.NE.AND.EX P0, PT, R7, RZ, PT, P0 ;  /* 0x000000ff0700720c */ /* 0x000fda0003f05300 */
[----:B------:R-:W-:Y:S05]  /*0470*/  @!P0 BRA `(.L_x_3943) ;  /* 0x0000000000048947 */ /* 0x000fea0003800000 */
[----:B------:R4:W5:Y:S02]  /*0480*/  LD.E R64, desc[UR4][R2.64+0xbc] ;  /* 0x0000bc0402407980 */ /* 0x000964000c101900 */
.L_x_3943:
[----:B------:R-:W-:Y:S05]  /*0490*/  BSYNC.RECONVERGENT B0 ;  /* 0x0000000000007941 */ /* 0x000fea0003800200 */
.L_x_3942:
[----:B-----5:R-:W-:Y:S02]  /*04a0*/  IADD3 R64, PT, PT, R64, R5, -R10 ;  /* 0x0000000540407210 */ /* 0x020fe40007ffe80a */
.L_x_3941:
[----:B------:R-:W-:Y:S05]  /*04b0*/  BSYNC.RECONVERGENT B1 ;  /* 0x0000000000017941 */ /* 0x000fea0003800200 */
.L_x_3939:
[----:B------:R-:W-:Y:S01]  /*04c0*/  IMAD.SHL.U32 R227, R241, 0x40, RZ ;  /* 0x00000040f1e37824 */ /* 0x000fe200078e00ff */
[----:B------:R-:W-:Y:S01]  /*04d0*/  MOV R6, R238 ;  /* 0x000000ee00067202 */ /* 0x000fe20000000f00 */
[----:B------:R-:W-:-:S03]  /*04e0*/  IMAD.MOV.U32 R7, RZ, RZ, 0x0 ;  /* 0x00000000ff077424 */ /* 0x000fc600078e00ff */
[----:B------:R-:W-:-:S13]  /*04f0*/  ISETP.GT.AND P0, PT, R66, R227, PT ;  /* 0x000000e34200720c */ /* 0x000fda0003f04270 */
[----:B-1234-:R-:W-:Y:S05]  /*0500*/  @!P0 RET.REL.NODEC R6 `(_ZN5flash24flash_fwd_splitkv_kernelI23Flash_fwd_kernel_traitsILi64ELi64ELi256ELi4ELb0ELb0EN7cutlass10bfloat16_tE19Flash_kernel_traitsILi64ELi64ELi256ELi4ES3_EELb0ELb0ELb1ELb0ELb0ELb1ELb0ELb0EEEvNS_16Flash_fwd_paramsE) ;  /* 0xfffffff806bc8950 */ /* 0x01efea0003c3ffff */
        /* <DEDUP_REMOVED lines=35> */
[----:B------:R-:W-:Y:S01]  /*0740*/  @P0 MOV R10, R246 ;  /* 0x000000f6000a0202 */ /* 0x000fe20000000f00 */
[----:B-1----:R-:W-:Y:S02]  /*0750*/  IMAD R2, R15, R227, RZ ;  /* 0x000000e30f027224 */ /* 0x002fe400078e02ff */
[----:B------:R-:W-:Y:S02]  /*0760*/  @!P0 IMAD.IADD R7, R11, 0x1, R7 ;  /* 0x000000010b078824 */ /* 0x000fe400078e0207 */
[----:B------:R-:W-:Y:S01]  /*0770*/  @P0 IMAD.IADD R7, R247, 0x1, R6 ;  /* 0x00000001f7070824 */ /* 0x000fe200078e0206 */
[----:B------:R-:W-:Y:S02]  /*0780*/  IADD3 R10, P0, PT, R10, R20, RZ ;  /* 0x000000140a0a7210 */ /* 0x000fe40007f1e0ff */
[----:B---3--:R-:W-:Y:S02]  /*0790*/  ISETP.GE.AND P6, PT, R16, R4, PT ;  /* 0x000000041000720c */ /* 0x008fe40003fc6270 */
[----:B------:R-:W-:-:S02]  /*07a0*/  IADD3.X R11, PT, PT, R7, R21, R2, P0, !PT ;  /* 0x00000015070b7210 */ /* 0x000fc400007fe402 */
        /* <DEDUP_REMOVED lines=21> */
[----:B------:R-:W-:Y:S01]  /*0900*/  LEA R4, P0, R5, R18, 0x2 ;  /* 0x0000001205047211 */ /* 0x000fe200078010ff */
[----:B------:R-:W-:Y:S01]  /*0910*/  @!P3 IMAD.MOV.U32 R17, RZ, RZ, 0x7f800000 ;  /* 0x7f800000ff11b424 */ /* 0x000fe200078e00ff */
[-C--:B------:R-:W-:Y:S02]  /*0920*/  ISETP.GE.OR P4, PT, R21, R66.reuse, P4 ;  /* 0x000000421500720c */ /* 0x080fe40002786670 */
[----:B------:R-:W-:Y:S02]  /*0930*/  LEA.HI.X R5, R5, R19, R0, 0x2, P0 ;  /* 0x0000001305057211 */ /* 0x000fe400000f1400 */
[-C--:B------:R-:W-:Y:S02]  /*0940*/  ISETP.GE.OR P0, PT, R13, R66.reuse, P6 ;  /* 0x000000420d00720c */ /* 0x080fe40003706670 */
[----:B------:R-:W-:-:S02]  /*0950*/  ISETP.GE.OR P6, PT, R21, R66, P6 ;  /* 0x000000421500720c */ /* 0x000fc400037c6670 */
[----:B------:R-:W-:Y:S01]  /*0960*/  @!P2 MOV R13, 0x7f800000 ;  /* 0x7f800000000da802 */ /* 0x000fe20000000f00 */
[----:B-1----:R-:W-:Y:S01]  /*0970*/  @!P1 IMAD.MOV.U32 R3, RZ, RZ, 0x7f800000 ;  /* 0x7f800000ff039424 */ /* 0x002fe200078e00ff */
[----:B------:R-:W-:Y:S09]  /*0980*/  @P5 BRA `(.L_x_3946) ;  /* 0x00000000002c5947 */ /* 0x000ff20003800000 */
        /* <DEDUP_REMOVED lines=11> */
.L_x_3946:
[----:B------:R-:W-:Y:S05]  /*0a40*/  BSYNC.RECONVERGENT B0 ;  /* 0x0000000000007941 */ /* 0x000fea0003800200 */
.L_x_3945:
[----:B------:R-:W-:Y:S04]  /*0a50*/  BSSY.RECONVERGENT B0, `(.L_x_3947) ;  /* 0x000000d000007945 */ /* 0x000fe80003800200 */
        /* <DEDUP_REMOVED lines=12> */
.L_x_3948:
[----:B------:R-:W-:Y:S05]  /*0b20*/  BSYNC.RECONVERGENT B0 ;  /* 0x0000000000007941 */ /* 0x000fea0003800200 */
.L_x_3947:
        /* <DEDUP_REMOVED lines=12> */
.L_x_3950:
[----:B------:R-:W-:Y:S05]  /*0bf0*/  BSYNC.RECONVERGENT B0 ;  /* 0x0000000000007941 */ /* 0x000fea0003800200 */
.L_x_3949:
[----:B------:R-:W-:Y:S01]  /*0c00*/  MOV R239, 0x0 ;  /* 0x0000000000ef7802 */ /* 0x000fe20000000f00 */
[----:B------:R-:W-:Y:S04]  /*0c10*/  @!P3 ST.E desc[UR4][R4.64], R17 ;  /* 0x000000110400b985 */ /* 0x000fe8000c101904 */
[----:B------:R-:W-:Y:S04]  /*0c20*/  @!P2 ST.E desc[UR4][R4.64+0x40], R13 ;  /* 0x0000400d0400a985 */ /* 0x000fe8000c101904 */
[----:B------:R1:W-:Y:S02]  /*0c30*/  @!P1 ST.E desc[UR4][R4.64+0x80], R3 ;  /* 0x0000800304009985 */ /* 0x0003e4000c101904 */
[----:B-123--:R-:W-:Y:S05]  /*0c40*/  @P4 RET.REL.NODEC R238 `(_ZN5flash24flash_fwd_splitkv_kernelI23Flash_fwd_kernel_traitsILi64ELi64ELi256ELi4ELb0ELb0EN7cutlass10bfloat16_tE19Flash_kernel_traitsILi64ELi64ELi256ELi4ES3_EELb0ELb0ELb1ELb0ELb0ELb1ELb0ELb0EEEvNS_16Flash_fwd_paramsE) ;  /* 0xfffffff0eeec4950 */ /* 0x00efea0003c3ffff */
[----:B------:R-:W-:Y:S02]  /*0c50*/  MOV R3, 0x7f800000 ;  /* 0x7f80000000037802 */ /* 0x000fe40000000f00 */
[----:B------:R-:W-:-:S03]  /*0c60*/  MOV R239, 0x0 ;  /* 0x0000000000ef7802 */ /* 0x000fc60000000f00 */
[----:B------:R1:W-:Y:S02]  /*0c70*/  ST.E desc[UR4][R4.64+0xc0], R3 ;  /* 0x0000c00304007985 */ /* 0x0003e4000c101904 */
[----:B-1----:R-:W-:Y:S05]  /*0c80*/  RET.REL.NODEC R238 `(_ZN5flash24flash_fwd_splitkv_kernelI23Flash_fwd_kernel_traitsILi64ELi64ELi256ELi4ELb0ELb0EN7cutlass10bfloat16_tE19Flash_kernel_traitsILi64ELi64ELi256ELi4ES3_EELb0ELb0ELb1ELb0ELb0ELb1ELb0ELb0EEEvNS_16Flash_fwd_paramsE) ;  /* 0xfffffff0eedc7950 */ /* 0x002fea0003c3ffff */
.L_x_3944:
        /* <DEDUP_REMOVED lines=27> */
[----:B-1----:R-:W-:-:S06]  /*0e40*/  IADD3 R12, PT, PT, R12, 0xffffffe, RZ ;  /* 0x0ffffffe0c0c7810 */ /* 0x002fcc0007ffe0ff */
[----:B------:R-:W1:Y:S02]  /*0e50*/  F2I.FTZ.U32.TRUNC.NTZ R13, R12 ;  /* 0x0000000c000d7305 */ /* 0x000e64000021f000 */
[----:B-1----:R-:W-:Y:S01]  /*0e60*/  IMAD.MOV R0, RZ, RZ, -R13 ;  /* 0x000000ffff007224 */ /* 0x002fe200078e0a0d */
[----:B------:R-:W-:-:S03]  /*0e70*/  MOV R12, RZ ;  /* 0x000000ff000c7202 */ /* 0x000fc60000000f00 */
[----:B------:R-:W-:Y:S01]  /*0e80*/  IMAD R7, R0, R5, RZ ;  /* 0x0000000500077224 */ /* 0x000fe200078e02ff */
[----:B------:R-:W-:-:S03]  /*0e90*/  IABS R0, R9 ;  /* 0x0000000900007213 */ /* 0x000fc60000000000 */
        /* <DEDUP_REMOVED lines=14> */
[----:B------:R-:W-:Y:S01]  /*0f80*/  @P0 IADD3 R8, PT, PT, R8, 0x1, RZ ;  /* 0x0000000108080810 */ /* 0x000fe20007ffe0ff */
[----:B------:R-:W-:Y:S01]  /*0f90*/  IMAD.IADD R249, R11, 0x1, R0 ;  /* 0x000000010bf97824 */ /* 0x000fe200078e0200 */
[----:B------:R-:W-:-:S04]  /*0fa0*/  LEA R248, P0, R10, R250, 0x2 ;  /* 0x000000fa0af87211 */ /* 0x000fc800078010ff */
[----:B------:R-:W-:Y:S02]  /*0fb0*/  @!P1 IADD3 R8, PT, PT, -R8, RZ, RZ ;  /* 0x000000ff08089210 */ /* 0x000fe40007ffe1ff */
[----:B------:R-:W-:Y:S02]  /*0fc0*/  LEA.HI.X R249, R10, R251, R249, 0x2, P0 ;  /* 0x000000fb0af97211 */ /* 0x000fe400000f14f9 */
[----:B------:R-:W-:-:S05]  /*0fd0*/  @!P2 LOP3.LUT R8, RZ, R9, RZ, 0x33, !PT ;  /* 0x00000009ff08a212 */ /* 0x000fca00078e33ff */
[----:B------:R-:W-:-:S05]  /*0fe0*/  IMAD.WIDE R4, R8, 0x4, R248 ;  /* 0x0000000408047825 */ /* 0x000fca00078e02f8 */
[----:B------:R1:W3:Y:S01]  /*0ff0*/  LD.E R0, desc[UR4][R4.64] ;  /* 0x0000000404007980 */ /* 0x0002e2000c101900 */
[----:B----4-:R-:W-:-:S04]  /*1000*/  IABS R7, R21 ;  /* 0x0000001500077213 */ /* 0x010fc80000000000 */
[----:B------:R-:W4:Y:S08]  /*1010*/  I2F.RP R16, R7 ;  /* 0x0000000700107306 */ /* 0x000f300000209400 */
[----:B----4-:R-:W4:Y:S02]  /*1020*/  MUFU.RCP R10, R16 ;  /* 0x00000010000a7308 */ /* 0x010f240000001000 */
[----:B----4-:R-:W-:-:S06]  /*1030*/  VIADD R10, R10, 0xffffffe ;  /* 0x0ffffffe0a0a7836 */ /* 0x010fcc0000000000 */
[----:B------:R-:W4:Y:S01]  /*1040*/  F2I.FTZ.U32.TRUNC.NTZ R23, R10 ;  /* 0x0000000a00177305 */ /* 0x000f22000021f000 */
[----:B------:R-:W-:Y:S01]  /*1050*/  IMAD.MOV.U32 R22, RZ, RZ, RZ ;  /* 0x000000ffff167224 */ /* 0x000fe200078e00ff */
[----:B------:R-:W-:Y:S02]  /*1060*/  IABS R6, R240 ;  /* 0x000000f000067213 */ /* 0x000fe40000000000 */
[----:B-1----:R-:W-:Y:S02]  /*1070*/  IABS R5, R21 ;  /* 0x0000001500057213 */ /* 0x002fe40000000000 */
[----:B----4-:R-:W-:-:S05]  /*1080*/  IADD3 R4, PT, PT, RZ, -R23, RZ ;  /* 0x80000017ff047210 */ /* 0x010fca0007ffe0ff */
        /* <DEDUP_REMOVED lines=14> */
[----:B------:R-:W-:Y:S02]  /*1170*/  @P2 IADD3 R4, PT, PT, R4, 0x1, RZ ;  /* 0x0000000104042810 */ /* 0x000fe40007ffe0ff */
[----:B------:R-:W-:Y:S02]  /*1180*/  SHF.R.S32.HI R17, RZ, 0x1f, R16 ;  /* 0x0000001fff117819 */ /* 0x000fe40000011410 */
[----:B------:R-:W-:Y:S01]  /*1190*/  MOV R7, R4 ;  /* 0x0000000400077202 */ /* 0x000fe20000000f00 */
[----:B------:R-:W-:-:S04]  /*11a0*/  IMAD R4, R231, R16, RZ ;  /* 0x00000010e7047224 */ /* 0x000fc800078e02ff */
[----:B------:R-:W-:Y:S01]  /*11b0*/  @!P0 IMAD.MOV R7, RZ, RZ, -R7 ;  /* 0x000000ffff078224 */ /* 0x000fe200078e0a07 */
[----:B------:R-:W-:Y:S01]  /*11c0*/  @!P1 LOP3.LUT R7, RZ, R21, RZ, 0x33, !PT ;  /* 0x00000015ff079212 */ /* 0x000fe200078e33ff */
[----:B------:R-:W-:-:S04]  /*11d0*/  IMAD R4, R230, R17, R4 ;  /* 0x00000011e6047224 */ /* 0x000fc800078e0204 */
[----:B------:R-:W-:Y:S01]  /*11e0*/  IMAD R9, R15, R7, RZ ;  /* 0x000000070f097224 */ /* 0x000fe200078e02ff */
[----:B---3--:R-:W-:Y:S01]  /*11f0*/  SHF.R.S32.HI R5, RZ, 0x1f, R0 ;  /* 0x0000001fff057819 */ /* 0x008fe20000011400 */
[-C--:B------:R-:W-:Y:S02]  /*1200*/  IMAD R6, R19, R0.reuse, RZ ;  /* 0x0000000013067224 */ /* 0x080fe400078e02ff */
[----:B------:R-:W-:-:S04]  /*1210*/  IMAD.WIDE.U32 R10, R18, R0, RZ ;  /* 0x00000000120a7225 */ /* 0x000fc800078e00ff */
[----:B------:R-:W-:-:S04]  /*1220*/  IMAD R6, R18, R5, R6 ;  /* 0x0000000512067224 */ /* 0x000fc800078e0206 */
[----:B------:R-:W-:Y:S02]  /*1230*/  IMAD.IADD R11, R11, 0x1, R6 ;  /* 0x000000010b0b7824 */ /* 0x000fe400078e0206 */
[----:B------:R-:W-:Y:S01]  /*1240*/  IMAD.WIDE.U32 R10, R16, R230, R10 ;  /* 0x000000e6100a7225 */ /* 0x000fe200078e000a */
[----:B------:R-:W-:-:S04]  /*1250*/  SHF.R.S32.HI R6, RZ, 0x1f, R7 ;  /* 0x0000001fff067819 */ /* 0x000fc80000011407 */
[----:B------:R-:W-:Y:S01]  /*1260*/  IADD3 R11, PT, PT, R11, R4, RZ ;  /* 0x000000040b0b7210 */ /* 0x000fe20007ffe0ff */
[----:B--2---:R-:W-:Y:S02]  /*1270*/  IMAD R4, R13, R0, RZ ;  /* 0x000000000d047224 */ /* 0x004fe400078e02ff */
[----:B------:R-:W-:Y:S02]  /*1280*/  IMAD R6, R14, R6, R9 ;  /* 0x000000060e067224 */ /* 0x000fe400078e0209 */
[----:B------:R-:W-:-:S04]  /*1290*/  IMAD.WIDE.U32 R10, R7, R14, R10 ;  /* 0x0000000e070a7225 */ /* 0x000fc800078e000a */
[----:B------:R-:W-:-:S04]  /*12a0*/  IMAD.WIDE.U32 R8, R12, R0, RZ ;  /* 0x000000000c087225 */ /* 0x000fc800078e00ff */
[----:B------:R-:W-:Y:S01]  /*12b0*/  IMAD R5, R12, R5, R4 ;  /* 0x000000050c057224 */ /* 0x000fe200078e0204 */
[----:B------:R-:W-:Y:S01]  /*12c0*/  MOV R4, R10 ;  /* 0x0000000a00047202 */ /* 0x000fe20000000f00 */
[----:B------:R-:W-:-:S03]  /*12d0*/  IMAD.IADD R0, R11, 0x1, R6 ;  /* 0x000000010b007824 */ /* 0x000fc600078e0206 */
[----:B------:R-:W-:Y:S01]  /*12e0*/  IADD3 R5, PT, PT, R9, R5, RZ ;  /* 0x0000000509057210 */ /* 0x000fe20007ffe0ff */
[----:B------:R-:W-:Y:S05]  /*12f0*/  BRA `(.L_x_3953) ;  /* 0x0000000400407947 */ /* 0x000fea0003800000 */
.L_x_3952:
        /* <DEDUP_REMOVED lines=14> */
[----:B------:R-:W2:Y:S08]  /*13e0*/  I2F.RP R8, R0 ;  /* 0x0000000000087306 */ /* 0x000eb00000209400 */
[----:B--2---:R-:W2:Y:S02]  /*13f0*/  MUFU.RCP R6, R8 ;  /* 0x0000000800067308 */ /* 0x004ea40000001000 */
[----:B--2---:R-:W-:-:S06]  /*1400*/  IADD3 R6, PT, PT, R6, 0xffffffe, RZ ;  /* 0x0ffffffe06067810 */ /* 0x004fcc0007ffe0ff */
[----:B------:R-:W2:Y:S01]  /*1410*/  F2I.FTZ.U32.TRUNC.NTZ R19, R6 ;  /* 0x0000000600137305 */ /* 0x000ea2000021f000 */
[----:B-1----:R-:W-:Y:S01]  /*1420*/  IABS R5, R21 ;  /* 0x0000001500057213 */ /* 0x002fe20000000000 */
[----:B--2---:R-:W-:-:S04]  /*1430*/  IMAD.MOV R4, RZ, RZ, -R19 ;  /* 0x000000ffff047224 */ /* 0x004fc800078e0a13 */
        /* <DEDUP_REMOVED lines=23> */
[----:B------:R-:W-:Y:S02]  /*15b0*/  ISETP.GE.AND P0, PT, R4, RZ, PT ;  /* 0x000000ff0400720c */ /* 0x000fe40003f06270 */
[----:B------:R-:W-:Y:S01]  /*15c0*/  ISETP.NE.AND P1, PT, R21, RZ, PT ;  /* 0x000000ff1500720c */ /* 0x000fe20003f25270 */
[----:B------:R-:W-:Y:S01]  /*15d0*/  @!P2 IMAD.MOV.U32 R6, RZ, RZ, R18 ;  /* 0x000000ffff06a224 */ /* 0x000fe200078e0012 */
[----:B------:R-:W-:Y:S02]  /*15e0*/  @!P2 IADD3 R7, PT, PT, R19, R7, RZ ;  /* 0x000000071307a210 */ /* 0x000fe40007ffe0ff */
[----:B------:R-:W-:Y:S02]  /*15f0*/  @P2 IADD3 R7, PT, PT, R17, R0, RZ ;  /* 0x0000000011072210 */ /* 0x000fe40007ffe0ff */
[----:B------:R-:W-:Y:S01]  /*1600*/  @P2 MOV R6, R16 ;  /* 0x0000001000062202 */ /* 0x000fe20000000f00 */
[----:B------:R-:W-:Y:S01]  /*1610*/  @!P2 IMAD R0, R233, R10, RZ ;  /* 0x0000000ae900a224 */ /* 0x000fe200078e02ff */
[----:B------:R-:W-:-:S02]  /*1620*/  @!P2 SHF.R.S32.HI R5, RZ, 0x1f, R10 ;  /* 0x0000001fff05a819 */ /* 0x000fc4000001140a */
[----:B------:R-:W-:Y:S01]  /*1630*/  @P3 IADD3 R8, PT, PT, R8, 0x1, RZ ;  /* 0x0000000108083810 */ /* 0x000fe20007ffe0ff */
[----:B------:R-:W-:-:S04]  /*1640*/  IMAD.WIDE.U32 R16, R230, R244, R6 ;  /* 0x000000f4e6107225 */ /* 0x000fc800078e0006 */
[----:B------:R-:W-:Y:S02]  /*1650*/  IMAD R4, R231, R244, RZ ;  /* 0x000000f4e7047224 */ /* 0x000fe400078e02ff */
[----:B------:R-:W-:Y:S02]  /*1660*/  @!P2 IMAD R0, R5, R232, R0 ;  /* 0x000000e80500a224 */ /* 0x000fe400078e0200 */
[----:B------:R-:W-:-:S04]  /*1670*/  @!P2 IMAD.WIDE.U32 R6, R232, R10, RZ ;  /* 0x0000000ae806a225 */ /* 0x000fc800078e00ff */
[----:B------:R-:W-:Y:S01]  /*1680*/  @!P0 IMAD.MOV R8, RZ, RZ, -R8 ;  /* 0x000000ffff088224 */ /* 0x000fe200078e0a08 */
[----:B------:R-:W-:Y:S02]  /*1690*/  @!P1 LOP3.LUT R8, RZ, R21, RZ, 0x33, !PT ;  /* 0x00000015ff089212 */ /* 0x000fe400078e33ff */
[----:B------:R-:W-:Y:S02]  /*16a0*/  IADD3 R17, PT, PT, R17, R4, RZ ;  /* 0x0000000411117210 */ /* 0x000fe40007ffe0ff */
[----:B------:R-:W-:Y:S01]  /*16b0*/  @!P2 IADD3 R19, PT, PT, R7, R0, RZ ;  /* 0x000000000713a210 */ /* 0x000fe20007ffe0ff */
[----:B------:R-:W-:Y:S01]  /*16c0*/  @!P2 IMAD R0, R15, R9, RZ ;  /* 0x000000090f00a224 */ /* 0x000fe200078e02ff */
[----:B------:R-:W-:Y:S01]  /*16d0*/  @!P2 SHF.R.S32.HI R5, RZ, 0x1f, R9 ;  /* 0x0000001fff05a819 */ /* 0x000fe20000011409 */
[----:B------:R-:W-:Y:S01]  /*16e0*/  @!P2 IMAD.MOV.U32 R18, RZ, RZ, R6 ;  /* 0x000000ffff12a224 */ /* 0x000fe200078e0006 */
[----:B------:R-:W-:Y:S01]  /*16f0*/  @P2 IADD3 R10, PT, PT, R10, R11, RZ ;  /* 0x0000000b0a0a2210 */ /* 0x000fe20007ffe0ff */
[----:B------:R-:W-:Y:S01]  /*1700*/  IMAD R7, R13, R8, RZ ;  /* 0x000000080d077224 */ /* 0x000fe200078e02ff */
[----:B------:R-:W-:Y:S01]  /*1710*/  SHF.R.S32.HI R4, RZ, 0x1f, R8 ;  /* 0x0000001fff047819 */ /* 0x000fe20000011408 */
[----:B------:R-:W-:-:S02]  /*1720*/  @!P2 IMAD R5, R14, R5, R0 ;  /* 0x000000050e05a224 */ /* 0x000fc400078e0200 */
        /* <DEDUP_REMOVED lines=13> */
.L_x_3953:
[----:B------:R-:W-:Y:S05]  /*1800*/  BSYNC.RECONVERGENT B0 ;  /* 0x0000000000007941 */ /* 0x000fea0003800200 */
.L_x_3951:
        /* <DEDUP_REMOVED lines=24> */
[----:B------:R-:W-:-:S05]  /*1990*/  @!P2 IMAD.IADD R12, R12, 0x1, -R13 ;  /* 0x000000010c0ca824 */ /* 0x000fca00078e0a0d */
[----:B------:R-:W-:Y:S02]  /*19a0*/  ISETP.GE.U32.AND P3, PT, R12, R13, PT ;  /* 0x0000000d0c00720c */ /* 0x000fe40003f66070 */
[----:B------:R-:W-:Y:S02]  /*19b0*/  ISETP.GE.AND P1, PT, R9, RZ, PT ;  /* 0x000000ff0900720c */ /* 0x000fe40003f26270 */
[----:B------:R-:W-:Y:S02]  /*19c0*/  @!P2 IADD3 R19, PT, PT, R19, 0x1, RZ ;  /* 0x000000011313a810 */ /* 0x000fe40007ffe0ff */
[----:B------:R-:W-:Y:S01]  /*19d0*/  ISETP.NE.AND P2, PT, R21, RZ, PT ;  /* 0x000000ff1500720c */ /* 0x000fe20003f45270 */
[----:B-----5:R-:W-:-:S06]  /*19e0*/  IMAD R13, R17, R232, RZ ;  /* 0x000000e8110d7224 */ /* 0x020fcc00078e02ff */
[----:B------:R-:W-:-:S04]  /*19f0*/  @P3 VIADD R19, R19, 0x1 ;  /* 0x0000000113133836 */ /* 0x000fc80000000000 */
[----:B------:R-:W-:Y:S01]  /*1a00*/  IMAD.MOV.U32 R9, RZ, RZ, R19 ;  /* 0x000000ffff097224 */ /* 0x000fe200078e0013 */
[----:B------:R-:W-:Y:S01]  /*1a10*/  SHF.L.U32 R12, R167, 0x3, RZ ;  /* 0x00000003a70c7819 */ /* 0x000fe200000006ff */
[C---:B------:R-:W-:Y:S02]  /*1a20*/  IMAD R13, R16.reuse, R233, R13 ;  /* 0x000000e9100d7224 */ /* 0x040fe400078e020d */
[----:B------:R-:W-:Y:S01]  /*1a30*/  @!P1 IMAD.MOV R9, RZ, RZ, -R9 ;  /* 0x000000ffff099224 */ /* 0x000fe200078e0a09 */
[----:B------:R-:W-:Y:S01]  /*1a40*/  @!P2 LOP3.LUT R9, RZ, R21, RZ, 0x33, !PT ;  /* 0x00000015ff09a212 */ /* 0x000fe200078e33ff */
[----:B------:R-:W-:Y:S01]  /*1a50*/  IMAD.WIDE.U32 R30, R16, R232, RZ ;  /* 0x000000e8101e7225 */ /* 0x000fe200078e00ff */
[----:B------:R-:W-:Y:S02]  /*1a60*/  LOP3.LUT R166, R12, 0x38, RZ, 0xc0, !PT ;  /* 0x000000380ca67812 */ /* 0x000fe400078ec0ff */
[----:B------:R-:W-:Y:S01]  /*1a70*/  SHF.R.S32.HI R17, RZ, 0x1f, R9 ;  /* 0x0000001fff117819 */ /* 0x000fe20000011409 */
[----:B------:R-:W-:-:S02]  /*1a80*/  IMAD.IADD R18, R31, 0x1, R13 ;  /* 0x000000011f127824 */ /* 0x000fc400078e020d */
[-C--:B------:R-:W-:Y:S01]  /*1a90*/  IMAD R13, R29, R9.reuse, RZ ;  /* 0x000000091d0d7224 */ /* 0x080fe200078e02ff */
[----:B------:R-:W-:Y:S01]  /*1aa0*/  LOP3.LUT R16, R12, 0x1c0, RZ, 0xc0, !PT ;  /* 0x000001c00c107812 */ /* 0x000fe200078ec0ff */
[----:B------:R-:W-:Y:S01]  /*1ab0*/  IMAD.WIDE.U32 R20, R28, R9, RZ ;  /* 0x000000091c147225 */ /* 0x000fe200078e00ff */
[----:B------:R-:W-:-:S03]  /*1ac0*/  IADD3 R8, P2, P1, R30, R8, R166 ;  /* 0x000000081e087210 */ /* 0x000fc6000795e0a6 */
[----:B------:R-:W-:Y:S01]  /*1ad0*/  IMAD R13, R17, R28, R13 ;  /* 0x0000001c110d7224 */ /* 0x000fe200078e020d */
[----:B------:R-:W-:Y:S02]  /*1ae0*/  LOP3.LUT R19, R16, 0x38, R167, 0xf8, !PT ;  /* 0x0000003810137812 */ /* 0x000fe400078ef8a7 */
[----:B------:R-:W-:Y:S02]  /*1af0*/  IADD3.X R5, PT, PT, R18, R5, RZ, P2, P1 ;  /* 0x0000000512057210 */ /* 0x000fe400017e24ff */
[----:B------:R-:W-:Y:S02]  /*1b00*/  IADD3 R16, P1, PT, R8, R20, RZ ;  /* 0x0000001408107210 */ /* 0x000fe40007f3e0ff */
[----:B------:R-:W-:Y:S01]  /*1b10*/  IADD3 R8, PT, PT, R21, R13, RZ ;  /* 0x0000000d15087210 */ /* 0x000fe20007ffe0ff */
[----:B------:R-:W1:Y:S01]  /*1b20*/  S2UR UR6, SR_CgaCtaId ;  /* 0x00000000000679c3 */ /* 0x000e620000008800 */
[----:B------:R-:W-:-:S03]  /*1b30*/  LOP3.LUT R19, R19, R166, RZ, 0x3c, !PT ;  /* 0x000000a613137212 */ /* 0x000fc600078e3cff */
[----:B------:R-:W-:Y:S01]  /*1b40*/  IMAD.X R17, R5, 0x1, R8, P1 ;  /* 0x0000000105117824 */ /* 0x000fe200008e0608 */
[----:B------:R-:W-:Y:S02]  /*1b50*/  IADD3 R8, P1, PT, R166, R4, RZ ;  /* 0x00000004a6087210 */ /* 0x000fe40007f3e0ff */
[----:B------:R-:W-:Y:S02]  /*1b60*/  LOP3.LUT R247, R19, 0x1e00, R12, 0xf8, !PT ;  /* 0x00001e0013f77812 */ /* 0x000fe400078ef80c */
[----:B------:R-:W-:Y:S02]  /*1b70*/  IADD3.X R9, PT, PT, RZ, R0, RZ, P1, !PT ;  /* 0x00000000ff097210 */ /* 0x000fe40000ffe4ff */
[----:B------:R-:W-:Y:S02]  /*1b80*/  SHF.R.U32.HI R12, RZ, 0x3, R167 ;  /* 0x00000003ff0c7819 */ /* 0x000fe400000116a7 */
[----:B------:R-:W-:Y:S01]  /*1b90*/  IADD3 R227, PT, PT, -R227, R66, RZ ;  /* 0x00000042e3e37210 */ /* 0x000fe20007ffe1ff */
[----:B------:R-:W-:-:S02]  /*1ba0*/  UMOV UR7, 0x400 ;  /* 0x0000040000077882 */ /* 0x000fc40000000000 */
[----:B------:R-:W-:Y:S02]  /*1bb0*/  IMAD R235, R233, R12, RZ ;  /* 0x0000000ce9eb7224 */ /* 0x000fe400078e02ff */
[----:B------:R-:W-:-:S04]  /*1bc0*/  IMAD.WIDE.U32 R16, R12, R232, R16 ;  /* 0x000000e80c107225 */ /* 0x000fc800078e0010 */
[----:B------:R-:W-:Y:S01]  /*1bd0*/  IMAD R229, R231, R12, RZ ;  /* 0x0000000ce7e57224 */ /* 0x000fe200078e02ff */
[----:B-1----:R-:W-:Y:S01]  /*1be0*/  ULEA UR6, UR6, UR7, 0x18 ;  /* 0x0000000706067291 */ /* 0x002fe2000f8ec0ff */
[----:B------:R-:W-:Y:S01]  /*1bf0*/  IMAD.WIDE.U32 R8, R12, R230, R8 ;  /* 0x000000e60c087225 */ /* 0x000fe200078e0008 */
[----:B------:R-:W-:-:S03]  /*1c00*/  MOV R13, RZ ;  /* 0x000000ff000d7202 */ /* 0x000fc60000000f00 */
[----:B------:R-:W-:Y:S01]  /*1c10*/  IMAD.IADD R235, R17, 0x1, R235 ;  /* 0x0000000111eb7824 */ /* 0x000fe200078e02eb */
[----:B------:R-:W-:Y:S01]  /*1c20*/  IADD3 R229, PT, PT, R9, R229, RZ ;  /* 0x000000e509e57210 */ /* 0x000fe20007ffe0ff */
[----:B------:R-:W-:Y:S01]  /*1c30*/  IMAD.U32 R222, RZ, RZ, UR6 ;  /* 0x00000006ffde7e24 */ /* 0x000fe2000f8e00ff */
[----:B------:R-:W-:Y:S03]  /*1c40*/  BSSY.RECONVERGENT B0, `(.L_x_3954) ;  /* 0x0000029000007945 */ /* 0x000fe60003800200 */
[----:B------:R-:W-:Y:S02]  /*1c50*/  IMAD R247, R247, 0x2, R222 ;  /* 0x00000002f7f77824 */ /* 0x000fe400078e02de */
[----:B--2---:R-:W-:-:S04]  /*1c60*/  @P0 IMAD.WIDE.U32 R18, R6, R246, RZ ;  /* 0x000000f606120225 */ /* 0x004fc800078e00ff */
[-C--:B---3--:R-:W-:Y:S02]  /*1c70*/  @!P0 IMAD R4, R27, R239.reuse, RZ ;  /* 0x000000ef1b048224 */ /* 0x088fe400078e02ff */
[----:B------:R-:W-:-:S04]  /*1c80*/  @!P0 IMAD.WIDE.U32 R26, R26, R239, RZ ;  /* 0x000000ef1a1a8225 */ /* 0x000fc800078e00ff */
[----:B------:R-:W-:Y:S01]  /*1c90*/  @!P0 IMAD.MOV.U32 R5, RZ, RZ, R26 ;  /* 0x000000ffff058224 */ /* 0x000fe200078e001a */
[----:B------:R-:W-:Y:S01]  /*1ca0*/  @!P0 IADD3 R0, PT, PT, R27, R4, RZ ;  /* 0x000000041b008210 */ /* 0x000fe20007ffe0ff */
[----:B------:R-:W-:Y:S02]  /*1cb0*/  @P0 IMAD R4, R7, R246, RZ ;  /* 0x000000f607040224 */ /* 0x000fe400078e02ff */
[----:B------:R-:W-:-:S03]  /*1cc0*/  @P0 IMAD.MOV.U32 R5, RZ, RZ, R18 ;  /* 0x000000ffff050224 */ /* 0x000fc600078e0012 */
[----:B------:R-:W-:Y:S02]  /*1cd0*/  @P0 IADD3 R0, PT, PT, R19, R4, RZ ;  /* 0x0000000413000210 */ /* 0x000fe40007ffe0ff */
[----:B------:R-:W-:-:S05]  /*1ce0*/  IADD3 R4, P1, PT, R166, R5, RZ ;  /* 0x00000005a6047210 */ /* 0x000fca0007f3e0ff */
[----:B------:R-:W-:Y:S01]  /*1cf0*/  IMAD.X R5, RZ, RZ, R0, P1 ;  /* 0x000000ffff057224 */ /* 0x000fe200008e0600 */
[----:B------:R-:W-:Y:S01]  /*1d00*/  ISETP.GE.AND P1, PT, R12, R227, PT ;  /* 0x000000e30c00720c */ /* 0x000fe20003f26270 */
[----:B----4-:R-:W-:Y:S01]  /*1d10*/  IMAD R21, R15, R240, RZ ;  /* 0x000000f00f157224 */ /* 0x010fe200078e02ff */
[----:B------:R-:W-:Y:S01]  /*1d20*/  LEA R236, P2, R16, R24, 0x1 ;  /* 0x0000001810ec7211 */ /* 0x000fe200078408ff */
[----:B------:R-:W-:Y:S01]  /*1d30*/  IMAD.WIDE.U32 R14, R14, R240, R4 ;  /* 0x000000f00e0e7225 */ /* 0x000fe200078e0004 */
[----:B------:R-:W-:Y:S02]  /*1d40*/  LEA R234, P3, R8, R22, 0x1 ;  /* 0x0000001608ea7211 */ /* 0x000fe400078608ff */
[----:B------:R-:W-:Y:S01]  /*1d50*/  LEA.HI.X R235, R16, R25, R235, 0x1, P2 ;  /* 0x0000001910eb7211 */ /* 0x000fe200010f0ceb */
[----:B------:R-:W-:Y:S01]  /*1d60*/  @!P0 IMAD.MOV.U32 R16, RZ, RZ, R6 ;  /* 0x000000ffff108224 */ /* 0x000fe200078e0006 */
[----:B------:R-:W-:Y:S01]  /*1d70*/  @!P0 MOV R17, R7 ;  /* 0x0000000700118202 */ /* 0x000fe20000000f00 */
[----:B------:R-:W-:Y:S01]  /*1d80*/  @P0 IMAD.MOV.U32 R17, RZ, RZ, R7 ;  /* 0x000000ffff110224 */ /* 0x000fe200078e0007 */
[----:B------:R-:W-:Y:S01]  /*1d90*/  LEA.HI.X R229, R8, R23, R229, 0x1, P3 ;  /* 0x0000001708e57211 */ /* 0x000fe200018f0ce5 */
[----:B------:R-:W-:Y:S01]  /*1da0*/  IMAD.WIDE.U32 R18, R241, 0x40, R12 ;  /* 0x00000040f1127825 */ /* 0x000fe200078e000c */
[----:B------:R-:W-:-:S02]  /*1db0*/  @P0 MOV R16, R6 ;  /* 0x0000000600100202 */ /* 0x000fc40000000f00 */
[----:B------:R-:W-:Y:S01]  /*1dc0*/  IADD3 R21, PT, PT, R15, R21, RZ ;  /* 0x000000150f157210 */ /* 0x000fe20007ffe0ff */
        /* <DEDUP_REMOVED lines=15> */
.L_x_3956:
[----:B------:R1:W-:Y:S02]  /*1ec0*/  STS.128 [R247], RZ ;  /* 0x000000fff7007388 */ /* 0x0003e40000000c00 */
.L_x_3955:
[----:B------:R-:W-:Y:S05]  /*1ed0*/  BSYNC.RECONVERGENT B0 ;  /* 0x0000000000007941 */ /* 0x000fea0003800200 */
.L_x_3954:
[C---:B------:R-:W-:Y:S01]  /*1ee0*/  VIADD R8, R12.reuse, 0x10 ;  /* 0x000000100c087836 */ /* 0x040fe20000000000 */
[----:B--2---:R-:W-:Y:S01]  /*1ef0*/  IADD3 R4, PT, PT, R12, 0x30, RZ ;  /* 0x000000300c047810 */ /* 0x004fe20007ffe0ff */
        /* <DEDUP_REMOVED lines=26> */
.L_x_3958:
[----:B------:R-:W-:Y:S05]  /*20a0*/  BSYNC.RECONVERGENT B0 ;  /* 0x0000000000007941 */ /* 0x000fea0003800200 */
.L_x_3957:
[----:B------:R-:W-:Y:S04]  /*20b0*/  BSSY.RECONVERGENT B0, `(.L_x_3959) ;  /* 0x0000013000007945 */ /* 0x000fe80003800200 */
[----:B------:R-:W-:Y:S05]  /*20c0*/  @P2 BRA `(.L_x_3960) ;  /* 0x0000000000442947 */ /* 0x000fea0003800000 */
        /* <DEDUP_REMOVED lines=17> */
.L_x_3960:
[----:B------:R-:W-:Y:S05]  /*21e0*/  BSYNC.RECONVERGENT B0 ;  /* 0x0000000000007941 */ /* 0x000fea0003800200 */
.L_x_3959:
        /* <DEDUP_REMOVED lines=18> */
.L_x_3962:
[----:B------:R-:W-:Y:S05]  /*2310*/  BSYNC.RECONVERGENT B0 ;  /* 0x0000000000007941 */ /* 0x000fea0003800200 */
.L_x_3961:
[----:B------:R-:W-:Y:S01]  /*2320*/  BSSY.RECONVERGENT B0, `(.L_x_3963) ;  /* 0x000000d000007945 */ /* 0x000fe20003800200 */
[C---:B------:R-:W-:Y:S02]  /*2330*/  SHF.L.U64.HI R5, R230.reuse, 0x4, R231 ;  /* 0x00000004e6057819 */ /* 0x040fe400000102e7 */
[----:B------:R-:W-:Y:S01]  /*2340*/  SHF.L.U32 R0, R230, 0x4, RZ ;  /* 0x00000004e6007819 */ /* 0x000fe200000006ff */
[----:B------:R-:W-:Y:S05]  /*2350*/  @P6 BRA `(.L_x_3964) ;  /* 0x0000000000246947 */ /* 0x000fea0003800000 */
[----:B------:R-:W-:-:S13]  /*2360*/  ISETP.GE.AND P0, PT, R166, R245, PT ;  /* 0x000000f5a600720c */ /* 0x000fda0003f06270 */
[----:B------:R-:W-:Y:S05]  /*2370*/  @P0 BRA `(.L_x_3965) ;  /* 0x0000000000180947 */ /* 0x000fea0003800000 */
[----:B------:R-:W-:-:S05]  /*2380*/  MOV R228, R234 ;  /* 0x000000ea00e47202 */ /* 0x000fca0000000f00 */
[----:B------:R-:W-:Y:S01]  /*2390*/  @!PT LDS RZ, [RZ] ;  /* 0x00000000fffff984 */ /* 0x000fe20000000800 */
[----:B------:R-:W-:Y:S01]  /*23a0*/  @!PT LDS RZ, [RZ] ;  /* 0x00000000fffff984 */ /* 0x000fe20000000800 */
[----:B------:R-:W-:Y:S01]  /*23b0*/  @!PT LDS RZ, [RZ] ;  /* 0x00000000fffff984 */ /* 0x000fe20000000800 */
[----:B------:R1:W-:Y:S01]  /*23c0*/  LDGSTS.E.BYPASS.LTC128B.128 [R247+0x2000], desc[UR4][R228.64] ;  /* 0x02000000e4f77fae */ /* 0x0003e2000b981a04 */
[----:B------:R-:W-:Y:S05]  /*23d0*/  BRA `(.L_x_3964) ;  /* 0x0000000000047947 */ /* 0x000fea0003800000 */
.L_x_3965:
[----:B------:R1:W-:Y:S02]  /*23e0*/  STS.128 [R247+0x2000], RZ ;  /* 0x002000fff7007388 */ /* 0x0003e40000000c00 */
.L_x_3964:
[----:B------:R-:W-:Y:S05]  /*23f0*/  BSYNC.RECONVERGENT B0 ;  /* 0x0000000000007941 */ /* 0x000fea0003800200 */
.L_x_3963:
[----:B------:R-:W-:Y:S01]  /*2400*/  ISETP.GE.AND P3, PT, R8, R7, PT ;  /* 0x000000070800720c */ /* 0x000fe20003f66270 */
[----:B------:R-:W-:Y:S01]  /*2410*/  VIADD R34, R12, 0x40 ;  /* 0x000000400c227836 */ /* 0x000fe20000000000 */
[----:B-1----:R-:W-:Y:S01]  /*2420*/  LEA R10, P0, R0, R234, 0x1 ;  /* 0x000000ea000a7211 */ /* 0x002fe200078008ff */
        /* <DEDUP_REMOVED lines=18> */
.L_x_3967:
[----:B------:R-:W-:Y:S05]  /*2550*/  BSYNC.RECONVERGENT B0 ;  /* 0x0000000000007941 */ /* 0x000fea0003800200 */
.L_x_3966:
        /* <DEDUP_REMOVED lines=13> */
.L_x_3969:
[----:B------:R-:W-:Y:S05]  /*2630*/  BSYNC.RECONVERGENT B0 ;  /* 0x0000000000007941 */ /* 0x000fea0003800200 */
.L_x_3968:
[----:B------:R-:W-:Y:S01]  /*2640*/  BSSY.RECONVERGENT B0, `(.L_x_3970) ;  /* 0x000000d000007945 */ /* 0x000fe20003800200 */
[----:B------:R-:W-:Y:S02]  /*2650*/  ISETP.GE.AND P2, PT, R26, R7, PT ;  /* 0x000000071a00720c */ /* 0x000fe40003f46270 */
[----:B---3--:R-:W-:Y:S01]  /*2660*/  IADD3 R24, PT, PT, R12, 0x90, RZ ;  /* 0x000000900c187810 */ /* 0x008fe20007ffe0ff */
        /* <DEDUP_REMOVED lines=10> */
.L_x_3971:
[----:B------:R-:W-:Y:S05]  /*2710*/  BSYNC.RECONVERGENT B0 ;  /* 0x0000000000007941 */ /* 0x000fea0003800200 */
.L_x_3970:
        /* <DEDUP_REMOVED lines=16> */
.L_x_3973:
[----:B------:R-:W-:Y:S05]  /*2820*/  BSYNC.RECONVERGENT B0 ;  /* 0x0000000000007941 */ /* 0x000fea0003800200 */
.L_x_3972:
        /* <DEDUP_REMOVED lines=13> */
.L_x_3975:
[----:B------:R-:W-:Y:S05]  /*2900*/  BSYNC.RECONVERGENT B0 ;  /* 0x0000000000007941 */ /* 0x000fea0003800200 */
.L_x_3974:
        /* <DEDUP_REMOVED lines=16> */
.L_x_3977:
[----:B------:R-:W-:Y:S05]  /*2a10*/  BSYNC.RECONVERGENT B0 ;  /* 0x0000000000007941 */ /* 0x000fea0003800200 */
.L_x_3976:
        /* <DEDUP_REMOVED lines=16> */
.L_x_3979:
[----:B------:R-:W-:Y:S05]  /*2b20*/  BSYNC.RECONVERGENT B0 ;  /* 0x0000000000007941 */ /* 0x000fea0003800200 */
.L_x_3978:
[----:B------:R-:W-:Y:S01]  /*2b30*/  BSSY.RECONVERGENT B0, `(.L_x_3980) ;  /* 0x0000010000007945 */ /* 0x000fe20003800200 */
[----:B------:R-:W-:Y:S02]  /*2b40*/  ISETP.GE.AND P3, PT, R16, R7, PT ;  /* 0x000000071000720c */ /* 0x000fe40003f66270 */
[----:B-1----:R-:W-:Y:S01]  /*2b50*/  IADD3 R14, PT, PT, R12, 0xe0, RZ ;  /* 0x000000e00c0e7810 */ /* 0x002fe20007ffe0ff */
        /* <DEDUP_REMOVED lines=13> */
.L_x_3981:
[----:B------:R-:W-:Y:S05]  /*2c30*/  BSYNC.RECONVERGENT B0 ;  /* 0x0000000000007941 */ /* 0x000fea0003800200 */
.L_x_3980:
        /* <DEDUP_REMOVED lines=13> */
.L_x_3983:
[----:B------:R-:W-:Y:S05]  /*2d10*/  BSYNC.RECONVERGENT B0 ;  /* 0x0000000000007941 */ /* 0x000fea0003800200 */
.L_x_3982:
        /* <DEDUP_REMOVED lines=15> */
.L_x_3985:
[----:B------:R-:W-:Y:S05]  /*2e10*/  BSYNC.RECONVERGENT B0 ;  /* 0x0000000000007941 */ /* 0x000fea0003800200 */
.L_x_3984:
        /* <DEDUP_REMOVED lines=14> */
.L_x_3987:
[----:B------:R-:W-:Y:S05]  /*2f00*/  BSYNC.RECONVERGENT B0 ;  /* 0x0000000000007941 */ /* 0x000fea0003800200 */
.L_x_3986:
        /* <DEDUP_REMOVED lines=14> */
.L_x_3989:
[----:B------:R-:W-:Y:S05]  /*2ff0*/  BSYNC.RECONVERGENT B0 ;  /* 0x0000000000007941 */ /* 0x000fea0003800200 */
.L_x_3988:
        /* <DEDUP_REMOVED lines=14> */
.L_x_3991:
[----:B------:R-:W-:Y:S05]  /*30e0*/  BSYNC.RECONVERGENT B0 ;  /* 0x0000000000007941 */ /* 0x000fea0003800200 */
.L_x_3990:
        /* <DEDUP_REMOVED lines=14> */
.L_x_3993:
[----:B------:R-:W-:Y:S05]  /*31d0*/  BSYNC.RECONVERGENT B0 ;  /* 0x0000000000007941 */ /* 0x000fea0003800200 */
.L_x_3992:
        /* <DEDUP_REMOVED lines=12> */
.L_x_3995:
[----:B------:R-:W-:Y:S05]  /*32a0*/  BSYNC.RECONVERGENT B0 ;  /* 0x0000000000007941 */ /* 0x000fea0003800200 */
.L_x_3994:
[----:B------:R-:W2:Y:S04]  /*32b0*/  LD.E.64 R40, desc[UR4][R2.64+0x1c0] ;  /* 0x0001c00402287980 */ /* 0x000ea8000c101b00 */
[----:B-1----:R-:W3:Y:S01]  /*32c0*/  LD.E.64 R36, desc[UR4][R2.64+0x1b8] ;  /* 0x0001b80402247980 */ /* 0x002ee2000c101b00 */
        /* <DEDUP_REMOVED lines=10> */
[----:B----4-:R1:W2:Y:S01]  /*3370*/  MUFU.RCP R0, R9 ;  /* 0x0000000900007308 */ /* 0x0102a20000001000 */
        /* <DEDUP_REMOVED lines=16> */
.L_x_3998:
[----:B------:R4:W-:Y:S01]  /*3480*/  STS.128 [R247+0xa000], RZ ;  /* 0x00a000fff7007388 */ /* 0x0009e20000000c00 */
[----:B------:R-:W-:Y:S05]  /*3490*/  BRA `(.L_x_3999) ;  /* 0x0000000000047947 */ /* 0x000fea0003800000 */
.L_x_3997:
[----:B------:R2:W-:Y:S02]  /*34a0*/  STS.128 [R247+0xa000], RZ ;  /* 0x00a000fff7007388 */ /* 0x0005e40000000c00 */
.L_x_3999:
[----:B------:R-:W-:Y:S05]  /*34b0*/  BSYNC.RECONVERGENT B0 ;  /* 0x0000000000007941 */ /* 0x000fea0003800200 */
.L_x_3996:
[-C--:B------:R-:W-:Y:S01]  /*34c0*/  ISETP.GE.AND P1, PT, R8, R7.reuse, PT ;  /* 0x000000070800720c */ /* 0x080fe20003f26270 */
[----:B------:R-:W-:Y:S01]  /*34d0*/  BSSY.RECONVERGENT B0, `(.L_x_4000) ;  /* 0x0000012000007945 */ /* 0x000fe20003800200 */
[-C--:B------:R-:W-:Y:S02]  /*34e0*/  ISETP.GE.AND P6, PT, R4, R7.reuse, PT ;  /* 0x000000070400720c */ /* 0x080fe40003fc6270 */
[C---:B------:R-:W-:Y:S02]  /*34f0*/  LEA R4, P2, R5.reuse, R236, 0x1 ;  /* 0x000000ec05047211 */ /* 0x040fe400078408ff */
        /* <DEDUP_REMOVED lines=15> */
.L_x_4001:
[----:B------:R-:W-:Y:S05]  /*35f0*/  BSYNC.RECONVERGENT B0 ;  /* 0x0000000000007941 */ /* 0x000fea0003800200 */
.L_x_4000:
        /* <DEDUP_REMOVED lines=8> */
[----:B-1----:R-:W-:-:S05]  /*3680*/  LEA.HI.X R9, R232, R5, R233, 0x5, P0 ;  /* 0x00000005e8097211 */ /* 0x002fca00000f2ce9 */
[----:B------:R-:W-:Y:S01]  /*3690*/  @!PT LDS RZ, [RZ] ;  /* 0x00000000fffff984 */ /* 0x000fe20000000800 */
[----:B------:R-:W-:Y:S01]  /*36a0*/  @!PT LDS RZ, [RZ] ;  /* 0x00000000fffff984 */ /* 0x000fe20000000800 */
[----:B------:R-:W-:Y:S01]  /*36b0*/  @!PT LDS RZ, [RZ] ;  /* 0x00000000fffff984 */ /* 0x000fe20000000800 */
[----:B------:R1:W-:Y:S04]  /*36c0*/  LDGSTS.E.BYPASS.LTC128B.128 [R247+0xb000], desc[UR4][R8.64] ;  /* 0x0b00000008f77fae */ /* 0x0003e8000b981a04 */
.L_x_4003:
[----:B------:R-:W-:Y:S05]  /*36d0*/  BSYNC.RECONVERGENT B0 ;  /* 0x0000000000007941 */ /* 0x000fea0003800200 */
.L_x_4002:
        /* <DEDUP_REMOVED lines=13> */
.L_x_4005:
[----:B------:R-:W-:Y:S05]  /*37b0*/  BSYNC.RECONVERGENT B0 ;  /* 0x0000000000007941 */ /* 0x000fea0003800200 */
.L_x_4004:
        /* <DEDUP_REMOVED lines=16> */
.L_x_4007:
[----:B------:R-:W-:Y:S05]  /*38c0*/  BSYNC.RECONVERGENT B0 ;  /* 0x0000000000007941 */ /* 0x000fea0003800200 */
.L_x_4006:
        /* <DEDUP_REMOVED lines=13> */
.L_x_4009:
[----:B------:R-:W-:Y:S05]  /*39a0*/  BSYNC.RECONVERGENT B0 ;  /* 0x0000000000007941 */ /* 0x000fea0003800200 */
.L_x_4008:
        /* <DEDUP_REMOVED lines=16> */
.L_x_4011:
[----:B------:R-:W-:Y:S05]  /*3ab0*/  BSYNC.RECONVERGENT B0 ;  /* 0x0000000000007941 */ /* 0x000fea0003800200 */
.L_x_4010:
        /* <DEDUP_REMOVED lines=16> */
.L_x_4013:
[----:B------:R-:W-:Y:S05]  /*3bc0*/  BSYNC.RECONVERGENT B0 ;  /* 0x0000000000007941 */ /* 0x000fea0003800200 */
.L_x_4012:
        /* <DEDUP_REMOVED lines=16> */
.L_x_4015:
[----:B------:R-:W-:Y:S05]  /*3cd0*/  BSYNC.RECONVERGENT B0 ;  /* 0x0000000000007941 */ /* 0x000fea0003800200 */
.L_x_4014:
        /* <DEDUP_REMOVED lines=13> */
.L_x_4017:
[----:B------:R-:W-:Y:S05]  /*3db0*/  BSYNC.RECONVERGENT B0 ;  /* 0x0000000000007941 */ /* 0x000fea0003800200 */
.L_x_4016:
        /* <DEDUP_REMOVED lines=15> */
.L_x_4019:
[----:B------:R-:W-:Y:S05]  /*3eb0*/  BSYNC.RECONVERGENT B0 ;  /* 0x0000000000007941 */ /* 0x000fea0003800200 */
.L_x_4018:
        /* <DEDUP_REMOVED lines=15> */
.L_x_4021:
[----:B------:R-:W-:Y:S05]  /*3fb0*/  BSYNC.RECONVERGENT B0 ;  /* 0x0000000000007941 */ /* 0x000fea0003800200 */
.L_x_4020:
        /* <DEDUP_REMOVED lines=15> */
.L_x_4023:
[----:B------:R-:W-:Y:S05]  /*40b0*/  BSYNC.RECONVERGENT B0 ;  /* 0x0000000000007941 */ /* 0x000fea0003800200 */
.L_x_4022:
        /* <DEDUP_REMOVED lines=15> */
.L_x_4025:
[----:B------:R-:W-:Y:S05]  /*41b0*/  BSYNC.RECONVERGENT B0 ;  /* 0x0000000000007941 */ /* 0x000fea0003800200 */
.L_x_4024:
        /* <DEDUP_REMOVED lines=15> */
.L_x_4027:
[----:B------:R-:W-:Y:S05]  /*42b0*/  BSYNC.RECONVERGENT B0 ;  /* 0x0000000000007941 */ /* 0x000fea0003800200 */
.L_x_4026:
        /* <DEDUP_REMOVED lines=15> */
.L_x_4029:
[----:B------:R-:W-:Y:S05]  /*43b0*/  BSYNC.RECONVERGENT B0 ;  /* 0x0000000000007941 */ /* 0x000fea0003800200 */
.L_x_4028:
[----:B------:R-:W5:Y:S01]  /*43c0*/  LD.E R65, desc[UR4][R2.64+0x18c] ;  /* 0x00018c0402417980 */ /* 0x000f62000c101900 */
[----:B------:R-:W-:Y:S01]  /*43d0*/  SHF.R.U32.HI R220, RZ, 0x1, R167 ;  /* 0x00000001ffdc7819 */ /* 0x000fe200000116a7 */
[----:B------:R-:W-:Y:S01]  /*43e0*/  BSSY.RECONVERGENT B1, `(.L_x_4030) ;  /* 0x00002d4000017945 */ /* 0x000fe20003800200 */
[C---:B------:R-:W-:Y:S01]  /*43f0*/  SHF.L.U32 R72, R167.reuse, 0x6, RZ ;  /* 0x00000006a7487819 */ /* 0x040fe200000006ff */
[----:B------:R-:W0:Y:S01]  /*4400*/  LDGDEPBAR ;  /* 0x00000000000079af */ /* 0x000e220000000000 */
[----:B------:R-:W-:Y:S02]  /*4410*/  SHF.L.U32 R221, R167, 0x5, RZ ;  /* 0x00000005a7dd7819 */ /* 0x000fe400000006ff */
[----:B------:R-:W-:Y:S02]  /*4420*/  LOP3.LUT R11, R220, 0x8, RZ, 0xc0, !PT ;  /* 0x00000008dc0b7812 */ /* 0x000fe400078ec0ff */
[----:B-1----:R-:W-:Y:S02]  /*4430*/  LOP3.LUT R4, R72, 0x1c0, RZ, 0xc0, !PT ;  /* 0x000001c048047812 */ /* 0x002fe400078ec0ff */
        /* <DEDUP_REMOVED lines=11> */
[----:B------:R-:W-:Y:S01]  /*44f0*/  R2P PR, R167, 0x6 ;  /* 0x00000006a7007804 */ /* 0x000fe20000000000 */
[----:B------:R1:W-:Y:S01]  /*4500*/  LDSM.16.M88.4 R52, [R56] ;  /* 0x000000003834783b */ /* 0x0003e20000000200 */
[----:B------:R-:W-:-:S02]  /*4510*/  MOV R67, 0x20 ;  /* 0x0000002000437802 */ /* 0x000fc40000000f00 */
[----:B------:R-:W-:Y:S01]  /*4520*/  MOV R5, 0x40 ;  /* 0x0000004000057802 */ /* 0x000fe20000000f00 */
[----:B------:R-:W2:Y:S01]  /*4530*/  LDSM.16.M88.4 R16, [R78+0x2000] ;  /* 0x002000004e10783b */ /* 0x000ea20000000200 */
[----:B------:R-:W-:Y:S02]  /*4540*/  SEL R67, R67, 0xffffffe0, !P1 ;  /* 0xffffffe043437807 */ /* 0x000fe40004800000 */
[----:B------:R-:W-:Y:S01]  /*4550*/  SEL R5, R5, 0xffffffc0, !P2 ;  /* 0xffffffc005057807 */ /* 0x000fe20005000000 */
[----:B------:R-:W3:Y:S01]  /*4560*/  LDSM.16.M88.4 R20, [R78+0x2800] ;  /* 0x002800004e14783b */ /* 0x000ee20000000200 */
[-C--:B------:R-:W-:Y:S02]  /*4570*/  IADD3 R48, PT, PT, R56, R67.reuse, RZ ;  /* 0x0000004338307210 */ /* 0x080fe40007ffe0ff */
[C---:B------:R-:W-:Y:S02]  /*4580*/  IADD3 R76, PT, PT, R78.reuse, R67, RZ ;  /* 0x000000434e4c7210 */ /* 0x040fe40007ffe0ff */
[----:B------:R-:W-:-:S02]  /*4590*/  IADD3 R74, PT, PT, R78, R5, RZ ;  /* 0x000000054e4a7210 */ /* 0x000fc40007ffe0ff */
[----:B------:R-:W-:Y:S01]  /*45a0*/  LDSM.16.M88.4 R48, [R48] ;  /* 0x000000003030783b */ /* 0x000fe20000000200 */
[----:B------:R-:W-:Y:S02]  /*45b0*/  ISETP.NE.AND P6, PT, R38, 0x1, PT ;  /* 0x000000012600780c */ /* 0x000fe40003fc5270 */
[----:B------:R-:W-:Y:S01]  /*45c0*/  IADD3 R39, PT, PT, R67, R74, RZ ;  /* 0x0000004a43277210 */ /* 0x000fe20007ffe0ff */
[----:B------:R-:W4:Y:S01]  /*45d0*/  LDSM.16.M88.4 R28, [R76+0x2000] ;  /* 0x002000004c1c783b */ /* 0x000f220000000200 */
[----:B-1----:R-:W-:-:S03]  /*45e0*/  IADD3 R56, PT, PT, R56, R5, RZ ;  /* 0x0000000538387210 */ /* 0x002fc60007ffe0ff */
[----:B------:R-:W-:Y:S01]  /*45f0*/  LDSM.16.M88.4 R40, [R74+0x2000] ;  /* 0x002000004a28783b */ /* 0x000fe20000000200 */
[----:B------:R-:W-:-:S03]  /*4600*/  IADD3 R12, PT, PT, R67, R56, RZ ;  /* 0x00000038430c7210 */ /* 0x000fc60007ffe0ff */
[----:B------:R-:W1:Y:S04]  /*4610*/  LDSM.16.M88.4 R32, [R56] ;  /* 0x000000003820783b */ /* 0x000e680000000200 */
[----:B------:R-:W-:Y:S04]  /*4620*/  LDSM.16.M88.4 R44, [R39+0x2000] ;  /* 0x00200000272c783b */ /* 0x000fe80000000200 */
[----:B------:R-:W-:Y:S04]  /*4630*/  LDSM.16.M88.4 R12, [R12] ;  /* 0x000000000c0c783b */ /* 0x000fe80000000200 */
[----:B------:R-:W1:Y:S01]  /*4640*/  LDSM.16.M88.4 R8, [R76+0x2800] ;  /* 0x002800004c08783b */ /* 0x000e620000000200 */
[C---:B--2---:R-:W-:Y:S03]  /*4650*/  HMMA.16816.F32.BF16 R24, R52.reuse, R16, RZ ;  /* 0x000000103418723c */ /* 0x044fe600000418ff */
[----:B------:R-:W2:Y:S04]  /*4660*/  LDSM.16.M88.4 R56, [R78+0x3000] ;  /* 0x003000004e38783b */ /* 0x000ea80000000200 */
[----:B------:R-:W2:Y:S01]  /*4670*/  LDSM.16.M88.4 R68, [R74+0x2800] ;  /* 0x002800004a44783b */ /* 0x000ea20000000200 */
[C---:B------:R-:W-:Y:S03]  /*4680*/  HMMA.16816.F32.BF16 R16, R52.reuse, R18, RZ ;  /* 0x000000123410723c */ /* 0x040fe600000418ff */
[----:B------:R-:W-:Y:S05]  /*4690*/  LDSM.16.M88.4 R60, [R74+0x3000] ;  /* 0x003000004a3c783b */ /* 0x000fea0000000200 */
[----:B---3--:R-:W-:Y:S08]  /*46a0*/  HMMA.16816.F32.BF16 R4, R52, R20, RZ ;  /* 0x000000143404723c */ /* 0x008ff000000418ff */
[C---:B----4-:R-:W-:Y:S08]  /*46b0*/  HMMA.16816.F32.BF16 R24, R48.reuse, R28, R24 ;  /* 0x0000001c3018723c */ /* 0x050ff00000041818 */
[----:B------:R-:W-:Y:S01]  /*46c0*/  HMMA.16816.F32.BF16 R16, R48, R30, R16 ;  /* 0x0000001e3010723c */ /* 0x000fe20000041810 */
[----:B------:R-:W3:Y:S07]  /*46d0*/  LDSM.16.M88.4 R28, [R76+0x3000] ;  /* 0x003000004c1c783b */ /* 0x000eee0000000200 */
[----:B------:R-:W-:Y:S08]  /*46e0*/  HMMA.16816.F32.BF16 R20, R52, R22, RZ ;  /* 0x000000163414723c */ /* 0x000ff000000418ff */
[----:B-1----:R-:W-:Y:S08]  /*46f0*/  HMMA.16816.F32.BF16 R24, R32, R40, R24 ;  /* 0x000000282018723c */ /* 0x002ff00000041818 */
[----:B------:R-:W-:Y:S08]  /*4700*/  HMMA.16816.F32.BF16 R4, R48, R8, R4 ;  /* 0x000000083004723c */ /* 0x000ff00000041804 */
[----:B------:R-:W-:Y:S01]  /*4710*/  HMMA.16816.F32.BF16 R16, R32, R42, R16 ;  /* 0x0000002a2010723c */ /* 0x000fe20000041810 */
[----:B------:R-:W1:Y:S07]  /*4720*/  LDSM.16.M88.4 R40, [R39+0x2800] ;  /* 0x002800002728783b */ /* 0x000e6e0000000200 */
[----:B------:R-:W-:Y:S08]  /*4730*/  HMMA.16816.F32.BF16 R24, R12, R44, R24 ;  /* 0x0000002c0c18723c */ /* 0x000ff00000041818 */
[----:B------:R-:W-:Y:S08]  /*4740*/  HMMA.16816.F32.BF16 R20, R48, R10, R20 ;  /* 0x0000000a3014723c */ /* 0x000ff00000041814 */
[----:B--2---:R-:W-:Y:S08]  /*4750*/  HMMA.16816.F32.BF16 R8, R52, R56, RZ ;  /* 0x000000383408723c */ /* 0x004ff000000418ff */
[----:B------:R-:W-:Y:S08]  /*4760*/  HMMA.16816.F32.BF16 R4, R32, R68, R4 ;  /* 0x000000442004723c */ /* 0x000ff00000041804 */
[----:B------:R-:W-:Y:S01]  /*4770*/  HMMA.16816.F32.BF16 R16, R12, R46, R16 ;  /* 0x0000002e0c10723c */ /* 0x000fe20000041810 */
[----:B------:R-:W2:Y:S07]  /*4780*/  LDSM.16.M88.4 R44, [R78+0x3800] ;  /* 0x003800004e2c783b */ /* 0x000eae0000000200 */
[----:B---3--:R-:W-:Y:S08]  /*4790*/  HMMA.16816.F32.BF16 R8, R48, R28, R8 ;  /* 0x0000001c3008723c */ /* 0x008ff00000041808 */
[----:B------:R-:W-:Y:S01]  /*47a0*/  HMMA.16816.F32.BF16 R20, R32, R70, R20 ;  /* 0x000000462014723c */ /* 0x000fe20000041814 */
[----:B------:R-:W-:Y:S07]  /*47b0*/  LDSM.16.M88.4 R68, [R74+0x3800] ;  /* 0x003800004a44783b */ /* 0x000fee0000000200 */
[----:B-1----:R-:W-:Y:S08]  /*47c0*/  HMMA.16816.F32.BF16 R4, R12, R40, R4 ;  /* 0x000000280c04723c */ /* 0x002ff00000041804 */
[----:B------:R-:W-:Y:S08]  /*47d0*/  HMMA.16816.F32.BF16 R8, R32, R60, R8 ;  /* 0x0000003c2008723c */ /* 0x000ff00000041808 */
[----:B------:R-:W-:Y:S01]  /*47e0*/  HMMA.16816.F32.BF16 R20, R12, R42, R20 ;  /* 0x0000002a0c14723c */ /* 0x000fe20000041814 */
[----:B------:R-:W1:Y:S01]  /*47f0*/  LDSM.16.M88.4 R40, [R78+0x4000] ;  /* 0x004000004e28783b */ /* 0x000e620000000200 */
[-C--:B-----5:R-:W-:Y:S01]  /*4800*/  FMUL.FTZ R24, R24, R65.reuse ;  /* 0x0000004118187220 */ /* 0x0a0fe20000410000 */
[-C--:B------:R-:W-:Y:S01]  /*4810*/  FMUL.FTZ R149, R25, R65.reuse ;  /* 0x0000004119957220 */ /* 0x080fe20000410000 */
[-C--:B------:R-:W-:Y:S01]  /*4820*/  FMUL.FTZ R37, R26, R65.reuse ;  /* 0x000000411a257220 */ /* 0x080fe20000410000 */
[-C--:B------:R-:W-:Y:S01]  /*4830*/  FMUL.FTZ R147, R27, R65.reuse ;  /* 0x000000411b937220 */ /* 0x080fe20000410000 */
[----:B------:R3:W4:Y:S01]  /*4840*/  MUFU.TANH R151, R24 ;  /* 0x0000001800977308 */ /* 0x0007220000002400 */
[-C--:B------:R-:W-:Y:S01]  /*4850*/  FMUL.FTZ R16, R16, R65.reuse ;  /* 0x0000004110107220 */ /* 0x080fe20000410000 */
[-C--:B------:R-:W-:Y:S01]  /*4860*/  FMUL.FTZ R4, R4, R65.reuse ;  /* 0x0000004104047220 */ /* 0x080fe20000410000 */
[-C--:B------:R-:W-:Y:S01]  /*4870*/  FMUL.FTZ R145, R17, R65.reuse ;  /* 0x0000004111917220 */ /* 0x080fe20000410000 */
[-C--:B------:R-:W-:Y:S01]  /*4880*/  FMUL.FTZ R143, R18, R65.reuse ;  /* 0x00000041128f7220 */ /* 0x080fe20000410000 */
[-C--:B------:R-:W-:Y:S01]  /*4890*/  FMUL.FTZ R141, R19, R65.reuse ;  /* 0x00000041138d7220 */ /* 0x080fe20000410000 */
[-C--:B------:R-:W-:Y:S01]  /*48a0*/  FMUL.FTZ R137, R5, R65.reuse ;  /* 0x0000004105897220 */ /* 0x080fe20000410000 */
[-C--:B------:R-:W-:Y:S01]  /*48b0*/  FMUL.FTZ R135, R6, R65.reuse ;  /* 0x0000004106877220 */ /* 0x080fe20000410000 */
[----:B------:R2:W1:Y:S01]  /*48c0*/  MUFU.TANH R73, R16 ;  /* 0x0000001000497308 */ /* 0x0004620000002400 */
[----:B------:R-:W-:-:S04]  /*48d0*/  FMUL.FTZ R133, R7, R65 ;  /* 0x0000004107857220 */ /* 0x000fc80000410000 */
[-C--:B------:R-:W-:Y:S01]  /*48e0*/  FMUL.FTZ R20, R20, R65.reuse ;  /* 0x0000004114147220 */ /* 0x080fe20000410000 */
[-C--:B------:R-:W-:Y:S01]  /*48f0*/  FMUL.FTZ R129, R21, R65.reuse ;  /* 0x0000004115817220 */ /* 0x080fe20000410000 */
[-C--:B------:R-:W-:Y:S01]  /*4900*/  FMUL.FTZ R127, R22, R65.reuse ;  /* 0x00000041167f7220 */ /* 0x080fe20000410000 */
[-C--:B------:R-:W-:Y:S01]  /*4910*/  FMUL.FTZ R125, R23, R65.reuse ;  /* 0x00000041177d7220 */ /* 0x080fe20000410000 */
[----:B------:R5:W1:Y:S01]  /*4920*/  MUFU.TANH R139, R4 ;  /* 0x00000004008b7308 */ /* 0x000a620000002400 */
[C---:B---3--:R-:W-:Y:S01]  /*4930*/  HMMA.16816.F32.BF16 R24, R52.reuse, R58, RZ ;  /* 0x0000003a3418723c */ /* 0x048fe200000418ff */
[----:B------:R-:W3:Y:S06]  /*4940*/  LDSM.16.M88.4 R56, [R76+0x3800] ;  /* 0x003800004c38783b */ /* 0x000eec0000000200 */
[----:B------:R1:W1:Y:S01]  /*4950*/  MUFU.TANH R131, R20 ;  /* 0x0000001400837308 */ /* 0x0002620000002400 */
[C---:B--2---:R-:W-:Y:S07]  /*4960*/  HMMA.16816.F32.BF16 R16, R52.reuse, R44, RZ ;  /* 0x0000002c3410723c */ /* 0x044fee00000418ff */
[----:B------:R-:W2:Y:S01]  /*4970*/  MUFU.TANH R149, R149 ;  /* 0x0000009500957308 */ /* 0x000ea20000002400 */
[----:B-----5:R-:W-:Y:S01]  /*4980*/  HMMA.16816.F32.BF16 R4, R52, R46, RZ ;  /* 0x0000002e3404723c */ /* 0x020fe200000418ff */
[----:B------:R-:W-:Y:S06]  /*4990*/  LDSM.16.M88.4 R44, [R76+0x4000] ;  /* 0x004000004c2c783b */ /* 0x000fec0000000200 */
[----:B------:R-:W2:Y:S01]  /*49a0*/  MUFU.TANH R37, R37 ;  /* 0x0000002500257308 */ /* 0x000ea20000002400 */
[----:B------:R-:W-:Y:S01]  /*49b0*/  HMMA.16816.F32.BF16 R24, R48, R30, R24 ;  /* 0x0000001e3018723c */ /* 0x000fe20000041818 */
[----:B------:R-:W5:Y:S06]  /*49c0*/  LDSM.16.M88.4 R28, [R39+0x3000] ;  /* 0x00300000271c783b */ /* 0x000f6c0000000200 */
[----:B------:R-:W2:Y:S01]  /*49d0*/  MUFU.TANH R147, R147 ;  /* 0x0000009300937308 */ /* 0x000ea20000002400 */
[----:B-1----:R-:W-:Y:S07]  /*49e0*/  HMMA.16816.F32.BF16 R20, R52, R40, RZ ;  /* 0x000000283414723c */ /* 0x002fee00000418ff */
[----:B------:R-:W1:Y:S01]  /*49f0*/  MUFU.TANH R145, R145 ;  /* 0x0000009100917308 */ /* 0x000e620000002400 */
[C---:B---3--:R-:W-:Y:S07]  /*4a00*/  HMMA.16816.F32.BF16 R16, R48.reuse, R56, R16 ;  /* 0x000000383010723c */ /* 0x048fee0000041810 */
[----:B------:R-:W3:Y:S01]  /*4a10*/  MUFU.TANH R143, R143 ;  /* 0x0000008f008f7308 */ /* 0x000ee20000002400 */
[----:B------:R-:W-:Y:S01]  /*4a20*/  HMMA.16816.F32.BF16 R4, R48, R58, R4 ;  /* 0x0000003a3004723c */ /* 0x000fe20000041804 */
[----:B------:R-:W4:Y:S06]  /*4a30*/  LDSM.16.M88.4 R56, [R39+0x3800] ;  /* 0x003800002738783b */ /* 0x000f2c0000000200 */
[----:B------:R-:W1:Y:S01]  /*4a40*/  MUFU.TANH R141, R141 ;  /* 0x0000008d008d7308 */ /* 0x000e620000002400 */
[----:B------:R-:W-:Y:S01]  /*4a50*/  HMMA.16816.F32.BF16 R24, R32, R62, R24 ;  /* 0x0000003e2018723c */ /* 0x000fe20000041818 */
[----:B------:R-:W2:Y:S06]  /*4a60*/  LDSM.16.M88.4 R60, [R74+0x4000] ;  /* 0x004000004a3c783b */ /* 0x000eac0000000200 */
[----:B------:R-:W1:Y:S01]  /*4a70*/  MUFU.TANH R137, R137 ;  /* 0x0000008900897308 */ /* 0x000e620000002400 */
[----:B-----5:R-:W-:Y:S07]  /*4a80*/  HMMA.16816.F32.BF16 R8, R12, R28, R8 ;  /* 0x0000001c0c08723c */ /* 0x020fee0000041808 */
        /* <DEDUP_REMOVED lines=18> */
[----:B------:R5:W1:Y:S01]  /*4bb0*/  MUFU.TANH R115, R24 ;  /* 0x0000001800737308 */ /* 0x000a620000002400 */
[----:B----4-:R-:W-:Y:S07]  /*4bc0*/  HMMA.16816.F32.BF16 R16, R12, R56, R16 ;  /* 0x000000380c10723c */ /* 0x010fee0000041810 */
[----:B------:R-:W4:Y:S01]  /*4bd0*/  MUFU.TANH R127, R127 ;  /* 0x0000007f007f7308 */ /* 0x000f220000002400 */
[----:B---3--:R-:W-:Y:S01]  /*4be0*/  HMMA.16816.F32.BF16 R8, R52, R42, RZ ;  /* 0x0000002a3408723c */ /* 0x008fe200000418ff */
[----:B------:R-:W3:Y:S06]  /*4bf0*/  LDSM.16.M88.4 R40, [R76+0x4800] ;  /* 0x004800004c28783b */ /* 0x000eec0000000200 */
[----:B------:R-:W1:Y:S01]  /*4c00*/  MUFU.TANH R125, R125 ;  /* 0x0000007d007d7308 */ /* 0x000e620000002400 */
[----:B--2---:R-:W-:Y:S03]  /*4c10*/  HMMA.16816.F32.BF16 R20, R32, R60, R20 ;  /* 0x0000003c2014723c */ /* 0x004fe60000041814 */
[-C--:B------:R-:W-:Y:S01]  /*4c20*/  FMUL.FTZ R16, R16, R65.reuse ;  /* 0x0000004110107220 */ /* 0x080fe20000410000 */
[-C--:B------:R-:W-:Y:S01]  /*4c30*/  FMUL.FTZ R17, R17, R65.reuse ;  /* 0x0000004111117220 */ /* 0x080fe20000410000 */
[-C--:B------:R-:W-:Y:S01]  /*4c40*/  FMUL.FTZ R103, R18, R65.reuse ;  /* 0x0000004112677220 */ /* 0x080fe20000410000 */
[-C--:B------:R-:W-:Y:S01]  /*4c50*/  FMUL.FTZ R101, R19, R65.reuse ;  /* 0x0000004113657220 */ /* 0x080fe20000410000 */
[----:B------:R-:W2:Y:S01]  /*4c60*/  MUFU.TANH R107, R16 ;  /* 0x00000010006b7308 */ /* 0x000ea20000002400 */
[----:B------:R-:W-:Y:S01]  /*4c70*/  HMMA.16816.F32.BF16 R4, R12, R58, R4 ;  /* 0x0000003a0c04723c */ /* 0x000fe20000041804 */
[----:B------:R-:W-:Y:S06]  /*4c80*/  LDSM.16.M88.4 R56, [R78+0x5000] ;  /* 0x005000004e38783b */ /* 0x000fec0000000200 */
[----:B------:R4:W1:Y:S01]  /*4c90*/  MUFU.TANH R105, R17 ;  /* 0x0000001100697308 */ /* 0x0008620000002400 */
[----:B------:R-:W-:Y:S01]  /*4ca0*/  HMMA.16816.F32.BF16 R8, R48, R46, R8 ;  /* 0x0000002e3008723c */ /* 0x000fe20000041808 */
[----:B------:R-:W2:Y:S06]  /*4cb0*/  LDSM.16.M88.4 R44, [R39+0x4000] ;  /* 0x00400000272c783b */ /* 0x000eac0000000200 */
[----:B------:R-:W1:Y:S01]  /*4cc0*/  MUFU.TANH R121, R121 ;  /* 0x0000007900797308 */ /* 0x000e620000002400 */
[C---:B-----5:R-:W-:Y:S03]  /*4cd0*/  HMMA.16816.F32.BF16 R24, R52.reuse, R28, RZ ;  /* 0x0000001c3418723c */ /* 0x060fe600000418ff */
[-C--:B------:R-:W-:Y:S01]  /*4ce0*/  FMUL.FTZ R4, R4, R65.reuse ;  /* 0x0000004104047220 */ /* 0x080fe20000410000 */
[-C--:B------:R-:W-:Y:S01]  /*4cf0*/  FMUL.FTZ R97, R5, R65.reuse ;  /* 0x0000004105617220 */ /* 0x080fe20000410000 */
[-C--:B------:R-:W-:Y:S01]  /*4d00*/  FMUL.FTZ R95, R6, R65.reuse ;  /* 0x00000041065f7220 */ /* 0x080fe20000410000 */
[-C--:B------:R-:W-:Y:S01]  /*4d10*/  FMUL.FTZ R93, R7, R65.reuse ;  /* 0x00000041075d7220 */ /* 0x080fe20000410000 */
[----:B------:R5:W1:Y:S01]  /*4d20*/  MUFU.TANH R99, R4 ;  /* 0x0000000400637308 */ /* 0x000a620000002400 */
[----:B------:R-:W-:Y:S01]  /*4d30*/  HMMA.16816.F32.BF16 R28, R52, R30, RZ ;  /* 0x0000001e341c723c */ /* 0x000fe200000418ff */
[----:B----4-:R-:W4:Y:S06]  /*4d40*/  LDSM.16.M88.4 R16, [R76+0x5000] ;  /* 0x005000004c10783b */ /* 0x010f2c0000000200 */
[----:B------:R-:W1:Y:S01]  /*4d50*/  MUFU.TANH R119, R119 ;  /* 0x0000007700777308 */ /* 0x000e620000002400 */
[----:B------:R-:W-:Y:S01]  /*4d60*/  HMMA.16816.F32.BF16 R8, R32, R62, R8 ;  /* 0x0000003e2008723c */ /* 0x000fe20000041808 */
[----:B------:R-:W-:Y:S06]  /*4d70*/  LDSM.16.M88.4 R60, [R74+0x5000] ;  /* 0x005000004a3c783b */ /* 0x000fec0000000200 */
[----:B------:R-:W1:Y:S01]  /*4d80*/  MUFU.TANH R117, R117 ;  /* 0x0000007500757308 */ /* 0x000e620000002400 */
[C---:B---3--:R-:W-:Y:S07]  /*4d90*/  HMMA.16816.F32.BF16 R24, R48.reuse, R40, R24 ;  /* 0x000000283018723c */ /* 0x048fee0000041818 */
[----:B------:R-:W3:Y:S01]  /*4da0*/  MUFU.TANH R113, R113 ;  /* 0x0000007100717308 */ /* 0x000ee20000002400 */
[----:B------:R-:W-:Y:S01]  /*4db0*/  HMMA.16816.F32.BF16 R28, R48, R42, R28 ;  /* 0x0000002a301c723c */ /* 0x000fe2000004181c */
[----:B------:R-:W1:Y:S06]  /*4dc0*/  LDSM.16.M88.4 R40, [R39+0x4800] ;  /* 0x004800002728783b */ /* 0x000e6c0000000200 */
[----:B------:R-:W1:Y:S01]  /*4dd0*/  MUFU.TANH R111, R111 ;  /* 0x0000006f006f7308 */ /* 0x000e620000002400 */
[----:B--2---:R-:W-:Y:S07]  /*4de0*/  HMMA.16816.F32.BF16 R20, R12, R44, R20 ;  /* 0x0000002c0c14723c */ /* 0x004fee0000041814 */
[----:B------:R-:W2:Y:S01]  /*4df0*/  MUFU.TANH R109, R109 ;  /* 0x0000006d006d7308 */ /* 0x000ea20000002400 */
[----:B-----5:R-:W-:Y:S07]  /*4e00*/  HMMA.16816.F32.BF16 R4, R52, R56, RZ ;  /* 0x000000383404723c */ /* 0x020fee00000418ff */
[----:B------:R-:W1:Y:S01]  /*4e10*/  MUFU.TANH R103, R103 ;  /* 0x0000006700677308 */ /* 0x000e620000002400 */
[----:B------:R-:W-:Y:S03]  /*4e20*/  HMMA.16816.F32.BF16 R24, R32, R68, R24 ;  /* 0x000000442018723c */ /* 0x000fe60000041818 */
[-C--:B------:R-:W-:Y:S01]  /*4e30*/  FMUL.FTZ R20, R20, R65.reuse ;  /* 0x0000004114147220 */ /* 0x080fe20000410000 */
[-C--:B------:R-:W-:Y:S01]  /*4e40*/  FMUL.FTZ R89, R21, R65.reuse ;  /* 0x0000004115597220 */ /* 0x080fe20000410000 */
[-C--:B------:R-:W-:Y:S01]  /*4e50*/  FMUL.FTZ R87, R22, R65.reuse ;  /* 0x0000004116577220 */ /* 0x080fe20000410000 */
[-C--:B------:R-:W-:Y:S01]  /*4e60*/  FMUL.FTZ R85, R23, R65.reuse ;  /* 0x0000004117557220 */ /* 0x080fe20000410000 */
[----:B------:R5:W1:Y:S01]  /*4e70*/  MUFU.TANH R91, R20 ;  /* 0x00000014005b7308 */ /* 0x000a620000002400 */
[----:B------:R-:W-:Y:S01]  /*4e80*/  HMMA.16816.F32.BF16 R8, R12, R46, R8 ;  /* 0x0000002e0c08723c */ /* 0x000fe20000041808 */
[----:B------:R-:W3:Y:S06]  /*4e90*/  LDSM.16.M88.4 R44, [R78+0x5800] ;  /* 0x005800004e2c783b */ /* 0x000eec0000000200 */
[----:B------:R-:W1:Y:S01]  /*4ea0*/  MUFU.TANH R101, R101 ;  /* 0x0000006500657308 */ /* 0x000e620000002400 */
[----:B----4-:R-:W-:Y:S07]  /*4eb0*/  HMMA.16816.F32.BF16 R4, R48, R16, R4 ;  /* 0x000000103004723c */ /* 0x010fee0000041804 */
[----:B------:R-:W4:Y:S01]  /*4ec0*/  MUFU.TANH R97, R97 ;  /* 0x0000006100617308 */ /* 0x000f220000002400 */
[----:B------:R-:W-:Y:S01]  /*4ed0*/  HMMA.16816.F32.BF16 R28, R32, R70, R28 ;  /* 0x00000046201c723c */ /* 0x000fe2000004181c */
[----:B------:R-:W-:Y:S02]  /*4ee0*/  LDSM.16.M88.4 R68, [R74+0x5800] ;  /* 0x005800004a44783b */ /* 0x000fe40000000200 */
[-C--:B------:R-:W-:Y:S01]  /*4ef0*/  FMUL.FTZ R8, R8, R65.reuse ;  /* 0x0000004108087220 */ /* 0x080fe20000410000 */
[-C--:B------:R-:W-:Y:S01]  /*4f00*/  FMUL.FTZ R81, R9, R65.reuse ;  /* 0x0000004109517220 */ /* 0x080fe20000410000 */
[-C--:B------:R-:W-:Y:S01]  /*4f10*/  FMUL.FTZ R79, R10, R65.reuse ;  /* 0x000000410a4f7220 */ /* 0x080fe20000410000 */
[-C--:B------:R-:W-:Y:S01]  /*4f20*/  FMUL.FTZ R77, R11, R65.reuse ;  /* 0x000000410b4d7220 */ /* 0x080fe20000410000 */
[----:B------:R3:W2:Y:S01]  /*4f30*/  MUFU.TANH R83, R8 ;  /* 0x0000000800537308 */ /* 0x0006a20000002400 */
[----:B-----5:R-:W-:Y:S01]  /*4f40*/  HMMA.16816.F32.BF16 R20, R52, R58, RZ ;  /* 0x0000003a3414723c */ /* 0x020fe200000418ff */
[----:B------:R-:W5:Y:S06]  /*4f50*/  LDSM.16.M88.4 R56, [R76+0x5800] ;  /* 0x005800004c38783b */ /* 0x000f6c0000000200 */
[----:B------:R-:W2:Y:S01]  /*4f60*/  MUFU.TANH R95, R95 ;  /* 0x0000005f005f7308 */ /* 0x000ea20000002400 */
[----:B-1----:R-:W-:Y:S07]  /*4f70*/  HMMA.16816.F32.BF16 R24, R12, R40, R24 ;  /* 0x000000280c18723c */ /* 0x002fee0000041818 */
[----:B------:R-:W1:Y:S01]  /*4f80*/  MUFU.TANH R93, R93 ;  /* 0x0000005d005d7308 */ /* 0x000e620000002400 */
[----:B------:R-:W-:Y:S07]  /*4f90*/  HMMA.16816.F32.BF16 R4, R32, R60, R4 ;  /* 0x0000003c2004723c */ /* 0x000fee0000041804 */
[----:B------:R-:W1:Y:S01]  /*4fa0*/  MUFU.TANH R89, R89 ;  /* 0x0000005900597308 */ /* 0x000e620000002400 */
[----:B------:R-:W-:Y:S01]  /*4fb0*/  HMMA.16816.F32.BF16 R20, R48, R18, R20 ;  /* 0x000000123014723c */ /* 0x000fe20000041814 */
[----:B------:R-:W4:Y:S02]  /*4fc0*/  LDSM.16.M88.4 R16, [R39+0x5000] ;  /* 0x005000002710783b */ /* 0x000f240000000200 */
[-C--:B------:R-:W-:Y:S01]  /*4fd0*/  FMUL.FTZ R24, R24, R65.reuse ;  /* 0x0000004118187220 */ /* 0x080fe20000410000 */
[-C--:B------:R-:W-:Y:S01]  /*4fe0*/  FMUL.FTZ R155, R25, R65.reuse ;  /* 0x00000041199b7220 */ /* 0x080fe20000410000 */
[-C--:B------:R-:W-:Y:S01]  /*4ff0*/  FMUL.FTZ R157, R26, R65.reuse ;  /* 0x000000411a9d7220 */ /* 0x080fe20000410000 */
[-C--:B------:R-:W-:Y:S01]  /*5000*/  FMUL.FTZ R159, R27, R65.reuse ;  /* 0x000000411b9f7220 */ /* 0x080fe20000410000 */
[----:B------:R2:W1:Y:S01]  /*5010*/  MUFU.TANH R75, R24 ;  /* 0x00000018004b7308 */ /* 0x0004620000002400 */
[----:B------:R-:W-:Y:S01]  /*5020*/  HMMA.16816.F32.BF16 R28, R12, R42, R28 ;  /* 0x0000002a0c1c723c */ /* 0x000fe2000004181c */
[----:B------:R-:W1:Y:S06]  /*5030*/  LDSM.16.M88.4 R40, [R78+0x6000] ;  /* 0x006000004e28783b */ /* 0x000e6c0000000200 */
[----:B------:R-:W1:Y:S01]  /*5040*/  MUFU.TANH R87, R87 ;  /* 0x0000005700577308 */ /* 0x000e620000002400 */
[----:B---3--:R-:W-:Y:S07]  /*5050*/  HMMA.16816.F32.BF16 R8, R52, R44, RZ ;  /* 0x0000002c3408723c */ /* 0x008fee00000418ff */
[----:B------:R-:W3:Y:S01]  /*5060*/  MUFU.TANH R85, R85 ;  /* 0x0000005500557308 */ /* 0x000ee20000002400 */
[----:B------:R-:W-:Y:S01]  /*5070*/  HMMA.16816.F32.BF16 R20, R32, R62, R20 ;  /* 0x0000003e2014723c */ /* 0x000fe20000041814 */
[----:B------:R-:W-:Y:S02]  /*5080*/  LDSM.16.M88.4 R60, [R74+0x6000] ;  /* 0x006000004a3c783b */ /* 0x000fe40000000200 */
[-C--:B------:R-:W-:Y:S01]  /*5090*/  FMUL.FTZ R28, R28, R65.reuse ;  /* 0x000000411c1c7220 */ /* 0x080fe20000410000 */
[-C--:B------:R-:W-:Y:S01]  /*50a0*/  FMUL.FTZ R163, R29, R65.reuse ;  /* 0x000000411da37220 */ /* 0x080fe20000410000 */
[-C--:B------:R-:W-:Y:S01]  /*50b0*/  FMUL.FTZ R165, R30, R65.reuse ;  /* 0x000000411ea57220 */ /* 0x080fe20000410000 */
[-C--:B------:R-:W-:Y:S01]  /*50c0*/  FMUL.FTZ R169, R31, R65.reuse ;  /* 0x000000411fa97220 */ /* 0x080fe20000410000 */
[----:B------:R1:W1:Y:S01]  /*50d0*/  MUFU.TANH R161, R28 ;  /* 0x0000001c00a17308 */ /* 0x0002620000002400 */
[----:B--2---:R-:W-:Y:S01]  /*50e0*/  HMMA.16816.F32.BF16 R24, R52, R46, RZ ;  /* 0x0000002e3418723c */ /* 0x004fe200000418ff */
[----:B------:R-:W2:Y:S06]  /*50f0*/  LDSM.16.M88.4 R44, [R76+0x6000] ;  /* 0x006000004c2c783b */ /* 0x000eac0000000200 */
[----:B------:R-:W1:Y:S01]  /*5100*/  MUFU.TANH R81, R81 ;  /* 0x0000005100517308 */ /* 0x000e620000002400 */
[----:B-----5:R-:W-:Y:S07]  /*5110*/  HMMA.16816.F32.BF16 R8, R48, R56, R8 ;  /* 0x000000383008723c */ /* 0x020fee0000041808 */
[----:B------:R-:W1:Y:S01]  /*5120*/  MUFU.TANH R79, R79 ;  /* 0x0000004f004f7308 */ /* 0x000e620000002400 */
[C---:B----4-:R-:W-:Y:S07]  /*5130*/  HMMA.16816.F32.BF16 R4, R12.reuse, R16, R4 ;  /* 0x000000100c04723c */ /* 0x050fee0000041804 */
[----:B------:R-:W4:Y:S01]  /*5140*/  MUFU.TANH R77, R77 ;  /* 0x0000004d004d7308 */ /* 0x000f220000002400 */
[----:B------:R-:W-:Y:S01]  /*5150*/  HMMA.16816.F32.BF16 R20, R12, R18, R20 ;  /* 0x000000120c14723c */ /* 0x000fe20000041814 */
[----:B------:R-:W5:Y:S06]  /*5160*/  LDSM.16.M88.4 R16, [R78+0x6800] ;  /* 0x006800004e10783b */ /* 0x000f6c0000000200 */
[----:B------:R-:W2:Y:S01]  /*5170*/  MUFU.TANH R155, R155 ;  /* 0x0000009b009b7308 */ /* 0x000ea20000002400 */
[----:B------:R-:W-:Y:S01]  /*5180*/  HMMA.16816.F32.BF16 R24, R48, R58, R24 ;  /* 0x0000003a3018723c */ /* 0x000fe20000041818 */
[----:B------:R-:W3:Y:S02]  /*5190*/  LDSM.16.M88.4 R56, [R39+0x5800] ;  /* 0x005800002738783b */ /* 0x000ee40000000200 */
[-C--:B------:R-:W-:Y:S01]  /*51a0*/  FMUL.FTZ R4, R4, R65.reuse ;  /* 0x0000004104047220 */ /* 0x080fe20000410000 */
[-C--:B------:R-:W-:Y:S01]  /*51b0*/  FMUL.FTZ R173, R5, R65.reuse ;  /* 0x0000004105ad7220 */ /* 0x080fe20000410000 */
[-C--:B------:R-:W-:Y:S01]  /*51c0*/  FMUL.FTZ R175, R6, R65.reuse ;  /* 0x0000004106af7220 */ /* 0x080fe20000410000 */
[-C--:B------:R-:W-:Y:S01]  /*51d0*/  FMUL.FTZ R177, R7, R65.reuse ;  /* 0x0000004107b17220 */ /* 0x080fe20000410000 */
[----:B------:R4:W2:Y:S01]  /*51e0*/  MUFU.TANH R171, R4 ;  /* 0x0000000400ab7308 */ /* 0x0008a20000002400 */
[----:B-1----:R-:W-:Y:S03]  /*51f0*/  HMMA.16816.F32.BF16 R28, R52, R40, RZ ;  /* 0x00000028341c723c */ /* 0x002fe600000418ff */
[-C--:B------:R-:W-:Y:S01]  /*5200*/  FMUL.FTZ R20, R20, R65.reuse ;  /* 0x0000004114147220 */ /* 0x080fe20000410000 */
[-C--:B------:R-:W-:Y:S01]  /*5210*/  FMUL.FTZ R181, R21, R65.reuse ;  /* 0x0000004115b57220 */ /* 0x080fe20000410000 */
[-C--:B------:R-:W-:Y:S01]  /*5220*/  FMUL.FTZ R183, R22, R65.reuse ;  /* 0x0000004116b77220 */ /* 0x080fe20000410000 */
[-C--:B------:R-:W-:Y:S01]  /*5230*/  FMUL.FTZ R185, R23, R65.reuse ;  /* 0x0000004117b97220 */ /* 0x080fe20000410000 */
[----:B------:R5:W1:Y:S01]  /*5240*/  MUFU.TANH R179, R20 ;  /* 0x0000001400b37308 */ /* 0x000a620000002400 */
[C---:B------:R-:W-:Y:S07]  /*5250*/  HMMA.16816.F32.BF16 R8, R32.reuse, R68, R8 ;  /* 0x000000442008723c */ /* 0x040fee0000041808 */
[----:B------:R-:W1:Y:S01]  /*5260*/  MUFU.TANH R157, R157 ;  /* 0x0000009d009d7308 */ /* 0x000e620000002400 */
[----:B------:R-:W-:Y:S01]  /*5270*/  HMMA.16816.F32.BF16 R24, R32, R70, R24 ;  /* 0x000000462018723c */ /* 0x000fe20000041818 */
[----:B------:R-:W-:Y:S06]  /*5280*/  LDSM.16.M88.4 R68, [R74+0x6800] ;  /* 0x006800004a44783b */ /* 0x000fec0000000200 */
[----:B------:R-:W1:Y:S01]  /*5290*/  MUFU.TANH R159, R159 ;  /* 0x0000009f009f7308 */ /* 0x000e620000002400 */
[----:B----4-:R-:W-:Y:S01]  /*52a0*/  HMMA.16816.F32.BF16 R4, R52, R42, RZ ;  /* 0x0000002a3404723c */ /* 0x010fe200000418ff */
[----:B------:R-:W4:Y:S06]  /*52b0*/  LDSM.16.M88.4 R40, [R76+0x6800] ;  /* 0x006800004c28783b */ /* 0x000f2c0000000200 */
[----:B------:R-:W1:Y:S01]  /*52c0*/  MUFU.TANH R163, R163 ;  /* 0x000000a300a37308 */ /* 0x000e620000002400 */
[----:B--2---:R-:W-:Y:S07]  /*52d0*/  HMMA.16816.F32.BF16 R28, R48, R44, R28 ;  /* 0x0000002c301c723c */ /* 0x004fee000004181c */
[----:B------:R-:W2:Y:S01]  /*52e0*/  MUFU.TANH R165, R165 ;  /* 0x000000a500a57308 */ /* 0x000ea20000002400 */
[----:B-----5:R-:W-:Y:S07]  /*52f0*/  HMMA.16816.F32.BF16 R20, R52, R16, RZ ;  /* 0x000000103414723c */ /* 0x020fee00000418ff */
[----:B------:R-:W1:Y:S01]  /*5300*/  MUFU.TANH R169, R169 ;  /* 0x000000a900a97308 */ /* 0x000e620000002400 */
[----:B------:R-:W-:Y:S01]  /*5310*/  HMMA.16816.F32.BF16 R4, R48, R46, R4 ;  /* 0x0000002e3004723c */ /* 0x000fe20000041804 */
[----:B------:R-:W5:Y:S06]  /*5320*/  LDSM.16.M88.4 R44, [R39+0x6000] ;  /* 0x00600000272c783b */ /* 0x000f6c0000000200 */
[----:B------:R-:W1:Y:S01]  /*5330*/  MUFU.TANH R173, R173 ;  /* 0x000000ad00ad7308 */ /* 0x000e620000002400 */
[----:B------:R-:W-:Y:S07]  /*5340*/  HMMA.16816.F32.BF16 R16, R52, R18, RZ ;  /* 0x000000123410723c */ /* 0x000fee00000418ff */
[----:B------:R-:W1:Y:S01]  /*5350*/  MUFU.TANH R175, R175 ;  /* 0x000000af00af7308 */ /* 0x000e620000002400 */
[C---:B---3--:R-:W-:Y:S07]  /*5360*/  HMMA.16816.F32.BF16 R8, R12.reuse, R56, R8 ;  /* 0x000000380c08723c */ /* 0x048fee0000041808 */
[----:B------:R-:W3:Y:S01]  /*5370*/  MUFU.TANH R177, R177 ;  /* 0x000000b100b17308 */ /* 0x000ee20000002400 */
[----:B------:R-:W-:Y:S01]  /*5380*/  HMMA.16816.F32.BF16 R24, R12, R58, R24 ;  /* 0x0000003a0c18723c */ /* 0x000fe20000041818 */
[----:B------:R-:W2:Y:S06]  /*5390*/  LDSM.16.M88.4 R56, [R78+0x7000] ;  /* 0x007000004e38783b */ /* 0x000eac0000000200 */
[----:B------:R-:W1:Y:S01]  /*53a0*/  MUFU.TANH R181, R181 ;  /* 0x000000b500b57308 */ /* 0x000e620000002400 */
[----:B------:R-:W-:Y:S03]  /*53b0*/  HMMA.16816.F32.BF16 R28, R32, R60, R28 ;  /* 0x0000003c201c723c */ /* 0x000fe6000004181c */
[-C--:B------:R-:W-:Y:S01]  /*53c0*/  FMUL.FTZ R8, R8, R65.reuse ;  /* 0x0000004108087220 */ /* 0x080fe20000410000 */
[-C--:B------:R-:W-:Y:S01]  /*53d0*/  FMUL.FTZ R9, R9, R65.reuse ;  /* 0x0000004109097220 */ /* 0x080fe20000410000 */
[-C--:B------:R-:W-:Y:S01]  /*53e0*/  FMUL.FTZ R191, R10, R65.reuse ;  /* 0x000000410abf7220 */ /* 0x080fe20000410000 */
[-C--:B------:R-:W-:Y:S01]  /*53f0*/  FMUL.FTZ R193, R11, R65.reuse ;  /* 0x000000410bc17220 */ /* 0x080fe20000410000 */
[----:B------:R-:W1:Y:S01]  /*5400*/  MUFU.TANH R187, R8 ;  /* 0x0000000800bb7308 */ /* 0x000e620000002400 */
[C---:B----4-:R-:W-:Y:S03]  /*5410*/  HMMA.16816.F32.BF16 R20, R48.reuse, R40, R20 ;  /* 0x000000283014723c */ /* 0x050fe60000041814 */
[-C--:B------:R-:W-:Y:S01]  /*5420*/  FMUL.FTZ R24, R24, R65.reuse ;  /* 0x0000004118187220 */ /* 0x080fe20000410000 */
[-C--:B------:R-:W-:Y:S01]  /*5430*/  FMUL.FTZ R197, R25, R65.reuse ;  /* 0x0000004119c57220 */ /* 0x080fe20000410000 */
[-C--:B------:R-:W-:Y:S01]  /*5440*/  FMUL.FTZ R199, R26, R65.reuse ;  /* 0x000000411ac77220 */ /* 0x080fe20000410000 */
[-C--:B------:R-:W-:Y:S01]  /*5450*/  FMUL.FTZ R201, R27, R65.reuse ;  /* 0x000000411bc97220 */ /* 0x080fe20000410000 */
[----:B------:R4:W1:Y:S01]  /*5460*/  MUFU.TANH R189, R9 ;  /* 0x0000000900bd7308 */ /* 0x0008620000002400 */
[----:B------:R-:W-:Y:S01]  /*5470*/  HMMA.16816.F32.BF16 R16, R48, R42, R16 ;  /* 0x0000002a3010723c */ /* 0x000fe20000041810 */
[----:B------:R-:W3:Y:S06]  /*5480*/  LDSM.16.M88.4 R40, [R39+0x6800] ;  /* 0x006800002728783b */ /* 0x000eec0000000200 */
[----:B------:R2:W1:Y:S01]  /*5490*/  MUFU.TANH R195, R24 ;  /* 0x0000001800c37308 */ /* 0x0004620000002400 */
[----:B------:R-:W-:Y:S01]  /*54a0*/  HMMA.16816.F32.BF16 R4, R32, R62, R4 ;  /* 0x0000003e2004723c */ /* 0x000fe20000041804 */
[----:B------:R-:W-:Y:S06]  /*54b0*/  LDSM.16.M88.4 R60, [R74+0x7000] ;  /* 0x007000004a3c783b */ /* 0x000fec0000000200 */
[----:B------:R-:W1:Y:S01]  /*54c0*/  MUFU.TANH R183, R183 ;  /* 0x000000b700b77308 */ /* 0x000e620000002400 */
[----:B-----5:R-:W-:Y:S01]  /*54d0*/  HMMA.16816.F32.BF16 R28, R12, R44, R28 ;  /* 0x0000002c0c1c723c */ /* 0x020fe2000004181c */
[----:B----4-:R-:W4:Y:S06]  /*54e0*/  LDSM.16.M88.4 R8, [R76+0x7000] ;  /* 0x007000004c08783b */ /* 0x010f2c0000000200 */
        /* <DEDUP_REMOVED lines=10> */
[----:B--2---:R-:W-:Y:S07]  /*5590*/  HMMA.16816.F32.BF16 R24, R52, R56, RZ ;  /* 0x000000383418723c */ /* 0x004fee00000418ff */
[----:B------:R2:W1:Y:S01]  /*55a0*/  MUFU.TANH R209, R29 ;  /* 0x0000001d00d17308 */ /* 0x0004620000002400 */
[----:B---3--:R-:W-:Y:S03]  /*55b0*/  HMMA.16816.F32.BF16 R20, R12, R40, R20 ;  /* 0x000000280c14723c */ /* 0x008fe60000041814 */
[-C--:B------:R-:W-:Y:S01]  /*55c0*/  FMUL.FTZ R4, R4, R65.reuse ;  /* 0x0000004104047220 */ /* 0x080fe20000410000 */
[-C--:B------:R-:W-:Y:S01]  /*55d0*/  FMUL.FTZ R217, R5, R65.reuse ;  /* 0x0000004105d97220 */ /* 0x080fe20000410000 */
[-C--:B------:R-:W-:Y:S01]  /*55e0*/  FMUL.FTZ R211, R6, R65.reuse ;  /* 0x0000004106d37220 */ /* 0x080fe20000410000 */
[-C--:B------:R-:W-:Y:S01]  /*55f0*/  FMUL.FTZ R215, R7, R65.reuse ;  /* 0x0000004107d77220 */ /* 0x080fe20000410000 */
[----:B------:R5:W3:Y:S01]  /*5600*/  MUFU.TANH R213, R4 ;  /* 0x0000000400d57308 */ /* 0x000ae20000002400 */
[----:B------:R-:W-:Y:S07]  /*5610*/  HMMA.16816.F32.BF16 R56, R52, R58, RZ ;  /* 0x0000003a3438723c */ /* 0x000fee00000418ff */
[----:B------:R-:W1:Y:S01]  /*5620*/  MUFU.TANH R193, R193 ;  /* 0x000000c100c17308 */ /* 0x000e620000002400 */
[----:B------:R-:W-:Y:S01]  /*5630*/  HMMA.16816.F32.BF16 R16, R32, R70, R16 ;  /* 0x000000462010723c */ /* 0x000fe20000041810 */
[----:B--2---:R-:W2:Y:S02]  /*5640*/  LDSM.16.M88.4 R28, [R76+0x7800] ;  /* 0x007800004c1c783b */ /* 0x004ea40000000200 */
[-C--:B------:R-:W-:Y:S01]  /*5650*/  FMUL.FTZ R20, R20, R65.reuse ;  /* 0x0000004114147220 */ /* 0x080fe20000410000 */
[-C--:B------:R-:W-:Y:S01]  /*5660*/  FMUL.FTZ R243, R21, R65.reuse ;  /* 0x0000004115f37220 */ /* 0x080fe20000410000 */
[-C--:B------:R-:W-:Y:S01]  /*5670*/  FMUL.FTZ R219, R22, R65.reuse ;  /* 0x0000004116db7220 */ /* 0x080fe20000410000 */
[-C--:B------:R-:W-:Y:S01]  /*5680*/  FMUL.FTZ R223, R23, R65.reuse ;  /* 0x0000004117df7220 */ /* 0x080fe20000410000 */
[----:B------:R3:W1:Y:S01]  /*5690*/  MUFU.TANH R225, R20 ;  /* 0x0000001400e17308 */ /* 0x0006620000002400 */
[C---:B----4-:R-:W-:Y:S01]  /*56a0*/  HMMA.16816.F32.BF16 R24, R48.reuse, R8, R24 ;  /* 0x000000083018723c */ /* 0x050fe20000041818 */
[----:B------:R-:W-:Y:S06]  /*56b0*/  LDSM.16.M88.4 R68, [R74+0x7800] ;  /* 0x007800004a44783b */ /* 0x000fec0000000200 */
[----:B------:R-:W4:Y:S01]  /*56c0*/  MUFU.TANH R197, R197 ;  /* 0x000000c500c57308 */ /* 0x000f220000002400 */
[----:B------:R-:W-:Y:S01]  /*56d0*/  HMMA.16816.F32.BF16 R56, R48, R10, R56 ;  /* 0x0000000a3038723c */ /* 0x000fe20000041838 */
[----:B------:R-:W1:Y:S06]  /*56e0*/  LDSM.16.M88.4 R8, [R39+0x7000] ;  /* 0x007000002708783b */ /* 0x000e6c0000000200 */
[----:B------:R-:W1:Y:S01]  /*56f0*/  MUFU.TANH R199, R199 ;  /* 0x000000c700c77308 */ /* 0x000e620000002400 */
[----:B------:R-:W-:Y:S01]  /*5700*/  HMMA.16816.F32.BF16 R16, R12, R42, R16 ;  /* 0x0000002a0c10723c */ /* 0x000fe20000041810 */
[----:B------:R-:W4:Y:S06]  /*5710*/  LDSM.16.M88.4 R40, [R78+0x8000] ;  /* 0x008000004e28783b */ /* 0x000f2c0000000200 */
[----:B------:R-:W1:Y:S01]  /*5720*/  MUFU.TANH R201, R201 ;  /* 0x000000c900c97308 */ /* 0x000e620000002400 */
[C---:B-----5:R-:W-:Y:S07]  /*5730*/  HMMA.16816.F32.BF16 R4, R52.reuse, R44, RZ ;  /* 0x0000002c3404723c */ /* 0x060fee00000418ff */
[----:B------:R-:W1:Y:S01]  /*5740*/  MUFU.TANH R203, R203 ;  /* 0x000000cb00cb7308 */ /* 0x000e620000002400 */
[----:B---3--:R-:W-:Y:S01]  /*5750*/  HMMA.16816.F32.BF16 R20, R52, R46, RZ ;  /* 0x0000002e3414723c */ /* 0x008fe200000418ff */
[----:B------:R-:W3:Y:S02]  /*5760*/  LDSM.16.M88.4 R44, [R76+0x8000] ;  /* 0x008000004c2c783b */ /* 0x000ee40000000200 */
[-C--:B------:R-:W-:Y:S01]  /*5770*/  FMUL.FTZ R16, R16, R65.reuse ;  /* 0x0000004110107220 */ /* 0x080fe20000410000 */
[-C--:B------:R-:W-:Y:S01]  /*5780*/  FMUL.FTZ R88, R17, R65.reuse ;  /* 0x0000004111587220 */ /* 0x080fe20000410000 */
[-C--:B------:R-:W-:Y:S01]  /*5790*/  FMUL.FTZ R237, R18, R65.reuse ;  /* 0x0000004112ed7220 */ /* 0x080fe20000410000 */
[-C--:B------:R-:W-:Y:S01]  /*57a0*/  FMUL.FTZ R80, R19, R65.reuse ;  /* 0x0000004113507220 */ /* 0x080fe20000410000 */
[----:B------:R4:W1:Y:S01]  /*57b0*/  MUFU.TANH R82, R16 ;  /* 0x0000001000527308 */ /* 0x0008620000002400 */
[----:B------:R-:W-:Y:S07]  /*57c0*/  HMMA.16816.F32.BF16 R24, R32, R60, R24 ;  /* 0x0000003c2018723c */ /* 0x000fee0000041818 */
[----:B------:R-:W1:Y:S01]  /*57d0*/  MUFU.TANH R207, R207 ;  /* 0x000000cf00cf7308 */ /* 0x000e620000002400 */
[C---:B--2---:R-:W-:Y:S07]  /*57e0*/  HMMA.16816.F32.BF16 R4, R48.reuse, R28, R4 ;  /* 0x0000001c3004723c */ /* 0x044fee0000041804 */
[----:B------:R-:W2:Y:S01]  /*57f0*/  MUFU.TANH R217, R217 ;  /* 0x000000d900d97308 */ /* 0x000ea20000002400 */
[----:B------:R-:W-:Y:S01]  /*5800*/  HMMA.16816.F32.BF16 R20, R48, R30, R20 ;  /* 0x0000001e3014723c */ /* 0x000fe20000041814 */
[----:B------:R-:W5:Y:S06]  /*5810*/  LDSM.16.M88.4 R28, [R39+0x7800] ;  /* 0x00780000271c783b */ /* 0x000f6c0000000200 */
[----:B------:R-:W2:Y:S01]  /*5820*/  MUFU.TANH R211, R211 ;  /* 0x000000d300d37308 */ /* 0x000ea20000002400 */
[----:B------:R-:W-:Y:S01]  /*5830*/  HMMA.16816.F32.BF16 R56, R32, R62, R56 ;  /* 0x0000003e2038723c */ /* 0x000fe20000041838 */
[----:B------:R-:W2:Y:S06]  /*5840*/  LDSM.16.M88.4 R60, [R74+0x8000] ;  /* 0x008000004a3c783b */ /* 0x000eac0000000200 */
[----:B------:R-:W2:Y:S01]  /*5850*/  MUFU.TANH R215, R215 ;  /* 0x000000d700d77308 */ /* 0x000ea20000002400 */
[----:B-1----:R-:W-:Y:S07]  /*5860*/  HMMA.16816.F32.BF16 R24, R12, R8, R24 ;  /* 0x000000080c18723c */ /* 0x002fee0000041818 */
        /* <DEDUP_REMOVED lines=8> */
[----:B------:R-:W1:Y:S01]  /*58f0*/  MUFU.TANH R94, R24 ;  /* 0x00000018005e7308 */ /* 0x000e620000002400 */
[----:B------:R-:W-:Y:S07]  /*5900*/  HMMA.16816.F32.BF16 R4, R32, R68, R4 ;  /* 0x000000442004723c */ /* 0x000fee0000041804 */
[----:B------:R5:W1:Y:S01]  /*5910*/  MUFU.TANH R96, R25 ;  /* 0x0000001900607308 */ /* 0x000a620000002400 */
[----:B------:R-:W-:Y:S01]  /*5920*/  HMMA.16816.F32.BF16 R56, R12, R10, R56 ;  /* 0x0000000a0c38723c */ /* 0x000fe20000041838 */
[----:B------:R-:W4:Y:S06]  /*5930*/  LDSM.16.M88.4 R8, [R78+0x8800] ;  /* 0x008800004e08783b */ /* 0x000f2c0000000200 */
[----:B------:R-:W1:Y:S01]  /*5940*/  MUFU.TANH R223, R223 ;  /* 0x000000df00df7308 */ /* 0x000e620000002400 */
[C---:B---3--:R-:W-:Y:S07]  /*5950*/  HMMA.16816.F32.BF16 R16, R48.reuse, R44, R16 ;  /* 0x0000002c3010723c */ /* 0x048fee0000041810 */
[----:B------:R-:W3:Y:S01]  /*5960*/  MUFU.TANH R88, R88 ;  /* 0x0000005800587308 */ /* 0x000ee20000002400 */
[----:B------:R-:W-:Y:S01]  /*5970*/  HMMA.16816.F32.BF16 R40, R48, R46, R40 ;  /* 0x0000002e3028723c */ /* 0x000fe20000041828 */
[----:B------:R-:W1:Y:S02]  /*5980*/  LDSM.16.M88.4 R44, [R39+0x8000] ;  /* 0x00800000272c783b */ /* 0x000e640000000200 */
[-C--:B------:R-:W-:Y:S01]  /*5990*/  FMUL.FTZ R56, R56, R65.reuse ;  /* 0x0000004138387220 */ /* 0x080fe20000410000 */
[-C--:B------:R-:W-:Y:S01]  /*59a0*/  FMUL.FTZ R108, R57, R65.reuse ;  /* 0x00000041396c7220 */ /* 0x080fe20000410000 */
[----:B-----5:R-:W5:Y:S01]  /*59b0*/  LDSM.16.M88.4 R24, [R76+0x8800] ;  /* 0x008800004c18783b */ /* 0x020f620000000200 */
[-C--:B------:R-:W-:Y:S01]  /*59c0*/  FMUL.FTZ R90, R58, R65.reuse ;  /* 0x000000413a5a7220 */ /* 0x080fe20000410000 */
[----:B------:R4:W1:Y:S01]  /*59d0*/  MUFU.TANH R102, R56 ;  /* 0x0000003800667308 */ /* 0x0008620000002400 */
[----:B------:R-:W-:Y:S01]  /*59e0*/  HMMA.16816.F32.BF16 R4, R12, R28, R4 ;  /* 0x0000001c0c04723c */ /* 0x000fe20000041804 */
[----:B------:R-:W-:-:S06]  /*59f0*/  FMUL.FTZ R92, R59, R65 ;  /* 0x000000413b5c7220 */ /* 0x000fcc0000410000 */
[----:B------:R-:W1:Y:S01]  /*5a00*/  MUFU.TANH R237, R237 ;  /* 0x000000ed00ed7308 */ /* 0x000e620000002400 */
[C---:B------:R-:W-:Y:S01]  /*5a10*/  HMMA.16816.F32.BF16 R20, R32.reuse, R70, R20 ;  /* 0x000000462014723c */ /* 0x040fe20000041814 */
[----:B------:R-:W3:Y:S06]  /*5a20*/  LDSM.16.M88.4 R68, [R74+0x8800] ;  /* 0x008800004a44783b */ /* 0x000eec0000000200 */
[----:B------:R-:W1:Y:S01]  /*5a30*/  MUFU.TANH R80, R80 ;  /* 0x0000005000507308 */ /* 0x000e620000002400 */
[----:B--2---:R-:W-:Y:S03]  /*5a40*/  HMMA.16816.F32.BF16 R16, R32, R60, R16 ;  /* 0x0000003c2010723c */ /* 0x004fe60000041810 */
[-C--:B------:R-:W-:Y:S01]  /*5a50*/  FMUL.FTZ R4, R4, R65.reuse ;  /* 0x0000004104047220 */ /* 0x080fe20000410000 */
[-C--:B------:R-:W-:Y:S01]  /*5a60*/  FMUL.FTZ R112, R5, R65.reuse ;  /* 0x0000004105707220 */ /* 0x080fe20000410000 */
[-C--:B------:R-:W-:Y:S01]  /*5a70*/  FMUL.FTZ R98, R6, R65.reuse ;  /* 0x0000004106627220 */ /* 0x080fe20000410000 */
[-C--:B------:R-:W-:Y:S01]  /*5a80*/  FMUL.FTZ R100, R7, R65.reuse ;  /* 0x0000004107647220 */ /* 0x080fe20000410000 */
[----:B------:R2:W2:Y:S01]  /*5a90*/  MUFU.TANH R110, R4 ;  /* 0x00000004006e7308 */ /* 0x0004a20000002400 */
[----:B----4-:R-:W-:Y:S07]  /*5aa0*/  HMMA.16816.F32.BF16 R56, R52, R8, RZ ;  /* 0x000000083438723c */ /* 0x010fee00000418ff */
[----:B------:R-:W4:Y:S01]  /*5ab0*/  MUFU.TANH R86, R86 ;  /* 0x0000005600567308 */ /* 0x000f220000002400 */
[C---:B------:R-:W-:Y:S01]  /*5ac0*/  HMMA.16816.F32.BF16 R20, R12.reuse, R30, R20 ;  /* 0x0000001e0c14723c */ /* 0x040fe20000041814 */
[----:B------:R-:W4:Y:S06]  /*5ad0*/  LDSM.16.M88.4 R28, [R78+0x9000] ;  /* 0x009000004e1c783b */ /* 0x000f2c0000000200 */
[----:B------:R-:W3:Y:S01]  /*5ae0*/  MUFU.TANH R84, R84 ;  /* 0x0000005400547308 */ /* 0x000ee20000002400 */
[----:B-1----:R-:W-:Y:S07]  /*5af0*/  HMMA.16816.F32.BF16 R16, R12, R44, R16 ;  /* 0x0000002c0c10723c */ /* 0x002fee0000041810 */
[----:B------:R-:W1:Y:S01]  /*5b00*/  MUFU.TANH R108, R108 ;  /* 0x0000006c006c7308 */ /* 0x000e620000002400 */
[----:B--2---:R-:W-:Y:S01]  /*5b10*/  HMMA.16816.F32.BF16 R4, R52, R10, RZ ;  /* 0x0000000a3404723c */ /* 0x004fe200000418ff */
[----:B------:R-:W2:Y:S02]  /*5b20*/  LDSM.16.M88.4 R8, [R76+0x9000] ;  /* 0x009000004c08783b */ /* 0x000ea40000000200 */
[-C--:B------:R-:W-:Y:S01]  /*5b30*/  FMUL.FTZ R20, R20, R65.reuse ;  /* 0x0000004114147220 */ /* 0x080fe20000410000 */
[-C--:B------:R-:W-:Y:S01]  /*5b40*/  FMUL.FTZ R116, R21, R65.reuse ;  /* 0x0000004115747220 */ /* 0x080fe20000410000 */
[-C--:B------:R-:W-:Y:S01]  /*5b50*/  FMUL.FTZ R104, R22, R65.reuse ;  /* 0x0000004116687220 */ /* 0x080fe20000410000 */
[-C--:B------:R-:W-:Y:S01]  /*5b60*/  FMUL.FTZ R106, R23, R65.reuse ;  /* 0x00000041176a7220 */ /* 0x080fe20000410000 */
[----:B------:R4:W1:Y:S01]  /*5b70*/  MUFU.TANH R114, R20 ;  /* 0x0000001400727308 */ /* 0x0008620000002400 */
[----:B------:R-:W-:Y:S01]  /*5b80*/  HMMA.16816.F32.BF16 R40, R32, R62, R40 ;  /* 0x0000003e2028723c */ /* 0x000fe20000041828 */
[----:B------:R1:W-:Y:S02]  /*5b90*/  LDSM.16.M88.4 R60, [R78+0x9800] ;  /* 0x009800004e3c783b */ /* 0x0003e40000000200 */
[-C--:B------:R-:W-:Y:S01]  /*5ba0*/  FMUL.FTZ R16, R16, R65.reuse ;  /* 0x0000004110107220 */ /* 0x080fe20000410000 */
[----:B------:R-:W-:-:S03]  /*5bb0*/  FMUL.FTZ R120, R17, R65 ;  /* 0x0000004111787220 */ /* 0x000fc60000410000 */
[----:B------:R1:W1:Y:S01]  /*5bc0*/  MUFU.TANH R118, R16 ;  /* 0x0000001000767308 */ /* 0x0002620000002400 */
[C---:B-----5:R-:W-:Y:S07]  /*5bd0*/  HMMA.16816.F32.BF16 R56, R48.reuse, R24, R56 ;  /* 0x000000183038723c */ /* 0x060fee0000041838 */
[----:B------:R-:W1:Y:S01]  /*5be0*/  MUFU.TANH R90, R90 ;  /* 0x0000005a005a7308 */ /* 0x000e620000002400 */
[----:B------:R-:W-:Y:S01]  /*5bf0*/  HMMA.16816.F32.BF16 R4, R48, R26, R4 ;  /* 0x0000001a3004723c */ /* 0x000fe20000041804 */
[----:B------:R-:W5:Y:S06]  /*5c00*/  LDSM.16.M88.4 R24, [R39+0x8800] ;  /* 0x008800002718783b */ /* 0x000f6c0000000200 */
[----:B------:R-:W1:Y:S01]  /*5c10*/  MUFU.TANH R92, R92 ;  /* 0x0000005c005c7308 */ /* 0x000e620000002400 */
[----:B------:R-:W-:Y:S01]  /*5c20*/  HMMA.16816.F32.BF16 R40, R12, R46, R40 ;  /* 0x0000002e0c28723c */ /* 0x000fe20000041828 */
[----:B------:R-:W-:Y:S06]  /*5c30*/  LDSM.16.M88.4 R44, [R76+0x9800] ;  /* 0x009800004c2c783b */ /* 0x000fec0000000200 */
[----:B------:R-:W2:Y:S01]  /*5c40*/  MUFU.TANH R112, R112 ;  /* 0x0000007000707308 */ /* 0x000ea20000002400 */
[----:B---3--:R-:W-:Y:S01]  /*5c50*/  HMMA.16816.F32.BF16 R56, R32, R68, R56 ;  /* 0x000000442038723c */ /* 0x008fe20000041838 */
[-C--:B------:R-:W-:Y:S01]  /*5c60*/  FMUL.FTZ R69, R18, R65.reuse ;  /* 0x0000004112457220 */ /* 0x080fe20000410000 */
[----:B------:R-:W-:-:S05]  /*5c70*/  FMUL.FTZ R68, R19, R65 ;  /* 0x0000004113447220 */ /* 0x000fca0000410000 */
[----:B------:R-:W3:Y:S01]  /*5c80*/  MUFU.TANH R98, R98 ;  /* 0x0000006200627308 */ /* 0x000ee20000002400 */
[C---:B----4-:R-:W-:Y:S03]  /*5c90*/  HMMA.16816.F32.BF16 R20, R52.reuse, R28, RZ ;  /* 0x0000001c3414723c */ /* 0x050fe600000418ff */
[-C--:B------:R-:W-:Y:S01]  /*5ca0*/  FMUL.FTZ R40, R40, R65.reuse ;  /* 0x0000004128287220 */ /* 0x080fe20000410000 */
[-C--:B------:R-:W-:Y:S01]  /*5cb0*/  FMUL.FTZ R124, R41, R65.reuse ;  /* 0x00000041297c7220 */ /* 0x080fe20000410000 */
[-C--:B-1----:R-:W-:Y:S02]  /*5cc0*/  FMUL.FTZ R78, R42, R65.reuse ;  /* 0x000000412a4e7220 */ /* 0x082fe40000410000 */
[----:B------:R1:W4:Y:S01]  /*5cd0*/  MUFU.TANH R122, R40 ;  /* 0x00000028007a7308 */ /* 0x0003220000002400 */
[----:B------:R-:W-:Y:S01]  /*5ce0*/  HMMA.16816.F32.BF16 R16, R52, R30, RZ ;  /* 0x0000001e3410723c */ /* 0x000fe200000418ff */
[----:B------:R-:W3:Y:S06]  /*5cf0*/  LDSM.16.M88.4 R28, [R74+0x9000] ;  /* 0x009000004a1c783b */ /* 0x000eec0000000200 */
[----:B------:R-:W1:Y:S01]  /*5d00*/  MUFU.TANH R100, R100 ;  /* 0x0000006400647308 */ /* 0x000e620000002400 */
[----:B------:R-:W-:Y:S01]  /*5d10*/  HMMA.16816.F32.BF16 R4, R32, R70, R4 ;  /* 0x000000462004723c */ /* 0x000fe20000041804 */
[----:B------:R-:W-:-:S06]  /*5d20*/  FMUL.FTZ R70, R43, R65 ;  /* 0x000000412b467220 */ /* 0x000fcc0000410000 */
[----:B------:R-:W1:Y:S01]  /*5d30*/  MUFU.TANH R116, R116 ;  /* 0x0000007400747308 */ /* 0x000e620000002400 */
[----:B--2---:R-:W-:Y:S07]  /*5d40*/  HMMA.16816.F32.BF16 R20, R48, R8, R20 ;  /* 0x000000083014723c */ /* 0x004fee0000041814 */
[----:B------:R-:W2:Y:S01]  /*5d50*/  MUFU.TANH R104, R104 ;  /* 0x0000006800687308 */ /* 0x000ea20000002400 */
[----:B-----5:R-:W-:Y:S07]  /*5d60*/  HMMA.16816.F32.BF16 R56, R12, R24, R56 ;  /* 0x000000180c38723c */ /* 0x020fee0000041838 */
[----:B------:R-:W2:Y:S01]  /*5d70*/  MUFU.TANH R106, R106 ;  /* 0x0000006a006a7308 */ /* 0x000ea20000002400 */
[----:B------:R-:W-:Y:S01]  /*5d80*/  HMMA.16816.F32.BF16 R16, R48, R10, R16 ;  /* 0x0000000a3010723c */ /* 0x000fe20000041810 */
[----:B------:R-:W5:Y:S06]  /*5d90*/  LDSM.16.M88.4 R8, [R39+0x9000] ;  /* 0x009000002708783b */ /* 0x000f6c0000000200 */
[----:B------:R-:W2:Y:S01]  /*5da0*/  MUFU.TANH R120, R120 ;  /* 0x0000007800787308 */ /* 0x000ea20000002400 */
[----:B-1----:R-:W-:Y:S03]  /*5db0*/  HMMA.16816.F32.BF16 R40, R52, R60, RZ ;  /* 0x0000003c3428723c */ /* 0x002fe600000418ff */
[-C--:B------:R-:W-:Y:S01]  /*5dc0*/  FMUL.FTZ R71, R57, R65.reuse ;  /* 0x0000004139477220 */ /* 0x080fe20000410000 */
[-C--:B------:R-:W-:Y:S01]  /*5dd0*/  FMUL.FTZ R57, R58, R65.reuse ;  /* 0x000000413a397220 */ /* 0x080fe20000410000 */
[----:B------:R-:W-:-:S02]  /*5de0*/  FMUL.FTZ R56, R56, R65 ;  /* 0x0000004138387220 */ /* 0x000fc40000410000 */
[----:B------:R-:W1:Y:S01]  /*5df0*/  MUFU.TANH R69, R69 ;  /* 0x0000004500457308 */ /* 0x000e620000002400 */
[----:B------:R-:W-:Y:S01]  /*5e00*/  HMMA.16816.F32.BF16 R4, R12, R26, R4 ;  /* 0x0000001a0c04723c */ /* 0x000fe20000041804 */
[----:B------:R-:W4:Y:S06]  /*5e10*/  LDSM.16.M88.4 R24, [R74+0x9800] ;  /* 0x009800004a18783b */ /* 0x000f2c0000000200 */
[----:B------:R-:W1:Y:S01]  /*5e20*/  MUFU.TANH R68, R68 ;  /* 0x0000004400447308 */ /* 0x000e620000002400 */
[----:B------:R-:W-:Y:S07]  /*5e30*/  HMMA.16816.F32.BF16 R52, R52, R62, RZ ;  /* 0x0000003e3434723c */ /* 0x000fee00000418ff */
[----:B------:R-:W1:Y:S01]  /*5e40*/  MUFU.TANH R124, R124 ;  /* 0x0000007c007c7308 */ /* 0x000e620000002400 */
[----:B---3--:R-:W-:Y:S03]  /*5e50*/  HMMA.16816.F32.BF16 R20, R32, R28, R20 ;  /* 0x0000001c2014723c */ /* 0x008fe60000041814 */
[----:B------:R-:W-:-:S04]  /*5e60*/  FMUL.FTZ R4, R4, R65 ;  /* 0x0000004104047220 */ /* 0x000fc80000410000 */
[----:B------:R-:W3:Y:S01]  /*5e70*/  MUFU.TANH R78, R78 ;  /* 0x0000004e004e7308 */ /* 0x000ee20000002400 */
[----:B------:R-:W-:Y:S01]  /*5e80*/  HMMA.16816.F32.BF16 R16, R32, R30, R16 ;  /* 0x0000001e2010723c */ /* 0x000fe20000041810 */
[----:B------:R-:W2:Y:S01]  /*5e90*/  LDSM.16.M88.4 R28, [R39+0x9800] ;  /* 0x00980000271c783b */ /* 0x000ea20000000200 */
[----:B------:R-:W-:-:S05]  /*5ea0*/  DEPBAR.LE SB0, 0x0 ;  /* 0x000080000000791a */ /* 0x000fca0000000000 */
[----:B------:R-:W1:Y:S01]  /*5eb0*/  MUFU.TANH R70, R70 ;  /* 0x0000004600467308 */ /* 0x000e620000002400 */
[----:B------:R-:W-:Y:S01]  /*5ec0*/  HMMA.16816.F32.BF16 R40, R48, R44, R40 ;  /* 0x0000002c3028723c */ /* 0x000fe20000041828 */
[----:B------:R-:W-:-:S06]  /*5ed0*/  FMUL.FTZ R45, R59, R65 ;  /* 0x000000413b2d7220 */ /* 0x000fcc0000410000 */
[----:B------:R-:W1:Y:S01]  /*5ee0*/  MUFU.TANH R61, R56 ;  /* 0x00000038003d7308 */ /* 0x000e620000002400 */
[----:B------:R-:W-:Y:S07]  /*5ef0*/  HMMA.16816.F32.BF16 R52, R48, R46, R52 ;  /* 0x0000002e3034723c */ /* 0x000fee0000041834 */
[----:B------:R-:W1:Y:S01]  /*5f00*/  MUFU.TANH R71, R71 ;  /* 0x0000004700477308 */ /* 0x000e620000002400 */
[----:B-----5:R-:W-:Y:S01]  /*5f10*/  HMMA.16816.F32.BF16 R20, R12, R8, R20 ;  /* 0x000000080c14723c */ /* 0x020fe20000041814 */
[-C--:B------:R-:W-:Y:S01]  /*5f20*/  FMUL.FTZ R8, R5, R65.reuse ;  /* 0x0000004105087220 */ /* 0x080fe20000410000 */
[-C--:B------:R-:W-:Y:S01]  /*5f30*/  FMUL.FTZ R9, R6, R65.reuse ;  /* 0x0000004106097220 */ /* 0x080fe20000410000 */
[----:B------:R-:W-:-:S04]  /*5f40*/  FMUL.FTZ R5, R7, R65 ;  /* 0x0000004107057220 */ /* 0x000fc80000410000 */
[----:B------:R-:W1:Y:S01]  /*5f50*/  MUFU.TANH R57, R57 ;  /* 0x0000003900397308 */ /* 0x000e620000002400 */
[C---:B----4-:R-:W-:Y:S07]  /*5f60*/  HMMA.16816.F32.BF16 R40, R32.reuse, R24, R40 ;  /* 0x000000182028723c */ /* 0x050fee0000041828 */
[----:B------:R-:W4:Y:S01]  /*5f70*/  MUFU.TANH R45, R45 ;  /* 0x0000002d002d7308 */ /* 0x000f220000002400 */
[----:B------:R-:W-:Y:S03]  /*5f80*/  HMMA.16816.F32.BF16 R52, R32, R26, R52 ;  /* 0x0000001a2034723c */ /* 0x000fe60000041834 */
[-C--:B------:R-:W-:Y:S01]  /*5f90*/  FMUL.FTZ R21, R21, R65.reuse ;  /* 0x0000004115157220 */ /* 0x080fe20000410000 */
[-C--:B------:R-:W-:Y:S01]  /*5fa0*/  FMUL.FTZ R6, R20, R65.reuse ;  /* 0x0000004114067220 */ /* 0x080fe20000410000 */
[----:B------:R-:W-:-:S02]  /*5fb0*/  FMUL.FTZ R7, R22, R65 ;  /* 0x0000004116077220 */ /* 0x000fc40000410000 */
[----:B------:R5:W1:Y:S01]  /*5fc0*/  MUFU.TANH R47, R21 ;  /* 0x00000015002f7308 */ /* 0x000a620000002400 */
[----:B------:R-:W-:Y:S01]  /*5fd0*/  HMMA.16816.F32.BF16 R16, R12, R10, R16 ;  /* 0x0000000a0c10723c */ /* 0x000fe20000041810 */
[----:B------:R-:W-:-:S06]  /*5fe0*/  FMUL.FTZ R11, R23, R65 ;  /* 0x00000041170b7220 */ /* 0x000fcc0000410000 */
[----:B------:R1:W1:Y:S01]  /*5ff0*/  MUFU.TANH R59, R4 ;  /* 0x00000004003b7308 */ /* 0x0002620000002400 */
[C---:B--2---:R-:W-:Y:S07]  /*6000*/  HMMA.16816.F32.BF16 R40, R12.reuse, R28, R40 ;  /* 0x0000001c0c28723c */ /* 0x044fee0000041828 */
[----:B------:R-:W2:Y:S01]  /*6010*/  MUFU.TANH R8, R8 ;  /* 0x0000000800087308 */ /* 0x000ea20000002400 */
[----:B------:R-:W-:Y:S03]  /*6020*/  HMMA.16816.F32.BF16 R52, R12, R30, R52 ;  /* 0x0000001e0c34723c */ /* 0x000fe60000041834 */
[-C--:B------:R-:W-:Y:S01]  /*6030*/  FMUL.FTZ R17, R17, R65.reuse ;  /* 0x0000004111117220 */ /* 0x080fe20000410000 */
[-C--:B------:R-:W-:Y:S01]  /*6040*/  FMUL.FTZ R19, R19, R65.reuse ;  /* 0x0000004113137220 */ /* 0x080fe20000410000 */
[-C--:B------:R-:W-:Y:S01]  /*6050*/  FMUL.FTZ R16, R16, R65.reuse ;  /* 0x0000004110107220 */ /* 0x080fe20000410000 */
[-C--:B------:R-:W-:Y:S01]  /*6060*/  FMUL.FTZ R18, R18, R65.reuse ;  /* 0x0000004112127220 */ /* 0x080fe20000410000 */
[----:B------:R-:W1:Y:S04]  /*6070*/  MUFU.TANH R9, R9 ;  /* 0x0000000900097308 */ /* 0x000e680000002400 */
[-C--:B-----5:R-:W-:Y:S01]  /*6080*/  FMUL.FTZ R21, R40, R65.reuse ;  /* 0x0000004128157220 */ /* 0x0a0fe20000410000 */
[-C--:B------:R-:W-:Y:S01]  /*6090*/  FMUL.FTZ R13, R41, R65.reuse ;  /* 0x00000041290d7220 */ /* 0x080fe20000410000 */
[-C--:B------:R-:W-:Y:S01]  /*60a0*/  FMUL.FTZ R25, R42, R65.reuse ;  /* 0x000000412a197220 */ /* 0x080fe20000410000 */
[-C--:B------:R-:W-:Y:S01]  /*60b0*/  FMUL.FTZ R29, R43, R65.reuse ;  /* 0x000000412b1d7220 */ /* 0x080fe20000410000 */
[----:B------:R-:W1:Y:S04]  /*60c0*/  MUFU.TANH R5, R5 ;  /* 0x0000000500057308 */ /* 0x000e680000002400 */
[-C--:B------:R-:W-:Y:S01]  /*60d0*/  FMUL.FTZ R31, R52, R65.reuse ;  /* 0x00000041341f7220 */ /* 0x080fe20000410000 */
[-C--:B------:R-:W-:Y:S01]  /*60e0*/  FMUL.FTZ R33, R53, R65.reuse ;  /* 0x0000004135217220 */ /* 0x080fe20000410000 */
[-C--:B------:R-:W-:Y:S01]  /*60f0*/  FMUL.FTZ R15, R54, R65.reuse ;  /* 0x00000041360f7220 */ /* 0x080fe20000410000 */
[----:B------:R-:W-:Y:S01]  /*6100*/  FMUL.FTZ R27, R55, R65 ;  /* 0x00000041371b7220 */ /* 0x000fe20000410000 */
[----:B------:R-:W1:Y:S08]  /*6110*/  MUFU.TANH R6, R6 ;  /* 0x0000000600067308 */ /* 0x000e700000002400 */
[----:B------:R-:W1:Y:S08]  /*6120*/  MUFU.TANH R7, R7 ;  /* 0x0000000700077308 */ /* 0x000e700000002400 */
[----:B------:R-:W1:Y:S08]  /*6130*/  MUFU.TANH R11, R11 ;  /* 0x0000000b000b7308 */ /* 0x000e700000002400 */
[----:B------:R1:W1:Y:S08]  /*6140*/  MUFU.TANH R49, R16 ;  /* 0x0000001000317308 */ /* 0x0002700000002400 */
        /* <DEDUP_REMOVED lines=13> */
[----:B------:R-:W-:Y:S01]  /*6220*/  ISETP.NE.U32.AND P0, PT, R250, RZ, PT ;  /* 0x000000fffa00720c */ /* 0x000fe20003f05070 */
[----:B------:R-:W-:Y:S03]  /*6230*/  BSSY.RECONVERGENT B0, `(.L_x_4032) ;  /* 0x0000048000007945 */ /* 0x000fe60003800200 */
[----:B------:R-:W-:-:S13]  /*6240*/  ISETP.NE.AND.EX P0, PT, R251, RZ, PT, P0 ;  /* 0x000000fffb00720c */ /* 0x000fda0003f05300 */
[----:B------:R-:W-:Y:S05]  /*6250*/  @P0 BRA `(.L_x_4033) ;  /* 0x0000000000240947 */ /* 0x000fea0003800000 */
[----:B-1----:R-:W2:Y:S01]  /*6260*/  LD.E R4, desc[UR4][R2.64+0x38] ;  /* 0x0000380402047980 */ /* 0x002ea2000c101900 */
        /* <DEDUP_REMOVED lines=8> */
.L_x_4033:
[----:B------:R-:W2:Y:S01]  /*62f0*/  LD.E R39, desc[UR4][R2.64+0x170] ;  /* 0x0001700402277980 */ /* 0x000ea2000c101900 */
[----:B-1----:R-:W-:Y:S02]  /*6300*/  LEA R16, R38, 0xfffffe00, 0x8 ;  /* 0xfffffe0026107811 */ /* 0x002fe400078e40ff */
[----:B------:R-:W-:Y:S01]  /*6310*/  IABS R10, R244 ;  /* 0x000000f4000a7213 */ /* 0x000fe20000000000 */
[----:B------:R-:W3:Y:S01]  /*6320*/  LD.E.64 R50, desc[UR4][R152.64+0x20] ;  /* 0x0000200498327980 */ /* 0x000ee2000c101b00 */
        /* <DEDUP_REMOVED lines=16> */
[----:B------:R-:W-:-:S04]  /*6430*/  IMAD.HI.U32 R18, R41, R10, RZ ;  /* 0x0000000a29127227 */ /* 0x000fc800078e00ff */
[----:B------:R-:W-:Y:S01]  /*6440*/  IMAD R41, R14, R35, R4 ;  /* 0x000000230e297224 */ /* 0x000fe200078e0204 */
[----:B------:R-:W-:Y:S01]  /*6450*/  LOP3.LUT R4, R244, R39, RZ, 0x3c, !PT ;  /* 0x00000027f4047212 */ /* 0x000fe200078e3cff */
[----:B------:R-:W-:-:S03]  /*6460*/  IMAD R35, R18, R35, R10 ;  /* 0x0000002312237224 */ /* 0x000fc600078e020a */
[C---:B------:R-:W-:Y:S02]  /*6470*/  ISETP.GT.U32.AND P1, PT, R12.reuse, R41, PT ;  /* 0x000000290c00720c */ /* 0x040fe40003f24070 */
[----:B------:R-:W-:-:S11]  /*6480*/  ISETP.GT.U32.AND P3, PT, R12, R35, PT ;  /* 0x000000230c00720c */ /* 0x000fd60003f64070 */
[----:B------:R-:W-:Y:S02]  /*6490*/  @!P1 IMAD.IADD R41, R41, 0x1, -R12 ;  /* 0x0000000129299824 */ /* 0x000fe400078e0a0c */
[-C--:B------:R-:W-:Y:S01]  /*64a0*/  @!P3 IADD3 R35, PT, PT, R35, -R12.reuse, RZ ;  /* 0x8000000c2323b210 */ /* 0x080fe20007ffe0ff */
[----:B------:R-:W-:Y:S01]  /*64b0*/  @!P3 VIADD R18, R18, 0x1 ;  /* 0x000000011212b836 */ /* 0x000fe20000000000 */
[----:B------:R-:W-:Y:S01]  /*64c0*/  ISETP.GE.AND P3, PT, R4, RZ, PT ;  /* 0x000000ff0400720c */ /* 0x000fe20003f66270 */
[----:B------:R-:W-:Y:S01]  /*64d0*/  @!P1 VIADD R14, R14, 0x1 ;  /* 0x000000010e0e9836 */ /* 0x000fe20000000000 */
[-C--:B------:R-:W-:Y:S02]  /*64e0*/  ISETP.GE.U32.AND P4, PT, R41, R12.reuse, PT ;  /* 0x0000000c2900720c */ /* 0x080fe40003f86070 */
[----:B------:R-:W-:Y:S02]  /*64f0*/  ISETP.GE.U32.AND P5, PT, R35, R12, PT ;  /* 0x0000000c2300720c */ /* 0x000fe40003fa6070 */
[----:B------:R-:W-:-:S02]  /*6500*/  ISETP.NE.AND P1, PT, R39, RZ, PT ;  /* 0x000000ff2700720c */ /* 0x000fc40003f25270 */
[----:B------:R-:W-:-:S07]  /*6510*/  LOP3.LUT R35, RZ, R39, RZ, 0x33, !PT ;  /* 0x00000027ff237212 */ /* 0x000fce00078e33ff */
[----:B------:R-:W-:Y:S02]  /*6520*/  @P4 IADD3 R14, PT, PT, R14, 0x1, RZ ;  /* 0x000000010e0e4810 */ /* 0x000fe40007ffe0ff */
[----:B------:R-:W-:-:S03]  /*6530*/  @P5 VIADD R18, R18, 0x1 ;  /* 0x0000000112125836 */ /* 0x000fc60000000000 */
[----:B------:R-:W-:Y:S02]  /*6540*/  @!P0 IMAD.MOV R14, RZ, RZ, -R14 ;  /* 0x000000ffff0e8224 */ /* 0x000fe400078e0a0e */
[----:B------:R-:W-:-:S03]  /*6550*/  @!P3 IADD3 R18, PT, PT, -R18, RZ, RZ ;  /* 0x000000ff1212b210 */ /* 0x000fc60007ffe1ff */
        /* <DEDUP_REMOVED lines=9> */
[-C--:B--2---:R-:W-:Y:S02]  /*65f0*/  IMAD R10, R43, R39.reuse, RZ ;  /* 0x000000272b0a7224 */ /* 0x084fe400078e02ff */
[----:B------:R-:W-:-:S04]  /*6600*/  IMAD.WIDE.U32 R52, R42, R39, RZ ;  /* 0x000000272a347225 */ /* 0x000fc800078e00ff */
[----:B------:R-:W-:-:S04]  /*6610*/  IMAD R10, R42, R35, R10 ;  /* 0x000000232a0a7224 */ /* 0x000fc800078e020a */
[----:B------:R-:W-:Y:S01]  /*6620*/  IMAD.IADD R53, R53, 0x1, R10 ;  /* 0x0000000135357824 */ /* 0x000fe200078e020a */
[----:B----4-:R-:W-:-:S04]  /*6630*/  IADD3 R41, PT, PT, R41, -R4, RZ ;  /* 0x8000000429297210 */ /* 0x010fc80007ffe0ff */
[----:B------:R-:W-:Y:S01]  /*6640*/  SHF.R.S32.HI R4, RZ, 0x1f, R41 ;  /* 0x0000001fff047819 */ /* 0x000fe20000011429 */
[----:B---3--:R-:W-:Y:S02]  /*6650*/  IMAD R35, R51, R41, RZ ;  /* 0x0000002933237224 */ /* 0x008fe400078e02ff */
[----:B------:R-:W-:-:S04]  /*6660*/  IMAD.WIDE.U32 R40, R41, R50, R52 ;  /* 0x0000003229287225 */ /* 0x000fc800078e0034 */
[----:B------:R-:W-:Y:S01]  /*6670*/  IMAD R4, R50, R4, R35 ;  /* 0x0000000432047224 */ /* 0x000fe200078e0223 */
[----:B------:R-:W-:-:S04]  /*6680*/  LEA R234, P0, R40, R234, 0x1 ;  /* 0x000000ea28ea7211 */ /* 0x000fc800078008ff */
[----:B------:R-:W-:-:S04]  /*6690*/  IADD3 R4, PT, PT, R41, R4, RZ ;  /* 0x0000000429047210 */ /* 0x000fc80007ffe0ff */
[----:B------:R-:W-:Y:S02]  /*66a0*/  LEA.HI.X R229, R40, R229, R4, 0x1, P0 ;  /* 0x000000e528e57211 */ /* 0x000fe400000f0c04 */
.L_x_4034:
[----:B------:R-:W-:Y:S05]  /*66b0*/  BSYNC.RECONVERGENT B0 ;  /* 0x0000000000007941 */ /* 0x000fea0003800200 */
.L_x_4032:
[-C--:B------:R-:W-:Y:S01]  /*66c0*/  ISETP.GE.AND P0, PT, R166, R245.reuse, PT ;  /* 0x000000f5a600720c */ /* 0x080fe20003f06270 */
[----:B------:R1:W-:Y:S01]  /*66d0*/  STL [R1+0x50], R21 ;  /* 0x0000501501007387 */ /* 0x0003e20000100800 */
[C---:B------:R-:W-:Y:S02]  /*66e0*/  SHF.L.U32 R35, R230.reuse, 0x5, RZ ;  /* 0x00000005e6237819 */ /* 0x040fe400000006ff */
[----:B------:R-:W-:Y:S01]  /*66f0*/  SHF.L.U64.HI R4, R230, 0x5, R231 ;  /* 0x00000005e6047819 */ /* 0x000fe200000102e7 */
[----:B------:R2:W-:Y:S01]  /*6700*/  STL [R1+0x4c], R19 ;  /* 0x00004c1301007387 */ /* 0x0005e20000100800 */
[----:B------:R-:W-:Y:S02]  /*6710*/  IADD3 R34, P4, PT, R35, R234, RZ ;  /* 0x000000ea23227210 */ /* 0x000fe40007f9e0ff */
[----:B------:R-:W-:Y:S01]  /*6720*/  ISETP.GE.AND P1, PT, R166, R245, PT ;  /* 0x000000f5a600720c */ /* 0x000fe20003f26270 */
[----:B------:R3:W-:Y:S04]  /*6730*/  STL [R1+0x48], R17 ;  /* 0x0000481101007387 */ /* 0x0007e80000100800 */
[----:B------:R-:W-:Y:S01]  /*6740*/  @!P0 IADD3 R40, P3, PT, R34, R35, RZ ;  /* 0x0000002322288210 */ /* 0x000fe20007f7e0ff */
[----:B------:R4:W-:Y:S01]  /*6750*/  STL.64 [R1+0x40], R8 ;  /* 0x0000400801007387 */ /* 0x0009e20000100a00 */
[----:B------:R-:W-:Y:S01]  /*6760*/  IADD3.X R35, PT, PT, R4, R229, RZ, P4, !PT ;  /* 0x000000e504237210 */ /* 0x000fe200027fe4ff */
[C---:B------:R-:W-:Y:S01]  /*6770*/  @!P0 IMAD R54, R231.reuse, 0xc0, RZ ;  /* 0x000000c0e7368824 */ /* 0x040fe200078e02ff */
[-C--:B------:R-:W-:Y:S01]  /*6780*/  @!P0 MOV R20, R34.reuse ;  /* 0x0000002200148202 */ /* 0x080fe20000000f00 */
[C---:B------:R-:W-:Y:S01]  /*6790*/  @!P0 IMAD R62, R231.reuse, 0xa0, RZ ;  /* 0x000000a0e73e8824 */ /* 0x040fe200078e02ff */
[-C--:B------:R-:W-:Y:S01]  /*67a0*/  @!P0 MOV R18, R34.reuse ;  /* 0x0000002200128202 */ /* 0x080fe20000000f00 */
[----:B------:R-:W-:Y:S01]  /*67b0*/  @!P0 IMAD R152, R231, 0x60, RZ ;  /* 0x00000060e7988824 */ /* 0x000fe200078e02ff */
[----:B------:R-:W-:Y:S01]  /*67c0*/  STL.64 [R1+0x38], R6 ;  /* 0x0000380601007387 */ /* 0x000fe20000100a00 */
[----:B------:R-:W-:Y:S01]  /*67d0*/  @!P1 IMAD.MOV.U32 R228, RZ, RZ, R234 ;  /* 0x000000ffffe49224 */ /* 0x000fe200078e00ea */
[----:B------:R-:W-:Y:S01]  /*67e0*/  @!P0 MOV R42, R34 ;  /* 0x00000022002a8202 */ /* 0x000fe20000000f00 */
[----:B------:R-:W-:Y:S01]  /*67f0*/  @!P0 IMAD.X R41, R35, 0x1, R4, P3 ;  /* 0x0000000123298824 */ /* 0x000fe200018e0604 */
[----:B------:R4:W-:Y:S01]  /*6800*/  STL.64 [R1+0x30], R2 ;  /* 0x0000300201007387 */ /* 0x0009e20000100a00 */
[----:B-1----:R-:W-:-:S02]  /*6810*/  @!P0 IMAD.MOV.U32 R21, RZ, RZ, R35 ;  /* 0x000000ffff158224 */ /* 0x002fc400078e0023 */
[C---:B------:R-:W-:Y:S01]  /*6820*/  @!P0 IMAD R4, R231.reuse, 0x1a0, RZ ;  /* 0x000001a0e7048824 */ /* 0x040fe200078e02ff */
[----:B------:R-:W-:Y:S01]  /*6830*/  @!PT LDS RZ, [RZ] ;  /* 0x00000000fffff984 */ /* 0x000fe20000000800 */
[----:B------:R-:W-:Y:S01]  /*6840*/  @!PT LDS RZ, [RZ] ;  /* 0x00000000fffff984 */ /* 0x000fe20000000800 */
[----:B------:R-:W-:Y:S01]  /*6850*/  @!PT LDS RZ, [RZ] ;  /* 0x00000000fffff984 */ /* 0x000fe20000000800 */
[----:B------:R-:W-:Y:S01]  /*6860*/  @!P1 LDGSTS.E.BYPASS.LTC128B.128 [R247+0x2000], desc[UR4][R228.64] ;  /* 0x02000000e4f79fae */ /* 0x000fe2000b981a04 */
[----:B--2---:R-:W-:Y:S02]  /*6870*/  @!P0 IMAD.MOV.U32 R19, RZ, RZ, R35 ;  /* 0x000000ffff138224 */ /* 0x004fe400078e0023 */
[----:B------:R-:W-:Y:S01]  /*6880*/  @!P0 IMAD R10, R231, 0x180, RZ ;  /* 0x00000180e70a8824 */ /* 0x000fe200078e02ff */
[----:B------:R1:W-:Y:S01]  /*6890*/  @P1 STS.128 [R247+0x2000], RZ ;  /* 0x002000fff7001388 */ /* 0x0003e20000000c00 */
[----:B---3--:R-:W-:-:S03]  /*68a0*/  @!P0 IMAD.WIDE.U32 R16, R230, 0xa0, R20 ;  /* 0x000000a0e6108825 */ /* 0x008fc600078e0014 */
[----:B------:R1:W-:Y:S01]  /*68b0*/  @P0 STS.128 [R247+0x2800], RZ ;  /* 0x002800fff7000388 */ /* 0x0003e20000000c00 */
[----:B------:R-:W-:-:S03]  /*68c0*/  @!P0 IMAD.WIDE.U32 R18, R230, 0x60, R18 ;  /* 0x00000060e6128825 */ /* 0x000fc600078e0012 */
[----:B------:R-:W-:Y:S01]  /*68d0*/  @!PT LDS RZ, [RZ] ;  /* 0x00000000fffff984 */ /* 0x000fe20000000800 */
[----:B------:R-:W-:Y:S01]  /*68e0*/  @!PT LDS RZ, [RZ] ;  /* 0x00000000fffff984 */ /* 0x000fe20000000800 */
[----:B------:R-:W-:Y:S01]  /*68f0*/  @!PT LDS RZ, [RZ] ;  /* 0x00000000fffff984 */ /* 0x000fe20000000800 */
[----:B------:R-:W-:Y:S01]  /*6900*/  @!P0 LDGSTS.E.BYPASS.LTC128B.128 [R247+0x2800], desc[UR4][R34.64] ;  /* 0x0280000022f78fae */ /* 0x000fe2000b981a04 */
[----:B----4-:R-:W-:Y:S01]  /*6910*/  @!P0 IMAD.WIDE.U32 R8, R230, 0xc0, R34 ;  /* 0x000000c0e6088825 */ /* 0x010fe200078e0022 */
[----:B------:R-:W-:Y:S02]  /*6920*/  @!P0 IADD3 R153, PT, PT, R152, R19, RZ ;  /* 0x0000001398998210 */ /* 0x000fe40007ffe0ff */
[----:B------:R1:W-:Y:S01]  /*6930*/  @P0 STS.128 [R247+0x3000], RZ ;  /* 0x003000fff7000388 */ /* 0x0003e20000000c00 */
[----:B------:R-:W-:Y:S01]  /*6940*/  @!P0 IMAD.IADD R63, R62, 0x1, R17 ;  /* 0x000000013e3f8824 */ /* 0x000fe200078e0211 */
[----:B------:R-:W-:Y:S01]  /*6950*/  @!P0 IADD3 R55, PT, PT, R54, R9, RZ ;  /* 0x0000000936378210 */ /* 0x000fe20007ffe0ff */
[----:B------:R-:W-:Y:S01]  /*6960*/  @!P0 IMAD.MOV.U32 R152, RZ, RZ, R18 ;  /* 0x000000ffff988224 */ /* 0x000fe200078e0012 */
[----:B------:R-:W-:Y:S01]  /*6970*/  @!P0 MOV R54, R8 ;  /* 0x0000000800368202 */ /* 0x000fe20000000f00 */
[----:B------:R-:W-:Y:S01]  /*6980*/  @!PT LDS RZ, [RZ] ;  /* 0x00000000fffff984 */ /* 0x000fe20000000800 */
[----:B------:R-:W-:Y:S01]  /*6990*/  @!PT LDS RZ, [RZ] ;  /* 0x00000000fffff984 */ /* 0x000fe20000000800 */
[----:B------:R-:W-:Y:S01]  /*69a0*/  @!PT LDS RZ, [RZ] ;  /* 0x00000000fffff984 */ /* 0x000fe20000000800 */
[----:B------:R2:W-:Y:S01]  /*69b0*/  @!P0 LDGSTS.E.BYPASS.LTC128B.128 [R247+0x3000], desc[UR4][R40.64] ;  /* 0x0300000028f78fae */ /* 0x0005e2000b981a04 */
[----:B------:R-:W-:Y:S01]  /*69c0*/  @!P0 MOV R8, R34 ;  /* 0x0000002200088202 */ /* 0x000fe20000000f00 */
[----:B------:R-:W-:Y:S01]  /*69d0*/  @!P0 IMAD.WIDE.U32 R20, R230, 0x180, R34 ;  /* 0x00000180e6148825 */ /* 0x000fe200078e0022 */
[----:B------:R-:W-:-:S02]  /*69e0*/  @!P0 MOV R9, R35 ;  /* 0x0000002300098202 */ /* 0x000fc40000000f00 */
[----:B------:R-:W-:Y:S01]  /*69f0*/  @!P0 MOV R62, R16 ;  /* 0x00000010003e8202 */ /* 0x000fe20000000f00 */
[----:B------:R1:W-:Y:S01]  /*6a00*/  @P0 STS.128 [R247+0x3800], RZ ;  /* 0x003800fff7000388 */ /* 0x0003e20000000c00 */
[CC--:B------:R-:W-:Y:S01]  /*6a10*/  @!P0 LEA R16, P3, R230.reuse, R34.reuse, 0x6 ;  /* 0x00000022e6108211 */ /* 0x0c0fe200078630ff */
[C---:B------:R-:W-:Y:S01]  /*6a20*/  @!P0 IMAD.WIDE.U32 R18, R230.reuse, 0x1a0, R8 ;  /* 0x000001a0e6128825 */ /* 0x040fe200078e0008 */
[C---:B------:R-:W-:Y:S02]  /*6a30*/  @!P0 LEA R8, P1, R230.reuse, R34, 0x7 ;  /* 0x00000022e6088211 */ /* 0x040fe400078238ff */
[CCC-:B------:R-:W-:Y:S01]  /*6a40*/  @!P0 LEA.HI.X R17, R230.reuse, R35.reuse, R231.reuse, 0x6, P3 ;  /* 0x00000023e6118211 */ /* 0x1c0fe200018f34e7 */
[----:B------:R-:W-:Y:S01]  /*6a50*/  @!P0 IMAD.MOV.U32 R2, RZ, RZ, R20 ;  /* 0x000000ffff028224 */ /* 0x000fe200078e0014 */
[----:B------:R-:W-:Y:S01]  /*6a60*/  @!P0 LEA.HI.X R9, R230, R35, R231, 0x7, P1 ;  /* 0x00000023e6098211 */ /* 0x000fe200008f3ce7 */
[----:B------:R-:W-:Y:S01]  /*6a70*/  @!P0 IMAD.MOV.U32 R43, RZ, RZ, R35 ;  /* 0x000000ffff2b8224 */ /* 0x000fe200078e0023 */
        /* <DEDUP_REMOVED lines=8> */
[----:B------:R1:W-:Y:S01]  /*6b00*/  @P0 STS.128 [R247+0x4000], RZ ;  /* 0x004000fff7000388 */ /* 0x0003e20000000c00 */
[----:B------:R-:W-:-:S03]  /*6b10*/  @!P0 IMAD.WIDE.U32 R42, R230, 0xe0, R42 ;  /* 0x000000e0e62a8825 */ /* 0x000fc600078e002a */
[----:B------:R-:W-:Y:S01]  /*6b20*/  @!PT LDS RZ, [RZ] ;  /* 0x00000000fffff984 */ /* 0x000fe20000000800 */
[----:B------:R-:W-:Y:S01]  /*6b30*/  @!PT LDS RZ, [RZ] ;  /* 0x00000000fffff984 */ /* 0x000fe20000000800 */
[----:B------:R-:W-:Y:S01]  /*6b40*/  @!PT LDS RZ, [RZ] ;  /* 0x00000000fffff984 */ /* 0x000fe20000000800 */
[----:B------:R3:W-:Y:S01]  /*6b50*/  @!P0 LDGSTS.E.BYPASS.LTC128B.128 [R247+0x4000], desc[UR4][R152.64] ;  /* 0x0400000098f78fae */ /* 0x0007e2000b981a04 */
[----:B------:R-:W-:Y:S01]  /*6b60*/  @!P0 IMAD R50, R231, 0x120, RZ ;  /* 0x00000120e7328824 */ /* 0x000fe200078e02ff */
[----:B--2---:R-:W-:Y:S02]  /*6b70*/  @!P0 MOV R40, R34 ;  /* 0x0000002200288202 */ /* 0x004fe40000000f00 */
[----:B------:R1:W-:Y:S01]  /*6b80*/  @P0 STS.128 [R247+0x4800], RZ ;  /* 0x004800fff7000388 */ /* 0x0003e20000000c00 */
[----:B------:R-:W-:Y:S02]  /*6b90*/  @!P0 IMAD.MOV.U32 R41, RZ, RZ, R35 ;  /* 0x000000ffff298224 */ /* 0x000fe400078e0023 */
[----:B------:R-:W-:Y:S01]  /*6ba0*/  @!P0 IMAD.IADD R53, R52, 0x1, R43 ;  /* 0x0000000134358824 */ /* 0x000fe200078e022b */
[----:B------:R-:W-:Y:S01]  /*6bb0*/  @!PT LDS RZ, [RZ] ;  /* 0x00000000fffff984 */ /* 0x000fe20000000800 */
[----:B------:R-:W-:Y:S01]  /*6bc0*/  @!PT LDS RZ, [RZ] ;  /* 0x00000000fffff984 */ /* 0x000fe20000000800 */
[----:B------:R-:W-:Y:S01]  /*6bd0*/  @!PT LDS RZ, [RZ] ;  /* 0x00000000fffff984 */ /* 0x000fe20000000800 */
[----:B------:R-:W-:Y:S01]  /*6be0*/  @!P0 LDGSTS.E.BYPASS.LTC128B.128 [R247+0x4800], desc[UR4][R8.64] ;  /* 0x0480000008f78fae */ /* 0x000fe2000b981a04 */
[----:B------:R-:W-:-:S03]  /*6bf0*/  @!P0 IMAD.WIDE.U32 R40, R230, 0x120, R40 ;  /* 0x00000120e6288825 */ /* 0x000fc600078e0028 */
[----:B------:R-:W5:Y:S01]  /*6c00*/  LDL.LU R21, [R1+0x50] ;  /* 0x0000500001157983 */ /* 0x000f620000300800 */
[----:B------:R-:W-:Y:S01]  /*6c10*/  @!P0 IMAD.MOV.U32 R52, RZ, RZ, R42 ;  /* 0x000000ffff348224 */ /* 0x000fe200078e002a */
[----:B------:R-:W-:Y:S01]  /*6c20*/  @!P0 IADD3 R51, PT, PT, R50, R41, RZ ;  /* 0x0000002932338210 */ /* 0x000fe20007ffe0ff */
[----:B------:R-:W-:Y:S01]  /*6c30*/  @!P0 IMAD.MOV.U32 R43, RZ, RZ, R35 ;  /* 0x000000ffff2b8224 */ /* 0x000fe200078e0023 */
[----:B------:R1:W-:Y:S01]  /*6c40*/  @P0 STS.128 [R247+0x5000], RZ ;  /* 0x005000fff7000388 */ /* 0x0003e20000000c00 */
[----:B------:R-:W-:Y:S01]  /*6c50*/  @!P0 MOV R42, R34 ;  /* 0x00000022002a8202 */ /* 0x000fe20000000f00 */
[C---:B------:R-:W-:Y:S01]  /*6c60*/  @!P0 IMAD R14, R231.reuse, 0x140, RZ ;  /* 0x00000140e70e8824 */ /* 0x040fe200078e02ff */
[----:B------:R-:W-:Y:S01]  /*6c70*/  @!P0 MOV R50, R40 ;  /* 0x0000002800328202 */ /* 0x000fe20000000f00 */
[----:B------:R-:W5:Y:S01]  /*6c80*/  LDL.LU R19, [R1+0x4c] ;  /* 0x00004c0001137983 */ /* 0x000f620000300800 */
[----:B------:R-:W-:Y:S01]  /*6c90*/  @!P0 MOV R40, R34 ;  /* 0x0000002200288202 */ /* 0x000fe20000000f00 */
[----:B------:R-:W-:Y:S01]  /*6ca0*/  @!P0 IMAD.WIDE.U32 R42, R230, 0x140, R42 ;  /* 0x00000140e62a8825 */ /* 0x000fe200078e002a */
[----:B------:R-:W-:Y:S01]  /*6cb0*/  @!P0 MOV R41, R35 ;  /* 0x0000002300298202 */ /* 0x000fe20000000f00 */
[----:B------:R-:W-:Y:S01]  /*6cc0*/  @!PT LDS RZ, [RZ] ;  /* 0x00000000fffff984 */ /* 0x000fe20000000800 */
[----:B------:R-:W-:Y:S01]  /*6cd0*/  @!PT LDS RZ, [RZ] ;  /* 0x00000000fffff984 */ /* 0x000fe20000000800 */
[----:B------:R-:W-:Y:S01]  /*6ce0*/  @!PT LDS RZ, [RZ] ;  /* 0x00000000fffff984 */ /* 0x000fe20000000800 */
[----:B------:R2:W-:Y:S02]  /*6cf0*/  @!P0 LDGSTS.E.BYPASS.LTC128B.128 [R247+0x5000], desc[UR4][R62.64] ;  /* 0x050000003ef78fae */ /* 0x0005e4000b981a04 */
[----:B------:R-:W-:-:S02]  /*6d00*/  @!P0 IMAD R12, R231, 0x160, RZ ;  /* 0x00000160e70c8824 */ /* 0x000fc400078e02ff */
[----:B------:R-:W5:Y:S01]  /*6d10*/  LDL.LU R17, [R1+0x48] ;  /* 0x0000480001117983 */ /* 0x000f620000300800 */
[C---:B---3--:R-:W-:Y:S01]  /*6d20*/  @!P0 LEA R152, P1, R230.reuse, R34, 0x8 ;  /* 0x00000022e6988211 */ /* 0x048fe200078240ff */
[----:B------:R-:W-:Y:S02]  /*6d30*/  @!P0 IMAD.WIDE.U32 R40, R230, 0x160, R40 ;  /* 0x00000160e6288825 */ /* 0x000fe400078e0028 */
[----:B------:R1:W-:Y:S02]  /*6d40*/  @P0 STS.128 [R247+0x5800], RZ ;  /* 0x005800fff7000388 */ /* 0x0003e40000000c00 */
[----:B------:R-:W-:Y:S02]  /*6d50*/  @!P0 IMAD.IADD R43, R14, 0x1, R43 ;  /* 0x000000010e2b8824 */ /* 0x000fe400078e022b */
[----:B------:R-:W5:Y:S01]  /*6d60*/  LDL.LU.64 R8, [R1+0x40] ;  /* 0x0000400001087983 */ /* 0x000f620000300a00 */
[----:B--2---:R-:W-:Y:S01]  /*6d70*/  MOV R62, R6 ;  /* 0x00000006003e7202 */ /* 0x004fe20000000f00 */
[----:B------:R-:W-:-:S02]  /*6d80*/  IMAD.MOV.U32 R63, RZ, RZ, R7 ;  /* 0x000000ffff3f7224 */ /* 0x000fc400078e0007 */
[----:B------:R-:W-:Y:S01]  /*6d90*/  @!PT LDS RZ, [RZ] ;  /* 0x00000000fffff984 */ /* 0x000fe20000000800 */
[----:B------:R-:W-:Y:S01]  /*6da0*/  @!PT LDS RZ, [RZ] ;  /* 0x00000000fffff984 */ /* 0x000fe20000000800 */
[----:B------:R-:W-:Y:S01]  /*6db0*/  @!PT LDS RZ, [RZ] ;  /* 0x00000000fffff984 */ /* 0x000fe20000000800 */
[----:B------:R2:W-:Y:S01]  /*6dc0*/  @!P0 LDGSTS.E.BYPASS.LTC128B.128 [R247+0x5800], desc[UR4][R54.64] ;  /* 0x0580000036f78fae */ /* 0x0005e2000b981a04 */
[----:B------:R-:W-:Y:S01]  /*6dd0*/  @!P0 LEA.HI.X R153, R230, R35, R231, 0x8, P1 ;  /* 0x00000023e6998211 */ /* 0x000fe200008f44e7 */
[----:B------:R-:W-:Y:S02]  /*6de0*/  @!P0 IMAD.IADD R41, R12, 0x1, R41 ;  /* 0x000000010c298824 */ /* 0x000fe400078e0229 */
[----:B------:R1:W5:Y:S01]  /*6df0*/  LDL.LU.64 R6, [R1+0x38] ;  /* 0x0000380001067983 */ /* 0x0003620000300a00 */
[----:B--2---:R-:W-:Y:S02]  /*6e00*/  MOV R54, R2 ;  /* 0x0000000200367202 */ /* 0x004fe40000000f00 */
[----:B------:R-:W-:Y:S02]  /*6e10*/  MOV R55, R3 ;  /* 0x0000000300377202 */ /* 0x000fe40000000f00 */
[----:B------:R1:W5:Y:S04]  /*6e20*/  LDL.LU.64 R2, [R1+0x30] ;  /* 0x0000300001027983 */ /* 0x0003680000300a00 */
        /* <DEDUP_REMOVED lines=36> */
[----:B------:R-:W-:Y:S04]  /*7070*/  BSSY.RECONVERGENT B0, `(.L_x_4035) ;  /* 0x0000009000007945 */ /* 0x000fe80003800200 */
        /* <DEDUP_REMOVED lines=8> */
.L_x_4036:
[----:B------:R-:W-:Y:S05]  /*7100*/  BSYNC.RECONVERGENT B0 ;  /* 0x0000000000007941 */ /* 0x000fea0003800200 */
.L_x_4035:
[----:B------:R-:W0:Y:S02]  /*7110*/  LDGDEPBAR ;  /* 0x00000000000079af */ /* 0x000e240000000000 */
.L_x_4031:
[----:B------:R-:W-:Y:S05]  /*7120*/  BSYNC.RECONVERGENT B1 ;  /* 0x0000000000017941 */ /* 0x000fea0003800200 */
.L_x_4030:
[----:B------:R-:W-:Y:S01]  /*7130*/  SHF.R.U32.HI R39, RZ, 0x2, R167 ;  /* 0x00000002ff277819 */ /* 0x000fe200000116a7 */
[----:B------:R-:W-:-:S03]  /*7140*/  IMAD.SHL.U32 R65, R167, 0x2, RZ ;  /* 0x00000002a7417824 */ /* 0x000fc600078e00ff */
[----:B------:R-:W-:Y:S02]  /*7150*/  LOP3.LUT R39, R39, 0x7, RZ, 0xc0, !PT ;  /* 0x0000000727277812 */ /* 0x000fe400078ec0ff */
[----:B------:R-:W-:Y:S02]  /*7160*/  LOP3.LUT R65, R65, 0x6, RZ, 0xc0, !PT ;  /* 0x0000000641417812 */ /* 0x000fe400078ec0ff */
[----:B-1----:R-:W-:-:S03]  /*7170*/  LOP3.LUT R4, R39, 0x1f0, R220, 0xf8, !PT ;  /* 0x000001f027047812 */ /* 0x002fc600078ef8dc */
[----:B------:R-:W-:Y:S02]  /*7180*/  IMAD.IADD R41, R244, 0x1, R65 ;  /* 0x00000001f4297824 */ /* 0x000fe400078e0241 */
[----:B--2---:R-:W-:Y:S02]  /*7190*/  IMAD R35, R241, 0x40, R4 ;  /* 0x00000040f1237824 */ /* 0x004fe400078e0204 */
[C---:B------:R-:W-:Y:S02]  /*71a0*/  VIADD R12, R41.reuse, 0x9 ;  /* 0x00000009290c7836 */ /* 0x040fe40000000000 */
[C---:B------:R-:W-:Y:S01]  /*71b0*/  VIADD R18, R41.reuse, 0x1 ;  /* 0x0000000129127836 */ /* 0x040fe20000000000 */
[----:B------:R-:W-:Y:S01]  /*71c0*/  IADD3 R4, PT, PT, R64, R35, -R66 ;  /* 0x0000002340047210 */ /* 0x000fe20007ffe842 */
[C---:B------:R-:W-:Y:S01]  /*71d0*/  VIADD R204, R41.reuse, 0x28 ;  /* 0x0000002829cc7836 */ /* 0x040fe20000000000 */
[-C--:B------:R-:W-:Y:S01]  /*71e0*/  ISETP.GE.AND P4, PT, R12, R64.reuse, PT ;  /* 0x000000400c00720c */ /* 0x080fe20003f86270 */
[----:B------:R-:W-:Y:S01]  /*71f0*/  VIADD R180, R41, 0x49 ;  /* 0x0000004929b47836 */ /* 0x000fe20000000000 */
[----:B------:R-:W-:Y:S01]  /*7200*/  ISETP.GE.AND P5, PT, R18, R64, PT ;  /* 0x000000401200720c */ /* 0x000fe20003fa6270 */
[----:B------:R-:W-:-:S02]  /*7210*/  IMAD.IADD R14, R4, 0x1, -R12 ;  /* 0x00000001040e7824 */ /* 0x000fc400078e0a0c */
[C---:B------:R-:W-:Y:S02]  /*7220*/  IMAD.IADD R53, R4.reuse, 0x1, -R18 ;  /* 0x0000000104357824 */ /* 0x040fe400078e0a12 */
[C---:B------:R-:W-:Y:S01]  /*7230*/  IMAD.IADD R190, R4.reuse, 0x1, -R204 ;  /* 0x0000000104be7824 */ /* 0x040fe200078e0acc */
[----:B------:R-:W-:Y:S01]  /*7240*/  IABS R14, R14 ;  /* 0x0000000e000e7213 */ /* 0x000fe20000000000 */
[C---:B------:R-:W-:Y:S01]  /*7250*/  VIADD R156, R41.reuse, 0x58 ;  /* 0x00000058299c7836 */ /* 0x040fe20000000000 */
[----:B------:R-:W-:Y:S01]  /*7260*/  IABS R53, R53 ;  /* 0x0000003500357213 */ /* 0x000fe20000000000 */
[C---:B------:R-:W-:Y:S01]  /*7270*/  VIADD R46, R41.reuse, 0x11 ;  /* 0x00000011292e7836 */ /* 0x040fe20000000000 */
[----:B------:R-:W-:Y:S01]  /*7280*/  I2FP.F32.S32 R14, R14 ;  /* 0x0000000e000e7245 */ /* 0x000fe20000201400 */
[----:B------:R-:W-:Y:S01]  /*7290*/  IMAD.IADD R168, R4, 0x1, -R156 ;  /* 0x0000000104a87824 */ /* 0x000fe200078e0a9c */
[----:B------:R-:W-:Y:S01]  /*72a0*/  I2FP.F32.S32 R53, R53 ;  /* 0x0000003500357245 */ /* 0x000fe20000201400 */
[C---:B------:R-:W-:Y:S01]  /*72b0*/  VIADD R130, R41.reuse, 0x69 ;  /* 0x0000006929827836 */ /* 0x040fe20000000000 */
[----:B------:R-:W-:Y:S01]  /*72c0*/  IABS R190, R190 ;  /* 0x000000be00be7213 */ /* 0x000fe20000000000 */
[----:B------:R-:W-:Y:S01]  /*72d0*/  FFMA.FTZ R43, -R0, R14, R145 ;  /* 0x0000000e002b7223 */ /* 0x000fe20000010191 */
[----:B------:R-:W-:-:S02]  /*72e0*/  VIADD R145, R41, 0xa8 ;  /* 0x000000a829917836 */ /* 0x000fc40000000000 */
[----:B------:R-:W-:Y:S01]  /*72f0*/  FFMA.FTZ R53, -R0, R53, R149 ;  /* 0x0000003500357223 */ /* 0x000fe20000010195 */
[C---:B------:R-:W-:Y:S01]  /*7300*/  IMAD.IADD R149, R4.reuse, 0x1, -R180 ;  /* 0x0000000104957824 */ /* 0x040fe200078e0ab4 */
[----:B------:R-:W-:Y:S01]  /*7310*/  I2FP.F32.S32 R190, R190 ;  /* 0x000000be00be7245 */ /* 0x000fe20000201400 */
[----:B------:R-:W-:Y:S01]  /*7320*/  IMAD.IADD R63, R4, 0x1, -R145 ;  /* 0x00000001043f7824 */ /* 0x000fe200078e0a91 */
[----:B------:R-:W-:Y:S01]  /*7330*/  IABS R168, R168 ;  /* 0x000000a800a87213 */ /* 0x000fe20000000000 */
[C---:B------:R-:W-:Y:S01]  /*7340*/  VIADD R24, R41.reuse, 0x90 ;  /* 0x0000009029187836 */ /* 0x040fe20000000000 */
[----:B------:R-:W-:Y:S01]  /*7350*/  IABS R149, R149 ;  /* 0x0000009500957213 */ /* 0x000fe20000000000 */
[----:B------:R-:W-:Y:S01]  /*7360*/  FFMA.FTZ R190, -R0, R190, R115 ;  /* 0x000000be00be7223 */ /* 0x000fe20000010173 */
[----:B------:R-:W-:Y:S01]  /*7370*/  IABS R63, R63 ;  /* 0x0000003f003f7213 */ /* 0x000fe20000000000 */
[C---:B------:R-:W-:Y:S01]  /*7380*/  IMAD.IADD R44, R4.reuse, 0x1, -R46 ;  /* 0x00000001042c7824 */ /* 0x040fe200078e0a2e */
[----:B------:R-:W-:Y:S01]  /*7390*/  I2FP.F32.S32 R149, R149 ;  /* 0x0000009500957245 */ /* 0x000fe20000201400 */
[C---:B------:R-:W-:Y:S01]  /*73a0*/  VIADD R115, R41.reuse, 0xb9 ;  /* 0x000000b929737836 */ /* 0x040fe20000000000 */
[----:B------:R-:W-:Y:S01]  /*73b0*/  I2FP.F32.S32 R63, R63 ;  /* 0x0000003f003f7245 */ /* 0x000fe20000201400 */
[C---:B------:R-:W-:Y:S01]  /*73c0*/  IMAD.IADD R14, R4.reuse, 0x1, -R130 ;  /* 0x00000001040e7824 */ /* 0x040fe200078e0a82 */
[----:B------:R-:W-:Y:S01]  /*73d0*/  I2FP.F32.S32 R168, R168 ;  /* 0x000000a800a87245 */ /* 0x000fe20000201400 */
[----:B------:R-:W-:Y:S01]  /*73e0*/  IMAD.IADD R28, R4, 0x1, -R24 ;  /* 0x00000001041c7824 */ /* 0x000fe200078e0a18 */
[----:B------:R-:W-:Y:S01]  /*73f0*/  IABS R44, R44 ;  /* 0x0000002c002c7213 */ /* 0x000fe20000000000 */
[----:B------:R-:W-:-:S02]  /*7400*/  VIADD R30, R41, 0xa0 ;  /* 0x000000a0291e7836 */ /* 0x000fc40000000000 */
[----:B------:R-:W-:Y:S01]  /*7410*/  FFMA.FTZ R102, -R0, R63, R102 ;  /* 0x0000003f00667223 */ /* 0x000fe20000010166 */
[----:B------:R-:W-:Y:S02]  /*7420*/  IMAD.IADD R63, R4, 0x1, -R115 ;  /* 0x00000001043f7824 */ /* 0x000fe400078e0a73 */
[----:B------:R-:W-:Y:S01]  /*7430*/  FFMA.FTZ R149, -R0, R149, R81 ;  /* 0x0000009500957223 */ /* 0x000fe20000010151 */
[C---:B------:R-:W-:Y:S01]  /*7440*/  VIADD R74, R41.reuse, 0x31 ;  /* 0x00000031294a7836 */ /* 0x040fe20000000000 */
[----:B------:R-:W-:Y:S01]  /*7450*/  IABS R14, R14 ;  /* 0x0000000e000e7213 */ /* 0x000fe20000000000 */
[----:B------:R-:W-:Y:S01]  /*7460*/  IMAD.IADD R81, R4, 0x1, -R30 ;  /* 0x0000000104517824 */ /* 0x000fe200078e0a1e */
[----:B------:R-:W-:Y:S01]  /*7470*/  IABS R28, R28 ;  /* 0x0000001c001c7213 */ /* 0x000fe20000000000 */
[C---:B------:R-:W-:Y:S01]  /*7480*/  VIADD R192, R41.reuse, 0x39 ;  /* 0x0000003929c07836 */ /* 0x040fe20000000000 */
[----:B------:R-:W-:Y:S01]  /*7490*/  I2FP.F32.S32 R44, R44 ;  /* 0x0000002c002c7245 */ /* 0x000fe20000201400 */
[----:B------:R-:W-:Y:S01]  /*74a0*/  FFMA.FTZ R168, -R0, R168, R161 ;  /* 0x000000a800a87223 */ /* 0x000fe200000101a1 */
[----:B------:R-:W-:Y:S01]  /*74b0*/  IABS R63, R63 ;  /* 0x0000003f003f7213 */ /* 0x000fe20000000000 */
[C---:B------:R-:W-:Y:S01]  /*74c0*/  IMAD.IADD R184, R4.reuse, 0x1, -R74 ;  /* 0x0000000104b87824 */ /* 0x040fe200078e0a4a */
[----:B------:R-:W-:Y:S01]  /*74d0*/  I2FP.F32.S32 R14, R14 ;  /* 0x0000000e000e7245 */ /* 0x000fe20000201400 */
[C---:B------:R-:W-:Y:S01]  /*74e0*/  VIADD R161, R41.reuse, 0x98 ;  /* 0x0000009829a17836 */ /* 0x040fe20000000000 */
[----:B------:R-:W-:Y:S01]  /*74f0*/  I2FP.F32.S32 R28, R28 ;  /* 0x0000001c001c7245 */ /* 0x000fe20000201400 */
[C---:B------:R-:W-:Y:S01]  /*7500*/  VIADD R142, R41.reuse, 0x71 ;  /* 0x00000071298e7836 */ /* 0x040fe20000000000 */
[----:B------:R-:W-:Y:S01]  /*7510*/  IABS R81, R81 ;  /* 0x0000005100517213 */ /* 0x000fe20000000000 */
[----:B------:R-:W-:Y:S01]  /*7520*/  IMAD.IADD R146, R4, 0x1, -R192 ;  /* 0x0000000104927824 */ /* 0x000fe200078e0ac0 */
[----:B------:R-:W-:Y:S01]  /*7530*/  I2FP.F32.S32 R63, R63 ;  /* 0x0000003f003f7245 */ /* 0x000fe20000201400 */
[----:B------:R-:W-:-:S02]  /*7540*/  VIADD R60, R41, 0x89 ;  /* 0x00000089293c7836 */ /* 0x000fc40000000000 */
[----:B------:R-:W-:Y:S01]  /*7550*/  FFMA.FTZ R44, -R0, R44, R137 ;  /* 0x0000002c002c7223 */ /* 0x000fe20000010189 */
[----:B------:R-:W-:Y:S01]  /*7560*/  IMAD.IADD R55, R4, 0x1, -R161 ;  /* 0x0000000104377824 */ /* 0x000fe200078e0aa1 */
[----:B------:R-:W-:Y:S01]  /*7570*/  IABS R184, R184 ;  /* 0x000000b800b87213 */ /* 0x000fe20000000000 */
[----:B------:R-:W-:Y:S01]  /*7580*/  FFMA.FTZ R181, -R0, R14, R181 ;  /* 0x0000000e00b57223 */ /* 0x000fe200000101b5 */
[C---:B------:R-:W-:Y:S01]  /*7590*/  IMAD.IADD R126, R4.reuse, 0x1, -R142 ;  /* 0x00000001047e7824 */ /* 0x040fe200078e0a8e */
[----:B------:R-:W-:Y:S01]  /*75a0*/  I2FP.F32.S32 R81, R81 ;  /* 0x0000005100517245 */ /* 0x000fe20000201400 */
[C---:B------:R-:W-:Y:S01]  /*75b0*/  VIADD R137, R41.reuse, 0xc8 ;  /* 0x000000c829897836 */ /* 0x040fe20000000000 */
[----:B------:R-:W-:Y:S01]  /*75c0*/  IABS R146, R146 ;  /* 0x0000009200927213 */ /* 0x000fe20000000000 */
[----:B------:R-:W-:Y:S02]  /*75d0*/  IMAD.IADD R14, R4, 0x1, -R60 ;  /* 0x00000001040e7824 */ /* 0x000fe400078e0a3c */
[----:B------:R-:W-:Y:S01]  /*75e0*/  FFMA.FTZ R28, -R0, R28, R225 ;  /* 0x0000001c001c7223 */ /* 0x000fe200000101e1 */
[----:B------:R-:W-:-:S02]  /*75f0*/  VIADD R132, R41, 0x68 ;  /* 0x0000006829847836 */ /* 0x000fc40000000000 */
[----:B------:R-:W-:Y:S01]  /*7600*/  FFMA.FTZ R116, -R0, R63, R116 ;  /* 0x0000003f00747223 */ /* 0x000fe20000010174 */
[C---:B------:R-:W-:Y:S01]  /*7610*/  VIADD R225, R41.reuse, 0xb1 ;  /* 0x000000b129e17836 */ /* 0x040fe20000000000 */
[----:B------:R-:W-:Y:S01]  /*7620*/  I2FP.F32.S32 R184, R184 ;  /* 0x000000b800b87245 */ /* 0x000fe20000201400 */
[C---:B------:R-:W-:Y:S01]  /*7630*/  VIADD R206, R41.reuse, 0x21 ;  /* 0x0000002129ce7836 */ /* 0x040fe20000000000 */
[----:B------:R-:W-:Y:S01]  /*7640*/  IABS R55, R55 ;  /* 0x0000003700377213 */ /* 0x000fe20000000000 */
[C---:B------:R-:W-:Y:S01]  /*7650*/  IMAD.IADD R63, R4.reuse, 0x1, -R137 ;  /* 0x00000001043f7824 */ /* 0x040fe200078e0a89 */
[----:B------:R-:W-:Y:S01]  /*7660*/  IABS R126, R126 ;  /* 0x0000007e007e7213 */ /* 0x000fe20000000000 */
[C---:B------:R-:W-:Y:S01]  /*7670*/  VIADD R182, R41.reuse, 0x29 ;  /* 0x0000002929b67836 */ /* 0x040fe20000000000 */
[----:B------:R-:W-:Y:S01]  /*7680*/  I2FP.F32.S32 R146, R146 ;  /* 0x0000009200927245 */ /* 0x000fe20000201400 */
[----:B------:R-:W-:Y:S01]  /*7690*/  IMAD.IADD R136, R4, 0x1, -R132 ;  /* 0x0000000104887824 */ /* 0x000fe200078e0a84 */
[----:B------:R-:W-:Y:S01]  /*76a0*/  IABS R14, R14 ;  /* 0x0000000e000e7213 */ /* 0x000fe20000000000 */
[----:B------:R-:W-:Y:S01]  /*76b0*/  FFMA.FTZ R94, -R0, R81, R94 ;  /* 0x00000051005e7223 */ /* 0x000fe2000001015e */
[----:B------:R-:W-:Y:S01]  /*76c0*/  VIADD R35, R41, 0x20 ;  /* 0x0000002029237836 */ /* 0x000fe20000000000 */
[----:B------:R-:W-:Y:S01]  /*76d0*/  I2FP.F32.S32 R55, R55 ;  /* 0x0000003700377245 */ /* 0x000fe20000201400 */
[----:B------:R-:W-:-:S02]  /*76e0*/  IMAD.IADD R81, R4, 0x1, -R225 ;  /* 0x0000000104517824 */ /* 0x000fc400078e0ae1 */
[----:B------:R-:W-:Y:S01]  /*76f0*/  FFMA.FTZ R184, -R0, R184, R105 ;  /* 0x000000b800b87223 */ /* 0x000fe20000010169 */
[C---:B------:R-:W-:Y:S01]  /*7700*/  IMAD.IADD R196, R4.reuse, 0x1, -R206 ;  /* 0x0000000104c47824 */ /* 0x040fe200078e0ace */
[----:B------:R-:W-:Y:S01]  /*7710*/  I2FP.F32.S32 R126, R126 ;  /* 0x0000007e007e7245 */ /* 0x000fe20000201400 */
[C---:B------:R-:W-:Y:S01]  /*7720*/  VIADD R154, R41.reuse, 0x59 ;  /* 0x00000059299a7836 */ /* 0x040fe20000000000 */
[----:B------:R-:W-:Y:S01]  /*7730*/  IABS R63, R63 ;  /* 0x0000003f003f7213 */ /* 0x000fe20000000000 */
[----:B------:R-:W-:Y:S01]  /*7740*/  IMAD.IADD R188, R4, 0x1, -R182 ;  /* 0x0000000104bc7824 */ /* 0x000fe200078e0ab6 */
[----:B------:R-:W-:Y:S01]  /*7750*/  I2FP.F32.S32 R14, R14 ;  /* 0x0000000e000e7245 */ /* 0x000fe20000201400 */
[C---:B------:R-:W-:Y:S02]  /*7760*/  VIADD R105, R41.reuse, 0xa9 ;  /* 0x000000a929697836 */ /* 0x040fe40000000000 */
[----:B------:R-:W-:Y:S01]  /*7770*/  FFMA.FTZ R146, -R0, R146, R97 ;  /* 0x0000009200927223 */ /* 0x000fe20000010161 */
[C---:B------:R-:W-:Y:S01]  /*7780*/  VIADD R32, R41.reuse, 0x19 ;  /* 0x0000001929207836 */ /* 0x040fe20000000000 */
[----:B------:R-:W-:Y:S01]  /*7790*/  IABS R136, R136 ;  /* 0x0000008800887213 */ /* 0x000fe20000000000 */
[C---:B------:R-:W-:Y:S01]  /*77a0*/  IMAD.IADD R198, R4.reuse, 0x1, -R35 ;  /* 0x0000000104c67824 */ /* 0x040fe200078e0a23 */
[----:B------:R-:W-:Y:S01]  /*77b0*/  IABS R81, R81 ;  /* 0x0000005100517213 */ /* 0x000fe20000000000 */
[----:B------:R-:W-:Y:S01]  /*77c0*/  VIADD R97, R41, 0xd0 ;  /* 0x000000d029617836 */ /* 0x000fe20000000000 */
[----:B------:R-:W-:Y:S01]  /*77d0*/  IABS R196, R196 ;  /* 0x000000c400c47213 */ /* 0x000fe20000000000 */
[----:B------:R-:W-:-:S02]  /*77e0*/  IMAD.IADD R160, R4, 0x1, -R154 ;  /* 0x0000000104a07824 */ /* 0x000fc400078e0a9a */
[C---:B------:R-:W-:Y:S01]  /*77f0*/  FFMA.FTZ R82, -R0.reuse, R55, R82 ;  /* 0x0000003700527223 */ /* 0x040fe20000010152 */
[----:B------:R-:W-:Y:S01]  /*7800*/  I2FP.F32.S32 R63, R63 ;  /* 0x0000003f003f7245 */ /* 0x000fe20000201400 */
[----:B------:R-:W-:Y:S01]  /*7810*/  FFMA.FTZ R126, -R0, R126, R189 ;  /* 0x0000007e007e7223 */ /* 0x000fe200000101bd */
[C---:B------:R-:W-:Y:S01]  /*7820*/  IMAD.IADD R55, R4.reuse, 0x1, -R105 ;  /* 0x0000000104377824 */ /* 0x040fe200078e0a69 */
[----:B------:R-:W-:Y:S01]  /*7830*/  IABS R188, R188 ;  /* 0x000000bc00bc7213 */ /* 0x000fe20000000000 */
[----:B------:R-:W-:Y:S01]  /*7840*/  IMAD.IADD R200, R4, 0x1, -R32 ;  /* 0x0000000104c87824 */ /* 0x000fe200078e0a20 */
[----:B------:R-:W-:Y:S01]  /*7850*/  I2FP.F32.S32 R136, R136 ;  /* 0x0000008800887245 */ /* 0x000fe20000201400 */
[----:B------:R-:W-:Y:S01]  /*7860*/  FFMA.FTZ R189, -R0, R14, R217 ;  /* 0x0000000e00bd7223 */ /* 0x000fe200000101d9 */
[----:B------:R-:W-:Y:S01]  /*7870*/  IABS R198, R198 ;  /* 0x000000c600c67213 */ /* 0x000fe20000000000 */
[----:B------:R-:W-:Y:S01]  /*7880*/  IMAD.IADD R14, R4, 0x1, -R97 ;  /* 0x00000001040e7824 */ /* 0x000fe200078e0a61 */
[----:B------:R-:W-:Y:S01]  /*7890*/  I2FP.F32.S32 R81, R81 ;  /* 0x0000005100517245 */ /* 0x000fe20000201400 */
[C---:B------:R-:W-:Y:S01]  /*78a0*/  FFMA.FTZ R122, -R0.reuse, R63, R122 ;  /* 0x0000003f007a7223 */ /* 0x040fe2000001017a */
[----:B------:R-:W-:Y:S01]  /*78b0*/  I2FP.F32.S32 R196, R196 ;  /* 0x000000c400c47245 */ /* 0x000fe20000201400 */
[C---:B------:R-:W-:Y:S01]  /*78c0*/  VIADD R63, R41.reuse, 0xe0 ;  /* 0x000000e0293f7836 */ /* 0x040fe20000000000 */
[----:B------:R-:W-:Y:S01]  /*78d0*/  IABS R160, R160 ;  /* 0x000000a000a07213 */ /* 0x000fe20000000000 */
[C---:B------:R-:W-:Y:S01]  /*78e0*/  FFMA.FTZ R136, -R0.reuse, R136, R179 ;  /* 0x0000008800887223 */ /* 0x040fe200000101b3 */
[----:B------:R-:W-:Y:S01]  /*78f0*/  I2FP.F32.S32 R188, R188 ;  /* 0x000000bc00bc7245 */ /* 0x000fe20000201400 */
[C---:B------:R-:W-:Y:S01]  /*7900*/  VIADD R194, R41.reuse, 0x38 ;  /* 0x0000003829c27836 */ /* 0x040fe20000000000 */
[----:B------:R-:W-:Y:S01]  /*7910*/  IABS R55, R55 ;  /* 0x0000003700377213 */ /* 0x000fe20000000000 */
[C---:B------:R-:W-:Y:S01]  /*7920*/  VIADD R179, R41.reuse, 0x91 ;  /* 0x0000009129b37836 */ /* 0x040fe20000000000 */
[----:B------:R-:W-:Y:S01]  /*7930*/  IABS R200, R200 ;  /* 0x000000c800c87213 */ /* 0x000fe20000000000 */
[C---:B------:R-:W-:Y:S01]  /*7940*/  FFMA.FTZ R112, -R0.reuse, R81, R112 ;  /* 0x0000005100707223 */ /* 0x040fe20000010170 */
[----:B------:R-:W-:Y:S01]  /*7950*/  I2FP.F32.S32 R198, R198 ;  /* 0x000000c600c67245 */ /* 0x000fe20000201400 */
[----:B------:R-:W-:Y:S01]  /*7960*/  FFMA.FTZ R196, -R0, R196, R121 ;  /* 0x000000c400c47223 */ /* 0x000fe20000010179 */
[----:B------:R-:W-:Y:S01]  /*7970*/  IABS R14, R14 ;  /* 0x0000000e000e7213 */ /* 0x000fe20000000000 */
[C---:B------:R-:W-:Y:S01]  /*7980*/  VIADD R81, R41.reuse, 0xd9 ;  /* 0x000000d929517836 */ /* 0x040fe20000000000 */
[----:B------:R-:W-:Y:S01]  /*7990*/  I2FP.F32.S32 R160, R160 ;  /* 0x000000a000a07245 */ /* 0x000fe20000201400 */
[----:B------:R-:W-:Y:S01]  /*79a0*/  IMAD.IADD R121, R4, 0x1, -R63 ;  /* 0x0000000104797824 */ /* 0x000fe200078e0a3f */
[----:B------:R-:W-:Y:S01]  /*79b0*/  I2FP.F32.S32 R55, R55 ;  /* 0x0000003700377245 */ /* 0x000fe20000201400 */
[C---:B------:R-:W-:Y:S01]  /*79c0*/  FFMA.FTZ R188, -R0.reuse, R188, R113 ;  /* 0x000000bc00bc7223 */ /* 0x040fe20000010171 */
[----:B------:R-:W-:Y:S01]  /*79d0*/  I2FP.F32.S32 R200, R200 ;  /* 0x000000c800c87245 */ /* 0x000fe20000201400 */
[----:B------:R-:W-:Y:S01]  /*79e0*/  FFMA.FTZ R198, -R0, R198, R123 ;  /* 0x000000c600c67223 */ /* 0x000fe2000001017b */
[----:B------:R-:W-:Y:S01]  /*79f0*/  VIADD R153, R41, 0x48 ;  /* 0x0000004829997836 */ /* 0x000fe20000000000 */
[----:B------:R-:W-:Y:S01]  /*7a00*/  I2FP.F32.S32 R14, R14 ;  /* 0x0000000e000e7245 */ /* 0x000fe20000201400 */
[----:B------:R-:W-:-:S02]  /*7a10*/  IMAD.IADD R150, R4, 0x1, -R194 ;  /* 0x0000000104967824 */ /* 0x000fc400078e0ac2 */
[----:B------:R-:W-:Y:S01]  /*7a20*/  FFMA.FTZ R160, -R0, R160, R163 ;  /* 0x000000a000a07223 */ /* 0x000fe200000101a3 */
[----:B------:R-:W-:Y:S02]  /*7a30*/  IMAD.IADD R26, R4, 0x1, -R179 ;  /* 0x00000001041a7824 */ /* 0x000fe400078e0ab3 */
[----:B------:R-:W-:Y:S01]  /*7a40*/  FFMA.FTZ R108, -R0, R55, R108 ;  /* 0x00000037006c7223 */ /* 0x000fe2000001016c */
[C---:B------:R-:W-:Y:S01]  /*7a50*/  VIADD R113, R41.reuse, 0xc0 ;  /* 0x000000c029717836 */ /* 0x040fe20000000000 */
[----:B------:R-:W-:Y:S01]  /*7a60*/  IABS R121, R121 ;  /* 0x0000007900797213 */ /* 0x000fe20000000000 */
[----:B------:R-:W-:Y:S02]  /*7a70*/  IMAD.IADD R123, R4, 0x1, -R81 ;  /* 0x00000001047b7824 */ /* 0x000fe400078e0a51 */
[----:B------:R-:W-:Y:S01]  /*7a80*/  FFMA.FTZ R200, -R0, R200, R129 ;  /* 0x000000c800c87223 */ /* 0x000fe20000010181 */
[----:B------:R-:W-:Y:S01]  /*7a90*/  VIADD R163, R41, 0x61 ;  /* 0x0000006129a37836 */ /* 0x000fe20000000000 */
[----:B------:R-:W-:Y:S01]  /*7aa0*/  IABS R150, R150 ;  /* 0x0000009600967213 */ /* 0x000fe20000000000 */
[C---:B------:R-:W-:Y:S01]  /*7ab0*/  IMAD.IADD R162, R4.reuse, 0x1, -R153 ;  /* 0x0000000104a27824 */ /* 0x040fe200078e0a99 */
[----:B------:R-:W-:Y:S01]  /*7ac0*/  IABS R26, R26 ;  /* 0x0000001a001a7213 */ /* 0x000fe20000000000 */
[----:B------:R-:W-:-:S02]  /*7ad0*/  IMAD.IADD R55, R4, 0x1, -R113 ;  /* 0x0000000104377824 */ /* 0x000fc400078e0a71 */
[----:B------:R-:W-:Y:S01]  /*7ae0*/  FFMA.FTZ R129, -R0, R14, R61 ;  /* 0x0000000e00817223 */ /* 0x000fe2000001013d */
[C---:B------:R-:W-:Y:S01]  /*7af0*/  VIADD R158, R41.reuse, 0x51 ;  /* 0x00000051299e7836 */ /* 0x040fe20000000000 */
[----:B------:R-:W-:Y:S01]  /*7b00*/  IABS R123, R123 ;  /* 0x0000007b007b7213 */ /* 0x000fe20000000000 */
[C---:B------:R-:W-:Y:S01]  /*7b10*/  VIADD R61, R41.reuse, 0xe1 ;  /* 0x000000e1293d7836 */ /* 0x040fe20000000000 */
[----:B------:R-:W-:Y:S01]  /*7b20*/  I2FP.F32.S32 R121, R121 ;  /* 0x0000007900797245 */ /* 0x000fe20000201400 */
[C---:B------:R-:W-:Y:S01]  /*7b30*/  IMAD.IADD R138, R4.reuse, 0x1, -R163 ;  /* 0x00000001048a7824 */ /* 0x040fe200078e0aa3 */
[----:B------:R-:W-:Y:S01]  /*7b40*/  IABS R162, R162 ;  /* 0x000000a200a27213 */ /* 0x000fe20000000000 */
[C---:B------:R-:W-:Y:S01]  /*7b50*/  VIADD R178, R41.reuse, 0x50 ;  /* 0x0000005029b27836 */ /* 0x040fe20000000000 */
[----:B------:R-:W-:Y:S01]  /*7b60*/  I2FP.F32.S32 R150, R150 ;  /* 0x0000009600967245 */ /* 0x000fe20000201400 */
[C---:B------:R-:W-:Y:S01]  /*7b70*/  IMAD.IADD R170, R4.reuse, 0x1, -R158 ;  /* 0x0000000104aa7824 */ /* 0x040fe200078e0a9e */
[----:B------:R-:W-:Y:S01]  /*7b80*/  I2FP.F32.S32 R26, R26 ;  /* 0x0000001a001a7245 */ /* 0x000fe20000201400 */
[----:B------:R-:W-:Y:S01]  /*7b90*/  IMAD.IADD R16, R4, 0x1, -R61 ;  /* 0x0000000104107824 */ /* 0x000fe200078e0a3d */
[----:B------:R-:W-:Y:S01]  /*7ba0*/  IABS R55, R55 ;  /* 0x0000003700377213 */ /* 0x000fe20000000000 */
[----:B-----5:R-:W-:Y:S01]  /*7bb0*/  FFMA.FTZ R121, -R0, R121, R6 ;  /* 0x0000007900797223 */ /* 0x020fe20000010106 */
[----:B------:R-:W-:Y:S01]  /*7bc0*/  I2FP.F32.S32 R123, R123 ;  /* 0x0000007b007b7245 */ /* 0x000fe20000201400 */
[C---:B------:R-:W-:Y:S01]  /*7bd0*/  IMAD.IADD R172, R4.reuse, 0x1, -R178 ;  /* 0x0000000104ac7824 */ /* 0x040fe200078e0ab2 */
[----:B------:R-:W-:Y:S01]  /*7be0*/  IABS R138, R138 ;  /* 0x0000008a008a7213 */ /* 0x000fe20000000000 */
[----:B------:R-:W-:Y:S01]  /*7bf0*/  VIADD R6, R4, 0x8 ;  /* 0x0000000804067836 */ /* 0x000fe20000000000 */
[----:B------:R-:W-:Y:S01]  /*7c00*/  I2FP.F32.S32 R162, R162 ;  /* 0x000000a200a27245 */ /* 0x000fe20000201400 */
[C---:B------:R-:W-:Y:S01]  /*7c10*/  FFMA.FTZ R150, -R0.reuse, R150, R99 ;  /* 0x0000009600967223 */ /* 0x040fe20000010163 */
[----:B------:R-:W-:Y:S01]  /*7c20*/  I2FP.F32.S32 R55, R55 ;  /* 0x0000003700377245 */ /* 0x000fe20000201400 */
[----:B------:R-:W-:Y:S01]  /*7c30*/  FFMA.FTZ R26, -R0, R26, R243 ;  /* 0x0000001a001a7223 */ /* 0x000fe200000101f3 */
[----:B------:R-:W-:Y:S01]  /*7c40*/  IABS R170, R170 ;  /* 0x000000aa00aa7213 */ /* 0x000fe20000000000 */
[C---:B------:R-:W-:Y:S01]  /*7c50*/  VIADD R10, R41.reuse, 0x10 ;  /* 0x00000010290a7836 */ /* 0x040fe20000000000 */
[----:B------:R-:W-:Y:S01]  /*7c60*/  IABS R16, R16 ;  /* 0x0000001000107213 */ /* 0x000fe20000000000 */
[----:B------:R-:W-:-:S02]  /*7c70*/  VIADD R243, R41, 0xb0 ;  /* 0x000000b029f37836 */ /* 0x000fc40000000000 */
[----:B------:R-:W-:Y:S01]  /*7c80*/  FFMA.FTZ R123, -R0, R123, R8 ;  /* 0x0000007b007b7223 */ /* 0x000fe20000010108 */
[C---:B------:R-:W-:Y:S01]  /*7c90*/  VIADD R99, R41.reuse, 0xc9 ;  /* 0x000000c929637836 */ /* 0x040fe20000000000 */
[----:B------:R-:W-:Y:S01]  /*7ca0*/  I2FP.F32.S32 R138, R138 ;  /* 0x0000008a008a7245 */ /* 0x000fe20000201400 */
[----:B------:R-:W-:Y:S02]  /*7cb0*/  IMAD.IADD R8, R4, 0x1, -R41 ;  /* 0x0000000104087824 */ /* 0x000fe400078e0a29 */
[----:B------:R-:W-:Y:S01]  /*7cc0*/  FFMA.FTZ R162, -R0, R162, R83 ;  /* 0x000000a200a27223 */ /* 0x000fe20000010153 */
[----:B------:R-:W-:Y:S01]  /*7cd0*/  IMAD.IADD R18, R6, 0x1, -R18 ;  /* 0x0000000106127824 */ /* 0x000fe200078e0a12 */
[----:B------:R-:W-:Y:S01]  /*7ce0*/  IABS R172, R172 ;  /* 0x000000ac00ac7213 */ /* 0x000fe20000000000 */
[C---:B------:R-:W-:Y:S01]  /*7cf0*/  VIADD R40, R41.reuse, 0x99 ;  /* 0x0000009929287836 */ /* 0x040fe20000000000 */
[----:B------:R-:W-:Y:S01]  /*7d00*/  I2FP.F32.S32 R170, R170 ;  /* 0x000000aa00aa7245 */ /* 0x000fe20000201400 */
[----:B------:R-:W-:Y:S01]  /*7d10*/  FFMA.FTZ R118, -R0, R55, R118 ;  /* 0x0000003700767223 */ /* 0x000fe20000010176 */
[C---:B------:R-:W-:Y:S01]  /*7d20*/  IMAD.IADD R83, R4.reuse, 0x1, -R243 ;  /* 0x0000000104537824 */ /* 0x040fe200078e0af3 */
[----:B------:R-:W-:Y:S01]  /*7d30*/  I2FP.F32.S32 R16, R16 ;  /* 0x0000001000107245 */ /* 0x000fe20000201400 */
[----:B------:R-:W-:Y:S01]  /*7d40*/  IMAD.IADD R55, R4, 0x1, -R99 ;  /* 0x0000000104377824 */ /* 0x000fe200078e0a63 */
[----:B------:R-:W-:Y:S01]  /*7d50*/  ISETP.GE.AND P3, PT, R10, R64, PT ;  /* 0x000000400a00720c */ /* 0x000fe20003f66270 */
[----:B------:R-:W-:-:S02]  /*7d60*/  VIADD R34, R41, 0x18 ;  /* 0x0000001829227836 */ /* 0x000fc40000000000 */
[----:B------:R-:W-:Y:S01]  /*7d70*/  FFMA.FTZ R138, -R0, R138, R173 ;  /* 0x0000008a008a7223 */ /* 0x000fe200000101ad */
[--C-:B------:R-:W-:Y:S01]  /*7d80*/  IMAD.IADD R51, R4, 0x1, -R10.reuse ;  /* 0x0000000104337824 */ /* 0x100fe200078e0a0a */
[----:B------:R-:W-:Y:S01]  /*7d90*/  IABS R8, R8 ;  /* 0x0000000800087213 */ /* 0x000fe20000000000 */
[----:B------:R-:W-:Y:S01]  /*7da0*/  IMAD.IADD R10, R6, 0x1, -R10 ;  /* 0x00000001060a7824 */ /* 0x000fe200078e0a0a */
[----:B------:R-:W-:Y:S01]  /*7db0*/  I2FP.F32.S32 R172, R172 ;  /* 0x000000ac00ac7245 */ /* 0x000fe20000201400 */
[----:B------:R-:W-:Y:S01]  /*7dc0*/  IMAD.IADD R173, R4, 0x1, -R40 ;  /* 0x0000000104ad7824 */ /* 0x000fe200078e0a28 */
[----:B------:R-:W-:Y:S01]  /*7dd0*/  IABS R18, R18 ;  /* 0x0000001200127213 */ /* 0x000fe20000000000 */
[----:B------:R-:W-:Y:S01]  /*7de0*/  FFMA.FTZ R170, -R0, R170, R155 ;  /* 0x000000aa00aa7223 */ /* 0x000fe2000001019b */
[----:B------:R-:W-:Y:S01]  /*7df0*/  IMAD.IADD R202, R4, 0x1, -R34 ;  /* 0x0000000104ca7824 */ /* 0x000fe200078e0a22 */
[----:B------:R-:W-:Y:S01]  /*7e00*/  IABS R83, R83 ;  /* 0x0000005300537213 */ /* 0x000fe20000000000 */
[C---:B------:R-:W-:Y:S01]  /*7e10*/  VIADD R155, R41.reuse, 0xa1 ;  /* 0x000000a1299b7836 */ /* 0x040fe20000000000 */
[----:B------:R-:W-:Y:S01]  /*7e20*/  IABS R55, R55 ;  /* 0x0000003700377213 */ /* 0x000fe20000000000 */
[C---:B------:R-:W-:Y:S01]  /*7e30*/  FFMA.FTZ R16, -R0.reuse, R16, R47 ;  /* 0x0000001000107223 */ /* 0x040fe2000001012f */
[----:B------:R-:W-:Y:S01]  /*7e40*/  I2FP.F32.S32 R47, R8 ;  /* 0x00000008002f7245 */ /* 0x000fe20000201400 */
[----:B------:R-:W-:Y:S01]  /*7e50*/  FFMA.FTZ R172, -R0, R172, R75 ;  /* 0x000000ac00ac7223 */ /* 0x000fe2000001014b */
[----:B------:R-:W-:Y:S01]  /*7e60*/  IABS R10, R10 ;  /* 0x0000000a000a7213 */ /* 0x000fe20000000000 */
[----:B------:R-:W-:Y:S01]  /*7e70*/  IMAD.IADD R75, R4, 0x1, -R155 ;  /* 0x00000001044b7824 */ /* 0x000fe200078e0a9b */
[----:B------:R-:W-:Y:S01]  /*7e80*/  I2FP.F32.S32 R8, R18 ;  /* 0x0000001200087245 */ /* 0x000fe20000201400 */
[----:B------:R-:W-:Y:S01]  /*7e90*/  IMAD.IADD R12, R6, 0x1, -R12 ;  /* 0x00000001060c7824 */ /* 0x000fe200078e0a0c */
[----:B------:R-:W-:Y:S01]  /*7ea0*/  IABS R173, R173 ;  /* 0x000000ad00ad7213 */ /* 0x000fe20000000000 */
[C---:B------:R-:W-:Y:S01]  /*7eb0*/  VIADD R140, R41.reuse, 0x78 ;  /* 0x00000078298c7836 */ /* 0x040fe20000000000 */
        /* <DEDUP_REMOVED lines=9> */
[C---:B------:R-:W-:Y:S01]  /*7f50*/  VIADD R83, R41.reuse, 0xd1 ;  /* 0x000000d129537836 */ /* 0x040fe20000000000 */
[-C--:B------:R-:W-:Y:S01]  /*7f60*/  ISETP.GE.AND P1, PT, R46, R64.reuse, PT ;  /* 0x000000402e00720c */ /* 0x080fe20003f26270 */
[----:B------:R-:W-:Y:S01]  /*7f70*/  IMAD.IADD R46, R6, 0x1, -R46 ;  /* 0x00000001062e7824 */ /* 0x000fe200078e0a2e */
[----:B------:R-:W-:Y:S01]  /*7f80*/  ISETP.GE.AND P0, PT, R34, R64, PT ;  /* 0x000000402200720c */ /* 0x000fe20003f06270 */
[----:B------:R-:W-:Y:S01]  /*7f90*/  IMAD.IADD R34, R6, 0x1, -R34 ;  /* 0x0000000106227824 */ /* 0x000fe200078e0a22 */
[----:B------:R-:W-:Y:S01]  /*7fa0*/  I2FP.F32.S32 R202, R202 ;  /* 0x000000ca00ca7245 */ /* 0x000fe20000201400 */
[----:B------:R-:W-:Y:S01]  /*7fb0*/  VIADD R55, R41, 0xe8 ;  /* 0x000000e829377836 */ /* 0x000fe20000000000 */
[----:B------:R-:W-:Y:S01]  /*7fc0*/  IABS R75, R75 ;  /* 0x0000004b004b7213 */ /* 0x000fe20000000000 */
[C---:B------:R-:W-:Y:S01]  /*7fd0*/  FFMA.FTZ R135, -R0.reuse, R10, R135 ;  /* 0x0000000a00877223 */ /* 0x040fe20000010187 */
[----:B------:R-:W-:Y:S01]  /*7fe0*/  IABS R12, R12 ;  /* 0x0000000c000c7213 */ /* 0x000fe20000000000 */
[C---:B------:R-:W-:Y:S01]  /*7ff0*/  FFMA.FTZ R173, -R0.reuse, R173, R88 ;  /* 0x000000ad00ad7223 */ /* 0x040fe20000010158 */
[----:B------:R-:W-:Y:S01]  /*8000*/  IABS R51, R51 ;  /* 0x0000003300337213 */ /* 0x000fe20000000000 */
[----:B------:R-:W-:Y:S01]  /*8010*/  FFMA.FTZ R202, -R0, R202, R131 ;  /* 0x000000ca00ca7223 */ /* 0x000fe20000010183 */
[----:B------:R-:W-:Y:S01]  /*8020*/  FSEL R53, R53, -INF , !P5 ;  /* 0xff80000035357808 */ /* 0x000fe20006800000 */
[C---:B------:R-:W-:Y:S01]  /*8030*/  IMAD.IADD R22, R4.reuse, 0x1, -R83 ;  /* 0x0000000104167824 */ /* 0x040fe200078e0a53 */
[----:B------:R-:W-:Y:S01]  /*8040*/  FSEL R10, R147, -INF , !P5 ;  /* 0xff800000930a7808 */ /* 0x000fe20006800000 */
[----:B------:R-:W-:Y:S01]  /*8050*/  IMAD.IADD R14, R4, 0x1, -R55 ;  /* 0x00000001040e7824 */ /* 0x000fe200078e0a37 */
[----:B------:R-:W-:Y:S01]  /*8060*/  I2FP.F32.S32 R75, R75 ;  /* 0x0000004b004b7245 */ /* 0x000fe20000201400 */
[C---:B------:R-:W-:Y:S01]  /*8070*/  VIADD R131, R41.reuse, 0xb8 ;  /* 0x000000b829837836 */ /* 0x040fe20000000000 */
[----:B------:R-:W-:Y:S01]  /*8080*/  I2FP.F32.S32 R88, R12 ;  /* 0x0000000c00587245 */ /* 0x000fe20000201400 */
[----:B------:R-:W-:Y:S01]  /*8090*/  FFMA.FTZ R18, -R0, R47, R151 ;  /* 0x0000002f00127223 */ /* 0x000fe20000010197 */
[----:B------:R-:W-:Y:S01]  /*80a0*/  ISETP.GE.AND P5, PT, R32, R64, PT ;  /* 0x000000402000720c */ /* 0x000fe20003fa6270 */
[----:B------:R-:W-:Y:S01]  /*80b0*/  IMAD.IADD R32, R6, 0x1, -R32 ;  /* 0x0000000106207824 */ /* 0x000fe200078e0a20 */
[----:B------:R-:W-:Y:S01]  /*80c0*/  I2FP.F32.S32 R51, R51 ;  /* 0x0000003300337245 */ /* 0x000fe20000201400 */
[C---:B------:R-:W-:Y:S01]  /*80d0*/  FFMA.FTZ R96, -R0.reuse, R75, R96 ;  /* 0x0000004b00607223 */ /* 0x040fe20000010160 */
[----:B------:R-:W-:Y:S01]  /*80e0*/  IABS R46, R46 ;  /* 0x0000002e002e7213 */ /* 0x000fe20000000000 */
[C---:B------:R-:W-:Y:S01]  /*80f0*/  FFMA.FTZ R8, -R0.reuse, R88, R141 ;  /* 0x0000005800087223 */ /* 0x040fe2000001018d */
[----:B------:R-:W-:Y:S01]  /*8100*/  IABS R34, R34 ;  /* 0x0000002200227213 */ /* 0x000fe20000000000 */
[----:B------:R-:W-:Y:S01]  /*8110*/  FFMA.FTZ R51, -R0, R51, R139 ;  /* 0x0000003300337223 */ /* 0x000fe2000001018b */
[----:B------:R-:W-:Y:S01]  /*8120*/  IABS R58, R58 ;  /* 0x0000003a003a7213 */ /* 0x000fe20000000000 */
[----:B------:R-:W-:Y:S01]  /*8130*/  IMAD.IADD R75, R4, 0x1, -R131 ;  /* 0x00000001044b7824 */ /* 0x000fe200078e0a83 */
[----:B------:R-:W-:Y:S01]  /*8140*/  I2FP.F32.S32 R46, R46 ;  /* 0x0000002e002e7245 */ /* 0x000fe20000201400 */
[----:B------:R-:W-:Y:S01]  /*8150*/  IMAD.IADD R88, R6, 0x1, -R204 ;  /* 0x0000000106587824 */ /* 0x000fe200078e0acc */
[----:B------:R-:W-:Y:S01]  /*8160*/  I2FP.F32.S32 R34, R34 ;  /* 0x0000002200227245 */ /* 0x000fe20000201400 */
[----:B------:R-:W-:Y:S01]  /*8170*/  FFMA.FTZ R12, -R0, R47, R143 ;  /* 0x0000002f000c7223 */ /* 0x000fe2000001018f */
[----:B------:R-:W-:Y:S01]  /*8180*/  IABS R22, R22 ;  /* 0x0000001600167213 */ /* 0x000fe20000000000 */
[C---:B------:R-:W-:Y:S01]  /*8190*/  VIADD R76, R41.reuse, 0x30 ;  /* 0x00000030294c7836 */ /* 0x040fe20000000000 */
[----:B------:R-:W-:Y:S01]  /*81a0*/  IABS R14, R14 ;  /* 0x0000000e000e7213 */ /* 0x000fe20000000000 */
        /* <DEDUP_REMOVED lines=8> */
[----:B------:R-:W-:Y:S01]  /*8230*/  IMAD.IADD R186, R4, 0x1, -R76 ;  /* 0x0000000104ba7824 */ /* 0x000fe200078e0a4c */
[----:B------:R-:W-:Y:S01]  /*8240*/  FSEL R43, R43, -INF , !P4 ;  /* 0xff8000002b2b7808 */ /* 0x000fe20006000000 */
[----:B------:R-:W-:Y:S01]  /*8250*/  FFMA.FTZ R58, -R0, R58, R195 ;  /* 0x0000003a003a7223 */ /* 0x000fe200000101c3 */
[----:B------:R-:W-:Y:S01]  /*8260*/  FSEL R8, R8, -INF , !P4 ;  /* 0xff80000008087808 */ /* 0x000fe20006000000 */
[----:B------:R-:W-:Y:S01]  /*8270*/  IMAD.IADD R195, R4, 0x1, -R62 ;  /* 0x0000000104c37824 */ /* 0x000fe200078e0a3e */
[----:B------:R-:W-:Y:S01]  /*8280*/  I2FP.F32.S32 R32, R32 ;  /* 0x0000002000207245 */ /* 0x000fe20000201400 */
[C---:B------:R-:W-:Y:S01]  /*8290*/  FFMA.FTZ R22, -R0.reuse, R22, R71 ;  /* 0x0000001600167223 */ /* 0x040fe20000010147 */
[----:B------:R-:W-:Y:S01]  /*82a0*/  IABS R75, R75 ;  /* 0x0000004b004b7213 */ /* 0x000fe20000000000 */
[----:B------:R-:W-:Y:S01]  /*82b0*/  FFMA.FTZ R14, -R0, R14, R49 ;  /* 0x0000000e000e7223 */ /* 0x000fe20000010131 */
[----:B------:R-:W-:Y:S01]  /*82c0*/  ISETP.GE.AND P4, PT, R35, R64, PT ;  /* 0x000000402300720c */ /* 0x000fe20003f86270 */
[----:B------:R-:W-:Y:S01]  /*82d0*/  IMAD.IADD R35, R6, 0x1, -R206 ;  /* 0x0000000106237824 */ /* 0x000fe200078e0ace */
[----:B------:R-:W-:Y:S01]  /*82e0*/  FSEL R51, R51, -INF , !P3 ;  /* 0xff80000033337808 */ /* 0x000fe20005800000 */
[----:B------:R-:W-:Y:S01]  /*82f0*/  FFMA.FTZ R32, -R0, R32, R125 ;  /* 0x0000002000207223 */ /* 0x000fe2000001017d */
[----:B------:R-:W-:Y:S01]  /*8300*/  FSEL R46, R135, -INF , !P3 ;  /* 0xff800000872e7808 */ /* 0x000fe20005800000 */
[----:B------:R-:W-:Y:S01]  /*8310*/  IMAD.IADD R71, R6, 0x1, -R182 ;  /* 0x0000000106477824 */ /* 0x000fe200078e0ab6 */
[----:B------:R-:W-:Y:S01]  /*8320*/  IABS R88, R88 ;  /* 0x0000005800587213 */ /* 0x000fe20000000000 */
[C---:B------:R-:W-:Y:S01]  /*8330*/  VIADD R139, R41.reuse, 0xc1 ;  /* 0x000000c1298b7836 */ /* 0x040fe20000000000 */
[----:B------:R-:W-:Y:S01]  /*8340*/  ISETP.GE.AND P3, PT, R206, R64, PT ;  /* 0x00000040ce00720c */ /* 0x000fe20003f66270 */
[C---:B------:R-:W-:Y:S01]  /*8350*/  VIADD R152, R41.reuse, 0x40 ;  /* 0x0000004029987836 */ /* 0x040fe20000000000 */
[----:B------:R-:W-:Y:S01]  /*8360*/  IABS R206, R47 ;  /* 0x0000002f00ce7213 */ /* 0x000fe20000000000 */
[C---:B------:R-:W-:Y:S01]  /*8370*/  VIADD R148, R41.reuse, 0x41 ;  /* 0x0000004129947836 */ /* 0x040fe20000000000 */
[----:B------:R-:W-:Y:S01]  /*8380*/  I2FP.F32.S32 R75, R75 ;  /* 0x0000004b004b7245 */ /* 0x000fe20000201400 */
[----:B------:R-:W-:Y:S01]  /*8390*/  IMAD.IADD R164, R4, 0x1, -R152 ;  /* 0x0000000104a47824 */ /* 0x000fe200078e0a98 */
[----:B------:R-:W-:Y:S01]  /*83a0*/  I2FP.F32.S32 R88, R88 ;  /* 0x0000005800587245 */ /* 0x000fe20000201400 */
[----:B------:R-:W-:Y:S01]  /*83b0*/  VIADD R42, R41, 0x81 ;  /* 0x00000081292a7836 */ /* 0x000fe20000000000 */
[----:B------:R-:W-:Y:S01]  /*83c0*/  FSEL R47, R202, -INF , !P0 ;  /* 0xff800000ca2f7808 */ /* 0x000fe20004000000 */
[----:B------:R-:W-:Y:S01]  /*83d0*/  FFMA.FTZ R114, -R0, R75, R114 ;  /* 0x0000004b00727223 */ /* 0x000fe20000010172 */
[----:B------:R-:W-:Y:S01]  /*83e0*/  FSEL R34, R34, -INF , !P0 ;  /* 0xff80000022227808 */ /* 0x000fe20004000000 */
[----:B------:R-:W-:Y:S01]  /*83f0*/  FFMA.FTZ R111, -R0, R88, R111 ;  /* 0x00000058006f7223 */ /* 0x000fe2000001016f */
[----:B------:R-:W-:Y:S01]  /*8400*/  FSEL R49, R44, -INF , !P1 ;  /* 0xff8000002c317808 */ /* 0x000fe20004800000 */
[----:B------:R-:W-:Y:S01]  /*8410*/  IMAD.IADD R75, R4, 0x1, -R139 ;  /* 0x00000001044b7824 */ /* 0x000fe200078e0a8b */
[----:B------:R-:W-:Y:S01]  /*8420*/  ISETP.GE.AND P0, PT, R182, R64, PT ;  /* 0x00000040b600720c */ /* 0x000fe20003f06270 */
[C---:B------:R-:W-:Y:S01]  /*8430*/  IMAD.IADD R182, R6.reuse, 0x1, -R192 ;  /* 0x0000000106b67824 */ /* 0x040fe200078e0ac0 */
[----:B------:R-:W-:Y:S01]  /*8440*/  IABS R186, R186 ;  /* 0x000000ba00ba7213 */ /* 0x000fe20000000000 */
[----:B------:R-:W-:Y:S01]  /*8450*/  IMAD.IADD R88, R6, 0x1, -R76 ;  /* 0x0000000106587824 */ /* 0x000fe200078e0a4c */
[----:B------:R-:W-:Y:S01]  /*8460*/  FSEL R44, R133, -INF , !P1 ;  /* 0xff800000852c7808 */ /* 0x000fe20004800000 */
[C---:B------:R-:W-:Y:S01]  /*8470*/  IMAD.IADD R176, R4.reuse, 0x1, -R148 ;  /* 0x0000000104b07824 */ /* 0x040fe200078e0a94 */
[----:B------:R-:W-:Y:S01]  /*8480*/  I2FP.F32.S32 R206, R206 ;  /* 0x000000ce00ce7245 */ /* 0x000fe20000201400 */
[----:B------:R-:W-:Y:S01]  /*8490*/  IMAD.IADD R52, R4, 0x1, -R42 ;  /* 0x0000000104347824 */ /* 0x000fe200078e0a2a */
[----:B------:R-:W-:Y:S01]  /*84a0*/  ISETP.GE.AND P1, PT, R204, R64, PT ;  /* 0x00000040cc00720c */ /* 0x000fe20003f26270 */
[C---:B------:R-:W-:Y:S01]  /*84b0*/  VIADD R174, R41.reuse, 0x60 ;  /* 0x0000006029ae7836 */ /* 0x040fe20000000000 */
[----:B------:R-:W-:Y:S01]  /*84c0*/  IABS R204, R35 ;  /* 0x0000002300cc7213 */ /* 0x000fe20000000000 */
[----:B------:R-:W-:Y:S01]  /*84d0*/  FFMA.FTZ R119, -R0, R206, R119 ;  /* 0x000000ce00777223 */ /* 0x000fe20000010177 */
[----:B------:R-:W-:Y:S01]  /*84e0*/  IABS R195, R195 ;  /* 0x000000c300c37213 */ /* 0x000fe20000000000 */
[----:B------:R-:W-:Y:S01]  /*84f0*/  IMAD.IADD R144, R4, 0x1, -R174 ;  /* 0x0000000104907824 */ /* 0x000fe200078e0aae */
[----:B------:R-:W-:Y:S01]  /*8500*/  FSEL R35, R200, -INF , !P5 ;  /* 0xff800000c8237808 */ /* 0x000fe20006800000 */
[C---:B------:R-:W-:Y:S01]  /*8510*/  VIADD R128, R41.reuse, 0x70 ;  /* 0x0000007029807836 */ /* 0x040fe20000000000 */
[----:B------:R-:W-:Y:S01]  /*8520*/  FSEL R32, R32, -INF , !P5 ;  /* 0xff80000020207808 */ /* 0x000fe20006800000 */
[C---:B------:R-:W-:Y:S01]  /*8530*/  VIADD R50, R41.reuse, 0x79 ;  /* 0x0000007929327836 */ /* 0x040fe20000000000 */
[----:B------:R-:W-:Y:S01]  /*8540*/  I2FP.F32.S32 R186, R186 ;  /* 0x000000ba00ba7245 */ /* 0x000fe20000201400 */
[----:B------:R-:W-:Y:S01]  /*8550*/  IMAD.IADD R134, R4, 0x1, -R128 ;  /* 0x0000000104867824 */ /* 0x000fe200078e0a80 */
[----:B------:R-:W-:Y:S01]  /*8560*/  ISETP.GE.AND P5, PT, R76, R64, PT ;  /* 0x000000404c00720c */ /* 0x000fe20003fa6270 */
[----:B------:R-:W-:Y:S01]  /*8570*/  IMAD.IADD R56, R4, 0x1, -R50 ;  /* 0x0000000104387824 */ /* 0x000fe200078e0a32 */
[----:B------:R-:W-:Y:S01]  /*8580*/  IABS R76, R71 ;  /* 0x00000047004c7213 */ /* 0x000fe20000000000 */
[----:B------:R-:W-:Y:S01]  /*8590*/  FFMA.FTZ R186, -R0, R186, R107 ;  /* 0x000000ba00ba7223 */ /* 0x000fe2000001016b */
[----:B------:R-:W-:Y:S01]  /*85a0*/  IABS R182, R182 ;  /* 0x000000b600b67213 */ /* 0x000fe20000000000 */
[C---:B------:R-:W-:Y:S01]  /*85b0*/  VIADD R107, R41.reuse, 0xd8 ;  /* 0x000000d8296b7836 */ /* 0x040fe20000000000 */
[----:B------:R-:W-:Y:S01]  /*85c0*/  I2FP.F32.S32 R195, R195 ;  /* 0x000000c300c37245 */ /* 0x000fe20000201400 */
[----:B------:R-:W-:Y:S01]  /*85d0*/  VIADD R48, R41, 0x80 ;  /* 0x0000008029307836 */ /* 0x000fe20000000000 */
[----:B------:R-:W-:Y:S01]  /*85e0*/  IABS R75, R75 ;  /* 0x0000004b004b7213 */ /* 0x000fe20000000000 */
[----:B------:R-:W-:Y:S01]  /*85f0*/  IMAD.IADD R20, R4, 0x1, -R107 ;  /* 0x0000000104147824 */ /* 0x000fe200078e0a6b */
[----:B------:R-:W-:Y:S01]  /*8600*/  I2FP.F32.S32 R76, R76 ;  /* 0x0000004c004c7245 */ /* 0x000fe20000201400 */
[----:B------:R-:W-:Y:S01]  /*8610*/  FFMA.FTZ R195, -R0, R195, R213 ;  /* 0x000000c300c37223 */ /* 0x000fe200000101d5 */
[----:B------:R-:W-:Y:S01]  /*8620*/  I2FP.F32.S32 R182, R182 ;  /* 0x000000b600b67245 */ /* 0x000fe20000201400 */
[----:B------:R-:W-:Y:S01]  /*8630*/  IMAD.IADD R54, R4, 0x1, -R48 ;  /* 0x0000000104367824 */ /* 0x000fe200078e0a30 */
[----:B------:R-:W-:Y:S01]  /*8640*/  FSEL R217, R198, -INF , !P4 ;  /* 0xff800000c6d97808 */ /* 0x000fe20006000000 */
[C---:B------:R-:W-:Y:S01]  /*8650*/  FFMA.FTZ R76, -R0.reuse, R76, R109 ;  /* 0x0000004c004c7223 */ /* 0x040fe2000001016d */
[----:B------:R-:W-:Y:S01]  /*8660*/  FSEL R212, R119, -INF , !P4 ;  /* 0xff80000077d47808 */ /* 0x000fe20006000000 */
[----:B------:R-:W-:Y:S01]  /*8670*/  FFMA.FTZ R93, -R0, R182, R93 ;  /* 0x000000b6005d7223 */ /* 0x000fe2000001015d */
[-C--:B------:R-:W-:Y:S01]  /*8680*/  ISETP.GE.AND P4, PT, R74, R64.reuse, PT ;  /* 0x000000404a00720c */ /* 0x080fe20003f86270 */
[C---:B------:R-:W-:Y:S01]  /*8690*/  IMAD.IADD R74, R6.reuse, 0x1, -R74 ;  /* 0x00000001064a7824 */ /* 0x040fe200078e0a4a */
[----:B------:R-:W-:Y:S01]  /*86a0*/  I2FP.F32.S32 R75, R75 ;  /* 0x0000004b004b7245 */ /* 0x000fe20000201400 */
[----:B------:R-:W-:Y:S01]  /*86b0*/  IMAD.IADD R198, R6, 0x1, -R140 ;  /* 0x0000000106c67824 */ /* 0x000fe200078e0a8c */
[----:B------:R-:W-:Y:S01]  /*86c0*/  FSEL R213, R190, -INF , !P1 ;  /* 0xff800000bed57808 */ /* 0x000fe20004800000 */
[----:B------:R-:W-:Y:S01]  /*86d0*/  IMAD.IADD R190, R6, 0x1, -R194 ;  /* 0x0000000106be7824 */ /* 0x000fe200078e0ac2 */
[----:B------:R-:W-:Y:S01]  /*86e0*/  FSEL R208, R111, -INF , !P1 ;  /* 0xff8000006fd07808 */ /* 0x000fe20004800000 */
[----:B------:R-:W-:Y:S01]  /*86f0*/  FFMA.FTZ R120, -R0, R75, R120 ;  /* 0x0000004b00787223 */ /* 0x000fe20000010178 */
[----:B------:R-:W-:Y:S01]  /*8700*/  ISETP.GE.AND P1, PT, R192, R64, PT ;  /* 0x00000040c000720c */ /* 0x000fe20003f26270 */
[----:B------:R-:W-:Y:S01]  /*8710*/  IMAD.IADD R192, R6, 0x1, -R42 ;  /* 0x0000000106c07824 */ /* 0x000fe200078e0a2a */
[----:B------:R-:W-:-:S02]  /*8720*/  IABS R74, R74 ;  /* 0x0000004a004a7213 */ /* 0x000fc40000000000 */
[----:B------:R-:W-:Y:S02]  /*8730*/  FSEL R71, R146, -INF , !P1 ;  /* 0xff80000092477808 */ /* 0x000fe40004800000 */
[----:B------:R-:W-:Y:S02]  /*8740*/  IABS R20, R20 ;  /* 0x0000001400147213 */ /* 0x000fe40000000000 */
[----:B------:R-:W-:Y:S02]  /*8750*/  I2FP.F32.S32 R204, R204 ;  /* 0x000000cc00cc7245 */ /* 0x000fe40000201400 */
[----:B------:R-:W-:Y:S01]  /*8760*/  FSEL R75, R188, -INF , !P0 ;  /* 0xff800000bc4b7808 */ /* 0x000fe20004000000 */
[----:B------:R-:W-:Y:S01]  /*8770*/  IMAD.IADD R188, R6, 0x1, -R60 ;  /* 0x0000000106bc7824 */ /* 0x000fe200078e0a3c */
[----:B------:R-:W-:Y:S01]  /*8780*/  FSEL R76, R76, -INF , !P0 ;  /* 0xff8000004c4c7808 */ /* 0x000fe20004000000 */
[----:B------:R-:W-:Y:S01]  /*8790*/  FFMA.FTZ R117, -R0, R204, R117 ;  /* 0x000000cc00757223 */ /* 0x000fe20000010175 */
[----:B------:R-:W-:Y:S01]  /*87a0*/  FSEL R146, R93, -INF , !P1 ;  /* 0xff8000005d927808 */ /* 0x000fe20004800000 */
[----:B------:R-:W-:Y:S01]  /*87b0*/  IMAD.IADD R93, R6, 0x1, -R152 ;  /* 0x00000001065d7824 */ /* 0x000fe200078e0a98 */
[----:B------:R-:W-:Y:S01]  /*87c0*/  ISETP.GE.AND P0, PT, R152, R64, PT ;  /* 0x000000409800720c */ /* 0x000fe20003f06270 */
[----:B------:R-:W-:Y:S01]  /*87d0*/  IMAD.IADD R152, R6, 0x1, -R180 ;  /* 0x0000000106987824 */ /* 0x000fe200078e0ab4 */
[----:B------:R-:W-:-:S02]  /*87e0*/  IABS R164, R164 ;  /* 0x000000a400a47213 */ /* 0x000fc40000000000 */
[----:B------:R-:W-:Y:S02]  /*87f0*/  IABS R88, R88 ;  /* 0x0000005800587213 */ /* 0x000fe40000000000 */
[----:B------:R-:W-:Y:S02]  /*8800*/  IABS R190, R190 ;  /* 0x000000be00be7213 */ /* 0x000fe40000000000 */
[----:B------:R-:W-:Y:S02]  /*8810*/  I2FP.F32.S32 R74, R74 ;  /* 0x0000004a004a7245 */ /* 0x000fe40000201400 */
[----:B------:R-:W-:Y:S02]  /*8820*/  I2FP.F32.S32 R20, R20 ;  /* 0x0000001400147245 */ /* 0x000fe40000201400 */
[----:B------:R-:W-:Y:S01]  /*8830*/  IABS R176, R176 ;  /* 0x000000b000b07213 */ /* 0x000fe20000000000 */
[C---:B------:R-:W-:Y:S01]  /*8840*/  FFMA.FTZ R74, -R0.reuse, R74, R101 ;  /* 0x0000004a004a7223 */ /* 0x040fe20000010165 */
[----:B------:R-:W-:Y:S01]  /*8850*/  I2FP.F32.S32 R164, R164 ;  /* 0x000000a400a47245 */ /* 0x000fe20000201400 */
[----:B------:R-:W-:Y:S01]  /*8860*/  FFMA.FTZ R20, -R0, R20, R59 ;  /* 0x0000001400147223 */ /* 0x000fe2000001013b */
[----:B------:R-:W-:-:S02]  /*8870*/  IABS R52, R52 ;  /* 0x0000003400347213 */ /* 0x000fc40000000000 */
[----:B------:R-:W-:Y:S01]  /*8880*/  I2FP.F32.S32 R88, R88 ;  /* 0x0000005800587245 */ /* 0x000fe20000201400 */
[C---:B------:R-:W-:Y:S01]  /*8890*/  FFMA.FTZ R164, -R0.reuse, R164, R91 ;  /* 0x000000a400a47223 */ /* 0x040fe2000001015b */
[----:B------:R-:W-:Y:S02]  /*88a0*/  I2FP.F32.S32 R190, R190 ;  /* 0x000000be00be7245 */ /* 0x000fe40000201400 */
[----:B------:R-:W-:Y:S01]  /*88b0*/  IABS R93, R93 ;  /* 0x0000005d005d7213 */ /* 0x000fe20000000000 */
[C---:B------:R-:W-:Y:S01]  /*88c0*/  FFMA.FTZ R88, -R0.reuse, R88, R103 ;  /* 0x0000005800587223 */ /* 0x040fe20000010167 */
[----:B------:R-:W-:Y:S01]  /*88d0*/  IABS R152, R152 ;  /* 0x0000009800987213 */ /* 0x000fe20000000000 */
[----:B------:R-:W-:Y:S01]  /*88e0*/  FFMA.FTZ R95, -R0, R190, R95 ;  /* 0x000000be005f7223 */ /* 0x000fe2000001015f */
[----:B------:R-:W-:Y:S01]  /*88f0*/  I2FP.F32.S32 R176, R176 ;  /* 0x000000b000b07245 */ /* 0x000fe20000201400 */
[----:B------:R-:W-:Y:S01]  /*8900*/  IMAD.IADD R190, R6, 0x1, -R62 ;  /* 0x0000000106be7824 */ /* 0x000fe200078e0a3e */
[----:B------:R-:W-:-:S02]  /*8910*/  I2FP.F32.S32 R52, R52 ;  /* 0x0000003400347245 */ /* 0x000fc40000201400 */
[----:B------:R-:W-:Y:S01]  /*8920*/  FSEL R59, R196, -INF , !P3 ;  /* 0xff800000c43b7808 */ /* 0x000fe20005800000 */
[C---:B------:R-:W-:Y:S01]  /*8930*/  FFMA.FTZ R176, -R0.reuse, R176, R89 ;  /* 0x000000b000b07223 */ /* 0x040fe20000010159 */
[----:B------:R-:W-:Y:S01]  /*8940*/  FSEL R210, R117, -INF , !P3 ;  /* 0xff80000075d27808 */ /* 0x000fe20005800000 */
[----:B------:R-:W-:Y:S01]  /*8950*/  FFMA.FTZ R52, -R0, R52, R209 ;  /* 0x0000003400347223 */ /* 0x000fe200000101d1 */
[----:B------:R-:W-:Y:S01]  /*8960*/  ISETP.GE.AND P3, PT, R194, R64, PT ;  /* 0x00000040c200720c */ /* 0x000fe20003f66270 */
[----:B------:R-:W-:Y:S01]  /*8970*/  IMAD.IADD R194, R6, 0x1, -R48 ;  /* 0x0000000106c27824 */ /* 0x000fe200078e0a30 */
[----:B------:R-:W-:Y:S02]  /*8980*/  I2FP.F32.S32 R93, R93 ;  /* 0x0000005d005d7245 */ /* 0x000fe40000201400 */
[----:B------:R-:W-:Y:S02]  /*8990*/  I2FP.F32.S32 R152, R152 ;  /* 0x0000009800987245 */ /* 0x000fe40000201400 */
[----:B------:R-:W-:Y:S01]  /*89a0*/  FSEL R91, R184, -INF , !P4 ;  /* 0xff800000b85b7808 */ /* 0x000fe20006000000 */
[----:B------:R-:W-:Y:S01]  /*89b0*/  FFMA.FTZ R87, -R0, R93, R87 ;  /* 0x0000005d00577223 */ /* 0x000fe20000010157 */
[----:B------:R-:W-:Y:S01]  /*89c0*/  FSEL R74, R74, -INF , !P4 ;  /* 0xff8000004a4a7808 */ /* 0x000fe20006000000 */
[----:B------:R-:W-:Y:S01]  /*89d0*/  FFMA.FTZ R77, -R0, R152, R77 ;  /* 0x00000098004d7223 */ /* 0x000fe2000001014d */
[----:B------:R-:W-:Y:S01]  /*89e0*/  ISETP.GE.AND P4, PT, R153, R64, PT ;  /* 0x000000409900720c */ /* 0x000fe20003f86270 */
[----:B------:R-:W-:Y:S01]  /*89f0*/  IMAD.IADD R153, R6, 0x1, -R153 ;  /* 0x0000000106997824 */ /* 0x000fe200078e0a99 */
[----:B------:R-:W-:Y:S01]  /*8a00*/  FSEL R89, R150, -INF , !P3 ;  /* 0xff80000096597808 */ /* 0x000fe20005800000 */
[C---:B------:R-:W-:Y:S01]  /*8a10*/  IMAD.IADD R184, R6.reuse, 0x1, -R130 ;  /* 0x0000000106b87824 */ /* 0x040fe200078e0a82 */
[----:B------:R-:W-:Y:S01]  /*8a20*/  IABS R144, R144 ;  /* 0x0000009000907213 */ /* 0x000fe20000000000 */
[----:B------:R-:W-:Y:S01]  /*8a30*/  IMAD.IADD R93, R6, 0x1, -R155 ;  /* 0x00000001065d7824 */ /* 0x000fe200078e0a9b */
[----:B------:R-:W-:-:S02]  /*8a40*/  FSEL R209, R186, -INF , !P5 ;  /* 0xff800000bad17808 */ /* 0x000fc40006800000 */
[----:B------:R-:W-:Y:S02]  /*8a50*/  FSEL R88, R88, -INF , !P5 ;  /* 0xff80000058587808 */ /* 0x000fe40006800000 */
[----:B------:R-:W-:Y:S01]  /*8a60*/  FSEL R150, R95, -INF , !P3 ;  /* 0xff8000005f967808 */ /* 0x000fe20005800000 */
[----:B------:R-:W-:Y:S01]  /*8a70*/  IMAD.IADD R95, R6, 0x1, -R148 ;  /* 0x00000001065f7824 */ /* 0x000fe200078e0a94 */
[-C--:B------:R-:W-:Y:S01]  /*8a80*/  ISETP.GE.AND P5, PT, R148, R64.reuse, PT ;  /* 0x000000409400720c */ /* 0x080fe20003fa6270 */
[----:B------:R-:W-:Y:S01]  /*8a90*/  IMAD.IADD R148, R6, 0x1, -R178 ;  /* 0x0000000106947824 */ /* 0x000fe200078e0ab2 */
[-C--:B------:R-:W-:Y:S02]  /*8aa0*/  ISETP.GE.AND P3, PT, R180, R64.reuse, PT ;  /* 0x00000040b400720c */ /* 0x080fe40003f66270 */
[----:B------:R-:W-:Y:S02]  /*8ab0*/  ISETP.GE.AND P1, PT, R178, R64, PT ;  /* 0x00000040b200720c */ /* 0x000fe40003f26270 */
[----:B------:R-:W-:-:S02]  /*8ac0*/  IABS R178, R153 ;  /* 0x0000009900b27213 */ /* 0x000fc40000000000 */
[----:B------:R-:W-:Y:S02]  /*8ad0*/  I2FP.F32.S32 R144, R144 ;  /* 0x0000009000907245 */ /* 0x000fe40000201400 */
[----:B------:R-:W-:Y:S02]  /*8ae0*/  FSEL R153, R164, -INF , !P0 ;  /* 0xff800000a4997808 */ /* 0x000fe40004000000 */
        /* <DEDUP_REMOVED lines=9> */
[----:B------:R-:W-:Y:S01]  /*8b80*/  IMAD.IADD R172, R6, 0x1, -R156 ;  /* 0x0000000106ac7824 */ /* 0x000fe200078e0a9c */
[----:B------:R-:W-:-:S02]  /*8b90*/  I2FP.F32.S32 R178, R178 ;  /* 0x000000b200b27245 */ /* 0x000fc40000201400 */
[----:B------:R-:W-:Y:S02]  /*8ba0*/  IABS R77, R77 ;  /* 0x0000004d004d7213 */ /* 0x000fe40000000000 */
[----:B------:R-:W-:Y:S01]  /*8bb0*/  IABS R158, R158 ;  /* 0x0000009e009e7213 */ /* 0x000fe20000000000 */
[----:B------:R-:W-:Y:S01]  /*8bc0*/  FFMA.FTZ R79, -R0, R178, R79 ;  /* 0x000000b2004f7223 */ /* 0x000fe2000001014f */
[----:B------:R-:W-:Y:S01]  /*8bd0*/  IABS R148, R148 ;  /* 0x0000009400947213 */ /* 0x000fe20000000000 */
[----:B------:R-:W-:Y:S01]  /*8be0*/  IMAD.IADD R178, R6, 0x1, -R24 ;  /* 0x0000000106b27824 */ /* 0x000fe200078e0a18 */
[----:B------:R-:W-:Y:S02]  /*8bf0*/  I2FP.F32.S32 R180, R180 ;  /* 0x000000b400b47245 */ /* 0x000fe40000201400 */
[----:B------:R-:W-:Y:S02]  /*8c00*/  I2FP.F32.S32 R77, R77 ;  /* 0x0000004d004d7245 */ /* 0x000fe40000201400 */
[----:B------:R-:W-:Y:S01]  /*8c10*/  IABS R172, R172 ;  /* 0x000000ac00ac7213 */ /* 0x000fe20000000000 */
[C---:B------:R-:W-:Y:S01]  /*8c20*/  FFMA.FTZ R85, -R0.reuse, R180, R85 ;  /* 0x000000b400557223 */ /* 0x040fe20000010155 */
[----:B------:R-:W-:Y:S01]  /*8c30*/  I2FP.F32.S32 R158, R158 ;  /* 0x0000009e009e7245 */ /* 0x000fe20000201400 */
[----:B------:R-:W-:Y:S01]  /*8c40*/  FFMA.FTZ R159, -R0, R77, R159 ;  /* 0x0000004d009f7223 */ /* 0x000fe2000001019f */
[----:B------:R-:W-:-:S02]  /*8c50*/  I2FP.F32.S32 R148, R148 ;  /* 0x0000009400947245 */ /* 0x000fc40000201400 */
[----:B------:R-:W-:Y:S01]  /*8c60*/  FSEL R151, R162, -INF , !P4 ;  /* 0xff800000a2977808 */ /* 0x000fe20006000000 */
[C---:B------:R-:W-:Y:S01]  /*8c70*/  FFMA.FTZ R77, -R0.reuse, R158, R169 ;  /* 0x0000009e004d7223 */ /* 0x040fe200000101a9 */
[----:B------:R-:W-:Y:S01]  /*8c80*/  I2FP.F32.S32 R172, R172 ;  /* 0x000000ac00ac7245 */ /* 0x000fe20000201400 */
[----:B------:R-:W-:Y:S01]  /*8c90*/  FFMA.FTZ R157, -R0, R148, R157 ;  /* 0x00000094009d7223 */ /* 0x000fe2000001019d */
[----:B------:R-:W-:Y:S01]  /*8ca0*/  FSEL R162, R79, -INF , !P4 ;  /* 0xff8000004fa27808 */ /* 0x000fe20006000000 */
[----:B------:R-:W-:Y:S01]  /*8cb0*/  IMAD.IADD R79, R6, 0x1, -R40 ;  /* 0x00000001064f7824 */ /* 0x000fe200078e0a28 */
[----:B------:R-:W-:Y:S01]  /*8cc0*/  ISETP.GE.AND P4, PT, R154, R64, PT ;  /* 0x000000409a00720c */ /* 0x000fe20003f86270 */
[----:B------:R-:W-:Y:S01]  /*8cd0*/  FFMA.FTZ R165, -R0, R172, R165 ;  /* 0x000000ac00a57223 */ /* 0x000fe200000101a5 */
[----:B------:R-:W-:Y:S01]  /*8ce0*/  FSEL R147, R176, -INF , !P5 ;  /* 0xff800000b0937808 */ /* 0x000fe20006800000 */
[C---:B------:R-:W-:Y:S01]  /*8cf0*/  IMAD.IADD R154, R6.reuse, 0x1, -R163 ;  /* 0x00000001069a7824 */ /* 0x040fe200078e0aa3 */
[----:B------:R-:W-:Y:S01]  /*8d00*/  FSEL R148, R85, -INF , !P5 ;  /* 0xff80000055947808 */ /* 0x000fe20006800000 */
[----:B------:R-:W-:Y:S01]  /*8d10*/  IMAD.IADD R85, R6, 0x1, -R105 ;  /* 0x0000000106557824 */ /* 0x000fe200078e0a69 */
[----:B------:R-:W-:Y:S01]  /*8d20*/  ISETP.GE.AND P5, PT, R156, R64, PT ;  /* 0x000000409c00720c */ /* 0x000fe20003fa6270 */
[----:B------:R-:W-:Y:S01]  /*8d30*/  IMAD.IADD R156, R6, 0x1, -R174 ;  /* 0x00000001069c7824 */ /* 0x000fe200078e0aae */
[----:B------:R-:W-:Y:S01]  /*8d40*/  FSEL R169, R170, -INF , !P0 ;  /* 0xff800000aaa97808 */ /* 0x000fe20004000000 */
[C---:B------:R-:W-:Y:S01]  /*8d50*/  IMAD.IADD R176, R6.reuse, 0x1, -R179 ;  /* 0x0000000106b07824 */ /* 0x040fe200078e0ab3 */
[----:B------:R-:W-:Y:S01]  /*8d60*/  FSEL R170, R77, -INF , !P4 ;  /* 0xff8000004daa7808 */ /* 0x000fe20006000000 */
[----:B------:R-:W-:Y:S01]  /*8d70*/  IMAD.IADD R77, R6, 0x1, -R132 ;  /* 0x00000001064d7824 */ /* 0x000fe200078e0a84 */
[----:B------:R-:W-:-:S02]  /*8d80*/  FSEL R206, R157, -INF , !P1 ;  /* 0xff8000009dce7808 */ /* 0x000fc40004800000 */
[----:B------:R-:W-:Y:S02]  /*8d90*/  ISETP.GE.AND P1, PT, R163, R64, PT ;  /* 0x00000040a300720c */ /* 0x000fe40003f26270 */
[----:B------:R-:W-:Y:S02]  /*8da0*/  FSEL R163, R168, -INF , !P5 ;  /* 0xff800000a8a37808 */ /* 0x000fe40006800000 */
[----:B------:R-:W-:Y:S02]  /*8db0*/  FSEL R168, R165, -INF , !P5 ;  /* 0xff800000a5a87808 */ /* 0x000fe40006800000 */
[----:B------:R-:W-:Y:S02]  /*8dc0*/  IABS R154, R154 ;  /* 0x0000009a009a7213 */ /* 0x000fe40000000000 */
[----:B------:R-:W-:Y:S01]  /*8dd0*/  ISETP.GE.AND P5, PT, R130, R64, PT ;  /* 0x000000408200720c */ /* 0x000fe20003fa6270 */
[----:B------:R-:W-:Y:S01]  /*8de0*/  IMAD.IADD R130, R6, 0x1, -R128 ;  /* 0x0000000106827824 */ /* 0x000fe200078e0a80 */
[----:B------:R-:W-:-:S02]  /*8df0*/  IABS R77, R77 ;  /* 0x0000004d004d7213 */ /* 0x000fc40000000000 */
[----:B------:R-:W-:Y:S02]  /*8e00*/  I2FP.F32.S32 R154, R154 ;  /* 0x0000009a009a7245 */ /* 0x000fe40000201400 */
[----:B------:R-:W-:Y:S02]  /*8e10*/  I2FP.F32.S32 R77, R77 ;  /* 0x0000004d004d7245 */ /* 0x000fe40000201400 */
[----:B------:R-:W-:Y:S01]  /*8e20*/  IABS R134, R134 ;  /* 0x0000008600867213 */ /* 0x000fe20000000000 */
[C---:B------:R-:W-:Y:S01]  /*8e30*/  FFMA.FTZ R177, -R0.reuse, R154, R177 ;  /* 0x0000009a00b17223 */ /* 0x040fe200000101b1 */
[----:B------:R-:W-:Y:S01]  /*8e40*/  IABS R130, R130 ;  /* 0x0000008200827213 */ /* 0x000fe20000000000 */
[----:B------:R-:W-:Y:S01]  /*8e50*/  FFMA.FTZ R183, -R0, R77, R183 ;  /* 0x0000004d00b77223 */ /* 0x000fe200000101b7 */
[----:B------:R-:W-:Y:S01]  /*8e60*/  I2FP.F32.S32 R134, R134 ;  /* 0x0000008600867245 */ /* 0x000fe20000201400 */
[----:B------:R-:W-:Y:S01]  /*8e70*/  IMAD.IADD R77, R6, 0x1, -R30 ;  /* 0x00000001064d7824 */ /* 0x000fe200078e0a1e */
[----:B------:R-:W-:-:S02]  /*8e80*/  FSEL R180, R159, -INF , !P0 ;  /* 0xff8000009fb47808 */ /* 0x000fc40004000000 */
[----:B------:R-:W-:Y:S01]  /*8e90*/  IABS R198, R198 ;  /* 0x000000c600c67213 */ /* 0x000fe20000000000 */
[----:B------:R-:W-:Y:S01]  /*8ea0*/  FFMA.FTZ R134, -R0, R134, R187 ;  /* 0x0000008600867223 */ /* 0x000fe200000101bb */
[----:B------:R-:W-:Y:S02]  /*8eb0*/  I2FP.F32.S32 R130, R130 ;  /* 0x0000008200827245 */ /* 0x000fe40000201400 */
[----:B------:R-:W-:Y:S02]  /*8ec0*/  ISETP.GE.AND P0, PT, R132, R64, PT ;  /* 0x000000408400720c */ /* 0x000fe40003f06270 */
[----:B------:R-:W-:Y:S01]  /*8ed0*/  FSEL R196, R177, -INF , !P1 ;  /* 0xff800000b1c47808 */ /* 0x000fe20004800000 */
[----:B------:R-:W-:Y:S01]  /*8ee0*/  FFMA.FTZ R191, -R0, R130, R191 ;  /* 0x0000008200bf7223 */ /* 0x000fe200000101bf */
[----:B------:R-:W-:Y:S02]  /*8ef0*/  I2FP.F32.S32 R198, R198 ;  /* 0x000000c600c67245 */ /* 0x000fe40000201400 */
[----:B------:R-:W-:-:S02]  /*8f00*/  FSEL R165, R160, -INF , !P4 ;  /* 0xff800000a0a57808 */ /* 0x000fc40006000000 */
[----:B------:R-:W-:Y:S01]  /*8f10*/  FSEL R177, R136, -INF , !P0 ;  /* 0xff80000088b17808 */ /* 0x000fe20004000000 */
[----:B------:R-:W-:Y:S01]  /*8f20*/  FFMA.FTZ R198, -R0, R198, R199 ;  /* 0x000000c600c67223 */ /* 0x000fe200000101c7 */
[----:B------:R-:W-:Y:S02]  /*8f30*/  FSEL R186, R183, -INF , !P0 ;  /* 0xff800000b7ba7808 */ /* 0x000fe40004000000 */
[-C--:B------:R-:W-:Y:S01]  /*8f40*/  ISETP.GE.AND P4, PT, R128, R64.reuse, PT ;  /* 0x000000408000720c */ /* 0x080fe20003f86270 */
[----:B------:R-:W-:Y:S01]  /*8f50*/  IMAD.IADD R128, R6, 0x1, -R142 ;  /* 0x0000000106807824 */ /* 0x000fe200078e0a8e */
[----:B------:R-:W-:Y:S01]  /*8f60*/  ISETP.GE.AND P0, PT, R50, R64, PT ;  /* 0x000000403200720c */ /* 0x000fe20003f06270 */
[----:B------:R-:W-:Y:S01]  /*8f70*/  IMAD.IADD R50, R6, 0x1, -R50 ;  /* 0x0000000106327824 */ /* 0x000fe200078e0a32 */
[----:B------:R-:W-:Y:S02]  /*8f80*/  FSEL R199, R134, -INF , !P4 ;  /* 0xff80000086c77808 */ /* 0x000fe40006000000 */
[----:B------:R-:W-:-:S02]  /*8f90*/  FSEL R200, R191, -INF , !P4 ;  /* 0xff800000bfc87808 */ /* 0x000fc40006000000 */
[----:B------:R-:W-:Y:S02]  /*8fa0*/  FSEL R149, R149, -INF , !P3 ;  /* 0xff80000095957808 */ /* 0x000fe40005800000 */
[-C--:B------:R-:W-:Y:S02]  /*8fb0*/  ISETP.GE.AND P4, PT, R42, R64.reuse, PT ;  /* 0x000000402a00720c */ /* 0x080fe40003f86270 */
[----:B------:R-:W-:Y:S01]  /*8fc0*/  ISETP.GE.AND P3, PT, R174, R64, PT ;  /* 0x00000040ae00720c */ /* 0x000fe20003f66270 */
[----:B------:R-:W-:Y:S01]  /*8fd0*/  IMAD.IADD R174, R6, 0x1, -R161 ;  /* 0x0000000106ae7824 */ /* 0x000fe200078e0aa1 */
[----:B------:R-:W-:Y:S02]  /*8fe0*/  IABS R42, R50 ;  /* 0x00000032002a7213 */ /* 0x000fe40000000000 */
[----:B------:R-:W-:Y:S02]  /*8ff0*/  IABS R192, R192 ;  /* 0x000000c000c07213 */ /* 0x000fe40000000000 */
[----:B------:R-:W-:-:S02]  /*9000*/  I2FP.F32.S32 R42, R42 ;  /* 0x0000002a002a7245 */ /* 0x000fc40000201400 */
[----:B------:R-:W-:Y:S02]  /*9010*/  IABS R156, R156 ;  /* 0x0000009c009c7213 */ /* 0x000fe40000000000 */
[----:B------:R-:W-:Y:S01]  /*9020*/  I2FP.F32.S32 R192, R192 ;  /* 0x000000c000c07245 */ /* 0x000fe20000201400 */
[C---:B------:R-:W-:Y:S01]  /*9030*/  FFMA.FTZ R201, -R0.reuse, R42, R201 ;  /* 0x0000002a00c97223 */ /* 0x040fe200000101c9 */
[----:B------:R-:W-:Y:S02]  /*9040*/  IABS R174, R174 ;  /* 0x000000ae00ae7213 */ /* 0x000fe40000000000 */
[----:B------:R-:W-:Y:S01]  /*9050*/  I2FP.F32.S32 R156, R156 ;  /* 0x0000009c009c7245 */ /* 0x000fe20000201400 */
[C---:B------:R-:W-:Y:S01]  /*9060*/  FFMA.FTZ R192, -R0.reuse, R192, R207 ;  /* 0x000000c000c07223 */ /* 0x040fe200000101cf */
[----:B------:R-:W-:Y:S02]  /*9070*/  I2FP.F32.S32 R174, R174 ;  /* 0x000000ae00ae7245 */ /* 0x000fe40000201400 */
[----:B------:R-:W-:Y:S01]  /*9080*/  FSEL R202, R201, -INF , !P0 ;  /* 0xff800000c9ca7808 */ /* 0x000fe20004000000 */
[----:B------:R-:W-:Y:S01]  /*9090*/  FFMA.FTZ R175, -R0, R156, R175 ;  /* 0x0000009c00af7223 */ /* 0x000fe200000101af */
[----:B------:R-:W-:Y:S01]  /*90a0*/  FSEL R201, R52, -INF , !P4 ;  /* 0xff80000034c97808 */ /* 0x000fe20006000000 */
[----:B------:R-:W-:Y:S01]  /*90b0*/  FFMA.FTZ R174, -R0, R174, R237 ;  /* 0x000000ae00ae7223 */ /* 0x000fe200000101ed */
[----:B------:R-:W-:-:S02]  /*90c0*/  FSEL R192, R192, -INF , !P4 ;  /* 0xff800000c0c07808 */ /* 0x000fc40006000000 */
[-C--:B------:R-:W-:Y:S02]  /*90d0*/  ISETP.GE.AND P4, PT, R161, R64.reuse, PT ;  /* 0x00000040a100720c */ /* 0x080fe40003f86270 */
[----:B------:R-:W-:Y:S02]  /*90e0*/  FSEL R182, R175, -INF , !P3 ;  /* 0xff800000afb67808 */ /* 0x000fe40005800000 */
[----:B------:R-:W-:Y:S02]  /*90f0*/  FSEL R175, R82, -INF , !P4 ;  /* 0xff80000052af7808 */ /* 0x000fe40006000000 */
[----:B------:R-:W-:Y:S02]  /*9100*/  FSEL R174, R174, -INF , !P4 ;  /* 0xff800000aeae7808 */ /* 0x000fe40006000000 */
[----:B------:R-:W-:Y:S02]  /*9110*/  ISETP.GE.AND P4, PT, R105, R64, PT ;  /* 0x000000406900720c */ /* 0x000fe40003f86270 */
[----:B------:R-:W2:Y:S01]  /*9120*/  LD.E R105, desc[UR4][R2.64+0xdc] ;  /* 0x0000dc0402697980 */ /* 0x000ea2000c101900 */
[----:B------:R-:W-:-:S02]  /*9130*/  IABS R79, R79 ;  /* 0x0000004f004f7213 */ /* 0x000fc40000000000 */
[----:B------:R-:W-:Y:S02]  /*9140*/  IABS R54, R54 ;  /* 0x0000003600367213 */ /* 0x000fe40000000000 */
[----:B------:R-:W-:Y:S02]  /*9150*/  I2FP.F32.S32 R79, R79 ;  /* 0x0000004f004f7245 */ /* 0x000fe40000201400 */
[----:B------:R-:W-:Y:S02]  /*9160*/  IABS R128, R128 ;  /* 0x0000008000807213 */ /* 0x000fe40000000000 */
[----:B------:R-:W-:Y:S01]  /*9170*/  IABS R77, R77 ;  /* 0x0000004d004d7213 */ /* 0x000fe20000000000 */
[----:B------:R-:W-:Y:S01]  /*9180*/  FFMA.FTZ R80, -R0, R79, R80 ;  /* 0x0000004f00507223 */ /* 0x000fe20000010150 */
[----:B------:R-:W-:Y:S01]  /*9190*/  IMAD.IADD R79, R6, 0x1, -R243 ;  /* 0x00000001064f7824 */ /* 0x000fe200078e0af3 */
[----:B------:R-:W-:Y:S02]  /*91a0*/  I2FP.F32.S32 R54, R54 ;  /* 0x0000003600367245 */ /* 0x000fe40000201400 */
[----:B------:R-:W-:-:S02]  /*91b0*/  IABS R184, R184 ;  /* 0x000000b800b87213 */ /* 0x000fc40000000000 */
[----:B------:R-:W-:Y:S01]  /*91c0*/  IABS R56, R56 ;  /* 0x0000003800387213 */ /* 0x000fe20000000000 */
[C---:B------:R-:W-:Y:S01]  /*91d0*/  FFMA.FTZ R54, -R0.reuse, R54, R205 ;  /* 0x0000003600367223 */ /* 0x040fe200000101cd */
[----:B------:R-:W-:Y:S02]  /*91e0*/  I2FP.F32.S32 R128, R128 ;  /* 0x0000008000807245 */ /* 0x000fe40000201400 */
[----:B------:R-:W-:Y:S02]  /*91f0*/  IABS R190, R190 ;  /* 0x000000be00be7213 */ /* 0x000fe40000000000 */
[----:B------:R-:W-:Y:S01]  /*9200*/  I2FP.F32.S32 R77, R77 ;  /* 0x0000004d004d7245 */ /* 0x000fe20000201400 */
[C---:B------:R-:W-:Y:S01]  /*9210*/  FFMA.FTZ R193, -R0.reuse, R128, R193 ;  /* 0x0000008000c17223 */ /* 0x040fe200000101c1 */
[----:B------:R-:W-:Y:S02]  /*9220*/  IABS R79, R79 ;  /* 0x0000004f004f7213 */ /* 0x000fe40000000000 */
[----:B------:R-:W-:Y:S01]  /*9230*/  IABS R87, R87 ;  /* 0x0000005700577213 */ /* 0x000fe20000000000 */
[----:B------:R-:W-:Y:S01]  /*9240*/  FFMA.FTZ R86, -R0, R77, R86 ;  /* 0x0000004d00567223 */ /* 0x000fe20000010156 */
[----:B------:R-:W-:Y:S01]  /*9250*/  I2FP.F32.S32 R184, R184 ;  /* 0x000000b800b87245 */ /* 0x000fe20000201400 */
[----:B------:R-:W-:Y:S01]  /*9260*/  IMAD.IADD R77, R6, 0x1, -R225 ;  /* 0x00000001064d7824 */ /* 0x000fe200078e0ae1 */
[----:B------:R-:W-:-:S02]  /*9270*/  I2FP.F32.S32 R56, R56 ;  /* 0x0000003800387245 */ /* 0x000fc40000201400 */
[----:B------:R-:W-:Y:S01]  /*9280*/  IABS R194, R194 ;  /* 0x000000c200c27213 */ /* 0x000fe20000000000 */
[----:B------:R-:W-:Y:S01]  /*9290*/  FFMA.FTZ R184, -R0, R184, R185 ;  /* 0x000000b800b87223 */ /* 0x000fe200000101b9 */
[----:B------:R-:W-:Y:S01]  /*92a0*/  FSEL R205, R144, -INF , !P3 ;  /* 0xff80000090cd7808 */ /* 0x000fe20005800000 */
[----:B------:R-:W-:Y:S01]  /*92b0*/  FFMA.FTZ R56, -R0, R56, R197 ;  /* 0x0000003800387223 */ /* 0x000fe200000101c5 */
[----:B------:R-:W-:Y:S02]  /*92c0*/  I2FP.F32.S32 R190, R190 ;  /* 0x000000be00be7245 */ /* 0x000fe40000201400 */
[----:B------:R-:W-:Y:S02]  /*92d0*/  I2FP.F32.S32 R79, R79 ;  /* 0x0000004f004f7245 */ /* 0x000fe40000201400 */
[----:B------:R-:W-:Y:S01]  /*92e0*/  ISETP.GE.AND P3, PT, R142, R64, PT ;  /* 0x000000408e00720c */ /* 0x000fe20003f66270 */
[C---:B------:R-:W-:Y:S01]  /*92f0*/  FFMA.FTZ R190, -R0.reuse, R190, R211 ;  /* 0x000000be00be7223 */ /* 0x040fe200000101d3 */
[----:B------:R-:W-:Y:S01]  /*9300*/  I2FP.F32.S32 R87, R87 ;  /* 0x0000005700577245 */ /* 0x000fe20000201400 */
[----:B------:R-:W-:Y:S01]  /*9310*/  FFMA.FTZ R98, -R0, R79, R98 ;  /* 0x0000004f00627223 */ /* 0x000fe20000010162 */
[----:B------:R-:W-:-:S02]  /*9320*/  IABS R178, R178 ;  /* 0x000000b200b27213 */ /* 0x000fc40000000000 */
[----:B------:R-:W-:Y:S01]  /*9330*/  I2FP.F32.S32 R194, R194 ;  /* 0x000000c200c27245 */ /* 0x000fe20000201400 */
[----:B------:R-:W-:Y:S01]  /*9340*/  FFMA.FTZ R90, -R0, R87, R90 ;  /* 0x00000057005a7223 */ /* 0x000fe2000001015a */
[----:B------:R-:W-:Y:S01]  /*9350*/  IABS R176, R176 ;  /* 0x000000b000b07213 */ /* 0x000fe20000000000 */
[----:B------:R-:W-:Y:S01]  /*9360*/  IMAD.IADD R79, R6, 0x1, -R139 ;  /* 0x00000001064f7824 */ /* 0x000fe200078e0a8b */
[----:B------:R-:W-:Y:S02]  /*9370*/  FSEL R197, R126, -INF , !P3 ;  /* 0xff8000007ec57808 */ /* 0x000fe40005800000 */
[----:B------:R-:W-:Y:S01]  /*9380*/  FSEL R204, R193, -INF , !P3 ;  /* 0xff800000c1cc7808 */ /* 0x000fe20005800000 */
[----:B------:R-:W-:Y:S01]  /*9390*/  IMAD.IADD R87, R6, 0x1, -R131 ;  /* 0x0000000106577824 */ /* 0x000fe200078e0a83 */
[----:B------:R-:W-:Y:S01]  /*93a0*/  ISETP.GE.AND P3, PT, R62, R64, PT ;  /* 0x000000403e00720c */ /* 0x000fe20003f66270 */
[----:B------:R-:W-:Y:S01]  /*93b0*/  FFMA.FTZ R194, -R0, R194, R203 ;  /* 0x000000c200c27223 */ /* 0x000fe200000101cb */
[----:B------:R-:W-:-:S02]  /*93c0*/  I2FP.F32.S32 R178, R178 ;  /* 0x000000b200b27245 */ /* 0x000fc40000201400 */
[----:B------:R-:W-:Y:S02]  /*93d0*/  IABS R188, R188 ;  /* 0x000000bc00bc7213 */ /* 0x000fe40000000000 */
[----:B------:R-:W-:Y:S01]  /*93e0*/  IABS R93, R93 ;  /* 0x0000005d005d7213 */ /* 0x000fe20000000000 */
[----:B------:R-:W-:Y:S01]  /*93f0*/  FFMA.FTZ R178, -R0, R178, R219 ;  /* 0x000000b200b27223 */ /* 0x000fe200000101db */
[----:B------:R-:W-:Y:S02]  /*9400*/  IABS R77, R77 ;  /* 0x0000004d004d7213 */ /* 0x000fe40000000000 */
[----:B------:R-:W-:Y:S02]  /*9410*/  FSEL R181, R181, -INF , !P5 ;  /* 0xff800000b5b57808 */ /* 0x000fe40006800000 */
[----:B------:R-:W-:Y:S02]  /*9420*/  FSEL R184, R184, -INF , !P5 ;  /* 0xff800000b8b87808 */ /* 0x000fe40006800000 */
[----:B------:R-:W-:-:S02]  /*9430*/  I2FP.F32.S32 R176, R176 ;  /* 0x000000b000b07245 */ /* 0x000fc40000201400 */
[----:B------:R-:W-:Y:S02]  /*9440*/  ISETP.GE.AND P5, PT, R48, R64, PT ;  /* 0x000000403000720c */ /* 0x000fe40003fa6270 */
[----:B------:R-:W-:Y:S01]  /*9450*/  FSEL R195, R195, -INF , !P3 ;  /* 0xff800000c3c37808 */ /* 0x000fe20005800000 */
[----:B------:R-:W-:Y:S01]  /*9460*/  FFMA.FTZ R176, -R0, R176, R223 ;  /* 0x000000b000b07223 */ /* 0x000fe200000101df */
[----:B------:R-:W-:Y:S02]  /*9470*/  FSEL R190, R190, -INF , !P3 ;  /* 0xff800000bebe7808 */ /* 0x000fe40005800000 */
[----:B------:R-:W-:Y:S02]  /*9480*/  FSEL R187, R138, -INF , !P1 ;  /* 0xff8000008abb7808 */ /* 0x000fe40004800000 */
[----:B------:R-:W-:Y:S02]  /*9490*/  I2FP.F32.S32 R188, R188 ;  /* 0x000000bc00bc7245 */ /* 0x000fe40000201400 */
[----:B------:R-:W-:-:S02]  /*94a0*/  FSEL R191, R56, -INF , !P0 ;  /* 0xff80000038bf7808 */ /* 0x000fc40004000000 */
[----:B------:R-:W-:Y:S01]  /*94b0*/  ISETP.GE.AND P3, PT, R40, R64, PT ;  /* 0x000000402800720c */ /* 0x000fe20003f66270 */
[----:B------:R-:W-:Y:S01]  /*94c0*/  IMAD.IADD R136, R6, 0x1, -R113 ;  /* 0x0000000106887824 */ /* 0x000fe200078e0a71 */
[----:B------:R-:W-:Y:S01]  /*94d0*/  I2FP.F32.S32 R93, R93 ;  /* 0x0000005d005d7245 */ /* 0x000fe20000201400 */
[C---:B------:R-:W-:Y:S01]  /*94e0*/  FFMA.FTZ R188, -R0.reuse, R188, R215 ;  /* 0x000000bc00bc7223 */ /* 0x040fe200000101d7 */
[----:B------:R-:W-:Y:S02]  /*94f0*/  I2FP.F32.S32 R77, R77 ;  /* 0x0000004d004d7245 */ /* 0x000fe40000201400 */
[----:B------:R-:W-:Y:S01]  /*9500*/  IABS R79, R79 ;  /* 0x0000004f004f7213 */ /* 0x000fe20000000000 */
[----:B------:R-:W-:Y:S01]  /*9510*/  FFMA.FTZ R84, -R0, R93, R84 ;  /* 0x0000005d00547223 */ /* 0x000fe20000010154 */
[-C--:B------:R-:W-:Y:S01]  /*9520*/  ISETP.GE.AND P1, PT, R140, R64.reuse, PT ;  /* 0x000000408c00720c */ /* 0x080fe20003f26270 */
[----:B------:R-:W-:Y:S01]  /*9530*/  FFMA.FTZ R100, -R0, R77, R100 ;  /* 0x0000004d00647223 */ /* 0x000fe20000010164 */
[----:B------:R-:W-:-:S02]  /*9540*/  ISETP.GE.AND P0, PT, R24, R64, PT ;  /* 0x000000401800720c */ /* 0x000fc40003f06270 */
[----:B------:R-:W-:Y:S02]  /*9550*/  IABS R87, R87 ;  /* 0x0000005700577213 */ /* 0x000fe40000000000 */
[----:B------:R-:W-:Y:S02]  /*9560*/  FSEL R203, R54, -INF , !P5 ;  /* 0xff80000036cb7808 */ /* 0x000fe40006800000 */
[----:B------:R-:W-:Y:S02]  /*9570*/  FSEL R194, R194, -INF , !P5 ;  /* 0xff800000c2c27808 */ /* 0x000fe40006800000 */
[----:B------:R-:W-:Y:S02]  /*9580*/  ISETP.GE.AND P5, PT, R179, R64, PT ;  /* 0x00000040b300720c */ /* 0x000fe40003fa6270 */
[----:B------:R-:W-:Y:S02]  /*9590*/  FSEL R173, R173, -INF , !P3 ;  /* 0xff800000adad7808 */ /* 0x000fe40005800000 */
[----:B------:R-:W-:-:S02]  /*95a0*/  FSEL R172, R80, -INF , !P3 ;  /* 0xff80000050ac7808 */ /* 0x000fc40005800000 */
[----:B------:R-:W-:Y:S02]  /*95b0*/  IABS R85, R85 ;  /* 0x0000005500557213 */ /* 0x000fe40000000000 */
[----:B------:R-:W-:Y:S01]  /*95c0*/  I2FP.F32.S32 R79, R79 ;  /* 0x0000004f004f7245 */ /* 0x000fe20000201400 */
[----:B------:R-:W-:Y:S01]  /*95d0*/  IMAD.IADD R77, R6, 0x1, -R137 ;  /* 0x00000001064d7824 */ /* 0x000fe200078e0a89 */
[----:B------:R-:W-:Y:S02]  /*95e0*/  FSEL R193, R58, -INF , !P1 ;  /* 0xff8000003ac17808 */ /* 0x000fe40004800000 */
[----:B------:R-:W-:Y:S02]  /*95f0*/  FSEL R198, R198, -INF , !P1 ;  /* 0xff800000c6c67808 */ /* 0x000fe40004800000 */
[----:B------:R-:W-:Y:S02]  /*9600*/  FSEL R185, R28, -INF , !P0 ;  /* 0xff8000001cb97808 */ /* 0x000fe40004000000 */
[----:B------:R-:W-:-:S02]  /*9610*/  FSEL R178, R178, -INF , !P0 ;  /* 0xff800000b2b27808 */ /* 0x000fc40004000000 */
[-C--:B------:R-:W-:Y:S02]  /*9620*/  ISETP.GE.AND P3, PT, R243, R64.reuse, PT ;  /* 0x00000040f300720c */ /* 0x080fe40003f66270 */
[----:B------:R-:W-:Y:S02]  /*9630*/  I2FP.F32.S32 R87, R87 ;  /* 0x0000005700577245 */ /* 0x000fe40000201400 */
[-C--:B------:R-:W-:Y:S02]  /*9640*/  ISETP.GE.AND P1, PT, R60, R64.reuse, PT ;  /* 0x000000403c00720c */ /* 0x080fe40003f26270 */
[-C--:B------:R-:W-:Y:S02]  /*9650*/  ISETP.GE.AND P0, PT, R155, R64.reuse, PT ;  /* 0x000000409b00720c */ /* 0x080fe40003f06270 */
[----:B------:R-:W-:Y:S02]  /*9660*/  FSEL R179, R26, -INF , !P5 ;  /* 0xff8000001ab37808 */ /* 0x000fe40006800000 */
[----:B------:R-:W-:Y:S01]  /*9670*/  FSEL R176, R176, -INF , !P5 ;  /* 0xff800000b0b07808 */ /* 0x000fe20006800000 */
[----:B------:R-:W-:Y:S01]  /*9680*/  FFMA.FTZ R68, -R0, R79, R68 ;  /* 0x0000004f00447223 */ /* 0x000fe20000010144 */
[----:B------:R-:W-:-:S02]  /*9690*/  ISETP.GE.AND P5, PT, R145, R64, PT ;  /* 0x000000409100720c */ /* 0x000fc40003fa6270 */
[----:B------:R-:W-:Y:S01]  /*96a0*/  I2FP.F32.S32 R85, R85 ;  /* 0x0000005500557245 */ /* 0x000fe20000201400 */
[----:B------:R-:W-:Y:S01]  /*96b0*/  FFMA.FTZ R104, -R0, R87, R104 ;  /* 0x0000005700687223 */ /* 0x000fe20000010168 */
[----:B------:R-:W-:Y:S02]  /*96c0*/  FSEL R145, R110, -INF , !P3 ;  /* 0xff8000006e917808 */ /* 0x000fe40005800000 */
[----:B------:R-:W-:Y:S01]  /*96d0*/  FSEL R144, R98, -INF , !P3 ;  /* 0xff80000062907808 */ /* 0x000fe20005800000 */
[----:B------:R-:W-:Y:S01]  /*96e0*/  FFMA.FTZ R92, -R0, R85, R92 ;  /* 0x00000055005c7223 */ /* 0x000fe2000001015c */
[----:B------:R-:W-:Y:S02]  /*96f0*/  IABS R136, R136 ;  /* 0x0000008800887213 */ /* 0x000fe40000000000 */
[----:B------:R-:W-:Y:S02]  /*9700*/  FSEL R189, R189, -INF , !P1 ;  /* 0xff800000bdbd7808 */ /* 0x000fe40004800000 */
[----:B------:R-:W-:-:S02]  /*9710*/  FSEL R188, R188, -INF , !P1 ;  /* 0xff800000bcbc7808 */ /* 0x000fc40004800000 */
[----:B------:R-:W-:Y:S02]  /*9720*/  FSEL R159, R96, -INF , !P0 ;  /* 0xff800000609f7808 */ /* 0x000fe40004000000 */
[----:B------:R-:W-:Y:S02]  /*9730*/  FSEL R158, R84, -INF , !P0 ;  /* 0xff800000549e7808 */ /* 0x000fe40004000000 */
[-C--:B------:R-:W-:Y:S02]  /*9740*/  ISETP.GE.AND P3, PT, R139, R64.reuse, PT ;  /* 0x000000408b00720c */ /* 0x080fe40003f66270 */
[-C--:B------:R-:W-:Y:S02]  /*9750*/  ISETP.GE.AND P1, PT, R30, R64.reuse, PT ;  /* 0x000000401e00720c */ /* 0x080fe40003f26270 */
[----:B------:R-:W-:Y:S02]  /*9760*/  ISETP.GE.AND P0, PT, R131, R64, PT ;  /* 0x000000408300720c */ /* 0x000fe40003f06270 */
[----:B------:R-:W-:-:S02]  /*9770*/  IABS R77, R77 ;  /* 0x0000004d004d7213 */ /* 0x000fc40000000000 */
[----:B------:R-:W-:Y:S02]  /*9780*/  I2FP.F32.S32 R136, R136 ;  /* 0x0000008800887245 */ /* 0x000fe40000201400 */
[----:B------:R-:W-:Y:S02]  /*9790*/  FSEL R135, R120, -INF , !P3 ;  /* 0xff80000078877808 */ /* 0x000fe40005800000 */
[----:B------:R-:W-:Y:S02]  /*97a0*/  FSEL R134, R68, -INF , !P3 ;  /* 0xff80000044867808 */ /* 0x000fe40005800000 */
[----:B------:R-:W-:Y:S02]  /*97b0*/  FSEL R161, R94, -INF , !P1 ;  /* 0xff8000005ea17808 */ /* 0x000fe40004800000 */
[----:B------:R-:W-:Y:S02]  /*97c0*/  FSEL R160, R86, -INF , !P1 ;  /* 0xff80000056a07808 */ /* 0x000fe40004800000 */
[----:B------:R-:W-:-:S02]  /*97d0*/  I2FP.F32.S32 R77, R77 ;  /* 0x0000004d004d7245 */ /* 0x000fc40000201400 */
[----:B------:R-:W-:Y:S02]  /*97e0*/  FSEL R141, R114, -INF , !P0 ;  /* 0xff800000728d7808 */ /* 0x000fe40004000000 */
[----:B------:R-:W-:Y:S02]  /*97f0*/  FSEL R140, R104, -INF , !P0 ;  /* 0xff800000688c7808 */ /* 0x000fe40004000000 */
[-C--:B------:R-:W-:Y:S01]  /*9800*/  ISETP.GE.AND P3, PT, R107, R64.reuse, PT ;  /* 0x000000406b00720c */ /* 0x080fe20003f66270 */
[C---:B------:R-:W-:Y:S01]  /*9810*/  IMAD.IADD R107, R6.reuse, 0x1, -R107 ;  /* 0x00000001066b7824 */ /* 0x040fe200078e0a6b */
[-C--:B------:R-:W-:Y:S02]  /*9820*/  ISETP.GE.AND P1, PT, R225, R64.reuse, PT ;  /* 0x00000040e100720c */ /* 0x080fe40003f26270 */
[----:B------:R-:W-:Y:S01]  /*9830*/  ISETP.GE.AND P0, PT, R99, R64, PT ;  /* 0x000000406300720c */ /* 0x000fe20003f06270 */
[----:B------:R-:W-:Y:S01]  /*9840*/  IMAD.IADD R99, R6, 0x1, -R99 ;  /* 0x0000000106637824 */ /* 0x000fe200078e0a63 */
[----:B------:R-:W-:Y:S01]  /*9850*/  FSEL R155, R108, -INF , !P4 ;  /* 0xff8000006c9b7808 */ /* 0x000fe20006000000 */
[----:B------:R-:W-:Y:S01]  /*9860*/  FFMA.FTZ R136, -R0, R136, R69 ;  /* 0x0000008800887223 */ /* 0x000fe20000010145 */
[----:B------:R-:W-:Y:S01]  /*9870*/  FSEL R154, R92, -INF , !P4 ;  /* 0xff8000005c9a7808 */ /* 0x000fe20006000000 */
[----:B------:R-:W-:Y:S01]  /*9880*/  FFMA.FTZ R78, -R0, R77, R78 ;  /* 0x0000004d004e7223 */ /* 0x000fe2000001014e */
[----:B------:R-:W-:Y:S01]  /*9890*/  ISETP.GE.AND P4, PT, R113, R64, PT ;  /* 0x000000407100720c */ /* 0x000fe20003f86270 */
[----:B------:R-:W-:Y:S01]  /*98a0*/  VIADD R69, R41, 0x8 ;  /* 0x0000000829457836 */ /* 0x000fe20000000000 */
[----:B------:R-:W-:-:S02]  /*98b0*/  FSEL R143, R112, -INF , !P1 ;  /* 0xff800000708f7808 */ /* 0x000fc40004800000 */
[----:B------:R-:W-:Y:S02]  /*98c0*/  FSEL R142, R100, -INF , !P1 ;  /* 0xff800000648e7808 */ /* 0x000fe40004800000 */
[----:B------:R-:W-:Y:S02]  /*98d0*/  ISETP.GE.AND P1, PT, R137, R64, PT ;  /* 0x000000408900720c */ /* 0x000fe40003f26270 */
[----:B------:R-:W-:Y:S02]  /*98e0*/  IABS R107, R107 ;  /* 0x0000006b006b7213 */ /* 0x000fe40000000000 */
[----:B------:R-:W-:Y:S01]  /*98f0*/  FSEL R125, R20, -INF , !P3 ;  /* 0xff800000147d7808 */ /* 0x000fe20005800000 */
[----:B------:R-:W-:Y:S01]  /*9900*/  IMAD.IADD R20, R6, 0x1, -R81 ;  /* 0x0000000106147824 */ /* 0x000fe200078e0a51 */
[----:B------:R-:W-:Y:S02]  /*9910*/  IABS R99, R99 ;  /* 0x0000006300637213 */ /* 0x000fe40000000000 */
[----:B------:R-:W-:-:S02]  /*9920*/  FSEL R137, R118, -INF , !P4 ;  /* 0xff80000076897808 */ /* 0x000fc40006000000 */
[----:B------:R-:W-:Y:S02]  /*9930*/  FSEL R136, R136, -INF , !P4 ;  /* 0xff80000088887808 */ /* 0x000fe40006000000 */
[-C--:B------:R-:W-:Y:S01]  /*9940*/  ISETP.GE.AND P4, PT, R83, R64.reuse, PT ;  /* 0x000000405300720c */ /* 0x080fe20003f86270 */
[----:B------:R-:W-:Y:S01]  /*9950*/  IMAD.IADD R83, R6, 0x1, -R83 ;  /* 0x0000000106537824 */ /* 0x000fe200078e0a53 */
[----:B------:R-:W-:Y:S02]  /*9960*/  FSEL R133, R122, -INF , !P1 ;  /* 0xff8000007a857808 */ /* 0x000fe40004800000 */
[----:B------:R-:W-:Y:S02]  /*9970*/  FSEL R132, R78, -INF , !P1 ;  /* 0xff8000004e847808 */ /* 0x000fe40004800000 */
[----:B------:R-:W-:Y:S02]  /*9980*/  I2FP.F32.S32 R28, R107 ;  /* 0x0000006b001c7245 */ /* 0x000fe40000201400 */
[----:B------:R-:W-:Y:S01]  /*9990*/  ISETP.GE.AND P1, PT, R69, R64, PT ;  /* 0x000000404500720c */ /* 0x000fe20003f26270 */
[----:B------:R-:W-:Y:S01]  /*99a0*/  IMAD.IADD R69, R4, 0x1, -R69 ;  /* 0x0000000104457824 */ /* 0x000fe200078e0a45 */
[----:B------:R-:W-:-:S02]  /*99b0*/  I2FP.F32.S32 R99, R99 ;  /* 0x0000006300637245 */ /* 0x000fc40000201400 */
[----:B------:R-:W-:Y:S01]  /*99c0*/  IABS R20, R20 ;  /* 0x0000001400147213 */ /* 0x000fe20000000000 */
[C---:B------:R-:W-:Y:S01]  /*99d0*/  FFMA.FTZ R9, -R0.reuse, R28, R9 ;  /* 0x0000001c00097223 */ /* 0x040fe20000010109 */
[----:B------:R-:W-:Y:S01]  /*99e0*/  IABS R83, R83 ;  /* 0x0000005300537213 */ /* 0x000fe20000000000 */
[----:B------:R-:W-:Y:S01]  /*99f0*/  FFMA.FTZ R70, -R0, R99, R70 ;  /* 0x0000006300467223 */ /* 0x000fe20000010146 */
[----:B------:R-:W-:Y:S01]  /*9a00*/  IMAD.IADD R120, R6, 0x1, -R63 ;  /* 0x0000000106787824 */ /* 0x000fe200078e0a3f */
[----:B------:R-:W-:Y:S02]  /*9a10*/  I2FP.F32.S32 R20, R20 ;  /* 0x0000001400147245 */ /* 0x000fe40000201400 */
[----:B------:R-:W-:Y:S02]  /*9a20*/  IABS R69, R69 ;  /* 0x0000004500457213 */ /* 0x000fe40000000000 */
[----:B------:R-:W-:Y:S02]  /*9a30*/  I2FP.F32.S32 R26, R83 ;  /* 0x00000053001a7245 */ /* 0x000fe40000201400 */
[----:B------:R-:W-:Y:S01]  /*9a40*/  FSEL R131, R124, -INF , !P0 ;  /* 0xff8000007c837808 */ /* 0x000fe20004000000 */
[----:B------:R-:W-:Y:S01]  /*9a50*/  FFMA.FTZ R5, -R0, R20, R5 ;  /* 0x0000001400057223 */ /* 0x000fe20000010105 */
[----:B------:R-:W-:Y:S01]  /*9a60*/  FSEL R124, R9, -INF , !P3 ;  /* 0xff800000097c7808 */ /* 0x000fe20005800000 */
[----:B------:R-:W-:Y:S01]  /*9a70*/  IMAD.IADD R9, R6, 0x1, -R41 ;  /* 0x0000000106097824 */ /* 0x000fe200078e0a29 */
[----:B------:R-:W-:-:S02]  /*9a80*/  I2FP.F32.S32 R69, R69 ;  /* 0x0000004500457245 */ /* 0x000fc40000201400 */
[----:B------:R-:W-:Y:S02]  /*9a90*/  FSEL R130, R70, -INF , !P0 ;  /* 0xff80000046827808 */ /* 0x000fe40004000000 */
[----:B------:R-:W-:Y:S02]  /*9aa0*/  IABS R120, R120 ;  /* 0x0000007800787213 */ /* 0x000fe40000000000 */
[----:B------:R-:W-:Y:S01]  /*9ab0*/  ISETP.GE.AND P0, PT, R81, R64, PT ;  /* 0x000000405100720c */ /* 0x000fe20003f06270 */
[C---:B------:R-:W-:Y:S01]  /*9ac0*/  FFMA.FTZ R26, -R0.reuse, R26, R45 ;  /* 0x0000001a001a7223 */ /* 0x040fe2000001012d */
[----:B------:R-:W-:Y:S01]  /*9ad0*/  I2FP.F32.S32 R120, R120 ;  /* 0x0000007800787245 */ /* 0x000fe20000201400 */
[----:B------:R-:W-:Y:S01]  /*9ae0*/  FFMA.FTZ R73, -R0, R69, R73 ;  /* 0x0000004500497223 */ /* 0x000fe20000010149 */
[----:B------:R-:W-:Y:S02]  /*9af0*/  IABS R9, R9 ;  /* 0x0000000900097213 */ /* 0x000fe40000000000 */
[----:B------:R-:W-:-:S02]  /*9b00*/  FSEL R123, R123, -INF , !P0 ;  /* 0xff8000007b7b7808 */ /* 0x000fc40004000000 */
[----:B------:R-:W-:Y:S02]  /*9b10*/  FSEL R122, R5, -INF , !P0 ;  /* 0xff800000057a7808 */ /* 0x000fe40004000000 */
[----:B------:R-:W-:Y:S01]  /*9b20*/  ISETP.GE.AND P0, PT, R41, R64, PT ;  /* 0x000000402900720c */ /* 0x000fe20003f06270 */
[----:B------:R-:W-:Y:S01]  /*9b30*/  FFMA.FTZ R120, -R0, R120, R7 ;  /* 0x0000007800787223 */ /* 0x000fe20000010107 */
[----:B------:R-:W-:Y:S02]  /*9b40*/  FSEL R127, R22, -INF , !P4 ;  /* 0xff800000167f7808 */ /* 0x000fe40006000000 */
[----:B------:R-:W-:Y:S02]  /*9b50*/  FSEL R126, R26, -INF , !P4 ;  /* 0xff8000001a7e7808 */ /* 0x000fe40006000000 */
[----:B------:R-:W-:Y:S02]  /*9b60*/  ISETP.GE.AND P4, PT, R61, R64, PT ;  /* 0x000000403d00720c */ /* 0x000fe40003f86270 */
[----:B------:R-:W-:-:S02]  /*9b70*/  I2FP.F32.S32 R9, R9 ;  /* 0x0000000900097245 */ /* 0x000fc40000201400 */
[----:B------:R-:W-:Y:S02]  /*9b80*/  FSEL R5, R73, -INF , !P1 ;  /* 0xff80000049057808 */ /* 0x000fe40004800000 */
[----:B------:R-:W-:Y:S01]  /*9b90*/  FSEL R7, R18, -INF , !P0 ;  /* 0xff80000012077808 */ /* 0x000fe20004000000 */
[----:B------:R-:W-:Y:S01]  /*9ba0*/  FFMA.FTZ R37, -R0, R9, R37 ;  /* 0x0000000900257223 */ /* 0x000fe20000010125 */
[----:B------:R-:W-:Y:S02]  /*9bb0*/  ISETP.GE.AND P3, PT, R55, R64, PT ;  /* 0x000000403700720c */ /* 0x000fe40003f66270 */
[----:B------:R-:W-:Y:S02]  /*9bc0*/  FSEL R119, R16, -INF , !P4 ;  /* 0xff80000010777808 */ /* 0x000fe40006000000 */
[----:B------:R-:W-:Y:S02]  /*9bd0*/  FMNMX3.FTZ R16, R7, R53, R5, !PT ;  /* 0x0000003507107276 */ /* 0x000fe40007810005 */
[----:B------:R-:W-:-:S02]  /*9be0*/  FSEL R117, R14, -INF , !P3 ;  /* 0xff8000000e757808 */ /* 0x000fc40005800000 */
[----:B------:R-:W-:Y:S02]  /*9bf0*/  FMNMX3.FTZ R14, R16, R43, R51, !PT ;  /* 0x0000002b100e7276 */ /* 0x000fe40007810033 */
[----:B------:R-:W-:Y:S02]  /*9c00*/  FSEL R16, R12, -INF , !P1 ;  /* 0xff8000000c107808 */ /* 0x000fe40004800000 */
[----:B------:R-:W-:-:S04]  /*9c10*/  FSEL R18, R37, -INF , !P0 ;  /* 0xff80000025127808 */ /* 0x000fc80004000000 */
        /* <DEDUP_REMOVED lines=20> */
[----:B------:R-:W-:Y:S01]  /*9d60*/  FMNMX3.FTZ R37, R37, R180, R168, !PT ;  /* 0x000000b425257276 */ /* 0x000fe200078100a8 */
[----:B------:R-:W-:Y:S01]  /*9d70*/  IMAD.IADD R85, R6, 0x1, -R115 ;  /* 0x0000000106557824 */ /* 0x000fe200078e0a73 */
[----:B------:R-:W-:Y:S02]  /*9d80*/  FMNMX3.FTZ R12, R12, R187, R177, !PT ;  /* 0x000000bb0c0c7276 */ /* 0x000fe400078100b1 */
[----:B------:R-:W-:Y:S02]  /*9d90*/  FMNMX3.FTZ R37, R37, R170, R182, !PT ;  /* 0x000000aa25257276 */ /* 0x000fe400078100b6 */
[----:B------:R-:W-:-:S02]  /*9da0*/  FMNMX3.FTZ R12, R12, R181, R199, !PT ;  /* 0x000000b50c0c7276 */ /* 0x000fc400078100c7 */
[----:B------:R-:W-:Y:S02]  /*9db0*/  FMNMX3.FTZ R37, R37, R196, R186, !PT ;  /* 0x000000c425257276 */ /* 0x000fe400078100ba */
[----:B------:R-:W-:Y:S02]  /*9dc0*/  IABS R85, R85 ;  /* 0x0000005500557213 */ /* 0x000fe40000000000 */
[----:B------:R-:W-:Y:S02]  /*9dd0*/  FMNMX3.FTZ R37, R37, R184, R200, !PT ;  /* 0x000000b825257276 */ /* 0x000fe400078100c8 */
[----:B------:R-:W-:Y:S02]  /*9de0*/  FMNMX3.FTZ R12, R12, R197, R193, !PT ;  /* 0x000000c50c0c7276 */ /* 0x000fe400078100c1 */
[----:B------:R-:W-:Y:S02]  /*9df0*/  I2FP.F32.S32 R85, R85 ;  /* 0x0000005500557245 */ /* 0x000fe40000201400 */
[----:B------:R-:W-:-:S02]  /*9e00*/  FMNMX3.FTZ R37, R37, R204, R198, !PT ;  /* 0x000000cc25257276 */ /* 0x000fc400078100c6 */
[----:B------:R-:W-:Y:S01]  /*9e10*/  FMNMX3.FTZ R12, R12, R191, R203, !PT ;  /* 0x000000bf0c0c7276 */ /* 0x000fe200078100cb */
[----:B------:R-:W-:Y:S01]  /*9e20*/  FFMA.FTZ R106, -R0, R85, R106 ;  /* 0x00000055006a7223 */ /* 0x000fe2000001016a */
[----:B------:R-:W-:Y:S02]  /*9e30*/  FSEL R157, R102, -INF , !P5 ;  /* 0xff800000669d7808 */ /* 0x000fe40006800000 */
[----:B------:R-:W-:Y:S02]  /*9e40*/  FSEL R156, R90, -INF , !P5 ;  /* 0xff8000005a9c7808 */ /* 0x000fe40006800000 */
[----:B------:R-:W-:Y:S02]  /*9e50*/  FMNMX3.FTZ R37, R37, R202, R194, !PT ;  /* 0x000000ca25257276 */ /* 0x000fe400078100c2 */
[----:B------:R-:W-:Y:S02]  /*9e60*/  ISETP.GE.AND P5, PT, R115, R64, PT ;  /* 0x000000407300720c */ /* 0x000fe40003fa6270 */
[----:B------:R-:W-:-:S02]  /*9e70*/  FMNMX3.FTZ R12, R12, R201, R195, !PT ;  /* 0x000000c90c0c7276 */ /* 0x000fc400078100c3 */
[----:B------:R-:W-:Y:S02]  /*9e80*/  FMNMX3.FTZ R37, R37, R192, R190, !PT ;  /* 0x000000c025257276 */ /* 0x000fe400078100be */
[----:B------:R-:W-:Y:S02]  /*9e90*/  FSEL R139, R116, -INF , !P5 ;  /* 0xff800000748b7808 */ /* 0x000fe40006800000 */
[----:B------:R-:W-:Y:S02]  /*9ea0*/  FSEL R138, R106, -INF , !P5 ;  /* 0xff8000006a8a7808 */ /* 0x000fe40006800000 */
[----:B------:R-:W-:Y:S02]  /*9eb0*/  FMNMX3.FTZ R12, R12, R189, R185, !PT ;  /* 0x000000bd0c0c7276 */ /* 0x000fe400078100b9 */
[----:B------:R-:W-:Y:S01]  /*9ec0*/  ISETP.GE.AND P5, PT, R97, R64, PT ;  /* 0x000000406100720c */ /* 0x000fe20003fa6270 */
[C---:B------:R-:W-:Y:S01]  /*9ed0*/  IMAD.IADD R97, R6.reuse, 0x1, -R97 ;  /* 0x0000000106617824 */ /* 0x040fe200078e0a61 */
[----:B------:R-:W-:Y:S01]  /*9ee0*/  FMNMX3.FTZ R37, R37, R188, R178, !PT ;  /* 0x000000bc25257276 */ /* 0x000fe200078100b2 */
[----:B------:R-:W-:Y:S01]  /*9ef0*/  IMAD.IADD R118, R6, 0x1, -R61 ;  /* 0x0000000106767824 */ /* 0x000fe200078e0a3d */
[----:B------:R-:W-:Y:S01]  /*9f00*/  FMNMX3.FTZ R12, R12, R179, R175, !PT ;  /* 0x000000b30c0c7276 */ /* 0x000fe200078100af */
[----:B------:R-:W-:Y:S01]  /*9f10*/  IMAD.IADD R116, R6, 0x1, -R55 ;  /* 0x0000000106747824 */ /* 0x000fe200078e0a37 */
[----:B------:R-:W-:-:S02]  /*9f20*/  IABS R97, R97 ;  /* 0x0000006100617213 */ /* 0x000fc40000000000 */
[----:B------:R-:W-:Y:S02]  /*9f30*/  FMNMX3.FTZ R37, R37, R176, R174, !PT ;  /* 0x000000b025257276 */ /* 0x000fe400078100ae */
[----:B------:R-:W-:Y:S02]  /*9f40*/  IABS R118, R118 ;  /* 0x0000007600767213 */ /* 0x000fe40000000000 */
[----:B------:R-:W-:Y:S02]  /*9f50*/  FMNMX3.FTZ R12, R12, R173, R161, !PT ;  /* 0x000000ad0c0c7276 */ /* 0x000fe400078100a1 */
[----:B------:R-:W-:Y:S02]  /*9f60*/  I2FP.F32.S32 R24, R97 ;  /* 0x0000006100187245 */ /* 0x000fe40000201400 */
[----:B------:R-:W-:Y:S02]  /*9f70*/  IABS R116, R116 ;  /* 0x0000007400747213 */ /* 0x000fe40000000000 */
[----:B------:R-:W-:-:S02]  /*9f80*/  FMNMX3.FTZ R37, R37, R172, R160, !PT ;  /* 0x000000ac25257276 */ /* 0x000fc400078100a0 */
[----:B------:R-:W-:Y:S02]  /*9f90*/  I2FP.F32.S32 R118, R118 ;  /* 0x0000007600767245 */ /* 0x000fe40000201400 */
[----:B------:R-:W-:Y:S01]  /*9fa0*/  FMNMX3.FTZ R12, R12, R159, R157, !PT ;  /* 0x0000009f0c0c7276 */ /* 0x000fe2000781009d */
[C---:B------:R-:W-:Y:S01]  /*9fb0*/  FFMA.FTZ R24, -R0.reuse, R24, R57 ;  /* 0x0000001800187223 */ /* 0x040fe20000010139 */
[----:B------:R-:W-:Y:S02]  /*9fc0*/  I2FP.F32.S32 R116, R116 ;  /* 0x0000007400747245 */ /* 0x000fe40000201400 */
[----:B------:R-:W-:Y:S01]  /*9fd0*/  FMNMX3.FTZ R37, R37, R158, R156, !PT ;  /* 0x0000009e25257276 */ /* 0x000fe2000781009c */
[----:B------:R-:W-:Y:S01]  /*9fe0*/  FFMA.FTZ R118, -R0, R118, R11 ;  /* 0x0000007600767223 */ /* 0x000fe2000001010b */
[----:B------:R-:W-:Y:S01]  /*9ff0*/  FMNMX3.FTZ R12, R12, R155, R145, !PT ;  /* 0x0000009b0c0c7276 */ /* 0x000fe20007810091 */
[----:B------:R-:W-:Y:S01]  /*a000*/  VIADD R11, R41, 0xf1 ;  /* 0x000000f1290b7836 */ /* 0x000fe20000000000 */
[----:B------:R-:W-:Y:S01]  /*a010*/  FMNMX3.FTZ R37, R37, R154, R144, !PT ;  /* 0x0000009a25257276 */ /* 0x000fe20007810090 */
[----:B------:R-:W-:Y:S01]  /*a020*/  FFMA.FTZ R116, -R0, R116, R23 ;  /* 0x0000007400747223 */ /* 0x000fe20000010117 */
[----:B------:R-:W-:Y:S01]  /*a030*/  FMNMX3.FTZ R12, R12, R143, R141, !PT ;  /* 0x0000008f0c0c7276 */ /* 0x000fe2000781008d */
[----:B------:R-:W-:Y:S01]  /*a040*/  VIADD R45, R41, 0xe9 ;  /* 0x000000e9292d7836 */ /* 0x000fe20000000000 */
[----:B------:R-:W-:Y:S01]  /*a050*/  FSEL R129, R129, -INF , !P5 ;  /* 0xff80000081817808 */ /* 0x000fe20006800000 */
[----:B------:R-:W-:Y:S01]  /*a060*/  VIADD R23, R41, 0xf0 ;  /* 0x000000f029177836 */ /* 0x000fe20000000000 */
[----:B------:R-:W-:Y:S01]  /*a070*/  FSEL R128, R24, -INF , !P5 ;  /* 0xff80000018807808 */ /* 0x000fe20006800000 */
[----:B------:R-:W-:Y:S01]  /*a080*/  IMAD.IADD R20, R4, 0x1, -R11 ;  /* 0x0000000104147824 */ /* 0x000fe200078e0a0b */
[----:B------:R-:W-:-:S02]  /*a090*/  ISETP.GE.AND P5, PT, R63, R64, PT ;  /* 0x000000403f00720c */ /* 0x000fc40003fa6270 */
[----:B------:R-:W-:Y:S01]  /*a0a0*/  FMNMX3.FTZ R37, R37, R142, R140, !PT ;  /* 0x0000008e25257276 */ /* 0x000fe2000781008c */
[----:B------:R-:W-:Y:S01]  /*a0b0*/  VIADD R9, R41, 0xf8 ;  /* 0x000000f829097836 */ /* 0x000fe20000000000 */
[----:B------:R-:W-:Y:S01]  /*a0c0*/  FMNMX3.FTZ R12, R12, R139, R137, !PT ;  /* 0x0000008b0c0c7276 */ /* 0x000fe20007810089 */
[C---:B------:R-:W-:Y:S01]  /*a0d0*/  IMAD.IADD R24, R4.reuse, 0x1, -R45 ;  /* 0x0000000104187824 */ /* 0x040fe200078e0a2d */
[----:B------:R-:W-:Y:S01]  /*a0e0*/  FSEL R121, R121, -INF , !P5 ;  /* 0xff80000079797808 */ /* 0x000fe20006800000 */
[----:B------:R-:W-:Y:S01]  /*a0f0*/  IMAD.IADD R22, R4, 0x1, -R23 ;  /* 0x0000000104167824 */ /* 0x000fe200078e0a17 */
[----:B------:R-:W-:Y:S02]  /*a100*/  FSEL R120, R120, -INF , !P5 ;  /* 0xff80000078787808 */ /* 0x000fe40006800000 */
[----:B------:R-:W-:Y:S02]  /*a110*/  FSEL R118, R118, -INF , !P4 ;  /* 0xff80000076767808 */ /* 0x000fe40006000000 */
[-C--:B------:R-:W-:Y:S01]  /*a120*/  ISETP.GE.AND P5, PT, R45, R64.reuse, PT ;  /* 0x000000402d00720c */ /* 0x080fe20003fa6270 */
[C---:B------:R-:W-:Y:S01]  /*a130*/  IMAD.IADD R45, R6.reuse, 0x1, -R45 ;  /* 0x00000001062d7824 */ /* 0x040fe200078e0a2d */
[----:B------:R-:W-:Y:S01]  /*a140*/  ISETP.GE.AND P4, PT, R23, R64, PT ;  /* 0x000000401700720c */ /* 0x000fe20003f86270 */
[----:B------:R-:W-:Y:S01]  /*a150*/  IMAD.IADD R23, R6, 0x1, -R23 ;  /* 0x0000000106177824 */ /* 0x000fe200078e0a17 */
[----:B------:R-:W-:-:S02]  /*a160*/  IABS R20, R20 ;  /* 0x0000001400147213 */ /* 0x000fc40000000000 */
[----:B------:R-:W-:Y:S01]  /*a170*/  FMNMX3.FTZ R37, R37, R138, R136, !PT ;  /* 0x0000008a25257276 */ /* 0x000fe20007810088 */
[----:B------:R-:W-:Y:S01]  /*a180*/  VIADD R41, R41, 0xf9 ;  /* 0x000000f929297836 */ /* 0x000fe20000000000 */
[----:B------:R-:W-:Y:S01]  /*a190*/  FMNMX3.FTZ R12, R12, R135, R133, !PT ;  /* 0x000000870c0c7276 */ /* 0x000fe20007810085 */
[----:B------:R-:W-:Y:S01]  /*a1a0*/  IMAD.IADD R14, R4, 0x1, -R9 ;  /* 0x00000001040e7824 */ /* 0x000fe200078e0a09 */
[----:B------:R-:W-:Y:S02]  /*a1b0*/  FSEL R116, R116, -INF , !P3 ;  /* 0xff80000074747808 */ /* 0x000fe40005800000 */
[----:B------:R-:W-:Y:S02]  /*a1c0*/  IABS R24, R24 ;  /* 0x0000001800187213 */ /* 0x000fe40000000000 */
[----:B------:R-:W-:Y:S02]  /*a1d0*/  IABS R22, R22 ;  /* 0x0000001600167213 */ /* 0x000fe40000000000 */
[-C--:B------:R-:W-:Y:S01]  /*a1e0*/  ISETP.GE.AND P3, PT, R11, R64.reuse, PT ;  /* 0x000000400b00720c */ /* 0x080fe20003f66270 */
[C---:B------:R-:W-:Y:S01]  /*a1f0*/  IMAD.IADD R11, R6.reuse, 0x1, -R11 ;  /* 0x00000001060b7824 */ /* 0x040fe200078e0a0b */
[----:B------:R-:W-:Y:S01]  /*a200*/  ISETP.GE.AND P1, PT, R9, R64, PT ;  /* 0x000000400900720c */ /* 0x000fe20003f26270 */
[----:B------:R-:W-:Y:S01]  /*a210*/  IMAD.IADD R9, R6, 0x1, -R9 ;  /* 0x0000000106097824 */ /* 0x000fe200078e0a09 */
[----:B------:R-:W-:-:S02]  /*a220*/  I2FP.F32.S32 R20, R20 ;  /* 0x0000001400147245 */ /* 0x000fc40000201400 */
[----:B------:R-:W-:Y:S01]  /*a230*/  FMNMX3.FTZ R37, R37, R134, R132, !PT ;  /* 0x0000008625257276 */ /* 0x000fe20007810084 */
[----:B------:R-:W-:Y:S01]  /*a240*/  IMAD.IADD R4, R4, 0x1, -R41 ;  /* 0x0000000104047824 */ /* 0x000fe200078e0a29 */
[----:B------:R-:W-:Y:S02]  /*a250*/  FMNMX3.FTZ R12, R12, R131, R129, !PT ;  /* 0x000000830c0c7276 */ /* 0x000fe40007810081 */
[----:B------:R-:W-:Y:S02]  /*a260*/  IABS R45, R45 ;  /* 0x0000002d002d7213 */ /* 0x000fe40000000000 */
[----:B------:R-:W-:Y:S02]  /*a270*/  IABS R23, R23 ;  /* 0x0000001700177213 */ /* 0x000fe40000000000 */
[----:B------:R-:W-:Y:S02]  /*a280*/  I2FP.F32.S32 R24, R24 ;  /* 0x0000001800187245 */ /* 0x000fe40000201400 */
[----:B------:R-:W-:-:S02]  /*a290*/  I2FP.F32.S32 R22, R22 ;  /* 0x0000001600167245 */ /* 0x000fc40000201400 */
[----:B------:R-:W-:Y:S01]  /*a2a0*/  IABS R14, R14 ;  /* 0x0000000e000e7213 */ /* 0x000fe20000000000 */
[----:B------:R-:W-:Y:S01]  /*a2b0*/  IMAD.IADD R6, R6, 0x1, -R41 ;  /* 0x0000000106067824 */ /* 0x000fe200078e0a29 */
[----:B------:R-:W-:Y:S01]  /*a2c0*/  FMNMX3.FTZ R37, R37, R130, R128, !PT ;  /* 0x0000008225257276 */ /* 0x000fe20007810080 */
[----:B------:R-:W-:Y:S01]  /*a2d0*/  FFMA.FTZ R13, -R0, R20, R13 ;  /* 0x00000014000d7223 */ /* 0x000fe2000001010d */
[----:B------:R-:W-:Y:S02]  /*a2e0*/  FMNMX3.FTZ R12, R12, R127, R125, !PT ;  /* 0x0000007f0c0c7276 */ /* 0x000fe4000781007d */
[----:B------:R-:W-:Y:S02]  /*a2f0*/  IABS R11, R11 ;  /* 0x0000000b000b7213 */ /* 0x000fe40000000000 */
[----:B------:R-:W-:Y:S02]  /*a300*/  I2FP.F32.S32 R45, R45 ;  /* 0x0000002d002d7245 */ /* 0x000fe40000201400 */
[----:B------:R-:W-:-:S02]  /*a310*/  I2FP.F32.S32 R20, R23 ;  /* 0x0000001700147245 */ /* 0x000fc40000201400 */
[----:B------:R-:W-:Y:S01]  /*a320*/  IABS R9, R9 ;  /* 0x0000000900097213 */ /* 0x000fe20000000000 */
[C---:B------:R-:W-:Y:S01]  /*a330*/  FFMA.FTZ R17, -R0.reuse, R24, R17 ;  /* 0x0000001800117223 */ /* 0x040fe20000010111 */
[----:B------:R-:W-:Y:S01]  /*a340*/  IABS R4, R4 ;  /* 0x0000000400047213 */ /* 0x000fe20000000000 */
[----:B------:R-:W-:Y:S01]  /*a350*/  FFMA.FTZ R21, -R0, R22, R21 ;  /* 0x0000001600157223 */ /* 0x000fe20000010115 */
[----:B------:R-:W-:Y:S02]  /*a360*/  I2FP.F32.S32 R14, R14 ;  /* 0x0000000e000e7245 */ /* 0x000fe40000201400 */
[----:B------:R-:W-:Y:S02]  /*a370*/  FMNMX3.FTZ R37, R37, R126, R124, !PT ;  /* 0x0000007e25257276 */ /* 0x000fe4000781007c */
[----:B------:R-:W-:Y:S01]  /*a380*/  FMNMX3.FTZ R12, R12, R123, R121, !PT ;  /* 0x0000007b0c0c7276 */ /* 0x000fe20007810079 */
[C---:B------:R-:W-:Y:S01]  /*a390*/  FFMA.FTZ R19, -R0.reuse, R45, R19 ;  /* 0x0000002d00137223 */ /* 0x040fe20000010113 */
[----:B------:R-:W-:Y:S01]  /*a3a0*/  I2FP.F32.S32 R22, R11 ;  /* 0x0000000b00167245 */ /* 0x000fe20000201400 */
[----:B------:R-:W-:Y:S01]  /*a3b0*/  FFMA.FTZ R20, -R0, R20, R25 ;  /* 0x0000001400147223 */ /* 0x000fe20000010119 */
[----:B------:R-:W-:-:S02]  /*a3c0*/  IABS R6, R6 ;  /* 0x0000000600067213 */ /* 0x000fc40000000000 */
[----:B------:R-:W-:Y:S01]  /*a3d0*/  I2FP.F32.S32 R9, R9 ;  /* 0x0000000900097245 */ /* 0x000fe20000201400 */
[----:B------:R-:W-:Y:S01]  /*a3e0*/  FFMA.FTZ R14, -R0, R14, R31 ;  /* 0x0000000e000e7223 */ /* 0x000fe2000001011f */
[----:B------:R-:W-:Y:S02]  /*a3f0*/  I2FP.F32.S32 R4, R4 ;  /* 0x0000000400047245 */ /* 0x000fe40000201400 */
[----:B------:R-:W-:Y:S02]  /*a400*/  FSEL R111, R13, -INF , !P3 ;  /* 0xff8000000d6f7808 */ /* 0x000fe40005800000 */
[----:B------:R-:W-:Y:S02]  /*a410*/  FMNMX3.FTZ R13, R37, R122, R120, !PT ;  /* 0x0000007a250d7276 */ /* 0x000fe40007810078 */
[----:B------:R-:W-:Y:S02]  /*a420*/  FSEL R115, R17, -INF , !P5 ;  /* 0xff80000011737808 */ /* 0x000fe40006800000 */
[----:B------:R-:W-:-:S02]  /*a430*/  FSEL R113, R21, -INF , !P4 ;  /* 0xff80000015717808 */ /* 0x000fc40006000000 */
[----:B------:R-:W-:Y:S01]  /*a440*/  FMNMX3.FTZ R12, R12, R119, R117, !PT ;  /* 0x000000770c0c7276 */ /* 0x000fe20007810075 */
[C---:B------:R-:W-:Y:S01]  /*a450*/  FFMA.FTZ R22, -R0.reuse, R22, R29 ;  /* 0x0000001600167223 */ /* 0x040fe2000001011d */
[----:B------:R-:W-:Y:S01]  /*a460*/  I2FP.F32.S32 R6, R6 ;  /* 0x0000000600067245 */ /* 0x000fe20000201400 */
[C---:B------:R-:W-:Y:S01]  /*a470*/  FFMA.FTZ R9, -R0.reuse, R9, R15 ;  /* 0x0000000900097223 */ /* 0x040fe2000001010f */
[----:B------:R-:W-:Y:S01]  /*a480*/  FFMA.FTZ R4, -R0, R4, R33 ;  /* 0x0000000400047223 */ /* 0x000fe20000010121 */
[----:B------:R-:W-:Y:S02]  /*a490*/  FSEL R114, R19, -INF , !P5 ;  /* 0xff80000013727808 */ /* 0x000fe40006800000 */
[----:B------:R-:W-:Y:S02]  /*a4a0*/  FSEL R112, R20, -INF , !P4 ;  /* 0xff80000014707808 */ /* 0x000fe40006000000 */
[----:B------:R-:W-:Y:S02]  /*a4b0*/  FMNMX3.FTZ R13, R13, R118, R116, !PT ;  /* 0x000000760d0d7276 */ /* 0x000fe40007810074 */
[----:B------:R-:W-:-:S02]  /*a4c0*/  ISETP.GE.AND P0, PT, R41, R64, PT ;  /* 0x000000402900720c */ /* 0x000fc40003f06270 */
[----:B------:R-:W-:Y:S02]  /*a4d0*/  FSEL R109, R14, -INF , !P1 ;  /* 0xff8000000e6d7808 */ /* 0x000fe40004800000 */
[----:B------:R-:W-:Y:S01]  /*a4e0*/  FMNMX3.FTZ R12, R12, R115, R113, !PT ;  /* 0x000000730c0c7276 */ /* 0x000fe20007810071 */
[----:B------:R-:W-:Y:S01]  /*a4f0*/  FFMA.FTZ R6, -R0, R6, R27 ;  /* 0x0000000600067223 */ /* 0x000fe2000001011b */
[----:B------:R-:W-:Y:S02]  /*a500*/  FSEL R110, R22, -INF , !P3 ;  /* 0xff800000166e7808 */ /* 0x000fe40005800000 */
[----:B------:R-:W-:Y:S02]  /*a510*/  FSEL R108, R9, -INF , !P1 ;  /* 0xff800000096c7808 */ /* 0x000fe40004800000 */
[----:B------:R-:W-:Y:S02]  /*a520*/  FMNMX3.FTZ R13, R13, R114, R112, !PT ;  /* 0x000000720d0d7276 */ /* 0x000fe40007810070 */
[----:B------:R-:W-:-:S02]  /*a530*/  FSEL R107, R4, -INF , !P0 ;  /* 0xff800000046b7808 */ /* 0x000fc40004000000 */
[----:B------:R-:W-:Y:S02]  /*a540*/  FMNMX3.FTZ R12, R12, R111, R109, !PT ;  /* 0x0000006f0c0c7276 */ /* 0x000fe4000781006d */
[----:B------:R-:W-:Y:S02]  /*a550*/  FSEL R106, R6, -INF , !P0 ;  /* 0xff800000066a7808 */ /* 0x000fe40004000000 */
        /* <DEDUP_REMOVED lines=9> */
[----:B------:R-:W-:-:S05]  /*a5f0*/  LOP3.LUT R11, R36, 0x200, R72, 0xf8, !PT ;  /* 0x00000200240b7812 */ /* 0x000fca00078ef848 */
[----:B------:R-:W-:-:S04]  /*a600*/  IMAD R70, R11, 0x2, R222 ;  /* 0x000000020b467824 */ /* 0x000fc800078e02de */
[----:B------:R-:W-:Y:S01]  /*a610*/  VIADD R69, R70, 0xa040 ;  /* 0x0000a04046457836 */ /* 0x000fe20000000000 */
[----:B------:R-:W4:Y:S01]  /*a620*/  LDSM.16.MT88.4 R12, [R70+0xa000] ;  /* 0x00a00000460c783b */ /* 0x000f220000004200 */
[----:B-1----:R-:W-:-:S03]  /*a630*/  FMNMX.FTZ R37, R6, R37, !PT ;  /* 0x0000002506257209 */ /* 0x002fc60007810000 */
[----:B------:R-:W-:Y:S01]  /*a640*/  LDSM.16.MT88.4 R20, [R70+0xa800] ;  /* 0x00a800004614783b */ /* 0x000fe20000004200 */
[----:B---3--:R-:W-:Y:S01]  /*a650*/  FMNMX.FTZ R36, R9, R4, !PT ;  /* 0x0000000409247209 */ /* 0x008fe20007810000 */
[----:B------:R-:W-:Y:S02]  /*a660*/  VIADD R9, R70, 0xa000 ;  /* 0x0000a00046097836 */ /* 0x000fe40000000000 */
[----:B--2---:R-:W-:Y:S01]  /*a670*/  FMUL.FTZ R104, R105, R37 ;  /* 0x0000002569687220 */ /* 0x004fe20000410000 */
[----:B------:R-:W-:Y:S01]  /*a680*/  FSETP.NEU.FTZ.AND P0, PT, R37, -INF , PT ;  /* 0xff8000002500780b */ /* 0x000fe20003f1d000 */
[----:B------:R-:W-:-:S03]  /*a690*/  @P2 VIADD R69, R9, 0xffffffc0 ;  /* 0xffffffc009452836 */ /* 0x000fc60000000000 */
[----:B------:R-:W-:Y:S01]  /*a6a0*/  FSEL R104, R104, RZ, P0 ;  /* 0x000000ff68687208 */ /* 0x000fe20000000000 */
[----:B------:R-:W-:Y:S02]  /*a6b0*/  IMAD.IADD R68, R67, 0x1, R70 ;  /* 0x0000000143447824 */ /* 0x000fe400078e0246 */
[----:B------:R-:W-:Y:S01]  /*a6c0*/  FMUL.FTZ R87, R105, R36 ;  /* 0x0000002469577220 */ /* 0x000fe20000410000 */
[----:B------:R-:W-:Y:S01]  /*a6d0*/  IMAD.IADD R67, R67, 0x1, R69 ;  /* 0x0000000143437824 */ /* 0x000fe200078e0245 */
[----:B------:R-:W-:Y:S01]  /*a6e0*/  FSETP.NEU.FTZ.AND P0, PT, R36, -INF , PT ;  /* 0xff8000002400780b */ /* 0x000fe20003f1d000 */
[-CC-:B------:R-:W-:Y:S01]  /*a6f0*/  FFMA.FTZ R103, R7, R105.reuse, -R104.reuse ;  /* 0x0000006907677223 */ /* 0x180fe20000010868 */
[-CC-:B------:R-:W-:Y:S01]  /*a700*/  FFMA.FTZ R101, R5, R105.reuse, -R104.reuse ;  /* 0x0000006905657223 */ /* 0x180fe20000010868 */
[----:B------:R-:W-:Y:S01]  /*a710*/  FFMA.FTZ R100, R43, R105, -R104 ;  /* 0x000000692b647223 */ /* 0x000fe20000010868 */
[----:B------:R-:W1:Y:S01]  /*a720*/  LDSM.16.MT88.4 R4, [R68+0xa000] ;  /* 0x00a000004404783b */ /* 0x000e620000004200 */
[----:B------:R-:W-:-:S03]  /*a730*/  FSEL R87, R87, RZ, P0 ;  /* 0x000000ff57577208 */ /* 0x000fc60000000000 */
[----:B------:R-:W2:Y:S04]  /*a740*/  LDSM.16.MT88.4 R40, [R69] ;  /* 0x000000004528783b */ /* 0x000ea80000004200 */
[----:B------:R-:W3:Y:S01]  /*a750*/  LDSM.16.MT88.4 R24, [R67] ;  /* 0x000000004318783b */ /* 0x000ee20000004200 */
[-CC-:B------:R-:W-:Y:S01]  /*a760*/  FFMA.FTZ R102, R53, R105.reuse, -R104.reuse ;  /* 0x0000006935667223 */ /* 0x180fe20000010868 */
[-CC-:B------:R-:W-:Y:S01]  /*a770*/  FFMA.FTZ R86, R18, R105.reuse, -R87.reuse ;  /* 0x0000006912567223 */ /* 0x180fe20000010857 */
[-CC-:B------:R-:W-:Y:S01]  /*a780*/  FFMA.FTZ R85, R10, R105.reuse, -R87.reuse ;  /* 0x000000690a557223 */ /* 0x180fe20000010857 */
[-CC-:B------:R-:W-:Y:S01]  /*a790*/  FFMA.FTZ R84, R16, R105.reuse, -R87.reuse ;  /* 0x0000006910547223 */ /* 0x180fe20000010857 */
[-CC-:B------:R-:W-:Y:S01]  /*a7a0*/  FFMA.FTZ R83, R8, R105.reuse, -R87.reuse ;  /* 0x0000006908537223 */ /* 0x180fe20000010857 */
[----:B------:R-:W-:Y:S01]  /*a7b0*/  MUFU.EX2 R103, R103 ;  /* 0x0000006700677308 */ /* 0x000fe20000000800 */
[----:B------:R-:W-:Y:S03]  /*a7c0*/  LDSM.16.MT88.4 R60, [R69+0x800] ;  /* 0x00080000453c783b */ /* 0x000fe60000004200 */
[----:B------:R-:W4:Y:S04]  /*a7d0*/  MUFU.EX2 R102, R102 ;  /* 0x0000006600667308 */ /* 0x000f280000000800 */
[----:B------:R-:W-:Y:S04]  /*a7e0*/  MUFU.EX2 R101, R101 ;  /* 0x0000006500657308 */ /* 0x000fe80000000800 */
[----:B------:R-:W1:Y:S01]  /*a7f0*/  MUFU.EX2 R100, R100 ;  /* 0x0000006400647308 */ /* 0x000e620000000800 */
[-CC-:B------:R-:W-:Y:S01]  /*a800*/  FFMA.FTZ R99, R51, R105.reuse, -R104.reuse ;  /* 0x0000006933637223 */ /* 0x180fe20000010868 */
[-CC-:B------:R-:W-:Y:S01]  /*a810*/  FFMA.FTZ R98, R49, R105.reuse, -R104.reuse ;  /* 0x0000006931627223 */ /* 0x180fe20000010868 */
[-CC-:B------:R-:W-:Y:S01]  /*a820*/  FFMA.FTZ R97, R47, R105.reuse, -R104.reuse ;  /* 0x000000692f617223 */ /* 0x180fe20000010868 */
[----:B------:R-:W-:Y:S01]  /*a830*/  MUFU.EX2 R86, R86 ;  /* 0x0000005600567308 */ /* 0x000fe20000000800 */
[----:B------:R-:W3:Y:S03]  /*a840*/  LDSM.16.MT88.4 R48, [R67+0x800] ;  /* 0x000800004330783b */ /* 0x000ee60000004200 */
        /* <DEDUP_REMOVED lines=8> */
[----:B------:R-:W2:Y:S01]  /*a8d0*/  MUFU.EX2 R83, R83 ;  /* 0x0000005300537308 */ /* 0x000ea20000000800 */
[----:B----4-:R-:W-:-:S02]  /*a8e0*/  F2FP.BF16.F32.PACK_AB R28, R102, R103 ;  /* 0x00000067661c723e */ /* 0x010fc400000010ff */
[----:B-1----:R-:W-:Y:S02]  /*a8f0*/  F2FP.BF16.F32.PACK_AB R30, R100, R101 ;  /* 0x00000065641e723e */ /* 0x002fe400000010ff */
[----:B--2---:R-:W-:Y:S01]  /*a900*/  F2FP.BF16.F32.PACK_AB R29, R85, R86 ;  /* 0x00000056551d723e */ /* 0x004fe200000010ff */
[----:B------:R-:W-:Y:S01]  /*a910*/  MUFU.EX2 R99, R99 ;  /* 0x0000006300637308 */ /* 0x000fe20000000800 */
[----:B------:R-:W-:-:S03]  /*a920*/  F2FP.BF16.F32.PACK_AB R31, R83, R84 ;  /* 0x00000054531f723e */ /* 0x000fc600000010ff */
[----:B------:R-:W1:Y:S04]  /*a930*/  MUFU.EX2 R98, R98 ;  /* 0x0000006200627308 */ /* 0x000e680000000800 */
[----:B------:R-:W-:Y:S01]  /*a940*/  MUFU.EX2 R97, R97 ;  /* 0x0000006100617308 */ /* 0x000fe20000000800 */
[C---:B------:R-:W-:Y:S03]  /*a950*/  HMMA.16816.F32.BF16 R16, R28.reuse, R12, RZ ;  /* 0x0000000c1c10723c */ /* 0x040fe600000418ff */
[----:B------:R-:W2:Y:S04]  /*a960*/  MUFU.EX2 R96, R96 ;  /* 0x0000006000607308 */ /* 0x000ea80000000800 */
[----:B------:R-:W-:Y:S01]  /*a970*/  MUFU.EX2 R82, R82 ;  /* 0x0000005200527308 */ /* 0x000fe20000000800 */
[C---:B------:R-:W-:Y:S03]  /*a980*/  HMMA.16816.F32.BF16 R12, R28.reuse, R14, RZ ;  /* 0x0000000e1c0c723c */ /* 0x040fe600000418ff */
[----:B------:R-:W4:Y:S04]  /*a990*/  MUFU.EX2 R81, R81 ;  /* 0x0000005100517308 */ /* 0x000f280000000800 */
[----:B------:R-:W-:Y:S04]  /*a9a0*/  MUFU.EX2 R80, R80 ;  /* 0x0000005000507308 */ /* 0x000fe80000000800 */
[----:B------:R-:W4:Y:S01]  /*a9b0*/  MUFU.EX2 R79, R79 ;  /* 0x0000004f004f7308 */ /* 0x000f220000000800 */
[C---:B------:R-:W-:Y:S08]  /*a9c0*/  HMMA.16816.F32.BF16 R8, R28.reuse, R4, RZ ;  /* 0x000000041c08723c */ /* 0x040ff000000418ff */
[C---:B------:R-:W-:Y:S08]  /*a9d0*/  HMMA.16816.F32.BF16 R44, R28.reuse, R40, RZ ;  /* 0x000000281c2c723c */ /* 0x040ff000000418ff */
[C---:B------:R-:W-:Y:S08]  /*a9e0*/  HMMA.16816.F32.BF16 R4, R28.reuse, R6, RZ ;  /* 0x000000061c04723c */ /* 0x040ff000000418ff */
[C---:B------:R-:W-:Y:S08]  /*a9f0*/  HMMA.16816.F32.BF16 R40, R28.reuse, R42, RZ ;  /* 0x0000002a1c28723c */ /* 0x040ff000000418ff */
[----:B---3--:R-:W-:Y:S01]  /*aa00*/  HMMA.16816.F32.BF16 R32, R28, R24, RZ ;  /* 0x000000181c20723c */ /* 0x008fe200000418ff */
[----:B-1----:R-:W-:-:S07]  /*aa10*/  F2FP.BF16.F32.PACK_AB R24, R98, R99 ;  /* 0x000000636218723e */ /* 0x002fce00000010ff */
[----:B------:R-:W-:Y:S01]  /*aa20*/  HMMA.16816.F32.BF16 R28, R28, R26, RZ ;  /* 0x0000001a1c1c723c */ /* 0x000fe200000418ff */
[----:B--2---:R-:W-:Y:S02]  /*aa30*/  F2FP.BF16.F32.PACK_AB R26, R96, R97 ;  /* 0x00000061601a723e */ /* 0x004fe400000010ff */
[----:B----4-:R-:W-:Y:S02]  /*aa40*/  F2FP.BF16.F32.PACK_AB R25, R81, R82 ;  /* 0x000000525119723e */ /* 0x010fe400000010ff */
[----:B------:R-:W-:-:S07]  /*aa50*/  F2FP.BF16.F32.PACK_AB R27, R79, R80 ;  /* 0x000000504f1b723e */ /* 0x000fce00000010ff */
[C---:B------:R-:W-:Y:S08]  /*aa60*/  HMMA.16816.F32.BF16 R16, R24.reuse, R20, R16 ;  /* 0x000000141810723c */ /* 0x040ff00000041810 */
[----:B------:R-:W-:Y:S01]  /*aa70*/  HMMA.16816.F32.BF16 R12, R24, R22, R12 ;  /* 0x00000016180c723c */ /* 0x000fe2000004180c */
[----:B------:R-:W1:Y:S01]  /*aa80*/  LDSM.16.MT88.4 R20, [R68+0xb000] ;  /* 0x00b000004414783b */ /* 0x000e620000004200 */
[----:B------:R-:W-:-:S06]  /*aa90*/  FFMA.FTZ R92, R75, R105, -R104 ;  /* 0x000000694b5c7223 */ /* 0x000fcc0000010868 */
[----:B------:R-:W-:Y:S01]  /*aaa0*/  HMMA.16816.F32.BF16 R32, R24, R48, R32 ;  /* 0x000000301820723c */ /* 0x000fe20000041820 */
[----:B------:R-:W-:-:S07]  /*aab0*/  FFMA.FTZ R95, R217, R105, -R104 ;  /* 0x00000069d95f7223 */ /* 0x000fce0000010868 */
        /* <DEDUP_REMOVED lines=8> */
[C---:B------:R-:W-:Y:S01]  /*ab40*/  HMMA.16816.F32.BF16 R8, R24.reuse, R52, R8 ;  /* 0x000000341808723c */ /* 0x040fe20000041808 */
[----:B------:R-:W-:Y:S01]  /*ab50*/  MUFU.EX2 R95, R95 ;  /* 0x0000005f005f7308 */ /* 0x000fe20000000800 */
[----:B------:R-:W-:Y:S06]  /*ab60*/  LDSM.16.MT88.4 R56, [R70+0xb000] ;  /* 0x00b000004638783b */ /* 0x000fec0000004200 */
[C---:B------:R-:W-:Y:S01]  /*ab70*/  HMMA.16816.F32.BF16 R4, R24.reuse, R54, R4 ;  /* 0x000000361804723c */ /* 0x040fe20000041804 */
[----:B------:R-:W3:Y:S01]  /*ab80*/  LDSM.16.MT88.4 R52, [R69+0x1000] ;  /* 0x001000004534783b */ /* 0x000ee20000004200 */
[----:B------:R-:W4:Y:S04]  /*ab90*/  MUFU.EX2 R94, R94 ;  /* 0x0000005e005e7308 */ /* 0x000f280000000800 */
[----:B------:R-:W-:Y:S04]  /*aba0*/  MUFU.EX2 R93, R93 ;  /* 0x0000005d005d7308 */ /* 0x000fe80000000800 */
[----:B------:R-:W1:Y:S04]  /*abb0*/  MUFU.EX2 R92, R92 ;  /* 0x0000005c005c7308 */ /* 0x000e680000000800 */
[----:B------:R-:W-:Y:S04]  /*abc0*/  MUFU.EX2 R78, R78 ;  /* 0x0000004e004e7308 */ /* 0x000fe80000000800 */
[----:B------:R-:W2:Y:S04]  /*abd0*/  MUFU.EX2 R77, R77 ;  /* 0x0000004d004d7308 */ /* 0x000ea80000000800 */
[----:B------:R-:W-:Y:S04]  /*abe0*/  MUFU.EX2 R76, R208 ;  /* 0x000000d0004c7308 */ /* 0x000fe80000000800 */
[----:B------:R-:W3:Y:S01]  /*abf0*/  MUFU.EX2 R75, R75 ;  /* 0x0000004b004b7308 */ /* 0x000ee20000000800 */
[C---:B------:R-:W-:Y:S08]  /*ac00*/  HMMA.16816.F32.BF16 R44, R24.reuse, R60, R44 ;  /* 0x0000003c182c723c */ /* 0x040ff0000004182c */
[----:B------:R-:W-:Y:S01]  /*ac10*/  HMMA.16816.F32.BF16 R40, R24, R62, R40 ;  /* 0x0000003e1828723c */ /* 0x000fe20000041828 */
[----:B----4-:R-:W-:-:S02]  /*ac20*/  F2FP.BF16.F32.PACK_AB R24, R94, R95 ;  /* 0x0000005f5e18723e */ /* 0x010fc400000010ff */
[----:B-1----:R-:W-:Y:S02]  /*ac30*/  F2FP.BF16.F32.PACK_AB R26, R92, R93 ;  /* 0x0000005d5c1a723e */ /* 0x002fe400000010ff */
[----:B--2---:R-:W-:Y:S02]  /*ac40*/  F2FP.BF16.F32.PACK_AB R25, R77, R78 ;  /* 0x0000004e4d19723e */ /* 0x004fe400000010ff */
[----:B---3--:R-:W-:-:S07]  /*ac50*/  F2FP.BF16.F32.PACK_AB R27, R75, R76 ;  /* 0x0000004c4b1b723e */ /* 0x008fce00000010ff */
        /* <DEDUP_REMOVED lines=9> */
[-CC-:B------:R-:W-:Y:S01]  /*acf0*/  FFMA.FTZ R73, R74, R105.reuse, -R87.reuse ;  /* 0x000000694a497223 */ /* 0x180fe20000010857 */
[-CC-:B------:R-:W-:Y:S01]  /*ad00*/  FFMA.FTZ R72, R150, R105.reuse, -R87.reuse ;  /* 0x0000006996487223 */ /* 0x180fe20000010857 */
[-CC-:B------:R-:W-:Y:S01]  /*ad10*/  FFMA.FTZ R71, R146, R105.reuse, -R87.reuse ;  /* 0x0000006992477223 */ /* 0x180fe20000010857 */
[-CC-:B------:R-:W-:Y:S02]  /*ad20*/  FFMA.FTZ R209, R209, R105.reuse, -R104.reuse ;  /* 0x00000069d1d17223 */ /* 0x180fe40000010868 */
[C---:B------:R-:W-:Y:S01]  /*ad30*/  HMMA.16816.F32.BF16 R44, R24.reuse, R52, R44 ;  /* 0x00000034182c723c */ /* 0x040fe2000004182c */
[--C-:B------:R-:W-:Y:S01]  /*ad40*/  FFMA.FTZ R52, R88, R105, -R87.reuse ;  /* 0x0000006958347223 */ /* 0x100fe20000010857 */
[----:B------:R-:W-:Y:S04]  /*ad50*/  MUFU.EX2 R91, R209 ;  /* 0x000000d1005b7308 */ /* 0x000fe80000000800 */
[----:B------:R-:W3:Y:S02]  /*ad60*/  MUFU.EX2 R90, R90 ;  /* 0x0000005a005a7308 */ /* 0x000ee40000000800 */
[C---:B------:R-:W-:Y:S02]  /*ad70*/  HMMA.16816.F32.BF16 R16, R24.reuse, R56, R16 ;  /* 0x000000381810723c */ /* 0x040fe40000041810 */
[----:B------:R-:W-:Y:S04]  /*ad80*/  MUFU.EX2 R89, R89 ;  /* 0x0000005900597308 */ /* 0x000fe80000000800 */
[----:B------:R4:W1:Y:S02]  /*ad90*/  MUFU.EX2 R88, R60 ;  /* 0x0000003c00587308 */ /* 0x0008640000000800 */
[C---:B------:R-:W-:Y:S01]  /*ada0*/  HMMA.16816.F32.BF16 R12, R24.reuse, R58, R12 ;  /* 0x0000003a180c723c */ /* 0x040fe2000004180c */
[----:B------:R-:W2:Y:S01]  /*adb0*/  LDSM.16.MT88.4 R56, [R68+0xb800] ;  /* 0x00b800004438783b */ /* 0x000ea20000004200 */
[----:B------:R-:W-:Y:S04]  /*adc0*/  MUFU.EX2 R74, R52 ;  /* 0x00000034004a7308 */ /* 0x000fe80000000800 */
[----:B------:R-:W1:Y:S04]  /*add0*/  MUFU.EX2 R73, R73 ;  /* 0x0000004900497308 */ /* 0x000e680000000800 */
[----:B------:R-:W-:Y:S01]  /*ade0*/  MUFU.EX2 R72, R72 ;  /* 0x0000004800487308 */ /* 0x000fe20000000800 */
[----:B------:R-:W-:Y:S01]  /*adf0*/  HMMA.16816.F32.BF16 R40, R24, R54, R40 ;  /* 0x000000361828723c */ /* 0x000fe20000041828 */
[----:B----4-:R-:W4:Y:S02]  /*ae00*/  LDSM.16.MT88.4 R60, [R69+0x1800] ;  /* 0x00180000453c783b */ /* 0x010f240000004200 */
[----:B------:R-:W1:Y:S01]  /*ae10*/  MUFU.EX2 R71, R71 ;  /* 0x0000004700477308 */ /* 0x000e620000000800 */
[----:B---3--:R-:W-:Y:S01]  /*ae20*/  F2FP.BF16.F32.PACK_AB R24, R90, R91 ;  /* 0x0000005b5a18723e */ /* 0x008fe200000010ff */
[--C-:B------:R-:W-:Y:S01]  /*ae30*/  FFMA.FTZ R183, R153, R105, -R104.reuse ;  /* 0x0000006999b77223 */ /* 0x100fe20000010868 */
[----:B-1----:R-:W-:Y:S01]  /*ae40*/  F2FP.BF16.F32.PACK_AB R26, R88, R89 ;  /* 0x00000059581a723e */ /* 0x002fe200000010ff */
[-CC-:B------:R-:W-:Y:S01]  /*ae50*/  FFMA.FTZ R150, R151, R105.reuse, -R104.reuse ;  /* 0x0000006997967223 */ /* 0x180fe20000010868 */
[-CC-:B------:R-:W-:Y:S01]  /*ae60*/  FFMA.FTZ R146, R147, R105.reuse, -R104.reuse ;  /* 0x0000006993927223 */ /* 0x180fe20000010868 */
[----:B------:R-:W-:Y:S01]  /*ae70*/  F2FP.BF16.F32.PACK_AB R25, R73, R74 ;  /* 0x0000004a4919723e */ /* 0x000fe200000010ff */
[-C--:B------:R-:W-:Y:S01]  /*ae80*/  FFMA.FTZ R149, R149, R105.reuse, -R104 ;  /* 0x0000006995957223 */ /* 0x080fe20000010868 */
[-CC-:B------:R-:W-:Y:S01]  /*ae90*/  FFMA.FTZ R152, R152, R105.reuse, -R87.reuse ;  /* 0x0000006998987223 */ /* 0x180fe20000010857 */
[----:B------:R-:W-:Y:S01]  /*aea0*/  FFMA.FTZ R164, R164, R105, -R87 ;  /* 0x00000069a4a47223 */ /* 0x000fe20000010857 */
[----:B------:R-:W-:Y:S01]  /*aeb0*/  LDSM.16.MT88.4 R52, [R70+0xc000] ;  /* 0x00c000004634783b */ /* 0x000fe20000004200 */
[----:B------:R-:W-:-:S07]  /*aec0*/  F2FP.BF16.F32.PACK_AB R27, R71, R72 ;  /* 0x00000048471b723e */ /* 0x000fce00000010ff */
[C---:B------:R-:W-:Y:S08]  /*aed0*/  HMMA.16816.F32.BF16 R16, R24.reuse, R20, R16 ;  /* 0x000000141810723c */ /* 0x040ff00000041810 */
[C---:B------:R-:W-:Y:S01]  /*aee0*/  HMMA.16816.F32.BF16 R12, R24.reuse, R22, R12 ;  /* 0x00000016180c723c */ /* 0x040fe2000004180c */
[----:B------:R-:W1:Y:S07]  /*aef0*/  LDSM.16.MT88.4 R20, [R68+0xc000] ;  /* 0x00c000004414783b */ /* 0x000e6e0000004200 */
[----:B--2---:R-:W-:Y:S01]  /*af00*/  HMMA.16816.F32.BF16 R32, R24, R48, R32 ;  /* 0x000000301820723c */ /* 0x004fe20000041820 */
[----:B------:R-:W-:-:S07]  /*af10*/  FFMA.FTZ R153, R148, R105, -R87 ;  /* 0x0000006994997223 */ /* 0x000fce0000010857 */
[C---:B------:R-:W-:Y:S01]  /*af20*/  HMMA.16816.F32.BF16 R28, R24.reuse, R50, R28 ;  /* 0x00000032181c723c */ /* 0x040fe2000004181c */
[----:B------:R-:W2:Y:S01]  /*af30*/  LDSM.16.MT88.4 R48, [R67+0x2000] ;  /* 0x002000004330783b */ /* 0x000ea20000004200 */
[----:B------:R-:W-:Y:S01]  /*af40*/  FFMA.FTZ R151, R162, R105, -R87 ;  /* 0x00000069a2977223 */ /* 0x000fe20000010857 */
[----:B------:R-:W-:Y:S04]  /*af50*/  MUFU.EX2 R147, R183 ;  /* 0x000000b700937308 */ /* 0x000fe80000000800 */
[----:B------:R-:W3:Y:S01]  /*af60*/  MUFU.EX2 R146, R146 ;  /* 0x0000009200927308 */ /* 0x000ee20000000800 */
[C---:B------:R-:W-:Y:S03]  /*af70*/  HMMA.16816.F32.BF16 R8, R24.reuse, R56, R8 ;  /* 0x000000381808723c */ /* 0x040fe60000041808 */
[----:B------:R-:W-:Y:S04]  /*af80*/  MUFU.EX2 R150, R150 ;  /* 0x0000009600967308 */ /* 0x000fe80000000800 */
[----:B------:R-:W1:Y:S01]  /*af90*/  MUFU.EX2 R149, R149 ;  /* 0x0000009500957308 */ /* 0x000e620000000800 */
[C---:B------:R-:W-:Y:S01]  /*afa0*/  HMMA.16816.F32.BF16 R4, R24.reuse, R58, R4 ;  /* 0x0000003a1804723c */ /* 0x040fe20000041804 */
[----:B------:R-:W2:Y:S02]  /*afb0*/  LDSM.16.MT88.4 R56, [R69+0x2000] ;  /* 0x002000004538783b */ /* 0x000ea40000004200 */
[----:B------:R-:W-:Y:S04]  /*afc0*/  MUFU.EX2 R148, R164 ;  /* 0x000000a400947308 */ /* 0x000fe80000000800 */
[----:B------:R-:W1:Y:S04]  /*afd0*/  MUFU.EX2 R153, R153 ;  /* 0x0000009900997308 */ /* 0x000e680000000800 */
[----:B------:R-:W-:Y:S04]  /*afe0*/  MUFU.EX2 R151, R151 ;  /* 0x0000009700977308 */ /* 0x000fe80000000800 */
[----:B------:R-:W1:Y:S01]  /*aff0*/  MUFU.EX2 R152, R152 ;  /* 0x0000009800987308 */ /* 0x000e620000000800 */
[C---:B----4-:R-:W-:Y:S08]  /*b000*/  HMMA.16816.F32.BF16 R44, R24.reuse, R60, R44 ;  /* 0x0000003c182c723c */ /* 0x050ff0000004182c */
[----:B------:R-:W-:Y:S01]  /*b010*/  HMMA.16816.F32.BF16 R40, R24, R62, R40 ;  /* 0x0000003e1828723c */ /* 0x000fe20000041828 */
[----:B---3--:R-:W-:-:S02]  /*b020*/  F2FP.BF16.F32.PACK_AB R24, R146, R147 ;  /* 0x000000939218723e */ /* 0x008fc400000010ff */
[----:B-1----:R-:W-:Y:S02]  /*b030*/  F2FP.BF16.F32.PACK_AB R26, R149, R150 ;  /* 0x00000096951a723e */ /* 0x002fe400000010ff */
[----:B------:R-:W-:Y:S02]  /*b040*/  F2FP.BF16.F32.PACK_AB R25, R153, R148 ;  /* 0x000000949919723e */ /* 0x000fe400000010ff */
[----:B------:R-:W-:-:S07]  /*b050*/  F2FP.BF16.F32.PACK_AB R27, R152, R151 ;  /* 0x00000097981b723e */ /* 0x000fce00000010ff */
[C---:B------:R-:W-:Y:S08]  /*b060*/  HMMA.16816.F32.BF16 R8, R24.reuse, R20, R8 ;  /* 0x000000141808723c */ /* 0x040ff00000041808 */
[----:B------:R-:W-:Y:S01]  /*b070*/  HMMA.16816.F32.BF16 R4, R24, R22, R4 ;  /* 0x000000161804723c */ /* 0x000fe20000041804 */
[----:B------:R-:W1:Y:S01]  /*b080*/  LDSM.16.MT88.4 R20, [R70+0xc800] ;  /* 0x00c800004614783b */ /* 0x000e620000004200 */
[-CC-:B------:R-:W-:Y:S01]  /*b090*/  FFMA.FTZ R60, R169, R105.reuse, -R104.reuse ;  /* 0x00000069a93c7223 */ /* 0x180fe20000010868 */
[----:B------:R-:W-:-:S05]  /*b0a0*/  FFMA.FTZ R164, R171, R105, -R104 ;  /* 0x00000069aba47223 */ /* 0x000fca0000010868 */
[----:B--2---:R-:W-:Y:S01]  /*b0b0*/  HMMA.16816.F32.BF16 R32, R24, R48, R32 ;  /* 0x000000301820723c */ /* 0x004fe20000041820 */
[----:B------:R-:W-:-:S07]  /*b0c0*/  FFMA.FTZ R171, R165, R105, -R104 ;  /* 0x00000069a5ab7223 */ /* 0x000fce0000010868 */
[C---:B------:R-:W-:Y:S01]  /*b0d0*/  HMMA.16816.F32.BF16 R28, R24.reuse, R50, R28 ;  /* 0x00000032181c723c */ /* 0x040fe2000004181c */
[----:B------:R-:W2:Y:S01]  /*b0e0*/  LDSM.16.MT88.4 R48, [R67+0x2800] ;  /* 0x002800004330783b */ /* 0x000ea20000004200 */
[-CC-:B------:R-:W-:Y:S01]  /*b0f0*/  FFMA.FTZ R162, R163, R105.reuse, -R104.reuse ;  /* 0x00000069a3a27223 */ /* 0x180fe20000010868 */
[-CC-:B------:R-:W-:Y:S01]  /*b100*/  FFMA.FTZ R169, R206, R105.reuse, -R87.reuse ;  /* 0x00000069cea97223 */ /* 0x180fe20000010857 */
[-CC-:B------:R-:W-:Y:S01]  /*b110*/  FFMA.FTZ R165, R168, R105.reuse, -R87.reuse ;  /* 0x00000069a8a57223 */ /* 0x180fe20000010857 */
[-CC-:B------:R-:W-:Y:S01]  /*b120*/  FFMA.FTZ R170, R170, R105.reuse, -R87.reuse ;  /* 0x00000069aaaa7223 */ /* 0x180fe20000010857 */
[----:B------:R3:W-:Y:S01]  /*b130*/  MUFU.EX2 R163, R60 ;  /* 0x0000003c00a37308 */ /* 0x0007e20000000800 */
[-C--:B------:R-:W-:Y:S01]  /*b140*/  FFMA.FTZ R180, R180, R105.reuse, -R87 ;  /* 0x00000069b4b47223 */ /* 0x080fe20000010857 */
[C---:B------:R-:W-:Y:S02]  /*b150*/  HMMA.16816.F32.BF16 R16, R24.reuse, R52, R16 ;  /* 0x000000341810723c */ /* 0x040fe40000041810 */
[----:B------:R-:W4:Y:S04]  /*b160*/  MUFU.EX2 R164, R164 ;  /* 0x000000a400a47308 */ /* 0x000f280000000800 */
[----:B------:R-:W-:Y:S01]  /*b170*/  MUFU.EX2 R162, R162 ;  /* 0x000000a200a27308 */ /* 0x000fe20000000800 */
[----:B---3--:R-:W3:Y:S03]  /*b180*/  LDSM.16.MT88.4 R60, [R69+0x2800] ;  /* 0x00280000453c783b */ /* 0x008ee60000004200 */
[----:B------:R-:W1:Y:S01]  /*b190*/  MUFU.EX2 R171, R171 ;  /* 0x000000ab00ab7308 */ /* 0x000e620000000800 */
[C---:B------:R-:W-:Y:S01]  /*b1a0*/  HMMA.16816.F32.BF16 R12, R24.reuse, R54, R12 ;  /* 0x00000036180c723c */ /* 0x040fe2000004180c */
[----:B------:R-:W3:Y:S02]  /*b1b0*/  LDSM.16.MT88.4 R52, [R68+0xc800] ;  /* 0x00c800004434783b */ /* 0x000ee40000004200 */
[----:B------:R-:W-:Y:S04]  /*b1c0*/  MUFU.EX2 R169, R169 ;  /* 0x000000a900a97308 */ /* 0x000fe80000000800 */
[----:B------:R2:W2:Y:S04]  /*b1d0*/  MUFU.EX2 R168, R180 ;  /* 0x000000b400a87308 */ /* 0x0004a80000000800 */
[----:B------:R-:W-:Y:S04]  /*b1e0*/  MUFU.EX2 R165, R165 ;  /* 0x000000a500a57308 */ /* 0x000fe80000000800 */
[----:B------:R-:W2:Y:S01]  /*b1f0*/  MUFU.EX2 R170, R170 ;  /* 0x000000aa00aa7308 */ /* 0x000ea20000000800 */
[C---:B------:R-:W-:Y:S08]  /*b200*/  HMMA.16816.F32.BF16 R44, R24.reuse, R56, R44 ;  /* 0x00000038182c723c */ /* 0x040ff0000004182c */
[----:B------:R-:W-:Y:S01]  /*b210*/  HMMA.16816.F32.BF16 R40, R24, R58, R40 ;  /* 0x0000003a1828723c */ /* 0x000fe20000041828 */
[----:B----4-:R-:W-:Y:S01]  /*b220*/  F2FP.BF16.F32.PACK_AB R24, R163, R164 ;  /* 0x000000a4a318723e */ /* 0x010fe200000010ff */
[-CC-:B------:R-:W-:Y:S01]  /*b230*/  FFMA.FTZ R187, R187, R105.reuse, -R104.reuse ;  /* 0x00000069bbbb7223 */ /* 0x180fe20000010868 */
[----:B-1----:R-:W-:Y:S01]  /*b240*/  F2FP.BF16.F32.PACK_AB R26, R171, R162 ;  /* 0x000000a2ab1a723e */ /* 0x002fe200000010ff */
[----:B--2---:R-:W-:Y:S01]  /*b250*/  FFMA.FTZ R180, R205, R105, -R104 ;  /* 0x00000069cdb47223 */ /* 0x004fe20000010868 */
[----:B------:R-:W-:-:S02]  /*b260*/  F2FP.BF16.F32.PACK_AB R25, R168, R169 ;  /* 0x000000a9a819723e */ /* 0x000fc400000010ff */
[----:B------:R-:W-:Y:S01]  /*b270*/  F2FP.BF16.F32.PACK_AB R27, R170, R165 ;  /* 0x000000a5aa1b723e */ /* 0x000fe200000010ff */
[-CC-:B------:R-:W-:Y:S01]  /*b280*/  FFMA.FTZ R183, R177, R105.reuse, -R104.reuse ;  /* 0x00000069b1b77223 */ /* 0x180fe20000010868 */
[----:B------:R-:W-:Y:S05]  /*b290*/  LDSM.16.MT88.4 R56, [R70+0xd000] ;  /* 0x00d000004638783b */ /* 0x000fea0000004200 */
[C---:B------:R-:W-:Y:S08]  /*b2a0*/  HMMA.16816.F32.BF16 R16, R24.reuse, R20, R16 ;  /* 0x000000141810723c */ /* 0x040ff00000041810 */
[C---:B------:R-:W-:Y:S01]  /*b2b0*/  HMMA.16816.F32.BF16 R12, R24.reuse, R22, R12 ;  /* 0x00000016180c723c */ /* 0x040fe2000004180c */
[----:B------:R-:W1:Y:S01]  /*b2c0*/  LDSM.16.MT88.4 R20, [R68+0xd000] ;  /* 0x00d000004414783b */ /* 0x000e620000004200 */
[----:B------:R2:W-:Y:S06]  /*b2d0*/  MUFU.EX2 R177, R187 ;  /* 0x000000bb00b17308 */ /* 0x0005ec0000000800 */
[----:B------:R-:W-:Y:S01]  /*b2e0*/  HMMA.16816.F32.BF16 R32, R24, R48, R32 ;  /* 0x000000301820723c */ /* 0x000fe20000041820 */
[----:B------:R-:W-:-:S07]  /*b2f0*/  FFMA.FTZ R205, R181, R105, -R104 ;  /* 0x00000069b5cd7223 */ /* 0x000fce0000010868 */
[----:B------:R-:W-:Y:S01]  /*b300*/  HMMA.16816.F32.BF16 R28, R24, R50, R28 ;  /* 0x00000032181c723c */ /* 0x000fe2000004181c */
[----:B------:R-:W4:Y:S01]  /*b310*/  LDSM.16.MT88.4 R48, [R67+0x3000] ;  /* 0x003000004330783b */ /* 0x000f220000004200 */
[-CC-:B------:R-:W-:Y:S01]  /*b320*/  FFMA.FTZ R181, R182, R105.reuse, -R87.reuse ;  /* 0x00000069b6b57223 */ /* 0x180fe20000010857 */
[-CC-:B--2---:R-:W-:Y:S01]  /*b330*/  FFMA.FTZ R187, R184, R105.reuse, -R87.reuse ;  /* 0x00000069b8bb7223 */ /* 0x184fe20000010857 */
[----:B------:R-:W-:-:S04]  /*b340*/  FFMA.FTZ R196, R196, R105, -R87 ;  /* 0x00000069c4c47223 */ /* 0x000fc80000010857 */
[C---:B---3--:R-:W-:Y:S01]  /*b350*/  HMMA.16816.F32.BF16 R44, R24.reuse, R60, R44 ;  /* 0x0000003c182c723c */ /* 0x048fe2000004182c */
[----:B------:R-:W-:Y:S01]  /*b360*/  FFMA.FTZ R60, R186, R105, -R87 ;  /* 0x00000069ba3c7223 */ /* 0x000fe20000010857 */
[----:B------:R-:W2:Y:S04]  /*b370*/  MUFU.EX2 R180, R180 ;  /* 0x000000b400b47308 */ /* 0x000ea80000000800 */
[----:B------:R-:W-:Y:S02]  /*b380*/  MUFU.EX2 R183, R183 ;  /* 0x000000b700b77308 */ /* 0x000fe40000000800 */
[C---:B------:R-:W-:Y:S02]  /*b390*/  HMMA.16816.F32.BF16 R8, R24.reuse, R52, R8 ;  /* 0x000000341808723c */ /* 0x040fe40000041808 */
[----:B------:R-:W3:Y:S04]  /*b3a0*/  MUFU.EX2 R182, R205 ;  /* 0x000000cd00b67308 */ /* 0x000ee80000000800 */
[----:B------:R-:W-:Y:S02]  /*b3b0*/  MUFU.EX2 R181, R181 ;  /* 0x000000b500b57308 */ /* 0x000fe40000000800 */
[C---:B------:R-:W-:Y:S01]  /*b3c0*/  HMMA.16816.F32.BF16 R4, R24.reuse, R54, R4 ;  /* 0x000000361804723c */ /* 0x040fe20000041804 */
[----:B------:R-:W4:Y:S01]  /*b3d0*/  LDSM.16.MT88.4 R52, [R69+0x3000] ;  /* 0x003000004534783b */ /* 0x000f220000004200 */
[----:B------:R-:W1:Y:S04]  /*b3e0*/  MUFU.EX2 R186, R196 ;  /* 0x000000c400ba7308 */ /* 0x000e680000000800 */
[----:B------:R-:W-:Y:S04]  /*b3f0*/  MUFU.EX2 R184, R60 ;  /* 0x0000003c00b87308 */ /* 0x000fe80000000800 */
[----:B------:R-:W1:Y:S01]  /*b400*/  MUFU.EX2 R187, R187 ;  /* 0x000000bb00bb7308 */ /* 0x000e620000000800 */
[----:B------:R-:W-:Y:S01]  /*b410*/  HMMA.16816.F32.BF16 R40, R24, R62, R40 ;  /* 0x0000003e1828723c */ /* 0x000fe20000041828 */
[----:B--2---:R-:W-:-:S02]  /*b420*/  F2FP.BF16.F32.PACK_AB R24, R177, R180 ;  /* 0x000000b4b118723e */ /* 0x004fc400000010ff */
[----:B---3--:R-:W-:Y:S02]  /*b430*/  F2FP.BF16.F32.PACK_AB R26, R182, R183 ;  /* 0x000000b7b61a723e */ /* 0x008fe400000010ff */
[----:B-1----:R-:W-:Y:S02]  /*b440*/  F2FP.BF16.F32.PACK_AB R25, R186, R181 ;  /* 0x000000b5ba19723e */ /* 0x002fe400000010ff */
[----:B------:R-:W-:-:S07]  /*b450*/  F2FP.BF16.F32.PACK_AB R27, R187, R184 ;  /* 0x000000b8bb1b723e */ /* 0x000fce00000010ff */
[C---:B------:R-:W-:Y:S08]  /*b460*/  HMMA.16816.F32.BF16 R8, R24.reuse, R20, R8 ;  /* 0x000000141808723c */ /* 0x040ff00000041808 */
[----:B------:R-:W-:Y:S01]  /*b470*/  HMMA.16816.F32.BF16 R4, R24, R22, R4 ;  /* 0x000000161804723c */ /* 0x000fe20000041804 */
[----:B------:R-:W1:Y:S01]  /*b480*/  LDSM.16.MT88.4 R20, [R70+0xd800] ;  /* 0x00d800004614783b */ /* 0x000e620000004200 */
[----:B------:R-:W-:-:S06]  /*b490*/  FFMA.FTZ R196, R199, R105, -R104 ;  /* 0x00000069c7c47223 */ /* 0x000fcc0000010868 */
[----:B----4-:R-:W-:Y:S01]  /*b4a0*/  HMMA.16816.F32.BF16 R32, R24, R48, R32 ;  /* 0x000000301820723c */ /* 0x010fe20000041820 */
[----:B------:R-:W-:-:S07]  /*b4b0*/  FFMA.FTZ R62, R197, R105, -R104 ;  /* 0x00000069c53e7223 */ /* 0x000fce0000010868 */
[C---:B------:R-:W-:Y:S01]  /*b4c0*/  HMMA.16816.F32.BF16 R28, R24.reuse, R50, R28 ;  /* 0x00000032181c723c */ /* 0x040fe2000004181c */
[----:B------:R-:W2:Y:S01]  /*b4d0*/  LDSM.16.MT88.4 R48, [R67+0x3800] ;  /* 0x003800004330783b */ /* 0x000ea20000004200 */
[-CC-:B------:R-:W-:Y:S01]  /*b4e0*/  FFMA.FTZ R199, R200, R105.reuse, -R87.reuse ;  /* 0x00000069c8c77223 */ /* 0x180fe20000010857 */
[-CC-:B------:R-:W-:Y:S01]  /*b4f0*/  FFMA.FTZ R197, R198, R105.reuse, -R87.reuse ;  /* 0x00000069c6c57223 */ /* 0x180fe20000010857 */
[-CC-:B------:R-:W-:Y:S01]  /*b500*/  FFMA.FTZ R202, R202, R105.reuse, -R87.reuse ;  /* 0x00000069caca7223 */ /* 0x180fe20000010857 */
[-CC-:B------:R-:W-:Y:S01]  /*b510*/  FFMA.FTZ R61, R193, R105.reuse, -R104.reuse ;  /* 0x00000069c13d7223 */ /* 0x180fe20000010868 */
[-CC-:B------:R-:W-:Y:S01]  /*b520*/  FFMA.FTZ R60, R191, R105.reuse, -R104.reuse ;  /* 0x00000069bf3c7223 */ /* 0x180fe20000010868 */
[-C--:B------:R-:W-:Y:S01]  /*b530*/  FFMA.FTZ R204, R204, R105.reuse, -R87 ;  /* 0x00000069cccc7223 */ /* 0x080fe20000010857 */
[C---:B------:R-:W-:Y:S01]  /*b540*/  HMMA.16816.F32.BF16 R16, R24.reuse, R56, R16 ;  /* 0x000000381810723c */ /* 0x040fe20000041810 */
[----:B------:R-:W-:Y:S07]  /*b550*/  MUFU.EX2 R196, R196 ;  /* 0x000000c400c47308 */ /* 0x000fee0000000800 */
[C---:B------:R-:W-:Y:S01]  /*b560*/  HMMA.16816.F32.BF16 R12, R24.reuse, R58, R12 ;  /* 0x0000003a180c723c */ /* 0x040fe2000004180c */
[----:B------:R-:W3:Y:S01]  /*b570*/  LDSM.16.MT88.4 R56, [R68+0xd800] ;  /* 0x00d800004438783b */ /* 0x000ee20000004200 */
[----:B------:R-:W4:Y:S04]  /*b580*/  MUFU.EX2 R193, R62 ;  /* 0x0000003e00c17308 */ /* 0x000f280000000800 */
[----:B------:R-:W-:Y:S04]  /*b590*/  MUFU.EX2 R191, R61 ;  /* 0x0000003d00bf7308 */ /* 0x000fe80000000800 */
[----:B------:R1:W2:Y:S04]  /*b5a0*/  MUFU.EX2 R200, R60 ;  /* 0x0000003c00c87308 */ /* 0x0002a80000000800 */
[----:B------:R-:W-:Y:S04]  /*b5b0*/  MUFU.EX2 R199, R199 ;  /* 0x000000c700c77308 */ /* 0x000fe80000000800 */
[----:B------:R2:W2:Y:S04]  /*b5c0*/  MUFU.EX2 R198, R204 ;  /* 0x000000cc00c67308 */ /* 0x0004a80000000800 */
[----:B------:R-:W-:Y:S01]  /*b5d0*/  MUFU.EX2 R197, R197 ;  /* 0x000000c500c57308 */ /* 0x000fe20000000800 */
[C---:B------:R-:W-:Y:S01]  /*b5e0*/  HMMA.16816.F32.BF16 R44, R24.reuse, R52, R44 ;  /* 0x00000034182c723c */ /* 0x040fe2000004182c */
[----:B-1----:R-:W1:Y:S02]  /*b5f0*/  LDSM.16.MT88.4 R60, [R69+0x3800] ;  /* 0x00380000453c783b */ /* 0x002e640000004200 */
[----:B------:R-:W3:Y:S05]  /*b600*/  MUFU.EX2 R202, R202 ;  /* 0x000000ca00ca7308 */ /* 0x000eea0000000800 */
[----:B------:R-:W-:Y:S01]  /*b610*/  HMMA.16816.F32.BF16 R40, R24, R54, R40 ;  /* 0x000000361828723c */ /* 0x000fe20000041828 */
[----:B----4-:R-:W-:Y:S01]  /*b620*/  F2FP.BF16.F32.PACK_AB R24, R193, R196 ;  /* 0x000000c4c118723e */ /* 0x010fe200000010ff */
[--C-:B------:R-:W-:Y:S01]  /*b630*/  FFMA.FTZ R203, R203, R105, -R104.reuse ;  /* 0x00000069cbcb7223 */ /* 0x100fe20000010868 */
[----:B--2---:R-:W-:Y:S01]  /*b640*/  F2FP.BF16.F32.PACK_AB R26, R200, R191 ;  /* 0x000000bfc81a723e */ /* 0x004fe200000010ff */
[----:B------:R-:W-:Y:S01]  /*b650*/  FFMA.FTZ R204, R201, R105, -R104 ;  /* 0x00000069c9cc7223 */ /* 0x000fe20000010868 */
[----:B------:R-:W-:-:S02]  /*b660*/  F2FP.BF16.F32.PACK_AB R25, R198, R199 ;  /* 0x000000c7c619723e */ /* 0x000fc400000010ff */
[----:B---3--:R-:W-:Y:S01]  /*b670*/  F2FP.BF16.F32.PACK_AB R27, R202, R197 ;  /* 0x000000c5ca1b723e */ /* 0x008fe200000010ff */
[-CC-:B------:R-:W-:Y:S01]  /*b680*/  FFMA.FTZ R205, R195, R105.reuse, -R104.reuse ;  /* 0x00000069c3cd7223 */ /* 0x180fe20000010868 */
[-C--:B------:R-:W-:Y:S01]  /*b690*/  FFMA.FTZ R207, R189, R105.reuse, -R104 ;  /* 0x00000069bdcf7223 */ /* 0x080fe20000010868 */
[-CC-:B------:R-:W-:Y:S01]  /*b6a0*/  FFMA.FTZ R206, R194, R105.reuse, -R87.reuse ;  /* 0x00000069c2ce7223 */ /* 0x180fe20000010857 */
[-CC-:B------:R-:W-:Y:S01]  /*b6b0*/  FFMA.FTZ R190, R190, R105.reuse, -R87.reuse ;  /* 0x00000069bebe7223 */ /* 0x180fe20000010857 */
[----:B------:R-:W-:Y:S02]  /*b6c0*/  LDSM.16.MT88.4 R52, [R70+0xe000] ;  /* 0x00e000004634783b */ /* 0x000fe40000004200 */
[C---:B------:R-:W-:Y:S08]  /*b6d0*/  HMMA.16816.F32.BF16 R16, R24.reuse, R20, R16 ;  /* 0x000000141810723c */ /* 0x040ff00000041810 */
[C---:B------:R-:W-:Y:S01]  /*b6e0*/  HMMA.16816.F32.BF16 R12, R24.reuse, R22, R12 ;  /* 0x00000016180c723c */ /* 0x040fe2000004180c */
[----:B------:R-:W2:Y:S01]  /*b6f0*/  LDSM.16.MT88.4 R20, [R68+0xe000] ;  /* 0x00e000004414783b */ /* 0x000ea20000004200 */
[----:B------:R3:W-:Y:S06]  /*b700*/  MUFU.EX2 R201, R203 ;  /* 0x000000cb00c97308 */ /* 0x0007ec0000000800 */
[----:B------:R-:W-:Y:S01]  /*b710*/  HMMA.16816.F32.BF16 R32, R24, R48, R32 ;  /* 0x000000301820723c */ /* 0x000fe20000041820 */
[----:B------:R-:W-:-:S07]  /*b720*/  FFMA.FTZ R195, R192, R105, -R87 ;  /* 0x00000069c0c37223 */ /* 0x000fce0000010857 */
[C---:B------:R-:W-:Y:S01]  /*b730*/  HMMA.16816.F32.BF16 R28, R24.reuse, R50, R28 ;  /* 0x00000032181c723c */ /* 0x040fe2000004181c */
[----:B------:R-:W4:Y:S01]  /*b740*/  LDSM.16.MT88.4 R48, [R67+0x4000] ;  /* 0x004000004330783b */ /* 0x000f220000004200 */
[----:B---3--:R-:W-:Y:S01]  /*b750*/  FFMA.FTZ R203, R188, R105, -R87 ;  /* 0x00000069bccb7223 */ /* 0x008fe20000010857 */
[----:B------:R-:W3:Y:S05]  /*b760*/  MUFU.EX2 R204, R204 ;  /* 0x000000cc00cc7308 */ /* 0x000eea0000000800 */
[C---:B------:R-:W-:Y:S01]  /*b770*/  HMMA.16816.F32.BF16 R8, R24.reuse, R56, R8 ;  /* 0x000000381808723c */ /* 0x040fe20000041808 */
[----:B------:R-:W-:Y:S07]  /*b780*/  MUFU.EX2 R189, R205 ;  /* 0x000000cd00bd7308 */ /* 0x000fee0000000800 */
[C---:B------:R-:W-:Y:S01]  /*b790*/  HMMA.16816.F32.BF16 R4, R24.reuse, R58, R4 ;  /* 0x0000003a1804723c */ /* 0x040fe20000041804 */
[----:B------:R-:W4:Y:S01]  /*b7a0*/  LDSM.16.MT88.4 R56, [R69+0x4000] ;  /* 0x004000004538783b */ /* 0x000f220000004200 */
[----:B------:R-:W2:Y:S04]  /*b7b0*/  MUFU.EX2 R194, R207 ;  /* 0x000000cf00c27308 */ /* 0x000ea80000000800 */
[----:B------:R-:W-:Y:S04]  /*b7c0*/  MUFU.EX2 R192, R206 ;  /* 0x000000ce00c07308 */ /* 0x000fe80000000800 */
[----:B------:R-:W2:Y:S04]  /*b7d0*/  MUFU.EX2 R195, R195 ;  /* 0x000000c300c37308 */ /* 0x000ea80000000800 */
[----:B------:R-:W-:Y:S04]  /*b7e0*/  MUFU.EX2 R188, R190 ;  /* 0x000000be00bc7308 */ /* 0x000fe80000000800 */
[----:B------:R-:W2:Y:S01]  /*b7f0*/  MUFU.EX2 R203, R203 ;  /* 0x000000cb00cb7308 */ /* 0x000ea20000000800 */
[C---:B-1----:R-:W-:Y:S08]  /*b800*/  HMMA.16816.F32.BF16 R44, R24.reuse, R60, R44 ;  /* 0x0000003c182c723c */ /* 0x042ff0000004182c */
[----:B------:R-:W-:Y:S01]  /*b810*/  HMMA.16816.F32.BF16 R40, R24, R62, R40 ;  /* 0x0000003e1828723c */ /* 0x000fe20000041828 */
[----:B---3--:R-:W-:-:S02]  /*b820*/  F2FP.BF16.F32.PACK_AB R24, R204, R201 ;  /* 0x000000c9cc18723e */ /* 0x008fc400000010ff */
[----:B--2---:R-:W-:Y:S02]  /*b830*/  F2FP.BF16.F32.PACK_AB R26, R194, R189 ;  /* 0x000000bdc21a723e */ /* 0x004fe400000010ff */
[----:B------:R-:W-:Y:S02]  /*b840*/  F2FP.BF16.F32.PACK_AB R25, R195, R192 ;  /* 0x000000c0c319723e */ /* 0x000fe400000010ff */
[----:B------:R-:W-:-:S07]  /*b850*/  F2FP.BF16.F32.PACK_AB R27, R203, R188 ;  /* 0x000000bccb1b723e */ /* 0x000fce00000010ff */
[C---:B------:R-:W-:Y:S08]  /*b860*/  HMMA.16816.F32.BF16 R8, R24.reuse, R20, R8 ;  /* 0x000000141808723c */ /* 0x040ff00000041808 */
[----:B------:R-:W-:Y:S01]  /*b870*/  HMMA.16816.F32.BF16 R4, R24, R22, R4 ;  /* 0x000000161804723c */ /* 0x000fe20000041804 */
[----:B------:R-:W1:Y:S01]  /*b880*/  LDSM.16.MT88.4 R20, [R70+0xe800] ;  /* 0x00e800004614783b */ /* 0x000e620000004200 */
[-CC-:B------:R-:W-:Y:S01]  /*b890*/  FFMA.FTZ R185, R185, R105.reuse, -R104.reuse ;  /* 0x00000069b9b97223 */ /* 0x180fe20000010868 */
[-CC-:B------:R-:W-:Y:S01]  /*b8a0*/  FFMA.FTZ R61, R175, R105.reuse, -R104.reuse ;  /* 0x00000069af3d7223 */ /* 0x180fe20000010868 */
[----:B------:R-:W-:-:S04]  /*b8b0*/  FFMA.FTZ R60, R173, R105, -R104 ;  /* 0x00000069ad3c7223 */ /* 0x000fc80000010868 */
[----:B----4-:R-:W-:Y:S01]  /*b8c0*/  HMMA.16816.F32.BF16 R32, R24, R48, R32 ;  /* 0x000000301820723c */ /* 0x010fe20000041820 */
[----:B------:R-:W-:-:S07]  /*b8d0*/  FFMA.FTZ R190, R179, R105, -R104 ;  /* 0x00000069b3be7223 */ /* 0x000fce0000010868 */
[C---:B------:R-:W-:Y:S01]  /*b8e0*/  HMMA.16816.F32.BF16 R28, R24.reuse, R50, R28 ;  /* 0x00000032181c723c */ /* 0x040fe2000004181c */
[----:B------:R-:W2:Y:S01]  /*b8f0*/  LDSM.16.MT88.4 R48, [R67+0x4800] ;  /* 0x004800004330783b */ /* 0x000ea20000004200 */
[----:B------:R3:W-:Y:S01]  /*b900*/  MUFU.EX2 R179, R185 ;  /* 0x000000b900b37308 */ /* 0x0007e20000000800 */
[-CC-:B------:R-:W-:Y:S01]  /*b910*/  FFMA.FTZ R175, R178, R105.reuse, -R87.reuse ;  /* 0x00000069b2af7223 */ /* 0x180fe20000010857 */
[-CC-:B------:R-:W-:Y:S02]  /*b920*/  FFMA.FTZ R176, R176, R105.reuse, -R87.reuse ;  /* 0x00000069b0b07223 */ /* 0x180fe40000010857 */
[----:B------:R-:W-:Y:S02]  /*b930*/  MUFU.EX2 R173, R61 ;  /* 0x0000003d00ad7308 */ /* 0x000fe40000000800 */
[----:B------:R-:W-:Y:S01]  /*b940*/  HMMA.16816.F32.BF16 R44, R24, R56, R44 ;  /* 0x00000038182c723c */ /* 0x000fe2000004182c */
[-CC-:B------:R-:W-:Y:S01]  /*b950*/  FFMA.FTZ R56, R174, R105.reuse, -R87.reuse ;  /* 0x00000069ae387223 */ /* 0x180fe20000010857 */
[----:B------:R4:W-:Y:S01]  /*b960*/  MUFU.EX2 R178, R60 ;  /* 0x0000003c00b27308 */ /* 0x0009e20000000800 */
[----:B---3--:R-:W-:-:S03]  /*b970*/  FFMA.FTZ R185, R172, R105, -R87 ;  /* 0x00000069acb97223 */ /* 0x008fc60000010857 */
[----:B------:R-:W3:Y:S02]  /*b980*/  MUFU.EX2 R190, R190 ;  /* 0x000000be00be7308 */ /* 0x000ee40000000800 */
[C---:B------:R-:W-:Y:S01]  /*b990*/  HMMA.16816.F32.BF16 R16, R24.reuse, R52, R16 ;  /* 0x000000341810723c */ /* 0x040fe20000041810 */
[----:B----4-:R-:W4:Y:S01]  /*b9a0*/  LDSM.16.MT88.4 R60, [R69+0x4800] ;  /* 0x00480000453c783b */ /* 0x010f220000004200 */
[----:B------:R-:W-:Y:S06]  /*b9b0*/  MUFU.EX2 R175, R175 ;  /* 0x000000af00af7308 */ /* 0x000fec0000000800 */
[C---:B------:R-:W-:Y:S01]  /*b9c0*/  HMMA.16816.F32.BF16 R12, R24.reuse, R54, R12 ;  /* 0x00000036180c723c */ /* 0x040fe2000004180c */
[----:B------:R-:W4:Y:S01]  /*b9d0*/  LDSM.16.MT88.4 R52, [R68+0xe800] ;  /* 0x00e800004434783b */ /* 0x000f220000004200 */
[----:B------:R-:W1:Y:S04]  /*b9e0*/  MUFU.EX2 R174, R176 ;  /* 0x000000b000ae7308 */ /* 0x000e680000000800 */
[----:B------:R2:W-:Y:S04]  /*b9f0*/  MUFU.EX2 R172, R56 ;  /* 0x0000003800ac7308 */ /* 0x0005e80000000800 */
[----:B------:R-:W2:Y:S01]  /*ba00*/  MUFU.EX2 R185, R185 ;  /* 0x000000b900b97308 */ /* 0x000ea20000000800 */
[----:B------:R-:W-:Y:S01]  /*ba10*/  HMMA.16816.F32.BF16 R40, R24, R58, R40 ;  /* 0x0000003a1828723c */ /* 0x000fe20000041828 */
[----:B---3--:R-:W-:-:S02]  /*ba20*/  F2FP.BF16.F32.PACK_AB R24, R190, R179 ;  /* 0x000000b3be18723e */ /* 0x008fc400000010ff */
[----:B------:R-:W-:Y:S02]  /*ba30*/  F2FP.BF16.F32.PACK_AB R26, R178, R173 ;  /* 0x000000adb21a723e */ /* 0x000fe400000010ff */
[----:B-1----:R-:W-:Y:S01]  /*ba40*/  F2FP.BF16.F32.PACK_AB R25, R174, R175 ;  /* 0x000000afae19723e */ /* 0x002fe200000010ff */
[-CC-:B------:R-:W-:Y:S01]  /*ba50*/  FFMA.FTZ R161, R161, R105.reuse, -R104.reuse ;  /* 0x00000069a1a17223 */ /* 0x180fe20000010868 */
[-CC-:B------:R-:W-:Y:S01]  /*ba60*/  FFMA.FTZ R176, R159, R105.reuse, -R104.reuse ;  /* 0x000000699fb07223 */ /* 0x180fe20000010868 */
[----:B------:R-:W-:Y:S01]  /*ba70*/  FFMA.FTZ R205, R157, R105, -R104 ;  /* 0x000000699dcd7223 */ /* 0x000fe20000010868 */
[----:B--2---:R-:W-:Y:S01]  /*ba80*/  LDSM.16.MT88.4 R56, [R70+0xf000] ;  /* 0x00f000004638783b */ /* 0x004fe20000004200 */
[----:B------:R-:W-:-:S07]  /*ba90*/  F2FP.BF16.F32.PACK_AB R27, R185, R172 ;  /* 0x000000acb91b723e */ /* 0x000fce00000010ff */
[C---:B------:R-:W-:Y:S08]  /*baa0*/  HMMA.16816.F32.BF16 R16, R24.reuse, R20, R16 ;  /* 0x000000141810723c */ /* 0x040ff00000041810 */
[C---:B------:R-:W-:Y:S01]  /*bab0*/  HMMA.16816.F32.BF16 R12, R24.reuse, R22, R12 ;  /* 0x00000016180c723c */ /* 0x040fe2000004180c */
[----:B------:R-:W1:Y:S01]  /*bac0*/  LDSM.16.MT88.4 R20, [R68+0xf000] ;  /* 0x00f000004414783b */ /* 0x000e620000004200 */
[----:B------:R2:W-:Y:S06]  /*bad0*/  MUFU.EX2 R159, R161 ;  /* 0x000000a1009f7308 */ /* 0x0005ec0000000800 */
[----:B------:R-:W-:Y:S01]  /*bae0*/  HMMA.16816.F32.BF16 R32, R24, R48, R32 ;  /* 0x000000301820723c */ /* 0x000fe20000041820 */
[----:B------:R-:W-:-:S07]  /*baf0*/  FFMA.FTZ R157, R160, R105, -R87 ;  /* 0x00000069a09d7223 */ /* 0x000fce0000010857 */
[----:B------:R-:W-:Y:S01]  /*bb00*/  HMMA.16816.F32.BF16 R28, R24, R50, R28 ;  /* 0x00000032181c723c */ /* 0x000fe2000004181c */
[----:B------:R-:W3:Y:S01]  /*bb10*/  LDSM.16.MT88.4 R48, [R67+0x5000] ;  /* 0x005000004330783b */ /* 0x000ee20000004200 */
[-CC-:B--2---:R-:W-:Y:S01]  /*bb20*/  FFMA.FTZ R161, R154, R105.reuse, -R87.reuse ;  /* 0x000000699aa17223 */ /* 0x184fe20000010857 */
[-C--:B------:R-:W-:Y:S01]  /*bb30*/  FFMA.FTZ R206, R155, R105.reuse, -R104 ;  /* 0x000000699bce7223 */ /* 0x080fe20000010868 */
[----:B------:R-:W-:-:S04]  /*bb40*/  FFMA.FTZ R158, R158, R105, -R87 ;  /* 0x000000699e9e7223 */ /* 0x000fc80000010857 */
[C---:B----4-:R-:W-:Y:S01]  /*bb50*/  HMMA.16816.F32.BF16 R44, R24.reuse, R60, R44 ;  /* 0x0000003c182c723c */ /* 0x050fe2000004182c */
[----:B------:R-:W-:Y:S01]  /*bb60*/  FFMA.FTZ R60, R156, R105, -R87 ;  /* 0x000000699c3c7223 */ /* 0x000fe20000010857 */
[----:B------:R-:W2:Y:S04]  /*bb70*/  MUFU.EX2 R176, R176 ;  /* 0x000000b000b07308 */ /* 0x000ea80000000800 */
[----:B------:R-:W-:Y:S02]  /*bb80*/  MUFU.EX2 R155, R205 ;  /* 0x000000cd009b7308 */ /* 0x000fe40000000800 */
[C---:B------:R-:W-:Y:S02]  /*bb90*/  HMMA.16816.F32.BF16 R8, R24.reuse, R52, R8 ;  /* 0x000000341808723c */ /* 0x040fe40000041808 */
[----:B------:R-:W4:Y:S04]  /*bba0*/  MUFU.EX2 R160, R206 ;  /* 0x000000ce00a07308 */ /* 0x000f280000000800 */
[----:B------:R-:W-:Y:S02]  /*bbb0*/  MUFU.EX2 R157, R157 ;  /* 0x0000009d009d7308 */ /* 0x000fe40000000800 */
[C---:B------:R-:W-:Y:S01]  /*bbc0*/  HMMA.16816.F32.BF16 R4, R24.reuse, R54, R4 ;  /* 0x000000361804723c */ /* 0x040fe20000041804 */
[----:B------:R-:W3:Y:S01]  /*bbd0*/  LDSM.16.MT88.4 R52, [R69+0x5000] ;  /* 0x005000004534783b */ /* 0x000ee20000004200 */
[----:B------:R-:W1:Y:S04]  /*bbe0*/  MUFU.EX2 R156, R158 ;  /* 0x0000009e009c7308 */ /* 0x000e680000000800 */
[----:B------:R1:W-:Y:S04]  /*bbf0*/  MUFU.EX2 R154, R60 ;  /* 0x0000003c009a7308 */ /* 0x0003e80000000800 */
[----:B------:R-:W1:Y:S01]  /*bc00*/  MUFU.EX2 R161, R161 ;  /* 0x000000a100a17308 */ /* 0x000e620000000800 */
[----:B------:R-:W-:Y:S01]  /*bc10*/  HMMA.16816.F32.BF16 R40, R24, R62, R40 ;  /* 0x0000003e1828723c */ /* 0x000fe20000041828 */
[----:B--2---:R-:W-:-:S02]  /*bc20*/  F2FP.BF16.F32.PACK_AB R24, R176, R159 ;  /* 0x0000009fb018723e */ /* 0x004fc400000010ff */
[----:B----4-:R-:W-:Y:S02]  /*bc30*/  F2FP.BF16.F32.PACK_AB R26, R160, R155 ;  /* 0x0000009ba01a723e */ /* 0x010fe400000010ff */
[----:B-1----:R-:W-:Y:S01]  /*bc40*/  F2FP.BF16.F32.PACK_AB R25, R156, R157 ;  /* 0x0000009d9c19723e */ /* 0x002fe200000010ff */
[-CC-:B------:R-:W-:Y:S01]  /*bc50*/  FFMA.FTZ R145, R145, R105.reuse, -R104.reuse ;  /* 0x0000006991917223 */ /* 0x180fe20000010868 */
[----:B------:R-:W-:Y:S01]  /*bc60*/  FFMA.FTZ R158, R143, R105, -R104 ;  /* 0x000000698f9e7223 */ /* 0x000fe20000010868 */
[----:B------:R-:W-:Y:S01]  /*bc70*/  LDSM.16.MT88.4 R60, [R68+0xf800] ;  /* 0x00f80000443c783b */ /* 0x000fe20000004200 */
[----:B------:R-:W-:-:S07]  /*bc80*/  F2FP.BF16.F32.PACK_AB R27, R161, R154 ;  /* 0x0000009aa11b723e */ /* 0x000fce00000010ff */
[C---:B------:R-:W-:Y:S08]  /*bc90*/  HMMA.16816.F32.BF16 R8, R24.reuse, R20, R8 ;  /* 0x000000141808723c */ /* 0x040ff00000041808 */
[C---:B------:R-:W-:Y:S01]  /*bca0*/  HMMA.16816.F32.BF16 R4, R24.reuse, R22, R4 ;  /* 0x000000161804723c */ /* 0x040fe20000041804 */
[----:B------:R-:W1:Y:S01]  /*bcb0*/  LDSM.16.MT88.4 R20, [R70+0xf800] ;  /* 0x00f800004614783b */ /* 0x000e620000004200 */
[----:B------:R2:W-:Y:S06]  /*bcc0*/  MUFU.EX2 R143, R145 ;  /* 0x00000091008f7308 */ /* 0x0005ec0000000800 */
[C---:B---3--:R-:W-:Y:S08]  /*bcd0*/  HMMA.16816.F32.BF16 R32, R24.reuse, R48, R32 ;  /* 0x000000301820723c */ /* 0x048ff00000041820 */
[----:B------:R-:W-:Y:S01]  /*bce0*/  HMMA.16816.F32.BF16 R28, R24, R50, R28 ;  /* 0x00000032181c723c */ /* 0x000fe2000004181c */
[----:B------:R-:W3:Y:S01]  /*bcf0*/  LDSM.16.MT88.4 R48, [R67+0x5800] ;  /* 0x005800004330783b */ /* 0x000ee20000004200 */
[----:B--2---:R-:W-:-:S06]  /*bd00*/  FFMA.FTZ R145, R138, R105, -R87 ;  /* 0x000000698a917223 */ /* 0x004fcc0000010857 */
[----:B------:R-:W-:Y:S01]  /*bd10*/  HMMA.16816.F32.BF16 R16, R24, R56, R16 ;  /* 0x000000381810723c */ /* 0x000fe20000041810 */
[-CC-:B------:R-:W-:Y:S01]  /*bd20*/  FFMA.FTZ R57, R141, R105.reuse, -R104.reuse ;  /* 0x000000698d397223 */ /* 0x180fe20000010868 */
[-C--:B------:R-:W-:Y:S01]  /*bd30*/  FFMA.FTZ R141, R144, R105.reuse, -R87 ;  /* 0x00000069908d7223 */ /* 0x080fe20000010857 */
[----:B------:R-:W-:-:S05]  /*bd40*/  FFMA.FTZ R56, R139, R105, -R104 ;  /* 0x000000698b387223 */ /* 0x000fca0000010868 */
[C---:B------:R-:W-:Y:S01]  /*bd50*/  HMMA.16816.F32.BF16 R12, R24.reuse, R58, R12 ;  /* 0x0000003a180c723c */ /* 0x040fe2000004180c */
[-CC-:B------:R-:W-:Y:S01]  /*bd60*/  FFMA.FTZ R59, R142, R105.reuse, -R87.reuse ;  /* 0x000000698e3b7223 */ /* 0x180fe20000010857 */
[----:B------:R-:W-:Y:S01]  /*bd70*/  FFMA.FTZ R142, R140, R105, -R87 ;  /* 0x000000698c8e7223 */ /* 0x000fe20000010857 */
[----:B------:R-:W2:Y:S04]  /*bd80*/  MUFU.EX2 R158, R158 ;  /* 0x0000009e009e7308 */ /* 0x000ea80000000800 */
[----:B------:R-:W-:Y:S04]  /*bd90*/  MUFU.EX2 R139, R57 ;  /* 0x00000039008b7308 */ /* 0x000fe80000000800 */
[----:B------:R2:W4:Y:S04]  /*bda0*/  MUFU.EX2 R144, R56 ;  /* 0x0000003800907308 */ /* 0x0005280000000800 */
[----:B------:R-:W-:Y:S04]  /*bdb0*/  MUFU.EX2 R141, R141 ;  /* 0x0000008d008d7308 */ /* 0x000fe80000000800 */
[----:B------:R-:W1:Y:S04]  /*bdc0*/  MUFU.EX2 R140, R59 ;  /* 0x0000003b008c7308 */ /* 0x000e680000000800 */
[----:B------:R-:W-:Y:S04]  /*bdd0*/  MUFU.EX2 R138, R142 ;  /* 0x0000008e008a7308 */ /* 0x000fe80000000800 */
[----:B------:R-:W3:Y:S01]  /*bde0*/  MUFU.EX2 R145, R145 ;  /* 0x0000009100917308 */ /* 0x000ee20000000800 */
[----:B------:R-:W-:Y:S01]  /*bdf0*/  HMMA.16816.F32.BF16 R44, R24, R52, R44 ;  /* 0x00000034182c723c */ /* 0x000fe2000004182c */
[----:B--2---:R-:W-:-:S02]  /*be00*/  F2FP.BF16.F32.PACK_AB R56, R158, R143 ;  /* 0x0000008f9e38723e */ /* 0x004fc400000010ff */
[----:B----4-:R-:W-:Y:S02]  /*be10*/  F2FP.BF16.F32.PACK_AB R58, R144, R139 ;  /* 0x0000008b903a723e */ /* 0x010fe400000010ff */
[----:B-1----:R-:W-:-:S03]  /*be20*/  F2FP.BF16.F32.PACK_AB R57, R140, R141 ;  /* 0x0000008d8c39723e */ /* 0x002fc600000010ff */
[----:B------:R-:W-:Y:S01]  /*be30*/  HMMA.16816.F32.BF16 R40, R24, R54, R40 ;  /* 0x000000361828723c */ /* 0x000fe20000041828 */
[----:B------:R-:W1:Y:S01]  /*be40*/  LDSM.16.MT88.4 R52, [R69+0x5800] ;  /* 0x005800004534783b */ /* 0x000e620000004200 */
[----:B---3--:R-:W-:-:S03]  /*be50*/  F2FP.BF16.F32.PACK_AB R59, R145, R138 ;  /* 0x0000008a913b723e */ /* 0x008fc600000010ff */
[----:B------:R-:W-:Y:S04]  /*be60*/  LDSM.16.MT88.4 R24, [R70+0x10000] ;  /* 0x010000004618783b */ /* 0x000fe80000004200 */
[C---:B------:R-:W-:Y:S08]  /*be70*/  HMMA.16816.F32.BF16 R16, R56.reuse, R20, R16 ;  /* 0x000000143810723c */ /* 0x040ff00000041810 */
[C---:B------:R-:W-:Y:S01]  /*be80*/  HMMA.16816.F32.BF16 R12, R56.reuse, R22, R12 ;  /* 0x00000016380c723c */ /* 0x040fe2000004180c */
[----:B------:R-:W2:Y:S07]  /*be90*/  LDSM.16.MT88.4 R20, [R68+0x10000] ;  /* 0x010000004414783b */ /* 0x000eae0000004200 */
[----:B------:R-:W-:Y:S01]  /*bea0*/  HMMA.16816.F32.BF16 R32, R56, R48, R32 ;  /* 0x000000303820723c */ /* 0x000fe20000041820 */
[----:B------:R-:W-:-:S07]  /*beb0*/  FFMA.FTZ R137, R137, R105, -R104 ;  /* 0x0000006989897223 */ /* 0x000fce0000010868 */
[----:B------:R-:W-:Y:S01]  /*bec0*/  HMMA.16816.F32.BF16 R28, R56, R50, R28 ;  /* 0x00000032381c723c */ /* 0x000fe2000004181c */
[----:B------:R-:W3:Y:S01]  /*bed0*/  LDSM.16.MT88.4 R48, [R67+0x6000] ;  /* 0x006000004330783b */ /* 0x000ee20000004200 */
[-C--:B------:R-:W-:Y:S01]  /*bee0*/  FFMA.FTZ R142, R135, R105.reuse, -R104 ;  /* 0x00000069878e7223 */ /* 0x080fe20000010868 */
[-CC-:B------:R-:W-:Y:S01]  /*bef0*/  FFMA.FTZ R205, R136, R105.reuse, -R87.reuse ;  /* 0x0000006988cd7223 */ /* 0x180fe20000010857 */
[-CC-:B------:R-:W-:Y:S01]  /*bf00*/  FFMA.FTZ R206, R134, R105.reuse, -R87.reuse ;  /* 0x0000006986ce7223 */ /* 0x180fe20000010857 */
[----:B------:R-:W-:-:S03]  /*bf10*/  FFMA.FTZ R207, R130, R105, -R87 ;  /* 0x0000006982cf7223 */ /* 0x000fc60000010857 */
[----:B------:R-:W-:Y:S01]  /*bf20*/  HMMA.16816.F32.BF16 R8, R56, R60, R8 ;  /* 0x0000003c3808723c */ /* 0x000fe20000041808 */
[-CC-:B------:R-:W-:Y:S01]  /*bf30*/  FFMA.FTZ R133, R133, R105.reuse, -R104.reuse ;  /* 0x0000006985857223 */ /* 0x180fe20000010868 */
[-C--:B------:R-:W-:Y:S01]  /*bf40*/  FFMA.FTZ R135, R131, R105.reuse, -R104 ;  /* 0x0000006983877223 */ /* 0x080fe20000010868 */
[----:B------:R-:W-:-:S05]  /*bf50*/  FFMA.FTZ R132, R132, R105, -R87 ;  /* 0x0000006984847223 */ /* 0x000fca0000010857 */
[C---:B------:R-:W-:Y:S01]  /*bf60*/  HMMA.16816.F32.BF16 R4, R56.reuse, R62, R4 ;  /* 0x0000003e3804723c */ /* 0x040fe20000041804 */
[----:B------:R-:W4:Y:S01]  /*bf70*/  LDSM.16.MT88.4 R60, [R69+0x6000] ;  /* 0x00600000453c783b */ /* 0x000f220000004200 */
[----:B------:R-:W-:Y:S04]  /*bf80*/  MUFU.EX2 R137, R137 ;  /* 0x0000008900897308 */ /* 0x000fe80000000800 */
[----:B------:R-:W2:Y:S04]  /*bf90*/  MUFU.EX2 R142, R142 ;  /* 0x0000008e008e7308 */ /* 0x000ea80000000800 */
[----:B------:R-:W-:Y:S04]  /*bfa0*/  MUFU.EX2 R131, R133 ;  /* 0x0000008500837308 */ /* 0x000fe80000000800 */
[----:B------:R-:W-:Y:S04]  /*bfb0*/  MUFU.EX2 R136, R135 ;  /* 0x0000008700887308 */ /* 0x000fe80000000800 */
[----:B------:R-:W-:Y:S04]  /*bfc0*/  MUFU.EX2 R205, R205 ;  /* 0x000000cd00cd7308 */ /* 0x000fe80000000800 */
[----:B------:R-:W3:Y:S04]  /*bfd0*/  MUFU.EX2 R206, R206 ;  /* 0x000000ce00ce7308 */ /* 0x000ee80000000800 */
[----:B------:R-:W-:Y:S04]  /*bfe0*/  MUFU.EX2 R130, R132 ;  /* 0x0000008400827308 */ /* 0x000fe80000000800 */
[----:B------:R-:W4:Y:S01]  /*bff0*/  MUFU.EX2 R207, R207 ;  /* 0x000000cf00cf7308 */ /* 0x000f220000000800 */
[----:B------:R-:W-:Y:S01]  /*c000*/  FADD.FTZ R85, R86, R85 ;  /* 0x0000005556557221 */ /* 0x000fe20000010000 */
[----:B------:R-:W-:Y:S01]  /*c010*/  FADD.FTZ R102, R103, R102 ;  /* 0x0000006667667221 */ /* 0x000fe20000010000 */
[----:B-1----:R-:W-:Y:S01]  /*c020*/  HMMA.16816.F32.BF16 R44, R56, R52, R44 ;  /* 0x00000034382c723c */ /* 0x002fe2000004182c */
[----:B--2---:R-:W-:Y:S01]  /*c030*/  F2FP.BF16.F32.PACK_AB R52, R142, R137 ;  /* 0x000000898e34723e */ /* 0x004fe200000010ff */
[----:B------:R-:W-:Y:S01]  /*c040*/  FADD.FTZ R84, R84, R85 ;  /* 0x0000005554547221 */ /* 0x000fe20000010000 */
[----:B---3--:R-:W-:Y:S01]  /*c050*/  F2FP.BF16.F32.PACK_AB R53, R206, R205 ;  /* 0x000000cdce35723e */ /* 0x008fe200000010ff */
[----:B------:R-:W-:-:S04]  /*c060*/  FADD.FTZ R101, R101, R102 ;  /* 0x0000006665657221 */ /* 0x000fc80000010000 */
[----:B------:R-:W-:Y:S01]  /*c070*/  HMMA.16816.F32.BF16 R40, R56, R54, R40 ;  /* 0x000000363828723c */ /* 0x000fe20000041828 */
[----:B------:R-:W-:Y:S02]  /*c080*/  F2FP.BF16.F32.PACK_AB R54, R136, R131 ;  /* 0x000000838836723e */ /* 0x000fe400000010ff */
[----:B----4-:R-:W-:Y:S01]  /*c090*/  F2FP.BF16.F32.PACK_AB R55, R207, R130 ;  /* 0x00000082cf37723e */ /* 0x010fe200000010ff */
[----:B------:R-:W-:Y:S01]  /*c0a0*/  FADD.FTZ R83, R83, R84 ;  /* 0x0000005453537221 */ /* 0x000fe20000010000 */
[----:B------:R-:W-:-:S03]  /*c0b0*/  FADD.FTZ R100, R100, R101 ;  /* 0x0000006564647221 */ /* 0x000fc60000010000 */
[----:B------:R-:W-:Y:S02]  /*c0c0*/  FADD.FTZ R82, R82, R83 ;  /* 0x0000005352527221 */ /* 0x000fe40000010000 */
[----:B------:R-:W-:Y:S01]  /*c0d0*/  HMMA.16816.F32.BF16 R8, R52, R20, R8 ;  /* 0x000000143408723c */ /* 0x000fe20000041808 */
[----:B------:R-:W-:Y:S01]  /*c0e0*/  FADD.FTZ R99, R99, R100 ;  /* 0x0000006463637221 */ /* 0x000fe20000010000 */
[----:B------:R-:W-:-:S06]  /*c0f0*/  FADD.FTZ R81, R81, R82 ;  /* 0x0000005251517221 */ /* 0x000fcc0000010000 */
[----:B------:R-:W-:Y:S01]  /*c100*/  HMMA.16816.F32.BF16 R4, R52, R22, R4 ;  /* 0x000000163404723c */ /* 0x000fe20000041804 */
[----:B------:R-:W1:Y:S01]  /*c110*/  LDSM.16.MT88.4 R20, [R70+0x10800] ;  /* 0x010800004614783b */ /* 0x000e620000004200 */
[----:B------:R-:W-:-:S06]  /*c120*/  FADD.FTZ R98, R98, R99 ;  /* 0x0000006362627221 */ /* 0x000fcc0000010000 */
[----:B------:R-:W-:Y:S01]  /*c130*/  HMMA.16816.F32.BF16 R16, R52, R24, R16 ;  /* 0x000000183410723c */ /* 0x000fe20000041810 */
[----:B------:R-:W-:-:S07]  /*c140*/  FADD.FTZ R80, R80, R81 ;  /* 0x0000005150507221 */ /* 0x000fce0000010000 */
[----:B------:R-:W-:Y:S01]  /*c150*/  HMMA.16816.F32.BF16 R12, R52, R26, R12 ;  /* 0x0000001a340c723c */ /* 0x000fe2000004180c */
[----:B------:R-:W2:Y:S01]  /*c160*/  LDSM.16.MT88.4 R24, [R68+0x10800] ;  /* 0x010800004418783b */ /* 0x000ea20000004200 */
[----:B------:R-:W-:Y:S01]  /*c170*/  FADD.FTZ R97, R97, R98 ;  /* 0x0000006261617221 */ /* 0x000fe20000010000 */
[----:B------:R-:W-:-:S05]  /*c180*/  FADD.FTZ R79, R79, R80 ;  /* 0x000000504f4f7221 */ /* 0x000fca0000010000 */
[----:B------:R-:W-:Y:S01]  /*c190*/  HMMA.16816.F32.BF16 R32, R52, R48, R32 ;  /* 0x000000303420723c */ /* 0x000fe20000041820 */
[----:B------:R-:W-:-:S07]  /*c1a0*/  FFMA.FTZ R56, R129, R105, -R104 ;  /* 0x0000006981387223 */ /* 0x000fce0000010868 */
[----:B------:R-:W-:Y:S01]  /*c1b0*/  HMMA.16816.F32.BF16 R28, R52, R50, R28 ;  /* 0x00000032341c723c */ /* 0x000fe2000004181c */
[----:B------:R-:W3:Y:S01]  /*c1c0*/  LDSM.16.MT88.4 R48, [R69+0x6800] ;  /* 0x006800004530783b */ /* 0x000ee20000004200 */
[-CC-:B------:R-:W-:Y:S01]  /*c1d0*/  FFMA.FTZ R59, R127, R105.reuse, -R104.reuse ;  /* 0x000000697f3b7223 */ /* 0x180fe20000010868 */
[-CC-:B------:R-:W-:Y:S01]  /*c1e0*/  FFMA.FTZ R57, R125, R105.reuse, -R104.reuse ;  /* 0x000000697d397223 */ /* 0x180fe20000010868 */
[----:B------:R-:W-:Y:S01]  /*c1f0*/  FFMA.FTZ R58, R123, R105, -R104 ;  /* 0x000000697b3a7223 */ /* 0x000fe20000010868 */
[----:B------:R-:W-:-:S03]  /*c200*/  FADD.FTZ R96, R96, R97 ;  /* 0x0000006160607221 */ /* 0x000fc60000010000 */
[----:B------:R-:W-:Y:S01]  /*c210*/  HMMA.16816.F32.BF16 R44, R52, R60, R44 ;  /* 0x0000003c342c723c */ /* 0x000fe2000004182c */
[-CC-:B------:R-:W-:Y:S01]  /*c220*/  FFMA.FTZ R60, R128, R105.reuse, -R87.reuse ;  /* 0x00000069803c7223 */ /* 0x180fe20000010857 */
[-CC-:B------:R-:W-:Y:S01]  /*c230*/  FFMA.FTZ R61, R126, R105.reuse, -R87.reuse ;  /* 0x000000697e3d7223 */ /* 0x180fe20000010857 */
[----:B------:R-:W-:Y:S01]  /*c240*/  FFMA.FTZ R124, R124, R105, -R87 ;  /* 0x000000697c7c7223 */ /* 0x000fe20000010857 */
[----:B------:R-:W-:-:S04]  /*c250*/  FADD.FTZ R78, R78, R79 ;  /* 0x0000004f4e4e7221 */ /* 0x000fc80000010000 */
[----:B------:R-:W-:Y:S01]  /*c260*/  HMMA.16816.F32.BF16 R40, R52, R62, R40 ;  /* 0x0000003e3428723c */ /* 0x000fe20000041828 */
[----:B------:R-:W-:Y:S01]  /*c270*/  FFMA.FTZ R63, R122, R105, -R87 ;  /* 0x000000697a3f7223 */ /* 0x000fe20000010857 */
[----:B------:R-:W-:Y:S01]  /*c280*/  FADD.FTZ R95, R95, R96 ;  /* 0x000000605f5f7221 */ /* 0x000fe20000010000 */
[----:B------:R-:W-:Y:S01]  /*c290*/  MUFU.EX2 R56, R56 ;  /* 0x0000003800387308 */ /* 0x000fe20000000800 */
[----:B------:R-:W-:-:S03]  /*c2a0*/  FADD.FTZ R77, R77, R78 ;  /* 0x0000004e4d4d7221 */ /* 0x000fc60000010000 */
[----:B------:R-:W4:Y:S01]  /*c2b0*/  MUFU.EX2 R59, R59 ;  /* 0x0000003b003b7308 */ /* 0x000f220000000800 */
[----:B------:R-:W-:-:S03]  /*c2c0*/  FADD.FTZ R94, R94, R95 ;  /* 0x0000005f5e5e7221 */ /* 0x000fc60000010000 */
[----:B------:R-:W-:Y:S04]  /*c2d0*/  MUFU.EX2 R57, R57 ;  /* 0x0000003900397308 */ /* 0x000fe80000000800 */
[----:B------:R-:W1:Y:S04]  /*c2e0*/  MUFU.EX2 R58, R58 ;  /* 0x0000003a003a7308 */ /* 0x000e680000000800 */
        /* <DEDUP_REMOVED lines=8> */
[----:B----4-:R-:W-:Y:S02]  /*c370*/  F2FP.BF16.F32.PACK_AB R52, R59, R56 ;  /* 0x000000383b34723e */ /* 0x010fe400000010ff */
[----:B------:R-:W-:Y:S01]  /*c380*/  FADD.FTZ R74, R74, R75 ;  /* 0x0000004b4a4a7221 */ /* 0x000fe20000010000 */
[----:B-1----:R-:W-:Y:S01]  /*c390*/  F2FP.BF16.F32.PACK_AB R54, R58, R57 ;  /* 0x000000393a36723e */ /* 0x002fe200000010ff */
[----:B------:R-:W-:Y:S01]  /*c3a0*/  FADD.FTZ R91, R91, R92 ;  /* 0x0000005c5b5b7221 */ /* 0x000fe20000010000 */
[----:B--2---:R-:W-:Y:S02]  /*c3b0*/  F2FP.BF16.F32.PACK_AB R53, R61, R60 ;  /* 0x0000003c3d35723e */ /* 0x004fe400000010ff */
[----:B---3--:R-:W-:Y:S01]  /*c3c0*/  F2FP.BF16.F32.PACK_AB R55, R63, R62 ;  /* 0x0000003e3f37723e */ /* 0x008fe200000010ff */
[----:B------:R-:W-:Y:S01]  /*c3d0*/  FADD.FTZ R73, R73, R74 ;  /* 0x0000004a49497221 */ /* 0x000fe20000010000 */
[----:B------:R-:W-:-:S03]  /*c3e0*/  FADD.FTZ R90, R90, R91 ;  /* 0x0000005b5a5a7221 */ /* 0x000fc60000010000 */
[----:B------:R-:W-:Y:S01]  /*c3f0*/  FADD.FTZ R72, R72, R73 ;  /* 0x0000004948487221 */ /* 0x000fe20000010000 */
[----:B------:R-:W-:Y:S01]  /*c400*/  FADD.FTZ R89, R89, R90 ;  /* 0x0000005a59597221 */ /* 0x000fe20000010000 */
[----:B------:R-:W-:Y:S03]  /*c410*/  HMMA.16816.F32.BF16 R16, R52, R20, R16 ;  /* 0x000000143410723c */ /* 0x000fe60000041810 */
[----:B------:R-:W-:-:S05]  /*c420*/  FADD.FTZ R88, R88, R89 ;  /* 0x0000005958587221 */ /* 0x000fca0000010000 */
[C---:B------:R-:W-:Y:S01]  /*c430*/  HMMA.16816.F32.BF16 R12, R52.reuse, R22, R12 ;  /* 0x00000016340c723c */ /* 0x040fe2000004180c */
[----:B------:R-:W1:Y:S07]  /*c440*/  LDSM.16.MT88.4 R20, [R67+0x6800] ;  /* 0x006800004314783b */ /* 0x000e6e0000004200 */
[----:B------:R-:W-:Y:S01]  /*c450*/  HMMA.16816.F32.BF16 R8, R52, R24, R8 ;  /* 0x000000183408723c */ /* 0x000fe20000041808 */
[----:B------:R-:W-:-:S07]  /*c460*/  FADD.FTZ R25, R71, R72 ;  /* 0x0000004847197221 */ /* 0x000fce0000010000 */
        /* <DEDUP_REMOVED lines=8> */
[----:B------:R-:W-:Y:S01]  /*c4f0*/  FADD.FTZ R151, R151, R48 ;  /* 0x0000003097977221 */ /* 0x000fe20000010000 */
[-CC-:B------:R-:W-:Y:S01]  /*c500*/  FFMA.FTZ R74, R119, R105.reuse, -R104.reuse ;  /* 0x00000069774a7223 */ /* 0x180fe20000010868 */
[-C--:B------:R-:W-:Y:S01]  /*c510*/  FFMA.FTZ R72, R117, R105.reuse, -R104 ;  /* 0x0000006975487223 */ /* 0x080fe20000010868 */
[----:B------:R-:W-:Y:S01]  /*c520*/  FADD.FTZ R149, R149, R150 ;  /* 0x0000009695957221 */ /* 0x000fe20000010000 */
[-CC-:B------:R-:W-:Y:S01]  /*c530*/  FFMA.FTZ R73, R115, R105.reuse, -R104.reuse ;  /* 0x0000006973497223 */ /* 0x180fe20000010868 */
[-CC-:B------:R-:W-:Y:S01]  /*c540*/  FFMA.FTZ R75, R120, R105.reuse, -R87.reuse ;  /* 0x00000069784b7223 */ /* 0x180fe20000010857 */
[-C--:B------:R-:W-:Y:S01]  /*c550*/  FFMA.FTZ R78, R118, R105.reuse, -R87 ;  /* 0x00000069764e7223 */ /* 0x080fe20000010857 */
[----:B------:R-:W-:Y:S01]  /*c560*/  FADD.FTZ R152, R152, R151 ;  /* 0x0000009798987221 */ /* 0x000fe20000010000 */
[-CC-:B------:R-:W-:Y:S01]  /*c570*/  FFMA.FTZ R76, R116, R105.reuse, -R87.reuse ;  /* 0x00000069744c7223 */ /* 0x180fe20000010857 */
[-C--:B------:R-:W-:Y:S01]  /*c580*/  FFMA.FTZ R77, R114, R105.reuse, -R87 ;  /* 0x00000069724d7223 */ /* 0x080fe20000010857 */
[----:B------:R-:W-:Y:S01]  /*c590*/  FFMA.FTZ R121, R121, R105, -R104 ;  /* 0x0000006979797223 */ /* 0x000fe20000010868 */
[----:B------:R-:W-:Y:S01]  /*c5a0*/  FADD.FTZ R164, R164, R149 ;  /* 0x00000095a4a47221 */ /* 0x000fe20000010000 */
[----:B------:R-:W-:Y:S01]  /*c5b0*/  FADD.FTZ R169, R169, R152 ;  /* 0x00000098a9a97221 */ /* 0x000fe20000010000 */
[----:B------:R-:W-:Y:S01]  /*c5c0*/  MUFU.EX2 R74, R74 ;  /* 0x0000004a004a7308 */ /* 0x000fe20000000800 */
[----:B------:R-:W-:Y:S01]  /*c5d0*/  HMMA.16816.F32.BF16 R40, R52, R50, R40 ;  /* 0x000000323428723c */ /* 0x000fe20000041828 */
[----:B------:R-:W-:-:S02]  /*c5e0*/  FADD.FTZ R163, R163, R164 ;  /* 0x000000a4a3a37221 */ /* 0x000fc40000010000 */
[----:B------:R-:W3:Y:S01]  /*c5f0*/  MUFU.EX2 R71, R121 ;  /* 0x0000007900477308 */ /* 0x000ee20000000800 */
[----:B------:R-:W-:-:S03]  /*c600*/  FADD.FTZ R168, R168, R169 ;  /* 0x000000a9a8a87221 */ /* 0x000fc60000010000 */
[----:B------:R-:W-:Y:S04]  /*c610*/  MUFU.EX2 R72, R72 ;  /* 0x0000004800487308 */ /* 0x000fe80000000800 */
[----:B------:R-:W4:Y:S04]  /*c620*/  MUFU.EX2 R73, R73 ;  /* 0x0000004900497308 */ /* 0x000f280000000800 */
[----:B------:R-:W-:Y:S04]  /*c630*/  MUFU.EX2 R75, R75 ;  /* 0x0000004b004b7308 */ /* 0x000fe80000000800 */
[----:B------:R-:W2:Y:S04]  /*c640*/  MUFU.EX2 R78, R78 ;  /* 0x0000004e004e7308 */ /* 0x000ea80000000800 */
[----:B------:R-:W-:Y:S04]  /*c650*/  MUFU.EX2 R76, R76 ;  /* 0x0000004c004c7308 */ /* 0x000fe80000000800 */
[----:B------:R-:W2:Y:S01]  /*c660*/  MUFU.EX2 R77, R77 ;  /* 0x0000004d004d7308 */ /* 0x000ea20000000800 */
[----:B------:R-:W-:Y:S01]  /*c670*/  FADD.FTZ R162, R162, R163 ;  /* 0x000000a3a2a27221 */ /* 0x000fe20000010000 */
[----:B------:R-:W-:Y:S01]  /*c680*/  FADD.FTZ R165, R165, R168 ;  /* 0x000000a8a5a57221 */ /* 0x000fe20000010000 */
[C---:B-1----:R-:W-:Y:S01]  /*c690*/  HMMA.16816.F32.BF16 R32, R52.reuse, R20, R32 ;  /* 0x000000143420723c */ /* 0x042fe20000041820 */
[----:B------:R-:W-:Y:S01]  /*c6a0*/  LDSM.16.MT88.4 R48, [R68+0x11000] ;  /* 0x011000004430783b */ /* 0x000fe20000004200 */
[----:B------:R-:W-:Y:S01]  /*c6b0*/  FADD.FTZ R171, R171, R162 ;  /* 0x000000a2abab7221 */ /* 0x000fe20000010000 */
[----:B------:R-:W-:Y:S01]  /*c6c0*/  FADD.FTZ R170, R170, R165 ;  /* 0x000000a5aaaa7221 */ /* 0x000fe20000010000 */
[-CC-:B------:R-:W-:Y:S01]  /*c6d0*/  FFMA.FTZ R80, R108, R105.reuse, -R87.reuse ;  /* 0x000000696c507223 */ /* 0x180fe20000010857 */
[----:B------:R-:W-:Y:S01]  /*c6e0*/  FFMA.FTZ R81, R106, R105, -R87 ;  /* 0x000000696a517223 */ /* 0x000fe20000010857 */
[----:B------:R-:W-:Y:S01]  /*c6f0*/  FADD.FTZ R180, R180, R171 ;  /* 0x000000abb4b47221 */ /* 0x000fe20000010000 */
[----:B------:R-:W-:Y:S01]  /*c700*/  FADD.FTZ R79, R181, R170 ;  /* 0x000000aab54f7221 */ /* 0x000fe20000010000 */
[----:B------:R-:W-:Y:S01]  /*c710*/  HMMA.16816.F32.BF16 R28, R52, R22, R28 ;  /* 0x00000016341c723c */ /* 0x000fe2000004181c */
[----:B---3--:R-:W-:Y:S01]  /*c720*/  F2FP.BF16.F32.PACK_AB R52, R74, R71 ;  /* 0x000000474a34723e */ /* 0x008fe200000010ff */
[----:B------:R-:W-:Y:S01]  /*c730*/  FADD.FTZ R180, R177, R180 ;  /* 0x000000b4b1b47221 */ /* 0x000fe20000010000 */
[----:B----4-:R-:W-:Y:S01]  /*c740*/  F2FP.BF16.F32.PACK_AB R54, R73, R72 ;  /* 0x000000484936723e */ /* 0x010fe200000010ff */
[----:B------:R-:W-:Y:S01]  /*c750*/  FADD.FTZ R79, R186, R79 ;  /* 0x0000004fba4f7221 */ /* 0x000fe20000010000 */
[----:B--2---:R-:W-:Y:S01]  /*c760*/  F2FP.BF16.F32.PACK_AB R53, R78, R75 ;  /* 0x0000004b4e35723e */ /* 0x004fe200000010ff */
[----:B------:R-:W1:Y:S01]  /*c770*/  LDSM.16.MT88.4 R20, [R69+0x7000] ;  /* 0x007000004514783b */ /* 0x000e620000004200 */
[----:B------:R-:W-:Y:S01]  /*c780*/  F2FP.BF16.F32.PACK_AB R55, R77, R76 ;  /* 0x0000004c4d37723e */ /* 0x000fe200000010ff */
[----:B------:R-:W-:Y:S01]  /*c790*/  FADD.FTZ R183, R183, R180 ;  /* 0x000000b4b7b77221 */ /* 0x000fe20000010000 */
[----:B------:R-:W-:Y:S01]  /*c7a0*/  FFMA.FTZ R110, R110, R105, -R87 ;  /* 0x000000696e6e7223 */ /* 0x000fe20000010857 */
[----:B------:R-:W-:Y:S04]  /*c7b0*/  LDSM.16.MT88.4 R148, [R68+0x11800] ;  /* 0x011800004494783b */ /* 0x000fe80000004200 */
        /* <DEDUP_REMOVED lines=20> */
[----:B------:R-:W-:Y:S01]  /*c900*/  FADD.FTZ R194, R194, R189 ;  /* 0x000000bdc2c27221 */ /* 0x000fe20000010000 */
[----:B-1----:R-:W-:Y:S02]  /*c910*/  HMMA.16816.F32.BF16 R44, R52, R20, R44 ;  /* 0x00000014342c723c */ /* 0x002fe4000004182c */
[----:B------:R-:W-:Y:S01]  /*c920*/  FADD.FTZ R188, R203, R188 ;  /* 0x000000bccbbc7221 */ /* 0x000fe20000010000 */
[----:B------:R-:W-:-:S03]  /*c930*/  FADD.FTZ R179, R179, R194 ;  /* 0x000000c2b3b37221 */ /* 0x000fc60000010000 */
[----:B------:R-:W-:Y:S02]  /*c940*/  FADD.FTZ R175, R175, R188 ;  /* 0x000000bcafaf7221 */ /* 0x000fe40000010000 */
[----:B------:R-:W-:Y:S01]  /*c950*/  HMMA.16816.F32.BF16 R40, R52, R22, R40 ;  /* 0x000000163428723c */ /* 0x000fe20000041828 */
[----:B------:R1:W3:Y:S01]  /*c960*/  LDSM.16.MT88.4 R20, [R70+0x11800] ;  /* 0x011800004614783b */ /* 0x0002e20000004200 */
[----:B------:R-:W-:Y:S01]  /*c970*/  FADD.FTZ R190, R190, R179 ;  /* 0x000000b3bebe7221 */ /* 0x000fe20000010000 */
[----:B------:R-:W-:-:S03]  /*c980*/  FADD.FTZ R175, R174, R175 ;  /* 0x000000afaeaf7221 */ /* 0x000fc60000010000 */
[----:B------:R-:W-:Y:S01]  /*c990*/  FADD.FTZ R173, R173, R190 ;  /* 0x000000beadad7221 */ /* 0x000fe20000010000 */
[----:B------:R-:W-:Y:S01]  /*c9a0*/  FADD.FTZ R172, R172, R175 ;  /* 0x000000afacac7221 */ /* 0x000fe20000010000 */
[----:B------:R-:W-:Y:S01]  /*c9b0*/  HMMA.16816.F32.BF16 R8, R52, R48, R8 ;  /* 0x000000303408723c */ /* 0x000fe20000041808 */
[-CC-:B------:R-:W-:Y:S01]  /*c9c0*/  FFMA.FTZ R48, R113, R105.reuse, -R104.reuse ;  /* 0x0000006971307223 */ /* 0x180fe20000010868 */
[----:B------:R-:W-:Y:S01]  /*c9d0*/  FADD.FTZ R178, R178, R173 ;  /* 0x000000adb2b27221 */ /* 0x000fe20000010000 */
[-C--:B------:R-:W-:Y:S01]  /*c9e0*/  FFMA.FTZ R49, R111, R105.reuse, -R104 ;  /* 0x000000696f317223 */ /* 0x080fe20000010868 */
[----:B------:R-:W-:Y:S01]  /*c9f0*/  FFMA.FTZ R79, R112, R105, -R87 ;  /* 0x00000069704f7223 */ /* 0x000fe20000010857 */
[----:B------:R-:W-:-:S03]  /*ca00*/  FADD.FTZ R172, R185, R172 ;  /* 0x000000acb9ac7221 */ /* 0x000fc60000010000 */
[----:B------:R-:W-:Y:S01]  /*ca10*/  HMMA.16816.F32.BF16 R4, R52, R50, R4 ;  /* 0x000000323404723c */ /* 0x000fe20000041804 */
[-CC-:B------:R-:W-:Y:S01]  /*ca20*/  FFMA.FTZ R50, R109, R105.reuse, -R104.reuse ;  /* 0x000000696d327223 */ /* 0x180fe20000010868 */
[----:B------:R-:W-:Y:S01]  /*ca30*/  FFMA.FTZ R51, R107, R105, -R104 ;  /* 0x000000696b337223 */ /* 0x000fe20000010868 */
[----:B------:R-:W-:Y:S01]  /*ca40*/  FADD.FTZ R159, R159, R178 ;  /* 0x000000b29f9f7221 */ /* 0x000fe20000010000 */
[----:B------:R-:W-:Y:S01]  /*ca50*/  FADD.FTZ R157, R157, R172 ;  /* 0x000000ac9d9d7221 */ /* 0x000fe20000010000 */
[----:B------:R-:W-:Y:S02]  /*ca60*/  MUFU.EX2 R48, R48 ;  /* 0x0000003000307308 */ /* 0x000fe40000000800 */
[----:B------:R-:W-:Y:S02]  /*ca70*/  FADD.FTZ R176, R176, R159 ;  /* 0x0000009fb0b07221 */ /* 0x000fe40000010000 */
[----:B------:R-:W4:Y:S01]  /*ca80*/  MUFU.EX2 R49, R49 ;  /* 0x0000003100317308 */ /* 0x000f220000000800 */
[----:B------:R-:W-:-:S03]  /*ca90*/  FADD.FTZ R157, R156, R157 ;  /* 0x0000009d9c9d7221 */ /* 0x000fc60000010000 */
[----:B------:R-:W-:Y:S04]  /*caa0*/  MUFU.EX2 R50, R50 ;  /* 0x0000003200327308 */ /* 0x000fe80000000800 */
[----:B------:R-:W3:Y:S04]  /*cab0*/  MUFU.EX2 R51, R51 ;  /* 0x0000003300337308 */ /* 0x000ee80000000800 */
[----:B------:R-:W-:Y:S04]  /*cac0*/  MUFU.EX2 R79, R79 ;  /* 0x0000004f004f7308 */ /* 0x000fe80000000800 */
[----:B-1----:R-:W1:Y:S04]  /*cad0*/  MUFU.EX2 R70, R110 ;  /* 0x0000006e00467308 */ /* 0x002e680000000800 */
[----:B------:R-:W-:Y:S04]  /*cae0*/  MUFU.EX2 R80, R80 ;  /* 0x0000005000507308 */ /* 0x000fe80000000800 */
[----:B------:R-:W1:Y:S01]  /*caf0*/  MUFU.EX2 R81, R81 ;  /* 0x0000005100517308 */ /* 0x000e620000000800 */
[----:B------:R-:W-:Y:S01]  /*cb00*/  FADD.FTZ R155, R155, R176 ;  /* 0x000000b09b9b7221 */ /* 0x000fe20000010000 */
[----:B------:R-:W-:-:S03]  /*cb10*/  FADD.FTZ R154, R154, R157 ;  /* 0x0000009d9a9a7221 */ /* 0x000fc60000010000 */
[----:B------:R-:W-:Y:S01]  /*cb20*/  FADD.FTZ R160, R160, R155 ;  /* 0x0000009ba0a07221 */ /* 0x000fe20000010000 */
[----:B------:R-:W-:Y:S01]  /*cb30*/  FADD.FTZ R154, R161, R154 ;  /* 0x0000009aa19a7221 */ /* 0x000fe20000010000 */
[C---:B--2---:R-:W-:Y:S01]  /*cb40*/  HMMA.16816.F32.BF16 R32, R52.reuse, R24, R32 ;  /* 0x000000183420723c */ /* 0x044fe20000041820 */
[----:B----4-:R-:W-:Y:S01]  /*cb50*/  F2FP.BF16.F32.PACK_AB R132, R49, R48 ;  /* 0x000000303184723e */ /* 0x010fe200000010ff */
[----:B------:R-:W-:Y:S01]  /*cb60*/  FADD.FTZ R143, R143, R160 ;  /* 0x000000a08f8f7221 */ /* 0x000fe20000010000 */
[----:B---3--:R-:W-:Y:S02]  /*cb70*/  F2FP.BF16.F32.PACK_AB R134, R51, R50 ;  /* 0x000000323386723e */ /* 0x008fe400000010ff */
[----:B-1----:R-:W-:Y:S02]  /*cb80*/  F2FP.BF16.F32.PACK_AB R133, R70, R79 ;  /* 0x0000004f4685723e */ /* 0x002fe400000010ff */
[----:B------:R-:W-:Y:S01]  /*cb90*/  F2FP.BF16.F32.PACK_AB R135, R81, R80 ;  /* 0x000000505187723e */ /* 0x000fe200000010ff */
[----:B------:R-:W-:Y:S01]  /*cba0*/  HMMA.16816.F32.BF16 R28, R52, R26, R28 ;  /* 0x0000001a341c723c */ /* 0x000fe2000004181c */
[----:B------:R-:W-:Y:S01]  /*cbb0*/  FADD.FTZ R53, R141, R154 ;  /* 0x0000009a8d357221 */ /* 0x000fe20000010000 */
[----:B------:R-:W-:Y:S01]  /*cbc0*/  FADD.FTZ R158, R158, R143 ;  /* 0x0000008f9e9e7221 */ /* 0x000fe20000010000 */
[----:B------:R-:W1:Y:S02]  /*cbd0*/  LDSM.16.MT88.4 R24, [R69+0x7800] ;  /* 0x007800004518783b */ /* 0x000e640000004200 */
[----:B------:R-:W-:Y:S01]  /*cbe0*/  FADD.FTZ R53, R140, R53 ;  /* 0x000000358c357221 */ /* 0x000fe20000010000 */
[----:B------:R-:W-:-:S02]  /*cbf0*/  FADD.FTZ R139, R139, R158 ;  /* 0x0000009e8b8b7221 */ /* 0x000fc40000010000 */
[----:B------:R-:W-:Y:S01]  /*cc00*/  HMMA.16816.F32.BF16 R160, R132, R20, R16 ;  /* 0x0000001484a0723c */ /* 0x000fe20000041810 */
        /* <DEDUP_REMOVED lines=18> */
[----:B------:R-:W-:-:S04]  /*cd30*/  FADD.FTZ R4, R62, R61 ;  /* 0x0000003d3e047221 */ /* 0x000fc80000010000 */
[----:B------:R-:W-:-:S04]  /*cd40*/  FADD.FTZ R4, R63, R4 ;  /* 0x000000043f047221 */ /* 0x000fc80000010000 */
[----:B------:R-:W-:-:S04]  /*cd50*/  FADD.FTZ R7, R75, R4 ;  /* 0x000000044b077221 */ /* 0x000fc80000010000 */
[----:B------:R-:W-:Y:S01]  /*cd60*/  FADD.FTZ R7, R78, R7 ;  /* 0x000000074e077221 */ /* 0x000fe20000010000 */
[----:B------:R-:W-:Y:S01]  /*cd70*/  HMMA.16816.F32.BF16 R156, R132, R22, R12 ;  /* 0x00000016849c723c */ /* 0x000fe2000004180c */
[----:B------:R-:W2:Y:S02]  /*cd80*/  LDSM.16.MT88.4 R12, [R67+0x7800] ;  /* 0x00780000430c783b */ /* 0x000ea40000004200 */
[----:B------:R-:W-:-:S04]  /*cd90*/  FADD.FTZ R4, R76, R7 ;  /* 0x000000074c047221 */ /* 0x000fc80000010000 */
        /* <DEDUP_REMOVED lines=8> */
[----:B------:R-:W-:-:S04]  /*ce20*/  FADD.FTZ R72, R72, R5 ;  /* 0x0000000548487221 */ /* 0x000fc80000010000 */
[----:B------:R3:W-:Y:S01]  /*ce30*/  STL [R1], R4 ;  /* 0x0000000401007387 */ /* 0x0007e20000100800 */
[----:B------:R-:W-:-:S04]  /*ce40*/  FADD.FTZ R73, R73, R72 ;  /* 0x0000004849497221 */ /* 0x000fc80000010000 */
[----:B------:R-:W-:-:S04]  /*ce50*/  FADD.FTZ R48, R48, R73 ;  /* 0x0000004930307221 */ /* 0x000fc80000010000 */
[----:B------:R-:W-:Y:S01]  /*ce60*/  FADD.FTZ R49, R49, R48 ;  /* 0x0000003031317221 */ /* 0x000fe20000010000 */
[----:B-1----:R-:W-:Y:S03]  /*ce70*/  HMMA.16816.F32.BF16 R144, R132, R24, R44 ;  /* 0x000000188490723c */ /* 0x002fe6000004182c */
[----:B------:R-:W-:-:S05]  /*ce80*/  FADD.FTZ R50, R50, R49 ;  /* 0x0000003132327221 */ /* 0x000fca0000010000 */
[----:B------:R-:W-:Y:S01]  /*ce90*/  HMMA.16816.F32.BF16 R140, R132, R26, R40 ;  /* 0x0000001a848c723c */ /* 0x000fe20000041828 */
[----:B------:R-:W-:-:S07]  /*cea0*/  FADD.FTZ R252, R51, R50 ;  /* 0x0000003233fc7221 */ /* 0x000fce0000010000 */
[C---:B--2---:R-:W-:Y:S08]  /*ceb0*/  HMMA.16816.F32.BF16 R136, R132.reuse, R12, R32 ;  /* 0x0000000c8488723c */ /* 0x044ff00000041820 */
[----:B------:R-:W-:Y:S01]  /*cec0*/  HMMA.16816.F32.BF16 R132, R132, R14, R28 ;  /* 0x0000000e8484723c */ /* 0x000fe2000004181c */
[----:B------:R-:W-:-:S04]  /*ced0*/  NOP ;  /* 0x0000000000007918 */ /* 0x000fc80000000000 */
[----:B---3--:R-:W-:-:S15]  /*cee0*/  @!P6 BRA `(.L_x_4037) ;  /* 0x000000800058e947 */ /* 0x008fde0003800000 */
[----:B------:R-:W-:Y:S01]  /*cef0*/  IMAD R64, R241, 0x40, R64 ;  /* 0x00000040f1407824 */ /* 0x000fe200078e0240 */
[----:B------:R-:W-:Y:S01]  /*cf00*/  LOP3.LUT R220, R220, 0x1f0, RZ, 0xc0, !PT ;  /* 0x000001f0dcdc7812 */ /* 0x000fe200078ec0ff */
[----:B------:R-:W-:Y:S01]  /*cf10*/  IMAD.MOV.U32 R165, RZ, RZ, R36 ;  /* 0x000000ffffa57224 */ /* 0x000fe200078e0024 */
[----:B------:R-:W-:Y:S01]  /*cf20*/  ISETP.NE.U32.AND P4, PT, R250, RZ, PT ;  /* 0x000000fffa00720c */ /* 0x000fe20003f85070 */
[----:B------:R-:W-:Y:S01]  /*cf30*/  VIADD R243, R38, 0xfffffffe ;  /* 0xfffffffe26f37836 */ /* 0x000fe20000000000 */
[----:B------:R-:W-:Y:S02]  /*cf40*/  IADD3 R64, PT, PT, R39, R64, R220 ;  /* 0x0000004027407210 */ /* 0x000fe40007ffe0dc */
[----:B------:R-:W-:Y:S02]  /*cf50*/  ISETP.NE.AND.EX P4, PT, R251, RZ, PT, P4 ;  /* 0x000000fffb00720c */ /* 0x000fe40003f85340 */
[----:B------:R-:W-:Y:S02]  /*cf60*/  IADD3 R65, PT, PT, -R65, R64, -R66 ;  /* 0x0000004041417210 */ /* 0x000fe40007ffe942 */
[----:B------:R-:W-:-:S03]  /*cf70*/  MOV R164, R37 ;  /* 0x0000002500a47202 */ /* 0x000fc60000000f00 */
[----:B------:R-:W-:-:S05]  /*cf80*/  IMAD R242, R38, -0x100, R65 ;  /* 0xffffff0026f27824 */ /* 0x000fca00078e0241 */
[----:B------:R-:W-:-:S07]  /*cf90*/  IADD3 R242, PT, PT, R242, 0x208, RZ ;  /* 0x00000208f2f27810 */ /* 0x000fce0007ffe0ff */
.L_x_4044:
[----:B-1----:R-:W1:Y:S01]  /*cfa0*/  S2R R167, SR_TID.X ;  /* 0x0000000000a77919 */ /* 0x002e620000002100 */
        /* <DEDUP_REMOVED lines=15> */
[----:B------:R-:W2:Y:S01]  /*d0a0*/  LD.E R13, desc[UR4][R2.64+0x170] ;  /* 0x00017004020d7980 */ /* 0x000ea2000c101900 */
[----:B------:R-:W-:Y:S03]  /*d0b0*/  IABS R9, R244 ;  /* 0x000000f400097213 */ /* 0x000fe60000000000 */
[----:B------:R-:W3:Y:S01]  /*d0c0*/  LD.E.64 R16, desc[UR4][R2.64+0x28] ;  /* 0x0000280402107980 */ /* 0x000ee2000c101b00 */
[-C--:B--2---:R-:W-:Y:S02]  /*d0d0*/  IABS R10, R13.reuse ;  /* 0x0000000d000a7213 */ /* 0x084fe40000000000 */
[-C--:B------:R-:W-:Y:S02]  /*d0e0*/  IABS R8, R13.reuse ;  /* 0x0000000d00087213 */ /* 0x080fe40000000000 */
[----:B------:R-:W1:Y:S02]  /*d0f0*/  I2F.RP R11, R10 ;  /* 0x0000000a000b7306 */ /* 0x000e640000209400 */
[----:B------:R-:W-:Y:S08]  /*d100*/  IADD3 R8, PT, PT, RZ, -R8, RZ ;  /* 0x80000008ff087210 */ /* 0x000ff00007ffe0ff */
[----:B-1----:R-:W1:Y:S02]  /*d110*/  MUFU.RCP R6, R11 ;  /* 0x0000000b00067308 */ /* 0x002e640000001000 */
[----:B-1----:R-:W-:Y:S02]  /*d120*/  VIADD R14, R6, 0xffffffe ;  /* 0x0ffffffe060e7836 */ /* 0x002fe40000000000 */
[----:B------:R-:W-:Y:S06]  /*d130*/  VIADD R6, R244, 0xffffff00 ;  /* 0xffffff00f4067836 */ /* 0x000fec0000000000 */
[----:B------:R-:W1:Y:S02]  /*d140*/  F2I.FTZ.U32.TRUNC.NTZ R15, R14 ;  /* 0x0000000e000f7305 */ /* 0x000e64000021f000 */
        /* <DEDUP_REMOVED lines=19> */
[-C--:B------:R-:W-:Y:S02]  /*d280*/  LOP3.LUT R7, R244, R13.reuse, RZ, 0x3c, !PT ;  /* 0x0000000df4077212 */ /* 0x080fe400078e3cff */
[----:B------:R-:W-:Y:S02]  /*d290*/  ISETP.GE.U32.AND P6, PT, R9, R10, PT ;  /* 0x0000000a0900720c */ /* 0x000fe40003fc6070 */
[----:B------:R-:W-:Y:S02]  /*d2a0*/  ISETP.GE.AND P2, PT, R7, RZ, PT ;  /* 0x000000ff0700720c */ /* 0x000fe40003f46270 */
[----:B------:R-:W-:Y:S02]  /*d2b0*/  ISETP.NE.AND P1, PT, R13, RZ, PT ;  /* 0x000000ff0d00720c */ /* 0x000fe40003f25270 */
[----:B------:R-:W-:Y:S03]  /*d2c0*/  LOP3.LUT R7, RZ, R13, RZ, 0x33, !PT ;  /* 0x0000000dff077212 */ /* 0x000fe600078e33ff */
[----:B------:R-:W-:Y:S04]  /*d2d0*/  @P5 VIADD R11, R11, 0x1 ;  /* 0x000000010b0b5836 */ /* 0x000fe80000000000 */
[----:B------:R-:W-:Y:S02]  /*d2e0*/  @P6 VIADD R12, R12, 0x1 ;  /* 0x000000010c0c6836 */ /* 0x000fe40000000000 */
[----:B------:R-:W-:Y:S03]  /*d2f0*/  @!P0 IMAD.MOV R11, RZ, RZ, -R11 ;  /* 0x000000ffff0b8224 */ /* 0x000fe600078e0a0b */
[----:B------:R-:W-:Y:S02]  /*d300*/  @!P2 IADD3 R12, PT, PT, -R12, RZ, RZ ;  /* 0x000000ff0c0ca210 */ /* 0x000fe40007ffe1ff */
        /* <DEDUP_REMOVED lines=23> */
.L_x_4039:
[----:B------:R-:W-:Y:S05]  /*d480*/  BSYNC.RECONVERGENT B0 ;  /* 0x0000000000007941 */ /* 0x000fea0003800200 */
.L_x_4038:
[----:B------:R-:W1:Y:S01]  /*d490*/  S2UR UR6, SR_CgaCtaId ;  /* 0x00000000000679c3 */ /* 0x000e620000008800 */
[C---:B------:R-:W-:Y:S01]  /*d4a0*/  SHF.L.U32 R12, R167.reuse, 0x3, RZ ;  /* 0x00000003a70c7819 */ /* 0x040fe200000006ff */
[----:B------:R-:W-:Y:S01]  /*d4b0*/  UMOV UR7, 0x400 ;  /* 0x0000040000077882 */ /* 0x000fe20000000000 */
[----:B------:R-:W-:Y:S01]  /*d4c0*/  LOP3.LUT R13, R167, 0x38, RZ, 0xc0, !PT ;  /* 0x00000038a70d7812 */ /* 0x000fe200078ec0ff */
[----:B------:R-:W-:Y:S01]  /*d4d0*/  BSSY.RECONVERGENT B1, `(.L_x_4040) ;  /* 0x000035a000017945 */ /* 0x000fe20003800200 */
[----:B------:R-:W-:Y:S02]  /*d4e0*/  LOP3.LUT R166, R12, 0x38, RZ, 0xc0, !PT ;  /* 0x000000380ca67812 */ /* 0x000fe400078ec0ff */
[--C-:B------:R-:W-:Y:S02]  /*d4f0*/  LOP3.LUT R13, R13, 0x1c0, R12.reuse, 0xf8, !PT ;  /* 0x000001c00d0d7812 */ /* 0x100fe400078ef80c */
[CC--:B------:R-:W-:Y:S02]  /*d500*/  ISETP.GE.AND P3, PT, R166.reuse, R245.reuse, PT ;  /* 0x000000f5a600720c */ /* 0x0c0fe40003f66270 */
[----:B------:R-:W-:Y:S02]  /*d510*/  LOP3.LUT R13, R13, R166, RZ, 0x3c, !PT ;  /* 0x000000a60d0d7212 */ /* 0x000fe400078e3cff */
[----:B------:R-:W-:Y:S02]  /*d520*/  ISETP.GE.AND P1, PT, R166, R245, PT ;  /* 0x000000f5a600720c */ /* 0x000fe40003f26270 */
[----:B------:R-:W-:Y:S02]  /*d530*/  LOP3.LUT R13, R13, 0x1e00, R12, 0xf8, !PT ;  /* 0x00001e000d0d7812 */ /* 0x000fe400078ef80c */
[C---:B------:R-:W-:Y:S02]  /*d540*/  SHF.L.U32 R17, R232.reuse, 0x5, RZ ;  /* 0x00000005e8117819 */ /* 0x040fe400000006ff */
[----:B------:R-:W-:Y:S02]  /*d550*/  SHF.L.U64.HI R16, R232, 0x5, R233 ;  /* 0x00000005e8107819 */ /* 0x000fe400000102e9 */
[----:B------:R-:W-:Y:S02]  /*d560*/  IADD3 R32, P0, PT, R17, R236, RZ ;  /* 0x000000ec11207210 */ /* 0x000fe40007f1e0ff */
[-C--:B------:R-:W-:Y:S01]  /*d570*/  @!P3 MOV R237, R235.reuse ;  /* 0x000000eb00edb202 */ /* 0x080fe20000000f00 */
[----:B-1----:R-:W-:Y:S01]  /*d580*/  ULEA UR6, UR6, UR7, 0x18 ;  /* 0x0000000706067291 */ /* 0x002fe2000f8ec0ff */
[----:B------:R-:W-:Y:S01]  /*d590*/  IADD3.X R33, PT, PT, R16, R235, RZ, P0, !PT ;  /* 0x000000eb10217210 */ /* 0x000fe200007fe4ff */
[C---:B------:R-:W-:Y:S01]  /*d5a0*/  @!P1 IMAD R25, R233.reuse, 0x1c0, RZ ;  /* 0x000001c0e9199824 */ /* 0x040fe200078e02ff */
[-C--:B------:R-:W-:Y:S01]  /*d5b0*/  @!P1 MOV R26, R32.reuse ;  /* 0x00000020001a9202 */ /* 0x080fe20000000f00 */
[C---:B------:R-:W-:Y:S01]  /*d5c0*/  @!P1 IMAD R15, R233.reuse, 0xe0, RZ ;  /* 0x000000e0e90f9824 */ /* 0x040fe200078e02ff */
[-C--:B------:R-:W-:Y:S01]  /*d5d0*/  @!P1 MOV R27, R33.reuse ;  /* 0x00000021001b9202 */ /* 0x080fe20000000f00 */
[----:B------:R-:W-:Y:S01]  /*d5e0*/  @!P1 IMAD R29, R233, 0x1a0, RZ ;  /* 0x000001a0e91d9824 */ /* 0x000fe200078e02ff */
[----:B------:R-:W-:Y:S01]  /*d5f0*/  MOV R222, UR6 ;  /* 0x0000000600de7c02 */ /* 0x000fe20008000f00 */
[C---:B------:R-:W-:Y:S01]  /*d600*/  @!P1 IMAD.WIDE.U32 R44, R232.reuse, 0x60, R32 ;  /* 0x00000060e82c9825 */ /* 0x040fe200078e0020 */
[----:B------:R-:W-:Y:S02]  /*d610*/  @!P1 MOV R12, R32 ;  /* 0x00000020000c9202 */ /* 0x000fe40000000f00 */
[----:B------:R-:W-:Y:S01]  /*d620*/  LEA R247, R13, R222, 0x1 ;  /* 0x000000de0df77211 */ /* 0x000fe200078e08ff */
[----:B------:R-:W-:Y:S01]  /*d630*/  @!P1 IMAD.WIDE.U32 R26, R232, 0x120, R26 ;  /* 0x00000120e81a9825 */ /* 0x000fe200078e001a */
[-C--:B------:R-:W-:Y:S02]  /*d640*/  @!P1 MOV R36, R32.reuse ;  /* 0x0000002000249202 */ /* 0x080fe40000000f00 */
[----:B------:R-:W-:Y:S01]  /*d650*/  @!P1 MOV R37, R33 ;  /* 0x0000002100259202 */ /* 0x000fe20000000f00 */
[----:B------:R-:W-:Y:S01]  /*d660*/  @!PT LDS RZ, [RZ] ;  /* 0x00000000fffff984 */ /* 0x000fe20000000800 */
[----:B------:R-:W-:Y:S01]  /*d670*/  @!PT LDS RZ, [RZ] ;  /* 0x00000000fffff984 */ /* 0x000fe20000000800 */
[----:B------:R-:W-:Y:S01]  /*d680*/  @!PT LDS RZ, [RZ] ;  /* 0x00000000fffff984 */ /* 0x000fe20000000800 */
[----:B------:R-:W-:Y:S01]  /*d690*/  @!P3 LDGSTS.E.BYPASS.LTC128B.128 [R247+0xa000], desc[UR4][R236.64] ;  /* 0x0a000000ecf7bfae */ /* 0x000fe2000b981a04 */
[C---:B------:R-:W-:Y:S01]  /*d6a0*/  @!P1 IMAD R13, R233.reuse, 0x120, RZ ;  /* 0x00000120e90d9824 */ /* 0x040fe200078e02ff */
[----:B------:R-:W-:Y:S01]  /*d6b0*/  @!P1 IADD3 R24, P0, PT, R32, R17, RZ ;  /* 0x0000001120189210 */ /* 0x000fe20007f1e0ff */
[----:B------:R-:W-:Y:S01]  /*d6c0*/  @!P1 IMAD R23, R233, 0x60, RZ ;  /* 0x00000060e9179824 */ /* 0x000fe200078e02ff */
[-C--:B------:R-:W-:Y:S01]  /*d6d0*/  @!P1 MOV R14, R32.reuse ;  /* 0x00000020000e9202 */ /* 0x080fe20000000f00 */
[C---:B------:R-:W-:Y:S01]  /*d6e0*/  @!P1 IMAD.WIDE.U32 R36, R232.reuse, 0xe0, R36 ;  /* 0x000000e0e8249825 */ /* 0x040fe200078e0024 */
[----:B------:R-:W-:Y:S02]  /*d6f0*/  @!P1 IADD3 R27, PT, PT, R13, R27, RZ ;  /* 0x0000001b0d1b9210 */ /* 0x000fe40007ffe0ff */
[----:B------:R-:W-:Y:S01]  /*d700*/  @P3 STS.128 [R247+0xa000], RZ ;  /* 0x00a000fff7003388 */ /* 0x000fe20000000c00 */
[----:B------:R-:W-:Y:S01]  /*d710*/  @!P1 MOV R13, R33 ;  /* 0x00000021000d9202 */ /* 0x000fe20000000f00 */
[----:B------:R-:W-:Y:S01]  /*d720*/  @!P1 IMAD R19, R233, 0xc0, RZ ;  /* 0x000000c0e9139824 */ /* 0x000fe200078e02ff */
[----:B------:R-:W-:Y:S01]  /*d730*/  @!P1 IADD3 R37, PT, PT, R15, R37, RZ ;  /* 0x000000250f259210 */ /* 0x000fe20007ffe0ff */
[----:B------:R-:W-:Y:S01]  /*d740*/  @!P1 IMAD R31, R233, 0x180, RZ ;  /* 0x00000180e91f9824 */ /* 0x000fe200078e02ff */
[----:B------:R-:W-:Y:S01]  /*d750*/  @!P1 MOV R15, R33 ;  /* 0x00000021000f9202 */ /* 0x000fe20000000f00 */
[C---:B------:R-:W-:Y:S01]  /*d760*/  @!P1 IMAD.WIDE.U32 R12, R232.reuse, 0x1c0, R12 ;  /* 0x000001c0e80c9825 */ /* 0x040fe200078e000c */
[CC--:B------:R-:W-:Y:S01]  /*d770*/  @!P1 LEA R28, P2, R232.reuse, R32.reuse, 0x6 ;  /* 0x00000020e81c9211 */ /* 0x0c0fe200078430ff */
[----:B------:R-:W-:Y:S01]  /*d780*/  @P1 STS.128 [R247+0xa800], RZ ;  /* 0x00a800fff7001388 */ /* 0x000fe20000000c00 */
[----:B------:R-:W-:Y:S01]  /*d790*/  @!P1 MOV R40, R32 ;  /* 0x0000002000289202 */ /* 0x000fe20000000f00 */
[C---:B------:R-:W-:Y:S01]  /*d7a0*/  @!P1 IMAD.WIDE.U32 R14, R232.reuse, 0x1a0, R14 ;  /* 0x000001a0e80e9825 */ /* 0x040fe200078e000e */
[----:B------:R-:W-:Y:S02]  /*d7b0*/  @!P1 IADD3 R13, PT, PT, R25, R13, RZ ;  /* 0x0000000d190d9210 */ /* 0x000fe40007ffe0ff */
[----:B------:R-:W-:Y:S01]  /*d7c0*/  @!P1 IADD3.X R25, PT, PT, R33, R16, RZ, P0, !PT ;  /* 0x0000001021199210 */ /* 0x000fe200007fe4ff */
[C---:B------:R-:W-:Y:S01]  /*d7d0*/  @!P1 IMAD.WIDE.U32 R42, R232.reuse, 0xa0, R32 ;  /* 0x000000a0e82a9825 */ /* 0x040fe200078e0020 */
[----:B------:R-:W-:Y:S01]  /*d7e0*/  @!P1 IADD3 R15, PT, PT, R29, R15, RZ ;  /* 0x0000000f1d0f9210 */ /* 0x000fe20007ffe0ff */
[----:B------:R-:W-:Y:S01]  /*d7f0*/  @!PT LDS RZ, [RZ] ;  /* 0x00000000fffff984 */ /* 0x000fe20000000800 */
[----:B------:R-:W-:Y:S01]  /*d800*/  @!PT LDS RZ, [RZ] ;  /* 0x00000000fffff984 */ /* 0x000fe20000000800 */
[----:B------:R-:W-:Y:S01]  /*d810*/  @!PT LDS RZ, [RZ] ;  /* 0x00000000fffff984 */ /* 0x000fe20000000800 */
[----:B------:R-:W-:Y:S01]  /*d820*/  @!P1 LDGSTS.E.BYPASS.LTC128B.128 [R247+0xa800], desc[UR4][R32.64] ;  /* 0x0a80000020f79fae */ /* 0x000fe2000b981a04 */
[CC--:B------:R-:W-:Y:S01]  /*d830*/  @!P1 LEA.HI.X R29, R232.reuse, R33.reuse, R233, 0x6, P2 ;  /* 0x00000021e81d9211 */ /* 0x0c0fe200010f34e9 */
[C---:B------:R-:W-:Y:S01]  /*d840*/  @!P1 IMAD R21, R233.reuse, 0xa0, RZ ;  /* 0x000000a0e9159824 */ /* 0x040fe200078e02ff */
[----:B------:R-:W-:Y:S01]  /*d850*/  @!P1 MOV R41, R33 ;  /* 0x0000002100299202 */ /* 0x000fe20000000f00 */
[----:B------:R-:W-:Y:S01]  /*d860*/  @!P1 IMAD R39, R233, 0x140, RZ ;  /* 0x00000140e9279824 */ /* 0x000fe200078e02ff */
[----:B------:R-:W-:Y:S01]  /*d870*/  @!P1 IADD3 R45, PT, PT, R23, R45, RZ ;  /* 0x0000002d172d9210 */ /* 0x000fe20007ffe0ff */
[----:B------:R-:W-:Y:S01]  /*d880*/  @!P1 IMAD R35, R233, 0x160, RZ ;  /* 0x00000160e9239824 */ /* 0x000fe200078e02ff */
[-C--:B------:R-:W-:Y:S01]  /*d890*/  @!P1 MOV R18, R32.reuse ;  /* 0x0000002000129202 */ /* 0x080fe20000000f00 */
[----:B------:R-:W-:Y:S01]  /*d8a0*/  @P1 STS.128 [R247+0xb000], RZ ;  /* 0x00b000fff7001388 */ /* 0x000fe20000000c00 */
[C---:B------:R-:W-:Y:S01]  /*d8b0*/  @!P1 IMAD.WIDE.U32 R40, R232.reuse, 0xc0, R40 ;  /* 0x000000c0e8289825 */ /* 0x040fe200078e0028 */
[CC--:B------:R-:W-:Y:S02]  /*d8c0*/  @!P1 LEA R30, P0, R232.reuse, R32.reuse, 0x7 ;  /* 0x00000020e81e9211 */ /* 0x0c0fe400078038ff */
[----:B------:R-:W-:Y:S02]  /*d8d0*/  @!P1 IADD3 R43, PT, PT, R21, R43, RZ ;  /* 0x0000002b152b9210 */ /* 0x000fe40007ffe0ff */
[----:B------:R-:W-:Y:S02]  /*d8e0*/  @!P1 IADD3 R41, PT, PT, R19, R41, RZ ;  /* 0x0000002913299210 */ /* 0x000fe40007ffe0ff */
[----:B------:R-:W-:Y:S01]  /*d8f0*/  @!PT LDS RZ, [RZ] ;  /* 0x00000000fffff984 */ /* 0x000fe20000000800 */
[----:B------:R-:W-:Y:S01]  /*d900*/  @!PT LDS RZ, [RZ] ;  /* 0x00000000fffff984 */ /* 0x000fe20000000800 */
[----:B------:R-:W-:Y:S01]  /*d910*/  @!PT LDS RZ, [RZ] ;  /* 0x00000000fffff984 */ /* 0x000fe20000000800 */
[----:B------:R1:W-:Y:S01]  /*d920*/  @!P1 LDGSTS.E.BYPASS.LTC128B.128 [R247+0xb000], desc[UR4][R24.64] ;  /* 0x0b00000018f79fae */ /* 0x0003e2000b981a04 */
[-C--:B------:R-:W-:Y:S02]  /*d930*/  @!P1 MOV R19, R33.reuse ;  /* 0x0000002100139202 */ /* 0x080fe40000000f00 */
[-C--:B------:R-:W-:Y:S02]  /*d940*/  @!P1 MOV R22, R32.reuse ;  /* 0x0000002000169202 */ /* 0x080fe40000000f00 */
[-C--:B------:R-:W-:Y:S01]  /*d950*/  @!P1 MOV R23, R33.reuse ;  /* 0x0000002100179202 */ /* 0x080fe20000000f00 */
[C---:B------:R-:W-:Y:S01]  /*d960*/  @!P1 IMAD.WIDE.U32 R18, R232.reuse, 0x180, R18 ;  /* 0x00000180e8129825 */ /* 0x040fe200078e0012 */
[-C--:B------:R-:W-:Y:S01]  /*d970*/  @!P1 MOV R20, R32.reuse ;  /* 0x0000002000149202 */ /* 0x080fe20000000f00 */
[----:B------:R-:W-:Y:S01]  /*d980*/  @P1 STS.128 [R247+0xb800], RZ ;  /* 0x00b800fff7001388 */ /* 0x000fe20000000c00 */
[----:B------:R-:W-:Y:S01]  /*d990*/  @!P1 MOV R21, R33 ;  /* 0x0000002100159202 */ /* 0x000fe20000000f00 */
[C---:B------:R-:W-:Y:S01]  /*d9a0*/  @!P1 IMAD.WIDE.U32 R22, R232.reuse, 0x140, R22 ;  /* 0x00000140e8169825 */ /* 0x040fe200078e0016 */
[----:B------:R-:W-:Y:S02]  /*d9b0*/  @!P1 IADD3 R19, PT, PT, R31, R19, RZ ;  /* 0x000000131f139210 */ /* 0x000fe40007ffe0ff */
[C---:B------:R-:W-:Y:S01]  /*d9c0*/  @!P1 LEA.HI.X R31, R232.reuse, R33, R233, 0x7, P0 ;  /* 0x00000021e81f9211 */ /* 0x040fe200000f3ce9 */
[----:B------:R-:W-:Y:S01]  /*d9d0*/  @!P1 IMAD.WIDE.U32 R20, R232, 0x160, R20 ;  /* 0x00000160e8149825 */ /* 0x000fe200078e0014 */
[----:B------:R-:W-:Y:S01]  /*d9e0*/  @!P1 IADD3 R23, PT, PT, R39, R23, RZ ;  /* 0x0000001727179210 */ /* 0x000fe20007ffe0ff */
[----:B------:R-:W-:Y:S01]  /*d9f0*/  @!PT LDS RZ, [RZ] ;  /* 0x00000000fffff984 */ /* 0x000fe20000000800 */
[----:B------:R-:W-:Y:S01]  /*da00*/  @!PT LDS RZ, [RZ] ;  /* 0x00000000fffff984 */ /* 0x000fe20000000800 */
[----:B------:R-:W-:Y:S01]  /*da10*/  @!PT LDS RZ, [RZ] ;  /* 0x00000000fffff984 */ /* 0x000fe20000000800 */
[----:B------:R-:W-:Y:S01]  /*da20*/  @!P1 LDGSTS.E.BYPASS.LTC128B.128 [R247+0xb800], desc[UR4][R28.64] ;  /* 0x0b8000001cf79fae */ /* 0x000fe2000b981a04 */
[----:B------:R-:W-:Y:S02]  /*da30*/  SHF.L.U32 R225, R167, 0x6, RZ ;  /* 0x00000006a7e17819 */ /* 0x000fe400000006ff */
[----:B------:R-:W-:Y:S02]  /*da40*/  @!P1 IADD3 R21, PT, PT, R35, R21, RZ ;  /* 0x0000001523159210 */ /* 0x000fe40007ffe0ff */
[C---:B------:R-:W-:Y:S02]  /*da50*/  LOP3.LUT R168, R225.reuse, 0x1c0, RZ, 0xc0, !PT ;  /* 0x000001c0e1a87812 */ /* 0x040fe400078ec0ff */
[----:B------:R-:W-:Y:S01]  /*da60*/  LOP3.LUT R169, R225, 0x400, RZ, 0xc0, !PT ;  /* 0x00000400e1a97812 */ /* 0x000fe200078ec0ff */
[----:B------:R-:W-:Y:S01]  /*da70*/  @P1 STS.128 [R247+0xc000], RZ ;  /* 0x00c000fff7001388 */ /* 0x000fe20000000c00 */
[----:B------:R-:W-:Y:S02]  /*da80*/  LOP3.LUT R171, R168, 0x8, R167, 0xf8, !PT ;  /* 0x00000008a8ab7812 */ /* 0x000fe400078ef8a7 */
[C---:B-1----:R-:W-:Y:S02]  /*da90*/  @!P1 LEA R24, P0, R232.reuse, R32, 0x8 ;  /* 0x00000020e8189211 */ /* 0x042fe400078040ff */
[-C--:B------:R-:W-:Y:S02]  /*daa0*/  LOP3.LUT R168, R171, R166.reuse, RZ, 0x3c, !PT ;  /* 0x000000a6aba87212 */ /* 0x080fe400078e3cff */
[----:B------:R-:W-:Y:S01]  /*dab0*/  @!P1 LEA.HI.X R25, R232, R33, R233, 0x8, P0 ;  /* 0x00000021e8199211 */ /* 0x000fe200000f44e9 */
[----:B------:R-:W-:Y:S01]  /*dac0*/  @!PT LDS RZ, [RZ] ;  /* 0x00000000fffff984 */ /* 0x000fe20000000800 */
[----:B------:R-:W-:Y:S01]  /*dad0*/  @!PT LDS RZ, [RZ] ;  /* 0x00000000fffff984 */ /* 0x000fe20000000800 */
[----:B------:R-:W-:Y:S01]  /*dae0*/  @!PT LDS RZ, [RZ] ;  /* 0x00000000fffff984 */ /* 0x000fe20000000800 */
[----:B------:R-:W-:Y:S01]  /*daf0*/  @!P1 LDGSTS.E.BYPASS.LTC128B.128 [R247+0xc000], desc[UR4][R44.64] ;  /* 0x0c0000002cf79fae */ /* 0x000fe2000b981a04 */
[----:B------:R-:W-:Y:S02]  /*db00*/  SHF.R.U32.HI R220, RZ, 0x1, R167 ;  /* 0x00000001ffdc7819 */ /* 0x000fe400000116a7 */
[----:B------:R-:W-:Y:S02]  /*db10*/  LEA R169, R168, R169, 0x1 ;  /* 0x000000a9a8a97211 */ /* 0x000fe400078e08ff */
[----:B------:R-:W-:Y:S02]  /*db20*/  LOP3.LUT R168, R220, 0x8, RZ, 0xc0, !PT ;  /* 0x00000008dca87812 */ /* 0x000fe400078ec0ff */
[----:B------:R-:W-:Y:S01]  /*db30*/  SHF.L.U32 R16, R167, 0x5, RZ ;  /* 0x00000005a7107819 */ /* 0x000fe200000006ff */
[----:B------:R-:W-:Y:S01]  /*db40*/  @P1 STS.128 [R247+0xc800], RZ ;  /* 0x00c800fff7001388 */ /* 0x000fe20000000c00 */
[--C-:B------:R-:W-:Y:S02]  /*db50*/  LOP3.LUT R173, R168, 0x1c0, R225.reuse, 0xf8, !PT ;  /* 0x000001c0a8ad7812 */ /* 0x100fe400078ef8e1 */
[----:B------:R-:W-:Y:S02]  /*db60*/  LOP3.LUT R221, R16, 0x7c00, RZ, 0xc0, !PT ;  /* 0x00007c0010dd7812 */ /* 0x000fe400078ec0ff */
[----:B------:R-:W-:Y:S02]  /*db70*/  LOP3.LUT R224, R173, R166, RZ, 0x3c, !PT ;  /* 0x000000a6ade07212 */ /* 0x000fe400078e3cff */
[----:B------:R-:W-:Y:S01]  /*db80*/  LOP3.LUT R171, R221, 0x200, R225, 0xf8, !PT ;  /* 0x00000200ddab7812 */ /* 0x000fe200078ef8e1 */
[----:B------:R-:W-:Y:S01]  /*db90*/  @!PT LDS RZ, [RZ] ;  /* 0x00000000fffff984 */ /* 0x000fe20000000800 */
[----:B------:R-:W-:Y:S01]  /*dba0*/  @!PT LDS RZ, [RZ] ;  /* 0x00000000fffff984 */ /* 0x000fe20000000800 */
[----:B------:R-:W-:Y:S01]  /*dbb0*/  @!PT LDS RZ, [RZ] ;  /* 0x00000000fffff984 */ /* 0x000fe20000000800 */
[----:B------:R-:W-:Y:S01]  /*dbc0*/  @!P1 LDGSTS.E.BYPASS.LTC128B.128 [R247+0xc800], desc[UR4][R30.64] ;  /* 0x0c8000001ef79fae */ /* 0x000fe2000b981a04 */
[----:B------:R-:W-:Y:S02]  /*dbd0*/  IADD3 R216, PT, PT, R222, R169, RZ ;  /* 0x000000a9ded87210 */ /* 0x000fe40007ffe0ff */
[----:B------:R-:W-:Y:S02]  /*dbe0*/  LOP3.LUT R171, R171, R224, RZ, 0xfc, !PT ;  /* 0x000000e0abab7212 */ /* 0x000fe400078efcff */
[----:B------:R-:W-:Y:S02]  /*dbf0*/  MOV R223, 0x20 ;  /* 0x0000002000df7802 */ /* 0x000fe40000000f00 */
[----:B------:R-:W-:Y:S01]  /*dc00*/  LEA R218, R171, R222, 0x1 ;  /* 0x000000deabda7211 */ /* 0x000fe200078e08ff */
[----:B------:R-:W-:Y:S01]  /*dc10*/  @P1 STS.128 [R247+0xd000], RZ ;  /* 0x00d000fff7001388 */ /* 0x000fe20000000c00 */
[C---:B------:R-:W-:Y:S02]  /*dc20*/  LOP3.LUT P0, RZ, R167.reuse, 0x2, RZ, 0xc0, !PT ;  /* 0x00000002a7ff7812 */ /* 0x040fe4000780c0ff */
[----:B------:R-:W-:Y:S02]  /*dc30*/  LOP3.LUT P2, RZ, R167, 0x4, RZ, 0xc0, !PT ;  /* 0x00000004a7ff7812 */ /* 0x000fe4000784c0ff */
[----:B------:R-:W-:Y:S02]  /*dc40*/  SEL R223, R223, 0xffffffe0, !P0 ;  /* 0xffffffe0dfdf7807 */ /* 0x000fe40004000000 */
[----:B------:R-:W-:Y:S01]  /*dc50*/  ISETP.NE.AND P0, PT, R243, RZ, PT ;  /* 0x000000fff300720c */ /* 0x000fe20003f05270 */
        /* <DEDUP_REMOVED lines=51> */
[----:B------:R-:W2:Y:S08]  /*df90*/  LDSM.16.M88.4 R172, [R216+0x2000] ;  /* 0x00200000d8ac783b */ /* 0x000eb00000000200 */
[----:B------:R-:W1:Y:S08]  /*dfa0*/  LDSM.16.M88.4 R176, [R216+0x2800] ;  /* 0x00280000d8b0783b */ /* 0x000e700000000200 */
[----:B------:R-:W3:Y:S08]  /*dfb0*/  LDSM.16.M88.4 R180, [R216+0x3000] ;  /* 0x00300000d8b4783b */ /* 0x000ef00000000200 */
[----:B------:R-:W4:Y:S08]  /*dfc0*/  LDSM.16.M88.4 R184, [R216+0x3800] ;  /* 0x00380000d8b8783b */ /* 0x000f300000000200 */
[----:B------:R-:W5:Y:S01]  /*dfd0*/  LDSM.16.M88.4 R188, [R216+0x4000] ;  /* 0x00400000d8bc783b */ /* 0x000f620000000200 */
[C---:B--2---:R-:W-:Y:S07]  /*dfe0*/  HMMA.16816.F32.BF16 R4, R168.reuse, R172, RZ ;  /* 0x000000aca804723c */ /* 0x044fee00000418ff */
[----:B------:R-:W2:Y:S01]  /*dff0*/  LDSM.16.M88.4 R192, [R216+0x4800] ;  /* 0x00480000d8c0783b */ /* 0x000ea20000000200 */
[C---:B------:R-:W-:Y:S01]  /*e000*/  IADD3 R172, PT, PT, R218.reuse, R223, RZ ;  /* 0x000000dfdaac7210 */ /* 0x040fe20007ffe0ff */
[C---:B------:R-:W-:Y:S06]  /*e010*/  HMMA.16816.F32.BF16 R8, R168.reuse, R174, RZ ;  /* 0x000000aea808723c */ /* 0x040fec00000418ff */
[----:B------:R-:W2:Y:S02]  /*e020*/  LDSM.16.M88.4 R196, [R216+0x5000] ;  /* 0x00500000d8c4783b */ /* 0x000ea40000000200 */
[C---:B-1----:R-:W-:Y:S06]  /*e030*/  HMMA.16816.F32.BF16 R12, R168.reuse, R176, RZ ;  /* 0x000000b0a80c723c */ /* 0x042fec00000418ff */
[----:B------:R-:W1:Y:S02]  /*e040*/  LDSM.16.M88.4 R200, [R216+0x5800] ;  /* 0x00580000d8c8783b */ /* 0x000e640000000200 */
[C---:B------:R-:W-:Y:S06]  /*e050*/  HMMA.16816.F32.BF16 R16, R168.reuse, R178, RZ ;  /* 0x000000b2a810723c */ /* 0x040fec00000418ff */
[----:B------:R-:W1:Y:S02]  /*e060*/  LDSM.16.M88.4 R72, [R216+0x6000] ;  /* 0x00600000d848783b */ /* 0x000e640000000200 */
[C---:B---3--:R-:W-:Y:S06]  /*e070*/  HMMA.16816.F32.BF16 R20, R168.reuse, R180, RZ ;  /* 0x000000b4a814723c */ /* 0x048fec00000418ff */
[----:B------:R-:W3:Y:S02]  /*e080*/  LDSM.16.M88.4 R80, [R216+0x6800] ;  /* 0x00680000d850783b */ /* 0x000ee40000000200 */
[C---:B------:R-:W-:Y:S06]  /*e090*/  HMMA.16816.F32.BF16 R24, R168.reuse, R182, RZ ;  /* 0x000000b6a818723c */ /* 0x040fec00000418ff */
[----:B------:R-:W3:Y:S02]  /*e0a0*/  LDSM.16.M88.4 R88, [R216+0x7000] ;  /* 0x00700000d858783b */ /* 0x000ee40000000200 */
[C---:B----4-:R-:W-:Y:S06]  /*e0b0*/  HMMA.16816.F32.BF16 R28, R168.reuse, R184, RZ ;  /* 0x000000b8a81c723c */ /* 0x050fec00000418ff */
[----:B------:R-:W4:Y:S02]  /*e0c0*/  LDSM.16.M88.4 R96, [R216+0x7800] ;  /* 0x00780000d860783b */ /* 0x000f240000000200 */
[C---:B------:R-:W-:Y:S06]  /*e0d0*/  HMMA.16816.F32.BF16 R32, R168.reuse, R186, RZ ;  /* 0x000000baa820723c */ /* 0x040fec00000418ff */
[----:B------:R-:W4:Y:S02]  /*e0e0*/  LDSM.16.M88.4 R104, [R216+0x8000] ;  /* 0x00800000d868783b */ /* 0x000f240000000200 */
[C---:B-----5:R-:W-:Y:S06]  /*e0f0*/  HMMA.16816.F32.BF16 R36, R168.reuse, R188, RZ ;  /* 0x000000bca824723c */ /* 0x060fec00000418ff */
[----:B------:R-:W5:Y:S02]  /*e100*/  LDSM.16.M88.4 R112, [R216+0x8800] ;  /* 0x00880000d870783b */ /* 0x000f640000000200 */
[C---:B------:R-:W-:Y:S06]  /*e110*/  HMMA.16816.F32.BF16 R40, R168.reuse, R190, RZ ;  /* 0x000000bea828723c */ /* 0x040fec00000418ff */
[----:B------:R-:W5:Y:S02]  /*e120*/  LDSM.16.M88.4 R120, [R216+0x9000] ;  /* 0x00900000d878783b */ /* 0x000f640000000200 */
[C---:B--2---:R-:W-:Y:S06]  /*e130*/  HMMA.16816.F32.BF16 R44, R168.reuse, R192, RZ ;  /* 0x000000c0a82c723c */ /* 0x044fec00000418ff */
[----:B------:R-:W2:Y:S02]  /*e140*/  LDSM.16.M88.4 R128, [R216+0x9800] ;  /* 0x00980000d880783b */ /* 0x000ea40000000200 */
[C---:B------:R-:W-:Y:S06]  /*e150*/  HMMA.16816.F32.BF16 R48, R168.reuse, R194, RZ ;  /* 0x000000c2a830723c */ /* 0x040fec00000418ff */
[----:B------:R-:W-:Y:S02]  /*e160*/  LDSM.16.M88.4 R172, [R172] ;  /* 0x00000000acac783b */ /* 0x000fe40000000200 */
[C---:B------:R-:W-:Y:S06]  /*e170*/  HMMA.16816.F32.BF16 R52, R168.reuse, R196, RZ ;  /* 0x000000c4a834723c */ /* 0x040fec00000418ff */
[----:B------:R-:W2:Y:S02]  /*e180*/  LDSM.16.M88.4 R176, [R217+0x2000] ;  /* 0x00200000d9b0783b */ /* 0x000ea40000000200 */
[C---:B------:R-:W-:Y:S06]  /*e190*/  HMMA.16816.F32.BF16 R56, R168.reuse, R198, RZ ;  /* 0x000000c6a838723c */ /* 0x040fec00000418ff */
[----:B------:R-:W2:Y:S02]  /*e1a0*/  LDSM.16.M88.4 R180, [R217+0x2800] ;  /* 0x00280000d9b4783b */ /* 0x000ea40000000200 */
[C---:B-1----:R-:W-:Y:S06]  /*e1b0*/  HMMA.16816.F32.BF16 R60, R168.reuse, R200, RZ ;  /* 0x000000c8a83c723c */ /* 0x042fec00000418ff */
[----:B------:R-:W1:Y:S02]  /*e1c0*/  LDSM.16.M88.4 R184, [R217+0x3000] ;  /* 0x00300000d9b8783b */ /* 0x000e640000000200 */
[C---:B------:R-:W-:Y:S06]  /*e1d0*/  HMMA.16816.F32.BF16 R64, R168.reuse, R202, RZ ;  /* 0x000000caa840723c */ /* 0x040fec00000418ff */
[----:B------:R-:W1:Y:S02]  /*e1e0*/  LDSM.16.M88.4 R188, [R217+0x3800] ;  /* 0x00380000d9bc783b */ /* 0x000e640000000200 */
[C---:B------:R-:W-:Y:S06]  /*e1f0*/  HMMA.16816.F32.BF16 R68, R168.reuse, R72, RZ ;  /* 0x00000048a844723c */ /* 0x040fec00000418ff */
[----:B------:R-:W1:Y:S02]  /*e200*/  LDSM.16.M88.4 R192, [R217+0x4000] ;  /* 0x00400000d9c0783b */ /* 0x000e640000000200 */
[C---:B------:R-:W-:Y:S06]  /*e210*/  HMMA.16816.F32.BF16 R72, R168.reuse, R74, RZ ;  /* 0x0000004aa848723c */ /* 0x040fec00000418ff */
[----:B------:R-:W1:Y:S02]  /*e220*/  LDSM.16.M88.4 R196, [R217+0x4800] ;  /* 0x00480000d9c4783b */ /* 0x000e640000000200 */
[C---:B---3--:R-:W-:Y:S06]  /*e230*/  HMMA.16816.F32.BF16 R76, R168.reuse, R80, RZ ;  /* 0x00000050a84c723c */ /* 0x048fec00000418ff */
[----:B------:R-:W3:Y:S02]  /*e240*/  LDSM.16.M88.4 R200, [R217+0x5000] ;  /* 0x00500000d9c8783b */ /* 0x000ee40000000200 */
[C---:B------:R-:W-:Y:S06]  /*e250*/  HMMA.16816.F32.BF16 R80, R168.reuse, R82, RZ ;  /* 0x00000052a850723c */ /* 0x040fec00000418ff */
[----:B------:R-:W3:Y:S02]  /*e260*/  LDSM.16.M88.4 R204, [R217+0x5800] ;  /* 0x00580000d9cc783b */ /* 0x000ee40000000200 */
[C---:B------:R-:W-:Y:S06]  /*e270*/  HMMA.16816.F32.BF16 R84, R168.reuse, R88, RZ ;  /* 0x00000058a854723c */ /* 0x040fec00000418ff */
[----:B------:R-:W3:Y:S02]  /*e280*/  LDSM.16.M88.4 R208, [R217+0x6000] ;  /* 0x00600000d9d0783b */ /* 0x000ee40000000200 */
[C---:B------:R-:W-:Y:S06]  /*e290*/  HMMA.16816.F32.BF16 R88, R168.reuse, R90, RZ ;  /* 0x0000005aa858723c */ /* 0x040fec00000418ff */
[----:B------:R-:W3:Y:S02]  /*e2a0*/  LDSM.16.M88.4 R212, [R217+0x6800] ;  /* 0x00680000d9d4783b */ /* 0x000ee40000000200 */
[C---:B----4-:R-:W-:Y:S06]  /*e2b0*/  HMMA.16816.F32.BF16 R92, R168.reuse, R96, RZ ;  /* 0x00000060a85c723c */ /* 0x050fec00000418ff */
[----:B------:R-:W0:Y:S08]  /*e2c0*/  LDGDEPBAR ;  /* 0x00000000000079af */ /* 0x000e300000000000 */
[----:B------:R-:W4:Y:S01]  /*e2d0*/  LD.E R237, desc[UR4][R2.64+0x18c] ;  /* 0x00018c0402ed7980 */ /* 0x000f22000c101900 */
[C---:B------:R-:W-:Y:S08]  /*e2e0*/  HMMA.16816.F32.BF16 R96, R168.reuse, R98, RZ ;  /* 0x00000062a860723c */ /* 0x040ff000000418ff */
[C---:B------:R-:W-:Y:S08]  /*e2f0*/  HMMA.16816.F32.BF16 R100, R168.reuse, R104, RZ ;  /* 0x00000068a864723c */ /* 0x040ff000000418ff */
[C---:B------:R-:W-:Y:S08]  /*e300*/  HMMA.16816.F32.BF16 R104, R168.reuse, R106, RZ ;  /* 0x0000006aa868723c */ /* 0x040ff000000418ff */
[C---:B-----5:R-:W-:Y:S08]  /*e310*/  HMMA.16816.F32.BF16 R108, R168.reuse, R112, RZ ;  /* 0x00000070a86c723c */ /* 0x060ff000000418ff */
[C---:B------:R-:W-:Y:S08]  /*e320*/  HMMA.16816.F32.BF16 R112, R168.reuse, R114, RZ ;  /* 0x00000072a870723c */ /* 0x040ff000000418ff */
[C---:B------:R-:W-:Y:S08]  /*e330*/  HMMA.16816.F32.BF16 R116, R168.reuse, R120, RZ ;  /* 0x00000078a874723c */ /* 0x040ff000000418ff */
[C---:B------:R-:W-:Y:S08]  /*e340*/  HMMA.16816.F32.BF16 R120, R168.reuse, R122, RZ ;  /* 0x0000007aa878723c */ /* 0x040ff000000418ff */
[C---:B--2---:R-:W-:Y:S08]  /*e350*/  HMMA.16816.F32.BF16 R124, R168.reuse, R128, RZ ;  /* 0x00000080a87c723c */ /* 0x044ff000000418ff */
[----:B------:R-:W-:Y:S01]  /*e360*/  HMMA.16816.F32.BF16 R128, R168, R130, RZ ;  /* 0x00000082a880723c */ /* 0x000fe200000418ff */
[----:B------:R-:W2:Y:S07]  /*e370*/  LDSM.16.M88.4 R168, [R217+0x7000] ;  /* 0x00700000d9a8783b */ /* 0x000eae0000000200 */
[C---:B------:R-:W-:Y:S08]  /*e380*/  HMMA.16816.F32.BF16 R4, R172.reuse, R176, R4 ;  /* 0x000000b0ac04723c */ /* 0x040ff00000041804 */
[C---:B------:R-:W-:Y:S01]  /*e390*/  HMMA.16816.F32.BF16 R8, R172.reuse, R178, R8 ;  /* 0x000000b2ac08723c */ /* 0x040fe20000041808 */
[----:B------:R-:W5:Y:S07]  /*e3a0*/  LDSM.16.M88.4 R176, [R217+0x7800] ;  /* 0x00780000d9b0783b */ /* 0x000f6e0000000200 */
[C---:B------:R-:W-:Y:S08]  /*e3b0*/  HMMA.16816.F32.BF16 R12, R172.reuse, R180, R12 ;  /* 0x000000b4ac0c723c */ /* 0x040ff0000004180c */
[C---:B------:R-:W-:Y:S01]  /*e3c0*/  HMMA.16816.F32.BF16 R16, R172.reuse, R182, R16 ;  /* 0x000000b6ac10723c */ /* 0x040fe20000041810 */
[----:B------:R-:W5:Y:S07]  /*e3d0*/  LDSM.16.M88.4 R180, [R217+0x8000] ;  /* 0x00800000d9b4783b */ /* 0x000f6e0000000200 */
[C---:B-1----:R-:W-:Y:S01]  /*e3e0*/  HMMA.16816.F32.BF16 R20, R172.reuse, R184, R20 ;  /* 0x000000b8ac14723c */ /* 0x042fe20000041814 */
[----:B------:R-:W-:Y:S04]  /*e3f0*/  MOV R185, 0x40 ;  /* 0x0000004000b97802 */ /* 0x000fe80000000f00 */
[----:B------:R-:W-:Y:S03]  /*e400*/  SEL R185, R185, 0xffffffc0, !P2 ;  /* 0xffffffc0b9b97807 */ /* 0x000fe60005000000 */
[C---:B------:R-:W-:Y:S03]  /*e410*/  HMMA.16816.F32.BF16 R24, R172.reuse, R186, R24 ;  /* 0x000000baac18723c */ /* 0x040fe60000041818 */
[-C--:B------:R-:W-:Y:S02]  /*e420*/  IADD3 R218, PT, PT, R218, R185.reuse, RZ ;  /* 0x000000b9dada7210 */ /* 0x080fe40007ffe0ff */
[----:B------:R-:W-:Y:S02]  /*e430*/  IADD3 R228, PT, PT, R216, R185, RZ ;  /* 0x000000b9d8e47210 */ /* 0x000fe40007ffe0ff */
[----:B------:R-:W-:Y:S01]  /*e440*/  LDSM.16.M88.4 R184, [R217+0x9000] ;  /* 0x00900000d9b8783b */ /* 0x000fe20000000200 */
[C---:B------:R-:W-:Y:S03]  /*e450*/  HMMA.16816.F32.BF16 R28, R172.reuse, R188, R28 ;  /* 0x000000bcac1c723c */ /* 0x040fe6000004181c */
[C---:B------:R-:W-:Y:S05]  /*e460*/  IADD3 R226, PT, PT, R223.reuse, R228, RZ ;  /* 0x000000e4dfe27210 */ /* 0x040fea0007ffe0ff */
        /* <DEDUP_REMOVED lines=22> */
[----:B------:R-:W1:Y:S07]  /*e5d0*/  LDSM.16.M88.4 R168, [R217+0x8800] ;  /* 0x00880000d9a8783b */ /* 0x000e6e0000000200 */
[C---:B-----5:R-:W-:Y:S08]  /*e5e0*/  HMMA.16816.F32.BF16 R92, R172.reuse, R176, R92 ;  /* 0x000000b0ac5c723c */ /* 0x060ff0000004185c */
        /* <DEDUP_REMOVED lines=10> */
[----:B------:R-:W-:Y:S07]  /*e690*/  LDSM.16.M88.4 R184, [R228+0x6800] ;  /* 0x00680000e4b8783b */ /* 0x000fee0000000200 */
[C---:B------:R-:W-:Y:S08]  /*e6a0*/  HMMA.16816.F32.BF16 R124, R172.reuse, R188, R124 ;  /* 0x000000bcac7c723c */ /* 0x040ff0000004187c */
[----:B------:R-:W-:Y:S01]  /*e6b0*/  HMMA.16816.F32.BF16 R128, R172, R190, R128 ;  /* 0x000000beac80723c */ /* 0x000fe20000041880 */
[----:B------:R-:W5:Y:S07]  /*e6c0*/  LDSM.16.M88.4 R172, [R228+0x6000] ;  /* 0x00600000e4ac783b */ /* 0x000f6e0000000200 */
[C---:B------:R-:W-:Y:S01]  /*e6d0*/  HMMA.16816.F32.BF16 R4, R192.reuse, R196, R4 ;  /* 0x000000c4c004723c */ /* 0x040fe20000041804 */
[----:B------:R-:W4:Y:S07]  /*e6e0*/  LDSM.16.M88.4 R188, [R228+0x7000] ;  /* 0x00700000e4bc783b */ /* 0x000f2e0000000200 */
        /* <DEDUP_REMOVED lines=13> */
[----:B------:R-:W-:Y:S03]  /*e7c0*/  LDSM.16.M88.4 R216, [R226+0x2000] ;  /* 0x00200000e2d8783b */ /* 0x000fe60000000200 */
[C---:B------:R-:W-:Y:S05]  /*e7d0*/  HMMA.16816.F32.BF16 R40, R192.reuse, R214, R40 ;  /* 0x000000d6c028723c */ /* 0x040fea0000041828 */
[----:B------:R-:W-:Y:S03]  /*e7e0*/  LDSM.16.M88.4 R212, [R212] ;  /* 0x00000000d4d4783b */ /* 0x000fe60000000200 */
[C---:B--2---:R-:W-:Y:S08]  /*e7f0*/  HMMA.16816.F32.BF16 R44, R192.reuse, R176, R44 ;  /* 0x000000b0c02c723c */ /* 0x044ff0000004182c */
[C---:B------:R-:W-:Y:S01]  /*e800*/  HMMA.16816.F32.BF16 R48, R192.reuse, R178, R48 ;  /* 0x000000b2c030723c */ /* 0x040fe20000041830 */
[----:B------:R-:W2:Y:S07]  /*e810*/  LDSM.16.M88.4 R176, [R228+0x7800] ;  /* 0x00780000e4b0783b */ /* 0x000eae0000000200 */
[C---:B---3--:R-:W-:Y:S08]  /*e820*/  HMMA.16816.F32.BF16 R52, R192.reuse, R180, R52 ;  /* 0x000000b4c034723c */ /* 0x048ff00000041834 */
[C---:B------:R-:W-:Y:S08]  /*e830*/  HMMA.16816.F32.BF16 R56, R192.reuse, R182, R56 ;  /* 0x000000b6c038723c */ /* 0x040ff00000041838 */
[C---:B-1----:R-:W-:Y:S08]  /*e840*/  HMMA.16816.F32.BF16 R60, R192.reuse, R168, R60 ;  /* 0x000000a8c03c723c */ /* 0x042ff0000004183c */
[C---:B------:R-:W-:Y:S01]  /*e850*/  HMMA.16816.F32.BF16 R64, R192.reuse, R170, R64 ;  /* 0x000000aac040723c */ /* 0x040fe20000041840 */
[----:B------:R-:W1:Y:S07]  /*e860*/  LDSM.16.M88.4 R168, [R226+0x2800] ;  /* 0x00280000e2a8783b */ /* 0x000e6e0000000200 */
[C---:B-----5:R-:W-:Y:S08]  /*e870*/  HMMA.16816.F32.BF16 R68, R192.reuse, R172, R68 ;  /* 0x000000acc044723c */ /* 0x060ff00000041844 */
[C---:B------:R-:W-:Y:S01]  /*e880*/  HMMA.16816.F32.BF16 R72, R192.reuse, R174, R72 ;  /* 0x000000aec048723c */ /* 0x040fe20000041848 */
[----:B------:R-:W3:Y:S07]  /*e890*/  LDSM.16.M88.4 R172, [R226+0x3000] ;  /* 0x00300000e2ac783b */ /* 0x000eee0000000200 */
[C---:B------:R-:W-:Y:S08]  /*e8a0*/  HMMA.16816.F32.BF16 R76, R192.reuse, R184, R76 ;  /* 0x000000b8c04c723c */ /* 0x040ff0000004184c */
[C---:B------:R-:W-:Y:S08]  /*e8b0*/  HMMA.16816.F32.BF16 R80, R192.reuse, R186, R80 ;  /* 0x000000bac050723c */ /* 0x040ff00000041850 */
[C---:B----4-:R-:W-:Y:S08]  /*e8c0*/  HMMA.16816.F32.BF16 R84, R192.reuse, R188, R84 ;  /* 0x000000bcc054723c */ /* 0x050ff00000041854 */
        /* <DEDUP_REMOVED lines=18> */
[----:B------:R1:W-:Y:S01]  /*e9f0*/  MUFU.TANH R7, R209 ;  /* 0x000000d100077308 */ /* 0x0003e20000002400 */
[C---:B------:R-:W-:Y:S03]  /*ea00*/  HMMA.16816.F32.BF16 R16, R212.reuse, R170, R16 ;  /* 0x000000aad410723c */ /* 0x040fe60000041810 */
[-C--:B------:R-:W-:Y:S01]  /*ea10*/  FMUL.FTZ R208, R9, R237.reuse ;  /* 0x000000ed09d07220 */ /* 0x080fe20000410000 */
[-C--:B------:R-:W-:Y:S05]  /*ea20*/  FMUL.FTZ R205, R8, R237.reuse ;  /* 0x000000ed08cd7220 */ /* 0x080fea0000410000 */
[----:B------:R2:W-:Y:S01]  /*ea30*/  MUFU.TANH R4, R204 ;  /* 0x000000cc00047308 */ /* 0x0005e20000002400 */
[C---:B---3--:R-:W-:Y:S03]  /*ea40*/  HMMA.16816.F32.BF16 R20, R212.reuse, R172, R20 ;  /* 0x000000acd414723c */ /* 0x048fe60000041814 */
[-C--:B------:R-:W-:Y:S06]  /*ea50*/  FMUL.FTZ R210, R13, R237.reuse ;  /* 0x000000ed0dd27220 */ /* 0x080fec0000410000 */
[----:B------:R3:W-:Y:S01]  /*ea60*/  MUFU.TANH R9, R208 ;  /* 0x000000d000097308 */ /* 0x0007e20000002400 */
[C---:B------:R-:W-:Y:S03]  /*ea70*/  HMMA.16816.F32.BF16 R24, R212.reuse, R174, R24 ;  /* 0x000000aed418723c */ /* 0x040fe60000041818 */
[-C--:B-1----:R-:W-:Y:S01]  /*ea80*/  FMUL.FTZ R209, R14, R237.reuse ;  /* 0x000000ed0ed17220 */ /* 0x082fe20000410000 */
[-C--:B------:R-:W-:Y:S01]  /*ea90*/  FMUL.FTZ R18, R18, R237.reuse ;  /* 0x000000ed12127220 */ /* 0x080fe20000410000 */
[-C--:B------:R-:W-:Y:S01]  /*eaa0*/  FMUL.FTZ R19, R19, R237.reuse ;  /* 0x000000ed13137220 */ /* 0x080fe20000410000 */
[-C--:B------:R-:W-:Y:S03]  /*eab0*/  FMUL.FTZ R17, R17, R237.reuse ;  /* 0x000000ed11117220 */ /* 0x080fe60000410000 */
[----:B------:R1:W-:Y:S01]  /*eac0*/  MUFU.TANH R8, R205 ;  /* 0x000000cd00087308 */ /* 0x0003e20000002400 */
[-C--:B--2---:R-:W-:Y:S01]  /*ead0*/  FMUL.FTZ R204, R12, R237.reuse ;  /* 0x000000ed0ccc7220 */ /* 0x084fe20000410000 */
[-C--:B------:R-:W-:Y:S01]  /*eae0*/  FMUL.FTZ R20, R20, R237.reuse ;  /* 0x000000ed14147220 */ /* 0x080fe20000410000 */
[-C--:B------:R-:W-:Y:S01]  /*eaf0*/  FMUL.FTZ R21, R21, R237.reuse ;  /* 0x000000ed15157220 */ /* 0x080fe20000410000 */
[-C--:B------:R-:W-:Y:S01]  /*eb00*/  FMUL.FTZ R22, R22, R237.reuse ;  /* 0x000000ed16167220 */ /* 0x080fe20000410000 */
[-C--:B------:R-:W-:Y:S05]  /*eb10*/  FMUL.FTZ R23, R23, R237.reuse ;  /* 0x000000ed17177220 */ /* 0x080fea0000410000 */
[----:B------:R-:W-:Y:S01]  /*eb20*/  MUFU.TANH R12, R210 ;  /* 0x000000d2000c7308 */ /* 0x000fe20000002400 */
[-C--:B---3--:R-:W-:Y:S01]  /*eb30*/  FMUL.FTZ R208, R15, R237.reuse ;  /* 0x000000ed0fd07220 */ /* 0x088fe20000410000 */
[-C--:B------:R-:W-:Y:S01]  /*eb40*/  FMUL.FTZ R25, R25, R237.reuse ;  /* 0x000000ed19197220 */ /* 0x080fe20000410000 */
[-C--:B------:R-:W-:Y:S01]  /*eb50*/  FMUL.FTZ R26, R26, R237.reuse ;  /* 0x000000ed1a1a7220 */ /* 0x080fe20000410000 */
[-C--:B------:R-:W-:Y:S06]  /*eb60*/  FMUL.FTZ R27, R27, R237.reuse ;  /* 0x000000ed1b1b7220 */ /* 0x080fec0000410000 */
[----:B------:R-:W-:Y:S01]  /*eb70*/  MUFU.TANH R13, R209 ;  /* 0x000000d1000d7308 */ /* 0x000fe20000002400 */
[-C--:B-1----:R-:W-:Y:S09]  /*eb80*/  FMUL.FTZ R205, R16, R237.reuse ;  /* 0x000000ed10cd7220 */ /* 0x082ff20000410000 */
[----:B------:R-:W-:Y:S10]  /*eb90*/  MUFU.TANH R16, R205 ;  /* 0x000000cd00107308 */ /* 0x000ff40000002400 */
[----:B------:R1:W-:Y:S10]  /*eba0*/  MUFU.TANH R6, R206 ;  /* 0x000000ce00067308 */ /* 0x0003f40000002400 */
[----:B------:R-:W2:Y:S10]  /*ebb0*/  MUFU.TANH R168, R204 ;  /* 0x000000cc00a87308 */ /* 0x000eb40000002400 */
[----:B------:R3:W-:Y:S01]  /*ebc0*/  MUFU.TANH R5, R207 ;  /* 0x000000cf00057308 */ /* 0x0007e20000002400 */
[-C--:B-1----:R-:W-:Y:S09]  /*ebd0*/  FMUL.FTZ R206, R11, R237.reuse ;  /* 0x000000ed0bce7220 */ /* 0x082ff20000410000 */
[----:B------:R-:W-:Y:S01]  /*ebe0*/  MUFU.TANH R11, R206 ;  /* 0x000000ce000b7308 */ /* 0x000fe20000002400 */
[----:B--2---:R-:W-:Y:S01]  /*ebf0*/  STL [R1+0x4], R168 ;  /* 0x000004a801007387 */ /* 0x004fe20000100800 */
[-C--:B------:R-:W-:Y:S03]  /*ec00*/  FMUL.FTZ R204, R24, R237.reuse ;  /* 0x000000ed18cc7220 */ /* 0x080fe60000410000 */
[----:B------:R1:W-:Y:S05]  /*ec10*/  STL [R1+0x8], R12 ;  /* 0x0000080c01007387 */ /* 0x0003ea0000100800 */
[----:B------:R-:W-:Y:S01]  /*ec20*/  MUFU.TANH R24, R204 ;  /* 0x000000cc00187308 */ /* 0x000fe20000002400 */
[----:B------:R-:W-:Y:S01]  /*ec30*/  STL [R1+0xc], R13 ;  /* 0x00000c0d01007387 */ /* 0x000fe20000100800 */
[-C--:B---3--:R-:W-:Y:S08]  /*ec40*/  FMUL.FTZ R207, R10, R237.reuse ;  /* 0x000000ed0acf7220 */ /* 0x088ff00000410000 */
[----:B------:R-:W-:Y:S10]  /*ec50*/  MUFU.TANH R10, R207 ;  /* 0x000000cf000a7308 */ /* 0x000ff40000002400 */
[----:B------:R-:W-:Y:S10]  /*ec60*/  MUFU.TANH R20, R20 ;  /* 0x0000001400147308 */ /* 0x000ff40000002400 */
[----:B-1----:R-:W1:Y:S10]  /*ec70*/  MUFU.TANH R12, R208 ;  /* 0x000000d0000c7308 */ /* 0x002e740000002400 */
[----:B------:R-:W-:Y:S10]  /*ec80*/  MUFU.TANH R21, R21 ;  /* 0x0000001500157308 */ /* 0x000ff40000002400 */
[----:B------:R-:W-:Y:S01]  /*ec90*/  MUFU.TANH R22, R22 ;  /* 0x0000001600167308 */ /* 0x000fe20000002400 */
[----:B-1----:R-:W-:Y:S04]  /*eca0*/  STL [R1+0x10], R12 ;  /* 0x0000100c01007387 */ /* 0x002fe80000100800 */
[----:B------:R-:W1:Y:S05]  /*ecb0*/  LDSM.16.M88.4 R12, [R226+0x3800] ;  /* 0x00380000e20c783b */ /* 0x000e6a0000000200 */
[----:B------:R-:W-:Y:S03]  /*ecc0*/  MUFU.TANH R23, R23 ;  /* 0x0000001700177308 */ /* 0x000fe60000002400 */
[----:B------:R2:W-:Y:S07]  /*ecd0*/  STL [R1+0x14], R16 ;  /* 0x0000141001007387 */ /* 0x0005ee0000100800 */
[----:B------:R-:W-:Y:S10]  /*ece0*/  MUFU.TANH R25, R25 ;  /* 0x0000001900197308 */ /* 0x000ff40000002400 */
[----:B------:R-:W-:Y:S10]  /*ecf0*/  MUFU.TANH R26, R26 ;  /* 0x0000001a001a7308 */ /* 0x000ff40000002400 */
[----:B------:R-:W-:Y:S10]  /*ed00*/  MUFU.TANH R27, R27 ;  /* 0x0000001b001b7308 */ /* 0x000ff40000002400 */
[----:B--2---:R-:W2:Y:S01]  /*ed10*/  MUFU.TANH R16, R17 ;  /* 0x0000001100107308 */ /* 0x004ea20000002400 */
[C---:B-1----:R-:W-:Y:S09]  /*ed20*/  HMMA.16816.F32.BF16 R28, R212.reuse, R12, R28 ;  /* 0x0000000cd41c723c */ /* 0x042ff2000004181c */
[----:B------:R-:W1:Y:S01]  /*ed30*/  MUFU.TANH R17, R18 ;  /* 0x0000001200117308 */ /* 0x000e620000002400 */
[C---:B------:R-:W-:Y:S01]  /*ed40*/  HMMA.16816.F32.BF16 R32, R212.reuse, R14, R32 ;  /* 0x0000000ed420723c */ /* 0x040fe20000041820 */
[----:B------:R-:W-:Y:S08]  /*ed50*/  LDSM.16.M88.4 R12, [R226+0x4800] ;  /* 0x00480000e20c783b */ /* 0x000ff00000000200 */
[----:B--2---:R2:W-:Y:S01]  /*ed60*/  STL [R1+0x18], R16 ;  /* 0x0000181001007387 */ /* 0x0045e20000100800 */
[-C--:B------:R-:W-:Y:S01]  /*ed70*/  FMUL.FTZ R28, R28, R237.reuse ;  /* 0x000000ed1c1c7220 */ /* 0x080fe20000410000 */
[-C--:B------:R-:W-:Y:S02]  /*ed80*/  FMUL.FTZ R29, R29, R237.reuse ;  /* 0x000000ed1d1d7220 */ /* 0x080fe40000410000 */
[----:B-1----:R-:W-:Y:S01]  /*ed90*/  STL [R1+0x1c], R17 ;  /* 0x00001c1101007387 */ /* 0x002fe20000100800 */
[-C--:B------:R-:W-:Y:S01]  /*eda0*/  FMUL.FTZ R30, R30, R237.reuse ;  /* 0x000000ed1e1e7220 */ /* 0x080fe20000410000 */
[-C--:B------:R-:W-:Y:S01]  /*edb0*/  FMUL.FTZ R31, R31, R237.reuse ;  /* 0x000000ed1f1f7220 */ /* 0x080fe20000410000 */
[----:B------:R-:W-:Y:S03]  /*edc0*/  MUFU.TANH R28, R28 ;  /* 0x0000001c001c7308 */ /* 0x000fe60000002400 */
[-C--:B------:R-:W-:Y:S01]  /*edd0*/  FMUL.FTZ R204, R32, R237.reuse ;  /* 0x000000ed20cc7220 */ /* 0x080fe20000410000 */
[-C--:B------:R-:W-:Y:S01]  /*ede0*/  FMUL.FTZ R33, R33, R237.reuse ;  /* 0x000000ed21217220 */ /* 0x080fe20000410000 */
[-C--:B------:R-:W-:Y:S01]  /*edf0*/  FMUL.FTZ R34, R34, R237.reuse ;  /* 0x000000ed22227220 */ /* 0x080fe20000410000 */
[-C--:B------:R-:W-:Y:S04]  /*ee00*/  FMUL.FTZ R35, R35, R237.reuse ;  /* 0x000000ed23237220 */ /* 0x080fe80000410000 */
[----:B------:R-:W-:Y:S10]  /*ee10*/  MUFU.TANH R32, R204 ;  /* 0x000000cc00207308 */ /* 0x000ff40000002400 */
[----:B------:R-:W-:Y:S10]  /*ee20*/  MUFU.TANH R29, R29 ;  /* 0x0000001d001d7308 */ /* 0x000ff40000002400 */
[----:B--2---:R-:W1:Y:S10]  /*ee30*/  MUFU.TANH R16, R19 ;  /* 0x0000001300107308 */ /* 0x004e740000002400 */
[----:B------:R-:W-:Y:S10]  /*ee40*/  MUFU.TANH R30, R30 ;  /* 0x0000001e001e7308 */ /* 0x000ff40000002400 */
[----:B------:R-:W-:Y:S01]  /*ee50*/  MUFU.TANH R31, R31 ;  /* 0x0000001f001f7308 */ /* 0x000fe20000002400 */
[----:B-1----:R-:W-:Y:S04]  /*ee60*/  STL [R1+0x20], R16 ;  /* 0x0000201001007387 */ /* 0x002fe80000100800 */
[----:B------:R-:W1:Y:S05]  /*ee70*/  LDSM.16.M88.4 R16, [R226+0x4000] ;  /* 0x00400000e210783b */ /* 0x000e6a0000000200 */
[----:B------:R-:W-:Y:S10]  /*ee80*/  MUFU.TANH R33, R33 ;  /* 0x0000002100217308 */ /* 0x000ff40000002400 */
[----:B------:R-:W-:Y:S10]  /*ee90*/  MUFU.TANH R34, R34 ;  /* 0x0000002200227308 */ /* 0x000ff40000002400 */
[----:B------:R-:W-:Y:S01]  /*eea0*/  MUFU.TANH R35, R35 ;  /* 0x0000002300237308 */ /* 0x000fe20000002400 */
[C---:B-1----:R-:W-:Y:S08]  /*eeb0*/  HMMA.16816.F32.BF16 R36, R212.reuse, R16, R36 ;  /* 0x00000010d424723c */ /* 0x042ff00000041824 */
[C---:B------:R-:W-:Y:S01]  /*eec0*/  HMMA.16816.F32.BF16 R40, R212.reuse, R18, R40 ;  /* 0x00000012d428723c */ /* 0x040fe20000041828 */
[----:B------:R-:W1:Y:S07]  /*eed0*/  LDSM.16.M88.4 R16, [R226+0x5000] ;  /* 0x00500000e210783b */ /* 0x000e6e0000000200 */
[C---:B------:R-:W-:Y:S03]  /*eee0*/  HMMA.16816.F32.BF16 R44, R212.reuse, R12, R44 ;  /* 0x0000000cd42c723c */ /* 0x040fe6000004182c */
[-C--:B------:R-:W-:Y:S01]  /*eef0*/  FMUL.FTZ R217, R39, R237.reuse ;  /* 0x000000ed27d97220 */ /* 0x080fe20000410000 */
[-C--:B------:R-:W-:Y:S01]  /*ef00*/  FMUL.FTZ R219, R38, R237.reuse ;  /* 0x000000ed26db7220 */ /* 0x080fe20000410000 */
[-C--:B------:R-:W-:Y:S01]  /*ef10*/  FMUL.FTZ R36, R36, R237.reuse ;  /* 0x000000ed24247220 */ /* 0x080fe20000410000 */
[-C--:B------:R-:W-:Y:S02]  /*ef20*/  FMUL.FTZ R37, R37, R237.reuse ;  /* 0x000000ed25257220 */ /* 0x080fe40000410000 */
[C---:B------:R-:W-:Y:S01]  /*ef30*/  HMMA.16816.F32.BF16 R48, R212.reuse, R14, R48 ;  /* 0x0000000ed430723c */ /* 0x040fe20000041830 */
[----:B------:R-:W-:Y:S02]  /*ef40*/  MUFU.TANH R217, R217 ;  /* 0x000000d900d97308 */ /* 0x000fe40000002400 */
[-C--:B------:R-:W-:Y:S01]  /*ef50*/  FMUL.FTZ R39, R40, R237.reuse ;  /* 0x000000ed28277220 */ /* 0x080fe20000410000 */
[-C--:B------:R-:W-:Y:S01]  /*ef60*/  FMUL.FTZ R42, R42, R237.reuse ;  /* 0x000000ed2a2a7220 */ /* 0x080fe20000410000 */
[-C--:B------:R-:W-:Y:S01]  /*ef70*/  FMUL.FTZ R38, R41, R237.reuse ;  /* 0x000000ed29267220 */ /* 0x080fe20000410000 */
[-C--:B------:R-:W-:Y:S05]  /*ef80*/  FMUL.FTZ R43, R43, R237.reuse ;  /* 0x000000ed2b2b7220 */ /* 0x080fea0000410000 */
[----:B------:R-:W2:Y:S01]  /*ef90*/  MUFU.TANH R12, R39 ;  /* 0x00000027000c7308 */ /* 0x000ea20000002400 */
[-C--:B------:R-:W-:Y:S01]  /*efa0*/  FMUL.FTZ R40, R45, R237.reuse ;  /* 0x000000ed2d287220 */ /* 0x080fe20000410000 */
[-C--:B------:R-:W-:Y:S01]  /*efb0*/  FMUL.FTZ R46, R46, R237.reuse ;  /* 0x000000ed2e2e7220 */ /* 0x080fe20000410000 */
[-C--:B------:R-:W-:Y:S01]  /*efc0*/  FMUL.FTZ R47, R47, R237.reuse ;  /* 0x000000ed2f2f7220 */ /* 0x080fe20000410000 */
[-C--:B------:R-:W-:Y:S06]  /*efd0*/  FMUL.FTZ R44, R44, R237.reuse ;  /* 0x000000ed2c2c7220 */ /* 0x080fec0000410000 */
[----:B------:R-:W-:Y:S01]  /*efe0*/  MUFU.TANH R203, R40 ;  /* 0x0000002800cb7308 */ /* 0x000fe20000002400 */
[-C--:B------:R-:W-:Y:S01]  /*eff0*/  FMUL.FTZ R51, R51, R237.reuse ;  /* 0x000000ed33337220 */ /* 0x080fe20000410000 */
[-C--:B------:R-:W-:Y:S01]  /*f000*/  FMUL.FTZ R45, R49, R237.reuse ;  /* 0x000000ed312d7220 */ /* 0x080fe20000410000 */
[-C--:B------:R-:W-:Y:S07]  /*f010*/  FMUL.FTZ R50, R50, R237.reuse ;  /* 0x000000ed32327220 */ /* 0x080fee0000410000 */
[----:B------:R-:W-:Y:S01]  /*f020*/  MUFU.TANH R205, R51 ;  /* 0x0000003300cd7308 */ /* 0x000fe20000002400 */
[C---:B-1----:R-:W-:Y:S01]  /*f030*/  HMMA.16816.F32.BF16 R52, R212.reuse, R16, R52 ;  /* 0x00000010d434723c */ /* 0x042fe20000041834 */
[----:B--2---:R1:W-:Y:S02]  /*f040*/  STL [R1+0x24], R12 ;  /* 0x0000240c01007387 */ /* 0x0043e40000100800 */
[-C--:B------:R-:W-:Y:S06]  /*f050*/  FMUL.FTZ R39, R48, R237.reuse ;  /* 0x000000ed30277220 */ /* 0x080fec0000410000 */
[----:B------:R2:W-:Y:S01]  /*f060*/  MUFU.TANH R48, R39 ;  /* 0x0000002700307308 */ /* 0x0005e20000002400 */
[C---:B------:R-:W-:Y:S01]  /*f070*/  HMMA.16816.F32.BF16 R56, R212.reuse, R18, R56 ;  /* 0x00000012d438723c */ /* 0x040fe20000041838 */
[----:B------:R-:W-:Y:S08]  /*f080*/  LDSM.16.M88.4 R16, [R226+0x6000] ;  /* 0x00600000e210783b */ /* 0x000ff00000000200 */
[----:B------:R-:W-:Y:S01]  /*f090*/  MUFU.TANH R211, R46 ;  /* 0x0000002e00d37308 */ /* 0x000fe20000002400 */
[-C--:B------:R-:W-:Y:S01]  /*f0a0*/  FMUL.FTZ R55, R55, R237.reuse ;  /* 0x000000ed37377220 */ /* 0x080fe20000410000 */
[-C--:B------:R-:W-:Y:S01]  /*f0b0*/  FMUL.FTZ R53, R53, R237.reuse ;  /* 0x000000ed35357220 */ /* 0x080fe20000410000 */
[-C--:B------:R-:W-:Y:S01]  /*f0c0*/  FMUL.FTZ R52, R52, R237.reuse ;  /* 0x000000ed34347220 */ /* 0x080fe20000410000 */
[-C--:B------:R-:W-:Y:S06]  /*f0d0*/  FMUL.FTZ R54, R54, R237.reuse ;  /* 0x000000ed36367220 */ /* 0x080fec0000410000 */
[----:B------:R-:W-:Y:S01]  /*f0e0*/  MUFU.TANH R199, R55 ;  /* 0x0000003700c77308 */ /* 0x000fe20000002400 */
[-C--:B--2---:R-:W-:Y:S01]  /*f0f0*/  FMUL.FTZ R39, R56, R237.reuse ;  /* 0x000000ed38277220 */ /* 0x084fe20000410000 */
[-C--:B------:R-:W-:Y:S01]  /*f100*/  FMUL.FTZ R57, R57, R237.reuse ;  /* 0x000000ed39397220 */ /* 0x080fe20000410000 */
[-C--:B------:R-:W-:Y:S01]  /*f110*/  FMUL.FTZ R59, R59, R237.reuse ;  /* 0x000000ed3b3b7220 */ /* 0x080fe20000410000 */
[-C--:B------:R-:W-:Y:S06]  /*f120*/  FMUL.FTZ R58, R58, R237.reuse ;  /* 0x000000ed3a3a7220 */ /* 0x080fec0000410000 */
[----:B-1----:R-:W1:Y:S10]  /*f130*/  MUFU.TANH R12, R42 ;  /* 0x0000002a000c7308 */ /* 0x002e740000002400 */
[----:B------:R2:W3:Y:S10]  /*f140*/  MUFU.TANH R189, R39 ;  /* 0x0000002700bd7308 */ /* 0x0004f40000002400 */
[----:B------:R-:W4:Y:S01]  /*f150*/  MUFU.TANH R187, R57 ;  /* 0x0000003900bb7308 */ /* 0x000f220000002400 */
[----:B-1----:R-:W-:Y:S04]  /*f160*/  STL [R1+0x28], R12 ;  /* 0x0000280c01007387 */ /* 0x002fe80000100800 */
[----:B------:R-:W1:Y:S05]  /*f170*/  LDSM.16.M88.4 R12, [R226+0x5800] ;  /* 0x00580000e20c783b */ /* 0x000e6a0000000200 */
[----:B------:R-:W1:Y:S10]  /*f180*/  MUFU.TANH R209, R47 ;  /* 0x0000002f00d17308 */ /* 0x000e740000002400 */
[----:B------:R5:W1:Y:S10]  /*f190*/  MUFU.TANH R191, R53 ;  /* 0x0000003500bf7308 */ /* 0x000a740000002400 */
[----:B------:R-:W1:Y:S10]  /*f1a0*/  MUFU.TANH R195, R59 ;  /* 0x0000003b00c37308 */ /* 0x000e740000002400 */
[----:B------:R-:W2:Y:S10]  /*f1b0*/  MUFU.TANH R36, R36 ;  /* 0x0000002400247308 */ /* 0x000eb40000002400 */
[----:B------:R-:W2:Y:S01]  /*f1c0*/  MUFU.TANH R37, R37 ;  /* 0x0000002500257308 */ /* 0x000ea20000002400 */
[C---:B-1----:R-:W-:Y:S09]  /*f1d0*/  HMMA.16816.F32.BF16 R60, R212.reuse, R12, R60 ;  /* 0x0000000cd43c723c */ /* 0x042ff2000004183c */
[----:B------:R-:W1:Y:S01]  /*f1e0*/  MUFU.TANH R219, R219 ;  /* 0x000000db00db7308 */ /* 0x000e620000002400 */
[C---:B------:R-:W-:Y:S01]  /*f1f0*/  HMMA.16816.F32.BF16 R64, R212.reuse, R14, R64 ;  /* 0x0000000ed440723c */ /* 0x040fe20000041840 */
[----:B------:R-:W3:Y:S08]  /*f200*/  LDSM.16.M88.4 R12, [R226+0x6800] ;  /* 0x00680000e20c783b */ /* 0x000ef00000000200 */
[----:B------:R-:W1:Y:S01]  /*f210*/  MUFU.TANH R38, R38 ;  /* 0x0000002600267308 */ /* 0x000e620000002400 */
[C---:B------:R-:W-:Y:S09]  /*f220*/  HMMA.16816.F32.BF16 R68, R212.reuse, R16, R68 ;  /* 0x00000010d444723c */ /* 0x040ff20000041844 */
[----:B------:R-:W1:Y:S01]  /*f230*/  MUFU.TANH R43, R43 ;  /* 0x0000002b002b7308 */ /* 0x000e620000002400 */
[-C--:B------:R-:W-:Y:S01]  /*f240*/  FMUL.FTZ R61, R61, R237.reuse ;  /* 0x000000ed3d3d7220 */ /* 0x080fe20000410000 */
[-C--:B------:R-:W-:Y:S01]  /*f250*/  FMUL.FTZ R63, R63, R237.reuse ;  /* 0x000000ed3f3f7220 */ /* 0x080fe20000410000 */
[-C--:B------:R-:W-:Y:S01]  /*f260*/  FMUL.FTZ R60, R60, R237.reuse ;  /* 0x000000ed3c3c7220 */ /* 0x080fe20000410000 */
[-C--:B------:R-:W-:Y:S01]  /*f270*/  FMUL.FTZ R62, R62, R237.reuse ;  /* 0x000000ed3e3e7220 */ /* 0x080fe20000410000 */
[C---:B------:R-:W-:Y:S01]  /*f280*/  HMMA.16816.F32.BF16 R72, R212.reuse, R18, R72 ;  /* 0x00000012d448723c */ /* 0x040fe20000041848 */
[----:B------:R-:W4:Y:S04]  /*f290*/  LDSM.16.M88.4 R16, [R226+0x7000] ;  /* 0x00700000e210783b */ /* 0x000f280000000200 */
[----:B------:R-:W1:Y:S01]  /*f2a0*/  MUFU.TANH R175, R61 ;  /* 0x0000003d00af7308 */ /* 0x000e620000002400 */
[-C--:B--2---:R-:W-:Y:S01]  /*f2b0*/  FMUL.FTZ R39, R64, R237.reuse ;  /* 0x000000ed40277220 */ /* 0x084fe20000410000 */
[-C--:B------:R-:W-:Y:S01]  /*f2c0*/  FMUL.FTZ R67, R67, R237.reuse ;  /* 0x000000ed43437220 */ /* 0x080fe20000410000 */
[-C--:B------:R-:W-:Y:S01]  /*f2d0*/  FMUL.FTZ R65, R65, R237.reuse ;  /* 0x000000ed41417220 */ /* 0x080fe20000410000 */
[-C--:B------:R-:W-:Y:S06]  /*f2e0*/  FMUL.FTZ R66, R66, R237.reuse ;  /* 0x000000ed42427220 */ /* 0x080fec0000410000 */
[----:B------:R2:W1:Y:S01]  /*f2f0*/  MUFU.TANH R173, R39 ;  /* 0x0000002700ad7308 */ /* 0x0004620000002400 */
[-C--:B------:R-:W-:Y:S01]  /*f300*/  FMUL.FTZ R49, R68, R237.reuse ;  /* 0x000000ed44317220 */ /* 0x080fe20000410000 */
[-C--:B-----5:R-:W-:Y:S01]  /*f310*/  FMUL.FTZ R53, R71, R237.reuse ;  /* 0x000000ed47357220 */ /* 0x0a0fe20000410000 */
[-C--:B------:R-:W-:Y:S01]  /*f320*/  FMUL.FTZ R69, R69, R237.reuse ;  /* 0x000000ed45457220 */ /* 0x080fe20000410000 */
[-C--:B------:R-:W-:Y:S06]  /*f330*/  FMUL.FTZ R70, R70, R237.reuse ;  /* 0x000000ed46467220 */ /* 0x080fec0000410000 */
[----:B------:R-:W1:Y:S01]  /*f340*/  MUFU.TANH R183, R63 ;  /* 0x0000003f00b77308 */ /* 0x000e620000002400 */
[-C--:B------:R-:W-:Y:S01]  /*f350*/  FMUL.FTZ R51, R73, R237.reuse ;  /* 0x000000ed49337220 */ /* 0x080fe20000410000 */
[-C--:B------:R-:W-:Y:S01]  /*f360*/  FMUL.FTZ R55, R75, R237.reuse ;  /* 0x000000ed4b377220 */ /* 0x080fe20000410000 */
[-C--:B------:R-:W-:Y:S01]  /*f370*/  FMUL.FTZ R47, R74, R237.reuse ;  /* 0x000000ed4a2f7220 */ /* 0x080fe20000410000 */
[C---:B---3--:R-:W-:Y:S06]  /*f380*/  HMMA.16816.F32.BF16 R76, R212.reuse, R12, R76 ;  /* 0x0000000cd44c723c */ /* 0x048fec000004184c */
[----:B------:R-:W3:Y:S01]  /*f390*/  MUFU.TANH R177, R67 ;  /* 0x0000004300b17308 */ /* 0x000ee20000002400 */
[-C--:B--2---:R-:W-:Y:S01]  /*f3a0*/  FMUL.FTZ R39, R72, R237.reuse ;  /* 0x000000ed48277220 */ /* 0x084fe20000410000 */
[C---:B------:R-:W-:Y:S08]  /*f3b0*/  HMMA.16816.F32.BF16 R80, R212.reuse, R14, R80 ;  /* 0x0000000ed450723c */ /* 0x040ff00000041850 */
[----:B------:R2:W1:Y:S01]  /*f3c0*/  MUFU.TANH R216, R39 ;  /* 0x0000002700d87308 */ /* 0x0004620000002400 */
[----:B------:R-:W5:Y:S01]  /*f3d0*/  LDSM.16.M88.4 R12, [R226+0x7800] ;  /* 0x00780000e20c783b */ /* 0x000f620000000200 */
[C---:B----4-:R-:W-:Y:S08]  /*f3e0*/  HMMA.16816.F32.BF16 R84, R212.reuse, R16, R84 ;  /* 0x00000010d454723c */ /* 0x050ff00000041854 */
        /* <DEDUP_REMOVED lines=8> */
[-C--:B--2---:R-:W-:Y:S01]  /*f470*/  FMUL.FTZ R39, R80, R237.reuse ;  /* 0x000000ed50277220 */ /* 0x084fe20000410000 */
[-C--:B------:R-:W-:Y:S01]  /*f480*/  FMUL.FTZ R83, R83, R237.reuse ;  /* 0x000000ed53537220 */ /* 0x080fe20000410000 */
[-C--:B------:R-:W-:Y:S01]  /*f490*/  FMUL.FTZ R81, R81, R237.reuse ;  /* 0x000000ed51517220 */ /* 0x080fe20000410000 */
[-C--:B------:R-:W-:Y:S05]  /*f4a0*/  FMUL.FTZ R82, R82, R237.reuse ;  /* 0x000000ed52527220 */ /* 0x080fea0000410000 */
[----:B------:R2:W1:Y:S01]  /*f4b0*/  MUFU.TANH R200, R39 ;  /* 0x0000002700c87308 */ /* 0x0004620000002400 */
        /* <DEDUP_REMOVED lines=8> */
[----:B------:R-:W1:Y:S01]  /*f540*/  MUFU.TANH R202, R77 ;  /* 0x0000004d00ca7308 */ /* 0x000e620000002400 */
[C---:B-----5:R-:W-:Y:S03]  /*f550*/  HMMA.16816.F32.BF16 R92, R212.reuse, R12, R92 ;  /* 0x0000000cd45c723c */ /* 0x060fe6000004185c */
[-C--:B--2---:R-:W-:Y:S06]  /*f560*/  FMUL.FTZ R39, R88, R237.reuse ;  /* 0x000000ed58277220 */ /* 0x084fec0000410000 */
[----:B------:R2:W1:Y:S01]  /*f570*/  MUFU.TANH R184, R39 ;  /* 0x0000002700b87308 */ /* 0x0004620000002400 */
[C---:B------:R-:W-:Y:S01]  /*f580*/  HMMA.16816.F32.BF16 R96, R212.reuse, R14, R96 ;  /* 0x0000000ed460723c */ /* 0x040fe20000041860 */
[----:B------:R-:W5:Y:S08]  /*f590*/  LDSM.16.M88.4 R12, [R226+0x8800] ;  /* 0x00880000e20c783b */ /* 0x000f700000000200 */
[----:B------:R-:W1:Y:S01]  /*f5a0*/  MUFU.TANH R210, R79 ;  /* 0x0000004f00d27308 */ /* 0x000e620000002400 */
[C---:B---3--:R-:W-:Y:S03]  /*f5b0*/  HMMA.16816.F32.BF16 R100, R212.reuse, R16, R100 ;  /* 0x00000010d464723c */ /* 0x048fe60000041864 */
[-C--:B------:R-:W-:Y:S01]  /*f5c0*/  FMUL.FTZ R92, R92, R237.reuse ;  /* 0x000000ed5c5c7220 */ /* 0x080fe20000410000 */
[-C--:B------:R-:W-:Y:S01]  /*f5d0*/  FMUL.FTZ R94, R94, R237.reuse ;  /* 0x000000ed5e5e7220 */ /* 0x080fe20000410000 */
[-C--:B------:R-:W-:Y:S01]  /*f5e0*/  FMUL.FTZ R93, R93, R237.reuse ;  /* 0x000000ed5d5d7220 */ /* 0x080fe20000410000 */
[-C--:B------:R-:W-:Y:S03]  /*f5f0*/  FMUL.FTZ R95, R95, R237.reuse ;  /* 0x000000ed5f5f7220 */ /* 0x080fe60000410000 */
[----:B------:R3:W1:Y:S01]  /*f600*/  MUFU.TANH R198, R81 ;  /* 0x0000005100c67308 */ /* 0x0006620000002400 */
[C---:B------:R-:W-:Y:S01]  /*f610*/  HMMA.16816.F32.BF16 R104, R212.reuse, R18, R104 ;  /* 0x00000012d468723c */ /* 0x040fe20000041868 */
[----:B------:R-:W4:Y:S02]  /*f620*/  LDSM.16.M88.4 R16, [R226+0x9000] ;  /* 0x00900000e210783b */ /* 0x000f240000000200 */
[-C--:B--2---:R-:W-:Y:S01]  /*f630*/  FMUL.FTZ R39, R96, R237.reuse ;  /* 0x000000ed60277220 */ /* 0x084fe20000410000 */
[-C--:B------:R-:W-:Y:S01]  /*f640*/  FMUL.FTZ R98, R98, R237.reuse ;  /* 0x000000ed62627220 */ /* 0x080fe20000410000 */
[-C--:B------:R-:W-:Y:S01]  /*f650*/  FMUL.FTZ R46, R97, R237.reuse ;  /* 0x000000ed612e7220 */ /* 0x080fe20000410000 */
[-C--:B------:R-:W-:Y:S03]  /*f660*/  FMUL.FTZ R99, R99, R237.reuse ;  /* 0x000000ed63637220 */ /* 0x080fe60000410000 */
[----:B------:R-:W2:Y:S01]  /*f670*/  MUFU.TANH R206, R82 ;  /* 0x0000005200ce7308 */ /* 0x000ea20000002400 */
        /* <DEDUP_REMOVED lines=8> */
[-C--:B---3--:R-:W-:Y:S06]  /*f700*/  FMUL.FTZ R81, R107, R237.reuse ;  /* 0x000000ed6b517220 */ /* 0x088fec0000410000 */
[----:B------:R3:W1:Y:S01]  /*f710*/  MUFU.TANH R196, R86 ;  /* 0x0000005600c47308 */ /* 0x0006620000002400 */
[C---:B-----5:R-:W-:Y:S09]  /*f720*/  HMMA.16816.F32.BF16 R108, R212.reuse, R12, R108 ;  /* 0x0000000cd46c723c */ /* 0x060ff2000004186c */
[----:B------:R-:W1:Y:S01]  /*f730*/  MUFU.TANH R192, R90 ;  /* 0x0000005a00c07308 */ /* 0x000e620000002400 */
[C---:B------:R-:W-:Y:S01]  /*f740*/  HMMA.16816.F32.BF16 R112, R212.reuse, R14, R112 ;  /* 0x0000000ed470723c */ /* 0x040fe20000041870 */
[----:B------:R-:W5:Y:S01]  /*f750*/  LDSM.16.M88.4 R12, [R226+0x9800] ;  /* 0x00980000e20c783b */ /* 0x000f620000000200 */
[----:B------:R-:W-:Y:S07]  /*f760*/  DEPBAR.LE SB0, 0x0 ;  /* 0x000080000000791a */ /* 0x000fee0000000000 */
[----:B------:R2:W1:Y:S01]  /*f770*/  MUFU.TANH R176, R92 ;  /* 0x0000005c00b07308 */ /* 0x0004620000002400 */
[C---:B----4-:R-:W-:Y:S09]  /*f780*/  HMMA.16816.F32.BF16 R116, R212.reuse, R16, R116 ;  /* 0x00000010d474723c */ /* 0x050ff20000041874 */
[----:B------:R4:W1:Y:S01]  /*f790*/  MUFU.TANH R180, R94 ;  /* 0x0000005e00b47308 */ /* 0x0008620000002400 */
[----:B------:R-:W-:Y:S01]  /*f7a0*/  BAR.SYNC.DEFER_BLOCKING 0x0 ;  /* 0x0000000000007b1d */ /* 0x000fe20000010000 */
        /* <DEDUP_REMOVED lines=9> */
[-C--:B---3--:R-:W-:Y:S01]  /*f840*/  FMUL.FTZ R86, R116, R237.reuse ;  /* 0x000000ed74567220 */ /* 0x088fe20000410000 */
[-C--:B------:R-:W-:Y:S01]  /*f850*/  FMUL.FTZ R84, R117, R237.reuse ;  /* 0x000000ed75547220 */ /* 0x080fe20000410000 */
[-C--:B--2---:R-:W-:Y:S03]  /*f860*/  FMUL.FTZ R92, R119, R237.reuse ;  /* 0x000000ed775c7220 */ /* 0x084fe60000410000 */
[----:B------:R2:W3:Y:S01]  /*f870*/  MUFU.TANH R174, R98 ;  /* 0x0000006200ae7308 */ /* 0x0004e20000002400 */
[-C--:B----4-:R-:W-:Y:S01]  /*f880*/  FMUL.FTZ R94, R118, R237.reuse ;  /* 0x000000ed765e7220 */ /* 0x090fe20000410000 */
[-C--:B------:R-:W-:Y:S01]  /*f890*/  FMUL.FTZ R82, R120, R237.reuse ;  /* 0x000000ed78527220 */ /* 0x080fe20000410000 */
[-C--:B------:R-:W-:Y:S01]  /*f8a0*/  FMUL.FTZ R80, R121, R237.reuse ;  /* 0x000000ed79507220 */ /* 0x080fe20000410000 */
[-C--:B------:R-:W-:Y:S06]  /*f8b0*/  FMUL.FTZ R90, R122, R237.reuse ;  /* 0x000000ed7a5a7220 */ /* 0x080fec0000410000 */
[----:B------:R-:W4:Y:S01]  /*f8c0*/  MUFU.TANH R45, R45 ;  /* 0x0000002d002d7308 */ /* 0x000f220000002400 */
[-C--:B------:R-:W-:Y:S01]  /*f8d0*/  FMUL.FTZ R88, R123, R237.reuse ;  /* 0x000000ed7b587220 */ /* 0x080fe20000410000 */
[C---:B-----5:R-:W-:Y:S08]  /*f8e0*/  HMMA.16816.F32.BF16 R124, R212.reuse, R12, R124 ;  /* 0x0000000cd47c723c */ /* 0x060ff0000004187c */
[----:B------:R1:W1:Y:S01]  /*f8f0*/  MUFU.TANH R207, R50 ;  /* 0x0000003200cf7308 */ /* 0x0002620000002400 */
[-C--:B--2---:R-:W-:Y:S01]  /*f900*/  FMUL.FTZ R98, R112, R237.reuse ;  /* 0x000000ed70627220 */ /* 0x084fe20000410000 */
[----:B------:R-:W-:Y:S08]  /*f910*/  HMMA.16816.F32.BF16 R128, R212, R14, R128 ;  /* 0x0000000ed480723c */ /* 0x000ff00000041880 */
[----:B------:R2:W1:Y:S01]  /*f920*/  MUFU.TANH R193, R52 ;  /* 0x0000003400c17308 */ /* 0x0004620000002400 */
[-C--:B------:R-:W-:Y:S01]  /*f930*/  FMUL.FTZ R76, R124, R237.reuse ;  /* 0x000000ed7c4c7220 */ /* 0x080fe20000410000 */
[-C--:B------:R-:W-:Y:S08]  /*f940*/  FMUL.FTZ R77, R125, R237.reuse ;  /* 0x000000ed7d4d7220 */ /* 0x080ff00000410000 */
[----:B------:R2:W1:Y:S01]  /*f950*/  MUFU.TANH R201, R54 ;  /* 0x0000003600c97308 */ /* 0x0004620000002400 */
[-C--:B------:R-:W-:Y:S01]  /*f960*/  FMUL.FTZ R42, R126, R237.reuse ;  /* 0x000000ed7e2a7220 */ /* 0x080fe20000410000 */
[-C--:B------:R-:W-:Y:S01]  /*f970*/  FMUL.FTZ R41, R127, R237.reuse ;  /* 0x000000ed7f297220 */ /* 0x080fe20000410000 */
[-C--:B------:R-:W-:Y:S01]  /*f980*/  FMUL.FTZ R78, R128, R237.reuse ;  /* 0x000000ed804e7220 */ /* 0x080fe20000410000 */
[-C--:B------:R-:W-:Y:S06]  /*f990*/  FMUL.FTZ R79, R129, R237.reuse ;  /* 0x000000ed814f7220 */ /* 0x080fec0000410000 */
[----:B------:R2:W1:Y:S01]  /*f9a0*/  MUFU.TANH R197, R58 ;  /* 0x0000003a00c57308 */ /* 0x0004620000002400 */
[-C--:B------:R-:W-:Y:S01]  /*f9b0*/  FMUL.FTZ R40, R130, R237.reuse ;  /* 0x000000ed82287220 */ /* 0x080fe20000410000 */
[----:B------:R-:W-:Y:S08]  /*f9c0*/  FMUL.FTZ R39, R131, R237 ;  /* 0x000000ed83277220 */ /* 0x000ff00000410000 */
[----:B------:R2:W1:Y:S10]  /*f9d0*/  MUFU.TANH R181, R60 ;  /* 0x0000003c00b57308 */ /* 0x0004740000002400 */
        /* <DEDUP_REMOVED lines=71> */
[-C--:B--2---:R-:W-:Y:S02]  /*fe50*/  IABS R17, R52.reuse ;  /* 0x0000003400117213 */ /* 0x084fe40000000000 */
[-C--:B------:R-:W-:Y:S02]  /*fe60*/  IABS R16, R52.reuse ;  /* 0x0000003400107213 */ /* 0x080fe40000000000 */
[----:B------:R-:W2:Y:S01]  /*fe70*/  I2F.RP R12, R17 ;  /* 0x00000011000c7306 */ /* 0x000ea20000209400 */
[----:B------:R-:W-:Y:S02]  /*fe80*/  LOP3.LUT R19, R19, R52, RZ, 0x3c, !PT ;  /* 0x0000003413137212 */ /* 0x000fe400078e3cff */
[----:B------:R-:W-:Y:S07]  /*fe90*/  IMAD.MOV R16, RZ, RZ, -R16 ;  /* 0x000000ffff107224 */ /* 0x000fee00078e0a10 */
[----:B--2---:R-:W2:Y:S02]  /*fea0*/  MUFU.RCP R12, R12 ;  /* 0x0000000c000c7308 */ /* 0x004ea40000001000 */
[----:B--2---:R-:W-:Y:S01]  /*feb0*/  VIADD R64, R12, 0xffffffe ;  /* 0x0ffffffe0c407836 */ /* 0x004fe20000000000 */
[----:B------:R-:W-:Y:S02]  /*fec0*/  IABS R12, R14 ;  /* 0x0000000e000c7213 */ /* 0x000fe40000000000 */
[----:B------:R-:W-:Y:S05]  /*fed0*/  LOP3.LUT R14, R14, R52, RZ, 0x3c, !PT ;  /* 0x000000340e0e7212 */ /* 0x000fea00078e3cff */
[----:B------:R-:W1:Y:S02]  /*fee0*/  F2I.FTZ.U32.TRUNC.NTZ R65, R64 ;  /* 0x0000004000417305 */ /* 0x000e64000021f000 */
[--C-:B-1----:R-:W-:Y:S01]  /*fef0*/  IMAD.MOV R50, RZ, RZ, -R65.reuse ;  /* 0x000000ffff327224 */ /* 0x102fe200078e0a41 */
[----:B------:R-:W-:Y:S03]  /*ff00*/  MOV R64, RZ ;  /* 0x000000ff00407202 */ /* 0x000fe60000000f00 */
        /* <DEDUP_REMOVED lines=21> */
[C---:B------:R-:W-:Y:S02]  /*10060*/  SEL R17, R12.reuse, R18, !P6 ;  /* 0x000000120c117207 */ /* 0x040fe40007000000 */
[----:B------:R-:W2:Y:S01]  /*10070*/  LD.E.64 R18, desc[UR4][R2.64+0x38] ;  /* 0x0000380402127980 */ /* 0x000ea2000c101b00 */
[----:B------:R-:W-:Y:S02]  /*10080*/  @!P5 IADD3 R65, PT, PT, -R65, RZ, RZ ;  /* 0x000000ff4141d210 */ /* 0x000fe40007ffe1ff */
[CC--:B------:R-:W-:Y:S02]  /*10090*/  LEA R112, P5, R17.reuse, R248.reuse, 0x2 ;  /* 0x000000f811707211 */ /* 0x0c0fe400078a10ff */
[----:B------:R-:W-:Y:S02]  /*100a0*/  SEL R65, R12, R65, !P6 ;  /* 0x000000410c417207 */ /* 0x000fe40007000000 */
[-C--:B------:R-:W-:Y:S02]  /*100b0*/  LEA.HI.X.SX32 R113, R17, R249.reuse, 0x2, P5 ;  /* 0x000000f911717211 */ /* 0x080fe400028f16ff */
[C---:B------:R-:W-:Y:S01]  /*100c0*/  LEA R70, P0, R65.reuse, R248, 0x2 ;  /* 0x000000f841467211 */ /* 0x040fe200078010ff */
[C---:B------:R-:W-:Y:S02]  /*100d0*/  IMAD.IADD R17, R65.reuse, 0x1, -R17 ;  /* 0x0000000141117824 */ /* 0x040fe400078e0a11 */
[----:B------:R-:W4:Y:S01]  /*100e0*/  LD.E R15, desc[UR4][R112.64] ;  /* 0x00000004700f7980 */ /* 0x000f22000c101900 */
[----:B------:R-:W-:Y:S01]  /*100f0*/  LEA.HI.X.SX32 R71, R65, R249, 0x2, P0 ;  /* 0x000000f941477211 */ /* 0x000fe200000f16ff */
[----:B------:R-:W-:Y:S04]  /*10100*/  IMAD R52, R52, R17, -0x100 ;  /* 0xffffff0034347424 */ /* 0x000fe800078e0211 */
[----:B------:R-:W4:Y:S01]  /*10110*/  LD.E R12, desc[UR4][R70.64] ;  /* 0x00000004460c7980 */ /* 0x000f22000c101900 */
[----:B------:R-:W-:Y:S01]  /*10120*/  SHF.R.S32.HI R17, RZ, 0x1f, R52 ;  /* 0x0000001fff117819 */ /* 0x000fe20000011434 */
        /* <DEDUP_REMOVED lines=12> */
.L_x_4043:
[----:B------:R-:W-:Y:S05]  /*101f0*/  BSYNC.RECONVERGENT B0 ;  /* 0x0000000000007941 */ /* 0x000fea0003800200 */
.L_x_4042:
[-C--:B------:R-:W-:Y:S01]  /*10200*/  @!P3 MOV R228, R234.reuse ;  /* 0x000000ea00e4b202 */ /* 0x080fe20000000f00 */
[----:B------:R-:W-:Y:S01]  /*10210*/  @!P1 IMAD R87, R231, 0xa0, RZ ;  /* 0x000000a0e7579824 */ /* 0x000fe200078e02ff */
[----:B------:R-:W-:Y:S01]  /*10220*/  IADD3 R16, P5, PT, R13, R234, RZ ;  /* 0x000000ea0d107210 */ /* 0x000fe20007fbe0ff */
[C---:B------:R-:W-:Y:S01]  /*10230*/  @!P1 IMAD R85, R231.reuse, 0xc0, RZ ;  /* 0x000000c0e7559824 */ /* 0x040fe200078e02ff */
[--C-:B------:R-:W-:Y:S01]  /*10240*/  SHF.L.U64.HI R12, R230, 0x5, R231.reuse ;  /* 0x00000005e60c7819 */ /* 0x100fe200000102e7 */
[----:B------:R-:W-:Y:S01]  /*10250*/  @!PT LDS RZ, [RZ] ;  /* 0x00000000fffff984 */ /* 0x000fe20000000800 */
[----:B------:R-:W-:Y:S01]  /*10260*/  @!PT LDS RZ, [RZ] ;  /* 0x00000000fffff984 */ /* 0x000fe20000000800 */
[----:B------:R-:W-:Y:S01]  /*10270*/  @!PT LDS RZ, [RZ] ;  /* 0x00000000fffff984 */ /* 0x000fe20000000800 */
[----:B------:R-:W-:Y:S01]  /*10280*/  @!P3 LDGSTS.E.BYPASS.LTC128B.128 [R247+0x2000], desc[UR4][R228.64] ;  /* 0x02000000e4f7bfae */ /* 0x000fe2000b981a04 */
[----:B------:R-:W-:Y:S01]  /*10290*/  @!P1 IADD3 R18, P0, PT, R16, R13, RZ ;  /* 0x0000000d10129210 */ /* 0x000fe20007f1e0ff */
[----:B------:R-:W-:Y:S01]  /*102a0*/  @!P1 IMAD R13, R231, 0x60, RZ ;  /* 0x00000060e70d9824 */ /* 0x000fe200078e02ff */
[----:B------:R-:W-:Y:S01]  /*102b0*/  IADD3.X R17, PT, PT, R12, R229, RZ, P5, !PT ;  /* 0x000000e50c117210 */ /* 0x000fe20002ffe4ff */
[----:B------:R2:W-:Y:S01]  /*102c0*/  @P3 STS.128 [R247+0x2000], RZ ;  /* 0x002000fff7003388 */ /* 0x0005e20000000c00 */
[CC--:B------:R-:W-:Y:S01]  /*102d0*/  @!P1 LEA R124, P3, R230.reuse, R16.reuse, 0x6 ;  /* 0x00000010e67c9211 */ /* 0x0c0fe200078630ff */
[----:B------:R-:W-:Y:S01]  /*102e0*/  @!P1 IMAD.MOV.U32 R112, RZ, RZ, R16 ;  /* 0x000000ffff709224 */ /* 0x000fe200078e0010 */
[-C--:B------:R-:W-:Y:S01]  /*102f0*/  @!P1 MOV R116, R16.reuse ;  /* 0x0000001000749202 */ /* 0x080fe20000000f00 */
[----:B------:R2:W-:Y:S01]  /*10300*/  @P1 STS.128 [R247+0x2800], RZ ;  /* 0x002800fff7001388 */ /* 0x0005e20000000c00 */
[----:B------:R-:W-:Y:S01]  /*10310*/  @!P1 IMAD.X R19, R17, 0x1, R12, P0 ;  /* 0x0000000111139824 */ /* 0x000fe200000e060c */
[CC--:B------:R-:W-:Y:S01]  /*10320*/  @!P1 LEA.HI.X R125, R230.reuse, R17.reuse, R231, 0x6, P3 ;  /* 0x00000011e67d9211 */ /* 0x0c0fe200018f34e7 */
[C-C-:B------:R-:W-:Y:S01]  /*10330*/  @!P1 IMAD.WIDE.U32 R70, R230.reuse, 0x60, R16.reuse ;  /* 0x00000060e6469825 */ /* 0x140fe200078e0010 */
[----:B------:R-:W-:Y:S01]  /*10340*/  @!PT LDS RZ, [RZ] ;  /* 0x00000000fffff984 */ /* 0x000fe20000000800 */
[----:B------:R-:W-:Y:S01]  /*10350*/  @!PT LDS RZ, [RZ] ;  /* 0x00000000fffff984 */ /* 0x000fe20000000800 */
[----:B------:R-:W-:Y:S01]  /*10360*/  @!PT LDS RZ, [RZ] ;  /* 0x00000000fffff984 */ /* 0x000fe20000000800 */
[----:B------:R-:W-:Y:S02]  /*10370*/  @!P1 LDGSTS.E.BYPASS.LTC128B.128 [R247+0x2800], desc[UR4][R16.64] ;  /* 0x0280000010f79fae */ /* 0x000fe4000b981a04 */
[----:B------:R-:W-:Y:S01]  /*10380*/  @!P1 MOV R113, R17 ;  /* 0x0000001100719202 */ /* 0x000fe20000000f00 */
[C---:B------:R-:W-:Y:S01]  /*10390*/  @!P1 IMAD.WIDE.U32 R68, R230.reuse, 0xa0, R16 ;  /* 0x000000a0e6449825 */ /* 0x040fe200078e0010 */
[----:B------:R2:W-:Y:S02]  /*103a0*/  @P1 STS.128 [R247+0x3000], RZ ;  /* 0x003000fff7001388 */ /* 0x0005e40000000c00 */
[----:B------:R-:W-:Y:S01]  /*103b0*/  @!P1 IADD3 R71, PT, PT, R13, R71, RZ ;  /* 0x000000470d479210 */ /* 0x000fe20007ffe0ff */
[----:B------:R-:W-:Y:S01]  /*103c0*/  @!P1 IMAD.MOV.U32 R117, RZ, RZ, R17 ;  /* 0x000000ffff759224 */ /* 0x000fe200078e0011 */
[----:B------:R-:W-:Y:S01]  /*103d0*/  @!PT LDS RZ, [RZ] ;  /* 0x00000000fffff984 */ /* 0x000fe20000000800 */
[----:B------:R-:W-:Y:S01]  /*103e0*/  @!PT LDS RZ, [RZ] ;  /* 0x00000000fffff984 */ /* 0x000fe20000000800 */
[----:B------:R-:W-:Y:S01]  /*103f0*/  @!PT LDS RZ, [RZ] ;  /* 0x00000000fffff984 */ /* 0x000fe20000000800 */
[----:B------:R3:W-:Y:S01]  /*10400*/  @!P1 LDGSTS.E.BYPASS.LTC128B.128 [R247+0x3000], desc[UR4][R18.64] ;  /* 0x0300000012f79fae */ /* 0x0007e2000b981a04 */
[----:B------:R-:W-:Y:S01]  /*10410*/  @!P1 IMAD R12, R231, 0x140, RZ ;  /* 0x00000140e70c9824 */ /* 0x000fe200078e02ff */
[----:B------:R-:W-:Y:S01]  /*10420*/  @!P1 IADD3 R69, PT, PT, R87, R69, RZ ;  /* 0x0000004557459210 */ /* 0x000fe20007ffe0ff */
[C---:B------:R-:W-:Y:S01]  /*10430*/  @!P1 IMAD.WIDE.U32 R116, R230.reuse, 0x140, R116 ;  /* 0x00000140e6749825 */ /* 0x040fe200078e0074 */
[----:B------:R2:W-:Y:S02]  /*10440*/  @P1 STS.128 [R247+0x3800], RZ ;  /* 0x003800fff7001388 */ /* 0x0005e40000000c00 */
[-C--:B------:R-:W-:Y:S01]  /*10450*/  @!P1 MOV R120, R16.reuse ;  /* 0x0000001000789202 */ /* 0x080fe20000000f00 */
[----:B------:R-:W-:Y:S01]  /*10460*/  @!P1 IMAD.MOV.U32 R121, RZ, RZ, R17 ;  /* 0x000000ffff799224 */ /* 0x000fe200078e0011 */
[----:B------:R-:W-:Y:S01]  /*10470*/  @!PT LDS RZ, [RZ] ;  /* 0x00000000fffff984 */ /* 0x000fe20000000800 */
[----:B------:R-:W-:Y:S01]  /*10480*/  @!PT LDS RZ, [RZ] ;  /* 0x00000000fffff984 */ /* 0x000fe20000000800 */
[----:B------:R-:W-:Y:S01]  /*10490*/  @!PT LDS RZ, [RZ] ;  /* 0x00000000fffff984 */ /* 0x000fe20000000800 */
[----:B------:R2:W-:Y:S01]  /*104a0*/  @!P1 LDGSTS.E.BYPASS.LTC128B.128 [R247+0x3800], desc[UR4][R124.64] ;  /* 0x038000007cf79fae */ /* 0x0005e2000b981a04 */
[----:B------:R-:W-:Y:S01]  /*104b0*/  @!P1 IMAD.WIDE.U32 R112, R230, 0x120, R112 ;  /* 0x00000120e6709825 */ /* 0x000fe200078e0070 */
[----:B------:R-:W-:Y:S02]  /*104c0*/  @!P1 IADD3 R117, PT, PT, R12, R117, RZ ;  /* 0x000000750c759210 */ /* 0x000fe40007ffe0ff */
[----:B------:R2:W-:Y:S01]  /*104d0*/  @P1 STS.128 [R247+0x4000], RZ ;  /* 0x004000fff7001388 */ /* 0x0005e20000000c00 */
[----:B------:R-:W-:Y:S01]  /*104e0*/  @!P1 IMAD R13, R231, 0x120, RZ ;  /* 0x00000120e70d9824 */ /* 0x000fe200078e02ff */
[----:B------:R-:W-:Y:S01]  /*104f0*/  @!P1 MOV R119, R17 ;  /* 0x0000001100779202 */ /* 0x000fe20000000f00 */
[----:B------:R-:W-:Y:S01]  /*10500*/  @!P1 IMAD.WIDE.U32 R120, R230, 0x1c0, R120 ;  /* 0x000001c0e6789825 */ /* 0x000fe200078e0078 */
[----:B------:R-:W-:Y:S01]  /*10510*/  @!PT LDS RZ, [RZ] ;  /* 0x00000000fffff984 */ /* 0x000fe20000000800 */
[----:B------:R-:W-:Y:S01]  /*10520*/  @!PT LDS RZ, [RZ] ;  /* 0x00000000fffff984 */ /* 0x000fe20000000800 */
[----:B------:R-:W-:Y:S01]  /*10530*/  @!PT LDS RZ, [RZ] ;  /* 0x00000000fffff984 */ /* 0x000fe20000000800 */
[----:B------:R2:W-:Y:S02]  /*10540*/  @!P1 LDGSTS.E.BYPASS.LTC128B.128 [R247+0x4000], desc[UR4][R70.64] ;  /* 0x0400000046f79fae */ /* 0x0005e4000b981a04 */
[----:B------:R-:W-:Y:S01]  /*10550*/  @!P1 IADD3 R113, PT, PT, R13, R113, RZ ;  /* 0x000000710d719210 */ /* 0x000fe20007ffe0ff */
[C---:B------:R-:W-:Y:S01]  /*10560*/  @!P1 IMAD R12, R231.reuse, 0x1c0, RZ ;  /* 0x000001c0e70c9824 */ /* 0x040fe200078e02ff */
[----:B------:R2:W-:Y:S01]  /*10570*/  @P1 STS.128 [R247+0x4800], RZ ;  /* 0x004800fff7001388 */ /* 0x0005e20000000c00 */
[----:B------:R-:W-:Y:S01]  /*10580*/  @!P1 IMAD.MOV.U32 R118, RZ, RZ, R16 ;  /* 0x000000ffff769224 */ /* 0x000fe200078e0010 */
[-C--:B------:R-:W-:Y:S01]  /*10590*/  @!P1 MOV R64, R16.reuse ;  /* 0x0000001000409202 */ /* 0x080fe20000000f00 */
[----:B------:R-:W-:Y:S01]  /*105a0*/  @!P1 IMAD R13, R231, 0x1a0, RZ ;  /* 0x000001a0e70d9824 */ /* 0x000fe200078e02ff */
[----:B------:R-:W-:Y:S01]  /*105b0*/  @!P1 IADD3 R121, PT, PT, R12, R121, RZ ;  /* 0x000000790c799210 */ /* 0x000fe20007ffe0ff */
[C---:B------:R-:W-:Y:S01]  /*105c0*/  @!P1 IMAD.WIDE.U32 R118, R230.reuse, 0x1a0, R118 ;  /* 0x000001a0e6769825 */ /* 0x040fe200078e0076 */
[CC--:B------:R-:W-:Y:S02]  /*105d0*/  @!P1 LEA R12, P0, R230.reuse, R16.reuse, 0x7 ;  /* 0x00000010e60c9211 */ /* 0x0c0fe400078038ff */
[-C--:B---3--:R-:W-:Y:S01]  /*105e0*/  @!P1 MOV R18, R16.reuse ;  /* 0x0000001000129202 */ /* 0x088fe20000000f00 */
[----:B------:R-:W-:Y:S01]  /*105f0*/  @!P1 IMAD.MOV.U32 R65, RZ, RZ, R17 ;  /* 0x000000ffff419224 */ /* 0x000fe200078e0011 */
[----:B------:R-:W-:Y:S01]  /*10600*/  @!P1 IADD3 R119, PT, PT, R13, R119, RZ ;  /* 0x000000770d779210 */ /* 0x000fe20007ffe0ff */
[----:B------:R-:W-:Y:S01]  /*10610*/  @!P1 IMAD R15, R231, 0xe0, RZ ;  /* 0x000000e0e70f9824 */ /* 0x000fe200078e02ff */
[CC--:B------:R-:W-:Y:S01]  /*10620*/  @!P1 LEA.HI.X R13, R230.reuse, R17.reuse, R231, 0x7, P0 ;  /* 0x00000011e60d9211 */ /* 0x0c0fe200000f3ce7 */
[C---:B------:R-:W-:Y:S01]  /*10630*/  @!P1 IMAD.WIDE.U32 R64, R230.reuse, 0xc0, R64 ;  /* 0x000000c0e6409825 */ /* 0x040fe200078e0040 */
[----:B------:R-:W-:Y:S03]  /*10640*/  @!P1 MOV R19, R17 ;  /* 0x0000001100139202 */ /* 0x000fe60000000f00 */
[----:B------:R-:W-:Y:S01]  /*10650*/  @!PT LDS RZ, [RZ] ;  /* 0x00000000fffff984 */ /* 0x000fe20000000800 */
[----:B------:R-:W-:Y:S01]  /*10660*/  @!PT LDS RZ, [RZ] ;  /* 0x00000000fffff984 */ /* 0x000fe20000000800 */
[----:B------:R-:W-:Y:S01]  /*10670*/  @!PT LDS RZ, [RZ] ;  /* 0x00000000fffff984 */ /* 0x000fe20000000800 */
[----:B------:R2:W-:Y:S01]  /*10680*/  @!P1 LDGSTS.E.BYPASS.LTC128B.128 [R247+0x4800], desc[UR4][R12.64] ;  /* 0x048000000cf79fae */ /* 0x0005e2000b981a04 */
[----:B------:R-:W-:Y:S01]  /*10690*/  @!P1 IADD3 R65, PT, PT, R85, R65, RZ ;  /* 0x0000004155419210 */ /* 0x000fe20007ffe0ff */
[C---:B------:R-:W-:Y:S02]  /*106a0*/  @!P1 IMAD.WIDE.U32 R18, R230.reuse, 0xe0, R18 ;  /* 0x000000e0e6129825 */ /* 0x040fe400078e0012 */
[----:B------:R2:W-:Y:S02]  /*106b0*/  @P1 STS.128 [R247+0x5000], RZ ;  /* 0x005000fff7001388 */ /* 0x0005e40000000c00 */
[C---:B------:R-:W-:Y:S02]  /*106c0*/  @!P1 IMAD.WIDE.U32 R122, R230.reuse, 0x180, R16 ;  /* 0x00000180e67a9825 */ /* 0x040fe400078e0010 */
[----:B------:R-:W-:Y:S01]  /*106d0*/  @!PT LDS RZ, [RZ] ;  /* 0x00000000fffff984 */ /* 0x000fe20000000800 */
[----:B------:R-:W-:Y:S01]  /*106e0*/  @!PT LDS RZ, [RZ] ;  /* 0x00000000fffff984 */ /* 0x000fe20000000800 */
[----:B------:R-:W-:Y:S01]  /*106f0*/  @!PT LDS RZ, [RZ] ;  /* 0x00000000fffff984 */ /* 0x000fe20000000800 */
[----:B------:R2:W-:Y:S02]  /*10700*/  @!P1 LDGSTS.E.BYPASS.LTC128B.128 [R247+0x5000], desc[UR4][R68.64] ;  /* 0x0500000044f79fae */ /* 0x0005e4000b981a04 */
[----:B------:R-:W-:Y:S02]  /*10710*/  @!P1 IMAD.IADD R19, R15, 0x1, R19 ;  /* 0x000000010f139824 */ /* 0x000fe400078e0213 */
[----:B------:R2:W-:Y:S01]  /*10720*/  @P1 STS.128 [R247+0x5800], RZ ;  /* 0x005800fff7001388 */ /* 0x0005e20000000c00 */
[----:B------:R-:W-:Y:S03]  /*10730*/  @!P1 IMAD.WIDE.U32 R114, R230, 0x160, R16 ;  /* 0x00000160e6729825 */ /* 0x000fe600078e0010 */
[----:B------:R-:W-:Y:S01]  /*10740*/  @!PT LDS RZ, [RZ] ;  /* 0x00000000fffff984 */ /* 0x000fe20000000800 */
[----:B------:R-:W-:Y:S01]  /*10750*/  @!PT LDS RZ, [RZ] ;  /* 0x00000000fffff984 */ /* 0x000fe20000000800 */
[----:B------:R-:W-:Y:S01]  /*10760*/  @!PT LDS RZ, [RZ] ;  /* 0x00000000fffff984 */ /* 0x000fe20000000800 */
[----:B------:R2:W-:Y:S01]  /*10770*/  @!P1 LDGSTS.E.BYPASS.LTC128B.128 [R247+0x5800], desc[UR4][R64.64] ;  /* 0x0580000040f79fae */ /* 0x0005e2000b981a04 */
[C---:B------:R-:W-:Y:S02]  /*10780*/  @!P1 IMAD R14, R231.reuse, 0x180, RZ ;  /* 0x00000180e70e9824 */ /* 0x040fe400078e02ff */
[----:B------:R-:W-:Y:S01]  /*10790*/  @!P1 IMAD R15, R231, 0x160, RZ ;  /* 0x00000160e70f9824 */ /* 0x000fe200078e02ff */
[----:B------:R2:W-:Y:S02]  /*107a0*/  @P1 STS.128 [R247+0x6000], RZ ;  /* 0x006000fff7001388 */ /* 0x0005e40000000c00 */
[----:B------:R-:W-:Y:S02]  /*107b0*/  @!P1 IADD3 R123, PT, PT, R14, R123, RZ ;  /* 0x0000007b0e7b9210 */ /* 0x000fe40007ffe0ff */
[----:B------:R-:W-:Y:S01]  /*107c0*/  @!PT LDS RZ, [RZ] ;  /* 0x00000000fffff984 */ /* 0x000fe20000000800 */
[----:B------:R-:W-:Y:S01]  /*107d0*/  @!PT LDS RZ, [RZ] ;  /* 0x00000000fffff984 */ /* 0x000fe20000000800 */
[----:B------:R-:W-:Y:S01]  /*107e0*/  @!PT LDS RZ, [RZ] ;  /* 0x00000000fffff984 */ /* 0x000fe20000000800 */
[----:B------:R2:W-:Y:S01]  /*107f0*/  @!P1 LDGSTS.E.BYPASS.LTC128B.128 [R247+0x6000], desc[UR4][R18.64] ;  /* 0x0600000012f79fae */ /* 0x0005e2000b981a04 */
[C---:B------:R-:W-:Y:S02]  /*10800*/  @!P1 LEA R14, P0, R230.reuse, R16, 0x8 ;  /* 0x00000010e60e9211 */ /* 0x040fe400078040ff */
[----:B------:R-:W-:Y:S01]  /*10810*/  @!P1 IADD3 R115, PT, PT, R15, R115, RZ ;  /* 0x000000730f739210 */ /* 0x000fe20007ffe0ff */
[----:B------:R2:W-:Y:S01]  /*10820*/  @P1 STS.128 [R247+0x6800], RZ ;  /* 0x006800fff7001388 */ /* 0x0005e20000000c00 */
[----:B------:R-:W-:Y:S05]  /*10830*/  @!P1 LEA.HI.X R15, R230, R17, R231, 0x8, P0 ;  /* 0x00000011e60f9211 */ /* 0x000fea00000f44e7 */
        /* <DEDUP_REMOVED lines=35> */
.L_x_4041:
[----:B------:R-:W-:Y:S05]  /*10a70*/  BSYNC.RECONVERGENT B1 ;  /* 0x0000000000017941 */ /* 0x000fea0003800200 */
.L_x_4040:
[----:B--2---:R-:W2:Y:S01]  /*10a80*/  LDL.LU R19, [R1+0x14] ;  /* 0x0000140001137983 */ /* 0x004ea20000300800 */
[C---:B------:R-:W-:Y:S02]  /*10a90*/  IADD3 R13, PT, PT, R242.reuse, -0x8, RZ ;  /* 0xfffffff8f20d7810 */ /* 0x040fe40007ffe0ff */
[C---:B------:R-:W-:Y:S01]  /*10aa0*/  IADD3 R18, PT, PT, R242.reuse, -0x1, RZ ;  /* 0xfffffffff2127810 */ /* 0x040fe20007ffe0ff */
[----:B------:R-:W3:Y:S01]  /*10ab0*/  LDL.LU R56, [R1+0x20] ;  /* 0x0000200001387983 */ /* 0x000ee20000300800 */
[----:B------:R-:W-:Y:S02]  /*10ac0*/  IABS R13, R13 ;  /* 0x0000000d000d7213 */ /* 0x000fe40000000000 */
[----:B------:R-:W-:Y:S01]  /*10ad0*/  IADD3 R12, PT, PT, R242, -0x9, RZ ;  /* 0xfffffff7f20c7810 */ /* 0x000fe20007ffe0ff */
[----:B------:R-:W4:Y:S01]  /*10ae0*/  LDL.LU R64, [R1+0x8] ;  /* 0x0000080001407983 */ /* 0x000f220000300800 */
[----:B------:R-:W-:Y:S02]  /*10af0*/  I2FP.F32.S32 R13, R13 ;  /* 0x0000000d000d7245 */ /* 0x000fe40000201400 */
[----:B------:R-:W-:Y:S01]  /*10b00*/  IABS R17, R242 ;  /* 0x000000f200117213 */ /* 0x000fe20000000000 */
[----:B------:R-:W5:Y:S01]  /*10b10*/  LDL.LU R60, [R1+0x1c] ;  /* 0x00001c00013c7983 */ /* 0x000f620000300800 */
[----:B------:R-:W-:Y:S01]  /*10b20*/  IABS R18, R18 ;  /* 0x0000001200127213 */ /* 0x000fe20000000000 */
[-C--:B------:R-:W-:Y:S01]  /*10b30*/  FFMA.FTZ R10, -R0, R13.reuse, R10 ;  /* 0x0000000d000a7223 */ /* 0x080fe2000001010a */
[----:B------:R-:W-:Y:S01]  /*10b40*/  IABS R12, R12 ;  /* 0x0000000c000c7213 */ /* 0x000fe20000000000 */
[----:B------:R-:W2:Y:S01]  /*10b50*/  LDL.LU R65, [R1+0x4] ;  /* 0x0000040001417983 */ /* 0x000ea20000300800 */
[----:B------:R-:W-:Y:S01]  /*10b60*/  IADD3 R15, PT, PT, R242, -0x10, RZ ;  /* 0xfffffff0f20f7810 */ /* 0x000fe20007ffe0ff */
[----:B------:R-:W-:Y:S01]  /*10b70*/  FFMA.FTZ R16, -R0, R13, R4 ;  /* 0x0000000d00107223 */ /* 0x000fe20000010104 */
[----:B------:R-:W-:Y:S01]  /*10b80*/  I2FP.F32.S32 R17, R17 ;  /* 0x0000001100117245 */ /* 0x000fe20000201400 */
[----:B------:R-:W4:Y:S01]  /*10b90*/  LDL.LU R58, [R1+0x10] ;  /* 0x00001000013a7983 */ /* 0x000f220000300800 */
[----:B------:R-:W-:Y:S02]  /*10ba0*/  I2FP.F32.S32 R18, R18 ;  /* 0x0000001200127245 */ /* 0x000fe40000201400 */
[----:B------:R-:W-:Y:S01]  /*10bb0*/  I2FP.F32.S32 R12, R12 ;  /* 0x0000000c000c7245 */ /* 0x000fe20000201400 */
[----:B-1----:R-:W4:Y:S01]  /*10bc0*/  LDL.LU R50, [R1+0x28] ;  /* 0x0000280001327983 */ /* 0x002f220000300800 */
[----:B------:R-:W-:Y:S01]  /*10bd0*/  IADD3 R13, PT, PT, R242, -0x11, RZ ;  /* 0xffffffeff20d7810 */ /* 0x000fe20007ffe0ff */
[C---:B------:R-:W-:Y:S01]  /*10be0*/  FFMA.FTZ R6, -R0.reuse, R17, R6 ;  /* 0x0000001100067223 */ /* 0x040fe20000010106 */
[----:B------:R-:W-:Y:S01]  /*10bf0*/  IABS R15, R15 ;  /* 0x0000000f000f7213 */ /* 0x000fe20000000000 */
[----:B------:R-:W4:Y:S01]  /*10c00*/  LDL.LU R14, [R1+0x24] ;  /* 0x00002400010e7983 */ /* 0x000f220000300800 */
[C---:B------:R-:W-:Y:S01]  /*10c10*/  FFMA.FTZ R18, -R0.reuse, R18, R7 ;  /* 0x0000001200127223 */ /* 0x040fe20000010107 */
[----:B------:R-:W-:Y:S01]  /*10c20*/  IABS R13, R13 ;  /* 0x0000000d000d7213 */ /* 0x000fe20000000000 */
[CC--:B------:R-:W-:Y:S01]  /*10c30*/  FFMA.FTZ R11, -R0.reuse, R12.reuse, R11 ;  /* 0x0000000c000b7223 */ /* 0x0c0fe2000001010b */
[----:B------:R-:W4:Y:S01]  /*10c40*/  LDL.LU R54, [R1+0xc] ;  /* 0x00000c0001367983 */ /* 0x000f220000300800 */
[----:B------:R-:W-:Y:S01]  /*10c50*/  I2FP.F32.S32 R15, R15 ;  /* 0x0000000f000f7245 */ /* 0x000fe20000201400 */
[----:B------:R-:W-:Y:S01]  /*10c60*/  FFMA.FTZ R17, -R0, R12, R5 ;  /* 0x0000000c00117223 */ /* 0x000fe20000010105 */
[C---:B------:R-:W-:Y:S01]  /*10c70*/  IADD3 R7, PT, PT, R242.reuse, -0x18, RZ ;  /* 0xffffffe8f2077810 */ /* 0x040fe20007ffe0ff */
[----:B------:R-:W4:Y:S01]  /*10c80*/  LDL.LU R52, [R1+0x18] ;  /* 0x0000180001347983 */ /* 0x000f220000300800 */
[----:B------:R-:W-:Y:S01]  /*10c90*/  IADD3 R12, PT, PT, R242, -0x20, RZ ;  /* 0xffffffe0f20c7810 */ /* 0x000fe20007ffe0ff */
[----:B------:R-:W-:Y:S01]  /*10ca0*/  FFMA.FTZ R8, -R0, R15, R8 ;  /* 0x0000000f00087223 */ /* 0x000fe20000010108 */
[----:B------:R-:W-:Y:S02]  /*10cb0*/  I2FP.F32.S32 R13, R13 ;  /* 0x0000000d000d7245 */ /* 0x000fe40000201400 */
[C---:B------:R-:W-:Y:S02]  /*10cc0*/  IADD3 R5, PT, PT, R242.reuse, -0x19, RZ ;  /* 0xffffffe7f2057810 */ /* 0x040fe40007ffe0ff */
[----:B------:R-:W-:Y:S02]  /*10cd0*/  IABS R7, R7 ;  /* 0x0000000700077213 */ /* 0x000fe40000000000 */
[----:B------:R-:W-:Y:S02]  /*10ce0*/  IABS R12, R12 ;  /* 0x0000000c000c7213 */ /* 0x000fe40000000000 */
[C---:B------:R-:W-:Y:S02]  /*10cf0*/  IADD3 R4, PT, PT, R242.reuse, -0x21, RZ ;  /* 0xffffffdff2047810 */ /* 0x040fe40007ffe0ff */
[----:B------:R-:W-:Y:S02]  /*10d00*/  IABS R5, R5 ;  /* 0x0000000500057213 */ /* 0x000fe40000000000 */
[----:B------:R-:W-:Y:S02]  /*10d10*/  I2FP.F32.S32 R7, R7 ;  /* 0x0000000700077245 */ /* 0x000fe40000201400 */
[----:B------:R-:W-:Y:S02]  /*10d20*/  IABS R4, R4 ;  /* 0x0000000400047213 */ /* 0x000fe40000000000 */
[----:B------:R-:W-:Y:S02]  /*10d30*/  I2FP.F32.S32 R5, R5 ;  /* 0x0000000500057245 */ /* 0x000fe40000201400 */
[C---:B------:R-:W-:Y:S02]  /*10d40*/  IADD3 R111, PT, PT, R242.reuse, -0x30, RZ ;  /* 0xffffffd0f26f7810 */ /* 0x040fe40007ffe0ff */
[C---:B------:R-:W-:Y:S02]  /*10d50*/  IADD3 R122, PT, PT, R242.reuse, -0xc8, RZ ;  /* 0xffffff38f27a7810 */ /* 0x040fe40007ffe0ff */
[----:B------:R-:W-:Y:S02]  /*10d60*/  IABS R111, R111 ;  /* 0x0000006f006f7213 */ /* 0x000fe40000000000 */
[----:B------:R-:W-:Y:S02]  /*10d70*/  IADD3 R120, PT, PT, R242, -0xc9, RZ ;  /* 0xffffff37f2787810 */ /* 0x000fe40007ffe0ff */
[----:B------:R-:W-:Y:S02]  /*10d80*/  I2FP.F32.S32 R111, R111 ;  /* 0x0000006f006f7245 */ /* 0x000fe40000201400 */
[----:B------:R-:W-:Y:S02]  /*10d90*/  IABS R122, R122 ;  /* 0x0000007a007a7213 */ /* 0x000fe40000000000 */
[----:B------:R-:W-:Y:S01]  /*10da0*/  IABS R120, R120 ;  /* 0x0000007800787213 */ /* 0x000fe20000000000 */
[CC--:B------:R-:W-:Y:S01]  /*10db0*/  FFMA.FTZ R107, -R0.reuse, R111.reuse, R24 ;  /* 0x0000006f006b7223 */ /* 0x0c0fe20000010118 */
[----:B------:R-:W-:Y:S01]  /*10dc0*/  FFMA.FTZ R111, -R0, R111, R30 ;  /* 0x0000006f006f7223 */ /* 0x000fe2000001011e */
[----:B------:R-:W-:Y:S02]  /*10dd0*/  I2FP.F32.S32 R122, R122 ;  /* 0x0000007a007a7245 */ /* 0x000fe40000201400 */
[----:B------:R-:W-:Y:S02]  /*10de0*/  I2FP.F32.S32 R120, R120 ;  /* 0x0000007800787245 */ /* 0x000fe40000201400 */
[----:B------:R-:W-:Y:S01]  /*10df0*/  LOP3.LUT R225, R224, 0x200, R225, 0xf8, !PT ;  /* 0x00000200e0e17812 */ /* 0x000fe200078ef8e1 */
[CC--:B------:R-:W-:Y:S01]  /*10e00*/  FFMA.FTZ R118, -R0.reuse, R122.reuse, R61 ;  /* 0x0000007a00767223 */ /* 0x0c0fe2000001013d */
[C---:B------:R-:W-:Y:S01]  /*10e10*/  FFMA.FTZ R122, -R0.reuse, R122, R83 ;  /* 0x0000007a007a7223 */ /* 0x040fe20000010153 */
[CC--:B------:R-:W-:Y:S01]  /*10e20*/  FFMA.FTZ R116, -R0.reuse, R120.reuse, R59 ;  /* 0x0000007800747223 */ /* 0x0c0fe2000001013b */
[----:B------:R-:W-:Y:S01]  /*10e30*/  FFMA.FTZ R120, -R0, R120, R81 ;  /* 0x0000007800787223 */ /* 0x000fe20000010151 */
[----:B------:R-:W-:Y:S01]  /*10e40*/  IADD3 R244, PT, PT, R244, -0x100, RZ ;  /* 0xffffff00f4f47810 */ /* 0x000fe20007ffe0ff */
[C---:B---3--:R-:W-:Y:S01]  /*10e50*/  FFMA.FTZ R56, -R0.reuse, R5, R56 ;  /* 0x0000000500387223 */ /* 0x048fe20000010138 */
[CC--:B-----5:R-:W-:Y:S01]  /*10e60*/  FFMA.FTZ R60, -R0.reuse, R7.reuse, R60 ;  /* 0x00000007003c7223 */ /* 0x0e0fe2000001013c */
[C---:B--2---:R-:W-:Y:S01]  /*10e70*/  FFMA.FTZ R66, -R0.reuse, R7, R65 ;  /* 0x0000000700427223 */ /* 0x044fe20000010141 */
[----:B------:R-:W-:Y:S01]  /*10e80*/  I2FP.F32.S32 R7, R4 ;  /* 0x0000000400077245 */ /* 0x000fe20000201400 */
[----:B----4-:R-:W-:Y:S01]  /*10e90*/  FFMA.FTZ R65, -R0, R5, R64 ;  /* 0x0000000500417223 */ /* 0x010fe20000010140 */
[----:B------:R-:W-:Y:S01]  /*10ea0*/  IADD3 R4, PT, PT, R242, -0x29, RZ ;  /* 0xffffffd7f2047810 */ /* 0x000fe20007ffe0ff */
[----:B------:R-:W-:Y:S01]  /*10eb0*/  FFMA.FTZ R58, -R0, R13, R58 ;  /* 0x0000000d003a7223 */ /* 0x000fe2000001013a */
[C---:B------:R-:W-:Y:S02]  /*10ec0*/  IADD3 R5, PT, PT, R242.reuse, -0x28, RZ ;  /* 0xffffffd8f2057810 */ /* 0x040fe40007ffe0ff */
[----:B------:R-:W-:Y:S02]  /*10ed0*/  IABS R4, R4 ;  /* 0x0000000400047213 */ /* 0x000fe40000000000 */
[----:B------:R-:W-:Y:S02]  /*10ee0*/  IABS R5, R5 ;  /* 0x0000000500057213 */ /* 0x000fe40000000000 */
[----:B------:R-:W-:Y:S02]  /*10ef0*/  I2FP.F32.S32 R4, R4 ;  /* 0x0000000400047245 */ /* 0x000fe40000201400 */
[----:B------:R-:W-:Y:S02]  /*10f00*/  I2FP.F32.S32 R105, R5 ;  /* 0x0000000500697245 */ /* 0x000fe40000201400 */
[----:B------:R-:W-:Y:S01]  /*10f10*/  IADD3 R5, PT, PT, R242, -0x38, RZ ;  /* 0xffffffc8f2057810 */ /* 0x000fe20007ffe0ff */
[C---:B------:R-:W-:Y:S01]  /*10f20*/  FFMA.FTZ R62, -R0.reuse, R15, R54 ;  /* 0x0000000f003e7223 */ /* 0x040fe20000010136 */
[CC--:B------:R-:W-:Y:S01]  /*10f30*/  FFMA.FTZ R237, -R0.reuse, R4.reuse, R21 ;  /* 0x0000000400ed7223 */ /* 0x0c0fe20000010115 */
[C---:B------:R-:W-:Y:S01]  /*10f40*/  FFMA.FTZ R27, -R0.reuse, R4, R27 ;  /* 0x00000004001b7223 */ /* 0x040fe2000001011b */
[----:B------:R-:W-:Y:S01]  /*10f50*/  IABS R5, R5 ;  /* 0x0000000500057213 */ /* 0x000fe20000000000 */
[CC--:B------:R-:W-:Y:S01]  /*10f60*/  FFMA.FTZ R101, -R0.reuse, R105.reuse, R20 ;  /* 0x0000006900657223 */ /* 0x0c0fe20000010114 */
[----:B------:R-:W-:Y:S01]  /*10f70*/  MOV R54, R52 ;  /* 0x0000003400367202 */ /* 0x000fe20000000f00 */
[C---:B------:R-:W-:Y:S01]  /*10f80*/  FFMA.FTZ R105, -R0.reuse, R105, R26 ;  /* 0x0000006900697223 */ /* 0x040fe2000001011a */
[----:B------:R-:W-:Y:S01]  /*10f90*/  MOV R52, R50 ;  /* 0x0000003200347202 */ /* 0x000fe20000000f00 */
[C---:B------:R-:W-:Y:S01]  /*10fa0*/  FFMA.FTZ R50, -R0.reuse, R13, R9 ;  /* 0x0000000d00327223 */ /* 0x040fe20000010109 */
[----:B------:R-:W-:Y:S01]  /*10fb0*/  MOV R9, R12 ;  /* 0x0000000c00097202 */ /* 0x000fe20000000f00 */
[----:B------:R-:W-:Y:S01]  /*10fc0*/  FFMA.FTZ R97, -R0, R7, R54 ;  /* 0x0000000700617223 */ /* 0x000fe20000010136 */
[----:B------:R-:W-:Y:S02]  /*10fd0*/  I2FP.F32.S32 R5, R5 ;  /* 0x0000000500057245 */ /* 0x000fe40000201400 */
[----:B------:R-:W-:Y:S02]  /*10fe0*/  I2FP.F32.S32 R9, R9 ;  /* 0x0000000900097245 */ /* 0x000fe40000201400 */
[----:B------:R-:W-:Y:S01]  /*10ff0*/  IADD3 R12, PT, PT, R242, -0x41, RZ ;  /* 0xffffffbff20c7810 */ /* 0x000fe20007ffe0ff */
[CC--:B------:R-:W-:Y:S01]  /*11000*/  FFMA.FTZ R70, -R0.reuse, R5.reuse, R28 ;  /* 0x0000000500467223 */ /* 0x0c0fe2000001011c */
[C---:B------:R-:W-:Y:S01]  /*11010*/  FFMA.FTZ R71, -R0.reuse, R5, R34 ;  /* 0x0000000500477223 */ /* 0x040fe20000010122 */
[CC--:B------:R-:W-:Y:S01]  /*11020*/  FFMA.FTZ R64, -R0.reuse, R9.reuse, R19 ;  /* 0x0000000900407223 */ /* 0x0c0fe20000010113 */
[C---:B------:R-:W-:Y:S01]  /*11030*/  FFMA.FTZ R19, -R0.reuse, R9, R22 ;  /* 0x0000000900137223 */ /* 0x040fe20000010116 */
[----:B------:R-:W-:Y:S01]  /*11040*/  FFMA.FTZ R22, -R0, R7, R23 ;  /* 0x0000000700167223 */ /* 0x000fe20000010117 */
[C---:B------:R-:W-:Y:S02]  /*11050*/  IADD3 R7, PT, PT, R242.reuse, -0x31, RZ ;  /* 0xffffffcff2077810 */ /* 0x040fe40007ffe0ff */
[C---:B------:R-:W-:Y:S02]  /*11060*/  IADD3 R9, PT, PT, R242.reuse, -0x48, RZ ;  /* 0xffffffb8f2097810 */ /* 0x040fe40007ffe0ff */
[----:B------:R-:W-:Y:S02]  /*11070*/  IABS R7, R7 ;  /* 0x0000000700077213 */ /* 0x000fe40000000000 */
[----:B------:R-:W-:Y:S02]  /*11080*/  IABS R9, R9 ;  /* 0x0000000900097213 */ /* 0x000fe40000000000 */
[----:B------:R-:W-:Y:S02]  /*11090*/  I2FP.F32.S32 R4, R7 ;  /* 0x0000000700047245 */ /* 0x000fe40000201400 */
[----:B------:R-:W-:Y:S02]  /*110a0*/  IADD3 R7, PT, PT, R242, -0x39, RZ ;  /* 0xffffffc7f2077810 */ /* 0x000fe40007ffe0ff */
[----:B------:R-:W-:Y:S01]  /*110b0*/  I2FP.F32.S32 R9, R9 ;  /* 0x0000000900097245 */ /* 0x000fe20000201400 */
[CC--:B------:R-:W-:Y:S01]  /*110c0*/  FFMA.FTZ R109, -R0.reuse, R4.reuse, R31 ;  /* 0x00000004006d7223 */ /* 0x0c0fe2000001011f */
[----:B------:R-:W-:Y:S01]  /*110d0*/  IABS R7, R7 ;  /* 0x0000000700077213 */ /* 0x000fe20000000000 */
[----:B------:R-:W-:Y:S01]  /*110e0*/  FFMA.FTZ R103, -R0, R4, R25 ;  /* 0x0000000400677223 */ /* 0x000fe20000010119 */
[----:B------:R-:W-:Y:S01]  /*110f0*/  IADD3 R4, PT, PT, R242, -0x40, RZ ;  /* 0xffffffc0f2047810 */ /* 0x000fe20007ffe0ff */
[C---:B------:R-:W-:Y:S01]  /*11100*/  FFMA.FTZ R119, -R0.reuse, R9, R52 ;  /* 0x0000000900777223 */ /* 0x040fe20000010134 */
[----:B------:R-:W-:Y:S01]  /*11110*/  I2FP.F32.S32 R69, R7 ;  /* 0x0000000700457245 */ /* 0x000fe20000201400 */
[----:B------:R-:W-:Y:S01]  /*11120*/  FFMA.FTZ R117, -R0, R9, R36 ;  /* 0x0000000900757223 */ /* 0x000fe20000010124 */
[----:B------:R-:W-:Y:S02]  /*11130*/  IADD3 R7, PT, PT, R242, -0x49, RZ ;  /* 0xffffffb7f2077810 */ /* 0x000fe40007ffe0ff */
[----:B------:R-:W-:Y:S01]  /*11140*/  IABS R5, R4 ;  /* 0x0000000400057213 */ /* 0x000fe20000000000 */
[CC--:B------:R-:W-:Y:S01]  /*11150*/  FFMA.FTZ R68, -R0.reuse, R69.reuse, R29 ;  /* 0x0000004500447223 */ /* 0x0c0fe2000001011d */
[----:B------:R-:W-:Y:S01]  /*11160*/  IABS R4, R12 ;  /* 0x0000000c00047213 */ /* 0x000fe20000000000 */
[----:B------:R-:W-:Y:S01]  /*11170*/  FFMA.FTZ R69, -R0, R69, R35 ;  /* 0x0000004500457223 */ /* 0x000fe20000010123 */
[----:B------:R-:W-:Y:S02]  /*11180*/  IABS R7, R7 ;  /* 0x0000000700077213 */ /* 0x000fe40000000000 */
[----:B------:R-:W-:Y:S02]  /*11190*/  I2FP.F32.S32 R4, R4 ;  /* 0x0000000400047245 */ /* 0x000fe40000201400 */
[----:B------:R-:W-:Y:S02]  /*111a0*/  I2FP.F32.S32 R12, R7 ;  /* 0x00000007000c7245 */ /* 0x000fe40000201400 */
[----:B------:R-:W-:Y:S01]  /*111b0*/  IADD3 R7, PT, PT, R242, -0x51, RZ ;  /* 0xffffffaff2077810 */ /* 0x000fe20007ffe0ff */
[CC--:B------:R-:W-:Y:S01]  /*111c0*/  FFMA.FTZ R113, -R0.reuse, R4.reuse, R33 ;  /* 0x0000000400717223 */ /* 0x0c0fe20000010121 */
[----:B------:R-:W-:Y:S01]  /*111d0*/  FFMA.FTZ R217, -R0, R4, R217 ;  /* 0x0000000400d97223 */ /* 0x000fe200000101d9 */
[----:B------:R-:W-:Y:S01]  /*111e0*/  IADD3 R4, PT, PT, R242, -0x50, RZ ;  /* 0xffffffb0f2047810 */ /* 0x000fe20007ffe0ff */
[CC--:B------:R-:W-:Y:S01]  /*111f0*/  FFMA.FTZ R123, -R0.reuse, R12.reuse, R37 ;  /* 0x0000000c007b7223 */ /* 0x0c0fe20000010125 */
[----:B------:R-:W-:Y:S01]  /*11200*/  I2FP.F32.S32 R5, R5 ;  /* 0x0000000500057245 */ /* 0x000fe20000201400 */
[C---:B------:R-:W-:Y:S01]  /*11210*/  FFMA.FTZ R215, -R0.reuse, R12, R43 ;  /* 0x0000000c00d77223 */ /* 0x040fe2000001012b */
[----:B------:R-:W-:Y:S02]  /*11220*/  IABS R7, R7 ;  /* 0x0000000700077213 */ /* 0x000fe40000000000 */
[----:B------:R-:W-:Y:S01]  /*11230*/  IABS R4, R4 ;  /* 0x0000000400047213 */ /* 0x000fe20000000000 */
[C---:B------:R-:W-:Y:S01]  /*11240*/  FFMA.FTZ R115, -R0.reuse, R5, R32 ;  /* 0x0000000500737223 */ /* 0x040fe20000010120 */
[----:B------:R-:W-:Y:S01]  /*11250*/  I2FP.F32.S32 R7, R7 ;  /* 0x0000000700077245 */ /* 0x000fe20000201400 */
[----:B------:R-:W-:Y:S01]  /*11260*/  FFMA.FTZ R219, -R0, R5, R219 ;  /* 0x0000000500db7223 */ /* 0x000fe200000101db */
[----:B------:R-:W-:Y:S02]  /*11270*/  IADD3 R5, PT, PT, R242, -0x58, RZ ;  /* 0xffffffa8f2057810 */ /* 0x000fe40007ffe0ff */
[----:B------:R-:W-:Y:S01]  /*11280*/  I2FP.F32.S32 R13, R4 ;  /* 0x00000004000d7245 */ /* 0x000fe20000201400 */
[----:B------:R-:W-:Y:S01]  /*11290*/  FFMA.FTZ R121, -R0, R7, R38 ;  /* 0x0000000700797223 */ /* 0x000fe20000010126 */
[----:B------:R-:W-:Y:S01]  /*112a0*/  IADD3 R4, PT, PT, R242, -0x60, RZ ;  /* 0xffffffa0f2047810 */ /* 0x000fe20007ffe0ff */
[----:B------:R-:W2:Y:S01]  /*112b0*/  LD.E R38, desc[UR4][R2.64+0xdc] ;  /* 0x0000dc0402267980 */ /* 0x000ea2000c101900 */
[----:B------:R-:W-:Y:S01]  /*112c0*/  IABS R5, R5 ;  /* 0x0000000500057213 */ /* 0x000fe20000000000 */
[C---:B------:R-:W-:Y:S01]  /*112d0*/  FFMA.FTZ R209, -R0.reuse, R7, R209 ;  /* 0x0000000700d17223 */ /* 0x040fe200000101d1 */
[----:B------:R-:W-:Y:S01]  /*112e0*/  IABS R4, R4 ;  /* 0x0000000400047213 */ /* 0x000fe20000000000 */
[C---:B------:R-:W-:Y:S01]  /*112f0*/  FFMA.FTZ R211, -R0.reuse, R13, R211 ;  /* 0x0000000d00d37223 */ /* 0x040fe200000101d3 */
[----:B------:R-:W-:Y:S01]  /*11300*/  I2FP.F32.S32 R5, R5 ;  /* 0x0000000500057245 */ /* 0x000fe20000201400 */
[----:B------:R-:W-:Y:S01]  /*11310*/  FFMA.FTZ R213, -R0, R13, R14 ;  /* 0x0000000d00d57223 */ /* 0x000fe2000001010e */
[----:B------:R-:W-:Y:S02]  /*11320*/  IADD3 R9, PT, PT, R242, -0x59, RZ ;  /* 0xffffffa7f2097810 */ /* 0x000fe40007ffe0ff */
[----:B------:R-:W-:Y:S01]  /*11330*/  I2FP.F32.S32 R7, R4 ;  /* 0x0000000400077245 */ /* 0x000fe20000201400 */
[C---:B------:R-:W-:Y:S01]  /*11340*/  FFMA.FTZ R125, -R0.reuse, R5, R44 ;  /* 0x00000005007d7223 */ /* 0x040fe2000001012c */
[----:B------:R-:W-:Y:S01]  /*11350*/  IABS R9, R9 ;  /* 0x0000000900097213 */ /* 0x000fe20000000000 */
[----:B------:R-:W-:Y:S01]  /*11360*/  FFMA.FTZ R207, -R0, R5, R207 ;  /* 0x0000000500cf7223 */ /* 0x000fe200000101cf */
[----:B------:R-:W-:Y:S01]  /*11370*/  IADD3 R5, PT, PT, R242, -0x61, RZ ;  /* 0xffffff9ff2057810 */ /* 0x000fe20007ffe0ff */
[CC--:B------:R-:W-:Y:S01]  /*11380*/  FFMA.FTZ R129, -R0.reuse, R7.reuse, R48 ;  /* 0x0000000700817223 */ /* 0x0c0fe20000010130 */
[----:B------:R-:W-:Y:S01]  /*11390*/  FFMA.FTZ R201, -R0, R7, R201 ;  /* 0x0000000700c97223 */ /* 0x000fe200000101c9 */
[C---:B------:R-:W-:Y:S02]  /*113a0*/  IADD3 R4, PT, PT, R242.reuse, -0x68, RZ ;  /* 0xffffff98f2047810 */ /* 0x040fe40007ffe0ff */
[----:B------:R-:W-:Y:S02]  /*113b0*/  IADD3 R7, PT, PT, R242, -0x69, RZ ;  /* 0xffffff97f2077810 */ /* 0x000fe40007ffe0ff */
[----:B------:R-:W-:Y:S02]  /*113c0*/  I2FP.F32.S32 R12, R9 ;  /* 0x00000009000c7245 */ /* 0x000fe40000201400 */
[----:B------:R-:W-:Y:S02]  /*113d0*/  IABS R9, R5 ;  /* 0x0000000500097213 */ /* 0x000fe40000000000 */
[----:B------:R-:W-:Y:S01]  /*113e0*/  IABS R5, R4 ;  /* 0x0000000400057213 */ /* 0x000fe20000000000 */
[CC--:B------:R-:W-:Y:S01]  /*113f0*/  FFMA.FTZ R203, -R0.reuse, R12.reuse, R203 ;  /* 0x0000000c00cb7223 */ /* 0x0c0fe200000101cb */
[----:B------:R-:W-:Y:S01]  /*11400*/  IABS R4, R7 ;  /* 0x0000000700047213 */ /* 0x000fe20000000000 */
[----:B------:R-:W-:Y:S01]  /*11410*/  FFMA.FTZ R205, -R0, R12, R205 ;  /* 0x0000000c00cd7223 */ /* 0x000fe200000101cd */
[C---:B------:R-:W-:Y:S02]  /*11420*/  IADD3 R13, PT, PT, R242.reuse, -0x70, RZ ;  /* 0xffffff90f20d7810 */ /* 0x040fe40007ffe0ff */
[----:B------:R-:W-:Y:S02]  /*11430*/  I2FP.F32.S32 R4, R4 ;  /* 0x0000000400047245 */ /* 0x000fe40000201400 */
[----:B------:R-:W-:Y:S02]  /*11440*/  I2FP.F32.S32 R12, R9 ;  /* 0x00000009000c7245 */ /* 0x000fe40000201400 */
[----:B------:R-:W-:Y:S01]  /*11450*/  IADD3 R7, PT, PT, R242, -0x71, RZ ;  /* 0xffffff8ff2077810 */ /* 0x000fe20007ffe0ff */
[CC--:B------:R-:W-:Y:S01]  /*11460*/  FFMA.FTZ R195, -R0.reuse, R4.reuse, R195 ;  /* 0x0000000400c37223 */ /* 0x0c0fe200000101c3 */
[----:B------:R-:W-:Y:S01]  /*11470*/  I2FP.F32.S32 R5, R5 ;  /* 0x0000000500057245 */ /* 0x000fe20000201400 */
[C---:B------:R-:W-:Y:S01]  /*11480*/  FFMA.FTZ R191, -R0.reuse, R4, R191 ;  /* 0x0000000400bf7223 */ /* 0x040fe200000101bf */
[----:B------:R-:W-:Y:S01]  /*11490*/  IABS R9, R13 ;  /* 0x0000000d00097213 */ /* 0x000fe20000000000 */
        /* <DEDUP_REMOVED lines=14> */
[----:B------:R-:W-:Y:S01]  /*11580*/  IABS R5, R5 ;  /* 0x0000000500057213 */ /* 0x000fe20000000000 */
[----:B------:R-:W-:Y:S01]  /*11590*/  FFMA.FTZ R183, -R0, R14, R183 ;  /* 0x0000000e00b77223 */ /* 0x000fe200000101b7 */
[----:B------:R-:W-:Y:S02]  /*115a0*/  MOV R12, R4 ;  /* 0x00000004000c7202 */ /* 0x000fe40000000f00 */
[----:B------:R-:W-:Y:S02]  /*115b0*/  IABS R4, R7 ;  /* 0x0000000700047213 */ /* 0x000fe40000000000 */
[C---:B------:R-:W-:Y:S02]  /*115c0*/  IADD3 R7, PT, PT, R242.reuse, -0x88, RZ ;  /* 0xffffff78f2077810 */ /* 0x040fe40007ffe0ff */
[----:B------:R-:W-:Y:S02]  /*115d0*/  I2FP.F32.S32 R5, R5 ;  /* 0x0000000500057245 */ /* 0x000fe40000201400 */
[----:B------:R-:W-:Y:S02]  /*115e0*/  IADD3 R9, PT, PT, R242, -0x81, RZ ;  /* 0xffffff7ff2097810 */ /* 0x000fe40007ffe0ff */
[----:B------:R-:W-:Y:S01]  /*115f0*/  I2FP.F32.S32 R12, R12 ;  /* 0x0000000c000c7245 */ /* 0x000fe20000201400 */
        /* <DEDUP_REMOVED lines=8> */
[CC--:B------:R-:W-:Y:S01]  /*11680*/  FFMA.FTZ R173, -R0.reuse, R4.reuse, R173 ;  /* 0x0000000400ad7223 */ /* 0x0c0fe200000101ad */
[----:B------:R-:W-:Y:S01]  /*11690*/  I2FP.F32.S32 R14, R7 ;  /* 0x00000007000e7245 */ /* 0x000fe20000201400 */
[----:B------:R-:W-:Y:S01]  /*116a0*/  FFMA.FTZ R169, -R0, R4, R169 ;  /* 0x0000000400a97223 */ /* 0x000fe200000101a9 */
[----:B------:R-:W-:Y:S02]  /*116b0*/  I2FP.F32.S32 R12, R9 ;  /* 0x00000009000c7245 */ /* 0x000fe40000201400 */
[----:B------:R-:W-:Y:S01]  /*116c0*/  IADD3 R7, PT, PT, R242, -0x90, RZ ;  /* 0xffffff70f2077810 */ /* 0x000fe20007ffe0ff */
[----:B------:R-:W-:Y:S01]  /*116d0*/  FFMA.FTZ R228, -R0, R14, R49 ;  /* 0x0000000e00e47223 */ /* 0x000fe20000010131 */
[----:B------:R-:W-:Y:S01]  /*116e0*/  IADD3 R4, PT, PT, R242, -0x89, RZ ;  /* 0xffffff77f2047810 */ /* 0x000fe20007ffe0ff */
[CC--:B------:R-:W-:Y:S01]  /*116f0*/  FFMA.FTZ R131, -R0.reuse, R12.reuse, R53 ;  /* 0x0000000c00837223 */ /* 0x0c0fe20000010135 */
[----:B------:R-:W-:Y:S01]  /*11700*/  IABS R5, R5 ;  /* 0x0000000500057213 */ /* 0x000fe20000000000 */
[C---:B------:R-:W-:Y:S01]  /*11710*/  FFMA.FTZ R171, -R0.reuse, R12, R171 ;  /* 0x0000000c00ab7223 */ /* 0x040fe200000101ab */
[----:B------:R-:W-:Y:S01]  /*11720*/  IABS R7, R7 ;  /* 0x0000000700077213 */ /* 0x000fe20000000000 */
[----:B------:R-:W-:Y:S01]  /*11730*/  FFMA.FTZ R47, -R0, R14, R47 ;  /* 0x0000000e002f7223 */ /* 0x000fe2000001012f */
[----:B------:R-:W-:Y:S02]  /*11740*/  IABS R4, R4 ;  /* 0x0000000400047213 */ /* 0x000fe40000000000 */
[----:B------:R-:W-:Y:S02]  /*11750*/  IADD3 R12, PT, PT, R242, -0x91, RZ ;  /* 0xffffff6ff20c7810 */ /* 0x000fe40007ffe0ff */
[----:B------:R-:W-:Y:S02]  /*11760*/  I2FP.F32.S32 R5, R5 ;  /* 0x0000000500057245 */ /* 0x000fe40000201400 */
[----:B------:R-:W-:Y:S02]  /*11770*/  I2FP.F32.S32 R7, R7 ;  /* 0x0000000700077245 */ /* 0x000fe40000201400 */
[----:B------:R-:W-:Y:S01]  /*11780*/  MOV R9, R4 ;  /* 0x0000000400097202 */ /* 0x000fe20000000f00 */
[CC--:B------:R-:W-:Y:S01]  /*11790*/  FFMA.FTZ R206, -R0.reuse, R5.reuse, R206 ;  /* 0x0000000500ce7223 */ /* 0x0c0fe200000101ce */
[----:B------:R-:W-:Y:S01]  /*117a0*/  IABS R4, R12 ;  /* 0x0000000c00047213 */ /* 0x000fe20000000000 */
[----:B------:R-:W-:Y:S01]  /*117b0*/  FFMA.FTZ R208, -R0, R5, R208 ;  /* 0x0000000500d07223 */ /* 0x000fe200000101d0 */
[----:B------:R-:W-:Y:S01]  /*117c0*/  IADD3 R5, PT, PT, R242, -0xa1, RZ ;  /* 0xffffff5ff2057810 */ /* 0x000fe20007ffe0ff */
[CC--:B------:R-:W-:Y:S01]  /*117d0*/  FFMA.FTZ R212, -R0.reuse, R7.reuse, R57 ;  /* 0x0000000700d47223 */ /* 0x0c0fe20000010139 */
[----:B------:R-:W-:Y:S01]  /*117e0*/  FFMA.FTZ R216, -R0, R7, R216 ;  /* 0x0000000700d87223 */ /* 0x000fe200000101d8 */
[----:B------:R-:W-:Y:S02]  /*117f0*/  I2FP.F32.S32 R4, R4 ;  /* 0x0000000400047245 */ /* 0x000fe40000201400 */
[----:B------:R-:W-:Y:S02]  /*11800*/  IADD3 R7, PT, PT, R242, -0xa0, RZ ;  /* 0xffffff60f2077810 */ /* 0x000fe40007ffe0ff */
[----:B------:R-:W-:Y:S01]  /*11810*/  IABS R5, R5 ;  /* 0x0000000500057213 */ /* 0x000fe20000000000 */
[CC--:B------:R-:W-:Y:S01]  /*11820*/  FFMA.FTZ R214, -R0.reuse, R4.reuse, R51 ;  /* 0x0000000400d67223 */ /* 0x0c0fe20000010133 */
[----:B------:R-:W-:Y:S01]  /*11830*/  IABS R7, R7 ;  /* 0x0000000700077213 */ /* 0x000fe20000000000 */
[----:B------:R-:W-:Y:S01]  /*11840*/  FFMA.FTZ R210, -R0, R4, R210 ;  /* 0x0000000400d27223 */ /* 0x000fe200000101d2 */
[----:B------:R-:W-:Y:S02]  /*11850*/  I2FP.F32.S32 R9, R9 ;  /* 0x0000000900097245 */ /* 0x000fe40000201400 */
[----:B------:R-:W-:Y:S02]  /*11860*/  I2FP.F32.S32 R5, R5 ;  /* 0x0000000500057245 */ /* 0x000fe40000201400 */
[----:B------:R-:W-:Y:S01]  /*11870*/  IADD3 R13, PT, PT, R242, -0x99, RZ ;  /* 0xffffff67f20d7810 */ /* 0x000fe20007ffe0ff */
[-C--:B------:R-:W-:Y:S01]  /*11880*/  FFMA.FTZ R226, -R0, R9.reuse, R55 ;  /* 0x0000000900e27223 */ /* 0x080fe20000010137 */
[----:B------:R-:W-:Y:S01]  /*11890*/  IADD3 R4, PT, PT, R242, -0xa9, RZ ;  /* 0xffffff57f2047810 */ /* 0x000fe20007ffe0ff */
[C---:B------:R-:W-:Y:S01]  /*118a0*/  FFMA.FTZ R218, -R0.reuse, R9, R218 ;  /* 0x0000000900da7223 */ /* 0x040fe200000101da */
[----:B------:R-:W-:Y:S01]  /*118b0*/  I2FP.F32.S32 R7, R7 ;  /* 0x0000000700077245 */ /* 0x000fe20000201400 */
[C---:B------:R-:W-:Y:S01]  /*118c0*/  FFMA.FTZ R194, -R0.reuse, R5, R194 ;  /* 0x0000000500c27223 */ /* 0x040fe200000101c2 */
[----:B------:R-:W-:Y:S01]  /*118d0*/  IABS R13, R13 ;  /* 0x0000000d000d7213 */ /* 0x000fe20000000000 */
[C---:B------:R-:W-:Y:S01]  /*118e0*/  FFMA.FTZ R198, -R0.reuse, R5, R198 ;  /* 0x0000000500c67223 */ /* 0x040fe200000101c6 */
[----:B------:R-:W-:Y:S01]  /*118f0*/  IABS R4, R4 ;  /* 0x0000000400047213 */ /* 0x000fe20000000000 */
[-C--:B------:R-:W-:Y:S01]  /*11900*/  FFMA.FTZ R200, -R0, R7.reuse, R200 ;  /* 0x0000000700c87223 */ /* 0x080fe200000101c8 */
[----:B------:R-:W-:Y:S01]  /*11910*/  IADD3 R9, PT, PT, R242, -0xa8, RZ ;  /* 0xffffff58f2097810 */ /* 0x000fe20007ffe0ff */
[----:B------:R-:W-:Y:S01]  /*11920*/  FFMA.FTZ R196, -R0, R7, R196 ;  /* 0x0000000700c47223 */ /* 0x000fe200000101c4 */
[----:B------:R-:W-:Y:S02]  /*11930*/  IADD3 R5, PT, PT, R242, -0xb0, RZ ;  /* 0xffffff50f2057810 */ /* 0x000fe40007ffe0ff */
[----:B------:R-:W-:Y:S02]  /*11940*/  I2FP.F32.S32 R13, R13 ;  /* 0x0000000d000d7245 */ /* 0x000fe40000201400 */
[----:B------:R-:W-:Y:S02]  /*11950*/  I2FP.F32.S32 R7, R4 ;  /* 0x0000000400077245 */ /* 0x000fe40000201400 */
[----:B------:R-:W-:Y:S01]  /*11960*/  IABS R9, R9 ;  /* 0x0000000900097213 */ /* 0x000fe20000000000 */
[C---:B------:R-:W-:Y:S01]  /*11970*/  FFMA.FTZ R202, -R0.reuse, R13, R202 ;  /* 0x0000000d00ca7223 */ /* 0x040fe200000101ca */
[----:B------:R-:W-:Y:S01]  /*11980*/  IABS R5, R5 ;  /* 0x0000000500057213 */ /* 0x000fe20000000000 */
[----:B------:R-:W-:Y:S01]  /*11990*/  FFMA.FTZ R204, -R0, R13, R204 ;  /* 0x0000000d00cc7223 */ /* 0x000fe200000101cc */
[----:B------:R-:W-:Y:S01]  /*119a0*/  IADD3 R4, PT, PT, R242, -0xb1, RZ ;  /* 0xffffff4ff2047810 */ /* 0x000fe20007ffe0ff */
[-C--:B------:R-:W-:Y:S01]  /*119b0*/  FFMA.FTZ R188, -R0, R7.reuse, R188 ;  /* 0x0000000700bc7223 */ /* 0x080fe200000101bc */
[----:B------:R-:W-:Y:S01]  /*119c0*/  IADD3 R12, PT, PT, R242, -0xb8, RZ ;  /* 0xffffff48f20c7810 */ /* 0x000fe20007ffe0ff */
[C---:B------:R-:W-:Y:S01]  /*119d0*/  FFMA.FTZ R186, -R0.reuse, R7, R186 ;  /* 0x0000000700ba7223 */ /* 0x040fe200000101ba */
[----:B------:R-:W-:Y:S02]  /*119e0*/  I2FP.F32.S32 R9, R9 ;  /* 0x0000000900097245 */ /* 0x000fe40000201400 */
[----:B------:R-:W-:Y:S02]  /*119f0*/  MOV R13, R5 ;  /* 0x00000005000d7202 */ /* 0x000fe40000000f00 */
        /* <DEDUP_REMOVED lines=9> */
[----:B------:R-:W-:Y:S01]  /*11a90*/  IABS R4, R4 ;  /* 0x0000000400047213 */ /* 0x000fe20000000000 */
[C---:B------:R-:W-:Y:S01]  /*11aa0*/  FFMA.FTZ R182, -R0.reuse, R7, R182 ;  /* 0x0000000700b67223 */ /* 0x040fe200000101b6 */
[----:B------:R-:W-:Y:S01]  /*11ab0*/  IABS R9, R9 ;  /* 0x0000000900097213 */ /* 0x000fe20000000000 */
[CC--:B------:R-:W-:Y:S01]  /*11ac0*/  FFMA.FTZ R176, -R0.reuse, R5.reuse, R176 ;  /* 0x0000000500b07223 */ /* 0x0c0fe200000101b0 */
[----:B------:R-:W-:Y:S01]  /*11ad0*/  FFMA.FTZ R174, -R0, R5, R174 ;  /* 0x0000000500ae7223 */ /* 0x000fe200000101ae */
[----:B------:R-:W-:Y:S02]  /*11ae0*/  I2FP.F32.S32 R7, R4 ;  /* 0x0000000400077245 */ /* 0x000fe40000201400 */
[----:B------:R-:W-:Y:S02]  /*11af0*/  IADD3 R5, PT, PT, R242, -0xc1, RZ ;  /* 0xffffff3ff2057810 */ /* 0x000fe40007ffe0ff */
[----:B------:R-:W-:Y:S01]  /*11b00*/  I2FP.F32.S32 R9, R9 ;  /* 0x0000000900097245 */ /* 0x000fe20000201400 */
[CC--:B------:R-:W-:Y:S01]  /*11b10*/  FFMA.FTZ R168, -R0.reuse, R7.reuse, R168 ;  /* 0x0000000700a87223 */ /* 0x0c0fe200000101a8 */
[----:B------:R-:W-:Y:S01]  /*11b20*/  FFMA.FTZ R126, -R0, R7, R73 ;  /* 0x00000007007e7223 */ /* 0x000fe20000010149 */
[----:B------:R-:W-:Y:S02]  /*11b30*/  IABS R5, R5 ;  /* 0x0000000500057213 */ /* 0x000fe40000000000 */
[----:B------:R-:W-:Y:S01]  /*11b40*/  IADD3 R7, PT, PT, R242, -0xd0, RZ ;  /* 0xffffff30f2077810 */ /* 0x000fe20007ffe0ff */
[CC--:B------:R-:W-:Y:S01]  /*11b50*/  FFMA.FTZ R170, -R0.reuse, R9.reuse, R170 ;  /* 0x0000000900aa7223 */ /* 0x0c0fe200000101aa */
[----:B------:R-:W-:Y:S01]  /*11b60*/  FFMA.FTZ R172, -R0, R9, R172 ;  /* 0x0000000900ac7223 */ /* 0x000fe200000101ac */
[----:B------:R-:W-:Y:S02]  /*11b70*/  I2FP.F32.S32 R9, R5 ;  /* 0x0000000500097245 */ /* 0x000fe40000201400 */
[----:B------:R-:W-:Y:S02]  /*11b80*/  IADD3 R5, PT, PT, R242, -0xd1, RZ ;  /* 0xffffff2ff2057810 */ /* 0x000fe40007ffe0ff */
[----:B------:R-:W-:Y:S01]  /*11b90*/  IABS R7, R7 ;  /* 0x0000000700077213 */ /* 0x000fe20000000000 */
[C---:B------:R-:W-:Y:S01]  /*11ba0*/  FFMA.FTZ R46, -R0.reuse, R9, R46 ;  /* 0x00000009002e7223 */ /* 0x040fe2000001012e */
[----:B------:R-:W-:Y:S01]  /*11bb0*/  IABS R5, R5 ;  /* 0x0000000500057213 */ /* 0x000fe20000000000 */
[----:B------:R-:W-:Y:S01]  /*11bc0*/  FFMA.FTZ R124, -R0, R9, R63 ;  /* 0x00000009007c7223 */ /* 0x000fe2000001013f */
[----:B------:R-:W-:Y:S02]  /*11bd0*/  I2FP.F32.S32 R7, R7 ;  /* 0x0000000700077245 */ /* 0x000fe40000201400 */
[----:B------:R-:W-:Y:S02]  /*11be0*/  I2FP.F32.S32 R5, R5 ;  /* 0x0000000500057245 */ /* 0x000fe40000201400 */
[----:B------:R-:W-:Y:S01]  /*11bf0*/  IADD3 R9, PT, PT, R242, -0xd8, RZ ;  /* 0xffffff28f2097810 */ /* 0x000fe20007ffe0ff */
[CC--:B------:R-:W-:Y:S01]  /*11c00*/  FFMA.FTZ R114, -R0.reuse, R7.reuse, R75 ;  /* 0x0000000700727223 */ /* 0x0c0fe2000001014b */
[----:B------:R-:W-:Y:S01]  /*11c10*/  FFMA.FTZ R110, -R0, R7, R110 ;  /* 0x00000007006e7223 */ /* 0x000fe2000001016e */
[----:B------:R-:W-:Y:S01]  /*11c20*/  IADD3 R7, PT, PT, R242, -0xe0, RZ ;  /* 0xffffff20f2077810 */ /* 0x000fe20007ffe0ff */
[C---:B------:R-:W-:Y:S01]  /*11c30*/  FFMA.FTZ R112, -R0.reuse, R5, R67 ;  /* 0x0000000500707223 */ /* 0x040fe20000010143 */
[----:B------:R-:W-:Y:S01]  /*11c40*/  I2FP.F32.S32 R13, R13 ;  /* 0x0000000d000d7245 */ /* 0x000fe20000201400 */
[----:B------:R-:W-:Y:S01]  /*11c50*/  FFMA.FTZ R108, -R0, R5, R108 ;  /* 0x00000005006c7223 */ /* 0x000fe2000001016c */
[----:B------:R-:W-:Y:S02]  /*11c60*/  IADD3 R4, PT, PT, R242, -0xd9, RZ ;  /* 0xffffff27f2047810 */ /* 0x000fe40007ffe0ff */
[----:B------:R-:W-:Y:S01]  /*11c70*/  IABS R9, R9 ;  /* 0x0000000900097213 */ /* 0x000fe20000000000 */
[C---:B------:R-:W-:Y:S01]  /*11c80*/  FFMA.FTZ R180, -R0.reuse, R13, R180 ;  /* 0x0000000d00b47223 */ /* 0x040fe200000101b4 */
[----:B------:R-:W-:Y:S01]  /*11c90*/  IABS R5, R7 ;  /* 0x0000000700057213 */ /* 0x000fe20000000000 */
[----:B------:R-:W-:Y:S01]  /*11ca0*/  FFMA.FTZ R184, -R0, R13, R184 ;  /* 0x0000000d00b87223 */ /* 0x000fe200000101b8 */
[----:B------:R-:W-:Y:S02]  /*11cb0*/  FMNMX3.FTZ R7, R165, R6, R18, !PT ;  /* 0x00000006a5077276 */ /* 0x000fe40007810012 */
[----:B------:R-:W-:Y:S02]  /*11cc0*/  IABS R4, R4 ;  /* 0x0000000400047213 */ /* 0x000fe40000000000 */
[----:B------:R-:W-:Y:S02]  /*11cd0*/  I2FP.F32.S32 R13, R9 ;  /* 0x00000009000d7245 */ /* 0x000fe40000201400 */
[----:B------:R-:W-:Y:S02]  /*11ce0*/  FMNMX3.FTZ R15, R164, R16, R17, !PT ;  /* 0x00000010a40f7276 */ /* 0x000fe40007810011 */
[----:B------:R-:W-:Y:S01]  /*11cf0*/  FMNMX3.FTZ R9, R7, R10, R11, !PT ;  /* 0x0000000a07097276 */ /* 0x000fe2000781000b */
[CC--:B------:R-:W-:Y:S01]  /*11d00*/  FFMA.FTZ R102, -R0.reuse, R13.reuse, R102 ;  /* 0x0000000d00667223 */ /* 0x0c0fe20000010166 */
[----:B------:R-:W-:Y:S01]  /*11d10*/  I2FP.F32.S32 R7, R4 ;  /* 0x0000000400077245 */ /* 0x000fe20000201400 */
[C---:B------:R-:W-:Y:S01]  /*11d20*/  FFMA.FTZ R106, -R0.reuse, R13, R106 ;  /* 0x0000000d006a7223 */ /* 0x040fe2000001016a */
[----:B------:R-:W-:Y:S02]  /*11d30*/  FMNMX3.FTZ R4, R15, R8, R50, !PT ;  /* 0x000000080f047276 */ /* 0x000fe40007810032 */
[----:B------:R-:W-:Y:S01]  /*11d40*/  FMNMX3.FTZ R9, R9, R62, R58, !PT ;  /* 0x0000003e09097276 */ /* 0x000fe2000781003a */
[-C--:B------:R-:W-:Y:S01]  /*11d50*/  FFMA.FTZ R104, -R0, R7.reuse, R104 ;  /* 0x0000000700687223 */ /* 0x080fe20000010168 */
[----:B------:R-:W-:Y:S01]  /*11d60*/  FMNMX3.FTZ R4, R4, R66, R65, !PT ;  /* 0x0000004204047276 */ /* 0x000fe20007810041 */
        /* <DEDUP_REMOVED lines=28> */
[----:B------:R-:W-:Y:S01]  /*11f30*/  FMNMX3.FTZ R4, R4, R179, R177, !PT ;  /* 0x000000b304047276 */ /* 0x000fe200078100b1 */
[----:B------:R-:W-:Y:S01]  /*11f40*/  FFMA.FTZ R92, -R0, R9, R92 ;  /* 0x00000009005c7223 */ /* 0x000fe2000001015c */
[----:B------:R-:W-:Y:S01]  /*11f50*/  FMNMX3.FTZ R13, R12, R173, R171, !PT ;  /* 0x000000ad0c0d7276 */ /* 0x000fe200078100ab */
[----:B------:R-:W-:Y:S01]  /*11f60*/  FFMA.FTZ R96, -R0, R9, R96 ;  /* 0x0000000900607223 */ /* 0x000fe20000010160 */
[----:B------:R-:W-:Y:S02]  /*11f70*/  IADD3 R7, PT, PT, R242, -0xe8, RZ ;  /* 0xffffff18f2077810 */ /* 0x000fe40007ffe0ff */
[----:B------:R-:W-:Y:S02]  /*11f80*/  FMNMX3.FTZ R9, R4, R169, R131, !PT ;  /* 0x000000a904097276 */ /* 0x000fe40007810083 */
[----:B------:R-:W-:Y:S02]  /*11f90*/  FMNMX3.FTZ R13, R13, R228, R218, !PT ;  /* 0x000000e40d0d7276 */ /* 0x000fe400078100da */
[----:B------:R-:W-:Y:S02]  /*11fa0*/  IABS R7, R7 ;  /* 0x0000000700077213 */ /* 0x000fe40000000000 */
[----:B------:R-:W-:Y:S02]  /*11fb0*/  FMNMX3.FTZ R9, R9, R47, R226, !PT ;  /* 0x0000002f09097276 */ /* 0x000fe400078100e2 */
[----:B------:R-:W-:Y:S02]  /*11fc0*/  FMNMX3.FTZ R13, R13, R216, R214, !PT ;  /* 0x000000d80d0d7276 */ /* 0x000fe400078100d6 */
[----:B------:R-:W-:Y:S02]  /*11fd0*/  I2FP.F32.S32 R7, R7 ;  /* 0x0000000700077245 */ /* 0x000fe40000201400 */
[----:B------:R-:W-:Y:S02]  /*11fe0*/  I2FP.F32.S32 R5, R5 ;  /* 0x0000000500057245 */ /* 0x000fe40000201400 */
[----:B------:R-:W-:Y:S01]  /*11ff0*/  FMNMX3.FTZ R9, R9, R212, R210, !PT ;  /* 0x000000d409097276 */ /* 0x000fe200078100d2 */
[CC--:B------:R-:W-:Y:S01]  /*12000*/  FFMA.FTZ R90, -R0.reuse, R7.reuse, R90 ;  /* 0x00000007005a7223 */ /* 0x0c0fe2000001015a */
[----:B------:R-:W-:Y:S01]  /*12010*/  FMNMX3.FTZ R13, R13, R208, R202, !PT ;  /* 0x000000d00d0d7276 */ /* 0x000fe200078100ca */
[C---:B------:R-:W-:Y:S01]  /*12020*/  FFMA.FTZ R86, -R0.reuse, R7, R86 ;  /* 0x0000000700567223 */ /* 0x040fe20000010156 */
[----:B------:R-:W-:Y:S01]  /*12030*/  FMNMX3.FTZ R9, R9, R206, R204, !PT ;  /* 0x000000ce09097276 */ /* 0x000fe200078100cc */
[CC--:B------:R-:W-:Y:S01]  /*12040*/  FFMA.FTZ R94, -R0.reuse, R5.reuse, R94 ;  /* 0x00000005005e7223 */ /* 0x0c0fe2000001015e */
[----:B------:R-:W-:Y:S01]  /*12050*/  FFMA.FTZ R98, -R0, R5, R98 ;  /* 0x0000000500627223 */ /* 0x000fe20000010162 */
        /* <DEDUP_REMOVED lines=14> */
[CC--:B------:R-:W-:Y:S01]  /*12140*/  FFMA.FTZ R88, -R0.reuse, R5.reuse, R88 ;  /* 0x0000000500587223 */ /* 0x0c0fe20000010158 */
[----:B------:R-:W-:Y:S01]  /*12150*/  FMNMX3.FTZ R7, R13, R176, R170, !PT ;  /* 0x000000b00d077276 */ /* 0x000fe200078100aa */
[----:B------:R-:W-:Y:S01]  /*12160*/  FFMA.FTZ R84, -R0, R5, R84 ;  /* 0x0000000500547223 */ /* 0x000fe20000010154 */
[----:B------:R-:W-:Y:S02]  /*12170*/  FMNMX3.FTZ R13, R9, R174, R172, !PT ;  /* 0x000000ae090d7276 */ /* 0x000fe400078100ac */
[----:B------:R-:W-:Y:S02]  /*12180*/  IADD3 R5, PT, PT, R242, -0xf8, RZ ;  /* 0xffffff08f2057810 */ /* 0x000fe40007ffe0ff */
[----:B------:R-:W-:Y:S02]  /*12190*/  FMNMX3.FTZ R13, R13, R126, R124, !PT ;  /* 0x0000007e0d0d7276 */ /* 0x000fe4000781007c */
[----:B------:R-:W-:Y:S02]  /*121a0*/  IABS R5, R5 ;  /* 0x0000000500057213 */ /* 0x000fe40000000000 */
[----:B------:R-:W-:Y:S02]  /*121b0*/  FMNMX3.FTZ R9, R7, R168, R46, !PT ;  /* 0x000000a807097276 */ /* 0x000fe4000781002e */
[----:B------:R-:W-:Y:S02]  /*121c0*/  I2FP.F32.S32 R5, R5 ;  /* 0x0000000500057245 */ /* 0x000fe40000201400 */
[----:B------:R-:W-:Y:S02]  /*121d0*/  FMNMX3.FTZ R13, R13, R122, R120, !PT ;  /* 0x0000007a0d0d7276 */ /* 0x000fe40007810078 */
[----:B------:R-:W-:Y:S01]  /*121e0*/  FMNMX3.FTZ R9, R9, R118, R116, !PT ;  /* 0x0000007609097276 */ /* 0x000fe20007810074 */
[-C--:B------:R-:W-:Y:S01]  /*121f0*/  FFMA.FTZ R76, -R0, R5.reuse, R76 ;  /* 0x00000005004c7223 */ /* 0x080fe2000001014c */
[----:B------:R-:W-:Y:S01]  /*12200*/  IADD3 R15, PT, PT, R242, -0xf0, RZ ;  /* 0xffffff10f20f7810 */ /* 0x000fe20007ffe0ff */
[----:B------:R-:W-:Y:S01]  /*12210*/  FFMA.FTZ R40, -R0, R5, R40 ;  /* 0x0000000500287223 */ /* 0x000fe20000010128 */
[----:B------:R-:W-:Y:S02]  /*12220*/  FMNMX3.FTZ R13, R13, R110, R108, !PT ;  /* 0x0000006e0d0d7276 */ /* 0x000fe4000781006c */
[----:B------:R-:W-:Y:S02]  /*12230*/  FMNMX3.FTZ R9, R9, R114, R112, !PT ;  /* 0x0000007209097276 */ /* 0x000fe40007810070 */
[----:B------:R-:W-:Y:S02]  /*12240*/  IABS R15, R15 ;  /* 0x0000000f000f7213 */ /* 0x000fe40000000000 */
[C---:B------:R-:W-:Y:S02]  /*12250*/  IADD3 R5, PT, PT, R242.reuse, -0xf9, RZ ;  /* 0xffffff07f2057810 */ /* 0x040fe40007ffe0ff */
[----:B------:R-:W-:Y:S02]  /*12260*/  FMNMX3.FTZ R13, R13, R106, R104, !PT ;  /* 0x0000006a0d0d7276 */ /* 0x000fe40007810068 */
[----:B------:R-:W-:Y:S02]  /*12270*/  FMNMX3.FTZ R9, R9, R102, R100, !PT ;  /* 0x0000006609097276 */ /* 0x000fe40007810064 */
[----:B------:R-:W-:Y:S02]  /*12280*/  I2FP.F32.S32 R15, R15 ;  /* 0x0000000f000f7245 */ /* 0x000fe40000201400 */
[----:B------:R-:W-:Y:S02]  /*12290*/  IABS R5, R5 ;  /* 0x0000000500057213 */ /* 0x000fe40000000000 */
[----:B------:R-:W-:Y:S01]  /*122a0*/  IADD3 R7, PT, PT, R242, -0x100, RZ ;  /* 0xffffff00f2077810 */ /* 0x000fe20007ffe0ff */
[-C--:B------:R-:W-:Y:S01]  /*122b0*/  FFMA.FTZ R42, -R0, R15.reuse, R42 ;  /* 0x0000000f002a7223 */ /* 0x080fe2000001012a */
[----:B------:R-:W-:Y:S01]  /*122c0*/  IADD3 R12, PT, PT, R242, -0x101, RZ ;  /* 0xfffffefff20c7810 */ /* 0x000fe20007ffe0ff */
[C---:B------:R-:W-:Y:S01]  /*122d0*/  FFMA.FTZ R82, -R0.reuse, R15, R82 ;  /* 0x0000000f00527223 */ /* 0x040fe20000010152 */
[----:B------:R-:W-:Y:S02]  /*122e0*/  FMNMX3.FTZ R13, R13, R94, R92, !PT ;  /* 0x0000005e0d0d7276 */ /* 0x000fe4000781005c */
[----:B------:R-:W-:Y:S02]  /*122f0*/  FMNMX3.FTZ R9, R9, R98, R96, !PT ;  /* 0x0000006209097276 */ /* 0x000fe40007810060 */
[----:B------:R-:W-:Y:S02]  /*12300*/  I2FP.F32.S32 R5, R5 ;  /* 0x0000000500057245 */ /* 0x000fe40000201400 */
[----:B------:R-:W-:Y:S02]  /*12310*/  IABS R7, R7 ;  /* 0x0000000700077213 */ /* 0x000fe40000000000 */
[----:B------:R-:W-:Y:S01]  /*12320*/  IABS R12, R12 ;  /* 0x0000000c000c7213 */ /* 0x000fe20000000000 */
[CC--:B------:R-:W-:Y:S01]  /*12330*/  FFMA.FTZ R39, -R0.reuse, R5.reuse, R39 ;  /* 0x0000000500277223 */ /* 0x0c0fe20000010127 */
[----:B------:R-:W-:Y:S01]  /*12340*/  FMNMX3.FTZ R4, R13, R90, R88, !PT ;  /* 0x0000005a0d047276 */ /* 0x000fe20007810058 */
[----:B------:R-:W-:Y:S01]  /*12350*/  FFMA.FTZ R77, -R0, R5, R77 ;  /* 0x00000005004d7223 */ /* 0x000fe2000001014d */
        /* <DEDUP_REMOVED lines=9> */
[----:B------:R-:W-:Y:S01]  /*123f0*/  LEA R75, R225, R222, 0x1 ;  /* 0x000000dee14b7211 */ /* 0x000fe200078e08ff */
[----:B------:R-:W1:Y:S01]  /*12400*/  SHFL.BFLY PT, R4, R7, 0x2, 0x1f ;  /* 0x0c401f0007047f89 */ /* 0x000e6200000e0000 */
[----:B------:R-:W-:Y:S02]  /*12410*/  FMNMX3.FTZ R14, R5, R78, R79, !PT ;  /* 0x0000004e050e7276 */ /* 0x000fe4000781004f */
[----:B------:R-:W-:Y:S02]  /*12420*/  IADD3 R73, PT, PT, R223, R75, RZ ;  /* 0x0000004bdf497210 */ /* 0x000fe40007ffe0ff */
[----:B------:R-:W-:Y:S03]  /*12430*/  MOV R224, R22 ;  /* 0x0000001600e07202 */ /* 0x000fe60000000f00 */
[----:B------:R-:W3:Y:S01]  /*12440*/  SHFL.BFLY PT, R5, R14, 0x2, 0x1f ;  /* 0x0c401f000e057f89 */ /* 0x000ee200000e0000 */
[----:B------:R-:W-:Y:S02]  /*12450*/  IADD3 R72, PT, PT, R75, 0xa040, RZ ;  /* 0x0000a0404b487810 */ /* 0x000fe40007ffe0ff */
[----:B------:R-:W-:Y:S05]  /*12460*/  MOV R225, R19 ;  /* 0x0000001300e17202 */ /* 0x000fea0000000f00 */
[----:B------:R-:W-:Y:S01]  /*12470*/  LDSM.16.MT88.4 R20, [R73+0xa000] ;  /* 0x00a000004914783b */ /* 0x000fe20000004200 */
[----:B------:R-:W-:Y:S02]  /*12480*/  IADD3 R242, PT, PT, R242, 0x100, RZ ;  /* 0x00000100f2f27810 */ /* 0x000fe40007ffe0ff */
[----:B-1----:R-:W-:Y:S05]  /*12490*/  FMNMX.FTZ R9, R7, R4, !PT ;  /* 0x0000000407097209 */ /* 0x002fea0007810000 */
[----:B------:R-:W1:Y:S01]  /*124a0*/  SHFL.BFLY PT, R36, R9, 0x1, 0x1f ;  /* 0x0c201f0009247f89 */ /* 0x000e6200000e0000 */
[----:B---3--:R-:W-:Y:S07]  /*124b0*/  FMNMX.FTZ R12, R14, R5, !PT ;  /* 0x000000050e0c7209 */ /* 0x008fee0007810000 */
[----:B------:R-:W3:Y:S01]  /*124c0*/  SHFL.BFLY PT, R37, R12, 0x1, 0x1f ;  /* 0x0c201f000c257f89 */ /* 0x000ee200000e0000 */
[----:B-1----:R-:W-:Y:S04]  /*124d0*/  FMNMX.FTZ R36, R9, R36, !PT ;  /* 0x0000002409247209 */ /* 0x002fe80007810000 */
[----:B------:R-:W-:Y:S01]  /*124e0*/  FSETP.NEU.FTZ.AND P0, PT, R36, -INF , PT ;  /* 0xff8000002400780b */ /* 0x000fe20003f1d000 */
[----:B--2---:R-:W-:Y:S01]  /*124f0*/  FMUL.FTZ R83, R38, R36 ;  /* 0x0000002426537220 */ /* 0x004fe20000410000 */
[----:B---3--:R-:W-:Y:S01]  /*12500*/  FMNMX.FTZ R37, R12, R37, !PT ;  /* 0x000000250c257209 */ /* 0x008fe20007810000 */
[----:B------:R-:W-:Y:S01]  /*12510*/  FADD.FTZ R5, -R36, R165 ;  /* 0x000000a524057221 */ /* 0x000fe20000010100 */
[----:B------:R-:W1:Y:S01]  /*12520*/  LDSM.16.MT88.4 R12, [R75+0xa000] ;  /* 0x00a000004b0c783b */ /* 0x000e620000004200 */
[----:B------:R-:W-:Y:S02]  /*12530*/  MOV R165, R27 ;  /* 0x0000001b00a57202 */ /* 0x000fe40000000f00 */
[----:B------:R-:W-:Y:S01]  /*12540*/  FSEL R83, R83, RZ, P0 ;  /* 0x000000ff53537208 */ /* 0x000fe20000000000 */
[C---:B------:R-:W-:Y:S01]  /*12550*/  FMUL.FTZ R81, R38.reuse, R37 ;  /* 0x0000002526517220 */ /* 0x040fe20000410000 */
[C---:B------:R-:W-:Y:S01]  /*12560*/  FSETP.NEU.FTZ.AND P0, PT, R37.reuse, -INF , PT ;  /* 0xff8000002500780b */ /* 0x040fe20003f1d000 */
[----:B------:R-:W-:Y:S01]  /*12570*/  FADD.FTZ R7, -R37, R164 ;  /* 0x000000a425077221 */ /* 0x000fe20000010100 */
[----:B------:R-:W-:Y:S01]  /*12580*/  FMUL.FTZ R44, R38, R5 ;  /* 0x00000005262c7220 */ /* 0x000fe20000410000 */
[-CC-:B------:R-:W-:Y:S01]  /*12590*/  FFMA.FTZ R45, R6, R38.reuse, -R83.reuse ;  /* 0x00000026062d7223 */ /* 0x180fe20000010853 */
[----:B------:R-:W-:Y:S01]  /*125a0*/  FSEL R81, R81, RZ, P0 ;  /* 0x000000ff51517208 */ /* 0x000fe20000000000 */
[----:B------:R-:W-:Y:S01]  /*125b0*/  FMUL.FTZ R43, R38, R7 ;  /* 0x00000007262b7220 */ /* 0x000fe20000410000 */
[-CC-:B------:R-:W-:Y:S01]  /*125c0*/  FFMA.FTZ R89, R18, R38.reuse, -R83.reuse ;  /* 0x0000002612597223 */ /* 0x180fe20000010853 */
[-CC-:B------:R-:W-:Y:S01]  /*125d0*/  FFMA.FTZ R130, R10, R38.reuse, -R83.reuse ;  /* 0x000000260a827223 */ /* 0x180fe20000010853 */
[-C--:B------:R-:W-:Y:S01]  /*125e0*/  FFMA.FTZ R85, R11, R38.reuse, -R83 ;  /* 0x000000260b557223 */ /* 0x080fe20000010853 */
[-CC-:B------:R-:W-:Y:S01]  /*125f0*/  FFMA.FTZ R164, R16, R38.reuse, -R81.reuse ;  /* 0x0000002610a47223 */ /* 0x180fe20000010851 */
[-CC-:B------:R-:W-:Y:S01]  /*12600*/  FFMA.FTZ R128, R8, R38.reuse, -R81.reuse ;  /* 0x0000002608807223 */ /* 0x180fe20000010851 */
[-CC-:B------:R-:W-:Y:S01]  /*12610*/  FFMA.FTZ R87, R50, R38.reuse, -R81.reuse ;  /* 0x0000002632577223 */ /* 0x180fe20000010851 */
[-C--:B------:R-:W-:Y:S01]  /*12620*/  FFMA.FTZ R91, R17, R38.reuse, -R81 ;  /* 0x00000026115b7223 */ /* 0x080fe20000010851 */
[----:B------:R-:W2:Y:S01]  /*12630*/  MUFU.EX2 R44, R44 ;  /* 0x0000002c002c7308 */ /* 0x000ea20000000800 */
[----:B------:R-:W-:Y:S01]  /*12640*/  IADD3 R8, PT, PT, R75, 0xa000, RZ ;  /* 0x0000a0004b087810 */ /* 0x000fe20007ffe0ff */
[-CC-:B------:R-:W-:Y:S01]  /*12650*/  FFMA.FTZ R95, R58, R38.reuse, -R83.reuse ;  /* 0x000000263a5f7223 */ /* 0x180fe20000010853 */
[-CC-:B------:R-:W-:Y:S07]  /*12660*/  FFMA.FTZ R93, R56, R38.reuse, -R83.reuse ;  /* 0x00000026385d7223 */ /* 0x180fee0000010853 */
[----:B------:R-:W-:Y:S01]  /*12670*/  MUFU.EX2 R45, R45 ;  /* 0x0000002d002d7308 */ /* 0x000fe20000000800 */
[----:B------:R-:W-:Y:S01]  /*12680*/  @P2 IADD3 R72, PT, PT, R8, -0x40, RZ ;  /* 0xffffffc008482810 */ /* 0x000fe20007ffe0ff */
[----:B------:R-:W-:Y:S01]  /*12690*/  LDSM.16.MT88.4 R56, [R75+0xa800] ;  /* 0x00a800004b38783b */ /* 0x000fe20000004200 */
[----:B------:R-:W-:Y:S07]  /*126a0*/  FFMA.FTZ R32, R62, R38, -R83 ;  /* 0x000000263e207223 */ /* 0x000fee0000010853 */
[----:B------:R-:W3:Y:S01]  /*126b0*/  MUFU.EX2 R89, R89 ;  /* 0x0000005900597308 */ /* 0x000ee20000000800 */
[----:B------:R-:W-:Y:S01]  /*126c0*/  IADD3 R74, PT, PT, R223, R72, RZ ;  /* 0x00000048df4a7210 */ /* 0x000fe20007ffe0ff */
[-CC-:B------:R-:W-:Y:S01]  /*126d0*/  FFMA.FTZ R33, R66, R38.reuse, -R81.reuse ;  /* 0x0000002642217223 */ /* 0x180fe20000010851 */
[-C--:B------:R-:W-:Y:S07]  /*126e0*/  FFMA.FTZ R99, R65, R38.reuse, -R81 ;  /* 0x0000002641637223 */ /* 0x080fee0000010851 */
[----:B------:R-:W4:Y:S01]  /*126f0*/  MUFU.EX2 R43, R43 ;  /* 0x0000002b002b7308 */ /* 0x000f220000000800 */
[--C-:B------:R-:W-:Y:S01]  /*12700*/  FFMA.FTZ R47, R47, R38, -R83.reuse ;  /* 0x000000262f2f7223 */ /* 0x100fe20000010853 */
[----:B------:R-:W5:Y:S01]  /*12710*/  LDSM.16.MT88.4 R28, [R72] ;  /* 0x00000000481c783b */ /* 0x000f620000004200 */
[C---:B--2---:R-:W-:Y:S07]  /*12720*/  FMUL.FTZ R6, R44.reuse, R162 ;  /* 0x000000a22c067220 */ /* 0x044fee0000410000 */
[----:B------:R-:W-:Y:S01]  /*12730*/  MUFU.EX2 R130, R130 ;  /* 0x0000008200827308 */ /* 0x000fe20000000800 */
[C---:B------:R-:W-:Y:S01]  /*12740*/  FMUL.FTZ R7, R44.reuse, R163 ;  /* 0x000000a32c077220 */ /* 0x040fe20000410000 */
[C---:B------:R-:W-:Y:S01]  /*12750*/  FMUL.FTZ R10, R44.reuse, R158 ;  /* 0x0000009e2c0a7220 */ /* 0x040fe20000410000 */
[C---:B------:R-:W-:Y:S07]  /*12760*/  FMUL.FTZ R11, R44.reuse, R159 ;  /* 0x0000009f2c0b7220 */ /* 0x040fee0000410000 */
[----:B------:R-:W2:Y:S01]  /*12770*/  MUFU.EX2 R85, R85 ;  /* 0x0000005500557308 */ /* 0x000ea20000000800 */
[C---:B------:R-:W-:Y:S01]  /*12780*/  FMUL.FTZ R18, R44.reuse, R150 ;  /* 0x000000962c127220 */ /* 0x040fe20000410000 */
[----:B---3--:R-:W-:Y:S01]  /*12790*/  F2FP.BF16.F32.PACK_AB R49, R89, R45 ;  /* 0x0000002d5931723e */ /* 0x008fe200000010ff */
[----:B------:R-:W3:Y:S07]  /*127a0*/  LDSM.16.MT88.4 R52, [R74] ;  /* 0x000000004a34783b */ /* 0x000eee0000004200 */
[----:B------:R-:W-:Y:S01]  /*127b0*/  MUFU.EX2 R164, R164 ;  /* 0x000000a400a47308 */ /* 0x000fe20000000800 */
[C---:B------:R-:W-:Y:S01]  /*127c0*/  FMUL.FTZ R19, R44.reuse, R151 ;  /* 0x000000972c137220 */ /* 0x040fe20000410000 */
[C---:B----4-:R-:W-:Y:S01]  /*127d0*/  FMUL.FTZ R4, R43.reuse, R160 ;  /* 0x000000a02b047220 */ /* 0x050fe20000410000 */
[C---:B------:R-:W-:Y:S07]  /*127e0*/  FMUL.FTZ R5, R43.reuse, R161 ;  /* 0x000000a12b057220 */ /* 0x040fee0000410000 */
[----:B------:R-:W4:Y:S01]  /*127f0*/  MUFU.EX2 R91, R91 ;  /* 0x0000005b005b7308 */ /* 0x000f220000000800 */
        /* <DEDUP_REMOVED lines=9> */
[C---:B------:R-:W-:Y:S01]  /*12890*/  FMUL.FTZ R24, R43.reuse, R140 ;  /* 0x0000008c2b187220 */ /* 0x040fe20000410000 */
[----:B------:R-:W-:Y:S01]  /*128a0*/  FMUL.FTZ R25, R43, R141 ;  /* 0x0000008d2b197220 */ /* 0x000fe20000410000 */
[----:B------:R-:W3:Y:S01]  /*128b0*/  LDL.LU R223, [R1] ;  /* 0x0000000001df7983 */ /* 0x000ee20000300800 */
[--C-:B------:R-:W-:Y:S01]  /*128c0*/  FFMA.FTZ R142, R60, R38, -R83.reuse ;  /* 0x000000263c8e7223 */ /* 0x100fe20000010853 */
[----:B----4-:R-:W-:Y:S01]  /*128d0*/  F2FP.BF16.F32.PACK_AB R48, R91, R164 ;  /* 0x000000a45b30723e */ /* 0x010fe200000010ff */
[C---:B------:R-:W-:Y:S01]  /*128e0*/  FMUL.FTZ R34, R44.reuse, R134 ;  /* 0x000000862c227220 */ /* 0x040fe20000410000 */
[----:B------:R-:W4:Y:S01]  /*128f0*/  LDSM.16.MT88.4 R60, [R73+0xa800] ;  /* 0x00a80000493c783b */ /* 0x000f220000004200 */
[C---:B------:R-:W-:Y:S01]  /*12900*/  FMUL.FTZ R35, R44.reuse, R135 ;  /* 0x000000872c237220 */ /* 0x040fe20000410000 */
[-C--:B------:R-:W-:Y:S01]  /*12910*/  FFMA.FTZ R148, R71, R38.reuse, -R83 ;  /* 0x0000002647947223 */ /* 0x080fe20000010853 */
[----:B------:R5:W-:Y:S01]  /*12920*/  MUFU.EX2 R140, R32 ;  /* 0x00000020008c7308 */ /* 0x000be20000000800 */
[-C--:B------:R-:W-:Y:S01]  /*12930*/  FFMA.FTZ R162, R123, R38.reuse, -R81 ;  /* 0x000000267ba27223 */ /* 0x080fe20000010851 */
[--C-:B------:R-:W-:Y:S01]  /*12940*/  FFMA.FTZ R143, R197, R38, -R83.reuse ;  /* 0x00000026c58f7223 */ /* 0x100fe20000010853 */
[----:B--2---:R-:W-:Y:S07]  /*12950*/  F2FP.BF16.F32.PACK_AB R50, R87, R128 ;  /* 0x000000805732723e */ /* 0x004fee00000010ff */
[----:B------:R-:W2:Y:S01]  /*12960*/  MUFU.EX2 R95, R95 ;  /* 0x0000005f005f7308 */ /* 0x000ea20000000800 */
[-C--:B------:R-:W-:Y:S01]  /*12970*/  FFMA.FTZ R141, R195, R38.reuse, -R83 ;  /* 0x00000026c38d7223 */ /* 0x080fe20000010853 */
[-CC-:B------:R-:W-:Y:S01]  /*12980*/  FFMA.FTZ R151, R189, R38.reuse, -R81.reuse ;  /* 0x00000026bd977223 */ /* 0x180fe20000010851 */
[-C--:B------:R-:W-:Y:S07]  /*12990*/  FFMA.FTZ R149, R187, R38.reuse, -R81 ;  /* 0x00000026bb957223 */ /* 0x080fee0000010851 */
[----:B------:R-:W-:Y:S01]  /*129a0*/  MUFU.EX2 R143, R143 ;  /* 0x0000008f008f7308 */ /* 0x000fe20000000800 */
[--C-:B------:R-:W-:Y:S01]  /*129b0*/  FFMA.FTZ R157, R179, R38, -R83.reuse ;  /* 0x00000026b39d7223 */ /* 0x100fe20000010853 */
[C---:B-1----:R-:W-:Y:S08]  /*129c0*/  HMMA.16816.F32.BF16 R4, R48.reuse, R12, R4 ;  /* 0x0000000c3004723c */ /* 0x042ff00000041804 */
[----:B------:R-:W-:Y:S01]  /*129d0*/  MUFU.EX2 R141, R141 ;  /* 0x0000008d008d7308 */ /* 0x000fe20000000800 */
[----:B-----5:R-:W-:Y:S09]  /*129e0*/  FMUL.FTZ R32, R43, R132 ;  /* 0x000000842b207220 */ /* 0x020ff20000410000 */
[----:B------:R-:W-:Y:S01]  /*129f0*/  MUFU.EX2 R151, R151 ;  /* 0x0000009700977308 */ /* 0x000fe20000000800 */
[----:B------:R-:W-:Y:S01]  /*12a00*/  FFMA.FTZ R159, R177, R38, -R83 ;  /* 0x00000026b19f7223 */ /* 0x000fe20000010853 */
[C---:B------:R-:W-:Y:S08]  /*12a10*/  HMMA.16816.F32.BF16 R8, R48.reuse, R14, R8 ;  /* 0x0000000e3008723c */ /* 0x040ff00000041808 */
[----:B------:R-:W-:Y:S01]  /*12a20*/  MUFU.EX2 R142, R142 ;  /* 0x0000008e008e7308 */ /* 0x000fe20000000800 */
[C---:B------:R-:W-:Y:S01]  /*12a30*/  FMUL.FTZ R14, R44.reuse, R154 ;  /* 0x0000009a2c0e7220 */ /* 0x040fe20000410000 */
[----:B------:R-:W-:Y:S01]  /*12a40*/  FMUL.FTZ R15, R44, R155 ;  /* 0x0000009b2c0f7220 */ /* 0x000fe20000410000 */
[C---:B------:R-:W-:Y:S01]  /*12a50*/  FMUL.FTZ R12, R43.reuse, R152 ;  /* 0x000000982b0c7220 */ /* 0x040fe20000410000 */
[----:B------:R-:W-:Y:S01]  /*12a60*/  FMUL.FTZ R13, R43, R153 ;  /* 0x000000992b0d7220 */ /* 0x000fe20000410000 */
[-CC-:B------:R-:W-:Y:S05]  /*12a70*/  FFMA.FTZ R154, R70, R38.reuse, -R81.reuse ;  /* 0x00000026469a7223 */ /* 0x180fea0000010851 */
[----:B------:R-:W-:Y:S01]  /*12a80*/  MUFU.EX2 R149, R149 ;  /* 0x0000009500957308 */ /* 0x000fe20000000800 */
[-CC-:B------:R-:W-:Y:S01]  /*12a90*/  FFMA.FTZ R152, R113, R38.reuse, -R81.reuse ;  /* 0x0000002671987223 */ /* 0x180fe20000010851 */
[-CC-:B------:R-:W-:Y:S01]  /*12aa0*/  FFMA.FTZ R163, R171, R38.reuse, -R81.reuse ;  /* 0x00000026aba37223 */ /* 0x180fe20000010851 */
[----:B------:R-:W-:Y:S07]  /*12ab0*/  FFMA.FTZ R179, R214, R38, -R81 ;  /* 0x00000026d6b37223 */ /* 0x000fee0000010851 */
[----:B------:R-:W-:Y:S01]  /*12ac0*/  MUFU.EX2 R157, R157 ;  /* 0x0000009d009d7308 */ /* 0x000fe20000000800 */
[C---:B------:R-:W-:Y:S09]  /*12ad0*/  HMMA.16816.F32.BF16 R12, R48.reuse, R20, R12 ;  /* 0x00000014300c723c */ /* 0x040ff2000004180c */
[----:B------:R-:W-:Y:S01]  /*12ae0*/  MUFU.EX2 R159, R159 ;  /* 0x0000009f009f7308 */ /* 0x000fe20000000800 */
[C---:B------:R-:W-:Y:S01]  /*12af0*/  FMUL.FTZ R20, R43.reuse, R144 ;  /* 0x000000902b147220 */ /* 0x040fe20000410000 */
[----:B------:R-:W-:Y:S01]  /*12b00*/  FMUL.FTZ R21, R43, R145 ;  /* 0x000000912b157220 */ /* 0x000fe20000410000 */
[----:B------:R-:W-:Y:S07]  /*12b10*/  FFMA.FTZ R150, R111, R38, -R83 ;  /* 0x000000266f967223 */ /* 0x000fee0000010853 */
[----:B------:R-:W1:Y:S01]  /*12b20*/  MUFU.EX2 R93, R93 ;  /* 0x0000005d005d7308 */ /* 0x000e620000000800 */
[C---:B------:R-:W-:Y:S03]  /*12b30*/  HMMA.16816.F32.BF16 R16, R48.reuse, R22, R16 ;  /* 0x000000163010723c */ /* 0x040fe60000041810 */
[C---:B------:R-:W-:Y:S01]  /*12b40*/  FMUL.FTZ R22, R44.reuse, R146 ;  /* 0x000000922c167220 */ /* 0x040fe20000410000 */
[----:B------:R-:W-:Y:S01]  /*12b50*/  FMUL.FTZ R23, R44, R147 ;  /* 0x000000932c177220 */ /* 0x000fe20000410000 */
[-C--:B------:R-:W-:Y:S01]  /*12b60*/  FFMA.FTZ R146, R101, R38.reuse, -R81 ;  /* 0x0000002665927223 */ /* 0x080fe20000010851 */
[-CC-:B------:R-:W-:Y:S01]  /*12b70*/  FFMA.FTZ R111, R109, R38.reuse, -R83.reuse ;  /* 0x000000266d6f7223 */ /* 0x180fe20000010853 */
[-CC-:B------:R-:W-:Y:S02]  /*12b80*/  FFMA.FTZ R109, R69, R38.reuse, -R83.reuse ;  /* 0x00000026456d7223 */ /* 0x180fe40000010853 */
[----:B------:R-:W-:Y:S01]  /*12b90*/  MUFU.EX2 R150, R150 ;  /* 0x0000009600967308 */ /* 0x000fe20000000800 */
[-CC-:B------:R-:W-:Y:S01]  /*12ba0*/  FFMA.FTZ R158, R219, R38.reuse, -R83.reuse ;  /* 0x00000026db9e7223 */ /* 0x180fe20000010853 */
[----:B------:R-:W-:Y:S01]  /*12bb0*/  FFMA.FTZ R156, R119, R38, -R83 ;  /* 0x00000026779c7223 */ /* 0x000fe20000010853 */
[C---:B------:R-:W-:Y:S07]  /*12bc0*/  HMMA.16816.F32.BF16 R20, R48.reuse, R28, R20 ;  /* 0x0000001c3014723c */ /* 0x040fee0000041814 */
[----:B------:R-:W-:Y:S01]  /*12bd0*/  MUFU.EX2 R111, R111 ;  /* 0x0000006f006f7308 */ /* 0x000fe20000000800 */
[C---:B------:R-:W-:Y:S01]  /*12be0*/  FMUL.FTZ R28, R43.reuse, R136 ;  /* 0x000000882b1c7220 */ /* 0x040fe20000410000 */
[----:B------:R-:W-:Y:S01]  /*12bf0*/  FMUL.FTZ R29, R43, R137 ;  /* 0x000000892b1d7220 */ /* 0x000fe20000410000 */
[--C-:B------:R-:W-:Y:S07]  /*12c00*/  FFMA.FTZ R137, R64, R38, -R81.reuse ;  /* 0x0000002640897223 */ /* 0x100fee0000010851 */
[----:B------:R-:W-:Y:S01]  /*12c10*/  MUFU.EX2 R148, R148 ;  /* 0x0000009400947308 */ /* 0x000fe20000000800 */
[----:B------:R-:W5:Y:S01]  /*12c20*/  LDSM.16.MT88.4 R64, [R72+0x800] ;  /* 0x000800004840783b */ /* 0x000f620000004200 */
[C---:B------:R-:W-:Y:S08]  /*12c30*/  HMMA.16816.F32.BF16 R24, R48.reuse, R30, R24 ;  /* 0x0000001e3018723c */ /* 0x040ff00000041818 */
[----:B------:R-:W-:Y:S01]  /*12c40*/  MUFU.EX2 R99, R99 ;  /* 0x0000006300637308 */ /* 0x000fe20000000800 */
[C---:B------:R-:W-:Y:S01]  /*12c50*/  FMUL.FTZ R30, R44.reuse, R138 ;  /* 0x0000008a2c1e7220 */ /* 0x040fe20000410000 */
[-C--:B------:R-:W-:Y:S01]  /*12c60*/  FFMA.FTZ R136, R97, R38.reuse, -R81 ;  /* 0x0000002661887223 */ /* 0x080fe20000010851 */
[----:B------:R-:W-:Y:S07]  /*12c70*/  FMUL.FTZ R31, R44, R139 ;  /* 0x0000008b2c1f7220 */ /* 0x000fee0000410000 */
[----:B------:R2:W4:Y:S01]  /*12c80*/  MUFU.EX2 R138, R33 ;  /* 0x00000021008a7308 */ /* 0x0005220000000800 */
[-CC-:B------:R-:W-:Y:S01]  /*12c90*/  FFMA.FTZ R217, R217, R38.reuse, -R83.reuse ;  /* 0x00000026d9d97223 */ /* 0x180fe20000010853 */
[-CC-:B------:R-:W-:Y:S01]  /*12ca0*/  FFMA.FTZ R135, R211, R38.reuse, -R83.reuse ;  /* 0x00000026d3877223 */ /* 0x180fe20000010853 */
[-C--:B------:R-:W-:Y:S07]  /*12cb0*/  FFMA.FTZ R145, R199, R38.reuse, -R83 ;  /* 0x00000026c7917223 */ /* 0x080fee0000010853 */
[----:B------:R-:W-:Y:S01]  /*12cc0*/  MUFU.EX2 R97, R137 ;  /* 0x0000008900617308 */ /* 0x000fe20000000800 */
[-CC-:B------:R-:W-:Y:S01]  /*12cd0*/  FFMA.FTZ R199, R168, R38.reuse, -R81.reuse ;  /* 0x00000026a8c77223 */ /* 0x180fe20000010851 */
[C---:B---3--:R-:W-:Y:S08]  /*12ce0*/  HMMA.16816.F32.BF16 R28, R48.reuse, R52, R28 ;  /* 0x00000034301c723c */ /* 0x048ff0000004181c */
[----:B------:R-:W3:Y:S01]  /*12cf0*/  MUFU.EX2 R134, R136 ;  /* 0x0000008800867308 */ /* 0x000ee20000000800 */
[-C--:B------:R-:W-:Y:S01]  /*12d00*/  FFMA.FTZ R168, R46, R38.reuse, -R81 ;  /* 0x000000262ea87223 */ /* 0x080fe20000010851 */
[-CC-:B------:R-:W-:Y:S01]  /*12d10*/  FFMA.FTZ R161, R183, R38.reuse, -R83.reuse ;  /* 0x00000026b7a17223 */ /* 0x180fe20000010853 */
[-CC-:B------:R-:W-:Y:S07]  /*12d20*/  FFMA.FTZ R195, R178, R38.reuse, -R83.reuse ;  /* 0x00000026b2c37223 */ /* 0x180fee0000010853 */
[----:B------:R-:W-:Y:S01]  /*12d30*/  MUFU.EX2 R109, R109 ;  /* 0x0000006d006d7308 */ /* 0x000fe20000000800 */
[-CC-:B------:R-:W-:Y:S01]  /*12d40*/  FFMA.FTZ R197, R174, R38.reuse, -R83.reuse ;  /* 0x00000026aec57223 */ /* 0x180fe20000010853 */
[----:B--2---:R-:W-:Y:S01]  /*12d50*/  FMUL.FTZ R33, R43, R133 ;  /* 0x000000852b217220 */ /* 0x004fe20000410000 */
[-C--:B------:R-:W-:Y:S07]  /*12d60*/  FFMA.FTZ R172, R172, R38.reuse, -R83 ;  /* 0x00000026acac7223 */ /* 0x080fee0000010853 */
[----:B------:R-:W-:Y:S01]  /*12d70*/  MUFU.EX2 R158, R158 ;  /* 0x0000009e009e7308 */ /* 0x000fe20000000800 */
[-C--:B------:R-:W-:Y:S01]  /*12d80*/  FFMA.FTZ R170, R170, R38.reuse, -R81 ;  /* 0x00000026aaaa7223 */ /* 0x080fe20000010851 */
[-CC-:B------:R-:W-:Y:S01]  /*12d90*/  FFMA.FTZ R180, R180, R38.reuse, -R83.reuse ;  /* 0x00000026b4b47223 */ /* 0x180fe20000010853 */
[----:B------:R-:W-:Y:S07]  /*12da0*/  FFMA.FTZ R122, R122, R38, -R83 ;  /* 0x000000267a7a7223 */ /* 0x000fee0000010853 */
[----:B------:R-:W-:Y:S01]  /*12db0*/  MUFU.EX2 R119, R217 ;  /* 0x000000d900777308 */ /* 0x000fe20000000800 */
[----:B------:R-:W-:Y:S01]  /*12dc0*/  HMMA.16816.F32.BF16 R32, R48, R54, R32 ;  /* 0x000000363020723c */ /* 0x000fe20000041820 */
[----:B------:R-:W2:Y:S02]  /*12dd0*/  LDSM.16.MT88.4 R52, [R74+0x800] ;  /* 0x000800004a34783b */ /* 0x000ea40000004200 */
[----:B------:R-:W-:Y:S06]  /*12de0*/  F2FP.BF16.F32.PACK_AB R49, R95, R140 ;  /* 0x0000008c5f31723e */ /* 0x000fec00000010ff */
[----:B------:R-:W-:Y:S01]  /*12df0*/  MUFU.EX2 R162, R162 ;  /* 0x000000a200a27308 */ /* 0x000fe20000000800 */
[----:B-1----:R-:W-:Y:S01]  /*12e00*/  F2FP.BF16.F32.PACK_AB R51, R93, R142 ;  /* 0x0000008e5d33723e */ /* 0x002fe200000010ff */
[----:B------:R-:W-:Y:S01]  /*12e10*/  FFMA.FTZ R100, R100, R38, -R81 ;  /* 0x0000002664647223 */ /* 0x000fe20000010851 */
[----:B----4-:R-:W-:Y:S07]  /*12e20*/  F2FP.BF16.F32.PACK_AB R48, R99, R138 ;  /* 0x0000008a6330723e */ /* 0x010fee00000010ff */
[----:B------:R-:W-:Y:S01]  /*12e30*/  MUFU.EX2 R135, R135 ;  /* 0x0000008700877308 */ /* 0x000fe20000000800 */
[----:B---3--:R-:W-:Y:S01]  /*12e40*/  F2FP.BF16.F32.PACK_AB R50, R134, R97 ;  /* 0x000000618632723e */ /* 0x008fe200000010ff */
[-CC-:B------:R-:W-:Y:S01]  /*12e50*/  FFMA.FTZ R136, R225, R38.reuse, -R83.reuse ;  /* 0x00000026e1887223 */ /* 0x180fe20000010853 */
[-C--:B------:R-:W-:Y:S07]  /*12e60*/  FFMA.FTZ R132, R105, R38.reuse, -R83 ;  /* 0x0000002669847223 */ /* 0x080fee0000010853 */
[----:B------:R-:W-:Y:S01]  /*12e70*/  MUFU.EX2 R161, R161 ;  /* 0x000000a100a17308 */ /* 0x000fe20000000800 */
[-CC-:B------:R-:W-:Y:S01]  /*12e80*/  FFMA.FTZ R144, R107, R38.reuse, -R81.reuse ;  /* 0x000000266b907223 */ /* 0x180fe20000010851 */
[-C--:B------:R-:W-:Y:S01]  /*12e90*/  FFMA.FTZ R103, R103, R38.reuse, -R81 ;  /* 0x0000002667677223 */ /* 0x080fe20000010851 */
[-C--:B------:R-:W-:Y:S01]  /*12ea0*/  FFMA.FTZ R133, R224, R38.reuse, -R83 ;  /* 0x00000026e0857223 */ /* 0x080fe20000010853 */
[C---:B------:R-:W-:Y:S06]  /*12eb0*/  HMMA.16816.F32.BF16 R4, R48.reuse, R56, R4 ;  /* 0x000000383004723c */ /* 0x040fec0000041804 */
[----:B------:R-:W-:Y:S01]  /*12ec0*/  MUFU.EX2 R163, R163 ;  /* 0x000000a300a37308 */ /* 0x000fe20000000800 */
[-CC-:B------:R-:W-:Y:S01]  /*12ed0*/  FFMA.FTZ R237, R237, R38.reuse, -R81.reuse ;  /* 0x00000026eded7223 */ /* 0x180fe20000010851 */
[-CC-:B------:R-:W-:Y:S08]  /*12ee0*/  FFMA.FTZ R160, R213, R38.reuse, -R81.reuse ;  /* 0x00000026d5a07223 */ /* 0x180ff00000010851 */
[----:B------:R-:W-:Y:S01]  /*12ef0*/  MUFU.EX2 R178, R180 ;  /* 0x000000b400b27308 */ /* 0x000fe20000000800 */
[-C--:B------:R-:W-:Y:S01]  /*12f00*/  FFMA.FTZ R121, R121, R38.reuse, -R81 ;  /* 0x0000002679797223 */ /* 0x080fe20000010851 */
[-CC-:B------:R-:W-:Y:S01]  /*12f10*/  FFMA.FTZ R215, R215, R38.reuse, -R83.reuse ;  /* 0x00000026d7d77223 */ /* 0x180fe20000010853 */
[C---:B------:R-:W-:Y:S01]  /*12f20*/  HMMA.16816.F32.BF16 R8, R48.reuse, R58, R8 ;  /* 0x0000003a3008723c */ /* 0x040fe20000041808 */
[----:B------:R-:W1:Y:S06]  /*12f30*/  LDSM.16.MT88.4 R56, [R75+0xb000] ;  /* 0x00b000004b38783b */ /* 0x000e6c0000004200 */
        /* <DEDUP_REMOVED lines=10> */
[-CC-:B------:R-:W-:Y:S07]  /*12fe0*/  FFMA.FTZ R155, R193, R38.reuse, -R81.reuse ;  /* 0x00000026c19b7223 */ /* 0x180fee0000010851 */
[----:B------:R-:W-:Y:S01]  /*12ff0*/  MUFU.EX2 R170, R170 ;  /* 0x000000aa00aa7308 */ /* 0x000fe20000000800 */
[-CC-:B------:R-:W-:Y:S01]  /*13000*/  FFMA.FTZ R153, R191, R38.reuse, -R81.reuse ;  /* 0x00000026bf997223 */ /* 0x180fe20000010851 */
[C---:B------:R-:W-:Y:S01]  /*13010*/  HMMA.16816.F32.BF16 R16, R48.reuse, R62, R16 ;  /* 0x0000003e3010723c */ /* 0x040fe20000041810 */
[----:B------:R-:W3:Y:S07]  /*13020*/  LDSM.16.MT88.4 R60, [R73+0xb000] ;  /* 0x00b00000493c783b */ /* 0x000eee0000004200 */
[----:B------:R-:W-:Y:S01]  /*13030*/  MUFU.EX2 R201, R201 ;  /* 0x000000c900c97308 */ /* 0x000fe20000000800 */
[-C--:B------:R-:W-:Y:S01]  /*13040*/  FFMA.FTZ R181, R181, R38.reuse, -R81 ;  /* 0x00000026b5b57223 */ /* 0x080fe20000010851 */
[-CC-:B------:R-:W-:Y:S01]  /*13050*/  FFMA.FTZ R177, R169, R38.reuse, -R83.reuse ;  /* 0x00000026a9b17223 */ /* 0x180fe20000010853 */
[-CC-:B------:R-:W-:Y:S01]  /*13060*/  FFMA.FTZ R169, R131, R38.reuse, -R83.reuse ;  /* 0x0000002683a97223 */ /* 0x180fe20000010853 */
[-CC-:B------:R-:W-:Y:S06]  /*13070*/  FFMA.FTZ R131, R226, R38.reuse, -R83.reuse ;  /* 0x00000026e2837223 */ /* 0x180fec0000010853 */
[----:B------:R-:W-:Y:S01]  /*13080*/  MUFU.EX2 R199, R199 ;  /* 0x000000c700c77308 */ /* 0x000fe20000000800 */
[C---:B-----5:R-:W-:Y:S03]  /*13090*/  HMMA.16816.F32.BF16 R20, R48.reuse, R64, R20 ;  /* 0x000000403014723c */ /* 0x060fe60000041814 */
[-CC-:B------:R-:W-:Y:S06]  /*130a0*/  FFMA.FTZ R64, R165, R38.reuse, -R83.reuse ;  /* 0x00000026a5407223 */ /* 0x180fec0000010853 */
[----:B------:R-:W-:Y:S01]  /*130b0*/  MUFU.EX2 R226, R47 ;  /* 0x0000002f00e27308 */ /* 0x000fe20000000800 */
[-C--:B------:R-:W-:Y:S01]  /*130c0*/  FFMA.FTZ R165, R185, R38.reuse, -R83 ;  /* 0x00000026b9a57223 */ /* 0x080fe20000010853 */
[-C--:B------:R-:W-:Y:S01]  /*130d0*/  FFMA.FTZ R218, R218, R38.reuse, -R81 ;  /* 0x00000026dada7223 */ /* 0x080fe20000010851 */
[-CC-:B------:R-:W-:Y:S01]  /*130e0*/  FFMA.FTZ R185, R212, R38.reuse, -R83.reuse ;  /* 0x00000026d4b97223 */ /* 0x180fe20000010853 */
[C---:B------:R-:W-:Y:S06]  /*130f0*/  HMMA.16816.F32.BF16 R24, R48.reuse, R66, R24 ;  /* 0x000000423018723c */ /* 0x040fec0000041818 */
[----:B------:R4:W-:Y:S01]  /*13100*/  MUFU.EX2 R101, R64 ;  /* 0x0000004000657308 */ /* 0x0009e20000000800 */
[-CC-:B------:R-:W-:Y:S01]  /*13110*/  FFMA.FTZ R183, R206, R38.reuse, -R83.reuse ;  /* 0x00000026ceb77223 */ /* 0x180fe20000010853 */
[-C--:B------:R-:W-:Y:S08]  /*13120*/  FFMA.FTZ R204, R204, R38.reuse, -R83 ;  /* 0x00000026cccc7223 */ /* 0x080ff00000010853 */
[----:B------:R-:W-:Y:S01]  /*13130*/  MUFU.EX2 R136, R136 ;  /* 0x0000008800887308 */ /* 0x000fe20000000800 */
[-CC-:B------:R-:W-:Y:S01]  /*13140*/  FFMA.FTZ R189, R208, R38.reuse, -R81.reuse ;  /* 0x00000026d0bd7223 */ /* 0x180fe20000010851 */
[-CC-:B------:R-:W-:Y:S01]  /*13150*/  FFMA.FTZ R187, R200, R38.reuse, -R81.reuse ;  /* 0x00000026c8bb7223 */ /* 0x180fe20000010851 */
[C---:B--2---:R-:W-:Y:S07]  /*13160*/  HMMA.16816.F32.BF16 R28, R48.reuse, R52, R28 ;  /* 0x00000034301c723c */ /* 0x044fee000004181c */
[----:B------:R-:W2:Y:S01]  /*13170*/  MUFU.EX2 R105, R133 ;  /* 0x0000008500697308 */ /* 0x000ea20000000800 */
[-C--:B------:R-:W-:Y:S01]  /*13180*/  FFMA.FTZ R198, R198, R38.reuse, -R81 ;  /* 0x00000026c6c67223 */ /* 0x080fe20000010851 */
[-C--:B------:R-:W-:Y:S08]  /*13190*/  FFMA.FTZ R210, R210, R38.reuse, -R83 ;  /* 0x00000026d2d27223 */ /* 0x080ff00000010853 */
[----:B------:R-:W5:Y:S01]  /*131a0*/  MUFU.EX2 R132, R132 ;  /* 0x0000008400847308 */ /* 0x000f620000000800 */
[-C--:B------:R-:W-:Y:S01]  /*131b0*/  FFMA.FTZ R202, R202, R38.reuse, -R81 ;  /* 0x00000026caca7223 */ /* 0x080fe20000010851 */
[----:B----4-:R-:W4:Y:S01]  /*131c0*/  LDSM.16.MT88.4 R64, [R72+0x1000] ;  /* 0x001000004840783b */ /* 0x010f220000004200 */
[----:B------:R-:W-:Y:S07]  /*131d0*/  HMMA.16816.F32.BF16 R32, R48, R54, R32 ;  /* 0x000000363020723c */ /* 0x000fee0000041820 */
[----:B------:R-:W-:Y:S01]  /*131e0*/  MUFU.EX2 R146, R146 ;  /* 0x0000009200927308 */ /* 0x000fe20000000800 */
[-C--:B------:R-:W-:Y:S01]  /*131f0*/  FFMA.FTZ R191, R194, R38.reuse, -R83 ;  /* 0x00000026c2bf7223 */ /* 0x080fe20000010853 */
[-C--:B------:R-:W-:Y:S08]  /*13200*/  FFMA.FTZ R193, R190, R38.reuse, -R81 ;  /* 0x00000026bec17223 */ /* 0x080ff00000010851 */
[----:B------:R-:W1:Y:S01]  /*13210*/  MUFU.EX2 R107, R237 ;  /* 0x000000ed006b7308 */ /* 0x000e620000000800 */
[--C-:B------:R-:W-:Y:S01]  /*13220*/  FFMA.FTZ R196, R196, R38, -R83.reuse ;  /* 0x00000026c4c47223 */ /* 0x100fe20000010853 */
[----:B--2---:R-:W-:Y:S01]  /*13230*/  F2FP.BF16.F32.PACK_AB R49, R105, R136 ;  /* 0x000000886931723e */ /* 0x004fe200000010ff */
[----:B------:R-:W2:Y:S07]  /*13240*/  LDSM.16.MT88.4 R52, [R74+0x1000] ;  /* 0x001000004a34783b */ /* 0x000eae0000004200 */
[----:B------:R-:W-:Y:S01]  /*13250*/  MUFU.EX2 R144, R144 ;  /* 0x0000009000907308 */ /* 0x000fe20000000800 */
[--C-:B------:R-:W-:Y:S01]  /*13260*/  FFMA.FTZ R133, R209, R38, -R83.reuse ;  /* 0x00000026d1857223 */ /* 0x100fe20000010853 */
[----:B-----5:R-:W-:Y:S01]  /*13270*/  F2FP.BF16.F32.PACK_AB R51, R101, R132 ;  /* 0x000000846533723e */ /* 0x020fe200000010ff */
[-C--:B------:R-:W-:Y:S07]  /*13280*/  FFMA.FTZ R192, R192, R38.reuse, -R83 ;  /* 0x00000026c0c07223 */ /* 0x080fee0000010853 */
[----:B------:R-:W5:Y:S01]  /*13290*/  MUFU.EX2 R103, R103 ;  /* 0x0000006700677308 */ /* 0x000f620000000800 */
[----:B------:R-:W-:Y:S01]  /*132a0*/  FFMA.FTZ R186, R186, R38, -R81 ;  /* 0x00000026baba7223 */ /* 0x000fe20000010851 */
[----:B------:R-:W-:Y:S01]  /*132b0*/  FFMA.FTZ R164, R43, R252, R164 ;  /* 0x000000fc2ba47223 */ /* 0x000fe200000100a4 */
[-CC-:B------:R-:W-:Y:S07]  /*132c0*/  FFMA.FTZ R43, R124, R38.reuse, -R83.reuse ;  /* 0x000000267c2b7223 */ /* 0x180fee0000010853 */
[----:B------:R-:W-:Y:S01]  /*132d0*/  MUFU.EX2 R133, R133 ;  /* 0x0000008500857308 */ /* 0x000fe20000000800 */
[----:B------:R-:W-:Y:S01]  /*132e0*/  FFMA.FTZ R126, R126, R38, -R83 ;  /* 0x000000267e7e7223 */ /* 0x000fe20000010853 */
[----:B-1----:R-:W-:Y:S01]  /*132f0*/  F2FP.BF16.F32.PACK_AB R48, R107, R146 ;  /* 0x000000926b30723e */ /* 0x002fe200000010ff */
[----:B------:R-:W-:Y:S07]  /*13300*/  FADD.FTZ R91, R91, R164 ;  /* 0x000000a45b5b7221 */ /* 0x000fee0000010000 */
[----:B------:R-:W-:Y:S01]  /*13310*/  MUFU.EX2 R168, R168 ;  /* 0x000000a800a87308 */ /* 0x000fe20000000800 */
[-CC-:B------:R-:W-:Y:S01]  /*13320*/  FFMA.FTZ R116, R116, R38.reuse, -R81.reuse ;  /* 0x0000002674747223 */ /* 0x180fe20000010851 */
[-C--:B------:R-:W-:Y:S01]  /*13330*/  FFMA.FTZ R96, R96, R38.reuse, -R81 ;  /* 0x0000002660607223 */ /* 0x080fe20000010851 */
[----:B------:R-:W-:Y:S07]  /*13340*/  FADD.FTZ R128, R128, R91 ;  /* 0x0000005b80807221 */ /* 0x000fee0000010000 */
[----:B------:R-:W-:Y:S01]  /*13350*/  MUFU.EX2 R43, R43 ;  /* 0x0000002b002b7308 */ /* 0x000fe20000000800 */
[--C-:B------:R-:W-:Y:S01]  /*13360*/  FFMA.FTZ R91, R94, R38, -R83.reuse ;  /* 0x000000265e5b7223 */ /* 0x100fe20000010853 */
[----:B-----5:R-:W-:Y:S01]  /*13370*/  F2FP.BF16.F32.PACK_AB R50, R103, R144 ;  /* 0x000000906732723e */ /* 0x020fe200000010ff */
[-CC-:B------:R-:W-:Y:S07]  /*13380*/  FFMA.FTZ R106, R106, R38.reuse, -R83.reuse ;  /* 0x000000266a6a7223 */ /* 0x180fee0000010853 */
[----:B------:R-:W-:Y:S01]  /*13390*/  MUFU.EX2 R154, R154 ;  /* 0x0000009a009a7308 */ /* 0x000fe20000000800 */
[-CC-:B------:R-:W-:Y:S01]  /*133a0*/  FFMA.FTZ R42, R42, R38.reuse, -R83.reuse ;  /* 0x000000262a2a7223 */ /* 0x180fe20000010853 */
[-CC-:B------:R-:W-:Y:S01]  /*133b0*/  FFMA.FTZ R41, R41, R38.reuse, -R83.reuse ;  /* 0x0000002629297223 */ /* 0x180fe20000010853 */
[-C--:B------:R-:W-:Y:S07]  /*133c0*/  FFMA.FTZ R40, R40, R38.reuse, -R83 ;  /* 0x0000002628287223 */ /* 0x080fee0000010853 */
[----:B------:R-:W-:Y:S01]  /*133d0*/  MUFU.EX2 R152, R152 ;  /* 0x0000009800987308 */ /* 0x000fe20000000800 */
[C---:B------:R-:W-:Y:S09]  /*133e0*/  HMMA.16816.F32.BF16 R4, R48.reuse, R56, R4 ;  /* 0x000000383004723c */ /* 0x040ff20000041804 */
[----:B------:R-:W-:Y:S01]  /*133f0*/  MUFU.EX2 R156, R156 ;  /* 0x0000009c009c7308 */ /* 0x000fe20000000800 */
[-CC-:B------:R-:W-:Y:S01]  /*13400*/  FFMA.FTZ R76, R76, R38.reuse, -R81.reuse ;  /* 0x000000264c4c7223 */ /* 0x180fe20000010851 */
[-C--:B------:R-:W-:Y:S01]  /*13410*/  FFMA.FTZ R77, R77, R38.reuse, -R81 ;  /* 0x000000264d4d7223 */ /* 0x080fe20000010851 */
[----:B------:R-:W-:Y:S07]  /*13420*/  FADD.FTZ R87, R87, R128 ;  /* 0x0000008057577221 */ /* 0x000fee0000010000 */
[----:B------:R-:W-:Y:S01]  /*13430*/  MUFU.EX2 R160, R160 ;  /* 0x000000a000a07308 */ /* 0x000fe20000000800 */
[C---:B------:R-:W-:Y:S01]  /*13440*/  HMMA.16816.F32.BF16 R8, R48.reuse, R58, R8 ;  /* 0x0000003a3008723c */ /* 0x040fe20000041808 */
[----:B------:R-:W1:Y:S08]  /*13450*/  LDSM.16.MT88.4 R56, [R75+0xb800] ;  /* 0x00b800004b38783b */ /* 0x000e700000004200 */
[----:B------:R-:W-:Y:S01]  /*13460*/  MUFU.EX2 R121, R121 ;  /* 0x0000007900797308 */ /* 0x000fe20000000800 */
[----:B------:R-:W-:Y:S01]  /*13470*/  FADD.FTZ R138, R138, R87 ;  /* 0x000000578a8a7221 */ /* 0x000fe20000010000 */
[-CC-:B------:R-:W-:Y:S01]  /*13480*/  FFMA.FTZ R87, R102, R38.reuse, -R81.reuse ;  /* 0x0000002666577223 */ /* 0x180fe20000010851 */
[----:B------:R-:W-:Y:S07]  /*13490*/  ISETP.GT.AND P0, PT, R243, RZ, PT ;  /* 0x000000fff300720c */ /* 0x000fee0003f04270 */
[----:B------:R-:W-:Y:S01]  /*134a0*/  MUFU.EX2 R224, R224 ;  /* 0x000000e000e07308 */ /* 0x000fe20000000800 */
[C---:B---3--:R-:W-:Y:S09]  /*134b0*/  HMMA.16816.F32.BF16 R12, R48.reuse, R60, R12 ;  /* 0x0000003c300c723c */ /* 0x048ff2000004180c */
[----:B------:R-:W-:Y:S01]  /*134c0*/  MUFU.EX2 R125, R205 ;  /* 0x000000cd007d7308 */ /* 0x000fe20000000800 */
[----:B------:R-:W-:Y:S01]  /*134d0*/  FADD.FTZ R138, R99, R138 ;  /* 0x0000008a638a7221 */ /* 0x000fe20000010000 */
[----:B------:R-:W-:Y:S08]  /*134e0*/  IADD3 R243, PT, PT, R243, -0x1, RZ ;  /* 0xfffffffff3f37810 */ /* 0x000ff00007ffe0ff */
[----:B------:R-:W-:Y:S01]  /*134f0*/  MUFU.EX2 R139, R139 ;  /* 0x0000008b008b7308 */ /* 0x000fe20000000800 */
[C---:B------:R-:W-:Y:S01]  /*13500*/  HMMA.16816.F32.BF16 R16, R48.reuse, R62, R16 ;  /* 0x0000003e3010723c */ /* 0x040fe20000041810 */
[----:B------:R-:W3:Y:S08]  /*13510*/  LDSM.16.MT88.4 R60, [R73+0xb800] ;  /* 0x00b80000493c783b */ /* 0x000ef00000004200 */
[----:B------:R-:W-:Y:S01]  /*13520*/  MUFU.EX2 R137, R137 ;  /* 0x0000008900897308 */ /* 0x000fe20000000800 */
[----:B------:R-:W-:Y:S01]  /*13530*/  FADD.FTZ R97, R97, R138 ;  /* 0x0000008a61617221 */ /* 0x000fe20000010000 */
[----:B------:R-:W-:Y:S08]  /*13540*/  MOV R164, R37 ;  /* 0x0000002500a47202 */ /* 0x000ff00000000f00 */
[----:B------:R-:W-:Y:S01]  /*13550*/  MUFU.EX2 R147, R147 ;  /* 0x0000009300937308 */ /* 0x000fe20000000800 */
[C---:B----4-:R-:W-:Y:S03]  /*13560*/  HMMA.16816.F32.BF16 R20, R48.reuse, R64, R20 ;  /* 0x000000403014723c */ /* 0x050fe60000041814 */
[-CC-:B------:R-:W-:Y:S01]  /*13570*/  FFMA.FTZ R65, R68, R38.reuse, -R81.reuse ;  /* 0x0000002644417223 */ /* 0x180fe20000010851 */
[-C--:B------:R-:W-:Y:S01]  /*13580*/  FFMA.FTZ R64, R115, R38.reuse, -R81 ;  /* 0x0000002673407223 */ /* 0x080fe20000010851 */
[----:B------:R-:W4:Y:S04]  /*13590*/  LDSM.16.MT88.4 R68, [R72+0x1800] ;  /* 0x001800004844783b */ /* 0x000f280000004200 */
[----:B------:R-:W-:Y:S01]  /*135a0*/  MUFU.EX2 R145, R145 ;  /* 0x0000009100917308 */ /* 0x000fe20000000800 */
[----:B------:R-:W-:Y:S01]  /*135b0*/  FADD.FTZ R97, R134, R97 ;  /* 0x0000006186617221 */ /* 0x000fe20000010000 */
[C---:B------:R-:W-:Y:S08]  /*135c0*/  HMMA.16816.F32.BF16 R24, R48.reuse, R66, R24 ;  /* 0x000000423018723c */ /* 0x040ff00000041818 */
[----:B------:R-:W5:Y:S01]  /*135d0*/  MUFU.EX2 R115, R65 ;  /* 0x0000004100737308 */ /* 0x000f620000000800 */
[----:B------:R-:W-:Y:S01]  /*135e0*/  FADD.FTZ R146, R146, R97 ;  /* 0x0000006192927221 */ /* 0x000fe20000010000 */
[-C--:B------:R-:W-:Y:S01]  /*135f0*/  FFMA.FTZ R97, R88, R38.reuse, -R83 ;  /* 0x0000002658617223 */ /* 0x080fe20000010853 */
[----:B------:R-:W-:Y:S07]  /*13600*/  FFMA.FTZ R88, R86, R38, -R81 ;  /* 0x0000002656587223 */ /* 0x000fee0000010851 */
[----:B------:R-:W1:Y:S01]  /*13610*/  MUFU.EX2 R113, R64 ;  /* 0x0000004000717308 */ /* 0x000e620000000800 */
[----:B------:R-:W-:Y:S01]  /*13620*/  FADD.FTZ R107, R107, R146 ;  /* 0x000000926b6b7221 */ /* 0x000fe20000010000 */
[C---:B--2---:R-:W-:Y:S08]  /*13630*/  HMMA.16816.F32.BF16 R28, R48.reuse, R52, R28 ;  /* 0x00000034301c723c */ /* 0x044ff0000004181c */
[----:B------:R-:W-:Y:S01]  /*13640*/  MUFU.EX2 R155, R155 ;  /* 0x0000009b009b7308 */ /* 0x000fe20000000800 */
[----:B------:R-:W-:Y:S09]  /*13650*/  FADD.FTZ R144, R144, R107 ;  /* 0x0000006b90907221 */ /* 0x000ff20000010000 */
[----:B------:R-:W-:Y:S01]  /*13660*/  MUFU.EX2 R153, R153 ;  /* 0x0000009900997308 */ /* 0x000fe20000000800 */
[----:B------:R-:W-:Y:S01]  /*13670*/  FADD.FTZ R103, R103, R144 ;  /* 0x0000009067677221 */ /* 0x000fe20000010000 */
[----:B------:R-:W-:Y:S01]  /*13680*/  HMMA.16816.F32.BF16 R32, R48, R54, R32 ;  /* 0x000000363020723c */ /* 0x000fe20000041820 */
[----:B------:R-:W2:Y:S07]  /*13690*/  LDSM.16.MT88.4 R52, [R74+0x1800] ;  /* 0x001800004a34783b */ /* 0x000eae0000004200 */
[----:B------:R-:W-:Y:S01]  /*136a0*/  MUFU.EX2 R165, R165 ;  /* 0x000000a500a57308 */ /* 0x000fe20000000800 */
[----:B------:R-:W-:Y:S02]  /*136b0*/  F2FP.BF16.F32.PACK_AB R49, R111, R150 ;  /* 0x000000966f31723e */ /* 0x000fe400000010ff */
[----:B------:R-:W-:Y:S07]  /*136c0*/  F2FP.BF16.F32.PACK_AB R51, R109, R148 ;  /* 0x000000946d33723e */ /* 0x000fee00000010ff */
[----:B------:R-:W-:Y:S01]  /*136d0*/  MUFU.EX2 R177, R177 ;  /* 0x000000b100b17308 */ /* 0x000fe20000000800 */
[C---:B-----5:R-:W-:Y:S01]  /*136e0*/  F2FP.BF16.F32.PACK_AB R48, R115.reuse, R154 ;  /* 0x0000009a7330723e */ /* 0x060fe200000010ff */
[----:B------:R-:W-:Y:S01]  /*136f0*/  FADD.FTZ R154, R154, R103 ;  /* 0x000000679a9a7221 */ /* 0x000fe20000010000 */
[C---:B-1----:R-:W-:Y:S01]  /*13700*/  F2FP.BF16.F32.PACK_AB R50, R152.reuse, R113 ;  /* 0x000000719832723e */ /* 0x042fe200000010ff */
[----:B------:R-:W-:Y:S06]  /*13710*/  LDSM.16.MT88.4 R64, [R72+0x2000] ;  /* 0x002000004840783b */ /* 0x000fec0000004200 */
[----:B------:R-:W-:Y:S01]  /*13720*/  MUFU.EX2 R169, R169 ;  /* 0x000000a900a97308 */ /* 0x000fe20000000800 */
[----:B------:R-:W-:Y:S09]  /*13730*/  FADD.FTZ R154, R115, R154 ;  /* 0x0000009a739a7221 */ /* 0x000ff20000010000 */
[----:B------:R-:W-:Y:S01]  /*13740*/  MUFU.EX2 R131, R131 ;  /* 0x0000008300837308 */ /* 0x000fe20000000800 */
[C---:B------:R-:W-:Y:S09]  /*13750*/  HMMA.16816.F32.BF16 R4, R48.reuse, R56, R4 ;  /* 0x000000383004723c */ /* 0x040ff20000041804 */
[----:B------:R-:W-:Y:S01]  /*13760*/  MUFU.EX2 R179, R179 ;  /* 0x000000b300b37308 */ /* 0x000fe20000000800 */
[----:B------:R-:W-:Y:S09]  /*13770*/  FADD.FTZ R113, R113, R154 ;  /* 0x0000009a71717221 */ /* 0x000ff20000010000 */
[----:B------:R-:W-:Y:S01]  /*13780*/  MUFU.EX2 R185, R185 ;  /* 0x000000b900b97308 */ /* 0x000fe20000000800 */
[C---:B------:R-:W-:Y:S01]  /*13790*/  HMMA.16816.F32.BF16 R8, R48.reuse, R58, R8 ;  /* 0x0000003a3008723c */ /* 0x040fe20000041808 */
[----:B------:R-:W1:Y:S08]  /*137a0*/  LDSM.16.MT88.4 R56, [R75+0xc000] ;  /* 0x00c000004b38783b */ /* 0x000e700000004200 */
[----:B------:R-:W-:Y:S01]  /*137b0*/  MUFU.EX2 R206, R210 ;  /* 0x000000d200ce7308 */ /* 0x000fe20000000800 */
[----:B------:R-:W-:Y:S09]  /*137c0*/  FADD.FTZ R152, R152, R113 ;  /* 0x0000007198987221 */ /* 0x000ff20000010000 */
        /* <DEDUP_REMOVED lines=8> */
[C---:B----4-:R-:W-:Y:S03]  /*13850*/  HMMA.16816.F32.BF16 R20, R48.reuse, R68, R20 ;  /* 0x000000443014723c */ /* 0x050fe60000041814 */
[----:B------:R-:W-:Y:S06]  /*13860*/  FFMA.FTZ R68, R117, R38, -R81 ;  /* 0x0000002675447223 */ /* 0x000fec0000010851 */
[----:B------:R-:W-:Y:S01]  /*13870*/  MUFU.EX2 R198, R198 ;  /* 0x000000c600c67308 */ /* 0x000fe20000000800 */
[C---:B------:R-:W-:Y:S09]  /*13880*/  HMMA.16816.F32.BF16 R24, R48.reuse, R70, R24 ;  /* 0x000000463018723c */ /* 0x040ff20000041818 */
[----:B------:R4:W-:Y:S10]  /*13890*/  MUFU.EX2 R123, R68 ;  /* 0x00000044007b7308 */ /* 0x0009f40000000800 */
[----:B------:R-:W5:Y:S01]  /*138a0*/  MUFU.EX2 R117, R215 ;  /* 0x000000d700757308 */ /* 0x000f620000000800 */
[C---:B--2---:R-:W-:Y:S09]  /*138b0*/  HMMA.16816.F32.BF16 R28, R48.reuse, R52, R28 ;  /* 0x00000034301c723c */ /* 0x044ff2000004181c */
[----:B------:R-:W-:Y:S10]  /*138c0*/  MUFU.EX2 R194, R196 ;  /* 0x000000c400c27308 */ /* 0x000ff40000000800 */
[----:B------:R-:W-:Y:S01]  /*138d0*/  MUFU.EX2 R191, R191 ;  /* 0x000000bf00bf7308 */ /* 0x000fe20000000800 */
[----:B----4-:R-:W-:Y:S01]  /*138e0*/  LDSM.16.MT88.4 R68, [R72+0x2800] ;  /* 0x002800004844783b */ /* 0x010fe20000004200 */
[----:B------:R-:W-:Y:S08]  /*138f0*/  HMMA.16816.F32.BF16 R32, R48, R54, R32 ;  /* 0x000000363020723c */ /* 0x000ff00000041820 */
[----:B------:R-:W-:Y:S01]  /*13900*/  MUFU.EX2 R193, R193 ;  /* 0x000000c100c17308 */ /* 0x000fe20000000800 */
[----:B------:R-:W-:Y:S02]  /*13910*/  F2FP.BF16.F32.PACK_AB R49, R119, R158 ;  /* 0x0000009e7731723e */ /* 0x000fe400000010ff */
[----:B-----5:R-:W-:Y:S07]  /*13920*/  F2FP.BF16.F32.PACK_AB R51, R117, R156 ;  /* 0x0000009c7533723e */ /* 0x020fee00000010ff */
[----:B------:R-:W-:Y:S01]  /*13930*/  MUFU.EX2 R87, R87 ;  /* 0x0000005700577308 */ /* 0x000fe20000000800 */
[C---:B------:R-:W-:Y:S01]  /*13940*/  F2FP.BF16.F32.PACK_AB R48, R162.reuse, R123 ;  /* 0x0000007ba230723e */ /* 0x040fe200000010ff */
[----:B------:R-:W2:Y:S01]  /*13950*/  LDSM.16.MT88.4 R52, [R74+0x2000] ;  /* 0x002000004a34783b */ /* 0x000ea20000004200 */
[----:B------:R-:W-:Y:S07]  /*13960*/  F2FP.BF16.F32.PACK_AB R50, R121, R160 ;  /* 0x000000a07932723e */ /* 0x000fee00000010ff */
[----:B------:R-:W-:Y:S01]  /*13970*/  MUFU.EX2 R96, R96 ;  /* 0x0000006000607308 */ /* 0x000fe20000000800 */
[----:B------:R-:W-:Y:S09]  /*13980*/  FADD.FTZ R123, R123, R152 ;  /* 0x000000987b7b7221 */ /* 0x000ff20000010000 */
[----:B------:R4:W-:Y:S01]  /*13990*/  MUFU.EX2 R86, R97 ;  /* 0x0000006100567308 */ /* 0x0009e20000000800 */
[----:B------:R-:W-:Y:S01]  /*139a0*/  FADD.FTZ R123, R162, R123 ;  /* 0x0000007ba27b7221 */ /* 0x000fe20000010000 */
[C---:B-1----:R-:W-:Y:S08]  /*139b0*/  HMMA.16816.F32.BF16 R4, R48.reuse, R56, R4 ;  /* 0x000000383004723c */ /* 0x042ff00000041804 */
[----:B------:R-:W-:Y:S01]  /*139c0*/  MUFU.EX2 R91, R91 ;  /* 0x0000005b005b7308 */ /* 0x000fe20000000800 */
[----:B------:R-:W-:Y:S09]  /*139d0*/  FADD.FTZ R160, R160, R123 ;  /* 0x0000007ba0a07221 */ /* 0x000ff20000010000 */
[----:B------:R-:W-:Y:S01]  /*139e0*/  MUFU.EX2 R42, R42 ;  /* 0x0000002a002a7308 */ /* 0x000fe20000000800 */
[----:B------:R-:W-:Y:S01]  /*139f0*/  FADD.FTZ R160, R121, R160 ;  /* 0x000000a079a07221 */ /* 0x000fe20000010000 */
[C---:B------:R-:W-:Y:S01]  /*13a00*/  HMMA.16816.F32.BF16 R8, R48.reuse, R58, R8 ;  /* 0x0000003a3008723c */ /* 0x040fe20000041808 */
[----:B------:R-:W1:Y:S07]  /*13a10*/  LDSM.16.MT88.4 R56, [R75+0xc800] ;  /* 0x00c800004b38783b */ /* 0x000e6e0000004200 */
[----:B------:R-:W-:Y:S01]  /*13a20*/  MUFU.EX2 R40, R40 ;  /* 0x0000002800287308 */ /* 0x000fe20000000800 */
[-CC-:B----4-:R-:W-:Y:S01]  /*13a30*/  FFMA.FTZ R97, R80, R38.reuse, -R81.reuse ;  /* 0x0000002650617223 */ /* 0x190fe20000010851 */
[C---:B---3--:R-:W-:Y:S08]  /*13a40*/  HMMA.16816.F32.BF16 R12, R48.reuse, R60, R12 ;  /* 0x0000003c300c723c */ /* 0x048ff0000004180c */
[----:B------:R-:W-:Y:S01]  /*13a50*/  MUFU.EX2 R97, R97 ;  /* 0x0000006100617308 */ /* 0x000fe20000000800 */
[C---:B------:R-:W-:Y:S01]  /*13a60*/  HMMA.16816.F32.BF16 R16, R48.reuse, R62, R16 ;  /* 0x0000003e3010723c */ /* 0x040fe20000041810 */
[----:B------:R-:W3:Y:S07]  /*13a70*/  LDSM.16.MT88.4 R60, [R73+0xc800] ;  /* 0x00c80000493c783b */ /* 0x000eee0000004200 */
[C---:B------:R-:W-:Y:S03]  /*13a80*/  HMMA.16816.F32.BF16 R20, R48.reuse, R64, R20 ;  /* 0x000000403014723c */ /* 0x040fe60000041814 */
[-CC-:B------:R-:W-:Y:S01]  /*13a90*/  FFMA.FTZ R64, R129, R38.reuse, -R81.reuse ;  /* 0x0000002681407223 */ /* 0x180fe20000010851 */
[--C-:B------:R-:W-:Y:S03]  /*13aa0*/  FFMA.FTZ R129, R127, R38, -R81.reuse ;  /* 0x000000267f817223 */ /* 0x100fe60000010851 */
[----:B------:R4:W-:Y:S01]  /*13ab0*/  MUFU.EX2 R127, R64 ;  /* 0x00000040007f7308 */ /* 0x0009e20000000800 */
[C---:B------:R-:W-:Y:S09]  /*13ac0*/  HMMA.16816.F32.BF16 R24, R48.reuse, R66, R24 ;  /* 0x000000423018723c */ /* 0x040ff20000041818 */
[----:B------:R-:W5:Y:S01]  /*13ad0*/  MUFU.EX2 R129, R129 ;  /* 0x0000008100817308 */ /* 0x000f620000000800 */
[C---:B--2---:R-:W-:Y:S01]  /*13ae0*/  HMMA.16816.F32.BF16 R28, R48.reuse, R52, R28 ;  /* 0x00000034301c723c */ /* 0x044fe2000004181c */
[----:B----4-:R-:W-:Y:S07]  /*13af0*/  LDSM.16.MT88.4 R64, [R72+0x3000] ;  /* 0x003000004840783b */ /* 0x010fee0000004200 */
[----:B------:R-:W-:Y:S03]  /*13b00*/  HMMA.16816.F32.BF16 R32, R48, R54, R32 ;  /* 0x000000363020723c */ /* 0x000fe60000041820 */
[----:B------:R-:W-:Y:S02]  /*13b10*/  F2FP.BF16.F32.PACK_AB R49, R133, R135 ;  /* 0x000000878531723e */ /* 0x000fe400000010ff */
[----:B------:R-:W-:Y:S01]  /*13b20*/  F2FP.BF16.F32.PACK_AB R51, R125, R224 ;  /* 0x000000e07d33723e */ /* 0x000fe200000010ff */
[----:B------:R-:W2:Y:S01]  /*13b30*/  LDSM.16.MT88.4 R52, [R74+0x2800] ;  /* 0x002800004a34783b */ /* 0x000ea20000004200 */
[----:B------:R-:W-:Y:S02]  /*13b40*/  F2FP.BF16.F32.PACK_AB R48, R137, R139 ;  /* 0x0000008b8930723e */ /* 0x000fe400000010ff */
[----:B-----5:R-:W-:Y:S07]  /*13b50*/  F2FP.BF16.F32.PACK_AB R50, R129, R127 ;  /* 0x0000007f8132723e */ /* 0x020fee00000010ff */
[C---:B-1----:R-:W-:Y:S08]  /*13b60*/  HMMA.16816.F32.BF16 R4, R48.reuse, R56, R4 ;  /* 0x000000383004723c */ /* 0x042ff00000041804 */
[C---:B------:R-:W-:Y:S01]  /*13b70*/  HMMA.16816.F32.BF16 R8, R48.reuse, R58, R8 ;  /* 0x0000003a3008723c */ /* 0x040fe20000041808 */
[----:B------:R-:W1:Y:S07]  /*13b80*/  LDSM.16.MT88.4 R56, [R75+0xd000] ;  /* 0x00d000004b38783b */ /* 0x000e6e0000004200 */
[C---:B---3--:R-:W-:Y:S08]  /*13b90*/  HMMA.16816.F32.BF16 R12, R48.reuse, R60, R12 ;  /* 0x0000003c300c723c */ /* 0x048ff0000004180c */
[C---:B------:R-:W-:Y:S01]  /*13ba0*/  HMMA.16816.F32.BF16 R16, R48.reuse, R62, R16 ;  /* 0x0000003e3010723c */ /* 0x040fe20000041810 */
[----:B------:R-:W3:Y:S07]  /*13bb0*/  LDSM.16.MT88.4 R60, [R73+0xd000] ;  /* 0x00d00000493c783b */ /* 0x000eee0000004200 */
        /* <DEDUP_REMOVED lines=10> */
[C---:B-1----:R-:W-:Y:S08]  /*13c60*/  HMMA.16816.F32.BF16 R4, R48.reuse, R56, R4 ;  /* 0x000000383004723c */ /* 0x042ff00000041804 */
[C---:B------:R-:W-:Y:S01]  /*13c70*/  HMMA.16816.F32.BF16 R8, R48.reuse, R58, R8 ;  /* 0x0000003a3008723c */ /* 0x040fe20000041808 */
[----:B------:R-:W1:Y:S07]  /*13c80*/  LDSM.16.MT88.4 R56, [R75+0xd800] ;  /* 0x00d800004b38783b */ /* 0x000e6e0000004200 */
[C---:B---3--:R-:W-:Y:S08]  /*13c90*/  HMMA.16816.F32.BF16 R12, R48.reuse, R60, R12 ;  /* 0x0000003c300c723c */ /* 0x048ff0000004180c */
[C---:B------:R-:W-:Y:S01]  /*13ca0*/  HMMA.16816.F32.BF16 R16, R48.reuse, R62, R16 ;  /* 0x0000003e3010723c */ /* 0x040fe20000041810 */
[----:B------:R-:W3:Y:S07]  /*13cb0*/  LDSM.16.MT88.4 R60, [R73+0xd800] ;  /* 0x00d80000493c783b */ /* 0x000eee0000004200 */
[C---:B------:R-:W-:Y:S03]  /*13cc0*/  HMMA.16816.F32.BF16 R20, R48.reuse, R64, R20 ;  /* 0x000000403014723c */ /* 0x040fe60000041814 */
[-CC-:B------:R-:W-:Y:S01]  /*13cd0*/  FFMA.FTZ R65, R175, R38.reuse, -R81.reuse ;  /* 0x00000026af417223 */ /* 0x180fe20000010851 */
[-CC-:B------:R-:W-:Y:S01]  /*13ce0*/  FFMA.FTZ R64, R173, R38.reuse, -R81.reuse ;  /* 0x00000026ad407223 */ /* 0x180fe20000010851 */
[----:B------:R4:W-:Y:S03]  /*13cf0*/  MUFU.EX2 R175, R181 ;  /* 0x000000b500af7308 */ /* 0x0009e60000000800 */
[C---:B------:R-:W-:Y:S07]  /*13d00*/  HMMA.16816.F32.BF16 R24, R48.reuse, R66, R24 ;  /* 0x000000423018723c */ /* 0x040fee0000041818 */
[----:B------:R-:W5:Y:S10]  /*13d10*/  MUFU.EX2 R173, R65 ;  /* 0x0000004100ad7308 */ /* 0x000f740000000800 */
[----:B------:R-:W1:Y:S01]  /*13d20*/  MUFU.EX2 R171, R64 ;  /* 0x0000004000ab7308 */ /* 0x000e620000000800 */
[C---:B--2---:R-:W-:Y:S03]  /*13d30*/  HMMA.16816.F32.BF16 R28, R48.reuse, R52, R28 ;  /* 0x00000034301c723c */ /* 0x044fe6000004181c */
[-CC-:B----4-:R-:W-:Y:S05]  /*13d40*/  FFMA.FTZ R181, R228, R38.reuse, -R81.reuse ;  /* 0x00000026e4b57223 */ /* 0x190fea0000010851 */
[----:B------:R-:W-:Y:S01]  /*13d50*/  HMMA.16816.F32.BF16 R32, R48, R54, R32 ;  /* 0x000000363020723c */ /* 0x000fe20000041820 */
[----:B------:R-:W2:Y:S01]  /*13d60*/  LDSM.16.MT88.4 R52, [R74+0x3800] ;  /* 0x003800004a34783b */ /* 0x000ea20000004200 */
[----:B------:R-:W-:Y:S01]  /*13d70*/  MUFU.EX2 R181, R181 ;  /* 0x000000b500b57308 */ /* 0x000fe20000000800 */
[----:B------:R-:W-:Y:S02]  /*13d80*/  F2FP.BF16.F32.PACK_AB R51, R159, R157 ;  /* 0x0000009d9f33723e */ /* 0x000fe400000010ff */
[----:B------:R-:W-:Y:S02]  /*13d90*/  F2FP.BF16.F32.PACK_AB R49, R161, R165 ;  /* 0x000000a5a131723e */ /* 0x000fe400000010ff */
[----:B-----5:R-:W-:Y:S02]  /*13da0*/  F2FP.BF16.F32.PACK_AB R48, R173, R175 ;  /* 0x000000afad30723e */ /* 0x020fe400000010ff */
[----:B-1----:R-:W-:Y:S01]  /*13db0*/  F2FP.BF16.F32.PACK_AB R50, R163, R171 ;  /* 0x000000aba332723e */ /* 0x002fe200000010ff */
[----:B------:R-:W-:Y:S06]  /*13dc0*/  LDSM.16.MT88.4 R64, [R72+0x4000] ;  /* 0x004000004840783b */ /* 0x000fec0000004200 */
[C---:B------:R-:W-:Y:S08]  /*13dd0*/  HMMA.16816.F32.BF16 R4, R48.reuse, R56, R4 ;  /* 0x000000383004723c */ /* 0x040ff00000041804 */
[C---:B------:R-:W-:Y:S01]  /*13de0*/  HMMA.16816.F32.BF16 R8, R48.reuse, R58, R8 ;  /* 0x0000003a3008723c */ /* 0x040fe20000041808 */
[----:B------:R-:W1:Y:S07]  /*13df0*/  LDSM.16.MT88.4 R56, [R75+0xe000] ;  /* 0x00e000004b38783b */ /* 0x000e6e0000004200 */
[C---:B---3--:R-:W-:Y:S08]  /*13e00*/  HMMA.16816.F32.BF16 R12, R48.reuse, R60, R12 ;  /* 0x0000003c300c723c */ /* 0x048ff0000004180c */
[C---:B------:R-:W-:Y:S01]  /*13e10*/  HMMA.16816.F32.BF16 R16, R48.reuse, R62, R16 ;  /* 0x0000003e3010723c */ /* 0x040fe20000041810 */
[----:B------:R-:W3:Y:S07]  /*13e20*/  LDSM.16.MT88.4 R60, [R73+0xe000] ;  /* 0x00e00000493c783b */ /* 0x000eee0000004200 */
[C---:B------:R-:W-:Y:S03]  /*13e30*/  HMMA.16816.F32.BF16 R20, R48.reuse, R68, R20 ;  /* 0x000000443014723c */ /* 0x040fe60000041814 */
[----:B------:R-:W-:Y:S02]  /*13e40*/  FFMA.FTZ R68, R216, R38, -R81 ;  /* 0x00000026d8447223 */ /* 0x000fe40000010851 */
[----:B------:R-:W4:Y:S03]  /*13e50*/  MUFU.EX2 R216, R218 ;  /* 0x000000da00d87308 */ /* 0x000f260000000800 */
[C---:B------:R-:W-:Y:S07]  /*13e60*/  HMMA.16816.F32.BF16 R24, R48.reuse, R70, R24 ;  /* 0x000000463018723c */ /* 0x040fee0000041818 */
[----:B------:R5:W1:Y:S01]  /*13e70*/  MUFU.EX2 R214, R68 ;  /* 0x0000004400d67308 */ /* 0x000a620000000800 */
[C---:B--2---:R-:W-:Y:S01]  /*13e80*/  HMMA.16816.F32.BF16 R28, R48.reuse, R52, R28 ;  /* 0x00000034301c723c */ /* 0x044fe2000004181c */
[----:B-----5:R-:W-:Y:S07]  /*13e90*/  LDSM.16.MT88.4 R68, [R72+0x4800] ;  /* 0x004800004844783b */ /* 0x020fee0000004200 */
[----:B------:R-:W-:Y:S03]  /*13ea0*/  HMMA.16816.F32.BF16 R32, R48, R54, R32 ;  /* 0x000000363020723c */ /* 0x000fe60000041820 */
[----:B------:R-:W-:Y:S02]  /*13eb0*/  F2FP.BF16.F32.PACK_AB R49, R169, R177 ;  /* 0x000000b1a931723e */ /* 0x000fe400000010ff */
[----:B------:R-:W-:Y:S02]  /*13ec0*/  F2FP.BF16.F32.PACK_AB R51, R131, R226 ;  /* 0x000000e28333723e */ /* 0x000fe400000010ff */
[----:B----4-:R-:W-:Y:S01]  /*13ed0*/  F2FP.BF16.F32.PACK_AB R48, R216, R181 ;  /* 0x000000b5d830723e */ /* 0x010fe200000010ff */
[----:B------:R-:W2:Y:S01]  /*13ee0*/  LDSM.16.MT88.4 R52, [R74+0x4000] ;  /* 0x004000004a34783b */ /* 0x000ea20000004200 */
[----:B-1----:R-:W-:Y:S07]  /*13ef0*/  F2FP.BF16.F32.PACK_AB R50, R179, R214 ;  /* 0x000000d6b332723e */ /* 0x002fee00000010ff */
[C---:B------:R-:W-:Y:S08]  /*13f00*/  HMMA.16816.F32.BF16 R4, R48.reuse, R56, R4 ;  /* 0x000000383004723c */ /* 0x040ff00000041804 */
        /* <DEDUP_REMOVED lines=21> */
[C---:B------:R-:W-:Y:S01]  /*14060*/  HMMA.16816.F32.BF16 R20, R48.reuse, R68, R20 ;  /* 0x000000443014723c */ /* 0x040fe20000041814 */
[----:B------:R-:W-:Y:S02]  /*14070*/  MUFU.EX2 R69, R192 ;  /* 0x000000c000457308 */ /* 0x000fe40000000800 */
[-C--:B------:R-:W-:Y:S05]  /*14080*/  FFMA.FTZ R68, R188, R38.reuse, -R83 ;  /* 0x00000026bc447223 */ /* 0x080fea0000010853 */
[C---:B------:R-:W-:Y:S03]  /*14090*/  HMMA.16816.F32.BF16 R24, R48.reuse, R70, R24 ;  /* 0x000000463018723c */ /* 0x040fe60000041818 */
[----:B------:R-:W4:Y:S01]  /*140a0*/  MUFU.EX2 R68, R68 ;  /* 0x0000004400447308 */ /* 0x000f220000000800 */
[-CC-:B------:R-:W-:Y:S01]  /*140b0*/  FFMA.FTZ R71, R184, R38.reuse, -R81.reuse ;  /* 0x00000026b8477223 */ /* 0x180fe20000010851 */
[----:B------:R-:W-:Y:S08]  /*140c0*/  FFMA.FTZ R70, R182, R38, -R81 ;  /* 0x00000026b6467223 */ /* 0x000ff00000010851 */
[----:B------:R-:W5:Y:S01]  /*140d0*/  MUFU.EX2 R184, R186 ;  /* 0x000000ba00b87308 */ /* 0x000f620000000800 */
[C---:B--2---:R-:W-:Y:S09]  /*140e0*/  HMMA.16816.F32.BF16 R28, R48.reuse, R52, R28 ;  /* 0x00000034301c723c */ /* 0x044ff2000004181c */
[----:B------:R-:W-:Y:S10]  /*140f0*/  MUFU.EX2 R71, R71 ;  /* 0x0000004700477308 */ /* 0x000ff40000000800 */
[----:B------:R-:W2:Y:S01]  /*14100*/  MUFU.EX2 R70, R70 ;  /* 0x0000004600467308 */ /* 0x000ea20000000800 */
[----:B------:R-:W-:Y:S01]  /*14110*/  HMMA.16816.F32.BF16 R32, R48, R54, R32 ;  /* 0x000000363020723c */ /* 0x000fe20000041820 */
[----:B------:R-:W3:Y:S02]  /*14120*/  LDSM.16.MT88.4 R52, [R74+0x5000] ;  /* 0x005000004a34783b */ /* 0x000ee40000004200 */
[----:B------:R-:W-:Y:S02]  /*14130*/  F2FP.BF16.F32.PACK_AB R49, R191, R194 ;  /* 0x000000c2bf31723e */ /* 0x000fe400000010ff */
[----:B----4-:R-:W-:Y:S02]  /*14140*/  F2FP.BF16.F32.PACK_AB R51, R68, R69 ;  /* 0x000000454433723e */ /* 0x010fe400000010ff */
[----:B-----5:R-:W-:Y:S02]  /*14150*/  F2FP.BF16.F32.PACK_AB R48, R184, R193 ;  /* 0x000000c1b830723e */ /* 0x020fe400000010ff */
[----:B--2---:R-:W-:Y:S07]  /*14160*/  F2FP.BF16.F32.PACK_AB R50, R70, R71 ;  /* 0x000000474632723e */ /* 0x004fee00000010ff */
[C---:B-1----:R-:W-:Y:S08]  /*14170*/  HMMA.16816.F32.BF16 R4, R48.reuse, R56, R4 ;  /* 0x000000383004723c */ /* 0x042ff00000041804 */
[C---:B------:R-:W-:Y:S01]  /*14180*/  HMMA.16816.F32.BF16 R8, R48.reuse, R58, R8 ;  /* 0x0000003a3008723c */ /* 0x040fe20000041808 */
[----:B------:R-:W1:Y:S07]  /*14190*/  LDSM.16.MT88.4 R56, [R75+0xf800] ;  /* 0x00f800004b38783b */ /* 0x000e6e0000004200 */
[C---:B---3--:R-:W-:Y:S08]  /*141a0*/  HMMA.16816.F32.BF16 R12, R48.reuse, R60, R12 ;  /* 0x0000003c300c723c */ /* 0x048ff0000004180c */
[C---:B------:R-:W-:Y:S01]  /*141b0*/  HMMA.16816.F32.BF16 R16, R48.reuse, R62, R16 ;  /* 0x0000003e3010723c */ /* 0x040fe20000041810 */
[----:B------:R-:W2:Y:S07]  /*141c0*/  LDSM.16.MT88.4 R60, [R73+0xf800] ;  /* 0x00f80000493c783b */ /* 0x000eae0000004200 */
[C---:B------:R-:W-:Y:S08]  /*141d0*/  HMMA.16816.F32.BF16 R20, R48.reuse, R64, R20 ;  /* 0x000000403014723c */ /* 0x040ff00000041814 */
[C---:B------:R-:W-:Y:S01]  /*141e0*/  HMMA.16816.F32.BF16 R24, R48.reuse, R66, R24 ;  /* 0x000000423018723c */ /* 0x040fe20000041818 */
[----:B------:R-:W3:Y:S07]  /*141f0*/  LDSM.16.MT88.4 R64, [R72+0x5800] ;  /* 0x005800004840783b */ /* 0x000eee0000004200 */
[C---:B------:R-:W-:Y:S03]  /*14200*/  HMMA.16816.F32.BF16 R28, R48.reuse, R52, R28 ;  /* 0x00000034301c723c */ /* 0x040fe6000004181c */
[----:B------:R-:W-:Y:S02]  /*14210*/  FFMA.FTZ R52, R44, R223, R45 ;  /* 0x000000df2c347223 */ /* 0x000fe4000001002d */
[----:B------:R-:W4:Y:S02]  /*14220*/  LDSM.16.MT88.4 R44, [R74+0x5800] ;  /* 0x005800004a2c783b */ /* 0x000f240000004200 */
[----:B------:R-:W-:Y:S01]  /*14230*/  FADD.FTZ R89, R89, R52 ;  /* 0x0000003459597221 */ /* 0x000fe20000010000 */
[----:B------:R-:W-:Y:S03]  /*14240*/  HMMA.16816.F32.BF16 R32, R48, R54, R32 ;  /* 0x000000363020723c */ /* 0x000fe60000041820 */
[----:B------:R-:W-:Y:S01]  /*14250*/  F2FP.BF16.F32.PACK_AB R49, R195, R178 ;  /* 0x000000b2c331723e */ /* 0x000fe200000010ff */
[----:B------:R-:W-:Y:S01]  /*14260*/  FADD.FTZ R130, R130, R89 ;  /* 0x0000005982827221 */ /* 0x000fe20000010000 */
[----:B------:R-:W-:Y:S01]  /*14270*/  F2FP.BF16.F32.PACK_AB R51, R172, R197 ;  /* 0x000000c5ac33723e */ /* 0x000fe200000010ff */
[----:B------:R-:W5:Y:S01]  /*14280*/  LDSM.16.MT88.4 R52, [R75+0x10000] ;  /* 0x010000004b34783b */ /* 0x000f620000004200 */
[----:B------:R-:W-:Y:S01]  /*14290*/  F2FP.BF16.F32.PACK_AB R48, R170, R201 ;  /* 0x000000c9aa30723e */ /* 0x000fe200000010ff */
[----:B------:R-:W-:Y:S01]  /*142a0*/  FADD.FTZ R85, R85, R130 ;  /* 0x0000008255557221 */ /* 0x000fe20000010000 */
[----:B------:R-:W-:Y:S01]  /*142b0*/  F2FP.BF16.F32.PACK_AB R50, R168, R199 ;  /* 0x000000c7a832723e */ /* 0x000fe200000010ff */
[-C--:B------:R-:W-:Y:S02]  /*142c0*/  FFMA.FTZ R89, R98, R38.reuse, -R81 ;  /* 0x0000002662597223 */ /* 0x080fe40000010851 */
[----:B------:R-:W-:Y:S01]  /*142d0*/  FADD.FTZ R140, R140, R85 ;  /* 0x000000558c8c7221 */ /* 0x000fe20000010000 */
[----:B------:R2:W-:Y:S01]  /*142e0*/  MUFU.EX2 R98, R100 ;  /* 0x0000006400627308 */ /* 0x0005e20000000800 */
[-C--:B------:R-:W-:Y:S02]  /*142f0*/  FFMA.FTZ R85, R104, R38.reuse, -R83 ;  /* 0x0000002668557223 */ /* 0x080fe40000010853 */
[C---:B-1----:R-:W-:Y:S07]  /*14300*/  HMMA.16816.F32.BF16 R4, R48.reuse, R56, R4 ;  /* 0x000000383004723c */ /* 0x042fee0000041804 */
[----:B------:R-:W-:Y:S01]  /*14310*/  MUFU.EX2 R104, R106 ;  /* 0x0000006a00687308 */ /* 0x000fe20000000800 */
[----:B------:R-:W-:Y:S09]  /*14320*/  FADD.FTZ R95, R95, R140 ;  /* 0x0000008c5f5f7221 */ /* 0x000ff20000010000 */
[----:B------:R-:W-:Y:S01]  /*14330*/  MUFU.EX2 R85, R85 ;  /* 0x0000005500557308 */ /* 0x000fe20000000800 */
[----:B------:R-:W-:Y:S01]  /*14340*/  FADD.FTZ R142, R142, R95 ;  /* 0x0000005f8e8e7221 */ /* 0x000fe20000010000 */
[C---:B------:R-:W-:Y:S01]  /*14350*/  HMMA.16816.F32.BF16 R8, R48.reuse, R58, R8 ;  /* 0x0000003a3008723c */ /* 0x040fe20000041808 */
[----:B------:R-:W1:Y:S07]  /*14360*/  LDSM.16.MT88.4 R56, [R73+0x10000] ;  /* 0x010000004938783b */ /* 0x000e6e0000004200 */
[----:B------:R-:W-:Y:S01]  /*14370*/  MUFU.EX2 R89, R89 ;  /* 0x0000005900597308 */ /* 0x000fe20000000800 */
[----:B------:R-:W-:Y:S01]  /*14380*/  FADD.FTZ R93, R93, R142 ;  /* 0x0000008e5d5d7221 */ /* 0x000fe20000010000 */
[-C--:B------:R-:W-:Y:S01]  /*14390*/  FFMA.FTZ R95, R92, R38.reuse, -R83 ;  /* 0x000000265c5f7223 */ /* 0x080fe20000010853 */
[----:B--2---:R-:W-:Y:S02]  /*143a0*/  FADD.FTZ R100, R139, R160 ;  /* 0x000000a08b647221 */ /* 0x004fe40000010000 */
[----:B------:R-:W-:Y:S01]  /*143b0*/  FADD.FTZ R136, R136, R93 ;  /* 0x0000005d88887221 */ /* 0x000fe20000010000 */
[C---:B------:R-:W-:Y:S04]  /*143c0*/  HMMA.16816.F32.BF16 R12, R48.reuse, R60, R12 ;  /* 0x0000003c300c723c */ /* 0x040fe8000004180c */
[----:B------:R-:W2:Y:S01]  /*143d0*/  MUFU.EX2 R60, R126 ;  /* 0x0000007e003c7308 */ /* 0x000ea20000000800 */
[----:B------:R-:W-:Y:S01]  /*143e0*/  FADD.FTZ R105, R105, R136 ;  /* 0x0000008869697221 */ /* 0x000fe20000010000 */
[----:B------:R-:W-:Y:S01]  /*143f0*/  FADD.FTZ R100, R137, R100 ;  /* 0x0000006489647221 */ /* 0x000fe20000010000 */
[-CC-:B------:R-:W-:Y:S01]  /*14400*/  FFMA.FTZ R61, R120, R38.reuse, -R83.reuse ;  /* 0x00000026783d7223 */ /* 0x180fe20000010853 */
[-C--:B------:R-:W-:Y:S01]  /*14410*/  FFMA.FTZ R93, R90, R38.reuse, -R83 ;  /* 0x000000265a5d7223 */ /* 0x080fe20000010853 */
[----:B------:R-:W-:Y:S01]  /*14420*/  FADD.FTZ R132, R132, R105 ;  /* 0x0000006984847221 */ /* 0x000fe20000010000 */
[C---:B------:R-:W-:Y:S04]  /*14430*/  HMMA.16816.F32.BF16 R16, R48.reuse, R62, R16 ;  /* 0x0000003e3010723c */ /* 0x040fe80000041810 */
[----:B------:R-:W-:Y:S01]  /*14440*/  MUFU.EX2 R62, R122 ;  /* 0x0000007a003e7308 */ /* 0x000fe20000000800 */
[----:B------:R-:W-:Y:S01]  /*14450*/  FADD.FTZ R101, R101, R132 ;  /* 0x0000008465657221 */ /* 0x000fe20000010000 */
[-C--:B------:R-:W-:Y:S08]  /*14460*/  FFMA.FTZ R63, R118, R38.reuse, -R81 ;  /* 0x00000026763f7223 */ /* 0x080ff00000010851 */
[----:B------:R-:W5:Y:S01]  /*14470*/  MUFU.EX2 R61, R61 ;  /* 0x0000003d003d7308 */ /* 0x000f620000000800 */
[----:B------:R-:W-:Y:S01]  /*14480*/  FADD.FTZ R100, R127, R100 ;  /* 0x000000647f647221 */ /* 0x000fe20000010000 */
[----:B------:R-:W-:Y:S01]  /*14490*/  FADD.FTZ R150, R150, R101 ;  /* 0x0000006596967221 */ /* 0x000fe20000010000 */
[C---:B---3--:R-:W-:Y:S07]  /*144a0*/  HMMA.16816.F32.BF16 R20, R48.reuse, R64, R20 ;  /* 0x000000403014723c */ /* 0x048fee0000041814 */
[----:B------:R-:W-:Y:S01]  /*144b0*/  MUFU.EX2 R90, R95 ;  /* 0x0000005f005a7308 */ /* 0x000fe20000000800 */
[-CC-:B------:R-:W-:Y:S01]  /*144c0*/  FFMA.FTZ R64, R114, R38.reuse, -R81.reuse ;  /* 0x0000002672407223 */ /* 0x180fe20000010851 */
[-C--:B------:R-:W-:Y:S01]  /*144d0*/  FFMA.FTZ R65, R112, R38.reuse, -R81 ;  /* 0x0000002670417223 */ /* 0x080fe20000010851 */
[----:B------:R-:W-:Y:S07]  /*144e0*/  FADD.FTZ R111, R111, R150 ;  /* 0x000000966f6f7221 */ /* 0x000fee0000010000 */
[----:B------:R-:W-:Y:S01]  /*144f0*/  MUFU.EX2 R63, R63 ;  /* 0x0000003f003f7308 */ /* 0x000fe20000000800 */
[----:B------:R-:W-:Y:S01]  /*14500*/  FADD.FTZ R100, R129, R100 ;  /* 0x0000006481647221 */ /* 0x000fe20000010000 */
[C---:B------:R-:W-:Y:S08]  /*14510*/  HMMA.16816.F32.BF16 R24, R48.reuse, R66, R24 ;  /* 0x000000423018723c */ /* 0x040ff00000041818 */
[----:B------:R-:W3:Y:S01]  /*14520*/  MUFU.EX2 R114, R116 ;  /* 0x0000007400727308 */ /* 0x000ee20000000800 */
[----:B------:R-:W-:Y:S01]  /*14530*/  FADD.FTZ R148, R148, R111 ;  /* 0x0000006f94947221 */ /* 0x000fe20000010000 */
[----:B------:R-:W-:Y:S01]  /*14540*/  FADD.FTZ R100, R155, R100 ;  /* 0x000000649b647221 */ /* 0x000fe20000010000 */
[----:B------:R-:W-:Y:S07]  /*14550*/  FFMA.FTZ R67, R110, R38, -R83 ;  /* 0x000000266e437223 */ /* 0x000fee0000010853 */
[----:B------:R-:W-:Y:S01]  /*14560*/  MUFU.EX2 R64, R64 ;  /* 0x0000004000407308 */ /* 0x000fe20000000800 */
[----:B------:R-:W-:Y:S01]  /*14570*/  FADD.FTZ R109, R109, R148 ;  /* 0x000000946d6d7221 */ /* 0x000fe20000010000 */
[C---:B----4-:R-:W-:Y:S08]  /*14580*/  HMMA.16816.F32.BF16 R28, R48.reuse, R44, R28 ;  /* 0x0000002c301c723c */ /* 0x050ff0000004181c */
[----:B------:R-:W4:Y:S01]  /*14590*/  MUFU.EX2 R65, R65 ;  /* 0x0000004100417308 */ /* 0x000f220000000800 */
[----:B------:R-:W-:Y:S01]  /*145a0*/  FADD.FTZ R158, R158, R109 ;  /* 0x0000006d9e9e7221 */ /* 0x000fe20000010000 */
[----:B--2---:R-:W-:Y:S01]  /*145b0*/  F2FP.BF16.F32.PACK_AB R45, R43, R60 ;  /* 0x0000003c2b2d723e */ /* 0x004fe200000010ff */
[----:B------:R-:W-:Y:S07]  /*145c0*/  FADD.FTZ R100, R153, R100 ;  /* 0x0000006499647221 */ /* 0x000fee0000010000 */
[----:B------:R-:W-:Y:S01]  /*145d0*/  MUFU.EX2 R67, R67 ;  /* 0x0000004300437308 */ /* 0x000fe20000000800 */
[----:B------:R-:W-:Y:S01]  /*145e0*/  FADD.FTZ R119, R119, R158 ;  /* 0x0000009e77777221 */ /* 0x000fe20000010000 */
[----:B------:R-:W-:Y:S01]  /*145f0*/  HMMA.16816.F32.BF16 R32, R48, R46, R32 ;  /* 0x0000002e3020723c */ /* 0x000fe20000041820 */
[----:B------:R-:W2:Y:S07]  /*14600*/  LDSM.16.MT88.4 R48, [R72+0x6000] ;  /* 0x006000004830783b */ /* 0x000eae0000004200 */
[----:B------:R-:W-:Y:S01]  /*14610*/  MUFU.EX2 R93, R93 ;  /* 0x0000005d005d7308 */ /* 0x000fe20000000800 */
[----:B-----5:R-:W-:Y:S01]  /*14620*/  F2FP.BF16.F32.PACK_AB R47, R61, R62 ;  /* 0x0000003e3d2f723e */ /* 0x020fe200000010ff */
[----:B------:R-:W-:Y:S01]  /*14630*/  FADD.FTZ R100, R151, R100 ;  /* 0x0000006497647221 */ /* 0x000fe20000010000 */
[----:B---3--:R-:W-:Y:S01]  /*14640*/  F2FP.BF16.F32.PACK_AB R44, R114, R63 ;  /* 0x0000003f722c723e */ /* 0x008fe200000010ff */
[----:B------:R-:W-:Y:S01]  /*14650*/  FADD.FTZ R156, R156, R119 ;  /* 0x000000779c9c7221 */ /* 0x000fe20000010000 */
[--C-:B------:R-:W-:Y:S01]  /*14660*/  FFMA.FTZ R66, R108, R38, -R83.reuse ;  /* 0x000000266c427223 */ /* 0x100fe20000010853 */
[----:B----4-:R-:W-:Y:S01]  /*14670*/  F2FP.BF16.F32.PACK_AB R46, R65, R64 ;  /* 0x00000040412e723e */ /* 0x010fe200000010ff */
[----:B------:R-:W-:Y:S01]  /*14680*/  FADD.FTZ R92, R149, R100 ;  /* 0x00000064955c7221 */ /* 0x000fe20000010000 */
[----:B------:R-:W-:Y:S01]  /*14690*/  FADD.FTZ R156, R117, R156 ;  /* 0x0000009c759c7221 */ /* 0x000fe20000010000 */
[----:B------:R-:W-:Y:S01]  /*146a0*/  LDSM.16.MT88.4 R148, [R73+0x11800] ;  /* 0x011800004994783b */ /* 0x000fe20000004200 */
[-C--:B------:R-:W-:Y:S01]  /*146b0*/  FFMA.FTZ R83, R39, R38.reuse, -R83 ;  /* 0x0000002627537223 */ /* 0x080fe20000010853 */
[----:B------:R-:W-:Y:S01]  /*146c0*/  MUFU.EX2 R66, R66 ;  /* 0x0000004200427308 */ /* 0x000fe20000000800 */
[----:B------:R-:W-:Y:S01]  /*146d0*/  FADD.FTZ R156, R135, R156 ;  /* 0x0000009c879c7221 */ /* 0x000fe20000010000 */
[C---:B------:R-:W-:Y:S08]  /*146e0*/  HMMA.16816.F32.BF16 R4, R44.reuse, R52, R4 ;  /* 0x000000342c04723c */ /* 0x040ff00000041804 */
[----:B------:R-:W3:Y:S01]  /*146f0*/  MUFU.EX2 R39, R41 ;  /* 0x0000002900277308 */ /* 0x000ee20000000800 */
[----:B------:R-:W-:Y:S09]  /*14700*/  FADD.FTZ R133, R133, R156 ;  /* 0x0000009c85857221 */ /* 0x000ff20000010000 */
[----:B------:R-:W4:Y:S01]  /*14710*/  MUFU.EX2 R83, R83 ;  /* 0x0000005300537308 */ /* 0x000f220000000800 */
[----:B------:R-:W-:Y:S01]  /*14720*/  FFMA.FTZ R95, R84, R38, -R81 ;  /* 0x00000026545f7223 */ /* 0x000fe20000010851 */
[C---:B------:R-:W-:Y:S01]  /*14730*/  HMMA.16816.F32.BF16 R8, R44.reuse, R54, R8 ;  /* 0x000000362c08723c */ /* 0x040fe20000041808 */
[----:B------:R-:W5:Y:S07]  /*14740*/  LDSM.16.MT88.4 R52, [R74+0x6000] ;  /* 0x006000004a34783b */ /* 0x000f6e0000004200 */
[----:B------:R-:W-:Y:S01]  /*14750*/  MUFU.EX2 R84, R88 ;  /* 0x0000005800547308 */ /* 0x000fe20000000800 */
[----:B------:R-:W-:Y:S01]  /*14760*/  FADD.FTZ R102, R224, R133 ;  /* 0x00000085e0667221 */ /* 0x000fe20000010000 */
[----:B------:R-:W-:Y:S08]  /*14770*/  FADD.FTZ R92, R175, R92 ;  /* 0x0000005caf5c7221 */ /* 0x000ff00000010000 */
[----:B------:R-:W5:Y:S01]  /*14780*/  MUFU.EX2 R95, R95 ;  /* 0x0000005f005f7308 */ /* 0x000f620000000800 */
[----:B------:R-:W-:Y:S01]  /*14790*/  FADD.FTZ R102, R125, R102 ;  /* 0x000000667d667221 */ /* 0x000fe20000010000 */
[C---:B-1----:R-:W-:Y:S08]  /*147a0*/  HMMA.16816.F32.BF16 R12, R44.reuse, R56, R12 ;  /* 0x000000382c0c723c */ /* 0x042ff0000004180c */
[----:B------:R-:W-:Y:S01]  /*147b0*/  MUFU.EX2 R41, R76 ;  /* 0x0000004c00297308 */ /* 0x000fe20000000800 */
[----:B---3--:R-:W-:Y:S01]  /*147c0*/  F2FP.BF16.F32.PACK_AB R133, R39, R42 ;  /* 0x0000002a2785723e */ /* 0x008fe200000010ff */
[----:B------:R-:W-:Y:S01]  /*147d0*/  FADD.FTZ R102, R147, R102 ;  /* 0x0000006693667221 */ /* 0x000fe20000010000 */
[----:B----4-:R-:W-:Y:S01]  /*147e0*/  F2FP.BF16.F32.PACK_AB R135, R83, R40 ;  /* 0x000000285387723e */ /* 0x010fe200000010ff */
        /* <DEDUP_REMOVED lines=15> */
[----:B------:R-:W-:Y:S02]  /*148e0*/  MOV R165, R36 ;  /* 0x0000002400a57202 */ /* 0x000fe40000000f00 */
[----:B------:R-:W-:Y:S01]  /*148f0*/  FADD.FTZ R99, R216, R99 ;  /* 0x00000063d8637221 */ /* 0x000fe20000010000 */
[C---:B-----5:R-:W-:Y:S08]  /*14900*/  HMMA.16816.F32.BF16 R28, R44.reuse, R52, R28 ;  /* 0x000000342c1c723c */ /* 0x060ff0000004181c */
[----:B------:R-:W-:Y:S01]  /*14910*/  HMMA.16816.F32.BF16 R32, R44, R54, R32 ;  /* 0x000000362c20723c */ /* 0x000fe20000041820 */
[----:B------:R-:W3:Y:S02]  /*14920*/  LDSM.16.MT88.4 R52, [R72+0x6800] ;  /* 0x006800004834783b */ /* 0x000ee40000004200 */
[----:B------:R-:W-:Y:S02]  /*14930*/  F2FP.BF16.F32.PACK_AB R45, R66, R67 ;  /* 0x00000043422d723e */ /* 0x000fe400000010ff */
[----:B------:R-:W-:Y:S02]  /*14940*/  F2FP.BF16.F32.PACK_AB R47, R85, R104 ;  /* 0x00000068552f723e */ /* 0x000fe400000010ff */
[----:B------:R-:W-:Y:S02]  /*14950*/  F2FP.BF16.F32.PACK_AB R44, R98, R87 ;  /* 0x00000057622c723e */ /* 0x000fe400000010ff */
[----:B------:R-:W-:Y:S07]  /*14960*/  F2FP.BF16.F32.PACK_AB R46, R96, R89 ;  /* 0x00000059602e723e */ /* 0x000fee00000010ff */
[C---:B-1----:R-:W-:Y:S08]  /*14970*/  HMMA.16816.F32.BF16 R4, R44.reuse, R56, R4 ;  /* 0x000000382c04723c */ /* 0x042ff00000041804 */
[C---:B------:R-:W-:Y:S01]  /*14980*/  HMMA.16816.F32.BF16 R8, R44.reuse, R58, R8 ;  /* 0x0000003a2c08723c */ /* 0x040fe20000041808 */
[----:B------:R-:W1:Y:S07]  /*14990*/  LDSM.16.MT88.4 R56, [R74+0x6800] ;  /* 0x006800004a38783b */ /* 0x000e6e0000004200 */
[C---:B--2---:R-:W-:Y:S08]  /*149a0*/  HMMA.16816.F32.BF16 R12, R44.reuse, R48, R12 ;  /* 0x000000302c0c723c */ /* 0x044ff0000004180c */
[C---:B------:R-:W-:Y:S01]  /*149b0*/  HMMA.16816.F32.BF16 R16, R44.reuse, R50, R16 ;  /* 0x000000322c10723c */ /* 0x040fe20000041810 */
[----:B------:R-:W2:Y:S07]  /*149c0*/  LDSM.16.MT88.4 R48, [R75+0x11000] ;  /* 0x011000004b30783b */ /* 0x000eae0000004200 */
[C---:B---3--:R-:W-:Y:S03]  /*149d0*/  HMMA.16816.F32.BF16 R20, R44.reuse, R52, R20 ;  /* 0x000000342c14723c */ /* 0x048fe60000041814 */
[----:B------:R-:W-:Y:S01]  /*149e0*/  FADD.FTZ R52, R157, R94 ;  /* 0x0000005e9d347221 */ /* 0x000fe20000010000 */
[----:B------:R-:W-:Y:S03]  /*149f0*/  FFMA.FTZ R94, R82, R38, -R81 ;  /* 0x00000026525e7223 */ /* 0x000fe60000010851 */
[----:B------:R-:W-:Y:S01]  /*14a00*/  FADD.FTZ R82, R159, R52 ;  /* 0x000000349f527221 */ /* 0x000fe20000010000 */
[C---:B------:R-:W-:Y:S01]  /*14a10*/  HMMA.16816.F32.BF16 R24, R44.reuse, R54, R24 ;  /* 0x000000362c18723c */ /* 0x040fe20000041818 */
[----:B------:R-:W3:Y:S01]  /*14a20*/  LDSM.16.MT88.4 R52, [R73+0x11000] ;  /* 0x011000004934783b */ /* 0x000ee20000004200 */
[----:B------:R-:W4:Y:S01]  /*14a30*/  MUFU.EX2 R80, R94 ;  /* 0x0000005e00507308 */ /* 0x000f220000000800 */
[----:B------:R-:W-:Y:S04]  /*14a40*/  FADD.FTZ R82, R177, R82 ;  /* 0x00000052b1527221 */ /* 0x000fe80000010000 */
[----:B------:R-:W-:Y:S01]  /*14a50*/  FADD.FTZ R169, R169, R82 ;  /* 0x00000052a9a97221 */ /* 0x000fe20000010000 */
[----:B------:R-:W-:Y:S01]  /*14a60*/  FADD.FTZ R82, R214, R99 ;  /* 0x00000063d6527221 */ /* 0x000fe20000010000 */
[C---:B-1----:R-:W-:Y:S01]  /*14a70*/  HMMA.16816.F32.BF16 R28, R44.reuse, R56, R28 ;  /* 0x000000382c1c723c */ /* 0x042fe2000004181c */
[----:B------:R-:W-:Y:S02]  /*14a80*/  LDSM.16.MT88.4 R156, [R75+0x11800] ;  /* 0x011800004b9c783b */ /* 0x000fe40000004200 */
        /* <DEDUP_REMOVED lines=11> */
[----:B----4-:R-:W-:Y:S01]  /*14b40*/  F2FP.BF16.F32.PACK_AB R46, R97, R80 ;  /* 0x00000050612e723e */ /* 0x010fe200000010ff */
        /* <DEDUP_REMOVED lines=12> */
[C---:B---3--:R-:W-:Y:S03]  /*14c10*/  HMMA.16816.F32.BF16 R12, R44.reuse, R52, R12 ;  /* 0x000000342c0c723c */ /* 0x048fe6000004180c */
[-CC-:B------:R-:W-:Y:S01]  /*14c20*/  FFMA.FTZ R52, R78, R38.reuse, -R81.reuse ;  /* 0x000000264e347223 */ /* 0x180fe20000010851 */
[----:B------:R-:W-:Y:S01]  /*14c30*/  FFMA.FTZ R81, R79, R38, -R81 ;  /* 0x000000264f517223 */ /* 0x000fe20000010851 */
[----:B------:R-:W-:Y:S01]  /*14c40*/  FADD.FTZ R69, R68, R69 ;  /* 0x0000004544457221 */ /* 0x000fe20000010000 */
[----:B------:R-:W3:Y:S01]  /*14c50*/  MUFU.EX2 R38, R77 ;  /* 0x0000004d00267308 */ /* 0x000ee20000000800 */
[----:B------:R-:W-:Y:S01]  /*14c60*/  FADD.FTZ R184, R184, R193 ;  /* 0x000000c1b8b87221 */ /* 0x000fe20000010000 */
[C---:B------:R-:W-:Y:S08]  /*14c70*/  HMMA.16816.F32.BF16 R16, R44.reuse, R54, R16 ;  /* 0x000000362c10723c */ /* 0x040ff00000041810 */
[----:B------:R-:W-:Y:S01]  /*14c80*/  MUFU.EX2 R52, R52 ;  /* 0x0000003400347308 */ /* 0x000fe20000000800 */
[----:B------:R-:W-:Y:S01]  /*14c90*/  FADD.FTZ R178, R178, R69 ;  /* 0x00000045b2b27221 */ /* 0x000fe20000010000 */
[----:B------:R-:W-:Y:S08]  /*14ca0*/  FADD.FTZ R71, R71, R184 ;  /* 0x000000b847477221 */ /* 0x000ff00000010000 */
[----:B------:R-:W4:Y:S01]  /*14cb0*/  MUFU.EX2 R81, R81 ;  /* 0x0000005100517308 */ /* 0x000f220000000800 */
[----:B------:R-:W-:Y:S01]  /*14cc0*/  FADD.FTZ R178, R195, R178 ;  /* 0x000000b2c3b27221 */ /* 0x000fe20000010000 */
[C---:B-1----:R-:W-:Y:S03]  /*14cd0*/  HMMA.16816.F32.BF16 R20, R44.reuse, R56, R20 ;  /* 0x000000382c14723c */ /* 0x042fe60000041814 */
[----:B------:R-:W-:Y:S01]  /*14ce0*/  FADD.FTZ R197, R197, R178 ;  /* 0x000000b2c5c57221 */ /* 0x000fe20000010000 */
[----:B---3--:R-:W-:Y:S01]  /*14cf0*/  F2FP.BF16.F32.PACK_AB R132, R38, R41 ;  /* 0x000000292684723e */ /* 0x008fe200000010ff */
[----:B------:R-:W-:Y:S02]  /*14d00*/  FADD.FTZ R70, R70, R71 ;  /* 0x0000004746467221 */ /* 0x000fe40000010000 */
[----:B------:R-:W-:Y:S01]  /*14d10*/  FADD.FTZ R197, R172, R197 ;  /* 0x000000c5acc57221 */ /* 0x000fe20000010000 */
[C---:B------:R-:W-:Y:S03]  /*14d20*/  HMMA.16816.F32.BF16 R24, R44.reuse, R58, R24 ;  /* 0x0000003a2c18723c */ /* 0x040fe60000041818 */
[----:B------:R-:W-:Y:S01]  /*14d30*/  FADD.FTZ R60, R60, R197 ;  /* 0x000000c53c3c7221 */ /* 0x000fe20000010000 */
[----:B----4-:R-:W-:Y:S01]  /*14d40*/  F2FP.BF16.F32.PACK_AB R134, R81, R52 ;  /* 0x000000345186723e */ /* 0x010fe200000010ff */
[----:B------:R-:W-:Y:S03]  /*14d50*/  FADD.FTZ R201, R201, R70 ;  /* 0x00000046c9c97221 */ /* 0x000fe60000010000 */
[C---:B--2---:R-:W-:Y:S03]  /*14d60*/  HMMA.16816.F32.BF16 R28, R44.reuse, R48, R28 ;  /* 0x000000302c1c723c */ /* 0x044fe6000004181c */
[----:B------:R-:W-:Y:S04]  /*14d70*/  FADD.FTZ R170, R170, R201 ;  /* 0x000000c9aaaa7221 */ /* 0x000fe80000010000 */
[----:B------:R-:W-:Y:S01]  /*14d80*/  FADD.FTZ R199, R199, R170 ;  /* 0x000000aac7c77221 */ /* 0x000fe20000010000 */
[----:B------:R-:W-:Y:S03]  /*14d90*/  HMMA.16816.F32.BF16 R32, R44, R50, R32 ;  /* 0x000000322c20723c */ /* 0x000fe60000041820 */
[----:B------:R-:W-:Y:S04]  /*14da0*/  FADD.FTZ R168, R168, R199 ;  /* 0x000000c7a8a87221 */ /* 0x000fe80000010000 */
[----:B------:R-:W-:Y:S01]  /*14db0*/  FADD.FTZ R63, R63, R168 ;  /* 0x000000a83f3f7221 */ /* 0x000fe20000010000 */
[C---:B------:R-:W-:Y:S05]  /*14dc0*/  HMMA.16816.F32.BF16 R160, R132.reuse, R156, R4 ;  /* 0x0000009c84a0723c */ /* 0x040fea0000041804 */
[----:B------:R-:W-:Y:S01]  /*14dd0*/  FADD.FTZ R5, R43, R60 ;  /* 0x0000003c2b057221 */ /* 0x000fe20000010000 */
[----:B------:R-:W-:Y:S02]  /*14de0*/  FADD.FTZ R43, R114, R63 ;  /* 0x0000003f722b7221 */ /* 0x000fe40000010000 */
[C---:B------:R-:W-:Y:S03]  /*14df0*/  HMMA.16816.F32.BF16 R156, R132.reuse, R158, R8 ;  /* 0x0000009e849c723c */ /* 0x040fe60000041808 */
[----:B------:R-:W-:Y:S01]  /*14e00*/  FADD.FTZ R62, R62, R5 ;  /* 0x000000053e3e7221 */ /* 0x000fe20000010000 */
[----:B------:R-:W-:Y:S01]  /*14e10*/  FADD.FTZ R8, R64, R43 ;  /* 0x0000002b40087221 */ /* 0x000fe20000010000 */
[----:B------:R-:W1:Y:S02]  /*14e20*/  LDSM.16.MT88.4 R4, [R74+0x7800] ;  /* 0x007800004a04783b */ /* 0x000e640000004200 */
        /* <DEDUP_REMOVED lines=24> */
[----:B------:R-:W-:Y:S03]  /*14fb0*/  HMMA.16816.F32.BF16 R132, R132, R6, R32 ;  /* 0x000000068484723c */ /* 0x000fe60000041820 */
[----:B------:R-:W-:Y:S01]  /*14fc0*/  FADD.FTZ R4, R83, R40 ;  /* 0x0000002853047221 */ /* 0x000fe20000010000 */
[----:B------:R-:W-:Y:S04]  /*14fd0*/  FADD.FTZ R8, R80, R95 ;  /* 0x0000005f50087221 */ /* 0x000fe80000010000 */
[----:B------:R1:W-:Y:S01]  /*14fe0*/  STL [R1], R4 ;  /* 0x0000000401007387 */ /* 0x0003e20000100800 */
[----:B------:R-:W-:Y:S04]  /*14ff0*/  FADD.FTZ R8, R97, R8 ;  /* 0x0000000861087221 */ /* 0x000fe80000010000 */
[----:B------:R-:W-:Y:S04]  /*15000*/  FADD.FTZ R5, R41, R8 ;  /* 0x0000000829057221 */ /* 0x000fe80000010000 */
[----:B------:R-:W-:Y:S04]  /*15010*/  FADD.FTZ R5, R38, R5 ;  /* 0x0000000526057221 */ /* 0x000fe80000010000 */
[----:B------:R-:W-:Y:S04]  /*15020*/  FADD.FTZ R52, R52, R5 ;  /* 0x0000000534347221 */ /* 0x000fe80000010000 */
[----:B------:R-:W-:Y:S01]  /*15030*/  FADD.FTZ R252, R81, R52 ;  /* 0x0000003451fc7221 */ /* 0x000fe20000010000 */
[----:B------:R-:W-:Y:S06]  /*15040*/  @P0 BRA `(.L_x_4044) ;  /* 0xffffff7c00d40947 */ /* 0x000fec000383ffff */
.L_x_4037:
        /* <DEDUP_REMOVED lines=12> */
.L_x_4058:
        /* <DEDUP_REMOVED lines=16> */
[C---:B------:R-:W-:Y:S01]  /*15210*/  FMUL.FTZ R161, R4.reuse, R161 ;  /* 0x000000a104a17220 */ /* 0x040fe20000410000 */
[----:B---3--:R-:W-:Y:S01]  /*15220*/  FSEL R9, R9, 1, P0 ;  /* 0x3f80000009097808 */ /* 0x008fe20000000000 */
        /* <DEDUP_REMOVED lines=11> */
[----:B------:R-:W-:Y:S01]  /*152e0*/  SEL R0, R0, 0xfffffff0, !P2 ;  /* 0xfffffff000007807 */ /* 0x000fe20005000000 */
[C---:B------:R-:W-:Y:S01]  /*152f0*/  FMUL.FTZ R148, R4.reuse, R148 ;  /* 0x0000009404947220 */ /* 0x040fe20000410000 */
[----:B------:R-:W-:Y:S01]  /*15300*/  FMUL.FTZ R149, R4, R149 ;  /* 0x0000009504957220 */ /* 0x000fe20000410000 */
[C---:B------:R-:W-:Y:S01]  /*15310*/  FMUL.FTZ R150, R9.reuse, R150 ;  /* 0x0000009609967220 */ /* 0x040fe20000410000 */
[----:B------:R-:W-:Y:S01]  /*15320*/  FMUL.FTZ R151, R9, R151 ;  /* 0x0000009709977220 */ /* 0x000fe20000410000 */
[----:B------:R-:W-:-:S02]  /*15330*/  VIADD R13, R221, 0x40 ;  /* 0x00000040dd0d7836 */ /* 0x000fc40000000000 */
[C---:B------:R-:W-:Y:S01]  /*15340*/  FMUL.FTZ R144, R4.reuse, R144 ;  /* 0x0000009004907220 */ /* 0x040fe20000410000 */
[----:B------:R-:W-:Y:S01]  /*15350*/  FMUL.FTZ R145, R4, R145 ;  /* 0x0000009104917220 */ /* 0x000fe20000410000 */
[C---:B------:R-:W-:Y:S01]  /*15360*/  FMUL.FTZ R146, R9.reuse, R146 ;  /* 0x0000009209927220 */ /* 0x040fe20000410000 */
[----:B------:R-:W-:Y:S01]  /*15370*/  FMUL.FTZ R147, R9, R147 ;  /* 0x0000009309937220 */ /* 0x000fe20000410000 */
[----:B------:R-:W-:Y:S01]  /*15380*/  IADD3 R11, PT, PT, R6, R221, RZ ;  /* 0x000000dd060b7210 */ /* 0x000fe20007ffe0ff */
[C---:B------:R-:W-:Y:S01]  /*15390*/  FMUL.FTZ R140, R4.reuse, R140 ;  /* 0x0000008c048c7220 */ /* 0x040fe20000410000 */
[----:B------:R-:W-:Y:S01]  /*153a0*/  @P4 IADD3 R13, PT, PT, R221, -0x40, RZ ;  /* 0xffffffc0dd0d4810 */ /* 0x000fe20007ffe0ff */
[C---:B------:R-:W-:Y:S01]  /*153b0*/  FMUL.FTZ R141, R4.reuse, R141 ;  /* 0x0000008d048d7220 */ /* 0x040fe20000410000 */
[C---:B------:R-:W-:Y:S01]  /*153c0*/  FMUL.FTZ R142, R9.reuse, R142 ;  /* 0x0000008e098e7220 */ /* 0x040fe20000410000 */
[----:B------:R-:W-:Y:S01]  /*153d0*/  FMUL.FTZ R143, R9, R143 ;  /* 0x0000008f098f7220 */ /* 0x000fe20000410000 */
[----:B------:R-:W-:Y:S01]  /*153e0*/  F2FP.BF16.F32.PACK_AB R160, R161, R160 ;  /* 0x000000a0a1a0723e */ /* 0x000fe200000010ff */
[C---:B------:R-:W-:Y:S01]  /*153f0*/  FMUL.FTZ R136, R4.reuse, R136 ;  /* 0x0000008804887220 */ /* 0x040fe20000410000 */
[----:B------:R-:W-:Y:S01]  /*15400*/  F2FP.BF16.F32.PACK_AB R162, R163, R162 ;  /* 0x000000a2a3a2723e */ /* 0x000fe200000010ff */
[C---:B------:R-:W-:Y:S01]  /*15410*/  FMUL.FTZ R137, R4.reuse, R137 ;  /* 0x0000008904897220 */ /* 0x040fe20000410000 */
[C---:B------:R-:W-:Y:S01]  /*15420*/  FMUL.FTZ R138, R9.reuse, R138 ;  /* 0x0000008a098a7220 */ /* 0x040fe20000410000 */
[C---:B------:R-:W-:Y:S01]  /*15430*/  FMUL.FTZ R139, R9.reuse, R139 ;  /* 0x0000008b098b7220 */ /* 0x040fe20000410000 */
[----:B------:R-:W-:Y:S01]  /*15440*/  FMUL.FTZ R134, R9, R134 ;  /* 0x0000008609867220 */ /* 0x000fe20000410000 */
[----:B------:R-:W-:Y:S01]  /*15450*/  F2FP.BF16.F32.PACK_AB R156, R157, R156 ;  /* 0x0000009c9d9c723e */ /* 0x000fe200000010ff */
[C---:B------:R-:W-:Y:S01]  /*15460*/  FMUL.FTZ R132, R4.reuse, R132 ;  /* 0x0000008404847220 */ /* 0x040fe20000410000 */
[----:B------:R-:W-:Y:S01]  /*15470*/  F2FP.BF16.F32.PACK_AB R158, R159, R158 ;  /* 0x0000009e9f9e723e */ /* 0x000fe200000010ff */
[----:B------:R-:W-:Y:S01]  /*15480*/  FMUL.FTZ R133, R4, R133 ;  /* 0x0000008504857220 */ /* 0x000fe20000410000 */
[C---:B------:R-:W-:Y:S01]  /*15490*/  IADD3 R5, PT, PT, R0.reuse, R221, RZ ;  /* 0x000000dd00057210 */ /* 0x040fe20007ffe0ff */
[----:B------:R-:W-:Y:S01]  /*154a0*/  FMUL.FTZ R9, R9, R135 ;  /* 0x0000008709097220 */ /* 0x000fe20000410000 */
[----:B------:R-:W-:Y:S01]  /*154b0*/  F2FP.BF16.F32.PACK_AB R152, R153, R152 ;  /* 0x000000989998723e */ /* 0x000fe200000010ff */
[----:B------:R-:W-:Y:S01]  /*154c0*/  STS [R221], R160 ;  /* 0x000000a0dd007388 */ /* 0x000fe20000000800 */
[----:B------:R-:W-:Y:S01]  /*154d0*/  F2FP.BF16.F32.PACK_AB R154, R155, R154 ;  /* 0x0000009a9b9a723e */ /* 0x000fe200000010ff */
[----:B------:R-:W-:Y:S01]  /*154e0*/  IMAD.IADD R19, R0, 0x1, R13 ;  /* 0x0000000100137824 */ /* 0x000fe200078e020d */
[----:B------:R-:W-:Y:S01]  /*154f0*/  F2FP.BF16.F32.PACK_AB R148, R149, R148 ;  /* 0x000000949594723e */ /* 0x000fe200000010ff */
[----:B------:R-:W-:Y:S01]  /*15500*/  STS [R221+0x400], R162 ;  /* 0x000400a2dd007388 */ /* 0x000fe20000000800 */
[----:B------:R-:W-:-:S02]  /*15510*/  F2FP.BF16.F32.PACK_AB R150, R151, R150 ;  /* 0x000000969796723e */ /* 0x000fc400000010ff */
[----:B------:R-:W-:Y:S01]  /*15520*/  IADD3 R15, PT, PT, R0, R11, RZ ;  /* 0x0000000b000f7210 */ /* 0x000fe20007ffe0ff */
[----:B------:R-:W-:Y:S01]  /*15530*/  STS [R5], R156 ;  /* 0x0000009c05007388 */ /* 0x000fe20000000800 */
[----:B------:R-:W-:Y:S02]  /*15540*/  IADD3 R17, PT, PT, R6, R13, RZ ;  /* 0x0000000d06117210 */ /* 0x000fe40007ffe0ff */
[----:B------:R-:W-:Y:S01]  /*15550*/  F2FP.BF16.F32.PACK_AB R144, R145, R144 ;  /* 0x000000909190723e */ /* 0x000fe200000010ff */
[----:B------:R1:W-:Y:S01]  /*15560*/  STS [R5+0x400], R158 ;  /* 0x0004009e05007388 */ /* 0x0003e20000000800 */
[----:B------:R-:W-:Y:S02]  /*15570*/  F2FP.BF16.F32.PACK_AB R146, R147, R146 ;  /* 0x000000929392723e */ /* 0x000fe400000010ff */
[----:B------:R-:W-:Y:S01]  /*15580*/  F2FP.BF16.F32.PACK_AB R140, R141, R140 ;  /* 0x0000008c8d8c723e */ /* 0x000fe200000010ff */
[----:B------:R-:W-:Y:S01]  /*15590*/  STS [R11], R152 ;  /* 0x000000980b007388 */ /* 0x000fe20000000800 */
[----:B------:R-:W-:-:S02]  /*155a0*/  F2FP.BF16.F32.PACK_AB R142, R143, R142 ;  /* 0x0000008e8f8e723e */ /* 0x000fc400000010ff */
[----:B------:R-:W-:Y:S01]  /*155b0*/  F2FP.BF16.F32.PACK_AB R136, R137, R136 ;  /* 0x000000888988723e */ /* 0x000fe200000010ff */
[----:B------:R-:W-:Y:S01]  /*155c0*/  STS [R11+0x400], R154 ;  /* 0x0004009a0b007388 */ /* 0x000fe20000000800 */
[----:B------:R-:W-:Y:S02]  /*155d0*/  F2FP.BF16.F32.PACK_AB R138, R139, R138 ;  /* 0x0000008a8b8a723e */ /* 0x000fe400000010ff */
[----:B------:R-:W-:Y:S01]  /*155e0*/  F2FP.BF16.F32.PACK_AB R132, R133, R132 ;  /* 0x000000848584723e */ /* 0x000fe200000010ff */
[----:B------:R-:W-:Y:S01]  /*155f0*/  STS [R15], R148 ;  /* 0x000000940f007388 */ /* 0x000fe20000000800 */
[----:B------:R-:W-:Y:S02]  /*15600*/  F2FP.BF16.F32.PACK_AB R9, R9, R134 ;  /* 0x000000860909723e */ /* 0x000fe400000010ff */
[----:B------:R-:W-:Y:S01]  /*15610*/  IADD3 R0, PT, PT, R0, R17, RZ ;  /* 0x0000001100007210 */ /* 0x000fe20007ffe0ff */
[----:B------:R-:W-:Y:S04]  /*15620*/  STS [R15+0x400], R150 ;  /* 0x000400960f007388 */ /* 0x000fe80000000800 */
        /* <DEDUP_REMOVED lines=8> */
[----:B------:R-:W4:Y:S04]  /*156b0*/  LD.E.U8 R4, desc[UR4][R2.64+0x1c8] ;  /* 0x0001c80402047980 */ /* 0x000f28000c101100 */
[----:B------:R-:W5:Y:S01]  /*156c0*/  LD.E.64 R28, desc[UR4][R2.64+0x88] ;  /* 0x00008804021c7980 */ /* 0x000f62000c101b00 */
[----:B------:R-:W2:Y:S01]  /*156d0*/  @P1 MUFU.LG2 R8, R8 ;  /* 0x0000000800081308 */ /* 0x000ea20000000c00 */
[----:B----4-:R-:W-:-:S13]  /*156e0*/  ISETP.NE.AND P3, PT, R4, RZ, PT ;  /* 0x000000ff0400720c */ /* 0x010fda0003f65270 */
[----:B------:R-:W4:Y:S04]  /*156f0*/  @!P3 LD.E R4, desc[UR4][R2.64+0x60] ;  /* 0x000060040204b980 */ /* 0x000f28000c101900 */
[----:B------:R-:W4:Y:S01]  /*15700*/  @!P3 LD.E R23, desc[UR4][R2.64+0xb4] ;  /* 0x0000b4040217b980 */ /* 0x000f22000c101900 */
[----:B------:R-:W5:Y:S01]  /*15710*/  @P0 MUFU.LG2 R10, R10 ;  /* 0x0000000a000a0308 */ /* 0x000f620000000c00 */
[----:B------:R-:W-:Y:S01]  /*15720*/  ISETP.NE.AND P2, PT, R246, -0x1, PT ;  /* 0xfffffffff600780c */ /* 0x000fe20003f45270 */
[----:B--2---:R-:W-:Y:S01]  /*15730*/  @P1 FMUL.FTZ R6, R8, 0.69314718246459960938 ;  /* 0x3f31721808061820 */ /* 0x004fe20000410000 */
[----:B-1----:R-:W-:Y:S01]  /*15740*/  LOP3.LUT R5, R220, 0x30, RZ, 0xc0, !PT ;  /* 0x00000030dc057812 */ /* 0x002fe200078ec0ff */
[----:B------:R-:W-:Y:S01]  /*15750*/  BSSY.RECONVERGENT B0, `(.L_x_4046) ;  /* 0x0000012000007945 */ /* 0x000fe20003800200 */
[----:B---3--:R-:W-:-:S02]  /*15760*/  SHF.R.U32.HI R0, RZ, 0x2, R167 ;  /* 0x00000002ff007819 */ /* 0x008fc400000116a7 */
[----:B------:R-:W-:Y:S01]  /*15770*/  MOV R21, 0x7f800000 ;  /* 0x7f80000000157802 */ /* 0x000fe20000000f00 */
[----:B------:R-:W-:Y:S01]  /*15780*/  @P1 FFMA.FTZ R21, R7, R37, R6 ;  /* 0x0000002507151223 */ /* 0x000fe20000010006 */
[----:B------:R-:W-:Y:S02]  /*15790*/  MOV R20, 0x7f800000 ;  /* 0x7f80000000147802 */ /* 0x000fe40000000f00 */
[----:B------:R-:W-:-:S03]  /*157a0*/  LOP3.LUT R0, R5, 0x7, R0, 0xf8, !PT ;  /* 0x0000000705007812 */ /* 0x000fc600078ef800 */
[-C--:B-----5:R-:W-:Y:S02]  /*157b0*/  @P2 IMAD R22, R29, R246.reuse, RZ ;  /* 0x000000f61d162224 */ /* 0x0a0fe400078e02ff */
[----:B------:R-:W-:Y:S01]  /*157c0*/  @P0 FMUL.FTZ R9, R10, 0.69314718246459960938 ;  /* 0x3f3172180a090820 */ /* 0x000fe20000410000 */
[----:B------:R-:W-:-:S04]  /*157d0*/  @P2 IMAD.WIDE.U32 R30, R28, R246, RZ ;  /* 0x000000f61c1e2225 */ /* 0x000fc800078e00ff */
[----:B------:R-:W-:Y:S01]  /*157e0*/  @P0 FFMA.FTZ R20, R7, R36, R9 ;  /* 0x0000002407140223 */ /* 0x000fe20000010009 */
        /* <DEDUP_REMOVED lines=8> */
.L_x_4047:
[----:B------:R-:W-:Y:S05]  /*15870*/  BSYNC.RECONVERGENT B0 ;  /* 0x0000000000007941 */ /* 0x000fea0003800200 */
.L_x_4046:
        /* <DEDUP_REMOVED lines=24> */
.L_x_4049:
[----:B------:R-:W-:Y:S05]  /*15a00*/  BSYNC.RECONVERGENT B0 ;  /* 0x0000000000007941 */ /* 0x000fea0003800200 */
.L_x_4048:
[----:B-1----:R1:W2:Y:S01]  /*15a10*/  LD.E R3, desc[UR4][R2.64+0xc0] ;  /* 0x0000c00402037980 */ /* 0x0022a2000c101900 */
[-C--:B-----5:R-:W-:Y:S01]  /*15a20*/  @!P2 IMAD R0, R37, R239.reuse, RZ ;  /* 0x000000ef2500a224 */ /* 0x0a0fe200078e02ff */
[----:B------:R-:W-:Y:S01]  /*15a30*/  MOV R26, R166 ;  /* 0x000000a6001a7202 */ /* 0x000fe20000000f00 */
[----:B------:R-:W-:Y:S01]  /*15a40*/  @!P2 IMAD.WIDE.U32 R20, R36, R239, RZ ;  /* 0x000000ef2414a225 */ /* 0x000fe200078e00ff */
[----:B------:R-:W-:Y:S01]  /*15a50*/  SHF.R.U32.HI R167, RZ, 0x3, R167 ;  /* 0x00000003ffa77819 */ /* 0x000fe200000116a7 */
[----:B------:R-:W-:Y:S01]  /*15a60*/  BSSY.RECONVERGENT B0, `(.L_x_4050) ;  /* 0x0000027000007945 */ /* 0x000fe20003800200 */
[----:B------:R-:W-:Y:S01]  /*15a70*/  @P2 MOV R20, R30 ;  /* 0x0000001e00142202 */ /* 0x000fe20000000f00 */
[----:B------:R-:W-:Y:S02]  /*15a80*/  IMAD.MOV.U32 R27, RZ, RZ, RZ ;  /* 0x000000ffff1b7224 */ /* 0x000fe400078e00ff */
[----:B------:R-:W-:Y:S02]  /*15a90*/  @!P2 IMAD.IADD R0, R21, 0x1, R0 ;  /* 0x000000011500a824 */ /* 0x000fe400078e0200 */
[----:B------:R-:W-:-:S04]  /*15aa0*/  IMAD.WIDE.U32 R26, R24, R28, R26 ;  /* 0x0000001c181a7225 */ /* 0x000fc800078e001a */
[----:B------:R-:W-:Y:S02]  /*15ab0*/  IMAD R21, R35, R240, RZ ;  /* 0x000000f023157224 */ /* 0x000fe400078e02ff */
[----:B------:R-:W-:Y:S02]  /*15ac0*/  IMAD R24, R29, R24, RZ ;  /* 0x000000181d187224 */ /* 0x000fe400078e02ff */
[----:B------:R-:W-:-:S04]  /*15ad0*/  IMAD.WIDE.U32 R34, R34, R240, RZ ;  /* 0x000000f022227225 */ /* 0x000fc800078e00ff */
[----:B------:R-:W-:Y:S01]  /*15ae0*/  @P2 IMAD.IADD R0, R31, 0x1, R22 ;  /* 0x000000011f002824 */ /* 0x000fe200078e0216 */
[----:B------:R-:W-:Y:S01]  /*15af0*/  IADD3 R26, P3, P2, R34, R26, R20 ;  /* 0x0000001a221a7210 */ /* 0x000fe20007a7e014 */
[----:B------:R-:W-:Y:S01]  /*15b00*/  IMAD.IADD R21, R35, 0x1, R21 ;  /* 0x0000000123157824 */ /* 0x000fe200078e0215 */
[C---:B------:R-:W-:Y:S01]  /*15b10*/  IADD3 R20, PT, PT, R167.reuse, 0x10, RZ ;  /* 0x00000010a7147810 */ /* 0x040fe20007ffe0ff */
[----:B-1----:R-:W-:Y:S01]  /*15b20*/  VIADD R2, R167, 0x20 ;  /* 0x00000020a7027836 */ /* 0x002fe20000000000 */
[----:B--2---:R-:W-:Y:S02]  /*15b30*/  ISETP.GE.AND P1, PT, R166, R3, PT ;  /* 0x00000003a600720c */ /* 0x004fe40003f26270 */
[----:B------:R-:W-:Y:S02]  /*15b40*/  IADD3 R3, PT, PT, R27, R24, RZ ;  /* 0x000000181b037210 */ /* 0x000fe40007ffe0ff */
[----:B------:R-:W-:Y:S02]  /*15b50*/  ISETP.GE.OR P0, PT, R167, R227, P1 ;  /* 0x000000e3a700720c */ /* 0x000fe40000f06670 */
[----:B------:R-:W-:-:S02]  /*15b60*/  IADD3.X R27, PT, PT, R21, R3, R0, P3, P2 ;  /* 0x00000003151b7210 */ /* 0x000fc40001fe4400 */
[-C--:B------:R-:W-:Y:S02]  /*15b70*/  ISETP.GE.OR P4, PT, R20, R227.reuse, P1 ;  /* 0x000000e31400720c */ /* 0x080fe40000f86670 */
[----:B------:R-:W-:Y:S02]  /*15b80*/  IADD3 R0, PT, PT, R167, 0x30, RZ ;  /* 0x00000030a7007810 */ /* 0x000fe40007ffe0ff */
[-C--:B------:R-:W-:Y:S02]  /*15b90*/  ISETP.GE.OR P3, PT, R2, R227.reuse, P1 ;  /* 0x000000e30200720c */ /* 0x080fe40000f66670 */
[----:B------:R-:W-:-:S03]  /*15ba0*/  ISETP.GE.OR P1, PT, R0, R227, P1 ;  /* 0x000000e30000720c */ /* 0x000fc60000f26670 */
[----:B------:R-:W-:Y:S02]  /*15bb0*/  @!P0 IMAD R3, R29, R167, RZ ;  /* 0x000000a71d038224 */ /* 0x000fe400078e02ff */
        /* <DEDUP_REMOVED lines=16> */
[----:B---3--:R2:W-:Y:S02]  /*15cc0*/  ST.E.128 desc[UR4][R2.64], R8 ;  /* 0x0000000802007985 */ /* 0x0085e4000c101d04 */
.L_x_4051:
[----:B------:R-:W-:Y:S05]  /*15cd0*/  BSYNC.RECONVERGENT B0 ;  /* 0x0000000000007941 */ /* 0x000fea0003800200 */
.L_x_4050:
[----:B------:R-:W-:Y:S04]  /*15ce0*/  BSSY.RECONVERGENT B0, `(.L_x_4052) ;  /* 0x000000d000007945 */ /* 0x000fe80003800200 */
[----:B------:R-:W-:Y:S05]  /*15cf0*/  @P3 BRA `(.L_x_4053) ;  /* 0x00000000002c3947 */ /* 0x000fea0003800000 */
[----:B--23--:R-:W-:Y:S01]  /*15d00*/  IADD3 R9, P0, PT, R167, 0x20, RZ ;  /* 0x00000020a7097810 */ /* 0x00cfe20007f1e0ff */
        /* <DEDUP_REMOVED lines=9> */
[----:B----4-:R2:W-:Y:S02]  /*15da0*/  ST.E.128 desc[UR4][R2.64], R4 ;  /* 0x0000000402007985 */ /* 0x0105e4000c101d04 */
.L_x_4053:
[----:B------:R-:W-:Y:S05]  /*15db0*/  BSYNC.RECONVERGENT B0 ;  /* 0x0000000000007941 */ /* 0x000fea0003800200 */
.L_x_4052:
[----:B------:R-:W-:-:S04]  /*15dc0*/  MOV R239, 0x0 ;  /* 0x0000000000ef7802 */ /* 0x000fc80000000f00 */
[----:B-1234-:R-:W-:Y:S05]  /*15dd0*/  @P1 RET.REL.NODEC R238 `(_ZN5flash24flash_fwd_splitkv_kernelI23Flash_fwd_kernel_traitsILi64ELi64ELi256ELi4ELb0ELb0EN7cutlass10bfloat16_tE19Flash_kernel_traitsILi64ELi64ELi256ELi4ES3_EELb0ELb0ELb1ELb0ELb0ELb1ELb0ELb0EEEvNS_16Flash_fwd_paramsE) ;  /* 0xfffffea0ee881950 */ /* 0x01efea0003c3ffff */
        /* <DEDUP_REMOVED lines=12> */
[----:B-1----:R-:W-:Y:S05]  /*15ea0*/  RET.REL.NODEC R238 `(_ZN5flash24flash_fwd_splitkv_kernelI23Flash_fwd_kernel_traitsILi64ELi64ELi256ELi4ELb0ELb0EN7cutlass10bfloat16_tE19Flash_kernel_traitsILi64ELi64ELi256ELi4ES3_EELb0ELb0ELb1ELb0ELb0ELb1ELb0ELb0EEEvNS_16Flash_fwd_paramsE) ;  /* 0xfffffea0ee547950 */ /* 0x002fea0003c3ffff */
.L_x_4045:
[----:B------:R-:W-:Y:S01]  /*15eb0*/  MOV R5, 0x2 ;  /* 0x0000000200057802 */ /* 0x000fe20000000f00 */
[----:B------:R-:W-:Y:S01]  /*15ec0*/  IMAD.MOV.U32 R0, RZ, RZ, 0x1f ;  /* 0x0000001fff007424 */ /* 0x000fe200078e00ff */
[----:B-1----:R-:W-:-:S07]  /*15ed0*/  MOV R4, 0xffffffff ;  /* 0xffffffff00047802 */ /* 0x002fce0000000f00 */
[----:B--2--5:R-:W-:Y:S05]  /*15ee0*/  WARPSYNC.COLLECTIVE R4, `(.L_x_4054) ;  /* 0x0000000004087348 */ /* 0x024fea0003c00000 */
[----:B------:R1:W3:Y:S02]  /*15ef0*/  SHFL.BFLY P0, R11, R252, R5, R0 ;  /* 0x0c000005fc0b7389 */ /* 0x0002e40000000000 */
[----:B-123-5:R-:W-:Y:S05]  /*15f00*/  ENDCOLLECTIVE ;  /* 0x000000000000791b */ /* 0x02efea0003800000 */
.L_x_4054:
[----:B------:R-:W-:Y:S02]  /*15f10*/  IMAD.MOV.U32 R9, RZ, RZ, R11 ;  /* 0x000000ffff097224 */ /* 0x000fe400078e000b */
[----:B------:R-:W-:Y:S02]  /*15f20*/  IMAD.MOV.U32 R5, RZ, RZ, 0x1 ;  /* 0x00000001ff057424 */ /* 0x000fe400078e00ff */
[----:B------:R-:W-:-:S05]  /*15f30*/  FADD.FTZ R9, R9, R252 ;  /* 0x000000fc09097221 */ /* 0x000fca0000010000 */
[----:B------:R-:W-:-:S07]  /*15f40*/  MOV R252, R9 ;  /* 0x0000000900fc7202 */ /* 0x000fce0000000f00 */
[----:B------:R-:W-:Y:S05]  /*15f50*/  WARPSYNC.COLLECTIVE R4, `(.L_x_4055) ;  /* 0x0000000004087348 */ /* 0x000fea0003c00000 */
[----:B------:R1:W2:Y:S02]  /*15f60*/  SHFL.BFLY P0, R11, R252, R5, R0 ;  /* 0x0c000005fc0b7389 */ /* 0x0002a40000000000 */
[----:B-12---:R-:W-:Y:S05]  /*15f70*/  ENDCOLLECTIVE ;  /* 0x000000000000791b */ /* 0x006fea0003800000 */
.L_x_4055:
[----:B------:R-:W-:Y:S01]  /*15f80*/  MOV R252, R12 ;  /* 0x0000000c00fc7202 */ /* 0x000fe20000000f00 */
[----:B------:R-:W-:Y:S01]  /*15f90*/  IMAD.MOV.U32 R5, RZ, RZ, 0x2 ;  /* 0x00000002ff057424 */ /* 0x000fe200078e00ff */
[----:B------:R-:W-:-:S07]  /*15fa0*/  MOV R8, R11 ;  /* 0x0000000b00087202 */ /* 0x000fce0000000f00 */
[----:B------:R-:W-:Y:S05]  /*15fb0*/  WARPSYNC.COLLECTIVE R4, `(.L_x_4056) ;  /* 0x0000000004087348 */ /* 0x000fea0003c00000 */
[----:B------:R1:W2:Y:S02]  /*15fc0*/  SHFL.BFLY P0, R11, R252, R5, R0 ;  /* 0x0c000005fc0b7389 */ /* 0x0002a40000000000 */
[----:B-12---:R-:W-:Y:S05]  /*15fd0*/  ENDCOLLECTIVE ;  /* 0x000000000000791b */ /* 0x006fea0003800000 */
.L_x_4056:
[----:B------:R-:W-:Y:S01]  /*15fe0*/  FADD.FTZ R8, R9, R8 ;  /* 0x0000000809087221 */ /* 0x000fe20000010000 */
[----:B------:R-:W-:Y:S01]  /*15ff0*/  FADD.FTZ R10, R11, R12 ;  /* 0x0000000c0b0a7221 */ /* 0x000fe20000010000 */
[----:B------:R-:W-:-:S04]  /*16000*/  MOV R5, 0x1 ;  /* 0x0000000100057802 */ /* 0x000fc80000000f00 */
[----:B------:R-:W-:-:S07]  /*16010*/  MOV R252, R10 ;  /* 0x0000000a00fc7202 */ /* 0x000fce0000000f00 */
[----:B------:R-:W-:Y:S05]  /*16020*/  WARPSYNC.COLLECTIVE R4, `(.L_x_4057) ;  /* 0x0000000004087348 */ /* 0x000fea0003c00000 */
[----:B------:R1:W2:Y:S02]  /*16030*/  SHFL.BFLY P0, R11, R252, R5, R0 ;  /* 0x0c000005fc0b7389 */ /* 0x0002a40000000000 */
[----:B-12---:R-:W-:Y:S05]  /*16040*/  ENDCOLLECTIVE ;  /* 0x000000000000791b */ /* 0x006fea0003800000 */
.L_x_4057:
[----:B------:R-:W-:Y:S05]  /*16050*/  BRA `(.L_x_4058) ;  /* 0xfffffff0002c7947 */ /* 0x000fea000383ffff */
.L_x_4059:
        /* <DEDUP_REMOVED lines=10> */
.L_x_14743:


//--------------------- .text._ZN5flash24flash_fwd_splitkv_kernelI23Flash_fwd_kernel_traitsILi64ELi64ELi256ELi4ELb0ELb0EN7cutlass10bfloat16_tE19Flash_kernel_traitsILi64ELi64ELi256ELi4ES3_EELb0ELb0ELb0ELb0ELb1ELb0ELb0ELb1EEEvNS_16Flash_fwd_paramsE --------------------------
	.section	.text._ZN5flash24flash_fwd_splitkv_kernelI23Flash_fwd_kernel_traitsILi64ELi64ELi256ELi4ELb0ELb0EN7cutlass10bfloat16_tE19Flash_kernel_traitsILi64ELi64ELi256ELi4ES3_EELb0ELb0ELb0ELb0ELb1ELb0ELb0ELb1EEEvNS_16Flash_fwd_paramsE,"ax",@progbits
	.align	128
        .global         _ZN5flash24flash_fwd_splitkv_kernelI23Flash_fwd_kernel_traitsILi64ELi64ELi256ELi4ELb0ELb0EN7cutlass10bfloat16_tE19Flash_kernel_traitsILi64ELi64ELi256ELi4ES3_EELb0ELb0ELb0ELb0ELb1ELb0ELb0ELb1EEEvNS_16Flash_fwd_paramsE
        .type           _ZN5flash24flash_fwd_splitkv_kernelI23Flash_fwd_kernel_traitsILi64ELi64ELi256ELi4ELb0ELb0EN7cutlass10bfloat16_tE19Flash_kernel_traitsILi64ELi64ELi256ELi4ES3_EELb0ELb0ELb0ELb0ELb1ELb0ELb0ELb1EEEvNS_16Flash_fwd_paramsE,@function
        .size           _ZN5flash24flash_fwd_splitkv_kernelI23Flash_fwd_kernel_traitsILi64ELi64ELi256ELi4ELb0ELb0EN7cutlass10bfloat16_tE19Flash_kernel_traitsILi64ELi64ELi256ELi4ES3_EELb0ELb0ELb0ELb0ELb1ELb0ELb0ELb1EEEvNS_16Flash_fwd_paramsE,(.L_x_14744 - _ZN5flash24flash_fwd_splitkv_kernelI23Flash_fwd_kernel_traitsILi64ELi64ELi256ELi4ELb0ELb0EN7cutlass10bfloat16_tE19Flash_kernel_traitsILi64ELi64ELi256ELi4ES3_EELb0ELb0ELb0ELb0ELb1ELb0ELb0ELb1EEEvNS_16Flash_fwd_paramsE)
        .other          _ZN5flash24flash_fwd_splitkv_kernelI23Flash_fwd_kernel_traitsILi64ELi64ELi256ELi4ELb0ELb0EN7cutlass10bfloat16_tE19Flash_kernel_traitsILi64ELi64ELi256ELi4ES3_EELb0ELb0ELb0ELb0ELb1ELb0ELb0ELb1EEEvNS_16Flash_fwd_paramsE,@"STO_CUDA_ENTRY STV_DEFAULT"
_ZN5flash24flash_fwd_splitkv_kernelI23Flash_fwd_kernel_traitsILi64ELi64ELi256ELi4ELb0ELb0EN7cutlass10bfloat16_tE19Flash_kernel_traitsILi64ELi64ELi256ELi4ES3_EELb0ELb0ELb0ELb0ELb1ELb0ELb0ELb1EEEvNS_16Flash_fwd_paramsE:
.text._ZN5flash24flash_fwd_splitkv_kernelI23Flash_fwd_kernel_traitsILi64ELi64ELi256ELi4ELb0ELb0EN7cutlass10bfloat16_tE19Flash_kernel_traitsILi64ELi64ELi256ELi4ES3_EELb0ELb0ELb0ELb0ELb1ELb0ELb0ELb1EEEvNS_16Flash_fwd_paramsE:
[----:B------:R-:W1:Y:S08]  /*0000*/  LDC R1, c[0x0][0x37c] ;  /* 0x0000df00ff017b82 */ /* 0x000e700000000800 */
[----:B------:R-:W2:Y:S01]  /*0010*/  LDC.64 R168, c[0x0][0x348] ;  /* 0x0000d200ffa87b82 */ /* 0x000ea20000000a00 */
[----:B------:R-:W-:Y:S01]  /*0020*/  BSSY.RECONVERGENT B3, `(.L_x_4060) ;  /* 0x0000003000037945 */ /* 0x000fe20003800200 */
[----:B-1----:R-:W-:-:S06]  /*0030*/  IADD3 R1, PT, PT, R1, -0x8, RZ ;  /* 0xfffffff801017810 */ /* 0x002fcc0007ffe0ff */
[----:B--2---:R-:W-:Y:S05]  /*0040*/  CALL.REL.NOINC `($_ZN5flash24flash_fwd_splitkv_kernelI23Flash_fwd_kernel_traitsILi64ELi64ELi256ELi4ELb0ELb0EN7cutlass10bfloat16_tE19Flash_kernel_traitsILi64ELi64ELi256ELi4ES3_EELb0ELb0ELb0ELb0ELb1ELb0ELb0ELb1EEEvNS_16Flash_fwd_paramsE$_ZN5flash30compute_attn_1rowblock_splitkvI23Flash_fwd_kernel_traitsILi64ELi64ELi256ELi4ELb0ELb0EN7cutlass10bfloat16_tE19Flash_kernel_traitsILi64ELi64ELi256ELi4ES3_EELb0ELb0ELb0ELb0ELb1ELb0ELb0ELb1ENS_16Flash_fwd_paramsEEEvRKT8_iiiii) ;  /* 0x0000000000087944 */ /* 0x004fea0003c00000 */
[----:B------:R-:W-:Y:S05]  /*0050*/  BSYNC.RECONVERGENT B3 ;  /* 0x0000000000037941 */ /* 0x000fea0003800200 */
.L_x_4060:
[----:B------:R-:W-:Y:S05]  /*0060*/  EXIT ;  /* 0x000000000000794d */ /* 0x000fea0003800000 */
        .type           $_ZN5flash24flash_fwd_splitkv_kernelI23Flash_fwd_kernel_traitsILi64ELi64ELi256ELi4ELb0ELb0EN7cutlass10bfloat16_tE19Flash_kernel_traitsILi64ELi64ELi256ELi4ES3_EELb0ELb0ELb0ELb0ELb1ELb0ELb0ELb1EEEvNS_16Flash_fwd_paramsE$_ZN5flash30compute_attn_1rowblock_splitkvI23Flash_fwd_kernel_traitsILi64ELi64ELi256ELi4ELb0ELb0EN7cutlass10bfloat16_tE19Flash_kernel_traitsILi64ELi64ELi256ELi4ES3_EELb0ELb0ELb0ELb0ELb1ELb0ELb0ELb1ENS_16Flash_fwd_paramsEEEvRKT8_iiiii,@function
        .size           $_ZN5flash24flash_fwd_splitkv_kernelI23Flash_fwd_kernel_traitsILi64ELi64ELi256ELi4ELb0ELb0EN7cutlass10bfloat16_tE19Flash_kernel_traitsILi64ELi64ELi256ELi4ES3_EELb0ELb0ELb0ELb0ELb1ELb0ELb0ELb1EEEvNS_16Flash_fwd_paramsE$_ZN5flash30compute_attn_1rowblock_splitkvI23Flash_fwd_kernel_traitsILi64ELi64ELi256ELi4ELb0ELb0EN7cutlass10bfloat16_tE19Flash_kernel_traitsILi64ELi64ELi256ELi4ES3_EELb0ELb0ELb0ELb0ELb1ELb0ELb0ELb1ENS_16Flash_fwd_paramsEEEvRKT8_iiiii,(.L_x_14744 - $_ZN5flash24flash_fwd_splitkv_kernelI23Flash_fwd_kernel_traitsILi64ELi64ELi256ELi4ELb0ELb0EN7cutlass10bfloat16_tE19Flash_kernel_traitsILi64ELi64ELi256ELi4ES3_EELb0ELb0ELb0ELb0ELb1ELb0ELb0ELb1EEEvNS_16Flash_fwd_paramsE$_ZN5flash30compute_attn_1rowblock_splitkvI23Flash_fwd_kernel_traitsILi64ELi64ELi256ELi4ELb0ELb0EN7cutlass10bfloat16_tE19Flash_kernel_traitsILi64ELi64ELi256ELi4ES3_EELb0ELb0ELb0ELb0ELb1ELb0ELb0ELb1ENS_16Flash_fwd_paramsEEEvRKT8_iiiii)
$_ZN5flash24flash_fwd_splitkv_kernelI23Flash_fwd_kernel_traitsILi64ELi64ELi256ELi4ELb0ELb0EN7cutlass10bfloat16_tE19Flash_kernel_traitsILi64ELi64ELi256ELi4ES3_EELb0ELb0ELb0ELb0ELb1ELb0ELb0ELb1EEEvNS_16Flash_fwd_paramsE$_ZN5flash30compute_attn_1rowblock_splitkvI23Flash_fwd_kernel_traitsILi64ELi64ELi256ELi4ELb0ELb0EN7cutlass10bfloat16_tE19Flash_kernel_traitsILi64ELi64ELi256ELi4ES3_EELb0ELb0ELb0ELb0ELb1ELb0ELb0ELb1ENS_16Flash_fwd_paramsEEEvRKT8_iiiii:
        /* <DEDUP_REMOVED lines=14> */
[----:B----4-:R-:W-:Y:S02]  /*0150*/  ISETP.NE.U32.AND P5, PT, R6, RZ, PT ;  /* 0x000000ff0600720c */ /* 0x010fe40003fa5070 */
        /* <DEDUP_REMOVED lines=25> */
.L_x_4062:
[----:B------:R-:W-:Y:S05]  /*02f0*/  BSYNC.RECONVERGENT B0 ;  /* 0x0000000000007941 */ /* 0x000fea0003800200 */
.L_x_4061:
[----:B------:R-:W-:Y:S04]  /*0300*/  BSSY.RECONVERGENT B0, `(.L_x_4063) ;  /* 0x0000007000007945 */ /* 0x000fe80003800200 */
[----:B------:R-:W-:Y:S05]  /*0310*/  @!P4 BRA `(.L_x_4064) ;  /* 0x000000000014c947 */ /* 0x000fea0003800000 */
[----:B-----5:R-:W3:Y:S02]  /*0320*/  LD.E.U8 R0, desc[UR6][R168.64+0x1b2] ;  /* 0x0001b206a8007980 */ /* 0x020ee4000c101100 */
[----:B---3--:R-:W-:-:S13]  /*0330*/  ISETP.NE.AND P0, PT, R0, RZ, PT ;  /* 0x000000ff0000720c */ /* 0x008fda0003f05270 */
[----:B------:R-:W3:Y:S02]  /*0340*/  @P0 LD.E R0, desc[UR6][R2.64+0x4] ;  /* 0x0000040602000980 */ /* 0x000ee4000c101900 */
[----:B---3--:R-:W-:-:S06]  /*0350*/  @P0 IADD3 R0, PT, PT, R0, -R12, RZ ;  /* 0x8000000c00000210 */ /* 0x008fcc0007ffe0ff */
[----:B------:R3:W5:Y:S02]  /*0360*/  @!P0 LD.E R0, desc[UR6][R2.64] ;  /* 0x0000000602008980 */ /* 0x000764000c101900 */
.L_x_4064:
[----:B------:R-:W-:Y:S05]  /*0370*/  BSYNC.RECONVERGENT B0 ;  /* 0x0000000000007941 */ /* 0x000fea0003800200 */
.L_x_4063:
[----:B-1---5:R-:W-:Y:S01]  /*0380*/  @P3 IADD3 R14, PT, PT, -R249, R5, RZ ;  /* 0x00000005f90e3210 */ /* 0x022fe20007ffe1ff */
        /* <DEDUP_REMOVED lines=9> */
.L_x_4066:
[----:B--23--:R-:W2:Y:S01]  /*0420*/  LD.E.64 R2, desc[UR6][R168.64+0x108] ;  /* 0x00010806a8027980 */ /* 0x00cea2000c101b00 */
[----:B------:R-:W-:Y:S01]  /*0430*/  BSSY.RECONVERGENT B0, `(.L_x_4068) ;  /* 0x0000006000007945 */ /* 0x000fe20003800200 */
[----:B------:R-:W-:Y:S01]  /*0440*/  IMAD.MOV.U32 R0, RZ, RZ, RZ ;  /* 0x000000ffff007224 */ /* 0x000fe200078e00ff */
[----:B--2---:R-:W-:-:S04]  /*0450*/  ISETP.NE.U32.AND P0, PT, R2, RZ, PT ;  /* 0x000000ff0200720c */ /* 0x004fc80003f05070 */
[----:B------:R-:W-:-:S13]  /*0460*/  ISETP.NE.AND.EX P0, PT, R3, RZ, PT, P0 ;  /* 0x000000ff0300720c */ /* 0x000fda0003f05300 */
[----:B------:R-:W-:Y:S05]  /*0470*/  @!P0 BRA `(.L_x_4069) ;  /* 0x0000000000048947 */ /* 0x000fea0003800000 */
[----:B------:R2:W5:Y:S02]  /*0480*/  LD.E R0, desc[UR6][R168.64+0xbc] ;  /* 0x0000bc06a8007980 */ /* 0x000564000c101900 */
.L_x_4069:
[----:B------:R-:W-:Y:S05]  /*0490*/  BSYNC.RECONVERGENT B0 ;  /* 0x0000000000007941 */ /* 0x000fea0003800200 */
.L_x_4068:
[----:B-----5:R-:W-:Y:S02]  /*04a0*/  IADD3 R86, PT, PT, R111, R0, RZ ;  /* 0x000000006f567210 */ /* 0x020fe40007ffe0ff */
.L_x_4067:
[----:B------:R-:W-:Y:S05]  /*04b0*/  BSYNC.RECONVERGENT B1 ;  /* 0x0000000000017941 */ /* 0x000fea0003800200 */
.L_x_4065:
[----:B------:R-:W3:Y:S01]  /*04c0*/  S2R R35, SR_CTAID.X ;  /* 0x0000000000237919 */ /* 0x000ee20000002500 */
[----:B------:R-:W-:Y:S01]  /*04d0*/  MOV R21, 0x50 ;  /* 0x0000005000157802 */ /* 0x000fe20000000f00 */
[----:B------:R-:W-:-:S03]  /*04e0*/  IMAD.MOV.U32 R3, RZ, RZ, 0x0 ;  /* 0x00000000ff037424 */ /* 0x000fc600078e00ff */
[----:B------:R-:W-:Y:S01]  /*04f0*/  MOV R2, R21 ;  /* 0x0000001500027202 */ /* 0x000fe20000000f00 */
[----:B---3--:R-:W-:-:S05]  /*0500*/  IMAD.SHL.U32 R159, R35, 0x40, RZ ;  /* 0x00000040239f7824 */ /* 0x008fca00078e00ff */
[----:B------:R-:W-:-:S13]  /*0510*/  ISETP.GT.AND P0, PT, R14, R159, PT ;  /* 0x0000009f0e00720c */ /* 0x000fda0003f04270 */
[----:B-12---:R-:W-:Y:S05]  /*0520*/  @!P0 RET.REL.NODEC R2 `(_ZN5flash24flash_fwd_splitkv_kernelI23Flash_fwd_kernel_traitsILi64ELi64ELi256ELi4ELb0ELb0EN7cutlass10bfloat16_tE19Flash_kernel_traitsILi64ELi64ELi256ELi4ES3_EELb0ELb0ELb0ELb0ELb1ELb0ELb0ELb1EEEvNS_16Flash_fwd_paramsE) ;  /* 0xfffffff802b48950 */ /* 0x006fea0003c3ffff */
        /* <DEDUP_REMOVED lines=24> */
[----:B------:R-:W-:-:S04]  /*06b0*/  IMAD.IADD R14, R14, 0x1, -R159 ;  /* 0x000000010e0e7824 */ /* 0x000fc800078e0a9f */
[----:B------:R-:W-:-:S05]  /*06c0*/  VIADD R17, R20, 0x10 ;  /* 0x0000001014117836 */ /* 0x000fca0000000000 */
[----:B------:R-:W-:Y:S01]  /*06d0*/  ISETP.GE.AND P2, PT, R17, R14, PT ;  /* 0x0000000e1100720c */ /* 0x000fe20003f46270 */
[----:B------:R-:W-:Y:S01]  /*06e0*/  BSSY.RECONVERGENT B0, `(.L_x_4071) ;  /* 0x0000038000007945 */ /* 0x000fe20003800200 */
        /* <DEDUP_REMOVED lines=15> */
[----:B------:R-:W-:-:S04]  /*07e0*/  IMAD.WIDE.U32 R6, R8, R18, R6 ;  /* 0x0000001208067225 */ /* 0x000fc800078e0006 */
[----:B------:R-:W-:-:S06]  /*07f0*/  IMAD.IADD R5, R7, 0x1, R4 ;  /* 0x0000000107057824 */ /* 0x000fcc00078e0204 */
[----:B------:R-:W-:Y:S01]  /*0800*/  @!P0 MOV R4, R6 ;  /* 0x0000000600048202 */ /* 0x000fe20000000f00 */
[----:B------:R-:W-:-:S04]  /*0810*/  @!P0 IMAD R0, R3, R20, RZ ;  /* 0x0000001403008224 */ /* 0x000fc800078e02ff */
[----:B------:R-:W-:-:S04]  /*0820*/  @!P0 IMAD.WIDE.U32 R8, R2, R20, R4 ;  /* 0x0000001402088225 */ /* 0x000fc800078e0004 */
[----:B------:R-:W-:Y:S01]  /*0830*/  @!P0 IMAD.IADD R0, R9, 0x1, R0 ;  /* 0x0000000109008824 */ /* 0x000fe200078e0200 */
[----:B----4-:R-:W-:Y:S01]  /*0840*/  @!P0 LEA R12, P1, R8, R10, 0x1 ;  /* 0x0000000a080c8211 */ /* 0x010fe200078208ff */
[----:B------:R-:W-:Y:S01]  /*0850*/  IMAD R9, R15, R34, R18 ;  /* 0x000000220f097224 */ /* 0x000fe200078e0212 */
[----:B------:R-:W-:Y:S02]  /*0860*/  IADD3 R15, PT, PT, R20, 0x20, RZ ;  /* 0x00000020140f7810 */ /* 0x000fe40007ffe0ff */
[----:B------:R-:W-:Y:S01]  /*0870*/  @!P0 LEA.HI.X R13, R8, R11, R0, 0x1, P1 ;  /* 0x0000000b080d8211 */ /* 0x000fe200008f0c00 */
[----:B------:R-:W-:Y:S01]  /*0880*/  IMAD R8, R16, R9, R159 ;  /* 0x0000000910087224 */ /* 0x000fe200078e029f */
[----:B------:R-:W-:Y:S02]  /*0890*/  LOP3.LUT P1, R0, R160, 0x7, RZ, 0xc0, !PT ;  /* 0x00000007a0007812 */ /* 0x000fe4000782c0ff */
[----:B------:R-:W-:Y:S01]  /*08a0*/  ISETP.GE.AND P3, PT, R15, R14, PT ;  /* 0x0000000e0f00720c */ /* 0x000fe20003f66270 */
[----:B------:R1:W-:Y:S01]  /*08b0*/  @!P0 ST.E.128 desc[UR6][R12.64], RZ ;  /* 0x000000ff0c008985 */ /* 0x0003e2000c101d06 */
[----:B------:R-:W-:-:S02]  /*08c0*/  IADD3 R9, P0, PT, R8, R20, RZ ;  /* 0x0000001408097210 */ /* 0x000fc40007f1e0ff */
[----:B------:R-:W-:Y:S02]  /*08d0*/  ISETP.GE.OR P6, PT, R20, R14, P1 ;  /* 0x0000000e1400720c */ /* 0x000fe40000fc6670 */
[C---:B------:R-:W-:Y:S02]  /*08e0*/  ISETP.NE.OR P5, PT, R0.reuse, RZ, P2 ;  /* 0x000000ff0000720c */ /* 0x040fe400017a5670 */
[----:B------:R-:W-:Y:S01]  /*08f0*/  ISETP.NE.OR P4, PT, R0, RZ, P3 ;  /* 0x000000ff0000720c */ /* 0x000fe20001f85670 */
[----:B-1----:R-:W-:Y:S01]  /*0900*/  VIADD R13, R20, 0x30 ;  /* 0x00000030140d7836 */ /* 0x002fe20000000000 */
[----:B------:R-:W-:Y:S02]  /*0910*/  LEA.HI.X.SX32 R12, R8, RZ, 0x1, P0 ;  /* 0x000000ff080c7211 */ /* 0x000fe400000f0eff */
[----:B------:R-:W-:Y:S02]  /*0920*/  LEA R8, P0, R9, R168, 0x2 ;  /* 0x000000a809087211 */ /* 0x000fe400078010ff */
[----:B------:R-:W-:-:S02]  /*0930*/  ISETP.GE.AND P1, PT, R13, R14, PT ;  /* 0x0000000e0d00720c */ /* 0x000fc40003f26270 */
[----:B------:R-:W-:Y:S02]  /*0940*/  LEA.HI.X R9, R9, R169, R12, 0x2, P0 ;  /* 0x000000a909097211 */ /* 0x000fe400000f140c */
[----:B------:R-:W-:Y:S01]  /*0950*/  ISETP.NE.OR P0, PT, R0, RZ, P1 ;  /* 0x000000ff0000720c */ /* 0x000fe20000f05670 */
[----:B------:R-:W-:Y:S01]  /*0960*/  @!P6 IMAD.MOV.U32 R18, RZ, RZ, 0x7f800000 ;  /* 0x7f800000ff12e424 */ /* 0x000fe200078e00ff */
[----:B------:R-:W-:Y:S01]  /*0970*/  @!P5 MOV R17, 0x7f800000 ;  /* 0x7f8000000011d802 */ /* 0x000fe20000000f00 */
[----:B------:R-:W-:Y:S01]  /*0980*/  @!P4 IMAD.MOV.U32 R16, RZ, RZ, 0x7f800000 ;  /* 0x7f800000ff10c424 */ /* 0x000fe200078e00ff */
[----:B------:R-:W-:Y:S01]  /*0990*/  P2R R19, PR, RZ, 0x1 ;  /* 0x00000001ff137803 */ /* 0x000fe20000000000 */
[----:B------:R-:W-:Y:S08]  /*09a0*/  @P2 BRA `(.L_x_4072) ;  /* 0x00000000002c2947 */ /* 0x000ff00003800000 */
        /* <DEDUP_REMOVED lines=11> */
.L_x_4072:
[----:B------:R-:W-:Y:S05]  /*0a60*/  BSYNC.RECONVERGENT B0 ;  /* 0x0000000000007941 */ /* 0x000fea0003800200 */
.L_x_4071:
        /* <DEDUP_REMOVED lines=13> */
.L_x_4074:
[----:B------:R-:W-:Y:S05]  /*0b40*/  BSYNC.RECONVERGENT B0 ;  /* 0x0000000000007941 */ /* 0x000fea0003800200 */
.L_x_4073:
        /* <DEDUP_REMOVED lines=12> */
.L_x_4076:
[----:B------:R-:W-:Y:S05]  /*0c10*/  BSYNC.RECONVERGENT B0 ;  /* 0x0000000000007941 */ /* 0x000fea0003800200 */
.L_x_4075:
[----:B------:R-:W-:Y:S01]  /*0c20*/  ISETP.NE.AND P0, PT, R19, RZ, PT ;  /* 0x000000ff1300720c */ /* 0x000fe20003f05270 */
[----:B---3--:R-:W-:Y:S01]  /*0c30*/  IMAD.MOV.U32 R2, RZ, RZ, R21 ;  /* 0x000000ffff027224 */ /* 0x008fe200078e0015 */
[----:B------:R-:W-:Y:S01]  /*0c40*/  MOV R3, 0x0 ;  /* 0x0000000000037802 */ /* 0x000fe20000000f00 */
[----:B------:R-:W-:Y:S04]  /*0c50*/  @!P6 ST.E desc[UR6][R8.64], R18 ;  /* 0x000000120800e985 */ /* 0x000fe8000c101906 */
[----:B------:R-:W-:Y:S04]  /*0c60*/  @!P5 ST.E desc[UR6][R8.64+0x40], R17 ;  /* 0x000040110800d985 */ /* 0x000fe8000c101906 */
[----:B------:R1:W-:Y:S02]  /*0c70*/  @!P4 ST.E desc[UR6][R8.64+0x80], R16 ;  /* 0x000080100800c985 */ /* 0x0003e4000c101906 */
[----:B-12---:R-:W-:Y:S05]  /*0c80*/  @P0 RET.REL.NODEC R2 `(_ZN5flash24flash_fwd_splitkv_kernelI23Flash_fwd_kernel_traitsILi64ELi64ELi256ELi4ELb0ELb0EN7cutlass10bfloat16_tE19Flash_kernel_traitsILi64ELi64ELi256ELi4ES3_EELb0ELb0ELb0ELb0ELb1ELb0ELb0ELb1EEEvNS_16Flash_fwd_paramsE) ;  /* 0xfffffff002dc0950 */ /* 0x006fea0003c3ffff */
[----:B------:R-:W-:Y:S02]  /*0c90*/  MOV R0, 0x7f800000 ;  /* 0x7f80000000007802 */ /* 0x000fe40000000f00 */
[----:B------:R-:W-:Y:S02]  /*0ca0*/  MOV R2, R21 ;  /* 0x0000001500027202 */ /* 0x000fe40000000f00 */
[----:B------:R-:W-:Y:S01]  /*0cb0*/  MOV R3, 0x0 ;  /* 0x0000000000037802 */ /* 0x000fe20000000f00 */
[----:B------:R1:W-:Y:S03]  /*0cc0*/  ST.E desc[UR6][R8.64+0xc0], R0 ;  /* 0x0000c00008007985 */ /* 0x0003e6000c101906 */
[----:B-1----:R-:W-:Y:S05]  /*0cd0*/  RET.REL.NODEC R2 `(_ZN5flash24flash_fwd_splitkv_kernelI23Flash_fwd_kernel_traitsILi64ELi64ELi256ELi4ELb0ELb0EN7cutlass10bfloat16_tE19Flash_kernel_traitsILi64ELi64ELi256ELi4ES3_EELb0ELb0ELb0ELb0ELb1ELb0ELb0ELb1EEEvNS_16Flash_fwd_paramsE) ;  /* 0xfffffff002c87950 */ /* 0x002fea0003c3ffff */
.L_x_4070:
        /* <DEDUP_REMOVED lines=111> */
.L_x_4078:
        /* <DEDUP_REMOVED lines=83> */
.L_x_4079:
[----:B------:R-:W-:Y:S05]  /*1900*/  BSYNC.RECONVERGENT B0 ;  /* 0x0000000000007941 */ /* 0x000fea0003800200 */
.L_x_4077:
[----:B------:R-:W-:Y:S01]  /*1910*/  ISETP.NE.AND P0, PT, R249, -0x1, PT ;  /* 0xfffffffff900780c */ /* 0x000fe20003f05270 */
[----:B------:R-:W2:Y:S04]  /*1920*/  LD.E.64 R8, desc[UR6][R168.64+0x30] ;  /* 0x00003006a8087980 */ /* 0x000ea8000c101b00 */
[----:B------:R-:W3:Y:S04]  /*1930*/  LD.E.64 R20, desc[UR6][R168.64+0x48] ;  /* 0x00004806a8147980 */ /* 0x000ee8000c101b00 */
[----:B------:R-:W4:Y:S04]  /*1940*/  LD.E.64 R22, desc[UR6][R168.64+0x8] ;  /* 0x00000806a8167980 */ /* 0x000f28000c101b00 */
[----:B------:R-:W3:Y:S04]  /*1950*/  @!P0 LD.E.64 R10, desc[UR6][R168.64+0x18] ;  /* 0x00001806a80a8980 */ /* 0x000ee8000c101b00 */
[----:B------:R-:W4:Y:S04]  /*1960*/  LD.E.64 R26, desc[UR6][R168.64+0x10] ;  /* 0x00001006a81a7980 */ /* 0x000f28000c101b00 */
        /* <DEDUP_REMOVED lines=26> */
[----:B------:R-:W-:Y:S01]  /*1b10*/  LOP3.LUT R2, R2, 0x38, R160, 0xf8, !PT ;  /* 0x0000003802027812 */ /* 0x000fe200078ef8a0 */
[----:B------:R-:W-:Y:S01]  /*1b20*/  @P4 VIADD R5, R5, 0x1 ;  /* 0x0000000105054836 */ /* 0x000fe20000000000 */
[----:B------:R-:W-:Y:S02]  /*1b30*/  LOP3.LUT R14, R31, 0x38, RZ, 0xc0, !PT ;  /* 0x000000381f0e7812 */ /* 0x000fe400078ec0ff */
[----:B------:R-:W-:Y:S02]  /*1b40*/  LOP3.LUT R0, R2, 0x38, R31, 0x78, !PT ;  /* 0x0000003802007812 */ /* 0x000fe400078e781f */
[----:B------:R-:W-:Y:S02]  /*1b50*/  ISETP.GE.AND P3, PT, R3, RZ, PT ;  /* 0x000000ff0300720c */ /* 0x000fe40003f66270 */
[----:B------:R-:W-:Y:S02]  /*1b60*/  ISETP.NE.AND P1, PT, R16, RZ, PT ;  /* 0x000000ff1000720c */ /* 0x000fe40003f25270 */
[----:B------:R-:W-:-:S02]  /*1b70*/  IADD3 R2, P2, PT, R14, R6, RZ ;  /* 0x000000060e027210 */ /* 0x000fc40007f5e0ff */
[----:B------:R-:W-:Y:S01]  /*1b80*/  LOP3.LUT R31, R0, 0x1e00, R31, 0xf8, !PT ;  /* 0x00001e00001f7812 */ /* 0x000fe200078ef81f */
[----:B------:R-:W-:Y:S01]  /*1b90*/  IMAD R0, R7, R60, RZ ;  /* 0x0000003c07007224 */ /* 0x000fe200078e02ff */
[----:B------:R-:W-:Y:S02]  /*1ba0*/  MOV R18, R5 ;  /* 0x0000000500127202 */ /* 0x000fe40000000f00 */
[----:B------:R-:W-:Y:S01]  /*1bb0*/  IADD3.X R3, PT, PT, RZ, R12, RZ, P2, !PT ;  /* 0x0000000cff037210 */ /* 0x000fe200017fe4ff */
[C---:B------:R-:W-:Y:S02]  /*1bc0*/  IMAD R12, R17.reuse, R61, R0 ;  /* 0x0000003d110c7224 */ /* 0x040fe400078e0200 */
[----:B------:R-:W-:Y:S02]  /*1bd0*/  @!P3 IADD3 R18, PT, PT, -R18, RZ, RZ ;  /* 0x000000ff1212b210 */ /* 0x000fe40007ffe1ff */
[----:B------:R-:W-:Y:S01]  /*1be0*/  @!P1 LOP3.LUT R18, RZ, R16, RZ, 0x33, !PT ;  /* 0x00000010ff129212 */ /* 0x000fe200078e33ff */
[----:B------:R-:W-:Y:S01]  /*1bf0*/  IMAD.WIDE.U32 R2, R17, R60, R2 ;  /* 0x0000003c11027225 */ /* 0x000fe200078e0002 */
[----:B------:R-:W-:-:S02]  /*1c00*/  SHF.R.U32.HI R70, RZ, 0x3, R160 ;  /* 0x00000003ff467819 */ /* 0x000fc400000116a0 */
[----:B------:R-:W-:Y:S01]  /*1c10*/  SHF.R.S32.HI R32, RZ, 0x1f, R18 ;  /* 0x0000001fff207819 */ /* 0x000fe20000011412 */
[----:B------:R-:W-:Y:S02]  /*1c20*/  IMAD.IADD R3, R3, 0x1, R12 ;  /* 0x0000000103037824 */ /* 0x000fe400078e020c */
[----:B------:R-:W-:Y:S02]  /*1c30*/  IMAD.MOV.U32 R71, RZ, RZ, RZ ;  /* 0x000000ffff477224 */ /* 0x000fe400078e00ff */
[----:B------:R-:W-:Y:S01]  /*1c40*/  IMAD.WIDE.U32 R2, R18, R28, R2 ;  /* 0x0000001c12027225 */ /* 0x000fe200078e0002 */
[----:B------:R-:W1:Y:S03]  /*1c50*/  S2UR UR4, SR_CgaCtaId ;  /* 0x00000000000479c3 */ /* 0x000e660000008800 */
[----:B------:R-:W-:-:S05]  /*1c60*/  IMAD.SHL.U32 R12, R233, 0x100, RZ ;  /* 0x00000100e90c7824 */ /* 0x000fca00078e00ff */
[----:B------:R2:W-:Y:S01]  /*1c70*/  STL [R1+0x4], R12 ;  /* 0x0000040c01007387 */ /* 0x0005e20000100800 */
[----:B------:R-:W-:Y:S01]  /*1c80*/  UMOV UR5, 0x400 ;  /* 0x0000040000057882 */ /* 0x000fe20000000000 */
[----:B------:R-:W-:-:S04]  /*1c90*/  LOP3.LUT R241, R241, R240, RZ, 0x3c, !PT ;  /* 0x000000f0f1f17212 */ /* 0x000fc800078e3cff */
[----:B------:R-:W-:Y:S01]  /*1ca0*/  LOP3.LUT R240, R241, R240, RZ, 0x3c, !PT ;  /* 0x000000f0f1f07212 */ /* 0x000fe200078e3cff */
[----:B------:R-:W-:Y:S01]  /*1cb0*/  IMAD.SHL.U32 R104, R60, 0x10, RZ ;  /* 0x000000103c687824 */ /* 0x000fe200078e00ff */
[----:B-1----:R-:W-:Y:S01]  /*1cc0*/  ULEA UR4, UR4, UR5, 0x18 ;  /* 0x0000000504047291 */ /* 0x002fe2000f8ec0ff */
[C---:B------:R-:W-:Y:S02]  /*1cd0*/  SHF.L.U64.HI R87, R234.reuse, 0x4, R235 ;  /* 0x00000004ea577819 */ /* 0x040fe400000102eb */
[----:B------:R-:W-:-:S03]  /*1ce0*/  SHF.L.U32 R73, R234, 0x4, RZ ;  /* 0x00000004ea497819 */ /* 0x000fc600000006ff */
[----:B------:R-:W-:Y:S02]  /*1cf0*/  LEA R85, R31, UR4, 0x1 ;  /* 0x000000041f557c11 */ /* 0x000fe4000f8e08ff */
[----:B------:R-:W-:Y:S02]  /*1d00*/  SHF.L.U64.HI R110, R60, 0x4, R61 ;  /* 0x000000043c6e7819 */ /* 0x000fe4000001023d */
[----:B------:R-:W-:Y:S02]  /*1d10*/  IADD3 R112, PT, PT, R12, -0x100, RZ ;  /* 0xffffff000c707810 */ /* 0x000fe40007ffe0ff */
        /* <DEDUP_REMOVED lines=63> */
[C---:B------:R-:W-:Y:S01]  /*2110*/  IMAD R126, R24.reuse, 0x30, RZ ;  /* 0x00000030187e7824 */ /* 0x040fe200078e02ff */
        /* <DEDUP_REMOVED lines=21> */
[C---:B------:R-:W-:Y:S01]  /*2270*/  IMAD.SHL.U32 R115, R24.reuse, 0x20, RZ ;  /* 0x0000002018737824 */ /* 0x040fe200078e00ff */
        /* <DEDUP_REMOVED lines=31> */
[----:B---3--:R-:W-:Y:S01]  /*2470*/  IMAD.WIDE.U32 R4, R34, R6, R14 ;  /* 0x0000000622047225 */ /* 0x008fe200078e000e */
[C---:B----4-:R-:W-:Y:S02]  /*2480*/  SHF.L.U64.HI R143, R52.reuse, 0x5, R53 ;  /* 0x00000005348f7819 */ /* 0x050fe40000010235 */
[----:B------:R-:W-:Y:S01]  /*2490*/  SHF.L.U32 R144, R52, 0x5, RZ ;  /* 0x0000000534907819 */ /* 0x000fe200000006ff */
[----:B------:R-:W-:Y:S02]  /*24a0*/  IMAD R6, R7, R34, RZ ;  /* 0x0000002207067224 */ /* 0x000fe400078e02ff */
[----:B------:R-:W-:Y:S02]  /*24b0*/  IMAD R7, R53, R112, RZ ;  /* 0x0000007035077224 */ /* 0x000fe400078e02ff */
[----:B------:R-:W-:Y:S01]  /*24c0*/  IMAD.WIDE.U32 R2, R112, R52, R2 ;  /* 0x0000003470027225 */ /* 0x000fe200078e0002 */
[----:B------:R-:W-:-:S02]  /*24d0*/  IADD3 R5, PT, PT, R5, R6, RZ ;  /* 0x0000000605057210 */ /* 0x000fc40007ffe0ff */
[C-C-:B------:R-:W-:Y:S01]  /*24e0*/  SHF.L.U64.HI R136, R48.reuse, 0x5, R49.reuse ;  /* 0x0000000530887819 */ /* 0x140fe20000010231 */
[----:B------:R-:W-:Y:S01]  /*24f0*/  IMAD R6, R9, R18, RZ ;  /* 0x0000001209067224 */ /* 0x000fe200078e02ff */
[C---:B------:R-:W-:Y:S01]  /*2500*/  SHF.L.U64.HI R138, R48.reuse, 0x6, R49 ;  /* 0x00000006308a7819 */ /* 0x040fe20000010231 */
[----:B------:R-:W-:Y:S01]  /*2510*/  IMAD.IADD R3, R3, 0x1, R7 ;  /* 0x0000000103037824 */ /* 0x000fe200078e0207 */
[C---:B------:R-:W-:Y:S01]  /*2520*/  SHF.L.U32 R139, R48.reuse, 0x6, RZ ;  /* 0x00000006308b7819 */ /* 0x040fe200000006ff */
[----:B------:R-:W-:Y:S01]  /*2530*/  IMAD R9, R49, R112, RZ ;  /* 0x0000007031097224 */ /* 0x000fe200078e02ff */
[----:B------:R-:W-:Y:S01]  /*2540*/  SHF.L.U64.HI R140, R48, 0x7, R49 ;  /* 0x00000007308c7819 */ /* 0x000fe20000010231 */
[----:B------:R-:W-:Y:S01]  /*2550*/  IMAD.WIDE.U32 R4, R112, R48, R4 ;  /* 0x0000003070047225 */ /* 0x000fe200078e0004 */
[C---:B------:R-:W-:Y:S02]  /*2560*/  SHF.L.U64.HI R142, R48.reuse, 0x4, R49 ;  /* 0x00000004308e7819 */ /* 0x040fe40000010231 */
[----:B------:R-:W-:Y:S01]  /*2570*/  SHF.L.U32 R127, R48, 0x4, RZ ;  /* 0x00000004307f7819 */ /* 0x000fe200000006ff */
[----:B------:R-:W-:-:S02]  /*2580*/  IMAD R26, R8, R32, R6 ;  /* 0x00000020081a7224 */ /* 0x000fc400078e0206 */
[----:B------:R-:W-:Y:S01]  /*2590*/  IMAD.WIDE.U32 R6, R18, R8, R2 ;  /* 0x0000000812067225 */ /* 0x000fe200078e0002 */
[----:B------:R-:W-:-:S03]  /*25a0*/  IADD3 R3, PT, PT, R5, R9, RZ ;  /* 0x0000000905037210 */ /* 0x000fc60007ffe0ff */
[----:B------:R-:W-:Y:S01]  /*25b0*/  IMAD R5, R11, R18, RZ ;  /* 0x000000120b057224 */ /* 0x000fe200078e02ff */
[----:B------:R-:W-:Y:S01]  /*25c0*/  SHF.L.U32 R11, R160, 0x2, RZ ;  /* 0x00000002a00b7819 */ /* 0x000fe200000006ff */
[----:B-----5:R-:W-:Y:S02]  /*25d0*/  IMAD.IADD R8, R112, 0x1, R33 ;  /* 0x0000000170087824 */ /* 0x020fe400078e0221 */
[----:B------:R-:W-:Y:S01]  /*25e0*/  IMAD.MOV.U32 R2, RZ, RZ, R4 ;  /* 0x000000ffff027224 */ /* 0x000fe200078e0004 */
[----:B------:R-:W-:Y:S01]  /*25f0*/  LOP3.LUT R11, R11, 0x1c, RZ, 0xc0, !PT ;  /* 0x0000001c0b0b7812 */ /* 0x000fe200078ec0ff */
[----:B------:R-:W-:Y:S02]  /*2600*/  IMAD R25, R10, R32, R5 ;  /* 0x000000200a197224 */ /* 0x000fe400078e0205 */
[-C--:B------:R-:W-:Y:S01]  /*2610*/  IMAD R5, R8, R24.reuse, RZ ;  /* 0x0000001808057224 */ /* 0x080fe200078e02ff */
[----:B------:R-:W-:Y:S01]  /*2620*/  IADD3.X R8, PT, PT, RZ, ~R19, RZ, P0, !PT ;  /* 0x80000013ff087210 */ /* 0x000fe200007fe4ff */
[----:B------:R-:W-:-:S02]  /*2630*/  IMAD R4, R70, R24, R14 ;  /* 0x0000001846047224 */ /* 0x000fc400078e020e */
[----:B------:R-:W-:Y:S02]  /*2640*/  IMAD R11, R70, R24, R11 ;  /* 0x00000018460b7224 */ /* 0x000fe400078e020b */
[----:B------:R-:W-:Y:S01]  /*2650*/  IMAD.WIDE.U32 R2, R18, R10, R2 ;  /* 0x0000000a12027225 */ /* 0x000fe200078e0002 */
[----:B------:R-:W-:Y:S02]  /*2660*/  SHF.R.S32.HI R18, RZ, 0x1f, R5 ;  /* 0x0000001fff127819 */ /* 0x000fe40000011405 */
[C---:B------:R-:W-:Y:S01]  /*2670*/  IADD3 R9, P1, PT, R5.reuse, R4, RZ ;  /* 0x0000000405097210 */ /* 0x040fe20007f3e0ff */
[----:B------:R-:W-:Y:S01]  /*2680*/  IMAD.WIDE.U32 R134, R48, 0x60, RZ ;  /* 0x0000006030867825 */ /* 0x000fe200078e00ff */
[----:B------:R-:W-:Y:S02]  /*2690*/  IADD3 R10, P0, PT, R5, R11, RZ ;  /* 0x0000000b050a7210 */ /* 0x000fe40007f1e0ff */
[----:B------:R-:W-:Y:S01]  /*26a0*/  IADD3 R3, PT, PT, R3, R25, RZ ;  /* 0x0000001903037210 */ /* 0x000fe20007ffe0ff */
[----:B------:R-:W-:Y:S01]  /*26b0*/  IMAD.IADD R5, R7, 0x1, R26 ;  /* 0x0000000107057824 */ /* 0x000fe200078e021a */
[----:B------:R-:W-:Y:S01]  /*26c0*/  LEA.HI.X.SX32 R19, R4, R18, 0x1, P1 ;  /* 0x0000001204137211 */ /* 0x000fe200008f0eff */
[C---:B------:R-:W-:Y:S01]  /*26d0*/  IMAD R26, R8.reuse, R48, RZ ;  /* 0x00000030081a7224 */ /* 0x040fe200078e02ff */
[----:B------:R-:W-:Y:S01]  /*26e0*/  LEA.HI.X.SX32 R11, R11, R18, 0x1, P0 ;  /* 0x000000120b0b7211 */ /* 0x000fe200000f0eff */
[----:B------:R-:W-:-:S02]  /*26f0*/  IMAD R7, R8, R52, RZ ;  /* 0x0000003408077224 */ /* 0x000fc400078e02ff */
[----:B------:R-:W-:Y:S02]  /*2700*/  IMAD.MOV.U32 R4, RZ, RZ, R6 ;  /* 0x000000ffff047224 */ /* 0x000fe400078e0006 */
[-C--:B------:R-:W-:Y:S02]  /*2710*/  IMAD R26, R49, R0.reuse, R26 ;  /* 0x00000000311a7224 */ /* 0x080fe400078e021a */
[----:B------:R-:W-:-:S04]  /*2720*/  IMAD.WIDE.U32 R2, R48, R0, R2 ;  /* 0x0000000030027225 */ /* 0x000fc800078e0002 */
[----:B------:R-:W-:Y:S01]  /*2730*/  IMAD R7, R53, R0, R7 ;  /* 0x0000000035077224 */ /* 0x000fe200078e0207 */
[----:B------:R-:W-:Y:S01]  /*2740*/  IADD3 R26, PT, PT, R3, R26, RZ ;  /* 0x0000001a031a7210 */ /* 0x000fe20007ffe0ff */
[----:B------:R-:W-:Y:S01]  /*2750*/  IMAD.WIDE.U32 R4, R52, R0, R4 ;  /* 0x0000000034047225 */ /* 0x000fe200078e0004 */
[----:B------:R-:W-:Y:S02]  /*2760*/  SHF.L.U64.HI R3, R10, 0x1, R11 ;  /* 0x000000010a037819 */ /* 0x000fe4000001020b */
[----:B------:R-:W-:Y:S01]  /*2770*/  SHF.L.U64.HI R0, R9, 0x1, R19 ;  /* 0x0000000109007819 */ /* 0x000fe20000010213 */
[----:B------:R-:W-:Y:S01]  /*2780*/  IMAD.IADD R5, R5, 0x1, R7 ;  /* 0x0000000105057824 */ /* 0x000fe200078e0207 */
[----:B------:R-:W-:Y:S01]  /*2790*/  LEA R76, P1, R4, R20, 0x1 ;  /* 0x00000014044c7211 */ /* 0x000fe200078208ff */
[----:B------:R-:W-:Y:S01]  /*27a0*/  IMAD.SHL.U32 R10, R10, 0x2, RZ ;  /* 0x000000020a0a7824 */ /* 0x000fe200078e00ff */
[----:B------:R-:W-:Y:S01]  /*27b0*/  LEA R27, P0, R2, R22, 0x1 ;  /* 0x00000016021b7211 */ /* 0x000fe200078008ff */
        /* <DEDUP_REMOVED lines=8> */
[-C--:B------:R-:W-:Y:S02]  /*2840*/  IADD3 R40, P1, PT, R12, R10.reuse, RZ ;  /* 0x0000000a0c287210 */ /* 0x080fe40007f3e0ff */
[----:B------:R-:W-:Y:S01]  /*2850*/  IADD3 R59, P2, PT, R16, R9, RZ ;  /* 0x00000009103b7210 */ /* 0x000fe20007f5e0ff */
[----:B------:R-:W-:Y:S01]  /*2860*/  IMAD.WIDE.U32 R132, R48, 0xa0, RZ ;  /* 0x000000a030847825 */ /* 0x000fe200078e00ff */
[----:B------:R-:W-:-:S02]  /*2870*/  IADD3 R28, P0, PT, R16, R10, RZ ;  /* 0x0000000a101c7210 */ /* 0x000fc40007f1e0ff */
[CC--:B------:R-:W-:Y:S01]  /*2880*/  IADD3.X R57, PT, PT, R13.reuse, R0.reuse, RZ, P3, !PT ;  /* 0x000000000d397210 */ /* 0x0c0fe20001ffe4ff */
[--C-:B------:R-:W-:Y:S01]  /*2890*/  IMAD.X R41, R13, 0x1, R3.reuse, P1 ;  /* 0x000000010d297824 */ /* 0x100fe200008e0603 */
[C---:B------:R-:W-:Y:S01]  /*28a0*/  IADD3.X R56, PT, PT, R17.reuse, R0, RZ, P2, !PT ;  /* 0x0000000011387210 */ /* 0x040fe200017fe4ff */
[----:B------:R-:W-:Y:S01]  /*28b0*/  IMAD.X R29, R17, 0x1, R3, P0 ;  /* 0x00000001111d7824 */ /* 0x000fe200000e0603 */
[----:B------:R-:W-:Y:S01]  /*28c0*/  IADD3 R84, PT, PT, R135, R4, RZ ;  /* 0x0000000487547210 */ /* 0x000fe20007ffe0ff */
[----:B------:R-:W-:Y:S01]  /*28d0*/  IMAD R0, R49, 0xe0, RZ ;  /* 0x000000e031007824 */ /* 0x000fe200078e02ff */
[----:B------:R-:W-:Y:S01]  /*28e0*/  IADD3 R82, PT, PT, R131, R2, RZ ;  /* 0x0000000283527210 */ /* 0x000fe20007ffe0ff */
[----:B------:R-:W-:Y:S02]  /*28f0*/  IMAD R3, R49, 0xa0, RZ ;  /* 0x000000a031037824 */ /* 0x000fe400078e02ff */
[C---:B------:R-:W-:Y:S01]  /*2900*/  IMAD.SHL.U32 R137, R48.reuse, 0x20, RZ ;  /* 0x0000002030897824 */ /* 0x040fe200078e00ff */
[----:B------:R-:W-:Y:S01]  /*2910*/  IADD3 R81, PT, PT, R129, R0, RZ ;  /* 0x0000000081517210 */ /* 0x000fe20007ffe0ff */
[----:B------:R-:W-:-:S02]  /*2920*/  IMAD.SHL.U32 R141, R48, 0x80, RZ ;  /* 0x00000080308d7824 */ /* 0x000fc400078e00ff */
[----:B------:R-:W-:-:S07]  /*2930*/  IMAD.IADD R83, R133, 0x1, R3 ;  /* 0x0000000185537824 */ /* 0x000fce00078e0203 */
.L_x_4151:
[----:B------:R-:W-:Y:S01]  /*2940*/  VIADD R54, R54, 0x100 ;  /* 0x0000010036367836 */ /* 0x000fe20000000000 */
[----:B------:R-:W-:Y:S01]  /*2950*/  UMOV UR4, URZ ;  /* 0x000000ff00047c82 */ /* 0x000fe20008000000 */
[----:B------:R-:W-:Y:S01]  /*2960*/  VIADD R55, R55, 0x100 ;  /* 0x0000010037377836 */ /* 0x000fe20000000000 */
[----:B------:R-:W-:Y:S01]  /*2970*/  BSSY.RECONVERGENT B1, `(.L_x_4081) ;  /* 0x0000af0000017945 */ /* 0x000fe20003800200 */
[----:B------:R-:W-:Y:S01]  /*2980*/  IMAD.MOV.U32 R78, RZ, RZ, R72 ;  /* 0x000000ffff4e7224 */ /* 0x000fe200078e0048 */
[-C--:B------:R-:W-:Y:S01]  /*2990*/  ISETP.GE.AND P0, PT, R70, R54.reuse, PT ;  /* 0x000000364600720c */ /* 0x080fe20003f06270 */
[----:B------:R-:W-:Y:S02]  /*29a0*/  VIADD R79, R79, 0xffffffff ;  /* 0xffffffff4f4f7836 */ /* 0x000fe40000000000 */
[----:B------:R-:W-:Y:S01]  /*29b0*/  VIADD R72, R72, 0xffffff00 ;  /* 0xffffff0048487836 */ /* 0x000fe20000000000 */
[-C--:B------:R-:W-:Y:S02]  /*29c0*/  ISETP.GE.AND P2, PT, R70, R55.reuse, !P0 ;  /* 0x000000374600720c */ /* 0x080fe40004746270 */
[C---:B------:R-:W-:Y:S04]  /*29d0*/  ISETP.GE.AND P0, PT, R90.reuse, R54, PT ;  /* 0x000000365a00720c */ /* 0x040fe80003f06270 */
[-C--:B------:R-:W-:Y:S02]  /*29e0*/  ISETP.GE.AND P3, PT, R90, R55.reuse, !P0 ;  /* 0x000000375a00720c */ /* 0x080fe40004766270 */
[----:B------:R-:W-:Y:S02]  /*29f0*/  IADD3 R4, P0, PT, R76, R144, RZ ;  /* 0x000000904c047210 */ /* 0x000fe40007f1e0ff */
[----:B----4-:R-:W-:Y:S03]  /*2a00*/  P2R R42, PR, RZ, 0x8 ;  /* 0x00000008ff2a7803 */ /* 0x010fe60000000000 */
[----:B------:R-:W-:Y:S02]  /*2a10*/  @P2 IMAD.MOV.U32 R2, RZ, RZ, R76 ;  /* 0x000000ffff022224 */ /* 0x000fe400078e004c */
[----:B------:R-:W-:Y:S02]  /*2a20*/  @P2 IMAD.MOV.U32 R3, RZ, RZ, R75 ;  /* 0x000000ffff032224 */ /* 0x000fe400078e004b */
[--C-:B------:R-:W-:Y:S01]  /*2a30*/  IMAD.X R5, R75, 0x1, R143.reuse, P0 ;  /* 0x000000014b057824 */ /* 0x100fe200000e068f */
[C---:B------:R-:W-:Y:S02]  /*2a40*/  ISETP.GE.AND P0, PT, R89.reuse, R54, PT ;  /* 0x000000365900720c */ /* 0x040fe40003f06270 */
[----:B------:R1:W2:Y:S02]  /*2a50*/  @P2 LD.E.128 R8, desc[UR6][R2.64] ;  /* 0x0000000602082980 */ /* 0x0002a4000c101d00 */
[----:B------:R-:W-:Y:S04]  /*2a60*/  ISETP.GE.AND P4, PT, R89, R55, !P0 ;  /* 0x000000375900720c */ /* 0x000fe80004786270 */
[----:B------:R-:W-:Y:S09]  /*2a70*/  P2R R43, PR, RZ, 0x10 ;  /* 0x00000010ff2b7803 */ /* 0x000ff20000000000 */
[----:B------:R-:W-:Y:S05]  /*2a80*/  @P4 IADD3 R6, P0, PT, R4, R144, RZ ;  /* 0x0000009004064210 */ /* 0x000fea0007f1e0ff */
[----:B------:R-:W-:Y:S01]  /*2a90*/  @P4 IMAD.X R7, R5, 0x1, R143, P0 ;  /* 0x0000000105074824 */ /* 0x000fe200000e068f */
[----:B------:R-:W-:Y:S01]  /*2aa0*/  ISETP.GE.AND P0, PT, R88, R54, PT ;  /* 0x000000365800720c */ /* 0x000fe20003f06270 */
[----:B-1----:R-:W-:Y:S02]  /*2ab0*/  @P2 IMAD.MOV.U32 R2, RZ, RZ, R66 ;  /* 0x000000ffff022224 */ /* 0x002fe400078e0042 */
[----:B------:R-:W-:Y:S05]  /*2ac0*/  @P2 IMAD.MOV.U32 R3, RZ, RZ, R65 ;  /* 0x000000ffff032224 */ /* 0x000fea00078e0041 */
[----:B--2---:R1:W-:Y:S04]  /*2ad0*/  @P2 ST.E.128 desc[UR6][R2.64], R8 ;  /* 0x0000000802002985 */ /* 0x0043e8000c101d06 */
[----:B-1----:R-:W2:Y:S01]  /*2ae0*/  @P3 LD.E.128 R8, desc[UR6][R4.64] ;  /* 0x0000000604083980 */ /* 0x002ea2000c101d00 */
[C---:B------:R-:W-:Y:S04]  /*2af0*/  LEA R2, P1, R104.reuse, R66, 0x1 ;  /* 0x0000004268027211 */ /* 0x040fe800078208ff */
[----:B------:R-:W-:Y:S05]  /*2b00*/  LEA.HI.X R3, R104, R65, R110, 0x1, P1 ;  /* 0x0000004168037211 */ /* 0x000fea00008f0c6e */
[----:B--2---:R1:W-:Y:S01]  /*2b10*/  @P3 ST.E.128 desc[UR6][R2.64], R8 ;  /* 0x0000000802003985 */ /* 0x0043e2000c101d06 */
[----:B------:R-:W-:Y:S03]  /*2b20*/  ISETP.GE.AND P3, PT, R88, R55, !P0 ;  /* 0x000000375800720c */ /* 0x000fe60004766270 */
[----:B------:R2:W3:Y:S01]  /*2b30*/  @P4 LD.E.128 R16, desc[UR6][R6.64] ;  /* 0x0000000606104980 */ /* 0x0004e2000c101d00 */
[----:B------:R-:W-:Y:S09]  /*2b40*/  P2R R44, PR, RZ, 0x8 ;  /* 0x00000008ff2c7803 */ /* 0x000ff20000000000 */
[----:B--2---:R-:W-:Y:S02]  /*2b50*/  @P3 LEA R6, P0, R52, R4, 0x6 ;  /* 0x0000000434063211 */ /* 0x004fe400078030ff */
[----:B-1----:R-:W-:Y:S02]  /*2b60*/  @P4 LEA R8, P1, R60, R2, 0x5 ;  /* 0x000000023c084211 */ /* 0x002fe400078228ff */
[----:B------:R-:W-:Y:S02]  /*2b70*/  @P3 LEA.HI.X R7, R52, R5, R53, 0x6, P0 ;  /* 0x0000000534073211 */ /* 0x000fe400000f3435 */
[--C-:B------:R-:W-:Y:S02]  /*2b80*/  @P4 LEA.HI.X R9, R60, R3, R61.reuse, 0x5, P1 ;  /* 0x000000033c094211 */ /* 0x100fe400008f2c3d */
[C---:B------:R-:W-:Y:S04]  /*2b90*/  ISETP.GE.AND P0, PT, R74.reuse, R54, PT ;  /* 0x000000364a00720c */ /* 0x040fe80003f06270 */
[----:B------:R-:W-:Y:S11]  /*2ba0*/  ISETP.LT.OR P0, PT, R74, R55, P0 ;  /* 0x000000374a00720c */ /* 0x000ff60000701670 */
[----:B------:R-:W-:Y:S02]  /*2bb0*/  @!UPT UIADD3 URZ, UPT, UPT, URZ, URZ, URZ ;  /* 0x000000fffffff290 */ /* 0x000fe4000fffe0ff */
[----:B------:R-:W-:Y:S01]  /*2bc0*/  @!P0 IMAD R0, R53, 0x60, RZ ;  /* 0x0000006035008824 */ /* 0x000fe200078e02ff */
[----:B---3--:R1:W-:Y:S04]  /*2bd0*/  @P4 ST.E.128 desc[UR6][R8.64], R16 ;  /* 0x0000001008004985 */ /* 0x0083e8000c101d06 */
[----:B-1----:R1:W2:Y:S01]  /*2be0*/  @P3 LD.E.128 R16, desc[UR6][R6.64] ;  /* 0x0000000606103980 */ /* 0x0022a2000c101d00 */
[C---:B------:R-:W-:Y:S04]  /*2bf0*/  @P3 LEA R8, P1, R60.reuse, R2, 0x6 ;  /* 0x000000023c083211 */ /* 0x040fe800078230ff */
[----:B------:R-:W-:Y:S02]  /*2c00*/  @P3 LEA.HI.X R9, R60, R3, R61, 0x6, P1 ;  /* 0x000000033c093211 */ /* 0x000fe400008f343d */
[C---:B------:R-:W-:Y:S04]  /*2c10*/  ISETP.GE.AND P1, PT, R102.reuse, R54, PT ;  /* 0x000000366600720c */ /* 0x040fe80003f26270 */
[----:B------:R-:W-:Y:S04]  /*2c20*/  ISETP.LT.OR P4, PT, R102, R55, P1 ;  /* 0x000000376600720c */ /* 0x000fe80000f81670 */
[----:B------:R-:W-:Y:S01]  /*2c30*/  P2R R45, PR, RZ, 0x10 ;  /* 0x00000010ff2d7803 */ /* 0x000fe20000000000 */
[C---:B-1----:R-:W-:Y:S05]  /*2c40*/  @!P0 IMAD.WIDE.U32 R6, R52.reuse, 0x60, R4 ;  /* 0x0000006034068825 */ /* 0x042fea00078e0004 */
[----:B------:R-:W-:Y:S01]  /*2c50*/  @!P0 IADD3 R7, PT, PT, R7, R0, RZ ;  /* 0x0000000007078210 */ /* 0x000fe20007ffe0ff */
[----:B------:R-:W-:Y:S01]  /*2c60*/  @!P0 IMAD R0, R61, 0x60, RZ ;  /* 0x000000603d008824 */ /* 0x000fe200078e02ff */
[----:B--2---:R1:W-:Y:S04]  /*2c70*/  @P3 ST.E.128 desc[UR6][R8.64], R16 ;  /* 0x0000001008003985 */ /* 0x0043e8000c101d06 */
[----:B-1----:R1:W2:Y:S01]  /*2c80*/  @!P0 LD.E.128 R16, desc[UR6][R6.64] ;  /* 0x0000000606108980 */ /* 0x0022a2000c101d00 */
[C---:B------:R-:W-:Y:S04]  /*2c90*/  @!P4 LEA R8, P1, R52.reuse, R4, 0x7 ;  /* 0x000000043408c211 */ /* 0x040fe800078238ff */
[----:B------:R-:W-:Y:S01]  /*2ca0*/  @!P4 LEA.HI.X R9, R52, R5, R53, 0x7, P1 ;  /* 0x000000053409c211 */ /* 0x000fe200008f3c35 */
[----:B-1----:R-:W-:Y:S04]  /*2cb0*/  @!P0 IMAD.WIDE.U32 R6, R60, 0x60, R2 ;  /* 0x000000603c068825 */ /* 0x002fe800078e0002 */
[----:B------:R-:W-:Y:S05]  /*2cc0*/  @!P0 IMAD.IADD R7, R7, 0x1, R0 ;  /* 0x0000000107078824 */ /* 0x000fea00078e0200 */
[----:B--2---:R1:W-:Y:S01]  /*2cd0*/  @!P0 ST.E.128 desc[UR6][R6.64], R16 ;  /* 0x0000001006008985 */ /* 0x0043e2000c101d06 */
[C---:B------:R-:W-:Y:S04]  /*2ce0*/  ISETP.GE.AND P0, PT, R98.reuse, R54, PT ;  /* 0x000000366200720c */ /* 0x040fe80003f06270 */
[----:B------:R-:W-:Y:S04]  /*2cf0*/  ISETP.LT.OR P1, PT, R98, R55, P0 ;  /* 0x000000376200720c */ /* 0x000fe80000721670 */
[----:B------:R-:W-:Y:S01]  /*2d00*/  P2R R46, PR, RZ, 0x2 ;  /* 0x00000002ff2e7803 */ /* 0x000fe20000000000 */
[----:B-1----:R1:W2:Y:S02]  /*2d10*/  @!P4 LD.E.128 R16, desc[UR6][R8.64] ;  /* 0x000000060810c980 */ /* 0x0022a4000c101d00 */
[C---:B-1----:R-:W-:Y:S04]  /*2d20*/  @!P4 LEA R8, P0, R60.reuse, R2, 0x7 ;  /* 0x000000023c08c211 */ /* 0x042fe800078038ff */
[----:B------:R-:W-:Y:S02]  /*2d30*/  @!P4 LEA.HI.X R9, R60, R3, R61, 0x7, P0 ;  /* 0x000000033c09c211 */ /* 0x000fe400000f3c3d */
[C---:B------:R-:W-:Y:S04]  /*2d40*/  @!P1 LEA R12, P0, R52.reuse, R4, 0x8 ;  /* 0x00000004340c9211 */ /* 0x040fe800078040ff */
[----:B------:R-:W-:Y:S02]  /*2d50*/  @!P1 LEA.HI.X R13, R52, R5, R53, 0x8, P0 ;  /* 0x00000005340d9211 */ /* 0x000fe400000f4435 */
[C---:B------:R-:W-:Y:S04]  /*2d60*/  @!P1 LEA R20, P0, R60.reuse, R2, 0x8 ;  /* 0x000000023c149211 */ /* 0x040fe800078040ff */
[----:B------:R-:W-:Y:S02]  /*2d70*/  @!P1 LEA.HI.X R21, R60, R3, R61, 0x8, P0 ;  /* 0x000000033c159211 */ /* 0x000fe400000f443d */
[CC--:B------:R-:W-:Y:S04]  /*2d80*/  ISETP.GE.AND P0, PT, R101.reuse, R54.reuse, PT ;  /* 0x000000366500720c */ /* 0x0c0fe80003f06270 */
[-C--:B------:R-:W-:Y:S02]  /*2d90*/  ISETP.LT.OR P3, PT, R101, R55.reuse, P0 ;  /* 0x000000376500720c */ /* 0x080fe40000761670 */
[-C--:B------:R-:W-:Y:S11]  /*2da0*/  ISETP.GE.AND P0, PT, R100, R54.reuse, PT ;  /* 0x000000366400720c */ /* 0x080ff60003f06270 */
[----:B------:R-:W-:Y:S02]  /*2db0*/  @!P3 IMAD R0, R53, 0xa0, RZ ;  /* 0x000000a03500b824 */ /* 0x000fe400078e02ff */
[----:B------:R-:W-:Y:S04]  /*2dc0*/  @!P3 IMAD.WIDE.U32 R6, R52, 0xa0, R4 ;  /* 0x000000a03406b825 */ /* 0x000fe800078e0004 */
[----:B------:R-:W-:Y:S02]  /*2dd0*/  @!P3 IMAD.IADD R7, R7, 0x1, R0 ;  /* 0x000000010707b824 */ /* 0x000fe400078e0200 */
[----:B------:R-:W-:Y:S01]  /*2de0*/  @!P3 IMAD R0, R61, 0xa0, RZ ;  /* 0x000000a03d00b824 */ /* 0x000fe200078e02ff */
[----:B--2---:R1:W-:Y:S01]  /*2df0*/  @!P4 ST.E.128 desc[UR6][R8.64], R16 ;  /* 0x000000100800c985 */ /* 0x0043e2000c101d06 */
[-C--:B------:R-:W-:Y:S02]  /*2e00*/  ISETP.LT.OR P4, PT, R100, R55.reuse, P0 ;  /* 0x000000376400720c */ /* 0x080fe40000781670 */
[CC--:B------:R-:W-:Y:S04]  /*2e10*/  ISETP.GE.AND P0, PT, R99.reuse, R54.reuse, PT ;  /* 0x000000366300720c */ /* 0x0c0fe80003f06270 */
[-C--:B------:R-:W-:Y:S02]  /*2e20*/  ISETP.LT.OR P5, PT, R99, R55.reuse, P0 ;  /* 0x000000376300720c */ /* 0x080fe400007a1670 */
[CC--:B------:R-:W-:Y:S04]  /*2e30*/  ISETP.GE.AND P0, PT, R97.reuse, R54.reuse, PT ;  /* 0x000000366100720c */ /* 0x0c0fe80003f06270 */
[-C--:B------:R-:W-:Y:S01]  /*2e40*/  ISETP.LT.OR P6, PT, R97, R55.reuse, P0 ;  /* 0x000000376100720c */ /* 0x080fe200007c1670 */
[----:B------:R-:W-:Y:S01]  /*2e50*/  @!P4 IMAD R10, R53, 0xc0, RZ ;  /* 0x000000c0350ac824 */ /* 0x000fe200078e02ff */
[----:B------:R-:W-:Y:S02]  /*2e60*/  ISETP.GE.AND P0, PT, R96, R54, PT ;  /* 0x000000366000720c */ /* 0x000fe40003f06270 */
[----:B------:R-:W-:Y:S01]  /*2e70*/  P2R R47, PR, RZ, 0x40 ;  /* 0x00000040ff2f7803 */ /* 0x000fe20000000000 */
        /* <DEDUP_REMOVED lines=13> */
[----:B------:R-:W-:Y:S01]  /*2f50*/  @!P5 IMAD.IADD R7, R7, 0x1, R10 ;  /* 0x000000010707d824 */ /* 0x000fe200078e020a */
[----:B--2---:R1:W-:Y:S04]  /*2f60*/  @!P4 ST.E.128 desc[UR6][R8.64], R16 ;  /* 0x000000100800c985 */ /* 0x0043e8000c101d06 */
[----:B-1----:R1:W2:Y:S02]  /*2f70*/  @!P5 LD.E.128 R8, desc[UR6][R6.64] ;  /* 0x000000060608d980 */ /* 0x0022a4000c101d00 */
[----:B-1----:R-:W-:Y:S05]  /*2f80*/  @!P5 IMAD.WIDE.U32 R6, R60, 0xe0, R2 ;  /* 0x000000e03c06d825 */ /* 0x002fea00078e0002 */
[----:B------:R-:W-:Y:S01]  /*2f90*/  @!P5 IADD3 R7, PT, PT, R7, R0, RZ ;  /* 0x000000000707d210 */ /* 0x000fe20007ffe0ff */
[----:B------:R-:W-:Y:S04]  /*2fa0*/  @!P6 IMAD R0, R53, 0x120, RZ ;  /* 0x000001203500e824 */ /* 0x000fe800078e02ff */
[----:B--2---:R1:W-:Y:S02]  /*2fb0*/  @!P5 ST.E.128 desc[UR6][R6.64], R8 ;  /* 0x000000080600d985 */ /* 0x0043e4000c101d06 */
[----:B-1----:R-:W-:Y:S02]  /*2fc0*/  @!P6 IMAD.WIDE.U32 R6, R52, 0x120, R4 ;  /* 0x000001203406e825 */ /* 0x002fe400078e0004 */
[----:B------:R-:W2:Y:S02]  /*2fd0*/  @!P1 LD.E.128 R8, desc[UR6][R12.64] ;  /* 0x000000060c089980 */ /* 0x000ea4000c101d00 */
[----:B------:R-:W-:Y:S02]  /*2fe0*/  @!P6 IMAD.IADD R7, R7, 0x1, R0 ;  /* 0x000000010707e824 */ /* 0x000fe400078e0200 */
[----:B------:R-:W-:Y:S01]  /*2ff0*/  @!P6 IMAD R0, R61, 0x120, RZ ;  /* 0x000001203d00e824 */ /* 0x000fe200078e02ff */
[----:B--2---:R1:W-:Y:S01]  /*3000*/  @!P1 ST.E.128 desc[UR6][R20.64], R8 ;  /* 0x0000000814009985 */ /* 0x0043e2000c101d06 */
[-C--:B------:R-:W-:Y:S02]  /*3010*/  ISETP.LT.OR P1, PT, R96, R55.reuse, P0 ;  /* 0x000000376000720c */ /* 0x080fe40000721670 */
[-C--:B------:R-:W-:Y:S01]  /*3020*/  ISETP.GE.AND P0, PT, R95, R54.reuse, PT ;  /* 0x000000365f00720c */ /* 0x080fe20003f06270 */
[----:B------:R2:W3:Y:S01]  /*3030*/  @!P6 LD.E.128 R16, desc[UR6][R6.64] ;  /* 0x000000060610e980 */ /* 0x0004e2000c101d00 */
[----:B------:R-:W-:Y:S01]  /*3040*/  P2R R64, PR, RZ, 0x2 ;  /* 0x00000002ff407803 */ /* 0x000fe20000000000 */
[----:B-1----:R-:W-:Y:S04]  /*3050*/  @!P6 IMAD.WIDE.U32 R8, R60, 0x120, R2 ;  /* 0x000001203c08e825 */ /* 0x002fe800078e0002 */
[----:B------:R-:W-:Y:S04]  /*3060*/  @!P6 IMAD.IADD R9, R9, 0x1, R0 ;  /* 0x000000010909e824 */ /* 0x000fe800078e0200 */
[----:B------:R-:W-:Y:S02]  /*3070*/  @!P1 IMAD R10, R53, 0x140, RZ ;  /* 0x00000140350a9824 */ /* 0x000fe400078e02ff */
[----:B--2---:R-:W-:Y:S04]  /*3080*/  @!P1 IMAD.WIDE.U32 R6, R52, 0x140, R4 ;  /* 0x0000014034069825 */ /* 0x004fe800078e0004 */
[----:B------:R-:W-:Y:S02]  /*3090*/  @!P1 IMAD.IADD R7, R7, 0x1, R10 ;  /* 0x0000000107079824 */ /* 0x000fe400078e020a */
[----:B------:R-:W-:Y:S01]  /*30a0*/  @!P1 IMAD R0, R61, 0x140, RZ ;  /* 0x000001403d009824 */ /* 0x000fe200078e02ff */
[----:B---3--:R1:W-:Y:S01]  /*30b0*/  @!P6 ST.E.128 desc[UR6][R8.64], R16 ;  /* 0x000000100800e985 */ /* 0x0083e2000c101d06 */
[-C--:B------:R-:W-:Y:S02]  /*30c0*/  ISETP.LT.OR P6, PT, R95, R55.reuse, P0 ;  /* 0x000000375f00720c */ /* 0x080fe400007c1670 */
[-C--:B------:R-:W-:Y:S02]  /*30d0*/  ISETP.GE.AND P0, PT, R94, R54.reuse, PT ;  /* 0x000000365e00720c */ /* 0x080fe40003f06270 */
        /* <DEDUP_REMOVED lines=10> */
[----:B------:R-:W-:Y:S02]  /*3180*/  ISETP.GE.AND P0, PT, R93, R54, PT ;  /* 0x000000365d00720c */ /* 0x000fe40003f06270 */
[----:B------:R-:W-:Y:S09]  /*3190*/  P2R R68, PR, RZ, 0x2 ;  /* 0x00000002ff447803 */ /* 0x000ff20000000000 */
[----:B------:R-:W-:Y:S02]  /*31a0*/  @!P1 IMAD R10, R53, 0x180, RZ ;  /* 0x00000180350a9824 */ /* 0x000fe400078e02ff */
[----:B-1----:R-:W-:Y:S01]  /*31b0*/  @!P6 IMAD.WIDE.U32 R8, R60, 0x160, R2 ;  /* 0x000001603c08e825 */ /* 0x002fe200078e0002 */
[----:B------:R1:W2:Y:S03]  /*31c0*/  @!P6 LD.E.128 R16, desc[UR6][R6.64] ;  /* 0x000000060610e980 */ /* 0x0002a6000c101d00 */
[----:B------:R-:W-:Y:S02]  /*31d0*/  @!P6 IMAD.IADD R9, R9, 0x1, R0 ;  /* 0x000000010909e824 */ /* 0x000fe400078e0200 */
[----:B------:R-:W-:Y:S02]  /*31e0*/  @!P1 IMAD R0, R61, 0x180, RZ ;  /* 0x000001803d009824 */ /* 0x000fe400078e02ff */
[----:B-1----:R-:W-:Y:S05]  /*31f0*/  @!P1 IMAD.WIDE.U32 R6, R52, 0x180, R4 ;  /* 0x0000018034069825 */ /* 0x002fea00078e0004 */
[----:B------:R-:W-:Y:S01]  /*3200*/  @!P1 IADD3 R7, PT, PT, R7, R10, RZ ;  /* 0x0000000a07079210 */ /* 0x000fe20007ffe0ff */
[----:B--2---:R1:W-:Y:S01]  /*3210*/  @!P6 ST.E.128 desc[UR6][R8.64], R16 ;  /* 0x000000100800e985 */ /* 0x0043e2000c101d06 */
        /* <DEDUP_REMOVED lines=11> */
[-C--:B------:R-:W-:Y:S04]  /*32d0*/  ISETP.LT.OR P1, PT, R92, R55.reuse, P0 ;  /* 0x000000375c00720c */ /* 0x080fe80000721670 */
[----:B------:R-:W-:Y:S09]  /*32e0*/  P2R R77, PR, RZ, 0x2 ;  /* 0x00000002ff4d7803 */ /* 0x000ff20000000000 */
[----:B------:R-:W-:Y:S04]  /*32f0*/  @!P1 IMAD.WIDE.U32 R4, R52, 0x1c0, R4 ;  /* 0x000001c034049825 */ /* 0x000fe800078e0004 */
[----:B------:R-:W-:Y:S04]  /*3300*/  @!P1 IMAD R12, R53, 0x1c0, RZ ;  /* 0x000001c0350c9824 */ /* 0x000fe800078e02ff */
[----:B------:R-:W-:Y:S01]  /*3310*/  @!P1 IMAD.IADD R5, R5, 0x1, R12 ;  /* 0x0000000105059824 */ /* 0x000fe200078e020c */
[----:B-1----:R1:W2:Y:S02]  /*3320*/  @!P6 LD.E.128 R8, desc[UR6][R6.64] ;  /* 0x000000060608e980 */ /* 0x0022a4000c101d00 */
[C---:B-1----:R-:W-:Y:S04]  /*3330*/  @!P6 IMAD.WIDE.U32 R6, R60.reuse, 0x1a0, R2 ;  /* 0x000001a03c06e825 */ /* 0x042fe800078e0002 */
[----:B------:R-:W-:Y:S02]  /*3340*/  @!P6 IMAD.IADD R7, R7, 0x1, R0 ;  /* 0x000000010707e824 */ /* 0x000fe400078e0200 */
[----:B------:R-:W-:Y:S02]  /*3350*/  @!P1 IMAD R0, R61, 0x1c0, RZ ;  /* 0x000001c03d009824 */ /* 0x000fe400078e02ff */
[----:B------:R-:W-:Y:S04]  /*3360*/  @!P1 IMAD.WIDE.U32 R2, R60, 0x1c0, R2 ;  /* 0x000001c03c029825 */ /* 0x000fe800078e0002 */
[----:B------:R-:W-:Y:S01]  /*3370*/  @!P1 IMAD.IADD R3, R3, 0x1, R0 ;  /* 0x0000000103039824 */ /* 0x000fe200078e0200 */
[----:B--2---:R1:W-:Y:S01]  /*3380*/  @!P6 ST.E.128 desc[UR6][R6.64], R8 ;  /* 0x000000080600e985 */ /* 0x0043e2000c101d06 */
[C---:B------:R-:W-:Y:S04]  /*3390*/  ISETP.GE.AND P6, PT, R74.reuse, R54, PT ;  /* 0x000000364a00720c */ /* 0x040fe80003fc6270 */
[----:B------:R-:W-:Y:S01]  /*33a0*/  ISETP.GE.AND P6, PT, R74, R55, !P6 ;  /* 0x000000374a00720c */ /* 0x000fe200077c6270 */
[----:B-1----:R-:W2:Y:S04]  /*33b0*/  @!P1 LD.E.128 R4, desc[UR6][R4.64] ;  /* 0x0000000604049980 */ /* 0x002ea8000c101d00 */
[----:B--2---:R1:W-:Y:S04]  /*33c0*/  @!P1 ST.E.128 desc[UR6][R2.64], R4 ;  /* 0x0000000402009985 */ /* 0x0043e8000c101d06 */
[----:B------:R-:W2:Y:S04]  /*33d0*/  LD.E R0, desc[UR6][R168.64+0x130] ;  /* 0x00013006a8007980 */ /* 0x000ea8000c101900 */
[----:B------:R-:W3:Y:S01]  /*33e0*/  LD.E R17, desc[UR6][R168.64+0xd0] ;  /* 0x0000d006a8117980 */ /* 0x000ee2000c101900 */
[----:B-1----:R-:W-:Y:S02]  /*33f0*/  IADD3 R2, P0, PT, RZ, -UR4, RZ ;  /* 0x80000004ff027c10 */ /* 0x002fe4000ff1e0ff */
[----:B--2---:R-:W-:Y:S05]  /*3400*/  SHF.L.U32 R0, R0, 0x8, RZ ;  /* 0x0000000800007819 */ /* 0x004fea00000006ff */
[----:B------:R-:W-:Y:S05]  /*3410*/  IMAD.X R0, RZ, RZ, ~R0, P0 ;  /* 0x000000ffff007224 */ /* 0x000fea00000e0e00 */
[----:B------:R-:W-:Y:S04]  /*3420*/  SHF.R.S64 R2, R2, 0x1f, R0 ;  /* 0x0000001f02027819 */ /* 0x000fe80000001000 */
[----:B------:R-:W-:Y:S04]  /*3430*/  IADD3 R76, P0, PT, R76, R2, RZ ;  /* 0x000000024c4c7210 */ /* 0x000fe80007f1e0ff */
[----:B------:R-:W-:Y:S02]  /*3440*/  LEA.HI.X.SX32 R75, R0, R75, 0x1, P0 ;  /* 0x0000004b004b7211 */ /* 0x000fe400000f0eff */
[----:B---3--:R-:W-:Y:S11]  /*3450*/  ISETP.NE.AND P0, PT, R17, RZ, PT ;  /* 0x000000ff1100720c */ /* 0x008ff60003f05270 */
[----:B------:R-:W-:Y:S02]  /*3460*/  @!UPT UIADD3 URZ, UPT, UPT, URZ, URZ, URZ ;  /* 0x000000fffffff290 */ /* 0x000fe4000fffe0ff */
[----:B------:R-:W-:Y:S05]  /*3470*/  @P0 BRA `(.L_x_4082) ;  /* 0x0000000800080947 */ /* 0x000fea0003800000 */
[----:B------:R-:W-:Y:S01]  /*3480*/  @P2 IMAD.MOV.U32 R6, RZ, RZ, R27 ;  /* 0x000000ffff062224 */ /* 0x000fe200078e001b */
[C---:B------:R-:W-:Y:S01]  /*3490*/  LEA R2, P0, R127.reuse, R27, 0x1 ;  /* 0x0000001b7f027211 */ /* 0x040fe200078008ff */
[----:B------:R-:W-:Y:S01]  /*34a0*/  @P2 IMAD.MOV.U32 R7, RZ, RZ, R26 ;  /* 0x000000ffff072224 */ /* 0x000fe200078e001a */
[----:B------:R-:W-:Y:S02]  /*34b0*/  P2R R0, PR, RZ, 0x20 ;  /* 0x00000020ff007803 */ /* 0x000fe40000000000 */
[----:B------:R-:W-:Y:S02]  /*34c0*/  LEA.HI.X R3, R127, R26, R142, 0x1, P0 ;  /* 0x0000001a7f037211 */ /* 0x000fe400000f0c8e */
[----:B------:R1:W2:Y:S01]  /*34d0*/  @P2 LD.E.128 R8, desc[UR6][R6.64] ;  /* 0x0000000606082980 */ /* 0x0002a2000c101d00 */
[CC--:B------:R-:W-:Y:S02]  /*34e0*/  LEA R4, P0, R73.reuse, R63.reuse, 0x1 ;  /* 0x0000003f49047211 */ /* 0x0c0fe400078008ff */
[----:B------:R-:W-:Y:S02]  /*34f0*/  ISETP.NE.AND P5, PT, R44, RZ, PT ;  /* 0x000000ff2c00720c */ /* 0x000fe40003fa5270 */
[----:B------:R-:W-:Y:S02]  /*3500*/  LEA.HI.X R5, R73, R62, R87, 0x1, P0 ;  /* 0x0000003e49057211 */ /* 0x000fe400000f0c57 */
[----:B------:R-:W-:Y:S02]  /*3510*/  P2R R25, PR, RZ, 0x2 ;  /* 0x00000002ff197803 */ /* 0x000fe40000000000 */
[----:B------:R-:W-:Y:S02]  /*3520*/  ISETP.NE.AND P1, PT, R45, RZ, PT ;  /* 0x000000ff2d00720c */ /* 0x000fe40003f25270 */
[----:B-1----:R-:W-:Y:S01]  /*3530*/  @P2 MOV R6, R63 ;  /* 0x0000003f00062202 */ /* 0x002fe20000000f00 */
[----:B------:R-:W-:Y:S05]  /*3540*/  @P2 IMAD.MOV.U32 R7, RZ, RZ, R62 ;  /* 0x000000ffff072224 */ /* 0x000fea00078e003e */
[----:B--2---:R1:W-:Y:S01]  /*3550*/  @P2 ST.E.128 desc[UR6][R6.64], R8 ;  /* 0x0000000806002985 */ /* 0x0043e2000c101d06 */
[----:B------:R-:W-:Y:S11]  /*3560*/  ISETP.NE.AND P2, PT, R43, RZ, PT ;  /* 0x000000ff2b00720c */ /* 0x000ff60003f45270 */
[----:B------:R-:W-:Y:S02]  /*3570*/  @!UPT UIADD3 URZ, UPT, UPT, URZ, URZ, URZ ;  /* 0x000000fffffff290 */ /* 0x000fe4000fffe0ff */
[----:B-1----:R-:W-:Y:S05]  /*3580*/  @P2 IADD3 R8, P0, PT, R2, R137, RZ ;  /* 0x0000008902082210 */ /* 0x002fea0007f1e0ff */
[C---:B------:R-:W-:Y:S01]  /*3590*/  @P2 IMAD.X R9, R3.reuse, 0x1, R136, P0 ;  /* 0x0000000103092824 */ /* 0x040fe200000e0688 */
[C---:B------:R-:W-:Y:S04]  /*35a0*/  @P2 LEA R6, P0, R234.reuse, R4, 0x5 ;  /* 0x00000004ea062211 */ /* 0x040fe800078028ff */
[--C-:B------:R-:W-:Y:S02]  /*35b0*/  @P2 LEA.HI.X R7, R234, R5, R235.reuse, 0x5, P0 ;  /* 0x00000005ea072211 */ /* 0x100fe400000f2ceb */
[----:B------:R-:W-:Y:S11]  /*35c0*/  ISETP.NE.AND P0, PT, R42, RZ, PT ;  /* 0x000000ff2a00720c */ /* 0x000ff60003f05270 */
[----:B------:R-:W-:Y:S02]  /*35d0*/  @!UPT UIADD3 URZ, UPT, UPT, URZ, URZ, URZ ;  /* 0x000000fffffff290 */ /* 0x000fe4000fffe0ff */
[----:B------:R-:W2:Y:S04]  /*35e0*/  @P0 LD.E.128 R16, desc[UR6][R2.64] ;  /* 0x0000000602100980 */ /* 0x000ea8000c101d00 */
[----:B--2---:R1:W-:Y:S01]  /*35f0*/  @P0 ST.E.128 desc[UR6][R4.64], R16 ;  /* 0x0000001004000985 */ /* 0x0043e2000c101d06 */
[----:B------:R-:W-:Y:S04]  /*3600*/  @P5 IADD3 R12, P0, PT, R2, R139, RZ ;  /* 0x0000008b020c5210 */ /* 0x000fe80007f1e0ff */
[C---:B------:R-:W-:Y:S02]  /*3610*/  @P5 IADD3.X R13, PT, PT, R3.reuse, R138, RZ, P0, !PT ;  /* 0x0000008a030d5210 */ /* 0x040fe400007fe4ff */
[C---:B------:R-:W-:Y:S04]  /*3620*/  @P5 LEA R10, P0, R234.reuse, R4, 0x6 ;  /* 0x00000004ea0a5211 */ /* 0x040fe800078030ff */
[--C-:B------:R-:W-:Y:S01]  /*3630*/  @P5 LEA.HI.X R11, R234, R5, R235.reuse, 0x6, P0 ;  /* 0x00000005ea0b5211 */ /* 0x100fe200000f34eb */
[----:B-1----:R-:W2:Y:S04]  /*3640*/  @P2 LD.E.128 R16, desc[UR6][R8.64] ;  /* 0x0000000608102980 */ /* 0x002ea8000c101d00 */
[----:B--2---:R1:W-:Y:S01]  /*3650*/  @P2 ST.E.128 desc[UR6][R6.64], R16 ;  /* 0x0000001006002985 */ /* 0x0043e2000c101d06 */
[----:B------:R-:W-:Y:S03]  /*3660*/  ISETP.NE.AND P2, PT, R46, RZ, PT ;  /* 0x000000ff2e00720c */ /* 0x000fe60003f45270 */
[----:B------:R-:W2:Y:S01]  /*3670*/  @P5 LD.E.128 R20, desc[UR6][R12.64] ;  /* 0x000000060c145980 */ /* 0x000ea2000c101d00 */
[C---:B-1----:R-:W-:Y:S05]  /*3680*/  @P6 IADD3 R6, P0, PT, R2.reuse, R134, RZ ;  /* 0x0000008602066210 */ /* 0x042fea0007f1e0ff */
[C---:B------:R-:W-:Y:S01]  /*3690*/  @P6 IMAD.X R7, R3.reuse, 0x1, R84, P0 ;  /* 0x0000000103076824 */ /* 0x040fe200000e0654 */
[----:B------:R-:W-:Y:S05]  /*36a0*/  @!P1 IADD3 R16, P0, PT, R2, R141, RZ ;  /* 0x0000008d02109210 */ /* 0x000fea0007f1e0ff */
[----:B------:R-:W-:Y:S01]  /*36b0*/  @!P1 IMAD.X R17, R3, 0x1, R140, P0 ;  /* 0x0000000103119824 */ /* 0x000fe200000e068c */
[----:B--2---:R1:W-:Y:S01]  /*36c0*/  @P5 ST.E.128 desc[UR6][R10.64], R20 ;  /* 0x000000140a005985 */ /* 0x0043e2000c101d06 */
[----:B------:R-:W-:Y:S01]  /*36d0*/  ISETP.NE.AND P5, PT, R0, RZ, PT ;  /* 0x000000ff0000720c */ /* 0x000fe20003fa5270 */
[----:B------:R-:W-:Y:S02]  /*36e0*/  @P6 IMAD R0, R235, 0x60, RZ ;  /* 0x00000060eb006824 */ /* 0x000fe400078e02ff */
[----:B-1----:R1:W2:Y:S01]  /*36f0*/  @P6 LD.E.128 R20, desc[UR6][R6.64] ;  /* 0x0000000606146980 */ /* 0x0022a2000c101d00 */
[C---:B------:R-:W-:Y:S04]  /*3700*/  @!P1 LEA R10, P0, R234.reuse, R4, 0x7 ;  /* 0x00000004ea0a9211 */ /* 0x040fe800078038ff */
[C---:B------:R-:W-:Y:S01]  /*3710*/  @!P1 LEA.HI.X R11, R234.reuse, R5, R235, 0x7, P0 ;  /* 0x00000005ea0b9211 */ /* 0x040fe200000f3ceb */
[----:B-1----:R-:W-:Y:S05]  /*3720*/  @P6 IMAD.WIDE.U32 R6, R234, 0x60, R4 ;  /* 0x00000060ea066825 */ /* 0x002fea00078e0004 */
[----:B------:R-:W-:Y:S01]  /*3730*/  @P6 IADD3 R7, PT, PT, R7, R0, RZ ;  /* 0x0000000007076210 */ /* 0x000fe20007ffe0ff */
[----:B------:R-:W-:Y:S04]  /*3740*/  @!P3 IMAD R0, R235, 0xa0, RZ ;  /* 0x000000a0eb00b824 */ /* 0x000fe800078e02ff */
[----:B--2---:R1:W-:Y:S01]  /*3750*/  @P6 ST.E.128 desc[UR6][R6.64], R20 ;  /* 0x0000001406006985 */ /* 0x0043e2000c101d06 */
[----:B------:R-:W-:Y:S03]  /*3760*/  ISETP.NE.AND P6, PT, R68, RZ, PT ;  /* 0x000000ff4400720c */ /* 0x000fe60003fc5270 */
[----:B------:R-:W2:Y:S01]  /*3770*/  @!P1 LD.E.128 R16, desc[UR6][R16.64] ;  /* 0x0000000610109980 */ /* 0x000ea2000c101d00 */
[C---:B-1----:R-:W-:Y:S05]  /*3780*/  @!P3 IADD3 R6, P0, PT, R2.reuse, R132, RZ ;  /* 0x000000840206b210 */ /* 0x042fea0007f1e0ff */
[C---:B------:R-:W-:Y:S01]  /*3790*/  @!P3 IMAD.X R7, R3.reuse, 0x1, R83, P0 ;  /* 0x000000010307b824 */ /* 0x040fe200000e0653 */
[C---:B------:R-:W-:Y:S05]  /*37a0*/  @!P4 IADD3 R8, P0, PT, R2.reuse, R130, RZ ;  /* 0x000000820208c210 */ /* 0x040fea0007f1e0ff */
[C---:B------:R-:W-:Y:S01]  /*37b0*/  @!P4 IMAD.X R9, R3.reuse, 0x1, R82, P0 ;  /* 0x000000010309c824 */ /* 0x040fe200000e0652 */
[----:B------:R-:W-:Y:S04]  /*37c0*/  @!P5 IADD3 R12, P0, PT, R2, R128, RZ ;  /* 0x00000080020cd210 */ /* 0x000fe80007f1e0ff */
[----:B------:R-:W-:Y:S01]  /*37d0*/  @!P5 IADD3.X R13, PT, PT, R3, R81, RZ, P0, !PT ;  /* 0x00000051030dd210 */ /* 0x000fe200007fe4ff */
[----:B--2---:R1:W-:Y:S01]  /*37e0*/  @!P1 ST.E.128 desc[UR6][R10.64], R16 ;  /* 0x000000100a009985 */ /* 0x0043e2000c101d06 */
[----:B------:R-:W-:Y:S03]  /*37f0*/  ISETP.NE.AND P1, PT, R25, RZ, PT ;  /* 0x000000ff1900720c */ /* 0x000fe60003f25270 */
[----:B-1----:R1:W2:Y:S01]  /*3800*/  @!P3 LD.E.128 R16, desc[UR6][R6.64] ;  /* 0x000000060610b980 */ /* 0x0022a2000c101d00 */
[C---:B------:R-:W-:Y:S04]  /*3810*/  @!P2 LEA R10, P0, R48.reuse, R2, 0x8 ;  /* 0x00000002300aa211 */ /* 0x040fe800078040ff */
[----:B------:R-:W-:Y:S01]  /*3820*/  @!P2 LEA.HI.X R11, R48, R3, R49, 0x8, P0 ;  /* 0x00000003300ba211 */ /* 0x000fe200000f4431 */
[C---:B-1----:R-:W-:Y:S04]  /*3830*/  @!P3 IMAD.WIDE.U32 R6, R234.reuse, 0xa0, R4 ;  /* 0x000000a0ea06b825 */ /* 0x042fe800078e0004 */
[----:B------:R-:W-:Y:S02]  /*3840*/  @!P3 IMAD.IADD R7, R7, 0x1, R0 ;  /* 0x000000010707b824 */ /* 0x000fe400078e0200 */
[----:B------:R-:W-:Y:S03]  /*3850*/  @!P4 IMAD R0, R235, 0xc0, RZ ;  /* 0x000000c0eb00c824 */ /* 0x000fe600078e02ff */
        /* <DEDUP_REMOVED lines=12> */
[----:B------:R-:W2:Y:S03]  /*3920*/  @!P5 LD.E.128 R16, desc[UR6][R12.64] ;  /* 0x000000060c10d980 */ /* 0x000ea6000c101d00 */
[----:B------:R-:W-:Y:S05]  /*3930*/  @!P5 IADD3 R7, PT, PT, R7, R0, RZ ;  /* 0x000000000707d210 */ /* 0x000fea0007ffe0ff */
[----:B------:R-:W-:Y:S01]  /*3940*/  @!P0 IMAD R0, R49, 0x120, RZ ;  /* 0x0000012031008824 */ /* 0x000fe200078e02ff */
        /* <DEDUP_REMOVED lines=31> */
[----:B--2---:R1:W-:Y:S04]  /*3b40*/  @!P3 ST.E.128 desc[UR6][R8.64], R16 ;  /* 0x000000100800b985 */ /* 0x0043e8000c101d06 */
[----:B-1----:R1:W2:Y:S01]  /*3b50*/  @!P6 LD.E.128 R16, desc[UR6][R6.64] ;  /* 0x000000060610e980 */ /* 0x0022a2000c101d00 */
[----:B------:R-:W-:Y:S05]  /*3b60*/  @!P6 IMAD.WIDE.U32 R8, R234, 0x180, R4 ;  /* 0x00000180ea08e825 */ /* 0x000fea00078e0004 */
[----:B------:R-:W-:Y:S01]  /*3b70*/  @!P6 IADD3 R9, PT, PT, R9, R0, RZ ;  /* 0x000000000909e210 */ /* 0x000fe20007ffe0ff */
[----:B------:R-:W-:Y:S02]  /*3b80*/  @!P2 IMAD R0, R235, 0x1a0, RZ ;  /* 0x000001a0eb00a824 */ /* 0x000fe400078e02ff */
[----:B-1----:R-:W-:Y:S04]  /*3b90*/  @!P2 IMAD.WIDE.U32 R6, R48, 0x1a0, R2 ;  /* 0x000001a03006a825 */ /* 0x002fe800078e0002 */
[----:B------:R-:W-:Y:S01]  /*3ba0*/  @!P2 IMAD.IADD R7, R7, 0x1, R10 ;  /* 0x000000010707a824 */ /* 0x000fe200078e020a */
[----:B--2---:R1:W-:Y:S04]  /*3bb0*/  @!P6 ST.E.128 desc[UR6][R8.64], R16 ;  /* 0x000000100800e985 */ /* 0x0043e8000c101d06 */
[----:B-1----:R1:W2:Y:S02]  /*3bc0*/  @!P2 LD.E.128 R8, desc[UR6][R6.64] ;  /* 0x000000060608a980 */ /* 0x0022a4000c101d00 */
[----:B-1----:R-:W-:Y:S05]  /*3bd0*/  @!P2 IMAD.WIDE.U32 R6, R234, 0x1a0, R4 ;  /* 0x000001a0ea06a825 */ /* 0x002fea00078e0004 */
[----:B------:R-:W-:Y:S05]  /*3be0*/  @!P2 IADD3 R7, PT, PT, R7, R0, RZ ;  /* 0x000000000707a210 */ /* 0x000fea0007ffe0ff */
        /* <DEDUP_REMOVED lines=11> */
.L_x_4082:
[----:B------:R-:W2:Y:S02]  /*3ca0*/  LD.E.U8 R0, desc[UR6][R168.64+0x1b3] ;  /* 0x0001b306a8007980 */ /* 0x000ea4000c101100 */
[----:B--2---:R-:W-:Y:S11]  /*3cb0*/  ISETP.NE.AND P0, PT, R0, RZ, PT ;  /* 0x000000ff0000720c */ /* 0x004ff60003f05270 */
[----:B------:R-:W-:Y:S02]  /*3cc0*/  @!UPT UIADD3 URZ, UPT, UPT, URZ, URZ, URZ ;  /* 0x000000fffffff290 */ /* 0x000fe4000fffe0ff */
[----:B------:R-:W-:Y:S05]  /*3cd0*/  @!P0 BRA `(.L_x_4084) ;  /* 0x0000003800e88947 */ /* 0x000fea0003800000 */
[----:B------:R-:W-:Y:S01]  /*3ce0*/  LEA R36, P0, R127, R27, 0x1 ;  /* 0x0000001b7f247211 */ /* 0x000fe200078008ff */
[C---:B------:R-:W-:Y:S01]  /*3cf0*/  IMAD.SHL.U32 R22, R103.reuse, 0x2, RZ ;  /* 0x0000000267167824 */ /* 0x040fe200078e00ff */
[----:B------:R-:W-:Y:S01]  /*3d00*/  SHF.L.U64.HI R0, R103, 0x1, R105 ;  /* 0x0000000167007819 */ /* 0x000fe20000010269 */
[----:B------:R-:W-:Y:S01]  /*3d10*/  BSSY.RECONVERGENT B0, `(.L_x_4085) ;  /* 0x000003a000007945 */ /* 0x000fe20003800200 */
[----:B------:R-:W-:Y:S02]  /*3d20*/  LEA.HI.X R37, R127, R26, R142, 0x1, P0 ;  /* 0x0000001a7f257211 */ /* 0x000fe400000f0c8e */
[C---:B------:R-:W-:Y:S04]  /*3d30*/  LEA R38, P0, R73.reuse, R63, 0x1 ;  /* 0x0000003f49267211 */ /* 0x040fe800078008ff */
[----:B------:R-:W-:Y:S02]  /*3d40*/  LEA.HI.X R39, R73, R62, R87, 0x1, P0 ;  /* 0x0000003e49277211 */ /* 0x000fe400000f0c57 */
[-C--:B------:R-:W-:Y:S05]  /*3d50*/  IADD3 R12, P0, PT, R28, R22.reuse, RZ ;  /* 0x000000161c0c7210 */ /* 0x080fea0007f1e0ff */
[--C-:B------:R-:W-:Y:S01]  /*3d60*/  IMAD.X R13, R29, 0x1, R0.reuse, P0 ;  /* 0x000000011d0d7824 */ /* 0x100fe200000e0600 */
[----:B------:R-:W-:Y:S05]  /*3d70*/  IADD3 R22, P0, PT, R40, R22, RZ ;  /* 0x0000001628167210 */ /* 0x000fea0007f1e0ff */
[----:B------:R-:W-:Y:S01]  /*3d80*/  IMAD.X R23, R41, 0x1, R0, P0 ;  /* 0x0000000129177824 */ /* 0x000fe200000e0600 */
[----:B------:R-:W-:Y:S07]  /*3d90*/  @!P2 BRA `(.L_x_4086) ;  /* 0x0000000000c4a947 */ /* 0x000fee0003800000 */
        /* <DEDUP_REMOVED lines=27> */
[----:B------:R-:W-:Y:S01]  /*3f50*/  @!P0 FMUL.FTZ R25, R3, R19 ;  /* 0x0000001303198220 */ /* 0x000fe20000410000 */
[----:B------:R-:W-:Y:S01]  /*3f60*/  @!P0 FFMA.FTZ R31, R16, R5, -R21 ;  /* 0x00000005101f8223 */ /* 0x000fe20000010815 */
[----:B------:R-:W-:Y:S01]  /*3f70*/  @!P0 SHF.L.U32 R5, R10, 0x10, RZ ;  /* 0x000000100a058819 */ /* 0x000fe200000006ff */
[----:B------:R-:W-:Y:S01]  /*3f80*/  @!P0 FFMA.FTZ R2, R18, R16, R2 ;  /* 0x0000001012028223 */ /* 0x000fe20000010002 */
[----:B------:R-:W-:Y:S01]  /*3f90*/  @!P0 SHF.L.U32 R21, R11, 0x10, RZ ;  /* 0x000000100b158819 */ /* 0x000fe200000006ff */
[C---:B------:R-:W-:Y:S01]  /*3fa0*/  @!P0 FMUL.FTZ R30, R4.reuse, R20 ;  /* 0x00000014041e8220 */ /* 0x040fe20000410000 */
[----:B------:R-:W-:Y:S01]  /*3fb0*/  @!P0 FMUL.FTZ R3, R3, R7 ;  /* 0x0000000703038220 */ /* 0x000fe20000410000 */
[-C--:B------:R-:W-:Y:S01]  /*3fc0*/  @!P0 FMUL.FTZ R4, R4, R6.reuse ;  /* 0x0000000604048220 */ /* 0x080fe20000410000 */
[----:B------:R-:W-:Y:S01]  /*3fd0*/  @!P0 F2FP.BF16.F32.PACK_AB R2, R2, R31 ;  /* 0x0000001f0202823e */ /* 0x000fe200000010ff */
[----:B------:R-:W-:Y:S01]  /*3fe0*/  @!P0 FFMA.FTZ R25, R5, R7, -R25 ;  /* 0x0000000705198223 */ /* 0x000fe20000010819 */
[----:B------:R-:W-:Y:S01]  /*3ff0*/  @!P0 FFMA.FTZ R3, R19, R5, R3 ;  /* 0x0000000513038223 */ /* 0x000fe20000010003 */
[----:B------:R-:W-:Y:S01]  /*4000*/  @!P0 FFMA.FTZ R30, R21, R6, -R30 ;  /* 0x00000006151e8223 */ /* 0x000fe2000001081e */
[----:B------:R-:W-:Y:S01]  /*4010*/  @!P0 MOV R9, R2 ;  /* 0x0000000200098202 */ /* 0x000fe20000000f00 */
[----:B------:R-:W-:Y:S01]  /*4020*/  @!P0 FFMA.FTZ R4, R20, R21, R4 ;  /* 0x0000001514048223 */ /* 0x000fe20000010004 */
[----:B------:R-:W-:Y:S01]  /*4030*/  MOV R2, R63 ;  /* 0x0000003f00027202 */ /* 0x000fe20000000f00 */
[----:B------:R-:W-:Y:S01]  /*4040*/  @!P0 IMAD.MOV.U32 R8, RZ, RZ, R0 ;  /* 0x000000ffff088224 */ /* 0x000fe200078e0000 */
[----:B------:R-:W-:Y:S02]  /*4050*/  @!P0 F2FP.BF16.F32.PACK_AB R3, R3, R25 ;  /* 0x000000190303823e */ /* 0x000fe400000010ff */
[----:B------:R-:W-:Y:S02]  /*4060*/  @!P0 F2FP.BF16.F32.PACK_AB R4, R4, R30 ;  /* 0x0000001e0404823e */ /* 0x000fe400000010ff */
[----:B------:R-:W-:Y:S02]  /*4070*/  @!P0 MOV R10, R3 ;  /* 0x00000003000a8202 */ /* 0x000fe40000000f00 */
[----:B------:R-:W-:Y:S01]  /*4080*/  MOV R3, R62 ;  /* 0x0000003e00037202 */ /* 0x000fe20000000f00 */
[----:B------:R-:W-:Y:S05]  /*4090*/  @!P0 IMAD.MOV.U32 R11, RZ, RZ, R4 ;  /* 0x000000ffff0b8224 */ /* 0x000fea00078e0004 */
[----:B------:R1:W-:Y:S02]  /*40a0*/  ST.E.128 desc[UR6][R2.64], R8 ;  /* 0x0000000802007985 */ /* 0x0003e4000c101d06 */
.L_x_4086:
[----:B------:R-:W-:Y:S05]  /*40b0*/  BSYNC.RECONVERGENT B0 ;  /* 0x0000000000007941 */ /* 0x000fea0003800200 */
.L_x_4085:
[----:B------:R-:W-:Y:S01]  /*40c0*/  ISETP.NE.AND P0, PT, R42, RZ, PT ;  /* 0x000000ff2a00720c */ /* 0x000fe20003f05270 */
[----:B------:R-:W-:Y:S11]  /*40d0*/  BSSY.RECONVERGENT B0, `(.L_x_4087) ;  /* 0x0000031000007945 */ /* 0x000ff60003800200 */
[----:B------:R-:W-:Y:S01]  /*40e0*/  @!UPT UIADD3 URZ, UPT, UPT, URZ, URZ, URZ ;  /* 0x000000fffffff290 */ /* 0x000fe2000fffe0ff */
[----:B------:R-:W-:Y:S05]  /*40f0*/  @!P0 BRA `(.L_x_4088) ;  /* 0x0000000000b88947 */ /* 0x000fea0003800000 */
        /* <DEDUP_REMOVED lines=46> */
.L_x_4088:
[----:B------:R-:W-:Y:S05]  /*43e0*/  BSYNC.RECONVERGENT B0 ;  /* 0x0000000000007941 */ /* 0x000fea0003800200 */
.L_x_4087:
[----:B------:R-:W-:Y:S01]  /*43f0*/  ISETP.NE.AND P0, PT, R43, RZ, PT ;  /* 0x000000ff2b00720c */ /* 0x000fe20003f05270 */
[----:B------:R-:W-:Y:S11]  /*4400*/  BSSY.RECONVERGENT B0, `(.L_x_4089) ;  /* 0x0000037000007945 */ /* 0x000ff60003800200 */
[----:B------:R-:W-:Y:S01]  /*4410*/  @!UPT UIADD3 URZ, UPT, UPT, URZ, URZ, URZ ;  /* 0x000000fffffff290 */ /* 0x000fe2000fffe0ff */
[----:B------:R-:W-:Y:S05]  /*4420*/  @!P0 BRA `(.L_x_4090) ;  /* 0x0000000000d08947 */ /* 0x000fea0003800000 */
[----:B-12---:R-:W-:Y:S04]  /*4430*/  IADD3 R8, P0, PT, R36, R137, RZ ;  /* 0x0000008924087210 */ /* 0x006fe80007f1e0ff */
[----:B------:R-:W-:Y:S02]  /*4440*/  IADD3.X R9, PT, PT, R37, R136, RZ, P0, !PT ;  /* 0x0000008825097210 */ /* 0x000fe400007fe4ff */
[C---:B------:R-:W-:Y:S04]  /*4450*/  LEA R30, P0, R234.reuse, R38, 0x5 ;  /* 0x00000026ea1e7211 */ /* 0x040fe800078028ff */
[----:B------:R-:W-:Y:S01]  /*4460*/  LEA.HI.X R31, R234, R39, R235, 0x5, P0 ;  /* 0x00000027ea1f7211 */ /* 0x000fe200000f2ceb */
[----:B------:R-:W2:Y:S01]  /*4470*/  LD.E.128 R8, desc[UR6][R8.64] ;  /* 0x0000000608087980 */ /* 0x000ea2000c101d00 */
[----:B------:R-:W-:Y:S11]  /*4480*/  ISETP.GE.AND P0, PT, R14, R17, PT ;  /* 0x000000110e00720c */ /* 0x000ff60003f06270 */
[----:B------:R-:W-:Y:S02]  /*4490*/  @!UPT UIADD3 URZ, UPT, UPT, URZ, URZ, URZ ;  /* 0x000000fffffff290 */ /* 0x000fe4000fffe0ff */
[C---:B------:R-:W-:Y:S04]  /*44a0*/  @!P0 IMAD.WIDE R2, R24.reuse, 0x20, R12 ;  /* 0x0000002018028825 */ /* 0x040fe800078e020c */
[----:B------:R-:W-:Y:S02]  /*44b0*/  @!P0 IMAD.WIDE R4, R24, 0x20, R22 ;  /* 0x0000002018048825 */ /* 0x000fe400078e0216 */
        /* <DEDUP_REMOVED lines=43> */
.L_x_4090:
[----:B------:R-:W-:Y:S05]  /*4770*/  BSYNC.RECONVERGENT B0 ;  /* 0x0000000000007941 */ /* 0x000fea0003800200 */
.L_x_4089:
[----:B------:R-:W-:Y:S01]  /*4780*/  ISETP.NE.AND P0, PT, R44, RZ, PT ;  /* 0x000000ff2c00720c */ /* 0x000fe20003f05270 */
[----:B------:R-:W-:Y:S11]  /*4790*/  BSSY.RECONVERGENT B0, `(.L_x_4091) ;  /* 0x0000037000007945 */ /* 0x000ff60003800200 */
[----:B------:R-:W-:Y:S01]  /*47a0*/  @!UPT UIADD3 URZ, UPT, UPT, URZ, URZ, URZ ;  /* 0x000000fffffff290 */ /* 0x000fe2000fffe0ff */
[----:B------:R-:W-:Y:S05]  /*47b0*/  @!P0 BRA `(.L_x_4092) ;  /* 0x0000000000d08947 */ /* 0x000fea0003800000 */
[----:B-123--:R-:W-:Y:S04]  /*47c0*/  IADD3 R8, P0, PT, R36, R139, RZ ;  /* 0x0000008b24087210 */ /* 0x00efe80007f1e0ff */
        /* <DEDUP_REMOVED lines=51> */
.L_x_4092:
[----:B------:R-:W-:Y:S05]  /*4b00*/  BSYNC.RECONVERGENT B0 ;  /* 0x0000000000007941 */ /* 0x000fea0003800200 */
.L_x_4091:
[----:B------:R-:W-:Y:S04]  /*4b10*/  BSSY.RECONVERGENT B0, `(.L_x_4093) ;  /* 0x0000038000007945 */ /* 0x000fe80003800200 */
[----:B------:R-:W-:Y:S05]  /*4b20*/  @!P6 BRA `(.L_x_4094) ;  /* 0x0000000000d8e947 */ /* 0x000fea0003800000 */
[----:B-1234-:R-:W-:Y:S04]  /*4b30*/  IADD3 R8, P0, PT, R36, R134, RZ ;  /* 0x0000008624087210 */ /* 0x01efe80007f1e0ff */
[----:B------:R-:W-:Y:S02]  /*4b40*/  IADD3.X R9, PT, PT, R37, R84, RZ, P0, !PT ;  /* 0x0000005425097210 */ /* 0x000fe400007fe4ff */
[----:B------:R-:W-:Y:S04]  /*4b50*/  ISETP.GE.AND P0, PT, R14, R17, PT ;  /* 0x000000110e00720c */ /* 0x000fe80003f06270 */
[----:B------:R-:W2:Y:S09]  /*4b60*/  LD.E.128 R8, desc[UR6][R8.64] ;  /* 0x0000000608087980 */ /* 0x000eb2000c101d00 */
[C---:B------:R-:W-:Y:S04]  /*4b70*/  @!P0 IMAD.WIDE R2, R24.reuse, 0x60, R12 ;  /* 0x0000006018028825 */ /* 0x040fe800078e020c */
[----:B------:R-:W-:Y:S02]  /*4b80*/  @!P0 IMAD.WIDE R4, R24, 0x60, R22 ;  /* 0x0000006018048825 */ /* 0x000fe400078e0216 */
[----:B------:R-:W3:Y:S06]  /*4b90*/  @!P0 LD.E.64 R2, desc[UR6][R2.64] ;  /* 0x0000000602028980 */ /* 0x000eec000c101b00 */
[----:B------:R3:W4:Y:S01]  /*4ba0*/  @!P0 LD.E.64 R20, desc[UR6][R4.64] ;  /* 0x0000000604148980 */ /* 0x000722000c101b00 */
[----:B--2---:R-:W-:Y:S02]  /*4bb0*/  @!P0 LOP3.LUT R0, R8, 0xffff0000, RZ, 0xc0, !PT ;  /* 0xffff000008008812 */ /* 0x004fe400078ec0ff */
[----:B---3--:R-:W-:Y:S01]  /*4bc0*/  @!P0 SHF.L.U32 R4, R2, 0x10, RZ ;  /* 0x0000001002048819 */ /* 0x008fe200000006ff */
[C---:B------:R-:W-:Y:S01]  /*4bd0*/  @!P0 IMAD.U32 R7, R3.reuse, 0x10000, RZ ;  /* 0x0001000003078824 */ /* 0x040fe200078e00ff */
[----:B------:R-:W-:Y:S02]  /*4be0*/  @!P0 LOP3.LUT R6, R3, 0xffff0000, RZ, 0xc0, !PT ;  /* 0xffff000003068812 */ /* 0x000fe400078ec0ff */
[----:B------:R-:W-:Y:S02]  /*4bf0*/  @!P0 SHF.L.U32 R3, R8, 0x10, RZ ;  /* 0x0000001008038819 */ /* 0x000fe400000006ff */
[----:B----4-:R-:W-:Y:S01]  /*4c00*/  @!P0 SHF.L.U32 R16, R20, 0x10, RZ ;  /* 0x0000001014108819 */ /* 0x010fe200000006ff */
[----:B------:R-:W-:Y:S01]  /*4c10*/  @!P0 IMAD.U32 R19, R21, 0x10000, RZ ;  /* 0x0001000015138824 */ /* 0x000fe200078e00ff */
[----:B------:R-:W-:Y:S02]  /*4c20*/  @!P0 LOP3.LUT R5, R2, 0xffff0000, RZ, 0xc0, !PT ;  /* 0xffff000002058812 */ /* 0x000fe400078ec0ff */
        /* <DEDUP_REMOVED lines=18> */
[-C--:B------:R-:W-:Y:S01]  /*4d50*/  @!P0 FMUL.FTZ R3, R3, R7.reuse ;  /* 0x0000000703038220 */ /* 0x080fe20000410000 */
[----:B------:R-:W-:Y:S01]  /*4d60*/  @!P0 FFMA.FTZ R2, R18, R16, R2 ;  /* 0x0000001012028223 */ /* 0x000fe20000010002 */
[----:B------:R-:W-:Y:S02]  /*4d70*/  IMAD R0, R235, 0x60, RZ ;  /* 0x00000060eb007824 */ /* 0x000fe400078e02ff */
[----:B------:R-:W-:Y:S01]  /*4d80*/  @!P0 FFMA.FTZ R25, R5, R7, -R25 ;  /* 0x0000000705198223 */ /* 0x000fe20000010819 */
[----:B------:R-:W-:Y:S01]  /*4d90*/  @!P0 FFMA.FTZ R3, R19, R5, R3 ;  /* 0x0000000513038223 */ /* 0x000fe20000010003 */
[----:B------:R-:W-:Y:S01]  /*4da0*/  @!P0 FMUL.FTZ R30, R4, R20 ;  /* 0x00000014041e8220 */ /* 0x000fe20000410000 */
[----:B------:R-:W-:Y:S01]  /*4db0*/  @!P0 F2FP.BF16.F32.PACK_AB R2, R2, R31 ;  /* 0x0000001f0202823e */ /* 0x000fe200000010ff */
[-C--:B------:R-:W-:Y:S02]  /*4dc0*/  @!P0 FMUL.FTZ R4, R4, R6.reuse ;  /* 0x0000000604048220 */ /* 0x080fe40000410000 */
[----:B------:R-:W-:Y:S01]  /*4dd0*/  @!P0 F2FP.BF16.F32.PACK_AB R3, R3, R25 ;  /* 0x000000190303823e */ /* 0x000fe200000010ff */
[----:B------:R-:W-:Y:S01]  /*4de0*/  @!P0 FFMA.FTZ R30, R21, R6, -R30 ;  /* 0x00000006151e8223 */ /* 0x000fe2000001081e */
[----:B------:R-:W-:Y:S02]  /*4df0*/  @!P0 IMAD.MOV.U32 R9, RZ, RZ, R2 ;  /* 0x000000ffff098224 */ /* 0x000fe400078e0002 */
[----:B------:R-:W-:Y:S01]  /*4e00*/  @!P0 FFMA.FTZ R4, R20, R21, R4 ;  /* 0x0000001514048223 */ /* 0x000fe20000010004 */
[----:B------:R-:W-:Y:S01]  /*4e10*/  @!P0 MOV R10, R3 ;  /* 0x00000003000a8202 */ /* 0x000fe20000000f00 */
[----:B------:R-:W-:Y:S01]  /*4e20*/  IMAD.MOV.U32 R2, RZ, RZ, R38 ;  /* 0x000000ffff027224 */ /* 0x000fe200078e0026 */
[----:B------:R-:W-:Y:S02]  /*4e30*/  MOV R3, R39 ;  /* 0x0000002700037202 */ /* 0x000fe40000000f00 */
[----:B------:R-:W-:Y:S01]  /*4e40*/  @!P0 F2FP.BF16.F32.PACK_AB R4, R4, R30 ;  /* 0x0000001e0404823e */ /* 0x000fe200000010ff */
[----:B------:R-:W-:Y:S03]  /*4e50*/  IMAD.WIDE.U32 R2, R234, 0x60, R2 ;  /* 0x00000060ea027825 */ /* 0x000fe600078e0002 */
[----:B------:R-:W-:Y:S02]  /*4e60*/  @!P0 MOV R11, R4 ;  /* 0x00000004000b8202 */ /* 0x000fe40000000f00 */
[----:B------:R-:W-:Y:S05]  /*4e70*/  IADD3 R3, PT, PT, R0, R3, RZ ;  /* 0x0000000300037210 */ /* 0x000fea0007ffe0ff */
[----:B------:R1:W-:Y:S02]  /*4e80*/  ST.E.128 desc[UR6][R2.64], R8 ;  /* 0x0000000802007985 */ /* 0x0003e4000c101d06 */
.L_x_4094:
[----:B------:R-:W-:Y:S05]  /*4e90*/  BSYNC.RECONVERGENT B0 ;  /* 0x0000000000007941 */ /* 0x000fea0003800200 */
.L_x_4093:
[----:B------:R-:W-:Y:S01]  /*4ea0*/  ISETP.NE.AND P0, PT, R45, RZ, PT ;  /* 0x000000ff2d00720c */ /* 0x000fe20003f05270 */
[----:B------:R-:W-:Y:S11]  /*4eb0*/  BSSY.RECONVERGENT B0, `(.L_x_4095) ;  /* 0x0000037000007945 */ /* 0x000ff60003800200 */
[----:B------:R-:W-:Y:S01]  /*4ec0*/  @!UPT UIADD3 URZ, UPT, UPT, URZ, URZ, URZ ;  /* 0x000000fffffff290 */ /* 0x000fe2000fffe0ff */
[----:B------:R-:W-:Y:S05]  /*4ed0*/  @P0 BRA `(.L_x_4096) ;  /* 0x0000000000d00947 */ /* 0x000fea0003800000 */
[----:B-1234-:R-:W-:Y:S04]  /*4ee0*/  IADD3 R8, P0, PT, R36, R141, RZ ;  /* 0x0000008d24087210 */ /* 0x01efe80007f1e0ff */
        /* <DEDUP_REMOVED lines=51> */
.L_x_4096:
[----:B------:R-:W-:Y:S05]  /*5220*/  BSYNC.RECONVERGENT B0 ;  /* 0x0000000000007941 */ /* 0x000fea0003800200 */
.L_x_4095:
[----:B------:R-:W-:Y:S04]  /*5230*/  BSSY.RECONVERGENT B0, `(.L_x_4097) ;  /* 0x0000038000007945 */ /* 0x000fe80003800200 */
[----:B------:R-:W-:Y:S05]  /*5240*/  @P3 BRA `(.L_x_4098) ;  /* 0x0000000000d83947 */ /* 0x000fea0003800000 */
        /* <DEDUP_REMOVED lines=54> */
.L_x_4098:
[----:B------:R-:W-:Y:S05]  /*55b0*/  BSYNC.RECONVERGENT B0 ;  /* 0x0000000000007941 */ /* 0x000fea0003800200 */
.L_x_4097:
        /* <DEDUP_REMOVED lines=56> */
.L_x_4100:
[----:B------:R-:W-:Y:S05]  /*5940*/  BSYNC.RECONVERGENT B0 ;  /* 0x0000000000007941 */ /* 0x000fea0003800200 */
.L_x_4099:
        /* <DEDUP_REMOVED lines=56> */
.L_x_4102:
[----:B------:R-:W-:Y:S05]  /*5cd0*/  BSYNC.RECONVERGENT B0 ;  /* 0x0000000000007941 */ /* 0x000fea0003800200 */
.L_x_4101:
[----:B------:R-:W-:Y:S01]  /*5ce0*/  ISETP.NE.AND P0, PT, R46, RZ, PT ;  /* 0x000000ff2e00720c */ /* 0x000fe20003f05270 */
[----:B------:R-:W-:Y:S11]  /*5cf0*/  BSSY.RECONVERGENT B0, `(.L_x_4103) ;  /* 0x0000037000007945 */ /* 0x000ff60003800200 */
[----:B------:R-:W-:Y:S01]  /*5d00*/  @!UPT UIADD3 URZ, UPT, UPT, URZ, URZ, URZ ;  /* 0x000000fffffff290 */ /* 0x000fe2000fffe0ff */
[----:B------:R-:W-:Y:S05]  /*5d10*/  @P0 BRA `(.L_x_4104) ;  /* 0x0000000000d00947 */ /* 0x000fea0003800000 */
[C---:B-1234-:R-:W-:Y:S04]  /*5d20*/  LEA R8, P0, R48.reuse, R36, 0x8 ;  /* 0x0000002430087211 */ /* 0x05efe800078040ff */
[----:B------:R-:W-:Y:S02]  /*5d30*/  LEA.HI.X R9, R48, R37, R49, 0x8, P0 ;  /* 0x0000002530097211 */ /* 0x000fe400000f4431 */
        /* <DEDUP_REMOVED lines=33> */
[C---:B------:R-:W-:Y:S01]  /*5f50*/  @!P0 FMUL.FTZ R32, R4.reuse, R20 ;  /* 0x0000001404208220 */ /* 0x040fe20000410000 */
[----:B------:R-:W-:Y:S01]  /*5f60*/  @!P0 MOV R8, R0 ;  /* 0x0000000000088202 */ /* 0x000fe20000000f00 */
[----:B------:R-:W-:Y:S01]  /*5f70*/  @!P0 FMUL.FTZ R3, R3, R7 ;  /* 0x0000000703038220 */ /* 0x000fe20000410000 */
[----:B------:R-:W-:Y:S02]  /*5f80*/  @!P0 IMAD.U32 R21, R11, 0x10000, RZ ;  /* 0x000100000b158824 */ /* 0x000fe400078e00ff */
[----:B------:R-:W-:Y:S01]  /*5f90*/  @!P0 FMUL.FTZ R4, R4, R6 ;  /* 0x0000000604048220 */ /* 0x000fe20000410000 */
[----:B------:R-:W-:Y:S01]  /*5fa0*/  @!P0 FFMA.FTZ R2, R18, R16, R2 ;  /* 0x0000001012028223 */ /* 0x000fe20000010002 */
        /* <DEDUP_REMOVED lines=11> */
.L_x_4104:
[----:B------:R-:W-:Y:S05]  /*6060*/  BSYNC.RECONVERGENT B0 ;  /* 0x0000000000007941 */ /* 0x000fea0003800200 */
.L_x_4103:
[----:B------:R-:W-:Y:S01]  /*6070*/  ISETP.NE.AND P0, PT, R47, RZ, PT ;  /* 0x000000ff2f00720c */ /* 0x000fe20003f05270 */
[----:B------:R-:W-:Y:S11]  /*6080*/  BSSY.RECONVERGENT B0, `(.L_x_4105) ;  /* 0x000003d000007945 */ /* 0x000ff60003800200 */
[----:B------:R-:W-:Y:S01]  /*6090*/  @!UPT UIADD3 URZ, UPT, UPT, URZ, URZ, URZ ;  /* 0x000000fffffff290 */ /* 0x000fe2000fffe0ff */
        /* <DEDUP_REMOVED lines=59> */
.L_x_4106:
[----:B------:R-:W-:Y:S05]  /*6450*/  BSYNC.RECONVERGENT B0 ;  /* 0x0000000000007941 */ /* 0x000fea0003800200 */
.L_x_4105:
        /* <DEDUP_REMOVED lines=62> */
.L_x_4108:
[----:B------:R-:W-:Y:S05]  /*6840*/  BSYNC.RECONVERGENT B0 ;  /* 0x0000000000007941 */ /* 0x000fea0003800200 */
.L_x_4107:
        /* <DEDUP_REMOVED lines=62> */
.L_x_4110:
[----:B------:R-:W-:Y:S05]  /*6c30*/  BSYNC.RECONVERGENT B0 ;  /* 0x0000000000007941 */ /* 0x000fea0003800200 */
.L_x_4109:
        /* <DEDUP_REMOVED lines=62> */
.L_x_4112:
[----:B------:R-:W-:Y:S05]  /*7020*/  BSYNC.RECONVERGENT B0 ;  /* 0x0000000000007941 */ /* 0x000fea0003800200 */
.L_x_4111:
        /* <DEDUP_REMOVED lines=62> */
.L_x_4114:
[----:B------:R-:W-:Y:S05]  /*7410*/  BSYNC.RECONVERGENT B0 ;  /* 0x0000000000007941 */ /* 0x000fea0003800200 */
.L_x_4113:
        /* <DEDUP_REMOVED lines=62> */
.L_x_4116:
[----:B------:R-:W-:Y:S05]  /*7800*/  BSYNC.RECONVERGENT B0 ;  /* 0x0000000000007941 */ /* 0x000fea0003800200 */
.L_x_4115:
[----:B------:R-:W5:Y:S02]  /*7810*/  LD.E R0, desc[UR6][R168.64+0xd0] ;  /* 0x0000d006a8007980 */ /* 0x000f64000c101900 */
[----:B-----5:R-:W-:Y:S05]  /*7820*/  IMAD.U32 R0, R0, -0x80, RZ ;  /* 0xffffff8000007824 */ /* 0x020fea00078e00ff */
[C---:B------:R-:W-:Y:S02]  /*7830*/  LEA R28, P1, R0.reuse, R28, 0x1 ;  /* 0x0000001c001c7211 */ /* 0x040fe400078208ff */
[C---:B------:R-:W-:Y:S02]  /*7840*/  LEA R40, P0, R0.reuse, R40, 0x1 ;  /* 0x0000002800287211 */ /* 0x040fe400078008ff */
[C---:B------:R-:W-:Y:S02]  /*7850*/  LEA.HI.X.SX32 R29, R0.reuse, R29, 0x1, P1 ;  /* 0x0000001d001d7211 */ /* 0x040fe400008f0eff */
[----:B------:R-:W-:Y:S01]  /*7860*/  LEA.HI.X.SX32 R41, R0, R41, 0x1, P0 ;  /* 0x0000002900297211 */ /* 0x000fe200000f0eff */
[----:B------:R-:W-:Y:S05]  /*7870*/  BRA `(.L_x_4083) ;  /* 0x0000005c00fc7947 */ /* 0x000fea0003800000 */
.L_x_4084:
[----:B------:R-:W-:Y:S01]  /*7880*/  LEA.HI R0, R17, R17, RZ, 0x1 ;  /* 0x0000001111007211 */ /* 0x000fe200078f08ff */
[----:B------:R-:W-:Y:S01]  /*7890*/  BSSY.RECONVERGENT B0, `(.L_x_4117) ;  /* 0x0000060000007945 */ /* 0x000fe20003800200 */
[C---:B------:R-:W-:Y:S02]  /*78a0*/  LEA R18, P0, R127.reuse, R27, 0x1 ;  /* 0x0000001b7f127211 */ /* 0x040fe400078008ff */
[----:B------:R-:W-:Y:S02]  /*78b0*/  SHF.R.S32.HI R0, RZ, 0x1, R0 ;  /* 0x00000001ff007819 */ /* 0x000fe40000011400 */
[----:B------:R-:W-:Y:S02]  /*78c0*/  LEA.HI.X R19, R127, R26, R142, 0x1, P0 ;  /* 0x0000001a7f137211 */ /* 0x000fe400000f0c8e */
[C---:B------:R-:W-:Y:S01]  /*78d0*/  LEA R50, P0, R73.reuse, R63, 0x1 ;  /* 0x0000003f49327211 */ /* 0x040fe200078008ff */
[----:B------:R-:W-:Y:S01]  /*78e0*/  IMAD.MOV R22, RZ, RZ, -R0 ;  /* 0x000000ffff167224 */ /* 0x000fe200078e0a00 */
[----:B------:R-:W-:Y:S02]  /*78f0*/  ISETP.GE.AND P1, PT, R14, R0, PT ;  /* 0x000000000e00720c */ /* 0x000fe40003f26270 */
[----:B------:R-:W-:Y:S02]  /*7900*/  LEA.HI.X R51, R73, R62, R87, 0x1, P0 ;  /* 0x0000003e49337211 */ /* 0x000fe400000f0c57 */
[----:B------:R-:W-:Y:S02]  /*7910*/  SEL R25, R0, R22, !P1 ;  /* 0x0000001600197207 */ /* 0x000fe40004800000 */
[----:B------:R-:W-:Y:S01]  /*7920*/  SHF.R.S32.HI R80, RZ, 0x1f, R22 ;  /* 0x0000001fff507819 */ /* 0x000fe20000011416 */
[----:B------:R-:W-:Y:S06]  /*7930*/  @!P2 BRA `(.L_x_4118) ;  /* 0x000000040054a947 */ /* 0x000fec0003800000 */
[----:B------:R-:W-:Y:S02]  /*7940*/  ISETP.GE.AND P0, PT, R14, R17, PT ;  /* 0x000000110e00720c */ /* 0x000fe40003f06270 */
[----:B------:R-:W-:Y:S11]  /*7950*/  MOV R3, R26 ;  /* 0x0000001a00037202 */ /* 0x000ff60000000f00 */
[----:B------:R-:W-:Y:S02]  /*7960*/  @!P0 SEL R0, R22, RZ, P1 ;  /* 0x000000ff16008207 */ /* 0x000fe40000800000 */
[----:B------:R-:W-:Y:S03]  /*7970*/  @!P0 SEL R2, R80, RZ, P1 ;  /* 0x000000ff50028207 */ /* 0x000fe60000800000 */
[C---:B------:R-:W-:Y:S01]  /*7980*/  @!P0 IMAD.SHL.U32 R20, R0.reuse, 0x2, RZ ;  /* 0x0000000200148824 */ /* 0x040fe200078e00ff */
[----:B------:R-:W-:Y:S01]  /*7990*/  @!P0 SHF.L.U64.HI R0, R0, 0x1, R2 ;  /* 0x0000000100008819 */ /* 0x000fe20000010202 */
[----:B------:R-:W-:Y:S03]  /*79a0*/  IMAD.MOV.U32 R2, RZ, RZ, R27 ;  /* 0x000000ffff027224 */ /* 0x000fe600078e001b */
[----:B------:R-:W-:Y:S02]  /*79b0*/  @!P0 IADD3 R4, P2, PT, R20, R58, RZ ;  /* 0x0000003a14048210 */ /* 0x000fe40007f5e0ff */
[----:B------:R1:W2:Y:S03]  /*79c0*/  LD.E.128 R32, desc[UR6][R2.64] ;  /* 0x0000000602207980 */ /* 0x0002a6000c101d00 */
[----:B------:R-:W-:Y:S01]  /*79d0*/  @!P0 IMAD.X R5, R0, 0x1, R57, P2 ;  /* 0x0000000100058824 */ /* 0x000fe200010e0639 */
[----:B------:R-:W-:Y:S04]  /*79e0*/  @!P0 IADD3 R20, P2, PT, R20, R59, RZ ;  /* 0x0000003b14148210 */ /* 0x000fe80007f5e0ff */
[----:B------:R-:W-:Y:S01]  /*79f0*/  @!P0 IADD3.X R21, PT, PT, R0, R56, RZ, P2, !PT ;  /* 0x0000003800158210 */ /* 0x000fe200017fe4ff */
[----:B------:R-:W3:Y:S01]  /*7a00*/  @!P0 LD.E.128 R4, desc[UR6][R4.64] ;  /* 0x0000000604048980 */ /* 0x000ee2000c101d00 */
[----:B------:R-:W-:Y:S02]  /*7a10*/  PLOP3.LUT P2, PT, PT, PT, PT, 0x80, 0x8 ;  /* 0x000000000008781c */ /* 0x000fe40003f4f070 */
[----:B------:R-:W-:Y:S05]  /*7a20*/  @!P0 PLOP3.LUT P2, PT, P1, PT, PT, 0x80, 0x8 ;  /* 0x000000000008881c */ /* 0x000fea0000f4f070 */
[----:B------:R-:W4:Y:S01]  /*7a30*/  @!P0 LD.E.128 R36, desc[UR6][R20.64] ;  /* 0x0000000614248980 */ /* 0x000f22000c101d00 */
[----:B---3--:R-:W-:Y:S01]  /*7a40*/  @!P0 LOP3.LUT R8, R4, 0xffff0000, RZ, 0xc0, !PT ;  /* 0xffff000004088812 */ /* 0x008fe200078ec0ff */
[----:B------:R-:W-:Y:S01]  /*7a50*/  @!P0 IMAD.U32 R11, R6, 0x10000, RZ ;  /* 0x00010000060b8824 */ /* 0x000fe200078e00ff */
[C---:B------:R-:W-:Y:S01]  /*7a60*/  @!P0 SHF.L.U32 R9, R5.reuse, 0x10, RZ ;  /* 0x0000001005098819 */ /* 0x040fe200000006ff */
[----:B------:R-:W-:Y:S01]  /*7a70*/  @!P0 IMAD.U32 R0, R4, 0x10000, RZ ;  /* 0x0001000004008824 */ /* 0x000fe200078e00ff */
[----:B------:R-:W-:Y:S01]  /*7a80*/  @!P0 LOP3.LUT R10, R5, 0xffff0000, RZ, 0xc0, !PT ;  /* 0xffff0000050a8812 */ /* 0x000fe200078ec0ff */
[----:B------:R-:W-:Y:S01]  /*7a90*/  @!P0 IMAD.WIDE R4, R25, 0x2, R2 ;  /* 0x0000000219048825 */ /* 0x000fe200078e0202 */
[----:B------:R-:W-:Y:S02]  /*7aa0*/  @!P0 LOP3.LUT R12, R6, 0xffff0000, RZ, 0xc0, !PT ;  /* 0xffff0000060c8812 */ /* 0x000fe400078ec0ff */
[----:B------:R-:W-:Y:S01]  /*7ab0*/  @!P0 SHF.L.U32 R13, R7, 0x10, RZ ;  /* 0x00000010070d8819 */ /* 0x000fe200000006ff */
[----:B------:R-:W-:Y:S01]  /*7ac0*/  @!P2 FADD.FTZ R9, -R9, -RZ ;  /* 0x800000ff0909a221 */ /* 0x000fe20000010100 */
[----:B------:R-:W-:Y:S01]  /*7ad0*/  @!P0 LOP3.LUT R16, R7, 0xffff0000, RZ, 0xc0, !PT ;  /* 0xffff000007108812 */ /* 0x000fe200078ec0ff */
[----:B------:R-:W-:Y:S01]  /*7ae0*/  @!P2 FADD.FTZ R0, -R0, -RZ ;  /* 0x800000ff0000a221 */ /* 0x000fe20000010100 */
[C---:B----4-:R-:W-:Y:S01]  /*7af0*/  @!P0 SHF.L.U32 R30, R39.reuse, 0x10, RZ ;  /* 0x00000010271e8819 */ /* 0x050fe200000006ff */
[----:B------:R-:W1:Y:S01]  /*7b00*/  @!P0 LD.E.128 R4, desc[UR6][R4.64] ;  /* 0x0000000604048980 */ /* 0x000e62000c101d00 */
[----:B------:R-:W-:Y:S01]  /*7b10*/  @!P0 LOP3.LUT R31, R39, 0xffff0000, RZ, 0xc0, !PT ;  /* 0xffff0000271f8812 */ /* 0x000fe200078ec0ff */
[----:B------:R-:W-:Y:S01]  /*7b20*/  @!P2 FADD.FTZ R11, -R11, -RZ ;  /* 0x800000ff0b0ba221 */ /* 0x000fe20000010100 */
[----:B------:R-:W-:Y:S01]  /*7b30*/  @!P2 FADD.FTZ R13, -R13, -RZ ;  /* 0x800000ff0d0da221 */ /* 0x000fe20000010100 */
[----:B------:R-:W-:Y:S01]  /*7b40*/  @!P2 FADD.FTZ R8, -R8, -RZ ;  /* 0x800000ff0808a221 */ /* 0x000fe20000010100 */
[----:B------:R-:W-:Y:S01]  /*7b50*/  @!P2 FADD.FTZ R10, -R10, -RZ ;  /* 0x800000ff0a0aa221 */ /* 0x000fe20000010100 */
[----:B------:R-:W-:Y:S01]  /*7b60*/  @!P2 FADD.FTZ R12, -R12, -RZ ;  /* 0x800000ff0c0ca221 */ /* 0x000fe20000010100 */
[----:B------:R-:W-:Y:S01]  /*7b70*/  @!P2 FADD.FTZ R16, -R16, -RZ ;  /* 0x800000ff1010a221 */ /* 0x000fe20000010100 */
[C---:B-1----:R-:W-:Y:S01]  /*7b80*/  @!P0 LOP3.LUT R3, R4.reuse, 0xffff0000, RZ, 0xc0, !PT ;  /* 0xffff000004038812 */ /* 0x042fe200078ec0ff */
[----:B------:R-:W-:Y:S01]  /*7b90*/  @!P0 IMAD.U32 R2, R4, 0x10000, RZ ;  /* 0x0001000004028824 */ /* 0x000fe200078e00ff */
[C---:B------:R-:W-:Y:S02]  /*7ba0*/  @!P0 SHF.L.U32 R20, R5.reuse, 0x10, RZ ;  /* 0x0000001005148819 */ /* 0x040fe400000006ff */
[----:B------:R-:W-:Y:S01]  /*7bb0*/  @!P0 LOP3.LUT R4, R5, 0xffff0000, RZ, 0xc0, !PT ;  /* 0xffff000005048812 */ /* 0x000fe200078ec0ff */
[C---:B------:R-:W-:Y:S01]  /*7bc0*/  @!P0 IMAD.U32 R5, R6.reuse, 0x10000, RZ ;  /* 0x0001000006058824 */ /* 0x040fe200078e00ff */
        /* <DEDUP_REMOVED lines=8> */
[C---:B--2---:R-:W-:Y:S02]  /*7c50*/  @!P0 IMAD.U32 R9, R32.reuse, 0x10000, RZ ;  /* 0x0001000020098824 */ /* 0x044fe400078e00ff */
[----:B------:R-:W-:Y:S01]  /*7c60*/  @!P0 FMUL.FTZ R5, R5, R11 ;  /* 0x0000000b05058220 */ /* 0x000fe20000410000 */
[----:B------:R-:W-:Y:S01]  /*7c70*/  @!P0 LOP3.LUT R11, R32, 0xffff0000, RZ, 0xc0, !PT ;  /* 0xffff0000200b8812 */ /* 0x000fe200078ec0ff */
[----:B------:R-:W-:Y:S02]  /*7c80*/  @!P0 IMAD.U32 R10, R36, 0x10000, RZ ;  /* 0x00010000240a8824 */ /* 0x000fe400078e00ff */
[----:B------:R-:W-:Y:S01]  /*7c90*/  @!P0 FMUL.FTZ R6, R6, R12 ;  /* 0x0000000c06068220 */ /* 0x000fe20000410000 */
[----:B------:R-:W-:Y:S01]  /*7ca0*/  @!P0 LOP3.LUT R12, R36, 0xffff0000, RZ, 0xc0, !PT ;  /* 0xffff0000240c8812 */ /* 0x000fe200078ec0ff */
[----:B------:R-:W-:Y:S01]  /*7cb0*/  @!P0 FMUL.FTZ R7, R23, R13 ;  /* 0x0000000d17078220 */ /* 0x000fe20000410000 */
[----:B------:R-:W-:Y:S01]  /*7cc0*/  @!P0 SHF.L.U32 R13, R33, 0x10, RZ ;  /* 0x00000010210d8819 */ /* 0x000fe200000006ff */
[----:B------:R-:W-:Y:S01]  /*7cd0*/  @!P0 FMUL.FTZ R8, R21, R16 ;  /* 0x0000001015088220 */ /* 0x000fe20000410000 */
[----:B------:R-:W-:Y:S01]  /*7ce0*/  @!P0 SHF.L.U32 R16, R37, 0x10, RZ ;  /* 0x0000001025108819 */ /* 0x000fe200000006ff */
[----:B------:R-:W-:Y:S01]  /*7cf0*/  @!P0 FFMA.FTZ R0, R9, R10, R0 ;  /* 0x0000000a09008223 */ /* 0x000fe20000010000 */
        /* <DEDUP_REMOVED lines=16> */
[----:B------:R-:W-:Y:S01]  /*7e00*/  @!P0 IMAD.MOV.U32 R32, RZ, RZ, R0 ;  /* 0x000000ffff208224 */ /* 0x000fe200078e0000 */
[----:B------:R-:W-:Y:S01]  /*7e10*/  @!P0 F2FP.BF16.F32.PACK_AB R5, R6, R5 ;  /* 0x000000050605823e */ /* 0x000fe200000010ff */
[----:B------:R-:W-:Y:S01]  /*7e20*/  IMAD.MOV.U32 R2, RZ, RZ, R63 ;  /* 0x000000ffff027224 */ /* 0x000fe200078e003f */
[----:B------:R-:W-:Y:S02]  /*7e30*/  @!P0 MOV R33, R3 ;  /* 0x0000000300218202 */ /* 0x000fe40000000f00 */
[----:B------:R-:W-:Y:S01]  /*7e40*/  @!P0 F2FP.BF16.F32.PACK_AB R7, R8, R7 ;  /* 0x000000070807823e */ /* 0x000fe200000010ff */
[----:B------:R-:W-:Y:S01]  /*7e50*/  @!P0 IMAD.MOV.U32 R34, RZ, RZ, R5 ;  /* 0x000000ffff228224 */ /* 0x000fe200078e0005 */
[----:B------:R-:W-:Y:S02]  /*7e60*/  MOV R3, R62 ;  /* 0x0000003e00037202 */ /* 0x000fe40000000f00 */
[----:B------:R-:W-:Y:S05]  /*7e70*/  @!P0 MOV R35, R7 ;  /* 0x0000000700238202 */ /* 0x000fea0000000f00 */
[----:B------:R1:W-:Y:S02]  /*7e80*/  ST.E.128 desc[UR6][R2.64], R32 ;  /* 0x0000002002007985 */ /* 0x0003e4000c101d06 */
.L_x_4118:
[----:B------:R-:W-:Y:S05]  /*7e90*/  BSYNC.RECONVERGENT B0 ;  /* 0x0000000000007941 */ /* 0x000fea0003800200 */
.L_x_4117:
[----:B------:R-:W-:Y:S01]  /*7ea0*/  ISETP.NE.AND P0, PT, R42, RZ, PT ;  /* 0x000000ff2a00720c */ /* 0x000fe20003f05270 */
[----:B------:R-:W-:Y:S11]  /*7eb0*/  BSSY.RECONVERGENT B0, `(.L_x_4119) ;  /* 0x0000057000007945 */ /* 0x000ff60003800200 */
[----:B------:R-:W-:Y:S01]  /*7ec0*/  @!UPT UIADD3 URZ, UPT, UPT, URZ, URZ, URZ ;  /* 0x000000fffffff290 */ /* 0x000fe2000fffe0ff */
[----:B------:R-:W-:Y:S05]  /*7ed0*/  @!P0 BRA `(.L_x_4120) ;  /* 0x0000000400508947 */ /* 0x000fea0003800000 */
[----:B------:R-:W-:Y:S01]  /*7ee0*/  ISETP.GE.AND P0, PT, R14, R17, PT ;  /* 0x000000110e00720c */ /* 0x000fe20003f06270 */
[----:B-1----:R-:W2:Y:S11]  /*7ef0*/  LD.E.128 R32, desc[UR6][R18.64] ;  /* 0x0000000612207980 */ /* 0x002eb6000c101d00 */
[----:B------:R-:W-:Y:S01]  /*7f00*/  @!UPT UIADD3 URZ, UPT, UPT, URZ, URZ, URZ ;  /* 0x000000fffffff290 */ /* 0x000fe2000fffe0ff */
        /* <DEDUP_REMOVED lines=8> */
[----:B------:R-:W-:Y:S04]  /*7f90*/  @!P0 IADD3 R20, P2, PT, R20, R59, RZ ;  /* 0x0000003b14148210 */ /* 0x000fe80007f5e0ff */
[----:B------:R-:W3:Y:S01]  /*7fa0*/  @!P0 LD.E.128 R4, desc[UR6][R4.64] ;  /* 0x0000000604048980 */ /* 0x000ee2000c101d00 */
[----:B------:R-:W-:Y:S01]  /*7fb0*/  @!P0 IMAD.X R21, R0, 0x1, R56, P2 ;  /* 0x0000000100158824 */ /* 0x000fe200010e0638 */
[----:B------:R-:W-:Y:S02]  /*7fc0*/  PLOP3.LUT P2, PT, PT, PT, PT, 0x80, 0x8 ;  /* 0x000000000008781c */ /* 0x000fe40003f4f070 */
[----:B------:R-:W-:Y:S04]  /*7fd0*/  @!P0 PLOP3.LUT P2, PT, P1, PT, PT, 0x80, 0x8 ;  /* 0x000000000008881c */ /* 0x000fe80000f4f070 */
        /* <DEDUP_REMOVED lines=13> */
[----:B------:R-:W3:Y:S01]  /*80b0*/  @!P0 LD.E.128 R4, desc[UR6][R4.64] ;  /* 0x0000000604048980 */ /* 0x000ee2000c101d00 */
[----:B------:R-:W-:Y:S01]  /*80c0*/  @!P0 LOP3.LUT R31, R39, 0xffff0000, RZ, 0xc0, !PT ;  /* 0xffff0000271f8812 */ /* 0x000fe200078ec0ff */
[----:B------:R-:W-:Y:S01]  /*80d0*/  @!P2 FADD.FTZ R11, -R11, -RZ ;  /* 0x800000ff0b0ba221 */ /* 0x000fe20000010100 */
[----:B------:R-:W-:Y:S01]  /*80e0*/  @!P2 FADD.FTZ R0, -R0, -RZ ;  /* 0x800000ff0000a221 */ /* 0x000fe20000010100 */
[----:B------:R-:W-:Y:S01]  /*80f0*/  @!P2 FADD.FTZ R12, -R12, -RZ ;  /* 0x800000ff0c0ca221 */ /* 0x000fe20000010100 */
[----:B------:R-:W-:Y:S01]  /*8100*/  @!P2 FADD.FTZ R8, -R8, -RZ ;  /* 0x800000ff0808a221 */ /* 0x000fe20000010100 */
[----:B------:R-:W-:Y:S01]  /*8110*/  @!P2 FADD.FTZ R2, -R2, -RZ ;  /* 0x800000ff0202a221 */ /* 0x000fe20000010100 */
[----:B------:R-:W-:Y:S01]  /*8120*/  @!P2 FADD.FTZ R3, -R3, -RZ ;  /* 0x800000ff0303a221 */ /* 0x000fe20000010100 */
[C---:B---3--:R-:W-:Y:S01]  /*8130*/  @!P0 LOP3.LUT R16, R4.reuse, 0xffff0000, RZ, 0xc0, !PT ;  /* 0xffff000004108812 */ /* 0x048fe200078ec0ff */
        /* <DEDUP_REMOVED lines=10> */
[----:B--2---:R-:W-:Y:S01]  /*81e0*/  @!P0 SHF.L.U32 R13, R33, 0x10, RZ ;  /* 0x00000010210d8819 */ /* 0x004fe200000006ff */
[----:B------:R-:W-:Y:S01]  /*81f0*/  @!P0 FMUL.FTZ R6, R6, R10 ;  /* 0x0000000a06068220 */ /* 0x000fe20000410000 */
[C---:B------:R-:W-:Y:S02]  /*8200*/  @!P0 IMAD.U32 R9, R32.reuse, 0x10000, RZ ;  /* 0x0001000020098824 */ /* 0x040fe400078e00ff */
[----:B------:R-:W-:Y:S01]  /*8210*/  @!P0 FMUL.FTZ R7, R23, R11 ;  /* 0x0000000b17078220 */ /* 0x000fe20000410000 */
[----:B------:R-:W-:Y:S01]  /*8220*/  @!P0 LOP3.LUT R11, R32, 0xffff0000, RZ, 0xc0, !PT ;  /* 0xffff0000200b8812 */ /* 0x000fe200078ec0ff */
[----:B------:R-:W-:Y:S01]  /*8230*/  @!P0 IMAD.U32 R10, R36, 0x10000, RZ ;  /* 0x00010000240a8824 */ /* 0x000fe200078e00ff */
        /* <DEDUP_REMOVED lines=30> */
.L_x_4120:
[----:B------:R-:W-:Y:S05]  /*8420*/  BSYNC.RECONVERGENT B0 ;  /* 0x0000000000007941 */ /* 0x000fea0003800200 */
.L_x_4119:
[----:B------:R-:W-:Y:S01]  /*8430*/  ISETP.NE.AND P0, PT, R43, RZ, PT ;  /* 0x000000ff2b00720c */ /* 0x000fe20003f05270 */
[----:B------:R-:W-:Y:S11]  /*8440*/  BSSY.RECONVERGENT B0, `(.L_x_4121) ;  /* 0x000005b000007945 */ /* 0x000ff60003800200 */
[----:B------:R-:W-:Y:S01]  /*8450*/  @!UPT UIADD3 URZ, UPT, UPT, URZ, URZ, URZ ;  /* 0x000000fffffff290 */ /* 0x000fe2000fffe0ff */
[----:B------:R-:W-:Y:S05]  /*8460*/  @!P0 BRA `(.L_x_4122) ;  /* 0x0000000400608947 */ /* 0x000fea0003800000 */
[----:B-1----:R-:W-:Y:S05]  /*8470*/  IADD3 R2, P0, PT, R18, R137, RZ ;  /* 0x0000008912027210 */ /* 0x002fea0007f1e0ff */
[----:B------:R-:W-:Y:S01]  /*8480*/  IMAD.X R3, R19, 0x1, R136, P0 ;  /* 0x0000000113037824 */ /* 0x000fe200000e0688 */
[C---:B------:R-:W-:Y:S04]  /*8490*/  LEA R42, P0, R234.reuse, R50, 0x5 ;  /* 0x00000032ea2a7211 */ /* 0x040fe800078028ff */
[----:B------:R-:W-:Y:S01]  /*84a0*/  LEA.HI.X R43, R234, R51, R235, 0x5, P0 ;  /* 0x00000033ea2b7211 */ /* 0x000fe200000f2ceb */
[----:B--2---:R1:W2:Y:S01]  /*84b0*/  LD.E.128 R32, desc[UR6][R2.64] ;  /* 0x0000000602207980 */ /* 0x0042a2000c101d00 */
[----:B------:R-:W-:Y:S11]  /*84c0*/  ISETP.GE.AND P0, PT, R14, R17, PT ;  /* 0x000000110e00720c */ /* 0x000ff60003f06270 */
[----:B------:R-:W-:Y:S02]  /*84d0*/  @!UPT UIADD3 URZ, UPT, UPT, URZ, URZ, URZ ;  /* 0x000000fffffff290 */ /* 0x000fe4000fffe0ff */
[----:B------:R-:W-:Y:S02]  /*84e0*/  @!P0 SEL R0, R22, RZ, P1 ;  /* 0x000000ff16008207 */ /* 0x000fe40000800000 */
[----:B------:R-:W-:Y:S02]  /*84f0*/  @!P0 SEL R4, R80, RZ, P1 ;  /* 0x000000ff50048207 */ /* 0x000fe40000800000 */
[----:B------:R-:W-:Y:S04]  /*8500*/  @!P0 IADD3 R0, P2, PT, R115, R0, RZ ;  /* 0x0000000073008210 */ /* 0x000fe80007f5e0ff */
[----:B------:R-:W-:Y:S01]  /*8510*/  @!P0 SHF.L.U32 R20, R0, 0x1, RZ ;  /* 0x0000000100148819 */ /* 0x000fe200000006ff */
[----:B------:R-:W-:Y:S05]  /*8520*/  @!P0 IMAD.X R4, R158, 0x1, R4, P2 ;  /* 0x000000019e048824 */ /* 0x000fea00010e0604 */
[----:B------:R-:W-:Y:S02]  /*8530*/  @!P0 SHF.L.U64.HI R0, R0, 0x1, R4 ;  /* 0x0000000100008819 */ /* 0x000fe40000010204 */
[----:B------:R-:W-:Y:S05]  /*8540*/  @!P0 IADD3 R4, P2, PT, R20, R58, RZ ;  /* 0x0000003a14048210 */ /* 0x000fea0007f5e0ff */
[----:B------:R-:W-:Y:S01]  /*8550*/  @!P0 IMAD.X R5, R0, 0x1, R57, P2 ;  /* 0x0000000100058824 */ /* 0x000fe200010e0639 */
[----:B------:R-:W-:Y:S05]  /*8560*/  @!P0 IADD3 R20, P2, PT, R20, R59, RZ ;  /* 0x0000003b14148210 */ /* 0x000fea0007f5e0ff */
[----:B------:R-:W3:Y:S01]  /*8570*/  @!P0 LD.E.128 R4, desc[UR6][R4.64] ;  /* 0x0000000604048980 */ /* 0x000ee2000c101d00 */
[----:B------:R-:W-:Y:S01]  /*8580*/  @!P0 IMAD.X R21, R0, 0x1, R56, P2 ;  /* 0x0000000100158824 */ /* 0x000fe200010e0638 */
[----:B------:R-:W-:Y:S02]  /*8590*/  PLOP3.LUT P2, PT, PT, PT, PT, 0x80, 0x8 ;  /* 0x000000000008781c */ /* 0x000fe40003f4f070 */
[----:B------:R-:W-:Y:S04]  /*85a0*/  @!P0 PLOP3.LUT P2, PT, P1, PT, PT, 0x80, 0x8 ;  /* 0x000000000008881c */ /* 0x000fe80000f4f070 */
[----:B------:R-:W4:Y:S01]  /*85b0*/  @!P0 LD.E.128 R36, desc[UR6][R20.64] ;  /* 0x0000000614248980 */ /* 0x000f22000c101d00 */
[----:B---3--:R-:W-:Y:S01]  /*85c0*/  @!P0 SHF.L.U32 R0, R4, 0x10, RZ ;  /* 0x0000001004008819 */ /* 0x008fe200000006ff */
[----:B------:R-:W-:Y:S01]  /*85d0*/  @!P0 IMAD.U32 R11, R6, 0x10000, RZ ;  /* 0x00010000060b8824 */ /* 0x000fe200078e00ff */
[----:B------:R-:W-:Y:S01]  /*85e0*/  @!P0 LOP3.LUT R8, R4, 0xffff0000, RZ, 0xc0, !PT ;  /* 0xffff000004088812 */ /* 0x000fe200078ec0ff */
[C---:B------:R-:W-:Y:S01]  /*85f0*/  @!P0 IMAD.U32 R9, R5.reuse, 0x10000, RZ ;  /* 0x0001000005098824 */ /* 0x040fe200078e00ff */
        /* <DEDUP_REMOVED lines=63> */
.L_x_4122:
[----:B------:R-:W-:Y:S05]  /*89f0*/  BSYNC.RECONVERGENT B0 ;  /* 0x0000000000007941 */ /* 0x000fea0003800200 */
.L_x_4121:
[----:B------:R-:W-:Y:S01]  /*8a00*/  ISETP.NE.AND P0, PT, R44, RZ, PT ;  /* 0x000000ff2c00720c */ /* 0x000fe20003f05270 */
[----:B------:R-:W-:Y:S11]  /*8a10*/  BSSY.RECONVERGENT B0, `(.L_x_4123) ;  /* 0x000005b000007945 */ /* 0x000ff60003800200 */
[----:B------:R-:W-:Y:S01]  /*8a20*/  @!UPT UIADD3 URZ, UPT, UPT, URZ, URZ, URZ ;  /* 0x000000fffffff290 */ /* 0x000fe2000fffe0ff */
[----:B------:R-:W-:Y:S05]  /*8a30*/  @!P0 BRA `(.L_x_4124) ;  /* 0x0000000400608947 */ /* 0x000fea0003800000 */
[----:B-1----:R-:W-:Y:S05]  /*8a40*/  IADD3 R2, P0, PT, R18, R139, RZ ;  /* 0x0000008b12027210 */ /* 0x002fea0007f1e0ff */
[----:B------:R-:W-:Y:S01]  /*8a50*/  IMAD.X R3, R19, 0x1, R138, P0 ;  /* 0x0000000113037824 */ /* 0x000fe200000e068a */
[C---:B---3--:R-:W-:Y:S04]  /*8a60*/  LEA R42, P0, R234.reuse, R50, 0x6 ;  /* 0x00000032ea2a7211 */ /* 0x048fe800078030ff */
[----:B------:R-:W-:Y:S01]  /*8a70*/  LEA.HI.X R43, R234, R51, R235, 0x6, P0 ;  /* 0x00000033ea2b7211 */ /* 0x000fe200000f34eb */
[----:B--2---:R1:W2:Y:S01]  /*8a80*/  LD.E.128 R32, desc[UR6][R2.64] ;  /* 0x0000000602207980 */ /* 0x0042a2000c101d00 */
[----:B------:R-:W-:Y:S11]  /*8a90*/  ISETP.GE.AND P0, PT, R14, R17, PT ;  /* 0x000000110e00720c */ /* 0x000ff60003f06270 */
[----:B------:R-:W-:Y:S02]  /*8aa0*/  @!UPT UIADD3 URZ, UPT, UPT, URZ, URZ, URZ ;  /* 0x000000fffffff290 */ /* 0x000fe4000fffe0ff */
[----:B------:R-:W-:Y:S02]  /*8ab0*/  @!P0 SEL R0, R22, RZ, P1 ;  /* 0x000000ff16008207 */ /* 0x000fe40000800000 */
[----:B------:R-:W-:Y:S02]  /*8ac0*/  @!P0 SEL R4, R80, RZ, P1 ;  /* 0x000000ff50048207 */ /* 0x000fe40000800000 */
[----:B------:R-:W-:Y:S04]  /*8ad0*/  @!P0 IADD3 R0, P2, PT, R126, R0, RZ ;  /* 0x000000007e008210 */ /* 0x000fe80007f5e0ff */
[C---:B------:R-:W-:Y:S01]  /*8ae0*/  @!P0 SHF.L.U32 R20, R0.reuse, 0x1, RZ ;  /* 0x0000000100148819 */ /* 0x040fe200000006ff */
        /* <DEDUP_REMOVED lines=77> */
.L_x_4124:
[----:B------:R-:W-:Y:S05]  /*8fc0*/  BSYNC.RECONVERGENT B0 ;  /* 0x0000000000007941 */ /* 0x000fea0003800200 */
.L_x_4123:
[----:B------:R-:W-:Y:S04]  /*8fd0*/  BSSY.RECONVERGENT B0, `(.L_x_4125) ;  /* 0x000005c000007945 */ /* 0x000fe80003800200 */
[----:B------:R-:W-:Y:S05]  /*8fe0*/  @!P6 BRA `(.L_x_4126) ;  /* 0x000000040068e947 */ /* 0x000fea0003800000 */
[----:B-1----:R-:W-:Y:S05]  /*8ff0*/  IADD3 R2, P0, PT, R18, R134, RZ ;  /* 0x0000008612027210 */ /* 0x002fea0007f1e0ff */
[----:B------:R-:W-:Y:S01]  /*9000*/  IMAD.X R3, R19, 0x1, R84, P0 ;  /* 0x0000000113037824 */ /* 0x000fe200000e0654 */
[----:B------:R-:W-:Y:S04]  /*9010*/  ISETP.GE.AND P0, PT, R14, R17, PT ;  /* 0x000000110e00720c */ /* 0x000fe80003f06270 */
[----:B--234-:R1:W2:Y:S09]  /*9020*/  LD.E.128 R32, desc[UR6][R2.64] ;  /* 0x0000000602207980 */ /* 0x01c2b2000c101d00 */
        /* <DEDUP_REMOVED lines=45> */
[----:B--2---:R-:W-:Y:S01]  /*9300*/  @!P0 LOP3.LUT R11, R32, 0xffff0000, RZ, 0xc0, !PT ;  /* 0xffff0000200b8812 */ /* 0x004fe200078ec0ff */
[----:B------:R-:W-:Y:S01]  /*9310*/  @!P0 FMUL.FTZ R3, R20, R9 ;  /* 0x0000000914038220 */ /* 0x000fe20000410000 */
[----:B------:R-:W-:Y:S01]  /*9320*/  @!P0 LOP3.LUT R20, R37, 0xffff0000, RZ, 0xc0, !PT ;  /* 0xffff000025148812 */ /* 0x000fe200078ec0ff */
[----:B------:R-:W-:Y:S01]  /*9330*/  @!P0 FMUL.FTZ R4, R4, R10 ;  /* 0x0000000a04048220 */ /* 0x000fe20000410000 */
[----:B------:R-:W-:Y:S02]  /*9340*/  @!P0 IMAD.U32 R9, R32, 0x10000, RZ ;  /* 0x0001000020098824 */ /* 0x000fe400078e00ff */
[----:B------:R-:W-:Y:S01]  /*9350*/  @!P0 FMUL.FTZ R6, R6, R12 ;  /* 0x0000000c06068220 */ /* 0x000fe20000410000 */
[C---:B------:R-:W-:Y:S01]  /*9360*/  @!P0 LOP3.LUT R12, R36.reuse, 0xffff0000, RZ, 0xc0, !PT ;  /* 0xffff0000240c8812 */ /* 0x040fe200078ec0ff */
[----:B------:R-:W-:Y:S02]  /*9370*/  @!P0 IMAD.U32 R10, R36, 0x10000, RZ ;  /* 0x00010000240a8824 */ /* 0x000fe400078e00ff */
        /* <DEDUP_REMOVED lines=8> */
[----:B------:R-:W-:Y:S01]  /*9400*/  @!P0 FFMA.FTZ R3, R13, R16, R3 ;  /* 0x000000100d038223 */ /* 0x000fe20000010003 */
[----:B------:R-:W-:Y:S01]  /*9410*/  @!P0 LOP3.LUT R11, R34, 0xffff0000, RZ, 0xc0, !PT ;  /* 0xffff0000220b8812 */ /* 0x000fe200078ec0ff */
[----:B------:R-:W-:Y:S01]  /*9420*/  @!P0 FFMA.FTZ R4, R9, R20, R4 ;  /* 0x0000001409048223 */ /* 0x000fe20000010004 */
[C---:B------:R-:W-:Y:S01]  /*9430*/  @!P0 SHF.L.U32 R12, R35.reuse, 0x10, RZ ;  /* 0x00000010230c8819 */ /* 0x040fe200000006ff */
[----:B------:R-:W-:Y:S01]  /*9440*/  @!P0 IMAD.U32 R21, R38, 0x10000, RZ ;  /* 0x0001000026158824 */ /* 0x000fe200078e00ff */
[----:B------:R-:W-:Y:S01]  /*9450*/  @!P0 LOP3.LUT R13, R35, 0xffff0000, RZ, 0xc0, !PT ;  /* 0xffff0000230d8812 */ /* 0x000fe200078ec0ff */
[----:B------:R-:W-:Y:S01]  /*9460*/  @!P0 IMAD.U32 R10, R34, 0x10000, RZ ;  /* 0x00010000220a8824 */ /* 0x000fe200078e00ff */
[----:B------:R-:W-:Y:S02]  /*9470*/  @!P0 F2FP.BF16.F32.PACK_AB R3, R4, R3 ;  /* 0x000000030403823e */ /* 0x000fe400000010ff */
[----:B------:R-:W-:Y:S01]  /*9480*/  @!P0 F2FP.BF16.F32.PACK_AB R0, R2, R0 ;  /* 0x000000000200823e */ /* 0x000fe200000010ff */
[----:B------:R-:W-:Y:S02]  /*9490*/  IMAD.MOV.U32 R2, RZ, RZ, R50 ;  /* 0x000000ffff027224 */ /* 0x000fe400078e0032 */
[----:B------:R-:W-:Y:S01]  /*94a0*/  @!P0 FFMA.FTZ R5, R10, R21, R5 ;  /* 0x000000150a058223 */ /* 0x000fe20000010005 */
[----:B------:R-:W-:Y:S01]  /*94b0*/  @!P0 FFMA.FTZ R6, R11, R23, R6 ;  /* 0x000000170b068223 */ /* 0x000fe20000010006 */
[----:B------:R-:W-:Y:S01]  /*94c0*/  @!P0 MOV R33, R3 ;  /* 0x0000000300218202 */ /* 0x000fe20000000f00 */
[----:B------:R-:W-:Y:S02]  /*94d0*/  @!P0 IMAD.MOV.U32 R32, RZ, RZ, R0 ;  /* 0x000000ffff208224 */ /* 0x000fe400078e0000 */
[----:B------:R-:W-:Y:S01]  /*94e0*/  @!P0 FFMA.FTZ R7, R12, R30, R7 ;  /* 0x0000001e0c078223 */ /* 0x000fe20000010007 */
[----:B------:R-:W-:Y:S01]  /*94f0*/  IMAD R0, R235, 0x60, RZ ;  /* 0x00000060eb007824 */ /* 0x000fe200078e02ff */
[----:B------:R-:W-:Y:S01]  /*9500*/  MOV R3, R51 ;  /* 0x0000003300037202 */ /* 0x000fe20000000f00 */
[----:B------:R-:W-:Y:S01]  /*9510*/  @!P0 FFMA.FTZ R8, R13, R31, R8 ;  /* 0x0000001f0d088223 */ /* 0x000fe20000010008 */
[----:B------:R-:W-:Y:S01]  /*9520*/  @!P0 F2FP.BF16.F32.PACK_AB R5, R6, R5 ;  /* 0x000000050605823e */ /* 0x000fe200000010ff */
[----:B------:R-:W-:Y:S03]  /*9530*/  IMAD.WIDE.U32 R2, R234, 0x60, R2 ;  /* 0x00000060ea027825 */ /* 0x000fe600078e0002 */
[----:B------:R-:W-:Y:S01]  /*9540*/  @!P0 F2FP.BF16.F32.PACK_AB R7, R8, R7 ;  /* 0x000000070807823e */ /* 0x000fe200000010ff */
[----:B------:R-:W-:Y:S03]  /*9550*/  @!P0 IMAD.MOV.U32 R34, RZ, RZ, R5 ;  /* 0x000000ffff228224 */ /* 0x000fe600078e0005 */
[----:B------:R-:W-:Y:S01]  /*9560*/  @!P0 MOV R35, R7 ;  /* 0x0000000700238202 */ /* 0x000fe20000000f00 */
[----:B------:R-:W-:Y:S05]  /*9570*/  IMAD.IADD R3, R0, 0x1, R3 ;  /* 0x0000000100037824 */ /* 0x000fea00078e0203 */
[----:B------:R1:W-:Y:S02]  /*9580*/  ST.E.128 desc[UR6][R2.64], R32 ;  /* 0x0000002002007985 */ /* 0x0003e4000c101d06 */
.L_x_4126:
[----:B------:R-:W-:Y:S05]  /*9590*/  BSYNC.RECONVERGENT B0 ;  /* 0x0000000000007941 */ /* 0x000fea0003800200 */
.L_x_4125:
[----:B------:R-:W-:Y:S01]  /*95a0*/  ISETP.NE.AND P0, PT, R45, RZ, PT ;  /* 0x000000ff2d00720c */ /* 0x000fe20003f05270 */
[----:B------:R-:W-:Y:S11]  /*95b0*/  BSSY.RECONVERGENT B0, `(.L_x_4127) ;  /* 0x000005b000007945 */ /* 0x000ff60003800200 */
[----:B------:R-:W-:Y:S01]  /*95c0*/  @!UPT UIADD3 URZ, UPT, UPT, URZ, URZ, URZ ;  /* 0x000000fffffff290 */ /* 0x000fe2000fffe0ff */
[----:B------:R-:W-:Y:S05]  /*95d0*/  @P0 BRA `(.L_x_4128) ;  /* 0x0000000400600947 */ /* 0x000fea0003800000 */
[----:B-1----:R-:W-:Y:S05]  /*95e0*/  IADD3 R2, P0, PT, R18, R141, RZ ;  /* 0x0000008d12027210 */ /* 0x002fea0007f1e0ff */
[----:B------:R-:W-:Y:S01]  /*95f0*/  IMAD.X R3, R19, 0x1, R140, P0 ;  /* 0x0000000113037824 */ /* 0x000fe200000e068c */
[C---:B---34-:R-:W-:Y:S04]  /*9600*/  LEA R42, P0, R234.reuse, R50, 0x7 ;  /* 0x00000032ea2a7211 */ /* 0x058fe800078038ff */
        /* <DEDUP_REMOVED lines=85> */
.L_x_4128:
[----:B------:R-:W-:Y:S05]  /*9b60*/  BSYNC.RECONVERGENT B0 ;  /* 0x0000000000007941 */ /* 0x000fea0003800200 */
.L_x_4127:
[----:B------:R-:W-:Y:S04]  /*9b70*/  BSSY.RECONVERGENT B0, `(.L_x_4129) ;  /* 0x000005c000007945 */ /* 0x000fe80003800200 */
[----:B------:R-:W-:Y:S05]  /*9b80*/  @P3 BRA `(.L_x_4130) ;  /* 0x0000000400683947 */ /* 0x000fea0003800000 */
        /* <DEDUP_REMOVED lines=90> */
.L_x_4130:
[----:B------:R-:W-:Y:S05]  /*a130*/  BSYNC.RECONVERGENT B0 ;  /* 0x0000000000007941 */ /* 0x000fea0003800200 */
.L_x_4129:
        /* <DEDUP_REMOVED lines=92> */
.L_x_4132:
[----:B------:R-:W-:Y:S05]  /*a700*/  BSYNC.RECONVERGENT B0 ;  /* 0x0000000000007941 */ /* 0x000fea0003800200 */
.L_x_4131:
        /* <DEDUP_REMOVED lines=92> */
.L_x_4134:
[----:B------:R-:W-:Y:S05]  /*acd0*/  BSYNC.RECONVERGENT B0 ;  /* 0x0000000000007941 */ /* 0x000fea0003800200 */
.L_x_4133:
[----:B------:R-:W-:Y:S01]  /*ace0*/  ISETP.NE.AND P0, PT, R46, RZ, PT ;  /* 0x000000ff2e00720c */ /* 0x000fe20003f05270 */
[----:B------:R-:W-:Y:S11]  /*acf0*/  BSSY.RECONVERGENT B0, `(.L_x_4135) ;  /* 0x000005b000007945 */ /* 0x000ff60003800200 */
[----:B------:R-:W-:Y:S01]  /*ad00*/  @!UPT UIADD3 URZ, UPT, UPT, URZ, URZ, URZ ;  /* 0x000000fffffff290 */ /* 0x000fe2000fffe0ff */
[----:B------:R-:W-:Y:S05]  /*ad10*/  @P0 BRA `(.L_x_4136) ;  /* 0x0000000400600947 */ /* 0x000fea0003800000 */
[C---:B-1----:R-:W-:Y:S04]  /*ad20*/  LEA R2, P0, R48.reuse, R18, 0x8 ;  /* 0x0000001230027211 */ /* 0x042fe800078040ff */
[----:B------:R-:W-:Y:S02]  /*ad30*/  LEA.HI.X R3, R48, R19, R49, 0x8, P0 ;  /* 0x0000001330037211 */ /* 0x000fe400000f4431 */
[C---:B---34-:R-:W-:Y:S03]  /*ad40*/  LEA R42, P0, R234.reuse, R50, 0x8 ;  /* 0x00000032ea2a7211 */ /* 0x058fe600078040ff */
[----:B--2---:R1:W2:Y:S01]  /*ad50*/  LD.E.128 R32, desc[UR6][R2.64] ;  /* 0x0000000602207980 */ /* 0x0042a2000c101d00 */
[----:B------:R-:W-:Y:S02]  /*ad60*/  LEA.HI.X R43, R234, R51, R235, 0x8, P0 ;  /* 0x00000033ea2b7211 */ /* 0x000fe400000f44eb */
        /* <DEDUP_REMOVED lines=18> */
[----:B------:R-:W-:Y:S01]  /*ae90*/  @!P0 SHF.L.U32 R9, R5, 0x10, RZ ;  /* 0x0000001005098819 */ /* 0x000fe200000006ff */
[----:B------:R-:W-:Y:S01]  /*aea0*/  @!P0 IMAD.U32 R13, R7, 0x10000, RZ ;  /* 0x00010000070d8824 */ /* 0x000fe200078e00ff */
[----:B------:R-:W-:Y:S01]  /*aeb0*/  @!P0 LOP3.LUT R10, R5, 0xffff0000, RZ, 0xc0, !PT ;  /* 0xffff0000050a8812 */ /* 0x000fe200078ec0ff */
[----:B------:R-:W-:Y:S01]  /*aec0*/  @!P0 IMAD.U32 R0, R4, 0x10000, RZ ;  /* 0x0001000004008824 */ /* 0x000fe200078e00ff */
[----:B------:R-:W-:Y:S01]  /*aed0*/  @!P0 LOP3.LUT R12, R6, 0xffff0000, RZ, 0xc0, !PT ;  /* 0xffff0000060c8812 */ /* 0x000fe200078ec0ff */
[----:B------:R-:W-:Y:S01]  /*aee0*/  @!P0 IMAD.WIDE R4, R25, 0x2, R2 ;  /* 0x0000000219048825 */ /* 0x000fe200078e0202 */
[----:B------:R-:W-:Y:S02]  /*aef0*/  @!P0 LOP3.LUT R16, R7, 0xffff0000, RZ, 0xc0, !PT ;  /* 0xffff000007108812 */ /* 0x000fe400078ec0ff */
[C---:B----4-:R-:W-:Y:S01]  /*af00*/  @!P0 SHF.L.U32 R30, R39.reuse, 0x10, RZ ;  /* 0x00000010271e8819 */ /* 0x050fe200000006ff */
[----:B------:R-:W-:Y:S01]  /*af10*/  @!P2 FADD.FTZ R0, -R0, -RZ ;  /* 0x800000ff0000a221 */ /* 0x000fe20000010100 */
[----:B------:R-:W-:Y:S01]  /*af20*/  @!P0 LOP3.LUT R31, R39, 0xffff0000, RZ, 0xc0, !PT ;  /* 0xffff0000271f8812 */ /* 0x000fe200078ec0ff */
[----:B------:R-:W1:Y:S01]  /*af30*/  @!P0 LD.E.128 R4, desc[UR6][R4.64] ;  /* 0x0000000604048980 */ /* 0x000e62000c101d00 */
[----:B------:R-:W-:Y:S01]  /*af40*/  @!P2 FADD.FTZ R9, -R9, -RZ ;  /* 0x800000ff0909a221 */ /* 0x000fe20000010100 */
[----:B------:R-:W-:Y:S01]  /*af50*/  @!P2 FADD.FTZ R11, -R11, -RZ ;  /* 0x800000ff0b0ba221 */ /* 0x000fe20000010100 */
[----:B------:R-:W-:Y:S01]  /*af60*/  @!P2 FADD.FTZ R13, -R13, -RZ ;  /* 0x800000ff0d0da221 */ /* 0x000fe20000010100 */
[----:B------:R-:W-:Y:S01]  /*af70*/  @!P2 FADD.FTZ R10, -R10, -RZ ;  /* 0x800000ff0a0aa221 */ /* 0x000fe20000010100 */
[----:B------:R-:W-:Y:S01]  /*af80*/  @!P2 FADD.FTZ R12, -R12, -RZ ;  /* 0x800000ff0c0ca221 */ /* 0x000fe20000010100 */
[----:B------:R-:W-:Y:S01]  /*af90*/  @!P2 FADD.FTZ R8, -R8, -RZ ;  /* 0x800000ff0808a221 */ /* 0x000fe20000010100 */
[----:B------:R-:W-:Y:S01]  /*afa0*/  @!P2 FADD.FTZ R16, -R16, -RZ ;  /* 0x800000ff1010a221 */ /* 0x000fe20000010100 */
[C---:B-1----:R-:W-:Y:S01]  /*afb0*/  @!P0 SHF.L.U32 R2, R4.reuse, 0x10, RZ ;  /* 0x0000001004028819 */ /* 0x042fe200000006ff */
[C---:B------:R-:W-:Y:S01]  /*afc0*/  @!P0 IMAD.U32 R20, R5.reuse, 0x10000, RZ ;  /* 0x0001000005148824 */ /* 0x040fe200078e00ff */
[----:B------:R-:W-:Y:S02]  /*afd0*/  @!P0 LOP3.LUT R3, R4, 0xffff0000, RZ, 0xc0, !PT ;  /* 0xffff000004038812 */ /* 0x000fe400078ec0ff */
        /* <DEDUP_REMOVED lines=10> */
[----:B------:R-:W-:Y:S01]  /*b080*/  @!P0 LOP3.LUT R20, R37, 0xffff0000, RZ, 0xc0, !PT ;  /* 0xffff000025148812 */ /* 0x000fe200078ec0ff */
[----:B------:R-:W-:Y:S01]  /*b090*/  @!P0 FMUL.FTZ R5, R5, R11 ;  /* 0x0000000b05058220 */ /* 0x000fe20000410000 */
[----:B------:R-:W-:Y:S01]  /*b0a0*/  @!P0 LOP3.LUT R11, R32, 0xffff0000, RZ, 0xc0, !PT ;  /* 0xffff0000200b8812 */ /* 0x000fe200078ec0ff */
[----:B------:R-:W-:Y:S02]  /*b0b0*/  @!P0 IMAD.U32 R10, R36, 0x10000, RZ ;  /* 0x00010000240a8824 */ /* 0x000fe400078e00ff */
[----:B------:R-:W-:Y:S01]  /*b0c0*/  @!P0 FMUL.FTZ R6, R6, R12 ;  /* 0x0000000c06068220 */ /* 0x000fe20000410000 */
[----:B------:R-:W-:Y:S01]  /*b0d0*/  @!P0 LOP3.LUT R12, R36, 0xffff0000, RZ, 0xc0, !PT ;  /* 0xffff0000240c8812 */ /* 0x000fe200078ec0ff */
[----:B------:R-:W-:Y:S01]  /*b0e0*/  @!P0 FMUL.FTZ R7, R23, R13 ;  /* 0x0000000d17078220 */ /* 0x000fe20000410000 */
[----:B------:R-:W-:Y:S01]  /*b0f0*/  @!P0 LOP3.LUT R23, R38, 0xffff0000, RZ, 0xc0, !PT ;  /* 0xffff000026178812 */ /* 0x000fe200078ec0ff */
[----:B------:R-:W-:Y:S01]  /*b100*/  @!P0 FMUL.FTZ R8, R21, R16 ;  /* 0x0000001015088220 */ /* 0x000fe20000410000 */
[----:B------:R-:W-:Y:S02]  /*b110*/  @!P0 IMAD.U32 R13, R33, 0x10000, RZ ;  /* 0x00010000210d8824 */ /* 0x000fe400078e00ff */
[----:B------:R-:W-:Y:S01]  /*b120*/  @!P0 FFMA.FTZ R0, R9, R10, R0 ;  /* 0x0000000a09008223 */ /* 0x000fe20000010000 */
[----:B------:R-:W-:Y:S01]  /*b130*/  @!P0 LOP3.LUT R9, R33, 0xffff0000, RZ, 0xc0, !PT ;  /* 0xffff000021098812 */ /* 0x000fe200078ec0ff */
        /* <DEDUP_REMOVED lines=22> */
.L_x_4136:
[----:B------:R-:W-:Y:S05]  /*b2a0*/  BSYNC.RECONVERGENT B0 ;  /* 0x0000000000007941 */ /* 0x000fea0003800200 */
.L_x_4135:
[----:B------:R-:W-:Y:S01]  /*b2b0*/  ISETP.NE.AND P0, PT, R47, RZ, PT ;  /* 0x000000ff2f00720c */ /* 0x000fe20003f05270 */
[----:B------:R-:W-:Y:S11]  /*b2c0*/  BSSY.RECONVERGENT B0, `(.L_x_4137) ;  /* 0x0000061000007945 */ /* 0x000ff60003800200 */
[----:B------:R-:W-:Y:S01]  /*b2d0*/  @!UPT UIADD3 URZ, UPT, UPT, URZ, URZ, URZ ;  /* 0x000000fffffff290 */ /* 0x000fe2000fffe0ff */
[----:B------:R-:W-:Y:S05]  /*b2e0*/  @P0 BRA `(.L_x_4138) ;  /* 0x0000000400780947 */ /* 0x000fea0003800000 */
[----:B------:R-:W-:Y:S02]  /*b2f0*/  ISETP.GE.AND P0, PT, R14, R17, PT ;  /* 0x000000110e00720c */ /* 0x000fe40003f06270 */
[----:B-1----:R-:W-:Y:S11]  /*b300*/  MOV R3, R19 ;  /* 0x0000001300037202 */ /* 0x002ff60000000f00 */
[----:B------:R-:W-:Y:S02]  /*b310*/  @!P0 SEL R0, R22, RZ, P1 ;  /* 0x000000ff16008207 */ /* 0x000fe40000800000 */
[----:B------:R-:W-:Y:S02]  /*b320*/  @!P0 SEL R2, R80, RZ, P1 ;  /* 0x000000ff50028207 */ /* 0x000fe40000800000 */
[----:B------:R-:W-:Y:S04]  /*b330*/  @!P0 IADD3 R0, P2, PT, R121, R0, RZ ;  /* 0x0000000079008210 */ /* 0x000fe80007f5e0ff */
[----:B------:R-:W-:Y:S02]  /*b340*/  @!P0 IADD3.X R2, PT, PT, R150, R2, RZ, P2, !PT ;  /* 0x0000000296028210 */ /* 0x000fe400017fe4ff */
[C---:B------:R-:W-:Y:S02]  /*b350*/  @!P0 SHF.L.U32 R20, R0.reuse, 0x1, RZ ;  /* 0x0000000100148819 */ /* 0x040fe400000006ff */
[----:B------:R-:W-:Y:S01]  /*b360*/  @!P0 SHF.L.U64.HI R0, R0, 0x1, R2 ;  /* 0x0000000100008819 */ /* 0x000fe20000010202 */
[----:B------:R-:W-:Y:S01]  /*b370*/  IMAD.MOV.U32 R2, RZ, RZ, R18 ;  /* 0x000000ffff027224 */ /* 0x000fe200078e0012 */
[----:B------:R-:W-:Y:S03]  /*b380*/  @!P0 IADD3 R4, P2, PT, R20, R58, RZ ;  /* 0x0000003a14048210 */ /* 0x000fe60007f5e0ff */
[----:B------:R-:W-:Y:S04]  /*b390*/  IMAD.WIDE.U32 R2, R48, 0x120, R2 ;  /* 0x0000012030027825 */ /* 0x000fe800078e0002 */
[----:B------:R-:W-:Y:S01]  /*b3a0*/  @!P0 IMAD.X R5, R0, 0x1, R57, P2 ;  /* 0x0000000100058824 */ /* 0x000fe200010e0639 */
[----:B------:R-:W-:Y:S04]  /*b3b0*/  @!P0 IADD3 R20, P2, PT, R20, R59, RZ ;  /* 0x0000003b14148210 */ /* 0x000fe80007f5e0ff */
[----:B------:R-:W-:Y:S01]  /*b3c0*/  @!P0 IADD3.X R21, PT, PT, R0, R56, RZ, P2, !PT ;  /* 0x0000003800158210 */ /* 0x000fe200017fe4ff */
[----:B------:R-:W5:Y:S01]  /*b3d0*/  @!P0 LD.E.128 R4, desc[UR6][R4.64] ;  /* 0x0000000604048980 */ /* 0x000f62000c101d00 */
[----:B------:R-:W-:Y:S02]  /*b3e0*/  PLOP3.LUT P2, PT, PT, PT, PT, 0x80, 0x8 ;  /* 0x000000000008781c */ /* 0x000fe40003f4f070 */
[----:B------:R-:W-:Y:S05]  /*b3f0*/  @!P0 PLOP3.LUT P2, PT, P1, PT, PT, 0x80, 0x8 ;  /* 0x000000000008881c */ /* 0x000fea0000f4f070 */
[----:B--234-:R-:W2:Y:S01]  /*b400*/  @!P0 LD.E.128 R32, desc[UR6][R20.64] ;  /* 0x0000000614208980 */ /* 0x01cea2000c101d00 */
[C---:B-----5:R-:W-:Y:S01]  /*b410*/  @!P0 LOP3.LUT R8, R4.reuse, 0xffff0000, RZ, 0xc0, !PT ;  /* 0xffff000004088812 */ /* 0x060fe200078ec0ff */
[----:B------:R-:W-:Y:S01]  /*b420*/  @!P0 IMAD.U32 R0, R4, 0x10000, RZ ;  /* 0x0001000004008824 */ /* 0x000fe200078e00ff */
[----:B------:R-:W-:Y:S01]  /*b430*/  @!P0 SHF.L.U32 R9, R5, 0x10, RZ ;  /* 0x0000001005098819 */ /* 0x000fe200000006ff */
[----:B------:R-:W-:Y:S01]  /*b440*/  IMAD R4, R49, 0x120, RZ ;  /* 0x0000012031047824 */ /* 0x000fe200078e02ff */
[----:B------:R-:W-:Y:S01]  /*b450*/  @!P0 LOP3.LUT R10, R5, 0xffff0000, RZ, 0xc0, !PT ;  /* 0xffff0000050a8812 */ /* 0x000fe200078ec0ff */
[C---:B------:R-:W-:Y:S01]  /*b460*/  @!P0 IMAD.U32 R11, R6.reuse, 0x10000, RZ ;  /* 0x00010000060b8824 */ /* 0x040fe200078e00ff */
[----:B------:R-:W-:Y:S01]  /*b470*/  @!P0 LOP3.LUT R12, R6, 0xffff0000, RZ, 0xc0, !PT ;  /* 0xffff0000060c8812 */ /* 0x000fe200078ec0ff */
[----:B------:R-:W-:Y:S01]  /*b480*/  IMAD.IADD R3, R4, 0x1, R3 ;  /* 0x0000000104037824 */ /* 0x000fe200078e0203 */
[----:B------:R-:W-:Y:S01]  /*b490*/  @!P0 SHF.L.U32 R13, R7, 0x10, RZ ;  /* 0x00000010070d8819 */ /* 0x000fe200000006ff */
[----:B------:R-:W-:Y:S01]  /*b4a0*/  @!P2 FADD.FTZ R9, -R9, -RZ ;  /* 0x800000ff0909a221 */ /* 0x000fe20000010100 */
[----:B------:R-:W-:Y:S01]  /*b4b0*/  @!P0 LOP3.LUT R16, R7, 0xffff0000, RZ, 0xc0, !PT ;  /* 0xffff000007108812 */ /* 0x000fe200078ec0ff */
[----:B------:R-:W-:Y:S01]  /*b4c0*/  @!P0 IMAD.WIDE R4, R25, 0x2, R2 ;  /* 0x0000000219048825 */ /* 0x000fe200078e0202 */
[----:B--2---:R-:W-:Y:S01]  /*b4d0*/  @!P0 LOP3.LUT R30, R34, 0xffff0000, RZ, 0xc0, !PT ;  /* 0xffff0000221e8812 */ /* 0x004fe200078ec0ff */
[----:B------:R1:W2:Y:S01]  /*b4e0*/  LD.E.128 R36, desc[UR6][R2.64] ;  /* 0x0000000602247980 */ /* 0x0002a2000c101d00 */
[----:B------:R-:W-:Y:S01]  /*b4f0*/  @!P0 SHF.L.U32 R31, R35, 0x10, RZ ;  /* 0x00000010231f8819 */ /* 0x000fe200000006ff */
[----:B------:R-:W-:Y:S01]  /*b500*/  @!P2 FADD.FTZ R0, -R0, -RZ ;  /* 0x800000ff0000a221 */ /* 0x000fe20000010100 */
[----:B------:R-:W-:Y:S01]  /*b510*/  @!P2 FADD.FTZ R8, -R8, -RZ ;  /* 0x800000ff0808a221 */ /* 0x000fe20000010100 */
[----:B------:R-:W-:Y:S01]  /*b520*/  @!P2 FADD.FTZ R10, -R10, -RZ ;  /* 0x800000ff0a0aa221 */ /* 0x000fe20000010100 */
[----:B------:R-:W-:Y:S01]  /*b530*/  @!P2 FADD.FTZ R11, -R11, -RZ ;  /* 0x800000ff0b0ba221 */ /* 0x000fe20000010100 */
[----:B------:R-:W-:Y:S01]  /*b540*/  @!P2 FADD.FTZ R12, -R12, -RZ ;  /* 0x800000ff0c0ca221 */ /* 0x000fe20000010100 */
[----:B------:R-:W-:Y:S01]  /*b550*/  @!P2 FADD.FTZ R13, -R13, -RZ ;  /* 0x800000ff0d0da221 */ /* 0x000fe20000010100 */
[----:B------:R-:W1:Y:S01]  /*b560*/  @!P0 LD.E.128 R4, desc[UR6][R4.64] ;  /* 0x0000000604048980 */ /* 0x000e62000c101d00 */
[----:B------:R-:W-:Y:S01]  /*b570*/  @!P2 FADD.FTZ R16, -R16, -RZ ;  /* 0x800000ff1010a221 */ /* 0x000fe20000010100 */
[C---:B-1----:R-:W-:Y:S01]  /*b580*/  @!P0 SHF.L.U32 R2, R4.reuse, 0x10, RZ ;  /* 0x0000001004028819 */ /* 0x042fe200000006ff */
[----:B------:R-:W-:Y:S01]  /*b590*/  @!P0 IMAD.U32 R20, R5, 0x10000, RZ ;  /* 0x0001000005148824 */ /* 0x000fe200078e00ff */
[----:B------:R-:W-:Y:S01]  /*b5a0*/  @!P0 LOP3.LUT R3, R4, 0xffff0000, RZ, 0xc0, !PT ;  /* 0xffff000004038812 */ /* 0x000fe200078ec0ff */
[----:B------:R-:W-:Y:S01]  /*b5b0*/  @!P0 IMAD.U32 R23, R7, 0x10000, RZ ;  /* 0x0001000007178824 */ /* 0x000fe200078e00ff */
[----:B------:R-:W-:Y:S01]  /*b5c0*/  @!P0 LOP3.LUT R4, R5, 0xffff0000, RZ, 0xc0, !PT ;  /* 0xffff000005048812 */ /* 0x000fe200078ec0ff */
[----:B------:R-:W-:Y:S01]  /*b5d0*/  @!P0 FMUL.FTZ R0, R2, R0 ;  /* 0x0000000002008220 */ /* 0x000fe20000410000 */
[C---:B------:R-:W-:Y:S01]  /*b5e0*/  @!P0 SHF.L.U32 R5, R6.reuse, 0x10, RZ ;  /* 0x0000001006058819 */ /* 0x040fe200000006ff */
[----:B------:R-:W-:Y:S01]  /*b5f0*/  @!P0 FMUL.FTZ R2, R3, R8 ;  /* 0x0000000803028220 */ /* 0x000fe20000410000 */
[----:B------:R-:W-:Y:S01]  /*b600*/  @!P0 LOP3.LUT R6, R6, 0xffff0000, RZ, 0xc0, !PT ;  /* 0xffff000006068812 */ /* 0x000fe200078ec0ff */
[----:B------:R-:W-:Y:S01]  /*b610*/  @!P0 FMUL.FTZ R3, R20, R9 ;  /* 0x0000000914038220 */ /* 0x000fe20000410000 */
[----:B--2---:R-:W-:Y:S01]  /*b620*/  @!P0 SHF.L.U32 R9, R36, 0x10, RZ ;  /* 0x0000001024098819 */ /* 0x004fe200000006ff */
[----:B------:R-:W-:Y:S01]  /*b630*/  @!P0 FMUL.FTZ R4, R4, R10 ;  /* 0x0000000a04048220 */ /* 0x000fe20000410000 */
[C---:B------:R-:W-:Y:S01]  /*b640*/  @!P0 SHF.L.U32 R10, R32.reuse, 0x10, RZ ;  /* 0x00000010200a8819 */ /* 0x040fe200000006ff */
[----:B------:R-:W-:Y:S01]  /*b650*/  @!P0 FMUL.FTZ R5, R5, R11 ;  /* 0x0000000b05058220 */ /* 0x000fe20000410000 */
[----:B------:R-:W-:Y:S01]  /*b660*/  @!P0 LOP3.LUT R21, R7, 0xffff0000, RZ, 0xc0, !PT ;  /* 0xffff000007158812 */ /* 0x000fe200078ec0ff */
[----:B------:R-:W-:Y:S01]  /*b670*/  @!P0 FMUL.FTZ R7, R23, R13 ;  /* 0x0000000d17078220 */ /* 0x000fe20000410000 */
[----:B------:R-:W-:Y:S01]  /*b680*/  @!P0 LOP3.LUT R11, R32, 0xffff0000, RZ, 0xc0, !PT ;  /* 0xffff0000200b8812 */ /* 0x000fe200078ec0ff */
[----:B------:R-:W-:Y:S01]  /*b690*/  @!P0 FFMA.FTZ R0, R9, R10, R0 ;  /* 0x0000000a09008223 */ /* 0x000fe20000010000 */
[----:B------:R-:W-:Y:S01]  /*b6a0*/  @!P0 LOP3.LUT R9, R36, 0xffff0000, RZ, 0xc0, !PT ;  /* 0xffff000024098812 */ /* 0x000fe200078ec0ff */
[----:B------:R-:W-:Y:S01]  /*b6b0*/  @!P0 FMUL.FTZ R6, R6, R12 ;  /* 0x0000000c06068220 */ /* 0x000fe20000410000 */
[C---:B------:R-:W-:Y:S01]  /*b6c0*/  @!P0 LOP3.LUT R13, R37.reuse, 0xffff0000, RZ, 0xc0, !PT ;  /* 0xffff0000250d8812 */ /* 0x040fe200078ec0ff */
[----:B------:R-:W-:Y:S01]  /*b6d0*/  @!P0 IMAD.U32 R10, R37, 0x10000, RZ ;  /* 0x00010000250a8824 */ /* 0x000fe200078e00ff */
[C---:B------:R-:W-:Y:S01]  /*b6e0*/  @!P0 SHF.L.U32 R20, R38.reuse, 0x10, RZ ;  /* 0x0000001026148819 */ /* 0x040fe200000006ff */
[----:B------:R-:W-:Y:S01]  /*b6f0*/  @!P0 IMAD.U32 R12, R33, 0x10000, RZ ;  /* 0x00010000210c8824 */ /* 0x000fe200078e00ff */
[----:B------:R-:W-:Y:S01]  /*b700*/  @!P0 LOP3.LUT R23, R38, 0xffff0000, RZ, 0xc0, !PT ;  /* 0xffff000026178812 */ /* 0x000fe200078ec0ff */
[----:B------:R-:W-:Y:S01]  /*b710*/  @!P0 FMUL.FTZ R8, R21, R16 ;  /* 0x0000001015088220 */ /* 0x000fe20000410000 */
[----:B------:R-:W-:Y:S01]  /*b720*/  @!P0 LOP3.LUT R16, R33, 0xffff0000, RZ, 0xc0, !PT ;  /* 0xffff000021108812 */ /* 0x000fe200078ec0ff */
[----:B------:R-:W-:Y:S01]  /*b730*/  @!P0 FFMA.FTZ R2, R9, R11, R2 ;  /* 0x0000000b09028223 */ /* 0x000fe20000010002 */
[----:B------:R-:W-:Y:S01]  /*b740*/  @!P0 LOP3.LUT R32, R35, 0xffff0000, RZ, 0xc0, !PT ;  /* 0xffff000023208812 */ /* 0x000fe200078ec0ff */
[----:B------:R-:W-:Y:S02]  /*b750*/  @!P0 IMAD.U32 R21, R34, 0x10000, RZ ;  /* 0x0001000022158824 */ /* 0x000fe400078e00ff */
        /* <DEDUP_REMOVED lines=23> */
.L_x_4138:
[----:B------:R-:W-:Y:S05]  /*b8d0*/  BSYNC.RECONVERGENT B0 ;  /* 0x0000000000007941 */ /* 0x000fea0003800200 */
.L_x_4137:
[----:B------:R-:W-:Y:S01]  /*b8e0*/  ISETP.NE.AND P0, PT, R64, RZ, PT ;  /* 0x000000ff4000720c */ /* 0x000fe20003f05270 */
[----:B------:R-:W-:Y:S11]  /*b8f0*/  BSSY.RECONVERGENT B0, `(.L_x_4139) ;  /* 0x0000061000007945 */ /* 0x000ff60003800200 */
[----:B------:R-:W-:Y:S01]  /*b900*/  @!UPT UIADD3 URZ, UPT, UPT, URZ, URZ, URZ ;  /* 0x000000fffffff290 */ /* 0x000fe2000fffe0ff */
        /* <DEDUP_REMOVED lines=13> */
[C---:B------:R-:W-:Y:S03]  /*b9e0*/  @!P0 IMAD.SHL.U32 R10, R0.reuse, 0x2, RZ ;  /* 0x00000002000a8824 */ /* 0x040fe600078e00ff */
[----:B------:R-:W-:Y:S02]  /*b9f0*/  @!P0 SHF.L.U64.HI R0, R0, 0x1, R6 ;  /* 0x0000000100008819 */ /* 0x000fe40000010206 */
[----:B------:R-:W-:Y:S01]  /*ba00*/  @!P0 IADD3 R8, P2, PT, R10, R58, RZ ;  /* 0x0000003a0a088210 */ /* 0x000fe20007f5e0ff */
[----:B------:R-:W5:Y:S03]  /*ba10*/  @!P0 LD.E.128 R4, desc[UR6][R4.64] ;  /* 0x0000000604048980 */ /* 0x000f66000c101d00 */
[----:B------:R-:W-:Y:S05]  /*ba20*/  @!P0 IADD3.X R9, PT, PT, R0, R57, RZ, P2, !PT ;  /* 0x0000003900098210 */ /* 0x000fea00017fe4ff */
[----:B------:R1:W5:Y:S02]  /*ba30*/  @!P0 LD.E.128 R44, desc[UR6][R8.64] ;  /* 0x00000006082c8980 */ /* 0x000364000c101d00 */
[----:B-1----:R-:W-:Y:S05]  /*ba40*/  @!P0 IADD3 R8, P2, PT, R10, R59, RZ ;  /* 0x0000003b0a088210 */ /* 0x002fea0007f5e0ff */
[----:B------:R-:W-:Y:S01]  /*ba50*/  @!P0 IMAD.X R9, R0, 0x1, R56, P2 ;  /* 0x0000000100098824 */ /* 0x000fe200010e0638 */
[----:B------:R-:W-:Y:S02]  /*ba60*/  PLOP3.LUT P2, PT, PT, PT, PT, 0x80, 0x8 ;  /* 0x000000000008781c */ /* 0x000fe40003f4f070 */
[----:B------:R-:W-:Y:S02]  /*ba70*/  @!P0 PLOP3.LUT P2, PT, P1, PT, PT, 0x80, 0x8 ;  /* 0x000000000008881c */ /* 0x000fe40000f4f070 */
[----:B--234-:R1:W2:Y:S01]  /*ba80*/  @!P0 LD.E.128 R32, desc[UR6][R8.64] ;  /* 0x0000000608208980 */ /* 0x01c2a2000c101d00 */
[----:B-----5:R-:W-:Y:S02]  /*ba90*/  @!P0 LOP3.LUT R23, R38, 0xffff0000, RZ, 0xc0, !PT ;  /* 0xffff000026178812 */ /* 0x020fe400078ec0ff */
[C---:B-1----:R-:W-:Y:S01]  /*baa0*/  @!P0 SHF.L.U32 R9, R4.reuse, 0x10, RZ ;  /* 0x0000001004098819 */ /* 0x042fe200000006ff */
[----:B------:R-:W-:Y:S01]  /*bab0*/  @!P0 IMAD.U32 R13, R5, 0x10000, RZ ;  /* 0x00010000050d8824 */ /* 0x000fe200078e00ff */
[----:B------:R-:W-:Y:S01]  /*bac0*/  @!P0 LOP3.LUT R11, R4, 0xffff0000, RZ, 0xc0, !PT ;  /* 0xffff0000040b8812 */ /* 0x000fe200078ec0ff */
[----:B------:R-:W-:Y:S01]  /*bad0*/  @!P0 IMAD.U32 R21, R7, 0x10000, RZ ;  /* 0x0001000007158824 */ /* 0x000fe200078e00ff */
[----:B------:R-:W-:Y:S02]  /*bae0*/  @!P0 LOP3.LUT R10, R5, 0xffff0000, RZ, 0xc0, !PT ;  /* 0xffff0000050a8812 */ /* 0x000fe400078ec0ff */
[----:B------:R-:W-:Y:S02]  /*baf0*/  @!P0 SHF.L.U32 R12, R6, 0x10, RZ ;  /* 0x00000010060c8819 */ /* 0x000fe400000006ff */
[C---:B------:R-:W-:Y:S01]  /*bb00*/  @!P0 SHF.L.U32 R0, R44.reuse, 0x10, RZ ;  /* 0x000000102c008819 */ /* 0x040fe200000006ff */
        /* <DEDUP_REMOVED lines=63> */
.L_x_4140:
[----:B------:R-:W-:Y:S05]  /*bf00*/  BSYNC.RECONVERGENT B0 ;  /* 0x0000000000007941 */ /* 0x000fea0003800200 */
.L_x_4139:
        /* <DEDUP_REMOVED lines=98> */
.L_x_4142:
[----:B------:R-:W-:Y:S05]  /*c530*/  BSYNC.RECONVERGENT B0 ;  /* 0x0000000000007941 */ /* 0x000fea0003800200 */
.L_x_4141:
        /* <DEDUP_REMOVED lines=98> */
.L_x_4144:
[----:B------:R-:W-:Y:S05]  /*cb60*/  BSYNC.RECONVERGENT B0 ;  /* 0x0000000000007941 */ /* 0x000fea0003800200 */
.L_x_4143:
        /* <DEDUP_REMOVED lines=98> */
.L_x_4146:
[----:B------:R-:W-:Y:S05]  /*d190*/  BSYNC.RECONVERGENT B0 ;  /* 0x0000000000007941 */ /* 0x000fea0003800200 */
.L_x_4145:
        /* <DEDUP_REMOVED lines=98> */
.L_x_4148:
[----:B------:R-:W-:Y:S05]  /*d7c0*/  BSYNC.RECONVERGENT B0 ;  /* 0x0000000000007941 */ /* 0x000fea0003800200 */
.L_x_4147:
        /* <DEDUP_REMOVED lines=10> */
.L_x_4083:
[----:B------:R-:W-:Y:S05]  /*d870*/  BSYNC.RECONVERGENT B1 ;  /* 0x0000000000017941 */ /* 0x000fea0003800200 */
.L_x_4081:
        /* <DEDUP_REMOVED lines=32> */
[----:B----4-:R-:W-:Y:S02]  /*da80*/  IABS R8, R2 ;  /* 0x0000000200087213 */ /* 0x010fe40000000000 */
        /* <DEDUP_REMOVED lines=68> */
.L_x_4150:
[----:B------:R-:W-:Y:S05]  /*ded0*/  BSYNC.RECONVERGENT B0 ;  /* 0x0000000000007941 */ /* 0x000fea0003800200 */
.L_x_4149:
[----:B------:R-:W-:Y:S11]  /*dee0*/  ISETP.GT.AND P0, PT, R79, R91, PT ;  /* 0x0000005b4f00720c */ /* 0x000ff60003f04270 */
[----:B------:R-:W-:Y:S02]  /*def0*/  @!UPT UIADD3 URZ, UPT, UPT, URZ, URZ, URZ ;  /* 0x000000fffffff290 */ /* 0x000fe4000fffe0ff */
[----:B------:R-:W-:Y:S05]  /*df00*/  @P0 BRA `(.L_x_4151) ;  /* 0xffffff48008c0947 */ /* 0x000fea000383ffff */
.L_x_4080:
[----:B------:R-:W-:Y:S05]  /*df10*/  WARPSYNC.ALL ;  /* 0x0000000000007948 */ /* 0x000fea0003800000 */
[----:B------:R-:W-:Y:S06]  /*df20*/  BAR.SYNC.DEFER_BLOCKING 0x0 ;  /* 0x0000000000007b1d */ /* 0x000fec0000010000 */
[----:B------:R-:W2:Y:S01]  /*df30*/  LD.E R38, desc[UR6][R168.64+0xd0] ;  /* 0x0000d006a8267980 */ /* 0x000ea2000c101900 */
[----:B------:R-:W-:Y:S01]  /*df40*/  BSSY.RECONVERGENT B2, `(.L_x_4152) ;  /* 0x00002a4000027945 */ /* 0x000fe20003800200 */
[C---:B------:R-:W-:Y:S01]  /*df50*/  SHF.L.U64.HI R37, R106.reuse, 0x4, R107 ;  /* 0x000000046a257819 */ /* 0x040fe2000001026b */
[----:B----4-:R-:W-:Y:S01]  /*df60*/  IMAD.SHL.U32 R30, R106, 0x10, RZ ;  /* 0x000000106a1e7824 */ /* 0x010fe200078e00ff */
[----:B--2---:R-:W-:-:S13]  /*df70*/  ISETP.NE.AND P0, PT, R38, RZ, PT ;  /* 0x000000ff2600720c */ /* 0x004fda0003f05270 */
[----:B------:R-:W-:Y:S05]  /*df80*/  @P0 BRA `(.L_x_4153) ;  /* 0x0000000000840947 */ /* 0x000fea0003800000 */
[----:B------:R-:W2:Y:S01]  /*df90*/  LDL R0, [R1] ;  /* 0x0000000001007983 */ /* 0x000ea20000100800 */
[----:B------:R-:W-:Y:S01]  /*dfa0*/  LEA R2, P0, R30, R108, 0x1 ;  /* 0x0000006c1e027211 */ /* 0x000fe200078008ff */
[C---:B------:R-:W-:Y:S01]  /*dfb0*/  VIADD R40, R70.reuse, 0x20 ;  /* 0x0000002046287836 */ /* 0x040fe20000000000 */
[----:B------:R-:W-:Y:S01]  /*dfc0*/  BSSY.RECONVERGENT B0, `(.L_x_4154) ;  /* 0x0000015000007945 */ /* 0x000fe20003800200 */
[----:B------:R-:W-:Y:S01]  /*dfd0*/  VIADD R46, R70, 0x10 ;  /* 0x00000010462e7836 */ /* 0x000fe20000000000 */
[----:B------:R-:W-:Y:S01]  /*dfe0*/  LEA.HI.X R3, R30, R109, R37, 0x1, P0 ;  /* 0x0000006d1e037211 */ /* 0x000fe200000f0c25 */
[----:B------:R-:W-:Y:S02]  /*dff0*/  VIADD R30, R70, 0x30 ;  /* 0x00000030461e7836 */ /* 0x000fe40000000000 */
[----:B--2---:R-:W-:-:S05]  /*e000*/  IMAD.IADD R0, R0, 0x1, -R159 ;  /* 0x0000000100007824 */ /* 0x004fca00078e0a9f */
[-C--:B------:R-:W-:Y:S02]  /*e010*/  ISETP.GE.AND P2, PT, R70, R0.reuse, PT ;  /* 0x000000004600720c */ /* 0x080fe40003f46270 */
[-C--:B------:R-:W-:Y:S02]  /*e020*/  ISETP.GE.AND P0, PT, R40, R0.reuse, PT ;  /* 0x000000002800720c */ /* 0x080fe40003f06270 */
[----:B------:R-:W-:-:S09]  /*e030*/  ISETP.GE.AND P1, PT, R46, R0, PT ;  /* 0x000000002e00720c */ /* 0x000fd20003f26270 */
[----:B------:R-:W-:Y:S01]  /*e040*/  @!PT LDS RZ, [RZ] ;  /* 0x00000000fffff984 */ /* 0x000fe20000000800 */
[----:B------:R-:W-:Y:S01]  /*e050*/  @!PT LDS RZ, [RZ] ;  /* 0x00000000fffff984 */ /* 0x000fe20000000800 */
[----:B------:R-:W-:Y:S01]  /*e060*/  @!PT LDS RZ, [RZ] ;  /* 0x00000000fffff984 */ /* 0x000fe20000000800 */
[----:B------:R1:W-:Y:S04]  /*e070*/  @!P2 LDGSTS.E.BYPASS.LTC128B.128 [R85], desc[UR6][R108.64] ;  /* 0x000000006c55afae */ /* 0x0003e8000b981a06 */
[----:B------:R1:W-:Y:S01]  /*e080*/  @!P1 LDGSTS.E.BYPASS.LTC128B.128 [R85+0x800], desc[UR6][R2.64] ;  /* 0x0080000002559fae */ /* 0x0003e2000b981a06 */
[----:B------:R-:W-:Y:S01]  /*e090*/  ISETP.GE.AND P1, PT, R30, R0, PT ;  /* 0x000000001e00720c */ /* 0x000fe20003f26270 */
[----:B------:R-:W-:-:S12]  /*e0a0*/  @P0 BRA `(.L_x_4155) ;  /* 0x0000000000180947 */ /* 0x000fd80003800000 */
[----:B------:R-:W-:-:S04]  /*e0b0*/  LEA R4, P0, R106, R2, 0x5 ;  /* 0x000000026a047211 */ /* 0x000fc800078028ff */
[----:B------:R-:W-:-:S05]  /*e0c0*/  LEA.HI.X R5, R106, R3, R107, 0x5, P0 ;  /* 0x000000036a057211 */ /* 0x000fca00000f2c6b */
[----:B------:R-:W-:Y:S01]  /*e0d0*/  @!PT LDS RZ, [RZ] ;  /* 0x00000000fffff984 */ /* 0x000fe20000000800 */
[----:B------:R-:W-:Y:S01]  /*e0e0*/  @!PT LDS RZ, [RZ] ;  /* 0x00000000fffff984 */ /* 0x000fe20000000800 */
[----:B------:R-:W-:Y:S01]  /*e0f0*/  @!PT LDS RZ, [RZ] ;  /* 0x00000000fffff984 */ /* 0x000fe20000000800 */
[----:B------:R2:W-:Y:S04]  /*e100*/  LDGSTS.E.BYPASS.LTC128B.128 [R85+0x1000], desc[UR6][R4.64] ;  /* 0x0100000004557fae */ /* 0x0005e8000b981a06 */
.L_x_4155:
[----:B------:R-:W-:Y:S05]  /*e110*/  BSYNC.RECONVERGENT B0 ;  /* 0x0000000000007941 */ /* 0x000fea0003800200 */
.L_x_4154:
        /* <DEDUP_REMOVED lines=8> */
.L_x_4153:
        /* <DEDUP_REMOVED lines=23> */
[----:B------:R-:W2:Y:S01]  /*e310*/  LDL R5, [R1] ;  /* 0x0000000001057983 */ /* 0x000ea20000100800 */
[C---:B------:R-:W-:Y:S01]  /*e320*/  IMAD.SHL.U32 R0, R2.reuse, 0x2, RZ ;  /* 0x0000000202007824 */ /* 0x040fe200078e00ff */
[----:B------:R-:W-:Y:S01]  /*e330*/  SHF.L.U64.HI R2, R2, 0x1, R3 ;  /* 0x0000000102027819 */ /* 0x000fe20000010203 */
[----:B------:R-:W-:Y:S03]  /*e340*/  BSSY.RECONVERGENT B1, `(.L_x_4158) ;  /* 0x000003c000017945 */ /* 0x000fe60003800200 */
[-C--:B-----5:R-:W-:Y:S02]  /*e350*/  IADD3 R22, P1, PT, R28, R0.reuse, RZ ;  /* 0x000000001c167210 */ /* 0x0a0fe40007f3e0ff */
[----:B------:R-:W-:-:S03]  /*e360*/  IADD3 R20, P0, PT, R26, R0, RZ ;  /* 0x000000001a147210 */ /* 0x000fc60007f1e0ff */
[--C-:B------:R-:W-:Y:S02]  /*e370*/  IMAD.X R23, R29, 0x1, R2.reuse, P1 ;  /* 0x000000011d177824 */ /* 0x100fe400008e0602 */
[----:B------:R-:W-:Y:S02]  /*e380*/  IMAD.X R21, R27, 0x1, R2, P0 ;  /* 0x000000011b157824 */ /* 0x000fe400000e0602 */
[----:B--2---:R-:W-:-:S05]  /*e390*/  IMAD.IADD R25, R5, 0x1, -R159 ;  /* 0x0000000105197824 */ /* 0x004fca00078e0a9f */
        /* <DEDUP_REMOVED lines=52> */
.L_x_4161:
[----:B------:R-:W-:Y:S05]  /*e6e0*/  BSYNC.RECONVERGENT B0 ;  /* 0x0000000000007941 */ /* 0x000fea0003800200 */
.L_x_4160:
[----:B-----5:R1:W-:Y:S02]  /*e6f0*/  STS.128 [R85], R4 ;  /* 0x0000000455007388 */ /* 0x0203e40000000c00 */
.L_x_4159:
[----:B------:R-:W-:Y:S05]  /*e700*/  BSYNC.RECONVERGENT B1 ;  /* 0x0000000000017941 */ /* 0x000fea0003800200 */
.L_x_4158:
[----:B------:R-:W-:Y:S01]  /*e710*/  VIADD R46, R70, 0x10 ;  /* 0x00000010462e7836 */ /* 0x000fe20000000000 */
[----:B------:R-:W-:Y:S01]  /*e720*/  LEA R12, P0, R30, R108, 0x1 ;  /* 0x0000006c1e0c7211 */ /* 0x000fe200078008ff */
[----:B------:R-:W-:Y:S03]  /*e730*/  BSSY.RECONVERGENT B1, `(.L_x_4162) ;  /* 0x0000036000017945 */ /* 0x000fe60003800200 */
[----:B------:R-:W-:Y:S02]  /*e740*/  ISETP.GE.AND P1, PT, R46, R25, PT ;  /* 0x000000192e00720c */ /* 0x000fe40003f26270 */
[----:B------:R-:W-:-:S11]  /*e750*/  LEA.HI.X R13, R30, R109, R37, 0x1, P0 ;  /* 0x0000006d1e0d7211 */ /* 0x000fd600000f0c25 */
[----:B------:R-:W-:Y:S05]  /*e760*/  @P1 BRA `(.L_x_4163) ;  /* 0x0000000000c81947 */ /* 0x000fea0003800000 */
[----:B-1----:R1:W5:Y:S01]  /*e770*/  LD.E.128 R4, desc[UR6][R12.64] ;  /* 0x000000060c047980 */ /* 0x002362000c101d00 */
        /* <DEDUP_REMOVED lines=47> */
.L_x_4165:
[----:B------:R-:W-:Y:S05]  /*ea70*/  BSYNC.RECONVERGENT B0 ;  /* 0x0000000000007941 */ /* 0x000fea0003800200 */
.L_x_4164:
[----:B-----5:R2:W-:Y:S02]  /*ea80*/  STS.128 [R85+0x800], R4 ;  /* 0x0008000455007388 */ /* 0x0205e40000000c00 */
.L_x_4163:
[----:B------:R-:W-:Y:S05]  /*ea90*/  BSYNC.RECONVERGENT B1 ;  /* 0x0000000000017941 */ /* 0x000fea0003800200 */
.L_x_4162:
[----:B------:R-:W-:Y:S01]  /*eaa0*/  IADD3 R40, PT, PT, R70, 0x20, RZ ;  /* 0x0000002046287810 */ /* 0x000fe20007ffe0ff */
[----:B------:R-:W-:Y:S03]  /*eab0*/  BSSY.RECONVERGENT B1, `(.L_x_4166) ;  /* 0x0000037000017945 */ /* 0x000fe60003800200 */
[----:B------:R-:W-:-:S13]  /*eac0*/  ISETP.GE.AND P0, PT, R40, R25, PT ;  /* 0x000000192800720c */ /* 0x000fda0003f06270 */
[----:B------:R-:W-:Y:S05]  /*ead0*/  @P0 BRA `(.L_x_4167) ;  /* 0x0000000000d00947 */ /* 0x000fea0003800000 */
[----:B-12---:R-:W-:-:S04]  /*eae0*/  LEA R4, P0, R106, R12, 0x5 ;  /* 0x0000000c6a047211 */ /* 0x006fc800078028ff */
[----:B------:R-:W-:-:S06]  /*eaf0*/  LEA.HI.X R5, R106, R13, R107, 0x5, P0 ;  /* 0x0000000d6a057211 */ /* 0x000fcc00000f2c6b */
        /* <DEDUP_REMOVED lines=48> */
.L_x_4169:
[----:B------:R-:W-:Y:S05]  /*ee00*/  BSYNC.RECONVERGENT B0 ;  /* 0x0000000000007941 */ /* 0x000fea0003800200 */
.L_x_4168:
[----:B-----5:R3:W-:Y:S02]  /*ee10*/  STS.128 [R85+0x1000], R4 ;  /* 0x0010000455007388 */ /* 0x0207e40000000c00 */
.L_x_4167:
[----:B------:R-:W-:Y:S05]  /*ee20*/  BSYNC.RECONVERGENT B1 ;  /* 0x0000000000017941 */ /* 0x000fea0003800200 */
.L_x_4166:
[----:B------:R-:W-:-:S04]  /*ee30*/  IADD3 R30, PT, PT, R70, 0x30, RZ ;  /* 0x00000030461e7810 */ /* 0x000fc80007ffe0ff */
[----:B------:R-:W-:-:S13]  /*ee40*/  ISETP.GE.AND P0, PT, R30, R25, PT ;  /* 0x000000191e00720c */ /* 0x000fda0003f06270 */
[----:B------:R-:W-:Y:S05]  /*ee50*/  @P0 BRA `(.L_x_4156) ;  /* 0x0000001800c80947 */ /* 0x000fea0003800000 */
[----:B-123--:R-:W-:-:S04]  /*ee60*/  LEA R4, P0, R106, R12, 0x6 ;  /* 0x0000000c6a047211 */ /* 0x00efc800078030ff */
        /* <DEDUP_REMOVED lines=49> */
.L_x_4171:
[----:B------:R-:W-:Y:S05]  /*f180*/  BSYNC.RECONVERGENT B0 ;  /* 0x0000000000007941 */ /* 0x000fea0003800200 */
.L_x_4170:
[----:B-----5:R4:W-:Y:S01]  /*f190*/  STS.128 [R85+0x1800], R4 ;  /* 0x0018000455007388 */ /* 0x0209e20000000c00 */
[----:B------:R-:W-:Y:S05]  /*f1a0*/  BRA `(.L_x_4156) ;  /* 0x0000001400f47947 */ /* 0x000fea0003800000 */
.L_x_4157:
[----:B------:R-:W2:Y:S01]  /*f1b0*/  LDL R2, [R1] ;  /* 0x0000000001027983 */ /* 0x000ea20000100800 */
[----:B------:R-:W-:Y:S01]  /*f1c0*/  IMAD.MOV R39, RZ, RZ, -R0 ;  /* 0x000000ffff277224 */ /* 0x000fe200078e0a00 */
[----:B------:R-:W-:Y:S01]  /*f1d0*/  ISETP.GE.AND P1, PT, R14, R0, PT ;  /* 0x000000000e00720c */ /* 0x000fe20003f26270 */
[----:B------:R-:W-:Y:S03]  /*f1e0*/  BSSY.RECONVERGENT B1, `(.L_x_4172) ;  /* 0x0000060000017945 */ /* 0x000fe60003800200 */
[----:B------:R-:W-:Y:S02]  /*f1f0*/  SEL R24, R0, R39, !P1 ;  /* 0x0000002700187207 */ /* 0x000fe40004800000 */
[----:B------:R-:W-:Y:S02]  /*f200*/  SHF.R.S32.HI R47, RZ, 0x1f, R39 ;  /* 0x0000001fff2f7819 */ /* 0x000fe40000011427 */
[----:B------:R-:W-:Y:S01]  /*f210*/  SHF.R.S32.HI R25, RZ, 0x1f, R24 ;  /* 0x0000001fff197819 */ /* 0x000fe20000011418 */
        /* <DEDUP_REMOVED lines=15> */
[----:B-----5:R-:W-:-:S05]  /*f310*/  IADD3 R8, P0, PT, R26, R16, RZ ;  /* 0x000000101a087210 */ /* 0x020fca0007f1e0ff */
        /* <DEDUP_REMOVED lines=8> */
[C---:B------:R-:W-:Y:S01]  /*f3a0*/  LOP3.LUT R35, R5.reuse, 0xffff0000, RZ, 0xc0, !PT ;  /* 0xffff000005237812 */ /* 0x040fe200078ec0ff */
        /* <DEDUP_REMOVED lines=65> */
.L_x_4175:
[----:B------:R-:W-:Y:S05]  /*f7c0*/  BSYNC.RECONVERGENT B0 ;  /* 0x0000000000007941 */ /* 0x000fea0003800200 */
.L_x_4174:
[----:B-----5:R1:W-:Y:S02]  /*f7d0*/  STS.128 [R85], R4 ;  /* 0x0000000455007388 */ /* 0x0203e40000000c00 */
.L_x_4173:
[----:B------:R-:W-:Y:S05]  /*f7e0*/  BSYNC.RECONVERGENT B1 ;  /* 0x0000000000017941 */ /* 0x000fea0003800200 */
.L_x_4172:
        /* <DEDUP_REMOVED lines=91> */
.L_x_4179:
[----:B------:R-:W-:Y:S05]  /*fda0*/  BSYNC.RECONVERGENT B0 ;  /* 0x0000000000007941 */ /* 0x000fea0003800200 */
.L_x_4178:
[----:B-----5:R2:W-:Y:S02]  /*fdb0*/  STS.128 [R85+0x800], R4 ;  /* 0x0008000455007388 */ /* 0x0205e40000000c00 */
.L_x_4177:
[----:B------:R-:W-:Y:S05]  /*fdc0*/  BSYNC.RECONVERGENT B1 ;  /* 0x0000000000017941 */ /* 0x000fea0003800200 */
.L_x_4176:
[----:B------:R-:W-:Y:S01]  /*fdd0*/  IADD3 R40, PT, PT, R70, 0x20, RZ ;  /* 0x0000002046287810 */ /* 0x000fe20007ffe0ff */
[----:B------:R-:W-:Y:S03]  /*fde0*/  BSSY.RECONVERGENT B1, `(.L_x_4180) ;  /* 0x000005c000017945 */ /* 0x000fe60003800200 */
[----:B------:R-:W-:-:S13]  /*fdf0*/  ISETP.GE.AND P0, PT, R40, R41, PT ;  /* 0x000000292800720c */ /* 0x000fda0003f06270 */
        /* <DEDUP_REMOVED lines=17> */
[----:B------:R2:W3:Y:S05]  /*ff10*/  LD.E.128 R20, desc[UR6][R8.64] ;  /* 0x0000000608147980 */ /* 0x0004ea000c101d00 */
[----:B------:R-:W4:Y:S01]  /*ff20*/  LD.E.128 R16, desc[UR6][R16.64] ;  /* 0x0000000610107980 */ /* 0x000f22000c101d00 */
[----:B--2---:R-:W-:-:S04]  /*ff30*/  IADD3 R8, P0, PT, R28, R10, RZ ;  /* 0x0000000a1c087210 */ /* 0x004fc80007f1e0ff */
[----:B------:R-:W-:-:S06]  /*ff40*/  IADD3.X R9, PT, PT, R29, R0, RZ, P0, !PT ;  /* 0x000000001d097210 */ /* 0x000fcc00007fe4ff */
[----:B------:R-:W2:Y:S01]  /*ff50*/  LD.E.128 R8, desc[UR6][R8.64] ;  /* 0x0000000608087980 */ /* 0x000ea2000c101d00 */
        /* <DEDUP_REMOVED lines=8> */
[C---:B---3--:R-:W-:Y:S01]  /*ffe0*/  IMAD.U32 R6, R20.reuse, 0x10000, RZ ;  /* 0x0001000014067824 */ /* 0x048fe200078e00ff */
        /* <DEDUP_REMOVED lines=9> */
[C---:B----4-:R-:W-:Y:S01]  /*10080*/  IMAD.U32 R23, R17.reuse, 0x10000, RZ ;  /* 0x0001000011177824 */ /* 0x050fe200078e00ff */
        /* <DEDUP_REMOVED lines=47> */
.L_x_4183:
[----:B------:R-:W-:Y:S05]  /*10380*/  BSYNC.RECONVERGENT B0 ;  /* 0x0000000000007941 */ /* 0x000fea0003800200 */
.L_x_4182:
[----:B-----5:R3:W-:Y:S02]  /*10390*/  STS.128 [R85+0x1000], R4 ;  /* 0x0010000455007388 */ /* 0x0207e40000000c00 */
.L_x_4181:
[----:B------:R-:W-:Y:S05]  /*103a0*/  BSYNC.RECONVERGENT B1 ;  /* 0x0000000000017941 */ /* 0x000fea0003800200 */
.L_x_4180:
[----:B------:R-:W-:-:S04]  /*103b0*/  IADD3 R30, PT, PT, R70, 0x30, RZ ;  /* 0x00000030461e7810 */ /* 0x000fc80007ffe0ff */
[----:B------:R-:W-:-:S13]  /*103c0*/  ISETP.GE.AND P0, PT, R30, R41, PT ;  /* 0x000000291e00720c */ /* 0x000fda0003f06270 */
[----:B------:R-:W-:Y:S05]  /*103d0*/  @P0 BRA `(.L_x_4156) ;  /* 0x0000000400680947 */ /* 0x000fea0003800000 */
[----:B-1----:R-:W-:-:S04]  /*103e0*/  LEA R2, P0, R106, R12, 0x6 ;  /* 0x0000000c6a027211 */ /* 0x002fc800078030ff */
[----:B------:R-:W-:-:S05]  /*103f0*/  LEA.HI.X R3, R106, R13, R107, 0x6, P0 ;  /* 0x0000000d6a037211 */ /* 0x000fca00000f346b */
[----:B------:R1:W5:Y:S01]  /*10400*/  LD.E.128 R8, desc[UR6][R2.64] ;  /* 0x0000000602087980 */ /* 0x000362000c101d00 */
[----:B------:R-:W-:Y:S01]  /*10410*/  ISETP.GE.AND P0, PT, R14, R38, PT ;  /* 0x000000260e00720c */ /* 0x000fe20003f06270 */
[----:B------:R-:W-:-:S12]  /*10420*/  BSSY.RECONVERGENT B0, `(.L_x_4184) ;  /* 0x0000054000007945 */ /* 0x000fd80003800200 */
[----:B------:R-:W-:Y:S05]  /*10430*/  @P0 BRA `(.L_x_4185) ;  /* 0x0000000400480947 */ /* 0x000fea0003800000 */
[----:B------:R-:W-:Y:S01]  /*10440*/  SEL R0, R39, RZ, P1 ;  /* 0x000000ff27007207 */ /* 0x000fe20000800000 */
[----:B--23--:R-:W-:Y:S01]  /*10450*/  IMAD R4, R107, 0x30, RZ ;  /* 0x000000306b047824 */ /* 0x00cfe200078e02ff */
[----:B------:R-:W-:Y:S01]  /*10460*/  SEL R5, R47, RZ, P1 ;  /* 0x000000ff2f057207 */ /* 0x000fe20000800000 */
[----:B-1----:R-:W-:Y:S01]  /*10470*/  IMAD.WIDE.U32 R2, R106, 0x30, R24 ;  /* 0x000000306a027825 */ /* 0x002fe200078e0018 */
[----:B------:R-:W-:-:S03]  /*10480*/  IADD3 R0, P0, PT, R0, R44, RZ ;  /* 0x0000002c00007210 */ /* 0x000fc60007f1e0ff */
[----:B------:R-:W-:Y:S01]  /*10490*/  IMAD.IADD R4, R3, 0x1, R4 ;  /* 0x0000000103047824 */ /* 0x000fe200078e0204 */
[----:B------:R-:W-:Y:S01]  /*104a0*/  LEA R12, P2, R2, R108, 0x1 ;  /* 0x0000006c020c7211 */ /* 0x000fe200078408ff */
[----:B------:R-:W-:Y:S01]  /*104b0*/  IMAD.X R3, R5, 0x1, R45, P0 ;  /* 0x0000000105037824 */ /* 0x000fe200000e062d */
[----:B------:R-:W-:Y:S02]  /*104c0*/  SHF.L.U32 R16, R0, 0x1, RZ ;  /* 0x0000000100107819 */ /* 0x000fe400000006ff */
[----:B------:R-:W-:Y:S02]  /*104d0*/  LEA.HI.X R13, R2, R109, R4, 0x1, P2 ;  /* 0x0000006d020d7211 */ /* 0x000fe400010f0c04 */
[----:B------:R-:W-:Y:S02]  /*104e0*/  SHF.L.U64.HI R3, R0, 0x1, R3 ;  /* 0x0000000100037819 */ /* 0x000fe40000010203 */
[-C--:B-----5:R-:W-:Y:S02]  /*104f0*/  IADD3 R4, P0, PT, R26, R16.reuse, RZ ;  /* 0x000000101a047210 */ /* 0x0a0fe40007f1e0ff */
[----:B------:R-:W2:Y:S03]  /*10500*/  LD.E.128 R12, desc[UR6][R12.64] ;  /* 0x000000060c0c7980 */ /* 0x000ea6000c101d00 */
[----:B------:R-:W-:Y:S01]  /*10510*/  IMAD.X R5, R27, 0x1, R3, P0 ;  /* 0x000000011b057824 */ /* 0x000fe200000e0603 */
[----:B------:R-:W-:-:S05]  /*10520*/  IADD3 R16, P0, PT, R28, R16, RZ ;  /* 0x000000101c107210 */ /* 0x000fca0007f1e0ff */
[----:B------:R-:W3:Y:S01]  /*10530*/  LD.E.128 R4, desc[UR6][R4.64] ;  /* 0x0000000604047980 */ /* 0x000ee2000c101d00 */
[----:B------:R-:W-:-:S06]  /*10540*/  IMAD.X R17, R29, 0x1, R3, P0 ;  /* 0x000000011d117824 */ /* 0x000fcc00000e0603 */
[----:B------:R-:W4:Y:S01]  /*10550*/  LD.E.128 R16, desc[UR6][R16.64] ;  /* 0x0000000610107980 */ /* 0x000f22000c101d00 */
[C---:B------:R-:W-:Y:S01]  /*10560*/  SHF.L.U32 R21, R8.reuse, 0x10, RZ ;  /* 0x0000001008157819 */ /* 0x040fe200000006ff */
[C---:B------:R-:W-:Y:S01]  /*10570*/  IMAD.U32 R20, R9.reuse, 0x10000, RZ ;  /* 0x0001000009147824 */ /* 0x040fe200078e00ff */
[----:B------:R-:W-:Y:S02]  /*10580*/  LOP3.LUT R22, R8, 0xffff0000, RZ, 0xc0, !PT ;  /* 0xffff000008167812 */ /* 0x000fe400078ec0ff */
[----:B------:R-:W-:Y:S02]  /*10590*/  LOP3.LUT R25, R9, 0xffff0000, RZ, 0xc0, !PT ;  /* 0xffff000009197812 */ /* 0x000fe400078ec0ff */
[C---:B------:R-:W-:Y:S02]  /*105a0*/  SHF.L.U32 R23, R10.reuse, 0x10, RZ ;  /* 0x000000100a177819 */ /* 0x040fe400000006ff */
[----:B------:R-:W-:Y:S02]  /*105b0*/  LOP3.LUT R24, R10, 0xffff0000, RZ, 0xc0, !PT ;  /* 0xffff00000a187812 */ /* 0x000fe400078ec0ff */
[C---:B------:R-:W-:Y:S01]  /*105c0*/  LOP3.LUT R26, R11.reuse, 0xffff0000, RZ, 0xc0, !PT ;  /* 0xffff00000b1a7812 */ /* 0x040fe200078ec0ff */
[----:B------:R-:W-:Y:S01]  /*105d0*/  IMAD.U32 R11, R11, 0x10000, RZ ;  /* 0x000100000b0b7824 */ /* 0x000fe200078e00ff */
[C---:B--2---:R-:W-:Y:S01]  /*105e0*/  SHF.L.U32 R27, R12.reuse, 0x10, RZ ;  /* 0x000000100c1b7819 */ /* 0x044fe200000006ff */
[----:B------:R-:W-:Y:S01]  /*105f0*/  IMAD.U32 R29, R13, 0x10000, RZ ;  /* 0x000100000d1d7824 */ /* 0x000fe200078e00ff */
[----:B------:R-:W-:Y:S01]  /*10600*/  LOP3.LUT R28, R12, 0xffff0000, RZ, 0xc0, !PT ;  /* 0xffff00000c1c7812 */ /* 0x000fe200078ec0ff */
[----:B------:R-:W-:Y:S01]  /*10610*/  IMAD.U32 R32, R15, 0x10000, RZ ;  /* 0x000100000f207824 */ /* 0x000fe200078e00ff */
[----:B------:R-:W-:-:S02]  /*10620*/  LOP3.LUT R12, R13, 0xffff0000, RZ, 0xc0, !PT ;  /* 0xffff00000d0c7812 */ /* 0x000fc400078ec0ff */
[C---:B------:R-:W-:Y:S02]  /*10630*/  SHF.L.U32 R13, R14.reuse, 0x10, RZ ;  /* 0x000000100e0d7819 */ /* 0x040fe400000006ff */
[----:B------:R-:W-:Y:S01]  /*10640*/  LOP3.LUT R31, R14, 0xffff0000, RZ, 0xc0, !PT ;  /* 0xffff00000e1f7812 */ /* 0x000fe200078ec0ff */
[C---:B---3--:R-:W-:Y:S01]  /*10650*/  IMAD.U32 R8, R5.reuse, 0x10000, RZ ;  /* 0x0001000005087824 */ /* 0x048fe200078e00ff */
[----:B------:R-:W-:Y:S01]  /*10660*/  LOP3.LUT R5, R5, 0xffff0000, RZ, 0xc0, !PT ;  /* 0xffff000005057812 */ /* 0x000fe200078ec0ff */
[C---:B------:R-:W-:Y:S01]  /*10670*/  IMAD.U32 R2, R7.reuse, 0x10000, RZ ;  /* 0x0001000007027824 */ /* 0x040fe200078e00ff */
[----:B------:R-:W-:Y:S01]  /*10680*/  LOP3.LUT R0, R7, 0xffff0000, RZ, 0xc0, !PT ;  /* 0xffff000007007812 */ /* 0x000fe200078ec0ff */
[----:B------:R-:W-:Y:S01]  /*10690*/  @!P1 FADD.FTZ R8, -R8, -RZ ;  /* 0x800000ff08089221 */ /* 0x000fe20000010100 */
[C---:B------:R-:W-:Y:S01]  /*106a0*/  SHF.L.U32 R10, R4.reuse, 0x10, RZ ;  /* 0x00000010040a7819 */ /* 0x040fe200000006ff */
        /* <DEDUP_REMOVED lines=9> */
[----:B------:R-:W-:Y:S01]  /*10740*/  FMUL.FTZ R5, R12, R5 ;  /* 0x000000050c057220 */ /* 0x000fe20000410000 */
[----:B------:R-:W-:Y:S01]  /*10750*/  @!P1 FADD.FTZ R3, -R3, -RZ ;  /* 0x800000ff03039221 */ /* 0x000fe20000010100 */
[----:B----4-:R-:W-:Y:S01]  /*10760*/  SHF.L.U32 R7, R16, 0x10, RZ ;  /* 0x0000001010077819 */ /* 0x010fe200000006ff */
[----:B------:R-:W-:Y:S01]  /*10770*/  FMUL.FTZ R0, R14, R0 ;  /* 0x000000000e007220 */ /* 0x000fe20000410000 */
[C---:B------:R-:W-:Y:S01]  /*10780*/  SHF.L.U32 R12, R18.reuse, 0x10, RZ ;  /* 0x00000010120c7819 */ /* 0x040fe200000006ff */
[----:B------:R-:W-:Y:S01]  /*10790*/  FMUL.FTZ R10, R27, R10 ;  /* 0x0000000a1b0a7220 */ /* 0x000fe20000410000 */
[----:B------:R-:W-:Y:S01]  /*107a0*/  LOP3.LUT R14, R18, 0xffff0000, RZ, 0xc0, !PT ;  /* 0xffff0000120e7812 */ /* 0x000fe200078ec0ff */
[----:B------:R-:W-:Y:S01]  /*107b0*/  FMUL.FTZ R4, R13, R4 ;  /* 0x000000040d047220 */ /* 0x000fe20000410000 */
[----:B------:R-:W-:Y:S01]  /*107c0*/  LOP3.LUT R18, R19, 0xffff0000, RZ, 0xc0, !PT ;  /* 0xffff000013127812 */ /* 0x000fe200078ec0ff */
[----:B------:R-:W-:Y:S01]  /*107d0*/  FMUL.FTZ R3, R31, R3 ;  /* 0x000000031f037220 */ /* 0x000fe20000410000 */
[----:B------:R-:W-:Y:S01]  /*107e0*/  FMUL.FTZ R2, R32, R2 ;  /* 0x0000000220027220 */ /* 0x000fe20000410000 */
[----:B------:R-:W-:-:S02]  /*107f0*/  IMAD.U32 R15, R19, 0x10000, RZ ;  /* 0x00010000130f7824 */ /* 0x000fc400078e00ff */
[----:B------:R-:W-:Y:S01]  /*10800*/  @!P1 FADD.FTZ R9, -R9, -RZ ;  /* 0x800000ff09099221 */ /* 0x000fe20000010100 */
[----:B------:R-:W-:Y:S01]  /*10810*/  FFMA.FTZ R7, R21, R7, R10 ;  /* 0x0000000715077223 */ /* 0x000fe2000001000a */
[----:B------:R-:W-:Y:S01]  /*10820*/  FFMA.FTZ R4, R23, R12, R4 ;  /* 0x0000000c17047223 */ /* 0x000fe20000010004 */
[----:B------:R-:W-:Y:S01]  /*10830*/  FFMA.FTZ R3, R24, R14, R3 ;  /* 0x0000000e18037223 */ /* 0x000fe20000010003 */
[----:B------:R-:W-:Y:S01]  /*10840*/  FFMA.FTZ R2, R11, R15, R2 ;  /* 0x0000000f0b027223 */ /* 0x000fe20000010002 */
[----:B------:R-:W-:Y:S01]  /*10850*/  FFMA.FTZ R10, R26, R18, R0 ;  /* 0x000000121a0a7223 */ /* 0x000fe20000010000 */
[----:B------:R-:W-:Y:S01]  /*10860*/  LOP3.LUT R6, R16, 0xffff0000, RZ, 0xc0, !PT ;  /* 0xffff000010067812 */ /* 0x000fe200078ec0ff */
[----:B------:R-:W-:Y:S01]  /*10870*/  FMUL.FTZ R9, R28, R9 ;  /* 0x000000091c097220 */ /* 0x000fe20000410000 */
[----:B------:R-:W-:Y:S01]  /*10880*/  LOP3.LUT R16, R17, 0xffff0000, RZ, 0xc0, !PT ;  /* 0xffff000011107812 */ /* 0x000fe200078ec0ff */
[----:B------:R-:W-:Y:S01]  /*10890*/  FMUL.FTZ R8, R29, R8 ;  /* 0x000000081d087220 */ /* 0x000fe20000410000 */
[----:B------:R-:W-:Y:S01]  /*108a0*/  IMAD.U32 R13, R17, 0x10000, RZ ;  /* 0x00010000110d7824 */ /* 0x000fe200078e00ff */
[----:B------:R-:W-:Y:S01]  /*108b0*/  F2FP.BF16.F32.PACK_AB R11, R3, R4 ;  /* 0x00000004030b723e */ /* 0x000fe200000010ff */
[----:B------:R-:W-:Y:S01]  /*108c0*/  FFMA.FTZ R9, R22, R6, R9 ;  /* 0x0000000616097223 */ /* 0x000fe20000010009 */
[----:B------:R-:W-:Y:S01]  /*108d0*/  F2FP.BF16.F32.PACK_AB R10, R10, R2 ;  /* 0x000000020a0a723e */ /* 0x000fe200000010ff */
[----:B------:R-:W-:Y:S01]  /*108e0*/  FFMA.FTZ R6, R20, R13, R8 ;  /* 0x0000000d14067223 */ /* 0x000fe20000010008 */
[----:B------:R-:W-:-:S02]  /*108f0*/  FFMA.FTZ R5, R25, R16, R5 ;  /* 0x0000001019057223 */ /* 0x000fc40000010005 */
[----:B------:R-:W-:Y:S02]  /*10900*/  LOP3.LUT R11, R11, R10, RZ, 0x3c, !PT ;  /* 0x0000000a0b0b7212 */ /* 0x000fe400078e3cff */
[----:B------:R-:W-:Y:S02]  /*10910*/  F2FP.BF16.F32.PACK_AB R8, R9, R7 ;  /* 0x000000070908723e */ /* 0x000fe400000010ff */
[----:B------:R-:W-:Y:S02]  /*10920*/  F2FP.BF16.F32.PACK_AB R0, R5, R6 ;  /* 0x000000060500723e */ /* 0x000fe400000010ff */
[C---:B------:R-:W-:Y:S02]  /*10930*/  LOP3.LUT R10, R11.reuse, R10, RZ, 0x3c, !PT ;  /* 0x0000000a0b0a7212 */ /* 0x040fe400078e3cff */
[----:B------:R-:W-:Y:S02]  /*10940*/  MOV R9, R0 ;  /* 0x0000000000097202 */ /* 0x000fe40000000f00 */
[----:B------:R-:W-:-:S02]  /*10950*/  LOP3.LUT R11, R11, R10, RZ, 0x3c, !PT ;  /* 0x0000000a0b0b7212 */ /* 0x000fc400078e3cff */
.L_x_4185:
[----:B------:R-:W-:Y:S05]  /*10960*/  BSYNC.RECONVERGENT B0 ;  /* 0x0000000000007941 */ /* 0x000fea0003800200 */
.L_x_4184:
[----:B-----5:R4:W-:Y:S02]  /*10970*/  STS.128 [R85+0x1800], R8 ;  /* 0x0018000855007388 */ /* 0x0209e40000000c00 */
.L_x_4156:
[----:B------:R-:W-:Y:S05]  /*10980*/  BSYNC.RECONVERGENT B2 ;  /* 0x0000000000027941 */ /* 0x000fea0003800200 */
.L_x_4152:
[----:B------:R-:W-:Y:S01]  /*10990*/  IMAD.IADD R20, R86, 0x1, -R112 ;  /* 0x0000000156147824 */ /* 0x000fe200078e0a70 */
[C---:B-1-3--:R-:W-:Y:S01]  /*109a0*/  LEA R2, P1, R73.reuse, R246, 0x1 ;  /* 0x000000f649027211 */ /* 0x04afe200078208ff */
[C---:B-----5:R-:W-:Y:S01]  /*109b0*/  VIADD R27, R70.reuse, 0x40 ;  /* 0x00000040461b7836 */ /* 0x060fe20000000000 */
[C---:B------:R-:W-:Y:S01]  /*109c0*/  LOP3.LUT R32, R70.reuse, 0x80, RZ, 0xfc, !PT ;  /* 0x0000008046207812 */ /* 0x040fe200078efcff */
[C---:B------:R-:W-:Y:S01]  /*109d0*/  VIADD R31, R70.reuse, 0x70 ;  /* 0x00000070461f7836 */ /* 0x040fe20000000000 */
[CC--:B------:R-:W-:Y:S01]  /*109e0*/  ISETP.GE.AND P4, PT, R70.reuse, R20.reuse, PT ;  /* 0x000000144600720c */ /* 0x0c0fe20003f86270 */
[----:B------:R-:W-:Y:S01]  /*109f0*/  VIADD R29, R70, 0x60 ;  /* 0x00000060461d7836 */ /* 0x000fe20000000000 */
[-C--:B------:R-:W-:Y:S01]  /*10a00*/  ISETP.GE.AND P0, PT, R40, R20.reuse, PT ;  /* 0x000000142800720c */ /* 0x080fe20003f06270 */
[C---:B------:R-:W-:Y:S01]  /*10a10*/  VIADD R28, R70.reuse, 0x50 ;  /* 0x00000050461c7836 */ /* 0x040fe20000000000 */
[----:B------:R-:W-:Y:S01]  /*10a20*/  P2R R15, PR, RZ, 0x10 ;  /* 0x00000010ff0f7803 */ /* 0x000fe20000000000 */
[----:B------:R-:W-:Y:S01]  /*10a30*/  VIADD R33, R70, 0x90 ;  /* 0x0000009046217836 */ /* 0x000fe20000000000 */
[-C--:B------:R-:W-:Y:S01]  /*10a40*/  ISETP.GE.AND P2, PT, R46, R20.reuse, PT ;  /* 0x000000142e00720c */ /* 0x080fe20003f46270 */
[C---:B------:R-:W-:Y:S01]  /*10a50*/  VIADD R24, R70.reuse, 0xa0 ;  /* 0x000000a046187836 */ /* 0x040fe20000000000 */
[----:B------:R-:W-:Y:S01]  /*10a60*/  LEA.HI.X R3, R73, R245, R87, 0x1, P1 ;  /* 0x000000f549037211 */ /* 0x000fe200008f0c57 */
[C---:B------:R-:W-:Y:S01]  /*10a70*/  VIADD R22, R70.reuse, 0xc0 ;  /* 0x000000c046167836 */ /* 0x040fe20000000000 */
[-C--:B------:R-:W-:Y:S01]  /*10a80*/  ISETP.GE.AND P3, PT, R27, R20.reuse, PT ;  /* 0x000000141b00720c */ /* 0x080fe20003f66270 */
[----:B------:R-:W-:Y:S01]  /*10a90*/  VIADD R25, R70, 0xd0 ;  /* 0x000000d046197836 */ /* 0x000fe20000000000 */
[----:B------:R-:W-:Y:S01]  /*10aa0*/  ISETP.GE.AND P6, PT, R33, R20, PT ;  /* 0x000000142100720c */ /* 0x000fe20003fc6270 */
[----:B--2-4-:R-:W-:Y:S01]  /*10ab0*/  @!P4 IMAD.MOV.U32 R6, RZ, RZ, R246 ;  /* 0x000000ffff06c224 */ /* 0x014fe200078e00f6 */
[----:B------:R-:W1:Y:S01]  /*10ac0*/  S2R R232, SR_TID.X ;  /* 0x0000000000e87919 */ /* 0x000e620000002100 */
[----:B------:R-:W-:Y:S01]  /*10ad0*/  @!P4 IMAD.MOV.U32 R7, RZ, RZ, R245 ;  /* 0x000000ffff07c224 */ /* 0x000fe200078e00f5 */
[----:B------:R-:W-:Y:S01]  /*10ae0*/  @!P0 LEA R4, P1, R234, R2, 0x5 ;  /* 0x00000002ea048211 */ /* 0x000fe200078228ff */
[C---:B------:R-:W-:Y:S01]  /*10af0*/  VIADD R23, R70.reuse, 0xb0 ;  /* 0x000000b046177836 */ /* 0x040fe20000000000 */
[----:B------:R-:W2:Y:S01]  /*10b00*/  S2UR UR8, SR_CgaCtaId ;  /* 0x00000000000879c3 */ /* 0x000ea20000008800 */
[----:B------:R-:W-:Y:S01]  /*10b10*/  VIADD R26, R70, 0xe0 ;  /* 0x000000e0461a7836 */ /* 0x000fe20000000000 */
[----:B------:R-:W-:Y:S01]  /*10b20*/  @!PT LDS RZ, [RZ] ;  /* 0x00000000fffff984 */ /* 0x000fe20000000800 */
[----:B------:R-:W-:Y:S01]  /*10b30*/  @!PT LDS RZ, [RZ] ;  /* 0x00000000fffff984 */ /* 0x000fe20000000800 */
[----:B------:R-:W-:Y:S01]  /*10b40*/  @!PT LDS RZ, [RZ] ;  /* 0x00000000fffff984 */ /* 0x000fe20000000800 */
[----:B------:R3:W-:Y:S01]  /*10b50*/  @!P4 LDGSTS.E.BYPASS.LTC128B.128 [R85+0x2000], desc[UR6][R6.64] ;  /* 0x020000000655cfae */ /* 0x0007e2000b981a06 */
[-C--:B------:R-:W-:Y:S01]  /*10b60*/  ISETP.GE.AND P4, PT, R30, R20.reuse, PT ;  /* 0x000000141e00720c */ /* 0x080fe20003f86270 */
[----:B------:R-:W-:Y:S01]  /*10b70*/  VIADD R70, R70, 0xf0 ;  /* 0x000000f046467836 */ /* 0x000fe20000000000 */
[----:B------:R-:W-:Y:S01]  /*10b80*/  @!P0 LEA.HI.X R5, R234, R3, R235, 0x5, P1 ;  /* 0x00000003ea058211 */ /* 0x000fe200008f2ceb */
[----:B------:R-:W-:Y:S01]  /*10b90*/  @!P2 LDGSTS.E.BYPASS.LTC128B.128 [R85+0x2800], desc[UR6][R2.64] ;  /* 0x028000000255afae */ /* 0x000fe2000b981a06 */
[-C--:B------:R-:W-:Y:S01]  /*10ba0*/  ISETP.GE.AND P1, PT, R31, R20.reuse, PT ;  /* 0x000000141f00720c */ /* 0x080fe20003f26270 */
[----:B------:R-:W-:Y:S01]  /*10bb0*/  @!P3 IMAD R0, R235, 0x60, RZ ;  /* 0x00000060eb00b824 */ /* 0x000fe200078e02ff */
[-C--:B------:R-:W-:Y:S01]  /*10bc0*/  ISETP.GE.AND P2, PT, R29, R20.reuse, PT ;  /* 0x000000141d00720c */ /* 0x080fe20003f46270 */
[----:B------:R4:W-:Y:S01]  /*10bd0*/  @!P0 LDGSTS.E.BYPASS.LTC128B.128 [R85+0x3000], desc[UR6][R4.64] ;  /* 0x0300000004558fae */ /* 0x0009e2000b981a06 */
[----:B------:R-:W-:Y:S01]  /*10be0*/  ISETP.GE.AND P0, PT, R32, R20, PT ;  /* 0x000000142000720c */ /* 0x000fe20003f06270 */
[----:B------:R-:W-:Y:S01]  /*10bf0*/  UMOV UR4, 0x400 ;  /* 0x0000040000047882 */ /* 0x000fe20000000000 */
[----:B------:R-:W-:Y:S01]  /*10c00*/  IMAD.MOV.U32 R62, RZ, RZ, 0x20 ;  /* 0x00000020ff3e7424 */ /* 0x000fe200078e00ff */
[----:B------:R-:W-:Y:S01]  /*10c10*/  BSSY.RECONVERGENT B1, `(.L_x_4186) ;  /* 0x000037c000017945 */ /* 0x000fe20003800200 */
[----:B------:R-:W-:-:S05]  /*10c20*/  IMAD.MOV.U32 R170, RZ, RZ, 0x40 ;  /* 0x00000040ffaa7424 */ /* 0x000fca00078e00ff */
[----:B------:R-:W-:Y:S02]  /*10c30*/  @!P1 IMAD R13, R235, 0xc0, RZ ;  /* 0x000000c0eb0d9824 */ /* 0x000fe400078e02ff */
[--C-:B------:R-:W-:Y:S02]  /*10c40*/  @!P2 IMAD.MOV.U32 R8, RZ, RZ, R2.reuse ;  /* 0x000000ffff08a224 */ /* 0x100fe400078e0002 */
[--C-:B------:R-:W-:Y:S01]  /*10c50*/  @!P2 IMAD.MOV.U32 R9, RZ, RZ, R3.reuse ;  /* 0x000000ffff09a224 */ /* 0x100fe200078e0003 */
[----:B--2---:R-:W-:Y:S01]  /*10c60*/  ULEA UR8, UR8, UR4, 0x18 ;  /* 0x0000000408087291 */ /* 0x004fe2000f8ec0ff */
[C---:B------:R-:W-:Y:S01]  /*10c70*/  @!P0 IMAD.WIDE.U32 R10, R234.reuse, 0xe0, R2 ;  /* 0x000000e0ea0a8825 */ /* 0x040fe200078e0002 */
[----:B-1----:R-:W-:Y:S02]  /*10c80*/  SHF.R.U32.HI R229, RZ, 0x1, R232 ;  /* 0x00000001ffe57819 */ /* 0x002fe400000116e8 */
[C---:B---3--:R-:W-:Y:S01]  /*10c90*/  @!P4 LEA R6, P5, R234.reuse, R2, 0x6 ;  /* 0x00000002ea06c211 */ /* 0x048fe200078a30ff */
[----:B------:R-:W-:-:S03]  /*10ca0*/  @!P2 IMAD.WIDE.U32 R8, R234, 0xa0, R8 ;  /* 0x000000a0ea08a825 */ /* 0x000fc600078e0008 */
[----:B------:R-:W-:Y:S01]  /*10cb0*/  @!P4 LEA.HI.X R7, R234, R3, R235, 0x6, P5 ;  /* 0x00000003ea07c211 */ /* 0x000fe200028f34eb */
[C---:B------:R-:W-:Y:S01]  /*10cc0*/  @!P0 IMAD R14, R235.reuse, 0xe0, RZ ;  /* 0x000000e0eb0e8824 */ /* 0x040fe200078e02ff */
[-C--:B------:R-:W-:Y:S01]  /*10cd0*/  ISETP.GE.AND P5, PT, R24, R20.reuse, PT ;  /* 0x000000141800720c */ /* 0x080fe20003fa6270 */
[----:B----4-:R-:W-:Y:S02]  /*10ce0*/  @!P3 IMAD.WIDE.U32 R4, R234, 0x60, R2 ;  /* 0x00000060ea04b825 */ /* 0x010fe400078e0002 */
[----:B------:R1:W-:Y:S01]  /*10cf0*/  @!P4 LDGSTS.E.BYPASS.LTC128B.128 [R85+0x3800], desc[UR6][R6.64] ;  /* 0x038000000655cfae */ /* 0x0003e2000b981a06 */
[----:B------:R-:W-:Y:S01]  /*10d00*/  ISETP.GE.AND P4, PT, R28, R20, PT ;  /* 0x000000141c00720c */ /* 0x000fe20003f86270 */
[----:B------:R-:W-:Y:S02]  /*10d10*/  @!P3 IMAD.IADD R5, R0, 0x1, R5 ;  /* 0x000000010005b824 */ /* 0x000fe400078e0205 */
[----:B------:R-:W-:Y:S02]  /*10d20*/  @!P2 IMAD R0, R235, 0xa0, RZ ;  /* 0x000000a0eb00a824 */ /* 0x000fe400078e02ff */
[----:B------:R-:W-:Y:S01]  /*10d30*/  IMAD.SHL.U32 R242, R232, 0x40, RZ ;  /* 0x00000040e8f27824 */ /* 0x000fe200078e00ff */
[----:B------:R2:W-:Y:S01]  /*10d40*/  @!P3 LDGSTS.E.BYPASS.LTC128B.128 [R85+0x4000], desc[UR6][R4.64] ;  /* 0x040000000455bfae */ /* 0x0005e2000b981a06 */
[----:B------:R-:W-:-:S02]  /*10d50*/  @!P2 IMAD.IADD R9, R0, 0x1, R9 ;  /* 0x000000010009a824 */ /* 0x000fc400078e0209 */
[----:B------:R-:W-:Y:S02]  /*10d60*/  @!P5 IMAD R16, R235, 0x120, RZ ;  /* 0x00000120eb10d824 */ /* 0x000fe400078e02ff */
[----:B------:R-:W-:Y:S02]  /*10d70*/  IMAD.SHL.U32 R243, R232, 0x8, RZ ;  /* 0x00000008e8f37824 */ /* 0x000fe400078e00ff */
[----:B------:R-:W-:Y:S01]  /*10d80*/  @!P4 LEA R12, P3, R234, R2, 0x7 ;  /* 0x00000002ea0cc211 */ /* 0x000fe200078638ff */
[----:B------:R-:W-:Y:S02]  /*10d90*/  IMAD.SHL.U32 R230, R232, 0x20, RZ ;  /* 0x00000020e8e67824 */ /* 0x000fe400078e00ff */
[----:B------:R-:W-:-:S03]  /*10da0*/  LOP3.LUT R228, R243, 0x38, RZ, 0xc0, !PT ;  /* 0x00000038f3e47812 */ /* 0x000fc600078ec0ff */
[----:B------:R-:W-:Y:S01]  /*10db0*/  LOP3.LUT R230, R230, 0x7c00, RZ, 0xc0, !PT ;  /* 0x00007c00e6e67812 */ /* 0x000fe200078ec0ff */
[----:B-1----:R-:W-:Y:S02]  /*10dc0*/  @!P1 IMAD.MOV.U32 R6, RZ, RZ, R2 ;  /* 0x000000ffff069224 */ /* 0x002fe400078e0002 */
[----:B------:R-:W-:Y:S02]  /*10dd0*/  @!P1 IMAD.MOV.U32 R7, RZ, RZ, R3 ;  /* 0x000000ffff079224 */ /* 0x000fe400078e0003 */
[----:B------:R-:W-:-:S04]  /*10de0*/  @!P1 IMAD.WIDE.U32 R6, R234, 0xc0, R6 ;  /* 0x000000c0ea069825 */ /* 0x000fc800078e0006 */
[----:B------:R-:W-:Y:S01]  /*10df0*/  @!P1 IMAD.IADD R7, R13, 0x1, R7 ;  /* 0x000000010d079824 */ /* 0x000fe200078e0207 */
[CC--:B------:R-:W-:Y:S01]  /*10e00*/  @!P4 LEA.HI.X R13, R234.reuse, R3.reuse, R235, 0x7, P3 ;  /* 0x00000003ea0dc211 */ /* 0x0c0fe200018f3ceb */
[----:B--2---:R-:W-:Y:S01]  /*10e10*/  @!P0 IMAD.MOV.U32 R4, RZ, RZ, R10 ;  /* 0x000000ffff048224 */ /* 0x004fe200078e000a */
[----:B------:R-:W-:Y:S01]  /*10e20*/  @!P6 LEA R10, P3, R234, R2, 0x8 ;  /* 0x00000002ea0ae211 */ /* 0x000fe200078640ff */
[----:B------:R-:W-:Y:S02]  /*10e30*/  @!P0 IMAD.IADD R5, R14, 0x1, R11 ;  /* 0x000000010e058824 */ /* 0x000fe400078e020b */
[----:B------:R1:W-:Y:S01]  /*10e40*/  @!P4 LDGSTS.E.BYPASS.LTC128B.128 [R85+0x4800], desc[UR6][R12.64] ;  /* 0x048000000c55cfae */ /* 0x0003e2000b981a06 */
[----:B------:R-:W-:Y:S02]  /*10e50*/  @!P6 LEA.HI.X R11, R234, R3, R235, 0x8, P3 ;  /* 0x00000003ea0be211 */ /* 0x000fe400018f44eb */
[-C--:B------:R-:W-:Y:S01]  /*10e60*/  ISETP.GE.AND P3, PT, R22, R20.reuse, PT ;  /* 0x000000141600720c */ /* 0x080fe20003f66270 */
[----:B------:R2:W-:Y:S01]  /*10e70*/  @!P2 LDGSTS.E.BYPASS.LTC128B.128 [R85+0x5000], desc[UR6][R8.64] ;  /* 0x050000000855afae */ /* 0x0005e2000b981a06 */
[----:B------:R-:W-:-:S02]  /*10e80*/  ISETP.GE.AND P2, PT, R25, R20, PT ;  /* 0x000000141900720c */ /* 0x000fc40003f46270 */
[-C--:B------:R-:W-:Y:S01]  /*10e90*/  ISETP.GE.AND P4, PT, R23, R20.reuse, PT ;  /* 0x000000141700720c */ /* 0x080fe20003f86270 */
[----:B------:R3:W-:Y:S01]  /*10ea0*/  @!P1 LDGSTS.E.BYPASS.LTC128B.128 [R85+0x5800], desc[UR6][R6.64] ;  /* 0x0580000006559fae */ /* 0x0007e2000b981a06 */
[----:B------:R-:W-:-:S03]  /*10eb0*/  ISETP.GE.AND P1, PT, R26, R20, PT ;  /* 0x000000141a00720c */ /* 0x000fc60003f26270 */
[----:B------:R4:W-:Y:S01]  /*10ec0*/  @!P0 LDGSTS.E.BYPASS.LTC128B.128 [R85+0x6000], desc[UR6][R4.64] ;  /* 0x0600000004558fae */ /* 0x0009e2000b981a06 */
[----:B------:R-:W-:-:S03]  /*10ed0*/  ISETP.GE.AND P0, PT, R70, R20, PT ;  /* 0x000000144600720c */ /* 0x000fc60003f06270 */
[----:B------:R4:W-:Y:S01]  /*10ee0*/  @!P6 LDGSTS.E.BYPASS.LTC128B.128 [R85+0x6800], desc[UR6][R10.64] ;  /* 0x068000000a55efae */ /* 0x0009e2000b981a06 */
[----:B------:R-:W-:Y:S01]  /*10ef0*/  ISETP.NE.AND P6, PT, R15, RZ, PT ;  /* 0x000000ff0f00720c */ /* 0x000fe20003fc5270 */
[C---:B------:R-:W-:Y:S02]  /*10f00*/  @!P3 IMAD R0, R235.reuse, 0x160, RZ ;  /* 0x00000160eb00b824 */ /* 0x040fe400078e02ff */
[C---:B------:R-:W-:Y:S02]  /*10f10*/  @!P2 IMAD R18, R235.reuse, 0x180, RZ ;  /* 0x00000180eb12a824 */ /* 0x040fe400078e02ff */
[----:B------:R-:W-:-:S04]  /*10f20*/  @!P1 IMAD R19, R235, 0x1a0, RZ ;  /* 0x000001a0eb139824 */ /* 0x000fc800078e02ff */
[--C-:B------:R-:W-:Y:S02]  /*10f30*/  @!P0 IMAD.MOV.U32 R14, RZ, RZ, R2.reuse ;  /* 0x000000ffff0e8224 */ /* 0x100fe400078e0002 */
[--C-:B-1----:R-:W-:Y:S02]  /*10f40*/  @!P1 IMAD.MOV.U32 R12, RZ, RZ, R2.reuse ;  /* 0x000000ffff0c9224 */ /* 0x102fe400078e0002 */
[--C-:B------:R-:W-:Y:S02]  /*10f50*/  @!P1 IMAD.MOV.U32 R13, RZ, RZ, R3.reuse ;  /* 0x000000ffff0d9224 */ /* 0x100fe400078e0003 */
[--C-:B--2---:R-:W-:Y:S02]  /*10f60*/  @!P2 IMAD.MOV.U32 R8, RZ, RZ, R2.reuse ;  /* 0x000000ffff08a224 */ /* 0x104fe400078e0002 */
[----:B------:R-:W-:Y:S02]  /*10f70*/  @!P2 IMAD.MOV.U32 R9, RZ, RZ, R3 ;  /* 0x000000ffff09a224 */ /* 0x000fe400078e0003 */
[----:B---3--:R-:W-:-:S02]  /*10f80*/  @!P3 IMAD.MOV.U32 R6, RZ, RZ, R2 ;  /* 0x000000ffff06b224 */ /* 0x008fc400078e0002 */
[--C-:B------:R-:W-:Y:S02]  /*10f90*/  @!P3 IMAD.MOV.U32 R7, RZ, RZ, R3.reuse ;  /* 0x000000ffff07b224 */ /* 0x100fe400078e0003 */
[----:B----4-:R-:W-:-:S04]  /*10fa0*/  @!P5 IMAD.WIDE.U32 R4, R234, 0x120, R2 ;  /* 0x00000120ea04d825 */ /* 0x010fc800078e0002 */
[----:B------:R-:W-:Y:S02]  /*10fb0*/  @!P5 IMAD.IADD R17, R16, 0x1, R5 ;  /* 0x000000011011d824 */ /* 0x000fe400078e0205 */
[----:B------:R-:W-:Y:S02]  /*10fc0*/  @!P5 IMAD.MOV.U32 R16, RZ, RZ, R4 ;  /* 0x000000ffff10d224 */ /* 0x000fe400078e0004 */
[----:B------:R-:W-:Y:S02]  /*10fd0*/  @!P4 IMAD R10, R235, 0x140, RZ ;  /* 0x00000140eb0ac824 */ /* 0x000fe400078e02ff */
[----:B------:R-:W-:Y:S01]  /*10fe0*/  @!P4 IMAD.WIDE.U32 R4, R234, 0x140, R2 ;  /* 0x00000140ea04c825 */ /* 0x000fe200078e0002 */
[----:B------:R1:W-:Y:S01]  /*10ff0*/  @!P5 LDGSTS.E.BYPASS.LTC128B.128 [R85+0x7000], desc[UR6][R16.64] ;  /* 0x070000001055dfae */ /* 0x0003e2000b981a06 */
[----:B------:R-:W-:Y:S02]  /*11000*/  ISETP.GE.AND P5, PT, R24, R20, PT ;  /* 0x000000141800720c */ /* 0x000fe40003fa6270 */
[----:B------:R-:W-:-:S02]  /*11010*/  @!P0 IMAD.MOV.U32 R15, RZ, RZ, R3 ;  /* 0x000000ffff0f8224 */ /* 0x000fc400078e0003 */
[----:B------:R-:W-:-:S04]  /*11020*/  @!P3 IMAD.WIDE.U32 R2, R234, 0x160, R6 ;  /* 0x00000160ea02b825 */ /* 0x000fc800078e0006 */
[----:B------:R-:W-:-:S04]  /*11030*/  @!P2 IMAD.WIDE.U32 R6, R234, 0x180, R8 ;  /* 0x00000180ea06a825 */ /* 0x000fc800078e0008 */
[----:B------:R-:W-:-:S04]  /*11040*/  @!P1 IMAD.WIDE.U32 R12, R234, 0x1a0, R12 ;  /* 0x000001a0ea0c9825 */ /* 0x000fc800078e000c */
[----:B------:R-:W-:Y:S02]  /*11050*/  @!P4 IMAD.IADD R11, R10, 0x1, R5 ;  /* 0x000000010a0bc824 */ /* 0x000fe400078e0205 */
[----:B------:R-:W-:Y:S02]  /*11060*/  @!P0 IMAD R21, R235, 0x1c0, RZ ;  /* 0x000001c0eb158824 */ /* 0x000fe400078e02ff */
[----:B------:R-:W-:-:S04]  /*11070*/  @!P0 IMAD.WIDE.U32 R14, R234, 0x1c0, R14 ;  /* 0x000001c0ea0e8825 */ /* 0x000fc800078e000e */
[----:B------:R-:W-:Y:S02]  /*11080*/  @!P4 IMAD.MOV.U32 R10, RZ, RZ, R4 ;  /* 0x000000ffff0ac224 */ /* 0x000fe400078e0004 */
[----:B------:R-:W-:Y:S02]  /*11090*/  @!P3 IMAD.IADD R9, R0, 0x1, R3 ;  /* 0x000000010009b824 */ /* 0x000fe400078e0203 */
[----:B------:R-:W-:Y:S01]  /*110a0*/  @!P3 IMAD.MOV.U32 R8, RZ, RZ, R2 ;  /* 0x000000ffff08b224 */ /* 0x000fe200078e0002 */
[----:B------:R-:W-:Y:S01]  /*110b0*/  @!P4 LDGSTS.E.BYPASS.LTC128B.128 [R85+0x7800], desc[UR6][R10.64] ;  /* 0x078000000a55cfae */ /* 0x000fe2000b981a06 */
[----:B------:R-:W-:Y:S02]  /*110c0*/  @!P2 IMAD.IADD R7, R18, 0x1, R7 ;  /* 0x000000011207a824 */ /* 0x000fe400078e0207 */
[----:B------:R-:W-:Y:S01]  /*110d0*/  @!P1 IMAD.IADD R5, R19, 0x1, R13 ;  /* 0x0000000113059824 */ /* 0x000fe200078e020d */
[----:B------:R-:W-:Y:S01]  /*110e0*/  @!P3 LDGSTS.E.BYPASS.LTC128B.128 [R85+0x8000], desc[UR6][R8.64] ;  /* 0x080000000855bfae */ /* 0x000fe2000b981a06 */
[----:B------:R-:W-:Y:S01]  /*110f0*/  @!P1 IMAD.MOV.U32 R4, RZ, RZ, R12 ;  /* 0x000000ffff049224 */ /* 0x000fe200078e000c */
[-C--:B------:R-:W-:Y:S01]  /*11100*/  ISETP.GE.AND P3, PT, R46, R20.reuse, PT ;  /* 0x000000142e00720c */ /* 0x080fe20003f66270 */
[----:B------:R-:W-:Y:S01]  /*11110*/  @!P0 IMAD.IADD R3, R21, 0x1, R15 ;  /* 0x0000000115038824 */ /* 0x000fe200078e020f */
[----:B------:R-:W-:Y:S01]  /*11120*/  @!P2 LDGSTS.E.BYPASS.LTC128B.128 [R85+0x8800], desc[UR6][R6.64] ;  /* 0x088000000655afae */ /* 0x000fe2000b981a06 */
[----:B------:R-:W-:Y:S01]  /*11130*/  @!P0 IMAD.MOV.U32 R2, RZ, RZ, R14 ;  /* 0x000000ffff028224 */ /* 0x000fe200078e000e */
[-C--:B------:R-:W-:Y:S01]  /*11140*/  ISETP.GE.AND P2, PT, R40, R20.reuse, PT ;  /* 0x000000142800720c */ /* 0x080fe20003f46270 */
[----:B-1----:R-:W-:Y:S01]  /*11150*/  @!P5 IMAD R16, R61, 0x120, RZ ;  /* 0x000001203d10d824 */ /* 0x002fe200078e02ff */
[----:B------:R1:W-:Y:S01]  /*11160*/  @!P1 LDGSTS.E.BYPASS.LTC128B.128 [R85+0x9000], desc[UR6][R4.64] ;  /* 0x0900000004559fae */ /* 0x0003e2000b981a06 */
[----:B------:R-:W-:-:S03]  /*11170*/  ISETP.GE.AND P1, PT, R30, R20, PT ;  /* 0x000000141e00720c */ /* 0x000fc60003f26270 */
[----:B------:R2:W-:Y:S04]  /*11180*/  @!P0 LDGSTS.E.BYPASS.LTC128B.128 [R85+0x9800], desc[UR6][R2.64] ;  /* 0x0980000002558fae */ /* 0x0005e8000b981a06 */
[----:B------:R-:W0:Y:S01]  /*11190*/  LDGDEPBAR ;  /* 0x00000000000079af */ /* 0x000e220000000000 */
[----:B-1----:R-:W-:Y:S02]  /*111a0*/  @!P6 IMAD.MOV.U32 R4, RZ, RZ, R248 ;  /* 0x000000ffff04e224 */ /* 0x002fe400078e00f8 */
[----:B------:R-:W-:Y:S01]  /*111b0*/  @!P6 IMAD.MOV.U32 R5, RZ, RZ, R247 ;  /* 0x000000ffff05e224 */ /* 0x000fe200078e00f7 */
[----:B--2---:R-:W-:Y:S01]  /*111c0*/  LEA R2, P0, R104, R248, 0x1 ;  /* 0x000000f868027211 */ /* 0x004fe200078008ff */
[----:B------:R-:W-:-:S04]  /*111d0*/  DEPBAR.LE SB0, 0x0 ;  /* 0x000080000000791a */ /* 0x000fc80000000000 */
[----:B------:R-:W-:Y:S01]  /*111e0*/  BAR.SYNC.DEFER_BLOCKING 0x0 ;  /* 0x0000000000007b1d */ /* 0x000fe20000010000 */
[----:B------:R-:W-:Y:S02]  /*111f0*/  LEA.HI.X R3, R104, R247, R110, 0x1, P0 ;  /* 0x000000f768037211 */ /* 0x000fe400000f0c6e */
[----:B------:R-:W-:Y:S02]  /*11200*/  ISETP.GE.AND P0, PT, R27, R20, PT ;  /* 0x000000141b00720c */ /* 0x000fe40003f06270 */
[----:B------:R-:W-:-:S04]  /*11210*/  @!P1 LEA R6, P4, R60, R2, 0x6 ;  /* 0x000000023c069211 */ /* 0x000fc800078830ff */
[----:B------:R-:W-:Y:S02]  /*11220*/  @!P1 LEA.HI.X R7, R60, R3, R61, 0x6, P4 ;  /* 0x000000033c079211 */ /* 0x000fe400020f343d */
[----:B------:R-:W-:-:S05]  /*11230*/  ISETP.GE.AND P4, PT, R23, R20, PT ;  /* 0x000000141700720c */ /* 0x000fca0003f86270 */
[----:B------:R-:W-:Y:S01]  /*11240*/  @!P0 IMAD R0, R61, 0x60, RZ ;  /* 0x000000603d008824 */ /* 0x000fe200078e02ff */
        /* <DEDUP_REMOVED lines=11> */
[----:B------:R-:W-:-:S03]  /*11300*/  @!P2 LEA R8, P3, R60, R2, 0x5 ;  /* 0x000000023c08a211 */ /* 0x000fc600078628ff */
[----:B------:R-:W-:Y:S01]  /*11310*/  @P2 STS.128 [R85+0xb000], RZ ;  /* 0x00b000ff55002388 */ /* 0x000fe20000000c00 */
[----:B------:R-:W-:Y:S02]  /*11320*/  @!P2 LEA.HI.X R9, R60, R3, R61, 0x5, P3 ;  /* 0x000000033c09a211 */ /* 0x000fe400018f2c3d */
[----:B------:R-:W-:-:S03]  /*11330*/  ISETP.GE.AND P3, PT, R28, R20, PT ;  /* 0x000000141c00720c */ /* 0x000fc60003f66270 */
[----:B------:R-:W-:Y:S01]  /*11340*/  @!PT LDS RZ, [RZ] ;  /* 0x00000000fffff984 */ /* 0x000fe20000000800 */
[----:B------:R-:W-:Y:S01]  /*11350*/  @!PT LDS RZ, [RZ] ;  /* 0x00000000fffff984 */ /* 0x000fe20000000800 */
[----:B------:R-:W-:Y:S01]  /*11360*/  @!PT LDS RZ, [RZ] ;  /* 0x00000000fffff984 */ /* 0x000fe20000000800 */
[----:B------:R2:W-:Y:S01]  /*11370*/  @!P2 LDGSTS.E.BYPASS.LTC128B.128 [R85+0xb000], desc[UR6][R8.64] ;  /* 0x0b0000000855afae */ /* 0x0005e2000b981a06 */
[----:B------:R-:W-:-:S03]  /*11380*/  ISETP.GE.AND P2, PT, R25, R20, PT ;  /* 0x000000141900720c */ /* 0x000fc60003f46270 */
[----:B------:R-:W-:Y:S01]  /*11390*/  @P1 STS.128 [R85+0xb800], RZ ;  /* 0x00b800ff55001388 */ /* 0x000fe20000000c00 */
[----:B-1----:R-:W-:-:S03]  /*113a0*/  @!P0 IMAD.WIDE.U32 R4, R60, 0x60, R2 ;  /* 0x000000603c048825 */ /* 0x002fc600078e0002 */
[----:B------:R-:W-:Y:S01]  /*113b0*/  @!PT LDS RZ, [RZ] ;  /* 0x00000000fffff984 */ /* 0x000fe20000000800 */
[----:B------:R-:W-:Y:S01]  /*113c0*/  @!PT LDS RZ, [RZ] ;  /* 0x00000000fffff984 */ /* 0x000fe20000000800 */
[----:B------:R-:W-:Y:S01]  /*113d0*/  @!PT LDS RZ, [RZ] ;  /* 0x00000000fffff984 */ /* 0x000fe20000000800 */
[----:B------:R1:W-:Y:S01]  /*113e0*/  @!P1 LDGSTS.E.BYPASS.LTC128B.128 [R85+0xb800], desc[UR6][R6.64] ;  /* 0x0b80000006559fae */ /* 0x0003e2000b981a06 */
[----:B------:R-:W-:Y:S02]  /*113f0*/  @!P0 IMAD.IADD R5, R0, 0x1, R5 ;  /* 0x0000000100058824 */ /* 0x000fe400078e0205 */
[C---:B------:R-:W-:Y:S01]  /*11400*/  @!P6 IMAD R0, R61.reuse, 0xa0, RZ ;  /* 0x000000a03d00e824 */ /* 0x040fe200078e02ff */
[----:B------:R-:W-:Y:S02]  /*11410*/  @P0 STS.128 [R85+0xc000], RZ ;  /* 0x00c000ff55000388 */ /* 0x000fe40000000c00 */
[----:B------:R-:W-:Y:S02]  /*11420*/  @!P2 IMAD R21, R61, 0x180, RZ ;  /* 0x000001803d15a824 */ /* 0x000fe400078e02ff */
[----:B------:R-:W-:Y:S01]  /*11430*/  @!PT LDS RZ, [RZ] ;  /* 0x00000000fffff984 */ /* 0x000fe20000000800 */
[----:B------:R-:W-:Y:S01]  /*11440*/  @!PT LDS RZ, [RZ] ;  /* 0x00000000fffff984 */ /* 0x000fe20000000800 */
[----:B------:R-:W-:Y:S01]  /*11450*/  @!PT LDS RZ, [RZ] ;  /* 0x00000000fffff984 */ /* 0x000fe20000000800 */
[----:B------:R3:W-:Y:S01]  /*11460*/  @!P0 LDGSTS.E.BYPASS.LTC128B.128 [R85+0xc000], desc[UR6][R4.64] ;  /* 0x0c00000004558fae */ /* 0x0007e2000b981a06 */
[----:B------:R-:W-:-:S03]  /*11470*/  ISETP.GE.AND P0, PT, R32, R20, PT ;  /* 0x000000142000720c */ /* 0x000fc60003f06270 */
[----:B------:R-:W-:Y:S10]  /*11480*/  @P3 STS.128 [R85+0xc800], RZ ;  /* 0x00c800ff55003388 */ /* 0x000ff40000000c00 */
[C---:B--2---:R-:W-:Y:S01]  /*11490*/  @!P0 IMAD.WIDE.U32 R8, R60.reuse, 0xe0, R2 ;  /* 0x000000e03c088825 */ /* 0x044fe200078e0002 */
[----:B-1----:R-:W-:-:S04]  /*114a0*/  @!P3 LEA R6, P1, R60, R2, 0x7 ;  /* 0x000000023c06b211 */ /* 0x002fc800078238ff */
[----:B------:R-:W-:Y:S02]  /*114b0*/  @!P3 LEA.HI.X R7, R60, R3, R61, 0x7, P1 ;  /* 0x000000033c07b211 */ /* 0x000fe400008f3c3d */
[-C--:B------:R-:W-:Y:S01]  /*114c0*/  ISETP.GE.AND P1, PT, R31, R20.reuse, PT ;  /* 0x000000141f00720c */ /* 0x080fe20003f26270 */
[----:B---3--:R-:W-:Y:S02]  /*114d0*/  @!P6 IMAD.MOV.U32 R4, RZ, RZ, R2 ;  /* 0x000000ffff04e224 */ /* 0x008fe400078e0002 */
[----:B------:R-:W-:Y:S01]  /*114e0*/  @!PT LDS RZ, [RZ] ;  /* 0x00000000fffff984 */ /* 0x000fe20000000800 */
[----:B------:R-:W-:Y:S01]  /*114f0*/  @!PT LDS RZ, [RZ] ;  /* 0x00000000fffff984 */ /* 0x000fe20000000800 */
[----:B------:R-:W-:Y:S01]  /*11500*/  @!PT LDS RZ, [RZ] ;  /* 0x00000000fffff984 */ /* 0x000fe20000000800 */
[----:B------:R1:W-:Y:S01]  /*11510*/  @!P3 LDGSTS.E.BYPASS.LTC128B.128 [R85+0xc800], desc[UR6][R6.64] ;  /* 0x0c8000000655bfae */ /* 0x0003e2000b981a06 */
[----:B------:R-:W-:Y:S01]  /*11520*/  @!P6 IMAD.MOV.U32 R5, RZ, RZ, R3 ;  /* 0x000000ffff05e224 */ /* 0x000fe200078e0003 */
[----:B------:R-:W-:Y:S02]  /*11530*/  ISETP.GE.AND P3, PT, R22, R20, PT ;  /* 0x000000141600720c */ /* 0x000fe40003f66270 */
[----:B------:R-:W-:Y:S01]  /*11540*/  @P6 STS.128 [R85+0xd000], RZ ;  /* 0x00d000ff55006388 */ /* 0x000fe20000000c00 */
[----:B------:R-:W-:-:S04]  /*11550*/  @!P6 IMAD.WIDE.U32 R4, R60, 0xa0, R4 ;  /* 0x000000a03c04e825 */ /* 0x000fc800078e0004 */
[----:B------:R-:W-:Y:S02]  /*11560*/  @!P6 IMAD.IADD R5, R0, 0x1, R5 ;  /* 0x000000010005e824 */ /* 0x000fe400078e0205 */
[C---:B------:R-:W-:Y:S02]  /*11570*/  @!P1 IMAD R10, R61.reuse, 0xc0, RZ ;  /* 0x000000c03d0a9824 */ /* 0x040fe400078e02ff */
[----:B------:R-:W-:Y:S01]  /*11580*/  @!P0 IMAD R0, R61, 0xe0, RZ ;  /* 0x000000e03d008824 */ /* 0x000fe200078e02ff */
[----:B------:R-:W-:Y:S01]  /*11590*/  @!PT LDS RZ, [RZ] ;  /* 0x00000000fffff984 */ /* 0x000fe20000000800 */
[----:B------:R-:W-:Y:S01]  /*115a0*/  @!PT LDS RZ, [RZ] ;  /* 0x00000000fffff984 */ /* 0x000fe20000000800 */
[----:B------:R-:W-:Y:S01]  /*115b0*/  @!PT LDS RZ, [RZ] ;  /* 0x00000000fffff984 */ /* 0x000fe20000000800 */
[----:B------:R2:W-:Y:S01]  /*115c0*/  @!P6 LDGSTS.E.BYPASS.LTC128B.128 [R85+0xd000], desc[UR6][R4.64] ;  /* 0x0d0000000455efae */ /* 0x0005e2000b981a06 */
[----:B------:R-:W-:-:S03]  /*115d0*/  ISETP.GE.AND P6, PT, R33, R20, PT ;  /* 0x000000142100720c */ /* 0x000fc60003fc6270 */
[----:B------:R-:W-:Y:S01]  /*115e0*/  @P1 STS.128 [R85+0xd800], RZ ;  /* 0x00d800ff55001388 */ /* 0x000fe20000000c00 */
[----:B-1----:R-:W-:-:S04]  /*115f0*/  @!P1 IMAD.WIDE.U32 R6, R60, 0xc0, R2 ;  /* 0x000000c03c069825 */ /* 0x002fc800078e0002 */
[----:B------:R-:W-:Y:S02]  /*11600*/  @!P1 IMAD.IADD R7, R10, 0x1, R7 ;  /* 0x000000010a079824 */ /* 0x000fe400078e0207 */
[----:B------:R-:W-:-:S03]  /*11610*/  @!P4 IMAD R10, R61, 0x140, RZ ;  /* 0x000001403d0ac824 */ /* 0x000fc600078e02ff */
[----:B------:R-:W-:Y:S01]  /*11620*/  @!PT LDS RZ, [RZ] ;  /* 0x00000000fffff984 */ /* 0x000fe20000000800 */
[----:B------:R-:W-:Y:S01]  /*11630*/  @!PT LDS RZ, [RZ] ;  /* 0x00000000fffff984 */ /* 0x000fe20000000800 */
[----:B------:R-:W-:Y:S01]  /*11640*/  @!PT LDS RZ, [RZ] ;  /* 0x00000000fffff984 */ /* 0x000fe20000000800 */
[----:B------:R1:W-:Y:S01]  /*11650*/  @!P1 LDGSTS.E.BYPASS.LTC128B.128 [R85+0xd800], desc[UR6][R6.64] ;  /* 0x0d80000006559fae */ /* 0x0003e2000b981a06 */
[----:B------:R-:W-:-:S03]  /*11660*/  ISETP.GE.AND P1, PT, R26, R20, PT ;  /* 0x000000141a00720c */ /* 0x000fc60003f26270 */
[----:B------:R-:W-:Y:S01]  /*11670*/  @P0 STS.128 [R85+0xe000], RZ ;  /* 0x00e000ff55000388 */ /* 0x000fe20000000c00 */
[----:B--2---:R-:W-:Y:S01]  /*11680*/  @!P0 IMAD.IADD R5, R0, 0x1, R9 ;  /* 0x0000000100058824 */ /* 0x004fe200078e0209 */
[----:B------:R-:W-:Y:S01]  /*11690*/  LOP3.LUT R0, R232, 0x8, RZ, 0xc0, !PT ;  /* 0x00000008e8007812 */ /* 0x000fe200078ec0ff */
[----:B------:R-:W-:Y:S02]  /*116a0*/  @!P0 IMAD.MOV.U32 R4, RZ, RZ, R8 ;  /* 0x000000ffff048224 */ /* 0x000fe400078e0008 */
[C---:B------:R-:W-:Y:S01]  /*116b0*/  @!P3 IMAD R8, R61.reuse, 0x160, RZ ;  /* 0x000001603d08b824 */ /* 0x040fe200078e02ff */
[----:B------:R-:W-:Y:S02]  /*116c0*/  LOP3.LUT R0, R0, 0x1c0, R242, 0xf8, !PT ;  /* 0x000001c000007812 */ /* 0x000fe400078ef8f2 */
[----:B------:R-:W-:Y:S01]  /*116d0*/  @!PT LDS RZ, [RZ] ;  /* 0x00000000fffff984 */ /* 0x000fe20000000800 */
[----:B------:R-:W-:Y:S01]  /*116e0*/  @!PT LDS RZ, [RZ] ;  /* 0x00000000fffff984 */ /* 0x000fe20000000800 */
[----:B------:R-:W-:Y:S01]  /*116f0*/  @!PT LDS RZ, [RZ] ;  /* 0x00000000fffff984 */ /* 0x000fe20000000800 */
[----:B------:R2:W-:Y:S01]  /*11700*/  @!P0 LDGSTS.E.BYPASS.LTC128B.128 [R85+0xe000], desc[UR6][R4.64] ;  /* 0x0e00000004558fae */ /* 0x0005e2000b981a06 */
[----:B------:R-:W-:Y:S01]  /*11710*/  @!P6 LEA R18, P0, R60, R2, 0x8 ;  /* 0x000000023c12e211 */ /* 0x000fe200078040ff */
[----:B------:R-:W-:Y:S01]  /*11720*/  @!P1 IMAD.MOV.U32 R12, RZ, RZ, R2 ;  /* 0x000000ffff0c9224 */ /* 0x000fe200078e0002 */
[----:B------:R-:W-:Y:S01]  /*11730*/  LOP3.LUT R0, R0, R228, RZ, 0x3c, !PT ;  /* 0x000000e400007212 */ /* 0x000fe200078e3cff */
[----:B------:R-:W-:Y:S01]  /*11740*/  @!P1 IMAD.MOV.U32 R13, RZ, RZ, R3 ;  /* 0x000000ffff0d9224 */ /* 0x000fe200078e0003 */
[----:B------:R-:W-:Y:S01]  /*11750*/  @!P6 LEA.HI.X R19, R60, R3, R61, 0x8, P0 ;  /* 0x000000033c13e211 */ /* 0x000fe200000f443d */
[----:B------:R-:W-:Y:S01]  /*11760*/  @P6 STS.128 [R85+0xe800], RZ ;  /* 0x00e800ff55006388 */ /* 0x000fe20000000c00 */
[----:B------:R-:W-:Y:S01]  /*11770*/  ISETP.GE.AND P0, PT, R70, R20, PT ;  /* 0x000000144600720c */ /* 0x000fe20003f06270 */
[----:B------:R-:W-:-:S02]  /*11780*/  @!P1 IMAD R20, R61, 0x1a0, RZ ;  /* 0x000001a03d149824 */ /* 0x000fc400078e02ff */
[----:B------:R-:W-:Y:S01]  /*11790*/  @!P1 IMAD.WIDE.U32 R12, R60, 0x1a0, R12 ;  /* 0x000001a03c0c9825 */ /* 0x000fe200078e000c */
[----:B------:R-:W-:Y:S01]  /*117a0*/  @!PT LDS RZ, [RZ] ;  /* 0x00000000fffff984 */ /* 0x000fe20000000800 */
[----:B------:R-:W-:Y:S01]  /*117b0*/  @!PT LDS RZ, [RZ] ;  /* 0x00000000fffff984 */ /* 0x000fe20000000800 */
[----:B------:R-:W-:Y:S01]  /*117c0*/  @!PT LDS RZ, [RZ] ;  /* 0x00000000fffff984 */ /* 0x000fe20000000800 */
[----:B------:R-:W-:Y:S01]  /*117d0*/  @!P6 LDGSTS.E.BYPASS.LTC128B.128 [R85+0xe800], desc[UR6][R18.64] ;  /* 0x0e8000001255efae */ /* 0x000fe2000b981a06 */
[----:B-1----:R-:W-:Y:S02]  /*117e0*/  LOP3.LUT R6, R242, 0x400, RZ, 0xc0, !PT ;  /* 0x00000400f2067812 */ /* 0x002fe400078ec0ff */
[----:B------:R-:W-:Y:S01]  /*117f0*/  @!P4 IMAD.MOV.U32 R7, RZ, RZ, R3 ;  /* 0x000000ffff07c224 */ /* 0x000fe200078e0003 */
[----:B------:R-:W-:Y:S02]  /*11800*/  @P5 STS.128 [R85+0xf000], RZ ;  /* 0x00f000ff55005388 */ /* 0x000fe40000000c00 */
[----:B------:R-:W-:Y:S02]  /*11810*/  IMAD R0, R0, 0x2, R6 ;  /* 0x0000000200007824 */ /* 0x000fe400078e0206 */
[--C-:B------:R-:W-:Y:S02]  /*11820*/  @!P4 IMAD.MOV.U32 R6, RZ, RZ, R2.reuse ;  /* 0x000000ffff06c224 */ /* 0x100fe400078e0002 */
[----:B------:R-:W-:-:S02]  /*11830*/  @!P0 IMAD.MOV.U32 R14, RZ, RZ, R2 ;  /* 0x000000ffff0e8224 */ /* 0x000fc400078e0002 */
[----:B------:R-:W-:-:S04]  /*11840*/  @!P4 IMAD.WIDE.U32 R6, R60, 0x140, R6 ;  /* 0x000001403c06c825 */ /* 0x000fc800078e0006 */
[----:B--2---:R-:W-:-:S04]  /*11850*/  @!P5 IMAD.WIDE.U32 R4, R60, 0x120, R2 ;  /* 0x000001203c04d825 */ /* 0x004fc800078e0002 */
[----:B------:R-:W-:Y:S02]  /*11860*/  @!P5 IMAD.IADD R17, R16, 0x1, R5 ;  /* 0x000000011011d824 */ /* 0x000fe400078e0205 */
[----:B------:R-:W-:Y:S02]  /*11870*/  @!P5 IMAD.MOV.U32 R16, RZ, RZ, R4 ;  /* 0x000000ffff10d224 */ /* 0x000fe400078e0004 */
[----:B------:R-:W-:Y:S02]  /*11880*/  @!P3 IMAD.MOV.U32 R4, RZ, RZ, R2 ;  /* 0x000000ffff04b224 */ /* 0x000fe400078e0002 */
[----:B------:R-:W-:Y:S01]  /*11890*/  @!P3 IMAD.MOV.U32 R5, RZ, RZ, R3 ;  /* 0x000000ffff05b224 */ /* 0x000fe200078e0003 */
[----:B------:R-:W-:Y:S01]  /*118a0*/  @!PT LDS RZ, [RZ] ;  /* 0x00000000fffff984 */ /* 0x000fe20000000800 */
[----:B------:R-:W-:Y:S01]  /*118b0*/  @!PT LDS RZ, [RZ] ;  /* 0x00000000fffff984 */ /* 0x000fe20000000800 */
[----:B------:R-:W-:Y:S01]  /*118c0*/  @!PT LDS RZ, [RZ] ;  /* 0x00000000fffff984 */ /* 0x000fe20000000800 */
[----:B------:R-:W-:Y:S01]  /*118d0*/  @!P5 LDGSTS.E.BYPASS.LTC128B.128 [R85+0xf000], desc[UR6][R16.64] ;  /* 0x0f0000001055dfae */ /* 0x000fe2000b981a06 */
[----:B------:R-:W-:Y:S02]  /*118e0*/  @!P4 IMAD.IADD R11, R10, 0x1, R7 ;  /* 0x000000010a0bc824 */ /* 0x000fe400078e0207 */
[----:B------:R-:W-:Y:S01]  /*118f0*/  @!P3 IMAD.WIDE.U32 R4, R60, 0x160, R4 ;  /* 0x000001603c04b825 */ /* 0x000fe200078e0004 */
[----:B------:R-:W-:Y:S03]  /*11900*/  @P4 STS.128 [R85+0xf800], RZ ;  /* 0x00f800ff55004388 */ /* 0x000fe60000000c00 */
[----:B------:R-:W-:-:S02]  /*11910*/  @!P3 IMAD.IADD R9, R8, 0x1, R5 ;  /* 0x000000010809b824 */ /* 0x000fc400078e0205 */
[----:B------:R-:W-:Y:S01]  /*11920*/  @!P1 IMAD.IADD R5, R20, 0x1, R13 ;  /* 0x0000000114059824 */ /* 0x000fe200078e020d */
[----:B------:R-:W-:Y:S01]  /*11930*/  LOP3.LUT R13, R229, 0x8, RZ, 0xc0, !PT ;  /* 0x00000008e50d7812 */ /* 0x000fe200078ec0ff */
[--C-:B------:R-:W-:Y:S02]  /*11940*/  @!P0 IMAD.MOV.U32 R15, RZ, RZ, R3.reuse ;  /* 0x000000ffff0f8224 */ /* 0x100fe400078e0003 */
[----:B------:R-:W-:Y:S01]  /*11950*/  @!P4 IMAD.MOV.U32 R10, RZ, RZ, R6 ;  /* 0x000000ffff0ac224 */ /* 0x000fe200078e0006 */
[----:B------:R-:W-:Y:S01]  /*11960*/  LOP3.LUT R13, R13, 0x1c0, R242, 0xf8, !PT ;  /* 0x000001c00d0d7812 */ /* 0x000fe200078ef8f2 */
[----:B------:R-:W-:Y:S02]  /*11970*/  @!P3 IMAD.MOV.U32 R8, RZ, RZ, R4 ;  /* 0x000000ffff08b224 */ /* 0x000fe400078e0004 */
[----:B------:R-:W-:Y:S01]  /*11980*/  @!P2 IMAD.WIDE.U32 R2, R60, 0x180, R2 ;  /* 0x000001803c02a825 */ /* 0x000fe200078e0002 */
[----:B------:R-:W-:Y:S01]  /*11990*/  LOP3.LUT R231, R13, R228, RZ, 0x3c, !PT ;  /* 0x000000e40de77212 */ /* 0x000fe200078e3cff */
[----:B------:R-:W-:Y:S01]  /*119a0*/  @!PT LDS RZ, [RZ] ;  /* 0x00000000fffff984 */ /* 0x000fe20000000800 */
[----:B------:R-:W-:Y:S01]  /*119b0*/  @!PT LDS RZ, [RZ] ;  /* 0x00000000fffff984 */ /* 0x000fe20000000800 */
[----:B------:R-:W-:Y:S01]  /*119c0*/  @!PT LDS RZ, [RZ] ;  /* 0x00000000fffff984 */ /* 0x000fe20000000800 */
[----:B------:R1:W-:Y:S02]  /*119d0*/  @!P4 LDGSTS.E.BYPASS.LTC128B.128 [R85+0xf800], desc[UR6][R10.64] ;  /* 0x0f8000000a55cfae */ /* 0x0003e4000b981a06 */
[----:B------:R-:W-:Y:S01]  /*119e0*/  @!P1 IMAD.MOV.U32 R4, RZ, RZ, R12 ;  /* 0x000000ffff049224 */ /* 0x000fe200078e000c */
[----:B------:R-:W-:Y:S01]  /*119f0*/  LOP3.LUT R12, R230, 0x200, R242, 0xf8, !PT ;  /* 0x00000200e60c7812 */ /* 0x000fe200078ef8f2 */
[----:B------:R-:W-:Y:S01]  /*11a00*/  @!P0 IMAD R22, R61, 0x1c0, RZ ;  /* 0x000001c03d168824 */ /* 0x000fe200078e02ff */
[----:B------:R-:W-:Y:S01]  /*11a10*/  @P3 STS.128 [R85+0x10000], RZ ;  /* 0x010000ff55003388 */ /* 0x000fe20000000c00 */
[----:B------:R-:W-:Y:S01]  /*11a20*/  @!P0 IMAD.WIDE.U32 R14, R60, 0x1c0, R14 ;  /* 0x000001c03c0e8825 */ /* 0x000fe200078e000e */
[----:B------:R-:W-:-:S02]  /*11a30*/  LOP3.LUT R242, R242, 0x200, RZ, 0xc0, !PT ;  /* 0x00000200f2f27812 */ /* 0x000fc400078ec0ff */
[----:B------:R-:W-:Y:S01]  /*11a40*/  @!PT LDS RZ, [RZ] ;  /* 0x00000000fffff984 */ /* 0x000fe20000000800 */
[----:B------:R-:W-:Y:S01]  /*11a50*/  @!PT LDS RZ, [RZ] ;  /* 0x00000000fffff984 */ /* 0x000fe20000000800 */
[----:B------:R-:W-:Y:S01]  /*11a60*/  @!PT LDS RZ, [RZ] ;  /* 0x00000000fffff984 */ /* 0x000fe20000000800 */
[----:B------:R2:W-:Y:S01]  /*11a70*/  @!P3 LDGSTS.E.BYPASS.LTC128B.128 [R85+0x10000], desc[UR6][R8.64] ;  /* 0x100000000855bfae */ /* 0x0005e2000b981a06 */
[----:B------:R-:W-:Y:S02]  /*11a80*/  @!P2 IMAD.IADD R7, R21, 0x1, R3 ;  /* 0x000000011507a824 */ /* 0x000fe400078e0203 */
        /* <DEDUP_REMOVED lines=12> */
[----:B------:R3:W-:Y:S01]  /*11b50*/  @!P1 LDGSTS.E.BYPASS.LTC128B.128 [R85+0x11000], desc[UR6][R4.64] ;  /* 0x1100000004559fae */ /* 0x0007e2000b981a06 */
[----:B------:R-:W-:-:S02]  /*11b60*/  R2P PR, R232, 0x6 ;  /* 0x00000006e8007804 */ /* 0x000fc40000000000 */
[----:B-1----:R-:W-:Y:S01]  /*11b70*/  LOP3.LUT R10, R12, R231, RZ, 0xfc, !PT ;  /* 0x000000e70c0a7212 */ /* 0x002fe200078efcff */
[----:B------:R-:W-:Y:S02]  /*11b80*/  @P0 STS.128 [R85+0x11800], RZ ;  /* 0x011800ff55000388 */ /* 0x000fe40000000c00 */
[----:B------:R-:W-:Y:S02]  /*11b90*/  SEL R62, R62, 0xffffffe0, !P1 ;  /* 0xffffffe03e3e7807 */ /* 0x000fe40004800000 */
[----:B------:R-:W-:Y:S01]  /*11ba0*/  LEA R44, R10, UR8, 0x1 ;  /* 0x000000080a2c7c11 */ /* 0x000fe2000f8e08ff */
[----:B------:R-:W-:Y:S01]  /*11bb0*/  @!PT LDS RZ, [RZ] ;  /* 0x00000000fffff984 */ /* 0x000fe20000000800 */
[----:B------:R-:W-:Y:S01]  /*11bc0*/  @!PT LDS RZ, [RZ] ;  /* 0x00000000fffff984 */ /* 0x000fe20000000800 */
[----:B------:R-:W-:Y:S01]  /*11bd0*/  @!PT LDS RZ, [RZ] ;  /* 0x00000000fffff984 */ /* 0x000fe20000000800 */
[----:B------:R1:W-:Y:S01]  /*11be0*/  @!P0 LDGSTS.E.BYPASS.LTC128B.128 [R85+0x11800], desc[UR6][R2.64] ;  /* 0x1180000002558fae */ /* 0x0003e2000b981a06 */
[----:B------:R-:W-:Y:S02]  /*11bf0*/  SEL R170, R170, 0xffffffc0, !P2 ;  /* 0xffffffc0aaaa7807 */ /* 0x000fe40005000000 */
[----:B------:R-:W-:Y:S01]  /*11c00*/  P2R R63, PR, RZ, 0x4 ;  /* 0x00000004ff3f7803 */ /* 0x000fe20000000000 */
[----:B--2---:R-:W-:Y:S04]  /*11c10*/  LDSM.16.M88.4 R8, [R0+UR8+0x2000] ;  /* 0x002000080008783b */ /* 0x004fe80008000200 */
[----:B------:R-:W-:Y:S04]  /*11c20*/  LDSM.16.M88.4 R36, [R0+UR8+0x3000] ;  /* 0x003000080024783b */ /* 0x000fe80008000200 */
[----:B------:R-:W-:Y:S04]  /*11c30*/  LDSM.16.M88.4 R16, [R0+UR8+0x2800] ;  /* 0x002800080010783b */ /* 0x000fe80008000200 */
[----:B------:R-:W-:Y:S04]  /*11c40*/  LDSM.16.M88.4 R32, [R0+UR8+0x3800] ;  /* 0x003800080020783b */ /* 0x000fe80008000200 */
[----:B---3--:R-:W2:Y:S04]  /*11c50*/  LDSM.16.M88.4 R4, [R44] ;  /* 0x000000002c04783b */ /* 0x008ea80000000200 */
[----:B------:R-:W3:Y:S01]  /*11c60*/  LDSM.16.M88.4 R24, [R0+UR8+0x4800] ;  /* 0x004800080018783b */ /* 0x000ee20008000200 */
[----:B-1----:R-:W-:-:S03]  /*11c70*/  IMAD.IADD R2, R44, 0x1, R62 ;  /* 0x000000012c027824 */ /* 0x002fc600078e023e */
[----:B------:R-:W1:Y:S01]  /*11c80*/  LDSM.16.M88.4 R20, [R0+UR8+0x5000] ;  /* 0x005000080014783b */ /* 0x000e620008000200 */
[----:B------:R-:W-:-:S03]  /*11c90*/  IMAD.IADD R3, R44, 0x1, R170 ;  /* 0x000000012c037824 */ /* 0x000fc600078e02aa */
[----:B------:R-:W-:Y:S04]  /*11ca0*/  LDSM.16.M88.4 R40, [R0+UR8+0x6800] ;  /* 0x006800080028783b */ /* 0x000fe80008000200 */
[----:B------:R-:W-:Y:S04]  /*11cb0*/  LDSM.16.M88.4 R28, [R0+UR8+0x4000] ;  /* 0x00400008001c783b */ /* 0x000fe80008000200 */
[----:B------:R-:W-:Y:S04]  /*11cc0*/  LDSM.16.M88.4 R12, [R0+UR8+0x5800] ;  /* 0x00580008000c783b */ /* 0x000fe80008000200 */
[----:B------:R-:W0:Y:S01]  /*11cd0*/  LDGDEPBAR ;  /* 0x00000000000079af */ /* 0x000e220000000000 */
[C---:B--2---:R-:W-:Y:S08]  /*11ce0*/  HMMA.16816.F32.BF16 R96, R4.reuse, R8, RZ ;  /* 0x000000080460723c */ /* 0x044ff000000418ff */
[C---:B------:R-:W-:Y:S01]  /*11cf0*/  HMMA.16816.F32.BF16 R72, R4.reuse, R10, RZ ;  /* 0x0000000a0448723c */ /* 0x040fe200000418ff */
[----:B------:R-:W2:Y:S07]  /*11d00*/  LDSM.16.M88.4 R8, [R0+UR8+0x6000] ;  /* 0x006000080008783b */ /* 0x000eae0008000200 */
[C---:B------:R-:W-:Y:S08]  /*11d10*/  HMMA.16816.F32.BF16 R88, R4.reuse, R36, RZ ;  /* 0x000000240458723c */ /* 0x040ff000000418ff */
[C---:B------:R-:W-:Y:S01]  /*11d20*/  HMMA.16816.F32.BF16 R128, R4.reuse, R38, RZ ;  /* 0x000000260480723c */ /* 0x040fe200000418ff */
[----:B------:R-:W4:Y:S07]  /*11d30*/  LDSM.16.M88.4 R36, [R0+UR8+0x7000] ;  /* 0x007000080024783b */ /* 0x000f2e0008000200 */
[C---:B------:R-:W-:Y:S08]  /*11d40*/  HMMA.16816.F32.BF16 R92, R4.reuse, R16, RZ ;  /* 0x00000010045c723c */ /* 0x040ff000000418ff */
[C---:B------:R-:W-:Y:S01]  /*11d50*/  HMMA.16816.F32.BF16 R108, R4.reuse, R18, RZ ;  /* 0x00000012046c723c */ /* 0x040fe200000418ff */
[----:B------:R-:W-:Y:S07]  /*11d60*/  LDSM.16.M88.4 R16, [R0+UR8+0x9000] ;  /* 0x009000080010783b */ /* 0x000fee0008000200 */
[C---:B------:R-:W-:Y:S08]  /*11d70*/  HMMA.16816.F32.BF16 R148, R4.reuse, R32, RZ ;  /* 0x000000200494723c */ /* 0x040ff000000418ff */
[C---:B------:R-:W-:Y:S01]  /*11d80*/  HMMA.16816.F32.BF16 R124, R4.reuse, R34, RZ ;  /* 0x00000022047c723c */ /* 0x040fe200000418ff */
[----:B------:R-:W4:Y:S07]  /*11d90*/  LDSM.16.M88.4 R32, [R0+UR8+0x7800] ;  /* 0x007800080020783b */ /* 0x000f2e0008000200 */
[C---:B---3--:R-:W-:Y:S08]  /*11da0*/  HMMA.16816.F32.BF16 R140, R4.reuse, R24, RZ ;  /* 0x00000018048c723c */ /* 0x048ff000000418ff */
[C---:B------:R-:W-:Y:S01]  /*11db0*/  HMMA.16816.F32.BF16 R152, R4.reuse, R26, RZ ;  /* 0x0000001a0498723c */ /* 0x040fe200000418ff */
[----:B------:R-:W3:Y:S07]  /*11dc0*/  LDSM.16.M88.4 R24, [R0+UR8+0x8000] ;  /* 0x008000080018783b */ /* 0x000eee0008000200 */
[C---:B-1----:R-:W-:Y:S08]  /*11dd0*/  HMMA.16816.F32.BF16 R136, R4.reuse, R20, RZ ;  /* 0x000000140488723c */ /* 0x042ff000000418ff */
[C---:B------:R-:W-:Y:S01]  /*11de0*/  HMMA.16816.F32.BF16 R116, R4.reuse, R22, RZ ;  /* 0x000000160474723c */ /* 0x040fe200000418ff */
[----:B------:R-:W1:Y:S07]  /*11df0*/  LDSM.16.M88.4 R20, [R0+UR8+0x8800] ;  /* 0x008800080014783b */ /* 0x000e6e0008000200 */
[C---:B--2---:R-:W-:Y:S08]  /*11e00*/  HMMA.16816.F32.BF16 R80, R4.reuse, R8, RZ ;  /* 0x000000080450723c */ /* 0x044ff000000418ff */
[C---:B------:R-:W-:Y:S01]  /*11e10*/  HMMA.16816.F32.BF16 R100, R4.reuse, R10, RZ ;  /* 0x0000000a0464723c */ /* 0x040fe200000418ff */
[----:B------:R2:W1:Y:S07]  /*11e20*/  LDSM.16.M88.4 R8, [R0+UR8+0x9800] ;  /* 0x009800080008783b */ /* 0x00046e0008000200 */
[----:B------:R-:W-:Y:S01]  /*11e30*/  HMMA.16816.F32.BF16 R76, R4, R40, RZ ;  /* 0x00000028044c723c */ /* 0x000fe200000418ff */
[----:B------:R-:W-:-:S07]  /*11e40*/  VIADD R40, R0, UR8 ;  /* 0x0000000800287c36 */ /* 0x000fce0008000000 */
[----:B------:R-:W-:Y:S01]  /*11e50*/  HMMA.16816.F32.BF16 R144, R4, R28, RZ ;  /* 0x0000001c0490723c */ /* 0x000fe200000418ff */
[----:B--2---:R-:W-:-:S07]  /*11e60*/  IMAD.IADD R0, R40, 0x1, R62 ;  /* 0x0000000128007824 */ /* 0x004fce00078e023e */
[C---:B------:R-:W-:Y:S01]  /*11e70*/  HMMA.16816.F32.BF16 R120, R4.reuse, R30, RZ ;  /* 0x0000001e0478723c */ /* 0x040fe200000418ff */
[----:B------:R-:W-:Y:S07]  /*11e80*/  LDSM.16.M88.4 R28, [R0+0x2000] ;  /* 0x00200000001c783b */ /* 0x000fee0000000200 */
[C---:B------:R-:W-:Y:S08]  /*11e90*/  HMMA.16816.F32.BF16 R112, R4.reuse, R12, RZ ;  /* 0x0000000c0470723c */ /* 0x040ff000000418ff */
[C---:B------:R-:W-:Y:S01]  /*11ea0*/  HMMA.16816.F32.BF16 R104, R4.reuse, R14, RZ ;  /* 0x0000000e0468723c */ /* 0x040fe200000418ff */
[----:B------:R-:W2:Y:S07]  /*11eb0*/  LDSM.16.M88.4 R12, [R2] ;  /* 0x00000000020c783b */ /* 0x000eae0000000200 */
[C---:B----4-:R-:W-:Y:S08]  /*11ec0*/  HMMA.16816.F32.BF16 R68, R4.reuse, R36, RZ ;  /* 0x000000240444723c */ /* 0x050ff000000418ff */
[C---:B------:R-:W-:Y:S01]  /*11ed0*/  HMMA.16816.F32.BF16 R52, R4.reuse, R38, RZ ;  /* 0x000000260434723c */ /* 0x040fe200000418ff */
[----:B------:R-:W4:Y:S07]  /*11ee0*/  LDSM.16.M88.4 R36, [R0+0x2800] ;  /* 0x002800000024783b */ /* 0x000f2e0000000200 */
[C---:B------:R-:W-:Y:S08]  /*11ef0*/  HMMA.16816.F32.BF16 R56, R4.reuse, R42, RZ ;  /* 0x0000002a0438723c */ /* 0x040ff000000418ff */
[C---:B------:R-:W-:Y:S08]  /*11f00*/  HMMA.16816.F32.BF16 R64, R4.reuse, R32, RZ ;  /* 0x000000200440723c */ /* 0x040ff000000418ff */
[C---:B------:R-:W-:Y:S01]  /*11f10*/  HMMA.16816.F32.BF16 R48, R4.reuse, R34, RZ ;  /* 0x000000220430723c */ /* 0x040fe200000418ff */
[----:B------:R-:W4:Y:S07]  /*11f20*/  LDSM.16.M88.4 R32, [R0+0x3000] ;  /* 0x003000000020783b */ /* 0x000f2e0000000200 */
        /* <DEDUP_REMOVED lines=8> */
[----:B------:R-:W-:Y:S07]  /*11fb0*/  LDSM.16.M88.4 R16, [R0+0x4000] ;  /* 0x004000000010783b */ /* 0x000fee0000000200 */
[C---:B------:R-:W-:Y:S08]  /*11fc0*/  HMMA.16816.F32.BF16 R180, R4.reuse, R8, RZ ;  /* 0x0000000804b4723c */ /* 0x040ff000000418ff */
[----:B------:R-:W-:Y:S01]  /*11fd0*/  HMMA.16816.F32.BF16 R184, R4, R10, RZ ;  /* 0x0000000a04b8723c */ /* 0x000fe200000418ff */
[----:B------:R-:W1:Y:S04]  /*11fe0*/  LDSM.16.M88.4 R4, [R0+0x3800] ;  /* 0x003800000004783b */ /* 0x000e680000000200 */
[----:B------:R-:W3:Y:S03]  /*11ff0*/  LDSM.16.M88.4 R8, [R0+0x6800] ;  /* 0x006800000008783b */ /* 0x000ee60000000200 */
[C---:B--2---:R-:W-:Y:S08]  /*12000*/  HMMA.16816.F32.BF16 R200, R12.reuse, R28, R96 ;  /* 0x0000001c0cc8723c */ /* 0x044ff00000041860 */
[C---:B----4-:R-:W-:Y:S08]  /*12010*/  HMMA.16816.F32.BF16 R96, R12.reuse, R36, R92 ;  /* 0x000000240c60723c */ /* 0x050ff0000004185c */
[C---:B------:R-:W-:Y:S01]  /*12020*/  HMMA.16816.F32.BF16 R216, R12.reuse, R38, R108 ;  /* 0x000000260cd8723c */ /* 0x040fe2000004186c */
[----:B------:R-:W2:Y:S07]  /*12030*/  LDSM.16.M88.4 R36, [R0+0x6000] ;  /* 0x006000000024783b */ /* 0x000eae0000000200 */
[C---:B------:R-:W-:Y:S01]  /*12040*/  HMMA.16816.F32.BF16 R220, R12.reuse, R30, R72 ;  /* 0x0000001e0cdc723c */ /* 0x040fe20000041848 */
[----:B------:R-:W4:Y:S07]  /*12050*/  LDSM.16.M88.4 R28, [R0+0x4800] ;  /* 0x00480000001c783b */ /* 0x000f2e0000000200 */
[C---:B------:R-:W-:Y:S08]  /*12060*/  HMMA.16816.F32.BF16 R212, R12.reuse, R34, R128 ;  /* 0x000000220cd4723c */ /* 0x040ff00000041880 */
[C---:B-1----:R-:W-:Y:S08]  /*12070*/  HMMA.16816.F32.BF16 R192, R12.reuse, R4, R148 ;  /* 0x000000040cc0723c */ /* 0x042ff00000041894 */
[C---:B------:R-:W-:Y:S01]  /*12080*/  HMMA.16816.F32.BF16 R124, R12.reuse, R6, R124 ;  /* 0x000000060c7c723c */ /* 0x040fe2000004187c */
[----:B------:R-:W1:Y:S07]  /*12090*/  LDSM.16.M88.4 R4, [R0+0x7000] ;  /* 0x007000000004783b */ /* 0x000e6e0000000200 */
[C---:B------:R-:W-:Y:S08]  /*120a0*/  HMMA.16816.F32.BF16 R128, R12.reuse, R16, R144 ;  /* 0x000000100c80723c */ /* 0x040ff00000041890 */
[C---:B------:R-:W-:Y:S08]  /*120b0*/  HMMA.16816.F32.BF16 R148, R12.reuse, R18, R120 ;  /* 0x000000120c94723c */ /* 0x040ff00000041878 */
[C---:B---3--:R-:W-:Y:S08]  /*120c0*/  HMMA.16816.F32.BF16 R16, R12.reuse, R8, R76 ;  /* 0x000000080c10723c */ /* 0x048ff0000004184c */
[C---:B--2---:R-:W-:Y:S08]  /*120d0*/  HMMA.16816.F32.BF16 R224, R12.reuse, R36, R80 ;  /* 0x000000240ce0723c */ /* 0x044ff00000041850 */
[----:B------:R-:W-:Y:S03]  /*120e0*/  HMMA.16816.F32.BF16 R8, R12, R10, R56 ;  /* 0x0000000a0c08723c */ /* 0x000fe60000041838 */
[----:B------:R-:W-:-:S02]  /*120f0*/  IMAD.MOV.U32 R43, RZ, RZ, R16 ;  /* 0x000000ffff2b7224 */ /* 0x000fc400078e0010 */
[----:B------:R-:W-:-:S03]  /*12100*/  IMAD.MOV.U32 R42, RZ, RZ, R17 ;  /* 0x000000ffff2a7224 */ /* 0x000fc600078e0011 */
[C---:B----4-:R-:W-:Y:S03]  /*12110*/  HMMA.16816.F32.BF16 R144, R12.reuse, R28, R140 ;  /* 0x0000001c0c90723c */ /* 0x050fe6000004188c */
        /* <DEDUP_REMOVED lines=9> */
[----:B------:R-:W-:-:S07]  /*121b0*/  IMAD.MOV.U32 R45, RZ, RZ, R11 ;  /* 0x000000ffff2d7224 */ /* 0x000fce00078e000b */
[C---:B------:R-:W-:Y:S01]  /*121c0*/  HMMA.16816.F32.BF16 R204, R12.reuse, R22, R104 ;  /* 0x000000160ccc723c */ /* 0x040fe20000041868 */
[----:B------:R-:W2:Y:S07]  /*121d0*/  LDSM.16.M88.4 R20, [R0+0x8800] ;  /* 0x008800000014783b */ /* 0x000eae0000000200 */
[----:B------:R-:W-:Y:S01]  /*121e0*/  HMMA.16816.F32.BF16 R236, R12, R38, R100 ;  /* 0x000000260cec723c */ /* 0x000fe20000041864 */
[----:B------:R-:W-:Y:S02]  /*121f0*/  IMAD.MOV.U32 R39, RZ, RZ, R18 ;  /* 0x000000ffff277224 */ /* 0x000fe400078e0012 */
[----:B------:R-:W-:-:S02]  /*12200*/  IMAD.MOV.U32 R38, RZ, RZ, R19 ;  /* 0x000000ffff267224 */ /* 0x000fc400078e0013 */
[----:B------:R-:W3:Y:S03]  /*12210*/  LDSM.16.M88.4 R16, [R0+0x9000] ;  /* 0x009000000010783b */ /* 0x000ee60000000200 */
[C---:B------:R-:W-:Y:S01]  /*12220*/  HMMA.16816.F32.BF16 R196, R12.reuse, R32, R88 ;  /* 0x000000200cc4723c */ /* 0x040fe20000041858 */
[----:B------:R-:W4:Y:S07]  /*12230*/  LDSM.16.M88.4 R32, [R0+0x7800] ;  /* 0x007800000020783b */ /* 0x000f2e0000000200 */
[C---:B------:R-:W-:Y:S08]  /*12240*/  HMMA.16816.F32.BF16 R188, R12.reuse, R24, R136 ;  /* 0x000000180cbc723c */ /* 0x040ff00000041888 */
[C---:B------:R-:W-:Y:S01]  /*12250*/  HMMA.16816.F32.BF16 R208, R12.reuse, R26, R116 ;  /* 0x0000001a0cd0723c */ /* 0x040fe20000041874 */
[----:B------:R-:W4:Y:S07]  /*12260*/  LDSM.16.M88.4 R24, [R0+0x8000] ;  /* 0x008000000018783b */ /* 0x000f2e0000000200 */
[C---:B-1----:R-:W-:Y:S08]  /*12270*/  HMMA.16816.F32.BF16 R8, R12.reuse, R4, R68 ;  /* 0x000000040c08723c */ /* 0x042ff00000041844 */
[C---:B------:R-:W-:Y:S01]  /*12280*/  HMMA.16816.F32.BF16 R224, R12.reuse, R6, R52 ;  /* 0x000000060ce0723c */ /* 0x040fe20000041834 */
[----:B------:R1:W4:Y:S07]  /*12290*/  LDSM.16.M88.4 R4, [R0+0x9800] ;  /* 0x009800000004783b */ /* 0x00032e0000000200 */
[----:B--2---:R-:W-:Y:S01]  /*122a0*/  HMMA.16816.F32.BF16 R80, R12, R20, R160 ;  /* 0x000000140c50723c */ /* 0x004fe200000418a0 */
[----:B------:R-:W-:-:S02]  /*122b0*/  IMAD.MOV.U32 R160, RZ, RZ, R41 ;  /* 0x000000ffffa07224 */ /* 0x000fc400078e0029 */
[----:B------:R-:W-:Y:S02]  /*122c0*/  IMAD.MOV.U32 R84, RZ, RZ, R8 ;  /* 0x000000ffff547224 */ /* 0x000fe400078e0008 */
[----:B------:R-:W-:Y:S02]  /*122d0*/  IMAD.MOV.U32 R59, RZ, RZ, R9 ;  /* 0x000000ffff3b7224 */ /* 0x000fe400078e0009 */
[----:B------:R-:W-:Y:S01]  /*122e0*/  IMAD.MOV.U32 R58, RZ, RZ, R10 ;  /* 0x000000ffff3a7224 */ /* 0x000fe200078e000a */
[----:B------:R-:W-:Y:S01]  /*122f0*/  HMMA.16816.F32.BF16 R76, R12, R22, R164 ;  /* 0x000000160c4c723c */ /* 0x000fe200000418a4 */
[----:B------:R-:W-:Y:S02]  /*12300*/  IMAD.MOV.U32 R57, RZ, RZ, R11 ;  /* 0x000000ffff397224 */ /* 0x000fe400078e000b */
[----:B------:R2:W-:Y:S01]  /*12310*/  LDSM.16.M88.4 R8, [R3] ;  /* 0x000000000308783b */ /* 0x0005e20000000200 */
[----:B------:R-:W-:Y:S02]  /*12320*/  IMAD.MOV.U32 R164, RZ, RZ, R43 ;  /* 0x000000ffffa47224 */ /* 0x000fe400078e002b */
[----:B------:R-:W-:-:S02]  /*12330*/  IMAD.MOV.U32 R165, RZ, RZ, R42 ;  /* 0x000000ffffa57224 */ /* 0x000fc400078e002a */
[----:B-1----:R-:W-:Y:S01]  /*12340*/  IMAD.IADD R0, R40, 0x1, R170 ;  /* 0x0000000128007824 */ /* 0x002fe200078e02aa */
[C---:B---3--:R-:W-:Y:S01]  /*12350*/  HMMA.16816.F32.BF16 R72, R12.reuse, R16, R172 ;  /* 0x000000100c48723c */ /* 0x048fe200000418ac */
[----:B------:R-:W-:Y:S02]  /*12360*/  IMAD.MOV.U32 R172, RZ, RZ, R56 ;  /* 0x000000ffffac7224 */ /* 0x000fe400078e0038 */
[----:B------:R-:W-:Y:S01]  /*12370*/  IMAD.MOV.U32 R163, RZ, RZ, R2 ;  /* 0x000000ffffa37224 */ /* 0x000fe200078e0002 */
[----:B------:R-:W1:Y:S01]  /*12380*/  LDSM.16.M88.4 R28, [R0+0x2800] ;  /* 0x00280000001c783b */ /* 0x000e620000000200 */
[----:B------:R-:W-:Y:S02]  /*12390*/  IMAD.IADD R2, R62, 0x1, R0 ;  /* 0x000000013e027824 */ /* 0x000fe400078e0200 */
[----:B------:R-:W-:Y:S01]  /*123a0*/  IMAD.MOV.U32 R173, RZ, RZ, R47 ;  /* 0x000000ffffad7224 */ /* 0x000fe200078e002f */
[----:B------:R-:W-:Y:S01]  /*123b0*/  HMMA.16816.F32.BF16 R68, R12, R18, R176 ;  /* 0x000000120c44723c */ /* 0x000fe200000418b0 */
[----:B------:R-:W3:Y:S01]  /*123c0*/  LDSM.16.M88.4 R20, [R0+0x3800] ;  /* 0x003800000014783b */ /* 0x000ee20000000200 */
[----:B------:R-:W-:-:S02]  /*123d0*/  IMAD.MOV.U32 R177, RZ, RZ, R59 ;  /* 0x000000ffffb17224 */ /* 0x000fc400078e003b */
[----:B------:R-:W-:Y:S01]  /*123e0*/  IMAD.MOV.U32 R178, RZ, RZ, R58 ;  /* 0x000000ffffb27224 */ /* 0x000fe200078e003a */
[----:B------:R-:W3:Y:S01]  /*123f0*/  LDSM.16.M88.4 R16, [R0+0x4000] ;  /* 0x004000000010783b */ /* 0x000ee20000000200 */
[----:B------:R-:W-:Y:S02]  /*12400*/  IMAD.MOV.U32 R179, RZ, RZ, R57 ;  /* 0x000000ffffb37224 */ /* 0x000fe400078e0039 */
[----:B----4-:R-:W-:Y:S01]  /*12410*/  HMMA.16816.F32.BF16 R100, R12, R34, R48 ;  /* 0x000000220c64723c */ /* 0x010fe20000041830 */
[----:B------:R-:W-:Y:S01]  /*12420*/  LDSM.16.M88.4 R40, [R0+0x5800] ;  /* 0x005800000028783b */ /* 0x000fe20000000200 */
[----:B--2---:R-:W-:Y:S02]  /*12430*/  IMAD.IADD R3, R62, 0x1, R3 ;  /* 0x000000013e037824 */ /* 0x004fe400078e0203 */
[----:B------:R-:W-:Y:S02]  /*12440*/  IMAD.MOV.U32 R174, RZ, RZ, R46 ;  /* 0x000000ffffae7224 */ /* 0x000fe400078e002e */
[----:B------:R-:W-:-:S02]  /*12450*/  IMAD.MOV.U32 R175, RZ, RZ, R45 ;  /* 0x000000ffffaf7224 */ /* 0x000fc400078e002d */
[C---:B------:R-:W-:Y:S01]  /*12460*/  HMMA.16816.F32.BF16 R108, R12.reuse, R32, R64 ;  /* 0x000000200c6c723c */ /* 0x040fe20000041840 */
[----:B------:R-:W-:Y:S01]  /*12470*/  LDSM.16.M88.4 R32, [R0+0x2000] ;  /* 0x002000000020783b */ /* 0x000fe20000000200 */
[----:B------:R-:W-:Y:S02]  /*12480*/  IMAD.MOV.U32 R166, RZ, RZ, R39 ;  /* 0x000000ffffa67224 */ /* 0x000fe400078e0027 */
[----:B------:R-:W-:Y:S01]  /*12490*/  IMAD.MOV.U32 R167, RZ, RZ, R38 ;  /* 0x000000ffffa77224 */ /* 0x000fe200078e0026 */
[----:B------:R-:W-:Y:S01]  /*124a0*/  LDSM.16.M88.4 R44, [R0+0x6000] ;  /* 0x00600000002c783b */ /* 0x000fe20000000200 */
[----:B------:R-:W-:Y:S02]  /*124b0*/  IMAD.MOV.U32 R161, RZ, RZ, R37 ;  /* 0x000000ffffa17224 */ /* 0x000fe400078e0025 */
[----:B------:R-:W-:Y:S01]  /*124c0*/  HMMA.16816.F32.BF16 R88, R12, R24, R132 ;  /* 0x000000180c58723c */ /* 0x000fe20000041884 */
[----:B------:R-:W-:Y:S02]  /*124d0*/  IMAD.MOV.U32 R162, RZ, RZ, R36 ;  /* 0x000000ffffa27224 */ /* 0x000fe400078e0024 */
[----:B------:R-:W-:Y:S01]  /*124e0*/  LDSM.16.M88.4 R36, [R0+0x6800] ;  /* 0x006800000024783b */ /* 0x000fe20000000200 */
[----:B------:R-:W-:-:S04]  /*124f0*/  IMAD.MOV.U32 R176, RZ, RZ, R84 ;  /* 0x000000ffffb07224 */ /* 0x000fc800078e0054 */
[C---:B------:R-:W-:Y:S01]  /*12500*/  HMMA.16816.F32.BF16 R92, R12.reuse, R26, R156 ;  /* 0x0000001a0c5c723c */ /* 0x040fe2000004189c */
[----:B------:R-:W-:Y:S07]  /*12510*/  LDSM.16.M88.4 R24, [R0+0x3000] ;  /* 0x003000000018783b */ /* 0x000fee0000000200 */
[C---:B------:R-:W-:Y:S08]  /*12520*/  HMMA.16816.F32.BF16 R56, R12.reuse, R4, R180 ;  /* 0x000000040c38723c */ /* 0x040ff000000418b4 */
[----:B------:R-:W-:Y:S01]  /*12530*/  HMMA.16816.F32.BF16 R48, R12, R6, R184 ;  /* 0x000000060c30723c */ /* 0x000fe200000418b8 */
[----:B------:R-:W2:Y:S04]  /*12540*/  LDSM.16.M88.4 R12, [R0+0x4800] ;  /* 0x00480000000c783b */ /* 0x000ea80000000200 */
[----:B------:R-:W4:Y:S03]  /*12550*/  LDSM.16.M88.4 R4, [R0+0x5000] ;  /* 0x005000000004783b */ /* 0x000f260000000200 */
        /* <DEDUP_REMOVED lines=20> */
[----:B------:R4:W-:Y:S07]  /*126a0*/  LDSM.16.M88.4 R4, [R3] ;  /* 0x000000000304783b */ /* 0x0009ee0000000200 */
[----:B------:R-:W-:Y:S01]  /*126b0*/  HMMA.16816.F32.BF16 R152, R8, R40, R152 ;  /* 0x000000280898723c */ /* 0x000fe20000041898 */
[----:B-1----:R-:W-:-:S05]  /*126c0*/  IMAD.SHL.U32 R0, R232, 0x2, RZ ;  /* 0x00000002e8007824 */ /* 0x002fca00078e00ff */
[----:B------:R-:W-:Y:S02]  /*126d0*/  LOP3.LUT R0, R0, 0x6, RZ, 0xc0, !PT ;  /* 0x0000000600007812 */ /* 0x000fe400078ec0ff */
[----:B------:R-:W-:Y:S01]  /*126e0*/  HMMA.16816.F32.BF16 R156, R8, R42, R204 ;  /* 0x0000002a089c723c */ /* 0x000fe200000418cc */
[----:B------:R-:W1:Y:S01]  /*126f0*/  LDSM.16.M88.4 R40, [R2+0x2000] ;  /* 0x002000000228783b */ /* 0x000e620000000200 */
[----:B------:R-:W-:-:S06]  /*12700*/  PRMT R0, R0, 0x6540, R233 ;  /* 0x0000654000007816 */ /* 0x000fcc00000000e9 */
[----:B------:R-:W-:Y:S01]  /*12710*/  HMMA.16816.F32.BF16 R108, R8, R28, R108 ;  /* 0x0000001c086c723c */ /* 0x000fe2000004186c */
[----:B----4-:R-:W-:-:S05]  /*12720*/  VIADD R3, R0, 0xffffff00 ;  /* 0xffffff0000037836 */ /* 0x010fca0000000000 */
[-C--:B------:R-:W-:Y:S01]  /*12730*/  ISETP.GE.AND P0, PT, R3, R86.reuse, PT ;  /* 0x000000560300720c */ /* 0x080fe20003f06270 */
[C---:B------:R-:W-:Y:S01]  /*12740*/  VIADD R3, R0.reuse, 0xffffff09 ;  /* 0xffffff0900037836 */ /* 0x040fe20000000000 */
[----:B------:R-:W-:Y:S01]  /*12750*/  HMMA.16816.F32.BF16 R100, R8, R30, R100 ;  /* 0x0000001e0864723c */ /* 0x000fe20000041864 */
[----:B------:R-:W4:Y:S03]  /*12760*/  LDSM.16.M88.4 R28, [R2+0x2800] ;  /* 0x00280000021c783b */ /* 0x000f260000000200 */
[----:B------:R-:W-:Y:S01]  /*12770*/  ISETP.GE.AND P4, PT, R3, R86, PT ;  /* 0x000000560300720c */ /* 0x000fe20003f86270 */
[----:B------:R-:W-:-:S03]  /*12780*/  VIADD R3, R0, 0xffffff18 ;  /* 0xffffff1800037836 */ /* 0x000fc60000000000 */
[C---:B---3--:R-:W-:Y:S08]  /*12790*/  HMMA.16816.F32.BF16 R184, R8.reuse, R22, R76 ;  /* 0x0000001608b8723c */ /* 0x048ff0000004184c */
[C---:B------:R-:W-:Y:S08]  /*127a0*/  HMMA.16816.F32.BF16 R180, R8.reuse, R16, R72 ;  /* 0x0000001008b4723c */ /* 0x040ff00000041848 */
[C---:B------:R-:W-:Y:S01]  /*127b0*/  HMMA.16816.F32.BF16 R76, R8.reuse, R18, R68 ;  /* 0x00000012084c723c */ /* 0x040fe20000041844 */
[----:B------:R-:W3:Y:S07]  /*127c0*/  LDSM.16.M88.4 R16, [R2+0x3000] ;  /* 0x003000000210783b */ /* 0x000eee0000000200 */
[C---:B------:R-:W-:Y:S08]  /*127d0*/  HMMA.16816.F32.BF16 R160, R8.reuse, R44, R160 ;  /* 0x0000002c08a0723c */ /* 0x040ff000000418a0 */
[C---:B--2---:R-:W-:Y:S08]  /*127e0*/  HMMA.16816.F32.BF16 R72, R8.reuse, R12, R56 ;  /* 0x0000000c0848723c */ /* 0x044ff00000041838 */
[C---:B------:R-:W-:Y:S08]  /*127f0*/  HMMA.16816.F32.BF16 R44, R8.reuse, R46, R236 ;  /* 0x0000002e082c723c */ /* 0x040ff000000418ec */
[C---:B------:R-:W-:Y:S08]  /*12800*/  HMMA.16816.F32.BF16 R164, R8.reuse, R36, R164 ;  /* 0x0000002408a4723c */ /* 0x040ff000000418a4 */
[C---:B------:R-:W-:Y:S01]  /*12810*/  HMMA.16816.F32.BF16 R172, R8.reuse, R38, R172 ;  /* 0x0000002608ac723c */ /* 0x040fe200000418ac */
[----:B------:R-:W-:Y:S07]  /*12820*/  LDSM.16.M88.4 R36, [R2+0x4000] ;  /* 0x004000000224783b */ /* 0x000fee0000000200 */
[C---:B------:R-:W-:Y:S08]  /*12830*/  HMMA.16816.F32.BF16 R176, R8.reuse, R32, R176 ;  /* 0x0000002008b0723c */ /* 0x040ff000000418b0 */
[C---:B------:R-:W-:Y:S01]  /*12840*/  HMMA.16816.F32.BF16 R224, R8.reuse, R34, R224 ;  /* 0x0000002208e0723c */ /* 0x040fe200000418e0 */
[----:B------:R-:W2:Y:S07]  /*12850*/  LDSM.16.M88.4 R32, [R2+0x3800] ;  /* 0x003800000220783b */ /* 0x000eae0000000200 */
[----:B------:R-:W-:Y:S01]  /*12860*/  HMMA.16816.F32.BF16 R88, R8, R24, R88 ;  /* 0x000000180858723c */ /* 0x000fe20000041858 */
[----:B------:R-:W-:-:S02]  /*12870*/  VIADD R25, R0, 0xffffff10 ;  /* 0xffffff1000197836 */ /* 0x000fc40000000000 */
[----:B------:R-:W-:-:S03]  /*12880*/  VIADD R24, R0, 0xffffff11 ;  /* 0xffffff1100187836 */ /* 0x000fc60000000000 */
[-C--:B------:R-:W-:Y:S02]  /*12890*/  ISETP.GE.AND P5, PT, R25, R86.reuse, PT ;  /* 0x000000561900720c */ /* 0x080fe40003fa6270 */
[----:B------:R-:W-:Y:S01]  /*128a0*/  HMMA.16816.F32.BF16 R92, R8, R26, R92 ;  /* 0x0000001a085c723c */ /* 0x000fe2000004185c */
[----:B------:R-:W-:-:S07]  /*128b0*/  ISETP.GE.AND P2, PT, R24, R86, PT ;  /* 0x000000561800720c */ /* 0x000fce0003f46270 */
[----:B------:R-:W-:Y:S01]  /*128c0*/  HMMA.16816.F32.BF16 R188, R8, R20, R80 ;  /* 0x0000001408bc723c */ /* 0x000fe20000041850 */
[C---:B------:R-:W-:Y:S02]  /*128d0*/  VIADD R21, R0.reuse, 0xffffff01 ;  /* 0xffffff0100157836 */ /* 0x040fe40000000000 */
[----:B------:R-:W-:-:S03]  /*128e0*/  VIADD R20, R0, 0xffffff08 ;  /* 0xffffff0800147836 */ /* 0x000fc60000000000 */
[-C--:B------:R-:W-:Y:S02]  /*128f0*/  ISETP.GE.AND P1, PT, R21, R86.reuse, PT ;  /* 0x000000561500720c */ /* 0x080fe40003f26270 */
[----:B------:R-:W-:Y:S01]  /*12900*/  HMMA.16816.F32.BF16 R56, R8, R14, R48 ;  /* 0x0000000e0838723c */ /* 0x000fe20000041830 */
[----:B------:R-:W-:-:S07]  /*12910*/  ISETP.GE.AND P3, PT, R20, R86, PT ;  /* 0x000000561400720c */ /* 0x000fce0003f66270 */
[C---:B-1----:R-:W-:Y:S08]  /*12920*/  HMMA.16816.F32.BF16 R8, R4.reuse, R40, R52 ;  /* 0x000000280408723c */ /* 0x042ff00000041834 */
[C---:B------:R-:W-:Y:S01]  /*12930*/  HMMA.16816.F32.BF16 R12, R4.reuse, R42, R64 ;  /* 0x0000002a040c723c */ /* 0x040fe20000041840 */
[----:B------:R-:W-:Y:S07]  /*12940*/  LDSM.16.M88.4 R40, [R2+0x7000] ;  /* 0x007000000228783b */ /* 0x000fee0000000200 */
[----:B----4-:R-:W-:Y:S03]  /*12950*/  HMMA.16816.F32.BF16 R20, R4, R28, R96 ;  /* 0x0000001c0414723c */ /* 0x010fe60000041860 */
[----:B------:R-:W-:-:S02]  /*12960*/  FSEL R50, R10, -INF , !P0 ;  /* 0xff8000000a327808 */ /* 0x000fc40004000000 */
[----:B------:R-:W-:Y:S02]  /*12970*/  FSEL R55, R8, -INF , !P0 ;  /* 0xff80000008377808 */ /* 0x000fe40004000000 */
[-C--:B------:R-:W-:Y:S01]  /*12980*/  ISETP.GE.AND P0, PT, R3, R86.reuse, PT ;  /* 0x000000560300720c */ /* 0x080fe20003f06270 */
[C---:B------:R-:W-:Y:S01]  /*12990*/  VIADD R3, R0.reuse, 0xffffff19 ;  /* 0xffffff1900037836 */ /* 0x040fe20000000000 */
[----:B------:R-:W-:Y:S01]  /*129a0*/  FSEL R48, R11, -INF , !P1 ;  /* 0xff8000000b307808 */ /* 0x000fe20004800000 */
[----:B------:R-:W-:Y:S01]  /*129b0*/  HMMA.16816.F32.BF16 R24, R4, R30, R104 ;  /* 0x0000001e0418723c */ /* 0x000fe20000041868 */
[----:B------:R-:W-:Y:S01]  /*129c0*/  FSEL R53, R9, -INF , !P1 ;  /* 0xff80000009357808 */ /* 0x000fe20004800000 */
[----:B------:R-:W1:Y:S01]  /*129d0*/  LDSM.16.M88.4 R28, [R2+0x4800] ;  /* 0x00480000021c783b */ /* 0x000e620000000200 */
[----:B------:R-:W-:Y:S01]  /*129e0*/  ISETP.GE.AND P1, PT, R3, R86, PT ;  /* 0x000000560300720c */ /* 0x000fe20003f26270 */
[----:B------:R-:W-:Y:S01]  /*129f0*/  VIADD R3, R0, 0xffffff20 ;  /* 0xffffff2000037836 */ /* 0x000fe20000000000 */
[----:B------:R-:W-:-:S02]  /*12a00*/  FSEL R49, R14, -INF , !P3 ;  /* 0xff8000000e317808 */ /* 0x000fc40005800000 */
[----:B------:R-:W-:Y:S01]  /*12a10*/  FSEL R52, R12, -INF , !P3 ;  /* 0xff8000000c347808 */ /* 0x000fe20005800000 */
[----:B---3--:R-:W-:Y:S01]  /*12a20*/  HMMA.16816.F32.BF16 R8, R4, R16, R112 ;  /* 0x000000100408723c */ /* 0x008fe20000041870 */
[-C--:B------:R-:W-:Y:S01]  /*12a30*/  ISETP.GE.AND P3, PT, R3, R86.reuse, PT ;  /* 0x000000560300720c */ /* 0x080fe20003f66270 */
[C---:B------:R-:W-:Y:S01]  /*12a40*/  VIADD R3, R0.reuse, 0xffffff28 ;  /* 0xffffff2800037836 */ /* 0x040fe20000000000 */
[----:B------:R-:W-:Y:S01]  /*12a50*/  FSEL R64, R23, -INF , !P2 ;  /* 0xff80000017407808 */ /* 0x000fe20005000000 */
[C---:B------:R-:W-:Y:S01]  /*12a60*/  VIADD R12, R0.reuse, 0xffffff21 ;  /* 0xffffff21000c7836 */ /* 0x040fe20000000000 */
[----:B------:R-:W-:Y:S02]  /*12a70*/  FSEL R70, R21, -INF , !P2 ;  /* 0xff80000015467808 */ /* 0x000fe40005000000 */
[----:B------:R-:W-:Y:S01]  /*12a80*/  ISETP.GE.AND P6, PT, R3, R86, PT ;  /* 0x000000560300720c */ /* 0x000fe20003fc6270 */
[----:B------:R-:W-:Y:S01]  /*12a90*/  VIADD R3, R0, 0xffffff29 ;  /* 0xffffff2900037836 */ /* 0x000fe20000000000 */
[----:B------:R-:W-:-:S02]  /*12aa0*/  FSEL R51, R15, -INF , !P4 ;  /* 0xff8000000f337808 */ /* 0x000fc40006000000 */
[----:B------:R-:W-:Y:S02]  /*12ab0*/  FSEL R54, R13, -INF , !P4 ;  /* 0xff8000000d367808 */ /* 0x000fe40006000000 */
[-C--:B------:R-:W-:Y:S01]  /*12ac0*/  ISETP.GE.AND P2, PT, R3, R86.reuse, PT ;  /* 0x000000560300720c */ /* 0x080fe20003f46270 */
[----:B------:R-:W-:Y:S01]  /*12ad0*/  VIADD R3, R0, 0xffffff30 ;  /* 0xffffff3000037836 */ /* 0x000fe20000000000 */
[-C--:B------:R-:W-:Y:S02]  /*12ae0*/  ISETP.GE.AND P4, PT, R12, R86.reuse, PT ;  /* 0x000000560c00720c */ /* 0x080fe40003f86270 */
[C---:B------:R-:W-:Y:S01]  /*12af0*/  HMMA.16816.F32.BF16 R12, R4.reuse, R18, R116 ;  /* 0x00000012040c723c */ /* 0x040fe20000041874 */
[----:B------:R-:W-:Y:S02]  /*12b00*/  FSEL R65, R26, -INF , !P0 ;  /* 0xff8000001a417808 */ /* 0x000fe40004000000 */
[----:B------:R-:W-:Y:S02]  /*12b10*/  FSEL R68, R24, -INF , !P0 ;  /* 0xff80000018447808 */ /* 0x000fe40004000000 */
[----:B------:R-:W-:Y:S01]  /*12b20*/  ISETP.GE.AND P0, PT, R3, R86, PT ;  /* 0x000000560300720c */ /* 0x000fe20003f06270 */
[----:B------:R-:W-:Y:S01]  /*12b30*/  VIADD R3, R0, 0xffffff38 ;  /* 0xffffff3800037836 */ /* 0x000fe20000000000 */
[----:B------:R-:W-:Y:S01]  /*12b40*/  FSEL R83, R10, -INF , !P3 ;  /* 0xff8000000a537808 */ /* 0x000fe20005800000 */
[----:B--2---:R-:W-:Y:S01]  /*12b50*/  HMMA.16816.F32.BF16 R16, R4, R32, R120 ;  /* 0x000000200410723c */ /* 0x004fe20000041878 */
[----:B------:R-:W-:-:S02]  /*12b60*/  FSEL R96, R8, -INF , !P3 ;  /* 0xff80000008607808 */ /* 0x000fc40005800000 */
[-C--:B------:R-:W-:Y:S01]  /*12b70*/  ISETP.GE.AND P3, PT, R3, R86.reuse, PT ;  /* 0x000000560300720c */ /* 0x080fe20003f66270 */
[----:B------:R-:W-:Y:S01]  /*12b80*/  VIADD R3, R0, 0xffffff39 ;  /* 0xffffff3900037836 */ /* 0x000fe20000000000 */
[----:B------:R-:W-:Y:S02]  /*12b90*/  FSEL R66, R22, -INF , !P5 ;  /* 0xff80000016427808 */ /* 0x000fe40006800000 */
[----:B------:R-:W-:Y:S01]  /*12ba0*/  FSEL R71, R20, -INF , !P5 ;  /* 0xff80000014477808 */ /* 0x000fe20006800000 */
[C---:B------:R-:W-:Y:S01]  /*12bb0*/  VIADD R20, R0.reuse, 0xffffff31 ;  /* 0xffffff3100147836 */ /* 0x040fe20000000000 */
[-C--:B------:R-:W-:Y:S01]  /*12bc0*/  ISETP.GE.AND P5, PT, R3, R86.reuse, PT ;  /* 0x000000560300720c */ /* 0x080fe20003fa6270 */
[----:B------:R-:W-:Y:S01]  /*12bd0*/  VIADD R3, R0, 0xffffff40 ;  /* 0xffffff4000037836 */ /* 0x000fe20000000000 */
[----:B------:R-:W-:Y:S02]  /*12be0*/  FSEL R81, R14, -INF , !P6 ;  /* 0xff8000000e517808 */ /* 0x000fe40007000000 */
[----:B------:R-:W-:Y:S01]  /*12bf0*/  FSEL R87, R12, -INF , !P6 ;  /* 0xff8000000c577808 */ /* 0x000fe20007000000 */
[C---:B------:R-:W-:Y:S01]  /*12c00*/  VIADD R12, R0.reuse, 0xffffff41 ;  /* 0xffffff41000c7836 */ /* 0x040fe20000000000 */
[----:B------:R-:W-:Y:S01]  /*12c10*/  ISETP.GE.AND P6, PT, R3, R86, PT ;  /* 0x000000560300720c */ /* 0x000fe20003fc6270 */
[----:B------:R-:W-:Y:S01]  /*12c20*/  VIADD R3, R0, 0xffffff48 ;  /* 0xffffff4800037836 */ /* 0x000fe20000000000 */
[----:B------:R-:W-:-:S02]  /*12c30*/  FSEL R80, R11, -INF , !P4 ;  /* 0xff8000000b507808 */ /* 0x000fc40006000000 */
[----:B------:R-:W-:Y:S02]  /*12c40*/  FSEL R85, R9, -INF , !P4 ;  /* 0xff80000009557808 */ /* 0x000fe40006000000 */
[----:B------:R-:W-:Y:S01]  /*12c50*/  FSEL R69, R27, -INF , !P1 ;  /* 0xff8000001b457808 */ /* 0x000fe20004800000 */
[C---:B------:R-:W-:Y:S01]  /*12c60*/  HMMA.16816.F32.BF16 R8, R4.reuse, R36, R128 ;  /* 0x000000240408723c */ /* 0x040fe20000041880 */
[----:B------:R-:W-:Y:S02]  /*12c70*/  FSEL R67, R25, -INF , !P1 ;  /* 0xff80000019437808 */ /* 0x000fe40004800000 */
[----:B------:R-:W-:Y:S02]  /*12c80*/  FSEL R99, R18, -INF , !P0 ;  /* 0xff80000012637808 */ /* 0x000fe40004000000 */
[----:B------:R-:W-:Y:S01]  /*12c90*/  FSEL R112, R16, -INF , !P0 ;  /* 0xff80000010707808 */ /* 0x000fe20004000000 */
[----:B------:R-:W-:Y:S01]  /*12ca0*/  VIADD R16, R0, 0xffffff51 ;  /* 0xffffff5100107836 */ /* 0x000fe20000000000 */
[-C--:B------:R-:W-:Y:S01]  /*12cb0*/  ISETP.GE.AND P0, PT, R3, R86.reuse, PT ;  /* 0x000000560300720c */ /* 0x080fe20003f06270 */
[----:B------:R-:W-:Y:S01]  /*12cc0*/  HMMA.16816.F32.BF16 R24, R4, R34, R124 ;  /* 0x000000220418723c */ /* 0x000fe2000004187c */
[----:B------:R-:W2:Y:S01]  /*12cd0*/  LDSM.16.M88.4 R32, [R2+0x5000] ;  /* 0x005000000220783b */ /* 0x000ea20000000200 */
[----:B------:R-:W-:Y:S01]  /*12ce0*/  ISETP.GE.AND P1, PT, R20, R86, PT ;  /* 0x000000561400720c */ /* 0x000fe20003f26270 */
[----:B------:R-:W-:Y:S01]  /*12cf0*/  VIADD R3, R0, 0xffffff49 ;  /* 0xffffff4900037836 */ /* 0x000fe20000000000 */
[----:B------:R-:W-:-:S02]  /*12d00*/  FSEL R84, R15, -INF , !P2 ;  /* 0xff8000000f547808 */ /* 0x000fc40005000000 */
[----:B------:R-:W-:Y:S02]  /*12d10*/  FSEL R97, R19, -INF , !P1 ;  /* 0xff80000013617808 */ /* 0x000fe40004800000 */
[----:B------:R-:W-:Y:S01]  /*12d20*/  FSEL R107, R17, -INF , !P1 ;  /* 0xff800000116b7808 */ /* 0x000fe20004800000 */
[C---:B-1----:R-:W-:Y:S01]  /*12d30*/  HMMA.16816.F32.BF16 R20, R4.reuse, R28, R136 ;  /* 0x0000001c0414723c */ /* 0x042fe20000041888 */
[-C--:B------:R-:W-:Y:S01]  /*12d40*/  ISETP.GE.AND P1, PT, R3, R86.reuse, PT ;  /* 0x000000560300720c */ /* 0x080fe20003f26270 */
[----:B------:R-:W-:Y:S01]  /*12d50*/  VIADD R3, R0, 0xffffff50 ;  /* 0xffffff5000037836 */ /* 0x000fe20000000000 */
[----:B------:R-:W-:Y:S02]  /*12d60*/  FSEL R82, R13, -INF , !P2 ;  /* 0xff8000000d527808 */ /* 0x000fe40005000000 */
[-C--:B------:R-:W-:Y:S02]  /*12d70*/  ISETP.GE.AND P2, PT, R12, R86.reuse, PT ;  /* 0x000000560c00720c */ /* 0x080fe40003f46270 */
[----:B------:R-:W-:Y:S01]  /*12d80*/  ISETP.GE.AND P4, PT, R3, R86, PT ;  /* 0x000000560300720c */ /* 0x000fe20003f86270 */
[----:B------:R-:W-:Y:S01]  /*12d90*/  HMMA.16816.F32.BF16 R12, R4, R38, R132 ;  /* 0x00000026040c723c */ /* 0x000fe20000041884 */
[----:B------:R-:W1:Y:S01]  /*12da0*/  LDSM.16.M88.4 R36, [R2+0x5800] ;  /* 0x005800000224783b */ /* 0x000e620000000200 */
[----:B------:R-:W-:Y:S01]  /*12db0*/  VIADD R3, R0, 0xffffff58 ;  /* 0xffffff5800037836 */ /* 0x000fe20000000000 */
[----:B------:R-:W-:-:S02]  /*12dc0*/  FSEL R116, R10, -INF , !P6 ;  /* 0xff8000000a747808 */ /* 0x000fc40007000000 */
[----:B------:R-:W-:Y:S02]  /*12dd0*/  FSEL R120, R8, -INF , !P6 ;  /* 0xff80000008787808 */ /* 0x000fe40007000000 */
[-C--:B------:R-:W-:Y:S01]  /*12de0*/  ISETP.GE.AND P6, PT, R3, R86.reuse, PT ;  /* 0x000000560300720c */ /* 0x080fe20003fc6270 */
[C---:B------:R-:W-:Y:S01]  /*12df0*/  VIADD R3, R0.reuse, 0xffffff59 ;  /* 0xffffff5900037836 */ /* 0x040fe20000000000 */
[----:B------:R-:W-:Y:S02]  /*12e00*/  FSEL R113, R11, -INF , !P2 ;  /* 0xff8000000b717808 */ /* 0x000fe40005000000 */
[----:B------:R-:W-:Y:S02]  /*12e10*/  FSEL R118, R9, -INF , !P2 ;  /* 0xff80000009767808 */ /* 0x000fe40005000000 */
[----:B------:R-:W-:Y:S01]  /*12e20*/  ISETP.GE.AND P2, PT, R3, R86, PT ;  /* 0x000000560300720c */ /* 0x000fe20003f46270 */
[----:B------:R-:W-:Y:S01]  /*12e30*/  VIADD R3, R0, 0xffffff60 ;  /* 0xffffff6000037836 */ /* 0x000fe20000000000 */
[----:B------:R-:W-:-:S02]  /*12e40*/  FSEL R98, R26, -INF , !P3 ;  /* 0xff8000001a627808 */ /* 0x000fc40005800000 */
[----:B------:R-:W-:Y:S02]  /*12e50*/  FSEL R105, R24, -INF , !P3 ;  /* 0xff80000018697808 */ /* 0x000fe40005800000 */
[----:B------:R-:W-:Y:S02]  /*12e60*/  FSEL R106, R27, -INF , !P5 ;  /* 0xff8000001b6a7808 */ /* 0x000fe40006800000 */
[----:B------:R-:W-:Y:S02]  /*12e70*/  FSEL R104, R25, -INF , !P5 ;  /* 0xff80000019687808 */ /* 0x000fe40006800000 */
[C---:B------:R-:W-:Y:S01]  /*12e80*/  HMMA.16816.F32.BF16 R24, R4.reuse, R30, R140 ;  /* 0x0000001e0418723c */ /* 0x040fe2000004188c */
[----:B------:R-:W-:Y:S01]  /*12e90*/  FSEL R114, R14, -INF , !P0 ;  /* 0xff8000000e727808 */ /* 0x000fe20004000000 */
[----:B------:R-:W3:Y:S01]  /*12ea0*/  LDSM.16.M88.4 R28, [R2+0x6000] ;  /* 0x00600000021c783b */ /* 0x000ee20000000200 */
[----:B------:R-:W-:Y:S01]  /*12eb0*/  FSEL R119, R12, -INF , !P0 ;  /* 0xff8000000c777808 */ /* 0x000fe20004000000 */
[C---:B------:R-:W-:Y:S01]  /*12ec0*/  VIADD R12, R0.reuse, 0xffffff61 ;  /* 0xffffff61000c7836 */ /* 0x040fe20000000000 */
[----:B------:R-:W-:Y:S01]  /*12ed0*/  ISETP.GE.AND P0, PT, R3, R86, PT ;  /* 0x000000560300720c */ /* 0x000fe20003f06270 */
[----:B------:R-:W-:Y:S01]  /*12ee0*/  VIADD R3, R0, 0xffffff68 ;  /* 0xffffff6800037836 */ /* 0x000fe20000000000 */
[----:B------:R-:W-:Y:S01]  /*12ef0*/  FSEL R123, R22, -INF , !P4 ;  /* 0xff800000167b7808 */ /* 0x000fe20006000000 */
[----:B--2---:R-:W-:Y:S01]  /*12f00*/  HMMA.16816.F32.BF16 R8, R4, R32, R144 ;  /* 0x000000200408723c */ /* 0x004fe20000041890 */
[----:B------:R-:W-:-:S02]  /*12f10*/  FSEL R128, R20, -INF , !P4 ;  /* 0xff80000014807808 */ /* 0x000fc40006000000 */
[-C--:B------:R-:W-:Y:S01]  /*12f20*/  ISETP.GE.AND P4, PT, R3, R86.reuse, PT ;  /* 0x000000560300720c */ /* 0x080fe20003f86270 */
[----:B------:R-:W-:Y:S01]  /*12f30*/  VIADD R3, R0, 0xffffff69 ;  /* 0xffffff6900037836 */ /* 0x000fe20000000000 */
[-C--:B------:R-:W-:Y:S02]  /*12f40*/  ISETP.GE.AND P5, PT, R16, R86.reuse, PT ;  /* 0x000000561000720c */ /* 0x080fe40003fa6270 */
[----:B------:R-:W-:Y:S01]  /*12f50*/  FSEL R117, R15, -INF , !P1 ;  /* 0xff8000000f757808 */ /* 0x000fe20004800000 */
[C---:B------:R-:W-:Y:S01]  /*12f60*/  HMMA.16816.F32.BF16 R16, R4.reuse, R34, R148 ;  /* 0x000000220410723c */ /* 0x040fe20000041894 */
[----:B------:R-:W-:Y:S01]  /*12f70*/  FSEL R121, R23, -INF , !P5 ;  /* 0xff80000017797808 */ /* 0x000fe20006800000 */
[----:B------:R-:W2:Y:S01]  /*12f80*/  LDSM.16.M88.4 R32, [R2+0x6800] ;  /* 0x006800000220783b */ /* 0x000ea20000000200 */
[----:B------:R-:W-:Y:S02]  /*12f90*/  FSEL R127, R21, -INF , !P5 ;  /* 0xff800000157f7808 */ /* 0x000fe40006800000 */
[----:B------:R-:W-:Y:S01]  /*12fa0*/  ISETP.GE.AND P5, PT, R3, R86, PT ;  /* 0x000000560300720c */ /* 0x000fe20003fa6270 */
[----:B------:R-:W-:Y:S01]  /*12fb0*/  VIADD R3, R0, 0xffffff70 ;  /* 0xffffff7000037836 */ /* 0x000fe20000000000 */
[----:B------:R-:W-:Y:S01]  /*12fc0*/  FSEL R122, R26, -INF , !P6 ;  /* 0xff8000001a7a7808 */ /* 0x000fe20007000000 */
[----:B-1----:R-:W-:Y:S01]  /*12fd0*/  HMMA.16816.F32.BF16 R20, R4, R36, R152 ;  /* 0x000000240414723c */ /* 0x002fe20000041898 */
[----:B------:R-:W-:-:S02]  /*12fe0*/  FSEL R125, R24, -INF , !P6 ;  /* 0xff800000187d7808 */ /* 0x000fc40007000000 */
[-C--:B------:R-:W-:Y:S01]  /*12ff0*/  ISETP.GE.AND P6, PT, R3, R86.reuse, PT ;  /* 0x000000560300720c */ /* 0x080fe20003fc6270 */
[----:B------:R-:W-:Y:S01]  /*13000*/  VIADD R3, R0, 0xffffff78 ;  /* 0xffffff7800037836 */ /* 0x000fe20000000000 */
[----:B------:R-:W-:Y:S02]  /*13010*/  FSEL R115, R13, -INF , !P1 ;  /* 0xff8000000d737808 */ /* 0x000fe40004800000 */
[----:B------:R-:W-:Y:S02]  /*13020*/  FSEL R132, R10, -INF , !P0 ;  /* 0xff8000000a847808 */ /* 0x000fe40004000000 */
[----:B------:R-:W-:Y:S01]  /*13030*/  ISETP.GE.AND P1, PT, R3, R86, PT ;  /* 0x000000560300720c */ /* 0x000fe20003f26270 */
[----:B------:R-:W-:Y:S01]  /*13040*/  VIADD R3, R0, 0xffffff79 ;  /* 0xffffff7900037836 */ /* 0x000fe20000000000 */
[----:B------:R-:W-:Y:S01]  /*13050*/  FSEL R136, R8, -INF , !P0 ;  /* 0xff80000008887808 */ /* 0x000fe20004000000 */
[----:B------:R-:W-:Y:S01]  /*13060*/  VIADD R8, R0, 0xffffff81 ;  /* 0xffffff8100087836 */ /* 0x000fe20000000000 */
[----:B------:R-:W-:-:S02]  /*13070*/  FSEL R130, R18, -INF , !P4 ;  /* 0xff80000012827808 */ /* 0x000fc40006000000 */
        /* <DEDUP_REMOVED lines=8> */
[----:B------:R-:W-:Y:S02]  /*13100*/  FSEL R126, R27, -INF , !P2 ;  /* 0xff8000001b7e7808 */ /* 0x000fe40005000000 */
[----:B------:R-:W-:-:S02]  /*13110*/  FSEL R124, R25, -INF , !P2 ;  /* 0xff800000197c7808 */ /* 0x000fc40005000000 */
[C---:B------:R-:W-:Y:S01]  /*13120*/  HMMA.16816.F32.BF16 R24, R4.reuse, R38, R156 ;  /* 0x000000260418723c */ /* 0x040fe2000004189c */
[----:B------:R-:W-:Y:S01]  /*13130*/  FSEL R139, R22, -INF , !P6 ;  /* 0xff800000168b7808 */ /* 0x000fe20007000000 */
[----:B------:R-:W-:Y:S01]  /*13140*/  LDSM.16.M88.4 R36, [R2+0x8000] ;  /* 0x008000000224783b */ /* 0x000fe20000000200 */
[----:B------:R-:W-:Y:S02]  /*13150*/  FSEL R145, R20, -INF , !P6 ;  /* 0xff80000014917808 */ /* 0x000fe40007000000 */
[-C--:B------:R-:W-:Y:S01]  /*13160*/  ISETP.GE.AND P6, PT, R3, R86.reuse, PT ;  /* 0x000000560300720c */ /* 0x080fe20003fc6270 */
[----:B------:R-:W-:Y:S01]  /*13170*/  VIADD R3, R0, 0xffffff89 ;  /* 0xffffff8900037836 */ /* 0x000fe20000000000 */
[----:B------:R-:W-:Y:S02]  /*13180*/  ISETP.GE.AND P2, PT, R12, R86, PT ;  /* 0x000000560c00720c */ /* 0x000fe40003f46270 */
[----:B---3--:R-:W-:Y:S01]  /*13190*/  HMMA.16816.F32.BF16 R12, R4, R28, R160 ;  /* 0x0000001c040c723c */ /* 0x008fe200000418a0 */
[----:B------:R-:W-:-:S02]  /*131a0*/  FSEL R133, R19, -INF , !P5 ;  /* 0xff80000013857808 */ /* 0x000fc40006800000 */
[----:B------:R-:W-:Y:S02]  /*131b0*/  FSEL R137, R23, -INF , !P2 ;  /* 0xff80000017897808 */ /* 0x000fe40005000000 */
[----:B------:R-:W-:Y:S02]  /*131c0*/  FSEL R143, R21, -INF , !P2 ;  /* 0xff800000158f7808 */ /* 0x000fe40005000000 */
[----:B------:R-:W-:Y:S01]  /*131d0*/  ISETP.GE.AND P2, PT, R3, R86, PT ;  /* 0x000000560300720c */ /* 0x000fe20003f46270 */
[----:B------:R-:W-:Y:S01]  /*131e0*/  VIADD R3, R0, 0xffffff90 ;  /* 0xffffff9000037836 */ /* 0x000fe20000000000 */
[----:B------:R-:W-:Y:S01]  /*131f0*/  FSEL R131, R17, -INF , !P5 ;  /* 0xff80000011837808 */ /* 0x000fe20006800000 */
[----:B--2---:R-:W-:Y:S01]  /*13200*/  HMMA.16816.F32.BF16 R20, R4, R32, R164 ;  /* 0x000000200414723c */ /* 0x004fe200000418a4 */
[----:B------:R-:W-:Y:S02]  /*13210*/  FSEL R129, R11, -INF , !P3 ;  /* 0xff8000000b817808 */ /* 0x000fe40005800000 */
[----:B------:R-:W-:-:S02]  /*13220*/  FSEL R134, R9, -INF , !P3 ;  /* 0xff80000009867808 */ /* 0x000fc40005800000 */
[-C--:B------:R-:W-:Y:S02]  /*13230*/  ISETP.GE.AND P5, PT, R8, R86.reuse, PT ;  /* 0x000000560800720c */ /* 0x080fe40003fa6270 */
[-C--:B------:R-:W-:Y:S01]  /*13240*/  ISETP.GE.AND P3, PT, R3, R86.reuse, PT ;  /* 0x000000560300720c */ /* 0x080fe20003f66270 */
[----:B------:R-:W-:Y:S01]  /*13250*/  HMMA.16816.F32.BF16 R8, R4, R30, R44 ;  /* 0x0000001e0408723c */ /* 0x000fe2000004182c */
[----:B------:R-:W1:Y:S01]  /*13260*/  LDSM.16.M88.4 R28, [R2+0x7800] ;  /* 0x00780000021c783b */ /* 0x000e620000000200 */
[C---:B------:R-:W-:Y:S01]  /*13270*/  VIADD R3, R0.reuse, 0xffffff98 ;  /* 0xffffff9800037836 */ /* 0x040fe20000000000 */
[----:B------:R-:W-:Y:S02]  /*13280*/  FSEL R142, R27, -INF , !P0 ;  /* 0xff8000001b8e7808 */ /* 0x000fe40004000000 */
[----:B------:R-:W-:Y:S02]  /*13290*/  FSEL R140, R25, -INF , !P0 ;  /* 0xff800000198c7808 */ /* 0x000fe40004000000 */
[----:B------:R-:W-:Y:S01]  /*132a0*/  ISETP.GE.AND P0, PT, R3, R86, PT ;  /* 0x000000560300720c */ /* 0x000fe20003f06270 */
[----:B------:R-:W-:Y:S01]  /*132b0*/  VIADD R3, R0, 0xffffff99 ;  /* 0xffffff9900037836 */ /* 0x000fe20000000000 */
[----:B------:R-:W-:-:S02]  /*132c0*/  FSEL R146, R15, -INF , !P5 ;  /* 0xff8000000f927808 */ /* 0x000fc40006800000 */
[----:B------:R-:W-:Y:S02]  /*132d0*/  FSEL R153, R13, -INF , !P5 ;  /* 0xff8000000d997808 */ /* 0x000fe40006800000 */
[-C--:B------:R-:W-:Y:S01]  /*132e0*/  ISETP.GE.AND P5, PT, R3, R86.reuse, PT ;  /* 0x000000560300720c */ /* 0x080fe20003fa6270 */
[----:B------:R-:W-:Y:S01]  /*132f0*/  VIADD R3, R0, 0xffffffa0 ;  /* 0xffffffa000037836 */ /* 0x000fe20000000000 */
[----:B------:R-:W-:Y:S02]  /*13300*/  FSEL R138, R26, -INF , !P1 ;  /* 0xff8000001a8a7808 */ /* 0x000fe40004800000 */
[----:B------:R-:W-:Y:S02]  /*13310*/  FSEL R141, R24, -INF , !P1 ;  /* 0xff800000188d7808 */ /* 0x000fe40004800000 */
[----:B------:R-:W-:Y:S01]  /*13320*/  FSEL R147, R10, -INF , !P6 ;  /* 0xff8000000a937808 */ /* 0x000fe20007000000 */
[C---:B------:R-:W-:Y:S01]  /*13330*/  HMMA.16816.F32.BF16 R24, R4.reuse, R34, R172 ;  /* 0x000000220418723c */ /* 0x040fe200000418ac */
[----:B------:R-:W-:Y:S01]  /*13340*/  FSEL R154, R8, -INF , !P6 ;  /* 0xff800000089a7808 */ /* 0x000fe20007000000 */
[----:B------:R-:W-:Y:S01]  /*13350*/  LDSM.16.M88.4 R32, [R2+0x9000] ;  /* 0x009000000220783b */ /* 0x000fe20000000200 */
[-C--:B------:R-:W-:Y:S01]  /*13360*/  ISETP.GE.AND P6, PT, R3, R86.reuse, PT ;  /* 0x000000560300720c */ /* 0x080fe20003fc6270 */
[----:B------:R-:W-:Y:S01]  /*13370*/  VIADD R3, R0, 0xffffffa8 ;  /* 0xffffffa800037836 */ /* 0x000fe20000000000 */
[----:B------:R-:W-:Y:S01]  /*13380*/  ISETP.GE.AND P1, PT, R16, R86, PT ;  /* 0x000000561000720c */ /* 0x000fe20003f26270 */
[----:B------:R-:W-:Y:S01]  /*13390*/  VIADD R8, R0, 0xffffffa1 ;  /* 0xffffffa100087836 */ /* 0x000fe20000000000 */
[----:B------:R-:W-:Y:S01]  /*133a0*/  FSEL R151, R14, -INF , !P4 ;  /* 0xff8000000e977808 */ /* 0x000fe20006000000 */
[----:B------:R-:W-:Y:S01]  /*133b0*/  HMMA.16816.F32.BF16 R16, R4, R40, R176 ;  /* 0x000000280410723c */ /* 0x000fe200000418b0 */
[----:B------:R-:W-:-:S02]  /*133c0*/  FSEL R155, R12, -INF , !P4 ;  /* 0xff8000000c9b7808 */ /* 0x000fc40006000000 */
[-C--:B------:R-:W-:Y:S01]  /*133d0*/  ISETP.GE.AND P4, PT, R3, R86.reuse, PT ;  /* 0x000000560300720c */ /* 0x080fe20003f86270 */
[----:B------:R-:W-:Y:S01]  /*133e0*/  VIADD R3, R0, 0xffffffa9 ;  /* 0xffffffa900037836 */ /* 0x000fe20000000000 */
[----:B------:R-:W-:Y:S02]  /*133f0*/  FSEL R159, R22, -INF , !P3 ;  /* 0xff800000169f7808 */ /* 0x000fe40005800000 */
[----:B------:R-:W-:Y:S01]  /*13400*/  FSEL R162, R20, -INF , !P3 ;  /* 0xff80000014a27808 */ /* 0x000fe20005800000 */
[----:B------:R-:W-:Y:S01]  /*13410*/  HMMA.16816.F32.BF16 R12, R4, R42, R224 ;  /* 0x0000002a040c723c */ /* 0x000fe200000418e0 */
[----:B------:R-:W2:Y:S01]  /*13420*/  LDSM.16.M88.4 R40, [R2+0x8800] ;  /* 0x008800000228783b */ /* 0x000ea20000000200 */
[----:B------:R-:W-:Y:S01]  /*13430*/  ISETP.GE.AND P3, PT, R3, R86, PT ;  /* 0x000000560300720c */ /* 0x000fe20003f66270 */
[C---:B------:R-:W-:Y:S01]  /*13440*/  VIADD R3, R0.reuse, 0xffffffb0 ;  /* 0xffffffb000037836 */ /* 0x040fe20000000000 */
[----:B------:R-:W-:Y:S01]  /*13450*/  FSEL R157, R23, -INF , !P1 ;  /* 0xff800000179d7808 */ /* 0x000fe20004800000 */
[----:B------:R-:W-:Y:S01]  /*13460*/  VIADD R20, R0, 0xffffffb1 ;  /* 0xffffffb100147836 */ /* 0x000fe20000000000 */
[----:B------:R-:W-:-:S02]  /*13470*/  FSEL R161, R21, -INF , !P1 ;  /* 0xff80000015a17808 */ /* 0x000fc40004800000 */
[-C--:B------:R-:W-:Y:S01]  /*13480*/  ISETP.GE.AND P1, PT, R3, R86.reuse, PT ;  /* 0x000000560300720c */ /* 0x080fe20003f26270 */
[----:B------:R-:W-:Y:S01]  /*13490*/  VIADD R3, R0, 0xffffffb8 ;  /* 0xffffffb800037836 */ /* 0x000fe20000000000 */
[----:B------:R-:W-:Y:S02]  /*134a0*/  FSEL R152, R11, -INF , !P2 ;  /* 0xff8000000b987808 */ /* 0x000fe40005000000 */
[----:B------:R-:W-:Y:S02]  /*134b0*/  FSEL R150, R9, -INF , !P2 ;  /* 0xff80000009967808 */ /* 0x000fe40005000000 */
[----:B------:R-:W-:Y:S02]  /*134c0*/  ISETP.GE.AND P2, PT, R8, R86, PT ;  /* 0x000000560800720c */ /* 0x000fe40003f46270 */
[----:B-1----:R-:W-:Y:S01]  /*134d0*/  HMMA.16816.F32.BF16 R8, R4, R28, R108 ;  /* 0x0000001c0408723c */ /* 0x002fe2000004186c */
[----:B------:R-:W-:Y:S02]  /*134e0*/  FSEL R110, R18, -INF , !P6 ;  /* 0xff800000126e7808 */ /* 0x000fe40007000000 */
[----:B------:R-:W-:-:S02]  /*134f0*/  FSEL R111, R16, -INF , !P6 ;  /* 0xff800000106f7808 */ /* 0x000fc40007000000 */
[----:B------:R-:W-:Y:S01]  /*13500*/  ISETP.GE.AND P6, PT, R3, R86, PT ;  /* 0x000000560300720c */ /* 0x000fe20003fc6270 */
[----:B------:R-:W-:Y:S01]  /*13510*/  VIADD R3, R0, 0xffffffb9 ;  /* 0xffffffb900037836 */ /* 0x000fe20000000000 */
[----:B------:R-:W-:Y:S02]  /*13520*/  FSEL R158, R26, -INF , !P0 ;  /* 0xff8000001a9e7808 */ /* 0x000fe40004000000 */
[----:B------:R-:W-:Y:S02]  /*13530*/  FSEL R160, R24, -INF , !P0 ;  /* 0xff80000018a07808 */ /* 0x000fe40004000000 */
[----:B------:R-:W-:Y:S02]  /*13540*/  FSEL R109, R27, -INF , !P5 ;  /* 0xff8000001b6d7808 */ /* 0x000fe40006800000 */
[----:B------:R-:W-:Y:S02]  /*13550*/  FSEL R108, R25, -INF , !P5 ;  /* 0xff800000196c7808 */ /* 0x000fe40006800000 */
[----:B------:R-:W-:Y:S01]  /*13560*/  HMMA.16816.F32.BF16 R24, R4, R30, R100 ;  /* 0x0000001e0418723c */ /* 0x000fe20000041864 */
[----:B------:R1:W3:Y:S01]  /*13570*/  LDSM.16.M88.4 R28, [R2+0x9800] ;  /* 0x00980000021c783b */ /* 0x0002e20000000200 */
[----:B------:R-:W-:Y:S01]  /*13580*/  FSEL R100, R19, -INF , !P2 ;  /* 0xff80000013647808 */ /* 0x000fe20005000000 */
[----:B------:R-:W-:-:S04]  /*13590*/  DEPBAR.LE SB0, 0x0 ;  /* 0x000080000000791a */ /* 0x000fc80000000000 */
[----:B------:R-:W-:Y:S02]  /*135a0*/  FSEL R102, R17, -INF , !P2 ;  /* 0xff80000011667808 */ /* 0x000fe40005000000 */
[-C--:B------:R-:W-:Y:S01]  /*135b0*/  ISETP.GE.AND P2, PT, R3, R86.reuse, PT ;  /* 0x000000560300720c */ /* 0x080fe20003f46270 */
[----:B------:R-:W-:Y:S01]  /*135c0*/  VIADD R3, R0, 0xffffffc0 ;  /* 0xffffffc000037836 */ /* 0x000fe20000000000 */
[C---:B------:R-:W-:Y:S01]  /*135d0*/  HMMA.16816.F32.BF16 R16, R4.reuse, R38, R92 ;  /* 0x000000260410723c */ /* 0x040fe2000004185c */
[-C--:B------:R-:W-:Y:S02]  /*135e0*/  ISETP.GE.AND P0, PT, R20, R86.reuse, PT ;  /* 0x000000561400720c */ /* 0x080fe40003f06270 */
[----:B------:R-:W-:Y:S02]  /*135f0*/  FSEL R163, R10, -INF , !P1 ;  /* 0xff8000000aa37808 */ /* 0x000fe40004800000 */
[----:B------:R-:W-:Y:S01]  /*13600*/  ISETP.GE.AND P5, PT, R3, R86, PT ;  /* 0x000000560300720c */ /* 0x000fe20003fa6270 */
[----:B------:R-:W-:Y:S01]  /*13610*/  VIADD R3, R0, 0xffffffc8 ;  /* 0xffffffc800037836 */ /* 0x000fe20000000000 */
[----:B------:R-:W-:Y:S01]  /*13620*/  FSEL R164, R8, -INF , !P1 ;  /* 0xff80000008a47808 */ /* 0x000fe20004800000 */
[----:B------:R-:W-:Y:S01]  /*13630*/  HMMA.16816.F32.BF16 R20, R4, R36, R88 ;  /* 0x000000240414723c */ /* 0x000fe20000041858 */
[----:B------:R-:W-:-:S02]  /*13640*/  FSEL R89, R15, -INF , !P3 ;  /* 0xff8000000f597808 */ /* 0x000fc40005800000 */
[----:B------:R-:W-:Y:S02]  /*13650*/  FSEL R88, R13, -INF , !P3 ;  /* 0xff8000000d587808 */ /* 0x000fe40005800000 */
[-C--:B------:R-:W-:Y:S01]  /*13660*/  ISETP.GE.AND P3, PT, R3, R86.reuse, PT ;  /* 0x000000560300720c */ /* 0x080fe20003f66270 */
[C---:B------:R-:W-:Y:S01]  /*13670*/  VIADD R3, R0.reuse, 0xffffffc9 ;  /* 0xffffffc900037836 */ /* 0x040fe20000000000 */
[----:B------:R-:W-:Y:S01]  /*13680*/  FSEL R90, R11, -INF , !P0 ;  /* 0xff8000000b5a7808 */ /* 0x000fe20004000000 */
[----:B-1----:R-:W-:Y:S01]  /*13690*/  VIADD R2, R0, 0xffffffe8 ;  /* 0xffffffe800027836 */ /* 0x002fe20000000000 */
[----:B------:R-:W-:Y:S02]  /*136a0*/  FSEL R95, R9, -INF , !P0 ;  /* 0xff800000095f7808 */ /* 0x000fe40004000000 */
[----:B------:R-:W-:Y:S01]  /*136b0*/  ISETP.GE.AND P1, PT, R3, R86, PT ;  /* 0x000000560300720c */ /* 0x000fe20003f26270 */
[----:B--2---:R-:W-:Y:S01]  /*136c0*/  HMMA.16816.F32.BF16 R8, R4, R40, R188 ;  /* 0x000000280408723c */ /* 0x004fe200000418bc */
[----:B------:R-:W-:Y:S01]  /*136d0*/  FSEL R103, R12, -INF , !P4 ;  /* 0xff8000000c677808 */ /* 0x000fe20006000000 */
[----:B------:R-:W-:Y:S01]  /*136e0*/  VIADD R12, R0, 0xffffffc1 ;  /* 0xffffffc1000c7836 */ /* 0x000fe20000000000 */
[----:B------:R-:W-:Y:S01]  /*136f0*/  FSEL R167, R18, -INF , !P3 ;  /* 0xff80000012a77808 */ /* 0x000fe20005800000 */
[----:B------:R-:W-:Y:S01]  /*13700*/  VIADD R3, R0, 0xffffffd0 ;  /* 0xffffffd000037836 */ /* 0x000fe20000000000 */
[----:B------:R-:W-:-:S02]  /*13710*/  FSEL R175, R16, -INF , !P3 ;  /* 0xff80000010af7808 */ /* 0x000fc40005800000 */
[----:B------:R-:W-:Y:S02]  /*13720*/  FSEL R173, R19, -INF , !P1 ;  /* 0xff80000013ad7808 */ /* 0x000fe40004800000 */
[----:B------:R-:W-:Y:S02]  /*13730*/  FSEL R171, R17, -INF , !P1 ;  /* 0xff80000011ab7808 */ /* 0x000fe40004800000 */
[C---:B------:R-:W-:Y:S01]  /*13740*/  HMMA.16816.F32.BF16 R16, R4.reuse, R34, R76 ;  /* 0x000000220410723c */ /* 0x040fe2000004184c */
[----:B------:R-:W-:Y:S02]  /*13750*/  FSEL R101, R14, -INF , !P4 ;  /* 0xff8000000e657808 */ /* 0x000fe40006000000 */
[-C--:B------:R-:W-:Y:S02]  /*13760*/  ISETP.GE.AND P4, PT, R12, R86.reuse, PT ;  /* 0x000000560c00720c */ /* 0x080fe40003f86270 */
[----:B------:R-:W-:Y:S01]  /*13770*/  FSEL R93, R24, -INF , !P6 ;  /* 0xff800000185d7808 */ /* 0x000fe20007000000 */
[----:B------:R-:W-:Y:S01]  /*13780*/  VIADD R24, R0, 0xffffffd1 ;  /* 0xffffffd100187836 */ /* 0x000fe20000000000 */
[----:B------:R-:W-:Y:S01]  /*13790*/  FSEL R166, R22, -INF , !P5 ;  /* 0xff80000016a67808 */ /* 0x000fe20006800000 */
[----:B------:R-:W-:Y:S01]  /*137a0*/  HMMA.16816.F32.BF16 R12, R4, R42, R184 ;  /* 0x0000002a040c723c */ /* 0x000fe200000418b8 */
[----:B------:R-:W-:Y:S01]  /*137b0*/  FSEL R174, R20, -INF , !P5 ;  /* 0xff80000014ae7808 */ /* 0x000fe20006800000 */
[----:B------:R-:W-:Y:S01]  /*137c0*/  BAR.SYNC.DEFER_BLOCKING 0x0 ;  /* 0x0000000000007b1d */ /* 0x000fe20000010000 */
[----:B------:R-:W-:Y:S01]  /*137d0*/  ISETP.GE.AND P0, PT, R3, R86, PT ;  /* 0x000000560300720c */ /* 0x000fe20003f06270 */
[----:B------:R-:W-:Y:S01]  /*137e0*/  VIADD R3, R0, 0xffffffe1 ;  /* 0xffffffe100037836 */ /* 0x000fe20000000000 */
[----:B------:R-:W-:-:S02]  /*137f0*/  FSEL R165, R23, -INF , !P4 ;  /* 0xff80000017a57808 */ /* 0x000fc40006000000 */
[----:B------:R-:W-:Y:S02]  /*13800*/  FSEL R172, R21, -INF , !P4 ;  /* 0xff80000015ac7808 */ /* 0x000fe40006000000 */
[----:B------:R-:W-:Y:S01]  /*13810*/  ISETP.GE.AND P5, PT, R24, R86, PT ;  /* 0x000000561800720c */ /* 0x000fe20003fa6270 */
[----:B------:R-:W-:Y:S01]  /*13820*/  HMMA.16816.F32.BF16 R20, R4, R32, R180 ;  /* 0x000000200414723c */ /* 0x000fe200000418b4 */
[----:B------:R-:W-:Y:S01]  /*13830*/  FSEL R94, R27, -INF , !P2 ;  /* 0xff8000001b5e7808 */ /* 0x000fe20005000000 */
[----:B------:R-:W-:Y:S01]  /*13840*/  VIADD R27, R0, 0xffffffd8 ;  /* 0xffffffd8001b7836 */ /* 0x000fe20000000000 */
[----:B------:R-:W-:Y:S01]  /*13850*/  FSEL R91, R26, -INF , !P6 ;  /* 0xff8000001a5b7808 */ /* 0x000fe20007000000 */
[----:B------:R-:W-:Y:S01]  /*13860*/  VIADD R26, R0, 0xffffffe0 ;  /* 0xffffffe0001a7836 */ /* 0x000fe20000000000 */
[----:B------:R-:W-:Y:S02]  /*13870*/  FSEL R179, R10, -INF , !P0 ;  /* 0xff8000000ab37808 */ /* 0x000fe40004000000 */
[----:B------:R-:W-:-:S02]  /*13880*/  FSEL R183, R8, -INF , !P0 ;  /* 0xff80000008b77808 */ /* 0x000fc40004000000 */
[----:B------:R-:W-:Y:S02]  /*13890*/  FSEL R176, R11, -INF , !P5 ;  /* 0xff8000000bb07808 */ /* 0x000fe40006800000 */
[----:B------:R-:W-:Y:S02]  /*138a0*/  FSEL R180, R9, -INF , !P5 ;  /* 0xff80000009b47808 */ /* 0x000fe40006800000 */
[-C--:B------:R-:W-:Y:S01]  /*138b0*/  ISETP.GE.AND P6, PT, R2, R86.reuse, PT ;  /* 0x000000560200720c */ /* 0x080fe20003fc6270 */
[C---:B---3--:R-:W-:Y:S01]  /*138c0*/  HMMA.16816.F32.BF16 R8, R4.reuse, R28, R72 ;  /* 0x0000001c0408723c */ /* 0x048fe20000041848 */
[----:B------:R-:W-:Y:S01]  /*138d0*/  FSEL R92, R25, -INF , !P2 ;  /* 0xff800000195c7808 */ /* 0x000fe20005000000 */
[C---:B------:R-:W-:Y:S01]  /*138e0*/  VIADD R2, R0.reuse, 0xfffffff0 ;  /* 0xfffffff000027836 */ /* 0x040fe20000000000 */
[-C--:B------:R-:W-:Y:S01]  /*138f0*/  ISETP.GE.AND P2, PT, R3, R86.reuse, PT ;  /* 0x000000560300720c */ /* 0x080fe20003f46270 */
[C---:B------:R-:W-:Y:S01]  /*13900*/  VIADD R3, R0.reuse, 0xffffffe9 ;  /* 0xffffffe900037836 */ /* 0x040fe20000000000 */
[----:B------:R-:W-:Y:S01]  /*13910*/  ISETP.GE.AND P4, PT, R27, R86, PT ;  /* 0x000000561b00720c */ /* 0x000fe20003f86270 */
[----:B------:R-:W-:Y:S01]  /*13920*/  VIADD R25, R0, 0xffffffd9 ;  /* 0xffffffd900197836 */ /* 0x000fe20000000000 */
[----:B------:R-:W-:Y:S01]  /*13930*/  FSEL R184, R18, -INF , !P6 ;  /* 0xff80000012b87808 */ /* 0x000fe20007000000 */
[----:B------:R-:W-:Y:S01]  /*13940*/  HMMA.16816.F32.BF16 R4, R4, R30, R56 ;  /* 0x0000001e0404723c */ /* 0x000fe20000041838 */
[----:B------:R-:W-:-:S02]  /*13950*/  FSEL R187, R16, -INF , !P6 ;  /* 0xff80000010bb7808 */ /* 0x000fc40007000000 */
[----:B------:R-:W-:Y:S02]  /*13960*/  ISETP.NE.AND P6, PT, R233, 0x1, PT ;  /* 0x00000001e900780c */ /* 0x000fe40003fc5270 */
[----:B------:R-:W-:Y:S02]  /*13970*/  FSEL R177, R14, -INF , !P4 ;  /* 0xff8000000eb17808 */ /* 0x000fe40006000000 */
[----:B------:R-:W-:Y:S02]  /*13980*/  FSEL R181, R12, -INF , !P4 ;  /* 0xff8000000cb57808 */ /* 0x000fe40006000000 */
[-C--:B------:R-:W-:Y:S01]  /*13990*/  ISETP.GE.AND P5, PT, R3, R86.reuse, PT ;  /* 0x000000560300720c */ /* 0x080fe20003fa6270 */
[----:B------:R-:W-:Y:S01]  /*139a0*/  VIADD R3, R0, 0xfffffff1 ;  /* 0xfffffff100037836 */ /* 0x000fe20000000000 */
[-C--:B------:R-:W-:Y:S01]  /*139b0*/  ISETP.GE.AND P4, PT, R2, R86.reuse, PT ;  /* 0x000000560200720c */ /* 0x080fe20003f86270 */
[C---:B------:R-:W-:Y:S01]  /*139c0*/  VIADD R2, R0.reuse, 0xfffffff8 ;  /* 0xfffffff800027836 */ /* 0x040fe20000000000 */
[-C--:B------:R-:W-:Y:S01]  /*139d0*/  ISETP.GE.AND P3, PT, R25, R86.reuse, PT ;  /* 0x000000561900720c */ /* 0x080fe20003f66270 */
[----:B------:R-:W-:Y:S01]  /*139e0*/  VIADD R0, R0, 0xfffffff9 ;  /* 0xfffffff900007836 */ /* 0x000fe20000000000 */
[----:B------:R-:W-:-:S02]  /*139f0*/  ISETP.GE.AND P1, PT, R26, R86, PT ;  /* 0x000000561a00720c */ /* 0x000fc40003f26270 */
[----:B------:R-:W-:Y:S02]  /*13a00*/  FSEL R182, R15, -INF , !P3 ;  /* 0xff8000000fb67808 */ /* 0x000fe40005800000 */
[----:B------:R-:W-:Y:S02]  /*13a10*/  FSEL R178, R13, -INF , !P3 ;  /* 0xff8000000db27808 */ /* 0x000fe40005800000 */
[----:B------:R-:W-:Y:S02]  /*13a20*/  FSEL R186, R22, -INF , !P1 ;  /* 0xff80000016ba7808 */ /* 0x000fe40004800000 */
[----:B------:R-:W-:Y:S02]  /*13a30*/  FSEL R191, R20, -INF , !P1 ;  /* 0xff80000014bf7808 */ /* 0x000fe40004800000 */
[-C--:B------:R-:W-:Y:S02]  /*13a40*/  ISETP.GE.AND P3, PT, R3, R86.reuse, PT ;  /* 0x000000560300720c */ /* 0x080fe40003f66270 */
[----:B------:R-:W-:-:S02]  /*13a50*/  ISETP.GE.AND P1, PT, R2, R86, PT ;  /* 0x000000560200720c */ /* 0x000fc40003f26270 */
[----:B------:R-:W-:Y:S02]  /*13a60*/  ISETP.GE.AND P0, PT, R0, R86, PT ;  /* 0x000000560000720c */ /* 0x000fe40003f06270 */
[----:B------:R-:W-:Y:S02]  /*13a70*/  FSEL R185, R23, -INF , !P2 ;  /* 0xff80000017b97808 */ /* 0x000fe40005000000 */
[----:B------:R-:W-:Y:S02]  /*13a80*/  FSEL R188, R21, -INF , !P2 ;  /* 0xff80000015bc7808 */ /* 0x000fe40005000000 */
[----:B------:R-:W-:Y:S02]  /*13a90*/  ISETP.NE.AND P2, PT, R63, RZ, PT ;  /* 0x000000ff3f00720c */ /* 0x000fe40003f45270 */
        /* <DEDUP_REMOVED lines=24> */
.L_x_4189:
[----:B------:R-:W2:Y:S04]  /*13c20*/  LD.E R2, desc[UR6][R168.64+0x170] ;  /* 0x00017006a8027980 */ /* 0x000ea8000c101900 */
[----:B------:R-:W3:Y:S01]  /*13c30*/  LDL R6, [R1+0x4] ;  /* 0x0000040001067983 */ /* 0x000ee20000100800 */
[----:B--2---:R-:W-:-:S04]  /*13c40*/  IABS R0, R2 ;  /* 0x0000000200007213 */ /* 0x004fc80000000000 */
[----:B------:R-:W1:Y:S08]  /*13c50*/  I2F.RP R4, R0 ;  /* 0x0000000000047306 */ /* 0x000e700000209400 */
[----:B-1----:R-:W1:Y:S02]  /*13c60*/  MUFU.RCP R4, R4 ;  /* 0x0000000400047308 */ /* 0x002e640000001000 */
[----:B-1----:R-:W-:-:S06]  /*13c70*/  VIADD R4, R4, 0xffffffe ;  /* 0x0ffffffe04047836 */ /* 0x002fcc0000000000 */
[----:B------:R-:W1:Y:S01]  /*13c80*/  F2I.FTZ.U32.TRUNC.NTZ R5, R4 ;  /* 0x0000000400057305 */ /* 0x000e62000021f000 */
[C---:B---3--:R-:W-:Y:S01]  /*13c90*/  VIADD R9, R6.reuse, 0xfffffe00 ;  /* 0xfffffe0006097836 */ /* 0x048fe20000000000 */
[----:B------:R-:W-:-:S04]  /*13ca0*/  IADD3 R8, PT, PT, R6, -0x100, RZ ;  /* 0xffffff0006087810 */ /* 0x000fc80007ffe0ff */
[----:B------:R-:W-:Y:S01]  /*13cb0*/  IABS R6, R9 ;  /* 0x0000000900067213 */ /* 0x000fe20000000000 */
[----:B-1----:R-:W-:Y:S02]  /*13cc0*/  IMAD.MOV R3, RZ, RZ, -R5 ;  /* 0x000000ffff037224 */ /* 0x002fe400078e0a05 */
[----:B------:R-:W-:Y:S02]  /*13cd0*/  IMAD.MOV.U32 R4, RZ, RZ, RZ ;  /* 0x000000ffff047224 */ /* 0x000fe400078e00ff */
[----:B------:R-:W-:Y:S01]  /*13ce0*/  IMAD R3, R3, R0, RZ ;  /* 0x0000000003037224 */ /* 0x000fe200078e02ff */
[----:B------:R-:W-:-:S03]  /*13cf0*/  IABS R10, R2 ;  /* 0x00000002000a7213 */ /* 0x000fc60000000000 */
        /* <DEDUP_REMOVED lines=49> */
.L_x_4190:
[----:B------:R-:W-:Y:S05]  /*14010*/  BSYNC.RECONVERGENT B0 ;  /* 0x0000000000007941 */ /* 0x000fea0003800200 */
.L_x_4188:
[C---:B------:R-:W-:Y:S01]  /*14020*/  IMAD.SHL.U32 R23, R234.reuse, 0x20, RZ ;  /* 0x00000020ea177824 */ /* 0x040fe200078e00ff */
[----:B------:R-:W-:Y:S01]  /*14030*/  SHF.L.U64.HI R22, R234, 0x5, R235 ;  /* 0x00000005ea167819 */ /* 0x000fe200000102eb */
[----:B------:R-:W-:Y:S01]  /*14040*/  IMAD.MOV.U32 R10, RZ, RZ, R246 ;  /* 0x000000ffff0a7224 */ /* 0x000fe200078e00f6 */
[----:B------:R-:W-:Y:S01]  /*14050*/  LOP3.LUT R0, R243, 0x1c0, RZ, 0xc0, !PT ;  /* 0x000001c0f3007812 */ /* 0x000fe200078ec0ff */
[--C-:B------:R-:W-:Y:S01]  /*14060*/  IMAD.MOV.U32 R11, RZ, RZ, R245.reuse ;  /* 0x000000ffff0b7224 */ /* 0x100fe200078e00f5 */
[----:B------:R-:W-:Y:S02]  /*14070*/  IADD3 R8, P0, PT, R23, R246, RZ ;  /* 0x000000f617087210 */ /* 0x000fe40007f1e0ff */
[----:B------:R-:W-:Y:S02]  /*14080*/  LOP3.LUT R0, R0, 0x38, R232, 0xf8, !PT ;  /* 0x0000003800007812 */ /* 0x000fe400078ef8e8 */
[----:B------:R-:W-:Y:S01]  /*14090*/  IADD3 R6, P1, PT, R8, R23, RZ ;  /* 0x0000001708067210 */ /* 0x000fe20007f3e0ff */
[----:B------:R-:W-:Y:S01]  /*140a0*/  IMAD.X R9, R22, 0x1, R245, P0 ;  /* 0x0000000116097824 */ /* 0x000fe200000e06f5 */
[----:B------:R-:W-:-:S02]  /*140b0*/  LOP3.LUT R0, R0, R228, RZ, 0x3c, !PT ;  /* 0x000000e400007212 */ /* 0x000fc400078e3cff */
[-C--:B------:R-:W-:Y:S01]  /*140c0*/  IADD3 R4, P0, PT, R6, R23.reuse, RZ ;  /* 0x0000001706047210 */ /* 0x080fe20007f1e0ff */
[--C-:B------:R-:W-:Y:S01]  /*140d0*/  IMAD.X R7, R9, 0x1, R22.reuse, P1 ;  /* 0x0000000109077824 */ /* 0x100fe200008e0616 */
[----:B------:R-:W-:Y:S02]  /*140e0*/  LOP3.LUT R0, R0, 0x1e00, R243, 0xf8, !PT ;  /* 0x00001e0000007812 */ /* 0x000fe400078ef8f3 */
[-C--:B------:R-:W-:Y:S01]  /*140f0*/  IADD3 R2, P1, PT, R4, R23.reuse, RZ ;  /* 0x0000001704027210 */ /* 0x080fe20007f3e0ff */
[--C-:B------:R-:W-:Y:S01]  /*14100*/  IMAD.X R5, R7, 0x1, R22.reuse, P0 ;  /* 0x0000000107057824 */ /* 0x100fe200000e0616 */
[----:B------:R-:W-:Y:S02]  /*14110*/  LEA R0, R0, UR8, 0x1 ;  /* 0x0000000800007c11 */ /* 0x000fe4000f8e08ff */
[-C--:B------:R-:W-:Y:S01]  /*14120*/  IADD3 R12, P0, PT, R2, R23.reuse, RZ ;  /* 0x00000017020c7210 */ /* 0x080fe20007f1e0ff */
[--C-:B------:R-:W-:Y:S02]  /*14130*/  IMAD.X R3, R5, 0x1, R22.reuse, P1 ;  /* 0x0000000105037824 */ /* 0x100fe400008e0616 */
[----:B------:R-:W-:Y:S01]  /*14140*/  @!PT LDS RZ, [RZ] ;  /* 0x00000000fffff984 */ /* 0x000fe20000000800 */
[----:B------:R-:W-:Y:S01]  /*14150*/  @!PT LDS RZ, [RZ] ;  /* 0x00000000fffff984 */ /* 0x000fe20000000800 */
[----:B------:R-:W-:Y:S01]  /*14160*/  @!PT LDS RZ, [RZ] ;  /* 0x00000000fffff984 */ /* 0x000fe20000000800 */
[----:B------:R1:W-:Y:S01]  /*14170*/  LDGSTS.E.BYPASS.LTC128B.128 [R0+0x2000], desc[UR6][R10.64] ;  /* 0x020000000a007fae */ /* 0x0003e2000b981a06 */
[----:B------:R-:W-:Y:S01]  /*14180*/  IADD3 R20, P1, PT, R12, R23, RZ ;  /* 0x000000170c147210 */ /* 0x000fe20007f3e0ff */
[----:B------:R-:W-:-:S02]  /*14190*/  IMAD.X R13, R3, 0x1, R22, P0 ;  /* 0x00000001030d7824 */ /* 0x000fc400000e0616 */
[----:B------:R2:W-:Y:S01]  /*141a0*/  LDGSTS.E.BYPASS.LTC128B.128 [R0+0x2800], desc[UR6][R8.64] ;  /* 0x0280000008007fae */ /* 0x0005e2000b981a06 */
[-C--:B------:R-:W-:Y:S01]  /*141b0*/  IADD3 R18, P0, PT, R20, R23.reuse, RZ ;  /* 0x0000001714127210 */ /* 0x080fe20007f1e0ff */
[--C-:B------:R-:W-:Y:S02]  /*141c0*/  IMAD.X R21, R13, 0x1, R22.reuse, P1 ;  /* 0x000000010d157824 */ /* 0x100fe400008e0616 */
[----:B------:R3:W-:Y:S01]  /*141d0*/  LDGSTS.E.BYPASS.LTC128B.128 [R0+0x3000], desc[UR6][R6.64] ;  /* 0x0300000006007fae */ /* 0x0007e2000b981a06 */
[-C--:B------:R-:W-:Y:S01]  /*141e0*/  IADD3 R16, P1, PT, R18, R23.reuse, RZ ;  /* 0x0000001712107210 */ /* 0x080fe20007f3e0ff */
[--C-:B------:R-:W-:Y:S02]  /*141f0*/  IMAD.X R19, R21, 0x1, R22.reuse, P0 ;  /* 0x0000000115137824 */ /* 0x100fe400000e0616 */
[----:B------:R4:W-:Y:S01]  /*14200*/  LDGSTS.E.BYPASS.LTC128B.128 [R0+0x3800], desc[UR6][R4.64] ;  /* 0x0380000004007fae */ /* 0x0009e2000b981a06 */
[----:B------:R-:W-:Y:S01]  /*14210*/  IADD3 R14, P0, PT, R16, R23, RZ ;  /* 0x00000017100e7210 */ /* 0x000fe20007f1e0ff */
[----:B------:R-:W-:-:S02]  /*14220*/  IMAD.X R17, R19, 0x1, R22, P1 ;  /* 0x0000000113117824 */ /* 0x000fc400008e0616 */
[----:B------:R5:W-:Y:S02]  /*14230*/  LDGSTS.E.BYPASS.LTC128B.128 [R0+0x4000], desc[UR6][R2.64] ;  /* 0x0400000002007fae */ /* 0x000be4000b981a06 */
[----:B------:R-:W-:Y:S02]  /*14240*/  IMAD.X R15, R17, 0x1, R22, P0 ;  /* 0x00000001110f7824 */ /* 0x000fe400000e0616 */
[----:B------:R5:W-:Y:S04]  /*14250*/  LDGSTS.E.BYPASS.LTC128B.128 [R0+0x4800], desc[UR6][R12.64] ;  /* 0x048000000c007fae */ /* 0x000be8000b981a06 */
[----:B------:R5:W-:Y:S01]  /*14260*/  LDGSTS.E.BYPASS.LTC128B.128 [R0+0x5000], desc[UR6][R20.64] ;  /* 0x0500000014007fae */ /* 0x000be2000b981a06 */
[----:B-1----:R-:W-:-:S03]  /*14270*/  IADD3 R10, P1, PT, R14, R23, RZ ;  /* 0x000000170e0a7210 */ /* 0x002fc60007f3e0ff */
[----:B------:R1:W-:Y:S01]  /*14280*/  LDGSTS.E.BYPASS.LTC128B.128 [R0+0x5800], desc[UR6][R18.64] ;  /* 0x0580000012007fae */ /* 0x0003e2000b981a06 */
[-C--:B--2---:R-:W-:Y:S01]  /*14290*/  IADD3 R8, P0, PT, R10, R23.reuse, RZ ;  /* 0x000000170a087210 */ /* 0x084fe20007f1e0ff */
[--C-:B------:R-:W-:Y:S02]  /*142a0*/  IMAD.X R11, R15, 0x1, R22.reuse, P1 ;  /* 0x000000010f0b7824 */ /* 0x100fe400008e0616 */
[----:B------:R1:W-:Y:S01]  /*142b0*/  LDGSTS.E.BYPASS.LTC128B.128 [R0+0x6000], desc[UR6][R16.64] ;  /* 0x0600000010007fae */ /* 0x0003e2000b981a06 */
[-C--:B---3--:R-:W-:Y:S01]  /*142c0*/  IADD3 R6, P1, PT, R8, R23.reuse, RZ ;  /* 0x0000001708067210 */ /* 0x088fe20007f3e0ff */
[--C-:B------:R-:W-:Y:S02]  /*142d0*/  IMAD.X R9, R11, 0x1, R22.reuse, P0 ;  /* 0x000000010b097824 */ /* 0x100fe400000e0616 */
[----:B------:R1:W-:Y:S01]  /*142e0*/  LDGSTS.E.BYPASS.LTC128B.128 [R0+0x6800], desc[UR6][R14.64] ;  /* 0x068000000e007fae */ /* 0x0003e2000b981a06 */
[----:B----4-:R-:W-:Y:S01]  /*142f0*/  IADD3 R4, P0, PT, R6, R23, RZ ;  /* 0x0000001706047210 */ /* 0x010fe20007f1e0ff */
[----:B------:R-:W-:-:S02]  /*14300*/  IMAD.X R7, R9, 0x1, R22, P1 ;  /* 0x0000000109077824 */ /* 0x000fc400008e0616 */
[----:B------:R1:W-:Y:S01]  /*14310*/  LDGSTS.E.BYPASS.LTC128B.128 [R0+0x7000], desc[UR6][R10.64] ;  /* 0x070000000a007fae */ /* 0x0003e2000b981a06 */
[-C--:B-----5:R-:W-:Y:S01]  /*14320*/  IADD3 R2, P1, PT, R4, R23.reuse, RZ ;  /* 0x0000001704027210 */ /* 0x0a0fe20007f3e0ff */
[--C-:B------:R-:W-:Y:S02]  /*14330*/  IMAD.X R5, R7, 0x1, R22.reuse, P0 ;  /* 0x0000000107057824 */ /* 0x100fe400000e0616 */
[----:B------:R1:W-:Y:S01]  /*14340*/  LDGSTS.E.BYPASS.LTC128B.128 [R0+0x7800], desc[UR6][R8.64] ;  /* 0x0780000008007fae */ /* 0x0003e2000b981a06 */
[----:B------:R-:W-:Y:S01]  /*14350*/  IADD3 R12, P0, PT, R2, R23, RZ ;  /* 0x00000017020c7210 */ /* 0x000fe20007f1e0ff */
[--C-:B------:R-:W-:Y:S02]  /*14360*/  IMAD.X R3, R5, 0x1, R22.reuse, P1 ;  /* 0x0000000105037824 */ /* 0x100fe400008e0616 */
[----:B------:R1:W-:Y:S02]  /*14370*/  LDGSTS.E.BYPASS.LTC128B.128 [R0+0x8000], desc[UR6][R6.64] ;  /* 0x0800000006007fae */ /* 0x0003e4000b981a06 */
[----:B------:R-:W-:-:S02]  /*14380*/  IMAD.X R13, R3, 0x1, R22, P0 ;  /* 0x00000001030d7824 */ /* 0x000fc400000e0616 */
[----:B------:R1:W-:Y:S04]  /*14390*/  LDGSTS.E.BYPASS.LTC128B.128 [R0+0x8800], desc[UR6][R4.64] ;  /* 0x0880000004007fae */ /* 0x0003e8000b981a06 */
[----:B------:R1:W-:Y:S04]  /*143a0*/  LDGSTS.E.BYPASS.LTC128B.128 [R0+0x9000], desc[UR6][R2.64] ;  /* 0x0900000002007fae */ /* 0x0003e8000b981a06 */
[----:B------:R1:W-:Y:S04]  /*143b0*/  LDGSTS.E.BYPASS.LTC128B.128 [R0+0x9800], desc[UR6][R12.64] ;  /* 0x098000000c007fae */ /* 0x0003e8000b981a06 */
[----:B------:R-:W0:Y:S02]  /*143c0*/  LDGDEPBAR ;  /* 0x00000000000079af */ /* 0x000e240000000000 */
.L_x_4187:
[----:B------:R-:W-:Y:S05]  /*143d0*/  BSYNC.RECONVERGENT B1 ;  /* 0x0000000000017941 */ /* 0x000fea0003800200 */
.L_x_4186:
[----:B-1----:R-:W2:Y:S01]  /*143e0*/  LD.E R0, desc[UR6][R168.64+0xdc] ;  /* 0x0000dc06a8007980 */ /* 0x002ea2000c101900 */
        /* <DEDUP_REMOVED lines=100> */
[----:B------:R-:W-:-:S04]  /*14a30*/  FFMA.FTZ R6, R68, R0, -R5 ;  /* 0x0000000044067223 */ /* 0x000fc80000010805 */
[----:B------:R3:W-:Y:S01]  /*14a40*/  MUFU.EX2 R202, R6 ;  /* 0x0000000600ca7308 */ /* 0x0007e20000000800 */
[----:B--2---:R-:W-:Y:S01]  /*14a50*/  FFMA.FTZ R2, R53, R0, -R5 ;  /* 0x0000000035027223 */ /* 0x004fe20000010805 */
[----:B----4-:R-:W-:-:S03]  /*14a60*/  F2FP.BF16.F32.PACK_AB R11, R208, R74 ;  /* 0x0000004ad00b723e */ /* 0x010fc600000010ff */
[----:B------:R2:W4:Y:S01]  /*14a70*/  MUFU.EX2 R7, R2 ;  /* 0x0000000200077308 */ /* 0x0005220000000800 */
[----:B-1----:R-:W-:-:S04]  /*14a80*/  FFMA.FTZ R4, R52, R0, -R5 ;  /* 0x0000000034047223 */ /* 0x002fc80000010805 */
[----:B------:R1:W-:Y:S01]  /*14a90*/  MUFU.EX2 R73, R4 ;  /* 0x0000000400497308 */ /* 0x0003e20000000800 */
[----:B---3--:R-:W-:Y:S01]  /*14aa0*/  FFMA.FTZ R6, R87, R0, -R5 ;  /* 0x0000000057067223 */ /* 0x008fe20000010805 */
[----:B------:R-:W-:-:S03]  /*14ab0*/  MOV R87, R208 ;  /* 0x000000d000577202 */ /* 0x000fc60000000f00 */
        /* <DEDUP_REMOVED lines=11> */
[----:B------:R2:W-:Y:S01]  /*14b70*/  MUFU.EX2 R205, R2 ;  /* 0x0000000200cd7308 */ /* 0x0005e20000000800 */
[----:B-1----:R-:W-:-:S03]  /*14b80*/  FFMA.FTZ R4, R71, R0, -R5 ;  /* 0x0000000047047223 */ /* 0x002fc60000010805 */
[----:B------:R-:W-:Y:S01]  /*14b90*/  HMMA.16816.F32.BF16 R32, R8, R12, RZ ;  /* 0x0000000c0820723c */ /* 0x000fe200000418ff */
[----:B------:R1:W-:Y:S01]  /*14ba0*/  MUFU.EX2 R203, R4 ;  /* 0x0000000400cb7308 */ /* 0x0003e20000000800 */
[----:B---3--:R-:W-:-:S04]  /*14bb0*/  FFMA.FTZ R6, R119, R0, -R5 ;  /* 0x0000000077067223 */ /* 0x008fc80000010805 */
[----:B------:R3:W-:Y:S02]  /*14bc0*/  MUFU.EX2 R217, R6 ;  /* 0x0000000600d97308 */ /* 0x0007e40000000800 */
[----:B------:R-:W-:Y:S01]  /*14bd0*/  HMMA.16816.F32.BF16 R24, R8, R14, RZ ;  /* 0x0000000e0818723c */ /* 0x000fe200000418ff */
[----:B------:R-:W-:Y:S01]  /*14be0*/  LDSM.16.MT88.4 R12, [R62+0xa800] ;  /* 0x00a800003e0c783b */ /* 0x000fe20000004200 */
[----:B--2---:R-:W-:-:S04]  /*14bf0*/  FFMA.FTZ R2, R65, R0, -R3 ;  /* 0x0000000041027223 */ /* 0x004fc80000010803 */
[----:B------:R2:W-:Y:S01]  /*14c00*/  MUFU.EX2 R204, R2 ;  /* 0x0000000200cc7308 */ /* 0x0005e20000000800 */
[-CC-:B-1----:R-:W-:Y:S01]  /*14c10*/  FFMA.FTZ R4, R67, R0.reuse, -R5.reuse ;  /* 0x0000000043047223 */ /* 0x182fe20000010805 */
[----:B------:R-:W-:Y:S01]  /*14c20*/  HMMA.16816.F32.BF16 R56, R8, R16, RZ ;  /* 0x000000100838723c */ /* 0x000fe200000418ff */
[----:B------:R-:W1:Y:S02]  /*14c30*/  LDSM.16.MT88.4 R64, [R144+0xa800] ;  /* 0x00a800009040783b */ /* 0x000e640000004200 */
[----:B------:R4:W-:Y:S01]  /*14c40*/  MUFU.EX2 R200, R4 ;  /* 0x0000000400c87308 */ /* 0x0009e20000000800 */
[----:B---3--:R-:W-:-:S04]  /*14c50*/  FFMA.FTZ R6, R125, R0, -R5 ;  /* 0x000000007d067223 */ /* 0x008fc80000010805 */
[----:B------:R-:W-:Y:S01]  /*14c60*/  HMMA.16816.F32.BF16 R52, R8, R18, RZ ;  /* 0x000000120834723c */ /* 0x000fe200000418ff */
[----:B--2---:R-:W-:-:S04]  /*14c70*/  FFMA.FTZ R2, R70, R0, -R5 ;  /* 0x0000000046027223 */ /* 0x004fc80000010805 */
[----:B------:R2:W3:Y:S03]  /*14c80*/  MUFU.EX2 R206, R2 ;  /* 0x0000000200ce7308 */ /* 0x0004e60000000800 */
[----:B------:R-:W-:Y:S01]  /*14c90*/  HMMA.16816.F32.BF16 R16, R8, R20, RZ ;  /* 0x000000140810723c */ /* 0x000fe200000418ff */
[----:B----4-:R-:W-:Y:S01]  /*14ca0*/  FFMA.FTZ R4, R80, R0, -R3 ;  /* 0x0000000050047223 */ /* 0x010fe20000010803 */
[----:B------:R-:W-:-:S03]  /*14cb0*/  MOV R80, R74 ;  /* 0x0000004a00507202 */ /* 0x000fc60000000f00 */
[----:B------:R4:W-:Y:S03]  /*14cc0*/  MUFU.EX2 R210, R4 ;  /* 0x0000000400d27308 */ /* 0x0009e60000000800 */
[----:B------:R-:W-:Y:S01]  /*14cd0*/  HMMA.16816.F32.BF16 R48, R8, R22, RZ ;  /* 0x000000160830723c */ /* 0x000fe200000418ff */
[----:B--2---:R-:W-:-:S07]  /*14ce0*/  FFMA.FTZ R2, R69, R0, -R3 ;  /* 0x0000000045027223 */ /* 0x004fce0000010803 */
[----:B------:R-:W-:Y:S01]  /*14cf0*/  HMMA.16816.F32.BF16 R20, R8, R28, RZ ;  /* 0x0000001c0814723c */ /* 0x000fe200000418ff */
[----:B------:R-:W2:Y:S01]  /*14d00*/  MUFU.EX2 R201, R2 ;  /* 0x0000000200c97308 */ /* 0x000ea20000000800 */
[----:B----4-:R-:W-:-:S04]  /*14d10*/  FFMA.FTZ R4, R96, R0, -R5 ;  /* 0x0000000060047223 */ /* 0x010fc80000010805 */
        /* <DEDUP_REMOVED lines=10> */
[----:B----4-:R-:W-:Y:S01]  /*14dc0*/  FFMA.FTZ R4, R82, R0, -R5 ;  /* 0x0000000052047223 */ /* 0x010fe20000010805 */
[C---:B-----5:R-:W-:Y:S01]  /*14dd0*/  HMMA.16816.F32.BF16 R56, R8.reuse, R40, R56 ;  /* 0x000000280838723c */ /* 0x060fe20000041838 */
[----:B------:R-:W-:Y:S02]  /*14de0*/  MOV R82, R210 ;  /* 0x000000d200527202 */ /* 0x000fe40000000f00 */
[----:B------:R3:W-:Y:S05]  /*14df0*/  MUFU.EX2 R244, R4 ;  /* 0x0000000400f47308 */ /* 0x0007ea0000000800 */
[----:B------:R-:W-:Y:S01]  /*14e00*/  HMMA.16816.F32.BF16 R40, R8, R42, R52 ;  /* 0x0000002a0828723c */ /* 0x000fe20000041834 */
[----:B--2---:R-:W-:Y:S01]  /*14e10*/  FFMA.FTZ R2, R81, R0, -R3 ;  /* 0x0000000051027223 */ /* 0x004fe20000010803 */
[----:B------:R-:W-:-:S06]  /*14e20*/  MOV R81, R75 ;  /* 0x0000004b00517202 */ /* 0x000fcc0000000f00 */
[----:B------:R-:W-:Y:S01]  /*14e30*/  HMMA.16816.F32.BF16 R52, R8, R36, R32 ;  /* 0x000000240834723c */ /* 0x000fe20000041820 */
[----:B------:R-:W2:Y:S01]  /*14e40*/  LDSM.16.MT88.4 R32, [R156+0xb000] ;  /* 0x00b000009c20783b */ /* 0x000ea20000004200 */
[----:B------:R4:W-:Y:S01]  /*14e50*/  MUFU.EX2 R96, R2 ;  /* 0x0000000200607308 */ /* 0x0009e20000000800 */
[----:B---3--:R-:W-:Y:S01]  /*14e60*/  FFMA.FTZ R4, R97, R0, -R3 ;  /* 0x0000000061047223 */ /* 0x008fe20000010803 */
[----:B------:R-:W-:-:S03]  /*14e70*/  MOV R97, R203 ;  /* 0x000000cb00617202 */ /* 0x000fc60000000f00 */
[----:B------:R3:W-:Y:S01]  /*14e80*/  MUFU.EX2 R236, R4 ;  /* 0x0000000400ec7308 */ /* 0x0007e20000000800 */
[C---:B------:R-:W-:Y:S08]  /*14e90*/  HMMA.16816.F32.BF16 R76, R8.reuse, R38, R24 ;  /* 0x00000026084c723c */ /* 0x040ff00000041818 */
[----:B-1----:R-:W-:Y:S01]  /*14ea0*/  HMMA.16816.F32.BF16 R68, R8, R64, R16 ;  /* 0x000000400844723c */ /* 0x002fe20000041810 */
[----:B----4-:R-:W-:Y:S01]  /*14eb0*/  FFMA.FTZ R2, R85, R0, -R5 ;  /* 0x0000000055027223 */ /* 0x010fe20000010805 */
[----:B------:R-:W-:Y:S01]  /*14ec0*/  LDSM.16.MT88.4 R16, [R62+0xb000] ;  /* 0x00b000003e10783b */ /* 0x000fe20000004200 */
[----:B------:R-:W-:-:S02]  /*14ed0*/  MOV R85, R73 ;  /* 0x0000004900557202 */ /* 0x000fc40000000f00 */
[----:B------:R1:W4:Y:S01]  /*14ee0*/  MUFU.EX2 R242, R2 ;  /* 0x0000000200f27308 */ /* 0x0003220000000800 */
[----:B---3--:R-:W-:Y:S01]  /*14ef0*/  FFMA.FTZ R4, R112, R0, -R5 ;  /* 0x0000000070047223 */ /* 0x008fe20000010805 */
[----:B------:R-:W-:Y:S01]  /*14f00*/  MOV R112, R206 ;  /* 0x000000ce00707202 */ /* 0x000fe20000000f00 */
[C---:B------:R-:W-:Y:S01]  /*14f10*/  HMMA.16816.F32.BF16 R24, R8.reuse, R12, R20 ;  /* 0x0000000c0818723c */ /* 0x040fe20000041814 */
[----:B------:R-:W3:Y:S01]  /*14f20*/  LDSM.16.MT88.4 R20, [R144+0xb000] ;  /* 0x00b000009014783b */ /* 0x000ee20000004200 */
[----:B------:R5:W-:Y:S04]  /*14f30*/  MUFU.EX2 R223, R4 ;  /* 0x0000000400df7308 */ /* 0x000be80000000800 */
[----:B------:R2:W-:Y:S02]  /*14f40*/  MUFU.EX2 R206, R6 ;  /* 0x0000000600ce7308 */ /* 0x0005e40000000800 */
[----:B------:R-:W-:Y:S01]  /*14f50*/  HMMA.16816.F32.BF16 R12, R8, R14, R44 ;  /* 0x0000000e080c723c */ /* 0x000fe2000004182c */
[----:B-1----:R-:W-:Y:S01]  /*14f60*/  FFMA.FTZ R2, R84, R0, -R3 ;  /* 0x0000000054027223 */ /* 0x002fe20000010803 */
[----:B------:R-:W-:-:S03]  /*14f70*/  MOV R84, R207 ;  /* 0x000000cf00547202 */ /* 0x000fc60000000f00 */
[----:B------:R-:W1:Y:S03]  /*14f80*/  MUFU.EX2 R237, R2 ;  /* 0x0000000200ed7308 */ /* 0x000e660000000800 */
[----:B------:R-:W-:Y:S01]  /*14f90*/  HMMA.16816.F32.BF16 R72, R8, R66, R48 ;  /* 0x000000420848723c */ /* 0x000fe20000041830 */
[----:B----4-:R-:W-:Y:S01]  /*14fa0*/  F2FP.BF16.F32.PACK_AB R8, R242, R238 ;  /* 0x000000eef208723e */ /* 0x010fe200000010ff */
[--C-:B-----5:R-:W-:Y:S01]  /*14fb0*/  FFMA.FTZ R4, R104, R0, -R5.reuse ;  /* 0x0000000068047223 */ /* 0x120fe20000010805 */
[----:B------:R-:W-:Y:S01]  /*14fc0*/  F2FP.BF16.F32.PACK_AB R9, R82, R252 ;  /* 0x000000fc5209723e */ /* 0x000fe200000010ff */
[----:B--2---:R-:W-:Y:S01]  /*14fd0*/  FFMA.FTZ R6, R135, R0, -R5 ;  /* 0x0000000087067223 */ /* 0x004fe20000010805 */
[----:B------:R-:W-:Y:S01]  /*14fe0*/  F2FP.BF16.F32.PACK_AB R10, R244, R239 ;  /* 0x000000eff40a723e */ /* 0x000fe200000010ff */
[----:B------:R2:W-:Y:S01]  /*14ff0*/  MUFU.EX2 R225, R4 ;  /* 0x0000000400e17308 */ /* 0x0005e20000000800 */
[----:B------:R-:W-:-:S03]  /*15000*/  MOV R104, R201 ;  /* 0x000000c900687202 */ /* 0x000fc60000000f00 */
[----:B------:R4:W-:Y:S01]  /*15010*/  MUFU.EX2 R202, R6 ;  /* 0x0000000600ca7308 */ /* 0x0009e20000000800 */
[----:B-1----:R-:W-:Y:S01]  /*15020*/  F2FP.BF16.F32.PACK_AB R11, R237, R96 ;  /* 0x00000060ed0b723e */ /* 0x002fe200000010ff */
[----:B------:R-:W-:Y:S01]  /*15030*/  FFMA.FTZ R2, R99, R0, -R3 ;  /* 0x0000000063027223 */ /* 0x000fe20000010803 */
[----:B------:R-:W-:-:S03]  /*15040*/  MOV R99, R205 ;  /* 0x000000cd00637202 */ /* 0x000fc60000000f00 */
[----:B------:R1:W-:Y:S02]  /*15050*/  MUFU.EX2 R231, R2 ;  /* 0x0000000200e77308 */ /* 0x0003e40000000800 */
[----:B------:R-:W-:Y:S01]  /*15060*/  HMMA.16816.F32.BF16 R36, R8, R32, R56 ;  /* 0x000000200824723c */ /* 0x000fe20000041838 */
[-C--:B--2---:R-:W-:Y:S01]  /*15070*/  FFMA.FTZ R4, R113, R0.reuse, -R3 ;  /* 0x0000000071047223 */ /* 0x084fe20000010803 */
[----:B----4-:R-:W-:-:S03]  /*15080*/  FFMA.FTZ R6, R141, R0, -R5 ;  /* 0x000000008d067223 */ /* 0x010fc60000010805 */
[----:B------:R2:W-:Y:S03]  /*15090*/  MUFU.EX2 R220, R4 ;  /* 0x0000000400dc7308 */ /* 0x0005e60000000800 */
[----:B------:R-:W-:Y:S01]  /*150a0*/  HMMA.16816.F32.BF16 R40, R8, R34, R40 ;  /* 0x000000220828723c */ /* 0x000fe20000041828 */
[----:B------:R-:W4:Y:S01]  /*150b0*/  LDSM.16.MT88.4 R32, [R156+0xb800] ;  /* 0x00b800009c20783b */ /* 0x000f220000004200 */
[----:B-1----:R-:W-:Y:S01]  /*150c0*/  FFMA.FTZ R2, R98, R0, -R3 ;  /* 0x0000000062027223 */ /* 0x002fe20000010803 */
[----:B------:R-:W-:-:S05]  /*150d0*/  MOV R98, R209 ;  /* 0x000000d100627202 */ /* 0x000fca0000000f00 */
[----:B------:R-:W-:Y:S01]  /*150e0*/  HMMA.16816.F32.BF16 R48, R8, R28, R52 ;  /* 0x0000001c0830723c */ /* 0x000fe20000041834 */
[----:B------:R1:W-:Y:S01]  /*150f0*/  MUFU.EX2 R227, R2 ;  /* 0x0000000200e37308 */ /* 0x0003e20000000800 */
[----:B------:R-:W5:Y:S01]  /*15100*/  LDSM.16.MT88.4 R52, [R63+0xb800] ;  /* 0x00b800003f34783b */ /* 0x000f620000004200 */
[----:B--2---:R-:W-:-:S04]  /*15110*/  FFMA.FTZ R4, R120, R0, -R5 ;  /* 0x0000000078047223 */ /* 0x004fc80000010805 */
[----:B------:R2:W-:Y:S01]  /*15120*/  MUFU.EX2 R215, R4 ;  /* 0x0000000400d77308 */ /* 0x0005e20000000800 */
[----:B---3--:R-:W-:Y:S01]  /*15130*/  HMMA.16816.F32.BF16 R64, R8, R20, R68 ;  /* 0x000000140840723c */ /* 0x008fe20000041844 */
[----:B------:R-:W3:Y:S01]  /*15140*/  LDSM.16.MT88.4 R68, [R144+0xb800] ;  /* 0x00b800009044783b */ /* 0x000ee20000004200 */
[----:B-1----:R-:W-:-:S06]  /*15150*/  FFMA.FTZ R2, R107, R0, -R5 ;  /* 0x000000006b027223 */ /* 0x002fcc0000010805 */
[C---:B------:R-:W-:Y:S01]  /*15160*/  HMMA.16816.F32.BF16 R44, R8.reuse, R16, R24 ;  /* 0x00000010082c723c */ /* 0x040fe20000041818 */
[----:B------:R-:W-:Y:S01]  /*15170*/  LDSM.16.MT88.4 R24, [R156+0xc000] ;  /* 0x00c000009c18783b */ /* 0x000fe20000004200 */
[----:B------:R-:W-:Y:S01]  /*15180*/  MOV R107, R204 ;  /* 0x000000cc006b7202 */ /* 0x000fe20000000f00 */
[----:B------:R1:W4:Y:S01]  /*15190*/  MUFU.EX2 R224, R2 ;  /* 0x0000000200e07308 */ /* 0x0003220000000800 */
[-C--:B--2---:R-:W-:Y:S02]  /*151a0*/  FFMA.FTZ R4, R115, R0.reuse, -R5 ;  /* 0x0000000073047223 */ /* 0x084fe40000010805 */
[----:B------:R-:W-:Y:S02]  /*151b0*/  MOV R141, R107 ;  /* 0x0000006b008d7202 */ /* 0x000fe40000000f00 */
[C---:B------:R-:W-:Y:S01]  /*151c0*/  HMMA.16816.F32.BF16 R12, R8.reuse, R18, R12 ;  /* 0x00000012080c723c */ /* 0x040fe2000004180c */
[----:B------:R-:W2:Y:S01]  /*151d0*/  LDSM.16.MT88.4 R16, [R62+0xb800] ;  /* 0x00b800003e10783b */ /* 0x000ea20000004200 */
[----:B------:R5:W-:Y:S06]  /*151e0*/  MUFU.EX2 R219, R4 ;  /* 0x0000000400db7308 */ /* 0x000bec0000000800 */
[----:B------:R-:W-:Y:S01]  /*151f0*/  HMMA.16816.F32.BF16 R56, R8, R30, R76 ;  /* 0x0000001e0838723c */ /* 0x000fe2000004184c */
[----:B-1----:R-:W-:Y:S01]  /*15200*/  FFMA.FTZ R2, R106, R0, -R3 ;  /* 0x000000006a027223 */ /* 0x002fe20000010803 */
[----:B------:R-:W-:-:S03]  /*15210*/  MOV R106, R200 ;  /* 0x000000c8006a7202 */ /* 0x000fc60000000f00 */
[----:B------:R1:W3:Y:S03]  /*15220*/  MUFU.EX2 R222, R2 ;  /* 0x0000000200de7308 */ /* 0x0002e60000000800 */
[----:B------:R-:W-:Y:S01]  /*15230*/  HMMA.16816.F32.BF16 R72, R8, R22, R72 ;  /* 0x000000160848723c */ /* 0x000fe20000041848 */
[----:B----4-:R-:W-:Y:S01]  /*15240*/  F2FP.BF16.F32.PACK_AB R8, R224, R223 ;  /* 0x000000dfe008723e */ /* 0x010fe200000010ff */
[--C-:B-----5:R-:W-:Y:S01]  /*15250*/  FFMA.FTZ R4, R121, R0, -R3.reuse ;  /* 0x0000000079047223 */ /* 0x120fe20000010803 */
[----:B------:R-:W-:Y:S02]  /*15260*/  F2FP.BF16.F32.PACK_AB R9, R236, R231 ;  /* 0x000000e7ec09723e */ /* 0x000fe400000010ff */
[----:B------:R-:W-:Y:S01]  /*15270*/  F2FP.BF16.F32.PACK_AB R10, R225, R226 ;  /* 0x000000e2e10a723e */ /* 0x000fe200000010ff */
[----:B------:R4:W-:Y:S01]  /*15280*/  MUFU.EX2 R213, R4 ;  /* 0x0000000400d57308 */ /* 0x0009e20000000800 */
[----:B-1----:R-:W-:Y:S01]  /*15290*/  FFMA.FTZ R2, R116, R0, -R3 ;  /* 0x0000000074027223 */ /* 0x002fe20000010803 */
[----:B---3--:R-:W-:-:S03]  /*152a0*/  F2FP.BF16.F32.PACK_AB R11, R222, R227 ;  /* 0x000000e3de0b723e */ /* 0x008fc600000010ff */
        /* <DEDUP_REMOVED lines=44> */
[----:B------:R4:W-:Y:S04]  /*15570*/  MUFU.EX2 R210, R2 ;  /* 0x0000000200d27308 */ /* 0x0009e80000000800 */
[----:B------:R3:W-:Y:S03]  /*15580*/  MUFU.EX2 R122, R6 ;  /* 0x00000006007a7308 */ /* 0x0007e60000000800 */
[----:B--2---:R-:W-:Y:S01]  /*15590*/  HMMA.16816.F32.BF16 R52, R8, R12, R52 ;  /* 0x0000000c0834723c */ /* 0x004fe20000041834 */
[-C--:B-1----:R-:W-:Y:S01]  /*155a0*/  FFMA.FTZ R4, R137, R0.reuse, -R3 ;  /* 0x0000000089047223 */ /* 0x082fe20000010803 */
[----:B------:R-:W-:Y:S01]  /*155b0*/  MOV R137, R81 ;  /* 0x0000005100897202 */ /* 0x000fe20000000f00 */
[----:B----4-:R-:W-:-:S05]  /*155c0*/  FFMA.FTZ R2, R127, R0, -R5 ;  /* 0x000000007f027223 */ /* 0x010fca0000010805 */
[----:B------:R-:W-:Y:S01]  /*155d0*/  HMMA.16816.F32.BF16 R32, R8, R42, R76 ;  /* 0x0000002a0820723c */ /* 0x000fe2000004184c */
[----:B------:R-:W-:Y:S01]  /*155e0*/  FADD.FTZ R7, R137, R7 ;  /* 0x0000000789077221 */ /* 0x000fe20000010000 */
[----:B------:R-:W-:Y:S01]  /*155f0*/  MOV R137, R82 ;  /* 0x0000005200897202 */ /* 0x000fe20000000f00 */
[----:B------:R1:W2:Y:S01]  /*15600*/  MUFU.EX2 R209, R2 ;  /* 0x0000000200d17308 */ /* 0x0002a20000000800 */
[----:B---3--:R-:W-:-:S04]  /*15610*/  FFMA.FTZ R6, R160, R0, -R5 ;  /* 0x00000000a0067223 */ /* 0x008fc80000010805 */
[C---:B------:R-:W-:Y:S01]  /*15620*/  HMMA.16816.F32.BF16 R48, R8.reuse, R44, R48 ;  /* 0x0000002c0830723c */ /* 0x040fe20000041830 */
[----:B------:R3:W-:Y:S07]  /*15630*/  MUFU.EX2 R115, R6 ;  /* 0x0000000600737308 */ /* 0x0007ee0000000800 */
[----:B------:R-:W-:Y:S01]  /*15640*/  HMMA.16816.F32.BF16 R68, R8, R46, R68 ;  /* 0x0000002e0844723c */ /* 0x000fe20000041844 */
[----:B-1----:R-:W-:-:S04]  /*15650*/  FFMA.FTZ R2, R126, R0, -R3 ;  /* 0x000000007e027223 */ /* 0x002fc80000010803 */
[----:B------:R-:W1:Y:S01]  /*15660*/  MUFU.EX2 R207, R2 ;  /* 0x0000000200cf7308 */ /* 0x000e620000000800 */
[----:B---3--:R-:W-:Y:S02]  /*15670*/  FFMA.FTZ R6, R103, R0, -R5 ;  /* 0x0000000067067223 */ /* 0x008fe40000010805 */
[----:B------:R-:W-:Y:S01]  /*15680*/  HMMA.16816.F32.BF16 R12, R8, R14, R36 ;  /* 0x0000000e080c723c */ /* 0x000fe20000041824 */
[----:B------:R-:W3:Y:S01]  /*15690*/  LDSM.16.MT88.4 R36, [R62+0xc800] ;  /* 0x00c800003e24783b */ /* 0x000ee20000004200 */
[----:B--2---:R-:W-:Y:S01]  /*156a0*/  F2FP.BF16.F32.PACK_AB R8, R209, R208 ;  /* 0x000000d0d108723e */ /* 0x004fe200000010ff */
[----:B------:R2:W-:Y:S01]  /*156b0*/  MUFU.EX2 R107, R6 ;  /* 0x00000006006b7308 */ /* 0x0005e20000000800 */
[----:B------:R-:W-:Y:S02]  /*156c0*/  F2FP.BF16.F32.PACK_AB R9, R213, R212 ;  /* 0x000000d4d509723e */ /* 0x000fe400000010ff */
[----:B------:R-:W-:Y:S02]  /*156d0*/  F2FP.BF16.F32.PACK_AB R10, R211, R206 ;  /* 0x000000ced30a723e */ /* 0x000fe400000010ff */
[----:B-1----:R-:W-:Y:S01]  /*156e0*/  F2FP.BF16.F32.PACK_AB R11, R207, R210 ;  /* 0x000000d2cf0b723e */ /* 0x002fe200000010ff */
[----:B------:R-:W-:-:S04]  /*156f0*/  FFMA.FTZ R2, R132, R0, -R3 ;  /* 0x0000000084027223 */ /* 0x000fc80000010803 */
[----:B------:R1:W-:Y:S01]  /*15700*/  MUFU.EX2 R201, R2 ;  /* 0x0000000200c97308 */ /* 0x0003e20000000800 */
[-C--:B--2---:R-:W-:Y:S01]  /*15710*/  FFMA.FTZ R6, R93, R0.reuse, -R5 ;  /* 0x000000005d067223 */ /* 0x084fe20000010805 */
[C---:B-----5:R-:W-:Y:S08]  /*15720*/  HMMA.16816.F32.BF16 R44, R8.reuse, R20, R56 ;  /* 0x00000014082c723c */ /* 0x060ff00000041838 */
[----:B------:R-:W-:Y:S01]  /*15730*/  HMMA.16816.F32.BF16 R40, R8, R22, R28 ;  /* 0x000000160828723c */ /* 0x000fe2000004181c */
[----:B------:R-:W2:Y:S01]  /*15740*/  LDSM.16.MT88.4 R20, [R156+0xd000] ;  /* 0x00d000009c14783b */ /* 0x000ea20000004200 */
        /* <DEDUP_REMOVED lines=14> */
[C---:B---3--:R-:W-:Y:S01]  /*15830*/  HMMA.16816.F32.BF16 R52, R8.reuse, R36, R52 ;  /* 0x000000240834723c */ /* 0x048fe20000041834 */
[----:B--2---:R-:W-:Y:S01]  /*15840*/  FFMA.FTZ R2, R133, R0, -R3 ;  /* 0x0000000085027223 */ /* 0x004fe20000010803 */
[----:B------:R1:W-:Y:S04]  /*15850*/  MUFU.EX2 R130, R4 ;  /* 0x0000000400827308 */ /* 0x0003e80000000800 */
[----:B------:R-:W2:Y:S02]  /*15860*/  MUFU.EX2 R170, R2 ;  /* 0x0000000200aa7308 */ /* 0x000ea40000000800 */
[----:B------:R-:W-:Y:S01]  /*15870*/  HMMA.16816.F32.BF16 R12, R8, R38, R12 ;  /* 0x00000026080c723c */ /* 0x000fe2000004180c */
[----:B----4-:R-:W-:Y:S02]  /*15880*/  F2FP.BF16.F32.PACK_AB R8, R200, R136 ;  /* 0x00000088c808723e */ /* 0x010fe400000010ff */
        /* <DEDUP_REMOVED lines=11> */
[----:B------:R-:W3:Y:S01]  /*15940*/  LDSM.16.MT88.4 R20, [R63+0xd800] ;  /* 0x00d800003f14783b */ /* 0x000ee20000004200 */
[-CC-:B-1----:R-:W-:Y:S01]  /*15950*/  FFMA.FTZ R4, R146, R0.reuse, -R3.reuse ;  /* 0x0000000092047223 */ /* 0x182fe20000010803 */
        /* <DEDUP_REMOVED lines=10> */
[----:B----4-:R-:W-:-:S05]  /*15a00*/  FFMA.FTZ R2, R143, R0, -R5 ;  /* 0x000000008f027223 */ /* 0x010fca0000010805 */
[----:B-----5:R-:W-:Y:S01]  /*15a10*/  HMMA.16816.F32.BF16 R36, R8, R48, R56 ;  /* 0x000000300824723c */ /* 0x020fe20000041838 */
[----:B------:R-:W1:Y:S01]  /*15a20*/  LDSM.16.MT88.4 R56, [R144+0xd800] ;  /* 0x00d800009038783b */ /* 0x000e620000004200 */
[----:B------:R4:W-:Y:S01]  /*15a30*/  MUFU.EX2 R121, R4 ;  /* 0x0000000400797308 */ /* 0x0009e20000000800 */
[----:B------:R-:W-:-:S03]  /*15a40*/  MOV R143, R105 ;  /* 0x00000069008f7202 */ /* 0x000fc60000000f00 */
[----:B------:R5:W3:Y:S02]  /*15a50*/  MUFU.EX2 R132, R2 ;  /* 0x0000000200847308 */ /* 0x000ae40000000800 */
[C---:B------:R-:W-:Y:S08]  /*15a60*/  HMMA.16816.F32.BF16 R64, R8.reuse, R50, R64 ;  /* 0x000000320840723c */ /* 0x040ff00000041840 */
[----:B------:R-:W-:Y:S01]  /*15a70*/  HMMA.16816.F32.BF16 R48, R8, R16, R52 ;  /* 0x000000100830723c */ /* 0x000fe20000041834 */
[----:B----4-:R-:W-:Y:S01]  /*15a80*/  FFMA.FTZ R4, R150, R0, -R5 ;  /* 0x0000000096047223 */ /* 0x010fe20000010805 */
[----:B------:R-:W-:Y:S01]  /*15a90*/  MOV R150, R86 ;  /* 0x0000005600967202 */ /* 0x000fe20000000f00 */
[----:B-----5:R-:W-:-:S02]  /*15aa0*/  FFMA.FTZ R2, R142, R0, -R3 ;  /* 0x000000008e027223 */ /* 0x020fc40000010803 */
[----:B------:R4:W-:Y:S01]  /*15ab0*/  MUFU.EX2 R126, R4 ;  /* 0x00000004007e7308 */ /* 0x0009e20000000800 */
[----:B------:R-:W-:Y:S02]  /*15ac0*/  MOV R142, R98 ;  /* 0x00000062008e7202 */ /* 0x000fe40000000f00 */
[----:B------:R-:W-:Y:S01]  /*15ad0*/  HMMA.16816.F32.BF16 R12, R8, R18, R12 ;  /* 0x00000012080c723c */ /* 0x000fe2000004180c */
[----:B------:R-:W5:Y:S01]  /*15ae0*/  MUFU.EX2 R128, R2 ;  /* 0x0000000200807308 */ /* 0x000f620000000800 */
[----:B------:R-:W1:Y:S01]  /*15af0*/  LDSM.16.MT88.4 R16, [R62+0xd800] ;  /* 0x00d800003e10783b */ /* 0x000e620000004200 */
[----:B---3--:R-:W-:Y:S02]  /*15b00*/  F2FP.BF16.F32.PACK_AB R8, R132, R130 ;  /* 0x000000828408723e */ /* 0x008fe400000010ff */
[----:B------:R-:W-:Y:S02]  /*15b10*/  F2FP.BF16.F32.PACK_AB R9, R134, R135 ;  /* 0x000000878609723e */ /* 0x000fe400000010ff */
[----:B------:R-:W-:Y:S01]  /*15b20*/  F2FP.BF16.F32.PACK_AB R10, R131, R129 ;  /* 0x00000081830a723e */ /* 0x000fe200000010ff */
[-CC-:B----4-:R-:W-:Y:S01]  /*15b30*/  FFMA.FTZ R4, R157, R0.reuse, -R3.reuse ;  /* 0x000000009d047223 */ /* 0x190fe20000010803 */
[----:B-----5:R-:W-:Y:S01]  /*15b40*/  F2FP.BF16.F32.PACK_AB R11, R128, R133 ;  /* 0x00000085800b723e */ /* 0x020fe200000010ff */
[----:B------:R-:W-:-:S02]  /*15b50*/  FFMA.FTZ R2, R151, R0, -R3 ;  /* 0x0000000097027223 */ /* 0x000fc40000010803 */
[----:B------:R3:W-:Y:S01]  /*15b60*/  MUFU.EX2 R118, R4 ;  /* 0x0000000400767308 */ /* 0x0007e20000000800 */
[----:B------:R-:W-:-:S03]  /*15b70*/  MOV R151, R97 ;  /* 0x0000006100977202 */ /* 0x000fc60000000f00 */
[----:B------:R4:W-:Y:S01]  /*15b80*/  MUFU.EX2 R125, R2 ;  /* 0x00000002007d7308 */ /* 0x0009e20000000800 */
[C---:B------:R-:W-:Y:S03]  /*15b90*/  HMMA.16816.F32.BF16 R32, R8.reuse, R20, R32 ;  /* 0x000000140820723c */ /* 0x040fe60000041820 */
[----:B------:R5:W-:Y:S05]  /*15ba0*/  MUFU.EX2 R97, R6 ;  /* 0x0000000600617308 */ /* 0x000bea0000000800 */
[----:B------:R-:W-:Y:S01]  /*15bb0*/  HMMA.16816.F32.BF16 R72, R8, R22, R24 ;  /* 0x000000160848723c */ /* 0x000fe20000041818 */
[----:B------:R-:W1:Y:S01]  /*15bc0*/  LDSM.16.MT88.4 R20, [R156+0xe000] ;  /* 0x00e000009c14783b */ /* 0x000e620000004200 */
[----:B---3--:R-:W-:-:S03]  /*15bd0*/  FFMA.FTZ R4, R162, R0, -R5 ;  /* 0x00000000a2047223 */ /* 0x008fc60000010805 */
[----:B------:R-:W3:Y:S01]  /*15be0*/  LDSM.16.MT88.4 R24, [R63+0xe000] ;  /* 0x00e000003f18783b */ /* 0x000ee20000004200 */
[-C--:B----4-:R-:W-:Y:S01]  /*15bf0*/  FFMA.FTZ R2, R147, R0.reuse, -R3 ;  /* 0x0000000093027223 */ /* 0x090fe20000010803 */
[----:B------:R4:W-:Y:S01]  /*15c00*/  MUFU.EX2 R113, R4 ;  /* 0x0000000400717308 */ /* 0x0009e20000000800 */
[C---:B--2---:R-:W-:Y:S01]  /*15c10*/  HMMA.16816.F32.BF16 R44, R8.reuse, R28, R44 ;  /* 0x0000001c082c723c */ /* 0x044fe2000004182c */
[--C-:B-----5:R-:W-:Y:S01]  /*15c20*/  FFMA.FTZ R6, R175, R0, -R5.reuse ;  /* 0x00000000af067223 */ /* 0x120fe20000010805 */
[----:B------:R-:W-:Y:S01]  /*15c30*/  MOV R147, R84 ;  /* 0x0000005400937202 */ /* 0x000fe20000000f00 */
[----:B------:R2:W-:Y:S05]  /*15c40*/  MUFU.EX2 R127, R2 ;  /* 0x00000002007f7308 */ /* 0x0005ea0000000800 */
[----:B------:R-:W-:Y:S01]  /*15c50*/  HMMA.16816.F32.BF16 R28, R8, R30, R40 ;  /* 0x0000001e081c723c */ /* 0x000fe20000041828 */
[----:B------:R-:W5:Y:S01]  /*15c60*/  LDSM.16.MT88.4 R40, [R144+0xe000] ;  /* 0x00e000009028783b */ /* 0x000f620000004200 */
[----:B----4-:R-:W-:-:S06]  /*15c70*/  FFMA.FTZ R4, R108, R0, -R5 ;  /* 0x000000006c047223 */ /* 0x010fcc0000010805 */
[----:B-1----:R-:W-:Y:S01]  /*15c80*/  HMMA.16816.F32.BF16 R36, R8, R56, R36 ;  /* 0x000000380824723c */ /* 0x002fe20000041824 */
[----:B--2---:R-:W-:Y:S01]  /*15c90*/  FFMA.FTZ R2, R153, R0, -R5 ;  /* 0x0000000099027223 */ /* 0x004fe20000010805 */
[----:B------:R1:W-:Y:S01]  /*15ca0*/  MUFU.EX2 R119, R4 ;  /* 0x0000000400777308 */ /* 0x0003e20000000800 */
[----:B------:R-:W-:-:S03]  /*15cb0*/  MOV R153, R85 ;  /* 0x0000005500997202 */ /* 0x000fc60000000f00 */
[----:B------:R2:W4:Y:S02]  /*15cc0*/  MUFU.EX2 R123, R2 ;  /* 0x00000002007b7308 */ /* 0x0005240000000800 */
[----:B------:R-:W-:Y:S01]  /*15cd0*/  HMMA.16816.F32.BF16 R68, R8, R58, R64 ;  /* 0x0000003a0844723c */ /* 0x000fe20000041840 */
[----:B------:R-:W-:Y:S01]  /*15ce0*/  LDSM.16.MT88.4 R64, [R144+0xe800] ;  /* 0x00e800009040783b */ /* 0x000fe20000004200 */
[----:B------:R-:W-:-:S06]  /*15cf0*/  FADD.FTZ R7, R153, R7 ;  /* 0x0000000799077221 */ /* 0x000fcc0000010000 */
[----:B------:R-:W-:Y:S01]  /*15d00*/  HMMA.16816.F32.BF16 R56, R8, R16, R48 ;  /* 0x000000100838723c */ /* 0x000fe20000041830 */
[-CC-:B-1----:R-:W-:Y:S01]  /*15d10*/  FFMA.FTZ R4, R100, R0.reuse, -R3.reuse ;  /* 0x0000000064047223 */ /* 0x182fe20000010803 */
[----:B--2---:R-:W-:-:S03]  /*15d20*/  FFMA.FTZ R2, R152, R0, -R3 ;  /* 0x0000000098027223 */ /* 0x004fc60000010803 */
[----:B------:R1:W-:Y:S03]  /*15d30*/  MUFU.EX2 R108, R4 ;  /* 0x00000004006c7308 */ /* 0x0003e60000000800 */
[----:B------:R-:W-:Y:S01]  /*15d40*/  HMMA.16816.F32.BF16 R12, R8, R18, R12 ;  /* 0x00000012080c723c */ /* 0x000fe2000004180c */
[----:B------:R-:W2:Y:S01]  /*15d50*/  MUFU.EX2 R120, R2 ;  /* 0x0000000200787308 */ /* 0x000ea20000000800 */
[----:B----4-:R-:W-:Y:S01]  /*15d60*/  F2FP.BF16.F32.PACK_AB R8, R123, R121 ;  /* 0x000000797b08723e */ /* 0x010fe200000010ff */
[----:B------:R-:W4:Y:S01]  /*15d70*/  LDSM.16.MT88.4 R16, [R62+0xe000] ;  /* 0x00e000003e10783b */ /* 0x000f220000004200 */
[----:B------:R-:W-:Y:S02]  /*15d80*/  F2FP.BF16.F32.PACK_AB R9, R124, R125 ;  /* 0x0000007d7c09723e */ /* 0x000fe400000010ff */
[----:B------:R-:W-:Y:S01]  /*15d90*/  F2FP.BF16.F32.PACK_AB R10, R126, R122 ;  /* 0x0000007a7e0a723e */ /* 0x000fe200000010ff */
[-C--:B-1----:R-:W-:Y:S01]  /*15da0*/  FFMA.FTZ R4, R111, R0.reuse, -R5 ;  /* 0x000000006f047223 */ /* 0x082fe20000010805 */
[----:B--2---:R-:W-:Y:S01]  /*15db0*/  F2FP.BF16.F32.PACK_AB R11, R120, R127 ;  /* 0x0000007f780b723e */ /* 0x004fe200000010ff */
[----:B------:R-:W-:-:S02]  /*15dc0*/  FFMA.FTZ R2, R159, R0, -R3 ;  /* 0x000000009f027223 */ /* 0x000fc40000010803 */
[----:B------:R1:W-:Y:S04]  /*15dd0*/  MUFU.EX2 R104, R4 ;  /* 0x0000000400687308 */ /* 0x0003e80000000800 */
[----:B------:R2:W-:Y:S01]  /*15de0*/  MUFU.EX2 R117, R2 ;  /* 0x0000000200757308 */ /* 0x0005e20000000800 */
[C---:B------:R-:W-:Y:S08]  /*15df0*/  HMMA.16816.F32.BF16 R52, R8.reuse, R20, R44 ;  /* 0x000000140834723c */ /* 0x040ff0000004182c */
[----:B---3--:R-:W-:Y:S01]  /*15e00*/  HMMA.16816.F32.BF16 R44, R8, R24, R32 ;  /* 0x00000018082c723c */ /* 0x008fe20000041820 */
[----:B------:R-:W3:Y:S01]  /*15e10*/  LDSM.16.MT88.4 R32, [R63+0xe800] ;  /* 0x00e800003f20783b */ /* 0x000ee20000004200 */
[-C--:B-1----:R-:W-:Y:S01]  /*15e20*/  FFMA.FTZ R4, R88, R0.reuse, -R5 ;  /* 0x0000000058047223 */ /* 0x082fe20000010805 */
[----:B--2---:R-:W-:-:S05]  /*15e30*/  FFMA.FTZ R2, R158, R0, -R3 ;  /* 0x000000009e027223 */ /* 0x004fca0000010803 */
[C---:B------:R-:W-:Y:S01]  /*15e40*/  HMMA.16816.F32.BF16 R48, R8.reuse, R22, R28 ;  /* 0x000000160830723c */ /* 0x040fe2000004181c */
[----:B------:R1:W-:Y:S01]  /*15e50*/  MUFU.EX2 R116, R2 ;  /* 0x0000000200747308 */ /* 0x0003e20000000800 */
[----:B------:R-:W2:Y:S06]  /*15e60*/  LDSM.16.MT88.4 R28, [R156+0xe800] ;  /* 0x00e800009c1c783b */ /* 0x000eac0000004200 */
[----:B------:R-:W-:Y:S01]  /*15e70*/  HMMA.16816.F32.BF16 R24, R8, R26, R72 ;  /* 0x0000001a0818723c */ /* 0x000fe20000041848 */
[----:B-1----:R-:W-:-:S07]  /*15e80*/  FFMA.FTZ R2, R161, R0, -R5 ;  /* 0x00000000a1027223 */ /* 0x002fce0000010805 */
[C---:B-----5:R-:W-:Y:S01]  /*15e90*/  HMMA.16816.F32.BF16 R36, R8.reuse, R40, R36 ;  /* 0x000000280824723c */ /* 0x060fe20000041824 */
[----:B------:R1:W5:Y:S07]  /*15ea0*/  MUFU.EX2 R114, R2 ;  /* 0x0000000200727308 */ /* 0x00036e0000000800 */
[C---:B------:R-:W-:Y:S08]  /*15eb0*/  HMMA.16816.F32.BF16 R68, R8.reuse, R42, R68 ;  /* 0x0000002a0844723c */ /* 0x040ff00000041844 */
[----:B----4-:R-:W-:Y:S01]  /*15ec0*/  HMMA.16816.F32.BF16 R40, R8, R16, R56 ;  /* 0x000000100828723c */ /* 0x010fe20000041838 */
[----:B-1----:R-:W-:-:S02]  /*15ed0*/  FFMA.FTZ R2, R109, R0, -R3 ;  /* 0x000000006d027223 */ /* 0x002fc40000010803 */
[----:B------:R1:W-:Y:S04]  /*15ee0*/  MUFU.EX2 R109, R4 ;  /* 0x00000004006d7308 */ /* 0x0003e80000000800 */
[----:B------:R4:W3:Y:S01]  /*15ef0*/  MUFU.EX2 R112, R2 ;  /* 0x0000000200707308 */ /* 0x0008e20000000800 */
[----:B------:R-:W-:Y:S01]  /*15f00*/  HMMA.16816.F32.BF16 R12, R8, R18, R12 ;  /* 0x00000012080c723c */ /* 0x000fe2000004180c */
[----:B------:R-:W2:Y:S01]  /*15f10*/  LDSM.16.MT88.4 R16, [R62+0xe800] ;  /* 0x00e800003e10783b */ /* 0x000ea20000004200 */
[----:B-----5:R-:W-:Y:S02]  /*15f20*/  F2FP.BF16.F32.PACK_AB R8, R114, R113 ;  /* 0x000000717208723e */ /* 0x020fe400000010ff */
[----:B------:R-:W-:Y:S02]  /*15f30*/  F2FP.BF16.F32.PACK_AB R9, R118, R117 ;  /* 0x000000757609723e */ /* 0x000fe400000010ff */
[----:B------:R-:W-:Y:S01]  /*15f40*/  F2FP.BF16.F32.PACK_AB R10, R119, R115 ;  /* 0x00000073770a723e */ /* 0x000fe200000010ff */
[----:B-1----:R-:W-:-:S02]  /*15f50*/  FFMA.FTZ R4, R90, R0, -R3 ;  /* 0x000000005a047223 */ /* 0x002fc40000010803 */
[----:B------:R1:W-:Y:S01]  /*15f60*/  MUFU.EX2 R90, R6 ;  /* 0x00000006005a7308 */ /* 0x0003e20000000800 */
[----:B----4-:R-:W-:Y:S01]  /*15f70*/  FFMA.FTZ R2, R110, R0, -R3 ;  /* 0x000000006e027223 */ /* 0x010fe20000010803 */
[----:B---3--:R-:W-:-:S03]  /*15f80*/  F2FP.BF16.F32.PACK_AB R11, R112, R116 ;  /* 0x00000074700b723e */ /* 0x008fc600000010ff */
[----:B------:R3:W-:Y:S04]  /*15f90*/  MUFU.EX2 R105, R2 ;  /* 0x0000000200697308 */ /* 0x0007e80000000800 */
[----:B------:R-:W-:Y:S01]  /*15fa0*/  HMMA.16816.F32.BF16 R76, R8, R34, R24 ;  /* 0x00000022084c723c */ /* 0x000fe20000041818 */
[----:B------:R-:W4:Y:S01]  /*15fb0*/  LDSM.16.MT88.4 R24, [R156+0xf000] ;  /* 0x00f000009c18783b */ /* 0x000f220000004200 */
[----:B-1----:R-:W-:-:S06]  /*15fc0*/  FFMA.FTZ R6, R181, R0, -R5 ;  /* 0x00000000b5067223 */ /* 0x002fcc0000010805 */
[----:B--2---:R-:W-:Y:S01]  /*15fd0*/  HMMA.16816.F32.BF16 R20, R8, R28, R52 ;  /* 0x0000001c0814723c */ /* 0x004fe20000041834 */
[----:B------:R-:W-:Y:S01]  /*15fe0*/  MUFU.EX2 R82, R6 ;  /* 0x0000000600527308 */ /* 0x000fe20000000800 */
[----:B---3--:R-:W-:-:S04]  /*15ff0*/  FFMA.FTZ R2, R101, R0, -R3 ;  /* 0x0000000065027223 */ /* 0x008fc80000010803 */
[----:B------:R1:W-:Y:S02]  /*16000*/  MUFU.EX2 R110, R2 ;  /* 0x00000002006e7308 */ /* 0x0003e40000000800 */
[C---:B------:R-:W-:Y:S01]  /*16010*/  HMMA.16816.F32.BF16 R52, R8.reuse, R30, R48 ;  /* 0x0000001e0834723c */ /* 0x040fe20000041830 */
[----:B------:R-:W-:Y:S07]  /*16020*/  LDSM.16.MT88.4 R48, [R144+0xf000] ;  /* 0x00f000009030783b */ /* 0x000fee0000004200 */
[----:B------:R-:W-:Y:S01]  /*16030*/  HMMA.16816.F32.BF16 R28, R8, R32, R44 ;  /* 0x00000020081c723c */ /* 0x000fe2000004182c */
[----:B------:R-:W2:Y:S01]  /*16040*/  LDSM.16.MT88.4 R44, [R63+0xf000] ;  /* 0x00f000003f2c783b */ /* 0x000ea20000004200 */
[----:B-1----:R-:W-:-:S02]  /*16050*/  FFMA.FTZ R2, R102, R0, -R5 ;  /* 0x0000000066027223 */ /* 0x002fc40000010805 */
[----:B------:R1:W-:Y:S04]  /*16060*/  MUFU.EX2 R102, R4 ;  /* 0x0000000400667308 */ /* 0x0003e80000000800 */
[C---:B------:R-:W-:Y:S01]  /*16070*/  HMMA.16816.F32.BF16 R72, R8.reuse, R64, R36 ;  /* 0x000000400848723c */ /* 0x040fe20000041824 */
[----:B------:R3:W5:Y:S07]  /*16080*/  MUFU.EX2 R106, R2 ;  /* 0x00000002006a7308 */ /* 0x00076e0000000800 */
[----:B------:R-:W-:Y:S01]  /*16090*/  HMMA.16816.F32.BF16 R56, R8, R16, R40 ;  /* 0x000000100838723c */ /* 0x000fe20000041828 */
[-C--:B-1----:R-:W-:Y:S01]  /*160a0*/  FFMA.FTZ R4, R164, R0.reuse, -R5 ;  /* 0x00000000a4047223 */ /* 0x082fe20000010805 */
[----:B---3--:R-:W-:-:S06]  /*160b0*/  FFMA.FTZ R2, R89, R0, -R3 ;  /* 0x0000000059027223 */ /* 0x008fcc0000010803 */
[C---:B------:R-:W-:Y:S01]  /*160c0*/  HMMA.16816.F32.BF16 R64, R8.reuse, R66, R68 ;  /* 0x000000420840723c */ /* 0x040fe20000041844 */
[----:B------:R1:W-:Y:S04]  /*160d0*/  MUFU.EX2 R99, R4 ;  /* 0x0000000400637308 */ /* 0x0003e80000000800 */
[----:B------:R3:W4:Y:S03]  /*160e0*/  MUFU.EX2 R103, R2 ;  /* 0x0000000200677308 */ /* 0x0007260000000800 */
[----:B------:R-:W-:Y:S01]  /*160f0*/  HMMA.16816.F32.BF16 R40, R8, R18, R12 ;  /* 0x000000120828723c */ /* 0x000fe2000004180c */
[----:B-----5:R-:W-:Y:S01]  /*16100*/  F2FP.BF16.F32.PACK_AB R8, R106, R104 ;  /* 0x000000686a08723e */ /* 0x020fe200000010ff */
[----:B------:R-:W5:Y:S01]  /*16110*/  LDSM.16.MT88.4 R12, [R62+0xf000] ;  /* 0x00f000003e0c783b */ /* 0x000f620000004200 */
[----:B------:R-:W-:-:S02]  /*16120*/  F2FP.BF16.F32.PACK_AB R9, R108, R105 ;  /* 0x000000696c09723e */ /* 0x000fc400000010ff */
[----:B------:R-:W-:Y:S01]  /*16130*/  F2FP.BF16.F32.PACK_AB R10, R109, R107 ;  /* 0x0000006b6d0a723e */ /* 0x000fe200000010ff */
[----:B------:R-:W-:Y:S01]  /*16140*/  LDSM.16.MT88.4 R16, [R63+0xf800] ;  /* 0x00f800003f10783b */ /* 0x000fe20000004200 */
[-C--:B-1----:R-:W-:Y:S01]  /*16150*/  FFMA.FTZ R4, R92, R0.reuse, -R5 ;  /* 0x000000005c047223 */ /* 0x082fe20000010805 */
[--C-:B---3--:R-:W-:Y:S01]  /*16160*/  FFMA.FTZ R2, R163, R0, -R3.reuse ;  /* 0x00000000a3027223 */ /* 0x108fe20000010803 */
[----:B----4-:R-:W-:Y:S02]  /*16170*/  F2FP.BF16.F32.PACK_AB R11, R103, R110 ;  /* 0x0000006e670b723e */ /* 0x010fe400000010ff */
[----:B------:R1:W-:Y:S04]  /*16180*/  MUFU.EX2 R96, R4 ;  /* 0x0000000400607308 */ /* 0x0003e80000000800 */
[----:B------:R3:W-:Y:S01]  /*16190*/  MUFU.EX2 R100, R2 ;  /* 0x0000000200647308 */ /* 0x0007e20000000800 */
[C---:B------:R-:W-:Y:S08]  /*161a0*/  HMMA.16816.F32.BF16 R36, R8.reuse, R24, R20 ;  /* 0x000000180824723c */ /* 0x040ff00000041814 */
[----:B------:R-:W-:Y:S01]  /*161b0*/  HMMA.16816.F32.BF16 R32, R8, R26, R52 ;  /* 0x0000001a0820723c */ /* 0x000fe20000041834 */
[----:B------:R-:W4:Y:S01]  /*161c0*/  LDSM.16.MT88.4 R24, [R156+0xf800] ;  /* 0x00f800009c18783b */ /* 0x000f220000004200 */
[-CC-:B-1----:R-:W-:Y:S01]  /*161d0*/  FFMA.FTZ R4, R165, R0.reuse, -R3.reuse ;  /* 0x00000000a5047223 */ /* 0x182fe20000010803 */
[----:B---3--:R-:W-:-:S03]  /*161e0*/  FFMA.FTZ R2, R91, R0, -R3 ;  /* 0x000000005b027223 */ /* 0x008fc60000010803 */
[----:B------:R1:W-:Y:S02]  /*161f0*/  MUFU.EX2 R93, R4 ;  /* 0x00000004005d7308 */ /* 0x0003e40000000800 */
[C---:B--2---:R-:W-:Y:S02]  /*16200*/  HMMA.16816.F32.BF16 R28, R8.reuse, R44, R28 ;  /* 0x0000002c081c723c */ /* 0x044fe4000004181c */
[----:B------:R2:W-:Y:S06]  /*16210*/  MUFU.EX2 R101, R2 ;  /* 0x0000000200657308 */ /* 0x0005ec0000000800 */
[----:B------:R-:W-:Y:S01]  /*16220*/  HMMA.16816.F32.BF16 R20, R8, R46, R76 ;  /* 0x0000002e0814723c */ /* 0x000fe2000004184c */
[-CC-:B-1----:R-:W-:Y:S01]  /*16230*/  FFMA.FTZ R4, R174, R0.reuse, -R5.reuse ;  /* 0x00000000ae047223 */ /* 0x182fe20000010805 */
        /* <DEDUP_REMOVED lines=22> */
[----:B----4-:R-:W-:Y:S01]  /*163a0*/  HMMA.16816.F32.BF16 R56, R8, R24, R36 ;  /* 0x000000180838723c */ /* 0x010fe20000041824 */
[----:B-1----:R-:W-:-:S07]  /*163b0*/  FFMA.FTZ R4, R183, R0, -R5 ;  /* 0x00000000b7047223 */ /* 0x002fce0000010805 */
[C---:B------:R-:W-:Y:S01]  /*163c0*/  HMMA.16816.F32.BF16 R36, R8.reuse, R16, R28 ;  /* 0x000000100824723c */ /* 0x040fe2000004181c */
[-C--:B--2---:R-:W-:Y:S01]  /*163d0*/  FFMA.FTZ R2, R167, R0.reuse, -R3 ;  /* 0x00000000a7027223 */ /* 0x084fe20000010803 */
[----:B------:R1:W-:Y:S04]  /*163e0*/  MUFU.EX2 R83, R4 ;  /* 0x0000000400537308 */ /* 0x0003e80000000800 */
[----:B------:R2:W-:Y:S02]  /*163f0*/  MUFU.EX2 R94, R2 ;  /* 0x00000002005e7308 */ /* 0x0005e40000000800 */
[C---:B------:R-:W-:Y:S01]  /*16400*/  HMMA.16816.F32.BF16 R28, R8.reuse, R18, R20 ;  /* 0x00000012081c723c */ /* 0x040fe20000041814 */
[----:B------:R-:W4:Y:S04]  /*16410*/  LDSM.16.MT88.4 R16, [R156+0x10000] ;  /* 0x010000009c10783b */ /* 0x000f280000004200 */
        /* <DEDUP_REMOVED lines=8> */
[C---:B---3--:R-:W-:Y:S01]  /*164a0*/  HMMA.16816.F32.BF16 R64, R8.reuse, R40, R64 ;  /* 0x000000280840723c */ /* 0x048fe20000041840 */
[----:B------:R1:W3:Y:S07]  /*164b0*/  MUFU.EX2 R87, R2 ;  /* 0x0000000200577308 */ /* 0x0002ee0000000800 */
[----:B------:R-:W-:Y:S01]  /*164c0*/  HMMA.16816.F32.BF16 R44, R8, R42, R52 ;  /* 0x0000002a082c723c */ /* 0x000fe20000041834 */
[----:B--2---:R-:W-:Y:S01]  /*164d0*/  F2FP.BF16.F32.PACK_AB R8, R89, R88 ;  /* 0x000000585908723e */ /* 0x004fe200000010ff */
[----:B------:R-:W2:Y:S01]  /*164e0*/  LDSM.16.MT88.4 R40, [R62+0x10000] ;  /* 0x010000003e28783b */ /* 0x000ea20000004200 */
[----:B------:R-:W-:-:S02]  /*164f0*/  F2FP.BF16.F32.PACK_AB R9, R93, R92 ;  /* 0x0000005c5d09723e */ /* 0x000fc400000010ff */
[----:B------:R-:W-:Y:S01]  /*16500*/  F2FP.BF16.F32.PACK_AB R10, R91, R90 ;  /* 0x0000005a5b0a723e */ /* 0x000fe200000010ff */
[----:B-1----:R-:W-:Y:S01]  /*16510*/  FFMA.FTZ R2, R179, R0, -R3 ;  /* 0x00000000b3027223 */ /* 0x002fe20000010803 */
[----:B---3--:R-:W-:-:S03]  /*16520*/  F2FP.BF16.F32.PACK_AB R11, R87, R94 ;  /* 0x0000005e570b723e */ /* 0x008fc600000010ff */
[----:B------:R1:W-:Y:S04]  /*16530*/  MUFU.EX2 R86, R2 ;  /* 0x0000000200567308 */ /* 0x0003e80000000800 */
[C---:B----4-:R-:W-:Y:S08]  /*16540*/  HMMA.16816.F32.BF16 R52, R8.reuse, R18, R48 ;  /* 0x000000120834723c */ /* 0x050ff00000041830 */
[----:B------:R-:W-:Y:S01]  /*16550*/  HMMA.16816.F32.BF16 R56, R8, R16, R56 ;  /* 0x000000100838723c */ /* 0x000fe20000041838 */
[----:B------:R-:W3:Y:S01]  /*16560*/  LDSM.16.MT88.4 R16, [R63+0x10800] ;  /* 0x010800003f10783b */ /* 0x000ee20000004200 */
[----:B-1----:R-:W-:-:S04]  /*16570*/  FFMA.FTZ R2, R177, R0, -R3 ;  /* 0x00000000b1027223 */ /* 0x002fc80000010803 */
[----:B------:R1:W-:Y:S02]  /*16580*/  MUFU.EX2 R85, R2 ;  /* 0x0000000200557308 */ /* 0x0003e40000000800 */
[C---:B------:R-:W-:Y:S08]  /*16590*/  HMMA.16816.F32.BF16 R48, R8.reuse, R12, R36 ;  /* 0x0000000c0830723c */ /* 0x040ff00000041824 */
[----:B------:R-:W-:Y:S01]  /*165a0*/  HMMA.16816.F32.BF16 R36, R8, R14, R28 ;  /* 0x0000000e0824723c */ /* 0x000fe2000004181c */
[----:B------:R-:W4:Y:S01]  /*165b0*/  LDSM.16.MT88.4 R12, [R144+0x10800] ;  /* 0x01080000900c783b */ /* 0x000f220000004200 */
[----:B-1----:R-:W-:-:S03]  /*165c0*/  FFMA.FTZ R2, R180, R0, -R5 ;  /* 0x00000000b4027223 */ /* 0x002fc60000010805 */
[----:B------:R-:W1:Y:S01]  /*165d0*/  LDSM.16.MT88.4 R28, [R156+0x10800] ;  /* 0x010800009c1c783b */ /* 0x000e620000004200 */
[----:B------:R2:W3:Y:S02]  /*165e0*/  MUFU.EX2 R81, R2 ;  /* 0x0000000200517308 */ /* 0x0004e40000000800 */
[C---:B-----5:R-:W-:Y:S08]  /*165f0*/  HMMA.16816.F32.BF16 R24, R8.reuse, R20, R24 ;  /* 0x000000140818723c */ /* 0x060ff00000041818 */
[----:B------:R-:W-:Y:S01]  /*16600*/  HMMA.16816.F32.BF16 R32, R8, R22, R32 ;  /* 0x000000160820723c */ /* 0x000fe20000041820 */
[----:B------:R-:W5:Y:S01]  /*16610*/  LDSM.16.MT88.4 R20, [R62+0x10800] ;  /* 0x010800003e14783b */ /* 0x000f620000004200 */
[----:B--2---:R-:W-:-:S06]  /*16620*/  FADD.FTZ R2, R154, R150 ;  /* 0x000000969a027221 */ /* 0x004fcc0000010000 */
[C---:B------:R-:W-:Y:S01]  /*16630*/  HMMA.16816.F32.BF16 R64, R8.reuse, R40, R64 ;  /* 0x000000280840723c */ /* 0x040fe20000041840 */
[----:B------:R-:W-:Y:S01]  /*16640*/  FADD.FTZ R6, R80, R2 ;  /* 0x0000000250067221 */ /* 0x000fe20000010000 */
[----:B------:R-:W-:Y:S01]  /*16650*/  FFMA.FTZ R2, R182, R0, -R3 ;  /* 0x00000000b6027223 */ /* 0x000fe20000010803 */
[----:B------:R2:W4:Y:S04]  /*16660*/  MUFU.EX2 R80, R4 ;  /* 0x0000000400507308 */ /* 0x0005280000000800 */
[----:B------:R1:W1:Y:S01]  /*16670*/  MUFU.EX2 R79, R2 ;  /* 0x00000002004f7308 */ /* 0x0002620000000800 */
[----:B------:R-:W-:Y:S01]  /*16680*/  HMMA.16816.F32.BF16 R44, R8, R42, R44 ;  /* 0x0000002a082c723c */ /* 0x000fe2000004182c */
[----:B---3--:R-:W-:Y:S02]  /*16690*/  F2FP.BF16.F32.PACK_AB R8, R81, R83 ;  /* 0x000000535108723e */ /* 0x008fe400000010ff */
[----:B------:R-:W-:Y:S01]  /*166a0*/  F2FP.BF16.F32.PACK_AB R9, R84, R86 ;  /* 0x000000565409723e */ /* 0x000fe200000010ff */
[----:B--2---:R-:W-:Y:S01]  /*166b0*/  FADD.FTZ R4, R155, R6 ;  /* 0x000000069b047221 */ /* 0x004fe20000010000 */
[----:B------:R-:W-:Y:S01]  /*166c0*/  FADD.FTZ R6, R147, R7 ;  /* 0x0000000793067221 */ /* 0x000fe20000010000 */
[----:B----4-:R-:W-:Y:S01]  /*166d0*/  F2FP.BF16.F32.PACK_AB R10, R80, R82 ;  /* 0x00000052500a723e */ /* 0x010fe200000010ff */
        /* <DEDUP_REMOVED lines=44> */
[-C--:B---3--:R-:W-:Y:S01]  /*169a0*/  FFMA.FTZ R6, R187, R0.reuse, -R5 ;  /* 0x00000000bb067223 */ /* 0x088fe20000010805 */
[C---:B-----5:R-:W-:Y:S01]  /*169b0*/  HMMA.16816.F32.BF16 R28, R8.reuse, R20, R64 ;  /* 0x00000014081c723c */ /* 0x060fe20000041840 */
[----:B------:R-:W-:Y:S01]  /*169c0*/  FADD.FTZ R2, R220, R2 ;  /* 0x00000002dc027221 */ /* 0x000fe20000010000 */
[----:B------:R-:W-:Y:S01]  /*169d0*/  FADD.FTZ R4, R216, R4 ;  /* 0x00000004d8047221 */ /* 0x000fe20000010000 */
[----:B------:R2:W-:Y:S02]  /*169e0*/  MUFU.EX2 R75, R6 ;  /* 0x00000006004b7308 */ /* 0x0005e40000000800 */
[----:B------:R-:W-:Y:S01]  /*169f0*/  FADD.FTZ R2, R221, R2 ;  /* 0x00000002dd027221 */ /* 0x000fe20000010000 */
[----:B------:R-:W-:Y:S01]  /*16a00*/  FADD.FTZ R4, R217, R4 ;  /* 0x00000004d9047221 */ /* 0x000fe20000010000 */
[----:B------:R-:W3:Y:S01]  /*16a10*/  MUFU.EX2 R74, R7 ;  /* 0x00000007004a7308 */ /* 0x000ee20000000800 */
[C---:B------:R-:W-:Y:S01]  /*16a20*/  HMMA.16816.F32.BF16 R48, R8.reuse, R16, R48 ;  /* 0x000000100830723c */ /* 0x040fe20000041830 */
[----:B------:R-:W-:Y:S01]  /*16a30*/  FADD.FTZ R2, R214, R2 ;  /* 0x00000002d6027221 */ /* 0x000fe20000010000 */
[----:B------:R-:W-:Y:S01]  /*16a40*/  FADD.FTZ R4, R219, R4 ;  /* 0x00000004db047221 */ /* 0x000fe20000010000 */
[----:B------:R-:W5:Y:S02]  /*16a50*/  LDSM.16.MT88.4 R16, [R156+0x11000] ;  /* 0x011000009c10783b */ /* 0x000f640000004200 */
[----:B------:R-:W-:Y:S01]  /*16a60*/  FADD.FTZ R2, R212, R2 ;  /* 0x00000002d4027221 */ /* 0x000fe20000010000 */
[----:B------:R-:W-:Y:S01]  /*16a70*/  FADD.FTZ R4, R208, R4 ;  /* 0x00000004d0047221 */ /* 0x000fe20000010000 */
[----:B------:R-:W-:Y:S01]  /*16a80*/  LDSM.16.MT88.4 R156, [R156+0x11800] ;  /* 0x011800009c9c783b */ /* 0x000fe20000004200 */
        /* <DEDUP_REMOVED lines=23> */
[-CC-:B------:R-:W-:Y:S01]  /*16c00*/  FFMA.FTZ R6, R192, R0.reuse, -R3.reuse ;  /* 0x00000000c0067223 */ /* 0x180fe20000010803 */
[----:B------:R-:W-:Y:S01]  /*16c10*/  FADD.FTZ R2, R170, R2 ;  /* 0x00000002aa027221 */ /* 0x000fe20000010000 */
[----:B------:R-:W-:Y:S01]  /*16c20*/  FADD.FTZ R4, R204, R4 ;  /* 0x00000004cc047221 */ /* 0x000fe20000010000 */
[----:B------:R-:W-:Y:S01]  /*16c30*/  LDSM.16.MT88.4 R144, [R144+0x11800] ;  /* 0x011800009090783b */ /* 0x000fe20000004200 */
        /* <DEDUP_REMOVED lines=20> */
[----:B------:R-:W-:Y:S01]  /*16d80*/  MUFU.EX2 R13, R13 ;  /* 0x0000000d000d7308 */ /* 0x000fe20000000800 */
[----:B------:R-:W-:Y:S01]  /*16d90*/  FADD.FTZ R2, R124, R2 ;  /* 0x000000027c027221 */ /* 0x000fe20000010000 */
[----:B------:R-:W-:Y:S01]  /*16da0*/  FADD.FTZ R4, R123, R4 ;  /* 0x000000047b047221 */ /* 0x000fe20000010000 */
[----:B-1----:R-:W-:Y:S01]  /*16db0*/  FFMA.FTZ R12, R197, R0, -R5 ;  /* 0x00000000c50c7223 */ /* 0x002fe20000010805 */
[----:B------:R-:W1:Y:S01]  /*16dc0*/  MUFU.EX2 R3, R3 ;  /* 0x0000000300037308 */ /* 0x000e620000000800 */
[----:B------:R-:W-:Y:S01]  /*16dd0*/  FADD.FTZ R2, R127, R2 ;  /* 0x000000027f027221 */ /* 0x000fe20000010000 */
[----:B------:R-:W-:Y:S01]  /*16de0*/  FADD.FTZ R4, R122, R4 ;  /* 0x000000047a047221 */ /* 0x000fe20000010000 */
[C---:B------:R-:W-:Y:S01]  /*16df0*/  HMMA.16816.F32.BF16 R32, R8.reuse, R18, R52 ;  /* 0x000000120820723c */ /* 0x040fe20000041834 */
[----:B------:R-:W4:Y:S01]  /*16e00*/  LDSM.16.MT88.4 R16, [R62+0x11000] ;  /* 0x011000003e10783b */ /* 0x000f220000004200 */
[----:B------:R-:W-:Y:S01]  /*16e10*/  FADD.FTZ R2, R120, R2 ;  /* 0x0000000278027221 */ /* 0x000fe20000010000 */
[----:B------:R-:W-:Y:S01]  /*16e20*/  FADD.FTZ R4, R126, R4 ;  /* 0x000000047e047221 */ /* 0x000fe20000010000 */
[----:B------:R-:W5:Y:S01]  /*16e30*/  MUFU.EX2 R12, R12 ;  /* 0x0000000c000c7308 */ /* 0x000f620000000800 */
[----:B--2---:R-:W-:Y:S01]  /*16e40*/  F2FP.BF16.F32.PACK_AB R165, R45, R46 ;  /* 0x0000002e2da5723e */ /* 0x004fe200000010ff */
[----:B------:R-:W-:Y:S01]  /*16e50*/  FADD.FTZ R2, R117, R2 ;  /* 0x0000000275027221 */ /* 0x000fe20000010000 */
[----:B------:R-:W-:Y:S01]  /*16e60*/  FADD.FTZ R4, R113, R4 ;  /* 0x0000000471047221 */ /* 0x000fe20000010000 */
[----:B---3--:R-:W-:Y:S02]  /*16e70*/  HMMA.16816.F32.BF16 R36, R8, R20, R36 ;  /* 0x000000140824723c */ /* 0x008fe40000041824 */
[----:B------:R-:W-:Y:S01]  /*16e80*/  FADD.FTZ R2, R118, R2 ;  /* 0x0000000276027221 */ /* 0x000fe20000010000 */
[----:B------:R-:W-:Y:S01]  /*16e90*/  FADD.FTZ R4, R114, R4 ;  /* 0x0000000472047221 */ /* 0x000fe20000010000 */
[----:B-1----:R-:W-:-:S02]  /*16ea0*/  F2FP.BF16.F32.PACK_AB R167, R3, R44 ;  /* 0x0000002c03a7723e */ /* 0x002fc400000010ff */
[----:B------:R-:W-:Y:S01]  /*16eb0*/  FADD.FTZ R6, R116, R2 ;  /* 0x0000000274067221 */ /* 0x000fe20000010000 */
[----:B------:R-:W-:Y:S01]  /*16ec0*/  FFMA.FTZ R2, R195, R0, -R5 ;  /* 0x00000000c3027223 */ /* 0x000fe20000010805 */
[----:B------:R-:W-:Y:S01]  /*16ed0*/  FADD.FTZ R4, R115, R4 ;  /* 0x0000000473047221 */ /* 0x000fe20000010000 */
[----:B------:R-:W-:Y:S01]  /*16ee0*/  HMMA.16816.F32.BF16 R20, R8, R22, R68 ;  /* 0x000000160814723c */ /* 0x000fe20000041844 */
[----:B-----5:R-:W-:Y:S01]  /*16ef0*/  F2FP.BF16.F32.PACK_AB R166, R13, R12 ;  /* 0x0000000c0da6723e */ /* 0x020fe200000010ff */
[----:B------:R1:W2:Y:S01]  /*16f00*/  MUFU.EX2 R15, R2 ;  /* 0x00000002000f7308 */ /* 0x0002a20000000800 */
[----:B------:R-:W-:Y:S01]  /*16f10*/  FADD.FTZ R5, R119, R4 ;  /* 0x0000000477057221 */ /* 0x000fe20000010000 */
[----:B-1----:R-:W-:Y:S01]  /*16f20*/  FADD.FTZ R2, R112, R6 ;  /* 0x0000000670027221 */ /* 0x002fe20000010000 */
[----:B--2---:R-:W-:-:S03]  /*16f30*/  F2FP.BF16.F32.PACK_AB R164, R14, R15 ;  /* 0x0000000f0ea4723e */ /* 0x004fc600000010ff */
[----:B------:R-:W-:Y:S01]  /*16f40*/  FADD.FTZ R4, R105, R2 ;  /* 0x0000000269047221 */ /* 0x000fe20000010000 */
[----:B------:R-:W-:-:S03]  /*16f50*/  FADD.FTZ R2, R104, R5 ;  /* 0x0000000568027221 */ /* 0x000fc60000010000 */
[----:B------:R-:W-:Y:S01]  /*16f60*/  FADD.FTZ R0, R108, R4 ;  /* 0x000000046c007221 */ /* 0x000fe20000010000 */
[----:B------:R-:W-:Y:S01]  /*16f70*/  FADD.FTZ R2, R106, R2 ;  /* 0x000000026a027221 */ /* 0x000fe20000010000 */
[----:B------:R-:W1:Y:S01]  /*16f80*/  LDSM.16.MT88.4 R4, [R62+0x11800] ;  /* 0x011800003e04783b */ /* 0x000e620000004200 */
        /* <DEDUP_REMOVED lines=55> */
[----:B------:R-:W2:Y:S01]  /*17300*/  LDL.LU R151, [R1+0x4] ;  /* 0x0000040001977983 */ /* 0x000ea20000300800 */
[----:B------:R-:W-:Y:S01]  /*17310*/  ISETP.NE.U32.AND P0, PT, R250, RZ, PT ;  /* 0x000000fffa00720c */ /* 0x000fe20003f05070 */
[C---:B------:R-:W-:Y:S01]  /*17320*/  IMAD.SHL.U32 R236, R60.reuse, 0x20, RZ ;  /* 0x000000203cec7824 */ /* 0x040fe200078e00ff */
[----:B------:R-:W-:Y:S01]  /*17330*/  SHF.L.U64.HI R237, R60, 0x5, R61 ;  /* 0x000000053ced7819 */ /* 0x000fe2000001023d */
[----:B------:R-:W-:Y:S01]  /*17340*/  IMAD.MOV.U32 R150, RZ, RZ, R148 ;  /* 0x000000ffff967224 */ /* 0x000fe200078e0094 */
[----:B------:R-:W-:Y:S02]  /*17350*/  ISETP.NE.AND.EX P5, PT, R251, RZ, PT, P0 ;  /* 0x000000fffb00720c */ /* 0x000fe40003fa5300 */
[----:B------:R-:W-:Y:S01]  /*17360*/  IADD3 R239, PT, PT, R233, -0x2, RZ ;  /* 0xfffffffee9ef7810 */ /* 0x000fe20007ffe0ff */
[----:B--2---:R-:W-:Y:S01]  /*17370*/  VIADD R238, R151, 0xffffff00 ;  /* 0xffffff0097ee7836 */ /* 0x004fe20000000000 */
[----:B------:R-:W-:-:S09]  /*17380*/  MOV R151, R149 ;  /* 0x0000009500977202 */ /* 0x000fd20000000f00 */
.L_x_4198:
[----:B------:R-:W1:Y:S01]  /*17390*/  LDC.64 R14, c[0x0][0x358] ;  /* 0x0000d600ff0e7b82 */ /* 0x000e620000000a00 */
[----:B------:R-:W-:Y:S04]  /*173a0*/  DEPBAR.LE SB0, 0x0 ;  /* 0x000080000000791a */ /* 0x000fe80000000000 */
[----:B------:R-:W-:Y:S05]  /*173b0*/  WARPSYNC.ALL ;  /* 0x0000000000007948 */ /* 0x000fea0003800000 */
[----:B------:R-:W-:Y:S01]  /*173c0*/  BAR.SYNC.DEFER_BLOCKING 0x0 ;  /* 0x0000000000007b1d */ /* 0x000fe20000010000 */
[----:B------:R-:W-:Y:S02]  /*173d0*/  @!P5 IMAD.MOV.U32 R0, RZ, RZ, RZ ;  /* 0x000000ffff00d224 */ /* 0x000fe400078e00ff */
[----:B------:R-:W-:Y:S02]  /*173e0*/  IMAD.MOV.U32 R12, RZ, RZ, R248 ;  /* 0x000000ffff0c7224 */ /* 0x000fe400078e00f8 */
[----:B------:R-:W-:Y:S01]  /*173f0*/  IMAD.MOV.U32 R11, RZ, RZ, R247 ;  /* 0x000000ffff0b7224 */ /* 0x000fe200078e00f7 */
[----:B------:R-:W-:Y:S02]  /*17400*/  @!P5 IADD3 R3, P0, PT, RZ, -R0, RZ ;  /* 0x80000000ff03d210 */ /* 0x000fe40007f1e0ff */
[----:B-1----:R-:W-:Y:S02]  /*17410*/  @!P5 R2UR UR4, R14 ;  /* 0x000000000e04d2ca */ /* 0x002fe400000e0000 */
[----:B------:R-:W-:Y:S11]  /*17420*/  @!P5 R2UR UR5, R15 ;  /* 0x000000000f05d2ca */ /* 0x000ff600000e0000 */
[----:B------:R-:W-:Y:S02]  /*17430*/  @!UPT UIADD3 URZ, UPT, UPT, URZ, URZ, URZ ;  /* 0x000000fffffff290 */ /* 0x000fe4000fffe0ff */
[----:B------:R-:W2:Y:S01]  /*17440*/  @!P5 LD.E R2, desc[UR4][R168.64+0x40] ;  /* 0x00004004a802d980 */ /* 0x000ea2000c101900 */
[----:B------:R-:W-:Y:S01]  /*17450*/  BSSY.RECONVERGENT B0, `(.L_x_4192) ;  /* 0x0000056000007945 */ /* 0x000fe20003800200 */
[----:B------:R-:W1:Y:S02]  /*17460*/  S2R R232, SR_TID.X ;  /* 0x0000000000e87919 */ /* 0x000e640000002100 */
[C---:B-1----:R-:W-:Y:S01]  /*17470*/  LOP3.LUT R13, R232.reuse, 0x38, RZ, 0xc0, !PT ;  /* 0x00000038e80d7812 */ /* 0x042fe200078ec0ff */
[C---:B------:R-:W-:Y:S01]  /*17480*/  IMAD.SHL.U32 R243, R232.reuse, 0x8, RZ ;  /* 0x00000008e8f37824 */ /* 0x040fe200078e00ff */
[C---:B------:R-:W-:Y:S01]  /*17490*/  LOP3.LUT R172, R232.reuse, 0x8, RZ, 0xc0, !PT ;  /* 0x00000008e8ac7812 */ /* 0x040fe200078ec0ff */
[----:B------:R-:W-:Y:S03]  /*174a0*/  IMAD.SHL.U32 R231, R232, 0x40, RZ ;  /* 0x00000040e8e77824 */ /* 0x000fe600078e00ff */
[C---:B------:R-:W-:Y:S02]  /*174b0*/  LOP3.LUT R228, R243.reuse, 0x38, RZ, 0xc0, !PT ;  /* 0x00000038f3e47812 */ /* 0x040fe400078ec0ff */
[----:B------:R-:W-:Y:S01]  /*174c0*/  LOP3.LUT R172, R172, 0x1c0, R231, 0xf8, !PT ;  /* 0x000001c0acac7812 */ /* 0x000fe200078ef8e7 */
[----:B--2---:R-:W-:Y:S01]  /*174d0*/  @!P5 IMAD.SHL.U32 R0, R2, 0x100, RZ ;  /* 0x000001000200d824 */ /* 0x004fe200078e00ff */
[----:B------:R-:W-:Y:S03]  /*174e0*/  LOP3.LUT R2, R243, 0x1c0, RZ, 0xc0, !PT ;  /* 0x000001c0f3027812 */ /* 0x000fe600078ec0ff */
[----:B------:R-:W-:Y:S01]  /*174f0*/  @!P5 IMAD.X R0, RZ, RZ, ~R0, P0 ;  /* 0x000000ffff00d224 */ /* 0x000fe200000e0e00 */
[----:B------:R-:W-:Y:S04]  /*17500*/  LOP3.LUT R13, R228, R2, R13, 0x1e, !PT ;  /* 0x00000002e40d7212 */ /* 0x000fe800078e1e0d */
        /* <DEDUP_REMOVED lines=74> */
.L_x_4193:
[----:B------:R-:W-:Y:S05]  /*179b0*/  BSYNC.RECONVERGENT B0 ;  /* 0x0000000000007941 */ /* 0x000fea0003800200 */
.L_x_4192:
[----:B------:R-:W1:Y:S01]  /*179c0*/  S2UR UR9, SR_CgaCtaId ;  /* 0x00000000000979c3 */ /* 0x000e620000008800 */
[----:B------:R-:W-:Y:S01]  /*179d0*/  R2UR UR34, R14 ;  /* 0x000000000e2272ca */ /* 0x000fe200000e0000 */
[----:B------:R-:W-:Y:S01]  /*179e0*/  UMOV UR10, 0x400 ;  /* 0x00000400000a7882 */ /* 0x000fe20000000000 */
[----:B------:R-:W-:Y:S01]  /*179f0*/  R2UR UR35, R15 ;  /* 0x000000000f2372ca */ /* 0x000fe200000e0000 */
[----:B------:R-:W-:Y:S01]  /*17a00*/  IMAD.MOV.U32 R12, RZ, RZ, R248 ;  /* 0x000000ffff0c7224 */ /* 0x000fe200078e00f8 */
[----:B------:R-:W-:Y:S01]  /*17a10*/  LOP3.LUT R2, R243, 0x1e00, RZ, 0xc0, !PT ;  /* 0x00001e00f3027812 */ /* 0x000fe200078ec0ff */
[----:B------:R-:W-:Y:S01]  /*17a20*/  IMAD.SHL.U32 R230, R232, 0x20, RZ ;  /* 0x00000020e8e67824 */ /* 0x000fe200078e00ff */
[----:B------:R-:W-:Y:S01]  /*17a30*/  IADD3 R4, P0, PT, R236, R248, RZ ;  /* 0x000000f8ec047210 */ /* 0x000fe20007f1e0ff */
[----:B------:R-:W-:Y:S01]  /*17a40*/  IMAD.MOV.U32 R171, RZ, RZ, 0x20 ;  /* 0x00000020ffab7424 */ /* 0x000fe200078e00ff */
[----:B------:R-:W-:Y:S01]  /*17a50*/  LOP3.LUT R8, R13, R2, RZ, 0xfc, !PT ;  /* 0x000000020d087212 */ /* 0x000fe200078efcff */
[--C-:B------:R-:W-:Y:S01]  /*17a60*/  IMAD.MOV.U32 R13, RZ, RZ, R247.reuse ;  /* 0x000000ffff0d7224 */ /* 0x100fe200078e00f7 */
[----:B------:R-:W-:Y:S01]  /*17a70*/  R2UR UR32, R14 ;  /* 0x000000000e2072ca */ /* 0x000fe200000e0000 */
[----:B------:R-:W-:Y:S01]  /*17a80*/  IMAD.X R5, R237, 0x1, R247, P0 ;  /* 0x00000001ed057824 */ /* 0x000fe200000e06f7 */
[C---:B------:R-:W-:Y:S01]  /*17a90*/  R2UR UR33, R15.reuse ;  /* 0x000000000f2172ca */ /* 0x040fe200000e0000 */
[----:B------:R-:W-:Y:S01]  /*17aa0*/  IMAD.MOV.U32 R224, RZ, RZ, 0x40 ;  /* 0x00000040ffe07424 */ /* 0x000fe200078e00ff */
[-C--:B------:R-:W-:Y:S01]  /*17ab0*/  IADD3 R2, P0, PT, R4, R236.reuse, RZ ;  /* 0x000000ec04027210 */ /* 0x080fe20007f1e0ff */
[----:B------:R-:W-:Y:S01]  /*17ac0*/  BSSY.RECONVERGENT B1, `(.L_x_4194) ;  /* 0x00001b1000017945 */ /* 0x000fe20003800200 */
[----:B------:R-:W-:Y:S01]  /*17ad0*/  R2UR UR30, R14 ;  /* 0x000000000e1e72ca */ /* 0x000fe200000e0000 */
[----:B------:R-:W2:Y:S01]  /*17ae0*/  LDCU.64 UR4, c[0x0][0x358] ;  /* 0x00006b00ff0477ac */ /* 0x000ea20008000a00 */
[----:B------:R-:W-:Y:S01]  /*17af0*/  R2UR UR31, R15 ;  /* 0x000000000f1f72ca */ /* 0x000fe200000e0000 */
[--C-:B------:R-:W-:Y:S01]  /*17b00*/  IMAD.X R3, R5, 0x1, R237.reuse, P0 ;  /* 0x0000000105037824 */ /* 0x100fe200000e06ed */
[-C--:B------:R-:W-:Y:S02]  /*17b10*/  IADD3 R6, P0, PT, R2, R236.reuse, RZ ;  /* 0x000000ec02067210 */ /* 0x080fe40007f1e0ff */
[C---:B------:R-:W-:Y:S01]  /*17b20*/  R2UR UR28, R14.reuse ;  /* 0x000000000e1c72ca */ /* 0x040fe200000e0000 */
[----:B-1----:R-:W-:Y:S01]  /*17b30*/  ULEA UR8, UR9, UR10, 0x18 ;  /* 0x0000000a09087291 */ /* 0x002fe2000f8ec0ff */
[----:B------:R-:W-:Y:S01]  /*17b40*/  R2UR UR29, R15 ;  /* 0x000000000f1d72ca */ /* 0x000fe200000e0000 */
[--C-:B------:R-:W-:Y:S01]  /*17b50*/  IMAD.X R7, R3, 0x1, R237.reuse, P0 ;  /* 0x0000000103077824 */ /* 0x100fe200000e06ed */
[----:B------:R-:W-:Y:S02]  /*17b60*/  R2UR UR26, R14 ;  /* 0x000000000e1a72ca */ /* 0x000fe400000e0000 */
[C---:B------:R-:W-:Y:S02]  /*17b70*/  R2UR UR27, R15.reuse ;  /* 0x000000000f1b72ca */ /* 0x040fe400000e0000 */
[----:B------:R-:W-:Y:S02]  /*17b80*/  LEA R233, R8, UR8, 0x1 ;  /* 0x0000000808e97c11 */ /* 0x000fe4000f8e08ff */
[-C--:B------:R-:W-:Y:S02]  /*17b90*/  IADD3 R10, P0, PT, R6, R236.reuse, RZ ;  /* 0x000000ec060a7210 */ /* 0x080fe40007f1e0ff */
[----:B------:R-:W-:Y:S01]  /*17ba0*/  R2UR UR24, R14 ;  /* 0x000000000e1872ca */ /* 0x000fe200000e0000 */
[----:B------:R-:W-:Y:S01]  /*17bb0*/  @!PT LDS RZ, [RZ] ;  /* 0x00000000fffff984 */ /* 0x000fe20000000800 */
[----:B------:R-:W-:Y:S01]  /*17bc0*/  @!PT LDS RZ, [RZ] ;  /* 0x00000000fffff984 */ /* 0x000fe20000000800 */
[----:B------:R-:W-:Y:S01]  /*17bd0*/  @!PT LDS RZ, [RZ] ;  /* 0x00000000fffff984 */ /* 0x000fe20000000800 */
[----:B------:R1:W-:Y:S01]  /*17be0*/  LDGSTS.E.BYPASS.LTC128B.128 [R233+0xa000], desc[UR34][R12.64] ;  /* 0x0a0000000ce97fae */ /* 0x0003e2000b981a22 */
[----:B------:R-:W-:Y:S01]  /*17bf0*/  R2UR UR25, R15 ;  /* 0x000000000f1972ca */ /* 0x000fe200000e0000 */
[--C-:B------:R-:W-:Y:S01]  /*17c00*/  IMAD.X R11, R7, 0x1, R237.reuse, P0 ;  /* 0x00000001070b7824 */ /* 0x100fe200000e06ed */
[-C--:B------:R-:W-:Y:S02]  /*17c10*/  IADD3 R8, P0, PT, R10, R236.reuse, RZ ;  /* 0x000000ec0a087210 */ /* 0x080fe40007f1e0ff */
[----:B------:R3:W-:Y:S01]  /*17c20*/  LDGSTS.E.BYPASS.LTC128B.128 [R233+0xa800], desc[UR32][R4.64] ;  /* 0x0a80000004e97fae */ /* 0x0007e2000b981a20 */
[C---:B------:R-:W-:Y:S02]  /*17c30*/  R2UR UR22, R14.reuse ;  /* 0x000000000e1672ca */ /* 0x040fe400000e0000 */
[----:B------:R-:W-:Y:S02]  /*17c40*/  R2UR UR23, R15 ;  /* 0x000000000f1772ca */ /* 0x000fe400000e0000 */
[----:B------:R4:W-:Y:S01]  /*17c50*/  LDGSTS.E.BYPASS.LTC128B.128 [R233+0xb000], desc[UR30][R2.64] ;  /* 0x0b00000002e97fae */ /* 0x0009e2000b981a1e */
[--C-:B------:R-:W-:Y:S01]  /*17c60*/  IMAD.X R9, R11, 0x1, R237.reuse, P0 ;  /* 0x000000010b097824 */ /* 0x100fe200000e06ed */
[C---:B------:R-:W-:Y:S03]  /*17c70*/  R2UR UR20, R14.reuse ;  /* 0x000000000e1472ca */ /* 0x040fe600000e0000 */
[----:B------:R5:W-:Y:S01]  /*17c80*/  LDGSTS.E.BYPASS.LTC128B.128 [R233+0xb800], desc[UR28][R6.64] ;  /* 0x0b80000006e97fae */ /* 0x000be2000b981a1c */
[C---:B------:R-:W-:Y:S02]  /*17c90*/  R2UR UR21, R15.reuse ;  /* 0x000000000f1572ca */ /* 0x040fe400000e0000 */
[C---:B------:R-:W-:Y:S02]  /*17ca0*/  R2UR UR18, R14.reuse ;  /* 0x000000000e1272ca */ /* 0x040fe400000e0000 */
[----:B------:R-:W-:Y:S01]  /*17cb0*/  LDGSTS.E.BYPASS.LTC128B.128 [R233+0xc000], desc[UR26][R10.64] ;  /* 0x0c0000000ae97fae */ /* 0x000fe2000b981a1a */
[C---:B------:R-:W-:Y:S02]  /*17cc0*/  R2UR UR19, R15.reuse ;  /* 0x000000000f1372ca */ /* 0x040fe400000e0000 */
[C---:B------:R-:W-:Y:S02]  /*17cd0*/  R2UR UR16, R14.reuse ;  /* 0x000000000e1072ca */ /* 0x040fe400000e0000 */
[----:B------:R2:W-:Y:S01]  /*17ce0*/  LDGSTS.E.BYPASS.LTC128B.128 [R233+0xc800], desc[UR24][R8.64] ;  /* 0x0c80000008e97fae */ /* 0x0005e2000b981a18 */
[C---:B------:R-:W-:Y:S02]  /*17cf0*/  R2UR UR17, R15.reuse ;  /* 0x000000000f1172ca */ /* 0x040fe400000e0000 */
[----:B------:R-:W-:Y:S02]  /*17d00*/  R2UR UR14, R14 ;  /* 0x000000000e0e72ca */ /* 0x000fe400000e0000 */
[C---:B------:R-:W-:Y:S02]  /*17d10*/  R2UR UR15, R15.reuse ;  /* 0x000000000f0f72ca */ /* 0x040fe400000e0000 */
[-C--:B-1----:R-:W-:Y:S02]  /*17d20*/  IADD3 R12, P0, PT, R8, R236.reuse, RZ ;  /* 0x000000ec080c7210 */ /* 0x082fe40007f1e0ff */
[----:B------:R-:W-:Y:S02]  /*17d30*/  R2UR UR12, R14 ;  /* 0x000000000e0c72ca */ /* 0x000fe400000e0000 */
[----:B------:R-:W-:Y:S01]  /*17d40*/  R2UR UR13, R15 ;  /* 0x000000000f0d72ca */ /* 0x000fe200000e0000 */
[--C-:B------:R-:W-:Y:S01]  /*17d50*/  IMAD.X R13, R9, 0x1, R237.reuse, P0 ;  /* 0x00000001090d7824 */ /* 0x100fe200000e06ed */
[-C--:B---3--:R-:W-:Y:S02]  /*17d60*/  IADD3 R4, P0, PT, R12, R236.reuse, RZ ;  /* 0x000000ec0c047210 */ /* 0x088fe40007f1e0ff */
[----:B------:R-:W-:Y:S02]  /*17d70*/  R2UR UR40, R14 ;  /* 0x000000000e2872ca */ /* 0x000fe400000e0000 */
[----:B------:R-:W-:Y:S01]  /*17d80*/  LDGSTS.E.BYPASS.LTC128B.128 [R233+0xd000], desc[UR22][R12.64] ;  /* 0x0d0000000ce97fae */ /* 0x000fe2000b981a16 */
[--C-:B------:R-:W-:Y:S01]  /*17d90*/  IMAD.X R5, R13, 0x1, R237.reuse, P0 ;  /* 0x000000010d057824 */ /* 0x100fe200000e06ed */
[-C--:B----4-:R-:W-:Y:S02]  /*17da0*/  IADD3 R2, P0, PT, R4, R236.reuse, RZ ;  /* 0x000000ec04027210 */ /* 0x090fe40007f1e0ff */
[----:B------:R-:W-:Y:S02]  /*17db0*/  R2UR UR41, R15 ;  /* 0x000000000f2972ca */ /* 0x000fe400000e0000 */
[----:B------:R-:W-:Y:S01]  /*17dc0*/  LDGSTS.E.BYPASS.LTC128B.128 [R233+0xd800], desc[UR20][R4.64] ;  /* 0x0d80000004e97fae */ /* 0x000fe2000b981a14 */
[--C-:B------:R-:W-:Y:S01]  /*17dd0*/  IMAD.X R3, R5, 0x1, R237.reuse, P0 ;  /* 0x0000000105037824 */ /* 0x100fe200000e06ed */
[-C--:B-----5:R-:W-:Y:S02]  /*17de0*/  IADD3 R6, P0, PT, R2, R236.reuse, RZ ;  /* 0x000000ec02067210 */ /* 0x0a0fe40007f1e0ff */
[----:B------:R-:W-:Y:S02]  /*17df0*/  R2UR UR38, R14 ;  /* 0x000000000e2672ca */ /* 0x000fe400000e0000 */
[----:B------:R1:W-:Y:S01]  /*17e00*/  LDGSTS.E.BYPASS.LTC128B.128 [R233+0xe000], desc[UR18][R2.64] ;  /* 0x0e00000002e97fae */ /* 0x0003e2000b981a12 */
[--C-:B------:R-:W-:Y:S01]  /*17e10*/  IMAD.X R7, R3, 0x1, R237.reuse, P0 ;  /* 0x0000000103077824 */ /* 0x100fe200000e06ed */
[----:B--2---:R-:W-:Y:S02]  /*17e20*/  IADD3 R8, P0, PT, R6, R236, RZ ;  /* 0x000000ec06087210 */ /* 0x004fe40007f1e0ff */
[----:B------:R-:W-:Y:S02]  /*17e30*/  R2UR UR39, R15 ;  /* 0x000000000f2772ca */ /* 0x000fe400000e0000 */
[----:B------:R2:W-:Y:S01]  /*17e40*/  LDGSTS.E.BYPASS.LTC128B.128 [R233+0xe800], desc[UR16][R6.64] ;  /* 0x0e80000006e97fae */ /* 0x0005e2000b981a10 */
[----:B------:R-:W-:Y:S01]  /*17e50*/  IMAD.X R9, R7, 0x1, R237, P0 ;  /* 0x0000000107097824 */ /* 0x000fe200000e06ed */
[C---:B------:R-:W-:Y:S02]  /*17e60*/  R2UR UR36, R14.reuse ;  /* 0x000000000e2472ca */ /* 0x040fe400000e0000 */
[C---:B------:R-:W-:Y:S02]  /*17e70*/  R2UR UR37, R15.reuse ;  /* 0x000000000f2572ca */ /* 0x040fe400000e0000 */
[----:B------:R3:W-:Y:S01]  /*17e80*/  LDGSTS.E.BYPASS.LTC128B.128 [R233+0xf000], desc[UR14][R8.64] ;  /* 0x0f00000008e97fae */ /* 0x0007e2000b981a0e */
[----:B------:R-:W-:Y:S02]  /*17e90*/  R2UR UR10, R14 ;  /* 0x000000000e0a72ca */ /* 0x000fe400000e0000 */
[----:B------:R-:W-:Y:S02]  /*17ea0*/  R2UR UR11, R15 ;  /* 0x000000000f0b72ca */ /* 0x000fe400000e0000 */
[----:B------:R-:W-:Y:S02]  /*17eb0*/  LOP3.LUT R0, R231, 0x400, RZ, 0xc0, !PT ;  /* 0x00000400e7007812 */ /* 0x000fe400078ec0ff */
[----:B------:R-:W-:Y:S02]  /*17ec0*/  LOP3.LUT R172, R172, R228, RZ, 0x3c, !PT ;  /* 0x000000e4acac7212 */ /* 0x000fe400078e3cff */
[----:B------:R-:W-:Y:S02]  /*17ed0*/  SHF.R.U32.HI R229, RZ, 0x1, R232 ;  /* 0x00000001ffe57819 */ /* 0x000fe400000116e8 */
[----:B------:R-:W-:Y:S01]  /*17ee0*/  LOP3.LUT R230, R230, 0x7c00, RZ, 0xc0, !PT ;  /* 0x00007c00e6e67812 */ /* 0x000fe200078ec0ff */
[----:B------:R-:W-:Y:S01]  /*17ef0*/  IMAD R172, R172, 0x2, R0 ;  /* 0x00000002acac7824 */ /* 0x000fe200078e0200 */
[----:B------:R-:W-:Y:S02]  /*17f00*/  LOP3.LUT R0, R229, 0x8, RZ, 0xc0, !PT ;  /* 0x00000008e5007812 */ /* 0x000fe400078ec0ff */
[-C--:B-1----:R-:W-:Y:S02]  /*17f10*/  IADD3 R2, P0, PT, R8, R236.reuse, RZ ;  /* 0x000000ec08027210 */ /* 0x082fe40007f1e0ff */
[----:B------:R-:W-:Y:S02]  /*17f20*/  LOP3.LUT R0, R0, 0x1c0, R231, 0xf8, !PT ;  /* 0x000001c000007812 */ /* 0x000fe400078ef8e7 */
[----:B------:R-:W-:Y:S01]  /*17f30*/  LOP3.LUT P2, RZ, R232, 0x4, RZ, 0xc0, !PT ;  /* 0x00000004e8ff7812 */ /* 0x000fe2000784c0ff */
[--C-:B------:R-:W-:Y:S01]  /*17f40*/  IMAD.X R3, R9, 0x1, R237.reuse, P0 ;  /* 0x0000000109037824 */ /* 0x100fe200000e06ed */
[----:B--2---:R-:W-:Y:S02]  /*17f50*/  IADD3 R6, P0, PT, R2, R236, RZ ;  /* 0x000000ec02067210 */ /* 0x004fe40007f1e0ff */
[----:B------:R-:W-:Y:S02]  /*17f60*/  LOP3.LUT R170, R0, R228, RZ, 0x3c, !PT ;  /* 0x000000e400aa7212 */ /* 0x000fe400078e3cff */
[----:B------:R1:W-:Y:S01]  /*17f70*/  LDGSTS.E.BYPASS.LTC128B.128 [R233+0xf800], desc[UR12][R2.64] ;  /* 0x0f80000002e97fae */ /* 0x0003e2000b981a0c */
[--C-:B------:R-:W-:Y:S01]  /*17f80*/  IMAD.X R7, R3, 0x1, R237.reuse, P0 ;  /* 0x0000000103077824 */ /* 0x100fe200000e06ed */
[-C--:B---3--:R-:W-:Y:S02]  /*17f90*/  IADD3 R8, P0, PT, R6, R236.reuse, RZ ;  /* 0x000000ec06087210 */ /* 0x088fe40007f1e0ff */
[----:B------:R-:W-:Y:S02]  /*17fa0*/  SEL R224, R224, 0xffffffc0, !P2 ;  /* 0xffffffc0e0e07807 */ /* 0x000fe40005000000 */
[----:B------:R-:W-:Y:S01]  /*17fb0*/  LDGSTS.E.BYPASS.LTC128B.128 [R233+0x10000], desc[UR40][R6.64] ;  /* 0x1000000006e97fae */ /* 0x000fe2000b981a28 */
[--C-:B------:R-:W-:Y:S01]  /*17fc0*/  IMAD.X R9, R7, 0x1, R237.reuse, P0 ;  /* 0x0000000107097824 */ /* 0x100fe200000e06ed */
[-C--:B------:R-:W-:Y:S04]  /*17fd0*/  IADD3 R4, P0, PT, R8, R236.reuse, RZ ;  /* 0x000000ec08047210 */ /* 0x080fe80007f1e0ff */
[----:B------:R-:W-:Y:S01]  /*17fe0*/  LDGSTS.E.BYPASS.LTC128B.128 [R233+0x10800], desc[UR38][R8.64] ;  /* 0x1080000008e97fae */ /* 0x000fe2000b981a26 */
[--C-:B------:R-:W-:Y:S01]  /*17ff0*/  IMAD.X R5, R9, 0x1, R237.reuse, P0 ;  /* 0x0000000109057824 */ /* 0x100fe200000e06ed */
[----:B------:R-:W-:Y:S04]  /*18000*/  IADD3 R10, P0, PT, R4, R236, RZ ;  /* 0x000000ec040a7210 */ /* 0x000fe80007f1e0ff */
[----:B------:R-:W-:Y:S01]  /*18010*/  LDGSTS.E.BYPASS.LTC128B.128 [R233+0x11000], desc[UR36][R4.64] ;  /* 0x1100000004e97fae */ /* 0x000fe2000b981a24 */
[----:B------:R-:W-:Y:S01]  /*18020*/  IMAD.X R11, R5, 0x1, R237, P0 ;  /* 0x00000001050b7824 */ /* 0x000fe200000e06ed */
[----:B------:R-:W-:Y:S04]  /*18030*/  LOP3.LUT P0, RZ, R232, 0x2, RZ, 0xc0, !PT ;  /* 0x00000002e8ff7812 */ /* 0x000fe8000780c0ff */
[----:B------:R2:W-:Y:S01]  /*18040*/  LDGSTS.E.BYPASS.LTC128B.128 [R233+0x11800], desc[UR10][R10.64] ;  /* 0x118000000ae97fae */ /* 0x0005e2000b981a0a */
[----:B------:R-:W-:Y:S02]  /*18050*/  SEL R171, R171, 0xffffffe0, !P0 ;  /* 0xffffffe0abab7807 */ /* 0x000fe40004000000 */
[----:B-1----:R-:W-:Y:S02]  /*18060*/  LOP3.LUT R2, R230, 0x200, R231, 0xf8, !PT ;  /* 0x00000200e6027812 */ /* 0x002fe400078ef8e7 */
[----:B------:R-:W-:Y:S01]  /*18070*/  LDSM.16.M88.4 R16, [R172+UR8+0x2800] ;  /* 0x00280008ac10783b */ /* 0x000fe20008000200 */
[----:B------:R-:W-:Y:S01]  /*18080*/  VIADD R3, R172, UR8 ;  /* 0x00000008ac037c36 */ /* 0x000fe20008000000 */
[----:B------:R-:W-:Y:S02]  /*18090*/  ISETP.NE.AND P0, PT, R239, RZ, PT ;  /* 0x000000ffef00720c */ /* 0x000fe40003f05270 */
[----:B------:R-:W-:Y:S01]  /*180a0*/  LOP3.LUT R0, R2, R170, RZ, 0xfc, !PT ;  /* 0x000000aa02007212 */ /* 0x000fe200078efcff */
[----:B------:R-:W-:Y:S03]  /*180b0*/  LDSM.16.M88.4 R24, [R172+UR8+0x3000] ;  /* 0x00300008ac18783b */ /* 0x000fe60008000200 */
[----:B------:R-:W-:Y:S01]  /*180c0*/  LEA R2, R0, UR8, 0x1 ;  /* 0x0000000800027c11 */ /* 0x000fe2000f8e08ff */
[C-C-:B------:R-:W-:Y:S01]  /*180d0*/  IMAD.IADD R0, R3.reuse, 0x1, R171.reuse ;  /* 0x0000000103007824 */ /* 0x140fe200078e02ab */
[----:B------:R-:W-:Y:S03]  /*180e0*/  LDSM.16.M88.4 R32, [R172+UR8+0x3800] ;  /* 0x00380008ac20783b */ /* 0x000fe60008000200 */
[C---:B------:R-:W-:Y:S02]  /*180f0*/  IMAD.IADD R176, R2.reuse, 0x1, R171 ;  /* 0x0000000102b07824 */ /* 0x040fe400078e02ab */
[----:B------:R1:W-:Y:S05]  /*18100*/  LDSM.16.M88.4 R128, [R2] ;  /* 0x000000000280783b */ /* 0x0003ea0000000200 */
[----:B------:R-:W0:Y:S05]  /*18110*/  LDGDEPBAR ;  /* 0x00000000000079af */ /* 0x000e2a0000000000 */
[----:B--2---:R-:W2:Y:S05]  /*18120*/  LDSM.16.M88.4 R8, [R172+UR8+0x2000] ;  /* 0x00200008ac08783b */ /* 0x004eaa0008000200 */
[----:B------:R-:W3:Y:S05]  /*18130*/  LDSM.16.M88.4 R40, [R172+UR8+0x4000] ;  /* 0x00400008ac28783b */ /* 0x000eea0008000200 */
[----:B------:R-:W4:Y:S01]  /*18140*/  LDSM.16.M88.4 R48, [R172+UR8+0x4800] ;  /* 0x00480008ac30783b */ /* 0x000f220008000200 */
[--C-:B-1----:R-:W-:Y:S04]  /*18150*/  IMAD.IADD R2, R2, 0x1, R224.reuse ;  /* 0x0000000102027824 */ /* 0x102fe800078e02e0 */
[----:B------:R-:W1:Y:S01]  /*18160*/  LDSM.16.M88.4 R56, [R172+UR8+0x5000] ;  /* 0x00500008ac38783b */ /* 0x000e620008000200 */
[----:B------:R-:W-:Y:S04]  /*18170*/  IMAD.IADD R224, R3, 0x1, R224 ;  /* 0x0000000103e07824 */ /* 0x000fe800078e02e0 */
[----:B------:R-:W5:Y:S05]  /*18180*/  LDSM.16.M88.4 R64, [R172+UR8+0x5800] ;  /* 0x00580008ac40783b */ /* 0x000f6a0008000200 */
[----:B------:R-:W5:Y:S05]  /*18190*/  LDSM.16.M88.4 R72, [R172+UR8+0x6000] ;  /* 0x00600008ac48783b */ /* 0x000f6a0008000200 */
[----:B------:R-:W5:Y:S05]  /*181a0*/  LDSM.16.M88.4 R80, [R172+UR8+0x6800] ;  /* 0x00680008ac50783b */ /* 0x000f6a0008000200 */
[----:B------:R-:W5:Y:S01]  /*181b0*/  LDSM.16.M88.4 R88, [R172+UR8+0x7000] ;  /* 0x00700008ac58783b */ /* 0x000f620008000200 */
[C---:B--2---:R-:W-:Y:S04]  /*181c0*/  HMMA.16816.F32.BF16 R4, R128.reuse, R8, RZ ;  /* 0x000000088004723c */ /* 0x044fe800000418ff */
[----:B------:R-:W2:Y:S05]  /*181d0*/  LDSM.16.M88.4 R96, [R172+UR8+0x7800] ;  /* 0x00780008ac60783b */ /* 0x000eaa0008000200 */
[----:B------:R-:W2:Y:S01]  /*181e0*/  LDSM.16.M88.4 R104, [R172+UR8+0x8000] ;  /* 0x00800008ac68783b */ /* 0x000ea20008000200 */
[C---:B------:R-:W-:Y:S04]  /*181f0*/  HMMA.16816.F32.BF16 R8, R128.reuse, R10, RZ ;  /* 0x0000000a8008723c */ /* 0x040fe800000418ff */
[----:B------:R-:W2:Y:S04]  /*18200*/  LDSM.16.M88.4 R112, [R172+UR8+0x8800] ;  /* 0x00880008ac70783b */ /* 0x000ea80008000200 */
[C---:B------:R-:W-:Y:S01]  /*18210*/  HMMA.16816.F32.BF16 R12, R128.reuse, R16, RZ ;  /* 0x00000010800c723c */ /* 0x040fe200000418ff */
[----:B------:R-:W2:Y:S05]  /*18220*/  LDSM.16.M88.4 R120, [R172+UR8+0x9000] ;  /* 0x00900008ac78783b */ /* 0x000eaa0008000200 */
[----:B------:R-:W2:Y:S02]  /*18230*/  LDSM.16.M88.4 R172, [R172+UR8+0x9800] ;  /* 0x00980008acac783b */ /* 0x000ea40008000200 */
[C---:B------:R-:W-:Y:S03]  /*18240*/  HMMA.16816.F32.BF16 R16, R128.reuse, R18, RZ ;  /* 0x000000128010723c */ /* 0x040fe600000418ff */
[----:B------:R-:W-:Y:S05]  /*18250*/  LDSM.16.M88.4 R176, [R176] ;  /* 0x00000000b0b0783b */ /* 0x000fea0000000200 */
[C---:B------:R-:W-:Y:S01]  /*18260*/  HMMA.16816.F32.BF16 R20, R128.reuse, R24, RZ ;  /* 0x000000188014723c */ /* 0x040fe200000418ff */
[----:B------:R-:W2:Y:S05]  /*18270*/  LDSM.16.M88.4 R180, [R0+0x2000] ;  /* 0x0020000000b4783b */ /* 0x000eaa0000000200 */
[----:B------:R-:W2:Y:S02]  /*18280*/  LDSM.16.M88.4 R184, [R0+0x2800] ;  /* 0x0028000000b8783b */ /* 0x000ea40000000200 */
[C---:B------:R-:W-:Y:S03]  /*18290*/  HMMA.16816.F32.BF16 R24, R128.reuse, R26, RZ ;  /* 0x0000001a8018723c */ /* 0x040fe600000418ff */
[----:B------:R-:W2:Y:S05]  /*182a0*/  LDSM.16.M88.4 R188, [R0+0x3000] ;  /* 0x0030000000bc783b */ /* 0x000eaa0000000200 */
[C---:B------:R-:W-:Y:S01]  /*182b0*/  HMMA.16816.F32.BF16 R28, R128.reuse, R32, RZ ;  /* 0x00000020801c723c */ /* 0x040fe200000418ff */
[----:B------:R-:W2:Y:S05]  /*182c0*/  LDSM.16.M88.4 R192, [R0+0x3800] ;  /* 0x0038000000c0783b */ /* 0x000eaa0000000200 */
[----:B------:R-:W2:Y:S02]  /*182d0*/  LDSM.16.M88.4 R196, [R0+0x4000] ;  /* 0x0040000000c4783b */ /* 0x000ea40000000200 */
[C---:B------:R-:W-:Y:S03]  /*182e0*/  HMMA.16816.F32.BF16 R32, R128.reuse, R34, RZ ;  /* 0x000000228020723c */ /* 0x040fe600000418ff */
[----:B------:R-:W2:Y:S05]  /*182f0*/  LDSM.16.M88.4 R200, [R0+0x4800] ;  /* 0x0048000000c8783b */ /* 0x000eaa0000000200 */
[C---:B---3--:R-:W-:Y:S01]  /*18300*/  HMMA.16816.F32.BF16 R36, R128.reuse, R40, RZ ;  /* 0x000000288024723c */ /* 0x048fe200000418ff */
[----:B------:R-:W3:Y:S05]  /*18310*/  LDSM.16.M88.4 R204, [R0+0x5000] ;  /* 0x0050000000cc783b */ /* 0x000eea0000000200 */
[----:B------:R-:W3:Y:S02]  /*18320*/  LDSM.16.M88.4 R208, [R0+0x5800] ;  /* 0x0058000000d0783b */ /* 0x000ee40000000200 */
[C---:B------:R-:W-:Y:S08]  /*18330*/  HMMA.16816.F32.BF16 R40, R128.reuse, R42, RZ ;  /* 0x0000002a8028723c */ /* 0x040ff000000418ff */
[C---:B----4-:R-:W-:Y:S08]  /*18340*/  HMMA.16816.F32.BF16 R44, R128.reuse, R48, RZ ;  /* 0x00000030802c723c */ /* 0x050ff000000418ff */
[C---:B------:R-:W-:Y:S08]  /*18350*/  HMMA.16816.F32.BF16 R48, R128.reuse, R50, RZ ;  /* 0x000000328030723c */ /* 0x040ff000000418ff */
[C---:B-1----:R-:W-:Y:S08]  /*18360*/  HMMA.16816.F32.BF16 R52, R128.reuse, R56, RZ ;  /* 0x000000388034723c */ /* 0x042ff000000418ff */
        /* <DEDUP_REMOVED lines=217> */
[-C--:B------:R-:W-:Y:S01]  /*19100*/  LEA R176, P1, R174, R240.reuse, 0x2 ;  /* 0x000000f0aeb07211 */ /* 0x080fe200078210ff */
[----:B------:R-:W2:Y:S01]  /*19110*/  LD.E.64 R148, desc[UR4][R168.64+0x38] ;  /* 0x00003804a8947980 */ /* 0x000ea2000c101b00 */
        /* <DEDUP_REMOVED lines=21> */
.L_x_4197:
[----:B------:R-:W-:Y:S05]  /*19270*/  BSYNC.RECONVERGENT B0 ;  /* 0x0000000000007941 */ /* 0x000fea0003800200 */
.L_x_4196:
        /* <DEDUP_REMOVED lines=53> */
.L_x_4195:
[----:B------:R-:W-:Y:S05]  /*195d0*/  BSYNC.RECONVERGENT B1 ;  /* 0x0000000000017941 */ /* 0x000fea0003800200 */
.L_x_4194:
        /* <DEDUP_REMOVED lines=772> */
.L_x_4191:
        /* <DEDUP_REMOVED lines=14> */
.L_x_4212:
        /* <DEDUP_REMOVED lines=103> */
[----:B------:R-:W-:Y:S01]  /*1cd70*/  ISETP.NE.AND P0, PT, R249, -0x1, PT ;  /* 0xfffffffff900780c */ /* 0x000fe20003f05270 */
[----:B------:R-:W2:Y:S01]  /*1cd80*/  S2R R25, SR_CTAID.Z ;  /* 0x0000000000197919 */ /* 0x000ea20000002700 */
[----:B------:R-:W2:Y:S11]  /*1cd90*/  S2R R26, SR_CTAID.Y ;  /* 0x00000000001a7919 */ /* 0x000eb60000002600 */
[----:B------:R-:W-:-:S02]  /*1cda0*/  @!P0 R2UR UR4, R40 ;  /* 0x00000000280482ca */ /* 0x000fc400000e0000 */
[----:B------:R-:W-:-:S13]  /*1cdb0*/  @!P0 R2UR UR5, R41 ;  /* 0x00000000290582ca */ /* 0x000fda00000e0000 */
[----:B------:R1:W5:Y:S01]  /*1cdc0*/  @!P0 LD.E.64 R2, desc[UR4][R168.64+0x80] ;  /* 0x00008004a8028980 */ /* 0x000362000c101b00 */
[----:B------:R-:W-:Y:S02]  /*1cdd0*/  R2UR UR4, R40 ;  /* 0x00000000280472ca */ /* 0x000fe400000e0000 */
[----:B------:R-:W-:Y:S01]  /*1cde0*/  R2UR UR5, R41 ;  /* 0x00000000290572ca */ /* 0x000fe200000e0000 */
[----:B------:R-:W-:Y:S01]  /*1cdf0*/  BSSY.RECONVERGENT B0, `(.L_x_4200) ;  /* 0x0000010000007945 */ /* 0x000fe20003800200 */
[----:B---3--:R-:W-:-:S11]  /*1ce00*/  @P0 IMAD R14, R7, R249, RZ ;  /* 0x000000f9070e0224 */ /* 0x008fd600078e02ff */
[----:B------:R1:W5:Y:S01]  /*1ce10*/  LD.E.64 R8, desc[UR4][R168.64+0x90] ;  /* 0x00009004a8087980 */ /* 0x000362000c101b00 */
[----:B--2---:R-:W-:-:S04]  /*1ce20*/  @!P1 IMAD R0, R0, R26, R25 ;  /* 0x0000001a00009224 */ /* 0x004fc800078e0219 */
[----:B----4-:R-:W-:Y:S02]  /*1ce30*/  @!P1 IMAD R32, R0, R4, RZ ;  /* 0x0000000400209224 */ /* 0x010fe400078e02ff */
[----:B------:R-:W-:Y:S01]  /*1ce40*/  @P0 IMAD.WIDE.U32 R4, R6, R249, RZ ;  /* 0x000000f906040225 */ /* 0x000fe200078e00ff */
[----:B-1----:R-:W-:Y:S06]  /*1ce50*/  @!P1 BRA `(.L_x_4201) ;  /* 0x0000000000249947 */ /* 0x002fec0003800000 */
        /* <DEDUP_REMOVED lines=9> */
.L_x_4201:
[----:B------:R-:W-:Y:S05]  /*1cef0*/  BSYNC.RECONVERGENT B0 ;  /* 0x0000000000007941 */ /* 0x000fea0003800200 */
.L_x_4200:
[----:B------:R-:W2:Y:S01]  /*1cf00*/  LDL R35, [R1] ;  /* 0x0000000001237983 */ /* 0x000ea20000100800 */
[----:B------:R-:W-:Y:S02]  /*1cf10*/  R2UR UR4, R40 ;  /* 0x00000000280472ca */ /* 0x000fe400000e0000 */
[----:B------:R-:W-:Y:S01]  /*1cf20*/  R2UR UR5, R41 ;  /* 0x00000000290572ca */ /* 0x000fe200000e0000 */
[----:B------:R-:W1:Y:S01]  /*1cf30*/  S2R R15, SR_CTAID.X ;  /* 0x00000000000f7919 */ /* 0x000e620000002500 */
[----:B------:R-:W3:Y:S01]  /*1cf40*/  @P6 MUFU.LG2 R18, R22 ;  /* 0x0000001600126308 */ /* 0x000ee20000000c00 */
[-C--:B-----5:R-:W-:Y:S01]  /*1cf50*/  @!P0 IMAD R10, R3, R26.reuse, RZ ;  /* 0x0000001a030a8224 */ /* 0x0a0fe200078e02ff */
[----:B------:R-:W-:Y:S01]  /*1cf60*/  LOP3.LUT R0, R243, 0x1c0, RZ, 0xc0, !PT ;  /* 0x000001c0f3007812 */ /* 0x000fe200078ec0ff */
[----:B------:R-:W-:-:S08]  /*1cf70*/  @!P0 IMAD.WIDE.U32 R2, R2, R26, RZ ;  /* 0x0000001a02028225 */ /* 0x000fd000078e00ff */
[----:B------:R4:W5:Y:S04]  /*1cf80*/  LD.E.64 R12, desc[UR4][R168.64+0x70] ;  /* 0x00007004a80c7980 */ /* 0x000968000c101b00 */
[----:B------:R4:W5:Y:S01]  /*1cf90*/  LD.E.64 R16, desc[UR4][R168.64+0xa0] ;  /* 0x0000a004a8107980 */ /* 0x000962000c101b00 */
[----:B------:R-:W-:Y:S05]  /*1cfa0*/  WARPSYNC.ALL ;  /* 0x0000000000007948 */ /* 0x000fea0003800000 */
[----:B------:R-:W-:Y:S01]  /*1cfb0*/  LOP3.LUT R0, R0, 0x38, R232, 0xf8, !PT ;  /* 0x0000003800007812 */ /* 0x000fe200078ef8e8 */
[----:B------:R-:W-:Y:S01]  /*1cfc0*/  @!P0 IMAD.IADD R11, R3, 0x1, R10 ;  /* 0x00000001030b8824 */ /* 0x000fe200078e020a */
[----:B------:R-:W-:Y:S01]  /*1cfd0*/  MOV R3, RZ ;  /* 0x000000ff00037202 */ /* 0x000fe20000000f00 */
[----:B------:R-:W-:Y:S01]  /*1cfe0*/  @!P0 IMAD.MOV.U32 R10, RZ, RZ, R2 ;  /* 0x000000ffff0a8224 */ /* 0x000fe200078e0002 */
[----:B------:R-:W-:Y:S01]  /*1cff0*/  LOP3.LUT R0, R0, R228, RZ, 0x3c, !PT ;  /* 0x000000e400007212 */ /* 0x000fe200078e3cff */
[----:B------:R-:W-:Y:S01]  /*1d000*/  IMAD.MOV.U32 R2, RZ, RZ, R228 ;  /* 0x000000ffff027224 */ /* 0x000fe200078e00e4 */
[----:B------:R-:W-:Y:S01]  /*1d010*/  @P0 MOV R10, R4 ;  /* 0x00000004000a0202 */ /* 0x000fe20000000f00 */
[----:B------:R-:W-:Y:S01]  /*1d020*/  @P0 IMAD.IADD R11, R5, 0x1, R14 ;  /* 0x00000001050b0824 */ /* 0x000fe200078e020e */
[----:B------:R-:W-:Y:S01]  /*1d030*/  LOP3.LUT R0, R0, 0x1e00, R243, 0xf8, !PT ;  /* 0x00001e0000007812 */ /* 0x000fe200078ef8f3 */
[-C--:B------:R-:W-:Y:S01]  /*1d040*/  IMAD.WIDE.U32 R4, R8, R25.reuse, RZ ;  /* 0x0000001908047225 */ /* 0x080fe200078e00ff */
[----:B-1----:R-:W-:Y:S01]  /*1d050*/  SHF.L.U32 R34, R15, 0x6, RZ ;  /* 0x000000060f227819 */ /* 0x002fe200000006ff */
[----:B------:R-:W-:Y:S01]  /*1d060*/  BSSY.RECONVERGENT B0, `(.L_x_4202) ;  /* 0x000002e000007945 */ /* 0x000fe20003800200 */
[----:B------:R-:W1:Y:S01]  /*1d070*/  @P5 MUFU.LG2 R15, R23 ;  /* 0x00000017000f5308 */ /* 0x000e620000000c00 */
[----:B------:R-:W-:Y:S01]  /*1d080*/  IMAD R9, R9, R25, RZ ;  /* 0x0000001909097224 */ /* 0x000fe200078e02ff */
[----:B------:R-:W-:Y:S01]  /*1d090*/  LEA R0, R0, UR8, 0x1 ;  /* 0x0000000800007c11 */ /* 0x000fe2000f8e08ff */
[----:B------:R-:W-:Y:S01]  /*1d0a0*/  BAR.SYNC.DEFER_BLOCKING 0x0 ;  /* 0x0000000000007b1d */ /* 0x000fe20000010000 */
[----:B------:R-:W-:Y:S01]  /*1d0b0*/  IMAD.WIDE.U32 R2, R34, R6, R2 ;  /* 0x0000000622027225 */ /* 0x000fe200078e0002 */
[----:B------:R-:W-:-:S02]  /*1d0c0*/  MOV R14, 0x7f800000 ;  /* 0x7f800000000e7802 */ /* 0x000fc40000000f00 */
[----:B------:R-:W-:Y:S01]  /*1d0d0*/  SHF.R.U32.HI R33, RZ, 0x3, R232 ;  /* 0x00000003ff217819 */ /* 0x000fe200000116e8 */
[----:B------:R-:W-:Y:S01]  /*1d0e0*/  IMAD R19, R7, R34, RZ ;  /* 0x0000002207137224 */ /* 0x000fe200078e02ff */
[----:B------:R-:W-:Y:S01]  /*1d0f0*/  IADD3 R10, P2, P1, R4, R2, R10 ;  /* 0x00000002040a7210 */ /* 0x000fe2000795e00a */
[----:B------:R-:W-:Y:S01]  /*1d100*/  IMAD.IADD R5, R5, 0x1, R9 ;  /* 0x0000000105057824 */ /* 0x000fe200078e0209 */
[----:B------:R-:W-:Y:S01]  /*1d110*/  LOP3.LUT P3, RZ, R232, 0x3, RZ, 0xc0, !PT ;  /* 0x00000003e8ff7812 */ /* 0x000fe2000786c0ff */
[----:B------:R-:W-:Y:S01]  /*1d120*/  IMAD.MOV.U32 R9, RZ, RZ, 0x7f800000 ;  /* 0x7f800000ff097424 */ /* 0x000fe200078e00ff */
[----:B------:R-:W-:Y:S01]  /*1d130*/  IADD3 R19, PT, PT, R3, R19, RZ ;  /* 0x0000001303137210 */ /* 0x000fe20007ffe0ff */
[----:B---3--:R-:W-:Y:S01]  /*1d140*/  @P6 FMUL.FTZ R3, R18, 0.69314718246459960938 ;  /* 0x3f31721812036820 */ /* 0x008fe20000410000 */
[----:B------:R-:W-:Y:S02]  /*1d150*/  LOP3.LUT R4, R229, 0x30, RZ, 0xc0, !PT ;  /* 0x00000030e5047812 */ /* 0x000fe400078ec0ff */
[----:B------:R-:W-:Y:S01]  /*1d160*/  SHF.R.U32.HI R232, RZ, 0x2, R232 ;  /* 0x00000002ffe87819 */ /* 0x000fe200000116e8 */
[----:B-1----:R-:W-:Y:S01]  /*1d170*/  @P5 FMUL.FTZ R2, R15, 0.69314718246459960938 ;  /* 0x3f3172180f025820 */ /* 0x002fe20000410000 */
[----:B------:R-:W-:Y:S01]  /*1d180*/  @P6 FFMA.FTZ R14, R24, R149, R3 ;  /* 0x00000095180e6223 */ /* 0x000fe20000010003 */
[----:B------:R-:W-:-:S02]  /*1d190*/  IADD3.X R11, PT, PT, R5, R19, R11, P2, P1 ;  /* 0x00000013050b7210 */ /* 0x000fc400017e240b */
[----:B------:R-:W-:Y:S01]  /*1d1a0*/  @P5 FFMA.FTZ R9, R24, R148, R2 ;  /* 0x0000009418095223 */ /* 0x000fe20000010002 */
[----:B------:R-:W-:Y:S01]  /*1d1b0*/  LOP3.LUT R18, R4, 0x7, R232, 0xf8, !PT ;  /* 0x0000000704127812 */ /* 0x000fe200078ef8e8 */
[----:B------:R4:W1:Y:S04]  /*1d1c0*/  LDS.128 R20, [R0] ;  /* 0x0000000000147984 */ /* 0x0008680000000c00 */
[----:B------:R4:W3:Y:S04]  /*1d1d0*/  LDS.128 R24, [R0+0x800] ;  /* 0x0008000000187984 */ /* 0x0008e80000000c00 */
[----:B------:R4:W1:Y:S04]  /*1d1e0*/  LDS.128 R28, [R0+0x1000] ;  /* 0x00100000001c7984 */ /* 0x0008680000000c00 */
[----:B------:R4:W1:Y:S01]  /*1d1f0*/  LDS.128 R36, [R0+0x1800] ;  /* 0x0018000000247984 */ /* 0x0008620000000c00 */
[----:B--2---:R-:W-:-:S05]  /*1d200*/  IMAD.IADD R8, R35, 0x1, -R34 ;  /* 0x0000000123087824 */ /* 0x004fca00078e0a22 */
[----:B------:R-:W-:-:S13]  /*1d210*/  ISETP.GE.AND P0, PT, R33, R8, PT ;  /* 0x000000082100720c */ /* 0x000fda0003f06270 */
[----:B------:R-:W-:Y:S02]  /*1d220*/  @!P0 IMAD R15, R7, R33, RZ ;  /* 0x00000021070f8224 */ /* 0x000fe400078e02ff */
[----:B------:R-:W-:Y:S01]  /*1d230*/  @!P0 IMAD.WIDE.U32 R4, R33, R6, R10 ;  /* 0x0000000621048225 */ /* 0x000fe200078e000a */
[----:B-1-34-:R-:W-:Y:S06]  /*1d240*/  @P3 BRA `(.L_x_4203) ;  /* 0x00000000003c3947 */ /* 0x01afec0003800000 */
[----:B------:R-:W-:Y:S02]  /*1d250*/  IMAD.IADD R0, R35, 0x1, -R34 ;  /* 0x0000000123007824 */ /* 0x000fe400078e0a22 */
        /* <DEDUP_REMOVED lines=14> */
.L_x_4203:
[----:B------:R-:W-:Y:S05]  /*1d340*/  BSYNC.RECONVERGENT B0 ;  /* 0x0000000000007941 */ /* 0x000fea0003800200 */
.L_x_4202:
[C---:B-1----:R-:W-:Y:S01]  /*1d350*/  VIADD R14, R33.reuse, 0x10 ;  /* 0x00000010210e7836 */ /* 0x042fe20000000000 */
[----:B------:R-:W-:Y:S01]  /*1d360*/  @!P0 R2UR UR4, R40 ;  /* 0x00000000280482ca */ /* 0x000fe200000e0000 */
[----:B------:R-:W-:Y:S01]  /*1d370*/  VIADD R3, R33, 0x30 ;  /* 0x0000003021037836 */ /* 0x000fe20000000000 */
[----:B------:R-:W-:Y:S01]  /*1d380*/  @!P0 R2UR UR5, R41 ;  /* 0x00000000290582ca */ /* 0x000fe200000e0000 */
[----:B------:R-:W-:Y:S01]  /*1d390*/  @!P0 IMAD.IADD R0, R5, 0x1, R15 ;  /* 0x0000000105008824 */ /* 0x000fe200078e020f */
[----:B------:R-:W-:Y:S01]  /*1d3a0*/  ISETP.GE.AND P2, PT, R14, R8, PT ;  /* 0x000000080e00720c */ /* 0x000fe20003f46270 */
[----:B------:R-:W-:Y:S01]  /*1d3b0*/  VIADD R9, R33, 0x20 ;  /* 0x0000002021097836 */ /* 0x000fe20000000000 */
[C---:B-----5:R-:W-:Y:S01]  /*1d3c0*/  @!P0 LEA R2, P1, R4.reuse, R12, 0x1 ;  /* 0x0000000c04028211 */ /* 0x060fe200078208ff */
[----:B------:R-:W-:Y:S01]  /*1d3d0*/  BSSY.RECONVERGENT B0, `(.L_x_4204) ;  /* 0x0000013000007945 */ /* 0x000fe20003800200 */
[----:B------:R-:W-:Y:S02]  /*1d3e0*/  ISETP.GE.AND P4, PT, R3, R8, PT ;  /* 0x000000080300720c */ /* 0x000fe40003f86270 */
[----:B------:R-:W-:-:S02]  /*1d3f0*/  @!P0 LEA.HI.X R3, R4, R13, R0, 0x1, P1 ;  /* 0x0000000d04038211 */ /* 0x000fc400008f0c00 */
[----:B------:R-:W-:-:S03]  /*1d400*/  ISETP.GE.AND P3, PT, R9, R8, PT ;  /* 0x000000080900720c */ /* 0x000fc60003f66270 */
[----:B------:R1:W-:Y:S02]  /*1d410*/  @!P0 ST.E.128 desc[UR4][R2.64], R20 ;  /* 0x0000001402008985 */ /* 0x0003e4000c101d04 */
[----:B------:R-:W-:Y:S08]  /*1d420*/  @P2 BRA `(.L_x_4205) ;  /* 0x0000000000342947 */ /* 0x000ff00003800000 */
[----:B------:R-:W-:Y:S01]  /*1d430*/  IADD3 R4, P0, PT, R33, 0x10, RZ ;  /* 0x0000001021047810 */ /* 0x000fe20007f1e0ff */
[----:B-1----:R-:W-:Y:S01]  /*1d440*/  IMAD.MOV.U32 R2, RZ, RZ, R10 ;  /* 0x000000ffff027224 */ /* 0x002fe200078e000a */
        /* <DEDUP_REMOVED lines=10> */
[----:B------:R2:W-:Y:S02]  /*1d4f0*/  ST.E.128 desc[UR4][R4.64], R24 ;  /* 0x0000001804007985 */ /* 0x0005e4000c101d04 */
.L_x_4205:
[----:B------:R-:W-:Y:S05]  /*1d500*/  BSYNC.RECONVERGENT B0 ;  /* 0x0000000000007941 */ /* 0x000fea0003800200 */
.L_x_4204:
[----:B------:R-:W-:Y:S04]  /*1d510*/  BSSY.RECONVERGENT B0, `(.L_x_4206) ;  /* 0x000000f000007945 */ /* 0x000fe80003800200 */
[----:B------:R-:W-:Y:S05]  /*1d520*/  @P3 BRA `(.L_x_4207) ;  /* 0x0000000000343947 */ /* 0x000fea0003800000 */
[----:B--2---:R-:W-:Y:S01]  /*1d530*/  IADD3 R4, P0, PT, R33, 0x20, RZ ;  /* 0x0000002021047810 */ /* 0x004fe20007f1e0ff */
        /* <DEDUP_REMOVED lines=12> */
.L_x_4207:
[----:B------:R-:W-:Y:S05]  /*1d600*/  BSYNC.RECONVERGENT B0 ;  /* 0x0000000000007941 */ /* 0x000fea0003800200 */
.L_x_4206:
[----:B--23--:R-:W-:Y:S02]  /*1d610*/  MOV R5, 0x50 ;  /* 0x0000005000057802 */ /* 0x00cfe40000000f00 */
[----:B-1----:R-:W-:-:S03]  /*1d620*/  MOV R3, 0x0 ;  /* 0x0000000000037802 */ /* 0x002fc60000000f00 */
[----:B------:R-:W-:-:S04]  /*1d630*/  IMAD.MOV.U32 R2, RZ, RZ, R5 ;  /* 0x000000ffff027224 */ /* 0x000fc800078e0005 */
[----:B------:R-:W-:Y:S05]  /*1d640*/  @P4 RET.REL.NODEC R2 `(_ZN5flash24flash_fwd_splitkv_kernelI23Flash_fwd_kernel_traitsILi64ELi64ELi256ELi4ELb0ELb0EN7cutlass10bfloat16_tE19Flash_kernel_traitsILi64ELi64ELi256ELi4ES3_EELb0ELb0ELb0ELb0ELb1ELb0ELb0ELb1EEEvNS_16Flash_fwd_paramsE) ;  /* 0xfffffe28026c4950 */ /* 0x000fea0003c3ffff */
        /* <DEDUP_REMOVED lines=15> */
[----:B------:R-:W-:Y:S05]  /*1d740*/  RET.REL.NODEC R2 `(_ZN5flash24flash_fwd_splitkv_kernelI23Flash_fwd_kernel_traitsILi64ELi64ELi256ELi4ELb0ELb0EN7cutlass10bfloat16_tE19Flash_kernel_traitsILi64ELi64ELi256ELi4ES3_EELb0ELb0ELb0ELb0ELb1ELb0ELb0ELb1EEEvNS_16Flash_fwd_paramsE) ;  /* 0xfffffe28022c7950 */ /* 0x000fea0003c3ffff */
.L_x_4199:
[----:B------:R-:W-:Y:S01]  /*1d750*/  IMAD.MOV.U32 R0, RZ, RZ, 0x2 ;  /* 0x00000002ff007424 */ /* 0x000fe200078e00ff */
[----:B------:R-:W-:Y:S01]  /*1d760*/  MOV R2, R242 ;  /* 0x000000f200027202 */ /* 0x000fe20000000f00 */
[----:B------:R-:W-:Y:S01]  /*1d770*/  IMAD.MOV.U32 R4, RZ, RZ, -0x1 ;  /* 0xffffffffff047424 */ /* 0x000fe200078e00ff */
[----:B------:R-:W-:-:S07]  /*1d780*/  MOV R3, 0x1f ;  /* 0x0000001f00037802 */ /* 0x000fce0000000f00 */
[----:B-1---5:R-:W-:Y:S05]  /*1d790*/  WARPSYNC.COLLECTIVE R4, `(.L_x_4208) ;  /* 0x0000000004087348 */ /* 0x022fea0003c00000 */
[----:B------:R2:W3:Y:S02]  /*1d7a0*/  SHFL.BFLY P0, R0, R2, R0, R3 ;  /* 0x0c00000002007389 */ /* 0x0004e40000000003 */
[----:B-123-5:R-:W-:Y:S05]  /*1d7b0*/  ENDCOLLECTIVE ;  /* 0x000000000000791b */ /* 0x02efea0003800000 */
.L_x_4208:
[----:B------:R-:W-:Y:S02]  /*1d7c0*/  MOV R5, R0 ;  /* 0x0000000000057202 */ /* 0x000fe40000000f00 */
[----:B------:R-:W-:-:S03]  /*1d7d0*/  MOV R0, 0x1 ;  /* 0x0000000100007802 */ /* 0x000fc60000000f00 */
[----:B------:R-:W-:-:S04]  /*1d7e0*/  FADD.FTZ R5, R5, R242 ;  /* 0x000000f205057221 */ /* 0x000fc80000010000 */
[----:B------:R-:W-:-:S07]  /*1d7f0*/  IMAD.MOV.U32 R2, RZ, RZ, R5 ;  /* 0x000000ffff027224 */ /* 0x000fce00078e0005 */
[----:B------:R-:W-:Y:S05]  /*1d800*/  WARPSYNC.COLLECTIVE R4, `(.L_x_4209) ;  /* 0x0000000004087348 */ /* 0x000fea0003c00000 */
[----:B------:R1:W2:Y:S02]  /*1d810*/  SHFL.BFLY P0, R0, R2, R0, R3 ;  /* 0x0c00000002007389 */ /* 0x0002a40000000003 */
[----:B-12---:R-:W-:Y:S05]  /*1d820*/  ENDCOLLECTIVE ;  /* 0x000000000000791b */ /* 0x006fea0003800000 */
.L_x_4209:
[----:B------:R-:W-:Y:S01]  /*1d830*/  IMAD.MOV.U32 R6, RZ, RZ, R0 ;  /* 0x000000ffff067224 */ /* 0x000fe200078e0000 */
[----:B------:R-:W-:Y:S02]  /*1d840*/  MOV R0, 0x2 ;  /* 0x0000000200007802 */ /* 0x000fe40000000f00 */
[----:B------:R-:W-:Y:S01]  /*1d850*/  MOV R2, R244 ;  /* 0x000000f400027202 */ /* 0x000fe20000000f00 */
[----:B------:R-:W-:-:S07]  /*1d860*/  FADD.FTZ R22, R5, R6 ;  /* 0x0000000605167221 */ /* 0x000fce0000010000 */
[----:B------:R-:W-:Y:S05]  /*1d870*/  WARPSYNC.COLLECTIVE R4, `(.L_x_4210) ;  /* 0x0000000004087348 */ /* 0x000fea0003c00000 */
[----:B------:R1:W2:Y:S02]  /*1d880*/  SHFL.BFLY P0, R0, R2, R0, R3 ;  /* 0x0c00000002007389 */ /* 0x0002a40000000003 */
[----:B-12---:R-:W-:Y:S05]  /*1d890*/  ENDCOLLECTIVE ;  /* 0x000000000000791b */ /* 0x006fea0003800000 */
.L_x_4210:
[----:B------:R-:W-:Y:S01]  /*1d8a0*/  IMAD.MOV.U32 R2, RZ, RZ, R0 ;  /* 0x000000ffff027224 */ /* 0x000fe200078e0000 */
[----:B------:R-:W-:-:S03]  /*1d8b0*/  MOV R0, 0x1 ;  /* 0x0000000100007802 */ /* 0x000fc60000000f00 */
[----:B------:R-:W-:-:S07]  /*1d8c0*/  FADD.FTZ R2, R2, R244 ;  /* 0x000000f402027221 */ /* 0x000fce0000010000 */
[----:B------:R-:W-:Y:S05]  /*1d8d0*/  WARPSYNC.COLLECTIVE R4, `(.L_x_4211) ;  /* 0x0000000004087348 */ /* 0x000fea0003c00000 */
[----:B------:R1:W2:Y:S02]  /*1d8e0*/  SHFL.BFLY P0, R0, R2, R0, R3 ;  /* 0x0c00000002007389 */ /* 0x0002a40000000003 */
[----:B-12---:R-:W-:Y:S05]  /*1d8f0*/  ENDCOLLECTIVE ;  /* 0x000000000000791b */ /* 0x006fea0003800000 */
.L_x_4211:
[----:B------:R-:W-:Y:S01]  /*1d900*/  MOV R3, R0 ;  /* 0x0000000000037202 */ /* 0x000fe20000000f00 */
[----:B------:R-:W-:Y:S06]  /*1d910*/  BRA `(.L_x_4212) ;  /* 0xffffffec00787947 */ /* 0x000fec000383ffff */
.L_x_4213:
        /* <DEDUP_REMOVED lines=14> */
.L_x_14744:


//--------------------- .text._ZN5flash24flash_fwd_splitkv_kernelI23Flash_fwd_kernel_traitsILi64ELi64ELi256ELi4ELb0ELb0EN7cutlass10bfloat16_tE19Flash_kernel_traitsILi64ELi64ELi256ELi4ES3_EELb0ELb0ELb0ELb0ELb1ELb1ELb0ELb1EEEvNS_16Flash_fwd_paramsE --------------------------
	.section	.text._ZN5flash24flash_fwd_splitkv_kernelI23Flash_fwd_kernel_traitsILi64ELi64ELi256ELi4ELb0ELb0EN7cutlass10bfloat16_tE19Flash_kernel_traitsILi64ELi64ELi256ELi4ES3_EELb0ELb0ELb0ELb0ELb1ELb1ELb0ELb1EEEvNS_16Flash_fwd_paramsE,"ax",@progbits
	.align	128
        .global         _ZN5flash24flash_fwd_splitkv_kernelI23Flash_fwd_kernel_traitsILi64ELi64ELi256ELi4ELb0ELb0EN7cutlass10bfloat16_tE19Flash_kernel_traitsILi64ELi64ELi256ELi4ES3_EELb0ELb0ELb0ELb0ELb1ELb1ELb0ELb1EEEvNS_16Flash_fwd_paramsE
        .type           _ZN5flash24flash_fwd_splitkv_kernelI23Flash_fwd_kernel_traitsILi64ELi64ELi256ELi4ELb0ELb0EN7cutlass10bfloat16_tE19Flash_kernel_traitsILi64ELi64ELi256ELi4ES3_EELb0ELb0ELb0ELb0ELb1ELb1ELb0ELb1EEEvNS_16Flash_fwd_paramsE,@function
        .size           _ZN5flash24flash_fwd_splitkv_kernelI23Flash_fwd_kernel_traitsILi64ELi64ELi256ELi4ELb0ELb0EN7cutlass10bfloat16_tE19Flash_kernel_traitsILi64ELi64ELi256ELi4ES3_EELb0ELb0ELb0ELb0ELb1ELb1ELb0ELb1EEEvNS_16Flash_fwd_paramsE,(.L_x_14745 - _ZN5flash24flash_fwd_splitkv_kernelI23Flash_fwd_kernel_traitsILi64ELi64ELi256ELi4ELb0ELb0EN7cutlass10bfloat16_tE19Flash_kernel_traitsILi64ELi64ELi256ELi4ES3_EELb0ELb0ELb0ELb0ELb1ELb1ELb0ELb1EEEvNS_16Flash_fwd_paramsE)
        .other          _ZN5flash24flash_fwd_splitkv_kernelI23Flash_fwd_kernel_traitsILi64ELi64ELi256ELi4ELb0ELb0EN7cutlass10bfloat16_tE19Flash_kernel_traitsILi64ELi64ELi256ELi4ES3_EELb0ELb0ELb0ELb0ELb1ELb1ELb0ELb1EEEvNS_16Flash_fwd_paramsE,@"STO_CUDA_ENTRY STV_DEFAULT"
_ZN5flash24flash_fwd_splitkv_kernelI23Flash_fwd_kernel_traitsILi64ELi64ELi256ELi4ELb0ELb0EN7cutlass10bfloat16_tE19Flash_kernel_traitsILi64ELi64ELi256ELi4ES3_EELb0ELb0ELb0ELb0ELb1ELb1ELb0ELb1EEEvNS_16Flash_fwd_paramsE:
.text._ZN5flash24flash_fwd_splitkv_kernelI23Flash_fwd_kernel_traitsILi64ELi64ELi256ELi4ELb0ELb0EN7cutlass10bfloat16_tE19Flash_kernel_traitsILi64ELi64ELi256ELi4ES3_EELb0ELb0ELb0ELb0ELb1ELb1ELb0ELb1EEEvNS_16Flash_fwd_paramsE:
[----:B------:R-:W1:Y:S08]  /*0000*/  LDC R1, c[0x0][0x37c] ;  /* 0x0000df00ff017b82 */ /* 0x000e700000000800 */
[----:B------:R-:W2:Y:S01]  /*0010*/  LDC.64 R134, c[0x0][0x348] ;  /* 0x0000d200ff867b82 */ /* 0x000ea20000000a00 */
[----:B------:R-:W-:Y:S01]  /*0020*/  BSSY.RECONVERGENT B3, `(.L_x_4214) ;  /* 0x0000003000037945 */ /* 0x000fe20003800200 */
[----:B-1----:R-:W-:-:S06]  /*0030*/  IADD3 R1, PT, PT, R1, -0x40, RZ ;  /* 0xffffffc001017810 */ /* 0x002fcc0007ffe0ff */
[----:B--2---:R-:W-:Y:S05]  /*0040*/  CALL.REL.NOINC `($_ZN5flash24flash_fwd_splitkv_kernelI23Flash_fwd_kernel_traitsILi64ELi64ELi256ELi4ELb0ELb0EN7cutlass10bfloat16_tE19Flash_kernel_traitsILi64ELi64ELi256ELi4ES3_EELb0ELb0ELb0ELb0ELb1ELb1ELb0ELb1EEEvNS_16Flash_fwd_paramsE$_ZN5flash30compute_attn_1rowblock_splitkvI23Flash_fwd_kernel_traitsILi64ELi64ELi256ELi4ELb0ELb0EN7cutlass10bfloat16_tE19Flash_kernel_traitsILi64ELi64ELi256ELi4ES3_EELb0ELb0ELb0ELb0ELb1ELb1ELb0ELb1ENS_16Flash_fwd_paramsEEEvRKT8_iiiii) ;  /* 0x0000000000087944 */ /* 0x004fea0003c00000 */
[----:B------:R-:W-:Y:S05]  /*0050*/  BSYNC.RECONVERGENT B3 ;  /* 0x0000000000037941 */ /* 0x000fea0003800200 */
.L_x_4214:
[----:B------:R-:W-:Y:S05]  /*0060*/  EXIT ;  /* 0x000000000000794d */ /* 0x000fea0003800000 */
        .type           $_ZN5flash24flash_fwd_splitkv_kernelI23Flash_fwd_kernel_traitsILi64ELi64ELi256ELi4ELb0ELb0EN7cutlass10bfloat16_tE19Flash_kernel_traitsILi64ELi64ELi256ELi4ES3_EELb0ELb0ELb0ELb0ELb1ELb1ELb0ELb1EEEvNS_16Flash_fwd_paramsE$_ZN5flash30compute_attn_1rowblock_splitkvI23Flash_fwd_kernel_traitsILi64ELi64ELi256ELi4ELb0ELb0EN7cutlass10bfloat16_tE19Flash_kernel_traitsILi64ELi64ELi256ELi4ES3_EELb0ELb0ELb0ELb0ELb1ELb1ELb0ELb1ENS_16Flash_fwd_paramsEEEvRKT8_iiiii,@function
        .size           $_ZN5flash24flash_fwd_splitkv_kernelI23Flash_fwd_kernel_traitsILi64ELi64ELi256ELi4ELb0ELb0EN7cutlass10bfloat16_tE19Flash_kernel_traitsILi64ELi64ELi256ELi4ES3_EELb0ELb0ELb0ELb0ELb1ELb1ELb0ELb1EEEvNS_16Flash_fwd_paramsE$_ZN5flash30compute_attn_1rowblock_splitkvI23Flash_fwd_kernel_traitsILi64ELi64ELi256ELi4ELb0ELb0EN7cutlass10bfloat16_tE19Flash_kernel_traitsILi64ELi64ELi256ELi4ES3_EELb0ELb0ELb0ELb0ELb1ELb1ELb0ELb1ENS_16Flash_fwd_paramsEEEvRKT8_iiiii,(.L_x_14745 - $_ZN5flash24flash_fwd_splitkv_kernelI23Flash_fwd_kernel_traitsILi64ELi64ELi256ELi4ELb0ELb0EN7cutlass10bfloat16_tE19Flash_kernel_traitsILi64ELi64ELi256ELi4ES3_EELb0ELb0ELb0ELb0ELb1ELb1ELb0ELb1EEEvNS_16Flash_fwd_paramsE$_ZN5flash30compute_attn_1rowblock_splitkvI23Flash_fwd_kernel_traitsILi64ELi64ELi256ELi4ELb0ELb0EN7cutlass10bfloat16_tE19Flash_kernel_traitsILi64ELi64ELi256ELi4ES3_EELb0ELb0ELb0ELb0ELb1ELb1ELb0ELb1ENS_16Flash_fwd_paramsEEEvRKT8_iiiii)
$_ZN5flash24flash_fwd_splitkv_kernelI23Flash_fwd_kernel_traitsILi64ELi64ELi256ELi4ELb0ELb0EN7cutlass10bfloat16_tE19Flash_kernel_traitsILi64ELi64ELi256ELi4ES3_EELb0ELb0ELb0ELb0ELb1ELb1ELb0ELb1EEEvNS_16Flash_fwd_paramsE$_ZN5flash30compute_attn_1rowblock_splitkvI23Flash_fwd_kernel_traitsILi64ELi64ELi256ELi4ELb0ELb0EN7cutlass10bfloat16_tE19Flash_kernel_traitsILi64ELi64ELi256ELi4ES3_EELb0ELb0ELb0ELb0ELb1ELb1ELb0ELb1ENS_16Flash_fwd_paramsEEEvRKT8_iiiii:
        /* <DEDUP_REMOVED lines=41> */
.L_x_4216:
[----:B------:R-:W-:Y:S05]  /*0300*/  BSYNC.RECONVERGENT B0 ;  /* 0x0000000000007941 */ /* 0x000fea0003800200 */
.L_x_4215:
[----:B------:R-:W-:Y:S04]  /*0310*/  BSSY.RECONVERGENT B0, `(.L_x_4217) ;  /* 0x0000007000007945 */ /* 0x000fe80003800200 */
[----:B------:R-:W-:Y:S05]  /*0320*/  @!P4 BRA `(.L_x_4218) ;  /* 0x000000000014c947 */ /* 0x000fea0003800000 */
[----:B-----5:R-:W3:Y:S02]  /*0330*/  LD.E.U8 R0, desc[UR6][R134.64+0x1b2] ;  /* 0x0001b20686007980 */ /* 0x020ee4000c101100 */
[----:B---3--:R-:W-:-:S13]  /*0340*/  ISETP.NE.AND P0, PT, R0, RZ, PT ;  /* 0x000000ff0000720c */ /* 0x008fda0003f05270 */
[----:B------:R-:W3:Y:S02]  /*0350*/  @P0 LD.E R0, desc[UR6][R2.64+0x4] ;  /* 0x0000040602000980 */ /* 0x000ee4000c101900 */
[----:B---3--:R-:W-:-:S06]  /*0360*/  @P0 IADD3 R0, PT, PT, R0, -R12, RZ ;  /* 0x8000000c00000210 */ /* 0x008fcc0007ffe0ff */
[----:B------:R3:W5:Y:S02]  /*0370*/  @!P0 LD.E R0, desc[UR6][R2.64] ;  /* 0x0000000602008980 */ /* 0x000764000c101900 */
.L_x_4218:
[----:B------:R-:W-:Y:S05]  /*0380*/  BSYNC.RECONVERGENT B0 ;  /* 0x0000000000007941 */ /* 0x000fea0003800200 */
.L_x_4217:
[----:B-1---5:R-:W-:Y:S01]  /*0390*/  @P3 IADD3 R14, PT, PT, -R38, R5, RZ ;  /* 0x00000005260e3210 */ /* 0x022fe20007ffe1ff */
        /* <DEDUP_REMOVED lines=9> */
.L_x_4220:
[----:B--23--:R-:W2:Y:S01]  /*0430*/  LD.E.64 R2, desc[UR6][R134.64+0x108] ;  /* 0x0001080686027980 */ /* 0x00cea2000c101b00 */
[----:B------:R-:W-:Y:S01]  /*0440*/  BSSY.RECONVERGENT B0, `(.L_x_4222) ;  /* 0x0000006000007945 */ /* 0x000fe20003800200 */
[----:B------:R-:W-:Y:S01]  /*0450*/  IMAD.MOV.U32 R0, RZ, RZ, RZ ;  /* 0x000000ffff007224 */ /* 0x000fe200078e00ff */
[----:B--2---:R-:W-:-:S04]  /*0460*/  ISETP.NE.U32.AND P0, PT, R2, RZ, PT ;  /* 0x000000ff0200720c */ /* 0x004fc80003f05070 */
[----:B------:R-:W-:-:S13]  /*0470*/  ISETP.NE.AND.EX P0, PT, R3, RZ, PT, P0 ;  /* 0x000000ff0300720c */ /* 0x000fda0003f05300 */
[----:B------:R-:W-:Y:S05]  /*0480*/  @!P0 BRA `(.L_x_4223) ;  /* 0x0000000000048947 */ /* 0x000fea0003800000 */
[----:B------:R2:W5:Y:S02]  /*0490*/  LD.E R0, desc[UR6][R134.64+0xbc] ;  /* 0x0000bc0686007980 */ /* 0x000564000c101900 */
.L_x_4223:
[----:B------:R-:W-:Y:S05]  /*04a0*/  BSYNC.RECONVERGENT B0 ;  /* 0x0000000000007941 */ /* 0x000fea0003800200 */
.L_x_4222:
[----:B-----5:R-:W-:Y:S02]  /*04b0*/  IADD3 R88, PT, PT, R111, R0, RZ ;  /* 0x000000006f587210 */ /* 0x020fe40007ffe0ff */
.L_x_4221:
[----:B------:R-:W-:Y:S05]  /*04c0*/  BSYNC.RECONVERGENT B1 ;  /* 0x0000000000017941 */ /* 0x000fea0003800200 */
.L_x_4219:
[----:B------:R-:W3:Y:S01]  /*04d0*/  S2R R30, SR_CTAID.X ;  /* 0x00000000001e7919 */ /* 0x000ee20000002500 */
[----:B------:R-:W-:Y:S01]  /*04e0*/  MOV R21, 0x50 ;  /* 0x0000005000157802 */ /* 0x000fe20000000f00 */
[----:B------:R-:W-:-:S03]  /*04f0*/  IMAD.MOV.U32 R3, RZ, RZ, 0x0 ;  /* 0x00000000ff037424 */ /* 0x000fc600078e00ff */
[----:B------:R-:W-:Y:S01]  /*0500*/  MOV R2, R21 ;  /* 0x0000001500027202 */ /* 0x000fe20000000f00 */
[----:B---3--:R-:W-:-:S05]  /*0510*/  IMAD.SHL.U32 R161, R30, 0x40, RZ ;  /* 0x000000401ea17824 */ /* 0x008fca00078e00ff */
[----:B------:R-:W-:-:S13]  /*0520*/  ISETP.GT.AND P0, PT, R14, R161, PT ;  /* 0x000000a10e00720c */ /* 0x000fda0003f04270 */
[----:B-12---:R-:W-:Y:S05]  /*0530*/  @!P0 RET.REL.NODEC R2 `(_ZN5flash24flash_fwd_splitkv_kernelI23Flash_fwd_kernel_traitsILi64ELi64ELi256ELi4ELb0ELb0EN7cutlass10bfloat16_tE19Flash_kernel_traitsILi64ELi64ELi256ELi4ES3_EELb0ELb0ELb0ELb0ELb1ELb1ELb0ELb1EEEvNS_16Flash_fwd_paramsE) ;  /* 0xfffffff802b08950 */ /* 0x006fea0003c3ffff */
        /* <DEDUP_REMOVED lines=83> */
.L_x_4226:
[----:B------:R-:W-:Y:S05]  /*0a70*/  BSYNC.RECONVERGENT B0 ;  /* 0x0000000000007941 */ /* 0x000fea0003800200 */
.L_x_4225:
        /* <DEDUP_REMOVED lines=13> */
.L_x_4228:
[----:B------:R-:W-:Y:S05]  /*0b50*/  BSYNC.RECONVERGENT B0 ;  /* 0x0000000000007941 */ /* 0x000fea0003800200 */
.L_x_4227:
        /* <DEDUP_REMOVED lines=12> */
.L_x_4230:
[----:B------:R-:W-:Y:S05]  /*0c20*/  BSYNC.RECONVERGENT B0 ;  /* 0x0000000000007941 */ /* 0x000fea0003800200 */
.L_x_4229:
[----:B------:R-:W-:Y:S01]  /*0c30*/  ISETP.NE.AND P0, PT, R19, RZ, PT ;  /* 0x000000ff1300720c */ /* 0x000fe20003f05270 */
[----:B---3--:R-:W-:Y:S01]  /*0c40*/  IMAD.MOV.U32 R2, RZ, RZ, R21 ;  /* 0x000000ffff027224 */ /* 0x008fe200078e0015 */
[----:B------:R-:W-:Y:S01]  /*0c50*/  MOV R3, 0x0 ;  /* 0x0000000000037802 */ /* 0x000fe20000000f00 */
[----:B------:R-:W-:Y:S04]  /*0c60*/  @!P6 ST.E desc[UR6][R8.64], R18 ;  /* 0x000000120800e985 */ /* 0x000fe8000c101906 */
[----:B------:R-:W-:Y:S04]  /*0c70*/  @!P5 ST.E desc[UR6][R8.64+0x40], R17 ;  /* 0x000040110800d985 */ /* 0x000fe8000c101906 */
[----:B------:R1:W-:Y:S02]  /*0c80*/  @!P4 ST.E desc[UR6][R8.64+0x80], R16 ;  /* 0x000080100800c985 */ /* 0x0003e4000c101906 */
[----:B-12---:R-:W-:Y:S05]  /*0c90*/  @P0 RET.REL.NODEC R2 `(_ZN5flash24flash_fwd_splitkv_kernelI23Flash_fwd_kernel_traitsILi64ELi64ELi256ELi4ELb0ELb0EN7cutlass10bfloat16_tE19Flash_kernel_traitsILi64ELi64ELi256ELi4ES3_EELb0ELb0ELb0ELb0ELb1ELb1ELb0ELb1EEEvNS_16Flash_fwd_paramsE) ;  /* 0xfffffff002d80950 */ /* 0x006fea0003c3ffff */
[----:B------:R-:W-:Y:S02]  /*0ca0*/  MOV R0, 0x7f800000 ;  /* 0x7f80000000007802 */ /* 0x000fe40000000f00 */
[----:B------:R-:W-:Y:S02]  /*0cb0*/  MOV R2, R21 ;  /* 0x0000001500027202 */ /* 0x000fe40000000f00 */
[----:B------:R-:W-:Y:S01]  /*0cc0*/  MOV R3, 0x0 ;  /* 0x0000000000037802 */ /* 0x000fe20000000f00 */
[----:B------:R1:W-:Y:S03]  /*0cd0*/  ST.E desc[UR6][R8.64+0xc0], R0 ;  /* 0x0000c00008007985 */ /* 0x0003e6000c101906 */
[----:B-1----:R-:W-:Y:S05]  /*0ce0*/  RET.REL.NODEC R2 `(_ZN5flash24flash_fwd_splitkv_kernelI23Flash_fwd_kernel_traitsILi64ELi64ELi256ELi4ELb0ELb0EN7cutlass10bfloat16_tE19Flash_kernel_traitsILi64ELi64ELi256ELi4ES3_EELb0ELb0ELb0ELb0ELb1ELb1ELb0ELb1EEEvNS_16Flash_fwd_paramsE) ;  /* 0xfffffff002c47950 */ /* 0x002fea0003c3ffff */
.L_x_4224:
        /* <DEDUP_REMOVED lines=8> */
[----:B------:R-:W-:-:S05]  /*0d70*/  @P0 IADD3 R2, P1, PT, R2, R11, RZ ;  /* 0x0000000b02020210 */ /* 0x000fca0007f3e0ff */
[----:B------:R-:W-:-:S05]  /*0d80*/  @P0 IMAD.X R3, R3, 0x1, R13, P1 ;  /* 0x0000000103030824 */ /* 0x000fca00008e060d */
[----:B------:R2:W5:Y:S01]  /*0d90*/  @P0 LD.E R9, desc[UR6][R2.64] ;  /* 0x0000000602090980 */ /* 0x000562000c101900 */
[----:B------:R-:W-:-:S04]  /*0da0*/  ISETP.NE.U32.AND P0, PT, R20, RZ, PT ;  /* 0x000000ff1400720c */ /* 0x000fc80003f05070 */
        /* <DEDUP_REMOVED lines=100> */
.L_x_4232:
        /* <DEDUP_REMOVED lines=9> */
[----:B--2---:R-:W2:Y:S01]  /*1480*/  LD.E.64 R20, desc[UR6][R14.64+0x50] ;  /* 0x000050060e147980 */ /* 0x004ea2000c101b00 */
[----:B------:R-:W-:-:S02]  /*1490*/  IABS R7, R37 ;  /* 0x0000002500077213 */ /* 0x000fc40000000000 */
[----:B-----5:R-:W-:Y:S02]  /*14a0*/  @!P0 SHF.R.S32.HI R11, RZ, 0x1f, R9 ;  /* 0x0000001fff0b8819 */ /* 0x020fe40000011409 */
[----:B------:R-:W-:Y:S02]  /*14b0*/  LEA R17, R210, 0xffffff00, 0x8 ;  /* 0xffffff00d2117811 */ /* 0x000fe400078e40ff */
[----:B------:R-:W-:Y:S02]  /*14c0*/  MOV R32, RZ ;  /* 0x000000ff00207202 */ /* 0x000fe40000000f00 */
[----:B------:R-:W-:Y:S02]  /*14d0*/  MOV R31, RZ ;  /* 0x000000ff001f7202 */ /* 0x000fe40000000f00 */
[----:B---3--:R-:W-:-:S04]  /*14e0*/  IABS R0, R16 ;  /* 0x0000001000007213 */ /* 0x008fc80000000000 */
[----:B------:R-:W-:-:S04]  /*14f0*/  MOV R8, R0 ;  /* 0x0000000000087202 */ /* 0x000fc80000000f00 */
[----:B------:R-:W3:Y:S08]  /*1500*/  I2F.RP R2, R8 ;  /* 0x0000000800027306 */ /* 0x000ef00000209400 */
[----:B---3--:R-:W3:Y:S02]  /*1510*/  MUFU.RCP R2, R2 ;  /* 0x0000000200027308 */ /* 0x008ee40000001000 */
[----:B---3--:R-:W-:-:S06]  /*1520*/  VIADD R2, R2, 0xffffffe ;  /* 0x0ffffffe02027836 */ /* 0x008fcc0000000000 */
[----:B------:R-:W3:Y:S01]  /*1530*/  F2I.FTZ.U32.TRUNC.NTZ R3, R2 ;  /* 0x0000000200037305 */ /* 0x000ee2000021f000 */
[----:B------:R-:W-:Y:S02]  /*1540*/  IABS R6, R16 ;  /* 0x0000001000067213 */ /* 0x000fe40000000000 */
[----:B---3--:R-:W-:Y:S01]  /*1550*/  IADD3 R0, PT, PT, RZ, -R3, RZ ;  /* 0x80000003ff007210 */ /* 0x008fe20007ffe0ff */
        /* <DEDUP_REMOVED lines=21> */
[----:B------:R-:W-:Y:S02]  /*16b0*/  @!P0 IADD3 R0, PT, PT, R5, R11, RZ ;  /* 0x0000000b05008210 */ /* 0x000fe40007ffe0ff */
[----:B------:R-:W-:Y:S01]  /*16c0*/  LOP3.LUT R5, R37, R16, RZ, 0x3c, !PT ;  /* 0x0000001025057212 */ /* 0x000fe200078e3cff */
[----:B------:R-:W-:Y:S01]  /*16d0*/  @P0 IMAD.IADD R0, R3, 0x1, R6 ;  /* 0x0000000103000824 */ /* 0x000fe200078e0206 */
[----:B------:R-:W-:Y:S02]  /*16e0*/  @P0 MOV R4, R2 ;  /* 0x0000000200040202 */ /* 0x000fe40000000f00 */
[----:B------:R-:W-:Y:S02]  /*16f0*/  @!P1 IADD3 R7, PT, PT, R7, 0x1, RZ ;  /* 0x0000000107079810 */ /* 0x000fe40007ffe0ff */
[----:B------:R-:W-:-:S02]  /*1700*/  ISETP.GE.AND P2, PT, R5, RZ, PT ;  /* 0x000000ff0500720c */ /* 0x000fc40003f46270 */
[----:B------:R-:W-:Y:S01]  /*1710*/  ISETP.NE.AND P1, PT, R16, RZ, PT ;  /* 0x000000ff1000720c */ /* 0x000fe20003f25270 */
[----:B------:R-:W-:Y:S01]  /*1720*/  @!P0 IMAD R6, R61, R10, RZ ;  /* 0x0000000a3d068224 */ /* 0x000fe200078e02ff */
[----:B------:R-:W-:Y:S01]  /*1730*/  @!P0 SHF.R.S32.HI R5, RZ, 0x1f, R10 ;  /* 0x0000001fff058819 */ /* 0x000fe2000001140a */
[----:B------:R-:W-:Y:S01]  /*1740*/  IMAD.MOV.U32 R2, RZ, RZ, R4 ;  /* 0x000000ffff027224 */ /* 0x000fe200078e0004 */
[----:B------:R-:W-:Y:S02]  /*1750*/  MOV R3, R0 ;  /* 0x0000000000037202 */ /* 0x000fe40000000f00 */
[----:B------:R-:W-:Y:S01]  /*1760*/  @P3 IADD3 R7, PT, PT, R7, 0x1, RZ ;  /* 0x0000000107073810 */ /* 0x000fe20007ffe0ff */
[-C--:B------:R-:W-:Y:S02]  /*1770*/  IMAD R8, R231, R17.reuse, RZ ;  /* 0x00000011e7087224 */ /* 0x080fe400078e02ff */
[----:B------:R-:W-:-:S04]  /*1780*/  IMAD.WIDE.U32 R2, R230, R17, R2 ;  /* 0x00000011e6027225 */ /* 0x000fc800078e0002 */
[----:B------:R-:W-:Y:S02]  /*1790*/  @!P0 IMAD R4, R5, R60, R6 ;  /* 0x0000003c05048224 */ /* 0x000fe400078e0206 */
[----:B------:R-:W-:Y:S02]  /*17a0*/  IMAD.MOV.U32 R0, RZ, RZ, R7 ;  /* 0x000000ffff007224 */ /* 0x000fe400078e0007 */
[----:B------:R-:W-:Y:S01]  /*17b0*/  @!P0 IMAD.WIDE.U32 R6, R60, R10, RZ ;  /* 0x0000000a3c068225 */ /* 0x000fe200078e00ff */
[----:B------:R-:W-:Y:S02]  /*17c0*/  IADD3 R5, PT, PT, R3, R8, RZ ;  /* 0x0000000803057210 */ /* 0x000fe40007ffe0ff */
[----:B------:R-:W-:Y:S02]  /*17d0*/  @!P2 IADD3 R0, PT, PT, -R0, RZ, RZ ;  /* 0x000000ff0000a210 */ /* 0x000fe40007ffe1ff */
[----:B------:R-:W-:Y:S02]  /*17e0*/  @!P0 IADD3 R3, PT, PT, R7, R4, RZ ;  /* 0x0000000407038210 */ /* 0x000fe40007ffe0ff */
[----:B------:R-:W-:Y:S01]  /*17f0*/  @!P1 LOP3.LUT R0, RZ, R16, RZ, 0x33, !PT ;  /* 0x00000010ff009212 */ /* 0x000fe200078e33ff */
[----:B------:R-:W-:Y:S01]  /*1800*/  @!P0 IMAD R8, R19, R9, RZ ;  /* 0x0000000913088224 */ /* 0x000fe200078e02ff */
[----:B------:R-:W-:Y:S01]  /*1810*/  @!P0 SHF.R.S32.HI R7, RZ, 0x1f, R9 ;  /* 0x0000001fff078819 */ /* 0x000fe20000011409 */
[----:B------:R-:W-:Y:S01]  /*1820*/  @P0 IMAD.IADD R10, R10, 0x1, R12 ;  /* 0x000000010a0a0824 */ /* 0x000fe200078e020c */
[----:B------:R-:W-:Y:S01]  /*1830*/  MOV R4, R2 ;  /* 0x0000000200047202 */ /* 0x000fe20000000f00 */
[----:B------:R-:W-:Y:S01]  /*1840*/  @!P0 IMAD.MOV.U32 R2, RZ, RZ, R6 ;  /* 0x000000ffff028224 */ /* 0x000fe200078e0006 */
[----:B------:R-:W-:Y:S01]  /*1850*/  SHF.R.S32.HI R12, RZ, 0x1f, R0 ;  /* 0x0000001fff0c7819 */ /* 0x000fe20000011400 */
[----:B--2---:R-:W-:-:S02]  /*1860*/  IMAD R11, R21, R0, RZ ;  /* 0x00000000150b7224 */ /* 0x004fc400078e02ff */
[C---:B------:R-:W-:Y:S02]  /*1870*/  @!P0 IMAD R8, R18.reuse, R7, R8 ;  /* 0x0000000712088224 */ /* 0x040fe400078e0208 */
[----:B------:R-:W-:-:S04]  /*1880*/  @!P0 IMAD.WIDE.U32 R6, R18, R9, R2 ;  /* 0x0000000912068225 */ /* 0x000fc800078e0002 */
[----:B------:R-:W-:-:S04]  /*1890*/  IMAD.WIDE.U32 R4, R20, R0, R4 ;  /* 0x0000000014047225 */ /* 0x000fc800078e0004 */
[-C--:B------:R-:W-:Y:S02]  /*18a0*/  @P0 IMAD R0, R61, R10.reuse, RZ ;  /* 0x0000000a3d000224 */ /* 0x080fe400078e02ff */
[----:B------:R-:W-:-:S04]  /*18b0*/  @P0 IMAD.WIDE.U32 R2, R60, R10, RZ ;  /* 0x0000000a3c020225 */ /* 0x000fc800078e00ff */
[----:B------:R-:W-:Y:S01]  /*18c0*/  IMAD R11, R20, R12, R11 ;  /* 0x0000000c140b7224 */ /* 0x000fe200078e020b */
[----:B------:R-:W-:Y:S01]  /*18d0*/  @!P0 IADD3 R12, PT, PT, R7, R8, RZ ;  /* 0x00000008070c8210 */ /* 0x000fe20007ffe0ff */
[----:B------:R-:W-:Y:S01]  /*18e0*/  IMAD.MOV.U32 R7, RZ, RZ, RZ ;  /* 0x000000ffff077224 */ /* 0x000fe200078e00ff */
[----:B------:R-:W-:Y:S01]  /*18f0*/  MOV R13, R4 ;  /* 0x00000004000d7202 */ /* 0x000fe20000000f00 */
[----:B------:R-:W-:Y:S01]  /*1900*/  IMAD.IADD R19, R5, 0x1, R11 ;  /* 0x0000000105137824 */ /* 0x000fe200078e020b */
[----:B------:R-:W-:Y:S02]  /*1910*/  @P0 IADD3 R12, PT, PT, R3, R0, RZ ;  /* 0x00000000030c0210 */ /* 0x000fe40007ffe0ff */
[----:B-1----:R-:W-:Y:S02]  /*1920*/  @P0 MOV R6, R2 ;  /* 0x0000000200060202 */ /* 0x002fe40000000f00 */
.L_x_4233:
[----:B------:R-:W-:Y:S05]  /*1930*/  BSYNC.RECONVERGENT B0 ;  /* 0x0000000000007941 */ /* 0x000fea0003800200 */
.L_x_4231:
        /* <DEDUP_REMOVED lines=41> */
[----:B------:R-:W-:Y:S02]  /*1bd0*/  IMAD R12, R17, R61, R0 ;  /* 0x0000003d110c7224 */ /* 0x000fe400078e0200 */
[----:B------:R-:W-:Y:S01]  /*1be0*/  IMAD.MOV.U32 R36, RZ, RZ, RZ ;  /* 0x000000ffff247224 */ /* 0x000fe200078e00ff */
[----:B------:R-:W-:-:S02]  /*1bf0*/  @!P3 IADD3 R18, PT, PT, -R18, RZ, RZ ;  /* 0x000000ff1212b210 */ /* 0x000fc40007ffe1ff */
[----:B------:R-:W-:Y:S01]  /*1c00*/  @!P1 LOP3.LUT R18, RZ, R16, RZ, 0x33, !PT ;  /* 0x00000010ff129212 */ /* 0x000fe200078e33ff */
[----:B------:R-:W-:Y:S02]  /*1c10*/  IMAD.WIDE.U32 R2, R17, R60, R2 ;  /* 0x0000003c11027225 */ /* 0x000fe400078e0002 */
[----:B------:R1:W5:Y:S02]  /*1c20*/  @P6 LD.E R36, desc[UR6][R34.64] ;  /* 0x0000000622246980 */ /* 0x000364000c101900 */
[----:B------:R-:W-:Y:S01]  /*1c30*/  IMAD.IADD R3, R3, 0x1, R12 ;  /* 0x0000000103037824 */ /* 0x000fe200078e020c */
[----:B------:R-:W-:Y:S01]  /*1c40*/  SHF.R.U32.HI R70, RZ, 0x3, R162 ;  /* 0x00000003ff467819 */ /* 0x000fe200000116a2 */
[----:B------:R-:W-:Y:S02]  /*1c50*/  IMAD.MOV.U32 R71, RZ, RZ, RZ ;  /* 0x000000ffff477224 */ /* 0x000fe400078e00ff */
[----:B------:R-:W-:Y:S01]  /*1c60*/  IMAD.WIDE.U32 R2, R18, R28, R2 ;  /* 0x0000001c12027225 */ /* 0x000fe200078e0002 */
[----:B------:R-:W1:Y:S02]  /*1c70*/  S2UR UR4, SR_CgaCtaId ;  /* 0x00000000000479c3 */ /* 0x000e640000008800 */
[----:B-1----:R-:W-:Y:S01]  /*1c80*/  SHF.R.S32.HI R34, RZ, 0x1f, R18 ;  /* 0x0000001fff227819 */ /* 0x002fe20000011412 */
[----:B------:R-:W-:Y:S01]  /*1c90*/  IMAD.SHL.U32 R12, R210, 0x100, RZ ;  /* 0x00000100d20c7824 */ /* 0x000fe200078e00ff */
[----:B------:R-:W-:-:S02]  /*1ca0*/  UMOV UR5, 0x400 ;  /* 0x0000040000057882 */ /* 0x000fc40000000000 */
[----:B------:R-:W-:Y:S01]  /*1cb0*/  ULEA UR4, UR4, UR5, 0x18 ;  /* 0x0000000504047291 */ /* 0x000fe2000f8ec0ff */
[----:B------:R-:W-:Y:S01]  /*1cc0*/  SHF.L.U64.HI R86, R230, 0x4, R231 ;  /* 0x00000004e6567819 */ /* 0x000fe200000102e7 */
[----:B------:R-:W-:Y:S01]  /*1cd0*/  IMAD.SHL.U32 R104, R60, 0x10, RZ ;  /* 0x000000103c687824 */ /* 0x000fe200078e00ff */
[----:B------:R-:W-:-:S03]  /*1ce0*/  SHF.L.U32 R73, R230, 0x4, RZ ;  /* 0x00000004e6497819 */ /* 0x000fc600000006ff */
[----:B------:R-:W-:Y:S02]  /*1cf0*/  LEA R85, R33, UR4, 0x1 ;  /* 0x0000000421557c11 */ /* 0x000fe4000f8e08ff */
[----:B------:R-:W-:Y:S02]  /*1d00*/  SHF.L.U64.HI R110, R60, 0x4, R61 ;  /* 0x000000043c6e7819 */ /* 0x000fe4000001023d */
[----:B------:R-:W-:Y:S01]  /*1d10*/  IADD3 R112, PT, PT, R12, -0x100, RZ ;  /* 0xffffff000c707810 */ /* 0x000fe20007ffe0ff */
        /* <DEDUP_REMOVED lines=8> */
[----:B------:R-:W-:Y:S01]  /*1da0*/  IADD3 R4, P1, PT, R14, R0, RZ ;  /* 0x000000000e047210 */ /* 0x000fe20007f3e0ff */
[----:B------:R-:W-:-:S03]  /*1db0*/  IMAD R0, R29, R18, RZ ;  /* 0x000000121d007224 */ /* 0x000fc600078e02ff */
[----:B------:R-:W-:Y:S01]  /*1dc0*/  IADD3.X R5, PT, PT, RZ, R6, RZ, P1, !PT ;  /* 0x00000006ff057210 */ /* 0x000fe20000ffe4ff */
[--C-:B------:R-:W-:Y:S02]  /*1dd0*/  @!P0 IMAD.MOV.U32 R106, RZ, RZ, R8.reuse ;  /* 0x000000ffff6a8224 */ /* 0x100fe400078e0008 */
[--C-:B------:R-:W-:Y:S02]  /*1de0*/  @!P0 IMAD.MOV.U32 R107, RZ, RZ, R9.reuse ;  /* 0x000000ffff6b8224 */ /* 0x100fe400078e0009 */
[----:B------:R-:W-:Y:S02]  /*1df0*/  @P0 IMAD.MOV.U32 R106, RZ, RZ, R8 ;  /* 0x000000ffff6a0224 */ /* 0x000fe400078e0008 */
[----:B------:R-:W-:Y:S01]  /*1e00*/  @P0 IMAD.MOV.U32 R107, RZ, RZ, R9 ;  /* 0x000000ffff6b0224 */ /* 0x000fe200078e0009 */
[----:B------:R-:W-:Y:S01]  /*1e10*/  IADD3 R6, P0, PT, R14, R13, RZ ;  /* 0x0000000d0e067210 */ /* 0x000fe20007f1e0ff */
[-C--:B------:R-:W-:Y:S02]  /*1e20*/  IMAD R7, R21, R37.reuse, RZ ;  /* 0x0000002515077224 */ /* 0x080fe400078e02ff */
[----:B------:R-:W-:-:S04]  /*1e30*/  IMAD.WIDE.U32 R4, R20, R37, R4 ;  /* 0x0000002514047225 */ /* 0x000fc800078e0004 */
[----:B------:R-:W-:Y:S01]  /*1e40*/  IMAD R0, R34, R28, R0 ;  /* 0x0000001c22007224 */ /* 0x000fe200078e0200 */
[----:B------:R-:W-:Y:S01]  /*1e50*/  IADD3 R5, PT, PT, R5, R7, RZ ;  /* 0x0000000705057210 */ /* 0x000fe20007ffe0ff */
[----:B------:R-:W-:-:S03]  /*1e60*/  IMAD.WIDE.U32 R8, R30, 0x40, R70 ;  /* 0x000000401e087825 */ /* 0x000fc600078e0046 */
[----:B------:R-:W-:Y:S01]  /*1e70*/  IADD3 R3, PT, PT, R3, R0, RZ ;  /* 0x0000000003037210 */ /* 0x000fe20007ffe0ff */
[----:B------:R-:W-:Y:S02]  /*1e80*/  IMAD.X R7, RZ, RZ, R19, P0 ;  /* 0x000000ffff077224 */ /* 0x000fe400000e0613 */
[----:B------:R-:W-:Y:S02]  /*1e90*/  IMAD R0, R9, R106, RZ ;  /* 0x0000006a09007224 */ /* 0x000fe400078e02ff */
[----:B------:R-:W-:Y:S02]  /*1ea0*/  IMAD R10, R231, R70, RZ ;  /* 0x00000046e70a7224 */ /* 0x000fe400078e02ff */
[----:B------:R-:W-:-:S04]  /*1eb0*/  IMAD.WIDE.U32 R6, R70, R230, R6 ;  /* 0x000000e646067225 */ /* 0x000fc800078e0006 */
[----:B------:R-:W-:Y:S02]  /*1ec0*/  IMAD R9, R61, R70, RZ ;  /* 0x000000463d097224 */ /* 0x000fe400078e02ff */
[----:B------:R-:W-:Y:S01]  /*1ed0*/  IMAD.WIDE.U32 R2, R70, R60, R2 ;  /* 0x0000003c46027225 */ /* 0x000fe200078e0002 */
[----:B----4-:R-:W-:-:S03]  /*1ee0*/  LEA R39, P1, R6, R22, 0x1 ;  /* 0x0000001606277211 */ /* 0x010fc600078208ff */
[----:B------:R-:W-:Y:S01]  /*1ef0*/  IMAD R11, R8, R107, R0 ;  /* 0x0000006b080b7224 */ /* 0x000fe200078e0200 */
[----:B------:R-:W-:Y:S02]  /*1f00*/  IADD3 R0, PT, PT, R7, R10, RZ ;  /* 0x0000000a07007210 */ /* 0x000fe40007ffe0ff */
[----:B------:R-:W-:Y:S02]  /*1f10*/  IADD3 R3, PT, PT, R3, R9, RZ ;  /* 0x0000000903037210 */ /* 0x000fe40007ffe0ff */
[----:B------:R-:W-:Y:S01]  /*1f20*/  LEA R37, P0, R2, R26, 0x1 ;  /* 0x0000001a02257211 */ /* 0x000fe200078008ff */
[----:B------:R-:W-:Y:S01]  /*1f30*/  IMAD.WIDE.U32 R4, R8, R106, R4 ;  /* 0x0000006a08047225 */ /* 0x000fe200078e0004 */
[----:B------:R-:W-:Y:S02]  /*1f40*/  LEA.HI.X R38, R6, R23, R0, 0x1, P1 ;  /* 0x0000001706267211 */ /* 0x000fe400008f0c00 */
[----:B------:R-:W-:Y:S02]  /*1f50*/  SHF.R.S32.HI R8, RZ, 0x1f, R111 ;  /* 0x0000001fff087819 */ /* 0x000fe4000001146f */
[----:B------:R-:W-:Y:S01]  /*1f60*/  LEA.HI.X R35, R2, R27, R3, 0x1, P0 ;  /* 0x0000001b02237211 */ /* 0x000fe200000f0c03 */
[----:B------:R1:W-:Y:S01]  /*1f70*/  STL [R1+0x24], R39 ;  /* 0x0000242701007387 */ /* 0x0003e20000100800 */
[----:B------:R-:W-:Y:S01]  /*1f80*/  IMAD.MOV.U32 R2, RZ, RZ, R32 ;  /* 0x000000ffff027224 */ /* 0x000fe200078e0020 */
[----:B------:R-:W-:-:S02]  /*1f90*/  MOV R3, R31 ;  /* 0x0000001f00037202 */ /* 0x000fc40000000f00 */
[----:B------:R1:W-:Y:S01]  /*1fa0*/  STL [R1+0x2c], R37 ;  /* 0x00002c2501007387 */ /* 0x0003e20000100800 */
[----:B------:R-:W-:-:S03]  /*1fb0*/  LEA.HI R0, R8, R111, RZ, 0x8 ;  /* 0x0000006f08007211 */ /* 0x000fc600078f40ff */
[----:B------:R1:W-:Y:S01]  /*1fc0*/  STL [R1+0x20], R38 ;  /* 0x0000202601007387 */ /* 0x0003e20000100800 */
[----:B------:R-:W-:-:S03]  /*1fd0*/  SHF.R.S32.HI R30, RZ, 0x8, R0 ;  /* 0x00000008ff1e7819 */ /* 0x000fc60000011400 */
[----:B------:R1:W-:Y:S04]  /*1fe0*/  STL [R1+0x28], R35 ;  /* 0x0000282301007387 */ /* 0x0003e80000100800 */
[----:B------:R1:W-:Y:S04]  /*1ff0*/  STL [R1], R12 ;  /* 0x0000000c01007387 */ /* 0x0003e80000100800 */
[----:B------:R1:W-:Y:S01]  /*2000*/  STL.64 [R1+0x8], R2 ;  /* 0x0000080201007387 */ /* 0x0003e20000100a00 */
[----:B------:R-:W-:Y:S01]  /*2010*/  ISETP.GE.AND P0, PT, R30, R210, PT ;  /* 0x000000d21e00720c */ /* 0x000fe20003f06270 */
[----:B------:R-:W-:Y:S01]  /*2020*/  IMAD.IADD R5, R5, 0x1, R11 ;  /* 0x0000000105057824 */ /* 0x000fe200078e020b */
[----:B------:R-:W-:-:S02]  /*2030*/  LEA R108, P2, R4, R24, 0x1 ;  /* 0x00000018046c7211 */ /* 0x000fc400078408ff */
[----:B------:R-:W-:Y:S02]  /*2040*/  LEA.HI R0, R15, R15, RZ, 0x1 ;  /* 0x0000000f0f007211 */ /* 0x000fe400078f08ff */
[----:B------:R-:W-:-:S07]  /*2050*/  LEA.HI.X R109, R4, R25, R5, 0x1, P2 ;  /* 0x00000019046d7211 */ /* 0x000fce00010f0c05 */
[----:B------:R-:W-:Y:S05]  /*2060*/  @P0 BRA `(.L_x_4234) ;  /* 0x000000bc00cc0947 */ /* 0x000fea0003800000 */
        /* <DEDUP_REMOVED lines=148> */
.L_x_4305:
        /* <DEDUP_REMOVED lines=12> */
[----:B---34-:R-:W-:Y:S03]  /*2a70*/  P2R R42, PR, RZ, 0x8 ;  /* 0x00000008ff2a7803 */ /* 0x018fe60000000000 */
        /* <DEDUP_REMOVED lines=9> */
[C---:B------:R-:W-:Y:S01]  /*2b10*/  ISETP.GE.AND P0, PT, R87.reuse, R54, PT ;  /* 0x000000365700720c */ /* 0x040fe20003f06270 */
        /* <DEDUP_REMOVED lines=287> */
.L_x_4236:
        /* <DEDUP_REMOVED lines=65> */
.L_x_4240:
[----:B------:R-:W-:Y:S05]  /*4120*/  BSYNC.RECONVERGENT B0 ;  /* 0x0000000000007941 */ /* 0x000fea0003800200 */
.L_x_4239:
        /* <DEDUP_REMOVED lines=50> */
.L_x_4242:
[----:B------:R-:W-:Y:S05]  /*4450*/  BSYNC.RECONVERGENT B0 ;  /* 0x0000000000007941 */ /* 0x000fea0003800200 */
.L_x_4241:
        /* <DEDUP_REMOVED lines=56> */
.L_x_4244:
[----:B------:R-:W-:Y:S05]  /*47e0*/  BSYNC.RECONVERGENT B0 ;  /* 0x0000000000007941 */ /* 0x000fea0003800200 */
.L_x_4243:
        /* <DEDUP_REMOVED lines=56> */
.L_x_4246:
[----:B------:R-:W-:Y:S05]  /*4b70*/  BSYNC.RECONVERGENT B0 ;  /* 0x0000000000007941 */ /* 0x000fea0003800200 */
.L_x_4245:
        /* <DEDUP_REMOVED lines=56> */
.L_x_4248:
[----:B------:R-:W-:Y:S05]  /*4f00*/  BSYNC.RECONVERGENT B0 ;  /* 0x0000000000007941 */ /* 0x000fea0003800200 */
.L_x_4247:
        /* <DEDUP_REMOVED lines=56> */
.L_x_4250:
[----:B------:R-:W-:Y:S05]  /*5290*/  BSYNC.RECONVERGENT B0 ;  /* 0x0000000000007941 */ /* 0x000fea0003800200 */
.L_x_4249:
        /* <DEDUP_REMOVED lines=56> */
.L_x_4252:
[----:B------:R-:W-:Y:S05]  /*5620*/  BSYNC.RECONVERGENT B0 ;  /* 0x0000000000007941 */ /* 0x000fea0003800200 */
.L_x_4251:
        /* <DEDUP_REMOVED lines=56> */
.L_x_4254:
[----:B------:R-:W-:Y:S05]  /*59b0*/  BSYNC.RECONVERGENT B0 ;  /* 0x0000000000007941 */ /* 0x000fea0003800200 */
.L_x_4253:
        /* <DEDUP_REMOVED lines=56> */
.L_x_4256:
[----:B------:R-:W-:Y:S05]  /*5d40*/  BSYNC.RECONVERGENT B0 ;  /* 0x0000000000007941 */ /* 0x000fea0003800200 */
.L_x_4255:
        /* <DEDUP_REMOVED lines=56> */
.L_x_4258:
[----:B------:R-:W-:Y:S05]  /*60d0*/  BSYNC.RECONVERGENT B0 ;  /* 0x0000000000007941 */ /* 0x000fea0003800200 */
.L_x_4257:
        /* <DEDUP_REMOVED lines=62> */
.L_x_4260:
[----:B------:R-:W-:Y:S05]  /*64c0*/  BSYNC.RECONVERGENT B0 ;  /* 0x0000000000007941 */ /* 0x000fea0003800200 */
.L_x_4259:
        /* <DEDUP_REMOVED lines=62> */
.L_x_4262:
[----:B------:R-:W-:Y:S05]  /*68b0*/  BSYNC.RECONVERGENT B0 ;  /* 0x0000000000007941 */ /* 0x000fea0003800200 */
.L_x_4261:
        /* <DEDUP_REMOVED lines=62> */
.L_x_4264:
[----:B------:R-:W-:Y:S05]  /*6ca0*/  BSYNC.RECONVERGENT B0 ;  /* 0x0000000000007941 */ /* 0x000fea0003800200 */
.L_x_4263:
        /* <DEDUP_REMOVED lines=62> */
.L_x_4266:
[----:B------:R-:W-:Y:S05]  /*7090*/  BSYNC.RECONVERGENT B0 ;  /* 0x0000000000007941 */ /* 0x000fea0003800200 */
.L_x_4265:
        /* <DEDUP_REMOVED lines=62> */
.L_x_4268:
[----:B------:R-:W-:Y:S05]  /*7480*/  BSYNC.RECONVERGENT B0 ;  /* 0x0000000000007941 */ /* 0x000fea0003800200 */
.L_x_4267:
        /* <DEDUP_REMOVED lines=62> */
.L_x_4270:
[----:B------:R-:W-:Y:S05]  /*7870*/  BSYNC.RECONVERGENT B0 ;  /* 0x0000000000007941 */ /* 0x000fea0003800200 */
.L_x_4269:
[----:B------:R-:W5:Y:S02]  /*7880*/  LD.E R0, desc[UR6][R134.64+0xd0] ;  /* 0x0000d00686007980 */ /* 0x000f64000c101900 */
[----:B-----5:R-:W-:Y:S05]  /*7890*/  IMAD.U32 R0, R0, -0x80, RZ ;  /* 0xffffff8000007824 */ /* 0x020fea00078e00ff */
[C---:B------:R-:W-:Y:S02]  /*78a0*/  LEA R28, P1, R0.reuse, R28, 0x1 ;  /* 0x0000001c001c7211 */ /* 0x040fe400078208ff */
[C---:B------:R-:W-:Y:S02]  /*78b0*/  LEA R40, P0, R0.reuse, R40, 0x1 ;  /* 0x0000002800287211 */ /* 0x040fe400078008ff */
[C---:B------:R-:W-:Y:S02]  /*78c0*/  LEA.HI.X.SX32 R29, R0.reuse, R29, 0x1, P1 ;  /* 0x0000001d001d7211 */ /* 0x040fe400008f0eff */
[----:B------:R-:W-:Y:S01]  /*78d0*/  LEA.HI.X.SX32 R41, R0, R41, 0x1, P0 ;  /* 0x0000002900297211 */ /* 0x000fe200000f0eff */
[----:B------:R-:W-:Y:S05]  /*78e0*/  BRA `(.L_x_4237) ;  /* 0x0000005c00fc7947 */ /* 0x000fea0003800000 */
.L_x_4238:
        /* <DEDUP_REMOVED lines=97> */
.L_x_4272:
[----:B------:R-:W-:Y:S05]  /*7f00*/  BSYNC.RECONVERGENT B0 ;  /* 0x0000000000007941 */ /* 0x000fea0003800200 */
.L_x_4271:
        /* <DEDUP_REMOVED lines=88> */
.L_x_4274:
[----:B------:R-:W-:Y:S05]  /*8490*/  BSYNC.RECONVERGENT B0 ;  /* 0x0000000000007941 */ /* 0x000fea0003800200 */
.L_x_4273:
        /* <DEDUP_REMOVED lines=92> */
.L_x_4276:
[----:B------:R-:W-:Y:S05]  /*8a60*/  BSYNC.RECONVERGENT B0 ;  /* 0x0000000000007941 */ /* 0x000fea0003800200 */
.L_x_4275:
        /* <DEDUP_REMOVED lines=92> */
.L_x_4278:
[----:B------:R-:W-:Y:S05]  /*9030*/  BSYNC.RECONVERGENT B0 ;  /* 0x0000000000007941 */ /* 0x000fea0003800200 */
.L_x_4277:
        /* <DEDUP_REMOVED lines=92> */
.L_x_4280:
[----:B------:R-:W-:Y:S05]  /*9600*/  BSYNC.RECONVERGENT B0 ;  /* 0x0000000000007941 */ /* 0x000fea0003800200 */
.L_x_4279:
        /* <DEDUP_REMOVED lines=92> */
.L_x_4282:
[----:B------:R-:W-:Y:S05]  /*9bd0*/  BSYNC.RECONVERGENT B0 ;  /* 0x0000000000007941 */ /* 0x000fea0003800200 */
.L_x_4281:
        /* <DEDUP_REMOVED lines=92> */
.L_x_4284:
[----:B------:R-:W-:Y:S05]  /*a1a0*/  BSYNC.RECONVERGENT B0 ;  /* 0x0000000000007941 */ /* 0x000fea0003800200 */
.L_x_4283:
        /* <DEDUP_REMOVED lines=92> */
.L_x_4286:
[----:B------:R-:W-:Y:S05]  /*a770*/  BSYNC.RECONVERGENT B0 ;  /* 0x0000000000007941 */ /* 0x000fea0003800200 */
.L_x_4285:
        /* <DEDUP_REMOVED lines=92> */
.L_x_4288:
[----:B------:R-:W-:Y:S05]  /*ad40*/  BSYNC.RECONVERGENT B0 ;  /* 0x0000000000007941 */ /* 0x000fea0003800200 */
.L_x_4287:
        /* <DEDUP_REMOVED lines=92> */
.L_x_4290:
[----:B------:R-:W-:Y:S05]  /*b310*/  BSYNC.RECONVERGENT B0 ;  /* 0x0000000000007941 */ /* 0x000fea0003800200 */
.L_x_4289:
        /* <DEDUP_REMOVED lines=98> */
.L_x_4292:
[----:B------:R-:W-:Y:S05]  /*b940*/  BSYNC.RECONVERGENT B0 ;  /* 0x0000000000007941 */ /* 0x000fea0003800200 */
.L_x_4291:
        /* <DEDUP_REMOVED lines=98> */
.L_x_4294:
[----:B------:R-:W-:Y:S05]  /*bf70*/  BSYNC.RECONVERGENT B0 ;  /* 0x0000000000007941 */ /* 0x000fea0003800200 */
.L_x_4293:
        /* <DEDUP_REMOVED lines=98> */
.L_x_4296:
[----:B------:R-:W-:Y:S05]  /*c5a0*/  BSYNC.RECONVERGENT B0 ;  /* 0x0000000000007941 */ /* 0x000fea0003800200 */
.L_x_4295:
        /* <DEDUP_REMOVED lines=98> */
.L_x_4298:
[----:B------:R-:W-:Y:S05]  /*cbd0*/  BSYNC.RECONVERGENT B0 ;  /* 0x0000000000007941 */ /* 0x000fea0003800200 */
.L_x_4297:
        /* <DEDUP_REMOVED lines=98> */
.L_x_4300:
[----:B------:R-:W-:Y:S05]  /*d200*/  BSYNC.RECONVERGENT B0 ;  /* 0x0000000000007941 */ /* 0x000fea0003800200 */
.L_x_4299:
        /* <DEDUP_REMOVED lines=98> */
.L_x_4302:
[----:B------:R-:W-:Y:S05]  /*d830*/  BSYNC.RECONVERGENT B0 ;  /* 0x0000000000007941 */ /* 0x000fea0003800200 */
.L_x_4301:
        /* <DEDUP_REMOVED lines=10> */
.L_x_4237:
[----:B------:R-:W-:Y:S05]  /*d8e0*/  BSYNC.RECONVERGENT B1 ;  /* 0x0000000000017941 */ /* 0x000fea0003800200 */
.L_x_4235:
        /* <DEDUP_REMOVED lines=18> */
[C---:B------:R-:W-:Y:S02]  /*da10*/  @!P0 SHF.R.S64 R6, R0.reuse, 0x1f, R3 ;  /* 0x0000001f00068819 */ /* 0x040fe40000001003 */
        /* <DEDUP_REMOVED lines=12> */
[----:B------:R-:W5:Y:S01]  /*dae0*/  LDL.64 R12, [R1+0x8] ;  /* 0x00000800010c7983 */ /* 0x000f620000100a00 */
[-C--:B--2---:R-:W-:Y:S02]  /*daf0*/  IABS R4, R2.reuse ;  /* 0x0000000200047213 */ /* 0x084fe40000000000 */
[----:B---34-:R-:W-:Y:S02]  /*db00*/  IABS R8, R2 ;  /* 0x0000000200087213 */ /* 0x018fe40000000000 */
        /* <DEDUP_REMOVED lines=35> */
[-C--:B-----5:R-:W-:Y:S02]  /*dd40*/  LEA R10, P1, R4, R12.reuse, 0x2 ;  /* 0x0000000c040a7211 */ /* 0x0a0fe400078210ff */
        /* <DEDUP_REMOVED lines=33> */
.L_x_4304:
[----:B------:R-:W-:Y:S05]  /*df60*/  BSYNC.RECONVERGENT B0 ;  /* 0x0000000000007941 */ /* 0x000fea0003800200 */
.L_x_4303:
[----:B------:R-:W-:Y:S11]  /*df70*/  ISETP.GT.AND P0, PT, R79, R91, PT ;  /* 0x0000005b4f00720c */ /* 0x000ff60003f04270 */
[----:B------:R-:W-:Y:S02]  /*df80*/  @!UPT UIADD3 URZ, UPT, UPT, URZ, URZ, URZ ;  /* 0x000000fffffff290 */ /* 0x000fe4000fffe0ff */
[----:B------:R-:W-:Y:S05]  /*df90*/  @P0 BRA `(.L_x_4305) ;  /* 0xffffff4800840947 */ /* 0x000fea000383ffff */
.L_x_4234:
[----:B------:R-:W-:Y:S05]  /*dfa0*/  WARPSYNC.ALL ;  /* 0x0000000000007948 */ /* 0x000fea0003800000 */
[----:B------:R-:W-:Y:S06]  /*dfb0*/  BAR.SYNC.DEFER_BLOCKING 0x0 ;  /* 0x0000000000007b1d */ /* 0x000fec0000010000 */
[----:B-1----:R-:W2:Y:S01]  /*dfc0*/  LD.E R38, desc[UR6][R134.64+0xd0] ;  /* 0x0000d00686267980 */ /* 0x002ea2000c101900 */
[----:B------:R-:W-:Y:S01]  /*dfd0*/  BSSY.RECONVERGENT B2, `(.L_x_4306) ;  /* 0x00002a4000027945 */ /* 0x000fe20003800200 */
[C---:B------:R-:W-:Y:S01]  /*dfe0*/  SHF.L.U64.HI R37, R106.reuse, 0x4, R107 ;  /* 0x000000046a257819 */ /* 0x040fe2000001026b */
[----:B---34-:R-:W-:Y:S01]  /*dff0*/  IMAD.SHL.U32 R30, R106, 0x10, RZ ;  /* 0x000000106a1e7824 */ /* 0x018fe200078e00ff */
[----:B--2---:R-:W-:-:S13]  /*e000*/  ISETP.NE.AND P0, PT, R38, RZ, PT ;  /* 0x000000ff2600720c */ /* 0x004fda0003f05270 */
[----:B------:R-:W-:Y:S05]  /*e010*/  @P0 BRA `(.L_x_4307) ;  /* 0x0000000000840947 */ /* 0x000fea0003800000 */
[----:B------:R-:W2:Y:S01]  /*e020*/  LDL R0, [R1+0x3c] ;  /* 0x00003c0001007983 */ /* 0x000ea20000100800 */
        /* <DEDUP_REMOVED lines=23> */
.L_x_4309:
[----:B------:R-:W-:Y:S05]  /*e1a0*/  BSYNC.RECONVERGENT B0 ;  /* 0x0000000000007941 */ /* 0x000fea0003800200 */
.L_x_4308:
        /* <DEDUP_REMOVED lines=8> */
.L_x_4307:
        /* <DEDUP_REMOVED lines=23> */
[----:B------:R-:W2:Y:S01]  /*e3a0*/  LDL R5, [R1+0x3c] ;  /* 0x00003c0001057983 */ /* 0x000ea20000100800 */
        /* <DEDUP_REMOVED lines=60> */
.L_x_4315:
[----:B------:R-:W-:Y:S05]  /*e770*/  BSYNC.RECONVERGENT B0 ;  /* 0x0000000000007941 */ /* 0x000fea0003800200 */
.L_x_4314:
[----:B-----5:R1:W-:Y:S02]  /*e780*/  STS.128 [R85], R4 ;  /* 0x0000000455007388 */ /* 0x0203e40000000c00 */
.L_x_4313:
[----:B------:R-:W-:Y:S05]  /*e790*/  BSYNC.RECONVERGENT B1 ;  /* 0x0000000000017941 */ /* 0x000fea0003800200 */
.L_x_4312:
        /* <DEDUP_REMOVED lines=54> */
.L_x_4319:
[----:B------:R-:W-:Y:S05]  /*eb00*/  BSYNC.RECONVERGENT B0 ;  /* 0x0000000000007941 */ /* 0x000fea0003800200 */
.L_x_4318:
[----:B-----5:R2:W-:Y:S02]  /*eb10*/  STS.128 [R85+0x800], R4 ;  /* 0x0008000455007388 */ /* 0x0205e40000000c00 */
.L_x_4317:
[----:B------:R-:W-:Y:S05]  /*eb20*/  BSYNC.RECONVERGENT B1 ;  /* 0x0000000000017941 */ /* 0x000fea0003800200 */
.L_x_4316:
        /* <DEDUP_REMOVED lines=54> */
.L_x_4323:
[----:B------:R-:W-:Y:S05]  /*ee90*/  BSYNC.RECONVERGENT B0 ;  /* 0x0000000000007941 */ /* 0x000fea0003800200 */
.L_x_4322:
[----:B-----5:R3:W-:Y:S02]  /*eea0*/  STS.128 [R85+0x1000], R4 ;  /* 0x0010000455007388 */ /* 0x0207e40000000c00 */
.L_x_4321:
[----:B------:R-:W-:Y:S05]  /*eeb0*/  BSYNC.RECONVERGENT B1 ;  /* 0x0000000000017941 */ /* 0x000fea0003800200 */
.L_x_4320:
        /* <DEDUP_REMOVED lines=53> */
.L_x_4325:
[----:B------:R-:W-:Y:S05]  /*f210*/  BSYNC.RECONVERGENT B0 ;  /* 0x0000000000007941 */ /* 0x000fea0003800200 */
.L_x_4324:
[----:B-----5:R4:W-:Y:S01]  /*f220*/  STS.128 [R85+0x1800], R4 ;  /* 0x0018000455007388 */ /* 0x0209e20000000c00 */
[----:B------:R-:W-:Y:S05]  /*f230*/  BRA `(.L_x_4310) ;  /* 0x0000001400f47947 */ /* 0x000fea0003800000 */
.L_x_4311:
[----:B------:R-:W2:Y:S01]  /*f240*/  LDL R2, [R1+0x3c] ;  /* 0x00003c0001027983 */ /* 0x000ea20000100800 */
        /* <DEDUP_REMOVED lines=96> */
.L_x_4329:
[----:B------:R-:W-:Y:S05]  /*f850*/  BSYNC.RECONVERGENT B0 ;  /* 0x0000000000007941 */ /* 0x000fea0003800200 */
.L_x_4328:
[----:B-----5:R1:W-:Y:S02]  /*f860*/  STS.128 [R85], R4 ;  /* 0x0000000455007388 */ /* 0x0203e40000000c00 */
.L_x_4327:
[----:B------:R-:W-:Y:S05]  /*f870*/  BSYNC.RECONVERGENT B1 ;  /* 0x0000000000017941 */ /* 0x000fea0003800200 */
.L_x_4326:
        /* <DEDUP_REMOVED lines=91> */
.L_x_4333:
[----:B------:R-:W-:Y:S05]  /*fe30*/  BSYNC.RECONVERGENT B0 ;  /* 0x0000000000007941 */ /* 0x000fea0003800200 */
.L_x_4332:
[----:B-----5:R2:W-:Y:S02]  /*fe40*/  STS.128 [R85+0x800], R4 ;  /* 0x0008000455007388 */ /* 0x0205e40000000c00 */
.L_x_4331:
[----:B------:R-:W-:Y:S05]  /*fe50*/  BSYNC.RECONVERGENT B1 ;  /* 0x0000000000017941 */ /* 0x000fea0003800200 */
.L_x_4330:
        /* <DEDUP_REMOVED lines=91> */
.L_x_4337:
[----:B------:R-:W-:Y:S05]  /*10410*/  BSYNC.RECONVERGENT B0 ;  /* 0x0000000000007941 */ /* 0x000fea0003800200 */
.L_x_4336:
[----:B-----5:R3:W-:Y:S02]  /*10420*/  STS.128 [R85+0x1000], R4 ;  /* 0x0010000455007388 */ /* 0x0207e40000000c00 */
.L_x_4335:
[----:B------:R-:W-:Y:S05]  /*10430*/  BSYNC.RECONVERGENT B1 ;  /* 0x0000000000017941 */ /* 0x000fea0003800200 */
.L_x_4334:
        /* <DEDUP_REMOVED lines=91> */
.L_x_4339:
[----:B------:R-:W-:Y:S05]  /*109f0*/  BSYNC.RECONVERGENT B0 ;  /* 0x0000000000007941 */ /* 0x000fea0003800200 */
.L_x_4338:
[----:B-----5:R4:W-:Y:S02]  /*10a00*/  STS.128 [R85+0x1800], R8 ;  /* 0x0018000855007388 */ /* 0x0209e40000000c00 */
.L_x_4310:
[----:B------:R-:W-:Y:S05]  /*10a10*/  BSYNC.RECONVERGENT B2 ;  /* 0x0000000000027941 */ /* 0x000fea0003800200 */
.L_x_4306:
[----:B------:R-:W1:Y:S04]  /*10a20*/  LDL R213, [R1+0x20] ;  /* 0x0000200001d57983 */ /* 0x000e680000100800 */
[----:B------:R-:W2:Y:S04]  /*10a30*/  LDL R212, [R1+0x24] ;  /* 0x0000240001d47983 */ /* 0x000ea80000100800 */
[----:B------:R-:W2:Y:S04]  /*10a40*/  LDL R34, [R1+0x2c] ;  /* 0x00002c0001227983 */ /* 0x000ea80000100800 */
[----:B------:R-:W2:Y:S01]  /*10a50*/  LDL R35, [R1+0x28] ;  /* 0x0000280001237983 */ /* 0x000ea20000100800 */
[----:B------:R-:W-:-:S05]  /*10a60*/  IMAD.IADD R20, R88, 0x1, -R112 ;  /* 0x0000000158147824 */ /* 0x000fca00078e0a70 */
[-C--:B------:R-:W-:Y:S02]  /*10a70*/  ISETP.GE.AND P4, PT, R70, R20.reuse, PT ;  /* 0x000000144600720c */ /* 0x080fe40003f86270 */
[-C--:B------:R-:W-:Y:S02]  /*10a80*/  ISETP.GE.AND P0, PT, R40, R20.reuse, PT ;  /* 0x000000142800720c */ /* 0x080fe40003f06270 */
[----:B------:R-:W-:Y:S02]  /*10a90*/  P2R R15, PR, RZ, 0x10 ;  /* 0x00000010ff0f7803 */ /* 0x000fe40000000000 */
[----:B------:R-:W-:Y:S01]  /*10aa0*/  ISETP.GE.AND P2, PT, R46, R20, PT ;  /* 0x000000142e00720c */ /* 0x000fe20003f46270 */
[C---:B-----5:R-:W-:Y:S02]  /*10ab0*/  VIADD R27, R70.reuse, 0x40 ;  /* 0x00000040461b7836 */ /* 0x060fe40000000000 */
[----:B------:R-:W-:-:S03]  /*10ac0*/  VIADD R31, R70, 0x70 ;  /* 0x00000070461f7836 */ /* 0x000fc60000000000 */
[----:B------:R-:W-:Y:S01]  /*10ad0*/  ISETP.GE.AND P3, PT, R27, R20, PT ;  /* 0x000000141b00720c */ /* 0x000fe20003f66270 */
[C---:B------:R-:W-:Y:S01]  /*10ae0*/  VIADD R29, R70.reuse, 0x60 ;  /* 0x00000060461d7836 */ /* 0x040fe20000000000 */
[C---:B------:R-:W-:Y:S01]  /*10af0*/  LOP3.LUT R32, R70.reuse, 0x80, RZ, 0xfc, !PT ;  /* 0x0000008046207812 */ /* 0x040fe200078efcff */
[C---:B------:R-:W-:Y:S02]  /*10b00*/  VIADD R28, R70.reuse, 0x50 ;  /* 0x00000050461c7836 */ /* 0x040fe40000000000 */
[----:B------:R-:W-:-:S05]  /*10b10*/  VIADD R33, R70, 0x90 ;  /* 0x0000009046217836 */ /* 0x000fca0000000000 */
[----:B------:R-:W-:-:S03]  /*10b20*/  ISETP.GE.AND P6, PT, R33, R20, PT ;  /* 0x000000142100720c */ /* 0x000fc60003fc6270 */
[----:B------:R-:W-:Y:S02]  /*10b30*/  @!P3 IMAD R0, R231, 0x60, RZ ;  /* 0x00000060e700b824 */ /* 0x000fe400078e02ff */
[C---:B------:R-:W-:Y:S02]  /*10b40*/  VIADD R24, R70.reuse, 0xa0 ;  /* 0x000000a046187836 */ /* 0x040fe40000000000 */
[C---:B------:R-:W-:Y:S01]  /*10b50*/  VIADD R22, R70.reuse, 0xc0 ;  /* 0x000000c046167836 */ /* 0x040fe20000000000 */
[C---:B------:R-:W-:Y:S01]  /*10b60*/  IADD3 R25, PT, PT, R70.reuse, 0xd0, RZ ;  /* 0x000000d046197810 */ /* 0x040fe20007ffe0ff */
[C---:B------:R-:W-:Y:S02]  /*10b70*/  VIADD R23, R70.reuse, 0xb0 ;  /* 0x000000b046177836 */ /* 0x040fe40000000000 */
[C---:B------:R-:W-:Y:S02]  /*10b80*/  VIADD R26, R70.reuse, 0xe0 ;  /* 0x000000e0461a7836 */ /* 0x040fe40000000000 */
[----:B------:R-:W-:-:S02]  /*10b90*/  VIADD R70, R70, 0xf0 ;  /* 0x000000f046467836 */ /* 0x000fc40000000000 */
[----:B-1234-:R-:W-:Y:S02]  /*10ba0*/  @!P4 IMAD.MOV.U32 R7, RZ, RZ, R213 ;  /* 0x000000ffff07c224 */ /* 0x01efe400078e00d5 */
[----:B------:R-:W-:-:S05]  /*10bb0*/  @!P4 IMAD.MOV.U32 R6, RZ, RZ, R212 ;  /* 0x000000ffff06c224 */ /* 0x000fca00078e00d4 */
[----:B------:R-:W-:Y:S01]  /*10bc0*/  @!PT LDS RZ, [RZ] ;  /* 0x00000000fffff984 */ /* 0x000fe20000000800 */
[----:B------:R-:W-:Y:S01]  /*10bd0*/  @!PT LDS RZ, [RZ] ;  /* 0x00000000fffff984 */ /* 0x000fe20000000800 */
[----:B------:R-:W-:Y:S01]  /*10be0*/  @!PT LDS RZ, [RZ] ;  /* 0x00000000fffff984 */ /* 0x000fe20000000800 */
[----:B------:R1:W-:Y:S01]  /*10bf0*/  @!P4 LDGSTS.E.BYPASS.LTC128B.128 [R85+0x2000], desc[UR6][R6.64] ;  /* 0x020000000655cfae */ /* 0x0003e2000b981a06 */
[----:B------:R-:W-:Y:S02]  /*10c00*/  ISETP.GE.AND P4, PT, R30, R20, PT ;  /* 0x000000141e00720c */ /* 0x000fe40003f86270 */
[----:B------:R-:W-:-:S04]  /*10c10*/  LEA R2, P1, R73, R212, 0x1 ;  /* 0x000000d449027211 */ /* 0x000fc800078208ff */
[----:B------:R-:W-:Y:S02]  /*10c20*/  LEA.HI.X R3, R73, R213, R86, 0x1, P1 ;  /* 0x000000d549037211 */ /* 0x000fe400008f0c56 */
[----:B------:R-:W-:-:S03]  /*10c30*/  @!P0 LEA R4, P1, R230, R2, 0x5 ;  /* 0x00000002e6048211 */ /* 0x000fc600078228ff */
[----:B------:R-:W-:Y:S01]  /*10c40*/  @!P2 LDGSTS.E.BYPASS.LTC128B.128 [R85+0x2800], desc[UR6][R2.64] ;  /* 0x028000000255afae */ /* 0x000fe2000b981a06 */
[C---:B------:R-:W-:Y:S02]  /*10c50*/  @!P0 LEA.HI.X R5, R230.reuse, R3, R231, 0x5, P1 ;  /* 0x00000003e6058211 */ /* 0x040fe400008f2ce7 */
[-C--:B------:R-:W-:Y:S02]  /*10c60*/  ISETP.GE.AND P1, PT, R31, R20.reuse, PT ;  /* 0x000000141f00720c */ /* 0x080fe40003f26270 */
[----:B------:R-:W-:Y:S01]  /*10c70*/  ISETP.GE.AND P2, PT, R29, R20, PT ;  /* 0x000000141d00720c */ /* 0x000fe20003f46270 */
[----:B------:R2:W-:Y:S01]  /*10c80*/  @!P0 LDGSTS.E.BYPASS.LTC128B.128 [R85+0x3000], desc[UR6][R4.64] ;  /* 0x0300000004558fae */ /* 0x0005e2000b981a06 */
[----:B-1----:R-:W-:-:S04]  /*10c90*/  @!P4 LEA R6, P5, R230, R2, 0x6 ;  /* 0x00000002e606c211 */ /* 0x002fc800078a30ff */
[----:B------:R-:W-:Y:S02]  /*10ca0*/  @!P4 LEA.HI.X R7, R230, R3, R231, 0x6, P5 ;  /* 0x00000003e607c211 */ /* 0x000fe400028f34e7 */
[----:B------:R-:W-:-:S03]  /*10cb0*/  ISETP.GE.AND P0, PT, R32, R20, PT ;  /* 0x000000142000720c */ /* 0x000fc60003f06270 */
[----:B------:R1:W-:Y:S01]  /*10cc0*/  @!P4 LDGSTS.E.BYPASS.LTC128B.128 [R85+0x3800], desc[UR6][R6.64] ;  /* 0x038000000655cfae */ /* 0x0003e2000b981a06 */
[----:B------:R-:W-:Y:S01]  /*10cd0*/  ISETP.GE.AND P4, PT, R28, R20, PT ;  /* 0x000000141c00720c */ /* 0x000fe20003f86270 */
[--C-:B------:R-:W-:Y:S02]  /*10ce0*/  @!P2 IMAD.MOV.U32 R8, RZ, RZ, R2.reuse ;  /* 0x000000ffff08a224 */ /* 0x100fe400078e0002 */
[----:B--2---:R-:W-:-:S05]  /*10cf0*/  @!P3 IMAD.WIDE.U32 R4, R230, 0x60, R2 ;  /* 0x00000060e604b825 */ /* 0x004fca00078e0002 */
[----:B------:R-:W-:Y:S01]  /*10d00*/  @!P3 IADD3 R5, PT, PT, R0, R5, RZ ;  /* 0x000000050005b210 */ /* 0x000fe20007ffe0ff */
[----:B------:R-:W-:Y:S02]  /*10d10*/  @!P2 IMAD.MOV.U32 R9, RZ, RZ, R3 ;  /* 0x000000ffff09a224 */ /* 0x000fe400078e0003 */
[C---:B------:R-:W-:Y:S02]  /*10d20*/  @!P1 IMAD R13, R231.reuse, 0xc0, RZ ;  /* 0x000000c0e70d9824 */ /* 0x040fe400078e02ff */
[----:B------:R2:W-:Y:S01]  /*10d30*/  @!P3 LDGSTS.E.BYPASS.LTC128B.128 [R85+0x4000], desc[UR6][R4.64] ;  /* 0x040000000455bfae */ /* 0x0005e2000b981a06 */
[----:B------:R-:W-:Y:S01]  /*10d40*/  @!P2 IMAD R0, R231, 0xa0, RZ ;  /* 0x000000a0e700a824 */ /* 0x000fe200078e02ff */
[C---:B------:R-:W-:Y:S01]  /*10d50*/  @!P4 LEA R12, P3, R230.reuse, R2, 0x7 ;  /* 0x00000002e60cc211 */ /* 0x040fe200078638ff */
[----:B------:R-:W-:-:S04]  /*10d60*/  @!P2 IMAD.WIDE.U32 R8, R230, 0xa0, R8 ;  /* 0x000000a0e608a825 */ /* 0x000fc800078e0008 */
[--C-:B-1----:R-:W-:Y:S02]  /*10d70*/  @!P1 IMAD.MOV.U32 R6, RZ, RZ, R2.reuse ;  /* 0x000000ffff069224 */ /* 0x102fe400078e0002 */
[--C-:B------:R-:W-:Y:S02]  /*10d80*/  @!P1 IMAD.MOV.U32 R7, RZ, RZ, R3.reuse ;  /* 0x000000ffff079224 */ /* 0x100fe400078e0003 */
[----:B------:R-:W-:-:S04]  /*10d90*/  @!P0 IMAD.WIDE.U32 R10, R230, 0xe0, R2 ;  /* 0x000000e0e60a8825 */ /* 0x000fc800078e0002 */
[----:B------:R-:W-:Y:S01]  /*10da0*/  @!P1 IMAD.WIDE.U32 R6, R230, 0xc0, R6 ;  /* 0x000000c0e6069825 */ /* 0x000fe200078e0006 */
[----:B------:R-:W-:-:S03]  /*10db0*/  @!P2 IADD3 R9, PT, PT, R0, R9, RZ ;  /* 0x000000090009a210 */ /* 0x000fc60007ffe0ff */
[----:B------:R-:W-:Y:S02]  /*10dc0*/  @!P0 IMAD R14, R231, 0xe0, RZ ;  /* 0x000000e0e70e8824 */ /* 0x000fe400078e02ff */
[----:B------:R-:W-:Y:S01]  /*10dd0*/  @!P1 IMAD.IADD R7, R13, 0x1, R7 ;  /* 0x000000010d079824 */ /* 0x000fe200078e0207 */
[-C--:B------:R-:W-:Y:S02]  /*10de0*/  @!P4 LEA.HI.X R13, R230, R3.reuse, R231, 0x7, P3 ;  /* 0x00000003e60dc211 */ /* 0x080fe400018f3ce7 */
[----:B------:R-:W-:Y:S01]  /*10df0*/  ISETP.GE.AND P5, PT, R24, R20, PT ;  /* 0x000000141800720c */ /* 0x000fe20003fa6270 */
[----:B--2---:R-:W-:Y:S01]  /*10e00*/  @!P0 IMAD.MOV.U32 R4, RZ, RZ, R10 ;  /* 0x000000ffff048224 */ /* 0x004fe200078e000a */
[----:B------:R-:W-:Y:S01]  /*10e10*/  @!P6 LEA R10, P3, R230, R2, 0x8 ;  /* 0x00000002e60ae211 */ /* 0x000fe200078640ff */
[----:B------:R-:W-:Y:S01]  /*10e20*/  @!P0 IMAD.IADD R5, R14, 0x1, R11 ;  /* 0x000000010e058824 */ /* 0x000fe200078e020b */
[----:B------:R1:W-:Y:S02]  /*10e30*/  @!P4 LDGSTS.E.BYPASS.LTC128B.128 [R85+0x4800], desc[UR6][R12.64] ;  /* 0x048000000c55cfae */ /* 0x0003e4000b981a06 */
[----:B------:R-:W-:-:S02]  /*10e40*/  @!P6 LEA.HI.X R11, R230, R3, R231, 0x8, P3 ;  /* 0x00000003e60be211 */ /* 0x000fc400018f44e7 */
[----:B------:R2:W-:Y:S01]  /*10e50*/  @!P2 LDGSTS.E.BYPASS.LTC128B.128 [R85+0x5000], desc[UR6][R8.64] ;  /* 0x050000000855afae */ /* 0x0005e2000b981a06 */
[-C--:B------:R-:W-:Y:S02]  /*10e60*/  ISETP.GE.AND P3, PT, R22, R20.reuse, PT ;  /* 0x000000141600720c */ /* 0x080fe40003f66270 */
[-C--:B------:R-:W-:Y:S01]  /*10e70*/  ISETP.GE.AND P2, PT, R25, R20.reuse, PT ;  /* 0x000000141900720c */ /* 0x080fe20003f46270 */
[----:B------:R3:W-:Y:S01]  /*10e80*/  @!P1 LDGSTS.E.BYPASS.LTC128B.128 [R85+0x5800], desc[UR6][R6.64] ;  /* 0x0580000006559fae */ /* 0x0007e2000b981a06 */
[-C--:B------:R-:W-:Y:S02]  /*10e90*/  ISETP.GE.AND P4, PT, R23, R20.reuse, PT ;  /* 0x000000141700720c */ /* 0x080fe40003f86270 */
[-C--:B------:R-:W-:Y:S01]  /*10ea0*/  ISETP.GE.AND P1, PT, R26, R20.reuse, PT ;  /* 0x000000141a00720c */ /* 0x080fe20003f26270 */
[----:B------:R4:W-:Y:S01]  /*10eb0*/  @!P0 LDGSTS.E.BYPASS.LTC128B.128 [R85+0x6000], desc[UR6][R4.64] ;  /* 0x0600000004558fae */ /* 0x0009e2000b981a06 */
[----:B------:R-:W-:Y:S01]  /*10ec0*/  ISETP.GE.AND P0, PT, R70, R20, PT ;  /* 0x000000144600720c */ /* 0x000fe20003f06270 */
[----:B------:R-:W-:-:S02]  /*10ed0*/  @!P5 IMAD R16, R231, 0x120, RZ ;  /* 0x00000120e710d824 */ /* 0x000fc400078e02ff */
[----:B------:R4:W-:Y:S01]  /*10ee0*/  @!P6 LDGSTS.E.BYPASS.LTC128B.128 [R85+0x6800], desc[UR6][R10.64] ;  /* 0x068000000a55efae */ /* 0x0009e2000b981a06 */
[----:B------:R-:W-:Y:S01]  /*10ef0*/  ISETP.NE.AND P6, PT, R15, RZ, PT ;  /* 0x000000ff0f00720c */ /* 0x000fe20003fc5270 */
[C---:B------:R-:W-:Y:S02]  /*10f00*/  @!P3 IMAD R0, R231.reuse, 0x160, RZ ;  /* 0x00000160e700b824 */ /* 0x040fe400078e02ff */
[----:B------:R-:W-:-:S06]  /*10f10*/  @!P2 IMAD R18, R231, 0x180, RZ ;  /* 0x00000180e712a824 */ /* 0x000fcc00078e02ff */
[--C-:B------:R-:W-:Y:S02]  /*10f20*/  @!P0 IMAD.MOV.U32 R14, RZ, RZ, R2.reuse ;  /* 0x000000ffff0e8224 */ /* 0x100fe400078e0002 */
[--C-:B-1----:R-:W-:Y:S01]  /*10f30*/  @!P1 IMAD.MOV.U32 R12, RZ, RZ, R2.reuse ;  /* 0x000000ffff0c9224 */ /* 0x102fe200078e0002 */
[----:B--2---:R-:W-:Y:S01]  /*10f40*/  @!P2 MOV R8, R2 ;  /* 0x000000020008a202 */ /* 0x004fe20000000f00 */
[--C-:B------:R-:W-:Y:S02]  /*10f50*/  @!P2 IMAD.MOV.U32 R9, RZ, RZ, R3.reuse ;  /* 0x000000ffff09a224 */ /* 0x100fe400078e0003 */
[--C-:B---3--:R-:W-:Y:S02]  /*10f60*/  @!P3 IMAD.MOV.U32 R6, RZ, RZ, R2.reuse ;  /* 0x000000ffff06b224 */ /* 0x108fe400078e0002 */
[----:B----4-:R-:W-:-:S04]  /*10f70*/  @!P5 IMAD.WIDE.U32 R4, R230, 0x120, R2 ;  /* 0x00000120e604d825 */ /* 0x010fc800078e0002 */
[----:B------:R-:W-:Y:S02]  /*10f80*/  @!P5 IMAD.IADD R17, R16, 0x1, R5 ;  /* 0x000000011011d824 */ /* 0x000fe400078e0205 */
[--C-:B------:R-:W-:Y:S02]  /*10f90*/  @!P3 IMAD.MOV.U32 R7, RZ, RZ, R3.reuse ;  /* 0x000000ffff07b224 */ /* 0x100fe400078e0003 */
[----:B------:R-:W-:Y:S02]  /*10fa0*/  @!P5 IMAD.MOV.U32 R16, RZ, RZ, R4 ;  /* 0x000000ffff10d224 */ /* 0x000fe400078e0004 */
[----:B------:R-:W-:Y:S02]  /*10fb0*/  @!P4 IMAD R10, R231, 0x140, RZ ;  /* 0x00000140e70ac824 */ /* 0x000fe400078e02ff */
[----:B------:R-:W-:Y:S01]  /*10fc0*/  @!P4 IMAD.WIDE.U32 R4, R230, 0x140, R2 ;  /* 0x00000140e604c825 */ /* 0x000fe200078e0002 */
[----:B------:R-:W-:Y:S03]  /*10fd0*/  @!P5 LDGSTS.E.BYPASS.LTC128B.128 [R85+0x7000], desc[UR6][R16.64] ;  /* 0x070000001055dfae */ /* 0x000fe6000b981a06 */
[----:B------:R-:W-:-:S02]  /*10fe0*/  @!P1 IMAD.MOV.U32 R13, RZ, RZ, R3 ;  /* 0x000000ffff0d9224 */ /* 0x000fc400078e0003 */
[----:B------:R-:W-:Y:S02]  /*10ff0*/  @!P0 IMAD.MOV.U32 R15, RZ, RZ, R3 ;  /* 0x000000ffff0f8224 */ /* 0x000fe400078e0003 */
[----:B------:R-:W-:Y:S01]  /*11000*/  @!P3 IMAD.WIDE.U32 R2, R230, 0x160, R6 ;  /* 0x00000160e602b825 */ /* 0x000fe200078e0006 */
[----:B------:R-:W-:-:S03]  /*11010*/  @!P4 IADD3 R11, PT, PT, R10, R5, RZ ;  /* 0x000000050a0bc210 */ /* 0x000fc60007ffe0ff */
[----:B------:R-:W-:Y:S01]  /*11020*/  @!P2 IMAD.WIDE.U32 R6, R230, 0x180, R8 ;  /* 0x00000180e606a825 */ /* 0x000fe200078e0008 */
[----:B------:R-:W-:-:S03]  /*11030*/  @!P3 MOV R8, R2 ;  /* 0x000000020008b202 */ /* 0x000fc60000000f00 */
[----:B------:R-:W-:Y:S02]  /*11040*/  @!P1 IMAD R19, R231, 0x1a0, RZ ;  /* 0x000001a0e7139824 */ /* 0x000fe400078e02ff */
[----:B------:R-:W-:-:S04]  /*11050*/  @!P1 IMAD.WIDE.U32 R12, R230, 0x1a0, R12 ;  /* 0x000001a0e60c9825 */ /* 0x000fc800078e000c */
[----:B------:R-:W-:Y:S02]  /*11060*/  @!P0 IMAD R21, R231, 0x1c0, RZ ;  /* 0x000001c0e7158824 */ /* 0x000fe400078e02ff */
[----:B------:R-:W-:-:S04]  /*11070*/  @!P0 IMAD.WIDE.U32 R14, R230, 0x1c0, R14 ;  /* 0x000001c0e60e8825 */ /* 0x000fc800078e000e */
[----:B------:R-:W-:Y:S02]  /*11080*/  @!P4 IMAD.MOV.U32 R10, RZ, RZ, R4 ;  /* 0x000000ffff0ac224 */ /* 0x000fe400078e0004 */
[----:B------:R-:W-:Y:S02]  /*11090*/  @!P3 IMAD.IADD R9, R0, 0x1, R3 ;  /* 0x000000010009b824 */ /* 0x000fe400078e0203 */
[----:B------:R-:W-:Y:S01]  /*110a0*/  @!P2 IMAD.IADD R7, R18, 0x1, R7 ;  /* 0x000000011207a824 */ /* 0x000fe200078e0207 */
[----:B------:R-:W-:Y:S01]  /*110b0*/  @!P4 LDGSTS.E.BYPASS.LTC128B.128 [R85+0x7800], desc[UR6][R10.64] ;  /* 0x078000000a55cfae */ /* 0x000fe2000b981a06 */
[----:B------:R-:W-:Y:S02]  /*110c0*/  @!P1 IMAD.IADD R5, R19, 0x1, R13 ;  /* 0x0000000113059824 */ /* 0x000fe400078e020d */
[----:B------:R-:W-:Y:S01]  /*110d0*/  @!P1 IMAD.MOV.U32 R4, RZ, RZ, R12 ;  /* 0x000000ffff049224 */ /* 0x000fe200078e000c */
[----:B------:R-:W-:Y:S01]  /*110e0*/  @!P3 LDGSTS.E.BYPASS.LTC128B.128 [R85+0x8000], desc[UR6][R8.64] ;  /* 0x080000000855bfae */ /* 0x000fe2000b981a06 */
[----:B------:R-:W-:-:S02]  /*110f0*/  @!P0 IMAD.IADD R3, R21, 0x1, R15 ;  /* 0x0000000115038824 */ /* 0x000fc400078e020f */
[----:B------:R-:W-:Y:S01]  /*11100*/  @!P0 IMAD.MOV.U32 R2, RZ, RZ, R14 ;  /* 0x000000ffff028224 */ /* 0x000fe200078e000e */
[----:B------:R-:W-:Y:S04]  /*11110*/  @!P2 LDGSTS.E.BYPASS.LTC128B.128 [R85+0x8800], desc[UR6][R6.64] ;  /* 0x088000000655afae */ /* 0x000fe8000b981a06 */
[----:B------:R-:W-:Y:S04]  /*11120*/  @!P1 LDGSTS.E.BYPASS.LTC128B.128 [R85+0x9000], desc[UR6][R4.64] ;  /* 0x0900000004559fae */ /* 0x000fe8000b981a06 */
[----:B------:R1:W-:Y:S04]  /*11130*/  @!P0 LDGSTS.E.BYPASS.LTC128B.128 [R85+0x9800], desc[UR6][R2.64] ;  /* 0x0980000002558fae */ /* 0x0003e8000b981a06 */
[----:B------:R-:W0:Y:S01]  /*11140*/  LDGDEPBAR ;  /* 0x00000000000079af */ /* 0x000e220000000000 */
[----:B------:R-:W-:-:S02]  /*11150*/  ISETP.GE.AND P3, PT, R46, R20, PT ;  /* 0x000000142e00720c */ /* 0x000fc40003f66270 */
[----:B------:R-:W-:Y:S01]  /*11160*/  ISETP.GE.AND P2, PT, R40, R20, PT ;  /* 0x000000142800720c */ /* 0x000fe20003f46270 */
[----:B------:R-:W-:-:S04]  /*11170*/  DEPBAR.LE SB0, 0x0 ;  /* 0x000080000000791a */ /* 0x000fc80000000000 */
[C---:B-1----:R-:W-:Y:S01]  /*11180*/  LEA R2, P0, R104.reuse, R34, 0x1 ;  /* 0x0000002268027211 */ /* 0x042fe200078008ff */
[----:B------:R-:W-:Y:S02]  /*11190*/  @!P6 IMAD.MOV.U32 R4, RZ, RZ, R34 ;  /* 0x000000ffff04e224 */ /* 0x000fe400078e0022 */
[----:B------:R-:W-:Y:S01]  /*111a0*/  @!P6 IMAD.MOV.U32 R5, RZ, RZ, R35 ;  /* 0x000000ffff05e224 */ /* 0x000fe200078e0023 */
[----:B------:R-:W-:Y:S01]  /*111b0*/  BAR.SYNC.DEFER_BLOCKING 0x0 ;  /* 0x0000000000007b1d */ /* 0x000fe20000010000 */
[----:B------:R-:W-:Y:S02]  /*111c0*/  LEA.HI.X R3, R104, R35, R110, 0x1, P0 ;  /* 0x0000002368037211 */ /* 0x000fe400000f0c6e */
[-C--:B------:R-:W-:Y:S02]  /*111d0*/  ISETP.GE.AND P1, PT, R30, R20.reuse, PT ;  /* 0x000000141e00720c */ /* 0x080fe40003f26270 */
        /* <DEDUP_REMOVED lines=11> */
[----:B------:R-:W-:-:S04]  /*11290*/  @!P2 LEA R8, P3, R60, R2, 0x5 ;  /* 0x000000023c08a211 */ /* 0x000fc800078628ff */
[-CC-:B------:R-:W-:Y:S02]  /*112a0*/  @!P2 LEA.HI.X R9, R60, R3.reuse, R61.reuse, 0x5, P3 ;  /* 0x000000033c09a211 */ /* 0x180fe400018f2c3d */
[----:B------:R-:W-:Y:S02]  /*112b0*/  ISETP.GE.AND P3, PT, R28, R20, PT ;  /* 0x000000141c00720c */ /* 0x000fe40003f66270 */
[C---:B------:R-:W-:Y:S02]  /*112c0*/  @!P1 LEA R6, P4, R60.reuse, R2, 0x6 ;  /* 0x000000023c069211 */ /* 0x040fe400078830ff */
[----:B------:R-:W-:Y:S02]  /*112d0*/  ISETP.GE.AND P6, PT, R29, R20, PT ;  /* 0x000000141d00720c */ /* 0x000fe40003fc6270 */
[C---:B------:R-:W-:Y:S01]  /*112e0*/  @!P1 LEA.HI.X R7, R60.reuse, R3, R61, 0x6, P4 ;  /* 0x000000033c079211 */ /* 0x040fe200020f343d */
[----:B------:R-:W-:Y:S01]  /*112f0*/  @!P0 IMAD R0, R61, 0x60, RZ ;  /* 0x000000603d008824 */ /* 0x000fe200078e02ff */
[----:B------:R-:W-:Y:S01]  /*11300*/  @P2 STS.128 [R85+0xb000], RZ ;  /* 0x00b000ff55002388 */ /* 0x000fe20000000c00 */
[----:B-1----:R-:W-:-:S03]  /*11310*/  @!P0 IMAD.WIDE.U32 R4, R60, 0x60, R2 ;  /* 0x000000603c048825 */ /* 0x002fc600078e0002 */
        /* <DEDUP_REMOVED lines=9> */
[----:B------:R1:W-:Y:S01]  /*113b0*/  @!P1 LDGSTS.E.BYPASS.LTC128B.128 [R85+0xb800], desc[UR6][R6.64] ;  /* 0x0b80000006559fae */ /* 0x0003e2000b981a06 */
[----:B------:R-:W-:-:S03]  /*113c0*/  @!P6 IMAD R0, R61, 0xa0, RZ ;  /* 0x000000a03d00e824 */ /* 0x000fc600078e02ff */
[----:B------:R-:W-:Y:S04]  /*113d0*/  @P0 STS.128 [R85+0xc000], RZ ;  /* 0x00c000ff55000388 */ /* 0x000fe80000000c00 */
[----:B------:R-:W-:Y:S01]  /*113e0*/  @!PT LDS RZ, [RZ] ;  /* 0x00000000fffff984 */ /* 0x000fe20000000800 */
[----:B------:R-:W-:Y:S01]  /*113f0*/  @!PT LDS RZ, [RZ] ;  /* 0x00000000fffff984 */ /* 0x000fe20000000800 */
[----:B------:R-:W-:Y:S01]  /*11400*/  @!PT LDS RZ, [RZ] ;  /* 0x00000000fffff984 */ /* 0x000fe20000000800 */
[----:B------:R2:W-:Y:S01]  /*11410*/  @!P0 LDGSTS.E.BYPASS.LTC128B.128 [R85+0xc000], desc[UR6][R4.64] ;  /* 0x0c00000004558fae */ /* 0x0005e2000b981a06 */
[----:B------:R-:W-:-:S03]  /*11420*/  ISETP.GE.AND P0, PT, R32, R20, PT ;  /* 0x000000142000720c */ /* 0x000fc60003f06270 */
[----:B------:R-:W-:Y:S01]  /*11430*/  @P3 STS.128 [R85+0xc800], RZ ;  /* 0x00c800ff55003388 */ /* 0x000fe20000000c00 */
[----:B-1----:R-:W-:-:S04]  /*11440*/  @!P3 LEA R6, P1, R60, R2, 0x7 ;  /* 0x000000023c06b211 */ /* 0x002fc800078238ff */
[C---:B------:R-:W-:Y:S02]  /*11450*/  @!P3 LEA.HI.X R7, R60.reuse, R3, R61, 0x7, P1 ;  /* 0x000000033c07b211 */ /* 0x040fe400008f3c3d */
[-C--:B------:R-:W-:Y:S01]  /*11460*/  ISETP.GE.AND P1, PT, R31, R20.reuse, PT ;  /* 0x000000141f00720c */ /* 0x080fe20003f26270 */
[----:B--2---:R-:W-:Y:S02]  /*11470*/  @!P6 IMAD.WIDE.U32 R4, R60, 0xa0, R2 ;  /* 0x000000a03c04e825 */ /* 0x004fe400078e0002 */
[----:B------:R-:W-:Y:S01]  /*11480*/  @!PT LDS RZ, [RZ] ;  /* 0x00000000fffff984 */ /* 0x000fe20000000800 */
[----:B------:R-:W-:Y:S01]  /*11490*/  @!PT LDS RZ, [RZ] ;  /* 0x00000000fffff984 */ /* 0x000fe20000000800 */
[----:B------:R-:W-:Y:S01]  /*114a0*/  @!PT LDS RZ, [RZ] ;  /* 0x00000000fffff984 */ /* 0x000fe20000000800 */
[----:B------:R1:W-:Y:S03]  /*114b0*/  @!P3 LDGSTS.E.BYPASS.LTC128B.128 [R85+0xc800], desc[UR6][R6.64] ;  /* 0x0c8000000655bfae */ /* 0x0003e6000b981a06 */
[----:B------:R-:W-:Y:S01]  /*114c0*/  @!P6 IADD3 R5, PT, PT, R0, R5, RZ ;  /* 0x000000050005e210 */ /* 0x000fe20007ffe0ff */
[----:B------:R-:W-:Y:S04]  /*114d0*/  @P6 STS.128 [R85+0xd000], RZ ;  /* 0x00d000ff55006388 */ /* 0x000fe80000000c00 */
[----:B------:R-:W-:Y:S01]  /*114e0*/  @!PT LDS RZ, [RZ] ;  /* 0x00000000fffff984 */ /* 0x000fe20000000800 */
[----:B------:R-:W-:Y:S01]  /*114f0*/  @!PT LDS RZ, [RZ] ;  /* 0x00000000fffff984 */ /* 0x000fe20000000800 */
[----:B------:R-:W-:Y:S01]  /*11500*/  @!PT LDS RZ, [RZ] ;  /* 0x00000000fffff984 */ /* 0x000fe20000000800 */
[----:B------:R2:W-:Y:S01]  /*11510*/  @!P6 LDGSTS.E.BYPASS.LTC128B.128 [R85+0xd000], desc[UR6][R4.64] ;  /* 0x0d0000000455efae */ /* 0x0005e2000b981a06 */
[----:B------:R-:W-:Y:S01]  /*11520*/  ISETP.GE.AND P6, PT, R33, R20, PT ;  /* 0x000000142100720c */ /* 0x000fe20003fc6270 */
[----:B------:R-:W-:-:S02]  /*11530*/  @!P1 IMAD R10, R61, 0xc0, RZ ;  /* 0x000000c03d0a9824 */ /* 0x000fc400078e02ff */
[----:B------:R-:W-:Y:S02]  /*11540*/  @!P0 IMAD R0, R61, 0xe0, RZ ;  /* 0x000000e03d008824 */ /* 0x000fe400078e02ff */
[--C-:B------:R-:W-:Y:S01]  /*11550*/  @!P0 IMAD.WIDE.U32 R8, R60, 0xe0, R2.reuse ;  /* 0x000000e03c088825 */ /* 0x100fe200078e0002 */
[----:B------:R-:W-:Y:S01]  /*11560*/  @P1 STS.128 [R85+0xd800], RZ ;  /* 0x00d800ff55001388 */ /* 0x000fe20000000c00 */
[----:B------:R-:W-:Y:S02]  /*11570*/  ISETP.GE.AND P5, PT, R24, R20, PT ;  /* 0x000000141800720c */ /* 0x000fe40003fa6270 */
[----:B-1----:R-:W-:-:S04]  /*11580*/  @!P1 IMAD.WIDE.U32 R6, R60, 0xc0, R2 ;  /* 0x000000c03c069825 */ /* 0x002fc800078e0002 */
[----:B------:R-:W-:Y:S02]  /*11590*/  @!P1 IMAD.IADD R7, R10, 0x1, R7 ;  /* 0x000000010a079824 */ /* 0x000fe400078e0207 */
[----:B--2---:R-:W-:-:S03]  /*115a0*/  @!P0 IMAD.IADD R5, R0, 0x1, R9 ;  /* 0x0000000100058824 */ /* 0x004fc600078e0209 */
[----:B------:R-:W-:Y:S01]  /*115b0*/  @!PT LDS RZ, [RZ] ;  /* 0x00000000fffff984 */ /* 0x000fe20000000800 */
[----:B------:R-:W-:Y:S01]  /*115c0*/  @!PT LDS RZ, [RZ] ;  /* 0x00000000fffff984 */ /* 0x000fe20000000800 */
[----:B------:R-:W-:Y:S01]  /*115d0*/  @!PT LDS RZ, [RZ] ;  /* 0x00000000fffff984 */ /* 0x000fe20000000800 */
[----:B------:R1:W-:Y:S01]  /*115e0*/  @!P1 LDGSTS.E.BYPASS.LTC128B.128 [R85+0xd800], desc[UR6][R6.64] ;  /* 0x0d80000006559fae */ /* 0x0003e2000b981a06 */
[----:B------:R-:W-:-:S03]  /*115f0*/  @!P0 IMAD.MOV.U32 R4, RZ, RZ, R8 ;  /* 0x000000ffff048224 */ /* 0x000fc600078e0008 */
[----:B------:R-:W-:Y:S01]  /*11600*/  @P0 STS.128 [R85+0xe000], RZ ;  /* 0x00e000ff55000388 */ /* 0x000fe20000000c00 */
[----:B------:R-:W-:-:S03]  /*11610*/  ISETP.GE.AND P3, PT, R22, R20, PT ;  /* 0x000000141600720c */ /* 0x000fc60003f66270 */
[----:B------:R-:W-:Y:S01]  /*11620*/  @!PT LDS RZ, [RZ] ;  /* 0x00000000fffff984 */ /* 0x000fe20000000800 */
[----:B------:R-:W-:Y:S01]  /*11630*/  @!PT LDS RZ, [RZ] ;  /* 0x00000000fffff984 */ /* 0x000fe20000000800 */
[----:B------:R-:W-:Y:S01]  /*11640*/  @!PT LDS RZ, [RZ] ;  /* 0x00000000fffff984 */ /* 0x000fe20000000800 */
[----:B------:R2:W-:Y:S01]  /*11650*/  @!P0 LDGSTS.E.BYPASS.LTC128B.128 [R85+0xe000], desc[UR6][R4.64] ;  /* 0x0e00000004558fae */ /* 0x0005e2000b981a06 */
[C---:B------:R-:W-:Y:S02]  /*11660*/  @!P6 LEA R18, P0, R60.reuse, R2, 0x8 ;  /* 0x000000023c12e211 */ /* 0x040fe400078040ff */
[-C--:B------:R-:W-:Y:S02]  /*11670*/  ISETP.GE.AND P4, PT, R23, R20.reuse, PT ;  /* 0x000000141700720c */ /* 0x080fe40003f86270 */
[-C--:B------:R-:W-:Y:S02]  /*11680*/  ISETP.GE.AND P2, PT, R25, R20.reuse, PT ;  /* 0x000000141900720c */ /* 0x080fe40003f46270 */
[----:B------:R-:W-:Y:S02]  /*11690*/  @!P6 LEA.HI.X R19, R60, R3, R61, 0x8, P0 ;  /* 0x000000033c13e211 */ /* 0x000fe400000f443d */
[-C--:B------:R-:W-:Y:S02]  /*116a0*/  ISETP.GE.AND P1, PT, R26, R20.reuse, PT ;  /* 0x000000141a00720c */ /* 0x080fe40003f26270 */
[----:B------:R-:W-:Y:S01]  /*116b0*/  ISETP.GE.AND P0, PT, R70, R20, PT ;  /* 0x000000144600720c */ /* 0x000fe20003f06270 */
[----:B------:R-:W-:-:S04]  /*116c0*/  @!P5 IMAD R16, R61, 0x120, RZ ;  /* 0x000001203d10d824 */ /* 0x000fc800078e02ff */
[----:B------:R-:W-:Y:S01]  /*116d0*/  @!P4 IMAD R10, R61, 0x140, RZ ;  /* 0x000001403d0ac824 */ /* 0x000fe200078e02ff */
[----:B-1----:R-:W-:Y:S01]  /*116e0*/  @!P3 MOV R6, R2 ;  /* 0x000000020006b202 */ /* 0x002fe20000000f00 */
[--C-:B------:R-:W-:Y:S02]  /*116f0*/  @!P3 IMAD.MOV.U32 R7, RZ, RZ, R3.reuse ;  /* 0x000000ffff07b224 */ /* 0x100fe400078e0003 */
[----:B--2---:R-:W-:-:S04]  /*11700*/  @!P5 IMAD.WIDE.U32 R4, R60, 0x120, R2 ;  /* 0x000001203c04d825 */ /* 0x004fc800078e0002 */
[----:B------:R-:W-:Y:S02]  /*11710*/  @!P5 IMAD.IADD R17, R16, 0x1, R5 ;  /* 0x000000011011d824 */ /* 0x000fe400078e0205 */
[----:B------:R-:W-:Y:S02]  /*11720*/  @!P5 IMAD.MOV.U32 R16, RZ, RZ, R4 ;  /* 0x000000ffff10d224 */ /* 0x000fe400078e0004 */
[----:B------:R-:W-:Y:S01]  /*11730*/  @!P4 IMAD.WIDE.U32 R4, R60, 0x140, R2 ;  /* 0x000001403c04c825 */ /* 0x000fe200078e0002 */
[----:B------:R-:W-:-:S03]  /*11740*/  @!P0 MOV R14, R2 ;  /* 0x00000002000e8202 */ /* 0x000fc60000000f00 */
[--C-:B------:R-:W-:Y:S02]  /*11750*/  @!P2 IMAD.MOV.U32 R8, RZ, RZ, R2.reuse ;  /* 0x000000ffff08a224 */ /* 0x100fe400078e0002 */
[--C-:B------:R-:W-:Y:S02]  /*11760*/  @!P2 IMAD.MOV.U32 R9, RZ, RZ, R3.reuse ;  /* 0x000000ffff09a224 */ /* 0x100fe400078e0003 */
[----:B------:R-:W-:Y:S02]  /*11770*/  @!P1 IMAD.MOV.U32 R12, RZ, RZ, R2 ;  /* 0x000000ffff0c9224 */ /* 0x000fe400078e0002 */
[--C-:B------:R-:W-:Y:S02]  /*11780*/  @!P1 IMAD.MOV.U32 R13, RZ, RZ, R3.reuse ;  /* 0x000000ffff0d9224 */ /* 0x100fe400078e0003 */
[----:B------:R-:W-:Y:S02]  /*11790*/  @!P0 IMAD.MOV.U32 R15, RZ, RZ, R3 ;  /* 0x000000ffff0f8224 */ /* 0x000fe400078e0003 */
[----:B------:R-:W-:-:S02]  /*117a0*/  @!P3 IMAD R0, R61, 0x160, RZ ;  /* 0x000001603d00b824 */ /* 0x000fc400078e02ff */
[----:B------:R-:W-:Y:S01]  /*117b0*/  @!P3 IMAD.WIDE.U32 R2, R60, 0x160, R6 ;  /* 0x000001603c02b825 */ /* 0x000fe200078e0006 */
[----:B------:R-:W-:Y:S03]  /*117c0*/  @P6 STS.128 [R85+0xe800], RZ ;  /* 0x00e800ff55006388 */ /* 0x000fe60000000c00 */
[----:B------:R-:W-:Y:S01]  /*117d0*/  @!P4 IMAD.IADD R11, R10, 0x1, R5 ;  /* 0x000000010a0bc824 */ /* 0x000fe200078e0205 */
[----:B------:R-:W-:Y:S01]  /*117e0*/  @!PT LDS RZ, [RZ] ;  /* 0x00000000fffff984 */ /* 0x000fe20000000800 */
[----:B------:R-:W-:Y:S01]  /*117f0*/  @!PT LDS RZ, [RZ] ;  /* 0x00000000fffff984 */ /* 0x000fe20000000800 */
[----:B------:R-:W-:Y:S01]  /*11800*/  @!PT LDS RZ, [RZ] ;  /* 0x00000000fffff984 */ /* 0x000fe20000000800 */
[----:B------:R-:W-:Y:S01]  /*11810*/  @!P6 LDGSTS.E.BYPASS.LTC128B.128 [R85+0xe800], desc[UR6][R18.64] ;  /* 0x0e8000001255efae */ /* 0x000fe2000b981a06 */
[C---:B------:R-:W-:Y:S02]  /*11820*/  @!P2 IMAD R20, R61.reuse, 0x180, RZ ;  /* 0x000001803d14a824 */ /* 0x040fe400078e02ff */
[----:B------:R-:W-:Y:S01]  /*11830*/  @!P2 IMAD.WIDE.U32 R6, R60, 0x180, R8 ;  /* 0x000001803c06a825 */ /* 0x000fe200078e0008 */
[----:B------:R-:W-:Y:S03]  /*11840*/  @P5 STS.128 [R85+0xf000], RZ ;  /* 0x00f000ff55005388 */ /* 0x000fe60000000c00 */
[----:B------:R-:W-:Y:S01]  /*11850*/  @!P4 IMAD.MOV.U32 R10, RZ, RZ, R4 ;  /* 0x000000ffff0ac224 */ /* 0x000fe200078e0004 */
[----:B------:R-:W-:Y:S01]  /*11860*/  @!PT LDS RZ, [RZ] ;  /* 0x00000000fffff984 */ /* 0x000fe20000000800 */
[----:B------:R-:W-:Y:S01]  /*11870*/  @!PT LDS RZ, [RZ] ;  /* 0x00000000fffff984 */ /* 0x000fe20000000800 */
[----:B------:R-:W-:Y:S01]  /*11880*/  @!PT LDS RZ, [RZ] ;  /* 0x00000000fffff984 */ /* 0x000fe20000000800 */
[----:B------:R-:W-:Y:S01]  /*11890*/  @!P5 LDGSTS.E.BYPASS.LTC128B.128 [R85+0xf000], desc[UR6][R16.64] ;  /* 0x0f0000001055dfae */ /* 0x000fe2000b981a06 */
        /* <DEDUP_REMOVED lines=8> */
[----:B------:R-:W-:Y:S02]  /*11920*/  @!P3 IMAD.MOV.U32 R8, RZ, RZ, R2 ;  /* 0x000000ffff08b224 */ /* 0x000fe400078e0002 */
        /* <DEDUP_REMOVED lines=10> */
[----:B------:R-:W-:Y:S01]  /*119d0*/  @!P0 IADD3 R3, PT, PT, R22, R15, RZ ;  /* 0x0000000f16038210 */ /* 0x000fe20007ffe0ff */
[----:B------:R-:W-:Y:S01]  /*119e0*/  @!P0 IMAD.MOV.U32 R2, RZ, RZ, R14 ;  /* 0x000000ffff028224 */ /* 0x000fe200078e000e */
        /* <DEDUP_REMOVED lines=15> */
[----:B------:R-:W2:Y:S01]  /*11ae0*/  LD.E R0, desc[UR6][R134.64+0x18c] ;  /* 0x00018c0686007980 */ /* 0x000ea2000c101900 */
[----:B------:R-:W3:Y:S01]  /*11af0*/  S2R R226, SR_TID.X ;  /* 0x0000000000e27919 */ /* 0x000ee20000002100 */
[----:B------:R-:W4:Y:S01]  /*11b00*/  S2UR UR8, SR_CgaCtaId ;  /* 0x00000000000879c3 */ /* 0x000f220000008800 */
[----:B------:R-:W-:Y:S01]  /*11b10*/  UMOV UR4, 0x400 ;  /* 0x0000040000047882 */ /* 0x000fe20000000000 */
[----:B------:R-:W-:Y:S01]  /*11b20*/  IMAD.MOV.U32 R91, RZ, RZ, 0x20 ;  /* 0x00000020ff5b7424 */ /* 0x000fe200078e00ff */
[----:B------:R-:W0:Y:S01]  /*11b30*/  LDGDEPBAR ;  /* 0x00000000000079af */ /* 0x000e220000000000 */
[----:B---3--:R-:W-:Y:S01]  /*11b40*/  SHF.R.U32.HI R223, RZ, 0x1, R226 ;  /* 0x00000001ffdf7819 */ /* 0x008fe200000116e2 */
[C---:B------:R-:W-:Y:S01]  /*11b50*/  IMAD.SHL.U32 R224, R226.reuse, 0x20, RZ ;  /* 0x00000020e2e07824 */ /* 0x040fe200078e00ff */
[C---:B------:R-:W-:Y:S01]  /*11b60*/  SHF.L.U32 R199, R226.reuse, 0x6, RZ ;  /* 0x00000006e2c77819 */ /* 0x040fe200000006ff */
[----:B------:R-:W-:Y:S01]  /*11b70*/  IMAD.SHL.U32 R211, R226, 0x8, RZ ;  /* 0x00000008e2d37824 */ /* 0x000fe200078e00ff */
[----:B-1----:R-:W-:-:S02]  /*11b80*/  LOP3.LUT R2, R223, 0x8, RZ, 0xc0, !PT ;  /* 0x00000008df027812 */ /* 0x002fc400078ec0ff */
[----:B------:R-:W-:Y:S02]  /*11b90*/  LOP3.LUT R224, R224, 0x7c00, RZ, 0xc0, !PT ;  /* 0x00007c00e0e07812 */ /* 0x000fe400078ec0ff */
[----:B------:R-:W-:Y:S02]  /*11ba0*/  LOP3.LUT R222, R211, 0x38, RZ, 0xc0, !PT ;  /* 0x00000038d3de7812 */ /* 0x000fe400078ec0ff */
[--C-:B------:R-:W-:Y:S02]  /*11bb0*/  LOP3.LUT R2, R2, 0x1c0, R199.reuse, 0xf8, !PT ;  /* 0x000001c002027812 */ /* 0x100fe400078ef8c7 */
[----:B------:R-:W-:Y:S02]  /*11bc0*/  LOP3.LUT R4, R226, 0x8, RZ, 0xc0, !PT ;  /* 0x00000008e2047812 */ /* 0x000fe400078ec0ff */
[----:B------:R-:W-:Y:S02]  /*11bd0*/  LOP3.LUT R3, R224, 0x200, R199, 0xf8, !PT ;  /* 0x00000200e0037812 */ /* 0x000fe400078ef8c7 */
[----:B------:R-:W-:-:S02]  /*11be0*/  LOP3.LUT R209, R2, R222, RZ, 0x3c, !PT ;  /* 0x000000de02d17212 */ /* 0x000fc400078e3cff */
[----:B------:R-:W-:Y:S01]  /*11bf0*/  LOP3.LUT R4, R4, 0x1c0, R199, 0xf8, !PT ;  /* 0x000001c004047812 */ /* 0x000fe200078ef8c7 */
[----:B----4-:R-:W-:Y:S01]  /*11c00*/  ULEA UR8, UR8, UR4, 0x18 ;  /* 0x0000000408087291 */ /* 0x010fe2000f8ec0ff */
[----:B------:R-:W-:Y:S02]  /*11c10*/  LOP3.LUT R2, R3, R209, RZ, 0xfc, !PT ;  /* 0x000000d103027212 */ /* 0x000fe400078efcff */
[----:B------:R-:W-:Y:S02]  /*11c20*/  LOP3.LUT R62, R199, 0x400, RZ, 0xc0, !PT ;  /* 0x00000400c73e7812 */ /* 0x000fe400078ec0ff */
[----:B------:R-:W-:Y:S02]  /*11c30*/  LOP3.LUT R3, R4, R222, RZ, 0x3c, !PT ;  /* 0x000000de04037212 */ /* 0x000fe400078e3cff */
[----:B------:R-:W-:-:S03]  /*11c40*/  LEA R2, R2, UR8, 0x1 ;  /* 0x0000000802027c11 */ /* 0x000fc6000f8e08ff */
[----:B------:R-:W-:Y:S02]  /*11c50*/  IMAD R62, R3, 0x2, R62 ;  /* 0x00000002033e7824 */ /* 0x000fe400078e023e */
[----:B------:R1:W-:Y:S04]  /*11c60*/  LDSM.16.M88.4 R16, [R2] ;  /* 0x000000000210783b */ /* 0x0003e80000000200 */
[----:B------:R-:W3:Y:S01]  /*11c70*/  LDSM.16.M88.4 R28, [R62+UR8+0x2000] ;  /* 0x002000083e1c783b */ /* 0x000ee20008000200 */
[----:B------:R-:W-:Y:S01]  /*11c80*/  R2P PR, R226, 0x6 ;  /* 0x00000006e2007804 */ /* 0x000fe20000000000 */
[----:B------:R-:W-:Y:S02]  /*11c90*/  VIADD R3, R62, UR8 ;  /* 0x000000083e037c36 */ /* 0x000fe40008000000 */
[----:B------:R-:W4:Y:S02]  /*11ca0*/  LDSM.16.M88.4 R48, [R62+UR8+0x3000] ;  /* 0x003000083e30783b */ /* 0x000f240008000200 */
[----:B------:R-:W-:Y:S01]  /*11cb0*/  SEL R91, R91, 0xffffffe0, !P1 ;  /* 0xffffffe05b5b7807 */ /* 0x000fe20004800000 */
[----:B------:R-:W-:Y:S01]  /*11cc0*/  IMAD.MOV.U32 R174, RZ, RZ, 0x40 ;  /* 0x00000040ffae7424 */ /* 0x000fe200078e00ff */
[----:B------:R-:W-:Y:S02]  /*11cd0*/  LDSM.16.M88.4 R40, [R62+UR8+0x2800] ;  /* 0x002800083e28783b */ /* 0x000fe40008000200 */
[----:B------:R-:W-:Y:S01]  /*11ce0*/  IADD3 R21, PT, PT, R3, R91, RZ ;  /* 0x0000005b03157210 */ /* 0x000fe20007ffe0ff */
[----:B------:R-:W-:Y:S01]  /*11cf0*/  IMAD.IADD R4, R2, 0x1, R91 ;  /* 0x0000000102047824 */ /* 0x000fe200078e025b */
[----:B------:R-:W-:Y:S04]  /*11d00*/  LDSM.16.M88.4 R72, [R62+UR8+0x3800] ;  /* 0x003800083e48783b */ /* 0x000fe80008000200 */
[----:B------:R3:W-:Y:S04]  /*11d10*/  LDSM.16.M88.4 R12, [R4] ;  /* 0x00000000040c783b */ /* 0x0007e80000000200 */
[----:B------:R-:W4:Y:S01]  /*11d20*/  LDSM.16.M88.4 R36, [R21+0x2000] ;  /* 0x002000001524783b */ /* 0x000f220000000200 */
[----:B------:R-:W-:-:S03]  /*11d30*/  SEL R174, R174, 0xffffffc0, !P2 ;  /* 0xffffffc0aeae7807 */ /* 0x000fc60005000000 */
[----:B------:R-:W-:Y:S02]  /*11d40*/  LDSM.16.M88.4 R64, [R21+0x3000] ;  /* 0x003000001540783b */ /* 0x000fe40000000200 */
[--C-:B-1----:R-:W-:Y:S02]  /*11d50*/  IMAD.IADD R2, R2, 0x1, R174.reuse ;  /* 0x0000000102027824 */ /* 0x102fe400078e02ae */
[----:B------:R-:W-:Y:S01]  /*11d60*/  IMAD.IADD R3, R3, 0x1, R174 ;  /* 0x0000000103037824 */ /* 0x000fe200078e02ae */
[----:B------:R-:W-:Y:S04]  /*11d70*/  LDSM.16.M88.4 R52, [R21+0x2800] ;  /* 0x002800001534783b */ /* 0x000fe80000000200 */
[----:B------:R1:W-:Y:S04]  /*11d80*/  LDSM.16.M88.4 R8, [R2] ;  /* 0x000000000208783b */ /* 0x0003e80000000200 */
[----:B------:R-:W1:Y:S01]  /*11d90*/  LDSM.16.M88.4 R56, [R3+0x2000] ;  /* 0x002000000338783b */ /* 0x000e620000000200 */
[----:B---3--:R-:W-:Y:S01]  /*11da0*/  HMMA.16816.F32.BF16 R4, R16, R28, RZ ;  /* 0x0000001c1004723c */ /* 0x008fe200000418ff */
[----:B------:R-:W-:-:S05]  /*11db0*/  IMAD.IADD R20, R91, 0x1, R3 ;  /* 0x000000015b147824 */ /* 0x000fca00078e0203 */
[----:B------:R-:W-:Y:S02]  /*11dc0*/  LDSM.16.M88.4 R68, [R20+0x2000] ;  /* 0x002000001444783b */ /* 0x000fe40000000200 */
[----:B----4-:R-:W-:Y:S01]  /*11dd0*/  HMMA.16816.F32.BF16 R32, R16, R48, RZ ;  /* 0x000000301020723c */ /* 0x010fe200000418ff */
[----:B-1----:R-:W-:-:S07]  /*11de0*/  IMAD.IADD R2, R91, 0x1, R2 ;  /* 0x000000015b027824 */ /* 0x002fce00078e0202 */
[----:B------:R-:W-:Y:S08]  /*11df0*/  HMMA.16816.F32.BF16 R28, R16, R30, RZ ;  /* 0x0000001e101c723c */ /* 0x000ff000000418ff */
[----:B------:R-:W-:Y:S01]  /*11e00*/  HMMA.16816.F32.BF16 R24, R12, R36, R4 ;  /* 0x000000240c18723c */ /* 0x000fe20000041804 */
[----:B------:R-:W1:Y:S07]  /*11e10*/  LDSM.16.M88.4 R4, [R2] ;  /* 0x000000000204783b */ /* 0x000e6e0000000200 */
[C---:B------:R-:W-:Y:S08]  /*11e20*/  HMMA.16816.F32.BF16 R44, R16.reuse, R40, RZ ;  /* 0x00000028102c723c */ /* 0x040ff000000418ff */
[----:B------:R-:W-:Y:S08]  /*11e30*/  HMMA.16816.F32.BF16 R40, R16, R42, RZ ;  /* 0x0000002a1028723c */ /* 0x000ff000000418ff */
[----:B------:R-:W-:Y:S08]  /*11e40*/  HMMA.16816.F32.BF16 R24, R8, R56, R24 ;  /* 0x000000380818723c */ /* 0x000ff00000041818 */
[C---:B------:R-:W-:Y:S08]  /*11e50*/  HMMA.16816.F32.BF16 R80, R12.reuse, R64, R32 ;  /* 0x000000400c50723c */ /* 0x040ff00000041820 */
[----:B------:R-:W-:Y:S08]  /*11e60*/  HMMA.16816.F32.BF16 R28, R12, R38, R28 ;  /* 0x000000260c1c723c */ /* 0x000ff0000004181c */
[----:B------:R-:W-:Y:S01]  /*11e70*/  HMMA.16816.F32.BF16 R32, R16, R50, RZ ;  /* 0x000000321020723c */ /* 0x000fe200000418ff */
[----:B------:R-:W3:Y:S07]  /*11e80*/  LDSM.16.M88.4 R48, [R3+0x2800] ;  /* 0x002800000330783b */ /* 0x000eee0000000200 */
[C---:B------:R-:W-:Y:S08]  /*11e90*/  HMMA.16816.F32.BF16 R44, R12.reuse, R52, R44 ;  /* 0x000000340c2c723c */ /* 0x040ff0000004182c */
[----:B------:R-:W-:Y:S01]  /*11ea0*/  HMMA.16816.F32.BF16 R76, R12, R54, R40 ;  /* 0x000000360c4c723c */ /* 0x000fe20000041828 */
[----:B------:R-:W4:Y:S04]  /*11eb0*/  LDSM.16.M88.4 R52, [R21+0x3800] ;  /* 0x003800001534783b */ /* 0x000f280000000200 */
[----:B------:R-:W2:Y:S03]  /*11ec0*/  LDSM.16.M88.4 R40, [R20+0x2800] ;  /* 0x002800001428783b */ /* 0x000ea60000000200 */
[----:B-1----:R-:W-:Y:S08]  /*11ed0*/  HMMA.16816.F32.BF16 R36, R4, R68, R24 ;  /* 0x000000440424723c */ /* 0x002ff00000041818 */
[----:B------:R-:W-:Y:S01]  /*11ee0*/  HMMA.16816.F32.BF16 R24, R8, R58, R28 ;  /* 0x0000003a0818723c */ /* 0x000fe2000004181c */
[----:B------:R-:W-:Y:S07]  /*11ef0*/  LDSM.16.M88.4 R56, [R20+0x3000] ;  /* 0x003000001438783b */ /* 0x000fee0000000200 */
[----:B------:R-:W-:Y:S01]  /*11f00*/  HMMA.16816.F32.BF16 R92, R12, R66, R32 ;  /* 0x000000420c5c723c */ /* 0x000fe20000041820 */
[----:B------:R-:W-:Y:S07]  /*11f10*/  LDSM.16.M88.4 R64, [R21+0x4000] ;  /* 0x004000001540783b */ /* 0x000fee0000000200 */
[----:B------:R-:W-:Y:S08]  /*11f20*/  HMMA.16816.F32.BF16 R28, R16, R72, RZ ;  /* 0x00000048101c723c */ /* 0x000ff000000418ff */
[----:B------:R-:W-:Y:S01]  /*11f30*/  HMMA.16816.F32.BF16 R32, R4, R70, R24 ;  /* 0x000000460420723c */ /* 0x000fe20000041818 */
[----:B------:R-:W-:Y:S07]  /*11f40*/  LDSM.16.M88.4 R68, [R3+0x3000] ;  /* 0x003000000344783b */ /* 0x000fee0000000200 */
[----:B---3--:R-:W-:Y:S01]  /*11f50*/  HMMA.16816.F32.BF16 R24, R8, R48, R44 ;  /* 0x000000300818723c */ /* 0x008fe2000004182c */
[----:B------:R-:W1:Y:S07]  /*11f60*/  LDSM.16.M88.4 R44, [R62+UR8+0x4000] ;  /* 0x004000083e2c783b */ /* 0x000e6e0008000200 */
[----:B----4-:R-:W-:Y:S08]  /*11f70*/  HMMA.16816.F32.BF16 R84, R12, R52, R28 ;  /* 0x000000340c54723c */ /* 0x010ff0000004181c */
[----:B------:R-:W-:Y:S01]  /*11f80*/  HMMA.16816.F32.BF16 R28, R16, R74, RZ ;  /* 0x0000004a101c723c */ /* 0x000fe200000418ff */
[----:B--2---:R-:W-:-:S04]  /*11f90*/  FMUL.FTZ R2, R36, R0 ;  /* 0x0000000024027220 */ /* 0x004fc80000410000 */
[----:B------:R2:W-:Y:S02]  /*11fa0*/  MUFU.TANH R161, R2 ;  /* 0x0000000200a17308 */ /* 0x0005e40000002400 */
[----:B--2---:R-:W-:-:S06]  /*11fb0*/  FMUL.FTZ R2, R37, R0 ;  /* 0x0000000025027220 */ /* 0x004fcc0000410000 */
[----:B------:R2:W-:Y:S02]  /*11fc0*/  MUFU.TANH R191, R2 ;  /* 0x0000000200bf7308 */ /* 0x0005e40000002400 */
[----:B--2---:R-:W-:-:S06]  /*11fd0*/  FMUL.FTZ R2, R38, R0 ;  /* 0x0000000026027220 */ /* 0x004fcc0000410000 */
[----:B------:R2:W-:Y:S02]  /*11fe0*/  MUFU.TANH R89, R2 ;  /* 0x0000000200597308 */ /* 0x0005e40000002400 */
[-C--:B--2---:R-:W-:Y:S02]  /*11ff0*/  FMUL.FTZ R2, R39, R0.reuse ;  /* 0x0000000027027220 */ /* 0x084fe40000410000 */
[----:B------:R-:W-:Y:S04]  /*12000*/  HMMA.16816.F32.BF16 R36, R4, R40, R24 ;  /* 0x000000280424723c */ /* 0x000fe80000041818 */
[----:B------:R2:W-:Y:S04]  /*12010*/  MUFU.TANH R156, R2 ;  /* 0x00000002009c7308 */ /* 0x0005e80000002400 */
[----:B------:R-:W-:Y:S01]  /*12020*/  HMMA.16816.F32.BF16 R24, R8, R50, R76 ;  /* 0x000000320818723c */ /* 0x000fe2000004184c */
[----:B------:R-:W-:Y:S01]  /*12030*/  LDSM.16.M88.4 R48, [R3+0x3800] ;  /* 0x003800000330783b */ /* 0x000fe20000000200 */
[----:B--2---:R-:W-:-:S04]  /*12040*/  FMUL.FTZ R2, R32, R0 ;  /* 0x0000000020027220 */ /* 0x004fc80000410000 */
[----:B------:R2:W3:Y:S02]  /*12050*/  MUFU.TANH R190, R2 ;  /* 0x0000000200be7308 */ /* 0x0004e40000002400 */
[----:B------:R-:W-:Y:S01]  /*12060*/  HMMA.16816.F32.BF16 R76, R12, R54, R28 ;  /* 0x000000360c4c723c */ /* 0x000fe2000004181c */
[----:B------:R-:W4:Y:S01]  /*12070*/  LDSM.16.M88.4 R52, [R62+UR8+0x4800] ;  /* 0x004800083e34783b */ /* 0x000f220008000200 */
[----:B--2---:R-:W-:-:S04]  /*12080*/  FMUL.FTZ R2, R33, R0 ;  /* 0x0000000021027220 */ /* 0x004fc80000410000 */
[----:B------:R2:W-:Y:S02]  /*12090*/  MUFU.TANH R189, R2 ;  /* 0x0000000200bd7308 */ /* 0x0005e40000002400 */
[----:B-1----:R-:W-:Y:S01]  /*120a0*/  HMMA.16816.F32.BF16 R28, R16, R44, RZ ;  /* 0x0000002c101c723c */ /* 0x002fe200000418ff */
[----:B--2---:R-:W-:-:S05]  /*120b0*/  FMUL.FTZ R2, R34, R0 ;  /* 0x0000000022027220 */ /* 0x004fca0000410000 */
[----:B------:R1:W2:Y:S02]  /*120c0*/  MUFU.TANH R147, R2 ;  /* 0x0000000200937308 */ /* 0x0002a40000002400 */
[-C--:B-1----:R-:W-:Y:S02]  /*120d0*/  FMUL.FTZ R2, R35, R0.reuse ;  /* 0x0000000023027220 */ /* 0x082fe40000410000 */
[----:B------:R-:W-:Y:S01]  /*120e0*/  HMMA.16816.F32.BF16 R32, R4, R42, R24 ;  /* 0x0000002a0420723c */ /* 0x000fe20000041818 */
[----:B------:R-:W-:Y:S03]  /*120f0*/  LDSM.16.M88.4 R40, [R20+0x3800] ;  /* 0x003800001428783b */ /* 0x000fe60000000200 */
[----:B------:R1:W2:Y:S04]  /*12100*/  MUFU.TANH R90, R2 ;  /* 0x00000002005a7308 */ /* 0x0002a80000002400 */
[----:B------:R-:W-:Y:S01]  /*12110*/  HMMA.16816.F32.BF16 R24, R8, R68, R80 ;  /* 0x000000440818723c */ /* 0x000fe20000041850 */
[----:B-1----:R-:W-:-:S04]  /*12120*/  FMUL.FTZ R2, R36, R0 ;  /* 0x0000000024027220 */ /* 0x002fc80000410000 */
[----:B------:R1:W-:Y:S03]  /*12130*/  MUFU.TANH R188, R2 ;  /* 0x0000000200bc7308 */ /* 0x0003e60000002400 */
[----:B------:R-:W-:Y:S01]  /*12140*/  HMMA.16816.F32.BF16 R72, R12, R64, R28 ;  /* 0x000000400c48723c */ /* 0x000fe2000004181c */
[----:B-1----:R-:W-:-:S04]  /*12150*/  FMUL.FTZ R2, R37, R0 ;  /* 0x0000000025027220 */ /* 0x002fc80000410000 */
[----:B------:R1:W-:Y:S03]  /*12160*/  MUFU.TANH R187, R2 ;  /* 0x0000000200bb7308 */ /* 0x0003e60000002400 */
[----:B------:R-:W-:Y:S01]  /*12170*/  HMMA.16816.F32.BF16 R28, R16, R46, RZ ;  /* 0x0000002e101c723c */ /* 0x000fe200000418ff */
[----:B------:R-:W3:Y:S01]  /*12180*/  LDSM.16.M88.4 R44, [R21+0x4800] ;  /* 0x00480000152c783b */ /* 0x000ee20000000200 */
[----:B-1----:R-:W-:-:S04]  /*12190*/  FMUL.FTZ R2, R38, R0 ;  /* 0x0000000026027220 */ /* 0x002fc80000410000 */
[----:B------:R1:W-:Y:S02]  /*121a0*/  MUFU.TANH R140, R2 ;  /* 0x00000002008c7308 */ /* 0x0003e40000002400 */
[-C--:B-1----:R-:W-:Y:S02]  /*121b0*/  FMUL.FTZ R2, R39, R0.reuse ;  /* 0x0000000027027220 */ /* 0x082fe40000410000 */
[----:B------:R-:W-:Y:S04]  /*121c0*/  HMMA.16816.F32.BF16 R36, R4, R56, R24 ;  /* 0x000000380424723c */ /* 0x000fe80000041818 */
[----:B------:R1:W2:Y:S04]  /*121d0*/  MUFU.TANH R137, R2 ;  /* 0x0000000200897308 */ /* 0x0002a80000002400 */
        /* <DEDUP_REMOVED lines=8> */
[----:B----4-:R-:W-:Y:S01]  /*12260*/  HMMA.16816.F32.BF16 R28, R16, R52, RZ ;  /* 0x00000034101c723c */ /* 0x010fe200000418ff */
[----:B-1----:R-:W-:-:S05]  /*12270*/  FMUL.FTZ R2, R34, R0 ;  /* 0x0000000022027220 */ /* 0x002fca0000410000 */
[----:B------:R1:W4:Y:S02]  /*12280*/  MUFU.TANH R131, R2 ;  /* 0x0000000200837308 */ /* 0x0003240000002400 */
[-C--:B-1----:R-:W-:Y:S02]  /*12290*/  FMUL.FTZ R2, R35, R0.reuse ;  /* 0x0000000023027220 */ /* 0x082fe40000410000 */
[----:B------:R-:W-:Y:S01]  /*122a0*/  HMMA.16816.F32.BF16 R32, R4, R58, R24 ;  /* 0x0000003a0420723c */ /* 0x000fe20000041818 */
[----:B------:R-:W1:Y:S03]  /*122b0*/  LDSM.16.M88.4 R56, [R62+UR8+0x5000] ;  /* 0x005000083e38783b */ /* 0x000e660008000200 */
[----:B------:R2:W4:Y:S04]  /*122c0*/  MUFU.TANH R125, R2 ;  /* 0x00000002007d7308 */ /* 0x0005280000002400 */
[----:B------:R-:W-:Y:S08]  /*122d0*/  HMMA.16816.F32.BF16 R24, R8, R48, R84 ;  /* 0x000000300818723c */ /* 0x000ff00000041854 */
[----:B---3--:R-:W-:Y:S01]  /*122e0*/  HMMA.16816.F32.BF16 R80, R12, R44, R28 ;  /* 0x0000002c0c50723c */ /* 0x008fe2000004181c */
[----:B--2---:R-:W-:-:S07]  /*122f0*/  FMUL.FTZ R2, R36, R0 ;  /* 0x0000000024027220 */ /* 0x004fce0000410000 */
[----:B------:R-:W-:Y:S01]  /*12300*/  HMMA.16816.F32.BF16 R28, R16, R54, RZ ;  /* 0x00000036101c723c */ /* 0x000fe200000418ff */
[----:B------:R2:W-:Y:S01]  /*12310*/  MUFU.TANH R183, R2 ;  /* 0x0000000200b77308 */ /* 0x0005e20000002400 */
[----:B------:R-:W-:Y:S01]  /*12320*/  LDSM.16.M88.4 R52, [R62+UR8+0x5800] ;  /* 0x005800083e34783b */ /* 0x000fe20008000200 */
[----:B--2---:R-:W-:-:S06]  /*12330*/  FMUL.FTZ R2, R37, R0 ;  /* 0x0000000025027220 */ /* 0x004fcc0000410000 */
[----:B------:R2:W-:Y:S11]  /*12340*/  MUFU.TANH R184, R2 ;  /* 0x0000000200b87308 */ /* 0x0005f60000002400 */
[----:B------:R-:W-:Y:S01]  /*12350*/  HMMA.16816.F32.BF16 R96, R12, R46, R28 ;  /* 0x0000002e0c60723c */ /* 0x000fe2000004181c */
[----:B------:R-:W3:Y:S07]  /*12360*/  LDSM.16.M88.4 R44, [R20+0x4000] ;  /* 0x00400000142c783b */ /* 0x000eee0000000200 */
[----:B-1----:R-:W-:Y:S01]  /*12370*/  HMMA.16816.F32.BF16 R28, R16, R56, RZ ;  /* 0x00000038101c723c */ /* 0x002fe200000418ff */
[----:B--2---:R-:W-:-:S04]  /*12380*/  FMUL.FTZ R2, R38, R0 ;  /* 0x0000000026027220 */ /* 0x004fc80000410000 */
[----:B------:R1:W2:Y:S02]  /*12390*/  MUFU.TANH R105, R2 ;  /* 0x0000000200697308 */ /* 0x0002a40000002400 */
[-C--:B-1----:R-:W-:Y:S02]  /*123a0*/  FMUL.FTZ R2, R39, R0.reuse ;  /* 0x0000000027027220 */ /* 0x082fe40000410000 */
[----:B------:R-:W-:Y:S04]  /*123b0*/  HMMA.16816.F32.BF16 R36, R4, R40, R24 ;  /* 0x000000280424723c */ /* 0x000fe80000041818 */
[----:B------:R1:W-:Y:S04]  /*123c0*/  MUFU.TANH R180, R2 ;  /* 0x0000000200b47308 */ /* 0x0003e80000002400 */
[----:B------:R-:W-:Y:S01]  /*123d0*/  HMMA.16816.F32.BF16 R24, R8, R50, R76 ;  /* 0x000000320818723c */ /* 0x000fe2000004184c */
[----:B------:R-:W4:Y:S01]  /*123e0*/  LDSM.16.M88.4 R48, [R21+0x5800] ;  /* 0x005800001530783b */ /* 0x000f220000000200 */
[----:B-1----:R-:W-:-:S04]  /*123f0*/  FMUL.FTZ R2, R32, R0 ;  /* 0x0000000020027220 */ /* 0x002fc80000410000 */
[----:B------:R1:W-:Y:S02]  /*12400*/  MUFU.TANH R181, R2 ;  /* 0x0000000200b57308 */ /* 0x0003e40000002400 */
[----:B------:R-:W-:Y:S01]  /*12410*/  HMMA.16816.F32.BF16 R76, R12, R64, R28 ;  /* 0x000000400c4c723c */ /* 0x000fe2000004181c */
[----:B-1----:R-:W-:-:S05]  /*12420*/  FMUL.FTZ R2, R33, R0 ;  /* 0x0000000021027220 */ /* 0x002fca0000410000 */
[----:B------:R1:W-:Y:S02]  /*12430*/  MUFU.TANH R182, R2 ;  /* 0x0000000200b67308 */ /* 0x0003e40000002400 */
[----:B------:R-:W-:Y:S01]  /*12440*/  HMMA.16816.F32.BF16 R28, R16, R58, RZ ;  /* 0x0000003a101c723c */ /* 0x000fe200000418ff */
[----:B------:R-:W2:Y:S01]  /*12450*/  LDSM.16.M88.4 R56, [R3+0x4800] ;  /* 0x004800000338783b */ /* 0x000ea20000000200 */
[----:B-1----:R-:W-:-:S04]  /*12460*/  FMUL.FTZ R2, R34, R0 ;  /* 0x0000000022027220 */ /* 0x002fc80000410000 */
[----:B------:R1:W2:Y:S02]  /*12470*/  MUFU.TANH R104, R2 ;  /* 0x0000000200687308 */ /* 0x0002a40000002400 */
[-C--:B-1----:R-:W-:Y:S02]  /*12480*/  FMUL.FTZ R2, R35, R0.reuse ;  /* 0x0000000023027220 */ /* 0x082fe40000410000 */
[----:B------:R-:W-:Y:S01]  /*12490*/  HMMA.16816.F32.BF16 R32, R4, R42, R24 ;  /* 0x0000002a0420723c */ /* 0x000fe20000041818 */
[----:B------:R-:W1:Y:S03]  /*124a0*/  LDSM.16.M88.4 R40, [R20+0x4800] ;  /* 0x004800001428783b */ /* 0x000e660000000200 */
[----:B------:R3:W1:Y:S04]  /*124b0*/  MUFU.TANH R108, R2 ;  /* 0x00000002006c7308 */ /* 0x0006680000002400 */
[----:B------:R-:W-:Y:S01]  /*124c0*/  HMMA.16816.F32.BF16 R24, R8, R68, R72 ;  /* 0x000000440818723c */ /* 0x000fe20000041848 */
[----:B------:R-:W-:Y:S01]  /*124d0*/  LDSM.16.M88.4 R72, [R3+0x5000] ;  /* 0x005000000348783b */ /* 0x000fe20000000200 */
[----:B---3--:R-:W-:-:S04]  /*124e0*/  FMUL.FTZ R2, R36, R0 ;  /* 0x0000000024027220 */ /* 0x008fc80000410000 */
[----:B------:R3:W-:Y:S02]  /*124f0*/  MUFU.TANH R109, R2 ;  /* 0x00000002006d7308 */ /* 0x0007e40000002400 */
[----:B---3--:R-:W-:-:S06]  /*12500*/  FMUL.FTZ R2, R37, R0 ;  /* 0x0000000025027220 */ /* 0x008fcc0000410000 */
[----:B------:R3:W-:Y:S02]  /*12510*/  MUFU.TANH R179, R2 ;  /* 0x0000000200b37308 */ /* 0x0007e40000002400 */
[----:B---3--:R-:W-:-:S06]  /*12520*/  FMUL.FTZ R2, R38, R0 ;  /* 0x0000000026027220 */ /* 0x008fcc0000410000 */
[----:B------:R3:W1:Y:S02]  /*12530*/  MUFU.TANH R107, R2 ;  /* 0x00000002006b7308 */ /* 0x0006640000002400 */
[-C--:B---3--:R-:W-:Y:S02]  /*12540*/  FMUL.FTZ R2, R39, R0.reuse ;  /* 0x0000000027027220 */ /* 0x088fe40000410000 */
[----:B------:R-:W-:Y:S04]  /*12550*/  HMMA.16816.F32.BF16 R36, R4, R44, R24 ;  /* 0x0000002c0424723c */ /* 0x000fe80000041818 */
[----:B------:R3:W1:Y:S04]  /*12560*/  MUFU.TANH R106, R2 ;  /* 0x00000002006a7308 */ /* 0x0006680000002400 */
[----:B------:R-:W-:Y:S01]  /*12570*/  HMMA.16816.F32.BF16 R24, R8, R70, R92 ;  /* 0x000000460818723c */ /* 0x000fe2000004185c */
[----:B------:R-:W-:Y:S07]  /*12580*/  LDSM.16.M88.4 R68, [R21+0x6000] ;  /* 0x006000001544783b */ /* 0x000fee0000000200 */
[----:B------:R-:W-:Y:S01]  /*12590*/  HMMA.16816.F32.BF16 R92, R12, R66, R28 ;  /* 0x000000420c5c723c */ /* 0x000fe2000004181c */
[----:B------:R-:W1:Y:S01]  /*125a0*/  LDSM.16.M88.4 R64, [R62+UR8+0x6000] ;  /* 0x006000083e40783b */ /* 0x000e620008000200 */
[----:B---3--:R-:W-:-:S06]  /*125b0*/  FMUL.FTZ R2, R32, R0 ;  /* 0x0000000020027220 */ /* 0x008fcc0000410000 */
[----:B------:R-:W-:Y:S01]  /*125c0*/  HMMA.16816.F32.BF16 R28, R16, R52, RZ ;  /* 0x00000034101c723c */ /* 0x000fe200000418ff */
[----:B------:R3:W-:Y:S02]  /*125d0*/  MUFU.TANH R178, R2 ;  /* 0x0000000200b27308 */ /* 0x0007e40000002400 */
[----:B---3--:R-:W-:-:S06]  /*125e0*/  FMUL.FTZ R2, R33, R0 ;  /* 0x0000000021027220 */ /* 0x008fcc0000410000 */
[----:B------:R3:W-:Y:S11]  /*125f0*/  MUFU.TANH R177, R2 ;  /* 0x0000000200b17308 */ /* 0x0007f60000002400 */
[----:B----4-:R-:W-:Y:S08]  /*12600*/  HMMA.16816.F32.BF16 R84, R12, R48, R28 ;  /* 0x000000300c54723c */ /* 0x010ff0000004181c */
[----:B------:R-:W-:Y:S01]  /*12610*/  HMMA.16816.F32.BF16 R28, R16, R54, RZ ;  /* 0x00000036101c723c */ /* 0x000fe200000418ff */
[----:B------:R-:W4:Y:S01]  /*12620*/  LDSM.16.M88.4 R52, [R62+UR8+0x6800] ;  /* 0x006800083e34783b */ /* 0x000f220008000200 */
[----:B---3--:R-:W-:-:S04]  /*12630*/  FMUL.FTZ R2, R34, R0 ;  /* 0x0000000022027220 */ /* 0x008fc80000410000 */
[----:B------:R3:W-:Y:S02]  /*12640*/  MUFU.TANH R116, R2 ;  /* 0x0000000200747308 */ /* 0x0007e40000002400 */
[-C--:B---3--:R-:W-:Y:S02]  /*12650*/  FMUL.FTZ R2, R35, R0.reuse ;  /* 0x0000000023027220 */ /* 0x088fe40000410000 */
[----:B------:R-:W-:Y:S01]  /*12660*/  HMMA.16816.F32.BF16 R32, R4, R46, R24 ;  /* 0x0000002e0420723c */ /* 0x000fe20000041818 */
[----:B------:R-:W3:Y:S03]  /*12670*/  LDSM.16.M88.4 R44, [R20+0x5000] ;  /* 0x00500000142c783b */ /* 0x000ee60000000200 */
[----:B------:R1:W-:Y:S04]  /*12680*/  MUFU.TANH R63, R2 ;  /* 0x00000002003f7308 */ /* 0x0003e80000002400 */
[----:B--2---:R-:W-:Y:S01]  /*12690*/  HMMA.16816.F32.BF16 R24, R8, R56, R80 ;  /* 0x000000380818723c */ /* 0x004fe20000041850 */
[----:B-1----:R-:W-:-:S04]  /*126a0*/  FMUL.FTZ R2, R36, R0 ;  /* 0x0000000024027220 */ /* 0x002fc80000410000 */
[----:B------:R1:W-:Y:S02]  /*126b0*/  MUFU.TANH R176, R2 ;  /* 0x0000000200b07308 */ /* 0x0003e40000002400 */
[----:B-1----:R-:W-:-:S06]  /*126c0*/  FMUL.FTZ R2, R37, R0 ;  /* 0x0000000025027220 */ /* 0x002fcc0000410000 */
[----:B------:R1:W-:Y:S02]  /*126d0*/  MUFU.TANH R117, R2 ;  /* 0x0000000200757308 */ /* 0x0003e40000002400 */
[----:B-1----:R-:W-:-:S06]  /*126e0*/  FMUL.FTZ R2, R38, R0 ;  /* 0x0000000026027220 */ /* 0x002fcc0000410000 */
[----:B------:R1:W2:Y:S02]  /*126f0*/  MUFU.TANH R111, R2 ;  /* 0x00000002006f7308 */ /* 0x0002a40000002400 */
[-C--:B-1----:R-:W-:Y:S02]  /*12700*/  FMUL.FTZ R2, R39, R0.reuse ;  /* 0x0000000027027220 */ /* 0x082fe40000410000 */
[----:B------:R-:W-:Y:S04]  /*12710*/  HMMA.16816.F32.BF16 R36, R4, R40, R24 ;  /* 0x000000280424723c */ /* 0x000fe80000041818 */
[----:B------:R1:W2:Y:S04]  /*12720*/  MUFU.TANH R112, R2 ;  /* 0x0000000200707308 */ /* 0x0002a80000002400 */
[----:B------:R-:W-:Y:S01]  /*12730*/  HMMA.16816.F32.BF16 R24, R8, R58, R96 ;  /* 0x0000003a0818723c */ /* 0x000fe20000041860 */
[----:B------:R-:W-:Y:S07]  /*12740*/  LDSM.16.M88.4 R56, [R3+0x5800] ;  /* 0x005800000338783b */ /* 0x000fee0000000200 */
[----:B------:R-:W-:Y:S01]  /*12750*/  HMMA.16816.F32.BF16 R96, R12, R50, R28 ;  /* 0x000000320c60723c */ /* 0x000fe2000004181c */
[----:B------:R-:W2:Y:S01]  /*12760*/  LDSM.16.M88.4 R48, [R21+0x6800] ;  /* 0x006800001530783b */ /* 0x000ea20000000200 */
[----:B-1----:R-:W-:-:S06]  /*12770*/  FMUL.FTZ R2, R32, R0 ;  /* 0x0000000020027220 */ /* 0x002fcc0000410000 */
[----:B------:R-:W-:Y:S01]  /*12780*/  HMMA.16816.F32.BF16 R28, R16, R64, RZ ;  /* 0x00000040101c723c */ /* 0x000fe200000418ff */
[----:B------:R1:W-:Y:S02]  /*12790*/  MUFU.TANH R115, R2 ;  /* 0x0000000200737308 */ /* 0x0003e40000002400 */
[----:B-1----:R-:W-:-:S06]  /*127a0*/  FMUL.FTZ R2, R33, R0 ;  /* 0x0000000021027220 */ /* 0x002fcc0000410000 */
[----:B------:R1:W-:Y:S11]  /*127b0*/  MUFU.TANH R113, R2 ;  /* 0x0000000200717308 */ /* 0x0003f60000002400 */
[----:B------:R-:W-:Y:S08]  /*127c0*/  HMMA.16816.F32.BF16 R80, R12, R68, R28 ;  /* 0x000000440c50723c */ /* 0x000ff0000004181c */
[----:B------:R-:W-:Y:S01]  /*127d0*/  HMMA.16816.F32.BF16 R28, R16, R66, RZ ;  /* 0x00000042101c723c */ /* 0x000fe200000418ff */
[----:B------:R-:W-:Y:S01]  /*127e0*/  LDSM.16.M88.4 R64, [R62+UR8+0x7000] ;  /* 0x007000083e40783b */ /* 0x000fe20008000200 */
[----:B-1----:R-:W-:-:S04]  /*127f0*/  FMUL.FTZ R2, R34, R0 ;  /* 0x0000000022027220 */ /* 0x002fc80000410000 */
[----:B------:R1:W2:Y:S02]  /*12800*/  MUFU.TANH R110, R2 ;  /* 0x00000002006e7308 */ /* 0x0002a40000002400 */
[-C--:B-1----:R-:W-:Y:S02]  /*12810*/  FMUL.FTZ R2, R35, R0.reuse ;  /* 0x0000000023027220 */ /* 0x082fe40000410000 */
[----:B------:R-:W-:Y:S01]  /*12820*/  HMMA.16816.F32.BF16 R32, R4, R42, R24 ;  /* 0x0000002a0420723c */ /* 0x000fe20000041818 */
[----:B------:R-:W1:Y:S03]  /*12830*/  LDSM.16.M88.4 R40, [R20+0x5800] ;  /* 0x005800001428783b */ /* 0x000e660000000200 */
[----:B------:R4:W-:Y:S04]  /*12840*/  MUFU.TANH R114, R2 ;  /* 0x0000000200727308 */ /* 0x0009e80000002400 */
[----:B------:R-:W-:Y:S01]  /*12850*/  HMMA.16816.F32.BF16 R24, R8, R72, R76 ;  /* 0x000000480818723c */ /* 0x000fe2000004184c */
[----:B------:R-:W-:Y:S01]  /*12860*/  LDSM.16.M88.4 R76, [R3+0x6000] ;  /* 0x00600000034c783b */ /* 0x000fe20000000200 */
[----:B----4-:R-:W-:-:S04]  /*12870*/  FMUL.FTZ R2, R36, R0 ;  /* 0x0000000024027220 */ /* 0x010fc80000410000 */
[----:B------:R4:W-:Y:S02]  /*12880*/  MUFU.TANH R124, R2 ;  /* 0x00000002007c7308 */ /* 0x0009e40000002400 */
[----:B------:R-:W-:Y:S01]  /*12890*/  HMMA.16816.F32.BF16 R100, R12, R70, R28 ;  /* 0x000000460c64723c */ /* 0x000fe2000004181c */
[----:B------:R-:W-:Y:S01]  /*128a0*/  LDSM.16.M88.4 R68, [R21+0x7800] ;  /* 0x007800001544783b */ /* 0x000fe20000000200 */
[----:B----4-:R-:W-:-:S04]  /*128b0*/  FMUL.FTZ R2, R37, R0 ;  /* 0x0000000025027220 */ /* 0x010fc80000410000 */
[----:B------:R4:W-:Y:S02]  /*128c0*/  MUFU.TANH R123, R2 ;  /* 0x00000002007b7308 */ /* 0x0009e40000002400 */
[----:B------:R-:W-:Y:S01]  /*128d0*/  HMMA.16816.F32.BF16 R28, R16, R52, RZ ;  /* 0x00000034101c723c */ /* 0x000fe200000418ff */
[----:B----4-:R-:W-:-:S05]  /*128e0*/  FMUL.FTZ R2, R38, R0 ;  /* 0x0000000026027220 */ /* 0x010fca0000410000 */
[----:B------:R4:W1:Y:S02]  /*128f0*/  MUFU.TANH R119, R2 ;  /* 0x0000000200777308 */ /* 0x0008640000002400 */
[-C--:B----4-:R-:W-:Y:S02]  /*12900*/  FMUL.FTZ R2, R39, R0.reuse ;  /* 0x0000000027027220 */ /* 0x090fe40000410000 */
[----:B---3--:R-:W-:Y:S04]  /*12910*/  HMMA.16816.F32.BF16 R36, R4, R44, R24 ;  /* 0x0000002c0424723c */ /* 0x008fe80000041818 */
[----:B------:R3:W4:Y:S04]  /*12920*/  MUFU.TANH R118, R2 ;  /* 0x0000000200767308 */ /* 0x0007280000002400 */
[----:B------:R-:W-:Y:S01]  /*12930*/  HMMA.16816.F32.BF16 R24, R8, R74, R92 ;  /* 0x0000004a0818723c */ /* 0x000fe2000004185c */
[----:B------:R-:W4:Y:S01]  /*12940*/  LDSM.16.M88.4 R72, [R21+0x7000] ;  /* 0x007000001548783b */ /* 0x000f220000000200 */
[----:B---3--:R-:W-:-:S04]  /*12950*/  FMUL.FTZ R2, R32, R0 ;  /* 0x0000000020027220 */ /* 0x008fc80000410000 */
[----:B------:R3:W4:Y:S02]  /*12960*/  MUFU.TANH R121, R2 ;  /* 0x0000000200797308 */ /* 0x0007240000002400 */
[----:B--2---:R-:W-:Y:S01]  /*12970*/  HMMA.16816.F32.BF16 R92, R12, R48, R28 ;  /* 0x000000300c5c723c */ /* 0x004fe2000004181c */
[----:B---3--:R-:W-:-:S05]  /*12980*/  FMUL.FTZ R2, R33, R0 ;  /* 0x0000000021027220 */ /* 0x008fca0000410000 */
[----:B------:R2:W-:Y:S02]  /*12990*/  MUFU.TANH R170, R2 ;  /* 0x0000000200aa7308 */ /* 0x0005e40000002400 */
[----:B------:R-:W-:Y:S01]  /*129a0*/  HMMA.16816.F32.BF16 R28, R16, R54, RZ ;  /* 0x00000036101c723c */ /* 0x000fe200000418ff */
[----:B------:R-:W-:Y:S01]  /*129b0*/  LDSM.16.M88.4 R52, [R62+UR8+0x7800] ;  /* 0x007800083e34783b */ /* 0x000fe20008000200 */
[----:B--2---:R-:W-:-:S04]  /*129c0*/  FMUL.FTZ R2, R34, R0 ;  /* 0x0000000022027220 */ /* 0x004fc80000410000 */
[----:B------:R2:W-:Y:S02]  /*129d0*/  MUFU.TANH R120, R2 ;  /* 0x0000000200787308 */ /* 0x0005e40000002400 */
[-C--:B--2---:R-:W-:Y:S02]  /*129e0*/  FMUL.FTZ R2, R35, R0.reuse ;  /* 0x0000000023027220 */ /* 0x084fe40000410000 */
[----:B------:R-:W-:Y:S01]  /*129f0*/  HMMA.16816.F32.BF16 R32, R4, R46, R24 ;  /* 0x0000002e0420723c */ /* 0x000fe20000041818 */
[----:B------:R-:W2:Y:S03]  /*12a00*/  LDSM.16.M88.4 R44, [R20+0x6000] ;  /* 0x00600000142c783b */ /* 0x000ea60000000200 */
[----:B------:R3:W2:Y:S04]  /*12a10*/  MUFU.TANH R122, R2 ;  /* 0x00000002007a7308 */ /* 0x0006a80000002400 */
[----:B------:R-:W-:Y:S01]  /*12a20*/  HMMA.16816.F32.BF16 R24, R8, R56, R84 ;  /* 0x000000380818723c */ /* 0x000fe20000041854 */
[----:B---3--:R-:W-:-:S04]  /*12a30*/  FMUL.FTZ R2, R36, R0 ;  /* 0x0000000024027220 */ /* 0x008fc80000410000 */
[----:B------:R3:W-:Y:S02]  /*12a40*/  MUFU.TANH R136, R2 ;  /* 0x0000000200887308 */ /* 0x0007e40000002400 */
[----:B---3--:R-:W-:-:S06]  /*12a50*/  FMUL.FTZ R2, R37, R0 ;  /* 0x0000000025027220 */ /* 0x008fcc0000410000 */
[----:B------:R3:W-:Y:S02]  /*12a60*/  MUFU.TANH R132, R2 ;  /* 0x0000000200847308 */ /* 0x0007e40000002400 */
[----:B---3--:R-:W-:-:S06]  /*12a70*/  FMUL.FTZ R2, R38, R0 ;  /* 0x0000000026027220 */ /* 0x008fcc0000410000 */
[----:B------:R3:W2:Y:S02]  /*12a80*/  MUFU.TANH R128, R2 ;  /* 0x0000000200807308 */ /* 0x0006a40000002400 */
[-C--:B---3--:R-:W-:Y:S02]  /*12a90*/  FMUL.FTZ R2, R39, R0.reuse ;  /* 0x0000000027027220 */ /* 0x088fe40000410000 */
[----:B-1----:R-:W-:Y:S04]  /*12aa0*/  HMMA.16816.F32.BF16 R36, R4, R40, R24 ;  /* 0x000000280424723c */ /* 0x002fe80000041818 */
[----:B------:R1:W-:Y:S04]  /*12ab0*/  MUFU.TANH R126, R2 ;  /* 0x00000002007e7308 */ /* 0x0003e80000002400 */
[----:B------:R-:W-:Y:S01]  /*12ac0*/  HMMA.16816.F32.BF16 R24, R8, R58, R96 ;  /* 0x0000003a0818723c */ /* 0x000fe20000041860 */
[----:B------:R-:W-:Y:S07]  /*12ad0*/  LDSM.16.M88.4 R56, [R20+0x6800] ;  /* 0x006800001438783b */ /* 0x000fee0000000200 */
[----:B------:R-:W-:Y:S01]  /*12ae0*/  HMMA.16816.F32.BF16 R96, R12, R50, R28 ;  /* 0x000000320c60723c */ /* 0x000fe2000004181c */
[----:B------:R-:W-:Y:S01]  /*12af0*/  LDSM.16.M88.4 R48, [R3+0x7000] ;  /* 0x007000000330783b */ /* 0x000fe20000000200 */
[----:B-1----:R-:W-:-:S06]  /*12b00*/  FMUL.FTZ R2, R32, R0 ;  /* 0x0000000020027220 */ /* 0x002fcc0000410000 */
[----:B------:R-:W-:Y:S01]  /*12b10*/  HMMA.16816.F32.BF16 R28, R16, R64, RZ ;  /* 0x00000040101c723c */ /* 0x000fe200000418ff */
[----:B------:R1:W-:Y:S02]  /*12b20*/  MUFU.TANH R133, R2 ;  /* 0x0000000200857308 */ /* 0x0003e40000002400 */
[----:B-1----:R-:W-:-:S06]  /*12b30*/  FMUL.FTZ R2, R33, R0 ;  /* 0x0000000021027220 */ /* 0x002fcc0000410000 */
[----:B------:R1:W-:Y:S11]  /*12b40*/  MUFU.TANH R129, R2 ;  /* 0x0000000200817308 */ /* 0x0003f60000002400 */
[----:B----4-:R-:W-:Y:S01]  /*12b50*/  HMMA.16816.F32.BF16 R84, R12, R72, R28 ;  /* 0x000000480c54723c */ /* 0x010fe2000004181c */
[----:B-1----:R-:W-:-:S04]  /*12b60*/  FMUL.FTZ R2, R34, R0 ;  /* 0x0000000022027220 */ /* 0x002fc80000410000 */
[----:B------:R1:W-:Y:S03]  /*12b70*/  MUFU.TANH R127, R2 ;  /* 0x00000002007f7308 */ /* 0x0003e60000002400 */
[----:B------:R-:W-:Y:S01]  /*12b80*/  HMMA.16816.F32.BF16 R28, R16, R66, RZ ;  /* 0x00000042101c723c */ /* 0x000fe200000418ff */
[----:B------:R-:W3:Y:S01]  /*12b90*/  LDSM.16.M88.4 R64, [R3+0x6800] ;  /* 0x006800000340783b */ /* 0x000ee20000000200 */
[----:B-1----:R-:W-:-:S06]  /*12ba0*/  FMUL.FTZ R2, R35, R0 ;  /* 0x0000000023027220 */ /* 0x002fcc0000410000 */
[----:B------:R-:W-:Y:S01]  /*12bb0*/  HMMA.16816.F32.BF16 R32, R4, R42, R24 ;  /* 0x0000002a0420723c */ /* 0x000fe20000041818 */
[----:B------:R1:W-:Y:S07]  /*12bc0*/  MUFU.TANH R130, R2 ;  /* 0x0000000200827308 */ /* 0x0003ee0000002400 */
[----:B------:R-:W-:Y:S01]  /*12bd0*/  HMMA.16816.F32.BF16 R24, R8, R76, R80 ;  /* 0x0000004c0818723c */ /* 0x000fe20000041850 */
[----:B-1----:R-:W-:-:S04]  /*12be0*/  FMUL.FTZ R2, R36, R0 ;  /* 0x0000000024027220 */ /* 0x002fc80000410000 */
[----:B------:R1:W-:-:S15]  /*12bf0*/  MUFU.TANH R146, R2 ;  /* 0x0000000200927308 */ /* 0x0003de0000002400 */
[----:B--2---:R-:W-:Y:S01]  /*12c00*/  HMMA.16816.F32.BF16 R40, R4, R44, R24 ;  /* 0x0000002c0428723c */ /* 0x004fe20000041818 */
[----:B-1----:R-:W-:-:S04]  /*12c10*/  FMUL.FTZ R2, R37, R0 ;  /* 0x0000000025027220 */ /* 0x002fc80000410000 */
[----:B------:R1:W-:Y:S03]  /*12c20*/  MUFU.TANH R145, R2 ;  /* 0x0000000200917308 */ /* 0x0003e60000002400 */
[----:B------:R-:W-:Y:S01]  /*12c30*/  HMMA.16816.F32.BF16 R24, R8, R78, R100 ;  /* 0x0000004e0818723c */ /* 0x000fe20000041864 */
[----:B------:R-:W-:Y:S01]  /*12c40*/  LDSM.16.M88.4 R76, [R62+UR8+0x8800] ;  /* 0x008800083e4c783b */ /* 0x000fe20008000200 */
[----:B-1----:R-:W-:-:S04]  /*12c50*/  FMUL.FTZ R2, R38, R0 ;  /* 0x0000000026027220 */ /* 0x002fc80000410000 */
[----:B------:R1:W2:Y:S02]  /*12c60*/  MUFU.TANH R138, R2 ;  /* 0x00000002008a7308 */ /* 0x0002a40000002400 */
[----:B-1----:R-:W-:-:S06]  /*12c70*/  FMUL.FTZ R2, R39, R0 ;  /* 0x0000000027027220 */ /* 0x002fcc0000410000 */
[----:B------:R1:W4:Y:S02]  /*12c80*/  MUFU.TANH R139, R2 ;  /* 0x00000002008b7308 */ /* 0x0003240000002400 */
[----:B-1----:R-:W-:-:S06]  /*12c90*/  FMUL.FTZ R2, R32, R0 ;  /* 0x0000000020027220 */ /* 0x002fcc0000410000 */
[----:B------:R1:W-:Y:S01]  /*12ca0*/  MUFU.TANH R144, R2 ;  /* 0x0000000200907308 */ /* 0x0003e20000002400 */
[----:B------:R-:W-:Y:S01]  /*12cb0*/  HMMA.16816.F32.BF16 R80, R12, R74, R28 ;  /* 0x0000004a0c50723c */ /* 0x000fe2000004181c */
[----:B------:R-:W-:Y:S01]  /*12cc0*/  LDSM.16.M88.4 R72, [R62+UR8+0x8000] ;  /* 0x008000083e48783b */ /* 0x000fe20008000200 */
[----:B-1----:R-:W-:-:S05]  /*12cd0*/  FMUL.FTZ R2, R33, R0 ;  /* 0x0000000021027220 */ /* 0x002fca0000410000 */
[----:B------:R1:W-:Y:S01]  /*12ce0*/  MUFU.TANH R142, R2 ;  /* 0x00000002008e7308 */ /* 0x0003e20000002400 */
[----:B------:R-:W-:Y:S01]  /*12cf0*/  HMMA.16816.F32.BF16 R28, R16, R52, RZ ;  /* 0x00000034101c723c */ /* 0x000fe200000418ff */
[----:B-1----:R-:W-:-:S06]  /*12d00*/  FMUL.FTZ R2, R34, R0 ;  /* 0x0000000022027220 */ /* 0x002fcc0000410000 */
[----:B------:R1:W-:Y:S01]  /*12d10*/  MUFU.TANH R141, R2 ;  /* 0x00000002008d7308 */ /* 0x0003e20000002400 */
[----:B------:R-:W-:Y:S01]  /*12d20*/  HMMA.16816.F32.BF16 R36, R4, R46, R24 ;  /* 0x0000002e0424723c */ /* 0x000fe20000041818 */
[----:B------:R-:W2:Y:S07]  /*12d30*/  LDSM.16.M88.4 R44, [R20+0x7000] ;  /* 0x00700000142c783b */ /* 0x000eae0000000200 */
[----:B---3--:R-:W-:Y:S01]  /*12d40*/  HMMA.16816.F32.BF16 R24, R8, R64, R92 ;  /* 0x000000400818723c */ /* 0x008fe2000004185c */
[----:B-1----:R-:W-:-:S04]  /*12d50*/  FMUL.FTZ R2, R35, R0 ;  /* 0x0000000023027220 */ /* 0x002fc80000410000 */
        /* <DEDUP_REMOVED lines=8> */
[----:B------:R1:W-:Y:S01]  /*12de0*/  MUFU.TANH R149, R2 ;  /* 0x0000000200957308 */ /* 0x0003e20000002400 */
[----:B------:R-:W-:Y:S08]  /*12df0*/  HMMA.16816.F32.BF16 R24, R4, R56, R24 ;  /* 0x000000380418723c */ /* 0x000ff00000041818 */
[----:B------:R-:W-:Y:S01]  /*12e00*/  HMMA.16816.F32.BF16 R28, R8, R66, R96 ;  /* 0x00000042081c723c */ /* 0x000fe20000041860 */
[----:B------:R-:W4:Y:S01]  /*12e10*/  LDSM.16.M88.4 R64, [R21+0x8000] ;  /* 0x008000001540783b */ /* 0x000f220000000200 */
[----:B-1----:R-:W-:-:S04]  /*12e20*/  FMUL.FTZ R2, R43, R0 ;  /* 0x000000002b027220 */ /* 0x002fc80000410000 */
[----:B------:R1:W3:Y:S02]  /*12e30*/  MUFU.TANH R150, R2 ;  /* 0x0000000200967308 */ /* 0x0002e40000002400 */
[----:B-1----:R-:W-:-:S06]  /*12e40*/  FMUL.FTZ R2, R36, R0 ;  /* 0x0000000024027220 */ /* 0x002fcc0000410000 */
[----:B------:R1:W-:Y:S01]  /*12e50*/  MUFU.TANH R153, R2 ;  /* 0x0000000200997308 */ /* 0x0003e20000002400 */
[----:B------:R-:W-:Y:S01]  /*12e60*/  HMMA.16816.F32.BF16 R96, R12, R70, R32 ;  /* 0x000000460c60723c */ /* 0x000fe20000041820 */
[----:B------:R-:W-:Y:S01]  /*12e70*/  LDSM.16.M88.4 R68, [R3+0x8000] ;  /* 0x008000000344783b */ /* 0x000fe20000000200 */
[----:B-1----:R-:W-:-:S05]  /*12e80*/  FMUL.FTZ R2, R37, R0 ;  /* 0x0000000025027220 */ /* 0x002fca0000410000 */
[----:B------:R1:W-:Y:S01]  /*12e90*/  MUFU.TANH R151, R2 ;  /* 0x0000000200977308 */ /* 0x0003e20000002400 */
[----:B------:R-:W-:Y:S01]  /*12ea0*/  HMMA.16816.F32.BF16 R32, R4, R58, R28 ;  /* 0x0000003a0420723c */ /* 0x000fe2000004181c */
[----:B------:R-:W-:Y:S01]  /*12eb0*/  LDSM.16.M88.4 R56, [R21+0x8800] ;  /* 0x008800001538783b */ /* 0x000fe20000000200 */
[----:B-1----:R-:W-:-:S05]  /*12ec0*/  FMUL.FTZ R2, R38, R0 ;  /* 0x0000000026027220 */ /* 0x002fca0000410000 */
[----:B------:R1:W3:Y:S02]  /*12ed0*/  MUFU.TANH R148, R2 ;  /* 0x0000000200947308 */ /* 0x0002e40000002400 */
[-C--:B-1----:R-:W-:Y:S02]  /*12ee0*/  FMUL.FTZ R2, R39, R0.reuse ;  /* 0x0000000027027220 */ /* 0x082fe40000410000 */
[----:B------:R-:W-:Y:S04]  /*12ef0*/  HMMA.16816.F32.BF16 R36, R8, R48, R84 ;  /* 0x000000300824723c */ /* 0x000fe80000041854 */
[----:B------:R1:W3:Y:S02]  /*12f00*/  MUFU.TANH R152, R2 ;  /* 0x0000000200987308 */ /* 0x0002e40000002400 */
[----:B-1----:R-:W-:-:S06]  /*12f10*/  FMUL.FTZ R2, R24, R0 ;  /* 0x0000000018027220 */ /* 0x002fcc0000410000 */
[----:B------:R1:W-:Y:S08]  /*12f20*/  MUFU.TANH R166, R2 ;  /* 0x0000000200a67308 */ /* 0x0003f00000002400 */
[----:B--2---:R-:W-:Y:S01]  /*12f30*/  HMMA.16816.F32.BF16 R40, R4, R44, R36 ;  /* 0x0000002c0428723c */ /* 0x004fe20000041824 */
[----:B-1----:R-:W-:-:S04]  /*12f40*/  FMUL.FTZ R2, R25, R0 ;  /* 0x0000000019027220 */ /* 0x002fc80000410000 */
[----:B------:R1:W-:Y:S02]  /*12f50*/  MUFU.TANH R164, R2 ;  /* 0x0000000200a47308 */ /* 0x0003e40000002400 */
[----:B-1----:R-:W-:-:S06]  /*12f60*/  FMUL.FTZ R2, R26, R0 ;  /* 0x000000001a027220 */ /* 0x002fcc0000410000 */
[----:B------:R1:W2:Y:S02]  /*12f70*/  MUFU.TANH R159, R2 ;  /* 0x00000002009f7308 */ /* 0x0002a40000002400 */
[-C--:B-1----:R-:W-:Y:S02]  /*12f80*/  FMUL.FTZ R2, R27, R0.reuse ;  /* 0x000000001b027220 */ /* 0x082fe40000410000 */
[----:B------:R-:W-:Y:S01]  /*12f90*/  HMMA.16816.F32.BF16 R24, R8, R50, R80 ;  /* 0x000000320818723c */ /* 0x000fe20000041850 */
[----:B------:R-:W1:Y:S03]  /*12fa0*/  LDSM.16.M88.4 R48, [R3+0x7800] ;  /* 0x007800000330783b */ /* 0x000e660000000200 */
[----:B------:R4:W2:Y:S02]  /*12fb0*/  MUFU.TANH R160, R2 ;  /* 0x0000000200a07308 */ /* 0x0008a40000002400 */
[----:B----4-:R-:W-:-:S06]  /*12fc0*/  FMUL.FTZ R2, R32, R0 ;  /* 0x0000000020027220 */ /* 0x010fcc0000410000 */
[----:B------:R4:W-:Y:S08]  /*12fd0*/  MUFU.TANH R162, R2 ;  /* 0x0000000200a27308 */ /* 0x0009f00000002400 */
[----:B------:R-:W-:Y:S01]  /*12fe0*/  HMMA.16816.F32.BF16 R36, R4, R46, R24 ;  /* 0x0000002e0424723c */ /* 0x000fe20000041818 */
[----:B------:R-:W3:Y:S01]  /*12ff0*/  LDSM.16.M88.4 R44, [R20+0x7800] ;  /* 0x00780000142c783b */ /* 0x000ee20000000200 */
[----:B----4-:R-:W-:-:S04]  /*13000*/  FMUL.FTZ R2, R33, R0 ;  /* 0x0000000021027220 */ /* 0x010fc80000410000 */
[----:B------:R4:W-:Y:S02]  /*13010*/  MUFU.TANH R163, R2 ;  /* 0x0000000200a37308 */ /* 0x0009e40000002400 */
[----:B------:R-:W-:Y:S01]  /*13020*/  HMMA.16816.F32.BF16 R28, R16, R72, RZ ;  /* 0x00000048101c723c */ /* 0x000fe200000418ff */
[----:B----4-:R-:W-:-:S05]  /*13030*/  FMUL.FTZ R2, R34, R0 ;  /* 0x0000000022027220 */ /* 0x010fca0000410000 */
[----:B------:R4:W2:Y:S02]  /*13040*/  MUFU.TANH R158, R2 ;  /* 0x00000002009e7308 */ /* 0x0008a40000002400 */
[----:B----4-:R-:W-:-:S06]  /*13050*/  FMUL.FTZ R2, R35, R0 ;  /* 0x0000000023027220 */ /* 0x010fcc0000410000 */
[----:B------:R4:W-:Y:S01]  /*13060*/  MUFU.TANH R165, R2 ;  /* 0x0000000200a57308 */ /* 0x0009e20000002400 */
[----:B------:R-:W-:Y:S01]  /*13070*/  SHF.L.U32 R22, R226, 0x1, RZ ;  /* 0x00000001e2167819 */ /* 0x000fe200000006ff */
[----:B----4-:R-:W-:-:S06]  /*13080*/  FMUL.FTZ R2, R40, R0 ;  /* 0x0000000028027220 */ /* 0x010fcc0000410000 */
[----:B------:R4:W-:Y:S01]  /*13090*/  MUFU.TANH R172, R2 ;  /* 0x0000000200ac7308 */ /* 0x0009e20000002400 */
[----:B------:R-:W-:Y:S01]  /*130a0*/  HMMA.16816.F32.BF16 R24, R16, R76, RZ ;  /* 0x0000004c1018723c */ /* 0x000fe200000418ff */
[----:B------:R-:W-:Y:S01]  /*130b0*/  LOP3.LUT R22, R22, 0x6, RZ, 0xc0, !PT ;  /* 0x0000000616167812 */ /* 0x000fe200078ec0ff */
[----:B----4-:R-:W-:-:S05]  /*130c0*/  FMUL.FTZ R2, R41, R0 ;  /* 0x0000000029027220 */ /* 0x010fca0000410000 */
[----:B------:R4:W-:Y:S01]  /*130d0*/  MUFU.TANH R173, R2 ;  /* 0x0000000200ad7308 */ /* 0x0009e20000002400 */
[----:B------:R-:W-:Y:S01]  /*130e0*/  HMMA.16816.F32.BF16 R52, R12, R64, R28 ;  /* 0x000000400c34723c */ /* 0x000fe2000004181c */
[----:B----4-:R-:W-:-:S06]  /*130f0*/  FMUL.FTZ R2, R42, R0 ;  /* 0x000000002a027220 */ /* 0x010fcc0000410000 */
[----:B------:R4:W2:Y:S01]  /*13100*/  MUFU.TANH R168, R2 ;  /* 0x0000000200a87308 */ /* 0x0008a20000002400 */
[----:B------:R-:W-:Y:S01]  /*13110*/  HMMA.16816.F32.BF16 R28, R16, R74, RZ ;  /* 0x0000004a101c723c */ /* 0x000fe200000418ff */
[----:B------:R-:W-:Y:S01]  /*13120*/  P2R R193, PR, RZ, 0x4 ;  /* 0x00000004ffc17803 */ /* 0x000fe20000000000 */
[----:B------:R-:W2:Y:S01]  /*13130*/  LDSM.16.M88.4 R72, [R62+UR8+0x9000] ;  /* 0x009000083e48783b */ /* 0x000ea20008000200 */
[----:B----4-:R-:W-:-:S05]  /*13140*/  FMUL.FTZ R2, R43, R0 ;  /* 0x000000002b027220 */ /* 0x010fca0000410000 */
[----:B-1----:R-:W-:Y:S01]  /*13150*/  HMMA.16816.F32.BF16 R32, R8, R48, R92 ;  /* 0x000000300820723c */ /* 0x002fe2000004185c */
[----:B------:R-:W-:Y:S01]  /*13160*/  LDSM.16.M88.4 R40, [R3+0x8800] ;  /* 0x008800000328783b */ /* 0x000fe20000000200 */
[----:B------:R1:W4:Y:S02]  /*13170*/  MUFU.TANH R169, R2 ;  /* 0x0000000200a97308 */ /* 0x0003240000002400 */
[----:B-1----:R-:W-:-:S06]  /*13180*/  FMUL.FTZ R2, R36, R0 ;  /* 0x0000000024027220 */ /* 0x002fcc0000410000 */
[----:B------:R1:W-:Y:S01]  /*13190*/  MUFU.TANH R171, R2 ;  /* 0x0000000200ab7308 */ /* 0x0003e20000002400 */
[----:B------:R-:W-:Y:S01]  /*131a0*/  HMMA.16816.F32.BF16 R84, R12, R56, R24 ;  /* 0x000000380c54723c */ /* 0x000fe20000041818 */
[----:B-1----:R-:W-:-:S05]  /*131b0*/  PRMT R2, R22, 0x6540, R210 ;  /* 0x0000654016027816 */ /* 0x002fca00000000d2 */
[----:B------:R-:W-:-:S05]  /*131c0*/  VIADD R22, R2, 0xffffff08 ;  /* 0xffffff0802167836 */ /* 0x000fca0000000000 */
[----:B------:R-:W-:Y:S01]  /*131d0*/  ISETP.GE.AND P3, PT, R22, R88, PT ;  /* 0x000000581600720c */ /* 0x000fe20003f66270 */
[----:B------:R-:W-:Y:S01]  /*131e0*/  FMUL.FTZ R22, R38, R0 ;  /* 0x0000000026167220 */ /* 0x000fe20000410000 */
[----:B------:R-:W-:-:S03]  /*131f0*/  VIADD R24, R2, 0xffffff00 ;  /* 0xffffff0002187836 */ /* 0x000fc60000000000 */
[----:B------:R1:W4:Y:S01]  /*13200*/  MUFU.TANH R167, R22 ;  /* 0x0000001600a77308 */ /* 0x0003220000002400 */
[----:B------:R-:W-:Y:S01]  /*13210*/  VIADD R23, R2, 0xffffff01 ;  /* 0xffffff0102177836 */ /* 0x000fe20000000000 */
[----:B------:R-:W-:Y:S01]  /*13220*/  ISETP.GE.AND P0, PT, R24, R88, PT ;  /* 0x000000581800720c */ /* 0x000fe20003f06270 */
[----:B------:R-:W-:Y:S01]  /*13230*/  HMMA.16816.F32.BF16 R80, R12, R66, R28 ;  /* 0x000000420c50723c */ /* 0x000fe2000004181c */
[----:B------:R-:W-:Y:S01]  /*13240*/  FMUL.FTZ R25, R37, R0 ;  /* 0x0000000025197220 */ /* 0x000fe20000410000 */
[----:B------:R-:W-:Y:S01]  /*13250*/  FSEL R77, R190, -INF , !P3 ;  /* 0xff800000be4d7808 */ /* 0x000fe20005800000 */
[----:B------:R-:W-:Y:S01]  /*13260*/  LDSM.16.M88.4 R64, [R21+0x9000] ;  /* 0x009000001540783b */ /* 0x000fe20000000200 */
[----:B------:R-:W-:Y:S01]  /*13270*/  ISETP.GE.AND P1, PT, R23, R88, PT ;  /* 0x000000581700720c */ /* 0x000fe20003f26270 */
[C---:B------:R-:W-:Y:S01]  /*13280*/  VIADD R23, R2.reuse, 0xffffff10 ;  /* 0xffffff1002177836 */ /* 0x040fe20000000000 */
[----:B------:R-:W-:Y:S02]  /*13290*/  FSEL R76, R89, -INF , !P0 ;  /* 0xff800000594c7808 */ /* 0x000fe40004000000 */
[----:B---3--:R-:W-:Y:S01]  /*132a0*/  HMMA.16816.F32.BF16 R28, R4, R44, R32 ;  /* 0x0000002c041c723c */ /* 0x008fe20000041820 */
[----:B-1----:R-:W-:-:S04]  /*132b0*/  IADD3 R22, PT, PT, R2, -0xef, RZ ;  /* 0xffffff1102167810 */ /* 0x002fc80007ffe0ff */
[-C--:B------:R-:W-:Y:S01]  /*132c0*/  ISETP.GE.AND P2, PT, R22, R88.reuse, PT ;  /* 0x000000581600720c */ /* 0x080fe20003f46270 */
[C---:B------:R-:W-:Y:S01]  /*132d0*/  VIADD R22, R2.reuse, 0xffffff18 ;  /* 0xffffff1802167836 */ /* 0x040fe20000000000 */
[----:B------:R-:W-:Y:S01]  /*132e0*/  FSEL R89, R161, -INF , !P0 ;  /* 0xff800000a1597808 */ /* 0x000fe20004000000 */
[----:B------:R-:W-:Y:S01]  /*132f0*/  VIADD R32, R2, 0xffffff09 ;  /* 0xffffff0902207836 */ /* 0x000fe20000000000 */
[-C--:B------:R-:W-:Y:S02]  /*13300*/  ISETP.GE.AND P5, PT, R23, R88.reuse, PT ;  /* 0x000000581700720c */ /* 0x080fe40003fa6270 */
[-C--:B------:R-:W-:Y:S01]  /*13310*/  ISETP.GE.AND P0, PT, R22, R88.reuse, PT ;  /* 0x000000581600720c */ /* 0x080fe20003f06270 */
[----:B------:R-:W-:Y:S01]  /*13320*/  VIADD R22, R2, 0xffffff19 ;  /* 0xffffff1902167836 */ /* 0x000fe20000000000 */
[----:B------:R-:W-:Y:S01]  /*13330*/  ISETP.GE.AND P4, PT, R32, R88, PT ;  /* 0x000000582000720c */ /* 0x000fe20003f86270 */
[----:B------:R-:W-:Y:S01]  /*13340*/  FMUL.FTZ R23, R39, R0 ;  /* 0x0000000027177220 */ /* 0x000fe20000410000 */
[----:B------:R-:W-:Y:S01]  /*13350*/  HMMA.16816.F32.BF16 R32, R16, R78, RZ ;  /* 0x0000004e1020723c */ /* 0x000fe200000418ff */
[----:B------:R-:W-:-:S07]  /*13360*/  FSEL R79, R191, -INF , !P1 ;  /* 0xff800000bf4f7808 */ /* 0x000fce0004800000 */
[----:B------:R-:W-:Y:S01]  /*13370*/  HMMA.16816.F32.BF16 R36, R8, R68, R52 ;  /* 0x000000440824723c */ /* 0x000fe20000041834 */
[----:B------:R-:W-:Y:S01]  /*13380*/  FSEL R69, R156, -INF , !P1 ;  /* 0xff8000009c457808 */ /* 0x000fe20004800000 */
[----:B------:R1:W-:Y:S01]  /*13390*/  MUFU.TANH R175, R25 ;  /* 0x0000001900af7308 */ /* 0x0003e20000002400 */
[-C--:B------:R-:W-:Y:S01]  /*133a0*/  ISETP.GE.AND P1, PT, R22, R88.reuse, PT ;  /* 0x000000581600720c */ /* 0x080fe20003f26270 */
[----:B------:R-:W-:Y:S01]  /*133b0*/  VIADD R22, R2, 0xffffff20 ;  /* 0xffffff2002167836 */ /* 0x000fe20000000000 */
[----:B------:R-:W-:Y:S01]  /*133c0*/  FSEL R68, R147, -INF , !P3 ;  /* 0xff80000093447808 */ /* 0x000fe20005800000 */
[----:B------:R-:W-:Y:S03]  /*133d0*/  LDSM.16.M88.4 R52, [R3+0x9000] ;  /* 0x009000000334783b */ /* 0x000fe60000000200 */
[----:B------:R-:W-:Y:S01]  /*133e0*/  ISETP.GE.AND P3, PT, R22, R88, PT ;  /* 0x000000581600720c */ /* 0x000fe20003f66270 */
[----:B------:R-:W-:Y:S01]  /*133f0*/  VIADD R22, R2, 0xffffff21 ;  /* 0xffffff2102167836 */ /* 0x000fe20000000000 */
[----:B------:R-:W-:-:S02]  /*13400*/  FSEL R78, R90, -INF , !P4 ;  /* 0xff8000005a4e7808 */ /* 0x000fc40006000000 */
[----:B------:R-:W-:Y:S02]  /*13410*/  FSEL R90, R189, -INF , !P4 ;  /* 0xff800000bd5a7808 */ /* 0x000fe40006000000 */
[----:B------:R-:W-:Y:S01]  /*13420*/  ISETP.GE.AND P4, PT, R22, R88, PT ;  /* 0x000000581600720c */ /* 0x000fe20003f86270 */
[----:B------:R-:W-:Y:S01]  /*13430*/  VIADD R22, R2, 0xffffff28 ;  /* 0xffffff2802167836 */ /* 0x000fe20000000000 */
[----:B------:R-:W-:-:S04]  /*13440*/  FSEL R94, R137, -INF , !P2 ;  /* 0xff800000895e7808 */ /* 0x000fc80005000000 */
[-C--:B------:R-:W-:Y:S02]  /*13450*/  ISETP.GE.AND P6, PT, R22, R88.reuse, PT ;  /* 0x000000581600720c */ /* 0x080fe40003fc6270 */
[----:B------:R-:W-:Y:S01]  /*13460*/  IADD3 R22, PT, PT, R2, -0xd7, RZ ;  /* 0xffffff2902167810 */ /* 0x000fe20007ffe0ff */
[----:B-1----:R-:W-:Y:S01]  /*13470*/  HMMA.16816.F32.BF16 R24, R8, R50, R96 ;  /* 0x000000320818723c */ /* 0x002fe20000041860 */
[----:B------:R-:W-:Y:S01]  /*13480*/  FSEL R97, R187, -INF , !P2 ;  /* 0xff800000bb617808 */ /* 0x000fe20005000000 */
[----:B------:R-:W1:Y:S01]  /*13490*/  LDSM.16.M88.4 R48, [R20+0x8000] ;  /* 0x008000001430783b */ /* 0x000e620000000200 */
[----:B------:R-:W-:Y:S01]  /*134a0*/  ISETP.GE.AND P2, PT, R22, R88, PT ;  /* 0x000000581600720c */ /* 0x000fe20003f46270 */
[----:B------:R-:W-:Y:S01]  /*134b0*/  VIADD R22, R2, 0xffffff30 ;  /* 0xffffff3002167836 */ /* 0x000fe20000000000 */
[----:B------:R-:W-:Y:S02]  /*134c0*/  FSEL R92, R131, -INF , !P0 ;  /* 0xff800000835c7808 */ /* 0x000fe40004000000 */
[----:B------:R-:W-:-:S02]  /*134d0*/  FSEL R95, R186, -INF , !P0 ;  /* 0xff800000ba5f7808 */ /* 0x000fc40004000000 */
[-C--:B------:R-:W-:Y:S01]  /*134e0*/  ISETP.GE.AND P0, PT, R22, R88.reuse, PT ;  /* 0x000000581600720c */ /* 0x080fe20003f06270 */
[----:B------:R-:W-:Y:S01]  /*134f0*/  VIADD R22, R2, 0xffffff31 ;  /* 0xffffff3102167836 */ /* 0x000fe20000000000 */
[----:B------:R-:W-:Y:S02]  /*13500*/  FSEL R98, R125, -INF , !P1 ;  /* 0xff8000007d627808 */ /* 0x000fe40004800000 */
[----:B------:R-:W-:Y:S02]  /*13510*/  FSEL R96, R185, -INF , !P1 ;  /* 0xff800000b9607808 */ /* 0x000fe40004800000 */
[-C--:B------:R-:W-:Y:S01]  /*13520*/  ISETP.GE.AND P1, PT, R22, R88.reuse, PT ;  /* 0x000000581600720c */ /* 0x080fe20003f26270 */
[----:B------:R-:W-:Y:S01]  /*13530*/  VIADD R22, R2, 0xffffff38 ;  /* 0xffffff3802167836 */ /* 0x000fe20000000000 */
[----:B------:R-:W-:Y:S02]  /*13540*/  FSEL R100, R105, -INF , !P3 ;  /* 0xff80000069647808 */ /* 0x000fe40005800000 */
[----:B------:R-:W-:Y:S01]  /*13550*/  FSEL R105, R183, -INF , !P3 ;  /* 0xff800000b7697808 */ /* 0x000fe20005800000 */
[----:B------:R3:W4:Y:S01]  /*13560*/  MUFU.TANH R157, R23 ;  /* 0x00000017009d7308 */ /* 0x0007220000002400 */
[----:B------:R-:W-:Y:S01]  /*13570*/  ISETP.GE.AND P3, PT, R22, R88, PT ;  /* 0x000000581600720c */ /* 0x000fe20003f66270 */
[----:B------:R-:W-:Y:S01]  /*13580*/  VIADD R22, R2, 0xffffff39 ;  /* 0xffffff3902167836 */ /* 0x000fe20000000000 */
[----:B------:R-:W-:Y:S01]  /*13590*/  HMMA.16816.F32.BF16 R24, R4, R46, R24 ;  /* 0x0000002e0418723c */ /* 0x000fe20000041818 */
[----:B------:R-:W-:Y:S01]  /*135a0*/  FSEL R93, R140, -INF , !P5 ;  /* 0xff8000008c5d7808 */ /* 0x000fe20006800000 */
[----:B------:R-:W4:Y:S01]  /*135b0*/  LDSM.16.M88.4 R44, [R20+0x8800] ;  /* 0x00880000142c783b */ /* 0x000f220000000200 */
[----:B------:R-:W-:-:S02]  /*135c0*/  FSEL R99, R188, -INF , !P5 ;  /* 0xff800000bc637808 */ /* 0x000fc40006800000 */
[----:B------:R-:W-:Y:S01]  /*135d0*/  ISETP.GE.AND P5, PT, R22, R88, PT ;  /* 0x000000581600720c */ /* 0x000fe20003fa6270 */
[----:B------:R-:W-:Y:S02]  /*135e0*/  VIADD R22, R2, 0xffffff40 ;  /* 0xffffff4002167836 */ /* 0x000fe40000000000 */
[----:B------:R-:W-:Y:S01]  /*135f0*/  HMMA.16816.F32.BF16 R56, R12, R58, R32 ;  /* 0x0000003a0c38723c */ /* 0x000fe20000041820 */
[----:B---3--:R-:W-:-:S07]  /*13600*/  FMUL.FTZ R23, R28, R0 ;  /* 0x000000001c177220 */ /* 0x008fce0000410000 */
[----:B--2---:R-:W-:Y:S01]  /*13610*/  HMMA.16816.F32.BF16 R32, R16, R72, RZ ;  /* 0x000000481020723c */ /* 0x004fe200000418ff */
[----:B------:R2:W-:Y:S01]  /*13620*/  MUFU.TANH R161, R23 ;  /* 0x0000001700a17308 */ /* 0x0005e20000002400 */
[----:B------:R-:W-:Y:S02]  /*13630*/  FSEL R73, R104, -INF , !P6 ;  /* 0xff80000068497808 */ /* 0x000fe40007000000 */
[----:B------:R-:W-:Y:S02]  /*13640*/  FSEL R104, R181, -INF , !P6 ;  /* 0xff800000b5687808 */ /* 0x000fe40007000000 */
[----:B------:R-:W-:Y:S02]  /*13650*/  ISETP.GE.AND P6, PT, R22, R88, PT ;  /* 0x000000581600720c */ /* 0x000fe40003fc6270 */
[----:B------:R-:W-:Y:S02]  /*13660*/  IADD3 R22, PT, PT, R2, -0xbf, RZ ;  /* 0xffffff4102167810 */ /* 0x000fe40007ffe0ff */
[----:B------:R-:W-:Y:S01]  /*13670*/  FSEL R102, R108, -INF , !P2 ;  /* 0xff8000006c667808 */ /* 0x000fe20005000000 */
[----:B--2---:R-:W-:-:S04]  /*13680*/  FMUL.FTZ R23, R29, R0 ;  /* 0x000000001d177220 */ /* 0x004fc80000410000 */
[----:B------:R2:W-:Y:S01]  /*13690*/  MUFU.TANH R156, R23 ;  /* 0x00000017009c7308 */ /* 0x0005e20000002400 */
[----:B------:R-:W-:Y:S02]  /*136a0*/  FSEL R101, R182, -INF , !P2 ;  /* 0xff800000b6657808 */ /* 0x000fe40005000000 */
[----:B------:R-:W-:Y:S01]  /*136b0*/  ISETP.GE.AND P2, PT, R22, R88, PT ;  /* 0x000000581600720c */ /* 0x000fe20003f46270 */
[----:B------:R-:W-:Y:S01]  /*136c0*/  VIADD R22, R2, 0xffffff48 ;  /* 0xffffff4802167836 */ /* 0x000fe20000000000 */
[----:B------:R-:W-:Y:S02]  /*136d0*/  FSEL R107, R107, -INF , !P0 ;  /* 0xff8000006b6b7808 */ /* 0x000fe40004000000 */
[----:B------:R-:W-:Y:S01]  /*136e0*/  FSEL R109, R109, -INF , !P0 ;  /* 0xff8000006d6d7808 */ /* 0x000fe20004000000 */
[----:B--2---:R-:W-:-:S04]  /*136f0*/  FMUL.FTZ R23, R30, R0 ;  /* 0x000000001e177220 */ /* 0x004fc80000410000 */
[----:B------:R2:W3:Y:S01]  /*13700*/  MUFU.TANH R147, R23 ;  /* 0x0000001700937308 */ /* 0x0004e20000002400 */
[----:B------:R-:W-:Y:S01]  /*13710*/  ISETP.GE.AND P0, PT, R22, R88, PT ;  /* 0x000000581600720c */ /* 0x000fe20003f06270 */
[----:B------:R-:W-:Y:S01]  /*13720*/  VIADD R22, R2, 0xffffff49 ;  /* 0xffffff4902167836 */ /* 0x000fe20000000000 */
[----:B------:R-:W-:Y:S02]  /*13730*/  FSEL R106, R106, -INF , !P1 ;  /* 0xff8000006a6a7808 */ /* 0x000fe40004800000 */
[----:B------:R-:W-:Y:S01]  /*13740*/  FSEL R108, R179, -INF , !P1 ;  /* 0xff800000b36c7808 */ /* 0x000fe20004800000 */
[----:B--2---:R-:W-:Y:S02]  /*13750*/  FMUL.FTZ R23, R31, R0 ;  /* 0x000000001f177220 */ /* 0x004fe40000410000 */
[----:B------:R-:W-:Y:S02]  /*13760*/  HMMA.16816.F32.BF16 R28, R8, R70, R80 ;  /* 0x00000046081c723c */ /* 0x000fe40000041850 */
[----:B------:R2:W3:Y:S01]  /*13770*/  MUFU.TANH R140, R23 ;  /* 0x00000017008c7308 */ /* 0x0004e20000002400 */
[----:B------:R-:W-:Y:S01]  /*13780*/  ISETP.GE.AND P1, PT, R22, R88, PT ;  /* 0x000000581600720c */ /* 0x000fe20003f26270 */
[----:B------:R-:W-:Y:S01]  /*13790*/  VIADD R22, R2, 0xffffff50 ;  /* 0xffffff5002167836 */ /* 0x000fe20000000000 */
[----:B------:R-:W-:-:S02]  /*137a0*/  FSEL R72, R180, -INF , !P4 ;  /* 0xff800000b4487808 */ /* 0x000fc40006000000 */
[----:B------:R-:W-:Y:S01]  /*137b0*/  FSEL R103, R184, -INF , !P4 ;  /* 0xff800000b8677808 */ /* 0x000fe20006000000 */
[----:B--2---:R-:W-:-:S04]  /*137c0*/  FMUL.FTZ R23, R24, R0 ;  /* 0x0000000018177220 */ /* 0x004fc80000410000 */
[----:B------:R2:W-:Y:S01]  /*137d0*/  MUFU.TANH R137, R23 ;  /* 0x0000001700897308 */ /* 0x0005e20000002400 */
[----:B------:R-:W-:Y:S01]  /*137e0*/  ISETP.GE.AND P4, PT, R22, R88, PT ;  /* 0x000000581600720c */ /* 0x000fe20003f86270 */
[----:B------:R-:W-:Y:S02]  /*137f0*/  VIADD R22, R2, 0xffffff51 ;  /* 0xffffff5102167836 */ /* 0x000fe40000000000 */
[----:B--2---:R-:W-:-:S04]  /*13800*/  FMUL.FTZ R23, R25, R0 ;  /* 0x0000000019177220 */ /* 0x004fc80000410000 */
[----:B------:R2:W-:Y:S01]  /*13810*/  MUFU.TANH R131, R23 ;  /* 0x0000001700837308 */ /* 0x0005e20000002400 */
[----:B-1----:R-:W-:Y:S01]  /*13820*/  HMMA.16816.F32.BF16 R36, R4, R48, R36 ;  /* 0x000000300424723c */ /* 0x002fe20000041824 */
[----:B------:R-:W-:Y:S01]  /*13830*/  FSEL R111, R111, -INF , !P6 ;  /* 0xff8000006f6f7808 */ /* 0x000fe20007000000 */
[----:B--2---:R-:W-:-:S05]  /*13840*/  FMUL.FTZ R23, R26, R0 ;  /* 0x000000001a177220 */ /* 0x004fca0000410000 */
[----:B------:R1:W-:Y:S01]  /*13850*/  MUFU.TANH R125, R23 ;  /* 0x00000017007d7308 */ /* 0x0003e20000002400 */
[----:B------:R-:W-:Y:S02]  /*13860*/  FSEL R112, R112, -INF , !P2 ;  /* 0xff80000070707808 */ /* 0x000fe40005000000 */
[----:B------:R-:W-:Y:S01]  /*13870*/  FSEL R117, R117, -INF , !P2 ;  /* 0xff80000075757808 */ /* 0x000fe20005000000 */
[----:B-1----:R-:W-:Y:S02]  /*13880*/  FMUL.FTZ R23, R27, R0 ;  /* 0x000000001b177220 */ /* 0x002fe40000410000 */
[----:B------:R-:W-:Y:S01]  /*13890*/  HMMA.16816.F32.BF16 R24, R4, R50, R28 ;  /* 0x000000320418723c */ /* 0x000fe2000004181c */
[----:B------:R-:W-:Y:S01]  /*138a0*/  FSEL R110, R110, -INF , !P0 ;  /* 0xff8000006e6e7808 */ /* 0x000fe20004000000 */
[----:B------:R-:W1:Y:S06]  /*138b0*/  LDSM.16.M88.4 R48, [R20+0x9000] ;  /* 0x009000001430783b */ /* 0x000e6c0000000200 */
[----:B------:R-:W-:Y:S01]  /*138c0*/  HMMA.16816.F32.BF16 R28, R8, R40, R84 ;  /* 0x00000028081c723c */ /* 0x000fe20000041854 */
[----:B------:R-:W-:-:S02]  /*138d0*/  FSEL R87, R63, -INF , !P5 ;  /* 0xff8000003f577808 */ /* 0x000fc40006800000 */
[----:B------:R-:W-:Y:S02]  /*138e0*/  FSEL R86, R177, -INF , !P5 ;  /* 0xff800000b1567808 */ /* 0x000fe40006800000 */
[-C--:B------:R-:W-:Y:S01]  /*138f0*/  ISETP.GE.AND P5, PT, R22, R88.reuse, PT ;  /* 0x000000581600720c */ /* 0x080fe20003fa6270 */
[----:B------:R-:W-:Y:S01]  /*13900*/  VIADD R22, R2, 0xffffff58 ;  /* 0xffffff5802167836 */ /* 0x000fe20000000000 */
[----:B------:R-:W-:Y:S02]  /*13910*/  FSEL R84, R116, -INF , !P3 ;  /* 0xff80000074547808 */ /* 0x000fe40005800000 */
[----:B------:R-:W-:Y:S02]  /*13920*/  FSEL R116, R176, -INF , !P6 ;  /* 0xff800000b0747808 */ /* 0x000fe40007000000 */
[----:B------:R-:W-:Y:S02]  /*13930*/  ISETP.GE.AND P6, PT, R22, R88, PT ;  /* 0x000000581600720c */ /* 0x000fe40003fc6270 */
[----:B------:R-:W-:-:S04]  /*13940*/  IADD3 R22, PT, PT, R2, -0xa7, RZ ;  /* 0xffffff5902167810 */ /* 0x000fc80007ffe0ff */
[-C--:B------:R-:W-:Y:S01]  /*13950*/  ISETP.GE.AND P2, PT, R22, R88.reuse, PT ;  /* 0x000000581600720c */ /* 0x080fe20003f46270 */
[----:B------:R-:W-:Y:S01]  /*13960*/  VIADD R22, R2, 0xffffff60 ;  /* 0xffffff6002167836 */ /* 0x000fe20000000000 */
[----:B------:R-:W-:Y:S01]  /*13970*/  FSEL R115, R115, -INF , !P0 ;  /* 0xff80000073737808 */ /* 0x000fe20004000000 */
[----:B------:R-:W-:Y:S03]  /*13980*/  HMMA.16816.F32.BF16 R40, R8, R42, R56 ;  /* 0x0000002a0828723c */ /* 0x000fe60000041838 */
[-C--:B------:R-:W-:Y:S01]  /*13990*/  ISETP.GE.AND P0, PT, R22, R88.reuse, PT ;  /* 0x000000581600720c */ /* 0x080fe20003f06270 */
[----:B------:R-:W-:Y:S01]  /*139a0*/  VIADD R22, R2, 0xffffff61 ;  /* 0xffffff6102167836 */ /* 0x000fe20000000000 */
[----:B------:R2:W3:Y:S01]  /*139b0*/  MUFU.TANH R83, R23 ;  /* 0x0000001700537308 */ /* 0x0004e20000002400 */
[----:B------:R-:W-:Y:S02]  /*139c0*/  FSEL R85, R178, -INF , !P3 ;  /* 0xff800000b2557808 */ /* 0x000fe40005800000 */
[----:B------:R-:W-:Y:S01]  /*139d0*/  HMMA.16816.F32.BF16 R32, R12, R64, R32 ;  /* 0x000000400c20723c */ /* 0x000fe20000041820 */
[----:B------:R-:W-:Y:S01]  /*139e0*/  ISETP.GE.AND P3, PT, R22, R88, PT ;  /* 0x000000581600720c */ /* 0x000fe20003f66270 */
[----:B------:R-:W-:Y:S01]  /*139f0*/  VIADD R22, R2, 0xffffff68 ;  /* 0xffffff6802167836 */ /* 0x000fe20000000000 */
[----:B------:R-:W-:-:S02]  /*13a00*/  FSEL R119, R119, -INF , !P4 ;  /* 0xff80000077777808 */ /* 0x000fc40006000000 */
[----:B------:R-:W-:Y:S02]  /*13a10*/  FSEL R124, R124, -INF , !P4 ;  /* 0xff8000007c7c7808 */ /* 0x000fe40006000000 */
[----:B------:R-:W-:Y:S01]  /*13a20*/  ISETP.GE.AND P4, PT, R22, R88, PT ;  /* 0x000000581600720c */ /* 0x000fe20003f86270 */
[----:B------:R-:W-:Y:S02]  /*13a30*/  VIADD R22, R2, 0xffffff69 ;  /* 0xffffff6902167836 */ /* 0x000fe40000000000 */
[----:B--2---:R-:W-:-:S04]  /*13a40*/  FMUL.FTZ R23, R36, R0 ;  /* 0x0000000024177220 */ /* 0x004fc80000410000 */
[----:B------:R2:W-:Y:S01]  /*13a50*/  MUFU.TANH R82, R23 ;  /* 0x0000001700527308 */ /* 0x0005e20000002400 */
[----:B------:R-:W-:Y:S02]  /*13a60*/  FSEL R118, R118, -INF , !P5 ;  /* 0xff80000076767808 */ /* 0x000fe40006800000 */
[----:B------:R-:W-:Y:S02]  /*13a70*/  FSEL R123, R123, -INF , !P5 ;  /* 0xff8000007b7b7808 */ /* 0x000fe40006800000 */
[----:B------:R-:W-:Y:S01]  /*13a80*/  ISETP.GE.AND P5, PT, R22, R88, PT ;  /* 0x000000581600720c */ /* 0x000fe20003fa6270 */
[----:B------:R-:W-:Y:S01]  /*13a90*/  VIADD R22, R2, 0xffffff70 ;  /* 0xffffff7002167836 */ /* 0x000fe20000000000 */
[----:B----4-:R-:W-:Y:S01]  /*13aa0*/  HMMA.16816.F32.BF16 R40, R4, R46, R40 ;  /* 0x0000002e0428723c */ /* 0x010fe20000041828 */
[----:B--2---:R-:W-:-:S04]  /*13ab0*/  FMUL.FTZ R23, R37, R0 ;  /* 0x0000000025177220 */ /* 0x004fc80000410000 */
[----:B------:R2:W-:Y:S01]  /*13ac0*/  MUFU.TANH R81, R23 ;  /* 0x0000001700517308 */ /* 0x0005e20000002400 */
[----:B------:R-:W-:Y:S02]  /*13ad0*/  FSEL R121, R121, -INF , !P6 ;  /* 0xff80000079797808 */ /* 0x000fe40007000000 */
[----:B------:R-:W-:Y:S01]  /*13ae0*/  HMMA.16816.F32.BF16 R32, R8, R52, R32 ;  /* 0x000000340820723c */ /* 0x000fe20000041820 */
[----:B------:R-:W-:Y:S01]  /*13af0*/  FSEL R122, R122, -INF , !P2 ;  /* 0xff8000007a7a7808 */ /* 0x000fe20005000000 */
[----:B--2---:R-:W-:-:S04]  /*13b00*/  FMUL.FTZ R23, R38, R0 ;  /* 0x0000000026177220 */ /* 0x004fc80000410000 */
[----:B------:R2:W4:Y:S02]  /*13b10*/  MUFU.TANH R80, R23 ;  /* 0x0000001700507308 */ /* 0x0005240000002400 */
[----:B------:R-:W-:Y:S01]  /*13b20*/  HMMA.16816.F32.BF16 R28, R4, R44, R28 ;  /* 0x0000002c041c723c */ /* 0x000fe2000004181c */
[----:B------:R1:W-:Y:S01]  /*13b30*/  LDSM.16.M88.4 R44, [R21+0x9800] ;  /* 0x00980000152c783b */ /* 0x0003e20000000200 */
[----:B------:R-:W-:Y:S02]  /*13b40*/  FSEL R114, R114, -INF , !P1 ;  /* 0xff80000072727808 */ /* 0x000fe40004800000 */
[----:B------:R-:W-:Y:S01]  /*13b50*/  FSEL R113, R113, -INF , !P1 ;  /* 0xff80000071717808 */ /* 0x000fe20004800000 */
[----:B--2---:R-:W-:Y:S02]  /*13b60*/  FMUL.FTZ R23, R39, R0 ;  /* 0x0000000027177220 */ /* 0x004fe40000410000 */
[----:B------:R2:W3:Y:S02]  /*13b70*/  LDSM.16.M88.4 R36, [R62+UR8+0x9800] ;  /* 0x009800083e24783b */ /* 0x0004e40008000200 */
[----:B------:R4:W-:Y:S01]  /*13b80*/  MUFU.TANH R71, R23 ;  /* 0x0000001700477308 */ /* 0x0009e20000002400 */
[----:B-1----:R-:W-:Y:S01]  /*13b90*/  VIADD R21, R2, 0xffffff88 ;  /* 0xffffff8802157836 */ /* 0x002fe20000000000 */
[----:B------:R-:W-:-:S02]  /*13ba0*/  FSEL R128, R128, -INF , !P0 ;  /* 0xff80000080807808 */ /* 0x000fc40004000000 */
[----:B--2---:R-:W-:Y:S02]  /*13bb0*/  FSEL R62, R120, -INF , !P6 ;  /* 0xff800000783e7808 */ /* 0x004fe40007000000 */
[----:B------:R-:W-:Y:S02]  /*13bc0*/  ISETP.GE.AND P6, PT, R22, R88, PT ;  /* 0x000000581600720c */ /* 0x000fe40003fc6270 */
[----:B------:R-:W-:Y:S01]  /*13bd0*/  IADD3 R22, PT, PT, R2, -0x8f, RZ ;  /* 0xffffff7102167810 */ /* 0x000fe20007ffe0ff */
[----:B----4-:R-:W-:Y:S01]  /*13be0*/  FMUL.FTZ R23, R24, R0 ;  /* 0x0000000018177220 */ /* 0x010fe20000410000 */
[----:B------:R-:W-:Y:S02]  /*13bf0*/  FSEL R120, R170, -INF , !P2 ;  /* 0xff800000aa787808 */ /* 0x000fe40005000000 */
[----:B------:R-:W-:Y:S01]  /*13c00*/  ISETP.GE.AND P2, PT, R22, R88, PT ;  /* 0x000000581600720c */ /* 0x000fe20003f46270 */
[----:B------:R-:W-:Y:S01]  /*13c10*/  VIADD R22, R2, 0xffffff78 ;  /* 0xffffff7802167836 */ /* 0x000fe20000000000 */
[----:B------:R-:W-:Y:S01]  /*13c20*/  FSEL R138, R138, -INF , !P6 ;  /* 0xff8000008a8a7808 */ /* 0x000fe20007000000 */
[----:B------:R1:W-:Y:S01]  /*13c30*/  MUFU.TANH R70, R23 ;  /* 0x0000001700467308 */ /* 0x0003e20000002400 */
[----:B------:R-:W-:-:S02]  /*13c40*/  FSEL R146, R146, -INF , !P6 ;  /* 0xff80000092927808 */ /* 0x000fc40007000000 */
[-C--:B------:R-:W-:Y:S02]  /*13c50*/  ISETP.GE.AND P6, PT, R21, R88.reuse, PT ;  /* 0x000000581500720c */ /* 0x080fe40003fc6270 */
[----:B------:R-:W-:Y:S02]  /*13c60*/  IADD3 R21, PT, PT, R2, -0x77, RZ ;  /* 0xffffff8902157810 */ /* 0x000fe40007ffe0ff */
[-C--:B------:R-:W-:Y:S01]  /*13c70*/  ISETP.GE.AND P1, PT, R22, R88.reuse, PT ;  /* 0x000000581600720c */ /* 0x080fe20003f26270 */
[C---:B------:R-:W-:Y:S01]  /*13c80*/  VIADD R22, R2.reuse, 0xffffff79 ;  /* 0xffffff7902167836 */ /* 0x040fe20000000000 */
[----:B------:R-:W-:Y:S02]  /*13c90*/  FSEL R139, R139, -INF , !P2 ;  /* 0xff8000008b8b7808 */ /* 0x000fe40005000000 */
[----:B------:R-:W-:Y:S02]  /*13ca0*/  FSEL R145, R145, -INF , !P2 ;  /* 0xff80000091917808 */ /* 0x000fe40005000000 */
[----:B------:R-:W-:Y:S01]  /*13cb0*/  ISETP.GE.AND P2, PT, R21, R88, PT ;  /* 0x000000581500720c */ /* 0x000fe20003f46270 */
[----:B-1----:R-:W-:Y:S01]  /*13cc0*/  FMUL.FTZ R23, R25, R0 ;  /* 0x0000000019177220 */ /* 0x002fe20000410000 */
[----:B------:R-:W-:Y:S01]  /*13cd0*/  VIADD R21, R2, 0xffffff90 ;  /* 0xffffff9002157836 */ /* 0x000fe20000000000 */
[----:B------:R-:W-:-:S02]  /*13ce0*/  FSEL R136, R136, -INF , !P0 ;  /* 0xff80000088887808 */ /* 0x000fc40004000000 */
[----:B------:R1:W-:Y:S01]  /*13cf0*/  MUFU.TANH R65, R23 ;  /* 0x0000001700417308 */ /* 0x0003e20000002400 */
[-C--:B------:R-:W-:Y:S01]  /*13d00*/  FMUL.FTZ R40, R40, R0.reuse ;  /* 0x0000000028287220 */ /* 0x080fe20000410000 */
[-C--:B------:R-:W-:Y:S01]  /*13d10*/  FMUL.FTZ R41, R41, R0.reuse ;  /* 0x0000000029297220 */ /* 0x080fe20000410000 */
[----:B------:R-:W-:Y:S01]  /*13d20*/  FMUL.FTZ R42, R42, R0 ;  /* 0x000000002a2a7220 */ /* 0x000fe20000410000 */
[-C--:B------:R-:W-:Y:S01]  /*13d30*/  ISETP.GE.AND P0, PT, R22, R88.reuse, PT ;  /* 0x000000581600720c */ /* 0x080fe20003f06270 */
[----:B------:R-:W-:Y:S01]  /*13d40*/  VIADD R22, R2, 0xffffff80 ;  /* 0xffffff8002167836 */ /* 0x000fe20000000000 */
[----:B------:R-:W-:Y:S01]  /*13d50*/  FSEL R126, R126, -INF , !P3 ;  /* 0xff8000007e7e7808 */ /* 0x000fe20005800000 */
[----:B------:R-:W-:Y:S01]  /*13d60*/  HMMA.16816.F32.BF16 R32, R4, R48, R32 ;  /* 0x000000300420723c */ /* 0x000fe20000041820 */
[----:B------:R-:W-:Y:S01]  /*13d70*/  FSEL R132, R132, -INF , !P3 ;  /* 0xff80000084847808 */ /* 0x000fe20005800000 */
[----:B------:R-:W-:Y:S01]  /*13d80*/  MUFU.TANH R53, R40 ;  /* 0x0000002800357308 */ /* 0x000fe20000002400 */
[----:B------:R-:W-:Y:S01]  /*13d90*/  ISETP.GE.AND P3, PT, R21, R88, PT ;  /* 0x000000581500720c */ /* 0x000fe20003f66270 */
[-C--:B------:R-:W-:Y:S01]  /*13da0*/  FMUL.FTZ R21, R43, R0.reuse ;  /* 0x000000002b157220 */ /* 0x080fe20000410000 */
[----:B-1----:R-:W-:-:S05]  /*13db0*/  FMUL.FTZ R23, R26, R0 ;  /* 0x000000001a177220 */ /* 0x002fca0000410000 */
[----:B------:R-:W-:Y:S01]  /*13dc0*/  MUFU.TANH R52, R41 ;  /* 0x0000002900347308 */ /* 0x000fe20000002400 */
[----:B------:R-:W-:Y:S02]  /*13dd0*/  FSEL R127, R127, -INF , !P4 ;  /* 0xff8000007f7f7808 */ /* 0x000fe40006000000 */
[----:B------:R-:W-:-:S05]  /*13de0*/  FSEL R133, R133, -INF , !P4 ;  /* 0xff80000085857808 */ /* 0x000fca0006000000 */
[----:B------:R1:W-:Y:S01]  /*13df0*/  MUFU.TANH R64, R23 ;  /* 0x0000001700407308 */ /* 0x0003e20000002400 */
[----:B------:R-:W-:Y:S01]  /*13e00*/  ISETP.GE.AND P4, PT, R22, R88, PT ;  /* 0x000000581600720c */ /* 0x000fe20003f86270 */
[----:B------:R-:W-:-:S06]  /*13e10*/  VIADD R22, R2, 0xffffff81 ;  /* 0xffffff8102167836 */ /* 0x000fcc0000000000 */
[----:B------:R2:W-:Y:S01]  /*13e20*/  MUFU.TANH R49, R42 ;  /* 0x0000002a00317308 */ /* 0x0005e20000002400 */
[----:B------:R-:W-:Y:S02]  /*13e30*/  FSEL R143, R143, -INF , !P0 ;  /* 0xff8000008f8f7808 */ /* 0x000fe40004000000 */
[----:B------:R-:W-:Y:S01]  /*13e40*/  FSEL R142, R142, -INF , !P0 ;  /* 0xff8000008e8e7808 */ /* 0x000fe20004000000 */
[----:B-1----:R-:W-:Y:S02]  /*13e50*/  FMUL.FTZ R23, R27, R0 ;  /* 0x000000001b177220 */ /* 0x002fe40000410000 */
[----:B------:R-:W-:Y:S01]  /*13e60*/  HMMA.16816.F32.BF16 R24, R16, R74, RZ ;  /* 0x0000004a1018723c */ /* 0x000fe200000418ff */
[----:B--2---:R1:W2:Y:S01]  /*13e70*/  LDSM.16.M88.4 R40, [R3+0x9800] ;  /* 0x009800000328783b */ /* 0x0042a20000000200 */
[----:B------:R-:W-:Y:S01]  /*13e80*/  FSEL R130, R130, -INF , !P5 ;  /* 0xff80000082827808 */ /* 0x000fe20006800000 */
[----:B------:R4:W-:Y:S01]  /*13e90*/  MUFU.TANH R63, R23 ;  /* 0x00000017003f7308 */ /* 0x0009e20000002400 */
[----:B------:R-:W-:-:S02]  /*13ea0*/  FSEL R129, R129, -INF , !P5 ;  /* 0xff80000081817808 */ /* 0x000fc40006800000 */
[----:B------:R-:W-:-:S04]  /*13eb0*/  ISETP.GE.AND P5, PT, R22, R88, PT ;  /* 0x000000581600720c */ /* 0x000fc80003fa6270 */
[----:B------:R-:W-:Y:S02]  /*13ec0*/  FSEL R150, R150, -INF , !P5 ;  /* 0xff80000096967808 */ /* 0x000fe40006800000 */
[----:B------:R-:W-:Y:S01]  /*13ed0*/  FSEL R155, R155, -INF , !P5 ;  /* 0xff8000009b9b7808 */ /* 0x000fe20006800000 */
[----:B-1----:R-:W-:Y:S02]  /*13ee0*/  VIADD R3, R2, 0xffffff98 ;  /* 0xffffff9802037836 */ /* 0x002fe40000000000 */
[----:B----4-:R-:W-:-:S03]  /*13ef0*/  FMUL.FTZ R23, R28, R0 ;  /* 0x000000001c177220 */ /* 0x010fc60000410000 */
[-C--:B------:R-:W-:Y:S01]  /*13f00*/  ISETP.GE.AND P0, PT, R3, R88.reuse, PT ;  /* 0x000000580300720c */ /* 0x080fe20003f06270 */
[C---:B------:R-:W-:Y:S01]  /*13f10*/  VIADD R3, R2.reuse, 0xffffff99 ;  /* 0xffffff9902037836 */ /* 0x040fe20000000000 */
[----:B------:R1:W-:Y:S04]  /*13f20*/  MUFU.TANH R59, R23 ;  /* 0x00000017003b7308 */ /* 0x0003e80000002400 */
[-C--:B------:R-:W-:Y:S01]  /*13f30*/  ISETP.GE.AND P5, PT, R3, R88.reuse, PT ;  /* 0x000000580300720c */ /* 0x080fe20003fa6270 */
[----:B------:R-:W-:Y:S01]  /*13f40*/  VIADD R3, R2, 0xffffffa0 ;  /* 0xffffffa002037836 */ /* 0x000fe20000000000 */
[----:B------:R-:W-:Y:S02]  /*13f50*/  FSEL R148, R148, -INF , !P6 ;  /* 0xff80000094947808 */ /* 0x000fe40007000000 */
[----:B------:R-:W-:Y:S01]  /*13f60*/  FSEL R153, R153, -INF , !P6 ;  /* 0xff80000099997808 */ /* 0x000fe20007000000 */
[----:B------:R-:W-:Y:S01]  /*13f70*/  HMMA.16816.F32.BF16 R24, R12, R66, R24 ;  /* 0x000000420c18723c */ /* 0x000fe20000041818 */
[----:B------:R-:W-:-:S02]  /*13f80*/  ISETP.GE.AND P6, PT, R3, R88, PT ;  /* 0x000000580300720c */ /* 0x000fc40003fc6270 */
[----:B------:R-:W-:Y:S01]  /*13f90*/  IADD3 R3, PT, PT, R2, -0x5f, RZ ;  /* 0xffffffa102037810 */ /* 0x000fe20007ffe0ff */
[----:B-1----:R-:W-:-:S04]  /*13fa0*/  FMUL.FTZ R23, R29, R0 ;  /* 0x000000001d177220 */ /* 0x002fc80000410000 */
[----:B------:R1:W-:Y:S01]  /*13fb0*/  MUFU.TANH R58, R23 ;  /* 0x00000017003a7308 */ /* 0x0003e20000002400 */
[----:B------:R-:W-:Y:S02]  /*13fc0*/  FSEL R152, R152, -INF , !P2 ;  /* 0xff80000098987808 */ /* 0x000fe40005000000 */
[----:B------:R-:W-:Y:S02]  /*13fd0*/  FSEL R151, R151, -INF , !P2 ;  /* 0xff80000097977808 */ /* 0x000fe40005000000 */
[----:B------:R-:W-:Y:S01]  /*13fe0*/  ISETP.GE.AND P2, PT, R3, R88, PT ;  /* 0x000000580300720c */ /* 0x000fe20003f46270 */
[----:B------:R-:W-:Y:S01]  /*13ff0*/  VIADD R3, R2, 0xffffffa8 ;  /* 0xffffffa802037836 */ /* 0x000fe20000000000 */
[----:B------:R-:W-:Y:S01]  /*14000*/  FSEL R149, R149, -INF , !P4 ;  /* 0xff80000095957808 */ /* 0x000fe20006000000 */
[----:B-1----:R-:W-:-:S04]  /*14010*/  FMUL.FTZ R23, R30, R0 ;  /* 0x000000001e177220 */ /* 0x002fc80000410000 */
[----:B------:R1:W-:Y:S01]  /*14020*/  MUFU.TANH R57, R23 ;  /* 0x0000001700397308 */ /* 0x0003e20000002400 */
[----:B------:R-:W-:Y:S02]  /*14030*/  FSEL R154, R154, -INF , !P4 ;  /* 0xff8000009a9a7808 */ /* 0x000fe40006000000 */
[----:B------:R-:W-:Y:S01]  /*14040*/  ISETP.GE.AND P4, PT, R3, R88, PT ;  /* 0x000000580300720c */ /* 0x000fe20003f86270 */
[----:B------:R-:W-:Y:S01]  /*14050*/  VIADD R3, R2, 0xffffffa9 ;  /* 0xffffffa902037836 */ /* 0x000fe20000000000 */
[----:B------:R-:W-:Y:S02]  /*14060*/  FSEL R159, R159, -INF , !P3 ;  /* 0xff8000009f9f7808 */ /* 0x000fe40005800000 */
[----:B------:R-:W-:Y:S01]  /*14070*/  FSEL R166, R166, -INF , !P3 ;  /* 0xff800000a6a67808 */ /* 0x000fe20005800000 */
[----:B-1----:R-:W-:Y:S02]  /*14080*/  FMUL.FTZ R23, R31, R0 ;  /* 0x000000001f177220 */ /* 0x002fe40000410000 */
[----:B---3--:R-:W-:Y:S01]  /*14090*/  HMMA.16816.F32.BF16 R28, R16, R36, RZ ;  /* 0x00000024101c723c */ /* 0x008fe200000418ff */
[----:B------:R-:W-:-:S02]  /*140a0*/  FSEL R141, R141, -INF , !P1 ;  /* 0xff8000008d8d7808 */ /* 0x000fc40004800000 */
[----:B------:R-:W-:-:S05]  /*140b0*/  FSEL R144, R144, -INF , !P1 ;  /* 0xff80000090907808 */ /* 0x000fca0004800000 */
[----:B------:R-:W-:Y:S01]  /*140c0*/  HMMA.16816.F32.BF16 R36, R16, R38, RZ ;  /* 0x000000261024723c */ /* 0x000fe200000418ff */
[C---:B------:R-:W-:Y:S01]  /*140d0*/  VIADD R16, R2.reuse, 0xffffff91 ;  /* 0xffffff9102107836 */ /* 0x040fe20000000000 */
[----:B------:R-:W-:Y:S01]  /*140e0*/  ISETP.GE.AND P3, PT, R3, R88, PT ;  /* 0x000000580300720c */ /* 0x000fe20003f66270 */
[----:B------:R-:W-:-:S03]  /*140f0*/  VIADD R3, R2, 0xffffffb0 ;  /* 0xffffffb002037836 */ /* 0x000fc60000000000 */
[-C--:B------:R-:W-:Y:S02]  /*14100*/  ISETP.GE.AND P1, PT, R16, R88.reuse, PT ;  /* 0x000000581000720c */ /* 0x080fe40003f26270 */
[----:B------:R-:W-:Y:S02]  /*14110*/  HMMA.16816.F32.BF16 R16, R8, R54, R24 ;  /* 0x000000360810723c */ /* 0x000fe40000041818 */
[----:B------:R-:W-:Y:S02]  /*14120*/  FSEL R160, R160, -INF , !P1 ;  /* 0xff800000a0a07808 */ /* 0x000fe40004800000 */
[----:B------:R-:W-:Y:S02]  /*14130*/  FSEL R164, R164, -INF , !P1 ;  /* 0xff800000a4a47808 */ /* 0x000fe40004800000 */
[----:B------:R-:W-:Y:S01]  /*14140*/  ISETP.GE.AND P1, PT, R3, R88, PT ;  /* 0x000000580300720c */ /* 0x000fe20003f26270 */
[----:B------:R-:W-:Y:S01]  /*14150*/  VIADD R3, R2, 0xffffffb1 ;  /* 0xffffffb102037836 */ /* 0x000fe20000000000 */
[----:B------:R-:W-:Y:S01]  /*14160*/  HMMA.16816.F32.BF16 R24, R12, R44, R28 ;  /* 0x0000002c0c18723c */ /* 0x000fe2000004181c */
[----:B------:R1:W3:Y:S01]  /*14170*/  LDSM.16.M88.4 R28, [R20+0x9800] ;  /* 0x00980000141c783b */ /* 0x0002e20000000200 */
[----:B------:R-:W-:-:S02]  /*14180*/  FSEL R158, R158, -INF , !P0 ;  /* 0xff8000009e9e7808 */ /* 0x000fc40004000000 */
[----:B------:R-:W-:Y:S02]  /*14190*/  FSEL R162, R162, -INF , !P0 ;  /* 0xff800000a2a27808 */ /* 0x000fe40004000000 */
[----:B------:R-:W-:Y:S02]  /*141a0*/  FSEL R168, R168, -INF , !P6 ;  /* 0xff800000a8a87808 */ /* 0x000fe40007000000 */
[----:B------:R-:W-:Y:S01]  /*141b0*/  FSEL R172, R172, -INF , !P6 ;  /* 0xff800000acac7808 */ /* 0x000fe20007000000 */
[----:B------:R-:W-:Y:S01]  /*141c0*/  HMMA.16816.F32.BF16 R12, R12, R46, R36 ;  /* 0x0000002e0c0c723c */ /* 0x000fe20000041824 */
[----:B------:R-:W-:Y:S01]  /*141d0*/  ISETP.GE.AND P0, PT, R3, R88, PT ;  /* 0x000000580300720c */ /* 0x000fe20003f06270 */
[----:B------:R-:W-:Y:S01]  /*141e0*/  VIADD R3, R2, 0xffffffb8 ;  /* 0xffffffb802037836 */ /* 0x000fe20000000000 */
[----:B------:R-:W-:Y:S01]  /*141f0*/  FSEL R169, R169, -INF , !P2 ;  /* 0xff800000a9a97808 */ /* 0x000fe20005000000 */
[----:B------:R-:W4:Y:S01]  /*14200*/  MUFU.TANH R56, R23 ;  /* 0x0000001700387308 */ /* 0x000f220000002400 */
[----:B------:R-:W-:Y:S01]  /*14210*/  FSEL R173, R173, -INF , !P2 ;  /* 0xff800000adad7808 */ /* 0x000fe20005000000 */
[----:B------:R-:W-:Y:S01]  /*14220*/  FMUL.FTZ R32, R32, R0 ;  /* 0x0000000020207220 */ /* 0x000fe20000410000 */
[----:B------:R-:W-:Y:S01]  /*14230*/  ISETP.GE.AND P6, PT, R3, R88, PT ;  /* 0x000000580300720c */ /* 0x000fe20003fc6270 */
[-C--:B------:R-:W-:Y:S01]  /*14240*/  FMUL.FTZ R33, R33, R0.reuse ;  /* 0x0000000021217220 */ /* 0x080fe20000410000 */
[----:B------:R-:W-:Y:S01]  /*14250*/  IADD3 R3, PT, PT, R2, -0x47, RZ ;  /* 0xffffffb902037810 */ /* 0x000fe20007ffe0ff */
[----:B------:R-:W-:-:S02]  /*14260*/  FMUL.FTZ R35, R35, R0 ;  /* 0x0000000023237220 */ /* 0x000fc40000410000 */
[----:B------:R1:W-:Y:S01]  /*14270*/  MUFU.TANH R48, R21 ;  /* 0x0000001500307308 */ /* 0x0003e20000002400 */
[----:B------:R-:W-:Y:S01]  /*14280*/  ISETP.GE.AND P2, PT, R3, R88, PT ;  /* 0x000000580300720c */ /* 0x000fe20003f46270 */
[----:B------:R-:W-:Y:S01]  /*14290*/  VIADD R3, R2, 0xffffffc0 ;  /* 0xffffffc002037836 */ /* 0x000fe20000000000 */
[----:B------:R-:W-:Y:S01]  /*142a0*/  FSEL R165, R165, -INF , !P5 ;  /* 0xff800000a5a57808 */ /* 0x000fe20006800000 */
[----:B------:R2:W-:Y:S01]  /*142b0*/  STL [R1+0x1c], R211 ;  /* 0x00001cd301007387 */ /* 0x0005e20000100800 */
[----:B------:R-:W-:Y:S01]  /*142c0*/  FSEL R163, R163, -INF , !P5 ;  /* 0xff800000a3a37808 */ /* 0x000fe20006800000 */
[----:B------:R-:W-:-:S04]  /*142d0*/  DEPBAR.LE SB0, 0x0 ;  /* 0x000080000000791a */ /* 0x000fc80000000000 */
[----:B------:R-:W-:Y:S01]  /*142e0*/  MUFU.TANH R44, R32 ;  /* 0x00000020002c7308 */ /* 0x000fe20000002400 */
[----:B------:R-:W-:Y:S01]  /*142f0*/  ISETP.GE.AND P5, PT, R3, R88, PT ;  /* 0x000000580300720c */ /* 0x000fe20003fa6270 */
[----:B------:R-:W-:Y:S01]  /*14300*/  VIADD R3, R2, 0xffffffc1 ;  /* 0xffffffc102037836 */ /* 0x000fe20000000000 */
[----:B-1----:R-:W-:Y:S01]  /*14310*/  HMMA.16816.F32.BF16 R20, R4, R50, R16 ;  /* 0x000000320414723c */ /* 0x002fe20000041810 */
[----:B------:R-:W-:-:S04]  /*14320*/  FMUL.FTZ R16, R34, R0 ;  /* 0x0000000022107220 */ /* 0x000fc80000410000 */
[----:B------:R2:W-:Y:S01]  /*14330*/  MUFU.TANH R32, R16 ;  /* 0x0000001000207308 */ /* 0x0005e20000002400 */
[----:B------:R-:W-:Y:S02]  /*14340*/  FSEL R167, R167, -INF , !P4 ;  /* 0xff800000a7a77808 */ /* 0x000fe40006000000 */
[----:B------:R-:W-:Y:S02]  /*14350*/  FSEL R171, R171, -INF , !P4 ;  /* 0xff800000abab7808 */ /* 0x000fe40006000000 */
[-C--:B------:R-:W-:Y:S01]  /*14360*/  ISETP.GE.AND P4, PT, R3, R88.reuse, PT ;  /* 0x000000580300720c */ /* 0x080fe20003f86270 */
[C---:B------:R-:W-:Y:S01]  /*14370*/  VIADD R3, R2.reuse, 0xffffffc8 ;  /* 0xffffffc802037836 */ /* 0x040fe20000000000 */
[----:B------:R-:W-:Y:S01]  /*14380*/  FSEL R170, R157, -INF , !P3 ;  /* 0xff8000009daa7808 */ /* 0x000fe20005800000 */
[----:B--2---:R-:W-:Y:S01]  /*14390*/  HMMA.16816.F32.BF16 R16, R8, R40, R24 ;  /* 0x000000280810723c */ /* 0x004fe20000041818 */
[----:B------:R-:W-:Y:S02]  /*143a0*/  FSEL R157, R175, -INF , !P3 ;  /* 0xff800000af9d7808 */ /* 0x000fe40005800000 */
[----:B------:R-:W-:Y:S01]  /*143b0*/  ISETP.GE.AND P3, PT, R3, R88, PT ;  /* 0x000000580300720c */ /* 0x000fe20003f66270 */
[----:B------:R-:W-:-:S04]  /*143c0*/  VIADD R3, R2, 0xffffffc9 ;  /* 0xffffffc902037836 */ /* 0x000fc80000000000 */
[----:B------:R-:W-:Y:S01]  /*143d0*/  HMMA.16816.F32.BF16 R8, R8, R42, R12 ;  /* 0x0000002a0808723c */ /* 0x000fe2000004180c */
[----:B------:R-:W-:Y:S02]  /*143e0*/  FSEL R147, R147, -INF , !P1 ;  /* 0xff80000093937808 */ /* 0x000fe40004800000 */
[----:B------:R-:W-:Y:S02]  /*143f0*/  FSEL R176, R161, -INF , !P1 ;  /* 0xff800000a1b07808 */ /* 0x000fe40004800000 */
[----:B------:R-:W-:Y:S01]  /*14400*/  ISETP.GE.AND P1, PT, R3, R88, PT ;  /* 0x000000580300720c */ /* 0x000fe20003f26270 */
[----:B------:R-:W-:Y:S01]  /*14410*/  VIADD R3, R2, 0xffffffd0 ;  /* 0xffffffd002037836 */ /* 0x000fe20000000000 */
[----:B------:R-:W-:Y:S02]  /*14420*/  FSEL R161, R140, -INF , !P0 ;  /* 0xff8000008ca17808 */ /* 0x000fe40004000000 */
[----:B------:R-:W-:-:S03]  /*14430*/  FSEL R175, R156, -INF , !P0 ;  /* 0xff8000009caf7808 */ /* 0x000fc60004000000 */
[C---:B---3--:R-:W-:Y:S01]  /*14440*/  HMMA.16816.F32.BF16 R16, R4.reuse, R28, R16 ;  /* 0x0000001c0410723c */ /* 0x048fe20000041810 */
[-C--:B------:R-:W-:Y:S02]  /*14450*/  ISETP.GE.AND P0, PT, R3, R88.reuse, PT ;  /* 0x000000580300720c */ /* 0x080fe40003f06270 */
[----:B------:R-:W-:Y:S02]  /*14460*/  IADD3 R3, PT, PT, R2, -0x2f, RZ ;  /* 0xffffffd102037810 */ /* 0x000fe40007ffe0ff */
[----:B------:R-:W-:Y:S02]  /*14470*/  FSEL R177, R83, -INF , !P2 ;  /* 0xff80000053b17808 */ /* 0x000fe40005000000 */
[----:B------:R-:W-:Y:S02]  /*14480*/  FSEL R131, R131, -INF , !P2 ;  /* 0xff80000083837808 */ /* 0x000fe40005000000 */
[----:B------:R-:W-:Y:S01]  /*14490*/  ISETP.GE.AND P2, PT, R3, R88, PT ;  /* 0x000000580300720c */ /* 0x000fe20003f46270 */
[----:B------:R-:W-:Y:S03]  /*144a0*/  HMMA.16816.F32.BF16 R4, R4, R30, R8 ;  /* 0x0000001e0404723c */ /* 0x000fe60000041808 */
[----:B------:R-:W-:Y:S01]  /*144b0*/  P2R R3, PR, RZ, 0x4 ;  /* 0x00000004ff037803 */ /* 0x000fe20000000000 */
[-C--:B------:R-:W-:Y:S01]  /*144c0*/  FMUL.FTZ R20, R20, R0.reuse ;  /* 0x0000000014147220 */ /* 0x080fe20000410000 */
[----:B------:R-:W-:Y:S01]  /*144d0*/  FSEL R178, R80, -INF , !P5 ;  /* 0xff80000050b27808 */ /* 0x000fe20006800000 */
[----:B------:R-:W-:Y:S01]  /*144e0*/  FMUL.FTZ R22, R22, R0 ;  /* 0x0000000016167220 */ /* 0x000fe20000410000 */
[----:B------:R-:W-:-:S02]  /*144f0*/  FSEL R181, R82, -INF , !P5 ;  /* 0xff80000052b57808 */ /* 0x000fc40006800000 */
[----:B------:R-:W-:Y:S01]  /*14500*/  ISETP.NE.AND P5, PT, R3, RZ, PT ;  /* 0x000000ff0300720c */ /* 0x000fe20003fa5270 */
[----:B------:R-:W-:Y:S02]  /*14510*/  VIADD R3, R2, 0xffffffe1 ;  /* 0xffffffe102037836 */ /* 0x000fe40000000000 */
[----:B------:R-:W-:Y:S01]  /*14520*/  FMUL.FTZ R12, R16, R0 ;  /* 0x00000000100c7220 */ /* 0x000fe20000410000 */
[----:B------:R-:W-:Y:S02]  /*14530*/  MUFU.TANH R33, R33 ;  /* 0x0000002100217308 */ /* 0x000fe40000002400 */
[----:B------:R-:W-:Y:S01]  /*14540*/  ISETP.GE.AND P2, PT, R3, R88, PT ;  /* 0x000000580300720c */ /* 0x000fe20003f46270 */
[----:B------:R-:W-:-:S05]  /*14550*/  VIADD R3, R2, 0xffffffe8 ;  /* 0xffffffe802037836 */ /* 0x000fca0000000000 */
[----:B------:R-:W1:Y:S01]  /*14560*/  MUFU.TANH R35, R35 ;  /* 0x0000002300237308 */ /* 0x000e620000002400 */
[----:B------:R-:W-:Y:S01]  /*14570*/  FMUL.FTZ R8, R17, R0 ;  /* 0x0000000011087220 */ /* 0x000fe20000410000 */
[----:B------:R-:W-:-:S06]  /*14580*/  FSEL R125, R125, -INF , !P6 ;  /* 0xff8000007d7d7808 */ /* 0x000fcc0007000000 */
[----:B------:R-:W-:Y:S01]  /*14590*/  MUFU.TANH R20, R20 ;  /* 0x0000001400147308 */ /* 0x000fe20000002400 */
[----:B------:R-:W-:-:S07]  /*145a0*/  FSEL R137, R137, -INF , !P6 ;  /* 0xff80000089897808 */ /* 0x000fce0007000000 */
[----:B------:R-:W2:Y:S01]  /*145b0*/  MUFU.TANH R22, R22 ;  /* 0x0000001600167308 */ /* 0x000ea20000002400 */
[----:B------:R-:W-:Y:S01]  /*145c0*/  ISETP.GE.AND P6, PT, R3, R88, PT ;  /* 0x000000580300720c */ /* 0x000fe20003fc6270 */
[----:B------:R-:W-:-:S06]  /*145d0*/  VIADD R9, R2, 0xffffffd8 ;  /* 0xffffffd802097836 */ /* 0x000fcc0000000000 */
[----:B------:R3:W-:Y:S01]  /*145e0*/  MUFU.TANH R14, R12 ;  /* 0x0000000c000e7308 */ /* 0x0007e20000002400 */
[----:B------:R-:W-:Y:S01]  /*145f0*/  IADD3 R3, PT, PT, R2, -0x17, RZ ;  /* 0xffffffe902037810 */ /* 0x000fe20007ffe0ff */
[-C--:B------:R-:W-:Y:S01]  /*14600*/  FMUL.FTZ R21, R21, R0.reuse ;  /* 0x0000000015157220 */ /* 0x080fe20000410000 */
[-C--:B------:R-:W-:Y:S01]  /*14610*/  FMUL.FTZ R23, R23, R0.reuse ;  /* 0x0000000017177220 */ /* 0x080fe20000410000 */
[-C--:B------:R-:W-:Y:S01]  /*14620*/  FMUL.FTZ R4, R4, R0.reuse ;  /* 0x0000000004047220 */ /* 0x080fe20000410000 */
[-C--:B------:R-:W-:Y:S01]  /*14630*/  FMUL.FTZ R6, R6, R0.reuse ;  /* 0x0000000006067220 */ /* 0x080fe20000410000 */
[-C--:B------:R-:W-:Y:S01]  /*14640*/  FMUL.FTZ R7, R7, R0.reuse ;  /* 0x0000000007077220 */ /* 0x080fe20000410000 */
[----:B----4-:R-:W-:Y:S02]  /*14650*/  FSEL R185, R56, -INF , !P5 ;  /* 0xff80000038b97808 */ /* 0x010fe40006800000 */
[----:B------:R-:W-:Y:S01]  /*14660*/  FSEL R189, R58, -INF , !P5 ;  /* 0xff8000003abd7808 */ /* 0x000fe20006800000 */
[----:B---3--:R-:W-:-:S04]  /*14670*/  FMUL.FTZ R12, R18, R0 ;  /* 0x00000000120c7220 */ /* 0x008fc80000410000 */
[----:B------:R-:W-:Y:S01]  /*14680*/  MUFU.TANH R13, R12 ;  /* 0x0000000c000d7308 */ /* 0x000fe20000002400 */
[----:B------:R-:W-:Y:S02]  /*14690*/  FSEL R179, R71, -INF , !P4 ;  /* 0xff80000047b37808 */ /* 0x000fe40006000000 */
[----:B------:R-:W-:Y:S02]  /*146a0*/  FSEL R182, R81, -INF , !P4 ;  /* 0xff80000051b67808 */ /* 0x000fe40006000000 */
[----:B------:R-:W-:-:S03]  /*146b0*/  ISETP.GE.AND P5, PT, R3, R88, PT ;  /* 0x000000580300720c */ /* 0x000fc60003fa6270 */
[----:B------:R3:W-:Y:S01]  /*146c0*/  MUFU.TANH R12, R8 ;  /* 0x00000008000c7308 */ /* 0x0007e20000002400 */
[----:B------:R-:W-:Y:S01]  /*146d0*/  ISETP.GE.AND P4, PT, R9, R88, PT ;  /* 0x000000580900720c */ /* 0x000fe20003f86270 */
[C---:B------:R-:W-:Y:S02]  /*146e0*/  VIADD R3, R2.reuse, 0xfffffff0 ;  /* 0xfffffff002037836 */ /* 0x040fe40000000000 */
[----:B------:R-:W-:Y:S01]  /*146f0*/  VIADD R10, R2, 0xffffffd9 ;  /* 0xffffffd9020a7836 */ /* 0x000fe20000000000 */
[----:B------:R-:W-:Y:S02]  /*14700*/  FSEL R186, R49, -INF , !P4 ;  /* 0xff80000031ba7808 */ /* 0x000fe40006000000 */
[----:B------:R-:W-:Y:S01]  /*14710*/  FSEL R190, R53, -INF , !P4 ;  /* 0xff80000035be7808 */ /* 0x000fe20006000000 */
[----:B------:R-:W-:Y:S01]  /*14720*/  MUFU.TANH R21, R21 ;  /* 0x0000001500157308 */ /* 0x000fe20000002400 */
[----:B-1----:R-:W-:Y:S02]  /*14730*/  FSEL R194, R35, -INF , !P2 ;  /* 0xff80000023c27808 */ /* 0x002fe40005000000 */
[----:B------:R-:W-:Y:S01]  /*14740*/  FSEL R197, R33, -INF , !P2 ;  /* 0xff80000021c57808 */ /* 0x000fe20005000000 */
[-C--:B---3--:R-:W-:Y:S01]  /*14750*/  FMUL.FTZ R8, R19, R0.reuse ;  /* 0x0000000013087220 */ /* 0x088fe20000410000 */
[----:B------:R-:W-:-:S03]  /*14760*/  FMUL.FTZ R0, R5, R0 ;  /* 0x0000000005007220 */ /* 0x000fc60000410000 */
[----:B------:R-:W1:Y:S01]  /*14770*/  MUFU.TANH R23, R23 ;  /* 0x0000001700177308 */ /* 0x000e620000002400 */
[----:B------:R-:W-:Y:S02]  /*14780*/  FSEL R180, R64, -INF , !P3 ;  /* 0xff80000040b47808 */ /* 0x000fe40005800000 */
[----:B------:R-:W-:Y:S02]  /*14790*/  FSEL R183, R70, -INF , !P3 ;  /* 0xff80000046b77808 */ /* 0x000fe40005800000 */
[-C--:B------:R-:W-:Y:S01]  /*147a0*/  ISETP.GE.AND P4, PT, R3, R88.reuse, PT ;  /* 0x000000580300720c */ /* 0x080fe20003f86270 */
[----:B------:R-:W-:Y:S01]  /*147b0*/  VIADD R3, R2, 0xfffffff1 ;  /* 0xfffffff102037836 */ /* 0x000fe20000000000 */
[----:B------:R-:W-:Y:S01]  /*147c0*/  ISETP.NE.AND P2, PT, R193, RZ, PT ;  /* 0x000000ffc100720c */ /* 0x000fe20003f45270 */
[----:B------:R-:W3:Y:S01]  /*147d0*/  MUFU.TANH R8, R8 ;  /* 0x0000000800087308 */ /* 0x000ee20000002400 */
[----:B------:R-:W-:Y:S02]  /*147e0*/  ISETP.GE.AND P3, PT, R10, R88, PT ;  /* 0x000000580a00720c */ /* 0x000fe40003f66270 */
[----:B--2---:R-:W-:-:S02]  /*147f0*/  FSEL R193, R22, -INF , !P6 ;  /* 0xff80000016c17808 */ /* 0x004fc40007000000 */
[----:B------:R-:W-:-:S03]  /*14800*/  FSEL R196, R20, -INF , !P6 ;  /* 0xff80000014c47808 */ /* 0x000fc60007000000 */
[----:B------:R-:W-:Y:S01]  /*14810*/  MUFU.TANH R4, R4 ;  /* 0x0000000400047308 */ /* 0x000fe20000002400 */
[----:B------:R-:W-:Y:S01]  /*14820*/  ISETP.NE.AND P6, PT, R210, 0x1, PT ;  /* 0x00000001d200780c */ /* 0x000fe20003fc5270 */
[----:B------:R-:W-:-:S06]  /*14830*/  VIADD R11, R2, 0xffffffe0 ;  /* 0xffffffe0020b7836 */ /* 0x000fcc0000000000 */
[----:B------:R-:W2:Y:S01]  /*14840*/  MUFU.TANH R6, R6 ;  /* 0x0000000600067308 */ /* 0x000ea20000002400 */
[----:B------:R-:W-:-:S07]  /*14850*/  FSEL R192, R48, -INF , !P3 ;  /* 0xff80000030c07808 */ /* 0x000fce0005800000 */
[----:B------:R-:W4:Y:S01]  /*14860*/  MUFU.TANH R7, R7 ;  /* 0x0000000700077308 */ /* 0x000f220000002400 */
[----:B------:R-:W-:-:S07]  /*14870*/  FSEL R188, R52, -INF , !P3 ;  /* 0xff80000034bc7808 */ /* 0x000fce0005800000 */
[----:B------:R-:W4:Y:S01]  /*14880*/  MUFU.TANH R0, R0 ;  /* 0x0000000000007308 */ /* 0x000f220000002400 */
[----:B------:R-:W-:Y:S02]  /*14890*/  FSEL R184, R63, -INF , !P1 ;  /* 0xff8000003fb87808 */ /* 0x000fe40004800000 */
[-C--:B------:R-:W-:Y:S01]  /*148a0*/  ISETP.GE.AND P3, PT, R3, R88.reuse, PT ;  /* 0x000000580300720c */ /* 0x080fe20003f66270 */
[C---:B------:R-:W-:Y:S01]  /*148b0*/  VIADD R3, R2.reuse, 0xfffffff8 ;  /* 0xfffffff802037836 */ /* 0x040fe20000000000 */
[----:B------:R-:W-:Y:S01]  /*148c0*/  FSEL R63, R65, -INF , !P1 ;  /* 0xff800000413f7808 */ /* 0x000fe20004800000 */
[----:B------:R-:W-:Y:S01]  /*148d0*/  VIADD R2, R2, 0xfffffff9 ;  /* 0xfffffff902027836 */ /* 0x000fe20000000000 */
[----:B------:R-:W-:Y:S02]  /*148e0*/  ISETP.GE.AND P1, PT, R11, R88, PT ;  /* 0x000000580b00720c */ /* 0x000fe40003f26270 */
[----:B------:R-:W-:Y:S02]  /*148f0*/  FSEL R187, R57, -INF , !P0 ;  /* 0xff80000039bb7808 */ /* 0x000fe40004000000 */
[----:B------:R-:W-:-:S02]  /*14900*/  FSEL R191, R59, -INF , !P0 ;  /* 0xff8000003bbf7808 */ /* 0x000fc40004000000 */
[----:B------:R-:W-:Y:S02]  /*14910*/  FSEL R195, R32, -INF , !P1 ;  /* 0xff80000020c37808 */ /* 0x000fe40004800000 */
[----:B------:R-:W-:Y:S01]  /*14920*/  FSEL R198, R44, -INF , !P1 ;  /* 0xff8000002cc67808 */ /* 0x000fe20004800000 */
[----:B------:R-:W-:Y:S01]  /*14930*/  BSSY.RECONVERGENT B1, `(.L_x_4340) ;  /* 0x00000a4000017945 */ /* 0x000fe20003800200 */
[-C--:B------:R-:W-:Y:S02]  /*14940*/  ISETP.GE.AND P1, PT, R3, R88.reuse, PT ;  /* 0x000000580300720c */ /* 0x080fe40003f26270 */
[----:B------:R-:W-:Y:S02]  /*14950*/  ISETP.GE.AND P0, PT, R2, R88, PT ;  /* 0x000000580200720c */ /* 0x000fe40003f06270 */
[----:B------:R-:W-:Y:S02]  /*14960*/  LOP3.LUT R24, R199, 0x200, RZ, 0xc0, !PT ;  /* 0x00000200c7187812 */ /* 0x000fe400078ec0ff */
[----:B-1----:R-:W-:-:S02]  /*14970*/  FSEL R200, R23, -INF , !P5 ;  /* 0xff80000017c87808 */ /* 0x002fc40006800000 */
[----:B------:R-:W-:Y:S02]  /*14980*/  FSEL R199, R21, -INF , !P5 ;  /* 0xff80000015c77808 */ /* 0x000fe40006800000 */
[----:B------:R-:W-:Y:S02]  /*14990*/  FSEL R201, R13, -INF , !P4 ;  /* 0xff8000000dc97808 */ /* 0x000fe40006000000 */
[----:B------:R-:W-:Y:S02]  /*149a0*/  FSEL R204, R14, -INF , !P4 ;  /* 0xff8000000ecc7808 */ /* 0x000fe40006000000 */
[----:B---3--:R-:W-:Y:S02]  /*149b0*/  FSEL R202, R8, -INF , !P3 ;  /* 0xff80000008ca7808 */ /* 0x008fe40005800000 */
[----:B------:R-:W-:Y:S02]  /*149c0*/  FSEL R207, R12, -INF , !P3 ;  /* 0xff8000000ccf7808 */ /* 0x000fe40005800000 */
[----:B--2---:R-:W-:-:S02]  /*149d0*/  FSEL R203, R6, -INF , !P1 ;  /* 0xff80000006cb7808 */ /* 0x004fc40004800000 */
[----:B------:R-:W-:Y:S02]  /*149e0*/  FSEL R206, R4, -INF , !P1 ;  /* 0xff80000004ce7808 */ /* 0x000fe40004800000 */
[----:B----4-:R-:W-:Y:S02]  /*149f0*/  FSEL R208, R7, -INF , !P0 ;  /* 0xff80000007d07808 */ /* 0x010fe40004000000 */
[----:B------:R-:W-:Y:S01]  /*14a00*/  FSEL R205, R0, -INF , !P0 ;  /* 0xff80000000cd7808 */ /* 0x000fe20004000000 */
[----:B------:R-:W-:Y:S06]  /*14a10*/  BAR.SYNC.DEFER_BLOCKING 0x0 ;  /* 0x0000000000007b1d */ /* 0x000fec0000010000 */
[----:B------:R-:W-:Y:S05]  /*14a20*/  @!P6 BRA `(.L_x_4341) ;  /* 0x000000080050e947 */ /* 0x000fea0003800000 */
        /* <DEDUP_REMOVED lines=16> */
.L_x_4343:
[----:B------:R-:W2:Y:S04]  /*14b30*/  LDL.64 R2, [R1+0x8] ;  /* 0x0000080001027983 */ /* 0x000ea80000100a00 */
[----:B------:R-:W3:Y:S01]  /*14b40*/  LDL R9, [R1] ;  /* 0x0000000001097983 */ /* 0x000ee20000100800 */
[----:B--2---:R-:W-:-:S03]  /*14b50*/  IMAD.MOV.U32 R6, RZ, RZ, R2 ;  /* 0x000000ffff067224 */ /* 0x004fc600078e0002 */
[----:B------:R-:W2:Y:S01]  /*14b60*/  LD.E R2, desc[UR6][R134.64+0x170] ;  /* 0x0001700686027980 */ /* 0x000ea2000c101900 */
[----:B------:R-:W-:Y:S02]  /*14b70*/  IMAD.MOV.U32 R7, RZ, RZ, R3 ;  /* 0x000000ffff077224 */ /* 0x000fe400078e0003 */
[C---:B---3--:R-:W-:Y:S01]  /*14b80*/  VIADD R8, R9.reuse, 0xffffff00 ;  /* 0xffffff0009087836 */ /* 0x048fe20000000000 */
[----:B------:R-:W-:Y:S02]  /*14b90*/  IADD3 R9, PT, PT, R9, -0x200, RZ ;  /* 0xfffffe0009097810 */ /* 0x000fe40007ffe0ff */
[----:B------:R-:W-:Y:S02]  /*14ba0*/  MOV R14, R6 ;  /* 0x00000006000e7202 */ /* 0x000fe40000000f00 */
[----:B------:R-:W-:Y:S01]  /*14bb0*/  IABS R6, R9 ;  /* 0x0000000900067213 */ /* 0x000fe20000000000 */
[----:B------:R-:W-:Y:S01]  /*14bc0*/  IMAD.MOV.U32 R15, RZ, RZ, R7 ;  /* 0x000000ffff0f7224 */ /* 0x000fe200078e0007 */
[----:B------:R-:W-:-:S02]  /*14bd0*/  IABS R7, R8 ;  /* 0x0000000800077213 */ /* 0x000fc40000000000 */
        /* <DEDUP_REMOVED lines=45> */
[----:B------:R-:W-:Y:S02]  /*14eb0*/  IMAD.MOV.U32 R12, RZ, RZ, R212 ;  /* 0x000000ffff0c7224 */ /* 0x000fe400078e00d4 */
[----:B------:R-:W-:Y:S02]  /*14ec0*/  IMAD.MOV.U32 R11, RZ, RZ, R213 ;  /* 0x000000ffff0b7224 */ /* 0x000fe400078e00d5 */
        /* <DEDUP_REMOVED lines=14> */
.L_x_4344:
[----:B------:R-:W-:Y:S05]  /*14fb0*/  BSYNC.RECONVERGENT B0 ;  /* 0x0000000000007941 */ /* 0x000fea0003800200 */
.L_x_4342:
[----:B------:R-:W3:Y:S04]  /*14fc0*/  LDL R10, [R1+0x24] ;  /* 0x00002400010a7983 */ /* 0x000ee80000100800 */
[----:B-1----:R-:W4:Y:S01]  /*14fd0*/  LDL R11, [R1+0x20] ;  /* 0x00002000010b7983 */ /* 0x002f220000100800 */
[C---:B------:R-:W-:Y:S01]  /*14fe0*/  IMAD.SHL.U32 R23, R230.reuse, 0x20, RZ ;  /* 0x00000020e6177824 */ /* 0x040fe200078e00ff */
[----:B------:R-:W-:Y:S02]  /*14ff0*/  SHF.L.U64.HI R22, R230, 0x5, R231 ;  /* 0x00000005e6167819 */ /* 0x000fe400000102e7 */
[----:B------:R-:W-:-:S04]  /*15000*/  LOP3.LUT R0, R211, 0x1c0, RZ, 0xc0, !PT ;  /* 0x000001c0d3007812 */ /* 0x000fc800078ec0ff */
[----:B------:R-:W-:-:S04]  /*15010*/  LOP3.LUT R0, R0, 0x38, R226, 0xf8, !PT ;  /* 0x0000003800007812 */ /* 0x000fc800078ef8e2 */
[----:B------:R-:W-:-:S04]  /*15020*/  LOP3.LUT R0, R0, R222, RZ, 0x3c, !PT ;  /* 0x000000de00007212 */ /* 0x000fc800078e3cff */
[----:B------:R-:W-:-:S04]  /*15030*/  LOP3.LUT R0, R0, 0x1e00, R211, 0xf8, !PT ;  /* 0x00001e0000007812 */ /* 0x000fc800078ef8d3 */
[----:B------:R-:W-:Y:S02]  /*15040*/  LEA R0, R0, UR8, 0x1 ;  /* 0x0000000800007c11 */ /* 0x000fe4000f8e08ff */
        /* <DEDUP_REMOVED lines=28> */
[-C--:B-1----:R-:W-:Y:S01]  /*15210*/  IADD3 R10, P1, PT, R14, R23.reuse, RZ ;  /* 0x000000170e0a7210 */ /* 0x082fe20007f3e0ff */
[--C-:B------:R-:W-:Y:S01]  /*15220*/  IMAD.X R15, R17, 0x1, R22.reuse, P0 ;  /* 0x00000001110f7824 */ /* 0x100fe200000e0616 */
[----:B------:R1:W-:Y:S02]  /*15230*/  LDGSTS.E.BYPASS.LTC128B.128 [R0+0x6000], desc[UR6][R16.64] ;  /* 0x0600000010007fae */ /* 0x0003e4000b981a06 */
[-C--:B---3--:R-:W-:Y:S01]  /*15240*/  IADD3 R8, P0, PT, R10, R23.reuse, RZ ;  /* 0x000000170a087210 */ /* 0x088fe20007f1e0ff */
[--C-:B------:R-:W-:Y:S01]  /*15250*/  IMAD.X R11, R15, 0x1, R22.reuse, P1 ;  /* 0x000000010f0b7824 */ /* 0x100fe200008e0616 */
[----:B------:R1:W-:Y:S02]  /*15260*/  LDGSTS.E.BYPASS.LTC128B.128 [R0+0x6800], desc[UR6][R14.64] ;  /* 0x068000000e007fae */ /* 0x0003e4000b981a06 */
[-C--:B----4-:R-:W-:Y:S01]  /*15270*/  IADD3 R6, P1, PT, R8, R23.reuse, RZ ;  /* 0x0000001708067210 */ /* 0x090fe20007f3e0ff */
[--C-:B------:R-:W-:Y:S01]  /*15280*/  IMAD.X R9, R11, 0x1, R22.reuse, P0 ;  /* 0x000000010b097824 */ /* 0x100fe200000e0616 */
[----:B------:R1:W-:Y:S02]  /*15290*/  LDGSTS.E.BYPASS.LTC128B.128 [R0+0x7000], desc[UR6][R10.64] ;  /* 0x070000000a007fae */ /* 0x0003e4000b981a06 */
[-C--:B-----5:R-:W-:Y:S01]  /*152a0*/  IADD3 R4, P0, PT, R6, R23.reuse, RZ ;  /* 0x0000001706047210 */ /* 0x0a0fe20007f1e0ff */
[--C-:B------:R-:W-:Y:S01]  /*152b0*/  IMAD.X R7, R9, 0x1, R22.reuse, P1 ;  /* 0x0000000109077824 */ /* 0x100fe200008e0616 */
[----:B------:R1:W-:Y:S02]  /*152c0*/  LDGSTS.E.BYPASS.LTC128B.128 [R0+0x7800], desc[UR6][R8.64] ;  /* 0x0780000008007fae */ /* 0x0003e4000b981a06 */
[-C--:B--2---:R-:W-:Y:S01]  /*152d0*/  IADD3 R2, P1, PT, R4, R23.reuse, RZ ;  /* 0x0000001704027210 */ /* 0x084fe20007f3e0ff */
[--C-:B------:R-:W-:Y:S01]  /*152e0*/  IMAD.X R5, R7, 0x1, R22.reuse, P0 ;  /* 0x0000000107057824 */ /* 0x100fe200000e0616 */
[----:B------:R1:W-:Y:S02]  /*152f0*/  LDGSTS.E.BYPASS.LTC128B.128 [R0+0x8000], desc[UR6][R6.64] ;  /* 0x0800000006007fae */ /* 0x0003e4000b981a06 */
[----:B------:R-:W-:Y:S01]  /*15300*/  IADD3 R12, P0, PT, R2, R23, RZ ;  /* 0x00000017020c7210 */ /* 0x000fe20007f1e0ff */
[--C-:B------:R-:W-:Y:S01]  /*15310*/  IMAD.X R3, R5, 0x1, R22.reuse, P1 ;  /* 0x0000000105037824 */ /* 0x100fe200008e0616 */
[----:B------:R1:W-:Y:S03]  /*15320*/  LDGSTS.E.BYPASS.LTC128B.128 [R0+0x8800], desc[UR6][R4.64] ;  /* 0x0880000004007fae */ /* 0x0003e6000b981a06 */
[----:B------:R-:W-:Y:S01]  /*15330*/  IMAD.X R13, R3, 0x1, R22, P0 ;  /* 0x00000001030d7824 */ /* 0x000fe200000e0616 */
[----:B------:R1:W-:Y:S04]  /*15340*/  LDGSTS.E.BYPASS.LTC128B.128 [R0+0x9000], desc[UR6][R2.64] ;  /* 0x0900000002007fae */ /* 0x0003e8000b981a06 */
[----:B------:R1:W-:Y:S04]  /*15350*/  LDGSTS.E.BYPASS.LTC128B.128 [R0+0x9800], desc[UR6][R12.64] ;  /* 0x098000000c007fae */ /* 0x0003e8000b981a06 */
[----:B------:R-:W0:Y:S02]  /*15360*/  LDGDEPBAR ;  /* 0x00000000000079af */ /* 0x000e240000000000 */
.L_x_4341:
[----:B------:R-:W-:Y:S05]  /*15370*/  BSYNC.RECONVERGENT B1 ;  /* 0x0000000000017941 */ /* 0x000fea0003800200 */
.L_x_4340:
        /* <DEDUP_REMOVED lines=93> */
[----:B------:R2:W1:Y:S01]  /*15950*/  MUFU.EX2 R7, R2 ;  /* 0x0000000200077308 */ /* 0x0004620000000800 */
[----:B------:R-:W5:Y:S03]  /*15960*/  LDSM.16.MT88.4 R68, [R156+0xa800] ;  /* 0x00a800009c44783b */ /* 0x000f660000004200 */
[----:B------:R3:W-:Y:S04]  /*15970*/  MUFU.EX2 R211, R4 ;  /* 0x0000000400d37308 */ /* 0x0007e80000000800 */
[----:B------:R-:W4:Y:S01]  /*15980*/  MUFU.EX2 R88, R6 ;  /* 0x0000000600587308 */ /* 0x000f220000000800 */
[----:B--2---:R-:W-:-:S04]  /*15990*/  FFMA.FTZ R2, R78, R0, -R3 ;  /* 0x000000004e027223 */ /* 0x004fc80000010803 */
[----:B------:R2:W2:Y:S01]  /*159a0*/  MUFU.EX2 R209, R2 ;  /* 0x0000000200d17308 */ /* 0x0004a20000000800 */
[----:B---3--:R-:W-:Y:S01]  /*159b0*/  FFMA.FTZ R4, R89, R0, -R5 ;  /* 0x0000000059047223 */ /* 0x008fe20000010805 */
[----:B-1----:R-:W-:-:S03]  /*159c0*/  MOV R89, R7 ;  /* 0x0000000700597202 */ /* 0x002fc60000000f00 */
[----:B------:R1:W3:Y:S01]  /*159d0*/  MUFU.EX2 R6, R4 ;  /* 0x0000000400067308 */ /* 0x0002e20000000800 */
[----:B----4-:R-:W-:Y:S01]  /*159e0*/  F2FP.BF16.F32.PACK_AB R9, R88, R89 ;  /* 0x000000595809723e */ /* 0x010fe200000010ff */
[----:B--2---:R-:W-:Y:S01]  /*159f0*/  FFMA.FTZ R2, R79, R0, -R5 ;  /* 0x000000004f027223 */ /* 0x004fe20000010805 */
[----:B------:R-:W-:-:S03]  /*15a00*/  F2FP.BF16.F32.PACK_AB R11, R209, R211 ;  /* 0x000000d3d10b723e */ /* 0x000fc600000010ff */
[----:B------:R2:W4:Y:S01]  /*15a10*/  MUFU.EX2 R7, R2 ;  /* 0x0000000200077308 */ /* 0x0005220000000800 */
[----:B-1----:R-:W-:-:S04]  /*15a20*/  FFMA.FTZ R4, R77, R0, -R5 ;  /* 0x000000004d047223 */ /* 0x002fc80000010805 */
[----:B------:R1:W-:Y:S01]  /*15a30*/  MUFU.EX2 R78, R4 ;  /* 0x00000004004e7308 */ /* 0x0003e20000000800 */
[--C-:B--2---:R-:W-:Y:S01]  /*15a40*/  FFMA.FTZ R2, R90, R0, -R5.reuse ;  /* 0x000000005a027223 */ /* 0x104fe20000010805 */
[----:B---3--:R-:W-:Y:S01]  /*15a50*/  MOV R90, R6 ;  /* 0x00000006005a7202 */ /* 0x008fe20000000f00 */
[----:B------:R-:W-:Y:S02]  /*15a60*/  FFMA.FTZ R6, R95, R0, -R5 ;  /* 0x000000005f067223 */ /* 0x000fe40000010805 */
[----:B------:R2:W3:Y:S01]  /*15a70*/  MUFU.EX2 R212, R2 ;  /* 0x0000000200d47308 */ /* 0x0004e20000000800 */
[----:B----4-:R-:W-:Y:S01]  /*15a80*/  F2FP.BF16.F32.PACK_AB R8, R7, R90 ;  /* 0x0000005a0708723e */ /* 0x010fe200000010ff */
[-CC-:B-1----:R-:W-:Y:S01]  /*15a90*/  FFMA.FTZ R4, R94, R0.reuse, -R3.reuse ;  /* 0x000000005e047223 */ /* 0x182fe20000010803 */
[----:B------:R-:W-:Y:S01]  /*15aa0*/  MOV R94, R211 ;  /* 0x000000d3005e7202 */ /* 0x000fe20000000f00 */
[----:B------:R-:W-:Y:S04]  /*15ab0*/  MUFU.EX2 R6, R6 ;  /* 0x0000000600067308 */ /* 0x000fe80000000800 */
[----:B------:R1:W-:Y:S01]  /*15ac0*/  MUFU.EX2 R48, R4 ;  /* 0x0000000400307308 */ /* 0x0003e20000000800 */
[----:B--2---:R-:W-:Y:S01]  /*15ad0*/  FFMA.FTZ R2, R93, R0, -R3 ;  /* 0x000000005d027223 */ /* 0x004fe20000010803 */
[----:B---3--:R-:W-:-:S03]  /*15ae0*/  F2FP.BF16.F32.PACK_AB R10, R212, R78 ;  /* 0x0000004ed40a723e */ /* 0x008fc600000010ff */
[----:B------:R2:W3:Y:S01]  /*15af0*/  MUFU.EX2 R24, R2 ;  /* 0x0000000200187308 */ /* 0x0004e20000000800 */
[----:B-1----:R-:W-:-:S03]  /*15b00*/  FFMA.FTZ R4, R99, R0, -R5 ;  /* 0x0000000063047223 */ /* 0x002fc60000010805 */
[C---:B------:R-:W-:Y:S01]  /*15b10*/  HMMA.16816.F32.BF16 R32, R8.reuse, R12, RZ ;  /* 0x0000000c0820723c */ /* 0x040fe200000418ff */
[----:B------:R-:W-:Y:S01]  /*15b20*/  MOV R99, R209 ;  /* 0x000000d100637202 */ /* 0x000fe20000000f00 */
[----:B------:R1:W4:Y:S06]  /*15b30*/  MUFU.EX2 R49, R4 ;  /* 0x0000000400317308 */ /* 0x00032c0000000800 */
[----:B------:R-:W-:Y:S01]  /*15b40*/  HMMA.16816.F32.BF16 R64, R8, R16, RZ ;  /* 0x000000100840723c */ /* 0x000fe200000418ff */
[----:B--2---:R-:W-:Y:S01]  /*15b50*/  FFMA.FTZ R2, R92, R0, -R3 ;  /* 0x000000005c027223 */ /* 0x004fe20000010803 */
[----:B---3--:R-:W-:-:S03]  /*15b60*/  MOV R95, R24 ;  /* 0x00000018005f7202 */ /* 0x008fc60000000f00 */
[----:B------:R2:W-:Y:S03]  /*15b70*/  MUFU.EX2 R77, R2 ;  /* 0x00000002004d7308 */ /* 0x0005e60000000800 */
[----:B------:R-:W-:Y:S01]  /*15b80*/  HMMA.16816.F32.BF16 R24, R8, R14, RZ ;  /* 0x0000000e0818723c */ /* 0x000fe200000418ff */
[----:B------:R-:W3:Y:S01]  /*15b90*/  LDSM.16.MT88.4 R12, [R38+0xa800] ;  /* 0x00a80000260c783b */ /* 0x000ee20000004200 */
[----:B-1----:R-:W-:Y:S01]  /*15ba0*/  FFMA.FTZ R4, R96, R0, -R5 ;  /* 0x0000000060047223 */ /* 0x002fe20000010805 */
[----:B----4-:R-:W-:-:S03]  /*15bb0*/  MOV R96, R49 ;  /* 0x0000003100607202 */ /* 0x010fc60000000f00 */
[----:B------:R1:W-:Y:S02]  /*15bc0*/  MUFU.EX2 R76, R4 ;  /* 0x00000004004c7308 */ /* 0x0003e40000000800 */
[----:B------:R-:W-:Y:S01]  /*15bd0*/  HMMA.16816.F32.BF16 R56, R8, R18, RZ ;  /* 0x000000120838723c */ /* 0x000fe200000418ff */
[----:B--2---:R-:W-:Y:S01]  /*15be0*/  FFMA.FTZ R2, R97, R0, -R5 ;  /* 0x0000000061027223 */ /* 0x004fe20000010805 */
[----:B------:R-:W-:-:S03]  /*15bf0*/  MOV R97, R212 ;  /* 0x000000d400617202 */ /* 0x000fc60000000f00 */
[----:B------:R2:W4:Y:S03]  /*15c00*/  MUFU.EX2 R79, R2 ;  /* 0x00000002004f7308 */ /* 0x0005260000000800 */
[----:B------:R-:W-:Y:S01]  /*15c10*/  HMMA.16816.F32.BF16 R16, R8, R20, RZ ;  /* 0x000000140810723c */ /* 0x000fe200000418ff */
[----:B-1----:R-:W-:-:S07]  /*15c20*/  FFMA.FTZ R4, R72, R0, -R3 ;  /* 0x0000000048047223 */ /* 0x002fce0000010803 */
[----:B------:R-:W-:Y:S01]  /*15c30*/  HMMA.16816.F32.BF16 R52, R8, R22, RZ ;  /* 0x000000160834723c */ /* 0x000fe200000418ff */
[----:B------:R1:W-:Y:S01]  /*15c40*/  MUFU.EX2 R93, R4 ;  /* 0x00000004005d7308 */ /* 0x0003e20000000800 */
[----:B--2---:R-:W-:Y:S01]  /*15c50*/  FFMA.FTZ R2, R98, R0, -R3 ;  /* 0x0000000062027223 */ /* 0x004fe20000010803 */
[----:B------:R-:W-:-:S05]  /*15c60*/  MOV R98, R48 ;  /* 0x0000003000627202 */ /* 0x000fca0000000f00 */
[----:B------:R-:W-:Y:S01]  /*15c70*/  HMMA.16816.F32.BF16 R20, R8, R28, RZ ;  /* 0x0000001c0814723c */ /* 0x000fe200000418ff */
[----:B------:R-:W2:Y:S01]  /*15c80*/  MUFU.EX2 R92, R2 ;  /* 0x00000002005c7308 */ /* 0x000ea20000000800 */
[----:B-1----:R-:W-:-:S06]  /*15c90*/  FFMA.FTZ R4, R105, R0, -R5 ;  /* 0x0000000069047223 */ /* 0x002fcc0000010805 */
[----:B------:R-:W-:Y:S01]  /*15ca0*/  HMMA.16816.F32.BF16 R48, R8, R30, RZ ;  /* 0x0000001e0830723c */ /* 0x000fe200000418ff */
[----:B----4-:R-:W-:Y:S01]  /*15cb0*/  F2FP.BF16.F32.PACK_AB R8, R79, R96 ;  /* 0x000000604f08723e */ /* 0x010fe200000010ff */
[----:B------:R-:W-:Y:S01]  /*15cc0*/  LDSM.16.MT88.4 R28, [R39+0xb000] ;  /* 0x00b00000271c783b */ /* 0x000fe20000004200 */
[----:B------:R-:W-:Y:S01]  /*15cd0*/  F2FP.BF16.F32.PACK_AB R9, R98, R95 ;  /* 0x0000005f6209723e */ /* 0x000fe200000010ff */
[----:B------:R1:W-:Y:S01]  /*15ce0*/  MUFU.EX2 R248, R4 ;  /* 0x0000000400f87308 */ /* 0x0003e20000000800 */
[----:B------:R-:W-:Y:S02]  /*15cf0*/  F2FP.BF16.F32.PACK_AB R10, R76, R6 ;  /* 0x000000064c0a723e */ /* 0x000fe400000010ff */
[----:B--2---:R-:W-:Y:S01]  /*15d00*/  F2FP.BF16.F32.PACK_AB R11, R92, R77 ;  /* 0x0000004d5c0b723e */ /* 0x004fe200000010ff */
[-C--:B------:R-:W-:Y:S01]  /*15d10*/  FFMA.FTZ R2, R100, R0.reuse, -R3 ;  /* 0x0000000064027223 */ /* 0x080fe20000010803 */
[----:B------:R-:W-:Y:S02]  /*15d20*/  MOV R100, R79 ;  /* 0x0000004f00647202 */ /* 0x000fe40000000f00 */
[----:B------:R-:W-:Y:S01]  /*15d30*/  MOV R105, R77 ;  /* 0x0000004d00697202 */ /* 0x000fe20000000f00 */
[----:B------:R2:W-:Y:S02]  /*15d40*/  MUFU.EX2 R252, R2 ;  /* 0x0000000200fc7308 */ /* 0x0005e40000000800 */
[----:B-----5:R-:W-:Y:S01]  /*15d50*/  HMMA.16816.F32.BF16 R64, R8, R44, R64 ;  /* 0x0000002c0840723c */ /* 0x020fe20000041840 */
[----:B-1----:R-:W-:Y:S01]  /*15d60*/  FFMA.FTZ R4, R101, R0, -R5 ;  /* 0x0000000065047223 */ /* 0x002fe20000010805 */
[----:B------:R-:W-:-:S06]  /*15d70*/  MOV R101, R76 ;  /* 0x0000004c00657202 */ /* 0x000fcc0000000f00 */
[----:B------:R-:W-:Y:S01]  /*15d80*/  HMMA.16816.F32.BF16 R44, R8, R46, R56 ;  /* 0x0000002e082c723c */ /* 0x000fe20000041838 */
[----:B------:R1:W-:Y:S01]  /*15d90*/  MUFU.EX2 R251, R4 ;  /* 0x0000000400fb7308 */ /* 0x0003e20000000800 */
[----:B--2---:R-:W-:-:S06]  /*15da0*/  FFMA.FTZ R2, R73, R0, -R3 ;  /* 0x0000000049027223 */ /* 0x004fcc0000010803 */
[----:B------:R-:W-:Y:S01]  /*15db0*/  HMMA.16816.F32.BF16 R56, R8, R40, R32 ;  /* 0x000000280838723c */ /* 0x000fe20000041820 */
[----:B------:R-:W2:Y:S01]  /*15dc0*/  LDSM.16.MT88.4 R32, [R140+0xb000] ;  /* 0x00b000008c20783b */ /* 0x000ea20000004200 */
[----:B------:R4:W-:Y:S01]  /*15dd0*/  MUFU.EX2 R91, R2 ;  /* 0x00000002005b7308 */ /* 0x0009e20000000800 */
[----:B-1----:R-:W-:-:S05]  /*15de0*/  FFMA.FTZ R4, R106, R0, -R3 ;  /* 0x000000006a047223 */ /* 0x002fca0000010803 */
[C---:B------:R-:W-:Y:S01]  /*15df0*/  HMMA.16816.F32.BF16 R80, R8.reuse, R42, R24 ;  /* 0x0000002a0850723c */ /* 0x040fe20000041818 */
[----:B------:R1:W-:Y:S07]  /*15e00*/  MUFU.EX2 R246, R4 ;  /* 0x0000000400f67308 */ /* 0x0003ee0000000800 */
[----:B------:R-:W-:Y:S01]  /*15e10*/  HMMA.16816.F32.BF16 R72, R8, R68, R16 ;  /* 0x000000440848723c */ /* 0x000fe20000041810 */
[--C-:B----4-:R-:W-:Y:S01]  /*15e20*/  FFMA.FTZ R2, R103, R0, -R5.reuse ;  /* 0x0000000067027223 */ /* 0x110fe20000010805 */
[----:B------:R-:W-:Y:S01]  /*15e30*/  LDSM.16.MT88.4 R16, [R38+0xb000] ;  /* 0x00b000002610783b */ /* 0x000fe20000004200 */
[----:B------:R-:W-:Y:S01]  /*15e40*/  MOV R103, R6 ;  /* 0x0000000600677202 */ /* 0x000fe20000000f00 */
[----:B------:R-:W-:Y:S01]  /*15e50*/  FFMA.FTZ R6, R104, R0, -R5 ;  /* 0x0000000068067223 */ /* 0x000fe20000010805 */
[----:B------:R4:W5:Y:S01]  /*15e60*/  MUFU.EX2 R250, R2 ;  /* 0x0000000200fa7308 */ /* 0x0009620000000800 */
[----:B------:R-:W-:-:S02]  /*15e70*/  MOV R104, R92 ;  /* 0x0000005c00687202 */ /* 0x000fc40000000f00 */
[----:B---3--:R-:W-:Y:S01]  /*15e80*/  HMMA.16816.F32.BF16 R24, R8, R12, R20 ;  /* 0x0000000c0818723c */ /* 0x008fe20000041814 */
[----:B------:R-:W3:Y:S01]  /*15e90*/  LDSM.16.MT88.4 R20, [R156+0xb000] ;  /* 0x00b000009c14783b */ /* 0x000ee20000004200 */
[----:B------:R2:W2:Y:S01]  /*15ea0*/  MUFU.EX2 R249, R6 ;  /* 0x0000000600f97308 */ /* 0x0004a20000000800 */
[----:B------:R-:W-:Y:S01]  /*15eb0*/  MOV R92, R78 ;  /* 0x0000004e005c7202 */ /* 0x000fe20000000f00 */
[----:B-1----:R-:W-:-:S04]  /*15ec0*/  FFMA.FTZ R4, R109, R0, -R5 ;  /* 0x000000006d047223 */ /* 0x002fc80000010805 */
[----:B------:R-:W-:Y:S01]  /*15ed0*/  HMMA.16816.F32.BF16 R12, R8, R14, R48 ;  /* 0x0000000e080c723c */ /* 0x000fe20000041830 */
[----:B------:R1:W-:Y:S01]  /*15ee0*/  MUFU.EX2 R240, R4 ;  /* 0x0000000400f07308 */ /* 0x0003e20000000800 */
[----:B----4-:R-:W-:-:S04]  /*15ef0*/  FFMA.FTZ R2, R102, R0, -R3 ;  /* 0x0000000066027223 */ /* 0x010fc80000010803 */
[----:B------:R-:W4:Y:S02]  /*15f00*/  MUFU.EX2 R247, R2 ;  /* 0x0000000200f77308 */ /* 0x000f240000000800 */
[----:B------:R-:W-:Y:S01]  /*15f10*/  HMMA.16816.F32.BF16 R76, R8, R70, R52 ;  /* 0x00000046084c723c */ /* 0x000fe20000041834 */
[----:B-----5:R-:W-:Y:S01]  /*15f20*/  F2FP.BF16.F32.PACK_AB R8, R250, R248 ;  /* 0x000000f8fa08723e */ /* 0x020fe200000010ff */
[--C-:B--2---:R-:W-:Y:S01]  /*15f30*/  FFMA.FTZ R6, R85, R0, -R5.reuse ;  /* 0x0000000055067223 */ /* 0x104fe20000010805 */
[----:B------:R-:W-:Y:S02]  /*15f40*/  F2FP.BF16.F32.PACK_AB R9, R93, R252 ;  /* 0x000000fc5d09723e */ /* 0x000fe400000010ff */
[----:B------:R-:W-:Y:S01]  /*15f50*/  F2FP.BF16.F32.PACK_AB R10, R251, R249 ;  /* 0x000000f9fb0a723e */ /* 0x000fe200000010ff */
[----:B------:R2:W-:Y:S01]  /*15f60*/  MUFU.EX2 R243, R6 ;  /* 0x0000000600f37308 */ /* 0x0005e20000000800 */
[----:B-1----:R-:W-:Y:S01]  /*15f70*/  FFMA.FTZ R4, R86, R0, -R5 ;  /* 0x0000000056047223 */ /* 0x002fe20000010805 */
[----:B------:R-:W-:-:S03]  /*15f80*/  MOV R85, R93 ;  /* 0x0000005d00557202 */ /* 0x000fc60000000f00 */
[----:B------:R1:W-:Y:S01]  /*15f90*/  MUFU.EX2 R242, R4 ;  /* 0x0000000400f27308 */ /* 0x0003e20000000800 */
[----:B----4-:R-:W-:Y:S01]  /*15fa0*/  F2FP.BF16.F32.PACK_AB R11, R247, R91 ;  /* 0x0000005bf70b723e */ /* 0x010fe200000010ff */
[----:B------:R-:W-:-:S04]  /*15fb0*/  FFMA.FTZ R2, R107, R0, -R3 ;  /* 0x000000006b027223 */ /* 0x000fc80000010803 */
[----:B------:R4:W-:Y:S02]  /*15fc0*/  MUFU.EX2 R245, R2 ;  /* 0x0000000200f57308 */ /* 0x0009e40000000800 */
[----:B------:R-:W-:Y:S01]  /*15fd0*/  HMMA.16816.F32.BF16 R40, R8, R32, R64 ;  /* 0x000000200828723c */ /* 0x000fe20000041840 */
[-C--:B--2---:R-:W-:Y:S01]  /*15fe0*/  FFMA.FTZ R6, R115, R0.reuse, -R5 ;  /* 0x0000000073067223 */ /* 0x084fe20000010805 */
[----:B-1----:R-:W-:-:S03]  /*15ff0*/  FFMA.FTZ R4, R112, R0, -R3 ;  /* 0x0000000070047223 */ /* 0x002fc60000010803 */
[----:B------:R1:W-:Y:S03]  /*16000*/  MUFU.EX2 R234, R6 ;  /* 0x0000000600ea7308 */ /* 0x0003e60000000800 */
[----:B------:R-:W-:Y:S01]  /*16010*/  HMMA.16816.F32.BF16 R44, R8, R34, R44 ;  /* 0x00000022082c723c */ /* 0x000fe2000004182c */
[----:B------:R-:W2:Y:S01]  /*16020*/  LDSM.16.MT88.4 R32, [R140+0xb800] ;  /* 0x00b800008c20783b */ /* 0x000ea20000004200 */
[----:B------:R5:W-:Y:S01]  /*16030*/  MUFU.EX2 R237, R4 ;  /* 0x0000000400ed7308 */ /* 0x000be20000000800 */
[----:B----4-:R-:W-:-:S05]  /*16040*/  FFMA.FTZ R2, R84, R0, -R3 ;  /* 0x0000000054027223 */ /* 0x010fca0000010803 */
[----:B------:R-:W-:Y:S01]  /*16050*/  HMMA.16816.F32.BF16 R52, R8, R28, R56 ;  /* 0x0000001c0834723c */ /* 0x000fe20000041838 */
[----:B------:R4:W-:Y:S01]  /*16060*/  MUFU.EX2 R244, R2 ;  /* 0x0000000200f47308 */ /* 0x0009e20000000800 */
[----:B------:R-:W2:Y:S01]  /*16070*/  LDSM.16.MT88.4 R56, [R39+0xb800] ;  /* 0x00b800002738783b */ /* 0x000ea20000004200 */
[----:B-1----:R-:W-:-:S05]  /*16080*/  FFMA.FTZ R6, R121, R0, -R5 ;  /* 0x0000000079067223 */ /* 0x002fca0000010805 */
[----:B---3--:R-:W-:Y:S01]  /*16090*/  HMMA.16816.F32.BF16 R68, R8, R20, R72 ;  /* 0x000000140844723c */ /* 0x008fe20000041848 */
[----:B------:R-:W1:Y:S01]  /*160a0*/  LDSM.16.MT88.4 R72, [R156+0xb800] ;  /* 0x00b800009c48783b */ /* 0x000e620000004200 */
[----:B-----5:R-:W-:-:S04]  /*160b0*/  FFMA.FTZ R4, R116, R0, -R5 ;  /* 0x0000000074047223 */ /* 0x020fc80000010805 */
[----:B------:R3:W-:Y:S01]  /*160c0*/  MUFU.EX2 R232, R4 ;  /* 0x0000000400e87308 */ /* 0x0007e20000000800 */
[-CC-:B----4-:R-:W-:Y:S01]  /*160d0*/  FFMA.FTZ R2, R108, R0.reuse, -R5.reuse ;  /* 0x000000006c027223 */ /* 0x190fe20000010805 */
[C---:B------:R-:W-:Y:S01]  /*160e0*/  HMMA.16816.F32.BF16 R48, R8.reuse, R16, R24 ;  /* 0x000000100830723c */ /* 0x040fe20000041818 */
[----:B------:R-:W-:Y:S02]  /*160f0*/  LDSM.16.MT88.4 R24, [R140+0xc000] ;  /* 0x00c000008c18783b */ /* 0x000fe40000004200 */
[----:B------:R4:W5:Y:S05]  /*16100*/  MUFU.EX2 R241, R2 ;  /* 0x0000000200f17308 */ /* 0x00096a0000000800 */
[----:B------:R-:W-:Y:S01]  /*16110*/  HMMA.16816.F32.BF16 R12, R8, R18, R12 ;  /* 0x00000012080c723c */ /* 0x000fe2000004180c */
[----:B------:R-:W1:Y:S01]  /*16120*/  LDSM.16.MT88.4 R16, [R38+0xb800] ;  /* 0x00b800002610783b */ /* 0x000e620000004200 */
[----:B---3--:R-:W-:-:S06]  /*16130*/  FFMA.FTZ R4, R113, R0, -R5 ;  /* 0x0000000071047223 */ /* 0x008fcc0000010805 */
[C---:B------:R-:W-:Y:S01]  /*16140*/  HMMA.16816.F32.BF16 R64, R8.reuse, R30, R80 ;  /* 0x0000001e0840723c */ /* 0x040fe20000041850 */
[----:B----4-:R-:W-:Y:S01]  /*16150*/  FFMA.FTZ R2, R87, R0, -R3 ;  /* 0x0000000057027223 */ /* 0x010fe20000010803 */
[----:B------:R3:W-:Y:S04]  /*16160*/  MUFU.EX2 R236, R4 ;  /* 0x0000000400ec7308 */ /* 0x0007e80000000800 */
[----:B------:R4:W2:Y:S02]  /*16170*/  MUFU.EX2 R239, R2 ;  /* 0x0000000200ef7308 */ /* 0x0008a40000000800 */
[----:B------:R-:W-:Y:S01]  /*16180*/  HMMA.16816.F32.BF16 R76, R8, R22, R76 ;  /* 0x00000016084c723c */ /* 0x000fe2000004184c */
[----:B-----5:R-:W-:Y:S02]  /*16190*/  F2FP.BF16.F32.PACK_AB R8, R241, R240 ;  /* 0x000000f0f108723e */ /* 0x020fe400000010ff */
[----:B------:R-:W-:-:S02]  /*161a0*/  F2FP.BF16.F32.PACK_AB R9, R246, R245 ;  /* 0x000000f5f609723e */ /* 0x000fc400000010ff */
[----:B------:R-:W-:Y:S01]  /*161b0*/  F2FP.BF16.F32.PACK_AB R10, R242, R243 ;  /* 0x000000f3f20a723e */ /* 0x000fe200000010ff */
[-CC-:B---3--:R-:W-:Y:S01]  /*161c0*/  FFMA.FTZ R4, R118, R0.reuse, -R3.reuse ;  /* 0x0000000076047223 */ /* 0x188fe20000010803 */
[----:B----4-:R-:W-:Y:S01]  /*161d0*/  FFMA.FTZ R2, R111, R0, -R3 ;  /* 0x000000006f027223 */ /* 0x010fe20000010803 */
[----:B--2---:R-:W-:Y:S02]  /*161e0*/  F2FP.BF16.F32.PACK_AB R11, R239, R244 ;  /* 0x000000f4ef0b723e */ /* 0x004fe400000010ff */
[----:B------:R2:W-:Y:S04]  /*161f0*/  MUFU.EX2 R228, R4 ;  /* 0x0000000400e47308 */ /* 0x0005e80000000800 */
[----:B------:R3:W-:Y:S01]  /*16200*/  MUFU.EX2 R235, R2 ;  /* 0x0000000200eb7308 */ /* 0x0007e20000000800 */
[C---:B------:R-:W-:Y:S08]  /*16210*/  HMMA.16816.F32.BF16 R20, R8.reuse, R32, R40 ;  /* 0x000000200814723c */ /* 0x040ff00000041828 */
[----:B------:R-:W-:Y:S01]  /*16220*/  HMMA.16816.F32.BF16 R28, R8, R34, R44 ;  /* 0x00000022081c723c */ /* 0x000fe2000004182c */
[----:B------:R-:W4:Y:S01]  /*16230*/  LDSM.16.MT88.4 R44, [R39+0xc000] ;  /* 0x00c00000272c783b */ /* 0x000f220000004200 */
[-C--:B--2---:R-:W-:Y:S01]  /*16240*/  FFMA.FTZ R4, R124, R0.reuse, -R5 ;  /* 0x000000007c047223 */ /* 0x084fe20000010805 */
[----:B---3--:R-:W-:-:S03]  /*16250*/  FFMA.FTZ R2, R110, R0, -R3 ;  /* 0x000000006e027223 */ /* 0x008fc60000010803 */
[----:B------:R2:W-:Y:S02]  /*16260*/  MUFU.EX2 R219, R4 ;  /* 0x0000000400db7308 */ /* 0x0005e40000000800 */
[C---:B------:R-:W-:Y:S02]  /*16270*/  HMMA.16816.F32.BF16 R32, R8.reuse, R56, R52 ;  /* 0x000000380820723c */ /* 0x040fe40000041834 */
[----:B------:R3:W-:Y:S06]  /*16280*/  MUFU.EX2 R238, R2 ;  /* 0x0000000200ee7308 */ /* 0x0007ec0000000800 */
[----:B------:R-:W-:Y:S01]  /*16290*/  HMMA.16816.F32.BF16 R80, R8, R58, R64 ;  /* 0x0000003a0850723c */ /* 0x000fe20000041840 */
[-CC-:B--2---:R-:W-:Y:S01]  /*162a0*/  FFMA.FTZ R4, R120, R0.reuse, -R5.reuse ;  /* 0x0000000078047223 */ /* 0x184fe20000010805 */
[----:B---3--:R-:W-:-:S06]  /*162b0*/  FFMA.FTZ R2, R117, R0, -R5 ;  /* 0x0000000075027223 */ /* 0x008fcc0000010805 */
[C---:B-1----:R-:W-:Y:S01]  /*162c0*/  HMMA.16816.F32.BF16 R52, R8.reuse, R72, R68 ;  /* 0x000000480834723c */ /* 0x042fe20000041844 */
[----:B------:R1:W-:Y:S01]  /*162d0*/  MUFU.EX2 R225, R4 ;  /* 0x0000000400e17308 */ /* 0x0003e20000000800 */
[----:B------:R-:W-:Y:S03]  /*162e0*/  LDSM.16.MT88.4 R68, [R156+0xc800] ;  /* 0x00c800009c44783b */ /* 0x000fe60000004200 */
[----:B------:R2:W3:Y:S03]  /*162f0*/  MUFU.EX2 R233, R2 ;  /* 0x0000000200e97308 */ /* 0x0004e60000000800 */
[----:B------:R-:W-:Y:S01]  /*16300*/  HMMA.16816.F32.BF16 R40, R8, R18, R12 ;  /* 0x000000120828723c */ /* 0x000fe2000004180c */
[----:B------:R-:W5:Y:S01]  /*16310*/  LDSM.16.MT88.4 R12, [R38+0xc000] ;  /* 0x00c00000260c783b */ /* 0x000f620000004200 */
[----:B-1----:R-:W-:-:S06]  /*16320*/  FFMA.FTZ R4, R126, R0, -R3 ;  /* 0x000000007e047223 */ /* 0x002fcc0000010803 */
[C---:B------:R-:W-:Y:S01]  /*16330*/  HMMA.16816.F32.BF16 R72, R8.reuse, R74, R76 ;  /* 0x0000004a0848723c */ /* 0x040fe2000004184c */
[----:B--2---:R-:W-:Y:S01]  /*16340*/  FFMA.FTZ R2, R114, R0, -R3 ;  /* 0x0000000072027223 */ /* 0x004fe20000010803 */
[----:B------:R1:W-:Y:S04]  /*16350*/  MUFU.EX2 R215, R4 ;  /* 0x0000000400d77308 */ /* 0x0003e80000000800 */
[----:B------:R-:W2:Y:S02]  /*16360*/  MUFU.EX2 R229, R2 ;  /* 0x0000000200e57308 */ /* 0x000ea40000000800 */
[----:B------:R-:W-:Y:S01]  /*16370*/  HMMA.16816.F32.BF16 R56, R8, R16, R48 ;  /* 0x000000100838723c */ /* 0x000fe20000041830 */
[----:B------:R-:W5:Y:S01]  /*16380*/  LDSM.16.MT88.4 R48, [R156+0xc000] ;  /* 0x00c000009c30783b */ /* 0x000f620000004200 */
[----:B---3--:R-:W-:-:S02]  /*16390*/  F2FP.BF16.F32.PACK_AB R8, R233, R232 ;  /* 0x000000e8e908723e */ /* 0x008fc400000010ff */
[----:B------:R-:W-:Y:S01]  /*163a0*/  F2FP.BF16.F32.PACK_AB R9, R237, R235 ;  /* 0x000000ebed09723e */ /* 0x000fe200000010ff */
[----:B------:R-:W-:Y:S01]  /*163b0*/  LDSM.16.MT88.4 R16, [R39+0xc800] ;  /* 0x00c800002710783b */ /* 0x000fe20000004200 */
[----:B------:R-:W-:Y:S01]  /*163c0*/  F2FP.BF16.F32.PACK_AB R10, R236, R234 ;  /* 0x000000eaec0a723e */ /* 0x000fe200000010ff */
[----:B-1----:R-:W-:Y:S01]  /*163d0*/  FFMA.FTZ R4, R136, R0, -R5 ;  /* 0x0000000088047223 */ /* 0x002fe20000010805 */
[----:B--2---:R-:W-:Y:S01]  /*163e0*/  F2FP.BF16.F32.PACK_AB R11, R229, R238 ;  /* 0x000000eee50b723e */ /* 0x004fe200000010ff */
[-C--:B------:R-:W-:Y:S02]  /*163f0*/  FFMA.FTZ R2, R119, R0.reuse, -R3 ;  /* 0x0000000077027223 */ /* 0x080fe40000010803 */
[----:B------:R1:W-:Y:S04]  /*16400*/  MUFU.EX2 R136, R4 ;  /* 0x0000000400887308 */ /* 0x0003e80000000800 */
[----:B------:R2:W-:Y:S01]  /*16410*/  MUFU.EX2 R227, R2 ;  /* 0x0000000200e37308 */ /* 0x0005e20000000800 */
[C---:B------:R-:W-:Y:S01]  /*16420*/  HMMA.16816.F32.BF16 R64, R8.reuse, R24, R20 ;  /* 0x000000180840723c */ /* 0x040fe20000041814 */
[----:B------:R-:W3:Y:S07]  /*16430*/  LDSM.16.MT88.4 R20, [R140+0xc800] ;  /* 0x00c800008c14783b */ /* 0x000eee0000004200 */
[----:B------:R-:W-:Y:S01]  /*16440*/  HMMA.16816.F32.BF16 R28, R8, R26, R28 ;  /* 0x0000001a081c723c */ /* 0x000fe2000004181c */
[-C--:B-1----:R-:W-:Y:S01]  /*16450*/  FFMA.FTZ R4, R129, R0.reuse, -R5 ;  /* 0x0000000081047223 */ /* 0x082fe20000010805 */
[----:B--2---:R-:W-:-:S03]  /*16460*/  FFMA.FTZ R2, R62, R0, -R3 ;  /* 0x000000003e027223 */ /* 0x004fc60000010803 */
[----:B------:R1:W-:Y:S03]  /*16470*/  MUFU.EX2 R216, R4 ;  /* 0x0000000400d87308 */ /* 0x0003e60000000800 */
[C---:B----4-:R-:W-:Y:S01]  /*16480*/  HMMA.16816.F32.BF16 R24, R8.reuse, R44, R32 ;  /* 0x0000002c0818723c */ /* 0x050fe20000041820 */
[----:B------:R2:W-:Y:S04]  /*16490*/  MUFU.EX2 R221, R2 ;  /* 0x0000000200dd7308 */ /* 0x0005e80000000800 */
[----:B------:R4:W-:Y:S03]  /*164a0*/  MUFU.EX2 R62, R6 ;  /* 0x00000006003e7308 */ /* 0x0009e60000000800 */
[----:B-----5:R-:W-:Y:S01]  /*164b0*/  HMMA.16816.F32.BF16 R56, R8, R12, R56 ;  /* 0x0000000c0838723c */ /* 0x020fe20000041838 */
[----:B-1----:R-:W-:Y:S01]  /*164c0*/  FFMA.FTZ R4, R139, R0, -R3 ;  /* 0x000000008b047223 */ /* 0x002fe20000010803 */
[----:B------:R-:W-:Y:S01]  /*164d0*/  MOV R139, R90 ;  /* 0x0000005a008b7202 */ /* 0x000fe20000000f00 */
[----:B--2---:R-:W-:-:S05]  /*164e0*/  FFMA.FTZ R2, R123, R0, -R5 ;  /* 0x000000007b027223 */ /* 0x004fca0000010805 */
[C---:B------:R-:W-:Y:S01]  /*164f0*/  HMMA.16816.F32.BF16 R32, R8.reuse, R46, R80 ;  /* 0x0000002e0820723c */ /* 0x040fe20000041850 */
[----:B------:R1:W-:Y:S01]  /*16500*/  MUFU.EX2 R174, R4 ;  /* 0x0000000400ae7308 */ /* 0x0003e20000000800 */
[----:B------:R-:W-:Y:S01]  /*16510*/  FADD.FTZ R7, R139, R7 ;  /* 0x000000078b077221 */ /* 0x000fe20000010000 */
[-CC-:B----4-:R-:W-:Y:S01]  /*16520*/  FFMA.FTZ R6, R133, R0.reuse, -R5.reuse ;  /* 0x0000000085067223 */ /* 0x190fe20000010805 */
[----:B------:R-:W-:Y:S01]  /*16530*/  MOV R139, R85 ;  /* 0x00000055008b7202 */ /* 0x000fe20000000f00 */
[----:B------:R2:W4:Y:S03]  /*16540*/  MUFU.EX2 R220, R2 ;  /* 0x0000000200dc7308 */ /* 0x0005260000000800 */
[----:B------:R-:W-:Y:S01]  /*16550*/  HMMA.16816.F32.BF16 R52, R8, R48, R52 ;  /* 0x000000300834723c */ /* 0x000fe20000041834 */
[----:B------:R5:W-:Y:S01]  /*16560*/  MUFU.EX2 R214, R6 ;  /* 0x0000000600d67308 */ /* 0x000be20000000800 */
[----:B-1----:R-:W-:-:S06]  /*16570*/  FFMA.FTZ R4, R146, R0, -R5 ;  /* 0x0000000092047223 */ /* 0x002fcc0000010805 */
[----:B------:R-:W-:Y:S01]  /*16580*/  HMMA.16816.F32.BF16 R72, R8, R50, R72 ;  /* 0x000000320848723c */ /* 0x000fe20000041848 */
[----:B--2---:R-:W-:-:S04]  /*16590*/  FFMA.FTZ R2, R122, R0, -R3 ;  /* 0x000000007a027223 */ /* 0x004fc80000010803 */
[----:B------:R-:W1:Y:S03]  /*165a0*/  MUFU.EX2 R218, R2 ;  /* 0x0000000200da7308 */ /* 0x000e660000000800 */
[----:B------:R-:W-:Y:S01]  /*165b0*/  HMMA.16816.F32.BF16 R12, R8, R14, R40 ;  /* 0x0000000e080c723c */ /* 0x000fe20000041828 */
[----:B------:R-:W2:Y:S01]  /*165c0*/  LDSM.16.MT88.4 R40, [R38+0xc800] ;  /* 0x00c800002628783b */ /* 0x000ea20000004200 */
[----:B----4-:R-:W-:Y:S01]  /*165d0*/  F2FP.BF16.F32.PACK_AB R8, R220, R219 ;  /* 0x000000dbdc08723e */ /* 0x010fe200000010ff */
[----:B-----5:R-:W-:Y:S01]  /*165e0*/  FFMA.FTZ R6, R144, R0, -R5 ;  /* 0x0000000090067223 */ /* 0x020fe20000010805 */
[----:B------:R-:W-:Y:S02]  /*165f0*/  F2FP.BF16.F32.PACK_AB R9, R228, R227 ;  /* 0x000000e3e409723e */ /* 0x000fe400000010ff */
[----:B------:R-:W-:Y:S01]  /*16600*/  F2FP.BF16.F32.PACK_AB R10, R225, R62 ;  /* 0x0000003ee10a723e */ /* 0x000fe200000010ff */
[----:B------:R4:W-:Y:S01]  /*16610*/  MUFU.EX2 R133, R6 ;  /* 0x0000000600857308 */ /* 0x0009e20000000800 */
[----:B-1----:R-:W-:Y:S01]  /*16620*/  F2FP.BF16.F32.PACK_AB R11, R218, R221 ;  /* 0x000000ddda0b723e */ /* 0x002fe200000010ff */
[----:B------:R-:W-:-:S04]  /*16630*/  FFMA.FTZ R2, R128, R0, -R3 ;  /* 0x0000000080027223 */ /* 0x000fc80000010803 */
[----:B------:R1:W-:Y:S02]  /*16640*/  MUFU.EX2 R213, R2 ;  /* 0x0000000200d57308 */ /* 0x0003e40000000800 */
[----:B---3--:R-:W-:Y:S01]  /*16650*/  HMMA.16816.F32.BF16 R48, R8, R20, R64 ;  /* 0x000000140830723c */ /* 0x008fe20000041840 */
[----:B----4-:R-:W-:Y:S01]  /*16660*/  FFMA.FTZ R6, R153, R0, -R5 ;  /* 0x0000000099067223 */ /* 0x010fe20000010805 */
[----:B------:R-:W-:-:S03]  /*16670*/  MOV R153, R95 ;  /* 0x0000005f00997202 */ /* 0x000fc60000000f00 */
[----:B------:R3:W-:Y:S03]  /*16680*/  MUFU.EX2 R124, R6 ;  /* 0x00000006007c7308 */ /* 0x0007e60000000800 */
[----:B------:R-:W-:Y:S01]  /*16690*/  HMMA.16816.F32.BF16 R44, R8, R22, R28 ;  /* 0x00000016082c723c */ /* 0x000fe2000004181c */
[----:B------:R-:W4:Y:S01]  /*166a0*/  LDSM.16.MT88.4 R20, [R140+0xd000] ;  /* 0x00d000008c14783b */ /* 0x000f220000004200 */
[----:B-1----:R-:W-:-:S04]  /*166b0*/  FFMA.FTZ R2, R127, R0, -R3 ;  /* 0x000000007f027223 */ /* 0x002fc80000010803 */
[----:B------:R1:W-:Y:S02]  /*166c0*/  MUFU.EX2 R217, R2 ;  /* 0x0000000200d97308 */ /* 0x0003e40000000800 */
[----:B------:R-:W-:Y:S01]  /*166d0*/  HMMA.16816.F32.BF16 R28, R8, R16, R24 ;  /* 0x00000010081c723c */ /* 0x000fe20000041818 */
[----:B------:R-:W5:Y:S01]  /*166e0*/  LDSM.16.MT88.4 R24, [R39+0xd000] ;  /* 0x00d000002718783b */ /* 0x000f620000004200 */
[----:B---3--:R-:W-:-:S04]  /*166f0*/  FFMA.FTZ R6, R162, R0, -R5 ;  /* 0x00000000a2067223 */ /* 0x008fc80000010805 */
[----:B------:R3:W-:Y:S02]  /*16700*/  MUFU.EX2 R117, R6 ;  /* 0x0000000600757308 */ /* 0x0007e40000000800 */
[----:B------:R-:W-:Y:S01]  /*16710*/  HMMA.16816.F32.BF16 R64, R8, R68, R52 ;  /* 0x000000440840723c */ /* 0x000fe20000041834 */
[----:B------:R-:W5:Y:S01]  /*16720*/  LDSM.16.MT88.4 R52, [R156+0xd000] ;  /* 0x00d000009c34783b */ /* 0x000f620000004200 */
[----:B-1----:R-:W-:-:S06]  /*16730*/  FFMA.FTZ R2, R132, R0, -R5 ;  /* 0x0000000084027223 */ /* 0x002fcc0000010805 */
[----:B------:R-:W-:Y:S01]  /*16740*/  HMMA.16816.F32.BF16 R76, R8, R18, R32 ;  /* 0x00000012084c723c */ /* 0x000fe20000041820 */
[----:B------:R1:W4:Y:S01]  /*16750*/  MUFU.EX2 R212, R2 ;  /* 0x0000000200d47308 */ /* 0x0003220000000800 */
[----:B------:R-:W5:Y:S01]  /*16760*/  LDSM.16.MT88.4 R16, [R38+0xd000] ;  /* 0x00d000002610783b */ /* 0x000f620000004200 */
[----:B---3--:R-:W-:-:S05]  /*16770*/  FFMA.FTZ R6, R171, R0, -R5 ;  /* 0x00000000ab067223 */ /* 0x008fca0000010805 */
[----:B------:R-:W-:Y:S01]  /*16780*/  HMMA.16816.F32.BF16 R68, R8, R70, R72 ;  /* 0x000000460844723c */ /* 0x000fe20000041848 */
[----:B------:R3:W-:Y:S01]  /*16790*/  MUFU.EX2 R110, R6 ;  /* 0x00000006006e7308 */ /* 0x0007e20000000800 */
[----:B-1----:R-:W-:-:S06]  /*167a0*/  FFMA.FTZ R2, R130, R0, -R3 ;  /* 0x0000000082027223 */ /* 0x002fcc0000010803 */
[----:B--2---:R-:W-:Y:S01]  /*167b0*/  HMMA.16816.F32.BF16 R56, R8, R40, R56 ;  /* 0x000000280838723c */ /* 0x004fe20000041838 */
[----:B------:R-:W1:Y:S01]  /*167c0*/  MUFU.EX2 R211, R2 ;  /* 0x0000000200d37308 */ /* 0x000e620000000800 */
[----:B---3--:R-:W-:-:S06]  /*167d0*/  FFMA.FTZ R6, R137, R0, -R5 ;  /* 0x0000000089067223 */ /* 0x008fcc0000010805 */
[----:B------:R-:W-:Y:S01]  /*167e0*/  HMMA.16816.F32.BF16 R12, R8, R42, R12 ;  /* 0x0000002a080c723c */ /* 0x000fe2000004180c */
[----:B----4-:R-:W-:Y:S02]  /*167f0*/  F2FP.BF16.F32.PACK_AB R8, R212, R136 ;  /* 0x00000088d408723e */ /* 0x010fe400000010ff */
        /* <DEDUP_REMOVED lines=8> */
[----:B------:R-:W2:Y:S01]  /*16880*/  LDSM.16.MT88.4 R20, [R39+0xd800] ;  /* 0x00d800002714783b */ /* 0x000ea20000004200 */
[----:B-1----:R-:W-:-:S02]  /*16890*/  FFMA.FTZ R2, R141, R0, -R3 ;  /* 0x000000008d027223 */ /* 0x002fc40000010803 */
[----:B------:R1:W-:Y:S04]  /*168a0*/  MUFU.EX2 R141, R4 ;  /* 0x00000004008d7308 */ /* 0x0003e80000000800 */
[C---:B-----5:R-:W-:Y:S01]  /*168b0*/  HMMA.16816.F32.BF16 R32, R8.reuse, R24, R28 ;  /* 0x000000180820723c */ /* 0x060fe2000004181c */
[----:B------:R-:W3:Y:S01]  /*168c0*/  LDSM.16.MT88.4 R28, [R140+0xd800] ;  /* 0x00d800008c1c783b */ /* 0x000ee20000004200 */
[----:B------:R4:W-:Y:S06]  /*168d0*/  MUFU.EX2 R146, R2 ;  /* 0x0000000200927308 */ /* 0x0009ec0000000800 */
[----:B------:R-:W-:Y:S01]  /*168e0*/  HMMA.16816.F32.BF16 R24, R8, R26, R76 ;  /* 0x0000001a0818723c */ /* 0x000fe2000004184c */
[-CC-:B-1----:R-:W-:Y:S01]  /*168f0*/  FFMA.FTZ R4, R142, R0.reuse, -R5.reuse ;  /* 0x000000008e047223 */ /* 0x182fe20000010805 */
[----:B----4-:R-:W-:-:S03]  /*16900*/  FFMA.FTZ R2, R145, R0, -R5 ;  /* 0x0000000091027223 */ /* 0x010fc60000010805 */
[----:B------:R1:W-:Y:S03]  /*16910*/  MUFU.EX2 R142, R4 ;  /* 0x00000004008e7308 */ /* 0x0003e60000000800 */
[C---:B------:R-:W-:Y:S01]  /*16920*/  HMMA.16816.F32.BF16 R40, R8.reuse, R52, R64 ;  /* 0x000000340828723c */ /* 0x040fe20000041840 */
[----:B------:R-:W4:Y:S01]  /*16930*/  LDSM.16.MT88.4 R64, [R156+0xd800] ;  /* 0x00d800009c40783b */ /* 0x000f220000004200 */
[----:B------:R-:W-:Y:S01]  /*16940*/  MOV R145, R101 ;  /* 0x0000006500917202 */ /* 0x000fe20000000f00 */
[----:B------:R5:W2:Y:S05]  /*16950*/  MUFU.EX2 R144, R2 ;  /* 0x0000000200907308 */ /* 0x000aaa0000000800 */
        /* <DEDUP_REMOVED lines=9> */
[----:B------:R-:W4:Y:S01]  /*169f0*/  LDSM.16.MT88.4 R16, [R38+0xd800] ;  /* 0x00d800002610783b */ /* 0x000f220000004200 */
[----:B--2---:R-:W-:Y:S02]  /*16a00*/  F2FP.BF16.F32.PACK_AB R8, R144, R141 ;  /* 0x0000008d9008723e */ /* 0x004fe400000010ff */
        /* <DEDUP_REMOVED lines=15> */
[--C-:B--2---:R-:W-:Y:S01]  /*16b00*/  FFMA.FTZ R2, R148, R0, -R3.reuse ;  /* 0x0000000094027223 */ /* 0x104fe20000010803 */
[----:B------:R2:W-:Y:S01]  /*16b10*/  MUFU.EX2 R129, R4 ;  /* 0x0000000400817308 */ /* 0x0005e20000000800 */
[C---:B---3--:R-:W-:Y:S01]  /*16b20*/  HMMA.16816.F32.BF16 R48, R8.reuse, R28, R48 ;  /* 0x0000001c0830723c */ /* 0x048fe20000041830 */
[----:B------:R-:W-:Y:S02]  /*16b30*/  MOV R148, R100 ;  /* 0x0000006400947202 */ /* 0x000fe40000000f00 */
[----:B------:R3:W-:Y:S04]  /*16b40*/  MUFU.EX2 R130, R2 ;  /* 0x0000000200827308 */ /* 0x0007e80000000800 */
[----:B------:R3:W-:Y:S01]  /*16b50*/  MUFU.EX2 R100, R6 ;  /* 0x0000000600647308 */ /* 0x0007e20000000800 */
[----:B------:R-:W-:Y:S01]  /*16b60*/  HMMA.16816.F32.BF16 R28, R8, R30, R44 ;  /* 0x0000001e081c723c */ /* 0x000fe2000004182c */
[----:B------:R-:W1:Y:S01]  /*16b70*/  LDSM.16.MT88.4 R44, [R156+0xe000] ;  /* 0x00e000009c2c783b */ /* 0x000e620000004200 */
[----:B--2---:R-:W-:Y:S01]  /*16b80*/  FFMA.FTZ R4, R160, R0, -R3 ;  /* 0x00000000a0047223 */ /* 0x004fe20000010803 */
[----:B------:R-:W-:-:S05]  /*16b90*/  MOV R160, R94 ;  /* 0x0000005e00a07202 */ /* 0x000fca0000000f00 */
[C---:B----4-:R-:W-:Y:S01]  /*16ba0*/  HMMA.16816.F32.BF16 R40, R8.reuse, R64, R40 ;  /* 0x000000400828723c */ /* 0x050fe20000041828 */
[--C-:B---3--:R-:W-:Y:S01]  /*16bb0*/  FFMA.FTZ R2, R155, R0, -R5.reuse ;  /* 0x000000009b027223 */ /* 0x108fe20000010805 */
[----:B------:R2:W-:Y:S01]  /*16bc0*/  MUFU.EX2 R120, R4 ;  /* 0x0000000400787308 */ /* 0x0005e20000000800 */
[----:B------:R-:W-:Y:S01]  /*16bd0*/  MOV R155, R96 ;  /* 0x00000060009b7202 */ /* 0x000fe20000000f00 */
[-CC-:B------:R-:W-:Y:S02]  /*16be0*/  FFMA.FTZ R6, R183, R0.reuse, -R5.reuse ;  /* 0x00000000b7067223 */ /* 0x180fe40000010805 */
[----:B------:R3:W4:Y:S02]  /*16bf0*/  MUFU.EX2 R126, R2 ;  /* 0x00000002007e7308 */ /* 0x0007240000000800 */
[C---:B------:R-:W-:Y:S01]  /*16c00*/  HMMA.16816.F32.BF16 R72, R8.reuse, R66, R68 ;  /* 0x000000420848723c */ /* 0x040fe20000041844 */
[----:B------:R-:W-:Y:S01]  /*16c10*/  LDSM.16.MT88.4 R68, [R156+0xe800] ;  /* 0x00e800009c44783b */ /* 0x000fe20000004200 */
[----:B------:R5:W-:Y:S06]  /*16c20*/  MUFU.EX2 R93, R6 ;  /* 0x00000006005d7308 */ /* 0x000bec0000000800 */
        /* <DEDUP_REMOVED lines=10> */
[----:B------:R-:W-:Y:S01]  /*16cd0*/  F2FP.BF16.F32.PACK_AB R9, R127, R128 ;  /* 0x000000807f09723e */ /* 0x000fe200000010ff */
[----:B-----5:R-:W-:Y:S01]  /*16ce0*/  FFMA.FTZ R6, R190, R0, -R5 ;  /* 0x00000000be067223 */ /* 0x020fe20000010805 */
[----:B------:R-:W-:-:S03]  /*16cf0*/  F2FP.BF16.F32.PACK_AB R10, R129, R124 ;  /* 0x0000007c810a723e */ /* 0x000fc600000010ff */
[----:B------:R-:W-:Y:S01]  /*16d00*/  MUFU.EX2 R85, R6 ;  /* 0x0000000600557308 */ /* 0x000fe20000000800 */
[----:B--2---:R-:W-:Y:S01]  /*16d10*/  FFMA.FTZ R4, R163, R0, -R5 ;  /* 0x00000000a3047223 */ /* 0x004fe20000010805 */
[----:B---3--:R-:W-:Y:S01]  /*16d20*/  F2FP.BF16.F32.PACK_AB R11, R122, R130 ;  /* 0x000000827a0b723e */ /* 0x008fe200000010ff */
[----:B------:R-:W-:Y:S02]  /*16d30*/  FFMA.FTZ R2, R159, R0, -R3 ;  /* 0x000000009f027223 */ /* 0x000fe40000010803 */
[----:B------:R2:W-:Y:S01]  /*16d40*/  MUFU.EX2 R121, R4 ;  /* 0x0000000400797308 */ /* 0x0005e20000000800 */
[----:B------:R-:W-:-:S03]  /*16d50*/  MOV R159, R92 ;  /* 0x0000005c009f7202 */ /* 0x000fc60000000f00 */
[----:B------:R3:W-:Y:S01]  /*16d60*/  MUFU.EX2 R119, R2 ;  /* 0x0000000200777308 */ /* 0x0007e20000000800 */
[----:B------:R-:W-:Y:S01]  /*16d70*/  HMMA.16816.F32.BF16 R56, R8, R20, R48 ;  /* 0x000000140838723c */ /* 0x000fe20000041830 */
[----:B------:R-:W-:-:S07]  /*16d80*/  FADD.FTZ R7, R159, R7 ;  /* 0x000000079f077221 */ /* 0x000fce0000010000 */
        /* <DEDUP_REMOVED lines=148> */
[----:B---3--:R-:W-:Y:S01]  /*176d0*/  F2FP.BF16.F32.PACK_AB R11, R82, R88 ;  /* 0x00000058520b723e */ /* 0x008fe200000010ff */
        /* <DEDUP_REMOVED lines=10> */
[----:B------:R-:W-:Y:S01]  /*17780*/  LDSM.16.MT88.4 R148, [R39+0x11800] ;  /* 0x011800002794783b */ /* 0x000fe20000004200 */
        /* <DEDUP_REMOVED lines=11> */
[----:B------:R-:W-:Y:S01]  /*17840*/  HMMA.16816.F32.BF16 R72, R8, R14, R32 ;  /* 0x0000000e0848723c */ /* 0x000fe20000041820 */
[----:B------:R5:W4:Y:S01]  /*17850*/  MUFU.EX2 R76, R6 ;  /* 0x00000006004c7308 */ /* 0x000b220000000800 */
[----:B------:R-:W-:Y:S01]  /*17860*/  FADD.FTZ R2, R247, R2 ;  /* 0x00000002f7027221 */ /* 0x000fe20000010000 */
[----:B------:R-:W-:Y:S01]  /*17870*/  FADD.FTZ R4, R251, R4 ;  /* 0x00000004fb047221 */ /* 0x000fe20000010000 */
[----:B--2---:R-:W-:-:S02]  /*17880*/  FFMA.FTZ R7, R199, R0, -R5 ;  /* 0x00000000c7077223 */ /* 0x004fc40000010805 */
[----:B------:R-:W-:Y:S01]  /*17890*/  FADD.FTZ R2, R245, R2 ;  /* 0x00000002f5027221 */ /* 0x000fe20000010000 */
[----:B------:R-:W-:Y:S01]  /*178a0*/  FADD.FTZ R4, R240, R4 ;  /* 0x00000004f0047221 */ /* 0x000fe20000010000 */
[----:B------:R2:W-:Y:S01]  /*178b0*/  MUFU.EX2 R77, R7 ;  /* 0x00000007004d7308 */ /* 0x0005e20000000800 */
[C---:B------:R-:W-:Y:S01]  /*178c0*/  HMMA.16816.F32.BF16 R52, R8.reuse, R16, R52 ;  /* 0x000000100834723c */ /* 0x040fe20000041834 */
[----:B------:R-:W-:Y:S01]  /*178d0*/  FADD.FTZ R2, R246, R2 ;  /* 0x00000002f6027221 */ /* 0x000fe20000010000 */
[----:B------:R-:W-:Y:S01]  /*178e0*/  FADD.FTZ R4, R241, R4 ;  /* 0x00000004f1047221 */ /* 0x000fe20000010000 */
[----:B---3--:R-:W3:Y:S02]  /*178f0*/  LDSM.16.MT88.4 R12, [R39+0x11000] ;  /* 0x01100000270c783b */ /* 0x008ee40000004200 */
[----:B------:R-:W-:Y:S01]  /*17900*/  FADD.FTZ R2, R244, R2 ;  /* 0x00000002f4027221 */ /* 0x000fe20000010000 */
[----:B------:R-:W-:Y:S01]  /*17910*/  FADD.FTZ R4, R243, R4 ;  /* 0x00000004f3047221 */ /* 0x000fe20000010000 */
[-C--:B-----5:R-:W-:Y:S01]  /*17920*/  FFMA.FTZ R6, R196, R0.reuse, -R5 ;  /* 0x00000000c4067223 */ /* 0x0a0fe20000010805 */
[C---:B-1----:R-:W-:Y:S01]  /*17930*/  HMMA.16816.F32.BF16 R64, R8.reuse, R28, R64 ;  /* 0x0000001c0840723c */ /* 0x042fe20000041840 */
[----:B------:R-:W-:Y:S01]  /*17940*/  FADD.FTZ R2, R239, R2 ;  /* 0x00000002ef027221 */ /* 0x000fe20000010000 */
[----:B------:R-:W-:Y:S01]  /*17950*/  FADD.FTZ R4, R242, R4 ;  /* 0x00000004f2047221 */ /* 0x000fe20000010000 */
[----:B------:R1:W5:Y:S01]  /*17960*/  MUFU.EX2 R78, R6 ;  /* 0x00000006004e7308 */ /* 0x0003620000000800 */
[----:B------:R-:W3:Y:S01]  /*17970*/  LDSM.16.MT88.4 R16, [R140+0x11000] ;  /* 0x011000008c10783b */ /* 0x000ee20000004200 */
        /* <DEDUP_REMOVED lines=8> */
[C---:B----4-:R-:W-:Y:S01]  /*17a00*/  HMMA.16816.F32.BF16 R28, R8.reuse, R20, R68 ;  /* 0x00000014081c723c */ /* 0x050fe20000041844 */
[----:B------:R-:W-:Y:S01]  /*17a10*/  FADD.FTZ R2, R229, R2 ;  /* 0x00000002e5027221 */ /* 0x000fe20000010000 */
[----:B------:R-:W-:Y:S01]  /*17a20*/  FADD.FTZ R4, R236, R4 ;  /* 0x00000004ec047221 */ /* 0x000fe20000010000 */
[----:B-1----:R-:W-:Y:S02]  /*17a30*/  FFMA.FTZ R6, R200, R0, -R3 ;  /* 0x00000000c8067223 */ /* 0x002fe40000010803 */
[----:B------:R-:W-:Y:S01]  /*17a40*/  FADD.FTZ R2, R227, R2 ;  /* 0x00000002e3027221 */ /* 0x000fe20000010000 */
[----:B------:R-:W-:Y:S02]  /*17a50*/  FADD.FTZ R4, R219, R4 ;  /* 0x00000004db047221 */ /* 0x000fe40000010000 */
        /* <DEDUP_REMOVED lines=8> */
[----:B------:R-:W2:Y:S01]  /*17ae0*/  MUFU.EX2 R62, R6 ;  /* 0x00000006003e7308 */ /* 0x000ea20000000800 */
[----:B------:R-:W-:Y:S01]  /*17af0*/  FADD.FTZ R2, R218, R2 ;  /* 0x00000002da027221 */ /* 0x000fe20000010000 */
[----:B------:R-:W-:Y:S01]  /*17b00*/  FADD.FTZ R4, R225, R4 ;  /* 0x00000004e1047221 */ /* 0x000fe20000010000 */
[----:B-----5:R-:W-:Y:S01]  /*17b10*/  F2FP.BF16.F32.PACK_AB R10, R77, R78 ;  /* 0x0000004e4d0a723e */ /* 0x020fe200000010ff */
[----:B------:R-:W4:Y:S01]  /*17b20*/  LDSM.16.MT88.4 R20, [R156+0x11000] ;  /* 0x011000009c14783b */ /* 0x000f220000004200 */
[----:B------:R-:W-:Y:S01]  /*17b30*/  FADD.FTZ R2, R213, R2 ;  /* 0x00000002d5027221 */ /* 0x000fe20000010000 */
[----:B------:R-:W-:-:S02]  /*17b40*/  FADD.FTZ R4, R136, R4 ;  /* 0x0000000488047221 */ /* 0x000fc40000010000 */
[----:B------:R-:W-:Y:S01]  /*17b50*/  LDSM.16.MT88.4 R156, [R156+0x11800] ;  /* 0x011800009c9c783b */ /* 0x000fe20000004200 */
[----:B------:R-:W-:Y:S01]  /*17b60*/  FADD.FTZ R2, R215, R2 ;  /* 0x00000002d7027221 */ /* 0x000fe20000010000 */
[----:B------:R-:W-:Y:S01]  /*17b70*/  FADD.FTZ R4, R212, R4 ;  /* 0x00000004d4047221 */ /* 0x000fe20000010000 */
[-C--:B-1----:R-:W-:Y:S02]  /*17b80*/  FFMA.FTZ R7, R207, R0.reuse, -R5 ;  /* 0x00000000cf077223 */ /* 0x082fe40000010805 */
        /* <DEDUP_REMOVED lines=9> */
[C---:B---3--:R-:W-:Y:S01]  /*17c20*/  HMMA.16816.F32.BF16 R52, R8.reuse, R12, R52 ;  /* 0x0000000c0834723c */ /* 0x048fe20000041834 */
[-C--:B------:R-:W-:Y:S01]  /*17c30*/  FFMA.FTZ R12, R202, R0.reuse, -R3 ;  /* 0x00000000ca0c7223 */ /* 0x080fe20000010803 */
[----:B------:R-:W-:Y:S01]  /*17c40*/  FADD.FTZ R2, R174, R2 ;  /* 0x00000002ae027221 */ /* 0x000fe20000010000 */
[----:B------:R-:W-:Y:S01]  /*17c50*/  FADD.FTZ R4, R144, R4 ;  /* 0x0000000490047221 */ /* 0x000fe20000010000 */
[-C--:B------:R-:W-:Y:S01]  /*17c60*/  FFMA.FTZ R13, R205, R0.reuse, -R5 ;  /* 0x00000000cd0d7223 */ /* 0x080fe20000010805 */
[----:B------:R1:W2:Y:S01]  /*17c70*/  MUFU.EX2 R49, R12 ;  /* 0x0000000c00317308 */ /* 0x0002a20000000800 */
        /* <DEDUP_REMOVED lines=10> */
[C---:B------:R-:W-:Y:S01]  /*17d20*/  HMMA.16816.F32.BF16 R136, R8.reuse, R16, R64 ;  /* 0x000000100888723c */ /* 0x040fe20000041840 */
[----:B------:R-:W3:Y:S01]  /*17d30*/  MUFU.EX2 R3, R3 ;  /* 0x0000000300037308 */ /* 0x000ee20000000800 */
        /* <DEDUP_REMOVED lines=10> */
[----:B------:R-:W5:Y:S01]  /*17de0*/  MUFU.EX2 R12, R12 ;  /* 0x0000000c000c7308 */ /* 0x000f620000000800 */
[----:B--2---:R-:W-:Y:S01]  /*17df0*/  F2FP.BF16.F32.PACK_AB R165, R49, R50 ;  /* 0x0000003231a5723e */ /* 0x004fe200000010ff */
[----:B------:R-:W-:Y:S01]  /*17e00*/  FADD.FTZ R2, R119, R2 ;  /* 0x0000000277027221 */ /* 0x000fe20000010000 */
[----:B------:R-:W-:Y:S01]  /*17e10*/  FADD.FTZ R4, R115, R4 ;  /* 0x0000000473047221 */ /* 0x000fe20000010000 */
[----:B---3--:R-:W-:Y:S01]  /*17e20*/  F2FP.BF16.F32.PACK_AB R167, R3, R48 ;  /* 0x0000003003a7723e */ /* 0x008fe200000010ff */
[----:B----4-:R-:W-:Y:S01]  /*17e30*/  HMMA.16816.F32.BF16 R40, R8, R20, R40 ;  /* 0x000000140828723c */ /* 0x010fe20000041828 */
[----:B------:R-:W-:Y:S01]  /*17e40*/  FADD.FTZ R2, R120, R2 ;  /* 0x0000000278027221 */ /* 0x000fe20000010000 */
[----:B------:R-:W-:-:S03]  /*17e50*/  FADD.FTZ R4, R116, R4 ;  /* 0x0000000474047221 */ /* 0x000fc60000010000 */
[----:B------:R-:W-:Y:S01]  /*17e60*/  FADD.FTZ R6, R118, R2 ;  /* 0x0000000276067221 */ /* 0x000fe20000010000 */
[----:B------:R-:W-:Y:S01]  /*17e70*/  FFMA.FTZ R2, R204, R0, -R5 ;  /* 0x00000000cc027223 */ /* 0x000fe20000010805 */
[----:B------:R-:W-:Y:S01]  /*17e80*/  FADD.FTZ R4, R117, R4 ;  /* 0x0000000475047221 */ /* 0x000fe20000010000 */
[----:B------:R-:W-:Y:S01]  /*17e90*/  HMMA.16816.F32.BF16 R20, R8, R22, R72 ;  /* 0x000000160814723c */ /* 0x000fe20000041848 */
[----:B-----5:R-:W-:Y:S01]  /*17ea0*/  F2FP.BF16.F32.PACK_AB R166, R13, R12 ;  /* 0x0000000c0da6723e */ /* 0x020fe200000010ff */
[----:B------:R2:W3:Y:S01]  /*17eb0*/  MUFU.EX2 R15, R2 ;  /* 0x00000002000f7308 */ /* 0x0004e20000000800 */
[----:B------:R-:W-:Y:S01]  /*17ec0*/  FADD.FTZ R5, R121, R4 ;  /* 0x0000000479057221 */ /* 0x000fe20000010000 */
[----:B--2---:R-:W-:Y:S01]  /*17ed0*/  FADD.FTZ R2, R114, R6 ;  /* 0x0000000672027221 */ /* 0x004fe20000010000 */
[----:B---3--:R-:W-:-:S03]  /*17ee0*/  F2FP.BF16.F32.PACK_AB R164, R14, R15 ;  /* 0x0000000f0ea4723e */ /* 0x008fc600000010ff */
        /* <DEDUP_REMOVED lines=62> */
[----:B------:R-:W2:Y:S04]  /*182d0*/  LDL.64 R172, [R1+0x30] ;  /* 0x0000300001ac7983 */ /* 0x000ea80000100a00 */
[----:B------:R-:W3:Y:S01]  /*182e0*/  LDL.LU R168, [R1] ;  /* 0x0000000001a87983 */ /* 0x000ee20000300800 */
[----:B-1----:R-:W-:Y:S01]  /*182f0*/  IADD3 R0, PT, PT, R210, -0x2, RZ ;  /* 0xfffffffed2007810 */ /* 0x002fe20007ffe0ff */
[C---:B------:R-:W-:Y:S01]  /*18300*/  IMAD.SHL.U32 R229, R60.reuse, 0x20, RZ ;  /* 0x000000203ce57824 */ /* 0x040fe200078e00ff */
[----:B------:R-:W-:Y:S01]  /*18310*/  SHF.L.U64.HI R232, R60, 0x5, R61 ;  /* 0x000000053ce87819 */ /* 0x000fe2000001023d */
[----:B------:R-:W-:Y:S01]  /*18320*/  IMAD.MOV.U32 R132, RZ, RZ, R36 ;  /* 0x000000ffff847224 */ /* 0x000fe200078e0024 */
[----:B------:R-:W-:Y:S01]  /*18330*/  MOV R133, R37 ;  /* 0x0000002500857202 */ /* 0x000fe20000000f00 */
[----:B------:R1:W-:Y:S01]  /*18340*/  STL [R1+0x10], R0 ;  /* 0x0000100001007387 */ /* 0x0003e20000100800 */
[----:B--2---:R-:W-:-:S04]  /*18350*/  ISETP.NE.U32.AND P0, PT, R172, RZ, PT ;  /* 0x000000ffac00720c */ /* 0x004fc80003f05070 */
[----:B------:R-:W-:Y:S01]  /*18360*/  ISETP.NE.AND.EX P5, PT, R173, RZ, PT, P0 ;  /* 0x000000ffad00720c */ /* 0x000fe20003fa5300 */
[----:B-1-3--:R-:W-:-:S12]  /*18370*/  VIADD R245, R168, 0xffffff00 ;  /* 0xffffff00a8f57836 */ /* 0x00afd80000000000 */
.L_x_4352:
[----:B--2---:R-:W2:Y:S01]  /*18380*/  LDL R5, [R1+0x2c] ;  /* 0x00002c0001057983 */ /* 0x004ea20000100800 */
[----:B------:R-:W1:Y:S01]  /*18390*/  LDC.64 R14, c[0x0][0x358] ;  /* 0x0000d600ff0e7b82 */ /* 0x000e620000000a00 */
[----:B------:R-:W-:Y:S04]  /*183a0*/  DEPBAR.LE SB0, 0x0 ;  /* 0x000080000000791a */ /* 0x000fe80000000000 */
[----:B------:R-:W3:Y:S01]  /*183b0*/  LDL R4, [R1+0x28] ;  /* 0x0000280001047983 */ /* 0x000ee20000100800 */
[----:B------:R-:W-:Y:S05]  /*183c0*/  WARPSYNC.ALL ;  /* 0x0000000000007948 */ /* 0x000fea0003800000 */
[----:B------:R-:W-:Y:S01]  /*183d0*/  BAR.SYNC.DEFER_BLOCKING 0x0 ;  /* 0x0000000000007b1d */ /* 0x000fe20000010000 */
[----:B------:R-:W-:Y:S05]  /*183e0*/  @!P5 IMAD.MOV.U32 R0, RZ, RZ, RZ ;  /* 0x000000ffff00d224 */ /* 0x000fea00078e00ff */
[----:B------:R-:W-:Y:S02]  /*183f0*/  @!P5 IADD3 R3, P0, PT, RZ, -R0, RZ ;  /* 0x80000000ff03d210 */ /* 0x000fe40007f1e0ff */
[----:B-1----:R-:W-:Y:S01]  /*18400*/  @!P5 R2UR UR4, R14 ;  /* 0x000000000e04d2ca */ /* 0x002fe200000e0000 */
[----:B------:R-:W1:Y:S01]  /*18410*/  S2R R226, SR_TID.X ;  /* 0x0000000000e27919 */ /* 0x000e620000002100 */
[----:B------:R-:W-:Y:S01]  /*18420*/  @!P5 R2UR UR5, R15 ;  /* 0x000000000f05d2ca */ /* 0x000fe200000e0000 */
[----:B------:R-:W-:Y:S11]  /*18430*/  BSSY.RECONVERGENT B0, `(.L_x_4346) ;  /* 0x0000060000007945 */ /* 0x000ff60003800200 */
[----:B------:R-:W-:Y:S01]  /*18440*/  @!UPT UIADD3 URZ, UPT, UPT, URZ, URZ, URZ ;  /* 0x000000fffffff290 */ /* 0x000fe2000fffe0ff */
[----:B------:R-:W4:Y:S01]  /*18450*/  @!P5 LD.E R2, desc[UR4][R134.64+0x40] ;  /* 0x000040048602d980 */ /* 0x000f22000c101900 */
[C---:B-1----:R-:W-:Y:S01]  /*18460*/  LOP3.LUT R13, R226.reuse, 0x38, RZ, 0xc0, !PT ;  /* 0x00000038e20d7812 */ /* 0x042fe200078ec0ff */
[C---:B------:R-:W-:Y:S01]  /*18470*/  IMAD.SHL.U32 R17, R226.reuse, 0x8, RZ ;  /* 0x00000008e2117824 */ /* 0x040fe200078e00ff */
[C---:B------:R-:W-:Y:S01]  /*18480*/  LOP3.LUT R168, R226.reuse, 0x8, RZ, 0xc0, !PT ;  /* 0x00000008e2a87812 */ /* 0x040fe200078ec0ff */
[----:B------:R-:W-:Y:S03]  /*18490*/  IMAD.SHL.U32 R225, R226, 0x40, RZ ;  /* 0x00000040e2e17824 */ /* 0x000fe600078e00ff */
[C---:B------:R-:W-:Y:S01]  /*184a0*/  LOP3.LUT R222, R17.reuse, 0x38, RZ, 0xc0, !PT ;  /* 0x0000003811de7812 */ /* 0x040fe200078ec0ff */
[----:B------:R1:W-:Y:S01]  /*184b0*/  STL [R1+0x1c], R17 ;  /* 0x00001c1101007387 */ /* 0x0003e20000100800 */
[----:B------:R-:W-:Y:S01]  /*184c0*/  LOP3.LUT R168, R168, 0x1c0, R225, 0xf8, !PT ;  /* 0x000001c0a8a87812 */ /* 0x000fe200078ef8e1 */
[----:B--2---:R-:W-:Y:S02]  /*184d0*/  IMAD.MOV.U32 R12, RZ, RZ, R5 ;  /* 0x000000ffff0c7224 */ /* 0x004fe400078e0005 */
[----:B---3--:R-:W-:Y:S02]  /*184e0*/  IMAD.MOV.U32 R11, RZ, RZ, R4 ;  /* 0x000000ffff0b7224 */ /* 0x008fe400078e0004 */
[----:B----4-:R-:W-:Y:S01]  /*184f0*/  @!P5 IMAD.SHL.U32 R0, R2, 0x100, RZ ;  /* 0x000001000200d824 */ /* 0x010fe200078e00ff */
[----:B------:R-:W-:Y:S03]  /*18500*/  LOP3.LUT R2, R17, 0x1c0, RZ, 0xc0, !PT ;  /* 0x000001c011027812 */ /* 0x000fe600078ec0ff */
[----:B------:R-:W-:Y:S01]  /*18510*/  @!P5 IMAD.X R0, RZ, RZ, ~R0, P0 ;  /* 0x000000ffff00d224 */ /* 0x000fe200000e0e00 */
[----:B------:R-:W-:Y:S04]  /*18520*/  LOP3.LUT R13, R222, R2, R13, 0x1e, !PT ;  /* 0x00000002de0d7212 */ /* 0x000fe800078e1e0d */
[----:B------:R-:W-:Y:S04]  /*18530*/  @!P5 SHF.R.S64 R3, R3, 0x1f, R0 ;  /* 0x0000001f0303d819 */ /* 0x000fe80000001000 */
[----:B------:R-:W-:Y:S04]  /*18540*/  @!P5 IADD3 R5, P0, PT, R5, R3, RZ ;  /* 0x000000030505d210 */ /* 0x000fe80007f1e0ff */
[----:B------:R-:W-:Y:S01]  /*18550*/  @!P5 LEA.HI.X.SX32 R4, R0, R4, 0x1, P0 ;  /* 0x000000040004d211 */ /* 0x000fe200000f0eff */
[----:B------:R1:W-:Y:S01]  /*18560*/  @!P5 STL [R1+0x2c], R5 ;  /* 0x00002c050100d387 */ /* 0x0003e20000100800 */
[----:B------:R-:W-:Y:S03]  /*18570*/  IMAD.MOV.U32 R16, RZ, RZ, R5 ;  /* 0x000000ffff107224 */ /* 0x000fe600078e0005 */
[----:B------:R1:W-:Y:S01]  /*18580*/  @!P5 STL [R1+0x28], R4 ;  /* 0x000028040100d387 */ /* 0x0003e20000100800 */
[----:B------:R-:W-:Y:S05]  /*18590*/  @!P5 BRA `(.L_x_4347) ;  /* 0x000000040024d947 */ /* 0x000fea0003800000 */
[----:B------:R-:W-:Y:S01]  /*185a0*/  VIADD R9, R245, 0xffffff00 ;  /* 0xffffff00f5097836 */ /* 0x000fe20000000000 */
[C---:B------:R-:W-:Y:S01]  /*185b0*/  R2UR UR4, R14.reuse ;  /* 0x000000000e0472ca */ /* 0x040fe200000e0000 */
[----:B------:R-:W2:Y:S01]  /*185c0*/  LDL.64 R18, [R1+0x8] ;  /* 0x0000080001127983 */ /* 0x000ea20000100a00 */
[C---:B------:R-:W-:Y:S02]  /*185d0*/  R2UR UR5, R15.reuse ;  /* 0x000000000f0572ca */ /* 0x040fe400000e0000 */
[----:B------:R-:W-:Y:S02]  /*185e0*/  IABS R7, R9 ;  /* 0x0000000900077213 */ /* 0x000fe40000000000 */
[----:B------:R-:W-:Y:S02]  /*185f0*/  IABS R6, R245 ;  /* 0x000000f500067213 */ /* 0x000fe40000000000 */
[C---:B------:R-:W-:Y:S02]  /*18600*/  R2UR UR14, R14.reuse ;  /* 0x000000000e0e72ca */ /* 0x040fe400000e0000 */
[C---:B------:R-:W-:Y:S02]  /*18610*/  R2UR UR15, R15.reuse ;  /* 0x000000000f0f72ca */ /* 0x040fe400000e0000 */
[C---:B------:R-:W-:Y:S02]  /*18620*/  R2UR UR12, R14.reuse ;  /* 0x000000000e0c72ca */ /* 0x040fe400000e0000 */
[C---:B------:R-:W-:Y:S01]  /*18630*/  R2UR UR13, R15.reuse ;  /* 0x000000000f0d72ca */ /* 0x040fe200000e0000 */
[----:B------:R-:W3:Y:S01]  /*18640*/  LD.E R2, desc[UR4][R134.64+0x170] ;  /* 0x0001700486027980 */ /* 0x000ee2000c101900 */
[----:B------:R-:W-:Y:S02]  /*18650*/  R2UR UR10, R14 ;  /* 0x000000000e0a72ca */ /* 0x000fe400000e0000 */
        /* <DEDUP_REMOVED lines=35> */
[C---:B--2---:R-:W-:Y:S02]  /*18890*/  LEA R8, P1, R3.reuse, R18, 0x2 ;  /* 0x0000001203087211 */ /* 0x044fe400078210ff */
        /* <DEDUP_REMOVED lines=25> */
.L_x_4347:
[----:B------:R-:W-:Y:S05]  /*18a30*/  BSYNC.RECONVERGENT B0 ;  /* 0x0000000000007941 */ /* 0x000fea0003800200 */
.L_x_4346:
[----:B------:R-:W3:Y:S01]  /*18a40*/  LDL R12, [R1+0x28] ;  /* 0x00002800010c7983 */ /* 0x000ee20000100800 */
[----:B------:R-:W4:Y:S01]  /*18a50*/  S2UR UR9, SR_CgaCtaId ;  /* 0x00000000000979c3 */ /* 0x000f220000008800 */
[----:B------:R-:W-:Y:S01]  /*18a60*/  LOP3.LUT R2, R17, 0x1e00, RZ, 0xc0, !PT ;  /* 0x00001e0011027812 */ /* 0x000fe200078ec0ff */
[----:B------:R-:W-:Y:S01]  /*18a70*/  UMOV UR10, 0x400 ;  /* 0x00000400000a7882 */ /* 0x000fe20000000000 */
[C---:B------:R-:W-:Y:S01]  /*18a80*/  R2UR UR34, R14.reuse ;  /* 0x000000000e2272ca */ /* 0x040fe200000e0000 */
[----:B------:R-:W5:Y:S01]  /*18a90*/  LDCU.64 UR4, c[0x0][0x358] ;  /* 0x00006b00ff0477ac */ /* 0x000f620008000a00 */
[----:B------:R-:W-:Y:S01]  /*18aa0*/  R2UR UR35, R15 ;  /* 0x000000000f2372ca */ /* 0x000fe200000e0000 */
[----:B------:R-:W-:Y:S01]  /*18ab0*/  BSSY.RECONVERGENT B1, `(.L_x_4348) ;  /* 0x00002c6000017945 */ /* 0x000fe20003800200 */
[----:B-1----:R-:W-:Y:S02]  /*18ac0*/  IADD3 R4, P0, PT, R229, R16, RZ ;  /* 0x00000010e5047210 */ /* 0x002fe40007f1e0ff */
[----:B------:R-:W-:Y:S02]  /*18ad0*/  LOP3.LUT R8, R13, R2, RZ, 0xfc, !PT ;  /* 0x000000020d087212 */ /* 0x000fe400078efcff */
[C---:B------:R-:W-:Y:S02]  /*18ae0*/  R2UR UR32, R14.reuse ;  /* 0x000000000e2072ca */ /* 0x040fe400000e0000 */
        /* <DEDUP_REMOVED lines=25> */
[----:B------:R-:W-:Y:S02]  /*18c80*/  R2UR UR36, R14 ;  /* 0x000000000e2472ca */ /* 0x000fe400000e0000 */
[C---:B------:R-:W-:Y:S02]  /*18c90*/  R2UR UR37, R15.reuse ;  /* 0x000000000f2572ca */ /* 0x040fe400000e0000 */
[----:B------:R-:W-:Y:S02]  /*18ca0*/  R2UR UR11, R15 ;  /* 0x000000000f0b72ca */ /* 0x000fe400000e0000 */
[----:B--2---:R-:W-:Y:S02]  /*18cb0*/  LOP3.LUT R0, R225, 0x400, RZ, 0xc0, !PT ;  /* 0x00000400e1007812 */ /* 0x004fe400078ec0ff */
[----:B------:R-:W-:Y:S02]  /*18cc0*/  LOP3.LUT R168, R168, R222, RZ, 0x3c, !PT ;  /* 0x000000dea8a87212 */ /* 0x000fe400078e3cff */
[----:B------:R-:W-:Y:S02]  /*18cd0*/  SHF.R.U32.HI R223, RZ, 0x1, R226 ;  /* 0x00000001ffdf7819 */ /* 0x000fe400000116e2 */
[----:B------:R-:W-:Y:S02]  /*18ce0*/  LEA R168, R168, R0, 0x1 ;  /* 0x00000000a8a87211 */ /* 0x000fe400078e08ff */
[----:B------:R-:W-:Y:S02]  /*18cf0*/  LOP3.LUT R0, R223, 0x8, RZ, 0xc0, !PT ;  /* 0x00000008df007812 */ /* 0x000fe400078ec0ff */
[----:B------:R-:W-:Y:S02]  /*18d00*/  SHF.L.U32 R224, R226, 0x5, RZ ;  /* 0x00000005e2e07819 */ /* 0x000fe400000006ff */
[--C-:B------:R-:W-:Y:S02]  /*18d10*/  LOP3.LUT R0, R0, 0x1c0, R225.reuse, 0xf8, !PT ;  /* 0x000001c000007812 */ /* 0x100fe400078ef8e1 */
[----:B------:R-:W-:Y:S02]  /*18d20*/  LOP3.LUT R224, R224, 0x7c00, RZ, 0xc0, !PT ;  /* 0x00007c00e0e07812 */ /* 0x000fe400078ec0ff */
[----:B------:R-:W-:Y:S02]  /*18d30*/  LOP3.LUT R221, R0, R222, RZ, 0x3c, !PT ;  /* 0x000000de00dd7212 */ /* 0x000fe400078e3cff */
[----:B------:R-:W-:Y:S02]  /*18d40*/  MOV R220, 0x20 ;  /* 0x0000002000dc7802 */ /* 0x000fe40000000f00 */
[----:B------:R-:W-:Y:S02]  /*18d50*/  LOP3.LUT P2, RZ, R226, 0x4, RZ, 0xc0, !PT ;  /* 0x00000004e2ff7812 */ /* 0x000fe4000784c0ff */
[-C--:B---3--:R-:W-:Y:S01]  /*18d60*/  IADD3.X R5, PT, PT, R232, R12.reuse, RZ, P0, !PT ;  /* 0x0000000ce8057210 */ /* 0x088fe200007fe4ff */
[----:B----4-:R-:W-:Y:S01]  /*18d70*/  ULEA UR8, UR9, UR10, 0x18 ;  /* 0x0000000a09087291 */ /* 0x010fe2000f8ec0ff */
[----:B------:R-:W-:Y:S02]  /*18d80*/  MOV R13, R12 ;  /* 0x0000000c000d7202 */ /* 0x000fe40000000f00 */
[----:B------:R-:W-:Y:S02]  /*18d90*/  MOV R12, R16 ;  /* 0x00000010000c7202 */ /* 0x000fe40000000f00 */
[-C--:B------:R-:W-:Y:S02]  /*18da0*/  IADD3 R2, P0, PT, R4, R229.reuse, RZ ;  /* 0x000000e504027210 */ /* 0x080fe40007f1e0ff */
[----:B------:R-:W-:Y:S02]  /*18db0*/  LEA R228, R8, UR8, 0x1 ;  /* 0x0000000808e47c11 */ /* 0x000fe4000f8e08ff */
[-C--:B------:R-:W-:Y:S02]  /*18dc0*/  IADD3.X R3, PT, PT, R5, R232.reuse, RZ, P0, !PT ;  /* 0x000000e805037210 */ /* 0x080fe400007fe4ff */
[-C--:B------:R-:W-:Y:S01]  /*18dd0*/  IADD3 R6, P0, PT, R2, R229.reuse, RZ ;  /* 0x000000e502067210 */ /* 0x080fe20007f1e0ff */
[----:B------:R-:W-:Y:S01]  /*18de0*/  @!PT LDS RZ, [RZ] ;  /* 0x00000000fffff984 */ /* 0x000fe20000000800 */
[----:B------:R-:W-:Y:S01]  /*18df0*/  @!PT LDS RZ, [RZ] ;  /* 0x00000000fffff984 */ /* 0x000fe20000000800 */
[----:B------:R-:W-:Y:S01]  /*18e00*/  @!PT LDS RZ, [RZ] ;  /* 0x00000000fffff984 */ /* 0x000fe20000000800 */
[----:B------:R1:W-:Y:S01]  /*18e10*/  LDGSTS.E.BYPASS.LTC128B.128 [R228+0xa000], desc[UR34][R12.64] ;  /* 0x0a0000000ce47fae */ /* 0x0003e2000b981a22 */
[----:B------:R-:W-:Y:S02]  /*18e20*/  R2UR UR10, R14 ;  /* 0x000000000e0a72ca */ /* 0x000fe400000e0000 */
[-C--:B------:R-:W-:Y:S02]  /*18e30*/  IADD3.X R7, PT, PT, R3, R232.reuse, RZ, P0, !PT ;  /* 0x000000e803077210 */ /* 0x080fe400007fe4ff */
[-C--:B------:R-:W-:Y:S02]  /*18e40*/  IADD3 R10, P0, PT, R6, R229.reuse, RZ ;  /* 0x000000e5060a7210 */ /* 0x080fe40007f1e0ff */
[----:B------:R-:W-:Y:S01]  /*18e50*/  IADD3 R212, PT, PT, R168, UR8, RZ ;  /* 0x00000008a8d47c10 */ /* 0x000fe2000fffe0ff */
[----:B------:R2:W-:Y:S01]  /*18e60*/  LDGSTS.E.BYPASS.LTC128B.128 [R228+0xa800], desc[UR32][R4.64] ;  /* 0x0a80000004e47fae */ /* 0x0005e2000b981a20 */
[-C--:B------:R-:W-:Y:S02]  /*18e70*/  IADD3.X R11, PT, PT, R7, R232.reuse, RZ, P0, !PT ;  /* 0x000000e8070b7210 */ /* 0x080fe400007fe4ff */
[-C--:B------:R-:W-:Y:S04]  /*18e80*/  IADD3 R8, P0, PT, R10, R229.reuse, RZ ;  /* 0x000000e50a087210 */ /* 0x080fe80007f1e0ff */
[-C--:B------:R-:W-:Y:S01]  /*18e90*/  IADD3.X R9, PT, PT, R11, R232.reuse, RZ, P0, !PT ;  /* 0x000000e80b097210 */ /* 0x080fe200007fe4ff */
[----:B------:R3:W-:Y:S08]  /*18ea0*/  LDGSTS.E.BYPASS.LTC128B.128 [R228+0xb000], desc[UR30][R2.64] ;  /* 0x0b00000002e47fae */ /* 0x0007f0000b981a1e */
[----:B------:R4:W-:Y:S01]  /*18eb0*/  LDGSTS.E.BYPASS.LTC128B.128 [R228+0xb800], desc[UR28][R6.64] ;  /* 0x0b80000006e47fae */ /* 0x0009e2000b981a1c */
[-C--:B-1----:R-:W-:Y:S04]  /*18ec0*/  IADD3 R12, P0, PT, R8, R229.reuse, RZ ;  /* 0x000000e5080c7210 */ /* 0x082fe80007f1e0ff */
[-C--:B------:R-:W-:Y:S03]  /*18ed0*/  IADD3.X R13, PT, PT, R9, R232.reuse, RZ, P0, !PT ;  /* 0x000000e8090d7210 */ /* 0x080fe600007fe4ff */
[----:B------:R-:W-:Y:S01]  /*18ee0*/  LDGSTS.E.BYPASS.LTC128B.128 [R228+0xc000], desc[UR26][R10.64] ;  /* 0x0c0000000ae47fae */ /* 0x000fe2000b981a1a */
[-C--:B--2---:R-:W-:Y:S04]  /*18ef0*/  IADD3 R4, P0, PT, R12, R229.reuse, RZ ;  /* 0x000000e50c047210 */ /* 0x084fe80007f1e0ff */
[-C--:B------:R-:W-:Y:S03]  /*18f00*/  IADD3.X R5, PT, PT, R13, R232.reuse, RZ, P0, !PT ;  /* 0x000000e80d057210 */ /* 0x080fe600007fe4ff */
[----:B------:R1:W-:Y:S01]  /*18f10*/  LDGSTS.E.BYPASS.LTC128B.128 [R228+0xc800], desc[UR24][R8.64] ;  /* 0x0c80000008e47fae */ /* 0x0003e2000b981a18 */
[-C--:B---3--:R-:W-:Y:S04]  /*18f20*/  IADD3 R2, P0, PT, R4, R229.reuse, RZ ;  /* 0x000000e504027210 */ /* 0x088fe80007f1e0ff */
[-C--:B------:R-:W-:Y:S03]  /*18f30*/  IADD3.X R3, PT, PT, R5, R232.reuse, RZ, P0, !PT ;  /* 0x000000e805037210 */ /* 0x080fe600007fe4ff */
[----:B------:R-:W-:Y:S01]  /*18f40*/  LDGSTS.E.BYPASS.LTC128B.128 [R228+0xd000], desc[UR22][R12.64] ;  /* 0x0d0000000ce47fae */ /* 0x000fe2000b981a16 */
[-C--:B----4-:R-:W-:Y:S04]  /*18f50*/  IADD3 R6, P0, PT, R2, R229.reuse, RZ ;  /* 0x000000e502067210 */ /* 0x090fe80007f1e0ff */
[-C--:B------:R-:W-:Y:S03]  /*18f60*/  IADD3.X R7, PT, PT, R3, R232.reuse, RZ, P0, !PT ;  /* 0x000000e803077210 */ /* 0x080fe600007fe4ff */
[----:B------:R-:W-:Y:S08]  /*18f70*/  LDGSTS.E.BYPASS.LTC128B.128 [R228+0xd800], desc[UR20][R4.64] ;  /* 0x0d80000004e47fae */ /* 0x000ff0000b981a14 */
[----:B------:R2:W-:Y:S01]  /*18f80*/  LDGSTS.E.BYPASS.LTC128B.128 [R228+0xe000], desc[UR18][R2.64] ;  /* 0x0e00000002e47fae */ /* 0x0005e2000b981a12 */
[-C--:B-1----:R-:W-:Y:S04]  /*18f90*/  IADD3 R8, P0, PT, R6, R229.reuse, RZ ;  /* 0x000000e506087210 */ /* 0x082fe80007f1e0ff */
[-C--:B------:R-:W-:Y:S03]  /*18fa0*/  IADD3.X R9, PT, PT, R7, R232.reuse, RZ, P0, !PT ;  /* 0x000000e807097210 */ /* 0x080fe600007fe4ff */
[----:B------:R1:W-:Y:S08]  /*18fb0*/  LDGSTS.E.BYPASS.LTC128B.128 [R228+0xe800], desc[UR16][R6.64] ;  /* 0x0e80000006e47fae */ /* 0x0003f0000b981a10 */
[----:B------:R3:W-:Y:S01]  /*18fc0*/  LDGSTS.E.BYPASS.LTC128B.128 [R228+0xf000], desc[UR14][R8.64] ;  /* 0x0f00000008e47fae */ /* 0x0007e2000b981a0e */
[-C--:B--2---:R-:W-:Y:S04]  /*18fd0*/  IADD3 R2, P0, PT, R8, R229.reuse, RZ ;  /* 0x000000e508027210 */ /* 0x084fe80007f1e0ff */
[-C--:B------:R-:W-:Y:S02]  /*18fe0*/  IADD3.X R3, PT, PT, R9, R232.reuse, RZ, P0, !PT ;  /* 0x000000e809037210 */ /* 0x080fe400007fe4ff */
[-C--:B-1----:R-:W-:Y:S03]  /*18ff0*/  IADD3 R6, P0, PT, R2, R229.reuse, RZ ;  /* 0x000000e502067210 */ /* 0x082fe60007f1e0ff */
[----:B------:R1:W-:Y:S01]  /*19000*/  LDGSTS.E.BYPASS.LTC128B.128 [R228+0xf800], desc[UR12][R2.64] ;  /* 0x0f80000002e47fae */ /* 0x0003e2000b981a0c */
[-C--:B------:R-:W-:Y:S02]  /*19010*/  IADD3.X R7, PT, PT, R3, R232.reuse, RZ, P0, !PT ;  /* 0x000000e803077210 */ /* 0x080fe400007fe4ff */
[-C--:B---3--:R-:W-:Y:S05]  /*19020*/  IADD3 R8, P0, PT, R6, R229.reuse, RZ ;  /* 0x000000e506087210 */ /* 0x088fea0007f1e0ff */
[----:B------:R-:W-:Y:S01]  /*19030*/  LDGSTS.E.BYPASS.LTC128B.128 [R228+0x10000], desc[UR40][R6.64] ;  /* 0x1000000006e47fae */ /* 0x000fe2000b981a28 */
[-C--:B------:R-:W-:Y:S02]  /*19040*/  IADD3.X R9, PT, PT, R7, R232.reuse, RZ, P0, !PT ;  /* 0x000000e807097210 */ /* 0x080fe400007fe4ff */
[-C--:B------:R-:W-:Y:S05]  /*19050*/  IADD3 R4, P0, PT, R8, R229.reuse, RZ ;  /* 0x000000e508047210 */ /* 0x080fea0007f1e0ff */
[----:B------:R-:W-:Y:S01]  /*19060*/  LDGSTS.E.BYPASS.LTC128B.128 [R228+0x10800], desc[UR38][R8.64] ;  /* 0x1080000008e47fae */ /* 0x000fe2000b981a26 */
[-C--:B------:R-:W-:Y:S02]  /*19070*/  IADD3.X R5, PT, PT, R9, R232.reuse, RZ, P0, !PT ;  /* 0x000000e809057210 */ /* 0x080fe400007fe4ff */
[----:B------:R-:W-:Y:S04]  /*19080*/  IADD3 R10, P0, PT, R4, R229, RZ ;  /* 0x000000e5040a7210 */ /* 0x000fe80007f1e0ff */
[----:B------:R-:W-:Y:S01]  /*19090*/  IADD3.X R11, PT, PT, R5, R232, RZ, P0, !PT ;  /* 0x000000e8050b7210 */ /* 0x000fe200007fe4ff */
[----:B------:R-:W-:Y:S01]  /*190a0*/  LDGSTS.E.BYPASS.LTC128B.128 [R228+0x11000], desc[UR36][R4.64] ;  /* 0x1100000004e47fae */ /* 0x000fe2000b981a24 */
[----:B------:R-:W-:Y:S02]  /*190b0*/  LOP3.LUT P0, RZ, R226, 0x2, RZ, 0xc0, !PT ;  /* 0x00000002e2ff7812 */ /* 0x000fe4000780c0ff */
[----:B-1----:R-:W-:Y:S02]  /*190c0*/  LOP3.LUT R2, R224, 0x200, R225, 0xf8, !PT ;  /* 0x00000200e0027812 */ /* 0x002fe400078ef8e1 */
[----:B------:R-:W-:Y:S02]  /*190d0*/  SEL R220, R220, 0xffffffe0, !P0 ;  /* 0xffffffe0dcdc7807 */ /* 0x000fe40004000000 */
[----:B------:R-:W-:Y:S01]  /*190e0*/  LOP3.LUT R0, R2, R221, RZ, 0xfc, !PT ;  /* 0x000000dd02007212 */ /* 0x000fe200078efcff */
[----:B------:R1:W-:Y:S01]  /*190f0*/  LDGSTS.E.BYPASS.LTC128B.128 [R228+0x11800], desc[UR10][R10.64] ;  /* 0x118000000ae47fae */ /* 0x0003e2000b981a0a */
[----:B------:R-:W-:Y:S02]  /*19100*/  MOV R2, 0x40 ;  /* 0x0000004000027802 */ /* 0x000fe40000000f00 */
[----:B------:R-:W-:Y:S02]  /*19110*/  LEA R3, R0, UR8, 0x1 ;  /* 0x0000000800037c11 */ /* 0x000fe4000f8e08ff */
[-C--:B------:R-:W-:Y:S02]  /*19120*/  IADD3 R0, PT, PT, R212, R220.reuse, RZ ;  /* 0x000000dcd4007210 */ /* 0x080fe40007ffe0ff */
[C---:B------:R-:W-:Y:S01]  /*19130*/  IADD3 R172, PT, PT, R3.reuse, R220, RZ ;  /* 0x000000dc03ac7210 */ /* 0x040fe20007ffe0ff */
[----:B------:R2:W-:Y:S01]  /*19140*/  LDSM.16.M88.4 R128, [R3] ;  /* 0x000000000380783b */ /* 0x0005e20000000200 */
[----:B------:R-:W-:Y:S07]  /*19150*/  SEL R2, R2, 0xffffffc0, !P2 ;  /* 0xffffffc002027807 */ /* 0x000fee0005000000 */
[----:B------:R-:W-:Y:S08]  /*19160*/  LDSM.16.M88.4 R16, [R168+UR8+0x2800] ;  /* 0x00280008a810783b */ /* 0x000ff00008000200 */
[----:B------:R-:W-:Y:S01]  /*19170*/  LDSM.16.M88.4 R24, [R168+UR8+0x3000] ;  /* 0x00300008a818783b */ /* 0x000fe20008000200 */
[-C--:B--2---:R-:W-:Y:S07]  /*19180*/  IADD3 R3, PT, PT, R3, R2.reuse, RZ ;  /* 0x0000000203037210 */ /* 0x084fee0007ffe0ff */
[----:B-1----:R-:W1:Y:S01]  /*19190*/  LDSM.16.M88.4 R8, [R168+UR8+0x2000] ;  /* 0x00200008a808783b */ /* 0x002e620008000200 */
[----:B------:R-:W-:Y:S07]  /*191a0*/  IADD3 R2, PT, PT, R212, R2, RZ ;  /* 0x00000002d4027210 */ /* 0x000fee0007ffe0ff */
[----:B------:R-:W2:Y:S08]  /*191b0*/  LDSM.16.M88.4 R32, [R168+UR8+0x3800] ;  /* 0x00380008a820783b */ /* 0x000eb00008000200 */
[----:B------:R-:W3:Y:S08]  /*191c0*/  LDSM.16.M88.4 R40, [R168+UR8+0x4000] ;  /* 0x00400008a828783b */ /* 0x000ef00008000200 */
[----:B------:R-:W4:Y:S08]  /*191d0*/  LDSM.16.M88.4 R48, [R168+UR8+0x4800] ;  /* 0x00480008a830783b */ /* 0x000f300008000200 */
[----:B------:R-:W5:Y:S01]  /*191e0*/  LDSM.16.M88.4 R56, [R168+UR8+0x5000] ;  /* 0x00500008a838783b */ /* 0x000f620008000200 */
        /* <DEDUP_REMOVED lines=12> */
[C---:B--2---:R-:W-:Y:S07]  /*192b0*/  HMMA.16816.F32.BF16 R28, R128.reuse, R32, RZ ;  /* 0x00000020801c723c */ /* 0x044fee00000418ff */
[----:B------:R-:W2:Y:S01]  /*192c0*/  LDSM.16.M88.4 R112, [R168+UR8+0x8800] ;  /* 0x00880008a870783b */ /* 0x000ea20008000200 */
[C---:B------:R-:W-:Y:S07]  /*192d0*/  HMMA.16816.F32.BF16 R32, R128.reuse, R34, RZ ;  /* 0x000000228020723c */ /* 0x040fee00000418ff */
[----:B------:R-:W2:Y:S01]  /*192e0*/  LDSM.16.M88.4 R120, [R168+UR8+0x9000] ;  /* 0x00900008a878783b */ /* 0x000ea20008000200 */
[C---:B---3--:R-:W-:Y:S07]  /*192f0*/  HMMA.16816.F32.BF16 R36, R128.reuse, R40, RZ ;  /* 0x000000288024723c */ /* 0x048fee00000418ff */
[----:B------:R-:W3:Y:S01]  /*19300*/  LDSM.16.M88.4 R168, [R168+UR8+0x9800] ;  /* 0x00980008a8a8783b */ /* 0x000ee20008000200 */
        /* <DEDUP_REMOVED lines=21> */
[----:B------:R-:W0:Y:S08]  /*19460*/  LDGDEPBAR ;  /* 0x00000000000079af */ /* 0x000e300000000000 */
[----:B------:R-:W5:Y:S01]  /*19470*/  LD.E R227, desc[UR4][R134.64+0x18c] ;  /* 0x00018c0486e37980 */ /* 0x000f62000c101900 */
        /* <DEDUP_REMOVED lines=329> */
[----:B------:R-:W5:Y:S01]  /*1a910*/  LDL R126, [R1+0x10] ;  /* 0x00001000017e7983 */ /* 0x000f620000100800 */
[-C--:B------:R-:W-:Y:S06]  /*1a920*/  FMUL.FTZ R124, R124, R227.reuse ;  /* 0x000000e37c7c7220 */ /* 0x080fec0000410000 */
[----:B------:R-:W1:Y:S01]  /*1a930*/  MUFU.TANH R216, R51 ;  /* 0x0000003300d87308 */ /* 0x000e620000002400 */
[-C--:B------:R-:W-:Y:S01]  /*1a940*/  FMUL.FTZ R125, R125, R227.reuse ;  /* 0x000000e37d7d7220 */ /* 0x080fe20000410000 */
        /* <DEDUP_REMOVED lines=41> */
[----:B-----5:R-:W-:Y:S09]  /*1abe0*/  ISETP.NE.AND P0, PT, R126, RZ, PT ;  /* 0x000000ff7e00720c */ /* 0x020ff20003f05270 */
[----:B------:R-:W1:Y:S10]  /*1abf0*/  MUFU.TANH R92, R92 ;  /* 0x0000005c005c7308 */ /* 0x000e740000002400 */
[----:B------:R-:W1:Y:S10]  /*1ac00*/  MUFU.TANH R93, R93 ;  /* 0x0000005d005d7308 */ /* 0x000e740000002400 */
[----:B------:R-:W1:Y:S10]  /*1ac10*/  MUFU.TANH R94, R94 ;  /* 0x0000005e005e7308 */ /* 0x000e740000002400 */
[----:B------:R3:W1:Y:S10]  /*1ac20*/  MUFU.TANH R20, R95 ;  /* 0x0000005f00147308 */ /* 0x0006740000002400 */
        /* <DEDUP_REMOVED lines=46> */
[----:B----4-:R-:W-:Y:S01]  /*1af10*/  @!P5 IADD3 R12, P0, PT, R0, R12, RZ ;  /* 0x0000000c000cd210 */ /* 0x010fe20007f1e0ff */
[----:B------:R-:W-:Y:S03]  /*1af20*/  IMAD.SHL.U32 R0, R230, 0x20, RZ ;  /* 0x00000020e6007824 */ /* 0x000fe600078e00ff */
[----:B-----5:R-:W-:Y:S01]  /*1af30*/  @!P5 LEA.HI.X.SX32 R3, R2, R3, 0x1, P0 ;  /* 0x000000030203d211 */ /* 0x020fe200000f0eff */
[----:B------:R2:W-:Y:S04]  /*1af40*/  @!P5 STL [R1+0x24], R12 ;  /* 0x0000240c0100d387 */ /* 0x0005e80000100800 */
[----:B------:R2:W-:Y:S01]  /*1af50*/  @!P5 STL [R1+0x20], R3 ;  /* 0x000020030100d387 */ /* 0x0005e20000100800 */
[----:B------:R-:W-:Y:S05]  /*1af60*/  @!P5 BRA `(.L_x_4351) ;  /* 0x00000004000cd947 */ /* 0x000fea0003800000 */
[----:B------:R-:W-:Y:S01]  /*1af70*/  IMAD.MOV.U32 R13, RZ, RZ, R3 ;  /* 0x000000ffff0d7224 */ /* 0x000fe200078e0003 */
[----:B------:R-:W3:Y:S01]  /*1af80*/  LDL.64 R22, [R1+0x8] ;  /* 0x0000080001167983 */ /* 0x000ee20000100a00 */
        /* <DEDUP_REMOVED lines=26> */
[----:B------:R-:W-:Y:S01]  /*1b130*/  @!P0 VIADD R4, R4, 0x1 ;  /* 0x0000000104048836 */ /* 0x000fe20000000000 */
[----:B------:R-:W-:Y:S01]  /*1b140*/  ISETP.GE.AND P0, PT, R9, RZ, PT ;  /* 0x000000ff0900720c */ /* 0x000fe20003f06270 */
[----:B------:R-:W-:Y:S01]  /*1b150*/  @!P1 IMAD.IADD R7, R7, 0x1, -R2 ;  /* 0x0000000107079824 */ /* 0x000fe200078e0a02 */
[-C--:B------:R-:W-:Y:S01]  /*1b160*/  ISETP.GE.U32.AND P3, PT, R6, R2.reuse, PT ;  /* 0x000000020600720c */ /* 0x080fe20003f66070 */
[----:B------:R-:W-:Y:S01]  /*1b170*/  @!P1 VIADD R5, R5, 0x1 ;  /* 0x0000000105059836 */ /* 0x000fe20000000000 */
[----:B------:R-:W-:Y:S02]  /*1b180*/  ISETP.NE.AND P1, PT, R3, RZ, PT ;  /* 0x000000ff0300720c */ /* 0x000fe40003f25270 */
[----:B------:R-:W-:Y:S02]  /*1b190*/  ISETP.GE.U32.AND P4, PT, R7, R2, PT ;  /* 0x000000020700720c */ /* 0x000fe40003f86070 */
[----:B------:R-:W-:Y:S07]  /*1b1a0*/  LOP3.LUT R2, RZ, R3, RZ, 0x33, !PT ;  /* 0x00000003ff027212 */ /* 0x000fee00078e33ff */
[----:B------:R-:W-:Y:S04]  /*1b1b0*/  @P3 IADD3 R4, PT, PT, R4, 0x1, RZ ;  /* 0x0000000104043810 */ /* 0x000fe80007ffe0ff */
[----:B------:R-:W-:Y:S02]  /*1b1c0*/  @P4 VIADD R5, R5, 0x1 ;  /* 0x0000000105054836 */ /* 0x000fe40000000000 */
[----:B------:R-:W-:Y:S03]  /*1b1d0*/  @!P6 IMAD.MOV R4, RZ, RZ, -R4 ;  /* 0x000000ffff04e224 */ /* 0x000fe600078e0a04 */
[----:B------:R-:W-:Y:S02]  /*1b1e0*/  @!P0 IADD3 R5, PT, PT, -R5, RZ, RZ ;  /* 0x000000ff05058210 */ /* 0x000fe40007ffe1ff */
[C---:B------:R-:W-:Y:S02]  /*1b1f0*/  SEL R8, R2.reuse, R4, !P1 ;  /* 0x0000000402087207 */ /* 0x040fe40004800000 */
        /* <DEDUP_REMOVED lines=26> */
.L_x_4351:
[----:B------:R-:W-:Y:S05]  /*1b3a0*/  BSYNC.RECONVERGENT B0 ;  /* 0x0000000000007941 */ /* 0x000fea0003800200 */
.L_x_4350:
[----:B------:R-:W4:Y:S01]  /*1b3b0*/  LDL R6, [R1+0x20] ;  /* 0x0000200001067983 */ /* 0x000f220000100800 */
[----:B------:R-:W-:Y:S02]  /*1b3c0*/  IADD3 R4, P0, PT, R0, R12, RZ ;  /* 0x0000000c00047210 */ /* 0x000fe40007f1e0ff */
[----:B------:R-:W-:Y:S02]  /*1b3d0*/  SHF.L.U64.HI R14, R230, 0x5, R231 ;  /* 0x00000005e60e7819 */ /* 0x000fe400000102e7 */
[-C--:B------:R-:W-:Y:S03]  /*1b3e0*/  IADD3 R2, P1, PT, R4, R0.reuse, RZ ;  /* 0x0000000004027210 */ /* 0x080fe60007f3e0ff */
[--C-:B----4-:R-:W-:Y:S01]  /*1b3f0*/  IMAD.X R5, R14, 0x1, R6.reuse, P0 ;  /* 0x000000010e057824 */ /* 0x110fe200000e0606 */
[-C--:B------:R-:W-:Y:S01]  /*1b400*/  IADD3 R8, P0, PT, R2, R0.reuse, RZ ;  /* 0x0000000002087210 */ /* 0x080fe20007f1e0ff */
[----:B------:R-:W-:Y:S02]  /*1b410*/  IMAD.MOV.U32 R7, RZ, RZ, R6 ;  /* 0x000000ffff077224 */ /* 0x000fe400078e0006 */
[----:B------:R-:W-:Y:S02]  /*1b420*/  IMAD.MOV.U32 R6, RZ, RZ, R12 ;  /* 0x000000ffff067224 */ /* 0x000fe400078e000c */
[--C-:B--2---:R-:W-:Y:S01]  /*1b430*/  IMAD.X R3, R5, 0x1, R14.reuse, P1 ;  /* 0x0000000105037824 */ /* 0x104fe200008e060e */
[-C--:B------:R-:W-:Y:S02]  /*1b440*/  IADD3 R10, P1, PT, R8, R0.reuse, RZ ;  /* 0x00000000080a7210 */ /* 0x080fe40007f3e0ff */
[----:B------:R-:W-:Y:S01]  /*1b450*/  @!PT LDS RZ, [RZ] ;  /* 0x00000000fffff984 */ /* 0x000fe20000000800 */
[----:B------:R-:W-:Y:S01]  /*1b460*/  @!PT LDS RZ, [RZ] ;  /* 0x00000000fffff984 */ /* 0x000fe20000000800 */
[----:B------:R-:W-:Y:S01]  /*1b470*/  @!PT LDS RZ, [RZ] ;  /* 0x00000000fffff984 */ /* 0x000fe20000000800 */
[----:B------:R2:W-:Y:S01]  /*1b480*/  LDGSTS.E.BYPASS.LTC128B.128 [R228+0x2000], desc[UR4][R6.64] ;  /* 0x0200000006e47fae */ /* 0x0005e2000b981a04 */
[--C-:B------:R-:W-:Y:S01]  /*1b490*/  IMAD.X R9, R3, 0x1, R14.reuse, P0 ;  /* 0x0000000103097824 */ /* 0x100fe200000e060e */
[-C--:B---3--:R-:W-:Y:S02]  /*1b4a0*/  IADD3 R12, P0, PT, R10, R0.reuse, RZ ;  /* 0x000000000a0c7210 */ /* 0x088fe40007f1e0ff */
[----:B------:R3:W-:Y:S01]  /*1b4b0*/  LDGSTS.E.BYPASS.LTC128B.128 [R228+0x2800], desc[UR4][R4.64] ;  /* 0x0280000004e47fae */ /* 0x0007e2000b981a04 */
[--C-:B------:R-:W-:Y:S03]  /*1b4c0*/  IMAD.X R11, R9, 0x1, R14.reuse, P1 ;  /* 0x00000001090b7824 */ /* 0x100fe600008e060e */
[----:B------:R4:W-:Y:S01]  /*1b4d0*/  LDGSTS.E.BYPASS.LTC128B.128 [R228+0x3000], desc[UR4][R2.64] ;  /* 0x0300000002e47fae */ /* 0x0009e2000b981a04 */
[--C-:B------:R-:W-:Y:S03]  /*1b4e0*/  IMAD.X R13, R11, 0x1, R14.reuse, P0 ;  /* 0x000000010b0d7824 */ /* 0x100fe600000e060e */
[----:B------:R-:W-:Y:S04]  /*1b4f0*/  LDGSTS.E.BYPASS.LTC128B.128 [R228+0x3800], desc[UR4][R8.64] ;  /* 0x0380000008e47fae */ /* 0x000fe8000b981a04 */
[----:B------:R5:W-:Y:S04]  /*1b500*/  LDGSTS.E.BYPASS.LTC128B.128 [R228+0x4000], desc[UR4][R10.64] ;  /* 0x040000000ae47fae */ /* 0x000be8000b981a04 */
[----:B------:R1:W-:Y:S01]  /*1b510*/  LDGSTS.E.BYPASS.LTC128B.128 [R228+0x4800], desc[UR4][R12.64] ;  /* 0x048000000ce47fae */ /* 0x0003e2000b981a04 */
[-C--:B--2---:R-:W-:Y:S04]  /*1b520*/  IADD3 R6, P1, PT, R12, R0.reuse, RZ ;  /* 0x000000000c067210 */ /* 0x084fe80007f3e0ff */
[-C--:B---3--:R-:W-:Y:S01]  /*1b530*/  IADD3 R4, P0, PT, R6, R0.reuse, RZ ;  /* 0x0000000006047210 */ /* 0x088fe20007f1e0ff */
[--C-:B------:R-:W-:Y:S03]  /*1b540*/  IMAD.X R7, R13, 0x1, R14.reuse, P1 ;  /* 0x000000010d077824 */ /* 0x100fe600008e060e */
[----:B----4-:R-:W-:Y:S02]  /*1b550*/  IADD3 R2, P1, PT, R4, R0, RZ ;  /* 0x0000000004027210 */ /* 0x010fe40007f3e0ff */
        /* <DEDUP_REMOVED lines=27> */
.L_x_4349:
[----:B------:R-:W-:Y:S05]  /*1b710*/  BSYNC.RECONVERGENT B1 ;  /* 0x0000000000017941 */ /* 0x000fea0003800200 */
.L_x_4348:
[----:B--2---:R-:W2:Y:S01]  /*1b720*/  LD.E R3, desc[UR4][R134.64+0xdc] ;  /* 0x0000dc0486037980 */ /* 0x004ea2000c101900 */
        /* <DEDUP_REMOVED lines=66> */
[----:B------:R-:W-:Y:S02]  /*1bb50*/  IADD3 R245, PT, PT, R245, -0x100, RZ ;  /* 0xffffff00f5f57810 */ /* 0x000fe40007ffe0ff */
        /* <DEDUP_REMOVED lines=12> */
[----:B------:R-:W-:Y:S04]  /*1bc20*/  LEA R69, R4, UR8, 0x1 ;  /* 0x0000000804457c11 */ /* 0x000fe8000f8e08ff */
[----:B------:R-:W-:Y:S01]  /*1bc30*/  IADD3 R43, PT, PT, R220, R69, RZ ;  /* 0x00000045dc2b7210 */ /* 0x000fe20007ffe0ff */
[----:B------:R-:W-:Y:S01]  /*1bc40*/  LDSM.16.MT88.4 R52, [R69+0xa800] ;  /* 0x00a800004534783b */ /* 0x000fe20000004200 */
[C---:B------:R-:W-:Y:S02]  /*1bc50*/  IADD3 R8, PT, PT, R69.reuse, 0xa000, RZ ;  /* 0x0000a00045087810 */ /* 0x040fe40007ffe0ff */
[----:B------:R-:W-:Y:S02]  /*1bc60*/  IADD3 R42, PT, PT, R69, 0xa040, RZ ;  /* 0x0000a040452a7810 */ /* 0x000fe40007ffe0ff */
[----:B------:R-:W-:Y:S03]  /*1bc70*/  @P2 IADD3 R42, PT, PT, R8, -0x40, RZ ;  /* 0xffffffc0082a2810 */ /* 0x000fe60007ffe0ff */
[----:B------:R-:W-:Y:S01]  /*1bc80*/  LDSM.16.MT88.4 R20, [R43+0xa000] ;  /* 0x00a000002b14783b */ /* 0x000fe20000004200 */
[----:B---3--:R-:W-:Y:S01]  /*1bc90*/  FMNMX.FTZ R36, R0, R2, !PT ;  /* 0x0000000200247209 */ /* 0x008fe20007810000 */
[----:B------:R-:W-:Y:S01]  /*1bca0*/  FADD.FTZ R2, -R37, R133 ;  /* 0x0000008525027221 */ /* 0x000fe20000010100 */
[----:B------:R-:W-:Y:S02]  /*1bcb0*/  IADD3 R68, PT, PT, R220, R42, RZ ;  /* 0x0000002adc447210 */ /* 0x000fe40007ffe0ff */
[C---:B------:R-:W-:Y:S01]  /*1bcc0*/  FSETP.NEU.FTZ.AND P0, PT, R36.reuse, -INF , PT ;  /* 0xff8000002400780b */ /* 0x040fe20003f1d000 */
[----:B------:R-:W-:Y:S01]  /*1bcd0*/  FADD.FTZ R0, -R36, R132 ;  /* 0x0000008424007221 */ /* 0x000fe20000010100 */
[----:B------:R-:W-:Y:S01]  /*1bce0*/  MOV R132, R15 ;  /* 0x0000000f00847202 */ /* 0x000fe20000000f00 */
[----:B------:R-:W-:Y:S08]  /*1bcf0*/  LDSM.16.MT88.4 R28, [R42] ;  /* 0x000000002a1c783b */ /* 0x000ff00000004200 */
[----:B------:R-:W1:Y:S08]  /*1bd00*/  LDSM.16.MT88.4 R12, [R69+0xa000] ;  /* 0x00a00000450c783b */ /* 0x000e700000004200 */
[----:B------:R-:W3:Y:S08]  /*1bd10*/  LDSM.16.MT88.4 R48, [R68] ;  /* 0x000000004430783b */ /* 0x000ef00000004200 */
[----:B------:R-:W4:Y:S08]  /*1bd20*/  LDSM.16.MT88.4 R56, [R43+0xa800] ;  /* 0x00a800002b38783b */ /* 0x000f300000004200 */
        /* <DEDUP_REMOVED lines=27> */
[----:B------:R-:W-:Y:S01]  /*1bee0*/  FMUL.FTZ R17, R2, R149 ;  /* 0x0000009502117220 */ /* 0x000fe20000410000 */
[----:B------:R1:W-:Y:S01]  /*1bef0*/  MUFU.EX2 R225, R32 ;  /* 0x0000002000e17308 */ /* 0x0003e20000000800 */
[C---:B------:R-:W-:Y:S01]  /*1bf00*/  FMUL.FTZ R26, R0.reuse, R158 ;  /* 0x0000009e001a7220 */ /* 0x040fe20000410000 */
[--C-:B----4-:R-:W-:Y:S01]  /*1bf10*/  FFMA.FTZ R4, R173, R3, -R72.reuse ;  /* 0x00000003ad047223 */ /* 0x110fe20000010848 */
[----:B-----5:R-:W-:Y:S07]  /*1bf20*/  F2FP.BF16.F32.PACK_AB R44, R125, R118 ;  /* 0x000000767d2c723e */ /* 0x020fee00000010ff */
        /* <DEDUP_REMOVED lines=12> */
[----:B---3--:R-:W-:Y:S01]  /*1bff0*/  FFMA.FTZ R4, R176, R3, -R70 ;  /* 0x00000003b0047223 */ /* 0x008fe20000010846 */
        /* <DEDUP_REMOVED lines=12> */
[----:B------:R2:W3:Y:S01]  /*1c0c0*/  MUFU.EX2 R100, R4 ;  /* 0x0000000400647308 */ /* 0x0004e20000000800 */
[C---:B-1----:R-:W-:Y:S01]  /*1c0d0*/  FMUL.FTZ R5, R2.reuse, R137 ;  /* 0x0000008902057220 */ /* 0x042fe20000410000 */
[----:B------:R-:W-:Y:S01]  /*1c0e0*/  MOV R137, R16 ;  /* 0x0000001000897202 */ /* 0x000fe20000000f00 */
[C---:B------:R-:W-:Y:S01]  /*1c0f0*/  FMUL.FTZ R16, R2.reuse, R148 ;  /* 0x0000009402107220 */ /* 0x040fe20000410000 */
[----:B--2---:R-:W-:Y:S01]  /*1c100*/  FMUL.FTZ R4, R2, R136 ;  /* 0x0000008802047220 */ /* 0x004fe20000410000 */
[----:B---3--:R-:W-:Y:S07]  /*1c110*/  F2FP.BF16.F32.PACK_AB R47, R100, R131 ;  /* 0x00000083642f723e */ /* 0x008fee00000010ff */
        /* <DEDUP_REMOVED lines=34> */
[-CC-:B------:R-:W-:Y:S01]  /*1c340*/  FFMA.FTZ R52, R186, R3.reuse, -R70.reuse ;  /* 0x00000003ba347223 */ /* 0x180fe20000010846 */
[----:B------:R-:W-:Y:S03]  /*1c350*/  MOV R186, R66 ;  /* 0x0000004200ba7202 */ /* 0x000fe60000000f00 */
[----:B------:R2:W-:Y:S01]  /*1c360*/  MUFU.EX2 R182, R52 ;  /* 0x0000003400b67308 */ /* 0x0005e20000000800 */
[C---:B------:R-:W-:Y:S08]  /*1c370*/  HMMA.16816.F32.BF16 R8, R44.reuse, R54, R8 ;  /* 0x000000362c08723c */ /* 0x040ff00000041808 */
[C---:B------:R-:W-:Y:S03]  /*1c380*/  HMMA.16816.F32.BF16 R12, R44.reuse, R56, R12 ;  /* 0x000000382c0c723c */ /* 0x040fe6000004180c */
[-C--:B------:R-:W-:Y:S01]  /*1c390*/  FFMA.FTZ R56, R185, R3.reuse, -R70 ;  /* 0x00000003b9387223 */ /* 0x080fe20000010846 */
[--C-:B------:R-:W-:Y:S01]  /*1c3a0*/  FFMA.FTZ R57, R188, R3, -R72.reuse ;  /* 0x00000003bc397223 */ /* 0x100fe20000010848 */
[----:B--2---:R-:W2:Y:S01]  /*1c3b0*/  LDSM.16.MT88.4 R52, [R69+0xb000] ;  /* 0x00b000004534783b */ /* 0x004ea20000004200 */
[----:B------:R-:W-:Y:S01]  /*1c3c0*/  MOV R188, R65 ;  /* 0x0000004100bc7202 */ /* 0x000fe20000000f00 */
[----:B------:R3:W4:Y:S01]  /*1c3d0*/  MUFU.EX2 R185, R56 ;  /* 0x0000003800b97308 */ /* 0x0007220000000800 */
[C---:B------:R-:W-:Y:S09]  /*1c3e0*/  HMMA.16816.F32.BF16 R16, R44.reuse, R58, R16 ;  /* 0x0000003a2c10723c */ /* 0x040ff20000041810 */
[----:B------:R-:W-:Y:S01]  /*1c3f0*/  MUFU.EX2 R178, R57 ;  /* 0x0000003900b27308 */ /* 0x000fe20000000800 */
[-C--:B------:R-:W-:Y:S01]  /*1c400*/  FFMA.FTZ R65, R199, R3.reuse, -R72 ;  /* 0x00000003c7417223 */ /* 0x080fe20000010848 */
[----:B------:R-:W-:Y:S01]  /*1c410*/  MOV R199, R112 ;  /* 0x0000007000c77202 */ /* 0x000fe20000000f00 */
[C---:B------:R-:W-:Y:S07]  /*1c420*/  HMMA.16816.F32.BF16 R20, R44.reuse, R60, R20 ;  /* 0x0000003c2c14723c */ /* 0x040fee0000041814 */
[----:B------:R5:W-:Y:S01]  /*1c430*/  MUFU.EX2 R172, R65 ;  /* 0x0000004100ac7308 */ /* 0x000be20000000800 */
[-C--:B------:R-:W-:Y:S01]  /*1c440*/  FFMA.FTZ R60, R184, R3.reuse, -R70 ;  /* 0x00000003b83c7223 */ /* 0x080fe20000010846 */
[-CC-:B------:R-:W-:Y:S01]  /*1c450*/  FFMA.FTZ R61, R190, R3.reuse, -R72.reuse ;  /* 0x00000003be3d7223 */ /* 0x180fe20000010848 */
[-C--:B---3--:R-:W-:Y:S01]  /*1c460*/  FFMA.FTZ R56, R191, R3.reuse, -R72 ;  /* 0x00000003bf387223 */ /* 0x088fe20000010848 */
[----:B------:R-:W-:Y:S06]  /*1c470*/  MOV R191, R64 ;  /* 0x0000004000bf7202 */ /* 0x000fec0000000f00 */
[----:B------:R3:W-:Y:S01]  /*1c480*/  MUFU.EX2 R184, R60 ;  /* 0x0000003c00b87308 */ /* 0x0007e20000000800 */
[C---:B------:R-:W-:Y:S09]  /*1c490*/  HMMA.16816.F32.BF16 R24, R44.reuse, R62, R24 ;  /* 0x0000003e2c18723c */ /* 0x040ff20000041818 */
[----:B------:R4:W2:Y:S01]  /*1c4a0*/  MUFU.EX2 R183, R56 ;  /* 0x0000003800b77308 */ /* 0x0008a20000000800 */
[--C-:B------:R-:W-:Y:S01]  /*1c4b0*/  FFMA.FTZ R64, R187, R3, -R70.reuse ;  /* 0x00000003bb407223 */ /* 0x100fe20000010846 */
[----:B------:R-:W-:Y:S08]  /*1c4c0*/  MOV R187, R127 ;  /* 0x0000007f00bb7202 */ /* 0x000ff00000000f00 */
[----:B------:R-:W-:Y:S01]  /*1c4d0*/  MUFU.EX2 R179, R61 ;  /* 0x0000003d00b37308 */ /* 0x000fe20000000800 */
[C---:B-1----:R-:W-:Y:S09]  /*1c4e0*/  HMMA.16816.F32.BF16 R28, R44.reuse, R48, R28 ;  /* 0x000000302c1c723c */ /* 0x042ff2000004181c */
[----:B------:R-:W1:Y:S01]  /*1c4f0*/  MUFU.EX2 R181, R64 ;  /* 0x0000004000b57308 */ /* 0x000e620000000800 */
[-C--:B-----5:R-:W-:Y:S01]  /*1c500*/  FFMA.FTZ R65, R193, R3.reuse, -R70 ;  /* 0x00000003c1417223 */ /* 0x0a0fe20000010846 */
[-C--:B---3--:R-:W-:Y:S01]  /*1c510*/  FFMA.FTZ R60, R189, R3.reuse, -R72 ;  /* 0x00000003bd3c7223 */ /* 0x088fe20000010848 */
[----:B------:R-:W-:Y:S01]  /*1c520*/  MOV R190, R130 ;  /* 0x0000008200be7202 */ /* 0x000fe20000000f00 */
[----:B------:R-:W-:Y:S01]  /*1c530*/  HMMA.16816.F32.BF16 R32, R44, R50, R32 ;  /* 0x000000322c20723c */ /* 0x000fe20000041820 */
[----:B----4-:R-:W3:Y:S05]  /*1c540*/  LDSM.16.MT88.4 R56, [R43+0xb000] ;  /* 0x00b000002b38783b */ /* 0x010eea0000004200 */
[----:B------:R-:W4:Y:S01]  /*1c550*/  MUFU.EX2 R180, R60 ;  /* 0x0000003c00b47308 */ /* 0x000f220000000800 */
[----:B------:R-:W-:Y:S02]  /*1c560*/  F2FP.BF16.F32.PACK_AB R44, R185, R182 ;  /* 0x000000b6b92c723e */ /* 0x000fe400000010ff */
[----:B--2---:R-:W-:Y:S07]  /*1c570*/  F2FP.BF16.F32.PACK_AB R45, R183, R178 ;  /* 0x000000b2b72d723e */ /* 0x004fee00000010ff */
[----:B------:R-:W-:Y:S01]  /*1c580*/  MUFU.EX2 R174, R65 ;  /* 0x0000004100ae7308 */ /* 0x000fe20000000800 */
[----:B------:R-:W-:Y:S02]  /*1c590*/  MOV R193, R110 ;  /* 0x0000006e00c17202 */ /* 0x000fe40000000f00 */
[----:B-1----:R-:W-:Y:S01]  /*1c5a0*/  F2FP.BF16.F32.PACK_AB R46, R181, R184 ;  /* 0x000000b8b52e723e */ /* 0x002fe200000010ff */
[----:B------:R-:W-:Y:S01]  /*1c5b0*/  LDSM.16.MT88.4 R48, [R68+0x1000] ;  /* 0x001000004430783b */ /* 0x000fe20000004200 */
[--C-:B------:R-:W-:Y:S01]  /*1c5c0*/  FFMA.FTZ R64, R194, R3, -R70.reuse ;  /* 0x00000003c2407223 */ /* 0x100fe20000010846 */
[----:B------:R-:W-:Y:S02]  /*1c5d0*/  MOV R194, R137 ;  /* 0x0000008900c27202 */ /* 0x000fe40000000f00 */
[----:B------:R-:W-:Y:S02]  /*1c5e0*/  MOV R189, R188 ;  /* 0x000000bc00bd7202 */ /* 0x000fe40000000f00 */
[----:B------:R1:W-:Y:S01]  /*1c5f0*/  MUFU.EX2 R176, R64 ;  /* 0x0000004000b07308 */ /* 0x0003e20000000800 */
[----:B----4-:R-:W-:Y:S01]  /*1c600*/  F2FP.BF16.F32.PACK_AB R47, R180, R179 ;  /* 0x000000b3b42f723e */ /* 0x010fe200000010ff */
[----:B------:R-:W2:Y:S01]  /*1c610*/  LDSM.16.MT88.4 R60, [R42+0x1000] ;  /* 0x001000002a3c783b */ /* 0x000ea20000004200 */
[----:B------:R-:W-:Y:S05]  /*1c620*/  MOV R188, R117 ;  /* 0x0000007500bc7202 */ /* 0x000fea0000000f00 */
[C---:B------:R-:W-:Y:S03]  /*1c630*/  HMMA.16816.F32.BF16 R4, R44.reuse, R52, R4 ;  /* 0x000000342c04723c */ /* 0x040fe60000041804 */
[-C--:B------:R-:W-:Y:S01]  /*1c640*/  FFMA.FTZ R52, R192, R3.reuse, -R70 ;  /* 0x00000003c0347223 */ /* 0x080fe20000010846 */
[----:B------:R-:W-:Y:S01]  /*1c650*/  MOV R192, R186 ;  /* 0x000000ba00c07202 */ /* 0x000fe20000000f00 */
[----:B-1----:R-:W-:Y:S02]  /*1c660*/  FFMA.FTZ R64, R198, R3, -R72 ;  /* 0x00000003c6407223 */ /* 0x002fe40000010848 */
[----:B------:R1:W4:Y:S01]  /*1c670*/  MUFU.EX2 R177, R52 ;  /* 0x0000003400b17308 */ /* 0x0003220000000800 */
[C---:B------:R-:W-:Y:S09]  /*1c680*/  HMMA.16816.F32.BF16 R8, R44.reuse, R54, R8 ;  /* 0x000000362c08723c */ /* 0x040ff20000041808 */
[----:B------:R5:W4:Y:S01]  /*1c690*/  MUFU.EX2 R173, R64 ;  /* 0x0000004000ad7308 */ /* 0x000b220000000800 */
[----:B------:R-:W-:Y:S02]  /*1c6a0*/  MOV R186, R126 ;  /* 0x0000007e00ba7202 */ /* 0x000fe40000000f00 */
[----:B------:R-:W-:Y:S02]  /*1c6b0*/  MOV R198, R111 ;  /* 0x0000006f00c67202 */ /* 0x000fe40000000f00 */
[----:B------:R-:W-:Y:S01]  /*1c6c0*/  ISETP.GT.AND P0, PT, R186, RZ, PT ;  /* 0x000000ffba00720c */ /* 0x000fe20003f04270 */
[C---:B---3--:R-:W-:Y:S01]  /*1c6d0*/  HMMA.16816.F32.BF16 R12, R44.reuse, R56, R12 ;  /* 0x000000382c0c723c */ /* 0x048fe2000004180c */
[----:B-1----:R-:W1:Y:S07]  /*1c6e0*/  LDSM.16.MT88.4 R52, [R69+0xb800] ;  /* 0x00b800004534783b */ /* 0x002e6e0000004200 */
[C---:B------:R-:W-:Y:S01]  /*1c6f0*/  HMMA.16816.F32.BF16 R16, R44.reuse, R58, R16 ;  /* 0x0000003a2c10723c */ /* 0x040fe20000041810 */
[----:B------:R-:W3:Y:S07]  /*1c700*/  LDSM.16.MT88.4 R56, [R43+0xb800] ;  /* 0x00b800002b38783b */ /* 0x000eee0000004200 */
[C---:B--2---:R-:W-:Y:S01]  /*1c710*/  HMMA.16816.F32.BF16 R20, R44.reuse, R60, R20 ;  /* 0x0000003c2c14723c */ /* 0x044fe20000041814 */
[----:B-----5:R-:W2:Y:S02]  /*1c720*/  LDSM.16.MT88.4 R64, [R42+0x1800] ;  /* 0x001800002a40783b */ /* 0x020ea40000004200 */
        /* <DEDUP_REMOVED lines=15> */
[----:B------:R-:W2:Y:S01]  /*1c820*/  LDSM.16.MT88.4 R48, [R68+0x1800] ;  /* 0x001800004430783b */ /* 0x000ea20000004200 */
[----:B----4-:R-:W-:Y:S01]  /*1c830*/  F2FP.BF16.F32.PACK_AB R44, R176, R177 ;  /* 0x000000b1b02c723e */ /* 0x010fe200000010ff */
        /* <DEDUP_REMOVED lines=11> */
[----:B-1----:R-:W-:Y:S01]  /*1c8f0*/  FFMA.FTZ R60, R205, R3, -R72 ;  /* 0x00000003cd3c7223 */ /* 0x002fe20000010848 */
        /* <DEDUP_REMOVED lines=10> */
[----:B------:R3:W5:Y:S01]  /*1c9a0*/  MUFU.EX2 R167, R56 ;  /* 0x0000003800a77308 */ /* 0x0007620000000800 */
[C---:B------:R-:W-:Y:S09]  /*1c9b0*/  HMMA.16816.F32.BF16 R16, R44.reuse, R58, R16 ;  /* 0x0000003a2c10723c */ /* 0x040ff20000041810 */
[----:B------:R-:W-:Y:S01]  /*1c9c0*/  MUFU.EX2 R163, R57 ;  /* 0x0000003900a37308 */ /* 0x000fe20000000800 */
[----:B------:R-:W-:Y:S01]  /*1c9d0*/  MOV R201, R100 ;  /* 0x0000006400c97202 */ /* 0x000fe20000000f00 */
[----:B----4-:R-:W-:Y:S01]  /*1c9e0*/  LDSM.16.MT88.4 R60, [R42+0x2000] ;  /* 0x002000002a3c783b */ /* 0x010fe20000004200 */
[C---:B--2---:R-:W-:Y:S03]  /*1c9f0*/  HMMA.16816.F32.BF16 R20, R44.reuse, R64, R20 ;  /* 0x000000402c14723c */ /* 0x044fe60000041814 */
        /* <DEDUP_REMOVED lines=11> */
[----:B--2---:R-:W-:Y:S05]  /*1cab0*/  FFMA.FTZ R64, R218, R3, -R72 ;  /* 0x00000003da407223 */ /* 0x004fea0000010848 */
        /* <DEDUP_REMOVED lines=9> */
[----:B------:R3:W-:Y:S04]  /*1cb50*/  MUFU.EX2 R159, R65 ;  /* 0x00000041009f7308 */ /* 0x0007e80000000800 */
[C---:B------:R-:W-:Y:S03]  /*1cb60*/  HMMA.16816.F32.BF16 R4, R44.reuse, R52, R4 ;  /* 0x000000342c04723c */ /* 0x040fe60000041804 */
[-CC-:B------:R-:W-:Y:S01]  /*1cb70*/  FFMA.FTZ R52, R208, R3.reuse, -R70.reuse ;  /* 0x00000003d0347223 */ /* 0x180fe20000010846 */
        /* <DEDUP_REMOVED lines=58> */
[-CC-:B-1----:R-:W-:Y:S01]  /*1cf20*/  FFMA.FTZ R65, R242, R3.reuse, -R70.reuse ;  /* 0x00000003f2417223 */ /* 0x182fe20000010846 */
        /* <DEDUP_REMOVED lines=157> */
[-C--:B-----5:R-:W-:Y:S01]  /*1d900*/  FFMA.FTZ R61, R99, R3.reuse, -R72 ;  /* 0x00000003633d7223 */ /* 0x0a0fe20000010848 */
[----:B-1----:R-:W-:Y:S04]  /*1d910*/  F2FP.BF16.F32.PACK_AB R46, R97, R96 ;  /* 0x00000060612e723e */ /* 0x002fe800000010ff */
[----:B------:R-:W1:Y:S02]  /*1d920*/  MUFU.EX2 R93, R61 ;  /* 0x0000003d005d7308 */ /* 0x000e640000000800 */
[----:B-1----:R-:W-:Y:S01]  /*1d930*/  F2FP.BF16.F32.PACK_AB R47, R93, R90 ;  /* 0x0000005a5d2f723e */ /* 0x002fe200000010ff */
[----:B------:R-:W1:Y:S06]  /*1d940*/  LDSM.16.MT88.4 R60, [R42+0x5800] ;  /* 0x005800002a3c783b */ /* 0x000e6c0000004200 */
[C---:B------:R-:W-:Y:S03]  /*1d950*/  HMMA.16816.F32.BF16 R4, R44.reuse, R52, R4 ;  /* 0x000000342c04723c */ /* 0x040fe60000041804 */
[-C--:B------:R-:W-:Y:S04]  /*1d960*/  FFMA.FTZ R52, R203, R3.reuse, -R70 ;  /* 0x00000003cb347223 */ /* 0x080fe80000010846 */
[----:B------:R4:W-:Y:S01]  /*1d970*/  MUFU.EX2 R89, R52 ;  /* 0x0000003400597308 */ /* 0x0009e20000000800 */
[C---:B------:R-:W-:Y:S08]  /*1d980*/  HMMA.16816.F32.BF16 R8, R44.reuse, R54, R8 ;  /* 0x000000362c08723c */ /* 0x040ff00000041808 */
[C---:B--2---:R-:W-:Y:S03]  /*1d990*/  HMMA.16816.F32.BF16 R12, R44.reuse, R56, R12 ;  /* 0x000000382c0c723c */ /* 0x044fe6000004180c */
[-C--:B----4-:R-:W-:Y:S05]  /*1d9a0*/  FFMA.FTZ R52, R102, R3.reuse, -R72 ;  /* 0x0000000366347223 */ /* 0x090fea0000010848 */
[C---:B------:R-:W-:Y:S01]  /*1d9b0*/  HMMA.16816.F32.BF16 R16, R44.reuse, R58, R16 ;  /* 0x0000003a2c10723c */ /* 0x040fe20000041810 */
[----:B------:R-:W-:Y:S07]  /*1d9c0*/  MUFU.EX2 R85, R52 ;  /* 0x0000003400557308 */ /* 0x000fee0000000800 */
[C---:B-1----:R-:W-:Y:S08]  /*1d9d0*/  HMMA.16816.F32.BF16 R20, R44.reuse, R60, R20 ;  /* 0x0000003c2c14723c */ /* 0x042ff00000041814 */
        /* <DEDUP_REMOVED lines=10> */
[----:B------:R-:W-:Y:S03]  /*1da80*/  FFMA.FTZ R2, R2, R64, R205 ;  /* 0x0000004002027223 */ /* 0x000fe600000100cd */
        /* <DEDUP_REMOVED lines=92> */
[----:B------:R-:W-:Y:S02]  /*1e050*/  FADD.FTZ R0, R156, R2 ;  /* 0x000000029c007221 */ /* 0x000fe40000010000 */
[----:B------:R-:W-:Y:S01]  /*1e060*/  LDSM.16.MT88.4 R156, [R42+0x7800] ;  /* 0x007800002a9c783b */ /* 0x000fe20000004200 */
[----:B------:R-:W-:Y:S01]  /*1e070*/  FADD.FTZ R2, R160, R60 ;  /* 0x0000003ca0027221 */ /* 0x000fe20000010000 */
[C---:B------:R-:W-:Y:S03]  /*1e080*/  HMMA.16816.F32.BF16 R8, R44.reuse, R58, R8 ;  /* 0x0000003a2c08723c */ /* 0x040fe60000041808 */
[----:B------:R-:W-:Y:S01]  /*1e090*/  FADD.FTZ R2, R152, R2 ;  /* 0x0000000298027221 */ /* 0x000fe20000010000 */
[----:B------:R-:W-:Y:S02]  /*1e0a0*/  FADD.FTZ R0, R147, R0 ;  /* 0x0000000093007221 */ /* 0x000fe40000010000 */
[----:B------:R-:W1:Y:S01]  /*1e0b0*/  LDSM.16.MT88.4 R56, [R68+0x6800] ;  /* 0x006800004438783b */ /* 0x000e620000004200 */
[----:B------:R-:W-:Y:S01]  /*1e0c0*/  FADD.FTZ R2, R153, R2 ;  /* 0x0000000299027221 */ /* 0x000fe20000010000 */
[----:B------:R-:W-:Y:S03]  /*1e0d0*/  FADD.FTZ R0, R149, R0 ;  /* 0x0000000095007221 */ /* 0x000fe60000010000 */
[----:B------:R-:W-:Y:S01]  /*1e0e0*/  FADD.FTZ R60, R150, R2 ;  /* 0x00000002963c7221 */ /* 0x000fe20000010000 */
[C---:B--2---:R-:W-:Y:S03]  /*1e0f0*/  HMMA.16816.F32.BF16 R12, R44.reuse, R48, R12 ;  /* 0x000000302c0c723c */ /* 0x044fe6000004180c */
[----:B------:R-:W-:Y:S01]  /*1e100*/  FADD.FTZ R62, R151, R60 ;  /* 0x0000003c973e7221 */ /* 0x000fe20000010000 */
[-C--:B------:R-:W-:Y:S01]  /*1e110*/  FFMA.FTZ R60, R189, R3.reuse, -R72 ;  /* 0x00000003bd3c7223 */ /* 0x080fe20000010848 */
[----:B------:R-:W-:Y:S01]  /*1e120*/  FADD.FTZ R0, R146, R0 ;  /* 0x0000000092007221 */ /* 0x000fe20000010000 */
[-C--:B------:R-:W-:Y:S02]  /*1e130*/  FFMA.FTZ R2, R192, R3.reuse, -R70 ;  /* 0x00000003c0027223 */ /* 0x080fe40000010846 */
[C---:B------:R-:W-:Y:S01]  /*1e140*/  HMMA.16816.F32.BF16 R16, R44.reuse, R50, R16 ;  /* 0x000000322c10723c */ /* 0x040fe20000041810 */
[----:B------:R2:W-:Y:S01]  /*1e150*/  MUFU.EX2 R67, R60 ;  /* 0x0000003c00437308 */ /* 0x0005e20000000800 */
[----:B------:R-:W3:Y:S01]  /*1e160*/  LDSM.16.MT88.4 R48, [R69+0x11000] ;  /* 0x011000004530783b */ /* 0x000ee20000004200 */
[----:B------:R-:W-:Y:S08]  /*1e170*/  FADD.FTZ R0, R148, R0 ;  /* 0x0000000094007221 */ /* 0x000ff00000010000 */
[----:B------:R4:W5:Y:S01]  /*1e180*/  MUFU.EX2 R71, R2 ;  /* 0x0000000200477308 */ /* 0x0009620000000800 */
[----:B------:R-:W-:Y:S01]  /*1e190*/  FADD.FTZ R61, R138, R0 ;  /* 0x000000008a3d7221 */ /* 0x000fe20000010000 */
[C---:B------:R-:W-:Y:S01]  /*1e1a0*/  HMMA.16816.F32.BF16 R20, R44.reuse, R52, R20 ;  /* 0x000000342c14723c */ /* 0x040fe20000041814 */
[----:B------:R-:W-:Y:S02]  /*1e1b0*/  LDSM.16.MT88.4 R148, [R43+0x11800] ;  /* 0x011800002b94783b */ /* 0x000fe40000004200 */
[-C--:B------:R-:W-:Y:S01]  /*1e1c0*/  FFMA.FTZ R0, R190, R3.reuse, -R72 ;  /* 0x00000003be007223 */ /* 0x080fe20000010848 */
[----:B--2---:R-:W-:Y:S04]  /*1e1d0*/  FADD.FTZ R60, R140, R61 ;  /* 0x0000003d8c3c7221 */ /* 0x004fe80000010000 */
[C---:B------:R-:W-:Y:S01]  /*1e1e0*/  HMMA.16816.F32.BF16 R24, R44.reuse, R54, R24 ;  /* 0x000000362c18723c */ /* 0x040fe20000041818 */
[----:B------:R2:W3:Y:S01]  /*1e1f0*/  MUFU.EX2 R66, R0 ;  /* 0x0000000000427308 */ /* 0x0004e20000000800 */
[----:B------:R-:W3:Y:S01]  /*1e200*/  LDSM.16.MT88.4 R52, [R43+0x11000] ;  /* 0x011000002b34783b */ /* 0x000ee20000004200 */
[-C--:B------:R-:W-:Y:S01]  /*1e210*/  FFMA.FTZ R61, R120, R3.reuse, -R70 ;  /* 0x00000003783d7223 */ /* 0x080fe20000010846 */
[----:B----4-:R-:W-:Y:S07]  /*1e220*/  FADD.FTZ R2, R143, R62 ;  /* 0x0000003e8f027221 */ /* 0x010fee0000010000 */
[----:B------:R4:W-:Y:S01]  /*1e230*/  MUFU.EX2 R65, R61 ;  /* 0x0000003d00417308 */ /* 0x0009e20000000800 */
[C---:B-1----:R-:W-:Y:S03]  /*1e240*/  HMMA.16816.F32.BF16 R28, R44.reuse, R56, R28 ;  /* 0x000000382c1c723c */ /* 0x042fe6000004181c */
[----:B--2---:R-:W-:Y:S01]  /*1e250*/  FADD.FTZ R0, R144, R2 ;  /* 0x0000000290007221 */ /* 0x004fe20000010000 */
[-C--:B------:R-:W-:Y:S04]  /*1e260*/  FFMA.FTZ R2, R187, R3.reuse, -R70 ;  /* 0x00000003bb027223 */ /* 0x080fe80000010846 */
[----:B------:R-:W-:Y:S01]  /*1e270*/  HMMA.16816.F32.BF16 R32, R44, R58, R32 ;  /* 0x0000003a2c20723c */ /* 0x000fe20000041820 */
[----:B------:R-:W1:Y:S01]  /*1e280*/  LDSM.16.MT88.4 R56, [R42+0x7000] ;  /* 0x007000002a38783b */ /* 0x000e620000004200 */
[----:B------:R2:W2:Y:S01]  /*1e290*/  MUFU.EX2 R64, R2 ;  /* 0x0000000200407308 */ /* 0x0004a20000000800 */
[----:B----4-:R-:W-:Y:S01]  /*1e2a0*/  FADD.FTZ R61, R139, R60 ;  /* 0x0000003c8b3d7221 */ /* 0x010fe20000010000 */
[-C--:B------:R-:W-:Y:S01]  /*1e2b0*/  FFMA.FTZ R60, R122, R3.reuse, -R72 ;  /* 0x000000037a3c7223 */ /* 0x080fe20000010848 */
[----:B------:R-:W-:Y:S01]  /*1e2c0*/  FADD.FTZ R62, R141, R0 ;  /* 0x000000008d3e7221 */ /* 0x000fe20000010000 */
[--C-:B------:R-:W-:Y:S01]  /*1e2d0*/  FFMA.FTZ R0, R191, R3, -R72.reuse ;  /* 0x00000003bf007223 */ /* 0x100fe20000010848 */
[----:B-----5:R-:W-:Y:S05]  /*1e2e0*/  F2FP.BF16.F32.PACK_AB R44, R71, R73 ;  /* 0x00000049472c723e */ /* 0x020fea00000010ff */
[----:B------:R4:W-:Y:S01]  /*1e2f0*/  MUFU.EX2 R63, R60 ;  /* 0x0000003c003f7308 */ /* 0x0009e20000000800 */
[----:B---3--:R-:W-:Y:S01]  /*1e300*/  F2FP.BF16.F32.PACK_AB R45, R66, R67 ;  /* 0x00000043422d723e */ /* 0x008fe200000010ff */
[----:B------:R-:W-:Y:S01]  /*1e310*/  FFMA.FTZ R72, R40, R3, -R72 ;  /* 0x0000000328487223 */ /* 0x000fe20000010848 */
[----:B--2---:R-:W-:Y:S01]  /*1e320*/  FADD.FTZ R2, R142, R61 ;  /* 0x0000003d8e027221 */ /* 0x004fe20000010000 */
[----:B------:R-:W-:Y:S01]  /*1e330*/  F2FP.BF16.F32.PACK_AB R46, R64, R65 ;  /* 0x00000041402e723e */ /* 0x000fe200000010ff */
[----:B------:R-:W-:Y:S05]  /*1e340*/  LDSM.16.MT88.4 R140, [R69+0x11800] ;  /* 0x01180000458c783b */ /* 0x000fea0000004200 */
[----:B------:R-:W2:Y:S01]  /*1e350*/  MUFU.EX2 R72, R72 ;  /* 0x0000004800487308 */ /* 0x000ea20000000800 */
[----:B------:R-:W-:Y:S01]  /*1e360*/  FFMA.FTZ R61, R188, R3, -R70 ;  /* 0x00000003bc3d7223 */ /* 0x000fe20000010846 */
[----:B----4-:R-:W-:Y:S08]  /*1e370*/  FADD.FTZ R60, R145, R62 ;  /* 0x0000003e913c7221 */ /* 0x010ff00000010000 */
[----:B------:R3:W4:Y:S10]  /*1e380*/  MUFU.EX2 R62, R0 ;  /* 0x00000000003e7308 */ /* 0x0007340000000800 */
[----:B------:R-:W-:Y:S01]  /*1e390*/  MUFU.EX2 R61, R61 ;  /* 0x0000003d003d7308 */ /* 0x000fe20000000800 */
[----:B--2---:R-:W-:Y:S01]  /*1e3a0*/  F2FP.BF16.F32.PACK_AB R167, R72, R41 ;  /* 0x0000002948a7723e */ /* 0x004fe200000010ff */
[----:B---3--:R-:W-:Y:S01]  /*1e3b0*/  FADD.FTZ R0, R127, R2 ;  /* 0x000000027f007221 */ /* 0x008fe20000010000 */
[----:B------:R-:W-:Y:S01]  /*1e3c0*/  FADD.FTZ R2, R136, R60 ;  /* 0x0000003c88027221 */ /* 0x000fe20000010000 */
[----:B----4-:R-:W-:Y:S02]  /*1e3d0*/  F2FP.BF16.F32.PACK_AB R47, R62, R63 ;  /* 0x0000003f3e2f723e */ /* 0x010fe400000010ff */
[----:B------:R-:W-:Y:S01]  /*1e3e0*/  FADD.FTZ R0, R126, R0 ;  /* 0x000000007e007221 */ /* 0x000fe20000010000 */
[----:B------:R-:W-:Y:S01]  /*1e3f0*/  FADD.FTZ R2, R133, R2 ;  /* 0x0000000285027221 */ /* 0x000fe20000010000 */
[----:B------:R-:W-:Y:S02]  /*1e400*/  MOV R133, R37 ;  /* 0x0000002500857202 */ /* 0x000fe40000000f00 */
        /* <DEDUP_REMOVED lines=8> */
[----:B------:R-:W-:Y:S01]  /*1e490*/  FADD.FTZ R60, R123, R2 ;  /* 0x000000027b3c7221 */ /* 0x000fe20000010000 */
[----:B------:R-:W-:Y:S02]  /*1e4a0*/  MOV R132, R36 ;  /* 0x0000002400847202 */ /* 0x000fe40000000f00 */
        /* <DEDUP_REMOVED lines=82> */
[----:B------:R2:W-:Y:S01]  /*1e9d0*/  STL [R1+0x10], R0 ;  /* 0x0000100001007387 */ /* 0x0005e20000100800 */
[----:B------:R-:W-:Y:S05]  /*1e9e0*/  @P0 BRA `(.L_x_4352) ;  /* 0xffffff9800640947 */ /* 0x000fea000383ffff */
.L_x_4345:
[----:B------:R3:W5:Y:S04]  /*1e9f0*/  LDL R9, [R1+0x14] ;  /* 0x0000140001097983 */ /* 0x0007680000100800 */
[----:B------:R3:W5:Y:S01]  /*1ea00*/  LDL R8, [R1+0x18] ;  /* 0x0000180001087983 */ /* 0x0007620000100800 */
[----:B------:R-:W4:Y:S01]  /*1ea10*/  LDC.64 R40, c[0x0][0x358] ;  /* 0x0000d600ff287b82 */ /* 0x000f220000000a00 */
        /* <DEDUP_REMOVED lines=13> */
.L_x_4366:
[----:B------:R-:W1:Y:S01]  /*1eaf0*/  MUFU.RCP R0, R22 ;  /* 0x0000001600007308 */ /* 0x000e620000001000 */
[----:B------:R-:W-:Y:S01]  /*1eb00*/  FSETP.NE.FTZ.AND P6, PT, R22, RZ, PT ;  /* 0x000000ff1600720b */ /* 0x000fe20003fd5000 */
[----:B----4-:R-:W-:Y:S01]  /*1eb10*/  FADD.FTZ R23, R2, R3 ;  /* 0x0000000302177221 */ /* 0x010fe20000010000 */
[C---:B------:R-:W-:Y:S01]  /*1eb20*/  IMAD.SHL.U32 R4, R226.reuse, 0x10, RZ ;  /* 0x00000010e2047824 */ /* 0x040fe200078e00ff */
[----:B------:R-:W2:Y:S01]  /*1eb30*/  LDL R27, [R1+0x38] ;  /* 0x00003800011b7983 */ /* 0x000ea20000100800 */
[----:B------:R-:W-:Y:S01]  /*1eb40*/  IMAD.SHL.U32 R3, R226, 0x2, RZ ;  /* 0x00000002e2037824 */ /* 0x000fe200078e00ff */
[----:B------:R-:W-:Y:S02]  /*1eb50*/  MOV R21, 0x10 ;  /* 0x0000001000157802 */ /* 0x000fe40000000f00 */
[----:B------:R-:W-:Y:S02]  /*1eb60*/  LOP3.LUT R4, R4, 0x1c0, RZ, 0xc0, !PT ;  /* 0x000001c004047812 */ /* 0x000fe400078ec0ff */
[----:B------:R-:W-:-:S02]  /*1eb70*/  FSETP.NE.FTZ.AND P5, PT, R23, RZ, PT ;  /* 0x000000ff1700720b */ /* 0x000fc40003fb5000 */
[--C-:B------:R-:W-:Y:S02]  /*1eb80*/  LOP3.LUT R224, R224, 0x6, R3.reuse, 0xf8, !PT ;  /* 0x00000006e0e07812 */ /* 0x100fe400078ef803 */
        /* <DEDUP_REMOVED lines=55> */
[----:B------:R-:W-:Y:S01]  /*1ef00*/  R2UR UR5, R41 ;  /* 0x00000000290572ca */ /* 0x000fe200000e0000 */
        /* <DEDUP_REMOVED lines=9> */
[C---:B-1----:R-:W-:Y:S01]  /*1efa0*/  IADD3 R0, PT, PT, R2.reuse, 0x40, RZ ;  /* 0x0000004002007810 */ /* 0x042fe20007ffe0ff */
[----:B------:R-:W-:Y:S01]  /*1efb0*/  @P4 VIADD R0, R2, 0xffffffc0 ;  /* 0xffffffc002004836 */ /* 0x000fe20000000000 */
[----:B------:R-:W-:Y:S01]  /*1efc0*/  F2FP.BF16.F32.PACK_AB R16, R16, R164 ;  /* 0x000000a41010723e */ /* 0x000fe200000010ff */
[----:B----4-:R-:W-:Y:S01]  /*1efd0*/  IMAD.IADD R4, R21, 0x1, R3 ;  /* 0x0000000115047824 */ /* 0x010fe200078e0203 */
[----:B------:R-:W-:-:S02]  /*1efe0*/  F2FP.BF16.F32.PACK_AB R15, R15, R166 ;  /* 0x000000a60f0f723e */ /* 0x000fc400000010ff */
[----:B------:R-:W-:Y:S02]  /*1eff0*/  IADD3 R2, PT, PT, R7, R0, RZ ;  /* 0x0000000007027210 */ /* 0x000fe40007ffe0ff */
[----:B------:R-:W-:Y:S04]  /*1f000*/  STS [R4], R8 ;  /* 0x0000000804007388 */ /* 0x000fe80000000800 */
[----:B------:R-:W-:Y:S04]  /*1f010*/  STS [R4+0x400], R14 ;  /* 0x0004000e04007388 */ /* 0x000fe80000000800 */
[----:B------:R-:W-:Y:S01]  /*1f020*/  STS [R0], R13 ;  /* 0x0000000d00007388 */ /* 0x000fe20000000800 */
[----:B---3--:R-:W-:-:S03]  /*1f030*/  IMAD.IADD R3, R21, 0x1, R0 ;  /* 0x0000000115037824 */ /* 0x008fc600078e0200 */
        /* <DEDUP_REMOVED lines=8> */
[----:B-1----:R-:W3:Y:S01]  /*1f0c0*/  LD.E.U8 R0, desc[UR4][R134.64+0x1c8] ;  /* 0x0001c80486007980 */ /* 0x002ee2000c101100 */
[----:B------:R-:W-:Y:S02]  /*1f0d0*/  R2UR UR12, R40 ;  /* 0x00000000280c72ca */ /* 0x000fe400000e0000 */
[----:B------:R-:W-:-:S13]  /*1f0e0*/  R2UR UR13, R41 ;  /* 0x00000000290d72ca */ /* 0x000fda00000e0000 */
[----:B------:R-:W4:Y:S01]  /*1f0f0*/  LD.E.64 R6, desc[UR12][R134.64+0x88] ;  /* 0x0000880c86067980 */ /* 0x000f22000c101b00 */
[----:B---3--:R-:W-:-:S13]  /*1f100*/  ISETP.NE.AND P1, PT, R0, RZ, PT ;  /* 0x000000ff0000720c */ /* 0x008fda0003f25270 */
[C---:B------:R-:W-:Y:S02]  /*1f110*/  @!P1 R2UR UR10, R40.reuse ;  /* 0x00000000280a92ca */ /* 0x040fe400000e0000 */
[C---:B------:R-:W-:Y:S02]  /*1f120*/  @!P1 R2UR UR11, R41.reuse ;  /* 0x00000000290b92ca */ /* 0x040fe400000e0000 */
[----:B------:R-:W-:Y:S02]  /*1f130*/  @!P1 R2UR UR4, R40 ;  /* 0x00000000280492ca */ /* 0x000fe400000e0000 */
[----:B------:R-:W-:-:S09]  /*1f140*/  @!P1 R2UR UR5, R41 ;  /* 0x00000000290592ca */ /* 0x000fd200000e0000 */
[----:B------:R-:W3:Y:S04]  /*1f150*/  @!P1 LD.E R0, desc[UR10][R134.64+0x60] ;  /* 0x0000600a86009980 */ /* 0x000ee8000c101900 */
[----:B------:R-:W3:Y:S01]  /*1f160*/  @!P1 LD.E R4, desc[UR4][R134.64+0xb4] ;  /* 0x0000b40486049980 */ /* 0x000ee2000c101900 */
[----:B--2---:R-:W-:Y:S01]  /*1f170*/  ISETP.NE.AND P0, PT, R27, -0x1, PT ;  /* 0xffffffff1b00780c */ /* 0x004fe20003f05270 */
[----:B------:R-:W3:Y:S01]  /*1f180*/  S2R R25, SR_CTAID.Z ;  /* 0x0000000000197919 */ /* 0x000ee20000002700 */
[----:B------:R-:W3:Y:S11]  /*1f190*/  S2R R26, SR_CTAID.Y ;  /* 0x00000000001a7919 */ /* 0x000ef60000002600 */
[----:B------:R-:W-:-:S02]  /*1f1a0*/  @!P0 R2UR UR4, R40 ;  /* 0x00000000280482ca */ /* 0x000fc400000e0000 */
[----:B------:R-:W-:-:S13]  /*1f1b0*/  @!P0 R2UR UR5, R41 ;  /* 0x00000000290582ca */ /* 0x000fda00000e0000 */
[----:B------:R1:W5:Y:S01]  /*1f1c0*/  @!P0 LD.E.64 R2, desc[UR4][R134.64+0x80] ;  /* 0x0000800486028980 */ /* 0x000362000c101b00 */
[----:B------:R-:W-:Y:S02]  /*1f1d0*/  R2UR UR4, R40 ;  /* 0x00000000280472ca */ /* 0x000fe400000e0000 */
[----:B------:R-:W-:Y:S01]  /*1f1e0*/  R2UR UR5, R41 ;  /* 0x00000000290572ca */ /* 0x000fe200000e0000 */
[----:B------:R-:W-:Y:S01]  /*1f1f0*/  BSSY.RECONVERGENT B0, `(.L_x_4354) ;  /* 0x0000011000007945 */ /* 0x000fe20003800200 */
[----:B----4-:R-:W-:-:S11]  /*1f200*/  @P0 IMAD R14, R7, R27, RZ ;  /* 0x0000001b070e0224 */ /* 0x010fd600078e02ff */
[----:B------:R1:W5:Y:S01]  /*1f210*/  LD.E.64 R8, desc[UR4][R134.64+0x90] ;  /* 0x0000900486087980 */ /* 0x000362000c101b00 */
[----:B---3--:R-:W-:-:S04]  /*1f220*/  @!P1 IMAD R0, R0, R26, R25 ;  /* 0x0000001a00009224 */ /* 0x008fc800078e0219 */
[----:B------:R-:W-:Y:S02]  /*1f230*/  @!P1 IMAD R32, R0, R4, RZ ;  /* 0x0000000400209224 */ /* 0x000fe400078e02ff */
        /* <DEDUP_REMOVED lines=12> */
.L_x_4355:
[----:B------:R-:W-:Y:S05]  /*1f300*/  BSYNC.RECONVERGENT B0 ;  /* 0x0000000000007941 */ /* 0x000fea0003800200 */
.L_x_4354:
[----:B------:R-:W2:Y:S04]  /*1f310*/  LDL.LU R18, [R1+0x1c] ;  /* 0x00001c0001127983 */ /* 0x000ea80000300800 */
[----:B------:R-:W3:Y:S01]  /*1f320*/  LDL R35, [R1+0x3c] ;  /* 0x00003c0001237983 */ /* 0x000ee20000100800 */
[----:B------:R-:W-:Y:S02]  /*1f330*/  R2UR UR4, R40 ;  /* 0x00000000280472ca */ /* 0x000fe400000e0000 */
[----:B------:R-:W-:Y:S01]  /*1f340*/  R2UR UR5, R41 ;  /* 0x00000000290572ca */ /* 0x000fe200000e0000 */
[----:B------:R-:W4:Y:S01]  /*1f350*/  S2R R15, SR_CTAID.X ;  /* 0x00000000000f7919 */ /* 0x000f220000002500 */
[-C--:B-----5:R-:W-:Y:S02]  /*1f360*/  @!P0 IMAD R10, R3, R26.reuse, RZ ;  /* 0x0000001a030a8224 */ /* 0x0a0fe400078e02ff */
[----:B------:R-:W-:-:S09]  /*1f370*/  @!P0 IMAD.WIDE.U32 R2, R2, R26, RZ ;  /* 0x0000001a02028225 */ /* 0x000fd200078e00ff */
[----:B------:R1:W5:Y:S04]  /*1f380*/  LD.E.64 R12, desc[UR4][R134.64+0x70] ;  /* 0x00007004860c7980 */ /* 0x000368000c101b00 */
[----:B------:R1:W5:Y:S01]  /*1f390*/  LD.E.64 R16, desc[UR4][R134.64+0xa0] ;  /* 0x0000a00486107980 */ /* 0x000362000c101b00 */
[----:B------:R-:W-:Y:S05]  /*1f3a0*/  WARPSYNC.ALL ;  /* 0x0000000000007948 */ /* 0x000fea0003800000 */
[----:B------:R-:W-:Y:S01]  /*1f3b0*/  @!P0 IMAD.IADD R11, R3, 0x1, R10 ;  /* 0x00000001030b8824 */ /* 0x000fe200078e020a */
[----:B------:R-:W-:Y:S01]  /*1f3c0*/  MOV R3, RZ ;  /* 0x000000ff00037202 */ /* 0x000fe20000000f00 */
[----:B------:R-:W-:Y:S01]  /*1f3d0*/  @!P0 IMAD.MOV.U32 R10, RZ, RZ, R2 ;  /* 0x000000ffff0a8224 */ /* 0x000fe200078e0002 */
[----:B------:R-:W-:Y:S01]  /*1f3e0*/  @P0 MOV R10, R4 ;  /* 0x00000004000a0202 */ /* 0x000fe20000000f00 */
[----:B------:R-:W-:Y:S01]  /*1f3f0*/  IMAD.MOV.U32 R2, RZ, RZ, R222 ;  /* 0x000000ffff027224 */ /* 0x000fe200078e00de */
[----:B------:R-:W-:Y:S01]  /*1f400*/  SHF.R.U32.HI R33, RZ, 0x3, R226 ;  /* 0x00000003ff217819 */ /* 0x000fe200000116e2 */
[----:B------:R-:W-:Y:S01]  /*1f410*/  @P0 IMAD.IADD R11, R5, 0x1, R14 ;  /* 0x00000001050b0824 */ /* 0x000fe200078e020e */
[----:B------:R-:W-:Y:S01]  /*1f420*/  MOV R14, 0x7f800000 ;  /* 0x7f800000000e7802 */ /* 0x000fe20000000f00 */
[----:B------:R-:W-:Y:S01]  /*1f430*/  IMAD.WIDE.U32 R4, R8, R25, RZ ;  /* 0x0000001908047225 */ /* 0x000fe200078e00ff */
[----:B------:R-:W-:Y:S01]  /*1f440*/  BAR.SYNC.DEFER_BLOCKING 0x0 ;  /* 0x0000000000007b1d */ /* 0x000fe20000010000 */
[----:B----4-:R-:W-:-:S02]  /*1f450*/  SHF.L.U32 R34, R15, 0x6, RZ ;  /* 0x000000060f227819 */ /* 0x010fc400000006ff */
[----:B------:R-:W-:Y:S01]  /*1f460*/  IMAD R9, R9, R25, RZ ;  /* 0x0000001909097224 */ /* 0x000fe200078e02ff */
[----:B------:R-:W-:Y:S02]  /*1f470*/  LOP3.LUT P3, RZ, R226, 0x3, RZ, 0xc0, !PT ;  /* 0x00000003e2ff7812 */ /* 0x000fe4000786c0ff */
[----:B------:R-:W4:Y:S01]  /*1f480*/  @P5 MUFU.LG2 R15, R23 ;  /* 0x00000017000f5308 */ /* 0x000f220000000c00 */
[----:B------:R-:W-:Y:S01]  /*1f490*/  IMAD.WIDE.U32 R2, R34, R6, R2 ;  /* 0x0000000622027225 */ /* 0x000fe200078e0002 */
[----:B------:R-:W-:Y:S03]  /*1f4a0*/  BSSY.RECONVERGENT B0, `(.L_x_4356) ;  /* 0x000002c000007945 */ /* 0x000fe60003800200 */
[----:B------:R-:W-:Y:S01]  /*1f4b0*/  IMAD R19, R7, R34, RZ ;  /* 0x0000002207137224 */ /* 0x000fe200078e02ff */
[----:B------:R-:W-:Y:S01]  /*1f4c0*/  IADD3 R10, P2, P1, R4, R2, R10 ;  /* 0x00000002040a7210 */ /* 0x000fe2000795e00a */
[----:B------:R-:W-:Y:S01]  /*1f4d0*/  IMAD.IADD R5, R5, 0x1, R9 ;  /* 0x0000000105057824 */ /* 0x000fe200078e0209 */
[----:B------:R-:W-:Y:S01]  /*1f4e0*/  LOP3.LUT R4, R223, 0x30, RZ, 0xc0, !PT ;  /* 0x00000030df047812 */ /* 0x000fe200078ec0ff */
[----:B------:R-:W-:Y:S01]  /*1f4f0*/  IMAD.MOV.U32 R9, RZ, RZ, 0x7f800000 ;  /* 0x7f800000ff097424 */ /* 0x000fe200078e00ff */
[----:B------:R-:W-:-:S04]  /*1f500*/  IADD3 R19, PT, PT, R3, R19, RZ ;  /* 0x0000001303137210 */ /* 0x000fc80007ffe0ff */
[----:B------:R-:W-:Y:S01]  /*1f510*/  IADD3.X R11, PT, PT, R5, R19, R11, P2, P1 ;  /* 0x00000013050b7210 */ /* 0x000fe200017e240b */
[----:B----4-:R-:W-:-:S04]  /*1f520*/  @P5 FMUL.FTZ R2, R15, 0.69314718246459960938 ;  /* 0x3f3172180f025820 */ /* 0x010fc80000410000 */
[----:B------:R-:W-:Y:S01]  /*1f530*/  @P5 FFMA.FTZ R9, R24, R36, R2 ;  /* 0x0000002418095223 */ /* 0x000fe20000010002 */
[----:B--2---:R-:W-:-:S04]  /*1f540*/  LOP3.LUT R0, R18, 0x1c0, RZ, 0xc0, !PT ;  /* 0x000001c012007812 */ /* 0x004fc800078ec0ff */
[----:B------:R-:W-:Y:S01]  /*1f550*/  LOP3.LUT R0, R0, 0x38, R226, 0xf8, !PT ;  /* 0x0000003800007812 */ /* 0x000fe200078ef8e2 */
[----:B---3--:R-:W-:Y:S01]  /*1f560*/  IMAD.IADD R8, R35, 0x1, -R34 ;  /* 0x0000000123087824 */ /* 0x008fe200078e0a22 */
[----:B------:R-:W-:Y:S02]  /*1f570*/  SHF.R.U32.HI R226, RZ, 0x2, R226 ;  /* 0x00000002ffe27819 */ /* 0x000fe400000116e2 */
[----:B------:R-:W-:Y:S02]  /*1f580*/  LOP3.LUT R0, R0, R222, RZ, 0x3c, !PT ;  /* 0x000000de00007212 */ /* 0x000fe400078e3cff */
[----:B------:R-:W-:Y:S02]  /*1f590*/  ISETP.GE.AND P0, PT, R33, R8, PT ;  /* 0x000000082100720c */ /* 0x000fe40003f06270 */
[----:B------:R-:W-:Y:S02]  /*1f5a0*/  LOP3.LUT R0, R0, 0x1e00, R18, 0xf8, !PT ;  /* 0x00001e0000007812 */ /* 0x000fe400078ef812 */
[----:B------:R-:W2:Y:S02]  /*1f5b0*/  @P6 MUFU.LG2 R18, R22 ;  /* 0x0000001600126308 */ /* 0x000ea40000000c00 */
[----:B------:R-:W-:-:S05]  /*1f5c0*/  LEA R0, R0, UR8, 0x1 ;  /* 0x0000000800007c11 */ /* 0x000fca000f8e08ff */
[----:B------:R3:W4:Y:S02]  /*1f5d0*/  LDS.128 R28, [R0+0x1000] ;  /* 0x00100000001c7984 */ /* 0x0007240000000c00 */
[----:B------:R-:W-:Y:S02]  /*1f5e0*/  @!P0 IMAD R15, R7, R33, RZ ;  /* 0x00000021070f8224 */ /* 0x000fe400078e02ff */
[----:B--2---:R-:W-:Y:S01]  /*1f5f0*/  @P6 FMUL.FTZ R3, R18, 0.69314718246459960938 ;  /* 0x3f31721812036820 */ /* 0x004fe20000410000 */
[----:B------:R3:W2:Y:S01]  /*1f600*/  LDS.128 R20, [R0] ;  /* 0x0000000000147984 */ /* 0x0006a20000000c00 */
[----:B------:R-:W-:Y:S01]  /*1f610*/  LOP3.LUT R18, R4, 0x7, R226, 0xf8, !PT ;  /* 0x0000000704127812 */ /* 0x000fe200078ef8e2 */
[----:B------:R-:W-:-:S04]  /*1f620*/  @!P0 IMAD.WIDE.U32 R4, R33, R6, R10 ;  /* 0x0000000621048225 */ /* 0x000fc800078e000a */
[----:B------:R-:W-:Y:S02]  /*1f630*/  @P6 FFMA.FTZ R14, R24, R37, R3 ;  /* 0x00000025180e6223 */ /* 0x000fe40000010003 */
[----:B-1----:R3:W1:Y:S04]  /*1f640*/  LDS.128 R24, [R0+0x800] ;  /* 0x0008000000187984 */ /* 0x0026680000000c00 */
[----:B------:R3:W1:Y:S01]  /*1f650*/  LDS.128 R36, [R0+0x1800] ;  /* 0x0018000000247984 */ /* 0x0006620000000c00 */
[----:B------:R-:W-:Y:S05]  /*1f660*/  @P3 BRA `(.L_x_4357) ;  /* 0x00000000003c3947 */ /* 0x000fea0003800000 */
[----:B---3--:R-:W-:Y:S02]  /*1f670*/  IMAD.IADD R0, R35, 0x1, -R34 ;  /* 0x0000000123007824 */ /* 0x008fe400078e0a22 */
        /* <DEDUP_REMOVED lines=14> */
.L_x_4357:
[----:B------:R-:W-:Y:S05]  /*1f760*/  BSYNC.RECONVERGENT B0 ;  /* 0x0000000000007941 */ /* 0x000fea0003800200 */
.L_x_4356:
[C---:B---3--:R-:W-:Y:S01]  /*1f770*/  VIADD R14, R33.reuse, 0x10 ;  /* 0x00000010210e7836 */ /* 0x048fe20000000000 */
        /* <DEDUP_REMOVED lines=11> */
[----:B--2---:R2:W-:Y:S02]  /*1f830*/  @!P0 ST.E.128 desc[UR4][R2.64], R20 ;  /* 0x0000001402008985 */ /* 0x0045e4000c101d04 */
[----:B------:R-:W-:Y:S08]  /*1f840*/  @P2 BRA `(.L_x_4359) ;  /* 0x0000000000342947 */ /* 0x000ff00003800000 */
[----:B------:R-:W-:Y:S01]  /*1f850*/  IADD3 R4, P0, PT, R33, 0x10, RZ ;  /* 0x0000001021047810 */ /* 0x000fe20007f1e0ff */
[----:B--2---:R-:W-:Y:S01]  /*1f860*/  IMAD.MOV.U32 R2, RZ, RZ, R10 ;  /* 0x000000ffff027224 */ /* 0x004fe200078e000a */
        /* <DEDUP_REMOVED lines=11> */
.L_x_4359:
[----:B------:R-:W-:Y:S05]  /*1f920*/  BSYNC.RECONVERGENT B0 ;  /* 0x0000000000007941 */ /* 0x000fea0003800200 */
.L_x_4358:
[----:B------:R-:W-:Y:S04]  /*1f930*/  BSSY.RECONVERGENT B0, `(.L_x_4360) ;  /* 0x000000f000007945 */ /* 0x000fe80003800200 */
[----:B------:R-:W-:Y:S05]  /*1f940*/  @P3 BRA `(.L_x_4361) ;  /* 0x0000000000343947 */ /* 0x000fea0003800000 */
[----:B---3--:R-:W-:Y:S01]  /*1f950*/  IADD3 R4, P0, PT, R33, 0x20, RZ ;  /* 0x0000002021047810 */ /* 0x008fe20007f1e0ff */
        /* <DEDUP_REMOVED lines=12> */
.L_x_4361:
[----:B------:R-:W-:Y:S05]  /*1fa20*/  BSYNC.RECONVERGENT B0 ;  /* 0x0000000000007941 */ /* 0x000fea0003800200 */
.L_x_4360:
[----:B--23--:R-:W-:Y:S02]  /*1fa30*/  MOV R5, 0x50 ;  /* 0x0000005000057802 */ /* 0x00cfe40000000f00 */
[----:B------:R-:W-:-:S03]  /*1fa40*/  MOV R3, 0x0 ;  /* 0x0000000000037802 */ /* 0x000fc60000000f00 */
[----:B------:R-:W-:-:S04]  /*1fa50*/  IMAD.MOV.U32 R2, RZ, RZ, R5 ;  /* 0x000000ffff027224 */ /* 0x000fc800078e0005 */
[----:B-1--4-:R-:W-:Y:S05]  /*1fa60*/  @P4 RET.REL.NODEC R2 `(_ZN5flash24flash_fwd_splitkv_kernelI23Flash_fwd_kernel_traitsILi64ELi64ELi256ELi4ELb0ELb0EN7cutlass10bfloat16_tE19Flash_kernel_traitsILi64ELi64ELi256ELi4ES3_EELb0ELb0ELb0ELb0ELb1ELb1ELb0ELb1EEEvNS_16Flash_fwd_paramsE) ;  /* 0xfffffe0402644950 */ /* 0x012fea0003c3ffff */
        /* <DEDUP_REMOVED lines=15> */
[----:B------:R-:W-:Y:S05]  /*1fb60*/  RET.REL.NODEC R2 `(_ZN5flash24flash_fwd_splitkv_kernelI23Flash_fwd_kernel_traitsILi64ELi64ELi256ELi4ELb0ELb0EN7cutlass10bfloat16_tE19Flash_kernel_traitsILi64ELi64ELi256ELi4ES3_EELb0ELb0ELb0ELb0ELb1ELb1ELb0ELb1EEEvNS_16Flash_fwd_paramsE) ;  /* 0xfffffe0402247950 */ /* 0x000fea0003c3ffff */
.L_x_4353:
[----:B-12---:R-:W-:Y:S01]  /*1fb70*/  IMAD.MOV.U32 R0, RZ, RZ, 0x2 ;  /* 0x00000002ff007424 */ /* 0x006fe200078e00ff */
[----:B-----5:R-:W-:Y:S01]  /*1fb80*/  MOV R2, R9 ;  /* 0x0000000900027202 */ /* 0x020fe20000000f00 */
[----:B------:R-:W-:Y:S01]  /*1fb90*/  IMAD.MOV.U32 R4, RZ, RZ, -0x1 ;  /* 0xffffffffff047424 */ /* 0x000fe200078e00ff */
[----:B------:R-:W-:-:S07]  /*1fba0*/  MOV R3, 0x1f ;  /* 0x0000001f00037802 */ /* 0x000fce0000000f00 */
[----:B---3--:R-:W-:Y:S05]  /*1fbb0*/  WARPSYNC.COLLECTIVE R4, `(.L_x_4362) ;  /* 0x0000000004087348 */ /* 0x008fea0003c00000 */
[----:B------:R1:W2:Y:S02]  /*1fbc0*/  SHFL.BFLY P0, R0, R2, R0, R3 ;  /* 0x0c00000002007389 */ /* 0x0002a40000000003 */
[----:B-123--:R-:W-:Y:S05]  /*1fbd0*/  ENDCOLLECTIVE ;  /* 0x000000000000791b */ /* 0x00efea0003800000 */
.L_x_4362:
[----:B------:R-:W-:Y:S02]  /*1fbe0*/  MOV R5, R0 ;  /* 0x0000000000057202 */ /* 0x000fe40000000f00 */
[----:B------:R-:W-:-:S03]  /*1fbf0*/  MOV R0, 0x1 ;  /* 0x0000000100007802 */ /* 0x000fc60000000f00 */
[----:B------:R-:W-:-:S04]  /*1fc00*/  FADD.FTZ R5, R5, R9 ;  /* 0x0000000905057221 */ /* 0x000fc80000010000 */
[----:B------:R-:W-:-:S07]  /*1fc10*/  IMAD.MOV.U32 R2, RZ, RZ, R5 ;  /* 0x000000ffff027224 */ /* 0x000fce00078e0005 */
[----:B------:R-:W-:Y:S05]  /*1fc20*/  WARPSYNC.COLLECTIVE R4, `(.L_x_4363) ;  /* 0x0000000004087348 */ /* 0x000fea0003c00000 */
[----:B------:R1:W2:Y:S02]  /*1fc30*/  SHFL.BFLY P0, R0, R2, R0, R3 ;  /* 0x0c00000002007389 */ /* 0x0002a40000000003 */
[----:B-12---:R-:W-:Y:S05]  /*1fc40*/  ENDCOLLECTIVE ;  /* 0x000000000000791b */ /* 0x006fea0003800000 */
.L_x_4363:
[----:B------:R-:W-:Y:S01]  /*1fc50*/  IMAD.MOV.U32 R6, RZ, RZ, R0 ;  /* 0x000000ffff067224 */ /* 0x000fe200078e0000 */
[----:B------:R-:W-:Y:S02]  /*1fc60*/  MOV R0, 0x2 ;  /* 0x0000000200007802 */ /* 0x000fe40000000f00 */
[----:B------:R-:W-:Y:S01]  /*1fc70*/  MOV R2, R8 ;  /* 0x0000000800027202 */ /* 0x000fe20000000f00 */
[----:B------:R-:W-:-:S07]  /*1fc80*/  FADD.FTZ R22, R5, R6 ;  /* 0x0000000605167221 */ /* 0x000fce0000010000 */
[----:B------:R-:W-:Y:S05]  /*1fc90*/  WARPSYNC.COLLECTIVE R4, `(.L_x_4364) ;  /* 0x0000000004087348 */ /* 0x000fea0003c00000 */
[----:B------:R1:W2:Y:S02]  /*1fca0*/  SHFL.BFLY P0, R0, R2, R0, R3 ;  /* 0x0c00000002007389 */ /* 0x0002a40000000003 */
[----:B-12---:R-:W-:Y:S05]  /*1fcb0*/  ENDCOLLECTIVE ;  /* 0x000000000000791b */ /* 0x006fea0003800000 */
.L_x_4364:
[----:B------:R-:W-:Y:S01]  /*1fcc0*/  IMAD.MOV.U32 R2, RZ, RZ, R0 ;  /* 0x000000ffff027224 */ /* 0x000fe200078e0000 */
[----:B------:R-:W-:-:S03]  /*1fcd0*/  MOV R0, 0x1 ;  /* 0x0000000100007802 */ /* 0x000fc60000000f00 */
[----:B------:R-:W-:-:S07]  /*1fce0*/  FADD.FTZ R2, R2, R8 ;  /* 0x0000000802027221 */ /* 0x000fce0000010000 */
[----:B------:R-:W-:Y:S05]  /*1fcf0*/  WARPSYNC.COLLECTIVE R4, `(.L_x_4365) ;  /* 0x0000000004087348 */ /* 0x000fea0003c00000 */
[----:B------:R1:W2:Y:S02]  /*1fd00*/  SHFL.BFLY P0, R0, R2, R0, R3 ;  /* 0x0c00000002007389 */ /* 0x0002a40000000003 */
[----:B-12---:R-:W-:Y:S05]  /*1fd10*/  ENDCOLLECTIVE ;  /* 0x000000000000791b */ /* 0x006fea0003800000 */
.L_x_4365:
[----:B------:R-:W-:Y:S01]  /*1fd20*/  MOV R3, R0 ;  /* 0x0000000000037202 */ /* 0x000fe20000000f00 */
[----:B------:R-:W-:Y:S06]  /*1fd30*/  BRA `(.L_x_4366) ;  /* 0xffffffec006c7947 */ /* 0x000fec000383ffff */
.L_x_4367:
        /* <DEDUP_REMOVED lines=12> */
.L_x_14745:


//--------------------- .text._ZN5flash24flash_fwd_splitkv_kernelI23Flash_fwd_kernel_traitsILi64ELi64ELi256ELi4ELb0ELb0EN7cutlass10bfloat16_tE19Flash_kernel_traitsILi64ELi64ELi256ELi4ES3_EELb0ELb0ELb1ELb0ELb0ELb0ELb0ELb1EEEvNS_16Flash_fwd_paramsE --------------------------
	.section	.text._ZN5flash24flash_fwd_splitkv_kernelI23Flash_fwd_kernel_traitsILi64ELi64ELi256ELi4ELb0ELb0EN7cutlass10bfloat16_tE19Flash_kernel_traitsILi64ELi64ELi256ELi4ES3_EELb0ELb0ELb1ELb0ELb0ELb0ELb0ELb1EEEvNS_16Flash_fwd_paramsE,"ax",@progbits
	.align	128
        .global         _ZN5flash24flash_fwd_splitkv_kernelI23Flash_fwd_kernel_traitsILi64ELi64ELi256ELi4ELb0ELb0EN7cutlass10bfloat16_tE19Flash_kernel_traitsILi64ELi64ELi256ELi4ES3_EELb0ELb0ELb1ELb0ELb0ELb0ELb0ELb1EEEvNS_16Flash_fwd_paramsE
        .type           _ZN5flash24flash_fwd_splitkv_kernelI23Flash_fwd_kernel_traitsILi64ELi64ELi256ELi4ELb0ELb0EN7cutlass10bfloat16_tE19Flash_kernel_traitsILi64ELi64ELi256ELi4ES3_EELb0ELb0ELb1ELb0ELb0ELb0ELb0ELb1EEEvNS_16Flash_fwd_paramsE,@function
        .size           _ZN5flash24flash_fwd_splitkv_kernelI23Flash_fwd_kernel_traitsILi64ELi64ELi256ELi4ELb0ELb0EN7cutlass10bfloat16_tE19Flash_kernel_traitsILi64ELi64ELi256ELi4ES3_EELb0ELb0ELb1ELb0ELb0ELb0ELb0ELb1EEEvNS_16Flash_fwd_paramsE,(.L_x_14746 - _ZN5flash24flash_fwd_splitkv_kernelI23Flash_fwd_kernel_traitsILi64ELi64ELi256ELi4ELb0ELb0EN7cutlass10bfloat16_tE19Flash_kernel_traitsILi64ELi64ELi256ELi4ES3_EELb0ELb0ELb1ELb0ELb0ELb0ELb0ELb1EEEvNS_16Flash_fwd_paramsE)
        .other          _ZN5flash24flash_fwd_splitkv_kernelI23Flash_fwd_kernel_traitsILi64ELi64ELi256ELi4ELb0ELb0EN7cutlass10bfloat16_tE19Flash_kernel_traitsILi64ELi64ELi256ELi4ES3_EELb0ELb0ELb1ELb0ELb0ELb0ELb0ELb1EEEvNS_16Flash_fwd_paramsE,@"STO_CUDA_ENTRY STV_DEFAULT"
_ZN5flash24flash_fwd_splitkv_kernelI23Flash_fwd_kernel_traitsILi64ELi64ELi256ELi4ELb0ELb0EN7cutlass10bfloat16_tE19Flash_kernel_traitsILi64ELi64ELi256ELi4ES3_EELb0ELb0ELb1ELb0ELb0ELb0ELb0ELb1EEEvNS_16Flash_fwd_paramsE:
.text._ZN5flash24flash_fwd_splitkv_kernelI23Flash_fwd_kernel_traitsILi64ELi64ELi256ELi4ELb0ELb0EN7cutlass10bfloat16_tE19Flash_kernel_traitsILi64ELi64ELi256ELi4ES3_EELb0ELb0ELb1ELb0ELb0ELb0ELb0ELb1EEEvNS_16Flash_fwd_paramsE:
[----:B------:R-:W1:Y:S08]  /*0000*/  LDC R1, c[0x0][0x37c] ;  /* 0x0000df00ff017b82 */ /* 0x000e700000000800 */
[----:B------:R-:W2:Y:S01]  /*0010*/  LDC.64 R154, c[0x0][0x348] ;  /* 0x0000d200ff9a7b82 */ /* 0x000ea20000000a00 */
[----:B------:R-:W-:Y:S01]  /*0020*/  BSSY.RECONVERGENT B3, `(.L_x_4368) ;  /* 0x0000003000037945 */ /* 0x000fe20003800200 */
[----:B-1----:R-:W-:-:S06]  /*0030*/  IADD3 R1, PT, PT, R1, -0x100, RZ ;  /* 0xffffff0001017810 */ /* 0x002fcc0007ffe0ff */
[----:B--2---:R-:W-:Y:S05]  /*0040*/  CALL.REL.NOINC `($_ZN5flash24flash_fwd_splitkv_kernelI23Flash_fwd_kernel_traitsILi64ELi64ELi256ELi4ELb0ELb0EN7cutlass10bfloat16_tE19Flash_kernel_traitsILi64ELi64ELi256ELi4ES3_EELb0ELb0ELb1ELb0ELb0ELb0ELb0ELb1EEEvNS_16Flash_fwd_paramsE$_ZN5flash30compute_attn_1rowblock_splitkvI23Flash_fwd_kernel_traitsILi64ELi64ELi256ELi4ELb0ELb0EN7cutlass10bfloat16_tE19Flash_kernel_traitsILi64ELi64ELi256ELi4ES3_EELb0ELb0ELb1ELb0ELb0ELb0ELb0ELb1ENS_16Flash_fwd_paramsEEEvRKT8_iiiii) ;  /* 0x0000000000087944 */ /* 0x004fea0003c00000 */
[----:B------:R-:W-:Y:S05]  /*0050*/  BSYNC.RECONVERGENT B3 ;  /* 0x0000000000037941 */ /* 0x000fea0003800200 */
.L_x_4368:
[----:B------:R-:W-:Y:S05]  /*0060*/  EXIT ;  /* 0x000000000000794d */ /* 0x000fea0003800000 */
        .type           $_ZN5flash24flash_fwd_splitkv_kernelI23Flash_fwd_kernel_traitsILi64ELi64ELi256ELi4ELb0ELb0EN7cutlass10bfloat16_tE19Flash_kernel_traitsILi64ELi64ELi256ELi4ES3_EELb0ELb0ELb1ELb0ELb0ELb0ELb0ELb1EEEvNS_16Flash_fwd_paramsE$_ZN5flash30compute_attn_1rowblock_splitkvI23Flash_fwd_kernel_traitsILi64ELi64ELi256ELi4ELb0ELb0EN7cutlass10bfloat16_tE19Flash_kernel_traitsILi64ELi64ELi256ELi4ES3_EELb0ELb0ELb1ELb0ELb0ELb0ELb0ELb1ENS_16Flash_fwd_paramsEEEvRKT8_iiiii,@function
        .size           $_ZN5flash24flash_fwd_splitkv_kernelI23Flash_fwd_kernel_traitsILi64ELi64ELi256ELi4ELb0ELb0EN7cutlass10bfloat16_tE19Flash_kernel_traitsILi64ELi64ELi256ELi4ES3_EELb0ELb0ELb1ELb0ELb0ELb0ELb0ELb1EEEvNS_16Flash_fwd_paramsE$_ZN5flash30compute_attn_1rowblock_splitkvI23Flash_fwd_kernel_traitsILi64ELi64ELi256ELi4ELb0ELb0EN7cutlass10bfloat16_tE19Flash_kernel_traitsILi64ELi64ELi256ELi4ES3_EELb0ELb0ELb1ELb0ELb0ELb0ELb0ELb1ENS_16Flash_fwd_paramsEEEvRKT8_iiiii,(.L_x_14746 - $_ZN5flash24flash_fwd_splitkv_kernelI23Flash_fwd_kernel_traitsILi64ELi64ELi256ELi4ELb0ELb0EN7cutlass10bfloat16_tE19Flash_kernel_traitsILi64ELi64ELi256ELi4ES3_EELb0ELb0ELb1ELb0ELb0ELb0ELb0ELb1EEEvNS_16Flash_fwd_paramsE$_ZN5flash30compute_attn_1rowblock_splitkvI23Flash_fwd_kernel_traitsILi64ELi64ELi256ELi4ELb0ELb0EN7cutlass10bfloat16_tE19Flash_kernel_traitsILi64ELi64ELi256ELi4ES3_EELb0ELb0ELb1ELb0ELb0ELb0ELb0ELb1ENS_16Flash_fwd_paramsEEEvRKT8_iiiii)
$_ZN5flash24flash_fwd_splitkv_kernelI23Flash_fwd_kernel_traitsILi64ELi64ELi256ELi4ELb0ELb0EN7cutlass10bfloat16_tE19Flash_kernel_traitsILi64ELi64ELi256ELi4ES3_EELb0ELb0ELb1ELb0ELb0ELb0ELb0ELb1EEEvNS_16Flash_fwd_paramsE$_ZN5flash30compute_attn_1rowblock_splitkvI23Flash_fwd_kernel_traitsILi64ELi64ELi256ELi4ELb0ELb0EN7cutlass10bfloat16_tE19Flash_kernel_traitsILi64ELi64ELi256ELi4ES3_EELb0ELb0ELb1ELb0ELb0ELb0ELb0ELb1ENS_16Flash_fwd_paramsEEEvRKT8_iiiii:
        /* <DEDUP_REMOVED lines=41> */
.L_x_4370:
[----:B------:R-:W-:Y:S05]  /*0300*/  BSYNC.RECONVERGENT B0 ;  /* 0x0000000000007941 */ /* 0x000fea0003800200 */
.L_x_4369:
[----:B------:R-:W-:Y:S04]  /*0310*/  BSSY.RECONVERGENT B0, `(.L_x_4371) ;  /* 0x0000007000007945 */ /* 0x000fe80003800200 */
[----:B------:R-:W-:Y:S05]  /*0320*/  @!P4 BRA `(.L_x_4372) ;  /* 0x000000000014c947 */ /* 0x000fea0003800000 */
[----:B-----5:R-:W3:Y:S02]  /*0330*/  LD.E.U8 R0, desc[UR6][R154.64+0x1b2] ;  /* 0x0001b2069a007980 */ /* 0x020ee4000c101100 */
[----:B---3--:R-:W-:-:S13]  /*0340*/  ISETP.NE.AND P0, PT, R0, RZ, PT ;  /* 0x000000ff0000720c */ /* 0x008fda0003f05270 */
[----:B------:R-:W3:Y:S02]  /*0350*/  @P0 LD.E R0, desc[UR6][R2.64+0x4] ;  /* 0x0000040602000980 */ /* 0x000ee4000c101900 */
[----:B---3--:R-:W-:-:S06]  /*0360*/  @P0 IADD3 R0, PT, PT, R0, -R12, RZ ;  /* 0x8000000c00000210 */ /* 0x008fcc0007ffe0ff */
[----:B------:R3:W5:Y:S02]  /*0370*/  @!P0 LD.E R0, desc[UR6][R2.64] ;  /* 0x0000000602008980 */ /* 0x000764000c101900 */
.L_x_4372:
[----:B------:R-:W-:Y:S05]  /*0380*/  BSYNC.RECONVERGENT B0 ;  /* 0x0000000000007941 */ /* 0x000fea0003800200 */
.L_x_4371:
        /* <DEDUP_REMOVED lines=11> */
.L_x_4374:
[----:B--23--:R-:W2:Y:S01]  /*0440*/  LD.E.64 R2, desc[UR6][R154.64+0x108] ;  /* 0x000108069a027980 */ /* 0x00cea2000c101b00 */
[----:B------:R-:W-:Y:S01]  /*0450*/  BSSY.RECONVERGENT B0, `(.L_x_4376) ;  /* 0x0000006000007945 */ /* 0x000fe20003800200 */
[----:B------:R-:W-:Y:S01]  /*0460*/  IMAD.MOV.U32 R0, RZ, RZ, RZ ;  /* 0x000000ffff007224 */ /* 0x000fe200078e00ff */
[----:B--2---:R-:W-:-:S04]  /*0470*/  ISETP.NE.U32.AND P0, PT, R2, RZ, PT ;  /* 0x000000ff0200720c */ /* 0x004fc80003f05070 */
[----:B------:R-:W-:-:S13]  /*0480*/  ISETP.NE.AND.EX P0, PT, R3, RZ, PT, P0 ;  /* 0x000000ff0300720c */ /* 0x000fda0003f05300 */
[----:B------:R-:W-:Y:S05]  /*0490*/  @!P0 BRA `(.L_x_4377) ;  /* 0x0000000000048947 */ /* 0x000fea0003800000 */
[----:B------:R2:W5:Y:S02]  /*04a0*/  LD.E R0, desc[UR6][R154.64+0xbc] ;  /* 0x0000bc069a007980 */ /* 0x000564000c101900 */
.L_x_4377:
[----:B------:R-:W-:Y:S05]  /*04b0*/  BSYNC.RECONVERGENT B0 ;  /* 0x0000000000007941 */ /* 0x000fea0003800200 */
.L_x_4376:
[----:B-----5:R-:W-:Y:S02]  /*04c0*/  IADD3 R149, PT, PT, R102, R0, RZ ;  /* 0x0000000066957210 */ /* 0x020fe40007ffe0ff */
.L_x_4375:
[----:B------:R-:W-:Y:S05]  /*04d0*/  BSYNC.RECONVERGENT B1 ;  /* 0x0000000000017941 */ /* 0x000fea0003800200 */
.L_x_4373:
[----:B------:R-:W3:Y:S01]  /*04e0*/  S2R R36, SR_CTAID.X ;  /* 0x0000000000247919 */ /* 0x000ee20000002500 */
[----:B------:R-:W-:Y:S01]  /*04f0*/  MOV R21, 0x50 ;  /* 0x0000005000157802 */ /* 0x000fe20000000f00 */
[----:B------:R-:W-:-:S03]  /*0500*/  IMAD.MOV.U32 R3, RZ, RZ, 0x0 ;  /* 0x00000000ff037424 */ /* 0x000fc600078e00ff */
[----:B------:R-:W-:Y:S01]  /*0510*/  MOV R2, R21 ;  /* 0x0000001500027202 */ /* 0x000fe20000000f00 */
[----:B---3--:R-:W-:-:S05]  /*0520*/  IMAD.SHL.U32 R153, R36, 0x40, RZ ;  /* 0x0000004024997824 */ /* 0x008fca00078e00ff */
[----:B------:R-:W-:-:S13]  /*0530*/  ISETP.GT.AND P0, PT, R20, R153, PT ;  /* 0x000000991400720c */ /* 0x000fda0003f04270 */
[----:B-12-4-:R-:W-:Y:S05]  /*0540*/  @!P0 RET.REL.NODEC R2 `(_ZN5flash24flash_fwd_splitkv_kernelI23Flash_fwd_kernel_traitsILi64ELi64ELi256ELi4ELb0ELb0EN7cutlass10bfloat16_tE19Flash_kernel_traitsILi64ELi64ELi256ELi4ES3_EELb0ELb0ELb1ELb0ELb0ELb0ELb0ELb1EEEvNS_16Flash_fwd_paramsE) ;  /* 0xfffffff802ac8950 */ /* 0x016fea0003c3ffff */
        /* <DEDUP_REMOVED lines=11> */
[----:B------:R-:W-:Y:S01]  /*0600*/  ISETP.GT.AND P0, PT, R33, RZ, PT ;  /* 0x000000ff2100720c */ /* 0x000fe20003f04270 */
[----:B------:R2:W-:-:S12]  /*0610*/  STL [R1+0xf0], R33 ;  /* 0x0000f02101007387 */ /* 0x0005d80000100800 */
[----:B-1----:R-:W-:Y:S05]  /*0620*/  @P0 BRA `(.L_x_4378) ;  /* 0x0000000400c40947 */ /* 0x002fea0003800000 */
        /* <DEDUP_REMOVED lines=12> */
[----:B------:R-:W-:Y:S01]  /*06f0*/  LOP3.LUT R10, R10, 0x38, RZ, 0xc0, !PT ;  /* 0x000000380a0a7812 */ /* 0x000fe200078ec0ff */
[----:B------:R-:W-:Y:S01]  /*0700*/  BSSY.RECONVERGENT B0, `(.L_x_4379) ;  /* 0x000003c000007945 */ /* 0x000fe20003800200 */
[----:B---3--:R-:W-:-:S04]  /*0710*/  @P0 IMAD.WIDE.U32 R8, R2, R38, RZ ;  /* 0x0000002602080225 */ /* 0x008fc800078e00ff */
[----:B------:R-:W-:Y:S02]  /*0720*/  @P0 IMAD R16, R3, R38, RZ ;  /* 0x0000002603100224 */ /* 0x000fe400078e02ff */
[----:B--2---:R-:W-:-:S04]  /*0730*/  @!P0 IMAD.WIDE.U32 R14, R4, R35, RZ ;  /* 0x00000023040e8225 */ /* 0x004fc800078e00ff */
        /* <DEDUP_REMOVED lines=8> */
[----:B----4-:R-:W-:Y:S02]  /*07c0*/  ISETP.GE.AND P2, PT, R10, R17, PT ;  /* 0x000000110a00720c */ /* 0x010fe40003f46270 */
[----:B------:R-:W-:-:S02]  /*07d0*/  SHF.R.U32.HI R20, RZ, 0x3, R34 ;  /* 0x00000003ff147819 */ /* 0x000fc40000011622 */
[----:B------:R-:W-:Y:S02]  /*07e0*/  IADD3.X R9, PT, PT, R0, R5, R9, P0, !PT ;  /* 0x0000000500097210 */ /* 0x000fe400007fe409 */
[----:B------:R-:W-:Y:S01]  /*07f0*/  ISETP.GE.OR P0, PT, R20, R16, P2 ;  /* 0x000000101400720c */ /* 0x000fe20001706670 */
[-C--:B-----5:R-:W-:Y:S02]  /*0800*/  IMAD R4, R13, R22.reuse, RZ ;  /* 0x000000160d047224 */ /* 0x0a0fe400078e02ff */
        /* <DEDUP_REMOVED lines=43> */
.L_x_4380:
[----:B------:R-:W-:Y:S05]  /*0ac0*/  BSYNC.RECONVERGENT B0 ;  /* 0x0000000000007941 */ /* 0x000fea0003800200 */
.L_x_4379:
        /* <DEDUP_REMOVED lines=13> */
.L_x_4382:
[----:B------:R-:W-:Y:S05]  /*0ba0*/  BSYNC.RECONVERGENT B0 ;  /* 0x0000000000007941 */ /* 0x000fea0003800200 */
.L_x_4381:
        /* <DEDUP_REMOVED lines=12> */
.L_x_4384:
[----:B------:R-:W-:Y:S05]  /*0c70*/  BSYNC.RECONVERGENT B0 ;  /* 0x0000000000007941 */ /* 0x000fea0003800200 */
.L_x_4383:
[----:B------:R-:W-:Y:S01]  /*0c80*/  ISETP.NE.AND P0, PT, R17, RZ, PT ;  /* 0x000000ff1100720c */ /* 0x000fe20003f05270 */
[----:B---3--:R-:W-:Y:S01]  /*0c90*/  IMAD.MOV.U32 R2, RZ, RZ, R21 ;  /* 0x000000ffff027224 */ /* 0x008fe200078e0015 */
[----:B------:R-:W-:Y:S01]  /*0ca0*/  MOV R3, 0x0 ;  /* 0x0000000000037802 */ /* 0x000fe20000000f00 */
[----:B------:R-:W-:Y:S04]  /*0cb0*/  @!P6 ST.E desc[UR6][R10.64+0x40], R18 ;  /* 0x000040120a00e985 */ /* 0x000fe8000c101906 */
[----:B------:R-:W-:Y:S06]  /*0cc0*/  @!P5 ST.E desc[UR6][R10.64+0x80], R16 ;  /* 0x000080100a00d985 */ /* 0x000fec000c101906 */
[----:B------:R1:W-:Y:S02]  /*0cd0*/  @!P0 ST.E desc[UR6][R10.64], R19 ;  /* 0x000000130a008985 */ /* 0x0003e4000c101906 */
[----:B-12---:R-:W-:Y:S05]  /*0ce0*/  @P1 RET.REL.NODEC R2 `(_ZN5flash24flash_fwd_splitkv_kernelI23Flash_fwd_kernel_traitsILi64ELi64ELi256ELi4ELb0ELb0EN7cutlass10bfloat16_tE19Flash_kernel_traitsILi64ELi64ELi256ELi4ES3_EELb0ELb0ELb1ELb0ELb0ELb0ELb0ELb1EEEvNS_16Flash_fwd_paramsE) ;  /* 0xfffffff002c41950 */ /* 0x006fea0003c3ffff */
[----:B------:R-:W-:Y:S02]  /*0cf0*/  MOV R0, 0x7f800000 ;  /* 0x7f80000000007802 */ /* 0x000fe40000000f00 */
[----:B------:R-:W-:Y:S02]  /*0d00*/  MOV R2, R21 ;  /* 0x0000001500027202 */ /* 0x000fe40000000f00 */
[----:B------:R-:W-:Y:S01]  /*0d10*/  MOV R3, 0x0 ;  /* 0x0000000000037802 */ /* 0x000fe20000000f00 */
[----:B------:R1:W-:Y:S03]  /*0d20*/  ST.E desc[UR6][R10.64+0xc0], R0 ;  /* 0x0000c0000a007985 */ /* 0x0003e6000c101906 */
[----:B-1----:R-:W-:Y:S05]  /*0d30*/  RET.REL.NODEC R2 `(_ZN5flash24flash_fwd_splitkv_kernelI23Flash_fwd_kernel_traitsILi64ELi64ELi256ELi4ELb0ELb0EN7cutlass10bfloat16_tE19Flash_kernel_traitsILi64ELi64ELi256ELi4ES3_EELb0ELb0ELb1ELb0ELb0ELb0ELb0ELb1EEEvNS_16Flash_fwd_paramsE) ;  /* 0xfffffff002b07950 */ /* 0x002fea0003c3ffff */
.L_x_4378:
[----:B------:R-:W3:Y:S04]  /*0d40*/  LD.E.64 R2, desc[UR6][R154.64+0x158] ;  /* 0x000158069a027980 */ /* 0x000ee8000c101b00 */
[----:B------:R-:W4:Y:S01]  /*0d50*/  LD.E.64 R248, desc[UR6][R154.64+0x160] ;  /* 0x000160069af87980 */ /* 0x000f22000c101b00 */
[----:B------:R-:W-:Y:S01]  /*0d60*/  IMAD.MOV.U32 R9, RZ, RZ, R35 ;  /* 0x000000ffff097224 */ /* 0x000fe200078e0023 */
[----:B------:R-:W1:Y:S01]  /*0d70*/  S2R R37, SR_CTAID.Z ;  /* 0x0000000000257919 */ /* 0x000e620000002700 */
[----:B------:R-:W-:Y:S01]  /*0d80*/  BSSY.RECONVERGENT B0, `(.L_x_4385) ;  /* 0x00000bf000007945 */ /* 0x000fe20003800200 */
[----:B---3--:R-:W-:-:S04]  /*0d90*/  ISETP.NE.U32.AND P0, PT, R2, RZ, PT ;  /* 0x000000ff0200720c */ /* 0x008fc80003f05070 */
[----:B------:R-:W-:-:S13]  /*0da0*/  ISETP.NE.AND.EX P0, PT, R3, RZ, PT, P0 ;  /* 0x000000ff0300720c */ /* 0x000fda0003f05300 */
[----:B------:R-:W-:-:S05]  /*0db0*/  @P0 IADD3 R2, P1, PT, R2, R157, RZ ;  /* 0x0000009d02020210 */ /* 0x000fca0007f3e0ff */
[----:B------:R-:W-:-:S05]  /*0dc0*/  @P0 IMAD.X R3, R3, 0x1, R158, P1 ;  /* 0x0000000103030824 */ /* 0x000fca00008e069e */
[----:B------:R3:W5:Y:S01]  /*0dd0*/  @P0 LD.E R9, desc[UR6][R2.64] ;  /* 0x0000000602090980 */ /* 0x000762000c101900 */
[----:B----4-:R-:W-:-:S04]  /*0de0*/  ISETP.NE.U32.AND P0, PT, R248, RZ, PT ;  /* 0x000000fff800720c */ /* 0x010fc80003f05070 */
[----:B------:R-:W-:-:S13]  /*0df0*/  ISETP.NE.AND.EX P0, PT, R249, RZ, PT, P0 ;  /* 0x000000fff900720c */ /* 0x000fda0003f05300 */
[----:B-1----:R-:W-:Y:S05]  /*0e00*/  @!P0 BRA `(.L_x_4386) ;  /* 0x0000000400888947 */ /* 0x002fea0003800000 */
[----:B------:R-:W4:Y:S04]  /*0e10*/  LD.E R11, desc[UR6][R154.64+0x170] ;  /* 0x000170069a0b7980 */ /* 0x000f28000c101900 */
[----:B------:R-:W2:Y:S01]  /*0e20*/  LD.E.64 R6, desc[UR6][R154.64+0x168] ;  /* 0x000168069a067980 */ /* 0x000ea2000c101b00 */
[----:B------:R-:W-:Y:S02]  /*0e30*/  MOV R14, R154 ;  /* 0x0000009a000e7202 */ /* 0x000fe40000000f00 */
[----:B------:R-:W-:-:S05]  /*0e40*/  MOV R15, R155 ;  /* 0x0000009b000f7202 */ /* 0x000fca0000000f00 */
[----:B------:R-:W2:Y:S01]  /*0e50*/  LD.E R16, desc[UR6][R14.64+0x68] ;  /* 0x000068060e107980 */ /* 0x000ea2000c101900 */
[----:B------:R-:W-:-:S03]  /*0e60*/  LEA R18, R33, 0xffffff00, 0x8 ;  /* 0xffffff0021127811 */ /* 0x000fc600078e40ff */
[----:B------:R-:W2:Y:S01]  /*0e70*/  LD.E.64 R234, desc[UR6][R14.64+0x38] ;  /* 0x000038060eea7980 */ /* 0x000ea2000c101b00 */
[----:B------:R-:W-:-:S03]  /*0e80*/  IABS R4, R18 ;  /* 0x0000001200047213 */ /* 0x000fc60000000000 */
[----:B------:R-:W2:Y:S04]  /*0e90*/  LD.E.64 R12, desc[UR6][R14.64+0x28] ;  /* 0x000028060e0c7980 */ /* 0x000ea8000c101b00 */
[----:B------:R-:W5:Y:S04]  /*0ea0*/  LD.E.64 R28, desc[UR6][R14.64+0x58] ;  /* 0x000058060e1c7980 */ /* 0x000f68000c101b00 */
[----:B------:R-:W5:Y:S01]  /*0eb0*/  LD.E.64 R236, desc[UR6][R14.64+0x40] ;  /* 0x000040060eec7980 */ /* 0x000f62000c101b00 */
[----:B----4-:R-:W-:-:S04]  /*0ec0*/  IABS R5, R11 ;  /* 0x0000000b00057213 */ /* 0x010fc80000000000 */
[----:B---3--:R-:W1:Y:S08]  /*0ed0*/  I2F.RP R2, R5 ;  /* 0x0000000500027306 */ /* 0x008e700000209400 */
        /* <DEDUP_REMOVED lines=12> */
[----:B-----5:R-:W3:Y:S02]  /*0fa0*/  LD.E.64 R8, desc[UR6][R14.64+0x50] ;  /* 0x000050060e087980 */ /* 0x020ee4000c101b00 */
[----:B------:R-:W-:-:S05]  /*0fb0*/  IMAD R0, R4, R0, R2 ;  /* 0x0000000004007224 */ /* 0x000fca00078e0202 */
[----:B------:R-:W-:-:S13]  /*0fc0*/  ISETP.GT.U32.AND P0, PT, R5, R0, PT ;  /* 0x000000000500720c */ /* 0x000fda0003f04070 */
[----:B------:R-:W-:-:S04]  /*0fd0*/  @!P0 IADD3 R0, PT, PT, R0, -R5, RZ ;  /* 0x8000000500008210 */ /* 0x000fc80007ffe0ff */
[----:B------:R-:W-:Y:S02]  /*0fe0*/  ISETP.GE.U32.AND P1, PT, R0, R5, PT ;  /* 0x000000050000720c */ /* 0x000fe40003f26070 */
[----:B------:R-:W-:Y:S01]  /*0ff0*/  LOP3.LUT R0, R18, R11, RZ, 0x3c, !PT ;  /* 0x0000000b12007212 */ /* 0x000fe200078e3cff */
[----:B------:R-:W-:Y:S02]  /*1000*/  @!P0 VIADD R4, R4, 0x1 ;  /* 0x0000000104048836 */ /* 0x000fe40000000000 */
[----:B--2---:R-:W-:Y:S01]  /*1010*/  IMAD.WIDE.U32 R2, R6, R35, RZ ;  /* 0x0000002306027225 */ /* 0x004fe200078e00ff */
[----:B------:R-:W-:-:S03]  /*1020*/  ISETP.GE.AND P2, PT, R0, RZ, PT ;  /* 0x000000ff0000720c */ /* 0x000fc60003f46270 */
[----:B------:R-:W-:Y:S01]  /*1030*/  IMAD R0, R7, R35, RZ ;  /* 0x0000002307007224 */ /* 0x000fe200078e02ff */
[----:B------:R-:W-:Y:S01]  /*1040*/  LEA R239, P0, R2, R248, 0x2 ;  /* 0x000000f802ef7211 */ /* 0x000fe200078010ff */
[----:B------:R-:W2:Y:S02]  /*1050*/  LD.E.64 R6, desc[UR6][R14.64+0x20] ;  /* 0x000020060e067980 */ /* 0x000ea4000c101b00 */
        /* <DEDUP_REMOVED lines=42> */
[----:B----4-:R-:W-:Y:S01]  /*1300*/  SHF.R.S32.HI R19, RZ, 0x1f, R10 ;  /* 0x0000001fff137819 */ /* 0x010fe2000001140a */
[----:B--2---:R-:W-:-:S04]  /*1310*/  IMAD R3, R7, R10, RZ ;  /* 0x0000000a07037224 */ /* 0x004fc800078e02ff */
[C---:B------:R-:W-:Y:S02]  /*1320*/  IMAD R3, R6.reuse, R19, R3 ;  /* 0x0000001306037224 */ /* 0x040fe400078e0203 */
[----:B------:R-:W-:-:S04]  /*1330*/  IMAD.WIDE.U32 R6, R6, R10, RZ ;  /* 0x0000000a06067225 */ /* 0x000fc800078e00ff */
[----:B------:R-:W-:Y:S02]  /*1340*/  IMAD.IADD R3, R7, 0x1, R3 ;  /* 0x0000000107037824 */ /* 0x000fe400078e0203 */
[----:B------:R-:W-:-:S04]  /*1350*/  IMAD.MOV.U32 R2, RZ, RZ, R6 ;  /* 0x000000ffff027224 */ /* 0x000fc800078e0006 */
[----:B------:R-:W-:-:S04]  /*1360*/  IMAD.WIDE.U32 R2, R11, R234, R2 ;  /* 0x000000ea0b027225 */ /* 0x000fc800078e0002 */
[----:B------:R-:W-:Y:S02]  /*1370*/  IMAD.IADD R3, R3, 0x1, R4 ;  /* 0x0000000103037824 */ /* 0x000fe400078e0204 */
[----:B---3--:R-:W-:Y:S02]  /*1380*/  IMAD R4, R9, R0, RZ ;  /* 0x0000000009047224 */ /* 0x008fe400078e02ff */
        /* <DEDUP_REMOVED lines=10> */
.L_x_4386:
        /* <DEDUP_REMOVED lines=9> */
[----:B------:R-:W2:Y:S01]  /*14c0*/  LD.E.64 R20, desc[UR6][R14.64+0x50] ;  /* 0x000050060e147980 */ /* 0x000ea2000c101b00 */
[----:B------:R-:W-:-:S02]  /*14d0*/  IABS R7, R37 ;  /* 0x0000002500077213 */ /* 0x000fc40000000000 */
[----:B-----5:R-:W-:Y:S02]  /*14e0*/  @!P0 SHF.R.S32.HI R11, RZ, 0x1f, R9 ;  /* 0x0000001fff0b8819 */ /* 0x020fe40000011409 */
[----:B------:R-:W-:Y:S02]  /*14f0*/  CS2R R238, SRZ ;  /* 0x0000000000ee7805 */ /* 0x000fe4000001ff00 */
[----:B------:R-:W-:Y:S02]  /*1500*/  MOV R17, RZ ;  /* 0x000000ff00117202 */ /* 0x000fe40000000f00 */
[----:B----4-:R-:W-:-:S04]  /*1510*/  IABS R0, R16 ;  /* 0x0000001000007213 */ /* 0x010fc80000000000 */
[----:B------:R-:W-:-:S04]  /*1520*/  MOV R8, R0 ;  /* 0x0000000000087202 */ /* 0x000fc80000000f00 */
[----:B---3--:R-:W3:Y:S08]  /*1530*/  I2F.RP R2, R8 ;  /* 0x0000000800027306 */ /* 0x008ef00000209400 */
        /* <DEDUP_REMOVED lines=34> */
[----:B------:R-:W-:Y:S01]  /*1760*/  LEA R11, R33, 0xffffff00, 0x8 ;  /* 0xffffff00210b7811 */ /* 0x000fe200078e40ff */
[----:B------:R-:W-:Y:S01]  /*1770*/  @!P0 IMAD R6, R237, R10, RZ ;  /* 0x0000000aed068224 */ /* 0x000fe200078e02ff */
[----:B------:R-:W-:-:S02]  /*1780*/  @!P0 SHF.R.S32.HI R5, RZ, 0x1f, R10 ;  /* 0x0000001fff058819 */ /* 0x000fc4000001140a */
[----:B------:R-:W-:Y:S02]  /*1790*/  MOV R2, R4 ;  /* 0x0000000400027202 */ /* 0x000fe40000000f00 */
        /* <DEDUP_REMOVED lines=11> */
[----:B------:R-:W-:Y:S01]  /*1850*/  @!P0 SHF.R.S32.HI R7, RZ, 0x1f, R9 ;  /* 0x0000001fff078819 */ /* 0x000fe20000011409 */
[----:B------:R-:W-:Y:S01]  /*1860*/  @!P0 IMAD R8, R19, R9, RZ ;  /* 0x0000000913088224 */ /* 0x000fe200078e02ff */
        /* <DEDUP_REMOVED lines=15> */
[----:B-1----:R-:W-:Y:S02]  /*1960*/  @P0 MOV R10, R2 ;  /* 0x00000002000a0202 */ /* 0x002fe40000000f00 */
.L_x_4387:
[----:B------:R-:W-:Y:S05]  /*1970*/  BSYNC.RECONVERGENT B0 ;  /* 0x0000000000007941 */ /* 0x000fea0003800200 */
.L_x_4385:
        /* <DEDUP_REMOVED lines=23> */
[----:B------:R-:W-:Y:S01]  /*1af0*/  IMAD R0, R5, R0, R3 ;  /* 0x0000000005007224 */ /* 0x000fe200078e0203 */
[----:B------:R-:W1:Y:S04]  /*1b00*/  S2R R18, SR_CgaCtaId ;  /* 0x0000000000127919 */ /* 0x000e680000008800 */
[----:B------:R-:W-:Y:S01]  /*1b10*/  ISETP.GT.U32.AND P1, PT, R4, R0, PT ;  /* 0x000000000400720c */ /* 0x000fe20003f24070 */
[----:B------:R-:W-:-:S12]  /*1b20*/  IMAD.SHL.U32 R156, R34, 0x8, RZ ;  /* 0x00000008229c7824 */ /* 0x000fd800078e00ff */
[----:B------:R-:W-:Y:S01]  /*1b30*/  @!P1 IMAD.IADD R0, R0, 0x1, -R4 ;  /* 0x0000000100009824 */ /* 0x000fe200078e0a04 */
[----:B------:R-:W-:-:S04]  /*1b40*/  LOP3.LUT R14, R156, 0x38, RZ, 0xc0, !PT ;  /* 0x000000389c0e7812 */ /* 0x000fc800078ec0ff */
[----:B------:R-:W-:Y:S02]  /*1b50*/  ISETP.GE.U32.AND P4, PT, R0, R4, PT ;  /* 0x000000040000720c */ /* 0x000fe40003f86070 */
[----:B------:R-:W-:Y:S01]  /*1b60*/  LOP3.LUT R0, R37, R16, RZ, 0x3c, !PT ;  /* 0x0000001025007212 */ /* 0x000fe200078e3cff */
[----:B------:R-:W-:Y:S01]  /*1b70*/  @!P1 VIADD R5, R5, 0x1 ;  /* 0x0000000105059836 */ /* 0x000fe20000000000 */
[----:B------:R-:W-:Y:S02]  /*1b80*/  IADD3 R2, P2, PT, R14, R10, RZ ;  /* 0x0000000a0e027210 */ /* 0x000fe40007f5e0ff */
[----:B------:R-:W-:Y:S02]  /*1b90*/  ISETP.GE.AND P3, PT, R0, RZ, PT ;  /* 0x000000ff0000720c */ /* 0x000fe40003f66270 */
[----:B------:R-:W-:Y:S01]  /*1ba0*/  ISETP.NE.AND P1, PT, R16, RZ, PT ;  /* 0x000000ff1000720c */ /* 0x000fe20003f25270 */
[----:B------:R-:W-:Y:S01]  /*1bb0*/  IMAD R0, R17, R236, RZ ;  /* 0x000000ec11007224 */ /* 0x000fe200078e02ff */
[----:B------:R-:W-:-:S02]  /*1bc0*/  IADD3.X R3, PT, PT, RZ, R12, RZ, P2, !PT ;  /* 0x0000000cff037210 */ /* 0x000fc400017fe4ff */
[----:B------:R-:W-:Y:S01]  /*1bd0*/  MOV R4, 0x400 ;  /* 0x0000040000047802 */ /* 0x000fe20000000f00 */
[----:B------:R-:W-:Y:S02]  /*1be0*/  @P4 VIADD R5, R5, 0x1 ;  /* 0x0000000105054836 */ /* 0x000fe40000000000 */
[C---:B------:R-:W-:Y:S01]  /*1bf0*/  IMAD R0, R11.reuse, R237, R0 ;  /* 0x000000ed0b007224 */ /* 0x040fe200078e0200 */
[----:B-1----:R-:W-:Y:S01]  /*1c00*/  LEA R152, R18, R4, 0x18 ;  /* 0x0000000412987211 */ /* 0x002fe200078ec0ff */
[----:B------:R-:W-:Y:S01]  /*1c10*/  IMAD.WIDE.U32 R2, R11, R236, R2 ;  /* 0x000000ec0b027225 */ /* 0x000fe200078e0002 */
[----:B------:R-:W-:-:S03]  /*1c20*/  MOV R18, R5 ;  /* 0x0000000500127202 */ /* 0x000fc60000000f00 */
[----:B------:R-:W-:Y:S02]  /*1c30*/  IMAD.MOV.U32 R32, RZ, RZ, RZ ;  /* 0x000000ffff207224 */ /* 0x000fe400078e00ff */
[----:B------:R-:W-:Y:S02]  /*1c40*/  IMAD.IADD R3, R3, 0x1, R0 ;  /* 0x0000000103037824 */ /* 0x000fe400078e0200 */
[----:B------:R-:W-:Y:S01]  /*1c50*/  @!P3 IMAD.MOV R18, RZ, RZ, -R18 ;  /* 0x000000ffff12b224 */ /* 0x000fe200078e0a12 */
[----:B------:R-:W-:Y:S01]  /*1c60*/  @!P1 LOP3.LUT R18, RZ, R16, RZ, 0x33, !PT ;  /* 0x00000010ff129212 */ /* 0x000fe200078e33ff */
[----:B------:R1:W5:Y:S01]  /*1c70*/  @P6 LD.E R32, desc[UR6][R30.64] ;  /* 0x000000061e206980 */ /* 0x000362000c101900 */
[----:B------:R-:W-:Y:S01]  /*1c80*/  SHF.R.U32.HI R60, RZ, 0x3, R34 ;  /* 0x00000003ff3c7819 */ /* 0x000fe20000011622 */
[----:B------:R-:W-:Y:S02]  /*1c90*/  IMAD.MOV.U32 R61, RZ, RZ, RZ ;  /* 0x000000ffff3d7224 */ /* 0x000fe400078e00ff */
[----:B------:R-:W-:Y:S01]  /*1ca0*/  IMAD.WIDE.U32 R2, R18, R28, R2 ;  /* 0x0000001c12027225 */ /* 0x000fe200078e0002 */
[----:B-1----:R-:W-:-:S02]  /*1cb0*/  SHF.R.S32.HI R31, RZ, 0x1f, R18 ;  /* 0x0000001fff1f7819 */ /* 0x002fc40000011412 */
[----:B------:R-:W-:Y:S01]  /*1cc0*/  LOP3.LUT R239, R239, R238, RZ, 0x3c, !PT ;  /* 0x000000eeefef7212 */ /* 0x000fe200078e3cff */
[----:B------:R-:W-:-:S03]  /*1cd0*/  IMAD.SHL.U32 R150, R33, 0x100, RZ ;  /* 0x0000010021967824 */ /* 0x000fc600078e00ff */
[C---:B------:R-:W-:Y:S01]  /*1ce0*/  LOP3.LUT R238, R239.reuse, R238, RZ, 0x3c, !PT ;  /* 0x000000eeefee7212 */ /* 0x040fe200078e3cff */
[C---:B------:R-:W-:Y:S01]  /*1cf0*/  IMAD.SHL.U32 R81, R234.reuse, 0x10, RZ ;  /* 0x00000010ea517824 */ /* 0x040fe200078e00ff */
[----:B------:R-:W-:Y:S01]  /*1d00*/  SHF.L.U64.HI R92, R234, 0x4, R235 ;  /* 0x00000004ea5c7819 */ /* 0x000fe200000102eb */
[----:B------:R-:W-:Y:S01]  /*1d10*/  VIADD R103, R150, 0xffffff00 ;  /* 0xffffff0096677836 */ /* 0x000fe20000000000 */
[C---:B------:R-:W-:Y:S02]  /*1d20*/  SHF.L.U64.HI R101, R236.reuse, 0x4, R237 ;  /* 0x00000004ec657819 */ /* 0x040fe400000102ed */
[----:B------:R-:W-:Y:S02]  /*1d30*/  SHF.L.U32 R95, R236, 0x4, RZ ;  /* 0x00000004ec5f7819 */ /* 0x000fe400000006ff */
[----:B------:R-:W-:Y:S01]  /*1d40*/  LOP3.LUT R239, R239, R238, RZ, 0x3c, !PT ;  /* 0x000000eeefef7212 */ /* 0x000fe200078e3cff */
[----:B--2---:R-:W-:-:S04]  /*1d50*/  @P0 IMAD.WIDE.U32 R4, R8, R38, RZ ;  /* 0x0000002608040225 */ /* 0x004fc800078e00ff */
[----:B------:R-:W-:Y:S02]  /*1d60*/  @P0 IMAD R10, R9, R38, RZ ;  /* 0x00000026090a0224 */ /* 0x000fe400078e02ff */
[-C--:B---3--:R-:W-:Y:S02]  /*1d70*/  @!P0 IMAD R11, R7, R35.reuse, RZ ;  /* 0x00000023070b8224 */ /* 0x088fe400078e02ff */
[----:B------:R-:W-:-:S03]  /*1d80*/  @!P0 IMAD.WIDE.U32 R6, R6, R35, RZ ;  /* 0x0000002306068225 */ /* 0x000fc600078e00ff */
[----:B------:R-:W-:Y:S01]  /*1d90*/  @!P0 MOV R0, R6 ;  /* 0x0000000600008202 */ /* 0x000fe20000000f00 */
[----:B------:R-:W-:Y:S02]  /*1da0*/  @P0 IMAD.MOV.U32 R0, RZ, RZ, R4 ;  /* 0x000000ffff000224 */ /* 0x000fe400078e0004 */
[----:B------:R-:W-:Y:S01]  /*1db0*/  @!P0 IMAD.IADD R6, R7, 0x1, R11 ;  /* 0x0000000107068824 */ /* 0x000fe200078e020b */
[----:B------:R-:W-:Y:S01]  /*1dc0*/  @P0 IADD3 R6, PT, PT, R5, R10, RZ ;  /* 0x0000000a05060210 */ /* 0x000fe20007ffe0ff */
[----:B------:R-:W-:Y:S01]  /*1dd0*/  IMAD R5, R29, R18, RZ ;  /* 0x000000121d057224 */ /* 0x000fe200078e02ff */
[----:B------:R-:W-:Y:S01]  /*1de0*/  IADD3 R4, P1, PT, R14, R0, RZ ;  /* 0x000000000e047210 */ /* 0x000fe20007f3e0ff */
[--C-:B------:R-:W-:Y:S02]  /*1df0*/  @!P0 IMAD.MOV.U32 R96, RZ, RZ, R8.reuse ;  /* 0x000000ffff608224 */ /* 0x100fe400078e0008 */
[----:B------:R-:W-:Y:S02]  /*1e00*/  @!P0 IMAD.MOV.U32 R97, RZ, RZ, R9 ;  /* 0x000000ffff618224 */ /* 0x000fe400078e0009 */
[----:B------:R-:W-:Y:S01]  /*1e10*/  IMAD R10, R31, R28, R5 ;  /* 0x0000001c1f0a7224 */ /* 0x000fe200078e0205 */
[----:B------:R-:W-:Y:S01]  /*1e20*/  IADD3.X R5, PT, PT, RZ, R6, RZ, P1, !PT ;  /* 0x00000006ff057210 */ /* 0x000fe20000ffe4ff */
[----:B------:R-:W-:-:S02]  /*1e30*/  @P0 IMAD.MOV.U32 R96, RZ, RZ, R8 ;  /* 0x000000ffff600224 */ /* 0x000fc400078e0008 */
[----:B------:R-:W-:Y:S01]  /*1e40*/  @P0 IMAD.MOV.U32 R97, RZ, RZ, R9 ;  /* 0x000000ffff610224 */ /* 0x000fe200078e0009 */
[----:B------:R-:W-:Y:S01]  /*1e50*/  IADD3 R6, P0, PT, R14, R19, RZ ;  /* 0x000000130e067210 */ /* 0x000fe20007f1e0ff */
[----:B------:R-:W-:-:S03]  /*1e60*/  IMAD R0, R21, R37, RZ ;  /* 0x0000002515007224 */ /* 0x000fc600078e02ff */
[----:B------:R-:W-:Y:S01]  /*1e70*/  IADD3.X R7, PT, PT, RZ, R13, RZ, P0, !PT ;  /* 0x0000000dff077210 */ /* 0x000fe200007fe4ff */
[----:B------:R-:W-:-:S04]  /*1e80*/  IMAD.WIDE.U32 R4, R20, R37, R4 ;  /* 0x0000002514047225 */ /* 0x000fc800078e0004 */
[----:B------:R-:W-:Y:S01]  /*1e90*/  IMAD.WIDE.U32 R8, R36, 0x40, R60 ;  /* 0x0000004024087825 */ /* 0x000fe200078e003c */
[----:B------:R-:W-:-:S03]  /*1ea0*/  IADD3 R5, PT, PT, R5, R0, RZ ;  /* 0x0000000005057210 */ /* 0x000fc60007ffe0ff */
[----:B------:R-:W-:Y:S02]  /*1eb0*/  IMAD R11, R235, R60, RZ ;  /* 0x0000003ceb0b7224 */ /* 0x000fe400078e02ff */
[----:B------:R-:W-:-:S04]  /*1ec0*/  IMAD.WIDE.U32 R6, R60, R234, R6 ;  /* 0x000000ea3c067225 */ /* 0x000fc800078e0006 */
[----:B------:R-:W-:Y:S02]  /*1ed0*/  IMAD.IADD R3, R3, 0x1, R10 ;  /* 0x0000000103037824 */ /* 0x000fe400078e020a */
[----:B------:R-:W-:Y:S01]  /*1ee0*/  IMAD R0, R9, R96, RZ ;  /* 0x0000006009007224 */ /* 0x000fe200078e02ff */
[----:B----4-:R-:W-:Y:S01]  /*1ef0*/  LEA R245, P0, R6, R22, 0x1 ;  /* 0x0000001606f57211 */ /* 0x010fe200078008ff */
[----:B------:R-:W-:Y:S02]  /*1f00*/  IMAD.IADD R9, R7, 0x1, R11 ;  /* 0x0000000107097824 */ /* 0x000fe400078e020b */
[----:B------:R-:W-:Y:S02]  /*1f10*/  IMAD R10, R237, R60, RZ ;  /* 0x0000003ced0a7224 */ /* 0x000fe400078e02ff */
[----:B------:R-:W-:Y:S01]  /*1f20*/  IMAD.WIDE.U32 R2, R60, R236, R2 ;  /* 0x000000ec3c027225 */ /* 0x000fe200078e0002 */
[----:B------:R-:W-:-:S03]  /*1f30*/  LEA.HI.X R244, R6, R23, R9, 0x1, P0 ;  /* 0x0000001706f47211 */ /* 0x000fc600000f0c09 */
[----:B------:R-:W-:Y:S01]  /*1f40*/  IMAD R7, R8, R97, R0 ;  /* 0x0000006108077224 */ /* 0x000fe200078e0200 */
[----:B------:R-:W-:Y:S01]  /*1f50*/  LEA R247, P0, R2, R24, 0x1 ;  /* 0x0000001802f77211 */ /* 0x000fe200078008ff */
[----:B------:R-:W-:Y:S01]  /*1f60*/  IMAD.IADD R0, R3, 0x1, R10 ;  /* 0x0000000103007824 */ /* 0x000fe200078e020a */
[----:B------:R-:W-:Y:S01]  /*1f70*/  SHF.R.S32.HI R6, RZ, 0x1f, R102 ;  /* 0x0000001fff067819 */ /* 0x000fe20000011466 */
[----:B------:R-:W-:-:S03]  /*1f80*/  IMAD.WIDE.U32 R4, R8, R96, R4 ;  /* 0x0000006008047225 */ /* 0x000fc600078e0004 */
[----:B------:R-:W-:Y:S02]  /*1f90*/  LEA.HI.X R246, R2, R25, R0, 0x1, P0 ;  /* 0x0000001902f67211 */ /* 0x000fe400000f0c00 */
[----:B------:R-:W-:Y:S02]  /*1fa0*/  LEA.HI R2, R6, R102, RZ, 0x8 ;  /* 0x0000006606027211 */ /* 0x000fe400078f40ff */
[----:B------:R-:W-:Y:S02]  /*1fb0*/  IADD3 R3, PT, PT, R5, R7, RZ ;  /* 0x0000000705037210 */ /* 0x000fe40007ffe0ff */
[----:B------:R-:W-:Y:S02]  /*1fc0*/  SHF.R.S32.HI R30, RZ, 0x8, R2 ;  /* 0x00000008ff1e7819 */ /* 0x000fe40000011402 */
[----:B------:R-:W-:Y:S02]  /*1fd0*/  LOP3.LUT R5, R156, 0x1c0, RZ, 0xc0, !PT ;  /* 0x000001c09c057812 */ /* 0x000fe400078ec0ff */
[----:B------:R-:W-:-:S02]  /*1fe0*/  ISETP.GE.AND P0, PT, R30, R33, PT ;  /* 0x000000211e00720c */ /* 0x000fc40003f06270 */
[----:B------:R-:W-:-:S04]  /*1ff0*/  LOP3.LUT R0, R5, 0x38, R34, 0xf8, !PT ;  /* 0x0000003805007812 */ /* 0x000fc800078ef822 */
[--C-:B------:R-:W-:Y:S02]  /*2000*/  LOP3.LUT R0, R0, 0x38, R156.reuse, 0x78, !PT ;  /* 0x0000003800007812 */ /* 0x100fe400078e789c */
[----:B------:R-:W-:Y:S02]  /*2010*/  LEA R98, P1, R4, R26, 0x1 ;  /* 0x0000001a04627211 */ /* 0x000fe400078208ff */
[----:B------:R-:W-:Y:S02]  /*2020*/  LOP3.LUT R2, R0, 0x1e00, R156, 0xf8, !PT ;  /* 0x00001e0000027812 */ /* 0x000fe400078ef89c */
[----:B------:R-:W-:Y:S02]  /*2030*/  LEA.HI.X R99, R4, R27, R3, 0x1, P1 ;  /* 0x0000001b04637211 */ /* 0x000fe400008f0c03 */
[----:B------:R-:W-:Y:S02]  /*2040*/  LEA.HI R0, R15, R15, RZ, 0x1 ;  /* 0x0000000f0f007211 */ /* 0x000fe400078f08ff */
[----:B------:R-:W-:Y:S01]  /*2050*/  LEA R63, R2, R152, 0x1 ;  /* 0x00000098023f7211 */ /* 0x000fe200078e08ff */
[----:B------:R-:W-:Y:S06]  /*2060*/  @P0 BRA `(.L_x_4388) ;  /* 0x000000c000a00947 */ /* 0x000fec0003800000 */
        /* <DEDUP_REMOVED lines=83> */
[C---:B------:R-:W-:Y:S01]  /*25a0*/  SHF.L.U64.HI R131, R42.reuse, 0x7, R43 ;  /* 0x000000072a837819 */ /* 0x040fe2000001022b */
        /* <DEDUP_REMOVED lines=66> */
.L_x_4459:
[----:B------:R-:W-:Y:S01]  /*29d0*/  VIADD R50, R50, 0x100 ;  /* 0x0000010032327836 */ /* 0x000fe20000000000 */
[----:B------:R-:W-:Y:S01]  /*29e0*/  ISETP.NE.AND P0, PT, R90, RZ, PT ;  /* 0x000000ff5a00720c */ /* 0x000fe20003f05270 */
[----:B------:R-:W-:Y:S01]  /*29f0*/  VIADD R51, R51, 0x100 ;  /* 0x0000010033337836 */ /* 0x000fe20000000000 */
[----:B------:R-:W-:Y:S01]  /*2a00*/  ISETP.GE.AND P5, PT, R14, R250, PT ;  /* 0x000000fa0e00720c */ /* 0x000fe20003fa6270 */
[----:B------:R-:W-:Y:S01]  /*2a10*/  IMAD.MOV.U32 R84, RZ, RZ, R80 ;  /* 0x000000ffff547224 */ /* 0x000fe200078e0050 */
[-C--:B------:R-:W-:Y:S01]  /*2a20*/  ISETP.GE.OR P0, PT, R60, R50.reuse, P0 ;  /* 0x000000323c00720c */ /* 0x080fe20000706670 */
[----:B------:R-:W-:Y:S01]  /*2a30*/  VIADD R85, R85, 0xffffffff ;  /* 0xffffffff55557836 */ /* 0x000fe20000000000 */
[-C--:B------:R-:W-:Y:S01]  /*2a40*/  ISETP.GE.OR P2, PT, R74, R50.reuse, P5 ;  /* 0x000000324a00720c */ /* 0x080fe20002f46670 */
[----:B------:R-:W-:Y:S01]  /*2a50*/  VIADD R80, R80, 0xffffff00 ;  /* 0xffffff0050507836 */ /* 0x000fe20000000000 */
[-C--:B------:R-:W-:Y:S01]  /*2a60*/  ISETP.LT.OR P1, PT, R60, R51.reuse, P0 ;  /* 0x000000333c00720c */ /* 0x080fe20000721670 */
[----:B------:R-:W-:Y:S01]  /*2a70*/  UMOV UR4, URZ ;  /* 0x000000ff00047c82 */ /* 0x000fe20008000000 */
[-C--:B------:R-:W-:Y:S01]  /*2a80*/  ISETP.LT.OR P6, PT, R74, R51.reuse, P2 ;  /* 0x000000334a00720c */ /* 0x080fe200017c1670 */
[----:B------:R-:W-:Y:S01]  /*2a90*/  BSSY.RECONVERGENT B1, `(.L_x_4389) ;  /* 0x0000b1c000017945 */ /* 0x000fe20003800200 */
[----:B------:R-:W-:Y:S02]  /*2aa0*/  P2R R37, PR, RZ, 0x2 ;  /* 0x00000002ff257803 */ /* 0x000fe40000000000 */
[CC--:B------:R-:W-:Y:S02]  /*2ab0*/  ISETP.GE.OR P0, PT, R64.reuse, R50.reuse, P5 ;  /* 0x000000324000720c */ /* 0x0c0fe40002f06670 */
[----:B------:R-:W-:Y:S02]  /*2ac0*/  P2R R90, PR, RZ, 0x20 ;  /* 0x00000020ff5a7803 */ /* 0x000fe40000000000 */
[-C--:B------:R-:W-:Y:S02]  /*2ad0*/  ISETP.LT.OR P4, PT, R64, R51.reuse, P0 ;  /* 0x000000334000720c */ /* 0x080fe40000781670 */
[C---:B------:R-:W-:Y:S01]  /*2ae0*/  ISETP.GE.OR P0, PT, R62.reuse, R50, P5 ;  /* 0x000000323e00720c */ /* 0x040fe20002f06670 */
[----:B------:R-:W-:Y:S01]  /*2af0*/  @!P1 IMAD.MOV.U32 R2, RZ, RZ, R83 ;  /* 0x000000ffff029224 */ /* 0x000fe200078e0053 */
[----:B------:R-:W-:Y:S01]  /*2b00*/  P2R R36, PR, RZ, 0x10 ;  /* 0x00000010ff247803 */ /* 0x000fe20000000000 */
[----:B------:R-:W-:Y:S01]  /*2b10*/  @!P1 IMAD.MOV.U32 R3, RZ, RZ, R82 ;  /* 0x000000ffff039224 */ /* 0x000fe200078e0052 */
[----:B------:R-:W-:Y:S02]  /*2b20*/  ISETP.LT.OR P0, PT, R62, R51, P0 ;  /* 0x000000333e00720c */ /* 0x000fe40000701670 */
[----:B------:R-:W-:Y:S02]  /*2b30*/  P2R R39, PR, RZ, 0x40 ;  /* 0x00000040ff277803 */ /* 0x000fe40000000000 */
[----:B------:R1:W2:Y:S01]  /*2b40*/  @!P1 LD.E.128 R16, desc[UR6][R2.64] ;  /* 0x0000000602109980 */ /* 0x0002a2000c101d00 */
[-C--:B------:R-:W-:Y:S02]  /*2b50*/  IADD3 R4, P1, PT, R83, R135.reuse, RZ ;  /* 0x0000008753047210 */ /* 0x080fe40007f3e0ff */
[----:B------:R-:W-:Y:S02]  /*2b60*/  P2R R25, PR, RZ, 0x1 ;  /* 0x00000001ff197803 */ /* 0x000fe40000000000 */
[----:B------:R-:W-:Y:S01]  /*2b70*/  @!P4 IADD3 R10, P3, PT, R4, R135, RZ ;  /* 0x00000087040ac210 */ /* 0x000fe20007f7e0ff */
[--C-:B------:R-:W-:Y:S01]  /*2b80*/  IMAD.X R5, R82, 0x1, R134.reuse, P1 ;  /* 0x0000000152057824 */ /* 0x100fe200008e0686 */
[----:B------:R-:W-:Y:S03]  /*2b90*/  ISETP.NE.AND P2, PT, R25, RZ, PT ;  /* 0x000000ff1900720c */ /* 0x000fe60003f45270 */
[----:B------:R-:W-:Y:S01]  /*2ba0*/  @!P4 IMAD.X R11, R5, 0x1, R134, P3 ;  /* 0x00000001050bc824 */ /* 0x000fe200018e0686 */
[----:B------:R-:W-:Y:S02]  /*2bb0*/  ISETP.NE.AND P3, PT, R36, RZ, PT ;  /* 0x000000ff2400720c */ /* 0x000fe40003f65270 */
[C---:B-1----:R-:W-:Y:S04]  /*2bc0*/  LEA R2, P0, R95.reuse, R77, 0x1 ;  /* 0x0000004d5f027211 */ /* 0x042fe800078008ff */
[----:B------:R-:W-:Y:S02]  /*2bd0*/  LEA.HI.X R3, R95, R76, R101, 0x1, P0 ;  /* 0x0000004c5f037211 */ /* 0x000fe400000f0c65 */
[----:B------:R-:W-:Y:S02]  /*2be0*/  @!P4 LEA R8, P1, R236, R2, 0x5 ;  /* 0x00000002ec08c211 */ /* 0x000fe400078228ff */
[----:B------:R-:W-:Y:S03]  /*2bf0*/  @!P2 LEA R6, P0, R52, R4, 0x6 ;  /* 0x000000043406a211 */ /* 0x000fe600078030ff */
[----:B------:R-:W-:Y:S02]  /*2c00*/  @!P3 LEA.HI.X R9, R236, R3, R237, 0x5, P1 ;  /* 0x00000003ec09b211 */ /* 0x000fe400008f2ced */
[----:B------:R-:W-:Y:S02]  /*2c10*/  ISETP.GE.OR P1, PT, R70, R50, P5 ;  /* 0x000000324600720c */ /* 0x000fe40002f26670 */
[----:B------:R-:W-:Y:S02]  /*2c20*/  @!P2 LEA.HI.X R7, R52, R5, R53, 0x6, P0 ;  /* 0x000000053407a211 */ /* 0x000fe400000f3435 */
[----:B------:R-:W-:Y:S02]  /*2c30*/  @!P2 LEA R20, P0, R236, R2, 0x6 ;  /* 0x00000002ec14a211 */ /* 0x000fe400078030ff */
[----:B------:R-:W-:Y:S02]  /*2c40*/  ISETP.LT.OR P4, PT, R70, R51, P1 ;  /* 0x000000334600720c */ /* 0x000fe40000f81670 */
        /* <DEDUP_REMOVED lines=25> */
[----:B--2---:R1:W-:Y:S04]  /*2de0*/  @!P3 ST.E.128 desc[UR6][R8.64], R16 ;  /* 0x000000100800b985 */ /* 0x0043e8000c101d06 */
        /* <DEDUP_REMOVED lines=14> */
[----:B------:R-:W-:Y:S02]  /*2ed0*/  ISETP.NE.AND P0, PT, R90, RZ, PT ;  /* 0x000000ff5a00720c */ /* 0x000fe40003f05270 */
[----:B------:R-:W-:Y:S02]  /*2ee0*/  P2R R21, PR, RZ, 0x2 ;  /* 0x00000002ff157803 */ /* 0x000fe40000000000 */
[-C--:B------:R-:W-:Y:S02]  /*2ef0*/  ISETP.GE.OR P5, PT, R69, R50.reuse, P0 ;  /* 0x000000324500720c */ /* 0x080fe400007a6670 */
[-C--:B------:R-:W-:Y:S02]  /*2f00*/  ISETP.GE.OR P3, PT, R67, R50.reuse, P0 ;  /* 0x000000324300720c */ /* 0x080fe40000766670 */
[-C--:B------:R-:W-:Y:S02]  /*2f10*/  ISETP.LT.OR P5, PT, R69, R51.reuse, P5 ;  /* 0x000000334500720c */ /* 0x080fe40002fa1670 */
[-C--:B------:R-:W-:Y:S01]  /*2f20*/  ISETP.LT.OR P3, PT, R67, R51.reuse, P3 ;  /* 0x000000334300720c */ /* 0x080fe20001f61670 */
        /* <DEDUP_REMOVED lines=25> */
[C---:B------:R-:W-:Y:S04]  /*30c0*/  ISETP.GE.OR P1, PT, R78.reuse, R50, P0 ;  /* 0x000000324e00720c */ /* 0x040fe80000726670 */
[-C--:B------:R-:W-:Y:S01]  /*30d0*/  ISETP.LT.OR P1, PT, R78, R51.reuse, P1 ;  /* 0x000000334e00720c */ /* 0x080fe20000f21670 */
[----:B-1----:R1:W2:Y:S02]  /*30e0*/  @!P6 LD.E.128 R8, desc[UR6][R6.64] ;  /* 0x000000060608e980 */ /* 0x0022a4000c101d00 */
[----:B-1----:R-:W-:Y:S04]  /*30f0*/  @!P6 IMAD.WIDE.U32 R6, R236, 0xe0, R2 ;  /* 0x000000e0ec06e825 */ /* 0x002fe800078e0002 */
[----:B------:R-:W-:Y:S02]  /*3100*/  @!P6 IMAD.IADD R7, R7, 0x1, R0 ;  /* 0x000000010707e824 */ /* 0x000fe400078e0200 */
[----:B------:R-:W-:Y:S03]  /*3110*/  @!P5 IMAD R0, R53, 0x120, RZ ;  /* 0x000001203500d824 */ /* 0x000fe600078e02ff */
[----:B--2---:R1:W-:Y:S02]  /*3120*/  @!P6 ST.E.128 desc[UR6][R6.64], R8 ;  /* 0x000000080600e985 */ /* 0x0043e4000c101d06 */
[----:B-1----:R-:W-:Y:S02]  /*3130*/  @!P5 IMAD.WIDE.U32 R6, R52, 0x120, R4 ;  /* 0x000001203406d825 */ /* 0x002fe400078e0004 */
[----:B------:R-:W2:Y:S03]  /*3140*/  @!P4 LD.E.128 R8, desc[UR6][R32.64] ;  /* 0x000000062008c980 */ /* 0x000ea6000c101d00 */
[----:B------:R-:W-:Y:S01]  /*3150*/  @!P5 IADD3 R7, PT, PT, R7, R0, RZ ;  /* 0x000000000707d210 */ /* 0x000fe20007ffe0ff */
[----:B------:R-:W-:Y:S01]  /*3160*/  @!P5 IMAD R0, R237, 0x120, RZ ;  /* 0x00000120ed00d824 */ /* 0x000fe200078e02ff */
[----:B--2---:R1:W-:Y:S01]  /*3170*/  @!P4 ST.E.128 desc[UR6][R34.64], R8 ;  /* 0x000000082200c985 */ /* 0x0043e2000c101d06 */
[CC--:B------:R-:W-:Y:S02]  /*3180*/  ISETP.GE.OR P4, PT, R68.reuse, R50.reuse, P0 ;  /* 0x000000324400720c */ /* 0x0c0fe40000786670 */
[C---:B------:R-:W-:Y:S01]  /*3190*/  ISETP.GE.OR P0, PT, R79.reuse, R50, P0 ;  /* 0x000000324f00720c */ /* 0x040fe20000706670 */
[----:B------:R2:W3:Y:S01]  /*31a0*/  @!P5 LD.E.128 R16, desc[UR6][R6.64] ;  /* 0x000000060610d980 */ /* 0x0004e2000c101d00 */
[-C--:B------:R-:W-:Y:S02]  /*31b0*/  ISETP.LT.OR P4, PT, R68, R51.reuse, P4 ;  /* 0x000000334400720c */ /* 0x080fe40002781670 */
[----:B------:R-:W-:Y:S11]  /*31c0*/  ISETP.LT.OR P0, PT, R79, R51, P0 ;  /* 0x000000334f00720c */ /* 0x000ff60000701670 */
[----:B------:R-:W-:Y:S02]  /*31d0*/  @!UPT UIADD3 URZ, UPT, UPT, URZ, URZ, URZ ;  /* 0x000000fffffff290 */ /* 0x000fe4000fffe0ff */
[----:B------:R-:W-:Y:S02]  /*31e0*/  @!P0 IMAD R12, R53, 0x1c0, RZ ;  /* 0x000001c0350c8824 */ /* 0x000fe400078e02ff */
        /* <DEDUP_REMOVED lines=35> */
[C-C-:B-1----:R-:W-:Y:S04]  /*3420*/  @!P1 IMAD.WIDE.U32 R6, R236.reuse, 0x1a0, R2.reuse ;  /* 0x000001a0ec069825 */ /* 0x142fe800078e0002 */
[----:B------:R-:W-:Y:S01]  /*3430*/  @!P0 IMAD.WIDE.U32 R2, R236, 0x1c0, R2 ;  /* 0x000001c0ec028825 */ /* 0x000fe200078e0002 */
[----:B------:R-:W-:Y:S03]  /*3440*/  @!P1 IADD3 R7, PT, PT, R7, R0, RZ ;  /* 0x0000000007079210 */ /* 0x000fe60007ffe0ff */
[----:B------:R-:W-:Y:S04]  /*3450*/  @!P0 IMAD R0, R237, 0x1c0, RZ ;  /* 0x000001c0ed008824 */ /* 0x000fe800078e02ff */
        /* <DEDUP_REMOVED lines=152> */
.L_x_4390:
        /* <DEDUP_REMOVED lines=20> */
[-C--:B------:R-:W-:Y:S02]  /*3f20*/  ISETP.GE.OR P1, PT, R65, R50.reuse, P4 ;  /* 0x000000324100720c */ /* 0x080fe40002726670 */
[-C--:B------:R-:W-:Y:S02]  /*3f30*/  ISETP.GE.OR P2, PT, R64, R50.reuse, P4 ;  /* 0x000000324000720c */ /* 0x080fe40002746670 */
[----:B------:R-:W-:Y:S02]  /*3f40*/  ISETP.GE.OR P3, PT, R62, R50, P4 ;  /* 0x000000323e00720c */ /* 0x000fe40002766670 */
[----:B------:R-:W-:Y:S05]  /*3f50*/  P2R R38, PR, RZ, 0x20 ;  /* 0x00000020ff267803 */ /* 0x000fea0000000000 */
[----:B------:R-:W-:Y:S06]  /*3f60*/  @P0 BRA `(.L_x_4394) ;  /* 0x0000000000c40947 */ /* 0x000fec0003800000 */
        /* <DEDUP_REMOVED lines=49> */
.L_x_4394:
[----:B------:R-:W-:Y:S05]  /*4280*/  BSYNC.RECONVERGENT B0 ;  /* 0x0000000000007941 */ /* 0x000fea0003800200 */
.L_x_4393:
[-C--:B------:R-:W-:Y:S01]  /*4290*/  ISETP.LT.OR P0, PT, R65, R51.reuse, P1 ;  /* 0x000000334100720c */ /* 0x080fe20000f01670 */
[----:B------:R-:W-:Y:S01]  /*42a0*/  BSSY.RECONVERGENT B0, `(.L_x_4395) ;  /* 0x0000033000007945 */ /* 0x000fe20003800200 */
[-C--:B------:R-:W-:Y:S02]  /*42b0*/  ISETP.LT.OR P1, PT, R64, R51.reuse, P2 ;  /* 0x000000334000720c */ /* 0x080fe40001721670 */
[----:B------:R-:W-:Y:S02]  /*42c0*/  ISETP.GE.OR P6, PT, R74, R50, P4 ;  /* 0x000000324a00720c */ /* 0x000fe400027c6670 */
        /* <DEDUP_REMOVED lines=48> */
.L_x_4396:
[----:B------:R-:W-:Y:S05]  /*45d0*/  BSYNC.RECONVERGENT B0 ;  /* 0x0000000000007941 */ /* 0x000fea0003800200 */
.L_x_4395:
        /* <DEDUP_REMOVED lines=53> */
.L_x_4398:
[----:B------:R-:W-:Y:S05]  /*4930*/  BSYNC.RECONVERGENT B0 ;  /* 0x0000000000007941 */ /* 0x000fea0003800200 */
.L_x_4397:
[----:B------:R-:W-:Y:S01]  /*4940*/  ISETP.GE.OR P0, PT, R73, R50, P4 ;  /* 0x000000324900720c */ /* 0x000fe20002706670 */
[----:B------:R-:W-:Y:S03]  /*4950*/  BSSY.RECONVERGENT B0, `(.L_x_4399) ;  /* 0x0000036000007945 */ /* 0x000fe60003800200 */
[----:B------:R-:W-:Y:S01]  /*4960*/  P2R R33, PR, RZ, 0x1 ;  /* 0x00000001ff217803 */ /* 0x000fe20000000000 */
        /* <DEDUP_REMOVED lines=52> */
.L_x_4400:
[----:B------:R-:W-:Y:S05]  /*4cb0*/  BSYNC.RECONVERGENT B0 ;  /* 0x0000000000007941 */ /* 0x000fea0003800200 */
.L_x_4399:
[----:B------:R-:W-:Y:S01]  /*4cc0*/  ISETP.NE.AND P0, PT, R38, RZ, PT ;  /* 0x000000ff2600720c */ /* 0x000fe20003f05270 */
[----:B------:R-:W-:Y:S01]  /*4cd0*/  BSSY.RECONVERGENT B0, `(.L_x_4401) ;  /* 0x000003c000007945 */ /* 0x000fe20003800200 */
        /* <DEDUP_REMOVED lines=59> */
.L_x_4402:
[----:B------:R-:W-:Y:S05]  /*5090*/  BSYNC.RECONVERGENT B0 ;  /* 0x0000000000007941 */ /* 0x000fea0003800200 */
.L_x_4401:
        /* <DEDUP_REMOVED lines=54> */
.L_x_4404:
[----:B------:R-:W-:Y:S05]  /*5400*/  BSYNC.RECONVERGENT B0 ;  /* 0x0000000000007941 */ /* 0x000fea0003800200 */
.L_x_4403:
        /* <DEDUP_REMOVED lines=61> */
.L_x_4406:
[----:B------:R-:W-:Y:S05]  /*57e0*/  BSYNC.RECONVERGENT B0 ;  /* 0x0000000000007941 */ /* 0x000fea0003800200 */
.L_x_4405:
        /* <DEDUP_REMOVED lines=59> */
.L_x_4408:
[----:B------:R-:W-:Y:S05]  /*5ba0*/  BSYNC.RECONVERGENT B0 ;  /* 0x0000000000007941 */ /* 0x000fea0003800200 */
.L_x_4407:
[-C--:B------:R-:W-:Y:S01]  /*5bb0*/  ISETP.LT.OR P0, PT, R71, R51.reuse, P6 ;  /* 0x000000334700720c */ /* 0x080fe20003701670 */
[----:B------:R-:W-:Y:S01]  /*5bc0*/  BSSY.RECONVERGENT B0, `(.L_x_4409) ;  /* 0x000003c000007945 */ /* 0x000fe20003800200 */
[----:B------:R-:W-:Y:S02]  /*5bd0*/  ISETP.GE.OR P1, PT, R68, R50, P4 ;  /* 0x000000324400720c */ /* 0x000fe40002726670 */
[----:B------:R-:W-:Y:S02]  /*5be0*/  ISETP.LT.OR P2, PT, R70, R51, P3 ;  /* 0x000000334600720c */ /* 0x000fe40001f41670 */
[----:B------:R-:W-:Y:S07]  /*5bf0*/  P2R R33, PR, RZ, 0x2 ;  /* 0x00000002ff217803 */ /* 0x000fee0000000000 */
        /* <DEDUP_REMOVED lines=56> */
.L_x_4410:
[----:B------:R-:W-:Y:S05]  /*5f80*/  BSYNC.RECONVERGENT B0 ;  /* 0x0000000000007941 */ /* 0x000fea0003800200 */
.L_x_4409:
        /* <DEDUP_REMOVED lines=54> */
.L_x_4412:
[----:B------:R-:W-:Y:S05]  /*62f0*/  BSYNC.RECONVERGENT B0 ;  /* 0x0000000000007941 */ /* 0x000fea0003800200 */
.L_x_4411:
[----:B------:R-:W-:Y:S01]  /*6300*/  ISETP.NE.AND P3, PT, R38, RZ, PT ;  /* 0x000000ff2600720c */ /* 0x000fe20003f65270 */
[----:B------:R-:W-:Y:S01]  /*6310*/  BSSY.RECONVERGENT B0, `(.L_x_4413) ;  /* 0x0000047000007945 */ /* 0x000fe20003800200 */
[-C--:B------:R-:W-:Y:S02]  /*6320*/  ISETP.GE.OR P2, PT, R66, R50.reuse, P4 ;  /* 0x000000324200720c */ /* 0x080fe40002746670 */
[-C--:B------:R-:W-:Y:S02]  /*6330*/  ISETP.LT.OR P3, PT, R69, R51.reuse, P3 ;  /* 0x000000334500720c */ /* 0x080fe40001f61670 */
[-C--:B------:R-:W-:Y:S02]  /*6340*/  ISETP.GE.OR P1, PT, R78, R50.reuse, P4 ;  /* 0x000000324e00720c */ /* 0x080fe40002726670 */
[----:B------:R-:W-:Y:S02]  /*6350*/  ISETP.NE.AND P6, PT, R33, RZ, PT ;  /* 0x000000ff2100720c */ /* 0x000fe40003fc5270 */
        /* <DEDUP_REMOVED lines=66> */
.L_x_4414:
[----:B------:R-:W-:Y:S05]  /*6780*/  BSYNC.RECONVERGENT B0 ;  /* 0x0000000000007941 */ /* 0x000fea0003800200 */
.L_x_4413:
        /* <DEDUP_REMOVED lines=60> */
.L_x_4416:
[----:B------:R-:W-:Y:S05]  /*6b50*/  BSYNC.RECONVERGENT B0 ;  /* 0x0000000000007941 */ /* 0x000fea0003800200 */
.L_x_4415:
        /* <DEDUP_REMOVED lines=60> */
.L_x_4418:
[----:B------:R-:W-:Y:S05]  /*6f20*/  BSYNC.RECONVERGENT B0 ;  /* 0x0000000000007941 */ /* 0x000fea0003800200 */
.L_x_4417:
        /* <DEDUP_REMOVED lines=60> */
.L_x_4420:
[----:B------:R-:W-:Y:S05]  /*72f0*/  BSYNC.RECONVERGENT B0 ;  /* 0x0000000000007941 */ /* 0x000fea0003800200 */
.L_x_4419:
        /* <DEDUP_REMOVED lines=60> */
.L_x_4422:
[----:B------:R-:W-:Y:S05]  /*76c0*/  BSYNC.RECONVERGENT B0 ;  /* 0x0000000000007941 */ /* 0x000fea0003800200 */
.L_x_4421:
        /* <DEDUP_REMOVED lines=60> */
.L_x_4424:
[----:B------:R-:W-:Y:S05]  /*7a90*/  BSYNC.RECONVERGENT B0 ;  /* 0x0000000000007941 */ /* 0x000fea0003800200 */
.L_x_4423:
[----:B------:R-:W5:Y:S02]  /*7aa0*/  LD.E R0, desc[UR6][R154.64+0xd0] ;  /* 0x0000d0069a007980 */ /* 0x000f64000c101900 */
[----:B-----5:R-:W-:Y:S05]  /*7ab0*/  IMAD.U32 R0, R0, -0x80, RZ ;  /* 0xffffff8000007824 */ /* 0x020fea00078e00ff */
[C---:B------:R-:W-:Y:S02]  /*7ac0*/  LEA R28, P1, R0.reuse, R28, 0x1 ;  /* 0x0000001c001c7211 */ /* 0x040fe400078208ff */
[C---:B------:R-:W-:Y:S02]  /*7ad0*/  LEA R40, P0, R0.reuse, R40, 0x1 ;  /* 0x0000002800287211 */ /* 0x040fe400078008ff */
[C---:B------:R-:W-:Y:S02]  /*7ae0*/  LEA.HI.X.SX32 R29, R0.reuse, R29, 0x1, P1 ;  /* 0x0000001d001d7211 */ /* 0x040fe400008f0eff */
[----:B------:R-:W-:Y:S01]  /*7af0*/  LEA.HI.X.SX32 R41, R0, R41, 0x1, P0 ;  /* 0x0000002900297211 */ /* 0x000fe200000f0eff */
[----:B------:R-:W-:Y:S05]  /*7b00*/  BRA `(.L_x_4391) ;  /* 0x0000006000507947 */ /* 0x000fea0003800000 */
.L_x_4392:
        /* <DEDUP_REMOVED lines=97> */
.L_x_4426:
[----:B------:R-:W-:Y:S05]  /*8120*/  BSYNC.RECONVERGENT B0 ;  /* 0x0000000000007941 */ /* 0x000fea0003800200 */
.L_x_4425:
        /* <DEDUP_REMOVED lines=92> */
.L_x_4428:
[----:B------:R-:W-:Y:S05]  /*86f0*/  BSYNC.RECONVERGENT B0 ;  /* 0x0000000000007941 */ /* 0x000fea0003800200 */
.L_x_4427:
        /* <DEDUP_REMOVED lines=96> */
.L_x_4430:
[----:B------:R-:W-:Y:S05]  /*8d00*/  BSYNC.RECONVERGENT B0 ;  /* 0x0000000000007941 */ /* 0x000fea0003800200 */
.L_x_4429:
        /* <DEDUP_REMOVED lines=90> */
.L_x_4432:
[----:B------:R-:W-:Y:S05]  /*92b0*/  BSYNC.RECONVERGENT B0 ;  /* 0x0000000000007941 */ /* 0x000fea0003800200 */
.L_x_4431:
        /* <DEDUP_REMOVED lines=93> */
.L_x_4434:
[----:B------:R-:W-:Y:S05]  /*9890*/  BSYNC.RECONVERGENT B0 ;  /* 0x0000000000007941 */ /* 0x000fea0003800200 */
.L_x_4433:
        /* <DEDUP_REMOVED lines=94> */
.L_x_4436:
[----:B------:R-:W-:Y:S05]  /*9e80*/  BSYNC.RECONVERGENT B0 ;  /* 0x0000000000007941 */ /* 0x000fea0003800200 */
.L_x_4435:
        /* <DEDUP_REMOVED lines=93> */
.L_x_4438:
[----:B------:R-:W-:Y:S05]  /*a460*/  BSYNC.RECONVERGENT B0 ;  /* 0x0000000000007941 */ /* 0x000fea0003800200 */
.L_x_4437:
        /* <DEDUP_REMOVED lines=96> */
.L_x_4440:
[----:B------:R-:W-:Y:S05]  /*aa70*/  BSYNC.RECONVERGENT B0 ;  /* 0x0000000000007941 */ /* 0x000fea0003800200 */
.L_x_4439:
        /* <DEDUP_REMOVED lines=96> */
.L_x_4442:
[----:B------:R-:W-:Y:S05]  /*b080*/  BSYNC.RECONVERGENT B0 ;  /* 0x0000000000007941 */ /* 0x000fea0003800200 */
.L_x_4441:
        /* <DEDUP_REMOVED lines=94> */
.L_x_4444:
[----:B------:R-:W-:Y:S05]  /*b670*/  BSYNC.RECONVERGENT B0 ;  /* 0x0000000000007941 */ /* 0x000fea0003800200 */
.L_x_4443:
        /* <DEDUP_REMOVED lines=96> */
.L_x_4446:
[----:B------:R-:W-:Y:S05]  /*bc80*/  BSYNC.RECONVERGENT B0 ;  /* 0x0000000000007941 */ /* 0x000fea0003800200 */
.L_x_4445:
        /* <DEDUP_REMOVED lines=99> */
.L_x_4448:
[----:B------:R-:W-:Y:S05]  /*c2c0*/  BSYNC.RECONVERGENT B0 ;  /* 0x0000000000007941 */ /* 0x000fea0003800200 */
.L_x_4447:
        /* <DEDUP_REMOVED lines=99> */
.L_x_4450:
[----:B------:R-:W-:Y:S05]  /*c900*/  BSYNC.RECONVERGENT B0 ;  /* 0x0000000000007941 */ /* 0x000fea0003800200 */
.L_x_4449:
        /* <DEDUP_REMOVED lines=99> */
.L_x_4452:
[----:B------:R-:W-:Y:S05]  /*cf40*/  BSYNC.RECONVERGENT B0 ;  /* 0x0000000000007941 */ /* 0x000fea0003800200 */
.L_x_4451:
        /* <DEDUP_REMOVED lines=100> */
.L_x_4454:
[----:B------:R-:W-:Y:S05]  /*d590*/  BSYNC.RECONVERGENT B0 ;  /* 0x0000000000007941 */ /* 0x000fea0003800200 */
.L_x_4453:
        /* <DEDUP_REMOVED lines=96> */
.L_x_4456:
[----:B------:R-:W-:Y:S05]  /*dba0*/  BSYNC.RECONVERGENT B0 ;  /* 0x0000000000007941 */ /* 0x000fea0003800200 */
.L_x_4455:
        /* <DEDUP_REMOVED lines=10> */
.L_x_4391:
[----:B------:R-:W-:Y:S05]  /*dc50*/  BSYNC.RECONVERGENT B1 ;  /* 0x0000000000017941 */ /* 0x000fea0003800200 */
.L_x_4389:
        /* <DEDUP_REMOVED lines=101> */
.L_x_4458:
[----:B------:R-:W-:Y:S05]  /*e2b0*/  BSYNC.RECONVERGENT B0 ;  /* 0x0000000000007941 */ /* 0x000fea0003800200 */
.L_x_4457:
[----:B------:R-:W-:Y:S11]  /*e2c0*/  ISETP.GT.AND P0, PT, R85, R93, PT ;  /* 0x0000005d5500720c */ /* 0x000ff60003f04270 */
[----:B------:R-:W-:Y:S02]  /*e2d0*/  @!UPT UIADD3 URZ, UPT, UPT, URZ, URZ, URZ ;  /* 0x000000fffffff290 */ /* 0x000fe4000fffe0ff */
[----:B------:R-:W-:Y:S05]  /*e2e0*/  @P0 BRA `(.L_x_4459) ;  /* 0xffffff4400b80947 */ /* 0x000fea000383ffff */
.L_x_4388:
[----:B------:R-:W-:Y:S05]  /*e2f0*/  WARPSYNC.ALL ;  /* 0x0000000000007948 */ /* 0x000fea0003800000 */
[----:B------:R-:W-:Y:S06]  /*e300*/  BAR.SYNC.DEFER_BLOCKING 0x0 ;  /* 0x0000000000007b1d */ /* 0x000fec0000010000 */
[----:B------:R1:W5:Y:S04]  /*e310*/  LDL R228, [R1+0xfc] ;  /* 0x0000fc0001e47983 */ /* 0x0003680000100800 */
[----:B------:R-:W2:Y:S01]  /*e320*/  LD.E R38, desc[UR6][R154.64+0xd0] ;  /* 0x0000d0069a267980 */ /* 0x000ea2000c101900 */
[----:B------:R-:W-:Y:S01]  /*e330*/  BSSY.RECONVERGENT B2, `(.L_x_4460) ;  /* 0x00002d5000027945 */ /* 0x000fe20003800200 */
[C---:B------:R-:W-:Y:S01]  /*e340*/  SHF.L.U64.HI R37, R96.reuse, 0x4, R97 ;  /* 0x0000000460257819 */ /* 0x040fe20000010261 */
[----:B------:R-:W-:Y:S01]  /*e350*/  IMAD.SHL.U32 R30, R96, 0x10, RZ ;  /* 0x00000010601e7824 */ /* 0x000fe200078e00ff */
[----:B------:R-:W3:Y:S01]  /*e360*/  S2R R231, SR_TID.X ;  /* 0x0000000000e77919 */ /* 0x000ee20000002100 */
[----:B--2---:R-:W-:-:S13]  /*e370*/  ISETP.NE.AND P0, PT, R38, RZ, PT ;  /* 0x000000ff2600720c */ /* 0x004fda0003f05270 */
[----:B-1-3--:R-:W-:Y:S05]  /*e380*/  @P0 BRA `(.L_x_4461) ;  /* 0x0000000000d80947 */ /* 0x00afea0003800000 */
[----:B-----5:R-:W-:Y:S01]  /*e390*/  IADD3 R0, PT, PT, -R153, R228, RZ ;  /* 0x000000e499007210 */ /* 0x020fe20007ffe1ff */
        /* <DEDUP_REMOVED lines=10> */
.L_x_4464:
[----:B------:R2:W-:Y:S02]  /*e440*/  STS.128 [R63], RZ ;  /* 0x000000ff3f007388 */ /* 0x0005e40000000c00 */
.L_x_4463:
[----:B------:R-:W-:Y:S05]  /*e450*/  BSYNC.RECONVERGENT B0 ;  /* 0x0000000000007941 */ /* 0x000fea0003800200 */
.L_x_4462:
        /* <DEDUP_REMOVED lines=17> */
.L_x_4466:
[----:B------:R-:W-:Y:S05]  /*e570*/  BSYNC.RECONVERGENT B0 ;  /* 0x0000000000007941 */ /* 0x000fea0003800200 */
.L_x_4465:
        /* <DEDUP_REMOVED lines=11> */
.L_x_4468:
[----:B------:R-:W-:Y:S05]  /*e630*/  BSYNC.RECONVERGENT B0 ;  /* 0x0000000000007941 */ /* 0x000fea0003800200 */
.L_x_4467:
        /* <DEDUP_REMOVED lines=11> */
.L_x_4461:
        /* <DEDUP_REMOVED lines=22> */
[----:B------:R1:W5:Y:S02]  /*e850*/  LD.E R19, desc[UR6][R154.64+0xc0] ;  /* 0x0000c0069a137980 */ /* 0x000364000c101900 */
[----:B-----5:R-:W-:Y:S01]  /*e860*/  IMAD.IADD R24, R228, 0x1, -R153 ;  /* 0x00000001e4187824 */ /* 0x020fe200078e0a99 */
[----:B------:R-:W-:Y:S01]  /*e870*/  BSSY.RECONVERGENT B1, `(.L_x_4471) ;  /* 0x0000041000017945 */ /* 0x000fe20003800200 */
[C---:B------:R-:W-:Y:S01]  /*e880*/  IMAD.SHL.U32 R0, R2.reuse, 0x2, RZ ;  /* 0x0000000202007824 */ /* 0x040fe200078e00ff */
[----:B------:R-:W-:Y:S02]  /*e890*/  SHF.L.U64.HI R2, R2, 0x1, R3 ;  /* 0x0000000102027819 */ /* 0x000fe40000010203 */
[----:B------:R-:W-:Y:S02]  /*e8a0*/  ISETP.GE.AND P2, PT, R60, R24, PT ;  /* 0x000000183c00720c */ /* 0x000fe40003f46270 */
[-C--:B------:R-:W-:Y:S02]  /*e8b0*/  IADD3 R22, P1, PT, R28, R0.reuse, RZ ;  /* 0x000000001c167210 */ /* 0x080fe40007f3e0ff */
        /* <DEDUP_REMOVED lines=56> */
.L_x_4475:
[----:B------:R-:W-:Y:S05]  /*ec40*/  BSYNC.RECONVERGENT B0 ;  /* 0x0000000000007941 */ /* 0x000fea0003800200 */
.L_x_4474:
[----:B-----5:R3:W-:Y:S01]  /*ec50*/  STS.128 [R63], R4 ;  /* 0x000000043f007388 */ /* 0x0207e20000000c00 */
[----:B------:R-:W-:Y:S05]  /*ec60*/  BRA `(.L_x_4472) ;  /* 0x0000000000047947 */ /* 0x000fea0003800000 */
.L_x_4473:
[----:B------:R2:W-:Y:S02]  /*ec70*/  STS.128 [R63], RZ ;  /* 0x000000ff3f007388 */ /* 0x0005e40000000c00 */
.L_x_4472:
[----:B------:R-:W-:Y:S05]  /*ec80*/  BSYNC.RECONVERGENT B1 ;  /* 0x0000000000017941 */ /* 0x000fea0003800200 */
.L_x_4471:
        /* <DEDUP_REMOVED lines=57> */
.L_x_4479:
[----:B------:R-:W-:Y:S05]  /*f020*/  BSYNC.RECONVERGENT B0 ;  /* 0x0000000000007941 */ /* 0x000fea0003800200 */
.L_x_4478:
[----:B-----5:R1:W-:Y:S02]  /*f030*/  STS.128 [R63+0x800], R4 ;  /* 0x000800043f007388 */ /* 0x0203e40000000c00 */
.L_x_4477:
[----:B------:R-:W-:Y:S05]  /*f040*/  BSYNC.RECONVERGENT B1 ;  /* 0x0000000000017941 */ /* 0x000fea0003800200 */
.L_x_4476:
        /* <DEDUP_REMOVED lines=23> */
[----:B---3--:R-:W-:Y:S02]  /*f1c0*/  LOP3.LUT R26, R8, 0xffff0000, RZ, 0xc0, !PT ;  /* 0xffff0000081a7812 */ /* 0x008fe400078ec0ff */
[----:B------:R-:W-:Y:S02]  /*f1d0*/  LOP3.LUT R28, R9, 0xffff0000, RZ, 0xc0, !PT ;  /* 0xffff0000091c7812 */ /* 0x000fe400078ec0ff */
[C---:B--2---:R-:W-:Y:S01]  /*f1e0*/  LOP3.LUT R25, R10.reuse, 0xffff0000, RZ, 0xc0, !PT ;  /* 0xffff00000a197812 */ /* 0x044fe200078ec0ff */
        /* <DEDUP_REMOVED lines=31> */
.L_x_4483:
[----:B------:R-:W-:Y:S05]  /*f3e0*/  BSYNC.RECONVERGENT B0 ;  /* 0x0000000000007941 */ /* 0x000fea0003800200 */
.L_x_4482:
[----:B-----5:R1:W-:Y:S02]  /*f3f0*/  STS.128 [R63+0x1000], R4 ;  /* 0x001000043f007388 */ /* 0x0203e40000000c00 */
.L_x_4481:
[----:B------:R-:W-:Y:S05]  /*f400*/  BSYNC.RECONVERGENT B1 ;  /* 0x0000000000017941 */ /* 0x000fea0003800200 */
.L_x_4480:
        /* <DEDUP_REMOVED lines=56> */
.L_x_4485:
[----:B------:R-:W-:Y:S05]  /*f790*/  BSYNC.RECONVERGENT B0 ;  /* 0x0000000000007941 */ /* 0x000fea0003800200 */
.L_x_4484:
[----:B-----5:R1:W-:Y:S01]  /*f7a0*/  STS.128 [R63+0x1800], R4 ;  /* 0x001800043f007388 */ /* 0x0203e20000000c00 */
[----:B------:R-:W-:Y:S05]  /*f7b0*/  BRA `(.L_x_4469) ;  /* 0x0000001800307947 */ /* 0x000fea0003800000 */
.L_x_4470:
        /* <DEDUP_REMOVED lines=99> */
.L_x_4490:
[----:B------:R-:W-:Y:S05]  /*fdf0*/  BSYNC.RECONVERGENT B0 ;  /* 0x0000000000007941 */ /* 0x000fea0003800200 */
.L_x_4489:
[----:B-----5:R2:W-:Y:S01]  /*fe00*/  STS.128 [R63], R4 ;  /* 0x000000043f007388 */ /* 0x0205e20000000c00 */
[----:B------:R-:W-:Y:S05]  /*fe10*/  BRA `(.L_x_4487) ;  /* 0x0000000000047947 */ /* 0x000fea0003800000 */
.L_x_4488:
[----:B------:R3:W-:Y:S02]  /*fe20*/  STS.128 [R63], RZ ;  /* 0x000000ff3f007388 */ /* 0x0007e40000000c00 */
.L_x_4487:
[----:B------:R-:W-:Y:S05]  /*fe30*/  BSYNC.RECONVERGENT B1 ;  /* 0x0000000000017941 */ /* 0x000fea0003800200 */
.L_x_4486:
        /* <DEDUP_REMOVED lines=45> */
[----:B----4-:R-:W-:Y:S01]  /*10110*/  SHF.L.U32 R7, R20, 0x10, RZ ;  /* 0x0000001014077819 */ /* 0x010fe200000006ff */
        /* <DEDUP_REMOVED lines=48> */
.L_x_4494:
[----:B------:R-:W-:Y:S05]  /*10420*/  BSYNC.RECONVERGENT B0 ;  /* 0x0000000000007941 */ /* 0x000fea0003800200 */
.L_x_4493:
[----:B-----5:R1:W-:Y:S02]  /*10430*/  STS.128 [R63+0x800], R4 ;  /* 0x000800043f007388 */ /* 0x0203e40000000c00 */
.L_x_4492:
[----:B------:R-:W-:Y:S05]  /*10440*/  BSYNC.RECONVERGENT B1 ;  /* 0x0000000000017941 */ /* 0x000fea0003800200 */
.L_x_4491:
        /* <DEDUP_REMOVED lines=94> */
.L_x_4498:
[----:B------:R-:W-:Y:S05]  /*10a30*/  BSYNC.RECONVERGENT B0 ;  /* 0x0000000000007941 */ /* 0x000fea0003800200 */
.L_x_4497:
[----:B-----5:R2:W-:Y:S02]  /*10a40*/  STS.128 [R63+0x1000], R4 ;  /* 0x001000043f007388 */ /* 0x0205e40000000c00 */
.L_x_4496:
[----:B------:R-:W-:Y:S05]  /*10a50*/  BSYNC.RECONVERGENT B1 ;  /* 0x0000000000017941 */ /* 0x000fea0003800200 */
.L_x_4495:
        /* <DEDUP_REMOVED lines=24> */
[----:B------:R-:W2:Y:S04]  /*10be0*/  LD.E.128 R20, desc[UR6][R8.64] ;  /* 0x0000000608147980 */ /* 0x000ea8000c101d00 */
[----:B------:R-:W-:Y:S01]  /*10bf0*/  IMAD.X R11, R27, 0x1, R3, P0 ;  /* 0x000000011b0b7824 */ /* 0x000fe200000e0603 */
[----:B------:R-:W-:-:S05]  /*10c00*/  IADD3 R16, P0, PT, R28, R16, RZ ;  /* 0x000000101c107210 */ /* 0x000fca0007f1e0ff */
[----:B------:R-:W-:-:S06]  /*10c10*/  IMAD.X R17, R29, 0x1, R3, P0 ;  /* 0x000000011d117824 */ /* 0x000fcc00000e0603 */
[----:B------:R-:W3:Y:S04]  /*10c20*/  LD.E.128 R16, desc[UR6][R16.64] ;  /* 0x0000000610107980 */ /* 0x000ee8000c101d00 */
[----:B------:R-:W4:Y:S01]  /*10c30*/  LD.E.128 R8, desc[UR6][R10.64] ;  /* 0x000000060a087980 */ /* 0x000f22000c101d00 */
        /* <DEDUP_REMOVED lines=8> */
[C---:B--2---:R-:W-:Y:S01]  /*10cc0*/  IMAD.U32 R7, R20.reuse, 0x10000, RZ ;  /* 0x0001000014077824 */ /* 0x044fe200078e00ff */
[----:B------:R-:W-:Y:S01]  /*10cd0*/  LOP3.LUT R30, R20, 0xffff0000, RZ, 0xc0, !PT ;  /* 0xffff0000141e7812 */ /* 0x000fe200078ec0ff */
[C---:B------:R-:W-:Y:S01]  /*10ce0*/  IMAD.U32 R32, R21.reuse, 0x10000, RZ ;  /* 0x0001000015207824 */ /* 0x040fe200078e00ff */
[----:B------:R-:W-:Y:S02]  /*10cf0*/  LOP3.LUT R20, R21, 0xffff0000, RZ, 0xc0, !PT ;  /* 0xffff000015147812 */ /* 0x000fe400078ec0ff */
[C---:B------:R-:W-:Y:S02]  /*10d00*/  SHF.L.U32 R21, R22.reuse, 0x10, RZ ;  /* 0x0000001016157819 */ /* 0x040fe400000006ff */
[----:B------:R-:W-:Y:S01]  /*10d10*/  LOP3.LUT R33, R22, 0xffff0000, RZ, 0xc0, !PT ;  /* 0xffff000016217812 */ /* 0x000fe200078ec0ff */
[C---:B------:R-:W-:Y:S01]  /*10d20*/  IMAD.U32 R34, R23.reuse, 0x10000, RZ ;  /* 0x0001000017227824 */ /* 0x040fe200078e00ff */
        /* <DEDUP_REMOVED lines=51> */
.L_x_4500:
[----:B------:R-:W-:Y:S05]  /*11060*/  BSYNC.RECONVERGENT B0 ;  /* 0x0000000000007941 */ /* 0x000fea0003800200 */
.L_x_4499:
[----:B-----5:R1:W-:Y:S02]  /*11070*/  STS.128 [R63+0x1800], R4 ;  /* 0x001800043f007388 */ /* 0x0203e40000000c00 */
.L_x_4469:
[----:B------:R-:W-:Y:S05]  /*11080*/  BSYNC.RECONVERGENT B2 ;  /* 0x0000000000027941 */ /* 0x000fea0003800200 */
.L_x_4460:
[----:B------:R-:W-:Y:S01]  /*11090*/  IADD3 R0, PT, PT, -R103, R149, RZ ;  /* 0x0000009567007210 */ /* 0x000fe20007ffe1ff */
[----:B------:R-:W-:Y:S03]  /*110a0*/  BSSY.RECONVERGENT B0, `(.L_x_4501) ;  /* 0x000000d000007945 */ /* 0x000fe60003800200 */
[----:B------:R-:W-:-:S13]  /*110b0*/  ISETP.GE.AND P2, PT, R60, R0, PT ;  /* 0x000000003c00720c */ /* 0x000fda0003f46270 */
[----:B------:R-:W-:Y:S05]  /*110c0*/  @P2 BRA `(.L_x_4502) ;  /* 0x0000000000282947 */ /* 0x000fea0003800000 */
[----:B------:R-:W-:-:S13]  /*110d0*/  ISETP.GE.AND P0, PT, R14, R250, PT ;  /* 0x000000fa0e00720c */ /* 0x000fda0003f06270 */
[----:B------:R-:W-:Y:S05]  /*110e0*/  @P0 BRA `(.L_x_4503) ;  /* 0x00000000001c0947 */ /* 0x000fea0003800000 */
[----:B-1--4-:R-:W-:Y:S02]  /*110f0*/  MOV R2, R245 ;  /* 0x000000f500027202 */ /* 0x012fe40000000f00 */
[----:B------:R-:W-:-:S05]  /*11100*/  MOV R3, R244 ;  /* 0x000000f400037202 */ /* 0x000fca0000000f00 */
[----:B------:R-:W-:Y:S01]  /*11110*/  @!PT LDS RZ, [RZ] ;  /* 0x00000000fffff984 */ /* 0x000fe20000000800 */
[----:B------:R-:W-:Y:S01]  /*11120*/  @!PT LDS RZ, [RZ] ;  /* 0x00000000fffff984 */ /* 0x000fe20000000800 */
[----:B------:R-:W-:Y:S01]  /*11130*/  @!PT LDS RZ, [RZ] ;  /* 0x00000000fffff984 */ /* 0x000fe20000000800 */
[----:B------:R1:W-:Y:S01]  /*11140*/  LDGSTS.E.BYPASS.LTC128B.128 [R63+0x2000], desc[UR6][R2.64] ;  /* 0x02000000023f7fae */ /* 0x0003e2000b981a06 */
[----:B------:R-:W-:Y:S05]  /*11150*/  BRA `(.L_x_4502) ;  /* 0x0000000000047947 */ /* 0x000fea0003800000 */
.L_x_4503:
[----:B------:R1:W-:Y:S02]  /*11160*/  STS.128 [R63+0x2000], RZ ;  /* 0x002000ff3f007388 */ /* 0x0003e40000000c00 */
.L_x_4502:
[----:B------:R-:W-:Y:S05]  /*11170*/  BSYNC.RECONVERGENT B0 ;  /* 0x0000000000007941 */ /* 0x000fea0003800200 */
.L_x_4501:
[----:B------:R-:W-:Y:S01]  /*11180*/  ISETP.GE.AND P1, PT, R47, R0, PT ;  /* 0x000000002f00720c */ /* 0x000fe20003f26270 */
[----:B------:R-:W-:Y:S01]  /*11190*/  BSSY.RECONVERGENT B0, `(.L_x_4504) ;  /* 0x000000c000007945 */ /* 0x000fe20003800200 */
[----:B-1--4-:R-:W-:-:S04]  /*111a0*/  LEA R2, P0, R81, R245, 0x1 ;  /* 0x000000f551027211 */ /* 0x012fc800078008ff */
        /* <DEDUP_REMOVED lines=9> */
.L_x_4506:
[----:B------:R4:W-:Y:S02]  /*11240*/  STS.128 [R63+0x2800], RZ ;  /* 0x002800ff3f007388 */ /* 0x0009e40000000c00 */
.L_x_4505:
[----:B------:R-:W-:Y:S05]  /*11250*/  BSYNC.RECONVERGENT B0 ;  /* 0x0000000000007941 */ /* 0x000fea0003800200 */
.L_x_4504:
[----:B------:R-:W-:Y:S01]  /*11260*/  ISETP.GE.AND P0, PT, R41, R0, PT ;  /* 0x000000002900720c */ /* 0x000fe20003f06270 */
[----:B------:R-:W-:-:S12]  /*11270*/  BSSY.RECONVERGENT B0, `(.L_x_4507) ;  /* 0x000000c000007945 */ /* 0x000fd80003800200 */
[----:B------:R-:W-:Y:S05]  /*11280*/  @P0 BRA `(.L_x_4508) ;  /* 0x0000000000280947 */ /* 0x000fea0003800000 */
[----:B------:R-:W-:-:S13]  /*11290*/  ISETP.GE.AND P0, PT, R14, R250, PT ;  /* 0x000000fa0e00720c */ /* 0x000fda0003f06270 */
[----:B------:R-:W-:Y:S05]  /*112a0*/  @P0 BRA `(.L_x_4509) ;  /* 0x00000000001c0947 */ /* 0x000fea0003800000 */
[----:B--23--:R-:W-:-:S04]  /*112b0*/  LEA R4, P0, R234, R2, 0x5 ;  /* 0x00000002ea047211 */ /* 0x00cfc800078028ff */
[----:B------:R-:W-:-:S05]  /*112c0*/  LEA.HI.X R5, R234, R3, R235, 0x5, P0 ;  /* 0x00000003ea057211 */ /* 0x000fca00000f2ceb */
[----:B------:R-:W-:Y:S01]  /*112d0*/  @!PT LDS RZ, [RZ] ;  /* 0x00000000fffff984 */ /* 0x000fe20000000800 */
[----:B------:R-:W-:Y:S01]  /*112e0*/  @!PT LDS RZ, [RZ] ;  /* 0x00000000fffff984 */ /* 0x000fe20000000800 */
[----:B------:R-:W-:Y:S01]  /*112f0*/  @!PT LDS RZ, [RZ] ;  /* 0x00000000fffff984 */ /* 0x000fe20000000800 */
[----:B------:R2:W-:Y:S01]  /*11300*/  LDGSTS.E.BYPASS.LTC128B.128 [R63+0x3000], desc[UR6][R4.64] ;  /* 0x03000000043f7fae */ /* 0x0005e2000b981a06 */
[----:B------:R-:W-:Y:S05]  /*11310*/  BRA `(.L_x_4508) ;  /* 0x0000000000047947 */ /* 0x000fea0003800000 */
.L_x_4509:
[----:B------:R1:W-:Y:S02]  /*11320*/  STS.128 [R63+0x3000], RZ ;  /* 0x003000ff3f007388 */ /* 0x0003e40000000c00 */
.L_x_4508:
[----:B------:R-:W-:Y:S05]  /*11330*/  BSYNC.RECONVERGENT B0 ;  /* 0x0000000000007941 */ /* 0x000fea0003800200 */
.L_x_4507:
        /* <DEDUP_REMOVED lines=12> */
.L_x_4512:
[----:B------:R1:W-:Y:S02]  /*11400*/  STS.128 [R63+0x3800], RZ ;  /* 0x003800ff3f007388 */ /* 0x0003e40000000c00 */
.L_x_4511:
[----:B------:R-:W-:Y:S05]  /*11410*/  BSYNC.RECONVERGENT B0 ;  /* 0x0000000000007941 */ /* 0x000fea0003800200 */
.L_x_4510:
[----:B------:R-:W-:Y:S01]  /*11420*/  IADD3 R20, PT, PT, R60, 0x40, RZ ;  /* 0x000000403c147810 */ /* 0x000fe20007ffe0ff */
[----:B------:R-:W-:Y:S03]  /*11430*/  BSSY.RECONVERGENT B0, `(.L_x_4513) ;  /* 0x0000010000007945 */ /* 0x000fe60003800200 */
[----:B------:R-:W-:-:S13]  /*11440*/  ISETP.GE.AND P0, PT, R20, R0, PT ;  /* 0x000000001400720c */ /* 0x000fda0003f06270 */
[----:B------:R-:W-:Y:S05]  /*11450*/  @P0 BRA `(.L_x_4514) ;  /* 0x0000000000340947 */ /* 0x000fea0003800000 */
[----:B------:R-:W-:-:S13]  /*11460*/  ISETP.GE.AND P0, PT, R14, R250, PT ;  /* 0x000000fa0e00720c */ /* 0x000fda0003f06270 */
[----:B------:R-:W-:Y:S05]  /*11470*/  @P0 BRA `(.L_x_4515) ;  /* 0x0000000000280947 */ /* 0x000fea0003800000 */
[----:B--23--:R-:W-:Y:S01]  /*11480*/  MOV R4, R2 ;  /* 0x0000000200047202 */ /* 0x00cfe20000000f00 */
        /* <DEDUP_REMOVED lines=9> */
.L_x_4515:
[----:B------:R1:W-:Y:S02]  /*11520*/  STS.128 [R63+0x4000], RZ ;  /* 0x004000ff3f007388 */ /* 0x0003e40000000c00 */
.L_x_4514:
[----:B------:R-:W-:Y:S05]  /*11530*/  BSYNC.RECONVERGENT B0 ;  /* 0x0000000000007941 */ /* 0x000fea0003800200 */
.L_x_4513:
[----:B------:R-:W-:Y:S01]  /*11540*/  IADD3 R19, PT, PT, R60, 0x50, RZ ;  /* 0x000000503c137810 */ /* 0x000fe20007ffe0ff */
[----:B------:R-:W-:Y:S03]  /*11550*/  BSSY.RECONVERGENT B0, `(.L_x_4516) ;  /* 0x000000d000007945 */ /* 0x000fe60003800200 */
[----:B------:R-:W-:-:S13]  /*11560*/  ISETP.GE.AND P0, PT, R19, R0, PT ;  /* 0x000000001300720c */ /* 0x000fda0003f06270 */
        /* <DEDUP_REMOVED lines=10> */
.L_x_4518:
[----:B------:R1:W-:Y:S02]  /*11610*/  STS.128 [R63+0x4800], RZ ;  /* 0x004800ff3f007388 */ /* 0x0003e40000000c00 */
.L_x_4517:
[----:B------:R-:W-:Y:S05]  /*11620*/  BSYNC.RECONVERGENT B0 ;  /* 0x0000000000007941 */ /* 0x000fea0003800200 */
.L_x_4516:
        /* <DEDUP_REMOVED lines=16> */
.L_x_4521:
[----:B------:R1:W-:Y:S02]  /*11730*/  STS.128 [R63+0x5000], RZ ;  /* 0x005000ff3f007388 */ /* 0x0003e40000000c00 */
.L_x_4520:
[----:B------:R-:W-:Y:S05]  /*11740*/  BSYNC.RECONVERGENT B0 ;  /* 0x0000000000007941 */ /* 0x000fea0003800200 */
.L_x_4519:
[----:B---3--:R-:W-:Y:S01]  /*11750*/  IADD3 R17, PT, PT, R60, 0x70, RZ ;  /* 0x000000703c117810 */ /* 0x008fe20007ffe0ff */
        /* <DEDUP_REMOVED lines=15> */
.L_x_4524:
[----:B------:R3:W-:Y:S02]  /*11850*/  STS.128 [R63+0x5800], RZ ;  /* 0x005800ff3f007388 */ /* 0x0007e40000000c00 */
.L_x_4523:
[----:B------:R-:W-:Y:S05]  /*11860*/  BSYNC.RECONVERGENT B0 ;  /* 0x0000000000007941 */ /* 0x000fea0003800200 */
.L_x_4522:
[----:B------:R-:W-:Y:S01]  /*11870*/  LOP3.LUT R16, R60, 0x80, RZ, 0xfc, !PT ;  /* 0x000000803c107812 */ /* 0x000fe200078efcff */
        /* <DEDUP_REMOVED lines=15> */
.L_x_4527:
[----:B------:R1:W-:Y:S02]  /*11970*/  STS.128 [R63+0x6000], RZ ;  /* 0x006000ff3f007388 */ /* 0x0003e40000000c00 */
.L_x_4526:
[----:B------:R-:W-:Y:S05]  /*11980*/  BSYNC.RECONVERGENT B0 ;  /* 0x0000000000007941 */ /* 0x000fea0003800200 */
.L_x_4525:
[----:B--2---:R-:W-:Y:S01]  /*11990*/  IADD3 R13, PT, PT, R60, 0x90, RZ ;  /* 0x000000903c0d7810 */ /* 0x004fe20007ffe0ff */
[----:B------:R-:W-:Y:S03]  /*119a0*/  BSSY.RECONVERGENT B0, `(.L_x_4528) ;  /* 0x000000d000007945 */ /* 0x000fe60003800200 */
[----:B------:R-:W-:-:S13]  /*119b0*/  ISETP.GE.AND P0, PT, R13, R0, PT ;  /* 0x000000000d00720c */ /* 0x000fda0003f06270 */
        /* <DEDUP_REMOVED lines=10> */
.L_x_4530:
[----:B------:R2:W-:Y:S02]  /*11a60*/  STS.128 [R63+0x6800], RZ ;  /* 0x006800ff3f007388 */ /* 0x0005e40000000c00 */
.L_x_4529:
[----:B------:R-:W-:Y:S05]  /*11a70*/  BSYNC.RECONVERGENT B0 ;  /* 0x0000000000007941 */ /* 0x000fea0003800200 */
.L_x_4528:
        /* <DEDUP_REMOVED lines=16> */
.L_x_4533:
[----:B------:R1:W-:Y:S02]  /*11b80*/  STS.128 [R63+0x7000], RZ ;  /* 0x007000ff3f007388 */ /* 0x0003e40000000c00 */
.L_x_4532:
[----:B------:R-:W-:Y:S05]  /*11b90*/  BSYNC.RECONVERGENT B0 ;  /* 0x0000000000007941 */ /* 0x000fea0003800200 */
.L_x_4531:
        /* <DEDUP_REMOVED lines=16> */
.L_x_4536:
[----:B------:R1:W-:Y:S02]  /*11ca0*/  STS.128 [R63+0x7800], RZ ;  /* 0x007800ff3f007388 */ /* 0x0003e40000000c00 */
.L_x_4535:
[----:B------:R-:W-:Y:S05]  /*11cb0*/  BSYNC.RECONVERGENT B0 ;  /* 0x0000000000007941 */ /* 0x000fea0003800200 */
.L_x_4534:
        /* <DEDUP_REMOVED lines=16> */
.L_x_4539:
[----:B------:R1:W-:Y:S02]  /*11dc0*/  STS.128 [R63+0x8000], RZ ;  /* 0x008000ff3f007388 */ /* 0x0003e40000000c00 */
.L_x_4538:
[----:B------:R-:W-:Y:S05]  /*11dd0*/  BSYNC.RECONVERGENT B0 ;  /* 0x0000000000007941 */ /* 0x000fea0003800200 */
.L_x_4537:
        /* <DEDUP_REMOVED lines=16> */
.L_x_4542:
[----:B------:R1:W-:Y:S02]  /*11ee0*/  STS.128 [R63+0x8800], RZ ;  /* 0x008800ff3f007388 */ /* 0x0003e40000000c00 */
.L_x_4541:
[----:B------:R-:W-:Y:S05]  /*11ef0*/  BSYNC.RECONVERGENT B0 ;  /* 0x0000000000007941 */ /* 0x000fea0003800200 */
.L_x_4540:
        /* <DEDUP_REMOVED lines=16> */
.L_x_4545:
[----:B------:R1:W-:Y:S02]  /*12000*/  STS.128 [R63+0x9000], RZ ;  /* 0x009000ff3f007388 */ /* 0x0003e40000000c00 */
.L_x_4544:
[----:B------:R-:W-:Y:S05]  /*12010*/  BSYNC.RECONVERGENT B0 ;  /* 0x0000000000007941 */ /* 0x000fea0003800200 */
.L_x_4543:
[----:B------:R-:W-:Y:S01]  /*12020*/  IADD3 R60, PT, PT, R60, 0xf0, RZ ;  /* 0x000000f03c3c7810 */ /* 0x000fe20007ffe0ff */
[----:B------:R-:W-:Y:S03]  /*12030*/  BSSY.RECONVERGENT B0, `(.L_x_4546) ;  /* 0x000000e000007945 */ /* 0x000fe60003800200 */
[----:B------:R-:W-:-:S13]  /*12040*/  ISETP.GE.AND P0, PT, R60, R0, PT ;  /* 0x000000003c00720c */ /* 0x000fda0003f06270 */
[----:B------:R-:W-:Y:S05]  /*12050*/  @P0 BRA `(.L_x_4547) ;  /* 0x00000000002c0947 */ /* 0x000fea0003800000 */
[----:B------:R-:W-:-:S13]  /*12060*/  ISETP.GE.AND P0, PT, R14, R250, PT ;  /* 0x000000fa0e00720c */ /* 0x000fda0003f06270 */
[----:B------:R-:W-:Y:S05]  /*12070*/  @P0 BRA `(.L_x_4548) ;  /* 0x0000000000200947 */ /* 0x000fea0003800000 */
[----:B--23--:R-:W-:Y:S02]  /*12080*/  IMAD R4, R235, 0x1c0, RZ ;  /* 0x000001c0eb047824 */ /* 0x00cfe400078e02ff */
[----:B-1----:R-:W-:-:S05]  /*12090*/  IMAD.WIDE.U32 R2, R234, 0x1c0, R2 ;  /* 0x000001c0ea027825 */ /* 0x002fca00078e0002 */
[----:B------:R-:W-:-:S05]  /*120a0*/  IADD3 R3, PT, PT, R4, R3, RZ ;  /* 0x0000000304037210 */ /* 0x000fca0007ffe0ff */
[----:B------:R-:W-:Y:S01]  /*120b0*/  @!PT LDS RZ, [RZ] ;  /* 0x00000000fffff984 */ /* 0x000fe20000000800 */
[----:B------:R-:W-:Y:S01]  /*120c0*/  @!PT LDS RZ, [RZ] ;  /* 0x00000000fffff984 */ /* 0x000fe20000000800 */
[----:B------:R-:W-:Y:S01]  /*120d0*/  @!PT LDS RZ, [RZ] ;  /* 0x00000000fffff984 */ /* 0x000fe20000000800 */
[----:B------:R1:W-:Y:S01]  /*120e0*/  LDGSTS.E.BYPASS.LTC128B.128 [R63+0x9800], desc[UR6][R2.64] ;  /* 0x09800000023f7fae */ /* 0x0003e2000b981a06 */
[----:B------:R-:W-:Y:S05]  /*120f0*/  BRA `(.L_x_4547) ;  /* 0x0000000000047947 */ /* 0x000fea0003800000 */
.L_x_4548:
[----:B------:R1:W-:Y:S02]  /*12100*/  STS.128 [R63+0x9800], RZ ;  /* 0x009800ff3f007388 */ /* 0x0003e40000000c00 */
.L_x_4547:
[----:B------:R-:W-:Y:S05]  /*12110*/  BSYNC.RECONVERGENT B0 ;  /* 0x0000000000007941 */ /* 0x000fea0003800200 */
.L_x_4546:
[----:B--23--:R-:W2:Y:S04]  /*12120*/  LD.E.64 R4, desc[UR6][R154.64+0x1c0] ;  /* 0x0001c0069a047980 */ /* 0x00cea8000c101b00 */
[----:B------:R-:W3:Y:S01]  /*12130*/  LD.E.64 R6, desc[UR6][R154.64+0x1b8] ;  /* 0x0001b8069a067980 */ /* 0x000ee2000c101b00 */
[----:B-1----:R-:W2:Y:S01]  /*12140*/  S2R R2, SR_CTAID.Z ;  /* 0x0000000000027919 */ /* 0x002ea20000002700 */
[----:B------:R-:W2:Y:S01]  /*12150*/  S2R R21, SR_CTAID.Y ;  /* 0x0000000000157919 */ /* 0x000ea20000002600 */
[----:B------:R-:W-:Y:S01]  /*12160*/  MOV R3, RZ ;  /* 0x000000ff00037202 */ /* 0x000fe20000000f00 */
[----:B------:R-:W5:Y:S04]  /*12170*/  LD.E R151, desc[UR6][R154.64+0xd8] ;  /* 0x0000d8069a977980 */ /* 0x000f68000c101900 */
[----:B------:R-:W0:Y:S01]  /*12180*/  LDGDEPBAR ;  /* 0x00000000000079af */ /* 0x000e220000000000 */
[----:B--2---:R-:W-:-:S04]  /*12190*/  IMAD.WIDE.U32 R2, R21, R4, R2 ;  /* 0x0000000415027225 */ /* 0x004fc800078e0002 */
[----:B------:R-:W-:-:S05]  /*121a0*/  IMAD R4, R5, R21, RZ ;  /* 0x0000001505047224 */ /* 0x000fca00078e02ff */
[----:B------:R-:W-:Y:S02]  /*121b0*/  IADD3 R3, PT, PT, R3, R4, RZ ;  /* 0x0000000403037210 */ /* 0x000fe40007ffe0ff */
[----:B---3--:R-:W-:-:S04]  /*121c0*/  LEA R4, P0, R2, R6, 0x2 ;  /* 0x0000000602047211 */ /* 0x008fc800078010ff */
[----:B------:R-:W-:-:S05]  /*121d0*/  LEA.HI.X R5, R2, R7, R3, 0x2, P0 ;  /* 0x0000000702057211 */ /* 0x000fca00000f1403 */
[----:B------:R-:W2:Y:S01]  /*121e0*/  LD.E R4, desc[UR6][R4.64] ;  /* 0x0000000604047980 */ /* 0x000ea2000c101900 */
[----:B-----5:R-:W2:Y:S01]  /*121f0*/  MUFU.RCP R151, R151 ;  /* 0x0000009700977308 */ /* 0x020ea20000001000 */
[----:B------:R-:W-:-:S04]  /*12200*/  DEPBAR.LE SB0, 0x0 ;  /* 0x000080000000791a */ /* 0x000fc80000000000 */
[----:B------:R-:W-:Y:S01]  /*12210*/  BSSY.RECONVERGENT B0, `(.L_x_4549) ;  /* 0x0000010000007945 */ /* 0x000fe20003800200 */
[----:B------:R-:W-:Y:S01]  /*12220*/  BAR.SYNC.DEFER_BLOCKING 0x0 ;  /* 0x0000000000007b1d */ /* 0x000fe20000010000 */
[----:B--2---:R-:W-:-:S05]  /*12230*/  FMUL.FTZ R151, R4, R151 ;  /* 0x0000009704977220 */ /* 0x004fca0000410000 */
        /* <DEDUP_REMOVED lines=10> */
.L_x_4551:
[----:B------:R1:W-:Y:S01]  /*122e0*/  STS.128 [R63+0xa000], RZ ;  /* 0x00a000ff3f007388 */ /* 0x0003e20000000c00 */
[----:B------:R-:W-:Y:S05]  /*122f0*/  BRA `(.L_x_4552) ;  /* 0x0000000000047947 */ /* 0x000fea0003800000 */
.L_x_4550:
[----:B------:R3:W-:Y:S02]  /*12300*/  STS.128 [R63+0xa000], RZ ;  /* 0x00a000ff3f007388 */ /* 0x0007e40000000c00 */
.L_x_4552:
[----:B------:R-:W-:Y:S05]  /*12310*/  BSYNC.RECONVERGENT B0 ;  /* 0x0000000000007941 */ /* 0x000fea0003800200 */
.L_x_4549:
[----:B------:R-:W-:Y:S01]  /*12320*/  ISETP.GE.AND P0, PT, R47, R0, PT ;  /* 0x000000002f00720c */ /* 0x000fe20003f06270 */
[----:B------:R-:W-:Y:S01]  /*12330*/  BSSY.RECONVERGENT B0, `(.L_x_4553) ;  /* 0x000000d000007945 */ /* 0x000fe20003800200 */
[----:B--2---:R-:W-:-:S04]  /*12340*/  LEA R2, P1, R95, R247, 0x1 ;  /* 0x000000f75f027211 */ /* 0x004fc800078208ff */
        /* <DEDUP_REMOVED lines=10> */
.L_x_4555:
[----:B------:R1:W-:Y:S02]  /*123f0*/  STS.128 [R63+0xa800], RZ ;  /* 0x00a800ff3f007388 */ /* 0x0003e40000000c00 */
.L_x_4554:
[----:B------:R-:W-:Y:S05]  /*12400*/  BSYNC.RECONVERGENT B0 ;  /* 0x0000000000007941 */ /* 0x000fea0003800200 */
.L_x_4553:
        /* <DEDUP_REMOVED lines=13> */
.L_x_4558:
[----:B------:R1:W-:Y:S02]  /*124e0*/  STS.128 [R63+0xb000], RZ ;  /* 0x00b000ff3f007388 */ /* 0x0003e40000000c00 */
.L_x_4557:
[----:B------:R-:W-:Y:S05]  /*124f0*/  BSYNC.RECONVERGENT B0 ;  /* 0x0000000000007941 */ /* 0x000fea0003800200 */
.L_x_4556:
        /* <DEDUP_REMOVED lines=13> */
.L_x_4561:
[----:B------:R1:W-:Y:S02]  /*125d0*/  STS.128 [R63+0xb800], RZ ;  /* 0x00b800ff3f007388 */ /* 0x0003e40000000c00 */
.L_x_4560:
[----:B------:R-:W-:Y:S05]  /*125e0*/  BSYNC.RECONVERGENT B0 ;  /* 0x0000000000007941 */ /* 0x000fea0003800200 */
.L_x_4559:
        /* <DEDUP_REMOVED lines=16> */
.L_x_4564:
[----:B------:R1:W-:Y:S02]  /*126f0*/  STS.128 [R63+0xc000], RZ ;  /* 0x00c000ff3f007388 */ /* 0x0003e40000000c00 */
.L_x_4563:
[----:B------:R-:W-:Y:S05]  /*12700*/  BSYNC.RECONVERGENT B0 ;  /* 0x0000000000007941 */ /* 0x000fea0003800200 */
.L_x_4562:
        /* <DEDUP_REMOVED lines=13> */
.L_x_4567:
[----:B------:R1:W-:Y:S02]  /*127e0*/  STS.128 [R63+0xc800], RZ ;  /* 0x00c800ff3f007388 */ /* 0x0003e40000000c00 */
.L_x_4566:
[----:B------:R-:W-:Y:S05]  /*127f0*/  BSYNC.RECONVERGENT B0 ;  /* 0x0000000000007941 */ /* 0x000fea0003800200 */
.L_x_4565:
        /* <DEDUP_REMOVED lines=16> */
.L_x_4570:
[----:B------:R1:W-:Y:S02]  /*12900*/  STS.128 [R63+0xd000], RZ ;  /* 0x00d000ff3f007388 */ /* 0x0003e40000000c00 */
.L_x_4569:
[----:B------:R-:W-:Y:S05]  /*12910*/  BSYNC.RECONVERGENT B0 ;  /* 0x0000000000007941 */ /* 0x000fea0003800200 */
.L_x_4568:
        /* <DEDUP_REMOVED lines=16> */
.L_x_4573:
[----:B------:R1:W-:Y:S02]  /*12a20*/  STS.128 [R63+0xd800], RZ ;  /* 0x00d800ff3f007388 */ /* 0x0003e40000000c00 */
.L_x_4572:
[----:B------:R-:W-:Y:S05]  /*12a30*/  BSYNC.RECONVERGENT B0 ;  /* 0x0000000000007941 */ /* 0x000fea0003800200 */
.L_x_4571:
        /* <DEDUP_REMOVED lines=16> */
.L_x_4576:
[----:B------:R1:W-:Y:S02]  /*12b40*/  STS.128 [R63+0xe000], RZ ;  /* 0x00e000ff3f007388 */ /* 0x0003e40000000c00 */
.L_x_4575:
[----:B------:R-:W-:Y:S05]  /*12b50*/  BSYNC.RECONVERGENT B0 ;  /* 0x0000000000007941 */ /* 0x000fea0003800200 */
.L_x_4574:
        /* <DEDUP_REMOVED lines=13> */
.L_x_4579:
[----:B------:R1:W-:Y:S02]  /*12c30*/  STS.128 [R63+0xe800], RZ ;  /* 0x00e800ff3f007388 */ /* 0x0003e40000000c00 */
.L_x_4578:
[----:B------:R-:W-:Y:S05]  /*12c40*/  BSYNC.RECONVERGENT B0 ;  /* 0x0000000000007941 */ /* 0x000fea0003800200 */
.L_x_4577:
        /* <DEDUP_REMOVED lines=16> */
.L_x_4582:
[----:B------:R1:W-:Y:S02]  /*12d50*/  STS.128 [R63+0xf000], RZ ;  /* 0x00f000ff3f007388 */ /* 0x0003e40000000c00 */
.L_x_4581:
[----:B------:R-:W-:Y:S05]  /*12d60*/  BSYNC.RECONVERGENT B0 ;  /* 0x0000000000007941 */ /* 0x000fea0003800200 */
.L_x_4580:
        /* <DEDUP_REMOVED lines=16> */
.L_x_4585:
[----:B------:R1:W-:Y:S02]  /*12e70*/  STS.128 [R63+0xf800], RZ ;  /* 0x00f800ff3f007388 */ /* 0x0003e40000000c00 */
.L_x_4584:
[----:B------:R-:W-:Y:S05]  /*12e80*/  BSYNC.RECONVERGENT B0 ;  /* 0x0000000000007941 */ /* 0x000fea0003800200 */
.L_x_4583:
        /* <DEDUP_REMOVED lines=16> */
.L_x_4588:
[----:B------:R1:W-:Y:S02]  /*12f90*/  STS.128 [R63+0x10000], RZ ;  /* 0x010000ff3f007388 */ /* 0x0003e40000000c00 */
.L_x_4587:
[----:B------:R-:W-:Y:S05]  /*12fa0*/  BSYNC.RECONVERGENT B0 ;  /* 0x0000000000007941 */ /* 0x000fea0003800200 */
.L_x_4586:
        /* <DEDUP_REMOVED lines=16> */
.L_x_4591:
[----:B------:R1:W-:Y:S02]  /*130b0*/  STS.128 [R63+0x10800], RZ ;  /* 0x010800ff3f007388 */ /* 0x0003e40000000c00 */
.L_x_4590:
[----:B------:R-:W-:Y:S05]  /*130c0*/  BSYNC.RECONVERGENT B0 ;  /* 0x0000000000007941 */ /* 0x000fea0003800200 */
.L_x_4589:
        /* <DEDUP_REMOVED lines=16> */
.L_x_4594:
[----:B------:R1:W-:Y:S02]  /*131d0*/  STS.128 [R63+0x11000], RZ ;  /* 0x011000ff3f007388 */ /* 0x0003e40000000c00 */
.L_x_4593:
[----:B------:R-:W-:Y:S05]  /*131e0*/  BSYNC.RECONVERGENT B0 ;  /* 0x0000000000007941 */ /* 0x000fea0003800200 */
.L_x_4592:
        /* <DEDUP_REMOVED lines=14> */
.L_x_4597:
[----:B------:R1:W-:Y:S02]  /*132d0*/  STS.128 [R63+0x11800], RZ ;  /* 0x011800ff3f007388 */ /* 0x0003e40000000c00 */
.L_x_4596:
[----:B------:R-:W-:Y:S05]  /*132e0*/  BSYNC.RECONVERGENT B0 ;  /* 0x0000000000007941 */ /* 0x000fea0003800200 */
.L_x_4595:
[----:B------:R-:W-:Y:S01]  /*132f0*/  SHF.R.U32.HI R229, RZ, 0x1, R231 ;  /* 0x00000001ffe57819 */ /* 0x000fe200000116e7 */
[C---:B-1----:R-:W-:Y:S01]  /*13300*/  IMAD.SHL.U32 R4, R231.reuse, 0x40, RZ ;  /* 0x00000040e7047824 */ /* 0x042fe200078e00ff */
[C---:B------:R-:W-:Y:S01]  /*13310*/  R2P PR, R231.reuse, 0x6 ;  /* 0x00000006e7007804 */ /* 0x040fe20000000000 */
[----:B------:R-:W-:Y:S01]  /*13320*/  IMAD.SHL.U32 R230, R231, 0x20, RZ ;  /* 0x00000020e7e67824 */ /* 0x000fe200078e00ff */
[----:B------:R-:W-:Y:S01]  /*13330*/  LOP3.LUT R0, R229, 0x8, RZ, 0xc0, !PT ;  /* 0x00000008e5007812 */ /* 0x000fe200078ec0ff */
[----:B------:R-:W0:Y:S01]  /*13340*/  LDGDEPBAR ;  /* 0x00000000000079af */ /* 0x000e220000000000 */
[----:B------:R-:W-:Y:S02]  /*13350*/  LOP3.LUT R3, R4, 0x1c0, RZ, 0xc0, !PT ;  /* 0x000001c004037812 */ /* 0x000fe400078ec0ff */
[----:B------:R-:W-:Y:S02]  /*13360*/  LOP3.LUT R230, R230, 0x7c00, RZ, 0xc0, !PT ;  /* 0x00007c00e6e67812 */ /* 0x000fe400078ec0ff */
[----:B------:R-:W-:-:S02]  /*13370*/  LOP3.LUT R2, R0, 0x1c0, R4, 0xf8, !PT ;  /* 0x000001c000027812 */ /* 0x000fc400078ef804 */
[----:B------:R-:W-:Y:S02]  /*13380*/  LOP3.LUT R0, R3, 0x8, R231, 0xf8, !PT ;  /* 0x0000000803007812 */ /* 0x000fe400078ef8e7 */
[----:B------:R-:W-:Y:S02]  /*13390*/  LOP3.LUT R3, R230, 0x200, R4, 0xf8, !PT ;  /* 0x00000200e6037812 */ /* 0x000fe400078ef804 */
[--C-:B------:R-:W-:Y:S02]  /*133a0*/  LOP3.LUT R153, R2, 0x38, R156.reuse, 0x78, !PT ;  /* 0x0000003802997812 */ /* 0x100fe400078e789c */
[----:B------:R-:W-:Y:S02]  /*133b0*/  LOP3.LUT R0, R0, 0x38, R156, 0x78, !PT ;  /* 0x0000003800007812 */ /* 0x000fe400078e789c */
[----:B------:R-:W-:Y:S02]  /*133c0*/  LOP3.LUT R4, R4, 0x400, RZ, 0xc0, !PT ;  /* 0x0000040004047812 */ /* 0x000fe400078ec0ff */
[----:B------:R-:W-:-:S02]  /*133d0*/  LOP3.LUT R2, R3, R153, RZ, 0xfc, !PT ;  /* 0x0000009903027212 */ /* 0x000fc400078efcff */
[----:B------:R-:W-:-:S03]  /*133e0*/  LEA R0, R0, R4, 0x1 ;  /* 0x0000000400007211 */ /* 0x000fc600078e08ff */
[----:B------:R-:W-:Y:S02]  /*133f0*/  IMAD R12, R2, 0x2, R152 ;  /* 0x00000002020c7824 */ /* 0x000fe400078e0298 */
[----:B------:R-:W-:Y:S01]  /*13400*/  IMAD.IADD R0, R152, 0x1, R0 ;  /* 0x0000000198007824 */ /* 0x000fe200078e0200 */
[----:B------:R-:W-:Y:S02]  /*13410*/  MOV R152, 0x20 ;  /* 0x0000002000987802 */ /* 0x000fe40000000f00 */
[----:B------:R-:W-:Y:S02]  /*13420*/  LDSM.16.M88.4 R4, [R12] ;  /* 0x000000000c04783b */ /* 0x000fe40000000200 */
[----:B------:R-:W-:Y:S02]  /*13430*/  SEL R152, R152, 0xffffffe0, !P1 ;  /* 0xffffffe098987807 */ /* 0x000fe40004800000 */
[----:B------:R-:W1:Y:S03]  /*13440*/  LDSM.16.M88.4 R16, [R0+0x2800] ;  /* 0x002800000010783b */ /* 0x000e660000000200 */
[--C-:B------:R-:W-:Y:S01]  /*13450*/  IMAD.IADD R3, R12, 0x1, R152.reuse ;  /* 0x000000010c037824 */ /* 0x100fe200078e0298 */
[----:B------:R-:W5:Y:S01]  /*13460*/  LDSM.16.M88.4 R24, [R0+0x3800] ;  /* 0x003800000018783b */ /* 0x000f620000000200 */
[----:B------:R-:W-:-:S03]  /*13470*/  IMAD.IADD R2, R0, 0x1, R152 ;  /* 0x0000000100027824 */ /* 0x000fc600078e0298 */
[----:B------:R-:W2:Y:S04]  /*13480*/  LDSM.16.M88.4 R20, [R0+0x2000] ;  /* 0x002000000014783b */ /* 0x000ea80000000200 */
[----:B------:R-:W3:Y:S04]  /*13490*/  LDSM.16.M88.4 R28, [R0+0x4000] ;  /* 0x00400000001c783b */ /* 0x000ee80000000200 */
[----:B------:R-:W4:Y:S04]  /*134a0*/  LDSM.16.M88.4 R8, [R0+0x3000] ;  /* 0x003000000008783b */ /* 0x000f280000000200 */
[----:B------:R-:W4:Y:S04]  /*134b0*/  LDSM.16.M88.4 R36, [R0+0x6000] ;  /* 0x006000000024783b */ /* 0x000f280000000200 */
[----:B------:R-:W-:Y:S04]  /*134c0*/  LDSM.16.M88.4 R48, [R0+0x6800] ;  /* 0x006800000030783b */ /* 0x000fe80000000200 */
[----:B------:R-:W-:Y:S04]  /*134d0*/  LDSM.16.M88.4 R40, [R0+0x5800] ;  /* 0x005800000028783b */ /* 0x000fe80000000200 */
[----:B------:R-:W-:Y:S04]  /*134e0*/  LDSM.16.M88.4 R44, [R0+0x5000] ;  /* 0x00500000002c783b */ /* 0x000fe80000000200 */
[----:B------:R-:W-:Y:S01]  /*134f0*/  LDSM.16.M88.4 R32, [R0+0x4800] ;  /* 0x004800000020783b */ /* 0x000fe20000000200 */
[C---:B-1----:R-:W-:Y:S03]  /*13500*/  HMMA.16816.F32.BF16 R76, R4.reuse, R16, RZ ;  /* 0x00000010044c723c */ /* 0x042fe600000418ff */
[----:B------:R-:W-:Y:S05]  /*13510*/  LDSM.16.M88.4 R52, [R2+0x2000] ;  /* 0x002000000234783b */ /* 0x000fea0000000200 */
        /* <DEDUP_REMOVED lines=17> */
[C---:B-1----:R-:W-:Y:S08]  /*13630*/  HMMA.16816.F32.BF16 R120, R4.reuse, R16, RZ ;  /* 0x000000100478723c */ /* 0x042ff000000418ff */
        /* <DEDUP_REMOVED lines=8> */
[----:B------:R-:W-:Y:S01]  /*136c0*/  HMMA.16816.F32.BF16 R112, R4, R42, RZ ;  /* 0x0000002a0470723c */ /* 0x000fe200000418ff */
[----:B------:R-:W1:Y:S01]  /*136d0*/  LDSM.16.M88.4 R40, [R2+0x3800] ;  /* 0x003800000228783b */ /* 0x000e620000000200 */
[----:B------:R-:W-:-:S06]  /*136e0*/  IADD3 R0, PT, PT, R0, R3, RZ ;  /* 0x0000000300007210 */ /* 0x000fcc0007ffe0ff */
[C---:B-----5:R-:W-:Y:S08]  /*136f0*/  HMMA.16816.F32.BF16 R180, R4.reuse, R24, RZ ;  /* 0x0000001804b4723c */ /* 0x060ff000000418ff */
[C---:B------:R-:W-:Y:S01]  /*13700*/  HMMA.16816.F32.BF16 R188, R4.reuse, R26, RZ ;  /* 0x0000001a04bc723c */ /* 0x040fe200000418ff */
[----:B------:R-:W5:Y:S07]  /*13710*/  LDSM.16.M88.4 R24, [R2+0x5000] ;  /* 0x005000000218783b */ /* 0x000f6e0000000200 */
[C---:B------:R-:W-:Y:S08]  /*13720*/  HMMA.16816.F32.BF16 R136, R4.reuse, R44, RZ ;  /* 0x0000002c0488723c */ /* 0x040ff000000418ff */
[C---:B--2---:R-:W-:Y:S08]  /*13730*/  HMMA.16816.F32.BF16 R168, R4.reuse, R20, RZ ;  /* 0x0000001404a8723c */ /* 0x044ff000000418ff */
[C---:B------:R-:W-:Y:S01]  /*13740*/  HMMA.16816.F32.BF16 R144, R4.reuse, R22, RZ ;  /* 0x000000160490723c */ /* 0x040fe200000418ff */
[----:B------:R-:W-:Y:S07]  /*13750*/  LDSM.16.M88.4 R20, [R2+0x5800] ;  /* 0x005800000214783b */ /* 0x000fee0000000200 */
[C---:B------:R-:W-:Y:S01]  /*13760*/  HMMA.16816.F32.BF16 R124, R4.reuse, R46, RZ ;  /* 0x0000002e047c723c */ /* 0x040fe200000418ff */
[----:B------:R-:W-:Y:S07]  /*13770*/  LDSM.16.M88.4 R44, [R2+0x3000] ;  /* 0x00300000022c783b */ /* 0x000fee0000000200 */
[C---:B---3--:R-:W-:Y:S08]  /*13780*/  HMMA.16816.F32.BF16 R164, R4.reuse, R28, RZ ;  /* 0x0000001c04a4723c */ /* 0x048ff000000418ff */
[C---:B------:R-:W-:Y:S01]  /*13790*/  HMMA.16816.F32.BF16 R176, R4.reuse, R30, RZ ;  /* 0x0000001e04b0723c */ /* 0x040fe200000418ff */
[----:B------:R-:W2:Y:S07]  /*137a0*/  LDSM.16.M88.4 R28, [R2+0x4800] ;  /* 0x00480000021c783b */ /* 0x000eae0000000200 */
[C---:B------:R-:W-:Y:S08]  /*137b0*/  HMMA.16816.F32.BF16 R140, R4.reuse, R32, RZ ;  /* 0x00000020048c723c */ /* 0x040ff000000418ff */
        /* <DEDUP_REMOVED lines=8> */
[----:B------:R-:W-:Y:S03]  /*13840*/  LDSM.16.M88.4 R36, [R2+0x8000] ;  /* 0x008000000224783b */ /* 0x000fe60000000200 */
[C---:B------:R-:W-:Y:S08]  /*13850*/  HMMA.16816.F32.BF16 R184, R16.reuse, R54, R56 ;  /* 0x0000003610b8723c */ /* 0x040ff00000041838 */
[C---:B------:R-:W-:Y:S08]  /*13860*/  HMMA.16816.F32.BF16 R196, R16.reuse, R52, R64 ;  /* 0x0000003410c4723c */ /* 0x040ff00000041840 */
[C---:B------:R-:W-:Y:S08]  /*13870*/  HMMA.16816.F32.BF16 R76, R16.reuse, R48, R76 ;  /* 0x00000030104c723c */ /* 0x040ff0000004184c */
[C---:B------:R-:W-:Y:S01]  /*13880*/  HMMA.16816.F32.BF16 R56, R16.reuse, R50, R68 ;  /* 0x000000321038723c */ /* 0x040fe20000041844 */
[----:B------:R-:W4:Y:S07]  /*13890*/  LDSM.16.M88.4 R48, [R2+0x7000] ;  /* 0x007000000230783b */ /* 0x000f2e0000000200 */
[C---:B-1----:R-:W-:Y:S08]  /*138a0*/  HMMA.16816.F32.BF16 R68, R16.reuse, R40, R84 ;  /* 0x000000281044723c */ /* 0x042ff00000041854 */
[C---:B------:R-:W-:Y:S01]  /*138b0*/  HMMA.16816.F32.BF16 R64, R16.reuse, R42, R88 ;  /* 0x0000002a1040723c */ /* 0x040fe20000041858 */
[----:B------:R-:W1:Y:S07]  /*138c0*/  LDSM.16.M88.4 R40, [R2+0x7800] ;  /* 0x007800000228783b */ /* 0x000e6e0000000200 */
[C---:B-----5:R-:W-:Y:S08]  /*138d0*/  HMMA.16816.F32.BF16 R204, R16.reuse, R24, R136 ;  /* 0x0000001810cc723c */ /* 0x060ff00000041888 */
[C---:B------:R-:W-:Y:S08]  /*138e0*/  HMMA.16816.F32.BF16 R24, R16.reuse, R26, R124 ;  /* 0x0000001a1018723c */ /* 0x040ff0000004187c */
[----:B--2---:R-:W-:Y:S03]  /*138f0*/  HMMA.16816.F32.BF16 R88, R16, R30, R128 ;  /* 0x0000001e1058723c */ /* 0x004fe60000041880 */
[----:B------:R-:W-:Y:S01]  /*13900*/  MOV R55, R204 ;  /* 0x000000cc00377202 */ /* 0x000fe20000000f00 */
[----:B------:R-:W-:Y:S01]  /*13910*/  IMAD.MOV.U32 R54, RZ, RZ, R205 ;  /* 0x000000ffff367224 */ /* 0x000fe200078e00cd */
[----:B------:R-:W-:Y:S01]  /*13920*/  MOV R52, R207 ;  /* 0x000000cf00347202 */ /* 0x000fe20000000f00 */
[----:B------:R-:W-:-:S02]  /*13930*/  IMAD.MOV.U32 R53, RZ, RZ, R206 ;  /* 0x000000ffff357224 */ /* 0x000fc400078e00ce */
[C---:B---3--:R-:W-:Y:S01]  /*13940*/  HMMA.16816.F32.BF16 R128, R16.reuse, R4, R96 ;  /* 0x000000041080723c */ /* 0x048fe20000041860 */
[----:B------:R-:W-:Y:S02]  /*13950*/  IMAD.IADD R4, R12, 0x1, R3 ;  /* 0x000000010c047824 */ /* 0x000fe400078e0203 */
[----:B------:R-:W-:Y:S01]  /*13960*/  IMAD.MOV.U32 R206, RZ, RZ, R24 ;  /* 0x000000ffffce7224 */ /* 0x000fe200078e0018 */
[----:B------:R-:W-:Y:S01]  /*13970*/  MOV R204, R26 ;  /* 0x0000001a00cc7202 */ /* 0x000fe20000000f00 */
[----:B------:R-:W-:Y:S02]  /*13980*/  IMAD.MOV.U32 R205, RZ, RZ, R25 ;  /* 0x000000ffffcd7224 */ /* 0x000fe400078e0019 */
[----:B------:R-:W-:Y:S01]  /*13990*/  IMAD.MOV.U32 R148, RZ, RZ, R27 ;  /* 0x000000ffff947224 */ /* 0x000fe200078e001b */
[----:B------:R-:W-:Y:S01]  /*139a0*/  HMMA.16816.F32.BF16 R84, R16, R32, R92 ;  /* 0x000000201054723c */ /* 0x000fe2000004185c */
[----:B------:R-:W-:-:S07]  /*139b0*/  IMAD.IADD R3, R152, 0x1, R4 ;  /* 0x0000000198037824 */ /* 0x000fce00078e0204 */
[C---:B------:R-:W-:Y:S08]  /*139c0*/  HMMA.16816.F32.BF16 R24, R16.reuse, R20, R116 ;  /* 0x000000141018723c */ /* 0x040ff00000041874 */
[C---:B------:R-:W-:Y:S08]  /*139d0*/  HMMA.16816.F32.BF16 R20, R16.reuse, R22, R112 ;  /* 0x000000161014723c */ /* 0x040ff00000041870 */
[----:B------:R-:W-:Y:S01]  /*139e0*/  HMMA.16816.F32.BF16 R92, R16, R34, R132 ;  /* 0x00000022105c723c */ /* 0x000fe20000041884 */
[----:B------:R-:W2:Y:S02]  /*139f0*/  LDSM.16.M88.4 R32, [R2+0x9000] ;  /* 0x009000000220783b */ /* 0x000ea40000000200 */
[----:B------:R-:W-:Y:S01]  /*13a00*/  IMAD.MOV.U32 R210, RZ, RZ, R24 ;  /* 0x000000ffffd27224 */ /* 0x000fe200078e0018 */
[----:B------:R-:W-:Y:S01]  /*13a10*/  MOV R209, R25 ;  /* 0x0000001900d17202 */ /* 0x000fe20000000f00 */
[----:B------:R-:W-:-:S02]  /*13a20*/  IMAD.MOV.U32 R208, RZ, RZ, R26 ;  /* 0x000000ffffd07224 */ /* 0x000fc400078e001a */
[----:B------:R-:W-:Y:S01]  /*13a30*/  IMAD.MOV.U32 R207, RZ, RZ, R27 ;  /* 0x000000ffffcf7224 */ /* 0x000fe200078e001b */
[C---:B------:R-:W-:Y:S01]  /*13a40*/  HMMA.16816.F32.BF16 R72, R16.reuse, R44, R72 ;  /* 0x0000002c1048723c */ /* 0x040fe20000041848 */
[----:B------:R-:W-:Y:S02]  /*13a50*/  LDSM.16.M88.4 R24, [R0+0x2000] ;  /* 0x002000000018783b */ /* 0x000fe40000000200 */
[----:B------:R-:W-:Y:S01]  /*13a60*/  MOV R62, R20 ;  /* 0x00000014003e7202 */ /* 0x000fe20000000f00 */
[----:B------:R-:W-:Y:S01]  /*13a70*/  IMAD.MOV.U32 R61, RZ, RZ, R21 ;  /* 0x000000ffff3d7224 */ /* 0x000fe200078e0015 */
[----:B------:R-:W-:Y:S01]  /*13a80*/  MOV R13, R23 ;  /* 0x00000017000d7202 */ /* 0x000fe20000000f00 */
[----:B------:R-:W-:Y:S02]  /*13a90*/  IMAD.MOV.U32 R60, RZ, RZ, R22 ;  /* 0x000000ffff3c7224 */ /* 0x000fe400078e0016 */
[C---:B------:R-:W-:Y:S01]  /*13aa0*/  HMMA.16816.F32.BF16 R80, R16.reuse, R46, R80 ;  /* 0x0000002e1050723c */ /* 0x040fe20000041850 */
[----:B------:R-:W3:Y:S04]  /*13ab0*/  LDSM.16.M88.4 R44, [R2+0x8800] ;  /* 0x00880000022c783b */ /* 0x000ee80000000200 */
[----:B------:R-:W-:Y:S03]  /*13ac0*/  LDSM.16.M88.4 R20, [R0+0x2800] ;  /* 0x002800000014783b */ /* 0x000fe60000000200 */
[C---:B------:R-:W-:Y:S01]  /*13ad0*/  HMMA.16816.F32.BF16 R140, R16.reuse, R28, R140 ;  /* 0x0000001c108c723c */ /* 0x040fe2000004188c */
[----:B------:R5:W3:Y:S07]  /*13ae0*/  LDSM.16.M88.4 R28, [R2+0x9800] ;  /* 0x00980000021c783b */ /* 0x000aee0000000200 */
[C---:B------:R-:W-:Y:S08]  /*13af0*/  HMMA.16816.F32.BF16 R136, R16.reuse, R8, R100 ;  /* 0x000000081088723c */ /* 0x040ff00000041864 */
[C---:B------:R-:W-:Y:S01]  /*13b00*/  HMMA.16816.F32.BF16 R132, R16.reuse, R10, R108 ;  /* 0x0000000a1084723c */ /* 0x040fe2000004186c */
[----:B------:R-:W3:Y:S07]  /*13b10*/  LDSM.16.M88.4 R8, [R4] ;  /* 0x000000000408783b */ /* 0x000eee0000000200 */
[C---:B------:R-:W-:Y:S01]  /*13b20*/  HMMA.16816.F32.BF16 R124, R16.reuse, R6, R104 ;  /* 0x00000006107c723c */ /* 0x040fe20000041868 */
[----:B-----5:R-:W-:Y:S01]  /*13b30*/  IADD3 R2, PT, PT, R152, R0, RZ ;  /* 0x0000000098027210 */ /* 0x020fe20007ffe0ff */
[----:B------:R-:W-:Y:S06]  /*13b40*/  LDSM.16.M88.4 R4, [R3] ;  /* 0x000000000304783b */ /* 0x000fec0000000200 */
[----:B----4-:R-:W-:Y:S01]  /*13b50*/  HMMA.16816.F32.BF16 R116, R16, R50, R160 ;  /* 0x000000321074723c */ /* 0x010fe200000418a0 */
[----:B------:R-:W-:Y:S01]  /*13b60*/  MOV R160, R55 ;  /* 0x0000003700a07202 */ /* 0x000fe20000000f00 */
[----:B------:R-:W-:Y:S01]  /*13b70*/  IMAD.MOV.U32 R161, RZ, RZ, R54 ;  /* 0x000000ffffa17224 */ /* 0x000fe200078e0036 */
[----:B------:R-:W-:Y:S01]  /*13b80*/  MOV R163, R52 ;  /* 0x0000003400a37202 */ /* 0x000fe20000000f00 */
[----:B------:R-:W-:-:S02]  /*13b90*/  IMAD.MOV.U32 R162, RZ, RZ, R53 ;  /* 0x000000ffffa27224 */ /* 0x000fc400078e0035 */
[----:B------:R-:W-:Y:S02]  /*13ba0*/  LDSM.16.M88.4 R52, [R0+0x4000] ;  /* 0x004000000034783b */ /* 0x000fe40000000200 */
[C---:B-1----:R-:W-:Y:S08]  /*13bb0*/  HMMA.16816.F32.BF16 R112, R16.reuse, R40, R172 ;  /* 0x000000281070723c */ /* 0x042ff000000418ac */
[----:B------:R-:W-:Y:S01]  /*13bc0*/  HMMA.16816.F32.BF16 R108, R16, R42, R156 ;  /* 0x0000002a106c723c */ /* 0x000fe2000004189c */
[----:B------:R-:W1:Y:S01]  /*13bd0*/  LDSM.16.M88.4 R40, [R0+0x3000] ;  /* 0x003000000028783b */ /* 0x000e620000000200 */
[----:B------:R-:W-:Y:S01]  /*13be0*/  IMAD.MOV.U32 R156, RZ, RZ, R206 ;  /* 0x000000ffff9c7224 */ /* 0x000fe200078e00ce */
[----:B------:R-:W-:Y:S01]  /*13bf0*/  MOV R157, R205 ;  /* 0x000000cd009d7202 */ /* 0x000fe20000000f00 */
[----:B------:R-:W-:-:S02]  /*13c00*/  IMAD.MOV.U32 R158, RZ, RZ, R204 ;  /* 0x000000ffff9e7224 */ /* 0x000fc400078e00cc */
[----:B------:R-:W-:Y:S02]  /*13c10*/  IMAD.MOV.U32 R159, RZ, RZ, R148 ;  /* 0x000000ffff9f7224 */ /* 0x000fe400078e0094 */
[C---:B------:R-:W-:Y:S08]  /*13c20*/  HMMA.16816.F32.BF16 R104, R16.reuse, R36, R168 ;  /* 0x000000241068723c */ /* 0x040ff000000418a8 */
[----:B------:R-:W-:Y:S01]  /*13c30*/  HMMA.16816.F32.BF16 R100, R16, R38, R144 ;  /* 0x000000261064723c */ /* 0x000fe20000041890 */
[----:B------:R-:W4:Y:S01]  /*13c40*/  LDSM.16.M88.4 R36, [R0+0x3800] ;  /* 0x003800000024783b */ /* 0x000f220000000200 */
[----:B------:R-:W-:Y:S01]  /*13c50*/  IMAD.MOV.U32 R144, RZ, RZ, R210 ;  /* 0x000000ffff907224 */ /* 0x000fe200078e00d2 */
[----:B------:R-:W-:Y:S01]  /*13c60*/  MOV R146, R208 ;  /* 0x000000d000927202 */ /* 0x000fe20000000f00 */
[----:B------:R-:W-:-:S02]  /*13c70*/  IMAD.MOV.U32 R145, RZ, RZ, R209 ;  /* 0x000000ffff917224 */ /* 0x000fc400078e00d1 */
[----:B------:R-:W-:Y:S02]  /*13c80*/  IMAD.MOV.U32 R147, RZ, RZ, R207 ;  /* 0x000000ffff937224 */ /* 0x000fe400078e00cf */
[C---:B--2---:R-:W-:Y:S08]  /*13c90*/  HMMA.16816.F32.BF16 R172, R16.reuse, R32, R180 ;  /* 0x0000002010ac723c */ /* 0x044ff000000418b4 */
[C---:B---3--:R-:W-:Y:S08]  /*13ca0*/  HMMA.16816.F32.BF16 R168, R16.reuse, R46, R176 ;  /* 0x0000002e10a8723c */ /* 0x048ff000000418b0 */
[C---:B------:R-:W-:Y:S01]  /*13cb0*/  HMMA.16816.F32.BF16 R180, R16.reuse, R34, R188 ;  /* 0x0000002210b4723c */ /* 0x040fe200000418bc */
[----:B------:R-:W-:Y:S07]  /*13cc0*/  LDSM.16.M88.4 R32, [R0+0x8000] ;  /* 0x008000000020783b */ /* 0x000fee0000000200 */
[C---:B------:R-:W-:Y:S08]  /*13cd0*/  HMMA.16816.F32.BF16 R188, R16.reuse, R28, R200 ;  /* 0x0000001c10bc723c */ /* 0x040ff000000418c8 */
[C---:B------:R-:W-:Y:S01]  /*13ce0*/  HMMA.16816.F32.BF16 R176, R16.reuse, R30, R192 ;  /* 0x0000001e10b0723c */ /* 0x040fe200000418c0 */
[----:B------:R-:W-:Y:S07]  /*13cf0*/  LDSM.16.M88.4 R28, [R0+0x8800] ;  /* 0x00880000001c783b */ /* 0x000fee0000000200 */
[C---:B------:R-:W-:Y:S01]  /*13d00*/  HMMA.16816.F32.BF16 R120, R16.reuse, R48, R120 ;  /* 0x000000301078723c */ /* 0x040fe20000041878 */
[----:B------:R-:W-:Y:S07]  /*13d10*/  LDSM.16.M88.4 R48, [R0+0x5800] ;  /* 0x005800000030783b */ /* 0x000fee0000000200 */
[----:B------:R-:W-:Y:S01]  /*13d20*/  HMMA.16816.F32.BF16 R96, R16, R44, R164 ;  /* 0x0000002c1060723c */ /* 0x000fe200000418a4 */
[----:B------:R-:W-:Y:S04]  /*13d30*/  LDSM.16.M88.4 R16, [R0+0x4800] ;  /* 0x004800000010783b */ /* 0x000fe80000000200 */
[----:B------:R-:W2:Y:S03]  /*13d40*/  LDSM.16.M88.4 R44, [R0+0x6000] ;  /* 0x00600000002c783b */ /* 0x000ea60000000200 */
[C---:B------:R-:W-:Y:S08]  /*13d50*/  HMMA.16816.F32.BF16 R196, R8.reuse, R24, R196 ;  /* 0x0000001808c4723c */ /* 0x040ff000000418c4 */
[C---:B------:R-:W-:Y:S01]  /*13d60*/  HMMA.16816.F32.BF16 R220, R8.reuse, R26, R184 ;  /* 0x0000001a08dc723c */ /* 0x040fe200000418b8 */
[----:B------:R-:W-:Y:S07]  /*13d70*/  LDSM.16.M88.4 R24, [R0+0x9000] ;  /* 0x009000000018783b */ /* 0x000fee0000000200 */
[----:B------:R-:W-:Y:S01]  /*13d80*/  HMMA.16816.F32.BF16 R216, R8, R20, R76 ;  /* 0x0000001408d8723c */ /* 0x000fe2000004184c */
[----:B------:R-:W-:Y:S01]  /*13d90*/  IMAD.MOV.U32 R76, RZ, RZ, R62 ;  /* 0x000000ffff4c7224 */ /* 0x000fe200078e003e */
[----:B------:R-:W-:Y:S01]  /*13da0*/  MOV R77, R61 ;  /* 0x0000003d004d7202 */ /* 0x000fe20000000f00 */
[----:B------:R-:W-:Y:S01]  /*13db0*/  IMAD.MOV.U32 R78, RZ, RZ, R60 ;  /* 0x000000ffff4e7224 */ /* 0x000fe200078e003c */
[----:B------:R-:W-:-:S04]  /*13dc0*/  MOV R79, R13 ;  /* 0x0000000d004f7202 */ /* 0x000fc80000000f00 */
[C---:B------:R-:W-:Y:S01]  /*13dd0*/  HMMA.16816.F32.BF16 R204, R8.reuse, R22, R56 ;  /* 0x0000001608cc723c */ /* 0x040fe20000041838 */
[----:B------:R-:W-:Y:S04]  /*13de0*/  LDSM.16.M88.4 R56, [R0+0x5000] ;  /* 0x005000000038783b */ /* 0x000fe80000000200 */
[----:B------:R-:W-:Y:S03]  /*13df0*/  LDSM.16.M88.4 R20, [R0+0x9800] ;  /* 0x009800000014783b */ /* 0x000fe60000000200 */
[C---:B-1----:R-:W-:Y:S01]  /*13e00*/  HMMA.16816.F32.BF16 R208, R8.reuse, R40, R72 ;  /* 0x0000002808d0723c */ /* 0x042fe20000041848 */
[----:B------:R-:W-:Y:S07]  /*13e10*/  LDSM.16.M88.4 R72, [R2+0x2000] ;  /* 0x002000000248783b */ /* 0x000fee0000000200 */
[C---:B------:R-:W-:Y:S01]  /*13e20*/  HMMA.16816.F32.BF16 R240, R8.reuse, R42, R80 ;  /* 0x0000002a08f0723c */ /* 0x040fe20000041850 */
[----:B------:R-:W-:Y:S07]  /*13e30*/  LDSM.16.M88.4 R40, [R0+0x6800] ;  /* 0x006800000028783b */ /* 0x000fee0000000200 */
[C---:B----4-:R-:W-:Y:S01]  /*13e40*/  HMMA.16816.F32.BF16 R224, R8.reuse, R36, R68 ;  /* 0x0000002408e0723c */ /* 0x050fe20000041844 */
[----:B------:R-:W-:Y:S07]  /*13e50*/  LDSM.16.M88.4 R68, [R2+0x3800] ;  /* 0x003800000244783b */ /* 0x000fee0000000200 */
[C---:B------:R-:W-:Y:S01]  /*13e60*/  HMMA.16816.F32.BF16 R212, R8.reuse, R38, R64 ;  /* 0x0000002608d4723c */ /* 0x040fe20000041840 */
[----:B------:R-:W1:Y:S04]  /*13e70*/  LDSM.16.M88.4 R36, [R0+0x7000] ;  /* 0x007000000024783b */ /* 0x000e680000000200 */
[----:B------:R-:W-:Y:S03]  /*13e80*/  LDSM.16.M88.4 R64, [R2+0x4000] ;  /* 0x004000000240783b */ /* 0x000fe60000000200 */
[C---:B------:R-:W-:Y:S08]  /*13e90*/  HMMA.16816.F32.BF16 R200, R8.reuse, R52, R84 ;  /* 0x0000003408c8723c */ /* 0x040ff00000041854 */
[C---:B------:R-:W-:Y:S01]  /*13ea0*/  HMMA.16816.F32.BF16 R192, R8.reuse, R54, R92 ;  /* 0x0000003608c0723c */ /* 0x040fe2000004185c */
[----:B------:R3:W4:Y:S07]  /*13eb0*/  LDSM.16.M88.4 R52, [R0+0x7800] ;  /* 0x007800000034783b */ /* 0x00072e0000000200 */
[C---:B--2---:R-:W-:Y:S08]  /*13ec0*/  HMMA.16816.F32.BF16 R136, R8.reuse, R44, R136 ;  /* 0x0000002c0888723c */ /* 0x044ff00000041888 */
[C---:B------:R-:W-:Y:S01]  /*13ed0*/  HMMA.16816.F32.BF16 R132, R8.reuse, R46, R132 ;  /* 0x0000002e0884723c */ /* 0x040fe20000041884 */
[----:B------:R-:W2:Y:S04]  /*13ee0*/  LDSM.16.M88.4 R44, [R2+0x6000] ;  /* 0x00600000022c783b */ /* 0x000ea80000000200 */
[----:B---3--:R-:W3:Y:S03]  /*13ef0*/  LDL R0, [R1+0xf0] ;  /* 0x0000f00001007983 */ /* 0x008ee60000100800 */
[C---:B-1----:R-:W-:Y:S08]  /*13f00*/  HMMA.16816.F32.BF16 R120, R8.reuse, R36, R120 ;  /* 0x000000240878723c */ /* 0x042ff00000041878 */
[C---:B------:R-:W-:Y:S01]  /*13f10*/  HMMA.16816.F32.BF16 R116, R8.reuse, R38, R116 ;  /* 0x000000260874723c */ /* 0x040fe20000041874 */
[----:B------:R-:W1:Y:S07]  /*13f20*/  LDSM.16.M88.4 R36, [R2+0x6800] ;  /* 0x006800000224783b */ /* 0x000e6e0000000200 */
        /* <DEDUP_REMOVED lines=25> */
[----:B------:R-:W-:Y:S01]  /*140c0*/  HMMA.16816.F32.BF16 R40, R8, R22, R176 ;  /* 0x000000160828723c */ /* 0x000fe200000418b0 */
[----:B------:R-:W4:Y:S07]  /*140d0*/  LDSM.16.M88.4 R20, [R2+0x8800] ;  /* 0x008800000214783b */ /* 0x000f2e0000000200 */
[C---:B------:R-:W-:Y:S08]  /*140e0*/  HMMA.16816.F32.BF16 R8, R4.reuse, R72, R196 ;  /* 0x000000480408723c */ /* 0x040ff000000418c4 */
[C---:B------:R-:W-:Y:S08]  /*140f0*/  HMMA.16816.F32.BF16 R168, R4.reuse, R74, R220 ;  /* 0x0000004a04a8723c */ /* 0x040ff000000418dc */
[C---:B--2---:R-:W-:Y:S08]  /*14100*/  HMMA.16816.F32.BF16 R196, R4.reuse, R44, R136 ;  /* 0x0000002c04c4723c */ /* 0x044ff00000041888 */
[C---:B------:R-:W-:Y:S08]  /*14110*/  HMMA.16816.F32.BF16 R220, R4.reuse, R46, R132 ;  /* 0x0000002e04dc723c */ /* 0x040ff00000041884 */
[C---:B-1----:R-:W-:Y:S08]  /*14120*/  HMMA.16816.F32.BF16 R44, R4.reuse, R36, R128 ;  /* 0x00000024042c723c */ /* 0x042ff00000041880 */
[C---:B------:R-:W-:Y:S01]  /*14130*/  HMMA.16816.F32.BF16 R36, R4.reuse, R38, R124 ;  /* 0x000000260424723c */ /* 0x040fe2000004187c */
[----:B------:R-:W-:Y:S07]  /*14140*/  STL.64 [R1+0x90], R8 ;  /* 0x0000900801007387 */ /* 0x000fee0000100a00 */
[C---:B-----5:R-:W-:Y:S01]  /*14150*/  HMMA.16816.F32.BF16 R216, R4.reuse, R16, R216 ;  /* 0x0000001004d8723c */ /* 0x060fe200000418d8 */
[----:B------:R-:W-:Y:S04]  /*14160*/  STL.64 [R1+0x98], R10 ;  /* 0x0000980a01007387 */ /* 0x000fe80000100a00 */
[----:B------:R-:W-:Y:S03]  /*14170*/  LDSM.16.M88.4 R8, [R2+0x9800] ;  /* 0x009800000208783b */ /* 0x000fe60000000200 */
[----:B------:R-:W-:Y:S01]  /*14180*/  HMMA.16816.F32.BF16 R204, R4, R18, R204 ;  /* 0x0000001204cc723c */ /* 0x000fe200000418cc */
[----:B------:R-:W1:Y:S01]  /*14190*/  LDSM.16.M88.4 R16, [R2+0x9000] ;  /* 0x009000000210783b */ /* 0x000e620000000200 */
[----:B------:R-:W-:-:S04]  /*141a0*/  DEPBAR.LE SB0, 0x0 ;  /* 0x000080000000791a */ /* 0x000fc80000000000 */
[----:B------:R-:W-:Y:S02]  /*141b0*/  STL.64 [R1], R44 ;  /* 0x0000002c01007387 */ /* 0x000fe40000100a00 */
[C---:B------:R-:W-:Y:S02]  /*141c0*/  HMMA.16816.F32.BF16 R176, R4.reuse, R48, R144 ;  /* 0x0000003004b0723c */ /* 0x040fe40000041890 */
[----:B------:R2:W-:Y:S06]  /*141d0*/  STL.64 [R1+0x8], R46 ;  /* 0x0000082e01007387 */ /* 0x0005ec0000100a00 */
[C---:B------:R-:W-:Y:S01]  /*141e0*/  HMMA.16816.F32.BF16 R188, R4.reuse, R50, R140 ;  /* 0x0000003204bc723c */ /* 0x040fe2000004188c */
[----:B------:R-:W-:Y:S04]  /*141f0*/  STL.64 [R1+0x10], R36 ;  /* 0x0000102401007387 */ /* 0x000fe80000100a00 */
[----:B------:R5:W-:Y:S03]  /*14200*/  STL.64 [R1+0x18], R38 ;  /* 0x0000182601007387 */ /* 0x000be60000100a00 */
[C---:B------:R-:W-:Y:S08]  /*14210*/  HMMA.16816.F32.BF16 R48, R4.reuse, R32, R120 ;  /* 0x000000200430723c */ /* 0x040ff00000041878 */
[C---:B--2---:R-:W-:Y:S08]  /*14220*/  HMMA.16816.F32.BF16 R44, R4.reuse, R34, R116 ;  /* 0x00000022042c723c */ /* 0x044ff00000041874 */
[C---:B------:R-:W-:Y:S08]  /*14230*/  HMMA.16816.F32.BF16 R32, R4.reuse, R30, R108 ;  /* 0x0000001e0420723c */ /* 0x040ff0000004186c */
[C---:B-----5:R-:W-:Y:S08]  /*14240*/  HMMA.16816.F32.BF16 R36, R4.reuse, R28, R112 ;  /* 0x0000001c0424723c */ /* 0x060ff00000041870 */
[C---:B------:R-:W-:Y:S08]  /*14250*/  HMMA.16816.F32.BF16 R28, R4.reuse, R24, R104 ;  /* 0x00000018041c723c */ /* 0x040ff00000041868 */
[C---:B------:R-:W-:Y:S01]  /*14260*/  HMMA.16816.F32.BF16 R24, R4.reuse, R26, R100 ;  /* 0x0000001a0418723c */ /* 0x040fe20000041864 */
[----:B------:R-:W-:Y:S04]  /*14270*/  STL.64 [R1+0x20], R48 ;  /* 0x0000203001007387 */ /* 0x000fe80000100a00 */
[----:B------:R-:W-:Y:S04]  /*14280*/  STL.64 [R1+0x28], R50 ;  /* 0x0000283201007387 */ /* 0x000fe80000100a00 */
[----:B------:R-:W-:Y:S04]  /*14290*/  STL.64 [R1+0x30], R44 ;  /* 0x0000302c01007387 */ /* 0x000fe80000100a00 */
[----:B------:R-:W-:Y:S04]  /*142a0*/  STL.64 [R1+0x38], R46 ;  /* 0x0000382e01007387 */ /* 0x000fe80000100a00 */
[----:B------:R-:W-:Y:S04]  /*142b0*/  STL.64 [R1+0x40], R36 ;  /* 0x0000402401007387 */ /* 0x000fe80000100a00 */
[----:B------:R-:W-:Y:S04]  /*142c0*/  STL.64 [R1+0x48], R38 ;  /* 0x0000482601007387 */ /* 0x000fe80000100a00 */
[----:B------:R-:W-:Y:S04]  /*142d0*/  STL.64 [R1+0x50], R32 ;  /* 0x0000502001007387 */ /* 0x000fe80000100a00 */
[----:B------:R4:W-:Y:S04]  /*142e0*/  STL.64 [R1+0x58], R34 ;  /* 0x0000582201007387 */ /* 0x0009e80000100a00 */
[----:B------:R-:W-:Y:S04]  /*142f0*/  STL.64 [R1+0x60], R28 ;  /* 0x0000601c01007387 */ /* 0x000fe80000100a00 */
[----:B------:R2:W-:Y:S04]  /*14300*/  STL.64 [R1+0x68], R30 ;  /* 0x0000681e01007387 */ /* 0x0005e80000100a00 */
[----:B------:R-:W-:Y:S04]  /*14310*/  STL.64 [R1+0x70], R24 ;  /* 0x0000701801007387 */ /* 0x000fe80000100a00 */
[----:B------:R1:W-:Y:S01]  /*14320*/  STL.64 [R1+0x78], R26 ;  /* 0x0000781a01007387 */ /* 0x0003e20000100a00 */
[C---:B------:R-:W-:Y:S08]  /*14330*/  HMMA.16816.F32.BF16 R208, R4.reuse, R88, R208 ;  /* 0x0000005804d0723c */ /* 0x040ff000000418d0 */
[C---:B----4-:R-:W-:Y:S08]  /*14340*/  HMMA.16816.F32.BF16 R32, R4.reuse, R20, R96 ;  /* 0x000000140420723c */ /* 0x050ff00000041860 */
[C---:B--2---:R-:W-:Y:S08]  /*14350*/  HMMA.16816.F32.BF16 R28, R4.reuse, R22, R92 ;  /* 0x00000016041c723c */ /* 0x044ff0000004185c */
        /* <DEDUP_REMOVED lines=13> */
[----:B------:R1:W-:Y:S04]  /*14430*/  STL.64 [R1+0x80], R32 ;  /* 0x0000802001007387 */ /* 0x0003e80000100a00 */
        /* <DEDUP_REMOVED lines=10> */
[----:B------:R1:W-:Y:S01]  /*144e0*/  STL.64 [R1+0xe8], R6 ;  /* 0x0000e80601007387 */ /* 0x0003e20000100a00 */
[----:B------:R-:W-:Y:S01]  /*144f0*/  BAR.SYNC.DEFER_BLOCKING 0x0 ;  /* 0x0000000000007b1d */ /* 0x000fe20000010000 */
[----:B---3--:R-:W-:-:S05]  /*14500*/  ISETP.NE.AND P0, PT, R0, 0x1, PT ;  /* 0x000000010000780c */ /* 0x008fca0003f05270 */
[----:B------:R-:W-:Y:S01]  /*14510*/  BSSY.RECONVERGENT B1, `(.L_x_4598) ;  /* 0x00000c5000017945 */ /* 0x000fe20003800200 */
[----:B------:R-:W-:-:S07]  /*14520*/  P2R R148, PR, RZ, 0x1 ;  /* 0x00000001ff947803 */ /* 0x000fce0000000000 */
        /* <DEDUP_REMOVED lines=14> */
.L_x_4601:
[----:B-1----:R-:W2:Y:S01]  /*14610*/  LD.E R4, desc[UR6][R154.64+0x170] ;  /* 0x000170069a047980 */ /* 0x002ea2000c101900 */
[C---:B------:R-:W-:Y:S01]  /*14620*/  VIADD R9, R150.reuse, 0xfffffe00 ;  /* 0xfffffe0096097836 */ /* 0x040fe20000000000 */
[----:B------:R-:W-:-:S04]  /*14630*/  IADD3 R8, PT, PT, R150, -0x100, RZ ;  /* 0xffffff0096087810 */ /* 0x000fc80007ffe0ff */
        /* <DEDUP_REMOVED lines=11> */
[----:B------:R-:W-:Y:S01]  /*146f0*/  IMAD.HI.U32 R3, R3, R5, R2 ;  /* 0x0000000503037227 */ /* 0x000fe200078e0002 */
[----:B------:R-:W-:-:S03]  /*14700*/  MOV R5, R6 ;  /* 0x0000000600057202 */ /* 0x000fc60000000f00 */
        /* <DEDUP_REMOVED lines=15> */
[----:B------:R-:W-:-:S02]  /*14800*/  LOP3.LUT R0, R9, R4, RZ, 0x3c, !PT ;  /* 0x0000000409007212 */ /* 0x000fc400078e3cff */
[----:B------:R-:W-:Y:S02]  /*14810*/  ISETP.GE.AND P5, PT, R5, RZ, PT ;  /* 0x000000ff0500720c */ /* 0x000fe40003fa6270 */
[----:B------:R-:W-:Y:S02]  /*14820*/  ISETP.GE.AND P0, PT, R0, RZ, PT ;  /* 0x000000ff0000720c */ /* 0x000fe40003f06270 */
[----:B------:R-:W-:Y:S02]  /*14830*/  ISETP.NE.AND P1, PT, R4, RZ, PT ;  /* 0x000000ff0400720c */ /* 0x000fe40003f25270 */
[----:B------:R-:W-:Y:S02]  /*14840*/  @P3 IADD3 R2, PT, PT, R2, 0x1, RZ ;  /* 0x0000000102023810 */ /* 0x000fe40007ffe0ff */
[----:B------:R-:W-:Y:S01]  /*14850*/  LOP3.LUT R0, RZ, R4, RZ, 0x33, !PT ;  /* 0x00000004ff007212 */ /* 0x000fe200078e33ff */
[----:B------:R-:W-:-:S04]  /*14860*/  @P4 VIADD R3, R3, 0x1 ;  /* 0x0000000103034836 */ /* 0x000fc80000000000 */
        /* <DEDUP_REMOVED lines=26> */
.L_x_4602:
[----:B------:R-:W-:Y:S05]  /*14a10*/  BSYNC.RECONVERGENT B0 ;  /* 0x0000000000007941 */ /* 0x000fea0003800200 */
.L_x_4600:
[C---:B-1----:R-:W-:Y:S01]  /*14a20*/  IMAD.SHL.U32 R22, R234.reuse, 0x20, RZ ;  /* 0x00000020ea167824 */ /* 0x042fe200078e00ff */
        /* <DEDUP_REMOVED lines=16> */
[----:B------:R-:W-:Y:S01]  /*14b30*/  IADD3 R20, P1, PT, R18, R22, RZ ;  /* 0x0000001612147210 */ /* 0x000fe20007f3e0ff */
        /* <DEDUP_REMOVED lines=58> */
[----:B------:R-:W-:Y:S01]  /*14ee0*/  IMAD.X R3, R5, 0x1, R0, P3 ;  /* 0x0000000105037824 */ /* 0x000fe200018e0600 */
[----:B---3--:R-:W-:-:S02]  /*14ef0*/  @!P0 IADD3 R12, P1, PT, R2, R22, RZ ;  /* 0x00000016020c8210 */ /* 0x008fc40007f3e0ff */
        /* <DEDUP_REMOVED lines=38> */
.L_x_4599:
[----:B------:R-:W-:Y:S05]  /*15160*/  BSYNC.RECONVERGENT B1 ;  /* 0x0000000000017941 */ /* 0x000fea0003800200 */
.L_x_4598:
[----:B-12---:R-:W2:Y:S04]  /*15170*/  LDL.LU R6, [R1] ;  /* 0x0000000001067983 */ /* 0x006ea80000300800 */
[----:B------:R-:W3:Y:S04]  /*15180*/  LDL.LU R11, [R1+0x60] ;  /* 0x00006000010b7983 */ /* 0x000ee80000300800 */
[----:B------:R-:W4:Y:S04]  /*15190*/  LDL.LU R7, [R1+0x54] ;  /* 0x0000540001077983 */ /* 0x000f280000300800 */
[----:B------:R-:W5:Y:S04]  /*151a0*/  LDL.LU R9, [R1+0x5c] ;  /* 0x00005c0001097983 */ /* 0x000f680000300800 */
[----:B------:R-:W2:Y:S04]  /*151b0*/  LDL.LU R5, [R1+0x64] ;  /* 0x0000640001057983 */ /* 0x000ea80000300800 */
[----:B------:R-:W2:Y:S04]  /*151c0*/  LDL.LU R4, [R1+0x68] ;  /* 0x0000680001047983 */ /* 0x000ea80000300800 */
[----:B------:R-:W2:Y:S04]  /*151d0*/  LDL.LU R8, [R1+0x88] ;  /* 0x0000880001087983 */ /* 0x000ea80000300800 */
[----:B------:R-:W3:Y:S04]  /*151e0*/  LDL.LU R31, [R1+0xcc] ;  /* 0x0000cc00011f7983 */ /* 0x000ee80000300800 */
        /* <DEDUP_REMOVED lines=20> */
[----:B------:R-:W2:Y:S01]  /*15330*/  LDL.LU R3, [R1+0xe4] ;  /* 0x0000e40001037983 */ /* 0x000ea20000300800 */
[----:B------:R-:W-:Y:S01]  /*15340*/  VIADD R34, R150, 0xffffff00 ;  /* 0xffffff0096227836 */ /* 0x000fe20000000000 */
[----:B------:R-:W-:Y:S01]  /*15350*/  SHF.R.U32.HI R0, RZ, 0x2, R231 ;  /* 0x00000002ff007819 */ /* 0x000fe200000116e7 */
[----:B------:R-:W-:-:S03]  /*15360*/  IMAD.SHL.U32 R2, R231, 0x2, RZ ;  /* 0x00000002e7027824 */ /* 0x000fc600078e00ff */
[----:B------:R1:W-:Y:S01]  /*15370*/  STL [R1+0xf8], R34 ;  /* 0x0000f82201007387 */ /* 0x0003e20000100800 */
[----:B---3--:R-:W-:Y:S02]  /*15380*/  IMAD.MOV.U32 R32, RZ, RZ, R31 ;  /* 0x000000ffff207224 */ /* 0x008fe400078e001f */
[----:B----4-:R-:W-:-:S03]  /*15390*/  IMAD.MOV.U32 R31, RZ, RZ, R30 ;  /* 0x000000ffff1f7224 */ /* 0x010fc600078e001e */
[----:B------:R-:W-:Y:S02]  /*153a0*/  MOV R33, R32 ;  /* 0x0000002000217202 */ /* 0x000fe40000000f00 */
[----:B-----5:R-:W-:Y:S01]  /*153b0*/  MOV R30, R29 ;  /* 0x0000001d001e7202 */ /* 0x020fe20000000f00 */
[----:B------:R-:W-:Y:S02]  /*153c0*/  IMAD.MOV.U32 R32, RZ, RZ, R31 ;  /* 0x000000ffff207224 */ /* 0x000fe400078e001f */
[----:B--2---:R-:W-:Y:S02]  /*153d0*/  IMAD.MOV.U32 R29, RZ, RZ, R28 ;  /* 0x000000ffff1d7224 */ /* 0x004fe400078e001c */
[----:B------:R-:W-:Y:S02]  /*153e0*/  IMAD.MOV.U32 R31, RZ, RZ, R30 ;  /* 0x000000ffff1f7224 */ /* 0x000fe400078e001e */
[----:B------:R-:W-:Y:S01]  /*153f0*/  IMAD.MOV.U32 R28, RZ, RZ, R27 ;  /* 0x000000ffff1c7224 */ /* 0x000fe200078e001b */
[----:B------:R-:W-:-:S02]  /*15400*/  MOV R30, R29 ;  /* 0x0000001d001e7202 */ /* 0x000fc40000000f00 */
[----:B------:R-:W-:Y:S01]  /*15410*/  MOV R27, R26 ;  /* 0x0000001a001b7202 */ /* 0x000fe20000000f00 */
[----:B------:R-:W-:Y:S02]  /*15420*/  IMAD.MOV.U32 R29, RZ, RZ, R28 ;  /* 0x000000ffff1d7224 */ /* 0x000fe400078e001c */
[----:B------:R-:W-:Y:S02]  /*15430*/  IMAD.MOV.U32 R26, RZ, RZ, R25 ;  /* 0x000000ffff1a7224 */ /* 0x000fe400078e0019 */
[----:B------:R-:W-:Y:S02]  /*15440*/  IMAD.MOV.U32 R28, RZ, RZ, R27 ;  /* 0x000000ffff1c7224 */ /* 0x000fe400078e001b */
[----:B------:R-:W-:Y:S01]  /*15450*/  IMAD.MOV.U32 R25, RZ, RZ, R24 ;  /* 0x000000ffff197224 */ /* 0x000fe200078e0018 */
[----:B------:R-:W-:Y:S02]  /*15460*/  MOV R27, R26 ;  /* 0x0000001a001b7202 */ /* 0x000fe40000000f00 */
[----:B------:R-:W-:Y:S01]  /*15470*/  MOV R24, R23 ;  /* 0x0000001700187202 */ /* 0x000fe20000000f00 */
[----:B------:R-:W-:-:S02]  /*15480*/  IMAD.MOV.U32 R26, RZ, RZ, R25 ;  /* 0x000000ffff1a7224 */ /* 0x000fc400078e0019 */
[----:B------:R-:W-:Y:S02]  /*15490*/  IMAD.MOV.U32 R23, RZ, RZ, R22 ;  /* 0x000000ffff177224 */ /* 0x000fe400078e0016 */
[----:B------:R-:W-:Y:S02]  /*154a0*/  IMAD.MOV.U32 R25, RZ, RZ, R24 ;  /* 0x000000ffff197224 */ /* 0x000fe400078e0018 */
[----:B------:R-:W-:Y:S01]  /*154b0*/  IMAD.MOV.U32 R22, RZ, RZ, R21 ;  /* 0x000000ffff167224 */ /* 0x000fe200078e0015 */
[----:B------:R-:W-:Y:S02]  /*154c0*/  MOV R24, R23 ;  /* 0x0000001700187202 */ /* 0x000fe40000000f00 */
[----:B------:R-:W-:Y:S01]  /*154d0*/  MOV R21, R20 ;  /* 0x0000001400157202 */ /* 0x000fe20000000f00 */
[----:B------:R-:W-:Y:S02]  /*154e0*/  IMAD.MOV.U32 R23, RZ, RZ, R22 ;  /* 0x000000ffff177224 */ /* 0x000fe400078e0016 */
[----:B------:R-:W-:-:S02]  /*154f0*/  IMAD.MOV.U32 R20, RZ, RZ, R19 ;  /* 0x000000ffff147224 */ /* 0x000fc400078e0013 */
[----:B------:R-:W-:Y:S02]  /*15500*/  IMAD.MOV.U32 R22, RZ, RZ, R21 ;  /* 0x000000ffff167224 */ /* 0x000fe400078e0015 */
[----:B------:R-:W-:Y:S01]  /*15510*/  IMAD.MOV.U32 R19, RZ, RZ, R18 ;  /* 0x000000ffff137224 */ /* 0x000fe200078e0012 */
[----:B------:R-:W-:Y:S02]  /*15520*/  MOV R21, R20 ;  /* 0x0000001400157202 */ /* 0x000fe40000000f00 */
[----:B------:R-:W-:Y:S01]  /*15530*/  MOV R18, R17 ;  /* 0x0000001100127202 */ /* 0x000fe20000000f00 */
[----:B------:R-:W-:Y:S02]  /*15540*/  IMAD.MOV.U32 R20, RZ, RZ, R19 ;  /* 0x000000ffff147224 */ /* 0x000fe400078e0013 */
[----:B------:R-:W-:Y:S02]  /*15550*/  IMAD.MOV.U32 R17, RZ, RZ, R16 ;  /* 0x000000ffff117224 */ /* 0x000fe400078e0010 */
[----:B------:R-:W-:-:S02]  /*15560*/  IMAD.MOV.U32 R19, RZ, RZ, R18 ;  /* 0x000000ffff137224 */ /* 0x000fc400078e0012 */
[----:B------:R-:W-:Y:S01]  /*15570*/  IMAD.MOV.U32 R16, RZ, RZ, R15 ;  /* 0x000000ffff107224 */ /* 0x000fe200078e000f */
[----:B------:R-:W-:Y:S02]  /*15580*/  MOV R18, R17 ;  /* 0x0000001100127202 */ /* 0x000fe40000000f00 */
[----:B------:R-:W-:Y:S01]  /*15590*/  MOV R15, R14 ;  /* 0x0000000e000f7202 */ /* 0x000fe20000000f00 */
[----:B------:R-:W-:Y:S02]  /*155a0*/  IMAD.MOV.U32 R17, RZ, RZ, R16 ;  /* 0x000000ffff117224 */ /* 0x000fe400078e0010 */
[----:B------:R-:W-:Y:S02]  /*155b0*/  IMAD.MOV.U32 R14, RZ, RZ, R13 ;  /* 0x000000ffff0e7224 */ /* 0x000fe400078e000d */
[----:B------:R-:W-:Y:S02]  /*155c0*/  IMAD.MOV.U32 R16, RZ, RZ, R15 ;  /* 0x000000ffff107224 */ /* 0x000fe400078e000f */
[----:B------:R-:W-:Y:S01]  /*155d0*/  IMAD.MOV.U32 R13, RZ, RZ, R12 ;  /* 0x000000ffff0d7224 */ /* 0x000fe200078e000c */
[----:B------:R-:W-:-:S02]  /*155e0*/  MOV R15, R14 ;  /* 0x0000000e000f7202 */ /* 0x000fc40000000f00 */
[----:B------:R-:W-:Y:S01]  /*155f0*/  MOV R12, R10 ;  /* 0x0000000a000c7202 */ /* 0x000fe20000000f00 */
[----:B------:R-:W-:Y:S02]  /*15600*/  IMAD.MOV.U32 R14, RZ, RZ, R13 ;  /* 0x000000ffff0e7224 */ /* 0x000fe400078e000d */
[----:B------:R-:W-:Y:S01]  /*15610*/  IMAD.MOV.U32 R10, RZ, RZ, R3 ;  /* 0x000000ffff0a7224 */ /* 0x000fe200078e0003 */
[----:B------:R-:W-:Y:S01]  /*15620*/  LOP3.LUT R3, R0, 0x7, RZ, 0xc0, !PT ;  /* 0x0000000700037812 */ /* 0x000fe200078ec0ff */
[----:B------:R-:W-:Y:S01]  /*15630*/  IMAD.MOV.U32 R13, RZ, RZ, R12 ;  /* 0x000000ffff0d7224 */ /* 0x000fe200078e000c */
[----:B------:R-:W-:Y:S02]  /*15640*/  LOP3.LUT R0, R2, 0x6, RZ, 0xc0, !PT ;  /* 0x0000000602007812 */ /* 0x000fe400078ec0ff */
[----:B------:R-:W-:Y:S01]  /*15650*/  MOV R12, R10 ;  /* 0x0000000a000c7202 */ /* 0x000fe20000000f00 */
[----:B------:R-:W-:Y:S01]  /*15660*/  IMAD.MOV.U32 R10, RZ, RZ, R9 ;  /* 0x000000ffff0a7224 */ /* 0x000fe200078e0009 */
[----:B------:R-:W-:Y:S01]  /*15670*/  LOP3.LUT R3, R3, 0x1f0, R229, 0xf8, !PT ;  /* 0x000001f003037812 */ /* 0x000fe200078ef8e5 */
[----:B------:R-:W-:-:S02]  /*15680*/  IMAD.MOV.U32 R9, RZ, RZ, R7 ;  /* 0x000000ffff097224 */ /* 0x000fc400078e0007 */
[----:B------:R-:W2:Y:S01]  /*15690*/  LDL.LU R7, [R1+0x4] ;  /* 0x0000040001077983 */ /* 0x000ea20000300800 */
[----:B------:R-:W-:Y:S01]  /*156a0*/  IADD3 R2, PT, PT, R0, R34, RZ ;  /* 0x0000002200027210 */ /* 0x000fe20007ffe0ff */
[----:B-1----:R-:W-:Y:S01]  /*156b0*/  IMAD.MOV.U32 R34, RZ, RZ, R33 ;  /* 0x000000ffff227224 */ /* 0x002fe200078e0021 */
[----:B------:R-:W-:Y:S01]  /*156c0*/  MOV R33, R32 ;  /* 0x0000002000217202 */ /* 0x000fe20000000f00 */
[----:B------:R-:W3:Y:S01]  /*156d0*/  LDL.LU R46, [R1+0x6c] ;  /* 0x00006c00012e7983 */ /* 0x000ee20000300800 */
[----:B------:R-:W-:Y:S01]  /*156e0*/  IMAD.MOV.U32 R32, RZ, RZ, R31 ;  /* 0x000000ffff207224 */ /* 0x000fe200078e001f */
[----:B------:R-:W-:Y:S01]  /*156f0*/  MOV R45, R11 ;  /* 0x0000000b002d7202 */ /* 0x000fe20000000f00 */
[----:B------:R-:W-:Y:S01]  /*15700*/  IMAD.MOV.U32 R31, RZ, RZ, R30 ;  /* 0x000000ffff1f7224 */ /* 0x000fe200078e001e */
[----:B------:R-:W4:Y:S01]  /*15710*/  LDL.LU R93, [R1+0x9c] ;  /* 0x00009c00015d7983 */ /* 0x000f220000300800 */
[----:B------:R-:W-:Y:S01]  /*15720*/  MOV R30, R29 ;  /* 0x0000001d001e7202 */ /* 0x000fe20000000f00 */
[----:B------:R-:W-:-:S02]  /*15730*/  IMAD.MOV.U32 R29, RZ, RZ, R28 ;  /* 0x000000ffff1d7224 */ /* 0x000fc400078e001c */
[----:B------:R-:W-:Y:S01]  /*15740*/  IMAD.MOV.U32 R82, RZ, RZ, R5 ;  /* 0x000000ffff527224 */ /* 0x000fe200078e0005 */
[----:B------:R-:W5:Y:S01]  /*15750*/  LDL.LU R83, [R1+0x98] ;  /* 0x0000980001537983 */ /* 0x000f620000300800 */
[----:B------:R-:W-:Y:S01]  /*15760*/  IMAD.MOV.U32 R28, RZ, RZ, R27 ;  /* 0x000000ffff1c7224 */ /* 0x000fe200078e001b */
[----:B------:R-:W-:Y:S01]  /*15770*/  MOV R27, R26 ;  /* 0x0000001a001b7202 */ /* 0x000fe20000000f00 */
[----:B------:R-:W-:Y:S01]  /*15780*/  IMAD.MOV.U32 R26, RZ, RZ, R25 ;  /* 0x000000ffff1a7224 */ /* 0x000fe200078e0019 */
[----:B------:R-:W1:Y:S01]  /*15790*/  S2R R0, SR_CTAID.X ;  /* 0x0000000000007919 */ /* 0x000e620000002500 */
[----:B------:R-:W-:Y:S01]  /*157a0*/  IMAD.MOV.U32 R25, RZ, RZ, R24 ;  /* 0x000000ffff197224 */ /* 0x000fe200078e0018 */
[----:B------:R-:W-:Y:S01]  /*157b0*/  MOV R24, R23 ;  /* 0x0000001700187202 */ /* 0x000fe20000000f00 */
[----:B------:R-:W-:Y:S02]  /*157c0*/  IMAD.MOV.U32 R23, RZ, RZ, R22 ;  /* 0x000000ffff177224 */ /* 0x000fe400078e0016 */
[----:B------:R-:W-:Y:S01]  /*157d0*/  IMAD.MOV.U32 R60, RZ, RZ, R4 ;  /* 0x000000ffff3c7224 */ /* 0x000fe200078e0004 */
[----:B------:R-:W-:Y:S01]  /*157e0*/  IADD3 R11, PT, PT, R2, 0x10, RZ ;  /* 0x00000010020b7810 */ /* 0x000fe20007ffe0ff */
[----:B------:R-:W-:Y:S01]  /*157f0*/  IMAD.MOV.U32 R22, RZ, RZ, R21 ;  /* 0x000000ffff167224 */ /* 0x000fe200078e0015 */
[----:B------:R-:W-:Y:S01]  /*15800*/  MOV R21, R20 ;  /* 0x0000001400157202 */ /* 0x000fe20000000f00 */
[----:B------:R-:W-:Y:S01]  /*15810*/  IMAD.MOV.U32 R20, RZ, RZ, R19 ;  /* 0x000000ffff147224 */ /* 0x000fe200078e0013 */
[----:B------:R-:W-:Y:S01]  /*15820*/  MOV R61, R23 ;  /* 0x00000017003d7202 */ /* 0x000fe20000000f00 */
[----:B------:R-:W-:Y:S01]  /*15830*/  IMAD.MOV.U32 R19, RZ, RZ, R18 ;  /* 0x000000ffff137224 */ /* 0x000fe200078e0012 */
[----:B------:R-:W-:Y:S01]  /*15840*/  MOV R18, R17 ;  /* 0x0000001100127202 */ /* 0x000fe20000000f00 */
[----:B------:R-:W-:-:S02]  /*15850*/  IMAD.MOV.U32 R17, RZ, RZ, R16 ;  /* 0x000000ffff117224 */ /* 0x000fc400078e0010 */
[----:B------:R-:W-:Y:S01]  /*15860*/  IMAD.MOV.U32 R109, RZ, RZ, R6 ;  /* 0x000000ffff6d7224 */ /* 0x000fe200078e0006 */
[----:B------:R-:W-:Y:S01]  /*15870*/  MOV R41, R8 ;  /* 0x0000000800297202 */ /* 0x000fe20000000f00 */
[----:B------:R-:W-:Y:S01]  /*15880*/  IMAD.MOV.U32 R23, RZ, RZ, R22 ;  /* 0x000000ffff177224 */ /* 0x000fe200078e0016 */
[----:B------:R-:W-:Y:S01]  /*15890*/  MOV R102, R12 ;  /* 0x0000000c00667202 */ /* 0x000fe20000000f00 */
[----:B------:R-:W-:Y:S01]  /*158a0*/  IMAD.MOV.U32 R22, RZ, RZ, R21 ;  /* 0x000000ffff167224 */ /* 0x000fe200078e0015 */
[----:B------:R-:W-:Y:S01]  /*158b0*/  MOV R21, R20 ;  /* 0x0000001400157202 */ /* 0x000fe20000000f00 */
        /* <DEDUP_REMOVED lines=9> */
[----:B------:R-:W-:Y:S02]  /*15950*/  IMAD.MOV.U32 R59, RZ, RZ, R10 ;  /* 0x000000ffff3b7224 */ /* 0x000fe400078e000a */
[----:B------:R-:W-:Y:S02]  /*15960*/  IMAD.MOV.U32 R51, RZ, RZ, R9 ;  /* 0x000000ffff337224 */ /* 0x000fe400078e0009 */
[----:B------:R-:W-:Y:S01]  /*15970*/  IMAD.MOV.U32 R101, RZ, RZ, R13 ;  /* 0x000000ffff657224 */ /* 0x000fe200078e000d */
[----:B------:R-:W-:Y:S01]  /*15980*/  IADD3 R39, PT, PT, R2, 0x59, RZ ;  /* 0x0000005902277810 */ /* 0x000fe20007ffe0ff */
[----:B-1----:R-:W-:Y:S01]  /*15990*/  IMAD R3, R0, 0x40, R3 ;  /* 0x0000004000037824 */ /* 0x002fe200078e0203 */
[C---:B------:R-:W-:Y:S01]  /*159a0*/  IADD3 R14, PT, PT, R2.reuse, 0x9, RZ ;  /* 0x00000009020e7810 */ /* 0x040fe20007ffe0ff */
[----:B------:R-:W-:Y:S01]  /*159b0*/  IMAD.MOV.U32 R62, RZ, RZ, R24 ;  /* 0x000000ffff3e7224 */ /* 0x000fe200078e0018 */
[----:B------:R-:W-:Y:S01]  /*159c0*/  IADD3 R42, PT, PT, R2, 0x68, RZ ;  /* 0x00000068022a7810 */ /* 0x000fe20007ffe0ff */
[----:B------:R-:W-:Y:S01]  /*159d0*/  IMAD.MOV.U32 R57, RZ, RZ, R27 ;  /* 0x000000ffff397224 */ /* 0x000fe200078e001b */
[----:B------:R-:W-:Y:S01]  /*159e0*/  IADD3 R3, PT, PT, R149, R3, -R228 ;  /* 0x0000000395037210 */ /* 0x000fe20007ffe8e4 */
[----:B------:R-:W-:Y:S01]  /*159f0*/  IMAD.MOV.U32 R58, RZ, RZ, R28 ;  /* 0x000000ffff3a7224 */ /* 0x000fe200078e001c */
[----:B------:R-:W-:Y:S01]  /*15a00*/  MOV R65, R26 ;  /* 0x0000001a00417202 */ /* 0x000fe20000000f00 */
[----:B------:R-:W-:-:S02]  /*15a10*/  IMAD.MOV.U32 R36, RZ, RZ, R33 ;  /* 0x000000ffff247224 */ /* 0x000fc400078e0021 */
[C---:B------:R-:W-:Y:S02]  /*15a20*/  IMAD.IADD R0, R3.reuse, 0x1, -R15 ;  /* 0x0000000103007824 */ /* 0x040fe400078e0a0f */
[----:B------:R-:W-:Y:S02]  /*15a30*/  IMAD.IADD R5, R3, 0x1, -R14 ;  /* 0x0000000103057824 */ /* 0x000fe400078e0a0e */
[----:B------:R-:W-:Y:S01]  /*15a40*/  IMAD.MOV.U32 R35, RZ, RZ, R34 ;  /* 0x000000ffff237224 */ /* 0x000fe200078e0022 */
[----:B------:R-:W-:Y:S01]  /*15a50*/  IABS R4, R0 ;  /* 0x0000000000047213 */ /* 0x000fe20000000000 */
[C---:B------:R-:W-:Y:S01]  /*15a60*/  VIADD R37, R2.reuse, 0x51 ;  /* 0x0000005102257836 */ /* 0x040fe20000000000 */
[----:B------:R-:W-:Y:S01]  /*15a70*/  IABS R0, R5 ;  /* 0x0000000500007213 */ /* 0x000fe20000000000 */
[C---:B------:R-:W-:Y:S01]  /*15a80*/  VIADD R38, R2.reuse, 0x58 ;  /* 0x0000005802267836 */ /* 0x040fe20000000000 */
[----:B------:R-:W-:Y:S01]  /*15a90*/  I2FP.F32.S32 R4, R4 ;  /* 0x0000000400047245 */ /* 0x000fe20000201400 */
[----:B------:R-:W-:Y:S01]  /*15aa0*/  IMAD.MOV.U32 R94, RZ, RZ, R22 ;  /* 0x000000ffff5e7224 */ /* 0x000fe200078e0016 */
[----:B------:R-:W-:Y:S01]  /*15ab0*/  I2FP.F32.S32 R0, R0 ;  /* 0x0000000000007245 */ /* 0x000fe20000201400 */
[C---:B------:R-:W-:Y:S01]  /*15ac0*/  VIADD R22, R2.reuse, 0x18 ;  /* 0x0000001802167836 */ /* 0x040fe20000000000 */
[C---:B------:R-:W-:Y:S01]  /*15ad0*/  IADD3 R10, PT, PT, R2.reuse, 0x11, RZ ;  /* 0x00000011020a7810 */ /* 0x040fe20007ffe0ff */
[C---:B------:R-:W-:Y:S01]  /*15ae0*/  FFMA.FTZ R76, -R151.reuse, R4, R23 ;  /* 0x00000004974c7223 */ /* 0x040fe20000010117 */
[C---:B------:R-:W-:Y:S01]  /*15af0*/  VIADD R23, R2.reuse, 0x19 ;  /* 0x0000001902177836 */ /* 0x040fe20000000000 */
[----:B------:R-:W-:Y:S01]  /*15b00*/  IADD3 R24, PT, PT, R2, 0x20, RZ ;  /* 0x0000002002187810 */ /* 0x000fe20007ffe0ff */
[----:B------:R-:W-:Y:S01]  /*15b10*/  FFMA.FTZ R75, -R151, R0, R169 ;  /* 0x00000000974b7223 */ /* 0x000fe200000101a9 */
[C---:B------:R-:W-:Y:S01]  /*15b20*/  IMAD.IADD R4, R3.reuse, 0x1, -R11 ;  /* 0x0000000103047824 */ /* 0x040fe200078e0a0b */
[C---:B------:R-:W-:Y:S01]  /*15b30*/  IADD3 R6, PT, PT, R3.reuse, -R22, RZ ;  /* 0x8000001603067210 */ /* 0x040fe20007ffe0ff */
[----:B------:R-:W-:-:S02]  /*15b40*/  IMAD.IADD R0, R3, 0x1, -R10 ;  /* 0x0000000103007824 */ /* 0x000fc400078e0a0a */
[----:B------:R-:W-:Y:S01]  /*15b50*/  IMAD.IADD R9, R3, 0x1, -R24 ;  /* 0x0000000103097824 */ /* 0x000fe200078e0a18 */
[----:B------:R-:W-:Y:S01]  /*15b60*/  IABS R8, R4 ;  /* 0x0000000400087213 */ /* 0x000fe20000000000 */
[C---:B------:R-:W-:Y:S01]  /*15b70*/  VIADD R43, R2.reuse, 0x69 ;  /* 0x00000069022b7836 */ /* 0x040fe20000000000 */
[----:B------:R-:W-:Y:S01]  /*15b80*/  IABS R5, R0 ;  /* 0x0000000000057213 */ /* 0x000fe20000000000 */
[C---:B------:R-:W-:Y:S01]  /*15b90*/  VIADD R44, R2.reuse, 0x70 ;  /* 0x00000070022c7836 */ /* 0x040fe20000000000 */
[----:B------:R-:W-:Y:S01]  /*15ba0*/  IABS R4, R6 ;  /* 0x0000000600047213 */ /* 0x000fe20000000000 */
[----:B------:R-:W-:Y:S01]  /*15bb0*/  IMAD.MOV.U32 R66, RZ, RZ, R25 ;  /* 0x000000ffff427224 */ /* 0x000fe200078e0019 */
[----:B------:R-:W-:Y:S01]  /*15bc0*/  IABS R6, R9 ;  /* 0x0000000900067213 */ /* 0x000fe20000000000 */
[C---:B------:R-:W-:Y:S01]  /*15bd0*/  VIADD R13, R2.reuse, 0x28 ;  /* 0x00000028020d7836 */ /* 0x040fe20000000000 */
[C---:B------:R-:W-:Y:S01]  /*15be0*/  IADD3 R27, PT, PT, R2.reuse, 0x29, RZ ;  /* 0x00000029021b7810 */ /* 0x040fe20007ffe0ff */
[----:B------:R-:W-:-:S02]  /*15bf0*/  VIADD R12, R2, 0x21 ;  /* 0x00000021020c7836 */ /* 0x000fc40000000000 */
[C---:B------:R-:W-:Y:S02]  /*15c00*/  VIADD R28, R2.reuse, 0x30 ;  /* 0x00000030021c7836 */ /* 0x040fe40000000000 */
[C---:B------:R-:W-:Y:S01]  /*15c10*/  VIADD R29, R2.reuse, 0x31 ;  /* 0x00000031021d7836 */ /* 0x040fe20000000000 */
[C---:B------:R-:W-:Y:S01]  /*15c20*/  IADD3 R48, PT, PT, R2.reuse, 0x80, RZ ;  /* 0x0000008002307810 */ /* 0x040fe20007ffe0ff */
[C---:B------:R-:W-:Y:S02]  /*15c30*/  VIADD R47, R2.reuse, 0x79 ;  /* 0x00000079022f7836 */ /* 0x040fe40000000000 */
[----:B------:R-:W-:Y:S01]  /*15c40*/  IMAD.IADD R9, R3, 0x1, -R29 ;  /* 0x0000000103097824 */ /* 0x000fe200078e0a1d */
[----:B------:R-:W-:Y:S01]  /*15c50*/  MOV R97, R17 ;  /* 0x0000001100617202 */ /* 0x000fe20000000f00 */
[----:B------:R-:W-:Y:S01]  /*15c60*/  IMAD.MOV.U32 R96, RZ, RZ, R16 ;  /* 0x000000ffff607224 */ /* 0x000fe200078e0010 */
[C---:B------:R-:W-:Y:S01]  /*15c70*/  IADD3 R16, PT, PT, R2.reuse, 0x38, RZ ;  /* 0x0000003802107810 */ /* 0x040fe20007ffe0ff */
[C---:B------:R-:W-:Y:S01]  /*15c80*/  VIADD R17, R2.reuse, 0x39 ;  /* 0x0000003902117836 */ /* 0x040fe20000000000 */
[C---:B------:R-:W-:Y:S01]  /*15c90*/  IADD3 R33, PT, PT, R2.reuse, 0x41, RZ ;  /* 0x0000004102217810 */ /* 0x040fe20007ffe0ff */
[----:B------:R-:W-:-:S02]  /*15ca0*/  VIADD R32, R2, 0x40 ;  /* 0x0000004002207836 */ /* 0x000fc40000000000 */
[C---:B------:R-:W-:Y:S02]  /*15cb0*/  VIADD R34, R2.reuse, 0x48 ;  /* 0x0000004802227836 */ /* 0x040fe40000000000 */
[----:B------:R-:W-:Y:S01]  /*15cc0*/  IMAD.MOV.U32 R104, RZ, RZ, R19 ;  /* 0x000000ffff687224 */ /* 0x000fe200078e0013 */
[C---:B------:R-:W-:Y:S01]  /*15cd0*/  IADD3 R19, PT, PT, R2.reuse, 0x50, RZ ;  /* 0x0000005002137810 */ /* 0x040fe20007ffe0ff */
[----:B------:R-:W-:Y:S02]  /*15ce0*/  IMAD.MOV.U32 R103, RZ, RZ, R18 ;  /* 0x000000ffff677224 */ /* 0x000fe400078e0012 */
[C---:B------:R-:W-:Y:S01]  /*15cf0*/  VIADD R18, R2.reuse, 0x49 ;  /* 0x0000004902127836 */ /* 0x040fe20000000000 */
[----:B------:R-:W-:Y:S01]  /*15d00*/  MOV R63, R20 ;  /* 0x00000014003f7202 */ /* 0x000fe20000000f00 */
[----:B------:R-:W-:Y:S02]  /*15d10*/  IMAD.MOV.U32 R64, RZ, RZ, R21 ;  /* 0x000000ffff407224 */ /* 0x000fe400078e0015 */
[----:B------:R-:W-:-:S02]  /*15d20*/  VIADD R21, R2, 0x61 ;  /* 0x0000006102157836 */ /* 0x000fc40000000000 */
[C---:B------:R-:W-:Y:S01]  /*15d30*/  VIADD R20, R2.reuse, 0x60 ;  /* 0x0000006002147836 */ /* 0x040fe20000000000 */
[C---:B------:R-:W-:Y:S01]  /*15d40*/  IADD3 R25, PT, PT, R2.reuse, 0x71, RZ ;  /* 0x0000007102197810 */ /* 0x040fe20007ffe0ff */
[C---:B------:R-:W-:Y:S02]  /*15d50*/  VIADD R26, R2.reuse, 0x78 ;  /* 0x00000078021a7836 */ /* 0x040fe40000000000 */
[C---:B------:R-:W-:Y:S02]  /*15d60*/  VIADD R49, R2.reuse, 0x81 ;  /* 0x0000008102317836 */ /* 0x040fe40000000000 */
[----:B------:R-:W-:Y:S01]  /*15d70*/  IMAD.MOV.U32 R54, RZ, RZ, R31 ;  /* 0x000000ffff367224 */ /* 0x000fe200078e001f */
[C---:B------:R-:W-:Y:S01]  /*15d80*/  IADD3 R31, PT, PT, R2.reuse, 0x89, RZ ;  /* 0x00000089021f7810 */ /* 0x040fe20007ffe0ff */
[----:B------:R-:W-:Y:S02]  /*15d90*/  IMAD.MOV.U32 R55, RZ, RZ, R30 ;  /* 0x000000ffff377224 */ /* 0x000fe400078e001e */
[----:B------:R-:W-:-:S02]  /*15da0*/  VIADD R30, R2, 0x88 ;  /* 0x00000088021e7836 */ /* 0x000fc40000000000 */
[C---:B------:R-:W-:Y:S02]  /*15db0*/  VIADD R50, R2.reuse, 0x90 ;  /* 0x0000009002327836 */ /* 0x040fe40000000000 */
[----:B------:R-:W-:Y:S02]  /*15dc0*/  VIADD R52, R2, 0x91 ;  /* 0x0000009102347836 */ /* 0x000fe40000000000 */
[----:B--2---:R-:W-:Y:S02]  /*15dd0*/  IMAD.MOV.U32 R108, RZ, RZ, R7 ;  /* 0x000000ffff6c7224 */ /* 0x004fe400078e0007 */
[----:B------:R-:W-:-:S05]  /*15de0*/  IMAD.IADD R7, R3, 0x1, -R23 ;  /* 0x0000000103077824 */ /* 0x000fca00078e0a17 */
[----:B------:R-:W-:Y:S02]  /*15df0*/  IABS R0, R7 ;  /* 0x0000000700007213 */ /* 0x000fe40000000000 */
[----:B------:R-:W-:Y:S01]  /*15e00*/  MOV R7, R5 ;  /* 0x0000000500077202 */ /* 0x000fe20000000f00 */
[----:B------:R-:W-:Y:S02]  /*15e10*/  IMAD.MOV.U32 R5, RZ, RZ, R4 ;  /* 0x000000ffff057224 */ /* 0x000fe400078e0004 */
[----:B------:R-:W-:Y:S01]  /*15e20*/  IMAD.MOV.U32 R4, RZ, RZ, R0 ;  /* 0x000000ffff047224 */ /* 0x000fe200078e0000 */
[----:B------:R-:W-:Y:S02]  /*15e30*/  MOV R0, R6 ;  /* 0x0000000600007202 */ /* 0x000fe40000000f00 */
[----:B------:R-:W-:Y:S02]  /*15e40*/  I2FP.F32.S32 R6, R8 ;  /* 0x0000000800067245 */ /* 0x000fe40000201400 */
[----:B------:R-:W-:-:S02]  /*15e50*/  I2FP.F32.S32 R0, R0 ;  /* 0x0000000000007245 */ /* 0x000fc40000201400 */
[----:B------:R-:W-:Y:S02]  /*15e60*/  I2FP.F32.S32 R4, R4 ;  /* 0x0000000400047245 */ /* 0x000fe40000201400 */
[----:B------:R-:W-:Y:S01]  /*15e70*/  I2FP.F32.S32 R7, R7 ;  /* 0x0000000700077245 */ /* 0x000fe20000201400 */
[----:B------:R-:W-:Y:S01]  /*15e80*/  FFMA.FTZ R79, -R151, R0, R208 ;  /* 0x00000000974f7223 */ /* 0x000fe200000101d0 */
[----:B------:R-:W-:Y:S01]  /*15e90*/  I2FP.F32.S32 R5, R5 ;  /* 0x0000000500057245 */ /* 0x000fe20000201400 */
[----:B------:R-:W-:Y:S02]  /*15ea0*/  IMAD.IADD R0, R3, 0x1, -R13 ;  /* 0x0000000103007824 */ /* 0x000fe400078e0a0d */
[C---:B------:R-:W-:Y:S01]  /*15eb0*/  FFMA.FTZ R68, -R151.reuse, R6, R216 ;  /* 0x0000000697447223 */ /* 0x040fe200000101d8 */
[C---:B------:R-:W-:Y:S01]  /*15ec0*/  FFMA.FTZ R80, -R151.reuse, R4, R205 ;  /* 0x0000000497507223 */ /* 0x040fe200000101cd */
[----:B------:R-:W-:Y:S01]  /*15ed0*/  FFMA.FTZ R67, -R151, R7, R217 ;  /* 0x0000000797437223 */ /* 0x000fe200000101d9 */
[C---:B------:R-:W-:Y:S01]  /*15ee0*/  IADD3 R4, PT, PT, R3.reuse, -R12, RZ ;  /* 0x8000000c03047210 */ /* 0x040fe20007ffe0ff */
[C---:B------:R-:W-:Y:S01]  /*15ef0*/  IMAD.IADD R6, R3.reuse, 0x1, -R27 ;  /* 0x0000000103067824 */ /* 0x040fe200078e0a1b */
[----:B------:R-:W-:Y:S01]  /*15f00*/  IADD3 R7, PT, PT, R3, -R28, RZ ;  /* 0x8000001c03077210 */ /* 0x000fe20007ffe0ff */
[----:B------:R-:W-:Y:S01]  /*15f10*/  FFMA.FTZ R81, -R151, R5, R204 ;  /* 0x0000000597517223 */ /* 0x000fe200000101cc */
[----:B------:R-:W-:-:S02]  /*15f20*/  IABS R5, R0 ;  /* 0x0000000000057213 */ /* 0x000fc40000000000 */
[----:B------:R-:W-:Y:S02]  /*15f30*/  IABS R8, R4 ;  /* 0x0000000400087213 */ /* 0x000fe40000000000 */
[----:B------:R-:W-:Y:S02]  /*15f40*/  IABS R4, R6 ;  /* 0x0000000600047213 */ /* 0x000fe40000000000 */
[----:B------:R-:W-:Y:S02]  /*15f50*/  IABS R0, R7 ;  /* 0x0000000700007213 */ /* 0x000fe40000000000 */
[----:B------:R-:W-:Y:S01]  /*15f60*/  IABS R6, R9 ;  /* 0x0000000900067213 */ /* 0x000fe20000000000 */
[----:B------:R-:W-:Y:S01]  /*15f70*/  IMAD.MOV.U32 R7, RZ, RZ, R5 ;  /* 0x000000ffff077224 */ /* 0x000fe200078e0005 */
[----:B------:R-:W-:Y:S01]  /*15f80*/  MOV R5, R4 ;  /* 0x0000000400057202 */ /* 0x000fe20000000f00 */
[----:B------:R-:W-:Y:S02]  /*15f90*/  IMAD.MOV.U32 R4, RZ, RZ, R0 ;  /* 0x000000ffff047224 */ /* 0x000fe400078e0000 */
[----:B------:R-:W-:Y:S01]  /*15fa0*/  IMAD.MOV.U32 R0, RZ, RZ, R6 ;  /* 0x000000ffff007224 */ /* 0x000fe200078e0006 */
[----:B------:R-:W-:-:S02]  /*15fb0*/  I2FP.F32.S32 R6, R8 ;  /* 0x0000000800067245 */ /* 0x000fc40000201400 */
[----:B------:R-:W-:Y:S02]  /*15fc0*/  I2FP.F32.S32 R4, R4 ;  /* 0x0000000400047245 */ /* 0x000fe40000201400 */
[----:B------:R-:W-:Y:S02]  /*15fd0*/  I2FP.F32.S32 R0, R0 ;  /* 0x0000000000007245 */ /* 0x000fe40000201400 */
[----:B------:R-:W-:Y:S01]  /*15fe0*/  I2FP.F32.S32 R7, R7 ;  /* 0x0000000700077245 */ /* 0x000fe20000201400 */
[C---:B------:R-:W-:Y:S01]  /*15ff0*/  FFMA.FTZ R87, -R151.reuse, R4, R224 ;  /* 0x0000000497577223 */ /* 0x040fe200000101e0 */
[----:B------:R-:W-:Y:S01]  /*16000*/  I2FP.F32.S32 R5, R5 ;  /* 0x0000000500057245 */ /* 0x000fe20000201400 */
[C---:B------:R-:W-:Y:S01]  /*16010*/  FFMA.FTZ R70, -R151.reuse, R6, R209 ;  /* 0x0000000697467223 */ /* 0x040fe200000101d1 */
[----:B------:R-:W-:Y:S01]  /*16020*/  FFMA.FTZ R86, -R151, R0, R225 ;  /* 0x0000000097567223 */ /* 0x000fe200000101e1 */
[C---:B------:R-:W-:Y:S01]  /*16030*/  IMAD.IADD R4, R3.reuse, 0x1, -R16 ;  /* 0x0000000103047824 */ /* 0x040fe200078e0a10 */
[C---:B------:R-:W-:Y:S01]  /*16040*/  IADD3 R0, PT, PT, R3.reuse, -R17, RZ ;  /* 0x8000001103007210 */ /* 0x040fe20007ffe0ff */
[----:B------:R-:W-:-:S02]  /*16050*/  IMAD.IADD R6, R3, 0x1, -R32 ;  /* 0x0000000103067824 */ /* 0x000fc400078e0a20 */
[----:B------:R-:W-:Y:S01]  /*16060*/  FFMA.FTZ R69, -R151, R7, R240 ;  /* 0x0000000797457223 */ /* 0x000fe200000101f0 */
[----:B------:R-:W-:Y:S02]  /*16070*/  IMAD.IADD R7, R3, 0x1, -R33 ;  /* 0x0000000103077824 */ /* 0x000fe400078e0a21 */
[----:B------:R-:W-:Y:S01]  /*16080*/  FFMA.FTZ R88, -R151, R5, R241 ;  /* 0x0000000597587223 */ /* 0x000fe200000101f1 */
[----:B------:R-:W-:Y:S02]  /*16090*/  IADD3 R9, PT, PT, R3, -R34, RZ ;  /* 0x8000002203097210 */ /* 0x000fe40007ffe0ff */
[----:B------:R-:W-:Y:S02]  /*160a0*/  IABS R8, R4 ;  /* 0x0000000400087213 */ /* 0x000fe40000000000 */
[----:B------:R-:W-:Y:S02]  /*160b0*/  IABS R5, R0 ;  /* 0x0000000000057213 */ /* 0x000fe40000000000 */
[----:B------:R-:W-:-:S02]  /*160c0*/  IABS R4, R6 ;  /* 0x0000000600047213 */ /* 0x000fc40000000000 */
[----:B------:R-:W-:Y:S02]  /*160d0*/  IABS R0, R7 ;  /* 0x0000000700007213 */ /* 0x000fe40000000000 */
[----:B------:R-:W-:Y:S01]  /*160e0*/  IABS R6, R9 ;  /* 0x0000000900067213 */ /* 0x000fe20000000000 */
[----:B------:R-:W-:Y:S02]  /*160f0*/  IMAD.MOV.U32 R7, RZ, RZ, R5 ;  /* 0x000000ffff077224 */ /* 0x000fe400078e0005 */
[----:B------:R-:W-:Y:S01]  /*16100*/  IMAD.MOV.U32 R5, RZ, RZ, R4 ;  /* 0x000000ffff057224 */ /* 0x000fe200078e0004 */
[----:B------:R-:W-:Y:S01]  /*16110*/  MOV R4, R0 ;  /* 0x0000000000047202 */ /* 0x000fe20000000f00 */
[----:B------:R-:W-:Y:S01]  /*16120*/  IMAD.MOV.U32 R0, RZ, RZ, R6 ;  /* 0x000000ffff007224 */ /* 0x000fe200078e0006 */
[----:B------:R-:W-:Y:S02]  /*16130*/  I2FP.F32.S32 R6, R8 ;  /* 0x0000000800067245 */ /* 0x000fe40000201400 */
[----:B------:R-:W-:-:S02]  /*16140*/  I2FP.F32.S32 R4, R4 ;  /* 0x0000000400047245 */ /* 0x000fc40000201400 */
[----:B------:R-:W-:Y:S02]  /*16150*/  I2FP.F32.S32 R0, R0 ;  /* 0x0000000000007245 */ /* 0x000fe40000201400 */
[----:B------:R-:W-:Y:S01]  /*16160*/  I2FP.F32.S32 R7, R7 ;  /* 0x0000000700077245 */ /* 0x000fe20000201400 */
[C---:B------:R-:W-:Y:S01]  /*16170*/  FFMA.FTZ R92, -R151.reuse, R4, R201 ;  /* 0x00000004975c7223 */ /* 0x040fe200000101c9 */
[----:B------:R-:W-:Y:S01]  /*16180*/  I2FP.F32.S32 R5, R5 ;  /* 0x0000000500057245 */ /* 0x000fe20000201400 */
[----:B------:R-:W-:Y:S01]  /*16190*/  FFMA.FTZ R91, -R151, R0, R192 ;  /* 0x00000000975b7223 */ /* 0x000fe200000101c0 */
[----:B------:R-:W-:Y:S02]  /*161a0*/  IMAD.IADD R4, R3, 0x1, -R18 ;  /* 0x0000000103047824 */ /* 0x000fe400078e0a12 */
[C---:B------:R-:W-:Y:S01]  /*161b0*/  FFMA.FTZ R72, -R151.reuse, R6, R212 ;  /* 0x0000000697487223 */ /* 0x040fe200000101d4 */
[----:B------:R-:W-:Y:S01]  /*161c0*/  FFMA.FTZ R71, -R151, R7, R213 ;  /* 0x0000000797477223 */ /* 0x000fe200000101d5 */
[C---:B------:R-:W-:Y:S01]  /*161d0*/  IMAD.IADD R0, R3.reuse, 0x1, -R19 ;  /* 0x0000000103007824 */ /* 0x040fe200078e0a13 */
[C---:B------:R-:W-:Y:S01]  /*161e0*/  IADD3 R6, PT, PT, R3.reuse, -R37, RZ ;  /* 0x8000002503067210 */ /* 0x040fe20007ffe0ff */
[----:B------:R-:W-:-:S02]  /*161f0*/  IMAD.IADD R7, R3, 0x1, -R38 ;  /* 0x0000000103077824 */ /* 0x000fc400078e0a26 */
[----:B------:R-:W-:Y:S01]  /*16200*/  FFMA.FTZ R95, -R151, R5, R200 ;  /* 0x00000005975f7223 */ /* 0x000fe200000101c8 */
[----:B------:R-:W-:Y:S01]  /*16210*/  IMAD.IADD R9, R3, 0x1, -R39 ;  /* 0x0000000103097824 */ /* 0x000fe200078e0a27 */
[----:B------:R-:W-:Y:S02]  /*16220*/  IABS R8, R4 ;  /* 0x0000000400087213 */ /* 0x000fe40000000000 */
[----:B------:R-:W-:Y:S02]  /*16230*/  IABS R5, R0 ;  /* 0x0000000000057213 */ /* 0x000fe40000000000 */
[----:B------:R-:W-:Y:S02]  /*16240*/  IABS R4, R6 ;  /* 0x0000000600047213 */ /* 0x000fe40000000000 */
[----:B------:R-:W-:Y:S02]  /*16250*/  IABS R0, R7 ;  /* 0x0000000700007213 */ /* 0x000fe40000000000 */
[----:B------:R-:W-:-:S02]  /*16260*/  IABS R6, R9 ;  /* 0x0000000900067213 */ /* 0x000fc40000000000 */
[----:B------:R-:W-:Y:S01]  /*16270*/  MOV R7, R5 ;  /* 0x0000000500077202 */ /* 0x000fe20000000f00 */
[----:B------:R-:W-:Y:S02]  /*16280*/  IMAD.MOV.U32 R5, RZ, RZ, R4 ;  /* 0x000000ffff057224 */ /* 0x000fe400078e0004 */
[----:B------:R-:W-:Y:S01]  /*16290*/  IMAD.MOV.U32 R4, RZ, RZ, R0 ;  /* 0x000000ffff047224 */ /* 0x000fe200078e0000 */
[----:B------:R-:W-:Y:S02]  /*162a0*/  MOV R0, R6 ;  /* 0x0000000600007202 */ /* 0x000fe40000000f00 */
[----:B------:R-:W-:Y:S02]  /*162b0*/  I2FP.F32.S32 R6, R8 ;  /* 0x0000000800067245 */ /* 0x000fe40000201400 */
[----:B------:R-:W-:Y:S02]  /*162c0*/  I2FP.F32.S32 R0, R0 ;  /* 0x0000000000007245 */ /* 0x000fe40000201400 */
[----:B------:R-:W-:-:S02]  /*162d0*/  I2FP.F32.S32 R4, R4 ;  /* 0x0000000400047245 */ /* 0x000fc40000201400 */
        /* <DEDUP_REMOVED lines=9> */
[C---:B------:R-:W-:Y:S01]  /*16370*/  IADD3 R7, PT, PT, R3.reuse, -R43, RZ ;  /* 0x8000002b03077210 */ /* 0x040fe20007ffe0ff */
[----:B------:R-:W-:-:S02]  /*16380*/  IMAD.IADD R9, R3, 0x1, -R44 ;  /* 0x0000000103097824 */ /* 0x000fc400078e0a2c */
[----:B------:R-:W-:Y:S01]  /*16390*/  FFMA.FTZ R100, -R151, R5, R185 ;  /* 0x0000000597647223 */ /* 0x000fe200000101b9 */
[----:B------:R-:W-:Y:S02]  /*163a0*/  IABS R5, R0 ;  /* 0x0000000000057213 */ /* 0x000fe40000000000 */
[----:B------:R-:W-:Y:S02]  /*163b0*/  IABS R8, R4 ;  /* 0x0000000400087213 */ /* 0x000fe40000000000 */
[----:B------:R-:W-:Y:S02]  /*163c0*/  IABS R4, R6 ;  /* 0x0000000600047213 */ /* 0x000fe40000000000 */
[----:B------:R-:W-:Y:S02]  /*163d0*/  IABS R0, R7 ;  /* 0x0000000700007213 */ /* 0x000fe40000000000 */
[----:B------:R-:W-:Y:S01]  /*163e0*/  IABS R6, R9 ;  /* 0x0000000900067213 */ /* 0x000fe20000000000 */
[----:B------:R-:W-:Y:S01]  /*163f0*/  IMAD.MOV.U32 R7, RZ, RZ, R5 ;  /* 0x000000ffff077224 */ /* 0x000fe200078e0005 */
[----:B------:R-:W-:Y:S01]  /*16400*/  MOV R5, R4 ;  /* 0x0000000400057202 */ /* 0x000fe20000000f00 */
[----:B------:R-:W-:-:S02]  /*16410*/  IMAD.MOV.U32 R4, RZ, RZ, R0 ;  /* 0x000000ffff047224 */ /* 0x000fc400078e0000 */
[----:B------:R-:W-:Y:S01]  /*16420*/  IMAD.MOV.U32 R0, RZ, RZ, R6 ;  /* 0x000000ffff007224 */ /* 0x000fe200078e0006 */
[----:B------:R-:W-:Y:S02]  /*16430*/  I2FP.F32.S32 R6, R8 ;  /* 0x0000000800067245 */ /* 0x000fe40000201400 */
        /* <DEDUP_REMOVED lines=41> */
[----:B------:R-:W-:Y:S01]  /*166d0*/  MOV R7, R5 ;  /* 0x0000000500077202 */ /* 0x000fe20000000f00 */
[----:B------:R-:W-:-:S02]  /*166e0*/  IMAD.MOV.U32 R5, RZ, RZ, R4 ;  /* 0x000000ffff057224 */ /* 0x000fc400078e0004 */
[----:B------:R-:W-:-:S03]  /*166f0*/  IMAD.MOV.U32 R4, RZ, RZ, R0 ;  /* 0x000000ffff047224 */ /* 0x000fc600078e0000 */
[----:B------:R-:W-:Y:S02]  /*16700*/  I2FP.F32.S32 R5, R5 ;  /* 0x0000000500057245 */ /* 0x000fe40000201400 */
[----:B------:R-:W-:-:S03]  /*16710*/  I2FP.F32.S32 R4, R4 ;  /* 0x0000000400047245 */ /* 0x000fc60000201400 */
[C---:B------:R-:W-:Y:S01]  /*16720*/  FFMA.FTZ R119, -R151.reuse, R5, R109 ;  /* 0x0000000597777223 */ /* 0x040fe2000001016d */
[----:B------:R-:W-:Y:S02]  /*16730*/  IMAD.MOV.U32 R109, RZ, RZ, R103 ;  /* 0x000000ffff6d7224 */ /* 0x000fe400078e0067 */
[----:B------:R-:W-:Y:S01]  /*16740*/  FFMA.FTZ R118, -R151, R4, R108 ;  /* 0x0000000497767223 */ /* 0x000fe2000001016c */
[----:B------:R-:W-:Y:S01]  /*16750*/  IMAD.MOV.U32 R108, RZ, RZ, R97 ;  /* 0x000000ffff6c7224 */ /* 0x000fe200078e0061 */
[----:B----4-:R-:W-:Y:S01]  /*16760*/  MOV R103, R93 ;  /* 0x0000005d00677202 */ /* 0x010fe20000000f00 */
[----:B-----5:R-:W-:Y:S01]  /*16770*/  IMAD.MOV.U32 R97, RZ, RZ, R83 ;  /* 0x000000ffff617224 */ /* 0x020fe200078e0053 */
[----:B------:R-:W-:Y:S01]  /*16780*/  MOV R83, R66 ;  /* 0x0000004200537202 */ /* 0x000fe20000000f00 */
[----:B------:R-:W-:Y:S02]  /*16790*/  IMAD.MOV.U32 R93, RZ, RZ, R82 ;  /* 0x000000ffff5d7224 */ /* 0x000fe400078e0052 */
[----:B------:R-:W-:Y:S01]  /*167a0*/  IMAD.MOV.U32 R82, RZ, RZ, R58 ;  /* 0x000000ffff527224 */ /* 0x000fe200078e003a */
[----:B------:R-:W-:Y:S01]  /*167b0*/  MOV R58, R56 ;  /* 0x00000038003a7202 */ /* 0x000fe20000000f00 */
[----:B------:R-:W-:-:S02]  /*167c0*/  IMAD.MOV.U32 R66, RZ, RZ, R57 ;  /* 0x000000ffff427224 */ /* 0x000fc400078e0039 */
[----:B------:R-:W-:Y:S01]  /*167d0*/  IMAD.MOV.U32 R57, RZ, RZ, R55 ;  /* 0x000000ffff397224 */ /* 0x000fe200078e0037 */
[----:B------:R-:W-:Y:S01]  /*167e0*/  MOV R55, R36 ;  /* 0x0000002400377202 */ /* 0x000fe20000000f00 */
[----:B------:R-:W-:Y:S01]  /*167f0*/  IMAD.MOV.U32 R56, RZ, RZ, R54 ;  /* 0x000000ffff387224 */ /* 0x000fe200078e0036 */
[----:B------:R-:W2:Y:S01]  /*16800*/  LDL.LU R36, [R1+0xc0] ;  /* 0x0000c00001247983 */ /* 0x000ea20000300800 */
[----:B------:R-:W-:-:S03]  /*16810*/  IMAD.MOV.U32 R54, RZ, RZ, R35 ;  /* 0x000000ffff367224 */ /* 0x000fc600078e0023 */
[----:B------:R-:W4:Y:S01]  /*16820*/  LDL.LU R35, [R1+0x10] ;  /* 0x0000100001237983 */ /* 0x000f220000300800 */
[----:B------:R-:W-:Y:S01]  /*16830*/  MOV R114, R57 ;  /* 0x0000003900727202 */ /* 0x000fe20000000f00 */
[----:B------:R-:W-:-:S04]  /*16840*/  IMAD.MOV.U32 R111, RZ, RZ, R108 ;  /* 0x000000ffff6f7224 */ /* 0x000fc800078e006c */
[----:B------:R-:W-:Y:S02]  /*16850*/  IMAD.MOV.U32 R120, RZ, RZ, R114 ;  /* 0x000000ffff787224 */ /* 0x000fe400078e0072 */
[----:B------:R-:W-:Y:S01]  /*16860*/  IMAD.MOV.U32 R114, RZ, RZ, R111 ;  /* 0x000000ffff727224 */ /* 0x000fe200078e006f */
[----:B------:R-:W-:Y:S01]  /*16870*/  MOV R111, R104 ;  /* 0x00000068006f7202 */ /* 0x000fe20000000f00 */
[----:B------:R-:W-:Y:S02]  /*16880*/  IMAD.MOV.U32 R104, RZ, RZ, R101 ;  /* 0x000000ffff687224 */ /* 0x000fe400078e0065 */
[----:B------:R-:W-:Y:S02]  /*16890*/  IMAD.MOV.U32 R101, RZ, RZ, R64 ;  /* 0x000000ffff657224 */ /* 0x000fe400078e0040 */
[----:B------:R-:W-:Y:S01]  /*168a0*/  IMAD.MOV.U32 R64, RZ, RZ, R63 ;  /* 0x000000ffff407224 */ /* 0x000fe200078e003f */
[----:B------:R-:W-:Y:S01]  /*168b0*/  MOV R63, R59 ;  /* 0x0000003b003f7202 */ /* 0x000fe20000000f00 */
[----:B------:R-:W-:-:S02]  /*168c0*/  IMAD.MOV.U32 R59, RZ, RZ, R51 ;  /* 0x000000ffff3b7224 */ /* 0x000fc400078e0033 */
[----:B------:R-:W-:Y:S02]  /*168d0*/  IMAD.MOV.U32 R51, RZ, RZ, R41 ;  /* 0x000000ffff337224 */ /* 0x000fe400078e0029 */
[----:B------:R-:W5:Y:S01]  /*168e0*/  LDL.LU R41, [R1+0x84] ;  /* 0x0000840001297983 */ /* 0x000f620000300800 */
[----:B------:R-:W-:-:S05]  /*168f0*/  IADD3 R53, PT, PT, R2, 0x98, RZ ;  /* 0x0000009802357810 */ /* 0x000fca0007ffe0ff */
[----:B------:R-:W-:-:S05]  /*16900*/  IMAD.IADD R9, R3, 0x1, -R53 ;  /* 0x0000000103097824 */ /* 0x000fca00078e0a35 */
[----:B------:R-:W-:-:S04]  /*16910*/  IABS R6, R9 ;  /* 0x0000000900067213 */ /* 0x000fc80000000000 */
[----:B------:R-:W-:-:S04]  /*16920*/  MOV R0, R6 ;  /* 0x0000000600007202 */ /* 0x000fc80000000f00 */
[----:B------:R-:W-:Y:S01]  /*16930*/  I2FP.F32.S32 R0, R0 ;  /* 0x0000000000007245 */ /* 0x000fe20000201400 */
[----:B------:R-:W-:Y:S01]  /*16940*/  IMAD.MOV.U32 R112, RZ, RZ, R58 ;  /* 0x000000ffff707224 */ /* 0x000fe200078e003a */
[----:B------:R-:W-:Y:S02]  /*16950*/  I2FP.F32.S32 R6, R8 ;  /* 0x0000000800067245 */ /* 0x000fe40000201400 */
[----:B------:R-:W-:Y:S01]  /*16960*/  MOV R57, R54 ;  /* 0x0000003600397202 */ /* 0x000fe20000000f00 */
[C---:B------:R-:W-:Y:S01]  /*16970*/  VIADD R54, R2.reuse, 0xa1 ;  /* 0x000000a102367836 */ /* 0x040fe20000000000 */
[----:B------:R-:W-:Y:S01]  /*16980*/  I2FP.F32.S32 R7, R7 ;  /* 0x0000000700077245 */ /* 0x000fe20000201400 */
[----:B------:R-:W-:Y:S02]  /*16990*/  IMAD.MOV.U32 R117, RZ, RZ, R55 ;  /* 0x000000ffff757224 */ /* 0x000fe400078e0037 */
[----:B------:R-:W-:Y:S01]  /*169a0*/  FFMA.FTZ R90, -R151, R6, R220 ;  /* 0x00000006975a7223 */ /* 0x000fe200000101dc */
[----:B------:R-:W-:Y:S01]  /*169b0*/  VIADD R55, R2, 0xa8 ;  /* 0x000000a802377836 */ /* 0x000fe20000000000 */
[----:B------:R-:W-:Y:S01]  /*169c0*/  IADD3 R6, PT, PT, R3, -R54, RZ ;  /* 0x8000003603067210 */ /* 0x000fe20007ffe0ff */
[----:B------:R-:W-:-:S02]  /*169d0*/  FFMA.FTZ R89, -R151, R7, R221 ;  /* 0x0000000797597223 */ /* 0x000fc400000101dd */
[----:B------:R-:W-:Y:S02]  /*169e0*/  IMAD.IADD R7, R3, 0x1, -R55 ;  /* 0x0000000103077824 */ /* 0x000fe400078e0a37 */
[----:B------:R-:W-:Y:S01]  /*169f0*/  IMAD.MOV.U32 R121, RZ, RZ, R117 ;  /* 0x000000ffff797224 */ /* 0x000fe200078e0075 */
[----:B------:R-:W-:Y:S01]  /*16a00*/  MOV R117, R112 ;  /* 0x0000007000757202 */ /* 0x000fe20000000f00 */
[----:B------:R-:W-:Y:S02]  /*16a10*/  IMAD.MOV.U32 R112, RZ, RZ, R109 ;  /* 0x000000ffff707224 */ /* 0x000fe400078e006d */
[----:B------:R-:W-:Y:S01]  /*16a20*/  IMAD.MOV.U32 R109, RZ, RZ, R102 ;  /* 0x000000ffff6d7224 */ /* 0x000fe200078e0066 */
[----:B------:R-:W-:Y:S02]  /*16a30*/  MOV R102, R96 ;  /* 0x0000006000667202 */ /* 0x000fe40000000f00 */
[----:B------:R-:W-:Y:S01]  /*16a40*/  MOV R122, R120 ;  /* 0x00000078007a7202 */ /* 0x000fe20000000f00 */
[----:B------:R-:W-:Y:S01]  /*16a50*/  IMAD.MOV.U32 R120, RZ, RZ, R114 ;  /* 0x000000ffff787224 */ /* 0x000fe200078e0072 */
[----:B------:R-:W3:Y:S01]  /*16a60*/  LDL.LU R96, [R1+0x20] ;  /* 0x0000200001607983 */ /* 0x000ee20000300800 */
[----:B------:R-:W-:Y:S01]  /*16a70*/  IMAD.MOV.U32 R114, RZ, RZ, R111 ;  /* 0x000000ffff727224 */ /* 0x000fe200078e006f */
[----:B------:R-:W-:Y:S01]  /*16a80*/  MOV R111, R104 ;  /* 0x00000068006f7202 */ /* 0x000fe20000000f00 */
[----:B------:R-:W-:-:S02]  /*16a90*/  IMAD.MOV.U32 R104, RZ, RZ, R101 ;  /* 0x000000ffff687224 */ /* 0x000fc400078e0065 */
[----:B------:R-:W-:Y:S01]  /*16aa0*/  IMAD.MOV.U32 R101, RZ, RZ, R63 ;  /* 0x000000ffff657224 */ /* 0x000fe200078e003f */
[----:B------:R-:W-:Y:S01]  /*16ab0*/  MOV R63, R51 ;  /* 0x00000033003f7202 */ /* 0x000fe20000000f00 */
[----:B--2---:R-:W-:Y:S01]  /*16ac0*/  IMAD.MOV.U32 R58, RZ, RZ, R36 ;  /* 0x000000ffff3a7224 */ /* 0x004fe200078e0024 */
[C---:B------:R-:W-:Y:S01]  /*16ad0*/  IADD3 R36, PT, PT, R2.reuse, 0xa0, RZ ;  /* 0x000000a002247810 */ /* 0x040fe20007ffe0ff */
[----:B----4-:R-:W-:Y:S01]  /*16ae0*/  FFMA.FTZ R116, -R151, R0, R35 ;  /* 0x0000000097747223 */ /* 0x010fe20000010123 */
[----:B------:R-:W-:-:S03]  /*16af0*/  VIADD R35, R2, 0x99 ;  /* 0x0000009902237836 */ /* 0x000fc60000000000 */
[C---:B------:R-:W-:Y:S02]  /*16b00*/  IMAD.IADD R0, R3.reuse, 0x1, -R36 ;  /* 0x0000000103007824 */ /* 0x040fe400078e0a24 */
[----:B------:R-:W-:-:S03]  /*16b10*/  IMAD.IADD R4, R3, 0x1, -R35 ;  /* 0x0000000103047824 */ /* 0x000fc600078e0a23 */
[----:B------:R-:W-:Y:S02]  /*16b20*/  IABS R5, R0 ;  /* 0x0000000000057213 */ /* 0x000fe40000000000 */
[----:B------:R-:W-:Y:S02]  /*16b30*/  IABS R8, R4 ;  /* 0x0000000400087213 */ /* 0x000fe40000000000 */
[----:B------:R-:W-:Y:S02]  /*16b40*/  IABS R4, R6 ;  /* 0x0000000600047213 */ /* 0x000fe40000000000 */
[----:B------:R-:W-:Y:S02]  /*16b50*/  IABS R0, R7 ;  /* 0x0000000700007213 */ /* 0x000fe40000000000 */
[----:B------:R-:W-:Y:S01]  /*16b60*/  MOV R7, R5 ;  /* 0x0000000500077202 */ /* 0x000fe20000000f00 */
[----:B------:R-:W-:-:S05]  /*16b70*/  IMAD.MOV.U32 R5, RZ, RZ, R4 ;  /* 0x000000ffff057224 */ /* 0x000fca00078e0004 */
[----:B------:R-:W-:-:S05]  /*16b80*/  I2FP.F32.S32 R5, R5 ;  /* 0x0000000500057245 */ /* 0x000fca0000201400 */
[----:B------:R-:W-:Y:S01]  /*16b90*/  FFMA.FTZ R125, -R151, R5, R121 ;  /* 0x00000005977d7223 */ /* 0x000fe20000010179 */
[----:B------:R-:W-:Y:S01]  /*16ba0*/  IMAD.MOV.U32 R121, RZ, RZ, R117 ;  /* 0x000000ffff797224 */ /* 0x000fe200078e0075 */
[----:B------:R-:W-:Y:S01]  /*16bb0*/  MOV R117, R112 ;  /* 0x0000007000757202 */ /* 0x000fe20000000f00 */
[----:B------:R-:W-:Y:S02]  /*16bc0*/  IMAD.MOV.U32 R112, RZ, RZ, R109 ;  /* 0x000000ffff707224 */ /* 0x000fe400078e006d */
[----:B------:R-:W-:Y:S01]  /*16bd0*/  IMAD.MOV.U32 R109, RZ, RZ, R102 ;  /* 0x000000ffff6d7224 */ /* 0x000fe200078e0066 */
[----:B------:R-:W-:Y:S01]  /*16be0*/  MOV R102, R64 ;  /* 0x0000004000667202 */ /* 0x000fe20000000f00 */
[----:B------:R-:W-:Y:S02]  /*16bf0*/  IMAD.MOV.U32 R64, RZ, RZ, R59 ;  /* 0x000000ffff407224 */ /* 0x000fe400078e003b */
[----:B-----5:R-:W-:Y:S02]  /*16c00*/  IMAD.MOV.U32 R59, RZ, RZ, R41 ;  /* 0x000000ffff3b7224 */ /* 0x020fe400078e0029 */
[----:B------:R-:W-:-:S02]  /*16c10*/  IMAD.MOV.U32 R41, RZ, RZ, R40 ;  /* 0x000000ffff297224 */ /* 0x000fc400078e0028 */
[----:B------:R-:W2:Y:S04]  /*16c20*/  LDL.LU R40, [R1+0x48] ;  /* 0x0000480001287983 */ /* 0x000ea80000300800 */
[----:B------:R-:W4:Y:S01]  /*16c30*/  LDL.LU R51, [R1+0x40] ;  /* 0x0000400001337983 */ /* 0x000f220000300800 */
[----:B------:R-:W-:Y:S01]  /*16c40*/  MOV R176, R121 ;  /* 0x0000007900b07202 */ /* 0x000fe20000000f00 */
[----:B------:R-:W-:Y:S01]  /*16c50*/  IMAD.MOV.U32 R127, RZ, RZ, R120 ;  /* 0x000000ffff7f7224 */ /* 0x000fe200078e0078 */
[----:B------:R-:W-:Y:S01]  /*16c60*/  MOV R129, R102 ;  /* 0x0000006600817202 */ /* 0x000fe20000000f00 */
[----:B------:R-:W-:Y:S01]  /*16c70*/  IMAD.MOV.U32 R128, RZ, RZ, R104 ;  /* 0x000000ffff807224 */ /* 0x000fe200078e0068 */
[----:B------:R-:W5:Y:S01]  /*16c80*/  LDL.LU R123, [R1+0x30] ;  /* 0x00003000017b7983 */ /* 0x000f620000300800 */
[----:B------:R-:W-:Y:S01]  /*16c90*/  MOV R121, R63 ;  /* 0x0000003f00797202 */ /* 0x000fe20000000f00 */
[----:B------:R-:W-:Y:S01]  /*16ca0*/  IMAD.MOV.U32 R130, RZ, RZ, R64 ;  /* 0x000000ffff827224 */ /* 0x000fe200078e0040 */
[----:B------:R-:W-:Y:S01]  /*16cb0*/  MOV R108, R103 ;  /* 0x00000067006c7202 */ /* 0x000fe20000000f00 */
[----:B------:R-:W3:Y:S01]  /*16cc0*/  LDL.LU R63, [R1+0xa8] ;  /* 0x0000a800013f7983 */ /* 0x000ee20000300800 */
        /* <DEDUP_REMOVED lines=8> */
[----:B------:R-:W-:Y:S01]  /*16d50*/  IMAD.MOV.U32 R129, RZ, RZ, R109 ;  /* 0x000000ffff817224 */ /* 0x000fe200078e006d */
[----:B------:R-:W-:Y:S01]  /*16d60*/  MOV R109, R93 ;  /* 0x0000005d006d7202 */ /* 0x000fe20000000f00 */
[----:B------:R-:W-:Y:S02]  /*16d70*/  IMAD.MOV.U32 R108, RZ, RZ, R83 ;  /* 0x000000ffff6c7224 */ /* 0x000fe400078e0053 */
[----:B------:R-:W-:Y:S02]  /*16d80*/  IMAD.MOV.U32 R136, RZ, RZ, R111 ;  /* 0x000000ffff887224 */ /* 0x000fe400078e006f */
[----:B------:R-:W-:Y:S01]  /*16d90*/  IMAD.MOV.U32 R111, RZ, RZ, R103 ;  /* 0x000000ffff6f7224 */ /* 0x000fe200078e0067 */
[----:B--2---:R-:W-:Y:S01]  /*16da0*/  MOV R131, R40 ;  /* 0x0000002800837202 */ /* 0x004fe20000000f00 */
[----:B----4-:R-:W-:-:S02]  /*16db0*/  IMAD.MOV.U32 R102, RZ, RZ, R51 ;  /* 0x000000ffff667224 */ /* 0x010fc400078e0033 */
[----:B------:R-:W2:Y:S01]  /*16dc0*/  LDL.LU R51, [R1+0xac] ;  /* 0x0000ac0001337983 */ /* 0x000ea20000300800 */
[----:B------:R-:W-:-:S03]  /*16dd0*/  MOV R173, R131 ;  /* 0x0000008300ad7202 */ /* 0x000fc60000000f00 */
[----:B------:R-:W4:Y:S01]  /*16de0*/  LDL.LU R64, [R1+0xa4] ;  /* 0x0000a40001407983 */ /* 0x000f220000300800 */
[----:B------:R-:W-:-:S03]  /*16df0*/  IMAD.MOV.U32 R131, RZ, RZ, R114 ;  /* 0x000000ffff837224 */ /* 0x000fc600078e0072 */
[----:B------:R-:W2:Y:S01]  /*16e00*/  LDL.LU R172, [R1+0x4c] ;  /* 0x00004c0001ac7983 */ /* 0x000ea20000300800 */
[----:B------:R-:W-:-:S03]  /*16e10*/  IMAD.MOV.U32 R114, RZ, RZ, R94 ;  /* 0x000000ffff727224 */ /* 0x000fc600078e005e */
[----:B------:R-:W2:Y:S04]  /*16e20*/  LDL.LU R127, [R1+0xb4] ;  /* 0x0000b400017f7983 */ /* 0x000ea80000300800 */
[----:B------:R-:W2:Y:S04]  /*16e30*/  LDL.LU R82, [R1+0x8] ;  /* 0x0000080001527983 */ /* 0x000ea80000300800 */
[----:B------:R-:W2:Y:S04]  /*16e40*/  LDL.LU R83, [R1+0xc] ;  /* 0x00000c0001537983 */ /* 0x000ea80000300800 */
[----:B------:R-:W2:Y:S04]  /*16e50*/  LDL.LU R93, [R1+0x1c] ;  /* 0x00001c00015d7983 */ /* 0x000ea80000300800 */
[----:B------:R-:W2:Y:S04]  /*16e60*/  LDL.LU R94, [R1+0x2c] ;  /* 0x00002c00015e7983 */ /* 0x000ea80000300800 */
[----:B------:R-:W2:Y:S04]  /*16e70*/  LDL.LU R103, [R1+0x58] ;  /* 0x0000580001677983 */ /* 0x000ea80000300800 */
[----:B------:R-:W2:Y:S01]  /*16e80*/  LDL.LU R138, [R1+0x78] ;  /* 0x00007800018a7983 */ /* 0x000ea20000300800 */
[----:B------:R-:W-:Y:S01]  /*16e90*/  IMAD.MOV.U32 R97, RZ, RZ, R56 ;  /* 0x000000ffff617224 */ /* 0x000fe200078e0038 */
[----:B------:R-:W-:Y:S01]  /*16ea0*/  IADD3 R56, PT, PT, R2, 0xa9, RZ ;  /* 0x000000a902387810 */ /* 0x000fe20007ffe0ff */
[----:B------:R-:W-:Y:S01]  /*16eb0*/  IMAD.MOV.U32 R4, RZ, RZ, R0 ;  /* 0x000000ffff047224 */ /* 0x000fe200078e0000 */
[----:B------:R-:W2:Y:S03]  /*16ec0*/  LDL.LU R132, [R1+0x50] ;  /* 0x0000500001847983 */ /* 0x000ea60000300800 */
[----:B------:R-:W-:-:S05]  /*16ed0*/  IMAD.IADD R9, R3, 0x1, -R56 ;  /* 0x0000000103097824 */ /* 0x000fca00078e0a38 */
[----:B------:R-:W-:Y:S01]  /*16ee0*/  IABS R6, R9 ;  /* 0x0000000900067213 */ /* 0x000fe20000000000 */
[----:B------:R-:W-:-:S03]  /*16ef0*/  IMAD.MOV.U32 R140, RZ, RZ, R129 ;  /* 0x000000ffff8c7224 */ /* 0x000fc600078e0081 */
[----:B------:R-:W-:Y:S02]  /*16f00*/  MOV R0, R6 ;  /* 0x0000000600007202 */ /* 0x000fe40000000f00 */
[----:B------:R-:W-:Y:S02]  /*16f10*/  I2FP.F32.S32 R4, R4 ;  /* 0x0000000400047245 */ /* 0x000fe40000201400 */
[----:B------:R-:W-:Y:S02]  /*16f20*/  I2FP.F32.S32 R0, R0 ;  /* 0x0000000000007245 */ /* 0x000fe40000201400 */
[----:B------:R-:W-:Y:S01]  /*16f30*/  MOV R141, R121 ;  /* 0x00000079008d7202 */ /* 0x000fe20000000f00 */
[----:B------:R-:W-:Y:S02]  /*16f40*/  IMAD.MOV.U32 R126, RZ, RZ, R58 ;  /* 0x000000ffff7e7224 */ /* 0x000fe400078e003a */
[C---:B-----5:R-:W-:Y:S01]  /*16f50*/  FFMA.FTZ R124, -R151.reuse, R4, R123 ;  /* 0x00000004977c7223 */ /* 0x060fe2000001017b */
[----:B------:R-:W-:Y:S01]  /*16f60*/  MOV R143, R140 ;  /* 0x0000008c008f7202 */ /* 0x000fe20000000f00 */
[----:B------:R-:W-:Y:S01]  /*16f70*/  FFMA.FTZ R123, -R151, R0, R122 ;  /* 0x00000000977b7223 */ /* 0x000fe2000001017a */
[----:B------:R-:W-:Y:S01]  /*16f80*/  MOV R140, R135 ;  /* 0x00000087008c7202 */ /* 0x000fe20000000f00 */
[----:B------:R-:W-:Y:S01]  /*16f90*/  IMAD.MOV.U32 R144, RZ, RZ, R141 ;  /* 0x000000ffff907224 */ /* 0x000fe200078e008d */
[----:B------:R-:W-:Y:S01]  /*16fa0*/  MOV R122, R57 ;  /* 0x00000039007a7202 */ /* 0x000fe20000000f00 */
[----:B------:R-:W-:-:S02]  /*16fb0*/  IMAD.MOV.U32 R135, RZ, RZ, R133 ;  /* 0x000000ffff877224 */ /* 0x000fc400078e0085 */
[----:B------:R-:W-:Y:S02]  /*16fc0*/  IMAD.MOV.U32 R141, RZ, RZ, R137 ;  /* 0x000000ffff8d7224 */ /* 0x000fe400078e0089 */
[----:B------:R-:W-:Y:S01]  /*16fd0*/  IMAD.MOV.U32 R133, RZ, RZ, R128 ;  /* 0x000000ffff857224 */ /* 0x000fe200078e0080 */
[----:B------:R-:W-:Y:S01]  /*16fe0*/  MOV R128, R126 ;  /* 0x0000007e00807202 */ /* 0x000fe20000000f00 */
[----:B------:R-:W-:Y:S01]  /*16ff0*/  IMAD.MOV.U32 R137, RZ, RZ, R134 ;  /* 0x000000ffff897224 */ /* 0x000fe200078e0086 */
[----:B------:R-:W-:Y:S01]  /*17000*/  MOV R134, R131 ;  /* 0x0000008300867202 */ /* 0x000fe20000000f00 */
[----:B------:R-:W-:Y:S02]  /*17010*/  IMAD.MOV.U32 R126, RZ, RZ, R117 ;  /* 0x000000ffff7e7224 */ /* 0x000fe400078e0075 */
[----:B------:R-:W-:Y:S02]  /*17020*/  IMAD.MOV.U32 R117, RZ, RZ, R65 ;  /* 0x000000ffff757224 */ /* 0x000fe400078e0041 */
[----:B------:R-:W-:-:S04]  /*17030*/  IMAD.MOV.U32 R142, RZ, RZ, R61 ;  /* 0x000000ffff8e7224 */ /* 0x000fc800078e003d */
[----:B------:R-:W-:Y:S02]  /*17040*/  IMAD.MOV.U32 R228, RZ, RZ, R142 ;  /* 0x000000ffffe47224 */ /* 0x000fe400078e008e */
[----:B----4-:R-:W-:Y:S01]  /*17050*/  IMAD.MOV.U32 R65, RZ, RZ, R64 ;  /* 0x000000ffff417224 */ /* 0x010fe200078e0040 */
[----:B---3--:R-:W-:Y:S01]  /*17060*/  MOV R64, R63 ;  /* 0x0000003f00407202 */ /* 0x008fe20000000f00 */
[----:B--2---:R-:W-:Y:S02]  /*17070*/  IMAD.MOV.U32 R63, RZ, RZ, R51 ;  /* 0x000000ffff3f7224 */ /* 0x004fe400078e0033 */
[----:B------:R-:W-:Y:S02]  /*17080*/  IMAD.MOV.U32 R131, RZ, RZ, R127 ;  /* 0x000000ffff837224 */ /* 0x000fe400078e007f */
[----:B------:R-:W-:Y:S01]  /*17090*/  IMAD.MOV.U32 R127, RZ, RZ, R122 ;  /* 0x000000ffff7f7224 */ /* 0x000fe200078e007a */
[----:B------:R-:W-:Y:S02]  /*170a0*/  MOV R122, R66 ;  /* 0x00000042007a7202 */ /* 0x000fe40000000f00 */
[----:B------:R-:W2:Y:S04]  /*170b0*/  LDL.LU R66, [R1+0xa0] ;  /* 0x0000a00001427983 */ /* 0x000ea80000300800 */
[----:B------:R-:W3:Y:S04]  /*170c0*/  LDL.LU R51, [R1+0xc4] ;  /* 0x0000c40001337983 */ /* 0x000ee80000300800 */
[----:B------:R-:W4:Y:S01]  /*170d0*/  LDL.LU R145, [R1+0x8c] ;  /* 0x00008c0001917983 */ /* 0x000f220000300800 */
[----:B------:R-:W-:Y:S01]  /*170e0*/  MOV R252, R138 ;  /* 0x0000008a00fc7202 */ /* 0x000fe20000000f00 */
[----:B------:R-:W-:-:S04]  /*170f0*/  IMAD.MOV.U32 R138, RZ, RZ, R136 ;  /* 0x000000ffff8a7224 */ /* 0x000fc800078e0088 */
[----:B------:R-:W-:Y:S02]  /*17100*/  IMAD.MOV.U32 R142, RZ, RZ, R138 ;  /* 0x000000ffff8e7224 */ /* 0x000fe400078e008a */
[----:B------:R-:W5:Y:S01]  /*17110*/  LDL.LU R138, [R1+0x80] ;  /* 0x00008000018a7983 */ /* 0x000f620000300800 */
[----:B------:R-:W-:Y:S01]  /*17120*/  IMAD.MOV.U32 R104, RZ, RZ, R101 ;  /* 0x000000ffff687224 */ /* 0x000fe200078e0065 */
[----:B------:R-:W-:Y:S01]  /*17130*/  I2FP.F32.S32 R6, R8 ;  /* 0x0000000800067245 */ /* 0x000fe20000201400 */
[----:B------:R-:W-:Y:S01]  /*17140*/  IMAD.MOV.U32 R101, RZ, RZ, R41 ;  /* 0x000000ffff657224 */ /* 0x000fe200078e0029 */
[----:B------:R-:W-:Y:S01]  /*17150*/  I2FP.F32.S32 R7, R7 ;  /* 0x0000000700077245 */ /* 0x000fe20000201400 */
[C---:B------:R-:W-:Y:S01]  /*17160*/  VIADD R41, R2.reuse, 0xb1 ;  /* 0x000000b102297836 */ /* 0x040fe20000000000 */
[C---:B------:R-:W-:Y:S01]  /*17170*/  IADD3 R57, PT, PT, R2.reuse, 0xb8, RZ ;  /* 0x000000b802397810 */ /* 0x040fe20007ffe0ff */
[----:B------:R-:W-:Y:S02]  /*17180*/  VIADD R40, R2, 0xb0 ;  /* 0x000000b002287836 */ /* 0x000fe40000000000 */
[----:B------:R-:W-:-:S02]  /*17190*/  IMAD.MOV.U32 R120, RZ, RZ, R59 ;  /* 0x000000ffff787224 */ /* 0x000fc400078e003b */
[C---:B------:R-:W-:Y:S02]  /*171a0*/  VIADD R58, R2.reuse, 0xb9 ;  /* 0x000000b9023a7836 */ /* 0x040fe40000000000 */
[----:B------:R-:W-:Y:S02]  /*171b0*/  IMAD.MOV.U32 R121, RZ, RZ, R114 ;  /* 0x000000ffff797224 */ /* 0x000fe400078e0072 */
[----:B------:R-:W-:Y:S01]  /*171c0*/  IMAD.MOV.U32 R139, RZ, RZ, R62 ;  /* 0x000000ffff8b7224 */ /* 0x000fe200078e003e */
[----:B------:R-:W-:Y:S01]  /*171d0*/  MOV R150, R135 ;  /* 0x0000008700967202 */ /* 0x000fe20000000f00 */
[C---:B------:R-:W-:Y:S02]  /*171e0*/  VIADD R59, R2.reuse, 0xc0 ;  /* 0x000000c0023b7836 */ /* 0x040fe40000000000 */
[----:B------:R-:W-:Y:S01]  /*171f0*/  FFMA.FTZ R97, -R151, R6, R97 ;  /* 0x0000000697617223 */ /* 0x000fe20000010161 */
[----:B------:R-:W-:Y:S02]  /*17200*/  IMAD.IADD R0, R3, 0x1, -R41 ;  /* 0x0000000103007824 */ /* 0x000fe400078e0a29 */
[----:B------:R-:W-:Y:S01]  /*17210*/  FFMA.FTZ R96, -R151, R7, R96 ;  /* 0x0000000797607223 */ /* 0x000fe20000010160 */
[C---:B------:R-:W-:Y:S01]  /*17220*/  IADD3 R4, PT, PT, R3.reuse, -R40, RZ ;  /* 0x8000002803047210 */ /* 0x040fe20007ffe0ff */
[C---:B------:R-:W-:Y:S01]  /*17230*/  IMAD.IADD R6, R3.reuse, 0x1, -R57 ;  /* 0x0000000103067824 */ /* 0x040fe200078e0a39 */
[C---:B------:R-:W-:Y:S01]  /*17240*/  IADD3 R7, PT, PT, R3.reuse, -R58, RZ ;  /* 0x8000003a03077210 */ /* 0x040fe20007ffe0ff */
[----:B------:R-:W-:Y:S01]  /*17250*/  IMAD.IADD R9, R3, 0x1, -R59 ;  /* 0x0000000103097824 */ /* 0x000fe200078e0a3b */
[----:B------:R-:W-:Y:S01]  /*17260*/  IABS R5, R0 ;  /* 0x0000000000057213 */ /* 0x000fe20000000000 */
[----:B------:R-:W-:Y:S01]  /*17270*/  VIADD R61, R2, 0xd0 ;  /* 0x000000d0023d7836 */ /* 0x000fe20000000000 */
[----:B------:R-:W-:Y:S01]  /*17280*/  IABS R8, R4 ;  /* 0x0000000400087213 */ /* 0x000fe20000000000 */
[----:B------:R-:W-:Y:S01]  /*17290*/  IMAD.MOV.U32 R217, RZ, RZ, R134 ;  /* 0x000000ffffd97224 */ /* 0x000fe200078e0086 */
[----:B------:R-:W-:Y:S01]  /*172a0*/  IABS R4, R6 ;  /* 0x0000000600047213 */ /* 0x000fe20000000000 */
[----:B------:R-:W-:Y:S01]  /*172b0*/  IMAD.MOV.U32 R208, RZ, RZ, R133 ;  /* 0x000000ffffd07224 */ /* 0x000fe200078e0085 */
[----:B------:R-:W-:Y:S01]  /*172c0*/  IABS R0, R7 ;  /* 0x0000000700007213 */ /* 0x000fe20000000000 */
[----:B------:R-:W-:Y:S01]  /*172d0*/  IMAD.MOV.U32 R200, RZ, RZ, R137 ;  /* 0x000000ffffc87224 */ /* 0x000fe200078e0089 */
[----:B------:R-:W-:Y:S01]  /*172e0*/  IABS R6, R9 ;  /* 0x0000000900067213 */ /* 0x000fe20000000000 */
[----:B------:R-:W-:Y:S01]  /*172f0*/  IMAD.MOV.U32 R7, RZ, RZ, R5 ;  /* 0x000000ffff077224 */ /* 0x000fe200078e0005 */
[----:B------:R-:W-:Y:S01]  /*17300*/  MOV R5, R4 ;  /* 0x0000000400057202 */ /* 0x000fe20000000f00 */
[----:B------:R-:W-:-:S02]  /*17310*/  IMAD.MOV.U32 R4, RZ, RZ, R0 ;  /* 0x000000ffff047224 */ /* 0x000fc400078e0000 */
[----:B------:R-:W-:Y:S01]  /*17320*/  IMAD.MOV.U32 R204, RZ, RZ, R140 ;  /* 0x000000ffffcc7224 */ /* 0x000fe200078e008c */
[-C--:B------:R-:W-:Y:S01]  /*17330*/  ISETP.GE.AND P4, PT, R10, R149.reuse, PT ;  /* 0x000000950a00720c */ /* 0x080fe20003f86270 */
[----:B------:R-:W-:Y:S01]  /*17340*/  IMAD.MOV.U32 R0, RZ, RZ, R6 ;  /* 0x000000ffff007224 */ /* 0x000fe200078e0006 */
[-C--:B------:R-:W-:Y:S01]  /*17350*/  ISETP.GE.AND P0, PT, R15, R149.reuse, PT ;  /* 0x000000950f00720c */ /* 0x080fe20003f06270 */
[----:B------:R-:W-:Y:S01]  /*17360*/  IMAD.MOV.U32 R136, RZ, RZ, R120 ;  /* 0x000000ffff887224 */ /* 0x000fe200078e0078 */
[----:B------:R-:W-:Y:S01]  /*17370*/  ISETP.GE.AND P1, PT, R14, R149, PT ;  /* 0x000000950e00720c */ /* 0x000fe20003f26270 */
[----:B------:R-:W-:Y:S01]  /*17380*/  IMAD.MOV.U32 R209, RZ, RZ, R142 ;  /* 0x000000ffffd17224 */ /* 0x000fe200078e008e */
[----:B------:R-:W-:Y:S01]  /*17390*/  I2FP.F32.S32 R0, R0 ;  /* 0x0000000000007245 */ /* 0x000fe20000201400 */
[----:B------:R-:W-:Y:S01]  /*173a0*/  IMAD.MOV.U32 R114, RZ, RZ, R111 ;  /* 0x000000ffff727224 */ /* 0x000fe200078e006f */
[----:B------:R-:W-:Y:S01]  /*173b0*/  MOV R120, R112 ;  /* 0x0000007000787202 */ /* 0x000fe20000000f00 */
[----:B------:R-:W-:Y:S01]  /*173c0*/  IMAD.MOV.U32 R112, RZ, RZ, R109 ;  /* 0x000000ffff707224 */ /* 0x000fe200078e006d */
[----:B------:R-:W-:Y:S01]  /*173d0*/  I2FP.F32.S32 R4, R4 ;  /* 0x0000000400047245 */ /* 0x000fe20000201400 */
[----:B------:R-:W-:Y:S01]  /*173e0*/  IMAD.MOV.U32 R111, RZ, RZ, R46 ;  /* 0x000000ffff6f7224 */ /* 0x000fe200078e002e */
[----:B------:R-:W-:Y:S01]  /*173f0*/  MOV R109, R108 ;  /* 0x0000006c006d7202 */ /* 0x000fe20000000f00 */
[C---:B------:R-:W-:Y:S01]  /*17400*/  FFMA.FTZ R129, -R151.reuse, R0, R45 ;  /* 0x0000000097817223 */ /* 0x040fe2000001012d */
[----:B------:R-:W-:Y:S01]  /*17410*/  I2FP.F32.S32 R6, R8 ;  /* 0x0000000800067245 */ /* 0x000fe20000201400 */
[C---:B------:R-:W-:Y:S01]  /*17420*/  VIADD R45, R2.reuse, 0xc1 ;  /* 0x000000c1022d7836 */ /* 0x040fe20000000000 */
[----:B------:R-:W-:Y:S01]  /*17430*/  I2FP.F32.S32 R7, R7 ;  /* 0x0000000700077245 */ /* 0x000fe20000201400 */
[----:B------:R-:W-:Y:S01]  /*17440*/  IMAD.MOV.U32 R196, RZ, RZ, R83 ;  /* 0x000000ffffc47224 */ /* 0x000fe200078e0053 */
[----:B------:R-:W-:Y:S01]  /*17450*/  MOV R108, R60 ;  /* 0x0000003c006c7202 */ /* 0x000fe20000000f00 */
[C---:B------:R-:W-:Y:S01]  /*17460*/  VIADD R60, R2.reuse, 0xc9 ;  /* 0x000000c9023c7836 */ /* 0x040fe20000000000 */
[C---:B------:R-:W-:Y:S01]  /*17470*/  IADD3 R46, PT, PT, R2.reuse, 0xc8, RZ ;  /* 0x000000c8022e7810 */ /* 0x040fe20007ffe0ff */
[----:B------:R-:W-:Y:S01]  /*17480*/  FFMA.FTZ R130, -R151, R4, R130 ;  /* 0x0000000497827223 */ /* 0x000fe20000010182 */
[----:B------:R-:W-:Y:S01]  /*17490*/  I2FP.F32.S32 R5, R5 ;  /* 0x0000000500057245 */ /* 0x000fe20000201400 */
[----:B------:R-:W-:Y:S01]  /*174a0*/  IMAD.IADD R4, R3, 0x1, -R45 ;  /* 0x0000000103047824 */ /* 0x000fe200078e0a2d */
[----:B------:R-:W-:Y:S01]  /*174b0*/  IADD3 R62, PT, PT, R2, 0xd1, RZ ;  /* 0x000000d1023e7810 */ /* 0x000fe20007ffe0ff */
        /* <DEDUP_REMOVED lines=8> */
[----:B------:R-:W-:Y:S02]  /*17540*/  MOV R197, R82 ;  /* 0x0000005200c57202 */ /* 0x000fe40000000f00 */
[----:B------:R-:W-:Y:S01]  /*17550*/  ISETP.GE.AND P3, PT, R11, R149, PT ;  /* 0x000000950b00720c */ /* 0x000fe20003f66270 */
[----:B------:R-:W-:Y:S01]  /*17560*/  IMAD.MOV.U32 R231, RZ, RZ, R103 ;  /* 0x000000ffffe77224 */ /* 0x000fe200078e0067 */
[----:B------:R-:W-:Y:S01]  /*17570*/  IABS R5, R0 ;  /* 0x0000000000057213 */ /* 0x000fe20000000000 */
[----:B------:R-:W-:Y:S01]  /*17580*/  IMAD.MOV.U32 R212, RZ, RZ, R94 ;  /* 0x000000ffffd47224 */ /* 0x000fe200078e005e */
[----:B------:R-:W-:-:S02]  /*17590*/  IABS R4, R6 ;  /* 0x0000000600047213 */ /* 0x000fc40000000000 */
[----:B------:R-:W-:Y:S02]  /*175a0*/  MOV R177, R93 ;  /* 0x0000005d00b17202 */ /* 0x000fe40000000f00 */
[----:B------:R-:W-:Y:S01]  /*175b0*/  ISETP.GE.AND P5, PT, R22, R149, PT ;  /* 0x000000951600720c */ /* 0x000fe20003fa6270 */
[----:B------:R-:W-:Y:S01]  /*175c0*/  IMAD.MOV.U32 R180, RZ, RZ, R153 ;  /* 0x000000ffffb47224 */ /* 0x000fe200078e0099 */
[----:B------:R-:W-:Y:S02]  /*175d0*/  IABS R0, R7 ;  /* 0x0000000700007213 */ /* 0x000fe40000000000 */
[----:B------:R-:W-:Y:S01]  /*175e0*/  ISETP.GE.AND P6, PT, R32, R149, PT ;  /* 0x000000952000720c */ /* 0x000fe20003fc6270 */
[----:B------:R-:W-:Y:S01]  /*175f0*/  IMAD.MOV.U32 R213, RZ, RZ, R143 ;  /* 0x000000ffffd57224 */ /* 0x000fe200078e008f */
[----:B------:R-:W-:Y:S01]  /*17600*/  IABS R6, R9 ;  /* 0x0000000900067213 */ /* 0x000fe20000000000 */
[----:B------:R-:W4:Y:S01]  /*17610*/  LDL.LU R193, [R1+0xc8] ;  /* 0x0000c80001c17983 */ /* 0x000f220000300800 */
[----:B------:R-:W-:Y:S01]  /*17620*/  MOV R7, R5 ;  /* 0x0000000500077202 */ /* 0x000fe20000000f00 */
[----:B------:R-:W-:-:S02]  /*17630*/  IMAD.MOV.U32 R5, RZ, RZ, R4 ;  /* 0x000000ffff057224 */ /* 0x000fc400078e0004 */
[----:B------:R-:W-:Y:S01]  /*17640*/  IMAD.MOV.U32 R4, RZ, RZ, R0 ;  /* 0x000000ffff047224 */ /* 0x000fe200078e0000 */
[----:B------:R-:W-:Y:S02]  /*17650*/  MOV R0, R6 ;  /* 0x0000000600007202 */ /* 0x000fe40000000f00 */
[----:B------:R-:W-:Y:S01]  /*17660*/  MOV R134, R131 ;  /* 0x0000008300867202 */ /* 0x000fe20000000f00 */
[----:B------:R-:W-:Y:S01]  /*17670*/  IMAD.MOV.U32 R131, RZ, RZ, R127 ;  /* 0x000000ffff837224 */ /* 0x000fe200078e007f */
[----:B------:R-:W-:Y:S01]  /*17680*/  I2FP.F32.S32 R4, R4 ;  /* 0x0000000400047245 */ /* 0x000fe20000201400 */
[----:B------:R-:W-:Y:S01]  /*17690*/  IMAD.MOV.U32 R133, RZ, RZ, R128 ;  /* 0x000000ffff857224 */ /* 0x000fe200078e0080 */
[----:B------:R-:W-:Y:S01]  /*176a0*/  I2FP.F32.S32 R0, R0 ;  /* 0x0000000000007245 */ /* 0x000fe20000201400 */
[----:B------:R-:W-:Y:S01]  /*176b0*/  IMAD.MOV.U32 R127, RZ, RZ, R122 ;  /* 0x000000ffff7f7224 */ /* 0x000fe200078e007a */
[----:B------:R-:W-:Y:S01]  /*176c0*/  MOV R128, R126 ;  /* 0x0000007e00807202 */ /* 0x000fe20000000f00 */
[----:B------:R-:W-:Y:S01]  /*176d0*/  IMAD.MOV.U32 R126, RZ, RZ, R64 ;  /* 0x000000ffff7e7224 */ /* 0x000fe200078e0040 */
[----:B------:R-:W-:Y:S01]  /*176e0*/  MOV R122, R63 ;  /* 0x0000003f007a7202 */ /* 0x000fe20000000f00 */
[----:B------:R-:W-:Y:S01]  /*176f0*/  IMAD.MOV.U32 R137, RZ, RZ, R65 ;  /* 0x000000ffff897224 */ /* 0x000fe200078e0041 */
[----:B------:R-:W-:Y:S01]  /*17700*/  I2FP.F32.S32 R6, R8 ;  /* 0x0000000800067245 */ /* 0x000fe20000201400 */
[----:B------:R-:W-:Y:S01]  /*17710*/  VIADD R64, R2, 0xe0 ;  /* 0x000000e002407836 */ /* 0x000fe20000000000 */
[----:B------:R-:W-:-:S02]  /*17720*/  I2FP.F32.S32 R7, R7 ;  /* 0x0000000700077245 */ /* 0x000fc40000201400 */
[C---:B------:R-:W-:Y:S01]  /*17730*/  IADD3 R63, PT, PT, R2.reuse, 0xd9, RZ ;  /* 0x000000d9023f7810 */ /* 0x040fe20007ffe0ff */
[----:B------:R-:W-:Y:S01]  /*17740*/  VIADD R65, R2, 0xe1 ;  /* 0x000000e102417836 */ /* 0x000fe20000000000 */
[----:B------:R-:W-:Y:S01]  /*17750*/  I2FP.F32.S32 R5, R5 ;  /* 0x0000000500057245 */ /* 0x000fe20000201400 */
[C---:B------:R-:W-:Y:S01]  /*17760*/  FFMA.FTZ R136, -R151.reuse, R0, R136 ;  /* 0x0000000097887223 */ /* 0x040fe20000010188 */
[C---:B------:R-:W-:Y:S01]  /*17770*/  FFMA.FTZ R112, -R151.reuse, R6, R112 ;  /* 0x0000000697707223 */ /* 0x040fe20000010170 */
[----:B------:R-:W-:Y:S01]  /*17780*/  FFMA.FTZ R109, -R151, R7, R109 ;  /* 0x00000007976d7223 */ /* 0x000fe2000001016d */
[C---:B------:R-:W-:Y:S01]  /*17790*/  IMAD.IADD R0, R3.reuse, 0x1, -R63 ;  /* 0x0000000103007824 */ /* 0x040fe200078e0a3f */
[C---:B------:R-:W-:Y:S01]  /*177a0*/  IADD3 R6, PT, PT, R3.reuse, -R64, RZ ;  /* 0x8000004003067210 */ /* 0x040fe20007ffe0ff */
[----:B------:R-:W-:Y:S02]  /*177b0*/  IMAD.IADD R7, R3, 0x1, -R65 ;  /* 0x0000000103077824 */ /* 0x000fe400078e0a41 */
[----:B------:R-:W-:Y:S01]  /*177c0*/  FFMA.FTZ R139, -R151, R5, R139 ;  /* 0x00000005978b7223 */ /* 0x000fe2000001018b */
[----:B------:R-:W-:Y:S01]  /*177d0*/  IMAD.MOV.U32 R135, RZ, RZ, R117 ;  /* 0x000000ffff877224 */ /* 0x000fe200078e0075 */
[----:B------:R-:W-:-:S02]  /*177e0*/  IABS R5, R0 ;  /* 0x0000000000057213 */ /* 0x000fc40000000000 */
[----:B------:R-:W-:Y:S02]  /*177f0*/  IABS R0, R7 ;  /* 0x0000000700007213 */ /* 0x000fe40000000000 */
[----:B------:R-:W-:-:S04]  /*17800*/  MOV R7, R5 ;  /* 0x0000000500077202 */ /* 0x000fc80000000f00 */
[----:B------:R-:W-:-:S05]  /*17810*/  I2FP.F32.S32 R7, R7 ;  /* 0x0000000700077245 */ /* 0x000fca0000201400 */
[----:B------:R-:W-:Y:S01]  /*17820*/  FFMA.FTZ R140, -R151, R7, R137 ;  /* 0x00000007978c7223 */ /* 0x000fe20000010189 */
[----:B------:R-:W-:Y:S02]  /*17830*/  IMAD.MOV.U32 R205, RZ, RZ, R131 ;  /* 0x000000ffffcd7224 */ /* 0x000fe400078e0083 */
[----:B------:R-:W-:Y:S01]  /*17840*/  IMAD.MOV.U32 R160, RZ, RZ, R126 ;  /* 0x000000ffffa07224 */ /* 0x000fe200078e007e */
[----:B------:R-:W-:Y:S02]  /*17850*/  MOV R232, R104 ;  /* 0x0000006800e87202 */ /* 0x000fe40000000f00 */
[----:B------:R-:W-:Y:S02]  /*17860*/  FSEL R94, R68, -INF , !P3 ;  /* 0xff800000445e7808 */ /* 0x000fe40005800000 */
[----:B------:R-:W-:Y:S02]  /*17870*/  FSEL R76, R76, -INF , !P0 ;  /* 0xff8000004c4c7808 */ /* 0x000fe40004000000 */
[----:B------:R-:W-:Y:S01]  /*17880*/  FSEL R93, R67, -INF , !P4 ;  /* 0xff800000435d7808 */ /* 0x000fe20006000000 */
[----:B------:R-:W-:Y:S01]  /*17890*/  IMAD.MOV.U32 R240, RZ, RZ, R122 ;  /* 0x000000fffff07224 */ /* 0x000fe200078e007a */
[----:B------:R-:W-:-:S02]  /*178a0*/  FSEL R75, R75, -INF , !P1 ;  /* 0xff8000004b4b7808 */ /* 0x000fc40004800000 */
[----:B------:R-:W-:Y:S01]  /*178b0*/  FSEL R68, R81, -INF , !P5 ;  /* 0xff80000051447808 */ /* 0x000fe20006800000 */
[----:B------:R-:W-:Y:S01]  /*178c0*/  IMAD.MOV.U32 R241, RZ, RZ, R111 ;  /* 0x000000fffff17224 */ /* 0x000fe200078e006f */
[----:B------:R-:W-:Y:S01]  /*178d0*/  MOV R251, R114 ;  /* 0x0000007200fb7202 */ /* 0x000fe20000000f00 */
[----:B------:R-:W-:Y:S02]  /*178e0*/  IMAD.MOV.U32 R233, RZ, RZ, R108 ;  /* 0x000000ffffe97224 */ /* 0x000fe400078e006c */
[----:B---3--:R-:W-:Y:S02]  /*178f0*/  IMAD.MOV.U32 R201, RZ, RZ, R51 ;  /* 0x000000ffffc97224 */ /* 0x008fe400078e0033 */
[C---:B------:R-:W-:Y:S01]  /*17900*/  VIADD R51, R2.reuse, 0xd8 ;  /* 0x000000d802337836 */ /* 0x040fe20000000000 */
[----:B--2---:R-:W-:Y:S02]  /*17910*/  MOV R117, R66 ;  /* 0x0000004200757202 */ /* 0x004fe40000000f00 */
[----:B------:R-:W-:Y:S01]  /*17920*/  IADD3 R66, PT, PT, R2, 0xe8, RZ ;  /* 0x000000e802427810 */ /* 0x000fe20007ffe0ff */
[----:B-----5:R-:W-:Y:S01]  /*17930*/  FFMA.FTZ R138, -R151, R4, R138 ;  /* 0x00000004978a7223 */ /* 0x020fe2000001018a */
[----:B------:R-:W-:-:S05]  /*17940*/  IMAD.IADD R4, R3, 0x1, -R51 ;  /* 0x0000000103047824 */ /* 0x000fca00078e0a33 */
[----:B------:R-:W-:Y:S02]  /*17950*/  IABS R8, R4 ;  /* 0x0000000400087213 */ /* 0x000fe40000000000 */
[----:B------:R-:W-:Y:S01]  /*17960*/  IABS R4, R6 ;  /* 0x0000000600047213 */ /* 0x000fe20000000000 */
[----:B------:R-:W-:-:S04]  /*17970*/  IMAD.IADD R9, R3, 0x1, -R66 ;  /* 0x0000000103097824 */ /* 0x000fc800078e0a42 */
[----:B------:R-:W-:Y:S02]  /*17980*/  IMAD.MOV.U32 R5, RZ, RZ, R4 ;  /* 0x000000ffff057224 */ /* 0x000fe400078e0004 */
[----:B------:R-:W-:Y:S01]  /*17990*/  IMAD.MOV.U32 R4, RZ, RZ, R0 ;  /* 0x000000ffff047224 */ /* 0x000fe200078e0000 */
[----:B------:R-:W-:-:S04]  /*179a0*/  IABS R6, R9 ;  /* 0x0000000900067213 */ /* 0x000fc80000000000 */
[----:B------:R-:W-:Y:S02]  /*179b0*/  I2FP.F32.S32 R4, R4 ;  /* 0x0000000400047245 */ /* 0x000fe40000201400 */
[----:B------:R-:W-:Y:S02]  /*179c0*/  I2FP.F32.S32 R5, R5 ;  /* 0x0000000500057245 */ /* 0x000fe40000201400 */
[----:B------:R-:W-:Y:S01]  /*179d0*/  MOV R0, R6 ;  /* 0x0000000600007202 */ /* 0x000fe20000000f00 */
[----:B------:R-:W-:Y:S01]  /*179e0*/  FFMA.FTZ R146, -R151, R4, R134 ;  /* 0x0000000497927223 */ /* 0x000fe20000010186 */
[----:B------:R-:W-:Y:S02]  /*179f0*/  IADD3 R4, PT, PT, R3, 0x8, RZ ;  /* 0x0000000803047810 */ /* 0x000fe40007ffe0ff */
[----:B------:R-:W-:Y:S01]  /*17a00*/  I2FP.F32.S32 R6, R8 ;  /* 0x0000000800067245 */ /* 0x000fe20000201400 */
[----:B------:R-:W-:Y:S01]  /*17a10*/  FFMA.FTZ R142, -R151, R5, R135 ;  /* 0x00000005978e7223 */ /* 0x000fe20000010187 */
[----:B------:R-:W-:Y:S01]  /*17a20*/  I2FP.F32.S32 R0, R0 ;  /* 0x0000000000007245 */ /* 0x000fe20000201400 */
[----:B------:R-:W-:-:S02]  /*17a30*/  IMAD.IADD R5, R4, 0x1, -R15 ;  /* 0x0000000104057824 */ /* 0x000fc400078e0a0f */
[C---:B------:R-:W-:Y:S01]  /*17a40*/  FFMA.FTZ R117, -R151.reuse, R6, R117 ;  /* 0x0000000697757223 */ /* 0x040fe20000010175 */
[----:B------:R-:W-:Y:S01]  /*17a50*/  IMAD.IADD R7, R4, 0x1, -R11 ;  /* 0x0000000104077824 */ /* 0x000fe200078e0a0b */
[----:B------:R-:W-:Y:S01]  /*17a60*/  IADD3 R6, PT, PT, -R14, R4, RZ ;  /* 0x000000040e067210 */ /* 0x000fe20007ffe1ff */
[----:B------:R-:W-:Y:S01]  /*17a70*/  IMAD.IADD R8, R4, 0x1, -R10 ;  /* 0x0000000104087824 */ /* 0x000fe200078e0a0a */
[----:B------:R-:W-:Y:S01]  /*17a80*/  IABS R9, R5 ;  /* 0x0000000500097213 */ /* 0x000fe20000000000 */
[----:B----4-:R-:W-:Y:S02]  /*17a90*/  IMAD.MOV.U32 R225, RZ, RZ, R145 ;  /* 0x000000ffffe17224 */ /* 0x010fe400078e0091 */
[----:B------:R-:W-:Y:S01]  /*17aa0*/  FFMA.FTZ R145, -R151, R0, R133 ;  /* 0x0000000097917223 */ /* 0x000fe20000010185 */
[----:B------:R-:W-:Y:S01]  /*17ab0*/  IABS R6, R6 ;  /* 0x0000000600067213 */ /* 0x000fe20000000000 */
[----:B------:R-:W-:Y:S01]  /*17ac0*/  IMAD.IADD R0, R3, 0x1, -R2 ;  /* 0x0000000103007824 */ /* 0x000fe200078e0a02 */
[----:B------:R-:W-:-:S02]  /*17ad0*/  IABS R5, R7 ;  /* 0x0000000700057213 */ /* 0x000fc40000000000 */
[----:B------:R-:W-:Y:S02]  /*17ae0*/  IABS R8, R8 ;  /* 0x0000000800087213 */ /* 0x000fe40000000000 */
[----:B------:R-:W-:Y:S01]  /*17af0*/  MOV R7, R6 ;  /* 0x0000000600077202 */ /* 0x000fe20000000f00 */
[----:B------:R-:W-:Y:S01]  /*17b00*/  IMAD.MOV.U32 R6, RZ, RZ, R5 ;  /* 0x000000ffff067224 */ /* 0x000fe200078e0005 */
[----:B------:R-:W-:Y:S01]  /*17b10*/  IABS R0, R0 ;  /* 0x0000000000007213 */ /* 0x000fe20000000000 */
[----:B------:R-:W-:Y:S01]  /*17b20*/  IMAD.MOV.U32 R5, RZ, RZ, R8 ;  /* 0x000000ffff057224 */ /* 0x000fe200078e0008 */
[----:B------:R-:W-:Y:S02]  /*17b30*/  I2FP.F32.S32 R8, R9 ;  /* 0x0000000900087245 */ /* 0x000fe40000201400 */
[----:B------:R-:W-:Y:S02]  /*17b40*/  I2FP.F32.S32 R0, R0 ;  /* 0x0000000000007245 */ /* 0x000fe40000201400 */
[----:B------:R-:W-:-:S02]  /*17b50*/  I2FP.F32.S32 R5, R5 ;  /* 0x0000000500057245 */ /* 0x000fc40000201400 */
[----:B------:R-:W-:Y:S01]  /*17b60*/  I2FP.F32.S32 R7, R7 ;  /* 0x0000000700077245 */ /* 0x000fe20000201400 */
[CC--:B------:R-:W-:Y:S01]  /*17b70*/  FFMA.FTZ R131, -R151.reuse, R0.reuse, R121 ;  /* 0x0000000097837223 */ /* 0x0c0fe20000010179 */
[C---:B------:R-:W-:Y:S01]  /*17b80*/  FFMA.FTZ R126, -R151.reuse, R0, R170 ;  /* 0x00000000977e7223 */ /* 0x040fe200000101aa */
[----:B------:R-:W-:Y:S01]  /*17b90*/  I2FP.F32.S32 R6, R6 ;  /* 0x0000000600067245 */ /* 0x000fe20000201400 */
[C---:B------:R-:W-:Y:S01]  /*17ba0*/  FFMA.FTZ R0, -R151.reuse, R5, R219 ;  /* 0x0000000597007223 */ /* 0x040fe200000101db */
[C---:B------:R-:W-:Y:S01]  /*17bb0*/  FFMA.FTZ R8, -R151.reuse, R8, R120 ;  /* 0x0000000897087223 */ /* 0x040fe20000010178 */
[C---:B------:R-:W-:Y:S01]  /*17bc0*/  FFMA.FTZ R7, -R151.reuse, R7, R171 ;  /* 0x0000000797077223 */ /* 0x040fe200000101ab */
[----:B------:R-:W-:Y:S02]  /*17bd0*/  IMAD.IADD R5, R4, 0x1, -R22 ;  /* 0x0000000104057824 */ /* 0x000fe400078e0a16 */
[----:B------:R-:W-:Y:S01]  /*17be0*/  FFMA.FTZ R6, -R151, R6, R218 ;  /* 0x0000000697067223 */ /* 0x000fe200000101da */
[----:B------:R-:W-:Y:S01]  /*17bf0*/  FSEL R104, R0, -INF , !P4 ;  /* 0xff80000000687808 */ /* 0x000fe20006000000 */
[----:B------:R-:W-:Y:S01]  /*17c00*/  IMAD.IADD R0, R4, 0x1, -R23 ;  /* 0x0000000104007824 */ /* 0x000fe200078e0a17 */
[----:B------:R-:W-:Y:S01]  /*17c10*/  FSEL R83, R8, -INF , !P0 ;  /* 0xff80000008537808 */ /* 0x000fe20004000000 */
[----:B------:R-:W-:Y:S01]  /*17c20*/  IMAD.IADD R8, R4, 0x1, -R12 ;  /* 0x0000000104087824 */ /* 0x000fe200078e0a0c */
[----:B------:R-:W-:-:S02]  /*17c30*/  FSEL R82, R7, -INF , !P1 ;  /* 0xff80000007527808 */ /* 0x000fc40004800000 */
[----:B------:R-:W-:Y:S01]  /*17c40*/  IADD3 R7, PT, PT, -R24, R4, RZ ;  /* 0x0000000418077210 */ /* 0x000fe20007ffe1ff */
[----:B------:R-:W-:Y:S01]  /*17c50*/  IMAD.IADD R10, R4, 0x1, -R13 ;  /* 0x00000001040a7824 */ /* 0x000fe200078e0a0d */
[----:B------:R-:W-:Y:S02]  /*17c60*/  FSEL R103, R6, -INF , !P3 ;  /* 0xff80000006677808 */ /* 0x000fe40005800000 */
[----:B------:R-:W-:Y:S02]  /*17c70*/  IABS R9, R5 ;  /* 0x0000000500097213 */ /* 0x000fe40000000000 */
[----:B------:R-:W-:Y:S02]  /*17c80*/  IABS R6, R0 ;  /* 0x0000000000067213 */ /* 0x000fe40000000000 */
[----:B------:R-:W-:Y:S02]  /*17c90*/  IABS R5, R7 ;  /* 0x0000000700057213 */ /* 0x000fe40000000000 */
[----:B------:R-:W-:-:S02]  /*17ca0*/  IABS R0, R8 ;  /* 0x0000000800007213 */ /* 0x000fc40000000000 */
        /* <DEDUP_REMOVED lines=9> */
[C---:B------:R-:W-:Y:S01]  /*17d40*/  FFMA.FTZ R5, -R151.reuse, R5, R211 ;  /* 0x0000000597057223 */ /* 0x040fe200000101d3 */
[----:B------:R-:W-:Y:S01]  /*17d50*/  ISETP.GE.AND P3, PT, R12, R149, PT ;  /* 0x000000950c00720c */ /* 0x000fe20003f66270 */
[C---:B------:R-:W-:Y:S01]  /*17d60*/  FFMA.FTZ R0, -R151.reuse, R0, R242 ;  /* 0x0000000097007223 */ /* 0x040fe200000101f2 */
[----:B------:R-:W-:Y:S01]  /*17d70*/  I2FP.F32.S32 R6, R6 ;  /* 0x0000000600067245 */ /* 0x000fe20000201400 */
[----:B------:R-:W-:Y:S01]  /*17d80*/  FFMA.FTZ R8, -R151, R9, R206 ;  /* 0x0000000997087223 */ /* 0x000fe200000101ce */
[----:B------:R-:W-:Y:S01]  /*17d90*/  ISETP.GE.AND P0, PT, R23, R149, PT ;  /* 0x000000951700720c */ /* 0x000fe20003f06270 */
[----:B------:R-:W-:Y:S01]  /*17da0*/  FFMA.FTZ R7, -R151, R7, R207 ;  /* 0x0000000797077223 */ /* 0x000fe200000101cf */
[----:B------:R-:W-:Y:S01]  /*17db0*/  ISETP.GE.AND P4, PT, R13, R149, PT ;  /* 0x000000950d00720c */ /* 0x000fe20003f86270 */
[----:B------:R-:W-:Y:S01]  /*17dc0*/  FFMA.FTZ R6, -R151, R6, R210 ;  /* 0x0000000697067223 */ /* 0x000fe200000101d2 */
[----:B------:R-:W-:Y:S01]  /*17dd0*/  FSEL R120, R5, -INF , !P3 ;  /* 0xff80000005787808 */ /* 0x000fe20005800000 */
[----:B------:R-:W-:Y:S01]  /*17de0*/  IMAD.IADD R5, R4, 0x1, -R27 ;  /* 0x0000000104057824 */ /* 0x000fe200078e0a1b */
[----:B------:R-:W-:-:S02]  /*17df0*/  FSEL R67, R80, -INF , !P0 ;  /* 0xff80000050437808 */ /* 0x000fc40004000000 */
[----:B------:R-:W-:Y:S01]  /*17e00*/  FSEL R122, R0, -INF , !P4 ;  /* 0xff800000007a7808 */ /* 0x000fe20006000000 */
[----:B------:R-:W-:Y:S01]  /*17e10*/  IMAD.IADD R0, R4, 0x1, -R28 ;  /* 0x0000000104007824 */ /* 0x000fe200078e0a1c */
[----:B------:R-:W-:Y:S02]  /*17e20*/  ISETP.GE.AND P1, PT, R24, R149, PT ;  /* 0x000000951800720c */ /* 0x000fe40003f26270 */
[----:B------:R-:W-:Y:S01]  /*17e30*/  FSEL R81, R8, -INF , !P5 ;  /* 0xff80000008517808 */ /* 0x000fe20006800000 */
[C---:B------:R-:W-:Y:S01]  /*17e40*/  IMAD.IADD R8, R4.reuse, 0x1, -R16 ;  /* 0x0000000104087824 */ /* 0x040fe200078e0a10 */
[----:B------:R-:W-:Y:S02]  /*17e50*/  FSEL R80, R7, -INF , !P0 ;  /* 0xff80000007507808 */ /* 0x000fe40004000000 */
[----:B------:R-:W-:Y:S01]  /*17e60*/  IADD3 R7, PT, PT, -R29, R4, RZ ;  /* 0x000000041d077210 */ /* 0x000fe20007ffe1ff */
[----:B------:R-:W-:Y:S01]  /*17e70*/  IMAD.IADD R10, R4, 0x1, -R17 ;  /* 0x00000001040a7824 */ /* 0x000fe200078e0a11 */
[----:B------:R-:W-:-:S02]  /*17e80*/  FSEL R121, R6, -INF , !P1 ;  /* 0xff80000006797808 */ /* 0x000fc40004800000 */
[----:B------:R-:W-:Y:S02]  /*17e90*/  IABS R9, R5 ;  /* 0x0000000500097213 */ /* 0x000fe40000000000 */
[----:B------:R-:W-:Y:S02]  /*17ea0*/  IABS R6, R0 ;  /* 0x0000000000067213 */ /* 0x000fe40000000000 */
[----:B------:R-:W-:Y:S02]  /*17eb0*/  IABS R5, R7 ;  /* 0x0000000700057213 */ /* 0x000fe40000000000 */
[----:B------:R-:W-:Y:S02]  /*17ec0*/  IABS R0, R8 ;  /* 0x0000000800007213 */ /* 0x000fe40000000000 */
[----:B------:R-:W-:Y:S02]  /*17ed0*/  IABS R7, R10 ;  /* 0x0000000a00077213 */ /* 0x000fe40000000000 */
[----:B------:R-:W-:Y:S01]  /*17ee0*/  MOV R8, R6 ;  /* 0x0000000600087202 */ /* 0x000fe20000000f00 */
[----:B------:R-:W-:-:S02]  /*17ef0*/  IMAD.MOV.U32 R6, RZ, RZ, R5 ;  /* 0x000000ffff067224 */ /* 0x000fc400078e0005 */
[----:B------:R-:W-:Y:S01]  /*17f00*/  IMAD.MOV.U32 R5, RZ, RZ, R0 ;  /* 0x000000ffff057224 */ /* 0x000fe200078e0000 */
[----:B------:R-:W-:Y:S02]  /*17f10*/  MOV R0, R7 ;  /* 0x0000000700007202 */ /* 0x000fe40000000f00 */
[----:B------:R-:W-:Y:S02]  /*17f20*/  I2FP.F32.S32 R9, R9 ;  /* 0x0000000900097245 */ /* 0x000fe40000201400 */
[----:B------:R-:W-:Y:S02]  /*17f30*/  I2FP.F32.S32 R5, R5 ;  /* 0x0000000500057245 */ /* 0x000fe40000201400 */
[----:B------:R-:W-:Y:S02]  /*17f40*/  I2FP.F32.S32 R0, R0 ;  /* 0x0000000000007245 */ /* 0x000fe40000201400 */
[----:B------:R-:W-:Y:S01]  /*17f50*/  I2FP.F32.S32 R7, R8 ;  /* 0x0000000800077245 */ /* 0x000fe20000201400 */
[C---:B------:R-:W-:Y:S01]  /*17f60*/  FFMA.FTZ R5, -R151.reuse, R5, R214 ;  /* 0x0000000597057223 */ /* 0x040fe200000101d6 */
[----:B------:R-:W-:Y:S01]  /*17f70*/  FSEL R111, R70, -INF , !P3 ;  /* 0xff800000466f7808 */ /* 0x000fe20005800000 */
[C---:B------:R-:W-:Y:S01]  /*17f80*/  FFMA.FTZ R0, -R151.reuse, R0, R215 ;  /* 0x0000000097007223 */ /* 0x040fe200000101d7 */
[----:B------:R-:W-:Y:S01]  /*17f90*/  ISETP.GE.AND P3, PT, R16, R149, PT ;  /* 0x000000951000720c */ /* 0x000fe20003f66270 */
[----:B------:R-:W-:Y:S01]  /*17fa0*/  FFMA.FTZ R8, -R151, R9, R243 ;  /* 0x0000000997087223 */ /* 0x000fe200000101f3 */
[----:B------:R-:W-:Y:S01]  /*17fb0*/  FSEL R114, R69, -INF , !P4 ;  /* 0xff80000045727808 */ /* 0x000fe20006000000 */
[----:B------:R-:W-:Y:S01]  /*17fc0*/  FFMA.FTZ R7, -R151, R7, R226 ;  /* 0x0000000797077223 */ /* 0x000fe200000101e2 */
[----:B------:R-:W-:-:S02]  /*17fd0*/  I2FP.F32.S32 R6, R6 ;  /* 0x0000000600067245 */ /* 0x000fc40000201400 */
[-C--:B------:R-:W-:Y:S02]  /*17fe0*/  ISETP.GE.AND P5, PT, R27, R149.reuse, PT ;  /* 0x000000951b00720c */ /* 0x080fe40003fa6270 */
[-C--:B------:R-:W-:Y:S02]  /*17ff0*/  ISETP.GE.AND P4, PT, R17, R149.reuse, PT ;  /* 0x000000951100720c */ /* 0x080fe40003f86270 */
[-C--:B------:R-:W-:Y:S02]  /*18000*/  ISETP.GE.AND P0, PT, R28, R149.reuse, PT ;  /* 0x000000951c00720c */ /* 0x080fe40003f06270 */
[----:B------:R-:W-:Y:S01]  /*18010*/  FSEL R108, R79, -INF , !P1 ;  /* 0xff8000004f6c7808 */ /* 0x000fe20004800000 */
[----:B------:R-:W-:Y:S01]  /*18020*/  FFMA.FTZ R6, -R151, R6, R227 ;  /* 0x0000000697067223 */ /* 0x000fe200000101e3 */
[----:B------:R-:W-:Y:S02]  /*18030*/  ISETP.GE.AND P1, PT, R29, R149, PT ;  /* 0x000000951d00720c */ /* 0x000fe40003f26270 */
[----:B------:R-:W-:Y:S01]  /*18040*/  FSEL R135, R5, -INF , !P3 ;  /* 0xff80000005877808 */ /* 0x000fe20005800000 */
[----:B------:R-:W-:Y:S01]  /*18050*/  IMAD.IADD R5, R4, 0x1, -R32 ;  /* 0x0000000104057824 */ /* 0x000fe200078e0a20 */
[----:B------:R-:W-:-:S02]  /*18060*/  FSEL R29, R88, -INF , !P5 ;  /* 0xff800000581d7808 */ /* 0x000fc40006800000 */
[----:B------:R-:W-:Y:S01]  /*18070*/  FSEL R134, R0, -INF , !P4 ;  /* 0xff80000000867808 */ /* 0x000fe20006000000 */
[----:B------:R-:W-:Y:S01]  /*18080*/  IMAD.IADD R0, R4, 0x1, -R33 ;  /* 0x0000000104007824 */ /* 0x000fe200078e0a21 */
[----:B------:R-:W-:Y:S01]  /*18090*/  FSEL R88, R8, -INF , !P5 ;  /* 0xff80000008587808 */ /* 0x000fe20006800000 */
[----:B------:R-:W-:Y:S01]  /*180a0*/  IMAD.IADD R8, R4, 0x1, -R18 ;  /* 0x0000000104087824 */ /* 0x000fe200078e0a12 */
[----:B------:R-:W-:Y:S02]  /*180b0*/  FSEL R133, R7, -INF , !P0 ;  /* 0xff80000007857808 */ /* 0x000fe40004000000 */
[----:B------:R-:W-:Y:S01]  /*180c0*/  IADD3 R7, PT, PT, -R34, R4, RZ ;  /* 0x0000000422077210 */ /* 0x000fe20007ffe1ff */
[----:B------:R-:W-:Y:S01]  /*180d0*/  IMAD.IADD R10, R4, 0x1, -R19 ;  /* 0x00000001040a7824 */ /* 0x000fe200078e0a13 */
[----:B------:R-:W-:Y:S02]  /*180e0*/  FSEL R137, R6, -INF , !P1 ;  /* 0xff80000006897808 */ /* 0x000fe40004800000 */
[----:B------:R-:W-:-:S02]  /*180f0*/  IABS R9, R5 ;  /* 0x0000000500097213 */ /* 0x000fc40000000000 */
[----:B------:R-:W-:Y:S02]  /*18100*/  IABS R6, R0 ;  /* 0x0000000000067213 */ /* 0x000fe40000000000 */
[----:B------:R-:W-:Y:S02]  /*18110*/  IABS R5, R7 ;  /* 0x0000000700057213 */ /* 0x000fe40000000000 */
[----:B------:R-:W-:Y:S02]  /*18120*/  IABS R0, R8 ;  /* 0x0000000800007213 */ /* 0x000fe40000000000 */
[----:B------:R-:W-:Y:S02]  /*18130*/  IABS R7, R10 ;  /* 0x0000000a00077213 */ /* 0x000fe40000000000 */
[----:B------:R-:W-:Y:S01]  /*18140*/  MOV R8, R6 ;  /* 0x0000000600087202 */ /* 0x000fe20000000f00 */
[----:B------:R-:W-:Y:S02]  /*18150*/  IMAD.MOV.U32 R6, RZ, RZ, R5 ;  /* 0x000000ffff067224 */ /* 0x000fe400078e0005 */
[----:B------:R-:W-:Y:S01]  /*18160*/  IMAD.MOV.U32 R5, RZ, RZ, R0 ;  /* 0x000000ffff057224 */ /* 0x000fe200078e0000 */
[----:B------:R-:W-:-:S02]  /*18170*/  MOV R0, R7 ;  /* 0x0000000700007202 */ /* 0x000fc40000000f00 */
[----:B------:R-:W-:Y:S02]  /*18180*/  I2FP.F32.S32 R9, R9 ;  /* 0x0000000900097245 */ /* 0x000fe40000201400 */
[----:B------:R-:W-:Y:S02]  /*18190*/  I2FP.F32.S32 R5, R5 ;  /* 0x0000000500057245 */ /* 0x000fe40000201400 */
[----:B------:R-:W-:Y:S02]  /*181a0*/  I2FP.F32.S32 R0, R0 ;  /* 0x0000000000007245 */ /* 0x000fe40000201400 */
[----:B------:R-:W-:Y:S01]  /*181b0*/  I2FP.F32.S32 R7, R8 ;  /* 0x0000000800077245 */ /* 0x000fe20000201400 */
[----:B------:R-:W-:Y:S01]  /*181c0*/  IMAD.MOV.U32 R184, RZ, RZ, R128 ;  /* 0x000000ffffb87224 */ /* 0x000fe200078e0080 */
[----:B------:R-:W-:Y:S01]  /*181d0*/  FSEL R128, R72, -INF , !P3 ;  /* 0xff80000048807808 */ /* 0x000fe20005800000 */
[C---:B------:R-:W-:Y:S01]  /*181e0*/  FFMA.FTZ R5, -R151.reuse, R5, R195 ;  /* 0x0000000597057223 */ /* 0x040fe200000101c3 */
[----:B------:R-:W-:Y:S01]  /*181f0*/  ISETP.GE.AND P3, PT, R18, R149, PT ;  /* 0x000000951200720c */ /* 0x000fe20003f66270 */
[C---:B------:R-:W-:Y:S01]  /*18200*/  FFMA.FTZ R0, -R151.reuse, R0, R186 ;  /* 0x0000000097007223 */ /* 0x040fe200000101ba */
[----:B------:R-:W-:Y:S01]  /*18210*/  I2FP.F32.S32 R6, R6 ;  /* 0x0000000600067245 */ /* 0x000fe20000201400 */
[----:B------:R-:W-:Y:S01]  /*18220*/  FFMA.FTZ R8, -R151, R9, R202 ;  /* 0x0000000997087223 */ /* 0x000fe200000101ca */
[----:B------:R-:W-:Y:S01]  /*18230*/  FSEL R87, R87, -INF , !P0 ;  /* 0xff80000057577808 */ /* 0x000fe20004000000 */
[----:B------:R-:W-:Y:S01]  /*18240*/  FFMA.FTZ R7, -R151, R7, R203 ;  /* 0x0000000797077223 */ /* 0x000fe200000101cb */
[----:B------:R-:W-:-:S02]  /*18250*/  ISETP.GE.AND P5, PT, R19, R149, PT ;  /* 0x000000951300720c */ /* 0x000fc40003fa6270 */
[-C--:B------:R-:W-:Y:S01]  /*18260*/  ISETP.GE.AND P0, PT, R33, R149.reuse, PT ;  /* 0x000000952100720c */ /* 0x080fe20003f06270 */
[----:B------:R-:W-:Y:S01]  /*18270*/  FFMA.FTZ R6, -R151, R6, R194 ;  /* 0x0000000697067223 */ /* 0x000fe200000101c2 */
[----:B------:R-:W-:Y:S01]  /*18280*/  FSEL R153, R5, -INF , !P3 ;  /* 0xff80000005997808 */ /* 0x000fe20005800000 */
[----:B------:R-:W-:Y:S01]  /*18290*/  IMAD.IADD R5, R4, 0x1, -R37 ;  /* 0x0000000104057824 */ /* 0x000fe200078e0a25 */
[----:B------:R-:W-:Y:S02]  /*182a0*/  MOV R224, R144 ;  /* 0x0000009000e07202 */ /* 0x000fe40000000f00 */
[----:B------:R-:W-:Y:S02]  /*182b0*/  FSEL R86, R86, -INF , !P1 ;  /* 0xff80000056567808 */ /* 0x000fe40004800000 */
[----:B------:R-:W-:Y:S01]  /*182c0*/  FSEL R161, R0, -INF , !P5 ;  /* 0xff80000000a17808 */ /* 0x000fe20006800000 */
[----:B------:R-:W-:Y:S01]  /*182d0*/  IMAD.IADD R0, R4, 0x1, -R38 ;  /* 0x0000000104007824 */ /* 0x000fe200078e0a26 */
[----:B------:R-:W-:-:S02]  /*182e0*/  ISETP.GE.AND P1, PT, R34, R149, PT ;  /* 0x000000952200720c */ /* 0x000fc40003f26270 */
[----:B------:R-:W-:Y:S01]  /*182f0*/  FSEL R144, R8, -INF , !P6 ;  /* 0xff80000008907808 */ /* 0x000fe20007000000 */
[C---:B------:R-:W-:Y:S01]  /*18300*/  IMAD.IADD R8, R4.reuse, 0x1, -R20 ;  /* 0x0000000104087824 */ /* 0x040fe200078e0a14 */
[----:B------:R-:W-:Y:S02]  /*18310*/  FSEL R143, R7, -INF , !P0 ;  /* 0xff800000078f7808 */ /* 0x000fe40004000000 */
[----:B------:R-:W-:Y:S01]  /*18320*/  IADD3 R7, PT, PT, -R39, R4, RZ ;  /* 0x0000000427077210 */ /* 0x000fe20007ffe1ff */
[----:B------:R-:W-:Y:S01]  /*18330*/  IMAD.IADD R10, R4, 0x1, -R21 ;  /* 0x00000001040a7824 */ /* 0x000fe200078e0a15 */
[----:B------:R-:W-:Y:S02]  /*18340*/  FSEL R147, R6, -INF , !P1 ;  /* 0xff80000006937808 */ /* 0x000fe40004800000 */
[----:B------:R-:W-:Y:S02]  /*18350*/  IABS R9, R5 ;  /* 0x0000000500097213 */ /* 0x000fe40000000000 */
[----:B------:R-:W-:-:S02]  /*18360*/  IABS R6, R0 ;  /* 0x0000000000067213 */ /* 0x000fc40000000000 */
        /* <DEDUP_REMOVED lines=11> */
[C---:B------:R-:W-:Y:S01]  /*18420*/  FFMA.FTZ R5, -R151.reuse, R5, R162 ;  /* 0x0000000597057223 */ /* 0x040fe200000101a2 */
[----:B------:R-:W-:Y:S01]  /*18430*/  MOV R185, R127 ;  /* 0x0000007f00b97202 */ /* 0x000fe20000000f00 */
[----:B------:R-:W-:Y:S01]  /*18440*/  FFMA.FTZ R0, -R151, R0, R163 ;  /* 0x0000000097007223 */ /* 0x000fe200000101a3 */
[----:B------:R-:W-:Y:S01]  /*18450*/  FSEL R127, R71, -INF , !P4 ;  /* 0xff800000477f7808 */ /* 0x000fe20006000000 */
[C---:B------:R-:W-:Y:S01]  /*18460*/  FFMA.FTZ R8, -R151.reuse, R9, R187 ;  /* 0x0000000997087223 */ /* 0x040fe200000101bb */
[----:B------:R-:W-:Y:S01]  /*18470*/  ISETP.GE.AND P4, PT, R20, R149, PT ;  /* 0x000000951400720c */ /* 0x000fe20003f86270 */
[----:B------:R-:W-:Y:S01]  /*18480*/  FFMA.FTZ R7, -R151, R7, R166 ;  /* 0x0000000797077223 */ /* 0x000fe200000101a6 */
[----:B------:R-:W-:-:S02]  /*18490*/  FSEL R159, R73, -INF , !P5 ;  /* 0xff800000499f7808 */ /* 0x000fc40006800000 */
[----:B------:R-:W-:Y:S02]  /*184a0*/  I2FP.F32.S32 R6, R6 ;  /* 0x0000000600067245 */ /* 0x000fe40000201400 */
[----:B------:R-:W-:Y:S02]  /*184b0*/  FSEL R95, R95, -INF , !P6 ;  /* 0xff8000005f5f7808 */ /* 0x000fe40007000000 */
[----:B------:R-:W-:Y:S02]  /*184c0*/  FSEL R92, R92, -INF , !P0 ;  /* 0xff8000005c5c7808 */ /* 0x000fe40004000000 */
[-C--:B------:R-:W-:Y:S02]  /*184d0*/  ISETP.GE.AND P5, PT, R21, R149.reuse, PT ;  /* 0x000000951500720c */ /* 0x080fe40003fa6270 */
[-C--:B------:R-:W-:Y:S02]  /*184e0*/  ISETP.GE.AND P6, PT, R37, R149.reuse, PT ;  /* 0x000000952500720c */ /* 0x080fe40003fc6270 */
        /* <DEDUP_REMOVED lines=9> */
[----:B------:R-:W-:Y:S01]  /*18580*/  IMAD.IADD R8, R4, 0x1, -R25 ;  /* 0x0000000104087824 */ /* 0x000fe200078e0a19 */
        /* <DEDUP_REMOVED lines=19> */
[----:B------:R-:W-:Y:S01]  /*186c0*/  FFMA.FTZ R0, -R151, R0, R190 ;  /* 0x0000000097007223 */ /* 0x000fe200000101be */
[----:B------:R-:W-:Y:S01]  /*186d0*/  ISETP.GE.AND P4, PT, R25, R149, PT ;  /* 0x000000951900720c */ /* 0x000fe20003f86270 */
[----:B------:R-:W-:Y:S01]  /*186e0*/  FFMA.FTZ R8, -R151, R9, R174 ;  /* 0x0000000997087223 */ /* 0x000fe200000101ae */
[----:B------:R-:W-:Y:S01]  /*186f0*/  FSEL R164, R77, -INF , !P5 ;  /* 0xff8000004da47808 */ /* 0x000fe20006800000 */
[----:B------:R-:W-:Y:S01]  /*18700*/  FFMA.FTZ R7, -R151, R7, R175 ;  /* 0x0000000797077223 */ /* 0x000fe200000101af */
[----:B------:R-:W-:-:S02]  /*18710*/  I2FP.F32.S32 R6, R6 ;  /* 0x0000000600067245 */ /* 0x000fc40000201400 */
[----:B------:R-:W-:Y:S02]  /*18720*/  FSEL R100, R100, -INF , !P6 ;  /* 0xff80000064647808 */ /* 0x000fe40007000000 */
[----:B------:R-:W-:Y:S02]  /*18730*/  FSEL R99, R99, -INF , !P0 ;  /* 0xff80000063637808 */ /* 0x000fe40004000000 */
[-C--:B------:R-:W-:Y:S02]  /*18740*/  ISETP.GE.AND P5, PT, R26, R149.reuse, PT ;  /* 0x000000951a00720c */ /* 0x080fe40003fa6270 */
[-C--:B------:R-:W-:Y:S02]  /*18750*/  ISETP.GE.AND P6, PT, R42, R149.reuse, PT ;  /* 0x000000952a00720c */ /* 0x080fe40003fc6270 */
[----:B------:R-:W-:Y:S01]  /*18760*/  ISETP.GE.AND P0, PT, R43, R149, PT ;  /* 0x000000952b00720c */ /* 0x000fe20003f06270 */
[----:B------:R-:W-:Y:S01]  /*18770*/  FFMA.FTZ R6, -R151, R6, R178 ;  /* 0x0000000697067223 */ /* 0x000fe200000101b2 */
[----:B------:R-:W-:-:S02]  /*18780*/  MOV R216, R141 ;  /* 0x0000008d00d87202 */ /* 0x000fc40000000f00 */
[----:B------:R-:W-:Y:S01]  /*18790*/  FSEL R183, R5, -INF , !P4 ;  /* 0xff80000005b77808 */ /* 0x000fe20006000000 */
[----:B------:R-:W-:Y:S01]  /*187a0*/  IMAD.IADD R5, R4, 0x1, -R47 ;  /* 0x0000000104057824 */ /* 0x000fe200078e0a2f */
[----:B------:R-:W-:Y:S02]  /*187b0*/  FSEL R141, R74, -INF , !P3 ;  /* 0xff8000004a8d7808 */ /* 0x000fe40005800000 */
[----:B------:R-:W-:Y:S01]  /*187c0*/  FSEL R182, R0, -INF , !P5 ;  /* 0xff80000000b67808 */ /* 0x000fe20006800000 */
[----:B------:R-:W-:Y:S01]  /*187d0*/  IMAD.IADD R0, R4, 0x1, -R48 ;  /* 0x0000000104007824 */ /* 0x000fe200078e0a30 */
[----:B------:R-:W-:Y:S02]  /*187e0*/  ISETP.GE.AND P3, PT, R44, R149, PT ;  /* 0x000000952c00720c */ /* 0x000fe40003f66270 */
        /* <DEDUP_REMOVED lines=20> */
[----:B------:R-:W-:Y:S01]  /*18930*/  FSEL R175, R85, -INF , !P4 ;  /* 0xff80000055af7808 */ /* 0x000fe20006000000 */
[C---:B------:R-:W-:Y:S01]  /*18940*/  FFMA.FTZ R0, -R151.reuse, R0, R223 ;  /* 0x0000000097007223 */ /* 0x040fe200000101df */
[----:B------:R-:W-:Y:S01]  /*18950*/  ISETP.GE.AND P4, PT, R30, R149, PT ;  /* 0x000000951e00720c */ /* 0x000fe20003f86270 */
[C---:B------:R-:W-:Y:S01]  /*18960*/  FFMA.FTZ R8, -R151.reuse, R9, R191 ;  /* 0x0000000997087223 */ /* 0x040fe200000101bf */
        /* <DEDUP_REMOVED lines=21> */
[----:B------:R-:W-:Y:S02]  /*18ac0*/  FSEL R115, R6, -INF , !P0 ;  /* 0xff80000006737808 */ /* 0x000fe40004000000 */
        /* <DEDUP_REMOVED lines=11> */
[----:B------:R-:W-:Y:S01]  /*18b80*/  I2FP.F32.S32 R5, R5 ;  /* 0x0000000500057245 */ /* 0x000fe20000201400 */
[----:B------:R-:W-:Y:S01]  /*18b90*/  FFMA.FTZ R7, -R151, R7, R196 ;  /* 0x0000000797077223 */ /* 0x000fe200000101c4 */
[----:B------:R-:W-:-:S02]  /*18ba0*/  IMAD.MOV.U32 R196, RZ, RZ, R177 ;  /* 0x000000ffffc47224 */ /* 0x000fc400078e00b1 */
[C---:B------:R-:W-:Y:S01]  /*18bb0*/  FFMA.FTZ R8, -R151.reuse, R9, R197 ;  /* 0x0000000997087223 */ /* 0x040fe200000101c5 */
[----:B------:R-:W-:Y:S02]  /*18bc0*/  IMAD.MOV.U32 R177, RZ, RZ, R176 ;  /* 0x000000ffffb17224 */ /* 0x000fe400078e00b0 */
[----:B------:R-:W2:Y:S01]  /*18bd0*/  LDL.LU R176, [R1+0x3c] ;  /* 0x00003c0001b07983 */ /* 0x000ea20000300800 */
[----:B------:R-:W-:-:S03]  /*18be0*/  FFMA.FTZ R5, -R151, R5, R196 ;  /* 0x0000000597057223 */ /* 0x000fc600000101c4 */
[----:B------:R-:W3:Y:S04]  /*18bf0*/  LDL.LU R197, [R1+0x18] ;  /* 0x0000180001c57983 */ /* 0x000ee80000300800 */
[----:B------:R-:W4:Y:S01]  /*18c00*/  LDL.LU R196, [R1+0x28] ;  /* 0x0000280001c47983 */ /* 0x000f220000300800 */
[----:B------:R-:W-:Y:S02]  /*18c10*/  I2FP.F32.S32 R0, R0 ;  /* 0x0000000000007245 */ /* 0x000fe40000201400 */
[----:B------:R-:W-:Y:S02]  /*18c20*/  FSEL R110, R110, -INF , !P0 ;  /* 0xff8000006e6e7808 */ /* 0x000fe40004000000 */
[----:B------:R-:W-:Y:S02]  /*18c30*/  ISETP.GE.AND P0, PT, R35, R149, PT ;  /* 0x000000952300720c */ /* 0x000fe40003f06270 */
[----:B------:R-:W-:-:S02]  /*18c40*/  FSEL R89, R89, -INF , !P5 ;  /* 0xff80000059597808 */ /* 0x000fc40006800000 */
[----:B------:R-:W-:Y:S02]  /*18c50*/  I2FP.F32.S32 R6, R6 ;  /* 0x0000000600067245 */ /* 0x000fe40000201400 */
[----:B------:R-:W-:Y:S02]  /*18c60*/  FSEL R105, R105, -INF , !P3 ;  /* 0xff80000069697808 */ /* 0x000fe40005800000 */
[-C--:B------:R-:W-:Y:S02]  /*18c70*/  ISETP.GE.AND P5, PT, R36, R149.reuse, PT ;  /* 0x000000952400720c */ /* 0x080fe40003fa6270 */
[-C--:B------:R-:W-:Y:S02]  /*18c80*/  ISETP.GE.AND P6, PT, R50, R149.reuse, PT ;  /* 0x000000953200720c */ /* 0x080fe40003fc6270 */
[----:B------:R-:W-:Y:S02]  /*18c90*/  ISETP.GE.AND P3, PT, R52, R149, PT ;  /* 0x000000953400720c */ /* 0x000fe40003f66270 */
[----:B------:R-:W-:Y:S01]  /*18ca0*/  FSEL R210, R5, -INF , !P0 ;  /* 0xff80000005d27808 */ /* 0x000fe20004000000 */
[----:B------:R-:W-:Y:S01]  /*18cb0*/  IMAD.IADD R5, R4, 0x1, -R54 ;  /* 0x0000000104057824 */ /* 0x000fe200078e0a36 */
[----:B------:R-:W-:-:S02]  /*18cc0*/  FSEL R113, R113, -INF , !P1 ;  /* 0xff80000071717808 */ /* 0x000fc40004800000 */
[----:B------:R-:W-:Y:S02]  /*18cd0*/  MOV R220, R212 ;  /* 0x000000d400dc7202 */ /* 0x000fe40000000f00 */
[----:B------:R-:W-:Y:S02]  /*18ce0*/  ISETP.GE.AND P1, PT, R53, R149, PT ;  /* 0x000000953500720c */ /* 0x000fe40003f26270 */
[----:B------:R-:W-:Y:S01]  /*18cf0*/  FSEL R207, R8, -INF , !P6 ;  /* 0xff80000008cf7808 */ /* 0x000fe20007000000 */
[----:B------:R-:W-:Y:S01]  /*18d00*/  IMAD.IADD R8, R4, 0x1, -R40 ;  /* 0x0000000104087824 */ /* 0x000fe200078e0a28 */
[----:B------:R-:W-:Y:S02]  /*18d10*/  FSEL R212, R7, -INF , !P3 ;  /* 0xff80000007d47808 */ /* 0x000fe40005800000 */
[----:B------:R-:W-:Y:S01]  /*18d20*/  IADD3 R7, PT, PT, -R56, R4, RZ ;  /* 0x0000000438077210 */ /* 0x000fe20007ffe1ff */
[----:B------:R-:W-:Y:S01]  /*18d30*/  IMAD.IADD R10, R4, 0x1, -R41 ;  /* 0x00000001040a7824 */ /* 0x000fe200078e0a29 */
[----:B------:R-:W-:-:S02]  /*18d40*/  IABS R9, R5 ;  /* 0x0000000500097213 */ /* 0x000fc40000000000 */
[----:B------:R-:W-:Y:S02]  /*18d50*/  IABS R5, R7 ;  /* 0x0000000700057213 */ /* 0x000fe40000000000 */
[----:B------:R-:W-:Y:S02]  /*18d60*/  IABS R7, R10 ;  /* 0x0000000a00077213 */ /* 0x000fe40000000000 */
[----:B------:R-:W-:Y:S02]  /*18d70*/  I2FP.F32.S32 R9, R9 ;  /* 0x0000000900097245 */ /* 0x000fe40000201400 */
[----:B------:R-:W-:Y:S02]  /*18d80*/  FSEL R90, R90, -INF , !P4 ;  /* 0xff8000005a5a7808 */ /* 0x000fe40006000000 */
[----:B------:R-:W-:Y:S01]  /*18d90*/  FSEL R97, R97, -INF , !P0 ;  /* 0xff80000061617808 */ /* 0x000fe20004000000 */
[----:B------:R-:W-:Y:S01]  /*18da0*/  FFMA.FTZ R9, -R151, R9, R220 ;  /* 0x0000000997097223 */ /* 0x000fe200000101dc */
[----:B------:R-:W-:-:S02]  /*18db0*/  ISETP.GE.AND P4, PT, R55, R149, PT ;  /* 0x000000953700720c */ /* 0x000fc40003f86270 */
[-C--:B------:R-:W-:Y:S02]  /*18dc0*/  ISETP.GE.AND P0, PT, R41, R149.reuse, PT ;  /* 0x000000952900720c */ /* 0x080fe40003f06270 */
[----:B------:R-:W-:Y:S02]  /*18dd0*/  FSEL R195, R119, -INF , !P6 ;  /* 0xff80000077c37808 */ /* 0x000fe40007000000 */
[----:B------:R-:W-:Y:S02]  /*18de0*/  ISETP.GE.AND P6, PT, R54, R149, PT ;  /* 0x000000953600720c */ /* 0x000fe40003fc6270 */
[----:B------:R-:W-:Y:S02]  /*18df0*/  IADD3 R11, PT, PT, -R46, R4, RZ ;  /* 0x000000042e0b7210 */ /* 0x000fe40007ffe1ff */
[----:B------:R-:W-:Y:S01]  /*18e00*/  FSEL R220, R9, -INF , !P6 ;  /* 0xff80000009dc7808 */ /* 0x000fe20007000000 */
[----:B------:R-:W-:Y:S01]  /*18e10*/  IMAD.IADD R9, R4, 0x1, -R45 ;  /* 0x0000000104097824 */ /* 0x000fe200078e0a2d */
[----:B------:R-:W-:Y:S01]  /*18e20*/  FSEL R221, R96, -INF , !P5 ;  /* 0xff80000060dd7808 */ /* 0x000fe20006800000 */
[----:B------:R-:W-:Y:S01]  /*18e30*/  VIADD R14, R2, 0x8 ;  /* 0x00000008020e7836 */ /* 0x000fe20000000000 */
[----:B------:R-:W-:-:S02]  /*18e40*/  FSEL R96, R125, -INF , !P6 ;  /* 0xff8000007d607808 */ /* 0x000fc40007000000 */
[----:B------:R-:W-:Y:S02]  /*18e50*/  ISETP.GE.AND P6, PT, R57, R149, PT ;  /* 0x000000953900720c */ /* 0x000fe40003fc6270 */
[----:B------:R-:W-:Y:S01]  /*18e60*/  FSEL R218, R124, -INF , !P4 ;  /* 0xff8000007cda7808 */ /* 0x000fe20006000000 */
[C---:B----4-:R-:W-:Y:S01]  /*18e70*/  FFMA.FTZ R0, -R151.reuse, R0, R196 ;  /* 0x0000000097007223 */ /* 0x050fe200000101c4 */
[----:B---3--:R-:W-:-:S04]  /*18e80*/  FFMA.FTZ R6, -R151, R6, R197 ;  /* 0x0000000697067223 */ /* 0x008fc800000101c5 */
[----:B------:R-:W-:Y:S01]  /*18e90*/  FSEL R226, R0, -INF , !P5 ;  /* 0xff80000000e27808 */ /* 0x000fe20006800000 */
[----:B------:R-:W-:Y:S01]  /*18ea0*/  IMAD.IADD R0, R4, 0x1, -R55 ;  /* 0x0000000104007824 */ /* 0x000fe200078e0a37 */
[----:B------:R-:W-:-:S04]  /*18eb0*/  FSEL R211, R6, -INF , !P1 ;  /* 0xff80000006d37808 */ /* 0x000fc80004800000 */
[----:B------:R-:W-:Y:S02]  /*18ec0*/  IABS R6, R0 ;  /* 0x0000000000067213 */ /* 0x000fe40000000000 */
[----:B------:R-:W-:Y:S02]  /*18ed0*/  IABS R0, R8 ;  /* 0x0000000800007213 */ /* 0x000fe40000000000 */
[----:B------:R-:W-:Y:S01]  /*18ee0*/  MOV R8, R6 ;  /* 0x0000000600087202 */ /* 0x000fe20000000f00 */
[----:B------:R-:W-:Y:S02]  /*18ef0*/  IMAD.MOV.U32 R6, RZ, RZ, R5 ;  /* 0x000000ffff067224 */ /* 0x000fe400078e0005 */
[----:B------:R-:W-:Y:S01]  /*18f00*/  IMAD.MOV.U32 R5, RZ, RZ, R0 ;  /* 0x000000ffff057224 */ /* 0x000fe200078e0000 */
[----:B------:R-:W-:Y:S02]  /*18f10*/  MOV R0, R7 ;  /* 0x0000000700007202 */ /* 0x000fe40000000f00 */
[----:B------:R-:W-:-:S02]  /*18f20*/  I2FP.F32.S32 R7, R8 ;  /* 0x0000000800077245 */ /* 0x000fc40000201400 */
[----:B------:R-:W-:Y:S02]  /*18f30*/  I2FP.F32.S32 R6, R6 ;  /* 0x0000000600067245 */ /* 0x000fe40000201400 */
[----:B------:R-:W-:Y:S02]  /*18f40*/  I2FP.F32.S32 R5, R5 ;  /* 0x0000000500057245 */ /* 0x000fe40000201400 */
[----:B------:R-:W-:Y:S01]  /*18f50*/  I2FP.F32.S32 R0, R0 ;  /* 0x0000000000007245 */ /* 0x000fe20000201400 */
[C---:B------:R-:W-:Y:S01]  /*18f60*/  FFMA.FTZ R8, -R151.reuse, R7, R177 ;  /* 0x0000000797087223 */ /* 0x040fe200000101b1 */
[C---:B--2---:R-:W-:Y:S01]  /*18f70*/  FFMA.FTZ R7, -R151.reuse, R6, R176 ;  /* 0x0000000697077223 */ /* 0x044fe200000101b0 */
[C---:B------:R-:W-:Y:S02]  /*18f80*/  FFMA.FTZ R6, -R151.reuse, R5, R173 ;  /* 0x0000000597067223 */ /* 0x040fe400000101ad */
[----:B------:R-:W-:Y:S02]  /*18f90*/  FFMA.FTZ R5, -R151, R0, R172 ;  /* 0x0000000097057223 */ /* 0x000fe400000101ac */
[----:B------:R-:W2:Y:S01]  /*18fa0*/  LD.E R0, desc[UR6][R154.64+0xdc] ;  /* 0x0000dc069a007980 */ /* 0x000ea2000c101900 */
[----:B------:R-:W-:-:S02]  /*18fb0*/  FSEL R197, R116, -INF , !P1 ;  /* 0xff80000074c57808 */ /* 0x000fc40004800000 */
[-C--:B------:R-:W-:Y:S01]  /*18fc0*/  ISETP.GE.AND P1, PT, R40, R149.reuse, PT ;  /* 0x000000952800720c */ /* 0x080fe20003f26270 */
[----:B------:R-:W-:Y:S01]  /*18fd0*/  IMAD.MOV.U32 R173, RZ, RZ, R233 ;  /* 0x000000ffffad7224 */ /* 0x000fe200078e00e9 */
[----:B------:R-:W-:Y:S01]  /*18fe0*/  FSEL R196, R118, -INF , !P3 ;  /* 0xff80000076c47808 */ /* 0x000fe20005800000 */
[----:B------:R-:W-:Y:S01]  /*18ff0*/  IMAD.MOV.U32 R172, RZ, RZ, R241 ;  /* 0x000000ffffac7224 */ /* 0x000fe200078e00f1 */
[----:B------:R-:W-:Y:S01]  /*19000*/  FSEL R233, R6, -INF , !P1 ;  /* 0xff80000006e97808 */ /* 0x000fe20004800000 */
[----:B------:R-:W-:Y:S01]  /*19010*/  IMAD.IADD R6, R4, 0x1, -R57 ;  /* 0x0000000104067824 */ /* 0x000fe200078e0a39 */
[----:B------:R-:W-:Y:S02]  /*19020*/  ISETP.GE.AND P3, PT, R56, R149, PT ;  /* 0x000000953800720c */ /* 0x000fe40003f66270 */
[----:B------:R-:W-:Y:S01]  /*19030*/  FSEL R222, R8, -INF , !P4 ;  /* 0xff80000008de7808 */ /* 0x000fe20006000000 */
[----:B------:R-:W-:Y:S01]  /*19040*/  IMAD.IADD R8, R4, 0x1, -R59 ;  /* 0x0000000104087824 */ /* 0x000fe200078e0a3b */
[----:B------:R-:W-:-:S02]  /*19050*/  FSEL R241, R5, -INF , !P0 ;  /* 0xff80000005f17808 */ /* 0x000fc40004000000 */
[----:B------:R-:W-:Y:S02]  /*19060*/  IADD3 R5, PT, PT, -R58, R4, RZ ;  /* 0x000000043a057210 */ /* 0x000fe40007ffe1ff */
[----:B------:R-:W-:Y:S02]  /*19070*/  FSEL R223, R7, -INF , !P3 ;  /* 0xff80000007df7808 */ /* 0x000fe40005800000 */
[----:B------:R-:W-:Y:S02]  /*19080*/  IABS R10, R6 ;  /* 0x00000006000a7213 */ /* 0x000fe40000000000 */
[----:B------:R-:W-:Y:S02]  /*19090*/  IABS R7, R5 ;  /* 0x0000000500077213 */ /* 0x000fe40000000000 */
[----:B------:R-:W-:Y:S02]  /*190a0*/  IABS R6, R8 ;  /* 0x0000000800067213 */ /* 0x000fe40000000000 */
[----:B------:R-:W-:-:S02]  /*190b0*/  IABS R5, R9 ;  /* 0x0000000900057213 */ /* 0x000fc40000000000 */
[----:B------:R-:W-:Y:S01]  /*190c0*/  IABS R8, R11 ;  /* 0x0000000b00087213 */ /* 0x000fe20000000000 */
[----:B------:R-:W-:Y:S02]  /*190d0*/  IMAD.MOV.U32 R9, RZ, RZ, R7 ;  /* 0x000000ffff097224 */ /* 0x000fe400078e0007 */
[----:B------:R-:W-:Y:S01]  /*190e0*/  IMAD.MOV.U32 R7, RZ, RZ, R6 ;  /* 0x000000ffff077224 */ /* 0x000fe200078e0006 */
[----:B------:R-:W-:Y:S01]  /*190f0*/  MOV R6, R5 ;  /* 0x0000000500067202 */ /* 0x000fe20000000f00 */
        /* <DEDUP_REMOVED lines=8> */
[----:B------:R-:W-:Y:S02]  /*19180*/  FSEL R231, R102, -INF , !P1 ;  /* 0xff80000066e77808 */ /* 0x000fe40004800000 */
[----:B------:R-:W-:Y:S02]  /*19190*/  ISETP.GE.AND P1, PT, R46, R149, PT ;  /* 0x000000952e00720c */ /* 0x000fe40003f26270 */
[----:B------:R-:W-:Y:S01]  /*191a0*/  I2FP.F32.S32 R7, R7 ;  /* 0x0000000700077245 */ /* 0x000fe20000201400 */
[----:B------:R-:W-:Y:S01]  /*191b0*/  FFMA.FTZ R8, -R151, R8, R176 ;  /* 0x0000000897087223 */ /* 0x000fe200000101b0 */
[----:B------:R-:W-:Y:S01]  /*191c0*/  FSEL R219, R123, -INF , !P3 ;  /* 0xff8000007bdb7808 */ /* 0x000fe20005800000 */
[----:B------:R-:W-:Y:S01]  /*191d0*/  FFMA.FTZ R6, -R151, R6, R172 ;  /* 0x0000000697067223 */ /* 0x000fe200000101ac */
[-C--:B------:R-:W-:Y:S01]  /*191e0*/  ISETP.GE.AND P3, PT, R45, R149.reuse, PT ;  /* 0x000000952d00720c */ /* 0x080fe20003f66270 */
[C---:B------:R-:W-:Y:S01]  /*191f0*/  FFMA.FTZ R9, -R151.reuse, R10, R177 ;  /* 0x0000000a97097223 */ /* 0x040fe200000101b1 */
[----:B------:R-:W-:Y:S01]  /*19200*/  ISETP.GE.AND P5, PT, R58, R149, PT ;  /* 0x000000953a00720c */ /* 0x000fe20003fa6270 */
[----:B------:R-:W-:Y:S01]  /*19210*/  FFMA.FTZ R7, -R151, R7, R173 ;  /* 0x0000000797077223 */ /* 0x000fe200000101ad */
[----:B------:R-:W-:-:S02]  /*19220*/  FSEL R252, R109, -INF , !P1 ;  /* 0xff8000006dfc7808 */ /* 0x000fc40004800000 */
[----:B------:R-:W-:Y:S01]  /*19230*/  FSEL R109, R5, -INF , !P1 ;  /* 0xff800000056d7808 */ /* 0x000fe20004800000 */
[----:B------:R-:W-:Y:S01]  /*19240*/  IMAD.IADD R5, R4, 0x1, -R60 ;  /* 0x0000000104057824 */ /* 0x000fe200078e0a3c */
[----:B------:R-:W-:Y:S01]  /*19250*/  ISETP.GE.AND P4, PT, R59, R149, PT ;  /* 0x000000953b00720c */ /* 0x000fe20003f86270 */
[----:B------:R-:W-:Y:S01]  /*19260*/  IMAD.MOV.U32 R176, RZ, RZ, R228 ;  /* 0x000000ffffb07224 */ /* 0x000fe200078e00e4 */
[----:B------:R-:W-:Y:S02]  /*19270*/  FSEL R243, R112, -INF , !P3 ;  /* 0xff80000070f37808 */ /* 0x000fe40005800000 */
[----:B------:R-:W-:Y:S01]  /*19280*/  FSEL R227, R8, -INF , !P5 ;  /* 0xff80000008e37808 */ /* 0x000fe20006800000 */
[----:B------:R-:W-:Y:S01]  /*19290*/  IMAD.IADD R8, R4, 0x1, -R61 ;  /* 0x0000000104087824 */ /* 0x000fe200078e0a3d */
[----:B------:R-:W-:Y:S01]  /*192a0*/  FSEL R112, R6, -INF , !P3 ;  /* 0xff80000006707808 */ /* 0x000fe20005800000 */
[----:B------:R-:W-:Y:S01]  /*192b0*/  IMAD.IADD R11, R4, 0x1, -R51 ;  /* 0x00000001040b7824 */ /* 0x000fe200078e0a33 */
[----:B------:R-:W-:-:S02]  /*192c0*/  FSEL R228, R9, -INF , !P6 ;  /* 0xff80000009e47808 */ /* 0x000fc40007000000 */
[----:B------:R-:W-:Y:S02]  /*192d0*/  IADD3 R6, PT, PT, R3, -R14, RZ ;  /* 0x8000000e03067210 */ /* 0x000fe40007ffe0ff */
[----:B------:R-:W-:Y:S02]  /*192e0*/  FSEL R232, R101, -INF , !P0 ;  /* 0xff80000065e87808 */ /* 0x000fe40004000000 */
[----:B------:R-:W-:Y:S02]  /*192f0*/  IADD3 R9, PT, PT, -R62, R4, RZ ;  /* 0x000000043e097210 */ /* 0x000fe40007ffe1ff */
[----:B------:R-:W-:Y:S02]  /*19300*/  FSEL R101, R7, -INF , !P4 ;  /* 0xff80000007657808 */ /* 0x000fe40006000000 */
[----:B------:R-:W-:Y:S02]  /*19310*/  IABS R7, R5 ;  /* 0x0000000500077213 */ /* 0x000fe40000000000 */
[----:B------:R-:W-:-:S02]  /*19320*/  IABS R10, R6 ;  /* 0x00000006000a7213 */ /* 0x000fc40000000000 */
[----:B------:R-:W-:Y:S02]  /*19330*/  IABS R6, R8 ;  /* 0x0000000800067213 */ /* 0x000fe40000000000 */
[----:B------:R-:W-:Y:S02]  /*19340*/  IABS R5, R9 ;  /* 0x0000000900057213 */ /* 0x000fe40000000000 */
[----:B------:R-:W-:Y:S01]  /*19350*/  IABS R8, R11 ;  /* 0x0000000b00087213 */ /* 0x000fe20000000000 */
[----:B------:R-:W-:Y:S01]  /*19360*/  IMAD.MOV.U32 R9, RZ, RZ, R7 ;  /* 0x000000ffff097224 */ /* 0x000fe200078e0007 */
[----:B------:R-:W-:Y:S01]  /*19370*/  MOV R7, R6 ;  /* 0x0000000600077202 */ /* 0x000fe20000000f00 */
[----:B------:R-:W-:Y:S02]  /*19380*/  IMAD.MOV.U32 R6, RZ, RZ, R5 ;  /* 0x000000ffff067224 */ /* 0x000fe400078e0005 */
[----:B------:R-:W-:Y:S01]  /*19390*/  IMAD.MOV.U32 R5, RZ, RZ, R8 ;  /* 0x000000ffff057224 */ /* 0x000fe200078e0008 */
[----:B------:R-:W-:Y:S01]  /*193a0*/  I2FP.F32.S32 R8, R9 ;  /* 0x0000000900087245 */ /* 0x000fe20000201400 */
[----:B------:R-:W-:Y:S01]  /*193b0*/  IMAD.MOV.U32 R172, RZ, RZ, R225 ;  /* 0x000000ffffac7224 */ /* 0x000fe200078e00e1 */
[----:B------:R-:W-:-:S02]  /*193c0*/  I2FP.F32.S32 R6, R6 ;  /* 0x0000000600067245 */ /* 0x000fc40000201400 */
[----:B------:R-:W-:Y:S01]  /*193d0*/  I2FP.F32.S32 R5, R5 ;  /* 0x0000000500057245 */ /* 0x000fe20000201400 */
[C---:B------:R-:W-:Y:S01]  /*193e0*/  FFMA.FTZ R8, -R151.reuse, R8, R176 ;  /* 0x0000000897087223 */ /* 0x040fe200000101b0 */
[----:B------:R-:W-:Y:S01]  /*193f0*/  MOV R173, R224 ;  /* 0x000000e000ad7202 */ /* 0x000fe20000000f00 */
[----:B------:R-:W-:Y:S01]  /*19400*/  FFMA.FTZ R6, -R151, R6, R172 ;  /* 0x0000000697067223 */ /* 0x000fe200000101ac */
[----:B------:R-:W-:Y:S01]  /*19410*/  FSEL R242, R129, -INF , !P4 ;  /* 0xff80000081f27808 */ /* 0x000fe20006000000 */
[----:B------:R-:W-:Y:S01]  /*19420*/  FFMA.FTZ R5, -R151, R5, R160 ;  /* 0x0000000597057223 */ /* 0x000fe200000101a0 */
[----:B------:R-:W-:Y:S02]  /*19430*/  I2FP.F32.S32 R7, R7 ;  /* 0x0000000700077245 */ /* 0x000fe40000201400 */
[----:B------:R-:W-:Y:S02]  /*19440*/  FSEL R224, R130, -INF , !P5 ;  /* 0xff80000082e07808 */ /* 0x000fe40006800000 */
[----:B------:R-:W-:-:S02]  /*19450*/  ISETP.GE.AND P4, PT, R51, R149, PT ;  /* 0x000000953300720c */ /* 0x000fc40003f86270 */
[-C--:B------:R-:W-:Y:S02]  /*19460*/  ISETP.GE.AND P0, PT, R60, R149.reuse, PT ;  /* 0x000000953c00720c */ /* 0x080fe40003f06270 */
[----:B------:R-:W-:Y:S01]  /*19470*/  ISETP.GE.AND P5, PT, R62, R149, PT ;  /* 0x000000953e00720c */ /* 0x000fe20003fa6270 */
[----:B------:R-:W-:Y:S01]  /*19480*/  FFMA.FTZ R7, -R151, R7, R173 ;  /* 0x0000000797077223 */ /* 0x000fe200000101ad */
[----:B------:R-:W-:Y:S01]  /*19490*/  FSEL R225, R132, -INF , !P6 ;  /* 0xff80000084e17808 */ /* 0x000fe20007000000 */
[----:B------:R-:W-:Y:S01]  /*194a0*/  IMAD.MOV.U32 R172, RZ, RZ, R251 ;  /* 0x000000ffffac7224 */ /* 0x000fe200078e00fb */
[----:B------:R-:W-:Y:S02]  /*194b0*/  I2FP.F32.S32 R10, R10 ;  /* 0x0000000a000a7245 */ /* 0x000fe40000201400 */
[----:B------:R-:W-:Y:S01]  /*194c0*/  FSEL R118, R5, -INF , !P4 ;  /* 0xff80000005767808 */ /* 0x000fe20006000000 */
[----:B------:R-:W-:Y:S01]  /*194d0*/  IMAD.IADD R5, R4, 0x1, -R63 ;  /* 0x0000000104057824 */ /* 0x000fe200078e0a3f */
[----:B------:R-:W-:-:S02]  /*194e0*/  ISETP.GE.AND P6, PT, R61, R149, PT ;  /* 0x000000953d00720c */ /* 0x000fc40003fc6270 */
[----:B------:R-:W-:Y:S01]  /*194f0*/  FSEL R251, R8, -INF , !P0 ;  /* 0xff80000008fb7808 */ /* 0x000fe20004000000 */
[----:B------:R-:W-:Y:S01]  /*19500*/  IMAD.IADD R8, R4, 0x1, -R64 ;  /* 0x0000000104087824 */ /* 0x000fe200078e0a40 */
[----:B------:R-:W-:Y:S02]  /*19510*/  FSEL R16, R6, -INF , !P5 ;  /* 0xff80000006107808 */ /* 0x000fe40006800000 */
[----:B------:R-:W-:Y:S01]  /*19520*/  IADD3 R6, PT, PT, -R2, R4, RZ ;  /* 0x0000000402067210 */ /* 0x000fe20007ffe1ff */
[----:B------:R-:W-:Y:S01]  /*19530*/  FFMA.FTZ R15, -R151, R10, R168 ;  /* 0x0000000a970f7223 */ /* 0x000fe200000101a8 */
[----:B------:R-:W-:Y:S01]  /*19540*/  FSEL R41, R7, -INF , !P6 ;  /* 0xff80000007297808 */ /* 0x000fe20007000000 */
[----:B------:R-:W-:Y:S01]  /*19550*/  IMAD.IADD R9, R4, 0x1, -R65 ;  /* 0x0000000104097824 */ /* 0x000fe200078e0a41 */
[----:B------:R-:W-:Y:S02]  /*19560*/  IABS R10, R6 ;  /* 0x00000006000a7213 */ /* 0x000fe40000000000 */
[----:B------:R-:W-:-:S02]  /*19570*/  IABS R7, R5 ;  /* 0x0000000500077213 */ /* 0x000fc40000000000 */
[----:B------:R-:W-:Y:S02]  /*19580*/  IADD3 R11, PT, PT, -R66, R4, RZ ;  /* 0x00000004420b7210 */ /* 0x000fe40007ffe1ff */
[----:B------:R-:W-:Y:S02]  /*19590*/  IABS R6, R8 ;  /* 0x0000000800067213 */ /* 0x000fe40000000000 */
[----:B------:R-:W-:Y:S01]  /*195a0*/  IABS R5, R9 ;  /* 0x0000000900057213 */ /* 0x000fe20000000000 */
[----:B------:R-:W-:Y:S01]  /*195b0*/  IMAD.MOV.U32 R9, RZ, RZ, R7 ;  /* 0x000000ffff097224 */ /* 0x000fe200078e0007 */
[----:B------:R-:W-:Y:S01]  /*195c0*/  IABS R8, R11 ;  /* 0x0000000b00087213 */ /* 0x000fe20000000000 */
[----:B------:R-:W-:Y:S01]  /*195d0*/  IMAD.MOV.U32 R7, RZ, RZ, R6 ;  /* 0x000000ffff077224 */ /* 0x000fe200078e0006 */
[----:B------:R-:W-:Y:S02]  /*195e0*/  MOV R6, R5 ;  /* 0x0000000500067202 */ /* 0x000fe40000000f00 */
[----:B------:R-:W-:Y:S01]  /*195f0*/  MOV R160, R240 ;  /* 0x000000f000a07202 */ /* 0x000fe20000000f00 */
[----:B------:R-:W-:Y:S01]  /*19600*/  IMAD.MOV.U32 R5, RZ, RZ, R8 ;  /* 0x000000ffff057224 */ /* 0x000fe200078e0008 */
[----:B------:R-:W-:-:S02]  /*19610*/  I2FP.F32.S32 R9, R9 ;  /* 0x0000000900097245 */ /* 0x000fc40000201400 */
[----:B------:R-:W-:Y:S02]  /*19620*/  I2FP.F32.S32 R8, R7 ;  /* 0x0000000700087245 */ /* 0x000fe40000201400 */
[----:B------:R-:W-:Y:S02]  /*19630*/  FSEL R119, R138, -INF , !P6 ;  /* 0xff8000008a777808 */ /* 0x000fe40007000000 */
[----:B------:R-:W-:Y:S02]  /*19640*/  FSEL R49, R117, -INF , !P4 ;  /* 0xff80000075317808 */ /* 0x000fe40006000000 */
[----:B------:R-:W-:Y:S01]  /*19650*/  I2FP.F32.S32 R7, R6 ;  /* 0x0000000600077245 */ /* 0x000fe20000201400 */
[C---:B------:R-:W-:Y:S01]  /*19660*/  FFMA.FTZ R6, -R151.reuse, R9, R160 ;  /* 0x0000000997067223 */ /* 0x040fe200000101a0 */
[-C--:B------:R-:W-:Y:S02]  /*19670*/  ISETP.GE.AND P6, PT, R2, R149.reuse, PT ;  /* 0x000000950200720c */ /* 0x080fe40003fc6270 */
[-C--:B------:R-:W-:Y:S01]  /*19680*/  ISETP.GE.AND P4, PT, R14, R149.reuse, PT ;  /* 0x000000950e00720c */ /* 0x080fe20003f86270 */
[----:B------:R-:W-:Y:S01]  /*19690*/  FFMA.FTZ R9, -R151, R8, R185 ;  /* 0x0000000897097223 */ /* 0x000fe200000101b9 */
[----:B------:R-:W-:-:S02]  /*196a0*/  ISETP.GE.AND P1, PT, R64, R149, PT ;  /* 0x000000954000720c */ /* 0x000fc40003f26270 */
[----:B------:R-:W-:Y:S02]  /*196b0*/  FSEL R23, R15, -INF , !P4 ;  /* 0xff8000000f177808 */ /* 0x000fe40006000000 */
[----:B------:R-:W-:Y:S01]  /*196c0*/  FSEL R22, R131, -INF , !P6 ;  /* 0xff80000083167808 */ /* 0x000fe20007000000 */
[----:B------:R-:W-:Y:S01]  /*196d0*/  FFMA.FTZ R12, -R151, R7, R184 ;  /* 0x00000007970c7223 */ /* 0x000fe200000101b8 */
[----:B------:R-:W-:Y:S02]  /*196e0*/  FSEL R129, R9, -INF , !P1 ;  /* 0xff80000009817808 */ /* 0x000fe40004800000 */
[----:B------:R-:W-:Y:S02]  /*196f0*/  FSEL R240, R139, -INF , !P0 ;  /* 0xff8000008bf07808 */ /* 0x000fe40004000000 */
[----:B------:R-:W-:Y:S02]  /*19700*/  I2FP.F32.S32 R10, R10 ;  /* 0x0000000a000a7245 */ /* 0x000fe40000201400 */
[----:B------:R-:W-:-:S02]  /*19710*/  FMNMX3.FTZ R9, R22, R76, R23, !PT ;  /* 0x0000004c16097276 */ /* 0x000fc40007810017 */
[----:B------:R-:W-:Y:S02]  /*19720*/  ISETP.GE.AND P0, PT, R65, R149, PT ;  /* 0x000000954100720c */ /* 0x000fe40003f06270 */
[----:B------:R-:W-:Y:S02]  /*19730*/  I2FP.F32.S32 R5, R5 ;  /* 0x0000000500057245 */ /* 0x000fe40000201400 */
[----:B------:R-:W-:Y:S01]  /*19740*/  ISETP.GE.AND P3, PT, R63, R149, PT ;  /* 0x000000953f00720c */ /* 0x000fe20003f66270 */
[----:B------:R-:W-:Y:S01]  /*19750*/  FFMA.FTZ R13, -R151, R10, R172 ;  /* 0x0000000a970d7223 */ /* 0x000fe200000101ac */
[----:B------:R-:W-:Y:S01]  /*19760*/  FMNMX3.FTZ R9, R9, R75, R94, !PT ;  /* 0x0000004b09097276 */ /* 0x000fe2000781005e */
[----:B------:R-:W-:Y:S01]  /*19770*/  FFMA.FTZ R10, -R151, R5, R193 ;  /* 0x00000005970a7223 */ /* 0x000fe200000101c1 */
[----:B------:R-:W-:Y:S02]  /*19780*/  FSEL R142, R142, -INF , !P1 ;  /* 0xff8000008e8e7808 */ /* 0x000fe40004800000 */
[----:B------:R-:W-:-:S02]  /*19790*/  FSEL R48, R146, -INF , !P0 ;  /* 0xff80000092307808 */ /* 0x000fc40004000000 */
[----:B------:R-:W-:Y:S01]  /*197a0*/  FSEL R125, R12, -INF , !P0 ;  /* 0xff8000000c7d7808 */ /* 0x000fe20004000000 */
[----:B------:R-:W-:Y:S01]  /*197b0*/  VIADD R7, R2, 0xf0 ;  /* 0x000000f002077836 */ /* 0x000fe20000000000 */
[----:B------:R-:W-:Y:S01]  /*197c0*/  FSEL R132, R6, -INF , !P3 ;  /* 0xff80000006847808 */ /* 0x000fe20005800000 */
[----:B------:R-:W-:Y:S01]  /*197d0*/  VIADD R6, R2, 0xf1 ;  /* 0x000000f102067836 */ /* 0x000fe20000000000 */
[-C--:B------:R-:W-:Y:S01]  /*197e0*/  ISETP.GE.AND P1, PT, R14, R149.reuse, PT ;  /* 0x000000950e00720c */ /* 0x080fe20003f26270 */
[C---:B------:R-:W-:Y:S01]  /*197f0*/  VIADD R11, R2.reuse, 0xf9 ;  /* 0x000000f9020b7836 */ /* 0x040fe20000000000 */
[C---:B------:R-:W-:Y:S02]  /*19800*/  ISETP.GE.AND P0, PT, R2.reuse, R149, PT ;  /* 0x000000950200720c */ /* 0x040fe40003f06270 */
[C---:B------:R-:W-:Y:S02]  /*19810*/  IADD3 R8, PT, PT, R2.reuse, 0xe9, RZ ;  /* 0x000000e902087810 */ /* 0x040fe40007ffe0ff */
[----:B------:R-:W-:-:S02]  /*19820*/  IADD3 R5, PT, PT, R2, 0xf8, RZ ;  /* 0x000000f802057810 */ /* 0x000fc40007ffe0ff */
[----:B------:R-:W-:Y:S02]  /*19830*/  FMNMX3.FTZ R2, R9, R93, R68, !PT ;  /* 0x0000005d09027276 */ /* 0x000fe40007810044 */
[----:B------:R-:W-:Y:S02]  /*19840*/  FSEL R25, R126, -INF , !P1 ;  /* 0xff8000007e197808 */ /* 0x000fe40004800000 */
[----:B------:R-:W-:Y:S02]  /*19850*/  FSEL R24, R13, -INF , !P0 ;  /* 0xff8000000d187808 */ /* 0x000fe40004000000 */
[----:B------:R-:W-:Y:S02]  /*19860*/  FMNMX3.FTZ R9, R2, R67, R108, !PT ;  /* 0x0000004302097276 */ /* 0x000fe4000781006c */
[----:B------:R-:W-:Y:S02]  /*19870*/  FMNMX3.FTZ R2, R24, R83, R25, !PT ;  /* 0x0000005318027276 */ /* 0x000fe40007810019 */
[----:B------:R-:W-:-:S02]  /*19880*/  FMNMX3.FTZ R9, R9, R111, R114, !PT ;  /* 0x0000006f09097276 */ /* 0x000fc40007810072 */
[----:B------:R-:W-:Y:S02]  /*19890*/  FSEL R116, R136, -INF , !P5 ;  /* 0xff80000088747808 */ /* 0x000fe40006800000 */
[----:B------:R-:W-:Y:S02]  /*198a0*/  ISETP.GE.AND P5, PT, R66, R149, PT ;  /* 0x000000954200720c */ /* 0x000fe40003fa6270 */
[----:B------:R-:W-:Y:S02]  /*198b0*/  FMNMX3.FTZ R2, R2, R82, R103, !PT ;  /* 0x0000005202027276 */ /* 0x000fe40007810067 */
[----:B------:R-:W-:Y:S01]  /*198c0*/  FMNMX3.FTZ R9, R9, R29, R87, !PT ;  /* 0x0000001d09097276 */ /* 0x000fe20007810057 */
[C---:B------:R-:W-:Y:S01]  /*198d0*/  IMAD.IADD R13, R3.reuse, 0x1, -R6 ;  /* 0x00000001030d7824 */ /* 0x040fe200078e0a06 */
[----:B------:R-:W-:Y:S01]  /*198e0*/  FSEL R138, R10, -INF , !P5 ;  /* 0xff8000000a8a7808 */ /* 0x000fe20006800000 */
[C---:B------:R-:W-:Y:S01]  /*198f0*/  IMAD.IADD R10, R3.reuse, 0x1, -R8 ;  /* 0x00000001030a7824 */ /* 0x040fe200078e0a08 */
[----:B------:R-:W-:Y:S01]  /*19900*/  FMNMX3.FTZ R2, R2, R104, R81, !PT ;  /* 0x0000006802027276 */ /* 0x000fe20007810051 */
[C---:B------:R-:W-:Y:S01]  /*19910*/  IMAD.IADD R15, R3.reuse, 0x1, -R5 ;  /* 0x00000001030f7824 */ /* 0x040fe200078e0a05 */
[----:B------:R-:W-:-:S02]  /*19920*/  IADD3 R12, PT, PT, R3, -R7, RZ ;  /* 0x80000007030c7210 */ /* 0x000fc40007ffe0ff */
[----:B------:R-:W-:Y:S02]  /*19930*/  IADD3 R14, PT, PT, R3, -R11, RZ ;  /* 0x8000000b030e7210 */ /* 0x000fe40007ffe0ff */
        /* <DEDUP_REMOVED lines=12> */
[----:B------:R-:W-:Y:S01]  /*19a00*/  IMAD.IADD R17, R4, 0x1, -R8 ;  /* 0x0000000104117824 */ /* 0x000fe200078e0a08 */
[----:B------:R-:W-:Y:S02]  /*19a10*/  ISETP.GE.AND P6, PT, R8, R149, PT ;  /* 0x000000950800720c */ /* 0x000fe40003fc6270 */
[----:B------:R-:W-:Y:S02]  /*19a20*/  FMNMX3.FTZ R3, R3, R164, R107, !PT ;  /* 0x000000a403037276 */ /* 0x000fe4000781006b */
[----:B------:R-:W-:Y:S02]  /*19a30*/  IABS R8, R12 ;  /* 0x0000000c00087213 */ /* 0x000fe40000000000 */
[----:B------:R-:W-:Y:S02]  /*19a40*/  IABS R10, R10 ;  /* 0x0000000a000a7213 */ /* 0x000fe40000000000 */
[----:B------:R-:W-:Y:S01]  /*19a50*/  FMNMX3.FTZ R2, R2, R153, R161, !PT ;  /* 0x0000009902027276 */ /* 0x000fe200078100a1 */
[----:B------:R-:W-:Y:S01]  /*19a60*/  IMAD.IADD R21, R4, 0x1, -R5 ;  /* 0x0000000104157824 */ /* 0x000fe200078e0a05 */
[----:B------:R-:W-:-:S02]  /*19a70*/  ISETP.GE.AND P1, PT, R5, R149, PT ;  /* 0x000000950500720c */ /* 0x000fc40003f26270 */
[----:B------:R-:W-:Y:S02]  /*19a80*/  FMNMX3.FTZ R3, R3, R106, R105, !PT ;  /* 0x0000006a03037276 */ /* 0x000fe40007810069 */
[----:B------:R-:W-:Y:S02]  /*19a90*/  FSEL R40, R140, -INF , !P3 ;  /* 0xff8000008c287808 */ /* 0x000fe40005800000 */
[----:B------:R-:W-:Y:S02]  /*19aa0*/  MOV R5, R8 ;  /* 0x0000000800057202 */ /* 0x000fe40000000f00 */
[C---:B------:R-:W-:Y:S02]  /*19ab0*/  ISETP.GE.AND P3, PT, R6.reuse, R149, PT ;  /* 0x000000950600720c */ /* 0x040fe40003f66270 */
[----:B------:R-:W-:Y:S01]  /*19ac0*/  IADD3 R12, PT, PT, -R6, R4, RZ ;  /* 0x00000004060c7210 */ /* 0x000fe20007ffe1ff */
[----:B------:R-:W-:Y:S01]  /*19ad0*/  IMAD.MOV.U32 R6, RZ, RZ, R10 ;  /* 0x000000ffff067224 */ /* 0x000fe200078e000a */
[----:B------:R-:W-:-:S02]  /*19ae0*/  FMNMX3.FTZ R2, R2, R158, R157, !PT ;  /* 0x0000009e02027276 */ /* 0x000fc4000781009d */
[----:B------:R-:W-:Y:S02]  /*19af0*/  FMNMX3.FTZ R3, R3, R175, R179, !PT ;  /* 0x000000af03037276 */ /* 0x000fe400078100b3 */
[----:B------:R-:W-:Y:S02]  /*19b00*/  I2FP.F32.S32 R5, R5 ;  /* 0x0000000500057245 */ /* 0x000fe40000201400 */
[----:B------:R-:W-:Y:S02]  /*19b10*/  FMNMX3.FTZ R2, R2, R156, R170, !PT ;  /* 0x0000009c02027276 */ /* 0x000fe400078100aa */
[----:B------:R-:W-:Y:S02]  /*19b20*/  I2FP.F32.S32 R6, R6 ;  /* 0x0000000600067245 */ /* 0x000fe40000201400 */
[----:B------:R-:W-:Y:S01]  /*19b30*/  FMNMX3.FTZ R3, R3, R84, R113, !PT ;  /* 0x0000005403037276 */ /* 0x000fe20007810071 */
[----:B------:R-:W-:Y:S01]  /*19b40*/  FFMA.FTZ R19, -R151, R5, R200 ;  /* 0x0000000597137223 */ /* 0x000fe200000101c8 */
[----:B------:R-:W-:Y:S01]  /*19b50*/  FMNMX3.FTZ R2, R2, R169, R163, !PT ;  /* 0x000000a902027276 */ /* 0x000fe200078100a3 */
[----:B------:R-:W-:Y:S01]  /*19b60*/  IMAD.MOV.U32 R140, RZ, RZ, R16 ;  /* 0x000000ffff8c7224 */ /* 0x000fe200078e0010 */
[----:B------:R-:W-:Y:S01]  /*19b70*/  IABS R5, R13 ;  /* 0x0000000d00057213 */ /* 0x000fe20000000000 */
[C---:B------:R-:W-:Y:S01]  /*19b80*/  IMAD.IADD R16, R4.reuse, 0x1, -R7 ;  /* 0x0000000104107824 */ /* 0x040fe200078e0a07 */
[----:B------:R-:W-:Y:S01]  /*19b90*/  FMNMX3.FTZ R3, R3, R110, R90, !PT ;  /* 0x0000006e03037276 */ /* 0x000fe2000781005a */
[----:B------:R-:W-:-:S02]  /*19ba0*/  IMAD.IADD R18, R4, 0x1, -R11 ;  /* 0x0000000104127824 */ /* 0x000fc400078e0a0b */
[----:B------:R-:W-:Y:S01]  /*19bb0*/  FFMA.FTZ R20, -R151, R6, R201 ;  /* 0x0000000697147223 */ /* 0x000fe200000101c9 */
[----:B------:R-:W-:Y:S02]  /*19bc0*/  IABS R4, R15 ;  /* 0x0000000f00047213 */ /* 0x000fe40000000000 */
[----:B------:R-:W-:Y:S02]  /*19bd0*/  IABS R6, R14 ;  /* 0x0000000e00067213 */ /* 0x000fe40000000000 */
[----:B------:R-:W-:Y:S02]  /*19be0*/  FMNMX3.FTZ R2, R2, R165, R181, !PT ;  /* 0x000000a502027276 */ /* 0x000fe400078100b5 */
[----:B------:R-:W-:Y:S01]  /*19bf0*/  ISETP.GE.AND P4, PT, R7, R149, PT ;  /* 0x000000950700720c */ /* 0x000fe20003f86270 */
[----:B------:R-:W-:Y:S01]  /*19c00*/  IMAD.MOV.U32 R7, RZ, RZ, R5 ;  /* 0x000000ffff077224 */ /* 0x000fe200078e0005 */
[----:B------:R-:W-:Y:S02]  /*19c10*/  FMNMX3.FTZ R3, R3, R89, R195, !PT ;  /* 0x0000005903037276 */ /* 0x000fe400078100c3 */
[----:B------:R-:W-:Y:S01]  /*19c20*/  MOV R5, R4 ;  /* 0x0000000400057202 */ /* 0x000fe20000000f00 */
        /* <DEDUP_REMOVED lines=8> */
[----:B------:R-:W-:-:S02]  /*19cb0*/  I2FP.F32.S32 R7, R7 ;  /* 0x0000000700077245 */ /* 0x000fc40000201400 */
[----:B------:R-:W-:Y:S02]  /*19cc0*/  FMNMX3.FTZ R2, R2, R115, R189, !PT ;  /* 0x0000007302027276 */ /* 0x000fe400078100bd */
[----:B------:R-:W-:Y:S01]  /*19cd0*/  IABS R5, R17 ;  /* 0x0000001100057213 */ /* 0x000fe20000000000 */
[----:B------:R-:W-:Y:S01]  /*19ce0*/  FFMA.FTZ R10, -R151, R4, R208 ;  /* 0x00000004970a7223 */ /* 0x000fe200000101d0 */
[----:B------:R-:W-:Y:S02]  /*19cf0*/  FMNMX3.FTZ R3, R3, R96, R218, !PT ;  /* 0x0000006003037276 */ /* 0x000fe400078100da */
[----:B------:R-:W-:Y:S01]  /*19d00*/  ISETP.GE.AND P0, PT, R11, R149, PT ;  /* 0x000000950b00720c */ /* 0x000fe20003f06270 */
[----:B------:R-:W-:Y:S01]  /*19d10*/  FFMA.FTZ R11, -R151, R7, R213 ;  /* 0x00000007970b7223 */ /* 0x000fe200000101d5 */
[----:B------:R-:W-:Y:S02]  /*19d20*/  IABS R4, R16 ;  /* 0x0000001000047213 */ /* 0x000fe40000000000 */
[----:B------:R-:W-:Y:S01]  /*19d30*/  FMNMX3.FTZ R2, R2, R192, R207, !PT ;  /* 0x000000c002027276 */ /* 0x000fe200078100cf */
[----:B------:R-:W-:Y:S01]  /*19d40*/  IMAD.MOV.U32 R7, RZ, RZ, R5 ;  /* 0x000000ffff077224 */ /* 0x000fe200078e0005 */
[----:B------:R-:W-:-:S02]  /*19d50*/  FMNMX3.FTZ R3, R3, R219, R231, !PT ;  /* 0x000000db03037276 */ /* 0x000fc400078100e7 */
[----:B------:R-:W-:Y:S02]  /*19d60*/  MOV R5, R4 ;  /* 0x0000000400057202 */ /* 0x000fe40000000f00 */
[----:B------:R-:W-:Y:S02]  /*19d70*/  FMNMX3.FTZ R2, R2, R212, R211, !PT ;  /* 0x000000d402027276 */ /* 0x000fe400078100d3 */
[----:B------:R-:W-:Y:S02]  /*19d80*/  IABS R6, R12 ;  /* 0x0000000c00067213 */ /* 0x000fe40000000000 */
[----:B------:R-:W-:Y:S02]  /*19d90*/  FMNMX3.FTZ R3, R3, R232, R225, !PT ;  /* 0x000000e803037276 */ /* 0x000fe400078100e1 */
[----:B------:R-:W-:Y:S02]  /*19da0*/  I2FP.F32.S32 R7, R7 ;  /* 0x0000000700077245 */ /* 0x000fe40000201400 */
[----:B------:R-:W-:-:S02]  /*19db0*/  I2FP.F32.S32 R5, R5 ;  /* 0x0000000500057245 */ /* 0x000fc40000201400 */
[----:B------:R-:W-:Y:S01]  /*19dc0*/  FMNMX3.FTZ R2, R2, R210, R226, !PT ;  /* 0x000000d202027276 */ /* 0x000fe200078100e2 */
[----:B------:R-:W-:Y:S01]  /*19dd0*/  IMAD.MOV.U32 R4, RZ, RZ, R6 ;  /* 0x000000ffff047224 */ /* 0x000fe200078e0006 */
[----:B------:R-:W-:Y:S01]  /*19de0*/  FMNMX3.FTZ R3, R3, R224, R242, !PT ;  /* 0x000000e003037276 */ /* 0x000fe200078100f2 */
[C---:B------:R-:W-:Y:S01]  /*19df0*/  FFMA.FTZ R8, -R151.reuse, R7, R205 ;  /* 0x0000000797087223 */ /* 0x040fe200000101cd */
[----:B------:R-:W-:Y:S01]  /*19e00*/  FMNMX3.FTZ R2, R2, R220, R222, !PT ;  /* 0x000000dc02027276 */ /* 0x000fe200078100de */
[----:B------:R-:W-:Y:S01]  /*19e10*/  FFMA.FTZ R7, -R151, R5, R204 ;  /* 0x0000000597077223 */ /* 0x000fe200000101cc */
[----:B------:R-:W-:Y:S02]  /*19e20*/  FMNMX3.FTZ R5, R3, R243, R252, !PT ;  /* 0x000000f303057276 */ /* 0x000fe400078100fc */
[----:B------:R-:W-:Y:S02]  /*19e30*/  I2FP.F32.S32 R4, R4 ;  /* 0x0000000400047245 */ /* 0x000fe40000201400 */
[----:B------:R-:W-:-:S02]  /*19e40*/  FMNMX3.FTZ R3, R2, R223, R233, !PT ;  /* 0x000000df02037276 */ /* 0x000fc400078100e9 */
[----:B------:R-:W-:Y:S01]  /*19e50*/  FMNMX3.FTZ R5, R5, R240, R119, !PT ;  /* 0x000000f005057276 */ /* 0x000fe20007810077 */
[----:B------:R-:W-:Y:S01]  /*19e60*/  FFMA.FTZ R6, -R151, R4, R150 ;  /* 0x0000000497067223 */ /* 0x000fe20000010196 */
[----:B------:R-:W-:Y:S02]  /*19e70*/  FMNMX3.FTZ R3, R3, R241, R228, !PT ;  /* 0x000000f103037276 */ /* 0x000fe400078100e4 */
[----:B------:R-:W-:Y:S02]  /*19e80*/  FMNMX3.FTZ R150, R5, R116, R49, !PT ;  /* 0x0000007405967276 */ /* 0x000fe40007810031 */
[----:B------:R-:W-:Y:S02]  /*19e90*/  IABS R2, R18 ;  /* 0x0000001200027213 */ /* 0x000fe40000000000 */
[----:B------:R-:W-:Y:S02]  /*19ea0*/  FMNMX3.FTZ R3, R3, R227, R101, !PT ;  /* 0x000000e303037276 */ /* 0x000fe40007810065 */
[----:B------:R-:W-:-:S02]  /*19eb0*/  FSEL R130, R145, -INF , !P5 ;  /* 0xff80000091827808 */ /* 0x000fc40006800000 */
[----:B------:R-:W-:Y:S02]  /*19ec0*/  FMNMX3.FTZ R150, R150, R40, R142, !PT ;  /* 0x0000002896967276 */ /* 0x000fe4000781008e */
[----:B------:R-:W-:Y:S02]  /*19ed0*/  I2FP.F32.S32 R5, R2 ;  /* 0x0000000200057245 */ /* 0x000fe40000201400 */
[----:B------:R-:W-:Y:S02]  /*19ee0*/  FMNMX3.FTZ R2, R3, R112, R109, !PT ;  /* 0x0000007003027276 */ /* 0x000fe4000781006d */
[----:B------:R-:W-:Y:S02]  /*19ef0*/  FSEL R131, R20, -INF , !P6 ;  /* 0xff80000014837808 */ /* 0x000fe40007000000 */
[----:B------:R-:W-:Y:S02]  /*19f00*/  FSEL R126, R19, -INF , !P4 ;  /* 0xff800000137e7808 */ /* 0x000fe40006000000 */
[----:B------:R-:W-:-:S02]  /*19f10*/  FMNMX3.FTZ R150, R150, R48, R130, !PT ;  /* 0x0000003096967276 */ /* 0x000fc40007810082 */
[----:B------:R-:W-:Y:S02]  /*19f20*/  IABS R4, R21 ;  /* 0x0000001500047213 */ /* 0x000fe40000000000 */
[----:B------:R-:W-:Y:S02]  /*19f30*/  FMNMX3.FTZ R2, R2, R251, R41, !PT ;  /* 0x000000fb02027276 */ /* 0x000fe40007810029 */
[----:B------:R-:W-:Y:S02]  /*19f40*/  FSEL R64, R11, -INF , !P3 ;  /* 0xff8000000b407808 */ /* 0x000fe40005800000 */
[----:B------:R-:W-:Y:S02]  /*19f50*/  FSEL R139, R9, -INF , !P1 ;  /* 0xff800000098b7808 */ /* 0x000fe40004800000 */
[----:B------:R-:W-:Y:S02]  /*19f60*/  FMNMX3.FTZ R150, R150, R131, R126, !PT ;  /* 0x0000008396967276 */ /* 0x000fe4000781007e */
[----:B------:R-:W-:-:S02]  /*19f70*/  I2FP.F32.S32 R4, R4 ;  /* 0x0000000400047245 */ /* 0x000fc40000201400 */
[----:B------:R-:W-:Y:S02]  /*19f80*/  FMNMX3.FTZ R2, R2, R140, R118, !PT ;  /* 0x0000008c02027276 */ /* 0x000fe40007810076 */
[----:B------:R-:W-:Y:S02]  /*19f90*/  FSEL R31, R10, -INF , !P0 ;  /* 0xff8000000a1f7808 */ /* 0x000fe40004000000 */
[----:B------:R-:W-:Y:S01]  /*19fa0*/  FMNMX3.FTZ R150, R150, R64, R139, !PT ;  /* 0x0000004096967276 */ /* 0x000fe2000781008b */
[----:B------:R-:W-:Y:S01]  /*19fb0*/  FFMA.FTZ R4, -R151, R4, R217 ;  /* 0x0000000497047223 */ /* 0x000fe200000101d9 */
[----:B------:R-:W-:Y:S02]  /*19fc0*/  FMNMX3.FTZ R2, R2, R132, R129, !PT ;  /* 0x0000008402027276 */ /* 0x000fe40007810081 */
[----:B------:R-:W-:Y:S02]  /*19fd0*/  FMNMX.FTZ R150, R31, R150, !PT ;  /* 0x000000961f967209 */ /* 0x000fe40007810000 */
[----:B------:R-:W-:-:S02]  /*19fe0*/  FSEL R124, R8, -INF , !P6 ;  /* 0xff800000087c7808 */ /* 0x000fc40007000000 */
[----:B------:R-:W-:Y:S02]  /*19ff0*/  FSEL R7, R7, -INF , !P4 ;  /* 0xff80000007077808 */ /* 0x000fe40006000000 */
[----:B------:R-:W-:Y:S01]  /*1a000*/  FMNMX3.FTZ R2, R2, R125, R138, !PT ;  /* 0x0000007d02027276 */ /* 0x000fe2000781008a */
[----:B------:R-:W-:Y:S01]  /*1a010*/  FFMA.FTZ R3, -R151, R5, R216 ;  /* 0x0000000597037223 */ /* 0x000fe200000101d8 */
[----:B------:R-:W-:Y:S02]  /*1a020*/  FSEL R117, R4, -INF , !P1 ;  /* 0xff80000004757808 */ /* 0x000fe40004800000 */
[----:B------:R-:W1:Y:S01]  /*1a030*/  SHFL.BFLY PT, R4, R150, 0x2, 0x1f ;  /* 0x0c401f0096047f89 */ /* 0x000e6200000e0000 */
[----:B------:R-:W-:Y:S02]  /*1a040*/  FSEL R30, R6, -INF , !P3 ;  /* 0xff800000061e7808 */ /* 0x000fe40005800000 */
[----:B------:R-:W-:Y:S02]  /*1a050*/  FMNMX3.FTZ R2, R2, R124, R7, !PT ;  /* 0x0000007c02027276 */ /* 0x000fe40007810007 */
[----:B------:R-:W-:-:S02]  /*1a060*/  FSEL R123, R3, -INF , !P0 ;  /* 0xff800000037b7808 */ /* 0x000fc40004000000 */
[----:B------:R-:W-:-:S04]  /*1a070*/  FMNMX3.FTZ R2, R2, R30, R117, !PT ;  /* 0x0000001e02027276 */ /* 0x000fc80007810075 */
[----:B------:R-:W-:-:S05]  /*1a080*/  FMNMX.FTZ R2, R123, R2, !PT ;  /* 0x000000027b027209 */ /* 0x000fca0007810000 */
[----:B------:R-:W3:Y:S01]  /*1a090*/  SHFL.BFLY PT, R3, R2, 0x2, 0x1f ;  /* 0x0c401f0002037f89 */ /* 0x000ee200000e0000 */
[----:B------:R-:W4:Y:S01]  /*1a0a0*/  S2R R216, SR_TID.X ;  /* 0x0000000000d87919 */ /* 0x000f220000002100 */
[----:B-1----:R-:W-:-:S05]  /*1a0b0*/  FMNMX.FTZ R150, R150, R4, !PT ;  /* 0x0000000496967209 */ /* 0x002fca0007810000 */
[----:B------:R-:W1:Y:S01]  /*1a0c0*/  SHFL.BFLY PT, R4, R150, 0x1, 0x1f ;  /* 0x0c201f0096047f89 */ /* 0x000e6200000e0000 */
[----:B------:R-:W5:Y:S01]  /*1a0d0*/  S2UR UR8, SR_CgaCtaId ;  /* 0x00000000000879c3 */ /* 0x000f620000008800 */
[----:B------:R-:W-:Y:S02]  /*1a0e0*/  ISETP.NE.AND P5, PT, R148, RZ, PT ;  /* 0x000000ff9400720c */ /* 0x000fe40003fa5270 */
[----:B---3--:R-:W-:-:S05]  /*1a0f0*/  FMNMX.FTZ R2, R2, R3, !PT ;  /* 0x0000000302027209 */ /* 0x008fca0007810000 */
[----:B------:R-:W3:Y:S01]  /*1a100*/  SHFL.BFLY PT, R148, R2, 0x1, 0x1f ;  /* 0x0c201f0002947f89 */ /* 0x000ee200000e0000 */
[----:B------:R-:W-:Y:S01]  /*1a110*/  UMOV UR4, 0x400 ;  /* 0x0000040000047882 */ /* 0x000fe20000000000 */
[----:B-1----:R-:W-:Y:S01]  /*1a120*/  FMNMX.FTZ R150, R150, R4, !PT ;  /* 0x0000000496967209 */ /* 0x002fe20007810000 */
[----:B----4-:R-:W-:-:S03]  /*1a130*/  IMAD.SHL.U32 R216, R216, 0x40, RZ ;  /* 0x00000040d8d87824 */ /* 0x010fc600078e00ff */
[----:B------:R-:W-:Y:S01]  /*1a140*/  FSETP.NEU.FTZ.AND P0, PT, R150, -INF , PT ;  /* 0xff8000009600780b */ /* 0x000fe20003f1d000 */
[----:B--2---:R-:W-:Y:S01]  /*1a150*/  FMUL.FTZ R5, R0, R150 ;  /* 0x0000009600057220 */ /* 0x004fe20000410000 */
[----:B-----5:R-:W-:Y:S01]  /*1a160*/  ULEA UR8, UR8, UR4, 0x18 ;  /* 0x0000000408087291 */ /* 0x020fe2000f8ec0ff */
[----:B------:R-:W-:-:S03]  /*1a170*/  LOP3.LUT R3, R180, 0x200, R216, 0xf8, !PT ;  /* 0x00000200b4037812 */ /* 0x000fc600078ef8d8 */
[----:B------:R-:W-:Y:S02]  /*1a180*/  FSEL R5, R5, RZ, P0 ;  /* 0x000000ff05057208 */ /* 0x000fe40000000000 */
[----:B------:R-:W-:-:S03]  /*1a190*/  LEA R160, R3, UR8, 0x1 ;  /* 0x0000000803a07c11 */ /* 0x000fc6000f8e08ff */
[--C-:B------:R-:W-:Y:S01]  /*1a1a0*/  FFMA.FTZ R6, R23, R0, -R5.reuse ;  /* 0x0000000017067223 */ /* 0x100fe20000010805 */
[----:B---3--:R-:W-:Y:S01]  /*1a1b0*/  FMNMX.FTZ R148, R2, R148, !PT ;  /* 0x0000009402947209 */ /* 0x008fe20007810000 */
[----:B------:R-:W1:Y:S02]  /*1a1c0*/  LDSM.16.MT88.4 R12, [R160+0xa000] ;  /* 0x00a00000a00c783b */ /* 0x000e640000004200 */
[----:B------:R2:W-:Y:S01]  /*1a1d0*/  MUFU.EX2 R213, R6 ;  /* 0x0000000600d57308 */ /* 0x0005e20000000800 */
[----:B------:R-:W-:Y:S01]  /*1a1e0*/  FSETP.NEU.FTZ.AND P0, PT, R148, -INF , PT ;  /* 0xff8000009400780b */ /* 0x000fe20003f1d000 */
[----:B------:R-:W-:Y:S01]  /*1a1f0*/  FMUL.FTZ R3, R0, R148 ;  /* 0x0000009400037220 */ /* 0x000fe20000410000 */
[-CC-:B------:R-:W-:Y:S01]  /*1a200*/  FFMA.FTZ R2, R22, R0.reuse, -R5.reuse ;  /* 0x0000000016027223 */ /* 0x180fe20000010805 */
[----:B------:R-:W-:Y:S01]  /*1a210*/  FFMA.FTZ R4, R76, R0, -R5 ;  /* 0x000000004c047223 */ /* 0x000fe20000010805 */
[----:B------:R-:W-:Y:S01]  /*1a220*/  VIADD R28, R160, 0xa040 ;  /* 0x0000a040a01c7836 */ /* 0x000fe20000000000 */
[----:B------:R-:W-:-:S02]  /*1a230*/  IADD3 R136, PT, PT, R152, R160, RZ ;  /* 0x000000a098887210 */ /* 0x000fc40007ffe0ff */
[----:B------:R-:W-:Y:S01]  /*1a240*/  FSEL R3, R3, RZ, P0 ;  /* 0x000000ff03037208 */ /* 0x000fe20000000000 */
[----:B--2---:R-:W-:Y:S01]  /*1a250*/  VIADD R6, R160, 0xa000 ;  /* 0x0000a000a0067836 */ /* 0x004fe20000000000 */
[----:B------:R2:W-:Y:S01]  /*1a260*/  MUFU.EX2 R204, R2 ;  /* 0x0000000200cc7308 */ /* 0x0005e20000000800 */
[----:B------:R-:W-:Y:S03]  /*1a270*/  LDSM.16.MT88.4 R16, [R136+0xa000] ;  /* 0x00a000008810783b */ /* 0x000fe60000004200 */
[----:B------:R-:W-:Y:S01]  /*1a280*/  @P2 IADD3 R28, PT, PT, R6, -0x40, RZ ;  /* 0xffffffc0061c2810 */ /* 0x000fe20007ffe0ff */
[----:B------:R3:W4:Y:S01]  /*1a290*/  MUFU.EX2 R200, R4 ;  /* 0x0000000400c87308 */ /* 0x0007220000000800 */
[----:B------:R-:W-:Y:S03]  /*1a2a0*/  LDSM.16.MT88.4 R20, [R160+0xa800] ;  /* 0x00a80000a014783b */ /* 0x000fe60000004200 */
[----:B------:R-:W-:Y:S01]  /*1a2b0*/  IMAD.IADD R102, R152, 0x1, R28 ;  /* 0x0000000198667824 */ /* 0x000fe200078e021c */
[----:B------:R-:W5:Y:S01]  /*1a2c0*/  LDSM.16.MT88.4 R32, [R28] ;  /* 0x000000001c20783b */ /* 0x000f620000004200 */
[-C--:B--2---:R-:W-:Y:S01]  /*1a2d0*/  FFMA.FTZ R2, R75, R0.reuse, -R5 ;  /* 0x000000004b027223 */ /* 0x084fe20000010805 */
[----:B------:R-:W-:-:S02]  /*1a2e0*/  FFMA.FTZ R6, R104, R0, -R3 ;  /* 0x0000000068067223 */ /* 0x000fc40000010803 */
[----:B------:R-:W-:Y:S01]  /*1a2f0*/  LDSM.16.MT88.4 R72, [R136+0xb000] ;  /* 0x00b000008848783b */ /* 0x000fe20000004200 */
[-CC-:B---3--:R-:W-:Y:S01]  /*1a300*/  FFMA.FTZ R4, R24, R0.reuse, -R3.reuse ;  /* 0x0000000018047223 */ /* 0x188fe20000010803 */
[----:B------:R2:W3:Y:S04]  /*1a310*/  MUFU.EX2 R217, R2 ;  /* 0x0000000200d97308 */ /* 0x0004e80000000800 */
[----:B------:R4:W-:Y:S01]  /*1a320*/  MUFU.EX2 R206, R4 ;  /* 0x0000000400ce7308 */ /* 0x0009e20000000800 */
[-CC-:B--2---:R-:W-:Y:S01]  /*1a330*/  FFMA.FTZ R2, R83, R0.reuse, -R3.reuse ;  /* 0x0000000053027223 */ /* 0x184fe20000010803 */
[-CC-:B----4-:R-:W-:Y:S02]  /*1a340*/  FFMA.FTZ R4, R25, R0.reuse, -R3.reuse ;  /* 0x0000000019047223 */ /* 0x190fe40000010803 */
[----:B------:R-:W2:Y:S01]  /*1a350*/  LDSM.16.MT88.4 R24, [R102] ;  /* 0x000000006618783b */ /* 0x000ea20000004200 */
[----:B------:R4:W1:Y:S04]  /*1a360*/  MUFU.EX2 R202, R2 ;  /* 0x0000000200ca7308 */ /* 0x0008680000000800 */
[----:B------:R3:W-:Y:S01]  /*1a370*/  MUFU.EX2 R208, R4 ;  /* 0x0000000400d07308 */ /* 0x0007e20000000800 */
[----:B----4-:R-:W-:-:S04]  /*1a380*/  FFMA.FTZ R2, R82, R0, -R3 ;  /* 0x0000000052027223 */ /* 0x010fc80000010803 */
[----:B------:R4:W5:Y:S01]  /*1a390*/  MUFU.EX2 R209, R2 ;  /* 0x0000000200d17308 */ /* 0x0009620000000800 */
[----:B---3--:R-:W-:-:S04]  /*1a3a0*/  FFMA.FTZ R4, R93, R0, -R5 ;  /* 0x000000005d047223 */ /* 0x008fc80000010805 */
[----:B------:R3:W-:Y:S01]  /*1a3b0*/  MUFU.EX2 R214, R4 ;  /* 0x0000000400d67308 */ /* 0x0007e20000000800 */
[----:B----4-:R-:W-:-:S04]  /*1a3c0*/  FFMA.FTZ R2, R94, R0, -R5 ;  /* 0x000000005e027223 */ /* 0x010fc80000010805 */
[----:B------:R4:W2:Y:S01]  /*1a3d0*/  MUFU.EX2 R198, R2 ;  /* 0x0000000200c67308 */ /* 0x0008a20000000800 */
[--C-:B---3--:R-:W-:Y:S01]  /*1a3e0*/  FFMA.FTZ R4, R67, R0, -R5.reuse ;  /* 0x0000000043047223 */ /* 0x108fe20000010805 */
[----:B------:R-:W-:Y:S02]  /*1a3f0*/  F2FP.BF16.F32.PACK_AB R8, R200, R204 ;  /* 0x000000ccc808723e */ /* 0x000fe400000010ff */
[----:B------:R-:W-:Y:S01]  /*1a400*/  F2FP.BF16.F32.PACK_AB R10, R217, R213 ;  /* 0x000000d5d90a723e */ /* 0x000fe200000010ff */
[----:B------:R3:W-:Y:S01]  /*1a410*/  MUFU.EX2 R215, R4 ;  /* 0x0000000400d77308 */ /* 0x0007e20000000800 */
[----:B-1----:R-:W-:Y:S01]  /*1a420*/  F2FP.BF16.F32.PACK_AB R9, R202, R206 ;  /* 0x000000ceca09723e */ /* 0x002fe200000010ff */
[----:B----4-:R-:W-:-:S04]  /*1a430*/  FFMA.FTZ R2, R68, R0, -R5 ;  /* 0x0000000044027223 */ /* 0x010fc80000010805 */
[----:B------:R1:W4:Y:S01]  /*1a440*/  MUFU.EX2 R216, R2 ;  /* 0x0000000200d87308 */ /* 0x0003220000000800 */
[----:B-----5:R-:W-:Y:S01]  /*1a450*/  F2FP.BF16.F32.PACK_AB R11, R209, R208 ;  /* 0x000000d0d10b723e */ /* 0x020fe200000010ff */
[-CC-:B---3--:R-:W-:Y:S02]  /*1a460*/  FFMA.FTZ R4, R81, R0.reuse, -R3.reuse ;  /* 0x0000000051047223 */ /* 0x188fe40000010803 */
[----:B------:R-:W-:Y:S01]  /*1a470*/  MUFU.EX2 R199, R6 ;  /* 0x0000000600c77308 */ /* 0x000fe20000000800 */
[----:B-1----:R-:W-:-:S04]  /*1a480*/  FFMA.FTZ R2, R103, R0, -R3 ;  /* 0x0000000067027223 */ /* 0x002fc80000010803 */
[----:B------:R1:W3:Y:S01]  /*1a490*/  MUFU.EX2 R201, R2 ;  /* 0x0000000200c97308 */ /* 0x0002e20000000800 */
[C---:B------:R-:W-:Y:S01]  /*1a4a0*/  HMMA.16816.F32.BF16 R36, R8.reuse, R12, RZ ;  /* 0x0000000c0824723c */ /* 0x040fe200000418ff */
[----:B------:R-:W-:Y:S02]  /*1a4b0*/  IMAD.MOV.U32 R103, RZ, RZ, R49 ;  /* 0x000000ffff677224 */ /* 0x000fe400078e0031 */
[----:B------:R-:W-:Y:S01]  /*1a4c0*/  MUFU.EX2 R205, R4 ;  /* 0x0000000400cd7308 */ /* 0x000fe20000000800 */
[----:B------:R-:W-:Y:S02]  /*1a4d0*/  IMAD.MOV.U32 R104, RZ, RZ, R48 ;  /* 0x000000ffff687224 */ /* 0x000fe400078e0030 */
[----:B------:R-:W-:Y:S02]  /*1a4e0*/  LDSM.16.MT88.4 R48, [R28+0x800] ;  /* 0x000800001c30783b */ /* 0x000fe40000004200 */
[----:B------:R-:W-:Y:S02]  /*1a4f0*/  HMMA.16816.F32.BF16 R44, R8, R14, RZ ;  /* 0x0000000e082c723c */ /* 0x000fe400000418ff */
[----:B------:R-:W5:Y:S01]  /*1a500*/  LDSM.16.MT88.4 R12, [R136+0xa800] ;  /* 0x00a80000880c783b */ /* 0x000f620000004200 */
[----:B-1----:R-:W-:-:S04]  /*1a510*/  FFMA.FTZ R2, R80, R0, -R3 ;  /* 0x0000000050027223 */ /* 0x002fc80000010803 */
[----:B------:R-:W1:Y:S01]  /*1a520*/  MUFU.EX2 R203, R2 ;  /* 0x0000000200cb7308 */ /* 0x000e620000000800 */
[----:B------:R-:W-:Y:S01]  /*1a530*/  IMAD.MOV.U32 R94, RZ, RZ, R41 ;  /* 0x000000ffff5e7224 */ /* 0x000fe200078e0029 */
[----:B------:R-:W-:Y:S01]  /*1a540*/  MOV R93, R40 ;  /* 0x00000028005d7202 */ /* 0x000fe20000000f00 */
[C---:B------:R-:W-:Y:S08]  /*1a550*/  HMMA.16816.F32.BF16 R52, R8.reuse, R32, RZ ;  /* 0x000000200834723c */ /* 0x040ff000000418ff */
[C---:B------:R-:W-:Y:S08]  /*1a560*/  HMMA.16816.F32.BF16 R40, R8.reuse, R16, RZ ;  /* 0x000000100828723c */ /* 0x040ff000000418ff */
[C---:B------:R-:W-:Y:S01]  /*1a570*/  HMMA.16816.F32.BF16 R60, R8.reuse, R34, RZ ;  /* 0x00000022083c723c */ /* 0x040fe200000418ff */
[----:B------:R-:W5:Y:S07]  /*1a580*/  LDSM.16.MT88.4 R32, [R102+0x800] ;  /* 0x000800006620783b */ /* 0x000f6e0000004200 */
[C---:B------:R-:W-:Y:S08]  /*1a590*/  HMMA.16816.F32.BF16 R16, R8.reuse, R18, RZ ;  /* 0x000000120810723c */ /* 0x040ff000000418ff */
[C---:B--2---:R-:W-:Y:S08]  /*1a5a0*/  HMMA.16816.F32.BF16 R68, R8.reuse, R24, RZ ;  /* 0x000000180844723c */ /* 0x044ff000000418ff */
[----:B------:R-:W-:Y:S01]  /*1a5b0*/  HMMA.16816.F32.BF16 R56, R8, R26, RZ ;  /* 0x0000001a0838723c */ /* 0x000fe200000418ff */
[----:B------:R-:W-:-:S02]  /*1a5c0*/  F2FP.BF16.F32.PACK_AB R8, R214, R198 ;  /* 0x000000c6d608723e */ /* 0x000fc400000010ff */
[----:B----4-:R-:W-:Y:S02]  /*1a5d0*/  F2FP.BF16.F32.PACK_AB R10, R215, R216 ;  /* 0x000000d8d70a723e */ /* 0x010fe400000010ff */
[----:B---3--:R-:W-:Y:S02]  /*1a5e0*/  F2FP.BF16.F32.PACK_AB R9, R199, R201 ;  /* 0x000000c9c709723e */ /* 0x008fe400000010ff */
[----:B-1----:R-:W-:Y:S01]  /*1a5f0*/  F2FP.BF16.F32.PACK_AB R11, R203, R205 ;  /* 0x000000cdcb0b723e */ /* 0x002fe200000010ff */
[----:B------:R-:W-:-:S06]  /*1a600*/  FFMA.FTZ R2, R108, R0, -R5 ;  /* 0x000000006c027223 */ /* 0x000fcc0000010805 */
[----:B------:R-:W-:Y:S01]  /*1a610*/  HMMA.16816.F32.BF16 R76, R8, R22, R44 ;  /* 0x00000016084c723c */ /* 0x000fe2000004182c */
[----:B------:R-:W1:Y:S01]  /*1a620*/  LDSM.16.MT88.4 R44, [R160+0xb000] ;  /* 0x00b00000a02c783b */ /* 0x000e620000004200 */
[----:B------:R2:W-:Y:S01]  /*1a630*/  MUFU.EX2 R194, R2 ;  /* 0x0000000200c27308 */ /* 0x0005e20000000800 */
[----:B------:R-:W-:-:S05]  /*1a640*/  FFMA.FTZ R4, R111, R0, -R5 ;  /* 0x000000006f047223 */ /* 0x000fca0000010805 */
[----:B------:R-:W-:Y:S01]  /*1a650*/  HMMA.16816.F32.BF16 R80, R8, R20, R36 ;  /* 0x000000140850723c */ /* 0x000fe20000041824 */
[----:B------:R-:W3:Y:S01]  /*1a660*/  LDSM.16.MT88.4 R36, [R28+0x1000] ;  /* 0x001000001c24783b */ /* 0x000ee20000004200 */
[----:B------:R4:W1:Y:S01]  /*1a670*/  MUFU.EX2 R193, R4 ;  /* 0x0000000400c17308 */ /* 0x0008620000000800 */
[----:B--2---:R-:W-:-:S04]  /*1a680*/  FFMA.FTZ R2, R114, R0, -R5 ;  /* 0x0000000072027223 */ /* 0x004fc80000010805 */
[----:B------:R2:W-:Y:S01]  /*1a690*/  MUFU.EX2 R191, R2 ;  /* 0x0000000200bf7308 */ /* 0x0005e20000000800 */
[-C--:B----4-:R-:W-:Y:S01]  /*1a6a0*/  FFMA.FTZ R4, R29, R0.reuse, -R5 ;  /* 0x000000001d047223 */ /* 0x090fe20000010805 */
[----:B------:R-:W-:-:S03]  /*1a6b0*/  FFMA.FTZ R6, R120, R0, -R3 ;  /* 0x0000000078067223 */ /* 0x000fc60000010803 */
[----:B------:R4:W1:Y:S01]  /*1a6c0*/  MUFU.EX2 R190, R4 ;  /* 0x0000000400be7308 */ /* 0x0008620000000800 */
[----:B--2---:R-:W-:-:S04]  /*1a6d0*/  FFMA.FTZ R2, R121, R0, -R3 ;  /* 0x0000000079027223 */ /* 0x004fc80000010803 */
[----:B------:R2:W-:Y:S01]  /*1a6e0*/  MUFU.EX2 R187, R2 ;  /* 0x0000000200bb7308 */ /* 0x0005e20000000800 */
[--C-:B----4-:R-:W-:Y:S01]  /*1a6f0*/  FFMA.FTZ R4, R122, R0, -R3.reuse ;  /* 0x000000007a047223 */ /* 0x110fe20000010803 */
[----:B------:R-:W-:Y:S02]  /*1a700*/  MOV R108, R64 ;  /* 0x00000040006c7202 */ /* 0x000fe40000000f00 */
[----:B------:R-:W4:Y:S01]  /*1a710*/  MUFU.EX2 R185, R6 ;  /* 0x0000000600b97308 */ /* 0x000f220000000800 */
[----:B-----5:R-:W-:Y:S03]  /*1a720*/  HMMA.16816.F32.BF16 R64, R8, R12, R40 ;  /* 0x0000000c0840723c */ /* 0x020fe60000041828 */
[----:B------:R-:W-:Y:S01]  /*1a730*/  MUFU.EX2 R186, R4 ;  /* 0x0000000400ba7308 */ /* 0x000fe20000000800 */
[----:B--2---:R-:W-:-:S04]  /*1a740*/  FFMA.FTZ R2, R88, R0, -R3 ;  /* 0x0000000058027223 */ /* 0x004fc80000010803 */
[C---:B------:R-:W-:Y:S01]  /*1a750*/  HMMA.16816.F32.BF16 R20, R8.reuse, R14, R16 ;  /* 0x0000000e0814723c */ /* 0x040fe20000041810 */
[----:B------:R-:W2:Y:S01]  /*1a760*/  LDSM.16.MT88.4 R12, [R102+0x1000] ;  /* 0x00100000660c783b */ /* 0x000ea20000004200 */
[----:B------:R-:W5:Y:S06]  /*1a770*/  MUFU.EX2 R184, R2 ;  /* 0x0000000200b87308 */ /* 0x000f6c0000000800 */
[C---:B------:R-:W-:Y:S01]  /*1a780*/  HMMA.16816.F32.BF16 R16, R8.reuse, R48, R52 ;  /* 0x000000300810723c */ /* 0x040fe20000041834 */
[----:B------:R-:W-:Y:S07]  /*1a790*/  LDSM.16.MT88.4 R52, [R136+0xb800] ;  /* 0x00b800008834783b */ /* 0x000fee0000004200 */
[C---:B------:R-:W-:Y:S08]  /*1a7a0*/  HMMA.16816.F32.BF16 R24, R8.reuse, R32, R68 ;  /* 0x000000200818723c */ /* 0x040ff00000041844 */
[C---:B------:R-:W-:Y:S08]  /*1a7b0*/  HMMA.16816.F32.BF16 R40, R8.reuse, R50, R60 ;  /* 0x000000320828723c */ /* 0x040ff0000004183c */
[----:B------:R-:W-:Y:S01]  /*1a7c0*/  HMMA.16816.F32.BF16 R32, R8, R34, R56 ;  /* 0x000000220820723c */ /* 0x000fe20000041838 */
[----:B-1----:R-:W-:-:S02]  /*1a7d0*/  F2FP.BF16.F32.PACK_AB R8, R193, R194 ;  /* 0x000000c2c108723e */ /* 0x002fc400000010ff */
[----:B------:R-:W-:Y:S02]  /*1a7e0*/  F2FP.BF16.F32.PACK_AB R10, R190, R191 ;  /* 0x000000bfbe0a723e */ /* 0x000fe400000010ff */
[----:B----4-:R-:W-:Y:S02]  /*1a7f0*/  F2FP.BF16.F32.PACK_AB R9, R185, R187 ;  /* 0x000000bbb909723e */ /* 0x010fe400000010ff */
[----:B-----5:R-:W-:Y:S01]  /*1a800*/  F2FP.BF16.F32.PACK_AB R11, R184, R186 ;  /* 0x000000bab80b723e */ /* 0x020fe200000010ff */
[----:B------:R-:W-:-:S06]  /*1a810*/  FFMA.FTZ R2, R87, R0, -R5 ;  /* 0x0000000057027223 */ /* 0x000fcc0000010805 */
[----:B------:R-:W-:Y:S01]  /*1a820*/  HMMA.16816.F32.BF16 R48, R8, R44, R80 ;  /* 0x0000002c0830723c */ /* 0x000fe20000041850 */
[----:B------:R1:W-:Y:S01]  /*1a830*/  MUFU.EX2 R177, R2 ;  /* 0x0000000200b17308 */ /* 0x0003e20000000800 */
[----:B------:R-:W-:-:S06]  /*1a840*/  FFMA.FTZ R4, R86, R0, -R5 ;  /* 0x0000000056047223 */ /* 0x000fcc0000010805 */
[C---:B------:R-:W-:Y:S01]  /*1a850*/  HMMA.16816.F32.BF16 R56, R8.reuse, R46, R76 ;  /* 0x0000002e0838723c */ /* 0x040fe2000004184c */
[----:B------:R-:W4:Y:S07]  /*1a860*/  LDSM.16.MT88.4 R44, [R160+0xb800] ;  /* 0x00b80000a02c783b */ /* 0x000f2e0000004200 */
[----:B---3--:R-:W-:Y:S01]  /*1a870*/  HMMA.16816.F32.BF16 R60, R8, R36, R16 ;  /* 0x00000024083c723c */ /* 0x008fe20000041810 */
[----:B------:R-:W3:Y:S01]  /*1a880*/  LDSM.16.MT88.4 R16, [R102+0x1800] ;  /* 0x001800006610783b */ /* 0x000ee20000004200 */
[-C--:B-1----:R-:W-:Y:S01]  /*1a890*/  FFMA.FTZ R2, R128, R0.reuse, -R5 ;  /* 0x0000000080027223 */ /* 0x082fe20000010805 */
[----:B------:R1:W5:Y:S04]  /*1a8a0*/  MUFU.EX2 R176, R4 ;  /* 0x0000000400b07308 */ /* 0x0003680000000800 */
[----:B------:R2:W-:Y:S01]  /*1a8b0*/  MUFU.EX2 R180, R2 ;  /* 0x0000000200b47308 */ /* 0x0005e20000000800 */
[-C--:B------:R-:W-:Y:S01]  /*1a8c0*/  FFMA.FTZ R6, R137, R0.reuse, -R3 ;  /* 0x0000000089067223 */ /* 0x080fe20000010803 */
[-C--:B-1----:R-:W-:Y:S01]  /*1a8d0*/  FFMA.FTZ R4, R127, R0.reuse, -R5 ;  /* 0x000000007f047223 */ /* 0x082fe20000010805 */
[----:B--2---:R-:W-:-:S03]  /*1a8e0*/  FFMA.FTZ R2, R133, R0, -R3 ;  /* 0x0000000085027223 */ /* 0x004fc60000010803 */
[----:B------:R1:W2:Y:S04]  /*1a8f0*/  MUFU.EX2 R178, R4 ;  /* 0x0000000400b27308 */ /* 0x0002a80000000800 */
[----:B------:R5:W-:Y:S01]  /*1a900*/  MUFU.EX2 R171, R2 ;  /* 0x0000000200ab7308 */ /* 0x000be20000000800 */
[----:B------:R-:W-:Y:S03]  /*1a910*/  HMMA.16816.F32.BF16 R24, R8, R12, R24 ;  /* 0x0000000c0818723c */ /* 0x000fe60000041818 */
[----:B------:R-:W4:Y:S01]  /*1a920*/  MUFU.EX2 R174, R6 ;  /* 0x0000000600ae7308 */ /* 0x000f220000000800 */
[-CC-:B-1----:R-:W-:Y:S01]  /*1a930*/  FFMA.FTZ R4, R135, R0.reuse, -R3.reuse ;  /* 0x0000000087047223 */ /* 0x182fe20000010803 */
[----:B-----5:R-:W-:-:S03]  /*1a940*/  FFMA.FTZ R2, R134, R0, -R3 ;  /* 0x0000000086027223 */ /* 0x020fc60000010803 */
[----:B------:R-:W-:Y:S01]  /*1a950*/  MUFU.EX2 R173, R4 ;  /* 0x0000000400ad7308 */ /* 0x000fe20000000800 */
[C---:B------:R-:W-:Y:S03]  /*1a960*/  HMMA.16816.F32.BF16 R12, R8.reuse, R14, R32 ;  /* 0x0000000e080c723c */ /* 0x040fe60000041820 */
[----:B------:R1:W5:Y:S05]  /*1a970*/  MUFU.EX2 R172, R2 ;  /* 0x0000000200ac7308 */ /* 0x00036a0000000800 */
[C---:B------:R-:W-:Y:S08]  /*1a980*/  HMMA.16816.F32.BF16 R64, R8.reuse, R72, R64 ;  /* 0x000000480840723c */ /* 0x040ff00000041840 */
[----:B------:R-:W-:Y:S01]  /*1a990*/  HMMA.16816.F32.BF16 R72, R8, R74, R20 ;  /* 0x0000004a0848723c */ /* 0x000fe20000041814 */
[----:B------:R-:W3:Y:S01]  /*1a9a0*/  LDSM.16.MT88.4 R20, [R28+0x1800] ;  /* 0x001800001c14783b */ /* 0x000ee20000004200 */
[----:B-1----:R-:W-:-:S04]  /*1a9b0*/  FFMA.FTZ R2, R95, R0, -R5 ;  /* 0x000000005f027223 */ /* 0x002fc80000010805 */
[----:B------:R1:W-:Y:S02]  /*1a9c0*/  MUFU.EX2 R152, R2 ;  /* 0x0000000200987308 */ /* 0x0003e40000000800 */
[----:B------:R-:W-:Y:S01]  /*1a9d0*/  HMMA.16816.F32.BF16 R68, R8, R38, R40 ;  /* 0x000000260844723c */ /* 0x000fe20000041828 */
[----:B------:R-:W3:Y:S01]  /*1a9e0*/  LDSM.16.MT88.4 R36, [R160+0xc000] ;  /* 0x00c00000a024783b */ /* 0x000ee20000004200 */
[----:B------:R-:W-:Y:S02]  /*1a9f0*/  F2FP.BF16.F32.PACK_AB R8, R176, R177 ;  /* 0x000000b1b008723e */ /* 0x000fe400000010ff */
[----:B--2---:R-:W-:Y:S02]  /*1aa00*/  F2FP.BF16.F32.PACK_AB R10, R178, R180 ;  /* 0x000000b4b20a723e */ /* 0x004fe400000010ff */
[----:B----4-:R-:W-:Y:S02]  /*1aa10*/  F2FP.BF16.F32.PACK_AB R9, R174, R171 ;  /* 0x000000abae09723e */ /* 0x010fe400000010ff */
[----:B-----5:R-:W-:Y:S01]  /*1aa20*/  F2FP.BF16.F32.PACK_AB R11, R172, R173 ;  /* 0x000000adac0b723e */ /* 0x020fe200000010ff */
[-CC-:B------:R-:W-:Y:S01]  /*1aa30*/  FFMA.FTZ R4, R92, R0.reuse, -R5.reuse ;  /* 0x000000005c047223 */ /* 0x180fe20000010805 */
[----:B-1----:R-:W-:-:S03]  /*1aa40*/  FFMA.FTZ R2, R91, R0, -R5 ;  /* 0x000000005b027223 */ /* 0x002fc60000010805 */
[----:B------:R1:W2:Y:S02]  /*1aa50*/  MUFU.EX2 R167, R4 ;  /* 0x0000000400a77308 */ /* 0x0002a40000000800 */
[----:B------:R-:W-:Y:S02]  /*1aa60*/  HMMA.16816.F32.BF16 R32, R8, R44, R48 ;  /* 0x0000002c0820723c */ /* 0x000fe40000041830 */
[----:B------:R4:W-:Y:S01]  /*1aa70*/  MUFU.EX2 R166, R2 ;  /* 0x0000000200a67308 */ /* 0x0009e20000000800 */
[----:B------:R-:W-:-:S05]  /*1aa80*/  IMAD.MOV.U32 R114, RZ, RZ, R7 ;  /* 0x000000ffff727224 */ /* 0x000fca00078e0007 */
[----:B------:R-:W-:Y:S01]  /*1aa90*/  HMMA.16816.F32.BF16 R40, R8, R46, R56 ;  /* 0x0000002e0828723c */ /* 0x000fe20000041838 */
[----:B------:R-:W5:Y:S01]  /*1aaa0*/  LDSM.16.MT88.4 R56, [R136+0xc000] ;  /* 0x00c000008838783b */ /* 0x000f620000004200 */
[-C--:B-1----:R-:W-:Y:S01]  /*1aab0*/  FFMA.FTZ R4, R141, R0.reuse, -R5 ;  /* 0x000000008d047223 */ /* 0x082fe20000010805 */
[----:B----4-:R-:W-:-:S05]  /*1aac0*/  FFMA.FTZ R2, R144, R0, -R3 ;  /* 0x0000000090027223 */ /* 0x010fca0000010803 */
[C---:B---3--:R-:W-:Y:S01]  /*1aad0*/  HMMA.16816.F32.BF16 R48, R8.reuse, R16, R24 ;  /* 0x000000100830723c */ /* 0x048fe20000041818 */
[----:B------:R-:W1:Y:S01]  /*1aae0*/  MUFU.EX2 R168, R4 ;  /* 0x0000000400a87308 */ /* 0x000e620000000800 */
[-C--:B------:R-:W-:Y:S01]  /*1aaf0*/  FFMA.FTZ R6, R143, R0.reuse, -R3 ;  /* 0x000000008f067223 */ /* 0x080fe20000010803 */
[----:B------:R-:W-:Y:S01]  /*1ab00*/  IMAD.MOV.U32 R111, RZ, RZ, R31 ;  /* 0x000000ffff6f7224 */ /* 0x000fe200078e001f */
[----:B------:R-:W-:Y:S01]  /*1ab10*/  LDSM.16.MT88.4 R24, [R160+0xc800] ;  /* 0x00c80000a018783b */ /* 0x000fe20000004200 */
[----:B------:R3:W-:Y:S03]  /*1ab20*/  MUFU.EX2 R7, R2 ;  /* 0x0000000200077308 */ /* 0x0007e60000000800 */
[C---:B------:R-:W-:Y:S01]  /*1ab30*/  HMMA.16816.F32.BF16 R12, R8.reuse, R18, R12 ;  /* 0x00000012080c723c */ /* 0x040fe2000004180c */
[----:B------:R-:W4:Y:S07]  /*1ab40*/  LDSM.16.MT88.4 R16, [R102+0x2000] ;  /* 0x002000006610783b */ /* 0x000f2e0000004200 */
[----:B------:R-:W-:Y:S01]  /*1ab50*/  HMMA.16816.F32.BF16 R44, R8, R52, R64 ;  /* 0x00000034082c723c */ /* 0x000fe20000041840 */
[----:B------:R-:W4:Y:S01]  /*1ab60*/  LDSM.16.MT88.4 R64, [R28+0x2000] ;  /* 0x002000001c40783b */ /* 0x000f220000004200 */
[-CC-:B---3--:R-:W-:Y:S01]  /*1ab70*/  FFMA.FTZ R2, R153, R0.reuse, -R3.reuse ;  /* 0x0000000099027223 */ /* 0x188fe20000010803 */
[----:B------:R-:W-:-:S03]  /*1ab80*/  FFMA.FTZ R4, R147, R0, -R3 ;  /* 0x0000000093047223 */ /* 0x000fc60000010803 */
[----:B------:R3:W-:Y:S04]  /*1ab90*/  MUFU.EX2 R145, R2 ;  /* 0x0000000200917308 */ /* 0x0007e80000000800 */
[----:B------:R-:W5:Y:S04]  /*1aba0*/  MUFU.EX2 R31, R6 ;  /* 0x00000006001f7308 */ /* 0x000f680000000800 */
[----:B------:R2:W5:Y:S01]  /*1abb0*/  MUFU.EX2 R146, R4 ;  /* 0x0000000400927308 */ /* 0x0005620000000800 */
[----:B---3--:R-:W-:Y:S01]  /*1abc0*/  FFMA.FTZ R2, R159, R0, -R5 ;  /* 0x000000009f027223 */ /* 0x008fe20000010805 */
[----:B------:R-:W-:-:S03]  /*1abd0*/  MOV R159, R30 ;  /* 0x0000001e009f7202 */ /* 0x000fc60000000f00 */
[----:B------:R3:W-:Y:S01]  /*1abe0*/  MUFU.EX2 R30, R2 ;  /* 0x00000002001e7308 */ /* 0x0007e20000000800 */
[-CC-:B--2---:R-:W-:Y:S01]  /*1abf0*/  FFMA.FTZ R4, R100, R0.reuse, -R5.reuse ;  /* 0x0000000064047223 */ /* 0x184fe20000010805 */
[C---:B------:R-:W-:Y:S01]  /*1ac00*/  HMMA.16816.F32.BF16 R52, R8.reuse, R54, R72 ;  /* 0x000000360834723c */ /* 0x040fe20000041848 */
[-C--:B---3--:R-:W-:Y:S02]  /*1ac10*/  FFMA.FTZ R2, R99, R0.reuse, -R5 ;  /* 0x0000000063027223 */ /* 0x088fe40000010805 */
[----:B------:R2:W3:Y:S04]  /*1ac20*/  MUFU.EX2 R141, R4 ;  /* 0x00000004008d7308 */ /* 0x0004e80000000800 */
[----:B------:R1:W-:Y:S01]  /*1ac30*/  MUFU.EX2 R144, R2 ;  /* 0x0000000200907308 */ /* 0x0003e20000000800 */
[----:B------:R-:W-:Y:S01]  /*1ac40*/  HMMA.16816.F32.BF16 R60, R8, R20, R60 ;  /* 0x00000014083c723c */ /* 0x000fe2000004183c */
[-C--:B------:R-:W-:Y:S01]  /*1ac50*/  FFMA.FTZ R6, R158, R0.reuse, -R3 ;  /* 0x000000009e067223 */ /* 0x080fe20000010803 */
[-C--:B--2---:R-:W-:Y:S01]  /*1ac60*/  FFMA.FTZ R4, R98, R0.reuse, -R5 ;  /* 0x0000000062047223 */ /* 0x084fe20000010805 */
[----:B-1----:R-:W-:-:S05]  /*1ac70*/  FFMA.FTZ R2, R161, R0, -R3 ;  /* 0x00000000a1027223 */ /* 0x002fca0000010803 */
[----:B------:R-:W-:Y:S01]  /*1ac80*/  HMMA.16816.F32.BF16 R68, R8, R22, R68 ;  /* 0x000000160844723c */ /* 0x000fe20000041844 */
[----:B------:R-:W-:Y:S01]  /*1ac90*/  F2FP.BF16.F32.PACK_AB R8, R167, R152 ;  /* 0x00000098a708723e */ /* 0x000fe200000010ff */
[----:B------:R1:W-:Y:S01]  /*1aca0*/  MUFU.EX2 R29, R2 ;  /* 0x00000002001d7308 */ /* 0x0003e20000000800 */
[----:B------:R-:W-:Y:S02]  /*1acb0*/  F2FP.BF16.F32.PACK_AB R10, R168, R166 ;  /* 0x000000a6a80a723e */ /* 0x000fe400000010ff */
[----:B-----5:R-:W-:Y:S01]  /*1acc0*/  F2FP.BF16.F32.PACK_AB R9, R31, R7 ;  /* 0x000000071f09723e */ /* 0x020fe200000010ff */
[----:B------:R2:W5:Y:S01]  /*1acd0*/  MUFU.EX2 R143, R4 ;  /* 0x00000004008f7308 */ /* 0x0005620000000800 */
[----:B------:R-:W-:Y:S01]  /*1ace0*/  F2FP.BF16.F32.PACK_AB R11, R145, R146 ;  /* 0x00000092910b723e */ /* 0x000fe200000010ff */
[----:B------:R-:W-:Y:S02]  /*1acf0*/  IMAD.MOV.U32 R161, RZ, RZ, R111 ;  /* 0x000000ffffa17224 */ /* 0x000fe400078e006f */
[----:B------:R-:W-:-:S02]  /*1ad00*/  IMAD.MOV.U32 R111, RZ, RZ, R142 ;  /* 0x000000ffff6f7224 */ /* 0x000fc400078e008e */
[-CC-:B-1----:R-:W-:Y:S01]  /*1ad10*/  FFMA.FTZ R2, R156, R0.reuse, -R3.reuse ;  /* 0x000000009c027223 */ /* 0x182fe20000010803 */
[----:B------:R-:W-:Y:S02]  /*1ad20*/  IMAD.MOV.U32 R156, RZ, RZ, R108 ;  /* 0x000000ffff9c7224 */ /* 0x000fe400078e006c */
[----:B------:R-:W-:Y:S02]  /*1ad30*/  IMAD.MOV.U32 R108, RZ, RZ, R104 ;  /* 0x000000ffff6c7224 */ /* 0x000fe400078e0068 */
[----:B--2---:R-:W-:Y:S01]  /*1ad40*/  FFMA.FTZ R4, R157, R0, -R3 ;  /* 0x000000009d047223 */ /* 0x004fe20000010803 */
[----:B------:R-:W-:Y:S01]  /*1ad50*/  MOV R104, R103 ;  /* 0x0000006700687202 */ /* 0x000fe20000000f00 */
[----:B------:R-:W-:Y:S01]  /*1ad60*/  IMAD.MOV.U32 R103, RZ, RZ, R93 ;  /* 0x000000ffff677224 */ /* 0x000fe200078e005d */
[----:B------:R-:W-:Y:S01]  /*1ad70*/  MOV R157, R139 ;  /* 0x0000008b009d7202 */ /* 0x000fe20000000f00 */
[----:B------:R-:W-:Y:S01]  /*1ad80*/  IMAD.MOV.U32 R93, RZ, RZ, R94 ;  /* 0x000000ffff5d7224 */ /* 0x000fe200078e005e */
[----:B------:R-:W-:Y:S01]  /*1ad90*/  MOV R94, R140 ;  /* 0x0000008c005e7202 */ /* 0x000fe20000000f00 */
[----:B------:R-:W1:Y:S01]  /*1ada0*/  MUFU.EX2 R139, R6 ;  /* 0x00000006008b7308 */ /* 0x000e620000000800 */
[C---:B------:R-:W-:Y:S03]  /*1adb0*/  HMMA.16816.F32.BF16 R20, R8.reuse, R36, R32 ;  /* 0x000000240814723c */ /* 0x040fe60000041820 */
[----:B------:R-:W-:Y:S04]  /*1adc0*/  MUFU.EX2 R142, R4 ;  /* 0x00000004008e7308 */ /* 0x000fe80000000800 */
[----:B------:R2:W1:Y:S01]  /*1add0*/  MUFU.EX2 R140, R2 ;  /* 0x00000002008c7308 */ /* 0x0004620000000800 */
[C---:B------:R-:W-:Y:S08]  /*1ade0*/  HMMA.16816.F32.BF16 R32, R8.reuse, R38, R40 ;  /* 0x000000260820723c */ /* 0x040ff00000041828 */
[C---:B------:R-:W-:Y:S01]  /*1adf0*/  HMMA.16816.F32.BF16 R36, R8.reuse, R56, R44 ;  /* 0x000000380824723c */ /* 0x040fe2000004182c */
[----:B------:R-:W1:Y:S07]  /*1ae00*/  LDSM.16.MT88.4 R44, [R136+0xc800] ;  /* 0x00c80000882c783b */ /* 0x000e6e0000004200 */
[C---:B------:R-:W-:Y:S08]  /*1ae10*/  HMMA.16816.F32.BF16 R72, R8.reuse, R58, R52 ;  /* 0x0000003a0848723c */ /* 0x040ff00000041834 */
[C---:B----4-:R-:W-:Y:S01]  /*1ae20*/  HMMA.16816.F32.BF16 R56, R8.reuse, R16, R48 ;  /* 0x000000100838723c */ /* 0x050fe20000041830 */
[----:B------:R-:W4:Y:S07]  /*1ae30*/  LDSM.16.MT88.4 R48, [R28+0x2800] ;  /* 0x002800001c30783b */ /* 0x000f2e0000004200 */
[C---:B------:R-:W-:Y:S01]  /*1ae40*/  HMMA.16816.F32.BF16 R40, R8.reuse, R18, R12 ;  /* 0x000000120828723c */ /* 0x040fe2000004180c */
[----:B------:R-:W4:Y:S07]  /*1ae50*/  LDSM.16.MT88.4 R12, [R102+0x2800] ;  /* 0x00280000660c783b */ /* 0x000f2e0000004200 */
[C---:B------:R-:W-:Y:S01]  /*1ae60*/  HMMA.16816.F32.BF16 R68, R8.reuse, R66, R68 ;  /* 0x000000420844723c */ /* 0x040fe20000041844 */
[-CC-:B--2---:R-:W-:Y:S01]  /*1ae70*/  FFMA.FTZ R2, R162, R0.reuse, -R5.reuse ;  /* 0x00000000a2027223 */ /* 0x184fe20000010805 */
[----:B------:R-:W-:Y:S01]  /*1ae80*/  FFMA.FTZ R4, R164, R0, -R5 ;  /* 0x00000000a4047223 */ /* 0x000fe20000010805 */
[----:B------:R-:W-:Y:S01]  /*1ae90*/  IMAD.MOV.U32 R158, RZ, RZ, R114 ;  /* 0x000000ffff9e7224 */ /* 0x000fe200078e0072 */
[----:B------:R-:W-:Y:S04]  /*1aea0*/  LDSM.16.MT88.4 R16, [R136+0xd000] ;  /* 0x00d000008810783b */ /* 0x000fe80000004200 */
[----:B------:R-:W-:Y:S01]  /*1aeb0*/  HMMA.16816.F32.BF16 R52, R8, R64, R60 ;  /* 0x000000400834723c */ /* 0x000fe2000004183c */
[----:B---3--:R-:W-:Y:S01]  /*1aec0*/  F2FP.BF16.F32.PACK_AB R8, R141, R30 ;  /* 0x0000001e8d08723e */ /* 0x008fe200000010ff */
[----:B------:R2:W-:Y:S01]  /*1aed0*/  MUFU.EX2 R134, R2 ;  /* 0x0000000200867308 */ /* 0x0005e20000000800 */
[----:B-----5:R-:W-:Y:S01]  /*1aee0*/  F2FP.BF16.F32.PACK_AB R10, R143, R144 ;  /* 0x000000908f0a723e */ /* 0x020fe200000010ff */
[----:B------:R-:W-:Y:S01]  /*1aef0*/  IMAD.MOV.U32 R114, RZ, RZ, R138 ;  /* 0x000000ffff727224 */ /* 0x000fe200078e008a */
[----:B-1----:R-:W-:-:S02]  /*1af00*/  F2FP.BF16.F32.PACK_AB R9, R139, R29 ;  /* 0x0000001d8b09723e */ /* 0x002fc400000010ff */
[----:B------:R-:W-:Y:S01]  /*1af10*/  F2FP.BF16.F32.PACK_AB R11, R140, R142 ;  /* 0x0000008e8c0b723e */ /* 0x000fe200000010ff */
[----:B------:R-:W-:Y:S06]  /*1af20*/  LDSM.16.MT88.4 R64, [R28+0x3000] ;  /* 0x003000001c40783b */ /* 0x000fec0000004200 */
[----:B------:R-:W-:Y:S01]  /*1af30*/  HMMA.16816.F32.BF16 R60, R8, R24, R20 ;  /* 0x00000018083c723c */ /* 0x000fe20000041814 */
[----:B------:R-:W1:Y:S01]  /*1af40*/  LDSM.16.MT88.4 R20, [R160+0xd000] ;  /* 0x00d00000a014783b */ /* 0x000e620000004200 */
[----:B--2---:R-:W-:Y:S01]  /*1af50*/  FFMA.FTZ R2, R107, R0, -R5 ;  /* 0x000000006b027223 */ /* 0x004fe20000010805 */
[----:B------:R2:W3:Y:S04]  /*1af60*/  MUFU.EX2 R138, R4 ;  /* 0x00000004008a7308 */ /* 0x0004e80000000800 */
[----:B------:R5:W-:Y:S01]  /*1af70*/  MUFU.EX2 R135, R2 ;  /* 0x0000000200877308 */ /* 0x000be20000000800 */
[----:B------:R-:W-:-:S02]  /*1af80*/  IMAD.MOV.U32 R122, RZ, RZ, R130 ;  /* 0x000000ffff7a7224 */ /* 0x000fc400078e0082 */
[-C--:B------:R-:W-:Y:S01]  /*1af90*/  FFMA.FTZ R6, R169, R0.reuse, -R3 ;  /* 0x00000000a9067223 */ /* 0x080fe20000010803 */
[-C--:B--2---:R-:W-:Y:S01]  /*1afa0*/  FFMA.FTZ R4, R106, R0.reuse, -R5 ;  /* 0x000000006a047223 */ /* 0x084fe20000010805 */
[----:B-----5:R-:W-:-:S03]  /*1afb0*/  FFMA.FTZ R2, R170, R0, -R3 ;  /* 0x00000000aa027223 */ /* 0x020fc60000010803 */
[----:B------:R2:W5:Y:S04]  /*1afc0*/  MUFU.EX2 R137, R4 ;  /* 0x0000000400897308 */ /* 0x0005680000000800 */
[----:B------:R4:W-:Y:S01]  /*1afd0*/  MUFU.EX2 R130, R2 ;  /* 0x0000000200827308 */ /* 0x0009e20000000800 */
[----:B------:R-:W-:Y:S01]  /*1afe0*/  MOV R121, R132 ;  /* 0x0000008400797202 */ /* 0x000fe20000000f00 */
[----:B------:R-:W-:Y:S01]  /*1aff0*/  IMAD.MOV.U32 R120, RZ, RZ, R131 ;  /* 0x000000ffff787224 */ /* 0x000fe200078e0083 */
[----:B------:R-:W-:Y:S01]  /*1b000*/  HMMA.16816.F32.BF16 R32, R8, R26, R32 ;  /* 0x0000001a0820723c */ /* 0x000fe20000041820 */
[----:B------:R-:W1:Y:S01]  /*1b010*/  MUFU.EX2 R132, R6 ;  /* 0x0000000600847308 */ /* 0x000e620000000800 */
[-CC-:B--2---:R-:W-:Y:S01]  /*1b020*/  FFMA.FTZ R4, R163, R0.reuse, -R3.reuse ;  /* 0x00000000a3047223 */ /* 0x184fe20000010803 */
[----:B----4-:R-:W-:-:S03]  /*1b030*/  FFMA.FTZ R2, R165, R0, -R3 ;  /* 0x00000000a5027223 */ /* 0x010fc60000010803 */
[----:B------:R-:W-:Y:S04]  /*1b040*/  MUFU.EX2 R133, R4 ;  /* 0x0000000400857308 */ /* 0x000fe80000000800 */
[----:B------:R-:W2:Y:S01]  /*1b050*/  MUFU.EX2 R131, R2 ;  /* 0x0000000200837308 */ /* 0x000ea20000000800 */
[C---:B------:R-:W-:Y:S08]  /*1b060*/  HMMA.16816.F32.BF16 R24, R8.reuse, R44, R36 ;  /* 0x0000002c0818723c */ /* 0x040ff00000041824 */
[C---:B------:R-:W-:Y:S08]  /*1b070*/  HMMA.16816.F32.BF16 R52, R8.reuse, R48, R52 ;  /* 0x000000300834723c */ /* 0x040ff00000041834 */
[C---:B------:R-:W-:Y:S08]  /*1b080*/  HMMA.16816.F32.BF16 R56, R8.reuse, R12, R56 ;  /* 0x0000000c0838723c */ /* 0x040ff00000041838 */
[C---:B------:R-:W-:Y:S08]  /*1b090*/  HMMA.16816.F32.BF16 R36, R8.reuse, R46, R72 ;  /* 0x0000002e0824723c */ /* 0x040ff00000041848 */
[C---:B------:R-:W-:Y:S01]  /*1b0a0*/  HMMA.16816.F32.BF16 R12, R8.reuse, R14, R40 ;  /* 0x0000000e080c723c */ /* 0x040fe20000041828 */
[----:B------:R-:W4:Y:S07]  /*1b0b0*/  LDSM.16.MT88.4 R40, [R102+0x3000] ;  /* 0x003000006628783b */ /* 0x000f2e0000004200 */
[----:B------:R-:W-:Y:S01]  /*1b0c0*/  HMMA.16816.F32.BF16 R68, R8, R50, R68 ;  /* 0x000000320844723c */ /* 0x000fe20000041844 */
[----:B---3--:R-:W-:-:S02]  /*1b0d0*/  F2FP.BF16.F32.PACK_AB R8, R138, R134 ;  /* 0x000000868a08723e */ /* 0x008fc400000010ff */
[----:B-----5:R-:W-:Y:S02]  /*1b0e0*/  F2FP.BF16.F32.PACK_AB R10, R137, R135 ;  /* 0x00000087890a723e */ /* 0x020fe400000010ff */
[----:B-1----:R-:W-:Y:S02]  /*1b0f0*/  F2FP.BF16.F32.PACK_AB R9, R132, R130 ;  /* 0x000000828409723e */ /* 0x002fe400000010ff */
[----:B--2---:R-:W-:Y:S01]  /*1b100*/  F2FP.BF16.F32.PACK_AB R11, R131, R133 ;  /* 0x00000085830b723e */ /* 0x004fe200000010ff */
[----:B------:R-:W-:Y:S01]  /*1b110*/  FFMA.FTZ R2, R105, R0, -R5 ;  /* 0x0000000069027223 */ /* 0x000fe20000010805 */
[----:B------:R-:W-:-:S05]  /*1b120*/  MOV R169, R125 ;  /* 0x0000007d00a97202 */ /* 0x000fca0000000f00 */
[----:B------:R-:W-:Y:S01]  /*1b130*/  HMMA.16816.F32.BF16 R48, R8, R20, R60 ;  /* 0x000000140830723c */ /* 0x000fe2000004183c */
[----:B------:R1:W-:Y:S01]  /*1b140*/  MUFU.EX2 R125, R2 ;  /* 0x00000002007d7308 */ /* 0x0003e20000000800 */
[----:B------:R-:W-:-:S06]  /*1b150*/  FFMA.FTZ R4, R175, R0, -R5 ;  /* 0x00000000af047223 */ /* 0x000fcc0000010805 */
[----:B------:R-:W-:Y:S01]  /*1b160*/  HMMA.16816.F32.BF16 R44, R8, R22, R32 ;  /* 0x00000016082c723c */ /* 0x000fe20000041820 */
[----:B------:R-:W2:Y:S01]  /*1b170*/  LDSM.16.MT88.4 R20, [R160+0xd800] ;  /* 0x00d80000a014783b */ /* 0x000ea20000004200 */
[----:B------:R-:W-:Y:S01]  /*1b180*/  IMAD.MOV.U32 R163, RZ, RZ, R129 ;  /* 0x000000ffffa37224 */ /* 0x000fe200078e0081 */
[----:B------:R3:W5:Y:S01]  /*1b190*/  MUFU.EX2 R128, R4 ;  /* 0x0000000400807308 */ /* 0x0007620000000800 */
[----:B-1----:R-:W-:-:S04]  /*1b1a0*/  FFMA.FTZ R2, R179, R0, -R5 ;  /* 0x00000000b3027223 */ /* 0x002fc80000010805 */
[----:B------:R-:W-:Y:S01]  /*1b1b0*/  HMMA.16816.F32.BF16 R32, R8, R16, R24 ;  /* 0x000000100820723c */ /* 0x000fe20000041818 */
[----:B------:R-:W1:Y:S01]  /*1b1c0*/  LDSM.16.MT88.4 R24, [R136+0xd800] ;  /* 0x00d800008818783b */ /* 0x000e620000004200 */
[----:B------:R4:W-:Y:S01]  /*1b1d0*/  MUFU.EX2 R129, R2 ;  /* 0x0000000200817308 */ /* 0x0009e20000000800 */
[----:B------:R-:W-:-:S05]  /*1b1e0*/  MOV R175, R122 ;  /* 0x0000007a00af7202 */ /* 0x000fca0000000f00 */
[----:B------:R-:W-:Y:S01]  /*1b1f0*/  HMMA.16816.F32.BF16 R72, R8, R64, R52 ;  /* 0x000000400848723c */ /* 0x000fe20000041834 */
[-C--:B---3--:R-:W-:Y:S01]  /*1b200*/  FFMA.FTZ R4, R84, R0.reuse, -R5 ;  /* 0x0000000054047223 */ /* 0x088fe20000010805 */
[----:B------:R-:W3:Y:S01]  /*1b210*/  LDSM.16.MT88.4 R52, [R28+0x3800] ;  /* 0x003800001c34783b */ /* 0x000ee20000004200 */
[----:B------:R-:W-:-:S05]  /*1b220*/  FFMA.FTZ R6, R183, R0, -R3 ;  /* 0x00000000b7067223 */ /* 0x000fca0000010803 */
[----:B------:R-:W-:Y:S01]  /*1b230*/  HMMA.16816.F32.BF16 R76, R8, R18, R36 ;  /* 0x00000012084c723c */ /* 0x000fe20000041824 */
[----:B----4-:R-:W-:Y:S01]  /*1b240*/  FFMA.FTZ R2, R181, R0, -R3 ;  /* 0x00000000b5027223 */ /* 0x010fe20000010803 */
[----:B------:R-:W4:Y:S01]  /*1b250*/  LDSM.16.MT88.4 R16, [R102+0x3800] ;  /* 0x003800006610783b */ /* 0x000f220000004200 */
[----:B------:R5:W2:Y:S04]  /*1b260*/  MUFU.EX2 R127, R4 ;  /* 0x00000004007f7308 */ /* 0x000aa80000000800 */
[----:B------:R2:W-:Y:S01]  /*1b270*/  MUFU.EX2 R122, R2 ;  /* 0x00000002007a7308 */ /* 0x0005e20000000800 */
[----:B------:R-:W-:Y:S01]  /*1b280*/  IMAD.MOV.U32 R88, RZ, RZ, R126 ;  /* 0x000000ffff587224 */ /* 0x000fe200078e007e */
[----:B------:R-:W-:Y:S01]  /*1b290*/  MOV R87, R124 ;  /* 0x0000007c00577202 */ /* 0x000fe20000000f00 */
[----:B------:R-:W-:Y:S01]  /*1b2a0*/  IMAD.MOV.U32 R86, RZ, RZ, R123 ;  /* 0x000000ffff567224 */ /* 0x000fe200078e007b */
[----:B------:R-:W1:Y:S01]  /*1b2b0*/  MUFU.EX2 R124, R6 ;  /* 0x00000006007c7308 */ /* 0x000e620000000800 */
[-CC-:B-----5:R-:W-:Y:S01]  /*1b2c0*/  FFMA.FTZ R4, R182, R0.reuse, -R3.reuse ;  /* 0x00000000b6047223 */ /* 0x1a0fe20000010803 */
[----:B--2---:R-:W-:-:S03]  /*1b2d0*/  FFMA.FTZ R2, R85, R0, -R3 ;  /* 0x0000000055027223 */ /* 0x004fc60000010803 */
[----:B------:R-:W-:Y:S04]  /*1b2e0*/  MUFU.EX2 R126, R4 ;  /* 0x00000004007e7308 */ /* 0x000fe80000000800 */
[----:B------:R2:W5:Y:S01]  /*1b2f0*/  MUFU.EX2 R123, R2 ;  /* 0x00000002007b7308 */ /* 0x0005620000000800 */
[C---:B------:R-:W-:Y:S08]  /*1b300*/  HMMA.16816.F32.BF16 R68, R8.reuse, R66, R68 ;  /* 0x000000420844723c */ /* 0x040ff00000041844 */
[C---:B------:R-:W-:Y:S08]  /*1b310*/  HMMA.16816.F32.BF16 R60, R8.reuse, R40, R56 ;  /* 0x00000028083c723c */ /* 0x040ff00000041838 */
[----:B------:R-:W-:Y:S01]  /*1b320*/  HMMA.16816.F32.BF16 R12, R8, R42, R12 ;  /* 0x0000002a080c723c */ /* 0x000fe2000004180c */
[----:B------:R-:W-:Y:S01]  /*1b330*/  F2FP.BF16.F32.PACK_AB R8, R128, R125 ;  /* 0x0000007d8008723e */ /* 0x000fe200000010ff */
[----:B--2---:R-:W-:Y:S01]  /*1b340*/  FFMA.FTZ R2, R113, R0, -R5 ;  /* 0x0000000071027223 */ /* 0x004fe20000010805 */
[----:B------:R-:W-:-:S02]  /*1b350*/  F2FP.BF16.F32.PACK_AB R10, R127, R129 ;  /* 0x000000817f0a723e */ /* 0x000fc400000010ff */
[----:B------:R-:W-:Y:S01]  /*1b360*/  MOV R181, R111 ;  /* 0x0000006f00b57202 */ /* 0x000fe20000000f00 */
[----:B------:R-:W-:Y:S01]  /*1b370*/  FFMA.FTZ R4, R110, R0, -R5 ;  /* 0x000000006e047223 */ /* 0x000fe20000010805 */
[----:B-1----:R-:W-:Y:S01]  /*1b380*/  F2FP.BF16.F32.PACK_AB R9, R124, R122 ;  /* 0x0000007a7c09723e */ /* 0x002fe200000010ff */
[----:B------:R-:W-:Y:S01]  /*1b390*/  IMAD.MOV.U32 R183, RZ, RZ, R121 ;  /* 0x000000ffffb77224 */ /* 0x000fe200078e0079 */
[----:B-----5:R-:W-:Y:S01]  /*1b3a0*/  F2FP.BF16.F32.PACK_AB R11, R123, R126 ;  /* 0x0000007e7b0b723e */ /* 0x020fe200000010ff */
[----:B------:R-:W-:Y:S01]  /*1b3b0*/  IMAD.MOV.U32 R111, RZ, RZ, R108 ;  /* 0x000000ffff6f7224 */ /* 0x000fe200078e006c */
[----:B------:R-:W-:Y:S01]  /*1b3c0*/  MOV R92, R119 ;  /* 0x00000077005c7202 */ /* 0x000fe20000000f00 */
[----:B------:R-:W-:Y:S01]  /*1b3d0*/  IMAD.MOV.U32 R108, RZ, RZ, R118 ;  /* 0x000000ffff6c7224 */ /* 0x000fe200078e0076 */
[----:B------:R-:W-:Y:S03]  /*1b3e0*/  LDSM.16.MT88.4 R64, [R28+0x4000] ;  /* 0x004000001c40783b */ /* 0x000fe60000004200 */
[C---:B------:R-:W-:Y:S01]  /*1b3f0*/  HMMA.16816.F32.BF16 R56, R8.reuse, R20, R48 ;  /* 0x000000140838723c */ /* 0x040fe20000041830 */
[----:B------:R1:W-:Y:S07]  /*1b400*/  MUFU.EX2 R118, R2 ;  /* 0x0000000200767308 */ /* 0x0003ee0000000800 */
[----:B------:R-:W-:Y:S01]  /*1b410*/  HMMA.16816.F32.BF16 R40, R8, R22, R44 ;  /* 0x000000160828723c */ /* 0x000fe2000004182c */
[----:B------:R-:W2:Y:S01]  /*1b420*/  LDSM.16.MT88.4 R20, [R136+0xe000] ;  /* 0x00e000008814783b */ /* 0x000ea20000004200 */
[----:B------:R5:W2:Y:S01]  /*1b430*/  MUFU.EX2 R121, R4 ;  /* 0x0000000400797308 */ /* 0x000aa20000000800 */
[----:B-1----:R-:W-:-:S05]  /*1b440*/  FFMA.FTZ R2, R90, R0, -R5 ;  /* 0x000000005a027223 */ /* 0x002fca0000010805 */
[----:B------:R-:W-:Y:S01]  /*1b450*/  HMMA.16816.F32.BF16 R36, R8, R24, R32 ;  /* 0x000000180824723c */ /* 0x000fe20000041820 */
[----:B------:R-:W1:Y:S01]  /*1b460*/  LDSM.16.MT88.4 R32, [R160+0xe000] ;  /* 0x00e00000a020783b */ /* 0x000e620000004200 */
[----:B------:R4:W-:Y:S01]  /*1b470*/  MUFU.EX2 R119, R2 ;  /* 0x0000000200777308 */ /* 0x0009e20000000800 */
[----:B------:R-:W-:-:S05]  /*1b480*/  IMAD.MOV.U32 R165, RZ, RZ, R120 ;  /* 0x000000ffffa57224 */ /* 0x000fca00078e0078 */
[----:B---3--:R-:W-:Y:S01]  /*1b490*/  HMMA.16816.F32.BF16 R48, R8, R52, R72 ;  /* 0x000000340830723c */ /* 0x008fe20000041848 */
[----:B-----5:R-:W-:Y:S01]  /*1b4a0*/  FFMA.FTZ R4, R89, R0, -R5 ;  /* 0x0000000059047223 */ /* 0x020fe20000010805 */
[----:B------:R-:W-:-:S06]  /*1b4b0*/  IMAD.MOV.U32 R95, RZ, RZ, R117 ;  /* 0x000000ffff5f7224 */ /* 0x000fcc00078e0075 */
[----:B------:R-:W-:Y:S01]  /*1b4c0*/  HMMA.16816.F32.BF16 R68, R8, R54, R68 ;  /* 0x000000360844723c */ /* 0x000fe20000041844 */
[-CC-:B----4-:R-:W-:Y:S01]  /*1b4d0*/  FFMA.FTZ R2, R188, R0.reuse, -R3.reuse ;  /* 0x00000000bc027223 */ /* 0x190fe20000010803 */
[----:B------:R3:W4:Y:S01]  /*1b4e0*/  MUFU.EX2 R120, R4 ;  /* 0x0000000400787308 */ /* 0x0007220000000800 */
[----:B------:R-:W-:-:S05]  /*1b4f0*/  FFMA.FTZ R6, R115, R0, -R3 ;  /* 0x0000000073067223 */ /* 0x000fca0000010803 */
[C---:B------:R-:W-:Y:S01]  /*1b500*/  HMMA.16816.F32.BF16 R52, R8.reuse, R16, R60 ;  /* 0x000000100834723c */ /* 0x040fe2000004183c */
[----:B------:R5:W-:Y:S07]  /*1b510*/  MUFU.EX2 R117, R2 ;  /* 0x0000000200757308 */ /* 0x000bee0000000800 */
[----:B------:R-:W-:Y:S01]  /*1b520*/  HMMA.16816.F32.BF16 R12, R8, R18, R12 ;  /* 0x00000012080c723c */ /* 0x000fe2000004180c */
[----:B------:R-:W1:Y:S01]  /*1b530*/  LDSM.16.MT88.4 R16, [R102+0x4000] ;  /* 0x004000006610783b */ /* 0x000e620000004200 */
[----:B---3--:R-:W-:Y:S01]  /*1b540*/  FFMA.FTZ R4, R189, R0, -R3 ;  /* 0x00000000bd047223 */ /* 0x008fe20000010803 */
[----:B------:R-:W-:-:S02]  /*1b550*/  IMAD.MOV.U32 R170, RZ, RZ, R114 ;  /* 0x000000ffffaa7224 */ /* 0x000fc400078e0072 */
[----:B-----5:R-:W-:Y:S01]  /*1b560*/  FFMA.FTZ R2, R192, R0, -R3 ;  /* 0x00000000c0027223 */ /* 0x020fe20000010803 */
[----:B------:R-:W-:Y:S01]  /*1b570*/  IMAD.MOV.U32 R91, RZ, RZ, R116 ;  /* 0x000000ffff5b7224 */ /* 0x000fe200078e0074 */
[----:B------:R-:W3:Y:S01]  /*1b580*/  MUFU.EX2 R114, R6 ;  /* 0x0000000600727308 */ /* 0x000ee20000000800 */
[----:B------:R-:W-:Y:S03]  /*1b590*/  HMMA.16816.F32.BF16 R24, R8, R26, R76 ;  /* 0x0000001a0818723c */ /* 0x000fe6000004184c */
[----:B------:R-:W-:Y:S04]  /*1b5a0*/  MUFU.EX2 R116, R4 ;  /* 0x0000000400747308 */ /* 0x000fe80000000800 */
[----:B------:R-:W5:Y:S01]  /*1b5b0*/  MUFU.EX2 R115, R2 ;  /* 0x0000000200737308 */ /* 0x000f620000000800 */
[----:B--2---:R-:W-:-:S02]  /*1b5c0*/  F2FP.BF16.F32.PACK_AB R8, R121, R118 ;  /* 0x000000767908723e */ /* 0x004fc400000010ff */
[----:B----4-:R-:W-:Y:S02]  /*1b5d0*/  F2FP.BF16.F32.PACK_AB R10, R120, R119 ;  /* 0x00000077780a723e */ /* 0x010fe400000010ff */
[----:B---3--:R-:W-:Y:S02]  /*1b5e0*/  F2FP.BF16.F32.PACK_AB R9, R114, R117 ;  /* 0x000000757209723e */ /* 0x008fe400000010ff */
[----:B-----5:R-:W-:Y:S01]  /*1b5f0*/  F2FP.BF16.F32.PACK_AB R11, R115, R116 ;  /* 0x00000074730b723e */ /* 0x020fe200000010ff */
[----:B------:R-:W-:Y:S01]  /*1b600*/  FFMA.FTZ R2, R195, R0, -R5 ;  /* 0x00000000c3027223 */ /* 0x000fe20000010805 */
[----:B------:R-:W-:-:S05]  /*1b610*/  IMAD.MOV.U32 R182, RZ, RZ, R108 ;  /* 0x000000ffffb67224 */ /* 0x000fca00078e006c */
[----:B------:R-:W-:Y:S01]  /*1b620*/  HMMA.16816.F32.BF16 R36, R8, R20, R36 ;  /* 0x000000140824723c */ /* 0x000fe20000041824 */
[----:B------:R2:W-:Y:S01]  /*1b630*/  MUFU.EX2 R108, R2 ;  /* 0x00000002006c7308 */ /* 0x0005e20000000800 */
[----:B------:R-:W-:-:S06]  /*1b640*/  FFMA.FTZ R4, R196, R0, -R5 ;  /* 0x00000000c4047223 */ /* 0x000fcc0000010805 */
[----:B------:R-:W-:Y:S01]  /*1b650*/  HMMA.16816.F32.BF16 R80, R8, R22, R24 ;  /* 0x000000160850723c */ /* 0x000fe20000041818 */
[----:B------:R-:W3:Y:S01]  /*1b660*/  LDSM.16.MT88.4 R20, [R160+0xe800] ;  /* 0x00e80000a014783b */ /* 0x000ee20000004200 */
[----:B------:R-:W-:Y:S02]  /*1b670*/  IMAD.MOV.U32 R179, RZ, RZ, R111 ;  /* 0x000000ffffb37224 */ /* 0x000fe400078e006f */
[----:B--2---:R-:W-:-:S04]  /*1b680*/  FFMA.FTZ R2, R197, R0, -R5 ;  /* 0x00000000c5027223 */ /* 0x004fc80000010805 */
[C---:B-1----:R-:W-:Y:S01]  /*1b690*/  HMMA.16816.F32.BF16 R44, R8.reuse, R32, R56 ;  /* 0x00000020082c723c */ /* 0x042fe20000041838 */
[----:B------:R1:W2:Y:S01]  /*1b6a0*/  MUFU.EX2 R111, R4 ;  /* 0x00000004006f7308 */ /* 0x0002a20000000800 */
[----:B------:R-:W4:Y:S03]  /*1b6b0*/  LDSM.16.MT88.4 R56, [R28+0x4800] ;  /* 0x004800001c38783b */ /* 0x000f260000004200 */
[----:B------:R5:W-:Y:S03]  /*1b6c0*/  MUFU.EX2 R113, R2 ;  /* 0x0000000200717308 */ /* 0x000be60000000800 */
[----:B------:R-:W-:Y:S01]  /*1b6d0*/  HMMA.16816.F32.BF16 R76, R8, R64, R48 ;  /* 0x00000040084c723c */ /* 0x000fe20000041830 */
[----:B------:R-:W-:Y:S02]  /*1b6e0*/  IMAD.MOV.U32 R84, RZ, RZ, R112 ;  /* 0x000000ffff547224 */ /* 0x000fe400078e0070 */
[----:B------:R-:W-:-:S05]  /*1b6f0*/  FFMA.FTZ R6, R212, R0, -R3 ;  /* 0x00000000d4067223 */ /* 0x000fca0000010803 */
[----:B------:R-:W-:Y:S01]  /*1b700*/  HMMA.16816.F32.BF16 R72, R8, R66, R68 ;  /* 0x000000420848723c */ /* 0x000fe20000041844 */
[----:B-1----:R-:W-:-:S07]  /*1b710*/  FFMA.FTZ R4, R97, R0, -R5 ;  /* 0x0000000061047223 */ /* 0x002fce0000010805 */
[C---:B------:R-:W-:Y:S01]  /*1b720*/  HMMA.16816.F32.BF16 R12, R8.reuse, R18, R12 ;  /* 0x00000012080c723c */ /* 0x040fe2000004180c */
[-C--:B-----5:R-:W-:Y:S01]  /*1b730*/  FFMA.FTZ R2, R207, R0.reuse, -R3 ;  /* 0x00000000cf027223 */ /* 0x0a0fe20000010803 */
[----:B------:R1:W5:Y:S06]  /*1b740*/  MUFU.EX2 R112, R4 ;  /* 0x0000000400707308 */ /* 0x00036c0000000800 */
[C---:B------:R-:W-:Y:S01]  /*1b750*/  HMMA.16816.F32.BF16 R40, R8.reuse, R34, R40 ;  /* 0x000000220828723c */ /* 0x040fe20000041828 */
[----:B------:R2:W-:Y:S01]  /*1b760*/  MUFU.EX2 R106, R2 ;  /* 0x00000002006a7308 */ /* 0x0005e20000000800 */
[----:B------:R-:W-:Y:S01]  /*1b770*/  IMAD.MOV.U32 R164, RZ, RZ, R87 ;  /* 0x000000ffffa47224 */ /* 0x000fe200078e0057 */
[----:B------:R-:W-:Y:S01]  /*1b780*/  MOV R192, R103 ;  /* 0x0000006700c07202 */ /* 0x000fe20000000f00 */
[----:B------:R-:W-:Y:S04]  /*1b790*/  LDSM.16.MT88.4 R32, [R136+0xe800] ;  /* 0x00e800008820783b */ /* 0x000fe80000004200 */
[----:B------:R-:W-:Y:S01]  /*1b7a0*/  HMMA.16816.F32.BF16 R64, R8, R16, R52 ;  /* 0x000000100840723c */ /* 0x000fe20000041834 */
[----:B------:R-:W4:Y:S01]  /*1b7b0*/  LDSM.16.MT88.4 R16, [R102+0x4800] ;  /* 0x004800006610783b */ /* 0x000f220000004200 */
[-CC-:B-1----:R-:W-:Y:S01]  /*1b7c0*/  FFMA.FTZ R4, R211, R0.reuse, -R3.reuse ;  /* 0x00000000d3047223 */ /* 0x182fe20000010803 */
[----:B------:R-:W-:Y:S01]  /*1b7d0*/  MOV R207, R109 ;  /* 0x0000006d00cf7202 */ /* 0x000fe20000000f00 */
[----:B------:R-:W1:Y:S01]  /*1b7e0*/  MUFU.EX2 R107, R6 ;  /* 0x00000006006b7308 */ /* 0x000e620000000800 */
[----:B------:R-:W-:Y:S01]  /*1b7f0*/  IMAD.MOV.U32 R195, RZ, RZ, R104 ;  /* 0x000000ffffc37224 */ /* 0x000fe200078e0068 */
[----:B------:R-:W-:Y:S01]  /*1b800*/  LDSM.16.MT88.4 R24, [R160+0xf000] ;  /* 0x00f00000a018783b */ /* 0x000fe20000004200 */
[----:B--2---:R-:W-:Y:S01]  /*1b810*/  FFMA.FTZ R2, R210, R0, -R3 ;  /* 0x00000000d2027223 */ /* 0x004fe20000010803 */
[----:B------:R-:W-:Y:S02]  /*1b820*/  MUFU.EX2 R110, R4 ;  /* 0x00000004006e7308 */ /* 0x000fe40000000800 */
[----:B------:R-:W-:Y:S02]  /*1b830*/  LDSM.16.MT88.4 R68, [R28+0x5000] ;  /* 0x005000001c44783b */ /* 0x000fe40000004200 */
[----:B------:R-:W2:Y:S01]  /*1b840*/  MUFU.EX2 R109, R2 ;  /* 0x00000002006d7308 */ /* 0x000ea20000000800 */
[----:B------:R-:W-:-:S02]  /*1b850*/  F2FP.BF16.F32.PACK_AB R8, R111, R108 ;  /* 0x0000006c6f08723e */ /* 0x000fc400000010ff */
[----:B-----5:R-:W-:Y:S02]  /*1b860*/  F2FP.BF16.F32.PACK_AB R10, R112, R113 ;  /* 0x00000071700a723e */ /* 0x020fe400000010ff */
[----:B-1----:R-:W-:Y:S02]  /*1b870*/  F2FP.BF16.F32.PACK_AB R9, R107, R106 ;  /* 0x0000006a6b09723e */ /* 0x002fe400000010ff */
[----:B--2---:R-:W-:Y:S01]  /*1b880*/  F2FP.BF16.F32.PACK_AB R11, R109, R110 ;  /* 0x0000006e6d0b723e */ /* 0x004fe200000010ff */
[----:B------:R-:W-:Y:S01]  /*1b890*/  FFMA.FTZ R2, R221, R0, -R5 ;  /* 0x00000000dd027223 */ /* 0x000fe20000010805 */
[----:B------:R-:W-:-:S05]  /*1b8a0*/  IMAD.MOV.U32 R87, RZ, RZ, R101 ;  /* 0x000000ffff577224 */ /* 0x000fca00078e0065 */
[----:B---3--:R-:W-:Y:S01]  /*1b8b0*/  HMMA.16816.F32.BF16 R48, R8, R22, R40 ;  /* 0x000000160830723c */ /* 0x008fe20000041828 */
[----:B------:R-:W1:Y:S01]  /*1b8c0*/  LDSM.16.MT88.4 R40, [R136+0xf000] ;  /* 0x00f000008828783b */ /* 0x000e620000004200 */
[----:B------:R2:W-:Y:S01]  /*1b8d0*/  MUFU.EX2 R101, R2 ;  /* 0x0000000200657308 */ /* 0x0005e20000000800 */
[----:B------:R-:W-:-:S04]  /*1b8e0*/  FFMA.FTZ R4, R96, R0, -R5 ;  /* 0x0000000060047223 */ /* 0x000fc80000010805 */
[----:B------:R3:W5:Y:S01]  /*1b8f0*/  MUFU.EX2 R103, R4 ;  /* 0x0000000400677308 */ /* 0x0007620000000800 */
[----:B----4-:R-:W-:Y:S01]  /*1b900*/  HMMA.16816.F32.BF16 R52, R8, R56, R76 ;  /* 0x000000380834723c */ /* 0x010fe2000004184c */
[----:B--2---:R-:W-:-:S07]  /*1b910*/  FFMA.FTZ R2, R218, R0, -R5 ;  /* 0x00000000da027223 */ /* 0x004fce0000010805 */
[----:B------:R-:W-:Y:S01]  /*1b920*/  HMMA.16816.F32.BF16 R72, R8, R58, R72 ;  /* 0x0000003a0848723c */ /* 0x000fe20000041848 */
[----:B------:R2:W-:Y:S01]  /*1b930*/  MUFU.EX2 R104, R2 ;  /* 0x0000000200687308 */ /* 0x0005e20000000800 */
[----:B---3--:R-:W-:-:S06]  /*1b940*/  FFMA.FTZ R4, R219, R0, -R5 ;  /* 0x00000000db047223 */ /* 0x008fcc0000010805 */
[----:B------:R-:W-:Y:S01]  /*1b950*/  HMMA.16816.F32.BF16 R56, R8, R16, R64 ;  /* 0x000000100838723c */ /* 0x000fe20000041840 */
[----:B------:R3:W4:Y:S01]  /*1b960*/  MUFU.EX2 R105, R4 ;  /* 0x0000000400697308 */ /* 0x0007220000000800 */
[----:B------:R-:W-:-:S06]  /*1b970*/  FFMA.FTZ R6, R220, R0, -R3 ;  /* 0x00000000dc067223 */ /* 0x000fcc0000010803 */
[C---:B------:R-:W-:Y:S01]  /*1b980*/  HMMA.16816.F32.BF16 R12, R8.reuse, R18, R12 ;  /* 0x00000012080c723c */ /* 0x040fe2000004180c */
[-CC-:B--2---:R-:W-:Y:S01]  /*1b990*/  FFMA.FTZ R2, R226, R0.reuse, -R3.reuse ;  /* 0x00000000e2027223 */ /* 0x184fe20000010803 */
[----:B------:R-:W2:Y:S03]  /*1b9a0*/  LDSM.16.MT88.4 R16, [R102+0x5000] ;  /* 0x005000006610783b */ /* 0x000ea60000004200 */
[----:B------:R5:W-:Y:S01]  /*1b9b0*/  MUFU.EX2 R97, R2 ;  /* 0x0000000200617308 */ /* 0x000be20000000800 */
[-CC-:B---3--:R-:W-:Y:S02]  /*1b9c0*/  FFMA.FTZ R4, R222, R0.reuse, -R3.reuse ;  /* 0x00000000de047223 */ /* 0x188fe40000010803 */
[----:B------:R-:W-:Y:S01]  /*1b9d0*/  HMMA.16816.F32.BF16 R60, R8, R20, R44 ;  /* 0x00000014083c723c */ /* 0x000fe2000004182c */
[----:B------:R-:W3:Y:S04]  /*1b9e0*/  MUFU.EX2 R98, R6 ;  /* 0x0000000600627308 */ /* 0x000ee80000000800 */
[----:B------:R-:W-:Y:S01]  /*1b9f0*/  MUFU.EX2 R100, R4 ;  /* 0x0000000400647308 */ /* 0x000fe20000000800 */
[----:B-----5:R-:W-:-:S02]  /*1ba00*/  FFMA.FTZ R2, R223, R0, -R3 ;  /* 0x00000000df027223 */ /* 0x020fc40000010803 */
[C---:B------:R-:W-:Y:S02]  /*1ba10*/  HMMA.16816.F32.BF16 R20, R8.reuse, R32, R36 ;  /* 0x000000200814723c */ /* 0x040fe40000041824 */
[----:B------:R-:W5:Y:S06]  /*1ba20*/  MUFU.EX2 R99, R2 ;  /* 0x0000000200637308 */ /* 0x000f6c0000000800 */
[----:B------:R-:W-:Y:S01]  /*1ba30*/  HMMA.16816.F32.BF16 R44, R8, R34, R80 ;  /* 0x00000022082c723c */ /* 0x000fe20000041850 */
[----:B------:R-:W-:Y:S02]  /*1ba40*/  F2FP.BF16.F32.PACK_AB R8, R103, R101 ;  /* 0x000000656708723e */ /* 0x000fe400000010ff */
[----:B----4-:R-:W-:-:S02]  /*1ba50*/  F2FP.BF16.F32.PACK_AB R10, R105, R104 ;  /* 0x00000068690a723e */ /* 0x010fc400000010ff */
[----:B---3--:R-:W-:Y:S02]  /*1ba60*/  F2FP.BF16.F32.PACK_AB R9, R98, R97 ;  /* 0x000000616209723e */ /* 0x008fe400000010ff */
[----:B-----5:R-:W-:Y:S01]  /*1ba70*/  F2FP.BF16.F32.PACK_AB R11, R99, R100 ;  /* 0x00000064630b723e */ /* 0x020fe200000010ff */
[----:B------:R-:W-:Y:S01]  /*1ba80*/  FFMA.FTZ R2, R231, R0, -R5 ;  /* 0x00000000e7027223 */ /* 0x000fe20000010805 */
[----:B------:R-:W-:-:S05]  /*1ba90*/  IMAD.MOV.U32 R197, RZ, RZ, R92 ;  /* 0x000000ffffc57224 */ /* 0x000fca00078e005c */
[----:B-1----:R-:W-:Y:S01]  /*1baa0*/  HMMA.16816.F32.BF16 R32, R8, R40, R20 ;  /* 0x000000280820723c */ /* 0x002fe20000041814 */
[----:B------:R-:W1:Y:S01]  /*1bab0*/  LDSM.16.MT88.4 R20, [R160+0xf800] ;  /* 0x00f80000a014783b */ /* 0x000e620000004200 */
[----:B------:R3:W-:Y:S01]  /*1bac0*/  MUFU.EX2 R92, R2 ;  /* 0x00000002005c7308 */ /* 0x0007e20000000800 */
[----:B------:R-:W-:-:S05]  /*1bad0*/  FFMA.FTZ R4, R232, R0, -R5 ;  /* 0x00000000e8047223 */ /* 0x000fca0000010805 */
[----:B------:R-:W-:Y:S01]  /*1bae0*/  HMMA.16816.F32.BF16 R80, R8, R42, R44 ;  /* 0x0000002a0850723c */ /* 0x000fe2000004182c */
[----:B------:R-:W4:Y:S01]  /*1baf0*/  LDSM.16.MT88.4 R40, [R136+0xf800] ;  /* 0x00f800008828783b */ /* 0x000f220000004200 */
[----:B------:R-:W-:Y:S02]  /*1bb00*/  MOV R153, R95 ;  /* 0x0000005f00997202 */ /* 0x000fe40000000f00 */
[----:B------:R5:W1:Y:S01]  /*1bb10*/  MUFU.EX2 R95, R4 ;  /* 0x00000004005f7308 */ /* 0x000a620000000800 */
[----:B---3--:R-:W-:-:S03]  /*1bb20*/  FFMA.FTZ R2, R225, R0, -R5 ;  /* 0x00000000e1027223 */ /* 0x008fc60000010805 */
[----:B--2---:R-:W-:Y:S01]  /*1bb30*/  HMMA.16816.F32.BF16 R64, R8, R16, R56 ;  /* 0x000000100840723c */ /* 0x004fe20000041838 */
[----:B------:R-:W2:Y:S01]  /*1bb40*/  LDSM.16.MT88.4 R56, [R28+0x5800] ;  /* 0x005800001c38783b */ /* 0x000ea20000004200 */
[----:B------:R3:W-:Y:S01]  /*1bb50*/  MUFU.EX2 R96, R2 ;  /* 0x0000000200607308 */ /* 0x0007e20000000800 */
[----:B------:R-:W-:Y:S02]  /*1bb60*/  IMAD.MOV.U32 R188, RZ, RZ, R94 ;  /* 0x000000ffffbc7224 */ /* 0x000fe400078e005e */
[-C--:B-----5:R-:W-:Y:S01]  /*1bb70*/  FFMA.FTZ R4, R224, R0.reuse, -R5 ;  /* 0x00000000e0047223 */ /* 0x0a0fe20000010805 */
[----:B------:R-:W-:-:S03]  /*1bb80*/  FFMA.FTZ R6, R241, R0, -R3 ;  /* 0x00000000f1067223 */ /* 0x000fc60000010803 */
[----:B------:R5:W1:Y:S01]  /*1bb90*/  MUFU.EX2 R94, R4 ;  /* 0x00000004005e7308 */ /* 0x000a620000000800 */
[----:B---3--:R-:W-:-:S04]  /*1bba0*/  FFMA.FTZ R2, R233, R0, -R3 ;  /* 0x00000000e9027223 */ /* 0x008fc80000010803 */
[----:B------:R3:W-:Y:S01]  /*1bbb0*/  MUFU.EX2 R89, R2 ;  /* 0x0000000200597308 */ /* 0x0007e20000000800 */
[----:B------:R-:W-:Y:S01]  /*1bbc0*/  MOV R196, R91 ;  /* 0x0000005b00c47202 */ /* 0x000fe20000000f00 */
[----:B------:R-:W-:Y:S02]  /*1bbd0*/  IMAD.MOV.U32 R189, RZ, RZ, R93 ;  /* 0x000000ffffbd7224 */ /* 0x000fe400078e005d */
[-CC-:B-----5:R-:W-:Y:S01]  /*1bbe0*/  FFMA.FTZ R4, R228, R0.reuse, -R3.reuse ;  /* 0x00000000e4047223 */ /* 0x1a0fe20000010803 */
[----:B------:R-:W-:Y:S01]  /*1bbf0*/  HMMA.16816.F32.BF16 R36, R8, R24, R60 ;  /* 0x000000180824723c */ /* 0x000fe2000004183c */
[----:B------:R-:W5:Y:S01]  /*1bc00*/  MUFU.EX2 R91, R6 ;  /* 0x00000006005b7308 */ /* 0x000f620000000800 */
[----:B---3--:R-:W-:-:S03]  /*1bc10*/  FFMA.FTZ R2, R227, R0, -R3 ;  /* 0x00000000e3027223 */ /* 0x008fc60000010803 */
[----:B------:R-:W-:Y:S03]  /*1bc20*/  MUFU.EX2 R93, R4 ;  /* 0x00000004005d7308 */ /* 0x000fe60000000800 */
[C---:B------:R-:W-:Y:S01]  /*1bc30*/  HMMA.16816.F32.BF16 R24, R8.reuse, R26, R48 ;  /* 0x0000001a0818723c */ /* 0x040fe20000041830 */
[----:B------:R-:W-:Y:S01]  /*1bc40*/  IMAD.MOV.U32 R147, RZ, RZ, R86 ;  /* 0x000000ffff937224 */ /* 0x000fe200078e0056 */
[----:B------:R-:W-:Y:S01]  /*1bc50*/  MOV R162, R88 ;  /* 0x0000005800a27202 */ /* 0x000fe20000000f00 */
[----:B------:R3:W4:Y:S01]  /*1bc60*/  MUFU.EX2 R90, R2 ;  /* 0x00000002005a7308 */ /* 0x0007220000000800 */
[----:B------:R-:W2:Y:S04]  /*1bc70*/  LDSM.16.MT88.4 R48, [R102+0x5800] ;  /* 0x005800006630783b */ /* 0x000ea80000004200 */
[----:B------:R-:W-:Y:S01]  /*1bc80*/  HMMA.16816.F32.BF16 R76, R8, R68, R52 ;  /* 0x00000044084c723c */ /* 0x000fe20000041834 */
[----:B---3--:R-:W-:-:S04]  /*1bc90*/  FFMA.FTZ R2, R242, R0, -R5 ;  /* 0x00000000f2027223 */ /* 0x008fc80000010805 */
[----:B------:R3:W-:Y:S03]  /*1bca0*/  MUFU.EX2 R86, R2 ;  /* 0x0000000200567308 */ /* 0x0007e60000000800 */
[----:B------:R-:W-:Y:S01]  /*1bcb0*/  HMMA.16816.F32.BF16 R72, R8, R70, R72 ;  /* 0x000000460848723c */ /* 0x000fe20000041848 */
[-C--:B------:R-:W-:Y:S01]  /*1bcc0*/  FFMA.FTZ R4, R243, R0.reuse, -R5 ;  /* 0x00000000f3047223 */ /* 0x080fe20000010805 */
[----:B------:R-:W-:-:S06]  /*1bcd0*/  FFMA.FTZ R6, R84, R0, -R3 ;  /* 0x0000000054067223 */ /* 0x000fcc0000010803 */
[----:B------:R-:W-:Y:S01]  /*1bce0*/  HMMA.16816.F32.BF16 R52, R8, R18, R12 ;  /* 0x000000120834723c */ /* 0x000fe2000004180c */
[----:B---3--:R-:W-:Y:S01]  /*1bcf0*/  FFMA.FTZ R2, R252, R0, -R5 ;  /* 0x00000000fc027223 */ /* 0x008fe20000010805 */
[----:B-1----:R-:W-:Y:S01]  /*1bd00*/  F2FP.BF16.F32.PACK_AB R8, R95, R92 ;  /* 0x0000005c5f08723e */ /* 0x002fe200000010ff */
[----:B------:R-:W1:Y:S01]  /*1bd10*/  MUFU.EX2 R88, R4 ;  /* 0x0000000400587308 */ /* 0x000e620000000800 */
[----:B------:R-:W-:Y:S01]  /*1bd20*/  F2FP.BF16.F32.PACK_AB R10, R94, R96 ;  /* 0x000000605e0a723e */ /* 0x000fe200000010ff */
[----:B------:R-:W-:Y:S01]  /*1bd30*/  LDSM.16.MT88.4 R16, [R136+0x10000] ;  /* 0x010000008810783b */ /* 0x000fe20000004200 */
[----:B-----5:R-:W-:Y:S01]  /*1bd40*/  F2FP.BF16.F32.PACK_AB R9, R91, R89 ;  /* 0x000000595b09723e */ /* 0x020fe200000010ff */
[----:B------:R3:W-:Y:S01]  /*1bd50*/  MUFU.EX2 R85, R2 ;  /* 0x0000000200557308 */ /* 0x0007e20000000800 */
[----:B----4-:R-:W-:Y:S01]  /*1bd60*/  F2FP.BF16.F32.PACK_AB R11, R90, R93 ;  /* 0x0000005d5a0b723e */ /* 0x010fe200000010ff */
[-C--:B---3--:R-:W-:Y:S01]  /*1bd70*/  FFMA.FTZ R2, R87, R0.reuse, -R3 ;  /* 0x0000000057027223 */ /* 0x088fe20000010803 */
[----:B------:R-:W-:-:S03]  /*1bd80*/  FFMA.FTZ R4, R240, R0, -R5 ;  /* 0x00000000f0047223 */ /* 0x000fc60000010805 */
[----:B------:R3:W-:Y:S02]  /*1bd90*/  MUFU.EX2 R84, R2 ;  /* 0x0000000200547308 */ /* 0x0007e40000000800 */
[C---:B------:R-:W-:Y:S02]  /*1bda0*/  HMMA.16816.F32.BF16 R44, R8.reuse, R22, R24 ;  /* 0x00000016082c723c */ /* 0x040fe40000041818 */
[----:B------:R4:W5:Y:S06]  /*1bdb0*/  MUFU.EX2 R87, R4 ;  /* 0x0000000400577308 */ /* 0x00096c0000000800 */
[----:B------:R-:W-:Y:S01]  /*1bdc0*/  HMMA.16816.F32.BF16 R24, R8, R42, R80 ;  /* 0x0000002a0818723c */ /* 0x000fe20000041850 */
[----:B---3--:R-:W-:-:S04]  /*1bdd0*/  FFMA.FTZ R2, R251, R0, -R3 ;  /* 0x00000000fb027223 */ /* 0x008fc80000010803 */
[----:B------:R3:W-:Y:S01]  /*1bde0*/  MUFU.EX2 R81, R2 ;  /* 0x0000000200517308 */ /* 0x0007e20000000800 */
[----:B----4-:R-:W-:-:S04]  /*1bdf0*/  FFMA.FTZ R4, R207, R0, -R3 ;  /* 0x00000000cf047223 */ /* 0x010fc80000010803 */
[----:B------:R4:W-:Y:S01]  /*1be00*/  MUFU.EX2 R83, R4 ;  /* 0x0000000400537308 */ /* 0x0009e20000000800 */
[----:B--2---:R-:W-:Y:S01]  /*1be10*/  HMMA.16816.F32.BF16 R12, R8, R56, R76 ;  /* 0x00000038080c723c */ /* 0x004fe2000004184c */
[----:B---3--:R-:W-:-:S04]  /*1be20*/  FFMA.FTZ R2, R197, R0, -R5 ;  /* 0x00000000c5027223 */ /* 0x008fc80000010805 */
[----:B------:R2:W-:Y:S01]  /*1be30*/  MUFU.EX2 R80, R2 ;  /* 0x0000000200507308 */ /* 0x0005e20000000800 */
[-CC-:B----4-:R-:W-:Y:S02]  /*1be40*/  FFMA.FTZ R4, R196, R0.reuse, -R5.reuse ;  /* 0x00000000c4047223 */ /* 0x190fe40000010805 */
[----:B------:R-:W-:Y:S02]  /*1be50*/  HMMA.16816.F32.BF16 R32, R8, R40, R32 ;  /* 0x000000280820723c */ /* 0x000fe40000041820 */
[----:B------:R3:W-:Y:S01]  /*1be60*/  MUFU.EX2 R78, R4 ;  /* 0x00000004004e7308 */ /* 0x0007e20000000800 */
[----:B--2---:R-:W-:-:S04]  /*1be70*/  FFMA.FTZ R2, R195, R0, -R5 ;  /* 0x00000000c3027223 */ /* 0x004fc80000010805 */
[----:B------:R2:W-:Y:S01]  /*1be80*/  MUFU.EX2 R79, R2 ;  /* 0x00000002004f7308 */ /* 0x0005e20000000800 */
[-C--:B---3--:R-:W-:Y:S01]  /*1be90*/  FFMA.FTZ R4, R192, R0.reuse, -R5 ;  /* 0x00000000c0047223 */ /* 0x088fe20000010805 */
[----:B------:R-:W-:Y:S03]  /*1bea0*/  HMMA.16816.F32.BF16 R40, R8, R58, R72 ;  /* 0x0000003a0828723c */ /* 0x000fe60000041848 */
[----:B------:R3:W-:Y:S01]  /*1beb0*/  MUFU.EX2 R77, R4 ;  /* 0x00000004004d7308 */ /* 0x0007e20000000800 */
[----:B--2---:R-:W-:-:S04]  /*1bec0*/  FFMA.FTZ R2, R189, R0, -R3 ;  /* 0x00000000bd027223 */ /* 0x004fc80000010803 */
[----:B------:R2:W-:Y:S01]  /*1bed0*/  MUFU.EX2 R75, R2 ;  /* 0x00000002004b7308 */ /* 0x0005e20000000800 */
[----:B---3--:R-:W-:-:S04]  /*1bee0*/  FFMA.FTZ R4, R188, R0, -R3 ;  /* 0x00000000bc047223 */ /* 0x008fc80000010803 */
[----:B------:R3:W-:Y:S01]  /*1bef0*/  MUFU.EX2 R76, R4 ;  /* 0x00000004004c7308 */ /* 0x0007e20000000800 */
        /* <DEDUP_REMOVED lines=23> */
[----:B------:R-:W4:Y:S02]  /*1c070*/  MUFU.EX2 R82, R6 ;  /* 0x0000000600527308 */ /* 0x000f240000000800 */
        /* <DEDUP_REMOVED lines=10> */
[----:B-1----:R-:W-:Y:S01]  /*1c120*/  F2FP.BF16.F32.PACK_AB R8, R88, R86 ;  /* 0x000000565808723e */ /* 0x002fe200000010ff */
[----:B------:R-:W1:Y:S01]  /*1c130*/  LDSM.16.MT88.4 R48, [R102+0x6000] ;  /* 0x006000006630783b */ /* 0x000e620000004200 */
[----:B-----5:R-:W-:Y:S02]  /*1c140*/  F2FP.BF16.F32.PACK_AB R10, R87, R85 ;  /* 0x00000055570a723e */ /* 0x020fe400000010ff */
[----:B----4-:R-:W-:Y:S02]  /*1c150*/  F2FP.BF16.F32.PACK_AB R9, R82, R84 ;  /* 0x000000545209723e */ /* 0x010fe400000010ff */
[----:B------:R-:W-:Y:S01]  /*1c160*/  F2FP.BF16.F32.PACK_AB R11, R81, R83 ;  /* 0x00000053510b723e */ /* 0x000fe200000010ff */
[----:B------:R-:W-:Y:S01]  /*1c170*/  FADD.FTZ R4, R180, R4 ;  /* 0x00000004b4047221 */ /* 0x000fe20000010000 */
[----:B------:R-:W-:-:S03]  /*1c180*/  FADD.FTZ R2, R173, R2 ;  /* 0x00000002ad027221 */ /* 0x000fc60000010000 */
[----:B------:R-:W-:Y:S01]  /*1c190*/  FADD.FTZ R4, R178, R4 ;  /* 0x00000004b2047221 */ /* 0x000fe20000010000 */
[----:B------:R-:W-:Y:S01]  /*1c1a0*/  FADD.FTZ R2, R172, R2 ;  /* 0x00000002ac027221 */ /* 0x000fe20000010000 */
[----:B--2---:R-:W-:Y:S02]  /*1c1b0*/  HMMA.16816.F32.BF16 R56, R8, R22, R44 ;  /* 0x000000160838723c */ /* 0x004fe4000004182c */
[----:B------:R-:W-:Y:S01]  /*1c1c0*/  FADD.FTZ R4, R152, R4 ;  /* 0x0000000498047221 */ /* 0x000fe20000010000 */
[----:B------:R-:W-:-:S05]  /*1c1d0*/  FADD.FTZ R2, R7, R2 ;  /* 0x0000000207027221 */ /* 0x000fca0000010000 */
[C---:B------:R-:W-:Y:S01]  /*1c1e0*/  HMMA.16816.F32.BF16 R60, R8.reuse, R20, R60 ;  /* 0x00000014083c723c */ /* 0x040fe2000004183c */
[----:B------:R-:W2:Y:S07]  /*1c1f0*/  LDSM.16.MT88.4 R20, [R160+0x10800] ;  /* 0x01080000a014783b */ /* 0x000eae0000004200 */
[----:B------:R-:W-:Y:S01]  /*1c200*/  HMMA.16816.F32.BF16 R44, R8, R16, R32 ;  /* 0x00000010082c723c */ /* 0x000fe20000041820 */
[----:B------:R-:W-:Y:S01]  /*1c210*/  FADD.FTZ R4, R167, R4 ;  /* 0x00000004a7047221 */ /* 0x000fe20000010000 */
[----:B------:R-:W-:-:S06]  /*1c220*/  FADD.FTZ R2, R31, R2 ;  /* 0x000000021f027221 */ /* 0x000fcc0000010000 */
[C---:B------:R-:W-:Y:S01]  /*1c230*/  HMMA.16816.F32.BF16 R32, R8.reuse, R18, R24 ;  /* 0x000000120820723c */ /* 0x040fe20000041818 */
[----:B------:R-:W4:Y:S07]  /*1c240*/  LDSM.16.MT88.4 R16, [R136+0x10800] ;  /* 0x010800008810783b */ /* 0x000f2e0000004200 */
[----:B---3--:R-:W-:Y:S01]  /*1c250*/  HMMA.16816.F32.BF16 R24, R8, R36, R12 ;  /* 0x000000240818723c */ /* 0x008fe2000004180c */
[----:B------:R-:W3:Y:S01]  /*1c260*/  LDSM.16.MT88.4 R12, [R28+0x6800] ;  /* 0x006800001c0c783b */ /* 0x000ee20000004200 */
[----:B------:R-:W-:Y:S01]  /*1c270*/  FADD.FTZ R4, R166, R4 ;  /* 0x00000004a6047221 */ /* 0x000fe20000010000 */
[----:B------:R-:W-:Y:S01]  /*1c280*/  FADD.FTZ R2, R146, R2 ;  /* 0x0000000292027221 */ /* 0x000fe20000010000 */
[----:B------:R-:W-:-:S02]  /*1c290*/  FFMA.FTZ R6, R183, R0, -R3 ;  /* 0x00000000b7067223 */ /* 0x000fc40000010803 */
[----:B------:R-:W-:Y:S01]  /*1c2a0*/  FADD.FTZ R4, R168, R4 ;  /* 0x00000004a8047221 */ /* 0x000fe20000010000 */
[----:B------:R-:W-:Y:S01]  /*1c2b0*/  FADD.FTZ R2, R145, R2 ;  /* 0x0000000291027221 */ /* 0x000fe20000010000 */
[----:B------:R-:W5:Y:S02]  /*1c2c0*/  MUFU.EX2 R73, R6 ;  /* 0x0000000600497308 */ /* 0x000f640000000800 */
        /* <DEDUP_REMOVED lines=13> */
[----:B------:R-:W-:Y:S02]  /*1c3a0*/  F2FP.BF16.F32.PACK_AB R8, R78, R80 ;  /* 0x000000504e08723e */ /* 0x000fe400000010ff */
[----:B------:R-:W-:Y:S02]  /*1c3b0*/  F2FP.BF16.F32.PACK_AB R10, R77, R79 ;  /* 0x0000004f4d0a723e */ /* 0x000fe400000010ff */
[----:B------:R-:W-:Y:S02]  /*1c3c0*/  F2FP.BF16.F32.PACK_AB R9, R76, R75 ;  /* 0x0000004b4c09723e */ /* 0x000fe400000010ff */
[----:B-----5:R-:W-:Y:S01]  /*1c3d0*/  F2FP.BF16.F32.PACK_AB R11, R73, R74 ;  /* 0x0000004a490b723e */ /* 0x020fe200000010ff */
[----:B------:R-:W-:Y:S01]  /*1c3e0*/  FADD.FTZ R4, R138, R4 ;  /* 0x000000048a047221 */ /* 0x000fe20000010000 */
[----:B------:R-:W-:-:S03]  /*1c3f0*/  FADD.FTZ R2, R132, R2 ;  /* 0x0000000284027221 */ /* 0x000fc60000010000 */
[----:B------:R-:W-:Y:S02]  /*1c400*/  FADD.FTZ R4, R135, R4 ;  /* 0x0000000487047221 */ /* 0x000fe40000010000 */
[----:B--2---:R-:W-:Y:S01]  /*1c410*/  HMMA.16816.F32.BF16 R60, R8, R20, R60 ;  /* 0x00000014083c723c */ /* 0x004fe2000004183c */
[----:B------:R-:W-:Y:S01]  /*1c420*/  FADD.FTZ R2, R133, R2 ;  /* 0x0000000285027221 */ /* 0x000fe20000010000 */
[----:B------:R-:W-:-:S06]  /*1c430*/  FADD.FTZ R4, R137, R4 ;  /* 0x0000000489047221 */ /* 0x000fcc0000010000 */
[----:B------:R-:W-:Y:S01]  /*1c440*/  HMMA.16816.F32.BF16 R56, R8, R22, R56 ;  /* 0x000000160838723c */ /* 0x000fe20000041838 */
[----:B------:R-:W1:Y:S01]  /*1c450*/  LDSM.16.MT88.4 R20, [R102+0x6800] ;  /* 0x006800006614783b */ /* 0x000e620000004200 */
[----:B------:R-:W-:-:S06]  /*1c460*/  FADD.FTZ R2, R131, R2 ;  /* 0x0000000283027221 */ /* 0x000fcc0000010000 */
[----:B----4-:R-:W-:Y:S01]  /*1c470*/  HMMA.16816.F32.BF16 R36, R8, R18, R32 ;  /* 0x000000120824723c */ /* 0x010fe20000041820 */
[----:B------:R-:W-:-:S07]  /*1c480*/  FFMA.FTZ R6, R181, R0, -R5 ;  /* 0x00000000b5067223 */ /* 0x000fce0000010805 */
[----:B---3--:R-:W-:Y:S01]  /*1c490*/  HMMA.16816.F32.BF16 R32, R8, R12, R24 ;  /* 0x0000000c0820723c */ /* 0x008fe20000041818 */
[----:B------:R-:W-:Y:S01]  /*1c4a0*/  FFMA.FTZ R12, R179, R0, -R5 ;  /* 0x00000000b30c7223 */ /* 0x000fe20000010805 */
[----:B------:R-:W-:Y:S01]  /*1c4b0*/  FADD.FTZ R4, R125, R4 ;  /* 0x000000047d047221 */ /* 0x000fe20000010000 */
[----:B------:R-:W-:-:S05]  /*1c4c0*/  FADD.FTZ R2, R122, R2 ;  /* 0x000000027a027221 */ /* 0x000fca0000010000 */
[----:B------:R-:W-:Y:S01]  /*1c4d0*/  HMMA.16816.F32.BF16 R40, R8, R14, R40 ;  /* 0x0000000e0828723c */ /* 0x000fe20000041828 */
[----:B------:R2:W-:Y:S01]  /*1c4e0*/  MUFU.EX2 R69, R12 ;  /* 0x0000000c00457308 */ /* 0x0005e20000000800 */
[-CC-:B------:R-:W-:Y:S01]  /*1c4f0*/  FFMA.FTZ R7, R175, R0.reuse, -R5.reuse ;  /* 0x00000000af077223 */ /* 0x180fe20000010805 */
[----:B------:R-:W-:Y:S01]  /*1c500*/  FADD.FTZ R4, R128, R4 ;  /* 0x0000000480047221 */ /* 0x000fe20000010000 */
[----:B------:R-:W-:Y:S01]  /*1c510*/  FADD.FTZ R2, R124, R2 ;  /* 0x000000027c027221 */ /* 0x000fe20000010000 */
[----:B------:R3:W4:Y:S01]  /*1c520*/  MUFU.EX2 R70, R6 ;  /* 0x0000000600467308 */ /* 0x0007220000000800 */
[----:B------:R-:W-:Y:S04]  /*1c530*/  LDSM.16.MT88.4 R24, [R160+0x11000] ;  /* 0x01100000a018783b */ /* 0x000fe80000004200 */
[----:B--2---:R-:W2:Y:S01]  /*1c540*/  LDSM.16.MT88.4 R12, [R28+0x7000] ;  /* 0x007000001c0c783b */ /* 0x004ea20000004200 */
[----:B---3--:R-:W-:Y:S01]  /*1c550*/  FFMA.FTZ R6, R165, R0, -R5 ;  /* 0x00000000a5067223 */ /* 0x008fe20000010805 */
[----:B------:R3:W-:Y:S01]  /*1c560*/  MUFU.EX2 R72, R7 ;  /* 0x0000000700487308 */ /* 0x0007e20000000800 */
[----:B------:R-:W-:Y:S01]  /*1c570*/  FADD.FTZ R4, R129, R4 ;  /* 0x0000000481047221 */ /* 0x000fe20000010000 */
[----:B------:R-:W-:-:S02]  /*1c580*/  FADD.FTZ R2, R126, R2 ;  /* 0x000000027e027221 */ /* 0x000fc40000010000 */
[----:B------:R5:W4:Y:S01]  /*1c590*/  MUFU.EX2 R71, R6 ;  /* 0x0000000600477308 */ /* 0x000b220000000800 */
[----:B------:R-:W-:Y:S01]  /*1c5a0*/  FADD.FTZ R4, R127, R4 ;  /* 0x000000047f047221 */ /* 0x000fe20000010000 */
[----:B------:R-:W-:Y:S01]  /*1c5b0*/  FADD.FTZ R2, R123, R2 ;  /* 0x000000027b027221 */ /* 0x000fe20000010000 */
[-CC-:B---3--:R-:W-:Y:S01]  /*1c5c0*/  FFMA.FTZ R7, R163, R0.reuse, -R3.reuse ;  /* 0x00000000a3077223 */ /* 0x188fe20000010803 */
[----:B-----5:R-:W-:-:S03]  /*1c5d0*/  FFMA.FTZ R6, R169, R0, -R3 ;  /* 0x00000000a9067223 */ /* 0x020fc60000010803 */
[----:B------:R3:W-:Y:S01]  /*1c5e0*/  MUFU.EX2 R31, R7 ;  /* 0x00000007001f7308 */ /* 0x0007e20000000800 */
[----:B------:R-:W-:-:S03]  /*1c5f0*/  FADD.FTZ R4, R118, R4 ;  /* 0x0000000476047221 */ /* 0x000fc60000010000 */
[----:B------:R5:W2:Y:S01]  /*1c600*/  MUFU.EX2 R30, R6 ;  /* 0x00000006001e7308 */ /* 0x000aa20000000800 */
[----:B------:R-:W-:Y:S01]  /*1c610*/  FADD.FTZ R2, R117, R2 ;  /* 0x0000000275027221 */ /* 0x000fe20000010000 */
[----:B------:R-:W-:Y:S01]  /*1c620*/  FADD.FTZ R4, R121, R4 ;  /* 0x0000000479047221 */ /* 0x000fe20000010000 */
[-CC-:B---3--:R-:W-:Y:S01]  /*1c630*/  FFMA.FTZ R7, R170, R0.reuse, -R3.reuse ;  /* 0x00000000aa077223 */ /* 0x188fe20000010803 */
[----:B-----5:R-:W-:-:S03]  /*1c640*/  FFMA.FTZ R6, R164, R0, -R3 ;  /* 0x00000000a4067223 */ /* 0x020fc60000010803 */
[----:B------:R-:W-:Y:S01]  /*1c650*/  MUFU.EX2 R68, R7 ;  /* 0x0000000700447308 */ /* 0x000fe20000000800 */
[----:B------:R-:W-:-:S03]  /*1c660*/  FADD.FTZ R2, R114, R2 ;  /* 0x0000000272027221 */ /* 0x000fc60000010000 */
[----:B------:R3:W5:Y:S01]  /*1c670*/  MUFU.EX2 R29, R6 ;  /* 0x00000006001d7308 */ /* 0x0007620000000800 */
[----:B------:R-:W-:Y:S01]  /*1c680*/  FADD.FTZ R4, R119, R4 ;  /* 0x0000000477047221 */ /* 0x000fe20000010000 */
[----:B------:R-:W-:Y:S01]  /*1c690*/  FADD.FTZ R2, R116, R2 ;  /* 0x0000000274027221 */ /* 0x000fe20000010000 */
[C---:B------:R-:W-:Y:S01]  /*1c6a0*/  HMMA.16816.F32.BF16 R48, R8.reuse, R16, R44 ;  /* 0x000000100830723c */ /* 0x040fe2000004182c */
[----:B------:R-:W5:Y:S01]  /*1c6b0*/  LDSM.16.MT88.4 R16, [R136+0x11000] ;  /* 0x011000008810783b */ /* 0x000f620000004200 */
[----:B------:R-:W-:Y:S01]  /*1c6c0*/  FADD.FTZ R4, R120, R4 ;  /* 0x0000000478047221 */ /* 0x000fe20000010000 */
[----:B------:R-:W-:Y:S02]  /*1c6d0*/  FADD.FTZ R2, R115, R2 ;  /* 0x0000000273027221 */ /* 0x000fe40000010000 */
[----:B------:R-:W-:Y:S01]  /*1c6e0*/  LDSM.16.MT88.4 R136, [R136+0x11800] ;  /* 0x011800008888783b */ /* 0x000fe20000004200 */
[----:B------:R-:W-:Y:S01]  /*1c6f0*/  FADD.FTZ R4, R108, R4 ;  /* 0x000000046c047221 */ /* 0x000fe20000010000 */
[----:B------:R-:W-:Y:S01]  /*1c700*/  FADD.FTZ R2, R106, R2 ;  /* 0x000000026a027221 */ /* 0x000fe20000010000 */
[----:B-1----:R-:W-:Y:S02]  /*1c710*/  HMMA.16816.F32.BF16 R64, R8, R20, R64 ;  /* 0x000000140840723c */ /* 0x002fe40000041840 */
[----:B------:R-:W-:Y:S01]  /*1c720*/  FADD.FTZ R4, R111, R4 ;  /* 0x000000046f047221 */ /* 0x000fe20000010000 */
[----:B---3--:R-:W-:-:S05]  /*1c730*/  FFMA.FTZ R6, R162, R0, -R5 ;  /* 0x00000000a2067223 */ /* 0x008fca0000010805 */
[----:B------:R-:W-:Y:S01]  /*1c740*/  HMMA.16816.F32.BF16 R44, R8, R22, R52 ;  /* 0x00000016082c723c */ /* 0x000fe20000041834 */
[----:B----4-:R-:W-:Y:S02]  /*1c750*/  F2FP.BF16.F32.PACK_AB R8, R69, R70 ;  /* 0x000000464508723e */ /* 0x010fe400000010ff */
[----:B------:R-:W-:Y:S02]  /*1c760*/  F2FP.BF16.F32.PACK_AB R10, R71, R72 ;  /* 0x00000048470a723e */ /* 0x000fe400000010ff */
[----:B--2---:R-:W-:Y:S02]  /*1c770*/  F2FP.BF16.F32.PACK_AB R9, R30, R31 ;  /* 0x0000001f1e09723e */ /* 0x004fe400000010ff */
[----:B-----5:R-:W-:Y:S01]  /*1c780*/  F2FP.BF16.F32.PACK_AB R11, R29, R68 ;  /* 0x000000441d0b723e */ /* 0x020fe200000010ff */
[----:B------:R-:W-:Y:S01]  /*1c790*/  FADD.FTZ R2, R107, R2 ;  /* 0x000000026b027221 */ /* 0x000fe20000010000 */
[----:B------:R1:W-:Y:S01]  /*1c7a0*/  MUFU.EX2 R22, R6 ;  /* 0x0000000600167308 */ /* 0x0003e20000000800 */
[----:B------:R-:W-:Y:S01]  /*1c7b0*/  FFMA.FTZ R7, R156, R0, -R5 ;  /* 0x000000009c077223 */ /* 0x000fe20000010805 */
[----:B------:R-:W-:Y:S01]  /*1c7c0*/  FADD.FTZ R4, R113, R4 ;  /* 0x0000000471047221 */ /* 0x000fe20000010000 */
[----:B------:R-:W-:-:S02]  /*1c7d0*/  FADD.FTZ R2, R110, R2 ;  /* 0x000000026e027221 */ /* 0x000fc40000010000 */
[----:B------:R-:W-:Y:S01]  /*1c7e0*/  HMMA.16816.F32.BF16 R32, R8, R12, R32 ;  /* 0x0000000c0820723c */ /* 0x000fe20000041820 */
[-CC-:B------:R-:W-:Y:S01]  /*1c7f0*/  FFMA.FTZ R12, R157, R0.reuse, -R5.reuse ;  /* 0x000000009d0c7223 */ /* 0x180fe20000010805 */
[----:B------:R-:W-:Y:S01]  /*1c800*/  FADD.FTZ R4, R112, R4 ;  /* 0x0000000470047221 */ /* 0x000fe20000010000 */
[----:B------:R-:W-:Y:S01]  /*1c810*/  FADD.FTZ R2, R109, R2 ;  /* 0x000000026d027221 */ /* 0x000fe20000010000 */
[-C--:B-1----:R-:W-:Y:S01]  /*1c820*/  FFMA.FTZ R6, R161, R0.reuse, -R5 ;  /* 0x00000000a1067223 */ /* 0x082fe20000010805 */
[----:B------:R-:W-:-:S03]  /*1c830*/  FFMA.FTZ R5, R158, R0, -R3 ;  /* 0x000000009e057223 */ /* 0x000fc60000010803 */
[C---:B------:R-:W-:Y:S01]  /*1c840*/  HMMA.16816.F32.BF16 R40, R8.reuse, R14, R40 ;  /* 0x0000000e0828723c */ /* 0x040fe20000041828 */
[----:B------:R-:W-:Y:S01]  /*1c850*/  FADD.FTZ R4, R101, R4 ;  /* 0x0000000465047221 */ /* 0x000fe20000010000 */
[----:B------:R1:W-:Y:S01]  /*1c860*/  MUFU.EX2 R20, R6 ;  /* 0x0000000600147308 */ /* 0x0003e20000000800 */
[----:B------:R-:W-:Y:S03]  /*1c870*/  LDSM.16.MT88.4 R160, [R160+0x11800] ;  /* 0x01180000a0a0783b */ /* 0x000fe60000004200 */
[----:B------:R2:W-:Y:S01]  /*1c880*/  MUFU.EX2 R14, R5 ;  /* 0x00000005000e7308 */ /* 0x0005e20000000800 */
[-CC-:B-1----:R-:W-:Y:S01]  /*1c890*/  FFMA.FTZ R6, R159, R0.reuse, -R3.reuse ;  /* 0x000000009f067223 */ /* 0x182fe20000010803 */
[-CC-:B--2---:R-:W-:Y:S01]  /*1c8a0*/  FFMA.FTZ R5, R153, R0.reuse, -R3.reuse ;  /* 0x0000000099057223 */ /* 0x184fe20000010803 */
[----:B------:R-:W-:Y:S01]  /*1c8b0*/  FFMA.FTZ R3, R147, R0, -R3 ;  /* 0x0000000093037223 */ /* 0x000fe20000010803 */
[----:B------:R-:W-:Y:S01]  /*1c8c0*/  FADD.FTZ R0, R97, R2 ;  /* 0x0000000261007221 */ /* 0x000fe20000010000 */
[----:B------:R-:W-:Y:S01]  /*1c8d0*/  FADD.FTZ R2, R103, R4 ;  /* 0x0000000467027221 */ /* 0x000fe20000010000 */
[C---:B------:R-:W-:Y:S08]  /*1c8e0*/  HMMA.16816.F32.BF16 R48, R8.reuse, R16, R48 ;  /* 0x000000100830723c */ /* 0x040ff00000041830 */
[----:B------:R-:W-:Y:S01]  /*1c8f0*/  HMMA.16816.F32.BF16 R36, R8, R18, R36 ;  /* 0x000000120824723c */ /* 0x000fe20000041824 */
[----:B------:R-:W-:Y:S01]  /*1c900*/  FADD.FTZ R0, R98, R0 ;  /* 0x0000000062007221 */ /* 0x000fe20000010000 */
[----:B------:R-:W-:Y:S01]  /*1c910*/  FADD.FTZ R2, R104, R2 ;  /* 0x0000000268027221 */ /* 0x000fe20000010000 */
[----:B------:R-:W1:Y:S02]  /*1c920*/  LDSM.16.MT88.4 R16, [R102+0x7000] ;  /* 0x007000006610783b */ /* 0x000e640000004200 */
[----:B------:R-:W-:Y:S01]  /*1c930*/  FADD.FTZ R0, R100, R0 ;  /* 0x0000000064007221 */ /* 0x000fe20000010000 */
[----:B------:R-:W-:Y:S01]  /*1c940*/  FADD.FTZ R2, R105, R2 ;  /* 0x0000000269027221 */ /* 0x000fe20000010000 */
[----:B------:R-:W-:Y:S01]  /*1c950*/  MUFU.EX2 R15, R12 ;  /* 0x0000000c000f7308 */ /* 0x000fe20000000800 */
        /* <DEDUP_REMOVED lines=18> */
[----:B------:R-:W3:Y:S01]  /*1ca80*/  MUFU.EX2 R21, R7 ;  /* 0x0000000700157308 */ /* 0x000ee20000000800 */
[----:B------:R-:W-:Y:S02]  /*1ca90*/  FADD.FTZ R2, R80, R2 ;  /* 0x0000000250027221 */ /* 0x000fe40000010000 */
[----:B------:R-:W-:Y:S01]  /*1caa0*/  FADD.FTZ R0, R75, R0 ;  /* 0x000000004b007221 */ /* 0x000fe20000010000 */
[----:B------:R-:W4:Y:S04]  /*1cab0*/  MUFU.EX2 R13, R6 ;  /* 0x00000006000d7308 */ /* 0x000f280000000800 */
[----:B------:R5:W-:Y:S01]  /*1cac0*/  MUFU.EX2 R12, R5 ;  /* 0x00000005000c7308 */ /* 0x000be20000000800 */
[----:B------:R-:W-:Y:S01]  /*1cad0*/  FADD.FTZ R2, R78, R2 ;  /* 0x000000024e027221 */ /* 0x000fe20000010000 */
[----:B------:R-:W-:Y:S01]  /*1cae0*/  FADD.FTZ R0, R76, R0 ;  /* 0x000000004c007221 */ /* 0x000fe20000010000 */
[----:B------:R-:W2:Y:S02]  /*1caf0*/  S2R R179, SR_TID.X ;  /* 0x0000000000b37919 */ /* 0x000ea40000002100 */
[----:B------:R-:W-:Y:S01]  /*1cb00*/  FADD.FTZ R2, R79, R2 ;  /* 0x000000024f027221 */ /* 0x000fe20000010000 */
[----:B------:R-:W-:Y:S01]  /*1cb10*/  FADD.FTZ R0, R74, R0 ;  /* 0x000000004a007221 */ /* 0x000fe20000010000 */
[----:B-----5:R-:W5:Y:S02]  /*1cb20*/  LDSM.16.MT88.4 R4, [R102+0x7800] ;  /* 0x007800006604783b */ /* 0x020f640000004200 */
[----:B------:R-:W-:Y:S01]  /*1cb30*/  FADD.FTZ R2, R77, R2 ;  /* 0x000000024d027221 */ /* 0x000fe20000010000 */
[----:B------:R-:W-:Y:S01]  /*1cb40*/  FADD.FTZ R0, R73, R0 ;  /* 0x0000000049007221 */ /* 0x000fe20000010000 */
[----:B------:R-:W4:Y:S02]  /*1cb50*/  MUFU.EX2 R3, R3 ;  /* 0x0000000300037308 */ /* 0x000f240000000800 */
[----:B------:R-:W-:Y:S01]  /*1cb60*/  FADD.FTZ R2, R70, R2 ;  /* 0x0000000246027221 */ /* 0x000fe20000010000 */
[----:B------:R-:W-:Y:S01]  /*1cb70*/  FADD.FTZ R0, R31, R0 ;  /* 0x000000001f007221 */ /* 0x000fe20000010000 */
[----:B------:R-:W-:Y:S02]  /*1cb80*/  HMMA.16816.F32.BF16 R60, R8, R24, R60 ;  /* 0x00000018083c723c */ /* 0x000fe4000004183c */
[----:B------:R-:W-:Y:S01]  /*1cb90*/  FADD.FTZ R2, R69, R2 ;  /* 0x0000000245027221 */ /* 0x000fe20000010000 */
[----:B------:R-:W-:-:S05]  /*1cba0*/  FADD.FTZ R0, R30, R0 ;  /* 0x000000001e007221 */ /* 0x000fca0000010000 */
[----:B------:R-:W-:Y:S01]  /*1cbb0*/  HMMA.16816.F32.BF16 R56, R8, R26, R56 ;  /* 0x0000001a0838723c */ /* 0x000fe20000041838 */
[----:B------:R-:W-:Y:S01]  /*1cbc0*/  FADD.FTZ R2, R72, R2 ;  /* 0x0000000248027221 */ /* 0x000fe20000010000 */
[----:B------:R-:W-:-:S06]  /*1cbd0*/  FADD.FTZ R0, R68, R0 ;  /* 0x0000000044007221 */ /* 0x000fcc0000010000 */
[----:B-1----:R-:W-:Y:S01]  /*1cbe0*/  HMMA.16816.F32.BF16 R164, R8, R16, R64 ;  /* 0x0000001008a4723c */ /* 0x002fe20000041840 */
[----:B------:R-:W-:-:S07]  /*1cbf0*/  FADD.FTZ R2, R71, R2 ;  /* 0x0000000247027221 */ /* 0x000fce0000010000 */
[----:B------:R-:W-:Y:S01]  /*1cc00*/  HMMA.16816.F32.BF16 R8, R8, R18, R44 ;  /* 0x000000120808723c */ /* 0x000fe2000004182c */
[----:B------:R-:W-:Y:S01]  /*1cc10*/  FADD.FTZ R0, R29, R0 ;  /* 0x000000001d007221 */ /* 0x000fe20000010000 */
[----:B---3--:R-:W-:Y:S01]  /*1cc20*/  F2FP.BF16.F32.PACK_AB R168, R21, R22 ;  /* 0x0000001615a8723e */ /* 0x008fe200000010ff */
[----:B------:R-:W-:Y:S01]  /*1cc30*/  FADD.FTZ R2, R22, R2 ;  /* 0x0000000216027221 */ /* 0x000fe20000010000 */
[----:B------:R-:W-:Y:S01]  /*1cc40*/  F2FP.BF16.F32.PACK_AB R170, R20, R15 ;  /* 0x0000000f14aa723e */ /* 0x000fe200000010ff */
[----:B------:R-:W-:Y:S01]  /*1cc50*/  FADD.FTZ R0, R14, R0 ;  /* 0x000000000e007221 */ /* 0x000fe20000010000 */
[----:B----4-:R-:W-:Y:S02]  /*1cc60*/  F2FP.BF16.F32.PACK_AB R169, R13, R14 ;  /* 0x0000000e0da9723e */ /* 0x010fe400000010ff */
[----:B------:R-:W-:Y:S01]  /*1cc70*/  F2FP.BF16.F32.PACK_AB R171, R3, R12 ;  /* 0x0000000c03ab723e */ /* 0x000fe200000010ff */
[----:B------:R-:W-:Y:S01]  /*1cc80*/  FADD.FTZ R2, R21, R2 ;  /* 0x0000000215027221 */ /* 0x000fe20000010000 */
[----:B------:R-:W-:Y:S01]  /*1cc90*/  FADD.FTZ R0, R13, R0 ;  /* 0x000000000d007221 */ /* 0x000fe20000010000 */
[----:B--2---:R-:W-:-:S02]  /*1cca0*/  SHF.L.U32 R240, R179, 0x3, RZ ;  /* 0x00000003b3f07819 */ /* 0x004fc400000006ff */
[----:B------:R-:W-:Y:S01]  /*1ccb0*/  FADD.FTZ R2, R15, R2 ;  /* 0x000000020f027221 */ /* 0x000fe20000010000 */
[----:B------:R-:W-:Y:S01]  /*1ccc0*/  FADD.FTZ R0, R12, R0 ;  /* 0x000000000c007221 */ /* 0x000fe20000010000 */
[----:B------:R-:W-:Y:S01]  /*1ccd0*/  HMMA.16816.F32.BF16 R156, R168, R160, R60 ;  /* 0x000000a0a89c723c */ /* 0x000fe2000004183c */
[----:B------:R-:W-:Y:S01]  /*1cce0*/  LOP3.LUT R228, R240, 0x38, RZ, 0xc0, !PT ;  /* 0x00000038f0e47812 */ /* 0x000fe200078ec0ff */
[----:B------:R-:W-:Y:S01]  /*1ccf0*/  FADD.FTZ R243, R20, R2 ;  /* 0x0000000214f37221 */ /* 0x000fe20000010000 */
[----:B------:R-:W-:-:S05]  /*1cd00*/  FADD.FTZ R242, R3, R0 ;  /* 0x0000000003f27221 */ /* 0x000fca0000010000 */
[C---:B------:R-:W-:Y:S08]  /*1cd10*/  HMMA.16816.F32.BF16 R132, R168.reuse, R136, R48 ;  /* 0x00000088a884723c */ /* 0x040ff00000041830 */
[C---:B------:R-:W-:Y:S08]  /*1cd20*/  HMMA.16816.F32.BF16 R140, R168.reuse, R144, R32 ;  /* 0x00000090a88c723c */ /* 0x040ff00000041820 */
[C---:B------:R-:W-:Y:S08]  /*1cd30*/  HMMA.16816.F32.BF16 R160, R168.reuse, R162, R56 ;  /* 0x000000a2a8a0723c */ /* 0x040ff00000041838 */
[C---:B------:R-:W-:Y:S08]  /*1cd40*/  HMMA.16816.F32.BF16 R136, R168.reuse, R138, R36 ;  /* 0x0000008aa888723c */ /* 0x040ff00000041824 */
[C---:B------:R-:W-:Y:S08]  /*1cd50*/  HMMA.16816.F32.BF16 R144, R168.reuse, R146, R40 ;  /* 0x00000092a890723c */ /* 0x040ff00000041828 */
[C---:B-----5:R-:W-:Y:S08]  /*1cd60*/  HMMA.16816.F32.BF16 R164, R168.reuse, R4, R164 ;  /* 0x00000004a8a4723c */ /* 0x060ff000000418a4 */
[----:B------:R-:W-:Y:S01]  /*1cd70*/  HMMA.16816.F32.BF16 R168, R168, R6, R8 ;  /* 0x00000006a8a8723c */ /* 0x000fe20000041808 */
[----:B------:R-:W-:-:S04]  /*1cd80*/  NOP ;  /* 0x0000000000007918 */ /* 0x000fc80000000000 */
[----:B------:R-:W-:-:S15]  /*1cd90*/  @!P5 BRA `(.L_x_4603) ;  /* 0x000000740090d947 */ /* 0x000fde0003800000 */
[----:B------:R-:W2:Y:S04]  /*1cda0*/  LDL R181, [R1+0xfc] ;  /* 0x0000fc0001b57983 */ /* 0x000ea80000100800 */
[----:B------:R-:W3:Y:S04]  /*1cdb0*/  LDL.LU R175, [R1+0xf8] ;  /* 0x0000f80001af7983 */ /* 0x000ee80000300800 */
[----:B------:R-:W4:Y:S01]  /*1cdc0*/  LDL.LU R153, [R1+0xf0] ;  /* 0x0000f00001997983 */ /* 0x000f220000300800 */
[----:B------:R-:W-:Y:S01]  /*1cdd0*/  SHF.R.U32.HI R183, RZ, 0x2, R179 ;  /* 0x00000002ffb77819 */ /* 0x000fe200000116b3 */
[----:B------:R-:W-:Y:S01]  /*1cde0*/  IMAD.SHL.U32 R179, R179, 0x2, RZ ;  /* 0x00000002b3b37824 */ /* 0x000fe200078e00ff */
[----:B------:R-:W-:Y:S01]  /*1cdf0*/  LOP3.LUT R229, R229, 0x1f0, RZ, 0xc0, !PT ;  /* 0x000001f0e5e57812 */ /* 0x000fe200078ec0ff */
[----:B------:R-:W1:Y:S01]  /*1ce00*/  S2R R182, SR_CTAID.X ;  /* 0x0000000000b67919 */ /* 0x000e620000002500 */
[----:B------:R-:W-:Y:S01]  /*1ce10*/  LOP3.LUT R183, R183, 0x7, RZ, 0xc0, !PT ;  /* 0x00000007b7b77812 */ /* 0x000fe200078ec0ff */
[----:B------:R-:W-:Y:S01]  /*1ce20*/  IMAD.MOV.U32 R3, RZ, RZ, R148 ;  /* 0x000000ffff037224 */ /* 0x000fe200078e0094 */
[----:B------:R-:W-:Y:S01]  /*1ce30*/  LOP3.LUT R179, R179, 0x6, RZ, 0xc0, !PT ;  /* 0x00000006b3b37812 */ /* 0x000fe200078ec0ff */
[----:B------:R-:W-:Y:S01]  /*1ce40*/  IMAD.MOV.U32 R152, RZ, RZ, R150 ;  /* 0x000000ffff987224 */ /* 0x000fe200078e0096 */
[----:B------:R-:W-:-:S04]  /*1ce50*/  ISETP.NE.U32.AND P0, PT, R248, RZ, PT ;  /* 0x000000fff800720c */ /* 0x000fc80003f05070 */
[----:B------:R-:W-:Y:S01]  /*1ce60*/  ISETP.NE.AND.EX P5, PT, R249, RZ, PT, P0 ;  /* 0x000000fff900720c */ /* 0x000fe20003fa5300 */
[----:B-1----:R-:W-:-:S05]  /*1ce70*/  IMAD R0, R182, 0x40, R149 ;  /* 0x00000040b6007824 */ /* 0x002fca00078e0295 */
[----:B------:R-:W-:-:S04]  /*1ce80*/  IADD3 R0, PT, PT, R183, R0, R229 ;  /* 0x00000000b7007210 */ /* 0x000fc80007ffe0e5 */
[----:B--2---:R-:W-:Y:S01]  /*1ce90*/  IADD3 R0, PT, PT, -R179, R0, -R181 ;  /* 0x00000000b3007210 */ /* 0x004fe20007ffe9b5 */
[----:B---3--:R-:W-:-:S04]  /*1cea0*/  IMAD.MOV.U32 R233, RZ, RZ, R175 ;  /* 0x000000ffffe97224 */ /* 0x008fc800078e00af */
[C---:B----4-:R-:W-:Y:S02]  /*1ceb0*/  IMAD R0, R153.reuse, -0x100, R0 ;  /* 0xffffff0099007824 */ /* 0x050fe400078e0200 */
[----:B------:R-:W-:Y:S02]  /*1cec0*/  VIADD R241, R153, 0xfffffffe ;  /* 0xfffffffe99f17836 */ /* 0x000fe40000000000 */
[----:B------:R-:W-:-:S07]  /*1ced0*/  VIADD R232, R0, 0x208 ;  /* 0x0000020800e87836 */ /* 0x000fce0000000000 */
.L_x_4610:
        /* <DEDUP_REMOVED lines=11> */
[----:B-1----:R-:W-:Y:S05]  /*1cf90*/  IMAD.SHL.U32 R240, R150, 0x8, RZ ;  /* 0x0000000896f07824 */ /* 0x002fea00078e00ff */
[C---:B------:R-:W-:Y:S01]  /*1cfa0*/  LOP3.LUT R15, R240.reuse, 0x1c0, RZ, 0xc0, !PT ;  /* 0x000001c0f00f7812 */ /* 0x040fe200078ec0ff */
[----:B------:R-:W-:Y:S01]  /*1cfb0*/  BSSY.RECONVERGENT B0, `(.L_x_4604) ;  /* 0x0000050000007945 */ /* 0x000fe20003800200 */
[----:B------:R-:W-:Y:S05]  /*1cfc0*/  LOP3.LUT R228, R240, 0x38, RZ, 0xc0, !PT ;  /* 0x00000038f0e47812 */ /* 0x000fea00078ec0ff */
        /* <DEDUP_REMOVED lines=78> */
.L_x_4605:
[----:B------:R-:W-:Y:S05]  /*1d4b0*/  BSYNC.RECONVERGENT B0 ;  /* 0x0000000000007941 */ /* 0x000fea0003800200 */
.L_x_4604:
[----:B------:R-:W1:Y:S01]  /*1d4c0*/  S2UR UR4, SR_CgaCtaId ;  /* 0x00000000000479c3 */ /* 0x000e620000008800 */
[----:B------:R-:W-:Y:S01]  /*1d4d0*/  ISETP.GE.AND P1, PT, R228, R250, PT ;  /* 0x000000fae400720c */ /* 0x000fe20003f26270 */
[----:B------:R-:W-:Y:S01]  /*1d4e0*/  UMOV UR5, 0x400 ;  /* 0x0000040000057882 */ /* 0x000fe20000000000 */
[----:B------:R-:W-:Y:S01]  /*1d4f0*/  LOP3.LUT R4, R15, 0x38, R150, 0xf8, !PT ;  /* 0x000000380f047812 */ /* 0x000fe200078ef896 */
[----:B------:R-:W-:Y:S01]  /*1d500*/  IMAD.SHL.U32 R13, R236, 0x20, RZ ;  /* 0x00000020ec0d7824 */ /* 0x000fe200078e00ff */
[----:B------:R-:W-:Y:S01]  /*1d510*/  LOP3.LUT R5, R240, 0x1e00, RZ, 0xc0, !PT ;  /* 0x00001e00f0057812 */ /* 0x000fe200078ec0ff */
[----:B------:R-:W-:Y:S01]  /*1d520*/  IMAD.SHL.U32 R230, R150, 0x20, RZ ;  /* 0x0000002096e67824 */ /* 0x000fe200078e00ff */
[-C--:B------:R-:W-:Y:S01]  /*1d530*/  LOP3.LUT R4, R4, R228.reuse, RZ, 0x3c, !PT ;  /* 0x000000e404047212 */ /* 0x080fe200078e3cff */
[----:B------:R-:W-:Y:S01]  /*1d540*/  IMAD.MOV.U32 R224, RZ, RZ, 0x40 ;  /* 0x00000040ffe07424 */ /* 0x000fe200078e00ff */
[----:B------:R-:W-:Y:S01]  /*1d550*/  SHF.L.U64.HI R12, R236, 0x5, R237 ;  /* 0x00000005ec0c7819 */ /* 0x000fe200000102ed */
[----:B------:R-:W-:Y:S01]  /*1d560*/  BSSY.RECONVERGENT B1, `(.L_x_4606) ;  /* 0x0000268000017945 */ /* 0x000fe20003800200 */
[----:B------:R-:W-:Y:S02]  /*1d570*/  LOP3.LUT R5, R4, R5, RZ, 0xfc, !PT ;  /* 0x0000000504057212 */ /* 0x000fe400078efcff */
[----:B------:R-:W-:Y:S01]  /*1d580*/  IADD3 R4, P0, PT, R13, R247, RZ ;  /* 0x000000f70d047210 */ /* 0x000fe20007f1e0ff */
[----:B------:R-:W-:Y:S01]  /*1d590*/  @!P1 IMAD.MOV.U32 R6, RZ, RZ, R247 ;  /* 0x000000ffff069224 */ /* 0x000fe200078e00f7 */
[C---:B------:R-:W-:Y:S01]  /*1d5a0*/  @!P1 R2UR UR30, R16.reuse ;  /* 0x00000000101e92ca */ /* 0x040fe200000e0000 */
[--C-:B------:R-:W-:Y:S01]  /*1d5b0*/  @!P1 IMAD.MOV.U32 R7, RZ, RZ, R246.reuse ;  /* 0x000000ffff079224 */ /* 0x100fe200078e00f6 */
[C---:B------:R-:W-:Y:S02]  /*1d5c0*/  @!P1 R2UR UR31, R17.reuse ;  /* 0x00000000111f92ca */ /* 0x040fe400000e0000 */
[C---:B------:R-:W-:Y:S02]  /*1d5d0*/  @!P1 R2UR UR28, R16.reuse ;  /* 0x00000000101c92ca */ /* 0x040fe400000e0000 */
[C---:B------:R-:W-:Y:S02]  /*1d5e0*/  @!P1 R2UR UR29, R17.reuse ;  /* 0x00000000111d92ca */ /* 0x040fe400000e0000 */
[C---:B------:R-:W-:Y:S01]  /*1d5f0*/  @!P1 R2UR UR26, R16.reuse ;  /* 0x00000000101a92ca */ /* 0x040fe200000e0000 */
        /* <DEDUP_REMOVED lines=16> */
[C---:B------:R-:W-:Y:S02]  /*1d700*/  @!P1 R2UR UR20, R16.reuse ;  /* 0x00000000101492ca */ /* 0x040fe400000e0000 */
[----:B------:R-:W-:Y:S02]  /*1d710*/  @!P1 R2UR UR21, R17 ;  /* 0x00000000111592ca */ /* 0x000fe400000e0000 */
        /* <DEDUP_REMOVED lines=17> */
[----:B------:R-:W-:Y:S02]  /*1d830*/  @!P1 R2UR UR12, R16 ;  /* 0x00000000100c92ca */ /* 0x000fe400000e0000 */
[----:B------:R-:W-:Y:S01]  /*1d840*/  @!PT LDS RZ, [RZ] ;  /* 0x00000000fffff984 */ /* 0x000fe20000000800 */
[----:B------:R-:W-:Y:S01]  /*1d850*/  @!PT LDS RZ, [RZ] ;  /* 0x00000000fffff984 */ /* 0x000fe20000000800 */
[----:B------:R-:W-:Y:S01]  /*1d860*/  @!PT LDS RZ, [RZ] ;  /* 0x00000000fffff984 */ /* 0x000fe20000000800 */
[----:B------:R3:W-:Y:S01]  /*1d870*/  @!P1 LDGSTS.E.BYPASS.LTC128B.128 [R231+0xb800], desc[UR24][R10.64] ;  /* 0x0b8000000ae79fae */ /* 0x0007e2000b981a18 */
[C---:B------:R-:W-:Y:S02]  /*1d880*/  @!P1 R2UR UR13, R17.reuse ;  /* 0x00000000110d92ca */ /* 0x040fe400000e0000 */
[-C--:B-1----:R-:W-:Y:S02]  /*1d890*/  IADD3 R6, P0, PT, R10, R13.reuse, RZ ;  /* 0x0000000d0a067210 */ /* 0x082fe40007f1e0ff */
[----:B------:R-:W-:Y:S01]  /*1d8a0*/  @P1 STS.128 [R231+0xb800], RZ ;  /* 0x00b800ffe7001388 */ /* 0x000fe20000000c00 */
[C---:B------:R-:W-:Y:S02]  /*1d8b0*/  @!P1 R2UR UR10, R16.reuse ;  /* 0x00000000100a92ca */ /* 0x040fe400000e0000 */
[----:B------:R-:W-:Y:S01]  /*1d8c0*/  @!P1 R2UR UR11, R17 ;  /* 0x00000000110b92ca */ /* 0x000fe200000e0000 */
[--C-:B------:R-:W-:Y:S01]  /*1d8d0*/  IMAD.X R7, R11, 0x1, R12.reuse, P0 ;  /* 0x000000010b077824 */ /* 0x100fe200000e060c */
[----:B------:R-:W-:Y:S02]  /*1d8e0*/  @!P1 R2UR UR38, R16 ;  /* 0x00000000102692ca */ /* 0x000fe400000e0000 */
[-C--:B--2---:R-:W-:Y:S02]  /*1d8f0*/  IADD3 R4, P0, PT, R6, R13.reuse, RZ ;  /* 0x0000000d06047210 */ /* 0x084fe40007f1e0ff */
[----:B------:R-:W-:Y:S01]  /*1d900*/  @!PT LDS RZ, [RZ] ;  /* 0x00000000fffff984 */ /* 0x000fe20000000800 */
[----:B------:R-:W-:Y:S01]  /*1d910*/  @!PT LDS RZ, [RZ] ;  /* 0x00000000fffff984 */ /* 0x000fe20000000800 */
[----:B------:R-:W-:Y:S01]  /*1d920*/  @!PT LDS RZ, [RZ] ;  /* 0x00000000fffff984 */ /* 0x000fe20000000800 */
[----:B------:R1:W-:Y:S01]  /*1d930*/  @!P1 LDGSTS.E.BYPASS.LTC128B.128 [R231+0xc000], desc[UR22][R6.64] ;  /* 0x0c00000006e79fae */ /* 0x0003e2000b981a16 */
[----:B------:R-:W-:Y:S02]  /*1d940*/  @!P1 R2UR UR39, R17 ;  /* 0x00000000112792ca */ /* 0x000fe400000e0000 */
        /* <DEDUP_REMOVED lines=12> */
[-C--:B---3--:R-:W-:Y:S02]  /*1da10*/  IADD3 R10, P0, PT, R4, R13.reuse, RZ ;  /* 0x0000000d040a7210 */ /* 0x088fe40007f1e0ff */
        /* <DEDUP_REMOVED lines=12> */
[----:B------:R-:W-:Y:S01]  /*1dae0*/  LOP3.LUT R172, R2, 0x1c0, RZ, 0xc0, !PT ;  /* 0x000001c002ac7812 */ /* 0x000fe200078ec0ff */
[----:B------:R-:W-:Y:S03]  /*1daf0*/  IMAD.X R7, R9, 0x1, R12, P0 ;  /* 0x0000000109077824 */ /* 0x000fe600000e060c */
[----:B------:R-:W-:Y:S01]  /*1db00*/  @!PT LDS RZ, [RZ] ;  /* 0x00000000fffff984 */ /* 0x000fe20000000800 */
[----:B------:R-:W-:Y:S01]  /*1db10*/  @!PT LDS RZ, [RZ] ;  /* 0x00000000fffff984 */ /* 0x000fe20000000800 */
[----:B------:R-:W-:Y:S01]  /*1db20*/  @!PT LDS RZ, [RZ] ;  /* 0x00000000fffff984 */ /* 0x000fe20000000800 */
[----:B------:R1:W-:Y:S01]  /*1db30*/  @!P1 LDGSTS.E.BYPASS.LTC128B.128 [R231+0xd800], desc[UR16][R8.64] ;  /* 0x0d80000008e79fae */ /* 0x0003e2000b981a10 */
[----:B------:R-:W-:Y:S02]  /*1db40*/  LOP3.LUT R172, R172, 0x8, R150, 0xf8, !PT ;  /* 0x00000008acac7812 */ /* 0x000fe400078ef896 */
[-C--:B--2---:R-:W-:Y:S02]  /*1db50*/  IADD3 R4, P0, PT, R6, R13.reuse, RZ ;  /* 0x0000000d06047210 */ /* 0x084fe40007f1e0ff */
[----:B------:R-:W-:Y:S01]  /*1db60*/  @P1 STS.128 [R231+0xd800], RZ ;  /* 0x00d800ffe7001388 */ /* 0x000fe20000000c00 */
[----:B------:R-:W-:Y:S02]  /*1db70*/  LOP3.LUT R0, R2, 0x400, RZ, 0xc0, !PT ;  /* 0x0000040002007812 */ /* 0x000fe400078ec0ff */
[-C--:B------:R-:W-:Y:S02]  /*1db80*/  LOP3.LUT R172, R172, R228.reuse, RZ, 0x3c, !PT ;  /* 0x000000e4acac7212 */ /* 0x080fe400078e3cff */
[----:B------:R-:W-:Y:S01]  /*1db90*/  @!PT LDS RZ, [RZ] ;  /* 0x00000000fffff984 */ /* 0x000fe20000000800 */
[----:B------:R-:W-:Y:S01]  /*1dba0*/  @!PT LDS RZ, [RZ] ;  /* 0x00000000fffff984 */ /* 0x000fe20000000800 */
[----:B------:R-:W-:Y:S01]  /*1dbb0*/  @!PT LDS RZ, [RZ] ;  /* 0x00000000fffff984 */ /* 0x000fe20000000800 */
[----:B------:R2:W-:Y:S01]  /*1dbc0*/  @!P1 LDGSTS.E.BYPASS.LTC128B.128 [R231+0xe000], desc[UR14][R6.64] ;  /* 0x0e00000006e79fae */ /* 0x0005e2000b981a0e */
[----:B------:R-:W-:Y:S01]  /*1dbd0*/  IMAD.X R5, R7, 0x1, R12, P0 ;  /* 0x0000000107057824 */ /* 0x000fe200000e060c */
[----:B------:R-:W-:Y:S03]  /*1dbe0*/  SHF.R.U32.HI R229, RZ, 0x1, R150 ;  /* 0x00000001ffe57819 */ /* 0x000fe60000011696 */
[----:B------:R-:W-:Y:S01]  /*1dbf0*/  @P1 STS.128 [R231+0xe000], RZ ;  /* 0x00e000ffe7001388 */ /* 0x000fe20000000c00 */
[----:B------:R-:W-:Y:S01]  /*1dc00*/  IMAD R172, R172, 0x2, R0 ;  /* 0x00000002acac7824 */ /* 0x000fe200078e0200 */
[----:B------:R-:W-:Y:S03]  /*1dc10*/  LOP3.LUT R0, R229, 0x8, RZ, 0xc0, !PT ;  /* 0x00000008e5007812 */ /* 0x000fe600078ec0ff */
[----:B------:R-:W-:Y:S01]  /*1dc20*/  @!PT LDS RZ, [RZ] ;  /* 0x00000000fffff984 */ /* 0x000fe20000000800 */
[----:B------:R-:W-:Y:S01]  /*1dc30*/  @!PT LDS RZ, [RZ] ;  /* 0x00000000fffff984 */ /* 0x000fe20000000800 */
[----:B------:R-:W-:Y:S01]  /*1dc40*/  @!PT LDS RZ, [RZ] ;  /* 0x00000000fffff984 */ /* 0x000fe20000000800 */
[----:B------:R3:W-:Y:S01]  /*1dc50*/  @!P1 LDGSTS.E.BYPASS.LTC128B.128 [R231+0xe800], desc[UR12][R4.64] ;  /* 0x0e80000004e79fae */ /* 0x0007e2000b981a0c */
[----:B------:R-:W-:Y:S01]  /*1dc60*/  LOP3.LUT R230, R230, 0x7c00, RZ, 0xc0, !PT ;  /* 0x00007c00e6e67812 */ /* 0x000fe200078ec0ff */
[----:B------:R-:W-:Y:S01]  /*1dc70*/  VIADD R148, R172, UR8 ;  /* 0x00000008ac947c36 */ /* 0x000fe20008000000 */
[--C-:B------:R-:W-:Y:S02]  /*1dc80*/  LOP3.LUT R0, R0, 0x1c0, R2.reuse, 0xf8, !PT ;  /* 0x000001c000007812 */ /* 0x100fe400078ef802 */
[----:B------:R-:W-:Y:S01]  /*1dc90*/  @P1 STS.128 [R231+0xe800], RZ ;  /* 0x00e800ffe7001388 */ /* 0x000fe20000000c00 */
[----:B------:R-:W-:Y:S02]  /*1dca0*/  LOP3.LUT R2, R230, 0x200, R2, 0xf8, !PT ;  /* 0x00000200e6027812 */ /* 0x000fe400078ef802 */
[----:B------:R-:W-:Y:S02]  /*1dcb0*/  LOP3.LUT R153, R0, R228, RZ, 0x3c, !PT ;  /* 0x000000e400997212 */ /* 0x000fe400078e3cff */
[----:B------:R-:W-:Y:S02]  /*1dcc0*/  LOP3.LUT P2, RZ, R150, 0x4, RZ, 0xc0, !PT ;  /* 0x0000000496ff7812 */ /* 0x000fe4000784c0ff */
[----:B-1----:R-:W-:Y:S02]  /*1dcd0*/  IADD3 R8, P0, PT, R4, R13, RZ ;  /* 0x0000000d04087210 */ /* 0x002fe40007f1e0ff */
[----:B------:R-:W-:Y:S01]  /*1dce0*/  LOP3.LUT R0, R2, R153, RZ, 0xfc, !PT ;  /* 0x0000009902007212 */ /* 0x000fe200078efcff */
[----:B------:R-:W-:Y:S01]  /*1dcf0*/  IMAD.MOV.U32 R2, RZ, RZ, 0x20 ;  /* 0x00000020ff027424 */ /* 0x000fe200078e00ff */
[----:B------:R-:W-:Y:S01]  /*1dd00*/  SEL R224, R224, 0xffffffc0, !P2 ;  /* 0xffffffc0e0e07807 */ /* 0x000fe20005000000 */
[--C-:B------:R-:W-:Y:S01]  /*1dd10*/  IMAD.X R9, R5, 0x1, R12.reuse, P0 ;  /* 0x0000000105097824 */ /* 0x100fe200000e060c */
[----:B------:R-:W-:Y:S02]  /*1dd20*/  LEA R149, R0, UR8, 0x1 ;  /* 0x0000000800957c11 */ /* 0x000fe4000f8e08ff */
[-C--:B--2---:R-:W-:Y:S02]  /*1dd30*/  IADD3 R6, P0, PT, R8, R13.reuse, RZ ;  /* 0x0000000d08067210 */ /* 0x084fe40007f1e0ff */
[----:B------:R-:W-:Y:S01]  /*1dd40*/  @!PT LDS RZ, [RZ] ;  /* 0x00000000fffff984 */ /* 0x000fe20000000800 */
[----:B------:R-:W-:Y:S01]  /*1dd50*/  @!PT LDS RZ, [RZ] ;  /* 0x00000000fffff984 */ /* 0x000fe20000000800 */
[----:B------:R-:W-:Y:S01]  /*1dd60*/  @!PT LDS RZ, [RZ] ;  /* 0x00000000fffff984 */ /* 0x000fe20000000800 */
[----:B------:R-:W-:Y:S03]  /*1dd70*/  @!P1 LDGSTS.E.BYPASS.LTC128B.128 [R231+0xf000], desc[UR10][R8.64] ;  /* 0x0f00000008e79fae */ /* 0x000fe6000b981a0a */
[--C-:B------:R-:W-:Y:S02]  /*1dd80*/  IMAD.X R7, R9, 0x1, R12.reuse, P0 ;  /* 0x0000000109077824 */ /* 0x100fe400000e060c */
        /* <DEDUP_REMOVED lines=34> */
[----:B------:R1:W-:Y:S01]  /*1dfb0*/  @!P1 LDGSTS.E.BYPASS.LTC128B.128 [R231+0x11800], desc[UR4][R8.64] ;  /* 0x1180000008e79fae */ /* 0x0003e2000b981a04 */
[----:B------:R-:W-:Y:S04]  /*1dfc0*/  ISETP.NE.AND P0, PT, R241, RZ, PT ;  /* 0x000000fff100720c */ /* 0x000fe80003f05270 */
[----:B------:R-:W-:Y:S01]  /*1dfd0*/  @P1 STS.128 [R231+0x11800], RZ ;  /* 0x011800ffe7001388 */ /* 0x000fe20000000c00 */
[C-C-:B------:R-:W-:Y:S02]  /*1dfe0*/  IMAD.IADD R176, R149.reuse, 0x1, R2.reuse ;  /* 0x0000000195b07824 */ /* 0x140fe400078e0202 */
[C---:B------:R-:W-:Y:S02]  /*1dff0*/  IMAD.IADD R0, R148.reuse, 0x1, R2 ;  /* 0x0000000194007824 */ /* 0x040fe400078e0202 */
[----:B------:R2:W-:Y:S05]  /*1e000*/  LDSM.16.M88.4 R128, [R149] ;  /* 0x000000009580783b */ /* 0x0005ea0000000200 */
[----:B------:R-:W-:Y:S05]  /*1e010*/  LDSM.16.M88.4 R16, [R172+UR8+0x2800] ;  /* 0x00280008ac10783b */ /* 0x000fea0008000200 */
[----:B------:R-:W-:Y:S05]  /*1e020*/  LDSM.16.M88.4 R24, [R172+UR8+0x3000] ;  /* 0x00300008ac18783b */ /* 0x000fea0008000200 */
[----:B------:R-:W-:Y:S05]  /*1e030*/  LDSM.16.M88.4 R32, [R172+UR8+0x3800] ;  /* 0x00380008ac20783b */ /* 0x000fea0008000200 */
[----:B-1----:R-:W1:Y:S01]  /*1e040*/  LDSM.16.M88.4 R8, [R172+UR8+0x2000] ;  /* 0x00200008ac08783b */ /* 0x002e620008000200 */
[--C-:B--2---:R-:W-:Y:S04]  /*1e050*/  IMAD.IADD R149, R149, 0x1, R224.reuse ;  /* 0x0000000195957824 */ /* 0x104fe800078e02e0 */
[----:B------:R-:W0:Y:S01]  /*1e060*/  LDGDEPBAR ;  /* 0x00000000000079af */ /* 0x000e220000000000 */
[----:B------:R-:W-:Y:S04]  /*1e070*/  IMAD.IADD R224, R148, 0x1, R224 ;  /* 0x0000000194e07824 */ /* 0x000fe800078e02e0 */
[----:B------:R-:W2:Y:S05]  /*1e080*/  LDSM.16.M88.4 R40, [R172+UR8+0x4000] ;  /* 0x00400008ac28783b */ /* 0x000eaa0008000200 */
[----:B------:R-:W3:Y:S05]  /*1e090*/  LDSM.16.M88.4 R48, [R172+UR8+0x4800] ;  /* 0x00480008ac30783b */ /* 0x000eea0008000200 */
[----:B------:R-:W4:Y:S05]  /*1e0a0*/  LDSM.16.M88.4 R56, [R172+UR8+0x5000] ;  /* 0x00500008ac38783b */ /* 0x000f2a0008000200 */
[----:B------:R-:W5:Y:S05]  /*1e0b0*/  LDSM.16.M88.4 R64, [R172+UR8+0x5800] ;  /* 0x00580008ac40783b */ /* 0x000f6a0008000200 */
[----:B------:R-:W5:Y:S05]  /*1e0c0*/  LDSM.16.M88.4 R72, [R172+UR8+0x6000] ;  /* 0x00600008ac48783b */ /* 0x000f6a0008000200 */
[----:B------:R-:W5:Y:S05]  /*1e0d0*/  LDSM.16.M88.4 R80, [R172+UR8+0x6800] ;  /* 0x00680008ac50783b */ /* 0x000f6a0008000200 */
[----:B------:R-:W5:Y:S01]  /*1e0e0*/  LDSM.16.M88.4 R88, [R172+UR8+0x7000] ;  /* 0x00700008ac58783b */ /* 0x000f620008000200 */
        /* <DEDUP_REMOVED lines=20> */
[C---:B--2---:R-:W-:Y:S03]  /*1e230*/  HMMA.16816.F32.BF16 R36, R128.reuse, R40, RZ ;  /* 0x000000288024723c */ /* 0x044fe600000418ff */
[----:B------:R-:W2:Y:S05]  /*1e240*/  LDSM.16.M88.4 R204, [R0+0x5000] ;  /* 0x0050000000cc783b */ /* 0x000eaa0000000200 */
[C---:B------:R-:W-:Y:S01]  /*1e250*/  HMMA.16816.F32.BF16 R40, R128.reuse, R42, RZ ;  /* 0x0000002a8028723c */ /* 0x040fe200000418ff */
[----:B------:R-:W2:Y:S07]  /*1e260*/  LDSM.16.M88.4 R208, [R0+0x5800] ;  /* 0x0058000000d0783b */ /* 0x000eae0000000200 */
        /* <DEDUP_REMOVED lines=168> */
[C---:B------:R-:W-:Y:S01]  /*1ecf0*/  SHF.L.U64.HI R179, R234.reuse, 0x4, R235 ;  /* 0x00000004eab37819 */ /* 0x040fe200000102eb */
[----:B------:R-:W-:Y:S01]  /*1ed00*/  BSSY.RECONVERGENT B0, `(.L_x_4608) ;  /* 0x000005b000007945 */ /* 0x000fe20003800200 */
[----:B------:R-:W-:Y:S01]  /*1ed10*/  ISETP.NE.AND.EX P5, PT, R249, RZ, PT, P0 ;  /* 0x000000fff900720c */ /* 0x000fe20003fa5300 */
[----:B------:R-:W-:Y:S11]  /*1ed20*/  IMAD.SHL.U32 R178, R234, 0x10, RZ ;  /* 0x00000010eab27824 */ /* 0x000ff600078e00ff */
[----:B------:R-:W-:Y:S01]  /*1ed30*/  @!UPT UIADD3 URZ, UPT, UPT, URZ, URZ, URZ ;  /* 0x000000fffffff290 */ /* 0x000fe2000fffe0ff */
        /* <DEDUP_REMOVED lines=14> */
[C---:B------:R-:W-:Y:S01]  /*1ee20*/  R2UR UR4, R180.reuse ;  /* 0x00000000b40472ca */ /* 0x040fe200000e0000 */
[----:B------:R-:W-:Y:S01]  /*1ee30*/  VIADD R176, R233, 0xffffff00 ;  /* 0xffffff00e9b07836 */ /* 0x000fe20000000000 */
        /* <DEDUP_REMOVED lines=22> */
[----:B------:R-:W-:Y:S04]  /*1efa0*/  IMAD.HI.U32 R173, R173, R149, R172 ;  /* 0x00000095adad7227 */ /* 0x000fe800078e00ac */
[----:B------:R-:W-:Y:S02]  /*1efb0*/  IMAD.MOV.U32 R172, RZ, RZ, R150 ;  /* 0x000000ffffac7224 */ /* 0x000fe400078e0096 */
        /* <DEDUP_REMOVED lines=12> */
[----:B------:R-:W-:Y:S01]  /*1f080*/  P2R R2, PR, RZ, 0x10 ;  /* 0x00000010ff027803 */ /* 0x000fe20000000000 */
[----:B------:R-:W2:Y:S01]  /*1f090*/  LD.E.64 R172, desc[UR4][R154.64+0x38] ;  /* 0x000038049aac7980 */ /* 0x000ea2000c101b00 */
[----:B------:R-:W-:Y:S02]  /*1f0a0*/  ISETP.GE.AND P4, PT, R177, RZ, PT ;  /* 0x000000ffb100720c */ /* 0x000fe40003f86270 */
[----:B------:R-:W-:Y:S02]  /*1f0b0*/  ISETP.NE.AND P3, PT, R2, RZ, PT ;  /* 0x000000ff0200720c */ /* 0x000fe40003f65270 */
[----:B------:R-:W-:Y:S02]  /*1f0c0*/  ISETP.GE.AND P0, PT, R176, RZ, PT ;  /* 0x000000ffb000720c */ /* 0x000fe40003f06270 */
[----:B------:R-:W-:Y:S03]  /*1f0d0*/  LOP3.LUT R2, RZ, R148, RZ, 0x33, !PT ;  /* 0x00000094ff027212 */ /* 0x000fe600078e33ff */
[----:B------:R-:W-:Y:S04]  /*1f0e0*/  @P6 VIADD R149, R149, 0x1 ;  /* 0x0000000195956836 */ /* 0x000fe80000000000 */
[----:B------:R-:W-:Y:S02]  /*1f0f0*/  @!P4 IMAD.MOV R149, RZ, RZ, -R149 ;  /* 0x000000ffff95c224 */ /* 0x000fe400078e0a95 */
[----:B------:R-:W-:Y:S01]  /*1f100*/  @P3 VIADD R150, R150, 0x1 ;  /* 0x0000000196963836 */ /* 0x000fe20000000000 */
[----:B------:R-:W-:Y:S03]  /*1f110*/  ISETP.NE.AND P3, PT, R148, RZ, PT ;  /* 0x000000ff9400720c */ /* 0x000fe60003f65270 */
        /* <DEDUP_REMOVED lines=25> */
.L_x_4609:
[----:B------:R-:W-:Y:S05]  /*1f2b0*/  BSYNC.RECONVERGENT B0 ;  /* 0x0000000000007941 */ /* 0x000fea0003800200 */
.L_x_4608:
[C---:B------:R-:W-:Y:S01]  /*1f2c0*/  @!P1 R2UR UR38, R180.reuse ;  /* 0x00000000b42692ca */ /* 0x040fe200000e0000 */
[----:B------:R-:W-:Y:S01]  /*1f2d0*/  @!P1 IMAD.MOV.U32 R174, RZ, RZ, R245 ;  /* 0x000000ffffae9224 */ /* 0x000fe200078e00f5 */
[C---:B------:R-:W-:Y:S01]  /*1f2e0*/  @!P1 R2UR UR39, R181.reuse ;  /* 0x00000000b52792ca */ /* 0x040fe200000e0000 */
[----:B------:R-:W-:Y:S01]  /*1f2f0*/  @!P1 IMAD.MOV.U32 R175, RZ, RZ, R244 ;  /* 0x000000ffffaf9224 */ /* 0x000fe200078e00f4 */
[----:B------:R-:W-:Y:S02]  /*1f300*/  @!P1 R2UR UR36, R180 ;  /* 0x00000000b42492ca */ /* 0x000fe400000e0000 */
[C---:B------:R-:W-:Y:S02]  /*1f310*/  @!P1 R2UR UR37, R181.reuse ;  /* 0x00000000b52592ca */ /* 0x040fe400000e0000 */
[----:B------:R-:W-:Y:S02]  /*1f320*/  LEA R172, P0, R178, R245, 0x1 ;  /* 0x000000f5b2ac7211 */ /* 0x000fe400078008ff */
[----:B------:R-:W-:Y:S02]  /*1f330*/  @!P1 R2UR UR34, R180 ;  /* 0x00000000b42292ca */ /* 0x000fe400000e0000 */
[C---:B------:R-:W-:Y:S02]  /*1f340*/  @!P1 R2UR UR35, R181.reuse ;  /* 0x00000000b52392ca */ /* 0x040fe400000e0000 */
[----:B------:R-:W-:Y:S01]  /*1f350*/  LEA.HI.X R173, R178, R244, R179, 0x1, P0 ;  /* 0x000000f4b2ad7211 */ /* 0x000fe200000f0cb3 */
[----:B------:R-:W-:Y:S01]  /*1f360*/  @!PT LDS RZ, [RZ] ;  /* 0x00000000fffff984 */ /* 0x000fe20000000800 */
[----:B------:R-:W-:Y:S01]  /*1f370*/  @!PT LDS RZ, [RZ] ;  /* 0x00000000fffff984 */ /* 0x000fe20000000800 */
[----:B------:R-:W-:Y:S01]  /*1f380*/  @!PT LDS RZ, [RZ] ;  /* 0x00000000fffff984 */ /* 0x000fe20000000800 */
[----:B------:R1:W-:Y:S01]  /*1f390*/  @!P1 LDGSTS.E.BYPASS.LTC128B.128 [R231+0x2000], desc[UR38][R174.64] ;  /* 0x02000000aee79fae */ /* 0x0003e2000b981a26 */
[----:B------:R-:W-:Y:S02]  /*1f3a0*/  IADD3 R148, P0, PT, R0, R172, RZ ;  /* 0x000000ac00947210 */ /* 0x000fe40007f1e0ff */
[----:B------:R-:W-:Y:S01]  /*1f3b0*/  @!P1 R2UR UR32, R180 ;  /* 0x00000000b42092ca */ /* 0x000fe200000e0000 */
[----:B------:R2:W-:Y:S01]  /*1f3c0*/  @P1 STS.128 [R231+0x2000], RZ ;  /* 0x002000ffe7001388 */ /* 0x0005e20000000c00 */
[----:B------:R-:W-:Y:S02]  /*1f3d0*/  SHF.L.U64.HI R2, R234, 0x5, R235 ;  /* 0x00000005ea027819 */ /* 0x000fe400000102eb */
[C---:B------:R-:W-:Y:S01]  /*1f3e0*/  @!P1 R2UR UR33, R181.reuse ;  /* 0x00000000b52192ca */ /* 0x040fe200000e0000 */
[----:B------:R-:W-:Y:S01]  /*1f3f0*/  @!PT LDS RZ, [RZ] ;  /* 0x00000000fffff984 */ /* 0x000fe20000000800 */
[----:B------:R-:W-:Y:S01]  /*1f400*/  @!PT LDS RZ, [RZ] ;  /* 0x00000000fffff984 */ /* 0x000fe20000000800 */
[----:B------:R-:W-:Y:S01]  /*1f410*/  @!PT LDS RZ, [RZ] ;  /* 0x00000000fffff984 */ /* 0x000fe20000000800 */
[----:B------:R3:W-:Y:S01]  /*1f420*/  @!P1 LDGSTS.E.BYPASS.LTC128B.128 [R231+0x2800], desc[UR36][R172.64] ;  /* 0x02800000ace79fae */ /* 0x0007e2000b981a24 */
[-C--:B------:R-:W-:Y:S01]  /*1f430*/  IADD3 R178, P3, PT, R148, R0.reuse, RZ ;  /* 0x0000000094b27210 */ /* 0x080fe20007f7e0ff */
[----:B------:R-:W-:Y:S01]  /*1f440*/  IMAD.X R149, R2, 0x1, R173, P0 ;  /* 0x0000000102957824 */ /* 0x000fe200000e06ad */
[----:B------:R-:W-:Y:S01]  /*1f450*/  @!P1 R2UR UR30, R180 ;  /* 0x00000000b41e92ca */ /* 0x000fe200000e0000 */
[----:B------:R2:W-:Y:S01]  /*1f460*/  @P1 STS.128 [R231+0x2800], RZ ;  /* 0x002800ffe7001388 */ /* 0x0005e20000000c00 */
[----:B------:R-:W-:Y:S01]  /*1f470*/  @!P1 R2UR UR31, R181 ;  /* 0x00000000b51f92ca */ /* 0x000fe200000e0000 */
[--C-:B------:R-:W-:Y:S01]  /*1f480*/  IMAD.X R179, R149, 0x1, R2.reuse, P3 ;  /* 0x0000000195b37824 */ /* 0x100fe200018e0602 */
[-C--:B------:R-:W-:Y:S01]  /*1f490*/  IADD3 R176, P0, PT, R178, R0.reuse, RZ ;  /* 0x00000000b2b07210 */ /* 0x080fe20007f1e0ff */
[----:B------:R-:W-:Y:S01]  /*1f4a0*/  @!PT LDS RZ, [RZ] ;  /* 0x00000000fffff984 */ /* 0x000fe20000000800 */
[----:B------:R-:W-:Y:S01]  /*1f4b0*/  @!PT LDS RZ, [RZ] ;  /* 0x00000000fffff984 */ /* 0x000fe20000000800 */
[----:B------:R-:W-:Y:S01]  /*1f4c0*/  @!PT LDS RZ, [RZ] ;  /* 0x00000000fffff984 */ /* 0x000fe20000000800 */
[----:B------:R4:W-:Y:S01]  /*1f4d0*/  @!P1 LDGSTS.E.BYPASS.LTC128B.128 [R231+0x3000], desc[UR34][R148.64] ;  /* 0x0300000094e79fae */ /* 0x0009e2000b981a22 */
[C---:B------:R-:W-:Y:S02]  /*1f4e0*/  @!P1 R2UR UR28, R180.reuse ;  /* 0x00000000b41c92ca */ /* 0x040fe400000e0000 */
[----:B------:R-:W-:Y:S01]  /*1f4f0*/  @!P1 R2UR UR29, R181 ;  /* 0x00000000b51d92ca */ /* 0x000fe200000e0000 */
[----:B------:R2:W-:Y:S01]  /*1f500*/  @P1 STS.128 [R231+0x3000], RZ ;  /* 0x003000ffe7001388 */ /* 0x0005e20000000c00 */
[--C-:B------:R-:W-:Y:S01]  /*1f510*/  IMAD.X R177, R179, 0x1, R2.reuse, P0 ;  /* 0x00000001b3b17824 */ /* 0x100fe200000e0602 */
[C---:B------:R-:W-:Y:S02]  /*1f520*/  @!P1 R2UR UR26, R180.reuse ;  /* 0x00000000b41a92ca */ /* 0x040fe400000e0000 */
        /* <DEDUP_REMOVED lines=31> */
[-C--:B-1----:R-:W-:Y:S04]  /*1f720*/  IADD3 R174, P0, PT, R180, R0.reuse, RZ ;  /* 0x00000000b4ae7210 */ /* 0x082fe80007f1e0ff */
[----:B------:R-:W-:Y:S01]  /*1f730*/  @!PT LDS RZ, [RZ] ;  /* 0x00000000fffff984 */ /* 0x000fe20000000800 */
[----:B------:R-:W-:Y:S01]  /*1f740*/  @!PT LDS RZ, [RZ] ;  /* 0x00000000fffff984 */ /* 0x000fe20000000800 */
[----:B------:R-:W-:Y:S01]  /*1f750*/  @!PT LDS RZ, [RZ] ;  /* 0x00000000fffff984 */ /* 0x000fe20000000800 */
[----:B------:R1:W-:Y:S01]  /*1f760*/  @!P1 LDGSTS.E.BYPASS.LTC128B.128 [R231+0x4800], desc[UR28][R180.64] ;  /* 0x04800000b4e79fae */ /* 0x0003e2000b981a1c */
[--C-:B------:R-:W-:Y:S01]  /*1f770*/  IMAD.X R175, R181, 0x1, R2.reuse, P0 ;  /* 0x00000001b5af7824 */ /* 0x100fe200000e0602 */
[-C--:B---3--:R-:W-:Y:S02]  /*1f780*/  IADD3 R172, P3, PT, R174, R0.reuse, RZ ;  /* 0x00000000aeac7210 */ /* 0x088fe40007f7e0ff */
[----:B------:R2:W-:Y:S02]  /*1f790*/  @P1 STS.128 [R231+0x4800], RZ ;  /* 0x004800ffe7001388 */ /* 0x0005e40000000c00 */
[-C--:B----4-:R-:W-:Y:S01]  /*1f7a0*/  IADD3 R148, P0, PT, R172, R0.reuse, RZ ;  /* 0x00000000ac947210 */ /* 0x090fe20007f1e0ff */
[--C-:B------:R-:W-:Y:S01]  /*1f7b0*/  IMAD.X R173, R175, 0x1, R2.reuse, P3 ;  /* 0x00000001afad7824 */ /* 0x100fe200018e0602 */
[----:B------:R-:W-:Y:S01]  /*1f7c0*/  @!PT LDS RZ, [RZ] ;  /* 0x00000000fffff984 */ /* 0x000fe20000000800 */
[----:B------:R-:W-:Y:S01]  /*1f7d0*/  @!PT LDS RZ, [RZ] ;  /* 0x00000000fffff984 */ /* 0x000fe20000000800 */
[----:B------:R-:W-:Y:S01]  /*1f7e0*/  @!PT LDS RZ, [RZ] ;  /* 0x00000000fffff984 */ /* 0x000fe20000000800 */
[----:B------:R3:W-:Y:S03]  /*1f7f0*/  @!P1 LDGSTS.E.BYPASS.LTC128B.128 [R231+0x5000], desc[UR26][R174.64] ;  /* 0x05000000aee79fae */ /* 0x0007e6000b981a1a */
[--C-:B------:R-:W-:Y:S01]  /*1f800*/  IMAD.X R149, R173, 0x1, R2.reuse, P0 ;  /* 0x00000001ad957824 */ /* 0x100fe200000e0602 */
        /* <DEDUP_REMOVED lines=20> */
[-C--:B---3--:R-:W-:Y:S01]  /*1f950*/  IADD3 R174, P0, PT, R176, R0.reuse, RZ ;  /* 0x00000000b0ae7210 */ /* 0x088fe20007f1e0ff */
[--C-:B------:R-:W-:Y:S01]  /*1f960*/  IMAD.X R177, R179, 0x1, R2.reuse, P3 ;  /* 0x00000001b3b17824 */ /* 0x100fe200018e0602 */
[----:B------:R2:W-:Y:S02]  /*1f970*/  @P1 STS.128 [R231+0x6800], RZ ;  /* 0x006800ffe7001388 */ /* 0x0005e40000000c00 */
[-C--:B----4-:R-:W-:Y:S01]  /*1f980*/  IADD3 R172, P4, PT, R174, R0.reuse, RZ ;  /* 0x00000000aeac7210 */ /* 0x090fe20007f9e0ff */
[--C-:B------:R-:W-:Y:S01]  /*1f990*/  IMAD.X R175, R177, 0x1, R2.reuse, P0 ;  /* 0x00000001b1af7824 */ /* 0x100fe200000e0602 */
[----:B------:R-:W-:Y:S01]  /*1f9a0*/  @!PT LDS RZ, [RZ] ;  /* 0x00000000fffff984 */ /* 0x000fe20000000800 */
[----:B------:R-:W-:Y:S01]  /*1f9b0*/  @!PT LDS RZ, [RZ] ;  /* 0x00000000fffff984 */ /* 0x000fe20000000800 */
[----:B------:R-:W-:Y:S01]  /*1f9c0*/  @!PT LDS RZ, [RZ] ;  /* 0x00000000fffff984 */ /* 0x000fe20000000800 */
[----:B------:R-:W-:Y:S03]  /*1f9d0*/  @!P1 LDGSTS.E.BYPASS.LTC128B.128 [R231+0x7000], desc[UR18][R178.64] ;  /* 0x07000000b2e79fae */ /* 0x000fe6000b981a12 */
[--C-:B------:R-:W-:Y:S01]  /*1f9e0*/  IMAD.X R173, R175, 0x1, R2.reuse, P4 ;  /* 0x00000001afad7824 */ /* 0x100fe200020e0602 */
[----:B------:R2:W-:Y:S01]  /*1f9f0*/  @P1 STS.128 [R231+0x7000], RZ ;  /* 0x007000ffe7001388 */ /* 0x0005e20000000c00 */
[-C--:B-----5:R-:W-:Y:S03]  /*1fa00*/  IADD3 R148, P3, PT, R172, R0.reuse, RZ ;  /* 0x00000000ac947210 */ /* 0x0a0fe60007f7e0ff */
        /* <DEDUP_REMOVED lines=29> */
.L_x_4607:
[----:B------:R-:W-:Y:S05]  /*1fbe0*/  BSYNC.RECONVERGENT B1 ;  /* 0x0000000000017941 */ /* 0x000fea0003800200 */
.L_x_4606:
[C---:B--2---:R-:W-:Y:S01]  /*1fbf0*/  IADD3 R149, PT, PT, R232.reuse, -0x8, RZ ;  /* 0xfffffff8e8957810 */ /* 0x044fe20007ffe0ff */
[----:B------:R-:W1:Y:S01]  /*1fc00*/  LDCU.64 UR4, c[0x0][0x358] ;  /* 0x00006b00ff0477ac */ /* 0x000e620008000a00 */
[C---:B------:R-:W-:Y:S01]  /*1fc10*/  IADD3 R148, PT, PT, R232.reuse, -0x9, RZ ;  /* 0xfffffff7e8947810 */ /* 0x040fe20007ffe0ff */
[----:B------:R-:W2:Y:S01]  /*1fc20*/  S2R R176, SR_TID.X ;  /* 0x0000000000b07919 */ /* 0x000ea20000002100 */
[----:B------:R-:W-:Y:S02]  /*1fc30*/  IABS R150, R149 ;  /* 0x0000009500967213 */ /* 0x000fe40000000000 */
[C---:B------:R-:W-:Y:S02]  /*1fc40*/  IADD3 R2, PT, PT, R232.reuse, -0x1, RZ ;  /* 0xffffffffe8027810 */ /* 0x040fe40007ffe0ff */
[----:B------:R-:W-:Y:S02]  /*1fc50*/  IABS R0, R232 ;  /* 0x000000e800007213 */ /* 0x000fe40000000000 */
[----:B------:R-:W-:Y:S02]  /*1fc60*/  IABS R149, R148 ;  /* 0x0000009400957213 */ /* 0x000fe40000000000 */
[----:B------:R-:W-:Y:S02]  /*1fc70*/  MOV R148, R150 ;  /* 0x0000009600947202 */ /* 0x000fe40000000f00 */
[----:B------:R-:W-:Y:S02]  /*1fc80*/  IABS R2, R2 ;  /* 0x0000000200027213 */ /* 0x000fe40000000000 */
[----:B------:R-:W-:Y:S02]  /*1fc90*/  I2FP.F32.S32 R150, R0 ;  /* 0x0000000000967245 */ /* 0x000fe40000201400 */
[----:B------:R-:W-:Y:S02]  /*1fca0*/  I2FP.F32.S32 R0, R148 ;  /* 0x0000009400007245 */ /* 0x000fe40000201400 */
[----:B------:R-:W-:Y:S01]  /*1fcb0*/  I2FP.F32.S32 R2, R2 ;  /* 0x0000000200027245 */ /* 0x000fe20000201400 */
[C---:B------:R-:W-:Y:S01]  /*1fcc0*/  FFMA.FTZ R6, -R151.reuse, R150, R6 ;  /* 0x0000009697067223 */ /* 0x040fe20000010106 */
[C---:B------:R-:W-:Y:S01]  /*1fcd0*/  IADD3 R148, PT, PT, R232.reuse, -0x11, RZ ;  /* 0xffffffefe8947810 */ /* 0x040fe20007ffe0ff */
[CC--:B------:R-:W-:Y:S01]  /*1fce0*/  FFMA.FTZ R10, -R151.reuse, R0.reuse, R10 ;  /* 0x00000000970a7223 */ /* 0x0c0fe2000001010a */
[C---:B------:R-:W-:Y:S01]  /*1fcf0*/  FFMA.FTZ R4, -R151.reuse, R0, R4 ;  /* 0x0000000097047223 */ /* 0x040fe20000010104 */
[C---:B------:R-:W-:Y:S01]  /*1fd00*/  IADD3 R0, PT, PT, R232.reuse, -0x10, RZ ;  /* 0xfffffff0e8007810 */ /* 0x040fe20007ffe0ff */
[C---:B------:R-:W-:Y:S01]  /*1fd10*/  FFMA.FTZ R7, -R151.reuse, R2, R7 ;  /* 0x0000000297077223 */ /* 0x040fe20000010107 */
[C---:B------:R-:W-:Y:S02]  /*1fd20*/  IADD3 R2, PT, PT, R232.reuse, -0x18, RZ ;  /* 0xffffffe8e8027810 */ /* 0x040fe40007ffe0ff */
[----:B------:R-:W-:Y:S02]  /*1fd30*/  IABS R173, R0 ;  /* 0x0000000000ad7213 */ /* 0x000fe40000000000 */
[C---:B------:R-:W-:Y:S02]  /*1fd40*/  IADD3 R0, PT, PT, R232.reuse, -0x19, RZ ;  /* 0xffffffe7e8007810 */ /* 0x040fe40007ffe0ff */
[----:B------:R-:W-:Y:S02]  /*1fd50*/  IABS R150, R2 ;  /* 0x0000000200967213 */ /* 0x000fe40000000000 */
[----:B------:R-:W-:Y:S02]  /*1fd60*/  IABS R172, R148 ;  /* 0x0000009400ac7213 */ /* 0x000fe40000000000 */
[----:B------:R-:W-:Y:S02]  /*1fd70*/  MOV R148, R173 ;  /* 0x000000ad00947202 */ /* 0x000fe40000000f00 */
[----:B------:R-:W-:Y:S02]  /*1fd80*/  IABS R173, R0 ;  /* 0x0000000000ad7213 */ /* 0x000fe40000000000 */
[----:B------:R-:W-:Y:S02]  /*1fd90*/  MOV R0, R150 ;  /* 0x0000009600007202 */ /* 0x000fe40000000f00 */
[----:B------:R-:W-:Y:S02]  /*1fda0*/  MOV R2, R172 ;  /* 0x000000ac00027202 */ /* 0x000fe40000000f00 */
[----:B------:R-:W-:Y:S02]  /*1fdb0*/  I2FP.F32.S32 R0, R0 ;  /* 0x0000000000007245 */ /* 0x000fe40000201400 */
[----:B------:R-:W-:Y:S02]  /*1fdc0*/  I2FP.F32.S32 R2, R2 ;  /* 0x0000000200027245 */ /* 0x000fe40000201400 */
[----:B------:R-:W-:Y:S01]  /*1fdd0*/  I2FP.F32.S32 R149, R149 ;  /* 0x0000009500957245 */ /* 0x000fe20000201400 */
[C---:B------:R-:W-:Y:S01]  /*1fde0*/  FFMA.FTZ R12, -R151.reuse, R0, R12 ;  /* 0x00000000970c7223 */ /* 0x040fe2000001010c */
[----:B------:R-:W-:Y:S01]  /*1fdf0*/  I2FP.F32.S32 R148, R148 ;  /* 0x0000009400947245 */ /* 0x000fe20000201400 */
[C---:B------:R-:W-:Y:S01]  /*1fe00*/  FFMA.FTZ R18, -R151.reuse, R0, R18 ;  /* 0x0000000097127223 */ /* 0x040fe20000010112 */
[C---:B------:R-:W-:Y:S01]  /*1fe10*/  IADD3 R0, PT, PT, R232.reuse, -0x20, RZ ;  /* 0xffffffe0e8007810 */ /* 0x040fe20007ffe0ff */
[CC--:B------:R-:W-:Y:S01]  /*1fe20*/  FFMA.FTZ R9, -R151.reuse, R2.reuse, R9 ;  /* 0x0000000297097223 */ /* 0x0c0fe20000010109 */
[C---:B------:R-:W-:Y:S01]  /*1fe30*/  FFMA.FTZ R15, -R151.reuse, R2, R15 ;  /* 0x00000002970f7223 */ /* 0x040fe2000001010f */
[CC--:B------:R-:W-:Y:S01]  /*1fe40*/  FFMA.FTZ R11, -R151.reuse, R149.reuse, R11 ;  /* 0x00000095970b7223 */ /* 0x0c0fe2000001010b */
[CC--:B------:R-:W-:Y:S01]  /*1fe50*/  FFMA.FTZ R14, -R151.reuse, R148.reuse, R14 ;  /* 0x00000094970e7223 */ /* 0x0c0fe2000001010e */
[C---:B------:R-:W-:Y:S01]  /*1fe60*/  FFMA.FTZ R5, -R151.reuse, R149, R5 ;  /* 0x0000009597057223 */ /* 0x040fe20000010105 */
[C---:B------:R-:W-:Y:S01]  /*1fe70*/  FFMA.FTZ R8, -R151.reuse, R148, R8 ;  /* 0x0000009497087223 */ /* 0x040fe20000010108 */
[C---:B------:R-:W-:Y:S02]  /*1fe80*/  IADD3 R2, PT, PT, R232.reuse, -0x28, RZ ;  /* 0xffffffd8e8027810 */ /* 0x040fe40007ffe0ff */
[----:B------:R-:W-:Y:S02]  /*1fe90*/  MOV R149, R173 ;  /* 0x000000ad00957202 */ /* 0x000fe40000000f00 */
        /* <DEDUP_REMOVED lines=19> */
[C---:B------:R-:W-:Y:S01]  /*1ffd0*/  FFMA.FTZ R13, -R151.reuse, R149, R13 ;  /* 0x00000095970d7223 */ /* 0x040fe2000001010d */
[CC--:B------:R-:W-:Y:S01]  /*1ffe0*/  FFMA.FTZ R16, -R151.reuse, R148.reuse, R16 ;  /* 0x0000009497107223 */ /* 0x0c0fe20000010110 */
        /* <DEDUP_REMOVED lines=87> */
[CC--:B------:R-:W-:Y:S01]  /*20560*/  FFMA.FTZ R52, -R151.reuse, R0.reuse, R52 ;  /* 0x0000000097347223 */ /* 0x0c0fe20000010134 */
[C---:B------:R-:W-:Y:S01]  /*20570*/  FFMA.FTZ R58, -R151.reuse, R0, R58 ;  /* 0x00000000973a7223 */ /* 0x040fe2000001013a */
[C---:B------:R-:W-:Y:S01]  /*20580*/  IADD3 R0, PT, PT, R232.reuse, -0x70, RZ ;  /* 0xffffff90e8007810 */ /* 0x040fe20007ffe0ff */
[CC--:B------:R-:W-:Y:S01]  /*20590*/  FFMA.FTZ R49, -R151.reuse, R2.reuse, R49 ;  /* 0x0000000297317223 */ /* 0x0c0fe20000010131 */
[C---:B------:R-:W-:Y:S01]  /*205a0*/  FFMA.FTZ R55, -R151.reuse, R2, R55 ;  /* 0x0000000297377223 */ /* 0x040fe20000010137 */
[C---:B------:R-:W-:Y:S01]  /*205b0*/  IADD3 R2, PT, PT, R232.reuse, -0x78, RZ ;  /* 0xffffff88e8027810 */ /* 0x040fe20007ffe0ff */
[CC--:B------:R-:W-:Y:S01]  /*205c0*/  FFMA.FTZ R45, -R151.reuse, R149.reuse, R45 ;  /* 0x00000095972d7223 */ /* 0x0c0fe2000001012d */
[----:B------:R-:W-:Y:S01]  /*205d0*/  I2FP.F32.S32 R148, R148 ;  /* 0x0000009400947245 */ /* 0x000fe20000201400 */
[C---:B------:R-:W-:Y:S01]  /*205e0*/  FFMA.FTZ R51, -R151.reuse, R149, R51 ;  /* 0x0000009597337223 */ /* 0x040fe20000010133 */
[----:B------:R-:W-:Y:S02]  /*205f0*/  IABS R150, R0 ;  /* 0x0000000000967213 */ /* 0x000fe40000000000 */
[C---:B------:R-:W-:Y:S01]  /*20600*/  IADD3 R0, PT, PT, R232.reuse, -0x79, RZ ;  /* 0xffffff87e8007810 */ /* 0x040fe20007ffe0ff */
[C---:B------:R-:W-:Y:S01]  /*20610*/  FFMA.FTZ R48, -R151.reuse, R148, R48 ;  /* 0x0000009497307223 */ /* 0x040fe20000010130 */
[----:B------:R-:W-:Y:S01]  /*20620*/  IABS R172, R2 ;  /* 0x0000000200ac7213 */ /* 0x000fe20000000000 */
[C---:B------:R-:W-:Y:S01]  /*20630*/  FFMA.FTZ R54, -R151.reuse, R148, R54 ;  /* 0x0000009497367223 */ /* 0x040fe20000010136 */
[----:B------:R-:W-:Y:S02]  /*20640*/  MOV R149, R173 ;  /* 0x000000ad00957202 */ /* 0x000fe40000000f00 */
[----:B------:R-:W-:Y:S02]  /*20650*/  MOV R2, R150 ;  /* 0x0000009600027202 */ /* 0x000fe40000000f00 */
[----:B------:R-:W-:Y:S02]  /*20660*/  IABS R150, R0 ;  /* 0x0000000000967213 */ /* 0x000fe40000000000 */
[C---:B------:R-:W-:Y:S02]  /*20670*/  IADD3 R148, PT, PT, R232.reuse, -0x71, RZ ;  /* 0xffffff8fe8947810 */ /* 0x040fe40007ffe0ff */
[----:B------:R-:W-:Y:S02]  /*20680*/  MOV R0, R172 ;  /* 0x000000ac00007202 */ /* 0x000fe40000000f00 */
[----:B------:R-:W-:Y:S02]  /*20690*/  I2FP.F32.S32 R149, R149 ;  /* 0x0000009500957245 */ /* 0x000fe40000201400 */
[----:B------:R-:W-:Y:S02]  /*206a0*/  IABS R148, R148 ;  /* 0x0000009400947213 */ /* 0x000fe40000000000 */
[----:B------:R-:W-:Y:S01]  /*206b0*/  I2FP.F32.S32 R0, R0 ;  /* 0x0000000000007245 */ /* 0x000fe20000201400 */
[CC--:B------:R-:W-:Y:S01]  /*206c0*/  FFMA.FTZ R53, -R151.reuse, R149.reuse, R53 ;  /* 0x0000009597357223 */ /* 0x0c0fe20000010135 */
[----:B------:R-:W-:Y:S01]  /*206d0*/  I2FP.F32.S32 R2, R2 ;  /* 0x0000000200027245 */ /* 0x000fe20000201400 */
[C---:B------:R-:W-:Y:S01]  /*206e0*/  FFMA.FTZ R59, -R151.reuse, R149, R59 ;  /* 0x00000095973b7223 */ /* 0x040fe2000001013b */
[----:B------:R-:W-:Y:S01]  /*206f0*/  MOV R149, R150 ;  /* 0x0000009600957202 */ /* 0x000fe20000000f00 */
[C---:B------:R-:W-:Y:S01]  /*20700*/  FFMA.FTZ R60, -R151.reuse, R0, R60 ;  /* 0x00000000973c7223 */ /* 0x040fe2000001013c */
[----:B------:R-:W-:Y:S01]  /*20710*/  I2FP.F32.S32 R148, R148 ;  /* 0x0000009400947245 */ /* 0x000fe20000201400 */
[C---:B------:R-:W-:Y:S01]  /*20720*/  FFMA.FTZ R66, -R151.reuse, R0, R66 ;  /* 0x0000000097427223 */ /* 0x040fe20000010142 */
[C---:B------:R-:W-:Y:S01]  /*20730*/  IADD3 R0, PT, PT, R232.reuse, -0x80, RZ ;  /* 0xffffff80e8007810 */ /* 0x040fe20007ffe0ff */
[CC--:B------:R-:W-:Y:S01]  /*20740*/  FFMA.FTZ R56, -R151.reuse, R2.reuse, R56 ;  /* 0x0000000297387223 */ /* 0x0c0fe20000010138 */
[C---:B------:R-:W-:Y:S01]  /*20750*/  FFMA.FTZ R62, -R151.reuse, R2, R62 ;  /* 0x00000002973e7223 */ /* 0x040fe2000001013e */
[----:B------:R-:W-:Y:S01]  /*20760*/  I2FP.F32.S32 R2, R149 ;  /* 0x0000009500027245 */ /* 0x000fe20000201400 */
[CC--:B------:R-:W-:Y:S01]  /*20770*/  FFMA.FTZ R57, -R151.reuse, R148.reuse, R57 ;  /* 0x0000009497397223 */ /* 0x0c0fe20000010139 */
[C---:B------:R-:W-:Y:S01]  /*20780*/  FFMA.FTZ R63, -R151.reuse, R148, R63 ;  /* 0x00000094973f7223 */ /* 0x040fe2000001013f */
[C---:B------:R-:W-:Y:S02]  /*20790*/  IADD3 R148, PT, PT, R232.reuse, -0x81, RZ ;  /* 0xffffff7fe8947810 */ /* 0x040fe40007ffe0ff */
[----:B------:R-:W-:Y:S01]  /*207a0*/  IABS R149, R0 ;  /* 0x0000000000957213 */ /* 0x000fe20000000000 */
[CC--:B------:R-:W-:Y:S01]  /*207b0*/  FFMA.FTZ R61, -R151.reuse, R2.reuse, R61 ;  /* 0x00000002973d7223 */ /* 0x0c0fe2000001013d */
[C---:B------:R-:W-:Y:S01]  /*207c0*/  FFMA.FTZ R67, -R151.reuse, R2, R67 ;  /* 0x0000000297437223 */ /* 0x040fe20000010143 */
[----:B------:R-:W-:Y:S02]  /*207d0*/  IABS R173, R148 ;  /* 0x0000009400ad7213 */ /* 0x000fe40000000000 */
[C---:B------:R-:W-:Y:S02]  /*207e0*/  IADD3 R2, PT, PT, R232.reuse, -0x88, RZ ;  /* 0xffffff78e8027810 */ /* 0x040fe40007ffe0ff */
[----:B------:R-:W-:Y:S02]  /*207f0*/  MOV R148, R149 ;  /* 0x0000009500947202 */ /* 0x000fe40000000f00 */
[----:B-1----:R-:W3:Y:S01]  /*20800*/  LD.E R149, desc[UR4][R154.64+0xdc] ;  /* 0x0000dc049a957980 */ /* 0x002ee2000c101900 */
[C---:B------:R-:W-:Y:S02]  /*20810*/  IADD3 R0, PT, PT, R232.reuse, -0x89, RZ ;  /* 0xffffff77e8007810 */ /* 0x040fe40007ffe0ff */
[----:B------:R-:W-:Y:S02]  /*20820*/  IABS R150, R2 ;  /* 0x0000000200967213 */ /* 0x000fe40000000000 */
        /* <DEDUP_REMOVED lines=11> */
[CC--:B------:R-:W-:Y:S01]  /*208e0*/  FFMA.FTZ R64, -R151.reuse, R148.reuse, R64 ;  /* 0x0000009497407223 */ /* 0x0c0fe20000010140 */
[C---:B------:R-:W-:Y:S01]  /*208f0*/  FFMA.FTZ R70, -R151.reuse, R148, R70 ;  /* 0x0000009497467223 */ /* 0x040fe20000010146 */
[C---:B------:R-:W-:Y:S02]  /*20900*/  IADD3 R2, PT, PT, R232.reuse, -0x91, RZ ;  /* 0xffffff6fe8027810 */ /* 0x040fe40007ffe0ff */
[C---:B------:R-:W-:Y:S02]  /*20910*/  IADD3 R148, PT, PT, R232.reuse, -0x90, RZ ;  /* 0xffffff70e8947810 */ /* 0x040fe40007ffe0ff */
[----:B------:R-:W-:Y:S02]  /*20920*/  IABS R0, R0 ;  /* 0x0000000000007213 */ /* 0x000fe40000000000 */
[----:B------:R-:W-:Y:S02]  /*20930*/  IABS R2, R2 ;  /* 0x0000000200027213 */ /* 0x000fe40000000000 */
[----:B------:R-:W-:Y:S02]  /*20940*/  IABS R148, R148 ;  /* 0x0000009400947213 */ /* 0x000fe40000000000 */
[----:B------:R-:W-:Y:S02]  /*20950*/  I2FP.F32.S32 R0, R0 ;  /* 0x0000000000007245 */ /* 0x000fe40000201400 */
[----:B------:R-:W-:Y:S02]  /*20960*/  I2FP.F32.S32 R2, R2 ;  /* 0x0000000200027245 */ /* 0x000fe40000201400 */
[----:B------:R-:W-:Y:S01]  /*20970*/  I2FP.F32.S32 R148, R148 ;  /* 0x0000009400947245 */ /* 0x000fe20000201400 */
[CC--:B------:R-:W-:Y:S01]  /*20980*/  FFMA.FTZ R76, -R151.reuse, R0.reuse, R76 ;  /* 0x00000000974c7223 */ /* 0x0c0fe2000001014c */
[C---:B------:R-:W-:Y:S01]  /*20990*/  FFMA.FTZ R82, -R151.reuse, R0, R82 ;  /* 0x0000000097527223 */ /* 0x040fe20000010152 */
[----:B------:R-:W-:Y:S01]  /*209a0*/  I2FP.F32.S32 R172, R172 ;  /* 0x000000ac00ac7245 */ /* 0x000fe20000201400 */
[CC--:B------:R-:W-:Y:S01]  /*209b0*/  FFMA.FTZ R73, -R151.reuse, R2.reuse, R73 ;  /* 0x0000000297497223 */ /* 0x0c0fe20000010149 */
[C---:B------:R-:W-:Y:S01]  /*209c0*/  IADD3 R0, PT, PT, R232.reuse, -0xa0, RZ ;  /* 0xffffff60e8007810 */ /* 0x040fe20007ffe0ff */
[C---:B------:R-:W-:Y:S01]  /*209d0*/  FFMA.FTZ R79, -R151.reuse, R2, R79 ;  /* 0x00000002974f7223 */ /* 0x040fe2000001014f */
[CC--:B------:R-:W-:Y:S01]  /*209e0*/  FFMA.FTZ R72, -R151.reuse, R148.reuse, R72 ;  /* 0x0000009497487223 */ /* 0x0c0fe20000010148 */
[C---:B------:R-:W-:Y:S01]  /*209f0*/  FFMA.FTZ R78, -R151.reuse, R148, R78 ;  /* 0x00000094974e7223 */ /* 0x040fe2000001014e */
[C---:B------:R-:W-:Y:S01]  /*20a00*/  IADD3 R2, PT, PT, R232.reuse, -0xa8, RZ ;  /* 0xffffff58e8027810 */ /* 0x040fe20007ffe0ff */
[CC--:B------:R-:W-:Y:S01]  /*20a10*/  FFMA.FTZ R69, -R151.reuse, R172.reuse, R69 ;  /* 0x000000ac97457223 */ /* 0x0c0fe20000010145 */
[C---:B------:R-:W-:Y:S01]  /*20a20*/  IADD3 R148, PT, PT, R232.reuse, -0xa1, RZ ;  /* 0xffffff5fe8947810 */ /* 0x040fe20007ffe0ff */
[C---:B------:R-:W-:Y:S01]  /*20a30*/  FFMA.FTZ R75, -R151.reuse, R172, R75 ;  /* 0x000000ac974b7223 */ /* 0x040fe2000001014b */
[----:B------:R-:W-:Y:S02]  /*20a40*/  IABS R174, R0 ;  /* 0x0000000000ae7213 */ /* 0x000fe40000000000 */
[C---:B------:R-:W-:Y:S02]  /*20a50*/  IADD3 R0, PT, PT, R232.reuse, -0xa9, RZ ;  /* 0xffffff57e8007810 */ /* 0x040fe40007ffe0ff */
[----:B------:R-:W-:Y:S02]  /*20a60*/  IABS R172, R2 ;  /* 0x0000000200ac7213 */ /* 0x000fe40000000000 */
[----:B------:R-:W-:Y:S02]  /*20a70*/  IABS R173, R148 ;  /* 0x0000009400ad7213 */ /* 0x000fe40000000000 */
[----:B------:R-:W-:Y:S02]  /*20a80*/  MOV R148, R174 ;  /* 0x000000ae00947202 */ /* 0x000fe40000000f00 */
[----:B------:R-:W-:Y:S02]  /*20a90*/  IABS R174, R0 ;  /* 0x0000000000ae7213 */ /* 0x000fe40000000000 */
[C---:B------:R-:W-:Y:S02]  /*20aa0*/  IADD3 R150, PT, PT, R232.reuse, -0x99, RZ ;  /* 0xffffff67e8967810 */ /* 0x040fe40007ffe0ff */
[----:B------:R-:W-:Y:S02]  /*20ab0*/  MOV R0, R172 ;  /* 0x000000ac00007202 */ /* 0x000fe40000000f00 */
[----:B------:R-:W-:Y:S02]  /*20ac0*/  MOV R2, R173 ;  /* 0x000000ad00027202 */ /* 0x000fe40000000f00 */
[----:B------:R-:W-:Y:S02]  /*20ad0*/  IABS R150, R150 ;  /* 0x0000009600967213 */ /* 0x000fe40000000000 */
        /* <DEDUP_REMOVED lines=33> */
[C---:B------:R-:W-:Y:S01]  /*20cf0*/  FFMA.FTZ R88, -R151.reuse, R148, R88 ;  /* 0x0000009497587223 */ /* 0x040fe20000010158 */
        /* <DEDUP_REMOVED lines=13> */
[----:B------:R-:W-:Y:S02]  /*20dd0*/  I2FP.F32.S32 R148, R148 ;  /* 0x0000009400947245 */ /* 0x000fe40000201400 */
[----:B------:R-:W-:Y:S02]  /*20de0*/  I2FP.F32.S32 R0, R0 ;  /* 0x0000000000007245 */ /* 0x000fe40000201400 */
[----:B------:R-:W-:Y:S01]  /*20df0*/  MOV R2, R173 ;  /* 0x000000ad00027202 */ /* 0x000fe20000000f00 */
[CC--:B------:R-:W-:Y:S01]  /*20e00*/  FFMA.FTZ R96, -R151.reuse, R148.reuse, R96 ;  /* 0x0000009497607223 */ /* 0x0c0fe20000010160 */
[C---:B------:R-:W-:Y:S01]  /*20e10*/  FFMA.FTZ R102, -R151.reuse, R148, R102 ;  /* 0x0000009497667223 */ /* 0x040fe20000010166 */
[CC--:B------:R-:W-:Y:S01]  /*20e20*/  FFMA.FTZ R100, -R151.reuse, R0.reuse, R100 ;  /* 0x0000000097647223 */ /* 0x0c0fe20000010164 */
[C---:B------:R-:W-:Y:S01]  /*20e30*/  FFMA.FTZ R106, -R151.reuse, R0, R106 ;  /* 0x00000000976a7223 */ /* 0x040fe2000001016a */
[C---:B------:R-:W-:Y:S02]  /*20e40*/  IADD3 R0, PT, PT, R232.reuse, -0xd0, RZ ;  /* 0xffffff30e8007810 */ /* 0x040fe40007ffe0ff */
[----:B------:R-:W-:Y:S02]  /*20e50*/  I2FP.F32.S32 R2, R2 ;  /* 0x0000000200027245 */ /* 0x000fe40000201400 */
[C---:B------:R-:W-:Y:S02]  /*20e60*/  IADD3 R148, PT, PT, R232.reuse, -0xd1, RZ ;  /* 0xffffff2fe8947810 */ /* 0x040fe40007ffe0ff */
[----:B------:R-:W-:Y:S01]  /*20e70*/  IABS R172, R0 ;  /* 0x0000000000ac7213 */ /* 0x000fe20000000000 */
[CC--:B------:R-:W-:Y:S01]  /*20e80*/  FFMA.FTZ R97, -R151.reuse, R2.reuse, R97 ;  /* 0x0000000297617223 */ /* 0x0c0fe20000010161 */
[C---:B------:R-:W-:Y:S01]  /*20e90*/  IADD3 R0, PT, PT, R232.reuse, -0xd9, RZ ;  /* 0xffffff27e8007810 */ /* 0x040fe20007ffe0ff */
[C---:B------:R-:W-:Y:S01]  /*20ea0*/  FFMA.FTZ R103, -R151.reuse, R2, R103 ;  /* 0x0000000297677223 */ /* 0x040fe20000010167 */
[----:B------:R-:W-:Y:S02]  /*20eb0*/  IABS R173, R148 ;  /* 0x0000009400ad7213 */ /* 0x000fe40000000000 */
[----:B------:R-:W-:Y:S02]  /*20ec0*/  IADD3 R2, PT, PT, R232, -0xd8, RZ ;  /* 0xffffff28e8027810 */ /* 0x000fe40007ffe0ff */
[----:B------:R-:W-:Y:S02]  /*20ed0*/  MOV R148, R172 ;  /* 0x000000ac00947202 */ /* 0x000fe40000000f00 */
[----:B------:R-:W-:Y:S02]  /*20ee0*/  IABS R172, R0 ;  /* 0x0000000000ac7213 */ /* 0x000fe40000000000 */
[----:B------:R-:W-:Y:S02]  /*20ef0*/  MOV R0, R173 ;  /* 0x000000ad00007202 */ /* 0x000fe40000000f00 */
[----:B------:R-:W-:Y:S02]  /*20f00*/  IABS R2, R2 ;  /* 0x0000000200027213 */ /* 0x000fe40000000000 */
[----:B------:R-:W-:Y:S02]  /*20f10*/  I2FP.F32.S32 R0, R0 ;  /* 0x0000000000007245 */ /* 0x000fe40000201400 */
[----:B------:R-:W-:Y:S02]  /*20f20*/  I2FP.F32.S32 R2, R2 ;  /* 0x0000000200027245 */ /* 0x000fe40000201400 */
[----:B------:R-:W-:Y:S01]  /*20f30*/  I2FP.F32.S32 R150, R150 ;  /* 0x0000009600967245 */ /* 0x000fe20000201400 */
[CC--:B------:R-:W-:Y:S01]  /*20f40*/  FFMA.FTZ R105, -R151.reuse, R0.reuse, R105 ;  /* 0x0000000097697223 */ /* 0x0c0fe20000010169 */
[C---:B------:R-:W-:Y:S01]  /*20f50*/  FFMA.FTZ R111, -R151.reuse, R0, R111 ;  /* 0x00000000976f7223 */ /* 0x040fe2000001016f */
[----:B------:R-:W-:Y:S01]  /*20f60*/  FFMA.FTZ R108, -R151, R2, R108 ;  /* 0x00000002976c7223 */ /* 0x000fe2000001016c */
[----:B------:R-:W-:Y:S01]  /*20f70*/  FMNMX3.FTZ R0, R3, R6, R7, !PT ;  /* 0x0000000603007276 */ /* 0x000fe20007810007 */
[C---:B------:R-:W-:Y:S01]  /*20f80*/  FFMA.FTZ R114, -R151.reuse, R2, R114 ;  /* 0x0000000297727223 */ /* 0x040fe20000010172 */
[----:B------:R-:W-:Y:S01]  /*20f90*/  FMNMX3.FTZ R2, R152, R4, R5, !PT ;  /* 0x0000000498027276 */ /* 0x000fe20007810005 */
[C---:B------:R-:W-:Y:S01]  /*20fa0*/  FFMA.FTZ R93, -R151.reuse, R150, R93 ;  /* 0x00000096975d7223 */ /* 0x040fe2000001015d */
[----:B------:R-:W-:Y:S01]  /*20fb0*/  FMNMX3.FTZ R0, R0, R10, R11, !PT ;  /* 0x0000000a00007276 */ /* 0x000fe2000781000b */
[C---:B------:R-:W-:Y:S01]  /*20fc0*/  FFMA.FTZ R99, -R151.reuse, R150, R99 ;  /* 0x0000009697637223 */ /* 0x040fe20000010163 */
        /* <DEDUP_REMOVED lines=20> */
[----:B------:R-:W-:Y:S01]  /*21110*/  IADD3 R150, PT, PT, R232, -0xe0, RZ ;  /* 0xffffff20e8967810 */ /* 0x000fe20007ffe0ff */
[C---:B------:R-:W-:Y:S01]  /*21120*/  FFMA.FTZ R104, -R151.reuse, R148, R104 ;  /* 0x0000009497687223 */ /* 0x040fe20000010168 */
[----:B------:R-:W-:Y:S01]  /*21130*/  FMNMX3.FTZ R0, R0, R42, R43, !PT ;  /* 0x0000002a00007276 */ /* 0x000fe2000781002b */
[C---:B------:R-:W-:Y:S01]  /*21140*/  FFMA.FTZ R110, -R151.reuse, R148, R110 ;  /* 0x00000094976e7223 */ /* 0x040fe2000001016e */
[----:B------:R-:W-:Y:S02]  /*21150*/  FMNMX3.FTZ R2, R2, R40, R41, !PT ;  /* 0x0000002802027276 */ /* 0x000fe40007810029 */
[----:B------:R-:W-:Y:S02]  /*21160*/  IADD3 R148, PT, PT, R232, -0xe1, RZ ;  /* 0xffffff1fe8947810 */ /* 0x000fe40007ffe0ff */
[----:B------:R-:W-:Y:S02]  /*21170*/  IABS R173, R150 ;  /* 0x0000009600ad7213 */ /* 0x000fe40000000000 */
[----:B------:R-:W-:Y:S02]  /*21180*/  FMNMX3.FTZ R0, R0, R46, R47, !PT ;  /* 0x0000002e00007276 */ /* 0x000fe4000781002f */
[----:B------:R-:W-:Y:S02]  /*21190*/  FMNMX3.FTZ R2, R2, R44, R45, !PT ;  /* 0x0000002c02027276 */ /* 0x000fe4000781002d */
[----:B------:R-:W-:Y:S02]  /*211a0*/  IABS R150, R148 ;  /* 0x0000009400967213 */ /* 0x000fe40000000000 */
[----:B------:R-:W-:Y:S02]  /*211b0*/  I2FP.F32.S32 R172, R172 ;  /* 0x000000ac00ac7245 */ /* 0x000fe40000201400 */
[----:B------:R-:W-:Y:S02]  /*211c0*/  MOV R148, R173 ;  /* 0x000000ad00947202 */ /* 0x000fe40000000f00 */
[----:B------:R-:W-:Y:S01]  /*211d0*/  FMNMX3.FTZ R0, R0, R50, R51, !PT ;  /* 0x0000003200007276 */ /* 0x000fe20007810033 */
[C---:B------:R-:W-:Y:S01]  /*211e0*/  FFMA.FTZ R109, -R151.reuse, R172, R109 ;  /* 0x000000ac976d7223 */ /* 0x040fe2000001016d */
[----:B------:R-:W-:Y:S01]  /*211f0*/  FMNMX3.FTZ R2, R2, R48, R49, !PT ;  /* 0x0000003002027276 */ /* 0x000fe20007810031 */
[C---:B------:R-:W-:Y:S01]  /*21200*/  FFMA.FTZ R115, -R151.reuse, R172, R115 ;  /* 0x000000ac97737223 */ /* 0x040fe20000010173 */
        /* <DEDUP_REMOVED lines=10> */
[----:B------:R-:W-:Y:S02]  /*212b0*/  IADD3 R148, PT, PT, R232, -0xe9, RZ ;  /* 0xffffff17e8947810 */ /* 0x000fe40007ffe0ff */
[----:B------:R-:W-:Y:S02]  /*212c0*/  FMNMX3.FTZ R2, R2, R56, R57, !PT ;  /* 0x0000003802027276 */ /* 0x000fe40007810039 */
[----:B------:R-:W-:Y:S02]  /*212d0*/  IABS R173, R150 ;  /* 0x0000009600ad7213 */ /* 0x000fe40000000000 */
[----:B------:R-:W-:Y:S02]  /*212e0*/  FMNMX3.FTZ R0, R0, R62, R63, !PT ;  /* 0x0000003e00007276 */ /* 0x000fe4000781003f */
[----:B------:R-:W-:Y:S02]  /*212f0*/  IABS R150, R148 ;  /* 0x0000009400967213 */ /* 0x000fe40000000000 */
[----:B------:R-:W-:Y:S02]  /*21300*/  FMNMX3.FTZ R2, R2, R60, R61, !PT ;  /* 0x0000003c02027276 */ /* 0x000fe4000781003d */
[----:B------:R-:W-:Y:S02]  /*21310*/  MOV R148, R173 ;  /* 0x000000ad00947202 */ /* 0x000fe40000000f00 */
[----:B------:R-:W-:Y:S02]  /*21320*/  FMNMX3.FTZ R0, R0, R66, R67, !PT ;  /* 0x0000004200007276 */ /* 0x000fe40007810043 */
[----:B------:R-:W-:Y:S02]  /*21330*/  FMNMX3.FTZ R2, R2, R64, R65, !PT ;  /* 0x0000004002027276 */ /* 0x000fe40007810041 */
[----:B------:R-:W-:Y:S02]  /*21340*/  I2FP.F32.S32 R148, R148 ;  /* 0x0000009400947245 */ /* 0x000fe40000201400 */
[----:B------:R-:W-:Y:S02]  /*21350*/  I2FP.F32.S32 R172, R150 ;  /* 0x0000009600ac7245 */ /* 0x000fe40000201400 */
[----:B------:R-:W-:Y:S01]  /*21360*/  FMNMX3.FTZ R0, R0, R70, R71, !PT ;  /* 0x0000004600007276 */ /* 0x000fe20007810047 */
[C---:B------:R-:W-:Y:S01]  /*21370*/  FFMA.FTZ R116, -R151.reuse, R148, R116 ;  /* 0x0000009497747223 */ /* 0x040fe20000010174 */
[----:B------:R-:W-:Y:S01]  /*21380*/  FMNMX3.FTZ R2, R2, R68, R69, !PT ;  /* 0x0000004402027276 */ /* 0x000fe20007810045 */
[C---:B------:R-:W-:Y:S01]  /*21390*/  FFMA.FTZ R122, -R151.reuse, R148, R122 ;  /* 0x00000094977a7223 */ /* 0x040fe2000001017a */
[C---:B------:R-:W-:Y:S01]  /*213a0*/  IADD3 R150, PT, PT, R232.reuse, -0xf0, RZ ;  /* 0xffffff10e8967810 */ /* 0x040fe20007ffe0ff */
[CC--:B------:R-:W-:Y:S01]  /*213b0*/  FFMA.FTZ R117, -R151.reuse, R172.reuse, R117 ;  /* 0x000000ac97757223 */ /* 0x0c0fe20000010175 */
[----:B------:R-:W-:Y:S01]  /*213c0*/  IADD3 R148, PT, PT, R232, -0xf1, RZ ;  /* 0xffffff0fe8947810 */ /* 0x000fe20007ffe0ff */
[C---:B------:R-:W-:Y:S01]  /*213d0*/  FFMA.FTZ R123, -R151.reuse, R172, R123 ;  /* 0x000000ac977b7223 */ /* 0x040fe2000001017b */
        /* <DEDUP_REMOVED lines=9> */
[----:B------:R-:W-:Y:S02]  /*21470*/  FMNMX3.FTZ R2, R2, R80, R81, !PT ;  /* 0x0000005002027276 */ /* 0x000fe40007810051 */
[----:B------:R-:W-:Y:S01]  /*21480*/  FMNMX3.FTZ R0, R0, R86, R87, !PT ;  /* 0x0000005600007276 */ /* 0x000fe20007810057 */
[C---:B------:R-:W-:Y:S01]  /*21490*/  FFMA.FTZ R120, -R151.reuse, R148, R120 ;  /* 0x0000009497787223 */ /* 0x040fe20000010178 */
[----:B------:R-:W-:Y:S01]  /*214a0*/  FMNMX3.FTZ R2, R2, R84, R85, !PT ;  /* 0x0000005402027276 */ /* 0x000fe20007810055 */
[C---:B------:R-:W-:Y:S01]  /*214b0*/  FFMA.FTZ R126, -R151.reuse, R148, R126 ;  /* 0x00000094977e7223 */ /* 0x040fe2000001017e */
[----:B------:R-:W-:Y:S02]  /*214c0*/  IADD3 R148, PT, PT, R232, -0xf9, RZ ;  /* 0xffffff07e8947810 */ /* 0x000fe40007ffe0ff */
[----:B------:R-:W-:Y:S02]  /*214d0*/  FMNMX3.FTZ R0, R0, R90, R91, !PT ;  /* 0x0000005a00007276 */ /* 0x000fe4000781005b */
[----:B------:R-:W-:Y:S02]  /*214e0*/  FMNMX3.FTZ R2, R2, R88, R89, !PT ;  /* 0x0000005802027276 */ /* 0x000fe40007810059 */
[----:B------:R-:W-:Y:S02]  /*214f0*/  IADD3 R150, PT, PT, R232, -0xf8, RZ ;  /* 0xffffff08e8967810 */ /* 0x000fe40007ffe0ff */
[----:B------:R-:W-:Y:S02]  /*21500*/  IABS R174, R148 ;  /* 0x0000009400ae7213 */ /* 0x000fe40000000000 */
        /* <DEDUP_REMOVED lines=8> */
[CC--:B------:R-:W-:Y:S01]  /*21590*/  FFMA.FTZ R124, -R151.reuse, R0.reuse, R124 ;  /* 0x00000000977c7223 */ /* 0x0c0fe2000001017c */
[C---:B------:R-:W-:Y:S01]  /*215a0*/  FFMA.FTZ R130, -R151.reuse, R0, R130 ;  /* 0x0000000097827223 */ /* 0x040fe20000010182 */
[----:B------:R-:W-:Y:S02]  /*215b0*/  FMNMX3.FTZ R0, R150, R106, R107, !PT ;  /* 0x0000006a96007276 */ /* 0x000fe4000781006b */
[----:B------:R-:W-:Y:S02]  /*215c0*/  FMNMX3.FTZ R148, R148, R104, R105, !PT ;  /* 0x0000006894947276 */ /* 0x000fe40007810069 */
[----:B------:R-:W-:Y:S02]  /*215d0*/  FMNMX3.FTZ R0, R0, R110, R111, !PT ;  /* 0x0000006e00007276 */ /* 0x000fe4000781006f */
[----:B------:R-:W-:Y:S02]  /*215e0*/  I2FP.F32.S32 R173, R173 ;  /* 0x000000ad00ad7245 */ /* 0x000fe40000201400 */
[----:B------:R-:W-:Y:S02]  /*215f0*/  FMNMX3.FTZ R148, R148, R108, R109, !PT ;  /* 0x0000006c94947276 */ /* 0x000fe4000781006d */
[C---:B------:R-:W-:Y:S01]  /*21600*/  IADD3 R150, PT, PT, R232.reuse, -0x100, RZ ;  /* 0xffffff00e8967810 */ /* 0x040fe20007ffe0ff */
[CC--:B------:R-:W-:Y:S01]  /*21610*/  FFMA.FTZ R121, -R151.reuse, R173.reuse, R121 ;  /* 0x000000ad97797223 */ /* 0x0c0fe20000010179 */
[----:B------:R-:W-:Y:S01]  /*21620*/  IADD3 R172, PT, PT, R232, -0x101, RZ ;  /* 0xfffffeffe8ac7810 */ /* 0x000fe20007ffe0ff */
[C---:B------:R-:W-:Y:S01]  /*21630*/  FFMA.FTZ R127, -R151.reuse, R173, R127 ;  /* 0x000000ad977f7223 */ /* 0x040fe2000001017f */
[----:B------:R-:W-:Y:S02]  /*21640*/  FMNMX3.FTZ R0, R0, R114, R115, !PT ;  /* 0x0000007200007276 */ /* 0x000fe40007810073 */
[----:B------:R-:W-:Y:S02]  /*21650*/  FMNMX3.FTZ R148, R148, R112, R113, !PT ;  /* 0x0000007094947276 */ /* 0x000fe40007810071 */
[----:B------:R-:W-:Y:S02]  /*21660*/  I2FP.F32.S32 R2, R174 ;  /* 0x000000ae00027245 */ /* 0x000fe40000201400 */
[----:B------:R-:W-:Y:S02]  /*21670*/  IABS R173, R150 ;  /* 0x0000009600ad7213 */ /* 0x000fe40000000000 */
[----:B------:R-:W-:Y:S01]  /*21680*/  IABS R172, R172 ;  /* 0x000000ac00ac7213 */ /* 0x000fe20000000000 */
[C---:B------:R-:W-:Y:S01]  /*21690*/  FFMA.FTZ R125, -R151.reuse, R2, R125 ;  /* 0x00000002977d7223 */ /* 0x040fe2000001017d */
[----:B------:R-:W-:Y:S01]  /*216a0*/  FMNMX3.FTZ R0, R0, R118, R119, !PT ;  /* 0x0000007600007276 */ /* 0x000fe20007810077 */
[C---:B------:R-:W-:Y:S01]  /*216b0*/  FFMA.FTZ R131, -R151.reuse, R2, R131 ;  /* 0x0000000297837223 */ /* 0x040fe20000010183 */
        /* <DEDUP_REMOVED lines=10> */
[----:B------:R-:W-:Y:S02]  /*21760*/  FMNMX3.FTZ R150, R150, R128, R129, !PT ;  /* 0x0000008096967276 */ /* 0x000fe40007810081 */
[----:B------:R-:W-:Y:S01]  /*21770*/  IADD3 R233, PT, PT, R233, -0x100, RZ ;  /* 0xffffff00e9e97810 */ /* 0x000fe20007ffe0ff */
[----:B------:R-:W1:Y:S01]  /*21780*/  SHFL.BFLY PT, R2, R0, 0x2, 0x1f ;  /* 0x0c401f0000027f89 */ /* 0x000e6200000e0000 */
[----:B------:R-:W-:Y:S07]  /*21790*/  IADD3 R232, PT, PT, R232, 0x100, RZ ;  /* 0x00000100e8e87810 */ /* 0x000fee0007ffe0ff */
[----:B------:R-:W4:Y:S01]  /*217a0*/  SHFL.BFLY PT, R148, R150, 0x2, 0x1f ;  /* 0x0c401f0096947f89 */ /* 0x000f2200000e0000 */
[----:B-1----:R-:W-:Y:S02]  /*217b0*/  FMNMX.FTZ R0, R0, R2, !PT ;  /* 0x0000000200007209 */ /* 0x002fe40007810000 */
[----:B----4-:R-:W-:Y:S05]  /*217c0*/  FMNMX.FTZ R150, R150, R148, !PT ;  /* 0x0000009496967209 */ /* 0x010fea0007810000 */
[----:B------:R-:W1:Y:S08]  /*217d0*/  SHFL.BFLY PT, R2, R0, 0x1, 0x1f ;  /* 0x0c201f0000027f89 */ /* 0x000e7000000e0000 */
[----:B------:R-:W4:Y:S01]  /*217e0*/  SHFL.BFLY PT, R172, R150, 0x1, 0x1f ;  /* 0x0c201f0096ac7f89 */ /* 0x000f2200000e0000 */
[----:B-1----:R-:W-:Y:S02]  /*217f0*/  FMNMX.FTZ R148, R0, R2, !PT ;  /* 0x0000000200947209 */ /* 0x002fe40007810000 */
[----:B----4-:R-:W-:Y:S03]  /*21800*/  FMNMX.FTZ R150, R150, R172, !PT ;  /* 0x000000ac96967209 */ /* 0x010fe60007810000 */
[----:B------:R-:W-:Y:S01]  /*21810*/  FADD.FTZ R0, -R148, R3 ;  /* 0x0000000394007221 */ /* 0x000fe20000010100 */
[----:B--2---:R-:W-:Y:S01]  /*21820*/  SHF.L.U32 R172, R176, 0x6, RZ ;  /* 0x00000006b0ac7819 */ /* 0x004fe200000006ff */
[C---:B---3--:R-:W-:Y:S01]  /*21830*/  FMUL.FTZ R186, R149.reuse, R148 ;  /* 0x0000009495ba7220 */ /* 0x048fe20000410000 */
[C---:B------:R-:W-:Y:S01]  /*21840*/  FSETP.NEU.FTZ.AND P1, PT, R150.reuse, -INF , PT ;  /* 0xff8000009600780b */ /* 0x040fe20003f3d000 */
[----:B------:R-:W-:Y:S01]  /*21850*/  FADD.FTZ R2, -R150, R152 ;  /* 0x0000009896027221 */ /* 0x000fe20000010100 */
[C---:B------:R-:W-:Y:S01]  /*21860*/  FMUL.FTZ R3, R149.reuse, R0 ;  /* 0x0000000095037220 */ /* 0x040fe20000410000 */
[C---:B------:R-:W-:Y:S01]  /*21870*/  FMUL.FTZ R188, R149.reuse, R150 ;  /* 0x0000009695bc7220 */ /* 0x040fe20000410000 */
[----:B------:R-:W-:Y:S01]  /*21880*/  FSETP.NEU.FTZ.AND P0, PT, R148, -INF , PT ;  /* 0xff8000009400780b */ /* 0x000fe20003f1d000 */
[----:B------:R-:W-:Y:S01]  /*21890*/  FMUL.FTZ R0, R149, R2 ;  /* 0x0000000295007220 */ /* 0x000fe20000410000 */
[----:B------:R-:W-:Y:S02]  /*218a0*/  LOP3.LUT R2, R153, 0x200, R172, 0xf8, !PT ;  /* 0x0000020099027812 */ /* 0x000fe400078ef8ac */
[----:B------:R-:W-:Y:S01]  /*218b0*/  FSEL R188, R188, RZ, P1 ;  /* 0x000000ffbcbc7208 */ /* 0x000fe20000800000 */
[----:B------:R-:W1:Y:S01]  /*218c0*/  MUFU.EX2 R3, R3 ;  /* 0x0000000300037308 */ /* 0x000e620000000800 */
[----:B------:R-:W-:Y:S02]  /*218d0*/  LEA R184, R2, UR8, 0x1 ;  /* 0x0000000802b87c11 */ /* 0x000fe4000f8e08ff */
[----:B------:R-:W-:Y:S01]  /*218e0*/  FSEL R186, R186, RZ, P0 ;  /* 0x000000ffbaba7208 */ /* 0x000fe20000000000 */
[-CC-:B------:R-:W-:Y:S01]  /*218f0*/  FFMA.FTZ R8, R8, R149.reuse, -R188.reuse ;  /* 0x0000009508087223 */ /* 0x180fe200000108bc */
[----:B------:R-:W-:Y:S01]  /*21900*/  LOP3.LUT P0, RZ, R176, 0x2, RZ, 0xc0, !PT ;  /* 0x00000002b0ff7812 */ /* 0x000fe2000780c0ff */
[----:B------:R-:W2:Y:S01]  /*21910*/  LDSM.16.MT88.4 R172, [R184+0xa000] ;  /* 0x00a00000b8ac783b */ /* 0x000ea20000004200 */
[----:B------:R-:W-:Y:S03]  /*21920*/  MOV R2, 0x20 ;  /* 0x0000002000027802 */ /* 0x000fe60000000f00 */
[----:B------:R3:W-:Y:S01]  /*21930*/  MUFU.EX2 R201, R8 ;  /* 0x0000000800c97308 */ /* 0x0007e20000000800 */
[-CC-:B------:R-:W-:Y:S01]  /*21940*/  FFMA.FTZ R4, R4, R149.reuse, -R188.reuse ;  /* 0x0000009504047223 */ /* 0x180fe200000108bc */
[-C--:B------:R-:W-:Y:S01]  /*21950*/  FFMA.FTZ R5, R5, R149.reuse, -R188 ;  /* 0x0000009505057223 */ /* 0x080fe200000108bc */
[----:B------:R-:W-:Y:S01]  /*21960*/  SEL R2, R2, 0xffffffe0, !P0 ;  /* 0xffffffe002027807 */ /* 0x000fe20004000000 */
[-CC-:B------:R-:W-:Y:S01]  /*21970*/  FFMA.FTZ R6, R6, R149.reuse, -R186.reuse ;  /* 0x0000009506067223 */ /* 0x180fe200000108ba */
[-C--:B------:R-:W-:Y:S01]  /*21980*/  FFMA.FTZ R7, R7, R149.reuse, -R186 ;  /* 0x0000009507077223 */ /* 0x080fe200000108ba */
[-C--:B------:R-:W-:Y:S01]  /*21990*/  FFMA.FTZ R9, R9, R149.reuse, -R188 ;  /* 0x0000009509097223 */ /* 0x080fe200000108bc */
[----:B------:R-:W-:Y:S01]  /*219a0*/  IADD3 R153, PT, PT, R2, R184, RZ ;  /* 0x000000b802997210 */ /* 0x000fe20007ffe0ff */
[-CC-:B------:R-:W-:Y:S01]  /*219b0*/  FFMA.FTZ R10, R10, R149.reuse, -R186.reuse ;  /* 0x000000950a0a7223 */ /* 0x180fe200000108ba */
[----:B------:R-:W-:Y:S01]  /*219c0*/  FFMA.FTZ R11, R11, R149, -R186 ;  /* 0x000000950b0b7223 */ /* 0x000fe200000108ba */
[----:B------:R-:W4:Y:S01]  /*219d0*/  MUFU.EX2 R0, R0 ;  /* 0x0000000000007308 */ /* 0x000f220000000800 */
[C---:B------:R-:W-:Y:S01]  /*219e0*/  IADD3 R152, PT, PT, R184.reuse, 0xa040, RZ ;  /* 0x0000a040b8987810 */ /* 0x040fe20007ffe0ff */
[----:B------:R-:W5:Y:S01]  /*219f0*/  LDSM.16.MT88.4 R176, [R153+0xa000] ;  /* 0x00a0000099b0783b */ /* 0x000f620000004200 */
[C---:B-1----:R-:W-:Y:S07]  /*21a00*/  FMUL.FTZ R134, R3.reuse, R134 ;  /* 0x0000008603867220 */ /* 0x042fee0000410000 */
[----:B------:R1:W-:Y:S01]  /*21a10*/  MUFU.EX2 R199, R5 ;  /* 0x0000000500c77308 */ /* 0x0003e20000000800 */
[----:B---3--:R-:W-:Y:S01]  /*21a20*/  IADD3 R8, PT, PT, R184, 0xa000, RZ ;  /* 0x0000a000b8087810 */ /* 0x008fe20007ffe0ff */
[C---:B------:R-:W-:Y:S01]  /*21a30*/  FMUL.FTZ R135, R3.reuse, R135 ;  /* 0x0000008703877220 */ /* 0x040fe20000410000 */
[--C-:B------:R-:W-:Y:S07]  /*21a40*/  FFMA.FTZ R16, R16, R149, -R188.reuse ;  /* 0x0000009510107223 */ /* 0x100fee00000108bc */
[----:B------:R3:W2:Y:S01]  /*21a50*/  MUFU.EX2 R200, R4 ;  /* 0x0000000400c87308 */ /* 0x0006a20000000800 */
[----:B------:R-:W-:Y:S01]  /*21a60*/  @P2 IADD3 R152, PT, PT, R8, -0x40, RZ ;  /* 0xffffffc008982810 */ /* 0x000fe20007ffe0ff */
[C---:B------:R-:W-:Y:S01]  /*21a70*/  FMUL.FTZ R138, R3.reuse, R138 ;  /* 0x0000008a038a7220 */ /* 0x040fe20000410000 */
[----:B------:R-:W-:Y:S07]  /*21a80*/  FMUL.FTZ R139, R3, R139 ;  /* 0x0000008b038b7220 */ /* 0x000fee0000410000 */
[----:B------:R5:W-:Y:S01]  /*21a90*/  MUFU.EX2 R195, R6 ;  /* 0x0000000600c37308 */ /* 0x000be20000000800 */
[----:B------:R-:W-:Y:S01]  /*21aa0*/  IADD3 R2, PT, PT, R2, R152, RZ ;  /* 0x0000009802027210 */ /* 0x000fe20007ffe0ff */
[----:B------:R-:W5:Y:S01]  /*21ab0*/  LDSM.16.MT88.4 R180, [R152] ;  /* 0x0000000098b4783b */ /* 0x000f620000004200 */
[C---:B----4-:R-:W-:Y:S07]  /*21ac0*/  FMUL.FTZ R8, R0.reuse, R160 ;  /* 0x000000a000087220 */ /* 0x050fee0000410000 */
[----:B------:R4:W4:Y:S01]  /*21ad0*/  MUFU.EX2 R197, R7 ;  /* 0x0000000700c57308 */ /* 0x0009220000000800 */
[C---:B------:R-:W-:Y:S01]  /*21ae0*/  FMUL.FTZ R132, R0.reuse, R132 ;  /* 0x0000008400847220 */ /* 0x040fe20000410000 */
[C---:B-1----:R-:W-:Y:S01]  /*21af0*/  FMUL.FTZ R5, R0.reuse, R157 ;  /* 0x0000009d00057220 */ /* 0x042fe20000410000 */
[C---:B------:R-:W-:Y:S07]  /*21b00*/  FMUL.FTZ R133, R0.reuse, R133 ;  /* 0x0000008500857220 */ /* 0x040fee0000410000 */
[----:B------:R-:W1:Y:S01]  /*21b10*/  MUFU.EX2 R202, R9 ;  /* 0x0000000900ca7308 */ /* 0x000e620000000800 */
[C---:B------:R-:W-:Y:S01]  /*21b20*/  FMUL.FTZ R136, R0.reuse, R136 ;  /* 0x0000008800887220 */ /* 0x040fe20000410000 */
[C---:B---3--:R-:W-:Y:S01]  /*21b30*/  FMUL.FTZ R4, R0.reuse, R156 ;  /* 0x0000009c00047220 */ /* 0x048fe20000410000 */
[----:B--2---:R-:W-:Y:S07]  /*21b40*/  F2FP.BF16.F32.PACK_AB R156, R199, R200 ;  /* 0x000000c8c79c723e */ /* 0x004fee00000010ff */
[----:B------:R2:W-:Y:S01]  /*21b50*/  MUFU.EX2 R196, R10 ;  /* 0x0000000a00c47308 */ /* 0x0005e20000000800 */
[----:B------:R-:W-:Y:S01]  /*21b60*/  FMUL.FTZ R137, R0, R137 ;  /* 0x0000008900897220 */ /* 0x000fe20000410000 */
[----:B-----5:R-:W-:Y:S01]  /*21b70*/  FMUL.FTZ R6, R3, R158 ;  /* 0x0000009e03067220 */ /* 0x020fe20000410000 */
[-CC-:B------:R-:W-:Y:S07]  /*21b80*/  FFMA.FTZ R24, R24, R149.reuse, -R188.reuse ;  /* 0x0000009518187223 */ /* 0x180fee00000108bc */
[----:B------:R-:W3:Y:S01]  /*21b90*/  MUFU.EX2 R198, R11 ;  /* 0x0000000b00c67308 */ /* 0x000ee20000000800 */
[----:B------:R-:W-:Y:S01]  /*21ba0*/  FFMA.FTZ R25, R25, R149, -R188 ;  /* 0x0000009519197223 */ /* 0x000fe200000108bc */
[----:B----4-:R-:W-:Y:S01]  /*21bb0*/  FMUL.FTZ R7, R3, R159 ;  /* 0x0000009f03077220 */ /* 0x010fe20000410000 */
[----:B------:R-:W-:Y:S07]  /*21bc0*/  F2FP.BF16.F32.PACK_AB R157, R197, R195 ;  /* 0x000000c3c59d723e */ /* 0x000fee00000010ff */
[----:B------:R4:W-:Y:S01]  /*21bd0*/  MUFU.EX2 R192, R16 ;  /* 0x0000001000c07308 */ /* 0x0009e20000000800 */
[--C-:B------:R-:W-:Y:S01]  /*21be0*/  FFMA.FTZ R26, R26, R149, -R186.reuse ;  /* 0x000000951a1a7223 */ /* 0x100fe200000108ba */
[----:B-1----:R-:W-:Y:S01]  /*21bf0*/  F2FP.BF16.F32.PACK_AB R158, R202, R201 ;  /* 0x000000c9ca9e723e */ /* 0x002fe200000010ff */
[----:B------:R-:W-:Y:S01]  /*21c00*/  FMUL.FTZ R9, R0, R161 ;  /* 0x000000a100097220 */ /* 0x000fe20000410000 */
[-C--:B------:R-:W-:Y:S01]  /*21c10*/  FFMA.FTZ R27, R27, R149.reuse, -R186 ;  /* 0x000000951b1b7223 */ /* 0x080fe200000108ba */
[-CC-:B------:R-:W-:Y:S01]  /*21c20*/  FFMA.FTZ R28, R28, R149.reuse, -R188.reuse ;  /* 0x000000951c1c7223 */ /* 0x180fe200000108bc */
[----:B--2---:R-:W-:Y:S01]  /*21c30*/  FMUL.FTZ R10, R3, R162 ;  /* 0x000000a2030a7220 */ /* 0x004fe20000410000 */
        /* <DEDUP_REMOVED lines=21> */
[C---:B------:R-:W-:Y:S03]  /*21d90*/  HMMA.16816.F32.BF16 R132, R156.reuse, R176, R132 ;  /* 0x000000b09c84723c */ /* 0x040fe60000041884 */
[-CC-:B------:R-:W-:Y:S01]  /*21da0*/  FFMA.FTZ R12, R12, R149.reuse, -R188.reuse ;  /* 0x000000950c0c7223 */ /* 0x180fe200000108bc */
[-C--:B------:R-:W-:Y:S01]  /*21db0*/  FFMA.FTZ R13, R13, R149.reuse, -R188 ;  /* 0x000000950d0d7223 */ /* 0x080fe200000108bc */
[-CC-:B------:R-:W-:Y:S01]  /*21dc0*/  FFMA.FTZ R14, R14, R149.reuse, -R186.reuse ;  /* 0x000000950e0e7223 */ /* 0x180fe200000108ba */
[----:B------:R-:W-:Y:S01]  /*21dd0*/  FFMA.FTZ R15, R15, R149, -R186 ;  /* 0x000000950f0f7223 */ /* 0x000fe200000108ba */
[----:B------:R3:W-:Y:S01]  /*21de0*/  MUFU.EX2 R191, R12 ;  /* 0x0000000c00bf7308 */ /* 0x0007e20000000800 */
[C---:B------:R-:W-:Y:S01]  /*21df0*/  HMMA.16816.F32.BF16 R136, R156.reuse, R178, R136 ;  /* 0x000000b29c88723c */ /* 0x040fe20000041888 */
[----:B------:R-:W5:Y:S02]  /*21e00*/  LDSM.16.MT88.4 R176, [R153+0xa800] ;  /* 0x00a8000099b0783b */ /* 0x000f640000004200 */
[C---:B------:R-:W-:Y:S01]  /*21e10*/  FMUL.FTZ R142, R3.reuse, R142 ;  /* 0x0000008e038e7220 */ /* 0x040fe20000410000 */
[----:B------:R-:W-:Y:S01]  /*21e20*/  FMUL.FTZ R143, R3, R143 ;  /* 0x0000008f038f7220 */ /* 0x000fe20000410000 */
[C---:B------:R-:W-:Y:S01]  /*21e30*/  FMUL.FTZ R140, R0.reuse, R140 ;  /* 0x0000008c008c7220 */ /* 0x040fe20000410000 */
[----:B------:R-:W-:Y:S03]  /*21e40*/  FMUL.FTZ R141, R0, R141 ;  /* 0x0000008d008d7220 */ /* 0x000fe60000410000 */
[----:B------:R1:W2:Y:S01]  /*21e50*/  MUFU.EX2 R193, R13 ;  /* 0x0000000d00c17308 */ /* 0x0002a20000000800 */
[-C--:B------:R-:W-:Y:S01]  /*21e60*/  FFMA.FTZ R17, R17, R149.reuse, -R188 ;  /* 0x0000009511117223 */ /* 0x080fe200000108bc */
[-CC-:B------:R-:W-:Y:S01]  /*21e70*/  FFMA.FTZ R18, R18, R149.reuse, -R186.reuse ;  /* 0x0000009512127223 */ /* 0x180fe200000108ba */
[----:B----4-:R-:W-:Y:S07]  /*21e80*/  FFMA.FTZ R16, R19, R149, -R186 ;  /* 0x0000009513107223 */ /* 0x010fee00000108ba */
[----:B------:R4:W-:Y:S01]  /*21e90*/  MUFU.EX2 R185, R14 ;  /* 0x0000000e00b97308 */ /* 0x0009e20000000800 */
[C---:B------:R-:W-:Y:S01]  /*21ea0*/  FMUL.FTZ R19, R3.reuse, R171 ;  /* 0x000000ab03137220 */ /* 0x040fe20000410000 */
[C---:B------:R-:W-:Y:S08]  /*21eb0*/  HMMA.16816.F32.BF16 R140, R156.reuse, R180, R140 ;  /* 0x000000b49c8c723c */ /* 0x040ff0000004188c */
[----:B------:R2:W5:Y:S01]  /*21ec0*/  MUFU.EX2 R190, R15 ;  /* 0x0000000f00be7308 */ /* 0x0005620000000800 */
[C---:B------:R-:W-:Y:S01]  /*21ed0*/  FMUL.FTZ R146, R3.reuse, R146 ;  /* 0x0000009203927220 */ /* 0x040fe20000410000 */
[C---:B------:R-:W-:Y:S01]  /*21ee0*/  FMUL.FTZ R147, R3.reuse, R147 ;  /* 0x0000009303937220 */ /* 0x040fe20000410000 */
[C---:B------:R-:W-:Y:S01]  /*21ef0*/  FMUL.FTZ R144, R0.reuse, R144 ;  /* 0x0000009000907220 */ /* 0x040fe20000410000 */
[C---:B------:R-:W-:Y:S06]  /*21f00*/  FMUL.FTZ R145, R0.reuse, R145 ;  /* 0x0000009100917220 */ /* 0x040fec0000410000 */
[----:B------:R5:W5:Y:S01]  /*21f10*/  MUFU.EX2 R194, R17 ;  /* 0x0000001100c27308 */ /* 0x000b620000000800 */
[C---:B---3--:R-:W-:Y:S01]  /*21f20*/  FMUL.FTZ R12, R0.reuse, R164 ;  /* 0x000000a4000c7220 */ /* 0x048fe20000410000 */
[----:B-1----:R-:W-:Y:S01]  /*21f30*/  FMUL.FTZ R13, R0, R165 ;  /* 0x000000a5000d7220 */ /* 0x002fe20000410000 */
[--C-:B------:R-:W-:Y:S07]  /*21f40*/  FFMA.FTZ R20, R20, R149, -R188.reuse ;  /* 0x0000009514147223 */ /* 0x100fee00000108bc */
[----:B------:R1:W-:Y:S01]  /*21f50*/  MUFU.EX2 R187, R18 ;  /* 0x0000001200bb7308 */ /* 0x0003e20000000800 */
[C---:B----4-:R-:W-:Y:S01]  /*21f60*/  FMUL.FTZ R14, R3.reuse, R166 ;  /* 0x000000a6030e7220 */ /* 0x050fe20000410000 */
[C---:B------:R-:W-:Y:S08]  /*21f70*/  HMMA.16816.F32.BF16 R144, R156.reuse, R182, R144 ;  /* 0x000000b69c90723c */ /* 0x040ff00000041890 */
[----:B------:R3:W4:Y:S01]  /*21f80*/  MUFU.EX2 R189, R16 ;  /* 0x0000001000bd7308 */ /* 0x0007220000000800 */
[----:B--2---:R-:W-:Y:S01]  /*21f90*/  FMUL.FTZ R15, R3, R167 ;  /* 0x000000a7030f7220 */ /* 0x004fe20000410000 */
[-C--:B------:R-:W-:Y:S01]  /*21fa0*/  FFMA.FTZ R21, R21, R149.reuse, -R188 ;  /* 0x0000009515157223 */ /* 0x080fe200000108bc */
[----:B------:R-:W2:Y:S07]  /*21fb0*/  LDSM.16.MT88.4 R164, [R152+0x800] ;  /* 0x0008000098a4783b */ /* 0x000eae0000004200 */
[----:B------:R-:W-:Y:S01]  /*21fc0*/  MUFU.EX2 R182, R24 ;  /* 0x0000001800b67308 */ /* 0x000fe20000000800 */
[--C-:B------:R-:W-:Y:S01]  /*21fd0*/  FFMA.FTZ R22, R22, R149, -R186.reuse ;  /* 0x0000009516167223 */ /* 0x100fe200000108ba */
[----:B-----5:R-:W-:Y:S01]  /*21fe0*/  FMUL.FTZ R17, R0, R169 ;  /* 0x000000a900117220 */ /* 0x020fe20000410000 */
[-C--:B------:R-:W-:Y:S01]  /*21ff0*/  FFMA.FTZ R23, R23, R149.reuse, -R186 ;  /* 0x0000009517177223 */ /* 0x080fe200000108ba */
[C---:B------:R-:W-:Y:S06]  /*22000*/  HMMA.16816.F32.BF16 R12, R156.reuse, R160, R12 ;  /* 0x000000a09c0c723c */ /* 0x040fec000004180c */
[----:B------:R-:W-:Y:S01]  /*22010*/  MUFU.EX2 R180, R25 ;  /* 0x0000001900b47308 */ /* 0x000fe20000000800 */
[----:B-1----:R-:W-:Y:S01]  /*22020*/  FMUL.FTZ R18, R3, R170 ;  /* 0x000000aa03127220 */ /* 0x002fe20000410000 */
[-CC-:B------:R-:W-:Y:S08]  /*22030*/  FFMA.FTZ R116, R116, R149.reuse, -R188.reuse ;  /* 0x0000009574747223 */ /* 0x180ff000000108bc */
[----:B------:R-:W-:Y:S01]  /*22040*/  MUFU.EX2 R181, R20 ;  /* 0x0000001400b57308 */ /* 0x000fe20000000800 */
[----:B---3--:R-:W-:Y:S01]  /*22050*/  FMUL.FTZ R16, R0, R168 ;  /* 0x000000a800107220 */ /* 0x008fe20000410000 */
[-C--:B------:R-:W-:Y:S01]  /*22060*/  FFMA.FTZ R117, R117, R149.reuse, -R188 ;  /* 0x0000009575757223 */ /* 0x080fe200000108bc */
[----:B------:R-:W-:Y:S07]  /*22070*/  LDSM.16.MT88.4 R168, [R184+0xb000] ;  /* 0x00b00000b8a8783b */ /* 0x000fee0000004200 */
[----:B------:R-:W1:Y:S01]  /*22080*/  MUFU.EX2 R183, R21 ;  /* 0x0000001500b77308 */ /* 0x000e620000000800 */
[-CC-:B------:R-:W-:Y:S01]  /*22090*/  FFMA.FTZ R118, R118, R149.reuse, -R186.reuse ;  /* 0x0000009576767223 */ /* 0x180fe200000108ba */
[-C--:B------:R-:W-:Y:S01]  /*220a0*/  FFMA.FTZ R119, R119, R149.reuse, -R186 ;  /* 0x0000009577777223 */ /* 0x080fe200000108ba */
[--C-:B------:R-:W-:Y:S01]  /*220b0*/  FFMA.FTZ R120, R120, R149, -R188.reuse ;  /* 0x0000009578787223 */ /* 0x100fe200000108bc */
[----:B------:R-:W-:Y:S06]  /*220c0*/  HMMA.16816.F32.BF16 R16, R156, R162, R16 ;  /* 0x000000a29c10723c */ /* 0x000fec0000041810 */
[----:B------:R-:W-:Y:S01]  /*220d0*/  MUFU.EX2 R116, R116 ;  /* 0x0000007400747308 */ /* 0x000fe20000000800 */
[----:B------:R-:W-:Y:S01]  /*220e0*/  F2FP.BF16.F32.PACK_AB R156, R193, R191 ;  /* 0x000000bfc19c723e */ /* 0x000fe200000010ff */
[----:B------:R-:W3:Y:S01]  /*220f0*/  LDSM.16.MT88.4 R160, [R2+0x800] ;  /* 0x0008000002a0783b */ /* 0x000ee20000004200 */
[----:B------:R-:W-:Y:S07]  /*22100*/  F2FP.BF16.F32.PACK_AB R157, R190, R185 ;  /* 0x000000b9be9d723e */ /* 0x000fee00000010ff */
[----:B------:R-:W-:Y:S01]  /*22110*/  MUFU.EX2 R117, R117 ;  /* 0x0000007500757308 */ /* 0x000fe20000000800 */
[----:B------:R-:W-:Y:S01]  /*22120*/  F2FP.BF16.F32.PACK_AB R158, R194, R192 ;  /* 0x000000c0c29e723e */ /* 0x000fe200000010ff */
[----:B------:R-:W-:Y:S01]  /*22130*/  FFMA.FTZ R121, R121, R149, -R188 ;  /* 0x0000009579797223 */ /* 0x000fe200000108bc */
[----:B----4-:R-:W-:Y:S07]  /*22140*/  F2FP.BF16.F32.PACK_AB R159, R189, R187 ;  /* 0x000000bbbd9f723e */ /* 0x010fee00000010ff */
[----:B------:R-:W-:Y:S01]  /*22150*/  MUFU.EX2 R118, R118 ;  /* 0x0000007600767308 */ /* 0x000fe20000000800 */
[----:B-1----:R-:W-:Y:S01]  /*22160*/  F2FP.BF16.F32.PACK_AB R20, R183, R181 ;  /* 0x000000b5b714723e */ /* 0x002fe200000010ff */
        /* <DEDUP_REMOVED lines=20> */
[----:B------:R4:W-:Y:S01]  /*222b0*/  MUFU.EX2 R177, R22 ;  /* 0x0000001600b17308 */ /* 0x0009e20000000800 */
[-C--:B------:R-:W-:Y:S01]  /*222c0*/  FFMA.FTZ R53, R53, R149.reuse, -R188 ;  /* 0x0000009535357223 */ /* 0x080fe200000108bc */
[-CC-:B------:R-:W-:Y:S01]  /*222d0*/  FFMA.FTZ R54, R54, R149.reuse, -R186.reuse ;  /* 0x0000009536367223 */ /* 0x180fe200000108ba */
[-C--:B------:R-:W-:Y:S07]  /*222e0*/  FFMA.FTZ R55, R55, R149.reuse, -R186 ;  /* 0x0000009537377223 */ /* 0x080fee00000108ba */
[----:B------:R-:W5:Y:S01]  /*222f0*/  MUFU.EX2 R176, R23 ;  /* 0x0000001700b07308 */ /* 0x000f620000000800 */
[-CC-:B------:R-:W-:Y:S01]  /*22300*/  FFMA.FTZ R56, R56, R149.reuse, -R188.reuse ;  /* 0x0000009538387223 */ /* 0x180fe200000108bc */
[C---:B------:R-:W-:Y:S08]  /*22310*/  HMMA.16816.F32.BF16 R136, R156.reuse, R178, R136 ;  /* 0x000000b29c88723c */ /* 0x040ff00000041888 */
[----:B------:R-:W-:Y:S01]  /*22320*/  MUFU.EX2 R178, R26 ;  /* 0x0000001a00b27308 */ /* 0x000fe20000000800 */
[-C--:B------:R-:W-:Y:S01]  /*22330*/  FFMA.FTZ R57, R57, R149.reuse, -R188 ;  /* 0x0000009539397223 */ /* 0x080fe200000108bc */
[-CC-:B------:R-:W-:Y:S01]  /*22340*/  FFMA.FTZ R58, R58, R149.reuse, -R186.reuse ;  /* 0x000000953a3a7223 */ /* 0x180fe200000108ba */
[-C--:B------:R-:W-:Y:S07]  /*22350*/  FFMA.FTZ R59, R59, R149.reuse, -R186 ;  /* 0x000000953b3b7223 */ /* 0x080fee00000108ba */
[----:B------:R-:W3:Y:S01]  /*22360*/  MUFU.EX2 R179, R27 ;  /* 0x0000001b00b37308 */ /* 0x000ee20000000800 */
[-CC-:B------:R-:W-:Y:S01]  /*22370*/  FFMA.FTZ R60, R60, R149.reuse, -R188.reuse ;  /* 0x000000953c3c7223 */ /* 0x180fe200000108bc */
[C---:B--2---:R-:W-:Y:S08]  /*22380*/  HMMA.16816.F32.BF16 R140, R156.reuse, R164, R140 ;  /* 0x000000a49c8c723c */ /* 0x044ff0000004188c */
[----:B------:R-:W-:Y:S01]  /*22390*/  MUFU.EX2 R44, R44 ;  /* 0x0000002c002c7308 */ /* 0x000fe20000000800 */
[----:B----4-:R-:W-:Y:S01]  /*223a0*/  F2FP.BF16.F32.PACK_AB R22, R180, R182 ;  /* 0x000000b6b416723e */ /* 0x010fe200000010ff */
[----:B------:R-:W-:Y:S01]  /*223b0*/  FFMA.FTZ R61, R61, R149, -R188 ;  /* 0x000000953d3d7223 */ /* 0x000fe200000108bc */
[----:B-----5:R-:W-:Y:S07]  /*223c0*/  F2FP.BF16.F32.PACK_AB R21, R176, R177 ;  /* 0x000000b1b015723e */ /* 0x020fee00000010ff */
[----:B------:R-:W-:Y:S01]  /*223d0*/  MUFU.EX2 R45, R45 ;  /* 0x0000002d002d7308 */ /* 0x000fe20000000800 */
[-CC-:B------:R-:W-:Y:S01]  /*223e0*/  FFMA.FTZ R62, R62, R149.reuse, -R186.reuse ;  /* 0x000000953e3e7223 */ /* 0x180fe200000108ba */
[C---:B------:R-:W-:Y:S01]  /*223f0*/  HMMA.16816.F32.BF16 R144, R156.reuse, R166, R144 ;  /* 0x000000a69c90723c */ /* 0x040fe20000041890 */
[----:B------:R-:W-:Y:S07]  /*22400*/  LDSM.16.MT88.4 R164, [R153+0xb800] ;  /* 0x00b8000099a4783b */ /* 0x000fee0000004200 */
[----:B------:R-:W-:Y:S01]  /*22410*/  MUFU.EX2 R46, R46 ;  /* 0x0000002e002e7308 */ /* 0x000fe20000000800 */
[-C--:B------:R-:W-:Y:S01]  /*22420*/  FFMA.FTZ R63, R63, R149.reuse, -R186 ;  /* 0x000000953f3f7223 */ /* 0x080fe200000108ba */
[----:B---3--:R-:W-:Y:S01]  /*22430*/  F2FP.BF16.F32.PACK_AB R23, R179, R178 ;  /* 0x000000b2b317723e */ /* 0x008fe200000010ff */
        /* <DEDUP_REMOVED lines=11> */
[----:B------:R-:W-:Y:S01]  /*224f0*/  HMMA.16816.F32.BF16 R16, R156, R162, R16 ;  /* 0x000000a29c10723c */ /* 0x000fe20000041810 */
[----:B------:R-:W3:Y:S07]  /*22500*/  LDSM.16.MT88.4 R156, [R2+0x1000] ;  /* 0x00100000029c783b */ /* 0x000eee0000004200 */
[----:B------:R-:W-:Y:S01]  /*22510*/  MUFU.EX2 R50, R50 ;  /* 0x0000003200327308 */ /* 0x000fe20000000800 */
[-CC-:B------:R-:W-:Y:S01]  /*22520*/  FFMA.FTZ R70, R70, R149.reuse, -R186.reuse ;  /* 0x0000009546467223 */ /* 0x180fe200000108ba */
[-C--:B------:R-:W-:Y:S01]  /*22530*/  FFMA.FTZ R71, R71, R149.reuse, -R186 ;  /* 0x0000009547477223 */ /* 0x080fe200000108ba */
[-CC-:B------:R-:W-:Y:S07]  /*22540*/  FFMA.FTZ R72, R72, R149.reuse, -R188.reuse ;  /* 0x0000009548487223 */ /* 0x180fee00000108bc */
[----:B------:R-:W-:Y:S01]  /*22550*/  MUFU.EX2 R51, R51 ;  /* 0x0000003300337308 */ /* 0x000fe20000000800 */
[-C--:B------:R-:W-:Y:S01]  /*22560*/  FFMA.FTZ R73, R73, R149.reuse, -R188 ;  /* 0x0000009549497223 */ /* 0x080fe200000108bc */
[C---:B------:R-:W-:Y:S01]  /*22570*/  HMMA.16816.F32.BF16 R4, R20.reuse, R168, R4 ;  /* 0x000000a81404723c */ /* 0x040fe20000041804 */
[----:B------:R-:W4:Y:S07]  /*22580*/  LDSM.16.MT88.4 R160, [R184+0xb800] ;  /* 0x00b80000b8a0783b */ /* 0x000f2e0000004200 */
[----:B------:R-:W-:Y:S01]  /*22590*/  MUFU.EX2 R168, R34 ;  /* 0x0000002200a87308 */ /* 0x000fe20000000800 */
[-CC-:B------:R-:W-:Y:S09]  /*225a0*/  FFMA.FTZ R74, R74, R149.reuse, -R186.reuse ;  /* 0x000000954a4a7223 */ /* 0x180ff200000108ba */
        /* <DEDUP_REMOVED lines=9> */
[C---:B-1----:R-:W-:Y:S08]  /*22640*/  HMMA.16816.F32.BF16 R132, R20.reuse, R172, R132 ;  /* 0x000000ac1484723c */ /* 0x042ff00000041884 */
[----:B------:R-:W-:Y:S01]  /*22650*/  MUFU.EX2 R172, R28 ;  /* 0x0000001c00ac7308 */ /* 0x000fe20000000800 */
[-CC-:B------:R-:W-:Y:S01]  /*22660*/  FFMA.FTZ R80, R80, R149.reuse, -R188.reuse ;  /* 0x0000009550507223 */ /* 0x180fe200000108bc */
[-C--:B------:R-:W-:Y:S01]  /*22670*/  FFMA.FTZ R81, R81, R149.reuse, -R188 ;  /* 0x0000009551517223 */ /* 0x080fe200000108bc */
[-CC-:B------:R-:W-:Y:S07]  /*22680*/  FFMA.FTZ R82, R82, R149.reuse, -R186.reuse ;  /* 0x0000009552527223 */ /* 0x180fee00000108ba */
[----:B------:R-:W-:Y:S01]  /*22690*/  MUFU.EX2 R173, R31 ;  /* 0x0000001f00ad7308 */ /* 0x000fe20000000800 */
[-C--:B------:R-:W-:Y:S01]  /*226a0*/  FFMA.FTZ R83, R83, R149.reuse, -R186 ;  /* 0x0000009553537223 */ /* 0x080fe200000108ba */
[C---:B------:R-:W-:Y:S08]  /*226b0*/  HMMA.16816.F32.BF16 R136, R20.reuse, R174, R136 ;  /* 0x000000ae1488723c */ /* 0x040ff00000041888 */
[----:B------:R1:W5:Y:S01]  /*226c0*/  MUFU.EX2 R175, R29 ;  /* 0x0000001d00af7308 */ /* 0x0003620000000800 */
[-CC-:B------:R-:W-:Y:S01]  /*226d0*/  FFMA.FTZ R84, R84, R149.reuse, -R188.reuse ;  /* 0x0000009554547223 */ /* 0x180fe200000108bc */
[-C--:B------:R-:W-:Y:S01]  /*226e0*/  FFMA.FTZ R85, R85, R149.reuse, -R188 ;  /* 0x0000009555557223 */ /* 0x080fe200000108bc */
[-CC-:B------:R-:W-:Y:S07]  /*226f0*/  FFMA.FTZ R86, R86, R149.reuse, -R186.reuse ;  /* 0x0000009556567223 */ /* 0x180fee00000108ba */
[----:B------:R4:W5:Y:S01]  /*22700*/  MUFU.EX2 R174, R33 ;  /* 0x0000002100ae7308 */ /* 0x0009620000000800 */
[-C--:B------:R-:W-:Y:S01]  /*22710*/  FFMA.FTZ R87, R87, R149.reuse, -R186 ;  /* 0x0000009557577223 */ /* 0x080fe200000108ba */
[C---:B--2---:R-:W-:Y:S08]  /*22720*/  HMMA.16816.F32.BF16 R140, R20.reuse, R24, R140 ;  /* 0x00000018148c723c */ /* 0x044ff0000004188c */
[----:B------:R-:W-:Y:S01]  /*22730*/  MUFU.EX2 R52, R52 ;  /* 0x0000003400347308 */ /* 0x000fe20000000800 */
[-CC-:B------:R-:W-:Y:S01]  /*22740*/  FFMA.FTZ R88, R88, R149.reuse, -R188.reuse ;  /* 0x0000009558587223 */ /* 0x180fe200000108bc */
[-C--:B------:R-:W-:Y:S01]  /*22750*/  FFMA.FTZ R89, R89, R149.reuse, -R188 ;  /* 0x0000009559597223 */ /* 0x080fe200000108bc */
[-CC-:B------:R-:W-:Y:S07]  /*22760*/  FFMA.FTZ R90, R90, R149.reuse, -R186.reuse ;  /* 0x000000955a5a7223 */ /* 0x180fee00000108ba */
[----:B------:R-:W-:Y:S01]  /*22770*/  MUFU.EX2 R53, R53 ;  /* 0x0000003500357308 */ /* 0x000fe20000000800 */
[-C--:B------:R-:W-:Y:S01]  /*22780*/  FFMA.FTZ R91, R91, R149.reuse, -R186 ;  /* 0x000000955b5b7223 */ /* 0x080fe200000108ba */
[C---:B------:R-:W-:Y:S01]  /*22790*/  HMMA.16816.F32.BF16 R144, R20.reuse, R26, R144 ;  /* 0x0000001a1490723c */ /* 0x040fe20000041890 */
[----:B-1----:R-:W1:Y:S07]  /*227a0*/  LDSM.16.MT88.4 R28, [R152+0x1800] ;  /* 0x00180000981c783b */ /* 0x002e6e0000004200 */
[----:B------:R-:W-:Y:S01]  /*227b0*/  MUFU.EX2 R54, R54 ;  /* 0x0000003600367308 */ /* 0x000fe20000000800 */
[-CC-:B------:R-:W-:Y:S01]  /*227c0*/  FFMA.FTZ R92, R92, R149.reuse, -R188.reuse ;  /* 0x000000955c5c7223 */ /* 0x180fe200000108bc */
[-C--:B------:R-:W-:Y:S01]  /*227d0*/  FFMA.FTZ R93, R93, R149.reuse, -R188 ;  /* 0x000000955d5d7223 */ /* 0x080fe200000108bc */
[-CC-:B------:R-:W-:Y:S07]  /*227e0*/  FFMA.FTZ R94, R94, R149.reuse, -R186.reuse ;  /* 0x000000955e5e7223 */ /* 0x180fee00000108ba */
[----:B------:R-:W-:Y:S01]  /*227f0*/  MUFU.EX2 R55, R55 ;  /* 0x0000003700377308 */ /* 0x000fe20000000800 */
[-C--:B------:R-:W-:Y:S01]  /*22800*/  FFMA.FTZ R95, R95, R149.reuse, -R186 ;  /* 0x000000955f5f7223 */ /* 0x080fe200000108ba */
[C---:B---3--:R-:W-:Y:S01]  /*22810*/  HMMA.16816.F32.BF16 R12, R20.reuse, R156, R12 ;  /* 0x0000009c140c723c */ /* 0x048fe2000004180c */
        /* <DEDUP_REMOVED lines=8> */
[----:B----4-:R-:W3:Y:S07]  /*228a0*/  LDSM.16.MT88.4 R32, [R184+0xc000] ;  /* 0x00c00000b820783b */ /* 0x010eee0000004200 */
[----:B------:R-:W-:Y:S01]  /*228b0*/  MUFU.EX2 R159, R36 ;  /* 0x00000024009f7308 */ /* 0x000fe20000000800 */
[----:B-----5:R-:W-:Y:S01]  /*228c0*/  F2FP.BF16.F32.PACK_AB R20, R175, R172 ;  /* 0x000000acaf14723e */ /* 0x020fe200000010ff */
[--C-:B------:R-:W-:Y:S01]  /*228d0*/  FFMA.FTZ R100, R100, R149, -R188.reuse ;  /* 0x0000009564647223 */ /* 0x100fe200000108bc */
[----:B------:R-:W-:Y:S07]  /*228e0*/  F2FP.BF16.F32.PACK_AB R21, R173, R170 ;  /* 0x000000aaad15723e */ /* 0x000fee00000010ff */
[----:B------:R-:W-:Y:S01]  /*228f0*/  MUFU.EX2 R158, R39 ;  /* 0x00000027009e7308 */ /* 0x000fe20000000800 */
[----:B------:R-:W-:Y:S01]  /*22900*/  F2FP.BF16.F32.PACK_AB R22, R174, R171 ;  /* 0x000000abae16723e */ /* 0x000fe200000010ff */
[-C--:B------:R-:W-:Y:S01]  /*22910*/  FFMA.FTZ R101, R101, R149.reuse, -R188 ;  /* 0x0000009565657223 */ /* 0x080fe200000108bc */
[----:B------:R-:W-:Y:S07]  /*22920*/  F2FP.BF16.F32.PACK_AB R23, R169, R168 ;  /* 0x000000a8a917723e */ /* 0x000fee00000010ff */
        /* <DEDUP_REMOVED lines=18> */
[----:B------:R2:W3:Y:S01]  /*22a50*/  MUFU.EX2 R162, R41 ;  /* 0x0000002900a27308 */ /* 0x0004e20000000800 */
[-C--:B------:R-:W-:Y:S01]  /*22a60*/  FFMA.FTZ R113, R113, R149.reuse, -R188 ;  /* 0x0000009571717223 */ /* 0x080fe200000108bc */
[C---:B------:R-:W-:Y:S08]  /*22a70*/  HMMA.16816.F32.BF16 R132, R20.reuse, R164, R132 ;  /* 0x000000a41484723c */ /* 0x040ff00000041884 */
[----:B------:R-:W-:Y:S01]  /*22a80*/  MUFU.EX2 R58, R58 ;  /* 0x0000003a003a7308 */ /* 0x000fe20000000800 */
[-CC-:B------:R-:W-:Y:S01]  /*22a90*/  FFMA.FTZ R114, R114, R149.reuse, -R186.reuse ;  /* 0x0000009572727223 */ /* 0x180fe200000108ba */
[-C--:B------:R-:W-:Y:S01]  /*22aa0*/  FFMA.FTZ R115, R115, R149.reuse, -R186 ;  /* 0x0000009573737223 */ /* 0x080fe200000108ba */
[-CC-:B------:R-:W-:Y:S07]  /*22ab0*/  FFMA.FTZ R124, R124, R149.reuse, -R188.reuse ;  /* 0x000000957c7c7223 */ /* 0x180fee00000108bc */
[----:B------:R-:W3:Y:S01]  /*22ac0*/  MUFU.EX2 R59, R59 ;  /* 0x0000003b003b7308 */ /* 0x000ee20000000800 */
[-C--:B------:R-:W-:Y:S01]  /*22ad0*/  FFMA.FTZ R125, R125, R149.reuse, -R188 ;  /* 0x000000957d7d7223 */ /* 0x080fe200000108bc */
[C---:B------:R-:W-:Y:S01]  /*22ae0*/  HMMA.16816.F32.BF16 R136, R20.reuse, R166, R136 ;  /* 0x000000a61488723c */ /* 0x040fe20000041888 */
[----:B----4-:R-:W4:Y:S07]  /*22af0*/  LDSM.16.MT88.4 R36, [R153+0xc000] ;  /* 0x00c000009924783b */ /* 0x010f2e0000004200 */
[----:B------:R-:W-:Y:S01]  /*22b00*/  MUFU.EX2 R60, R60 ;  /* 0x0000003c003c7308 */ /* 0x000fe20000000800 */
[-CC-:B------:R-:W-:Y:S01]  /*22b10*/  FFMA.FTZ R126, R126, R149.reuse, -R186.reuse ;  /* 0x000000957e7e7223 */ /* 0x180fe200000108ba */
[-C--:B------:R-:W-:Y:S01]  /*22b20*/  FFMA.FTZ R127, R127, R149.reuse, -R186 ;  /* 0x000000957f7f7223 */ /* 0x080fe200000108ba */
[-C--:B------:R-:W-:Y:S07]  /*22b30*/  FFMA.FTZ R128, R128, R149.reuse, -R188 ;  /* 0x0000009580807223 */ /* 0x080fee00000108bc */
[----:B------:R-:W4:Y:S01]  /*22b40*/  MUFU.EX2 R61, R61 ;  /* 0x0000003d003d7308 */ /* 0x000f220000000800 */
[-C--:B------:R-:W-:Y:S01]  /*22b50*/  FFMA.FTZ R130, R130, R149.reuse, -R186 ;  /* 0x0000009582827223 */ /* 0x080fe200000108ba */
[C---:B-1----:R-:W-:Y:S01]  /*22b60*/  HMMA.16816.F32.BF16 R140, R20.reuse, R28, R140 ;  /* 0x0000001c148c723c */ /* 0x042fe2000004188c */
[----:B--2---:R-:W-:Y:S07]  /*22b70*/  LDSM.16.MT88.4 R40, [R152+0x2800] ;  /* 0x002800009828783b */ /* 0x004fee0000004200 */
[----:B------:R-:W-:Y:S01]  /*22b80*/  MUFU.EX2 R62, R62 ;  /* 0x0000003e003e7308 */ /* 0x000fe20000000800 */
[-C--:B------:R-:W-:Y:S01]  /*22b90*/  FFMA.FTZ R188, R129, R149.reuse, -R188 ;  /* 0x0000009581bc7223 */ /* 0x080fe200000108bc */
[----:B------:R-:W-:Y:S01]  /*22ba0*/  FFMA.FTZ R186, R131, R149, -R186 ;  /* 0x0000009583ba7223 */ /* 0x000fe200000108ba */
[----:B------:R-:W-:Y:S07]  /*22bb0*/  ISETP.GT.AND P0, PT, R241, RZ, PT ;  /* 0x000000fff100720c */ /* 0x000fee0003f04270 */
[----:B------:R-:W1:Y:S01]  /*22bc0*/  MUFU.EX2 R63, R63 ;  /* 0x0000003f003f7308 */ /* 0x000e620000000800 */
[C---:B------:R-:W-:Y:S01]  /*22bd0*/  HMMA.16816.F32.BF16 R144, R20.reuse, R30, R144 ;  /* 0x0000001e1490723c */ /* 0x040fe20000041890 */
[----:B------:R-:W2:Y:S08]  /*22be0*/  LDSM.16.MT88.4 R28, [R152+0x2000] ;  /* 0x00200000981c783b */ /* 0x000eb00000004200 */
[----:B------:R-:W-:Y:S10]  /*22bf0*/  MUFU.EX2 R64, R64 ;  /* 0x0000004000407308 */ /* 0x000ff40000000800 */
[----:B------:R-:W1:Y:S01]  /*22c00*/  MUFU.EX2 R65, R65 ;  /* 0x0000004100417308 */ /* 0x000e620000000800 */
[C---:B------:R-:W-:Y:S09]  /*22c10*/  HMMA.16816.F32.BF16 R12, R20.reuse, R24, R12 ;  /* 0x00000018140c723c */ /* 0x040ff2000004180c */
[----:B------:R-:W-:Y:S10]  /*22c20*/  MUFU.EX2 R66, R66 ;  /* 0x0000004200427308 */ /* 0x000ff40000000800 */
[----:B------:R-:W1:Y:S01]  /*22c30*/  MUFU.EX2 R67, R67 ;  /* 0x0000004300437308 */ /* 0x000e620000000800 */
[----:B------:R-:W-:Y:S01]  /*22c40*/  HMMA.16816.F32.BF16 R16, R20, R26, R16 ;  /* 0x0000001a1410723c */ /* 0x000fe20000041810 */
[----:B------:R-:W1:Y:S08]  /*22c50*/  LDSM.16.MT88.4 R24, [R2+0x2000] ;  /* 0x002000000218783b */ /* 0x000e700000004200 */
[----:B------:R-:W-:Y:S01]  /*22c60*/  MUFU.EX2 R68, R68 ;  /* 0x0000004400447308 */ /* 0x000fe20000000800 */
[----:B-----5:R-:W-:Y:S02]  /*22c70*/  F2FP.BF16.F32.PACK_AB R20, R163, R159 ;  /* 0x0000009fa314723e */ /* 0x020fe400000010ff */
[----:B---3--:R-:W-:Y:S07]  /*22c80*/  F2FP.BF16.F32.PACK_AB R22, R162, R160 ;  /* 0x000000a0a216723e */ /* 0x008fee00000010ff */
[----:B------:R-:W3:Y:S01]  /*22c90*/  MUFU.EX2 R69, R69 ;  /* 0x0000004500457308 */ /* 0x000ee20000000800 */
[----:B------:R-:W-:Y:S02]  /*22ca0*/  F2FP.BF16.F32.PACK_AB R23, R161, R157 ;  /* 0x0000009da117723e */ /* 0x000fe400000010ff */
[----:B------:R-:W-:Y:S07]  /*22cb0*/  F2FP.BF16.F32.PACK_AB R21, R158, R156 ;  /* 0x0000009c9e15723e */ /* 0x000fee00000010ff */
[----:B------:R-:W-:Y:S10]  /*22cc0*/  MUFU.EX2 R70, R70 ;  /* 0x0000004600467308 */ /* 0x000ff40000000800 */
[----:B------:R-:W5:Y:S01]  /*22cd0*/  MUFU.EX2 R71, R71 ;  /* 0x0000004700477308 */ /* 0x000f620000000800 */
[C---:B------:R-:W-:Y:S09]  /*22ce0*/  HMMA.16816.F32.BF16 R4, R20.reuse, R32, R4 ;  /* 0x000000201404723c */ /* 0x040ff20000041804 */
[----:B------:R-:W-:Y:S10]  /*22cf0*/  MUFU.EX2 R72, R72 ;  /* 0x0000004800487308 */ /* 0x000ff40000000800 */
[----:B------:R-:W5:Y:S01]  /*22d00*/  MUFU.EX2 R73, R73 ;  /* 0x0000004900497308 */ /* 0x000f620000000800 */
[C---:B------:R-:W-:Y:S01]  /*22d10*/  HMMA.16816.F32.BF16 R8, R20.reuse, R34, R8 ;  /* 0x000000221408723c */ /* 0x040fe20000041808 */
[----:B------:R-:W3:Y:S08]  /*22d20*/  LDSM.16.MT88.4 R32, [R184+0xc800] ;  /* 0x00c80000b820783b */ /* 0x000ef00000004200 */
[----:B------:R-:W-:Y:S10]  /*22d30*/  MUFU.EX2 R74, R74 ;  /* 0x0000004a004a7308 */ /* 0x000ff40000000800 */
[----:B------:R-:W5:Y:S01]  /*22d40*/  MUFU.EX2 R75, R75 ;  /* 0x0000004b004b7308 */ /* 0x000f620000000800 */
[C---:B----4-:R-:W-:Y:S09]  /*22d50*/  HMMA.16816.F32.BF16 R132, R20.reuse, R36, R132 ;  /* 0x000000241484723c */ /* 0x050ff20000041884 */
[----:B------:R-:W-:Y:S10]  /*22d60*/  MUFU.EX2 R76, R76 ;  /* 0x0000004c004c7308 */ /* 0x000ff40000000800 */
[----:B------:R-:W4:Y:S01]  /*22d70*/  MUFU.EX2 R77, R77 ;  /* 0x0000004d004d7308 */ /* 0x000f220000000800 */
[C---:B------:R-:W-:Y:S01]  /*22d80*/  HMMA.16816.F32.BF16 R136, R20.reuse, R38, R136 ;  /* 0x000000261488723c */ /* 0x040fe20000041888 */
[----:B------:R-:W5:Y:S08]  /*22d90*/  LDSM.16.MT88.4 R36, [R153+0xc800] ;  /* 0x00c800009924783b */ /* 0x000f700000004200 */
[----:B------:R-:W-:Y:S10]  /*22da0*/  MUFU.EX2 R78, R78 ;  /* 0x0000004e004e7308 */ /* 0x000ff40000000800 */
[----:B------:R-:W4:Y:S01]  /*22db0*/  MUFU.EX2 R79, R79 ;  /* 0x0000004f004f7308 */ /* 0x000f220000000800 */
[C---:B--2---:R-:W-:Y:S09]  /*22dc0*/  HMMA.16816.F32.BF16 R140, R20.reuse, R28, R140 ;  /* 0x0000001c148c723c */ /* 0x044ff2000004188c */
[----:B------:R-:W-:Y:S10]  /*22dd0*/  MUFU.EX2 R80, R80 ;  /* 0x0000005000507308 */ /* 0x000ff40000000800 */
[----:B------:R-:W2:Y:S01]  /*22de0*/  MUFU.EX2 R81, R81 ;  /* 0x0000005100517308 */ /* 0x000ea20000000800 */
[C---:B------:R-:W-:Y:S01]  /*22df0*/  HMMA.16816.F32.BF16 R144, R20.reuse, R30, R144 ;  /* 0x0000001e1490723c */ /* 0x040fe20000041890 */
[----:B------:R-:W-:Y:S08]  /*22e00*/  LDSM.16.MT88.4 R28, [R184+0xd000] ;  /* 0x00d00000b81c783b */ /* 0x000ff00000004200 */
[----:B------:R-:W-:Y:S10]  /*22e10*/  MUFU.EX2 R82, R82 ;  /* 0x0000005200527308 */ /* 0x000ff40000000800 */
[----:B------:R-:W2:Y:S01]  /*22e20*/  MUFU.EX2 R83, R83 ;  /* 0x0000005300537308 */ /* 0x000ea20000000800 */
[C---:B-1----:R-:W-:Y:S09]  /*22e30*/  HMMA.16816.F32.BF16 R12, R20.reuse, R24, R12 ;  /* 0x00000018140c723c */ /* 0x042ff2000004180c */
[----:B------:R-:W-:Y:S10]  /*22e40*/  MUFU.EX2 R84, R84 ;  /* 0x0000005400547308 */ /* 0x000ff40000000800 */
[----:B------:R-:W1:Y:S01]  /*22e50*/  MUFU.EX2 R85, R85 ;  /* 0x0000005500557308 */ /* 0x000e620000000800 */
[----:B------:R-:W-:Y:S01]  /*22e60*/  HMMA.16816.F32.BF16 R16, R20, R26, R16 ;  /* 0x0000001a1410723c */ /* 0x000fe20000041810 */
[----:B------:R-:W4:Y:S08]  /*22e70*/  LDSM.16.MT88.4 R24, [R2+0x2800] ;  /* 0x002800000218783b */ /* 0x000f300000004200 */
[----:B------:R-:W-:Y:S01]  /*22e80*/  MUFU.EX2 R86, R86 ;  /* 0x0000005600567308 */ /* 0x000fe20000000800 */
[----:B------:R-:W-:Y:S02]  /*22e90*/  F2FP.BF16.F32.PACK_AB R20, R45, R44 ;  /* 0x0000002c2d14723e */ /* 0x000fe400000010ff */
[----:B------:R-:W-:Y:S07]  /*22ea0*/  F2FP.BF16.F32.PACK_AB R21, R47, R46 ;  /* 0x0000002e2f15723e */ /* 0x000fee00000010ff */
[----:B------:R-:W1:Y:S01]  /*22eb0*/  MUFU.EX2 R87, R87 ;  /* 0x0000005700577308 */ /* 0x000e620000000800 */
[----:B------:R-:W-:Y:S02]  /*22ec0*/  F2FP.BF16.F32.PACK_AB R22, R49, R48 ;  /* 0x000000303116723e */ /* 0x000fe400000010ff */
[----:B------:R-:W-:Y:S07]  /*22ed0*/  F2FP.BF16.F32.PACK_AB R23, R51, R50 ;  /* 0x000000323317723e */ /* 0x000fee00000010ff */
[----:B------:R-:W-:Y:S10]  /*22ee0*/  MUFU.EX2 R88, R88 ;  /* 0x0000005800587308 */ /* 0x000ff40000000800 */
[----:B------:R-:W1:Y:S01]  /*22ef0*/  MUFU.EX2 R89, R89 ;  /* 0x0000005900597308 */ /* 0x000e620000000800 */
[C---:B---3--:R-:W-:Y:S09]  /*22f00*/  HMMA.16816.F32.BF16 R4, R20.reuse, R32, R4 ;  /* 0x000000201404723c */ /* 0x048ff20000041804 */
[----:B------:R-:W-:Y:S10]  /*22f10*/  MUFU.EX2 R90, R90 ;  /* 0x0000005a005a7308 */ /* 0x000ff40000000800 */
[----:B------:R-:W3:Y:S01]  /*22f20*/  MUFU.EX2 R91, R91 ;  /* 0x0000005b005b7308 */ /* 0x000ee20000000800 */
[C---:B------:R-:W-:Y:S01]  /*22f30*/  HMMA.16816.F32.BF16 R8, R20.reuse, R34, R8 ;  /* 0x000000221408723c */ /* 0x040fe20000041808 */
[----:B------:R-:W2:Y:S08]  /*22f40*/  LDSM.16.MT88.4 R32, [R153+0xd000] ;  /* 0x00d000009920783b */ /* 0x000eb00000004200 */
[----:B------:R-:W-:Y:S10]  /*22f50*/  MUFU.EX2 R92, R92 ;  /* 0x0000005c005c7308 */ /* 0x000ff40000000800 */
[----:B------:R-:W3:Y:S01]  /*22f60*/  MUFU.EX2 R93, R93 ;  /* 0x0000005d005d7308 */ /* 0x000ee20000000800 */
[C---:B-----5:R-:W-:Y:S09]  /*22f70*/  HMMA.16816.F32.BF16 R132, R20.reuse, R36, R132 ;  /* 0x000000241484723c */ /* 0x060ff20000041884 */
[----:B------:R-:W-:Y:S10]  /*22f80*/  MUFU.EX2 R94, R94 ;  /* 0x0000005e005e7308 */ /* 0x000ff40000000800 */
[----:B------:R-:W5:Y:S01]  /*22f90*/  MUFU.EX2 R95, R95 ;  /* 0x0000005f005f7308 */ /* 0x000f620000000800 */
[C---:B------:R-:W-:Y:S01]  /*22fa0*/  HMMA.16816.F32.BF16 R136, R20.reuse, R38, R136 ;  /* 0x000000261488723c */ /* 0x040fe20000041888 */
[----:B------:R-:W1:Y:S08]  /*22fb0*/  LDSM.16.MT88.4 R36, [R152+0x3000] ;  /* 0x003000009824783b */ /* 0x000e700000004200 */
[----:B------:R-:W-:Y:S10]  /*22fc0*/  MUFU.EX2 R96, R96 ;  /* 0x0000006000607308 */ /* 0x000ff40000000800 */
[----:B------:R-:W5:Y:S01]  /*22fd0*/  MUFU.EX2 R97, R97 ;  /* 0x0000006100617308 */ /* 0x000f620000000800 */
[C---:B------:R-:W-:Y:S09]  /*22fe0*/  HMMA.16816.F32.BF16 R140, R20.reuse, R40, R140 ;  /* 0x00000028148c723c */ /* 0x040ff2000004188c */
[----:B------:R-:W-:Y:S10]  /*22ff0*/  MUFU.EX2 R98, R98 ;  /* 0x0000006200627308 */ /* 0x000ff40000000800 */
[----:B------:R-:W5:Y:S01]  /*23000*/  MUFU.EX2 R99, R99 ;  /* 0x0000006300637308 */ /* 0x000f620000000800 */
[C---:B------:R-:W-:Y:S01]  /*23010*/  HMMA.16816.F32.BF16 R144, R20.reuse, R42, R144 ;  /* 0x0000002a1490723c */ /* 0x040fe20000041890 */
[----:B------:R-:W-:Y:S08]  /*23020*/  LDSM.16.MT88.4 R40, [R152+0x3800] ;  /* 0x003800009828783b */ /* 0x000ff00000004200 */
[----:B------:R-:W-:Y:S10]  /*23030*/  MUFU.EX2 R100, R100 ;  /* 0x0000006400647308 */ /* 0x000ff40000000800 */
[----:B------:R-:W5:Y:S01]  /*23040*/  MUFU.EX2 R101, R101 ;  /* 0x0000006500657308 */ /* 0x000f620000000800 */
[C---:B----4-:R-:W-:Y:S09]  /*23050*/  HMMA.16816.F32.BF16 R12, R20.reuse, R24, R12 ;  /* 0x00000018140c723c */ /* 0x050ff2000004180c */
[----:B------:R-:W-:Y:S10]  /*23060*/  MUFU.EX2 R102, R102 ;  /* 0x0000006600667308 */ /* 0x000ff40000000800 */
[----:B------:R-:W4:Y:S01]  /*23070*/  MUFU.EX2 R103, R103 ;  /* 0x0000006700677308 */ /* 0x000f220000000800 */
[----:B------:R-:W-:Y:S01]  /*23080*/  HMMA.16816.F32.BF16 R16, R20, R26, R16 ;  /* 0x0000001a1410723c */ /* 0x000fe20000041810 */
[----:B------:R-:W3:Y:S08]  /*23090*/  LDSM.16.MT88.4 R24, [R2+0x3000] ;  /* 0x003000000218783b */ /* 0x000ef00000004200 */
        /* <DEDUP_REMOVED lines=22> */
[C---:B-1----:R-:W-:Y:S09]  /*23200*/  HMMA.16816.F32.BF16 R140, R20.reuse, R36, R140 ;  /* 0x00000024148c723c */ /* 0x042ff2000004188c */
[----:B------:R-:W-:Y:S10]  /*23210*/  MUFU.EX2 R124, R124 ;  /* 0x0000007c007c7308 */ /* 0x000ff40000000800 */
[----:B------:R-:W-:Y:S01]  /*23220*/  MUFU.EX2 R125, R125 ;  /* 0x0000007d007d7308 */ /* 0x000fe20000000800 */
[C---:B------:R-:W-:Y:S01]  /*23230*/  HMMA.16816.F32.BF16 R144, R20.reuse, R38, R144 ;  /* 0x000000261490723c */ /* 0x040fe20000041890 */
[----:B------:R-:W-:Y:S08]  /*23240*/  LDSM.16.MT88.4 R36, [R152+0x4000] ;  /* 0x004000009824783b */ /* 0x000ff00000004200 */
[----:B------:R-:W-:Y:S10]  /*23250*/  MUFU.EX2 R126, R126 ;  /* 0x0000007e007e7308 */ /* 0x000ff40000000800 */
[----:B------:R-:W-:Y:S01]  /*23260*/  MUFU.EX2 R127, R127 ;  /* 0x0000007f007f7308 */ /* 0x000fe20000000800 */
[C---:B---3--:R-:W-:Y:S09]  /*23270*/  HMMA.16816.F32.BF16 R12, R20.reuse, R24, R12 ;  /* 0x00000018140c723c */ /* 0x048ff2000004180c */
[----:B------:R-:W-:Y:S10]  /*23280*/  MUFU.EX2 R128, R128 ;  /* 0x0000008000807308 */ /* 0x000ff40000000800 */
[----:B------:R-:W1:Y:S01]  /*23290*/  MUFU.EX2 R188, R188 ;  /* 0x000000bc00bc7308 */ /* 0x000e620000000800 */
[----:B------:R-:W-:Y:S01]  /*232a0*/  HMMA.16816.F32.BF16 R16, R20, R26, R16 ;  /* 0x0000001a1410723c */ /* 0x000fe20000041810 */
[----:B------:R-:W3:Y:S08]  /*232b0*/  LDSM.16.MT88.4 R24, [R2+0x3800] ;  /* 0x003800000218783b */ /* 0x000ef00000004200 */
        /* <DEDUP_REMOVED lines=18> */
[----:B------:R-:W-:Y:S02]  /*233e0*/  F2FP.BF16.F32.PACK_AB R20, R69, R68 ;  /* 0x000000444514723e */ /* 0x000fe400000010ff */
[----:B------:R-:W-:Y:S02]  /*233f0*/  F2FP.BF16.F32.PACK_AB R21, R71, R70 ;  /* 0x000000464715723e */ /* 0x000fe400000010ff */
        /* <DEDUP_REMOVED lines=25> */
[C---:B------:R-:W-:Y:S08]  /*23590*/  HMMA.16816.F32.BF16 R144, R20.reuse, R42, R144 ;  /* 0x0000002a1490723c */ /* 0x040ff00000041890 */
        /* <DEDUP_REMOVED lines=15> */
[----:B------:R-:W4:Y:S07]  /*23690*/  LDSM.16.MT88.4 R36, [R152+0x5800] ;  /* 0x005800009824783b */ /* 0x000f2e0000004200 */
[C---:B---3--:R-:W-:Y:S08]  /*236a0*/  HMMA.16816.F32.BF16 R12, R20.reuse, R24, R12 ;  /* 0x00000018140c723c */ /* 0x048ff0000004180c */
[----:B------:R-:W-:Y:S01]  /*236b0*/  HMMA.16816.F32.BF16 R16, R20, R26, R16 ;  /* 0x0000001a1410723c */ /* 0x000fe20000041810 */
[----:B------:R-:W3:Y:S02]  /*236c0*/  LDSM.16.MT88.4 R24, [R2+0x5800] ;  /* 0x005800000218783b */ /* 0x000ee40000004200 */
[----:B------:R-:W-:Y:S02]  /*236d0*/  F2FP.BF16.F32.PACK_AB R20, R93, R92 ;  /* 0x0000005c5d14723e */ /* 0x000fe400000010ff */
[----:B------:R-:W-:Y:S02]  /*236e0*/  F2FP.BF16.F32.PACK_AB R21, R95, R94 ;  /* 0x0000005e5f15723e */ /* 0x000fe400000010ff */
[----:B------:R-:W-:Y:S02]  /*236f0*/  F2FP.BF16.F32.PACK_AB R22, R97, R96 ;  /* 0x000000606116723e */ /* 0x000fe400000010ff */
[----:B------:R-:W-:Y:S07]  /*23700*/  F2FP.BF16.F32.PACK_AB R23, R99, R98 ;  /* 0x000000626317723e */ /* 0x000fee00000010ff */
[C---:B-----5:R-:W-:Y:S03]  /*23710*/  HMMA.16816.F32.BF16 R4, R20.reuse, R28, R4 ;  /* 0x0000001c1404723c */ /* 0x060fe60000041804 */
[----:B------:R-:W-:Y:S01]  /*23720*/  FFMA.FTZ R28, R3, R242, R195 ;  /* 0x000000f2031c7223 */ /* 0x000fe200000100c3 */
[----:B------:R-:W-:Y:S03]  /*23730*/  FFMA.FTZ R3, R0, R243, R200 ;  /* 0x000000f300037223 */ /* 0x000fe600000100c8 */
[----:B------:R-:W-:Y:S01]  /*23740*/  FADD.FTZ R0, R197, R28 ;  /* 0x0000001cc5007221 */ /* 0x000fe20000010000 */
[C---:B------:R-:W-:Y:S03]  /*23750*/  HMMA.16816.F32.BF16 R8, R20.reuse, R30, R8 ;  /* 0x0000001e1408723c */ /* 0x040fe60000041808 */
[----:B------:R-:W-:Y:S01]  /*23760*/  FADD.FTZ R28, R199, R3 ;  /* 0x00000003c71c7221 */ /* 0x000fe20000010000 */
[----:B------:R-:W-:Y:S03]  /*23770*/  FADD.FTZ R3, R196, R0 ;  /* 0x00000000c4037221 */ /* 0x000fe60000010000 */
[----:B------:R-:W-:Y:S01]  /*23780*/  FADD.FTZ R0, R201, R28 ;  /* 0x0000001cc9007221 */ /* 0x000fe20000010000 */
[C---:B--2---:R-:W-:Y:S01]  /*23790*/  HMMA.16816.F32.BF16 R132, R20.reuse, R32, R132 ;  /* 0x000000201484723c */ /* 0x044fe20000041884 */
[----:B------:R-:W2:Y:S02]  /*237a0*/  LDSM.16.MT88.4 R28, [R184+0x10000] ;  /* 0x01000000b81c783b */ /* 0x000ea40000004200 */
[----:B------:R-:W-:Y:S01]  /*237b0*/  FADD.FTZ R32, R202, R0 ;  /* 0x00000000ca207221 */ /* 0x000fe20000010000 */
[----:B------:R-:W-:Y:S04]  /*237c0*/  FADD.FTZ R3, R198, R3 ;  /* 0x00000003c6037221 */ /* 0x000fe80000010000 */
[C---:B------:R-:W-:Y:S03]  /*237d0*/  HMMA.16816.F32.BF16 R136, R20.reuse, R34, R136 ;  /* 0x000000221488723c */ /* 0x040fe60000041888 */
[----:B------:R-:W-:Y:S01]  /*237e0*/  FADD.FTZ R0, R185, R3 ;  /* 0x00000003b9007221 */ /* 0x000fe20000010000 */
[----:B------:R-:W-:Y:S02]  /*237f0*/  FADD.FTZ R3, R191, R32 ;  /* 0x00000020bf037221 */ /* 0x000fe40000010000 */
[----:B------:R-:W5:Y:S01]  /*23800*/  LDSM.16.MT88.4 R32, [R153+0x10000] ;  /* 0x010000009920783b */ /* 0x000f620000004200 */
[----:B------:R-:W-:Y:S01]  /*23810*/  FADD.FTZ R0, R190, R0 ;  /* 0x00000000be007221 */ /* 0x000fe20000010000 */
[C---:B----4-:R-:W-:Y:S03]  /*23820*/  HMMA.16816.F32.BF16 R140, R20.reuse, R36, R140 ;  /* 0x00000024148c723c */ /* 0x050fe6000004188c */
        /* <DEDUP_REMOVED lines=21> */
[----:B------:R-:W-:Y:S01]  /*23980*/  FADD.FTZ R0, R170, R0 ;  /* 0x00000000aa007221 */ /* 0x000fe20000010000 */
[----:B-1----:R-:W-:Y:S01]  /*23990*/  F2FP.BF16.F32.PACK_AB R170, R188, R128 ;  /* 0x00000080bcaa723e */ /* 0x002fe200000010ff */
[C---:B--2---:R-:W-:Y:S03]  /*239a0*/  HMMA.16816.F32.BF16 R4, R20.reuse, R28, R4 ;  /* 0x0000001c1404723c */ /* 0x044fe60000041804 */
[----:B------:R-:W-:Y:S01]  /*239b0*/  FADD.FTZ R0, R173, R0 ;  /* 0x00000000ad007221 */ /* 0x000fe20000010000 */
[----:B------:R-:W-:Y:S03]  /*239c0*/  FADD.FTZ R3, R172, R3 ;  /* 0x00000003ac037221 */ /* 0x000fe60000010000 */
[----:B------:R-:W-:Y:S01]  /*239d0*/  FADD.FTZ R0, R168, R0 ;  /* 0x00000000a8007221 */ /* 0x000fe20000010000 */
[C---:B------:R-:W-:Y:S01]  /*239e0*/  HMMA.16816.F32.BF16 R8, R20.reuse, R30, R8 ;  /* 0x0000001e1408723c */ /* 0x040fe20000041808 */
[----:B------:R-:W1:Y:S02]  /*239f0*/  LDSM.16.MT88.4 R28, [R2+0x6000] ;  /* 0x00600000021c783b */ /* 0x000e640000004200 */
[----:B------:R-:W-:Y:S01]  /*23a00*/  F2FP.BF16.F32.PACK_AB R168, R125, R124 ;  /* 0x0000007c7da8723e */ /* 0x000fe200000010ff */
[----:B------:R-:W-:Y:S01]  /*23a10*/  FADD.FTZ R0, R169, R0 ;  /* 0x00000000a9007221 */ /* 0x000fe20000010000 */
[----:B------:R-:W-:Y:S01]  /*23a20*/  F2FP.BF16.F32.PACK_AB R169, R127, R126 ;  /* 0x0000007e7fa9723e */ /* 0x000fe200000010ff */
[----:B------:R-:W-:Y:S02]  /*23a30*/  FADD.FTZ R3, R175, R3 ;  /* 0x00000003af037221 */ /* 0x000fe40000010000 */
[C---:B-----5:R-:W-:Y:S03]  /*23a40*/  HMMA.16816.F32.BF16 R132, R20.reuse, R32, R132 ;  /* 0x000000201484723c */ /* 0x060fe60000041884 */
[----:B------:R-:W-:Y:S01]  /*23a50*/  FADD.FTZ R3, R171, R3 ;  /* 0x00000003ab037221 */ /* 0x000fe20000010000 */
[----:B------:R-:W-:Y:S03]  /*23a60*/  F2FP.BF16.F32.PACK_AB R171, R186, R130 ;  /* 0x00000082baab723e */ /* 0x000fe600000010ff */
[----:B------:R-:W-:Y:S01]  /*23a70*/  FADD.FTZ R36, R174, R3 ;  /* 0x00000003ae247221 */ /* 0x000fe20000010000 */
[C---:B------:R-:W-:Y:S01]  /*23a80*/  HMMA.16816.F32.BF16 R136, R20.reuse, R34, R136 ;  /* 0x000000221488723c */ /* 0x040fe20000041888 */
[----:B------:R-:W2:Y:S02]  /*23a90*/  LDSM.16.MT88.4 R32, [R184+0x10800] ;  /* 0x01080000b820783b */ /* 0x000ea40000004200 */
        /* <DEDUP_REMOVED lines=84> */
[----:B------:R-:W-:Y:S05]  /*23fe0*/  FADD.FTZ R3, R88, R3 ;  /* 0x0000000358037221 */ /* 0x000fea0000010000 */
[C---:B------:R-:W-:Y:S01]  /*23ff0*/  HMMA.16816.F32.BF16 R136, R20.reuse, R30, R136 ;  /* 0x0000001e1488723c */ /* 0x040fe20000041888 */
[----:B------:R-:W1:Y:S07]  /*24000*/  LDSM.16.MT88.4 R28, [R153+0x11800] ;  /* 0x01180000991c783b */ /* 0x000e6e0000004200 */
        /* <DEDUP_REMOVED lines=19> */
[----:B------:R4:W5:Y:S04]  /*24140*/  LDSM.16.MT88.4 R4, [R2+0x7800] ;  /* 0x007800000204783b */ /* 0x0009680000004200 */
[----:B------:R-:W-:Y:S01]  /*24150*/  FADD.FTZ R0, R106, R0 ;  /* 0x000000006a007221 */ /* 0x000fe20000010000 */
[----:B------:R-:W-:Y:S02]  /*24160*/  FADD.FTZ R3, R101, R3 ;  /* 0x0000000365037221 */ /* 0x000fe40000010000 */
[C---:B------:R-:W-:Y:S03]  /*24170*/  HMMA.16816.F32.BF16 R160, R168.reuse, R162, R8 ;  /* 0x000000a2a8a0723c */ /* 0x040fe60000041808 */
[----:B------:R-:W-:Y:S04]  /*24180*/  FADD.FTZ R0, R107, R0 ;  /* 0x000000006b007221 */ /* 0x000fe80000010000 */
[----:B------:R-:W-:Y:S01]  /*24190*/  FADD.FTZ R0, R110, R0 ;  /* 0x000000006e007221 */ /* 0x000fe20000010000 */
[C---:B-1----:R-:W-:Y:S03]  /*241a0*/  HMMA.16816.F32.BF16 R132, R168.reuse, R28, R132 ;  /* 0x0000001ca884723c */ /* 0x042fe60000041884 */
[----:B--2---:R-:W-:Y:S01]  /*241b0*/  MOV R152, R150 ;  /* 0x0000009600987202 */ /* 0x004fe20000000f00 */
[----:B------:R-:W-:Y:S04]  /*241c0*/  FADD.FTZ R0, R111, R0 ;  /* 0x000000006f007221 */ /* 0x000fe80000010000 */
[C---:B------:R-:W-:Y:S03]  /*241d0*/  HMMA.16816.F32.BF16 R136, R168.reuse, R30, R136 ;  /* 0x0000001ea888723c */ /* 0x040fe60000041888 */
[----:B----4-:R-:W-:Y:S01]  /*241e0*/  FADD.FTZ R2, R104, R3 ;  /* 0x0000000368027221 */ /* 0x010fe20000010000 */
[----:B------:R-:W-:Y:S01]  /*241f0*/  FADD.FTZ R0, R114, R0 ;  /* 0x0000000072007221 */ /* 0x000fe20000010000 */
[----:B------:R-:W-:Y:S02]  /*24200*/  MOV R3, R148 ;  /* 0x0000009400037202 */ /* 0x000fe40000000f00 */
        /* <DEDUP_REMOVED lines=10> */
[C---:B-----5:R-:W-:Y:S03]  /*242b0*/  HMMA.16816.F32.BF16 R164, R168.reuse, R4, R12 ;  /* 0x00000004a8a4723c */ /* 0x060fe6000004180c */
        /* <DEDUP_REMOVED lines=13> */
[----:B------:R-:W-:Y:S02]  /*24390*/  IADD3 R0, PT, PT, R241, -0x1, RZ ;  /* 0xfffffffff1007810 */ /* 0x000fe40007ffe0ff */
[----:B------:R-:W-:Y:S02]  /*243a0*/  FADD.FTZ R2, R128, R2 ;  /* 0x0000000280027221 */ /* 0x000fe40000010000 */
[----:B------:R-:W-:Y:S02]  /*243b0*/  MOV R241, R0 ;  /* 0x0000000000f17202 */ /* 0x000fe40000000f00 */
[----:B------:R-:W-:Y:S01]  /*243c0*/  FADD.FTZ R243, R188, R2 ;  /* 0x00000002bcf37221 */ /* 0x000fe20000010000 */
[----:B------:R-:W-:Y:S06]  /*243d0*/  @P0 BRA `(.L_x_4610) ;  /* 0xffffff8800c00947 */ /* 0x000fec000383ffff */
.L_x_4603:
        /* <DEDUP_REMOVED lines=14> */
.L_x_4624:
[----:B------:R-:W2:Y:S01]  /*244c0*/  S2R R37, SR_TID.X ;  /* 0x0000000000257919 */ /* 0x000ea20000002100 */
[----:B----4-:R-:W-:Y:S01]  /*244d0*/  FADD.FTZ R22, R2, R3 ;  /* 0x0000000302167221 */ /* 0x010fe20000010000 */
[----:B------:R-:W3:Y:S01]  /*244e0*/  MUFU.RCP R0, R21 ;  /* 0x0000001500007308 */ /* 0x000ee20000001000 */
[----:B------:R-:W4:Y:S01]  /*244f0*/  LDL R24, [R1+0xf4] ;  /* 0x0000f40001187983 */ /* 0x000f220000100800 */
[----:B------:R-:W-:Y:S02]  /*24500*/  FSETP.NE.FTZ.AND P6, PT, R21, RZ, PT ;  /* 0x000000ff1500720b */ /* 0x000fe40003fd5000 */
[----:B------:R-:W-:Y:S02]  /*24510*/  FSETP.NE.FTZ.AND P5, PT, R22, RZ, PT ;  /* 0x000000ff1600720b */ /* 0x000fe40003fb5000 */
[----:B------:R-:W-:Y:S02]  /*24520*/  MOV R14, 0x10 ;  /* 0x00000010000e7802 */ /* 0x000fe40000000f00 */
[----:B------:R-:W1:Y:S01]  /*24530*/  MUFU.RCP R3, R22 ;  /* 0x0000001600037308 */ /* 0x000e620000001000 */
[----:B------:R-:W-:-:S02]  /*24540*/  R2UR UR4, R38 ;  /* 0x00000000260472ca */ /* 0x000fc400000e0000 */
[----:B------:R-:W-:Y:S02]  /*24550*/  SEL R14, R14, 0xfffffff0, !P2 ;  /* 0xfffffff00e0e7807 */ /* 0x000fe40005000000 */
[----:B------:R-:W-:Y:S02]  /*24560*/  R2UR UR5, R39 ;  /* 0x00000000270572ca */ /* 0x000fe400000e0000 */
[----:B---3--:R-:W-:-:S05]  /*24570*/  FSEL R2, R0, 1, P6 ;  /* 0x3f80000000027808 */ /* 0x008fca0003000000 */
[C---:B------:R-:W-:Y:S01]  /*24580*/  FMUL.FTZ R156, R2.reuse, R156 ;  /* 0x0000009c029c7220 */ /* 0x040fe20000410000 */
[C---:B------:R-:W-:Y:S01]  /*24590*/  FMUL.FTZ R157, R2.reuse, R157 ;  /* 0x0000009d029d7220 */ /* 0x040fe20000410000 */
[C---:B------:R-:W-:Y:S01]  /*245a0*/  FMUL.FTZ R160, R2.reuse, R160 ;  /* 0x000000a002a07220 */ /* 0x040fe20000410000 */
[----:B-1----:R-:W-:Y:S01]  /*245b0*/  FSEL R0, R3, 1, P5 ;  /* 0x3f80000003007808 */ /* 0x002fe20002800000 */
        /* <DEDUP_REMOVED lines=20> */
[----:B--2---:R-:W-:-:S02]  /*24700*/  IMAD.SHL.U32 R0, R37, 0x10, RZ ;  /* 0x0000001025007824 */ /* 0x004fc400078e00ff */
        /* <DEDUP_REMOVED lines=9> */
[----:B------:R-:W-:Y:S01]  /*247a0*/  IMAD.SHL.U32 R2, R37, 0x2, RZ ;  /* 0x0000000225027824 */ /* 0x000fe200078e00ff */
[----:B------:R-:W-:-:S02]  /*247b0*/  LOP3.LUT R0, R0, 0x1c0, RZ, 0xc0, !PT ;  /* 0x000001c000007812 */ /* 0x000fc400078ec0ff */
[----:B------:R-:W-:Y:S02]  /*247c0*/  R2P PR, R37, 0x18 ;  /* 0x0000001825007804 */ /* 0x000fe40000000000 */
[--C-:B------:R-:W-:Y:S02]  /*247d0*/  LOP3.LUT R230, R230, 0x6, R2.reuse, 0xf8, !PT ;  /* 0x00000006e6e67812 */ /* 0x100fe400078ef802 */
[----:B------:R-:W-:Y:S02]  /*247e0*/  LOP3.LUT R2, R0, 0x38, R2, 0xf8, !PT ;  /* 0x0000003800027812 */ /* 0x000fe400078ef802 */
[----:B------:R-:W-:Y:S02]  /*247f0*/  F2FP.BF16.F32.PACK_AB R3, R157, R156 ;  /* 0x0000009c9d03723e */ /* 0x000fe400000010ff */
[----:B------:R-:W-:Y:S02]  /*24800*/  LOP3.LUT R2, R230, R2, RZ, 0xfc, !PT ;  /* 0x00000002e6027212 */ /* 0x000fe400078efcff */
[----:B------:R-:W-:-:S02]  /*24810*/  F2FP.BF16.F32.PACK_AB R0, R159, R158 ;  /* 0x0000009e9f00723e */ /* 0x000fc400000010ff */
[----:B------:R-:W-:Y:S02]  /*24820*/  LEA R2, R2, UR8, 0x1 ;  /* 0x0000000802027c11 */ /* 0x000fe4000f8e08ff */
[----:B------:R-:W-:Y:S02]  /*24830*/  SEL R6, R6, 0xffffffe0, !P3 ;  /* 0xffffffe006067807 */ /* 0x000fe40005800000 */
[----:B------:R-:W-:Y:S01]  /*24840*/  F2FP.BF16.F32.PACK_AB R4, R4, R160 ;  /* 0x000000a00404723e */ /* 0x000fe200000010ff */
[----:B------:R-:W-:Y:S01]  /*24850*/  IMAD.IADD R5, R14, 0x1, R2 ;  /* 0x000000010e057824 */ /* 0x000fe200078e0202 */
[----:B------:R1:W-:Y:S01]  /*24860*/  STS [R2], R3 ;  /* 0x0000000302007388 */ /* 0x0003e20000000800 */
[----:B------:R-:W-:Y:S02]  /*24870*/  F2FP.BF16.F32.PACK_AB R8, R8, R162 ;  /* 0x000000a20808723e */ /* 0x000fe400000010ff */
[----:B------:R-:W-:Y:S01]  /*24880*/  F2FP.BF16.F32.PACK_AB R13, R13, R132 ;  /* 0x000000840d0d723e */ /* 0x000fe200000010ff */
[----:B------:R2:W-:Y:S01]  /*24890*/  STS [R2+0x400], R0 ;  /* 0x0004000002007388 */ /* 0x0005e20000000800 */
[----:B------:R-:W-:-:S02]  /*248a0*/  F2FP.BF16.F32.PACK_AB R7, R7, R134 ;  /* 0x000000860707723e */ /* 0x000fc400000010ff */
[----:B------:R-:W-:Y:S01]  /*248b0*/  F2FP.BF16.F32.PACK_AB R12, R12, R136 ;  /* 0x000000880c0c723e */ /* 0x000fe200000010ff */
[----:B------:R3:W-:Y:S01]  /*248c0*/  STS [R5], R4 ;  /* 0x0000000405007388 */ /* 0x0007e20000000800 */
[----:B------:R-:W-:Y:S02]  /*248d0*/  F2FP.BF16.F32.PACK_AB R16, R16, R138 ;  /* 0x0000008a1010723e */ /* 0x000fe400000010ff */
[----:B------:R-:W-:Y:S01]  /*248e0*/  F2FP.BF16.F32.PACK_AB R17, R17, R140 ;  /* 0x0000008c1111723e */ /* 0x000fe200000010ff */
[----:B------:R-:W-:Y:S01]  /*248f0*/  STS [R5+0x400], R8 ;  /* 0x0004000805007388 */ /* 0x000fe20000000800 */
[----:B------:R-:W-:Y:S02]  /*24900*/  F2FP.BF16.F32.PACK_AB R15, R15, R142 ;  /* 0x0000008e0f0f723e */ /* 0x000fe400000010ff */
[----:B------:R-:W-:Y:S02]  /*24910*/  F2FP.BF16.F32.PACK_AB R20, R20, R144 ;  /* 0x000000901414723e */ /* 0x000fe400000010ff */
[----:B------:R-:W-:-:S02]  /*24920*/  F2FP.BF16.F32.PACK_AB R11, R11, R146 ;  /* 0x000000920b0b723e */ /* 0x000fc400000010ff */
[----:B------:R-:W-:Y:S02]  /*24930*/  F2FP.BF16.F32.PACK_AB R19, R19, R164 ;  /* 0x000000a41313723e */ /* 0x000fe400000010ff */
[----:B------:R-:W-:Y:S02]  /*24940*/  F2FP.BF16.F32.PACK_AB R10, R10, R166 ;  /* 0x000000a60a0a723e */ /* 0x000fe400000010ff */
[----:B------:R-:W-:Y:S01]  /*24950*/  F2FP.BF16.F32.PACK_AB R18, R18, R168 ;  /* 0x000000a81212723e */ /* 0x000fe200000010ff */
[----:B-1----:R-:W-:Y:S01]  /*24960*/  IMAD.IADD R3, R6, 0x1, R2 ;  /* 0x0000000106037824 */ /* 0x002fe200078e0202 */
[----:B------:R-:W-:Y:S02]  /*24970*/  F2FP.BF16.F32.PACK_AB R9, R9, R170 ;  /* 0x000000aa0909723e */ /* 0x000fe400000010ff */
[C---:B--2---:R-:W-:Y:S01]  /*24980*/  IADD3 R0, PT, PT, R2.reuse, 0x40, RZ ;  /* 0x0000004002007810 */ /* 0x044fe20007ffe0ff */
[----:B------:R-:W-:Y:S01]  /*24990*/  @P4 VIADD R0, R2, 0xffffffc0 ;  /* 0xffffffc002004836 */ /* 0x000fe20000000000 */
[----:B------:R-:W-:Y:S01]  /*249a0*/  STS [R3], R13 ;  /* 0x0000000d03007388 */ /* 0x000fe20000000800 */
[----:B---3--:R-:W-:-:S03]  /*249b0*/  IMAD.IADD R4, R14, 0x1, R3 ;  /* 0x000000010e047824 */ /* 0x008fc600078e0203 */
[----:B------:R-:W-:Y:S01]  /*249c0*/  IADD3 R2, PT, PT, R6, R0, RZ ;  /* 0x0000000006027210 */ /* 0x000fe20007ffe0ff */
[----:B------:R1:W-:Y:S04]  /*249d0*/  STS [R3+0x400], R7 ;  /* 0x0004000703007388 */ /* 0x0003e80000000800 */
[----:B------:R-:W-:Y:S04]  /*249e0*/  STS [R4], R12 ;  /* 0x0000000c04007388 */ /* 0x000fe80000000800 */
[----:B------:R-:W-:Y:S04]  /*249f0*/  STS [R4+0x400], R16 ;  /* 0x0004001004007388 */ /* 0x000fe80000000800 */
[----:B------:R-:W-:Y:S04]  /*24a00*/  STS [R0], R17 ;  /* 0x0000001100007388 */ /* 0x000fe80000000800 */
[----:B------:R2:W-:Y:S01]  /*24a10*/  STS [R0+0x400], R15 ;  /* 0x0004000f00007388 */ /* 0x0005e20000000800 */
[----:B-1----:R-:W-:-:S05]  /*24a20*/  IMAD.IADD R3, R14, 0x1, R0 ;  /* 0x000000010e037824 */ /* 0x002fca00078e0200 */
[----:B------:R-:W-:Y:S04]  /*24a30*/  STS [R3], R20 ;  /* 0x0000001403007388 */ /* 0x000fe80000000800 */
[----:B------:R-:W-:Y:S04]  /*24a40*/  STS [R3+0x400], R11 ;  /* 0x0004000b03007388 */ /* 0x000fe80000000800 */
[----:B------:R-:W-:Y:S01]  /*24a50*/  STS [R2], R19 ;  /* 0x0000001302007388 */ /* 0x000fe20000000800 */
[----:B--2---:R-:W-:-:S03]  /*24a60*/  IADD3 R0, PT, PT, R14, R2, RZ ;  /* 0x000000020e007210 */ /* 0x004fc60007ffe0ff */
        /* <DEDUP_REMOVED lines=13> */
[----:B------:R-:W2:Y:S01]  /*24b40*/  @!P0 LD.E R4, desc[UR4][R154.64+0xb4] ;  /* 0x0000b4049a048980 */ /* 0x000ea2000c101900 */
[----:B------:R-:W2:Y:S01]  /*24b50*/  S2R R40, SR_CTAID.Z ;  /* 0x0000000000287919 */ /* 0x000ea20000002700 */
[----:B------:R-:W2:Y:S01]  /*24b60*/  S2R R42, SR_CTAID.Y ;  /* 0x00000000002a7919 */ /* 0x000ea20000002600 */
[----:B----4-:R-:W-:Y:S02]  /*24b70*/  ISETP.NE.AND P1, PT, R24, -0x1, PT ;  /* 0xffffffff1800780c */ /* 0x010fe40003f25270 */
[C---:B------:R-:W-:Y:S02]  /*24b80*/  R2UR UR4, R38.reuse ;  /* 0x00000000260472ca */ /* 0x040fe400000e0000 */
[----:B------:R-:W-:Y:S01]  /*24b90*/  R2UR UR5, R39 ;  /* 0x00000000270572ca */ /* 0x000fe200000e0000 */
[----:B------:R1:W4:Y:S08]  /*24ba0*/  @P6 MUFU.LG2 R5, R21 ;  /* 0x0000001500056308 */ /* 0x0003300000000c00 */
        /* <DEDUP_REMOVED lines=9> */
[----:B------:R-:W-:Y:S01]  /*24c40*/  @!P0 IMAD R6, R0, R4, RZ ;  /* 0x0000000400068224 */ /* 0x000fe200078e02ff */
[----:B-1-34-:R-:W-:Y:S06]  /*24c50*/  @!P0 BRA `(.L_x_4613) ;  /* 0x0000000000288947 */ /* 0x01afec0003800000 */
        /* <DEDUP_REMOVED lines=10> */
.L_x_4613:
[----:B------:R-:W-:Y:S05]  /*24d00*/  BSYNC.RECONVERGENT B0 ;  /* 0x0000000000007941 */ /* 0x000fea0003800200 */
.L_x_4612:
        /* <DEDUP_REMOVED lines=32> */
[----:B--2---:R-:W-:Y:S02]  /*24f10*/  IMAD.IADD R0, R41, 0x1, -R36 ;  /* 0x0000000129007824 */ /* 0x004fe400078e0a24 */
        /* <DEDUP_REMOVED lines=14> */
.L_x_4615:
[----:B------:R-:W-:Y:S05]  /*25000*/  BSYNC.RECONVERGENT B0 ;  /* 0x0000000000007941 */ /* 0x000fea0003800200 */
.L_x_4614:
[----:B------:R-:W-:Y:S02]  /*25010*/  R2UR UR4, R38 ;  /* 0x00000000260472ca */ /* 0x000fe400000e0000 */
[----:B------:R-:W-:-:S13]  /*25020*/  R2UR UR5, R39 ;  /* 0x00000000270572ca */ /* 0x000fda00000e0000 */
[----:B------:R-:W3:Y:S01]  /*25030*/  LD.E R6, desc[UR4][R154.64+0xc0] ;  /* 0x0000c0049a067980 */ /* 0x000ee2000c101900 */
[-C--:B--2---:R-:W-:Y:S01]  /*25040*/  @!P1 IMAD R0, R9, R42.reuse, RZ ;  /* 0x0000002a09009224 */ /* 0x084fe200078e02ff */
        /* <DEDUP_REMOVED lines=14> */
[----:B---3--:R-:W-:Y:S01]  /*25130*/  ISETP.GE.AND P2, PT, R228, R6, PT ;  /* 0x00000006e400720c */ /* 0x008fe20003f46270 */
        /* <DEDUP_REMOVED lines=33> */
.L_x_4617:
[----:B------:R-:W-:Y:S05]  /*25350*/  BSYNC.RECONVERGENT B0 ;  /* 0x0000000000007941 */ /* 0x000fea0003800200 */
.L_x_4616:
        /* <DEDUP_REMOVED lines=15> */
.L_x_4619:
[----:B------:R-:W-:Y:S05]  /*25450*/  BSYNC.RECONVERGENT B0 ;  /* 0x0000000000007941 */ /* 0x000fea0003800200 */
.L_x_4618:
[----:B--23--:R-:W-:Y:S02]  /*25460*/  MOV R8, 0x50 ;  /* 0x0000005000087802 */ /* 0x00cfe40000000f00 */
[----:B------:R-:W-:-:S03]  /*25470*/  MOV R5, 0x0 ;  /* 0x0000000000057802 */ /* 0x000fc60000000f00 */
[----:B------:R-:W-:-:S04]  /*25480*/  IMAD.MOV.U32 R4, RZ, RZ, R8 ;  /* 0x000000ffff047224 */ /* 0x000fc800078e0008 */
[----:B-1--4-:R-:W-:Y:S05]  /*25490*/  @P2 RET.REL.NODEC R4 `(_ZN5flash24flash_fwd_splitkv_kernelI23Flash_fwd_kernel_traitsILi64ELi64ELi256ELi4ELb0ELb0EN7cutlass10bfloat16_tE19Flash_kernel_traitsILi64ELi64ELi256ELi4ES3_EELb0ELb0ELb1ELb0ELb0ELb0ELb0ELb1EEEvNS_16Flash_fwd_paramsE) ;  /* 0xfffffda804d82950 */ /* 0x012fea0003c3ffff */
        /* <DEDUP_REMOVED lines=13> */
[----:B------:R-:W-:Y:S05]  /*25570*/  RET.REL.NODEC R2 `(_ZN5flash24flash_fwd_splitkv_kernelI23Flash_fwd_kernel_traitsILi64ELi64ELi256ELi4ELb0ELb0EN7cutlass10bfloat16_tE19Flash_kernel_traitsILi64ELi64ELi256ELi4ES3_EELb0ELb0ELb1ELb0ELb0ELb0ELb0ELb1EEEvNS_16Flash_fwd_paramsE) ;  /* 0xfffffda802a07950 */ /* 0x000fea0003c3ffff */
.L_x_4611:
[----:B------:R-:W-:Y:S01]  /*25580*/  IMAD.MOV.U32 R0, RZ, RZ, 0x2 ;  /* 0x00000002ff007424 */ /* 0x000fe200078e00ff */
[----:B------:R-:W-:Y:S01]  /*25590*/  MOV R2, R243 ;  /* 0x000000f300027202 */ /* 0x000fe20000000f00 */
[----:B------:R-:W-:Y:S01]  /*255a0*/  IMAD.MOV.U32 R4, RZ, RZ, -0x1 ;  /* 0xffffffffff047424 */ /* 0x000fe200078e00ff */
[----:B------:R-:W-:-:S07]  /*255b0*/  MOV R3, 0x1f ;  /* 0x0000001f00037802 */ /* 0x000fce0000000f00 */
[----:B-1---5:R-:W-:Y:S05]  /*255c0*/  WARPSYNC.COLLECTIVE R4, `(.L_x_4620) ;  /* 0x0000000004087348 */ /* 0x022fea0003c00000 */
[----:B------:R2:W3:Y:S02]  /*255d0*/  SHFL.BFLY P0, R0, R2, R0, R3 ;  /* 0x0c00000002007389 */ /* 0x0004e40000000003 */
[----:B-123-5:R-:W-:Y:S05]  /*255e0*/  ENDCOLLECTIVE ;  /* 0x000000000000791b */ /* 0x02efea0003800000 */
.L_x_4620:
[----:B------:R-:W-:Y:S02]  /*255f0*/  MOV R5, R0 ;  /* 0x0000000000057202 */ /* 0x000fe40000000f00 */
[----:B------:R-:W-:-:S03]  /*25600*/  MOV R0, 0x1 ;  /* 0x0000000100007802 */ /* 0x000fc60000000f00 */
[----:B------:R-:W-:-:S04]  /*25610*/  FADD.FTZ R5, R5, R243 ;  /* 0x000000f305057221 */ /* 0x000fc80000010000 */
[----:B------:R-:W-:-:S07]  /*25620*/  IMAD.MOV.U32 R2, RZ, RZ, R5 ;  /* 0x000000ffff027224 */ /* 0x000fce00078e0005 */
[----:B------:R-:W-:Y:S05]  /*25630*/  WARPSYNC.COLLECTIVE R4, `(.L_x_4621) ;  /* 0x0000000004087348 */ /* 0x000fea0003c00000 */
[----:B------:R1:W2:Y:S02]  /*25640*/  SHFL.BFLY P0, R0, R2, R0, R3 ;  /* 0x0c00000002007389 */ /* 0x0002a40000000003 */
[----:B-12---:R-:W-:Y:S05]  /*25650*/  ENDCOLLECTIVE ;  /* 0x000000000000791b */ /* 0x006fea0003800000 */
.L_x_4621:
[----:B------:R-:W-:Y:S01]  /*25660*/  IMAD.MOV.U32 R21, RZ, RZ, R0 ;  /* 0x000000ffff157224 */ /* 0x000fe200078e0000 */
[----:B------:R-:W-:Y:S02]  /*25670*/  MOV R0, 0x2 ;  /* 0x0000000200007802 */ /* 0x000fe40000000f00 */
[----:B------:R-:W-:Y:S01]  /*25680*/  MOV R2, R242 ;  /* 0x000000f200027202 */ /* 0x000fe20000000f00 */
[----:B------:R-:W-:-:S07]  /*25690*/  FADD.FTZ R21, R5, R21 ;  /* 0x0000001505157221 */ /* 0x000fce0000010000 */
[----:B------:R-:W-:Y:S05]  /*256a0*/  WARPSYNC.COLLECTIVE R4, `(.L_x_4622) ;  /* 0x0000000004087348 */ /* 0x000fea0003c00000 */
[----:B------:R1:W2:Y:S02]  /*256b0*/  SHFL.BFLY P0, R0, R2, R0, R3 ;  /* 0x0c00000002007389 */ /* 0x0002a40000000003 */
[----:B-12---:R-:W-:Y:S05]  /*256c0*/  ENDCOLLECTIVE ;  /* 0x000000000000791b */ /* 0x006fea0003800000 */
.L_x_4622:
[----:B------:R-:W-:Y:S01]  /*256d0*/  IMAD.MOV.U32 R2, RZ, RZ, R0 ;  /* 0x000000ffff027224 */ /* 0x000fe200078e0000 */
[----:B------:R-:W-:-:S03]  /*256e0*/  MOV R0, 0x1 ;  /* 0x0000000100007802 */ /* 0x000fc60000000f00 */
[----:B------:R-:W-:-:S07]  /*256f0*/  FADD.FTZ R2, R2, R242 ;  /* 0x000000f202027221 */ /* 0x000fce0000010000 */
[----:B------:R-:W-:Y:S05]  /*25700*/  WARPSYNC.COLLECTIVE R4, `(.L_x_4623) ;  /* 0x0000000004087348 */ /* 0x000fea0003c00000 */
[----:B------:R1:W2:Y:S02]  /*25710*/  SHFL.BFLY P0, R0, R2, R0, R3 ;  /* 0x0c00000002007389 */ /* 0x0002a40000000003 */
[----:B-12---:R-:W-:Y:S05]  /*25720*/  ENDCOLLECTIVE ;  /* 0x000000000000791b */ /* 0x006fea0003800000 */
.L_x_4623:
[----:B------:R-:W-:Y:S01]  /*25730*/  MOV R3, R0 ;  /* 0x0000000000037202 */ /* 0x000fe20000000f00 */
[----:B------:R-:W-:Y:S06]  /*25740*/  BRA `(.L_x_4624) ;  /* 0xffffffec005c7947 */ /* 0x000fec000383ffff */
.L_x_4625:
        /* <DEDUP_REMOVED lines=11> */
.L_x_14746:


//--------------------- .text._ZN5flash24flash_fwd_splitkv_kernelI23Flash_fwd_kernel_traitsILi64ELi64ELi256ELi4ELb0ELb0EN7cutlass10bfloat16_tE19Flash_kernel_traitsILi64ELi64ELi256ELi4ES3_EELb0ELb0ELb1ELb0ELb0ELb1ELb0ELb1EEEvNS_16Flash_fwd_paramsE --------------------------
	.section	.text._ZN5flash24flash_fwd_splitkv_kernelI23Flash_fwd_kernel_traitsILi64ELi64ELi256ELi4ELb0ELb0EN7cutlass10bfloat16_tE19Flash_kernel_traitsILi64ELi64ELi256ELi4ES3_EELb0ELb0ELb1ELb0ELb0ELb1ELb0ELb1EEEvNS_16Flash_fwd_paramsE,"ax",@progbits
	.align	128
        .global         _ZN5flash24flash_fwd_splitkv_kernelI23Flash_fwd_kernel_traitsILi64ELi64ELi256ELi4ELb0ELb0EN7cutlass10bfloat16_tE19Flash_kernel_traitsILi64ELi64ELi256ELi4ES3_EELb0ELb0ELb1ELb0ELb0ELb1ELb0ELb1EEEvNS_16Flash_fwd_paramsE
        .type           _ZN5flash24flash_fwd_splitkv_kernelI23Flash_fwd_kernel_traitsILi64ELi64ELi256ELi4ELb0ELb0EN7cutlass10bfloat16_tE19Flash_kernel_traitsILi64ELi64ELi256ELi4ES3_EELb0ELb0ELb1ELb0ELb0ELb1ELb0ELb1EEEvNS_16Flash_fwd_paramsE,@function
        .size           _ZN5flash24flash_fwd_splitkv_kernelI23Flash_fwd_kernel_traitsILi64ELi64ELi256ELi4ELb0ELb0EN7cutlass10bfloat16_tE19Flash_kernel_traitsILi64ELi64ELi256ELi4ES3_EELb0ELb0ELb1ELb0ELb0ELb1ELb0ELb1EEEvNS_16Flash_fwd_paramsE,(.L_x_14747 - _ZN5flash24flash_fwd_splitkv_kernelI23Flash_fwd_kernel_traitsILi64ELi64ELi256ELi4ELb0ELb0EN7cutlass10bfloat16_tE19Flash_kernel_traitsILi64ELi64ELi256ELi4ES3_EELb0ELb0ELb1ELb0ELb0ELb1ELb0ELb1EEEvNS_16Flash_fwd_paramsE)
        .other          _ZN5flash24flash_fwd_splitkv_kernelI23Flash_fwd_kernel_traitsILi64ELi64ELi256ELi4ELb0ELb0EN7cutlass10bfloat16_tE19Flash_kernel_traitsILi64ELi64ELi256ELi4ES3_EELb0ELb0ELb1ELb0ELb0ELb1ELb0ELb1EEEvNS_16Flash_fwd_paramsE,@"STO_CUDA_ENTRY STV_DEFAULT"
_ZN5flash24flash_fwd_splitkv_kernelI23Flash_fwd_kernel_traitsILi64ELi64ELi256ELi4ELb0ELb0EN7cutlass10bfloat16_tE19Flash_kernel_traitsILi64ELi64ELi256ELi4ES3_EELb0ELb0ELb1ELb0ELb0ELb1ELb0ELb1EEEvNS_16Flash_fwd_paramsE:
.text._ZN5flash24flash_fwd_splitkv_kernelI23Flash_fwd_kernel_traitsILi64ELi64ELi256ELi4ELb0ELb0EN7cutlass10bfloat16_tE19Flash_kernel_traitsILi64ELi64ELi256ELi4ES3_EELb0ELb0ELb1ELb0ELb0ELb1ELb0ELb1EEEvNS_16Flash_fwd_paramsE:
        /* <DEDUP_REMOVED lines=8> */
[----:B-1-34-:R-:W-:Y:S05]  /*0080*/  CALL.REL.NOINC `($_ZN5flash24flash_fwd_splitkv_kernelI23Flash_fwd_kernel_traitsILi64ELi64ELi256ELi4ELb0ELb0EN7cutlass10bfloat16_tE19Flash_kernel_traitsILi64ELi64ELi256ELi4ES3_EELb0ELb0ELb1ELb0ELb0ELb1ELb0ELb1EEEvNS_16Flash_fwd_paramsE$_ZN5flash30compute_attn_1rowblock_splitkvI23Flash_fwd_kernel_traitsILi64ELi64ELi256ELi4ELb0ELb0EN7cutlass10bfloat16_tE19Flash_kernel_traitsILi64ELi64ELi256ELi4ES3_EELb0ELb0ELb1ELb0ELb0ELb1ELb0ELb1ENS_16Flash_fwd_paramsEEEvRKT8_iiiii) ;  /* 0x0000000000087944 */ /* 0x01afea0003c00000 */
[----:B------:R-:W-:Y:S05]  /*0090*/  BSYNC.RECONVERGENT B3 ;  /* 0x0000000000037941 */ /* 0x000fea0003800200 */
.L_x_4626:
[----:B------:R-:W-:Y:S05]  /*00a0*/  EXIT ;  /* 0x000000000000794d */ /* 0x000fea0003800000 */
        .type           $_ZN5flash24flash_fwd_splitkv_kernelI23Flash_fwd_kernel_traitsILi64ELi64ELi256ELi4ELb0ELb0EN7cutlass10bfloat16_tE19Flash_kernel_traitsILi64ELi64ELi256ELi4ES3_EELb0ELb0ELb1ELb0ELb0ELb1ELb0ELb1EEEvNS_16Flash_fwd_paramsE$_ZN5flash30compute_attn_1rowblock_splitkvI23Flash_fwd_kernel_traitsILi64ELi64ELi256ELi4ELb0ELb0EN7cutlass10bfloat16_tE19Flash_kernel_traitsILi64ELi64ELi256ELi4ES3_EELb0ELb0ELb1ELb0ELb0ELb1ELb0ELb1ENS_16Flash_fwd_paramsEEEvRKT8_iiiii,@function
        .size           $_ZN5flash24flash_fwd_splitkv_kernelI23Flash_fwd_kernel_traitsILi64ELi64ELi256ELi4ELb0ELb0EN7cutlass10bfloat16_tE19Flash_kernel_traitsILi64ELi64ELi256ELi4ES3_EELb0ELb0ELb1ELb0ELb0ELb1ELb0ELb1EEEvNS_16Flash_fwd_paramsE$_ZN5flash30compute_attn_1rowblock_splitkvI23Flash_fwd_kernel_traitsILi64ELi64ELi256ELi4ELb0ELb0EN7cutlass10bfloat16_tE19Flash_kernel_traitsILi64ELi64ELi256ELi4ES3_EELb0ELb0ELb1ELb0ELb0ELb1ELb0ELb1ENS_16Flash_fwd_paramsEEEvRKT8_iiiii,(.L_x_14747 - $_ZN5flash24flash_fwd_splitkv_kernelI23Flash_fwd_kernel_traitsILi64ELi64ELi256ELi4ELb0ELb0EN7cutlass10bfloat16_tE19Flash_kernel_traitsILi64ELi64ELi256ELi4ES3_EELb0ELb0ELb1ELb0ELb0ELb1ELb0ELb1EEEvNS_16Flash_fwd_paramsE$_ZN5flash30compute_attn_1rowblock_splitkvI23Flash_fwd_kernel_traitsILi64ELi64ELi256ELi4ELb0ELb0EN7cutlass10bfloat16_tE19Flash_kernel_traitsILi64ELi64ELi256ELi4ES3_EELb0ELb0ELb1ELb0ELb0ELb1ELb0ELb1ENS_16Flash_fwd_paramsEEEvRKT8_iiiii)
$_ZN5flash24flash_fwd_splitkv_kernelI23Flash_fwd_kernel_traitsILi64ELi64ELi256ELi4ELb0ELb0EN7cutlass10bfloat16_tE19Flash_kernel_traitsILi64ELi64ELi256ELi4ES3_EELb0ELb0ELb1ELb0ELb0ELb1ELb0ELb1EEEvNS_16Flash_fwd_paramsE$_ZN5flash30compute_attn_1rowblock_splitkvI23Flash_fwd_kernel_traitsILi64ELi64ELi256ELi4ELb0ELb0EN7cutlass10bfloat16_tE19Flash_kernel_traitsILi64ELi64ELi256ELi4ES3_EELb0ELb0ELb1ELb0ELb0ELb1ELb0ELb1ENS_16Flash_fwd_paramsEEEvRKT8_iiiii:
        /* <DEDUP_REMOVED lines=16> */
[----:B------:R-:W-:Y:S01]  /*01b0*/  ISETP.NE.AND.EX P1, PT, R11, RZ, PT, P0 ;  /* 0x000000ff0b00720c */ /* 0x000fe20003f25300 */
[----:B------:R-:W-:Y:S01]  /*01c0*/  IMAD.WIDE.U32 R10, R235, 0x4, R10 ;  /* 0x00000004eb0a7825 */ /* 0x000fe200078e000a */
[----:B------:R-:W-:-:S03]  /*01d0*/  IADD3 R16, P0, PT, R2, R73, RZ ;  /* 0x0000004902107210 */ /* 0x000fc60007f1e0ff */
[----:B------:R1:W5:Y:S02]  /*01e0*/  @!P3 LD.E R238, desc[UR6][R164.64+0xb4] ;  /* 0x0000b406a4eeb980 */ /* 0x000364000c101900 */
[----:B------:R-:W-:Y:S02]  /*01f0*/  IMAD.X R17, R3, 0x1, R72, P0 ;  /* 0x0000000103117824 */ /* 0x000fe400000e0648 */
        /* <DEDUP_REMOVED lines=17> */
.L_x_4628:
[----:B------:R-:W-:Y:S05]  /*0310*/  BSYNC.RECONVERGENT B0 ;  /* 0x0000000000007941 */ /* 0x000fea0003800200 */
.L_x_4627:
[----:B------:R-:W-:Y:S04]  /*0320*/  BSSY.RECONVERGENT B0, `(.L_x_4629) ;  /* 0x0000007000007945 */ /* 0x000fe80003800200 */
[----:B------:R-:W-:Y:S05]  /*0330*/  @!P4 BRA `(.L_x_4630) ;  /* 0x000000000014c947 */ /* 0x000fea0003800000 */
[----:B------:R-:W3:Y:S02]  /*0340*/  LD.E.U8 R0, desc[UR6][R164.64+0x1b2] ;  /* 0x0001b206a4007980 */ /* 0x000ee4000c101100 */
[----:B---3--:R-:W-:-:S13]  /*0350*/  ISETP.NE.AND P0, PT, R0, RZ, PT ;  /* 0x000000ff0000720c */ /* 0x008fda0003f05270 */
[----:B------:R-:W3:Y:S02]  /*0360*/  @P0 LD.E R0, desc[UR6][R8.64+0x4] ;  /* 0x0000040608000980 */ /* 0x000ee4000c101900 */
[----:B---3-5:R-:W-:-:S06]  /*0370*/  @P0 IADD3 R3, PT, PT, R0, -R13, RZ ;  /* 0x8000000d00030210 */ /* 0x028fcc0007ffe0ff */
[----:B------:R3:W5:Y:S02]  /*0380*/  @!P0 LD.E R3, desc[UR6][R8.64] ;  /* 0x0000000608038980 */ /* 0x000764000c101900 */
.L_x_4630:
[----:B------:R-:W-:Y:S05]  /*0390*/  BSYNC.RECONVERGENT B0 ;  /* 0x0000000000007941 */ /* 0x000fea0003800200 */
.L_x_4629:
[----:B------:R-:W-:Y:S01]  /*03a0*/  BSSY.RECONVERGENT B1, `(.L_x_4631) ;  /* 0x0000012000017945 */ /* 0x000fe20003800200 */
[----:B-----5:R-:W-:Y:S02]  /*03b0*/  @P3 IADD3 R238, PT, PT, -R240, R5, RZ ;  /* 0x00000005f0ee3210 */ /* 0x020fe40007ffe1ff */
[----:B------:R-:W-:Y:S01]  /*03c0*/  IADD3 R70, PT, PT, R3, -R12, RZ ;  /* 0x8000000c03467210 */ /* 0x000fe20007ffe0ff */
[----:B------:R-:W-:Y:S06]  /*03d0*/  @!P5 BRA `(.L_x_4632) ;  /* 0x000000000014d947 */ /* 0x000fec0003800000 */
[----:B------:R-:W-:-:S05]  /*03e0*/  IADD3 R2, P0, PT, R6, R73, RZ ;  /* 0x0000004906027210 */ /* 0x000fca0007f1e0ff */
[----:B------:R-:W-:-:S06]  /*03f0*/  IMAD.X R3, R7, 0x1, R72, P0 ;  /* 0x0000000107037824 */ /* 0x000fcc00000e0648 */
[----:B------:R-:W4:Y:S02]  /*0400*/  LD.E R3, desc[UR6][R2.64] ;  /* 0x0000000602037980 */ /* 0x000f24000c101900 */
[----:B----4-:R-:W-:Y:S01]  /*0410*/  IADD3 R60, PT, PT, R3, -R12, RZ ;  /* 0x8000000c033c7210 */ /* 0x010fe20007ffe0ff */
[----:B------:R-:W-:Y:S05]  /*0420*/  BRA `(.L_x_4633) ;  /* 0x0000000000247947 */ /* 0x000fea0003800000 */
.L_x_4632:
[----:B------:R-:W4:Y:S01]  /*0430*/  LD.E.64 R2, desc[UR6][R164.64+0x108] ;  /* 0x00010806a4027980 */ /* 0x000f22000c101b00 */
[----:B------:R-:W-:Y:S01]  /*0440*/  BSSY.RECONVERGENT B0, `(.L_x_4634) ;  /* 0x0000006000007945 */ /* 0x000fe20003800200 */
[----:B----4-:R-:W-:-:S04]  /*0450*/  ISETP.NE.U32.AND P0, PT, R2, RZ, PT ;  /* 0x000000ff0200720c */ /* 0x010fc80003f05070 */
[----:B------:R-:W-:Y:S01]  /*0460*/  ISETP.NE.AND.EX P0, PT, R3, RZ, PT, P0 ;  /* 0x000000ff0300720c */ /* 0x000fe20003f05300 */
[----:B------:R-:W-:-:S12]  /*0470*/  IMAD.MOV.U32 R3, RZ, RZ, RZ ;  /* 0x000000ffff037224 */ /* 0x000fd800078e00ff */
[----:B------:R-:W-:Y:S05]  /*0480*/  @!P0 BRA `(.L_x_4635) ;  /* 0x0000000000048947 */ /* 0x000fea0003800000 */
[----:B------:R4:W5:Y:S02]  /*0490*/  LD.E R3, desc[UR6][R164.64+0xbc] ;  /* 0x0000bc06a4037980 */ /* 0x000964000c101900 */
.L_x_4635:
[----:B------:R-:W-:Y:S05]  /*04a0*/  BSYNC.RECONVERGENT B0 ;  /* 0x0000000000007941 */ /* 0x000fea0003800200 */
.L_x_4634:
[----:B-----5:R-:W-:Y:S02]  /*04b0*/  IADD3 R60, PT, PT, R70, R3, RZ ;  /* 0x00000003463c7210 */ /* 0x020fe40007ffe0ff */
.L_x_4633:
[----:B------:R-:W-:Y:S05]  /*04c0*/  BSYNC.RECONVERGENT B1 ;  /* 0x0000000000017941 */ /* 0x000fea0003800200 */
.L_x_4631:
[----:B------:R-:W-:Y:S01]  /*04d0*/  IMAD.SHL.U32 R75, R237, 0x40, RZ ;  /* 0x00000040ed4b7824 */ /* 0x000fe200078e00ff */
[----:B------:R-:W-:Y:S01]  /*04e0*/  MOV R2, R234 ;  /* 0x000000ea00027202 */ /* 0x000fe20000000f00 */
[----:B------:R-:W-:-:S03]  /*04f0*/  IMAD.MOV.U32 R3, RZ, RZ, 0x0 ;  /* 0x00000000ff037424 */ /* 0x000fc600078e00ff */
[----:B------:R-:W-:-:S13]  /*0500*/  ISETP.GT.AND P0, PT, R238, R75, PT ;  /* 0x0000004bee00720c */ /* 0x000fda0003f04270 */
[----:B-1234-:R-:W-:Y:S05]  /*0510*/  @!P0 RET.REL.NODEC R2 `(_ZN5flash24flash_fwd_splitkv_kernelI23Flash_fwd_kernel_traitsILi64ELi64ELi256ELi4ELb0ELb0EN7cutlass10bfloat16_tE19Flash_kernel_traitsILi64ELi64ELi256ELi4ES3_EELb0ELb0ELb1ELb0ELb0ELb1ELb0ELb1EEEvNS_16Flash_fwd_paramsE) ;  /* 0xfffffff802b88950 */ /* 0x01efea0003c3ffff */
        /* <DEDUP_REMOVED lines=25> */
[----:B------:R-:W-:Y:S02]  /*06b0*/  IADD3 R238, PT, PT, -R75, R238, RZ ;  /* 0x000000ee4bee7210 */ /* 0x000fe40007ffe1ff */
[----:B------:R-:W-:Y:S01]  /*06c0*/  SHF.R.U32.HI R61, RZ, 0x3, R61 ;  /* 0x00000003ff3d7819 */ /* 0x000fe2000001163d */
[----:B------:R-:W-:Y:S04]  /*06d0*/  BSSY.RECONVERGENT B0, `(.L_x_4637) ;  /* 0x000003a000007945 */ /* 0x000fe80003800200 */
[----:B------:R-:W-:Y:S02]  /*06e0*/  VIADD R21, R61, 0x30 ;  /* 0x000000303d157836 */ /* 0x000fe40000000000 */
        /* <DEDUP_REMOVED lines=26> */
[C---:B------:R-:W-:Y:S02]  /*0890*/  IADD3 R3, P0, PT, R0.reuse, R61, RZ ;  /* 0x0000003d00037210 */ /* 0x040fe40007f1e0ff */
[C---:B------:R-:W-:Y:S01]  /*08a0*/  ISETP.GE.OR P3, PT, R61.reuse, R238, P1 ;  /* 0x000000ee3d00720c */ /* 0x040fe20000f66670 */
[C---:B------:R-:W-:Y:S01]  /*08b0*/  VIADD R5, R61.reuse, 0x20 ;  /* 0x000000203d057836 */ /* 0x040fe20000000000 */
[----:B------:R-:W-:Y:S02]  /*08c0*/  IADD3 R15, PT, PT, R61, 0x10, RZ ;  /* 0x000000103d0f7810 */ /* 0x000fe40007ffe0ff */
[----:B------:R-:W-:Y:S02]  /*08d0*/  LEA.HI.X.SX32 R0, R0, RZ, 0x1, P0 ;  /* 0x000000ff00007211 */ /* 0x000fe400000f0eff */
[----:B------:R-:W-:Y:S02]  /*08e0*/  LEA R14, P0, R3, R16, 0x2 ;  /* 0x00000010030e7211 */ /* 0x000fe400078010ff */
[----:B------:R-:W-:-:S02]  /*08f0*/  P2R R2, PR, RZ, 0x8 ;  /* 0x00000008ff027803 */ /* 0x000fc40000000000 */
[CC--:B------:R-:W-:Y:S02]  /*0900*/  ISETP.GE.OR P6, PT, R15.reuse, R238.reuse, P1 ;  /* 0x000000ee0f00720c */ /* 0x0c0fe40000fc6670 */
[-C--:B------:R-:W-:Y:S02]  /*0910*/  ISETP.GE.OR P3, PT, R15, R238.reuse, P2 ;  /* 0x000000ee0f00720c */ /* 0x080fe40001766670 */
[----:B------:R-:W-:Y:S02]  /*0920*/  LEA.HI.X R15, R3, R17, R0, 0x2, P0 ;  /* 0x00000011030f7211 */ /* 0x000fe400000f1400 */
[CC--:B------:R-:W-:Y:S02]  /*0930*/  ISETP.GE.OR P5, PT, R5.reuse, R238.reuse, P1 ;  /* 0x000000ee0500720c */ /* 0x0c0fe40000fa6670 */
[----:B------:R-:W-:Y:S02]  /*0940*/  ISETP.NE.AND P0, PT, R2, RZ, PT ;  /* 0x000000ff0200720c */ /* 0x000fe40003f05270 */
[----:B------:R-:W-:-:S02]  /*0950*/  ISETP.GE.OR P4, PT, R5, R238, P2 ;  /* 0x000000ee0500720c */ /* 0x000fc40001786670 */
[CC--:B------:R-:W-:Y:S02]  /*0960*/  ISETP.GE.OR P1, PT, R21.reuse, R238.reuse, P1 ;  /* 0x000000ee1500720c */ /* 0x0c0fe40000f26670 */
[----:B------:R-:W-:Y:S02]  /*0970*/  ISETP.GE.OR P2, PT, R21, R238, P2 ;  /* 0x000000ee1500720c */ /* 0x000fe40001746670 */
[----:B------:R-:W-:-:S03]  /*0980*/  @!P6 MOV R5, 0x7f800000 ;  /* 0x7f8000000005e802 */ /* 0x000fc60000000f00 */
[----:B------:R-:W-:Y:S02]  /*0990*/  @!P5 IMAD.MOV.U32 R3, RZ, RZ, 0x7f800000 ;  /* 0x7f800000ff03d424 */ /* 0x000fe400078e00ff */
[----:B------:R-:W-:Y:S01]  /*09a0*/  @!P0 IMAD.MOV.U32 R17, RZ, RZ, 0x7f800000 ;  /* 0x7f800000ff118424 */ /* 0x000fe200078e00ff */
[----:B-1----:R-:W-:Y:S06]  /*09b0*/  @P3 BRA `(.L_x_4638) ;  /* 0x00000000002c3947 */ /* 0x002fec0003800000 */
        /* <DEDUP_REMOVED lines=11> */
.L_x_4638:
[----:B------:R-:W-:Y:S05]  /*0a70*/  BSYNC.RECONVERGENT B0 ;  /* 0x0000000000007941 */ /* 0x000fea0003800200 */
.L_x_4637:
        /* <DEDUP_REMOVED lines=13> */
.L_x_4640:
[----:B------:R-:W-:Y:S05]  /*0b50*/  BSYNC.RECONVERGENT B0 ;  /* 0x0000000000007941 */ /* 0x000fea0003800200 */
.L_x_4639:
        /* <DEDUP_REMOVED lines=12> */
.L_x_4642:
[----:B------:R-:W-:Y:S05]  /*0c20*/  BSYNC.RECONVERGENT B0 ;  /* 0x0000000000007941 */ /* 0x000fea0003800200 */
.L_x_4641:
[----:B------:R-:W-:Y:S01]  /*0c30*/  ISETP.NE.AND P0, PT, R2, RZ, PT ;  /* 0x000000ff0200720c */ /* 0x000fe20003f05270 */
[----:B------:R-:W-:Y:S01]  /*0c40*/  @!P6 ST.E desc[UR6][R14.64+0x40], R5 ;  /* 0x000040050e00e985 */ /* 0x000fe2000c101906 */
[----:B------:R-:W-:-:S03]  /*0c50*/  MOV R235, 0x0 ;  /* 0x0000000000eb7802 */ /* 0x000fc60000000f00 */
[----:B------:R-:W-:Y:S08]  /*0c60*/  @!P5 ST.E desc[UR6][R14.64+0x80], R3 ;  /* 0x000080030e00d985 */ /* 0x000ff0000c101906 */
[----:B------:R1:W-:Y:S02]  /*0c70*/  @!P0 ST.E desc[UR6][R14.64], R17 ;  /* 0x000000110e008985 */ /* 0x0003e4000c101906 */
[----:B-123--:R-:W-:Y:S05]  /*0c80*/  @P1 RET.REL.NODEC R234 `(_ZN5flash24flash_fwd_splitkv_kernelI23Flash_fwd_kernel_traitsILi64ELi64ELi256ELi4ELb0ELb0EN7cutlass10bfloat16_tE19Flash_kernel_traitsILi64ELi64ELi256ELi4ES3_EELb0ELb0ELb1ELb0ELb0ELb1ELb0ELb1EEEvNS_16Flash_fwd_paramsE) ;  /* 0xfffffff0eadc1950 */ /* 0x00efea0003c3ffff */
[----:B------:R-:W-:Y:S02]  /*0c90*/  MOV R3, 0x7f800000 ;  /* 0x7f80000000037802 */ /* 0x000fe40000000f00 */
[----:B------:R-:W-:-:S03]  /*0ca0*/  MOV R235, 0x0 ;  /* 0x0000000000eb7802 */ /* 0x000fc60000000f00 */
[----:B------:R1:W-:Y:S02]  /*0cb0*/  ST.E desc[UR6][R14.64+0xc0], R3 ;  /* 0x0000c0030e007985 */ /* 0x0003e4000c101906 */
[----:B-1----:R-:W-:Y:S05]  /*0cc0*/  RET.REL.NODEC R234 `(_ZN5flash24flash_fwd_splitkv_kernelI23Flash_fwd_kernel_traitsILi64ELi64ELi256ELi4ELb0ELb0EN7cutlass10bfloat16_tE19Flash_kernel_traitsILi64ELi64ELi256ELi4ES3_EELb0ELb0ELb1ELb0ELb0ELb1ELb0ELb1EEEvNS_16Flash_fwd_paramsE) ;  /* 0xfffffff0eacc7950 */ /* 0x002fea0003c3ffff */
.L_x_4636:
        /* <DEDUP_REMOVED lines=14> */
[----:B------:R-:W-:Y:S02]  /*0db0*/  MOV R6, R164 ;  /* 0x000000a400067202 */ /* 0x000fe40000000f00 */
[----:B------:R-:W-:-:S05]  /*0dc0*/  MOV R7, R165 ;  /* 0x000000a500077202 */ /* 0x000fca0000000f00 */
        /* <DEDUP_REMOVED lines=18> */
[----:B------:R-:W-:-:S05]  /*0ef0*/  IADD3 R0, PT, PT, RZ, -R0, RZ ;  /* 0x80000000ff007210 */ /* 0x000fca0007ffe0ff */
        /* <DEDUP_REMOVED lines=8> */
[-C--:B---3--:R-:W-:Y:S01]  /*0f80*/  IMAD R0, R15, R235.reuse, RZ ;  /* 0x000000eb0f007224 */ /* 0x088fe200078e02ff */
[----:B------:R-:W-:Y:S01]  /*0f90*/  @!P0 IADD3 R10, PT, PT, R10, 0x1, RZ ;  /* 0x000000010a0a8810 */ /* 0x000fe20007ffe0ff */
[----:B------:R-:W-:-:S05]  /*0fa0*/  IMAD.WIDE.U32 R14, R14, R235, RZ ;  /* 0x000000eb0e0e7225 */ /* 0x000fca00078e00ff */
[----:B------:R-:W-:Y:S02]  /*0fb0*/  IADD3 R243, PT, PT, R15, R0, RZ ;  /* 0x000000000ff37210 */ /* 0x000fe40007ffe0ff */
[----:B------:R-:W-:Y:S01]  /*0fc0*/  LEA R242, P0, R14, R244, 0x2 ;  /* 0x000000f40ef27211 */ /* 0x000fe200078010ff */
[----:B------:R-:W-:-:S03]  /*0fd0*/  @P1 VIADD R10, R10, 0x1 ;  /* 0x000000010a0a1836 */ /* 0x000fc60000000000 */
[----:B------:R-:W-:Y:S01]  /*0fe0*/  LEA.HI.X R243, R14, R245, R243, 0x2, P0 ;  /* 0x000000f50ef37211 */ /* 0x000fe200000f14f3 */
[----:B------:R-:W-:Y:S01]  /*0ff0*/  @!P2 IMAD.MOV R10, RZ, RZ, -R10 ;  /* 0x000000ffff0aa224 */ /* 0x000fe200078e0a0a */
[----:B------:R-:W-:Y:S01]  /*1000*/  @!P3 LOP3.LUT R10, RZ, R12, RZ, 0x33, !PT ;  /* 0x0000000cff0ab212 */ /* 0x000fe200078e33ff */
[----:B------:R-:W2:Y:S04]  /*1010*/  LD.E.64 R14, desc[UR6][R6.64+0x20] ;  /* 0x00002006060e7980 */ /* 0x000ea8000c101b00 */
[----:B------:R-:W-:-:S05]  /*1020*/  IMAD.WIDE R26, R10, 0x4, R242 ;  /* 0x000000040a1a7825 */ /* 0x000fca00078e02f2 */
[----:B------:R1:W3:Y:S01]  /*1030*/  LD.E R0, desc[UR6][R26.64] ;  /* 0x000000061a007980 */ /* 0x0002e2000c101900 */
[----:B----4-:R-:W-:-:S04]  /*1040*/  IABS R8, R5 ;  /* 0x0000000500087213 */ /* 0x010fc80000000000 */
[----:B------:R-:W4:Y:S08]  /*1050*/  I2F.RP R24, R8 ;  /* 0x0000000800187306 */ /* 0x000f300000209400 */
[----:B----4-:R-:W4:Y:S02]  /*1060*/  MUFU.RCP R13, R24 ;  /* 0x00000018000d7308 */ /* 0x010f240000001000 */
[----:B----4-:R-:W-:-:S06]  /*1070*/  IADD3 R13, PT, PT, R13, 0xffffffe, RZ ;  /* 0x0ffffffe0d0d7810 */ /* 0x010fcc0007ffe0ff */
[----:B-1----:R-:W1:Y:S01]  /*1080*/  F2I.FTZ.U32.TRUNC.NTZ R27, R13 ;  /* 0x0000000d001b7305 */ /* 0x002e62000021f000 */
        /* <DEDUP_REMOVED lines=12> */
[----:B------:R-:W-:Y:S02]  /*1150*/  LOP3.LUT R8, R236, R5, RZ, 0x3c, !PT ;  /* 0x00000005ec087212 */ /* 0x000fe400078e3cff */
[----:B------:R-:W-:Y:S02]  /*1160*/  @!P0 IADD3 R2, PT, PT, R2, 0x1, RZ ;  /* 0x0000000102028810 */ /* 0x000fe40007ffe0ff */
[----:B------:R-:W-:Y:S01]  /*1170*/  ISETP.GE.AND P1, PT, R8, RZ, PT ;  /* 0x000000ff0800720c */ /* 0x000fe20003f26270 */
[----:B------:R-:W-:Y:S01]  /*1180*/  IMAD.MOV R10, RZ, RZ, -R10 ;  /* 0x000000ffff0a7224 */ /* 0x000fe200078e0a0a */
[----:B------:R-:W-:-:S03]  /*1190*/  ISETP.NE.AND P0, PT, R5, RZ, PT ;  /* 0x000000ff0500720c */ /* 0x000fc60003f05270 */
[----:B------:R-:W-:Y:S02]  /*11a0*/  IMAD R3, R12, R10, R3 ;  /* 0x0000000a0c037224 */ /* 0x000fe400078e0203 */
[----:B------:R-:W-:-:S04]  /*11b0*/  @P2 VIADD R2, R2, 0x1 ;  /* 0x0000000102022836 */ /* 0x000fc80000000000 */
[----:B------:R-:W-:Y:S02]  /*11c0*/  IMAD.MOV.U32 R11, RZ, RZ, R2 ;  /* 0x000000ffff0b7224 */ /* 0x000fe400078e0002 */
[----:B------:R-:W-:-:S03]  /*11d0*/  IMAD R2, R227, R3, RZ ;  /* 0x00000003e3027224 */ /* 0x000fc600078e02ff */
[----:B------:R-:W-:Y:S02]  /*11e0*/  @!P1 IADD3 R11, PT, PT, -R11, RZ, RZ ;  /* 0x000000ff0b0b9210 */ /* 0x000fe40007ffe1ff */
[----:B------:R-:W-:-:S05]  /*11f0*/  @!P0 LOP3.LUT R11, RZ, R5, RZ, 0x33, !PT ;  /* 0x00000005ff0b8212 */ /* 0x000fca00078e33ff */
[----:B------:R-:W-:Y:S01]  /*1200*/  IMAD R13, R21, R11, RZ ;  /* 0x0000000b150d7224 */ /* 0x000fe200078e02ff */
[----:B---3--:R-:W-:Y:S01]  /*1210*/  SHF.R.S32.HI R9, RZ, 0x1f, R0 ;  /* 0x0000001fff097819 */ /* 0x008fe20000011400 */
[-C--:B--2---:R-:W-:Y:S02]  /*1220*/  IMAD R4, R15, R0.reuse, RZ ;  /* 0x000000000f047224 */ /* 0x084fe400078e02ff */
[----:B------:R-:W-:-:S04]  /*1230*/  IMAD.WIDE.U32 R24, R14, R0, RZ ;  /* 0x000000000e187225 */ /* 0x000fc800078e00ff */
[----:B------:R-:W-:Y:S01]  /*1240*/  IMAD R4, R14, R9, R4 ;  /* 0x000000090e047224 */ /* 0x000fe200078e0204 */
[----:B------:R-:W-:-:S04]  /*1250*/  SHF.R.S32.HI R15, RZ, 0x1f, R3 ;  /* 0x0000001fff0f7819 */ /* 0x000fc80000011403 */
[----:B------:R-:W-:Y:S01]  /*1260*/  IADD3 R25, PT, PT, R25, R4, RZ ;  /* 0x0000000419197210 */ /* 0x000fe20007ffe0ff */
[----:B------:R-:W-:Y:S01]  /*1270*/  IMAD R2, R226, R15, R2 ;  /* 0x0000000fe2027224 */ /* 0x000fe200078e0202 */
[----:B------:R-:W-:Y:S01]  /*1280*/  SHF.R.S32.HI R4, RZ, 0x1f, R11 ;  /* 0x0000001fff047819 */ /* 0x000fe2000001140b */
[----:B------:R-:W-:-:S04]  /*1290*/  IMAD.WIDE.U32 R24, R3, R226, R24 ;  /* 0x000000e203187225 */ /* 0x000fc800078e0018 */
[----:B------:R-:W-:Y:S02]  /*12a0*/  IMAD.IADD R25, R25, 0x1, R2 ;  /* 0x0000000119197824 */ /* 0x000fe400078e0202 */
        /* <DEDUP_REMOVED lines=10> */
.L_x_4644:
[----:B------:R-:W2:Y:S01]  /*1350*/  LD.E R5, desc[UR6][R164.64+0x68] ;  /* 0x00006806a4057980 */ /* 0x000ea2000c101900 */
[----:B------:R-:W-:-:S03]  /*1360*/  ISETP.NE.AND P0, PT, R13, -0x1, PT ;  /* 0xffffffff0d00780c */ /* 0x000fc60003f05270 */
[----:B------:R-:W3:Y:S01]  /*1370*/  LD.E.64 R226, desc[UR6][R164.64+0x38] ;  /* 0x00003806a4e27980 */ /* 0x000ee2000c101b00 */
[----:B------:R-:W-:Y:S02]  /*1380*/  MOV R6, R164 ;  /* 0x000000a400067202 */ /* 0x000fe40000000f00 */
[----:B------:R-:W-:Y:S01]  /*1390*/  MOV R7, R165 ;  /* 0x000000a500077202 */ /* 0x000fe20000000f00 */
[----:B------:R4:W5:Y:S04]  /*13a0*/  LD.E.64 R22, desc[UR6][R164.64+0x58] ;  /* 0x00005806a4167980 */ /* 0x000968000c101b00 */
[----:B------:R-:W4:Y:S04]  /*13b0*/  LD.E.64 R228, desc[UR6][R6.64+0x40] ;  /* 0x0000400606e47980 */ /* 0x000f28000c101b00 */
[----:B------:R-:W4:Y:S04]  /*13c0*/  @!P0 LD.E.64 R20, desc[UR6][R164.64+0x20] ;  /* 0x00002006a4148980 */ /* 0x000f28000c101b00 */
[----:B------:R-:W4:Y:S04]  /*13d0*/  @!P0 LD.E.64 R18, desc[UR6][R164.64+0x28] ;  /* 0x00002806a4128980 */ /* 0x000f28000c101b00 */
[----:B------:R-:W4:Y:S01]  /*13e0*/  LD.E.64 R14, desc[UR6][R6.64+0x50] ;  /* 0x00005006060e7980 */ /* 0x000f22000c101b00 */
[----:B------:R-:W-:Y:S01]  /*13f0*/  IMAD.MOV.U32 R24, RZ, RZ, RZ ;  /* 0x000000ffff187224 */ /* 0x000fe200078e00ff */
[----:B------:R-:W-:-:S02]  /*1400*/  CS2R R242, SRZ ;  /* 0x0000000000f27805 */ /* 0x000fc4000001ff00 */
[----:B--2---:R-:W-:-:S04]  /*1410*/  IABS R0, R5 ;  /* 0x0000000500007213 */ /* 0x004fc80000000000 */
[----:B------:R-:W2:Y:S08]  /*1420*/  I2F.RP R10, R0 ;  /* 0x00000000000a7306 */ /* 0x000eb00000209400 */
[----:B--2---:R-:W2:Y:S02]  /*1430*/  MUFU.RCP R4, R10 ;  /* 0x0000000a00047308 */ /* 0x004ea40000001000 */
[----:B--2---:R-:W-:-:S06]  /*1440*/  VIADD R4, R4, 0xffffffe ;  /* 0x0ffffffe04047836 */ /* 0x004fcc0000000000 */
[----:B------:R-:W2:Y:S01]  /*1450*/  F2I.FTZ.U32.TRUNC.NTZ R25, R4 ;  /* 0x0000000400197305 */ /* 0x000ea2000021f000 */
[----:B-1----:R-:W-:Y:S02]  /*1460*/  IABS R3, R5 ;  /* 0x0000000500037213 */ /* 0x002fe40000000000 */
[----:B--2---:R-:W-:-:S05]  /*1470*/  IADD3 R2, PT, PT, RZ, -R25, RZ ;  /* 0x80000019ff027210 */ /* 0x004fca0007ffe0ff */
[----:B------:R-:W-:Y:S01]  /*1480*/  IMAD R9, R2, R0, RZ ;  /* 0x0000000002097224 */ /* 0x000fe200078e02ff */
[----:B------:R-:W-:-:S03]  /*1490*/  IABS R2, R236 ;  /* 0x000000ec00027213 */ /* 0x000fc60000000000 */
[----:B------:R-:W-:Y:S01]  /*14a0*/  IMAD.HI.U32 R9, R25, R9, R24 ;  /* 0x0000000919097227 */ /* 0x000fe200078e0018 */
[----:B------:R-:W-:-:S05]  /*14b0*/  IADD3 R3, PT, PT, RZ, -R3, RZ ;  /* 0x80000003ff037210 */ /* 0x000fca0007ffe0ff */
        /* <DEDUP_REMOVED lines=8> */
[----:B----4-:R-:W-:Y:S02]  /*1540*/  @!P0 IMAD R11, R21, R8, RZ ;  /* 0x00000008150b8224 */ /* 0x010fe400078e02ff */
[----:B------:R-:W-:Y:S01]  /*1550*/  @!P0 IMAD.IADD R25, R25, 0x1, R2 ;  /* 0x0000000119198824 */ /* 0x000fe200078e0202 */
[----:B------:R-:W-:Y:S02]  /*1560*/  @P0 IADD3 R2, PT, PT, R12, R13, RZ ;  /* 0x0000000d0c020210 */ /* 0x000fe40007ffe0ff */
[----:B------:R-:W-:Y:S01]  /*1570*/  @!P1 IADD3 R3, PT, PT, R3, -R0, RZ ;  /* 0x8000000003039210 */ /* 0x000fe20007ffe0ff */
[C---:B------:R-:W-:Y:S02]  /*1580*/  @!P0 IMAD R11, R20.reuse, R10, R11 ;  /* 0x0000000a140b8224 */ /* 0x040fe400078e020b */
[----:B------:R-:W-:Y:S01]  /*1590*/  @!P0 IMAD.WIDE.U32 R24, R20, R8, R24 ;  /* 0x0000000814188225 */ /* 0x000fe200078e0018 */
[----:B------:R-:W-:-:S03]  /*15a0*/  ISETP.GE.U32.AND P3, PT, R3, R0, PT ;  /* 0x000000000300720c */ /* 0x000fc60003f66070 */
[-C--:B------:R-:W-:Y:S02]  /*15b0*/  @P0 IMAD R0, R227, R2.reuse, RZ ;  /* 0x00000002e3000224 */ /* 0x080fe400078e02ff */
[----:B------:R-:W-:Y:S01]  /*15c0*/  @P0 IMAD.WIDE.U32 R20, R226, R2, RZ ;  /* 0x00000002e2140225 */ /* 0x000fe200078e00ff */
[----:B------:R-:W-:Y:S02]  /*15d0*/  LOP3.LUT R2, R236, R5, RZ, 0x3c, !PT ;  /* 0x00000005ec027212 */ /* 0x000fe400078e3cff */
[----:B------:R-:W-:Y:S02]  /*15e0*/  @!P1 IADD3 R4, PT, PT, R4, 0x1, RZ ;  /* 0x0000000104049810 */ /* 0x000fe40007ffe0ff */
[----:B------:R-:W-:Y:S02]  /*15f0*/  ISETP.GE.AND P2, PT, R2, RZ, PT ;  /* 0x000000ff0200720c */ /* 0x000fe40003f46270 */
[----:B------:R-:W-:Y:S01]  /*1600*/  ISETP.NE.AND P1, PT, R5, RZ, PT ;  /* 0x000000ff0500720c */ /* 0x000fe20003f25270 */
[----:B------:R-:W-:Y:S01]  /*1610*/  @!P0 IMAD.IADD R11, R25, 0x1, R11 ;  /* 0x00000001190b8824 */ /* 0x000fe200078e020b */
[----:B------:R-:W-:Y:S01]  /*1620*/  @!P0 MOV R10, R24 ;  /* 0x00000018000a8202 */ /* 0x000fe20000000f00 */
[----:B------:R-:W-:Y:S01]  /*1630*/  @P0 IMAD.MOV.U32 R10, RZ, RZ, R20 ;  /* 0x000000ffff0a0224 */ /* 0x000fe200078e0014 */
[----:B------:R-:W-:-:S02]  /*1640*/  LEA R3, R49, 0xffffff00, 0x8 ;  /* 0xffffff0031037811 */ /* 0x000fc400078e40ff */
[----:B------:R-:W-:Y:S01]  /*1650*/  @P0 IADD3 R11, PT, PT, R21, R0, RZ ;  /* 0x00000000150b0210 */ /* 0x000fe20007ffe0ff */
[----:B------:R-:W-:Y:S01]  /*1660*/  @!P0 IMAD R0, R229, R12, RZ ;  /* 0x0000000ce5008224 */ /* 0x000fe200078e02ff */
[----:B------:R-:W-:Y:S02]  /*1670*/  @!P0 SHF.R.S32.HI R9, RZ, 0x1f, R12 ;  /* 0x0000001fff098819 */ /* 0x000fe4000001140c */
[----:B------:R-:W-:Y:S01]  /*1680*/  @P3 IADD3 R4, PT, PT, R4, 0x1, RZ ;  /* 0x0000000104043810 */ /* 0x000fe20007ffe0ff */
[----:B------:R-:W-:-:S03]  /*1690*/  IMAD.WIDE.U32 R20, R226, R3, R10 ;  /* 0x00000003e2147225 */ /* 0x000fc600078e000a */
[----:B------:R-:W-:Y:S01]  /*16a0*/  @!P2 IADD3 R4, PT, PT, -R4, RZ, RZ ;  /* 0x000000ff0404a210 */ /* 0x000fe20007ffe1ff */
[----:B------:R-:W-:Y:S02]  /*16b0*/  @!P0 IMAD R0, R9, R228, R0 ;  /* 0x000000e409008224 */ /* 0x000fe400078e0200 */
[----:B------:R-:W-:Y:S01]  /*16c0*/  @!P0 IMAD.WIDE.U32 R10, R228, R12, RZ ;  /* 0x0000000ce40a8225 */ /* 0x000fe200078e00ff */
[----:B------:R-:W-:-:S03]  /*16d0*/  @!P1 LOP3.LUT R4, RZ, R5, RZ, 0x33, !PT ;  /* 0x00000005ff049212 */ /* 0x000fc600078e33ff */
[----:B------:R-:W-:Y:S01]  /*16e0*/  IMAD R2, R227, R3, RZ ;  /* 0x00000003e3027224 */ /* 0x000fe200078e02ff */
[----:B------:R-:W-:Y:S01]  /*16f0*/  @!P0 SHF.R.S32.HI R9, RZ, 0x1f, R8 ;  /* 0x0000001fff098819 */ /* 0x000fe20000011408 */
[----:B------:R-:W-:Y:S01]  /*1700*/  @!P0 IMAD.IADD R25, R11, 0x1, R0 ;  /* 0x000000010b198824 */ /* 0x000fe200078e0200 */
[----:B------:R-:W-:Y:S01]  /*1710*/  @!P0 MOV R24, R10 ;  /* 0x0000000a00188202 */ /* 0x000fe20000000f00 */
[----:B------:R-:W-:Y:S01]  /*1720*/  IMAD.IADD R21, R21, 0x1, R2 ;  /* 0x0000000115157824 */ /* 0x000fe200078e0202 */
[----:B------:R-:W-:Y:S01]  /*1730*/  SHF.R.S32.HI R2, RZ, 0x1f, R4 ;  /* 0x0000001fff027819 */ /* 0x000fe20000011404 */
[----:B------:R-:W-:Y:S01]  /*1740*/  @!P0 IMAD R0, R19, R8, RZ ;  /* 0x0000000813008224 */ /* 0x000fe200078e02ff */
[----:B------:R-:W-:Y:S01]  /*1750*/  @P0 IADD3 R12, PT, PT, R12, R13, RZ ;  /* 0x0000000d0c0c0210 */ /* 0x000fe20007ffe0ff */
[----:B------:R-:W-:Y:S02]  /*1760*/  IMAD R11, R15, R4, RZ ;  /* 0x000000040f0b7224 */ /* 0x000fe400078e02ff */
[----:B------:R-:W-:-:S02]  /*1770*/  @!P0 IMAD R0, R18, R9, R0 ;  /* 0x0000000912008224 */ /* 0x000fc400078e0200 */
[----:B------:R-:W-:-:S04]  /*1780*/  @!P0 IMAD.WIDE.U32 R18, R18, R8, R24 ;  /* 0x0000000812128225 */ /* 0x000fc800078e0018 */
[C---:B------:R-:W-:Y:S02]  /*1790*/  IMAD R2, R14.reuse, R2, R11 ;  /* 0x000000020e027224 */ /* 0x040fe400078e020b */
[----:B------:R-:W-:Y:S01]  /*17a0*/  IMAD.WIDE.U32 R20, R14, R4, R20 ;  /* 0x000000040e147225 */ /* 0x000fe200078e0014 */
[----:B------:R-:W-:-:S03]  /*17b0*/  @!P0 IADD3 R13, PT, PT, R19, R0, RZ ;  /* 0x00000000130d8210 */ /* 0x000fc60007ffe0ff */
[----:B------:R-:W-:-:S04]  /*17c0*/  @P0 IMAD.WIDE.U32 R10, R228, R12, RZ ;  /* 0x0000000ce40a0225 */ /* 0x000fc800078e00ff */
[----:B------:R-:W-:Y:S01]  /*17d0*/  @P0 IMAD R8, R229, R12, RZ ;  /* 0x0000000ce5080224 */ /* 0x000fe200078e02ff */
[----:B------:R-:W-:Y:S01]  /*17e0*/  MOV R4, R20 ;  /* 0x0000001400047202 */ /* 0x000fe20000000f00 */
[----:B------:R-:W-:Y:S01]  /*17f0*/  @!P0 IMAD.MOV.U32 R0, RZ, RZ, R18 ;  /* 0x000000ffff008224 */ /* 0x000fe200078e0012 */
[----:B------:R-:W-:Y:S01]  /*1800*/  IADD3 R2, PT, PT, R21, R2, RZ ;  /* 0x0000000215027210 */ /* 0x000fe20007ffe0ff */
[----:B------:R-:W-:Y:S01]  /*1810*/  @P0 IMAD.IADD R13, R11, 0x1, R8 ;  /* 0x000000010b0d0824 */ /* 0x000fe200078e0208 */
[----:B------:R-:W-:Y:S02]  /*1820*/  @P0 MOV R0, R10 ;  /* 0x0000000a00000202 */ /* 0x000fe40000000f00 */
[----:B------:R-:W-:Y:S02]  /*1830*/  MOV R15, RZ ;  /* 0x000000ff000f7202 */ /* 0x000fe40000000f00 */
.L_x_4645:
[----:B------:R-:W-:Y:S05]  /*1840*/  BSYNC.RECONVERGENT B0 ;  /* 0x0000000000007941 */ /* 0x000fea0003800200 */
.L_x_4643:
        /* <DEDUP_REMOVED lines=24> */
[----:B------:R-:W-:Y:S01]  /*19d0*/  IMAD R17, R14, R16, R17 ;  /* 0x000000100e117224 */ /* 0x000fe200078e0211 */
[----:B------:R-:W1:Y:S04]  /*19e0*/  S2R R65, SR_CgaCtaId ;  /* 0x0000000000417919 */ /* 0x000e680000008800 */
[----:B------:R-:W-:Y:S01]  /*19f0*/  ISETP.GT.U32.AND P1, PT, R12, R17, PT ;  /* 0x000000110c00720c */ /* 0x000fe20003f24070 */
[----:B------:R-:W-:Y:S01]  /*1a00*/  IMAD.SHL.U32 R62, R61, 0x8, RZ ;  /* 0x000000083d3e7824 */ /* 0x000fe200078e00ff */
[----:B------:R-:W-:-:S11]  /*1a10*/  LOP3.LUT R16, R236, R5, RZ, 0x3c, !PT ;  /* 0x00000005ec107212 */ /* 0x000fd600078e3cff */
[----:B------:R-:W-:-:S04]  /*1a20*/  @!P1 IADD3 R17, PT, PT, R17, -R12, RZ ;  /* 0x8000000c11119210 */ /* 0x000fc80007ffe0ff */
[----:B------:R-:W-:Y:S02]  /*1a30*/  ISETP.GE.U32.AND P4, PT, R17, R12, PT ;  /* 0x0000000c1100720c */ /* 0x000fe40003f86070 */
[----:B------:R-:W-:Y:S02]  /*1a40*/  LOP3.LUT R12, R62, 0x38, RZ, 0xc0, !PT ;  /* 0x000000383e0c7812 */ /* 0x000fe400078ec0ff */
[----:B------:R-:W-:Y:S02]  /*1a50*/  @!P1 IADD3 R14, PT, PT, R14, 0x1, RZ ;  /* 0x000000010e0e9810 */ /* 0x000fe40007ffe0ff */
[----:B------:R-:W-:Y:S02]  /*1a60*/  IADD3 R26, P2, PT, R12, R0, RZ ;  /* 0x000000000c1a7210 */ /* 0x000fe40007f5e0ff */
[----:B------:R-:W-:Y:S02]  /*1a70*/  ISETP.GE.AND P3, PT, R16, RZ, PT ;  /* 0x000000ff1000720c */ /* 0x000fe40003f66270 */
[----:B------:R-:W-:Y:S01]  /*1a80*/  ISETP.NE.AND P1, PT, R5, RZ, PT ;  /* 0x000000ff0500720c */ /* 0x000fe20003f25270 */
[----:B------:R-:W-:Y:S01]  /*1a90*/  IMAD R0, R15, R228, RZ ;  /* 0x000000e40f007224 */ /* 0x000fe200078e02ff */
[----:B------:R-:W-:Y:S01]  /*1aa0*/  MOV R16, 0x400 ;  /* 0x0000040000107802 */ /* 0x000fe20000000f00 */
[----:B------:R-:W-:-:S02]  /*1ab0*/  IMAD.X R27, RZ, RZ, R13, P2 ;  /* 0x000000ffff1b7224 */ /* 0x000fc400010e060d */
[----:B------:R-:W-:Y:S01]  /*1ac0*/  @P4 VIADD R14, R14, 0x1 ;  /* 0x000000010e0e4836 */ /* 0x000fe20000000000 */
[----:B-1----:R-:W-:Y:S01]  /*1ad0*/  LEA R65, R65, R16, 0x18 ;  /* 0x0000001041417211 */ /* 0x002fe200078ec0ff */
[C---:B------:R-:W-:Y:S02]  /*1ae0*/  IMAD R0, R3.reuse, R229, R0 ;  /* 0x000000e503007224 */ /* 0x040fe400078e0200 */
[----:B------:R-:W-:-:S04]  /*1af0*/  IMAD.WIDE.U32 R26, R3, R228, R26 ;  /* 0x000000e4031a7225 */ /* 0x000fc800078e001a */
[----:B------:R-:W-:-:S04]  /*1b00*/  IMAD.MOV.U32 R3, RZ, RZ, R14 ;  /* 0x000000ffff037224 */ /* 0x000fc800078e000e */
[----:B------:R-:W-:Y:S01]  /*1b10*/  @!P3 IMAD.MOV R3, RZ, RZ, -R3 ;  /* 0x000000ffff03b224 */ /* 0x000fe200078e0a03 */
[----:B------:R-:W-:-:S05]  /*1b20*/  @!P1 LOP3.LUT R3, RZ, R5, RZ, 0x33, !PT ;  /* 0x00000005ff039212 */ /* 0x000fca00078e33ff */
[----:B------:R-:W-:Y:S01]  /*1b30*/  IMAD R5, R23, R3, RZ ;  /* 0x0000000317057224 */ /* 0x000fe200078e02ff */
[----:B------:R-:W-:Y:S02]  /*1b40*/  SHF.R.U32.HI R168, RZ, 0x3, R61 ;  /* 0x00000003ffa87819 */ /* 0x000fe4000001163d */
[----:B------:R-:W-:-:S03]  /*1b50*/  MOV R169, RZ ;  /* 0x000000ff00a97202 */ /* 0x000fc60000000f00 */
[-C--:B------:R-:W-:Y:S02]  /*1b60*/  IMAD R231, R227, R168.reuse, RZ ;  /* 0x000000a8e3e77224 */ /* 0x080fe400078e02ff */
[----:B------:R-:W-:Y:S01]  /*1b70*/  IMAD R233, R229, R168, RZ ;  /* 0x000000a8e5e97224 */ /* 0x000fe200078e02ff */
[----:B------:R-:W-:Y:S01]  /*1b80*/  SHF.L.U32 R63, R49, 0x8, RZ ;  /* 0x00000008313f7819 */ /* 0x000fe200000006ff */
[C---:B------:R-:W-:Y:S01]  /*1b90*/  IMAD.SHL.U32 R68, R226.reuse, 0x10, RZ ;  /* 0x00000010e2447824 */ /* 0x040fe200078e00ff */
[----:B------:R-:W-:Y:S02]  /*1ba0*/  SHF.L.U64.HI R69, R226, 0x4, R227 ;  /* 0x00000004e2457819 */ /* 0x000fe400000102e3 */
[C---:B------:R-:W-:Y:S01]  /*1bb0*/  SHF.L.U64.HI R67, R228.reuse, 0x4, R229 ;  /* 0x00000004e4437819 */ /* 0x040fe200000102e5 */
[----:B------:R-:W-:Y:S01]  /*1bc0*/  VIADD R71, R63, 0xffffff00 ;  /* 0xffffff003f477836 */ /* 0x000fe20000000000 */
[----:B------:R-:W-:Y:S01]  /*1bd0*/  SHF.L.U32 R66, R228, 0x4, RZ ;  /* 0x00000004e4427819 */ /* 0x000fe200000006ff */
[----:B--2---:R-:W-:-:S04]  /*1be0*/  @P0 IMAD.WIDE.U32 R28, R174, R240, RZ ;  /* 0x000000f0ae1c0225 */ /* 0x004fc800078e00ff */
[----:B------:R-:W-:Y:S02]  /*1bf0*/  @P0 IMAD R16, R175, R240, RZ ;  /* 0x000000f0af100224 */ /* 0x000fe400078e02ff */
[----:B---3--:R-:W-:-:S04]  /*1c00*/  @!P0 IMAD.WIDE.U32 R30, R24, R235, RZ ;  /* 0x000000eb181e8225 */ /* 0x008fc800078e00ff */
[----:B------:R-:W-:Y:S02]  /*1c10*/  @!P0 IMAD R15, R25, R235, RZ ;  /* 0x000000eb190f8224 */ /* 0x000fe400078e02ff */
[----:B------:R-:W-:Y:S02]  /*1c20*/  @!P0 IMAD.MOV.U32 R14, RZ, RZ, R30 ;  /* 0x000000ffff0e8224 */ /* 0x000fe400078e001e */
[----:B------:R-:W-:Y:S01]  /*1c30*/  @P0 IMAD.MOV.U32 R14, RZ, RZ, R28 ;  /* 0x000000ffff0e0224 */ /* 0x000fe200078e001c */
[----:B------:R-:W-:Y:S02]  /*1c40*/  @!P0 IADD3 R15, PT, PT, R31, R15, RZ ;  /* 0x0000000f1f0f8210 */ /* 0x000fe40007ffe0ff */
[----:B------:R-:W-:Y:S02]  /*1c50*/  @P0 IADD3 R15, PT, PT, R29, R16, RZ ;  /* 0x000000101d0f0210 */ /* 0x000fe40007ffe0ff */
[C---:B------:R-:W-:Y:S02]  /*1c60*/  IADD3 R16, P1, PT, R12.reuse, R14, RZ ;  /* 0x0000000e0c107210 */ /* 0x040fe40007f3e0ff */
[----:B------:R-:W-:Y:S01]  /*1c70*/  IADD3 R25, PT, PT, R27, R0, RZ ;  /* 0x000000001b197210 */ /* 0x000fe20007ffe0ff */
[----:B------:R-:W-:Y:S01]  /*1c80*/  IMAD.MOV.U32 R24, RZ, RZ, R26 ;  /* 0x000000ffff187224 */ /* 0x000fe200078e001a */
[----:B------:R-:W-:Y:S01]  /*1c90*/  SHF.R.S32.HI R0, RZ, 0x1f, R3 ;  /* 0x0000001fff007819 */ /* 0x000fe20000011403 */
[----:B------:R-:W-:Y:S01]  /*1ca0*/  IMAD.X R17, RZ, RZ, R15, P1 ;  /* 0x000000ffff117224 */ /* 0x000fe200008e060f */
[----:B------:R-:W-:Y:S01]  /*1cb0*/  IADD3 R26, P0, PT, R12, R4, RZ ;  /* 0x000000040c1a7210 */ /* 0x000fe20007f1e0ff */
[----:B------:R-:W-:-:S04]  /*1cc0*/  IMAD.WIDE.U32 R24, R3, R22, R24 ;  /* 0x0000001603187225 */ /* 0x000fc800078e0018 */
[----:B------:R-:W-:Y:S02]  /*1cd0*/  IMAD R5, R0, R22, R5 ;  /* 0x0000001600057224 */ /* 0x000fe400078e0205 */
[-C--:B------:R-:W-:Y:S02]  /*1ce0*/  IMAD R14, R21, R236.reuse, RZ ;  /* 0x000000ec150e7224 */ /* 0x080fe400078e02ff */
[----:B------:R-:W-:-:S04]  /*1cf0*/  IMAD.WIDE.U32 R22, R20, R236, R16 ;  /* 0x000000ec14167225 */ /* 0x000fc800078e0010 */
[----:B------:R-:W-:Y:S02]  /*1d00*/  IMAD.X R27, RZ, RZ, R2, P0 ;  /* 0x000000ffff1b7224 */ /* 0x000fe400000e0602 */
[----:B------:R-:W-:Y:S02]  /*1d10*/  IMAD.IADD R23, R23, 0x1, R14 ;  /* 0x0000000117177824 */ /* 0x000fe400078e020e */
[----:B------:R-:W-:-:S04]  /*1d20*/  IMAD.WIDE.U32 R14, R168, R226, R26 ;  /* 0x000000e2a80e7225 */ /* 0x000fc800078e001a */
[----:B------:R-:W-:Y:S01]  /*1d30*/  IMAD.WIDE.U32 R16, R237, 0x40, R168 ;  /* 0x00000040ed107825 */ /* 0x000fe200078e00a8 */
[----:B------:R-:W-:-:S03]  /*1d40*/  IADD3 R231, PT, PT, R15, R231, RZ ;  /* 0x000000e70fe77210 */ /* 0x000fc60007ffe0ff */
[----:B------:R-:W-:Y:S01]  /*1d50*/  IMAD.IADD R25, R25, 0x1, R5 ;  /* 0x0000000119197824 */ /* 0x000fe200078e0205 */
[----:B------:R-:W-:Y:S01]  /*1d60*/  SHF.R.S32.HI R15, RZ, 0x1f, R70 ;  /* 0x0000001fff0f7819 */ /* 0x000fe20000011446 */
[----:B------:R-:W-:Y:S01]  /*1d70*/  IMAD R5, R17, R174, RZ ;  /* 0x000000ae11057224 */ /* 0x000fe200078e02ff */
[----:B----4-:R-:W-:Y:S01]  /*1d80*/  LEA R230, P0, R14, R18, 0x1 ;  /* 0x000000120ee67211 */ /* 0x010fe200078008ff */
[----:B------:R-:W-:Y:S01]  /*1d90*/  IMAD.WIDE.U32 R20, R168, R228, R24 ;  /* 0x000000e4a8147225 */ /* 0x000fe200078e0018 */
[----:B------:R-:W-:-:S03]  /*1da0*/  LEA.HI R15, R15, R70, RZ, 0x8 ;  /* 0x000000460f0f7211 */ /* 0x000fc600078f40ff */
[----:B------:R-:W-:Y:S01]  /*1db0*/  IMAD R5, R16, R175, R5 ;  /* 0x000000af10057224 */ /* 0x000fe200078e0205 */
[----:B------:R-:W-:Y:S01]  /*1dc0*/  LEA.HI.X R231, R14, R19, R231, 0x1, P0 ;  /* 0x000000130ee77211 */ /* 0x000fe200000f0ce7 */
[----:B------:R-:W-:Y:S01]  /*1dd0*/  IMAD.WIDE.U32 R16, R16, R174, R22 ;  /* 0x000000ae10107225 */ /* 0x000fe200078e0016 */
[----:B------:R-:W-:-:S03]  /*1de0*/  LEA R232, P0, R20, R8, 0x1 ;  /* 0x0000000814e87211 */ /* 0x000fc600078008ff */
[----:B------:R-:W-:Y:S01]  /*1df0*/  IMAD.IADD R233, R21, 0x1, R233 ;  /* 0x0000000115e97824 */ /* 0x000fe200078e02e9 */
[----:B------:R-:W-:Y:S01]  /*1e00*/  SHF.R.S32.HI R78, RZ, 0x8, R15 ;  /* 0x00000008ff4e7819 */ /* 0x000fe2000001140f */
[----:B------:R-:W-:Y:S01]  /*1e10*/  IMAD.IADD R5, R17, 0x1, R5 ;  /* 0x0000000111057824 */ /* 0x000fe200078e0205 */
[----:B------:R-:W-:Y:S02]  /*1e20*/  LEA R166, P1, R16, R6, 0x1 ;  /* 0x0000000610a67211 */ /* 0x000fe400078208ff */
[----:B------:R-:W-:Y:S02]  /*1e30*/  LOP3.LUT R2, R62, 0x1c0, RZ, 0xc0, !PT ;  /* 0x000001c03e027812 */ /* 0x000fe400078ec0ff */
[----:B------:R-:W-:Y:S02]  /*1e40*/  LEA.HI.X R233, R20, R9, R233, 0x1, P0 ;  /* 0x0000000914e97211 */ /* 0x000fe400000f0ce9 */
[----:B------:R-:W-:Y:S02]  /*1e50*/  ISETP.GE.AND P0, PT, R78, R49, PT ;  /* 0x000000314e00720c */ /* 0x000fe40003f06270 */
[----:B------:R-:W-:-:S02]  /*1e60*/  LEA.HI.X R167, R16, R7, R5, 0x1, P1 ;  /* 0x0000000710a77211 */ /* 0x000fc400008f0c05 */
[----:B------:R-:W-:-:S04]  /*1e70*/  LOP3.LUT R5, R2, 0x38, R61, 0xf8, !PT ;  /* 0x0000003802057812 */ /* 0x000fc800078ef83d */
[----:B------:R-:W-:-:S04]  /*1e80*/  LOP3.LUT R5, R5, 0x38, R62, 0x78, !PT ;  /* 0x0000003805057812 */ /* 0x000fc800078e783e */
[----:B------:R-:W-:Y:S02]  /*1e90*/  LOP3.LUT R64, R5, 0x1e00, R62, 0xf8, !PT ;  /* 0x00001e0005407812 */ /* 0x000fe400078ef83e */
        /* <DEDUP_REMOVED lines=15> */
[----:B-----5:R-:W-:Y:S01]  /*1f90*/  IADD3 R10, PT, PT, R71, R10, RZ ;  /* 0x0000000a470a7210 */ /* 0x020fe20007ffe0ff */
[C---:B------:R-:W-:Y:S01]  /*1fa0*/  VIADD R74, R168.reuse, 0x30 ;  /* 0x00000030a84a7836 */ /* 0x040fe20000000000 */
[----:B------:R-:W-:Y:S01]  /*1fb0*/  SHF.R.S32.HI R11, RZ, 0x1, R11 ;  /* 0x00000001ff0b7819 */ /* 0x000fe2000001140b */
[C---:B------:R-:W-:Y:S01]  /*1fc0*/  VIADD R156, R168.reuse, 0x50 ;  /* 0x00000050a89c7836 */ /* 0x040fe20000000000 */
[----:B------:R-:W-:Y:S01]  /*1fd0*/  VIMNMX R78, PT, PT, RZ, R78, !PT ;  /* 0x0000004eff4e7248 */ /* 0x000fe20007fe0100 */
[C---:B------:R-:W-:Y:S01]  /*1fe0*/  VIADD R152, R168.reuse, 0x70 ;  /* 0x00000070a8987836 */ /* 0x040fe20000000000 */
[C---:B------:R-:W-:Y:S01]  /*1ff0*/  SHF.L.U32 R124, R11.reuse, 0x5, RZ ;  /* 0x000000050b7c7819 */ /* 0x040fe200000006ff */
[C---:B------:R-:W-:Y:S01]  /*2000*/  IMAD.SHL.U32 R160, R11.reuse, 0x10, RZ ;  /* 0x000000100ba07824 */ /* 0x040fe200078e00ff */
        /* <DEDUP_REMOVED lines=48> */
[----:B------:R-:W-:-:S04]  /*2310*/  IMAD.WIDE.U32 R18, R235, R18, R12 ;  /* 0x00000012eb127225 */ /* 0x000fc800078e000c */
[----:B---3--:R-:W-:Y:S01]  /*2320*/  IMAD.WIDE.U32 R24, R235, R8, R12 ;  /* 0x00000008eb187225 */ /* 0x008fe200078e000c */
[----:B------:R-:W-:Y:S02]  /*2330*/  IADD3 R19, PT, PT, R19, R2, RZ ;  /* 0x0000000213137210 */ /* 0x000fe40007ffe0ff */
[----:B----4-:R-:W-:Y:S01]  /*2340*/  SHF.L.U64.HI R79, R170, 0x5, R171 ;  /* 0x00000005aa4f7819 */ /* 0x010fe200000102ab */
[----:B------:R-:W-:Y:S02]  /*2350*/  IMAD R2, R9, R235, RZ ;  /* 0x000000eb09027224 */ /* 0x000fe400078e02ff */
[----:B------:R-:W-:Y:S02]  /*2360*/  IMAD R8, R171, R71, RZ ;  /* 0x00000047ab087224 */ /* 0x000fe400078e02ff */
[----:B------:R-:W-:Y:S01]  /*2370*/  IMAD.WIDE.U32 R18, R71, R170, R18 ;  /* 0x000000aa47127225 */ /* 0x000fe200078e0012 */
[----:B------:R-:W-:-:S03]  /*2380*/  SHF.L.U64.HI R89, R172, 0x5, R173 ;  /* 0x00000005ac597819 */ /* 0x000fc600000102ad */
[----:B------:R-:W-:Y:S01]  /*2390*/  IMAD.IADD R25, R25, 0x1, R2 ;  /* 0x0000000119197824 */ /* 0x000fe200078e0202 */
[----:B------:R-:W-:Y:S01]  /*23a0*/  IADD3 R19, PT, PT, R19, R8, RZ ;  /* 0x0000000813137210 */ /* 0x000fe20007ffe0ff */
[----:B------:R-:W-:Y:S01]  /*23b0*/  IMAD R9, R23, R3, RZ ;  /* 0x0000000317097224 */ /* 0x000fe200078e02ff */
[C---:B------:R-:W-:Y:S01]  /*23c0*/  SHF.L.U32 R91, R172.reuse, 0x5, RZ ;  /* 0x00000005ac5b7819 */ /* 0x040fe200000006ff */
[----:B------:R-:W-:Y:S01]  /*23d0*/  IMAD R8, R173, R71, RZ ;  /* 0x00000047ad087224 */ /* 0x000fe200078e02ff */
[C---:B------:R-:W-:Y:S01]  /*23e0*/  SHF.L.U64.HI R93, R172.reuse, 0x6, R173 ;  /* 0x00000006ac5d7819 */ /* 0x040fe200000102ad */
[----:B------:R-:W-:Y:S01]  /*23f0*/  IMAD.WIDE.U32 R24, R71, R172, R24 ;  /* 0x000000ac47187225 */ /* 0x000fe200078e0018 */
[C---:B------:R-:W-:Y:S02]  /*2400*/  SHF.L.U64.HI R97, R172.reuse, 0x7, R173 ;  /* 0x00000007ac617819 */ /* 0x040fe400000102ad */
[----:B------:R-:W-:Y:S01]  /*2410*/  SHF.L.U32 R99, R172, 0x7, RZ ;  /* 0x00000007ac637819 */ /* 0x000fe200000006ff */
[----:B------:R-:W-:Y:S01]  /*2420*/  IMAD R2, R22, R0, R9 ;  /* 0x0000000016027224 */ /* 0x000fe200078e0209 */
[----:B------:R-:W-:Y:S01]  /*2430*/  SHF.L.U64.HI R84, R172, 0x4, R173 ;  /* 0x00000004ac547819 */ /* 0x000fe200000102ad */
[----:B------:R-:W-:-:S02]  /*2440*/  IMAD.IADD R25, R25, 0x1, R8 ;  /* 0x0000000119197824 */ /* 0x000fc400078e0208 */
[----:B------:R-:W-:Y:S01]  /*2450*/  IMAD R9, R15, R3, RZ ;  /* 0x000000030f097224 */ /* 0x000fe200078e02ff */
[----:B------:R-:W-:Y:S01]  /*2460*/  IADD3 R15, P0, PT, -R70, R168, RZ ;  /* 0x000000a8460f7210 */ /* 0x000fe20007f1e1ff */
[----:B------:R-:W-:Y:S02]  /*2470*/  IMAD.SHL.U32 R8, R61, 0x4, RZ ;  /* 0x000000043d087824 */ /* 0x000fe400078e00ff */
[----:B------:R-:W-:Y:S01]  /*2480*/  IMAD R0, R14, R0, R9 ;  /* 0x000000000e007224 */ /* 0x000fe200078e0209 */
[----:B------:R-:W-:Y:S01]  /*2490*/  SHF.R.S32.HI R9, RZ, 0x1f, R70 ;  /* 0x0000001fff097819 */ /* 0x000fe20000011446 */
[----:B------:R-:W-:Y:S01]  /*24a0*/  IMAD.WIDE.U32 R22, R3, R22, R18 ;  /* 0x0000001603167225 */ /* 0x000fe200078e0012 */
[----:B------:R-:W-:Y:S02]  /*24b0*/  LOP3.LUT R8, R8, 0x1c, RZ, 0xc0, !PT ;  /* 0x0000001c08087812 */ /* 0x000fe400078ec0ff */
[----:B------:R-:W-:Y:S01]  /*24c0*/  IADD3.X R9, PT, PT, RZ, ~R9, RZ, P0, !PT ;  /* 0x80000009ff097210 */ /* 0x000fe200007fe4ff */
[----:B------:R-:W-:-:S02]  /*24d0*/  IMAD R19, R10, R11, RZ ;  /* 0x0000000b0a137224 */ /* 0x000fc400078e02ff */
[CC--:B------:R-:W-:Y:S02]  /*24e0*/  IMAD R10, R168.reuse, R11.reuse, R12 ;  /* 0x0000000ba80a7224 */ /* 0x0c0fe400078e020c */
[----:B------:R-:W-:Y:S01]  /*24f0*/  IMAD.WIDE.U32 R24, R3, R14, R24 ;  /* 0x0000000e03187225 */ /* 0x000fe200078e0018 */
[----:B------:R-:W-:Y:S02]  /*2500*/  SHF.R.S32.HI R3, RZ, 0x1f, R19 ;  /* 0x0000001fff037819 */ /* 0x000fe40000011413 */
[----:B------:R-:W-:Y:S01]  /*2510*/  IADD3 R104, P1, PT, R19, R10, RZ ;  /* 0x0000000a13687210 */ /* 0x000fe20007f3e0ff */
[----:B------:R-:W-:Y:S01]  /*2520*/  IMAD R8, R168, R11, R8 ;  /* 0x0000000ba8087224 */ /* 0x000fe200078e0208 */
[----:B------:R-:W-:Y:S01]  /*2530*/  IADD3 R25, PT, PT, R25, R0, RZ ;  /* 0x0000000019197210 */ /* 0x000fe20007ffe0ff */
[----:B------:R-:W-:Y:S01]  /*2540*/  IMAD.IADD R23, R23, 0x1, R2 ;  /* 0x0000000117177824 */ /* 0x000fe200078e0202 */
[----:B------:R-:W-:Y:S01]  /*2550*/  LEA.HI.X.SX32 R105, R10, R3, 0x1, P1 ;  /* 0x000000030a697211 */ /* 0x000fe200008f0eff */
[----:B------:R-:W-:Y:S01]  /*2560*/  IMAD R82, R9, R170, RZ ;  /* 0x000000aa09527224 */ /* 0x000fe200078e02ff */
[----:B------:R-:W-:Y:S01]  /*2570*/  IADD3 R14, P0, PT, R19, R8, RZ ;  /* 0x00000008130e7210 */ /* 0x000fe20007f1e0ff */
[----:B------:R-:W-:Y:S01]  /*2580*/  IMAD R9, R9, R172, RZ ;  /* 0x000000ac09097224 */ /* 0x000fe200078e02ff */
[----:B------:R-:W-:Y:S01]  /*2590*/  SHF.L.U64.HI R105, R104, 0x1, R105 ;  /* 0x0000000168697819 */ /* 0x000fe20000010269 */
[----:B------:R-:W-:Y:S01]  /*25a0*/  IMAD R82, R171, R15, R82 ;  /* 0x0000000fab527224 */ /* 0x000fe200078e0252 */
[----:B------:R-:W-:Y:S01]  /*25b0*/  LEA.HI.X.SX32 R3, R8, R3, 0x1, P0 ;  /* 0x0000000308037211 */ /* 0x000fe200000f0eff */
[----:B------:R-:W-:-:S03]  /*25c0*/  IMAD.WIDE.U32 R18, R170, R15, R22 ;  /* 0x0000000faa127225 */ /* 0x000fc600078e0016 */
[----:B------:R-:W-:Y:S01]  /*25d0*/  SHF.L.U64.HI R0, R14, 0x1, R3 ;  /* 0x000000010e007819 */ /* 0x000fe20000010203 */
[-C--:B------:R-:W-:Y:S01]  /*25e0*/  IMAD R9, R173, R15.reuse, R9 ;  /* 0x0000000fad097224 */ /* 0x080fe200078e0209 */
[----:B------:R-:W-:Y:S01]  /*25f0*/  IADD3 R82, PT, PT, R19, R82, RZ ;  /* 0x0000005213527210 */ /* 0x000fe20007ffe0ff */
[----:B------:R-:W-:Y:S01]  /*2600*/  IMAD.WIDE.U32 R22, R172, R15, R24 ;  /* 0x0000000fac167225 */ /* 0x000fe200078e0018 */
[----:B------:R-:W-:Y:S02]  /*2610*/  LEA R101, P1, R18, R20, 0x1 ;  /* 0x0000001412657211 */ /* 0x000fe400078208ff */
[----:B------:R-:W-:Y:S01]  /*2620*/  SHF.L.U32 R14, R14, 0x1, RZ ;  /* 0x000000010e0e7819 */ /* 0x000fe200000006ff */
[----:B------:R-:W-:Y:S01]  /*2630*/  IMAD.IADD R9, R23, 0x1, R9 ;  /* 0x0000000117097824 */ /* 0x000fe200078e0209 */
[----:B------:R-:W-:Y:S01]  /*2640*/  LEA R10, P0, R22, R16, 0x1 ;  /* 0x00000010160a7211 */ /* 0x000fe200078008ff */
[----:B------:R-:W-:Y:S01]  /*2650*/  IMAD.SHL.U32 R104, R104, 0x2, RZ ;  /* 0x0000000268687824 */ /* 0x000fe200078e00ff */
[----:B------:R-:W-:Y:S01]  /*2660*/  LEA.HI.X R82, R18, R21, R82, 0x1, P1 ;  /* 0x0000001512527211 */ /* 0x000fe200008f0c52 */
[C---:B------:R-:W-:Y:S01]  /*2670*/  IMAD R81, R173.reuse, 0x60, RZ ;  /* 0x00000060ad517824 */ /* 0x040fe200078e02ff */
[----:B------:R-:W-:Y:S01]  /*2680*/  LEA.HI.X R9, R22, R17, R9, 0x1, P0 ;  /* 0x0000001116097211 */ /* 0x000fe200000f0c09 */
[----:B------:R-:W-:Y:S01]  /*2690*/  IMAD R85, R173, 0xc0, RZ ;  /* 0x000000c0ad557824 */ /* 0x000fe200078e02ff */
[-C--:B------:R-:W-:Y:S01]  /*26a0*/  IADD3 R50, P1, PT, R6, R14.reuse, RZ ;  /* 0x0000000e06327210 */ /* 0x080fe20007f3e0ff */
[----:B------:R-:W-:Y:S01]  /*26b0*/  IMAD.WIDE.U32 R182, R172, 0x60, RZ ;  /* 0x00000060acb67825 */ /* 0x000fe200078e00ff */
[----:B------:R-:W-:-:S02]  /*26c0*/  IADD3 R14, P0, PT, R4, R14, RZ ;  /* 0x0000000e040e7210 */ /* 0x000fc40007f1e0ff */
[-C--:B------:R-:W-:Y:S01]  /*26d0*/  IADD3 R102, P3, PT, R6, R104.reuse, RZ ;  /* 0x0000006806667210 */ /* 0x080fe20007f7e0ff */
[----:B------:R-:W-:Y:S01]  /*26e0*/  IMAD.WIDE.U32 R178, R172, 0xc0, RZ ;  /* 0x000000c0acb27825 */ /* 0x000fe200078e00ff */
[----:B------:R-:W-:Y:S02]  /*26f0*/  IADD3 R104, P2, PT, R4, R104, RZ ;  /* 0x0000006804687210 */ /* 0x000fe40007f5e0ff */
[-C--:B------:R-:W-:Y:S01]  /*2700*/  IADD3.X R15, PT, PT, R5, R0.reuse, RZ, P0, !PT ;  /* 0x00000000050f7210 */ /* 0x080fe200007fe4ff */
[C---:B------:R-:W-:Y:S01]  /*2710*/  IMAD R83, R173.reuse, 0xa0, RZ ;  /* 0x000000a0ad537824 */ /* 0x040fe200078e02ff */
[----:B------:R-:W-:Y:S01]  /*2720*/  ISETP.GE.AND P0, PT, R12, R239, PT ;  /* 0x000000ef0c00720c */ /* 0x000fe20003f06270 */
[----:B------:R-:W-:Y:S01]  /*2730*/  IMAD R87, R173, 0xe0, RZ ;  /* 0x000000e0ad577824 */ /* 0x000fe200078e02ff */
[----:B------:R-:W-:Y:S01]  /*2740*/  IADD3.X R51, PT, PT, R7, R0, RZ, P1, !PT ;  /* 0x0000000007337210 */ /* 0x000fe20000ffe4ff */
[----:B------:R-:W-:Y:S01]  /*2750*/  IMAD.WIDE.U32 R180, R172, 0xa0, RZ ;  /* 0x000000a0acb47825 */ /* 0x000fe200078e00ff */
[----:B------:R-:W-:-:S02]  /*2760*/  P2R R137, PR, RZ, 0x1 ;  /* 0x00000001ff897803 */ /* 0x000fc40000000000 */
[----:B------:R-:W-:Y:S01]  /*2770*/  IADD3 R81, PT, PT, R183, R81, RZ ;  /* 0x00000051b7517210 */ /* 0x000fe20007ffe0ff */
[----:B------:R-:W-:Y:S01]  /*2780*/  IMAD.WIDE.U32 R176, R172, 0xe0, RZ ;  /* 0x000000e0acb07825 */ /* 0x000fe200078e00ff */
[----:B------:R-:W-:-:S03]  /*2790*/  IADD3 R85, PT, PT, R179, R85, RZ ;  /* 0x00000055b3557210 */ /* 0x000fc60007ffe0ff */
[--C-:B------:R-:W-:Y:S02]  /*27a0*/  IMAD.X R103, R7, 0x1, R105.reuse, P3 ;  /* 0x0000000107677824 */ /* 0x100fe400018e0669 */
[----:B------:R-:W-:Y:S02]  /*27b0*/  IMAD.X R105, R5, 0x1, R105, P2 ;  /* 0x0000000105697824 */ /* 0x000fe400010e0669 */
[----:B------:R-:W-:Y:S02]  /*27c0*/  IMAD.SHL.U32 R80, R170, 0x20, RZ ;  /* 0x00000020aa507824 */ /* 0x000fe400078e00ff */
[C---:B------:R-:W-:Y:S02]  /*27d0*/  IMAD.SHL.U32 R95, R172.reuse, 0x40, RZ ;  /* 0x00000040ac5f7824 */ /* 0x040fe400078e00ff */
[----:B------:R-:W-:Y:S02]  /*27e0*/  IMAD.SHL.U32 R111, R172, 0x10, RZ ;  /* 0x00000010ac6f7824 */ /* 0x000fe400078e00ff */
[----:B------:R-:W-:-:S02]  /*27f0*/  IMAD.IADD R83, R181, 0x1, R83 ;  /* 0x00000001b5537824 */ /* 0x000fc400078e0253 */
[----:B------:R-:W-:-:S07]  /*2800*/  IMAD.IADD R87, R177, 0x1, R87 ;  /* 0x00000001b1577824 */ /* 0x000fce00078e0257 */
.L_x_4717:
[----:B------:R-:W-:Y:S01]  /*2810*/  VIADD R121, R121, 0x100 ;  /* 0x0000010079797836 */ /* 0x000fe20000000000 */
[----:B------:R-:W-:Y:S01]  /*2820*/  ISETP.NE.AND P0, PT, R137, RZ, PT ;  /* 0x000000ff8900720c */ /* 0x000fe20003f05270 */
[----:B------:R-:W-:Y:S01]  /*2830*/  VIADD R123, R123, 0x100 ;  /* 0x000001007b7b7836 */ /* 0x000fe20000000000 */
[----:B------:R-:W-:Y:S01]  /*2840*/  ISETP.GE.AND P5, PT, R12, R239, PT ;  /* 0x000000ef0c00720c */ /* 0x000fe20003fa6270 */
[----:B------:R-:W-:Y:S01]  /*2850*/  IMAD.MOV.U32 R162, RZ, RZ, R118 ;  /* 0x000000ffffa27224 */ /* 0x000fe200078e0076 */
[-C--:B------:R-:W-:Y:S01]  /*2860*/  ISETP.GE.OR P0, PT, R168, R121.reuse, P0 ;  /* 0x00000079a800720c */ /* 0x080fe20000706670 */
[----:B------:R-:W-:Y:S01]  /*2870*/  VIADD R119, R119, 0xffffffff ;  /* 0xffffffff77777836 */ /* 0x000fe20000000000 */
[----:B------:R-:W-:Y:S01]  /*2880*/  ISETP.GE.OR P2, PT, R156, R121, P5 ;  /* 0x000000799c00720c */ /* 0x000fe20002f46670 */
[----:B------:R-:W-:Y:S01]  /*2890*/  VIADD R118, R118, 0xffffff00 ;  /* 0xffffff0076767836 */ /* 0x000fe20000000000 */
[-C--:B------:R-:W-:Y:S01]  /*28a0*/  ISETP.LT.OR P1, PT, R168, R123.reuse, P0 ;  /* 0x0000007ba800720c */ /* 0x080fe20000721670 */
[----:B------:R-:W-:Y:S01]  /*28b0*/  UMOV UR4, URZ ;  /* 0x000000ff00047c82 */ /* 0x000fe20008000000 */
[----:B------:R-:W-:Y:S01]  /*28c0*/  ISETP.LT.OR P6, PT, R156, R123, P2 ;  /* 0x0000007b9c00720c */ /* 0x000fe200017c1670 */
[----:B------:R-:W-:Y:S01]  /*28d0*/  BSSY.RECONVERGENT B1, `(.L_x_4647) ;  /* 0x0000ab7000017945 */ /* 0x000fe20003800200 */
[----:B------:R-:W-:Y:S02]  /*28e0*/  P2R R2, PR, RZ, 0x2 ;  /* 0x00000002ff027803 */ /* 0x000fe40000000000 */
[C---:B------:R-:W-:Y:S02]  /*28f0*/  ISETP.GE.OR P0, PT, R76.reuse, R121, P5 ;  /* 0x000000794c00720c */ /* 0x040fe40002f06670 */
[----:B------:R-:W-:Y:S02]  /*2900*/  P2R R137, PR, RZ, 0x20 ;  /* 0x00000020ff897803 */ /* 0x000fe40000000000 */
[----:B------:R-:W-:Y:S02]  /*2910*/  ISETP.LT.OR P4, PT, R76, R123, P0 ;  /* 0x0000007b4c00720c */ /* 0x000fe40000781670 */
        /* <DEDUP_REMOVED lines=9> */
[----:B----4-:R-:W-:Y:S01]  /*29b0*/  @!P4 IADD3 R20, P3, PT, R34, R80, RZ ;  /* 0x000000502214c210 */ /* 0x010fe20007f7e0ff */
[--C-:B------:R-:W-:Y:S01]  /*29c0*/  IMAD.X R35, R82, 0x1, R79.reuse, P1 ;  /* 0x0000000152237824 */ /* 0x100fe200008e064f */
[----:B------:R-:W-:Y:S02]  /*29d0*/  ISETP.NE.AND P2, PT, R8, RZ, PT ;  /* 0x000000ff0800720c */ /* 0x000fe40003f45270 */
[----:B------:R-:W-:Y:S01]  /*29e0*/  LEA R32, P0, R66, R108, 0x1 ;  /* 0x0000006c42207211 */ /* 0x000fe200078008ff */
[----:B------:R-:W-:Y:S01]  /*29f0*/  @!P4 IMAD.X R21, R35, 0x1, R79, P3 ;  /* 0x000000012315c824 */ /* 0x000fe200018e064f */
[----:B------:R-:W-:Y:S02]  /*2a00*/  ISETP.NE.AND P3, PT, R16, RZ, PT ;  /* 0x000000ff1000720c */ /* 0x000fe40003f65270 */
[----:B------:R-:W-:Y:S02]  /*2a10*/  LEA.HI.X R33, R66, R109, R67, 0x1, P0 ;  /* 0x0000006d42217211 */ /* 0x000fe400000f0c43 */
[C---:B------:R-:W-:Y:S09]  /*2a20*/  @!P4 LEA R46, P1, R228.reuse, R32, 0x5 ;  /* 0x00000020e42ec211 */ /* 0x040ff200078228ff */
[----:B------:R-:W-:Y:S02]  /*2a30*/  @!P3 LEA.HI.X R47, R228, R33, R229, 0x5, P1 ;  /* 0x00000021e42fb211 */ /* 0x000fe400008f2ce5 */
[----:B-1----:R-:W-:Y:S02]  /*2a40*/  @!P2 LEA R4, P0, R170, R34, 0x6 ;  /* 0x00000022aa04a211 */ /* 0x002fe400078030ff */
        /* <DEDUP_REMOVED lines=14> */
[C---:B------:R-:W-:Y:S04]  /*2b30*/  ISETP.GE.OR P0, PT, R77.reuse, R121, P5 ;  /* 0x000000794d00720c */ /* 0x040fe80002f06670 */
[----:B------:R-:W-:Y:S02]  /*2b40*/  ISETP.LT.OR P1, PT, R77, R123, P0 ;  /* 0x0000007b4d00720c */ /* 0x000fe40000721670 */
[----:B------:R-:W-:Y:S11]  /*2b50*/  ISETP.NE.AND P0, PT, R2, RZ, PT ;  /* 0x000000ff0200720c */ /* 0x000ff60003f05270 */
[----:B------:R-:W-:Y:S02]  /*2b60*/  @!UPT UIADD3 URZ, UPT, UPT, URZ, URZ, URZ ;  /* 0x000000fffffff290 */ /* 0x000fe4000fffe0ff */
[----:B--2---:R1:W-:Y:S01]  /*2b70*/  @!P0 ST.E.128 desc[UR6][R108.64], R28 ;  /* 0x0000001c6c008985 */ /* 0x0043e2000c101d06 */
[C---:B------:R-:W-:Y:S03]  /*2b80*/  ISETP.GE.OR P0, PT, R158.reuse, R121, P5 ;  /* 0x000000799e00720c */ /* 0x040fe60002f06670 */
[----:B------:R-:W2:Y:S01]  /*2b90*/  @!P1 LD.E.128 R24, desc[UR6][R34.64] ;  /* 0x0000000622189980 */ /* 0x000ea2000c101d00 */
[----:B-1----:R-:W-:Y:S03]  /*2ba0*/  P2R R28, PR, RZ, 0x2 ;  /* 0x00000002ff1c7803 */ /* 0x002fe60000000000 */
[----:B--2---:R-:W-:Y:S01]  /*2bb0*/  @!P1 ST.E.128 desc[UR6][R32.64], R24 ;  /* 0x0000001820009985 */ /* 0x004fe2000c101d06 */
[----:B------:R-:W-:Y:S02]  /*2bc0*/  ISETP.LT.OR P1, PT, R158, R123, P0 ;  /* 0x0000007b9e00720c */ /* 0x000fe40000721670 */
[----:B------:R-:W-:Y:S01]  /*2bd0*/  ISETP.GE.OR P0, PT, R154, R121, P5 ;  /* 0x000000799a00720c */ /* 0x000fe20002f06670 */
[----:B------:R-:W2:Y:S01]  /*2be0*/  @!P3 LD.E.128 R20, desc[UR6][R20.64] ;  /* 0x000000061414b980 */ /* 0x000ea2000c101d00 */
[----:B------:R-:W-:Y:S09]  /*2bf0*/  P2R R18, PR, RZ, 0x2 ;  /* 0x00000002ff127803 */ /* 0x000ff20000000000 */
[----:B------:R-:W-:Y:S02]  /*2c00*/  @!P1 IMAD R19, R171, 0x60, RZ ;  /* 0x00000060ab139824 */ /* 0x000fe400078e02ff */
[----:B------:R-:W-:Y:S04]  /*2c10*/  @!P1 IMAD.WIDE.U32 R52, R170, 0x60, R34 ;  /* 0x00000060aa349825 */ /* 0x000fe800078e0022 */
[----:B------:R-:W-:Y:S02]  /*2c20*/  @!P1 IMAD.IADD R53, R53, 0x1, R19 ;  /* 0x0000000135359824 */ /* 0x000fe400078e0213 */
[----:B------:R-:W-:Y:S01]  /*2c30*/  @!P1 IMAD R19, R229, 0x60, RZ ;  /* 0x00000060e5139824 */ /* 0x000fe200078e02ff */
[----:B--2---:R1:W-:Y:S04]  /*2c40*/  @!P3 ST.E.128 desc[UR6][R46.64], R20 ;  /* 0x000000142e00b985 */ /* 0x0043e8000c101d06 */
[----:B------:R-:W2:Y:S01]  /*2c50*/  @!P2 LD.E.128 R4, desc[UR6][R4.64] ;  /* 0x000000060404a980 */ /* 0x000ea2000c101d00 */
[----:B-1----:R-:W-:Y:S04]  /*2c60*/  @!P1 IMAD.WIDE.U32 R20, R228, 0x60, R32 ;  /* 0x00000060e4149825 */ /* 0x002fe800078e0020 */
[----:B------:R-:W-:Y:S01]  /*2c70*/  @!P1 IMAD.IADD R21, R21, 0x1, R19 ;  /* 0x0000000115159824 */ /* 0x000fe200078e0213 */
[----:B--2---:R1:W-:Y:S01]  /*2c80*/  @!P2 ST.E.128 desc[UR6][R44.64], R4 ;  /* 0x000000042c00a985 */ /* 0x0043e2000c101d06 */
[----:B------:R-:W-:Y:S02]  /*2c90*/  ISETP.LT.OR P2, PT, R154, R123, P0 ;  /* 0x0000007b9a00720c */ /* 0x000fe40000741670 */
[----:B------:R-:W-:Y:S01]  /*2ca0*/  ISETP.GE.OR P0, PT, R152, R121, P5 ;  /* 0x000000799800720c */ /* 0x000fe20002f06670 */
[----:B------:R-:W2:Y:S01]  /*2cb0*/  @!P1 LD.E.128 R24, desc[UR6][R52.64] ;  /* 0x0000000634189980 */ /* 0x000ea2000c101d00 */
[----:B------:R-:W-:Y:S09]  /*2cc0*/  P2R R19, PR, RZ, 0x4 ;  /* 0x00000004ff137803 */ /* 0x000ff20000000000 */
[----:B-1----:R-:W-:Y:S02]  /*2cd0*/  @!P2 IMAD R4, R171, 0xa0, RZ ;  /* 0x000000a0ab04a824 */ /* 0x002fe400078e02ff */
[----:B------:R-:W-:Y:S04]  /*2ce0*/  @!P2 IMAD.WIDE.U32 R6, R170, 0xa0, R34 ;  /* 0x000000a0aa06a825 */ /* 0x000fe800078e0022 */
[----:B------:R-:W-:Y:S02]  /*2cf0*/  @!P2 IMAD.IADD R7, R7, 0x1, R4 ;  /* 0x000000010707a824 */ /* 0x000fe400078e0204 */
[----:B------:R-:W-:Y:S01]  /*2d00*/  @!P2 IMAD.WIDE.U32 R30, R228, 0xa0, R32 ;  /* 0x000000a0e41ea825 */ /* 0x000fe200078e0020 */
[----:B--2---:R1:W-:Y:S01]  /*2d10*/  @!P1 ST.E.128 desc[UR6][R20.64], R24 ;  /* 0x0000001814009985 */ /* 0x0043e2000c101d06 */
[----:B------:R-:W-:Y:S02]  /*2d20*/  ISETP.LT.OR P1, PT, R152, R123, P0 ;  /* 0x0000007b9800720c */ /* 0x000fe40000721670 */
[----:B------:R-:W-:Y:S02]  /*2d30*/  ISETP.NE.AND P0, PT, R137, RZ, PT ;  /* 0x000000ff8900720c */ /* 0x000fe40003f05270 */
[----:B------:R-:W-:Y:S02]  /*2d40*/  P2R R29, PR, RZ, 0x2 ;  /* 0x00000002ff1d7803 */ /* 0x000fe40000000000 */
[-C--:B------:R-:W-:Y:S02]  /*2d50*/  ISETP.GE.OR P5, PT, R146, R121.reuse, P0 ;  /* 0x000000799200720c */ /* 0x080fe400007a6670 */
[----:B------:R-:W-:Y:S02]  /*2d60*/  ISETP.GE.OR P3, PT, R142, R121, P0 ;  /* 0x000000798e00720c */ /* 0x000fe40000766670 */
[-C--:B------:R-:W-:Y:S02]  /*2d70*/  ISETP.LT.OR P5, PT, R146, R123.reuse, P5 ;  /* 0x0000007b9200720c */ /* 0x080fe40002fa1670 */
[----:B------:R-:W-:Y:S01]  /*2d80*/  ISETP.LT.OR P3, PT, R142, R123, P3 ;  /* 0x0000007b8e00720c */ /* 0x000fe20001f61670 */
[----:B-1----:R-:W-:Y:S01]  /*2d90*/  @!P2 IMAD R25, R229, 0xa0, RZ ;  /* 0x000000a0e519a824 */ /* 0x002fe200078e02ff */
        /* <DEDUP_REMOVED lines=9> */
[----:B------:R-:W-:Y:S11]  /*2e30*/  ISETP.LT.OR P6, PT, R150, R123, P6 ;  /* 0x0000007b9600720c */ /* 0x000ff600037c1670 */
[----:B------:R-:W-:Y:S02]  /*2e40*/  @!UPT UIADD3 URZ, UPT, UPT, URZ, URZ, URZ ;  /* 0x000000fffffff290 */ /* 0x000fe4000fffe0ff */
[----:B------:R-:W-:Y:S01]  /*2e50*/  @!P6 IMAD R24, R171, 0xe0, RZ ;  /* 0x000000e0ab18e824 */ /* 0x000fe200078e02ff */
[----:B--2---:R2:W-:Y:S01]  /*2e60*/  @!P2 ST.E.128 desc[UR6][R30.64], R4 ;  /* 0x000000041e00a985 */ /* 0x0045e2000c101d06 */
        /* <DEDUP_REMOVED lines=11> */
[C---:B------:R-:W-:Y:S03]  /*2f20*/  ISETP.GE.OR P1, PT, R138.reuse, R121, P0 ;  /* 0x000000798a00720c */ /* 0x040fe60000726670 */
[----:B------:R-:W2:Y:S01]  /*2f30*/  @!P6 LD.E.128 R24, desc[UR6][R26.64] ;  /* 0x000000061a18e980 */ /* 0x000ea2000c101d00 */
[----:B------:R-:W-:Y:S01]  /*2f40*/  ISETP.LT.OR P1, PT, R138, R123, P1 ;  /* 0x0000007b8a00720c */ /* 0x000fe20000f21670 */
[----:B-1----:R-:W-:Y:S02]  /*2f50*/  @!P5 IMAD R20, R171, 0x120, RZ ;  /* 0x00000120ab14d824 */ /* 0x002fe400078e02ff */
[----:B------:R-:W-:Y:S04]  /*2f60*/  @!P5 IMAD.WIDE.U32 R22, R170, 0x120, R34 ;  /* 0x00000120aa16d825 */ /* 0x000fe800078e0022 */
[----:B------:R-:W-:Y:S02]  /*2f70*/  @!P5 IMAD.IADD R23, R23, 0x1, R20 ;  /* 0x000000011717d824 */ /* 0x000fe400078e0214 */
[----:B------:R-:W-:Y:S01]  /*2f80*/  @!P5 IMAD.WIDE.U32 R30, R228, 0x120, R32 ;  /* 0x00000120e41ed825 */ /* 0x000fe200078e0020 */
[----:B--2---:R1:W-:Y:S03]  /*2f90*/  @!P6 ST.E.128 desc[UR6][R6.64], R24 ;  /* 0x000000180600e985 */ /* 0x0043e6000c101d06 */
[----:B-1----:R-:W-:Y:S01]  /*2fa0*/  @!P5 IMAD R25, R229, 0x120, RZ ;  /* 0x00000120e519d824 */ /* 0x002fe200078e02ff */
[----:B------:R-:W2:Y:S03]  /*2fb0*/  @!P4 LD.E.128 R4, desc[UR6][R38.64] ;  /* 0x000000062604c980 */ /* 0x000ea6000c101d00 */
[----:B------:R-:W-:Y:S01]  /*2fc0*/  @!P5 IMAD.IADD R31, R31, 0x1, R25 ;  /* 0x000000011f1fd824 */ /* 0x000fe200078e0219 */
[----:B--2---:R1:W-:Y:S01]  /*2fd0*/  @!P4 ST.E.128 desc[UR6][R36.64], R4 ;  /* 0x000000042400c985 */ /* 0x0043e2000c101d06 */
[-C--:B------:R-:W-:Y:S02]  /*2fe0*/  ISETP.GE.OR P4, PT, R144, R121.reuse, P0 ;  /* 0x000000799000720c */ /* 0x080fe40000786670 */
[----:B------:R-:W-:Y:S01]  /*2ff0*/  ISETP.GE.OR P0, PT, R136, R121, P0 ;  /* 0x000000798800720c */ /* 0x000fe20000706670 */
[----:B------:R-:W2:Y:S01]  /*3000*/  @!P5 LD.E.128 R20, desc[UR6][R22.64] ;  /* 0x000000061614d980 */ /* 0x000ea2000c101d00 */
[-C--:B------:R-:W-:Y:S02]  /*3010*/  ISETP.LT.OR P4, PT, R144, R123.reuse, P4 ;  /* 0x0000007b9000720c */ /* 0x080fe40002781670 */
[----:B------:R-:W-:Y:S11]  /*3020*/  ISETP.LT.OR P0, PT, R136, R123, P0 ;  /* 0x0000007b8800720c */ /* 0x000ff60000701670 */
[----:B------:R-:W-:Y:S02]  /*3030*/  @!P4 IMAD R24, R171, 0x140, RZ ;  /* 0x00000140ab18c824 */ /* 0x000fe400078e02ff */
[----:B------:R-:W-:Y:S04]  /*3040*/  @!P4 IMAD.WIDE.U32 R26, R170, 0x140, R34 ;  /* 0x00000140aa1ac825 */ /* 0x000fe800078e0022 */
[----:B------:R-:W-:Y:S02]  /*3050*/  @!P4 IMAD.IADD R27, R27, 0x1, R24 ;  /* 0x000000011b1bc824 */ /* 0x000fe400078e0218 */
[----:B------:R-:W-:Y:S02]  /*3060*/  @!P4 IMAD R25, R229, 0x140, RZ ;  /* 0x00000140e519c824 */ /* 0x000fe400078e02ff */
[----:B------:R-:W-:Y:S01]  /*3070*/  @!P3 IMAD R24, R171, 0x160, RZ ;  /* 0x00000160ab18b824 */ /* 0x000fe200078e02ff */
[----:B--2---:R2:W-:Y:S04]  /*3080*/  @!P5 ST.E.128 desc[UR6][R30.64], R20 ;  /* 0x000000141e00d985 */ /* 0x0045e8000c101d06 */
[----:B-1----:R1:W3:Y:S01]  /*3090*/  @!P4 LD.E.128 R4, desc[UR6][R26.64] ;  /* 0x000000061a04c980 */ /* 0x0022e2000c101d00 */
        /* <DEDUP_REMOVED lines=17> */
[C---:B--2---:R-:W-:Y:S04]  /*31b0*/  @!P1 IMAD.WIDE.U32 R26, R170.reuse, 0x1a0, R34 ;  /* 0x000001a0aa1a9825 */ /* 0x044fe800078e0022 */
[----:B------:R-:W-:Y:S02]  /*31c0*/  @!P2 IMAD.IADD R31, R31, 0x1, R25 ;  /* 0x000000011f1fa824 */ /* 0x000fe400078e0219 */
[----:B------:R-:W-:Y:S01]  /*31d0*/  @!P1 IMAD.IADD R27, R27, 0x1, R24 ;  /* 0x000000011b1b9824 */ /* 0x000fe200078e0218 */
[----:B------:R-:W-:Y:S01]  /*31e0*/  P2R R24, PR, RZ, 0x1 ;  /* 0x00000001ff187803 */ /* 0x000fe20000000000 */
[----:B------:R-:W-:Y:S04]  /*31f0*/  @!P0 IMAD.WIDE.U32 R34, R170, 0x1c0, R34 ;  /* 0x000001c0aa228825 */ /* 0x000fe800078e0022 */
[----:B------:R-:W-:Y:S04]  /*3200*/  @!P0 IMAD R25, R171, 0x1c0, RZ ;  /* 0x000001c0ab198824 */ /* 0x000fe800078e02ff */
[----:B------:R-:W-:Y:S02]  /*3210*/  @!P0 IMAD.IADD R35, R35, 0x1, R25 ;  /* 0x0000000123238824 */ /* 0x000fe400078e0219 */
[C---:B------:R-:W-:Y:S01]  /*3220*/  @!P0 IMAD R25, R229.reuse, 0x1c0, RZ ;  /* 0x000001c0e5198824 */ /* 0x040fe200078e02ff */
[----:B---3--:R1:W-:Y:S04]  /*3230*/  @!P2 ST.E.128 desc[UR6][R30.64], R4 ;  /* 0x000000041e00a985 */ /* 0x0083e8000c101d06 */
[----:B------:R2:W3:Y:S02]  /*3240*/  @!P1 LD.E.128 R20, desc[UR6][R26.64] ;  /* 0x000000061a149980 */ /* 0x0004e4000c101d00 */
[----:B--2---:R-:W-:Y:S02]  /*3250*/  @!P1 IMAD R26, R229, 0x1a0, RZ ;  /* 0x000001a0e51a9824 */ /* 0x004fe400078e02ff */
[C---:B-1----:R-:W-:Y:S04]  /*3260*/  @!P1 IMAD.WIDE.U32 R30, R228.reuse, 0x1a0, R32 ;  /* 0x000001a0e41e9825 */ /* 0x042fe800078e0020 */
[----:B------:R-:W-:Y:S02]  /*3270*/  @!P1 IMAD.IADD R31, R31, 0x1, R26 ;  /* 0x000000011f1f9824 */ /* 0x000fe400078e021a */
[----:B------:R-:W-:Y:S04]  /*3280*/  @!P0 IMAD.WIDE.U32 R32, R228, 0x1c0, R32 ;  /* 0x000001c0e4208825 */ /* 0x000fe800078e0020 */
[----:B------:R-:W-:Y:S01]  /*3290*/  @!P0 IMAD.IADD R33, R33, 0x1, R25 ;  /* 0x0000000121218824 */ /* 0x000fe200078e0219 */
[----:B---3--:R1:W-:Y:S04]  /*32a0*/  @!P1 ST.E.128 desc[UR6][R30.64], R20 ;  /* 0x000000141e009985 */ /* 0x0083e8000c101d06 */
[----:B------:R-:W2:Y:S04]  /*32b0*/  @!P0 LD.E.128 R4, desc[UR6][R34.64] ;  /* 0x0000000622048980 */ /* 0x000ea8000c101d00 */
[----:B--2---:R2:W-:Y:S01]  /*32c0*/  @!P0 ST.E.128 desc[UR6][R32.64], R4 ;  /* 0x0000000420008985 */ /* 0x0045e2000c101d06 */
[----:B-1----:R-:W-:Y:S03]  /*32d0*/  IADD3 R20, P0, PT, RZ, -UR4, RZ ;  /* 0x80000004ff147c10 */ /* 0x002fe6000ff1e0ff */
[----:B------:R-:W3:Y:S04]  /*32e0*/  LD.E R25, desc[UR6][R164.64+0x130] ;  /* 0x00013006a4197980 */ /* 0x000ee8000c101900 */
[----:B------:R-:W4:Y:S01]  /*32f0*/  LD.E R17, desc[UR6][R164.64+0xd0] ;  /* 0x0000d006a4117980 */ /* 0x000f22000c101900 */
[----:B---3--:R-:W-:Y:S04]  /*3300*/  IMAD.SHL.U32 R25, R25, 0x100, RZ ;  /* 0x0000010019197824 */ /* 0x008fe800078e00ff */
[----:B------:R-:W-:Y:S05]  /*3310*/  IMAD.X R21, RZ, RZ, ~R25, P0 ;  /* 0x000000ffff157224 */ /* 0x000fea00000e0e19 */
[----:B------:R-:W-:Y:S04]  /*3320*/  SHF.R.S64 R20, R20, 0x1f, R21 ;  /* 0x0000001f14147819 */ /* 0x000fe80000001015 */
[----:B------:R-:W-:Y:S04]  /*3330*/  IADD3 R101, P0, PT, R101, R20, RZ ;  /* 0x0000001465657210 */ /* 0x000fe80007f1e0ff */
[----:B------:R-:W-:Y:S02]  /*3340*/  LEA.HI.X.SX32 R82, R21, R82, 0x1, P0 ;  /* 0x0000005215527211 */ /* 0x000fe400000f0eff */
[----:B----4-:R-:W-:Y:S11]  /*3350*/  ISETP.NE.AND P0, PT, R17, RZ, PT ;  /* 0x000000ff1100720c */ /* 0x010ff60003f05270 */
[----:B------:R-:W-:Y:S02]  /*3360*/  @!UPT UIADD3 URZ, UPT, UPT, URZ, URZ, URZ ;  /* 0x000000fffffff290 */ /* 0x000fe4000fffe0ff */
[----:B--2---:R-:W-:Y:S05]  /*3370*/  @P0 BRA `(.L_x_4648) ;  /* 0x0000000800140947 */ /* 0x004fea0003800000 */
[----:B------:R-:W-:Y:S02]  /*3380*/  P2R R26, PR, RZ, 0x10 ;  /* 0x00000010ff1a7803 */ /* 0x000fe40000000000 */
[----:B------:R-:W-:Y:S02]  /*3390*/  ISETP.NE.AND P4, PT, R3, RZ, PT ;  /* 0x000000ff0300720c */ /* 0x000fe40003f85270 */
[----:B------:R-:W-:Y:S02]  /*33a0*/  P2R R3, PR, RZ, 0x4 ;  /* 0x00000004ff037803 */ /* 0x000fe40000000000 */
[----:B------:R-:W-:Y:S02]  /*33b0*/  ISETP.NE.AND P2, PT, R2, RZ, PT ;  /* 0x000000ff0200720c */ /* 0x000fe40003f45270 */
[----:B------:R-:W-:Y:S02]  /*33c0*/  P2R R20, PR, RZ, 0x40 ;  /* 0x00000040ff147803 */ /* 0x000fe40000000000 */
[----:B------:R-:W-:Y:S02]  /*33d0*/  ISETP.NE.AND P6, PT, R8, RZ, PT ;  /* 0x000000ff0800720c */ /* 0x000fe40003fc5270 */
[----:B------:R-:W-:Y:S02]  /*33e0*/  P2R R27, PR, RZ, 0x20 ;  /* 0x00000020ff1b7803 */ /* 0x000fe40000000000 */
[----:B------:R-:W-:Y:S02]  /*33f0*/  P2R R25, PR, RZ, 0x8 ;  /* 0x00000008ff197803 */ /* 0x000fe40000000000 */
[----:B------:R-:W-:Y:S02]  /*3400*/  P2R R2, PR, RZ, 0x2 ;  /* 0x00000002ff027803 */ /* 0x000fe40000000000 */
[----:B------:R-:W-:Y:S01]  /*3410*/  ISETP.NE.AND P5, PT, R18, RZ, PT ;  /* 0x000000ff1200720c */ /* 0x000fe20003fa5270 */
[----:B------:R-:W-:Y:S01]  /*3420*/  @!P2 IMAD.MOV.U32 R8, RZ, RZ, R10 ;  /* 0x000000ffff08a224 */ /* 0x000fe200078e000a */
[----:B------:R-:W-:Y:S02]  /*3430*/  ISETP.NE.AND P3, PT, R19, RZ, PT ;  /* 0x000000ff1300720c */ /* 0x000fe40003f65270 */
[----:B------:R-:W-:Y:S02]  /*3440*/  ISETP.NE.AND P1, PT, R16, RZ, PT ;  /* 0x000000ff1000720c */ /* 0x000fe40003f25270 */
[----:B------:R-:W2:Y:S01]  /*3450*/  @!P2 LD.E.128 R16, desc[UR6][R8.64] ;  /* 0x000000060810a980 */ /* 0x000ea2000c101d00 */
[C---:B------:R-:W-:Y:S04]  /*3460*/  LEA R32, P0, R111.reuse, R10, 0x1 ;  /* 0x0000000a6f207211 */ /* 0x040fe800078008ff */
[----:B------:R-:W-:Y:S02]  /*3470*/  LEA.HI.X R33, R111, R9, R84, 0x1, P0 ;  /* 0x000000096f217211 */ /* 0x000fe400000f0c54 */
[C---:B------:R-:W-:Y:S04]  /*3480*/  LEA R30, P0, R68.reuse, R106, 0x1 ;  /* 0x0000006a441e7211 */ /* 0x040fe800078008ff */
[----:B------:R-:W-:Y:S02]  /*3490*/  LEA.HI.X R31, R68, R107, R69, 0x1, P0 ;  /* 0x0000006b441f7211 */ /* 0x000fe400000f0c45 */
[----:B------:R-:W-:Y:S05]  /*34a0*/  @!P1 IADD3 R40, P0, PT, R32, R91, RZ ;  /* 0x0000005b20289210 */ /* 0x000fea0007f1e0ff */
[----:B------:R-:W-:Y:S01]  /*34b0*/  @!P1 IMAD.X R41, R33, 0x1, R89, P0 ;  /* 0x0000000121299824 */ /* 0x000fe200000e0659 */
[CC--:B------:R-:W-:Y:S04]  /*34c0*/  @!P1 LEA R34, P0, R226.reuse, R30.reuse, 0x5 ;  /* 0x0000001ee2229211 */ /* 0x0c0fe800078028ff */
[----:B------:R-:W-:Y:S02]  /*34d0*/  @!P1 LEA.HI.X R35, R226, R31, R227, 0x5, P0 ;  /* 0x0000001fe2239211 */ /* 0x000fe400000f2ce3 */
[----:B------:R-:W-:Y:S01]  /*34e0*/  ISETP.NE.AND P0, PT, R28, RZ, PT ;  /* 0x000000ff1c00720c */ /* 0x000fe20003f05270 */
[----:B--2---:R1:W-:Y:S01]  /*34f0*/  @!P2 ST.E.128 desc[UR6][R106.64], R16 ;  /* 0x000000106a00a985 */ /* 0x0043e2000c101d06 */
[----:B------:R-:W-:Y:S11]  /*3500*/  ISETP.NE.AND P2, PT, R29, RZ, PT ;  /* 0x000000ff1d00720c */ /* 0x000ff60003f45270 */
        /* <DEDUP_REMOVED lines=9> */
[----:B------:R-:W-:Y:S04]  /*35a0*/  @!P4 IADD3 R36, P0, PT, R32, R99, RZ ;  /* 0x000000632024c210 */ /* 0x000fe80007f1e0ff */
[----:B------:R-:W-:Y:S02]  /*35b0*/  @!P4 IADD3.X R37, PT, PT, R33, R97, RZ, P0, !PT ;  /* 0x000000612125c210 */ /* 0x000fe400007fe4ff */
[C---:B------:R-:W-:Y:S04]  /*35c0*/  @!P4 LEA R42, P0, R226.reuse, R30, 0x7 ;  /* 0x0000001ee22ac211 */ /* 0x040fe800078038ff */
[----:B------:R-:W-:Y:S01]  /*35d0*/  @!P4 LEA.HI.X R43, R226, R31, R227, 0x7, P0 ;  /* 0x0000001fe22bc211 */ /* 0x000fe200000f3ce3 */
[----:B---3--:R1:W-:Y:S01]  /*35e0*/  @!P1 ST.E.128 desc[UR6][R34.64], R16 ;  /* 0x0000001022009985 */ /* 0x0083e2000c101d06 */
[----:B------:R-:W-:Y:S01]  /*35f0*/  ISETP.NE.AND P1, PT, R0, RZ, PT ;  /* 0x000000ff0000720c */ /* 0x000fe20003f25270 */
[----:B------:R-:W-:Y:S02]  /*3600*/  @!P5 IMAD R0, R227, 0x60, RZ ;  /* 0x00000060e300d824 */ /* 0x000fe400078e02ff */
[----:B--2---:R-:W2:Y:S01]  /*3610*/  @!P6 LD.E.128 R4, desc[UR6][R38.64] ;  /* 0x000000062604e980 */ /* 0x004ea2000c101d00 */
[----:B-1----:R-:W-:Y:S04]  /*3620*/  @!P5 IMAD.WIDE.U32 R16, R226, 0x60, R30 ;  /* 0x00000060e210d825 */ /* 0x002fe800078e001e */
[----:B------:R-:W-:Y:S02]  /*3630*/  @!P5 IMAD.IADD R17, R17, 0x1, R0 ;  /* 0x000000011111d824 */ /* 0x000fe400078e0200 */
[----:B------:R-:W-:Y:S01]  /*3640*/  @!P3 IMAD R0, R227, 0xa0, RZ ;  /* 0x000000a0e300b824 */ /* 0x000fe200078e02ff */
[----:B--2---:R1:W-:Y:S01]  /*3650*/  @!P6 ST.E.128 desc[UR6][R28.64], R4 ;  /* 0x000000041c00e985 */ /* 0x0043e2000c101d06 */
[----:B------:R-:W-:Y:S03]  /*3660*/  ISETP.NE.AND P6, PT, R20, RZ, PT ;  /* 0x000000ff1400720c */ /* 0x000fe60003fc5270 */
[----:B------:R-:W2:Y:S04]  /*3670*/  @!P5 LD.E.128 R20, desc[UR6][R22.64] ;  /* 0x000000061614d980 */ /* 0x000ea8000c101d00 */
        /* <DEDUP_REMOVED lines=10> */
[----:B------:R-:W-:Y:S02]  /*3720*/  @!P2 IMAD.X R29, R33, 0x1, R85, P0 ;  /* 0x00000001211da824 */ /* 0x000fe400000e0655 */
[----:B------:R-:W-:Y:S02]  /*3730*/  @!P2 IMAD.IADD R23, R23, 0x1, R0 ;  /* 0x000000011717a824 */ /* 0x000fe400078e0200 */
[----:B------:R-:W-:Y:S01]  /*3740*/  @!P6 IMAD R0, R227, 0xe0, RZ ;  /* 0x000000e0e300e824 */ /* 0x000fe200078e02ff */
[----:B---3--:R1:W-:Y:S01]  /*3750*/  @!P4 ST.E.128 desc[UR6][R42.64], R4 ;  /* 0x000000042a00c985 */ /* 0x0083e2000c101d06 */
[----:B------:R-:W-:Y:S02]  /*3760*/  ISETP.NE.AND P4, PT, R26, RZ, PT ;  /* 0x000000ff1a00720c */ /* 0x000fe40003f85270 */
[----:B------:R-:W-:Y:S01]  /*3770*/  @!P6 IADD3 R26, P0, PT, R32, R176, RZ ;  /* 0x000000b0201ae210 */ /* 0x000fe20007f1e0ff */
[----:B------:R-:W2:Y:S03]  /*3780*/  @!P3 LD.E.128 R16, desc[UR6][R16.64] ;  /* 0x000000061010b980 */ /* 0x000ea6000c101d00 */
[----:B------:R-:W-:Y:S02]  /*3790*/  @!P6 IADD3.X R27, PT, PT, R33, R87, RZ, P0, !PT ;  /* 0x00000057211be210 */ /* 0x000fe400007fe4ff */
[C---:B------:R-:W-:Y:S04]  /*37a0*/  @!P1 LEA R34, P0, R172.reuse, R32, 0x8 ;  /* 0x00000020ac229211 */ /* 0x040fe800078040ff */
[----:B------:R-:W-:Y:S02]  /*37b0*/  @!P1 LEA.HI.X R35, R172, R33, R173, 0x8, P0 ;  /* 0x00000021ac239211 */ /* 0x000fe400000f44ad */
[C---:B------:R-:W-:Y:S04]  /*37c0*/  @!P1 LEA R36, P0, R226.reuse, R30, 0x8 ;  /* 0x0000001ee2249211 */ /* 0x040fe800078040ff */
[----:B------:R-:W-:Y:S02]  /*37d0*/  @!P1 LEA.HI.X R37, R226, R31, R227, 0x8, P0 ;  /* 0x0000001fe2259211 */ /* 0x000fe400000f44e3 */
[----:B------:R-:W-:Y:S01]  /*37e0*/  ISETP.NE.AND P0, PT, R24, RZ, PT ;  /* 0x000000ff1800720c */ /* 0x000fe20003f05270 */
[----:B--2---:R-:W-:Y:S01]  /*37f0*/  @!P3 ST.E.128 desc[UR6][R20.64], R16 ;  /* 0x000000101400b985 */ /* 0x004fe2000c101d06 */
[----:B------:R-:W-:Y:S03]  /*3800*/  ISETP.NE.AND P3, PT, R25, RZ, PT ;  /* 0x000000ff1900720c */ /* 0x000fe60003f65270 */
[----:B-1----:R1:W2:Y:S02]  /*3810*/  @!P2 LD.E.128 R4, desc[UR6][R28.64] ;  /* 0x000000061c04a980 */ /* 0x0022a4000c101d00 */
[----:B-1----:R-:W-:Y:S04]  /*3820*/  @!P6 IMAD.WIDE.U32 R28, R226, 0xe0, R30 ;  /* 0x000000e0e21ce825 */ /* 0x002fe800078e001e */
[----:B------:R-:W-:Y:S02]  /*3830*/  @!P6 IMAD.IADD R29, R29, 0x1, R0 ;  /* 0x000000011d1de824 */ /* 0x000fe400078e0200 */
[----:B------:R-:W-:Y:S01]  /*3840*/  @!P5 IMAD R0, R173, 0x120, RZ ;  /* 0x00000120ad00d824 */ /* 0x000fe200078e02ff */
[----:B--2---:R1:W-:Y:S01]  /*3850*/  @!P2 ST.E.128 desc[UR6][R22.64], R4 ;  /* 0x000000041600a985 */ /* 0x0043e2000c101d06 */
[----:B------:R-:W-:Y:S03]  /*3860*/  ISETP.NE.AND P2, PT, R3, RZ, PT ;  /* 0x000000ff0300720c */ /* 0x000fe60003f45270 */
[----:B-1----:R-:W2:Y:S04]  /*3870*/  @!P6 LD.E.128 R20, desc[UR6][R26.64] ;  /* 0x000000061a14e980 */ /* 0x002ea8000c101d00 */
[----:B--2---:R1:W-:Y:S04]  /*3880*/  @!P6 ST.E.128 desc[UR6][R28.64], R20 ;  /* 0x000000141c00e985 */ /* 0x0043e8000c101d06 */
[----:B------:R-:W2:Y:S04]  /*3890*/  @!P1 LD.E.128 R16, desc[UR6][R34.64] ;  /* 0x0000000622109980 */ /* 0x000ea8000c101d00 */
[----:B--2---:R2:W-:Y:S01]  /*38a0*/  @!P1 ST.E.128 desc[UR6][R36.64], R16 ;  /* 0x0000001024009985 */ /* 0x0045e2000c101d06 */
[----:B------:R-:W-:Y:S01]  /*38b0*/  ISETP.NE.AND P1, PT, R2, RZ, PT ;  /* 0x000000ff0200720c */ /* 0x000fe20003f25270 */
[----:B------:R-:W-:Y:S04]  /*38c0*/  @!P5 IMAD.WIDE.U32 R2, R172, 0x120, R32 ;  /* 0x00000120ac02d825 */ /* 0x000fe800078e0020 */
[----:B-1----:R-:W-:Y:S01]  /*38d0*/  @!P5 IMAD.WIDE.U32 R20, R226, 0x120, R30 ;  /* 0x00000120e214d825 */ /* 0x002fe200078e001e */
[----:B------:R-:W-:Y:S03]  /*38e0*/  @!P5 IADD3 R3, PT, PT, R3, R0, RZ ;  /* 0x000000000303d210 */ /* 0x000fe60007ffe0ff */
[----:B------:R-:W-:Y:S02]  /*38f0*/  @!P4 IMAD R0, R173, 0x140, RZ ;  /* 0x00000140ad00c824 */ /* 0x000fe400078e02ff */
[----:B------:R1:W3:Y:S01]  /*3900*/  @!P5 LD.E.128 R4, desc[UR6][R2.64] ;  /* 0x000000060204d980 */ /* 0x0002e2000c101d00 */
[----:B--2---:R-:W-:Y:S04]  /*3910*/  @!P4 IMAD.WIDE.U32 R16, R172, 0x140, R32 ;  /* 0x00000140ac10c825 */ /* 0x004fe800078e0020 */
[----:B-1----:R-:W-:Y:S02]  /*3920*/  @!P5 IMAD R2, R227, 0x120, RZ ;  /* 0x00000120e302d824 */ /* 0x002fe400078e02ff */
[----:B------:R-:W-:Y:S02]  /*3930*/  @!P4 IMAD.IADD R17, R17, 0x1, R0 ;  /* 0x000000011111c824 */ /* 0x000fe400078e0200 */
[----:B------:R-:W-:Y:S02]  /*3940*/  @!P5 IMAD.IADD R21, R21, 0x1, R2 ;  /* 0x000000011515d824 */ /* 0x000fe400078e0202 */
[----:B------:R-:W-:Y:S04]  /*3950*/  @!P4 IMAD.WIDE.U32 R22, R226, 0x140, R30 ;  /* 0x00000140e216c825 */ /* 0x000fe800078e001e */
[----:B------:R-:W-:Y:S02]  /*3960*/  @!P4 IMAD R2, R227, 0x140, RZ ;  /* 0x00000140e302c824 */ /* 0x000fe400078e02ff */
[----:B------:R-:W-:Y:S02]  /*3970*/  @!P3 IMAD R0, R173, 0x160, RZ ;  /* 0x00000160ad00b824 */ /* 0x000fe400078e02ff */
[----:B------:R-:W-:Y:S02]  /*3980*/  @!P4 IMAD.IADD R23, R23, 0x1, R2 ;  /* 0x000000011717c824 */ /* 0x000fe400078e0202 */
[----:B------:R-:W-:Y:S01]  /*3990*/  @!P3 IMAD R2, R227, 0x160, RZ ;  /* 0x00000160e302b824 */ /* 0x000fe200078e02ff */
[----:B---3--:R1:W-:Y:S04]  /*39a0*/  @!P5 ST.E.128 desc[UR6][R20.64], R4 ;  /* 0x000000041400d985 */ /* 0x0083e8000c101d06 */
[----:B------:R-:W2:Y:S01]  /*39b0*/  @!P4 LD.E.128 R16, desc[UR6][R16.64] ;  /* 0x000000061010c980 */ /* 0x000ea2000c101d00 */
[----:B-1----:R-:W-:Y:S05]  /*39c0*/  @!P3 IMAD.WIDE.U32 R20, R172, 0x160, R32 ;  /* 0x00000160ac14b825 */ /* 0x002fea00078e0020 */
[----:B------:R-:W-:Y:S01]  /*39d0*/  @!P3 IADD3 R21, PT, PT, R21, R0, RZ ;  /* 0x000000001515b210 */ /* 0x000fe20007ffe0ff */
        /* <DEDUP_REMOVED lines=13> */
[----:B------:R-:W-:Y:S01]  /*3ab0*/  @!P2 IMAD.IADD R23, R23, 0x1, R2 ;  /* 0x000000011717a824 */ /* 0x000fe200078e0202 */
[----:B------:R-:W-:Y:S01]  /*3ac0*/  @!P1 IADD3 R21, PT, PT, R21, R0, RZ ;  /* 0x0000000015159210 */ /* 0x000fe20007ffe0ff */
        /* <DEDUP_REMOVED lines=16> */
.L_x_4648:
        /* <DEDUP_REMOVED lines=71> */
.L_x_4652:
[----:B------:R-:W-:Y:S05]  /*4040*/  BSYNC.RECONVERGENT B0 ;  /* 0x0000000000007941 */ /* 0x000fea0003800200 */
.L_x_4651:
[-C--:B------:R-:W-:Y:S01]  /*4050*/  ISETP.LT.OR P0, PT, R77, R123.reuse, P1 ;  /* 0x0000007b4d00720c */ /* 0x080fe20000f01670 */
[----:B------:R-:W-:Y:S01]  /*4060*/  BSSY.RECONVERGENT B0, `(.L_x_4653) ;  /* 0x0000033000007945 */ /* 0x000fe20003800200 */
[----:B------:R-:W-:Y:S02]  /*4070*/  ISETP.LT.OR P1, PT, R76, R123, P2 ;  /* 0x0000007b4c00720c */ /* 0x000fe40001721670 */
        /* <DEDUP_REMOVED lines=49> */
.L_x_4654:
[----:B------:R-:W-:Y:S05]  /*4390*/  BSYNC.RECONVERGENT B0 ;  /* 0x0000000000007941 */ /* 0x000fea0003800200 */
.L_x_4653:
[----:B------:R-:W-:Y:S04]  /*43a0*/  BSSY.RECONVERGENT B0, `(.L_x_4655) ;  /* 0x0000035000007945 */ /* 0x000fe80003800200 */
[----:B------:R-:W-:Y:S05]  /*43b0*/  @P1 BRA `(.L_x_4656) ;  /* 0x0000000000cc1947 */ /* 0x000fea0003800000 */
[----:B------:R-:W-:Y:S02]  /*43c0*/  ISETP.GE.AND P0, PT, R12, R17, PT ;  /* 0x000000110c00720c */ /* 0x000fe40003f06270 */
[----:B------:R-:W-:Y:S04]  /*43d0*/  IADD3 R44, P1, PT, R40, R91, RZ ;  /* 0x0000005b282c7210 */ /* 0x000fe80007f3e0ff */
[----:B------:R-:W-:Y:S02]  /*43e0*/  IADD3.X R45, PT, PT, R41, R89, RZ, P1, !PT ;  /* 0x00000059292d7210 */ /* 0x000fe40000ffe4ff */
[C---:B------:R-:W-:Y:S03]  /*43f0*/  LEA R52, P1, R226.reuse, R38, 0x5 ;  /* 0x00000026e2347211 */ /* 0x040fe600078228ff */
[----:B-12---:R-:W2:Y:S01]  /*4400*/  LD.E.128 R20, desc[UR6][R44.64] ;  /* 0x000000062c147980 */ /* 0x006ea2000c101d00 */
[----:B------:R-:W-:Y:S01]  /*4410*/  LEA.HI.X R53, R226, R39, R227, 0x5, P1 ;  /* 0x00000027e2357211 */ /* 0x000fe200008f2ce3 */
        /* <DEDUP_REMOVED lines=45> */
.L_x_4656:
[----:B------:R-:W-:Y:S05]  /*46f0*/  BSYNC.RECONVERGENT B0 ;  /* 0x0000000000007941 */ /* 0x000fea0003800200 */
.L_x_4655:
[----:B------:R-:W-:Y:S01]  /*4700*/  ISETP.GE.OR P0, PT, R154, R121, P4 ;  /* 0x000000799a00720c */ /* 0x000fe20002706670 */
[----:B------:R-:W-:Y:S03]  /*4710*/  BSSY.RECONVERGENT B0, `(.L_x_4657) ;  /* 0x0000036000007945 */ /* 0x000fe60003800200 */
[----:B------:R-:W-:Y:S01]  /*4720*/  P2R R32, PR, RZ, 0x1 ;  /* 0x00000001ff207803 */ /* 0x000fe20000000000 */
[----:B------:R-:W-:Y:S08]  /*4730*/  @P2 BRA `(.L_x_4658) ;  /* 0x0000000000cc2947 */ /* 0x000ff00003800000 */
[----:B------:R-:W-:Y:S02]  /*4740*/  ISETP.GE.AND P0, PT, R12, R17, PT ;  /* 0x000000110c00720c */ /* 0x000fe40003f06270 */
[----:B------:R-:W-:Y:S04]  /*4750*/  IADD3 R44, P1, PT, R40, R95, RZ ;  /* 0x0000005f282c7210 */ /* 0x000fe80007f3e0ff */
[----:B------:R-:W-:Y:S02]  /*4760*/  IADD3.X R45, PT, PT, R41, R93, RZ, P1, !PT ;  /* 0x0000005d292d7210 */ /* 0x000fe40000ffe4ff */
[C---:B---3--:R-:W-:Y:S03]  /*4770*/  LEA R52, P1, R226.reuse, R38, 0x6 ;  /* 0x00000026e2347211 */ /* 0x048fe600078230ff */
        /* <DEDUP_REMOVED lines=47> */
.L_x_4658:
[----:B------:R-:W-:Y:S05]  /*4a70*/  BSYNC.RECONVERGENT B0 ;  /* 0x0000000000007941 */ /* 0x000fea0003800200 */
.L_x_4657:
[----:B------:R-:W-:Y:S01]  /*4a80*/  ISETP.NE.AND P0, PT, R42, RZ, PT ;  /* 0x000000ff2a00720c */ /* 0x000fe20003f05270 */
[----:B------:R-:W-:Y:S01]  /*4a90*/  BSSY.RECONVERGENT B0, `(.L_x_4659) ;  /* 0x0000039000007945 */ /* 0x000fe20003800200 */
[----:B------:R-:W-:Y:S02]  /*4aa0*/  ISETP.GE.OR P5, PT, R152, R121, P4 ;  /* 0x000000799800720c */ /* 0x000fe400027a6670 */
[-C--:B------:R-:W-:Y:S02]  /*4ab0*/  ISETP.LT.OR P0, PT, R158, R123.reuse, P0 ;  /* 0x0000007b9e00720c */ /* 0x080fe40000701670 */
[----:B------:R-:W-:Y:S11]  /*4ac0*/  ISETP.LT.OR P2, PT, R156, R123, P6 ;  /* 0x0000007b9c00720c */ /* 0x000ff60003741670 */
[----:B------:R-:W-:Y:S05]  /*4ad0*/  @P0 BRA `(.L_x_4660) ;  /* 0x0000000000d00947 */ /* 0x000fea0003800000 */
[----:B------:R-:W-:Y:S01]  /*4ae0*/  ISETP.GE.AND P0, PT, R12, R17, PT ;  /* 0x000000110c00720c */ /* 0x000fe20003f06270 */
[----:B---34-:R-:W-:Y:S01]  /*4af0*/  IMAD.WIDE.U32 R52, R226, 0x60, R38 ;  /* 0x00000060e2347825 */ /* 0x018fe200078e0026 */
[----:B------:R-:W-:Y:S04]  /*4b00*/  IADD3 R44, P1, PT, R40, R182, RZ ;  /* 0x000000b6282c7210 */ /* 0x000fe80007f3e0ff */
[----:B------:R-:W-:Y:S05]  /*4b10*/  IADD3.X R45, PT, PT, R41, R81, RZ, P1, !PT ;  /* 0x00000051292d7210 */ /* 0x000fea0000ffe4ff */
[----:B-12---:R1:W2:Y:S02]  /*4b20*/  LD.E.128 R20, desc[UR6][R44.64] ;  /* 0x000000062c147980 */ /* 0x0062a4000c101d00 */
        /* <DEDUP_REMOVED lines=47> */
.L_x_4660:
[----:B------:R-:W-:Y:S05]  /*4e20*/  BSYNC.RECONVERGENT B0 ;  /* 0x0000000000007941 */ /* 0x000fea0003800200 */
.L_x_4659:
[----:B------:R-:W-:Y:S01]  /*4e30*/  ISETP.GE.OR P6, PT, R150, R121, P4 ;  /* 0x000000799600720c */ /* 0x000fe200027c6670 */
[----:B------:R-:W-:Y:S04]  /*4e40*/  BSSY.RECONVERGENT B0, `(.L_x_4661) ;  /* 0x0000035000007945 */ /* 0x000fe80003800200 */
[----:B------:R-:W-:Y:S08]  /*4e50*/  @P2 BRA `(.L_x_4662) ;  /* 0x0000000000cc2947 */ /* 0x000ff00003800000 */
[----:B------:R-:W-:Y:S02]  /*4e60*/  ISETP.GE.AND P0, PT, R12, R17, PT ;  /* 0x000000110c00720c */ /* 0x000fe40003f06270 */
[----:B------:R-:W-:Y:S04]  /*4e70*/  IADD3 R44, P1, PT, R40, R99, RZ ;  /* 0x00000063282c7210 */ /* 0x000fe80007f3e0ff */
[----:B------:R-:W-:Y:S02]  /*4e80*/  IADD3.X R45, PT, PT, R41, R97, RZ, P1, !PT ;  /* 0x00000061292d7210 */ /* 0x000fe40000ffe4ff */
[C---:B-1-34-:R-:W-:Y:S03]  /*4e90*/  LEA R52, P1, R226.reuse, R38, 0x7 ;  /* 0x00000026e2347211 */ /* 0x05afe600078238ff */
        /* <DEDUP_REMOVED lines=47> */
.L_x_4662:
[----:B------:R-:W-:Y:S05]  /*5190*/  BSYNC.RECONVERGENT B0 ;  /* 0x0000000000007941 */ /* 0x000fea0003800200 */
.L_x_4661:
[----:B------:R-:W-:Y:S01]  /*51a0*/  ISETP.NE.AND P0, PT, R32, RZ, PT ;  /* 0x000000ff2000720c */ /* 0x000fe20003f05270 */
[----:B------:R-:W-:Y:S01]  /*51b0*/  BSSY.RECONVERGENT B0, `(.L_x_4663) ;  /* 0x0000039000007945 */ /* 0x000fe20003800200 */
[----:B------:R-:W-:Y:S02]  /*51c0*/  ISETP.GE.OR P3, PT, R148, R121, P4 ;  /* 0x000000799400720c */ /* 0x000fe40002766670 */
[-C--:B------:R-:W-:Y:S02]  /*51d0*/  ISETP.LT.OR P0, PT, R154, R123.reuse, P0 ;  /* 0x0000007b9a00720c */ /* 0x080fe40000701670 */
[----:B------:R-:W-:Y:S11]  /*51e0*/  ISETP.LT.OR P2, PT, R152, R123, P5 ;  /* 0x0000007b9800720c */ /* 0x000ff60002f41670 */
[----:B------:R-:W-:Y:S05]  /*51f0*/  @P0 BRA `(.L_x_4664) ;  /* 0x0000000000d00947 */ /* 0x000fea0003800000 */
[----:B------:R-:W-:Y:S01]  /*5200*/  ISETP.GE.AND P0, PT, R12, R17, PT ;  /* 0x000000110c00720c */ /* 0x000fe20003f06270 */
[----:B-1-34-:R-:W-:Y:S01]  /*5210*/  IMAD.WIDE.U32 R52, R226, 0xa0, R38 ;  /* 0x000000a0e2347825 */ /* 0x01afe200078e0026 */
[----:B------:R-:W-:Y:S03]  /*5220*/  IADD3 R44, P1, PT, R40, R180, RZ ;  /* 0x000000b4282c7210 */ /* 0x000fe60007f3e0ff */
        /* <DEDUP_REMOVED lines=49> */
.L_x_4664:
[----:B------:R-:W-:Y:S05]  /*5540*/  BSYNC.RECONVERGENT B0 ;  /* 0x0000000000007941 */ /* 0x000fea0003800200 */
.L_x_4663:
[----:B------:R-:W-:Y:S01]  /*5550*/  ISETP.GE.OR P0, PT, R146, R121, P4 ;  /* 0x000000799200720c */ /* 0x000fe20002706670 */
[----:B------:R-:W-:Y:S03]  /*5560*/  BSSY.RECONVERGENT B0, `(.L_x_4665) ;  /* 0x0000037000007945 */ /* 0x000fe60003800200 */
[----:B------:R-:W-:Y:S01]  /*5570*/  P2R R32, PR, RZ, 0x1 ;  /* 0x00000001ff207803 */ /* 0x000fe20000000000 */
[----:B------:R-:W-:Y:S08]  /*5580*/  @P2 BRA `(.L_x_4666) ;  /* 0x0000000000d02947 */ /* 0x000ff00003800000 */
[----:B------:R-:W-:Y:S01]  /*5590*/  ISETP.GE.AND P0, PT, R12, R17, PT ;  /* 0x000000110c00720c */ /* 0x000fe20003f06270 */
[----:B-1-34-:R-:W-:Y:S01]  /*55a0*/  IMAD.WIDE.U32 R52, R226, 0xc0, R38 ;  /* 0x000000c0e2347825 */ /* 0x01afe200078e0026 */
[----:B------:R-:W-:Y:S04]  /*55b0*/  IADD3 R44, P1, PT, R40, R178, RZ ;  /* 0x000000b2282c7210 */ /* 0x000fe80007f3e0ff */
        /* <DEDUP_REMOVED lines=49> */
.L_x_4666:
[----:B------:R-:W-:Y:S05]  /*58d0*/  BSYNC.RECONVERGENT B0 ;  /* 0x0000000000007941 */ /* 0x000fea0003800200 */
.L_x_4665:
[----:B------:R-:W-:Y:S01]  /*58e0*/  ISETP.LT.OR P0, PT, R150, R123, P6 ;  /* 0x0000007b9600720c */ /* 0x000fe20003701670 */
[----:B------:R-:W-:Y:S01]  /*58f0*/  BSSY.RECONVERGENT B0, `(.L_x_4667) ;  /* 0x0000039000007945 */ /* 0x000fe20003800200 */
[----:B------:R-:W-:Y:S02]  /*5900*/  ISETP.GE.OR P1, PT, R144, R121, P4 ;  /* 0x000000799000720c */ /* 0x000fe40002726670 */
[----:B------:R-:W-:Y:S02]  /*5910*/  ISETP.LT.OR P2, PT, R148, R123, P3 ;  /* 0x0000007b9400720c */ /* 0x000fe40001f41670 */
[----:B------:R-:W-:Y:S07]  /*5920*/  P2R R42, PR, RZ, 0x2 ;  /* 0x00000002ff2a7803 */ /* 0x000fee0000000000 */
        /* <DEDUP_REMOVED lines=53> */
.L_x_4668:
[----:B------:R-:W-:Y:S05]  /*5c80*/  BSYNC.RECONVERGENT B0 ;  /* 0x0000000000007941 */ /* 0x000fea0003800200 */
.L_x_4667:
[----:B------:R-:W-:Y:S01]  /*5c90*/  ISETP.GE.OR P5, PT, R142, R121, P4 ;  /* 0x000000798e00720c */ /* 0x000fe200027a6670 */
[----:B------:R-:W-:Y:S04]  /*5ca0*/  BSSY.RECONVERGENT B0, `(.L_x_4669) ;  /* 0x0000035000007945 */ /* 0x000fe80003800200 */
[----:B------:R-:W-:Y:S08]  /*5cb0*/  @P2 BRA `(.L_x_4670) ;  /* 0x0000000000cc2947 */ /* 0x000ff00003800000 */
[----:B------:R-:W-:Y:S02]  /*5cc0*/  ISETP.GE.AND P0, PT, R12, R17, PT ;  /* 0x000000110c00720c */ /* 0x000fe40003f06270 */
[C---:B------:R-:W-:Y:S04]  /*5cd0*/  LEA R44, P1, R172.reuse, R40, 0x8 ;  /* 0x00000028ac2c7211 */ /* 0x040fe800078240ff */
[----:B------:R-:W-:Y:S02]  /*5ce0*/  LEA.HI.X R45, R172, R41, R173, 0x8, P1 ;  /* 0x00000029ac2d7211 */ /* 0x000fe400008f44ad */
        /* <DEDUP_REMOVED lines=48> */
.L_x_4670:
[----:B------:R-:W-:Y:S05]  /*5ff0*/  BSYNC.RECONVERGENT B0 ;  /* 0x0000000000007941 */ /* 0x000fea0003800200 */
.L_x_4669:
[----:B------:R-:W-:Y:S01]  /*6000*/  ISETP.NE.AND P3, PT, R32, RZ, PT ;  /* 0x000000ff2000720c */ /* 0x000fe20003f65270 */
[----:B------:R-:W-:Y:S01]  /*6010*/  BSSY.RECONVERGENT B0, `(.L_x_4671) ;  /* 0x0000042000007945 */ /* 0x000fe20003800200 */
[----:B------:R-:W-:Y:S02]  /*6020*/  ISETP.GE.OR P2, PT, R140, R121, P4 ;  /* 0x000000798c00720c */ /* 0x000fe40002746670 */
[----:B------:R-:W-:Y:S02]  /*6030*/  ISETP.LT.OR P3, PT, R146, R123, P3 ;  /* 0x0000007b9200720c */ /* 0x000fe40001f61670 */
        /* <DEDUP_REMOVED lines=13> */
[----:B-1-34-:R-:W-:Y:S03]  /*6110*/  IMAD.WIDE.U32 R52, R226, 0x120, R38 ;  /* 0x00000120e2347825 */ /* 0x01afe600078e0026 */
[----:B------:R-:W-:Y:S03]  /*6120*/  IADD3 R43, PT, PT, R32, R43, RZ ;  /* 0x0000002b202b7210 */ /* 0x000fe60007ffe0ff */
[C---:B------:R-:W-:Y:S02]  /*6130*/  @!P0 IMAD.WIDE R34, R11.reuse, 0x120, R36 ;  /* 0x000001200b228825 */ /* 0x040fe400078e0224 */
[----:B--2---:R1:W2:Y:S02]  /*6140*/  LD.E.128 R20, desc[UR6][R42.64] ;  /* 0x000000062a147980 */ /* 0x0042a4000c101d00 */
        /* <DEDUP_REMOVED lines=46> */
.L_x_4672:
[----:B------:R-:W-:Y:S05]  /*6430*/  BSYNC.RECONVERGENT B0 ;  /* 0x0000000000007941 */ /* 0x000fea0003800200 */
.L_x_4671:
[----:B------:R-:W-:Y:S04]  /*6440*/  BSSY.RECONVERGENT B0, `(.L_x_4673) ;  /* 0x0000037000007945 */ /* 0x000fe80003800200 */
[----:B------:R-:W-:Y:S05]  /*6450*/  @P6 BRA `(.L_x_4674) ;  /* 0x0000000000d46947 */ /* 0x000fea0003800000 */
        /* <DEDUP_REMOVED lines=53> */
.L_x_4674:
[----:B------:R-:W-:Y:S05]  /*67b0*/  BSYNC.RECONVERGENT B0 ;  /* 0x0000000000007941 */ /* 0x000fea0003800200 */
.L_x_4673:
        /* <DEDUP_REMOVED lines=55> */
.L_x_4676:
[----:B------:R-:W-:Y:S05]  /*6b30*/  BSYNC.RECONVERGENT B0 ;  /* 0x0000000000007941 */ /* 0x000fea0003800200 */
.L_x_4675:
        /* <DEDUP_REMOVED lines=55> */
.L_x_4678:
[----:B------:R-:W-:Y:S05]  /*6eb0*/  BSYNC.RECONVERGENT B0 ;  /* 0x0000000000007941 */ /* 0x000fea0003800200 */
.L_x_4677:
        /* <DEDUP_REMOVED lines=55> */
.L_x_4680:
[----:B------:R-:W-:Y:S05]  /*7230*/  BSYNC.RECONVERGENT B0 ;  /* 0x0000000000007941 */ /* 0x000fea0003800200 */
.L_x_4679:
        /* <DEDUP_REMOVED lines=55> */
.L_x_4682:
[----:B------:R-:W-:Y:S05]  /*75b0*/  BSYNC.RECONVERGENT B0 ;  /* 0x0000000000007941 */ /* 0x000fea0003800200 */
.L_x_4681:
[----:B------:R-:W5:Y:S02]  /*75c0*/  LD.E R3, desc[UR6][R164.64+0xd0] ;  /* 0x0000d006a4037980 */ /* 0x000f64000c101900 */
[----:B-----5:R-:W-:Y:S05]  /*75d0*/  IMAD.U32 R3, R3, -0x80, RZ ;  /* 0xffffff8003037824 */ /* 0x020fea00078e00ff */
[C---:B------:R-:W-:Y:S02]  /*75e0*/  LEA R14, P1, R3.reuse, R14, 0x1 ;  /* 0x0000000e030e7211 */ /* 0x040fe400078208ff */
[C---:B------:R-:W-:Y:S02]  /*75f0*/  LEA R50, P0, R3.reuse, R50, 0x1 ;  /* 0x0000003203327211 */ /* 0x040fe400078008ff */
[C---:B------:R-:W-:Y:S02]  /*7600*/  LEA.HI.X.SX32 R15, R3.reuse, R15, 0x1, P1 ;  /* 0x0000000f030f7211 */ /* 0x040fe400008f0eff */
[----:B------:R-:W-:Y:S01]  /*7610*/  LEA.HI.X.SX32 R51, R3, R51, 0x1, P0 ;  /* 0x0000003303337211 */ /* 0x000fe200000f0eff */
[----:B------:R-:W-:Y:S05]  /*7620*/  BRA `(.L_x_4649) ;  /* 0x0000005c00847947 */ /* 0x000fea0003800000 */
.L_x_4650:
        /* <DEDUP_REMOVED lines=95> */
.L_x_4684:
[----:B------:R-:W-:Y:S05]  /*7c20*/  BSYNC.RECONVERGENT B0 ;  /* 0x0000000000007941 */ /* 0x000fea0003800200 */
.L_x_4683:
        /* <DEDUP_REMOVED lines=16> */
[----:B------:R-:W-:Y:S02]  /*7d30*/  @!P0 IMAD.SHL.U32 R141, R57, 0x2, RZ ;  /* 0x00000002398d8824 */ /* 0x000fe400078e00ff */
[----:B------:R-:W-:Y:S03]  /*7d40*/  @!P0 IMAD.X R186, R117, 0x1, R186, P2 ;  /* 0x0000000175ba8824 */ /* 0x000fe600010e06ba */
[----:B------:R-:W-:Y:S02]  /*7d50*/  @!P0 IADD3 R58, P2, PT, R141, R102, RZ ;  /* 0x000000668d3a8210 */ /* 0x000fe40007f5e0ff */
[----:B------:R-:W-:Y:S04]  /*7d60*/  @!P0 SHF.L.U64.HI R186, R57, 0x1, R186 ;  /* 0x0000000139ba8819 */ /* 0x000fe800000102ba */
        /* <DEDUP_REMOVED lines=72> */
.L_x_4686:
[----:B------:R-:W-:Y:S05]  /*81f0*/  BSYNC.RECONVERGENT B0 ;  /* 0x0000000000007941 */ /* 0x000fea0003800200 */
.L_x_4685:
        /* <DEDUP_REMOVED lines=29> */
[----:B---3--:R-:W-:Y:S01]  /*83d0*/  @!P0 SHF.L.U32 R36, R188, 0x10, RZ ;  /* 0x00000010bc248819 */ /* 0x008fe200000006ff */
[----:B------:R-:W-:Y:S01]  /*83e0*/  @!P0 IMAD.U32 R28, R190, 0x10000, RZ ;  /* 0x00010000be1c8824 */ /* 0x000fe200078e00ff */
[----:B------:R-:W-:Y:S01]  /*83f0*/  @!P0 LOP3.LUT R32, R188, 0xffff0000, RZ, 0xc0, !PT ;  /* 0xffff0000bc208812 */ /* 0x000fe200078ec0ff */
[C---:B------:R-:W-:Y:S01]  /*8400*/  @!P0 IMAD.U32 R30, R189.reuse, 0x10000, RZ ;  /* 0x00010000bd1e8824 */ /* 0x040fe200078e00ff */
        /* <DEDUP_REMOVED lines=63> */
.L_x_4688:
[----:B------:R-:W-:Y:S05]  /*8800*/  BSYNC.RECONVERGENT B0 ;  /* 0x0000000000007941 */ /* 0x000fea0003800200 */
.L_x_4687:
        /* <DEDUP_REMOVED lines=33> */
[----:B----4-:R-:W-:Y:S01]  /*8a20*/  @!P0 SHF.L.U32 R36, R188, 0x10, RZ ;  /* 0x00000010bc248819 */ /* 0x010fe200000006ff */
[----:B------:R-:W-:Y:S01]  /*8a30*/  @!P0 IMAD.U32 R28, R190, 0x10000, RZ ;  /* 0x00010000be1c8824 */ /* 0x000fe200078e00ff */
[----:B------:R-:W-:Y:S01]  /*8a40*/  @!P0 LOP3.LUT R32, R188, 0xffff0000, RZ, 0xc0, !PT ;  /* 0xffff0000bc208812 */ /* 0x000fe200078ec0ff */
[C---:B------:R-:W-:Y:S01]  /*8a50*/  @!P0 IMAD.U32 R30, R189.reuse, 0x10000, RZ ;  /* 0x00010000bd1e8824 */ /* 0x040fe200078e00ff */
        /* <DEDUP_REMOVED lines=52> */
.L_x_4690:
[----:B------:R-:W-:Y:S05]  /*8da0*/  BSYNC.RECONVERGENT B0 ;  /* 0x0000000000007941 */ /* 0x000fea0003800200 */
.L_x_4689:
        /* <DEDUP_REMOVED lines=61> */
[----:B------:R-:W-:Y:S02]  /*9180*/  IMAD.IADD R191, R141, 0x1, R191 ;  /* 0x000000018dbf7824 */ /* 0x000fe400078e02bf */
[----:B------:R-:W-:Y:S01]  /*9190*/  @!P0 FFMA.FTZ R2, R39, R38, R2 ;  /* 0x0000002627028223 */ /* 0x000fe20000010002 */
[C---:B------:R-:W-:Y:S01]  /*91a0*/  @!P0 LOP3.LUT R39, R55.reuse, 0xffff0000, RZ, 0xc0, !PT ;  /* 0xffff000037278812 */ /* 0x040fe200078ec0ff */
[----:B------:R-:W-:Y:S01]  /*91b0*/  @!P0 FFMA.FTZ R3, R36, R40, R3 ;  /* 0x0000002824038223 */ /* 0x000fe20000010003 */
[----:B------:R-:W-:Y:S01]  /*91c0*/  @!P0 SHF.L.U32 R36, R55, 0x10, RZ ;  /* 0x0000001037248819 */ /* 0x000fe200000006ff */
[----:B------:R-:W-:Y:S01]  /*91d0*/  @!P0 FMUL.FTZ R4, R30, R35 ;  /* 0x000000231e048220 */ /* 0x000fe20000410000 */
[----:B------:R-:W-:Y:S01]  /*91e0*/  @!P0 F2FP.BF16.F32.PACK_AB R143, R2, R0 ;  /* 0x00000000028f823e */ /* 0x000fe200000010ff */
[----:B------:R-:W-:Y:S02]  /*91f0*/  @!P0 IMAD.U32 R47, R59, 0x10000, RZ ;  /* 0x000100003b2f8824 */ /* 0x000fe400078e00ff */
[----:B------:R-:W-:Y:S01]  /*9200*/  @!P2 FADD.FTZ R33, -R33, -RZ ;  /* 0x800000ff2121a221 */ /* 0x000fe20000010100 */
[----:B------:R-:W-:Y:S01]  /*9210*/  @!P0 FFMA.FTZ R4, R41, R42, R4 ;  /* 0x0000002a29048223 */ /* 0x000fe20000010004 */
[----:B------:R-:W-:Y:S01]  /*9220*/  @!P0 MOV R52, R143 ;  /* 0x0000008f00348202 */ /* 0x000fe20000000f00 */
[----:B------:R-:W-:Y:S01]  /*9230*/  @!P2 FADD.FTZ R27, -R27, -RZ ;  /* 0x800000ff1b1ba221 */ /* 0x000fe20000010100 */
[----:B------:R-:W-:Y:S01]  /*9240*/  @!P0 FMUL.FTZ R5, R28, R33 ;  /* 0x000000211c058220 */ /* 0x000fe20000410000 */
[----:B------:R-:W-:Y:S01]  /*9250*/  @!P2 FADD.FTZ R25, -R25, -RZ ;  /* 0x800000ff1919a221 */ /* 0x000fe20000010100 */
[----:B------:R-:W-:Y:S01]  /*9260*/  @!P0 F2FP.BF16.F32.PACK_AB R186, R4, R3 ;  /* 0x0000000304ba823e */ /* 0x000fe200000010ff */
[----:B------:R-:W-:Y:S01]  /*9270*/  @!P0 FMUL.FTZ R6, R24, R27 ;  /* 0x0000001b18068220 */ /* 0x000fe20000410000 */
[----:B------:R-:W-:Y:S01]  /*9280*/  @!P2 FADD.FTZ R22, -R22, -RZ ;  /* 0x800000ff1616a221 */ /* 0x000fe20000010100 */
[----:B------:R-:W-:Y:S01]  /*9290*/  @!P0 FMUL.FTZ R7, R18, R25 ;  /* 0x0000001912078220 */ /* 0x000fe20000410000 */
[----:B------:R-:W-:Y:S01]  /*92a0*/  @!P0 FFMA.FTZ R5, R44, R43, R5 ;  /* 0x0000002b2c058223 */ /* 0x000fe20000010005 */
[----:B------:R-:W-:Y:S01]  /*92b0*/  @!P0 FFMA.FTZ R6, R45, R46, R6 ;  /* 0x0000002e2d068223 */ /* 0x000fe20000010006 */
[----:B------:R-:W-:Y:S01]  /*92c0*/  @!P0 FMUL.FTZ R8, R23, R22 ;  /* 0x0000001617088220 */ /* 0x000fe20000410000 */
[----:B------:R-:W-:Y:S01]  /*92d0*/  @!P0 FFMA.FTZ R7, R36, R47, R7 ;  /* 0x0000002f24078223 */ /* 0x000fe20000010007 */
[----:B------:R-:W-:Y:S02]  /*92e0*/  @!P0 IMAD.MOV.U32 R53, RZ, RZ, R186 ;  /* 0x000000ffff358224 */ /* 0x000fe400078e00ba */
[----:B------:R-:W-:Y:S01]  /*92f0*/  @!P0 FFMA.FTZ R8, R39, R48, R8 ;  /* 0x0000003027088223 */ /* 0x000fe20000010008 */
[----:B------:R-:W-:Y:S04]  /*9300*/  @!P0 F2FP.BF16.F32.PACK_AB R141, R6, R5 ;  /* 0x00000005068d823e */ /* 0x000fe800000010ff */
[----:B------:R-:W-:Y:S02]  /*9310*/  @!P0 F2FP.BF16.F32.PACK_AB R188, R8, R7 ;  /* 0x0000000708bc823e */ /* 0x000fe400000010ff */
[----:B------:R-:W-:Y:S03]  /*9320*/  @!P0 MOV R54, R141 ;  /* 0x0000008d00368202 */ /* 0x000fe60000000f00 */
[----:B------:R-:W-:Y:S05]  /*9330*/  @!P0 IMAD.MOV.U32 R55, RZ, RZ, R188 ;  /* 0x000000ffff378224 */ /* 0x000fea00078e00bc */
[----:B------:R1:W-:Y:S02]  /*9340*/  ST.E.128 desc[UR6][R190.64], R52 ;  /* 0x00000034be007985 */ /* 0x0003e4000c101d06 */
.L_x_4692:
[----:B------:R-:W-:Y:S05]  /*9350*/  BSYNC.RECONVERGENT B0 ;  /* 0x0000000000007941 */ /* 0x000fea0003800200 */
.L_x_4691:
        /* <DEDUP_REMOVED lines=93> */
.L_x_4694:
[----:B------:R-:W-:Y:S05]  /*9930*/  BSYNC.RECONVERGENT B0 ;  /* 0x0000000000007941 */ /* 0x000fea0003800200 */
.L_x_4693:
        /* <DEDUP_REMOVED lines=90> */
.L_x_4696:
[----:B------:R-:W-:Y:S05]  /*9ee0*/  BSYNC.RECONVERGENT B0 ;  /* 0x0000000000007941 */ /* 0x000fea0003800200 */
.L_x_4695:
        /* <DEDUP_REMOVED lines=93> */
.L_x_4698:
[----:B------:R-:W-:Y:S05]  /*a4c0*/  BSYNC.RECONVERGENT B0 ;  /* 0x0000000000007941 */ /* 0x000fea0003800200 */
.L_x_4697:
        /* <DEDUP_REMOVED lines=93> */
.L_x_4700:
[----:B------:R-:W-:Y:S05]  /*aaa0*/  BSYNC.RECONVERGENT B0 ;  /* 0x0000000000007941 */ /* 0x000fea0003800200 */
.L_x_4699:
        /* <DEDUP_REMOVED lines=93> */
.L_x_4702:
[----:B------:R-:W-:Y:S05]  /*b080*/  BSYNC.RECONVERGENT B0 ;  /* 0x0000000000007941 */ /* 0x000fea0003800200 */
.L_x_4701:
        /* <DEDUP_REMOVED lines=85> */
[----:B------:R-:W-:Y:S02]  /*b5e0*/  @!P0 F2FP.BF16.F32.PACK_AB R141, R6, R5 ;  /* 0x00000005068d823e */ /* 0x000fe400000010ff */
[----:B------:R-:W-:Y:S01]  /*b5f0*/  @!P0 IMAD.MOV.U32 R53, RZ, RZ, R186 ;  /* 0x000000ffff358224 */ /* 0x000fe200078e00ba */
[----:B------:R-:W-:Y:S02]  /*b600*/  @!P0 F2FP.BF16.F32.PACK_AB R188, R8, R7 ;  /* 0x0000000708bc823e */ /* 0x000fe400000010ff */
[----:B------:R-:W-:Y:S02]  /*b610*/  @!P0 MOV R54, R141 ;  /* 0x0000008d00368202 */ /* 0x000fe40000000f00 */
[----:B------:R-:W-:Y:S05]  /*b620*/  @!P0 MOV R55, R188 ;  /* 0x000000bc00378202 */ /* 0x000fea0000000f00 */
[----:B------:R1:W-:Y:S02]  /*b630*/  ST.E.128 desc[UR6][R190.64], R52 ;  /* 0x00000034be007985 */ /* 0x0003e4000c101d06 */
.L_x_4704:
[----:B------:R-:W-:Y:S05]  /*b640*/  BSYNC.RECONVERGENT B0 ;  /* 0x0000000000007941 */ /* 0x000fea0003800200 */
.L_x_4703:
        /* <DEDUP_REMOVED lines=94> */
.L_x_4706:
[----:B------:R-:W-:Y:S05]  /*bc30*/  BSYNC.RECONVERGENT B0 ;  /* 0x0000000000007941 */ /* 0x000fea0003800200 */
.L_x_4705:
        /* <DEDUP_REMOVED lines=94> */
.L_x_4708:
[----:B------:R-:W-:Y:S05]  /*c220*/  BSYNC.RECONVERGENT B0 ;  /* 0x0000000000007941 */ /* 0x000fea0003800200 */
.L_x_4707:
        /* <DEDUP_REMOVED lines=94> */
.L_x_4710:
[----:B------:R-:W-:Y:S05]  /*c810*/  BSYNC.RECONVERGENT B0 ;  /* 0x0000000000007941 */ /* 0x000fea0003800200 */
.L_x_4709:
        /* <DEDUP_REMOVED lines=95> */
.L_x_4712:
[----:B------:R-:W-:Y:S05]  /*ce10*/  BSYNC.RECONVERGENT B0 ;  /* 0x0000000000007941 */ /* 0x000fea0003800200 */
.L_x_4711:
        /* <DEDUP_REMOVED lines=91> */
.L_x_4714:
[----:B------:R-:W-:Y:S05]  /*d3d0*/  BSYNC.RECONVERGENT B0 ;  /* 0x0000000000007941 */ /* 0x000fea0003800200 */
.L_x_4713:
[----:B------:R-:W5:Y:S02]  /*d3e0*/  LD.E R3, desc[UR6][R164.64+0xd0] ;  /* 0x0000d006a4037980 */ /* 0x000f64000c101900 */
[----:B-----5:R-:W-:Y:S05]  /*d3f0*/  IMAD.U32 R3, R3, -0x80, RZ ;  /* 0xffffff8003037824 */ /* 0x020fea00078e00ff */
[C---:B------:R-:W-:Y:S02]  /*d400*/  LEA R104, P1, R3.reuse, R104, 0x1 ;  /* 0x0000006803687211 */ /* 0x040fe400078208ff */
[C---:B------:R-:W-:Y:S02]  /*d410*/  LEA R102, P0, R3.reuse, R102, 0x1 ;  /* 0x0000006603667211 */ /* 0x040fe400078008ff */
[C---:B------:R-:W-:Y:S02]  /*d420*/  LEA.HI.X.SX32 R105, R3.reuse, R105, 0x1, P1 ;  /* 0x0000006903697211 */ /* 0x040fe400008f0eff */
[----:B------:R-:W-:Y:S09]  /*d430*/  LEA.HI.X.SX32 R103, R3, R103, 0x1, P0 ;  /* 0x0000006703677211 */ /* 0x000ff200000f0eff */
.L_x_4649:
[----:B------:R-:W-:Y:S05]  /*d440*/  BSYNC.RECONVERGENT B1 ;  /* 0x0000000000017941 */ /* 0x000fea0003800200 */
.L_x_4647:
        /* <DEDUP_REMOVED lines=101> */
.L_x_4716:
[----:B------:R-:W-:Y:S05]  /*daa0*/  BSYNC.RECONVERGENT B0 ;  /* 0x0000000000007941 */ /* 0x000fea0003800200 */
.L_x_4715:
[----:B------:R-:W-:Y:S11]  /*dab0*/  ISETP.GT.AND P0, PT, R119, R78, PT ;  /* 0x0000004e7700720c */ /* 0x000ff60003f04270 */
[----:B------:R-:W-:Y:S02]  /*dac0*/  @!UPT UIADD3 URZ, UPT, UPT, URZ, URZ, URZ ;  /* 0x000000fffffff290 */ /* 0x000fe4000fffe0ff */
[----:B------:R-:W-:Y:S05]  /*dad0*/  @P0 BRA `(.L_x_4717) ;  /* 0xffffff4c004c0947 */ /* 0x000fea000383ffff */
.L_x_4646:
        /* <DEDUP_REMOVED lines=19> */
.L_x_4722:
[----:B------:R2:W-:Y:S02]  /*dc10*/  STS.128 [R64], RZ ;  /* 0x000000ff40007388 */ /* 0x0005e40000000c00 */
.L_x_4721:
[----:B------:R-:W-:Y:S05]  /*dc20*/  BSYNC.RECONVERGENT B0 ;  /* 0x0000000000007941 */ /* 0x000fea0003800200 */
.L_x_4720:
        /* <DEDUP_REMOVED lines=17> */
.L_x_4724:
[----:B------:R-:W-:Y:S05]  /*dd40*/  BSYNC.RECONVERGENT B0 ;  /* 0x0000000000007941 */ /* 0x000fea0003800200 */
.L_x_4723:
        /* <DEDUP_REMOVED lines=11> */
.L_x_4726:
[----:B------:R-:W-:Y:S05]  /*de00*/  BSYNC.RECONVERGENT B0 ;  /* 0x0000000000007941 */ /* 0x000fea0003800200 */
.L_x_4725:
        /* <DEDUP_REMOVED lines=11> */
.L_x_4719:
[----:B------:R-:W2:Y:S04]  /*dec0*/  LD.E.64 R4, desc[UR6][R164.64+0xf0] ;  /* 0x0000f006a4047980 */ /* 0x000ea8000c101b00 */
[----:B------:R-:W3:Y:S04]  /*ded0*/  LD.E.U8 R0, desc[UR6][R164.64+0x1b3] ;  /* 0x0001b306a4007980 */ /* 0x000ee8000c101100 */
[----:B------:R1:W5:Y:S04]  /*dee0*/  LD.E.64 R32, desc[UR6][R164.64+0x148] ;  /* 0x00014806a4207980 */ /* 0x000368000c101b00 */
[----:B------:R1:W5:Y:S01]  /*def0*/  LD.E.64 R30, desc[UR6][R164.64+0x150] ;  /* 0x00015006a41e7980 */ /* 0x000362000c101b00 */
[----:B--2---:R-:W-:-:S04]  /*df00*/  ISETP.NE.U32.AND P0, PT, R4, RZ, PT ;  /* 0x000000ff0400720c */ /* 0x004fc80003f05070 */
[----:B------:R-:W-:-:S13]  /*df10*/  ISETP.NE.AND.EX P0, PT, R5, RZ, PT, P0 ;  /* 0x000000ff0500720c */ /* 0x000fda0003f05300 */
[----:B------:R-:W-:-:S05]  /*df20*/  @P0 IADD3 R6, P1, PT, R4, R73, RZ ;  /* 0x0000004904060210 */ /* 0x000fca0007f3e0ff */
[----:B------:R-:W-:Y:S02]  /*df30*/  @P0 IMAD.X R7, R5, 0x1, R72, P1 ;  /* 0x0000000105070824 */ /* 0x000fe400008e0648 */
[----:B------:R-:W-:-:S06]  /*df40*/  IMAD.MOV.U32 R5, RZ, RZ, RZ ;  /* 0x000000ffff057224 */ /* 0x000fcc00078e00ff */
[----:B------:R-:W2:Y:S01]  /*df50*/  @P0 LD.E R5, desc[UR6][R6.64] ;  /* 0x0000000606050980 */ /* 0x000ea2000c101900 */
[----:B------:R-:W-:Y:S01]  /*df60*/  LEA.HI R35, R3, R3, RZ, 0x1 ;  /* 0x0000000303237211 */ /* 0x000fe200078f08ff */
[----:B------:R-:W-:-:S03]  /*df70*/  IMAD.SHL.U32 R2, R61, 0x4, RZ ;  /* 0x000000043d027824 */ /* 0x000fc600078e00ff */
[----:B------:R-:W-:Y:S02]  /*df80*/  SHF.R.S32.HI R35, RZ, 0x1, R35 ;  /* 0x00000001ff237819 */ /* 0x000fe40000011423 */
[----:B---3--:R-:W-:Y:S02]  /*df90*/  ISETP.NE.AND P2, PT, R0, RZ, PT ;  /* 0x000000ff0000720c */ /* 0x008fe40003f45270 */
[----:B------:R-:W-:Y:S01]  /*dfa0*/  LOP3.LUT R2, R2, 0x1c, RZ, 0xc0, !PT ;  /* 0x0000001c02027812 */ /* 0x000fe200078ec0ff */
[----:B--2---:R-:W-:-:S04]  /*dfb0*/  IMAD.IADD R4, R70, 0x1, R5 ;  /* 0x0000000146047824 */ /* 0x004fc800078e0205 */
[----:B------:R-:W-:-:S05]  /*dfc0*/  IMAD R4, R4, R35, RZ ;  /* 0x0000002304047224 */ /* 0x000fca00078e02ff */
[----:B------:R-:W-:-:S04]  /*dfd0*/  IADD3 R5, P1, PT, R2, R4, RZ ;  /* 0x0000000402057210 */ /* 0x000fc80007f3e0ff */
[----:B------:R-:W-:Y:S02]  /*dfe0*/  IADD3 R2, P0, PT, R2, R5, RZ ;  /* 0x0000000502027210 */ /* 0x000fe40007f1e0ff */
[----:B------:R-:W-:-:S05]  /*dff0*/  LEA.HI.X.SX32 R4, R4, RZ, 0x1, P1 ;  /* 0x000000ff04047211 */ /* 0x000fca00008f0eff */
[----:B------:R-:W-:Y:S01]  /*e000*/  IMAD.X R0, RZ, RZ, R4, P0 ;  /* 0x000000ffff007224 */ /* 0x000fe200000e0604 */
[----:B-1----:R-:W-:Y:S06]  /*e010*/  @!P2 BRA `(.L_x_4728) ;  /* 0x0000000c0080a947 */ /* 0x002fec0003800000 */
[----:B------:R1:W5:Y:S01]  /*e020*/  LD.E R15, desc[UR6][R164.64+0xc0] ;  /* 0x0000c006a40f7980 */ /* 0x000362000c101900 */
[----:B------:R-:W-:Y:S01]  /*e030*/  IMAD.IADD R75, R238, 0x1, -R75 ;  /* 0x00000001ee4b7824 */ /* 0x000fe200078e0a4b */
[----:B------:R-:W-:Y:S01]  /*e040*/  BSSY.RECONVERGENT B1, `(.L_x_4729) ;  /* 0x000003b000017945 */ /* 0x000fe20003800200 */
[C---:B------:R-:W-:Y:S01]  /*e050*/  IMAD.SHL.U32 R19, R5.reuse, 0x2, RZ ;  /* 0x0000000205137824 */ /* 0x040fe200078e00ff */
[----:B------:R-:W-:Y:S02]  /*e060*/  SHF.L.U64.HI R5, R5, 0x1, R4 ;  /* 0x0000000105057819 */ /* 0x000fe40000010204 */
        /* <DEDUP_REMOVED lines=17> */
[----:B----4-:R-:W-:Y:S01]  /*e180*/  IMAD.U32 R20, R10, 0x10000, RZ ;  /* 0x000100000a147824 */ /* 0x010fe200078e00ff */
[----:B------:R-:W-:Y:S02]  /*e190*/  SHF.L.U32 R2, R9, 0x10, RZ ;  /* 0x0000001009027819 */ /* 0x000fe400000006ff */
[C---:B------:R-:W-:Y:S02]  /*e1a0*/  SHF.L.U32 R9, R8.reuse, 0x10, RZ ;  /* 0x0000001008097819 */ /* 0x040fe400000006ff */
[----:B------:R-:W-:-:S02]  /*e1b0*/  LOP3.LUT R22, R8, 0xffff0000, RZ, 0xc0, !PT ;  /* 0xffff000008167812 */ /* 0x000fc400078ec0ff */
[C---:B------:R-:W-:Y:S02]  /*e1c0*/  SHF.L.U32 R31, R11.reuse, 0x10, RZ ;  /* 0x000000100b1f7819 */ /* 0x040fe400000006ff */
        /* <DEDUP_REMOVED lines=15> */
[----:B------:R-:W-:Y:S01]  /*e2c0*/  SHF.L.U32 R7, R7, 0x10, RZ ;  /* 0x0000001007077819 */ /* 0x000fe200000006ff */
        /* <DEDUP_REMOVED lines=14> */
.L_x_4733:
[----:B------:R-:W-:Y:S05]  /*e3b0*/  BSYNC.RECONVERGENT B0 ;  /* 0x0000000000007941 */ /* 0x000fea0003800200 */
.L_x_4732:
[----:B-----5:R3:W-:Y:S01]  /*e3c0*/  STS.128 [R64], R8 ;  /* 0x0000000840007388 */ /* 0x0207e20000000c00 */
[----:B------:R-:W-:Y:S05]  /*e3d0*/  BRA `(.L_x_4730) ;  /* 0x0000000000047947 */ /* 0x000fea0003800000 */
.L_x_4731:
[----:B------:R2:W-:Y:S02]  /*e3e0*/  STS.128 [R64], RZ ;  /* 0x000000ff40007388 */ /* 0x0005e40000000c00 */
.L_x_4730:
[----:B------:R-:W-:Y:S05]  /*e3f0*/  BSYNC.RECONVERGENT B1 ;  /* 0x0000000000017941 */ /* 0x000fea0003800200 */
.L_x_4729:
[----:B------:R-:W-:Y:S01]  /*e400*/  VIADD R26, R168, 0x10 ;  /* 0x00000010a81a7836 */ /* 0x000fe20000000000 */
[C---:B----4-:R-:W-:Y:S01]  /*e410*/  LEA R20, P0, R27.reuse, R166, 0x1 ;  /* 0x000000a61b147211 */ /* 0x050fe200078008ff */
        /* <DEDUP_REMOVED lines=49> */
.L_x_4737:
[----:B------:R-:W-:Y:S05]  /*e730*/  BSYNC.RECONVERGENT B0 ;  /* 0x0000000000007941 */ /* 0x000fea0003800200 */
.L_x_4736:
[----:B-----5:R1:W-:Y:S02]  /*e740*/  STS.128 [R64+0x800], R8 ;  /* 0x0008000840007388 */ /* 0x0203e40000000c00 */
.L_x_4735:
[----:B------:R-:W-:Y:S05]  /*e750*/  BSYNC.RECONVERGENT B1 ;  /* 0x0000000000017941 */ /* 0x000fea0003800200 */
.L_x_4734:
        /* <DEDUP_REMOVED lines=23> */
[----:B---3--:R-:W-:Y:S02]  /*e8d0*/  LOP3.LUT R23, R4, 0xffff0000, RZ, 0xc0, !PT ;  /* 0xffff000004177812 */ /* 0x008fe400078ec0ff */
[----:B------:R-:W-:Y:S02]  /*e8e0*/  LOP3.LUT R8, R5, 0xffff0000, RZ, 0xc0, !PT ;  /* 0xffff000005087812 */ /* 0x000fe400078ec0ff */
[----:B--2---:R-:W-:Y:S01]  /*e8f0*/  LOP3.LUT R25, R6, 0xffff0000, RZ, 0xc0, !PT ;  /* 0xffff000006197812 */ /* 0x004fe200078ec0ff */
        /* <DEDUP_REMOVED lines=25> */
.L_x_4741:
[----:B------:R-:W-:Y:S05]  /*ea90*/  BSYNC.RECONVERGENT B0 ;  /* 0x0000000000007941 */ /* 0x000fea0003800200 */
.L_x_4740:
[----:B-----5:R1:W-:Y:S02]  /*eaa0*/  STS.128 [R64+0x1000], R8 ;  /* 0x0010000840007388 */ /* 0x0203e40000000c00 */
.L_x_4739:
[----:B------:R-:W-:Y:S05]  /*eab0*/  BSYNC.RECONVERGENT B1 ;  /* 0x0000000000017941 */ /* 0x000fea0003800200 */
.L_x_4738:
        /* <DEDUP_REMOVED lines=13> */
[----:B------:R1:W2:Y:S01]  /*eb90*/  LD.E.64 R4, desc[UR6][R16.64] ;  /* 0x0000000610047980 */ /* 0x0002a2000c101b00 */
[C---:B-----5:R-:W-:Y:S01]  /*eba0*/  SHF.L.U32 R23, R11.reuse, 0x10, RZ ;  /* 0x000000100b177819 */ /* 0x060fe200000006ff */
[----:B------:R-:W-:Y:S01]  /*ebb0*/  IMAD.U32 R20, R10, 0x10000, RZ ;  /* 0x000100000a147824 */ /* 0x000fe200078e00ff */
[----:B------:R-:W-:Y:S02]  /*ebc0*/  LOP3.LUT R21, R11, 0xffff0000, RZ, 0xc0, !PT ;  /* 0xffff00000b157812 */ /* 0x000fe400078ec0ff */
[C---:B------:R-:W-:Y:S02]  /*ebd0*/  LOP3.LUT R0, R9.reuse, 0xffff0000, RZ, 0xc0, !PT ;  /* 0xffff000009007812 */ /* 0x040fe400078ec0ff */
[----:B------:R-:W-:-:S02]  /*ebe0*/  SHF.L.U32 R6, R9, 0x10, RZ ;  /* 0x0000001009067819 */ /* 0x000fc400000006ff */
[C---:B------:R-:W-:Y:S02]  /*ebf0*/  SHF.L.U32 R7, R8.reuse, 0x10, RZ ;  /* 0x0000001008077819 */ /* 0x040fe400000006ff */
[----:B------:R-:W-:Y:S02]  /*ec00*/  LOP3.LUT R22, R8, 0xffff0000, RZ, 0xc0, !PT ;  /* 0xffff000008167812 */ /* 0x000fe400078ec0ff */
[----:B-1----:R-:W-:Y:S02]  /*ec10*/  LOP3.LUT R16, R10, 0xffff0000, RZ, 0xc0, !PT ;  /* 0xffff00000a107812 */ /* 0x002fe400078ec0ff */
[----:B---3--:R-:W-:Y:S02]  /*ec20*/  LOP3.LUT R11, R2, 0xffff0000, RZ, 0xc0, !PT ;  /* 0xffff0000020b7812 */ /* 0x008fe400078ec0ff */
[C---:B------:R-:W-:Y:S01]  /*ec30*/  LOP3.LUT R8, R3.reuse, 0xffff0000, RZ, 0xc0, !PT ;  /* 0xffff000003087812 */ /* 0x040fe200078ec0ff */
[----:B------:R-:W-:Y:S01]  /*ec40*/  IMAD.U32 R3, R3, 0x10000, RZ ;  /* 0x0001000003037824 */ /* 0x000fe200078e00ff */
        /* <DEDUP_REMOVED lines=8> */
[-C--:B------:R-:W-:Y:S01]  /*ecd0*/  FFMA.FTZ R10, R23, R14.reuse, -R10 ;  /* 0x0000000e170a7223 */ /* 0x080fe2000001080a */
[----:B------:R-:W-:Y:S01]  /*ece0*/  FFMA.FTZ R0, R6, R11, R0 ;  /* 0x0000000b06007223 */ /* 0x000fe20000010000 */
[----:B------:R-:W-:Y:S01]  /*ecf0*/  FMUL.FTZ R6, R21, R14 ;  /* 0x0000000e15067220 */ /* 0x000fe20000410000 */
[----:B------:R-:W-:Y:S01]  /*ed00*/  SHF.L.U32 R4, R4, 0x10, RZ ;  /* 0x0000001004047819 */ /* 0x000fe200000006ff */
[C---:B------:R-:W-:Y:S01]  /*ed10*/  FMUL.FTZ R11, R16.reuse, R3 ;  /* 0x00000003100b7220 */ /* 0x040fe20000410000 */
[-C--:B------:R-:W-:Y:S01]  /*ed20*/  FMUL.FTZ R16, R16, R5.reuse ;  /* 0x0000000510107220 */ /* 0x080fe20000410000 */
        /* <DEDUP_REMOVED lines=11> */
[----:B------:R-:W-:Y:S02]  /*ede0*/  MOV R11, R23 ;  /* 0x00000017000b7202 */ /* 0x000fe40000000f00 */
.L_x_4743:
[----:B------:R-:W-:Y:S05]  /*edf0*/  BSYNC.RECONVERGENT B0 ;  /* 0x0000000000007941 */ /* 0x000fea0003800200 */
.L_x_4742:
[----:B-----5:R1:W-:Y:S01]  /*ee00*/  STS.128 [R64+0x1800], R8 ;  /* 0x0018000840007388 */ /* 0x0203e20000000c00 */
[----:B------:R-:W-:Y:S05]  /*ee10*/  BRA `(.L_x_4727) ;  /* 0x0000001400e07947 */ /* 0x000fea0003800000 */
.L_x_4728:
        /* <DEDUP_REMOVED lines=33> */
[C---:B-----5:R-:W-:Y:S01]  /*f030*/  SHF.L.U32 R28, R20.reuse, 0x10, RZ ;  /* 0x00000010141c7819 */ /* 0x060fe200000006ff */
[----:B------:R-:W-:Y:S01]  /*f040*/  IMAD.U32 R37, R21, 0x10000, RZ ;  /* 0x0001000015257824 */ /* 0x000fe200078e00ff */
[----:B------:R-:W-:Y:S01]  /*f050*/  LOP3.LUT R26, R20, 0xffff0000, RZ, 0xc0, !PT ;  /* 0xffff0000141a7812 */ /* 0x000fe200078ec0ff */
[----:B------:R-:W-:Y:S01]  /*f060*/  IMAD.U32 R39, R23, 0x10000, RZ ;  /* 0x0001000017277824 */ /* 0x000fe200078e00ff */
[----:B------:R-:W-:Y:S02]  /*f070*/  LOP3.LUT R20, R21, 0xffff0000, RZ, 0xc0, !PT ;  /* 0xffff000015147812 */ /* 0x000fe400078ec0ff */
[----:B------:R-:W-:Y:S02]  /*f080*/  LOP3.LUT R21, R23, 0xffff0000, RZ, 0xc0, !PT ;  /* 0xffff000017157812 */ /* 0x000fe400078ec0ff */
[C---:B------:R-:W-:Y:S02]  /*f090*/  SHF.L.U32 R36, R22.reuse, 0x10, RZ ;  /* 0x0000001016247819 */ /* 0x040fe400000006ff */
[----:B------:R-:W-:-:S02]  /*f0a0*/  LOP3.LUT R22, R22, 0xffff0000, RZ, 0xc0, !PT ;  /* 0xffff000016167812 */ /* 0x000fc400078ec0ff */
[C---:B--2---:R-:W-:Y:S02]  /*f0b0*/  SHF.L.U32 R38, R4.reuse, 0x10, RZ ;  /* 0x0000001004267819 */ /* 0x044fe400000006ff */
[----:B------:R-:W-:Y:S01]  /*f0c0*/  LOP3.LUT R23, R4, 0xffff0000, RZ, 0xc0, !PT ;  /* 0xffff000004177812 */ /* 0x000fe200078ec0ff */
[C---:B------:R-:W-:Y:S01]  /*f0d0*/  IMAD.U32 R4, R5.reuse, 0x10000, RZ ;  /* 0x0001000005047824 */ /* 0x040fe200078e00ff */
[----:B------:R-:W-:Y:S01]  /*f0e0*/  LOP3.LUT R41, R5, 0xffff0000, RZ, 0xc0, !PT ;  /* 0xffff000005297812 */ /* 0x000fe200078ec0ff */
[----:B------:R-:W-:Y:S01]  /*f0f0*/  IMAD.U32 R5, R7, 0x10000, RZ ;  /* 0x0001000007057824 */ /* 0x000fe200078e00ff */
[C---:B------:R-:W-:Y:S01]  /*f100*/  SHF.L.U32 R40, R6.reuse, 0x10, RZ ;  /* 0x0000001006287819 */ /* 0x040fe200000006ff */
[----:B---3--:R-:W-:Y:S01]  /*f110*/  IMAD.U32 R43, R17, 0x10000, RZ ;  /* 0x00010000112b7824 */ /* 0x008fe200078e00ff */
[----:B------:R-:W-:Y:S01]  /*f120*/  LOP3.LUT R6, R6, 0xffff0000, RZ, 0xc0, !PT ;  /* 0xffff000006067812 */ /* 0x000fe200078ec0ff */
[----:B------:R-:W-:Y:S01]  /*f130*/  @!P1 FADD.FTZ R5, -R5, -RZ ;  /* 0x800000ff05059221 */ /* 0x000fe20000010100 */
[----:B------:R-:W-:Y:S01]  /*f140*/  LOP3.LUT R7, R7, 0xffff0000, RZ, 0xc0, !PT ;  /* 0xffff000007077812 */ /* 0x000fe200078ec0ff */
[----:B------:R-:W-:Y:S01]  /*f150*/  @!P1 FADD.FTZ R23, -R23, -RZ ;  /* 0x800000ff17179221 */ /* 0x000fe20000010100 */
[----:B------:R-:W-:Y:S01]  /*f160*/  LOP3.LUT R42, R17, 0xffff0000, RZ, 0xc0, !PT ;  /* 0xffff0000112a7812 */ /* 0x000fe200078ec0ff */
[----:B------:R-:W-:Y:S01]  /*f170*/  @!P1 FADD.FTZ R4, -R4, -RZ ;  /* 0x800000ff04049221 */ /* 0x000fe20000010100 */
[----:B------:R-:W-:Y:S01]  /*f180*/  SHF.L.U32 R45, R16, 0x10, RZ ;  /* 0x00000010102d7819 */ /* 0x000fe200000006ff */
[----:B------:R-:W-:Y:S01]  /*f190*/  @!P1 FADD.FTZ R41, -R41, -RZ ;  /* 0x800000ff29299221 */ /* 0x000fe20000010100 */
[----:B------:R-:W-:Y:S01]  /*f1a0*/  SHF.L.U32 R47, R18, 0x10, RZ ;  /* 0x00000010122f7819 */ /* 0x000fe200000006ff */
[----:B------:R-:W-:Y:S01]  /*f1b0*/  @!P1 FADD.FTZ R6, -R6, -RZ ;  /* 0x800000ff06069221 */ /* 0x000fe20000010100 */
[----:B------:R-:W-:Y:S01]  /*f1c0*/  LOP3.LUT R17, R18, 0xffff0000, RZ, 0xc0, !PT ;  /* 0xffff000012117812 */ /* 0x000fe200078ec0ff */
[----:B------:R-:W-:Y:S01]  /*f1d0*/  IMAD.U32 R18, R19, 0x10000, RZ ;  /* 0x0001000013127824 */ /* 0x000fe200078e00ff */
[----:B------:R-:W-:Y:S01]  /*f1e0*/  LOP3.LUT R16, R16, 0xffff0000, RZ, 0xc0, !PT ;  /* 0xffff000010107812 */ /* 0x000fe200078ec0ff */
[----:B------:R-:W-:Y:S01]  /*f1f0*/  @!P1 FADD.FTZ R7, -R7, -RZ ;  /* 0x800000ff07079221 */ /* 0x000fe20000010100 */
[----:B------:R-:W-:Y:S01]  /*f200*/  LOP3.LUT R44, R19, 0xffff0000, RZ, 0xc0, !PT ;  /* 0xffff0000132c7812 */ /* 0x000fe200078ec0ff */
[----:B------:R-:W-:Y:S01]  /*f210*/  FMUL.FTZ R18, R18, R5 ;  /* 0x0000000512127220 */ /* 0x000fe20000410000 */
[----:B----4-:R-:W-:Y:S01]  /*f220*/  LOP3.LUT R19, R9, 0xffff0000, RZ, 0xc0, !PT ;  /* 0xffff000009137812 */ /* 0x010fe200078ec0ff */
[----:B------:R-:W-:Y:S01]  /*f230*/  @!P1 FADD.FTZ R38, -R38, -RZ ;  /* 0x800000ff26269221 */ /* 0x000fe20000010100 */
[----:B------:R-:W-:Y:S01]  /*f240*/  FMUL.FTZ R23, R16, R23 ;  /* 0x0000001710177220 */ /* 0x000fe20000410000 */
[----:B------:R-:W-:Y:S01]  /*f250*/  FMUL.FTZ R4, R43, R4 ;  /* 0x000000042b047220 */ /* 0x000fe20000410000 */
[----:B------:R-:W-:Y:S01]  /*f260*/  FMUL.FTZ R41, R42, R41 ;  /* 0x000000292a297220 */ /* 0x000fe20000410000 */
[----:B------:R-:W-:Y:S01]  /*f270*/  @!P1 FADD.FTZ R40, -R40, -RZ ;  /* 0x800000ff28289221 */ /* 0x000fe20000010100 */
[----:B------:R-:W-:-:S02]  /*f280*/  IMAD.U32 R5, R9, 0x10000, RZ ;  /* 0x0001000009057824 */ /* 0x000fc400078e00ff */
[----:B------:R-:W-:Y:S01]  /*f290*/  FMUL.FTZ R17, R17, R6 ;  /* 0x0000000611117220 */ /* 0x000fe20000410000 */
[----:B------:R-:W-:Y:S01]  /*f2a0*/  FMUL.FTZ R44, R44, R7 ;  /* 0x000000072c2c7220 */ /* 0x000fe20000410000 */
[C---:B------:R-:W-:Y:S01]  /*f2b0*/  SHF.L.U32 R16, R10.reuse, 0x10, RZ ;  /* 0x000000100a107819 */ /* 0x040fe200000006ff */
[----:B------:R-:W-:Y:S01]  /*f2c0*/  FMUL.FTZ R45, R45, R38 ;  /* 0x000000262d2d7220 */ /* 0x000fe20000410000 */
[----:B------:R-:W-:Y:S01]  /*f2d0*/  LOP3.LUT R9, R10, 0xffff0000, RZ, 0xc0, !PT ;  /* 0xffff00000a097812 */ /* 0x000fe200078ec0ff */
[----:B------:R-:W-:Y:S01]  /*f2e0*/  FMUL.FTZ R47, R47, R40 ;  /* 0x000000282f2f7220 */ /* 0x000fe20000410000 */
[C---:B------:R-:W-:Y:S01]  /*f2f0*/  SHF.L.U32 R7, R8.reuse, 0x10, RZ ;  /* 0x0000001008077819 */ /* 0x040fe200000006ff */
[----:B------:R-:W-:Y:S01]  /*f300*/  FFMA.FTZ R4, R37, R5, R4 ;  /* 0x0000000525047223 */ /* 0x000fe20000010004 */
[----:B------:R-:W-:Y:S01]  /*f310*/  LOP3.LUT R6, R8, 0xffff0000, RZ, 0xc0, !PT ;  /* 0xffff000008067812 */ /* 0x000fe200078ec0ff */
[C---:B------:R-:W-:Y:S01]  /*f320*/  IMAD.U32 R8, R11.reuse, 0x10000, RZ ;  /* 0x000100000b087824 */ /* 0x040fe200078e00ff */
        /* <DEDUP_REMOVED lines=13> */
.L_x_4748:
[----:B------:R-:W-:Y:S05]  /*f400*/  BSYNC.RECONVERGENT B0 ;  /* 0x0000000000007941 */ /* 0x000fea0003800200 */
.L_x_4747:
[----:B-----5:R2:W-:Y:S01]  /*f410*/  STS.128 [R64], R20 ;  /* 0x0000001440007388 */ /* 0x0205e20000000c00 */
[----:B------:R-:W-:Y:S05]  /*f420*/  BRA `(.L_x_4745) ;  /* 0x0000000000047947 */ /* 0x000fea0003800000 */
.L_x_4746:
[----:B------:R3:W-:Y:S02]  /*f430*/  STS.128 [R64], RZ ;  /* 0x000000ff40007388 */ /* 0x0007e40000000c00 */
.L_x_4745:
[----:B------:R-:W-:Y:S05]  /*f440*/  BSYNC.RECONVERGENT B1 ;  /* 0x0000000000017941 */ /* 0x000fea0003800200 */
.L_x_4744:
        /* <DEDUP_REMOVED lines=23> */
[----:B------:R-:W4:Y:S01]  /*f5c0*/  LD.E.128 R4, desc[UR6][R4.64] ;  /* 0x0000000604047980 */ /* 0x000f22000c101d00 */
[----:B------:R-:W-:-:S04]  /*f5d0*/  IADD3 R8, P0, PT, R32, R9, RZ ;  /* 0x0000000920087210 */ /* 0x000fc80007f1e0ff */
[----:B------:R-:W3:Y:S01]  /*f5e0*/  LD.E.128 R16, desc[UR6][R16.64] ;  /* 0x0000000610107980 */ /* 0x000ee2000c101d00 */
        /* <DEDUP_REMOVED lines=62> */
.L_x_4752:
[----:B------:R-:W-:Y:S05]  /*f9d0*/  BSYNC.RECONVERGENT B0 ;  /* 0x0000000000007941 */ /* 0x000fea0003800200 */
.L_x_4751:
[----:B-----5:R4:W-:Y:S02]  /*f9e0*/  STS.128 [R64+0x800], R20 ;  /* 0x0008001440007388 */ /* 0x0209e40000000c00 */
.L_x_4750:
[----:B------:R-:W-:Y:S05]  /*f9f0*/  BSYNC.RECONVERGENT B1 ;  /* 0x0000000000017941 */ /* 0x000fea0003800200 */
.L_x_4749:
        /* <DEDUP_REMOVED lines=72> */
[----:B------:R-:W-:Y:S01]  /*fe80*/  SHF.L.U32 R8, R11, 0x10, RZ ;  /* 0x000000100b087819 */ /* 0x000fe200000006ff */
[----:B------:R-:W-:Y:S01]  /*fe90*/  FFMA.FTZ R4, R37, R5, R4 ;  /* 0x0000000525047223 */ /* 0x000fe20000010004 */
[----:B------:R-:W-:Y:S01]  /*fea0*/  LOP3.LUT R10, R11, 0xffff0000, RZ, 0xc0, !PT ;  /* 0xffff00000b0a7812 */ /* 0x000fe200078ec0ff */
        /* <DEDUP_REMOVED lines=15> */
.L_x_4756:
[----:B------:R-:W-:Y:S05]  /*ffa0*/  BSYNC.RECONVERGENT B0 ;  /* 0x0000000000007941 */ /* 0x000fea0003800200 */
.L_x_4755:
[----:B-----5:R4:W-:Y:S02]  /*ffb0*/  STS.128 [R64+0x1000], R20 ;  /* 0x0010001440007388 */ /* 0x0209e40000000c00 */
.L_x_4754:
[----:B------:R-:W-:Y:S05]  /*ffc0*/  BSYNC.RECONVERGENT B1 ;  /* 0x0000000000017941 */ /* 0x000fea0003800200 */
.L_x_4753:
        /* <DEDUP_REMOVED lines=13> */
[----:B------:R-:W-:Y:S02]  /*100a0*/  IMAD R8, R175, 0x30, RZ ;  /* 0x00000030af087824 */ /* 0x000fe400078e02ff */
[----:B------:R-:W-:Y:S01]  /*100b0*/  IMAD.WIDE.U32 R34, R174, 0x30, R34 ;  /* 0x00000030ae227825 */ /* 0x000fe200078e0022 */
[----:B------:R-:W-:Y:S02]  /*100c0*/  IADD3 R2, P0, PT, R3, R2, RZ ;  /* 0x0000000203027210 */ /* 0x000fe40007f1e0ff */
[----:B------:R-:W-:Y:S01]  /*100d0*/  SEL R3, R24, RZ, P1 ;  /* 0x000000ff18037207 */ /* 0x000fe20000800000 */
[----:B------:R-:W-:Y:S01]  /*100e0*/  IMAD.IADD R9, R35, 0x1, R8 ;  /* 0x0000000123097824 */ /* 0x000fe200078e0208 */
[----:B------:R-:W-:-:S03]  /*100f0*/  LEA R8, P2, R34, R166, 0x1 ;  /* 0x000000a622087211 */ /* 0x000fc600078408ff */
[----:B------:R-:W-:Y:S01]  /*10100*/  IMAD.X R15, R3, 0x1, R0, P0 ;  /* 0x00000001030f7824 */ /* 0x000fe200000e0600 */
[----:B------:R-:W-:Y:S02]  /*10110*/  SHF.L.U32 R3, R2, 0x1, RZ ;  /* 0x0000000102037819 */ /* 0x000fe400000006ff */
[----:B------:R-:W-:Y:S02]  /*10120*/  LEA.HI.X R9, R34, R167, R9, 0x1, P2 ;  /* 0x000000a722097211 */ /* 0x000fe400010f0c09 */
[----:B------:R-:W-:Y:S02]  /*10130*/  SHF.L.U64.HI R15, R2, 0x1, R15 ;  /* 0x00000001020f7819 */ /* 0x000fe4000001020f */
[-C--:B--2---:R-:W-:Y:S02]  /*10140*/  IADD3 R16, P0, PT, R30, R3.reuse, RZ ;  /* 0x000000031e107210 */ /* 0x084fe40007f1e0ff */
[----:B------:R-:W2:Y:S03]  /*10150*/  LD.E.128 R8, desc[UR6][R8.64] ;  /* 0x0000000608087980 */ /* 0x000ea6000c101d00 */
[----:B------:R-:W-:Y:S01]  /*10160*/  IMAD.X R17, R31, 0x1, R15, P0 ;  /* 0x000000011f117824 */ /* 0x000fe200000e060f */
[----:B----4-:R-:W-:-:S05]  /*10170*/  IADD3 R20, P0, PT, R32, R3, RZ ;  /* 0x0000000320147210 */ /* 0x010fca0007f1e0ff */
[----:B------:R-:W4:Y:S01]  /*10180*/  LD.E.128 R16, desc[UR6][R16.64] ;  /* 0x0000000610107980 */ /* 0x000f22000c101d00 */
[----:B------:R-:W-:-:S06]  /*10190*/  IADD3.X R21, PT, PT, R33, R15, RZ, P0, !PT ;  /* 0x0000000f21157210 */ /* 0x000fcc00007fe4ff */
[----:B------:R-:W3:Y:S01]  /*101a0*/  LD.E.128 R20, desc[UR6][R20.64] ;  /* 0x0000000614147980 */ /* 0x000ee2000c101d00 */
[C---:B-----5:R-:W-:Y:S01]  /*101b0*/  LOP3.LUT R0, R5.reuse, 0xffff0000, RZ, 0xc0, !PT ;  /* 0xffff000005007812 */ /* 0x060fe200078ec0ff */
[----:B------:R-:W-:Y:S01]  /*101c0*/  IMAD.U32 R14, R6, 0x10000, RZ ;  /* 0x00010000060e7824 */ /* 0x000fe200078e00ff */
[----:B------:R-:W-:Y:S01]  /*101d0*/  SHF.L.U32 R15, R5, 0x10, RZ ;  /* 0x00000010050f7819 */ /* 0x000fe200000006ff */
[----:B------:R-:W-:Y:S01]  /*101e0*/  IMAD.U32 R3, R4, 0x10000, RZ ;  /* 0x0001000004037824 */ /* 0x000fe200078e00ff */
[----:B------:R-:W-:Y:S02]  /*101f0*/  LOP3.LUT R5, R6, 0xffff0000, RZ, 0xc0, !PT ;  /* 0xffff000006057812 */ /* 0x000fe400078ec0ff */
[----:B------:R-:W-:Y:S02]  /*10200*/  LOP3.LUT R2, R4, 0xffff0000, RZ, 0xc0, !PT ;  /* 0xffff000004027812 */ /* 0x000fe400078ec0ff */
[C---:B------:R-:W-:Y:S02]  /*10210*/  LOP3.LUT R4, R7.reuse, 0xffff0000, RZ, 0xc0, !PT ;  /* 0xffff000007047812 */ /* 0x040fe400078ec0ff */
[----:B------:R-:W-:-:S02]  /*10220*/  SHF.L.U32 R25, R7, 0x10, RZ ;  /* 0x0000001007197819 */ /* 0x000fc400000006ff */
[C---:B--2---:R-:W-:Y:S01]  /*10230*/  SHF.L.U32 R6, R9.reuse, 0x10, RZ ;  /* 0x0000001009067819 */ /* 0x044fe200000006ff */
[----:B------:R-:W-:Y:S01]  /*10240*/  IMAD.U32 R27, R10, 0x10000, RZ ;  /* 0x000100000a1b7824 */ /* 0x000fe200078e00ff */
[----:B------:R-:W-:Y:S01]  /*10250*/  LOP3.LUT R29, R9, 0xffff0000, RZ, 0xc0, !PT ;  /* 0xffff0000091d7812 */ /* 0x000fe200078ec0ff */
[----:B------:R-:W-:Y:S01]  /*10260*/  IMAD.U32 R24, R8, 0x10000, RZ ;  /* 0x0001000008187824 */ /* 0x000fe200078e00ff */
[----:B------:R-:W-:Y:S02]  /*10270*/  LOP3.LUT R9, R10, 0xffff0000, RZ, 0xc0, !PT ;  /* 0xffff00000a097812 */ /* 0x000fe400078ec0ff */
[----:B------:R-:W-:Y:S02]  /*10280*/  LOP3.LUT R7, R8, 0xffff0000, RZ, 0xc0, !PT ;  /* 0xffff000008077812 */ /* 0x000fe400078ec0ff */
[----:B------:R-:W-:Y:S01]  /*10290*/  SHF.L.U32 R8, R11, 0x10, RZ ;  /* 0x000000100b087819 */ /* 0x000fe200000006ff */
[C---:B----4-:R-:W-:Y:S01]  /*102a0*/  IMAD.U32 R31, R16.reuse, 0x10000, RZ ;  /* 0x00010000101f7824 */ /* 0x050fe200078e00ff */
[----:B------:R-:W-:Y:S01]  /*102b0*/  LOP3.LUT R10, R16, 0xffff0000, RZ, 0xc0, !PT ;  /* 0xffff0000100a7812 */ /* 0x000fe200078ec0ff */
[C---:B------:R-:W-:Y:S01]  /*102c0*/  IMAD.U32 R32, R18.reuse, 0x10000, RZ ;  /* 0x0001000012207824 */ /* 0x040fe200078e00ff */
        /* <DEDUP_REMOVED lines=13> */
[----:B---3--:R-:W-:Y:S01]  /*103a0*/  SHF.L.U32 R9, R21, 0x10, RZ ;  /* 0x0000001015097819 */ /* 0x008fe200000006ff */
[----:B------:R-:W-:Y:S01]  /*103b0*/  @!P1 FADD.FTZ R17, -R17, -RZ ;  /* 0x800000ff11119221 */ /* 0x000fe20000010100 */
[----:B------:R-:W-:Y:S01]  /*103c0*/  LOP3.LUT R21, R21, 0xffff0000, RZ, 0xc0, !PT ;  /* 0xffff000015157812 */ /* 0x000fe200078ec0ff */
[----:B------:R-:W-:Y:S01]  /*103d0*/  FMUL.FTZ R6, R6, R11 ;  /* 0x0000000b06067220 */ /* 0x000fe20000410000 */
[----:B------:R-:W-:Y:S01]  /*103e0*/  FMUL.FTZ R29, R29, R34 ;  /* 0x000000221d1d7220 */ /* 0x000fe20000410000 */
[----:B------:R-:W-:Y:S01]  /*103f0*/  FMUL.FTZ R7, R7, R10 ;  /* 0x0000000a07077220 */ /* 0x000fe20000410000 */
[----:B------:R-:W-:Y:S01]  /*10400*/  @!P1 FADD.FTZ R19, -R19, -RZ ;  /* 0x800000ff13139221 */ /* 0x000fe20000010100 */
[C---:B------:R-:W-:Y:S01]  /*10410*/  IMAD.U32 R11, R20.reuse, 0x10000, RZ ;  /* 0x00010000140b7824 */ /* 0x040fe200078e00ff */
[----:B------:R-:W-:Y:S01]  /*10420*/  LOP3.LUT R10, R20, 0xffff0000, RZ, 0xc0, !PT ;  /* 0xffff0000140a7812 */ /* 0x000fe200078ec0ff */
[----:B------:R-:W-:Y:S01]  /*10430*/  FMUL.FTZ R8, R8, R17 ;  /* 0x0000001108087220 */ /* 0x000fe20000410000 */
[C---:B------:R-:W-:Y:S01]  /*10440*/  IMAD.U32 R20, R22.reuse, 0x10000, RZ ;  /* 0x0001000016147824 */ /* 0x040fe200078e00ff */
[----:B------:R-:W-:Y:S01]  /*10450*/  LOP3.LUT R18, R22, 0xffff0000, RZ, 0xc0, !PT ;  /* 0xffff000016127812 */ /* 0x000fe200078ec0ff */
[----:B------:R-:W-:Y:S01]  /*10460*/  FMUL.FTZ R27, R27, R32 ;  /* 0x000000201b1b7220 */ /* 0x000fe20000410000 */
        /* <DEDUP_REMOVED lines=16> */
[----:B------:R-:W-:Y:S02]  /*10570*/  F2FP.BF16.F32.PACK_AB R7, R19, R8 ;  /* 0x000000081307723e */ /* 0x000fe400000010ff */
.L_x_4758:
[----:B------:R-:W-:Y:S05]  /*10580*/  BSYNC.RECONVERGENT B0 ;  /* 0x0000000000007941 */ /* 0x000fea0003800200 */
.L_x_4757:
[----:B-----5:R1:W-:Y:S02]  /*10590*/  STS.128 [R64+0x1800], R4 ;  /* 0x0018000440007388 */ /* 0x0203e40000000c00 */
.L_x_4727:
[----:B------:R-:W-:Y:S05]  /*105a0*/  BSYNC.RECONVERGENT B2 ;  /* 0x0000000000027941 */ /* 0x000fea0003800200 */
.L_x_4718:
        /* <DEDUP_REMOVED lines=11> */
.L_x_4761:
[----:B------:R1:W-:Y:S02]  /*10660*/  STS.128 [R64+0x2000], RZ ;  /* 0x002000ff40007388 */ /* 0x0003e40000000c00 */
.L_x_4760:
[----:B------:R-:W-:Y:S05]  /*10670*/  BSYNC.RECONVERGENT B0 ;  /* 0x0000000000007941 */ /* 0x000fea0003800200 */
.L_x_4759:
[----:B------:R-:W-:Y:S01]  /*10680*/  ISETP.GE.AND P1, PT, R26, R71, PT ;  /* 0x000000471a00720c */ /* 0x000fe20003f26270 */
[----:B------:R-:W-:Y:S01]  /*10690*/  BSSY.RECONVERGENT B0, `(.L_x_4762) ;  /* 0x000000c000007945 */ /* 0x000fe20003800200 */
[----:B-----5:R-:W-:-:S04]  /*106a0*/  LEA R30, P0, R68, R230, 0x1 ;  /* 0x000000e6441e7211 */ /* 0x020fc800078008ff */
        /* <DEDUP_REMOVED lines=9> */
.L_x_4764:
[----:B------:R1:W-:Y:S02]  /*10740*/  STS.128 [R64+0x2800], RZ ;  /* 0x002800ff40007388 */ /* 0x0003e40000000c00 */
.L_x_4763:
[----:B------:R-:W-:Y:S05]  /*10750*/  BSYNC.RECONVERGENT B0 ;  /* 0x0000000000007941 */ /* 0x000fea0003800200 */
.L_x_4762:
        /* <DEDUP_REMOVED lines=12> */
.L_x_4767:
[----:B------:R1:W-:Y:S02]  /*10820*/  STS.128 [R64+0x3000], RZ ;  /* 0x003000ff40007388 */ /* 0x0003e40000000c00 */
.L_x_4766:
[----:B------:R-:W-:Y:S05]  /*10830*/  BSYNC.RECONVERGENT B0 ;  /* 0x0000000000007941 */ /* 0x000fea0003800200 */
.L_x_4765:
        /* <DEDUP_REMOVED lines=12> */
.L_x_4770:
[----:B------:R1:W-:Y:S02]  /*10900*/  STS.128 [R64+0x3800], RZ ;  /* 0x003800ff40007388 */ /* 0x0003e40000000c00 */
.L_x_4769:
[----:B------:R-:W-:Y:S05]  /*10910*/  BSYNC.RECONVERGENT B0 ;  /* 0x0000000000007941 */ /* 0x000fea0003800200 */
.L_x_4768:
        /* <DEDUP_REMOVED lines=16> */
.L_x_4773:
[----:B------:R1:W-:Y:S02]  /*10a20*/  STS.128 [R64+0x4000], RZ ;  /* 0x004000ff40007388 */ /* 0x0003e40000000c00 */
.L_x_4772:
[----:B------:R-:W-:Y:S05]  /*10a30*/  BSYNC.RECONVERGENT B0 ;  /* 0x0000000000007941 */ /* 0x000fea0003800200 */
.L_x_4771:
[----:B--2-4-:R-:W-:Y:S01]  /*10a40*/  IADD3 R22, PT, PT, R168, 0x50, RZ ;  /* 0x00000050a8167810 */ /* 0x014fe20007ffe0ff */
        /* <DEDUP_REMOVED lines=12> */
.L_x_4776:
[----:B------:R2:W-:Y:S02]  /*10b10*/  STS.128 [R64+0x4800], RZ ;  /* 0x004800ff40007388 */ /* 0x0005e40000000c00 */
.L_x_4775:
[----:B------:R-:W-:Y:S05]  /*10b20*/  BSYNC.RECONVERGENT B0 ;  /* 0x0000000000007941 */ /* 0x000fea0003800200 */
.L_x_4774:
[----:B---3--:R-:W-:Y:S01]  /*10b30*/  IADD3 R20, PT, PT, R168, 0x60, RZ ;  /* 0x00000060a8147810 */ /* 0x008fe20007ffe0ff */
[----:B------:R-:W-:Y:S03]  /*10b40*/  BSSY.RECONVERGENT B0, `(.L_x_4777) ;  /* 0x0000010000007945 */ /* 0x000fe60003800200 */
[----:B------:R-:W-:-:S13]  /*10b50*/  ISETP.GE.AND P0, PT, R20, R71, PT ;  /* 0x000000471400720c */ /* 0x000fda0003f06270 */
[----:B------:R-:W-:Y:S05]  /*10b60*/  @P0 BRA `(.L_x_4778) ;  /* 0x0000000000340947 */ /* 0x000fea0003800000 */
[----:B------:R-:W-:-:S13]  /*10b70*/  ISETP.GE.AND P0, PT, R12, R239, PT ;  /* 0x000000ef0c00720c */ /* 0x000fda0003f06270 */
[----:B------:R-:W-:Y:S05]  /*10b80*/  @P0 BRA `(.L_x_4779) ;  /* 0x0000000000280947 */ /* 0x000fea0003800000 */
[----:B-1--4-:R-:W-:Y:S01]  /*10b90*/  MOV R2, R30 ;  /* 0x0000001e00027202 */ /* 0x012fe20000000f00 */
        /* <DEDUP_REMOVED lines=9> */
.L_x_4779:
[----:B------:R3:W-:Y:S02]  /*10c30*/  STS.128 [R64+0x5000], RZ ;  /* 0x005000ff40007388 */ /* 0x0007e40000000c00 */
.L_x_4778:
[----:B------:R-:W-:Y:S05]  /*10c40*/  BSYNC.RECONVERGENT B0 ;  /* 0x0000000000007941 */ /* 0x000fea0003800200 */
.L_x_4777:
[----:B------:R-:W-:Y:S01]  /*10c50*/  IADD3 R18, PT, PT, R168, 0x70, RZ ;  /* 0x00000070a8127810 */ /* 0x000fe20007ffe0ff */
[----:B------:R-:W-:Y:S03]  /*10c60*/  BSSY.RECONVERGENT B0, `(.L_x_4780) ;  /* 0x0000010000007945 */ /* 0x000fe60003800200 */
[----:B------:R-:W-:-:S13]  /*10c70*/  ISETP.GE.AND P0, PT, R18, R71, PT ;  /* 0x000000471200720c */ /* 0x000fda0003f06270 */
[----:B------:R-:W-:Y:S05]  /*10c80*/  @P0 BRA `(.L_x_4781) ;  /* 0x0000000000340947 */ /* 0x000fea0003800000 */
[----:B------:R-:W-:-:S13]  /*10c90*/  ISETP.GE.AND P0, PT, R12, R239, PT ;  /* 0x000000ef0c00720c */ /* 0x000fda0003f06270 */
[----:B------:R-:W-:Y:S05]  /*10ca0*/  @P0 BRA `(.L_x_4782) ;  /* 0x0000000000280947 */ /* 0x000fea0003800000 */
[----:B-1-34-:R-:W-:Y:S01]  /*10cb0*/  MOV R2, R30 ;  /* 0x0000001e00027202 */ /* 0x01afe20000000f00 */
        /* <DEDUP_REMOVED lines=9> */
.L_x_4782:
[----:B------:R1:W-:Y:S02]  /*10d50*/  STS.128 [R64+0x5800], RZ ;  /* 0x005800ff40007388 */ /* 0x0003e40000000c00 */
.L_x_4781:
[----:B------:R-:W-:Y:S05]  /*10d60*/  BSYNC.RECONVERGENT B0 ;  /* 0x0000000000007941 */ /* 0x000fea0003800200 */
.L_x_4780:
[----:B------:R-:W-:Y:S01]  /*10d70*/  LOP3.LUT R16, R168, 0x80, RZ, 0xfc, !PT ;  /* 0x00000080a8107812 */ /* 0x000fe200078efcff */
        /* <DEDUP_REMOVED lines=15> */
.L_x_4785:
[----:B------:R1:W-:Y:S02]  /*10e70*/  STS.128 [R64+0x6000], RZ ;  /* 0x006000ff40007388 */ /* 0x0003e40000000c00 */
.L_x_4784:
[----:B------:R-:W-:Y:S05]  /*10e80*/  BSYNC.RECONVERGENT B0 ;  /* 0x0000000000007941 */ /* 0x000fea0003800200 */
.L_x_4783:
[----:B------:R-:W-:Y:S01]  /*10e90*/  IADD3 R14, PT, PT, R168, 0x90, RZ ;  /* 0x00000090a80e7810 */ /* 0x000fe20007ffe0ff */
[----:B------:R-:W-:Y:S03]  /*10ea0*/  BSSY.RECONVERGENT B0, `(.L_x_4786) ;  /* 0x000000d000007945 */ /* 0x000fe60003800200 */
[----:B------:R-:W-:-:S13]  /*10eb0*/  ISETP.GE.AND P0, PT, R14, R71, PT ;  /* 0x000000470e00720c */ /* 0x000fda0003f06270 */
[----:B------:R-:W-:Y:S05]  /*10ec0*/  @P0 BRA `(.L_x_4787) ;  /* 0x0000000000280947 */ /* 0x000fea0003800000 */
[----:B------:R-:W-:-:S13]  /*10ed0*/  ISETP.GE.AND P0, PT, R12, R239, PT ;  /* 0x000000ef0c00720c */ /* 0x000fda0003f06270 */
[----:B------:R-:W-:Y:S05]  /*10ee0*/  @P0 BRA `(.L_x_4788) ;  /* 0x00000000001c0947 */ /* 0x000fea0003800000 */
[----:B-1-34-:R-:W-:-:S04]  /*10ef0*/  LEA R2, P0, R226, R30, 0x8 ;  /* 0x0000001ee2027211 */ /* 0x01afc800078040ff */
[----:B------:R-:W-:-:S05]  /*10f00*/  LEA.HI.X R3, R226, R31, R227, 0x8, P0 ;  /* 0x0000001fe2037211 */ /* 0x000fca00000f44e3 */
[----:B------:R-:W-:Y:S01]  /*10f10*/  @!PT LDS RZ, [RZ] ;  /* 0x00000000fffff984 */ /* 0x000fe20000000800 */
[----:B------:R-:W-:Y:S01]  /*10f20*/  @!PT LDS RZ, [RZ] ;  /* 0x00000000fffff984 */ /* 0x000fe20000000800 */
[----:B------:R-:W-:Y:S01]  /*10f30*/  @!PT LDS RZ, [RZ] ;  /* 0x00000000fffff984 */ /* 0x000fe20000000800 */
[----:B------:R1:W-:Y:S01]  /*10f40*/  LDGSTS.E.BYPASS.LTC128B.128 [R64+0x6800], desc[UR6][R2.64] ;  /* 0x0680000002407fae */ /* 0x0003e2000b981a06 */
[----:B------:R-:W-:Y:S05]  /*10f50*/  BRA `(.L_x_4787) ;  /* 0x0000000000047947 */ /* 0x000fea0003800000 */
.L_x_4788:
[----:B------:R1:W-:Y:S02]  /*10f60*/  STS.128 [R64+0x6800], RZ ;  /* 0x006800ff40007388 */ /* 0x0003e40000000c00 */
.L_x_4787:
[----:B------:R-:W-:Y:S05]  /*10f70*/  BSYNC.RECONVERGENT B0 ;  /* 0x0000000000007941 */ /* 0x000fea0003800200 */
.L_x_4786:
[----:B-1----:R-:W-:Y:S01]  /*10f80*/  IADD3 R10, PT, PT, R168, 0xa0, RZ ;  /* 0x000000a0a80a7810 */ /* 0x002fe20007ffe0ff */
        /* <DEDUP_REMOVED lines=15> */
.L_x_4791:
[----:B------:R1:W-:Y:S02]  /*11080*/  STS.128 [R64+0x7000], RZ ;  /* 0x007000ff40007388 */ /* 0x0003e40000000c00 */
.L_x_4790:
[----:B------:R-:W-:Y:S05]  /*11090*/  BSYNC.RECONVERGENT B0 ;  /* 0x0000000000007941 */ /* 0x000fea0003800200 */
.L_x_4789:
        /* <DEDUP_REMOVED lines=16> */
.L_x_4794:
[----:B------:R1:W-:Y:S02]  /*111a0*/  STS.128 [R64+0x7800], RZ ;  /* 0x007800ff40007388 */ /* 0x0003e40000000c00 */
.L_x_4793:
[----:B------:R-:W-:Y:S05]  /*111b0*/  BSYNC.RECONVERGENT B0 ;  /* 0x0000000000007941 */ /* 0x000fea0003800200 */
.L_x_4792:
        /* <DEDUP_REMOVED lines=16> */
.L_x_4797:
[----:B------:R1:W-:Y:S02]  /*112c0*/  STS.128 [R64+0x8000], RZ ;  /* 0x008000ff40007388 */ /* 0x0003e40000000c00 */
.L_x_4796:
[----:B------:R-:W-:Y:S05]  /*112d0*/  BSYNC.RECONVERGENT B0 ;  /* 0x0000000000007941 */ /* 0x000fea0003800200 */
.L_x_4795:
        /* <DEDUP_REMOVED lines=16> */
.L_x_4800:
[----:B------:R1:W-:Y:S02]  /*113e0*/  STS.128 [R64+0x8800], RZ ;  /* 0x008800ff40007388 */ /* 0x0003e40000000c00 */
.L_x_4799:
[----:B------:R-:W-:Y:S05]  /*113f0*/  BSYNC.RECONVERGENT B0 ;  /* 0x0000000000007941 */ /* 0x000fea0003800200 */
.L_x_4798:
[----:B-1-34-:R-:W-:Y:S01]  /*11400*/  IADD3 R2, PT, PT, R168, 0xe0, RZ ;  /* 0x000000e0a8027810 */ /* 0x01afe20007ffe0ff */
        /* <DEDUP_REMOVED lines=15> */
.L_x_4803:
[----:B------:R3:W-:Y:S02]  /*11500*/  STS.128 [R64+0x9000], RZ ;  /* 0x009000ff40007388 */ /* 0x0007e40000000c00 */
.L_x_4802:
[----:B------:R-:W-:Y:S05]  /*11510*/  BSYNC.RECONVERGENT B0 ;  /* 0x0000000000007941 */ /* 0x000fea0003800200 */
.L_x_4801:
        /* <DEDUP_REMOVED lines=14> */
.L_x_4806:
[----:B------:R4:W-:Y:S02]  /*11600*/  STS.128 [R64+0x9800], RZ ;  /* 0x009800ff40007388 */ /* 0x0009e40000000c00 */
.L_x_4805:
[----:B------:R-:W-:Y:S05]  /*11610*/  BSYNC.RECONVERGENT B0 ;  /* 0x0000000000007941 */ /* 0x000fea0003800200 */
.L_x_4804:
[----:B------:R-:W5:Y:S04]  /*11620*/  LD.E.64 R34, desc[UR6][R164.64+0x1c0] ;  /* 0x0001c006a4227980 */ /* 0x000f68000c101b00 */
[----:B-1----:R-:W2:Y:S01]  /*11630*/  LD.E.64 R32, desc[UR6][R164.64+0x1b8] ;  /* 0x0001b806a4207980 */ /* 0x002ea2000c101b00 */
[----:B----4-:R-:W-:Y:S02]  /*11640*/  MOV R30, R236 ;  /* 0x000000ec001e7202 */ /* 0x010fe40000000f00 */
[----:B------:R-:W-:Y:S01]  /*11650*/  MOV R31, RZ ;  /* 0x000000ff001f7202 */ /* 0x000fe20000000f00 */
[----:B------:R-:W4:Y:S04]  /*11660*/  LD.E R3, desc[UR6][R164.64+0xd8] ;  /* 0x0000d806a4037980 */ /* 0x000f28000c101900 */
[----:B------:R-:W0:Y:S01]  /*11670*/  LDGDEPBAR ;  /* 0x00000000000079af */ /* 0x000e220000000000 */
[----:B-----5:R-:W-:-:S04]  /*11680*/  IMAD.WIDE.U32 R30, R235, R34, R30 ;  /* 0x00000022eb1e7225 */ /* 0x020fc800078e001e */
[----:B------:R-:W-:Y:S01]  /*11690*/  IMAD R0, R35, R235, RZ ;  /* 0x000000eb23007224 */ /* 0x000fe200078e02ff */
[----:B--2---:R-:W-:-:S04]  /*116a0*/  LEA R32, P0, R30, R32, 0x2 ;  /* 0x000000201e207211 */ /* 0x004fc800078010ff */
[----:B------:R-:W-:-:S04]  /*116b0*/  IADD3 R0, PT, PT, R31, R0, RZ ;  /* 0x000000001f007210 */ /* 0x000fc80007ffe0ff */
[----:B------:R-:W-:-:S05]  /*116c0*/  LEA.HI.X R33, R30, R33, R0, 0x2, P0 ;  /* 0x000000211e217211 */ /* 0x000fca00000f1400 */
[----:B------:R-:W2:Y:S01]  /*116d0*/  LD.E R0, desc[UR6][R32.64] ;  /* 0x0000000620007980 */ /* 0x000ea2000c101900 */
[----:B----4-:R-:W2:Y:S01]  /*116e0*/  MUFU.RCP R3, R3 ;  /* 0x0000000300037308 */ /* 0x010ea20000001000 */
[----:B------:R-:W-:-:S04]  /*116f0*/  DEPBAR.LE SB0, 0x0 ;  /* 0x000080000000791a */ /* 0x000fc80000000000 */
[----:B------:R-:W-:Y:S01]  /*11700*/  BSSY.RECONVERGENT B0, `(.L_x_4807) ;  /* 0x000000e000007945 */ /* 0x000fe20003800200 */
[----:B------:R-:W-:Y:S01]  /*11710*/  BAR.SYNC.DEFER_BLOCKING 0x0 ;  /* 0x0000000000007b1d */ /* 0x000fe20000010000 */
[----:B--2---:R-:W-:-:S05]  /*11720*/  FMUL.FTZ R0, R0, R3 ;  /* 0x0000000300007220 */ /* 0x004fca0000410000 */
        /* <DEDUP_REMOVED lines=8> */
.L_x_4809:
[----:B------:R1:W-:Y:S01]  /*117b0*/  STS.128 [R64+0xa000], RZ ;  /* 0x00a000ff40007388 */ /* 0x0003e20000000c00 */
[----:B------:R-:W-:Y:S05]  /*117c0*/  BRA `(.L_x_4810) ;  /* 0x0000000000047947 */ /* 0x000fea0003800000 */
.L_x_4808:
[----:B------:R4:W-:Y:S02]  /*117d0*/  STS.128 [R64+0xa000], RZ ;  /* 0x00a000ff40007388 */ /* 0x0009e40000000c00 */
.L_x_4810:
[----:B------:R-:W-:Y:S05]  /*117e0*/  BSYNC.RECONVERGENT B0 ;  /* 0x0000000000007941 */ /* 0x000fea0003800200 */
.L_x_4807:
        /* <DEDUP_REMOVED lines=13> */
.L_x_4813:
[----:B------:R1:W-:Y:S02]  /*118c0*/  STS.128 [R64+0xa800], RZ ;  /* 0x00a800ff40007388 */ /* 0x0003e40000000c00 */
.L_x_4812:
[----:B------:R-:W-:Y:S05]  /*118d0*/  BSYNC.RECONVERGENT B0 ;  /* 0x0000000000007941 */ /* 0x000fea0003800200 */
.L_x_4811:
        /* <DEDUP_REMOVED lines=13> */
.L_x_4816:
[----:B------:R1:W-:Y:S02]  /*119b0*/  STS.128 [R64+0xb000], RZ ;  /* 0x00b000ff40007388 */ /* 0x0003e40000000c00 */
.L_x_4815:
[----:B------:R-:W-:Y:S05]  /*119c0*/  BSYNC.RECONVERGENT B0 ;  /* 0x0000000000007941 */ /* 0x000fea0003800200 */
.L_x_4814:
        /* <DEDUP_REMOVED lines=13> */
.L_x_4819:
[----:B------:R1:W-:Y:S02]  /*11aa0*/  STS.128 [R64+0xb800], RZ ;  /* 0x00b800ff40007388 */ /* 0x0003e40000000c00 */
.L_x_4818:
[----:B------:R-:W-:Y:S05]  /*11ab0*/  BSYNC.RECONVERGENT B0 ;  /* 0x0000000000007941 */ /* 0x000fea0003800200 */
.L_x_4817:
        /* <DEDUP_REMOVED lines=16> */
.L_x_4822:
[----:B------:R1:W-:Y:S02]  /*11bc0*/  STS.128 [R64+0xc000], RZ ;  /* 0x00c000ff40007388 */ /* 0x0003e40000000c00 */
.L_x_4821:
[----:B------:R-:W-:Y:S05]  /*11bd0*/  BSYNC.RECONVERGENT B0 ;  /* 0x0000000000007941 */ /* 0x000fea0003800200 */
.L_x_4820:
        /* <DEDUP_REMOVED lines=13> */
.L_x_4825:
[----:B------:R1:W-:Y:S02]  /*11cb0*/  STS.128 [R64+0xc800], RZ ;  /* 0x00c800ff40007388 */ /* 0x0003e40000000c00 */
.L_x_4824:
[----:B------:R-:W-:Y:S05]  /*11cc0*/  BSYNC.RECONVERGENT B0 ;  /* 0x0000000000007941 */ /* 0x000fea0003800200 */
.L_x_4823:
        /* <DEDUP_REMOVED lines=16> */
.L_x_4828:
[----:B------:R1:W-:Y:S02]  /*11dd0*/  STS.128 [R64+0xd000], RZ ;  /* 0x00d000ff40007388 */ /* 0x0003e40000000c00 */
.L_x_4827:
[----:B------:R-:W-:Y:S05]  /*11de0*/  BSYNC.RECONVERGENT B0 ;  /* 0x0000000000007941 */ /* 0x000fea0003800200 */
.L_x_4826:
        /* <DEDUP_REMOVED lines=16> */
.L_x_4831:
[----:B------:R1:W-:Y:S02]  /*11ef0*/  STS.128 [R64+0xd800], RZ ;  /* 0x00d800ff40007388 */ /* 0x0003e40000000c00 */
.L_x_4830:
[----:B------:R-:W-:Y:S05]  /*11f00*/  BSYNC.RECONVERGENT B0 ;  /* 0x0000000000007941 */ /* 0x000fea0003800200 */
.L_x_4829:
        /* <DEDUP_REMOVED lines=16> */
.L_x_4834:
[----:B------:R1:W-:Y:S02]  /*12010*/  STS.128 [R64+0xe000], RZ ;  /* 0x00e000ff40007388 */ /* 0x0003e40000000c00 */
.L_x_4833:
[----:B------:R-:W-:Y:S05]  /*12020*/  BSYNC.RECONVERGENT B0 ;  /* 0x0000000000007941 */ /* 0x000fea0003800200 */
.L_x_4832:
        /* <DEDUP_REMOVED lines=13> */
.L_x_4837:
[----:B------:R1:W-:Y:S02]  /*12100*/  STS.128 [R64+0xe800], RZ ;  /* 0x00e800ff40007388 */ /* 0x0003e40000000c00 */
.L_x_4836:
[----:B------:R-:W-:Y:S05]  /*12110*/  BSYNC.RECONVERGENT B0 ;  /* 0x0000000000007941 */ /* 0x000fea0003800200 */
.L_x_4835:
        /* <DEDUP_REMOVED lines=16> */
.L_x_4840:
[----:B------:R1:W-:Y:S02]  /*12220*/  STS.128 [R64+0xf000], RZ ;  /* 0x00f000ff40007388 */ /* 0x0003e40000000c00 */
.L_x_4839:
[----:B------:R-:W-:Y:S05]  /*12230*/  BSYNC.RECONVERGENT B0 ;  /* 0x0000000000007941 */ /* 0x000fea0003800200 */
.L_x_4838:
        /* <DEDUP_REMOVED lines=16> */
.L_x_4843:
[----:B------:R1:W-:Y:S02]  /*12340*/  STS.128 [R64+0xf800], RZ ;  /* 0x00f800ff40007388 */ /* 0x0003e40000000c00 */
.L_x_4842:
[----:B------:R-:W-:Y:S05]  /*12350*/  BSYNC.RECONVERGENT B0 ;  /* 0x0000000000007941 */ /* 0x000fea0003800200 */
.L_x_4841:
        /* <DEDUP_REMOVED lines=16> */
.L_x_4846:
[----:B------:R1:W-:Y:S02]  /*12460*/  STS.128 [R64+0x10000], RZ ;  /* 0x010000ff40007388 */ /* 0x0003e40000000c00 */
.L_x_4845:
[----:B------:R-:W-:Y:S05]  /*12470*/  BSYNC.RECONVERGENT B0 ;  /* 0x0000000000007941 */ /* 0x000fea0003800200 */
.L_x_4844:
        /* <DEDUP_REMOVED lines=16> */
.L_x_4849:
[----:B------:R1:W-:Y:S02]  /*12580*/  STS.128 [R64+0x10800], RZ ;  /* 0x010800ff40007388 */ /* 0x0003e40000000c00 */
.L_x_4848:
[----:B------:R-:W-:Y:S05]  /*12590*/  BSYNC.RECONVERGENT B0 ;  /* 0x0000000000007941 */ /* 0x000fea0003800200 */
.L_x_4847:
        /* <DEDUP_REMOVED lines=16> */
.L_x_4852:
[----:B------:R1:W-:Y:S02]  /*126a0*/  STS.128 [R64+0x11000], RZ ;  /* 0x011000ff40007388 */ /* 0x0003e40000000c00 */
.L_x_4851:
[----:B------:R-:W-:Y:S05]  /*126b0*/  BSYNC.RECONVERGENT B0 ;  /* 0x0000000000007941 */ /* 0x000fea0003800200 */
.L_x_4850:
        /* <DEDUP_REMOVED lines=14> */
.L_x_4855:
[----:B------:R1:W-:Y:S02]  /*127a0*/  STS.128 [R64+0x11800], RZ ;  /* 0x011800ff40007388 */ /* 0x0003e40000000c00 */
.L_x_4854:
[----:B------:R-:W-:Y:S05]  /*127b0*/  BSYNC.RECONVERGENT B0 ;  /* 0x0000000000007941 */ /* 0x000fea0003800200 */
.L_x_4853:
[----:B------:R-:W5:Y:S01]  /*127c0*/  LD.E R48, desc[UR6][R164.64+0x18c] ;  /* 0x00018c06a4307980 */ /* 0x000f62000c101900 */
[----:B------:R-:W-:Y:S01]  /*127d0*/  SHF.R.U32.HI R220, RZ, 0x1, R61 ;  /* 0x00000001ffdc7819 */ /* 0x000fe2000001163d */
[----:B------:R-:W-:Y:S01]  /*127e0*/  BSSY.RECONVERGENT B1, `(.L_x_4856) ;  /* 0x00002a2000017945 */ /* 0x000fe20003800200 */
[C---:B-1----:R-:W-:Y:S01]  /*127f0*/  SHF.L.U32 R14, R61.reuse, 0x6, RZ ;  /* 0x000000063d0e7819 */ /* 0x042fe200000006ff */
[----:B------:R-:W0:Y:S01]  /*12800*/  LDGDEPBAR ;  /* 0x00000000000079af */ /* 0x000e220000000000 */
[----:B------:R-:W-:Y:S02]  /*12810*/  LOP3.LUT R5, R220, 0x8, RZ, 0xc0, !PT ;  /* 0x00000008dc057812 */ /* 0x000fe400078ec0ff */
[----:B------:R-:W-:Y:S02]  /*12820*/  LOP3.LUT R2, R14, 0x1c0, RZ, 0xc0, !PT ;  /* 0x000001c00e027812 */ /* 0x000fe400078ec0ff */
[----:B------:R-:W-:Y:S02]  /*12830*/  SHF.L.U32 R221, R61, 0x5, RZ ;  /* 0x000000053ddd7819 */ /* 0x000fe400000006ff */
[----:B------:R-:W-:-:S02]  /*12840*/  LOP3.LUT R5, R5, 0x1c0, R14, 0xf8, !PT ;  /* 0x000001c005057812 */ /* 0x000fc400078ef80e */
[----:B------:R-:W-:Y:S02]  /*12850*/  LOP3.LUT R3, R2, 0x8, R61, 0xf8, !PT ;  /* 0x0000000802037812 */ /* 0x000fe400078ef83d */
[----:B------:R-:W-:Y:S02]  /*12860*/  LOP3.LUT R221, R221, 0x7c00, RZ, 0xc0, !PT ;  /* 0x00007c00dddd7812 */ /* 0x000fe400078ec0ff */
[--C-:B------:R-:W-:Y:S02]  /*12870*/  LOP3.LUT R2, R5, 0x38, R62.reuse, 0x78, !PT ;  /* 0x0000003805027812 */ /* 0x100fe400078e783e */
[----:B------:R-:W-:Y:S02]  /*12880*/  LOP3.LUT R3, R3, 0x38, R62, 0x78, !PT ;  /* 0x0000003803037812 */ /* 0x000fe400078e783e */
[----:B------:R-:W-:Y:S02]  /*12890*/  LOP3.LUT R5, R221, 0x200, R14, 0xf8, !PT ;  /* 0x00000200dd057812 */ /* 0x000fe400078ef80e */
[----:B------:R-:W-:-:S02]  /*128a0*/  LOP3.LUT R66, R14, 0x400, RZ, 0xc0, !PT ;  /* 0x000004000e427812 */ /* 0x000fc400078ec0ff */
        /* <DEDUP_REMOVED lines=411> */
[-C--:B------:R-:W-:Y:S01]  /*14260*/  FMUL.FTZ R6, R6, R48.reuse ;  /* 0x0000003006067220 */ /* 0x080fe20000410000 */
[----:B------:R-:W-:-:S03]  /*14270*/  FMUL.FTZ R4, R4, R48 ;  /* 0x0000003004047220 */ /* 0x000fc60000410000 */
        /* <DEDUP_REMOVED lines=12> */
[----:B------:R-:W-:-:S05]  /*14340*/  FMUL.FTZ R5, R7, R48 ;  /* 0x0000003007057220 */ /* 0x000fca0000410000 */
        /* <DEDUP_REMOVED lines=10> */
[----:B------:R-:W1:Y:S01]  /*143f0*/  MUFU.TANH R8, R8 ;  /* 0x0000000800087308 */ /* 0x000e620000002400 */
        /* <DEDUP_REMOVED lines=32> */
[----:B-----5:R-:W-:Y:S01]  /*14600*/  P2R R4, PR, RZ, 0x1 ;  /* 0x00000001ff047803 */ /* 0x020fe20000000000 */
[----:B------:R-:W-:Y:S06]  /*14610*/  BAR.SYNC.DEFER_BLOCKING 0x0 ;  /* 0x0000000000007b1d */ /* 0x000fec0000010000 */
[----:B-1234-:R-:W-:Y:S05]  /*14620*/  @!P0 BRA `(.L_x_4857) ;  /* 0x0000000800f48947 */ /* 0x01efea0003800000 */
        /* <DEDUP_REMOVED lines=13> */
.L_x_4859:
[----:B------:R-:W2:Y:S01]  /*14700*/  LD.E R41, desc[UR6][R164.64+0x170] ;  /* 0x00017006a4297980 */ /* 0x000ea2000c101900 */
[C---:B------:R-:W-:Y:S01]  /*14710*/  VIADD R22, R63.reuse, 0xfffffe00 ;  /* 0xfffffe003f167836 */ /* 0x040fe20000000000 */
[----:B------:R-:W-:Y:S02]  /*14720*/  IADD3 R6, PT, PT, R63, -0x100, RZ ;  /* 0xffffff003f067810 */ /* 0x000fe40007ffe0ff */
[----:B------:R-:W3:Y:S02]  /*14730*/  LD.E.64 R54, desc[UR6][R164.64+0x20] ;  /* 0x00002006a4367980 */ /* 0x000ee4000c101b00 */
[----:B------:R-:W-:Y:S02]  /*14740*/  IABS R10, R22 ;  /* 0x00000016000a7213 */ /* 0x000fe40000000000 */
[----:B------:R-:W-:Y:S02]  /*14750*/  IABS R16, R6 ;  /* 0x0000000600107213 */ /* 0x000fe40000000000 */
[----:B--2---:R-:W-:-:S02]  /*14760*/  IABS R18, R41 ;  /* 0x0000002900127213 */ /* 0x004fc40000000000 */
[-C--:B------:R-:W-:Y:S02]  /*14770*/  IABS R39, R41.reuse ;  /* 0x0000002900277213 */ /* 0x080fe40000000000 */
[----:B------:R-:W1:Y:S01]  /*14780*/  I2F.RP R20, R18 ;  /* 0x0000001200147306 */ /* 0x000e620000209400 */
[----:B------:R-:W-:Y:S02]  /*14790*/  LOP3.LUT R22, R22, R41, RZ, 0x3c, !PT ;  /* 0x0000002916167212 */ /* 0x000fe400078e3cff */
[----:B------:R-:W-:Y:S02]  /*147a0*/  IADD3 R39, PT, PT, RZ, -R39, RZ ;  /* 0x80000027ff277210 */ /* 0x000fe40007ffe0ff */
        /* <DEDUP_REMOVED lines=50> */
.L_x_4860:
[----:B------:R-:W-:Y:S05]  /*14ad0*/  BSYNC.RECONVERGENT B0 ;  /* 0x0000000000007941 */ /* 0x000fea0003800200 */
.L_x_4858:
        /* <DEDUP_REMOVED lines=78> */
[-C--:B------:R-:W-:Y:S01]  /*14fc0*/  IADD3 R12, P3, PT, R50, R13.reuse, RZ ;  /* 0x0000000d320c7210 */ /* 0x080fe20007f7e0ff */
[--C-:B------:R-:W-:Y:S02]  /*14fd0*/  IMAD.X R51, R55, 0x1, R6.reuse, P1 ;  /* 0x0000000137337824 */ /* 0x100fe400008e0606 */
[----:B------:R-:W-:Y:S01]  /*14fe0*/  @!PT LDS RZ, [RZ] ;  /* 0x00000000fffff984 */ /* 0x000fe20000000800 */
[----:B------:R-:W-:Y:S01]  /*14ff0*/  @!PT LDS RZ, [RZ] ;  /* 0x00000000fffff984 */ /* 0x000fe20000000800 */
[----:B------:R-:W-:Y:S01]  /*15000*/  @!PT LDS RZ, [RZ] ;  /* 0x00000000fffff984 */ /* 0x000fe20000000800 */
[----:B------:R1:W-:Y:S01]  /*15010*/  @!P0 LDGSTS.E.BYPASS.LTC128B.128 [R64+0x7000], desc[UR6][R38.64] ;  /* 0x0700000026408fae */ /* 0x0003e2000b981a06 */
[----:B----4-:R-:W-:Y:S01]  /*15020*/  @!P0 IADD3 R58, P1, PT, R12, R13, RZ ;  /* 0x0000000d0c3a8210 */ /* 0x010fe20007f3e0ff */
[--C-:B------:R-:W-:Y:S02]  /*15030*/  IMAD.X R13, R51, 0x1, R6.reuse, P3 ;  /* 0x00000001330d7824 */ /* 0x100fe400018e0606 */
[----:B------:R1:W-:Y:S02]  /*15040*/  @P0 STS.128 [R64+0x7000], RZ ;  /* 0x007000ff40000388 */ /* 0x0003e40000000c00 */
[----:B------:R-:W-:-:S02]  /*15050*/  @!P0 IMAD.X R59, R13, 0x1, R6, P1 ;  /* 0x000000010d3b8824 */ /* 0x000fc400008e0606 */
        /* <DEDUP_REMOVED lines=26> */
.L_x_4857:
[----:B------:R-:W-:Y:S05]  /*15200*/  BSYNC.RECONVERGENT B1 ;  /* 0x0000000000017941 */ /* 0x000fea0003800200 */
.L_x_4856:
[----:B-1----:R-:W-:Y:S01]  /*15210*/  SHF.R.U32.HI R51, RZ, 0x2, R61 ;  /* 0x00000002ff337819 */ /* 0x002fe2000001163d */
[----:B------:R-:W-:Y:S02]  /*15220*/  IMAD.SHL.U32 R6, R61, 0x2, RZ ;  /* 0x000000023d067824 */ /* 0x000fe400078e00ff */
[----:B------:R-:W-:Y:S01]  /*15230*/  VIADD R246, R63, 0xffffff00 ;  /* 0xffffff003ff67836 */ /* 0x000fe20000000000 */
[----:B------:R-:W-:Y:S02]  /*15240*/  LOP3.LUT R51, R51, 0x7, RZ, 0xc0, !PT ;  /* 0x0000000733337812 */ /* 0x000fe400078ec0ff */
[----:B------:R-:W-:Y:S02]  /*15250*/  LOP3.LUT R63, R6, 0x6, RZ, 0xc0, !PT ;  /* 0x00000006063f7812 */ /* 0x000fe400078ec0ff */
[----:B------:R-:W-:-:S03]  /*15260*/  LOP3.LUT R6, R51, 0x1f0, R220, 0xf8, !PT ;  /* 0x000001f033067812 */ /* 0x000fc600078ef8dc */
[----:B------:R-:W-:Y:S02]  /*15270*/  IMAD.IADD R13, R63, 0x1, R246 ;  /* 0x000000013f0d7824 */ /* 0x000fe400078e02f6 */
[----:B------:R-:W-:Y:S02]  /*15280*/  IMAD R39, R237, 0x40, R6 ;  /* 0x00000040ed277824 */ /* 0x000fe400078e0206 */
[C---:B------:R-:W-:Y:S02]  /*15290*/  VIADD R12, R13.reuse, 0x9 ;  /* 0x000000090d0c7836 */ /* 0x040fe40000000000 */
[C---:B------:R-:W-:Y:S01]  /*152a0*/  VIADD R138, R13.reuse, 0x58 ;  /* 0x000000580d8a7836 */ /* 0x040fe20000000000 */
[----:B------:R-:W-:Y:S01]  /*152b0*/  IADD3 R6, PT, PT, R60, R39, -R238 ;  /* 0x000000273c067210 */ /* 0x000fe20007ffe8ee */
[C---:B------:R-:W-:Y:S01]  /*152c0*/  VIADD R136, R13.reuse, 0x59 ;  /* 0x000000590d887836 */ /* 0x040fe20000000000 */
[----:B------:R-:W-:Y:S01]  /*152d0*/  ISETP.GE.AND P1, PT, R12, R60, PT ;  /* 0x0000003c0c00720c */ /* 0x000fe20003f26270 */
[----:B------:R-:W-:-:S02]  /*152e0*/  VIADD R160, R13, 0x40 ;  /* 0x000000400da07836 */ /* 0x000fc40000000000 */
[C---:B------:R-:W-:Y:S02]  /*152f0*/  IMAD.IADD R18, R6.reuse, 0x1, -R12 ;  /* 0x0000000106127824 */ /* 0x040fe400078e0a0c */
[----:B------:R-:W-:Y:S01]  /*15300*/  IMAD.IADD R142, R6, 0x1, -R138 ;  /* 0x00000001068e7824 */ /* 0x000fe200078e0a8a */
[----:B------:R-:W-:Y:S01]  /*15310*/  ISETP.GE.AND P6, PT, R160, R60, PT ;  /* 0x0000003ca000720c */ /* 0x000fe20003fc6270 */
[C---:B------:R-:W-:Y:S01]  /*15320*/  VIADD R20, R13.reuse, 0x11 ;  /* 0x000000110d147836 */ /* 0x040fe20000000000 */
[----:B------:R-:W-:Y:S01]  /*15330*/  IABS R18, R18 ;  /* 0x0000001200127213 */ /* 0x000fe20000000000 */
[C---:B------:R-:W-:Y:S01]  /*15340*/  VIADD R158, R13.reuse, 0x60 ;  /* 0x000000600d9e7836 */ /* 0x040fe20000000000 */
[----:B------:R-:W-:Y:S01]  /*15350*/  IABS R142, R142 ;  /* 0x0000008e008e7213 */ /* 0x000fe20000000000 */
[C---:B------:R-:W-:Y:S01]  /*15360*/  VIADD R156, R13.reuse, 0x61 ;  /* 0x000000610d9c7836 */ /* 0x040fe20000000000 */
[----:B------:R-:W-:Y:S01]  /*15370*/  I2FP.F32.S32 R18, R18 ;  /* 0x0000001200127245 */ /* 0x000fe20000201400 */
[----:B------:R-:W-:Y:S01]  /*15380*/  IMAD.IADD R162, R6, 0x1, -R160 ;  /* 0x0000000106a27824 */ /* 0x000fe200078e0aa0 */
[----:B------:R-:W-:Y:S01]  /*15390*/  I2FP.F32.S32 R142, R142 ;  /* 0x0000008e008e7245 */ /* 0x000fe20000201400 */
[----:B------:R-:W-:Y:S01]  /*153a0*/  VIADD R78, R13, 0x68 ;  /* 0x000000680d4e7836 */ /* 0x000fe20000000000 */
[----:B------:R-:W-:Y:S01]  /*153b0*/  ISETP.GE.AND P4, PT, R20, R60, PT ;  /* 0x0000003c1400720c */ /* 0x000fe20003f86270 */
[----:B------:R-:W-:Y:S01]  /*153c0*/  FFMA.FTZ R41, -R0, R18, R149 ;  /* 0x0000001200297223 */ /* 0x000fe20000010195 */
        /* <DEDUP_REMOVED lines=10> */
[C---:B------:R-:W-:Y:S01]  /*15470*/  IMAD.IADD R128, R6.reuse, 0x1, -R156 ;  /* 0x0000000106807824 */ /* 0x040fe200078e0a9c */
[----:B------:R-:W-:Y:S01]  /*15480*/  I2FP.F32.S32 R162, R162 ;  /* 0x000000a200a27245 */ /* 0x000fe20000201400 */
[----:B------:R-:W-:Y:S01]  /*15490*/  IMAD.IADD R150, R6, 0x1, -R172 ;  /* 0x0000000106967824 */ /* 0x000fe200078e0aac */
[----:B------:R-:W-:Y:S01]  /*154a0*/  IABS R134, R134 ;  /* 0x0000008600867213 */ /* 0x000fe20000000000 */
[----:B------:R-:W-:Y:S01]  /*154b0*/  FFMA.FTZ R163, -R0, R18, R167 ;  /* 0x0000001200a37223 */ /* 0x000fe200000101a7 */
[C---:B------:R-:W-:Y:S01]  /*154c0*/  IMAD.IADD R18, R6.reuse, 0x1, -R78 ;  /* 0x0000000106127824 */ /* 0x040fe200078e0a4e */
[----:B------:R-:W-:Y:S01]  /*154d0*/  IABS R128, R128 ;  /* 0x0000008000807213 */ /* 0x000fe20000000000 */
[C---:B------:R-:W-:Y:S01]  /*154e0*/  IMAD.IADD R154, R6.reuse, 0x1, -R170 ;  /* 0x00000001069a7824 */ /* 0x040fe200078e0aaa */
[----:B------:R-:W-:Y:S01]  /*154f0*/  I2FP.F32.S32 R36, R36 ;  /* 0x0000002400247245 */ /* 0x000fe20000201400 */
[C---:B------:R-:W-:Y:S01]  /*15500*/  VIADD R140, R13.reuse, 0x51 ;  /* 0x000000510d8c7836 */ /* 0x040fe20000000000 */
[----:B------:R-:W-:Y:S01]  /*15510*/  IABS R18, R18 ;  /* 0x0000001200127213 */ /* 0x000fe20000000000 */
[C---:B------:R-:W-:Y:S01]  /*15520*/  VIADD R182, R13.reuse, 0x39 ;  /* 0x000000390db67836 */ /* 0x040fe20000000000 */
[----:B------:R-:W-:Y:S01]  /*15530*/  IABS R150, R150 ;  /* 0x0000009600967213 */ /* 0x000fe20000000000 */
[C---:B------:R-:W-:Y:S01]  /*15540*/  VIADD R146, R13.reuse, 0x41 ;  /* 0x000000410d927836 */ /* 0x040fe20000000000 */
[----:B------:R-:W-:Y:S01]  /*15550*/  IABS R154, R154 ;  /* 0x0000009a009a7213 */ /* 0x000fe20000000000 */
[----:B------:R-:W-:Y:S01]  /*15560*/  IMAD.IADD R152, R6, 0x1, -R140 ;  /* 0x0000000106987824 */ /* 0x000fe200078e0a8c */
[----:B------:R-:W-:Y:S01]  /*15570*/  I2FP.F32.S32 R134, R134 ;  /* 0x0000008600867245 */ /* 0x000fe20000201400 */
[C---:B------:R-:W-:Y:S01]  /*15580*/  VIADD R44, R13.reuse, 0x99 ;  /* 0x000000990d2c7836 */ /* 0x040fe20000000000 */
[----:B------:R-:W-:Y:S01]  /*15590*/  I2FP.F32.S32 R128, R128 ;  /* 0x0000008000807245 */ /* 0x000fe20000201400 */
[C---:B------:R-:W-:Y:S01]  /*155a0*/  VIADD R28, R13.reuse, 0x18 ;  /* 0x000000180d1c7836 */ /* 0x040fe20000000000 */
[----:B------:R-:W-:Y:S01]  /*155b0*/  I2FP.F32.S32 R18, R18 ;  /* 0x0000001200127245 */ /* 0x000fe20000201400 */
[----:B------:R-:W-:-:S02]  /*155c0*/  VIADD R184, R13, 0x38 ;  /* 0x000000380db87836 */ /* 0x000fc40000000000 */
[C---:B------:R-:W-:Y:S01]  /*155d0*/  FFMA.FTZ R162, -R0.reuse, R162, R95 ;  /* 0x000000a200a27223 */ /* 0x040fe2000001015f */
[----:B------:R-:W-:Y:S01]  /*155e0*/  I2FP.F32.S32 R150, R150 ;  /* 0x0000009600967245 */ /* 0x000fe20000201400 */
[C---:B------:R-:W-:Y:S01]  /*155f0*/  VIADD R48, R13.reuse, 0x79 ;  /* 0x000000790d307836 */ /* 0x040fe20000000000 */
[----:B------:R-:W-:Y:S01]  /*15600*/  I2FP.F32.S32 R154, R154 ;  /* 0x0000009a009a7245 */ /* 0x000fe20000201400 */
[----:B------:R-:W-:Y:S01]  /*15610*/  FFMA.FTZ R36, -R0, R36, R141 ;  /* 0x0000002400247223 */ /* 0x000fe2000001018d */
[----:B------:R-:W-:Y:S02]  /*15620*/  IMAD.IADD R70, R6, 0x1, -R182 ;  /* 0x0000000106467824 */ /* 0x000fe400078e0ab6 */
[----:B------:R-:W-:Y:S01]  /*15630*/  FFMA.FTZ R134, -R0, R134, R173 ;  /* 0x0000008600867223 */ /* 0x000fe200000101ad */
[----:B------:R-:W-:Y:S01]  /*15640*/  IMAD.IADD R168, R6, 0x1, -R146 ;  /* 0x0000000106a87824 */ /* 0x000fe200078e0a92 */
[----:B------:R-:W-:Y:S01]  /*15650*/  IABS R152, R152 ;  /* 0x0000009800987213 */ /* 0x000fe20000000000 */
[----:B------:R-:W-:-:S02]  /*15660*/  VIADD R46, R13, 0x80 ;  /* 0x000000800d2e7836 */ /* 0x000fc40000000000 */
[----:B------:R-:W-:Y:S01]  /*15670*/  FFMA.FTZ R128, -R0, R128, R175 ;  /* 0x0000008000807223 */ /* 0x000fe200000101af */
[----:B------:R-:W-:Y:S02]  /*15680*/  IMAD.IADD R95, R6, 0x1, -R44 ;  /* 0x00000001065f7824 */ /* 0x000fe400078e0a2c */
[----:B------:R-:W-:Y:S01]  /*15690*/  FFMA.FTZ R175, -R0, R18, R181 ;  /* 0x0000001200af7223 */ /* 0x000fe200000101b5 */
[----:B------:R-:W-:Y:S02]  /*156a0*/  IMAD.IADD R30, R6, 0x1, -R28 ;  /* 0x00000001061e7824 */ /* 0x000fe400078e0a1c */
[----:B------:R-:W-:Y:S01]  /*156b0*/  FFMA.FTZ R150, -R0, R150, R85 ;  /* 0x0000009600967223 */ /* 0x000fe20000010155 */
[----:B------:R-:W-:Y:S02]  /*156c0*/  IMAD.IADD R144, R6, 0x1, -R184 ;  /* 0x0000000106907824 */ /* 0x000fe400078e0ab8 */
[----:B------:R-:W-:Y:S01]  /*156d0*/  FFMA.FTZ R154, -R0, R154, R67 ;  /* 0x0000009a009a7223 */ /* 0x000fe20000010143 */
[C---:B------:R-:W-:Y:S01]  /*156e0*/  VIADD R173, R13.reuse, 0x98 ;  /* 0x000000980dad7836 */ /* 0x040fe20000000000 */
[----:B------:R-:W-:Y:S01]  /*156f0*/  IABS R70, R70 ;  /* 0x0000004600467213 */ /* 0x000fe20000000000 */
[C---:B------:R-:W-:Y:S01]  /*15700*/  VIADD R141, R13.reuse, 0xa8 ;  /* 0x000000a80d8d7836 */ /* 0x040fe20000000000 */
[----:B------:R-:W-:Y:S01]  /*15710*/  IABS R168, R168 ;  /* 0x000000a800a87213 */ /* 0x000fe20000000000 */
[C---:B------:R-:W-:Y:S01]  /*15720*/  IMAD.IADD R52, R6.reuse, 0x1, -R48 ;  /* 0x0000000106347824 */ /* 0x040fe200078e0a30 */
[----:B------:R-:W-:Y:S01]  /*15730*/  I2FP.F32.S32 R152, R152 ;  /* 0x0000009800987245 */ /* 0x000fe20000201400 */
[C---:B------:R-:W-:Y:S01]  /*15740*/  IMAD.IADD R18, R6.reuse, 0x1, -R46 ;  /* 0x0000000106127824 */ /* 0x040fe200078e0a2e */
[----:B------:R-:W-:Y:S01]  /*15750*/  IABS R95, R95 ;  /* 0x0000005f005f7213 */ /* 0x000fe20000000000 */
[C---:B------:R-:W-:Y:S01]  /*15760*/  IMAD.IADD R67, R6.reuse, 0x1, -R173 ;  /* 0x0000000106437824 */ /* 0x040fe200078e0aad */
[----:B------:R-:W-:Y:S01]  /*15770*/  IABS R30, R30 ;  /* 0x0000001e001e7213 */ /* 0x000fe20000000000 */
[----:B------:R-:W-:Y:S01]  /*15780*/  IMAD.IADD R85, R6, 0x1, -R141 ;  /* 0x0000000106557824 */ /* 0x000fe200078e0a8d */
[----:B------:R-:W-:Y:S01]  /*15790*/  IABS R144, R144 ;  /* 0x0000009000907213 */ /* 0x000fe20000000000 */
[C---:B------:R-:W-:Y:S01]  /*157a0*/  VIADD R16, R13.reuse, 0x1 ;  /* 0x000000010d107836 */ /* 0x040fe20000000000 */
[----:B------:R-:W-:Y:S01]  /*157b0*/  IABS R52, R52 ;  /* 0x0000003400347213 */ /* 0x000fe20000000000 */
[----:B------:R-:W-:Y:S01]  /*157c0*/  FFMA.FTZ R152, -R0, R152, R157 ;  /* 0x0000009800987223 */ /* 0x000fe2000001019d */
[----:B------:R-:W-:Y:S01]  /*157d0*/  I2FP.F32.S32 R70, R70 ;  /* 0x0000004600467245 */ /* 0x000fe20000201400 */
[----:B------:R-:W-:Y:S01]  /*157e0*/  IMAD.IADD R43, R6, 0x1, -R16 ;  /* 0x00000001062b7824 */ /* 0x000fe200078e0a10 */
[----:B------:R-:W-:Y:S01]  /*157f0*/  I2FP.F32.S32 R168, R168 ;  /* 0x000000a800a87245 */ /* 0x000fe20000201400 */
[C---:B------:R-:W-:Y:S01]  /*15800*/  VIADD R42, R13.reuse, 0xa0 ;  /* 0x000000a00d2a7836 */ /* 0x040fe20000000000 */
[----:B------:R-:W-:Y:S01]  /*15810*/  IABS R18, R18 ;  /* 0x0000001200127213 */ /* 0x000fe20000000000 */
[C---:B------:R-:W-:Y:S01]  /*15820*/  VIADD R157, R13.reuse, 0xb0 ;  /* 0x000000b00d9d7836 */ /* 0x040fe20000000000 */
[----:B------:R-:W-:Y:S01]  /*15830*/  I2FP.F32.S32 R95, R95 ;  /* 0x0000005f005f7245 */ /* 0x000fe20000201400 */
[C---:B------:R-:W-:Y:S01]  /*15840*/  VIADD R59, R13.reuse, 0x19 ;  /* 0x000000190d3b7836 */ /* 0x040fe20000000000 */
[----:B------:R-:W-:Y:S01]  /*15850*/  I2FP.F32.S32 R30, R30 ;  /* 0x0000001e001e7245 */ /* 0x000fe20000201400 */
[C---:B------:R-:W-:Y:S01]  /*15860*/  VIADD R74, R13.reuse, 0x30 ;  /* 0x000000300d4a7836 */ /* 0x040fe20000000000 */
[----:B------:R-:W-:Y:S01]  /*15870*/  I2FP.F32.S32 R144, R144 ;  /* 0x0000009000907245 */ /* 0x000fe20000201400 */
[----:B------:R-:W-:Y:S01]  /*15880*/  VIADD R192, R13, 0x21 ;  /* 0x000000210dc07836 */ /* 0x000fe20000000000 */
[----:B------:R-:W-:Y:S01]  /*15890*/  IABS R67, R67 ;  /* 0x0000004300437213 */ /* 0x000fe20000000000 */
[C---:B------:R-:W-:Y:S01]  /*158a0*/  FFMA.FTZ R70, -R0.reuse, R70, R101 ;  /* 0x0000004600467223 */ /* 0x040fe20000010165 */
[----:B------:R-:W-:Y:S01]  /*158b0*/  IABS R85, R85 ;  /* 0x0000005500557213 */ /* 0x000fe20000000000 */
[C---:B------:R-:W-:Y:S01]  /*158c0*/  FFMA.FTZ R168, -R0.reuse, R168, R93 ;  /* 0x000000a800a87223 */ /* 0x040fe2000001015d */
[----:B------:R-:W-:Y:S01]  /*158d0*/  I2FP.F32.S32 R52, R52 ;  /* 0x0000003400347245 */ /* 0x000fe20000201400 */
[C---:B------:R-:W-:Y:S01]  /*158e0*/  FFMA.FTZ R26, -R0.reuse, R95, R86 ;  /* 0x0000005f001a7223 */ /* 0x040fe20000010156 */
[----:B------:R-:W-:Y:S01]  /*158f0*/  I2FP.F32.S32 R18, R18 ;  /* 0x0000001200127245 */ /* 0x000fe20000201400 */
[C---:B------:R-:W-:Y:S01]  /*15900*/  FFMA.FTZ R30, -R0.reuse, R30, R135 ;  /* 0x0000001e001e7223 */ /* 0x040fe20000010187 */
[----:B------:R-:W-:Y:S01]  /*15910*/  I2FP.F32.S32 R67, R67 ;  /* 0x0000004300437245 */ /* 0x000fe20000201400 */
[----:B------:R-:W-:Y:S01]  /*15920*/  FFMA.FTZ R144, -R0, R144, R103 ;  /* 0x0000009000907223 */ /* 0x000fe20000010167 */
[----:B------:R-:W-:Y:S01]  /*15930*/  I2FP.F32.S32 R85, R85 ;  /* 0x0000005500557245 */ /* 0x000fe20000201400 */
[C---:B------:R-:W-:Y:S01]  /*15940*/  IMAD.IADD R93, R6.reuse, 0x1, -R42 ;  /* 0x00000001065d7824 */ /* 0x040fe200078e0a2a */
[----:B------:R-:W-:Y:S01]  /*15950*/  IABS R43, R43 ;  /* 0x0000002b002b7213 */ /* 0x000fe20000000000 */
[----:B------:R-:W-:-:S02]  /*15960*/  IMAD.IADD R95, R6, 0x1, -R157 ;  /* 0x00000001065f7824 */ /* 0x000fc400078e0a9d */
[C---:B------:R-:W-:Y:S01]  /*15970*/  FFMA.FTZ R52, -R0.reuse, R52, R201 ;  /* 0x0000003400347223 */ /* 0x040fe200000101c9 */
[C---:B------:R-:W-:Y:S02]  /*15980*/  VIADD R101, R13.reuse, 0xd1 ;  /* 0x000000d10d657836 */ /* 0x040fe40000000000 */
[----:B------:R-:W-:Y:S01]  /*15990*/  FFMA.FTZ R201, -R0, R18, R203 ;  /* 0x0000001200c97223 */ /* 0x000fe200000101cb */
[----:B------:R-:W-:Y:S02]  /*159a0*/  IMAD.IADD R188, R6, 0x1, -R59 ;  /* 0x0000000106bc7824 */ /* 0x000fe400078e0a3b */
[----:B------:R-:W-:Y:S01]  /*159b0*/  FFMA.FTZ R80, -R0, R67, R80 ;  /* 0x0000004300507223 */ /* 0x000fe20000010150 */
[----:B------:R-:W-:Y:S02]  /*159c0*/  IMAD.IADD R178, R6, 0x1, -R74 ;  /* 0x0000000106b27824 */ /* 0x000fe400078e0a4a */
[----:B------:R-:W-:Y:S01]  /*159d0*/  FFMA.FTZ R100, -R0, R85, R100 ;  /* 0x0000005500647223 */ /* 0x000fe20000010164 */
[C---:B------:R-:W-:Y:S01]  /*159e0*/  VIADD R103, R13.reuse, 0xa9 ;  /* 0x000000a90d677836 */ /* 0x040fe20000000000 */
[----:B------:R-:W-:Y:S01]  /*159f0*/  I2FP.F32.S32 R43, R43 ;  /* 0x0000002b002b7245 */ /* 0x000fe20000201400 */
[C---:B------:R-:W-:Y:S01]  /*15a00*/  VIADD R135, R13.reuse, 0xb9 ;  /* 0x000000b90d877836 */ /* 0x040fe20000000000 */
[----:B------:R-:W-:Y:S01]  /*15a10*/  IABS R93, R93 ;  /* 0x0000005d005d7213 */ /* 0x000fe20000000000 */
[C---:B------:R-:W-:Y:S01]  /*15a20*/  IMAD.IADD R57, R6.reuse, 0x1, -R192 ;  /* 0x0000000106397824 */ /* 0x040fe200078e0ac0 */
[----:B------:R-:W-:Y:S01]  /*15a30*/  IABS R95, R95 ;  /* 0x0000005f005f7213 */ /* 0x000fe20000000000 */
[C---:B------:R-:W-:Y:S01]  /*15a40*/  IMAD.IADD R18, R6.reuse, 0x1, -R101 ;  /* 0x0000000106127824 */ /* 0x040fe200078e0a65 */
[----:B------:R-:W-:Y:S01]  /*15a50*/  IABS R188, R188 ;  /* 0x000000bc00bc7213 */ /* 0x000fe20000000000 */
[C---:B------:R-:W-:Y:S01]  /*15a60*/  IMAD.IADD R67, R6.reuse, 0x1, -R103 ;  /* 0x0000000106437824 */ /* 0x040fe200078e0a67 */
[----:B------:R-:W-:Y:S01]  /*15a70*/  IABS R178, R178 ;  /* 0x000000b200b27213 */ /* 0x000fe20000000000 */
        /* <DEDUP_REMOVED lines=8> */
[C---:B------:R-:W-:Y:S01]  /*15b00*/  VIADD R153, R13.reuse, 0xb1 ;  /* 0x000000b10d997836 */ /* 0x040fe20000000000 */
[----:B------:R-:W-:Y:S01]  /*15b10*/  I2FP.F32.S32 R188, R188 ;  /* 0x000000bc00bc7245 */ /* 0x000fe20000201400 */
[C---:B------:R-:W-:Y:S01]  /*15b20*/  VIADD R72, R13.reuse, 0x31 ;  /* 0x000000310d487836 */ /* 0x040fe20000000000 */
[----:B------:R-:W-:Y:S01]  /*15b30*/  I2FP.F32.S32 R178, R178 ;  /* 0x000000b200b27245 */ /* 0x000fe20000201400 */
[C---:B------:R-:W-:Y:S01]  /*15b40*/  VIADD R132, R13.reuse, 0x71 ;  /* 0x000000710d847836 */ /* 0x040fe20000000000 */
[----:B------:R-:W-:Y:S01]  /*15b50*/  IABS R67, R67 ;  /* 0x0000004300437213 */ /* 0x000fe20000000000 */
[C---:B------:R-:W-:Y:S01]  /*15b60*/  VIADD R130, R13.reuse, 0x78 ;  /* 0x000000780d827836 */ /* 0x040fe20000000000 */
        /* <DEDUP_REMOVED lines=9> */
[----:B------:R-:W-:Y:S01]  /*15c00*/  IMAD.IADD R93, R6, 0x1, -R153 ;  /* 0x00000001065d7824 */ /* 0x000fe200078e0a99 */
[----:B------:R-:W-:Y:S01]  /*15c10*/  IABS R32, R32 ;  /* 0x0000002000207213 */ /* 0x000fe20000000000 */
[----:B------:R-:W-:-:S02]  /*15c20*/  VIADD R95, R13, 0xd9 ;  /* 0x000000d90d5f7836 */ /* 0x000fc40000000000 */
[----:B------:R-:W-:Y:S01]  /*15c30*/  FFMA.FTZ R57, -R0, R57, R125 ;  /* 0x0000003900397223 */ /* 0x000fe2000001017d */
[----:B------:R-:W-:Y:S02]  /*15c40*/  IMAD.IADD R176, R6, 0x1, -R72 ;  /* 0x0000000106b07824 */ /* 0x000fe400078e0a48 */
[C---:B------:R-:W-:Y:S01]  /*15c50*/  FFMA.FTZ R125, -R0.reuse, R18, R69 ;  /* 0x00000012007d7223 */ /* 0x040fe20000010145 */
[C---:B------:R-:W-:Y:S02]  /*15c60*/  VIADD R133, R13.reuse, 0xc0 ;  /* 0x000000c00d857836 */ /* 0x040fe40000000000 */
[C---:B------:R-:W-:Y:S01]  /*15c70*/  FFMA.FTZ R106, -R0.reuse, R67, R106 ;  /* 0x00000043006a7223 */ /* 0x040fe2000001016a */
[C---:B------:R-:W-:Y:S02]  /*15c80*/  VIADD R111, R13.reuse, 0xc9 ;  /* 0x000000c90d6f7836 */ /* 0x040fe40000000000 */
[----:B------:R-:W-:Y:S01]  /*15c90*/  FFMA.FTZ R114, -R0, R85, R114 ;  /* 0x0000005500727223 */ /* 0x000fe20000010172 */
[C---:B------:R-:W-:Y:S01]  /*15ca0*/  IMAD.IADD R58, R6.reuse, 0x1, -R132 ;  /* 0x00000001063a7824 */ /* 0x040fe200078e0a84 */
[----:B------:R-:W-:Y:S01]  /*15cb0*/  I2FP.F32.S32 R32, R32 ;  /* 0x0000002000207245 */ /* 0x000fe20000201400 */
        /* <DEDUP_REMOVED lines=8> */
[C---:B------:R-:W-:Y:S01]  /*15d40*/  FFMA.FTZ R32, -R0.reuse, R32, R249 ;  /* 0x0000002000207223 */ /* 0x040fe200000101f9 */
[----:B------:R-:W-:Y:S01]  /*15d50*/  I2FP.F32.S32 R93, R93 ;  /* 0x0000005d005d7245 */ /* 0x000fe20000201400 */
[C---:B------:R-:W-:Y:S01]  /*15d60*/  VIADD R249, R13.reuse, 0xc1 ;  /* 0x000000c10df97836 */ /* 0x040fe20000000000 */
[----:B------:R-:W-:Y:S01]  /*15d70*/  IABS R69, R69 ;  /* 0x0000004500457213 */ /* 0x000fe20000000000 */
[C---:B------:R-:W-:Y:S01]  /*15d80*/  VIADD R174, R13.reuse, 0x29 ;  /* 0x000000290dae7836 */ /* 0x040fe20000000000 */
        /* <DEDUP_REMOVED lines=8> */
[----:B------:R-:W-:Y:S01]  /*15e10*/  I2FP.F32.S32 R22, R22 ;  /* 0x0000001600167245 */ /* 0x000fe20000201400 */
[----:B------:R-:W-:Y:S01]  /*15e20*/  IMAD.IADD R180, R6, 0x1, -R174 ;  /* 0x0000000106b47824 */ /* 0x000fe200078e0aae */
[----:B------:R-:W-:Y:S01]  /*15e30*/  I2FP.F32.S32 R69, R69 ;  /* 0x0000004500457245 */ /* 0x000fe20000201400 */
[C---:B------:R-:W-:Y:S01]  /*15e40*/  FFMA.FTZ R58, -R0.reuse, R58, R191 ;  /* 0x0000003a003a7223 */ /* 0x040fe200000101bf */
[----:B------:R-:W-:Y:S01]  /*15e50*/  I2FP.F32.S32 R67, R67 ;  /* 0x0000004300437245 */ /* 0x000fe20000201400 */
[C---:B------:R-:W-:Y:S01]  /*15e60*/  FFMA.FTZ R191, -R0.reuse, R22, R197 ;  /* 0x0000001600bf7223 */ /* 0x040fe200000101c5 */
[----:B------:R-:W-:Y:S01]  /*15e70*/  I2FP.F32.S32 R85, R85 ;  /* 0x0000005500557245 */ /* 0x000fe20000201400 */
[----:B------:R-:W-:Y:S01]  /*15e80*/  FFMA.FTZ R22, -R0, R69, R8 ;  /* 0x0000004500167223 */ /* 0x000fe20000010108 */
[----:B------:R-:W-:-:S02]  /*15e90*/  VIADD R8, R6, 0x8 ;  /* 0x0000000806087836 */ /* 0x000fc40000000000 */
[----:B------:R-:W-:Y:S01]  /*15ea0*/  FFMA.FTZ R116, -R0, R67, R116 ;  /* 0x0000004300747223 */ /* 0x000fe20000010174 */
[----:B------:R-:W-:Y:S02]  /*15eb0*/  IMAD.IADD R67, R6, 0x1, -R109 ;  /* 0x0000000106437824 */ /* 0x000fe400078e0a6d */
[----:B------:R-:W-:Y:S01]  /*15ec0*/  FFMA.FTZ R122, -R0, R85, R122 ;  /* 0x00000055007a7223 */ /* 0x000fe2000001017a */
[----:B------:R-:W-:Y:S01]  /*15ed0*/  IABS R93, R93 ;  /* 0x0000005d005d7213 */ /* 0x000fe20000000000 */
[C---:B------:R-:W-:Y:S01]  /*15ee0*/  VIADD R85, R13.reuse, 0xe1 ;  /* 0x000000e10d557836 */ /* 0x040fe20000000000 */
[----:B------:R-:W-:Y:S01]  /*15ef0*/  ISETP.GE.AND P0, PT, R16, R60, PT ;  /* 0x0000003c1000720c */ /* 0x000fe20003f06270 */
[----:B------:R-:W-:Y:S01]  /*15f00*/  IMAD.IADD R16, R8, 0x1, -R16 ;  /* 0x0000000108107824 */ /* 0x000fe200078e0a10 */
[----:B------:R-:W-:Y:S01]  /*15f10*/  I2FP.F32.S32 R93, R93 ;  /* 0x0000005d005d7245 */ /* 0x000fe20000201400 */
[----:B------:R-:W-:Y:S01]  /*15f20*/  IMAD.IADD R38, R6, 0x1, -R85 ;  /* 0x0000000106267824 */ /* 0x000fe200078e0a55 */
[----:B------:R-:W-:Y:S01]  /*15f30*/  IABS R67, R67 ;  /* 0x0000004300437213 */ /* 0x000fe20000000000 */
[----:B------:R-:W-:Y:S01]  /*15f40*/  IMAD.IADD R12, R8, 0x1, -R12 ;  /* 0x00000001080c7824 */ /* 0x000fe200078e0a0c */
[----:B------:R-:W-:Y:S01]  /*15f50*/  IABS R180, R180 ;  /* 0x000000b400b47213 */ /* 0x000fe20000000000 */
[C---:B------:R-:W-:Y:S01]  /*15f60*/  VIADD R190, R13.reuse, 0x28 ;  /* 0x000000280dbe7836 */ /* 0x040fe20000000000 */
[----:B------:R-:W-:Y:S01]  /*15f70*/  IABS R16, R16 ;  /* 0x0000001000107213 */ /* 0x000fe20000000000 */
[----:B------:R-:W-:Y:S01]  /*15f80*/  FFMA.FTZ R118, -R0, R93, R118 ;  /* 0x0000005d00767223 */ /* 0x000fe20000010176 */
[----:B------:R-:W-:Y:S01]  /*15f90*/  I2FP.F32.S32 R67, R67 ;  /* 0x0000004300437245 */ /* 0x000fe20000201400 */
[C---:B------:R-:W-:Y:S01]  /*15fa0*/  VIADD R93, R13.reuse, 0xe0 ;  /* 0x000000e00d5d7836 */ /* 0x040fe20000000000 */
        /* <DEDUP_REMOVED lines=8> */
[----:B------:R-:W-:Y:S01]  /*16030*/  I2FP.F32.S32 R38, R38 ;  /* 0x0000002600267245 */ /* 0x000fe20000201400 */
[----:B------:R-:W-:Y:S01]  /*16040*/  VIADD R67, R13, 0xe8 ;  /* 0x000000e80d437836 */ /* 0x000fe20000000000 */
[----:B------:R-:W-:Y:S01]  /*16050*/  I2FP.F32.S32 R12, R12 ;  /* 0x0000000c000c7245 */ /* 0x000fe20000201400 */
[----:B------:R-:W-:-:S02]  /*16060*/  IMAD.IADD R20, R8, 0x1, -R20 ;  /* 0x0000000108147824 */ /* 0x000fc400078e0a14 */
[C---:B------:R-:W-:Y:S01]  /*16070*/  FFMA.FTZ R180, -R0.reuse, R180, R117 ;  /* 0x000000b400b47223 */ /* 0x040fe20000010175 */
[C---:B------:R-:W-:Y:S01]  /*16080*/  FFMA.FTZ R16, -R0.reuse, R16, R151 ;  /* 0x0000001000107223 */ /* 0x040fe20000010197 */
[----:B------:R-:W-:Y:S01]  /*16090*/  IABS R148, R148 ;  /* 0x0000009400947213 */ /* 0x000fe20000000000 */
[C---:B------:R-:W-:Y:S01]  /*160a0*/  FFMA.FTZ R117, -R0.reuse, R38, R47 ;  /* 0x0000002600757223 */ /* 0x040fe2000001012f */
[----:B------:R-:W-:Y:S01]  /*160b0*/  FFMA.FTZ R12, -R0, R12, R145 ;  /* 0x0000000c000c7223 */ /* 0x000fe20000010191 */
[----:B------:R-:W-:Y:S01]  /*160c0*/  VIADD R39, R13, 0x20 ;  /* 0x000000200d277836 */ /* 0x000fe20000000000 */
[----:B------:R-:W-:Y:S01]  /*160d0*/  IABS R86, R86 ;  /* 0x0000005600567213 */ /* 0x000fe20000000000 */
[--C-:B------:R-:W-:Y:S01]  /*160e0*/  IMAD.IADD R55, R6, 0x1, -R10.reuse ;  /* 0x0000000106377824 */ /* 0x100fe200078e0a0a */
[----:B------:R-:W-:Y:S01]  /*160f0*/  ISETP.GE.AND P3, PT, R10, R60, PT ;  /* 0x0000003c0a00720c */ /* 0x000fe20003f66270 */
[C---:B------:R-:W-:Y:S01]  /*16100*/  IMAD.IADD R18, R6.reuse, 0x1, -R67 ;  /* 0x0000000106127824 */ /* 0x040fe200078e0a43 */
[----:B------:R-:W-:Y:S01]  /*16110*/  IABS R20, R20 ;  /* 0x0000001400147213 */ /* 0x000fe20000000000 */
[----:B------:R-:W-:Y:S01]  /*16120*/  IMAD.IADD R38, R6, 0x1, -R13 ;  /* 0x0000000106267824 */ /* 0x000fe200078e0a0d */
[----:B------:R-:W-:Y:S01]  /*16130*/  I2FP.F32.S32 R148, R148 ;  /* 0x0000009400947245 */ /* 0x000fe20000201400 */
[----:B------:R-:W-:Y:S01]  /*16140*/  IMAD.IADD R10, R8, 0x1, -R10 ;  /* 0x00000001080a7824 */ /* 0x000fe200078e0a0a */
[----:B------:R-:W-:Y:S01]  /*16150*/  ISETP.GE.AND P5, PT, R28, R60, PT ;  /* 0x0000003c1c00720c */ /* 0x000fe20003fa6270 */
[C---:B------:R-:W-:Y:S01]  /*16160*/  IMAD.IADD R69, R8.reuse, 0x1, -R28 ;  /* 0x0000000108457824 */ /* 0x040fe200078e0a1c */
[----:B------:R-:W-:Y:S01]  /*16170*/  FSEL R43, R43, -INF , !P0 ;  /* 0xff8000002b2b7808 */ /* 0x000fe20004000000 */
[----:B------:R-:W-:Y:S01]  /*16180*/  IMAD.IADD R28, R8, 0x1, -R59 ;  /* 0x00000001081c7824 */ /* 0x000fe200078e0a3b */
[----:B------:R-:W-:Y:S01]  /*16190*/  FSEL R16, R16, -INF , !P0 ;  /* 0xff80000010107808 */ /* 0x000fe20004000000 */
[----:B------:R-:W-:Y:S01]  /*161a0*/  IMAD.IADD R186, R6, 0x1, -R39 ;  /* 0x0000000106ba7824 */ /* 0x000fe200078e0a27 */
[----:B------:R-:W-:Y:S01]  /*161b0*/  I2FP.F32.S32 R86, R86 ;  /* 0x0000005600567245 */ /* 0x000fe20000201400 */
        /* <DEDUP_REMOVED lines=9> */
[----:B------:R-:W-:Y:S01]  /*16250*/  IABS R38, R38 ;  /* 0x0000002600267213 */ /* 0x000fe20000000000 */
[----:B------:R-:W-:Y:S01]  /*16260*/  VIADD R62, R13, 0x70 ;  /* 0x000000700d3e7836 */ /* 0x000fe20000000000 */
[----:B------:R-:W-:Y:S01]  /*16270*/  ISETP.GE.AND P1, PT, R39, R60, PT ;  /* 0x0000003c2700720c */ /* 0x000fe20003f26270 */
[C---:B------:R-:W-:Y:S01]  /*16280*/  IMAD.IADD R197, R6.reuse, 0x1, -R56 ;  /* 0x0000000106c57824 */ /* 0x040fe200078e0a38 */
[----:B------:R-:W-:Y:S01]  /*16290*/  IABS R10, R10 ;  /* 0x0000000a000a7213 */ /* 0x000fe20000000000 */
[----:B------:R-:W-:Y:S01]  /*162a0*/  VIADD R149, R13, 0x48 ;  /* 0x000000480d957836 */ /* 0x000fe20000000000 */
[----:B------:R-:W-:Y:S01]  /*162b0*/  I2FP.F32.S32 R194, R20 ;  /* 0x0000001400c27245 */ /* 0x000fe20000201400 */
[----:B------:R-:W-:Y:S01]  /*162c0*/  IMAD.IADD R124, R6, 0x1, -R62 ;  /* 0x00000001067c7824 */ /* 0x000fe200078e0a3e */
[----:B------:R-:W-:Y:S01]  /*162d0*/  IABS R39, R69 ;  /* 0x0000004500277213 */ /* 0x000fe20000000000 */
[----:B------:R-:W-:Y:S01]  /*162e0*/  IMAD.IADD R69, R8, 0x1, -R174 ;  /* 0x0000000108457824 */ /* 0x000fe200078e0aae */
[----:B------:R-:W-:Y:S01]  /*162f0*/  I2FP.F32.S32 R18, R18 ;  /* 0x0000001200127245 */ /* 0x000fe20000201400 */
[----:B------:R-:W-:Y:S01]  /*16300*/  FFMA.FTZ R137, -R0, R194, R137 ;  /* 0x000000c200897223 */ /* 0x000fe20000010189 */
[----:B------:R-:W-:Y:S01]  /*16310*/  I2FP.F32.S32 R38, R38 ;  /* 0x0000002600267245 */ /* 0x000fe20000201400 */
[----:B------:R-:W-:Y:S01]  /*16320*/  IMAD.IADD R166, R6, 0x1, -R149 ;  /* 0x0000000106a67824 */ /* 0x000fe200078e0a95 */
[----:B------:R-:W-:Y:S01]  /*16330*/  I2FP.F32.S32 R86, R10 ;  /* 0x0000000a00567245 */ /* 0x000fe20000201400 */
[C---:B------:R-:W-:Y:S01]  /*16340*/  FFMA.FTZ R18, -R0.reuse, R18, R53 ;  /* 0x0000001200127223 */ /* 0x040fe20000010135 */
[----:B------:R-:W-:Y:S01]  /*16350*/  I2FP.F32.S32 R39, R39 ;  /* 0x0000002700277245 */ /* 0x000fe20000201400 */
[CC--:B------:R-:W-:Y:S01]  /*16360*/  FFMA.FTZ R20, -R0.reuse, R38.reuse, R155 ;  /* 0x0000002600147223 */ /* 0x0c0fe2000001019b */
[C---:B------:R-:W-:Y:S01]  /*16370*/  FFMA.FTZ R10, -R0.reuse, R38, R147 ;  /* 0x00000026000a7223 */ /* 0x040fe20000010193 */
[----:B------:R-:W-:Y:S01]  /*16380*/  FFMA.FTZ R38, -R0, R86, R139 ;  /* 0x0000005600267223 */ /* 0x000fe2000001018b */
[----:B------:R-:W-:Y:S01]  /*16390*/  FSEL R53, R36, -INF , !P4 ;  /* 0xff80000024357808 */ /* 0x000fe20006000000 */
[----:B------:R-:W-:Y:S01]  /*163a0*/  FFMA.FTZ R131, -R0, R39, R131 ;  /* 0x0000002700837223 */ /* 0x000fe20000010183 */
[----:B------:R-:W-:Y:S01]  /*163b0*/  IABS R55, R55 ;  /* 0x0000003700377213 */ /* 0x000fe20000000000 */
[----:B------:R-:W-:Y:S01]  /*163c0*/  IMAD.IADD R86, R8, 0x1, -R190 ;  /* 0x0000000108567824 */ /* 0x000fe200078e0abe */
[----:B------:R-:W-:Y:S01]  /*163d0*/  FSEL R36, R137, -INF , !P4 ;  /* 0xff80000089247808 */ /* 0x000fe20006000000 */
[C---:B------:R-:W-:Y:S01]  /*163e0*/  VIADD R64, R13.reuse, 0x69 ;  /* 0x000000690d407836 */ /* 0x040fe20000000000 */
[----:B------:R-:W-:Y:S01]  /*163f0*/  ISETP.GE.AND P4, PT, R190, R60, PT ;  /* 0x0000003cbe00720c */ /* 0x000fe20003f86270 */
[----:B------:R-:W-:Y:S01]  /*16400*/  VIADD R54, R13, 0x89 ;  /* 0x000000890d367836 */ /* 0x000fe20000000000 */
[----:B------:R-:W-:Y:S01]  /*16410*/  IABS R190, R47 ;  /* 0x0000002f00be7213 */ /* 0x000fe20000000000 */
[----:B------:R-:W-:Y:S01]  /*16420*/  IMAD.IADD R126, R6, 0x1, -R64 ;  /* 0x00000001067e7824 */ /* 0x000fe200078e0a40 */
[----:B------:R-:W-:Y:S01]  /*16430*/  FSEL R47, R30, -INF , !P5 ;  /* 0xff8000001e2f7808 */ /* 0x000fe20006800000 */
[----:B------:R-:W-:Y:S01]  /*16440*/  IMAD.IADD R40, R6, 0x1, -R54 ;  /* 0x0000000106287824 */ /* 0x000fe200078e0a36 */
[----:B------:R-:W-:Y:S01]  /*16450*/  I2FP.F32.S32 R55, R55 ;  /* 0x0000003700377245 */ /* 0x000fe20000201400 */
[C---:B------:R-:W-:Y:S01]  /*16460*/  IMAD.IADD R196, R8.reuse, 0x1, -R132 ;  /* 0x0000000108c47824 */ /* 0x040fe200078e0a84 */
[----:B------:R-:W-:Y:S01]  /*16470*/  FSEL R30, R131, -INF , !P5 ;  /* 0xff800000831e7808 */ /* 0x000fe20006800000 */
[----:B------:R-:W-:Y:S01]  /*16480*/  IMAD.IADD R194, R8, 0x1, -R156 ;  /* 0x0000000108c27824 */ /* 0x000fe200078e0a9c */
[----:B------:R-:W-:Y:S01]  /*16490*/  IABS R86, R86 ;  /* 0x0000005600567213 */ /* 0x000fe20000000000 */
[----:B------:R-:W-:Y:S01]  /*164a0*/  FFMA.FTZ R55, -R0, R55, R143 ;  /* 0x0000003700377223 */ /* 0x000fe2000001018f */
[----:B------:R-:W-:Y:S01]  /*164b0*/  ISETP.GE.AND P5, PT, R174, R60, PT ;  /* 0x0000003cae00720c */ /* 0x000fe20003fa6270 */
[C---:B------:R-:W-:Y:S01]  /*164c0*/  IMAD.IADD R174, R8.reuse, 0x1, -R182 ;  /* 0x0000000108ae7824 */ /* 0x040fe200078e0ab6 */
[----:B------:R-:W-:Y:S01]  /*164d0*/  IABS R28, R28 ;  /* 0x0000001c001c7213 */ /* 0x000fe20000000000 */
[----:B------:R-:W-:Y:S01]  /*164e0*/  VIADD R143, R13, 0xa1 ;  /* 0x000000a10d8f7836 */ /* 0x000fe20000000000 */
[----:B------:R-:W-:Y:S01]  /*164f0*/  IABS R197, R197 ;  /* 0x000000c500c57213 */ /* 0x000fe20000000000 */
[----:B------:R-:W-:Y:S01]  /*16500*/  IMAD.IADD R202, R8, 0x1, -R130 ;  /* 0x0000000108ca7824 */ /* 0x000fe200078e0a82 */
[----:B------:R-:W-:-:S02]  /*16510*/  I2FP.F32.S32 R190, R190 ;  /* 0x000000be00be7245 */ /* 0x000fc40000201400 */
[----:B------:R-:W-:Y:S02]  /*16520*/  I2FP.F32.S32 R86, R86 ;  /* 0x0000005600567245 */ /* 0x000fe40000201400 */
[----:B------:R-:W-:Y:S01]  /*16530*/  IABS R186, R186 ;  /* 0x000000ba00ba7213 */ /* 0x000fe20000000000 */
[C---:B------:R-:W-:Y:S01]  /*16540*/  FFMA.FTZ R121, -R0.reuse, R190, R121 ;  /* 0x000000be00797223 */ /* 0x040fe20000010179 */
[----:B------:R-:W-:Y:S01]  /*16550*/  I2FP.F32.S32 R28, R28 ;  /* 0x0000001c001c7245 */ /* 0x000fe20000201400 */
[----:B------:R-:W-:Y:S01]  /*16560*/  FFMA.FTZ R115, -R0, R86, R115 ;  /* 0x0000005600737223 */ /* 0x000fe20000010173 */
[----:B------:R-:W-:Y:S01]  /*16570*/  IABS R174, R174 ;  /* 0x000000ae00ae7213 */ /* 0x000fe20000000000 */
[----:B------:R-:W-:Y:S01]  /*16580*/  IMAD.IADD R86, R8, 0x1, -R74 ;  /* 0x0000000108567824 */ /* 0x000fe200078e0a4a */
[----:B------:R-:W-:Y:S01]  /*16590*/  I2FP.F32.S32 R197, R197 ;  /* 0x000000c500c57245 */ /* 0x000fe20000201400 */
[----:B------:R-:W-:Y:S01]  /*165a0*/  FFMA.FTZ R28, -R0, R28, R129 ;  /* 0x0000001c001c7223 */ /* 0x000fe20000010181 */
[----:B------:R-:W-:-:S02]  /*165b0*/  I2FP.F32.S32 R186, R186 ;  /* 0x000000ba00ba7245 */ /* 0x000fc40000201400 */
[----:B------:R-:W-:Y:S01]  /*165c0*/  FSEL R55, R55, -INF , !P3 ;  /* 0xff80000037377808 */ /* 0x000fe20005800000 */
[----:B------:R-:W-:Y:S01]  /*165d0*/  FFMA.FTZ R197, -R0, R197, R215 ;  /* 0x000000c500c57223 */ /* 0x000fe200000101d7 */
[----:B------:R-:W-:Y:S01]  /*165e0*/  FSEL R38, R38, -INF , !P3 ;  /* 0xff80000026267808 */ /* 0x000fe20005800000 */
[----:B------:R-:W-:Y:S01]  /*165f0*/  FFMA.FTZ R186, -R0, R186, R127 ;  /* 0x000000ba00ba7223 */ /* 0x000fe2000001017f */
[----:B------:R-:W-:Y:S01]  /*16600*/  ISETP.GE.AND P3, PT, R192, R60, PT ;  /* 0x0000003cc000720c */ /* 0x000fe20003f66270 */
[----:B------:R-:W-:Y:S01]  /*16610*/  VIADD R127, R13, 0xd8 ;  /* 0x000000d80d7f7836 */ /* 0x000fe20000000000 */
[----:B------:R-:W-:Y:S02]  /*16620*/  I2FP.F32.S32 R174, R174 ;  /* 0x000000ae00ae7245 */ /* 0x000fe40000201400 */
[----:B------:R-:W-:Y:S01]  /*16630*/  FSEL R215, R148, -INF , !P4 ;  /* 0xff80000094d77808 */ /* 0x000fe20006000000 */
[----:B------:R-:W-:Y:S01]  /*16640*/  IMAD.IADD R24, R6, 0x1, -R127 ;  /* 0x0000000106187824 */ /* 0x000fe200078e0a7f */
[----:B------:R-:W-:Y:S01]  /*16650*/  FSEL R57, R57, -INF , !P3 ;  /* 0xff80000039397808 */ /* 0x000fe20005800000 */
[----:B------:R-:W-:Y:S01]  /*16660*/  FFMA.FTZ R97, -R0, R174, R97 ;  /* 0x000000ae00617223 */ /* 0x000fe20000010161 */
[----:B------:R-:W-:Y:S01]  /*16670*/  FSEL R206, R121, -INF , !P3 ;  /* 0xff80000079ce7808 */ /* 0x000fe20005800000 */
[----:B------:R-:W-:Y:S01]  /*16680*/  IMAD.IADD R174, R8, 0x1, -R181 ;  /* 0x0000000108ae7824 */ /* 0x000fe200078e0ab5 */
[----:B------:R-:W-:-:S02]  /*16690*/  FSEL R148, R115, -INF , !P4 ;  /* 0xff80000073947808 */ /* 0x000fc40006000000 */
[-C--:B------:R-:W-:Y:S01]  /*166a0*/  ISETP.GE.AND P3, PT, R184, R60.reuse, PT ;  /* 0x0000003cb800720c */ /* 0x080fe20003f66270 */
[----:B------:R-:W-:Y:S01]  /*166b0*/  IMAD.IADD R184, R8, 0x1, -R184 ;  /* 0x0000000108b87824 */ /* 0x000fe200078e0ab8 */
[-C--:B------:R-:W-:Y:S02]  /*166c0*/  ISETP.GE.AND P4, PT, R182, R60.reuse, PT ;  /* 0x0000003cb600720c */ /* 0x080fe40003f86270 */
[----:B------:R-:W-:Y:S01]  /*166d0*/  FSEL R39, R188, -INF , !P0 ;  /* 0xff800000bc277808 */ /* 0x000fe20004000000 */
[----:B------:R-:W-:Y:S01]  /*166e0*/  IMAD.IADD R188, R8, 0x1, -R56 ;  /* 0x0000000108bc7824 */ /* 0x000fe200078e0a38 */
[----:B------:R-:W-:Y:S02]  /*166f0*/  FSEL R28, R28, -INF , !P0 ;  /* 0xff8000001c1c7808 */ /* 0x000fe40004000000 */
[----:B------:R-:W-:Y:S02]  /*16700*/  ISETP.GE.AND P0, PT, R74, R60, PT ;  /* 0x0000003c4a00720c */ /* 0x000fe40003f06270 */
[----:B------:R-:W-:-:S02]  /*16710*/  IABS R74, R69 ;  /* 0x00000045004a7213 */ /* 0x000fc40000000000 */
[----:B------:R-:W-:Y:S02]  /*16720*/  FSEL R69, R70, -INF , !P4 ;  /* 0xff80000046457808 */ /* 0x000fe40006000000 */
[----:B------:R-:W-:Y:S01]  /*16730*/  FSEL R70, R97, -INF , !P4 ;  /* 0xff80000061467808 */ /* 0x000fe20006000000 */
[C---:B------:R-:W-:Y:S01]  /*16740*/  IMAD.IADD R97, R8.reuse, 0x1, -R160 ;  /* 0x0000000108617824 */ /* 0x040fe200078e0aa0 */
[----:B------:R-:W-:Y:S01]  /*16750*/  IABS R124, R124 ;  /* 0x0000007c007c7213 */ /* 0x000fe20000000000 */
[C---:B------:R-:W-:Y:S01]  /*16760*/  IMAD.IADD R160, R8.reuse, 0x1, -R172 ;  /* 0x0000000108a07824 */ /* 0x040fe200078e0aac */
[----:B------:R-:W-:Y:S01]  /*16770*/  IABS R182, R184 ;  /* 0x000000b800b67213 */ /* 0x000fe20000000000 */
[----:B------:R-:W-:Y:S01]  /*16780*/  IMAD.IADD R184, R8, 0x1, -R78 ;  /* 0x0000000108b87824 */ /* 0x000fe200078e0a4e */
[----:B------:R-:W-:Y:S02]  /*16790*/  IABS R166, R166 ;  /* 0x000000a600a67213 */ /* 0x000fe40000000000 */
[----:B------:R-:W-:-:S02]  /*167a0*/  IABS R24, R24 ;  /* 0x0000001800187213 */ /* 0x000fc40000000000 */
[----:B------:R-:W-:Y:S02]  /*167b0*/  I2FP.F32.S32 R124, R124 ;  /* 0x0000007c007c7245 */ /* 0x000fe40000201400 */
[----:B------:R-:W-:Y:S02]  /*167c0*/  I2FP.F32.S32 R182, R182 ;  /* 0x000000b600b67245 */ /* 0x000fe40000201400 */
[----:B------:R-:W-:Y:S01]  /*167d0*/  IABS R160, R160 ;  /* 0x000000a000a07213 */ /* 0x000fe20000000000 */
[C---:B------:R-:W-:Y:S01]  /*167e0*/  FFMA.FTZ R124, -R0.reuse, R124, R189 ;  /* 0x0000007c007c7223 */ /* 0x040fe200000101bd */
[----:B------:R-:W-:Y:S01]  /*167f0*/  I2FP.F32.S32 R166, R166 ;  /* 0x000000a600a67245 */ /* 0x000fe20000201400 */
[C---:B------:R-:W-:Y:S01]  /*16800*/  FFMA.FTZ R99, -R0.reuse, R182, R99 ;  /* 0x000000b600637223 */ /* 0x040fe20000010163 */
[----:B------:R-:W-:Y:S01]  /*16810*/  I2FP.F32.S32 R24, R24 ;  /* 0x0000001800187245 */ /* 0x000fe20000201400 */
[----:B------:R-:W-:Y:S01]  /*16820*/  VIADD R189, R13, 0x81 ;  /* 0x000000810dbd7836 */ /* 0x000fe20000000000 */
[----:B------:R-:W-:Y:S01]  /*16830*/  IABS R126, R126 ;  /* 0x0000007e007e7213 */ /* 0x000fe20000000000 */
[C---:B------:R-:W-:Y:S01]  /*16840*/  FFMA.FTZ R166, -R0.reuse, R166, R87 ;  /* 0x000000a600a67223 */ /* 0x040fe20000010157 */
[----:B------:R-:W-:Y:S01]  /*16850*/  I2FP.F32.S32 R160, R160 ;  /* 0x000000a000a07245 */ /* 0x000fe20000201400 */
[----:B------:R-:W-:Y:S01]  /*16860*/  FFMA.FTZ R24, -R0, R24, R71 ;  /* 0x0000001800187223 */ /* 0x000fe20000010147 */
[----:B------:R-:W-:Y:S01]  /*16870*/  IMAD.IADD R87, R6, 0x1, -R143 ;  /* 0x0000000106577824 */ /* 0x000fe200078e0a8f */
[----:B------:R-:W-:Y:S01]  /*16880*/  FSEL R71, R144, -INF , !P3 ;  /* 0xff80000090477808 */ /* 0x000fe20005800000 */
[----:B------:R-:W-:Y:S01]  /*16890*/  IMAD.IADD R50, R6, 0x1, -R189 ;  /* 0x0000000106327824 */ /* 0x000fe200078e0abd */
[----:B------:R-:W-:Y:S01]  /*168a0*/  I2FP.F32.S32 R126, R126 ;  /* 0x0000007e007e7245 */ /* 0x000fe20000201400 */
[----:B------:R-:W-:Y:S01]  /*168b0*/  FFMA.FTZ R81, -R0, R160, R81 ;  /* 0x000000a000517223 */ /* 0x000fe20000010151 */
[----:B------:R-:W-:Y:S01]  /*168c0*/  IABS R40, R40 ;  /* 0x0000002800287213 */ /* 0x000fe20000000000 */
[----:B------:R-:W-:Y:S01]  /*168d0*/  IMAD.IADD R182, R8, 0x1, -R64 ;  /* 0x0000000108b67824 */ /* 0x000fe200078e0a40 */
[----:B------:R-:W-:Y:S01]  /*168e0*/  FSEL R144, R99, -INF , !P3 ;  /* 0xff80000063907808 */ /* 0x000fe20005800000 */
        /* <DEDUP_REMOVED lines=10> */
[----:B------:R-:W-:Y:S01]  /*16990*/  FFMA.FTZ R40, -R0, R40, R219 ;  /* 0x0000002800287223 */ /* 0x000fe200000101db */
[----:B------:R-:W-:Y:S01]  /*169a0*/  I2FP.F32.S32 R86, R86 ;  /* 0x0000005600567245 */ /* 0x000fe20000201400 */
[----:B------:R-:W-:Y:S01]  /*169b0*/  VIADD R219, R13, 0xb8 ;  /* 0x000000b80ddb7836 */ /* 0x000fe20000000000 */
[----:B------:R-:W-:-:S02]  /*169c0*/  FSEL R147, R150, -INF , !P3 ;  /* 0xff80000096937808 */ /* 0x000fc40005800000 */
[----:B------:R-:W-:Y:S01]  /*169d0*/  FSEL R150, R81, -INF , !P3 ;  /* 0xff80000051967808 */ /* 0x000fe20005800000 */
[----:B------:R-:W-:Y:S01]  /*169e0*/  FFMA.FTZ R86, -R0, R86, R107 ;  /* 0x0000005600567223 */ /* 0x000fe2000001016b */
[----:B------:R-:W-:Y:S01]  /*169f0*/  ISETP.GE.AND P3, PT, R62, R60, PT ;  /* 0x0000003c3e00720c */ /* 0x000fe20003f66270 */
[C---:B------:R-:W-:Y:S01]  /*16a00*/  IMAD.IADD R62, R8.reuse, 0x1, -R62 ;  /* 0x00000001083e7824 */ /* 0x040fe200078e0a3e */
[----:B------:R-:W-:Y:S01]  /*16a10*/  I2FP.F32.S32 R87, R87 ;  /* 0x0000005700577245 */ /* 0x000fe20000201400 */
[----:B------:R-:W-:Y:S01]  /*16a20*/  IMAD.IADD R81, R8, 0x1, -R140 ;  /* 0x0000000108517824 */ /* 0x000fe200078e0a8c */
[----:B------:R-:W-:Y:S02]  /*16a30*/  I2FP.F32.S32 R50, R50 ;  /* 0x0000003200327245 */ /* 0x000fe40000201400 */
[----:B------:R-:W-:Y:S01]  /*16a40*/  IABS R192, R59 ;  /* 0x0000003b00c07213 */ /* 0x000fe20000000000 */
[C---:B------:R-:W-:Y:S01]  /*16a50*/  FFMA.FTZ R94, -R0.reuse, R87, R94 ;  /* 0x00000057005e7223 */ /* 0x040fe2000001015e */
[----:B------:R-:W-:Y:S01]  /*16a60*/  IABS R62, R62 ;  /* 0x0000003e003e7213 */ /* 0x000fe20000000000 */
[----:B------:R-:W-:Y:S01]  /*16a70*/  FFMA.FTZ R50, -R0, R50, R211 ;  /* 0x0000003200327223 */ /* 0x000fe200000101d3 */
[----:B------:R-:W-:Y:S01]  /*16a80*/  I2FP.F32.S32 R192, R192 ;  /* 0x000000c000c07245 */ /* 0x000fe20000201400 */
[----:B------:R-:W-:Y:S01]  /*16a90*/  IMAD.IADD R87, R6, 0x1, -R219 ;  /* 0x0000000106577824 */ /* 0x000fe200078e0adb */
[----:B------:R-:W-:-:S02]  /*16aa0*/  IABS R34, R34 ;  /* 0x0000002200227213 */ /* 0x000fc40000000000 */
[----:B------:R-:W-:Y:S01]  /*16ab0*/  FSEL R211, R178, -INF , !P0 ;  /* 0xff800000b2d37808 */ /* 0x000fe20004000000 */
[----:B------:R-:W-:Y:S01]  /*16ac0*/  FFMA.FTZ R123, -R0, R192, R123 ;  /* 0x000000c0007b7223 */ /* 0x000fe2000001017b */
[----:B------:R-:W-:Y:S01]  /*16ad0*/  FSEL R86, R86, -INF , !P0 ;  /* 0xff80000056567808 */ /* 0x000fe20004000000 */
[----:B------:R-:W-:Y:S01]  /*16ae0*/  IMAD.IADD R192, R8, 0x1, -R46 ;  /* 0x0000000108c07824 */ /* 0x000fe200078e0a2e */
[----:B------:R-:W-:Y:S01]  /*16af0*/  ISETP.GE.AND P0, PT, R146, R60, PT ;  /* 0x0000003c9200720c */ /* 0x000fe20003f06270 */
[----:B------:R-:W-:Y:S01]  /*16b00*/  IMAD.IADD R146, R8, 0x1, -R170 ;  /* 0x0000000108927824 */ /* 0x000fe200078e0aaa */
[----:B------:R-:W-:Y:S02]  /*16b10*/  IABS R196, R196 ;  /* 0x000000c400c47213 */ /* 0x000fe40000000000 */
        /* <DEDUP_REMOVED lines=8> */
[----:B------:R-:W-:Y:S01]  /*16ba0*/  IABS R146, R146 ;  /* 0x0000009200927213 */ /* 0x000fe20000000000 */
[----:B------:R-:W-:Y:S01]  /*16bb0*/  VIADD R241, R13, 0xc8 ;  /* 0x000000c80df17836 */ /* 0x000fe20000000000 */
[----:B------:R-:W-:Y:S01]  /*16bc0*/  I2FP.F32.S32 R172, R172 ;  /* 0x000000ac00ac7245 */ /* 0x000fe20000201400 */
[----:B------:R-:W-:Y:S01]  /*16bd0*/  FFMA.FTZ R196, -R0, R196, R195 ;  /* 0x000000c400c47223 */ /* 0x000fe200000101c3 */
[----:B------:R-:W-:-:S02]  /*16be0*/  I2FP.F32.S32 R174, R174 ;  /* 0x000000ae00ae7245 */ /* 0x000fc40000201400 */
[----:B------:R-:W-:Y:S01]  /*16bf0*/  I2FP.F32.S32 R87, R87 ;  /* 0x0000005700577245 */ /* 0x000fe20000201400 */
[----:B------:R-:W-:Y:S01]  /*16c00*/  FFMA.FTZ R89, -R0, R172, R89 ;  /* 0x000000ac00597223 */ /* 0x000fe20000010159 */
[----:B------:R-:W-:Y:S01]  /*16c10*/  FSEL R59, R186, -INF , !P1 ;  /* 0xff800000ba3b7808 */ /* 0x000fe20004800000 */
[C---:B------:R-:W-:Y:S01]  /*16c20*/  FFMA.FTZ R174, -R0.reuse, R174, R225 ;  /* 0x000000ae00ae7223 */ /* 0x040fe200000101e1 */
[----:B------:R-:W-:Y:S01]  /*16c30*/  FSEL R208, R123, -INF , !P1 ;  /* 0xff8000007bd07808 */ /* 0x000fe20004800000 */
[----:B------:R-:W-:Y:S01]  /*16c40*/  FFMA.FTZ R112, -R0, R87, R112 ;  /* 0x0000005700707223 */ /* 0x000fe20000010170 */
[----:B------:R-:W-:Y:S01]  /*16c50*/  ISETP.GE.AND P1, PT, R72, R60, PT ;  /* 0x0000003c4800720c */ /* 0x000fe20003f26270 */
[----:B------:R-:W-:Y:S01]  /*16c60*/  IMAD.IADD R72, R8, 0x1, -R72 ;  /* 0x0000000108487824 */ /* 0x000fe200078e0a48 */
        /* <DEDUP_REMOVED lines=9> */
[----:B------:R-:W-:Y:S01]  /*16d00*/  FSEL R146, R89, -INF , !P0 ;  /* 0xff80000059927808 */ /* 0x000fe20004000000 */
[----:B------:R-:W-:Y:S01]  /*16d10*/  IMAD.IADD R89, R8, 0x1, -R103 ;  /* 0x0000000108597824 */ /* 0x000fe200078e0a67 */
[----:B------:R-:W-:Y:S02]  /*16d20*/  FSEL R181, R32, -INF , !P3 ;  /* 0xff80000020b57808 */ /* 0x000fe40005800000 */
[----:B------:R-:W-:Y:S02]  /*16d30*/  FSEL R174, R174, -INF , !P3 ;  /* 0xff800000aeae7808 */ /* 0x000fe40005800000 */
[----:B------:R-:W-:Y:S02]  /*16d40*/  ISETP.GE.AND P3, PT, R103, R60, PT ;  /* 0x0000003c6700720c */ /* 0x000fe40003f66270 */
[----:B------:R-:W-:Y:S01]  /*16d50*/  IABS R87, R87 ;  /* 0x0000005700577213 */ /* 0x000fe20000000000 */
[----:B------:R-:W2:Y:S01]  /*16d60*/  LD.E R103, desc[UR6][R164.64+0xdc] ;  /* 0x0000dc06a4677980 */ /* 0x000ea2000c101900 */
[----:B------:R-:W-:-:S02]  /*16d70*/  I2FP.F32.S32 R72, R72 ;  /* 0x0000004800487245 */ /* 0x000fc40000201400 */
[----:B------:R-:W-:Y:S02]  /*16d80*/  I2FP.F32.S32 R87, R87 ;  /* 0x0000005700577245 */ /* 0x000fe40000201400 */
[----:B------:R-:W-:Y:S01]  /*16d90*/  I2FP.F32.S32 R74, R74 ;  /* 0x0000004a004a7245 */ /* 0x000fe20000201400 */
[----:B------:R-:W-:Y:S01]  /*16da0*/  FFMA.FTZ R72, -R0, R72, R105 ;  /* 0x0000004800487223 */ /* 0x000fe20000010169 */
[----:B------:R-:W-:Y:S01]  /*16db0*/  FSEL R75, R180, -INF , !P5 ;  /* 0xff800000b44b7808 */ /* 0x000fe20006800000 */
[----:B------:R-:W-:Y:S01]  /*16dc0*/  FFMA.FTZ R120, -R0, R87, R120 ;  /* 0x0000005700787223 */ /* 0x000fe20000010178 */
[----:B------:R-:W-:Y:S01]  /*16dd0*/  FSEL R87, R176, -INF , !P1 ;  /* 0xff800000b0577808 */ /* 0x000fe20004800000 */
[----:B------:R-:W-:Y:S01]  /*16de0*/  FFMA.FTZ R74, -R0, R74, R113 ;  /* 0x0000004a004a7223 */ /* 0x000fe20000010171 */
[----:B------:R-:W-:Y:S01]  /*16df0*/  FSEL R72, R72, -INF , !P1 ;  /* 0xff80000048487808 */ /* 0x000fe20004800000 */
[C---:B------:R-:W-:Y:S01]  /*16e00*/  IMAD.IADD R176, R8.reuse, 0x1, -R183 ;  /* 0x0000000108b07824 */ /* 0x040fe200078e0ab7 */
[----:B------:R-:W-:Y:S01]  /*16e10*/  ISETP.GE.AND P1, PT, R149, R60, PT ;  /* 0x0000003c9500720c */ /* 0x000fe20003f26270 */
[----:B------:R-:W-:Y:S01]  /*16e20*/  IMAD.IADD R149, R8, 0x1, -R149 ;  /* 0x0000000108957824 */ /* 0x000fe200078e0a95 */
[----:B------:R-:W-:-:S02]  /*16e30*/  FSEL R74, R74, -INF , !P5 ;  /* 0xff8000004a4a7808 */ /* 0x000fc40006800000 */
[----:B------:R-:W-:Y:S02]  /*16e40*/  IABS R97, R97 ;  /* 0x0000006100617213 */ /* 0x000fe40000000000 */
[----:B------:R-:W-:Y:S02]  /*16e50*/  ISETP.GE.AND P5, PT, R170, R60, PT ;  /* 0x0000003caa00720c */ /* 0x000fe40003fa6270 */
[----:B------:R-:W-:Y:S02]  /*16e60*/  IABS R170, R149 ;  /* 0x0000009500aa7213 */ /* 0x000fe40000000000 */
[----:B------:R-:W-:Y:S01]  /*16e70*/  FSEL R149, R166, -INF , !P1 ;  /* 0xff800000a6957808 */ /* 0x000fe20004800000 */
[----:B------:R-:W-:Y:S01]  /*16e80*/  IMAD.IADD R166, R8, 0x1, -R138 ;  /* 0x0000000108a67824 */ /* 0x000fe200078e0a8a */
[----:B------:R-:W-:Y:S02]  /*16e90*/  I2FP.F32.S32 R97, R97 ;  /* 0x0000006100617245 */ /* 0x000fe40000201400 */
[----:B------:R-:W-:-:S02]  /*16ea0*/  IABS R81, R81 ;  /* 0x0000005100517213 */ /* 0x000fc40000000000 */
[----:B------:R-:W-:Y:S01]  /*16eb0*/  I2FP.F32.S32 R170, R170 ;  /* 0x000000aa00aa7245 */ /* 0x000fe20000201400 */
[----:B------:R-:W-:Y:S01]  /*16ec0*/  FFMA.FTZ R91, -R0, R97, R91 ;  /* 0x00000061005b7223 */ /* 0x000fe2000001015b */
[----:B------:R-:W-:Y:S01]  /*16ed0*/  FSEL R145, R168, -INF , !P0 ;  /* 0xff800000a8917808 */ /* 0x000fe20004000000 */
[----:B------:R-:W-:Y:S01]  /*16ee0*/  IMAD.IADD R168, R8, 0x1, -R136 ;  /* 0x0000000108a87824 */ /* 0x000fe200078e0a88 */
[----:B------:R-:W-:Y:S01]  /*16ef0*/  IABS R166, R166 ;  /* 0x000000a600a67213 */ /* 0x000fe20000000000 */
[----:B------:R-:W-:Y:S01]  /*16f00*/  FFMA.FTZ R83, -R0, R170, R83 ;  /* 0x000000aa00537223 */ /* 0x000fe20000010153 */
[----:B------:R-:W-:Y:S01]  /*16f10*/  I2FP.F32.S32 R81, R81 ;  /* 0x0000005100517245 */ /* 0x000fe20000201400 */
[C---:B------:R-:W-:Y:S01]  /*16f20*/  IMAD.IADD R97, R8.reuse, 0x1, -R143 ;  /* 0x0000000108617824 */ /* 0x040fe200078e0a8f */
[----:B------:R-:W-:Y:S01]  /*16f30*/  IABS R184, R184 ;  /* 0x000000b800b87213 */ /* 0x000fe20000000000 */
[----:B------:R-:W-:Y:S01]  /*16f40*/  IMAD.IADD R170, R8, 0x1, -R44 ;  /* 0x0000000108aa7824 */ /* 0x000fe200078e0a2c */
[----:B------:R-:W-:Y:S01]  /*16f50*/  FSEL R151, R162, -INF , !P6 ;  /* 0xff800000a2977808 */ /* 0x000fe20007000000 */
[----:B------:R-:W-:Y:S01]  /*16f60*/  FFMA.FTZ R161, -R0, R81, R161 ;  /* 0x0000005100a17223 */ /* 0x000fe200000101a1 */
[----:B------:R-:W-:Y:S01]  /*16f70*/  I2FP.F32.S32 R166, R166 ;  /* 0x000000a600a67245 */ /* 0x000fe20000201400 */
[C---:B------:R-:W-:Y:S01]  /*16f80*/  IMAD.IADD R81, R8.reuse, 0x1, -R42 ;  /* 0x0000000108517824 */ /* 0x040fe200078e0a2a */
[----:B------:R-:W-:Y:S01]  /*16f90*/  FSEL R162, R91, -INF , !P6 ;  /* 0xff8000005ba27808 */ /* 0x000fe20007000000 */
[----:B------:R-:W-:Y:S01]  /*16fa0*/  IMAD.IADD R91, R8, 0x1, -R141 ;  /* 0x00000001085b7824 */ /* 0x000fe200078e0a8d */
[----:B------:R-:W-:Y:S01]  /*16fb0*/  I2FP.F32.S32 R184, R184 ;  /* 0x000000b800b87245 */ /* 0x000fe20000201400 */
[----:B------:R-:W-:Y:S01]  /*16fc0*/  FFMA.FTZ R166, -R0, R166, R169 ;  /* 0x000000a600a67223 */ /* 0x000fe200000101a9 */
[----:B------:R-:W-:-:S02]  /*16fd0*/  ISETP.GE.AND P6, PT, R140, R60, PT ;  /* 0x0000003c8c00720c */ /* 0x000fc40003fc6270 */
[----:B------:R-:W-:Y:S01]  /*16fe0*/  IABS R168, R168 ;  /* 0x000000a800a87213 */ /* 0x000fe20000000000 */
[----:B------:R-:W-:Y:S01]  /*16ff0*/  FFMA.FTZ R184, -R0, R184, R185 ;  /* 0x000000b800b87223 */ /* 0x000fe200000101b9 */
[----:B------:R-:W-:Y:S01]  /*17000*/  FSEL R160, R83, -INF , !P1 ;  /* 0xff80000053a07808 */ /* 0x000fe20004800000 */
[----:B------:R-:W-:Y:S01]  /*17010*/  IMAD.IADD R83, R8, 0x1, -R157 ;  /* 0x0000000108537824 */ /* 0x000fe200078e0a9d */
[----:B------:R-:W-:Y:S01]  /*17020*/  ISETP.GE.AND P1, PT, R136, R60, PT ;  /* 0x0000003c8800720c */ /* 0x000fe20003f26270 */
[----:B------:R-:W-:Y:S01]  /*17030*/  IMAD.IADD R136, R8, 0x1, -R158 ;  /* 0x0000000108887824 */ /* 0x000fe200078e0a9e */
[----:B------:R-:W-:Y:S02]  /*17040*/  I2FP.F32.S32 R168, R168 ;  /* 0x000000a800a87245 */ /* 0x000fe40000201400 */
[----:B------:R-:W-:Y:S02]  /*17050*/  FSEL R169, R152, -INF , !P6 ;  /* 0xff80000098a97808 */ /* 0x000fe40007000000 */
[----:B------:R-:W-:Y:S01]  /*17060*/  FSEL R178, R161, -INF , !P6 ;  /* 0xff800000a1b27808 */ /* 0x000fe20007000000 */
[----:B------:R-:W-:Y:S01]  /*17070*/  FFMA.FTZ R168, -R0, R168, R171 ;  /* 0x000000a800a87223 */ /* 0x000fe200000101ab */
[----:B------:R-:W-:-:S02]  /*17080*/  ISETP.GE.AND P6, PT, R78, R60, PT ;  /* 0x0000003c4e00720c */ /* 0x000fc40003fc6270 */
[----:B------:R-:W-:Y:S02]  /*17090*/  IABS R136, R136 ;  /* 0x0000008800887213 */ /* 0x000fe40000000000 */
[----:B------:R-:W-:Y:S02]  /*170a0*/  FSEL R175, R175, -INF , !P6 ;  /* 0xff800000afaf7808 */ /* 0x000fe40007000000 */
[----:B------:R-:W-:Y:S02]  /*170b0*/  FSEL R184, R184, -INF , !P6 ;  /* 0xff800000b8b87808 */ /* 0x000fe40007000000 */
[----:B------:R-:W-:Y:S01]  /*170c0*/  ISETP.GE.AND P6, PT, R48, R60, PT ;  /* 0x0000003c3000720c */ /* 0x000fe20003fc6270 */
[----:B------:R-:W-:Y:S01]  /*170d0*/  IMAD.IADD R48, R8, 0x1, -R48 ;  /* 0x0000000108307824 */ /* 0x000fe200078e0a30 */
[----:B------:R-:W-:Y:S02]  /*170e0*/  IABS R194, R194 ;  /* 0x000000c200c27213 */ /* 0x000fe40000000000 */
[----:B------:R-:W-:-:S02]  /*170f0*/  I2FP.F32.S32 R136, R136 ;  /* 0x0000008800887245 */ /* 0x000fc40000201400 */
[----:B------:R-:W-:Y:S02]  /*17100*/  FSEL R163, R163, -INF , !P1 ;  /* 0xff800000a3a37808 */ /* 0x000fe40004800000 */
[----:B------:R-:W-:Y:S01]  /*17110*/  FSEL R168, R168, -INF , !P1 ;  /* 0xff800000a8a87808 */ /* 0x000fe20004800000 */
[----:B------:R-:W-:Y:S01]  /*17120*/  FFMA.FTZ R177, -R0, R136, R177 ;  /* 0x0000008800b17223 */ /* 0x000fe200000101b1 */
[----:B------:R-:W-:Y:S02]  /*17130*/  IABS R182, R182 ;  /* 0x000000b600b67213 */ /* 0x000fe40000000000 */
[----:B------:R-:W-:Y:S02]  /*17140*/  ISETP.GE.AND P1, PT, R46, R60, PT ;  /* 0x0000003c2e00720c */ /* 0x000fe40003f26270 */
[----:B------:R-:W-:Y:S02]  /*17150*/  I2FP.F32.S32 R194, R194 ;  /* 0x000000c200c27245 */ /* 0x000fe40000201400 */
[----:B------:R-:W-:-:S02]  /*17160*/  IABS R46, R48 ;  /* 0x00000030002e7213 */ /* 0x000fc40000000000 */
[----:B------:R-:W-:Y:S01]  /*17170*/  IABS R91, R91 ;  /* 0x0000005b005b7213 */ /* 0x000fe20000000000 */
[----:B------:R-:W-:Y:S01]  /*17180*/  FFMA.FTZ R194, -R0, R194, R179 ;  /* 0x000000c200c27223 */ /* 0x000fe200000101b3 */
[----:B------:R-:W-:Y:S02]  /*17190*/  IABS R202, R202 ;  /* 0x000000ca00ca7213 */ /* 0x000fe40000000000 */
[----:B------:R-:W-:Y:S02]  /*171a0*/  I2FP.F32.S32 R182, R182 ;  /* 0x000000b600b67245 */ /* 0x000fe40000201400 */
[-C--:B------:R-:W-:Y:S02]  /*171b0*/  ISETP.GE.AND P0, PT, R138, R60.reuse, PT ;  /* 0x0000003c8a00720c */ /* 0x080fe40003f06270 */
[----:B------:R-:W-:Y:S01]  /*171c0*/  ISETP.GE.AND P4, PT, R158, R60, PT ;  /* 0x0000003c9e00720c */ /* 0x000fe20003f86270 */
[----:B------:R-:W-:Y:S01]  /*171d0*/  FFMA.FTZ R182, -R0, R182, R187 ;  /* 0x000000b600b67223 */ /* 0x000fe200000101bb */
[----:B------:R-:W-:-:S02]  /*171e0*/  IABS R192, R192 ;  /* 0x000000c000c07213 */ /* 0x000fc40000000000 */
[----:B------:R-:W-:Y:S02]  /*171f0*/  IABS R188, R188 ;  /* 0x000000bc00bc7213 */ /* 0x000fe40000000000 */
[----:B------:R-:W-:Y:S02]  /*17200*/  I2FP.F32.S32 R46, R46 ;  /* 0x0000002e002e7245 */ /* 0x000fe40000201400 */
[----:B------:R-:W-:Y:S02]  /*17210*/  I2FP.F32.S32 R91, R91 ;  /* 0x0000005b005b7245 */ /* 0x000fe40000201400 */
[----:B------:R-:W-:Y:S01]  /*17220*/  FSEL R167, R154, -INF , !P5 ;  /* 0xff8000009aa77808 */ /* 0x000fe20006800000 */
[C---:B------:R-:W-:Y:S01]  /*17230*/  FFMA.FTZ R199, -R0.reuse, R46, R199 ;  /* 0x0000002e00c77223 */ /* 0x040fe200000101c7 */
[----:B------:R-:W-:Y:S01]  /*17240*/  FSEL R180, R159, -INF , !P5 ;  /* 0xff8000009fb47808 */ /* 0x000fe20006800000 */
[----:B------:R-:W-:Y:S01]  /*17250*/  FFMA.FTZ R88, -R0, R91, R88 ;  /* 0x0000005b00587223 */ /* 0x000fe20000010158 */
[----:B------:R-:W-:-:S02]  /*17260*/  I2FP.F32.S32 R202, R202 ;  /* 0x000000ca00ca7245 */ /* 0x000fc40000201400 */
[----:B------:R-:W-:Y:S02]  /*17270*/  IABS R176, R176 ;  /* 0x000000b000b07213 */ /* 0x000fe40000000000 */
[----:B------:R-:W-:Y:S01]  /*17280*/  ISETP.GE.AND P5, PT, R156, R60, PT ;  /* 0x0000003c9c00720c */ /* 0x000fe20003fa6270 */
[----:B------:R-:W-:Y:S01]  /*17290*/  FFMA.FTZ R202, -R0, R202, R205 ;  /* 0x000000ca00ca7223 */ /* 0x000fe200000101cd */
[----:B------:R-:W-:Y:S02]  /*172a0*/  IABS R186, R186 ;  /* 0x000000ba00ba7213 */ /* 0x000fe40000000000 */
[----:B------:R-:W-:Y:S02]  /*172b0*/  FSEL R161, R142, -INF , !P0 ;  /* 0xff8000008ea17808 */ /* 0x000fe40004000000 */
[----:B------:R-:W-:Y:S02]  /*172c0*/  FSEL R166, R166, -INF , !P0 ;  /* 0xff800000a6a67808 */ /* 0x000fe40004000000 */
[----:B------:R-:W-:Y:S01]  /*172d0*/  FSEL R203, R134, -INF , !P4 ;  /* 0xff80000086cb7808 */ /* 0x000fe20006000000 */
[----:B------:R-:W-:Y:S01]  /*172e0*/  IMAD.IADD R134, R8, 0x1, -R133 ;  /* 0x0000000108867824 */ /* 0x000fe200078e0a85 */
[----:B------:R-:W-:-:S02]  /*172f0*/  FSEL R204, R177, -INF , !P4 ;  /* 0xff800000b1cc7808 */ /* 0x000fc40006000000 */
[----:B------:R-:W-:Y:S02]  /*17300*/  I2FP.F32.S32 R192, R192 ;  /* 0x000000c000c07245 */ /* 0x000fe40000201400 */
[----:B------:R-:W-:Y:S02]  /*17310*/  I2FP.F32.S32 R188, R188 ;  /* 0x000000bc00bc7245 */ /* 0x000fe40000201400 */
[----:B------:R-:W-:Y:S02]  /*17320*/  ISETP.GE.AND P0, PT, R64, R60, PT ;  /* 0x0000003c4000720c */ /* 0x000fe40003f06270 */
[----:B------:R-:W-:Y:S02]  /*17330*/  IABS R172, R172 ;  /* 0x000000ac00ac7213 */ /* 0x000fe40000000000 */
[----:B------:R-:W-:Y:S01]  /*17340*/  IABS R81, R81 ;  /* 0x0000005100517213 */ /* 0x000fe20000000000 */
[----:B------:R-:W-:Y:S01]  /*17350*/  IMAD.IADD R91, R8, 0x1, -R219 ;  /* 0x00000001085b7824 */ /* 0x000fe200078e0adb */
[----:B------:R-:W-:Y:S01]  /*17360*/  ISETP.GE.AND P4, PT, R132, R60, PT ;  /* 0x0000003c8400720c */ /* 0x000fe20003f86270 */
[C---:B------:R-:W-:Y:S01]  /*17370*/  FFMA.FTZ R192, -R0.reuse, R192, R207 ;  /* 0x000000c000c07223 */ /* 0x040fe200000101cf */
[----:B------:R-:W-:Y:S01]  /*17380*/  I2FP.F32.S32 R176, R176 ;  /* 0x000000b000b07245 */ /* 0x000fe20000201400 */
[----:B------:R-:W-:Y:S01]  /*17390*/  FFMA.FTZ R188, -R0, R188, R213 ;  /* 0x000000bc00bc7223 */ /* 0x000fe200000101d5 */
[----:B------:R-:W-:-:S02]  /*173a0*/  FSEL R179, R128, -INF , !P5 ;  /* 0xff80000080b37808 */ /* 0x000fc40006800000 */
[----:B------:R-:W-:Y:S01]  /*173b0*/  FSEL R194, R194, -INF , !P5 ;  /* 0xff800000c2c27808 */ /* 0x000fe20006800000 */
[C---:B------:R-:W-:Y:S01]  /*173c0*/  FFMA.FTZ R176, -R0.reuse, R176, R223 ;  /* 0x000000b000b07223 */ /* 0x040fe200000101df */
[----:B------:R-:W-:Y:S02]  /*173d0*/  I2FP.F32.S32 R186, R186 ;  /* 0x000000ba00ba7245 */ /* 0x000fe40000201400 */
[----:B------:R-:W-:Y:S02]  /*173e0*/  IABS R97, R97 ;  /* 0x0000006100617213 */ /* 0x000fe40000000000 */
[----:B------:R-:W-:Y:S01]  /*173f0*/  IABS R89, R89 ;  /* 0x0000005900597213 */ /* 0x000fe20000000000 */
[----:B------:R-:W-:Y:S01]  /*17400*/  FFMA.FTZ R186, -R0, R186, R217 ;  /* 0x000000ba00ba7223 */ /* 0x000fe200000101d9 */
[----:B------:R-:W-:Y:S02]  /*17410*/  ISETP.GE.AND P5, PT, R130, R60, PT ;  /* 0x0000003c8200720c */ /* 0x000fe40003fa6270 */
[----:B------:R-:W-:-:S02]  /*17420*/  FSEL R177, R126, -INF , !P0 ;  /* 0xff8000007eb17808 */ /* 0x000fc40004000000 */
[----:B------:R-:W-:Y:S02]  /*17430*/  FSEL R182, R182, -INF , !P0 ;  /* 0xff800000b6b67808 */ /* 0x000fe40004000000 */
[----:B------:R-:W-:Y:S02]  /*17440*/  FSEL R193, R58, -INF , !P4 ;  /* 0xff8000003ac17808 */ /* 0x000fe40006000000 */
[----:B------:R-:W-:Y:S02]  /*17450*/  FSEL R196, R196, -INF , !P4 ;  /* 0xff800000c4c47808 */ /* 0x000fe40006000000 */
[----:B------:R-:W-:Y:S02]  /*17460*/  I2FP.F32.S32 R172, R172 ;  /* 0x000000ac00ac7245 */ /* 0x000fe40000201400 */
[----:B------:R-:W-:Y:S02]  /*17470*/  I2FP.F32.S32 R81, R81 ;  /* 0x0000005100517245 */ /* 0x000fe40000201400 */
[----:B------:R-:W-:Y:S01]  /*17480*/  ISETP.GE.AND P0, PT, R189, R60, PT ;  /* 0x0000003cbd00720c */ /* 0x000fe20003f06270 */
[----:B------:R-:W-:Y:S01]  /*17490*/  FFMA.FTZ R172, -R0, R172, R247 ;  /* 0x000000ac00ac7223 */ /* 0x000fe200000101f7 */
[----:B------:R-:W-:Y:S01]  /*174a0*/  ISETP.GE.AND P4, PT, R56, R60, PT ;  /* 0x0000003c3800720c */ /* 0x000fe20003f86270 */
[----:B------:R-:W-:Y:S01]  /*174b0*/  FFMA.FTZ R84, -R0, R81, R84 ;  /* 0x0000005100547223 */ /* 0x000fe20000010154 */
[----:B------:R-:W-:Y:S01]  /*174c0*/  IABS R190, R190 ;  /* 0x000000be00be7213 */ /* 0x000fe20000000000 */
[----:B------:R-:W-:Y:S01]  /*174d0*/  IMAD.IADD R81, R8, 0x1, -R153 ;  /* 0x0000000108517824 */ /* 0x000fe200078e0a99 */
[----:B------:R-:W-:-:S02]  /*174e0*/  IABS R134, R134 ;  /* 0x0000008600867213 */ /* 0x000fc40000000000 */
[----:B------:R-:W-:Y:S02]  /*174f0*/  FSEL R189, R52, -INF , !P6 ;  /* 0xff80000034bd7808 */ /* 0x000fe40007000000 */
[----:B------:R-:W-:Y:S02]  /*17500*/  FSEL R200, R199, -INF , !P6 ;  /* 0xff800000c7c87808 */ /* 0x000fe40007000000 */
[----:B------:R-:W-:Y:S02]  /*17510*/  I2FP.F32.S32 R97, R97 ;  /* 0x0000006100617245 */ /* 0x000fe40000201400 */
[----:B------:R-:W-:Y:S02]  /*17520*/  I2FP.F32.S32 R89, R89 ;  /* 0x0000005900597245 */ /* 0x000fe40000201400 */
[----:B------:R-:W-:Y:S01]  /*17530*/  FSEL R191, R191, -INF , !P5 ;  /* 0xff800000bfbf7808 */ /* 0x000fe20006800000 */
[----:B------:R-:W-:Y:S01]  /*17540*/  FFMA.FTZ R82, -R0, R97, R82 ;  /* 0x0000006100527223 */ /* 0x000fe20000010152 */
[----:B------:R-:W-:Y:S01]  /*17550*/  FSEL R202, R202, -INF , !P5 ;  /* 0xff800000caca7808 */ /* 0x000fe20006800000 */
[----:B------:R-:W-:Y:S01]  /*17560*/  FFMA.FTZ R90, -R0, R89, R90 ;  /* 0x00000059005a7223 */ /* 0x000fe2000001015a */
[----:B------:R-:W-:-:S02]  /*17570*/  ISETP.GE.AND P6, PT, R183, R60, PT ;  /* 0x0000003cb700720c */ /* 0x000fc40003fc6270 */
[----:B------:R-:W-:Y:S02]  /*17580*/  IABS R91, R91 ;  /* 0x0000005b005b7213 */ /* 0x000fe40000000000 */
[----:B------:R-:W-:Y:S02]  /*17590*/  ISETP.GE.AND P5, PT, R54, R60, PT ;  /* 0x0000003c3600720c */ /* 0x000fe40003fa6270 */
[----:B------:R-:W-:Y:S02]  /*175a0*/  I2FP.F32.S32 R190, R190 ;  /* 0x000000be00be7245 */ /* 0x000fe40000201400 */
[----:B------:R-:W-:Y:S02]  /*175b0*/  FSEL R201, R201, -INF , !P1 ;  /* 0xff800000c9c97808 */ /* 0x000fe40004800000 */
[----:B------:R-:W-:Y:S02]  /*175c0*/  FSEL R192, R192, -INF , !P1 ;  /* 0xff800000c0c07808 */ /* 0x000fe40004800000 */
[----:B------:R-:W-:-:S02]  /*175d0*/  FSEL R197, R197, -INF , !P4 ;  /* 0xff800000c5c57808 */ /* 0x000fc40006000000 */
[----:B------:R-:W-:Y:S02]  /*175e0*/  FSEL R188, R188, -INF , !P4 ;  /* 0xff800000bcbc7808 */ /* 0x000fe40006000000 */
[----:B------:R-:W-:Y:S02]  /*175f0*/  I2FP.F32.S32 R134, R134 ;  /* 0x0000008600867245 */ /* 0x000fe40000201400 */
[----:B------:R-:W-:Y:S01]  /*17600*/  IABS R170, R170 ;  /* 0x000000aa00aa7213 */ /* 0x000fe20000000000 */
[----:B------:R-:W-:Y:S01]  /*17610*/  IMAD.IADD R89, R8, 0x1, -R135 ;  /* 0x0000000108597824 */ /* 0x000fe200078e0a87 */
[----:B------:R-:W-:Y:S01]  /*17620*/  ISETP.GE.AND P1, PT, R173, R60, PT ;  /* 0x0000003cad00720c */ /* 0x000fe20003f26270 */
[----:B------:R-:W-:Y:S01]  /*17630*/  FFMA.FTZ R190, -R0, R190, R209 ;  /* 0x000000be00be7223 */ /* 0x000fe200000101d1 */
[----:B------:R-:W-:Y:S02]  /*17640*/  ISETP.GE.AND P4, PT, R141, R60, PT ;  /* 0x0000003c8d00720c */ /* 0x000fe40003f86270 */
[----:B------:R-:W-:-:S02]  /*17650*/  FSEL R183, R34, -INF , !P6 ;  /* 0xff80000022b77808 */ /* 0x000fc40007000000 */
[----:B------:R-:W-:Y:S02]  /*17660*/  FSEL R176, R176, -INF , !P6 ;  /* 0xff800000b0b07808 */ /* 0x000fe40007000000 */
[----:B------:R-:W-:Y:S02]  /*17670*/  I2FP.F32.S32 R91, R91 ;  /* 0x0000005b005b7245 */ /* 0x000fe40000201400 */
[----:B------:R-:W-:Y:S02]  /*17680*/  FSEL R187, R40, -INF , !P5 ;  /* 0xff80000028bb7808 */ /* 0x000fe40006800000 */
[----:B------:R-:W-:Y:S02]  /*17690*/  FSEL R186, R186, -INF , !P5 ;  /* 0xff800000baba7808 */ /* 0x000fe40006800000 */
[----:B------:R-:W-:Y:S02]  /*176a0*/  ISETP.GE.AND P6, PT, R143, R60, PT ;  /* 0x0000003c8f00720c */ /* 0x000fe40003fc6270 */
[----:B------:R-:W-:Y:S01]  /*176b0*/  IABS R83, R83 ;  /* 0x0000005300537213 */ /* 0x000fe20000000000 */
[----:B------:R-:W-:Y:S01]  /*176c0*/  FFMA.FTZ R134, -R0, R134, R77 ;  /* 0x0000008600867223 */ /* 0x000fe2000001014d */
[----:B------:R-:W-:-:S02]  /*176d0*/  ISETP.GE.AND P5, PT, R42, R60, PT ;  /* 0x0000003c2a00720c */ /* 0x000fc40003fa6270 */
[----:B------:R-:W-:Y:S02]  /*176e0*/  I2FP.F32.S32 R170, R170 ;  /* 0x000000aa00aa7245 */ /* 0x000fe40000201400 */
[----:B------:R-:W-:Y:S02]  /*176f0*/  FSEL R173, R80, -INF , !P1 ;  /* 0xff80000050ad7808 */ /* 0x000fe40004800000 */
[----:B------:R-:W-:Y:S02]  /*17700*/  FSEL R172, R172, -INF , !P1 ;  /* 0xff800000acac7808 */ /* 0x000fe40004800000 */
[----:B------:R-:W-:Y:S02]  /*17710*/  FSEL R155, R100, -INF , !P4 ;  /* 0xff800000649b7808 */ /* 0x000fe40006000000 */
[----:B------:R-:W-:Y:S01]  /*17720*/  FSEL R154, R88, -INF , !P4 ;  /* 0xff800000589a7808 */ /* 0x000fe20006000000 */
[C---:B------:R-:W-:Y:S01]  /*17730*/  FFMA.FTZ R102, -R0.reuse, R91, R102 ;  /* 0x0000005b00667223 */ /* 0x040fe20000010166 */
[----:B------:R-:W-:Y:S01]  /*17740*/  ISETP.GE.AND P1, PT, R157, R60, PT ;  /* 0x0000003c9d00720c */ /* 0x000fe20003f26270 */
[----:B------:R-:W-:Y:S01]  /*17750*/  FFMA.FTZ R170, -R0, R170, R251 ;  /* 0x000000aa00aa7223 */ /* 0x000fe200000101fb */
[----:B------:R-:W-:-:S02]  /*17760*/  IABS R81, R81 ;  /* 0x0000005100517213 */ /* 0x000fc40000000000 */
[----:B------:R-:W-:Y:S02]  /*17770*/  ISETP.GE.AND P4, PT, R133, R60, PT ;  /* 0x0000003c8500720c */ /* 0x000fe40003f86270 */
[----:B------:R-:W-:Y:S02]  /*17780*/  I2FP.F32.S32 R83, R83 ;  /* 0x0000005300537245 */ /* 0x000fe40000201400 */
[----:B------:R-:W-:Y:S02]  /*17790*/  FSEL R157, R94, -INF , !P6 ;  /* 0xff8000005e9d7808 */ /* 0x000fe40007000000 */
[----:B------:R-:W-:Y:S01]  /*177a0*/  FSEL R156, R82, -INF , !P6 ;  /* 0xff800000529c7808 */ /* 0x000fe20007000000 */
[----:B------:R-:W-:Y:S01]  /*177b0*/  FFMA.FTZ R96, -R0, R83, R96 ;  /* 0x0000005300607223 */ /* 0x000fe20000010160 */
[----:B------:R-:W-:Y:S02]  /*177c0*/  FSEL R159, R92, -INF , !P5 ;  /* 0xff8000005c9f7808 */ /* 0x000fe40006800000 */
[----:B------:R-:W-:-:S02]  /*177d0*/  FSEL R158, R84, -INF , !P5 ;  /* 0xff800000549e7808 */ /* 0x000fc40006800000 */
[-C--:B------:R-:W-:Y:S02]  /*177e0*/  ISETP.GE.AND P6, PT, R219, R60.reuse, PT ;  /* 0x0000003cdb00720c */ /* 0x080fe40003fc6270 */
[----:B------:R-:W-:Y:S02]  /*177f0*/  IABS R89, R89 ;  /* 0x0000005900597213 */ /* 0x000fe40000000000 */
[----:B------:R-:W-:Y:S02]  /*17800*/  ISETP.GE.AND P5, PT, R135, R60, PT ;  /* 0x0000003c8700720c */ /* 0x000fe40003fa6270 */
[----:B------:R-:W-:Y:S02]  /*17810*/  FSEL R199, R50, -INF , !P0 ;  /* 0xff80000032c77808 */ /* 0x000fe40004000000 */
[----:B------:R-:W-:Y:S02]  /*17820*/  FSEL R190, R190, -INF , !P0 ;  /* 0xff800000bebe7808 */ /* 0x000fe40004000000 */
[----:B------:R-:W-:-:S02]  /*17830*/  I2FP.F32.S32 R81, R81 ;  /* 0x0000005100517245 */ /* 0x000fc40000201400 */
[----:B------:R-:W-:Y:S02]  /*17840*/  FSEL R135, R116, -INF , !P4 ;  /* 0xff80000074877808 */ /* 0x000fe40006000000 */
[----:B------:R-:W-:Y:S01]  /*17850*/  FSEL R134, R134, -INF , !P4 ;  /* 0xff80000086867808 */ /* 0x000fe20006000000 */
[----:B------:R-:W-:Y:S01]  /*17860*/  IMAD.IADD R83, R8, 0x1, -R249 ;  /* 0x0000000108537824 */ /* 0x000fe200078e0af9 */
[-C--:B------:R-:W-:Y:S01]  /*17870*/  ISETP.GE.AND P0, PT, R44, R60.reuse, PT ;  /* 0x0000003c2c00720c */ /* 0x080fe20003f06270 */
[----:B------:R-:W-:Y:S01]  /*17880*/  FFMA.FTZ R98, -R0, R81, R98 ;  /* 0x0000005100627223 */ /* 0x000fe20000010162 */
[----:B------:R-:W-:Y:S01]  /*17890*/  ISETP.GE.AND P4, PT, R127, R60, PT ;  /* 0x0000003c7f00720c */ /* 0x000fe20003f86270 */
[----:B------:R-:W-:Y:S01]  /*178a0*/  IMAD.IADD R127, R8, 0x1, -R127 ;  /* 0x00000001087f7824 */ /* 0x000fe200078e0a7f */
[----:B------:R-:W-:Y:S02]  /*178b0*/  I2FP.F32.S32 R89, R89 ;  /* 0x0000005900597245 */ /* 0x000fe40000201400 */
[----:B------:R-:W-:-:S02]  /*178c0*/  FSEL R139, R112, -INF , !P6 ;  /* 0xff800000708b7808 */ /* 0x000fc40007000000 */
[----:B------:R-:W-:Y:S02]  /*178d0*/  FSEL R138, R102, -INF , !P6 ;  /* 0xff800000668a7808 */ /* 0x000fe40007000000 */
[-C--:B------:R-:W-:Y:S01]  /*178e0*/  ISETP.GE.AND P6, PT, R109, R60.reuse, PT ;  /* 0x0000003c6d00720c */ /* 0x080fe20003fc6270 */
[----:B------:R-:W-:Y:S01]  /*178f0*/  IMAD.IADD R109, R8, 0x1, -R109 ;  /* 0x00000001086d7824 */ /* 0x000fe200078e0a6d */
[----:B------:R-:W-:Y:S01]  /*17900*/  FSEL R171, R26, -INF , !P0 ;  /* 0xff8000001aab7808 */ /* 0x000fe20004000000 */
[----:B------:R-:W-:Y:S01]  /*17910*/  VIADD R77, R13, 0x8 ;  /* 0x000000080d4d7836 */ /* 0x000fe20000000000 */
[----:B------:R-:W-:Y:S01]  /*17920*/  FSEL R170, R170, -INF , !P0 ;  /* 0xff800000aaaa7808 */ /* 0x000fe20004000000 */
[----:B------:R-:W-:Y:S01]  /*17930*/  FFMA.FTZ R104, -R0, R89, R104 ;  /* 0x0000005900687223 */ /* 0x000fe20000010168 */
[----:B------:R-:W-:Y:S02]  /*17940*/  ISETP.GE.AND P0, PT, R153, R60, PT ;  /* 0x0000003c9900720c */ /* 0x000fe40003f06270 */
[----:B------:R-:W-:-:S02]  /*17950*/  FSEL R153, R106, -INF , !P3 ;  /* 0xff8000006a997808 */ /* 0x000fc40005800000 */
[----:B------:R-:W-:Y:S02]  /*17960*/  FSEL R152, R90, -INF , !P3 ;  /* 0xff8000005a987808 */ /* 0x000fe40005800000 */
[----:B------:R-:W-:Y:S02]  /*17970*/  IABS R127, R127 ;  /* 0x0000007f007f7213 */ /* 0x000fe40000000000 */
[----:B------:R-:W-:Y:S01]  /*17980*/  FSEL R123, R24, -INF , !P4 ;  /* 0xff800000187b7808 */ /* 0x000fe20006000000 */
[----:B------:R-:W-:Y:S01]  /*17990*/  IMAD.IADD R24, R8, 0x1, -R95 ;  /* 0x0000000108187824 */ /* 0x000fe200078e0a5f */
[----:B------:R-:W-:Y:S01]  /*179a0*/  ISETP.GE.AND P3, PT, R249, R60, PT ;  /* 0x0000003cf900720c */ /* 0x000fe20003f66270 */
[----:B------:R-:W-:Y:S01]  /*179b0*/  IMAD.IADD R26, R6, 0x1, -R77 ;  /* 0x00000001061a7824 */ /* 0x000fe200078e0a4d */
[----:B------:R-:W-:Y:S01]  /*179c0*/  IABS R83, R83 ;  /* 0x0000005300537213 */ /* 0x000fe20000000000 */
[----:B------:R-:W-:Y:S01]  /*179d0*/  IMAD.IADD R81, R8, 0x1, -R241 ;  /* 0x0000000108517824 */ /* 0x000fe200078e0af1 */
[----:B------:R-:W-:-:S02]  /*179e0*/  IABS R109, R109 ;  /* 0x0000006d006d7213 */ /* 0x000fc40000000000 */
[----:B------:R-:W-:Y:S02]  /*179f0*/  FSEL R141, R110, -INF , !P0 ;  /* 0xff8000006e8d7808 */ /* 0x000fe40004000000 */
[----:B------:R-:W-:Y:S02]  /*17a00*/  FSEL R140, R98, -INF , !P0 ;  /* 0xff800000628c7808 */ /* 0x000fe40004000000 */
[----:B------:R-:W-:Y:S01]  /*17a10*/  ISETP.GE.AND P0, PT, R111, R60, PT ;  /* 0x0000003c6f00720c */ /* 0x000fe20003f06270 */
[----:B------:R-:W-:Y:S01]  /*17a20*/  IMAD.IADD R111, R8, 0x1, -R111 ;  /* 0x00000001086f7824 */ /* 0x000fe200078e0a6f */
[----:B------:R-:W-:Y:S02]  /*17a30*/  I2FP.F32.S32 R42, R127 ;  /* 0x0000007f002a7245 */ /* 0x000fe40000201400 */
[----:B------:R-:W-:Y:S02]  /*17a40*/  I2FP.F32.S32 R83, R83 ;  /* 0x0000005300537245 */ /* 0x000fe40000201400 */
[----:B------:R-:W-:-:S02]  /*17a50*/  FSEL R137, R114, -INF , !P5 ;  /* 0xff80000072897808 */ /* 0x000fc40006800000 */
[----:B------:R-:W-:Y:S02]  /*17a60*/  FSEL R136, R104, -INF , !P5 ;  /* 0xff80000068887808 */ /* 0x000fe40006800000 */
[----:B------:R-:W-:Y:S01]  /*17a70*/  FSEL R133, R118, -INF , !P3 ;  /* 0xff80000076857808 */ /* 0x000fe20005800000 */
[C---:B------:R-:W-:Y:S01]  /*17a80*/  IMAD.IADD R118, R8.reuse, 0x1, -R93 ;  /* 0x0000000108767824 */ /* 0x040fe200078e0a5d */
[----:B------:R-:W-:Y:S01]  /*17a90*/  ISETP.GE.AND P5, PT, R101, R60, PT ;  /* 0x0000003c6500720c */ /* 0x000fe20003fa6270 */
[----:B------:R-:W-:Y:S01]  /*17aa0*/  IMAD.IADD R101, R8, 0x1, -R101 ;  /* 0x0000000108657824 */ /* 0x000fe200078e0a65 */
[----:B------:R-:W-:Y:S02]  /*17ab0*/  I2FP.F32.S32 R34, R109 ;  /* 0x0000006d00227245 */ /* 0x000fe40000201400 */
[----:B------:R-:W-:Y:S02]  /*17ac0*/  IABS R24, R24 ;  /* 0x0000001800187213 */ /* 0x000fe40000000000 */
[----:B------:R-:W-:Y:S01]  /*17ad0*/  IABS R26, R26 ;  /* 0x0000001a001a7213 */ /* 0x000fe20000000000 */
[C---:B------:R-:W-:Y:S01]  /*17ae0*/  FFMA.FTZ R9, -R0.reuse, R42, R9 ;  /* 0x0000002a00097223 */ /* 0x040fe20000010109 */
[----:B------:R-:W-:Y:S01]  /*17af0*/  IABS R81, R81 ;  /* 0x0000005100517213 */ /* 0x000fe20000000000 */
[----:B------:R-:W-:Y:S01]  /*17b00*/  FFMA.FTZ R76, -R0, R83, R76 ;  /* 0x00000053004c7223 */ /* 0x000fe2000001014c */
[----:B------:R-:W-:Y:S01]  /*17b10*/  IABS R111, R111 ;  /* 0x0000006f006f7213 */ /* 0x000fe20000000000 */
[----:B------:R-:W-:Y:S01]  /*17b20*/  IMAD.IADD R116, R8, 0x1, -R85 ;  /* 0x0000000108747824 */ /* 0x000fe200078e0a55 */
[----:B------:R-:W-:Y:S01]  /*17b30*/  I2FP.F32.S32 R24, R24 ;  /* 0x0000001800187245 */ /* 0x000fe20000201400 */
[----:B------:R-:W-:Y:S01]  /*17b40*/  FFMA.FTZ R34, -R0, R34, R73 ;  /* 0x0000002200227223 */ /* 0x000fe20000010149 */
[----:B------:R-:W-:-:S02]  /*17b50*/  I2FP.F32.S32 R32, R26 ;  /* 0x0000001a00207245 */ /* 0x000fc40000201400 */
[----:B------:R-:W-:Y:S02]  /*17b60*/  IABS R118, R118 ;  /* 0x0000007600767213 */ /* 0x000fe40000000000 */
[----:B------:R-:W-:Y:S02]  /*17b70*/  I2FP.F32.S32 R81, R81 ;  /* 0x0000005100517245 */ /* 0x000fe40000201400 */
[----:B------:R-:W-:Y:S02]  /*17b80*/  IABS R101, R101 ;  /* 0x0000006500657213 */ /* 0x000fe40000000000 */
[----:B------:R-:W-:Y:S01]  /*17b90*/  FSEL R129, R122, -INF , !P0 ;  /* 0xff8000007a817808 */ /* 0x000fe20004000000 */
[----:B------:R-:W-:Y:S01]  /*17ba0*/  FFMA.FTZ R5, -R0, R24, R5 ;  /* 0x0000001800057223 */ /* 0x000fe20000010105 */
[----:B------:R-:W-:Y:S02]  /*17bb0*/  FSEL R143, R108, -INF , !P1 ;  /* 0xff8000006c8f7808 */ /* 0x000fe40004800000 */
[----:B------:R-:W-:-:S02]  /*17bc0*/  FSEL R142, R96, -INF , !P1 ;  /* 0xff800000608e7808 */ /* 0x000fc40004800000 */
[----:B------:R-:W-:Y:S02]  /*17bd0*/  I2FP.F32.S32 R26, R111 ;  /* 0x0000006f001a7245 */ /* 0x000fe40000201400 */
[----:B------:R-:W-:Y:S01]  /*17be0*/  FSEL R122, R9, -INF , !P4 ;  /* 0xff800000097a7808 */ /* 0x000fe20006000000 */
[----:B------:R-:W-:Y:S01]  /*17bf0*/  IMAD.IADD R9, R8, 0x1, -R13 ;  /* 0x0000000108097824 */ /* 0x000fe200078e0a0d */
[----:B------:R-:W-:Y:S01]  /*17c00*/  ISETP.GE.AND P1, PT, R241, R60, PT ;  /* 0x0000003cf100720c */ /* 0x000fe20003f26270 */
[----:B------:R-:W-:Y:S01]  /*17c10*/  FFMA.FTZ R65, -R0, R32, R65 ;  /* 0x0000002000417223 */ /* 0x000fe20000010141 */
[----:B------:R-:W-:Y:S02]  /*17c20*/  FSEL R132, R76, -INF , !P3 ;  /* 0xff8000004c847808 */ /* 0x000fe40005800000 */
[----:B------:R-:W-:Y:S02]  /*17c30*/  IABS R116, R116 ;  /* 0x0000007400747213 */ /* 0x000fe40000000000 */
[----:B------:R-:W-:Y:S01]  /*17c40*/  I2FP.F32.S32 R118, R118 ;  /* 0x0000007600767245 */ /* 0x000fe20000201400 */
[----:B------:R-:W-:Y:S01]  /*17c50*/  FFMA.FTZ R66, -R0, R81, R66 ;  /* 0x0000005100427223 */ /* 0x000fe20000010142 */
[----:B------:R-:W-:-:S02]  /*17c60*/  I2FP.F32.S32 R40, R101 ;  /* 0x0000006500287245 */ /* 0x000fc40000201400 */
[-C--:B------:R-:W-:Y:S02]  /*17c70*/  ISETP.GE.AND P3, PT, R95, R60.reuse, PT ;  /* 0x0000003c5f00720c */ /* 0x080fe40003f66270 */
[----:B------:R-:W-:Y:S02]  /*17c80*/  FSEL R127, R68, -INF , !P6 ;  /* 0xff800000447f7808 */ /* 0x000fe40007000000 */
[----:B------:R-:W-:Y:S02]  /*17c90*/  FSEL R126, R34, -INF , !P6 ;  /* 0xff800000227e7808 */ /* 0x000fe40007000000 */
[-C--:B------:R-:W-:Y:S02]  /*17ca0*/  ISETP.GE.AND P6, PT, R13, R60.reuse, PT ;  /* 0x0000003c0d00720c */ /* 0x080fe40003fc6270 */
[----:B------:R-:W-:Y:S01]  /*17cb0*/  ISETP.GE.AND P4, PT, R77, R60, PT ;  /* 0x0000003c4d00720c */ /* 0x000fe20003f86270 */
[----:B------:R-:W-:Y:S01]  /*17cc0*/  FFMA.FTZ R26, -R0, R26, R79 ;  /* 0x0000001a001a7223 */ /* 0x000fe2000001014f */
[----:B------:R-:W-:Y:S01]  /*17cd0*/  FSEL R131, R120, -INF , !P1 ;  /* 0xff80000078837808 */ /* 0x000fe20004800000 */
[C---:B------:R-:W-:Y:S01]  /*17ce0*/  FFMA.FTZ R118, -R0.reuse, R118, R7 ;  /* 0x0000007600767223 */ /* 0x040fe20000010107 */
[----:B------:R-:W-:Y:S01]  /*17cf0*/  I2FP.F32.S32 R116, R116 ;  /* 0x0000007400747245 */ /* 0x000fe20000201400 */
[----:B------:R-:W-:Y:S01]  /*17d00*/  FFMA.FTZ R40, -R0, R40, R45 ;  /* 0x0000002800287223 */ /* 0x000fe2000001012d */
[----:B------:R-:W-:-:S02]  /*17d10*/  IABS R9, R9 ;  /* 0x0000000900097213 */ /* 0x000fc40000000000 */
[----:B------:R-:W-:Y:S02]  /*17d20*/  FSEL R120, R5, -INF , !P3 ;  /* 0xff80000005787808 */ /* 0x000fe40005800000 */
[----:B------:R-:W-:Y:S02]  /*17d30*/  FSEL R5, R65, -INF , !P4 ;  /* 0xff80000041057808 */ /* 0x000fe40006000000 */
[----:B------:R-:W-:Y:S02]  /*17d40*/  FSEL R7, R20, -INF , !P6 ;  /* 0xff80000014077808 */ /* 0x000fe40007000000 */
[----:B------:R-:W-:Y:S01]  /*17d50*/  FSEL R130, R66, -INF , !P1 ;  /* 0xff80000042827808 */ /* 0x000fe20004800000 */
[----:B------:R-:W-:Y:S01]  /*17d60*/  IMAD.IADD R114, R8, 0x1, -R67 ;  /* 0x0000000108727824 */ /* 0x000fe200078e0a43 */
[----:B------:R-:W-:Y:S01]  /*17d70*/  ISETP.GE.AND P1, PT, R93, R60, PT ;  /* 0x0000003c5d00720c */ /* 0x000fe20003f26270 */
[----:B------:R-:W-:Y:S01]  /*17d80*/  FFMA.FTZ R116, -R0, R116, R11 ;  /* 0x0000007400747223 */ /* 0x000fe2000001010b */
[----:B------:R-:W-:-:S02]  /*17d90*/  FSEL R128, R26, -INF , !P0 ;  /* 0xff8000001a807808 */ /* 0x000fc40004000000 */
[----:B------:R-:W-:Y:S02]  /*17da0*/  I2FP.F32.S32 R9, R9 ;  /* 0x0000000900097245 */ /* 0x000fe40000201400 */
[-C--:B------:R-:W-:Y:S02]  /*17db0*/  ISETP.GE.AND P0, PT, R85, R60.reuse, PT ;  /* 0x0000003c5500720c */ /* 0x080fe40003f06270 */
[----:B------:R-:W-:Y:S02]  /*17dc0*/  FMNMX3.FTZ R20, R7, R43, R5, !PT ;  /* 0x0000002b07147276 */ /* 0x000fe40007810005 */
[----:B------:R-:W-:Y:S02]  /*17dd0*/  FSEL R125, R125, -INF , !P5 ;  /* 0xff8000007d7d7808 */ /* 0x000fe40006800000 */
[----:B------:R-:W-:Y:S02]  /*17de0*/  FSEL R124, R40, -INF , !P5 ;  /* 0xff800000287c7808 */ /* 0x000fe40006800000 */
[----:B------:R-:W-:-:S02]  /*17df0*/  ISETP.GE.AND P5, PT, R67, R60, PT ;  /* 0x0000003c4300720c */ /* 0x000fc40003fa6270 */
[----:B------:R-:W-:Y:S02]  /*17e00*/  FSEL R119, R119, -INF , !P1 ;  /* 0xff80000077777808 */ /* 0x000fe40004800000 */
[----:B------:R-:W-:Y:S01]  /*17e10*/  FSEL R118, R118, -INF , !P1 ;  /* 0xff80000076767808 */ /* 0x000fe20004800000 */
[----:B------:R-:W-:Y:S01]  /*17e20*/  FFMA.FTZ R3, -R0, R9, R3 ;  /* 0x0000000900037223 */ /* 0x000fe20000010103 */
[----:B------:R-:W-:Y:S02]  /*17e30*/  ISETP.GE.AND P1, PT, R77, R60, PT ;  /* 0x0000003c4d00720c */ /* 0x000fe40003f26270 */
[----:B------:R-:W-:Y:S02]  /*17e40*/  IABS R114, R114 ;  /* 0x0000007200727213 */ /* 0x000fe40000000000 */
[----:B------:R-:W-:Y:S02]  /*17e50*/  FSEL R117, R117, -INF , !P0 ;  /* 0xff80000075757808 */ /* 0x000fe40004000000 */
[----:B------:R-:W-:-:S02]  /*17e60*/  FSEL R116, R116, -INF , !P0 ;  /* 0xff80000074747808 */ /* 0x000fc40004000000 */
[----:B------:R-:W-:Y:S02]  /*17e70*/  FMNMX3.FTZ R20, R20, R41, R55, !PT ;  /* 0x0000002914147276 */ /* 0x000fe40007810037 */
[----:B------:R-:W-:Y:S02]  /*17e80*/  ISETP.GE.AND P0, PT, R13, R60, PT ;  /* 0x0000003c0d00720c */ /* 0x000fe40003f06270 */
[----:B------:R-:W-:Y:S02]  /*17e90*/  FSEL R115, R18, -INF , !P5 ;  /* 0xff80000012737808 */ /* 0x000fe40006800000 */
[----:B------:R-:W-:Y:S02]  /*17ea0*/  FSEL R18, R10, -INF , !P1 ;  /* 0xff8000000a127808 */ /* 0x000fe40004800000 */
[----:B------:R-:W-:Y:S02]  /*17eb0*/  I2FP.F32.S32 R114, R114 ;  /* 0x0000007200727245 */ /* 0x000fe40000201400 */
[----:B------:R-:W-:-:S02]  /*17ec0*/  FMNMX3.FTZ R10, R20, R53, R47, !PT ;  /* 0x00000035140a7276 */ /* 0x000fc4000781002f */
[----:B------:R-:W-:Y:S01]  /*17ed0*/  FSEL R20, R3, -INF , !P0 ;  /* 0xff80000003147808 */ /* 0x000fe20004000000 */
[----:B------:R-:W-:-:S03]  /*17ee0*/  FFMA.FTZ R114, -R0, R114, R27 ;  /* 0x0000007200727223 */ /* 0x000fc6000001011b */
[----:B------:R-:W-:Y:S02]  /*17ef0*/  FMNMX3.FTZ R3, R20, R16, R18, !PT ;  /* 0x0000001014037276 */ /* 0x000fe40007810012 */
[----:B------:R-:W-:Y:S02]  /*17f00*/  FSEL R114, R114, -INF , !P5 ;  /* 0xff80000072727808 */ /* 0x000fe40006800000 */
[----:B------:R-:W-:Y:S02]  /*17f10*/  FMNMX3.FTZ R3, R3, R12, R38, !PT ;  /* 0x0000000c03037276 */ /* 0x000fe40007810026 */
[----:B------:R-:W-:Y:S02]  /*17f20*/  ISETP.NE.AND P5, PT, R4, RZ, PT ;  /* 0x000000ff0400720c */ /* 0x000fe40003fa5270 */
        /* <DEDUP_REMOVED lines=37> */
[----:B------:R-:W-:Y:S01]  /*18180*/  FMNMX3.FTZ R3, R3, R156, R154, !PT ;  /* 0x0000009c03037276 */ /* 0x000fe2000781009a */
[C---:B------:R-:W-:Y:S01]  /*18190*/  VIADD R67, R13.reuse, 0xe9 ;  /* 0x000000e90d437836 */ /* 0x040fe20000000000 */
[----:B------:R-:W-:Y:S01]  /*181a0*/  FMNMX3.FTZ R4, R4, R141, R139, !PT ;  /* 0x0000008d04047276 */ /* 0x000fe2000781008b */
[----:B------:R-:W-:Y:S01]  /*181b0*/  VIADD R45, R13, 0xf0 ;  /* 0x000000f00d2d7836 */ /* 0x000fe20000000000 */
[----:B------:R-:W-:Y:S01]  /*181c0*/  FMNMX3.FTZ R3, R3, R152, R142, !PT ;  /* 0x0000009803037276 */ /* 0x000fe2000781008e */
[----:B------:R-:W-:-:S02]  /*181d0*/  VIADD R27, R13, 0xf1 ;  /* 0x000000f10d1b7836 */ /* 0x000fc40000000000 */
[C---:B------:R-:W-:Y:S01]  /*181e0*/  VIADD R11, R13.reuse, 0xf8 ;  /* 0x000000f80d0b7836 */ /* 0x040fe20000000000 */
[----:B------:R-:W-:Y:S01]  /*181f0*/  FSEL R121, R22, -INF , !P3 ;  /* 0xff80000016797808 */ /* 0x000fe20005800000 */
[----:B------:R-:W-:Y:S01]  /*18200*/  VIADD R9, R13, 0xf9 ;  /* 0x000000f90d097836 */ /* 0x000fe20000000000 */
[----:B------:R-:W-:Y:S01]  /*18210*/  FMNMX3.FTZ R4, R4, R137, R135, !PT ;  /* 0x0000008904047276 */ /* 0x000fe20007810087 */
[C---:B------:R-:W-:Y:S01]  /*18220*/  IMAD.IADD R24, R6.reuse, 0x1, -R67 ;  /* 0x0000000106187824 */ /* 0x040fe200078e0a43 */
[----:B------:R-:W-:Y:S01]  /*18230*/  FMNMX3.FTZ R3, R3, R140, R138, !PT ;  /* 0x0000008c03037276 */ /* 0x000fe2000781008a */
[C---:B------:R-:W-:Y:S01]  /*18240*/  IMAD.IADD R22, R6.reuse, 0x1, -R45 ;  /* 0x0000000106167824 */ /* 0x040fe200078e0a2d */
[-C--:B------:R-:W-:Y:S01]  /*18250*/  ISETP.GE.AND P6, PT, R67, R60.reuse, PT ;  /* 0x0000003c4300720c */ /* 0x080fe20003fc6270 */
[C---:B------:R-:W-:Y:S01]  /*18260*/  IMAD.IADD R13, R6.reuse, 0x1, -R27 ;  /* 0x00000001060d7824 */ /* 0x040fe200078e0a1b */
[-C--:B------:R-:W-:Y:S01]  /*18270*/  ISETP.GE.AND P4, PT, R45, R60.reuse, PT ;  /* 0x0000003c2d00720c */ /* 0x080fe20003f86270 */
[----:B------:R-:W-:Y:S01]  /*18280*/  IMAD.IADD R10, R6, 0x1, -R11 ;  /* 0x00000001060a7824 */ /* 0x000fe200078e0a0b */
[-C--:B------:R-:W-:Y:S01]  /*18290*/  ISETP.GE.AND P3, PT, R27, R60.reuse, PT ;  /* 0x0000003c1b00720c */ /* 0x080fe20003f66270 */
[C---:B------:R-:W-:Y:S01]  /*182a0*/  IMAD.IADD R67, R8.reuse, 0x1, -R67 ;  /* 0x0000000108437824 */ /* 0x040fe200078e0a43 */
[-C--:B------:R-:W-:Y:S01]  /*182b0*/  ISETP.GE.AND P1, PT, R11, R60.reuse, PT ;  /* 0x0000003c0b00720c */ /* 0x080fe20003f26270 */
[C---:B------:R-:W-:Y:S01]  /*182c0*/  IMAD.IADD R45, R8.reuse, 0x1, -R45 ;  /* 0x00000001082d7824 */ /* 0x040fe200078e0a2d */
[----:B------:R-:W-:Y:S01]  /*182d0*/  ISETP.GE.AND P0, PT, R9, R60, PT ;  /* 0x0000003c0900720c */ /* 0x000fe20003f06270 */
[----:B------:R-:W-:Y:S01]  /*182e0*/  IMAD.IADD R27, R8, 0x1, -R27 ;  /* 0x00000001081b7824 */ /* 0x000fe200078e0a1b */
[----:B------:R-:W-:Y:S01]  /*182f0*/  FMNMX3.FTZ R4, R4, R133, R131, !PT ;  /* 0x0000008504047276 */ /* 0x000fe20007810083 */
[----:B------:R-:W-:Y:S01]  /*18300*/  IMAD.IADD R11, R8, 0x1, -R11 ;  /* 0x00000001080b7824 */ /* 0x000fe200078e0a0b */
[----:B------:R-:W-:Y:S01]  /*18310*/  IABS R24, R24 ;  /* 0x0000001800187213 */ /* 0x000fe20000000000 */
[----:B------:R-:W-:-:S02]  /*18320*/  IMAD.IADD R6, R6, 0x1, -R9 ;  /* 0x0000000106067824 */ /* 0x000fc400078e0a09 */
[----:B------:R-:W-:Y:S01]  /*18330*/  IMAD.IADD R8, R8, 0x1, -R9 ;  /* 0x0000000108087824 */ /* 0x000fe200078e0a09 */
[----:B------:R-:W-:Y:S02]  /*18340*/  FMNMX3.FTZ R9, R3, R136, R134, !PT ;  /* 0x0000008803097276 */ /* 0x000fe40007810086 */
[----:B------:R-:W-:Y:S02]  /*18350*/  IABS R22, R22 ;  /* 0x0000001600167213 */ /* 0x000fe40000000000 */
[----:B------:R-:W-:Y:S02]  /*18360*/  FMNMX3.FTZ R4, R4, R129, R127, !PT ;  /* 0x0000008104047276 */ /* 0x000fe4000781007f */
[----:B------:R-:W-:Y:S02]  /*18370*/  I2FP.F32.S32 R24, R24 ;  /* 0x0000001800187245 */ /* 0x000fe40000201400 */
[----:B------:R-:W-:Y:S02]  /*18380*/  FMNMX3.FTZ R9, R9, R132, R130, !PT ;  /* 0x0000008409097276 */ /* 0x000fe40007810082 */
[----:B------:R-:W-:-:S02]  /*18390*/  I2FP.F32.S32 R22, R22 ;  /* 0x0000001600167245 */ /* 0x000fc40000201400 */
[----:B------:R-:W-:Y:S02]  /*183a0*/  IABS R13, R13 ;  /* 0x0000000d000d7213 */ /* 0x000fe40000000000 */
[----:B------:R-:W-:Y:S02]  /*183b0*/  IABS R10, R10 ;  /* 0x0000000a000a7213 */ /* 0x000fe40000000000 */
[----:B------:R-:W-:Y:S02]  /*183c0*/  IABS R67, R67 ;  /* 0x0000004300437213 */ /* 0x000fe40000000000 */
[----:B------:R-:W-:Y:S02]  /*183d0*/  IABS R45, R45 ;  /* 0x0000002d002d7213 */ /* 0x000fe40000000000 */
[----:B------:R-:W-:Y:S01]  /*183e0*/  FMNMX3.FTZ R32, R4, R125, R123, !PT ;  /* 0x0000007d04207276 */ /* 0x000fe2000781007b */
[C---:B------:R-:W-:Y:S01]  /*183f0*/  FFMA.FTZ R21, -R0.reuse, R24, R21 ;  /* 0x0000001800157223 */ /* 0x040fe20000010115 */
[----:B------:R-:W-:Y:S01]  /*18400*/  FMNMX3.FTZ R9, R9, R128, R126, !PT ;  /* 0x0000008009097276 */ /* 0x000fe2000781007e */
[----:B------:R-:W-:Y:S01]  /*18410*/  FFMA.FTZ R22, -R0, R22, R25 ;  /* 0x0000001600167223 */ /* 0x000fe20000010119 */
[----:B------:R-:W-:-:S02]  /*18420*/  IABS R6, R6 ;  /* 0x0000000600067213 */ /* 0x000fc40000000000 */
[----:B------:R-:W-:Y:S02]  /*18430*/  I2FP.F32.S32 R13, R13 ;  /* 0x0000000d000d7245 */ /* 0x000fe40000201400 */
[----:B------:R-:W-:Y:S02]  /*18440*/  I2FP.F32.S32 R10, R10 ;  /* 0x0000000a000a7245 */ /* 0x000fe40000201400 */
[----:B------:R-:W-:Y:S02]  /*18450*/  IABS R27, R27 ;  /* 0x0000001b001b7213 */ /* 0x000fe40000000000 */
[----:B------:R-:W-:Y:S02]  /*18460*/  I2FP.F32.S32 R67, R67 ;  /* 0x0000004300437245 */ /* 0x000fe40000201400 */
[----:B------:R-:W-:Y:S02]  /*18470*/  I2FP.F32.S32 R24, R45 ;  /* 0x0000002d00187245 */ /* 0x000fe40000201400 */
[----:B------:R-:W-:-:S02]  /*18480*/  IABS R11, R11 ;  /* 0x0000000b000b7213 */ /* 0x000fc40000000000 */
[----:B------:R-:W-:Y:S02]  /*18490*/  FMNMX3.FTZ R32, R32, R121, R119, !PT ;  /* 0x0000007920207276 */ /* 0x000fe40007810077 */
[----:B------:R-:W-:Y:S01]  /*184a0*/  FMNMX3.FTZ R9, R9, R124, R122, !PT ;  /* 0x0000007c09097276 */ /* 0x000fe2000781007a */
[C---:B------:R-:W-:Y:S01]  /*184b0*/  FFMA.FTZ R13, -R0.reuse, R13, R17 ;  /* 0x0000000d000d7223 */ /* 0x040fe20000010111 */
[----:B------:R-:W-:Y:S01]  /*184c0*/  I2FP.F32.S32 R6, R6 ;  /* 0x0000000600067245 */ /* 0x000fe20000201400 */
[C---:B------:R-:W-:Y:S01]  /*184d0*/  FFMA.FTZ R10, -R0.reuse, R10, R35 ;  /* 0x0000000a000a7223 */ /* 0x040fe20000010123 */
[----:B------:R-:W-:Y:S01]  /*184e0*/  I2FP.F32.S32 R26, R27 ;  /* 0x0000001b001a7245 */ /* 0x000fe20000201400 */
[C---:B------:R-:W-:Y:S01]  /*184f0*/  FFMA.FTZ R23, -R0.reuse, R67, R23 ;  /* 0x0000004300177223 */ /* 0x040fe20000010117 */
[----:B------:R-:W-:Y:S01]  /*18500*/  IABS R8, R8 ;  /* 0x0000000800087213 */ /* 0x000fe20000000000 */
[----:B------:R-:W-:Y:S01]  /*18510*/  FFMA.FTZ R24, -R0, R24, R29 ;  /* 0x0000001800187223 */ /* 0x000fe2000001011d */
[----:B------:R-:W-:-:S02]  /*18520*/  I2FP.F32.S32 R4, R11 ;  /* 0x0000000b00047245 */ /* 0x000fc40000201400 */
[----:B------:R-:W-:Y:S02]  /*18530*/  FSEL R113, R21, -INF , !P6 ;  /* 0xff80000015717808 */ /* 0x000fe40007000000 */
[----:B------:R-:W-:Y:S02]  /*18540*/  FSEL R111, R22, -INF , !P4 ;  /* 0xff800000166f7808 */ /* 0x000fe40006000000 */
[----:B------:R-:W-:Y:S02]  /*18550*/  FMNMX3.FTZ R32, R32, R117, R115, !PT ;  /* 0x0000007520207276 */ /* 0x000fe40007810073 */
[----:B------:R-:W-:Y:S01]  /*18560*/  FMNMX3.FTZ R9, R9, R120, R118, !PT ;  /* 0x0000007809097276 */ /* 0x000fe20007810076 */
[C---:B------:R-:W-:Y:S01]  /*18570*/  FFMA.FTZ R6, -R0.reuse, R6, R37 ;  /* 0x0000000600067223 */ /* 0x040fe20000010125 */
[----:B------:R-:W-:Y:S01]  /*18580*/  I2FP.F32.S32 R3, R8 ;  /* 0x0000000800037245 */ /* 0x000fe20000201400 */
[C---:B------:R-:W-:Y:S01]  /*18590*/  FFMA.FTZ R26, -R0.reuse, R26, R33 ;  /* 0x0000001a001a7223 */ /* 0x040fe20000010121 */
[----:B------:R-:W-:Y:S01]  /*185a0*/  FSEL R109, R13, -INF , !P3 ;  /* 0xff8000000d6d7808 */ /* 0x000fe20005800000 */
[----:B------:R-:W-:Y:S01]  /*185b0*/  FFMA.FTZ R4, -R0, R4, R19 ;  /* 0x0000000400047223 */ /* 0x000fe20000010113 */
[----:B------:R-:W-:-:S02]  /*185c0*/  FSEL R107, R10, -INF , !P1 ;  /* 0xff8000000a6b7808 */ /* 0x000fc40004800000 */
[----:B------:R-:W-:Y:S02]  /*185d0*/  FMNMX3.FTZ R32, R32, R113, R111, !PT ;  /* 0x0000007120207276 */ /* 0x000fe4000781006f */
[----:B------:R-:W-:Y:S02]  /*185e0*/  FSEL R112, R23, -INF , !P6 ;  /* 0xff80000017707808 */ /* 0x000fe40007000000 */
[----:B------:R-:W-:Y:S02]  /*185f0*/  FSEL R110, R24, -INF , !P4 ;  /* 0xff800000186e7808 */ /* 0x000fe40006000000 */
[----:B------:R-:W-:Y:S01]  /*18600*/  FMNMX3.FTZ R9, R9, R116, R114, !PT ;  /* 0x0000007409097276 */ /* 0x000fe20007810072 */
[----:B------:R-:W-:Y:S01]  /*18610*/  FFMA.FTZ R3, -R0, R3, R31 ;  /* 0x0000000300037223 */ /* 0x000fe2000001011f */
[----:B------:R-:W-:Y:S02]  /*18620*/  FSEL R105, R6, -INF , !P0 ;  /* 0xff80000006697808 */ /* 0x000fe40004000000 */
[----:B------:R-:W-:-:S02]  /*18630*/  FMNMX3.FTZ R8, R32, R109, R107, !PT ;  /* 0x0000006d20087276 */ /* 0x000fc4000781006b */
        /* <DEDUP_REMOVED lines=9> */
[----:B------:R-:W4:Y:S01]  /*186d0*/  S2UR UR8, SR_CgaCtaId ;  /* 0x00000000000879c3 */ /* 0x000f220000008800 */
[----:B-1----:R-:W-:-:S05]  /*186e0*/  FMNMX.FTZ R6, R8, R11, !PT ;  /* 0x0000000b08067209 */ /* 0x002fca0007810000 */
[----:B------:R-:W1:Y:S01]  /*186f0*/  SHFL.BFLY PT, R3, R6, 0x1, 0x1f ;  /* 0x0c201f0006037f89 */ /* 0x000e6200000e0000 */
[----:B---3--:R-:W-:-:S05]  /*18700*/  FMNMX.FTZ R9, R10, R9, !PT ;  /* 0x000000090a097209 */ /* 0x008fca0007810000 */
[----:B------:R-:W3:Y:S01]  /*18710*/  SHFL.BFLY PT, R4, R9, 0x1, 0x1f ;  /* 0x0c201f0009047f89 */ /* 0x000ee200000e0000 */
[----:B------:R-:W-:Y:S02]  /*18720*/  UMOV UR4, 0x400 ;  /* 0x0000040000047882 */ /* 0x000fe40000000000 */
[----:B----4-:R-:W-:Y:S01]  /*18730*/  ULEA UR8, UR8, UR4, 0x18 ;  /* 0x0000000408087291 */ /* 0x010fe2000f8ec0ff */
[----:B------:R-:W-:-:S05]  /*18740*/  LOP3.LUT R68, R2, 0x200, R14, 0xf8, !PT ;  /* 0x0000020002447812 */ /* 0x000fca00078ef80e */
[----:B------:R-:W-:Y:S02]  /*18750*/  LEA R68, R68, UR8, 0x1 ;  /* 0x0000000844447c11 */ /* 0x000fe4000f8e08ff */
[----:B-1----:R-:W-:-:S04]  /*18760*/  FMNMX.FTZ R3, R6, R3, !PT ;  /* 0x0000000306037209 */ /* 0x002fc80007810000 */
[----:B------:R-:W-:Y:S01]  /*18770*/  FSETP.NEU.FTZ.AND P0, PT, R3, -INF , PT ;  /* 0xff8000000300780b */ /* 0x000fe20003f1d000 */
[----:B--2---:R-:W-:Y:S01]  /*18780*/  FMUL.FTZ R102, R103, R3 ;  /* 0x0000000367667220 */ /* 0x004fe20000410000 */
[----:B---3--:R-:W-:Y:S01]  /*18790*/  FMNMX.FTZ R2, R9, R4, !PT ;  /* 0x0000000409027209 */ /* 0x008fe20007810000 */
[----:B------:R-:W-:-:S03]  /*187a0*/  VIADD R4, R68, 0xa000 ;  /* 0x0000a00044047836 */ /* 0x000fc60000000000 */
[----:B------:R-:W-:Y:S01]  /*187b0*/  FSEL R102, R102, RZ, P0 ;  /* 0x000000ff66667208 */ /* 0x000fe20000000000 */
[----:B------:R-:W-:Y:S01]  /*187c0*/  VIADD R62, R68, 0xa040 ;  /* 0x0000a040443e7836 */ /* 0x000fe20000000000 */
[----:B------:R-:W-:Y:S01]  /*187d0*/  FSETP.NEU.FTZ.AND P0, PT, R2, -INF , PT ;  /* 0xff8000000200780b */ /* 0x000fe20003f1d000 */
[----:B------:R-:W-:Y:S01]  /*187e0*/  FMUL.FTZ R85, R103, R2 ;  /* 0x0000000267557220 */ /* 0x000fe20000410000 */
[----:B------:R-:W-:Y:S01]  /*187f0*/  @P2 VIADD R62, R4, 0xffffffc0 ;  /* 0xffffffc0043e2836 */ /* 0x000fe20000000000 */
[----:B------:R-:W1:Y:S01]  /*18800*/  LDSM.16.MT88.4 R8, [R68+0xa000] ;  /* 0x00a000004408783b */ /* 0x000e620000004200 */
[----:B------:R-:W-:Y:S02]  /*18810*/  IMAD.IADD R50, R15, 0x1, R68 ;  /* 0x000000010f327824 */ /* 0x000fe400078e0244 */
[----:B------:R-:W-:Y:S01]  /*18820*/  FSEL R85, R85, RZ, P0 ;  /* 0x000000ff55557208 */ /* 0x000fe20000000000 */
[----:B------:R-:W-:Y:S02]  /*18830*/  IMAD.IADD R48, R15, 0x1, R62 ;  /* 0x000000010f307824 */ /* 0x000fe400078e023e */
[-CC-:B------:R-:W-:Y:S01]  /*18840*/  FFMA.FTZ R100, R43, R103.reuse, -R102.reuse ;  /* 0x000000672b647223 */ /* 0x180fe20000010866 */
[-C--:B------:R-:W-:Y:S01]  /*18850*/  FFMA.FTZ R98, R41, R103.reuse, -R102 ;  /* 0x0000006729627223 */ /* 0x080fe20000010866 */
[----:B------:R-:W-:Y:S01]  /*18860*/  LDSM.16.MT88.4 R32, [R62] ;  /* 0x000000003e20783b */ /* 0x000fe20000004200 */
[----:B------:R-:W-:-:S03]  /*18870*/  FFMA.FTZ R84, R20, R103, -R85 ;  /* 0x0000006714547223 */ /* 0x000fc60000010855 */
[----:B------:R-:W2:Y:S04]  /*18880*/  LDSM.16.MT88.4 R40, [R50+0xa000] ;  /* 0x00a000003228783b */ /* 0x000ea80000004200 */
[----:B------:R-:W3:Y:S01]  /*18890*/  LDSM.16.MT88.4 R20, [R48] ;  /* 0x000000003014783b */ /* 0x000ee20000004200 */
[-CC-:B------:R-:W-:Y:S01]  /*188a0*/  FFMA.FTZ R101, R7, R103.reuse, -R102.reuse ;  /* 0x0000006707657223 */ /* 0x180fe20000010866 */
[-CC-:B------:R-:W-:Y:S01]  /*188b0*/  FFMA.FTZ R99, R5, R103.reuse, -R102.reuse ;  /* 0x0000006705637223 */ /* 0x180fe20000010866 */
[-CC-:B------:R-:W-:Y:S01]  /*188c0*/  FFMA.FTZ R83, R16, R103.reuse, -R85.reuse ;  /* 0x0000006710537223 */ /* 0x180fe20000010855 */
[-CC-:B------:R-:W-:Y:S01]  /*188d0*/  FFMA.FTZ R82, R18, R103.reuse, -R85.reuse ;  /* 0x0000006712527223 */ /* 0x180fe20000010855 */
[-CC-:B------:R-:W-:Y:S01]  /*188e0*/  FFMA.FTZ R81, R12, R103.reuse, -R85.reuse ;  /* 0x000000670c517223 */ /* 0x180fe20000010855 */
[----:B------:R-:W-:Y:S01]  /*188f0*/  MUFU.EX2 R100, R100 ;  /* 0x0000006400647308 */ /* 0x000fe20000000800 */
[-CC-:B------:R-:W-:Y:S01]  /*18900*/  FFMA.FTZ R95, R47, R103.reuse, -R102.reuse ;  /* 0x000000672f5f7223 */ /* 0x180fe20000010866 */
[----:B------:R-:W4:Y:S02]  /*18910*/  LDSM.16.MT88.4 R16, [R68+0xa800] ;  /* 0x00a800004410783b */ /* 0x000f240000004200 */
[----:B------:R-:W5:Y:S02]  /*18920*/  MUFU.EX2 R101, R101 ;  /* 0x0000006500657308 */ /* 0x000f640000000800 */
[----:B------:R-:W4:Y:S02]  /*18930*/  LDSM.16.MT88.4 R44, [R48+0x800] ;  /* 0x00080000302c783b */ /* 0x000f240000004200 */
[----:B------:R-:W-:Y:S01]  /*18940*/  MUFU.EX2 R99, R99 ;  /* 0x0000006300637308 */ /* 0x000fe20000000800 */
[-CC-:B------:R-:W-:Y:S01]  /*18950*/  FFMA.FTZ R97, R55, R103.reuse, -R102.reuse ;  /* 0x0000006737617223 */ /* 0x180fe20000010866 */
[-CC-:B------:R-:W-:Y:S01]  /*18960*/  FFMA.FTZ R96, R53, R103.reuse, -R102.reuse ;  /* 0x0000006735607223 */ /* 0x180fe20000010866 */
[-C--:B------:R-:W-:Y:S01]  /*18970*/  FFMA.FTZ R94, R39, R103.reuse, -R102 ;  /* 0x00000067275e7223 */ /* 0x080fe20000010866 */
[----:B------:R-:W1:Y:S01]  /*18980*/  MUFU.EX2 R98, R98 ;  /* 0x0000006200627308 */ /* 0x000e620000000800 */
[-CC-:B------:R-:W-:Y:S01]  /*18990*/  FFMA.FTZ R80, R38, R103.reuse, -R85.reuse ;  /* 0x0000006726507223 */ /* 0x180fe20000010855 */
[-CC-:B------:R-:W-:Y:S01]  /*189a0*/  FFMA.FTZ R79, R36, R103.reuse, -R85.reuse ;  /* 0x00000067244f7223 */ /* 0x180fe20000010855 */
[-CC-:B------:R-:W-:Y:S01]  /*189b0*/  FFMA.FTZ R78, R30, R103.reuse, -R85.reuse ;  /* 0x000000671e4e7223 */ /* 0x180fe20000010855 */
[----:B------:R-:W-:Y:S01]  /*189c0*/  MUFU.EX2 R84, R84 ;  /* 0x0000005400547308 */ /* 0x000fe20000000800 */
[----:B------:R-:W-:Y:S01]  /*189d0*/  FFMA.FTZ R77, R28, R103, -R85 ;  /* 0x000000671c4d7223 */ /* 0x000fe20000010855 */
[----:B------:R-:W-:Y:S02]  /*189e0*/  LDSM.16.MT88.4 R64, [R62+0x800] ;  /* 0x000800003e40783b */ /* 0x000fe40000004200 */
[----:B------:R-:W2:Y:S04]  /*189f0*/  MUFU.EX2 R83, R83 ;  /* 0x0000005300537308 */ /* 0x000ea80000000800 */
[----:B------:R-:W-:Y:S04]  /*18a00*/  MUFU.EX2 R82, R82 ;  /* 0x0000005200527308 */ /* 0x000fe80000000800 */
[----:B------:R-:W3:Y:S01]  /*18a10*/  MUFU.EX2 R81, R81 ;  /* 0x0000005100517308 */ /* 0x000ee20000000800 */
[----:B-----5:R-:W-:Y:S01]  /*18a20*/  F2FP.BF16.F32.PACK_AB R24, R100, R101 ;  /* 0x000000656418723e */ /* 0x020fe200000010ff */
[----:B------:R-:W5:Y:S01]  /*18a30*/  LDSM.16.MT88.4 R52, [R50+0xa800] ;  /* 0x00a800003234783b */ /* 0x000f620000004200 */
[----:B-1----:R-:W-:-:S02]  /*18a40*/  F2FP.BF16.F32.PACK_AB R26, R98, R99 ;  /* 0x00000063621a723e */ /* 0x002fc400000010ff */
[----:B--2---:R-:W-:Y:S02]  /*18a50*/  F2FP.BF16.F32.PACK_AB R25, R83, R84 ;  /* 0x000000545319723e */ /* 0x004fe400000010ff */
[----:B---3--:R-:W-:Y:S01]  /*18a60*/  F2FP.BF16.F32.PACK_AB R27, R81, R82 ;  /* 0x00000052511b723e */ /* 0x008fe200000010ff */
[----:B------:R-:W-:Y:S04]  /*18a70*/  MUFU.EX2 R97, R97 ;  /* 0x0000006100617308 */ /* 0x000fe80000000800 */
[----:B------:R-:W1:Y:S02]  /*18a80*/  MUFU.EX2 R96, R96 ;  /* 0x0000006000607308 */ /* 0x000e640000000800 */
[C---:B------:R-:W-:Y:S02]  /*18a90*/  HMMA.16816.F32.BF16 R12, R24.reuse, R8, RZ ;  /* 0x00000008180c723c */ /* 0x040fe400000418ff */
[----:B------:R-:W-:Y:S04]  /*18aa0*/  MUFU.EX2 R95, R95 ;  /* 0x0000005f005f7308 */ /* 0x000fe80000000800 */
[----:B------:R-:W2:Y:S02]  /*18ab0*/  MUFU.EX2 R94, R94 ;  /* 0x0000005e005e7308 */ /* 0x000ea40000000800 */
[C---:B------:R-:W-:Y:S02]  /*18ac0*/  HMMA.16816.F32.BF16 R4, R24.reuse, R40, RZ ;  /* 0x000000281804723c */ /* 0x040fe400000418ff */
[----:B------:R-:W-:Y:S04]  /*18ad0*/  MUFU.EX2 R80, R80 ;  /* 0x0000005000507308 */ /* 0x000fe80000000800 */
[----:B------:R-:W3:Y:S02]  /*18ae0*/  MUFU.EX2 R79, R79 ;  /* 0x0000004f004f7308 */ /* 0x000ee40000000800 */
[C---:B------:R-:W-:Y:S02]  /*18af0*/  HMMA.16816.F32.BF16 R36, R24.reuse, R32, RZ ;  /* 0x000000201824723c */ /* 0x040fe400000418ff */
[----:B------:R-:W-:Y:S04]  /*18b00*/  MUFU.EX2 R78, R78 ;  /* 0x0000004e004e7308 */ /* 0x000fe80000000800 */
[----:B------:R-:W4:Y:S02]  /*18b10*/  MUFU.EX2 R77, R77 ;  /* 0x0000004d004d7308 */ /* 0x000f240000000800 */
[C---:B------:R-:W-:Y:S08]  /*18b20*/  HMMA.16816.F32.BF16 R8, R24.reuse, R10, RZ ;  /* 0x0000000a1808723c */ /* 0x040ff000000418ff */
[C---:B------:R-:W-:Y:S08]  /*18b30*/  HMMA.16816.F32.BF16 R40, R24.reuse, R42, RZ ;  /* 0x0000002a1828723c */ /* 0x040ff000000418ff */
[C---:B------:R-:W-:Y:S08]  /*18b40*/  HMMA.16816.F32.BF16 R32, R24.reuse, R34, RZ ;  /* 0x000000221820723c */ /* 0x040ff000000418ff */
[C---:B------:R-:W-:Y:S08]  /*18b50*/  HMMA.16816.F32.BF16 R28, R24.reuse, R20, RZ ;  /* 0x00000014181c723c */ /* 0x040ff000000418ff */
[----:B------:R-:W-:Y:S01]  /*18b60*/  HMMA.16816.F32.BF16 R24, R24, R22, RZ ;  /* 0x000000161818723c */ /* 0x000fe200000418ff */
[----:B-1----:R-:W-:-:S02]  /*18b70*/  F2FP.BF16.F32.PACK_AB R20, R96, R97 ;  /* 0x000000616014723e */ /* 0x002fc400000010ff */
[----:B--2---:R-:W-:Y:S02]  /*18b80*/  F2FP.BF16.F32.PACK_AB R22, R94, R95 ;  /* 0x0000005f5e16723e */ /* 0x004fe400000010ff */
[----:B---3--:R-:W-:Y:S02]  /*18b90*/  F2FP.BF16.F32.PACK_AB R21, R79, R80 ;  /* 0x000000504f15723e */ /* 0x008fe400000010ff */
[----:B----4-:R-:W-:-:S07]  /*18ba0*/  F2FP.BF16.F32.PACK_AB R23, R77, R78 ;  /* 0x0000004e4d17723e */ /* 0x010fce00000010ff */
[C---:B------:R-:W-:Y:S08]  /*18bb0*/  HMMA.16816.F32.BF16 R12, R20.reuse, R16, R12 ;  /* 0x00000010140c723c */ /* 0x040ff0000004180c */
        /* <DEDUP_REMOVED lines=12> */
[C---:B-----5:R-:W-:Y:S01]  /*18c80*/  HMMA.16816.F32.BF16 R4, R20.reuse, R52, R4 ;  /* 0x000000341404723c */ /* 0x060fe20000041804 */
[----:B------:R-:W-:Y:S01]  /*18c90*/  FFMA.FTZ R148, R148, R103, -R85 ;  /* 0x0000006794947223 */ /* 0x000fe20000010855 */
[----:B------:R-:W-:Y:S01]  /*18ca0*/  MUFU.EX2 R93, R93 ;  /* 0x0000005d005d7308 */ /* 0x000fe20000000800 */
[----:B------:R-:W-:Y:S05]  /*18cb0*/  LDSM.16.MT88.4 R56, [R68+0xb000] ;  /* 0x00b000004438783b */ /* 0x000fea0000004200 */
        /* <DEDUP_REMOVED lines=9> */
[C---:B------:R-:W-:Y:S08]  /*18d50*/  HMMA.16816.F32.BF16 R36, R20.reuse, R64, R36 ;  /* 0x000000401424723c */ /* 0x040ff00000041824 */
[----:B------:R-:W-:Y:S01]  /*18d60*/  HMMA.16816.F32.BF16 R32, R20, R66, R32 ;  /* 0x000000421420723c */ /* 0x000fe20000041820 */
[----:B----4-:R-:W-:-:S02]  /*18d70*/  F2FP.BF16.F32.PACK_AB R20, R92, R93 ;  /* 0x0000005d5c14723e */ /* 0x010fc400000010ff */
[----:B-----5:R-:W-:Y:S02]  /*18d80*/  F2FP.BF16.F32.PACK_AB R22, R90, R91 ;  /* 0x0000005b5a16723e */ /* 0x020fe400000010ff */
[----:B-1----:R-:W-:Y:S02]  /*18d90*/  F2FP.BF16.F32.PACK_AB R21, R75, R76 ;  /* 0x0000004c4b15723e */ /* 0x002fe400000010ff */
[----:B--2---:R-:W-:-:S07]  /*18da0*/  F2FP.BF16.F32.PACK_AB R23, R73, R74 ;  /* 0x0000004a4917723e */ /* 0x004fce00000010ff */
        /* <DEDUP_REMOVED lines=12> */
[C---:B---3--:R-:W-:Y:S01]  /*18e70*/  HMMA.16816.F32.BF16 R36, R20.reuse, R52, R36 ;  /* 0x000000341424723c */ /* 0x048fe20000041824 */
[-CC-:B------:R-:W-:Y:S01]  /*18e80*/  FFMA.FTZ R52, R86, R103.reuse, -R85.reuse ;  /* 0x0000006756347223 */ /* 0x180fe20000010855 */
[----:B------:R-:W-:Y:S01]  /*18e90*/  FFMA.FTZ R144, R144, R103, -R85 ;  /* 0x0000006790907223 */ /* 0x000fe20000010855 */
[----:B------:R-:W-:Y:S04]  /*18ea0*/  MUFU.EX2 R89, R89 ;  /* 0x0000005900597308 */ /* 0x000fe80000000800 */
[----:B------:R-:W3:Y:S01]  /*18eb0*/  MUFU.EX2 R88, R88 ;  /* 0x0000005800587308 */ /* 0x000ee20000000800 */
[C---:B------:R-:W-:Y:S03]  /*18ec0*/  HMMA.16816.F32.BF16 R12, R20.reuse, R56, R12 ;  /* 0x00000038140c723c */ /* 0x040fe6000004180c */
[----:B------:R-:W-:Y:S04]  /*18ed0*/  MUFU.EX2 R87, R87 ;  /* 0x0000005700577308 */ /* 0x000fe80000000800 */
[----:B------:R4:W5:Y:S01]  /*18ee0*/  MUFU.EX2 R86, R64 ;  /* 0x0000004000567308 */ /* 0x0009620000000800 */
[C---:B------:R-:W-:Y:S01]  /*18ef0*/  HMMA.16816.F32.BF16 R8, R20.reuse, R58, R8 ;  /* 0x0000003a1408723c */ /* 0x040fe20000041808 */
[----:B------:R-:W2:Y:S02]  /*18f00*/  LDSM.16.MT88.4 R56, [R50+0xb800] ;  /* 0x00b800003238783b */ /* 0x000ea40000004200 */
[----:B------:R1:W-:Y:S04]  /*18f10*/  MUFU.EX2 R72, R52 ;  /* 0x0000003400487308 */ /* 0x0003e80000000800 */
[----:B------:R-:W5:Y:S04]  /*18f20*/  MUFU.EX2 R71, R71 ;  /* 0x0000004700477308 */ /* 0x000f680000000800 */
[----:B------:R-:W-:Y:S01]  /*18f30*/  MUFU.EX2 R70, R144 ;  /* 0x0000009000467308 */ /* 0x000fe20000000800 */
[----:B------:R-:W-:Y:S01]  /*18f40*/  HMMA.16816.F32.BF16 R32, R20, R54, R32 ;  /* 0x000000361420723c */ /* 0x000fe20000041820 */
[----:B----4-:R-:W4:Y:S02]  /*18f50*/  LDSM.16.MT88.4 R64, [R62+0x1800] ;  /* 0x001800003e40783b */ /* 0x010f240000004200 */
[----:B------:R-:W5:Y:S01]  /*18f60*/  MUFU.EX2 R69, R69 ;  /* 0x0000004500457308 */ /* 0x000f620000000800 */
[----:B---3--:R-:W-:Y:S01]  /*18f70*/  F2FP.BF16.F32.PACK_AB R20, R88, R89 ;  /* 0x000000595814723e */ /* 0x008fe200000010ff */
[----:B-1----:R-:W-:Y:S01]  /*18f80*/  LDSM.16.MT88.4 R52, [R68+0xc000] ;  /* 0x00c000004434783b */ /* 0x002fe20000004200 */
[----:B-----5:R-:W-:-:S02]  /*18f90*/  F2FP.BF16.F32.PACK_AB R22, R86, R87 ;  /* 0x000000575616723e */ /* 0x020fc400000010ff */
[----:B------:R-:W-:Y:S02]  /*18fa0*/  F2FP.BF16.F32.PACK_AB R21, R71, R72 ;  /* 0x000000484715723e */ /* 0x000fe400000010ff */
[----:B------:R-:W-:-:S07]  /*18fb0*/  F2FP.BF16.F32.PACK_AB R23, R69, R70 ;  /* 0x000000464517723e */ /* 0x000fce00000010ff */
        /* <DEDUP_REMOVED lines=19> */
[----:B------:R-:W5:Y:S02]  /*190f0*/  LDSM.16.MT88.4 R56, [R62+0x2000] ;  /* 0x002000003e38783b */ /* 0x000f640000004200 */
[----:B------:R-:W1:Y:S04]  /*19100*/  MUFU.EX2 R147, R147 ;  /* 0x0000009300937308 */ /* 0x000e680000000800 */
[----:B------:R-:W-:Y:S04]  /*19110*/  MUFU.EX2 R146, R162 ;  /* 0x000000a200927308 */ /* 0x000fe80000000800 */
[----:B------:R-:W2:Y:S04]  /*19120*/  MUFU.EX2 R151, R151 ;  /* 0x0000009700977308 */ /* 0x000ea80000000800 */
[----:B------:R-:W-:Y:S04]  /*19130*/  MUFU.EX2 R149, R149 ;  /* 0x0000009500957308 */ /* 0x000fe80000000800 */
[----:B------:R-:W2:Y:S01]  /*19140*/  MUFU.EX2 R150, R150 ;  /* 0x0000009600967308 */ /* 0x000ea20000000800 */
[C---:B----4-:R-:W-:Y:S08]  /*19150*/  HMMA.16816.F32.BF16 R36, R20.reuse, R64, R36 ;  /* 0x000000401424723c */ /* 0x050ff00000041824 */
[----:B------:R-:W-:Y:S01]  /*19160*/  HMMA.16816.F32.BF16 R32, R20, R66, R32 ;  /* 0x000000421420723c */ /* 0x000fe20000041820 */
[----:B---3--:R-:W-:-:S02]  /*19170*/  F2FP.BF16.F32.PACK_AB R20, R144, R145 ;  /* 0x000000919014723e */ /* 0x008fc400000010ff */
[----:B-1----:R-:W-:Y:S02]  /*19180*/  F2FP.BF16.F32.PACK_AB R22, R147, R148 ;  /* 0x000000949316723e */ /* 0x002fe400000010ff */
[----:B--2---:R-:W-:Y:S02]  /*19190*/  F2FP.BF16.F32.PACK_AB R21, R151, R146 ;  /* 0x000000929715723e */ /* 0x004fe400000010ff */
[----:B------:R-:W-:-:S07]  /*191a0*/  F2FP.BF16.F32.PACK_AB R23, R150, R149 ;  /* 0x000000959617723e */ /* 0x000fce00000010ff */
[C---:B------:R-:W-:Y:S08]  /*191b0*/  HMMA.16816.F32.BF16 R4, R20.reuse, R16, R4 ;  /* 0x000000101404723c */ /* 0x040ff00000041804 */
[C---:B------:R-:W-:Y:S01]  /*191c0*/  HMMA.16816.F32.BF16 R40, R20.reuse, R18, R40 ;  /* 0x000000121428723c */ /* 0x040fe20000041828 */
[----:B------:R-:W1:Y:S07]  /*191d0*/  LDSM.16.MT88.4 R16, [R68+0xc800] ;  /* 0x00c800004410783b */ /* 0x000e6e0000004200 */
[C---:B------:R-:W-:Y:S08]  /*191e0*/  HMMA.16816.F32.BF16 R28, R20.reuse, R44, R28 ;  /* 0x0000002c141c723c */ /* 0x040ff0000004181c */
[----:B------:R-:W-:Y:S01]  /*191f0*/  HMMA.16816.F32.BF16 R24, R20, R46, R24 ;  /* 0x0000002e1418723c */ /* 0x000fe20000041818 */
[----:B------:R-:W2:Y:S01]  /*19200*/  LDSM.16.MT88.4 R44, [R48+0x2800] ;  /* 0x00280000302c783b */ /* 0x000ea20000004200 */
[-CC-:B------:R-:W-:Y:S01]  /*19210*/  FFMA.FTZ R64, R169, R103.reuse, -R102.reuse ;  /* 0x00000067a9407223 */ /* 0x180fe20000010866 */
[-CC-:B------:R-:W-:Y:S01]  /*19220*/  FFMA.FTZ R162, R167, R103.reuse, -R102.reuse ;  /* 0x00000067a7a27223 */ /* 0x180fe20000010866 */
[----:B------:R-:W-:-:S04]  /*19230*/  FFMA.FTZ R169, R163, R103, -R102 ;  /* 0x00000067a3a97223 */ /* 0x000fc80000010866 */
[----:B------:R-:W-:Y:S01]  /*19240*/  HMMA.16816.F32.BF16 R12, R20, R52, R12 ;  /* 0x00000034140c723c */ /* 0x000fe2000004180c */
[-C--:B------:R-:W-:Y:S01]  /*19250*/  FFMA.FTZ R160, R161, R103.reuse, -R102 ;  /* 0x00000067a1a07223 */ /* 0x080fe20000010866 */
[-CC-:B------:R-:W-:Y:S01]  /*19260*/  FFMA.FTZ R167, R180, R103.reuse, -R85.reuse ;  /* 0x00000067b4a77223 */ /* 0x180fe20000010855 */
[----:B------:R-:W-:-:S05]  /*19270*/  FFMA.FTZ R163, R166, R103, -R85 ;  /* 0x00000067a6a37223 */ /* 0x000fca0000010855 */
[----:B------:R-:W-:Y:S01]  /*19280*/  HMMA.16816.F32.BF16 R8, R20, R54, R8 ;  /* 0x000000361408723c */ /* 0x000fe20000041808 */
[----:B------:R-:W3:Y:S01]  /*19290*/  LDSM.16.MT88.4 R52, [R50+0xc800] ;  /* 0x00c800003234783b */ /* 0x000ee20000004200 */
[-CC-:B------:R-:W-:Y:S01]  /*192a0*/  FFMA.FTZ R168, R168, R103.reuse, -R85.reuse ;  /* 0x00000067a8a87223 */ /* 0x180fe20000010855 */
[----:B------:R4:W-:Y:S01]  /*192b0*/  MUFU.EX2 R161, R64 ;  /* 0x0000004000a17308 */ /* 0x0009e20000000800 */
[----:B------:R-:W-:-:S03]  /*192c0*/  FFMA.FTZ R178, R178, R103, -R85 ;  /* 0x00000067b2b27223 */ /* 0x000fc60000010855 */
[----:B------:R-:W1:Y:S04]  /*192d0*/  MUFU.EX2 R162, R162 ;  /* 0x000000a200a27308 */ /* 0x000e680000000800 */
[----:B------:R-:W-:Y:S01]  /*192e0*/  MUFU.EX2 R160, R160 ;  /* 0x000000a000a07308 */ /* 0x000fe20000000800 */
[----:B----4-:R-:W4:Y:S03]  /*192f0*/  LDSM.16.MT88.4 R64, [R62+0x2800] ;  /* 0x002800003e40783b */ /* 0x010f260000004200 */
[----:B------:R-:W2:Y:S04]  /*19300*/  MUFU.EX2 R169, R169 ;  /* 0x000000a900a97308 */ /* 0x000ea80000000800 */
[----:B------:R-:W-:Y:S04]  /*19310*/  MUFU.EX2 R167, R167 ;  /* 0x000000a700a77308 */ /* 0x000fe80000000800 */
[----:B------:R2:W3:Y:S04]  /*19320*/  MUFU.EX2 R166, R178 ;  /* 0x000000b200a67308 */ /* 0x0004e80000000800 */
[----:B------:R-:W-:Y:S04]  /*19330*/  MUFU.EX2 R163, R163 ;  /* 0x000000a300a37308 */ /* 0x000fe80000000800 */
[----:B------:R-:W3:Y:S01]  /*19340*/  MUFU.EX2 R168, R168 ;  /* 0x000000a800a87308 */ /* 0x000ee20000000800 */
[C---:B-----5:R-:W-:Y:S08]  /*19350*/  HMMA.16816.F32.BF16 R36, R20.reuse, R56, R36 ;  /* 0x000000381424723c */ /* 0x060ff00000041824 */
[----:B------:R-:W-:Y:S01]  /*19360*/  HMMA.16816.F32.BF16 R32, R20, R58, R32 ;  /* 0x0000003a1420723c */ /* 0x000fe20000041820 */
[----:B-1----:R-:W-:Y:S01]  /*19370*/  F2FP.BF16.F32.PACK_AB R20, R161, R162 ;  /* 0x000000a2a114723e */ /* 0x002fe200000010ff */
[-CC-:B--2---:R-:W-:Y:S01]  /*19380*/  FFMA.FTZ R178, R203, R103.reuse, -R102.reuse ;  /* 0x00000067cbb27223 */ /* 0x184fe20000010866 */
[----:B------:R-:W-:Y:S01]  /*19390*/  F2FP.BF16.F32.PACK_AB R22, R169, R160 ;  /* 0x000000a0a916723e */ /* 0x000fe200000010ff */
[--C-:B------:R-:W-:Y:S01]  /*193a0*/  FFMA.FTZ R180, R175, R103, -R102.reuse ;  /* 0x00000067afb47223 */ /* 0x100fe20000010866 */
[----:B---3--:R-:W-:Y:S01]  /*193b0*/  F2FP.BF16.F32.PACK_AB R21, R166, R167 ;  /* 0x000000a7a615723e */ /* 0x008fe200000010ff */
[--C-:B------:R-:W-:Y:S01]  /*193c0*/  FFMA.FTZ R185, R182, R103, -R85.reuse ;  /* 0x00000067b6b97223 */ /* 0x100fe20000010855 */
[----:B------:R-:W-:Y:S01]  /*193d0*/  F2FP.BF16.F32.PACK_AB R23, R168, R163 ;  /* 0x000000a3a817723e */ /* 0x000fe200000010ff */
[----:B------:R-:W-:Y:S06]  /*193e0*/  LDSM.16.MT88.4 R56, [R68+0xd000] ;  /* 0x00d000004438783b */ /* 0x000fec0000004200 */
[C---:B------:R-:W-:Y:S08]  /*193f0*/  HMMA.16816.F32.BF16 R12, R20.reuse, R16, R12 ;  /* 0x00000010140c723c */ /* 0x040ff0000004180c */
[C---:B------:R-:W-:Y:S01]  /*19400*/  HMMA.16816.F32.BF16 R8, R20.reuse, R18, R8 ;  /* 0x000000121408723c */ /* 0x040fe20000041808 */
[----:B------:R-:W1:Y:S07]  /*19410*/  LDSM.16.MT88.4 R16, [R50+0xd000] ;  /* 0x00d000003210783b */ /* 0x000e6e0000004200 */
[C---:B------:R-:W-:Y:S08]  /*19420*/  HMMA.16816.F32.BF16 R28, R20.reuse, R44, R28 ;  /* 0x0000002c141c723c */ /* 0x040ff0000004181c */
[C---:B------:R-:W-:Y:S01]  /*19430*/  HMMA.16816.F32.BF16 R24, R20.reuse, R46, R24 ;  /* 0x0000002e1418723c */ /* 0x040fe20000041818 */
[----:B------:R-:W2:Y:S07]  /*19440*/  LDSM.16.MT88.4 R44, [R48+0x3000] ;  /* 0x00300000302c783b */ /* 0x000eae0000004200 */
[C---:B------:R-:W-:Y:S01]  /*19450*/  HMMA.16816.F32.BF16 R4, R20.reuse, R52, R4 ;  /* 0x000000341404723c */ /* 0x040fe20000041804 */
[-CC-:B------:R-:W-:Y:S01]  /*19460*/  FFMA.FTZ R52, R179, R103.reuse, -R102.reuse ;  /* 0x00000067b3347223 */ /* 0x180fe20000010866 */
[-C--:B------:R-:W-:Y:S01]  /*19470*/  FFMA.FTZ R179, R177, R103.reuse, -R102 ;  /* 0x00000067b1b37223 */ /* 0x080fe20000010866 */
[-CC-:B------:R-:W-:Y:S01]  /*19480*/  FFMA.FTZ R177, R204, R103.reuse, -R85.reuse ;  /* 0x00000067ccb17223 */ /* 0x180fe20000010855 */
[-CC-:B------:R-:W-:Y:S01]  /*19490*/  FFMA.FTZ R194, R194, R103.reuse, -R85.reuse ;  /* 0x00000067c2c27223 */ /* 0x180fe20000010855 */
[----:B------:R3:W-:Y:S03]  /*194a0*/  MUFU.EX2 R175, R52 ;  /* 0x0000003400af7308 */ /* 0x0007e60000000800 */
[C---:B------:R-:W-:Y:S01]  /*194b0*/  HMMA.16816.F32.BF16 R40, R20.reuse, R54, R40 ;  /* 0x000000361428723c */ /* 0x040fe20000041828 */
[----:B------:R-:W5:Y:S07]  /*194c0*/  MUFU.EX2 R178, R178 ;  /* 0x000000b200b27308 */ /* 0x000f6e0000000800 */
[C---:B----4-:R-:W-:Y:S01]  /*194d0*/  HMMA.16816.F32.BF16 R36, R20.reuse, R64, R36 ;  /* 0x000000401424723c */ /* 0x050fe20000041824 */
[----:B------:R-:W-:Y:S01]  /*194e0*/  FFMA.FTZ R64, R184, R103, -R85 ;  /* 0x00000067b8407223 */ /* 0x000fe20000010855 */
[----:B---3--:R-:W3:Y:S01]  /*194f0*/  LDSM.16.MT88.4 R52, [R62+0x3000] ;  /* 0x003000003e34783b */ /* 0x008ee20000004200 */
[----:B------:R-:W-:Y:S04]  /*19500*/  MUFU.EX2 R180, R180 ;  /* 0x000000b400b47308 */ /* 0x000fe80000000800 */
[----:B------:R-:W4:Y:S04]  /*19510*/  MUFU.EX2 R179, R179 ;  /* 0x000000b300b37308 */ /* 0x000f280000000800 */
[----:B------:R-:W-:Y:S04]  /*19520*/  MUFU.EX2 R177, R177 ;  /* 0x000000b100b17308 */ /* 0x000fe80000000800 */
[----:B------:R-:W1:Y:S04]  /*19530*/  MUFU.EX2 R184, R194 ;  /* 0x000000c200b87308 */ /* 0x000e680000000800 */
[----:B------:R-:W-:Y:S04]  /*19540*/  MUFU.EX2 R182, R64 ;  /* 0x0000004000b67308 */ /* 0x000fe80000000800 */
[----:B------:R-:W2:Y:S01]  /*19550*/  MUFU.EX2 R185, R185 ;  /* 0x000000b900b97308 */ /* 0x000ea20000000800 */
[----:B------:R-:W-:Y:S01]  /*19560*/  HMMA.16816.F32.BF16 R32, R20, R66, R32 ;  /* 0x000000421420723c */ /* 0x000fe20000041820 */
[----:B-----5:R-:W-:-:S02]  /*19570*/  F2FP.BF16.F32.PACK_AB R20, R175, R178 ;  /* 0x000000b2af14723e */ /* 0x020fc400000010ff */
[----:B----4-:R-:W-:Y:S02]  /*19580*/  F2FP.BF16.F32.PACK_AB R22, R179, R180 ;  /* 0x000000b4b316723e */ /* 0x010fe400000010ff */
        /* <DEDUP_REMOVED lines=11> */
[-CC-:B------:R-:W-:Y:S01]  /*19640*/  FFMA.FTZ R193, R202, R103.reuse, -R85.reuse ;  /* 0x00000067cac17223 */ /* 0x180fe20000010855 */
[-CC-:B------:R-:W-:Y:S01]  /*19650*/  FFMA.FTZ R200, R200, R103.reuse, -R85.reuse ;  /* 0x00000067c8c87223 */ /* 0x180fe20000010855 */
[-CC-:B------:R-:W-:Y:S01]  /*19660*/  FFMA.FTZ R65, R191, R103.reuse, -R102.reuse ;  /* 0x00000067bf417223 */ /* 0x180fe20000010866 */
[C---:B------:R-:W-:Y:S01]  /*19670*/  HMMA.16816.F32.BF16 R12, R20.reuse, R56, R12 ;  /* 0x00000038140c723c */ /* 0x040fe2000004180c */
[-CC-:B------:R-:W-:Y:S01]  /*19680*/  FFMA.FTZ R64, R189, R103.reuse, -R102.reuse ;  /* 0x00000067bd407223 */ /* 0x180fe20000010866 */
[----:B------:R-:W-:Y:S06]  /*19690*/  MUFU.EX2 R194, R194 ;  /* 0x000000c200c27308 */ /* 0x000fec0000000800 */
[C---:B------:R-:W-:Y:S01]  /*196a0*/  HMMA.16816.F32.BF16 R8, R20.reuse, R58, R8 ;  /* 0x0000003a1408723c */ /* 0x040fe20000041808 */
[----:B------:R-:W4:Y:S01]  /*196b0*/  LDSM.16.MT88.4 R56, [R50+0xd800] ;  /* 0x00d800003238783b */ /* 0x000f220000004200 */
[----:B------:R-:W5:Y:S06]  /*196c0*/  MUFU.EX2 R191, R66 ;  /* 0x0000004200bf7308 */ /* 0x000f6c0000000800 */
[C---:B---3--:R-:W-:Y:S01]  /*196d0*/  HMMA.16816.F32.BF16 R36, R20.reuse, R52, R36 ;  /* 0x000000341424723c */ /* 0x048fe20000041824 */
[-CC-:B------:R-:W-:Y:S01]  /*196e0*/  FFMA.FTZ R52, R198, R103.reuse, -R85.reuse ;  /* 0x00000067c6347223 */ /* 0x180fe20000010855 */
[----:B------:R-:W-:Y:S04]  /*196f0*/  MUFU.EX2 R189, R65 ;  /* 0x0000004100bd7308 */ /* 0x000fe80000000800 */
[----:B------:R3:W1:Y:S04]  /*19700*/  MUFU.EX2 R198, R64 ;  /* 0x0000004000c67308 */ /* 0x0006680000000800 */
[----:B------:R-:W-:Y:S04]  /*19710*/  MUFU.EX2 R196, R52 ;  /* 0x0000003400c47308 */ /* 0x000fe80000000800 */
[----:B------:R-:W2:Y:S04]  /*19720*/  MUFU.EX2 R195, R195 ;  /* 0x000000c300c37308 */ /* 0x000ea80000000800 */
[----:B------:R-:W-:Y:S01]  /*19730*/  MUFU.EX2 R193, R193 ;  /* 0x000000c100c17308 */ /* 0x000fe20000000800 */
[----:B------:R-:W-:Y:S01]  /*19740*/  HMMA.16816.F32.BF16 R32, R20, R54, R32 ;  /* 0x000000361420723c */ /* 0x000fe20000041820 */
[----:B---3--:R-:W3:Y:S02]  /*19750*/  LDSM.16.MT88.4 R64, [R62+0x3800] ;  /* 0x003800003e40783b */ /* 0x008ee40000004200 */
[----:B------:R-:W4:Y:S01]  /*19760*/  MUFU.EX2 R200, R200 ;  /* 0x000000c800c87308 */ /* 0x000f220000000800 */
[----:B-----5:R-:W-:Y:S01]  /*19770*/  F2FP.BF16.F32.PACK_AB R20, R191, R194 ;  /* 0x000000c2bf14723e */ /* 0x020fe200000010ff */
[--C-:B------:R-:W-:Y:S01]  /*19780*/  FFMA.FTZ R201, R201, R103, -R102.reuse ;  /* 0x00000067c9c97223 */ /* 0x100fe20000010866 */
[----:B-1----:R-:W-:Y:S01]  /*19790*/  F2FP.BF16.F32.PACK_AB R22, R198, R189 ;  /* 0x000000bdc616723e */ /* 0x002fe200000010ff */
[-CC-:B------:R-:W-:Y:S01]  /*197a0*/  FFMA.FTZ R202, R199, R103.reuse, -R102.reuse ;  /* 0x00000067c7ca7223 */ /* 0x180fe20000010866 */
[-CC-:B------:R-:W-:Y:S01]  /*197b0*/  FFMA.FTZ R203, R197, R103.reuse, -R102.reuse ;  /* 0x00000067c5cb7223 */ /* 0x180fe20000010866 */
[----:B--2---:R-:W-:Y:S01]  /*197c0*/  F2FP.BF16.F32.PACK_AB R21, R195, R196 ;  /* 0x000000c4c315723e */ /* 0x004fe200000010ff */
[-C--:B------:R-:W-:Y:S01]  /*197d0*/  FFMA.FTZ R205, R187, R103.reuse, -R102 ;  /* 0x00000067bbcd7223 */ /* 0x080fe20000010866 */
[-CC-:B------:R-:W-:Y:S01]  /*197e0*/  FFMA.FTZ R204, R192, R103.reuse, -R85.reuse ;  /* 0x00000067c0cc7223 */ /* 0x180fe20000010855 */
[----:B------:R-:W-:Y:S01]  /*197f0*/  FFMA.FTZ R188, R188, R103, -R85 ;  /* 0x00000067bcbc7223 */ /* 0x000fe20000010855 */
[----:B------:R-:W-:Y:S01]  /*19800*/  LDSM.16.MT88.4 R52, [R68+0xe000] ;  /* 0x00e000004434783b */ /* 0x000fe20000004200 */
[----:B----4-:R-:W-:-:S07]  /*19810*/  F2FP.BF16.F32.PACK_AB R23, R200, R193 ;  /* 0x000000c1c817723e */ /* 0x010fce00000010ff */
[C---:B------:R-:W-:Y:S08]  /*19820*/  HMMA.16816.F32.BF16 R12, R20.reuse, R16, R12 ;  /* 0x00000010140c723c */ /* 0x040ff0000004180c */
[C---:B------:R-:W-:Y:S01]  /*19830*/  HMMA.16816.F32.BF16 R8, R20.reuse, R18, R8 ;  /* 0x000000121408723c */ /* 0x040fe20000041808 */
[----:B------:R-:W1:Y:S07]  /*19840*/  LDSM.16.MT88.4 R16, [R50+0xe000] ;  /* 0x00e000003210783b */ /* 0x000e6e0000004200 */
[C---:B------:R-:W-:Y:S08]  /*19850*/  HMMA.16816.F32.BF16 R28, R20.reuse, R44, R28 ;  /* 0x0000002c141c723c */ /* 0x040ff0000004181c */
[----:B------:R-:W-:Y:S01]  /*19860*/  HMMA.16816.F32.BF16 R24, R20, R46, R24 ;  /* 0x0000002e1418723c */ /* 0x000fe20000041818 */
[----:B------:R-:W2:Y:S01]  /*19870*/  LDSM.16.MT88.4 R44, [R48+0x4000] ;  /* 0x00400000302c783b */ /* 0x000ea20000004200 */
[----:B------:R4:W-:Y:S01]  /*19880*/  MUFU.EX2 R199, R201 ;  /* 0x000000c900c77308 */ /* 0x0009e20000000800 */
[----:B------:R-:W-:-:S05]  /*19890*/  FFMA.FTZ R197, R190, R103, -R85 ;  /* 0x00000067bec57223 */ /* 0x000fca0000010855 */
[----:B------:R-:W-:Y:S01]  /*198a0*/  HMMA.16816.F32.BF16 R4, R20, R56, R4 ;  /* 0x000000381404723c */ /* 0x000fe20000041804 */
[----:B------:R-:W5:Y:S01]  /*198b0*/  MUFU.EX2 R202, R202 ;  /* 0x000000ca00ca7308 */ /* 0x000f620000000800 */
[----:B----4-:R-:W-:-:S06]  /*198c0*/  FFMA.FTZ R201, R186, R103, -R85 ;  /* 0x00000067bac97223 */ /* 0x010fcc0000010855 */
[C---:B------:R-:W-:Y:S01]  /*198d0*/  HMMA.16816.F32.BF16 R40, R20.reuse, R58, R40 ;  /* 0x0000003a1428723c */ /* 0x040fe20000041828 */
[----:B------:R-:W4:Y:S01]  /*198e0*/  LDSM.16.MT88.4 R56, [R62+0x4000] ;  /* 0x004000003e38783b */ /* 0x000f220000004200 */
[----:B------:R-:W-:Y:S04]  /*198f0*/  MUFU.EX2 R187, R203 ;  /* 0x000000cb00bb7308 */ /* 0x000fe80000000800 */
[----:B------:R-:W1:Y:S04]  /*19900*/  MUFU.EX2 R192, R205 ;  /* 0x000000cd00c07308 */ /* 0x000e680000000800 */
[----:B------:R-:W-:Y:S04]  /*19910*/  MUFU.EX2 R190, R204 ;  /* 0x000000cc00be7308 */ /* 0x000fe80000000800 */
[----:B------:R-:W2:Y:S04]  /*19920*/  MUFU.EX2 R197, R197 ;  /* 0x000000c500c57308 */ /* 0x000ea80000000800 */
[----:B------:R-:W-:Y:S04]  /*19930*/  MUFU.EX2 R186, R188 ;  /* 0x000000bc00ba7308 */ /* 0x000fe80000000800 */
[----:B------:R-:W2:Y:S01]  /*19940*/  MUFU.EX2 R201, R201 ;  /* 0x000000c900c97308 */ /* 0x000ea20000000800 */
[C---:B---3--:R-:W-:Y:S08]  /*19950*/  HMMA.16816.F32.BF16 R36, R20.reuse, R64, R36 ;  /* 0x000000401424723c */ /* 0x048ff00000041824 */
[----:B------:R-:W-:Y:S01]  /*19960*/  HMMA.16816.F32.BF16 R32, R20, R66, R32 ;  /* 0x000000421420723c */ /* 0x000fe20000041820 */
[----:B-----5:R-:W-:-:S02]  /*19970*/  F2FP.BF16.F32.PACK_AB R20, R202, R199 ;  /* 0x000000c7ca14723e */ /* 0x020fc400000010ff */
[----:B-1----:R-:W-:Y:S02]  /*19980*/  F2FP.BF16.F32.PACK_AB R22, R192, R187 ;  /* 0x000000bbc016723e */ /* 0x002fe400000010ff */
[----:B--2---:R-:W-:Y:S02]  /*19990*/  F2FP.BF16.F32.PACK_AB R21, R197, R190 ;  /* 0x000000bec515723e */ /* 0x004fe400000010ff */
[----:B------:R-:W-:-:S07]  /*199a0*/  F2FP.BF16.F32.PACK_AB R23, R201, R186 ;  /* 0x000000bac917723e */ /* 0x000fce00000010ff */
        /* <DEDUP_REMOVED lines=11> */
[----:B------:R3:W-:Y:S01]  /*19a60*/  MUFU.EX2 R181, R183 ;  /* 0x000000b700b57308 */ /* 0x0007e20000000800 */
[----:B----4-:R-:W-:Y:S01]  /*19a70*/  HMMA.16816.F32.BF16 R36, R20, R56, R36 ;  /* 0x000000381424723c */ /* 0x010fe20000041824 */
[-CC-:B------:R-:W-:Y:S01]  /*19a80*/  FFMA.FTZ R174, R174, R103.reuse, -R85.reuse ;  /* 0x00000067aeae7223 */ /* 0x180fe20000010855 */
[-CC-:B------:R-:W-:Y:S01]  /*19a90*/  FFMA.FTZ R56, R172, R103.reuse, -R85.reuse ;  /* 0x00000067ac387223 */ /* 0x180fe20000010855 */
[----:B------:R-:W-:Y:S04]  /*19aa0*/  MUFU.EX2 R171, R65 ;  /* 0x0000004100ab7308 */ /* 0x000fe80000000800 */
[----:B------:R4:W-:Y:S01]  /*19ab0*/  MUFU.EX2 R176, R64 ;  /* 0x0000004000b07308 */ /* 0x0009e20000000800 */
[----:B---3--:R-:W-:-:S03]  /*19ac0*/  FFMA.FTZ R183, R170, R103, -R85 ;  /* 0x00000067aab77223 */ /* 0x008fc60000010855 */
[----:B------:R-:W3:Y:S01]  /*19ad0*/  MUFU.EX2 R188, R188 ;  /* 0x000000bc00bc7308 */ /* 0x000ee20000000800 */
[C---:B------:R-:W-:Y:S01]  /*19ae0*/  HMMA.16816.F32.BF16 R12, R20.reuse, R52, R12 ;  /* 0x00000034140c723c */ /* 0x040fe2000004180c */
[----:B----4-:R-:W4:Y:S02]  /*19af0*/  LDSM.16.MT88.4 R64, [R62+0x4800] ;  /* 0x004800003e40783b */ /* 0x010f240000004200 */
[----:B------:R-:W-:Y:S05]  /*19b00*/  MUFU.EX2 R173, R173 ;  /* 0x000000ad00ad7308 */ /* 0x000fea0000000800 */
[C---:B------:R-:W-:Y:S01]  /*19b10*/  HMMA.16816.F32.BF16 R8, R20.reuse, R54, R8 ;  /* 0x000000361408723c */ /* 0x040fe20000041808 */
[----:B------:R-:W5:Y:S01]  /*19b20*/  LDSM.16.MT88.4 R52, [R50+0xe800] ;  /* 0x00e800003234783b */ /* 0x000f620000004200 */
        /* <DEDUP_REMOVED lines=14> */
[----:B------:R-:W1:Y:S07]  /*19c10*/  LDSM.16.MT88.4 R16, [R50+0xf000] ;  /* 0x00f000003210783b */ /* 0x000e6e0000004200 */
[C---:B------:R-:W-:Y:S08]  /*19c20*/  HMMA.16816.F32.BF16 R28, R20.reuse, R44, R28 ;  /* 0x0000002c141c723c */ /* 0x040ff0000004181c */
[----:B------:R-:W-:Y:S01]  /*19c30*/  HMMA.16816.F32.BF16 R24, R20, R46, R24 ;  /* 0x0000002e1418723c */ /* 0x000fe20000041818 */
[----:B------:R-:W2:Y:S01]  /*19c40*/  LDSM.16.MT88.4 R44, [R48+0x5000] ;  /* 0x00500000302c783b */ /* 0x000ea20000004200 */
[----:B------:R3:W-:Y:S01]  /*19c50*/  MUFU.EX2 R157, R159 ;  /* 0x0000009f009d7308 */ /* 0x0007e20000000800 */
[-CC-:B------:R-:W-:Y:S01]  /*19c60*/  FFMA.FTZ R155, R158, R103.reuse, -R85.reuse ;  /* 0x000000679e9b7223 */ /* 0x180fe20000010855 */
[-C--:B------:R-:W-:Y:S01]  /*19c70*/  FFMA.FTZ R204, R153, R103.reuse, -R102 ;  /* 0x0000006799cc7223 */ /* 0x080fe20000010866 */
[----:B------:R-:W-:-:S03]  /*19c80*/  FFMA.FTZ R156, R156, R103, -R85 ;  /* 0x000000679c9c7223 */ /* 0x000fc60000010855 */
[----:B----4-:R-:W-:Y:S01]  /*19c90*/  HMMA.16816.F32.BF16 R36, R20, R64, R36 ;  /* 0x000000401424723c */ /* 0x010fe20000041824 */
[-CC-:B------:R-:W-:Y:S01]  /*19ca0*/  FFMA.FTZ R64, R154, R103.reuse, -R85.reuse ;  /* 0x000000679a407223 */ /* 0x180fe20000010855 */
[----:B------:R-:W4:Y:S01]  /*19cb0*/  MUFU.EX2 R174, R174 ;  /* 0x000000ae00ae7308 */ /* 0x000f220000000800 */
[----:B---3--:R-:W-:-:S03]  /*19cc0*/  FFMA.FTZ R159, R152, R103, -R85 ;  /* 0x00000067989f7223 */ /* 0x008fc60000010855 */
[----:B------:R-:W-:Y:S02]  /*19cd0*/  MUFU.EX2 R153, R203 ;  /* 0x000000cb00997308 */ /* 0x000fe40000000800 */
[C---:B-----5:R-:W-:Y:S02]  /*19ce0*/  HMMA.16816.F32.BF16 R4, R20.reuse, R52, R4 ;  /* 0x000000341404723c */ /* 0x060fe40000041804 */
[----:B------:R-:W3:Y:S04]  /*19cf0*/  MUFU.EX2 R158, R204 ;  /* 0x000000cc009e7308 */ /* 0x000ee80000000800 */
[----:B------:R-:W-:Y:S02]  /*19d00*/  MUFU.EX2 R155, R155 ;  /* 0x0000009b009b7308 */ /* 0x000fe40000000800 */
[C---:B------:R-:W-:Y:S01]  /*19d10*/  HMMA.16816.F32.BF16 R40, R20.reuse, R54, R40 ;  /* 0x000000361428723c */ /* 0x040fe20000041828 */
[----:B------:R-:W5:Y:S01]  /*19d20*/  LDSM.16.MT88.4 R52, [R62+0x5000] ;  /* 0x005000003e34783b */ /* 0x000f620000004200 */
[----:B------:R-:W1:Y:S04]  /*19d30*/  MUFU.EX2 R154, R156 ;  /* 0x0000009c009a7308 */ /* 0x000e680000000800 */
[----:B------:R2:W-:Y:S04]  /*19d40*/  MUFU.EX2 R152, R64 ;  /* 0x0000004000987308 */ /* 0x0005e80000000800 */
[----:B------:R-:W2:Y:S01]  /*19d50*/  MUFU.EX2 R159, R159 ;  /* 0x0000009f009f7308 */ /* 0x000ea20000000800 */
[----:B------:R-:W-:Y:S01]  /*19d60*/  HMMA.16816.F32.BF16 R32, R20, R66, R32 ;  /* 0x000000421420723c */ /* 0x000fe20000041820 */
[----:B----4-:R-:W-:-:S02]  /*19d70*/  F2FP.BF16.F32.PACK_AB R20, R174, R157 ;  /* 0x0000009dae14723e */ /* 0x010fc400000010ff */
[----:B---3--:R-:W-:Y:S02]  /*19d80*/  F2FP.BF16.F32.PACK_AB R22, R158, R153 ;  /* 0x000000999e16723e */ /* 0x008fe400000010ff */
[----:B-1----:R-:W-:Y:S01]  /*19d90*/  F2FP.BF16.F32.PACK_AB R21, R154, R155 ;  /* 0x0000009b9a15723e */ /* 0x002fe200000010ff */
        /* <DEDUP_REMOVED lines=9> */
[----:B------:R-:W-:-:S02]  /*19e30*/  FFMA.FTZ R156, R141, R103, -R102 ;  /* 0x000000678d9c7223 */ /* 0x000fc40000010866 */
[----:B------:R3:W-:Y:S04]  /*19e40*/  MUFU.EX2 R141, R143 ;  /* 0x0000008f008d7308 */ /* 0x0007e80000000800 */
[----:B------:R-:W-:Y:S01]  /*19e50*/  HMMA.16816.F32.BF16 R12, R20, R56, R12 ;  /* 0x00000038140c723c */ /* 0x000fe2000004180c */
[-CC-:B------:R-:W-:Y:S01]  /*19e60*/  FFMA.FTZ R57, R139, R103.reuse, -R102.reuse ;  /* 0x000000678b397223 */ /* 0x180fe20000010866 */
[-C--:B------:R-:W-:Y:S01]  /*19e70*/  FFMA.FTZ R139, R142, R103.reuse, -R85 ;  /* 0x000000678e8b7223 */ /* 0x080fe20000010855 */
[----:B------:R-:W-:-:S05]  /*19e80*/  FFMA.FTZ R56, R137, R103, -R102 ;  /* 0x0000006789387223 */ /* 0x000fca0000010866 */
[C---:B------:R-:W-:Y:S01]  /*19e90*/  HMMA.16816.F32.BF16 R8, R20.reuse, R58, R8 ;  /* 0x0000003a1408723c */ /* 0x040fe20000041808 */
[-CC-:B------:R-:W-:Y:S01]  /*19ea0*/  FFMA.FTZ R59, R140, R103.reuse, -R85.reuse ;  /* 0x000000678c3b7223 */ /* 0x180fe20000010855 */
[-CC-:B---3--:R-:W-:Y:S01]  /*19eb0*/  FFMA.FTZ R143, R136, R103.reuse, -R85.reuse ;  /* 0x00000067888f7223 */ /* 0x188fe20000010855 */
[----:B------:R-:W-:Y:S01]  /*19ec0*/  FFMA.FTZ R140, R138, R103, -R85 ;  /* 0x000000678a8c7223 */ /* 0x000fe20000010855 */
[----:B------:R-:W3:Y:S04]  /*19ed0*/  MUFU.EX2 R156, R156 ;  /* 0x0000009c009c7308 */ /* 0x000ee80000000800 */
[----:B------:R-:W-:Y:S04]  /*19ee0*/  MUFU.EX2 R137, R57 ;  /* 0x0000003900897308 */ /* 0x000fe80000000800 */
[----:B------:R3:W4:Y:S04]  /*19ef0*/  MUFU.EX2 R142, R56 ;  /* 0x00000038008e7308 */ /* 0x0007280000000800 */
[----:B------:R-:W-:Y:S04]  /*19f00*/  MUFU.EX2 R139, R139 ;  /* 0x0000008b008b7308 */ /* 0x000fe80000000800 */
[----:B------:R-:W1:Y:S04]  /*19f10*/  MUFU.EX2 R138, R59 ;  /* 0x0000003b008a7308 */ /* 0x000e680000000800 */
[----:B------:R-:W-:Y:S04]  /*19f20*/  MUFU.EX2 R136, R140 ;  /* 0x0000008c00887308 */ /* 0x000fe80000000800 */
[----:B------:R-:W2:Y:S01]  /*19f30*/  MUFU.EX2 R143, R143 ;  /* 0x0000008f008f7308 */ /* 0x000ea20000000800 */
[----:B-----5:R-:W-:Y:S01]  /*19f40*/  HMMA.16816.F32.BF16 R36, R20, R52, R36 ;  /* 0x000000341424723c */ /* 0x020fe20000041824 */
[----:B---3--:R-:W-:-:S02]  /*19f50*/  F2FP.BF16.F32.PACK_AB R56, R156, R141 ;  /* 0x0000008d9c38723e */ /* 0x008fc400000010ff */
[----:B----4-:R-:W-:Y:S02]  /*19f60*/  F2FP.BF16.F32.PACK_AB R58, R142, R137 ;  /* 0x000000898e3a723e */ /* 0x010fe400000010ff */
[----:B-1----:R-:W-:-:S03]  /*19f70*/  F2FP.BF16.F32.PACK_AB R57, R138, R139 ;  /* 0x0000008b8a39723e */ /* 0x002fc600000010ff */
[----:B------:R-:W-:Y:S01]  /*19f80*/  HMMA.16816.F32.BF16 R32, R20, R54, R32 ;  /* 0x000000361420723c */ /* 0x000fe20000041820 */
[----:B------:R-:W1:Y:S01]  /*19f90*/  LDSM.16.MT88.4 R52, [R62+0x5800] ;  /* 0x005800003e34783b */ /* 0x000e620000004200 */
[----:B--2---:R-:W-:-:S03]  /*19fa0*/  F2FP.BF16.F32.PACK_AB R59, R143, R136 ;  /* 0x000000888f3b723e */ /* 0x004fc600000010ff */
[----:B------:R-:W-:Y:S04]  /*19fb0*/  LDSM.16.MT88.4 R20, [R68+0x10000] ;  /* 0x010000004414783b */ /* 0x000fe80000004200 */
[C---:B------:R-:W-:Y:S08]  /*19fc0*/  HMMA.16816.F32.BF16 R12, R56.reuse, R16, R12 ;  /* 0x00000010380c723c */ /* 0x040ff0000004180c */
[C---:B------:R-:W-:Y:S01]  /*19fd0*/  HMMA.16816.F32.BF16 R8, R56.reuse, R18, R8 ;  /* 0x000000123808723c */ /* 0x040fe20000041808 */
[----:B------:R-:W2:Y:S07]  /*19fe0*/  LDSM.16.MT88.4 R16, [R50+0x10000] ;  /* 0x010000003210783b */ /* 0x000eae0000004200 */
[C---:B------:R-:W-:Y:S08]  /*19ff0*/  HMMA.16816.F32.BF16 R28, R56.reuse, R44, R28 ;  /* 0x0000002c381c723c */ /* 0x040ff0000004181c */
[C---:B------:R-:W-:Y:S01]  /*1a000*/  HMMA.16816.F32.BF16 R24, R56.reuse, R46, R24 ;  /* 0x0000002e3818723c */ /* 0x040fe20000041818 */
[----:B------:R-:W3:Y:S07]  /*1a010*/  LDSM.16.MT88.4 R44, [R48+0x6000] ;  /* 0x00600000302c783b */ /* 0x000eee0000004200 */
[C---:B------:R-:W-:Y:S01]  /*1a020*/  HMMA.16816.F32.BF16 R4, R56.reuse, R64, R4 ;  /* 0x000000403804723c */ /* 0x040fe20000041804 */
[-CC-:B------:R-:W-:Y:S01]  /*1a030*/  FFMA.FTZ R64, R133, R103.reuse, -R102.reuse ;  /* 0x0000006785407223 */ /* 0x180fe20000010866 */
[-CC-:B------:R-:W-:Y:S01]  /*1a040*/  FFMA.FTZ R133, R131, R103.reuse, -R102.reuse ;  /* 0x0000006783857223 */ /* 0x180fe20000010866 */
[-CC-:B------:R-:W-:Y:S01]  /*1a050*/  FFMA.FTZ R140, R135, R103.reuse, -R102.reuse ;  /* 0x00000067878c7223 */ /* 0x180fe20000010866 */
[-C--:B------:R-:W-:Y:S01]  /*1a060*/  FFMA.FTZ R204, R129, R103.reuse, -R102 ;  /* 0x0000006781cc7223 */ /* 0x080fe20000010866 */
[----:B------:R4:W-:Y:S01]  /*1a070*/  MUFU.EX2 R131, R64 ;  /* 0x0000004000837308 */ /* 0x0009e20000000800 */
[-CC-:B------:R-:W-:Y:S01]  /*1a080*/  FFMA.FTZ R203, R134, R103.reuse, -R85.reuse ;  /* 0x0000006786cb7223 */ /* 0x180fe20000010855 */
[-CC-:B------:R-:W-:Y:S01]  /*1a090*/  FFMA.FTZ R205, R128, R103.reuse, -R85.reuse ;  /* 0x0000006780cd7223 */ /* 0x180fe20000010855 */
[----:B------:R-:W-:Y:S01]  /*1a0a0*/  HMMA.16816.F32.BF16 R40, R56, R66, R40 ;  /* 0x000000423828723c */ /* 0x000fe20000041828 */
[-CC-:B------:R-:W-:Y:S01]  /*1a0b0*/  FFMA.FTZ R132, R132, R103.reuse, -R85.reuse ;  /* 0x0000006784847223 */ /* 0x180fe20000010855 */
[----:B------:R-:W-:Y:S01]  /*1a0c0*/  FFMA.FTZ R134, R130, R103, -R85 ;  /* 0x0000006782867223 */ /* 0x000fe20000010855 */
[----:B------:R-:W5:Y:S01]  /*1a0d0*/  MUFU.EX2 R140, R140 ;  /* 0x0000008c008c7308 */ /* 0x000f620000000800 */
[----:B----4-:R-:W4:Y:S03]  /*1a0e0*/  LDSM.16.MT88.4 R64, [R62+0x6000] ;  /* 0x006000003e40783b */ /* 0x010f260000004200 */
[----:B------:R-:W-:Y:S01]  /*1a0f0*/  MUFU.EX2 R129, R133 ;  /* 0x0000008500817308 */ /* 0x000fe20000000800 */
[----:B------:R-:W-:-:S03]  /*1a100*/  FADD.FTZ R100, R101, R100 ;  /* 0x0000006465647221 */ /* 0x000fc60000010000 */
[----:B------:R-:W-:Y:S04]  /*1a110*/  MUFU.EX2 R204, R204 ;  /* 0x000000cc00cc7308 */ /* 0x000fe80000000800 */
        /* <DEDUP_REMOVED lines=10> */
[----:B-----5:R-:W-:Y:S01]  /*1a1c0*/  F2FP.BF16.F32.PACK_AB R52, R131, R140 ;  /* 0x0000008c8334723e */ /* 0x020fe200000010ff */
[----:B------:R-:W-:Y:S01]  /*1a1d0*/  FADD.FTZ R97, R97, R98 ;  /* 0x0000006261617221 */ /* 0x000fe20000010000 */
[----:B--2---:R-:W-:-:S03]  /*1a1e0*/  F2FP.BF16.F32.PACK_AB R53, R130, R203 ;  /* 0x000000cb8235723e */ /* 0x004fc600000010ff */
[----:B------:R-:W-:Y:S01]  /*1a1f0*/  HMMA.16816.F32.BF16 R32, R56, R54, R32 ;  /* 0x000000363820723c */ /* 0x000fe20000041820 */
[----:B------:R-:W-:Y:S02]  /*1a200*/  F2FP.BF16.F32.PACK_AB R54, R204, R129 ;  /* 0x00000081cc36723e */ /* 0x000fe400000010ff */
[----:B---3--:R-:W-:Y:S01]  /*1a210*/  F2FP.BF16.F32.PACK_AB R55, R205, R128 ;  /* 0x00000080cd37723e */ /* 0x008fe200000010ff */
        /* <DEDUP_REMOVED lines=16> */
[-CC-:B------:R-:W-:Y:S01]  /*1a320*/  FFMA.FTZ R56, R127, R103.reuse, -R102.reuse ;  /* 0x000000677f387223 */ /* 0x180fe20000010866 */
[----:B------:R-:W-:-:S06]  /*1a330*/  FFMA.FTZ R59, R125, R103, -R102 ;  /* 0x000000677d3b7223 */ /* 0x000fcc0000010866 */
[----:B------:R-:W-:Y:S01]  /*1a340*/  HMMA.16816.F32.BF16 R8, R52, R22, R8 ;  /* 0x000000163408723c */ /* 0x000fe20000041808 */
[----:B------:R-:W3:Y:S01]  /*1a350*/  LDSM.16.MT88.4 R20, [R50+0x10800] ;  /* 0x010800003214783b */ /* 0x000ee20000004200 */
[-CC-:B------:R-:W-:Y:S01]  /*1a360*/  FFMA.FTZ R57, R123, R103.reuse, -R102.reuse ;  /* 0x000000677b397223 */ /* 0x180fe20000010866 */
[----:B------:R-:W-:Y:S01]  /*1a370*/  FFMA.FTZ R58, R121, R103, -R102 ;  /* 0x00000067793a7223 */ /* 0x000fe20000010866 */
[----:B------:R-:W-:Y:S01]  /*1a380*/  FADD.FTZ R92, R92, R93 ;  /* 0x0000005d5c5c7221 */ /* 0x000fe20000010000 */
[----:B------:R-:W-:-:S03]  /*1a390*/  FADD.FTZ R75, R75, R76 ;  /* 0x0000004c4b4b7221 */ /* 0x000fc60000010000 */
[----:B----4-:R-:W-:Y:S01]  /*1a3a0*/  HMMA.16816.F32.BF16 R36, R52, R64, R36 ;  /* 0x000000403424723c */ /* 0x010fe20000041824 */
[-CC-:B------:R-:W-:Y:S01]  /*1a3b0*/  FFMA.FTZ R64, R126, R103.reuse, -R85.reuse ;  /* 0x000000677e407223 */ /* 0x180fe20000010855 */
[-CC-:B------:R-:W-:Y:S01]  /*1a3c0*/  FFMA.FTZ R65, R124, R103.reuse, -R85.reuse ;  /* 0x000000677c417223 */ /* 0x180fe20000010855 */
[----:B------:R-:W-:-:S05]  /*1a3d0*/  FFMA.FTZ R122, R122, R103, -R85 ;  /* 0x000000677a7a7223 */ /* 0x000fca0000010855 */
[----:B------:R-:W-:Y:S01]  /*1a3e0*/  HMMA.16816.F32.BF16 R32, R52, R66, R32 ;  /* 0x000000423420723c */ /* 0x000fe20000041820 */
        /* <DEDUP_REMOVED lines=22> */
[----:B--2---:R-:W-:Y:S01]  /*1a550*/  F2FP.BF16.F32.PACK_AB R55, R67, R66 ;  /* 0x000000424337723e */ /* 0x004fe200000010ff */
[----:B------:R-:W-:Y:S02]  /*1a560*/  FADD.FTZ R86, R86, R87 ;  /* 0x0000005756567221 */ /* 0x000fe40000010000 */
[----:B------:R-:W-:-:S04]  /*1a570*/  FADD.FTZ R69, R69, R70 ;  /* 0x0000004645457221 */ /* 0x000fc80000010000 */
[C---:B------:R-:W-:Y:S08]  /*1a580*/  HMMA.16816.F32.BF16 R12, R52.reuse, R16, R12 ;  /* 0x00000010340c723c */ /* 0x040ff0000004180c */
[C---:B------:R-:W-:Y:S01]  /*1a590*/  HMMA.16816.F32.BF16 R8, R52.reuse, R18, R8 ;  /* 0x000000123408723c */ /* 0x040fe20000041808 */
[----:B------:R-:W1:Y:S07]  /*1a5a0*/  LDSM.16.MT88.4 R16, [R48+0x6800] ;  /* 0x006800003010783b */ /* 0x000e6e0000004200 */
[----:B------:R-:W-:Y:S01]  /*1a5b0*/  HMMA.16816.F32.BF16 R36, R52, R44, R36 ;  /* 0x0000002c3424723c */ /* 0x000fe20000041824 */
[----:B------:R-:W-:Y:S01]  /*1a5c0*/  FADD.FTZ R45, R145, R86 ;  /* 0x00000056912d7221 */ /* 0x000fe20000010000 */
[----:B------:R-:W-:-:S03]  /*1a5d0*/  FADD.FTZ R44, R146, R69 ;  /* 0x00000045922c7221 */ /* 0x000fc60000010000 */
[----:B------:R-:W-:Y:S01]  /*1a5e0*/  FADD.FTZ R45, R144, R45 ;  /* 0x0000002d902d7221 */ /* 0x000fe20000010000 */
[----:B------:R-:W-:Y:S02]  /*1a5f0*/  FADD.FTZ R44, R151, R44 ;  /* 0x0000002c972c7221 */ /* 0x000fe40000010000 */
[----:B---3--:R-:W-:Y:S01]  /*1a600*/  HMMA.16816.F32.BF16 R4, R52, R20, R4 ;  /* 0x000000143404723c */ /* 0x008fe20000041804 */
        /* <DEDUP_REMOVED lines=12> */
[-C--:B------:R-:W-:Y:S01]  /*1a6d0*/  FFMA.FTZ R74, R113, R103.reuse, -R102 ;  /* 0x00000067714a7223 */ /* 0x080fe20000010866 */
[-CC-:B------:R-:W-:Y:S01]  /*1a6e0*/  FFMA.FTZ R76, R118, R103.reuse, -R85.reuse ;  /* 0x00000067764c7223 */ /* 0x180fe20000010855 */
[-CC-:B------:R-:W-:Y:S01]  /*1a6f0*/  FFMA.FTZ R79, R116, R103.reuse, -R85.reuse ;  /* 0x00000067744f7223 */ /* 0x180fe20000010855 */
[-CC-:B------:R-:W-:Y:S01]  /*1a700*/  FFMA.FTZ R77, R114, R103.reuse, -R85.reuse ;  /* 0x00000067724d7223 */ /* 0x180fe20000010855 */
[----:B------:R-:W-:Y:S01]  /*1a710*/  FFMA.FTZ R78, R112, R103, -R85 ;  /* 0x00000067704e7223 */ /* 0x000fe20000010855 */
[----:B------:R-:W-:Y:S01]  /*1a720*/  FADD.FTZ R166, R166, R167 ;  /* 0x000000a7a6a67221 */ /* 0x000fe20000010000 */
[----:B------:R-:W-:Y:S01]  /*1a730*/  FADD.FTZ R160, R160, R161 ;  /* 0x000000a1a0a07221 */ /* 0x000fe20000010000 */
[----:B------:R-:W-:Y:S01]  /*1a740*/  MUFU.EX2 R72, R72 ;  /* 0x0000004800487308 */ /* 0x000fe20000000800 */
[----:B------:R-:W-:Y:S01]  /*1a750*/  HMMA.16816.F32.BF16 R32, R52, R46, R32 ;  /* 0x0000002e3420723c */ /* 0x000fe20000041820 */
[----:B------:R-:W-:Y:S01]  /*1a760*/  FADD.FTZ R163, R163, R166 ;  /* 0x000000a6a3a37221 */ /* 0x000fe20000010000 */
[----:B------:R-:W-:Y:S01]  /*1a770*/  FADD.FTZ R169, R169, R160 ;  /* 0x000000a0a9a97221 */ /* 0x000fe20000010000 */
[----:B------:R-:W3:Y:S01]  /*1a780*/  MUFU.EX2 R75, R75 ;  /* 0x0000004b004b7308 */ /* 0x000ee20000000800 */
[----:B------:R-:W4:Y:S01]  /*1a790*/  LDSM.16.MT88.4 R44, [R50+0x11000] ;  /* 0x01100000322c783b */ /* 0x000f220000004200 */
[----:B------:R-:W-:-:S02]  /*1a7a0*/  FADD.FTZ R168, R168, R163 ;  /* 0x000000a3a8a87221 */ /* 0x000fc40000010000 */
[----:B------:R-:W-:Y:S01]  /*1a7b0*/  MUFU.EX2 R73, R73 ;  /* 0x0000004900497308 */ /* 0x000fe20000000800 */
[----:B-1----:R-:W-:Y:S01]  /*1a7c0*/  HMMA.16816.F32.BF16 R28, R52, R16, R28 ;  /* 0x00000010341c723c */ /* 0x002fe2000004181c */
[-CC-:B------:R-:W-:Y:S01]  /*1a7d0*/  FFMA.FTZ R80, R110, R103.reuse, -R85.reuse ;  /* 0x000000676e507223 */ /* 0x180fe20000010855 */
[-CC-:B------:R-:W-:Y:S01]  /*1a7e0*/  FFMA.FTZ R81, R108, R103.reuse, -R85.reuse ;  /* 0x000000676c517223 */ /* 0x180fe20000010855 */
[----:B------:R-:W1:Y:S01]  /*1a7f0*/  MUFU.EX2 R74, R74 ;  /* 0x0000004a004a7308 */ /* 0x000e620000000800 */
[-CC-:B------:R-:W-:Y:S01]  /*1a800*/  FFMA.FTZ R82, R106, R103.reuse, -R85.reuse ;  /* 0x000000676a527223 */ /* 0x180fe20000010855 */
[----:B------:R-:W-:Y:S01]  /*1a810*/  FFMA.FTZ R249, R104, R103, -R85 ;  /* 0x0000006768f97223 */ /* 0x000fe20000010855 */
[----:B------:R-:W-:Y:S01]  /*1a820*/  LDSM.16.MT88.4 R148, [R50+0x11800] ;  /* 0x011800003294783b */ /* 0x000fe20000004200 */
        /* <DEDUP_REMOVED lines=8> */
[----:B------:R-:W-:Y:S01]  /*1a8b0*/  HMMA.16816.F32.BF16 R24, R52, R18, R24 ;  /* 0x000000123418723c */ /* 0x000fe20000041818 */
[----:B---3--:R-:W-:Y:S01]  /*1a8c0*/  F2FP.BF16.F32.PACK_AB R52, R75, R72 ;  /* 0x000000484b34723e */ /* 0x008fe200000010ff */
[----:B------:R-:W-:Y:S01]  /*1a8d0*/  FADD.FTZ R180, R180, R175 ;  /* 0x000000afb4b47221 */ /* 0x000fe20000010000 */
[----:B-1----:R-:W-:Y:S01]  /*1a8e0*/  F2FP.BF16.F32.PACK_AB R54, R74, R73 ;  /* 0x000000494a36723e */ /* 0x002fe200000010ff */
[----:B------:R-:W-:Y:S01]  /*1a8f0*/  FADD.FTZ R182, R182, R69 ;  /* 0x00000045b6b67221 */ /* 0x000fe20000010000 */
[----:B-----5:R-:W-:Y:S02]  /*1a900*/  F2FP.BF16.F32.PACK_AB R53, R79, R76 ;  /* 0x0000004c4f35723e */ /* 0x020fe400000010ff */
[----:B--2---:R-:W-:Y:S01]  /*1a910*/  F2FP.BF16.F32.PACK_AB R55, R78, R77 ;  /* 0x0000004d4e37723e */ /* 0x004fe200000010ff */
[----:B------:R-:W-:Y:S01]  /*1a920*/  FADD.FTZ R179, R179, R180 ;  /* 0x000000b4b3b37221 */ /* 0x000fe20000010000 */
[----:B------:R-:W-:Y:S01]  /*1a930*/  FADD.FTZ R185, R185, R182 ;  /* 0x000000b6b9b97221 */ /* 0x000fe20000010000 */
[----:B------:R-:W-:Y:S02]  /*1a940*/  LDSM.16.MT88.4 R68, [R68+0x11800] ;  /* 0x011800004444783b */ /* 0x000fe40000004200 */
[----:B------:R-:W-:-:S02]  /*1a950*/  FADD.FTZ R194, R194, R179 ;  /* 0x000000b3c2c27221 */ /* 0x000fc40000010000 */
[----:B------:R-:W-:Y:S01]  /*1a960*/  HMMA.16816.F32.BF16 R12, R52, R20, R12 ;  /* 0x00000014340c723c */ /* 0x000fe2000004180c */
[----:B------:R-:W-:Y:S01]  /*1a970*/  FADD.FTZ R20, R196, R185 ;  /* 0x000000b9c4147221 */ /* 0x000fe20000010000 */
[----:B------:R-:W-:Y:S01]  /*1a980*/  FADD.FTZ R194, R191, R194 ;  /* 0x000000c2bfc27221 */ /* 0x000fe20000010000 */
[----:B------:R-:W-:Y:S01]  /*1a990*/  MUFU.EX2 R80, R80 ;  /* 0x0000005000507308 */ /* 0x000fe20000000800 */
        /* <DEDUP_REMOVED lines=21> */
[C---:B----4-:R-:W-:Y:S02]  /*1aaf0*/  HMMA.16816.F32.BF16 R4, R52.reuse, R44, R4 ;  /* 0x0000002c3404723c */ /* 0x050fe40000041804 */
[----:B------:R-:W-:Y:S01]  /*1ab00*/  FADD.FTZ R170, R170, R173 ;  /* 0x000000adaaaa7221 */ /* 0x000fe20000010000 */
[-CC-:B------:R-:W-:Y:S01]  /*1ab10*/  FFMA.FTZ R44, R111, R103.reuse, -R102.reuse ;  /* 0x000000676f2c7223 */ /* 0x180fe20000010866 */
[-C--:B------:R-:W-:Y:S01]  /*1ab20*/  FFMA.FTZ R45, R109, R103.reuse, -R102 ;  /* 0x000000676d2d7223 */ /* 0x080fe20000010866 */
[----:B------:R-:W-:Y:S01]  /*1ab30*/  FADD.FTZ R176, R176, R171 ;  /* 0x000000abb0b07221 */ /* 0x000fe20000010000 */
[----:B------:R-:W-:Y:S02]  /*1ab40*/  FADD.FTZ R170, R183, R170 ;  /* 0x000000aab7aa7221 */ /* 0x000fe40000010000 */
[----:B------:R-:W-:Y:S01]  /*1ab50*/  HMMA.16816.F32.BF16 R40, R52, R46, R40 ;  /* 0x0000002e3428723c */ /* 0x000fe20000041828 */
[-CC-:B------:R-:W-:Y:S01]  /*1ab60*/  FFMA.FTZ R46, R107, R103.reuse, -R102.reuse ;  /* 0x000000676b2e7223 */ /* 0x180fe20000010866 */
[----:B------:R-:W-:Y:S01]  /*1ab70*/  FFMA.FTZ R47, R105, R103, -R102 ;  /* 0x00000067692f7223 */ /* 0x000fe20000010866 */
[----:B------:R-:W-:Y:S01]  /*1ab80*/  FADD.FTZ R157, R157, R176 ;  /* 0x000000b09d9d7221 */ /* 0x000fe20000010000 */
[----:B------:R-:W-:Y:S01]  /*1ab90*/  FADD.FTZ R155, R155, R170 ;  /* 0x000000aa9b9b7221 */ /* 0x000fe20000010000 */
[----:B------:R-:W-:Y:S02]  /*1aba0*/  MUFU.EX2 R44, R44 ;  /* 0x0000002c002c7308 */ /* 0x000fe40000000800 */
[----:B------:R-:W-:-:S02]  /*1abb0*/  FADD.FTZ R174, R174, R157 ;  /* 0x0000009daeae7221 */ /* 0x000fc40000010000 */
[----:B------:R-:W2:Y:S01]  /*1abc0*/  MUFU.EX2 R45, R45 ;  /* 0x0000002d002d7308 */ /* 0x000ea20000000800 */
[----:B------:R-:W-:-:S03]  /*1abd0*/  FADD.FTZ R155, R154, R155 ;  /* 0x0000009b9a9b7221 */ /* 0x000fc60000010000 */
[----:B------:R-:W-:Y:S04]  /*1abe0*/  MUFU.EX2 R46, R46 ;  /* 0x0000002e002e7308 */ /* 0x000fe80000000800 */
[----:B------:R-:W3:Y:S04]  /*1abf0*/  MUFU.EX2 R47, R47 ;  /* 0x0000002f002f7308 */ /* 0x000ee80000000800 */
[----:B------:R-:W4:Y:S04]  /*1ac00*/  MUFU.EX2 R81, R81 ;  /* 0x0000005100517308 */ /* 0x000f280000000800 */
[----:B------:R-:W-:Y:S04]  /*1ac10*/  MUFU.EX2 R82, R82 ;  /* 0x0000005200527308 */ /* 0x000fe80000000800 */
[----:B------:R-:W5:Y:S01]  /*1ac20*/  MUFU.EX2 R249, R249 ;  /* 0x000000f900f97308 */ /* 0x000f620000000800 */
[----:B------:R-:W-:Y:S01]  /*1ac30*/  FADD.FTZ R153, R153, R174 ;  /* 0x000000ae99997221 */ /* 0x000fe20000010000 */
[----:B------:R-:W-:-:S03]  /*1ac40*/  FADD.FTZ R152, R152, R155 ;  /* 0x0000009b98987221 */ /* 0x000fc60000010000 */
[----:B------:R-:W-:Y:S01]  /*1ac50*/  FADD.FTZ R158, R158, R153 ;  /* 0x000000999e9e7221 */ /* 0x000fe20000010000 */
[----:B------:R-:W-:Y:S01]  /*1ac60*/  FADD.FTZ R152, R159, R152 ;  /* 0x000000989f987221 */ /* 0x000fe20000010000 */
[----:B-1----:R-:W-:Y:S01]  /*1ac70*/  HMMA.16816.F32.BF16 R28, R52, R20, R28 ;  /* 0x00000014341c723c */ /* 0x002fe2000004181c */
[----:B--2---:R-:W-:Y:S01]  /*1ac80*/  F2FP.BF16.F32.PACK_AB R132, R45, R44 ;  /* 0x0000002c2d84723e */ /* 0x004fe200000010ff */
[----:B------:R-:W-:Y:S01]  /*1ac90*/  FADD.FTZ R141, R141, R158 ;  /* 0x0000009e8d8d7221 */ /* 0x000fe20000010000 */
[----:B---3--:R-:W-:Y:S01]  /*1aca0*/  F2FP.BF16.F32.PACK_AB R134, R47, R46 ;  /* 0x0000002e2f86723e */ /* 0x008fe200000010ff */
[----:B------:R-:W-:Y:S01]  /*1acb0*/  FADD.FTZ R21, R139, R152 ;  /* 0x000000988b157221 */ /* 0x000fe20000010000 */
[----:B----4-:R-:W-:Y:S02]  /*1acc0*/  F2FP.BF16.F32.PACK_AB R133, R81, R80 ;  /* 0x000000505185723e */ /* 0x010fe400000010ff */
[----:B-----5:R-:W-:Y:S01]  /*1acd0*/  F2FP.BF16.F32.PACK_AB R135, R249, R82 ;  /* 0x00000052f987723e */ /* 0x020fe200000010ff */
        /* <DEDUP_REMOVED lines=24> */
[----:B------:R-:W2:Y:S01]  /*1ae60*/  LDSM.16.MT88.4 R8, [R48+0x7800] ;  /* 0x007800003008783b */ /* 0x000ea20000004200 */
        /* <DEDUP_REMOVED lines=17> */
[----:B------:R-:W-:Y:S01]  /*1af80*/  IMAD.SHL.U32 R241, R61, 0x8, RZ ;  /* 0x000000083df17824 */ /* 0x000fe200078e00ff */
[----:B------:R-:W-:Y:S01]  /*1af90*/  HMMA.16816.F32.BF16 R148, R132, R150, R40 ;  /* 0x000000968494723c */ /* 0x000fe20000041828 */
[----:B------:R-:W-:Y:S01]  /*1afa0*/  FADD.FTZ R46, R46, R45 ;  /* 0x0000002d2e2e7221 */ /* 0x000fe20000010000 */
[----:B------:R-:W-:Y:S02]  /*1afb0*/  FADD.FTZ R82, R82, R81 ;  /* 0x0000005152527221 */ /* 0x000fe40000010000 */
[----:B------:R-:W-:-:S04]  /*1afc0*/  LOP3.LUT R222, R241, 0x38, RZ, 0xc0, !PT ;  /* 0x00000038f1de7812 */ /* 0x000fc800078ec0ff */
[----:B-1----:R-:W-:Y:S01]  /*1afd0*/  HMMA.16816.F32.BF16 R144, R132, R16, R36 ;  /* 0x000000108490723c */ /* 0x002fe20000041824 */
[----:B------:R-:W-:Y:S01]  /*1afe0*/  FADD.FTZ R250, R47, R46 ;  /* 0x0000002e2ffa7221 */ /* 0x000fe20000010000 */
[----:B------:R-:W-:-:S06]  /*1aff0*/  FADD.FTZ R249, R249, R82 ;  /* 0x00000052f9f97221 */ /* 0x000fcc0000010000 */
[C---:B------:R-:W-:Y:S08]  /*1b000*/  HMMA.16816.F32.BF16 R140, R132.reuse, R18, R32 ;  /* 0x00000012848c723c */ /* 0x040ff00000041820 */
[C---:B--2---:R-:W-:Y:S08]  /*1b010*/  HMMA.16816.F32.BF16 R136, R132.reuse, R8, R28 ;  /* 0x000000088488723c */ /* 0x044ff0000004181c */
[----:B------:R-:W-:Y:S01]  /*1b020*/  HMMA.16816.F32.BF16 R132, R132, R10, R24 ;  /* 0x0000000a8484723c */ /* 0x000fe20000041818 */
[----:B------:R-:W-:-:S04]  /*1b030*/  NOP ;  /* 0x0000000000007918 */ /* 0x000fc80000000000 */
[----:B------:R-:W-:-:S15]  /*1b040*/  @!P5 BRA `(.L_x_4861) ;  /* 0x000000800044d947 */ /* 0x000fde0003800000 */
        /* <DEDUP_REMOVED lines=11> */
.L_x_4868:
        /* <DEDUP_REMOVED lines=13> */
[C---:B------:R-:W-:Y:S02]  /*1b1d0*/  LOP3.LUT R5, R241.reuse, 0x1c0, RZ, 0xc0, !PT ;  /* 0x000001c0f1057812 */ /* 0x040fe400078ec0ff */
[----:B------:R-:W-:Y:S05]  /*1b1e0*/  LOP3.LUT R222, R241, 0x38, RZ, 0xc0, !PT ;  /* 0x00000038f1de7812 */ /* 0x000fea00078ec0ff */
        /* <DEDUP_REMOVED lines=16> */
[----:B------:R-:W2:Y:S11]  /*1b2f0*/  LD.E R15, desc[UR4][R164.64+0x170] ;  /* 0x00017004a40f7980 */ /* 0x000eb6000c101900 */
[----:B------:R-:W-:Y:S01]  /*1b300*/  @!UPT UIADD3 URZ, UPT, UPT, URZ, URZ, URZ ;  /* 0x000000fffffff290 */ /* 0x000fe2000fffe0ff */
[----:B------:R-:W3:Y:S01]  /*1b310*/  LD.E.64 R18, desc[UR10][R164.64+0x28] ;  /* 0x0000280aa4127980 */ /* 0x000ee2000c101b00 */
[-C--:B--2---:R-:W-:Y:S02]  /*1b320*/  IABS R12, R15.reuse ;  /* 0x0000000f000c7213 */ /* 0x084fe40000000000 */
[-C--:B------:R-:W-:Y:S02]  /*1b330*/  IABS R10, R15.reuse ;  /* 0x0000000f000a7213 */ /* 0x080fe40000000000 */
[----:B------:R-:W1:Y:S03]  /*1b340*/  I2F.RP R11, R12 ;  /* 0x0000000c000b7306 */ /* 0x000e660000209400 */
[----:B------:R-:W-:Y:S07]  /*1b350*/  IMAD.MOV R10, RZ, RZ, -R10 ;  /* 0x000000ffff0a7224 */ /* 0x000fee00078e0a0a */
[----:B-1----:R-:W1:Y:S02]  /*1b360*/  MUFU.RCP R8, R11 ;  /* 0x0000000b00087308 */ /* 0x002e640000001000 */
[----:B-1----:R-:W-:Y:S01]  /*1b370*/  VIADD R16, R8, 0xffffffe ;  /* 0x0ffffffe08107836 */ /* 0x002fe20000000000 */
[----:B------:R-:W-:Y:S01]  /*1b380*/  IABS R11, R246 ;  /* 0x000000f6000b7213 */ /* 0x000fe20000000000 */
        /* <DEDUP_REMOVED lines=43> */
[----:B------:R-:W-:Y:S04]  /*1b640*/  IMAD R10, R16, R11, R10 ;  /* 0x0000000b100a7224 */ /* 0x000fe800078e020a */
[----:B------:R-:W-:Y:S02]  /*1b650*/  IMAD.IADD R13, R13, 0x1, R10 ;  /* 0x000000010d0d7824 */ /* 0x000fe400078e020a */
        /* <DEDUP_REMOVED lines=8> */
.L_x_4863:
[----:B------:R-:W-:Y:S05]  /*1b6e0*/  BSYNC.RECONVERGENT B0 ;  /* 0x0000000000007941 */ /* 0x000fea0003800200 */
.L_x_4862:
[----:B------:R-:W1:Y:S01]  /*1b6f0*/  S2UR UR9, SR_CgaCtaId ;  /* 0x00000000000979c3 */ /* 0x000e620000008800 */
[----:B------:R-:W-:Y:S01]  /*1b700*/  ISETP.GE.AND P1, PT, R222, R239, PT ;  /* 0x000000efde00720c */ /* 0x000fe20003f26270 */
[----:B------:R-:W-:Y:S01]  /*1b710*/  UMOV UR10, 0x400 ;  /* 0x00000400000a7882 */ /* 0x000fe20000000000 */
[--C-:B------:R-:W-:Y:S01]  /*1b720*/  LOP3.LUT R5, R5, 0x38, R208.reuse, 0xf8, !PT ;  /* 0x0000003805057812 */ /* 0x100fe200078ef8d0 */
[----:B------:R-:W2:Y:S01]  /*1b730*/  LDCU.64 UR4, c[0x0][0x358] ;  /* 0x00006b00ff0477ac */ /* 0x000ea20008000a00 */
[----:B------:R-:W-:Y:S01]  /*1b740*/  LOP3.LUT R251, R241, 0x1e00, RZ, 0xc0, !PT ;  /* 0x00001e00f1fb7812 */ /* 0x000fe200078ec0ff */
[----:B------:R-:W-:Y:S01]  /*1b750*/  BSSY.RECONVERGENT B1, `(.L_x_4864) ;  /* 0x0000344000017945 */ /* 0x000fe20003800200 */
[----:B------:R-:W-:Y:S02]  /*1b760*/  LOP3.LUT R4, R5, R222, RZ, 0x3c, !PT ;  /* 0x000000de05047212 */ /* 0x000fe400078e3cff */
[----:B------:R-:W-:Y:S02]  /*1b770*/  SHF.L.U32 R5, R228, 0x5, RZ ;  /* 0x00000005e4057819 */ /* 0x000fe400000006ff */
[----:B------:R-:W-:Y:S02]  /*1b780*/  LOP3.LUT R251, R4, R251, RZ, 0xfc, !PT ;  /* 0x000000fb04fb7212 */ /* 0x000fe400078efcff */
[----:B------:R-:W-:Y:S02]  /*1b790*/  IADD3 R8, P0, PT, R5, R232, RZ ;  /* 0x000000e805087210 */ /* 0x000fe40007f1e0ff */
[C---:B------:R-:W-:Y:S02]  /*1b7a0*/  @!P1 R2UR UR32, R6.reuse ;  /* 0x00000000062092ca */ /* 0x040fe400000e0000 */
[C---:B------:R-:W-:Y:S02]  /*1b7b0*/  @!P1 R2UR UR33, R7.reuse ;  /* 0x00000000072192ca */ /* 0x040fe400000e0000 */
[----:B------:R-:W-:Y:S02]  /*1b7c0*/  @!P1 R2UR UR30, R6 ;  /* 0x00000000061e92ca */ /* 0x000fe400000e0000 */
[C---:B------:R-:W-:Y:S02]  /*1b7d0*/  @!P1 R2UR UR31, R7.reuse ;  /* 0x00000000071f92ca */ /* 0x040fe400000e0000 */
[----:B------:R-:W-:Y:S01]  /*1b7e0*/  SHF.L.U64.HI R4, R228, 0x5, R229 ;  /* 0x00000005e4047819 */ /* 0x000fe200000102e5 */
[----:B-1----:R-:W-:Y:S01]  /*1b7f0*/  ULEA UR8, UR9, UR10, 0x18 ;  /* 0x0000000a09087291 */ /* 0x002fe2000f8ec0ff */
[----:B------:R-:W-:Y:S02]  /*1b800*/  @!P1 R2UR UR28, R6 ;  /* 0x00000000061c92ca */ /* 0x000fe400000e0000 */
[----:B------:R-:W-:Y:S02]  /*1b810*/  IADD3.X R9, PT, PT, R4, R233, RZ, P0, !PT ;  /* 0x000000e904097210 */ /* 0x000fe400007fe4ff */
[----:B------:R-:W-:Y:S02]  /*1b820*/  @!P1 R2UR UR29, R7 ;  /* 0x00000000071d92ca */ /* 0x000fe400000e0000 */
[----:B------:R-:W-:Y:S02]  /*1b830*/  LEA R251, R251, UR8, 0x1 ;  /* 0x00000008fbfb7c11 */ /* 0x000fe4000f8e08ff */
[-C--:B------:R-:W-:Y:S02]  /*1b840*/  IADD3 R14, P0, PT, R8, R5.reuse, RZ ;  /* 0x00000005080e7210 */ /* 0x080fe40007f1e0ff */
[C---:B------:R-:W-:Y:S01]  /*1b850*/  @!P1 R2UR UR26, R6.reuse ;  /* 0x00000000061a92ca */ /* 0x040fe200000e0000 */
[----:B------:R-:W-:Y:S01]  /*1b860*/  @!PT LDS RZ, [RZ] ;  /* 0x00000000fffff984 */ /* 0x000fe20000000800 */
[----:B------:R-:W-:Y:S01]  /*1b870*/  @!PT LDS RZ, [RZ] ;  /* 0x00000000fffff984 */ /* 0x000fe20000000800 */
[----:B------:R-:W-:Y:S01]  /*1b880*/  @!PT LDS RZ, [RZ] ;  /* 0x00000000fffff984 */ /* 0x000fe20000000800 */
[----:B------:R-:W-:Y:S01]  /*1b890*/  @!P1 LDGSTS.E.BYPASS.LTC128B.128 [R251+0xa000], desc[UR32][R232.64] ;  /* 0x0a000000e8fb9fae */ /* 0x000fe2000b981a20 */
[-C--:B------:R-:W-:Y:S02]  /*1b8a0*/  IADD3.X R15, PT, PT, R9, R4.reuse, RZ, P0, !PT ;  /* 0x00000004090f7210 */ /* 0x080fe400007fe4ff */
[C---:B------:R-:W-:Y:S02]  /*1b8b0*/  @!P1 R2UR UR27, R7.reuse ;  /* 0x00000000071b92ca */ /* 0x040fe400000e0000 */
[C---:B------:R-:W-:Y:S02]  /*1b8c0*/  @!P1 R2UR UR24, R6.reuse ;  /* 0x00000000061892ca */ /* 0x040fe400000e0000 */
[C---:B------:R-:W-:Y:S01]  /*1b8d0*/  @!P1 R2UR UR22, R6.reuse ;  /* 0x00000000061692ca */ /* 0x040fe200000e0000 */
[----:B------:R-:W-:Y:S01]  /*1b8e0*/  @P1 STS.128 [R251+0xa000], RZ ;  /* 0x00a000fffb001388 */ /* 0x000fe20000000c00 */
[C---:B------:R-:W-:Y:S02]  /*1b8f0*/  @!P1 R2UR UR20, R6.reuse ;  /* 0x00000000061492ca */ /* 0x040fe400000e0000 */
        /* <DEDUP_REMOVED lines=12> */
[C---:B------:R-:W-:Y:S02]  /*1b9c0*/  @!P1 R2UR UR34, R6.reuse ;  /* 0x00000000062292ca */ /* 0x040fe400000e0000 */
[----:B------:R-:W-:Y:S02]  /*1b9d0*/  @!P1 R2UR UR10, R6 ;  /* 0x00000000060a92ca */ /* 0x000fe400000e0000 */
[-C--:B------:R-:W-:Y:S02]  /*1b9e0*/  IADD3 R6, P0, PT, R14, R5.reuse, RZ ;  /* 0x000000050e067210 */ /* 0x080fe40007f1e0ff */
        /* <DEDUP_REMOVED lines=11> */
[C---:B------:R-:W-:Y:S02]  /*1baa0*/  @!P1 R2UR UR13, R7.reuse ;  /* 0x00000000070d92ca */ /* 0x040fe400000e0000 */
[C---:B------:R-:W-:Y:S02]  /*1bab0*/  @!P1 R2UR UR41, R7.reuse ;  /* 0x00000000072992ca */ /* 0x040fe400000e0000 */
[C---:B------:R-:W-:Y:S02]  /*1bac0*/  @!P1 R2UR UR39, R7.reuse ;  /* 0x00000000072792ca */ /* 0x040fe400000e0000 */
[C---:B------:R-:W-:Y:S02]  /*1bad0*/  @!P1 R2UR UR37, R7.reuse ;  /* 0x00000000072592ca */ /* 0x040fe400000e0000 */
[C---:B------:R-:W-:Y:S02]  /*1bae0*/  @!P1 R2UR UR35, R7.reuse ;  /* 0x00000000072392ca */ /* 0x040fe400000e0000 */
[----:B------:R-:W-:Y:S02]  /*1baf0*/  @!P1 R2UR UR11, R7 ;  /* 0x00000000070b92ca */ /* 0x000fe400000e0000 */
[-C--:B------:R-:W-:Y:S02]  /*1bb00*/  IADD3.X R7, PT, PT, R15, R4.reuse, RZ, P0, !PT ;  /* 0x000000040f077210 */ /* 0x080fe400007fe4ff */
[-C--:B------:R-:W-:Y:S02]  /*1bb10*/  IADD3 R12, P0, PT, R6, R5.reuse, RZ ;  /* 0x00000005060c7210 */ /* 0x080fe40007f1e0ff */
[----:B------:R-:W-:Y:S01]  /*1bb20*/  SHF.R.U32.HI R220, RZ, 0x1, R208 ;  /* 0x00000001ffdc7819 */ /* 0x000fe200000116d0 */
[----:B------:R-:W-:Y:S01]  /*1bb30*/  @!PT LDS RZ, [RZ] ;  /* 0x00000000fffff984 */ /* 0x000fe20000000800 */
[----:B------:R-:W-:Y:S01]  /*1bb40*/  @!PT LDS RZ, [RZ] ;  /* 0x00000000fffff984 */ /* 0x000fe20000000800 */
[----:B------:R-:W-:Y:S01]  /*1bb50*/  @!PT LDS RZ, [RZ] ;  /* 0x00000000fffff984 */ /* 0x000fe20000000800 */
[----:B------:R4:W-:Y:S01]  /*1bb60*/  @!P1 LDGSTS.E.BYPASS.LTC128B.128 [R251+0xb800], desc[UR26][R6.64] ;  /* 0x0b80000006fb9fae */ /* 0x0009e2000b981a1a */
[-C--:B------:R-:W-:Y:S02]  /*1bb70*/  IADD3.X R13, PT, PT, R7, R4.reuse, RZ, P0, !PT ;  /* 0x00000004070d7210 */ /* 0x080fe400007fe4ff */
[-C--:B------:R-:W-:Y:S02]  /*1bb80*/  IADD3 R10, P0, PT, R12, R5.reuse, RZ ;  /* 0x000000050c0a7210 */ /* 0x080fe40007f1e0ff */
[----:B------:R-:W-:Y:S02]  /*1bb90*/  SHF.L.U32 R221, R208, 0x5, RZ ;  /* 0x00000005d0dd7819 */ /* 0x000fe400000006ff */
[-C--:B------:R-:W-:Y:S01]  /*1bba0*/  IADD3.X R11, PT, PT, R13, R4.reuse, RZ, P0, !PT ;  /* 0x000000040d0b7210 */ /* 0x080fe200007fe4ff */
[----:B------:R-:W-:Y:S01]  /*1bbb0*/  @P1 STS.128 [R251+0xb800], RZ ;  /* 0x00b800fffb001388 */ /* 0x000fe20000000c00 */
[-C--:B------:R-:W-:Y:S02]  /*1bbc0*/  IADD3 R16, P0, PT, R10, R5.reuse, RZ ;  /* 0x000000050a107210 */ /* 0x080fe40007f1e0ff */
[----:B------:R-:W-:Y:S02]  /*1bbd0*/  LOP3.LUT R223, R220, 0x8, RZ, 0xc0, !PT ;  /* 0x00000008dcdf7812 */ /* 0x000fe400078ec0ff */
[-C--:B------:R-:W-:Y:S02]  /*1bbe0*/  IADD3.X R17, PT, PT, R11, R4.reuse, RZ, P0, !PT ;  /* 0x000000040b117210 */ /* 0x080fe400007fe4ff */
[-C--:B-1----:R-:W-:Y:S01]  /*1bbf0*/  IADD3 R8, P0, PT, R16, R5.reuse, RZ ;  /* 0x0000000510087210 */ /* 0x082fe20007f1e0ff */
[----:B------:R-:W-:Y:S01]  /*1bc00*/  @!PT LDS RZ, [RZ] ;  /* 0x00000000fffff984 */ /* 0x000fe20000000800 */
[----:B------:R-:W-:Y:S01]  /*1bc10*/  @!PT LDS RZ, [RZ] ;  /* 0x00000000fffff984 */ /* 0x000fe20000000800 */
[----:B------:R-:W-:Y:S01]  /*1bc20*/  @!PT LDS RZ, [RZ] ;  /* 0x00000000fffff984 */ /* 0x000fe20000000800 */
[----:B------:R1:W-:Y:S01]  /*1bc30*/  @!P1 LDGSTS.E.BYPASS.LTC128B.128 [R251+0xc000], desc[UR24][R12.64] ;  /* 0x0c0000000cfb9fae */ /* 0x0003e2000b981a18 */
[----:B------:R-:W-:Y:S02]  /*1bc40*/  LOP3.LUT R3, R2, 0x1c0, RZ, 0xc0, !PT ;  /* 0x000001c002037812 */ /* 0x000fe400078ec0ff */
[-C--:B------:R-:W-:Y:S02]  /*1bc50*/  IADD3.X R9, PT, PT, R17, R4.reuse, RZ, P0, !PT ;  /* 0x0000000411097210 */ /* 0x080fe400007fe4ff */
[-C--:B---3--:R-:W-:Y:S02]  /*1bc60*/  IADD3 R14, P0, PT, R8, R5.reuse, RZ ;  /* 0x00000005080e7210 */ /* 0x088fe40007f1e0ff */
[----:B------:R-:W-:Y:S01]  /*1bc70*/  LOP3.LUT R221, R221, 0x7c00, RZ, 0xc0, !PT ;  /* 0x00007c00dddd7812 */ /* 0x000fe200078ec0ff */
[----:B------:R-:W-:Y:S01]  /*1bc80*/  @P1 STS.128 [R251+0xc000], RZ ;  /* 0x00c000fffb001388 */ /* 0x000fe20000000c00 */
[-C--:B------:R-:W-:Y:S02]  /*1bc90*/  IADD3.X R15, PT, PT, R9, R4.reuse, RZ, P0, !PT ;  /* 0x00000004090f7210 */ /* 0x080fe400007fe4ff */
[-C--:B----4-:R-:W-:Y:S02]  /*1bca0*/  IADD3 R6, P0, PT, R14, R5.reuse, RZ ;  /* 0x000000050e067210 */ /* 0x090fe40007f1e0ff */
[----:B------:R-:W-:Y:S02]  /*1bcb0*/  LOP3.LUT R223, R223, 0x1c0, R2, 0xf8, !PT ;  /* 0x000001c0dfdf7812 */ /* 0x000fe400078ef802 */
[----:B------:R-:W-:Y:S01]  /*1bcc0*/  IADD3.X R7, PT, PT, R15, R4, RZ, P0, !PT ;  /* 0x000000040f077210 */ /* 0x000fe200007fe4ff */
[----:B------:R-:W-:Y:S01]  /*1bcd0*/  @!PT LDS RZ, [RZ] ;  /* 0x00000000fffff984 */ /* 0x000fe20000000800 */
[----:B------:R-:W-:Y:S01]  /*1bce0*/  @!PT LDS RZ, [RZ] ;  /* 0x00000000fffff984 */ /* 0x000fe20000000800 */
[----:B------:R-:W-:Y:S01]  /*1bcf0*/  @!PT LDS RZ, [RZ] ;  /* 0x00000000fffff984 */ /* 0x000fe20000000800 */
[----:B------:R3:W-:Y:S01]  /*1bd00*/  @!P1 LDGSTS.E.BYPASS.LTC128B.128 [R251+0xc800], desc[UR22][R10.64] ;  /* 0x0c8000000afb9fae */ /* 0x0007e2000b981a16 */
[----:B------:R-:W-:Y:S02]  /*1bd10*/  LOP3.LUT R3, R3, 0x8, R208, 0xf8, !PT ;  /* 0x0000000803037812 */ /* 0x000fe400078ef8d0 */
[----:B------:R-:W-:Y:S02]  /*1bd20*/  LOP3.LUT R108, R2, 0x400, RZ, 0xc0, !PT ;  /* 0x00000400026c7812 */ /* 0x000fe400078ec0ff */
[----:B------:R-:W-:Y:S02]  /*1bd30*/  LOP3.LUT R2, R221, 0x200, R2, 0xf8, !PT ;  /* 0x00000200dd027812 */ /* 0x000fe400078ef802 */
[-C--:B------:R-:W-:Y:S01]  /*1bd40*/  LOP3.LUT R223, R223, R222.reuse, RZ, 0x3c, !PT ;  /* 0x000000dedfdf7212 */ /* 0x080fe200078e3cff */
[----:B------:R-:W-:Y:S01]  /*1bd50*/  @P1 STS.128 [R251+0xc800], RZ ;  /* 0x00c800fffb001388 */ /* 0x000fe20000000c00 */
[----:B------:R-:W-:Y:S02]  /*1bd60*/  LOP3.LUT R3, R3, R222, RZ, 0x3c, !PT ;  /* 0x000000de03037212 */ /* 0x000fe400078e3cff */
[----:B-1----:R-:W-:Y:S02]  /*1bd70*/  IADD3 R12, P0, PT, R6, R5, RZ ;  /* 0x00000005060c7210 */ /* 0x002fe40007f1e0ff */
[----:B------:R-:W-:Y:S02]  /*1bd80*/  LOP3.LUT R2, R2, R223, RZ, 0xfc, !PT ;  /* 0x000000df02027212 */ /* 0x000fe400078efcff */
[----:B------:R-:W-:Y:S01]  /*1bd90*/  IADD3.X R13, PT, PT, R7, R4, RZ, P0, !PT ;  /* 0x00000004070d7210 */ /* 0x000fe200007fe4ff */
[----:B------:R-:W-:Y:S01]  /*1bda0*/  @!PT LDS RZ, [RZ] ;  /* 0x00000000fffff984 */ /* 0x000fe20000000800 */
[----:B------:R-:W-:Y:S01]  /*1bdb0*/  @!PT LDS RZ, [RZ] ;  /* 0x00000000fffff984 */ /* 0x000fe20000000800 */
[----:B------:R-:W-:Y:S01]  /*1bdc0*/  @!PT LDS RZ, [RZ] ;  /* 0x00000000fffff984 */ /* 0x000fe20000000800 */
[----:B------:R-:W-:Y:S01]  /*1bdd0*/  @!P1 LDGSTS.E.BYPASS.LTC128B.128 [R251+0xd000], desc[UR20][R16.64] ;  /* 0x0d00000010fb9fae */ /* 0x000fe2000b981a14 */
[----:B------:R-:W-:Y:S02]  /*1bde0*/  LEA R108, R3, R108, 0x1 ;  /* 0x0000006c036c7211 */ /* 0x000fe400078e08ff */
[----:B------:R-:W-:Y:S02]  /*1bdf0*/  LEA R3, R2, UR8, 0x1 ;  /* 0x0000000802037c11 */ /* 0x000fe4000f8e08ff */
[----:B------:R-:W-:Y:S02]  /*1be00*/  MOV R2, 0x20 ;  /* 0x0000002000027802 */ /* 0x000fe40000000f00 */
[----:B------:R-:W-:Y:S01]  /*1be10*/  IADD3 R209, PT, PT, R108, UR8, RZ ;  /* 0x000000086cd17c10 */ /* 0x000fe2000fffe0ff */
[----:B------:R-:W-:Y:S01]  /*1be20*/  @P1 STS.128 [R251+0xd000], RZ ;  /* 0x00d000fffb001388 */ /* 0x000fe20000000c00 */
[----:B------:R-:W-:Y:S02]  /*1be30*/  LOP3.LUT P2, RZ, R208, 0x4, RZ, 0xc0, !PT ;  /* 0x00000004d0ff7812 */ /* 0x000fe4000784c0ff */
[-C--:B---3--:R-:W-:Y:S04]  /*1be40*/  IADD3 R10, P0, PT, R12, R5.reuse, RZ ;  /* 0x000000050c0a7210 */ /* 0x088fe80007f1e0ff */
[-C--:B------:R-:W-:Y:S01]  /*1be50*/  IADD3.X R11, PT, PT, R13, R4.reuse, RZ, P0, !PT ;  /* 0x000000040d0b7210 */ /* 0x080fe200007fe4ff */
        /* <DEDUP_REMOVED lines=34> */
[----:B------:R1:W-:Y:S01]  /*1c080*/  @!P1 LDGSTS.E.BYPASS.LTC128B.128 [R251+0x10000], desc[UR38][R8.64] ;  /* 0x1000000008fb9fae */ /* 0x0003e2000b981a26 */
[----:B------:R-:W-:Y:S04]  /*1c090*/  @!P1 IADD3 R14, P0, PT, R12, R5, RZ ;  /* 0x000000050c0e9210 */ /* 0x000fe80007f1e0ff */
[----:B------:R-:W-:Y:S02]  /*1c0a0*/  @!P1 IADD3.X R15, PT, PT, R13, R4, RZ, P0, !PT ;  /* 0x000000040d0f9210 */ /* 0x000fe400007fe4ff */
[----:B------:R-:W-:Y:S01]  /*1c0b0*/  LOP3.LUT P0, RZ, R208, 0x2, RZ, 0xc0, !PT ;  /* 0x00000002d0ff7812 */ /* 0x000fe2000780c0ff */
[----:B------:R-:W-:Y:S03]  /*1c0c0*/  @P1 STS.128 [R251+0x10000], RZ ;  /* 0x010000fffb001388 */ /* 0x000fe60000000c00 */
[----:B------:R-:W-:Y:S02]  /*1c0d0*/  SEL R2, R2, 0xffffffe0, !P0 ;  /* 0xffffffe002027807 */ /* 0x000fe40004000000 */
[----:B------:R-:W-:Y:S02]  /*1c0e0*/  ISETP.NE.AND P0, PT, R248, RZ, PT ;  /* 0x000000fff800720c */ /* 0x000fe40003f05270 */
[-C--:B------:R-:W-:Y:S01]  /*1c0f0*/  IADD3 R172, PT, PT, R3, R2.reuse, RZ ;  /* 0x0000000203ac7210 */ /* 0x080fe20007ffe0ff */
[----:B------:R-:W-:Y:S01]  /*1c100*/  @!PT LDS RZ, [RZ] ;  /* 0x00000000fffff984 */ /* 0x000fe20000000800 */
[----:B------:R-:W-:Y:S01]  /*1c110*/  @!PT LDS RZ, [RZ] ;  /* 0x00000000fffff984 */ /* 0x000fe20000000800 */
[----:B------:R-:W-:Y:S01]  /*1c120*/  @!PT LDS RZ, [RZ] ;  /* 0x00000000fffff984 */ /* 0x000fe20000000800 */
[----:B------:R3:W-:Y:S01]  /*1c130*/  @!P1 LDGSTS.E.BYPASS.LTC128B.128 [R251+0x10800], desc[UR36][R6.64] ;  /* 0x1080000006fb9fae */ /* 0x0007e2000b981a24 */
[----:B------:R-:W-:Y:S07]  /*1c140*/  IADD3 R224, PT, PT, R209, R2, RZ ;  /* 0x00000002d1e07210 */ /* 0x000fee0007ffe0ff */
        /* <DEDUP_REMOVED lines=12> */
[----:B-1----:R-:W3:Y:S08]  /*1c210*/  LDSM.16.M88.4 R8, [R108+UR8+0x2000] ;  /* 0x002000086c08783b */ /* 0x002ef00008000200 */
[----:B------:R-:W4:Y:S08]  /*1c220*/  LDSM.16.M88.4 R16, [R108+UR8+0x2800] ;  /* 0x002800086c10783b */ /* 0x000f300008000200 */
[----:B------:R-:W1:Y:S08]  /*1c230*/  LDSM.16.M88.4 R24, [R108+UR8+0x3000] ;  /* 0x003000086c18783b */ /* 0x000e700008000200 */
[----:B------:R-:W5:Y:S08]  /*1c240*/  LDSM.16.M88.4 R32, [R108+UR8+0x3800] ;  /* 0x003800086c20783b */ /* 0x000f700008000200 */
[----:B------:R-:W2:Y:S01]  /*1c250*/  LDSM.16.M88.4 R40, [R108+UR8+0x4000] ;  /* 0x004000086c28783b */ /* 0x000ea20008000200 */
        /* <DEDUP_REMOVED lines=8> */
[C---:B-1----:R-:W-:Y:S07]  /*1c2e0*/  HMMA.16816.F32.BF16 R20, R128.reuse, R24, RZ ;  /* 0x000000188014723c */ /* 0x042fee00000418ff */
[----:B------:R-:W1:Y:S01]  /*1c2f0*/  LDSM.16.M88.4 R80, [R108+UR8+0x6800] ;  /* 0x006800086c50783b */ /* 0x000e620008000200 */
[C---:B------:R-:W-:Y:S07]  /*1c300*/  HMMA.16816.F32.BF16 R24, R128.reuse, R26, RZ ;  /* 0x0000001a8018723c */ /* 0x040fee00000418ff */
[----:B------:R-:W1:Y:S01]  /*1c310*/  LDSM.16.M88.4 R88, [R108+UR8+0x7000] ;  /* 0x007000086c58783b */ /* 0x000e620008000200 */
        /* <DEDUP_REMOVED lines=9> */
[----:B------:R2:W3:Y:S01]  /*1c3b0*/  LDSM.16.M88.4 R168, [R108+UR8+0x9800] ;  /* 0x009800086ca8783b */ /* 0x0004e20008000200 */
        /* <DEDUP_REMOVED lines=17> */
[----:B------:R-:W0:Y:S08]  /*1c4d0*/  LDGDEPBAR ;  /* 0x00000000000079af */ /* 0x000e300000000000 */
[----:B------:R-:W1:Y:S01]  /*1c4e0*/  LDSM.16.M88.4 R204, [R224+0x5800] ;  /* 0x00580000e0cc783b */ /* 0x000e620000000200 */
[C---:B------:R-:W-:Y:S07]  /*1c4f0*/  HMMA.16816.F32.BF16 R84, R128.reuse, R88, RZ ;  /* 0x000000588054723c */ /* 0x040fee00000418ff */
[----:B------:R-:W4:Y:S01]  /*1c500*/  LD.E R252, desc[UR4][R164.64+0x18c] ;  /* 0x00018c04a4fc7980 */ /* 0x000f22000c101900 */
[C---:B------:R-:W-:Y:S08]  /*1c510*/  HMMA.16816.F32.BF16 R88, R128.reuse, R90, RZ ;  /* 0x0000005a8058723c */ /* 0x040ff000000418ff */
        /* <DEDUP_REMOVED lines=11> */
[C---:B------:R-:W-:Y:S08]  /*1c5d0*/  HMMA.16816.F32.BF16 R4, R172.reuse, R176, R4 ;  /* 0x000000b0ac04723c */ /* 0x040ff00000041804 */
[C---:B------:R-:W-:Y:S01]  /*1c5e0*/  HMMA.16816.F32.BF16 R8, R172.reuse, R178, R8 ;  /* 0x000000b2ac08723c */ /* 0x040fe20000041808 */
[----:B------:R-:W3:Y:S07]  /*1c5f0*/  LDSM.16.M88.4 R176, [R224+0x6800] ;  /* 0x00680000e0b0783b */ /* 0x000eee0000000200 */
[C---:B------:R-:W-:Y:S08]  /*1c600*/  HMMA.16816.F32.BF16 R12, R172.reuse, R180, R12 ;  /* 0x000000b4ac0c723c */ /* 0x040ff0000004180c */
[C---:B------:R-:W-:Y:S01]  /*1c610*/  HMMA.16816.F32.BF16 R16, R172.reuse, R182, R16 ;  /* 0x000000b6ac10723c */ /* 0x040fe20000041810 */
[----:B------:R-:W5:Y:S07]  /*1c620*/  LDSM.16.M88.4 R180, [R224+0x7000] ;  /* 0x00700000e0b4783b */ /* 0x000f6e0000000200 */
        /* <DEDUP_REMOVED lines=11> */
[C---:B-1----:R-:W-:Y:S08]  /*1c6e0*/  HMMA.16816.F32.BF16 R52, R172.reuse, R200, R52 ;  /* 0x000000c8ac34723c */ /* 0x042ff00000041834 */
[C---:B------:R-:W-:Y:S08]  /*1c6f0*/  HMMA.16816.F32.BF16 R56, R172.reuse, R202, R56 ;  /* 0x000000caac38723c */ /* 0x040ff00000041838 */
[C---:B------:R-:W-:Y:S08]  /*1c700*/  HMMA.16816.F32.BF16 R60, R172.reuse, R204, R60 ;  /* 0x000000ccac3c723c */ /* 0x040ff0000004183c */
[C---:B------:R-:W-:Y:S08]  /*1c710*/  HMMA.16816.F32.BF16 R64, R172.reuse, R206, R64 ;  /* 0x000000ceac40723c */ /* 0x040ff00000041840 */
[C---:B--2---:R-:W-:Y:S01]  /*1c720*/  HMMA.16816.F32.BF16 R68, R172.reuse, R168, R68 ;  /* 0x000000a8ac44723c */ /* 0x044fe20000041844 */
[----:B------:R-:W-:Y:S07]  /*1c730*/  MOV R168, 0x40 ;  /* 0x0000004000a87802 */ /* 0x000fee0000000f00 */
[C---:B------:R-:W-:Y:S08]  /*1c740*/  HMMA.16816.F32.BF16 R72, R172.reuse, R170, R72 ;  /* 0x000000aaac48723c */ /* 0x040ff00000041848 */
[C---:B---3--:R-:W-:Y:S03]  /*1c750*/  HMMA.16816.F32.BF16 R76, R172.reuse, R176, R76 ;  /* 0x000000b0ac4c723c */ /* 0x048fe6000004184c */
[----:B------:R-:W-:Y:S02]  /*1c760*/  SEL R176, R168, 0xffffffc0, !P2 ;  /* 0xffffffc0a8b07807 */ /* 0x000fe40005000000 */
[----:B------:R-:W1:Y:S02]  /*1c770*/  LDSM.16.M88.4 R168, [R224+0x8000] ;  /* 0x00800000e0a8783b */ /* 0x000e640000000200 */
[-C--:B------:R-:W-:Y:S01]  /*1c780*/  IADD3 R225, PT, PT, R3, R176.reuse, RZ ;  /* 0x000000b003e17210 */ /* 0x080fe20007ffe0ff */
[C---:B------:R-:W-:Y:S03]  /*1c790*/  HMMA.16816.F32.BF16 R80, R172.reuse, R178, R80 ;  /* 0x000000b2ac50723c */ /* 0x040fe60000041850 */
[----:B------:R-:W-:Y:S02]  /*1c7a0*/  IADD3 R3, PT, PT, R209, R176, RZ ;  /* 0x000000b0d1037210 */ /* 0x000fe40007ffe0ff */
[----:B------:R-:W2:Y:S03]  /*1c7b0*/  LDSM.16.M88.4 R176, [R224+0x9800] ;  /* 0x00980000e0b0783b */ /* 0x000ea60000000200 */
[C---:B-----5:R-:W-:Y:S05]  /*1c7c0*/  HMMA.16816.F32.BF16 R84, R172.reuse, R180, R84 ;  /* 0x000000b4ac54723c */ /* 0x060fea0000041854 */
[----:B------:R-:W-:Y:S03]  /*1c7d0*/  LDSM.16.M88.4 R196, [R225] ;  /* 0x00000000e1c4783b */ /* 0x000fe60000000200 */
[C---:B------:R-:W-:Y:S05]  /*1c7e0*/  HMMA.16816.F32.BF16 R88, R172.reuse, R182, R88 ;  /* 0x000000b6ac58723c */ /* 0x040fea0000041858 */
[----:B------:R-:W3:Y:S03]  /*1c7f0*/  LDSM.16.M88.4 R200, [R3+0x2000] ;  /* 0x0020000003c8783b */ /* 0x000ee60000000200 */
[C---:B----4-:R-:W-:Y:S05]  /*1c800*/  HMMA.16816.F32.BF16 R92, R172.reuse, R184, R92 ;  /* 0x000000b8ac5c723c */ /* 0x050fea000004185c */
        /* <DEDUP_REMOVED lines=67> */
[-C--:B------:R-:W-:Y:S02]  /*1cc40*/  FMUL.FTZ R172, R4, R252.reuse ;  /* 0x000000fc04ac7220 */ /* 0x080fe40000410000 */
[----:B------:R-:W1:Y:S01]  /*1cc50*/  MUFU.TANH R4, R174 ;  /* 0x000000ae00047308 */ /* 0x000e620000002400 */
        /* <DEDUP_REMOVED lines=10> */
[----:B------:R-:W2:Y:S01]  /*1cd00*/  MUFU.TANH R8, R173 ;  /* 0x000000ad00087308 */ /* 0x000ea20000002400 */
[----:B-1----:R-:W-:Y:S01]  /*1cd10*/  STL [R1], R4 ;  /* 0x0000000401007387 */ /* 0x002fe20000100800 */
[-C--:B------:R-:W-:Y:S01]  /*1cd20*/  FMUL.FTZ R168, R16, R252.reuse ;  /* 0x000000fc10a87220 */ /* 0x080fe20000410000 */
[-C--:B------:R-:W-:Y:S02]  /*1cd30*/  FMUL.FTZ R17, R17, R252.reuse ;  /* 0x000000fc11117220 */ /* 0x080fe40000410000 */
[----:B------:R-:W1:Y:S01]  /*1cd40*/  LDSM.16.M88.4 R4, [R2+0x3000] ;  /* 0x003000000204783b */ /* 0x000e620000000200 */
[-C--:B------:R-:W-:Y:S04]  /*1cd50*/  FMUL.FTZ R18, R18, R252.reuse ;  /* 0x000000fc12127220 */ /* 0x080fe80000410000 */
[----:B------:R-:W-:Y:S01]  /*1cd60*/  MUFU.TANH R16, R168 ;  /* 0x000000a800107308 */ /* 0x000fe20000002400 */
[-C--:B------:R-:W-:Y:S09]  /*1cd70*/  FMUL.FTZ R19, R19, R252.reuse ;  /* 0x000000fc13137220 */ /* 0x080ff20000410000 */
[----:B------:R-:W-:Y:S01]  /*1cd80*/  MUFU.TANH R219, R172 ;  /* 0x000000ac00db7308 */ /* 0x000fe20000002400 */
[----:B--2---:R2:W-:Y:S09]  /*1cd90*/  STL [R1+0x4], R8 ;  /* 0x0000040801007387 */ /* 0x0045f20000100800 */
[----:B------:R-:W-:Y:S10]  /*1cda0*/  MUFU.TANH R225, R225 ;  /* 0x000000e100e17308 */ /* 0x000ff40000002400 */
[----:B------:R-:W-:Y:S10]  /*1cdb0*/  MUFU.TANH R12, R12 ;  /* 0x0000000c000c7308 */ /* 0x000ff40000002400 */
[----:B------:R-:W-:Y:S01]  /*1cdc0*/  MUFU.TANH R13, R13 ;  /* 0x0000000d000d7308 */ /* 0x000fe20000002400 */
[C---:B-1----:R-:W-:Y:S09]  /*1cdd0*/  HMMA.16816.F32.BF16 R20, R212.reuse, R4, R20 ;  /* 0x00000004d414723c */ /* 0x042ff20000041814 */
[----:B--2---:R-:W1:Y:S01]  /*1cde0*/  MUFU.TANH R8, R9 ;  /* 0x0000000900087308 */ /* 0x004e620000002400 */
[C---:B------:R-:W-:Y:S01]  /*1cdf0*/  HMMA.16816.F32.BF16 R24, R212.reuse, R6, R24 ;  /* 0x00000006d418723c */ /* 0x040fe20000041818 */
[----:B------:R-:W-:Y:S08]  /*1ce00*/  LDSM.16.M88.4 R4, [R2+0x4000] ;  /* 0x004000000204783b */ /* 0x000ff00000000200 */
[----:B------:R-:W2:Y:S10]  /*1ce10*/  MUFU.TANH R9, R10 ;  /* 0x0000000a00097308 */ /* 0x000eb40000002400 */
[----:B------:R-:W-:Y:S01]  /*1ce20*/  MUFU.TANH R14, R14 ;  /* 0x0000000e000e7308 */ /* 0x000fe20000002400 */
[-C--:B------:R-:W-:Y:S01]  /*1ce30*/  FMUL.FTZ R20, R20, R252.reuse ;  /* 0x000000fc14147220 */ /* 0x080fe20000410000 */
[----:B-1----:R1:W-:Y:S01]  /*1ce40*/  STL [R1+0x8], R8 ;  /* 0x0000080801007387 */ /* 0x0023e20000100800 */
[-C--:B------:R-:W-:Y:S01]  /*1ce50*/  FMUL.FTZ R21, R21, R252.reuse ;  /* 0x000000fc15157220 */ /* 0x080fe20000410000 */
[-C--:B------:R-:W-:Y:S01]  /*1ce60*/  FMUL.FTZ R22, R22, R252.reuse ;  /* 0x000000fc16167220 */ /* 0x080fe20000410000 */
[-C--:B------:R-:W-:Y:S05]  /*1ce70*/  FMUL.FTZ R23, R23, R252.reuse ;  /* 0x000000fc17177220 */ /* 0x080fea0000410000 */
[----:B------:R-:W-:Y:S01]  /*1ce80*/  MUFU.TANH R15, R15 ;  /* 0x0000000f000f7308 */ /* 0x000fe20000002400 */
[-C--:B------:R-:W-:Y:S01]  /*1ce90*/  FMUL.FTZ R168, R24, R252.reuse ;  /* 0x000000fc18a87220 */ /* 0x080fe20000410000 */
[----:B--2---:R-:W-:Y:S01]  /*1cea0*/  STL [R1+0xc], R9 ;  /* 0x00000c0901007387 */ /* 0x004fe20000100800 */
[-C--:B------:R-:W-:Y:S01]  /*1ceb0*/  FMUL.FTZ R25, R25, R252.reuse ;  /* 0x000000fc19197220 */ /* 0x080fe20000410000 */
[-C--:B------:R-:W-:Y:S01]  /*1cec0*/  FMUL.FTZ R26, R26, R252.reuse ;  /* 0x000000fc1a1a7220 */ /* 0x080fe20000410000 */
[-C--:B------:R-:W-:Y:S05]  /*1ced0*/  FMUL.FTZ R27, R27, R252.reuse ;  /* 0x000000fc1b1b7220 */ /* 0x080fea0000410000 */
[----:B------:R-:W-:Y:S10]  /*1cee0*/  MUFU.TANH R24, R168 ;  /* 0x000000a800187308 */ /* 0x000ff40000002400 */
[----:B------:R-:W-:Y:S10]  /*1cef0*/  MUFU.TANH R17, R17 ;  /* 0x0000001100117308 */ /* 0x000ff40000002400 */
[----:B-1----:R-:W1:Y:S10]  /*1cf00*/  MUFU.TANH R8, R11 ;  /* 0x0000000b00087308 */ /* 0x002e740000002400 */
[----:B------:R-:W-:Y:S10]  /*1cf10*/  MUFU.TANH R18, R18 ;  /* 0x0000001200127308 */ /* 0x000ff40000002400 */
[----:B------:R-:W-:Y:S01]  /*1cf20*/  MUFU.TANH R19, R19 ;  /* 0x0000001300137308 */ /* 0x000fe20000002400 */
[----:B-1----:R-:W-:Y:S04]  /*1cf30*/  STL [R1+0x10], R8 ;  /* 0x0000100801007387 */ /* 0x002fe80000100800 */
[----:B------:R-:W1:Y:S05]  /*1cf40*/  LDSM.16.M88.4 R8, [R2+0x3800] ;  /* 0x003800000208783b */ /* 0x000e6a0000000200 */
[----:B------:R-:W-:Y:S10]  /*1cf50*/  MUFU.TANH R20, R20 ;  /* 0x0000001400147308 */ /* 0x000ff40000002400 */
[----:B------:R-:W-:Y:S10]  /*1cf60*/  MUFU.TANH R21, R21 ;  /* 0x0000001500157308 */ /* 0x000ff40000002400 */
[----:B------:R-:W-:Y:S10]  /*1cf70*/  MUFU.TANH R22, R22 ;  /* 0x0000001600167308 */ /* 0x000ff40000002400 */
[----:B------:R-:W-:Y:S10]  /*1cf80*/  MUFU.TANH R23, R23 ;  /* 0x0000001700177308 */ /* 0x000ff40000002400 */
[----:B------:R-:W-:Y:S01]  /*1cf90*/  MUFU.TANH R25, R25 ;  /* 0x0000001900197308 */ /* 0x000fe20000002400 */
[C---:B-1----:R-:W-:Y:S09]  /*1cfa0*/  HMMA.16816.F32.BF16 R28, R212.reuse, R8, R28 ;  /* 0x00000008d41c723c */ /* 0x042ff2000004181c */
[----:B------:R-:W-:Y:S01]  /*1cfb0*/  MUFU.TANH R26, R26 ;  /* 0x0000001a001a7308 */ /* 0x000fe20000002400 */
[C---:B------:R-:W-:Y:S01]  /*1cfc0*/  HMMA.16816.F32.BF16 R32, R212.reuse, R10, R32 ;  /* 0x0000000ad420723c */ /* 0x040fe20000041820 */
[----:B------:R-:W1:Y:S08]  /*1cfd0*/  LDSM.16.M88.4 R8, [R2+0x4800] ;  /* 0x004800000208783b */ /* 0x000e700000000200 */
[----:B------:R-:W-:Y:S01]  /*1cfe0*/  MUFU.TANH R27, R27 ;  /* 0x0000001b001b7308 */ /* 0x000fe20000002400 */
        /* <DEDUP_REMOVED lines=22> */
[C---:B-1----:R-:W-:Y:S01]  /*1d150*/  HMMA.16816.F32.BF16 R44, R212.reuse, R8, R44 ;  /* 0x00000008d42c723c */ /* 0x042fe2000004182c */
[----:B--2---:R1:W-:Y:S08]  /*1d160*/  STL [R1+0x14], R4 ;  /* 0x0000140401007387 */ /* 0x0043f00000100800 */
[----:B------:R-:W-:Y:S01]  /*1d170*/  MUFU.TANH R8, R37 ;  /* 0x0000002500087308 */ /* 0x000fe20000002400 */
[C---:B------:R-:W-:Y:S09]  /*1d180*/  HMMA.16816.F32.BF16 R48, R212.reuse, R10, R48 ;  /* 0x0000000ad430723c */ /* 0x040ff20000041830 */
        /* <DEDUP_REMOVED lines=9> */
[----:B-1----:R-:W1:Y:S10]  /*1d220*/  MUFU.TANH R4, R38 ;  /* 0x0000002600047308 */ /* 0x002e740000002400 */
[----:B------:R-:W3:Y:S01]  /*1d230*/  MUFU.TANH R31, R31 ;  /* 0x0000001f001f7308 */ /* 0x000ee20000002400 */
[-C--:B--2---:R-:W-:Y:S09]  /*1d240*/  FMUL.FTZ R45, R51, R252.reuse ;  /* 0x000000fc332d7220 */ /* 0x084ff20000410000 */
[----:B------:R-:W2:Y:S01]  /*1d250*/  MUFU.TANH R33, R33 ;  /* 0x0000002100217308 */ /* 0x000ea20000002400 */
[----:B-1----:R-:W-:Y:S04]  /*1d260*/  STL [R1+0x18], R4 ;  /* 0x0000180401007387 */ /* 0x002fe80000100800 */
[----:B------:R-:W1:Y:S05]  /*1d270*/  LDSM.16.M88.4 R4, [R2+0x5000] ;  /* 0x005000000204783b */ /* 0x000e6a0000000200 */
[----:B------:R-:W4:Y:S03]  /*1d280*/  MUFU.TANH R35, R35 ;  /* 0x0000002300237308 */ /* 0x000f260000002400 */
[----:B------:R-:W-:Y:S07]  /*1d290*/  STL [R1+0x1c], R8 ;  /* 0x00001c0801007387 */ /* 0x000fee0000100800 */
[----:B------:R-:W1:Y:S01]  /*1d2a0*/  MUFU.TANH R217, R217 ;  /* 0x000000d900d97308 */ /* 0x000e620000002400 */
[----:B------:R-:W5:Y:S09]  /*1d2b0*/  LDSM.16.M88.4 R8, [R2+0x5800] ;  /* 0x005800000208783b */ /* 0x000f720000000200 */
        /* <DEDUP_REMOVED lines=32> */
[----:B------:R3:W1:Y:S03]  /*1d4c0*/  MUFU.TANH R193, R55 ;  /* 0x0000003700c17308 */ /* 0x0006660000002400 */
[C---:B------:R-:W-:Y:S07]  /*1d4d0*/  HMMA.16816.F32.BF16 R72, R212.reuse, R6, R72 ;  /* 0x00000006d448723c */ /* 0x040fee0000041848 */
[----:B------:R4:W1:Y:S01]  /*1d4e0*/  MUFU.TANH R175, R63 ;  /* 0x0000003f00af7308 */ /* 0x0008620000002400 */
[----:B------:R-:W2:Y:S01]  /*1d4f0*/  LDSM.16.M88.4 R4, [R2+0x7000] ;  /* 0x007000000204783b */ /* 0x000ea20000000200 */
[C---:B-----5:R-:W-:Y:S08]  /*1d500*/  HMMA.16816.F32.BF16 R76, R212.reuse, R8, R76 ;  /* 0x00000008d44c723c */ /* 0x060ff0000004184c */
[----:B------:R-:W1:Y:S01]  /*1d510*/  MUFU.TANH R205, R46 ;  /* 0x0000002e00cd7308 */ /* 0x000e620000002400 */
[-C--:B------:R-:W-:Y:S01]  /*1d520*/  FMUL.FTZ R71, R71, R252.reuse ;  /* 0x000000fc47477220 */ /* 0x080fe20000410000 */
[-C--:B------:R-:W-:Y:S01]  /*1d530*/  FMUL.FTZ R49, R69, R252.reuse ;  /* 0x000000fc45317220 */ /* 0x080fe20000410000 */
[-C--:B------:R-:W-:Y:S01]  /*1d540*/  FMUL.FTZ R51, R68, R252.reuse ;  /* 0x000000fc44337220 */ /* 0x080fe20000410000 */
[-C--:B---3--:R-:W-:Y:S01]  /*1d550*/  FMUL.FTZ R55, R70, R252.reuse ;  /* 0x000000fc46377220 */ /* 0x088fe20000410000 */
[C---:B------:R-:W-:Y:S05]  /*1d560*/  HMMA.16816.F32.BF16 R80, R212.reuse, R10, R80 ;  /* 0x0000000ad450723c */ /* 0x040fea0000041850 */
[----:B------:R-:W3:Y:S01]  /*1d570*/  MUFU.TANH R224, R71 ;  /* 0x0000004700e07308 */ /* 0x000ee20000002400 */
        /* <DEDUP_REMOVED lines=16> */
[C---:B--2---:R-:W-:Y:S09]  /*1d680*/  HMMA.16816.F32.BF16 R84, R212.reuse, R4, R84 ;  /* 0x00000004d454723c */ /* 0x044ff20000041854 */
[----:B------:R-:W2:Y:S01]  /*1d690*/  MUFU.TANH R198, R83 ;  /* 0x0000005300c67308 */ /* 0x000ea20000002400 */
[C---:B------:R-:W-:Y:S01]  /*1d6a0*/  HMMA.16816.F32.BF16 R88, R212.reuse, R6, R88 ;  /* 0x00000006d458723c */ /* 0x040fe20000041858 */
[----:B------:R-:W1:Y:S08]  /*1d6b0*/  LDSM.16.M88.4 R4, [R2+0x8000] ;  /* 0x008000000204783b */ /* 0x000e700000000200 */
[----:B------:R2:W1:Y:S01]  /*1d6c0*/  MUFU.TANH R210, R77 ;  /* 0x0000004d00d27308 */ /* 0x0004620000002400 */
[C---:B-----5:R-:W-:Y:S03]  /*1d6d0*/  HMMA.16816.F32.BF16 R92, R212.reuse, R8, R92 ;  /* 0x00000008d45c723c */ /* 0x060fe6000004185c */
[-C--:B------:R-:W-:Y:S01]  /*1d6e0*/  FMUL.FTZ R87, R87, R252.reuse ;  /* 0x000000fc57577220 */ /* 0x080fe20000410000 */
[-C--:B------:R-:W-:Y:S01]  /*1d6f0*/  FMUL.FTZ R84, R84, R252.reuse ;  /* 0x000000fc54547220 */ /* 0x080fe20000410000 */
[-C--:B------:R-:W-:Y:S01]  /*1d700*/  FMUL.FTZ R85, R85, R252.reuse ;  /* 0x000000fc55557220 */ /* 0x080fe20000410000 */
[-C--:B------:R-:W-:Y:S03]  /*1d710*/  FMUL.FTZ R86, R86, R252.reuse ;  /* 0x000000fc56567220 */ /* 0x080fe60000410000 */
[----:B------:R5:W1:Y:S01]  /*1d720*/  MUFU.TANH R188, R87 ;  /* 0x0000005700bc7308 */ /* 0x000a620000002400 */
[C---:B------:R-:W-:Y:S01]  /*1d730*/  HMMA.16816.F32.BF16 R96, R212.reuse, R10, R96 ;  /* 0x0000000ad460723c */ /* 0x040fe20000041860 */
[----:B------:R-:W3:Y:S02]  /*1d740*/  LDSM.16.M88.4 R8, [R2+0x8800] ;  /* 0x008800000208783b */ /* 0x000ee40000000200 */
        /* <DEDUP_REMOVED lines=9> */
[----:B------:R5:W2:Y:S01]  /*1d7e0*/  MUFU.TANH R204, R79 ;  /* 0x0000004f00cc7308 */ /* 0x000aa20000002400 */
[-C--:B------:R-:W-:Y:S01]  /*1d7f0*/  FMUL.FTZ R98, R98, R252.reuse ;  /* 0x000000fc62627220 */ /* 0x080fe20000410000 */
[-C--:B------:R-:W-:Y:S01]  /*1d800*/  FMUL.FTZ R176, R96, R252.reuse ;  /* 0x000000fc60b07220 */ /* 0x080fe20000410000 */
[-C--:B----4-:R-:W-:Y:S01]  /*1d810*/  FMUL.FTZ R63, R99, R252.reuse ;  /* 0x000000fc633f7220 */ /* 0x090fe20000410000 */
[-C--:B------:R-:W-:Y:S06]  /*1d820*/  FMUL.FTZ R97, R97, R252.reuse ;  /* 0x000000fc61617220 */ /* 0x080fec0000410000 */
[----:B------:R-:W4:Y:S01]  /*1d830*/  MUFU.TANH R200, R82 ;  /* 0x0000005200c87308 */ /* 0x000f220000002400 */
[C---:B-1----:R-:W-:Y:S09]  /*1d840*/  HMMA.16816.F32.BF16 R100, R212.reuse, R4, R100 ;  /* 0x00000004d464723c */ /* 0x042ff20000041864 */
[----:B------:R-:W1:Y:S01]  /*1d850*/  MUFU.TANH R196, R84 ;  /* 0x0000005400c47308 */ /* 0x000e620000002400 */
[C---:B------:R-:W-:Y:S01]  /*1d860*/  HMMA.16816.F32.BF16 R104, R212.reuse, R6, R104 ;  /* 0x00000006d468723c */ /* 0x040fe20000041868 */
[----:B------:R-:W4:Y:S08]  /*1d870*/  LDSM.16.M88.4 R4, [R2+0x9000] ;  /* 0x009000000204783b */ /* 0x000f300000000200 */
[----:B------:R1:W1:Y:S01]  /*1d880*/  MUFU.TANH R194, R85 ;  /* 0x0000005500c27308 */ /* 0x0002620000002400 */
[C---:B---3--:R-:W-:Y:S03]  /*1d890*/  HMMA.16816.F32.BF16 R108, R212.reuse, R8, R108 ;  /* 0x00000008d46c723c */ /* 0x048fe6000004186c */
[-C--:B------:R-:W-:Y:S01]  /*1d8a0*/  FMUL.FTZ R75, R100, R252.reuse ;  /* 0x000000fc644b7220 */ /* 0x080fe20000410000 */
[-C--:B------:R-:W-:Y:S01]  /*1d8b0*/  FMUL.FTZ R81, R102, R252.reuse ;  /* 0x000000fc66517220 */ /* 0x080fe20000410000 */
[-C--:B------:R-:W-:Y:S04]  /*1d8c0*/  FMUL.FTZ R69, R101, R252.reuse ;  /* 0x000000fc65457220 */ /* 0x080fe80000410000 */
[----:B------:R-:W3:Y:S01]  /*1d8d0*/  MUFU.TANH R192, R86 ;  /* 0x0000005600c07308 */ /* 0x000ee20000002400 */
[-C--:B--2---:R-:W-:Y:S01]  /*1d8e0*/  FMUL.FTZ R77, R103, R252.reuse ;  /* 0x000000fc674d7220 */ /* 0x084fe20000410000 */
[C---:B------:R-:W-:Y:S01]  /*1d8f0*/  HMMA.16816.F32.BF16 R112, R212.reuse, R10, R112 ;  /* 0x0000000ad470723c */ /* 0x040fe20000041870 */
[----:B------:R-:W2:Y:S01]  /*1d900*/  LDSM.16.M88.4 R8, [R2+0x9800] ;  /* 0x009800000208783b */ /* 0x000ea20000000200 */
[----:B------:R-:W-:Y:S06]  /*1d910*/  DEPBAR.LE SB0, 0x0 ;  /* 0x000080000000791a */ /* 0x000fec0000000000 */
[----:B------:R-:W2:Y:S01]  /*1d920*/  MUFU.TANH R184, R90 ;  /* 0x0000005a00b87308 */ /* 0x000ea20000002400 */
[-C--:B------:R-:W-:Y:S01]  /*1d930*/  FMUL.FTZ R83, R104, R252.reuse ;  /* 0x000000fc68537220 */ /* 0x080fe20000410000 */
[-C--:B-----5:R-:W-:Y:S01]  /*1d940*/  FMUL.FTZ R87, R106, R252.reuse ;  /* 0x000000fc6a577220 */ /* 0x0a0fe20000410000 */
[-C--:B------:R-:W-:Y:S01]  /*1d950*/  FMUL.FTZ R79, R105, R252.reuse ;  /* 0x000000fc694f7220 */ /* 0x080fe20000410000 */
[-C--:B-1----:R-:W-:Y:S01]  /*1d960*/  FMUL.FTZ R85, R107, R252.reuse ;  /* 0x000000fc6b557220 */ /* 0x082fe20000410000 */
[-C--:B------:R-:W-:Y:S01]  /*1d970*/  FMUL.FTZ R102, R110, R252.reuse ;  /* 0x000000fc6e667220 */ /* 0x080fe20000410000 */
[-C--:B------:R-:W-:Y:S04]  /*1d980*/  FMUL.FTZ R100, R111, R252.reuse ;  /* 0x000000fc6f647220 */ /* 0x080fe80000410000 */
[----:B------:R1:W1:Y:S01]  /*1d990*/  MUFU.TANH R180, R92 ;  /* 0x0000005c00b47308 */ /* 0x0002620000002400 */
[----:B------:R-:W-:Y:S01]  /*1d9a0*/  BAR.SYNC.DEFER_BLOCKING 0x0 ;  /* 0x0000000000007b1d */ /* 0x000fe20000010000 */
[-C--:B------:R-:W-:Y:S01]  /*1d9b0*/  FMUL.FTZ R106, R108, R252.reuse ;  /* 0x000000fc6c6a7220 */ /* 0x080fe20000410000 */
[-C--:B------:R-:W-:Y:S01]  /*1d9c0*/  FMUL.FTZ R104, R109, R252.reuse ;  /* 0x000000fc6d687220 */ /* 0x080fe20000410000 */
[-C--:B------:R-:W-:Y:S06]  /*1d9d0*/  FMUL.FTZ R96, R113, R252.reuse ;  /* 0x000000fc71607220 */ /* 0x080fec0000410000 */
[----:B------:R5:W2:Y:S01]  /*1d9e0*/  MUFU.TANH R174, R94 ;  /* 0x0000005e00ae7308 */ /* 0x000aa20000002400 */
[C---:B----4-:R-:W-:Y:S09]  /*1d9f0*/  HMMA.16816.F32.BF16 R116, R212.reuse, R4, R116 ;  /* 0x00000004d474723c */ /* 0x050ff20000041874 */
[----:B------:R4:W3:Y:S01]  /*1da00*/  MUFU.TANH R168, R98 ;  /* 0x0000006200a87308 */ /* 0x0008e20000002400 */
[-C--:B-1----:R-:W-:Y:S01]  /*1da10*/  FMUL.FTZ R92, R115, R252.reuse ;  /* 0x000000fc735c7220 */ /* 0x082fe20000410000 */
[C---:B------:R-:W-:Y:S08]  /*1da20*/  HMMA.16816.F32.BF16 R120, R212.reuse, R6, R120 ;  /* 0x00000006d478723c */ /* 0x040ff00000041878 */
[----:B------:R-:W1:Y:S01]  /*1da30*/  MUFU.TANH R203, R203 ;  /* 0x000000cb00cb7308 */ /* 0x000e620000002400 */
[-C--:B-----5:R-:W-:Y:S01]  /*1da40*/  FMUL.FTZ R94, R114, R252.reuse ;  /* 0x000000fc725e7220 */ /* 0x0a0fe20000410000 */
[C---:B--2---:R-:W-:Y:S03]  /*1da50*/  HMMA.16816.F32.BF16 R124, R212.reuse, R8, R124 ;  /* 0x00000008d47c723c */ /* 0x044fe6000004187c */
[-C--:B------:R-:W-:Y:S01]  /*1da60*/  FMUL.FTZ R90, R116, R252.reuse ;  /* 0x000000fc745a7220 */ /* 0x080fe20000410000 */
[-C--:B------:R-:W-:Y:S04]  /*1da70*/  FMUL.FTZ R88, R117, R252.reuse ;  /* 0x000000fc75587220 */ /* 0x080fe80000410000 */
[----:B------:R-:W2:Y:S01]  /*1da80*/  MUFU.TANH R201, R201 ;  /* 0x000000c900c97308 */ /* 0x000ea20000002400 */
[-C--:B------:R-:W-:Y:S01]  /*1da90*/  FMUL.FTZ R86, R118, R252.reuse ;  /* 0x000000fc76567220 */ /* 0x080fe20000410000 */
[-C--:B----4-:R-:W-:Y:S01]  /*1daa0*/  FMUL.FTZ R98, R112, R252.reuse ;  /* 0x000000fc70627220 */ /* 0x090fe20000410000 */
[----:B------:R-:W-:Y:S03]  /*1dab0*/  HMMA.16816.F32.BF16 R128, R212, R10, R128 ;  /* 0x0000000ad480723c */ /* 0x000fe60000041880 */
[-C--:B------:R-:W-:Y:S01]  /*1dac0*/  FMUL.FTZ R82, R119, R252.reuse ;  /* 0x000000fc77527220 */ /* 0x080fe20000410000 */
[-C--:B------:R-:W-:Y:S03]  /*1dad0*/  FMUL.FTZ R84, R120, R252.reuse ;  /* 0x000000fc78547220 */ /* 0x080fe60000410000 */
[----:B------:R-:W4:Y:S01]  /*1dae0*/  MUFU.TANH R43, R43 ;  /* 0x0000002b002b7308 */ /* 0x000f220000002400 */
[-C--:B------:R-:W-:Y:S01]  /*1daf0*/  FMUL.FTZ R80, R121, R252.reuse ;  /* 0x000000fc79507220 */ /* 0x080fe20000410000 */
        /* <DEDUP_REMOVED lines=11> */
[----:B------:R-:W-:Y:S08]  /*1dbb0*/  FMUL.FTZ R37, R131, R252 ;  /* 0x000000fc83257220 */ /* 0x000ff00000410000 */
        /* <DEDUP_REMOVED lines=61> */
[C---:B------:R-:W-:Y:S02]  /*1df90*/  IMAD.SHL.U32 R4, R226.reuse, 0x10, RZ ;  /* 0x00000010e2047824 */ /* 0x040fe400078e00ff */
[----:B------:R-:W-:Y:S01]  /*1dfa0*/  ISETP.NE.AND.EX P5, PT, R245, RZ, PT, P0 ;  /* 0x000000fff500720c */ /* 0x000fe20003fa5300 */
[----:B------:R-:W-:Y:S11]  /*1dfb0*/  IMAD.SHL.U32 R2, R226, 0x20, RZ ;  /* 0x00000020e2027824 */ /* 0x000ff600078e00ff */
[----:B------:R-:W-:Y:S01]  /*1dfc0*/  @!UPT UIADD3 URZ, UPT, UPT, URZ, URZ, URZ ;  /* 0x000000fffffff290 */ /* 0x000fe2000fffe0ff */
        /* <DEDUP_REMOVED lines=10> */
[----:B------:R-:W2:Y:S04]  /*1e070*/  LD.E R46, desc[UR4][R164.64+0x170] ;  /* 0x00017004a42e7980 */ /* 0x000ea8000c101900 */
[----:B------:R-:W-:Y:S02]  /*1e080*/  IABS R6, R11 ;  /* 0x0000000b00067213 */ /* 0x000fe40000000000 */
[-C--:B--2---:R-:W-:Y:S02]  /*1e090*/  IABS R9, R46.reuse ;  /* 0x0000002e00097213 */ /* 0x084fe40000000000 */
[-C--:B------:R-:W-:Y:S02]  /*1e0a0*/  IABS R7, R46.reuse ;  /* 0x0000002e00077213 */ /* 0x080fe40000000000 */
[----:B------:R-:W2:Y:S01]  /*1e0b0*/  I2F.RP R10, R9 ;  /* 0x00000009000a7306 */ /* 0x000ea20000209400 */
[-C--:B------:R-:W-:Y:S02]  /*1e0c0*/  LOP3.LUT R11, R11, R46.reuse, RZ, 0x3c, !PT ;  /* 0x0000002e0b0b7212 */ /* 0x080fe400078e3cff */
[----:B------:R-:W-:Y:S07]  /*1e0d0*/  IMAD.MOV R7, RZ, RZ, -R7 ;  /* 0x000000ffff077224 */ /* 0x000fee00078e0a07 */
[----:B--2---:R-:W1:Y:S02]  /*1e0e0*/  MUFU.RCP R5, R10 ;  /* 0x0000000a00057308 */ /* 0x004e640000001000 */
[----:B-1----:R-:W-:Y:S02]  /*1e0f0*/  VIADD R60, R5, 0xffffffe ;  /* 0x0ffffffe053c7836 */ /* 0x002fe40000000000 */
[----:B------:R-:W-:Y:S06]  /*1e100*/  VIADD R5, R246, 0xffffff00 ;  /* 0xffffff00f6057836 */ /* 0x000fec0000000000 */
[----:B------:R-:W1:Y:S02]  /*1e110*/  F2I.FTZ.U32.TRUNC.NTZ R61, R60 ;  /* 0x0000003c003d7305 */ /* 0x000e64000021f000 */
[--C-:B-1----:R-:W-:Y:S01]  /*1e120*/  IMAD.MOV R8, RZ, RZ, -R61.reuse ;  /* 0x000000ffff087224 */ /* 0x102fe200078e0a3d */
[----:B------:R-:W-:Y:S03]  /*1e130*/  MOV R60, RZ ;  /* 0x000000ff003c7202 */ /* 0x000fe60000000f00 */
[----:B------:R-:W-:Y:S01]  /*1e140*/  IMAD R65, R8, R9, RZ ;  /* 0x0000000908417224 */ /* 0x000fe200078e02ff */
[----:B------:R-:W-:Y:S02]  /*1e150*/  IABS R8, R5 ;  /* 0x0000000500087213 */ /* 0x000fe40000000000 */
[----:B------:R-:W-:Y:S01]  /*1e160*/  LOP3.LUT R5, R5, R46, RZ, 0x3c, !PT ;  /* 0x0000002e05057212 */ /* 0x000fe200078e3cff */
[----:B------:R-:W-:Y:S06]  /*1e170*/  IMAD.HI.U32 R61, R61, R65, R60 ;  /* 0x000000413d3d7227 */ /* 0x000fec00078e003c */
[C---:B------:R-:W-:Y:S04]  /*1e180*/  IMAD.HI.U32 R44, R61.reuse, R8, RZ ;  /* 0x000000083d2c7227 */ /* 0x040fe800078e00ff */
[----:B------:R-:W-:Y:S02]  /*1e190*/  IMAD.HI.U32 R10, R61, R6, RZ ;  /* 0x000000063d0a7227 */ /* 0x000fe400078e00ff */
[----:B------:R-:W2:Y:S02]  /*1e1a0*/  LD.E.64 R60, desc[UR4][R164.64+0x20] ;  /* 0x00002004a43c7980 */ /* 0x000ea4000c101b00 */
[-C--:B------:R-:W-:Y:S02]  /*1e1b0*/  IMAD R8, R44, R7.reuse, R8 ;  /* 0x000000072c087224 */ /* 0x080fe400078e0208 */
[----:B------:R-:W-:Y:S01]  /*1e1c0*/  IMAD R6, R10, R7, R6 ;  /* 0x000000070a067224 */ /* 0x000fe200078e0206 */
[----:B------:R-:W-:Y:S02]  /*1e1d0*/  LOP3.LUT R7, RZ, R46, RZ, 0x33, !PT ;  /* 0x0000002eff077212 */ /* 0x000fe400078e33ff */
        /* <DEDUP_REMOVED lines=11> */
[----:B------:R-:W-:Y:S07]  /*1e290*/  ISETP.NE.AND P3, PT, R6, RZ, PT ;  /* 0x000000ff0600720c */ /* 0x000fee0003f65270 */
[----:B------:R-:W-:Y:S05]  /*1e2a0*/  @P6 VIADD R10, R10, 0x1 ;  /* 0x000000010a0a6836 */ /* 0x000fea0000000000 */
[----:B------:R-:W-:Y:S01]  /*1e2b0*/  @!P4 IADD3 R10, PT, PT, -R10, RZ, RZ ;  /* 0x000000ff0a0ac210 */ /* 0x000fe20007ffe1ff */
[----:B------:R-:W-:Y:S01]  /*1e2c0*/  @P3 VIADD R44, R44, 0x1 ;  /* 0x000000012c2c3836 */ /* 0x000fe20000000000 */
[C---:B------:R-:W-:Y:S03]  /*1e2d0*/  ISETP.NE.AND P3, PT, R46.reuse, RZ, PT ;  /* 0x000000ff2e00720c */ /* 0x040fe60003f65270 */
[----:B------:R-:W-:Y:S01]  /*1e2e0*/  @!P0 IMAD.MOV R44, RZ, RZ, -R44 ;  /* 0x000000ffff2c8224 */ /* 0x000fe200078e0a2c */
[C---:B------:R-:W-:Y:S02]  /*1e2f0*/  SEL R9, R7.reuse, R10, !P3 ;  /* 0x0000000a07097207 */ /* 0x040fe40005800000 */
[----:B------:R-:W3:Y:S02]  /*1e300*/  LD.E.64 R10, desc[UR4][R164.64+0x38] ;  /* 0x00003804a40a7980 */ /* 0x000ee4000c101b00 */
        /* <DEDUP_REMOVED lines=22> */
.L_x_4867:
[----:B------:R-:W-:Y:S05]  /*1e470*/  BSYNC.RECONVERGENT B0 ;  /* 0x0000000000007941 */ /* 0x000fea0003800200 */
.L_x_4866:
[----:B------:R-:W-:Y:S01]  /*1e480*/  @!PT LDS RZ, [RZ] ;  /* 0x00000000fffff984 */ /* 0x000fe20000000800 */
[----:B------:R-:W-:Y:S01]  /*1e490*/  @!PT LDS RZ, [RZ] ;  /* 0x00000000fffff984 */ /* 0x000fe20000000800 */
[----:B------:R-:W-:Y:S01]  /*1e4a0*/  @!PT LDS RZ, [RZ] ;  /* 0x00000000fffff984 */ /* 0x000fe20000000800 */
[----:B------:R-:W-:Y:S01]  /*1e4b0*/  @!P1 LDGSTS.E.BYPASS.LTC128B.128 [R251+0x2000], desc[UR4][R230.64] ;  /* 0x02000000e6fb9fae */ /* 0x000fe2000b981a04 */
[----:B------:R-:W-:Y:S02]  /*1e4c0*/  LEA R64, P0, R4, R230, 0x1 ;  /* 0x000000e604407211 */ /* 0x000fe400078008ff */
[--C-:B------:R-:W-:Y:S01]  /*1e4d0*/  SHF.L.U64.HI R6, R226, 0x4, R227.reuse ;  /* 0x00000004e2067819 */ /* 0x100fe200000102e3 */
[----:B------:R2:W-:Y:S01]  /*1e4e0*/  @P1 STS.128 [R251+0x2000], RZ ;  /* 0x002000fffb001388 */ /* 0x0005e20000000c00 */
[----:B------:R-:W-:Y:S02]  /*1e4f0*/  IADD3 R10, P3, PT, R2, R64, RZ ;  /* 0x00000040020a7210 */ /* 0x000fe40007f7e0ff */
[----:B-1----:R-:W-:Y:S02]  /*1e500*/  LEA.HI.X R65, R4, R231, R6, 0x1, P0 ;  /* 0x000000e704417211 */ /* 0x002fe400000f0c06 */
        /* <DEDUP_REMOVED lines=14> */
[----:B------:R-:W-:Y:S02]  /*1e5f0*/  @!P1 LDGSTS.E.BYPASS.LTC128B.128 [R251+0x3000], desc[UR4][R10.64] ;  /* 0x030000000afb9fae */ /* 0x000fe4000b981a04 */
[--C-:B------:R-:W-:Y:S01]  /*1e600*/  IMAD.X R9, R61, 0x1, R5.reuse, P3 ;  /* 0x000000013d097824 */ /* 0x100fe200018e0605 */
        /* <DEDUP_REMOVED lines=18> */
[-C--:B-1----:R-:W-:Y:S01]  /*1e730*/  IADD3 R64, P3, PT, R66, R2.reuse, RZ ;  /* 0x0000000242407210 */ /* 0x082fe20007f7e0ff */
[----:B------:R2:W-:Y:S02]  /*1e740*/  @P1 STS.128 [R251+0x4000], RZ ;  /* 0x004000fffb001388 */ /* 0x0005e40000000c00 */
[--C-:B------:R-:W-:Y:S02]  /*1e750*/  IMAD.X R67, R109, 0x1, R5.reuse, P0 ;  /* 0x000000016d437824 */ /* 0x100fe400000e0605 */
        /* <DEDUP_REMOVED lines=9> */
[----:B------:R2:W-:Y:S01]  /*1e7f0*/  @!P1 LDGSTS.E.BYPASS.LTC128B.128 [R251+0x5000], desc[UR4][R112.64] ;  /* 0x0500000070fb9fae */ /* 0x0005e2000b981a04 */
[-C--:B---3--:R-:W-:Y:S03]  /*1e800*/  IADD3 R60, P0, PT, R64, R2.reuse, RZ ;  /* 0x00000002403c7210 */ /* 0x088fe60007f1e0ff */
[----:B------:R2:W-:Y:S01]  /*1e810*/  @P1 STS.128 [R251+0x5000], RZ ;  /* 0x005000fffb001388 */ /* 0x0005e20000000c00 */
[-C--:B------:R-:W-:Y:S03]  /*1e820*/  IADD3 R10, P3, PT, R60, R2.reuse, RZ ;  /* 0x000000023c0a7210 */ /* 0x080fe60007f7e0ff */
[----:B------:R-:W-:Y:S01]  /*1e830*/  @!PT LDS RZ, [RZ] ;  /* 0x00000000fffff984 */ /* 0x000fe20000000800 */
[----:B------:R-:W-:Y:S01]  /*1e840*/  @!PT LDS RZ, [RZ] ;  /* 0x00000000fffff984 */ /* 0x000fe20000000800 */
[----:B------:R-:W-:Y:S01]  /*1e850*/  @!PT LDS RZ, [RZ] ;  /* 0x00000000fffff984 */ /* 0x000fe20000000800 */
[----:B------:R2:W-:Y:S01]  /*1e860*/  @!P1 LDGSTS.E.BYPASS.LTC128B.128 [R251+0x5800], desc[UR4][R110.64] ;  /* 0x058000006efb9fae */ /* 0x0005e2000b981a04 */
[--C-:B------:R-:W-:Y:S01]  /*1e870*/  IMAD.X R61, R65, 0x1, R5.reuse, P0 ;  /* 0x00000001413d7824 */ /* 0x100fe200000e0605 */
[-C--:B----4-:R-:W-:Y:S02]  /*1e880*/  IADD3 R8, P0, PT, R10, R2.reuse, RZ ;  /* 0x000000020a087210 */ /* 0x090fe40007f1e0ff */
[----:B------:R2:W-:Y:S01]  /*1e890*/  @P1 STS.128 [R251+0x5800], RZ ;  /* 0x005800fffb001388 */ /* 0x0005e20000000c00 */
[--C-:B------:R-:W-:Y:S03]  /*1e8a0*/  IMAD.X R11, R61, 0x1, R5.reuse, P3 ;  /* 0x000000013d0b7824 */ /* 0x100fe600018e0605 */
        /* <DEDUP_REMOVED lines=46> */
.L_x_4865:
[----:B------:R-:W-:Y:S05]  /*1eb90*/  BSYNC.RECONVERGENT B1 ;  /* 0x0000000000017941 */ /* 0x000fea0003800200 */
.L_x_4864:
[----:B------:R-:W3:Y:S01]  /*1eba0*/  LDL.LU R44, [R1] ;  /* 0x00000000012c7983 */ /* 0x000ee20000300800 */
[C---:B--2---:R-:W-:Y:S02]  /*1ebb0*/  IADD3 R10, PT, PT, R247.reuse, -0x8, RZ ;  /* 0xfffffff8f70a7810 */ /* 0x044fe40007ffe0ff */
[C---:B------:R-:W-:Y:S01]  /*1ebc0*/  IADD3 R5, PT, PT, R247.reuse, -0x10, RZ ;  /* 0xfffffff0f7057810 */ /* 0x040fe20007ffe0ff */
[----:B------:R-:W2:Y:S01]  /*1ebd0*/  LDL.LU R48, [R1+0xc] ;  /* 0x00000c0001307983 */ /* 0x000ea20000300800 */
[----:B------:R-:W-:Y:S02]  /*1ebe0*/  IABS R10, R10 ;  /* 0x0000000a000a7213 */ /* 0x000fe40000000000 */
[----:B------:R-:W-:Y:S01]  /*1ebf0*/  IABS R5, R5 ;  /* 0x0000000500057213 */ /* 0x000fe20000000000 */
[----:B------:R-:W4:Y:S01]  /*1ec00*/  LDL.LU R4, [R1+0x10] ;  /* 0x0000100001047983 */ /* 0x000f220000300800 */
[----:B------:R-:W-:Y:S02]  /*1ec10*/  I2FP.F32.S32 R10, R10 ;  /* 0x0000000a000a7245 */ /* 0x000fe40000201400 */
[----:B------:R-:W-:Y:S01]  /*1ec20*/  I2FP.F32.S32 R5, R5 ;  /* 0x0000000500057245 */ /* 0x000fe20000201400 */
[----:B------:R-:W5:Y:S01]  /*1ec30*/  LDL.LU R11, [R1+0x14] ;  /* 0x00001400010b7983 */ /* 0x000f620000300800 */
[----:B------:R-:W-:Y:S01]  /*1ec40*/  IABS R46, R247 ;  /* 0x000000f7002e7213 */ /* 0x000fe20000000000 */
[C---:B------:R-:W-:Y:S01]  /*1ec50*/  FFMA.FTZ R219, -R0.reuse, R10, R219 ;  /* 0x0000000a00db7223 */ /* 0x040fe200000101db */
[C---:B------:R-:W-:Y:S01]  /*1ec60*/  IADD3 R8, PT, PT, R247.reuse, -0x9, RZ ;  /* 0xfffffff7f7087810 */ /* 0x040fe20007ffe0ff */
[----:B------:R-:W5:Y:S01]  /*1ec70*/  LDL.LU R6, [R1+0x1c] ;  /* 0x00001c0001067983 */ /* 0x000f620000300800 */
[----:B------:R-:W-:Y:S01]  /*1ec80*/  I2FP.F32.S32 R46, R46 ;  /* 0x0000002e002e7245 */ /* 0x000fe20000201400 */
[C---:B-1----:R-:W-:Y:S01]  /*1ec90*/  FFMA.FTZ R54, -R0.reuse, R5, R14 ;  /* 0x0000000500367223 */ /* 0x042fe2000001010e */
[----:B------:R-:W-:Y:S01]  /*1eca0*/  IABS R8, R8 ;  /* 0x0000000800087213 */ /* 0x000fe20000000000 */
[----:B------:R-:W5:Y:S01]  /*1ecb0*/  LDL.LU R2, [R1+0x4] ;  /* 0x0000040001027983 */ /* 0x000f620000300800 */
[C---:B------:R-:W-:Y:S01]  /*1ecc0*/  IADD3 R7, PT, PT, R247.reuse, -0x1, RZ ;  /* 0xfffffffff7077810 */ /* 0x040fe20007ffe0ff */
[C---:B------:R-:W-:Y:S01]  /*1ecd0*/  FFMA.FTZ R46, -R0.reuse, R46, R3 ;  /* 0x0000002e002e7223 */ /* 0x040fe20000010103 */
[C---:B------:R-:W-:Y:S01]  /*1ece0*/  IADD3 R3, PT, PT, R247.reuse, -0x18, RZ ;  /* 0xffffffe8f7037810 */ /* 0x040fe20007ffe0ff */
[----:B------:R-:W5:Y:S01]  /*1ecf0*/  LDL.LU R9, [R1+0x18] ;  /* 0x0000180001097983 */ /* 0x000f620000300800 */
[----:B------:R-:W-:Y:S02]  /*1ed00*/  I2FP.F32.S32 R8, R8 ;  /* 0x0000000800087245 */ /* 0x000fe40000201400 */
[----:B------:R-:W-:Y:S01]  /*1ed10*/  IABS R3, R3 ;  /* 0x0000000300037213 */ /* 0x000fe20000000000 */
[----:B------:R-:W5:Y:S01]  /*1ed20*/  LDL.LU R50, [R1+0x8] ;  /* 0x0000080001327983 */ /* 0x000f620000300800 */
[----:B------:R-:W-:Y:S01]  /*1ed30*/  IABS R7, R7 ;  /* 0x0000000700077213 */ /* 0x000fe20000000000 */
[C---:B------:R-:W-:Y:S01]  /*1ed40*/  FFMA.FTZ R225, -R0.reuse, R8, R225 ;  /* 0x0000000800e17223 */ /* 0x040fe200000101e1 */
[----:B------:R-:W-:Y:S02]  /*1ed50*/  I2FP.F32.S32 R3, R3 ;  /* 0x0000000300037245 */ /* 0x000fe40000201400 */
[----:B------:R-:W-:Y:S02]  /*1ed60*/  I2FP.F32.S32 R7, R7 ;  /* 0x0000000700077245 */ /* 0x000fe40000201400 */
[C---:B------:R-:W-:Y:S01]  /*1ed70*/  IADD3 R213, PT, PT, R247.reuse, -0x41, RZ ;  /* 0xffffffbff7d57810 */ /* 0x040fe20007ffe0ff */
[CC--:B------:R-:W-:Y:S01]  /*1ed80*/  FFMA.FTZ R58, -R0.reuse, R3.reuse, R12 ;  /* 0x00000003003a7223 */ /* 0x0c0fe2000001010c */
[C---:B------:R-:W-:Y:S01]  /*1ed90*/  FFMA.FTZ R60, -R0.reuse, R3, R18 ;  /* 0x00000003003c7223 */ /* 0x040fe20000010112 */
[C---:B------:R-:W-:Y:S02]  /*1eda0*/  IADD3 R3, PT, PT, R247.reuse, -0x31, RZ ;  /* 0xffffffcff7037810 */ /* 0x040fe40007ffe0ff */
[----:B------:R-:W-:Y:S02]  /*1edb0*/  IABS R213, R213 ;  /* 0x000000d500d57213 */ /* 0x000fe40000000000 */
[----:B------:R-:W-:Y:S02]  /*1edc0*/  IABS R3, R3 ;  /* 0x0000000300037213 */ /* 0x000fe40000000000 */
[----:B------:R-:W-:Y:S02]  /*1edd0*/  I2FP.F32.S32 R213, R213 ;  /* 0x000000d500d57245 */ /* 0x000fe40000201400 */
[C---:B------:R-:W-:Y:S02]  /*1ede0*/  IADD3 R113, PT, PT, R247.reuse, -0x40, RZ ;  /* 0xffffffc0f7717810 */ /* 0x040fe40007ffe0ff */
[C---:B------:R-:W-:Y:S01]  /*1edf0*/  IADD3 R101, PT, PT, R247.reuse, -0x29, RZ ;  /* 0xffffffd7f7657810 */ /* 0x040fe20007ffe0ff */
[CC--:B------:R-:W-:Y:S01]  /*1ee00*/  FFMA.FTZ R64, -R0.reuse, R213.reuse, R33 ;  /* 0x000000d500407223 */ /* 0x0c0fe20000010121 */
[C---:B------:R-:W-:Y:S01]  /*1ee10*/  FFMA.FTZ R213, -R0.reuse, R213, R36 ;  /* 0x000000d500d57223 */ /* 0x040fe20000010124 */
[----:B------:R-:W-:Y:S01]  /*1ee20*/  IABS R113, R113 ;  /* 0x0000007100717213 */ /* 0x000fe20000000000 */
[----:B------:R-:W5:Y:S01]  /*1ee30*/  LD.E R36, desc[UR4][R164.64+0xdc] ;  /* 0x0000dc04a4247980 */ /* 0x000f62000c101900 */
[----:B------:R-:W-:Y:S02]  /*1ee40*/  IABS R101, R101 ;  /* 0x0000006500657213 */ /* 0x000fe40000000000 */
[----:B------:R-:W-:Y:S02]  /*1ee50*/  I2FP.F32.S32 R113, R113 ;  /* 0x0000007100717245 */ /* 0x000fe40000201400 */
[C---:B------:R-:W-:Y:S02]  /*1ee60*/  IADD3 R67, PT, PT, R247.reuse, -0x30, RZ ;  /* 0xffffffd0f7437810 */ /* 0x040fe40007ffe0ff */
[----:B------:R-:W-:Y:S01]  /*1ee70*/  I2FP.F32.S32 R101, R101 ;  /* 0x0000006500657245 */ /* 0x000fe20000201400 */
[C---:B------:R-:W-:Y:S01]  /*1ee80*/  FFMA.FTZ R66, -R0.reuse, R113, R32 ;  /* 0x0000007100427223 */ /* 0x040fe20000010120 */
[----:B------:R-:W-:Y:S02]  /*1ee90*/  IABS R67, R67 ;  /* 0x0000004300437213 */ /* 0x000fe40000000000 */
[C---:B------:R-:W-:Y:S01]  /*1eea0*/  IADD3 R110, PT, PT, R247.reuse, -0xc8, RZ ;  /* 0xffffff38f76e7810 */ /* 0x040fe20007ffe0ff */
[C---:B------:R-:W-:Y:S01]  /*1eeb0*/  FFMA.FTZ R21, -R0.reuse, R101, R21 ;  /* 0x0000006500157223 */ /* 0x040fe20000010115 */
[----:B------:R-:W-:Y:S01]  /*1eec0*/  I2FP.F32.S32 R67, R67 ;  /* 0x0000004300437245 */ /* 0x000fe20000201400 */
[C---:B------:R-:W-:Y:S01]  /*1eed0*/  FFMA.FTZ R101, -R0.reuse, R101, R27 ;  /* 0x0000006500657223 */ /* 0x040fe2000001011b */
[C---:B------:R-:W-:Y:S02]  /*1eee0*/  IADD3 R108, PT, PT, R247.reuse, -0xc9, RZ ;  /* 0xffffff37f76c7810 */ /* 0x040fe40007ffe0ff */
[----:B------:R-:W-:Y:S01]  /*1eef0*/  IABS R110, R110 ;  /* 0x0000006e006e7213 */ /* 0x000fe20000000000 */
[CC--:B------:R-:W-:Y:S01]  /*1ef00*/  FFMA.FTZ R24, -R0.reuse, R67.reuse, R24 ;  /* 0x0000004300187223 */ /* 0x0c0fe20000010118 */
[----:B------:R-:W-:Y:S01]  /*1ef10*/  FFMA.FTZ R67, -R0, R67, R30 ;  /* 0x0000004300437223 */ /* 0x000fe2000001011e */
[----:B------:R-:W-:Y:S02]  /*1ef20*/  IABS R108, R108 ;  /* 0x0000006c006c7213 */ /* 0x000fe40000000000 */
[----:B------:R-:W-:Y:S02]  /*1ef30*/  I2FP.F32.S32 R110, R110 ;  /* 0x0000006e006e7245 */ /* 0x000fe40000201400 */
[----:B------:R-:W-:Y:S02]  /*1ef40*/  I2FP.F32.S32 R108, R108 ;  /* 0x0000006c006c7245 */ /* 0x000fe40000201400 */
[----:B------:R-:W-:Y:S01]  /*1ef50*/  IADD3 R246, PT, PT, R246, -0x100, RZ ;  /* 0xffffff00f6f67810 */ /* 0x000fe20007ffe0ff */
[CC--:B------:R-:W-:Y:S01]  /*1ef60*/  FFMA.FTZ R122, -R0.reuse, R110.reuse, R75 ;  /* 0x0000006e007a7223 */ /* 0x0c0fe2000001014b */
[C---:B------:R-:W-:Y:S01]  /*1ef70*/  FFMA.FTZ R110, -R0.reuse, R110, R87 ;  /* 0x0000006e006e7223 */ /* 0x040fe20000010157 */
[CC--:B------:R-:W-:Y:S01]  /*1ef80*/  FFMA.FTZ R120, -R0.reuse, R108.reuse, R69 ;  /* 0x0000006c00787223 */ /* 0x0c0fe20000010145 */
[C---:B------:R-:W-:Y:S01]  /*1ef90*/  FFMA.FTZ R108, -R0.reuse, R108, R85 ;  /* 0x0000006c006c7223 */ /* 0x040fe20000010155 */
[----:B------:R-:W-:Y:S01]  /*1efa0*/  MOV R69, 0x20 ;  /* 0x0000002000457802 */ /* 0x000fe20000000f00 */
[C---:B---3--:R-:W-:Y:S01]  /*1efb0*/  FFMA.FTZ R44, -R0.reuse, R7, R44 ;  /* 0x00000007002c7223 */ /* 0x048fe2000001012c */
[C---:B------:R-:W-:Y:S01]  /*1efc0*/  IADD3 R7, PT, PT, R247.reuse, -0x11, RZ ;  /* 0xffffffeff7077810 */ /* 0x040fe20007ffe0ff */
[C---:B--2---:R-:W-:Y:S03]  /*1efd0*/  FFMA.FTZ R10, -R0.reuse, R10, R48 ;  /* 0x0000000a000a7223 */ /* 0x044fe60000010130 */
[----:B------:R-:W-:Y:S01]  /*1efe0*/  IABS R7, R7 ;  /* 0x0000000700077213 */ /* 0x000fe20000000000 */
[C---:B----4-:R-:W-:Y:S01]  /*1eff0*/  FFMA.FTZ R8, -R0.reuse, R8, R4 ;  /* 0x0000000800087223 */ /* 0x050fe20000010104 */
[C---:B------:R-:W-:Y:S02]  /*1f000*/  IADD3 R4, PT, PT, R247.reuse, -0x21, RZ ;  /* 0xffffffdff7047810 */ /* 0x040fe40007ffe0ff */
[----:B------:R-:W-:Y:S02]  /*1f010*/  I2FP.F32.S32 R7, R7 ;  /* 0x0000000700077245 */ /* 0x000fe40000201400 */
[----:B------:R-:W-:Y:S03]  /*1f020*/  IABS R4, R4 ;  /* 0x0000000400047213 */ /* 0x000fe60000000000 */
[C---:B------:R-:W-:Y:S01]  /*1f030*/  FFMA.FTZ R52, -R0.reuse, R7, R15 ;  /* 0x0000000700347223 */ /* 0x040fe2000001010f */
[----:B------:R-:W-:Y:S01]  /*1f040*/  I2FP.F32.S32 R4, R4 ;  /* 0x0000000400047245 */ /* 0x000fe20000201400 */
[C---:B-----5:R-:W-:Y:S01]  /*1f050*/  FFMA.FTZ R48, -R0.reuse, R5, R2 ;  /* 0x0000000500307223 */ /* 0x060fe20000010102 */
[C---:B------:R-:W-:Y:S03]  /*1f060*/  IADD3 R2, PT, PT, R247.reuse, -0x19, RZ ;  /* 0xffffffe7f7027810 */ /* 0x040fe60007ffe0ff */
[CC--:B------:R-:W-:Y:S01]  /*1f070*/  FFMA.FTZ R61, -R0.reuse, R4.reuse, R17 ;  /* 0x00000004003d7223 */ /* 0x0c0fe20000010111 */
[C---:B------:R-:W-:Y:S01]  /*1f080*/  FFMA.FTZ R103, -R0.reuse, R4, R23 ;  /* 0x0000000400677223 */ /* 0x040fe20000010117 */
[----:B------:R-:W-:Y:S01]  /*1f090*/  I2FP.F32.S32 R4, R3 ;  /* 0x0000000300047245 */ /* 0x000fe20000201400 */
[C---:B------:R-:W-:Y:S01]  /*1f0a0*/  FFMA.FTZ R113, -R0.reuse, R113, R9 ;  /* 0x0000007100717223 */ /* 0x040fe20000010109 */
[----:B------:R-:W-:Y:S02]  /*1f0b0*/  IABS R2, R2 ;  /* 0x0000000200027213 */ /* 0x000fe40000000000 */
        /* <DEDUP_REMOVED lines=8> */
[C---:B------:R-:W-:Y:S01]  /*1f140*/  FFMA.FTZ R95, -R0.reuse, R2, R19 ;  /* 0x00000002005f7223 */ /* 0x040fe20000010113 */
[C---:B------:R-:W-:Y:S02]  /*1f150*/  IADD3 R2, PT, PT, R247.reuse, -0x28, RZ ;  /* 0xffffffd8f7027810 */ /* 0x040fe40007ffe0ff */
[----:B------:R-:W-:Y:S02]  /*1f160*/  I2FP.F32.S32 R111, R3 ;  /* 0x00000003006f7245 */ /* 0x000fe40000201400 */
[----:B------:R-:W-:Y:S02]  /*1f170*/  IABS R2, R2 ;  /* 0x0000000200027213 */ /* 0x000fe40000000000 */
[C---:B------:R-:W-:Y:S01]  /*1f180*/  IADD3 R5, PT, PT, R247.reuse, -0x20, RZ ;  /* 0xffffffe0f7057810 */ /* 0x040fe20007ffe0ff */
[CC--:B------:R-:W-:Y:S01]  /*1f190*/  FFMA.FTZ R105, -R0.reuse, R111.reuse, R29 ;  /* 0x0000006f00697223 */ /* 0x0c0fe2000001011d */
[----:B------:R-:W-:Y:S01]  /*1f1a0*/  I2FP.F32.S32 R251, R2 ;  /* 0x0000000200fb7245 */ /* 0x000fe20000201400 */
[C---:B------:R-:W-:Y:S01]  /*1f1b0*/  FFMA.FTZ R111, -R0.reuse, R111, R35 ;  /* 0x0000006f006f7223 */ /* 0x040fe20000010123 */
[C---:B------:R-:W-:Y:S02]  /*1f1c0*/  IADD3 R2, PT, PT, R247.reuse, -0x38, RZ ;  /* 0xffffffc8f7027810 */ /* 0x040fe40007ffe0ff */
[----:B------:R-:W-:Y:S01]  /*1f1d0*/  IABS R3, R4 ;  /* 0x0000000400037213 */ /* 0x000fe20000000000 */
[CC--:B------:R-:W-:Y:S01]  /*1f1e0*/  FFMA.FTZ R20, -R0.reuse, R251.reuse, R20 ;  /* 0x000000fb00147223 */ /* 0x0c0fe20000010114 */
[----:B------:R-:W-:Y:S01]  /*1f1f0*/  IABS R2, R2 ;  /* 0x0000000200027213 */ /* 0x000fe20000000000 */
[C---:B------:R-:W-:Y:S01]  /*1f200*/  FFMA.FTZ R251, -R0.reuse, R251, R26 ;  /* 0x000000fb00fb7223 */ /* 0x040fe2000001011a */
[C---:B------:R-:W-:Y:S02]  /*1f210*/  IADD3 R4, PT, PT, R247.reuse, -0x50, RZ ;  /* 0xffffffb0f7047810 */ /* 0x040fe40007ffe0ff */
[----:B------:R-:W-:Y:S02]  /*1f220*/  I2FP.F32.S32 R109, R2 ;  /* 0x00000002006d7245 */ /* 0x000fe40000201400 */
[C---:B------:R-:W-:Y:S02]  /*1f230*/  IADD3 R2, PT, PT, R247.reuse, -0x49, RZ ;  /* 0xffffffb7f7027810 */ /* 0x040fe40007ffe0ff */
[----:B------:R-:W-:Y:S01]  /*1f240*/  IABS R5, R5 ;  /* 0x0000000500057213 */ /* 0x000fe20000000000 */
[CC--:B------:R-:W-:Y:S01]  /*1f250*/  FFMA.FTZ R107, -R0.reuse, R109.reuse, R28 ;  /* 0x0000006d006b7223 */ /* 0x0c0fe2000001011c */
[----:B------:R-:W-:Y:S01]  /*1f260*/  IABS R2, R2 ;  /* 0x0000000200027213 */ /* 0x000fe20000000000 */
[C---:B------:R-:W-:Y:S01]  /*1f270*/  FFMA.FTZ R109, -R0.reuse, R109, R11 ;  /* 0x0000006d006d7223 */ /* 0x040fe2000001010b */
[----:B------:R-:W-:Y:S02]  /*1f280*/  IABS R4, R4 ;  /* 0x0000000400047213 */ /* 0x000fe40000000000 */
[----:B------:R-:W-:Y:S02]  /*1f290*/  I2FP.F32.S32 R115, R2 ;  /* 0x0000000200737245 */ /* 0x000fe40000201400 */
[C---:B------:R-:W-:Y:S02]  /*1f2a0*/  IADD3 R2, PT, PT, R247.reuse, -0x58, RZ ;  /* 0xffffffa8f7027810 */ /* 0x040fe40007ffe0ff */
[----:B------:R-:W-:Y:S01]  /*1f2b0*/  I2FP.F32.S32 R5, R5 ;  /* 0x0000000500057245 */ /* 0x000fe20000201400 */
[CC--:B------:R-:W-:Y:S01]  /*1f2c0*/  FFMA.FTZ R215, -R0.reuse, R115.reuse, R34 ;  /* 0x0000007300d77223 */ /* 0x0c0fe20000010122 */
[----:B------:R-:W-:Y:S01]  /*1f2d0*/  IABS R2, R2 ;  /* 0x0000000200027213 */ /* 0x000fe20000000000 */
[C---:B------:R-:W-:Y:S01]  /*1f2e0*/  FFMA.FTZ R115, -R0.reuse, R115, R41 ;  /* 0x0000007300737223 */ /* 0x040fe20000010129 */
[----:B------:R-:W-:Y:S01]  /*1f2f0*/  I2FP.F32.S32 R7, R4 ;  /* 0x0000000400077245 */ /* 0x000fe20000201400 */
[C---:B------:R-:W-:Y:S01]  /*1f300*/  FFMA.FTZ R62, -R0.reuse, R5, R16 ;  /* 0x00000005003e7223 */ /* 0x040fe20000010110 */
[----:B------:R-:W-:Y:S01]  /*1f310*/  I2FP.F32.S32 R3, R3 ;  /* 0x0000000300037245 */ /* 0x000fe20000201400 */
[C---:B------:R-:W-:Y:S01]  /*1f320*/  FFMA.FTZ R97, -R0.reuse, R5, R22 ;  /* 0x0000000500617223 */ /* 0x040fe20000010116 */
[C---:B------:R-:W-:Y:S01]  /*1f330*/  IADD3 R4, PT, PT, R247.reuse, -0x60, RZ ;  /* 0xffffffa0f7047810 */ /* 0x040fe20007ffe0ff */
[C---:B------:R-:W-:Y:S01]  /*1f340*/  FFMA.FTZ R119, -R0.reuse, R7, R6 ;  /* 0x0000000700777223 */ /* 0x040fe20000010106 */
[----:B------:R-:W-:Y:S01]  /*1f350*/  I2FP.F32.S32 R2, R2 ;  /* 0x0000000200027245 */ /* 0x000fe20000201400 */
[CC--:B------:R-:W-:Y:S01]  /*1f360*/  FFMA.FTZ R217, -R0.reuse, R3.reuse, R217 ;  /* 0x0000000300d97223 */ /* 0x0c0fe200000101d9 */
[C---:B------:R-:W-:Y:S01]  /*1f370*/  IADD3 R5, PT, PT, R247.reuse, -0x59, RZ ;  /* 0xffffffa7f7057810 */ /* 0x040fe20007ffe0ff */
[C---:B------:R-:W-:Y:S01]  /*1f380*/  FFMA.FTZ R117, -R0.reuse, R3, R42 ;  /* 0x0000000300757223 */ /* 0x040fe2000001012a */
[----:B------:R-:W-:Y:S01]  /*1f390*/  IABS R4, R4 ;  /* 0x0000000400047213 */ /* 0x000fe20000000000 */
[CC--:B------:R-:W-:Y:S01]  /*1f3a0*/  FFMA.FTZ R121, -R0.reuse, R2.reuse, R47 ;  /* 0x0000000200797223 */ /* 0x0c0fe2000001012f */
[C---:B------:R-:W-:Y:S01]  /*1f3b0*/  IADD3 R3, PT, PT, R247.reuse, -0x51, RZ ;  /* 0xffffffaff7037810 */ /* 0x040fe20007ffe0ff */
[C---:B------:R-:W-:Y:S01]  /*1f3c0*/  FFMA.FTZ R209, -R0.reuse, R2, R209 ;  /* 0x0000000200d17223 */ /* 0x040fe200000101d1 */
[----:B------:R-:W-:Y:S01]  /*1f3d0*/  IABS R5, R5 ;  /* 0x0000000500057213 */ /* 0x000fe20000000000 */
[C---:B------:R-:W-:Y:S01]  /*1f3e0*/  FFMA.FTZ R205, -R0.reuse, R7, R205 ;  /* 0x0000000700cd7223 */ /* 0x040fe200000101cd */
[----:B------:R-:W-:Y:S02]  /*1f3f0*/  I2FP.F32.S32 R4, R4 ;  /* 0x0000000400047245 */ /* 0x000fe40000201400 */
[C---:B------:R-:W-:Y:S02]  /*1f400*/  IADD3 R2, PT, PT, R247.reuse, -0x61, RZ ;  /* 0xffffff9ff7027810 */ /* 0x040fe40007ffe0ff */
[----:B------:R-:W-:Y:S01]  /*1f410*/  IABS R3, R3 ;  /* 0x0000000300037213 */ /* 0x000fe20000000000 */
[CC--:B------:R-:W-:Y:S01]  /*1f420*/  FFMA.FTZ R201, -R0.reuse, R4.reuse, R201 ;  /* 0x0000000400c97223 */ /* 0x0c0fe200000101c9 */
[----:B------:R-:W-:Y:S01]  /*1f430*/  I2FP.F32.S32 R6, R5 ;  /* 0x0000000500067245 */ /* 0x000fe20000201400 */
[C---:B------:R-:W-:Y:S01]  /*1f440*/  FFMA.FTZ R195, -R0.reuse, R4, R195 ;  /* 0x0000000400c37223 */ /* 0x040fe200000101c3 */
[----:B------:R-:W-:Y:S02]  /*1f450*/  IABS R2, R2 ;  /* 0x0000000200027213 */ /* 0x000fe40000000000 */
[----:B------:R-:W-:Y:S01]  /*1f460*/  I2FP.F32.S32 R3, R3 ;  /* 0x0000000300037245 */ /* 0x000fe20000201400 */
[CC--:B------:R-:W-:Y:S01]  /*1f470*/  FFMA.FTZ R125, -R0.reuse, R6.reuse, R45 ;  /* 0x00000006007d7223 */ /* 0x0c0fe2000001012d */
[C---:B------:R-:W-:Y:S01]  /*1f480*/  IADD3 R4, PT, PT, R247.reuse, -0x69, RZ ;  /* 0xffffff97f7047810 */ /* 0x040fe20007ffe0ff */
[C---:B------:R-:W-:Y:S01]  /*1f490*/  FFMA.FTZ R207, -R0.reuse, R6, R207 ;  /* 0x0000000600cf7223 */ /* 0x040fe200000101cf */
[----:B------:R-:W-:Y:S01]  /*1f4a0*/  MOV R6, R2 ;  /* 0x0000000200067202 */ /* 0x000fe20000000f00 */
[CC--:B------:R-:W-:Y:S01]  /*1f4b0*/  FFMA.FTZ R203, -R0.reuse, R3.reuse, R203 ;  /* 0x0000000300cb7223 */ /* 0x0c0fe200000101cb */
[----:B------:R-:W-:Y:S01]  /*1f4c0*/  IABS R2, R4 ;  /* 0x0000000400027213 */ /* 0x000fe20000000000 */
[C---:B------:R-:W-:Y:S01]  /*1f4d0*/  FFMA.FTZ R211, -R0.reuse, R3, R211 ;  /* 0x0000000300d37223 */ /* 0x040fe200000101d3 */
[C---:B------:R-:W-:Y:S02]  /*1f4e0*/  IADD3 R4, PT, PT, R247.reuse, -0x71, RZ ;  /* 0xffffff8ff7047810 */ /* 0x040fe40007ffe0ff */
[C---:B------:R-:W-:Y:S02]  /*1f4f0*/  IADD3 R3, PT, PT, R247.reuse, -0x68, RZ ;  /* 0xffffff98f7037810 */ /* 0x040fe40007ffe0ff */
[----:B------:R-:W-:Y:S02]  /*1f500*/  I2FP.F32.S32 R2, R2 ;  /* 0x0000000200027245 */ /* 0x000fe40000201400 */
[C---:B------:R-:W-:Y:S02]  /*1f510*/  IADD3 R5, PT, PT, R247.reuse, -0x70, RZ ;  /* 0xffffff90f7057810 */ /* 0x040fe40007ffe0ff */
[----:B------:R-:W-:Y:S01]  /*1f520*/  IABS R4, R4 ;  /* 0x0000000400047213 */ /* 0x000fe20000000000 */
[C---:B------:R-:W-:Y:S01]  /*1f530*/  FFMA.FTZ R197, -R0.reuse, R2, R197 ;  /* 0x0000000200c57223 */ /* 0x040fe200000101c5 */
[----:B------:R-:W-:Y:S01]  /*1f540*/  I2FP.F32.S32 R6, R6 ;  /* 0x0000000600067245 */ /* 0x000fe20000201400 */
[C---:B------:R-:W-:Y:S01]  /*1f550*/  FFMA.FTZ R185, -R0.reuse, R2, R185 ;  /* 0x0000000200b97223 */ /* 0x040fe200000101b9 */
[----:B------:R-:W-:Y:S02]  /*1f560*/  IABS R3, R3 ;  /* 0x0000000300037213 */ /* 0x000fe40000000000 */
[----:B------:R-:W-:Y:S01]  /*1f570*/  IABS R5, R5 ;  /* 0x0000000500057213 */ /* 0x000fe20000000000 */
[C---:B------:R-:W-:Y:S01]  /*1f580*/  FFMA.FTZ R131, -R0.reuse, R6, R43 ;  /* 0x0000000600837223 */ /* 0x040fe2000001012b */
[----:B------:R-:W-:Y:S01]  /*1f590*/  I2FP.F32.S32 R4, R4 ;  /* 0x0000000400047245 */ /* 0x000fe20000201400 */
[C---:B------:R-:W-:Y:S01]  /*1f5a0*/  FFMA.FTZ R193, -R0.reuse, R6, R193 ;  /* 0x0000000600c17223 */ /* 0x040fe200000101c1 */
[----:B------:R-:W-:Y:S02]  /*1f5b0*/  I2FP.F32.S32 R3, R3 ;  /* 0x0000000300037245 */ /* 0x000fe40000201400 */
[C---:B------:R-:W-:Y:S01]  /*1f5c0*/  IADD3 R2, PT, PT, R247.reuse, -0x78, RZ ;  /* 0xffffff88f7027810 */ /* 0x040fe20007ffe0ff */
[CC--:B------:R-:W-:Y:S01]  /*1f5d0*/  FFMA.FTZ R189, -R0.reuse, R4.reuse, R189 ;  /* 0x0000000400bd7223 */ /* 0x0c0fe200000101bd */
[----:B------:R-:W-:Y:S01]  /*1f5e0*/  I2FP.F32.S32 R6, R5 ;  /* 0x0000000500067245 */ /* 0x000fe20000201400 */
[C---:B------:R-:W-:Y:S01]  /*1f5f0*/  FFMA.FTZ R175, -R0.reuse, R4, R175 ;  /* 0x0000000400af7223 */ /* 0x040fe200000101af */
[----:B------:R-:W-:Y:S01]  /*1f600*/  IABS R2, R2 ;  /* 0x0000000200027213 */ /* 0x000fe20000000000 */
[CC--:B------:R-:W-:Y:S01]  /*1f610*/  FFMA.FTZ R187, -R0.reuse, R3.reuse, R187 ;  /* 0x0000000300bb7223 */ /* 0x0c0fe200000101bb */
[C---:B------:R-:W-:Y:S01]  /*1f620*/  FFMA.FTZ R199, -R0.reuse, R3, R199 ;  /* 0x0000000300c77223 */ /* 0x040fe200000101c7 */
[C---:B------:R-:W-:Y:S01]  /*1f630*/  IADD3 R4, PT, PT, R247.reuse, -0x80, RZ ;  /* 0xffffff80f7047810 */ /* 0x040fe20007ffe0ff */
[CC--:B------:R-:W-:Y:S01]  /*1f640*/  FFMA.FTZ R191, -R0.reuse, R6.reuse, R191 ;  /* 0x0000000600bf7223 */ /* 0x0c0fe200000101bf */
[C---:B------:R-:W-:Y:S01]  /*1f650*/  IADD3 R3, PT, PT, R247.reuse, -0x79, RZ ;  /* 0xffffff87f7037810 */ /* 0x040fe20007ffe0ff */
[C---:B------:R-:W-:Y:S01]  /*1f660*/  FFMA.FTZ R177, -R0.reuse, R6, R177 ;  /* 0x0000000600b17223 */ /* 0x040fe200000101b1 */
[----:B------:R-:W-:Y:S02]  /*1f670*/  MOV R6, R2 ;  /* 0x0000000200067202 */ /* 0x000fe40000000f00 */
[----:B------:R-:W-:Y:S02]  /*1f680*/  IABS R2, R4 ;  /* 0x0000000400027213 */ /* 0x000fe40000000000 */
[C---:B------:R-:W-:Y:S02]  /*1f690*/  IADD3 R4, PT, PT, R247.reuse, -0x88, RZ ;  /* 0xffffff78f7047810 */ /* 0x040fe40007ffe0ff */
[----:B------:R-:W-:Y:S02]  /*1f6a0*/  IABS R3, R3 ;  /* 0x0000000300037213 */ /* 0x000fe40000000000 */
[----:B------:R-:W-:Y:S02]  /*1f6b0*/  IABS R4, R4 ;  /* 0x0000000400047213 */ /* 0x000fe40000000000 */
[----:B------:R-:W-:Y:S02]  /*1f6c0*/  I2FP.F32.S32 R3, R3 ;  /* 0x0000000300037245 */ /* 0x000fe40000201400 */
[C---:B------:R-:W-:Y:S02]  /*1f6d0*/  IADD3 R5, PT, PT, R247.reuse, -0x81, RZ ;  /* 0xffffff7ff7057810 */ /* 0x040fe40007ffe0ff */
[----:B------:R-:W-:Y:S01]  /*1f6e0*/  I2FP.F32.S32 R6, R6 ;  /* 0x0000000600067245 */ /* 0x000fe20000201400 */
[CC--:B------:R-:W-:Y:S01]  /*1f6f0*/  FFMA.FTZ R181, -R0.reuse, R3.reuse, R181 ;  /* 0x0000000300b57223 */ /* 0x0c0fe200000101b5 */
[----:B------:R-:W-:Y:S01]  /*1f700*/  I2FP.F32.S32 R2, R2 ;  /* 0x0000000200027245 */ /* 0x000fe20000201400 */
[C---:B------:R-:W-:Y:S01]  /*1f710*/  FFMA.FTZ R169, -R0.reuse, R3, R169 ;  /* 0x0000000300a97223 */ /* 0x040fe200000101a9 */
[----:B------:R-:W-:Y:S01]  /*1f720*/  I2FP.F32.S32 R4, R4 ;  /* 0x0000000400047245 */ /* 0x000fe20000201400 */
[CC--:B------:R-:W-:Y:S01]  /*1f730*/  FFMA.FTZ R171, -R0.reuse, R6.reuse, R171 ;  /* 0x0000000600ab7223 */ /* 0x0c0fe200000101ab */
[----:B------:R-:W-:Y:S01]  /*1f740*/  IABS R5, R5 ;  /* 0x0000000500057213 */ /* 0x000fe20000000000 */
[C---:B------:R-:W-:Y:S01]  /*1f750*/  FFMA.FTZ R183, -R0.reuse, R6, R183 ;  /* 0x0000000600b77223 */ /* 0x040fe200000101b7 */
[C---:B------:R-:W-:Y:S01]  /*1f760*/  IADD3 R3, PT, PT, R247.reuse, -0x90, RZ ;  /* 0xffffff70f7037810 */ /* 0x040fe20007ffe0ff */
[CC--:B------:R-:W-:Y:S01]  /*1f770*/  FFMA.FTZ R123, -R0.reuse, R2.reuse, R55 ;  /* 0x00000002007b7223 */ /* 0x0c0fe20000010137 */
[C---:B------:R-:W-:Y:S01]  /*1f780*/  IADD3 R6, PT, PT, R247.reuse, -0x91, RZ ;  /* 0xffffff6ff7067810 */ /* 0x040fe20007ffe0ff */
[C---:B------:R-:W-:Y:S01]  /*1f790*/  FFMA.FTZ R179, -R0.reuse, R2, R179 ;  /* 0x0000000200b37223 */ /* 0x040fe200000101b3 */
[----:B------:R-:W-:Y:S01]  /*1f7a0*/  I2FP.F32.S32 R5, R5 ;  /* 0x0000000500057245 */ /* 0x000fe20000201400 */
[CC--:B------:R-:W-:Y:S01]  /*1f7b0*/  FFMA.FTZ R129, -R0.reuse, R4.reuse, R51 ;  /* 0x0000000400817223 */ /* 0x0c0fe20000010133 */
[C---:B------:R-:W-:Y:S01]  /*1f7c0*/  FFMA.FTZ R216, -R0.reuse, R4, R216 ;  /* 0x0000000400d87223 */ /* 0x040fe200000101d8 */
[C---:B------:R-:W-:Y:S02]  /*1f7d0*/  IADD3 R2, PT, PT, R247.reuse, -0x89, RZ ;  /* 0xffffff77f7027810 */ /* 0x040fe40007ffe0ff */
[----:B------:R-:W-:Y:S01]  /*1f7e0*/  IABS R4, R3 ;  /* 0x0000000300047213 */ /* 0x000fe20000000000 */
[CC--:B------:R-:W-:Y:S01]  /*1f7f0*/  FFMA.FTZ R224, -R0.reuse, R5.reuse, R224 ;  /* 0x0000000500e07223 */ /* 0x0c0fe200000101e0 */
        /* <DEDUP_REMOVED lines=8> */
[----:B------:R-:W-:Y:S01]  /*1f880*/  I2FP.F32.S32 R4, R4 ;  /* 0x0000000400047245 */ /* 0x000fe20000201400 */
[C---:B------:R-:W-:Y:S01]  /*1f890*/  FFMA.FTZ R204, -R0.reuse, R3, R204 ;  /* 0x0000000300cc7223 */ /* 0x040fe200000101cc */
[C---:B------:R-:W-:Y:S01]  /*1f8a0*/  IADD3 R5, PT, PT, R247.reuse, -0xa0, RZ ;  /* 0xffffff60f7057810 */ /* 0x040fe20007ffe0ff */
[C---:B------:R-:W-:Y:S01]  /*1f8b0*/  FFMA.FTZ R127, -R0.reuse, R214, R49 ;  /* 0x000000d6007f7223 */ /* 0x040fe20000010131 */
        /* <DEDUP_REMOVED lines=10> */
[----:B------:R-:W-:Y:S02]  /*1f960*/  IABS R3, R3 ;  /* 0x0000000300037213 */ /* 0x000fe40000000000 */
[----:B------:R-:W-:Y:S02]  /*1f970*/  I2FP.F32.S32 R5, R5 ;  /* 0x0000000500057245 */ /* 0x000fe40000201400 */
[----:B------:R-:W-:Y:S02]  /*1f980*/  IABS R7, R7 ;  /* 0x0000000700077213 */ /* 0x000fe40000000000 */
[----:B------:R-:W-:Y:S01]  /*1f990*/  IABS R4, R4 ;  /* 0x0000000400047213 */ /* 0x000fe20000000000 */
[C---:B------:R-:W-:Y:S01]  /*1f9a0*/  FFMA.FTZ R208, -R0.reuse, R5, R208 ;  /* 0x0000000500d07223 */ /* 0x040fe200000101d0 */
[----:B------:R-:W-:Y:S01]  /*1f9b0*/  I2FP.F32.S32 R3, R3 ;  /* 0x0000000300037245 */ /* 0x000fe20000201400 */
[C---:B------:R-:W-:Y:S01]  /*1f9c0*/  FFMA.FTZ R192, -R0.reuse, R5, R192 ;  /* 0x0000000500c07223 */ /* 0x040fe200000101c0 */
        /* <DEDUP_REMOVED lines=15> */
[C---:B------:R-:W-:Y:S01]  /*1fac0*/  IADD3 R2, PT, PT, R247.reuse, -0xb8, RZ ;  /* 0xffffff48f7027810 */ /* 0x040fe20007ffe0ff */
[C---:B------:R-:W-:Y:S01]  /*1fad0*/  FFMA.FTZ R182, -R0.reuse, R7, R182 ;  /* 0x0000000700b67223 */ /* 0x040fe200000101b6 */
[----:B------:R-:W-:Y:S02]  /*1fae0*/  IABS R5, R5 ;  /* 0x0000000500057213 */ /* 0x000fe40000000000 */
[----:B------:R-:W-:Y:S02]  /*1faf0*/  MOV R7, R3 ;  /* 0x0000000300077202 */ /* 0x000fe40000000f00 */
[----:B------:R-:W-:Y:S02]  /*1fb00*/  IABS R3, R2 ;  /* 0x0000000200037213 */ /* 0x000fe40000000000 */
[C---:B------:R-:W-:Y:S02]  /*1fb10*/  IADD3 R4, PT, PT, R247.reuse, -0xb9, RZ ;  /* 0xffffff47f7047810 */ /* 0x040fe40007ffe0ff */
[----:B------:R-:W-:Y:S02]  /*1fb20*/  I2FP.F32.S32 R5, R5 ;  /* 0x0000000500057245 */ /* 0x000fe40000201400 */
[----:B------:R-:W-:Y:S02]  /*1fb30*/  I2FP.F32.S32 R3, R3 ;  /* 0x0000000300037245 */ /* 0x000fe40000201400 */
[C---:B------:R-:W-:Y:S01]  /*1fb40*/  IADD3 R2, PT, PT, R247.reuse, -0xc0, RZ ;  /* 0xffffff40f7027810 */ /* 0x040fe20007ffe0ff */
[CC--:B------:R-:W-:Y:S01]  /*1fb50*/  FFMA.FTZ R186, -R0.reuse, R5.reuse, R186 ;  /* 0x0000000500ba7223 */ /* 0x0c0fe200000101ba */
[----:B------:R-:W-:Y:S01]  /*1fb60*/  IABS R4, R4 ;  /* 0x0000000400047213 */ /* 0x000fe20000000000 */
[C---:B------:R-:W-:Y:S01]  /*1fb70*/  FFMA.FTZ R172, -R0.reuse, R5, R172 ;  /* 0x0000000500ac7223 */ /* 0x040fe200000101ac */
[----:B------:R-:W-:Y:S01]  /*1fb80*/  I2FP.F32.S32 R7, R7 ;  /* 0x0000000700077245 */ /* 0x000fe20000201400 */
[CC--:B------:R-:W-:Y:S01]  /*1fb90*/  FFMA.FTZ R168, -R0.reuse, R3.reuse, R168 ;  /* 0x0000000300a87223 */ /* 0x0c0fe200000101a8 */
[----:B------:R-:W-:Y:S01]  /*1fba0*/  IABS R2, R2 ;  /* 0x0000000200027213 */ /* 0x000fe20000000000 */
[C---:B------:R-:W-:Y:S01]  /*1fbb0*/  FFMA.FTZ R180, -R0.reuse, R3, R180 ;  /* 0x0000000300b47223 */ /* 0x040fe200000101b4 */
[----:B------:R-:W-:Y:S01]  /*1fbc0*/  I2FP.F32.S32 R5, R4 ;  /* 0x0000000400057245 */ /* 0x000fe20000201400 */
[CC--:B------:R-:W-:Y:S01]  /*1fbd0*/  FFMA.FTZ R190, -R0.reuse, R7.reuse, R190 ;  /* 0x0000000700be7223 */ /* 0x0c0fe200000101be */
[C---:B------:R-:W-:Y:S01]  /*1fbe0*/  IADD3 R3, PT, PT, R247.reuse, -0xc1, RZ ;  /* 0xffffff3ff7037810 */ /* 0x040fe20007ffe0ff */
[C---:B------:R-:W-:Y:S01]  /*1fbf0*/  FFMA.FTZ R174, -R0.reuse, R7, R174 ;  /* 0x0000000700ae7223 */ /* 0x040fe200000101ae */
[----:B------:R-:W-:Y:S01]  /*1fc00*/  I2FP.F32.S32 R7, R2 ;  /* 0x0000000200077245 */ /* 0x000fe20000201400 */
[CC--:B------:R-:W-:Y:S01]  /*1fc10*/  FFMA.FTZ R130, -R0.reuse, R5.reuse, R63 ;  /* 0x0000000500827223 */ /* 0x0c0fe2000001013f */
[C---:B------:R-:W-:Y:S01]  /*1fc20*/  FFMA.FTZ R178, -R0.reuse, R5, R178 ;  /* 0x0000000500b27223 */ /* 0x040fe200000101b2 */
[----:B------:R-:W-:Y:S02]  /*1fc30*/  IABS R3, R3 ;  /* 0x0000000300037213 */ /* 0x000fe40000000000 */
[C---:B------:R-:W-:Y:S01]  /*1fc40*/  IADD3 R5, PT, PT, R247.reuse, -0xd0, RZ ;  /* 0xffffff30f7057810 */ /* 0x040fe20007ffe0ff */
[CC--:B------:R-:W-:Y:S01]  /*1fc50*/  FFMA.FTZ R176, -R0.reuse, R7.reuse, R176 ;  /* 0x0000000700b07223 */ /* 0x0c0fe200000101b0 */
[C---:B------:R-:W-:Y:S01]  /*1fc60*/  FFMA.FTZ R118, -R0.reuse, R7, R81 ;  /* 0x0000000700767223 */ /* 0x040fe20000010151 */
[----:B------:R-:W-:Y:S02]  /*1fc70*/  I2FP.F32.S32 R7, R3 ;  /* 0x0000000300077245 */ /* 0x000fe40000201400 */
[C---:B------:R-:W-:Y:S02]  /*1fc80*/  IADD3 R3, PT, PT, R247.reuse, -0xd1, RZ ;  /* 0xffffff2ff7037810 */ /* 0x040fe40007ffe0ff */
[----:B------:R-:W-:Y:S01]  /*1fc90*/  IABS R5, R5 ;  /* 0x0000000500057213 */ /* 0x000fe20000000000 */
[C---:B------:R-:W-:Y:S01]  /*1fca0*/  FFMA.FTZ R170, -R0.reuse, R7, R170 ;  /* 0x0000000700aa7223 */ /* 0x040fe200000101aa */
[----:B------:R-:W-:Y:S01]  /*1fcb0*/  IABS R3, R3 ;  /* 0x0000000300037213 */ /* 0x000fe20000000000 */
[C---:B------:R-:W-:Y:S01]  /*1fcc0*/  FFMA.FTZ R116, -R0.reuse, R7, R77 ;  /* 0x0000000700747223 */ /* 0x040fe2000001014d */
[----:B------:R-:W-:Y:S02]  /*1fcd0*/  I2FP.F32.S32 R5, R5 ;  /* 0x0000000500057245 */ /* 0x000fe40000201400 */
[----:B------:R-:W-:Y:S02]  /*1fce0*/  I2FP.F32.S32 R3, R3 ;  /* 0x0000000300037245 */ /* 0x000fe40000201400 */
[C---:B------:R-:W-:Y:S01]  /*1fcf0*/  IADD3 R2, PT, PT, R247.reuse, -0xd8, RZ ;  /* 0xffffff28f7027810 */ /* 0x040fe20007ffe0ff */
[CC--:B------:R-:W-:Y:S01]  /*1fd00*/  FFMA.FTZ R102, -R0.reuse, R5.reuse, R102 ;  /* 0x0000000500667223 */ /* 0x0c0fe20000010166 */
[C---:B------:R-:W-:Y:S01]  /*1fd10*/  FFMA.FTZ R114, -R0.reuse, R5, R83 ;  /* 0x0000000500727223 */ /* 0x040fe20000010153 */
[C---:B------:R-:W-:Y:S01]  /*1fd20*/  IADD3 R5, PT, PT, R247.reuse, -0xe0, RZ ;  /* 0xffffff20f7057810 */ /* 0x040fe20007ffe0ff */
[CC--:B------:R-:W-:Y:S01]  /*1fd30*/  FFMA.FTZ R112, -R0.reuse, R3.reuse, R79 ;  /* 0x0000000300707223 */ /* 0x0c0fe2000001014f */
[----:B------:R-:W-:Y:S01]  /*1fd40*/  FFMA.FTZ R100, -R0, R3, R100 ;  /* 0x0000000300647223 */ /* 0x000fe20000010164 */
[----:B------:R-:W-:Y:S02]  /*1fd50*/  IADD3 R4, PT, PT, R247, -0xd9, RZ ;  /* 0xffffff27f7047810 */ /* 0x000fe40007ffe0ff */
[----:B------:R-:W-:Y:S02]  /*1fd60*/  IABS R3, R5 ;  /* 0x0000000500037213 */ /* 0x000fe40000000000 */
[----:B------:R-:W-:Y:S02]  /*1fd70*/  FMNMX3.FTZ R5, R167, R46, R44, !PT ;  /* 0x0000002ea7057276 */ /* 0x000fe4000781002c */
[----:B------:R-:W-:Y:S02]  /*1fd80*/  IABS R2, R2 ;  /* 0x0000000200027213 */ /* 0x000fe40000000000 */
[----:B------:R-:W-:Y:S02]  /*1fd90*/  IABS R4, R4 ;  /* 0x0000000400047213 */ /* 0x000fe40000000000 */
[----:B------:R-:W-:Y:S02]  /*1fda0*/  FMNMX3.FTZ R7, R166, R219, R225, !PT ;  /* 0x000000dba6077276 */ /* 0x000fe400078100e1 */
[----:B------:R-:W-:Y:S02]  /*1fdb0*/  FMNMX3.FTZ R5, R5, R10, R8, !PT ;  /* 0x0000000a05057276 */ /* 0x000fe40007810008 */
[----:B------:R-:W-:Y:S02]  /*1fdc0*/  I2FP.F32.S32 R9, R2 ;  /* 0x0000000200097245 */ /* 0x000fe40000201400 */
[----:B------:R-:W-:Y:S02]  /*1fdd0*/  MOV R2, R3 ;  /* 0x0000000300027202 */ /* 0x000fe40000000f00 */
        /* <DEDUP_REMOVED lines=10> */
[----:B------:R-:W-:Y:S02]  /*1fe80*/  I2FP.F32.S32 R5, R2 ;  /* 0x0000000200057245 */ /* 0x000fe40000201400 */
[----:B------:R-:W-:Y:S02]  /*1fe90*/  FMNMX3.FTZ R2, R4, R97, R103, !PT ;  /* 0x0000006104027276 */ /* 0x000fe40007810067 */
[----:B------:R-:W-:Y:S01]  /*1fea0*/  FMNMX3.FTZ R4, R7, R20, R21, !PT ;  /* 0x0000001407047276 */ /* 0x000fe20007810015 */
[----:B------:R-:W-:Y:S01]  /*1feb0*/  FFMA.FTZ R98, -R0, R5, R98 ;  /* 0x0000000500627223 */ /* 0x000fe20000010162 */
        /* <DEDUP_REMOVED lines=14> */
[C---:B------:R-:W-:Y:S02]  /*1ffa0*/  IADD3 R7, PT, PT, R247.reuse, -0xe1, RZ ;  /* 0xffffff1ff7077810 */ /* 0x040fe40007ffe0ff */
        /* <DEDUP_REMOVED lines=13> */
[----:B------:R-:W-:Y:S02]  /*20080*/  IADD3 R5, PT, PT, R247, -0xe8, RZ ;  /* 0xffffff18f7057810 */ /* 0x000fe40007ffe0ff */
[----:B------:R-:W-:Y:S02]  /*20090*/  FMNMX3.FTZ R7, R7, R123, R224, !PT ;  /* 0x0000007b07077276 */ /* 0x000fe400078100e0 */
[----:B------:R-:W-:Y:S02]  /*200a0*/  FMNMX3.FTZ R9, R2, R129, R127, !PT ;  /* 0x0000008102097276 */ /* 0x000fe4000781007f */
[----:B------:R-:W-:Y:S02]  /*200b0*/  IABS R5, R5 ;  /* 0x0000000500057213 */ /* 0x000fe40000000000 */
[----:B------:R-:W-:Y:S02]  /*200c0*/  FMNMX3.FTZ R7, R7, R216, R214, !PT ;  /* 0x000000d807077276 */ /* 0x000fe400078100d6 */
[----:B------:R-:W-:Y:S02]  /*200d0*/  I2FP.F32.S32 R5, R5 ;  /* 0x0000000500057245 */ /* 0x000fe40000201400 */
[----:B------:R-:W-:Y:S02]  /*200e0*/  FMNMX3.FTZ R9, R9, R252, R218, !PT ;  /* 0x000000fc09097276 */ /* 0x000fe400078100da */
[----:B------:R-:W-:Y:S01]  /*200f0*/  FMNMX3.FTZ R7, R7, R206, R204, !PT ;  /* 0x000000ce07077276 */ /* 0x000fe200078100cc */
[CC--:B------:R-:W-:Y:S01]  /*20100*/  FFMA.FTZ R90, -R0.reuse, R5.reuse, R90 ;  /* 0x00000005005a7223 */ /* 0x0c0fe2000001015a */
[----:B------:R-:W-:Y:S01]  /*20110*/  FMNMX3.FTZ R9, R9, R212, R210, !PT ;  /* 0x000000d409097276 */ /* 0x000fe200078100d2 */
[C---:B------:R-:W-:Y:S01]  /*20120*/  FFMA.FTZ R78, -R0.reuse, R5, R78 ;  /* 0x00000005004e7223 */ /* 0x040fe2000001014e */
        /* <DEDUP_REMOVED lines=17> */
[C---:B------:R-:W-:Y:S01]  /*20240*/  FFMA.FTZ R76, -R0.reuse, R3, R76 ;  /* 0x00000003004c7223 */ /* 0x040fe2000001014c */
        /* <DEDUP_REMOVED lines=8> */
[CC--:B------:R-:W-:Y:S01]  /*202d0*/  FFMA.FTZ R74, -R0.reuse, R3.reuse, R74 ;  /* 0x00000003004a7223 */ /* 0x0c0fe2000001014a */
[----:B------:R-:W-:Y:S01]  /*202e0*/  IADD3 R11, PT, PT, R247, -0xf0, RZ ;  /* 0xffffff10f70b7810 */ /* 0x000fe20007ffe0ff */
[C---:B------:R-:W-:Y:S01]  /*202f0*/  FFMA.FTZ R38, -R0.reuse, R3, R38 ;  /* 0x0000000300267223 */ /* 0x040fe20000010126 */
[----:B------:R-:W-:Y:S02]  /*20300*/  FMNMX3.FTZ R9, R9, R102, R100, !PT ;  /* 0x0000006609097276 */ /* 0x000fe40007810064 */
[----:B------:R-:W-:Y:S02]  /*20310*/  FMNMX3.FTZ R7, R7, R114, R112, !PT ;  /* 0x0000007207077276 */ /* 0x000fe40007810070 */
[----:B------:R-:W-:Y:S02]  /*20320*/  IABS R11, R11 ;  /* 0x0000000b000b7213 */ /* 0x000fe40000000000 */
[----:B------:R-:W-:Y:S02]  /*20330*/  IADD3 R3, PT, PT, R247, -0xf9, RZ ;  /* 0xffffff07f7037810 */ /* 0x000fe40007ffe0ff */
[----:B------:R-:W-:Y:S02]  /*20340*/  FMNMX3.FTZ R9, R9, R94, R92, !PT ;  /* 0x0000005e09097276 */ /* 0x000fe4000781005c */
[----:B------:R-:W-:Y:S02]  /*20350*/  FMNMX3.FTZ R7, R7, R106, R104, !PT ;  /* 0x0000006a07077276 */ /* 0x000fe40007810068 */
[----:B------:R-:W-:Y:S02]  /*20360*/  I2FP.F32.S32 R11, R11 ;  /* 0x0000000b000b7245 */ /* 0x000fe40000201400 */
[----:B------:R-:W-:Y:S02]  /*20370*/  IABS R3, R3 ;  /* 0x0000000300037213 */ /* 0x000fe40000000000 */
[----:B------:R-:W-:Y:S01]  /*20380*/  FMNMX3.FTZ R9, R9, R86, R82, !PT ;  /* 0x0000005609097276 */ /* 0x000fe20007810052 */
[CC--:B------:R-:W-:Y:S01]  /*20390*/  FFMA.FTZ R40, -R0.reuse, R11.reuse, R40 ;  /* 0x0000000b00287223 */ /* 0x0c0fe20000010128 */
[C---:B------:R-:W-:Y:S01]  /*203a0*/  IADD3 R4, PT, PT, R247.reuse, -0x101, RZ ;  /* 0xfffffefff7047810 */ /* 0x040fe20007ffe0ff */
[C---:B------:R-:W-:Y:S01]  /*203b0*/  FFMA.FTZ R84, -R0.reuse, R11, R84 ;  /* 0x0000000b00547223 */ /* 0x040fe20000010154 */
[----:B------:R-:W-:Y:S02]  /*203c0*/  IADD3 R5, PT, PT, R247, -0x100, RZ ;  /* 0xffffff00f7057810 */ /* 0x000fe40007ffe0ff */
[----:B------:R-:W-:Y:S02]  /*203d0*/  I2FP.F32.S32 R3, R3 ;  /* 0x0000000300037245 */ /* 0x000fe40000201400 */
[----:B------:R-:W-:Y:S02]  /*203e0*/  FMNMX3.FTZ R7, R7, R98, R96, !PT ;  /* 0x0000006207077276 */ /* 0x000fe40007810060 */
[----:B------:R-:W-:Y:S01]  /*203f0*/  IABS R4, R4 ;  /* 0x0000000400047213 */ /* 0x000fe20000000000 */
[C---:B------:R-:W-:Y:S01]  /*20400*/  FFMA.FTZ R37, -R0.reuse, R3, R37 ;  /* 0x0000000300257223 */ /* 0x040fe20000010125 */
[----:B------:R-:W-:Y:S01]  /*20410*/  IABS R5, R5 ;  /* 0x0000000500057213 */ /* 0x000fe20000000000 */
[----:B------:R-:W-:Y:S01]  /*20420*/  FFMA.FTZ R73, -R0, R3, R73 ;  /* 0x0000000300497223 */ /* 0x000fe20000010149 */
        /* <DEDUP_REMOVED lines=8> */
[----:B------:R-:W-:Y:S01]  /*204b0*/  FMNMX3.FTZ R7, R2, R38, R37, !PT ;  /* 0x0000002602077276 */ /* 0x000fe20007810025 */
[----:B------:R-:W1:Y:S01]  /*204c0*/  S2R R4, SR_TID.X ;  /* 0x0000000000047919 */ /* 0x000e620000002100 */
[----:B------:R-:W-:Y:S02]  /*204d0*/  FMNMX3.FTZ R3, R3, R74, R73, !PT ;  /* 0x0000004a03037276 */ /* 0x000fe40007810049 */
[----:B------:R-:W-:Y:S01]  /*204e0*/  IADD3 R247, PT, PT, R247, 0x100, RZ ;  /* 0x00000100f7f77810 */ /* 0x000fe20007ffe0ff */
[----:B------:R-:W2:Y:S01]  /*204f0*/  SHFL.BFLY PT, R2, R7, 0x2, 0x1f ;  /* 0x0c401f0007027f89 */ /* 0x000ea200000e0000 */
[----:B------:R-:W-:Y:S07]  /*20500*/  FMNMX3.FTZ R14, R3, R72, R71, !PT ;  /* 0x00000048030e7276 */ /* 0x000fee0007810047 */
[----:B------:R-:W3:Y:S01]  /*20510*/  SHFL.BFLY PT, R3, R14, 0x2, 0x1f ;  /* 0x0c401f000e037f89 */ /* 0x000ee200000e0000 */
[----:B--2---:R-:W-:Y:S02]  /*20520*/  FMNMX.FTZ R9, R7, R2, !PT ;  /* 0x0000000207097209 */ /* 0x004fe40007810000 */
[----:B-1----:R-:W-:Y:S05]  /*20530*/  SHF.L.U32 R6, R4, 0x6, RZ ;  /* 0x0000000604067819 */ /* 0x002fea00000006ff */
[----:B------:R-:W1:Y:S01]  /*20540*/  SHFL.BFLY PT, R2, R9, 0x1, 0x1f ;  /* 0x0c201f0009027f89 */ /* 0x000e6200000e0000 */
[----:B---3--:R-:W-:Y:S02]  /*20550*/  FMNMX.FTZ R12, R14, R3, !PT ;  /* 0x000000030e0c7209 */ /* 0x008fe40007810000 */
[----:B------:R-:W-:Y:S02]  /*20560*/  LOP3.LUT R6, R223, 0x200, R6, 0xf8, !PT ;  /* 0x00000200df067812 */ /* 0x000fe400078ef806 */
[----:B------:R-:W-:Y:S03]  /*20570*/  MOV R223, R20 ;  /* 0x0000001400df7202 */ /* 0x000fe60000000f00 */
[----:B------:R-:W2:Y:S01]  /*20580*/  SHFL.BFLY PT, R3, R12, 0x1, 0x1f ;  /* 0x0c201f000c037f89 */ /* 0x000ea200000e0000 */
[----:B------:R-:W-:Y:S04]  /*20590*/  LEA R70, R6, UR8, 0x1 ;  /* 0x0000000806467c11 */ /* 0x000fe8000f8e08ff */
[----:B------:R-:W-:Y:S02]  /*205a0*/  IADD3 R43, PT, PT, R70, 0xa040, RZ ;  /* 0x0000a040462b7810 */ /* 0x000fe40007ffe0ff */
[----:B-1----:R-:W-:Y:S04]  /*205b0*/  FMNMX.FTZ R2, R9, R2, !PT ;  /* 0x0000000209027209 */ /* 0x002fe80007810000 */
[----:B------:R-:W-:Y:S01]  /*205c0*/  FSETP.NEU.FTZ.AND P0, PT, R2, -INF , PT ;  /* 0xff8000000200780b */ /* 0x000fe20003f1d000 */
[----:B------:R-:W-:Y:S01]  /*205d0*/  FMUL.FTZ R75, R36, R2 ;  /* 0x00000002244b7220 */ /* 0x000fe20000410000 */
[----:B--2---:R-:W-:Y:S01]  /*205e0*/  FMNMX.FTZ R3, R12, R3, !PT ;  /* 0x000000030c037209 */ /* 0x004fe20007810000 */
[----:B------:R-:W-:Y:S01]  /*205f0*/  FADD.FTZ R5, -R2, R167 ;  /* 0x000000a702057221 */ /* 0x000fe20000010100 */
[----:B------:R-:W1:Y:S01]  /*20600*/  LDSM.16.MT88.4 R12, [R70+0xa000] ;  /* 0x00a00000460c783b */ /* 0x000e620000004200 */
[----:B------:R-:W-:Y:S02]  /*20610*/  MOV R167, R24 ;  /* 0x0000001800a77202 */ /* 0x000fe40000000f00 */
[----:B------:R-:W-:Y:S01]  /*20620*/  FSEL R75, R75, RZ, P0 ;  /* 0x000000ff4b4b7208 */ /* 0x000fe20000000000 */
[----:B------:R-:W-:Y:S01]  /*20630*/  FMUL.FTZ R77, R36, R3 ;  /* 0x00000003244d7220 */ /* 0x000fe20000410000 */
[----:B------:R-:W-:Y:S01]  /*20640*/  LOP3.LUT P0, RZ, R4, 0x2, RZ, 0xc0, !PT ;  /* 0x0000000204ff7812 */ /* 0x000fe2000780c0ff */
[C---:B------:R-:W-:Y:S01]  /*20650*/  FADD.FTZ R7, -R3.reuse, R166 ;  /* 0x000000a603077221 */ /* 0x040fe20000010100 */
[----:B------:R-:W-:Y:S01]  /*20660*/  FSETP.NEU.FTZ.AND P1, PT, R3, -INF , PT ;  /* 0xff8000000300780b */ /* 0x000fe20003f3d000 */
[-CC-:B------:R-:W-:Y:S01]  /*20670*/  FFMA.FTZ R87, R46, R36.reuse, -R75.reuse ;  /* 0x000000242e577223 */ /* 0x180fe2000001084b */
[----:B------:R-:W-:Y:S01]  /*20680*/  SEL R69, R69, 0xffffffe0, !P0 ;  /* 0xffffffe045457807 */ /* 0x000fe20004000000 */
[-CC-:B------:R-:W-:Y:S01]  /*20690*/  FFMA.FTZ R83, R44, R36.reuse, -R75.reuse ;  /* 0x000000242c537223 */ /* 0x180fe2000001084b */
[----:B------:R-:W-:Y:S01]  /*206a0*/  FSEL R77, R77, RZ, P1 ;  /* 0x000000ff4d4d7208 */ /* 0x000fe20000800000 */
[----:B------:R-:W-:Y:S01]  /*206b0*/  FFMA.FTZ R81, R8, R36, -R75 ;  /* 0x0000002408517223 */ /* 0x000fe2000001084b */
[----:B------:R-:W-:Y:S01]  /*206c0*/  IADD3 R68, PT, PT, R69, R70, RZ ;  /* 0x0000004645447210 */ /* 0x000fe20007ffe0ff */
[C---:B------:R-:W-:Y:S01]  /*206d0*/  FMUL.FTZ R42, R36.reuse, R5 ;  /* 0x00000005242a7220 */ /* 0x040fe20000410000 */
[----:B------:R-:W-:Y:S01]  /*206e0*/  FMUL.FTZ R41, R36, R7 ;  /* 0x0000000724297220 */ /* 0x000fe20000410000 */
[-CC-:B------:R-:W-:Y:S01]  /*206f0*/  FFMA.FTZ R124, R48, R36.reuse, -R77.reuse ;  /* 0x00000024307c7223 */ /* 0x180fe2000001084d */
[-CC-:B------:R-:W-:Y:S01]  /*20700*/  FFMA.FTZ R79, R50, R36.reuse, -R77.reuse ;  /* 0x00000024324f7223 */ /* 0x180fe2000001084d */
[-CC-:B------:R-:W-:Y:S01]  /*20710*/  FFMA.FTZ R126, R219, R36.reuse, -R77.reuse ;  /* 0x00000024db7e7223 */ /* 0x180fe2000001084d */
[-C--:B------:R-:W-:Y:S01]  /*20720*/  FFMA.FTZ R85, R225, R36.reuse, -R77 ;  /* 0x00000024e1557223 */ /* 0x080fe2000001084d */
[-CC-:B------:R-:W-:Y:S01]  /*20730*/  FFMA.FTZ R128, R10, R36.reuse, -R75.reuse ;  /* 0x000000240a807223 */ /* 0x180fe2000001084b */
[----:B------:R-:W-:Y:S01]  /*20740*/  MOV R166, R21 ;  /* 0x0000001500a67202 */ /* 0x000fe20000000f00 */
[----:B------:R-:W2:Y:S01]  /*20750*/  MUFU.EX2 R42, R42 ;  /* 0x0000002a002a7308 */ /* 0x000ea20000000800 */
[----:B------:R-:W3:Y:S01]  /*20760*/  LDSM.16.MT88.4 R20, [R68+0xa000] ;  /* 0x00a000004414783b */ /* 0x000ee20000004200 */
[----:B------:R-:W-:Y:S01]  /*20770*/  IADD3 R8, PT, PT, R70, 0xa000, RZ ;  /* 0x0000a00046087810 */ /* 0x000fe20007ffe0ff */
[-C--:B------:R-:W-:Y:S07]  /*20780*/  FFMA.FTZ R93, R52, R36.reuse, -R75 ;  /* 0x00000024345d7223 */ /* 0x080fee000001084b */
[----:B------:R-:W-:Y:S01]  /*20790*/  MUFU.EX2 R79, R79 ;  /* 0x0000004f004f7308 */ /* 0x000fe20000000800 */
[-CC-:B------:R-:W-:Y:S01]  /*207a0*/  FFMA.FTZ R32, R58, R36.reuse, -R77.reuse ;  /* 0x000000243a207223 */ /* 0x180fe2000001084d */
[----:B------:R-:W-:Y:S01]  /*207b0*/  @P2 IADD3 R43, PT, PT, R8, -0x40, RZ ;  /* 0xffffffc0082b2810 */ /* 0x000fe20007ffe0ff */
[-CC-:B------:R-:W-:Y:S07]  /*207c0*/  FFMA.FTZ R33, R62, R36.reuse, -R77.reuse ;  /* 0x000000243e217223 */ /* 0x180fee000001084d */
[----:B------:R-:W4:Y:S01]  /*207d0*/  MUFU.EX2 R41, R41 ;  /* 0x0000002900297308 */ /* 0x000f220000000800 */
[-CC-:B------:R-:W-:Y:S01]  /*207e0*/  FFMA.FTZ R91, R56, R36.reuse, -R77.reuse ;  /* 0x00000024385b7223 */ /* 0x180fe2000001084d */
[----:B------:R-:W-:Y:S01]  /*207f0*/  IADD3 R69, PT, PT, R69, R43, RZ ;  /* 0x0000002b45457210 */ /* 0x000fe20007ffe0ff */
[----:B------:R-:W5:Y:S07]  /*20800*/  LDSM.16.MT88.4 R28, [R43] ;  /* 0x000000002b1c783b */ /* 0x000f6e0000004200 */
[----:B------:R-:W-:Y:S01]  /*20810*/  MUFU.EX2 R126, R126 ;  /* 0x0000007e007e7308 */ /* 0x000fe20000000800 */
[----:B------:R-:W-:Y:S01]  /*20820*/  FFMA.FTZ R89, R61, R36, -R77 ;  /* 0x000000243d597223 */ /* 0x000fe2000001084d */
[C---:B--2---:R-:W-:Y:S01]  /*20830*/  FMUL.FTZ R6, R42.reuse, R162 ;  /* 0x000000a22a067220 */ /* 0x044fe20000410000 */
[C---:B------:R-:W-:Y:S07]  /*20840*/  FMUL.FTZ R7, R42.reuse, R163 ;  /* 0x000000a32a077220 */ /* 0x040fee0000410000 */
[----:B------:R-:W2:Y:S01]  /*20850*/  MUFU.EX2 R85, R85 ;  /* 0x0000005500557308 */ /* 0x000ea20000000800 */
[C---:B------:R-:W-:Y:S01]  /*20860*/  FMUL.FTZ R10, R42.reuse, R158 ;  /* 0x0000009e2a0a7220 */ /* 0x040fe20000410000 */
[C---:B------:R-:W-:Y:S01]  /*20870*/  FMUL.FTZ R11, R42.reuse, R159 ;  /* 0x0000009f2a0b7220 */ /* 0x040fe20000410000 */
[----:B------:R-:W5:Y:S07]  /*20880*/  LDSM.16.MT88.4 R48, [R69] ;  /* 0x000000004530783b */ /* 0x000f6e0000004200 */
[----:B------:R-:W-:Y:S01]  /*20890*/  MUFU.EX2 R87, R87 ;  /* 0x0000005700577308 */ /* 0x000fe20000000800 */
[C---:B------:R-:W-:Y:S01]  /*208a0*/  FMUL.FTZ R18, R42.reuse, R150 ;  /* 0x000000962a127220 */ /* 0x040fe20000410000 */
[C---:B----4-:R-:W-:Y:S01]  /*208b0*/  FMUL.FTZ R4, R41.reuse, R160 ;  /* 0x000000a029047220 */ /* 0x050fe20000410000 */
[C---:B------:R-:W-:Y:S07]  /*208c0*/  FMUL.FTZ R5, R41.reuse, R161 ;  /* 0x000000a129057220 */ /* 0x040fee0000410000 */
[----:B------:R-:W4:Y:S01]  /*208d0*/  MUFU.EX2 R83, R83 ;  /* 0x0000005300537308 */ /* 0x000f220000000800 */
[C---:B------:R-:W-:Y:S01]  /*208e0*/  FMUL.FTZ R8, R41.reuse, R156 ;  /* 0x0000009c29087220 */ /* 0x040fe20000410000 */
[C---:B------:R-:W-:Y:S01]  /*208f0*/  FMUL.FTZ R9, R41.reuse, R157 ;  /* 0x0000009d29097220 */ /* 0x040fe20000410000 */
[----:B------:R-:W-:Y:S07]  /*20900*/  FMUL.FTZ R16, R41, R148 ;  /* 0x0000009429107220 */ /* 0x000fee0000410000 */
[----:B------:R-:W1:Y:S01]  /*20910*/  MUFU.EX2 R124, R124 ;  /* 0x0000007c007c7308 */ /* 0x000e620000000800 */
[C---:B------:R-:W-:Y:S01]  /*20920*/  FMUL.FTZ R19, R42.reuse, R151 ;  /* 0x000000972a137220 */ /* 0x040fe20000410000 */
[----:B--2---:R-:W-:Y:S01]  /*20930*/  F2FP.BF16.F32.PACK_AB R44, R85, R126 ;  /* 0x0000007e552c723e */ /* 0x004fe200000010ff */
[----:B------:R-:W-:Y:S07]  /*20940*/  FMUL.FTZ R17, R41, R149 ;  /* 0x0000009529117220 */ /* 0x000fee0000410000 */
[----:B------:R-:W-:Y:S01]  /*20950*/  MUFU.EX2 R128, R128 ;  /* 0x0000008000807308 */ /* 0x000fe20000000800 */
[----:B------:R-:W-:Y:S01]  /*20960*/  FMUL.FTZ R26, R42, R142 ;  /* 0x0000008e2a1a7220 */ /* 0x000fe20000410000 */
[-C--:B------:R-:W-:Y:S01]  /*20970*/  FFMA.FTZ R142, R54, R36.reuse, -R75 ;  /* 0x00000024368e7223 */ /* 0x080fe2000001084b */
[----:B------:R-:W-:Y:S07]  /*20980*/  LDSM.16.MT88.4 R56, [R68+0xa800] ;  /* 0x00a800004438783b */ /* 0x000fee0000004200 */
[----:B------:R-:W2:Y:S01]  /*20990*/  MUFU.EX2 R81, R81 ;  /* 0x0000005100517308 */ /* 0x000ea20000000800 */
[----:B------:R-:W-:Y:S01]  /*209a0*/  FFMA.FTZ R148, R66, R36, -R77 ;  /* 0x0000002442947223 */ /* 0x000fe2000001084d */
[----:B----4-:R-:W-:Y:S01]  /*209b0*/  F2FP.BF16.F32.PACK_AB R45, R83, R87 ;  /* 0x00000057532d723e */ /* 0x010fe200000010ff */
[C---:B------:R-:W-:Y:S07]  /*209c0*/  FMUL.FTZ R34, R42.reuse, R134 ;  /* 0x000000862a227220 */ /* 0x040fee0000410000 */
[----:B------:R-:W-:Y:S01]  /*209d0*/  MUFU.EX2 R91, R91 ;  /* 0x0000005b005b7308 */ /* 0x000fe20000000800 */
[----:B------:R-:W-:Y:S01]  /*209e0*/  FMUL.FTZ R35, R42, R135 ;  /* 0x000000872a237220 */ /* 0x000fe20000410000 */
[----:B-1----:R-:W-:Y:S01]  /*209f0*/  F2FP.BF16.F32.PACK_AB R46, R79, R124 ;  /* 0x0000007c4f2e723e */ /* 0x002fe200000010ff */
[----:B------:R-:W1:Y:S07]  /*20a00*/  LDSM.16.MT88.4 R52, [R70+0xa800] ;  /* 0x00a800004634783b */ /* 0x000e6e0000004200 */
[----:B------:R-:W-:Y:S01]  /*20a10*/  MUFU.EX2 R142, R142 ;  /* 0x0000008e008e7308 */ /* 0x000fe20000000800 */
[-CC-:B------:R-:W-:Y:S01]  /*20a20*/  FFMA.FTZ R150, R111, R36.reuse, -R75.reuse ;  /* 0x000000246f967223 */ /* 0x180fe2000001084b */
        /* <DEDUP_REMOVED lines=8> */
[----:B------:R-:W-:Y:S01]  /*20ab0*/  FFMA.FTZ R104, R104, R36, -R77 ;  /* 0x0000002468687223 */ /* 0x000fe2000001084d */
[C---:B------:R-:W-:Y:S07]  /*20ac0*/  FMUL.FTZ R27, R42.reuse, R143 ;  /* 0x0000008f2a1b7220 */ /* 0x040fee0000410000 */
[----:B------:R-:W-:Y:S01]  /*20ad0*/  MUFU.EX2 R151, R151 ;  /* 0x0000009700977308 */ /* 0x000fe20000000800 */
[C---:B------:R-:W-:Y:S09]  /*20ae0*/  HMMA.16816.F32.BF16 R4, R44.reuse, R12, R4 ;  /* 0x0000000c2c04723c */ /* 0x040ff20000041804 */
[----:B------:R-:W-:Y:S01]  /*20af0*/  MUFU.EX2 R149, R149 ;  /* 0x0000009500957308 */ /* 0x000fe20000000800 */
[----:B------:R-:W-:Y:S01]  /*20b00*/  FMUL.FTZ R12, R41, R152 ;  /* 0x00000098290c7220 */ /* 0x000fe20000410000 */
[----:B------:R-:W-:Y:S08]  /*20b10*/  FFMA.FTZ R152, R67, R36, -R75 ;  /* 0x0000002443987223 */ /* 0x000ff0000001084b */
[----:B------:R-:W-:Y:S01]  /*20b20*/  MUFU.EX2 R159, R159 ;  /* 0x0000009f009f7308 */ /* 0x000fe20000000800 */
[C---:B------:R-:W-:Y:S03]  /*20b30*/  HMMA.16816.F32.BF16 R8, R44.reuse, R14, R8 ;  /* 0x0000000e2c08723c */ /* 0x040fe60000041808 */
[C---:B------:R-:W-:Y:S01]  /*20b40*/  FMUL.FTZ R14, R42.reuse, R154 ;  /* 0x0000009a2a0e7220 */ /* 0x040fe20000410000 */
[C---:B------:R-:W-:Y:S01]  /*20b50*/  FMUL.FTZ R15, R42.reuse, R155 ;  /* 0x0000009b2a0f7220 */ /* 0x040fe20000410000 */
[----:B------:R-:W-:Y:S04]  /*20b60*/  FMUL.FTZ R13, R41, R153 ;  /* 0x00000099290d7220 */ /* 0x000fe80000410000 */
[----:B------:R-:W-:Y:S01]  /*20b70*/  MUFU.EX2 R157, R157 ;  /* 0x0000009d009d7308 */ /* 0x000fe20000000800 */
[--C-:B------:R-:W-:Y:S01]  /*20b80*/  FFMA.FTZ R143, R191, R36, -R77.reuse ;  /* 0x00000024bf8f7223 */ /* 0x100fe2000001084d */
[C---:B------:R-:W-:Y:S01]  /*20b90*/  FMUL.FTZ R24, R41.reuse, R140 ;  /* 0x0000008c29187220 */ /* 0x040fe20000410000 */
[----:B------:R-:W-:Y:S07]  /*20ba0*/  FMUL.FTZ R25, R41, R141 ;  /* 0x0000008d29197220 */ /* 0x000fee0000410000 */
[----:B------:R2:W4:Y:S01]  /*20bb0*/  MUFU.EX2 R140, R32 ;  /* 0x00000020008c7308 */ /* 0x0005220000000800 */
[--C-:B------:R-:W-:Y:S01]  /*20bc0*/  FFMA.FTZ R141, R197, R36, -R77.reuse ;  /* 0x00000024c58d7223 */ /* 0x100fe2000001084d */
[C---:B---3--:R-:W-:Y:S08]  /*20bd0*/  HMMA.16816.F32.BF16 R12, R44.reuse, R20, R12 ;  /* 0x000000142c0c723c */ /* 0x048ff0000004180c */
[----:B------:R-:W-:Y:S01]  /*20be0*/  MUFU.EX2 R143, R143 ;  /* 0x0000008f008f7308 */ /* 0x000fe20000000800 */
[C---:B------:R-:W-:Y:S01]  /*20bf0*/  FMUL.FTZ R20, R41.reuse, R144 ;  /* 0x0000009029147220 */ /* 0x040fe20000410000 */
[----:B------:R-:W-:Y:S01]  /*20c00*/  FMUL.FTZ R21, R41, R145 ;  /* 0x0000009129157220 */ /* 0x000fe20000410000 */
[-CC-:B------:R-:W-:Y:S07]  /*20c10*/  FFMA.FTZ R154, R107, R36.reuse, -R77.reuse ;  /* 0x000000246b9a7223 */ /* 0x180fee000001084d */
[----:B------:R-:W-:Y:S01]  /*20c20*/  MUFU.EX2 R141, R141 ;  /* 0x0000008d008d7308 */ /* 0x000fe20000000800 */
[----:B------:R-:W-:Y:S01]  /*20c30*/  FFMA.FTZ R107, R105, R36, -R77 ;  /* 0x00000024696b7223 */ /* 0x000fe2000001084d */
[C---:B------:R-:W-:Y:S08]  /*20c40*/  HMMA.16816.F32.BF16 R16, R44.reuse, R22, R16 ;  /* 0x000000162c10723c */ /* 0x040ff00000041810 */
[----:B------:R-:W-:Y:S01]  /*20c50*/  MUFU.EX2 R89, R89 ;  /* 0x0000005900597308 */ /* 0x000fe20000000800 */
[C---:B------:R-:W-:Y:S01]  /*20c60*/  FMUL.FTZ R22, R42.reuse, R146 ;  /* 0x000000922a167220 */ /* 0x040fe20000410000 */
[----:B------:R-:W-:Y:S01]  /*20c70*/  FMUL.FTZ R23, R42, R147 ;  /* 0x000000932a177220 */ /* 0x000fe20000410000 */
[----:B------:R-:W-:Y:S01]  /*20c80*/  FFMA.FTZ R105, R65, R36, -R75 ;  /* 0x0000002441697223 */ /* 0x000fe2000001084b */
[----:B--2---:R-:W-:Y:S06]  /*20c90*/  FMUL.FTZ R32, R41, R132 ;  /* 0x0000008429207220 */ /* 0x004fec0000410000 */
[----:B------:R-:W-:Y:S01]  /*20ca0*/  MUFU.EX2 R148, R148 ;  /* 0x0000009400947308 */ /* 0x000fe20000000800 */
[-C--:B------:R-:W-:Y:S01]  /*20cb0*/  FFMA.FTZ R156, R217, R36.reuse, -R77 ;  /* 0x00000024d99c7223 */ /* 0x080fe2000001084d */
[-C--:B------:R-:W-:Y:S01]  /*20cc0*/  FFMA.FTZ R162, R113, R36.reuse, -R75 ;  /* 0x0000002471a27223 */ /* 0x080fe2000001084b */
[----:B------:R-:W-:Y:S01]  /*20cd0*/  FFMA.FTZ R215, R215, R36, -R77 ;  /* 0x00000024d7d77223 */ /* 0x000fe2000001084d */
[C---:B-----5:R-:W-:Y:S06]  /*20ce0*/  HMMA.16816.F32.BF16 R20, R44.reuse, R28, R20 ;  /* 0x0000001c2c14723c */ /* 0x060fec0000041814 */
[----:B------:R-:W-:Y:S01]  /*20cf0*/  MUFU.EX2 R154, R154 ;  /* 0x0000009a009a7308 */ /* 0x000fe20000000800 */
[C---:B------:R-:W-:Y:S01]  /*20d00*/  FMUL.FTZ R28, R41.reuse, R136 ;  /* 0x00000088291c7220 */ /* 0x040fe20000410000 */
[--C-:B------:R-:W-:Y:S01]  /*20d10*/  FFMA.FTZ R136, R60, R36, -R75.reuse ;  /* 0x000000243c887223 */ /* 0x100fe2000001084b */
[----:B------:R-:W-:Y:S01]  /*20d20*/  FMUL.FTZ R29, R41, R137 ;  /* 0x00000089291d7220 */ /* 0x000fe20000410000 */
[----:B------:R-:W2:Y:S06]  /*20d30*/  LDSM.16.MT88.4 R60, [R43+0x800] ;  /* 0x000800002b3c783b */ /* 0x000eac0000004200 */
[----:B------:R-:W-:Y:S01]  /*20d40*/  MUFU.EX2 R156, R156 ;  /* 0x0000009c009c7308 */ /* 0x000fe20000000800 */
[C---:B------:R-:W-:Y:S03]  /*20d50*/  HMMA.16816.F32.BF16 R24, R44.reuse, R30, R24 ;  /* 0x0000001e2c18723c */ /* 0x040fe60000041818 */
[C---:B------:R-:W-:Y:S01]  /*20d60*/  FMUL.FTZ R30, R42.reuse, R138 ;  /* 0x0000008a2a1e7220 */ /* 0x040fe20000410000 */
[-C--:B------:R-:W-:Y:S05]  /*20d70*/  FFMA.FTZ R95, R95, R36.reuse, -R75 ;  /* 0x000000245f5f7223 */ /* 0x080fea000001084b */
[----:B------:R3:W5:Y:S01]  /*20d80*/  MUFU.EX2 R138, R33 ;  /* 0x00000021008a7308 */ /* 0x0007620000000800 */
[----:B------:R-:W-:Y:S01]  /*20d90*/  FMUL.FTZ R31, R42, R139 ;  /* 0x0000008b2a1f7220 */ /* 0x000fe20000410000 */
[-CC-:B------:R-:W-:Y:S01]  /*20da0*/  FFMA.FTZ R139, R209, R36.reuse, -R77.reuse ;  /* 0x00000024d18b7223 */ /* 0x180fe2000001084d */
[-CC-:B------:R-:W-:Y:S07]  /*20db0*/  FFMA.FTZ R137, R207, R36.reuse, -R77.reuse ;  /* 0x00000024cf897223 */ /* 0x180fee000001084d */
[----:B------:R-:W-:Y:S01]  /*20dc0*/  MUFU.EX2 R136, R136 ;  /* 0x0000008800887308 */ /* 0x000fe20000000800 */
[-CC-:B------:R-:W-:Y:S01]  /*20dd0*/  FFMA.FTZ R147, R199, R36.reuse, -R77.reuse ;  /* 0x00000024c7937223 */ /* 0x180fe2000001084d */
[-C--:B------:R-:W-:Y:S01]  /*20de0*/  FFMA.FTZ R145, R189, R36.reuse, -R77 ;  /* 0x00000024bd917223 */ /* 0x080fe2000001084d */
[-C--:B------:R-:W-:Y:S01]  /*20df0*/  FFMA.FTZ R161, R175, R36.reuse, -R75 ;  /* 0x00000024afa17223 */ /* 0x080fe2000001084b */
[C---:B------:R-:W-:Y:S06]  /*20e00*/  HMMA.16816.F32.BF16 R28, R44.reuse, R48, R28 ;  /* 0x000000302c1c723c */ /* 0x040fec000004181c */
[----:B------:R-:W1:Y:S01]  /*20e10*/  MUFU.EX2 R95, R95 ;  /* 0x0000005f005f7308 */ /* 0x000e620000000800 */
[-CC-:B------:R-:W-:Y:S01]  /*20e20*/  FFMA.FTZ R163, R179, R36.reuse, -R77.reuse ;  /* 0x00000024b3a37223 */ /* 0x180fe2000001084d */
[-CC-:B------:R-:W-:Y:S08]  /*20e30*/  FFMA.FTZ R183, R183, R36.reuse, -R77.reuse ;  /* 0x00000024b7b77223 */ /* 0x180ff0000001084d */
[----:B------:R-:W-:Y:S01]  /*20e40*/  MUFU.EX2 R113, R215 ;  /* 0x000000d700717308 */ /* 0x000fe20000000800 */
[----:B---3--:R-:W-:Y:S01]  /*20e50*/  FMUL.FTZ R33, R41, R133 ;  /* 0x0000008529217220 */ /* 0x008fe20000410000 */
[-CC-:B------:R-:W-:Y:S01]  /*20e60*/  FFMA.FTZ R96, R96, R36.reuse, -R77.reuse ;  /* 0x0000002460607223 */ /* 0x180fe2000001084d */
[-C--:B------:R-:W-:Y:S07]  /*20e70*/  FFMA.FTZ R144, R223, R36.reuse, -R77 ;  /* 0x00000024df907223 */ /* 0x080fee000001084d */
[----:B------:R-:W-:Y:S01]  /*20e80*/  MUFU.EX2 R139, R139 ;  /* 0x0000008b008b7308 */ /* 0x000fe20000000800 */
[-CC-:B------:R-:W-:Y:S01]  /*20e90*/  FFMA.FTZ R146, R97, R36.reuse, -R75.reuse ;  /* 0x0000002461927223 */ /* 0x180fe2000001084b */
[-C--:B------:R-:W-:Y:S01]  /*20ea0*/  FFMA.FTZ R103, R103, R36.reuse, -R75 ;  /* 0x0000002467677223 */ /* 0x080fe2000001084b */
[----:B------:R-:W-:Y:S01]  /*20eb0*/  FFMA.FTZ R132, R99, R36, -R77 ;  /* 0x0000002463847223 */ /* 0x000fe2000001084d */
[----:B------:R-:W-:Y:S01]  /*20ec0*/  HMMA.16816.F32.BF16 R32, R44, R50, R32 ;  /* 0x000000322c20723c */ /* 0x000fe20000041820 */
[----:B------:R-:W3:Y:S05]  /*20ed0*/  LDSM.16.MT88.4 R48, [R69+0x800] ;  /* 0x000800004530783b */ /* 0x000eea0000004200 */
[----:B------:R-:W-:Y:S01]  /*20ee0*/  MUFU.EX2 R137, R137 ;  /* 0x0000008900897308 */ /* 0x000fe20000000800 */
[----:B----4-:R-:W-:Y:S01]  /*20ef0*/  F2FP.BF16.F32.PACK_AB R44, R91, R140 ;  /* 0x0000008c5b2c723e */ /* 0x010fe200000010ff */
[--C-:B------:R-:W-:Y:S01]  /*20f00*/  FFMA.FTZ R134, R251, R36, -R75.reuse ;  /* 0x00000024fb867223 */ /* 0x100fe2000001084b */
[----:B------:R-:W-:Y:S07]  /*20f10*/  F2FP.BF16.F32.PACK_AB R45, R93, R142 ;  /* 0x0000008e5d2d723e */ /* 0x000fee00000010ff */
[----:B------:R-:W-:Y:S01]  /*20f20*/  MUFU.EX2 R147, R147 ;  /* 0x0000009300937308 */ /* 0x000fe20000000800 */
[----:B-----5:R-:W-:Y:S01]  /*20f30*/  F2FP.BF16.F32.PACK_AB R46, R89, R138 ;  /* 0x0000008a592e723e */ /* 0x020fe200000010ff */
[----:B------:R-:W-:Y:S01]  /*20f40*/  FFMA.FTZ R101, R101, R36, -R75 ;  /* 0x0000002465657223 */ /* 0x000fe2000001084b */
[----:B-1----:R-:W-:Y:S07]  /*20f50*/  F2FP.BF16.F32.PACK_AB R47, R95, R136 ;  /* 0x000000885f2f723e */ /* 0x002fee00000010ff */
        /* <DEDUP_REMOVED lines=8> */
[-C--:B------:R-:W-:Y:S01]  /*20fe0*/  FFMA.FTZ R158, R119, R36.reuse, -R77 ;  /* 0x00000024779e7223 */ /* 0x080fe2000001084d */
[-CC-:B------:R-:W-:Y:S01]  /*20ff0*/  FFMA.FTZ R160, R117, R36.reuse, -R75.reuse ;  /* 0x0000002475a07223 */ /* 0x180fe2000001084b */
[-CC-:B------:R-:W-:Y:S07]  /*21000*/  FFMA.FTZ R115, R115, R36.reuse, -R75.reuse ;  /* 0x0000002473737223 */ /* 0x180fee000001084b */
[----:B------:R-:W-:Y:S01]  /*21010*/  MUFU.EX2 R163, R163 ;  /* 0x000000a300a37308 */ /* 0x000fe20000000800 */
[-C--:B------:R-:W-:Y:S01]  /*21020*/  FFMA.FTZ R213, R213, R36.reuse, -R75 ;  /* 0x00000024d5d57223 */ /* 0x080fe2000001084b */
[C---:B------:R-:W-:Y:S01]  /*21030*/  HMMA.16816.F32.BF16 R8, R44.reuse, R54, R8 ;  /* 0x000000362c08723c */ /* 0x040fe20000041808 */
[----:B------:R-:W4:Y:S07]  /*21040*/  LDSM.16.MT88.4 R52, [R70+0xb000] ;  /* 0x00b000004634783b */ /* 0x000f2e0000004200 */
[----:B------:R-:W-:Y:S01]  /*21050*/  MUFU.EX2 R144, R144 ;  /* 0x0000009000907308 */ /* 0x000fe20000000800 */
[-CC-:B------:R-:W-:Y:S01]  /*21060*/  FFMA.FTZ R211, R211, R36.reuse, -R77.reuse ;  /* 0x00000024d3d37223 */ /* 0x180fe2000001084d */
[-C--:B------:R-:W-:Y:S01]  /*21070*/  FFMA.FTZ R166, R201, R36.reuse, -R77 ;  /* 0x00000024c9a67223 */ /* 0x080fe2000001084d */
[-CC-:B------:R-:W-:Y:S07]  /*21080*/  FFMA.FTZ R155, R195, R36.reuse, -R75.reuse ;  /* 0x00000024c39b7223 */ /* 0x180fee000001084b */
[----:B------:R5:W4:Y:S01]  /*21090*/  MUFU.EX2 R97, R135 ;  /* 0x0000008700617308 */ /* 0x000b220000000800 */
[-CC-:B------:R-:W-:Y:S01]  /*210a0*/  FFMA.FTZ R153, R193, R36.reuse, -R75.reuse ;  /* 0x00000024c1997223 */ /* 0x180fe2000001084b */
[C---:B------:R-:W-:Y:S08]  /*210b0*/  HMMA.16816.F32.BF16 R12, R44.reuse, R56, R12 ;  /* 0x000000382c0c723c */ /* 0x040ff0000004180c */
[----:B------:R-:W-:Y:S01]  /*210c0*/  MUFU.EX2 R146, R146 ;  /* 0x0000009200927308 */ /* 0x000fe20000000800 */
[-CC-:B------:R-:W-:Y:S01]  /*210d0*/  FFMA.FTZ R169, R169, R36.reuse, -R75.reuse ;  /* 0x00000024a9a97223 */ /* 0x180fe2000001084b */
[-C--:B------:R-:W-:Y:S01]  /*210e0*/  FFMA.FTZ R177, R177, R36.reuse, -R75 ;  /* 0x00000024b1b17223 */ /* 0x080fe2000001084b */
[-CC-:B------:R-:W-:Y:S07]  /*210f0*/  FFMA.FTZ R218, R218, R36.reuse, -R77.reuse ;  /* 0x00000024dada7223 */ /* 0x180fee000001084d */
[----:B------:R-:W4:Y:S01]  /*21100*/  MUFU.EX2 R103, R103 ;  /* 0x0000006700677308 */ /* 0x000f220000000800 */
[-C--:B------:R-:W-:Y:S01]  /*21110*/  FFMA.FTZ R179, R212, R36.reuse, -R77 ;  /* 0x00000024d4b37223 */ /* 0x080fe2000001084d */
[C---:B------:R-:W-:Y:S01]  /*21120*/  HMMA.16816.F32.BF16 R16, R44.reuse, R58, R16 ;  /* 0x0000003a2c10723c */ /* 0x040fe20000041810 */
[----:B------:R-:W4:Y:S07]  /*21130*/  LDSM.16.MT88.4 R56, [R68+0xb000] ;  /* 0x00b000004438783b */ /* 0x000f2e0000004200 */
[----:B------:R3:W-:Y:S01]  /*21140*/  MUFU.EX2 R99, R133 ;  /* 0x0000008500637308 */ /* 0x0007e20000000800 */
[-CC-:B-1----:R-:W-:Y:S01]  /*21150*/  FFMA.FTZ R183, R206, R36.reuse, -R75.reuse ;  /* 0x00000024ceb77223 */ /* 0x182fe2000001084b */
[-CC-:B-----5:R-:W-:Y:S01]  /*21160*/  FFMA.FTZ R135, R205, R36.reuse, -R75.reuse ;  /* 0x00000024cd877223 */ /* 0x1a0fe2000001084b */
[-CC-:B------:R-:W-:Y:S07]  /*21170*/  FFMA.FTZ R204, R204, R36.reuse, -R75.reuse ;  /* 0x00000024cccc7223 */ /* 0x180fee000001084b */
[----:B------:R-:W1:Y:S01]  /*21180*/  MUFU.EX2 R132, R132 ;  /* 0x0000008400847308 */ /* 0x000e620000000800 */
[-CC-:B------:R-:W-:Y:S01]  /*21190*/  FFMA.FTZ R185, R200, R36.reuse, -R75.reuse ;  /* 0x00000024c8b97223 */ /* 0x180fe2000001084b */
[C---:B--2---:R-:W-:Y:S08]  /*211a0*/  HMMA.16816.F32.BF16 R20, R44.reuse, R60, R20 ;  /* 0x0000003c2c14723c */ /* 0x044ff00000041814 */
[----:B------:R-:W-:Y:S01]  /*211b0*/  MUFU.EX2 R134, R134 ;  /* 0x0000008600867308 */ /* 0x000fe20000000800 */
[-C--:B------:R-:W-:Y:S01]  /*211c0*/  FFMA.FTZ R198, R198, R36.reuse, -R75 ;  /* 0x00000024c6c67223 */ /* 0x080fe2000001084b */
[-CC-:B------:R-:W-:Y:S01]  /*211d0*/  FFMA.FTZ R210, R210, R36.reuse, -R77.reuse ;  /* 0x00000024d2d27223 */ /* 0x180fe2000001084d */
[-CC-:B------:R-:W-:Y:S07]  /*211e0*/  FFMA.FTZ R208, R208, R36.reuse, -R77.reuse ;  /* 0x00000024d0d07223 */ /* 0x180fee000001084d */
[----:B------:R-:W2:Y:S01]  /*211f0*/  MUFU.EX2 R101, R101 ;  /* 0x0000006500657308 */ /* 0x000ea20000000800 */
[-C--:B------:R-:W-:Y:S01]  /*21200*/  FFMA.FTZ R187, R194, R36.reuse, -R77 ;  /* 0x00000024c2bb7223 */ /* 0x080fe2000001084d */
[C---:B------:R-:W-:Y:S01]  /*21210*/  HMMA.16816.F32.BF16 R24, R44.reuse, R62, R24 ;  /* 0x0000003e2c18723c */ /* 0x040fe20000041818 */
[----:B------:R-:W5:Y:S07]  /*21220*/  LDSM.16.MT88.4 R60, [R43+0x1000] ;  /* 0x001000002b3c783b */ /* 0x000f6e0000004200 */
[----:B------:R-:W5:Y:S01]  /*21230*/  MUFU.EX2 R107, R107 ;  /* 0x0000006b006b7308 */ /* 0x000f620000000800 */
[-CC-:B---3--:R-:W-:Y:S01]  /*21240*/  FFMA.FTZ R133, R203, R36.reuse, -R75.reuse ;  /* 0x00000024cb857223 */ /* 0x188fe2000001084b */
[-C--:B------:R-:W-:Y:S01]  /*21250*/  FFMA.FTZ R189, R184, R36.reuse, -R75 ;  /* 0x00000024b8bd7223 */ /* 0x080fe2000001084b */
[-C--:B------:R-:W-:Y:S07]  /*21260*/  FFMA.FTZ R196, R196, R36.reuse, -R77 ;  /* 0x00000024c4c47223 */ /* 0x080fee000001084d */
        /* <DEDUP_REMOVED lines=8> */
[----:B------:R-:W-:Y:S01]  /*212f0*/  FFMA.FTZ R172, R172, R36, -R75 ;  /* 0x00000024acac7223 */ /* 0x000fe2000001084b */
[----:B------:R-:W-:Y:S01]  /*21300*/  HMMA.16816.F32.BF16 R32, R44, R50, R32 ;  /* 0x000000322c20723c */ /* 0x000fe20000041820 */
[----:B------:R-:W3:Y:S07]  /*21310*/  LDSM.16.MT88.4 R48, [R69+0x1000] ;  /* 0x001000004530783b */ /* 0x000eee0000004200 */
[----:B------:R-:W-:Y:S01]  /*21320*/  MUFU.EX2 R119, R213 ;  /* 0x000000d500777308 */ /* 0x000fe20000000800 */
[----:B----4-:R-:W-:Y:S01]  /*21330*/  F2FP.BF16.F32.PACK_AB R44, R97, R144 ;  /* 0x00000090612c723e */ /* 0x010fe200000010ff */
[----:B------:R-:W-:Y:S01]  /*21340*/  FFMA.FTZ R195, R176, R36, -R77 ;  /* 0x00000024b0c37223 */ /* 0x000fe2000001084d */
[----:B------:R-:W-:Y:S07]  /*21350*/  F2FP.BF16.F32.PACK_AB R45, R103, R146 ;  /* 0x00000092672d723e */ /* 0x000fee00000010ff */
[----:B------:R-:W-:Y:S01]  /*21360*/  MUFU.EX2 R158, R158 ;  /* 0x0000009e009e7308 */ /* 0x000fe20000000800 */
[----:B-1----:R-:W-:Y:S01]  /*21370*/  F2FP.BF16.F32.PACK_AB R46, R132, R99 ;  /* 0x00000063842e723e */ /* 0x002fe200000010ff */
[--C-:B------:R-:W-:Y:S01]  /*21380*/  FFMA.FTZ R197, R168, R36, -R75.reuse ;  /* 0x00000024a8c57223 */ /* 0x100fe2000001084b */
[----:B--2---:R-:W-:Y:S07]  /*21390*/  F2FP.BF16.F32.PACK_AB R47, R101, R134 ;  /* 0x00000086652f723e */ /* 0x004fee00000010ff */
[----:B------:R-:W-:Y:S01]  /*213a0*/  MUFU.EX2 R117, R211 ;  /* 0x000000d300757308 */ /* 0x000fe20000000800 */
[-C--:B------:R-:W-:Y:S01]  /*213b0*/  FFMA.FTZ R130, R130, R36.reuse, -R75 ;  /* 0x0000002482827223 */ /* 0x080fe2000001084b */
[-CC-:B------:R-:W-:Y:S01]  /*213c0*/  FFMA.FTZ R180, R180, R36.reuse, -R77.reuse ;  /* 0x00000024b4b47223 */ /* 0x180fe2000001084d */
[--C-:B------:R-:W-:Y:S07]  /*213d0*/  FFMA.FTZ R170, R170, R36, -R77.reuse ;  /* 0x00000024aaaa7223 */ /* 0x100fee000001084d */
[----:B------:R-:W-:Y:S01]  /*213e0*/  MUFU.EX2 R160, R160 ;  /* 0x000000a000a07308 */ /* 0x000fe20000000800 */
[----:B------:R-:W-:Y:S01]  /*213f0*/  FFMA.FTZ R126, R41, R250, R126 ;  /* 0x000000fa297e7223 */ /* 0x000fe2000001007e */
[C---:B------:R-:W-:Y:S08]  /*21400*/  HMMA.16816.F32.BF16 R4, R44.reuse, R52, R4 ;  /* 0x000000342c04723c */ /* 0x040ff00000041804 */
[----:B------:R-:W-:Y:S01]  /*21410*/  MUFU.EX2 R115, R115 ;  /* 0x0000007300737308 */ /* 0x000fe20000000800 */
[----:B------:R-:W-:Y:S01]  /*21420*/  FADD.FTZ R85, R85, R126 ;  /* 0x0000007e55557221 */ /* 0x000fe20000010000 */
[-C--:B------:R-:W-:Y:S01]  /*21430*/  FFMA.FTZ R41, R122, R36.reuse, -R77 ;  /* 0x000000247a297223 */ /* 0x080fe2000001084d */
[-C--:B------:R-:W-:Y:S07]  /*21440*/  FFMA.FTZ R118, R118, R36.reuse, -R75 ;  /* 0x0000002476767223 */ /* 0x080fee000001084b */
[----:B------:R-:W-:Y:S01]  /*21450*/  MUFU.EX2 R135, R135 ;  /* 0x0000008700877308 */ /* 0x000fe20000000800 */
[----:B------:R-:W-:Y:S01]  /*21460*/  FADD.FTZ R124, R124, R85 ;  /* 0x000000557c7c7221 */ /* 0x000fe20000010000 */
[C---:B------:R-:W-:Y:S01]  /*21470*/  HMMA.16816.F32.BF16 R8, R44.reuse, R54, R8 ;  /* 0x000000362c08723c */ /* 0x040fe20000041808 */
[----:B------:R-:W1:Y:S07]  /*21480*/  LDSM.16.MT88.4 R52, [R70+0xb800] ;  /* 0x00b800004634783b */ /* 0x000e6e0000004200 */
[----:B------:R-:W-:Y:S01]  /*21490*/  MUFU.EX2 R133, R133 ;  /* 0x0000008500857308 */ /* 0x000fe20000000800 */
        /* <DEDUP_REMOVED lines=13> */
[----:B------:R-:W2:Y:S07]  /*21570*/  LDSM.16.MT88.4 R56, [R68+0xb800] ;  /* 0x00b800004438783b */ /* 0x000eae0000004200 */
[----:B------:R4:W-:Y:S01]  /*21580*/  MUFU.EX2 R175, R177 ;  /* 0x000000b100af7308 */ /* 0x0009e20000000800 */
[-CC-:B------:R-:W-:Y:S01]  /*21590*/  FFMA.FTZ R39, R39, R36.reuse, -R75.reuse ;  /* 0x0000002427277223 */ /* 0x180fe2000001084b */
[-C--:B------:R-:W-:Y:S01]  /*215a0*/  FFMA.FTZ R38, R38, R36.reuse, -R75 ;  /* 0x0000002426267223 */ /* 0x080fe2000001084b */
[----:B------:R-:W-:Y:S07]  /*215b0*/  FFMA.FTZ R87, R42, R249, R87 ;  /* 0x000000f92a577223 */ /* 0x000fee0000010057 */
[----:B------:R-:W-:Y:S01]  /*215c0*/  MUFU.EX2 R167, R167 ;  /* 0x000000a700a77308 */ /* 0x000fe20000000800 */
[-CC-:B------:R-:W-:Y:S01]  /*215d0*/  FFMA.FTZ R42, R120, R36.reuse, -R77.reuse ;  /* 0x00000024782a7223 */ /* 0x180fe2000001084d */
[C---:B-----5:R-:W-:Y:S08]  /*215e0*/  HMMA.16816.F32.BF16 R20, R44.reuse, R60, R20 ;  /* 0x0000003c2c14723c */ /* 0x060ff00000041814 */
[----:B------:R-:W-:Y:S01]  /*215f0*/  MUFU.EX2 R169, R169 ;  /* 0x000000a900a97308 */ /* 0x000fe20000000800 */
[-C--:B------:R-:W-:Y:S01]  /*21600*/  FFMA.FTZ R61, R64, R36.reuse, -R77 ;  /* 0x00000024403d7223 */ /* 0x080fe2000001084d */
[-C--:B------:R-:W-:Y:S01]  /*21610*/  FFMA.FTZ R60, R109, R36.reuse, -R75 ;  /* 0x000000246d3c7223 */ /* 0x080fe2000001084b */
[----:B------:R-:W5:Y:S07]  /*21620*/  LDSM.16.MT88.4 R64, [R43+0x1800] ;  /* 0x001800002b40783b */ /* 0x000f6e0000004200 */
[----:B------:R-:W-:Y:S01]  /*21630*/  MUFU.EX2 R173, R173 ;  /* 0x000000ad00ad7308 */ /* 0x000fe20000000800 */
[----:B------:R-:W-:Y:S01]  /*21640*/  FADD.FTZ R87, R83, R87 ;  /* 0x0000005753577221 */ /* 0x000fe20000010000 */
[C---:B------:R-:W-:Y:S08]  /*21650*/  HMMA.16816.F32.BF16 R24, R44.reuse, R62, R24 ;  /* 0x0000003e2c18723c */ /* 0x040ff00000041818 */
[----:B------:R-:W-:Y:S01]  /*21660*/  MUFU.EX2 R109, R61 ;  /* 0x0000003d006d7308 */ /* 0x000fe20000000800 */
[----:B------:R-:W-:Y:S01]  /*21670*/  FADD.FTZ R128, R128, R87 ;  /* 0x0000005780807221 */ /* 0x000fe20000010000 */
[-C--:B------:R-:W-:Y:S01]  /*21680*/  FFMA.FTZ R87, R102, R36.reuse, -R75 ;  /* 0x0000002466577223 */ /* 0x080fe2000001084b */
[-C--:B----4-:R-:W-:Y:S07]  /*21690*/  FFMA.FTZ R177, R202, R36.reuse, -R77 ;  /* 0x00000024cab17223 */ /* 0x090fee000001084d */
[----:B------:R-:W4:Y:S01]  /*216a0*/  MUFU.EX2 R111, R60 ;  /* 0x0000003c006f7308 */ /* 0x000f220000000800 */
[----:B------:R-:W-:Y:S01]  /*216b0*/  FADD.FTZ R81, R81, R128 ;  /* 0x0000008051517221 */ /* 0x000fe20000010000 */
[C---:B---3--:R-:W-:Y:S08]  /*216c0*/  HMMA.16816.F32.BF16 R28, R44.reuse, R48, R28 ;  /* 0x000000302c1c723c */ /* 0x048ff0000004181c */
[----:B------:R-:W-:Y:S01]  /*216d0*/  MUFU.EX2 R102, R104 ;  /* 0x0000006800667308 */ /* 0x000fe20000000800 */
[----:B------:R-:W-:Y:S01]  /*216e0*/  FADD.FTZ R142, R142, R81 ;  /* 0x000000518e8e7221 */ /* 0x000fe20000010000 */
[-C--:B------:R-:W-:Y:S01]  /*216f0*/  FFMA.FTZ R83, R100, R36.reuse, -R75 ;  /* 0x0000002464537223 */ /* 0x080fe2000001084b */
[----:B------:R-:W-:Y:S07]  /*21700*/  FFMA.FTZ R81, R106, R36, -R77 ;  /* 0x000000246a517223 */ /* 0x000fee000001084d */
[----:B------:R-:W-:Y:S01]  /*21710*/  MUFU.EX2 R171, R171 ;  /* 0x000000ab00ab7308 */ /* 0x000fe20000000800 */
[----:B------:R-:W-:Y:S01]  /*21720*/  FADD.FTZ R93, R93, R142 ;  /* 0x0000008e5d5d7221 */ /* 0x000fe20000010000 */
[----:B------:R-:W-:Y:S01]  /*21730*/  HMMA.16816.F32.BF16 R32, R44, R50, R32 ;  /* 0x000000322c20723c */ /* 0x000fe20000041820 */
[----:B------:R-:W3:Y:S07]  /*21740*/  LDSM.16.MT88.4 R48, [R69+0x1800] ;  /* 0x001800004530783b */ /* 0x000eee0000004200 */
[----:B------:R-:W-:Y:S01]  /*21750*/  MUFU.EX2 R179, R179 ;  /* 0x000000b300b37308 */ /* 0x000fe20000000800 */
[----:B------:R-:W-:Y:S01]  /*21760*/  F2FP.BF16.F32.PACK_AB R44, R107, R154 ;  /* 0x0000009a6b2c723e */ /* 0x000fe200000010ff */
[----:B------:R-:W-:Y:S01]  /*21770*/  FADD.FTZ R136, R136, R93 ;  /* 0x0000005d88887221 */ /* 0x000fe20000010000 */
[----:B----4-:R-:W-:Y:S07]  /*21780*/  F2FP.BF16.F32.PACK_AB R47, R150, R111 ;  /* 0x0000006f962f723e */ /* 0x010fee00000010ff */
[----:B------:R-:W-:Y:S01]  /*21790*/  MUFU.EX2 R206, R210 ;  /* 0x000000d200ce7308 */ /* 0x000fe20000000800 */
[----:B------:R-:W-:Y:S01]  /*217a0*/  F2FP.BF16.F32.PACK_AB R45, R105, R152 ;  /* 0x00000098692d723e */ /* 0x000fe200000010ff */
[----:B------:R-:W-:Y:S01]  /*217b0*/  FFMA.FTZ R93, R90, R36, -R77 ;  /* 0x000000245a5d7223 */ /* 0x000fe2000001084d */
[----:B------:R-:W-:Y:S01]  /*217c0*/  F2FP.BF16.F32.PACK_AB R46, R109, R148 ;  /* 0x000000946d2e723e */ /* 0x000fe200000010ff */
[----:B------:R-:W-:Y:S06]  /*217d0*/  LDSM.16.MT88.4 R60, [R43+0x2000] ;  /* 0x002000002b3c783b */ /* 0x000fec0000004200 */
[----:B------:R-:W-:Y:S01]  /*217e0*/  MUFU.EX2 R183, R183 ;  /* 0x000000b700b77308 */ /* 0x000fe20000000800 */
[----:B------:R-:W-:Y:S01]  /*217f0*/  FADD.FTZ R95, R95, R136 ;  /* 0x000000885f5f7221 */ /* 0x000fe20000010000 */
[----:B------:R-:W-:Y:S08]  /*21800*/  ISETP.GT.AND P0, PT, R248, RZ, PT ;  /* 0x000000fff800720c */ /* 0x000ff00003f04270 */
[----:B------:R-:W-:Y:S01]  /*21810*/  MUFU.EX2 R204, R204 ;  /* 0x000000cc00cc7308 */ /* 0x000fe20000000800 */
[C---:B-1----:R-:W-:Y:S09]  /*21820*/  HMMA.16816.F32.BF16 R4, R44.reuse, R52, R4 ;  /* 0x000000342c04723c */ /* 0x042ff20000041804 */
[----:B------:R-:W-:Y:S01]  /*21830*/  MUFU.EX2 R202, R208 ;  /* 0x000000d000ca7308 */ /* 0x000fe20000000800 */
[----:B------:R-:W-:Y:S01]  /*21840*/  FADD.FTZ R146, R146, R95 ;  /* 0x0000005f92927221 */ /* 0x000fe20000010000 */
[----:B------:R-:W-:Y:S01]  /*21850*/  FFMA.FTZ R95, R78, R36, -R75 ;  /* 0x000000244e5f7223 */ /* 0x000fe2000001084b */
[----:B------:R-:W-:Y:S07]  /*21860*/  IADD3 R248, PT, PT, R248, -0x1, RZ ;  /* 0xfffffffff8f87810 */ /* 0x000fee0007ffe0ff */
[----:B------:R-:W-:Y:S01]  /*21870*/  MUFU.EX2 R177, R177 ;  /* 0x000000b100b17308 */ /* 0x000fe20000000800 */
[C---:B------:R-:W-:Y:S01]  /*21880*/  HMMA.16816.F32.BF16 R8, R44.reuse, R54, R8 ;  /* 0x000000362c08723c */ /* 0x040fe20000041808 */
[----:B------:R-:W1:Y:S08]  /*21890*/  LDSM.16.MT88.4 R52, [R70+0xc000] ;  /* 0x00c000004634783b */ /* 0x000e700000004200 */
[----:B------:R-:W-:Y:S01]  /*218a0*/  MUFU.EX2 R185, R185 ;  /* 0x000000b900b97308 */ /* 0x000fe20000000800 */
[----:B------:R-:W-:Y:S09]  /*218b0*/  FADD.FTZ R103, R103, R146 ;  /* 0x0000009267677221 */ /* 0x000ff20000010000 */
[----:B------:R-:W-:Y:S01]  /*218c0*/  MUFU.EX2 R198, R198 ;  /* 0x000000c600c67308 */ /* 0x000fe20000000800 */
[C---:B--2---:R-:W-:Y:S09]  /*218d0*/  HMMA.16816.F32.BF16 R12, R44.reuse, R56, R12 ;  /* 0x000000382c0c723c */ /* 0x044ff2000004180c */
[----:B------:R-:W-:Y:S01]  /*218e0*/  MUFU.EX2 R194, R196 ;  /* 0x000000c400c27308 */ /* 0x000fe20000000800 */
[----:B------:R-:W-:Y:S09]  /*218f0*/  FADD.FTZ R134, R134, R103 ;  /* 0x0000006786867221 */ /* 0x000ff20000010000 */
[----:B------:R-:W-:Y:S01]  /*21900*/  MUFU.EX2 R187, R187 ;  /* 0x000000bb00bb7308 */ /* 0x000fe20000000800 */
[C---:B------:R-:W-:Y:S01]  /*21910*/  HMMA.16816.F32.BF16 R16, R44.reuse, R58, R16 ;  /* 0x0000003a2c10723c */ /* 0x040fe20000041810 */
[----:B------:R-:W2:Y:S08]  /*21920*/  LDSM.16.MT88.4 R56, [R68+0xc000] ;  /* 0x00c000004438783b */ /* 0x000eb00000004200 */
[----:B------:R-:W-:Y:S01]  /*21930*/  MUFU.EX2 R189, R189 ;  /* 0x000000bd00bd7308 */ /* 0x000fe20000000800 */
[----:B------:R-:W-:Y:S09]  /*21940*/  FADD.FTZ R101, R101, R134 ;  /* 0x0000008665657221 */ /* 0x000ff20000010000 */
[----:B------:R-:W-:Y:S01]  /*21950*/  MUFU.EX2 R178, R180 ;  /* 0x000000b400b27308 */ /* 0x000fe20000000800 */
[C---:B-----5:R-:W-:Y:S09]  /*21960*/  HMMA.16816.F32.BF16 R20, R44.reuse, R64, R20 ;  /* 0x000000402c14723c */ /* 0x060ff20000041814 */
[----:B------:R-:W-:Y:S01]  /*21970*/  MUFU.EX2 R191, R191 ;  /* 0x000000bf00bf7308 */ /* 0x000fe20000000800 */
[----:B------:R-:W-:Y:S09]  /*21980*/  FADD.FTZ R152, R152, R101 ;  /* 0x0000006598987221 */ /* 0x000ff20000010000 */
[----:B------:R-:W-:Y:S01]  /*21990*/  MUFU.EX2 R193, R193 ;  /* 0x000000c100c17308 */ /* 0x000fe20000000800 */
[C---:B------:R-:W-:Y:S01]  /*219a0*/  HMMA.16816.F32.BF16 R24, R44.reuse, R66, R24 ;  /* 0x000000422c18723c */ /* 0x040fe20000041818 */
[----:B------:R-:W-:Y:S08]  /*219b0*/  LDSM.16.MT88.4 R64, [R43+0x2800] ;  /* 0x002800002b40783b */ /* 0x000ff00000004200 */
[----:B------:R-:W-:Y:S01]  /*219c0*/  MUFU.EX2 R172, R172 ;  /* 0x000000ac00ac7308 */ /* 0x000fe20000000800 */
[----:B------:R-:W-:Y:S09]  /*219d0*/  FADD.FTZ R152, R105, R152 ;  /* 0x0000009869987221 */ /* 0x000ff20000010000 */
[----:B------:R-:W-:Y:S01]  /*219e0*/  MUFU.EX2 R195, R195 ;  /* 0x000000c300c37308 */ /* 0x000fe20000000800 */
[C---:B---3--:R-:W-:Y:S03]  /*219f0*/  HMMA.16816.F32.BF16 R28, R44.reuse, R48, R28 ;  /* 0x000000302c1c723c */ /* 0x048fe6000004181c */
[----:B------:R-:W-:Y:S06]  /*21a00*/  FADD.FTZ R111, R111, R152 ;  /* 0x000000986f6f7221 */ /* 0x000fec0000010000 */
[----:B------:R-:W-:Y:S01]  /*21a10*/  MUFU.EX2 R168, R170 ;  /* 0x000000aa00a87308 */ /* 0x000fe20000000800 */
[----:B------:R-:W-:Y:S01]  /*21a20*/  FADD.FTZ R111, R150, R111 ;  /* 0x0000006f966f7221 */ /* 0x000fe20000010000 */
[----:B------:R-:W-:Y:S01]  /*21a30*/  HMMA.16816.F32.BF16 R32, R44, R50, R32 ;  /* 0x000000322c20723c */ /* 0x000fe20000041820 */
[----:B------:R-:W3:Y:S07]  /*21a40*/  LDSM.16.MT88.4 R48, [R69+0x2000] ;  /* 0x002000004530783b */ /* 0x000eee0000004200 */
[----:B------:R-:W-:Y:S01]  /*21a50*/  MUFU.EX2 R197, R197 ;  /* 0x000000c500c57308 */ /* 0x000fe20000000800 */
[----:B------:R-:W-:Y:S02]  /*21a60*/  F2FP.BF16.F32.PACK_AB R44, R113, R156 ;  /* 0x0000009c712c723e */ /* 0x000fe400000010ff */
[----:B------:R-:W-:Y:S01]  /*21a70*/  F2FP.BF16.F32.PACK_AB R45, R119, R162 ;  /* 0x000000a2772d723e */ /* 0x000fe200000010ff */
[----:B------:R-:W-:Y:S01]  /*21a80*/  FADD.FTZ R162, R162, R111 ;  /* 0x0000006fa2a27221 */ /* 0x000fe20000010000 */
[----:B------:R-:W-:Y:S05]  /*21a90*/  F2FP.BF16.F32.PACK_AB R46, R117, R158 ;  /* 0x0000009e752e723e */ /* 0x000fea00000010ff */
[----:B------:R-:W-:Y:S01]  /*21aa0*/  MUFU.EX2 R130, R130 ;  /* 0x0000008200827308 */ /* 0x000fe20000000800 */
[----:B------:R-:W-:Y:S01]  /*21ab0*/  F2FP.BF16.F32.PACK_AB R47, R115, R160 ;  /* 0x000000a0732f723e */ /* 0x000fe200000010ff */
[----:B------:R-:W-:Y:S08]  /*21ac0*/  FADD.FTZ R119, R119, R162 ;  /* 0x000000a277777221 */ /* 0x000ff00000010000 */
[----:B------:R-:W-:Y:S01]  /*21ad0*/  MUFU.EX2 R41, R41 ;  /* 0x0000002900297308 */ /* 0x000fe20000000800 */
[----:B------:R-:W-:Y:S01]  /*21ae0*/  FADD.FTZ R160, R160, R119 ;  /* 0x00000077a0a07221 */ /* 0x000fe20000010000 */
[C---:B-1----:R-:W-:Y:S08]  /*21af0*/  HMMA.16816.F32.BF16 R4, R44.reuse, R52, R4 ;  /* 0x000000342c04723c */ /* 0x042ff00000041804 */
[----:B------:R-:W-:Y:S01]  /*21b00*/  MUFU.EX2 R42, R42 ;  /* 0x0000002a002a7308 */ /* 0x000fe20000000800 */
[----:B------:R-:W-:Y:S09]  /*21b10*/  FADD.FTZ R160, R115, R160 ;  /* 0x000000a073a07221 */ /* 0x000ff20000010000 */
[----:B------:R1:W-:Y:S01]  /*21b20*/  MUFU.EX2 R100, R87 ;  /* 0x0000005700647308 */ /* 0x0003e20000000800 */
[----:B------:R-:W-:Y:S01]  /*21b30*/  FADD.FTZ R160, R135, R160 ;  /* 0x000000a087a07221 */ /* 0x000fe20000010000 */
[C---:B------:R-:W-:Y:S01]  /*21b40*/  HMMA.16816.F32.BF16 R8, R44.reuse, R54, R8 ;  /* 0x000000362c08723c */ /* 0x040fe20000041808 */
[----:B------:R-:W4:Y:S07]  /*21b50*/  LDSM.16.MT88.4 R52, [R70+0xc800] ;  /* 0x00c800004634783b */ /* 0x000f2e0000004200 */
[----:B------:R-:W-:Y:S10]  /*21b60*/  MUFU.EX2 R81, R81 ;  /* 0x0000005100517308 */ /* 0x000ff40000000800 */
[----:B------:R-:W-:Y:S01]  /*21b70*/  MUFU.EX2 R83, R83 ;  /* 0x0000005300537308 */ /* 0x000fe20000000800 */
[C---:B--2---:R-:W-:Y:S09]  /*21b80*/  HMMA.16816.F32.BF16 R12, R44.reuse, R56, R12 ;  /* 0x000000382c0c723c */ /* 0x044ff2000004180c */
[----:B------:R-:W-:Y:S01]  /*21b90*/  MUFU.EX2 R85, R85 ;  /* 0x0000005500557308 */ /* 0x000fe20000000800 */
[-C--:B-1----:R-:W-:Y:S09]  /*21ba0*/  FFMA.FTZ R87, R92, R36.reuse, -R75 ;  /* 0x000000245c577223 */ /* 0x082ff2000001084b */
[----:B------:R-:W-:Y:S01]  /*21bb0*/  MUFU.EX2 R82, R82 ;  /* 0x0000005200527308 */ /* 0x000fe20000000800 */
[C---:B------:R-:W-:Y:S01]  /*21bc0*/  HMMA.16816.F32.BF16 R16, R44.reuse, R58, R16 ;  /* 0x0000003a2c10723c */ /* 0x040fe20000041810 */
[----:B------:R-:W1:Y:S08]  /*21bd0*/  LDSM.16.MT88.4 R56, [R68+0xc800] ;  /* 0x00c800004438783b */ /* 0x000e700000004200 */
[----:B------:R-:W-:Y:S10]  /*21be0*/  MUFU.EX2 R87, R87 ;  /* 0x0000005700577308 */ /* 0x000ff40000000800 */
[----:B------:R-:W-:Y:S01]  /*21bf0*/  MUFU.EX2 R95, R95 ;  /* 0x0000005f005f7308 */ /* 0x000fe20000000800 */
[C---:B------:R-:W-:Y:S09]  /*21c00*/  HMMA.16816.F32.BF16 R20, R44.reuse, R60, R20 ;  /* 0x0000003c2c14723c */ /* 0x040ff20000041814 */
[----:B------:R-:W-:Y:S01]  /*21c10*/  MUFU.EX2 R76, R76 ;  /* 0x0000004c004c7308 */ /* 0x000fe20000000800 */
[-C--:B------:R-:W-:Y:S01]  /*21c20*/  FFMA.FTZ R61, R131, R36.reuse, -R77 ;  /* 0x00000024833d7223 */ /* 0x080fe2000001084d */
[-CC-:B------:R-:W-:Y:S01]  /*21c30*/  FFMA.FTZ R131, R125, R36.reuse, -R75.reuse ;  /* 0x000000247d837223 */ /* 0x180fe2000001084b */
[----:B------:R-:W-:Y:S07]  /*21c40*/  FFMA.FTZ R60, R121, R36, -R75 ;  /* 0x00000024793c7223 */ /* 0x000fee000001084b */
[----:B------:R-:W-:Y:S01]  /*21c50*/  MUFU.EX2 R40, R40 ;  /* 0x0000002800287308 */ /* 0x000fe20000000800 */
[C---:B------:R-:W-:Y:S09]  /*21c60*/  HMMA.16816.F32.BF16 R24, R44.reuse, R62, R24 ;  /* 0x0000003e2c18723c */ /* 0x040ff20000041818 */
[----:B------:R-:W2:Y:S10]  /*21c70*/  MUFU.EX2 R121, R61 ;  /* 0x0000003d00797308 */ /* 0x000eb40000000800 */
[----:B------:R-:W-:Y:S01]  /*21c80*/  MUFU.EX2 R125, R60 ;  /* 0x0000003c007d7308 */ /* 0x000fe20000000800 */
[C---:B---3--:R-:W-:Y:S09]  /*21c90*/  HMMA.16816.F32.BF16 R28, R44.reuse, R48, R28 ;  /* 0x000000302c1c723c */ /* 0x048ff2000004181c */
[----:B------:R-:W3:Y:S10]  /*21ca0*/  MUFU.EX2 R131, R131 ;  /* 0x0000008300837308 */ /* 0x000ef40000000800 */
[----:B------:R-:W-:Y:S01]  /*21cb0*/  MUFU.EX2 R39, R39 ;  /* 0x0000002700277308 */ /* 0x000fe20000000800 */
[----:B------:R-:W-:Y:S01]  /*21cc0*/  HMMA.16816.F32.BF16 R32, R44, R50, R32 ;  /* 0x000000322c20723c */ /* 0x000fe20000041820 */
[----:B------:R-:W5:Y:S02]  /*21cd0*/  LDSM.16.MT88.4 R48, [R69+0x2800] ;  /* 0x002800004530783b */ /* 0x000f640000004200 */
[----:B------:R-:W-:Y:S02]  /*21ce0*/  F2FP.BF16.F32.PACK_AB R44, R137, R139 ;  /* 0x0000008b892c723e */ /* 0x000fe400000010ff */
[----:B------:R-:W-:Y:S02]  /*21cf0*/  F2FP.BF16.F32.PACK_AB R45, R133, R135 ;  /* 0x00000087852d723e */ /* 0x000fe400000010ff */
[----:B--2---:R-:W-:Y:S02]  /*21d00*/  F2FP.BF16.F32.PACK_AB R46, R121, R166 ;  /* 0x000000a6792e723e */ /* 0x004fe400000010ff */
[----:B---3--:R-:W-:Y:S01]  /*21d10*/  F2FP.BF16.F32.PACK_AB R47, R131, R125 ;  /* 0x0000007d832f723e */ /* 0x008fe200000010ff */
[----:B------:R-:W-:Y:S06]  /*21d20*/  LDSM.16.MT88.4 R60, [R43+0x3000] ;  /* 0x003000002b3c783b */ /* 0x000fec0000004200 */
[C---:B----4-:R-:W-:Y:S08]  /*21d30*/  HMMA.16816.F32.BF16 R4, R44.reuse, R52, R4 ;  /* 0x000000342c04723c */ /* 0x050ff00000041804 */
        /* <DEDUP_REMOVED lines=8> */
[C---:B-----5:R-:W-:Y:S08]  /*21dc0*/  HMMA.16816.F32.BF16 R28, R44.reuse, R48, R28 ;  /* 0x000000302c1c723c */ /* 0x060ff0000004181c */
[----:B------:R-:W-:Y:S01]  /*21dd0*/  HMMA.16816.F32.BF16 R32, R44, R50, R32 ;  /* 0x000000322c20723c */ /* 0x000fe20000041820 */
[----:B------:R-:W3:Y:S02]  /*21de0*/  LDSM.16.MT88.4 R48, [R69+0x3000] ;  /* 0x003000004530783b */ /* 0x000ee40000004200 */
[----:B------:R-:W-:Y:S02]  /*21df0*/  F2FP.BF16.F32.PACK_AB R44, R141, R147 ;  /* 0x000000938d2c723e */ /* 0x000fe400000010ff */
[----:B------:R-:W-:Y:S02]  /*21e00*/  F2FP.BF16.F32.PACK_AB R46, R145, R143 ;  /* 0x0000008f912e723e */ /* 0x000fe400000010ff */
[----:B------:R-:W-:Y:S02]  /*21e10*/  F2FP.BF16.F32.PACK_AB R47, R149, R151 ;  /* 0x00000097952f723e */ /* 0x000fe400000010ff */
[----:B------:R-:W-:Y:S07]  /*21e20*/  F2FP.BF16.F32.PACK_AB R45, R153, R155 ;  /* 0x0000009b992d723e */ /* 0x000fee00000010ff */
[C---:B--2---:R-:W-:Y:S08]  /*21e30*/  HMMA.16816.F32.BF16 R4, R44.reuse, R52, R4 ;  /* 0x000000342c04723c */ /* 0x044ff00000041804 */
[C---:B------:R-:W-:Y:S01]  /*21e40*/  HMMA.16816.F32.BF16 R8, R44.reuse, R54, R8 ;  /* 0x000000362c08723c */ /* 0x040fe20000041808 */
[----:B------:R-:W2:Y:S07]  /*21e50*/  LDSM.16.MT88.4 R52, [R70+0xd800] ;  /* 0x00d800004634783b */ /* 0x000eae0000004200 */
[C---:B-1----:R-:W-:Y:S08]  /*21e60*/  HMMA.16816.F32.BF16 R12, R44.reuse, R56, R12 ;  /* 0x000000382c0c723c */ /* 0x042ff0000004180c */
[C---:B------:R-:W-:Y:S01]  /*21e70*/  HMMA.16816.F32.BF16 R16, R44.reuse, R58, R16 ;  /* 0x0000003a2c10723c */ /* 0x040fe20000041810 */
[----:B------:R-:W1:Y:S07]  /*21e80*/  LDSM.16.MT88.4 R56, [R68+0xd800] ;  /* 0x00d800004438783b */ /* 0x000e6e0000004200 */
[C---:B------:R-:W-:Y:S03]  /*21e90*/  HMMA.16816.F32.BF16 R20, R44.reuse, R60, R20 ;  /* 0x0000003c2c14723c */ /* 0x040fe60000041814 */
[-C--:B------:R-:W-:Y:S01]  /*21ea0*/  FFMA.FTZ R61, R129, R36.reuse, -R77 ;  /* 0x00000024813d7223 */ /* 0x080fe2000001084d */
[-C--:B------:R-:W-:Y:S01]  /*21eb0*/  FFMA.FTZ R60, R123, R36.reuse, -R75 ;  /* 0x000000247b3c7223 */ /* 0x080fe2000001084b */
[-CC-:B------:R-:W-:Y:S01]  /*21ec0*/  FFMA.FTZ R129, R127, R36.reuse, -R77.reuse ;  /* 0x000000247f817223 */ /* 0x180fe2000001084d */
[-C--:B------:R-:W-:Y:S01]  /*21ed0*/  FFMA.FTZ R123, R252, R36.reuse, -R77 ;  /* 0x00000024fc7b7223 */ /* 0x080fe2000001084d */
[----:B------:R-:W-:Y:S01]  /*21ee0*/  MUFU.EX2 R127, R61 ;  /* 0x0000003d007f7308 */ /* 0x000fe20000000800 */
[C---:B------:R-:W-:Y:S09]  /*21ef0*/  HMMA.16816.F32.BF16 R24, R44.reuse, R62, R24 ;  /* 0x0000003e2c18723c */ /* 0x040ff20000041818 */
[----:B------:R4:W-:Y:S10]  /*21f00*/  MUFU.EX2 R224, R60 ;  /* 0x0000003c00e07308 */ /* 0x0009f40000000800 */
[----:B------:R-:W5:Y:S01]  /*21f10*/  MUFU.EX2 R129, R129 ;  /* 0x0000008100817308 */ /* 0x000f620000000800 */
[C---:B---3--:R-:W-:Y:S09]  /*21f20*/  HMMA.16816.F32.BF16 R28, R44.reuse, R48, R28 ;  /* 0x000000302c1c723c */ /* 0x048ff2000004181c */
[----:B------:R-:W-:Y:S01]  /*21f30*/  MUFU.EX2 R123, R123 ;  /* 0x0000007b007b7308 */ /* 0x000fe20000000800 */
[----:B------:R-:W-:Y:S01]  /*21f40*/  HMMA.16816.F32.BF16 R32, R44, R50, R32 ;  /* 0x000000322c20723c */ /* 0x000fe20000041820 */
[----:B------:R-:W3:Y:S02]  /*21f50*/  LDSM.16.MT88.4 R48, [R69+0x3800] ;  /* 0x003800004530783b */ /* 0x000ee40000004200 */
[----:B------:R-:W-:Y:S02]  /*21f60*/  F2FP.BF16.F32.PACK_AB R44, R159, R181 ;  /* 0x000000b59f2c723e */ /* 0x000fe400000010ff */
[----:B------:R-:W-:Y:S02]  /*21f70*/  F2FP.BF16.F32.PACK_AB R46, R157, R163 ;  /* 0x000000a39d2e723e */ /* 0x000fe400000010ff */
[----:B------:R-:W-:Y:S02]  /*21f80*/  F2FP.BF16.F32.PACK_AB R45, R161, R175 ;  /* 0x000000afa12d723e */ /* 0x000fe400000010ff */
[----:B------:R-:W-:Y:S01]  /*21f90*/  F2FP.BF16.F32.PACK_AB R47, R169, R167 ;  /* 0x000000a7a92f723e */ /* 0x000fe200000010ff */
[----:B----4-:R-:W-:Y:S06]  /*21fa0*/  LDSM.16.MT88.4 R60, [R43+0x4000] ;  /* 0x004000002b3c783b */ /* 0x010fec0000004200 */
[C---:B--2---:R-:W-:Y:S08]  /*21fb0*/  HMMA.16816.F32.BF16 R4, R44.reuse, R52, R4 ;  /* 0x000000342c04723c */ /* 0x044ff00000041804 */
[C---:B------:R-:W-:Y:S01]  /*21fc0*/  HMMA.16816.F32.BF16 R8, R44.reuse, R54, R8 ;  /* 0x000000362c08723c */ /* 0x040fe20000041808 */
[----:B------:R-:W2:Y:S07]  /*21fd0*/  LDSM.16.MT88.4 R52, [R70+0xe000] ;  /* 0x00e000004634783b */ /* 0x000eae0000004200 */
[C---:B-1----:R-:W-:Y:S08]  /*21fe0*/  HMMA.16816.F32.BF16 R12, R44.reuse, R56, R12 ;  /* 0x000000382c0c723c */ /* 0x042ff0000004180c */
[C---:B------:R-:W-:Y:S01]  /*21ff0*/  HMMA.16816.F32.BF16 R16, R44.reuse, R58, R16 ;  /* 0x0000003a2c10723c */ /* 0x040fe20000041810 */
[----:B------:R-:W1:Y:S07]  /*22000*/  LDSM.16.MT88.4 R56, [R68+0xe000] ;  /* 0x00e000004438783b */ /* 0x000e6e0000004200 */
[C---:B------:R-:W-:Y:S03]  /*22010*/  HMMA.16816.F32.BF16 R20, R44.reuse, R64, R20 ;  /* 0x000000402c14723c */ /* 0x040fe60000041814 */
[--C-:B------:R-:W-:Y:S02]  /*22020*/  FFMA.FTZ R64, R216, R36, -R75.reuse ;  /* 0x00000024d8407223 */ /* 0x100fe4000001084b */
[----:B------:R-:W4:Y:S03]  /*22030*/  MUFU.EX2 R216, R218 ;  /* 0x000000da00d87308 */ /* 0x000f260000000800 */
[C---:B------:R-:W-:Y:S07]  /*22040*/  HMMA.16816.F32.BF16 R24, R44.reuse, R66, R24 ;  /* 0x000000422c18723c */ /* 0x040fee0000041818 */
[----:B------:R5:W2:Y:S01]  /*22050*/  MUFU.EX2 R214, R64 ;  /* 0x0000004000d67308 */ /* 0x000aa20000000800 */
[C---:B---3--:R-:W-:Y:S01]  /*22060*/  HMMA.16816.F32.BF16 R28, R44.reuse, R48, R28 ;  /* 0x000000302c1c723c */ /* 0x048fe2000004181c */
[----:B-----5:R-:W-:Y:S07]  /*22070*/  LDSM.16.MT88.4 R64, [R43+0x4800] ;  /* 0x004800002b40783b */ /* 0x020fee0000004200 */
[----:B------:R-:W-:Y:S03]  /*22080*/  HMMA.16816.F32.BF16 R32, R44, R50, R32 ;  /* 0x000000322c20723c */ /* 0x000fe60000041820 */
[----:B------:R-:W-:Y:S02]  /*22090*/  F2FP.BF16.F32.PACK_AB R44, R129, R127 ;  /* 0x0000007f812c723e */ /* 0x000fe400000010ff */
[----:B------:R-:W-:Y:S02]  /*220a0*/  F2FP.BF16.F32.PACK_AB R45, R173, R224 ;  /* 0x000000e0ad2d723e */ /* 0x000fe400000010ff */
[----:B----4-:R-:W-:Y:S01]  /*220b0*/  F2FP.BF16.F32.PACK_AB R46, R216, R123 ;  /* 0x0000007bd82e723e */ /* 0x010fe200000010ff */
[----:B------:R-:W3:Y:S01]  /*220c0*/  LDSM.16.MT88.4 R48, [R69+0x4000] ;  /* 0x004000004530783b */ /* 0x000ee20000004200 */
[----:B--2---:R-:W-:Y:S07]  /*220d0*/  F2FP.BF16.F32.PACK_AB R47, R171, R214 ;  /* 0x000000d6ab2f723e */ /* 0x004fee00000010ff */
[C---:B------:R-:W-:Y:S08]  /*220e0*/  HMMA.16816.F32.BF16 R4, R44.reuse, R52, R4 ;  /* 0x000000342c04723c */ /* 0x040ff00000041804 */
        /* <DEDUP_REMOVED lines=24> */
[----:B------:R-:W-:Y:S03]  /*22270*/  MUFU.EX2 R188, R192 ;  /* 0x000000c000bc7308 */ /* 0x000fe60000000800 */
[C---:B------:R-:W-:Y:S07]  /*22280*/  HMMA.16816.F32.BF16 R24, R44.reuse, R66, R24 ;  /* 0x000000422c18723c */ /* 0x040fee0000041818 */
[----:B------:R-:W4:Y:S01]  /*22290*/  MUFU.EX2 R65, R65 ;  /* 0x0000004100417308 */ /* 0x000f220000000800 */
[--C-:B------:R-:W-:Y:S09]  /*222a0*/  FFMA.FTZ R66, R182, R36, -R75.reuse ;  /* 0x00000024b6427223 */ /* 0x100ff2000001084b */
[----:B------:R-:W-:Y:S01]  /*222b0*/  MUFU.EX2 R64, R64 ;  /* 0x0000004000407308 */ /* 0x000fe20000000800 */
[C---:B---3--:R-:W-:Y:S09]  /*222c0*/  HMMA.16816.F32.BF16 R28, R44.reuse, R48, R28 ;  /* 0x000000302c1c723c */ /* 0x048ff2000004181c */
[----:B------:R-:W3:Y:S10]  /*222d0*/  MUFU.EX2 R67, R186 ;  /* 0x000000ba00437308 */ /* 0x000ef40000000800 */
[----:B------:R-:W5:Y:S01]  /*222e0*/  MUFU.EX2 R66, R66 ;  /* 0x0000004200427308 */ /* 0x000f620000000800 */
[----:B------:R-:W-:Y:S01]  /*222f0*/  HMMA.16816.F32.BF16 R32, R44, R50, R32 ;  /* 0x000000322c20723c */ /* 0x000fe20000041820 */
[----:B------:R-:W1:Y:S02]  /*22300*/  LDSM.16.MT88.4 R48, [R69+0x5000] ;  /* 0x005000004530783b */ /* 0x000e640000004200 */
[----:B------:R-:W-:Y:S02]  /*22310*/  F2FP.BF16.F32.PACK_AB R44, R187, R194 ;  /* 0x000000c2bb2c723e */ /* 0x000fe400000010ff */
[----:B----4-:R-:W-:Y:S02]  /*22320*/  F2FP.BF16.F32.PACK_AB R45, R65, R188 ;  /* 0x000000bc412d723e */ /* 0x010fe400000010ff */
[----:B---3--:R-:W-:Y:S02]  /*22330*/  F2FP.BF16.F32.PACK_AB R46, R67, R64 ;  /* 0x00000040432e723e */ /* 0x008fe400000010ff */
[----:B-----5:R-:W-:Y:S07]  /*22340*/  F2FP.BF16.F32.PACK_AB R47, R66, R189 ;  /* 0x000000bd422f723e */ /* 0x020fee00000010ff */
[C---:B--2---:R-:W-:Y:S08]  /*22350*/  HMMA.16816.F32.BF16 R4, R44.reuse, R52, R4 ;  /* 0x000000342c04723c */ /* 0x044ff00000041804 */
[C---:B------:R-:W-:Y:S01]  /*22360*/  HMMA.16816.F32.BF16 R8, R44.reuse, R54, R8 ;  /* 0x000000362c08723c */ /* 0x040fe20000041808 */
[----:B------:R-:W2:Y:S07]  /*22370*/  LDSM.16.MT88.4 R52, [R70+0xf800] ;  /* 0x00f800004634783b */ /* 0x000eae0000004200 */
[C---:B-1----:R-:W-:Y:S08]  /*22380*/  HMMA.16816.F32.BF16 R12, R44.reuse, R56, R12 ;  /* 0x000000382c0c723c */ /* 0x042ff0000004180c */
[C---:B------:R-:W-:Y:S01]  /*22390*/  HMMA.16816.F32.BF16 R16, R44.reuse, R58, R16 ;  /* 0x0000003a2c10723c */ /* 0x040fe20000041810 */
[----:B------:R-:W1:Y:S07]  /*223a0*/  LDSM.16.MT88.4 R56, [R68+0xf800] ;  /* 0x00f800004438783b */ /* 0x000e6e0000004200 */
[C---:B------:R-:W-:Y:S08]  /*223b0*/  HMMA.16816.F32.BF16 R20, R44.reuse, R60, R20 ;  /* 0x0000003c2c14723c */ /* 0x040ff00000041814 */
[C---:B------:R-:W-:Y:S01]  /*223c0*/  HMMA.16816.F32.BF16 R24, R44.reuse, R62, R24 ;  /* 0x0000003e2c18723c */ /* 0x040fe20000041818 */
[----:B------:R-:W3:Y:S07]  /*223d0*/  LDSM.16.MT88.4 R60, [R43+0x5800] ;  /* 0x005800002b3c783b */ /* 0x000eee0000004200 */
[C---:B------:R-:W-:Y:S08]  /*223e0*/  HMMA.16816.F32.BF16 R28, R44.reuse, R48, R28 ;  /* 0x000000302c1c723c */ /* 0x040ff0000004181c */
[----:B------:R-:W-:Y:S01]  /*223f0*/  HMMA.16816.F32.BF16 R32, R44, R50, R32 ;  /* 0x000000322c20723c */ /* 0x000fe20000041820 */
[----:B------:R-:W4:Y:S02]  /*22400*/  LDSM.16.MT88.4 R48, [R69+0x5800] ;  /* 0x005800004530783b */ /* 0x000f240000004200 */
[----:B------:R-:W-:Y:S02]  /*22410*/  F2FP.BF16.F32.PACK_AB R44, R191, R178 ;  /* 0x000000b2bf2c723e */ /* 0x000fe400000010ff */
[----:B------:R-:W-:Y:S02]  /*22420*/  F2FP.BF16.F32.PACK_AB R45, R172, R193 ;  /* 0x000000c1ac2d723e */ /* 0x000fe400000010ff */
[----:B------:R-:W-:Y:S02]  /*22430*/  F2FP.BF16.F32.PACK_AB R46, R168, R195 ;  /* 0x000000c3a82e723e */ /* 0x000fe400000010ff */
[----:B------:R-:W-:Y:S07]  /*22440*/  F2FP.BF16.F32.PACK_AB R47, R130, R197 ;  /* 0x000000c5822f723e */ /* 0x000fee00000010ff */
[C---:B--2---:R-:W-:Y:S08]  /*22450*/  HMMA.16816.F32.BF16 R4, R44.reuse, R52, R4 ;  /* 0x000000342c04723c */ /* 0x044ff00000041804 */
[C---:B------:R-:W-:Y:S01]  /*22460*/  HMMA.16816.F32.BF16 R8, R44.reuse, R54, R8 ;  /* 0x000000362c08723c */ /* 0x040fe20000041808 */
[----:B------:R-:W2:Y:S07]  /*22470*/  LDSM.16.MT88.4 R52, [R70+0x10000] ;  /* 0x010000004634783b */ /* 0x000eae0000004200 */
[C---:B-1----:R-:W-:Y:S03]  /*22480*/  HMMA.16816.F32.BF16 R12, R44.reuse, R56, R12 ;  /* 0x000000382c0c723c */ /* 0x042fe6000004180c */
[----:B------:R-:W-:Y:S01]  /*22490*/  FADD.FTZ R57, R79, R124 ;  /* 0x0000007c4f397221 */ /* 0x000fe20000010000 */
[-C--:B------:R-:W-:Y:S02]  /*224a0*/  FFMA.FTZ R79, R116, R36.reuse, -R75 ;  /* 0x00000024744f7223 */ /* 0x080fe4000001084b */
[----:B------:R-:W-:Y:S01]  /*224b0*/  MUFU.EX2 R116, R118 ;  /* 0x0000007600747308 */ /* 0x000fe20000000800 */
[----:B------:R-:W-:Y:S01]  /*224c0*/  FADD.FTZ R140, R140, R57 ;  /* 0x000000398c8c7221 */ /* 0x000fe20000010000 */
[C---:B------:R-:W-:Y:S01]  /*224d0*/  HMMA.16816.F32.BF16 R16, R44.reuse, R58, R16 ;  /* 0x0000003a2c10723c */ /* 0x040fe20000041810 */
[----:B------:R-:W1:Y:S07]  /*224e0*/  LDSM.16.MT88.4 R56, [R68+0x10000] ;  /* 0x010000004438783b */ /* 0x000e6e0000004200 */
[----:B------:R-:W5:Y:S01]  /*224f0*/  MUFU.EX2 R79, R79 ;  /* 0x0000004f004f7308 */ /* 0x000f620000000800 */
[----:B------:R-:W-:Y:S04]  /*22500*/  FADD.FTZ R91, R91, R140 ;  /* 0x0000008c5b5b7221 */ /* 0x000fe80000010000 */
[----:B------:R-:W-:Y:S01]  /*22510*/  FADD.FTZ R138, R138, R91 ;  /* 0x0000005b8a8a7221 */ /* 0x000fe20000010000 */
[C---:B---3--:R-:W-:Y:S04]  /*22520*/  HMMA.16816.F32.BF16 R20, R44.reuse, R60, R20 ;  /* 0x0000003c2c14723c */ /* 0x048fe80000041814 */
[----:B------:R-:W-:Y:S01]  /*22530*/  MUFU.EX2 R60, R114 ;  /* 0x00000072003c7308 */ /* 0x000fe20000000800 */
[-C--:B------:R-:W-:Y:S01]  /*22540*/  FFMA.FTZ R61, R112, R36.reuse, -R77 ;  /* 0x00000024703d7223 */ /* 0x080fe2000001084d */
[-CC-:B------:R-:W-:Y:S01]  /*22550*/  FFMA.FTZ R91, R86, R36.reuse, -R75.reuse ;  /* 0x00000024565b7223 */ /* 0x180fe2000001084b */
[----:B------:R-:W-:Y:S01]  /*22560*/  FADD.FTZ R89, R89, R138 ;  /* 0x0000008a59597221 */ /* 0x000fe20000010000 */
[C---:B------:R-:W-:Y:S06]  /*22570*/  HMMA.16816.F32.BF16 R24, R44.reuse, R62, R24 ;  /* 0x0000003e2c18723c */ /* 0x040fec0000041818 */
[----:B------:R-:W3:Y:S01]  /*22580*/  MUFU.EX2 R61, R61 ;  /* 0x0000003d003d7308 */ /* 0x000ee20000000800 */
[-C--:B------:R-:W-:Y:S01]  /*22590*/  FFMA.FTZ R62, R108, R36.reuse, -R75 ;  /* 0x000000246c3e7223 */ /* 0x080fe2000001084b */
[----:B------:R-:W-:Y:S08]  /*225a0*/  FADD.FTZ R144, R144, R89 ;  /* 0x0000005990907221 */ /* 0x000ff00000010000 */
[----:B------:R-:W-:Y:S01]  /*225b0*/  MUFU.EX2 R63, R110 ;  /* 0x0000006e003f7308 */ /* 0x000fe20000000800 */
[-CC-:B------:R-:W-:Y:S01]  /*225c0*/  FFMA.FTZ R89, R94, R36.reuse, -R75.reuse ;  /* 0x000000245e597223 */ /* 0x180fe2000001084b */
[----:B------:R-:W-:Y:S01]  /*225d0*/  FFMA.FTZ R75, R37, R36, -R75 ;  /* 0x00000024254b7223 */ /* 0x000fe2000001084b */
[C---:B----4-:R-:W-:Y:S07]  /*225e0*/  HMMA.16816.F32.BF16 R28, R44.reuse, R48, R28 ;  /* 0x000000302c1c723c */ /* 0x050fee000004181c */
[----:B------:R-:W4:Y:S01]  /*225f0*/  MUFU.EX2 R62, R62 ;  /* 0x0000003e003e7308 */ /* 0x000f220000000800 */
[----:B------:R-:W-:Y:S09]  /*22600*/  FADD.FTZ R144, R97, R144 ;  /* 0x0000009061907221 */ /* 0x000ff20000010000 */
[----:B------:R2:W1:Y:S01]  /*22610*/  MUFU.EX2 R94, R96 ;  /* 0x00000060005e7308 */ /* 0x0004620000000800 */
[----:B------:R-:W-:Y:S01]  /*22620*/  FADD.FTZ R99, R99, R144 ;  /* 0x0000009063637221 */ /* 0x000fe20000010000 */
[----:B------:R-:W-:Y:S01]  /*22630*/  HMMA.16816.F32.BF16 R32, R44, R50, R32 ;  /* 0x000000322c20723c */ /* 0x000fe20000041820 */
[----:B------:R-:W1:Y:S07]  /*22640*/  LDSM.16.MT88.4 R48, [R43+0x6000] ;  /* 0x006000002b30783b */ /* 0x000e6e0000004200 */
[----:B------:R2:W1:Y:S01]  /*22650*/  MUFU.EX2 R92, R89 ;  /* 0x00000059005c7308 */ /* 0x0004620000000800 */
[----:B------:R-:W-:Y:S01]  /*22660*/  F2FP.BF16.F32.PACK_AB R44, R42, R41 ;  /* 0x000000292a2c723e */ /* 0x000fe200000010ff */
[----:B------:R-:W-:Y:S01]  /*22670*/  FADD.FTZ R99, R132, R99 ;  /* 0x0000006384637221 */ /* 0x000fe20000010000 */
[----:B-----5:R-:W-:Y:S07]  /*22680*/  F2FP.BF16.F32.PACK_AB R45, R79, R116 ;  /* 0x000000744f2d723e */ /* 0x020fee00000010ff */
[----:B------:R-:W-:Y:S01]  /*22690*/  MUFU.EX2 R91, R91 ;  /* 0x0000005b005b7308 */ /* 0x000fe20000000800 */
[----:B---3--:R-:W-:Y:S01]  /*226a0*/  F2FP.BF16.F32.PACK_AB R46, R61, R60 ;  /* 0x0000003c3d2e723e */ /* 0x008fe200000010ff */
[----:B------:R-:W-:Y:S01]  /*226b0*/  FADD.FTZ R154, R154, R99 ;  /* 0x000000639a9a7221 */ /* 0x000fe20000010000 */
[----:B----4-:R-:W-:Y:S07]  /*226c0*/  F2FP.BF16.F32.PACK_AB R47, R62, R63 ;  /* 0x0000003f3e2f723e */ /* 0x010fee00000010ff */
[----:B------:R-:W-:Y:S01]  /*226d0*/  MUFU.EX2 R75, R75 ;  /* 0x0000004b004b7308 */ /* 0x000fe20000000800 */
[----:B--2---:R-:W-:Y:S01]  /*226e0*/  FADD.FTZ R96, R133, R160 ;  /* 0x000000a085607221 */ /* 0x004fe20000010000 */
[----:B------:R-:W-:Y:S01]  /*226f0*/  FADD.FTZ R107, R107, R154 ;  /* 0x0000009a6b6b7221 */ /* 0x000fe20000010000 */
[----:B------:R-:W-:Y:S02]  /*22700*/  F2FP.BF16.F32.PACK_AB R133, R39, R40 ;  /* 0x000000282785723e */ /* 0x000fe400000010ff */
[----:B------:R-:W-:Y:S01]  /*22710*/  FADD.FTZ R96, R125, R96 ;  /* 0x000000607d607221 */ /* 0x000fe20000010000 */
[C---:B------:R-:W-:Y:S03]  /*22720*/  HMMA.16816.F32.BF16 R4, R44.reuse, R52, R4 ;  /* 0x000000342c04723c */ /* 0x040fe60000041804 */
[----:B------:R-:W-:Y:S01]  /*22730*/  FADD.FTZ R148, R148, R107 ;  /* 0x0000006b94947221 */ /* 0x000fe20000010000 */
[----:B------:R-:W-:Y:S01]  /*22740*/  FADD.FTZ R96, R131, R96 ;  /* 0x0000006083607221 */ /* 0x000fe20000010000 */
[-C--:B------:R-:W-:Y:S02]  /*22750*/  FFMA.FTZ R89, R88, R36.reuse, -R77 ;  /* 0x0000002458597223 */ /* 0x080fe4000001084d */
[----:B------:R-:W-:Y:S01]  /*22760*/  FADD.FTZ R109, R109, R148 ;  /* 0x000000946d6d7221 */ /* 0x000fe20000010000 */
[C---:B------:R-:W-:Y:S01]  /*22770*/  HMMA.16816.F32.BF16 R8, R44.reuse, R54, R8 ;  /* 0x000000362c08723c */ /* 0x040fe20000041808 */
[----:B------:R-:W2:Y:S01]  /*22780*/  LDSM.16.MT88.4 R52, [R69+0x6000] ;  /* 0x006000004534783b */ /* 0x000ea20000004200 */
[----:B------:R3:W-:Y:S01]  /*22790*/  MUFU.EX2 R88, R93 ;  /* 0x0000005d00587308 */ /* 0x0007e20000000800 */
[----:B------:R-:W-:Y:S01]  /*227a0*/  FADD.FTZ R156, R156, R109 ;  /* 0x0000006d9c9c7221 */ /* 0x000fe20000010000 */
[----:B------:R-:W-:Y:S08]  /*227b0*/  FADD.FTZ R98, R155, R96 ;  /* 0x000000609b627221 */ /* 0x000ff00000010000 */
[----:B------:R-:W4:Y:S01]  /*227c0*/  MUFU.EX2 R89, R89 ;  /* 0x0000005900597308 */ /* 0x000f220000000800 */
        /* <DEDUP_REMOVED lines=8> */
[----:B---3--:R-:W-:Y:S02]  /*22850*/  FFMA.FTZ R93, R80, R36, -R77 ;  /* 0x00000024505d7223 */ /* 0x008fe4000001084d */
[----:B------:R-:W-:Y:S01]  /*22860*/  MUFU.EX2 R80, R84 ;  /* 0x0000005400507308 */ /* 0x000fe20000000800 */
[----:B------:R-:W-:Y:S01]  /*22870*/  FADD.FTZ R158, R139, R158 ;  /* 0x0000009e8b9e7221 */ /* 0x000fe20000010000 */
[C---:B------:R-:W-:Y:S08]  /*22880*/  HMMA.16816.F32.BF16 R20, R44.reuse, R48, R20 ;  /* 0x000000302c14723c */ /* 0x040ff00000041814 */
[----:B------:R-:W3:Y:S01]  /*22890*/  MUFU.EX2 R93, R93 ;  /* 0x0000005d005d7308 */ /* 0x000ee20000000800 */
[----:B------:R-:W-:Y:S04]  /*228a0*/  FADD.FTZ R137, R137, R158 ;  /* 0x0000009e89897221 */ /* 0x000fe80000010000 */
[----:B------:R-:W-:Y:S01]  /*228b0*/  FADD.FTZ R166, R166, R137 ;  /* 0x00000089a6a67221 */ /* 0x000fe20000010000 */
[C---:B------:R-:W-:Y:S01]  /*228c0*/  HMMA.16816.F32.BF16 R24, R44.reuse, R50, R24 ;  /* 0x000000322c18723c */ /* 0x040fe20000041818 */
[----:B------:R-:W5:Y:S02]  /*228d0*/  LDSM.16.MT88.4 R48, [R68+0x10800] ;  /* 0x010800004430783b */ /* 0x000f640000004200 */
[----:B------:R-:W-:Y:S04]  /*228e0*/  FADD.FTZ R166, R121, R166 ;  /* 0x000000a679a67221 */ /* 0x000fe80000010000 */
[----:B------:R-:W-:Y:S01]  /*228f0*/  FADD.FTZ R96, R147, R166 ;  /* 0x000000a693607221 */ /* 0x000fe20000010000 */
[----:B------:R-:W-:Y:S01]  /*22900*/  MOV R166, R3 ;  /* 0x0000000300a67202 */ /* 0x000fe20000000f00 */
[C---:B--2---:R-:W-:Y:S03]  /*22910*/  HMMA.16816.F32.BF16 R28, R44.reuse, R52, R28 ;  /* 0x000000342c1c723c */ /* 0x044fe6000004181c */
[----:B------:R-:W-:Y:S04]  /*22920*/  FADD.FTZ R96, R141, R96 ;  /* 0x000000608d607221 */ /* 0x000fe80000010000 */
        /* <DEDUP_REMOVED lines=14> */
[C---:B-1----:R-:W-:Y:S02]  /*22a10*/  HMMA.16816.F32.BF16 R4, R44.reuse, R56, R4 ;  /* 0x000000382c04723c */ /* 0x042fe40000041804 */
[----:B------:R-:W-:Y:S01]  /*22a20*/  LDSM.16.MT88.4 R140, [R43+0x7800] ;  /* 0x007800002b8c783b */ /* 0x000fe20000004200 */
[----:B------:R-:W-:Y:S01]  /*22a30*/  FADD.FTZ R90, R163, R90 ;  /* 0x0000005aa35a7221 */ /* 0x000fe20000010000 */
[----:B------:R-:W-:Y:S01]  /*22a40*/  FADD.FTZ R96, R167, R96 ;  /* 0x00000060a7607221 */ /* 0x000fe20000010000 */
[----:B------:R-:W-:Y:S02]  /*22a50*/  MOV R167, R2 ;  /* 0x0000000200a77202 */ /* 0x000fe40000000f00 */
[----:B------:R-:W-:Y:S01]  /*22a60*/  FADD.FTZ R90, R157, R90 ;  /* 0x0000005a9d5a7221 */ /* 0x000fe20000010000 */
[C---:B------:R-:W-:Y:S02]  /*22a70*/  HMMA.16816.F32.BF16 R8, R44.reuse, R58, R8 ;  /* 0x0000003a2c08723c */ /* 0x040fe40000041808 */
[----:B------:R-:W1:Y:S01]  /*22a80*/  LDSM.16.MT88.4 R56, [R69+0x6800] ;  /* 0x006800004538783b */ /* 0x000e620000004200 */
[----:B------:R-:W-:Y:S01]  /*22a90*/  FADD.FTZ R169, R169, R96 ;  /* 0x00000060a9a97221 */ /* 0x000fe20000010000 */
[----:B------:R-:W-:Y:S03]  /*22aa0*/  FADD.FTZ R78, R127, R90 ;  /* 0x0000005a7f4e7221 */ /* 0x000fe60000010000 */
[----:B------:R-:W-:Y:S01]  /*22ab0*/  FADD.FTZ R224, R224, R169 ;  /* 0x000000a9e0e07221 */ /* 0x000fe20000010000 */
[C---:B-----5:R-:W-:Y:S02]  /*22ac0*/  HMMA.16816.F32.BF16 R12, R44.reuse, R48, R12 ;  /* 0x000000302c0c723c */ /* 0x060fe4000004180c */
[----:B------:R-:W-:Y:S01]  /*22ad0*/  LDSM.16.MT88.4 R156, [R70+0x11800] ;  /* 0x01180000469c783b */ /* 0x000fe20000004200 */
[----:B------:R-:W-:Y:S01]  /*22ae0*/  FADD.FTZ R173, R173, R224 ;  /* 0x000000e0adad7221 */ /* 0x000fe20000010000 */
[----:B------:R-:W-:Y:S03]  /*22af0*/  FADD.FTZ R78, R129, R78 ;  /* 0x0000004e814e7221 */ /* 0x000fe60000010000 */
[----:B------:R-:W-:Y:S01]  /*22b00*/  FADD.FTZ R214, R214, R173 ;  /* 0x000000add6d67221 */ /* 0x000fe20000010000 */
[C---:B------:R-:W-:Y:S02]  /*22b10*/  HMMA.16816.F32.BF16 R16, R44.reuse, R50, R16 ;  /* 0x000000322c10723c */ /* 0x040fe40000041810 */
[----:B------:R-:W5:Y:S01]  /*22b20*/  LDSM.16.MT88.4 R48, [R70+0x11000] ;  /* 0x011000004630783b */ /* 0x000f620000004200 */
        /* <DEDUP_REMOVED lines=19> */
[----:B----4-:R-:W-:Y:S01]  /*22c60*/  F2FP.BF16.F32.PACK_AB R44, R89, R88 ;  /* 0x00000058592c723e */ /* 0x010fe200000010ff */
[----:B------:R-:W-:Y:S01]  /*22c70*/  FADD.FTZ R188, R65, R188 ;  /* 0x000000bc41bc7221 */ /* 0x000fe20000010000 */
[----:B------:R-:W-:Y:S01]  /*22c80*/  F2FP.BF16.F32.PACK_AB R45, R82, R91 ;  /* 0x0000005b522d723e */ /* 0x000fe200000010ff */
[----:B------:R-:W-:Y:S01]  /*22c90*/  FADD.FTZ R187, R187, R194 ;  /* 0x000000c2bbbb7221 */ /* 0x000fe20000010000 */
[----:B---3--:R-:W-:Y:S01]  /*22ca0*/  F2FP.BF16.F32.PACK_AB R46, R93, R80 ;  /* 0x000000505d2e723e */ /* 0x008fe200000010ff */
[----:B------:R-:W-:Y:S01]  /*22cb0*/  FADD.FTZ R189, R189, R188 ;  /* 0x000000bcbdbd7221 */ /* 0x000fe20000010000 */
[----:B------:R-:W-:Y:S01]  /*22cc0*/  F2FP.BF16.F32.PACK_AB R47, R76, R95 ;  /* 0x0000005f4c2f723e */ /* 0x000fe200000010ff */
[----:B------:R-:W-:Y:S02]  /*22cd0*/  FADD.FTZ R64, R64, R187 ;  /* 0x000000bb40407221 */ /* 0x000fe40000010000 */
[----:B------:R-:W-:Y:S02]  /*22ce0*/  FADD.FTZ R66, R66, R189 ;  /* 0x000000bd42427221 */ /* 0x000fe40000010000 */
[----:B------:R-:W-:Y:S02]  /*22cf0*/  FADD.FTZ R67, R67, R64 ;  /* 0x0000004043437221 */ /* 0x000fe40000010000 */
        /* <DEDUP_REMOVED lines=10> */
[----:B------:R-:W-:Y:S02]  /*22da0*/  MUFU.EX2 R52, R74 ;  /* 0x0000004a00347308 */ /* 0x000fe40000000800 */
[-C--:B------:R-:W-:Y:S01]  /*22db0*/  FFMA.FTZ R53, R73, R36.reuse, -R77 ;  /* 0x0000002449357223 */ /* 0x080fe2000001084d */
[----:B------:R-:W-:Y:S01]  /*22dc0*/  FADD.FTZ R197, R130, R197 ;  /* 0x000000c582c57221 */ /* 0x000fe20000010000 */
[----:B------:R-:W-:Y:S03]  /*22dd0*/  FADD.FTZ R168, R168, R195 ;  /* 0x000000c3a8a87221 */ /* 0x000fe60000010000 */
[C---:B------:R-:W-:Y:S03]  /*22de0*/  HMMA.16816.F32.BF16 R16, R44.reuse, R54, R16 ;  /* 0x000000362c10723c */ /* 0x040fe60000041810 */
[----:B------:R-:W2:Y:S01]  /*22df0*/  MUFU.EX2 R53, R53 ;  /* 0x0000003500357308 */ /* 0x000ea20000000800 */
[-CC-:B------:R-:W-:Y:S01]  /*22e00*/  FFMA.FTZ R54, R72, R36.reuse, -R77.reuse ;  /* 0x0000002448367223 */ /* 0x180fe2000001084d */
[----:B------:R-:W-:Y:S01]  /*22e10*/  FFMA.FTZ R77, R71, R36, -R77 ;  /* 0x00000024474d7223 */ /* 0x000fe2000001084d */
[----:B------:R-:W-:Y:S07]  /*22e20*/  FADD.FTZ R116, R116, R197 ;  /* 0x000000c574747221 */ /* 0x000fee0000010000 */
[----:B------:R-:W4:Y:S01]  /*22e30*/  MUFU.EX2 R36, R38 ;  /* 0x0000002600247308 */ /* 0x000f220000000800 */
[----:B------:R-:W-:Y:S01]  /*22e40*/  FADD.FTZ R37, R41, R168 ;  /* 0x000000a829257221 */ /* 0x000fe20000010000 */
[C---:B-1----:R-:W-:Y:S08]  /*22e50*/  HMMA.16816.F32.BF16 R20, R44.reuse, R56, R20 ;  /* 0x000000382c14723c */ /* 0x042ff00000041814 */
[----:B------:R-:W-:Y:S01]  /*22e60*/  MUFU.EX2 R54, R54 ;  /* 0x0000003600367308 */ /* 0x000fe20000000800 */
[----:B------:R-:W-:Y:S01]  /*22e70*/  FADD.FTZ R116, R79, R116 ;  /* 0x000000744f747221 */ /* 0x000fe20000010000 */
[----:B------:R-:W-:Y:S08]  /*22e80*/  FADD.FTZ R37, R42, R37 ;  /* 0x000000252a257221 */ /* 0x000ff00000010000 */
[----:B------:R-:W1:Y:S01]  /*22e90*/  MUFU.EX2 R77, R77 ;  /* 0x0000004d004d7308 */ /* 0x000e620000000800 */
[----:B--2---:R-:W-:Y:S01]  /*22ea0*/  F2FP.BF16.F32.PACK_AB R132, R53, R52 ;  /* 0x000000343584723e */ /* 0x004fe200000010ff */
[C---:B------:R-:W-:Y:S03]  /*22eb0*/  HMMA.16816.F32.BF16 R24, R44.reuse, R58, R24 ;  /* 0x0000003a2c18723c */ /* 0x040fe60000041818 */
[----:B------:R-:W-:Y:S01]  /*22ec0*/  FADD.FTZ R63, R63, R116 ;  /* 0x000000743f3f7221 */ /* 0x000fe20000010000 */
[----:B----4-:R-:W-:Y:S03]  /*22ed0*/  F2FP.BF16.F32.PACK_AB R135, R75, R36 ;  /* 0x000000244b87723e */ /* 0x010fe600000010ff */
[----:B------:R-:W-:Y:S01]  /*22ee0*/  FADD.FTZ R63, R62, R63 ;  /* 0x0000003f3e3f7221 */ /* 0x000fe20000010000 */
[C---:B---3--:R-:W-:Y:S03]  /*22ef0*/  HMMA.16816.F32.BF16 R28, R44.reuse, R48, R28 ;  /* 0x000000302c1c723c */ /* 0x048fe6000004181c */
[----:B-1----:R-:W-:Y:S01]  /*22f00*/  F2FP.BF16.F32.PACK_AB R134, R77, R54 ;  /* 0x000000364d86723e */ /* 0x002fe200000010ff */
[----:B------:R-:W-:Y:S04]  /*22f10*/  FADD.FTZ R100, R100, R63 ;  /* 0x0000003f64647221 */ /* 0x000fe80000010000 */
[----:B------:R-:W-:Y:S03]  /*22f20*/  HMMA.16816.F32.BF16 R32, R44, R50, R32 ;  /* 0x000000322c20723c */ /* 0x000fe60000041820 */
[----:B------:R-:W-:Y:S04]  /*22f30*/  FADD.FTZ R83, R83, R100 ;  /* 0x0000006453537221 */ /* 0x000fe80000010000 */
[----:B------:R-:W-:Y:S01]  /*22f40*/  FADD.FTZ R92, R92, R83 ;  /* 0x000000535c5c7221 */ /* 0x000fe20000010000 */
[C---:B------:R-:W-:Y:S01]  /*22f50*/  HMMA.16816.F32.BF16 R160, R132.reuse, R156, R4 ;  /* 0x0000009c84a0723c */ /* 0x040fe20000041804 */
[----:B------:R-:W1:Y:S04]  /*22f60*/  LDSM.16.MT88.4 R4, [R69+0x7800] ;  /* 0x007800004504783b */ /* 0x000e680000004200 */
[----:B------:R-:W-:Y:S03]  /*22f70*/  FADD.FTZ R92, R87, R92 ;  /* 0x0000005c575c7221 */ /* 0x000fe60000010000 */
        /* <DEDUP_REMOVED lines=24> */
[----:B------:R-:W-:Y:S03]  /*23100*/  HMMA.16816.F32.BF16 R132, R132, R6, R32 ;  /* 0x000000068484723c */ /* 0x000fe60000041820 */
[----:B------:R-:W-:Y:S01]  /*23110*/  FADD.FTZ R36, R36, R39 ;  /* 0x0000002724247221 */ /* 0x000fe20000010000 */
[----:B------:R-:W-:Y:S03]  /*23120*/  FADD.FTZ R54, R54, R53 ;  /* 0x0000003536367221 */ /* 0x000fe60000010000 */
[----:B------:R-:W-:Y:S01]  /*23130*/  FADD.FTZ R249, R75, R36 ;  /* 0x000000244bf97221 */ /* 0x000fe20000010000 */
[----:B------:R-:W-:Y:S01]  /*23140*/  FADD.FTZ R250, R77, R54 ;  /* 0x000000364dfa7221 */ /* 0x000fe20000010000 */
[----:B------:R-:W-:Y:S11]  /*23150*/  @P0 BRA `(.L_x_4868) ;  /* 0xffffff7c00e80947 */ /* 0x000ff6000383ffff */
.L_x_4861:
        /* <DEDUP_REMOVED lines=14> */
.L_x_4882:
[----:B------:R-:W2:Y:S01]  /*23240*/  MUFU.RCP R0, R8 ;  /* 0x0000000800007308 */ /* 0x000ea20000001000 */
[----:B------:R-:W-:Y:S01]  /*23250*/  FSETP.NE.FTZ.AND P6, PT, R8, RZ, PT ;  /* 0x000000ff0800720b */ /* 0x000fe20003fd5000 */
[----:B----4-:R-:W-:Y:S01]  /*23260*/  FADD.FTZ R13, R12, R13 ;  /* 0x0000000d0c0d7221 */ /* 0x010fe20000010000 */
[----:B------:R-:W-:Y:S02]  /*23270*/  R2UR UR4, R10 ;  /* 0x000000000a0472ca */ /* 0x000fe400000e0000 */
[----:B------:R-:W-:Y:S02]  /*23280*/  R2UR UR5, R11 ;  /* 0x000000000b0572ca */ /* 0x000fe400000e0000 */
[----:B------:R-:W-:Y:S01]  /*23290*/  FSETP.NE.FTZ.AND P5, PT, R13, RZ, PT ;  /* 0x000000ff0d00720b */ /* 0x000fe20003fb5000 */
[----:B------:R-:W4:Y:S01]  /*232a0*/  MUFU.RCP R4, R13 ;  /* 0x0000000d00047308 */ /* 0x000f220000001000 */
[----:B--2---:R-:W-:Y:S02]  /*232b0*/  FSEL R5, R0, 1, P6 ;  /* 0x3f80000000057808 */ /* 0x004fe40003000000 */
[----:B------:R-:W2:Y:S03]  /*232c0*/  S2R R0, SR_TID.X ;  /* 0x0000000000007919 */ /* 0x000ea60000002100 */
        /* <DEDUP_REMOVED lines=29> */
[C---:B--2---:R-:W-:Y:S01]  /*234a0*/  IMAD.SHL.U32 R4, R0.reuse, 0x10, RZ ;  /* 0x0000001000047824 */ /* 0x044fe200078e00ff */
[C---:B------:R-:W-:Y:S01]  /*234b0*/  R2P PR, R0.reuse, 0x18 ;  /* 0x0000001800007804 */ /* 0x040fe20000000000 */
[----:B---3--:R-:W-:Y:S01]  /*234c0*/  IMAD.SHL.U32 R12, R0, 0x2, RZ ;  /* 0x00000002000c7824 */ /* 0x008fe200078e00ff */
[----:B------:R-:W-:Y:S01]  /*234d0*/  F2FP.BF16.F32.PACK_AB R162, R163, R162 ;  /* 0x000000a2a3a2723e */ /* 0x000fe200000010ff */
[C---:B------:R-:W-:Y:S01]  /*234e0*/  FMUL.FTZ R141, R5.reuse, R141 ;  /* 0x0000008d058d7220 */ /* 0x040fe20000410000 */
[----:B------:R-:W-:Y:S01]  /*234f0*/  LOP3.LUT R9, R4, 0x1c0, RZ, 0xc0, !PT ;  /* 0x000001c004097812 */ /* 0x000fe200078ec0ff */
[----:B------:R-:W-:Y:S01]  /*23500*/  FMUL.FTZ R136, R5, R136 ;  /* 0x0000008805887220 */ /* 0x000fe20000410000 */
[--C-:B------:R-:W-:Y:S01]  /*23510*/  LOP3.LUT R221, R221, 0x6, R12.reuse, 0xf8, !PT ;  /* 0x00000006dddd7812 */ /* 0x100fe200078ef80c */
[----:B------:R-:W-:Y:S01]  /*23520*/  FMUL.FTZ R137, R5, R137 ;  /* 0x0000008905897220 */ /* 0x000fe20000410000 */
[----:B------:R-:W-:Y:S01]  /*23530*/  LOP3.LUT R12, R9, 0x38, R12, 0xf8, !PT ;  /* 0x00000038090c7812 */ /* 0x000fe200078ef80c */
[C---:B------:R-:W-:Y:S01]  /*23540*/  FMUL.FTZ R132, R5.reuse, R132 ;  /* 0x0000008405847220 */ /* 0x040fe20000410000 */
[----:B------:R-:W-:Y:S01]  /*23550*/  MOV R4, 0x10 ;  /* 0x0000001000047802 */ /* 0x000fe20000000f00 */
[----:B------:R-:W-:Y:S01]  /*23560*/  FMUL.FTZ R5, R5, R133 ;  /* 0x0000008505057220 */ /* 0x000fe20000410000 */
[----:B------:R-:W-:-:S02]  /*23570*/  LOP3.LUT R12, R221, R12, RZ, 0xfc, !PT ;  /* 0x0000000cdd0c7212 */ /* 0x000fc400078efcff */
[----:B------:R-:W-:Y:S02]  /*23580*/  SEL R6, R6, 0xffffffe0, !P3 ;  /* 0xffffffe006067807 */ /* 0x000fe40005800000 */
[----:B------:R-:W-:Y:S02]  /*23590*/  LEA R9, R12, UR8, 0x1 ;  /* 0x000000080c097c11 */ /* 0x000fe4000f8e08ff */
[----:B------:R-:W-:Y:S02]  /*235a0*/  SEL R4, R4, 0xfffffff0, !P2 ;  /* 0xfffffff004047807 */ /* 0x000fe40005000000 */
[C---:B------:R-:W-:Y:S01]  /*235b0*/  IADD3 R19, PT, PT, R9.reuse, 0x40, RZ ;  /* 0x0000004009137810 */ /* 0x040fe20007ffe0ff */
[----:B------:R-:W-:Y:S01]  /*235c0*/  @P4 VIADD R19, R9, 0xffffffc0 ;  /* 0xffffffc009134836 */ /* 0x000fe20000000000 */
[----:B------:R-:W-:Y:S01]  /*235d0*/  F2FP.BF16.F32.PACK_AB R156, R157, R156 ;  /* 0x0000009c9d9c723e */ /* 0x000fe200000010ff */
[--C-:B------:R-:W-:Y:S01]  /*235e0*/  IMAD.IADD R17, R6, 0x1, R9.reuse ;  /* 0x0000000106117824 */ /* 0x100fe200078e0209 */
        /* <DEDUP_REMOVED lines=20> */
[----:B------:R-:W-:Y:S01]  /*23730*/  STS [R17+0x400], R154 ;  /* 0x0004009a11007388 */ /* 0x000fe20000000800 */
[----:B------:R-:W-:-:S03]  /*23740*/  F2FP.BF16.F32.PACK_AB R134, R135, R134 ;  /* 0x000000868786723e */ /* 0x000fc600000010ff */
[----:B------:R-:W-:Y:S04]  /*23750*/  STS [R21], R148 ;  /* 0x0000009415007388 */ /* 0x000fe80000000800 */
[----:B------:R-:W-:Y:S01]  /*23760*/  STS [R21+0x400], R150 ;  /* 0x0004009615007388 */ /* 0x000fe20000000800 */
[C---:B--2---:R-:W-:Y:S01]  /*23770*/  IMAD.IADD R9, R4.reuse, 0x1, R19 ;  /* 0x0000000104097824 */ /* 0x044fe200078e0213 */
[----:B------:R-:W-:Y:S02]  /*23780*/  IADD3 R4, PT, PT, R4, R23, RZ ;  /* 0x0000001704047210 */ /* 0x000fe40007ffe0ff */
[----:B------:R-:W-:Y:S04]  /*23790*/  STS [R19], R144 ;  /* 0x0000009013007388 */ /* 0x000fe80000000800 */
[----:B------:R-:W-:Y:S04]  /*237a0*/  STS [R19+0x400], R146 ;  /* 0x0004009213007388 */ /* 0x000fe80000000800 */
[----:B------:R-:W-:Y:S04]  /*237b0*/  STS [R9], R140 ;  /* 0x0000008c09007388 */ /* 0x000fe80000000800 */
[----:B------:R2:W-:Y:S04]  /*237c0*/  STS [R9+0x400], R142 ;  /* 0x0004008e09007388 */ /* 0x0005e80000000800 */
[----:B------:R-:W-:Y:S04]  /*237d0*/  STS [R23], R136 ;  /* 0x0000008817007388 */ /* 0x000fe80000000800 */
[----:B------:R-:W-:Y:S04]  /*237e0*/  STS [R23+0x400], R138 ;  /* 0x0004008a17007388 */ /* 0x000fe80000000800 */
[----:B------:R-:W-:Y:S04]  /*237f0*/  STS [R4], R5 ;  /* 0x0000000504007388 */ /* 0x000fe80000000800 */
[----:B------:R3:W-:Y:S04]  /*23800*/  STS [R4+0x400], R134 ;  /* 0x0004008604007388 */ /* 0x0007e80000000800 */
[----:B------:R-:W4:Y:S01]  /*23810*/  LD.E.U8 R6, desc[UR4][R164.64+0x1c8] ;  /* 0x0001c804a4067980 */ /* 0x000f22000c101100 */
[----:B------:R-:W-:-:S02]  /*23820*/  R2UR UR12, R10 ;  /* 0x000000000a0c72ca */ /* 0x000fc400000e0000 */
[----:B------:R-:W-:-:S13]  /*23830*/  R2UR UR13, R11 ;  /* 0x000000000b0d72ca */ /* 0x000fda00000e0000 */
[----:B------:R-:W3:Y:S01]  /*23840*/  LD.E.64 R28, desc[UR12][R164.64+0x88] ;  /* 0x0000880ca41c7980 */ /* 0x000ee2000c101b00 */
[----:B----4-:R-:W-:-:S13]  /*23850*/  ISETP.NE.AND P0, PT, R6, RZ, PT ;  /* 0x000000ff0600720c */ /* 0x010fda0003f05270 */
[C---:B------:R-:W-:Y:S02]  /*23860*/  @!P0 R2UR UR10, R10.reuse ;  /* 0x000000000a0a82ca */ /* 0x040fe400000e0000 */
[C---:B------:R-:W-:Y:S02]  /*23870*/  @!P0 R2UR UR11, R11.reuse ;  /* 0x000000000b0b82ca */ /* 0x040fe400000e0000 */
[----:B------:R-:W-:Y:S02]  /*23880*/  @!P0 R2UR UR4, R10 ;  /* 0x000000000a0482ca */ /* 0x000fe400000e0000 */
[----:B------:R-:W-:-:S09]  /*23890*/  @!P0 R2UR UR5, R11 ;  /* 0x000000000b0582ca */ /* 0x000fd200000e0000 */
[----:B------:R-:W4:Y:S04]  /*238a0*/  @!P0 LD.E R12, desc[UR10][R164.64+0x60] ;  /* 0x0000600aa40c8980 */ /* 0x000f28000c101900 */
[----:B--2---:R-:W2:Y:S01]  /*238b0*/  @!P0 LD.E R9, desc[UR4][R164.64+0xb4] ;  /* 0x0000b404a4098980 */ /* 0x004ea2000c101900 */
[----:B------:R-:W-:Y:S02]  /*238c0*/  ISETP.NE.AND P1, PT, R240, -0x1, PT ;  /* 0xfffffffff000780c */ /* 0x000fe40003f25270 */
[C---:B------:R-:W-:Y:S02]  /*238d0*/  R2UR UR4, R10.reuse ;  /* 0x000000000a0472ca */ /* 0x040fe400000e0000 */
[----:B------:R-:W-:Y:S01]  /*238e0*/  R2UR UR5, R11 ;  /* 0x000000000b0572ca */ /* 0x000fe200000e0000 */
[----:B------:R1:W1:Y:S08]  /*238f0*/  @P6 MUFU.LG2 R6, R8 ;  /* 0x0000000800066308 */ /* 0x0002700000000c00 */
[----:B------:R-:W-:-:S02]  /*23900*/  @!P1 R2UR UR10, R10 ;  /* 0x000000000a0a92ca */ /* 0x000fc400000e0000 */
[----:B------:R-:W-:Y:S01]  /*23910*/  @!P1 R2UR UR11, R11 ;  /* 0x000000000b0b92ca */ /* 0x000fe200000e0000 */
[----:B------:R-:W1:Y:S01]  /*23920*/  @P5 MUFU.LG2 R13, R13 ;  /* 0x0000000d000d5308 */ /* 0x000e620000000c00 */
[----:B------:R1:W5:Y:S01]  /*23930*/  LD.E.64 R32, desc[UR4][R164.64+0x90] ;  /* 0x00009004a4207980 */ /* 0x000362000c101b00 */
[----:B------:R-:W-:Y:S01]  /*23940*/  BSSY.RECONVERGENT B0, `(.L_x_4870) ;  /* 0x0000010000007945 */ /* 0x000fe20003800200 */
[-C--:B---3--:R-:W-:Y:S02]  /*23950*/  @P1 IMAD R4, R29, R240.reuse, RZ ;  /* 0x000000f01d041224 */ /* 0x088fe400078e02ff */
[----:B------:R-:W-:-:S07]  /*23960*/  @P1 IMAD.WIDE.U32 R30, R28, R240, RZ ;  /* 0x000000f01c1e1225 */ /* 0x000fce00078e00ff */
[----:B------:R3:W5:Y:S01]  /*23970*/  @!P1 LD.E.64 R34, desc[UR10][R164.64+0x80] ;  /* 0x0000800aa4229980 */ /* 0x000762000c101b00 */
[----:B----4-:R-:W-:-:S04]  /*23980*/  @!P0 IMAD R12, R12, R235, R236 ;  /* 0x000000eb0c0c8224 */ /* 0x010fc800078e02ec */
[----:B--2---:R-:W-:Y:S01]  /*23990*/  @!P0 IMAD R5, R12, R9, RZ ;  /* 0x000000090c058224 */ /* 0x004fe200078e02ff */
        /* <DEDUP_REMOVED lines=10> */
.L_x_4871:
[----:B------:R-:W-:Y:S05]  /*23a40*/  BSYNC.RECONVERGENT B0 ;  /* 0x0000000000007941 */ /* 0x000fea0003800200 */
.L_x_4870:
[C---:B------:R-:W-:Y:S01]  /*23a50*/  R2UR UR10, R10.reuse ;  /* 0x000000000a0a72ca */ /* 0x040fe200000e0000 */
[----:B------:R-:W-:Y:S01]  /*23a60*/  @P5 FMUL.FTZ R13, R13, 0.69314718246459960938 ;  /* 0x3f3172180d0d5820 */ /* 0x000fe20000410000 */
[C---:B------:R-:W-:Y:S01]  /*23a70*/  R2UR UR11, R11.reuse ;  /* 0x000000000b0b72ca */ /* 0x040fe200000e0000 */
[----:B------:R-:W-:Y:S01]  /*23a80*/  IMAD.MOV.U32 R8, RZ, RZ, 0x7f800000 ;  /* 0x7f800000ff087424 */ /* 0x000fe200078e00ff */
[----:B------:R-:W-:Y:S01]  /*23a90*/  R2UR UR4, R10 ;  /* 0x000000000a0472ca */ /* 0x000fe200000e0000 */
[----:B------:R-:W-:Y:S01]  /*23aa0*/  @P6 FMUL.FTZ R16, R6, 0.69314718246459960938 ;  /* 0x3f31721806106820 */ /* 0x000fe20000410000 */
[----:B------:R-:W-:Y:S01]  /*23ab0*/  R2UR UR5, R11 ;  /* 0x000000000b0572ca */ /* 0x000fe200000e0000 */
[----:B-----5:R-:W-:Y:S01]  /*23ac0*/  @P5 FFMA.FTZ R8, R7, R2, R13 ;  /* 0x0000000207085223 */ /* 0x020fe2000001000d */
[----:B------:R-:W-:Y:S01]  /*23ad0*/  LOP3.LUT R17, R241, 0x1c0, RZ, 0xc0, !PT ;  /* 0x000001c0f1117812 */ /* 0x000fe200078ec0ff */
[----:B------:R-:W-:Y:S01]  /*23ae0*/  IMAD.MOV.U32 R9, RZ, RZ, 0x7f800000 ;  /* 0x7f800000ff097424 */ /* 0x000fe200078e00ff */
[----:B------:R-:W-:Y:S01]  /*23af0*/  LOP3.LUT R15, R220, 0x30, RZ, 0xc0, !PT ;  /* 0x00000030dc0f7812 */ /* 0x000fe200078ec0ff */
[----:B------:R-:W-:Y:S01]  /*23b00*/  @P6 FFMA.FTZ R9, R7, R3, R16 ;  /* 0x0000000307096223 */ /* 0x000fe20000010010 */
[--C-:B------:R-:W-:Y:S01]  /*23b10*/  LOP3.LUT R17, R17, 0x38, R0.reuse, 0xf8, !PT ;  /* 0x0000003811117812 */ /* 0x100fe200078ef800 */
[----:B------:R-:W-:Y:S01]  /*23b20*/  IMAD.SHL.U32 R237, R237, 0x40, RZ ;  /* 0x00000040eded7824 */ /* 0x000fe200078e00ff */
[----:B------:R-:W-:Y:S01]  /*23b30*/  SHF.R.U32.HI R12, RZ, 0x2, R0 ;  /* 0x00000002ff0c7819 */ /* 0x000fe20000011600 */
        /* <DEDUP_REMOVED lines=12> */
[----:B------:R1:W1:Y:S01]  /*23c00*/  LDS.128 R12, [R2+0x1800] ;  /* 0x00180000020c7984 */ /* 0x0002620000000c00 */
[----:B------:R-:W-:Y:S04]  /*23c10*/  BSSY.RECONVERGENT B0, `(.L_x_4872) ;  /* 0x0000011000007945 */ /* 0x000fe80003800200 */
[----:B------:R-:W-:Y:S05]  /*23c20*/  @P0 BRA `(.L_x_4873) ;  /* 0x00000000003c0947 */ /* 0x000fea0003800000 */
[----:B------:R-:W-:Y:S02]  /*23c30*/  IMAD.IADD R3, R238, 0x1, -R237 ;  /* 0x00000001ee037824 */ /* 0x000fe400078e0aed */
[C---:B-1----:R-:W-:Y:S02]  /*23c40*/  VIADD R2, R6.reuse, 0x8 ;  /* 0x0000000806027836 */ /* 0x042fe40000000000 */
[----:B------:R-:W-:Y:S01]  /*23c50*/  IMAD.IADD R5, R237, 0x1, R5 ;  /* 0x00000001ed057824 */ /* 0x000fe200078e0205 */
        /* <DEDUP_REMOVED lines=12> */
.L_x_4873:
[----:B------:R-:W-:Y:S05]  /*23d20*/  BSYNC.RECONVERGENT B0 ;  /* 0x0000000000007941 */ /* 0x000fea0003800200 */
.L_x_4872:
[----:B------:R-:W-:Y:S02]  /*23d30*/  R2UR UR4, R10 ;  /* 0x000000000a0472ca */ /* 0x000fe400000e0000 */
[----:B------:R-:W-:-:S13]  /*23d40*/  R2UR UR5, R11 ;  /* 0x000000000b0572ca */ /* 0x000fda00000e0000 */
[----:B-1----:R-:W2:Y:S01]  /*23d50*/  LD.E R165, desc[UR4][R164.64+0xc0] ;  /* 0x0000c004a4a57980 */ /* 0x002ea2000c101900 */
[----:B------:R-:W-:Y:S01]  /*23d60*/  IMAD.MOV.U32 R223, RZ, RZ, RZ ;  /* 0x000000ffffdf7224 */ /* 0x000fe200078e00ff */
[----:B------:R-:W-:Y:S01]  /*23d70*/  SHF.R.U32.HI R3, RZ, 0x3, R0 ;  /* 0x00000003ff037819 */ /* 0x000fe20000011600 */
[-C--:B------:R-:W-:Y:S01]  /*23d80*/  @!P1 IMAD.WIDE.U32 R6, R34, R235.reuse, RZ ;  /* 0x000000eb22069225 */ /* 0x080fe200078e00ff */
[----:B------:R-:W-:Y:S01]  /*23d90*/  IADD3 R238, PT, PT, -R237, R238, RZ ;  /* 0x000000eeedee7210 */ /* 0x000fe20007ffe1ff */
[----:B------:R-:W-:Y:S02]  /*23da0*/  BSSY.RECONVERGENT B0, `(.L_x_4874) ;  /* 0x000002b000007945 */ /* 0x000fe40003800200 */
[----:B------:R-:W-:Y:S02]  /*23db0*/  @!P1 IMAD R2, R35, R235, RZ ;  /* 0x000000eb23029224 */ /* 0x000fe400078e02ff */
[----:B------:R-:W-:-:S04]  /*23dc0*/  IMAD.WIDE.U32 R8, R237, R28, R222 ;  /* 0x0000001ced087225 */ /* 0x000fc800078e00de */
[-C--:B------:R-:W-:Y:S02]  /*23dd0*/  IMAD R0, R33, R236.reuse, RZ ;  /* 0x000000ec21007224 */ /* 0x080fe400078e02ff */
[----:B------:R-:W-:Y:S02]  /*23de0*/  IMAD R237, R29, R237, RZ ;  /* 0x000000ed1ded7224 */ /* 0x000fe400078e02ff */
[----:B------:R-:W-:-:S03]  /*23df0*/  IMAD.WIDE.U32 R32, R32, R236, RZ ;  /* 0x000000ec20207225 */ /* 0x000fc600078e00ff */
[----:B------:R-:W-:Y:S01]  /*23e00*/  IADD3 R237, PT, PT, R9, R237, RZ ;  /* 0x000000ed09ed7210 */ /* 0x000fe20007ffe0ff */
[----:B------:R-:W-:Y:S02]  /*23e10*/  @P1 IMAD.MOV.U32 R6, RZ, RZ, R30 ;  /* 0x000000ffff061224 */ /* 0x000fe400078e001e */
[----:B------:R-:W-:Y:S01]  /*23e20*/  @!P1 IMAD.IADD R2, R7, 0x1, R2 ;  /* 0x0000000107029824 */ /* 0x000fe200078e0202 */
[----:B------:R-:W-:Y:S01]  /*23e30*/  IADD3 R7, PT, PT, R3, 0x20, RZ ;  /* 0x0000002003077810 */ /* 0x000fe20007ffe0ff */
[----:B------:R-:W-:Y:S01]  /*23e40*/  @P1 IMAD.IADD R2, R31, 0x1, R4 ;  /* 0x000000011f021824 */ /* 0x000fe200078e0204 */
[----:B------:R-:W-:Y:S01]  /*23e50*/  IADD3 R32, P3, P1, R32, R8, R6 ;  /* 0x0000000820207210 */ /* 0x000fe2000797e006 */
[----:B------:R-:W-:Y:S02]  /*23e60*/  IMAD.IADD R0, R33, 0x1, R0 ;  /* 0x0000000121007824 */ /* 0x000fe400078e0200 */
[C---:B------:R-:W-:Y:S02]  /*23e70*/  VIADD R9, R3.reuse, 0x10 ;  /* 0x0000001003097836 */ /* 0x040fe40000000000 */
[----:B------:R-:W-:Y:S01]  /*23e80*/  VIADD R5, R3, 0x30 ;  /* 0x0000003003057836 */ /* 0x000fe20000000000 */
[----:B------:R-:W-:-:S02]  /*23e90*/  IADD3.X R33, PT, PT, R0, R237, R2, P3, P1 ;  /* 0x000000ed00217210 */ /* 0x000fc40001fe2402 */
        /* <DEDUP_REMOVED lines=18> */
[----:B-1----:R-:W-:Y:S01]  /*23fc0*/  IMAD.X R5, RZ, RZ, RZ, P0 ;  /* 0x000000ffff057224 */ /* 0x002fe200000e06ff */
[----:B------:R-:W-:Y:S01]  /*23fd0*/  R2UR UR5, R11 ;  /* 0x000000000b0572ca */ /* 0x000fe200000e0000 */
[----:B------:R-:W-:-:S04]  /*23fe0*/  IMAD.WIDE.U32 R8, R28, R7, R8 ;  /* 0x000000071c087225 */ /* 0x000fc800078e0008 */
[----:B------:R-:W-:Y:S01]  /*23ff0*/  IMAD R5, R5, R28, RZ ;  /* 0x0000001c05057224 */ /* 0x000fe200078e02ff */
[----:B------:R-:W-:-:S03]  /*24000*/  LEA R4, P0, R8, R36, 0x1 ;  /* 0x0000002408047211 */ /* 0x000fc600078008ff */
[----:B------:R-:W-:-:S04]  /*24010*/  IMAD R5, R29, R7, R5 ;  /* 0x000000071d057224 */ /* 0x000fc800078e0205 */
[----:B------:R-:W-:-:S05]  /*24020*/  IMAD.IADD R5, R9, 0x1, R5 ;  /* 0x0000000109057824 */ /* 0x000fca00078e0205 */
[----:B------:R-:W-:-:S05]  /*24030*/  LEA.HI.X R5, R8, R37, R5, 0x1, P0 ;  /* 0x0000002508057211 */ /* 0x000fca00000f0c05 */
[----:B---3--:R2:W-:Y:S02]  /*24040*/  ST.E.128 desc[UR4][R4.64], R20 ;  /* 0x0000001404007985 */ /* 0x0085e4000c101d04 */
.L_x_4875:
[----:B------:R-:W-:Y:S05]  /*24050*/  BSYNC.RECONVERGENT B0 ;  /* 0x0000000000007941 */ /* 0x000fea0003800200 */
.L_x_4874:
[----:B------:R-:W-:Y:S04]  /*24060*/  BSSY.RECONVERGENT B0, `(.L_x_4876) ;  /* 0x000000f000007945 */ /* 0x000fe80003800200 */
[----:B------:R-:W-:Y:S05]  /*24070*/  @P4 BRA `(.L_x_4877) ;  /* 0x0000000000344947 */ /* 0x000fea0003800000 */
[----:B------:R-:W-:Y:S01]  /*24080*/  IADD3 R7, P0, PT, R3, 0x20, RZ ;  /* 0x0000002003077810 */ /* 0x000fe20007f1e0ff */
[----:B------:R-:W-:Y:S01]  /*24090*/  IMAD.MOV.U32 R8, RZ, RZ, R32 ;  /* 0x000000ffff087224 */ /* 0x000fe200078e0020 */
[----:B------:R-:W-:Y:S02]  /*240a0*/  MOV R9, R33 ;  /* 0x0000002100097202 */ /* 0x000fe40000000f00 */
[----:B------:R-:W-:Y:S01]  /*240b0*/  R2UR UR4, R10 ;  /* 0x000000000a0472ca */ /* 0x000fe200000e0000 */
[----:B-12---:R-:W-:Y:S01]  /*240c0*/  IMAD.X R5, RZ, RZ, RZ, P0 ;  /* 0x000000ffff057224 */ /* 0x006fe200000e06ff */
[----:B------:R-:W-:Y:S01]  /*240d0*/  R2UR UR5, R11 ;  /* 0x000000000b0572ca */ /* 0x000fe200000e0000 */
[----:B------:R-:W-:-:S04]  /*240e0*/  IMAD.WIDE.U32 R8, R28, R7, R8 ;  /* 0x000000071c087225 */ /* 0x000fc800078e0008 */
[----:B------:R-:W-:Y:S01]  /*240f0*/  IMAD R5, R5, R28, RZ ;  /* 0x0000001c05057224 */ /* 0x000fe200078e02ff */
[----:B------:R-:W-:-:S03]  /*24100*/  LEA R4, P0, R8, R36, 0x1 ;  /* 0x0000002408047211 */ /* 0x000fc600078008ff */
[----:B------:R-:W-:-:S04]  /*24110*/  IMAD R5, R29, R7, R5 ;  /* 0x000000071d057224 */ /* 0x000fc800078e0205 */
[----:B------:R-:W-:-:S05]  /*24120*/  IMAD.IADD R5, R9, 0x1, R5 ;  /* 0x0000000109057824 */ /* 0x000fca00078e0205 */
[----:B------:R-:W-:-:S05]  /*24130*/  LEA.HI.X R5, R8, R37, R5, 0x1, P0 ;  /* 0x0000002508057211 */ /* 0x000fca00000f0c05 */
[----:B----4-:R1:W-:Y:S02]  /*24140*/  ST.E.128 desc[UR4][R4.64], R16 ;  /* 0x0000001004007985 */ /* 0x0103e4000c101d04 */
.L_x_4877:
[----:B------:R-:W-:Y:S05]  /*24150*/  BSYNC.RECONVERGENT B0 ;  /* 0x0000000000007941 */ /* 0x000fea0003800200 */
.L_x_4876:
[----:B------:R-:W-:-:S04]  /*24160*/  MOV R235, 0x0 ;  /* 0x0000000000eb7802 */ /* 0x000fc80000000f00 */
[----:B-1234-:R-:W-:Y:S05]  /*24170*/  @P2 RET.REL.NODEC R234 `(_ZN5flash24flash_fwd_splitkv_kernelI23Flash_fwd_kernel_traitsILi64ELi64ELi256ELi4ELb0ELb0EN7cutlass10bfloat16_tE19Flash_kernel_traitsILi64ELi64ELi256ELi4ES3_EELb0ELb0ELb1ELb0ELb0ELb1ELb0ELb1EEEvNS_16Flash_fwd_paramsE) ;  /* 0xfffffdbceaa02950 */ /* 0x01efea0003c3ffff */
        /* <DEDUP_REMOVED lines=14> */
[----:B-1----:R-:W-:Y:S05]  /*24260*/  RET.REL.NODEC R234 `(_ZN5flash24flash_fwd_splitkv_kernelI23Flash_fwd_kernel_traitsILi64ELi64ELi256ELi4ELb0ELb0EN7cutlass10bfloat16_tE19Flash_kernel_traitsILi64ELi64ELi256ELi4ES3_EELb0ELb0ELb1ELb0ELb0ELb1ELb0ELb1EEEvNS_16Flash_fwd_paramsE) ;  /* 0xfffffdbcea647950 */ /* 0x002fea0003c3ffff */
.L_x_4869:
[----:B------:R-:W-:Y:S01]  /*24270*/  MOV R5, 0x2 ;  /* 0x0000000200057802 */ /* 0x000fe20000000f00 */
[----:B------:R-:W-:Y:S01]  /*24280*/  IMAD.MOV.U32 R0, RZ, RZ, 0x1f ;  /* 0x0000001fff007424 */ /* 0x000fe200078e00ff */
[----:B------:R-:W-:-:S07]  /*24290*/  MOV R4, 0xffffffff ;  /* 0xffffffff00047802 */ /* 0x000fce0000000f00 */
[----:B-1---5:R-:W-:Y:S05]  /*242a0*/  WARPSYNC.COLLECTIVE R4, `(.L_x_4878) ;  /* 0x0000000004087348 */ /* 0x022fea0003c00000 */
[----:B------:R2:W3:Y:S02]  /*242b0*/  SHFL.BFLY P0, R13, R250, R5, R0 ;  /* 0x0c000005fa0d7389 */ /* 0x0004e40000000000 */
[----:B-123-5:R-:W-:Y:S05]  /*242c0*/  ENDCOLLECTIVE ;  /* 0x000000000000791b */ /* 0x02efea0003800000 */
.L_x_4878:
[----:B------:R-:W-:Y:S02]  /*242d0*/  IMAD.MOV.U32 R9, RZ, RZ, R13 ;  /* 0x000000ffff097224 */ /* 0x000fe400078e000d */
[----:B------:R-:W-:Y:S02]  /*242e0*/  IMAD.MOV.U32 R5, RZ, RZ, 0x1 ;  /* 0x00000001ff057424 */ /* 0x000fe400078e00ff */
[----:B------:R-:W-:-:S05]  /*242f0*/  FADD.FTZ R9, R9, R250 ;  /* 0x000000fa09097221 */ /* 0x000fca0000010000 */
[----:B------:R-:W-:-:S07]  /*24300*/  MOV R250, R9 ;  /* 0x0000000900fa7202 */ /* 0x000fce0000000f00 */
[----:B------:R-:W-:Y:S05]  /*24310*/  WARPSYNC.COLLECTIVE R4, `(.L_x_4879) ;  /* 0x0000000004087348 */ /* 0x000fea0003c00000 */
[----:B------:R1:W2:Y:S02]  /*24320*/  SHFL.BFLY P0, R13, R250, R5, R0 ;  /* 0x0c000005fa0d7389 */ /* 0x0002a40000000000 */
[----:B-12---:R-:W-:Y:S05]  /*24330*/  ENDCOLLECTIVE ;  /* 0x000000000000791b */ /* 0x006fea0003800000 */
.L_x_4879:
[----:B------:R-:W-:Y:S01]  /*24340*/  MOV R250, R249 ;  /* 0x000000f900fa7202 */ /* 0x000fe20000000f00 */
[----:B------:R-:W-:Y:S01]  /*24350*/  IMAD.MOV.U32 R5, RZ, RZ, 0x2 ;  /* 0x00000002ff057424 */ /* 0x000fe200078e00ff */
[----:B------:R-:W-:-:S07]  /*24360*/  MOV R8, R13 ;  /* 0x0000000d00087202 */ /* 0x000fce0000000f00 */
[----:B------:R-:W-:Y:S05]  /*24370*/  WARPSYNC.COLLECTIVE R4, `(.L_x_4880) ;  /* 0x0000000004087348 */ /* 0x000fea0003c00000 */
[----:B------:R1:W2:Y:S02]  /*24380*/  SHFL.BFLY P0, R13, R250, R5, R0 ;  /* 0x0c000005fa0d7389 */ /* 0x0002a40000000000 */
[----:B-12---:R-:W-:Y:S05]  /*24390*/  ENDCOLLECTIVE ;  /* 0x000000000000791b */ /* 0x006fea0003800000 */
.L_x_4880:
[----:B------:R-:W-:Y:S01]  /*243a0*/  FADD.FTZ R8, R9, R8 ;  /* 0x0000000809087221 */ /* 0x000fe20000010000 */
[----:B------:R-:W-:Y:S01]  /*243b0*/  FADD.FTZ R12, R13, R249 ;  /* 0x000000f90d0c7221 */ /* 0x000fe20000010000 */
[----:B------:R-:W-:-:S04]  /*243c0*/  MOV R5, 0x1 ;  /* 0x0000000100057802 */ /* 0x000fc80000000f00 */
[----:B------:R-:W-:-:S07]  /*243d0*/  MOV R250, R12 ;  /* 0x0000000c00fa7202 */ /* 0x000fce0000000f00 */
[----:B------:R-:W-:Y:S05]  /*243e0*/  WARPSYNC.COLLECTIVE R4, `(.L_x_4881) ;  /* 0x0000000004087348 */ /* 0x000fea0003c00000 */
[----:B------:R1:W2:Y:S02]  /*243f0*/  SHFL.BFLY P0, R13, R250, R5, R0 ;  /* 0x0c000005fa0d7389 */ /* 0x0002a40000000000 */
[----:B-12---:R-:W-:Y:S05]  /*24400*/  ENDCOLLECTIVE ;  /* 0x000000000000791b */ /* 0x006fea0003800000 */
.L_x_4881:
[----:B------:R-:W-:Y:S05]  /*24410*/  BRA `(.L_x_4882) ;  /* 0xffffffec00887947 */ /* 0x000fea000383ffff */
.L_x_4883:
        /* <DEDUP_REMOVED lines=14> */
.L_x_14747:


//--------------------- .text._ZN5flash24flash_fwd_splitkv_kernelI23Flash_fwd_kernel_traitsILi64ELi64ELi256ELi4ELb0ELb0EN7cutlass10bfloat16_tE19Flash_kernel_traitsILi64ELi64ELi256ELi4ES3_EELb0ELb0ELb0ELb1ELb1ELb0ELb1ELb0EEEvNS_16Flash_fwd_paramsE --------------------------
	.section	.text._ZN5flash24flash_fwd_splitkv_kernelI23Flash_fwd_kernel_traitsILi64ELi64ELi256ELi4ELb0ELb0EN7cutlass10bfloat16_tE19Flash_kernel_traitsILi64ELi64ELi256ELi4ES3_EELb0ELb0ELb0ELb1ELb1ELb0ELb1ELb0EEEvNS_16Flash_fwd_paramsE,"ax",@progbits
	.align	128
        .global         _ZN5flash24flash_fwd_splitkv_kernelI23Flash_fwd_kernel_traitsILi64ELi64ELi256ELi4ELb0ELb0EN7cutlass10bfloat16_tE19Flash_kernel_traitsILi64ELi64ELi256ELi4ES3_EELb0ELb0ELb0ELb1ELb1ELb0ELb1ELb0EEEvNS_16Flash_fwd_paramsE
        .type           _ZN5flash24flash_fwd_splitkv_kernelI23Flash_fwd_kernel_traitsILi64ELi64ELi256ELi4ELb0ELb0EN7cutlass10bfloat16_tE19Flash_kernel_traitsILi64ELi64ELi256ELi4ES3_EELb0ELb0ELb0ELb1ELb1ELb0ELb1ELb0EEEvNS_16Flash_fwd_paramsE,@function
        .size           _ZN5flash24flash_fwd_splitkv_kernelI23Flash_fwd_kernel_traitsILi64ELi64ELi256ELi4ELb0ELb0EN7cutlass10bfloat16_tE19Flash_kernel_traitsILi64ELi64ELi256ELi4ES3_EELb0ELb0ELb0ELb1ELb1ELb0ELb1ELb0EEEvNS_16Flash_fwd_paramsE,(.L_x_14748 - _ZN5flash24flash_fwd_splitkv_kernelI23Flash_fwd_kernel_traitsILi64ELi64ELi256ELi4ELb0ELb0EN7cutlass10bfloat16_tE19Flash_kernel_traitsILi64ELi64ELi256ELi4ES3_EELb0ELb0ELb0ELb1ELb1ELb0ELb1ELb0EEEvNS_16Flash_fwd_paramsE)
        .other          _ZN5flash24flash_fwd_splitkv_kernelI23Flash_fwd_kernel_traitsILi64ELi64ELi256ELi4ELb0ELb0EN7cutlass10bfloat16_tE19Flash_kernel_traitsILi64ELi64ELi256ELi4ES3_EELb0ELb0ELb0ELb1ELb1ELb0ELb1ELb0EEEvNS_16Flash_fwd_paramsE,@"STO_CUDA_ENTRY STV_DEFAULT"
_ZN5flash24flash_fwd_splitkv_kernelI23Flash_fwd_kernel_traitsILi64ELi64ELi256ELi4ELb0ELb0EN7cutlass10bfloat16_tE19Flash_kernel_traitsILi64ELi64ELi256ELi4ES3_EELb0ELb0ELb0ELb1ELb1ELb0ELb1ELb0EEEvNS_16Flash_fwd_paramsE:
.text._ZN5flash24flash_fwd_splitkv_kernelI23Flash_fwd_kernel_traitsILi64ELi64ELi256ELi4ELb0ELb0EN7cutlass10bfloat16_tE19Flash_kernel_traitsILi64ELi64ELi256ELi4ES3_EELb0ELb0ELb0ELb1ELb1ELb0ELb1ELb0EEEvNS_16Flash_fwd_paramsE:
        /* <DEDUP_REMOVED lines=29> */
[----:B-1----:R-:W-:Y:S05]  /*01d0*/  CALL.REL.NOINC `($_ZN5flash24flash_fwd_splitkv_kernelI23Flash_fwd_kernel_traitsILi64ELi64ELi256ELi4ELb0ELb0EN7cutlass10bfloat16_tE19Flash_kernel_traitsILi64ELi64ELi256ELi4ES3_EELb0ELb0ELb0ELb1ELb1ELb0ELb1ELb0EEEvNS_16Flash_fwd_paramsE$_ZN5flash30compute_attn_1rowblock_splitkvI23Flash_fwd_kernel_traitsILi64ELi64ELi256ELi4ELb0ELb0EN7cutlass10bfloat16_tE19Flash_kernel_traitsILi64ELi64ELi256ELi4ES3_EELb0ELb0ELb0ELb1ELb1ELb0ELb1ELb0ENS_16Flash_fwd_paramsEEEvRKT8_iiiii) ;  /* 0x0000000000087944 */ /* 0x002fea0003c00000 */
[----:B------:R-:W-:Y:S05]  /*01e0*/  BSYNC.RECONVERGENT B2 ;  /* 0x0000000000027941 */ /* 0x000fea0003800200 */
.L_x_4884:
[----:B------:R-:W-:Y:S05]  /*01f0*/  EXIT ;  /* 0x000000000000794d */ /* 0x000fea0003800000 */
        .type           $_ZN5flash24flash_fwd_splitkv_kernelI23Flash_fwd_kernel_traitsILi64ELi64ELi256ELi4ELb0ELb0EN7cutlass10bfloat16_tE19Flash_kernel_traitsILi64ELi64ELi256ELi4ES3_EELb0ELb0ELb0ELb1ELb1ELb0ELb1ELb0EEEvNS_16Flash_fwd_paramsE$_ZN5flash30compute_attn_1rowblock_splitkvI23Flash_fwd_kernel_traitsILi64ELi64ELi256ELi4ELb0ELb0EN7cutlass10bfloat16_tE19Flash_kernel_traitsILi64ELi64ELi256ELi4ES3_EELb0ELb0ELb0ELb1ELb1ELb0ELb1ELb0ENS_16Flash_fwd_paramsEEEvRKT8_iiiii,@function
        .size           $_ZN5flash24flash_fwd_splitkv_kernelI23Flash_fwd_kernel_traitsILi64ELi64ELi256ELi4ELb0ELb0EN7cutlass10bfloat16_tE19Flash_kernel_traitsILi64ELi64ELi256ELi4ES3_EELb0ELb0ELb0ELb1ELb1ELb0ELb1ELb0EEEvNS_16Flash_fwd_paramsE$_ZN5flash30compute_attn_1rowblock_splitkvI23Flash_fwd_kernel_traitsILi64ELi64ELi256ELi4ELb0ELb0EN7cutlass10bfloat16_tE19Flash_kernel_traitsILi64ELi64ELi256ELi4ES3_EELb0ELb0ELb0ELb1ELb1ELb0ELb1ELb0ENS_16Flash_fwd_paramsEEEvRKT8_iiiii,(.L_x_14748 - $_ZN5flash24flash_fwd_splitkv_kernelI23Flash_fwd_kernel_traitsILi64ELi64ELi256ELi4ELb0ELb0EN7cutlass10bfloat16_tE19Flash_kernel_traitsILi64ELi64ELi256ELi4ES3_EELb0ELb0ELb0ELb1ELb1ELb0ELb1ELb0EEEvNS_16Flash_fwd_paramsE$_ZN5flash30compute_attn_1rowblock_splitkvI23Flash_fwd_kernel_traitsILi64ELi64ELi256ELi4ELb0ELb0EN7cutlass10bfloat16_tE19Flash_kernel_traitsILi64ELi64ELi256ELi4ES3_EELb0ELb0ELb0ELb1ELb1ELb0ELb1ELb0ENS_16Flash_fwd_paramsEEEvRKT8_iiiii)
$_ZN5flash24flash_fwd_splitkv_kernelI23Flash_fwd_kernel_traitsILi64ELi64ELi256ELi4ELb0ELb0EN7cutlass10bfloat16_tE19Flash_kernel_traitsILi64ELi64ELi256ELi4ES3_EELb0ELb0ELb0ELb1ELb1ELb0ELb1ELb0EEEvNS_16Flash_fwd_paramsE$_ZN5flash30compute_attn_1rowblock_splitkvI23Flash_fwd_kernel_traitsILi64ELi64ELi256ELi4ELb0ELb0EN7cutlass10bfloat16_tE19Flash_kernel_traitsILi64ELi64ELi256ELi4ES3_EELb0ELb0ELb0ELb1ELb1ELb0ELb1ELb0ENS_16Flash_fwd_paramsEEEvRKT8_iiiii:
[----:B------:R-:W1:Y:S02]  /*0200*/  LDCU.64 UR4, c[0x0][0x358] ;  /* 0x00006b00ff0477ac */ /* 0x000e640008000a00 */
[----:B-1----:R-:W2:Y:S04]  /*0210*/  LD.E.64 R2, desc[UR4][R168.64+0xf8] ;  /* 0x0000f804a8027980 */ /* 0x002ea8000c101b00 */
[----:B------:R-:W3:Y:S04]  /*0220*/  LD.E.64 R4, desc[UR4][R168.64+0xf0] ;  /* 0x0000f004a8047980 */ /* 0x000ee8000c101b00 */
[----:B------:R-:W4:Y:S01]  /*0230*/  LD.E R13, desc[UR4][R168.64+0xb4] ;  /* 0x0000b404a80d7980 */ /* 0x000f22000c101900 */
[----:B------:R-:W-:Y:S01]  /*0240*/  IMAD.MOV.U32 R11, RZ, RZ, RZ ;  /* 0x000000ffff0b7224 */ /* 0x000fe200078e00ff */
[----:B--2---:R-:W-:-:S02]  /*0250*/  ISETP.NE.U32.AND P0, PT, R2, RZ, PT ;  /* 0x000000ff0200720c */ /* 0x004fc40003f05070 */
[----:B---3--:R-:W-:Y:S02]  /*0260*/  ISETP.NE.U32.AND P1, PT, R4, RZ, PT ;  /* 0x000000ff0400720c */ /* 0x008fe40003f25070 */
[----:B------:R-:W-:Y:S02]  /*0270*/  ISETP.NE.AND.EX P0, PT, R3, RZ, PT, P0 ;  /* 0x000000ff0300720c */ /* 0x000fe40003f05300 */
[----:B------:R-:W-:-:S11]  /*0280*/  ISETP.NE.AND.EX P1, PT, R5, RZ, PT, P1 ;  /* 0x000000ff0500720c */ /* 0x000fd60003f25310 */
[----:B------:R-:W-:-:S04]  /*0290*/  @P0 IMAD.WIDE.U32 R2, R252, 0x4, R2 ;  /* 0x00000004fc020825 */ /* 0x000fc800078e0002 */
        /* <DEDUP_REMOVED lines=15> */
.L_x_4888:
[----:B------:R-:W-:Y:S05]  /*0390*/  BSYNC.RECONVERGENT B0 ;  /* 0x0000000000007941 */ /* 0x000fea0003800200 */
.L_x_4887:
[----:B-----5:R-:W-:Y:S02]  /*03a0*/  IADD3 R8, PT, PT, R0, R5, -R11 ;  /* 0x0000000500087210 */ /* 0x020fe40007ffe80b */
.L_x_4886:
[----:B------:R-:W-:Y:S05]  /*03b0*/  BSYNC.RECONVERGENT B1 ;  /* 0x0000000000017941 */ /* 0x000fea0003800200 */
.L_x_4885:
[----:B------:R-:W2:Y:S01]  /*03c0*/  S2R R25, SR_CTAID.X ;  /* 0x0000000000197919 */ /* 0x000ea20000002500 */
[----:B------:R-:W-:Y:S01]  /*03d0*/  MOV R12, 0x1e0 ;  /* 0x000001e0000c7802 */ /* 0x000fe20000000f00 */
[----:B------:R-:W-:-:S03]  /*03e0*/  IMAD.MOV.U32 R3, RZ, RZ, 0x0 ;  /* 0x00000000ff037424 */ /* 0x000fc600078e00ff */
[----:B------:R-:W-:Y:S01]  /*03f0*/  MOV R2, R12 ;  /* 0x0000000c00027202 */ /* 0x000fe20000000f00 */
[----:B--2---:R-:W-:-:S05]  /*0400*/  IMAD.SHL.U32 R10, R25, 0x40, RZ ;  /* 0x00000040190a7824 */ /* 0x004fca00078e00ff */
[----:B------:R-:W-:-:S13]  /*0410*/  ISETP.GT.AND P0, PT, R13, R10, PT ;  /* 0x0000000a0d00720c */ /* 0x000fda0003f04270 */
[----:B-1---5:R-:W-:Y:S05]  /*0420*/  @!P0 RET.REL.NODEC R2 `(_ZN5flash24flash_fwd_splitkv_kernelI23Flash_fwd_kernel_traitsILi64ELi64ELi256ELi4ELb0ELb0EN7cutlass10bfloat16_tE19Flash_kernel_traitsILi64ELi64ELi256ELi4ES3_EELb0ELb0ELb0ELb1ELb1ELb0ELb1ELb0EEEvNS_16Flash_fwd_paramsE) ;  /* 0xfffffff802f48950 */ /* 0x022fea0003c3ffff */
[-C--:B------:R-:W-:Y:S01]  /*0430*/  IABS R4, R6.reuse ;  /* 0x0000000600047213 */ /* 0x080fe20000000000 */
[----:B------:R-:W-:Y:S01]  /*0440*/  VIADD R5, R5, 0xff ;  /* 0x000000ff05057836 */ /* 0x000fe20000000000 */
[----:B------:R-:W-:Y:S01]  /*0450*/  IABS R7, R6 ;  /* 0x0000000600077213 */ /* 0x000fe20000000000 */
[----:B------:R-:W1:Y:S01]  /*0460*/  S2R R228, SR_TID.X ;  /* 0x0000000000e47919 */ /* 0x000e620000002100 */
[----:B------:R-:W2:Y:S02]  /*0470*/  I2F.RP R2, R4 ;  /* 0x0000000400027306 */ /* 0x000ea40000209400 */
[----:B------:R-:W-:Y:S01]  /*0480*/  SHF.R.S32.HI R0, RZ, 0x1f, R5 ;  /* 0x0000001fff007819 */ /* 0x000fe20000011405 */
[----:B------:R-:W-:-:S03]  /*0490*/  IMAD.MOV R7, RZ, RZ, -R7 ;  /* 0x000000ffff077224 */ /* 0x000fc600078e0a07 */
[----:B------:R-:W-:-:S04]  /*04a0*/  LEA.HI R5, R0, R5, RZ, 0x8 ;  /* 0x0000000500057211 */ /* 0x000fc800078f40ff */
[----:B------:R-:W-:Y:S01]  /*04b0*/  LEA.HI.SX32 R5, R5, R6, 0x18 ;  /* 0x0000000605057211 */ /* 0x000fe200078fc2ff */
[----:B--2---:R-:W2:Y:S04]  /*04c0*/  MUFU.RCP R2, R2 ;  /* 0x0000000200027308 */ /* 0x004ea80000001000 */
[----:B------:R-:W-:-:S05]  /*04d0*/  VIADD R5, R5, 0xffffffff ;  /* 0xffffffff05057836 */ /* 0x000fca0000000000 */
[----:B------:R-:W-:Y:S01]  /*04e0*/  IABS R9, R5 ;  /* 0x0000000500097213 */ /* 0x000fe20000000000 */
[----:B--2---:R-:W-:-:S04]  /*04f0*/  VIADD R2, R2, 0xffffffe ;  /* 0x0ffffffe02027836 */ /* 0x004fc80000000000 */
[----:B------:R-:W2:Y:S02]  /*0500*/  F2I.FTZ.U32.TRUNC.NTZ R3, R2 ;  /* 0x0000000200037305 */ /* 0x000ea4000021f000 */
[----:B--2---:R-:W-:Y:S02]  /*0510*/  IMAD.MOV R0, RZ, RZ, -R3 ;  /* 0x000000ffff007224 */ /* 0x004fe400078e0a03 */
[----:B------:R-:W-:Y:S02]  /*0520*/  IMAD.MOV.U32 R2, RZ, RZ, RZ ;  /* 0x000000ffff027224 */ /* 0x000fe400078e00ff */
[----:B------:R-:W-:-:S04]  /*0530*/  IMAD R0, R0, R4, RZ ;  /* 0x0000000400007224 */ /* 0x000fc800078e02ff */
[----:B------:R-:W-:Y:S01]  /*0540*/  IMAD.HI.U32 R0, R3, R0, R2 ;  /* 0x0000000003007227 */ /* 0x000fe200078e0002 */
[----:B------:R-:W-:-:S03]  /*0550*/  MOV R2, R9 ;  /* 0x0000000900027202 */ /* 0x000fc60000000f00 */
[----:B------:R-:W-:Y:S02]  /*0560*/  IMAD.MOV.U32 R3, RZ, RZ, R7 ;  /* 0x000000ffff037224 */ /* 0x000fe400078e0007 */
        /* <DEDUP_REMOVED lines=20> */
[----:B------:R-:W2:Y:S04]  /*06b0*/  LD.E R0, desc[UR4][R168.64+0xb0] ;  /* 0x0000b004a8007980 */ /* 0x000ea8000c101900 */
[----:B------:R-:W3:Y:S04]  /*06c0*/  LDL.LU R14, [R1] ;  /* 0x00000000010e7983 */ /* 0x000ee80000300800 */
[----:B------:R-:W3:Y:S04]  /*06d0*/  LD.E R4, desc[UR4][R168.64+0x60] ;  /* 0x00006004a8047980 */ /* 0x000ee8000c101900 */
[----:B------:R-:W4:Y:S04]  /*06e0*/  LD.E R5, desc[UR4][R168.64+0xcc] ;  /* 0x0000cc04a8057980 */ /* 0x000f28000c101900 */
[----:B------:R-:W5:Y:S04]  /*06f0*/  LD.E.64 R2, desc[UR4][R168.64+0x78] ;  /* 0x00007804a8027980 */ /* 0x000f68000c101b00 */
[----:B------:R-:W5:Y:S01]  /*0700*/  LD.E.64 R168, desc[UR4][R168.64+0xa8] ;  /* 0x0000a804a8a87980 */ /* 0x000f62000c101b00 */
[----:B------:R-:W-:Y:S01]  /*0710*/  SHF.R.U32.HI R9, RZ, 0x4, R228 ;  /* 0x00000004ff097819 */ /* 0x000fe200000116e4 */
[----:B------:R-:W-:-:S04]  /*0720*/  IMAD.IADD R8, R13, 0x1, -R10 ;  /* 0x000000010d087824 */ /* 0x000fc800078e0a0a */
[----:B------:R-:W-:-:S05]  /*0730*/  VIADD R7, R9, 0x18 ;  /* 0x0000001809077836 */ /* 0x000fca0000000000 */
[----:B------:R-:W-:Y:S01]  /*0740*/  ISETP.GE.AND P3, PT, R7, R8, PT ;  /* 0x000000080700720c */ /* 0x000fe20003f66270 */
[----:B------:R-:W-:Y:S02]  /*0750*/  VIADD R7, R9, 0x30 ;  /* 0x0000003009077836 */ /* 0x000fe40000000000 */
[----:B--2---:R-:W-:-:S04]  /*0760*/  IMAD R0, R0, UR8, R252 ;  /* 0x0000000800007c24 */ /* 0x004fc8000f8e02fc */
[----:B---3--:R-:W-:-:S04]  /*0770*/  IMAD R0, R0, R4, R14 ;  /* 0x0000000400007224 */ /* 0x008fc800078e020e */
[----:B------:R-:W-:Y:S02]  /*0780*/  IMAD R6, R13, R0, R10 ;  /* 0x000000000d067224 */ /* 0x000fe400078e020a */
[----:B------:R-:W-:Y:S02]  /*0790*/  VIADD R0, R9, 0x8 ;  /* 0x0000000809007836 */ /* 0x000fe40000000000 */
[----:B----4-:R-:W-:-:S03]  /*07a0*/  IMAD R4, R6, R5, RZ ;  /* 0x0000000506047224 */ /* 0x010fc600078e02ff */
[----:B------:R-:W-:Y:S02]  /*07b0*/  ISETP.GE.AND P5, PT, R0, R8, PT ;  /* 0x000000080000720c */ /* 0x000fe40003fa6270 */
[----:B------:R-:W-:-:S04]  /*07c0*/  LEA R0, P0, R228, R4, 0x2 ;  /* 0x00000004e4007211 */ /* 0x000fc800078010ff */
[----:B------:R-:W-:Y:S02]  /*07d0*/  LEA.HI.X.SX32 R5, R4, RZ, 0x1, P0 ;  /* 0x000000ff04057211 */ /* 0x000fe400000f0eff */
[----:B-----5:R-:W-:-:S04]  /*07e0*/  LEA R4, P0, R0, R2, 0x2 ;  /* 0x0000000200047211 */ /* 0x020fc800078010ff */
[----:B------:R-:W-:Y:S02]  /*07f0*/  LEA.HI.X R5, R0, R3, R5, 0x2, P0 ;  /* 0x0000000300057211 */ /* 0x000fe400000f1405 */
[----:B------:R-:W-:Y:S01]  /*0800*/  IADD3 R0, P0, PT, R6, R9, RZ ;  /* 0x0000000906007210 */ /* 0x000fe20007f1e0ff */
[----:B------:R-:W-:Y:S01]  /*0810*/  VIADD R3, R9, 0x28 ;  /* 0x0000002809037836 */ /* 0x000fe20000000000 */
[----:B------:R-:W-:Y:S02]  /*0820*/  LOP3.LUT P6, R228, R228, 0xf, RZ, 0xc0, !PT ;  /* 0x0000000fe4e47812 */ /* 0x000fe400078cc0ff */
[----:B------:R-:W-:Y:S02]  /*0830*/  LEA.HI.X.SX32 R6, R6, RZ, 0x1, P0 ;  /* 0x000000ff06067211 */ /* 0x000fe400000f0eff */
[----:B------:R-:W-:Y:S02]  /*0840*/  LEA R2, P0, R0, R168, 0x2 ;  /* 0x000000a800027211 */ /* 0x000fe400078010ff */
[----:B------:R-:W-:-:S02]  /*0850*/  ISETP.NE.OR P5, PT, R228, RZ, P5 ;  /* 0x000000ffe400720c */ /* 0x000fc40002fa5670 */
[-C--:B------:R-:W-:Y:S02]  /*0860*/  ISETP.GE.AND P1, PT, R3, R8.reuse, PT ;  /* 0x000000080300720c */ /* 0x080fe40003f26270 */
[----:B------:R-:W-:Y:S02]  /*0870*/  LEA.HI.X R3, R0, R169, R6, 0x2, P0 ;  /* 0x000000a900037211 */ /* 0x000fe400000f1406 */
[----:B------:R-:W-:Y:S01]  /*0880*/  ISETP.GE.AND P0, PT, R7, R8, PT ;  /* 0x000000080700720c */ /* 0x000fe20003f06270 */
[----:B------:R-:W-:-:S03]  /*0890*/  VIADD R10, R9, 0x10 ;  /* 0x00000010090a7836 */ /* 0x000fc60000000000 */
[----:B------:R-:W-:Y:S02]  /*08a0*/  ISETP.NE.OR P0, PT, R228, RZ, P0 ;  /* 0x000000ffe400720c */ /* 0x000fe40000705670 */
[-C--:B------:R-:W-:Y:S01]  /*08b0*/  ISETP.GE.AND P4, PT, R10, R8.reuse, PT ;  /* 0x000000080a00720c */ /* 0x080fe20003f86270 */
[C---:B------:R-:W-:Y:S02]  /*08c0*/  VIADD R10, R9.reuse, 0x20 ;  /* 0x00000020090a7836 */ /* 0x040fe40000000000 */
[----:B------:R-:W-:Y:S01]  /*08d0*/  @!P5 IMAD.MOV.U32 R0, RZ, RZ, -0x800000 ;  /* 0xff800000ff00d424 */ /* 0x000fe200078e00ff */
[-C--:B------:R-:W-:Y:S02]  /*08e0*/  ISETP.GE.OR P6, PT, R9, R8.reuse, P6 ;  /* 0x000000080900720c */ /* 0x080fe400037c6670 */
[----:B------:R-:W-:Y:S01]  /*08f0*/  ISETP.GE.AND P2, PT, R10, R8, PT ;  /* 0x000000080a00720c */ /* 0x000fe20003f46270 */
[----:B------:R-:W-:Y:S01]  /*0900*/  ST.E.128 desc[UR4][R4.64], RZ ;  /* 0x000000ff04007985 */ /* 0x000fe2000c101d04 */
[----:B------:R-:W-:-:S03]  /*0910*/  ISETP.NE.OR P1, PT, R228, RZ, P1 ;  /* 0x000000ffe400720c */ /* 0x000fc60000f25670 */
[----:B------:R-:W-:Y:S01]  /*0920*/  ST.E.128 desc[UR4][R4.64+0x800], RZ ;  /* 0x000800ff04007985 */ /* 0x000fe2000c101d04 */
[----:B------:R-:W-:-:S03]  /*0930*/  ISETP.NE.OR P2, PT, R228, RZ, P2 ;  /* 0x000000ffe400720c */ /* 0x000fc60001745670 */
[----:B------:R-:W-:Y:S01]  /*0940*/  ST.E.128 desc[UR4][R4.64+0x1000], RZ ;  /* 0x001000ff04007985 */ /* 0x000fe2000c101d04 */
[----:B------:R-:W-:-:S03]  /*0950*/  VIADD R9, R9, 0x38 ;  /* 0x0000003809097836 */ /* 0x000fc60000000000 */
[----:B------:R-:W-:Y:S04]  /*0960*/  ST.E.128 desc[UR4][R4.64+0x1800], RZ ;  /* 0x001800ff04007985 */ /* 0x000fe8000c101d04 */
[----:B------:R-:W-:Y:S04]  /*0970*/  ST.E.128 desc[UR4][R4.64+0x2000], RZ ;  /* 0x002000ff04007985 */ /* 0x000fe8000c101d04 */
[----:B------:R-:W-:Y:S04]  /*0980*/  ST.E.128 desc[UR4][R4.64+0x2800], RZ ;  /* 0x002800ff04007985 */ /* 0x000fe8000c101d04 */
[----:B------:R-:W-:Y:S04]  /*0990*/  ST.E.128 desc[UR4][R4.64+0x3000], RZ ;  /* 0x003000ff04007985 */ /* 0x000fe8000c101d04 */
[----:B------:R-:W-:Y:S04]  /*09a0*/  ST.E.128 desc[UR4][R4.64+0x3800], RZ ;  /* 0x003800ff04007985 */ /* 0x000fe8000c101d04 */
[----:B------:R1:W-:Y:S01]  /*09b0*/  @!P5 ST.E desc[UR4][R2.64+0x20], R0 ;  /* 0x000020000200d985 */ /* 0x0003e2000c101904 */
[----:B------:R-:W-:-:S02]  /*09c0*/  ISETP.NE.OR P4, PT, R228, RZ, P4 ;  /* 0x000000ffe400720c */ /* 0x000fc40002785670 */
[----:B------:R-:W-:Y:S01]  /*09d0*/  ISETP.NE.OR P3, PT, R228, RZ, P3 ;  /* 0x000000ffe400720c */ /* 0x000fe20001f65670 */
[----:B------:R-:W-:-:S05]  /*09e0*/  @!P6 IMAD.MOV.U32 R6, RZ, RZ, -0x800000 ;  /* 0xff800000ff06e424 */ /* 0x000fca00078e00ff */
[----:B------:R2:W-:Y:S01]  /*09f0*/  @!P6 ST.E desc[UR4][R2.64], R6 ;  /* 0x000000060200e985 */ /* 0x0005e2000c101904 */
[----:B-1----:R-:W-:-:S05]  /*0a00*/  @!P0 IMAD.MOV.U32 R0, RZ, RZ, -0x800000 ;  /* 0xff800000ff008424 */ /* 0x002fca00078e00ff */
[----:B------:R-:W-:Y:S01]  /*0a10*/  @!P0 ST.E desc[UR4][R2.64+0xc0], R0 ;  /* 0x0000c00002008985 */ /* 0x000fe2000c101904 */
[----:B------:R-:W-:Y:S01]  /*0a20*/  ISETP.GE.AND P0, PT, R9, R8, PT ;  /* 0x000000080900720c */ /* 0x000fe20003f06270 */
[----:B------:R-:W-:-:S03]  /*0a30*/  @!P2 IMAD.MOV.U32 R5, RZ, RZ, -0x800000 ;  /* 0xff800000ff05a424 */ /* 0x000fc600078e00ff */
[----:B------:R-:W-:Y:S01]  /*0a40*/  ISETP.NE.OR P0, PT, R228, RZ, P0 ;  /* 0x000000ffe400720c */ /* 0x000fe20000705670 */
[----:B------:R-:W-:Y:S01]  /*0a50*/  @!P1 IMAD.MOV.U32 R4, RZ, RZ, -0x800000 ;  /* 0xff800000ff049424 */ /* 0x000fe200078e00ff */
[----:B------:R1:W-:Y:S01]  /*0a60*/  @!P2 ST.E desc[UR4][R2.64+0x80], R5 ;  /* 0x000080050200a985 */ /* 0x0003e2000c101904 */
[----:B------:R-:W-:Y:S02]  /*0a70*/  @!P4 IMAD.MOV.U32 R7, RZ, RZ, -0x800000 ;  /* 0xff800000ff07c424 */ /* 0x000fe400078e00ff */
[----:B--2---:R-:W-:Y:S01]  /*0a80*/  @!P3 IMAD.MOV.U32 R6, RZ, RZ, -0x800000 ;  /* 0xff800000ff06b424 */ /* 0x004fe200078e00ff */
[----:B------:R2:W-:Y:S04]  /*0a90*/  @!P1 ST.E desc[UR4][R2.64+0xa0], R4 ;  /* 0x0000a00402009985 */ /* 0x0005e8000c101904 */
[----:B------:R-:W-:Y:S04]  /*0aa0*/  @!P4 ST.E desc[UR4][R2.64+0x40], R7 ;  /* 0x000040070200c985 */ /* 0x000fe8000c101904 */
[----:B------:R3:W-:Y:S01]  /*0ab0*/  @!P3 ST.E desc[UR4][R2.64+0x60], R6 ;  /* 0x000060060200b985 */ /* 0x0007e2000c101904 */
[----:B-1----:R-:W-:-:S02]  /*0ac0*/  IMAD.MOV.U32 R5, RZ, RZ, 0x0 ;  /* 0x00000000ff057424 */ /* 0x002fc400078e00ff */
[----:B--2---:R-:W-:-:S04]  /*0ad0*/  IMAD.MOV.U32 R4, RZ, RZ, R12 ;  /* 0x000000ffff047224 */ /* 0x004fc800078e000c */
[----:B---3--:R-:W-:Y:S05]  /*0ae0*/  @P0 RET.REL.NODEC R4 `(_ZN5flash24flash_fwd_splitkv_kernelI23Flash_fwd_kernel_traitsILi64ELi64ELi256ELi4ELb0ELb0EN7cutlass10bfloat16_tE19Flash_kernel_traitsILi64ELi64ELi256ELi4ES3_EELb0ELb0ELb0ELb1ELb1ELb0ELb1ELb0EEEvNS_16Flash_fwd_paramsE) ;  /* 0xfffffff404440950 */ /* 0x008fea0003c3ffff */
[----:B------:R-:W-:-:S05]  /*0af0*/  MOV R0, 0xff800000 ;  /* 0xff80000000007802 */ /* 0x000fca0000000f00 */
[----:B------:R1:W-:Y:S02]  /*0b00*/  ST.E desc[UR4][R2.64+0xe0], R0 ;  /* 0x0000e00002007985 */ /* 0x0003e4000c101904 */
[----:B-1----:R-:W-:Y:S02]  /*0b10*/  MOV R2, R12 ;  /* 0x0000000c00027202 */ /* 0x002fe40000000f00 */
[----:B------:R-:W-:-:S04]  /*0b20*/  MOV R3, 0x0 ;  /* 0x0000000000037802 */ /* 0x000fc80000000f00 */
[----:B------:R-:W-:Y:S05]  /*0b30*/  RET.REL.NODEC R2 `(_ZN5flash24flash_fwd_splitkv_kernelI23Flash_fwd_kernel_traitsILi64ELi64ELi256ELi4ELb0ELb0EN7cutlass10bfloat16_tE19Flash_kernel_traitsILi64ELi64ELi256ELi4ES3_EELb0ELb0ELb0ELb1ELb1ELb0ELb1ELb0EEEvNS_16Flash_fwd_paramsE) ;  /* 0xfffffff402307950 */ /* 0x000fea0003c3ffff */
.L_x_4889:
[----:B------:R-:W2:Y:S04]  /*0b40*/  LD.E.64 R2, desc[UR4][R168.64+0x158] ;  /* 0x00015804a8027980 */ /* 0x000ea8000c101b00 */
[----:B------:R-:W3:Y:S04]  /*0b50*/  LD.E.64 R244, desc[UR4][R168.64+0x160] ;  /* 0x00016004a8f47980 */ /* 0x000ee8000c101b00 */
[----:B------:R1:W5:Y:S01]  /*0b60*/  LDL R26, [R1] ;  /* 0x00000000011a7983 */ /* 0x0003620000100800 */
[----:B------:R-:W-:Y:S01]  /*0b70*/  IMAD.MOV.U32 R10, RZ, RZ, R252 ;  /* 0x000000ffff0a7224 */ /* 0x000fe200078e00fc */
[----:B------:R-:W-:Y:S01]  /*0b80*/  BSSY.RECONVERGENT B0, `(.L_x_4890) ;  /* 0x00000b2000007945 */ /* 0x000fe20003800200 */
[----:B--2---:R-:W-:-:S04]  /*0b90*/  ISETP.NE.U32.AND P0, PT, R2, RZ, PT ;  /* 0x000000ff0200720c */ /* 0x004fc80003f05070 */
[----:B------:R-:W-:-:S13]  /*0ba0*/  ISETP.NE.AND.EX P0, PT, R3, RZ, PT, P0 ;  /* 0x000000ff0300720c */ /* 0x000fda0003f05300 */
[----:B------:R-:W-:-:S05]  /*0bb0*/  @P0 IMAD.WIDE.U32 R2, R252, 0x4, R2 ;  /* 0x00000004fc020825 */ /* 0x000fca00078e0002 */
        /* <DEDUP_REMOVED lines=11> */
[----:B-----5:R-:W4:Y:S04]  /*0c70*/  LD.E.64 R10, desc[UR4][R28.64+0x50] ;  /* 0x000050041c0a7980 */ /* 0x020f28000c101b00 */
        /* <DEDUP_REMOVED lines=91> */
.L_x_4891:
[----:B------:R-:W2:Y:S04]  /*1230*/  LD.E R15, desc[UR4][R168.64+0x68] ;  /* 0x00006804a80f7980 */ /* 0x000ea8000c101900 */
[----:B------:R-:W3:Y:S04]  /*1240*/  LD.E.64 R50, desc[UR4][R168.64+0x38] ;  /* 0x00003804a8327980 */ /* 0x000ee8000c101b00 */
[----:B------:R-:W4:Y:S01]  /*1250*/  LD.E.64 R8, desc[UR4][R168.64+0x20] ;  /* 0x00002004a8087980 */ /* 0x000f22000c101b00 */
[----:B------:R-:W-:Y:S02]  /*1260*/  MOV R28, R168 ;  /* 0x000000a8001c7202 */ /* 0x000fe40000000f00 */
[----:B------:R-:W-:-:S05]  /*1270*/  MOV R29, R169 ;  /* 0x000000a9001d7202 */ /* 0x000fca0000000f00 */
[----:B------:R-:W4:Y:S04]  /*1280*/  LD.E.64 R48, desc[UR4][R28.64+0x40] ;  /* 0x000040041c307980 */ /* 0x000f28000c101b00 */
[----:B------:R-:W4:Y:S04]  /*1290*/  LD.E.64 R16, desc[UR4][R28.64+0x28] ;  /* 0x000028041c107980 */ /* 0x000f28000c101b00 */
[----:B------:R-:W4:Y:S04]  /*12a0*/  LD.E.64 R12, desc[UR4][R28.64+0x50] ;  /* 0x000050041c0c7980 */ /* 0x000f28000c101b00 */
[----:B------:R1:W5:Y:S01]  /*12b0*/  LD.E.64 R32, desc[UR4][R28.64+0x58] ;  /* 0x000058041c207980 */ /* 0x000362000c101b00 */
[----:B------:R-:W-:-:S02]  /*12c0*/  SHF.R.S32.HI R7, RZ, 0x1f, R11 ;  /* 0x0000001fff077819 */ /* 0x000fc4000001140b */
[----:B-----5:R-:W-:Y:S02]  /*12d0*/  SHF.R.S32.HI R14, RZ, 0x1f, R10 ;  /* 0x0000001fff0e7819 */ /* 0x020fe4000001140a */
[----:B------:R-:W-:-:S04]  /*12e0*/  LEA R171, R247, 0xffffff00, 0x8 ;  /* 0xffffff00f7ab7811 */ /* 0x000fc800078e40ff */
[----:B------:R-:W-:Y:S01]  /*12f0*/  SHF.R.S32.HI R20, RZ, 0x1f, R171 ;  /* 0x0000001fff147819 */ /* 0x000fe200000114ab */
[----:B------:R-:W-:Y:S01]  /*1300*/  IMAD.MOV.U32 R234, RZ, RZ, RZ ;  /* 0x000000ffffea7224 */ /* 0x000fe200078e00ff */
[----:B------:R-:W-:Y:S02]  /*1310*/  MOV R227, RZ ;  /* 0x000000ff00e37202 */ /* 0x000fe40000000f00 */
[----:B--2---:R-:W-:-:S05]  /*1320*/  IABS R0, R15 ;  /* 0x0000000f00007213 */ /* 0x004fca0000000000 */
[----:B------:R-:W-:-:S04]  /*1330*/  IMAD.MOV.U32 R5, RZ, RZ, R0 ;  /* 0x000000ffff057224 */ /* 0x000fc800078e0000 */
        /* <DEDUP_REMOVED lines=10> */
[----:B------:R-:W-:-:S05]  /*13e0*/  IADD3 R2, PT, PT, RZ, -R6, RZ ;  /* 0x80000006ff027210 */ /* 0x000fca0007ffe0ff */
[----:B------:R-:W-:-:S04]  /*13f0*/  IMAD.HI.U32 R4, R4, R0, RZ ;  /* 0x0000000004047227 */ /* 0x000fc800078e00ff */
[----:B------:R-:W-:-:S05]  /*1400*/  IMAD R0, R4, R2, R0 ;  /* 0x0000000204007224 */ /* 0x000fca00078e0200 */
[----:B------:R-:W-:Y:S01]  /*1410*/  ISETP.GT.U32.AND P1, PT, R5, R0, PT ;  /* 0x000000000500720c */ /* 0x000fe20003f24070 */
[-C--:B---3--:R-:W-:Y:S02]  /*1420*/  IMAD R6, R51, R11.reuse, RZ ;  /* 0x0000000b33067224 */ /* 0x088fe400078e02ff */
[----:B------:R-:W-:-:S10]  /*1430*/  IMAD.WIDE.U32 R2, R50, R11, RZ ;  /* 0x0000000b32027225 */ /* 0x000fd400078e00ff */
[----:B------:R-:W-:Y:S02]  /*1440*/  @!P1 IMAD.IADD R0, R0, 0x1, -R5 ;  /* 0x0000000100009824 */ /* 0x000fe400078e0a05 */
[----:B------:R-:W-:-:S03]  /*1450*/  IMAD R6, R50, R7, R6 ;  /* 0x0000000732067224 */ /* 0x000fc600078e0206 */
[----:B------:R-:W-:Y:S01]  /*1460*/  ISETP.GE.U32.AND P2, PT, R0, R5, PT ;  /* 0x000000050000720c */ /* 0x000fe20003f46070 */
[----:B----4-:R-:W-:Y:S01]  /*1470*/  IMAD R0, R9, R10, RZ ;  /* 0x0000000a09007224 */ /* 0x010fe200078e02ff */
[----:B------:R-:W-:Y:S02]  /*1480*/  IADD3 R3, PT, PT, R3, R6, RZ ;  /* 0x0000000603037210 */ /* 0x000fe40007ffe0ff */
[----:B------:R-:W-:Y:S02]  /*1490*/  LOP3.LUT R5, R26, R15, RZ, 0x3c, !PT ;  /* 0x0000000f1a057212 */ /* 0x000fe400078e3cff */
[----:B------:R-:W-:Y:S01]  /*14a0*/  @!P1 IADD3 R4, PT, PT, R4, 0x1, RZ ;  /* 0x0000000104049810 */ /* 0x000fe20007ffe0ff */
[C---:B------:R-:W-:Y:S01]  /*14b0*/  IMAD R0, R8.reuse, R14, R0 ;  /* 0x0000000e08007224 */ /* 0x040fe200078e0200 */
[----:B------:R-:W-:Y:S01]  /*14c0*/  ISETP.GE.AND P0, PT, R5, RZ, PT ;  /* 0x000000ff0500720c */ /* 0x000fe20003f06270 */
[----:B------:R-:W-:Y:S01]  /*14d0*/  IMAD.WIDE.U32 R2, R8, R10, R2 ;  /* 0x0000000a08027225 */ /* 0x000fe200078e0002 */
[----:B------:R-:W-:-:S03]  /*14e0*/  ISETP.NE.AND P1, PT, R15, RZ, PT ;  /* 0x000000ff0f00720c */ /* 0x000fc60003f25270 */
[----:B------:R-:W-:Y:S01]  /*14f0*/  @P2 IADD3 R4, PT, PT, R4, 0x1, RZ ;  /* 0x0000000104042810 */ /* 0x000fe20007ffe0ff */
[----:B------:R-:W-:Y:S02]  /*1500*/  IMAD.IADD R3, R3, 0x1, R0 ;  /* 0x0000000103037824 */ /* 0x000fe400078e0200 */
[----:B------:R-:W-:Y:S01]  /*1510*/  IMAD R5, R51, R171, RZ ;  /* 0x000000ab33057224 */ /* 0x000fe200078e02ff */
[----:B------:R-:W-:Y:S01]  /*1520*/  MOV R0, R4 ;  /* 0x0000000400007202 */ /* 0x000fe20000000f00 */
[----:B------:R-:W-:Y:S02]  /*1530*/  IMAD R4, R49, R11, RZ ;  /* 0x0000000b31047224 */ /* 0x000fe400078e02ff */
[C---:B------:R-:W-:Y:S02]  /*1540*/  IMAD R5, R50.reuse, R20, R5 ;  /* 0x0000001432057224 */ /* 0x040fe400078e0205 */
[----:B------:R-:W-:-:S04]  /*1550*/  IMAD.WIDE.U32 R2, R50, R171, R2 ;  /* 0x000000ab32027225 */ /* 0x000fc800078e0002 */
[C---:B------:R-:W-:Y:S02]  /*1560*/  IMAD R4, R48.reuse, R7, R4 ;  /* 0x0000000730047224 */ /* 0x040fe400078e0204 */
[----:B------:R-:W-:Y:S01]  /*1570*/  IMAD.WIDE.U32 R6, R48, R11, RZ ;  /* 0x0000000b30067225 */ /* 0x000fe200078e00ff */
[----:B------:R-:W-:-:S03]  /*1580*/  IADD3 R5, PT, PT, R3, R5, RZ ;  /* 0x0000000503057210 */ /* 0x000fc60007ffe0ff */
[----:B------:R-:W-:Y:S01]  /*1590*/  @!P0 IMAD.MOV R0, RZ, RZ, -R0 ;  /* 0x000000ffff008224 */ /* 0x000fe200078e0a00 */
[----:B------:R-:W-:Y:S02]  /*15a0*/  @!P1 LOP3.LUT R0, RZ, R15, RZ, 0x33, !PT ;  /* 0x0000000fff009212 */ /* 0x000fe400078e33ff */
[----:B------:R-:W-:Y:S01]  /*15b0*/  IADD3 R3, PT, PT, R7, R4, RZ ;  /* 0x0000000407037210 */ /* 0x000fe20007ffe0ff */
[----:B------:R-:W-:Y:S01]  /*15c0*/  IMAD.MOV.U32 R4, RZ, RZ, R2 ;  /* 0x000000ffff047224 */ /* 0x000fe200078e0002 */
[----:B------:R-:W-:Y:S01]  /*15d0*/  MOV R2, R6 ;  /* 0x0000000600027202 */ /* 0x000fe20000000f00 */
[----:B------:R-:W-:Y:S01]  /*15e0*/  IMAD R7, R17, R10, RZ ;  /* 0x0000000a11077224 */ /* 0x000fe200078e02ff */
[----:B------:R-:W-:Y:S01]  /*15f0*/  SHF.R.S32.HI R9, RZ, 0x1f, R0 ;  /* 0x0000001fff097819 */ /* 0x000fe20000011400 */
[-C--:B------:R-:W-:Y:S02]  /*1600*/  IMAD R8, R13, R0.reuse, RZ ;  /* 0x000000000d087224 */ /* 0x080fe400078e02ff */
[----:B------:R-:W-:-:S04]  /*1610*/  IMAD.WIDE.U32 R4, R12, R0, R4 ;  /* 0x000000000c047225 */ /* 0x000fc800078e0004 */
[C---:B------:R-:W-:Y:S02]  /*1620*/  IMAD R0, R16.reuse, R14, R7 ;  /* 0x0000000e10007224 */ /* 0x040fe400078e0207 */
[----:B------:R-:W-:-:S04]  /*1630*/  IMAD.WIDE.U32 R2, R16, R10, R2 ;  /* 0x0000000a10027225 */ /* 0x000fc800078e0002 */
[----:B------:R-:W-:Y:S01]  /*1640*/  IMAD R8, R12, R9, R8 ;  /* 0x000000090c087224 */ /* 0x000fe200078e0208 */
[----:B------:R-:W-:Y:S02]  /*1650*/  MOV R21, R4 ;  /* 0x0000000400157202 */ /* 0x000fe40000000f00 */
[----:B------:R-:W-:Y:S01]  /*1660*/  IADD3 R16, PT, PT, R3, R0, RZ ;  /* 0x0000000003107210 */ /* 0x000fe20007ffe0ff */
[----:B------:R-:W-:Y:S01]  /*1670*/  IMAD.IADD R24, R5, 0x1, R8 ;  /* 0x0000000105187824 */ /* 0x000fe200078e0208 */
[----:B------:R-:W-:Y:S02]  /*1680*/  MOV R9, R2 ;  /* 0x0000000200097202 */ /* 0x000fe40000000f00 */
[----:B------:R-:W-:Y:S02]  /*1690*/  MOV R14, R171 ;  /* 0x000000ab000e7202 */ /* 0x000fe40000000f00 */
.L_x_4892:
[----:B------:R-:W-:Y:S05]  /*16a0*/  BSYNC.RECONVERGENT B0 ;  /* 0x0000000000007941 */ /* 0x000fea0003800200 */
.L_x_4890:
[----:B------:R-:W2:Y:S04]  /*16b0*/  LD.E.64 R10, desc[UR4][R28.64+0x18] ;  /* 0x000018041c0a7980 */ /* 0x000ea8000c101b00 */
[----:B------:R-:W3:Y:S04]  /*16c0*/  LD.E.64 R18, desc[UR4][R28.64+0x48] ;  /* 0x000048041c127980 */ /* 0x000ee8000c101b00 */
[----:B------:R-:W4:Y:S04]  /*16d0*/  LD.E.64 R2, desc[UR4][R28.64+0x30] ;  /* 0x000030041c027980 */ /* 0x000f28000c101b00 */
[----:B------:R-:W4:Y:S04]  /*16e0*/  LD.E.64 R22, desc[UR4][R28.64+0x8] ;  /* 0x000008041c167980 */ /* 0x000f28000c101b00 */
[----:B------:R-:W4:Y:S04]  /*16f0*/  LD.E.64 R12, desc[UR4][R28.64] ;  /* 0x000000041c0c7980 */ /* 0x000f28000c101b00 */
[----:B------:R-:W4:Y:S01]  /*1700*/  LD.E.64 R34, desc[UR4][R28.64+0x10] ;  /* 0x000010041c227980 */ /* 0x000f22000c101b00 */
[-C--:B------:R-:W-:Y:S01]  /*1710*/  IABS R6, R15.reuse ;  /* 0x0000000f00067213 */ /* 0x080fe20000000000 */
[----:B------:R-:W-:Y:S01]  /*1720*/  IMAD.SHL.U32 R233, R228, 0x8, RZ ;  /* 0x00000008e4e97824 */ /* 0x000fe200078e00ff */
[----:B------:R-:W-:Y:S01]  /*1730*/  IABS R8, R15 ;  /* 0x0000000f00087213 */ /* 0x000fe20000000000 */
[----:B------:R-:W1:Y:S01]  /*1740*/  S2UR UR6, SR_CgaCtaId ;  /* 0x00000000000679c3 */ /* 0x000e620000008800 */
[----:B------:R-:W1:Y:S01]  /*1750*/  I2F.RP R4, R6 ;  /* 0x0000000600047306 */ /* 0x000e620000209400 */
[C---:B------:R-:W-:Y:S01]  /*1760*/  IMAD.SHL.U32 R229, R50.reuse, 0x20, RZ ;  /* 0x0000002032e57824 */ /* 0x040fe200078e00ff */
[----:B------:R-:W-:Y:S01]  /*1770*/  SHF.L.U64.HI R230, R50, 0x5, R51 ;  /* 0x0000000532e67819 */ /* 0x000fe20000010233 */
[----:B------:R-:W-:Y:S01]  /*1780*/  UMOV UR7, 0x400 ;  /* 0x0000040000077882 */ /* 0x000fe20000000000 */
[C---:B-----5:R-:W-:Y:S01]  /*1790*/  IMAD.SHL.U32 R232, R48.reuse, 0x20, RZ ;  /* 0x0000002030e87824 */ /* 0x060fe200078e00ff */
[----:B------:R-:W-:Y:S01]  /*17a0*/  SHF.L.U64.HI R231, R48, 0x5, R49 ;  /* 0x0000000530e77819 */ /* 0x000fe20000010231 */
[C---:B------:R-:W-:Y:S01]  /*17b0*/  IMAD.SHL.U32 R31, R228.reuse, 0x40, RZ ;  /* 0x00000040e41f7824 */ /* 0x040fe200078e00ff */
[----:B------:R-:W-:Y:S01]  /*17c0*/  SHF.R.U32.HI R225, RZ, 0x1, R228 ;  /* 0x00000001ffe17819 */ /* 0x000fe200000116e4 */
[----:B------:R-:W-:Y:S01]  /*17d0*/  IMAD.SHL.U32 R226, R228, 0x20, RZ ;  /* 0x00000020e4e27824 */ /* 0x000fe200078e00ff */
[----:B------:R-:W-:Y:S01]  /*17e0*/  MOV R170, 0x40 ;  /* 0x0000004000aa7802 */ /* 0x000fe20000000f00 */
[----:B------:R-:W-:-:S03]  /*17f0*/  IMAD.MOV.U32 R235, RZ, RZ, R227 ;  /* 0x000000ffffeb7224 */ /* 0x000fc600078e00e3 */
[----:B------:R-:W-:Y:S01]  /*1800*/  LOP3.LUT R226, R226, 0x7c00, RZ, 0xc0, !PT ;  /* 0x00007c00e2e27812 */ /* 0x000fe200078ec0ff */
[----:B-1----:R-:W1:Y:S01]  /*1810*/  MUFU.RCP R4, R4 ;  /* 0x0000000400047308 */ /* 0x002e620000001000 */
[----:B------:R-:W-:-:S06]  /*1820*/  ULEA UR6, UR6, UR7, 0x18 ;  /* 0x0000000706067291 */ /* 0x000fcc000f8ec0ff */
[----:B------:R-:W-:Y:S01]  /*1830*/  MOV R224, UR6 ;  /* 0x0000000600e07c02 */ /* 0x000fe20008000f00 */
[----:B-1----:R-:W-:-:S04]  /*1840*/  VIADD R4, R4, 0xffffffe ;  /* 0x0ffffffe04047836 */ /* 0x002fc80000000000 */
[----:B------:R-:W1:Y:S02]  /*1850*/  F2I.FTZ.U32.TRUNC.NTZ R5, R4 ;  /* 0x0000000400057305 */ /* 0x000e64000021f000 */
[----:B-1----:R-:W-:Y:S02]  /*1860*/  IMAD.MOV R0, RZ, RZ, -R5 ;  /* 0x000000ffff007224 */ /* 0x002fe400078e0a05 */
[----:B------:R-:W-:Y:S02]  /*1870*/  IMAD.MOV.U32 R4, RZ, RZ, RZ ;  /* 0x000000ffff047224 */ /* 0x000fe400078e00ff */
[----:B------:R-:W-:Y:S01]  /*1880*/  IMAD R7, R0, R6, RZ ;  /* 0x0000000600077224 */ /* 0x000fe200078e02ff */
[----:B------:R-:W-:-:S03]  /*1890*/  IABS R0, R26 ;  /* 0x0000001a00007213 */ /* 0x000fc60000000000 */
[----:B------:R-:W-:-:S04]  /*18a0*/  IMAD.HI.U32 R7, R5, R7, R4 ;  /* 0x0000000705077227 */ /* 0x000fc800078e0004 */
[----:B------:R-:W-:Y:S01]  /*18b0*/  IMAD.MOV.U32 R5, RZ, RZ, R0 ;  /* 0x000000ffff057224 */ /* 0x000fe200078e0000 */
[----:B------:R-:W-:-:S05]  /*18c0*/  IADD3 R0, PT, PT, RZ, -R8, RZ ;  /* 0x80000008ff007210 */ /* 0x000fca0007ffe0ff */
[----:B------:R-:W-:Y:S02]  /*18d0*/  IMAD.MOV.U32 R4, RZ, RZ, R0 ;  /* 0x000000ffff047224 */ /* 0x000fe400078e0000 */
[----:B------:R-:W-:-:S04]  /*18e0*/  IMAD.HI.U32 R0, R7, R5, RZ ;  /* 0x0000000507007227 */ /* 0x000fc800078e00ff */
[----:B------:R-:W-:Y:S01]  /*18f0*/  IMAD R5, R0, R4, R5 ;  /* 0x0000000400057224 */ /* 0x000fe200078e0205 */
[----:B------:R-:W-:-:S04]  /*1900*/  LOP3.LUT R4, R233, 0x38, RZ, 0xc0, !PT ;  /* 0x00000038e9047812 */ /* 0x000fc800078ec0ff */
[----:B------:R-:W-:Y:S02]  /*1910*/  ISETP.GT.U32.AND P1, PT, R6, R5, PT ;  /* 0x000000050600720c */ /* 0x000fe40003f24070 */
[----:B------:R-:W-:-:S04]  /*1920*/  IADD3 R8, P0, PT, R4, R9, RZ ;  /* 0x0000000904087210 */ /* 0x000fc80007f1e0ff */
[----:B------:R-:W-:-:S03]  /*1930*/  IADD3.X R9, PT, PT, RZ, R16, RZ, P0, !PT ;  /* 0x00000010ff097210 */ /* 0x000fc600007fe4ff */
[----:B------:R-:W-:-:S04]  /*1940*/  IMAD.WIDE.U32 R8, R14, R48, R8 ;  /* 0x000000300e087225 */ /* 0x000fc800078e0008 */
[----:B------:R-:W-:Y:S02]  /*1950*/  @!P1 IMAD.IADD R5, R5, 0x1, -R6 ;  /* 0x0000000105059824 */ /* 0x000fe400078e0a06 */
[----:B------:R-:W-:Y:S01]  /*1960*/  @!P1 VIADD R0, R0, 0x1 ;  /* 0x0000000100009836 */ /* 0x000fe20000000000 */
[----:B------:R-:W-:Y:S02]  /*1970*/  ISETP.NE.AND P1, PT, R15, RZ, PT ;  /* 0x000000ff0f00720c */ /* 0x000fe40003f25270 */
[----:B------:R-:W-:Y:S01]  /*1980*/  ISETP.GE.U32.AND P2, PT, R5, R6, PT ;  /* 0x000000060500720c */ /* 0x000fe20003f46070 */
[----:B------:R-:W-:Y:S01]  /*1990*/  IMAD R5, R20, R48, RZ ;  /* 0x0000003014057224 */ /* 0x000fe200078e02ff */
[----:B------:R-:W-:-:S03]  /*19a0*/  LOP3.LUT R6, R26, R15, RZ, 0x3c, !PT ;  /* 0x0000000f1a067212 */ /* 0x000fc600078e3cff */
[----:B------:R-:W-:Y:S01]  /*19b0*/  IMAD R16, R14, R49, R5 ;  /* 0x000000310e107224 */ /* 0x000fe200078e0205 */
[----:B------:R-:W-:Y:S01]  /*19c0*/  ISETP.GE.AND P0, PT, R6, RZ, PT ;  /* 0x000000ff0600720c */ /* 0x000fe20003f06270 */
[----:B------:R-:W-:Y:S01]  /*19d0*/  IMAD.MOV.U32 R5, RZ, RZ, RZ ;  /* 0x000000ffff057224 */ /* 0x000fe200078e00ff */
[----:B------:R-:W-:Y:S02]  /*19e0*/  SHF.R.U32.HI R14, RZ, 0x3, R228 ;  /* 0x00000003ff0e7819 */ /* 0x000fe400000116e4 */
[----:B------:R-:W-:Y:S01]  /*19f0*/  IADD3 R17, PT, PT, R9, R16, RZ ;  /* 0x0000001009117210 */ /* 0x000fe20007ffe0ff */
[----:B------:R-:W-:Y:S01]  /*1a00*/  IMAD.MOV.U32 R16, RZ, RZ, R8 ;  /* 0x000000ffff107224 */ /* 0x000fe200078e0008 */
[----:B------:R-:W-:Y:S01]  /*1a10*/  SHF.R.S32.HI R8, RZ, 0x1f, R26 ;  /* 0x0000001fff087819 */ /* 0x000fe2000001141a */
[----:B------:R-:W-:Y:S01]  /*1a20*/  @P2 VIADD R0, R0, 0x1 ;  /* 0x0000000100002836 */ /* 0x000fe20000000000 */
[----:B------:R-:W-:-:S05]  /*1a30*/  IADD3 R20, P2, PT, R4, R21, RZ ;  /* 0x0000001504147210 */ /* 0x000fca0007f5e0ff */
[----:B------:R-:W-:Y:S01]  /*1a40*/  @!P0 IMAD.MOV R0, RZ, RZ, -R0 ;  /* 0x000000ffff008224 */ /* 0x000fe200078e0a00 */
[----:B------:R-:W-:Y:S01]  /*1a50*/  @!P1 LOP3.LUT R0, RZ, R15, RZ, 0x33, !PT ;  /* 0x0000000fff009212 */ /* 0x000fe200078e33ff */
[----:B------:R-:W-:Y:S02]  /*1a60*/  IMAD.MOV.U32 R15, RZ, RZ, RZ ;  /* 0x000000ffff0f7224 */ /* 0x000fe400078e00ff */
[----:B------:R-:W-:Y:S02]  /*1a70*/  IMAD.X R21, RZ, RZ, R24, P2 ;  /* 0x000000ffff157224 */ /* 0x000fe400010e0618 */
[----:B------:R-:W-:-:S04]  /*1a80*/  IMAD.WIDE.U32 R24, R25, 0x40, R14 ;  /* 0x0000004019187825 */ /* 0x000fc800078e000e */
[----:B------:R-:W-:Y:S02]  /*1a90*/  IMAD R15, R51, R14, RZ ;  /* 0x0000000e330f7224 */ /* 0x000fe400078e02ff */
[-C--:B--2---:R-:W-:Y:S02]  /*1aa0*/  IMAD R11, R11, R252.reuse, RZ ;  /* 0x000000fc0b0b7224 */ /* 0x084fe400078e02ff */
[----:B------:R-:W-:-:S04]  /*1ab0*/  IMAD.WIDE.U32 R6, R10, R252, R4 ;  /* 0x000000fc0a067225 */ /* 0x000fc800078e0004 */
[----:B------:R-:W-:Y:S01]  /*1ac0*/  IMAD.IADD R5, R7, 0x1, R11 ;  /* 0x0000000107057824 */ /* 0x000fe200078e020b */
[----:B------:R-:W-:Y:S01]  /*1ad0*/  MOV R4, R6 ;  /* 0x0000000600047202 */ /* 0x000fe20000000f00 */
[----:B---3--:R-:W-:Y:S01]  /*1ae0*/  IMAD R7, R19, R26, RZ ;  /* 0x0000001a13077224 */ /* 0x008fe200078e02ff */
[C---:B----4-:R-:W-:Y:S01]  /*1af0*/  SHF.L.U64.HI R11, R2.reuse, 0x5, R3 ;  /* 0x00000005020b7819 */ /* 0x050fe20000010203 */
[C---:B------:R-:W-:Y:S01]  /*1b00*/  IMAD.SHL.U32 R6, R2.reuse, 0x10, RZ ;  /* 0x0000001002067824 */ /* 0x040fe200078e00ff */
[----:B------:R-:W-:Y:S01]  /*1b10*/  SHF.L.U32 R10, R2, 0x5, RZ ;  /* 0x00000005020a7819 */ /* 0x000fe200000006ff */
[----:B------:R-:W-:Y:S01]  /*1b20*/  IMAD R30, R18, R8, R7 ;  /* 0x00000008121e7224 */ /* 0x000fe200078e0207 */
[----:B------:R-:W-:Y:S01]  /*1b30*/  SHF.L.U64.HI R7, R2, 0x4, R3 ;  /* 0x0000000402077819 */ /* 0x000fe20000010203 */
[----:B------:R-:W-:-:S04]  /*1b40*/  IMAD.WIDE.U32 R8, R26, R18, R4 ;  /* 0x000000121a087225 */ /* 0x000fc800078e0004 */
[----:B------:R-:W-:-:S04]  /*1b50*/  IMAD.WIDE.U32 R4, R14, R50, R20 ;  /* 0x000000320e047225 */ /* 0x000fc800078e0014 */
[----:B------:R-:W-:Y:S01]  /*1b60*/  IMAD R21, R25, R2, RZ ;  /* 0x0000000219157224 */ /* 0x000fe200078e02ff */
[----:B------:R-:W-:Y:S01]  /*1b70*/  LEA R237, P0, R4, R22, 0x1 ;  /* 0x0000001604ed7211 */ /* 0x000fe200078008ff */
[----:B------:R-:W-:Y:S01]  /*1b80*/  IMAD.IADD R20, R5, 0x1, R15 ;  /* 0x0000000105147824 */ /* 0x000fe200078e020f */
[----:B------:R-:W-:Y:S01]  /*1b90*/  SHF.R.S32.HI R5, RZ, 0x1f, R0 ;  /* 0x0000001fff057819 */ /* 0x000fe20000011400 */
[----:B------:R-:W-:-:S03]  /*1ba0*/  IMAD.WIDE.U32 R26, R0, R32, R16 ;  /* 0x00000020001a7225 */ /* 0x000fc600078e0010 */
[----:B------:R-:W-:Y:S01]  /*1bb0*/  LEA.HI.X R236, R4, R23, R20, 0x1, P0 ;  /* 0x0000001704ec7211 */ /* 0x000fe200000f0c14 */
[----:B------:R-:W-:Y:S01]  /*1bc0*/  IMAD R0, R33, R0, RZ ;  /* 0x0000000021007224 */ /* 0x000fe200078e02ff */
[----:B------:R-:W-:Y:S01]  /*1bd0*/  MOV R4, R8 ;  /* 0x0000000800047202 */ /* 0x000fe20000000f00 */
[----:B------:R-:W-:-:S04]  /*1be0*/  IMAD.WIDE.U32 R10, R2, R24, R10 ;  /* 0x00000018020a7225 */ /* 0x000fc800078e000a */
[----:B------:R-:W-:Y:S01]  /*1bf0*/  IMAD R15, R3, R24, R21 ;  /* 0x00000018030f7224 */ /* 0x000fe200078e0215 */
[--C-:B------:R-:W-:Y:S01]  /*1c00*/  IADD3 R21, P1, P0, R8, R10, R6.reuse ;  /* 0x0000000a08157210 */ /* 0x100fe2000783e006 */
[----:B------:R-:W-:Y:S01]  /*1c10*/  IMAD.WIDE.U32 R18, R2, R24, R6 ;  /* 0x0000001802127225 */ /* 0x000fe200078e0006 */
[----:B------:R-:W-:-:S03]  /*1c20*/  IADD3 R6, P2, PT, R8, R10, RZ ;  /* 0x0000000a08067210 */ /* 0x000fc60007f5e0ff */
[----:B------:R-:W-:Y:S02]  /*1c30*/  IMAD R32, R5, R32, R0 ;  /* 0x0000002005207224 */ /* 0x000fe400078e0200 */
[----:B------:R-:W-:Y:S01]  /*1c40*/  IMAD.IADD R5, R9, 0x1, R30 ;  /* 0x0000000109057824 */ /* 0x000fe200078e021e */
[----:B------:R-:W-:Y:S01]  /*1c50*/  IADD3 R9, P3, PT, R8, R18, RZ ;  /* 0x0000001208097210 */ /* 0x000fe20007f7e0ff */
[----:B------:R-:W-:Y:S02]  /*1c60*/  IMAD.IADD R0, R15, 0x1, R11 ;  /* 0x000000010f007824 */ /* 0x000fe400078e020b */
[----:B------:R-:W-:Y:S01]  /*1c70*/  IMAD.WIDE.U32 R2, R2, R24, R4 ;  /* 0x0000001802027225 */ /* 0x000fe200078e0004 */
[C---:B------:R-:W-:Y:S02]  /*1c80*/  IADD3.X R18, PT, PT, R5.reuse, R15, R19, P3, !PT ;  /* 0x0000000f05127210 */ /* 0x040fe40001ffe413 */
[----:B------:R-:W-:Y:S01]  /*1c90*/  IADD3.X R25, PT, PT, R5, R0, R7, P1, P0 ;  /* 0x0000000005197210 */ /* 0x000fe20000fe0407 */
[----:B------:R-:W-:Y:S01]  /*1ca0*/  IMAD.X R7, R0, 0x1, R5, P2 ;  /* 0x0000000100077824 */ /* 0x000fe200010e0605 */
[----:B------:R-:W-:Y:S01]  /*1cb0*/  IADD3 R10, P0, PT, R229, R237, RZ ;  /* 0x000000ede50a7210 */ /* 0x000fe20007f1e0ff */
[----:B------:R-:W-:Y:S01]  /*1cc0*/  IMAD.IADD R15, R3, 0x1, R15 ;  /* 0x00000001030f7824 */ /* 0x000fe200078e020f */
[----:B------:R-:W-:-:S02]  /*1cd0*/  LEA R22, P3, R9, R12, 0x1 ;  /* 0x0000000c09167211 */ /* 0x000fc400078608ff */
[----:B------:R-:W-:Y:S01]  /*1ce0*/  LOP3.LUT R0, R233, 0x1c0, RZ, 0xc0, !PT ;  /* 0x000001c0e9007812 */ /* 0x000fe200078ec0ff */
[----:B------:R-:W-:Y:S01]  /*1cf0*/  IMAD.X R11, R230, 0x1, R236, P0 ;  /* 0x00000001e60b7824 */ /* 0x000fe200000e06ec */
[----:B------:R-:W-:Y:S02]  /*1d00*/  LEA.HI.X R23, R9, R13, R18, 0x1, P3 ;  /* 0x0000000d09177211 */ /* 0x000fe400018f0c12 */
[----:B------:R-:W-:Y:S02]  /*1d10*/  IADD3 R8, P0, PT, R10, R229, RZ ;  /* 0x000000e50a087210 */ /* 0x000fe40007f1e0ff */
[----:B------:R-:W-:Y:S02]  /*1d20*/  LEA R18, P1, R6, R12, 0x1 ;  /* 0x0000000c06127211 */ /* 0x000fe400078208ff */
[----:B------:R-:W-:Y:S01]  /*1d30*/  LOP3.LUT R0, R0, 0x38, R228, 0xf8, !PT ;  /* 0x0000003800007812 */ /* 0x000fe200078ef8e4 */
[----:B------:R-:W-:Y:S01]  /*1d40*/  IMAD.X R9, R11, 0x1, R230, P0 ;  /* 0x000000010b097824 */ /* 0x000fe200000e06e6 */
[----:B------:R-:W-:-:S02]  /*1d50*/  LEA.HI.X R19, R6, R13, R7, 0x1, P1 ;  /* 0x0000000d06137211 */ /* 0x000fc400008f0c07 */
[-C--:B------:R-:W-:Y:S02]  /*1d60*/  IADD3 R6, P0, PT, R8, R229.reuse, RZ ;  /* 0x000000e508067210 */ /* 0x080fe40007f1e0ff */
[----:B------:R-:W-:Y:S02]  /*1d70*/  LEA R16, P2, R2, R12, 0x1 ;  /* 0x0000000c02107211 */ /* 0x000fe400078408ff */
[----:B------:R-:W-:Y:S01]  /*1d80*/  LOP3.LUT R0, R0, 0x38, R233, 0x78, !PT ;  /* 0x0000003800007812 */ /* 0x000fe200078e78e9 */
[--C-:B------:R-:W-:Y:S01]  /*1d90*/  IMAD.X R7, R9, 0x1, R230.reuse, P0 ;  /* 0x0000000109077824 */ /* 0x100fe200000e06e6 */
[----:B------:R-:W-:Y:S02]  /*1da0*/  IADD3 R4, P0, PT, R6, R229, RZ ;  /* 0x000000e506047210 */ /* 0x000fe40007f1e0ff */
[----:B------:R-:W-:Y:S02]  /*1db0*/  LEA.HI.X R17, R2, R13, R15, 0x1, P2 ;  /* 0x0000000d02117211 */ /* 0x000fe400010f0c0f */
[----:B------:R-:W-:Y:S01]  /*1dc0*/  LOP3.LUT R0, R0, 0x1e00, R233, 0xf8, !PT ;  /* 0x00001e0000007812 */ /* 0x000fe200078ef8e9 */
[----:B------:R-:W-:Y:S01]  /*1dd0*/  IMAD.X R5, R7, 0x1, R230, P0 ;  /* 0x0000000107057824 */ /* 0x000fe200000e06e6 */
[----:B------:R-:W-:-:S02]  /*1de0*/  IADD3 R2, P0, PT, R4, R229, RZ ;  /* 0x000000e504027210 */ /* 0x000fc40007f1e0ff */
[----:B------:R-:W-:Y:S02]  /*1df0*/  LEA R0, R0, R224, 0x1 ;  /* 0x000000e000007211 */ /* 0x000fe400078e08ff */
[----:B------:R-:W-:Y:S01]  /*1e00*/  LEA R20, P1, R21, R12, 0x1 ;  /* 0x0000000c15147211 */ /* 0x000fe200078208ff */
[----:B------:R-:W-:Y:S01]  /*1e10*/  IMAD.X R3, R5, 0x1, R230, P0 ;  /* 0x0000000105037824 */ /* 0x000fe200000e06e6 */
[----:B------:R-:W-:Y:S01]  /*1e20*/  IADD3 R12, P0, PT, R2, R229, RZ ;  /* 0x000000e5020c7210 */ /* 0x000fe20007f1e0ff */
[----:B------:R-:W-:Y:S01]  /*1e30*/  @!PT LDS RZ, [RZ] ;  /* 0x00000000fffff984 */ /* 0x000fe20000000800 */
[----:B------:R-:W-:Y:S01]  /*1e40*/  @!PT LDS RZ, [RZ] ;  /* 0x00000000fffff984 */ /* 0x000fe20000000800 */
[----:B------:R-:W-:Y:S01]  /*1e50*/  @!PT LDS RZ, [RZ] ;  /* 0x00000000fffff984 */ /* 0x000fe20000000800 */
[----:B------:R1:W-:Y:S01]  /*1e60*/  LDGSTS.E.BYPASS.LTC128B.128 [R0], desc[UR4][R16.64] ;  /* 0x0000000010007fae */ /* 0x0003e2000b981a04 */
[----:B------:R-:W-:-:S03]  /*1e70*/  LEA.HI.X R21, R21, R13, R25, 0x1, P1 ;  /* 0x0000000d15157211 */ /* 0x000fc600008f0c19 */
[----:B------:R2:W-:Y:S01]  /*1e80*/  LDGSTS.E.BYPASS.LTC128B.128 [R0+0x800], desc[UR4][R22.64] ;  /* 0x0080000016007fae */ /* 0x0005e2000b981a04 */
[----:B------:R-:W-:-:S03]  /*1e90*/  IMAD.X R13, R3, 0x1, R230, P0 ;  /* 0x00000001030d7824 */ /* 0x000fc600000e06e6 */
[----:B------:R3:W-:Y:S04]  /*1ea0*/  LDGSTS.E.BYPASS.LTC128B.128 [R0+0x1000], desc[UR4][R18.64] ;  /* 0x0100000012007fae */ /* 0x0007e8000b981a04 */
[----:B------:R4:W-:Y:S01]  /*1eb0*/  LDGSTS.E.BYPASS.LTC128B.128 [R0+0x1800], desc[UR4][R20.64] ;  /* 0x0180000014007fae */ /* 0x0009e2000b981a04 */
[----:B-1----:R-:W-:Y:S01]  /*1ec0*/  MOV R16, R237 ;  /* 0x000000ed00107202 */ /* 0x002fe20000000f00 */
[----:B------:R-:W-:Y:S01]  /*1ed0*/  IMAD.MOV.U32 R17, RZ, RZ, R236 ;  /* 0x000000ffff117224 */ /* 0x000fe200078e00ec */
[----:B--2---:R-:W-:Y:S01]  /*1ee0*/  IADD3 R23, PT, PT, R27, R32, RZ ;  /* 0x000000201b177210 */ /* 0x004fe20007ffe0ff */
[----:B------:R-:W-:-:S03]  /*1ef0*/  IMAD.MOV.U32 R22, RZ, RZ, R26 ;  /* 0x000000ffff167224 */ /* 0x000fc600078e001a */
[----:B------:R1:W-:Y:S01]  /*1f00*/  LDGSTS.E.BYPASS.LTC128B.128 [R0+0x2000], desc[UR4][R16.64] ;  /* 0x0200000010007fae */ /* 0x0003e2000b981a04 */
[----:B---3--:R-:W-:-:S03]  /*1f10*/  IADD3 R18, P0, PT, R12, R229, RZ ;  /* 0x000000e50c127210 */ /* 0x008fc60007f1e0ff */
[----:B------:R2:W-:Y:S02]  /*1f20*/  LDGSTS.E.BYPASS.LTC128B.128 [R0+0x2800], desc[UR4][R10.64] ;  /* 0x028000000a007fae */ /* 0x0005e4000b981a04 */
[--C-:B------:R-:W-:Y:S01]  /*1f30*/  IMAD.X R19, R13, 0x1, R230.reuse, P0 ;  /* 0x000000010d137824 */ /* 0x100fe200000e06e6 */
[-C--:B----4-:R-:W-:Y:S01]  /*1f40*/  IADD3 R20, P0, PT, R18, R229.reuse, RZ ;  /* 0x000000e512147210 */ /* 0x090fe20007f1e0ff */
[----:B------:R3:W-:Y:S04]  /*1f50*/  LDGSTS.E.BYPASS.LTC128B.128 [R0+0x3000], desc[UR4][R8.64] ;  /* 0x0300000008007fae */ /* 0x0007e8000b981a04 */
[----:B------:R-:W-:Y:S01]  /*1f60*/  IMAD.X R21, R19, 0x1, R230, P0 ;  /* 0x0000000113157824 */ /* 0x000fe200000e06e6 */
[----:B------:R4:W-:Y:S04]  /*1f70*/  LDGSTS.E.BYPASS.LTC128B.128 [R0+0x3800], desc[UR4][R6.64] ;  /* 0x0380000006007fae */ /* 0x0009e8000b981a04 */
[----:B------:R-:W-:Y:S04]  /*1f80*/  LDGSTS.E.BYPASS.LTC128B.128 [R0+0x4000], desc[UR4][R4.64] ;  /* 0x0400000004007fae */ /* 0x000fe8000b981a04 */
[----:B------:R4:W-:Y:S04]  /*1f90*/  LDGSTS.E.BYPASS.LTC128B.128 [R0+0x4800], desc[UR4][R2.64] ;  /* 0x0480000002007fae */ /* 0x0009e8000b981a04 */
[----:B------:R-:W-:Y:S01]  /*1fa0*/  LDGSTS.E.BYPASS.LTC128B.128 [R0+0x5000], desc[UR4][R12.64] ;  /* 0x050000000c007fae */ /* 0x000fe2000b981a04 */
[----:B-1----:R-:W-:-:S03]  /*1fb0*/  IADD3 R16, P0, PT, R20, R229, RZ ;  /* 0x000000e514107210 */ /* 0x002fc60007f1e0ff */
[----:B------:R-:W-:Y:S02]  /*1fc0*/  LDGSTS.E.BYPASS.LTC128B.128 [R0+0x5800], desc[UR4][R18.64] ;  /* 0x0580000012007fae */ /* 0x000fe4000b981a04 */
[--C-:B------:R-:W-:Y:S01]  /*1fd0*/  IMAD.X R17, R21, 0x1, R230.reuse, P0 ;  /* 0x0000000115117824 */ /* 0x100fe200000e06e6 */
[-C--:B--2---:R-:W-:Y:S01]  /*1fe0*/  IADD3 R10, P0, PT, R16, R229.reuse, RZ ;  /* 0x000000e5100a7210 */ /* 0x084fe20007f1e0ff */
[----:B------:R-:W-:Y:S04]  /*1ff0*/  LDGSTS.E.BYPASS.LTC128B.128 [R0+0x6000], desc[UR4][R20.64] ;  /* 0x0600000014007fae */ /* 0x000fe8000b981a04 */
[----:B------:R-:W-:Y:S01]  /*2000*/  IMAD.X R11, R17, 0x1, R230, P0 ;  /* 0x00000001110b7824 */ /* 0x000fe200000e06e6 */
[-C--:B---3--:R-:W-:Y:S01]  /*2010*/  IADD3 R8, P0, PT, R10, R229.reuse, RZ ;  /* 0x000000e50a087210 */ /* 0x088fe20007f1e0ff */
[----:B------:R1:W-:Y:S03]  /*2020*/  LDGSTS.E.BYPASS.LTC128B.128 [R0+0x6800], desc[UR4][R16.64] ;  /* 0x0680000010007fae */ /* 0x0003e6000b981a04 */
[----:B------:R-:W-:Y:S01]  /*2030*/  IADD3.X R9, PT, PT, R11, R230, RZ, P0, !PT ;  /* 0x000000e60b097210 */ /* 0x000fe200007fe4ff */
[----:B------:R2:W-:Y:S01]  /*2040*/  LDGSTS.E.BYPASS.LTC128B.128 [R0+0x7000], desc[UR4][R10.64] ;  /* 0x070000000a007fae */ /* 0x0005e2000b981a04 */
[----:B----4-:R-:W-:-:S03]  /*2050*/  IADD3 R6, P0, PT, R8, R229, RZ ;  /* 0x000000e508067210 */ /* 0x010fc60007f1e0ff */
[----:B------:R3:W-:Y:S01]  /*2060*/  LDGSTS.E.BYPASS.LTC128B.128 [R0+0x7800], desc[UR4][R8.64] ;  /* 0x0780000008007fae */ /* 0x0007e2000b981a04 */
[----:B------:R-:W-:-:S04]  /*2070*/  IMAD.WIDE.U32 R2, R14, R48, R22 ;  /* 0x000000300e027225 */ /* 0x000fc800078e0016 */
[----:B------:R-:W-:Y:S01]  /*2080*/  IMAD R14, R49, R14, RZ ;  /* 0x0000000e310e7224 */ /* 0x000fe200078e02ff */
[----:B------:R-:W-:Y:S01]  /*2090*/  LEA R239, P1, R2, R34, 0x1 ;  /* 0x0000002202ef7211 */ /* 0x000fe200078208ff */
[----:B------:R-:W-:Y:S01]  /*20a0*/  IMAD.X R7, R9, 0x1, R230, P0 ;  /* 0x0000000109077824 */ /* 0x000fe200000e06e6 */
[----:B------:R-:W-:Y:S01]  /*20b0*/  IADD3 R4, P0, PT, R6, R229, RZ ;  /* 0x000000e506047210 */ /* 0x000fe20007f1e0ff */
[----:B------:R-:W-:-:S03]  /*20c0*/  IMAD.IADD R3, R3, 0x1, R14 ;  /* 0x0000000103037824 */ /* 0x000fc600078e020e */
[----:B------:R4:W-:Y:S01]  /*20d0*/  LDGSTS.E.BYPASS.LTC128B.128 [R0+0x8000], desc[UR4][R6.64] ;  /* 0x0800000006007fae */ /* 0x0009e2000b981a04 */
[----:B------:R-:W-:Y:S01]  /*20e0*/  IMAD.X R5, R7, 0x1, R230, P0 ;  /* 0x0000000107057824 */ /* 0x000fe200000e06e6 */
[----:B------:R-:W-:Y:S02]  /*20f0*/  LEA.HI.X R238, R2, R35, R3, 0x1, P1 ;  /* 0x0000002302ee7211 */ /* 0x000fe400008f0c03 */
[----:B------:R-:W-:Y:S02]  /*2100*/  IADD3 R2, P0, PT, R4, R229, RZ ;  /* 0x000000e504027210 */ /* 0x000fe40007f1e0ff */
[----:B------:R4:W-:Y:S01]  /*2110*/  LDGSTS.E.BYPASS.LTC128B.128 [R0+0x8800], desc[UR4][R4.64] ;  /* 0x0880000004007fae */ /* 0x0009e2000b981a04 */
[----:B-1----:R-:W-:Y:S02]  /*2120*/  LOP3.LUT R16, R31, 0x400, RZ, 0xc0, !PT ;  /* 0x000004001f107812 */ /* 0x002fe400078ec0ff */
[----:B------:R-:W-:Y:S01]  /*2130*/  IADD3.X R3, PT, PT, R5, R230, RZ, P0, !PT ;  /* 0x000000e605037210 */ /* 0x000fe200007fe4ff */
[----:B--2---:R-:W-:-:S04]  /*2140*/  IMAD.MOV.U32 R11, RZ, RZ, R238 ;  /* 0x000000ffff0b7224 */ /* 0x004fc800078e00ee */
[----:B------:R1:W-:Y:S01]  /*2150*/  LDGSTS.E.BYPASS.LTC128B.128 [R0+0x9000], desc[UR4][R2.64] ;  /* 0x0900000002007fae */ /* 0x0003e2000b981a04 */
[----:B---3--:R-:W-:-:S05]  /*2160*/  IADD3 R8, P0, PT, R2, R229, RZ ;  /* 0x000000e502087210 */ /* 0x008fca0007f1e0ff */
[----:B------:R-:W-:-:S05]  /*2170*/  IMAD.X R9, R3, 0x1, R230, P0 ;  /* 0x0000000103097824 */ /* 0x000fca00000e06e6 */
[----:B------:R2:W-:Y:S01]  /*2180*/  LDGSTS.E.BYPASS.LTC128B.128 [R0+0x9800], desc[UR4][R8.64] ;  /* 0x0980000008007fae */ /* 0x0005e2000b981a04 */
[----:B----4-:R-:W-:-:S03]  /*2190*/  IADD3 R6, P0, PT, R232, R239, RZ ;  /* 0x000000efe8067210 */ /* 0x010fc60007f1e0ff */
[----:B------:R-:W0:Y:S01]  /*21a0*/  LDGDEPBAR ;  /* 0x00000000000079af */ /* 0x000e220000000000 */
[----:B------:R-:W-:Y:S02]  /*21b0*/  IADD3.X R7, PT, PT, R231, R238, RZ, P0, !PT ;  /* 0x000000eee7077210 */ /* 0x000fe400007fe4ff */
[----:B------:R-:W-:-:S05]  /*21c0*/  IADD3 R4, P0, PT, R6, R232, RZ ;  /* 0x000000e806047210 */ /* 0x000fca0007f1e0ff */
[----:B------:R-:W-:Y:S01]  /*21d0*/  IMAD.X R5, R7, 0x1, R231, P0 ;  /* 0x0000000107057824 */ /* 0x000fe200000e06e7 */
[----:B-1----:R-:W-:Y:S02]  /*21e0*/  LOP3.LUT R3, R31, 0x1c0, RZ, 0xc0, !PT ;  /* 0x000001c01f037812 */ /* 0x002fe400078ec0ff */
[----:B------:R-:W-:Y:S02]  /*21f0*/  IADD3 R2, P0, PT, R4, R232, RZ ;  /* 0x000000e804027210 */ /* 0x000fe40007f1e0ff */
[----:B------:R-:W-:Y:S02]  /*2200*/  LOP3.LUT R3, R3, 0x8, R228, 0xf8, !PT ;  /* 0x0000000803037812 */ /* 0x000fe400078ef8e4 */
[----:B--2---:R-:W-:Y:S01]  /*2210*/  LOP3.LUT R8, R225, 0x8, RZ, 0xc0, !PT ;  /* 0x00000008e1087812 */ /* 0x004fe200078ec0ff */
[----:B------:R-:W-:-:S08]  /*2220*/  DEPBAR.LE SB0, 0x0 ;  /* 0x000080000000791a */ /* 0x000fd00000000000 */
[----:B------:R-:W-:Y:S05]  /*2230*/  WARPSYNC.ALL ;  /* 0x0000000000007948 */ /* 0x000fea0003800000 */
[----:B------:R-:W-:Y:S01]  /*2240*/  LOP3.LUT R9, R3, 0x38, R233, 0x78, !PT ;  /* 0x0000003803097812 */ /* 0x000fe200078e78e9 */
[----:B------:R-:W-:Y:S01]  /*2250*/  IMAD.X R3, R5, 0x1, R231, P0 ;  /* 0x0000000105037824 */ /* 0x000fe200000e06e7 */
[----:B------:R-:W-:Y:S01]  /*2260*/  LOP3.LUT R10, R8, 0x1c0, R31, 0xf8, !PT ;  /* 0x000001c0080a7812 */ /* 0x000fe200078ef81f */
[----:B------:R-:W-:Y:S01]  /*2270*/  BSSY.RECONVERGENT B1, `(.L_x_4893) ;  /* 0x00001ae000017945 */ /* 0x000fe20003800200 */
[----:B------:R-:W-:Y:S01]  /*2280*/  BAR.SYNC.DEFER_BLOCKING 0x0 ;  /* 0x0000000000007b1d */ /* 0x000fe20000010000 */
[----:B------:R-:W-:Y:S01]  /*2290*/  IADD3 R8, P0, PT, R2, R232, RZ ;  /* 0x000000e802087210 */ /* 0x000fe20007f1e0ff */
[----:B------:R-:W-:Y:S01]  /*22a0*/  IMAD R16, R9, 0x2, R16 ;  /* 0x0000000209107824 */ /* 0x000fe200078e0210 */
[----:B------:R-:W-:-:S02]  /*22b0*/  LOP3.LUT R233, R10, 0x38, R233, 0x78, !PT ;  /* 0x000000380ae97812 */ /* 0x000fc400078e78e9 */
[----:B------:R-:W-:Y:S01]  /*22c0*/  MOV R10, R239 ;  /* 0x000000ef000a7202 */ /* 0x000fe20000000f00 */
[----:B------:R-:W-:Y:S01]  /*22d0*/  IMAD.X R9, R3, 0x1, R231, P0 ;  /* 0x0000000103097824 */ /* 0x000fe200000e06e7 */
[----:B------:R-:W-:-:S05]  /*22e0*/  IADD3 R14, P0, PT, R8, R232, RZ ;  /* 0x000000e8080e7210 */ /* 0x000fca0007f1e0ff */
[----:B------:R-:W-:Y:S01]  /*22f0*/  IMAD.X R15, R9, 0x1, R231, P0 ;  /* 0x00000001090f7824 */ /* 0x000fe200000e06e7 */
[----:B------:R-:W-:-:S04]  /*2300*/  IADD3 R12, P0, PT, R14, R232, RZ ;  /* 0x000000e80e0c7210 */ /* 0x000fc80007f1e0ff */
[----:B------:R-:W-:Y:S01]  /*2310*/  IADD3.X R13, PT, PT, R15, R231, RZ, P0, !PT ;  /* 0x000000e70f0d7210 */ /* 0x000fe200007fe4ff */
[----:B------:R-:W-:Y:S01]  /*2320*/  @!PT LDS RZ, [RZ] ;  /* 0x00000000fffff984 */ /* 0x000fe20000000800 */
[----:B------:R-:W-:Y:S01]  /*2330*/  @!PT LDS RZ, [RZ] ;  /* 0x00000000fffff984 */ /* 0x000fe20000000800 */
[----:B------:R-:W-:Y:S01]  /*2340*/  @!PT LDS RZ, [RZ] ;  /* 0x00000000fffff984 */ /* 0x000fe20000000800 */
[----:B------:R1:W-:Y:S04]  /*2350*/  LDGSTS.E.BYPASS.LTC128B.128 [R0+0xa000], desc[UR4][R10.64] ;  /* 0x0a0000000a007fae */ /* 0x0003e8000b981a04 */
[----:B------:R2:W-:Y:S04]  /*2360*/  LDGSTS.E.BYPASS.LTC128B.128 [R0+0xa800], desc[UR4][R6.64] ;  /* 0x0a80000006007fae */ /* 0x0005e8000b981a04 */
[----:B------:R3:W-:Y:S04]  /*2370*/  LDGSTS.E.BYPASS.LTC128B.128 [R0+0xb000], desc[UR4][R4.64] ;  /* 0x0b00000004007fae */ /* 0x0007e8000b981a04 */
[----:B------:R4:W-:Y:S04]  /*2380*/  LDGSTS.E.BYPASS.LTC128B.128 [R0+0xb800], desc[UR4][R2.64] ;  /* 0x0b80000002007fae */ /* 0x0009e8000b981a04 */
[----:B------:R5:W-:Y:S04]  /*2390*/  LDGSTS.E.BYPASS.LTC128B.128 [R0+0xc000], desc[UR4][R8.64] ;  /* 0x0c00000008007fae */ /* 0x000be8000b981a04 */
[----:B------:R-:W-:Y:S04]  /*23a0*/  LDGSTS.E.BYPASS.LTC128B.128 [R0+0xc800], desc[UR4][R14.64] ;  /* 0x0c8000000e007fae */ /* 0x000fe8000b981a04 */
[----:B------:R-:W-:Y:S01]  /*23b0*/  LDGSTS.E.BYPASS.LTC128B.128 [R0+0xd000], desc[UR4][R12.64] ;  /* 0x0d0000000c007fae */ /* 0x000fe2000b981a04 */
        /* <DEDUP_REMOVED lines=8> */
[----:B----4-:R-:W-:-:S04]  /*2440*/  IADD3 R2, P0, PT, R4, R232, RZ ;  /* 0x000000e804027210 */ /* 0x010fc80007f1e0ff */
[----:B------:R-:W-:Y:S01]  /*2450*/  IADD3.X R3, PT, PT, R5, R231, RZ, P0, !PT ;  /* 0x000000e705037210 */ /* 0x000fe200007fe4ff */
[----:B------:R-:W-:Y:S01]  /*2460*/  LDGSTS.E.BYPASS.LTC128B.128 [R0+0xe800], desc[UR4][R4.64] ;  /* 0x0e80000004007fae */ /* 0x000fe2000b981a04 */
[----:B-----5:R-:W-:-:S03]  /*2470*/  IADD3 R8, P0, PT, R2, R232, RZ ;  /* 0x000000e802087210 */ /* 0x020fc60007f1e0ff */
[----:B------:R2:W-:Y:S02]  /*2480*/  LDGSTS.E.BYPASS.LTC128B.128 [R0+0xf000], desc[UR4][R2.64] ;  /* 0x0f00000002007fae */ /* 0x0005e4000b981a04 */
[----:B------:R-:W-:-:S05]  /*2490*/  IMAD.X R9, R3, 0x1, R231, P0 ;  /* 0x0000000103097824 */ /* 0x000fca00000e06e7 */
[----:B------:R3:W-:Y:S01]  /*24a0*/  LDGSTS.E.BYPASS.LTC128B.128 [R0+0xf800], desc[UR4][R8.64] ;  /* 0x0f80000008007fae */ /* 0x0007e2000b981a04 */
[----:B-1----:R-:W-:-:S05]  /*24b0*/  IADD3 R6, P0, PT, R8, R232, RZ ;  /* 0x000000e808067210 */ /* 0x002fca0007f1e0ff */
[----:B------:R-:W-:-:S05]  /*24c0*/  IMAD.X R7, R9, 0x1, R231, P0 ;  /* 0x0000000109077824 */ /* 0x000fca00000e06e7 */
[----:B------:R1:W-:Y:S01]  /*24d0*/  LDGSTS.E.BYPASS.LTC128B.128 [R0+0x10000], desc[UR4][R6.64] ;  /* 0x1000000006007fae */ /* 0x0003e2000b981a04 */
[----:B--2---:R-:W-:-:S04]  /*24e0*/  IADD3 R2, P0, PT, R6, R232, RZ ;  /* 0x000000e806027210 */ /* 0x004fc80007f1e0ff */
[----:B------:R-:W-:Y:S02]  /*24f0*/  IADD3.X R3, PT, PT, R7, R231, RZ, P0, !PT ;  /* 0x000000e707037210 */ /* 0x000fe400007fe4ff */
[----:B------:R-:W-:Y:S02]  /*2500*/  IADD3 R4, P0, PT, R2, R232, RZ ;  /* 0x000000e802047210 */ /* 0x000fe40007f1e0ff */
[----:B---3--:R-:W-:Y:S01]  /*2510*/  LOP3.LUT R8, R226, 0x200, R31, 0xf8, !PT ;  /* 0x00000200e2087812 */ /* 0x008fe200078ef81f */
[----:B------:R2:W-:Y:S01]  /*2520*/  LDGSTS.E.BYPASS.LTC128B.128 [R0+0x10800], desc[UR4][R2.64] ;  /* 0x1080000002007fae */ /* 0x0005e2000b981a04 */
[----:B------:R-:W-:Y:S02]  /*2530*/  IMAD.MOV.U32 R31, RZ, RZ, 0x20 ;  /* 0x00000020ff1f7424 */ /* 0x000fe400078e00ff */
[----:B------:R-:W-:Y:S01]  /*2540*/  IMAD.X R5, R3, 0x1, R231, P0 ;  /* 0x0000000103057824 */ /* 0x000fe200000e06e7 */
[----:B------:R-:W-:-:S04]  /*2550*/  LOP3.LUT R8, R8, R233, RZ, 0xfc, !PT ;  /* 0x000000e908087212 */ /* 0x000fc800078efcff */
[----:B------:R-:W-:Y:S01]  /*2560*/  LEA R30, R8, R224, 0x1 ;  /* 0x000000e0081e7211 */ /* 0x000fe200078e08ff */
[----:B------:R-:W-:Y:S01]  /*2570*/  LDGSTS.E.BYPASS.LTC128B.128 [R0+0x11000], desc[UR4][R4.64] ;  /* 0x1100000004007fae */ /* 0x000fe2000b981a04 */
[----:B-1----:R-:W-:-:S04]  /*2580*/  IADD3 R6, P0, PT, R4, R232, RZ ;  /* 0x000000e804067210 */ /* 0x002fc80007f1e0ff */
[----:B------:R-:W-:Y:S01]  /*2590*/  R2P PR, R228, 0x6 ;  /* 0x00000006e4007804 */ /* 0x000fe20000000000 */
[----:B------:R-:W-:-:S04]  /*25a0*/  IMAD.X R7, R5, 0x1, R231, P0 ;  /* 0x0000000105077824 */ /* 0x000fc800000e06e7 */
[----:B------:R-:W-:Y:S01]  /*25b0*/  SEL R31, R31, 0xffffffe0, !P1 ;  /* 0xffffffe01f1f7807 */ /* 0x000fe20004800000 */
[----:B--2---:R-:W-:Y:S01]  /*25c0*/  IMAD.IADD R2, R224, 0x1, R16 ;  /* 0x00000001e0027824 */ /* 0x004fe200078e0210 */
[----:B------:R1:W-:Y:S01]  /*25d0*/  LDGSTS.E.BYPASS.LTC128B.128 [R0+0x11800], desc[UR4][R6.64] ;  /* 0x1180000006007fae */ /* 0x0003e2000b981a04 */
[----:B------:R-:W-:Y:S02]  /*25e0*/  SEL R170, R170, 0xffffffc0, !P2 ;  /* 0xffffffc0aaaa7807 */ /* 0x000fe40005000000 */
[C---:B------:R-:W-:Y:S01]  /*25f0*/  IMAD.IADD R3, R31.reuse, 0x1, R2 ;  /* 0x000000011f037824 */ /* 0x040fe200078e0202 */
[----:B------:R-:W-:Y:S04]  /*2600*/  LDSM.16.M88.4 R36, [R2+0x2000] ;  /* 0x002000000224783b */ /* 0x000fe80000000200 */
[----:B------:R-:W-:Y:S04]  /*2610*/  LDSM.16.M88.4 R24, [R2+0x3000] ;  /* 0x003000000218783b */ /* 0x000fe80000000200 */
[----:B------:R-:W-:Y:S04]  /*2620*/  LDSM.16.M88.4 R20, [R2+0x3800] ;  /* 0x003800000214783b */ /* 0x000fe80000000200 */
[----:B------:R-:W-:Y:S04]  /*2630*/  LDSM.16.M88.4 R16, [R2+0x4000] ;  /* 0x004000000210783b */ /* 0x000fe80000000200 */
[----:B------:R-:W-:Y:S04]  /*2640*/  LDSM.16.M88.4 R32, [R2+0x2800] ;  /* 0x002800000220783b */ /* 0x000fe80000000200 */
[----:B------:R-:W-:Y:S04]  /*2650*/  LDSM.16.M88.4 R8, [R2+0x5000] ;  /* 0x005000000208783b */ /* 0x000fe80000000200 */
[----:B-1----:R-:W1:Y:S04]  /*2660*/  LDSM.16.M88.4 R4, [R30] ;  /* 0x000000001e04783b */ /* 0x002e680000000200 */
[----:B------:R-:W2:Y:S04]  /*2670*/  LDSM.16.M88.4 R12, [R2+0x4800] ;  /* 0x00480000020c783b */ /* 0x000ea80000000200 */
[----:B------:R-:W3:Y:S04]  /*2680*/  LDSM.16.M88.4 R40, [R2+0x5800] ;  /* 0x005800000228783b */ /* 0x000ee80000000200 */
[----:B------:R-:W4:Y:S04]  /*2690*/  LDSM.16.M88.4 R52, [R2+0x6000] ;  /* 0x006000000234783b */ /* 0x000f280000000200 */
[----:B------:R-:W5:Y:S04]  /*26a0*/  LDSM.16.M88.4 R56, [R2+0x7000] ;  /* 0x007000000238783b */ /* 0x000f680000000200 */
[----:B------:R-:W-:Y:S04]  /*26b0*/  LDSM.16.M88.4 R44, [R2+0x6800] ;  /* 0x00680000022c783b */ /* 0x000fe80000000200 */
[----:B------:R-:W0:Y:S01]  /*26c0*/  LDGDEPBAR ;  /* 0x00000000000079af */ /* 0x000e220000000000 */
[C---:B-1----:R-:W-:Y:S08]  /*26d0*/  HMMA.16816.F32.BF16 R140, R4.reuse, R36, RZ ;  /* 0x00000024048c723c */ /* 0x042ff000000418ff */
[C---:B------:R-:W-:Y:S01]  /*26e0*/  HMMA.16816.F32.BF16 R132, R4.reuse, R38, RZ ;  /* 0x000000260484723c */ /* 0x040fe200000418ff */
[----:B------:R-:W1:Y:S07]  /*26f0*/  LDSM.16.M88.4 R36, [R2+0x7800] ;  /* 0x007800000224783b */ /* 0x000e6e0000000200 */
        /* <DEDUP_REMOVED lines=11> */
[----:B------:R3:W1:Y:S07]  /*27b0*/  LDSM.16.M88.4 R32, [R2+0x9800] ;  /* 0x009800000220783b */ /* 0x00066e0000000200 */
[----:B------:R-:W-:Y:S01]  /*27c0*/  HMMA.16816.F32.BF16 R92, R4, R8, RZ ;  /* 0x00000008045c723c */ /* 0x000fe200000418ff */
[----:B------:R-:W-:-:S07]  /*27d0*/  IMAD.IADD R8, R31, 0x1, R30 ;  /* 0x000000011f087824 */ /* 0x000fce00078e021e */
[C---:B--2---:R-:W-:Y:S08]  /*27e0*/  HMMA.16816.F32.BF16 R100, R4.reuse, R12, RZ ;  /* 0x0000000c0464723c */ /* 0x044ff000000418ff */
[----:B------:R-:W-:Y:S01]  /*27f0*/  HMMA.16816.F32.BF16 R96, R4, R14, RZ ;  /* 0x0000000e0460723c */ /* 0x000fe200000418ff */
[----:B------:R-:W-:Y:S01]  /*2800*/  LDSM.16.M88.4 R12, [R8] ;  /* 0x00000000080c783b */ /* 0x000fe20000000200 */
[----:B---3--:R-:W-:-:S06]  /*2810*/  IMAD.IADD R2, R170, 0x1, R2 ;  /* 0x00000001aa027824 */ /* 0x008fcc00078e0202 */
[C---:B------:R-:W-:Y:S08]  /*2820*/  HMMA.16816.F32.BF16 R84, R4.reuse, R40, RZ ;  /* 0x000000280454723c */ /* 0x040ff000000418ff */
[C---:B------:R-:W-:Y:S01]  /*2830*/  HMMA.16816.F32.BF16 R76, R4.reuse, R42, RZ ;  /* 0x0000002a044c723c */ /* 0x040fe200000418ff */
[----:B------:R-:W2:Y:S07]  /*2840*/  LDSM.16.M88.4 R40, [R3+0x3800] ;  /* 0x003800000328783b */ /* 0x000eae0000000200 */
[C---:B----4-:R-:W-:Y:S08]  /*2850*/  HMMA.16816.F32.BF16 R64, R4.reuse, R52, RZ ;  /* 0x000000340440723c */ /* 0x050ff000000418ff */
[C---:B------:R-:W-:Y:S01]  /*2860*/  HMMA.16816.F32.BF16 R72, R4.reuse, R54, RZ ;  /* 0x000000360448723c */ /* 0x040fe200000418ff */
[----:B------:R-:W3:Y:S07]  /*2870*/  LDSM.16.M88.4 R52, [R3+0x2800] ;  /* 0x002800000334783b */ /* 0x000eee0000000200 */
[C---:B-----5:R-:W-:Y:S08]  /*2880*/  HMMA.16816.F32.BF16 R80, R4.reuse, R56, RZ ;  /* 0x000000380450723c */ /* 0x060ff000000418ff */
[C---:B------:R-:W-:Y:S01]  /*2890*/  HMMA.16816.F32.BF16 R144, R4.reuse, R58, RZ ;  /* 0x0000003a0490723c */ /* 0x040fe200000418ff */
[----:B------:R-:W4:Y:S07]  /*28a0*/  LDSM.16.M88.4 R56, [R3+0x2000] ;  /* 0x002000000338783b */ /* 0x000f2e0000000200 */
[C---:B-1----:R-:W-:Y:S08]  /*28b0*/  HMMA.16816.F32.BF16 R152, R4.reuse, R36, RZ ;  /* 0x000000240498723c */ /* 0x042ff000000418ff */
[C---:B------:R-:W-:Y:S01]  /*28c0*/  HMMA.16816.F32.BF16 R156, R4.reuse, R38, RZ ;  /* 0x00000026049c723c */ /* 0x040fe200000418ff */
[----:B------:R-:W1:Y:S07]  /*28d0*/  LDSM.16.M88.4 R36, [R3+0x4000] ;  /* 0x004000000324783b */ /* 0x000e6e0000000200 */
[C---:B------:R-:W-:Y:S08]  /*28e0*/  HMMA.16816.F32.BF16 R60, R4.reuse, R44, RZ ;  /* 0x0000002c043c723c */ /* 0x040ff000000418ff */
[C---:B------:R-:W-:Y:S01]  /*28f0*/  HMMA.16816.F32.BF16 R68, R4.reuse, R46, RZ ;  /* 0x0000002e0444723c */ /* 0x040fe200000418ff */
[----:B------:R-:W5:Y:S07]  /*2900*/  LDSM.16.M88.4 R44, [R3+0x3000] ;  /* 0x00300000032c783b */ /* 0x000f6e0000000200 */
        /* <DEDUP_REMOVED lines=9> */
[C---:B------:R-:W-:Y:S01]  /*29a0*/  HMMA.16816.F32.BF16 R88, R4.reuse, R10, RZ ;  /* 0x0000000a0458723c */ /* 0x040fe200000418ff */
[----:B------:R-:W-:Y:S07]  /*29b0*/  LDSM.16.M88.4 R8, [R3+0x6000] ;  /* 0x006000000308783b */ /* 0x000fee0000000200 */
[C---:B------:R-:W-:Y:S08]  /*29c0*/  HMMA.16816.F32.BF16 R220, R4.reuse, R32, RZ ;  /* 0x0000002004dc723c */ /* 0x040ff000000418ff */
[----:B------:R-:W-:Y:S01]  /*29d0*/  HMMA.16816.F32.BF16 R208, R4, R34, RZ ;  /* 0x0000002204d0723c */ /* 0x000fe200000418ff */
[----:B------:R-:W5:Y:S04]  /*29e0*/  LDSM.16.M88.4 R4, [R3+0x6800] ;  /* 0x006800000304783b */ /* 0x000f680000000200 */
[----:B------:R-:W5:Y:S03]  /*29f0*/  LDSM.16.M88.4 R32, [R3+0x8000] ;  /* 0x008000000320783b */ /* 0x000f660000000200 */
[C---:B--2---:R-:W-:Y:S08]  /*2a00*/  HMMA.16816.F32.BF16 R148, R12.reuse, R40, R116 ;  /* 0x000000280c94723c */ /* 0x044ff00000041874 */
[C---:B------:R-:W-:Y:S01]  /*2a10*/  HMMA.16816.F32.BF16 R116, R12.reuse, R42, R108 ;  /* 0x0000002a0c74723c */ /* 0x040fe2000004186c */
[----:B------:R-:W2:Y:S07]  /*2a20*/  LDSM.16.M88.4 R40, [R3+0x7800] ;  /* 0x007800000328783b */ /* 0x000eae0000000200 */
[C---:B---3--:R-:W-:Y:S08]  /*2a30*/  HMMA.16816.F32.BF16 R184, R12.reuse, R52, R136 ;  /* 0x000000340cb8723c */ /* 0x048ff00000041888 */
[C---:B----4-:R-:W-:Y:S08]  /*2a40*/  HMMA.16816.F32.BF16 R200, R12.reuse, R56, R140 ;  /* 0x000000380cc8723c */ /* 0x050ff0000004188c */
[C---:B-1----:R-:W-:Y:S08]  /*2a50*/  HMMA.16816.F32.BF16 R136, R12.reuse, R36, R112 ;  /* 0x000000240c88723c */ /* 0x042ff00000041870 */
[C---:B------:R-:W-:Y:S01]  /*2a60*/  HMMA.16816.F32.BF16 R176, R12.reuse, R54, R128 ;  /* 0x000000360cb0723c */ /* 0x040fe20000041880 */
[----:B------:R-:W1:Y:S07]  /*2a70*/  LDSM.16.M88.4 R52, [R3+0x7000] ;  /* 0x007000000334783b */ /* 0x000e6e0000000200 */
[C---:B-----5:R-:W-:Y:S08]  /*2a80*/  HMMA.16816.F32.BF16 R164, R12.reuse, R44, R124 ;  /* 0x0000002c0ca4723c */ /* 0x060ff0000004187c */
[C---:B------:R-:W-:Y:S01]  /*2a90*/  HMMA.16816.F32.BF16 R160, R12.reuse, R46, R120 ;  /* 0x0000002e0ca0723c */ /* 0x040fe20000041878 */
[----:B------:R-:W3:Y:S07]  /*2aa0*/  LDSM.16.M88.4 R44, [R3+0x8800] ;  /* 0x00880000032c783b */ /* 0x000eee0000000200 */
[C---:B------:R-:W-:Y:S01]  /*2ab0*/  HMMA.16816.F32.BF16 R140, R12.reuse, R38, R104 ;  /* 0x000000260c8c723c */ /* 0x040fe20000041868 */
[----:B------:R-:W4:Y:S07]  /*2ac0*/  LDSM.16.M88.4 R36, [R3+0x9000] ;  /* 0x009000000324783b */ /* 0x000f2e0000000200 */
[C---:B------:R-:W-:Y:S08]  /*2ad0*/  HMMA.16816.F32.BF16 R112, R12.reuse, R24, R100 ;  /* 0x000000180c70723c */ /* 0x040ff00000041864 */
[C---:B------:R-:W-:Y:S01]  /*2ae0*/  HMMA.16816.F32.BF16 R108, R12.reuse, R26, R96 ;  /* 0x0000001a0c6c723c */ /* 0x040fe20000041860 */
[----:B------:R5:W4:Y:S07]  /*2af0*/  LDSM.16.M88.4 R24, [R3+0x9800] ;  /* 0x009800000318783b */ /* 0x000b2e0000000200 */
[C---:B------:R-:W-:Y:S08]  /*2b00*/  HMMA.16816.F32.BF16 R216, R12.reuse, R22, R88 ;  /* 0x000000160cd8723c */ /* 0x040ff00000041858 */
[C---:B------:R-:W-:Y:S08]  /*2b10*/  HMMA.16816.F32.BF16 R248, R12.reuse, R20, R92 ;  /* 0x000000140cf8723c */ /* 0x040ff0000004185c */
[----:B------:R-:W-:Y:S01]  /*2b20*/  HMMA.16816.F32.BF16 R20, R12, R16, R84 ;  /* 0x000000100c14723c */ /* 0x000fe20000041854 */
[----:B-----5:R-:W-:-:S02]  /*2b30*/  IADD3 R3, PT, PT, R31, R2, RZ ;  /* 0x000000021f037210 */ /* 0x020fc40007ffe0ff */
[----:B------:R-:W-:Y:S02]  /*2b40*/  IMAD.MOV.U32 R57, RZ, RZ, R218 ;  /* 0x000000ffff397224 */ /* 0x000fe400078e00da */
[----:B------:R-:W-:-:S03]  /*2b50*/  IMAD.MOV.U32 R56, RZ, RZ, R219 ;  /* 0x000000ffff387224 */ /* 0x000fc600078e00db */
[C---:B------:R-:W-:Y:S08]  /*2b60*/  HMMA.16816.F32.BF16 R16, R12.reuse, R18, R76 ;  /* 0x000000120c10723c */ /* 0x040ff0000004184c */
[----:B------:R-:W-:Y:S01]  /*2b70*/  HMMA.16816.F32.BF16 R88, R12, R4, R60 ;  /* 0x000000040c58723c */ /* 0x000fe2000004183c */
[----:B------:R-:W-:Y:S01]  /*2b80*/  IMAD.IADD R4, R170, 0x1, R30 ;  /* 0x00000001aa047824 */ /* 0x000fe200078e021e */
[----:B------:R-:W-:Y:S01]  /*2b90*/  LDSM.16.M88.4 R60, [R2+0x5000] ;  /* 0x00500000023c783b */ /* 0x000fe20000000200 */
[----:B------:R-:W-:Y:S01]  /*2ba0*/  MOV R95, R20 ;  /* 0x00000014005f7202 */ /* 0x000fe20000000f00 */
[----:B------:R-:W-:-:S02]  /*2bb0*/  IMAD.MOV.U32 R94, RZ, RZ, R21 ;  /* 0x000000ffff5e7224 */ /* 0x000fc400078e0015 */
[----:B------:R-:W-:Y:S02]  /*2bc0*/  IMAD.MOV.U32 R93, RZ, RZ, R22 ;  /* 0x000000ffff5d7224 */ /* 0x000fe400078e0016 */
[C---:B------:R-:W-:Y:S01]  /*2bd0*/  HMMA.16816.F32.BF16 R192, R12.reuse, R58, R132 ;  /* 0x0000003a0cc0723c */ /* 0x040fe20000041884 */
[----:B------:R-:W-:Y:S01]  /*2be0*/  MOV R59, R216 ;  /* 0x000000d8003b7202 */ /* 0x000fe20000000f00 */
[----:B------:R-:W-:Y:S01]  /*2bf0*/  IMAD.MOV.U32 R58, RZ, RZ, R217 ;  /* 0x000000ffff3a7224 */ /* 0x000fe200078e00d9 */
[----:B------:R-:W-:Y:S01]  /*2c00*/  MOV R79, R16 ;  /* 0x00000010004f7202 */ /* 0x000fe20000000f00 */
[----:B------:R-:W-:Y:S02]  /*2c10*/  IMAD.MOV.U32 R78, RZ, RZ, R17 ;  /* 0x000000ffff4e7224 */ /* 0x000fe400078e0011 */
[----:B------:R-:W-:Y:S02]  /*2c20*/  IMAD.MOV.U32 R77, RZ, RZ, R18 ;  /* 0x000000ffff4d7224 */ /* 0x000fe400078e0012 */
[----:B------:R-:W-:Y:S01]  /*2c30*/  HMMA.16816.F32.BF16 R240, R12, R8, R64 ;  /* 0x000000080cf0723c */ /* 0x000fe20000041840 */
[----:B------:R-:W-:-:S02]  /*2c40*/  IMAD.MOV.U32 R76, RZ, RZ, R19 ;  /* 0x000000ffff4c7224 */ /* 0x000fc400078e0013 */
[----:B------:R-:W-:Y:S01]  /*2c50*/  IMAD.MOV.U32 R92, RZ, RZ, R23 ;  /* 0x000000ffff5c7224 */ /* 0x000fe200078e0017 */
[----:B------:R-:W-:Y:S04]  /*2c60*/  LDSM.16.M88.4 R16, [R2+0x2800] ;  /* 0x002800000210783b */ /* 0x000fe80000000200 */
[C---:B------:R-:W-:Y:S01]  /*2c70*/  HMMA.16816.F32.BF16 R216, R12.reuse, R10, R72 ;  /* 0x0000000a0cd8723c */ /* 0x040fe20000041848 */
[----:B------:R5:W-:Y:S04]  /*2c80*/  LDSM.16.M88.4 R8, [R4] ;  /* 0x000000000408783b */ /* 0x000be80000000200 */
[----:B------:R-:W-:Y:S03]  /*2c90*/  LDSM.16.M88.4 R20, [R2+0x2000] ;  /* 0x002000000214783b */ /* 0x000fe60000000200 */
[----:B------:R-:W-:Y:S01]  /*2ca0*/  HMMA.16816.F32.BF16 R104, R12, R32, R172 ;  /* 0x000000200c68723c */ /* 0x000fe200000418ac */
[----:B------:R-:W-:Y:S01]  /*2cb0*/  IMAD.MOV.U32 R172, RZ, RZ, R59 ;  /* 0x000000ffffac7224 */ /* 0x000fe200078e003b */
[----:B------:R-:W-:Y:S01]  /*2cc0*/  MOV R173, R58 ;  /* 0x0000003a00ad7202 */ /* 0x000fe20000000f00 */
[----:B------:R-:W-:Y:S01]  /*2cd0*/  IMAD.MOV.U32 R174, RZ, RZ, R57 ;  /* 0x000000ffffae7224 */ /* 0x000fe200078e0039 */
[----:B------:R-:W-:Y:S01]  /*2ce0*/  LDSM.16.M88.4 R72, [R3+0x2000] ;  /* 0x002000000348783b */ /* 0x000fe20000000200 */
[----:B------:R-:W-:-:S03]  /*2cf0*/  IMAD.MOV.U32 R175, RZ, RZ, R56 ;  /* 0x000000ffffaf7224 */ /* 0x000fc600078e0038 */
[C---:B------:R-:W-:Y:S01]  /*2d00*/  HMMA.16816.F32.BF16 R100, R12.reuse, R34, R180 ;  /* 0x000000220c64723c */ /* 0x040fe200000418b4 */
[----:B------:R-:W4:Y:S04]  /*2d10*/  LDSM.16.M88.4 R32, [R2+0x3800] ;  /* 0x003800000220783b */ /* 0x000f280000000200 */
[----:B------:R-:W-:Y:S03]  /*2d20*/  LDSM.16.M88.4 R56, [R2+0x4000] ;  /* 0x004000000238783b */ /* 0x000fe60000000200 */
[----:B------:R-:W-:Y:S01]  /*2d30*/  HMMA.16816.F32.BF16 R84, R12, R6, R68 ;  /* 0x000000060c54723c */ /* 0x000fe20000041844 */
[----:B-----5:R-:W-:-:S06]  /*2d40*/  IMAD.IADD R4, R31, 0x1, R4 ;  /* 0x000000011f047824 */ /* 0x020fcc00078e0204 */
[----:B------:R-:W-:Y:S01]  /*2d50*/  LDSM.16.M88.4 R4, [R4] ;  /* 0x000000000404783b */ /* 0x000fe20000000200 */
[----:B--2---:R-:W-:Y:S01]  /*2d60*/  HMMA.16816.F32.BF16 R68, R12, R40, R152 ;  /* 0x000000280c44723c */ /* 0x004fe20000041898 */
[----:B------:R-:W-:Y:S01]  /*2d70*/  IMAD.MOV.U32 R152, RZ, RZ, R79 ;  /* 0x000000ffff987224 */ /* 0x000fe200078e004f */
[----:B------:R-:W-:Y:S01]  /*2d80*/  MOV R153, R78 ;  /* 0x0000004e00997202 */ /* 0x000fe20000000f00 */
[----:B------:R-:W-:Y:S02]  /*2d90*/  IMAD.MOV.U32 R154, RZ, RZ, R77 ;  /* 0x000000ffff9a7224 */ /* 0x000fe400078e004d */
[----:B------:R-:W-:-:S03]  /*2da0*/  IMAD.MOV.U32 R155, RZ, RZ, R76 ;  /* 0x000000ffff9b7224 */ /* 0x000fc600078e004c */
[----:B------:R-:W-:Y:S01]  /*2db0*/  HMMA.16816.F32.BF16 R76, R12, R42, R156 ;  /* 0x0000002a0c4c723c */ /* 0x000fe2000004189c */
[----:B------:R-:W-:Y:S01]  /*2dc0*/  IMAD.MOV.U32 R156, RZ, RZ, R95 ;  /* 0x000000ffff9c7224 */ /* 0x000fe200078e005f */
[----:B------:R-:W-:Y:S01]  /*2dd0*/  MOV R157, R94 ;  /* 0x0000005e009d7202 */ /* 0x000fe20000000f00 */
[----:B------:R-:W-:Y:S01]  /*2de0*/  IMAD.MOV.U32 R158, RZ, RZ, R93 ;  /* 0x000000ffff9e7224 */ /* 0x000fe200078e005d */
[----:B------:R-:W2:Y:S01]  /*2df0*/  LDSM.16.M88.4 R40, [R2+0x3000] ;  /* 0x003000000228783b */ /* 0x000ea20000000200 */
[----:B------:R-:W-:-:S03]  /*2e00*/  IMAD.MOV.U32 R159, RZ, RZ, R92 ;  /* 0x000000ffff9f7224 */ /* 0x000fc600078e005c */
[C---:B-1----:R-:W-:Y:S08]  /*2e10*/  HMMA.16816.F32.BF16 R80, R12.reuse, R52, R80 ;  /* 0x000000340c50723c */ /* 0x042ff00000041850 */
[C---:B------:R-:W-:Y:S08]  /*2e20*/  HMMA.16816.F32.BF16 R64, R12.reuse, R54, R144 ;  /* 0x000000360c40723c */ /* 0x040ff00000041890 */
[C---:B---3--:R-:W-:Y:S08]  /*2e30*/  HMMA.16816.F32.BF16 R96, R12.reuse, R44, R188 ;  /* 0x0000002c0c60723c */ /* 0x048ff000000418bc */
[C---:B------:R-:W-:Y:S01]  /*2e40*/  HMMA.16816.F32.BF16 R92, R12.reuse, R46, R196 ;  /* 0x0000002e0c5c723c */ /* 0x040fe200000418c4 */
[----:B------:R-:W-:Y:S07]  /*2e50*/  LDSM.16.M88.4 R44, [R2+0x6000] ;  /* 0x00600000022c783b */ /* 0x000fee0000000200 */
[C---:B----4-:R-:W-:Y:S08]  /*2e60*/  HMMA.16816.F32.BF16 R120, R12.reuse, R36, R204 ;  /* 0x000000240c78723c */ /* 0x050ff000000418cc */
[C---:B------:R-:W-:Y:S01]  /*2e70*/  HMMA.16816.F32.BF16 R128, R12.reuse, R38, R212 ;  /* 0x000000260c80723c */ /* 0x040fe200000418d4 */
[----:B------:R-:W-:Y:S07]  /*2e80*/  LDSM.16.M88.4 R36, [R2+0x7000] ;  /* 0x007000000224783b */ /* 0x000fee0000000200 */
[C---:B------:R-:W-:Y:S08]  /*2e90*/  HMMA.16816.F32.BF16 R132, R12.reuse, R24, R220 ;  /* 0x000000180c84723c */ /* 0x040ff000000418dc */
[----:B------:R-:W-:Y:S01]  /*2ea0*/  HMMA.16816.F32.BF16 R124, R12, R26, R208 ;  /* 0x0000001a0c7c723c */ /* 0x000fe200000418d0 */
[----:B------:R-:W1:Y:S04]  /*2eb0*/  LDSM.16.M88.4 R12, [R2+0x4800] ;  /* 0x00480000020c783b */ /* 0x000e680000000200 */
[----:B------:R-:W-:Y:S03]  /*2ec0*/  LDSM.16.M88.4 R24, [R2+0x8800] ;  /* 0x008800000218783b */ /* 0x000fe60000000200 */
[C---:B------:R-:W-:Y:S08]  /*2ed0*/  HMMA.16816.F32.BF16 R52, R8.reuse, R32, R148 ;  /* 0x000000200834723c */ /* 0x040ff00000041894 */
[C---:B------:R-:W-:Y:S08]  /*2ee0*/  HMMA.16816.F32.BF16 R144, R8.reuse, R20, R200 ;  /* 0x000000140890723c */ /* 0x040ff000000418c8 */
[----:B--2---:R-:W-:Y:S03]  /*2ef0*/  HMMA.16816.F32.BF16 R204, R8, R40, R164 ;  /* 0x0000002808cc723c */ /* 0x004fe600000418a4 */
[----:B------:R-:W-:Y:S01]  /*2f00*/  IMAD.MOV.U32 R150, RZ, RZ, R52 ;  /* 0x000000ffff967224 */ /* 0x000fe200078e0034 */
[----:B------:R-:W-:Y:S01]  /*2f10*/  MOV R149, R53 ;  /* 0x0000003500957202 */ /* 0x000fe20000000f00 */
[----:B------:R-:W-:-:S02]  /*2f20*/  IMAD.MOV.U32 R148, RZ, RZ, R54 ;  /* 0x000000ffff947224 */ /* 0x000fc400078e0036 */
[----:B------:R-:W-:Y:S01]  /*2f30*/  IMAD.MOV.U32 R30, RZ, RZ, R55 ;  /* 0x000000ffff1e7224 */ /* 0x000fe200078e0037 */
[C---:B------:R-:W-:Y:S01]  /*2f40*/  HMMA.16816.F32.BF16 R220, R8.reuse, R42, R160 ;  /* 0x0000002a08dc723c */ /* 0x040fe200000418a0 */
[----:B------:R-:W2:Y:S04]  /*2f50*/  LDSM.16.M88.4 R40, [R2+0x6800] ;  /* 0x006800000228783b */ /* 0x000ea80000000200 */
[----:B------:R-:W3:Y:S03]  /*2f60*/  LDSM.16.M88.4 R52, [R2+0x5800] ;  /* 0x005800000234783b */ /* 0x000ee60000000200 */
[C---:B------:R-:W-:Y:S01]  /*2f70*/  HMMA.16816.F32.BF16 R192, R8.reuse, R22, R192 ;  /* 0x0000001608c0723c */ /* 0x040fe200000418c0 */
[----:B------:R-:W-:Y:S07]  /*2f80*/  LDSM.16.M88.4 R20, [R2+0x9000] ;  /* 0x009000000214783b */ /* 0x000fee0000000200 */
[C---:B------:R-:W-:Y:S08]  /*2f90*/  HMMA.16816.F32.BF16 R196, R8.reuse, R16, R184 ;  /* 0x0000001008c4723c */ /* 0x040ff000000418b8 */
[C---:B------:R-:W-:Y:S01]  /*2fa0*/  HMMA.16816.F32.BF16 R188, R8.reuse, R18, R176 ;  /* 0x0000001208bc723c */ /* 0x040fe200000418b0 */
[----:B------:R-:W-:Y:S07]  /*2fb0*/  LDSM.16.M88.4 R16, [R2+0x9800] ;  /* 0x009800000210783b */ /* 0x000fee0000000200 */
[C---:B------:R-:W-:Y:S08]  /*2fc0*/  HMMA.16816.F32.BF16 R208, R8.reuse, R56, R136 ;  /* 0x0000003808d0723c */ /* 0x040ff00000041888 */
[C---:B------:R-:W-:Y:S01]  /*2fd0*/  HMMA.16816.F32.BF16 R200, R8.reuse, R58, R140 ;  /* 0x0000003a08c8723c */ /* 0x040fe2000004188c */
[----:B------:R-:W4:Y:S07]  /*2fe0*/  LDSM.16.M88.4 R56, [R2+0x7800] ;  /* 0x007800000238783b */ /* 0x000f2e0000000200 */
[C---:B------:R-:W-:Y:S01]  /*2ff0*/  HMMA.16816.F32.BF16 R212, R8.reuse, R34, R116 ;  /* 0x0000002208d4723c */ /* 0x040fe20000041874 */
[----:B------:R-:W5:Y:S07]  /*3000*/  LDSM.16.M88.4 R32, [R2+0x8000] ;  /* 0x008000000220783b */ /* 0x000f6e0000000200 */
[C---:B-1----:R-:W-:Y:S08]  /*3010*/  HMMA.16816.F32.BF16 R184, R8.reuse, R12, R112 ;  /* 0x0000000c08b8723c */ /* 0x042ff00000041870 */
[C---:B------:R-:W-:Y:S01]  /*3020*/  HMMA.16816.F32.BF16 R180, R8.reuse, R14, R108 ;  /* 0x0000000e08b4723c */ /* 0x040fe2000004186c */
[----:B------:R-:W1:Y:S07]  /*3030*/  LDSM.16.M88.4 R12, [R3+0x2800] ;  /* 0x00280000030c783b */ /* 0x000e6e0000000200 */
[----:B------:R-:W-:Y:S01]  /*3040*/  HMMA.16816.F32.BF16 R176, R8, R60, R248 ;  /* 0x0000003c08b0723c */ /* 0x000fe200000418f8 */
[----:B------:R-:W-:Y:S01]  /*3050*/  IMAD.MOV.U32 R248, RZ, RZ, R150 ;  /* 0x000000fffff87224 */ /* 0x000fe200078e0096 */
[----:B------:R-:W-:Y:S01]  /*3060*/  MOV R251, R30 ;  /* 0x0000001e00fb7202 */ /* 0x000fe20000000f00 */
[----:B------:R-:W-:-:S02]  /*3070*/  IMAD.MOV.U32 R249, RZ, RZ, R149 ;  /* 0x000000fffff97224 */ /* 0x000fc400078e0095 */
[----:B------:R-:W-:-:S03]  /*3080*/  IMAD.MOV.U32 R250, RZ, RZ, R148 ;  /* 0x000000fffffa7224 */ /* 0x000fc600078e0094 */
[C---:B--2---:R-:W-:Y:S01]  /*3090*/  HMMA.16816.F32.BF16 R148, R8.reuse, R40, R88 ;  /* 0x000000280894723c */ /* 0x044fe20000041858 */
[----:B------:R-:W2:Y:S07]  /*30a0*/  LDSM.16.M88.4 R88, [R3+0x3000] ;  /* 0x003000000358783b */ /* 0x000eae0000000200 */
[C---:B------:R-:W-:Y:S08]  /*30b0*/  HMMA.16816.F32.BF16 R140, R8.reuse, R42, R84 ;  /* 0x0000002a088c723c */ /* 0x040ff00000041854 */
[C---:B------:R-:W-:Y:S08]  /*30c0*/  HMMA.16816.F32.BF16 R136, R8.reuse, R36, R80 ;  /* 0x000000240888723c */ /* 0x040ff00000041850 */
[C---:B---3--:R-:W-:Y:S08]  /*30d0*/  HMMA.16816.F32.BF16 R164, R8.reuse, R52, R156 ;  /* 0x0000003408a4723c */ /* 0x048ff0000004189c */
[C---:B------:R-:W-:Y:S01]  /*30e0*/  HMMA.16816.F32.BF16 R160, R8.reuse, R54, R152 ;  /* 0x0000003608a0723c */ /* 0x040fe20000041898 */
[----:B------:R-:W-:Y:S07]  /*30f0*/  LDSM.16.M88.4 R52, [R3+0x5800] ;  /* 0x005800000334783b */ /* 0x000fee0000000200 */
[C---:B----4-:R-:W-:Y:S01]  /*3100*/  HMMA.16816.F32.BF16 R112, R8.reuse, R56, R68 ;  /* 0x000000380870723c */ /* 0x050fe20000041844 */
[----:B------:R-:W3:Y:S07]  /*3110*/  LDSM.16.M88.4 R68, [R3+0x3800] ;  /* 0x003800000344783b */ /* 0x000eee0000000200 */
[C---:B------:R-:W-:Y:S01]  /*3120*/  HMMA.16816.F32.BF16 R108, R8.reuse, R58, R76 ;  /* 0x0000003a086c723c */ /* 0x040fe2000004184c */
[----:B------:R-:W-:Y:S07]  /*3130*/  LDSM.16.M88.4 R56, [R3+0x5000] ;  /* 0x005000000338783b */ /* 0x000fee0000000200 */
[C---:B------:R-:W-:Y:S08]  /*3140*/  HMMA.16816.F32.BF16 R80, R8.reuse, R22, R128 ;  /* 0x000000160850723c */ /* 0x040ff00000041880 */
[C---:B------:R-:W-:Y:S08]  /*3150*/  HMMA.16816.F32.BF16 R40, R8.reuse, R18, R124 ;  /* 0x000000120828723c */ /* 0x040ff0000004187c */
[C---:B------:R-:W-:Y:S01]  /*3160*/  HMMA.16816.F32.BF16 R172, R8.reuse, R62, R172 ;  /* 0x0000003e08ac723c */ /* 0x040fe200000418ac */
[----:B------:R-:W-:Y:S07]  /*3170*/  LDSM.16.M88.4 R60, [R3+0x4800] ;  /* 0x00480000033c783b */ /* 0x000fee0000000200 */
[----:B------:R-:W-:Y:S01]  /*3180*/  HMMA.16816.F32.BF16 R156, R8, R44, R240 ;  /* 0x0000002c089c723c */ /* 0x000fe200000418f0 */
[----:B------:R-:W-:Y:S01]  /*3190*/  VIADD R240, R247, 0xffffffff ;  /* 0xfffffffff7f07836 */ /* 0x000fe20000000000 */
[----:B------:R-:W-:-:S04]  /*31a0*/  SHF.L.U32 R243, R50, 0x4, RZ ;  /* 0x0000000432f37819 */ /* 0x000fc800000006ff */
[----:B------:R-:W-:Y:S02]  /*31b0*/  ISETP.GT.AND P0, PT, R240, R246, PT ;  /* 0x000000f6f000720c */ /* 0x000fe40003f04270 */
[C---:B------:R-:W-:Y:S01]  /*31c0*/  HMMA.16816.F32.BF16 R152, R8.reuse, R46, R216 ;  /* 0x0000002e0898723c */ /* 0x040fe200000418d8 */
[----:B------:R-:W-:Y:S07]  /*31d0*/  LDSM.16.M88.4 R44, [R3+0x6000] ;  /* 0x00600000032c783b */ /* 0x000fee0000000200 */
[C---:B------:R-:W-:Y:S01]  /*31e0*/  HMMA.16816.F32.BF16 R116, R8.reuse, R38, R64 ;  /* 0x000000260874723c */ /* 0x040fe20000041840 */
[----:B------:R-:W4:Y:S04]  /*31f0*/  LDSM.16.M88.4 R64, [R3+0x4000] ;  /* 0x004000000340783b */ /* 0x000f280000000200 */
[----:B------:R-:W4:Y:S03]  /*3200*/  LDSM.16.M88.4 R36, [R3+0x6800] ;  /* 0x006800000324783b */ /* 0x000f260000000200 */
[C---:B-----5:R-:W-:Y:S08]  /*3210*/  HMMA.16816.F32.BF16 R104, R8.reuse, R32, R104 ;  /* 0x000000200868723c */ /* 0x060ff00000041868 */
[C---:B------:R-:W-:Y:S01]  /*3220*/  HMMA.16816.F32.BF16 R100, R8.reuse, R34, R100 ;  /* 0x000000220864723c */ /* 0x040fe20000041864 */
[----:B------:R-:W5:Y:S07]  /*3230*/  LDSM.16.M88.4 R32, [R3+0x7000] ;  /* 0x007000000320783b */ /* 0x000f6e0000000200 */
[C---:B------:R-:W-:Y:S08]  /*3240*/  HMMA.16816.F32.BF16 R96, R8.reuse, R24, R96 ;  /* 0x000000180860723c */ /* 0x040ff00000041860 */
[C---:B------:R-:W-:Y:S01]  /*3250*/  HMMA.16816.F32.BF16 R92, R8.reuse, R26, R92 ;  /* 0x0000001a085c723c */ /* 0x040fe2000004185c */
[----:B------:R-:W5:Y:S07]  /*3260*/  LDSM.16.M88.4 R24, [R3+0x7800] ;  /* 0x007800000318783b */ /* 0x000f6e0000000200 */
[C---:B------:R-:W-:Y:S01]  /*3270*/  HMMA.16816.F32.BF16 R84, R8.reuse, R20, R120 ;  /* 0x000000140854723c */ /* 0x040fe20000041878 */
[----:B------:R-:W5:Y:S07]  /*3280*/  LDSM.16.M88.4 R20, [R3+0x8000] ;  /* 0x008000000314783b */ /* 0x000f6e0000000200 */
[----:B------:R-:W-:Y:S01]  /*3290*/  HMMA.16816.F32.BF16 R76, R8, R16, R132 ;  /* 0x00000010084c723c */ /* 0x000fe20000041884 */
[----:B------:R-:W5:Y:S04]  /*32a0*/  LDSM.16.M88.4 R16, [R3+0x8800] ;  /* 0x008800000310783b */ /* 0x000f680000000200 */
[----:B------:R-:W-:Y:S03]  /*32b0*/  LDSM.16.M88.4 R8, [R3+0x9800] ;  /* 0x009800000308783b */ /* 0x000fe60000000200 */
[C---:B-1----:R-:W-:Y:S08]  /*32c0*/  HMMA.16816.F32.BF16 R124, R4.reuse, R12, R196 ;  /* 0x0000000c047c723c */ /* 0x042ff000000418c4 */
[----:B------:R-:W-:Y:S01]  /*32d0*/  HMMA.16816.F32.BF16 R128, R4, R14, R188 ;  /* 0x0000000e0480723c */ /* 0x000fe200000418bc */
[----:B------:R-:W1:Y:S01]  /*32e0*/  LDSM.16.M88.4 R12, [R3+0x9000] ;  /* 0x00900000030c783b */ /* 0x000e620000000200 */
[----:B------:R-:W-:-:S06]  /*32f0*/  DEPBAR.LE SB0, 0x0 ;  /* 0x000080000000791a */ /* 0x000fcc0000000000 */
[C---:B------:R-:W-:Y:S08]  /*3300*/  HMMA.16816.F32.BF16 R120, R4.reuse, R72, R144 ;  /* 0x000000480478723c */ /* 0x040ff00000041890 */
[C---:B------:R-:W-:Y:S08]  /*3310*/  HMMA.16816.F32.BF16 R72, R4.reuse, R74, R192 ;  /* 0x0000004a0448723c */ /* 0x040ff000000418c0 */
[C---:B--2---:R-:W-:Y:S08]  /*3320*/  HMMA.16816.F32.BF16 R132, R4.reuse, R88, R204 ;  /* 0x000000580484723c */ /* 0x044ff000000418cc */
[C---:B---3--:R-:W-:Y:S08]  /*3330*/  HMMA.16816.F32.BF16 R188, R4.reuse, R70, R212 ;  /* 0x0000004604bc723c */ /* 0x048ff000000418d4 */
[C---:B------:R-:W-:Y:S08]  /*3340*/  HMMA.16816.F32.BF16 R88, R4.reuse, R90, R220 ;  /* 0x0000005a0458723c */ /* 0x040ff000000418dc */
[----:B------:R-:W-:Y:S01]  /*3350*/  HMMA.16816.F32.BF16 R144, R4, R68, R248 ;  /* 0x000000440490723c */ /* 0x000fe200000418f8 */
[----:B------:R-:W-:-:S02]  /*3360*/  SHF.L.U64.HI R248, R48, 0x4, R49 ;  /* 0x0000000430f87819 */ /* 0x000fc40000010231 */
[----:B------:R-:W-:-:S05]  /*3370*/  SHF.L.U64.HI R249, R50, 0x4, R51 ;  /* 0x0000000432f97819 */ /* 0x000fca0000010233 */
        /* <DEDUP_REMOVED lines=11> */
[----:B------:R-:W-:-:S07]  /*3430*/  IMAD.SHL.U32 R150, R48, 0x10, RZ ;  /* 0x0000001030967824 */ /* 0x000fce00078e00ff */
        /* <DEDUP_REMOVED lines=28> */
.L_x_4896:
[----:B------:R-:W2:Y:S01]  /*3600*/  LD.E R3, desc[UR4][R168.64+0x170] ;  /* 0x00017004a8037980 */ /* 0x000ea2000c101900 */
[----:B------:R-:W-:-:S04]  /*3610*/  SHF.L.U32 R9, R240, 0x8, RZ ;  /* 0x00000008f0097819 */ /* 0x000fc800000006ff */
[----:B------:R-:W-:Y:S01]  /*3620*/  IABS R11, R9 ;  /* 0x00000009000b7213 */ /* 0x000fe20000000000 */
[----:B------:R-:W-:-:S05]  /*3630*/  VIADD R10, R9, 0xffffff00 ;  /* 0xffffff00090a7836 */ /* 0x000fca0000000000 */
[----:B------:R-:W-:Y:S02]  /*3640*/  IABS R8, R10 ;  /* 0x0000000a00087213 */ /* 0x000fe40000000000 */
[-C--:B--2---:R-:W-:Y:S02]  /*3650*/  IABS R2, R3.reuse ;  /* 0x0000000300027213 */ /* 0x084fe40000000000 */
[----:B------:R-:W-:Y:S02]  /*3660*/  IABS R7, R3 ;  /* 0x0000000300077213 */ /* 0x000fe40000000000 */
[----:B------:R-:W1:Y:S02]  /*3670*/  I2F.RP R4, R2 ;  /* 0x0000000200047306 */ /* 0x000e640000209400 */
[----:B------:R-:W-:-:S06]  /*3680*/  IADD3 R7, PT, PT, RZ, -R7, RZ ;  /* 0x80000007ff077210 */ /* 0x000fcc0007ffe0ff */
[----:B-1----:R-:W1:Y:S02]  /*3690*/  MUFU.RCP R4, R4 ;  /* 0x0000000400047308 */ /* 0x002e640000001000 */
[----:B-1----:R-:W-:-:S06]  /*36a0*/  VIADD R4, R4, 0xffffffe ;  /* 0x0ffffffe04047836 */ /* 0x002fcc0000000000 */
[----:B------:R-:W1:Y:S02]  /*36b0*/  F2I.FTZ.U32.TRUNC.NTZ R5, R4 ;  /* 0x0000000400057305 */ /* 0x000e64000021f000 */
[----:B-1----:R-:W-:-:S04]  /*36c0*/  IMAD.MOV R4, RZ, RZ, -R5 ;  /* 0x000000ffff047224 */ /* 0x002fc800078e0a05 */
[----:B------:R-:W-:Y:S02]  /*36d0*/  IMAD R6, R4, R2, RZ ;  /* 0x0000000204067224 */ /* 0x000fe400078e02ff */
[----:B------:R-:W-:-:S04]  /*36e0*/  IMAD.MOV.U32 R4, RZ, RZ, RZ ;  /* 0x000000ffff047224 */ /* 0x000fc800078e00ff */
[----:B------:R-:W-:-:S04]  /*36f0*/  IMAD.HI.U32 R5, R5, R6, R4 ;  /* 0x0000000605057227 */ /* 0x000fc800078e0004 */
        /* <DEDUP_REMOVED lines=18> */
[----:B------:R-:W-:Y:S02]  /*3820*/  ISETP.NE.AND P1, PT, R3, RZ, PT ;  /* 0x000000ff0300720c */ /* 0x000fe40003f25270 */
[----:B------:R-:W-:Y:S01]  /*3830*/  @P5 IADD3 R4, PT, PT, R4, 0x1, RZ ;  /* 0x0000000104045810 */ /* 0x000fe20007ffe0ff */
[----:B------:R-:W-:-:S05]  /*3840*/  @P6 VIADD R5, R5, 0x1 ;  /* 0x0000000105056836 */ /* 0x000fca0000000000 */
[----:B------:R-:W-:Y:S01]  /*3850*/  MOV R2, R5 ;  /* 0x0000000500027202 */ /* 0x000fe20000000f00 */
[----:B------:R-:W-:Y:S01]  /*3860*/  @!P0 IMAD.MOV R4, RZ, RZ, -R4 ;  /* 0x000000ffff048224 */ /* 0x000fe200078e0a04 */
[----:B------:R-:W-:Y:S02]  /*3870*/  LOP3.LUT R5, RZ, R3, RZ, 0x33, !PT ;  /* 0x00000003ff057212 */ /* 0x000fe400078e33ff */
[----:B------:R-:W-:Y:S02]  /*3880*/  @!P3 IADD3 R2, PT, PT, -R2, RZ, RZ ;  /* 0x000000ff0202b210 */ /* 0x000fe40007ffe1ff */
        /* <DEDUP_REMOVED lines=23> */
.L_x_4897:
[----:B------:R-:W-:Y:S05]  /*3a00*/  BSYNC.RECONVERGENT B0 ;  /* 0x0000000000007941 */ /* 0x000fea0003800200 */
.L_x_4895:
        /* <DEDUP_REMOVED lines=26> */
[----:B------:R-:W-:Y:S04]  /*3bb0*/  LDGSTS.E.BYPASS.LTC128B.128 [R0+0x5000], desc[UR4][R12.64] ;  /* 0x050000000c007fae */ /* 0x000fe8000b981a04 */
[--C-:B------:R-:W-:Y:S01]  /*3bc0*/  IMAD.X R21, R19, 0x1, R230.reuse, P0 ;  /* 0x0000000113157824 */ /* 0x100fe200000e06e6 */
[-C--:B------:R-:W-:Y:S01]  /*3bd0*/  IADD3 R16, P0, PT, R20, R229.reuse, RZ ;  /* 0x000000e514107210 */ /* 0x080fe20007f1e0ff */
[----:B------:R-:W-:Y:S04]  /*3be0*/  LDGSTS.E.BYPASS.LTC128B.128 [R0+0x5800], desc[UR4][R18.64] ;  /* 0x0580000012007fae */ /* 0x000fe8000b981a04 */
[--C-:B------:R-:W-:Y:S01]  /*3bf0*/  IMAD.X R17, R21, 0x1, R230.reuse, P0 ;  /* 0x0000000115117824 */ /* 0x100fe200000e06e6 */
[-C--:B-1----:R-:W-:Y:S01]  /*3c00*/  IADD3 R10, P0, PT, R16, R229.reuse, RZ ;  /* 0x000000e5100a7210 */ /* 0x082fe20007f1e0ff */
[----:B------:R-:W-:Y:S04]  /*3c10*/  LDGSTS.E.BYPASS.LTC128B.128 [R0+0x6000], desc[UR4][R20.64] ;  /* 0x0600000014007fae */ /* 0x000fe8000b981a04 */
[--C-:B------:R-:W-:Y:S01]  /*3c20*/  IMAD.X R11, R17, 0x1, R230.reuse, P0 ;  /* 0x00000001110b7824 */ /* 0x100fe200000e06e6 */
[-C--:B--2---:R-:W-:Y:S01]  /*3c30*/  IADD3 R8, P0, PT, R10, R229.reuse, RZ ;  /* 0x000000e50a087210 */ /* 0x084fe20007f1e0ff */
[----:B------:R-:W-:Y:S04]  /*3c40*/  LDGSTS.E.BYPASS.LTC128B.128 [R0+0x6800], desc[UR4][R16.64] ;  /* 0x0680000010007fae */ /* 0x000fe8000b981a04 */
[--C-:B------:R-:W-:Y:S01]  /*3c50*/  IMAD.X R9, R11, 0x1, R230.reuse, P0 ;  /* 0x000000010b097824 */ /* 0x100fe200000e06e6 */
[-C--:B---3--:R-:W-:Y:S01]  /*3c60*/  IADD3 R6, P0, PT, R8, R229.reuse, RZ ;  /* 0x000000e508067210 */ /* 0x088fe20007f1e0ff */
[----:B------:R1:W-:Y:S04]  /*3c70*/  LDGSTS.E.BYPASS.LTC128B.128 [R0+0x7000], desc[UR4][R10.64] ;  /* 0x070000000a007fae */ /* 0x0003e8000b981a04 */
[--C-:B------:R-:W-:Y:S01]  /*3c80*/  IMAD.X R7, R9, 0x1, R230.reuse, P0 ;  /* 0x0000000109077824 */ /* 0x100fe200000e06e6 */
[-C--:B----4-:R-:W-:Y:S01]  /*3c90*/  IADD3 R4, P0, PT, R6, R229.reuse, RZ ;  /* 0x000000e506047210 */ /* 0x090fe20007f1e0ff */
[----:B------:R2:W-:Y:S04]  /*3ca0*/  LDGSTS.E.BYPASS.LTC128B.128 [R0+0x7800], desc[UR4][R8.64] ;  /* 0x0780000008007fae */ /* 0x0005e8000b981a04 */
[--C-:B------:R-:W-:Y:S01]  /*3cb0*/  IMAD.X R5, R7, 0x1, R230.reuse, P0 ;  /* 0x0000000107057824 */ /* 0x100fe200000e06e6 */
[-C--:B-----5:R-:W-:Y:S01]  /*3cc0*/  IADD3 R2, P0, PT, R4, R229.reuse, RZ ;  /* 0x000000e504027210 */ /* 0x0a0fe20007f1e0ff */
[----:B------:R2:W-:Y:S04]  /*3cd0*/  LDGSTS.E.BYPASS.LTC128B.128 [R0+0x8000], desc[UR4][R6.64] ;  /* 0x0800000006007fae */ /* 0x0005e8000b981a04 */
[----:B------:R-:W-:Y:S01]  /*3ce0*/  IMAD.X R3, R5, 0x1, R230, P0 ;  /* 0x0000000105037824 */ /* 0x000fe200000e06e6 */
[----:B------:R2:W-:Y:S04]  /*3cf0*/  LDGSTS.E.BYPASS.LTC128B.128 [R0+0x8800], desc[UR4][R4.64] ;  /* 0x0880000004007fae */ /* 0x0005e8000b981a04 */
[----:B------:R2:W-:Y:S01]  /*3d00*/  LDGSTS.E.BYPASS.LTC128B.128 [R0+0x9000], desc[UR4][R2.64] ;  /* 0x0900000002007fae */ /* 0x0005e2000b981a04 */
[----:B-1----:R-:W-:-:S05]  /*3d10*/  IADD3 R10, P0, PT, R2, R229, RZ ;  /* 0x000000e5020a7210 */ /* 0x002fca0007f1e0ff */
[----:B------:R-:W-:-:S05]  /*3d20*/  IMAD.X R11, R3, 0x1, R230, P0 ;  /* 0x00000001030b7824 */ /* 0x000fca00000e06e6 */
[----:B------:R2:W-:Y:S04]  /*3d30*/  LDGSTS.E.BYPASS.LTC128B.128 [R0+0x9800], desc[UR4][R10.64] ;  /* 0x098000000a007fae */ /* 0x0005e8000b981a04 */
[----:B------:R-:W0:Y:S02]  /*3d40*/  LDGDEPBAR ;  /* 0x00000000000079af */ /* 0x000e240000000000 */
.L_x_4894:
[----:B------:R-:W-:Y:S05]  /*3d50*/  BSYNC.RECONVERGENT B1 ;  /* 0x0000000000017941 */ /* 0x000fea0003800200 */
.L_x_4893:
        /* <DEDUP_REMOVED lines=65> */
[----:B------:R-:W-:Y:S01]  /*4170*/  SHF.L.U32 R7, R228, 0x6, RZ ;  /* 0x00000006e4077819 */ /* 0x000fe200000006ff */
[----:B------:R-:W1:Y:S04]  /*4180*/  SHFL.BFLY PT, R4, R2, 0x2, 0x1f ;  /* 0x0c401f0002047f89 */ /* 0x000e6800000e0000 */
[----:B------:R-:W3:Y:S01]  /*4190*/  SHFL.BFLY PT, R6, R3, 0x2, 0x1f ;  /* 0x0c401f0003067f89 */ /* 0x000ee200000e0000 */
[----:B-1----:R-:W-:-:S02]  /*41a0*/  FMNMX.FTZ R2, R2, R4, !PT ;  /* 0x0000000402027209 */ /* 0x002fc40007810000 */
[----:B---3--:R-:W-:-:S03]  /*41b0*/  FMNMX.FTZ R4, R3, R6, !PT ;  /* 0x0000000603047209 */ /* 0x008fc60007810000 */
[----:B------:R-:W1:Y:S04]  /*41c0*/  SHFL.BFLY PT, R5, R2, 0x1, 0x1f ;  /* 0x0c201f0002057f89 */ /* 0x000e6800000e0000 */
[----:B------:R-:W3:Y:S01]  /*41d0*/  SHFL.BFLY PT, R6, R4, 0x1, 0x1f ;  /* 0x0c201f0004067f89 */ /* 0x000ee200000e0000 */
[----:B-1----:R-:W-:Y:S02]  /*41e0*/  FMNMX.FTZ R148, R2, R5, !PT ;  /* 0x0000000502947209 */ /* 0x002fe40007810000 */
[----:B------:R-:W-:Y:S02]  /*41f0*/  LOP3.LUT R2, R233, 0x200, R7, 0xf8, !PT ;  /* 0x00000200e9027812 */ /* 0x000fe400078ef807 */
[----:B------:R-:W-:Y:S02]  /*4200*/  FSETP.NEU.FTZ.AND P0, PT, R148, -INF , PT ;  /* 0xff8000009400780b */ /* 0x000fe40003f1d000 */
[----:B------:R-:W-:-:S02]  /*4210*/  LEA R79, R2, R224, 0x1 ;  /* 0x000000e0024f7211 */ /* 0x000fc400078e08ff */
[----:B---3--:R-:W-:Y:S02]  /*4220*/  FMNMX.FTZ R149, R4, R6, !PT ;  /* 0x0000000604957209 */ /* 0x008fe40007810000 */
[-C--:B------:R-:W-:Y:S01]  /*4230*/  IADD3 R78, PT, PT, R170, R79.reuse, RZ ;  /* 0x0000004faa4e7210 */ /* 0x080fe20007ffe0ff */
[----:B------:R-:W1:Y:S01]  /*4240*/  LDSM.16.MT88.4 R20, [R79+0xa000] ;  /* 0x00a000004f14783b */ /* 0x000e620000004200 */
[C---:B------:R-:W-:Y:S02]  /*4250*/  IADD3 R77, PT, PT, R31.reuse, R79, RZ ;  /* 0x0000004f1f4d7210 */ /* 0x040fe40007ffe0ff */
[----:B------:R-:W-:Y:S01]  /*4260*/  IADD3 R76, PT, PT, R31, R78, RZ ;  /* 0x0000004e1f4c7210 */ /* 0x000fe20007ffe0ff */
[----:B------:R-:W3:Y:S04]  /*4270*/  LDSM.16.MT88.4 R12, [R78+0xa000] ;  /* 0x00a000004e0c783b */ /* 0x000ee80000004200 */
[----:B------:R-:W4:Y:S04]  /*4280*/  LDSM.16.MT88.4 R16, [R77+0xa000] ;  /* 0x00a000004d10783b */ /* 0x000f280000004200 */
[----:B------:R-:W5:Y:S04]  /*4290*/  LDSM.16.MT88.4 R28, [R76+0xa000] ;  /* 0x00a000004c1c783b */ /* 0x000f680000004200 */
[----:B------:R-:W5:Y:S04]  /*42a0*/  LDSM.16.MT88.4 R40, [R79+0xa800] ;  /* 0x00a800004f28783b */ /* 0x000f680000004200 */
[----:B------:R-:W5:Y:S04]  /*42b0*/  LDSM.16.MT88.4 R36, [R77+0xa800] ;  /* 0x00a800004d24783b */ /* 0x000f680000004200 */
[----:B------:R-:W-:Y:S01]  /*42c0*/  LDSM.16.MT88.4 R60, [R78+0xa800] ;  /* 0x00a800004e3c783b */ /* 0x000fe20000004200 */
[C---:B--2---:R-:W-:Y:S01]  /*42d0*/  FMUL.FTZ R3, R0.reuse, R148 ;  /* 0x0000009400037220 */ /* 0x044fe20000410000 */
[----:B------:R-:W-:-:S04]  /*42e0*/  FMUL.FTZ R5, R0, R149 ;  /* 0x0000009500057220 */ /* 0x000fc80000410000 */
[----:B------:R-:W-:Y:S02]  /*42f0*/  FSEL R3, R3, RZ, P0 ;  /* 0x000000ff03037208 */ /* 0x000fe40000000000 */
[----:B------:R-:W-:-:S03]  /*4300*/  FSETP.NEU.FTZ.AND P0, PT, R149, -INF , PT ;  /* 0xff8000009500780b */ /* 0x000fc60003f1d000 */
[-CC-:B------:R-:W-:Y:S01]  /*4310*/  FFMA.FTZ R4, R122, R0.reuse, -R3.reuse ;  /* 0x000000007a047223 */ /* 0x180fe20000010803 */
[-C--:B------:R-:W-:Y:S01]  /*4320*/  FFMA.FTZ R2, R123, R0.reuse, -R3 ;  /* 0x000000007b027223 */ /* 0x080fe20000010803 */
[----:B------:R-:W-:Y:S02]  /*4330*/  FSEL R5, R5, RZ, P0 ;  /* 0x000000ff05057208 */ /* 0x000fe40000000000 */
[----:B------:R2:W-:Y:S03]  /*4340*/  MUFU.EX2 R81, R4 ;  /* 0x0000000400517308 */ /* 0x0005e60000000800 */
[-C--:B------:R-:W-:Y:S01]  /*4350*/  FFMA.FTZ R6, R128, R0.reuse, -R5 ;  /* 0x0000000080067223 */ /* 0x080fe20000010805 */
[----:B------:R1:W3:Y:S04]  /*4360*/  MUFU.EX2 R82, R2 ;  /* 0x0000000200527308 */ /* 0x0002e80000000800 */
[----:B------:R4:W-:Y:S01]  /*4370*/  MUFU.EX2 R84, R6 ;  /* 0x0000000600547308 */ /* 0x0009e20000000800 */
[-CC-:B--2---:R-:W-:Y:S01]  /*4380*/  FFMA.FTZ R4, R74, R0.reuse, -R3.reuse ;  /* 0x000000004a047223 */ /* 0x184fe20000010803 */
[----:B-1----:R-:W-:-:S03]  /*4390*/  FFMA.FTZ R2, R75, R0, -R3 ;  /* 0x000000004b027223 */ /* 0x002fc60000010803 */
[----:B------:R1:W-:Y:S01]  /*43a0*/  MUFU.EX2 R151, R4 ;  /* 0x0000000400977308 */ /* 0x0003e20000000800 */
[----:B---3--:R-:W-:Y:S01]  /*43b0*/  F2FP.BF16.F32.PACK_AB R9, R82, R81 ;  /* 0x000000515209723e */ /* 0x008fe200000010ff */
[-CC-:B----4-:R-:W-:Y:S02]  /*43c0*/  FFMA.FTZ R6, R88, R0.reuse, -R5.reuse ;  /* 0x0000000058067223 */ /* 0x190fe40000010805 */
[----:B------:R2:W3:Y:S04]  /*43d0*/  MUFU.EX2 R8, R2 ;  /* 0x0000000200087308 */ /* 0x0004e80000000800 */
[----:B------:R4:W-:Y:S01]  /*43e0*/  MUFU.EX2 R128, R6 ;  /* 0x0000000600807308 */ /* 0x0009e20000000800 */
[-CC-:B-1----:R-:W-:Y:S01]  /*43f0*/  FFMA.FTZ R4, R120, R0.reuse, -R5.reuse ;  /* 0x0000000078047223 */ /* 0x182fe20000010805 */
[----:B--2---:R-:W-:-:S03]  /*4400*/  FFMA.FTZ R2, R121, R0, -R5 ;  /* 0x0000000079027223 */ /* 0x004fc60000010805 */
[----:B------:R1:W-:Y:S01]  /*4410*/  MUFU.EX2 R80, R4 ;  /* 0x0000000400507308 */ /* 0x0003e20000000800 */
[----:B---3--:R-:W-:Y:S01]  /*4420*/  MOV R170, R8 ;  /* 0x0000000800aa7202 */ /* 0x008fe20000000f00 */
[----:B----4-:R-:W-:Y:S02]  /*4430*/  FFMA.FTZ R6, R188, R0, -R5 ;  /* 0x00000000bc067223 */ /* 0x010fe40000010805 */
[----:B------:R2:W3:Y:S01]  /*4440*/  MUFU.EX2 R7, R2 ;  /* 0x0000000200077308 */ /* 0x0004e20000000800 */
[----:B------:R-:W-:-:S03]  /*4450*/  F2FP.BF16.F32.PACK_AB R11, R170, R151 ;  /* 0x00000097aa0b723e */ /* 0x000fc600000010ff */
[----:B------:R4:W-:Y:S01]  /*4460*/  MUFU.EX2 R221, R6 ;  /* 0x0000000600dd7308 */ /* 0x0009e20000000800 */
[-CC-:B-1----:R-:W-:Y:S01]  /*4470*/  FFMA.FTZ R4, R72, R0.reuse, -R5.reuse ;  /* 0x0000000048047223 */ /* 0x182fe20000010805 */
[----:B--2---:R-:W-:-:S03]  /*4480*/  FFMA.FTZ R2, R73, R0, -R5 ;  /* 0x0000000049027223 */ /* 0x004fc60000010805 */
[----:B------:R1:W-:Y:S01]  /*4490*/  MUFU.EX2 R121, R4 ;  /* 0x0000000400797308 */ /* 0x0003e20000000800 */
[----:B---3--:R-:W-:Y:S01]  /*44a0*/  F2FP.BF16.F32.PACK_AB R8, R7, R80 ;  /* 0x000000500708723e */ /* 0x008fe200000010ff */
[----:B------:R-:W-:Y:S01]  /*44b0*/  FADD.FTZ R7, R80, R7 ;  /* 0x0000000750077221 */ /* 0x000fe20000010000 */
[-C--:B----4-:R-:W-:Y:S01]  /*44c0*/  FFMA.FTZ R6, R200, R0.reuse, -R5 ;  /* 0x00000000c8067223 */ /* 0x090fe20000010805 */
[----:B------:R-:W2:Y:S04]  /*44d0*/  MUFU.EX2 R85, R2 ;  /* 0x0000000200557308 */ /* 0x000ea80000000800 */
[----:B------:R3:W-:Y:S01]  /*44e0*/  MUFU.EX2 R200, R6 ;  /* 0x0000000600c87308 */ /* 0x0007e20000000800 */
[-CC-:B-1----:R-:W-:Y:S01]  /*44f0*/  FFMA.FTZ R4, R127, R0.reuse, -R3.reuse ;  /* 0x000000007f047223 */ /* 0x182fe20000010803 */
[----:B--2---:R-:W-:Y:S01]  /*4500*/  F2FP.BF16.F32.PACK_AB R10, R85, R121 ;  /* 0x00000079550a723e */ /* 0x004fe200000010ff */
[----:B------:R-:W-:-:S02]  /*4510*/  FFMA.FTZ R2, R126, R0, -R3 ;  /* 0x000000007e027223 */ /* 0x000fc40000010803 */
[----:B------:R1:W-:Y:S01]  /*4520*/  MUFU.EX2 R123, R4 ;  /* 0x00000004007b7308 */ /* 0x0003e20000000800 */
[----:B---3--:R-:W-:-:S03]  /*4530*/  FFMA.FTZ R6, R180, R0, -R5 ;  /* 0x00000000b4067223 */ /* 0x008fc60000010805 */
[----:B------:R2:W-:Y:S01]  /*4540*/  MUFU.EX2 R86, R2 ;  /* 0x0000000200567308 */ /* 0x0005e20000000800 */
[C---:B------:R-:W-:Y:S08]  /*4550*/  HMMA.16816.F32.BF16 R56, R8.reuse, R20, RZ ;  /* 0x000000140838723c */ /* 0x040ff000000418ff */
[----:B------:R-:W-:Y:S01]  /*4560*/  HMMA.16816.F32.BF16 R52, R8, R22, RZ ;  /* 0x000000160834723c */ /* 0x000fe200000418ff */
[-C--:B-1----:R-:W-:Y:S01]  /*4570*/  FFMA.FTZ R4, R124, R0.reuse, -R5 ;  /* 0x000000007c047223 */ /* 0x082fe20000010805 */
[----:B--2---:R-:W-:-:S03]  /*4580*/  FFMA.FTZ R2, R130, R0, -R3 ;  /* 0x0000000082027223 */ /* 0x004fc60000010803 */
[----:B------:R1:W-:Y:S03]  /*4590*/  MUFU.EX2 R120, R4 ;  /* 0x0000000400787308 */ /* 0x0003e60000000800 */
[C---:B------:R-:W-:Y:S01]  /*45a0*/  HMMA.16816.F32.BF16 R20, R8.reuse, R12, RZ ;  /* 0x0000000c0814723c */ /* 0x040fe200000418ff */
[----:B------:R2:W-:Y:S07]  /*45b0*/  MUFU.EX2 R87, R2 ;  /* 0x0000000200577308 */ /* 0x0005ee0000000800 */
[----:B------:R-:W-:Y:S01]  /*45c0*/  HMMA.16816.F32.BF16 R48, R8, R14, RZ ;  /* 0x0000000e0830723c */ /* 0x000fe200000418ff */
[----:B------:R-:W3:Y:S01]  /*45d0*/  LDSM.16.MT88.4 R12, [R76+0xa800] ;  /* 0x00a800004c0c783b */ /* 0x000ee20000004200 */
[-CC-:B-1----:R-:W-:Y:S01]  /*45e0*/  FFMA.FTZ R4, R129, R0.reuse, -R5.reuse ;  /* 0x0000000081047223 */ /* 0x182fe20000010805 */
[----:B--2---:R-:W-:-:S03]  /*45f0*/  FFMA.FTZ R2, R125, R0, -R5 ;  /* 0x000000007d027223 */ /* 0x004fc60000010805 */
[----:B------:R1:W-:Y:S02]  /*4600*/  MUFU.EX2 R127, R4 ;  /* 0x00000004007f7308 */ /* 0x0003e40000000800 */
[C---:B------:R-:W-:Y:S02]  /*4610*/  HMMA.16816.F32.BF16 R32, R8.reuse, R16, RZ ;  /* 0x000000100820723c */ /* 0x040fe400000418ff */
[----:B------:R2:W4:Y:S06]  /*4620*/  MUFU.EX2 R122, R2 ;  /* 0x00000002007a7308 */ /* 0x00052c0000000800 */
[----:B------:R-:W-:Y:S01]  /*4630*/  HMMA.16816.F32.BF16 R24, R8, R18, RZ ;  /* 0x000000120818723c */ /* 0x000fe200000418ff */
[----:B-1----:R-:W-:-:S07]  /*4640*/  FFMA.FTZ R4, R135, R0, -R3 ;  /* 0x0000000087047223 */ /* 0x002fce0000010803 */
[C---:B-----5:R-:W-:Y:S01]  /*4650*/  HMMA.16816.F32.BF16 R16, R8.reuse, R28, RZ ;  /* 0x0000001c0810723c */ /* 0x060fe200000418ff */
[----:B--2---:R-:W-:Y:S01]  /*4660*/  FFMA.FTZ R2, R131, R0, -R3 ;  /* 0x0000000083027223 */ /* 0x004fe20000010803 */
[----:B------:R1:W-:Y:S04]  /*4670*/  MUFU.EX2 R124, R4 ;  /* 0x00000004007c7308 */ /* 0x0003e80000000800 */
[----:B------:R-:W2:Y:S02]  /*4680*/  MUFU.EX2 R83, R2 ;  /* 0x0000000200537308 */ /* 0x000ea40000000800 */
[----:B------:R-:W-:Y:S01]  /*4690*/  HMMA.16816.F32.BF16 R44, R8, R30, RZ ;  /* 0x0000001e082c723c */ /* 0x000fe200000418ff */
[----:B----4-:R-:W-:Y:S01]  /*46a0*/  F2FP.BF16.F32.PACK_AB R8, R122, R120 ;  /* 0x000000787a08723e */ /* 0x010fe200000010ff */
[----:B------:R-:W-:Y:S01]  /*46b0*/  LDSM.16.MT88.4 R28, [R77+0xb000] ;  /* 0x00b000004d1c783b */ /* 0x000fe20000004200 */
[----:B------:R-:W-:-:S02]  /*46c0*/  F2FP.BF16.F32.PACK_AB R9, R123, R86 ;  /* 0x000000567b09723e */ /* 0x000fc400000010ff */
[----:B------:R-:W-:Y:S01]  /*46d0*/  F2FP.BF16.F32.PACK_AB R10, R127, R84 ;  /* 0x000000547f0a723e */ /* 0x000fe200000010ff */
[-C--:B-1----:R-:W-:Y:S01]  /*46e0*/  FFMA.FTZ R4, R132, R0.reuse, -R5 ;  /* 0x0000000084047223 */ /* 0x082fe20000010805 */
[----:B--2---:R-:W-:Y:S01]  /*46f0*/  F2FP.BF16.F32.PACK_AB R11, R83, R87 ;  /* 0x00000057530b723e */ /* 0x004fe200000010ff */
[-C--:B------:R-:W-:Y:S02]  /*4700*/  FFMA.FTZ R2, R134, R0.reuse, -R3 ;  /* 0x0000000086027223 */ /* 0x080fe40000010803 */
[----:B------:R1:W-:Y:S04]  /*4710*/  MUFU.EX2 R251, R4 ;  /* 0x0000000400fb7308 */ /* 0x0003e80000000800 */
[----:B------:R2:W-:Y:S01]  /*4720*/  MUFU.EX2 R126, R2 ;  /* 0x00000002007e7308 */ /* 0x0005e20000000800 */
[C---:B------:R-:W-:Y:S08]  /*4730*/  HMMA.16816.F32.BF16 R56, R8.reuse, R40, R56 ;  /* 0x000000280838723c */ /* 0x040ff00000041838 */
[----:B------:R-:W-:Y:S01]  /*4740*/  HMMA.16816.F32.BF16 R40, R8, R42, R52 ;  /* 0x0000002a0828723c */ /* 0x000fe20000041834 */
[-C--:B-1----:R-:W-:Y:S01]  /*4750*/  FFMA.FTZ R4, R89, R0.reuse, -R5 ;  /* 0x0000000059047223 */ /* 0x082fe20000010805 */
[----:B--2---:R-:W-:-:S03]  /*4760*/  FFMA.FTZ R2, R90, R0, -R3 ;  /* 0x000000005a027223 */ /* 0x004fc60000010803 */
[----:B------:R1:W-:Y:S03]  /*4770*/  MUFU.EX2 R129, R4 ;  /* 0x0000000400817308 */ /* 0x0003e60000000800 */
[C---:B------:R-:W-:Y:S01]  /*4780*/  HMMA.16816.F32.BF16 R52, R8.reuse, R36, R32 ;  /* 0x000000240834723c */ /* 0x040fe20000041820 */
[----:B------:R-:W2:Y:S01]  /*4790*/  LDSM.16.MT88.4 R32, [R79+0xb000] ;  /* 0x00b000004f20783b */ /* 0x000ea20000004200 */
[----:B------:R4:W-:Y:S06]  /*47a0*/  MUFU.EX2 R125, R2 ;  /* 0x00000002007d7308 */ /* 0x0009ec0000000800 */
[----:B------:R-:W-:Y:S01]  /*47b0*/  HMMA.16816.F32.BF16 R72, R8, R38, R24 ;  /* 0x000000260848723c */ /* 0x000fe20000041818 */
[----:B-1----:R-:W-:-:S07]  /*47c0*/  FFMA.FTZ R4, R147, R0, -R3 ;  /* 0x0000000093047223 */ /* 0x002fce0000010803 */
[C---:B---3--:R-:W-:Y:S01]  /*47d0*/  HMMA.16816.F32.BF16 R24, R8.reuse, R12, R16 ;  /* 0x0000000c0818723c */ /* 0x048fe20000041810 */
[----:B------:R-:W1:Y:S01]  /*47e0*/  LDSM.16.MT88.4 R16, [R76+0xb000] ;  /* 0x00b000004c10783b */ /* 0x000e620000004200 */
[-CC-:B----4-:R-:W-:Y:S01]  /*47f0*/  FFMA.FTZ R2, R133, R0.reuse, -R5.reuse ;  /* 0x0000000085027223 */ /* 0x190fe20000010805 */
[----:B------:R3:W-:Y:S04]  /*4800*/  MUFU.EX2 R242, R4 ;  /* 0x0000000400f27308 */ /* 0x0007e80000000800 */
[----:B------:R4:W5:Y:S01]  /*4810*/  MUFU.EX2 R130, R2 ;  /* 0x0000000200827308 */ /* 0x0009620000000800 */
[C---:B------:R-:W-:Y:S01]  /*4820*/  HMMA.16816.F32.BF16 R64, R8.reuse, R60, R20 ;  /* 0x0000003c0840723c */ /* 0x040fe20000041814 */
[----:B------:R-:W1:Y:S07]  /*4830*/  LDSM.16.MT88.4 R20, [R78+0xb000] ;  /* 0x00b000004e14783b */ /* 0x000e6e0000004200 */
[----:B------:R-:W-:Y:S01]  /*4840*/  HMMA.16816.F32.BF16 R12, R8, R14, R44 ;  /* 0x0000000e080c723c */ /* 0x000fe2000004182c */
[-C--:B---3--:R-:W-:Y:S01]  /*4850*/  FFMA.FTZ R4, R144, R0.reuse, -R5 ;  /* 0x0000000090047223 */ /* 0x088fe20000010805 */
[----:B----4-:R-:W-:-:S03]  /*4860*/  FFMA.FTZ R2, R91, R0, -R3 ;  /* 0x000000005b027223 */ /* 0x010fc60000010803 */
[----:B------:R3:W-:Y:S03]  /*4870*/  MUFU.EX2 R222, R4 ;  /* 0x0000000400de7308 */ /* 0x0007e60000000800 */
[----:B------:R-:W-:Y:S01]  /*4880*/  HMMA.16816.F32.BF16 R68, R8, R62, R48 ;  /* 0x0000003e0844723c */ /* 0x000fe20000041830 */
[----:B-----5:R-:W-:Y:S01]  /*4890*/  F2FP.BF16.F32.PACK_AB R8, R130, R251 ;  /* 0x000000fb8208723e */ /* 0x020fe200000010ff */
[----:B------:R-:W4:Y:S01]  /*48a0*/  MUFU.EX2 R250, R2 ;  /* 0x0000000200fa7308 */ /* 0x000f220000000800 */
[----:B------:R-:W-:Y:S02]  /*48b0*/  F2FP.BF16.F32.PACK_AB R9, R124, R126 ;  /* 0x0000007e7c09723e */ /* 0x000fe400000010ff */
[----:B------:R-:W-:Y:S01]  /*48c0*/  F2FP.BF16.F32.PACK_AB R10, R129, R128 ;  /* 0x00000080810a723e */ /* 0x000fe200000010ff */
[-C--:B---3--:R-:W-:Y:S01]  /*48d0*/  FFMA.FTZ R4, R189, R0.reuse, -R5 ;  /* 0x00000000bd047223 */ /* 0x088fe20000010805 */
[----:B----4-:R-:W-:Y:S01]  /*48e0*/  F2FP.BF16.F32.PACK_AB R11, R250, R125 ;  /* 0x0000007dfa0b723e */ /* 0x010fe200000010ff */
[----:B------:R-:W-:-:S02]  /*48f0*/  FFMA.FTZ R2, R146, R0, -R3 ;  /* 0x0000000092027223 */ /* 0x000fc40000010803 */
[----:B------:R3:W-:Y:S04]  /*4900*/  MUFU.EX2 R223, R4 ;  /* 0x0000000400df7308 */ /* 0x0007e80000000800 */
[----:B------:R4:W-:Y:S01]  /*4910*/  MUFU.EX2 R241, R2 ;  /* 0x0000000200f17308 */ /* 0x0009e20000000800 */
[C---:B--2---:R-:W-:Y:S08]  /*4920*/  HMMA.16816.F32.BF16 R36, R8.reuse, R32, R56 ;  /* 0x000000200824723c */ /* 0x044ff00000041838 */
[----:B------:R-:W-:Y:S01]  /*4930*/  HMMA.16816.F32.BF16 R40, R8, R34, R40 ;  /* 0x000000220828723c */ /* 0x000fe20000041828 */
[----:B------:R-:W2:Y:S01]  /*4940*/  LDSM.16.MT88.4 R32, [R79+0xb800] ;  /* 0x00b800004f20783b */ /* 0x000ea20000004200 */
[-CC-:B---3--:R-:W-:Y:S01]  /*4950*/  FFMA.FTZ R4, R211, R0.reuse, -R3.reuse ;  /* 0x00000000d3047223 */ /* 0x188fe20000010803 */
[----:B------:R-:W-:Y:S01]  /*4960*/  MOV R211, R129 ;  /* 0x0000008100d37202 */ /* 0x000fe20000000f00 */
[----:B----4-:R-:W-:-:S04]  /*4970*/  FFMA.FTZ R2, R190, R0, -R3 ;  /* 0x00000000be027223 */ /* 0x010fc80000010803 */
[C---:B-1----:R-:W-:Y:S01]  /*4980*/  HMMA.16816.F32.BF16 R44, R8.reuse, R16, R24 ;  /* 0x00000010082c723c */ /* 0x042fe20000041818 */
[----:B------:R1:W-:Y:S01]  /*4990*/  MUFU.EX2 R233, R2 ;  /* 0x0000000200e97308 */ /* 0x0003e20000000800 */
[----:B------:R-:W-:Y:S06]  /*49a0*/  LDSM.16.MT88.4 R24, [R79+0xc000] ;  /* 0x00c000004f18783b */ /* 0x000fec0000004200 */
[----:B------:R-:W-:Y:S01]  /*49b0*/  HMMA.16816.F32.BF16 R12, R8, R18, R12 ;  /* 0x00000012080c723c */ /* 0x000fe2000004180c */
[----:B------:R-:W3:Y:S01]  /*49c0*/  LDSM.16.MT88.4 R16, [R76+0xb800] ;  /* 0x00b800004c10783b */ /* 0x000ee20000004200 */
[----:B-1----:R-:W-:-:S06]  /*49d0*/  FFMA.FTZ R2, R145, R0, -R5 ;  /* 0x0000000091027223 */ /* 0x002fcc0000010805 */
[C---:B------:R-:W-:Y:S01]  /*49e0*/  HMMA.16816.F32.BF16 R48, R8.reuse, R28, R52 ;  /* 0x0000001c0830723c */ /* 0x040fe20000041834 */
[----:B------:R-:W1:Y:S01]  /*49f0*/  LDSM.16.MT88.4 R52, [R77+0xb800] ;  /* 0x00b800004d34783b */ /* 0x000e620000004200 */
[----:B------:R4:W5:Y:S06]  /*4a00*/  MUFU.EX2 R227, R2 ;  /* 0x0000000200e37308 */ /* 0x00096c0000000800 */
[C---:B------:R-:W-:Y:S01]  /*4a10*/  HMMA.16816.F32.BF16 R60, R8.reuse, R20, R64 ;  /* 0x00000014083c723c */ /* 0x040fe20000041840 */
[----:B------:R-:W1:Y:S07]  /*4a20*/  LDSM.16.MT88.4 R64, [R78+0xb800] ;  /* 0x00b800004e40783b */ /* 0x000e6e0000004200 */
[----:B------:R-:W-:Y:S01]  /*4a30*/  HMMA.16816.F32.BF16 R56, R8, R30, R72 ;  /* 0x0000001e0838723c */ /* 0x000fe20000041848 */
[----:B----4-:R-:W-:-:S04]  /*4a40*/  FFMA.FTZ R2, R191, R0, -R3 ;  /* 0x00000000bf027223 */ /* 0x010fc80000010803 */
[----:B------:R4:W2:Y:S03]  /*4a50*/  MUFU.EX2 R220, R2 ;  /* 0x0000000200dc7308 */ /* 0x0008a60000000800 */
[----:B------:R-:W-:Y:S01]  /*4a60*/  HMMA.16816.F32.BF16 R68, R8, R22, R68 ;  /* 0x000000160844723c */ /* 0x000fe20000041844 */
[----:B-----5:R-:W-:Y:S02]  /*4a70*/  F2FP.BF16.F32.PACK_AB R8, R227, R222 ;  /* 0x000000dee308723e */ /* 0x020fe400000010ff */
[----:B------:R-:W-:Y:S02]  /*4a80*/  F2FP.BF16.F32.PACK_AB R9, R242, R241 ;  /* 0x000000f1f209723e */ /* 0x000fe400000010ff */
[----:B------:R-:W-:Y:S01]  /*4a90*/  F2FP.BF16.F32.PACK_AB R10, R223, R221 ;  /* 0x000000dddf0a723e */ /* 0x000fe200000010ff */
[----:B----4-:R-:W-:Y:S01]  /*4aa0*/  FFMA.FTZ R2, R210, R0, -R3 ;  /* 0x00000000d2027223 */ /* 0x010fe20000010803 */
[----:B--2---:R-:W-:-:S03]  /*4ab0*/  F2FP.BF16.F32.PACK_AB R11, R220, R233 ;  /* 0x000000e9dc0b723e */ /* 0x004fc600000010ff */
[----:B------:R2:W-:Y:S04]  /*4ac0*/  MUFU.EX2 R210, R2 ;  /* 0x0000000200d27308 */ /* 0x0005e80000000800 */
[C---:B------:R-:W-:Y:S08]  /*4ad0*/  HMMA.16816.F32.BF16 R20, R8.reuse, R32, R36 ;  /* 0x000000200814723c */ /* 0x040ff00000041824 */
[----:B------:R-:W-:Y:S01]  /*4ae0*/  HMMA.16816.F32.BF16 R28, R8, R34, R40 ;  /* 0x00000022081c723c */ /* 0x000fe20000041828 */
[----:B------:R-:W4:Y:S01]  /*4af0*/  LDSM.16.MT88.4 R40, [R77+0xc000] ;  /* 0x00c000004d28783b */ /* 0x000f220000004200 */
[----:B--2---:R-:W-:-:S02]  /*4b00*/  FFMA.FTZ R2, R202, R0, -R3 ;  /* 0x00000000ca027223 */ /* 0x004fc40000010803 */
[----:B------:R2:W5:Y:S04]  /*4b10*/  MUFU.EX2 R202, R4 ;  /* 0x0000000400ca7308 */ /* 0x0005680000000800 */
[C---:B---3--:R-:W-:Y:S01]  /*4b20*/  HMMA.16816.F32.BF16 R36, R8.reuse, R18, R12 ;  /* 0x000000120824723c */ /* 0x048fe2000004180c */
[----:B------:R-:W3:Y:S07]  /*4b30*/  LDSM.16.MT88.4 R12, [R76+0xc000] ;  /* 0x00c000004c0c783b */ /* 0x000eee0000004200 */
[----:B-1----:R-:W-:Y:S01]  /*4b40*/  HMMA.16816.F32.BF16 R32, R8, R52, R48 ;  /* 0x000000340820723c */ /* 0x002fe20000041830 */
[----:B--2---:R-:W-:-:S02]  /*4b50*/  FFMA.FTZ R4, R208, R0, -R5 ;  /* 0x00000000d0047223 */ /* 0x004fc40000010805 */
[----:B------:R1:W-:Y:S04]  /*4b60*/  MUFU.EX2 R208, R2 ;  /* 0x0000000200d07308 */ /* 0x0003e80000000800 */
[----:B------:R2:W-:Y:S01]  /*4b70*/  MUFU.EX2 R191, R4 ;  /* 0x0000000400bf7308 */ /* 0x0005e20000000800 */
[C---:B------:R-:W-:Y:S08]  /*4b80*/  HMMA.16816.F32.BF16 R72, R8.reuse, R54, R56 ;  /* 0x000000360848723c */ /* 0x040ff00000041838 */
[----:B------:R-:W-:Y:S01]  /*4b90*/  HMMA.16816.F32.BF16 R52, R8, R64, R60 ;  /* 0x000000400834723c */ /* 0x000fe2000004183c */
[----:B-1----:R-:W-:Y:S01]  /*4ba0*/  FFMA.FTZ R2, R209, R0, -R5 ;  /* 0x00000000d1027223 */ /* 0x002fe20000010805 */
[----:B------:R-:W-:Y:S01]  /*4bb0*/  LDSM.16.MT88.4 R60, [R78+0xc800] ;  /* 0x00c800004e3c783b */ /* 0x000fe20000004200 */
[----:B------:R-:W-:-:S02]  /*4bc0*/  MOV R209, R128 ;  /* 0x0000008000d17202 */ /* 0x000fc40000000f00 */
[----:B------:R1:W4:Y:S01]  /*4bd0*/  MUFU.EX2 R190, R2 ;  /* 0x0000000200be7308 */ /* 0x0003220000000800 */
[----:B--2---:R-:W-:Y:S02]  /*4be0*/  FFMA.FTZ R4, R201, R0, -R5 ;  /* 0x00000000c9047223 */ /* 0x004fe40000010805 */
[C---:B------:R-:W-:Y:S02]  /*4bf0*/  HMMA.16816.F32.BF16 R64, R8.reuse, R66, R68 ;  /* 0x000000420840723c */ /* 0x040fe40000041844 */
[----:B------:R-:W2:Y:S06]  /*4c00*/  MUFU.EX2 R201, R4 ;  /* 0x0000000400c97308 */ /* 0x000eac0000000800 */
[----:B------:R-:W-:Y:S01]  /*4c10*/  HMMA.16816.F32.BF16 R48, R8, R16, R44 ;  /* 0x000000100830723c */ /* 0x000fe2000004182c */
[----:B------:R-:W3:Y:S01]  /*4c20*/  LDSM.16.MT88.4 R44, [R78+0xc000] ;  /* 0x00c000004e2c783b */ /* 0x000ee20000004200 */
[----:B-----5:R-:W-:Y:S01]  /*4c30*/  F2FP.BF16.F32.PACK_AB R9, R202, R210 ;  /* 0x000000d2ca09723e */ /* 0x020fe200000010ff */
[--C-:B-1----:R-:W-:Y:S01]  /*4c40*/  FFMA.FTZ R2, R203, R0, -R3.reuse ;  /* 0x00000000cb027223 */ /* 0x102fe20000010803 */
[----:B----4-:R-:W-:Y:S01]  /*4c50*/  F2FP.BF16.F32.PACK_AB R8, R190, R191 ;  /* 0x000000bfbe08723e */ /* 0x010fe200000010ff */
[----:B------:R-:W-:Y:S01]  /*4c60*/  LDSM.16.MT88.4 R16, [R77+0xc800] ;  /* 0x00c800004d10783b */ /* 0x000fe20000004200 */
[----:B------:R-:W-:Y:S01]  /*4c70*/  MOV R203, R125 ;  /* 0x0000007d00cb7202 */ /* 0x000fe20000000f00 */
[----:B------:R-:W1:Y:S01]  /*4c80*/  MUFU.EX2 R189, R2 ;  /* 0x0000000200bd7308 */ /* 0x000e620000000800 */
[----:B--2---:R-:W-:Y:S01]  /*4c90*/  F2FP.BF16.F32.PACK_AB R10, R201, R200 ;  /* 0x000000c8c90a723e */ /* 0x004fe200000010ff */
[----:B------:R-:W-:-:S04]  /*4ca0*/  FFMA.FTZ R4, R187, R0, -R3 ;  /* 0x00000000bb047223 */ /* 0x000fc80000010803 */
[----:B------:R2:W-:Y:S01]  /*4cb0*/  MUFU.EX2 R188, R4 ;  /* 0x0000000400bc7308 */ /* 0x0005e20000000800 */
[----:B-1----:R-:W-:Y:S01]  /*4cc0*/  F2FP.BF16.F32.PACK_AB R11, R189, R208 ;  /* 0x000000d0bd0b723e */ /* 0x002fe200000010ff */
[----:B------:R-:W-:-:S04]  /*4cd0*/  FFMA.FTZ R2, R186, R0, -R3 ;  /* 0x00000000ba027223 */ /* 0x000fc80000010803 */
[----:B------:R1:W-:Y:S01]  /*4ce0*/  MUFU.EX2 R186, R2 ;  /* 0x0000000200ba7308 */ /* 0x0003e20000000800 */
[-C--:B--2---:R-:W-:Y:S01]  /*4cf0*/  FFMA.FTZ R4, R184, R0.reuse, -R5 ;  /* 0x00000000b8047223 */ /* 0x084fe20000010805 */
[C---:B------:R-:W-:Y:S01]  /*4d00*/  HMMA.16816.F32.BF16 R56, R8.reuse, R24, R20 ;  /* 0x000000180838723c */ /* 0x040fe20000041814 */
[----:B------:R-:W2:Y:S01]  /*4d10*/  LDSM.16.MT88.4 R20, [R79+0xc800] ;  /* 0x00c800004f14783b */ /* 0x000ea20000004200 */
[----:B------:R4:W-:Y:S06]  /*4d20*/  MUFU.EX2 R184, R6 ;  /* 0x0000000600b87308 */ /* 0x0009ec0000000800 */
[----:B------:R-:W-:Y:S01]  /*4d30*/  HMMA.16816.F32.BF16 R28, R8, R26, R28 ;  /* 0x0000001a081c723c */ /* 0x000fe2000004181c */
[----:B-1----:R-:W-:-:S02]  /*4d40*/  FFMA.FTZ R2, R182, R0, -R3 ;  /* 0x00000000b6027223 */ /* 0x002fc40000010803 */
[----:B------:R1:W-:Y:S05]  /*4d50*/  MUFU.EX2 R182, R4 ;  /* 0x0000000400b67308 */ /* 0x0003ea0000000800 */
[C---:B------:R-:W-:Y:S01]  /*4d60*/  HMMA.16816.F32.BF16 R24, R8.reuse, R40, R32 ;  /* 0x000000280818723c */ /* 0x040fe20000041820 */
[-CC-:B----4-:R-:W-:Y:S01]  /*4d70*/  FFMA.FTZ R6, R172, R0.reuse, -R5.reuse ;  /* 0x00000000ac067223 */ /* 0x190fe20000010805 */
[----:B------:R4:W-:Y:S06]  /*4d80*/  MUFU.EX2 R187, R2 ;  /* 0x0000000200bb7308 */ /* 0x0009ec0000000800 */
[----:B---3--:R-:W-:Y:S01]  /*4d90*/  HMMA.16816.F32.BF16 R48, R8, R12, R48 ;  /* 0x0000000c0830723c */ /* 0x008fe20000041830 */
[-CC-:B-1----:R-:W-:Y:S01]  /*4da0*/  FFMA.FTZ R4, R181, R0.reuse, -R5.reuse ;  /* 0x00000000b5047223 */ /* 0x182fe20000010805 */
[----:B----4-:R-:W-:-:S06]  /*4db0*/  FFMA.FTZ R2, R185, R0, -R5 ;  /* 0x00000000b9027223 */ /* 0x010fcc0000010805 */
[C---:B------:R-:W-:Y:S01]  /*4dc0*/  HMMA.16816.F32.BF16 R32, R8.reuse, R42, R72 ;  /* 0x0000002a0820723c */ /* 0x040fe20000041848 */
[----:B------:R1:W3:Y:S07]  /*4dd0*/  MUFU.EX2 R185, R2 ;  /* 0x0000000200b97308 */ /* 0x0002ee0000000800 */
[C---:B------:R-:W-:Y:S01]  /*4de0*/  HMMA.16816.F32.BF16 R12, R8.reuse, R14, R36 ;  /* 0x0000000e080c723c */ /* 0x040fe20000041824 */
[----:B------:R-:W4:Y:S07]  /*4df0*/  LDSM.16.MT88.4 R36, [R76+0xc800] ;  /* 0x00c800004c24783b */ /* 0x000f2e0000004200 */
[----:B------:R-:W-:Y:S01]  /*4e00*/  HMMA.16816.F32.BF16 R52, R8, R44, R52 ;  /* 0x0000002c0834723c */ /* 0x000fe20000041834 */
[----:B-1----:R-:W-:-:S02]  /*4e10*/  FFMA.FTZ R2, R183, R0, -R3 ;  /* 0x00000000b7027223 */ /* 0x002fc40000010803 */
[----:B------:R-:W1:Y:S04]  /*4e20*/  MUFU.EX2 R183, R4 ;  /* 0x0000000400b77308 */ /* 0x000e680000000800 */
[----:B------:R-:W5:Y:S01]  /*4e30*/  MUFU.EX2 R181, R2 ;  /* 0x0000000200b57308 */ /* 0x000f620000000800 */
[----:B------:R-:W-:Y:S01]  /*4e40*/  HMMA.16816.F32.BF16 R64, R8, R46, R64 ;  /* 0x0000002e0840723c */ /* 0x000fe20000041840 */
[----:B---3--:R-:W-:Y:S02]  /*4e50*/  F2FP.BF16.F32.PACK_AB R8, R185, R182 ;  /* 0x000000b6b908723e */ /* 0x008fe400000010ff */
[----:B------:R-:W-:Y:S02]  /*4e60*/  F2FP.BF16.F32.PACK_AB R9, R188, R186 ;  /* 0x000000babc09723e */ /* 0x000fe400000010ff */
[----:B-1----:R-:W-:Y:S01]  /*4e70*/  F2FP.BF16.F32.PACK_AB R10, R183, R184 ;  /* 0x000000b8b70a723e */ /* 0x002fe200000010ff */
[-CC-:B------:R-:W-:Y:S01]  /*4e80*/  FFMA.FTZ R4, R179, R0.reuse, -R3.reuse ;  /* 0x00000000b3047223 */ /* 0x180fe20000010803 */
[----:B-----5:R-:W-:Y:S01]  /*4e90*/  F2FP.BF16.F32.PACK_AB R11, R181, R187 ;  /* 0x000000bbb50b723e */ /* 0x020fe200000010ff */
[----:B------:R-:W-:-:S02]  /*4ea0*/  FFMA.FTZ R2, R178, R0, -R3 ;  /* 0x00000000b2027223 */ /* 0x000fc40000010803 */
[----:B------:R1:W-:Y:S04]  /*4eb0*/  MUFU.EX2 R180, R4 ;  /* 0x0000000400b47308 */ /* 0x0003e80000000800 */
[----:B------:R3:W-:Y:S01]  /*4ec0*/  MUFU.EX2 R178, R2 ;  /* 0x0000000200b27308 */ /* 0x0007e20000000800 */
[C---:B--2---:R-:W-:Y:S08]  /*4ed0*/  HMMA.16816.F32.BF16 R44, R8.reuse, R20, R56 ;  /* 0x00000014082c723c */ /* 0x044ff00000041838 */
[----:B------:R-:W-:Y:S01]  /*4ee0*/  HMMA.16816.F32.BF16 R40, R8, R22, R28 ;  /* 0x000000160828723c */ /* 0x000fe2000004181c */
[----:B------:R-:W2:Y:S01]  /*4ef0*/  LDSM.16.MT88.4 R20, [R79+0xd000] ;  /* 0x00d000004f14783b */ /* 0x000ea20000004200 */
[-C--:B-1----:R-:W-:Y:S01]  /*4f00*/  FFMA.FTZ R4, R176, R0.reuse, -R5 ;  /* 0x00000000b0047223 */ /* 0x082fe20000010805 */
[----:B---3--:R-:W-:-:S03]  /*4f10*/  FFMA.FTZ R2, R174, R0, -R3 ;  /* 0x00000000ae027223 */ /* 0x008fc60000010803 */
[----:B------:R1:W-:Y:S02]  /*4f20*/  MUFU.EX2 R176, R4 ;  /* 0x0000000400b07308 */ /* 0x0003e40000000800 */
[C---:B------:R-:W-:Y:S01]  /*4f30*/  HMMA.16816.F32.BF16 R28, R8.reuse, R16, R24 ;  /* 0x00000010081c723c */ /* 0x040fe20000041818 */
[----:B------:R-:W3:Y:S01]  /*4f40*/  LDSM.16.MT88.4 R24, [R77+0xd000] ;  /* 0x00d000004d18783b */ /* 0x000ee20000004200 */
[----:B------:R5:W-:Y:S06]  /*4f50*/  MUFU.EX2 R179, R2 ;  /* 0x0000000200b37308 */ /* 0x000bec0000000800 */
[----:B------:R-:W-:Y:S01]  /*4f60*/  HMMA.16816.F32.BF16 R72, R8, R18, R32 ;  /* 0x000000120848723c */ /* 0x000fe20000041820 */
[----:B------:R-:W3:Y:S01]  /*4f70*/  LDSM.16.MT88.4 R16, [R76+0xd000] ;  /* 0x00d000004c10783b */ /* 0x000ee20000004200 */
[----:B-1----:R-:W-:-:S02]  /*4f80*/  FFMA.FTZ R4, R173, R0, -R5 ;  /* 0x00000000ad047223 */ /* 0x002fc40000010805 */
[----:B------:R1:W-:Y:S01]  /*4f90*/  MUFU.EX2 R173, R6 ;  /* 0x0000000600ad7308 */ /* 0x0003e20000000800 */
[----:B-----5:R-:W-:-:S03]  /*4fa0*/  FFMA.FTZ R2, R177, R0, -R5 ;  /* 0x00000000b1027223 */ /* 0x020fc60000010805 */
[----:B------:R-:W-:Y:S01]  /*4fb0*/  HMMA.16816.F32.BF16 R52, R8, R60, R52 ;  /* 0x0000003c0834723c */ /* 0x000fe20000041834 */
[----:B------:R-:W-:Y:S01]  /*4fc0*/  MOV R177, R130 ;  /* 0x0000008200b17202 */ /* 0x000fe20000000f00 */
[----:B------:R5:W2:Y:S01]  /*4fd0*/  MUFU.EX2 R174, R2 ;  /* 0x0000000200ae7308 */ /* 0x000aa20000000800 */
[----:B------:R-:W-:-:S05]  /*4fe0*/  MOV R130, R170 ;  /* 0x000000aa00827202 */ /* 0x000fca0000000f00 */
[----:B------:R-:W-:Y:S01]  /*4ff0*/  HMMA.16816.F32.BF16 R68, R8, R62, R64 ;  /* 0x0000003e0844723c */ /* 0x000fe20000041840 */
[----:B------:R-:W-:Y:S01]  /*5000*/  LDSM.16.MT88.4 R64, [R78+0xd800] ;  /* 0x00d800004e40783b */ /* 0x000fe20000004200 */
[----:B-1----:R-:W-:-:S06]  /*5010*/  FFMA.FTZ R6, R160, R0, -R5 ;  /* 0x00000000a0067223 */ /* 0x002fcc0000010805 */
[C---:B----4-:R-:W-:Y:S01]  /*5020*/  HMMA.16816.F32.BF16 R60, R8.reuse, R36, R48 ;  /* 0x00000024083c723c */ /* 0x050fe20000041830 */
[----:B-----5:R-:W-:Y:S01]  /*5030*/  FFMA.FTZ R2, R175, R0, -R3 ;  /* 0x00000000af027223 */ /* 0x020fe20000010803 */
[----:B------:R-:W1:Y:S01]  /*5040*/  LDSM.16.MT88.4 R48, [R78+0xd000] ;  /* 0x00d000004e30783b */ /* 0x000e620000004200 */
[----:B------:R-:W4:Y:S04]  /*5050*/  MUFU.EX2 R175, R4 ;  /* 0x0000000400af7308 */ /* 0x000f280000000800 */
[----:B------:R-:W5:Y:S01]  /*5060*/  MUFU.EX2 R172, R2 ;  /* 0x0000000200ac7308 */ /* 0x000f620000000800 */
[----:B------:R-:W-:Y:S01]  /*5070*/  HMMA.16816.F32.BF16 R12, R8, R38, R12 ;  /* 0x00000026080c723c */ /* 0x000fe2000004180c */
[----:B--2---:R-:W-:Y:S02]  /*5080*/  F2FP.BF16.F32.PACK_AB R8, R174, R176 ;  /* 0x000000b0ae08723e */ /* 0x004fe400000010ff */
[----:B------:R-:W-:-:S02]  /*5090*/  F2FP.BF16.F32.PACK_AB R9, R180, R178 ;  /* 0x000000b2b409723e */ /* 0x000fc400000010ff */
[----:B----4-:R-:W-:Y:S01]  /*50a0*/  F2FP.BF16.F32.PACK_AB R10, R175, R173 ;  /* 0x000000adaf0a723e */ /* 0x010fe200000010ff */
[-CC-:B------:R-:W-:Y:S01]  /*50b0*/  FFMA.FTZ R4, R167, R0.reuse, -R3.reuse ;  /* 0x00000000a7047223 */ /* 0x180fe20000010803 */
[----:B-----5:R-:W-:Y:S01]  /*50c0*/  F2FP.BF16.F32.PACK_AB R11, R172, R179 ;  /* 0x000000b3ac0b723e */ /* 0x020fe200000010ff */
[-C--:B------:R-:W-:Y:S02]  /*50d0*/  FFMA.FTZ R2, R166, R0.reuse, -R3 ;  /* 0x00000000a6027223 */ /* 0x080fe40000010803 */
[----:B------:R2:W-:Y:S04]  /*50e0*/  MUFU.EX2 R170, R4 ;  /* 0x0000000400aa7308 */ /* 0x0005e80000000800 */
[----:B------:R4:W-:Y:S01]  /*50f0*/  MUFU.EX2 R166, R2 ;  /* 0x0000000200a67308 */ /* 0x0009e20000000800 */
[C---:B------:R-:W-:Y:S08]  /*5100*/  HMMA.16816.F32.BF16 R56, R8.reuse, R20, R44 ;  /* 0x000000140838723c */ /* 0x040ff0000004182c */
[----:B------:R-:W-:Y:S01]  /*5110*/  HMMA.16816.F32.BF16 R36, R8, R22, R40 ;  /* 0x000000160824723c */ /* 0x000fe20000041828 */
[----:B------:R-:W5:Y:S01]  /*5120*/  LDSM.16.MT88.4 R20, [R77+0xd800] ;  /* 0x00d800004d14783b */ /* 0x000f620000004200 */
[-C--:B--2---:R-:W-:Y:S01]  /*5130*/  FFMA.FTZ R4, R164, R0.reuse, -R5 ;  /* 0x00000000a4047223 */ /* 0x084fe20000010805 */
[----:B----4-:R-:W-:-:S03]  /*5140*/  FFMA.FTZ R2, R162, R0, -R3 ;  /* 0x00000000a2027223 */ /* 0x010fc60000010803 */
[----:B------:R2:W-:Y:S02]  /*5150*/  MUFU.EX2 R162, R4 ;  /* 0x0000000400a27308 */ /* 0x0005e40000000800 */
[C---:B---3--:R-:W-:Y:S01]  /*5160*/  HMMA.16816.F32.BF16 R32, R8.reuse, R24, R28 ;  /* 0x000000180820723c */ /* 0x048fe2000004181c */
[----:B------:R-:W3:Y:S01]  /*5170*/  LDSM.16.MT88.4 R28, [R79+0xd800] ;  /* 0x00d800004f1c783b */ /* 0x000ee20000004200 */
[----:B------:R4:W-:Y:S06]  /*5180*/  MUFU.EX2 R167, R2 ;  /* 0x0000000200a77308 */ /* 0x0009ec0000000800 */
[----:B------:R-:W-:Y:S01]  /*5190*/  HMMA.16816.F32.BF16 R44, R8, R16, R60 ;  /* 0x00000010082c723c */ /* 0x000fe2000004183c */
[----:B--2---:R-:W-:-:S02]  /*51a0*/  FFMA.FTZ R4, R161, R0, -R5 ;  /* 0x00000000a1047223 */ /* 0x004fc40000010805 */
[----:B------:R2:W-:Y:S05]  /*51b0*/  MUFU.EX2 R161, R6 ;  /* 0x0000000600a17308 */ /* 0x0005ea0000000800 */
[----:B------:R-:W-:Y:S01]  /*51c0*/  HMMA.16816.F32.BF16 R12, R8, R18, R12 ;  /* 0x00000012080c723c */ /* 0x000fe2000004180c */
[----:B------:R-:W3:Y:S01]  /*51d0*/  LDSM.16.MT88.4 R16, [R76+0xd800] ;  /* 0x00d800004c10783b */ /* 0x000ee20000004200 */
[----:B----4-:R-:W-:Y:S01]  /*51e0*/  FFMA.FTZ R2, R165, R0, -R5 ;  /* 0x00000000a5027223 */ /* 0x010fe20000010805 */
[----:B------:R-:W-:-:S03]  /*51f0*/  MOV R165, R130 ;  /* 0x0000008200a57202 */ /* 0x000fc60000000f00 */
[----:B------:R4:W5:Y:S02]  /*5200*/  MUFU.EX2 R164, R2 ;  /* 0x0000000200a47308 */ /* 0x0009640000000800 */
[----:B------:R-:W-:Y:S01]  /*5210*/  HMMA.16816.F32.BF16 R24, R8, R26, R72 ;  /* 0x0000001a0818723c */ /* 0x000fe20000041848 */
[----:B------:R-:W-:Y:S02]  /*5220*/  MOV R75, R151 ;  /* 0x00000097004b7202 */ /* 0x000fe40000000f00 */
[----:B------:R-:W-:Y:S01]  /*5230*/  MOV R73, R127 ;  /* 0x0000007f00497202 */ /* 0x000fe20000000f00 */
[----:B--2---:R-:W-:Y:S01]  /*5240*/  FFMA.FTZ R6, R152, R0, -R5 ;  /* 0x0000000098067223 */ /* 0x004fe20000010805 */
[----:B------:R-:W-:-:S03]  /*5250*/  MOV R74, R124 ;  /* 0x0000007c004a7202 */ /* 0x000fc60000000f00 */
[C---:B-1----:R-:W-:Y:S01]  /*5260*/  HMMA.16816.F32.BF16 R52, R8.reuse, R48, R52 ;  /* 0x000000300834723c */ /* 0x042fe20000041834 */
[----:B------:R1:W-:Y:S01]  /*5270*/  MUFU.EX2 R135, R6 ;  /* 0x0000000600877308 */ /* 0x0003e20000000800 */
[----:B------:R-:W-:Y:S01]  /*5280*/  MOV R152, R122 ;  /* 0x0000007a00987202 */ /* 0x000fe20000000f00 */
[----:B----4-:R-:W-:Y:S01]  /*5290*/  FFMA.FTZ R2, R163, R0, -R3 ;  /* 0x00000000a3027223 */ /* 0x010fe20000010803 */
[----:B------:R-:W-:Y:S01]  /*52a0*/  MOV R72, R86 ;  /* 0x0000005600487202 */ /* 0x000fe20000000f00 */
[----:B------:R-:W2:Y:S03]  /*52b0*/  MUFU.EX2 R163, R4 ;  /* 0x0000000400a37308 */ /* 0x000ea60000000800 */
[----:B------:R-:W-:Y:S01]  /*52c0*/  HMMA.16816.F32.BF16 R48, R8, R50, R68 ;  /* 0x000000320830723c */ /* 0x000fe20000041844 */
[----:B-----5:R-:W-:Y:S01]  /*52d0*/  F2FP.BF16.F32.PACK_AB R8, R164, R162 ;  /* 0x000000a2a408723e */ /* 0x020fe200000010ff */
[----:B------:R-:W4:Y:S01]  /*52e0*/  MUFU.EX2 R160, R2 ;  /* 0x0000000200a07308 */ /* 0x000f220000000800 */
[----:B------:R-:W-:Y:S01]  /*52f0*/  F2FP.BF16.F32.PACK_AB R9, R170, R166 ;  /* 0x000000a6aa09723e */ /* 0x000fe200000010ff */
[----:B-1----:R-:W-:-:S04]  /*5300*/  FFMA.FTZ R6, R140, R0, -R5 ;  /* 0x000000008c067223 */ /* 0x002fc80000010805 */
[----:B------:R1:W-:Y:S01]  /*5310*/  MUFU.EX2 R128, R6 ;  /* 0x0000000600807308 */ /* 0x0003e20000000800 */
[----:B--2---:R-:W-:Y:S01]  /*5320*/  F2FP.BF16.F32.PACK_AB R10, R163, R161 ;  /* 0x000000a1a30a723e */ /* 0x004fe200000010ff */
[-CC-:B------:R-:W-:Y:S01]  /*5330*/  FFMA.FTZ R4, R159, R0.reuse, -R3.reuse ;  /* 0x000000009f047223 */ /* 0x180fe20000010803 */
[----:B------:R-:W-:Y:S02]  /*5340*/  MOV R159, R121 ;  /* 0x00000079009f7202 */ /* 0x000fe40000000f00 */
[----:B----4-:R-:W-:Y:S01]  /*5350*/  F2FP.BF16.F32.PACK_AB R11, R160, R167 ;  /* 0x000000a7a00b723e */ /* 0x010fe200000010ff */
[----:B------:R-:W-:Y:S01]  /*5360*/  FFMA.FTZ R2, R158, R0, -R3 ;  /* 0x000000009e027223 */ /* 0x000fe20000010803 */
[----:B------:R2:W-:Y:S01]  /*5370*/  MUFU.EX2 R147, R4 ;  /* 0x0000000400937308 */ /* 0x0005e20000000800 */
[----:B------:R-:W-:-:S03]  /*5380*/  MOV R158, R126 ;  /* 0x0000007e009e7202 */ /* 0x000fc60000000f00 */
[----:B------:R4:W-:Y:S01]  /*5390*/  MUFU.EX2 R145, R2 ;  /* 0x0000000200917308 */ /* 0x0009e20000000800 */
[----:B------:R-:W-:Y:S01]  /*53a0*/  HMMA.16816.F32.BF16 R68, R8, R22, R24 ;  /* 0x000000160844723c */ /* 0x000fe20000041818 */
[----:B------:R-:W5:Y:S01]  /*53b0*/  LDSM.16.MT88.4 R24, [R77+0xe000] ;  /* 0x00e000004d18783b */ /* 0x000f620000004200 */
[----:B-1----:R-:W-:-:S04]  /*53c0*/  FFMA.FTZ R6, R116, R0, -R5 ;  /* 0x0000000074067223 */ /* 0x002fc80000010805 */
[----:B------:R1:W-:Y:S02]  /*53d0*/  MUFU.EX2 R122, R6 ;  /* 0x00000006007a7308 */ /* 0x0003e40000000800 */
[C---:B------:R-:W-:Y:S01]  /*53e0*/  HMMA.16816.F32.BF16 R32, R8.reuse, R20, R32 ;  /* 0x000000140820723c */ /* 0x040fe20000041820 */
[----:B------:R-:W5:Y:S01]  /*53f0*/  LDSM.16.MT88.4 R20, [R79+0xe000] ;  /* 0x00e000004f14783b */ /* 0x000f620000004200 */
[----:B--2---:R-:W-:Y:S01]  /*5400*/  FFMA.FTZ R4, R156, R0, -R5 ;  /* 0x000000009c047223 */ /* 0x004fe20000010805 */
[----:B------:R-:W-:Y:S01]  /*5410*/  MOV R156, R84 ;  /* 0x00000054009c7202 */ /* 0x000fe20000000f00 */
[-C--:B----4-:R-:W-:Y:S02]  /*5420*/  FFMA.FTZ R2, R154, R0.reuse, -R3 ;  /* 0x000000009a027223 */ /* 0x090fe40000010803 */
[----:B------:R2:W-:Y:S01]  /*5430*/  MUFU.EX2 R133, R4 ;  /* 0x0000000400857308 */ /* 0x0005e20000000800 */
[----:B------:R-:W-:Y:S01]  /*5440*/  MOV R154, R83 ;  /* 0x00000053009a7202 */ /* 0x000fe20000000f00 */
[----:B---3--:R-:W-:Y:S02]  /*5450*/  HMMA.16816.F32.BF16 R40, R8, R28, R56 ;  /* 0x0000001c0828723c */ /* 0x008fe40000041838 */
[----:B------:R3:W-:Y:S01]  /*5460*/  MUFU.EX2 R151, R2 ;  /* 0x0000000200977308 */ /* 0x0007e20000000800 */
[----:B-1----:R-:W-:-:S05]  /*5470*/  FFMA.FTZ R6, R108, R0, -R5 ;  /* 0x000000006c067223 */ /* 0x002fca0000010805 */
[----:B------:R-:W-:Y:S01]  /*5480*/  HMMA.16816.F32.BF16 R56, R8, R16, R44 ;  /* 0x000000100838723c */ /* 0x000fe2000004182c */
[----:B------:R-:W-:Y:S01]  /*5490*/  LDSM.16.MT88.4 R44, [R78+0xe000] ;  /* 0x00e000004e2c783b */ /* 0x000fe20000004200 */
[----:B--2---:R-:W-:Y:S01]  /*54a0*/  FFMA.FTZ R4, R153, R0, -R5 ;  /* 0x0000000099047223 */ /* 0x004fe20000010805 */
[----:B------:R-:W-:-:S05]  /*54b0*/  MOV R153, R123 ;  /* 0x0000007b00997202 */ /* 0x000fca0000000f00 */
[----:B------:R-:W-:Y:S01]  /*54c0*/  HMMA.16816.F32.BF16 R12, R8, R18, R12 ;  /* 0x00000012080c723c */ /* 0x000fe2000004180c */
[----:B------:R-:W1:Y:S01]  /*54d0*/  LDSM.16.MT88.4 R16, [R76+0xe000] ;  /* 0x00e000004c10783b */ /* 0x000e620000004200 */
[----:B---3--:R-:W-:Y:S01]  /*54e0*/  FFMA.FTZ R2, R157, R0, -R5 ;  /* 0x000000009d027223 */ /* 0x008fe20000010805 */
[----:B------:R2:W-:Y:S01]  /*54f0*/  MUFU.EX2 R146, R4 ;  /* 0x0000000400927308 */ /* 0x0005e20000000800 */
[----:B------:R-:W-:-:S03]  /*5500*/  MOV R157, R87 ;  /* 0x00000057009d7202 */ /* 0x000fc60000000f00 */
[----:B------:R3:W4:Y:S01]  /*5510*/  MUFU.EX2 R144, R2 ;  /* 0x0000000200907308 */ /* 0x0007220000000800 */
[C---:B------:R-:W-:Y:S08]  /*5520*/  HMMA.16816.F32.BF16 R28, R8.reuse, R30, R36 ;  /* 0x0000001e081c723c */ /* 0x040ff00000041824 */
[----:B------:R-:W-:Y:S01]  /*5530*/  HMMA.16816.F32.BF16 R60, R8, R64, R52 ;  /* 0x00000040083c723c */ /* 0x000fe20000041834 */
[-CC-:B--2---:R-:W-:Y:S01]  /*5540*/  FFMA.FTZ R4, R195, R0.reuse, -R3.reuse ;  /* 0x00000000c3047223 */ /* 0x184fe20000010803 */
[----:B------:R-:W-:Y:S01]  /*5550*/  MOV R195, R81 ;  /* 0x0000005100c37202 */ /* 0x000fe20000000f00 */
[----:B---3--:R-:W-:-:S02]  /*5560*/  FFMA.FTZ R2, R155, R0, -R3 ;  /* 0x000000009b027223 */ /* 0x008fc40000010803 */
[----:B------:R2:W-:Y:S01]  /*5570*/  MUFU.EX2 R132, R4 ;  /* 0x0000000400847308 */ /* 0x0005e20000000800 */
[----:B------:R-:W-:Y:S02]  /*5580*/  MOV R155, R120 ;  /* 0x00000078009b7202 */ /* 0x000fe40000000f00 */
[----:B------:R-:W-:Y:S01]  /*5590*/  HMMA.16816.F32.BF16 R64, R8, R66, R48 ;  /* 0x000000420840723c */ /* 0x000fe20000041830 */
[----:B----4-:R-:W-:Y:S01]  /*55a0*/  F2FP.BF16.F32.PACK_AB R8, R144, R133 ;  /* 0x000000859008723e */ /* 0x010fe200000010ff */
[----:B------:R-:W3:Y:S01]  /*55b0*/  MUFU.EX2 R134, R2 ;  /* 0x0000000200867308 */ /* 0x000ee20000000800 */
[----:B------:R-:W-:Y:S02]  /*55c0*/  F2FP.BF16.F32.PACK_AB R9, R147, R145 ;  /* 0x000000919309723e */ /* 0x000fe400000010ff */
[----:B------:R-:W-:Y:S01]  /*55d0*/  F2FP.BF16.F32.PACK_AB R10, R146, R135 ;  /* 0x00000087920a723e */ /* 0x000fe200000010ff */
[-C--:B--2---:R-:W-:Y:S01]  /*55e0*/  FFMA.FTZ R4, R192, R0.reuse, -R5 ;  /* 0x00000000c0047223 */ /* 0x084fe20000010805 */
[----:B---3--:R-:W-:Y:S01]  /*55f0*/  F2FP.BF16.F32.PACK_AB R11, R134, R151 ;  /* 0x00000097860b723e */ /* 0x008fe200000010ff */
[----:B------:R-:W-:-:S02]  /*5600*/  FFMA.FTZ R2, R194, R0, -R3 ;  /* 0x00000000c2027223 */ /* 0x000fc40000010803 */
[----:B------:R2:W-:Y:S01]  /*5610*/  MUFU.EX2 R126, R4 ;  /* 0x00000004007e7308 */ /* 0x0005e20000000800 */
[----:B------:R-:W-:-:S03]  /*5620*/  MOV R194, R85 ;  /* 0x0000005500c27202 */ /* 0x000fc60000000f00 */
[----:B------:R3:W-:Y:S01]  /*5630*/  MUFU.EX2 R129, R2 ;  /* 0x0000000200817308 */ /* 0x0007e20000000800 */
[C---:B-----5:R-:W-:Y:S01]  /*5640*/  HMMA.16816.F32.BF16 R36, R8.reuse, R24, R32 ;  /* 0x000000180824723c */ /* 0x060fe20000041820 */
[----:B------:R-:W4:Y:S07]  /*5650*/  LDSM.16.MT88.4 R32, [R79+0xe800] ;  /* 0x00e800004f20783b */ /* 0x000f2e0000004200 */
[----:B------:R-:W-:Y:S01]  /*5660*/  HMMA.16816.F32.BF16 R48, R8, R22, R28 ;  /* 0x000000160830723c */ /* 0x000fe2000004181c */
[----:B------:R-:W5:Y:S01]  /*5670*/  LDSM.16.MT88.4 R28, [R77+0xe800] ;  /* 0x00e800004d1c783b */ /* 0x000f620000004200 */
[-C--:B--2---:R-:W-:Y:S01]  /*5680*/  FFMA.FTZ R4, R141, R0.reuse, -R5 ;  /* 0x000000008d047223 */ /* 0x084fe20000010805 */
[----:B---3--:R-:W-:-:S03]  /*5690*/  FFMA.FTZ R2, R142, R0, -R3 ;  /* 0x000000008e027223 */ /* 0x008fc60000010803 */
[----:B------:R2:W-:Y:S02]  /*56a0*/  MUFU.EX2 R130, R4 ;  /* 0x0000000400827308 */ /* 0x0005e40000000800 */
[C---:B------:R-:W-:Y:S02]  /*56b0*/  HMMA.16816.F32.BF16 R52, R8.reuse, R20, R40 ;  /* 0x000000140834723c */ /* 0x040fe40000041828 */
[----:B------:R3:W-:Y:S06]  /*56c0*/  MUFU.EX2 R131, R2 ;  /* 0x0000000200837308 */ /* 0x0007ec0000000800 */
[----:B-1----:R-:W-:Y:S01]  /*56d0*/  HMMA.16816.F32.BF16 R40, R8, R16, R56 ;  /* 0x000000100828723c */ /* 0x002fe20000041838 */
[----:B--2---:R-:W-:-:S07]  /*56e0*/  FFMA.FTZ R4, R139, R0, -R3 ;  /* 0x000000008b047223 */ /* 0x004fce0000010803 */
[C---:B------:R-:W-:Y:S01]  /*56f0*/  HMMA.16816.F32.BF16 R12, R8.reuse, R18, R12 ;  /* 0x00000012080c723c */ /* 0x040fe2000004180c */
[----:B------:R-:W1:Y:S01]  /*5700*/  LDSM.16.MT88.4 R16, [R76+0xe800] ;  /* 0x00e800004c10783b */ /* 0x000e620000004200 */
[-CC-:B---3--:R-:W-:Y:S01]  /*5710*/  FFMA.FTZ R2, R193, R0.reuse, -R5.reuse ;  /* 0x00000000c1027223 */ /* 0x188fe20000010805 */
[----:B------:R2:W-:Y:S04]  /*5720*/  MUFU.EX2 R123, R4 ;  /* 0x00000004007b7308 */ /* 0x0005e80000000800 */
[----:B------:R3:W4:Y:S01]  /*5730*/  MUFU.EX2 R127, R2 ;  /* 0x00000002007f7308 */ /* 0x0007220000000800 */
[C---:B------:R-:W-:Y:S08]  /*5740*/  HMMA.16816.F32.BF16 R20, R8.reuse, R26, R68 ;  /* 0x0000001a0814723c */ /* 0x040ff00000041844 */
[----:B------:R-:W-:Y:S01]  /*5750*/  HMMA.16816.F32.BF16 R24, R8, R44, R60 ;  /* 0x0000002c0818723c */ /* 0x000fe2000004183c */
[----:B------:R-:W1:Y:S01]  /*5760*/  LDSM.16.MT88.4 R60, [R78+0xe800] ;  /* 0x00e800004e3c783b */ /* 0x000e620000004200 */
[-C--:B--2---:R-:W-:Y:S01]  /*5770*/  FFMA.FTZ R4, R136, R0.reuse, -R5 ;  /* 0x0000000088047223 */ /* 0x084fe20000010805 */
[----:B---3--:R-:W-:-:S05]  /*5780*/  FFMA.FTZ R2, R143, R0, -R3 ;  /* 0x000000008f027223 */ /* 0x008fca0000010803 */
[----:B------:R-:W-:Y:S01]  /*5790*/  HMMA.16816.F32.BF16 R64, R8, R46, R64 ;  /* 0x0000002e0840723c */ /* 0x000fe20000041840 */
[----:B------:R-:W2:Y:S01]  /*57a0*/  MUFU.EX2 R125, R2 ;  /* 0x00000002007d7308 */ /* 0x000ea20000000800 */
[----:B----4-:R-:W-:Y:S02]  /*57b0*/  F2FP.BF16.F32.PACK_AB R8, R127, R126 ;  /* 0x0000007e7f08723e */ /* 0x010fe400000010ff */
[----:B------:R-:W-:Y:S02]  /*57c0*/  F2FP.BF16.F32.PACK_AB R9, R132, R129 ;  /* 0x000000818409723e */ /* 0x000fe400000010ff */
[----:B------:R-:W-:Y:S02]  /*57d0*/  F2FP.BF16.F32.PACK_AB R10, R130, R128 ;  /* 0x00000080820a723e */ /* 0x000fe400000010ff */
[----:B--2---:R-:W-:Y:S01]  /*57e0*/  F2FP.BF16.F32.PACK_AB R11, R125, R131 ;  /* 0x000000837d0b723e */ /* 0x004fe200000010ff */
[----:B------:R-:W-:-:S04]  /*57f0*/  FFMA.FTZ R2, R138, R0, -R3 ;  /* 0x000000008a027223 */ /* 0x000fc80000010803 */
[----:B------:R2:W-:Y:S02]  /*5800*/  MUFU.EX2 R120, R2 ;  /* 0x0000000200787308 */ /* 0x0005e40000000800 */
[C---:B------:R-:W-:Y:S08]  /*5810*/  HMMA.16816.F32.BF16 R44, R8.reuse, R32, R52 ;  /* 0x00000020082c723c */ /* 0x040ff00000041834 */
[----:B------:R-:W-:Y:S01]  /*5820*/  HMMA.16816.F32.BF16 R52, R8, R34, R48 ;  /* 0x000000220834723c */ /* 0x000fe20000041830 */
[----:B------:R-:W-:Y:S01]  /*5830*/  LDSM.16.MT88.4 R32, [R78+0xf000] ;  /* 0x00f000004e20783b */ /* 0x000fe20000004200 */
[----:B--2---:R-:W-:-:S02]  /*5840*/  FFMA.FTZ R2, R118, R0, -R3 ;  /* 0x0000000076027223 */ /* 0x004fc40000010803 */
[----:B------:R2:W-:Y:S04]  /*5850*/  MUFU.EX2 R118, R4 ;  /* 0x0000000400767308 */ /* 0x0005e80000000800 */
[C---:B-----5:R-:W-:Y:S01]  /*5860*/  HMMA.16816.F32.BF16 R68, R8.reuse, R30, R20 ;  /* 0x0000001e0844723c */ /* 0x060fe20000041814 */
[----:B------:R-:W3:Y:S01]  /*5870*/  LDSM.16.MT88.4 R20, [R79+0xf000] ;  /* 0x00f000004f14783b */ /* 0x000ee20000004200 */
[----:B------:R4:W-:Y:S06]  /*5880*/  MUFU.EX2 R124, R2 ;  /* 0x00000002007c7308 */ /* 0x0009ec0000000800 */
[----:B------:R-:W-:Y:S01]  /*5890*/  HMMA.16816.F32.BF16 R48, R8, R28, R36 ;  /* 0x0000001c0830723c */ /* 0x000fe20000041824 */
[----:B------:R-:W5:Y:S01]  /*58a0*/  LDSM.16.MT88.4 R28, [R77+0xf000] ;  /* 0x00f000004d1c783b */ /* 0x000f620000004200 */
[----:B--2---:R-:W-:-:S06]  /*58b0*/  FFMA.FTZ R4, R117, R0, -R5 ;  /* 0x0000000075047223 */ /* 0x004fcc0000010805 */
[C---:B-1----:R-:W-:Y:S01]  /*58c0*/  HMMA.16816.F32.BF16 R40, R8.reuse, R16, R40 ;  /* 0x000000100828723c */ /* 0x042fe20000041828 */
[-C--:B----4-:R-:W-:Y:S02]  /*58d0*/  FFMA.FTZ R2, R137, R0.reuse, -R5 ;  /* 0x0000000089027223 */ /* 0x090fe40000010805 */
[----:B------:R-:W-:Y:S02]  /*58e0*/  LDSM.16.MT88.4 R136, [R77+0x11800] ;  /* 0x011800004d88783b */ /* 0x000fe40000004200 */
[----:B------:R1:W2:Y:S03]  /*58f0*/  MUFU.EX2 R121, R2 ;  /* 0x0000000200797308 */ /* 0x0002a60000000800 */
[C---:B------:R-:W-:Y:S01]  /*5900*/  HMMA.16816.F32.BF16 R12, R8.reuse, R18, R12 ;  /* 0x00000012080c723c */ /* 0x040fe2000004180c */
[----:B------:R-:W4:Y:S07]  /*5910*/  LDSM.16.MT88.4 R16, [R76+0xf000] ;  /* 0x00f000004c10783b */ /* 0x000f2e0000004200 */
[----:B------:R-:W-:Y:S01]  /*5920*/  HMMA.16816.F32.BF16 R56, R8, R60, R24 ;  /* 0x0000003c0838723c */ /* 0x000fe20000041818 */
[----:B------:R-:W4:Y:S01]  /*5930*/  LDSM.16.MT88.4 R24, [R79+0xf800] ;  /* 0x00f800004f18783b */ /* 0x000f220000004200 */
[----:B-1----:R-:W-:-:S02]  /*5940*/  FFMA.FTZ R2, R119, R0, -R3 ;  /* 0x0000000077027223 */ /* 0x002fc40000010803 */
[----:B------:R-:W1:Y:S04]  /*5950*/  MUFU.EX2 R119, R4 ;  /* 0x0000000400777308 */ /* 0x000e680000000800 */
[----:B------:R-:W-:Y:S01]  /*5960*/  HMMA.16816.F32.BF16 R60, R8, R62, R64 ;  /* 0x0000003e083c723c */ /* 0x000fe20000041840 */
[----:B------:R-:W3:Y:S01]  /*5970*/  MUFU.EX2 R117, R2 ;  /* 0x0000000200757308 */ /* 0x000ee20000000800 */
[----:B--2---:R-:W-:Y:S02]  /*5980*/  F2FP.BF16.F32.PACK_AB R8, R121, R118 ;  /* 0x000000767908723e */ /* 0x004fe400000010ff */
[----:B------:R-:W-:Y:S02]  /*5990*/  F2FP.BF16.F32.PACK_AB R9, R123, R120 ;  /* 0x000000787b09723e */ /* 0x000fe400000010ff */
[----:B-1----:R-:W-:Y:S01]  /*59a0*/  F2FP.BF16.F32.PACK_AB R10, R119, R122 ;  /* 0x0000007a770a723e */ /* 0x002fe200000010ff */
[--C-:B------:R-:W-:Y:S01]  /*59b0*/  FFMA.FTZ R4, R115, R0, -R3.reuse ;  /* 0x0000000073047223 */ /* 0x100fe20000010803 */
[----:B---3--:R-:W-:Y:S01]  /*59c0*/  F2FP.BF16.F32.PACK_AB R11, R117, R124 ;  /* 0x0000007c750b723e */ /* 0x008fe200000010ff */
[----:B------:R-:W-:-:S02]  /*59d0*/  FFMA.FTZ R2, R114, R0, -R3 ;  /* 0x0000000072027223 */ /* 0x000fc40000010803 */
[----:B------:R1:W-:Y:S04]  /*59e0*/  MUFU.EX2 R116, R4 ;  /* 0x0000000400747308 */ /* 0x0003e80000000800 */
[----:B------:R2:W-:Y:S01]  /*59f0*/  MUFU.EX2 R114, R2 ;  /* 0x0000000200727308 */ /* 0x0005e20000000800 */
[C---:B------:R-:W-:Y:S08]  /*5a00*/  HMMA.16816.F32.BF16 R36, R8.reuse, R20, R44 ;  /* 0x000000140824723c */ /* 0x040ff0000004182c */
[----:B-----5:R-:W-:Y:S01]  /*5a10*/  HMMA.16816.F32.BF16 R44, R8, R28, R48 ;  /* 0x0000001c082c723c */ /* 0x020fe20000041830 */
[----:B------:R-:W3:Y:S01]  /*5a20*/  LDSM.16.MT88.4 R48, [R77+0xf800] ;  /* 0x00f800004d30783b */ /* 0x000ee20000004200 */
[-C--:B-1----:R-:W-:Y:S01]  /*5a30*/  FFMA.FTZ R4, R112, R0.reuse, -R5 ;  /* 0x0000000070047223 */ /* 0x082fe20000010805 */
[----:B--2---:R-:W-:-:S03]  /*5a40*/  FFMA.FTZ R2, R110, R0, -R3 ;  /* 0x000000006e027223 */ /* 0x004fc60000010803 */
[----:B------:R1:W-:Y:S02]  /*5a50*/  MUFU.EX2 R112, R4 ;  /* 0x0000000400707308 */ /* 0x0003e40000000800 */
[C---:B------:R-:W-:Y:S02]  /*5a60*/  HMMA.16816.F32.BF16 R64, R8.reuse, R32, R56 ;  /* 0x000000200840723c */ /* 0x040fe40000041838 */
[----:B------:R2:W-:Y:S06]  /*5a70*/  MUFU.EX2 R115, R2 ;  /* 0x0000000200737308 */ /* 0x0005ec0000000800 */
[----:B----4-:R-:W-:Y:S01]  /*5a80*/  HMMA.16816.F32.BF16 R56, R8, R16, R40 ;  /* 0x000000100838723c */ /* 0x010fe20000041828 */
[----:B-1----:R-:W-:-:S02]  /*5a90*/  FFMA.FTZ R4, R109, R0, -R5 ;  /* 0x000000006d047223 */ /* 0x002fc40000010805 */
[----:B------:R1:W-:Y:S05]  /*5aa0*/  MUFU.EX2 R109, R6 ;  /* 0x00000006006d7308 */ /* 0x0003ea0000000800 */
[C---:B------:R-:W-:Y:S01]  /*5ab0*/  HMMA.16816.F32.BF16 R12, R8.reuse, R18, R12 ;  /* 0x00000012080c723c */ /* 0x040fe2000004180c */
[----:B------:R-:W4:Y:S01]  /*5ac0*/  LDSM.16.MT88.4 R16, [R76+0xf800] ;  /* 0x00f800004c10783b */ /* 0x000f220000004200 */
[-CC-:B--2---:R-:W-:Y:S01]  /*5ad0*/  FFMA.FTZ R2, R113, R0.reuse, -R5.reuse ;  /* 0x0000000071027223 */ /* 0x184fe20000010805 */
[----:B------:R2:W-:Y:S04]  /*5ae0*/  MUFU.EX2 R108, R4 ;  /* 0x00000004006c7308 */ /* 0x0005e80000000800 */
[----:B------:R5:W3:Y:S01]  /*5af0*/  MUFU.EX2 R110, R2 ;  /* 0x00000002006e7308 */ /* 0x000ae20000000800 */
[----:B------:R-:W-:Y:S01]  /*5b00*/  HMMA.16816.F32.BF16 R20, R8, R22, R52 ;  /* 0x000000160814723c */ /* 0x000fe20000041834 */
[----:B-1----:R-:W-:-:S07]  /*5b10*/  FFMA.FTZ R6, R100, R0, -R5 ;  /* 0x0000000064067223 */ /* 0x002fce0000010805 */
[C---:B------:R-:W-:Y:S01]  /*5b20*/  HMMA.16816.F32.BF16 R52, R8.reuse, R30, R68 ;  /* 0x0000001e0834723c */ /* 0x040fe20000041844 */
[-CC-:B--2---:R-:W-:Y:S01]  /*5b30*/  FFMA.FTZ R4, R107, R0.reuse, -R3.reuse ;  /* 0x000000006b047223 */ /* 0x184fe20000010803 */
[----:B------:R1:W-:Y:S01]  /*5b40*/  MUFU.EX2 R86, R6 ;  /* 0x0000000600567308 */ /* 0x0003e20000000800 */
[----:B------:R-:W2:Y:S01]  /*5b50*/  LDSM.16.MT88.4 R68, [R78+0xf800] ;  /* 0x00f800004e44783b */ /* 0x000ea20000004200 */
[----:B-----5:R-:W-:Y:S02]  /*5b60*/  FFMA.FTZ R2, R111, R0, -R3 ;  /* 0x000000006f027223 */ /* 0x020fe40000010803 */
[----:B------:R5:W-:Y:S02]  /*5b70*/  MUFU.EX2 R89, R4 ;  /* 0x0000000400597308 */ /* 0x000be40000000800 */
[----:B------:R-:W-:Y:S01]  /*5b80*/  HMMA.16816.F32.BF16 R60, R8, R34, R60 ;  /* 0x00000022083c723c */ /* 0x000fe2000004183c */
[----:B---3--:R-:W-:Y:S01]  /*5b90*/  F2FP.BF16.F32.PACK_AB R8, R110, R112 ;  /* 0x000000706e08723e */ /* 0x008fe200000010ff */
[----:B------:R3:W4:Y:S01]  /*5ba0*/  MUFU.EX2 R91, R2 ;  /* 0x00000002005b7308 */ /* 0x0007220000000800 */
[----:B------:R-:W-:Y:S01]  /*5bb0*/  F2FP.BF16.F32.PACK_AB R9, R116, R114 ;  /* 0x000000727409723e */ /* 0x000fe200000010ff */
[----:B------:R-:W2:Y:S01]  /*5bc0*/  LDSM.16.MT88.4 R32, [R77+0x10000] ;  /* 0x010000004d20783b */ /* 0x000ea20000004200 */
[----:B------:R-:W-:Y:S01]  /*5bd0*/  F2FP.BF16.F32.PACK_AB R10, R108, R109 ;  /* 0x0000006d6c0a723e */ /* 0x000fe200000010ff */
[----:B-1----:R-:W-:Y:S01]  /*5be0*/  FADD.FTZ R6, R195, R82 ;  /* 0x00000052c3067221 */ /* 0x002fe20000010000 */
[----:B-----5:R-:W-:-:S03]  /*5bf0*/  FFMA.FTZ R4, R104, R0, -R5 ;  /* 0x0000000068047223 */ /* 0x020fc60000010805 */
[----:B------:R-:W-:Y:S01]  /*5c00*/  FADD.FTZ R6, R75, R6 ;  /* 0x000000064b067221 */ /* 0x000fe20000010000 */
[----:B---3--:R-:W-:Y:S01]  /*5c10*/  FFMA.FTZ R2, R106, R0, -R3 ;  /* 0x000000006a027223 */ /* 0x008fe20000010803 */
[----:B------:R1:W-:Y:S01]  /*5c20*/  MUFU.EX2 R84, R4 ;  /* 0x0000000400547308 */ /* 0x0003e20000000800 */
[----:B----4-:R-:W-:Y:S01]  /*5c30*/  F2FP.BF16.F32.PACK_AB R11, R91, R115 ;  /* 0x000000735b0b723e */ /* 0x010fe200000010ff */
[----:B------:R-:W-:Y:S01]  /*5c40*/  FADD.FTZ R6, R165, R6 ;  /* 0x00000006a5067221 */ /* 0x000fe20000010000 */
[----:B------:R-:W-:Y:S01]  /*5c50*/  MOV R165, R74 ;  /* 0x0000004a00a57202 */ /* 0x000fe20000000f00 */
[----:B------:R3:W-:Y:S04]  /*5c60*/  MUFU.EX2 R88, R2 ;  /* 0x0000000200587308 */ /* 0x0007e80000000800 */
        /* <DEDUP_REMOVED lines=8> */
[C---:B------:R-:W-:Y:S01]  /*5cf0*/  HMMA.16816.F32.BF16 R48, R8.reuse, R18, R12 ;  /* 0x000000120830723c */ /* 0x040fe2000004180c */
[-C--:B---3--:R-:W-:Y:S01]  /*5d00*/  FFMA.FTZ R4, R99, R0.reuse, -R3 ;  /* 0x0000000063047223 */ /* 0x088fe20000010803 */
[----:B------:R-:W-:Y:S01]  /*5d10*/  FADD.FTZ R12, R159, R7 ;  /* 0x000000079f0c7221 */ /* 0x000fe20000010000 */
[----:B------:R-:W-:Y:S01]  /*5d20*/  MOV R159, R73 ;  /* 0x00000049009f7202 */ /* 0x000fe20000000f00 */
[-C--:B------:R-:W-:Y:S01]  /*5d30*/  FFMA.FTZ R7, R95, R0.reuse, -R3 ;  /* 0x000000005f077223 */ /* 0x080fe20000010803 */
[-CC-:B----4-:R-:W-:Y:S01]  /*5d40*/  FFMA.FTZ R2, R105, R0.reuse, -R5.reuse ;  /* 0x0000000069027223 */ /* 0x190fe20000010805 */
[----:B------:R3:W-:Y:S01]  /*5d50*/  MUFU.EX2 R82, R4 ;  /* 0x0000000400527308 */ /* 0x0007e20000000800 */
[----:B------:R-:W-:Y:S01]  /*5d60*/  FADD.FTZ R12, R194, R12 ;  /* 0x0000000cc20c7221 */ /* 0x000fe20000010000 */
[C---:B------:R-:W-:Y:S01]  /*5d70*/  HMMA.16816.F32.BF16 R24, R8.reuse, R26, R20 ;  /* 0x0000001a0818723c */ /* 0x040fe20000041814 */
[----:B------:R-:W4:Y:S01]  /*5d80*/  LDSM.16.MT88.4 R20, [R79+0x10000] ;  /* 0x010000004f14783b */ /* 0x000f220000004200 */
[----:B------:R5:W1:Y:S06]  /*5d90*/  MUFU.EX2 R85, R2 ;  /* 0x0000000200557308 */ /* 0x000a6c0000000800 */
[----:B------:R-:W-:Y:S01]  /*5da0*/  HMMA.16816.F32.BF16 R56, R8, R16, R56 ;  /* 0x000000100838723c */ /* 0x000fe20000041838 */
[----:B------:R-:W4:Y:S01]  /*5db0*/  LDSM.16.MT88.4 R16, [R76+0x10000] ;  /* 0x010000004c10783b */ /* 0x000f220000004200 */
[-C--:B---3--:R-:W-:Y:S01]  /*5dc0*/  FFMA.FTZ R4, R96, R0.reuse, -R5 ;  /* 0x0000000060047223 */ /* 0x088fe20000010805 */
[----:B-----5:R-:W-:-:S03]  /*5dd0*/  FFMA.FTZ R2, R103, R0, -R3 ;  /* 0x0000000067027223 */ /* 0x020fc60000010803 */
[----:B------:R3:W-:Y:S02]  /*5de0*/  MUFU.EX2 R75, R4 ;  /* 0x00000004004b7308 */ /* 0x0007e40000000800 */
[C---:B--2---:R-:W-:Y:S02]  /*5df0*/  HMMA.16816.F32.BF16 R64, R8.reuse, R68, R64 ;  /* 0x000000440840723c */ /* 0x044fe40000041840 */
[----:B------:R2:W5:Y:S06]  /*5e00*/  MUFU.EX2 R83, R2 ;  /* 0x0000000200537308 */ /* 0x00056c0000000800 */
[----:B------:R-:W-:Y:S01]  /*5e10*/  HMMA.16816.F32.BF16 R60, R8, R70, R60 ;  /* 0x00000046083c723c */ /* 0x000fe2000004183c */
[----:B-1----:R-:W-:Y:S01]  /*5e20*/  F2FP.BF16.F32.PACK_AB R8, R85, R84 ;  /* 0x000000545508723e */ /* 0x002fe200000010ff */
[----:B------:R1:W-:Y:S01]  /*5e30*/  MUFU.EX2 R71, R7 ;  /* 0x0000000700477308 */ /* 0x0003e20000000800 */
[----:B------:R-:W-:Y:S01]  /*5e40*/  F2FP.BF16.F32.PACK_AB R9, R89, R88 ;  /* 0x000000585909723e */ /* 0x000fe200000010ff */
[----:B---3--:R-:W-:Y:S01]  /*5e50*/  FFMA.FTZ R4, R92, R0, -R5 ;  /* 0x000000005c047223 */ /* 0x008fe20000010805 */
[----:B------:R-:W-:Y:S01]  /*5e60*/  F2FP.BF16.F32.PACK_AB R10, R87, R86 ;  /* 0x00000056570a723e */ /* 0x000fe200000010ff */
[----:B--2---:R-:W-:-:S02]  /*5e70*/  FFMA.FTZ R2, R98, R0, -R3 ;  /* 0x0000000062027223 */ /* 0x004fc40000010803 */
[----:B------:R2:W-:Y:S01]  /*5e80*/  MUFU.EX2 R74, R4 ;  /* 0x00000004004a7308 */ /* 0x0005e20000000800 */
[----:B-----5:R-:W-:-:S03]  /*5e90*/  F2FP.BF16.F32.PACK_AB R11, R83, R90 ;  /* 0x0000005a530b723e */ /* 0x020fc600000010ff */
[----:B------:R3:W-:Y:S01]  /*5ea0*/  MUFU.EX2 R81, R2 ;  /* 0x0000000200517308 */ /* 0x0007e20000000800 */
[----:B-1----:R-:W-:-:S03]  /*5eb0*/  FFMA.FTZ R7, R198, R0, -R3 ;  /* 0x00000000c6077223 */ /* 0x002fc60000010803 */
[----:B------:R-:W-:Y:S01]  /*5ec0*/  HMMA.16816.F32.BF16 R36, R8, R32, R36 ;  /* 0x000000200824723c */ /* 0x000fe20000041824 */
[----:B------:R1:W-:Y:S01]  /*5ed0*/  MUFU.EX2 R69, R7 ;  /* 0x0000000700457308 */ /* 0x0003e20000000800 */
[----:B--2---:R-:W-:Y:S01]  /*5ee0*/  FADD.FTZ R4, R72, R6 ;  /* 0x0000000648047221 */ /* 0x004fe20000010000 */
[----:B------:R-:W-:-:S05]  /*5ef0*/  FADD.FTZ R6, R155, R12 ;  /* 0x0000000c9b067221 */ /* 0x000fca0000010000 */
[----:B------:R-:W-:Y:S01]  /*5f00*/  HMMA.16816.F32.BF16 R40, R8, R34, R40 ;  /* 0x000000220828723c */ /* 0x000fe20000041828 */
[----:B------:R-:W2:Y:S01]  /*5f10*/  LDSM.16.MT88.4 R12, [R78+0x10800] ;  /* 0x010800004e0c783b */ /* 0x000ea20000004200 */
[----:B---3--:R-:W-:-:S04]  /*5f20*/  FFMA.FTZ R2, R94, R0, -R3 ;  /* 0x000000005e027223 */ /* 0x008fc80000010803 */
[----:B------:R3:W-:Y:S02]  /*5f30*/  MUFU.EX2 R80, R2 ;  /* 0x0000000200507308 */ /* 0x0007e40000000800 */
[----:B------:R-:W-:Y:S01]  /*5f40*/  HMMA.16816.F32.BF16 R32, R8, R44, R64 ;  /* 0x0000002c0820723c */ /* 0x000fe20000041840 */
[----:B-1----:R-:W-:-:S04]  /*5f50*/  FFMA.FTZ R7, R206, R0, -R3 ;  /* 0x00000000ce077223 */ /* 0x002fc80000010803 */
[----:B------:R1:W-:Y:S03]  /*5f60*/  MUFU.EX2 R70, R7 ;  /* 0x0000000700467308 */ /* 0x0003e60000000800 */
[----:B----4-:R-:W-:Y:S01]  /*5f70*/  HMMA.16816.F32.BF16 R52, R8, R20, R28 ;  /* 0x000000140834723c */ /* 0x010fe2000004181c */
[----:B---3--:R-:W-:-:S04]  /*5f80*/  FFMA.FTZ R2, R97, R0, -R5 ;  /* 0x0000000061027223 */ /* 0x008fc80000010805 */
[----:B------:R3:W4:Y:S03]  /*5f90*/  MUFU.EX2 R73, R2 ;  /* 0x0000000200497308 */ /* 0x0007260000000800 */
[----:B------:R-:W-:Y:S01]  /*5fa0*/  HMMA.16816.F32.BF16 R28, R8, R22, R24 ;  /* 0x00000016081c723c */ /* 0x000fe20000041818 */
[----:B------:R-:W5:Y:S01]  /*5fb0*/  LDSM.16.MT88.4 R24, [R79+0x10800] ;  /* 0x010800004f18783b */ /* 0x000f620000004200 */
[----:B-1----:R-:W-:-:S03]  /*5fc0*/  FFMA.FTZ R7, R205, R0, -R5 ;  /* 0x00000000cd077223 */ /* 0x002fc60000010805 */
[----:B------:R-:W-:Y:S01]  /*5fd0*/  LDSM.16.MT88.4 R20, [R77+0x10800] ;  /* 0x010800004d14783b */ /* 0x000fe20000004200 */
[----:B------:R1:W-:Y:S02]  /*5fe0*/  MUFU.EX2 R66, R7 ;  /* 0x0000000700427308 */ /* 0x0003e40000000800 */
[----:B------:R-:W-:Y:S01]  /*5ff0*/  HMMA.16816.F32.BF16 R56, R8, R16, R56 ;  /* 0x000000100838723c */ /* 0x000fe20000041838 */
[----:B---3--:R-:W-:-:S07]  /*6000*/  FFMA.FTZ R2, R93, R0, -R5 ;  /* 0x000000005d027223 */ /* 0x008fce0000010805 */
[----:B------:R-:W-:Y:S01]  /*6010*/  HMMA.16816.F32.BF16 R48, R8, R18, R48 ;  /* 0x000000120830723c */ /* 0x000fe20000041830 */
[----:B------:R3:W2:Y:S01]  /*6020*/  MUFU.EX2 R72, R2 ;  /* 0x0000000200487308 */ /* 0x0006a20000000800 */
[----:B------:R-:W5:Y:S01]  /*6030*/  LDSM.16.MT88.4 R16, [R76+0x10800] ;  /* 0x010800004c10783b */ /* 0x000f620000004200 */
[----:B-1----:R-:W-:-:S05]  /*6040*/  FFMA.FTZ R7, R215, R0, -R3 ;  /* 0x00000000d7077223 */ /* 0x002fca0000010803 */
[----:B------:R-:W-:Y:S01]  /*6050*/  HMMA.16816.F32.BF16 R60, R8, R46, R60 ;  /* 0x0000002e083c723c */ /* 0x000fe2000004183c */
[----:B----4-:R-:W-:Y:S02]  /*6060*/  F2FP.BF16.F32.PACK_AB R8, R73, R75 ;  /* 0x0000004b4908723e */ /* 0x010fe400000010ff */
[----:B------:R-:W-:Y:S02]  /*6070*/  F2FP.BF16.F32.PACK_AB R9, R82, R81 ;  /* 0x000000515209723e */ /* 0x000fe400000010ff */
[----:B------:R-:W-:Y:S01]  /*6080*/  F2FP.BF16.F32.PACK_AB R11, R71, R80 ;  /* 0x00000050470b723e */ /* 0x000fe200000010ff */
[----:B---3--:R-:W-:Y:S01]  /*6090*/  FADD.FTZ R2, R153, R4 ;  /* 0x0000000499027221 */ /* 0x008fe20000010000 */
[----:B------:R-:W-:Y:S01]  /*60a0*/  FADD.FTZ R4, R152, R6 ;  /* 0x0000000698047221 */ /* 0x000fe20000010000 */
[----:B--2---:R-:W-:Y:S01]  /*60b0*/  F2FP.BF16.F32.PACK_AB R10, R72, R74 ;  /* 0x0000004a480a723e */ /* 0x004fe200000010ff */
[----:B------:R-:W-:Y:S01]  /*60c0*/  FFMA.FTZ R6, R199, R0, -R3 ;  /* 0x00000000c7067223 */ /* 0x000fe20000010803 */
[----:B------:R-:W-:Y:S01]  /*60d0*/  FADD.FTZ R2, R157, R2 ;  /* 0x000000029d027221 */ /* 0x000fe20000010000 */
[----:B------:R-:W-:-:S02]  /*60e0*/  FADD.FTZ R4, R156, R4 ;  /* 0x000000049c047221 */ /* 0x000fc40000010000 */
[----:B------:R1:W-:Y:S01]  /*60f0*/  MUFU.EX2 R68, R6 ;  /* 0x0000000600447308 */ /* 0x0003e20000000800 */
[----:B------:R-:W-:Y:S01]  /*6100*/  FADD.FTZ R2, R154, R2 ;  /* 0x000000029a027221 */ /* 0x000fe20000010000 */
[----:B------:R-:W-:Y:S01]  /*6110*/  FADD.FTZ R4, R159, R4 ;  /* 0x000000049f047221 */ /* 0x000fe20000010000 */
[C---:B------:R-:W-:Y:S01]  /*6120*/  HMMA.16816.F32.BF16 R32, R8.reuse, R12, R32 ;  /* 0x0000000c0820723c */ /* 0x040fe20000041820 */
[-CC-:B------:R-:W-:Y:S01]  /*6130*/  FFMA.FTZ R12, R196, R0.reuse, -R5.reuse ;  /* 0x00000000c40c7223 */ /* 0x180fe20000010805 */
[----:B------:R-:W-:Y:S01]  /*6140*/  FADD.FTZ R2, R158, R2 ;  /* 0x000000029e027221 */ /* 0x000fe20000010000 */
[----:B------:R-:W-:Y:S01]  /*6150*/  FADD.FTZ R4, R251, R4 ;  /* 0x00000004fb047221 */ /* 0x000fe20000010000 */
[-CC-:B------:R-:W-:Y:S01]  /*6160*/  FFMA.FTZ R13, R197, R0.reuse, -R5.reuse ;  /* 0x00000000c50d7223 */ /* 0x180fe20000010805 */
[----:B------:R-:W-:Y:S01]  /*6170*/  MUFU.EX2 R65, R12 ;  /* 0x0000000c00417308 */ /* 0x000fe20000000800 */
[----:B------:R-:W-:Y:S01]  /*6180*/  FADD.FTZ R2, R165, R2 ;  /* 0x00000002a5027221 */ /* 0x000fe20000010000 */
[----:B------:R-:W-:Y:S01]  /*6190*/  FADD.FTZ R4, R177, R4 ;  /* 0x00000004b1047221 */ /* 0x000fe20000010000 */
[C---:B------:R-:W-:Y:S01]  /*61a0*/  HMMA.16816.F32.BF16 R60, R8.reuse, R14, R60 ;  /* 0x0000000e083c723c */ /* 0x040fe2000004183c */
[----:B------:R2:W3:Y:S01]  /*61b0*/  MUFU.EX2 R64, R13 ;  /* 0x0000000d00407308 */ /* 0x0004e20000000800 */
[----:B------:R-:W-:Y:S01]  /*61c0*/  FADD.FTZ R2, R203, R2 ;  /* 0x00000002cb027221 */ /* 0x000fe20000010000 */
[----:B------:R-:W-:Y:S01]  /*61d0*/  FADD.FTZ R4, R209, R4 ;  /* 0x00000004d1047221 */ /* 0x000fe20000010000 */
[----:B-1----:R-:W-:Y:S01]  /*61e0*/  FFMA.FTZ R6, R204, R0, -R5 ;  /* 0x00000000cc067223 */ /* 0x002fe20000010805 */
[----:B------:R-:W-:Y:S01]  /*61f0*/  LDSM.16.MT88.4 R156, [R79+0x11800] ;  /* 0x011800004f9c783b */ /* 0x000fe20000004200 */
[----:B------:R-:W-:Y:S01]  /*6200*/  FADD.FTZ R2, R250, R2 ;  /* 0x00000002fa027221 */ /* 0x000fe20000010000 */
[----:B------:R-:W-:Y:S01]  /*6210*/  FADD.FTZ R4, R211, R4 ;  /* 0x00000004d3047221 */ /* 0x000fe20000010000 */
[----:B------:R1:W4:Y:S01]  /*6220*/  MUFU.EX2 R67, R6 ;  /* 0x0000000600437308 */ /* 0x0003220000000800 */
[----:B-----5:R-:W-:Y:S01]  /*6230*/  HMMA.16816.F32.BF16 R44, R8, R26, R28 ;  /* 0x0000001a082c723c */ /* 0x020fe2000004181c */
[----:B------:R-:W-:Y:S01]  /*6240*/  FADD.FTZ R2, R241, R2 ;  /* 0x00000002f1027221 */ /* 0x000fe20000010000 */
[----:B------:R-:W-:-:S03]  /*6250*/  FADD.FTZ R4, R222, R4 ;  /* 0x00000004de047221 */ /* 0x000fc60000010000 */
[----:B------:R-:W-:Y:S01]  /*6260*/  FADD.FTZ R2, R242, R2 ;  /* 0x00000002f2027221 */ /* 0x000fe20000010000 */
[----:B------:R-:W-:Y:S01]  /*6270*/  FADD.FTZ R4, R227, R4 ;  /* 0x00000004e3047221 */ /* 0x000fe20000010000 */
[----:B--2---:R-:W2:Y:S01]  /*6280*/  LDSM.16.MT88.4 R12, [R77+0x11000] ;  /* 0x011000004d0c783b */ /* 0x004ea20000004200 */
[----:B------:R-:W-:Y:S01]  /*6290*/  HMMA.16816.F32.BF16 R28, R8, R16, R56 ;  /* 0x00000010081c723c */ /* 0x000fe20000041838 */
[----:B------:R-:W-:Y:S01]  /*62a0*/  FADD.FTZ R2, R233, R2 ;  /* 0x00000002e9027221 */ /* 0x000fe20000010000 */
[----:B------:R-:W-:-:S03]  /*62b0*/  FADD.FTZ R4, R221, R4 ;  /* 0x00000004dd047221 */ /* 0x000fc60000010000 */
[----:B------:R-:W-:Y:S01]  /*62c0*/  FADD.FTZ R2, R220, R2 ;  /* 0x00000002dc027221 */ /* 0x000fe20000010000 */
[----:B------:R-:W-:Y:S01]  /*62d0*/  FADD.FTZ R4, R223, R4 ;  /* 0x00000004df047221 */ /* 0x000fe20000010000 */
[----:B-1----:R-:W-:Y:S01]  /*62e0*/  FFMA.FTZ R6, R207, R0, -R3 ;  /* 0x00000000cf067223 */ /* 0x002fe20000010803 */
[C---:B------:R-:W-:Y:S01]  /*62f0*/  HMMA.16816.F32.BF16 R40, R8.reuse, R22, R40 ;  /* 0x000000160828723c */ /* 0x040fe20000041828 */
[----:B------:R-:W-:Y:S01]  /*6300*/  FADD.FTZ R2, R210, R2 ;  /* 0x00000002d2027221 */ /* 0x000fe20000010000 */
[----:B------:R-:W-:Y:S01]  /*6310*/  FADD.FTZ R4, R191, R4 ;  /* 0x00000004bf047221 */ /* 0x000fe20000010000 */
[----:B------:R-:W1:Y:S02]  /*6320*/  MUFU.EX2 R56, R6 ;  /* 0x0000000600387308 */ /* 0x000e640000000800 */
[----:B------:R-:W-:Y:S01]  /*6330*/  FADD.FTZ R2, R202, R2 ;  /* 0x00000002ca027221 */ /* 0x000fe20000010000 */
[----:B------:R-:W-:Y:S02]  /*6340*/  FADD.FTZ R4, R190, R4 ;  /* 0x00000004be047221 */ /* 0x000fe40000010000 */
        /* <DEDUP_REMOVED lines=8> */
[----:B------:R-:W-:-:S03]  /*63d0*/  FADD.FTZ R4, R182, R4 ;  /* 0x00000004b6047221 */ /* 0x000fc60000010000 */
[----:B------:R-:W-:Y:S01]  /*63e0*/  FADD.FTZ R2, R188, R2 ;  /* 0x00000002bc027221 */ /* 0x000fe20000010000 */
[----:B------:R-:W-:Y:S02]  /*63f0*/  FADD.FTZ R4, R185, R4 ;  /* 0x00000004b9047221 */ /* 0x000fe40000010000 */
[----:B------:R-:W-:Y:S01]  /*6400*/  HMMA.16816.F32.BF16 R24, R8, R18, R48 ;  /* 0x000000120818723c */ /* 0x000fe20000041830 */
[----:B------:R-:W-:Y:S01]  /*6410*/  FADD.FTZ R2, R187, R2 ;  /* 0x00000002bb027221 */ /* 0x000fe20000010000 */
[----:B------:R-:W-:Y:S01]  /*6420*/  FADD.FTZ R4, R184, R4 ;  /* 0x00000004b8047221 */ /* 0x000fe20000010000 */
[----:B---3--:R-:W-:Y:S01]  /*6430*/  F2FP.BF16.F32.PACK_AB R8, R64, R65 ;  /* 0x000000414008723e */ /* 0x008fe200000010ff */
[----:B------:R3:W-:Y:S01]  /*6440*/  MUFU.EX2 R48, R7 ;  /* 0x0000000700307308 */ /* 0x0007e20000000800 */
[----:B------:R-:W-:Y:S01]  /*6450*/  FADD.FTZ R2, R181, R2 ;  /* 0x00000002b5027221 */ /* 0x000fe20000010000 */
[----:B------:R-:W-:Y:S01]  /*6460*/  FADD.FTZ R4, R183, R4 ;  /* 0x00000004b7047221 */ /* 0x000fe20000010000 */
[----:B------:R-:W-:Y:S01]  /*6470*/  F2FP.BF16.F32.PACK_AB R9, R68, R69 ;  /* 0x000000454409723e */ /* 0x000fe200000010ff */
[----:B------:R-:W5:Y:S01]  /*6480*/  LDSM.16.MT88.4 R16, [R78+0x11000] ;  /* 0x011000004e10783b */ /* 0x000f620000004200 */
[----:B------:R-:W-:Y:S01]  /*6490*/  FADD.FTZ R2, R178, R2 ;  /* 0x00000002b2027221 */ /* 0x000fe20000010000 */
[----:B------:R-:W-:Y:S01]  /*64a0*/  FADD.FTZ R4, R176, R4 ;  /* 0x00000004b0047221 */ /* 0x000fe20000010000 */
[----:B----4-:R-:W-:-:S02]  /*64b0*/  F2FP.BF16.F32.PACK_AB R10, R66, R67 ;  /* 0x00000043420a723e */ /* 0x010fc400000010ff */
[----:B------:R-:W-:Y:S01]  /*64c0*/  FADD.FTZ R2, R180, R2 ;  /* 0x00000002b4027221 */ /* 0x000fe20000010000 */
[----:B------:R-:W-:Y:S01]  /*64d0*/  FADD.FTZ R4, R174, R4 ;  /* 0x00000004ae047221 */ /* 0x000fe20000010000 */
[----:B-1----:R-:W-:Y:S02]  /*64e0*/  F2FP.BF16.F32.PACK_AB R11, R56, R70 ;  /* 0x00000046380b723e */ /* 0x002fe400000010ff */
[----:B------:R-:W-:Y:S01]  /*64f0*/  FADD.FTZ R2, R179, R2 ;  /* 0x00000002b3027221 */ /* 0x000fe20000010000 */
[----:B------:R-:W-:Y:S01]  /*6500*/  FADD.FTZ R4, R173, R4 ;  /* 0x00000004ad047221 */ /* 0x000fe20000010000 */
[----:B---3--:R-:W-:Y:S02]  /*6510*/  FFMA.FTZ R7, R217, R0, -R5 ;  /* 0x00000000d9077223 */ /* 0x008fe40000010805 */
[----:B------:R-:W-:Y:S01]  /*6520*/  FADD.FTZ R2, R172, R2 ;  /* 0x00000002ac027221 */ /* 0x000fe20000010000 */
[----:B------:R-:W-:Y:S01]  /*6530*/  FADD.FTZ R4, R175, R4 ;  /* 0x00000004af047221 */ /* 0x000fe20000010000 */
[----:B--2---:R-:W-:Y:S01]  /*6540*/  HMMA.16816.F32.BF16 R40, R8, R14, R40 ;  /* 0x0000000e0828723c */ /* 0x004fe20000041828 */
[----:B------:R-:W-:Y:S01]  /*6550*/  MUFU.EX2 R241, R7 ;  /* 0x0000000700f17308 */ /* 0x000fe20000000800 */
[----:B------:R-:W-:Y:S01]  /*6560*/  FADD.FTZ R2, R166, R2 ;  /* 0x00000002a6027221 */ /* 0x000fe20000010000 */
[----:B------:R-:W-:-:S03]  /*6570*/  FADD.FTZ R4, R162, R4 ;  /* 0x00000004a2047221 */ /* 0x000fc60000010000 */
[----:B------:R-:W-:Y:S01]  /*6580*/  FADD.FTZ R2, R170, R2 ;  /* 0x00000002aa027221 */ /* 0x000fe20000010000 */
[----:B------:R-:W-:Y:S01]  /*6590*/  FADD.FTZ R4, R164, R4 ;  /* 0x00000004a4047221 */ /* 0x000fe20000010000 */
[C---:B------:R-:W-:Y:S01]  /*65a0*/  HMMA.16816.F32.BF16 R36, R8.reuse, R12, R36 ;  /* 0x0000000c0824723c */ /* 0x040fe20000041824 */
[-CC-:B------:R-:W-:Y:S01]  /*65b0*/  FFMA.FTZ R12, R212, R0.reuse, -R5.reuse ;  /* 0x00000000d40c7223 */ /* 0x180fe20000010805 */
[----:B------:R-:W-:Y:S01]  /*65c0*/  FADD.FTZ R2, R167, R2 ;  /* 0x00000002a7027221 */ /* 0x000fe20000010000 */
[----:B------:R-:W-:Y:S01]  /*65d0*/  FADD.FTZ R4, R161, R4 ;  /* 0x00000004a1047221 */ /* 0x000fe20000010000 */
[----:B------:R-:W-:Y:S01]  /*65e0*/  FFMA.FTZ R13, R213, R0, -R5 ;  /* 0x00000000d50d7223 */ /* 0x000fe20000010805 */
[----:B------:R-:W-:Y:S01]  /*65f0*/  MUFU.EX2 R14, R12 ;  /* 0x0000000c000e7308 */ /* 0x000fe20000000800 */
[----:B------:R-:W-:Y:S01]  /*6600*/  FADD.FTZ R2, R160, R2 ;  /* 0x00000002a0027221 */ /* 0x000fe20000010000 */
[----:B------:R-:W-:Y:S01]  /*6610*/  FADD.FTZ R4, R163, R4 ;  /* 0x00000004a3047221 */ /* 0x000fe20000010000 */
[C---:B-----5:R-:W-:Y:S02]  /*6620*/  HMMA.16816.F32.BF16 R152, R8.reuse, R20, R52 ;  /* 0x000000140898723c */ /* 0x060fe40000041834 */
[----:B------:R-:W-:Y:S01]  /*6630*/  FADD.FTZ R2, R145, R2 ;  /* 0x0000000291027221 */ /* 0x000fe20000010000 */
[----:B------:R-:W-:Y:S01]  /*6640*/  FADD.FTZ R4, R133, R4 ;  /* 0x0000000485047221 */ /* 0x000fe20000010000 */
[----:B------:R-:W1:Y:S02]  /*6650*/  MUFU.EX2 R13, R13 ;  /* 0x0000000d000d7308 */ /* 0x000e640000000800 */
        /* <DEDUP_REMOVED lines=8> */
[----:B------:R-:W-:Y:S01]  /*66e0*/  FFMA.FTZ R4, R214, R0, -R3 ;  /* 0x00000000d6047223 */ /* 0x000fe20000010803 */
[----:B------:R-:W3:Y:S01]  /*66f0*/  LDSM.16.MT88.4 R144, [R78+0x11800] ;  /* 0x011800004e90783b */ /* 0x000ee20000004200 */
[----:B------:R-:W-:Y:S01]  /*6700*/  FADD.FTZ R2, R129, R2 ;  /* 0x0000000281027221 */ /* 0x000fe20000010000 */
[----:B------:R-:W-:Y:S01]  /*6710*/  HMMA.16816.F32.BF16 R140, R8, R16, R32 ;  /* 0x00000010088c723c */ /* 0x000fe20000041820 */
[----:B------:R4:W5:Y:S01]  /*6720*/  MUFU.EX2 R49, R4 ;  /* 0x0000000400317308 */ /* 0x0009620000000800 */
[----:B-1----:R-:W-:Y:S01]  /*6730*/  F2FP.BF16.F32.PACK_AB R164, R13, R14 ;  /* 0x0000000e0da4723e */ /* 0x002fe200000010ff */
[----:B------:R-:W-:-:S04]  /*6740*/  FADD.FTZ R2, R132, R2 ;  /* 0x0000000284027221 */ /* 0x000fc80000010000 */
[----:B------:R-:W-:Y:S01]  /*6750*/  FADD.FTZ R2, R131, R2 ;  /* 0x0000000283027221 */ /* 0x000fe20000010000 */
[C---:B------:R-:W-:Y:S03]  /*6760*/  HMMA.16816.F32.BF16 R16, R8.reuse, R18, R60 ;  /* 0x000000120810723c */ /* 0x040fe6000004183c */
[----:B------:R-:W-:Y:S01]  /*6770*/  FADD.FTZ R2, R125, R2 ;  /* 0x000000027d027221 */ /* 0x000fe20000010000 */
[----:B----4-:R-:W-:Y:S01]  /*6780*/  FADD.FTZ R4, R126, R6 ;  /* 0x000000067e047221 */ /* 0x010fe20000010000 */
[-CC-:B------:R-:W-:Y:S01]  /*6790*/  FFMA.FTZ R6, R218, R0.reuse, -R3.reuse ;  /* 0x00000000da067223 */ /* 0x180fe20000010803 */
[-C--:B------:R-:W-:Y:S01]  /*67a0*/  FFMA.FTZ R3, R219, R0.reuse, -R3 ;  /* 0x00000000db037223 */ /* 0x080fe20000010803 */
[----:B-----5:R-:W-:Y:S01]  /*67b0*/  F2FP.BF16.F32.PACK_AB R165, R48, R49 ;  /* 0x0000003130a5723e */ /* 0x020fe200000010ff */
[----:B------:R-:W-:Y:S01]  /*67c0*/  FADD.FTZ R4, R127, R4 ;  /* 0x000000047f047221 */ /* 0x000fe20000010000 */
[----:B------:R1:W-:Y:S04]  /*67d0*/  MUFU.EX2 R15, R6 ;  /* 0x00000006000f7308 */ /* 0x0003e80000000800 */
[----:B------:R4:W5:Y:S01]  /*67e0*/  MUFU.EX2 R242, R3 ;  /* 0x0000000300f27308 */ /* 0x0009620000000800 */
[----:B--2---:R-:W-:Y:S01]  /*67f0*/  HMMA.16816.F32.BF16 R28, R8, R20, R28 ;  /* 0x00000014081c723c */ /* 0x004fe2000004181c */
[----:B-1----:R-:W-:Y:S01]  /*6800*/  FFMA.FTZ R6, R216, R0, -R5 ;  /* 0x00000000d8067223 */ /* 0x002fe20000010805 */
[----:B------:R-:W-:Y:S01]  /*6810*/  FADD.FTZ R5, R128, R4 ;  /* 0x0000000480057221 */ /* 0x000fe20000010000 */
[----:B------:R-:W-:-:S02]  /*6820*/  FADD.FTZ R4, R120, R2 ;  /* 0x0000000278047221 */ /* 0x000fc40000010000 */
[----:B------:R1:W2:Y:S01]  /*6830*/  MUFU.EX2 R12, R6 ;  /* 0x00000006000c7308 */ /* 0x0002a20000000800 */
[----:B------:R-:W-:Y:S01]  /*6840*/  FADD.FTZ R5, R130, R5 ;  /* 0x0000000582057221 */ /* 0x000fe20000010000 */
[----:B------:R-:W-:Y:S01]  /*6850*/  FADD.FTZ R0, R123, R4 ;  /* 0x000000047b007221 */ /* 0x000fe20000010000 */
[----:B------:R-:W-:Y:S01]  /*6860*/  HMMA.16816.F32.BF16 R24, R8, R22, R24 ;  /* 0x000000160818723c */ /* 0x000fe20000041818 */
[----:B----4-:R-:W-:Y:S01]  /*6870*/  IADD3 R3, PT, PT, R247, -0x2, RZ ;  /* 0xfffffffef7037810 */ /* 0x010fe20007ffe0ff */
[----:B------:R-:W-:Y:S01]  /*6880*/  FADD.FTZ R2, R118, R5 ;  /* 0x0000000576027221 */ /* 0x000fe20000010000 */
[----:B------:R-:W-:Y:S01]  /*6890*/  FADD.FTZ R0, R124, R0 ;  /* 0x000000007c007221 */ /* 0x000fe20000010000 */
[----:B-----5:R-:W-:Y:S02]  /*68a0*/  F2FP.BF16.F32.PACK_AB R167, R242, R15 ;  /* 0x0000000ff2a7723e */ /* 0x020fe400000010ff */
[----:B------:R-:W-:Y:S01]  /*68b0*/  FADD.FTZ R2, R121, R2 ;  /* 0x0000000279027221 */ /* 0x000fe20000010000 */
[----:B------:R-:W-:Y:S01]  /*68c0*/  FADD.FTZ R0, R117, R0 ;  /* 0x0000000075007221 */ /* 0x000fe20000010000 */
[----:B------:R-:W-:-:S02]  /*68d0*/  ISETP.GE.AND P0, PT, R3, R246, PT ;  /* 0x000000f60300720c */ /* 0x000fc40003f06270 */
[----:B------:R-:W-:Y:S01]  /*68e0*/  FADD.FTZ R2, R122, R2 ;  /* 0x000000027a027221 */ /* 0x000fe20000010000 */
[----:B------:R-:W-:Y:S01]  /*68f0*/  FADD.FTZ R0, R114, R0 ;  /* 0x0000000072007221 */ /* 0x000fe20000010000 */
[----:B-1----:R-:W1:Y:S01]  /*6900*/  LDSM.16.MT88.4 R4, [R76+0x11800] ;  /* 0x011800004c04783b */ /* 0x002e620000004200 */
[----:B--2---:R-:W-:Y:S01]  /*6910*/  F2FP.BF16.F32.PACK_AB R166, R241, R12 ;  /* 0x0000000cf1a6723e */ /* 0x004fe200000010ff */
        /* <DEDUP_REMOVED lines=47> */
[----:B------:R-:W-:Y:S01]  /*6c10*/  FADD.FTZ R241, R241, R2 ;  /* 0x00000002f1f17221 */ /* 0x000fe20000010000 */
[----:B------:R-:W-:Y:S06]  /*6c20*/  @!P0 BRA `(.L_x_4898) ;  /* 0x0000005000008947 */ /* 0x000fec0003800000 */
[----:B------:R-:W-:Y:S01]  /*6c30*/  ISETP.NE.U32.AND P1, PT, R244, RZ, PT ;  /* 0x000000fff400720c */ /* 0x000fe20003f25070 */
[C---:B------:R-:W-:Y:S01]  /*6c40*/  IMAD.SHL.U32 R247, R150.reuse, 0x2, RZ ;  /* 0x0000000296f77824 */ /* 0x040fe200078e00ff */
[----:B------:R-:W-:Y:S01]  /*6c50*/  SHF.L.U64.HI R248, R150, 0x1, R248 ;  /* 0x0000000196f87819 */ /* 0x000fe200000102f8 */
[----:B------:R-:W-:Y:S01]  /*6c60*/  IMAD.MOV.U32 R233, RZ, RZ, R171 ;  /* 0x000000ffffe97224 */ /* 0x000fe200078e00ab */
[----:B------:R-:W-:Y:S01]  /*6c70*/  ISETP.NE.AND.EX P1, PT, R245, RZ, PT, P1 ;  /* 0x000000fff500720c */ /* 0x000fe20003f25310 */
[----:B------:R-:W-:Y:S01]  /*6c80*/  IMAD.MOV.U32 R151, RZ, RZ, R149 ;  /* 0x000000ffff977224 */ /* 0x000fe200078e0095 */
[----:B------:R-:W-:-:S11]  /*6c90*/  MOV R150, R148 ;  /* 0x0000009400967202 */ /* 0x000fd60000000f00 */
.L_x_4905:
        /* <DEDUP_REMOVED lines=78> */
.L_x_4900:
[----:B------:R-:W-:Y:S05]  /*7180*/  BSYNC.RECONVERGENT B0 ;  /* 0x0000000000007941 */ /* 0x000fea0003800200 */
.L_x_4899:
[----:B------:R-:W1:Y:S01]  /*7190*/  S2UR UR6, SR_CgaCtaId ;  /* 0x00000000000679c3 */ /* 0x000e620000008800 */
[C---:B------:R-:W-:Y:S01]  /*71a0*/  IMAD.SHL.U32 R3, R228.reuse, 0x8, RZ ;  /* 0x00000008e4037824 */ /* 0x040fe200078e00ff */
[C---:B------:R-:W-:Y:S01]  /*71b0*/  LOP3.LUT R4, R228.reuse, 0x38, RZ, 0xc0, !PT ;  /* 0x00000038e4047812 */ /* 0x040fe200078ec0ff */
[----:B------:R-:W-:Y:S01]  /*71c0*/  UMOV UR7, 0x400 ;  /* 0x0000040000077882 */ /* 0x000fe20000000000 */
[----:B------:R-:W-:Y:S01]  /*71d0*/  IMAD.MOV.U32 R5, RZ, RZ, R238 ;  /* 0x000000ffff057224 */ /* 0x000fe200078e00ee */
[----:B------:R-:W-:Y:S01]  /*71e0*/  IADD3 R10, P0, PT, R247, R239, RZ ;  /* 0x000000eff70a7210 */ /* 0x000fe20007f1e0ff */
[----:B------:R-:W-:Y:S01]  /*71f0*/  IMAD.SHL.U32 R227, R228, 0x40, RZ ;  /* 0x00000040e4e37824 */ /* 0x000fe200078e00ff */
[--C-:B------:R-:W-:Y:S01]  /*7200*/  LOP3.LUT R4, R4, 0x1c0, R3.reuse, 0xf8, !PT ;  /* 0x000001c004047812 */ /* 0x100fe200078ef803 */
[----:B------:R-:W-:Y:S01]  /*7210*/  IMAD.SHL.U32 R226, R228, 0x20, RZ ;  /* 0x00000020e4e27824 */ /* 0x000fe200078e00ff */
[----:B------:R-:W-:Y:S01]  /*7220*/  SHF.R.U32.HI R225, RZ, 0x1, R228 ;  /* 0x00000001ffe17819 */ /* 0x000fe200000116e4 */
[----:B------:R-:W-:Y:S01]  /*7230*/  IMAD.X R11, R248, 0x1, R238, P0 ;  /* 0x00000001f80b7824 */ /* 0x000fe200000e06ee */
[--C-:B------:R-:W-:Y:S01]  /*7240*/  LOP3.LUT R4, R4, 0x38, R3.reuse, 0x78, !PT ;  /* 0x0000003804047812 */ /* 0x100fe200078e7803 */
[----:B------:R-:W-:Y:S01]  /*7250*/  IMAD.MOV.U32 R171, RZ, RZ, 0x20 ;  /* 0x00000020ffab7424 */ /* 0x000fe200078e00ff */
[-C--:B------:R-:W-:Y:S01]  /*7260*/  IADD3 R14, P0, PT, R10, R232.reuse, RZ ;  /* 0x000000e80a0e7210 */ /* 0x080fe20007f1e0ff */
[----:B------:R-:W-:Y:S01]  /*7270*/  VIADD R240, R240, 0xffffffff ;  /* 0xfffffffff0f07836 */ /* 0x000fe20000000000 */
[----:B------:R-:W-:Y:S01]  /*7280*/  LOP3.LUT R4, R4, 0x1e00, R3, 0xf8, !PT ;  /* 0x00001e0004047812 */ /* 0x000fe200078ef803 */
[----:B------:R-:W-:Y:S01]  /*7290*/  BSSY.RECONVERGENT B1, `(.L_x_4901) ;  /* 0x0000197000017945 */ /* 0x000fe20003800200 */
[----:B------:R-:W-:Y:S01]  /*72a0*/  LOP3.LUT R0, R225, 0x8, RZ, 0xc0, !PT ;  /* 0x00000008e1007812 */ /* 0x000fe200078ec0ff */
[----:B------:R-:W-:Y:S01]  /*72b0*/  IMAD.X R15, R11, 0x1, R231, P0 ;  /* 0x000000010b0f7824 */ /* 0x000fe200000e06e7 */
[-C--:B------:R-:W-:Y:S02]  /*72c0*/  IADD3 R8, P0, PT, R14, R232.reuse, RZ ;  /* 0x000000e80e087210 */ /* 0x080fe40007f1e0ff */
[----:B------:R-:W-:Y:S02]  /*72d0*/  LOP3.LUT R2, R228, 0x8, RZ, 0xc0, !PT ;  /* 0x00000008e4027812 */ /* 0x000fe400078ec0ff */
[----:B------:R-:W-:Y:S01]  /*72e0*/  LOP3.LUT R0, R0, 0x1c0, R227, 0xf8, !PT ;  /* 0x000001c000007812 */ /* 0x000fe200078ef8e3 */
[----:B-1----:R-:W-:Y:S01]  /*72f0*/  ULEA UR6, UR6, UR7, 0x18 ;  /* 0x0000000706067291 */ /* 0x002fe2000f8ec0ff */
[----:B------:R-:W-:Y:S01]  /*7300*/  IMAD.X R9, R15, 0x1, R231, P0 ;  /* 0x000000010f097824 */ /* 0x000fe200000e06e7 */
[-C--:B------:R-:W-:Y:S02]  /*7310*/  IADD3 R6, P0, PT, R8, R232.reuse, RZ ;  /* 0x000000e808067210 */ /* 0x080fe40007f1e0ff */
[----:B------:R-:W-:Y:S02]  /*7320*/  LOP3.LUT R2, R2, 0x1c0, R227, 0xf8, !PT ;  /* 0x000001c002027812 */ /* 0x000fe400078ef8e3 */
[----:B------:R-:W-:Y:S01]  /*7330*/  IMAD.U32 R224, RZ, RZ, UR6 ;  /* 0x00000006ffe07e24 */ /* 0x000fe2000f8e00ff */
[----:B------:R-:W-:Y:S01]  /*7340*/  LOP3.LUT R170, R0, 0x38, R3, 0x78, !PT ;  /* 0x0000003800aa7812 */ /* 0x000fe200078e7803 */
[----:B------:R-:W-:Y:S01]  /*7350*/  IMAD.X R7, R9, 0x1, R231, P0 ;  /* 0x0000000109077824 */ /* 0x000fe200000e06e7 */
[----:B------:R-:W-:Y:S01]  /*7360*/  IADD3 R12, P0, PT, R6, R232, RZ ;  /* 0x000000e8060c7210 */ /* 0x000fe20007f1e0ff */
[----:B------:R-:W-:Y:S01]  /*7370*/  IMAD R149, R4, 0x2, R224 ;  /* 0x0000000204957824 */ /* 0x000fe200078e02e0 */
[----:B------:R-:W-:Y:S01]  /*7380*/  LOP3.LUT R2, R2, 0x38, R3, 0x78, !PT ;  /* 0x0000003802027812 */ /* 0x000fe200078e7803 */
[----:B------:R-:W-:Y:S01]  /*7390*/  IMAD.MOV.U32 R4, RZ, RZ, R239 ;  /* 0x000000ffff047224 */ /* 0x000fe200078e00ef */
[----:B------:R-:W-:Y:S01]  /*73a0*/  LOP3.LUT R0, R227, 0x400, RZ, 0xc0, !PT ;  /* 0x00000400e3007812 */ /* 0x000fe200078ec0ff */
[----:B------:R-:W-:Y:S01]  /*73b0*/  IMAD.X R13, R7, 0x1, R231, P0 ;  /* 0x00000001070d7824 */ /* 0x000fe200000e06e7 */
[----:B------:R-:W-:Y:S01]  /*73c0*/  LOP3.LUT R226, R226, 0x7c00, RZ, 0xc0, !PT ;  /* 0x00007c00e2e27812 */ /* 0x000fe200078ec0ff */
[----:B------:R-:W-:Y:S01]  /*73d0*/  IMAD.MOV.U32 R3, RZ, RZ, 0x40 ;  /* 0x00000040ff037424 */ /* 0x000fe200078e00ff */
[----:B------:R-:W-:Y:S01]  /*73e0*/  @!PT LDS RZ, [RZ] ;  /* 0x00000000fffff984 */ /* 0x000fe20000000800 */
[----:B------:R-:W-:Y:S01]  /*73f0*/  @!PT LDS RZ, [RZ] ;  /* 0x00000000fffff984 */ /* 0x000fe20000000800 */
[----:B------:R-:W-:Y:S01]  /*7400*/  @!PT LDS RZ, [RZ] ;  /* 0x00000000fffff984 */ /* 0x000fe20000000800 */
[----:B------:R1:W-:Y:S01]  /*7410*/  LDGSTS.E.BYPASS.LTC128B.128 [R149+0xa000], desc[UR4][R4.64] ;  /* 0x0a00000004957fae */ /* 0x0003e2000b981a04 */
[----:B------:R-:W-:Y:S01]  /*7420*/  IMAD R2, R2, 0x2, R0 ;  /* 0x0000000202027824 */ /* 0x000fe200078e0200 */
[----:B------:R-:W-:Y:S03]  /*7430*/  LOP3.LUT R0, R226, 0x200, R227, 0xf8, !PT ;  /* 0x00000200e2007812 */ /* 0x000fe600078ef8e3 */
[----:B------:R2:W-:Y:S01]  /*7440*/  LDGSTS.E.BYPASS.LTC128B.128 [R149+0xa800], desc[UR4][R10.64] ;  /* 0x0a8000000a957fae */ /* 0x0005e2000b981a04 */
[----:B------:R-:W-:Y:S01]  /*7450*/  IMAD.IADD R2, R224, 0x1, R2 ;  /* 0x00000001e0027824 */ /* 0x000fe200078e0202 */
[----:B------:R-:W-:Y:S03]  /*7460*/  LOP3.LUT R0, R0, R170, RZ, 0xfc, !PT ;  /* 0x000000aa00007212 */ /* 0x000fe600078efcff */
[----:B------:R-:W-:Y:S01]  /*7470*/  LDGSTS.E.BYPASS.LTC128B.128 [R149+0xb000], desc[UR4][R14.64] ;  /* 0x0b0000000e957fae */ /* 0x000fe2000b981a04 */
[----:B------:R-:W-:Y:S01]  /*7480*/  LOP3.LUT P2, RZ, R228, 0x4, RZ, 0xc0, !PT ;  /* 0x00000004e4ff7812 */ /* 0x000fe2000784c0ff */
[----:B------:R-:W-:Y:S03]  /*7490*/  IMAD R148, R0, 0x2, R224 ;  /* 0x0000000200947824 */ /* 0x000fe600078e02e0 */
[----:B------:R3:W-:Y:S01]  /*74a0*/  LDGSTS.E.BYPASS.LTC128B.128 [R149+0xb800], desc[UR4][R8.64] ;  /* 0x0b80000008957fae */ /* 0x0007e2000b981a04 */
[----:B------:R-:W-:Y:S04]  /*74b0*/  SEL R3, R3, 0xffffffc0, !P2 ;  /* 0xffffffc003037807 */ /* 0x000fe80005000000 */
[----:B------:R4:W-:Y:S05]  /*74c0*/  LDGSTS.E.BYPASS.LTC128B.128 [R149+0xc000], desc[UR4][R6.64] ;  /* 0x0c00000006957fae */ /* 0x0009ea000b981a04 */
[----:B------:R-:W-:Y:S01]  /*74d0*/  LDGSTS.E.BYPASS.LTC128B.128 [R149+0xc800], desc[UR4][R12.64] ;  /* 0x0c8000000c957fae */ /* 0x000fe2000b981a04 */
[-C--:B-1----:R-:W-:Y:S05]  /*74e0*/  IADD3 R4, P0, PT, R12, R232.reuse, RZ ;  /* 0x000000e80c047210 */ /* 0x082fea0007f1e0ff */
[--C-:B------:R-:W-:Y:S01]  /*74f0*/  IMAD.X R5, R13, 0x1, R231.reuse, P0 ;  /* 0x000000010d057824 */ /* 0x100fe200000e06e7 */
[-C--:B--2---:R-:W-:Y:S04]  /*7500*/  IADD3 R10, P0, PT, R4, R232.reuse, RZ ;  /* 0x000000e8040a7210 */ /* 0x084fe80007f1e0ff */
[----:B------:R1:W-:Y:S01]  /*7510*/  LDGSTS.E.BYPASS.LTC128B.128 [R149+0xd000], desc[UR4][R4.64] ;  /* 0x0d00000004957fae */ /* 0x0003e2000b981a04 */
[--C-:B------:R-:W-:Y:S01]  /*7520*/  IMAD.X R11, R5, 0x1, R231.reuse, P0 ;  /* 0x00000001050b7824 */ /* 0x100fe200000e06e7 */
[-C--:B---3--:R-:W-:Y:S04]  /*7530*/  IADD3 R8, P0, PT, R10, R232.reuse, RZ ;  /* 0x000000e80a087210 */ /* 0x088fe80007f1e0ff */
[----:B------:R2:W-:Y:S01]  /*7540*/  LDGSTS.E.BYPASS.LTC128B.128 [R149+0xd800], desc[UR4][R10.64] ;  /* 0x0d8000000a957fae */ /* 0x0005e2000b981a04 */
[--C-:B------:R-:W-:Y:S01]  /*7550*/  IMAD.X R9, R11, 0x1, R231.reuse, P0 ;  /* 0x000000010b097824 */ /* 0x100fe200000e06e7 */
[-C--:B----4-:R-:W-:Y:S04]  /*7560*/  IADD3 R6, P0, PT, R8, R232.reuse, RZ ;  /* 0x000000e808067210 */ /* 0x090fe80007f1e0ff */
[----:B------:R-:W-:Y:S01]  /*7570*/  LDGSTS.E.BYPASS.LTC128B.128 [R149+0xe000], desc[UR4][R8.64] ;  /* 0x0e00000008957fae */ /* 0x000fe2000b981a04 */
[--C-:B------:R-:W-:Y:S05]  /*7580*/  IMAD.X R7, R9, 0x1, R231.reuse, P0 ;  /* 0x0000000109077824 */ /* 0x100fea00000e06e7 */
[----:B------:R3:W-:Y:S01]  /*7590*/  LDGSTS.E.BYPASS.LTC128B.128 [R149+0xe800], desc[UR4][R6.64] ;  /* 0x0e80000006957fae */ /* 0x0007e2000b981a04 */
[-C--:B-1----:R-:W-:Y:S05]  /*75a0*/  IADD3 R4, P0, PT, R6, R232.reuse, RZ ;  /* 0x000000e806047210 */ /* 0x082fea0007f1e0ff */
[--C-:B------:R-:W-:Y:S01]  /*75b0*/  IMAD.X R5, R7, 0x1, R231.reuse, P0 ;  /* 0x0000000107057824 */ /* 0x100fe200000e06e7 */
[-C--:B--2---:R-:W-:Y:S04]  /*75c0*/  IADD3 R10, P0, PT, R4, R232.reuse, RZ ;  /* 0x000000e8040a7210 */ /* 0x084fe80007f1e0ff */
[----:B------:R1:W-:Y:S01]  /*75d0*/  LDGSTS.E.BYPASS.LTC128B.128 [R149+0xf000], desc[UR4][R4.64] ;  /* 0x0f00000004957fae */ /* 0x0003e2000b981a04 */
[--C-:B------:R-:W-:Y:S05]  /*75e0*/  IMAD.X R11, R5, 0x1, R231.reuse, P0 ;  /* 0x00000001050b7824 */ /* 0x100fea00000e06e7 */
[----:B------:R-:W-:Y:S01]  /*75f0*/  LDGSTS.E.BYPASS.LTC128B.128 [R149+0xf800], desc[UR4][R10.64] ;  /* 0x0f8000000a957fae */ /* 0x000fe2000b981a04 */
[-C--:B---3--:R-:W-:Y:S05]  /*7600*/  IADD3 R6, P0, PT, R10, R232.reuse, RZ ;  /* 0x000000e80a067210 */ /* 0x088fea0007f1e0ff */
[--C-:B------:R-:W-:Y:S05]  /*7610*/  IMAD.X R7, R11, 0x1, R231.reuse, P0 ;  /* 0x000000010b077824 */ /* 0x100fea00000e06e7 */
[----:B------:R2:W-:Y:S01]  /*7620*/  LDGSTS.E.BYPASS.LTC128B.128 [R149+0x10000], desc[UR4][R6.64] ;  /* 0x1000000006957fae */ /* 0x0005e2000b981a04 */
[-C--:B-1----:R-:W-:Y:S05]  /*7630*/  IADD3 R4, P0, PT, R6, R232.reuse, RZ ;  /* 0x000000e806047210 */ /* 0x082fea0007f1e0ff */
[--C-:B------:R-:W-:Y:S01]  /*7640*/  IMAD.X R5, R7, 0x1, R231.reuse, P0 ;  /* 0x0000000107057824 */ /* 0x100fe200000e06e7 */
[-C--:B------:R-:W-:Y:S04]  /*7650*/  IADD3 R8, P0, PT, R4, R232.reuse, RZ ;  /* 0x000000e804087210 */ /* 0x080fe80007f1e0ff */
[----:B------:R-:W-:Y:S01]  /*7660*/  LDGSTS.E.BYPASS.LTC128B.128 [R149+0x10800], desc[UR4][R4.64] ;  /* 0x1080000004957fae */ /* 0x000fe2000b981a04 */
[--C-:B------:R-:W-:Y:S05]  /*7670*/  IMAD.X R9, R5, 0x1, R231.reuse, P0 ;  /* 0x0000000105097824 */ /* 0x100fea00000e06e7 */
[----:B------:R1:W-:Y:S01]  /*7680*/  LDGSTS.E.BYPASS.LTC128B.128 [R149+0x11000], desc[UR4][R8.64] ;  /* 0x1100000008957fae */ /* 0x0003e2000b981a04 */
[----:B--2---:R-:W-:Y:S05]  /*7690*/  IADD3 R6, P0, PT, R8, R232, RZ ;  /* 0x000000e808067210 */ /* 0x004fea0007f1e0ff */
[----:B------:R-:W-:Y:S01]  /*76a0*/  IMAD.X R7, R9, 0x1, R231, P0 ;  /* 0x0000000109077824 */ /* 0x000fe200000e06e7 */
[----:B------:R-:W-:Y:S04]  /*76b0*/  LOP3.LUT P0, RZ, R228, 0x2, RZ, 0xc0, !PT ;  /* 0x00000002e4ff7812 */ /* 0x000fe8000780c0ff */
[----:B------:R2:W-:Y:S01]  /*76c0*/  LDGSTS.E.BYPASS.LTC128B.128 [R149+0x11800], desc[UR4][R6.64] ;  /* 0x1180000006957fae */ /* 0x0005e2000b981a04 */
[----:B------:R-:W-:Y:S02]  /*76d0*/  SEL R171, R171, 0xffffffe0, !P0 ;  /* 0xffffffe0abab7807 */ /* 0x000fe40004000000 */
[----:B------:R-:W-:Y:S02]  /*76e0*/  ISETP.GT.AND P0, PT, R240, R246, PT ;  /* 0x000000f6f000720c */ /* 0x000fe40003f04270 */
[----:B------:R3:W-:Y:S01]  /*76f0*/  LDSM.16.M88.4 R128, [R148] ;  /* 0x000000009480783b */ /* 0x0007e20000000200 */
[C---:B------:R-:W-:Y:S02]  /*7700*/  IMAD.IADD R176, R171.reuse, 0x1, R148 ;  /* 0x00000001abb07824 */ /* 0x040fe400078e0294 */
[----:B------:R-:W-:Y:S02]  /*7710*/  IMAD.IADD R0, R171, 0x1, R2 ;  /* 0x00000001ab007824 */ /* 0x000fe400078e0202 */
[----:B------:R-:W-:Y:S05]  /*7720*/  LDSM.16.M88.4 R16, [R2+0x2800] ;  /* 0x002800000210783b */ /* 0x000fea0000000200 */
[----:B------:R-:W-:Y:S05]  /*7730*/  LDSM.16.M88.4 R24, [R2+0x3000] ;  /* 0x003000000218783b */ /* 0x000fea0000000200 */
[----:B-1----:R-:W2:Y:S05]  /*7740*/  LDSM.16.M88.4 R8, [R2+0x2000] ;  /* 0x002000000208783b */ /* 0x002eaa0000000200 */
[----:B------:R-:W0:Y:S01]  /*7750*/  LDGDEPBAR ;  /* 0x00000000000079af */ /* 0x000e220000000000 */
[----:B---3--:R-:W-:Y:S04]  /*7760*/  IMAD.IADD R148, R3, 0x1, R148 ;  /* 0x0000000103947824 */ /* 0x008fe800078e0294 */
[----:B------:R-:W1:Y:S01]  /*7770*/  LDSM.16.M88.4 R32, [R2+0x3800] ;  /* 0x003800000220783b */ /* 0x000e620000000200 */
[----:B------:R-:W-:Y:S04]  /*7780*/  IMAD.IADD R212, R171, 0x1, R148 ;  /* 0x00000001abd47824 */ /* 0x000fe800078e0294 */
[----:B------:R-:W3:Y:S05]  /*7790*/  LDSM.16.M88.4 R40, [R2+0x4000] ;  /* 0x004000000228783b */ /* 0x000eea0000000200 */
        /* <DEDUP_REMOVED lines=10> */
[C---:B------:R-:W-:Y:S03]  /*7840*/  HMMA.16816.F32.BF16 R12, R128.reuse, R16, RZ ;  /* 0x00000010800c723c */ /* 0x040fe600000418ff */
[----:B------:R-:W2:Y:S05]  /*7850*/  LDSM.16.M88.4 R112, [R2+0x8800] ;  /* 0x008800000270783b */ /* 0x000eaa0000000200 */
[C---:B------:R-:W-:Y:S01]  /*7860*/  HMMA.16816.F32.BF16 R16, R128.reuse, R18, RZ ;  /* 0x000000128010723c */ /* 0x040fe200000418ff */
[----:B------:R-:W2:Y:S05]  /*7870*/  LDSM.16.M88.4 R120, [R2+0x9000] ;  /* 0x009000000278783b */ /* 0x000eaa0000000200 */
[----:B------:R3:W2:Y:S02]  /*7880*/  LDSM.16.M88.4 R172, [R2+0x9800] ;  /* 0x0098000002ac783b */ /* 0x0006a40000000200 */
[C---:B------:R-:W-:Y:S03]  /*7890*/  HMMA.16816.F32.BF16 R20, R128.reuse, R24, RZ ;  /* 0x000000188014723c */ /* 0x040fe600000418ff */
[----:B------:R-:W-:Y:S05]  /*78a0*/  LDSM.16.M88.4 R176, [R176] ;  /* 0x00000000b0b0783b */ /* 0x000fea0000000200 */
[C---:B------:R-:W-:Y:S01]  /*78b0*/  HMMA.16816.F32.BF16 R24, R128.reuse, R26, RZ ;  /* 0x0000001a8018723c */ /* 0x040fe200000418ff */
[----:B------:R-:W2:Y:S05]  /*78c0*/  LDSM.16.M88.4 R180, [R0+0x2000] ;  /* 0x0020000000b4783b */ /* 0x000eaa0000000200 */
[----:B------:R-:W2:Y:S02]  /*78d0*/  LDSM.16.M88.4 R184, [R0+0x2800] ;  /* 0x0028000000b8783b */ /* 0x000ea40000000200 */
[C---:B-1----:R-:W-:Y:S03]  /*78e0*/  HMMA.16816.F32.BF16 R28, R128.reuse, R32, RZ ;  /* 0x00000020801c723c */ /* 0x042fe600000418ff */
[----:B------:R-:W1:Y:S01]  /*78f0*/  LDSM.16.M88.4 R188, [R0+0x3000] ;  /* 0x0030000000bc783b */ /* 0x000e620000000200 */
[----:B---3--:R-:W-:Y:S04]  /*7900*/  IMAD.IADD R2, R3, 0x1, R2 ;  /* 0x0000000103027824 */ /* 0x008fe800078e0202 */
        /* <DEDUP_REMOVED lines=9> */
[----:B------:R-:W-:Y:S05]  /*79a0*/  LDSM.16.M88.4 R212, [R212] ;  /* 0x00000000d4d4783b */ /* 0x000fea0000000200 */
        /* <DEDUP_REMOVED lines=48> */
[----:B------:R2:W3:Y:S07]  /*7cb0*/  LDSM.16.M88.4 R172, [R0+0x8800] ;  /* 0x0088000000ac783b */ /* 0x0004ee0000000200 */
[C---:B----4-:R-:W-:Y:S08]  /*7cc0*/  HMMA.16816.F32.BF16 R76, R176.reuse, R180, R76 ;  /* 0x000000b4b04c723c */ /* 0x050ff0000004184c */
[C---:B------:R-:W-:Y:S01]  /*7cd0*/  HMMA.16816.F32.BF16 R80, R176.reuse, R182, R80 ;  /* 0x000000b6b050723c */ /* 0x040fe20000041850 */
[----:B------:R-:W4:Y:S07]  /*7ce0*/  LDSM.16.M88.4 R180, [R148] ;  /* 0x0000000094b4783b */ /* 0x000f2e0000000200 */
        /* <DEDUP_REMOVED lines=14> */
[----:B------:R-:W3:Y:S07]  /*7dd0*/  LDSM.16.M88.4 R172, [R2+0x4000] ;  /* 0x0040000002ac783b */ /* 0x000eee0000000200 */
[C---:B------:R-:W-:Y:S08]  /*7de0*/  HMMA.16816.F32.BF16 R116, R176.reuse, R196, R116 ;  /* 0x000000c4b074723c */ /* 0x040ff00000041874 */
[C---:B------:R-:W-:Y:S01]  /*7df0*/  HMMA.16816.F32.BF16 R120, R176.reuse, R198, R120 ;  /* 0x000000c6b078723c */ /* 0x040fe20000041878 */
[----:B------:R-:W-:Y:S07]  /*7e00*/  LDSM.16.M88.4 R196, [R2+0x6800] ;  /* 0x0068000002c4783b */ /* 0x000fee0000000200 */
[C---:B------:R-:W-:Y:S08]  /*7e10*/  HMMA.16816.F32.BF16 R124, R176.reuse, R200, R124 ;  /* 0x000000c8b07c723c */ /* 0x040ff0000004187c */
[----:B------:R-:W-:Y:S01]  /*7e20*/  HMMA.16816.F32.BF16 R128, R176, R202, R128 ;  /* 0x000000cab080723c */ /* 0x000fe20000041880 */
[----:B------:R-:W5:Y:S05]  /*7e30*/  LDSM.16.M88.4 R176, [R2+0x4800] ;  /* 0x0048000002b0783b */ /* 0x000f6a0000000200 */
[----:B------:R-:W-:Y:S02]  /*7e40*/  LDSM.16.M88.4 R200, [R2+0x7000] ;  /* 0x0070000002c8783b */ /* 0x000fe40000000200 */
[C---:B----4-:R-:W-:Y:S08]  /*7e50*/  HMMA.16816.F32.BF16 R4, R180.reuse, R204, R4 ;  /* 0x000000ccb404723c */ /* 0x050ff00000041804 */
[C---:B------:R-:W-:Y:S01]  /*7e60*/  HMMA.16816.F32.BF16 R8, R180.reuse, R206, R8 ;  /* 0x000000ceb408723c */ /* 0x040fe20000041808 */
[----:B------:R-:W-:Y:S07]  /*7e70*/  LDSM.16.M88.4 R204, [R2+0x7800] ;  /* 0x0078000002cc783b */ /* 0x000fee0000000200 */
        /* <DEDUP_REMOVED lines=55> */
[C---:B-1----:R-:W-:Y:S08]  /*81f0*/  HMMA.16816.F32.BF16 R28, R212.reuse, R188, R28 ;  /* 0x000000bcd41c723c */ /* 0x042ff0000004181c */
[C---:B------:R-:W-:Y:S01]  /*8200*/  HMMA.16816.F32.BF16 R32, R212.reuse, R190, R32 ;  /* 0x000000bed420723c */ /* 0x040fe20000041820 */
[----:B------:R-:W1:Y:S01]  /*8210*/  LDSM.16.M88.4 R188, [R0+0x9800] ;  /* 0x0098000000bc783b */ /* 0x000e620000000200 */
        /* <DEDUP_REMOVED lines=50> */
[----:B------:R-:W-:Y:S01]  /*8540*/  IMAD.MOV R174, RZ, RZ, -R174 ;  /* 0x000000ffffae7224 */ /* 0x000fe200078e0aae */
[----:B------:R-:W-:Y:S02]  /*8550*/  LOP3.LUT R176, R176, R2, RZ, 0x3c, !PT ;  /* 0x00000002b0b07212 */ /* 0x000fe400078e3cff */
[----:B------:R-:W-:Y:S04]  /*8560*/  ISETP.GE.AND P0, PT, R177, RZ, PT ;  /* 0x000000ffb100720c */ /* 0x000fe80003f06270 */
        /* <DEDUP_REMOVED lines=22> */
[----:B------:R-:W-:Y:S01]  /*86d0*/  LOP3.LUT R0, RZ, R2, RZ, 0x33, !PT ;  /* 0x00000002ff007212 */ /* 0x000fe200078e33ff */
[----:B------:R-:W2:Y:S06]  /*86e0*/  LD.E.64 R172, desc[UR4][R168.64+0x38] ;  /* 0x00003804a8ac7980 */ /* 0x000eac000c101b00 */
[----:B------:R-:W-:Y:S04]  /*86f0*/  @P5 IADD3 R3, PT, PT, R3, 0x1, RZ ;  /* 0x0000000103035810 */ /* 0x000fe80007ffe0ff */
        /* <DEDUP_REMOVED lines=27> */
.L_x_4904:
[----:B------:R-:W-:Y:S05]  /*88b0*/  BSYNC.RECONVERGENT B0 ;  /* 0x0000000000007941 */ /* 0x000fea0003800200 */
.L_x_4903:
        /* <DEDUP_REMOVED lines=32> */
[-C--:B-1----:R-:W-:Y:S04]  /*8ac0*/  IADD3 R178, P0, PT, R184, R229.reuse, RZ ;  /* 0x000000e5b8b27210 */ /* 0x082fe80007f1e0ff */
[----:B------:R-:W-:Y:S01]  /*8ad0*/  LDGSTS.E.BYPASS.LTC128B.128 [R149+0x6800], desc[UR4][R184.64] ;  /* 0x06800000b8957fae */ /* 0x000fe2000b981a04 */
        /* <DEDUP_REMOVED lines=12> */
[--C-:B------:R-:W-:Y:S05]  /*8ba0*/  IMAD.X R3, R173, 0x1, R230.reuse, P0 ;  /* 0x00000001ad037824 */ /* 0x100fea00000e06e6 */
[----:B------:R2:W-:Y:S01]  /*8bb0*/  LDGSTS.E.BYPASS.LTC128B.128 [R149+0x9000], desc[UR4][R2.64] ;  /* 0x0900000002957fae */ /* 0x0005e2000b981a04 */
[----:B-1----:R-:W-:Y:S05]  /*8bc0*/  IADD3 R178, P0, PT, R2, R229, RZ ;  /* 0x000000e502b27210 */ /* 0x002fea0007f1e0ff */
[----:B------:R-:W-:Y:S05]  /*8bd0*/  IMAD.X R179, R3, 0x1, R230, P0 ;  /* 0x0000000103b37824 */ /* 0x000fea00000e06e6 */
[----:B------:R2:W-:Y:S04]  /*8be0*/  LDGSTS.E.BYPASS.LTC128B.128 [R149+0x9800], desc[UR4][R178.64] ;  /* 0x09800000b2957fae */ /* 0x0005e8000b981a04 */
[----:B------:R-:W0:Y:S02]  /*8bf0*/  LDGDEPBAR ;  /* 0x00000000000079af */ /* 0x000e240000000000 */
.L_x_4902:
[----:B------:R-:W-:Y:S05]  /*8c00*/  BSYNC.RECONVERGENT B1 ;  /* 0x0000000000017941 */ /* 0x000fea0003800200 */
.L_x_4901:
        /* <DEDUP_REMOVED lines=770> */
.L_x_4898:
        /* <DEDUP_REMOVED lines=13> */
.L_x_4913:
[----:B------:R-:W-:Y:S01]  /*bd00*/  FSETP.NE.FTZ.AND P1, PT, R0, RZ, PT ;  /* 0x000000ff0000720b */ /* 0x000fe20003f35000 */
[----:B----4-:R-:W-:Y:S01]  /*bd10*/  FADD.FTZ R3, R2, R3 ;  /* 0x0000000302037221 */ /* 0x010fe20000010000 */
[----:B------:R-:W3:Y:S01]  /*bd20*/  MUFU.RCP R4, R0 ;  /* 0x0000000000047308 */ /* 0x000ee20000001000 */
[C---:B------:R-:W-:Y:S01]  /*bd30*/  SHF.L.U32 R12, R228.reuse, 0x4, RZ ;  /* 0x00000004e40c7819 */ /* 0x040fe200000006ff */
        /* <DEDUP_REMOVED lines=52> */
[----:B------:R-:W-:Y:S01]  /*c080*/  IMAD R2, R2, 0x4, R224 ;  /* 0x0000000402027824 */ /* 0x000fe200078e02e0 */
[----:B------:R-:W-:Y:S02]  /*c090*/  SEL R6, R9, 0xffffffe0, !P2 ;  /* 0xffffffe009067807 */ /* 0x000fe40005000000 */
[----:B------:R-:W-:-:S03]  /*c0a0*/  SEL R5, R10, 0xffffffc0, !P3 ;  /* 0xffffffc00a057807 */ /* 0x000fc60005800000 */
[--C-:B------:R-:W-:Y:S01]  /*c0b0*/  IMAD.IADD R4, R6, 0x1, R2.reuse ;  /* 0x0000000106047824 */ /* 0x100fe200078e0202 */
[----:B------:R-:W2:Y:S01]  /*c0c0*/  LDL.LU R47, [R1] ;  /* 0x00000000012f7983 */ /* 0x000ea20000300800 */
[C---:B------:R-:W-:Y:S02]  /*c0d0*/  VIADD R0, R2.reuse, 0x80 ;  /* 0x0000008002007836 */ /* 0x040fe40000000000 */
[C---:B------:R-:W-:Y:S02]  /*c0e0*/  IMAD.IADD R3, R5.reuse, 0x1, R2 ;  /* 0x0000000105037824 */ /* 0x040fe400078e0202 */
[----:B------:R-:W-:Y:S01]  /*c0f0*/  @P4 VIADD R0, R2, 0xffffff80 ;  /* 0xffffff8002004836 */ /* 0x000fe20000000000 */
[----:B------:R-:W-:Y:S04]  /*c100*/  STS.64 [R2], R152 ;  /* 0x0000009802007388 */ /* 0x000fe80000000a00 */
[----:B------:R3:W-:Y:S04]  /*c110*/  STS.64 [R2+0x800], R154 ;  /* 0x0008009a02007388 */ /* 0x0007e80000000a00 */
[----:B------:R-:W-:Y:S04]  /*c120*/  STS.64 [R4], R156 ;  /* 0x0000009c04007388 */ /* 0x000fe80000000a00 */
[----:B------:R4:W-:Y:S04]  /*c130*/  STS.64 [R4+0x800], R158 ;  /* 0x0008009e04007388 */ /* 0x0009e80000000a00 */
[----:B------:R-:W-:Y:S04]  /*c140*/  STS.64 [R3], R132 ;  /* 0x0000008403007388 */ /* 0x000fe80000000a00 */
[----:B------:R1:W-:Y:S01]  /*c150*/  STS.64 [R3+0x800], R134 ;  /* 0x0008008603007388 */ /* 0x0003e20000000a00 */
[----:B---3--:R-:W-:Y:S01]  /*c160*/  IADD3 R2, PT, PT, R5, R0, RZ ;  /* 0x0000000005027210 */ /* 0x008fe20007ffe0ff */
[----:B----4-:R-:W-:-:S05]  /*c170*/  IMAD.IADD R4, R6, 0x1, R3 ;  /* 0x0000000106047824 */ /* 0x010fca00078e0203 */
[----:B------:R-:W-:Y:S01]  /*c180*/  STS.64 [R4], R136 ;  /* 0x0000008804007388 */ /* 0x000fe20000000a00 */
[----:B-1----:R-:W-:-:S03]  /*c190*/  IMAD.IADD R3, R6, 0x1, R0 ;  /* 0x0000000106037824 */ /* 0x002fc600078e0200 */
[----:B------:R-:W-:Y:S04]  /*c1a0*/  STS.64 [R4+0x800], R138 ;  /* 0x0008008a04007388 */ /* 0x000fe80000000a00 */
[----:B------:R-:W-:Y:S04]  /*c1b0*/  STS.64 [R0], R140 ;  /* 0x0000008c00007388 */ /* 0x000fe80000000a00 */
[----:B------:R1:W-:Y:S04]  /*c1c0*/  STS.64 [R0+0x800], R142 ;  /* 0x0008008e00007388 */ /* 0x0003e80000000a00 */
[----:B------:R-:W-:Y:S04]  /*c1d0*/  STS.64 [R3], R144 ;  /* 0x0000009003007388 */ /* 0x000fe80000000a00 */
[----:B------:R3:W-:Y:S04]  /*c1e0*/  STS.64 [R3+0x800], R146 ;  /* 0x0008009203007388 */ /* 0x0007e80000000a00 */
[----:B------:R-:W-:Y:S04]  /*c1f0*/  STS.64 [R2], R160 ;  /* 0x000000a002007388 */ /* 0x000fe80000000a00 */
[----:B------:R4:W-:Y:S01]  /*c200*/  STS.64 [R2+0x800], R162 ;  /* 0x000800a202007388 */ /* 0x0009e20000000a00 */
[----:B-1----:R-:W-:-:S05]  /*c210*/  IMAD.IADD R0, R6, 0x1, R2 ;  /* 0x0000000106007824 */ /* 0x002fca00078e0202 */
[----:B------:R-:W-:Y:S04]  /*c220*/  STS.64 [R0], R164 ;  /* 0x000000a400007388 */ /* 0x000fe80000000a00 */
[----:B------:R1:W-:Y:S04]  /*c230*/  STS.64 [R0+0x800], R166 ;  /* 0x000800a600007388 */ /* 0x0003e80000000a00 */
[----:B------:R-:W2:Y:S04]  /*c240*/  LD.E.64 R4, desc[UR4][R168.64+0xb0] ;  /* 0x0000b004a8047980 */ /* 0x000ea8000c101b00 */
[----:B---3--:R-:W3:Y:S04]  /*c250*/  LD.E R3, desc[UR4][R168.64+0x60] ;  /* 0x00006004a8037980 */ /* 0x008ee8000c101900 */
[----:B------:R-:W3:Y:S04]  /*c260*/  LD.E R10, desc[UR4][R168.64+0xcc] ;  /* 0x0000cc04a80a7980 */ /* 0x000ee8000c101900 */
[----:B------:R-:W3:Y:S01]  /*c270*/  LD.E.64 R6, desc[UR4][R168.64+0x78] ;  /* 0x00007804a8067980 */ /* 0x000ee2000c101b00 */
[----:B------:R-:W1:Y:S01]  /*c280*/  S2R R45, SR_CTAID.X ;  /* 0x00000000002d7919 */ /* 0x000e620000002500 */
[----:B------:R-:W-:-:S02]  /*c290*/  IMAD.SHL.U32 R46, R228, 0x4, RZ ;  /* 0x00000004e42e7824 */ /* 0x000fc400078e00ff */
[----:B------:R2:W5:Y:S01]  /*c2a0*/  LD.E.64 R8, desc[UR4][R168.64+0xa8] ;  /* 0x0000a804a8087980 */ /* 0x000562000c101b00 */
[----:B----4-:R-:W-:Y:S01]  /*c2b0*/  LOP3.LUT R2, R12, 0x10, RZ, 0xc0, !PT ;  /* 0x000000100c027812 */ /* 0x010fe200078ec0ff */
[----:B------:R-:W-:Y:S01]  /*c2c0*/  BSSY.RECONVERGENT B0, `(.L_x_4907) ;  /* 0x0000028000007945 */ /* 0x000fe20003800200 */
[----:B-1----:R-:W-:Y:S01]  /*c2d0*/  LOP3.LUT R0, R46, 0x1f8, RZ, 0xc0, !PT ;  /* 0x000001f82e007812 */ /* 0x002fe200078ec0ff */
[----:B------:R-:W-:Y:S01]  /*c2e0*/  BAR.SYNC.DEFER_BLOCKING 0x0 ;  /* 0x0000000000007b1d */ /* 0x000fe20000010000 */
[----:B------:R-:W-:Y:S02]  /*c2f0*/  LOP3.LUT P1, RZ, R228, 0x3, RZ, 0xc0, !PT ;  /* 0x00000003e4ff7812 */ /* 0x000fe4000782c0ff */
[----:B------:R-:W-:Y:S02]  /*c300*/  LOP3.LUT R0, R0, 0x38, R225, 0x78, !PT ;  /* 0x0000003800007812 */ /* 0x000fe400078e78e1 */
[----:B------:R-:W-:Y:S02]  /*c310*/  SHF.R.U32.HI R228, RZ, 0x2, R228 ;  /* 0x00000002ffe47819 */ /* 0x000fe400000116e4 */
[----:B------:R-:W-:-:S05]  /*c320*/  LEA R0, R0, R2, 0x2 ;  /* 0x0000000200007211 */ /* 0x000fca00078e10ff */
[----:B------:R-:W-:-:S05]  /*c330*/  IMAD.IADD R0, R224, 0x1, R0 ;  /* 0x00000001e0007824 */ /* 0x000fca00078e0200 */
[----:B------:R-:W1:Y:S01]  /*c340*/  LDS.128 R40, [R0] ;  /* 0x0000000000287984 */ /* 0x000e620000000c00 */
[----:B------:R-:W-:-:S03]  /*c350*/  IMAD.SHL.U32 R45, R45, 0x40, RZ ;  /* 0x000000402d2d7824 */ /* 0x000fc600078e00ff */
[----:B------:R-:W4:Y:S04]  /*c360*/  LDS.128 R36, [R0+0x800] ;  /* 0x0008000000247984 */ /* 0x000f280000000c00 */
[----:B------:R-:W1:Y:S04]  /*c370*/  LDS.128 R32, [R0+0x1000] ;  /* 0x0010000000207984 */ /* 0x000e680000000c00 */
[----:B------:R-:W1:Y:S04]  /*c380*/  LDS.128 R28, [R0+0x1800] ;  /* 0x00180000001c7984 */ /* 0x000e680000000c00 */
[----:B------:R-:W1:Y:S04]  /*c390*/  LDS.128 R24, [R0+0x2000] ;  /* 0x0020000000187984 */ /* 0x000e680000000c00 */
[----:B------:R-:W1:Y:S04]  /*c3a0*/  LDS.128 R20, [R0+0x2800] ;  /* 0x0028000000147984 */ /* 0x000e680000000c00 */
[----:B------:R-:W1:Y:S04]  /*c3b0*/  LDS.128 R16, [R0+0x3000] ;  /* 0x0030000000107984 */ /* 0x000e680000000c00 */
[----:B------:R3:W1:Y:S01]  /*c3c0*/  LDS.128 R12, [R0+0x3800] ;  /* 0x00380000000c7984 */ /* 0x0006620000000c00 */
[----:B--2---:R-:W-:Y:S01]  /*c3d0*/  IMAD R2, R4, UR8, R252 ;  /* 0x0000000804027c24 */ /* 0x004fe2000f8e02fc */
[----:B------:R-:W-:-:S03]  /*c3e0*/  LOP3.LUT R4, R225, 0x30, RZ, 0xc0, !PT ;  /* 0x00000030e1047812 */ /* 0x000fc600078ec0ff */
[----:B---3--:R-:W-:Y:S01]  /*c3f0*/  IMAD R0, R2, R3, R47 ;  /* 0x0000000302007224 */ /* 0x008fe200078e022f */
[----:B------:R-:W-:Y:S02]  /*c400*/  LOP3.LUT R3, R46, 0xffc, RZ, 0xc0, !PT ;  /* 0x00000ffc2e037812 */ /* 0x000fe400078ec0ff */
[----:B------:R-:W-:Y:S01]  /*c410*/  LOP3.LUT R4, R4, 0x7, R228, 0xf8, !PT ;  /* 0x0000000704047812 */ /* 0x000fe200078ef8e4 */
[----:B------:R-:W-:-:S04]  /*c420*/  IMAD R5, R5, R0, R45 ;  /* 0x0000000005057224 */ /* 0x000fc800078e022d */
[----:B------:R-:W-:-:S05]  /*c430*/  IMAD R0, R5, R10, RZ ;  /* 0x0000000a05007224 */ /* 0x000fca00078e02ff */
[----:B------:R-:W-:-:S04]  /*c440*/  IADD3 R3, P0, PT, R0, R3, RZ ;  /* 0x0000000300037210 */ /* 0x000fc80007f1e0ff */
[----:B------:R-:W-:Y:S02]  /*c450*/  LEA.HI.X.SX32 R0, R0, RZ, 0x1, P0 ;  /* 0x000000ff00007211 */ /* 0x000fe400000f0eff */
[----:B------:R-:W-:-:S04]  /*c460*/  LEA R2, P0, R3, R6, 0x2 ;  /* 0x0000000603027211 */ /* 0x000fc800078010ff */
[----:B------:R-:W-:Y:S01]  /*c470*/  LEA.HI.X R3, R3, R7, R0, 0x2, P0 ;  /* 0x0000000703037211 */ /* 0x000fe200000f1400 */
[----:B-1--4-:R-:W-:Y:S08]  /*c480*/  @P1 BRA `(.L_x_4908) ;  /* 0x00000000002c1947 */ /* 0x012ff00003800000 */
[----:B------:R-:W2:Y:S01]  /*c490*/  LDL.LU R47, [R1+0x4] ;  /* 0x00000400012f7983 */ /* 0x000ea20000300800 */
[----:B------:R-:W-:Y:S01]  /*c4a0*/  VIADD R6, R4, 0x8 ;  /* 0x0000000804067836 */ /* 0x000fe20000000000 */
        /* <DEDUP_REMOVED lines=9> */
.L_x_4908:
[----:B------:R-:W-:Y:S05]  /*c540*/  BSYNC.RECONVERGENT B0 ;  /* 0x0000000000007941 */ /* 0x000fea0003800200 */
.L_x_4907:
[----:B------:R-:W-:Y:S01]  /*c550*/  MOV R0, 0x1e0 ;  /* 0x000001e000007802 */ /* 0x000fe20000000f00 */
[----:B------:R-:W-:Y:S01]  /*c560*/  ST.E.128 desc[UR4][R2.64], R40 ;  /* 0x0000002802007985 */ /* 0x000fe2000c101d04 */
[----:B-1----:R-:W-:-:S03]  /*c570*/  MOV R5, 0x0 ;  /* 0x0000000000057802 */ /* 0x002fc60000000f00 */
[----:B------:R-:W-:Y:S01]  /*c580*/  IMAD.MOV.U32 R4, RZ, RZ, R0 ;  /* 0x000000ffff047224 */ /* 0x000fe200078e0000 */
[----:B------:R-:W-:Y:S04]  /*c590*/  ST.E.128 desc[UR4][R2.64+0x800], R36 ;  /* 0x0008002402007985 */ /* 0x000fe8000c101d04 */
[----:B------:R-:W-:Y:S04]  /*c5a0*/  ST.E.128 desc[UR4][R2.64+0x1000], R32 ;  /* 0x0010002002007985 */ /* 0x000fe8000c101d04 */
[----:B------:R-:W-:Y:S04]  /*c5b0*/  ST.E.128 desc[UR4][R2.64+0x1800], R28 ;  /* 0x0018001c02007985 */ /* 0x000fe8000c101d04 */
[----:B------:R-:W-:Y:S04]  /*c5c0*/  ST.E.128 desc[UR4][R2.64+0x2000], R24 ;  /* 0x0020001802007985 */ /* 0x000fe8000c101d04 */
[----:B------:R-:W-:Y:S04]  /*c5d0*/  ST.E.128 desc[UR4][R2.64+0x2800], R20 ;  /* 0x0028001402007985 */ /* 0x000fe8000c101d04 */
[----:B------:R-:W-:Y:S04]  /*c5e0*/  ST.E.128 desc[UR4][R2.64+0x3000], R16 ;  /* 0x0030001002007985 */ /* 0x000fe8000c101d04 */
[----:B------:R1:W-:Y:S02]  /*c5f0*/  ST.E.128 desc[UR4][R2.64+0x3800], R12 ;  /* 0x0038000c02007985 */ /* 0x0003e4000c101d04 */
[----:B-1---5:R-:W-:Y:S05]  /*c600*/  RET.REL.NODEC R4 `(_ZN5flash24flash_fwd_splitkv_kernelI23Flash_fwd_kernel_traitsILi64ELi64ELi256ELi4ELb0ELb0EN7cutlass10bfloat16_tE19Flash_kernel_traitsILi64ELi64ELi256ELi4ES3_EELb0ELb0ELb0ELb1ELb1ELb0ELb1ELb0EEEvNS_16Flash_fwd_paramsE) ;  /* 0xffffff38047c7950 */ /* 0x022fea0003c3ffff */
.L_x_4906:
[----:B------:R-:W-:Y:S01]  /*c610*/  IMAD.MOV.U32 R0, RZ, RZ, 0x2 ;  /* 0x00000002ff007424 */ /* 0x000fe200078e00ff */
[----:B------:R-:W-:Y:S01]  /*c620*/  MOV R2, R241 ;  /* 0x000000f100027202 */ /* 0x000fe20000000f00 */
[----:B------:R-:W-:Y:S01]  /*c630*/  IMAD.MOV.U32 R4, RZ, RZ, -0x1 ;  /* 0xffffffffff047424 */ /* 0x000fe200078e00ff */
[----:B------:R-:W-:-:S07]  /*c640*/  MOV R3, 0x1f ;  /* 0x0000001f00037802 */ /* 0x000fce0000000f00 */
[----:B-1---5:R-:W-:Y:S05]  /*c650*/  WARPSYNC.COLLECTIVE R4, `(.L_x_4909) ;  /* 0x0000000004087348 */ /* 0x022fea0003c00000 */
[----:B------:R2:W3:Y:S02]  /*c660*/  SHFL.BFLY P0, R0, R2, R0, R3 ;  /* 0x0c00000002007389 */ /* 0x0004e40000000003 */
[----:B-123-5:R-:W-:Y:S05]  /*c670*/  ENDCOLLECTIVE ;  /* 0x000000000000791b */ /* 0x02efea0003800000 */
.L_x_4909:
[----:B------:R-:W-:Y:S02]  /*c680*/  MOV R5, R0 ;  /* 0x0000000000057202 */ /* 0x000fe40000000f00 */
[----:B------:R-:W-:-:S03]  /*c690*/  MOV R0, 0x1 ;  /* 0x0000000100007802 */ /* 0x000fc60000000f00 */
[----:B------:R-:W-:-:S04]  /*c6a0*/  FADD.FTZ R5, R5, R241 ;  /* 0x000000f105057221 */ /* 0x000fc80000010000 */
[----:B------:R-:W-:-:S07]  /*c6b0*/  IMAD.MOV.U32 R2, RZ, RZ, R5 ;  /* 0x000000ffff027224 */ /* 0x000fce00078e0005 */
[----:B------:R-:W-:Y:S05]  /*c6c0*/  WARPSYNC.COLLECTIVE R4, `(.L_x_4910) ;  /* 0x0000000004087348 */ /* 0x000fea0003c00000 */
[----:B------:R1:W2:Y:S02]  /*c6d0*/  SHFL.BFLY P0, R0, R2, R0, R3 ;  /* 0x0c00000002007389 */ /* 0x0002a40000000003 */
[----:B-12---:R-:W-:Y:S05]  /*c6e0*/  ENDCOLLECTIVE ;  /* 0x000000000000791b */ /* 0x006fea0003800000 */
.L_x_4910:
[----:B------:R-:W-:Y:S01]  /*c6f0*/  IMAD.MOV.U32 R6, RZ, RZ, R0 ;  /* 0x000000ffff067224 */ /* 0x000fe200078e0000 */
[----:B------:R-:W-:Y:S02]  /*c700*/  MOV R0, 0x2 ;  /* 0x0000000200007802 */ /* 0x000fe40000000f00 */
[----:B------:R-:W-:-:S07]  /*c710*/  MOV R2, R242 ;  /* 0x000000f200027202 */ /* 0x000fce0000000f00 */
[----:B------:R-:W-:Y:S05]  /*c720*/  WARPSYNC.COLLECTIVE R4, `(.L_x_4911) ;  /* 0x0000000004087348 */ /* 0x000fea0003c00000 */
[----:B------:R1:W2:Y:S02]  /*c730*/  SHFL.BFLY P0, R0, R2, R0, R3 ;  /* 0x0c00000002007389 */ /* 0x0002a40000000003 */
[----:B-12---:R-:W-:Y:S05]  /*c740*/  ENDCOLLECTIVE ;  /* 0x000000000000791b */ /* 0x006fea0003800000 */
.L_x_4911:
[----:B------:R-:W-:Y:S01]  /*c750*/  IMAD.MOV.U32 R2, RZ, RZ, R0 ;  /* 0x000000ffff027224 */ /* 0x000fe200078e0000 */
[----:B------:R-:W-:-:S03]  /*c760*/  MOV R0, 0x1 ;  /* 0x0000000100007802 */ /* 0x000fc60000000f00 */
[----:B------:R-:W-:-:S07]  /*c770*/  FADD.FTZ R2, R2, R242 ;  /* 0x000000f202027221 */ /* 0x000fce0000010000 */
[----:B------:R-:W-:Y:S05]  /*c780*/  WARPSYNC.COLLECTIVE R4, `(.L_x_4912) ;  /* 0x0000000004087348 */ /* 0x000fea0003c00000 */
[----:B------:R1:W2:Y:S02]  /*c790*/  SHFL.BFLY P0, R0, R2, R0, R3 ;  /* 0x0c00000002007389 */ /* 0x0002a40000000003 */
[----:B-12---:R-:W-:Y:S05]  /*c7a0*/  ENDCOLLECTIVE ;  /* 0x000000000000791b */ /* 0x006fea0003800000 */
.L_x_4912:
[----:B------:R-:W-:Y:S01]  /*c7b0*/  MOV R3, R0 ;  /* 0x0000000000037202 */ /* 0x000fe20000000f00 */
[----:B------:R-:W-:Y:S01]  /*c7c0*/  FADD.FTZ R0, R5, R6 ;  /* 0x0000000605007221 */ /* 0x000fe20000010000 */
[----:B------:R-:W-:Y:S06]  /*c7d0*/  BRA `(.L_x_4913) ;  /* 0xfffffff400487947 */ /* 0x000fec000383ffff */
.L_x_4914:
        /* <DEDUP_REMOVED lines=10> */
.L_x_14748:


//--------------------- .text._ZN5flash24flash_fwd_splitkv_kernelI23Flash_fwd_kernel_traitsILi64ELi64ELi256ELi4ELb0ELb0EN7cutlass10bfloat16_tE19Flash_kernel_traitsILi64ELi64ELi256ELi4ES3_EELb0ELb0ELb0ELb1ELb1ELb1ELb1ELb0EEEvNS_16Flash_fwd_paramsE --------------------------
	.section	.text._ZN5flash24flash_fwd_splitkv_kernelI23Flash_fwd_kernel_traitsILi64ELi64ELi256ELi4ELb0ELb0EN7cutlass10bfloat16_tE19Flash_kernel_traitsILi64ELi64ELi256ELi4ES3_EELb0ELb0ELb0ELb1ELb1ELb1ELb1ELb0EEEvNS_16Flash_fwd_paramsE,"ax",@progbits
	.align	128
        .global         _ZN5flash24flash_fwd_splitkv_kernelI23Flash_fwd_kernel_traitsILi64ELi64ELi256ELi4ELb0ELb0EN7cutlass10bfloat16_tE19Flash_kernel_traitsILi64ELi64ELi256ELi4ES3_EELb0ELb0ELb0ELb1ELb1ELb1ELb1ELb0EEEvNS_16Flash_fwd_paramsE
        .type           _ZN5flash24flash_fwd_splitkv_kernelI23Flash_fwd_kernel_traitsILi64ELi64ELi256ELi4ELb0ELb0EN7cutlass10bfloat16_tE19Flash_kernel_traitsILi64ELi64ELi256ELi4ES3_EELb0ELb0ELb0ELb1ELb1ELb1ELb1ELb0EEEvNS_16Flash_fwd_paramsE,@function
        .size           _ZN5flash24flash_fwd_splitkv_kernelI23Flash_fwd_kernel_traitsILi64ELi64ELi256ELi4ELb0ELb0EN7cutlass10bfloat16_tE19Flash_kernel_traitsILi64ELi64ELi256ELi4ES3_EELb0ELb0ELb0ELb1ELb1ELb1ELb1ELb0EEEvNS_16Flash_fwd_paramsE,(.L_x_14749 - _ZN5flash24flash_fwd_splitkv_kernelI23Flash_fwd_kernel_traitsILi64ELi64ELi256ELi4ELb0ELb0EN7cutlass10bfloat16_tE19Flash_kernel_traitsILi64ELi64ELi256ELi4ES3_EELb0ELb0ELb0ELb1ELb1ELb1ELb1ELb0EEEvNS_16Flash_fwd_paramsE)
        .other          _ZN5flash24flash_fwd_splitkv_kernelI23Flash_fwd_kernel_traitsILi64ELi64ELi256ELi4ELb0ELb0EN7cutlass10bfloat16_tE19Flash_kernel_traitsILi64ELi64ELi256ELi4ES3_EELb0ELb0ELb0ELb1ELb1ELb1ELb1ELb0EEEvNS_16Flash_fwd_paramsE,@"STO_CUDA_ENTRY STV_DEFAULT"
_ZN5flash24flash_fwd_splitkv_kernelI23Flash_fwd_kernel_traitsILi64ELi64ELi256ELi4ELb0ELb0EN7cutlass10bfloat16_tE19Flash_kernel_traitsILi64ELi64ELi256ELi4ES3_EELb0ELb0ELb0ELb1ELb1ELb1ELb1ELb0EEEvNS_16Flash_fwd_paramsE:
.text._ZN5flash24flash_fwd_splitkv_kernelI23Flash_fwd_kernel_traitsILi64ELi64ELi256ELi4ELb0ELb0EN7cutlass10bfloat16_tE19Flash_kernel_traitsILi64ELi64ELi256ELi4ES3_EELb0ELb0ELb0ELb1ELb1ELb1ELb1ELb0EEEvNS_16Flash_fwd_paramsE:
        /* <DEDUP_REMOVED lines=30> */
[----:B-1----:R-:W-:Y:S05]  /*01e0*/  CALL.REL.NOINC `($_ZN5flash24flash_fwd_splitkv_kernelI23Flash_fwd_kernel_traitsILi64ELi64ELi256ELi4ELb0ELb0EN7cutlass10bfloat16_tE19Flash_kernel_traitsILi64ELi64ELi256ELi4ES3_EELb0ELb0ELb0ELb1ELb1ELb1ELb1ELb0EEEvNS_16Flash_fwd_paramsE$_ZN5flash30compute_attn_1rowblock_splitkvI23Flash_fwd_kernel_traitsILi64ELi64ELi256ELi4ELb0ELb0EN7cutlass10bfloat16_tE19Flash_kernel_traitsILi64ELi64ELi256ELi4ES3_EELb0ELb0ELb0ELb1ELb1ELb1ELb1ELb0ENS_16Flash_fwd_paramsEEEvRKT8_iiiii) ;  /* 0x0000000000087944 */ /* 0x002fea0003c00000 */
[----:B------:R-:W-:Y:S05]  /*01f0*/  BSYNC.RECONVERGENT B2 ;  /* 0x0000000000027941 */ /* 0x000fea0003800200 */
.L_x_4915:
[----:B------:R-:W-:Y:S05]  /*0200*/  EXIT ;  /* 0x000000000000794d */ /* 0x000fea0003800000 */
        .type           $_ZN5flash24flash_fwd_splitkv_kernelI23Flash_fwd_kernel_traitsILi64ELi64ELi256ELi4ELb0ELb0EN7cutlass10bfloat16_tE19Flash_kernel_traitsILi64ELi64ELi256ELi4ES3_EELb0ELb0ELb0ELb1ELb1ELb1ELb1ELb0EEEvNS_16Flash_fwd_paramsE$_ZN5flash30compute_attn_1rowblock_splitkvI23Flash_fwd_kernel_traitsILi64ELi64ELi256ELi4ELb0ELb0EN7cutlass10bfloat16_tE19Flash_kernel_traitsILi64ELi64ELi256ELi4ES3_EELb0ELb0ELb0ELb1ELb1ELb1ELb1ELb0ENS_16Flash_fwd_paramsEEEvRKT8_iiiii,@function
        .size           $_ZN5flash24flash_fwd_splitkv_kernelI23Flash_fwd_kernel_traitsILi64ELi64ELi256ELi4ELb0ELb0EN7cutlass10bfloat16_tE19Flash_kernel_traitsILi64ELi64ELi256ELi4ES3_EELb0ELb0ELb0ELb1ELb1ELb1ELb1ELb0EEEvNS_16Flash_fwd_paramsE$_ZN5flash30compute_attn_1rowblock_splitkvI23Flash_fwd_kernel_traitsILi64ELi64ELi256ELi4ELb0ELb0EN7cutlass10bfloat16_tE19Flash_kernel_traitsILi64ELi64ELi256ELi4ES3_EELb0ELb0ELb0ELb1ELb1ELb1ELb1ELb0ENS_16Flash_fwd_paramsEEEvRKT8_iiiii,(.L_x_14749 - $_ZN5flash24flash_fwd_splitkv_kernelI23Flash_fwd_kernel_traitsILi64ELi64ELi256ELi4ELb0ELb0EN7cutlass10bfloat16_tE19Flash_kernel_traitsILi64ELi64ELi256ELi4ES3_EELb0ELb0ELb0ELb1ELb1ELb1ELb1ELb0EEEvNS_16Flash_fwd_paramsE$_ZN5flash30compute_attn_1rowblock_splitkvI23Flash_fwd_kernel_traitsILi64ELi64ELi256ELi4ELb0ELb0EN7cutlass10bfloat16_tE19Flash_kernel_traitsILi64ELi64ELi256ELi4ES3_EELb0ELb0ELb0ELb1ELb1ELb1ELb1ELb0ENS_16Flash_fwd_paramsEEEvRKT8_iiiii)
$_ZN5flash24flash_fwd_splitkv_kernelI23Flash_fwd_kernel_traitsILi64ELi64ELi256ELi4ELb0ELb0EN7cutlass10bfloat16_tE19Flash_kernel_traitsILi64ELi64ELi256ELi4ES3_EELb0ELb0ELb0ELb1ELb1ELb1ELb1ELb0EEEvNS_16Flash_fwd_paramsE$_ZN5flash30compute_attn_1rowblock_splitkvI23Flash_fwd_kernel_traitsILi64ELi64ELi256ELi4ELb0ELb0EN7cutlass10bfloat16_tE19Flash_kernel_traitsILi64ELi64ELi256ELi4ES3_EELb0ELb0ELb0ELb1ELb1ELb1ELb1ELb0ENS_16Flash_fwd_paramsEEEvRKT8_iiiii:
[----:B------:R-:W1:Y:S01]  /*0210*/  LDCU.64 UR4, c[0x0][0x358] ;  /* 0x00006b00ff0477ac */ /* 0x000e620008000a00 */
[----:B------:R-:W2:Y:S04]  /*0220*/  LDL R26, [R1+0x44] ;  /* 0x00004400011a7983 */ /* 0x000ea80000100800 */
[----:B-1----:R-:W3:Y:S04]  /*0230*/  LD.E.64 R2, desc[UR4][R134.64+0xf8] ;  /* 0x0000f80486027980 */ /* 0x002ee8000c101b00 */
[----:B------:R-:W4:Y:S04]  /*0240*/  LD.E.64 R4, desc[UR4][R134.64+0xf0] ;  /* 0x0000f00486047980 */ /* 0x000f28000c101b00 */
[----:B------:R-:W2:Y:S01]  /*0250*/  LD.E R13, desc[UR4][R134.64+0xb4] ;  /* 0x0000b404860d7980 */ /* 0x000ea2000c101900 */
[----:B------:R-:W-:Y:S01]  /*0260*/  IMAD.MOV.U32 R11, RZ, RZ, RZ ;  /* 0x000000ffff0b7224 */ /* 0x000fe200078e00ff */
[----:B---3--:R-:W-:-:S02]  /*0270*/  ISETP.NE.U32.AND P0, PT, R2, RZ, PT ;  /* 0x000000ff0200720c */ /* 0x008fc40003f05070 */
[----:B----4-:R-:W-:Y:S02]  /*0280*/  ISETP.NE.U32.AND P1, PT, R4, RZ, PT ;  /* 0x000000ff0400720c */ /* 0x010fe40003f25070 */
[----:B------:R-:W-:Y:S02]  /*0290*/  ISETP.NE.AND.EX P0, PT, R3, RZ, PT, P0 ;  /* 0x000000ff0300720c */ /* 0x000fe40003f05300 */
[----:B------:R-:W-:-:S11]  /*02a0*/  ISETP.NE.AND.EX P1, PT, R5, RZ, PT, P1 ;  /* 0x000000ff0500720c */ /* 0x000fd60003f25310 */
[----:B--2---:R-:W-:-:S04]  /*02b0*/  @P0 IMAD.WIDE.U32 R2, R26, 0x4, R2 ;  /* 0x000000041a020825 */ /* 0x004fc800078e0002 */
[----:B------:R-:W-:Y:S02]  /*02c0*/  @P1 IMAD.WIDE.U32 R4, R26, 0x4, R4 ;  /* 0x000000041a041825 */ /* 0x000fe400078e0004 */
[----:B------:R-:W2:Y:S04]  /*02d0*/  @P0 LD.E R2, desc[UR4][R2.64] ;  /* 0x0000000402020980 */ /* 0x000ea8000c101900 */
[----:B------:R-:W2:Y:S04]  /*02e0*/  @P1 LD.E R11, desc[UR4][R4.64] ;  /* 0x00000004040b1980 */ /* 0x000ea8000c101900 */
[----:B------:R1:W5:Y:S04]  /*02f0*/  LD.E R5, desc[UR4][R134.64+0xb8] ;  /* 0x0000b80486057980 */ /* 0x000368000c101900 */
[----:B------:R1:W-:Y:S01]  /*0300*/  STL [R1+0x4c], R13 ;  /* 0x00004c0d01007387 */ /* 0x0003e20000100800 */
        /* <DEDUP_REMOVED lines=10> */
.L_x_4919:
[----:B------:R-:W-:Y:S05]  /*03b0*/  BSYNC.RECONVERGENT B0 ;  /* 0x0000000000007941 */ /* 0x000fea0003800200 */
.L_x_4918:
[----:B-----5:R-:W-:Y:S02]  /*03c0*/  IADD3 R8, PT, PT, R0, R5, -R11 ;  /* 0x0000000500087210 */ /* 0x020fe40007ffe80b */
.L_x_4917:
[----:B------:R-:W-:Y:S05]  /*03d0*/  BSYNC.RECONVERGENT B1 ;  /* 0x0000000000017941 */ /* 0x000fea0003800200 */
.L_x_4916:
[----:B------:R-:W2:Y:S01]  /*03e0*/  S2R R23, SR_CTAID.X ;  /* 0x0000000000177919 */ /* 0x000ea20000002500 */
[----:B------:R-:W-:Y:S01]  /*03f0*/  MOV R12, 0x1f0 ;  /* 0x000001f0000c7802 */ /* 0x000fe20000000f00 */
[----:B------:R-:W-:-:S03]  /*0400*/  IMAD.MOV.U32 R3, RZ, RZ, 0x0 ;  /* 0x00000000ff037424 */ /* 0x000fc600078e00ff */
[----:B------:R-:W-:Y:S01]  /*0410*/  MOV R2, R12 ;  /* 0x0000000c00027202 */ /* 0x000fe20000000f00 */
[----:B--2---:R-:W-:-:S05]  /*0420*/  IMAD.SHL.U32 R10, R23, 0x40, RZ ;  /* 0x00000040170a7824 */ /* 0x004fca00078e00ff */
[----:B------:R-:W-:-:S13]  /*0430*/  ISETP.GT.AND P0, PT, R13, R10, PT ;  /* 0x0000000a0d00720c */ /* 0x000fda0003f04270 */
[----:B-1---5:R-:W-:Y:S05]  /*0440*/  @!P0 RET.REL.NODEC R2 `(_ZN5flash24flash_fwd_splitkv_kernelI23Flash_fwd_kernel_traitsILi64ELi64ELi256ELi4ELb0ELb0EN7cutlass10bfloat16_tE19Flash_kernel_traitsILi64ELi64ELi256ELi4ES3_EELb0ELb0ELb0ELb1ELb1ELb1ELb1ELb0EEEvNS_16Flash_fwd_paramsE) ;  /* 0xfffffff802ec8950 */ /* 0x022fea0003c3ffff */
        /* <DEDUP_REMOVED lines=41> */
[----:B------:R-:W3:Y:S04]  /*06e0*/  LD.E R0, desc[UR4][R134.64+0xb0] ;  /* 0x0000b00486007980 */ /* 0x000ee8000c101900 */
[----:B------:R-:W4:Y:S04]  /*06f0*/  LDL.LU R14, [R1+0x48] ;  /* 0x00004800010e7983 */ /* 0x000f280000300800 */
[----:B------:R-:W4:Y:S04]  /*0700*/  LD.E R4, desc[UR4][R134.64+0x60] ;  /* 0x0000600486047980 */ /* 0x000f28000c101900 */
[----:B------:R-:W5:Y:S04]  /*0710*/  LD.E R5, desc[UR4][R134.64+0xcc] ;  /* 0x0000cc0486057980 */ /* 0x000f68000c101900 */
[----:B------:R-:W2:Y:S04]  /*0720*/  LD.E.64 R2, desc[UR4][R134.64+0x78] ;  /* 0x0000780486027980 */ /* 0x000ea8000c101b00 */
[----:B------:R-:W2:Y:S01]  /*0730*/  LD.E.64 R134, desc[UR4][R134.64+0xa8] ;  /* 0x0000a80486867980 */ /* 0x000ea2000c101b00 */
[----:B------:R-:W-:Y:S01]  /*0740*/  SHF.R.U32.HI R9, RZ, 0x4, R226 ;  /* 0x00000004ff097819 */ /* 0x000fe200000116e2 */
[----:B------:R-:W-:-:S04]  /*0750*/  IMAD.IADD R8, R13, 0x1, -R10 ;  /* 0x000000010d087824 */ /* 0x000fc800078e0a0a */
[----:B------:R-:W-:-:S05]  /*0760*/  VIADD R7, R9, 0x18 ;  /* 0x0000001809077836 */ /* 0x000fca0000000000 */
[----:B------:R-:W-:Y:S01]  /*0770*/  ISETP.GE.AND P3, PT, R7, R8, PT ;  /* 0x000000080700720c */ /* 0x000fe20003f66270 */
[----:B------:R-:W-:Y:S02]  /*0780*/  VIADD R7, R9, 0x30 ;  /* 0x0000003009077836 */ /* 0x000fe40000000000 */
[----:B---3--:R-:W-:-:S04]  /*0790*/  IMAD R0, R0, UR8, R26 ;  /* 0x0000000800007c24 */ /* 0x008fc8000f8e021a */
[----:B----4-:R-:W-:-:S04]  /*07a0*/  IMAD R0, R0, R4, R14 ;  /* 0x0000000400007224 */ /* 0x010fc800078e020e */
[----:B------:R-:W-:Y:S02]  /*07b0*/  IMAD R6, R13, R0, R10 ;  /* 0x000000000d067224 */ /* 0x000fe400078e020a */
[----:B------:R-:W-:Y:S02]  /*07c0*/  VIADD R0, R9, 0x8 ;  /* 0x0000000809007836 */ /* 0x000fe40000000000 */
[----:B-----5:R-:W-:-:S03]  /*07d0*/  IMAD R4, R6, R5, RZ ;  /* 0x0000000506047224 */ /* 0x020fc600078e02ff */
[----:B------:R-:W-:Y:S02]  /*07e0*/  ISETP.GE.AND P5, PT, R0, R8, PT ;  /* 0x000000080000720c */ /* 0x000fe40003fa6270 */
[----:B------:R-:W-:-:S04]  /*07f0*/  LEA R0, P0, R226, R4, 0x2 ;  /* 0x00000004e2007211 */ /* 0x000fc800078010ff */
[----:B------:R-:W-:Y:S02]  /*0800*/  LEA.HI.X.SX32 R5, R4, RZ, 0x1, P0 ;  /* 0x000000ff04057211 */ /* 0x000fe400000f0eff */
[----:B--2---:R-:W-:-:S04]  /*0810*/  LEA R4, P0, R0, R2, 0x2 ;  /* 0x0000000200047211 */ /* 0x004fc800078010ff */
        /* <DEDUP_REMOVED lines=47> */
[----:B---3--:R-:W-:Y:S05]  /*0b10*/  @P0 RET.REL.NODEC R4 `(_ZN5flash24flash_fwd_splitkv_kernelI23Flash_fwd_kernel_traitsILi64ELi64ELi256ELi4ELb0ELb0EN7cutlass10bfloat16_tE19Flash_kernel_traitsILi64ELi64ELi256ELi4ES3_EELb0ELb0ELb0ELb1ELb1ELb1ELb1ELb0EEEvNS_16Flash_fwd_paramsE) ;  /* 0xfffffff404380950 */ /* 0x008fea0003c3ffff */
[----:B------:R-:W-:-:S05]  /*0b20*/  MOV R0, 0xff800000 ;  /* 0xff80000000007802 */ /* 0x000fca0000000f00 */
[----:B------:R1:W-:Y:S02]  /*0b30*/  ST.E desc[UR4][R2.64+0xe0], R0 ;  /* 0x0000e00002007985 */ /* 0x0003e4000c101904 */
[----:B-1----:R-:W-:Y:S02]  /*0b40*/  MOV R2, R12 ;  /* 0x0000000c00027202 */ /* 0x002fe40000000f00 */
[----:B------:R-:W-:-:S04]  /*0b50*/  MOV R3, 0x0 ;  /* 0x0000000000037802 */ /* 0x000fc80000000f00 */
[----:B------:R-:W-:Y:S05]  /*0b60*/  RET.REL.NODEC R2 `(_ZN5flash24flash_fwd_splitkv_kernelI23Flash_fwd_kernel_traitsILi64ELi64ELi256ELi4ELb0ELb0EN7cutlass10bfloat16_tE19Flash_kernel_traitsILi64ELi64ELi256ELi4ES3_EELb0ELb0ELb0ELb1ELb1ELb1ELb1ELb0EEEvNS_16Flash_fwd_paramsE) ;  /* 0xfffffff402247950 */ /* 0x000fea0003c3ffff */
.L_x_4920:
        /* <DEDUP_REMOVED lines=8> */
[----:B------:R-:W-:-:S05]  /*0bf0*/  @P0 IMAD.WIDE.U32 R2, R26, 0x4, R2 ;  /* 0x000000041a020825 */ /* 0x000fca00078e0002 */
        /* <DEDUP_REMOVED lines=11> */
[----:B-----5:R-:W2:Y:S04]  /*0cb0*/  LD.E.64 R10, desc[UR4][R52.64+0x50] ;  /* 0x00005004340a7980 */ /* 0x020ea8000c101b00 */
        /* <DEDUP_REMOVED lines=91> */
.L_x_4922:
[----:B------:R-:W3:Y:S04]  /*1270*/  LD.E R16, desc[UR4][R134.64+0x68] ;  /* 0x0000680486107980 */ /* 0x000ee8000c101900 */
[----:B------:R-:W4:Y:S04]  /*1280*/  LD.E.64 R88, desc[UR4][R134.64+0x38] ;  /* 0x0000380486587980 */ /* 0x000f28000c101b00 */
[----:B------:R-:W2:Y:S01]  /*1290*/  LD.E.64 R8, desc[UR4][R134.64+0x20] ;  /* 0x0000200486087980 */ /* 0x000ea2000c101b00 */
[----:B------:R-:W-:Y:S02]  /*12a0*/  MOV R52, R134 ;  /* 0x0000008600347202 */ /* 0x000fe40000000f00 */
[----:B------:R-:W-:-:S05]  /*12b0*/  MOV R53, R135 ;  /* 0x0000008700357202 */ /* 0x000fca0000000f00 */
[----:B------:R-:W2:Y:S04]  /*12c0*/  LD.E.64 R54, desc[UR4][R52.64+0x40] ;  /* 0x0000400434367980 */ /* 0x000ea8000c101b00 */
[----:B------:R-:W2:Y:S04]  /*12d0*/  LD.E.64 R14, desc[UR4][R52.64+0x28] ;  /* 0x00002804340e7980 */ /* 0x000ea8000c101b00 */
[----:B------:R-:W2:Y:S04]  /*12e0*/  LD.E.64 R12, desc[UR4][R52.64+0x50] ;  /* 0x00005004340c7980 */ /* 0x000ea8000c101b00 */
[----:B------:R1:W5:Y:S01]  /*12f0*/  LD.E.64 R28, desc[UR4][R52.64+0x58] ;  /* 0x00005804341c7980 */ /* 0x000362000c101b00 */
[----:B------:R-:W-:-:S02]  /*1300*/  SHF.R.S32.HI R7, RZ, 0x1f, R11 ;  /* 0x0000001fff077819 */ /* 0x000fc4000001140b */
[----:B-----5:R-:W-:Y:S02]  /*1310*/  SHF.R.S32.HI R17, RZ, 0x1f, R10 ;  /* 0x0000001fff117819 */ /* 0x020fe4000001140a */
[----:B------:R-:W-:-:S04]  /*1320*/  LEA R245, R214, 0xffffff00, 0x8 ;  /* 0xffffff00d6f57811 */ /* 0x000fc800078e40ff */
[----:B------:R-:W-:Y:S01]  /*1330*/  SHF.R.S32.HI R20, RZ, 0x1f, R245 ;  /* 0x0000001fff147819 */ /* 0x000fe200000114f5 */
[----:B------:R-:W-:Y:S01]  /*1340*/  IMAD.MOV.U32 R92, RZ, RZ, RZ ;  /* 0x000000ffff5c7224 */ /* 0x000fe200078e00ff */
[----:B------:R-:W-:Y:S02]  /*1350*/  MOV R91, RZ ;  /* 0x000000ff005b7202 */ /* 0x000fe40000000f00 */
[----:B---3--:R-:W-:-:S05]  /*1360*/  IABS R0, R16 ;  /* 0x0000001000007213 */ /* 0x008fca0000000000 */
        /* <DEDUP_REMOVED lines=15> */
[-C--:B----4-:R-:W-:Y:S02]  /*1460*/  IMAD R6, R89, R11.reuse, RZ ;  /* 0x0000000b59067224 */ /* 0x090fe400078e02ff */
[----:B------:R-:W-:-:S10]  /*1470*/  IMAD.WIDE.U32 R2, R88, R11, RZ ;  /* 0x0000000b58027225 */ /* 0x000fd400078e00ff */
[----:B------:R-:W-:Y:S02]  /*1480*/  @!P1 IMAD.IADD R0, R0, 0x1, -R5 ;  /* 0x0000000100009824 */ /* 0x000fe400078e0a05 */
[----:B------:R-:W-:-:S03]  /*1490*/  IMAD R6, R88, R7, R6 ;  /* 0x0000000758067224 */ /* 0x000fc600078e0206 */
[----:B------:R-:W-:Y:S01]  /*14a0*/  ISETP.GE.U32.AND P2, PT, R0, R5, PT ;  /* 0x000000050000720c */ /* 0x000fe20003f46070 */
[----:B--2---:R-:W-:Y:S01]  /*14b0*/  IMAD R0, R9, R10, RZ ;  /* 0x0000000a09007224 */ /* 0x004fe200078e02ff */
        /* <DEDUP_REMOVED lines=34> */
.L_x_4923:
[----:B------:R-:W-:Y:S05]  /*16e0*/  BSYNC.RECONVERGENT B0 ;  /* 0x0000000000007941 */ /* 0x000fea0003800200 */
.L_x_4921:
        /* <DEDUP_REMOVED lines=11> */
[----:B------:R-:W-:-:S02]  /*17a0*/  SHF.L.U32 R32, R226, 0x3, RZ ;  /* 0x00000003e2207819 */ /* 0x000fc400000006ff */
[----:B------:R-:W-:Y:S02]  /*17b0*/  MOV R17, RZ ;  /* 0x000000ff00117202 */ /* 0x000fe40000000f00 */
[C---:B------:R-:W-:Y:S02]  /*17c0*/  SHF.L.U32 R229, R88.reuse, 0x5, RZ ;  /* 0x0000000558e57819 */ /* 0x040fe400000006ff */
[----:B------:R-:W-:Y:S02]  /*17d0*/  SHF.L.U64.HI R230, R88, 0x5, R89 ;  /* 0x0000000558e67819 */ /* 0x000fe40000010259 */
[C---:B-----5:R-:W-:Y:S02]  /*17e0*/  SHF.L.U32 R232, R54.reuse, 0x5, RZ ;  /* 0x0000000536e87819 */ /* 0x060fe400000006ff */
[----:B------:R-:W-:Y:S01]  /*17f0*/  SHF.L.U64.HI R231, R54, 0x5, R55 ;  /* 0x0000000536e77819 */ /* 0x000fe20000010237 */
[----:B-1----:R-:W1:Y:S01]  /*1800*/  MUFU.RCP R4, R4 ;  /* 0x0000000400047308 */ /* 0x002e620000001000 */
[----:B------:R-:W-:-:S06]  /*1810*/  ULEA UR6, UR6, UR7, 0x18 ;  /* 0x0000000706067291 */ /* 0x000fcc000f8ec0ff */
[----:B------:R-:W-:Y:S01]  /*1820*/  IMAD.U32 R222, RZ, RZ, UR6 ;  /* 0x00000006ffde7e24 */ /* 0x000fe2000f8e00ff */
[----:B-1----:R-:W-:-:S04]  /*1830*/  IADD3 R4, PT, PT, R4, 0xffffffe, RZ ;  /* 0x0ffffffe04047810 */ /* 0x002fc80007ffe0ff */
[----:B------:R-:W1:Y:S02]  /*1840*/  F2I.FTZ.U32.TRUNC.NTZ R5, R4 ;  /* 0x0000000400057305 */ /* 0x000e64000021f000 */
[----:B-1----:R-:W-:Y:S02]  /*1850*/  IADD3 R0, PT, PT, RZ, -R5, RZ ;  /* 0x80000005ff007210 */ /* 0x002fe40007ffe0ff */
[----:B------:R-:W-:-:S03]  /*1860*/  MOV R4, RZ ;  /* 0x000000ff00047202 */ /* 0x000fc60000000f00 */
[----:B------:R-:W-:Y:S01]  /*1870*/  IMAD R7, R0, R6, RZ ;  /* 0x0000000600077224 */ /* 0x000fe200078e02ff */
[----:B------:R-:W-:-:S03]  /*1880*/  IABS R0, R27 ;  /* 0x0000001b00007213 */ /* 0x000fc60000000000 */
[----:B------:R-:W-:Y:S01]  /*1890*/  IMAD.HI.U32 R7, R5, R7, R4 ;  /* 0x0000000705077227 */ /* 0x000fe200078e0004 */
[----:B------:R-:W-:Y:S02]  /*18a0*/  MOV R5, R0 ;  /* 0x0000000000057202 */ /* 0x000fe40000000f00 */
[----:B------:R-:W-:-:S04]  /*18b0*/  IADD3 R0, PT, PT, RZ, -R10, RZ ;  /* 0x8000000aff007210 */ /* 0x000fc80007ffe0ff */
[----:B------:R-:W-:Y:S01]  /*18c0*/  MOV R4, R0 ;  /* 0x0000000000047202 */ /* 0x000fe20000000f00 */
[----:B------:R-:W-:-:S04]  /*18d0*/  IMAD.HI.U32 R0, R7, R5, RZ ;  /* 0x0000000507007227 */ /* 0x000fc800078e00ff */
[----:B------:R-:W-:Y:S01]  /*18e0*/  IMAD R5, R0, R4, R5 ;  /* 0x0000000400057224 */ /* 0x000fe200078e0205 */
[----:B------:R-:W-:-:S04]  /*18f0*/  LOP3.LUT R4, R32, 0x38, RZ, 0xc0, !PT ;  /* 0x0000003820047812 */ /* 0x000fc800078ec0ff */
[----:B------:R-:W-:Y:S02]  /*1900*/  ISETP.GT.U32.AND P1, PT, R6, R5, PT ;  /* 0x000000050600720c */ /* 0x000fe40003f24070 */
[----:B------:R-:W-:-:S04]  /*1910*/  IADD3 R10, P0, PT, R4, R11, RZ ;  /* 0x0000000b040a7210 */ /* 0x000fc80007f1e0ff */
[----:B------:R-:W-:-:S03]  /*1920*/  IADD3.X R11, PT, PT, RZ, R15, RZ, P0, !PT ;  /* 0x0000000fff0b7210 */ /* 0x000fc600007fe4ff */
[----:B------:R-:W-:-:S04]  /*1930*/  IMAD.WIDE.U32 R10, R14, R54, R10 ;  /* 0x000000360e0a7225 */ /* 0x000fc800078e000a */
[----:B------:R-:W-:Y:S01]  /*1940*/  @!P1 IADD3 R0, PT, PT, R0, 0x1, RZ ;  /* 0x0000000100009810 */ /* 0x000fe20007ffe0ff */
[----:B------:R-:W-:Y:S01]  /*1950*/  @!P1 IMAD.IADD R5, R5, 0x1, -R6 ;  /* 0x0000000105059824 */ /* 0x000fe200078e0a06 */
[----:B------:R-:W-:-:S04]  /*1960*/  ISETP.NE.AND P1, PT, R16, RZ, PT ;  /* 0x000000ff1000720c */ /* 0x000fc80003f25270 */
[----:B------:R-:W-:Y:S01]  /*1970*/  ISETP.GE.U32.AND P2, PT, R5, R6, PT ;  /* 0x000000060500720c */ /* 0x000fe20003f46070 */
[----:B------:R-:W-:Y:S01]  /*1980*/  IMAD R5, R20, R54, RZ ;  /* 0x0000003614057224 */ /* 0x000fe200078e02ff */
[----:B------:R-:W-:-:S03]  /*1990*/  LOP3.LUT R6, R27, R16, RZ, 0x3c, !PT ;  /* 0x000000101b067212 */ /* 0x000fc600078e3cff */
[----:B------:R-:W-:Y:S01]  /*19a0*/  IMAD R15, R14, R55, R5 ;  /* 0x000000370e0f7224 */ /* 0x000fe200078e0205 */
[----:B------:R-:W-:Y:S02]  /*19b0*/  ISETP.GE.AND P0, PT, R6, RZ, PT ;  /* 0x000000ff0600720c */ /* 0x000fe40003f06270 */
[----:B------:R-:W-:Y:S02]  /*19c0*/  MOV R5, RZ ;  /* 0x000000ff00057202 */ /* 0x000fe40000000f00 */
[----:B------:R-:W-:Y:S02]  /*19d0*/  MOV R14, R10 ;  /* 0x0000000a000e7202 */ /* 0x000fe40000000f00 */
[----:B------:R-:W-:Y:S02]  /*19e0*/  SHF.R.S32.HI R10, RZ, 0x1f, R27 ;  /* 0x0000001fff0a7819 */ /* 0x000fe4000001141b */
[----:B------:R-:W-:Y:S02]  /*19f0*/  @P2 IADD3 R0, PT, PT, R0, 0x1, RZ ;  /* 0x0000000100002810 */ /* 0x000fe40007ffe0ff */
[----:B------:R-:W-:-:S02]  /*1a00*/  IADD3 R20, P2, PT, R4, R21, RZ ;  /* 0x0000001504147210 */ /* 0x000fc40007f5e0ff */
[----:B------:R-:W-:Y:S01]  /*1a10*/  IADD3 R15, PT, PT, R11, R15, RZ ;  /* 0x0000000f0b0f7210 */ /* 0x000fe20007ffe0ff */
[----:B------:R-:W-:Y:S01]  /*1a20*/  @!P0 IMAD.MOV R0, RZ, RZ, -R0 ;  /* 0x000000ffff008224 */ /* 0x000fe200078e0a00 */
[----:B------:R-:W-:Y:S02]  /*1a30*/  @!P1 LOP3.LUT R0, RZ, R16, RZ, 0x33, !PT ;  /* 0x00000010ff009212 */ /* 0x000fe400078e33ff */
[----:B------:R-:W-:Y:S02]  /*1a40*/  SHF.R.U32.HI R16, RZ, 0x3, R226 ;  /* 0x00000003ff107819 */ /* 0x000fe400000116e2 */
[----:B------:R-:W-:-:S03]  /*1a50*/  IADD3.X R21, PT, PT, RZ, R22, RZ, P2, !PT ;  /* 0x00000016ff157210 */ /* 0x000fc600017fe4ff */
[----:B------:R-:W-:-:S04]  /*1a60*/  IMAD.WIDE.U32 R22, R23, 0x40, R16 ;  /* 0x0000004017167825 */ /* 0x000fc800078e0010 */
[----:B------:R-:W-:Y:S02]  /*1a70*/  IMAD R17, R89, R16, RZ ;  /* 0x0000001059117224 */ /* 0x000fe400078e02ff */
[-C--:B--2---:R-:W-:Y:S02]  /*1a80*/  IMAD R13, R13, R26.reuse, RZ ;  /* 0x0000001a0d0d7224 */ /* 0x084fe400078e02ff */
[----:B------:R-:W-:-:S05]  /*1a90*/  IMAD.WIDE.U32 R6, R12, R26, R4 ;  /* 0x0000001a0c067225 */ /* 0x000fca00078e0004 */
[----:B------:R-:W-:Y:S01]  /*1aa0*/  IADD3 R5, PT, PT, R7, R13, RZ ;  /* 0x0000000d07057210 */ /* 0x000fe20007ffe0ff */
[----:B---3--:R-:W-:Y:S01]  /*1ab0*/  IMAD R7, R19, R27, RZ ;  /* 0x0000001b13077224 */ /* 0x008fe200078e02ff */
[----:B------:R-:W-:Y:S02]  /*1ac0*/  MOV R4, R6 ;  /* 0x0000000600047202 */ /* 0x000fe40000000f00 */
[----:B----4-:R-:W-:Y:S01]  /*1ad0*/  SHF.L.U64.HI R13, R2, 0x5, R3 ;  /* 0x00000005020d7819 */ /* 0x010fe20000010203 */
[----:B------:R-:W-:Y:S01]  /*1ae0*/  IMAD R26, R18, R10, R7 ;  /* 0x0000000a121a7224 */ /* 0x000fe200078e0207 */
[C---:B------:R-:W-:Y:S01]  /*1af0*/  SHF.L.U32 R12, R2.reuse, 0x5, RZ ;  /* 0x00000005020c7819 */ /* 0x040fe200000006ff */
[----:B------:R-:W-:Y:S01]  /*1b00*/  IMAD.WIDE.U32 R10, R27, R18, R4 ;  /* 0x000000121b0a7225 */ /* 0x000fe200078e0004 */
[C---:B------:R-:W-:Y:S02]  /*1b10*/  SHF.L.U64.HI R7, R2.reuse, 0x4, R3 ;  /* 0x0000000402077819 */ /* 0x040fe40000010203 */
[----:B------:R-:W-:Y:S01]  /*1b20*/  SHF.L.U32 R6, R2, 0x4, RZ ;  /* 0x0000000402067819 */ /* 0x000fe200000006ff */
[----:B------:R-:W-:-:S04]  /*1b30*/  IMAD.WIDE.U32 R4, R16, R88, R20 ;  /* 0x0000005810047225 */ /* 0x000fc800078e0014 */
[----:B------:R-:W-:Y:S01]  /*1b40*/  IMAD R27, R23, R2, RZ ;  /* 0x00000002171b7224 */ /* 0x000fe200078e02ff */
[----:B------:R-:W-:Y:S01]  /*1b50*/  IADD3 R23, PT, PT, R5, R17, RZ ;  /* 0x0000001105177210 */ /* 0x000fe20007ffe0ff */
[----:B------:R-:W-:Y:S01]  /*1b60*/  IMAD.WIDE.U32 R20, R0, R28, R14 ;  /* 0x0000001c00147225 */ /* 0x000fe200078e000e */
[----:B------:R-:W-:Y:S02]  /*1b70*/  SHF.R.S32.HI R5, RZ, 0x1f, R0 ;  /* 0x0000001fff057819 */ /* 0x000fe40000011400 */
[----:B------:R-:W-:Y:S01]  /*1b80*/  LEA R33, P0, R4, R24, 0x1 ;  /* 0x0000001804217211 */ /* 0x000fe200078008ff */
[----:B------:R-:W-:Y:S02]  /*1b90*/  IMAD R0, R29, R0, RZ ;  /* 0x000000001d007224 */ /* 0x000fe400078e02ff */
[----:B------:R-:W-:Y:S01]  /*1ba0*/  IMAD.WIDE.U32 R12, R2, R22, R12 ;  /* 0x00000016020c7225 */ /* 0x000fe200078e000c */
[----:B------:R-:W-:Y:S01]  /*1bb0*/  LEA.HI.X R14, R4, R25, R23, 0x1, P0 ;  /* 0x00000019040e7211 */ /* 0x000fe200000f0c17 */
[----:B------:R-:W-:Y:S01]  /*1bc0*/  STL [R1+0xc], R33 ;  /* 0x00000c2101007387 */ /* 0x000fe20000100800 */
[----:B------:R-:W-:Y:S01]  /*1bd0*/  MOV R4, R10 ;  /* 0x0000000a00047202 */ /* 0x000fe20000000f00 */
[----:B------:R-:W-:Y:S01]  /*1be0*/  IMAD R17, R3, R22, R27 ;  /* 0x0000001603117224 */ /* 0x000fe200078e021b */
[----:B------:R-:W-:Y:S01]  /*1bf0*/  MOV R227, R14 ;  /* 0x0000000e00e37202 */ /* 0x000fe20000000f00 */
[----:B------:R-:W-:Y:S01]  /*1c00*/  IMAD.WIDE.U32 R18, R2, R22, R6 ;  /* 0x0000001602127225 */ /* 0x000fe200078e0006 */
[CC--:B------:R-:W-:Y:S01]  /*1c10*/  IADD3 R6, P1, P0, R10.reuse, R12.reuse, R6 ;  /* 0x0000000c0a067210 */ /* 0x0c0fe2000783e006 */
[----:B------:R1:W-:Y:S01]  /*1c20*/  STL [R1+0x8], R14 ;  /* 0x0000080e01007387 */ /* 0x0003e20000100800 */
[----:B------:R-:W-:Y:S01]  /*1c30*/  IADD3 R12, P2, PT, R10, R12, RZ ;  /* 0x0000000c0a0c7210 */ /* 0x000fe20007f5e0ff */
[----:B------:R-:W-:Y:S01]  /*1c40*/  IMAD R28, R5, R28, R0 ;  /* 0x0000001c051c7224 */ /* 0x000fe200078e0200 */
[----:B------:R-:W-:Y:S01]  /*1c50*/  IADD3 R5, PT, PT, R11, R26, RZ ;  /* 0x0000001a0b057210 */ /* 0x000fe20007ffe0ff */
[----:B------:R-:W-:Y:S01]  /*1c60*/  IMAD.MOV.U32 R225, RZ, RZ, R33 ;  /* 0x000000ffffe17224 */ /* 0x000fe200078e0021 */
[----:B------:R-:W-:-:S02]  /*1c70*/  IADD3 R0, PT, PT, R17, R13, RZ ;  /* 0x0000000d11007210 */ /* 0x000fc40007ffe0ff */
[----:B------:R-:W-:Y:S01]  /*1c80*/  IADD3 R11, P3, PT, R10, R18, RZ ;  /* 0x000000120a0b7210 */ /* 0x000fe20007f7e0ff */
[----:B------:R-:W-:Y:S01]  /*1c90*/  IMAD.WIDE.U32 R2, R2, R22, R4 ;  /* 0x0000001602027225 */ /* 0x000fe200078e0004 */
[C---:B------:R-:W-:Y:S02]  /*1ca0*/  IADD3.X R7, PT, PT, R5.reuse, R0, R7, P1, P0 ;  /* 0x0000000005077210 */ /* 0x040fe40000fe0407 */
[----:B------:R-:W-:Y:S02]  /*1cb0*/  IADD3.X R0, PT, PT, R0, R5, RZ, P2, !PT ;  /* 0x0000000500007210 */ /* 0x000fe400017fe4ff */
[----:B------:R-:W-:Y:S02]  /*1cc0*/  LOP3.LUT R4, R32, 0x1c0, RZ, 0xc0, !PT ;  /* 0x000001c020047812 */ /* 0x000fe400078ec0ff */
[----:B------:R-:W-:Y:S02]  /*1cd0*/  IADD3.X R19, PT, PT, R5, R17, R19, P3, !PT ;  /* 0x0000001105137210 */ /* 0x000fe40001ffe413 */
[----:B------:R-:W-:-:S02]  /*1ce0*/  LEA R18, P1, R11, R8, 0x1 ;  /* 0x000000080b127211 */ /* 0x000fc400078208ff */
[----:B------:R-:W-:Y:S02]  /*1cf0*/  IADD3 R17, PT, PT, R3, R17, RZ ;  /* 0x0000001103117210 */ /* 0x000fe40007ffe0ff */
[----:B------:R-:W-:Y:S02]  /*1d00*/  LEA.HI.X R19, R11, R9, R19, 0x1, P1 ;  /* 0x000000090b137211 */ /* 0x000fe400008f0c13 */
[----:B-1----:R-:W-:-:S04]  /*1d10*/  LEA R14, P0, R12, R8, 0x1 ;  /* 0x000000080c0e7211 */ /* 0x002fc800078008ff */
[----:B------:R-:W-:Y:S02]  /*1d20*/  LEA.HI.X R15, R12, R9, R0, 0x1, P0 ;  /* 0x000000090c0f7211 */ /* 0x000fe400000f0c00 */
[----:B------:R-:W-:Y:S02]  /*1d30*/  LOP3.LUT R0, R4, 0x38, R226, 0xf8, !PT ;  /* 0x0000003804007812 */ /* 0x000fe400078ef8e2 */
[----:B------:R-:W-:Y:S02]  /*1d40*/  LEA R4, P1, R2, R8, 0x1 ;  /* 0x0000000802047211 */ /* 0x000fe400078208ff */
[----:B------:R-:W-:Y:S02]  /*1d50*/  IADD3 R10, P0, PT, R229, R225, RZ ;  /* 0x000000e1e50a7210 */ /* 0x000fe40007f1e0ff */
[----:B------:R-:W-:Y:S02]  /*1d60*/  LOP3.LUT R0, R0, 0x38, R32, 0x78, !PT ;  /* 0x0000003800007812 */ /* 0x000fe400078e7820 */
[----:B------:R-:W-:-:S02]  /*1d70*/  LEA.HI.X R5, R2, R9, R17, 0x1, P1 ;  /* 0x0000000902057211 */ /* 0x000fc400008f0c11 */
[----:B------:R-:W-:Y:S02]  /*1d80*/  LEA R12, P1, R6, R8, 0x1 ;  /* 0x00000008060c7211 */ /* 0x000fe400078208ff */
[----:B------:R-:W-:Y:S02]  /*1d90*/  IADD3.X R11, PT, PT, R230, R227, RZ, P0, !PT ;  /* 0x000000e3e60b7210 */ /* 0x000fe400007fe4ff */
[----:B------:R-:W-:Y:S02]  /*1da0*/  LOP3.LUT R0, R0, 0x1e00, R32, 0xf8, !PT ;  /* 0x00001e0000007812 */ /* 0x000fe400078ef820 */
[----:B------:R-:W-:Y:S02]  /*1db0*/  IADD3 R8, P0, PT, R10, R229, RZ ;  /* 0x000000e50a087210 */ /* 0x000fe40007f1e0ff */
[----:B------:R-:W-:Y:S02]  /*1dc0*/  LEA.HI.X R13, R6, R9, R7, 0x1, P1 ;  /* 0x00000009060d7211 */ /* 0x000fe400008f0c07 */
[----:B------:R-:W-:Y:S01]  /*1dd0*/  LEA R2, R0, R222, 0x1 ;  /* 0x000000de00027211 */ /* 0x000fe200078e08ff */
[----:B------:R-:W-:Y:S01]  /*1de0*/  IMAD R0, R55, R16, RZ ;  /* 0x0000001037007224 */ /* 0x000fe200078e02ff */
[----:B------:R-:W-:-:S02]  /*1df0*/  IADD3.X R9, PT, PT, R11, R230, RZ, P0, !PT ;  /* 0x000000e60b097210 */ /* 0x000fc400007fe4ff */
[-C--:B------:R-:W-:Y:S01]  /*1e00*/  IADD3 R6, P0, PT, R8, R229.reuse, RZ ;  /* 0x000000e508067210 */ /* 0x080fe20007f1e0ff */
[----:B------:R-:W-:Y:S01]  /*1e10*/  @!PT LDS RZ, [RZ] ;  /* 0x00000000fffff984 */ /* 0x000fe20000000800 */
[----:B------:R-:W-:Y:S01]  /*1e20*/  @!PT LDS RZ, [RZ] ;  /* 0x00000000fffff984 */ /* 0x000fe20000000800 */
[----:B------:R-:W-:Y:S01]  /*1e30*/  @!PT LDS RZ, [RZ] ;  /* 0x00000000fffff984 */ /* 0x000fe20000000800 */
[----:B------:R1:W-:Y:S03]  /*1e40*/  LDGSTS.E.BYPASS.LTC128B.128 [R2], desc[UR4][R4.64] ;  /* 0x0000000004027fae */ /* 0x0003e6000b981a04 */
[----:B------:R-:W-:Y:S01]  /*1e50*/  IADD3.X R7, PT, PT, R9, R230, RZ, P0, !PT ;  /* 0x000000e609077210 */ /* 0x000fe200007fe4ff */
[----:B------:R-:W-:Y:S04]  /*1e60*/  LDGSTS.E.BYPASS.LTC128B.128 [R2+0x800], desc[UR4][R18.64] ;  /* 0x0080000012027fae */ /* 0x000fe8000b981a04 */
[----:B------:R2:W-:Y:S04]  /*1e70*/  LDGSTS.E.BYPASS.LTC128B.128 [R2+0x1000], desc[UR4][R14.64] ;  /* 0x010000000e027fae */ /* 0x0005e8000b981a04 */
[----:B------:R3:W-:Y:S01]  /*1e80*/  LDGSTS.E.BYPASS.LTC128B.128 [R2+0x1800], desc[UR4][R12.64] ;  /* 0x018000000c027fae */ /* 0x0007e2000b981a04 */
[----:B-1----:R-:W-:-:S04]  /*1e90*/  IADD3 R4, P0, PT, R6, R229, RZ ;  /* 0x000000e506047210 */ /* 0x002fc80007f1e0ff */
[----:B------:R-:W-:Y:S02]  /*1ea0*/  IADD3.X R5, PT, PT, R7, R230, RZ, P0, !PT ;  /* 0x000000e607057210 */ /* 0x000fe400007fe4ff */
[----:B--2---:R-:W-:Y:S02]  /*1eb0*/  IADD3 R14, P0, PT, R4, R229, RZ ;  /* 0x000000e5040e7210 */ /* 0x004fe40007f1e0ff */
[----:B---3--:R-:W-:-:S03]  /*1ec0*/  MOV R12, R225 ;  /* 0x000000e1000c7202 */ /* 0x008fc60000000f00 */
[----:B------:R-:W-:Y:S01]  /*1ed0*/  IMAD.X R15, R5, 0x1, R230, P0 ;  /* 0x00000001050f7824 */ /* 0x000fe200000e06e6 */
        /* <DEDUP_REMOVED lines=9> */
[-C--:B--2---:R-:W-:Y:S02]  /*1f70*/  IADD3 R10, P0, PT, R12, R229.reuse, RZ ;  /* 0x000000e50c0a7210 */ /* 0x084fe40007f1e0ff */
        /* <DEDUP_REMOVED lines=11> */
[C---:B------:R-:W-:Y:S02]  /*2030*/  LEA R24, P1, R4.reuse, R30, 0x1 ;  /* 0x0000001e04187211 */ /* 0x040fe400078208ff */
[----:B------:R-:W-:Y:S02]  /*2040*/  IADD3.X R9, PT, PT, R7, R230, RZ, P0, !PT ;  /* 0x000000e607097210 */ /* 0x000fe400007fe4ff */
[----:B------:R-:W-:Y:S01]  /*2050*/  LEA.HI.X R25, R4, R31, R0, 0x1, P1 ;  /* 0x0000001f04197211 */ /* 0x000fe200008f0c00 */
[----:B------:R2:W-:Y:S01]  /*2060*/  STL [R1+0x14], R24 ;  /* 0x0000141801007387 */ /* 0x0005e20000100800 */
[----:B------:R-:W-:-:S03]  /*2070*/  IADD3 R4, P0, PT, R8, R229, RZ ;  /* 0x000000e508047210 */ /* 0x000fc60007f1e0ff */
[----:B------:R3:W-:Y:S02]  /*2080*/  LDGSTS.E.BYPASS.LTC128B.128 [R2+0x6800], desc[UR4][R8.64] ;  /* 0x0680000008027fae */ /* 0x0007e4000b981a04 */
[----:B------:R-:W-:Y:S01]  /*2090*/  IMAD.X R5, R9, 0x1, R230, P0 ;  /* 0x0000000109057824 */ /* 0x000fe200000e06e6 */
[----:B------:R-:W-:Y:S01]  /*20a0*/  SHF.L.U32 R148, R226, 0x6, RZ ;  /* 0x00000006e2947819 */ /* 0x000fe200000006ff */
[----:B------:R2:W-:Y:S04]  /*20b0*/  STL [R1+0x10], R25 ;  /* 0x0000101901007387 */ /* 0x0005e80000100800 */
[----:B------:R4:W-:Y:S01]  /*20c0*/  LDGSTS.E.BYPASS.LTC128B.128 [R2+0x7000], desc[UR4][R4.64] ;  /* 0x0700000004027fae */ /* 0x0009e2000b981a04 */
[----:B-1----:R-:W-:-:S04]  /*20d0*/  IADD3 R10, P0, PT, R4, R229, RZ ;  /* 0x000000e5040a7210 */ /* 0x002fc80007f1e0ff */
[----:B------:R-:W-:Y:S02]  /*20e0*/  IADD3.X R11, PT, PT, R5, R230, RZ, P0, !PT ;  /* 0x000000e6050b7210 */ /* 0x000fe400007fe4ff */
[----:B------:R-:W-:-:S03]  /*20f0*/  IADD3 R16, P0, PT, R232, R24, RZ ;  /* 0x00000018e8107210 */ /* 0x000fc60007f1e0ff */
[----:B------:R1:W-:Y:S01]  /*2100*/  LDGSTS.E.BYPASS.LTC128B.128 [R2+0x7800], desc[UR4][R10.64] ;  /* 0x078000000a027fae */ /* 0x0003e2000b981a04 */
[----:B------:R-:W-:Y:S02]  /*2110*/  IADD3.X R17, PT, PT, R231, R25, RZ, P0, !PT ;  /* 0x00000019e7117210 */ /* 0x000fe400007fe4ff */
[----:B------:R-:W-:Y:S02]  /*2120*/  IADD3 R22, P0, PT, R16, R232, RZ ;  /* 0x000000e810167210 */ /* 0x000fe40007f1e0ff */
[----:B---3--:R-:W-:Y:S02]  /*2130*/  IADD3 R8, P1, PT, R10, R229, RZ ;  /* 0x000000e50a087210 */ /* 0x008fe40007f3e0ff */
[----:B------:R-:W-:Y:S02]  /*2140*/  IADD3.X R23, PT, PT, R17, R231, RZ, P0, !PT ;  /* 0x000000e711177210 */ /* 0x000fe400007fe4ff */
[----:B------:R-:W-:Y:S02]  /*2150*/  IADD3.X R9, PT, PT, R11, R230, RZ, P1, !PT ;  /* 0x000000e60b097210 */ /* 0x000fe40000ffe4ff */
[----:B------:R-:W-:-:S03]  /*2160*/  IADD3 R6, P1, PT, R8, R229, RZ ;  /* 0x000000e508067210 */ /* 0x000fc60007f3e0ff */
[----:B------:R3:W-:Y:S01]  /*2170*/  LDGSTS.E.BYPASS.LTC128B.128 [R2+0x8000], desc[UR4][R8.64] ;  /* 0x0800000008027fae */ /* 0x0007e2000b981a04 */
[----:B------:R-:W-:Y:S02]  /*2180*/  IADD3.X R7, PT, PT, R9, R230, RZ, P1, !PT ;  /* 0x000000e609077210 */ /* 0x000fe40000ffe4ff */
[----:B----4-:R-:W-:-:S03]  /*2190*/  IADD3 R4, P1, PT, R6, R229, RZ ;  /* 0x000000e506047210 */ /* 0x010fc60007f3e0ff */
[----:B------:R4:W-:Y:S01]  /*21a0*/  LDGSTS.E.BYPASS.LTC128B.128 [R2+0x8800], desc[UR4][R6.64] ;  /* 0x0880000006027fae */ /* 0x0009e2000b981a04 */
[----:B------:R-:W-:Y:S02]  /*21b0*/  IADD3.X R5, PT, PT, R7, R230, RZ, P1, !PT ;  /* 0x000000e607057210 */ /* 0x000fe40000ffe4ff */
[----:B------:R-:W-:Y:S02]  /*21c0*/  IADD3 R12, P1, PT, R4, R229, RZ ;  /* 0x000000e5040c7210 */ /* 0x000fe40007f3e0ff */
[----:B-1----:R-:W-:Y:S01]  /*21d0*/  IADD3 R10, P0, PT, R22, R232, RZ ;  /* 0x000000e8160a7210 */ /* 0x002fe20007f1e0ff */
[----:B------:R1:W-:Y:S01]  /*21e0*/  LDGSTS.E.BYPASS.LTC128B.128 [R2+0x9000], desc[UR4][R4.64] ;  /* 0x0900000004027fae */ /* 0x0003e2000b981a04 */
[----:B------:R-:W-:-:S03]  /*21f0*/  IADD3.X R13, PT, PT, R5, R230, RZ, P1, !PT ;  /* 0x000000e6050d7210 */ /* 0x000fc60000ffe4ff */
[----:B------:R-:W-:Y:S01]  /*2200*/  IMAD.X R11, R23, 0x1, R231, P0 ;  /* 0x00000001170b7824 */ /* 0x000fe200000e06e7 */
[-C--:B------:R-:W-:Y:S01]  /*2210*/  IADD3 R20, P0, PT, R10, R232.reuse, RZ ;  /* 0x000000e80a147210 */ /* 0x080fe20007f1e0ff */
[----:B------:R2:W-:Y:S03]  /*2220*/  LDGSTS.E.BYPASS.LTC128B.128 [R2+0x9800], desc[UR4][R12.64] ;  /* 0x098000000c027fae */ /* 0x0005e6000b981a04 */
[----:B------:R-:W-:Y:S01]  /*2230*/  IADD3.X R21, PT, PT, R11, R231, RZ, P0, !PT ;  /* 0x000000e70b157210 */ /* 0x000fe200007fe4ff */
[----:B------:R-:W0:Y:S01]  /*2240*/  LDGDEPBAR ;  /* 0x00000000000079af */ /* 0x000e220000000000 */
[----:B---3--:R-:W-:-:S04]  /*2250*/  IADD3 R8, P0, PT, R20, R232, RZ ;  /* 0x000000e814087210 */ /* 0x008fc80007f1e0ff */
[----:B------:R-:W-:Y:S02]  /*2260*/  IADD3.X R9, PT, PT, R21, R231, RZ, P0, !PT ;  /* 0x000000e715097210 */ /* 0x000fe400007fe4ff */
[----:B----4-:R-:W-:-:S04]  /*2270*/  IADD3 R6, P0, PT, R8, R232, RZ ;  /* 0x000000e808067210 */ /* 0x010fc80007f1e0ff */
[----:B------:R-:W-:Y:S02]  /*2280*/  IADD3.X R7, PT, PT, R9, R231, RZ, P0, !PT ;  /* 0x000000e709077210 */ /* 0x000fe400007fe4ff */
[----:B-1----:R-:W-:-:S04]  /*2290*/  IADD3 R4, P0, PT, R6, R232, RZ ;  /* 0x000000e806047210 */ /* 0x002fc80007f1e0ff */
[----:B------:R-:W-:Y:S02]  /*22a0*/  IADD3.X R5, PT, PT, R7, R231, RZ, P0, !PT ;  /* 0x000000e707057210 */ /* 0x000fe400007fe4ff */
[----:B------:R-:W-:Y:S01]  /*22b0*/  IADD3 R14, P0, PT, R4, R232, RZ ;  /* 0x000000e8040e7210 */ /* 0x000fe20007f1e0ff */
[----:B--2---:R-:W-:-:S12]  /*22c0*/  DEPBAR.LE SB0, 0x0 ;  /* 0x000080000000791a */ /* 0x004fd80000000000 */
[----:B------:R-:W-:Y:S05]  /*22d0*/  WARPSYNC.ALL ;  /* 0x0000000000007948 */ /* 0x000fea0003800000 */
[----:B------:R-:W-:Y:S01]  /*22e0*/  BAR.SYNC.DEFER_BLOCKING 0x0 ;  /* 0x0000000000007b1d */ /* 0x000fe20000010000 */
[----:B------:R-:W-:Y:S02]  /*22f0*/  IADD3.X R15, PT, PT, R5, R231, RZ, P0, !PT ;  /* 0x000000e7050f7210 */ /* 0x000fe400007fe4ff */
[----:B------:R-:W-:-:S04]  /*2300*/  IADD3 R12, P0, PT, R14, R232, RZ ;  /* 0x000000e80e0c7210 */ /* 0x000fc80007f1e0ff */
[----:B------:R-:W-:Y:S02]  /*2310*/  IADD3.X R13, PT, PT, R15, R231, RZ, P0, !PT ;  /* 0x000000e70f0d7210 */ /* 0x000fe400007fe4ff */
        /* <DEDUP_REMOVED lines=28> */
[----:B------:R1:W-:Y:S01]  /*24e0*/  LDGSTS.E.BYPASS.LTC128B.128 [R2+0x11000], desc[UR4][R4.64] ;  /* 0x1100000004027fae */ /* 0x0003e2000b981a04 */
[----:B------:R-:W-:-:S05]  /*24f0*/  IADD3.X R7, PT, PT, R5, R231, RZ, P0, !PT ;  /* 0x000000e705077210 */ /* 0x000fca00007fe4ff */
[----:B------:R2:W-:Y:S04]  /*2500*/  LDGSTS.E.BYPASS.LTC128B.128 [R2+0x11800], desc[UR4][R6.64] ;  /* 0x1180000006027fae */ /* 0x0005e8000b981a04 */
[----:B------:R-:W3:Y:S01]  /*2510*/  LD.E R0, desc[UR4][R52.64+0x18c] ;  /* 0x00018c0434007980 */ /* 0x000ee2000c101900 */
[----:B------:R-:W-:Y:S01]  /*2520*/  SHF.R.U32.HI R223, RZ, 0x1, R226 ;  /* 0x00000001ffdf7819 */ /* 0x000fe200000116e2 */
[----:B------:R-:W-:Y:S01]  /*2530*/  BSSY.RECONVERGENT B1, `(.L_x_4924) ;  /* 0x0000278000017945 */ /* 0x000fe20003800200 */
[----:B------:R-:W-:Y:S01]  /*2540*/  LOP3.LUT R20, R148, 0x1c0, RZ, 0xc0, !PT ;  /* 0x000001c094147812 */ /* 0x000fe200078ec0ff */
[----:B------:R-:W0:Y:S01]  /*2550*/  LDGDEPBAR ;  /* 0x00000000000079af */ /* 0x000e220000000000 */
[----:B------:R-:W-:Y:S02]  /*2560*/  LOP3.LUT R3, R223, 0x8, RZ, 0xc0, !PT ;  /* 0x00000008df037812 */ /* 0x000fe400078ec0ff */
[----:B------:R-:W-:-:S02]  /*2570*/  SHF.L.U32 R224, R226, 0x5, RZ ;  /* 0x00000005e2e07819 */ /* 0x000fc400000006ff */
[----:B------:R-:W-:Y:S02]  /*2580*/  LOP3.LUT R20, R20, 0x8, R226, 0xf8, !PT ;  /* 0x0000000814147812 */ /* 0x000fe400078ef8e2 */
[----:B------:R-:W-:Y:S02]  /*2590*/  LOP3.LUT R3, R3, 0x1c0, R148, 0xf8, !PT ;  /* 0x000001c003037812 */ /* 0x000fe400078ef894 */
[----:B------:R-:W-:Y:S02]  /*25a0*/  LOP3.LUT R224, R224, 0x7c00, RZ, 0xc0, !PT ;  /* 0x00007c00e0e07812 */ /* 0x000fe400078ec0ff */
[--C-:B------:R-:W-:Y:S02]  /*25b0*/  LOP3.LUT R20, R20, 0x38, R32.reuse, 0x78, !PT ;  /* 0x0000003814147812 */ /* 0x100fe400078e7820 */
[----:B-1----:R-:W-:Y:S02]  /*25c0*/  LOP3.LUT R4, R148, 0x400, RZ, 0xc0, !PT ;  /* 0x0000040094047812 */ /* 0x002fe400078ec0ff */
[----:B------:R-:W-:-:S02]  /*25d0*/  LOP3.LUT R140, R3, 0x38, R32, 0x78, !PT ;  /* 0x00000038038c7812 */ /* 0x000fc400078e7820 */
[----:B------:R-:W-:Y:S01]  /*25e0*/  LOP3.LUT R3, R224, 0x200, R148, 0xf8, !PT ;  /* 0x00000200e0037812 */ /* 0x000fe200078ef894 */
[----:B------:R-:W-:Y:S01]  /*25f0*/  IMAD R20, R20, 0x2, R4 ;  /* 0x0000000214147824 */ /* 0x000fe200078e0204 */
[----:B------:R-:W-:Y:S02]  /*2600*/  R2P PR, R226, 0x6 ;  /* 0x00000006e2007804 */ /* 0x000fe40000000000 */
[----:B------:R-:W-:Y:S02]  /*2610*/  LOP3.LUT R3, R3, R140, RZ, 0xfc, !PT ;  /* 0x0000008c03037212 */ /* 0x000fe400078efcff */
[----:B------:R-:W-:Y:S02]  /*2620*/  IADD3 R20, PT, PT, R222, R20, RZ ;  /* 0x00000014de147210 */ /* 0x000fe40007ffe0ff */
[----:B------:R-:W-:Y:S02]  /*2630*/  LEA R3, R3, R222, 0x1 ;  /* 0x000000de03037211 */ /* 0x000fe400078e08ff */
[----:B------:R-:W-:Y:S01]  /*2640*/  MOV R90, 0x20 ;  /* 0x00000020005a7802 */ /* 0x000fe20000000f00 */
[----:B------:R-:W-:Y:S01]  /*2650*/  LDSM.16.M88.4 R28, [R20+0x2000] ;  /* 0x00200000141c783b */ /* 0x000fe20000000200 */
[----:B------:R-:W-:-:S02]  /*2660*/  MOV R156, 0x40 ;  /* 0x00000040009c7802 */ /* 0x000fc40000000f00 */
[----:B------:R-:W-:Y:S01]  /*2670*/  SEL R90, R90, 0xffffffe0, !P1 ;  /* 0xffffffe05a5a7807 */ /* 0x000fe20004800000 */
[----:B------:R-:W1:Y:S01]  /*2680*/  LDSM.16.M88.4 R16, [R3] ;  /* 0x000000000310783b */ /* 0x000e620000000200 */
[----:B------:R-:W-:Y:S02]  /*2690*/  SEL R156, R156, 0xffffffc0, !P2 ;  /* 0xffffffc09c9c7807 */ /* 0x000fe40005000000 */
[C---:B------:R-:W-:Y:S01]  /*26a0*/  IADD3 R4, PT, PT, R90.reuse, R3, RZ ;  /* 0x000000035a047210 */ /* 0x040fe20007ffe0ff */
[----:B------:R-:W4:Y:S01]  /*26b0*/  LDSM.16.M88.4 R40, [R20+0x2800] ;  /* 0x002800001428783b */ /* 0x000f220000000200 */
[----:B------:R-:W-:Y:S02]  /*26c0*/  IADD3 R22, PT, PT, R90, R20, RZ ;  /* 0x000000145a167210 */ /* 0x000fe40007ffe0ff */
[----:B------:R-:W-:Y:S01]  /*26d0*/  IADD3 R228, PT, PT, R214, -0x1, RZ ;  /* 0xffffffffd6e47810 */ /* 0x000fe20007ffe0ff */
[----:B------:R5:W-:Y:S01]  /*26e0*/  LDSM.16.M88.4 R12, [R4] ;  /* 0x00000000040c783b */ /* 0x000be20000000200 */
[----:B------:R-:W-:-:S02]  /*26f0*/  SHF.L.U64.HI R89, R88, 0x4, R89 ;  /* 0x0000000458597819 */ /* 0x000fc40000010259 */
[----:B------:R-:W-:Y:S01]  /*2700*/  MOV R234, R92 ;  /* 0x0000005c00ea7202 */ /* 0x000fe20000000f00 */
[----:B------:R-:W2:Y:S01]  /*2710*/  LDSM.16.M88.4 R32, [R22+0x2000] ;  /* 0x002000001620783b */ /* 0x000ea20000000200 */
[----:B------:R-:W-:Y:S02]  /*2720*/  MOV R235, R91 ;  /* 0x0000005b00eb7202 */ /* 0x000fe40000000f00 */
[----:B------:R-:W-:Y:S01]  /*2730*/  ISETP.GT.AND P0, PT, R228, R221, PT ;  /* 0x000000dde400720c */ /* 0x000fe20003f04270 */
[----:B------:R-:W2:Y:S01]  /*2740*/  LDSM.16.M88.4 R56, [R22+0x2800] ;  /* 0x002800001638783b */ /* 0x000ea20000000200 */
[C---:B------:R-:W-:Y:S02]  /*2750*/  SHF.L.U64.HI R248, R54.reuse, 0x4, R55 ;  /* 0x0000000436f87819 */ /* 0x040fe40000010237 */
[----:B------:R-:W-:Y:S01]  /*2760*/  SHF.L.U32 R220, R54, 0x4, RZ ;  /* 0x0000000436dc7819 */ /* 0x000fe200000006ff */
[----:B------:R-:W-:Y:S04]  /*2770*/  LDSM.16.M88.4 R76, [R20+0x3000] ;  /* 0x00300000144c783b */ /* 0x000fe80000000200 */
[----:B------:R-:W-:Y:S04]  /*2780*/  LDSM.16.M88.4 R60, [R22+0x3000] ;  /* 0x00300000163c783b */ /* 0x000fe80000000200 */
[----:B------:R-:W-:Y:S01]  /*2790*/  LDSM.16.M88.4 R72, [R20+0x3800] ;  /* 0x003800001448783b */ /* 0x000fe20000000200 */
[C---:B-----5:R-:W-:Y:S01]  /*27a0*/  IADD3 R4, PT, PT, R156.reuse, R3, RZ ;  /* 0x000000039c047210 */ /* 0x060fe20007ffe0ff */
[----:B------:R-:W-:-:S02]  /*27b0*/  IMAD.IADD R3, R156, 0x1, R20 ;  /* 0x000000019c037824 */ /* 0x000fc400078e0214 */
[----:B------:R-:W-:Y:S04]  /*27c0*/  STL [R1+0x18], R228 ;  /* 0x000018e401007387 */ /* 0x000fe80000100800 */
[----:B------:R5:W-:Y:S01]  /*27d0*/  LDSM.16.M88.4 R8, [R4] ;  /* 0x000000000408783b */ /* 0x000be20000000200 */
[C---:B------:R-:W-:Y:S01]  /*27e0*/  IADD3 R21, PT, PT, R90.reuse, R3, RZ ;  /* 0x000000035a157210 */ /* 0x040fe20007ffe0ff */
[C---:B-1----:R-:W-:Y:S02]  /*27f0*/  HMMA.16816.F32.BF16 R24, R16.reuse, R28, RZ ;  /* 0x0000001c1018723c */ /* 0x042fe400000418ff */
[----:B------:R-:W1:Y:S04]  /*2800*/  LDSM.16.M88.4 R48, [R3+0x2000] ;  /* 0x002000000330783b */ /* 0x000e680000000200 */
[----:B------:R-:W-:Y:S02]  /*2810*/  LDSM.16.M88.4 R64, [R21+0x2000] ;  /* 0x002000001540783b */ /* 0x000fe40000000200 */
[C---:B------:R-:W-:Y:S02]  /*2820*/  HMMA.16816.F32.BF16 R28, R16.reuse, R30, RZ ;  /* 0x0000001e101c723c */ /* 0x040fe400000418ff */
[----:B------:R-:W-:Y:S04]  /*2830*/  LDSM.16.M88.4 R68, [R3+0x2800] ;  /* 0x002800000344783b */ /* 0x000fe80000000200 */
[----:B------:R-:W-:Y:S02]  /*2840*/  LDSM.16.M88.4 R80, [R3+0x3000] ;  /* 0x003000000350783b */ /* 0x000fe40000000200 */
[----:B----4-:R-:W-:Y:S02]  /*2850*/  HMMA.16816.F32.BF16 R36, R16, R40, RZ ;  /* 0x000000281024723c */ /* 0x010fe400000418ff */
[----:B------:R-:W-:Y:S01]  /*2860*/  LDSM.16.M88.4 R84, [R3+0x7000] ;  /* 0x007000000354783b */ /* 0x000fe20000000200 */
[----:B-----5:R-:W-:-:S05]  /*2870*/  IADD3 R4, PT, PT, R90, R4, RZ ;  /* 0x000000045a047210 */ /* 0x020fca0007ffe0ff */
[C---:B--2---:R-:W-:Y:S01]  /*2880*/  HMMA.16816.F32.BF16 R24, R12.reuse, R32, R24 ;  /* 0x000000200c18723c */ /* 0x044fe20000041818 */
[----:B------:R-:W2:Y:S07]  /*2890*/  LDSM.16.M88.4 R4, [R4] ;  /* 0x000000000404783b */ /* 0x000eae0000000200 */
[C---:B------:R-:W-:Y:S08]  /*28a0*/  HMMA.16816.F32.BF16 R28, R12.reuse, R34, R28 ;  /* 0x000000220c1c723c */ /* 0x040ff0000004181c */
[----:B------:R-:W-:Y:S08]  /*28b0*/  HMMA.16816.F32.BF16 R44, R12, R56, R36 ;  /* 0x000000380c2c723c */ /* 0x000ff00000041824 */
[----:B-1----:R-:W-:Y:S08]  /*28c0*/  HMMA.16816.F32.BF16 R24, R8, R48, R24 ;  /* 0x000000300818723c */ /* 0x002ff00000041818 */
        /* <DEDUP_REMOVED lines=170> */
[----:B------:R-:W1:Y:S06]  /*3370*/  LDSM.16.M88.4 R80, [R3+0x6000] ;  /* 0x006000000350783b */ /* 0x000e6c0000000200 */
        /* <DEDUP_REMOVED lines=36> */
[----:B--2---:R-:W-:Y:S07]  /*35c0*/  HMMA.16816.F32.BF16 R28, R16, R68, RZ ;  /* 0x00000044101c723c */ /* 0x004fee00000418ff */
[----:B------:R-:W2:Y:S01]  /*35d0*/  MUFU.TANH R182, R37 ;  /* 0x0000002500b67308 */ /* 0x000ea20000002400 */
[----:B----4-:R-:W-:Y:S01]  /*35e0*/  HMMA.16816.F32.BF16 R32, R4, R50, R24 ;  /* 0x000000320420723c */ /* 0x010fe20000041818 */
[----:B------:R-:W4:Y:S06]  /*35f0*/  LDSM.16.M88.4 R48, [R21+0x6800] ;  /* 0x006800001530783b */ /* 0x000f2c0000000200 */
[----:B------:R5:W2:Y:S01]  /*3600*/  MUFU.TANH R139, R38 ;  /* 0x00000026008b7308 */ /* 0x000aa20000002400 */
[----:B-1----:R-:W-:Y:S07]  /*3610*/  HMMA.16816.F32.BF16 R24, R8, R80, R44 ;  /* 0x000000500818723c */ /* 0x002fee000004182c */
[----:B------:R-:W1:Y:S01]  /*3620*/  MUFU.TANH R136, R23 ;  /* 0x0000001700887308 */ /* 0x000e620000002400 */
        /* <DEDUP_REMOVED lines=26> */
[----:B---3--:R-:W-:Y:S07]  /*37d0*/  HMMA.16816.F32.BF16 R24, R8, R72, R44 ;  /* 0x000000480818723c */ /* 0x008fee000004182c */
[----:B------:R4:W3:Y:S01]  /*37e0*/  MUFU.TANH R149, R39 ;  /* 0x0000002700957308 */ /* 0x0008e20000002400 */
[----:B------:R-:W-:Y:S03]  /*37f0*/  HMMA.16816.F32.BF16 R44, R12, R60, R28 ;  /* 0x0000003c0c2c723c */ /* 0x000fe6000004181c */
[-C--:B------:R-:W-:Y:S01]  /*3800*/  FMUL.FTZ R32, R32, R0.reuse ;  /* 0x0000000020207220 */ /* 0x080fe20000410000 */
[-C--:B------:R-:W-:Y:S01]  /*3810*/  FMUL.FTZ R33, R33, R0.reuse ;  /* 0x0000000021217220 */ /* 0x080fe20000410000 */
[-C--:B------:R-:W-:Y:S01]  /*3820*/  FMUL.FTZ R34, R34, R0.reuse ;  /* 0x0000000022227220 */ /* 0x080fe20000410000 */
[-C--:B------:R-:W-:Y:S01]  /*3830*/  FMUL.FTZ R35, R35, R0.reuse ;  /* 0x0000000023237220 */ /* 0x080fe20000410000 */
[----:B------:R-:W1:Y:S01]  /*3840*/  MUFU.TANH R170, R32 ;  /* 0x0000002000aa7308 */ /* 0x000e620000002400 */
[----:B------:R-:W-:Y:S01]  /*3850*/  HMMA.16816.F32.BF16 R28, R16, R78, RZ ;  /* 0x0000004e101c723c */ /* 0x000fe200000418ff */
[----:B------:R-:W3:Y:S06]  /*3860*/  LDSM.16.M88.4 R76, [R3+0x7800] ;  /* 0x00780000034c783b */ /* 0x000eec0000000200 */
        /* <DEDUP_REMOVED lines=29> */
[----:B------:R-:W1:Y:S01]  /*3a40*/  MUFU.TANH R84, R34 ;  /* 0x0000002200547308 */ /* 0x000e620000002400 */
        /* <DEDUP_REMOVED lines=14> */
[----:B---3--:R-:W-:Y:S07]  /*3b30*/  HMMA.16816.F32.BF16 R24, R8, R76, R48 ;  /* 0x0000004c0818723c */ /* 0x008fee0000041830 */
[----:B------:R3:W1:Y:S01]  /*3b40*/  MUFU.TANH R163, R39 ;  /* 0x0000002700a37308 */ /* 0x0006620000002400 */
[----:B----4-:R-:W-:Y:S03]  /*3b50*/  HMMA.16816.F32.BF16 R48, R12, R64, R28 ;  /* 0x000000400c30723c */ /* 0x010fe6000004181c */
[-C--:B------:R-:W-:Y:S01]  /*3b60*/  FMUL.FTZ R32, R32, R0.reuse ;  /* 0x0000000020207220 */ /* 0x080fe20000410000 */
[-C--:B------:R-:W-:Y:S01]  /*3b70*/  FMUL.FTZ R33, R33, R0.reuse ;  /* 0x0000000021217220 */ /* 0x080fe20000410000 */
[-C--:B------:R-:W-:Y:S01]  /*3b80*/  FMUL.FTZ R34, R34, R0.reuse ;  /* 0x0000000022227220 */ /* 0x080fe20000410000 */
[-C--:B------:R-:W-:Y:S01]  /*3b90*/  FMUL.FTZ R35, R35, R0.reuse ;  /* 0x0000000023237220 */ /* 0x080fe20000410000 */
[----:B------:R-:W4:Y:S01]  /*3ba0*/  MUFU.TANH R177, R32 ;  /* 0x0000002000b17308 */ /* 0x000f220000002400 */
[----:B------:R-:W-:Y:S01]  /*3bb0*/  HMMA.16816.F32.BF16 R28, R16, R82, RZ ;  /* 0x00000052101c723c */ /* 0x000fe200000418ff */
[----:B------:R-:W5:Y:S06]  /*3bc0*/  LDSM.16.M88.4 R80, [R3+0x8000] ;  /* 0x008000000350783b */ /* 0x000f6c0000000200 */
[----:B------:R-:W1:Y:S01]  /*3bd0*/  MUFU.TANH R171, R33 ;  /* 0x0000002100ab7308 */ /* 0x000e620000002400 */
[----:B------:R-:W-:Y:S07]  /*3be0*/  HMMA.16816.F32.BF16 R40, R4, R60, R24 ;  /* 0x0000003c0428723c */ /* 0x000fee0000041818 */
[----:B------:R-:W1:Y:S01]  /*3bf0*/  MUFU.TANH R86, R34 ;  /* 0x0000002200567308 */ /* 0x000e620000002400 */
[----:B------:R-:W-:Y:S01]  /*3c00*/  HMMA.16816.F32.BF16 R24, R8, R78, R44 ;  /* 0x0000004e0818723c */ /* 0x000fe2000004182c */
[----:B------:R-:W2:Y:S06]  /*3c10*/  LDSM.16.M88.4 R76, [R20+0x9000] ;  /* 0x00900000144c783b */ /* 0x000eac0000000200 */
        /* <DEDUP_REMOVED lines=10> */
[----:B---3--:R-:W-:Y:S01]  /*3cc0*/  HMMA.16816.F32.BF16 R36, R4, R62, R24 ;  /* 0x0000003e0424723c */ /* 0x008fe20000041818 */
[----:B------:R-:W-:Y:S06]  /*3cd0*/  LDSM.16.M88.4 R60, [R22+0x9000] ;  /* 0x00900000163c783b */ /* 0x000fec0000000200 */
[----:B------:R3:W1:Y:S01]  /*3ce0*/  MUFU.TANH R166, R42 ;  /* 0x0000002a00a67308 */ /* 0x0006620000002400 */
[----:B-----5:R-:W-:Y:S07]  /*3cf0*/  HMMA.16816.F32.BF16 R24, R8, R80, R48 ;  /* 0x000000500818723c */ /* 0x020fee0000041830 */
        /* <DEDUP_REMOVED lines=10> */
[----:B----4-:R-:W-:Y:S07]  /*3da0*/  HMMA.16816.F32.BF16 R32, R4, R56, R24 ;  /* 0x000000380420723c */ /* 0x010fee0000041818 */
[----:B------:R-:W4:Y:S01]  /*3db0*/  MUFU.TANH R85, R38 ;  /* 0x0000002600557308 */ /* 0x000f220000002400 */
[----:B------:R-:W-:Y:S01]  /*3dc0*/  HMMA.16816.F32.BF16 R24, R8, R82, R44 ;  /* 0x000000520818723c */ /* 0x000fe2000004182c */
[----:B------:R1:W4:Y:S06]  /*3dd0*/  LDSM.16.M88.4 R80, [R20+0x9800] ;  /* 0x009800001450783b */ /* 0x00032c0000000200 */
[----:B------:R-:W1:Y:S01]  /*3de0*/  MUFU.TANH R165, R39 ;  /* 0x0000002700a57308 */ /* 0x000e620000002400 */
[----:B------:R-:W-:Y:S01]  /*3df0*/  HMMA.16816.F32.BF16 R44, R12, R70, R28 ;  /* 0x000000460c2c723c */ /* 0x000fe2000004181c */
[----:B------:R-:W4:Y:S02]  /*3e00*/  LDSM.16.M88.4 R68, [R22+0x9800] ;  /* 0x009800001644783b */ /* 0x000f240000000200 */
[-C--:B------:R-:W-:Y:S01]  /*3e10*/  FMUL.FTZ R32, R32, R0.reuse ;  /* 0x0000000020207220 */ /* 0x080fe20000410000 */
[----:B------:R-:W-:-:S03]  /*3e20*/  FMUL.FTZ R33, R33, R0 ;  /* 0x0000000021217220 */ /* 0x000fc60000410000 */
[----:B------:R-:W4:Y:S01]  /*3e30*/  MUFU.TANH R201, R32 ;  /* 0x0000002000c97308 */ /* 0x000f220000002400 */
[----:B--2---:R-:W-:Y:S07]  /*3e40*/  HMMA.16816.F32.BF16 R28, R16, R76, RZ ;  /* 0x0000004c101c723c */ /* 0x004fee00000418ff */
[----:B------:R-:W2:Y:S01]  /*3e50*/  MUFU.TANH R200, R33 ;  /* 0x0000002100c87308 */ /* 0x000ea20000002400 */
[----:B---3--:R-:W-:Y:S01]  /*3e60*/  HMMA.16816.F32.BF16 R40, R4, R58, R24 ;  /* 0x0000003a0428723c */ /* 0x008fe20000041818 */
[-C--:B-1----:R-:W-:Y:S01]  /*3e70*/  FMUL.FTZ R20, R34, R0.reuse ;  /* 0x0000000022147220 */ /* 0x082fe20000410000 */
[----:B------:R-:W1:Y:S05]  /*3e80*/  LDSM.16.M88.4 R56, [R3+0x9000] ;  /* 0x009000000338783b */ /* 0x000e6a0000000200 */
[----:B------:R3:W1:Y:S01]  /*3e90*/  MUFU.TANH R184, R20 ;  /* 0x0000001400b87308 */ /* 0x0006620000002400 */
[----:B-----5:R-:W-:Y:S08]  /*3ea0*/  HMMA.16816.F32.BF16 R24, R8, R72, R48 ;  /* 0x000000480818723c */ /* 0x020ff00000041830 */
[----:B------:R-:W-:Y:S08]  /*3eb0*/  HMMA.16816.F32.BF16 R48, R12, R60, R28 ;  /* 0x0000003c0c30723c */ /* 0x000ff0000004181c */
[----:B------:R-:W-:Y:S01]  /*3ec0*/  HMMA.16816.F32.BF16 R28, R16, R78, RZ ;  /* 0x0000004e101c723c */ /* 0x000fe200000418ff */
[----:B---3--:R-:W-:-:S04]  /*3ed0*/  FMUL.FTZ R20, R35, R0 ;  /* 0x0000000023147220 */ /* 0x008fc80000410000 */
[----:B------:R3:W1:Y:S03]  /*3ee0*/  MUFU.TANH R181, R20 ;  /* 0x0000001400b57308 */ /* 0x0006660000002400 */
[----:B------:R-:W-:Y:S08]  /*3ef0*/  HMMA.16816.F32.BF16 R32, R4, R64, R24 ;  /* 0x000000400420723c */ /* 0x000ff00000041818 */
[----:B------:R-:W-:Y:S01]  /*3f00*/  HMMA.16816.F32.BF16 R24, R8, R74, R44 ;  /* 0x0000004a0818723c */ /* 0x000fe2000004182c */
[----:B------:R-:W-:Y:S01]  /*3f10*/  LDSM.16.M88.4 R44, [R21+0x9800] ;  /* 0x00980000152c783b */ /* 0x000fe20000000200 */
[----:B---3--:R-:W-:-:S06]  /*3f20*/  FMUL.FTZ R20, R40, R0 ;  /* 0x0000000028147220 */ /* 0x008fcc0000410000 */
[----:B------:R-:W-:Y:S01]  /*3f30*/  HMMA.16816.F32.BF16 R36, R12, R62, R28 ;  /* 0x0000003e0c24723c */ /* 0x000fe2000004181c */
[----:B------:R-:W-:Y:S01]  /*3f40*/  LDSM.16.M88.4 R60, [R21+0x9000] ;  /* 0x00900000153c783b */ /* 0x000fe20000000200 */
[----:B------:R3:W1:Y:S06]  /*3f50*/  MUFU.TANH R196, R20 ;  /* 0x0000001400c47308 */ /* 0x00066c0000002400 */
[C---:B----4-:R-:W-:Y:S08]  /*3f60*/  HMMA.16816.F32.BF16 R28, R16.reuse, R80, RZ ;  /* 0x00000050101c723c */ /* 0x050ff000000418ff */
[----:B------:R-:W-:Y:S01]  /*3f70*/  HMMA.16816.F32.BF16 R16, R16, R82, RZ ;  /* 0x000000521010723c */ /* 0x000fe200000418ff */
[----:B---3--:R-:W-:-:S04]  /*3f80*/  FMUL.FTZ R20, R41, R0 ;  /* 0x0000000029147220 */ /* 0x008fc80000410000 */
[----:B------:R3:W4:Y:S07]  /*3f90*/  MUFU.TANH R190, R20 ;  /* 0x0000001400be7308 */ /* 0x00072e0000002400 */
[C---:B------:R-:W-:Y:S08]  /*3fa0*/  HMMA.16816.F32.BF16 R28, R12.reuse, R68, R28 ;  /* 0x000000440c1c723c */ /* 0x040ff0000004181c */
[----:B------:R-:W-:Y:S01]  /*3fb0*/  HMMA.16816.F32.BF16 R12, R12, R70, R16 ;  /* 0x000000460c0c723c */ /* 0x000fe20000041810 */
[----:B---3--:R-:W-:-:S04]  /*3fc0*/  FMUL.FTZ R20, R42, R0 ;  /* 0x000000002a147220 */ /* 0x008fc80000410000 */
[----:B------:R3:W1:Y:S02]  /*3fd0*/  MUFU.TANH R159, R20 ;  /* 0x00000014009f7308 */ /* 0x0006640000002400 */
[----:B---3--:R-:W-:Y:S02]  /*3fe0*/  FMUL.FTZ R20, R43, R0 ;  /* 0x000000002b147220 */ /* 0x008fe40000410000 */
[----:B------:R-:W-:Y:S01]  /*3ff0*/  HMMA.16816.F32.BF16 R40, R4, R66, R24 ;  /* 0x000000420428723c */ /* 0x000fe20000041818 */
[----:B------:R3:W5:Y:S03]  /*4000*/  LDSM.16.M88.4 R64, [R3+0x9800] ;  /* 0x009800000340783b */ /* 0x0007660000000200 */
[----:B------:R2:W2:Y:S01]  /*4010*/  MUFU.TANH R175, R20 ;  /* 0x0000001400af7308 */ /* 0x0004a20000002400 */
[----:B------:R-:W-:-:S04]  /*4020*/  DEPBAR.LE SB0, 0x0 ;  /* 0x000080000000791a */ /* 0x000fc80000000000 */
[----:B-1----:R-:W-:Y:S10]  /*4030*/  HMMA.16816.F32.BF16 R24, R8, R56, R48 ;  /* 0x000000380818723c */ /* 0x002ff40000041830 */
[-C--:B------:R-:W-:Y:S01]  /*4040*/  FMUL.FTZ R43, R43, R0.reuse ;  /* 0x000000002b2b7220 */ /* 0x080fe20000410000 */
[----:B--2---:R-:W-:-:S03]  /*4050*/  FMUL.FTZ R20, R32, R0 ;  /* 0x0000000020147220 */ /* 0x004fc60000410000 */
[----:B------:R-:W1:Y:S01]  /*4060*/  MUFU.TANH R185, R43 ;  /* 0x0000002b00b97308 */ /* 0x000e620000002400 */
[----:B---3--:R-:W-:-:S07]  /*4070*/  FMUL.FTZ R3, R33, R0 ;  /* 0x0000000021037220 */ /* 0x008fce0000410000 */
[----:B------:R2:W3:Y:S08]  /*4080*/  MUFU.TANH R202, R3 ;  /* 0x0000000300ca7308 */ /* 0x0004f00000002400 */
[----:B------:R5:W1:Y:S01]  /*4090*/  MUFU.TANH R203, R20 ;  /* 0x0000001400cb7308 */ /* 0x000a620000002400 */
[----:B--2---:R-:W-:-:S07]  /*40a0*/  FMUL.FTZ R3, R34, R0 ;  /* 0x0000000022037220 */ /* 0x004fce0000410000 */
[----:B------:R2:W1:Y:S01]  /*40b0*/  MUFU.TANH R193, R3 ;  /* 0x0000000300c17308 */ /* 0x0004620000002400 */
[----:B-----5:R-:W-:Y:S01]  /*40c0*/  HMMA.16816.F32.BF16 R20, R8, R64, R28 ;  /* 0x000000400814723c */ /* 0x020fe2000004181c */
[----:B--2---:R-:W-:-:S07]  /*40d0*/  FMUL.FTZ R3, R35, R0 ;  /* 0x0000000023037220 */ /* 0x004fce0000410000 */
[----:B------:R-:W-:Y:S01]  /*40e0*/  HMMA.16816.F32.BF16 R32, R8, R58, R36 ;  /* 0x0000003a0820723c */ /* 0x000fe20000041824 */
[----:B------:R2:W1:Y:S07]  /*40f0*/  MUFU.TANH R81, R3 ;  /* 0x0000000300517308 */ /* 0x00046e0000002400 */
[----:B------:R-:W-:Y:S08]  /*4100*/  HMMA.16816.F32.BF16 R36, R4, R60, R24 ;  /* 0x0000003c0424723c */ /* 0x000ff00000041818 */
[----:B------:R-:W-:Y:S01]  /*4110*/  HMMA.16816.F32.BF16 R8, R8, R66, R12 ;  /* 0x000000420808723c */ /* 0x000fe2000004180c */
[----:B------:R-:W-:Y:S01]  /*4120*/  SHF.L.U32 R13, R88, 0x4, RZ ;  /* 0x00000004580d7819 */ /* 0x000fe200000006ff */
[----:B--2---:R-:W-:-:S04]  /*4130*/  FMUL.FTZ R3, R40, R0 ;  /* 0x0000000028037220 */ /* 0x004fc80000410000 */
[----:B------:R2:W-:Y:S01]  /*4140*/  STL [R1+0x24], R13 ;  /* 0x0000240d01007387 */ /* 0x0005e20000100800 */
[----:B------:R5:W1:Y:S01]  /*4150*/  MUFU.TANH R197, R3 ;  /* 0x0000000300c57308 */ /* 0x000a620000002400 */
[C---:B------:R-:W-:Y:S02]  /*4160*/  HMMA.16816.F32.BF16 R24, R4.reuse, R62, R32 ;  /* 0x0000003e0418723c */ /* 0x040fe40000041820 */
[----:B------:R2:W-:Y:S01]  /*4170*/  STL [R1+0x40], R89 ;  /* 0x0000405901007387 */ /* 0x0005e20000100800 */
[-C--:B------:R-:W-:Y:S01]  /*4180*/  FMUL.FTZ R36, R36, R0.reuse ;  /* 0x0000000024247220 */ /* 0x080fe20000410000 */
[-C--:B------:R-:W-:Y:S02]  /*4190*/  FMUL.FTZ R37, R37, R0.reuse ;  /* 0x0000000025257220 */ /* 0x080fe40000410000 */
[----:B------:R2:W-:Y:S01]  /*41a0*/  STL.64 [R1], R234 ;  /* 0x000000ea01007387 */ /* 0x0005e20000100a00 */
[----:B------:R-:W1:Y:S01]  /*41b0*/  MUFU.TANH R210, R36 ;  /* 0x0000002400d27308 */ /* 0x000e620000002400 */
[C---:B------:R-:W-:Y:S07]  /*41c0*/  HMMA.16816.F32.BF16 R16, R4.reuse, R44, R20 ;  /* 0x0000002c0410723c */ /* 0x040fee0000041814 */
[----:B------:R-:W1:Y:S01]  /*41d0*/  MUFU.TANH R209, R37 ;  /* 0x0000002500d17308 */ /* 0x000e620000002400 */
[----:B------:R-:W-:Y:S01]  /*41e0*/  HMMA.16816.F32.BF16 R4, R4, R46, R8 ;  /* 0x0000002e0404723c */ /* 0x000fe20000041808 */
[----:B-----5:R-:W-:-:S02]  /*41f0*/  FMUL.FTZ R3, R41, R0 ;  /* 0x0000000029037220 */ /* 0x020fc40000410000 */
[----:B------:R-:W-:-:S04]  /*4200*/  FMUL.FTZ R24, R24, R0 ;  /* 0x0000000018187220 */ /* 0x000fc80000410000 */
[----:B------:R5:W1:Y:S04]  /*4210*/  MUFU.TANH R192, R3 ;  /* 0x0000000300c07308 */ /* 0x000a680000002400 */
[----:B------:R-:W-:-:S04]  /*4220*/  FMUL.FTZ R16, R16, R0 ;  /* 0x0000000010107220 */ /* 0x000fc80000410000 */
[----:B------:R-:W1:Y:S04]  /*4230*/  MUFU.TANH R208, R24 ;  /* 0x0000001800d07308 */ /* 0x000e680000002400 */
[-C--:B------:R-:W-:Y:S01]  /*4240*/  FMUL.FTZ R4, R4, R0.reuse ;  /* 0x0000000004047220 */ /* 0x080fe20000410000 */
[-C--:B------:R-:W-:Y:S01]  /*4250*/  FMUL.FTZ R5, R5, R0.reuse ;  /* 0x0000000005057220 */ /* 0x080fe20000410000 */
[-C--:B------:R-:W-:Y:S01]  /*4260*/  FMUL.FTZ R6, R6, R0.reuse ;  /* 0x0000000006067220 */ /* 0x080fe20000410000 */
[-C--:B------:R-:W-:Y:S01]  /*4270*/  FMUL.FTZ R7, R7, R0.reuse ;  /* 0x0000000007077220 */ /* 0x080fe20000410000 */
[----:B------:R-:W1:Y:S01]  /*4280*/  MUFU.TANH R219, R16 ;  /* 0x0000001000db7308 */ /* 0x000e620000002400 */
[----:B-----5:R-:W-:-:S07]  /*4290*/  FMUL.FTZ R3, R42, R0 ;  /* 0x000000002a037220 */ /* 0x020fce0000410000 */
        /* <DEDUP_REMOVED lines=8> */
[----:B------:R5:W1:Y:S02]  /*4320*/  MUFU.TANH R205, R3 ;  /* 0x0000000300cd7308 */ /* 0x000a640000002400 */
[----:B-----5:R-:W-:-:S06]  /*4330*/  FMUL.FTZ R3, R25, R0 ;  /* 0x0000000019037220 */ /* 0x020fcc0000410000 */
        /* <DEDUP_REMOVED lines=10> */
[----:B------:R2:W1:Y:S01]  /*43e0*/  MUFU.TANH R213, R3 ;  /* 0x0000000300d57308 */ /* 0x0004620000002400 */
[----:B------:R-:W-:Y:S06]  /*43f0*/  BAR.SYNC.DEFER_BLOCKING 0x0 ;  /* 0x0000000000007b1d */ /* 0x000fec0000010000 */
[----:B---34-:R-:W-:Y:S05]  /*4400*/  @!P0 BRA `(.L_x_4925) ;  /* 0x0000000800288947 */ /* 0x018fea0003800000 */
[----:B------:R-:W-:Y:S01]  /*4410*/  ISETP.NE.U32.AND P0, PT, R236, RZ, PT ;  /* 0x000000ffec00720c */ /* 0x000fe20003f05070 */
[----:B------:R-:W-:Y:S03]  /*4420*/  BSSY.RECONVERGENT B0, `(.L_x_4926) ;  /* 0x0000052000007945 */ /* 0x000fe60003800200 */
[----:B------:R-:W-:-:S13]  /*4430*/  ISETP.NE.AND.EX P0, PT, R237, RZ, PT, P0 ;  /* 0x000000ffed00720c */ /* 0x000fda0003f05300 */
[----:B------:R-:W-:Y:S05]  /*4440*/  @P0 BRA `(.L_x_4927) ;  /* 0x00000000002c0947 */ /* 0x000fea0003800000 */
[----:B------:R-:W3:Y:S01]  /*4450*/  LD.E R0, desc[UR4][R134.64+0x38] ;  /* 0x0000380486007980 */ /* 0x000ee2000c101900 */
[----:B------:R-:W-:Y:S02]  /*4460*/  UMOV UR6, URZ ;  /* 0x000000ff00067c82 */ /* 0x000fe40008000000 */
[----:B--2---:R-:W-:Y:S01]  /*4470*/  IADD3 R3, P0, PT, RZ, -UR6, RZ ;  /* 0x80000006ff037c10 */ /* 0x004fe2000ff1e0ff */
[----:B---3--:R-:W-:-:S04]  /*4480*/  IMAD.SHL.U32 R0, R0, 0x100, RZ ;  /* 0x0000010000007824 */ /* 0x008fc800078e00ff */
[----:B------:R-:W-:-:S05]  /*4490*/  IMAD.X R0, RZ, RZ, ~R0, P0 ;  /* 0x000000ffff007224 */ /* 0x000fca00000e0e00 */
[----:B------:R-:W-:-:S04]  /*44a0*/  SHF.R.S64 R3, R3, 0x1f, R0 ;  /* 0x0000001f03037819 */ /* 0x000fc80000001000 */
[----:B------:R-:W-:-:S04]  /*44b0*/  IADD3 R225, P0, PT, R3, R225, RZ ;  /* 0x000000e103e17210 */ /* 0x000fc80007f1e0ff */
[----:B------:R-:W-:Y:S01]  /*44c0*/  LEA.HI.X.SX32 R227, R0, R227, 0x1, P0 ;  /* 0x000000e300e37211 */ /* 0x000fe200000f0eff */
[----:B------:R3:W-:Y:S04]  /*44d0*/  STL [R1+0xc], R225 ;  /* 0x00000ce101007387 */ /* 0x0007e80000100800 */
[----:B------:R3:W-:Y:S01]  /*44e0*/  STL [R1+0x8], R227 ;  /* 0x000008e301007387 */ /* 0x0007e20000100800 */
[----:B------:R-:W-:Y:S05]  /*44f0*/  BRA `(.L_x_4928) ;  /* 0x0000000400107947 */ /* 0x000fea0003800000 */
.L_x_4927:
[----:B--2---:R-:W2:Y:S01]  /*4500*/  LD.E R3, desc[UR4][R134.64+0x170] ;  /* 0x0001700486037980 */ /* 0x004ea2000c101900 */
[----:B------:R-:W-:Y:S01]  /*4510*/  SHF.L.U32 R9, R228, 0x8, RZ ;  /* 0x00000008e4097819 */ /* 0x000fe200000006ff */
[----:B------:R-:W-:Y:S02]  /*4520*/  IMAD.MOV.U32 R15, RZ, RZ, R225 ;  /* 0x000000ffff0f7224 */ /* 0x000fe400078e00e1 */
[----:B------:R-:W-:Y:S01]  /*4530*/  IMAD.MOV.U32 R14, RZ, RZ, R227 ;  /* 0x000000ffff0e7224 */ /* 0x000fe200078e00e3 */
[----:B------:R-:W-:Y:S02]  /*4540*/  IADD3 R10, PT, PT, R9, -0x100, RZ ;  /* 0xffffff00090a7810 */ /* 0x000fe40007ffe0ff */
[----:B------:R-:W-:Y:S02]  /*4550*/  IABS R11, R9 ;  /* 0x00000009000b7213 */ /* 0x000fe40000000000 */
[----:B------:R-:W-:Y:S02]  /*4560*/  IABS R8, R10 ;  /* 0x0000000a00087213 */ /* 0x000fe40000000000 */
[----:B--2---:R-:W-:-:S02]  /*4570*/  IABS R0, R3 ;  /* 0x0000000300007213 */ /* 0x004fc40000000000 */
[----:B------:R-:W-:Y:S02]  /*4580*/  IABS R7, R3 ;  /* 0x0000000300077213 */ /* 0x000fe40000000000 */
[----:B------:R-:W2:Y:S03]  /*4590*/  I2F.RP R4, R0 ;  /* 0x0000000000047306 */ /* 0x000ea60000209400 */
[----:B------:R-:W-:-:S05]  /*45a0*/  IMAD.MOV R7, RZ, RZ, -R7 ;  /* 0x000000ffff077224 */ /* 0x000fca00078e0a07 */
[----:B--2---:R-:W2:Y:S02]  /*45b0*/  MUFU.RCP R4, R4 ;  /* 0x0000000400047308 */ /* 0x004ea40000001000 */
[----:B--2---:R-:W-:-:S06]  /*45c0*/  VIADD R4, R4, 0xffffffe ;  /* 0x0ffffffe04047836 */ /* 0x004fcc0000000000 */
[----:B------:R-:W2:Y:S02]  /*45d0*/  F2I.FTZ.U32.TRUNC.NTZ R5, R4 ;  /* 0x0000000400057305 */ /* 0x000ea4000021f000 */
[----:B--2---:R-:W-:-:S04]  /*45e0*/  IMAD.MOV R4, RZ, RZ, -R5 ;  /* 0x000000ffff047224 */ /* 0x004fc800078e0a05 */
[----:B------:R-:W-:Y:S02]  /*45f0*/  IMAD R6, R4, R0, RZ ;  /* 0x0000000004067224 */ /* 0x000fe400078e02ff */
[----:B------:R-:W-:-:S04]  /*4600*/  IMAD.MOV.U32 R4, RZ, RZ, RZ ;  /* 0x000000ffff047224 */ /* 0x000fc800078e00ff */
[----:B------:R-:W-:Y:S01]  /*4610*/  IMAD.HI.U32 R5, R5, R6, R4 ;  /* 0x0000000605057227 */ /* 0x000fe200078e0004 */
[----:B------:R-:W-:-:S03]  /*4620*/  MOV R6, R8 ;  /* 0x0000000800067202 */ /* 0x000fc60000000f00 */
        /* <DEDUP_REMOVED lines=19> */
[----:B------:R-:W-:Y:S01]  /*4760*/  @P6 VIADD R5, R5, 0x1 ;  /* 0x0000000105056836 */ /* 0x000fe20000000000 */
[----:B------:R-:W-:-:S05]  /*4770*/  LOP3.LUT R0, RZ, R3, RZ, 0x33, !PT ;  /* 0x00000003ff007212 */ /* 0x000fca00078e33ff */
        /* <DEDUP_REMOVED lines=9> */
[----:B------:R-:W5:Y:S01]  /*4810*/  LD.E.64 R8, desc[UR4][R52.64+0x20] ;  /* 0x0000200434087980 */ /* 0x000f62000c101b00 */
[----:B------:R-:W-:-:S05]  /*4820*/  IADD3 R0, PT, PT, R0, -R10, RZ ;  /* 0x8000000a00007210 */ /* 0x000fca0007ffe0ff */
[----:B------:R-:W-:-:S05]  /*4830*/  IMAD R3, R3, R0, -0x100 ;  /* 0xffffff0003037424 */ /* 0x000fca00078e0200 */
[----:B------:R-:W-:Y:S01]  /*4840*/  SHF.R.S32.HI R10, RZ, 0x1f, R3 ;  /* 0x0000001fff0a7819 */ /* 0x000fe20000011403 */
[-C--:B--2---:R-:W-:Y:S02]  /*4850*/  IMAD R0, R5, R3.reuse, RZ ;  /* 0x0000000305007224 */ /* 0x084fe400078e02ff */
[----:B----4-:R-:W-:-:S04]  /*4860*/  IMAD.WIDE.U32 R6, R4, R3, RZ ;  /* 0x0000000304067225 */ /* 0x010fc800078e00ff */
[----:B------:R-:W-:Y:S02]  /*4870*/  IMAD R4, R4, R10, R0 ;  /* 0x0000000a04047224 */ /* 0x000fe400078e0200 */
[----:B---3--:R-:W-:-:S03]  /*4880*/  IMAD.IADD R0, R12, 0x1, -R11 ;  /* 0x000000010c007824 */ /* 0x008fc600078e0a0b */
[----:B------:R-:W-:Y:S01]  /*4890*/  IADD3 R5, PT, PT, R7, R4, RZ ;  /* 0x0000000407057210 */ /* 0x000fe20007ffe0ff */
[----:B------:R-:W-:Y:S01]  /*48a0*/  IMAD.MOV.U32 R4, RZ, RZ, R6 ;  /* 0x000000ffff047224 */ /* 0x000fe200078e0006 */
[----:B------:R-:W-:Y:S01]  /*48b0*/  SHF.R.S32.HI R7, RZ, 0x1f, R0 ;  /* 0x0000001fff077819 */ /* 0x000fe20000011400 */
[----:B-----5:R-:W-:Y:S02]  /*48c0*/  IMAD R3, R9, R0, RZ ;  /* 0x0000000009037224 */ /* 0x020fe400078e02ff */
[----:B------:R-:W-:-:S04]  /*48d0*/  IMAD.WIDE.U32 R4, R0, R8, R4 ;  /* 0x0000000800047225 */ /* 0x000fc800078e0004 */
[----:B------:R-:W-:Y:S01]  /*48e0*/  IMAD R0, R8, R7, R3 ;  /* 0x0000000708007224 */ /* 0x000fe200078e0203 */
[----:B------:R-:W-:-:S04]  /*48f0*/  LEA R15, P0, R4, R15, 0x1 ;  /* 0x0000000f040f7211 */ /* 0x000fc800078008ff */
[----:B------:R-:W-:-:S04]  /*4900*/  IADD3 R0, PT, PT, R5, R0, RZ ;  /* 0x0000000005007210 */ /* 0x000fc80007ffe0ff */
[----:B------:R-:W-:-:S05]  /*4910*/  LEA.HI.X R14, R4, R14, R0, 0x1, P0 ;  /* 0x0000000e040e7211 */ /* 0x000fca00000f0c00 */
[----:B------:R2:W-:Y:S04]  /*4920*/  STL [R1+0x8], R14 ;  /* 0x0000080e01007387 */ /* 0x0005e80000100800 */
[----:B------:R2:W-:Y:S02]  /*4930*/  STL [R1+0xc], R15 ;  /* 0x00000c0f01007387 */ /* 0x0005e40000100800 */
.L_x_4928:
[----:B------:R-:W-:Y:S05]  /*4940*/  BSYNC.RECONVERGENT B0 ;  /* 0x0000000000007941 */ /* 0x000fea0003800200 */
.L_x_4926:
[----:B------:R-:W4:Y:S04]  /*4950*/  LDL R0, [R1+0xc] ;  /* 0x00000c0001007983 */ /* 0x000f280000100800 */
[----:B------:R-:W5:Y:S01]  /*4960*/  LDL R3, [R1+0x8] ;  /* 0x0000080001037983 */ /* 0x000f620000100800 */
[----:B----4-:R-:W-:-:S04]  /*4970*/  LEA R10, P0, R13, R0, 0x1 ;  /* 0x000000000d0a7211 */ /* 0x010fc800078008ff */
[----:B-----5:R-:W-:Y:S02]  /*4980*/  LEA.HI.X R11, R13, R3, R89, 0x1, P0 ;  /* 0x000000030d0b7211 */ /* 0x020fe400000f0c59 */
        /* <DEDUP_REMOVED lines=8> */
[----:B--2---:R-:W-:-:S05]  /*4a10*/  IADD3 R14, P0, PT, R16, R229, RZ ;  /* 0x000000e5100e7210 */ /* 0x004fca0007f1e0ff */
        /* <DEDUP_REMOVED lines=19> */
[----:B--2---:R-:W-:-:S03]  /*4b50*/  IADD3 R12, P0, PT, R18, R229, RZ ;  /* 0x000000e5120c7210 */ /* 0x004fc60007f1e0ff */
[----:B------:R-:W-:Y:S02]  /*4b60*/  LDGSTS.E.BYPASS.LTC128B.128 [R2+0x5800], desc[UR4][R20.64] ;  /* 0x0580000014027fae */ /* 0x000fe4000b981a04 */
[--C-:B------:R-:W-:Y:S01]  /*4b70*/  IMAD.X R13, R19, 0x1, R230.reuse, P0 ;  /* 0x00000001130d7824 */ /* 0x100fe200000e06e6 */
[-C--:B----4-:R-:W-:Y:S01]  /*4b80*/  IADD3 R10, P0, PT, R12, R229.reuse, RZ ;  /* 0x000000e50c0a7210 */ /* 0x090fe20007f1e0ff */
[----:B------:R-:W-:Y:S04]  /*4b90*/  LDGSTS.E.BYPASS.LTC128B.128 [R2+0x6000], desc[UR4][R22.64] ;  /* 0x0600000016027fae */ /* 0x000fe8000b981a04 */
[--C-:B------:R-:W-:Y:S01]  /*4ba0*/  IMAD.X R11, R13, 0x1, R230.reuse, P0 ;  /* 0x000000010d0b7824 */ /* 0x100fe200000e06e6 */
[-C--:B-----5:R-:W-:Y:S01]  /*4bb0*/  IADD3 R8, P0, PT, R10, R229.reuse, RZ ;  /* 0x000000e50a087210 */ /* 0x0a0fe20007f1e0ff */
[----:B------:R-:W-:Y:S04]  /*4bc0*/  LDGSTS.E.BYPASS.LTC128B.128 [R2+0x6800], desc[UR4][R18.64] ;  /* 0x0680000012027fae */ /* 0x000fe8000b981a04 */
[--C-:B------:R-:W-:Y:S01]  /*4bd0*/  IMAD.X R9, R11, 0x1, R230.reuse, P0 ;  /* 0x000000010b097824 */ /* 0x100fe200000e06e6 */
[-C--:B-1----:R-:W-:Y:S01]  /*4be0*/  IADD3 R6, P0, PT, R8, R229.reuse, RZ ;  /* 0x000000e508067210 */ /* 0x082fe20007f1e0ff */
[----:B------:R1:W-:Y:S04]  /*4bf0*/  LDGSTS.E.BYPASS.LTC128B.128 [R2+0x7000], desc[UR4][R12.64] ;  /* 0x070000000c027fae */ /* 0x0003e8000b981a04 */
[--C-:B------:R-:W-:Y:S01]  /*4c00*/  IMAD.X R7, R9, 0x1, R230.reuse, P0 ;  /* 0x0000000109077824 */ /* 0x100fe200000e06e6 */
[-C--:B---3--:R-:W-:Y:S01]  /*4c10*/  IADD3 R4, P0, PT, R6, R229.reuse, RZ ;  /* 0x000000e506047210 */ /* 0x088fe20007f1e0ff */
        /* <DEDUP_REMOVED lines=9> */
.L_x_4925:
[----:B------:R-:W-:Y:S05]  /*4cb0*/  BSYNC.RECONVERGENT B1 ;  /* 0x0000000000017941 */ /* 0x000fea0003800200 */
.L_x_4924:
        /* <DEDUP_REMOVED lines=51> */
[----:B-1----:R-:W-:Y:S02]  /*4ff0*/  FMNMX3.FTZ R36, R36, R175, R193, !PT ;  /* 0x000000af24247276 */ /* 0x002fe400078100c1 */
        /* <DEDUP_REMOVED lines=13> */
[----:B---3--:R-:W1:Y:S04]  /*50d0*/  SHFL.BFLY PT, R2, R36, 0x2, 0x1f ;  /* 0x0c401f0024027f89 */ /* 0x008e6800000e0000 */
[----:B--2---:R-:W2:Y:S01]  /*50e0*/  SHFL.BFLY PT, R3, R37, 0x2, 0x1f ;  /* 0x0c401f0025037f89 */ /* 0x004ea200000e0000 */
[----:B-1----:R-:W-:Y:S02]  /*50f0*/  FMNMX.FTZ R36, R36, R2, !PT ;  /* 0x0000000224247209 */ /* 0x002fe40007810000 */
[----:B--2---:R-:W-:-:S03]  /*5100*/  FMNMX.FTZ R37, R37, R3, !PT ;  /* 0x0000000325257209 */ /* 0x004fc60007810000 */
[----:B------:R-:W1:Y:S04]  /*5110*/  SHFL.BFLY PT, R2, R36, 0x1, 0x1f ;  /* 0x0c201f0024027f89 */ /* 0x000e6800000e0000 */
[----:B------:R-:W2:Y:S01]  /*5120*/  SHFL.BFLY PT, R4, R37, 0x1, 0x1f ;  /* 0x0c201f0025047f89 */ /* 0x000ea200000e0000 */
[----:B-1----:R-:W-:Y:S02]  /*5130*/  FMNMX.FTZ R36, R36, R2, !PT ;  /* 0x0000000224247209 */ /* 0x002fe40007810000 */
[----:B------:R-:W-:Y:S02]  /*5140*/  LOP3.LUT R2, R140, 0x200, R148, 0xf8, !PT ;  /* 0x000002008c027812 */ /* 0x000fe400078ef894 */
[----:B------:R-:W-:Y:S02]  /*5150*/  FSETP.NEU.FTZ.AND P0, PT, R36, -INF , PT ;  /* 0xff8000002400780b */ /* 0x000fe40003f1d000 */
[----:B--2---:R-:W-:-:S02]  /*5160*/  FMNMX.FTZ R37, R37, R4, !PT ;  /* 0x0000000425257209 */ /* 0x004fc40007810000 */
[----:B------:R-:W-:-:S04]  /*5170*/  LEA R140, R2, R222, 0x1 ;  /* 0x000000de028c7211 */ /* 0x000fc800078e08ff */
[-C--:B------:R-:W-:Y:S01]  /*5180*/  IADD3 R148, PT, PT, R90, R140.reuse, RZ ;  /* 0x0000008c5a947210 */ /* 0x080fe20007ffe0ff */
[----:B------:R-:W1:Y:S01]  /*5190*/  LDSM.16.MT88.4 R16, [R140+0xa000] ;  /* 0x00a000008c10783b */ /* 0x000e620000004200 */
[----:B------:R-:W-:-:S03]  /*51a0*/  IADD3 R156, PT, PT, R156, R140, RZ ;  /* 0x0000008c9c9c7210 */ /* 0x000fc60007ffe0ff */
[----:B------:R-:W2:Y:S01]  /*51b0*/  LDSM.16.MT88.4 R12, [R148+0xa000] ;  /* 0x00a00000940c783b */ /* 0x000ea20000004200 */
[----:B------:R-:W-:-:S03]  /*51c0*/  IADD3 R38, PT, PT, R90, R156, RZ ;  /* 0x0000009c5a267210 */ /* 0x000fc60007ffe0ff */
[----:B------:R-:W3:Y:S04]  /*51d0*/  LDSM.16.MT88.4 R20, [R156+0xa000] ;  /* 0x00a000009c14783b */ /* 0x000ee80000004200 */
[----:B------:R-:W5:Y:S04]  /*51e0*/  LDSM.16.MT88.4 R28, [R38+0xa000] ;  /* 0x00a00000261c783b */ /* 0x000f680000004200 */
[----:B------:R-:W5:Y:S04]  /*51f0*/  LDSM.16.MT88.4 R44, [R140+0xa800] ;  /* 0x00a800008c2c783b */ /* 0x000f680000004200 */
[----:B------:R-:W5:Y:S04]  /*5200*/  LDSM.16.MT88.4 R40, [R148+0xa800] ;  /* 0x00a800009428783b */ /* 0x000f680000004200 */
[----:B------:R-:W5:Y:S01]  /*5210*/  LDSM.16.MT88.4 R64, [R156+0xa800] ;  /* 0x00a800009c40783b */ /* 0x000f620000004200 */
[C---:B----4-:R-:W-:Y:S01]  /*5220*/  FMUL.FTZ R3, R0.reuse, R36 ;  /* 0x0000002400037220 */ /* 0x050fe20000410000 */
        /* <DEDUP_REMOVED lines=8> */
[----:B------:R-:W1:Y:S01]  /*52b0*/  MUFU.EX2 R83, R6 ;  /* 0x0000000600537308 */ /* 0x000e620000000800 */
[----:B----4-:R-:W-:-:S03]  /*52c0*/  FFMA.FTZ R2, R96, R0, -R3 ;  /* 0x0000000060027223 */ /* 0x010fc60000010803 */
[----:B------:R4:W-:Y:S01]  /*52d0*/  MUFU.EX2 R96, R4 ;  /* 0x0000000400607308 */ /* 0x0009e20000000800 */
[----:B-1----:R-:W-:-:S03]  /*52e0*/  F2FP.BF16.F32.PACK_AB R9, R83, R88 ;  /* 0x000000585309723e */ /* 0x002fc600000010ff */
[----:B------:R1:W2:Y:S01]  /*52f0*/  MUFU.EX2 R24, R2 ;  /* 0x0000000200187308 */ /* 0x0002a20000000800 */
[-CC-:B----4-:R-:W-:Y:S01]  /*5300*/  FFMA.FTZ R4, R130, R0.reuse, -R5.reuse ;  /* 0x0000000082047223 */ /* 0x190fe20000010805 */
[----:B-1----:R-:W-:-:S03]  /*5310*/  FFMA.FTZ R2, R125, R0, -R5 ;  /* 0x000000007d027223 */ /* 0x002fc60000010805 */
[----:B------:R1:W-:Y:S01]  /*5320*/  MUFU.EX2 R82, R4 ;  /* 0x0000000400527308 */ /* 0x0003e20000000800 */
[----:B--2---:R-:W-:-:S03]  /*5330*/  F2FP.BF16.F32.PACK_AB R11, R24, R96 ;  /* 0x00000060180b723e */ /* 0x004fc600000010ff */
[----:B------:R2:W4:Y:S01]  /*5340*/  MUFU.EX2 R7, R2 ;  /* 0x0000000200077308 */ /* 0x0005220000000800 */
[-CC-:B-1----:R-:W-:Y:S01]  /*5350*/  FFMA.FTZ R4, R104, R0.reuse, -R5.reuse ;  /* 0x0000000068047223 */ /* 0x182fe20000010805 */
[----:B------:R-:W-:Y:S01]  /*5360*/  MOV R104, R221 ;  /* 0x000000dd00687202 */ /* 0x000fe20000000f00 */
[----:B--2---:R-:W-:Y:S02]  /*5370*/  FFMA.FTZ R2, R122, R0, -R5 ;  /* 0x000000007a027223 */ /* 0x004fe40000010805 */
[----:B------:R1:W2:Y:S01]  /*5380*/  MUFU.EX2 R6, R4 ;  /* 0x0000000400067308 */ /* 0x0002a20000000800 */
[----:B----4-:R-:W-:Y:S01]  /*5390*/  F2FP.BF16.F32.PACK_AB R8, R7, R82 ;  /* 0x000000520708723e */ /* 0x010fe200000010ff */
[----:B------:R-:W-:Y:S02]  /*53a0*/  FADD.FTZ R7, R82, R7 ;  /* 0x0000000752077221 */ /* 0x000fe40000010000 */
[----:B------:R-:W4:Y:S01]  /*53b0*/  MUFU.EX2 R122, R2 ;  /* 0x00000002007a7308 */ /* 0x000f220000000800 */
[----:B-1----:R-:W-:Y:S01]  /*53c0*/  FFMA.FTZ R4, R101, R0, -R3 ;  /* 0x0000000065047223 */ /* 0x002fe20000010803 */
[----:B--2---:R-:W-:-:S02]  /*53d0*/  MOV R101, R6 ;  /* 0x0000000600657202 */ /* 0x004fc40000000f00 */
[----:B----4-:R-:W-:Y:S01]  /*53e0*/  F2FP.BF16.F32.PACK_AB R10, R122, R6 ;  /* 0x000000067a0a723e */ /* 0x010fe200000010ff */
[-C--:B------:R-:W-:Y:S01]  /*53f0*/  FFMA.FTZ R2, R103, R0.reuse, -R3 ;  /* 0x0000000067027223 */ /* 0x080fe20000010803 */
[----:B------:R-:W-:-:S04]  /*5400*/  FFMA.FTZ R6, R112, R0, -R5 ;  /* 0x0000000070067223 */ /* 0x000fc80000010805 */
[----:B------:R1:W-:Y:S01]  /*5410*/  MUFU.EX2 R100, R6 ;  /* 0x0000000600647308 */ /* 0x0003e20000000800 */
[C---:B------:R-:W-:Y:S03]  /*5420*/  HMMA.16816.F32.BF16 R56, R8.reuse, R18, RZ ;  /* 0x000000120838723c */ /* 0x040fe600000418ff */
[----:B------:R2:W4:Y:S05]  /*5430*/  MUFU.EX2 R18, R2 ;  /* 0x0000000200127308 */ /* 0x00052a0000000800 */
[----:B------:R-:W-:Y:S01]  /*5440*/  HMMA.16816.F32.BF16 R60, R8, R16, RZ ;  /* 0x00000010083c723c */ /* 0x000fe200000418ff */
[----:B------:R3:W-:Y:S01]  /*5450*/  MUFU.EX2 R16, R4 ;  /* 0x0000000400107308 */ /* 0x0007e20000000800 */
[----:B-1----:R-:W-:-:S06]  /*5460*/  FFMA.FTZ R6, R129, R0, -R5 ;  /* 0x0000000081067223 */ /* 0x002fcc0000010805 */
[----:B------:R-:W-:Y:S01]  /*5470*/  HMMA.16816.F32.BF16 R32, R8, R12, RZ ;  /* 0x0000000c0820723c */ /* 0x000fe200000418ff */
[----:B--2---:R-:W-:Y:S01]  /*5480*/  FFMA.FTZ R2, R94, R0, -R3 ;  /* 0x000000005e027223 */ /* 0x004fe20000010803 */
[----:B------:R-:W-:Y:S01]  /*5490*/  MOV R94, R24 ;  /* 0x00000018005e7202 */ /* 0x000fe20000000f00 */
[----:B------:R1:W-:Y:S01]  /*54a0*/  MUFU.EX2 R251, R6 ;  /* 0x0000000600fb7308 */ /* 0x0003e20000000800 */
[----:B----4-:R-:W-:-:S03]  /*54b0*/  MOV R112, R18 ;  /* 0x0000001200707202 */ /* 0x010fc60000000f00 */
[----:B------:R2:W-:Y:S01]  /*54c0*/  MUFU.EX2 R92, R2 ;  /* 0x00000002005c7308 */ /* 0x0005e20000000800 */
[-CC-:B---3--:R-:W-:Y:S01]  /*54d0*/  FFMA.FTZ R4, R151, R0.reuse, -R5.reuse ;  /* 0x0000000097047223 */ /* 0x188fe20000010805 */
[C---:B------:R-:W-:Y:S01]  /*54e0*/  HMMA.16816.F32.BF16 R24, R8.reuse, R14, RZ ;  /* 0x0000000e0818723c */ /* 0x040fe200000418ff */
[----:B------:R-:W3:Y:S02]  /*54f0*/  LDSM.16.MT88.4 R12, [R38+0xa800] ;  /* 0x00a80000260c783b */ /* 0x000ee40000004200 */
[----:B------:R4:W4:Y:S05]  /*5500*/  MUFU.EX2 R17, R4 ;  /* 0x0000000400117308 */ /* 0x00092a0000000800 */
[----:B------:R-:W-:Y:S01]  /*5510*/  HMMA.16816.F32.BF16 R52, R8, R22, RZ ;  /* 0x000000160834723c */ /* 0x000fe200000418ff */
[-CC-:B-1----:R-:W-:Y:S01]  /*5520*/  FFMA.FTZ R6, R128, R0.reuse, -R5.reuse ;  /* 0x0000000080067223 */ /* 0x182fe20000010805 */
[----:B--2---:R-:W-:-:S03]  /*5530*/  FFMA.FTZ R2, R142, R0, -R5 ;  /* 0x000000008e027223 */ /* 0x004fc60000010805 */
[----:B------:R1:W-:Y:S03]  /*5540*/  MUFU.EX2 R243, R6 ;  /* 0x0000000600f37308 */ /* 0x0003e60000000800 */
[----:B-----5:R-:W-:Y:S01]  /*5550*/  HMMA.16816.F32.BF16 R48, R8, R30, RZ ;  /* 0x0000001e0830723c */ /* 0x020fe200000418ff */
[----:B------:R2:W5:Y:S01]  /*5560*/  MUFU.EX2 R91, R2 ;  /* 0x00000002005b7308 */ /* 0x0005620000000800 */
[----:B----4-:R-:W-:Y:S01]  /*5570*/  FFMA.FTZ R4, R107, R0, -R5 ;  /* 0x000000006b047223 */ /* 0x010fe20000010805 */
[----:B------:R-:W-:-:S03]  /*5580*/  MOV R107, R17 ;  /* 0x00000011006b7202 */ /* 0x000fc60000000f00 */
[----:B------:R4:W5:Y:S01]  /*5590*/  MUFU.EX2 R95, R4 ;  /* 0x00000004005f7308 */ /* 0x0009620000000800 */
[-C--:B-1----:R-:W-:Y:S01]  /*55a0*/  FFMA.FTZ R6, R144, R0.reuse, -R5 ;  /* 0x0000000090067223 */ /* 0x082fe20000010805 */
[--C-:B--2---:R-:W-:Y:S01]  /*55b0*/  FFMA.FTZ R2, R99, R0, -R3.reuse ;  /* 0x0000000063027223 */ /* 0x104fe20000010803 */
[----:B------:R-:W-:Y:S02]  /*55c0*/  MOV R99, R16 ;  /* 0x0000001000637202 */ /* 0x000fe40000000f00 */
[----:B------:R1:W-:Y:S01]  /*55d0*/  MUFU.EX2 R234, R6 ;  /* 0x0000000600ea7308 */ /* 0x0003e20000000800 */
[C---:B------:R-:W-:Y:S01]  /*55e0*/  HMMA.16816.F32.BF16 R16, R8.reuse, R20, RZ ;  /* 0x000000140810723c */ /* 0x040fe200000418ff */
[----:B----4-:R-:W-:Y:S02]  /*55f0*/  FFMA.FTZ R4, R111, R0, -R3 ;  /* 0x000000006f047223 */ /* 0x010fe40000010803 */
[----:B------:R-:W2:Y:S04]  /*5600*/  MUFU.EX2 R93, R2 ;  /* 0x00000002005d7308 */ /* 0x000ea80000000800 */
[----:B------:R4:W-:Y:S01]  /*5610*/  MUFU.EX2 R125, R4 ;  /* 0x00000004007d7308 */ /* 0x0009e20000000800 */
[----:B------:R-:W-:Y:S01]  /*5620*/  HMMA.16816.F32.BF16 R20, R8, R28, RZ ;  /* 0x0000001c0814723c */ /* 0x000fe200000418ff */
[----:B-----5:R-:W-:Y:S01]  /*5630*/  F2FP.BF16.F32.PACK_AB R8, R91, R107 ;  /* 0x0000006b5b08723e */ /* 0x020fe200000010ff */
[----:B------:R-:W-:Y:S01]  /*5640*/  LDSM.16.MT88.4 R28, [R148+0xb000] ;  /* 0x00b00000941c783b */ /* 0x000fe20000004200 */
[----:B------:R-:W-:-:S02]  /*5650*/  F2FP.BF16.F32.PACK_AB R9, R99, R112 ;  /* 0x000000706309723e */ /* 0x000fc400000010ff */
[----:B------:R-:W-:Y:S01]  /*5660*/  F2FP.BF16.F32.PACK_AB R10, R95, R100 ;  /* 0x000000645f0a723e */ /* 0x000fe200000010ff */
[----:B-1----:R-:W-:Y:S01]  /*5670*/  FFMA.FTZ R6, R143, R0, -R5 ;  /* 0x000000008f067223 */ /* 0x002fe20000010805 */
[----:B--2---:R-:W-:Y:S01]  /*5680*/  F2FP.BF16.F32.PACK_AB R11, R93, R92 ;  /* 0x0000005c5d0b723e */ /* 0x004fe200000010ff */
[-C--:B------:R-:W-:Y:S01]  /*5690*/  FFMA.FTZ R2, R116, R0.reuse, -R3 ;  /* 0x0000000074027223 */ /* 0x080fe20000010803 */
[----:B----4-:R-:W-:-:S03]  /*56a0*/  FFMA.FTZ R4, R160, R0, -R5 ;  /* 0x00000000a0047223 */ /* 0x010fc60000010805 */
[----:B------:R1:W-:Y:S02]  /*56b0*/  MUFU.EX2 R89, R2 ;  /* 0x0000000200597308 */ /* 0x0003e40000000800 */
[C---:B------:R-:W-:Y:S02]  /*56c0*/  HMMA.16816.F32.BF16 R60, R8.reuse, R44, R60 ;  /* 0x0000002c083c723c */ /* 0x040fe4000004183c */
[----:B------:R2:W-:Y:S06]  /*56d0*/  MUFU.EX2 R250, R4 ;  /* 0x0000000400fa7308 */ /* 0x0005ec0000000800 */
[----:B------:R-:W-:Y:S01]  /*56e0*/  HMMA.16816.F32.BF16 R44, R8, R46, R56 ;  /* 0x0000002e082c723c */ /* 0x000fe20000041838 */
[----:B-1----:R-:W-:-:S07]  /*56f0*/  FFMA.FTZ R2, R98, R0, -R3 ;  /* 0x0000000062027223 */ /* 0x002fce0000010803 */
[----:B------:R-:W-:Y:S01]  /*5700*/  HMMA.16816.F32.BF16 R56, R8, R40, R32 ;  /* 0x000000280838723c */ /* 0x000fe20000041820 */
[----:B------:R-:W1:Y:S01]  /*5710*/  LDSM.16.MT88.4 R32, [R140+0xb000] ;  /* 0x00b000008c20783b */ /* 0x000e620000004200 */
[----:B------:R4:W-:Y:S01]  /*5720*/  MUFU.EX2 R90, R2 ;  /* 0x00000002005a7308 */ /* 0x0009e20000000800 */
[----:B--2---:R-:W-:-:S04]  /*5730*/  FFMA.FTZ R4, R117, R0, -R5 ;  /* 0x0000000075047223 */ /* 0x004fc80000010805 */
[----:B------:R2:W-:Y:S01]  /*5740*/  MUFU.EX2 R103, R4 ;  /* 0x0000000400677308 */ /* 0x0005e20000000800 */
[C---:B------:R-:W-:Y:S08]  /*5750*/  HMMA.16816.F32.BF16 R76, R8.reuse, R42, R24 ;  /* 0x0000002a084c723c */ /* 0x040ff00000041818 */
[----:B------:R-:W-:Y:S01]  /*5760*/  HMMA.16816.F32.BF16 R68, R8, R64, R16 ;  /* 0x000000400844723c */ /* 0x000fe20000041810 */
[-C--:B----4-:R-:W-:Y:S01]  /*5770*/  FFMA.FTZ R2, R154, R0.reuse, -R5 ;  /* 0x000000009a027223 */ /* 0x090fe20000010805 */
[----:B------:R-:W-:Y:S03]  /*5780*/  LDSM.16.MT88.4 R16, [R38+0xb000] ;  /* 0x00b000002610783b */ /* 0x000fe60000004200 */
[----:B------:R4:W5:Y:S01]  /*5790*/  MUFU.EX2 R252, R2 ;  /* 0x0000000200fc7308 */ /* 0x0009620000000800 */
[----:B--2---:R-:W-:-:S02]  /*57a0*/  FFMA.FTZ R4, R110, R0, -R3 ;  /* 0x000000006e047223 */ /* 0x004fc40000010803 */
[C---:B---3--:R-:W-:Y:S01]  /*57b0*/  HMMA.16816.F32.BF16 R24, R8.reuse, R12, R20 ;  /* 0x0000000c0818723c */ /* 0x048fe20000041814 */
[----:B------:R-:W2:Y:S01]  /*57c0*/  LDSM.16.MT88.4 R20, [R156+0xb000] ;  /* 0x00b000009c14783b */ /* 0x000ea20000004200 */
[----:B------:R3:W-:Y:S06]  /*57d0*/  MUFU.EX2 R247, R4 ;  /* 0x0000000400f77308 */ /* 0x0007ec0000000800 */
[----:B------:R-:W-:Y:S01]  /*57e0*/  HMMA.16816.F32.BF16 R12, R8, R14, R48 ;  /* 0x0000000e080c723c */ /* 0x000fe20000041830 */
[----:B----4-:R-:W-:-:S04]  /*57f0*/  FFMA.FTZ R2, R102, R0, -R3 ;  /* 0x0000000066027223 */ /* 0x010fc80000010803 */
[----:B------:R-:W4:Y:S03]  /*5800*/  MUFU.EX2 R249, R2 ;  /* 0x0000000200f97308 */ /* 0x000f260000000800 */
[----:B------:R-:W-:Y:S01]  /*5810*/  HMMA.16816.F32.BF16 R72, R8, R66, R52 ;  /* 0x000000420848723c */ /* 0x000fe20000041834 */
[----:B-----5:R-:W-:Y:S01]  /*5820*/  F2FP.BF16.F32.PACK_AB R8, R252, R250 ;  /* 0x000000fafc08723e */ /* 0x020fe200000010ff */
[----:B---3--:R-:W-:Y:S01]  /*5830*/  FFMA.FTZ R4, R173, R0, -R5 ;  /* 0x00000000ad047223 */ /* 0x008fe20000010805 */
[----:B------:R-:W-:Y:S02]  /*5840*/  F2FP.BF16.F32.PACK_AB R9, R125, R89 ;  /* 0x000000597d09723e */ /* 0x000fe400000010ff */
[----:B------:R-:W-:Y:S01]  /*5850*/  F2FP.BF16.F32.PACK_AB R10, R103, R251 ;  /* 0x000000fb670a723e */ /* 0x000fe200000010ff */
[----:B------:R3:W-:Y:S01]  /*5860*/  MUFU.EX2 R240, R4 ;  /* 0x0000000400f07308 */ /* 0x0007e20000000800 */
[----:B----4-:R-:W-:Y:S01]  /*5870*/  F2FP.BF16.F32.PACK_AB R11, R249, R90 ;  /* 0x0000005af90b723e */ /* 0x010fe200000010ff */
[----:B------:R-:W-:-:S04]  /*5880*/  FFMA.FTZ R2, R115, R0, -R3 ;  /* 0x0000000073027223 */ /* 0x000fc80000010803 */
[----:B------:R4:W-:Y:S02]  /*5890*/  MUFU.EX2 R246, R2 ;  /* 0x0000000200f67308 */ /* 0x0009e40000000800 */
[----:B-1----:R-:W-:Y:S01]  /*58a0*/  HMMA.16816.F32.BF16 R40, R8, R32, R60 ;  /* 0x000000200828723c */ /* 0x002fe2000004183c */
[----:B---3--:R-:W-:-:S04]  /*58b0*/  FFMA.FTZ R4, R124, R0, -R5 ;  /* 0x000000007c047223 */ /* 0x008fc80000010805 */
[----:B------:R1:W-:Y:S03]  /*58c0*/  MUFU.EX2 R242, R4 ;  /* 0x0000000400f27308 */ /* 0x0003e60000000800 */
[----:B------:R-:W-:Y:S01]  /*58d0*/  HMMA.16816.F32.BF16 R44, R8, R34, R44 ;  /* 0x00000022082c723c */ /* 0x000fe2000004182c */
[----:B------:R-:W3:Y:S01]  /*58e0*/  LDSM.16.MT88.4 R32, [R140+0xb800] ;  /* 0x00b800008c20783b */ /* 0x000ee20000004200 */
[----:B----4-:R-:W-:-:S06]  /*58f0*/  FFMA.FTZ R2, R97, R0, -R3 ;  /* 0x0000000061027223 */ /* 0x010fcc0000010803 */
[----:B------:R-:W-:Y:S01]  /*5900*/  HMMA.16816.F32.BF16 R52, R8, R28, R56 ;  /* 0x0000001c0834723c */ /* 0x000fe20000041838 */
[----:B------:R4:W-:Y:S01]  /*5910*/  MUFU.EX2 R244, R2 ;  /* 0x0000000200f47308 */ /* 0x0009e20000000800 */
[----:B------:R-:W5:Y:S01]  /*5920*/  LDSM.16.MT88.4 R56, [R148+0xb800] ;  /* 0x00b800009438783b */ /* 0x000f620000004200 */
[----:B-1----:R-:W-:-:S04]  /*5930*/  FFMA.FTZ R4, R121, R0, -R3 ;  /* 0x0000000079047223 */ /* 0x002fc80000010803 */
[----:B------:R1:W-:Y:S01]  /*5940*/  MUFU.EX2 R237, R4 ;  /* 0x0000000400ed7308 */ /* 0x0003e20000000800 */
[----:B--2---:R-:W-:Y:S01]  /*5950*/  HMMA.16816.F32.BF16 R64, R8, R20, R68 ;  /* 0x000000140840723c */ /* 0x004fe20000041844 */
[----:B------:R-:W2:Y:S01]  /*5960*/  LDSM.16.MT88.4 R68, [R156+0xb800] ;  /* 0x00b800009c44783b */ /* 0x000ea20000004200 */
[----:B----4-:R-:W-:-:S06]  /*5970*/  FFMA.FTZ R2, R161, R0, -R5 ;  /* 0x00000000a1027223 */ /* 0x010fcc0000010805 */
[----:B------:R-:W-:Y:S01]  /*5980*/  HMMA.16816.F32.BF16 R48, R8, R16, R24 ;  /* 0x000000100830723c */ /* 0x000fe20000041818 */
[----:B------:R-:W-:Y:S01]  /*5990*/  LDSM.16.MT88.4 R24, [R140+0xc000] ;  /* 0x00c000008c18783b */ /* 0x000fe20000004200 */
[----:B------:R4:W-:Y:S01]  /*59a0*/  MUFU.EX2 R161, R6 ;  /* 0x0000000600a17308 */ /* 0x0009e20000000800 */
[----:B-1----:R-:W-:-:S03]  /*59b0*/  FFMA.FTZ R4, R172, R0, -R5 ;  /* 0x00000000ac047223 */ /* 0x002fc60000010805 */
[----:B------:R1:W3:Y:S02]  /*59c0*/  MUFU.EX2 R241, R2 ;  /* 0x0000000200f17308 */ /* 0x0002e40000000800 */
[C---:B------:R-:W-:Y:S01]  /*59d0*/  HMMA.16816.F32.BF16 R12, R8.reuse, R18, R12 ;  /* 0x00000012080c723c */ /* 0x040fe2000004180c */
[----:B------:R-:W2:Y:S01]  /*59e0*/  LDSM.16.MT88.4 R16, [R38+0xb800] ;  /* 0x00b800002610783b */ /* 0x000ea20000004200 */
[----:B------:R5:W-:Y:S06]  /*59f0*/  MUFU.EX2 R228, R4 ;  /* 0x0000000400e47308 */ /* 0x000bec0000000800 */
[----:B------:R-:W-:Y:S01]  /*5a00*/  HMMA.16816.F32.BF16 R60, R8, R30, R76 ;  /* 0x0000001e083c723c */ /* 0x000fe2000004184c */
[-C--:B----4-:R-:W-:Y:S01]  /*5a10*/  FFMA.FTZ R6, R157, R0.reuse, -R5 ;  /* 0x000000009d067223 */ /* 0x090fe20000010805 */
[----:B-1----:R-:W-:-:S04]  /*5a20*/  FFMA.FTZ R2, R109, R0, -R3 ;  /* 0x000000006d027223 */ /* 0x002fc80000010803 */
[----:B------:R1:W4:Y:S02]  /*5a30*/  MUFU.EX2 R239, R2 ;  /* 0x0000000200ef7308 */ /* 0x0003240000000800 */
[----:B------:R-:W-:Y:S01]  /*5a40*/  HMMA.16816.F32.BF16 R72, R8, R22, R72 ;  /* 0x000000160848723c */ /* 0x000fe20000041848 */
[----:B---3--:R-:W-:Y:S01]  /*5a50*/  F2FP.BF16.F32.PACK_AB R8, R241, R240 ;  /* 0x000000f0f108723e */ /* 0x008fe200000010ff */
[----:B-----5:R-:W-:Y:S01]  /*5a60*/  FFMA.FTZ R4, R131, R0, -R5 ;  /* 0x0000000083047223 */ /* 0x020fe20000010805 */
[----:B------:R-:W-:Y:S02]  /*5a70*/  F2FP.BF16.F32.PACK_AB R9, R247, R246 ;  /* 0x000000f6f709723e */ /* 0x000fe400000010ff */
[----:B------:R-:W-:Y:S01]  /*5a80*/  F2FP.BF16.F32.PACK_AB R10, R242, R243 ;  /* 0x000000f3f20a723e */ /* 0x000fe200000010ff */
[----:B------:R3:W-:Y:S01]  /*5a90*/  MUFU.EX2 R236, R4 ;  /* 0x0000000400ec7308 */ /* 0x0007e20000000800 */
[----:B-1----:R-:W-:Y:S01]  /*5aa0*/  FFMA.FTZ R2, R127, R0, -R3 ;  /* 0x000000007f027223 */ /* 0x002fe20000010803 */
[----:B----4-:R-:W-:-:S03]  /*5ab0*/  F2FP.BF16.F32.PACK_AB R11, R239, R244 ;  /* 0x000000f4ef0b723e */ /* 0x010fc600000010ff */
[----:B------:R1:W-:Y:S01]  /*5ac0*/  MUFU.EX2 R235, R2 ;  /* 0x0000000200eb7308 */ /* 0x0003e20000000800 */
[----:B---3--:R-:W-:-:S03]  /*5ad0*/  FFMA.FTZ R4, R120, R0, -R3 ;  /* 0x0000000078047223 */ /* 0x008fc60000010803 */
[C---:B------:R-:W-:Y:S01]  /*5ae0*/  HMMA.16816.F32.BF16 R20, R8.reuse, R32, R40 ;  /* 0x000000200814723c */ /* 0x040fe20000041828 */
[----:B------:R3:W-:Y:S07]  /*5af0*/  MUFU.EX2 R225, R4 ;  /* 0x0000000400e17308 */ /* 0x0007ee0000000800 */
        /* <DEDUP_REMOVED lines=10> */
[----:B--2---:R-:W-:Y:S01]  /*5ba0*/  HMMA.16816.F32.BF16 R52, R8, R68, R64 ;  /* 0x000000440834723c */ /* 0x004fe20000041840 */
[----:B------:R-:W-:Y:S01]  /*5bb0*/  LDSM.16.MT88.4 R64, [R156+0xc800] ;  /* 0x00c800009c40783b */ /* 0x000fe20000004200 */
[----:B---3--:R-:W-:-:S06]  /*5bc0*/  FFMA.FTZ R4, R138, R0, -R5 ;  /* 0x000000008a047223 */ /* 0x008fcc0000010805 */
[----:B------:R-:W-:Y:S01]  /*5bd0*/  HMMA.16816.F32.BF16 R40, R8, R18, R12 ;  /* 0x000000120828723c */ /* 0x000fe2000004180c */
[----:B------:R-:W2:Y:S01]  /*5be0*/  LDSM.16.MT88.4 R12, [R38+0xc000] ;  /* 0x00c00000260c783b */ /* 0x000ea20000004200 */
[----:B-1----:R-:W-:-:S06]  /*5bf0*/  FFMA.FTZ R2, R108, R0, -R3 ;  /* 0x000000006c027223 */ /* 0x002fcc0000010803 */
[C---:B------:R-:W-:Y:S01]  /*5c00*/  HMMA.16816.F32.BF16 R68, R8.reuse, R70, R72 ;  /* 0x000000460844723c */ /* 0x040fe20000041848 */
[----:B------:R1:W3:Y:S07]  /*5c10*/  MUFU.EX2 R227, R2 ;  /* 0x0000000200e37308 */ /* 0x0002ee0000000800 */
[----:B------:R-:W-:Y:S01]  /*5c20*/  HMMA.16816.F32.BF16 R56, R8, R16, R48 ;  /* 0x000000100838723c */ /* 0x000fe20000041830 */
[----:B------:R-:W2:Y:S01]  /*5c30*/  LDSM.16.MT88.4 R48, [R156+0xc000] ;  /* 0x00c000009c30783b */ /* 0x000ea20000004200 */
[----:B-----5:R-:W-:-:S02]  /*5c40*/  F2FP.BF16.F32.PACK_AB R8, R233, R228 ;  /* 0x000000e4e908723e */ /* 0x020fc400000010ff */
[----:B------:R-:W-:Y:S01]  /*5c50*/  F2FP.BF16.F32.PACK_AB R9, R237, R235 ;  /* 0x000000ebed09723e */ /* 0x000fe200000010ff */
[----:B------:R-:W-:Y:S01]  /*5c60*/  LDSM.16.MT88.4 R16, [R148+0xc800] ;  /* 0x00c800009410783b */ /* 0x000fe20000004200 */
[----:B------:R-:W-:Y:S01]  /*5c70*/  F2FP.BF16.F32.PACK_AB R10, R236, R234 ;  /* 0x000000eaec0a723e */ /* 0x000fe200000010ff */
[----:B-1----:R-:W-:Y:S01]  /*5c80*/  FFMA.FTZ R2, R126, R0, -R3 ;  /* 0x000000007e027223 */ /* 0x002fe20000010803 */
[----:B---3--:R-:W-:-:S03]  /*5c90*/  F2FP.BF16.F32.PACK_AB R11, R227, R238 ;  /* 0x000000eee30b723e */ /* 0x008fc600000010ff */
[----:B------:R1:W-:Y:S04]  /*5ca0*/  MUFU.EX2 R221, R2 ;  /* 0x0000000200dd7308 */ /* 0x0003e80000000800 */
[C---:B------:R-:W-:Y:S01]  /*5cb0*/  HMMA.16816.F32.BF16 R60, R8.reuse, R24, R20 ;  /* 0x00000018083c723c */ /* 0x040fe20000041814 */
[----:B------:R-:W3:Y:S07]  /*5cc0*/  LDSM.16.MT88.4 R20, [R140+0xc800] ;  /* 0x00c800008c14783b */ /* 0x000eee0000004200 */
[----:B------:R-:W-:Y:S01]  /*5cd0*/  HMMA.16816.F32.BF16 R28, R8, R26, R28 ;  /* 0x0000001a081c723c */ /* 0x000fe2000004181c */
[----:B-1----:R-:W-:-:S04]  /*5ce0*/  FFMA.FTZ R2, R105, R0, -R3 ;  /* 0x0000000069027223 */ /* 0x002fc80000010803 */
[----:B------:R1:W-:Y:S03]  /*5cf0*/  MUFU.EX2 R180, R2 ;  /* 0x0000000200b47308 */ /* 0x0003e60000000800 */
[C---:B----4-:R-:W-:Y:S08]  /*5d00*/  HMMA.16816.F32.BF16 R24, R8.reuse, R44, R32 ;  /* 0x0000002c0818723c */ /* 0x050ff00000041820 */
[----:B--2---:R-:W-:Y:S01]  /*5d10*/  HMMA.16816.F32.BF16 R56, R8, R12, R56 ;  /* 0x0000000c0838723c */ /* 0x004fe20000041838 */
[----:B-1----:R-:W-:-:S02]  /*5d20*/  FFMA.FTZ R2, R174, R0, -R5 ;  /* 0x00000000ae027223 */ /* 0x002fc40000010805 */
[----:B------:R1:W-:Y:S05]  /*5d30*/  MUFU.EX2 R174, R4 ;  /* 0x0000000400ae7308 */ /* 0x0003ea0000000800 */
[C---:B------:R-:W-:Y:S01]  /*5d40*/  HMMA.16816.F32.BF16 R32, R8.reuse, R46, R76 ;  /* 0x0000002e0820723c */ /* 0x040fe2000004184c */
[----:B------:R2:W4:Y:S07]  /*5d50*/  MUFU.EX2 R173, R2 ;  /* 0x0000000200ad7308 */ /* 0x00052e0000000800 */
[----:B------:R-:W-:Y:S01]  /*5d60*/  HMMA.16816.F32.BF16 R52, R8, R48, R52 ;  /* 0x000000300834723c */ /* 0x000fe20000041834 */
[-CC-:B-1----:R-:W-:Y:S01]  /*5d70*/  FFMA.FTZ R4, R137, R0.reuse, -R3.reuse ;  /* 0x0000000089047223 */ /* 0x182fe20000010803 */
[----:B--2---:R-:W-:-:S06]  /*5d80*/  FFMA.FTZ R2, R119, R0, -R3 ;  /* 0x0000000077027223 */ /* 0x004fcc0000010803 */
[C---:B------:R-:W-:Y:S01]  /*5d90*/  HMMA.16816.F32.BF16 R68, R8.reuse, R50, R68 ;  /* 0x000000320844723c */ /* 0x040fe20000041844 */
[----:B------:R1:W-:Y:S04]  /*5da0*/  MUFU.EX2 R154, R4 ;  /* 0x00000004009a7308 */ /* 0x0003e80000000800 */
[----:B------:R-:W2:Y:S03]  /*5db0*/  MUFU.EX2 R168, R2 ;  /* 0x0000000200a87308 */ /* 0x000ea60000000800 */
[----:B------:R-:W-:Y:S01]  /*5dc0*/  HMMA.16816.F32.BF16 R12, R8, R14, R40 ;  /* 0x0000000e080c723c */ /* 0x000fe20000041828 */
[----:B------:R-:W5:Y:S01]  /*5dd0*/  LDSM.16.MT88.4 R40, [R38+0xc800] ;  /* 0x00c800002628783b */ /* 0x000f620000004200 */
[----:B----4-:R-:W-:-:S02]  /*5de0*/  F2FP.BF16.F32.PACK_AB R8, R173, R172 ;  /* 0x000000acad08723e */ /* 0x010fc400000010ff */
[----:B------:R-:W-:Y:S02]  /*5df0*/  F2FP.BF16.F32.PACK_AB R9, R225, R221 ;  /* 0x000000dde109723e */ /* 0x000fe400000010ff */
[----:B------:R-:W-:Y:S01]  /*5e00*/  F2FP.BF16.F32.PACK_AB R10, R174, R161 ;  /* 0x000000a1ae0a723e */ /* 0x000fe200000010ff */
[----:B-1----:R-:W-:Y:S01]  /*5e10*/  FFMA.FTZ R4, R179, R0, -R5 ;  /* 0x00000000b3047223 */ /* 0x002fe20000010805 */
[----:B------:R-:W-:Y:S02]  /*5e20*/  MOV R179, R104 ;  /* 0x0000006800b37202 */ /* 0x000fe40000000f00 */
[----:B--2---:R-:W-:Y:S01]  /*5e30*/  F2FP.BF16.F32.PACK_AB R11, R168, R180 ;  /* 0x000000b4a80b723e */ /* 0x004fe200000010ff */
[-C--:B------:R-:W-:Y:S01]  /*5e40*/  FFMA.FTZ R2, R141, R0.reuse, -R3 ;  /* 0x000000008d027223 */ /* 0x080fe20000010803 */
[----:B------:R1:W-:Y:S04]  /*5e50*/  MUFU.EX2 R137, R4 ;  /* 0x0000000400897308 */ /* 0x0003e80000000800 */
[----:B------:R2:W-:Y:S01]  /*5e60*/  MUFU.EX2 R151, R2 ;  /* 0x0000000200977308 */ /* 0x0005e20000000800 */
[C---:B---3--:R-:W-:Y:S08]  /*5e70*/  HMMA.16816.F32.BF16 R48, R8.reuse, R20, R60 ;  /* 0x000000140830723c */ /* 0x048ff0000004183c */
[----:B------:R-:W-:Y:S01]  /*5e80*/  HMMA.16816.F32.BF16 R44, R8, R22, R28 ;  /* 0x00000016082c723c */ /* 0x000fe2000004181c */
[----:B------:R-:W3:Y:S01]  /*5e90*/  LDSM.16.MT88.4 R20, [R140+0xd000] ;  /* 0x00d000008c14783b */ /* 0x000ee20000004200 */
[----:B-1----:R-:W-:-:S02]  /*5ea0*/  FFMA.FTZ R4, R145, R0, -R5 ;  /* 0x0000000091047223 */ /* 0x002fc40000010805 */
[----:B------:R1:W-:Y:S01]  /*5eb0*/  MUFU.EX2 R145, R6 ;  /* 0x0000000600917308 */ /* 0x0003e20000000800 */
[----:B--2---:R-:W-:-:S03]  /*5ec0*/  FFMA.FTZ R2, R114, R0, -R3 ;  /* 0x0000000072027223 */ /* 0x004fc60000010803 */
[C---:B------:R-:W-:Y:S01]  /*5ed0*/  HMMA.16816.F32.BF16 R28, R8.reuse, R16, R24 ;  /* 0x00000010081c723c */ /* 0x040fe20000041818 */
[----:B------:R2:W-:Y:S01]  /*5ee0*/  MUFU.EX2 R160, R2 ;  /* 0x0000000200a07308 */ /* 0x0005e20000000800 */
[----:B------:R-:W4:Y:S03]  /*5ef0*/  LDSM.16.MT88.4 R24, [R148+0xd000] ;  /* 0x00d000009418783b */ /* 0x000f260000004200 */
[----:B------:R5:W-:Y:S03]  /*5f00*/  MUFU.EX2 R157, R4 ;  /* 0x00000004009d7308 */ /* 0x000be60000000800 */
[----:B------:R-:W-:Y:S01]  /*5f10*/  HMMA.16816.F32.BF16 R60, R8, R64, R52 ;  /* 0x00000040083c723c */ /* 0x000fe20000041834 */
[----:B------:R-:W4:Y:S01]  /*5f20*/  LDSM.16.MT88.4 R52, [R156+0xd000] ;  /* 0x00d000009c34783b */ /* 0x000f220000004200 */
[----:B-1----:R-:W-:Y:S01]  /*5f30*/  FFMA.FTZ R6, R155, R0, -R5 ;  /* 0x000000009b067223 */ /* 0x002fe20000010805 */
[----:B------:R-:W-:-:S03]  /*5f40*/  MOV R155, R93 ;  /* 0x0000005d009b7202 */ /* 0x000fc60000000f00 */
[----:B------:R1:W-:Y:S01]  /*5f50*/  MUFU.EX2 R128, R6 ;  /* 0x0000000600807308 */ /* 0x0003e20000000800 */
[-C--:B--2---:R-:W-:Y:S01]  /*5f60*/  FFMA.FTZ R2, R176, R0.reuse, -R5 ;  /* 0x00000000b0027223 */ /* 0x084fe20000010805 */
[----:B------:R-:W-:Y:S01]  /*5f70*/  HMMA.16816.F32.BF16 R72, R8, R18, R32 ;  /* 0x000000120848723c */ /* 0x000fe20000041820 */
[----:B------:R-:W2:Y:S01]  /*5f80*/  LDSM.16.MT88.4 R16, [R38+0xd000] ;  /* 0x00d000002610783b */ /* 0x000ea20000004200 */
[----:B------:R-:W-:Y:S01]  /*5f90*/  MOV R176, R103 ;  /* 0x0000006700b07202 */ /* 0x000fe20000000f00 */
[----:B------:R3:W3:Y:S01]  /*5fa0*/  MUFU.EX2 R144, R2 ;  /* 0x0000000200907308 */ /* 0x0006e20000000800 */
[----:B-----5:R-:W-:Y:S01]  /*5fb0*/  FFMA.FTZ R4, R136, R0, -R3 ;  /* 0x0000000088047223 */ /* 0x020fe20000010803 */
[----:B------:R-:W-:-:S03]  /*5fc0*/  MOV R136, R125 ;  /* 0x0000007d00887202 */ /* 0x000fc60000000f00 */
[----:B------:R-:W-:Y:S01]  /*5fd0*/  HMMA.16816.F32.BF16 R64, R8, R66, R68 ;  /* 0x000000420840723c */ /* 0x000fe20000041844 */
[----:B------:R5:W-:Y:S01]  /*5fe0*/  MUFU.EX2 R142, R4 ;  /* 0x00000004008e7308 */ /* 0x000be20000000800 */
[----:B-1----:R-:W-:Y:S01]  /*5ff0*/  FFMA.FTZ R6, R170, R0, -R5 ;  /* 0x00000000aa067223 */ /* 0x002fe20000010805 */
[----:B------:R-:W-:-:S05]  /*6000*/  MOV R170, R122 ;  /* 0x0000007a00aa7202 */ /* 0x000fca0000000f00 */
[C---:B------:R-:W-:Y:S01]  /*6010*/  HMMA.16816.F32.BF16 R56, R8.reuse, R40, R56 ;  /* 0x000000280838723c */ /* 0x040fe20000041838 */
[-C--:B---3--:R-:W-:Y:S01]  /*6020*/  FFMA.FTZ R2, R118, R0.reuse, -R3 ;  /* 0x0000000076027223 */ /* 0x088fe20000010803 */
[----:B------:R1:W-:Y:S04]  /*6030*/  MUFU.EX2 R121, R6 ;  /* 0x0000000600797308 */ /* 0x0003e80000000800 */
[----:B------:R-:W3:Y:S01]  /*6040*/  MUFU.EX2 R138, R2 ;  /* 0x00000002008a7308 */ /* 0x000ee20000000800 */
[----:B-----5:R-:W-:Y:S01]  /*6050*/  FFMA.FTZ R4, R188, R0, -R5 ;  /* 0x00000000bc047223 */ /* 0x020fe20000010805 */
[----:B------:R-:W-:Y:S01]  /*6060*/  HMMA.16816.F32.BF16 R12, R8, R42, R12 ;  /* 0x0000002a080c723c */ /* 0x000fe2000004180c */
[----:B------:R-:W-:Y:S02]  /*6070*/  F2FP.BF16.F32.PACK_AB R8, R144, R137 ;  /* 0x000000899008723e */ /* 0x000fe400000010ff */
[----:B------:R-:W-:Y:S01]  /*6080*/  F2FP.BF16.F32.PACK_AB R9, R154, R151 ;  /* 0x000000979a09723e */ /* 0x000fe200000010ff */
[----:B------:R5:W-:Y:S01]  /*6090*/  MUFU.EX2 R129, R4 ;  /* 0x0000000400817308 */ /* 0x000be20000000800 */
[----:B------:R-:W-:-:S02]  /*60a0*/  F2FP.BF16.F32.PACK_AB R10, R157, R145 ;  /* 0x000000919d0a723e */ /* 0x000fc400000010ff */
[----:B------:R-:W-:Y:S01]  /*60b0*/  MOV R188, R89 ;  /* 0x0000005900bc7202 */ /* 0x000fe20000000f00 */
[----:B-1----:R-:W-:Y:S01]  /*60c0*/  FFMA.FTZ R6, R169, R0, -R5 ;  /* 0x00000000a9067223 */ /* 0x002fe20000010805 */
[----:B---3--:R-:W-:Y:S01]  /*60d0*/  F2FP.BF16.F32.PACK_AB R11, R138, R160 ;  /* 0x000000a08a0b723e */ /* 0x008fe200000010ff */
        /* <DEDUP_REMOVED lines=9> */
[----:B------:R-:W2:Y:S01]  /*6170*/  LDSM.16.MT88.4 R20, [R148+0xd800] ;  /* 0x00d800009414783b */ /* 0x000ea20000004200 */
[-C--:B-1----:R-:W-:Y:S01]  /*6180*/  FFMA.FTZ R6, R177, R0.reuse, -R5 ;  /* 0x00000000b1067223 */ /* 0x082fe20000010805 */
[----:B---3--:R-:W-:-:S05]  /*6190*/  FFMA.FTZ R2, R113, R0, -R3 ;  /* 0x0000000071027223 */ /* 0x008fca0000010803 */
[----:B----4-:R-:W-:Y:S01]  /*61a0*/  HMMA.16816.F32.BF16 R32, R8, R24, R28 ;  /* 0x000000180820723c */ /* 0x010fe2000004181c */
[----:B------:R1:W-:Y:S01]  /*61b0*/  MUFU.EX2 R141, R2 ;  /* 0x00000002008d7308 */ /* 0x0003e20000000800 */
[----:B------:R-:W3:Y:S01]  /*61c0*/  LDSM.16.MT88.4 R28, [R140+0xd800] ;  /* 0x00d800008c1c783b */ /* 0x000ee20000004200 */
[----:B-----5:R-:W-:Y:S01]  /*61d0*/  FFMA.FTZ R4, R149, R0, -R3 ;  /* 0x0000000095047223 */ /* 0x020fe20000010803 */
[----:B------:R-:W-:-:S04]  /*61e0*/  MOV R149, R99 ;  /* 0x0000006300957202 */ /* 0x000fc80000000f00 */
[----:B------:R-:W-:Y:S01]  /*61f0*/  HMMA.16816.F32.BF16 R24, R8, R26, R72 ;  /* 0x0000001a0818723c */ /* 0x000fe20000041848 */
[----:B-1----:R-:W-:-:S07]  /*6200*/  FFMA.FTZ R2, R182, R0, -R5 ;  /* 0x00000000b6027223 */ /* 0x002fce0000010805 */
[C---:B------:R-:W-:Y:S01]  /*6210*/  HMMA.16816.F32.BF16 R40, R8.reuse, R52, R60 ;  /* 0x000000340828723c */ /* 0x040fe2000004183c */
[----:B------:R-:W1:Y:S01]  /*6220*/  LDSM.16.MT88.4 R60, [R156+0xd800] ;  /* 0x00d800009c3c783b */ /* 0x000e620000004200 */
[----:B------:R-:W-:Y:S01]  /*6230*/  MOV R182, R95 ;  /* 0x0000005f00b67202 */ /* 0x000fe20000000f00 */
[----:B------:R4:W5:Y:S05]  /*6240*/  MUFU.EX2 R131, R2 ;  /* 0x0000000200837308 */ /* 0x00096a0000000800 */
[C---:B------:R-:W-:Y:S08]  /*6250*/  HMMA.16816.F32.BF16 R64, R8.reuse, R54, R64 ;  /* 0x000000360840723c */ /* 0x040ff00000041840 */
[----:B--2---:R-:W-:Y:S01]  /*6260*/  HMMA.16816.F32.BF16 R52, R8, R16, R56 ;  /* 0x000000100834723c */ /* 0x004fe20000041838 */
[----:B----4-:R-:W-:Y:S01]  /*6270*/  FFMA.FTZ R2, R133, R0, -R3 ;  /* 0x0000000085027223 */ /* 0x010fe20000010803 */
[----:B------:R-:W-:-:S03]  /*6280*/  MOV R133, R92 ;  /* 0x0000005c00857202 */ /* 0x000fc60000000f00 */
[----:B------:R-:W2:Y:S03]  /*6290*/  MUFU.EX2 R127, R2 ;  /* 0x00000002007f7308 */ /* 0x000ea60000000800 */
[----:B------:R-:W-:Y:S01]  /*62a0*/  HMMA.16816.F32.BF16 R12, R8, R18, R12 ;  /* 0x00000012080c723c */ /* 0x000fe2000004180c */
[----:B------:R-:W4:Y:S01]  /*62b0*/  LDSM.16.MT88.4 R16, [R38+0xd800] ;  /* 0x00d800002610783b */ /* 0x000f220000004200 */
[----:B-----5:R-:W-:Y:S02]  /*62c0*/  F2FP.BF16.F32.PACK_AB R8, R131, R129 ;  /* 0x000000818308723e */ /* 0x020fe400000010ff */
[----:B------:R-:W-:Y:S02]  /*62d0*/  F2FP.BF16.F32.PACK_AB R9, R142, R143 ;  /* 0x0000008f8e09723e */ /* 0x000fe400000010ff */
[----:B------:R-:W-:Y:S02]  /*62e0*/  F2FP.BF16.F32.PACK_AB R10, R130, R128 ;  /* 0x00000080820a723e */ /* 0x000fe400000010ff */
[----:B--2---:R-:W-:Y:S01]  /*62f0*/  F2FP.BF16.F32.PACK_AB R11, R127, R141 ;  /* 0x0000008d7f0b723e */ /* 0x004fe200000010ff */
[----:B------:R-:W-:Y:S01]  /*6300*/  FFMA.FTZ R2, R153, R0, -R3 ;  /* 0x0000000099027223 */ /* 0x000fe20000010803 */
[----:B------:R-:W-:-:S03]  /*6310*/  MOV R153, R91 ;  /* 0x0000005b00997202 */ /* 0x000fc60000000f00 */
[----:B------:R2:W-:Y:S02]  /*6320*/  MUFU.EX2 R124, R2 ;  /* 0x00000002007c7308 */ /* 0x0005e40000000800 */
[C---:B------:R-:W-:Y:S08]  /*6330*/  HMMA.16816.F32.BF16 R32, R8.reuse, R20, R32 ;  /* 0x000000140820723c */ /* 0x040ff00000041820 */
[----:B------:R-:W-:Y:S01]  /*6340*/  HMMA.16816.F32.BF16 R72, R8, R22, R24 ;  /* 0x000000160848723c */ /* 0x000fe20000041818 */
[----:B------:R-:W5:Y:S01]  /*6350*/  LDSM.16.MT88.4 R20, [R140+0xe000] ;  /* 0x00e000008c14783b */ /* 0x000f620000004200 */
[----:B--2---:R-:W-:-:S03]  /*6360*/  FFMA.FTZ R2, R123, R0, -R3 ;  /* 0x000000007b027223 */ /* 0x004fc60000010803 */
[----:B------:R-:W2:Y:S01]  /*6370*/  LDSM.16.MT88.4 R24, [R148+0xe000] ;  /* 0x00e000009418783b */ /* 0x000ea20000004200 */
[----:B------:R1:W-:Y:S02]  /*6380*/  MUFU.EX2 R123, R4 ;  /* 0x00000004007b7308 */ /* 0x0003e40000000800 */
[C---:B---3--:R-:W-:Y:S02]  /*6390*/  HMMA.16816.F32.BF16 R48, R8.reuse, R28, R48 ;  /* 0x0000001c0830723c */ /* 0x048fe40000041830 */
[----:B------:R3:W-:Y:S06]  /*63a0*/  MUFU.EX2 R126, R2 ;  /* 0x00000002007e7308 */ /* 0x0007ec0000000800 */
[----:B------:R-:W-:Y:S01]  /*63b0*/  HMMA.16816.F32.BF16 R28, R8, R30, R44 ;  /* 0x0000001e081c723c */ /* 0x000fe2000004182c */
[----:B------:R-:W2:Y:S01]  /*63c0*/  LDSM.16.MT88.4 R44, [R156+0xe000] ;  /* 0x00e000009c2c783b */ /* 0x000ea20000004200 */
[----:B-1----:R-:W-:Y:S01]  /*63d0*/  FFMA.FTZ R4, R187, R0, -R5 ;  /* 0x00000000bb047223 */ /* 0x002fe20000010805 */
[----:B------:R-:W-:-:S02]  /*63e0*/  MOV R187, R107 ;  /* 0x0000006b00bb7202 */ /* 0x000fc40000000f00 */
[----:B------:R1:W-:Y:S01]  /*63f0*/  MUFU.EX2 R107, R6 ;  /* 0x00000006006b7308 */ /* 0x0003e20000000800 */
[--C-:B---3--:R-:W-:Y:S02]  /*6400*/  FFMA.FTZ R2, R186, R0, -R5.reuse ;  /* 0x00000000ba027223 */ /* 0x108fe40000010805 */
[C---:B------:R-:W-:Y:S01]  /*6410*/  HMMA.16816.F32.BF16 R40, R8.reuse, R60, R40 ;  /* 0x0000003c0828723c */ /* 0x040fe20000041828 */
[----:B------:R-:W-:Y:S01]  /*6420*/  MOV R186, R112 ;  /* 0x0000007000ba7202 */ /* 0x000fe20000000f00 */
[----:B------:R3:W-:Y:S04]  /*6430*/  MUFU.EX2 R120, R4 ;  /* 0x0000000400787308 */ /* 0x0007e80000000800 */
[----:B------:R5:W5:Y:S02]  /*6440*/  MUFU.EX2 R122, R2 ;  /* 0x00000002007a7308 */ /* 0x000b640000000800 */
[----:B------:R-:W-:Y:S01]  /*6450*/  HMMA.16816.F32.BF16 R68, R8, R62, R64 ;  /* 0x0000003e0844723c */ /* 0x000fe20000041840 */
[----:B------:R-:W-:Y:S01]  /*6460*/  LDSM.16.MT88.4 R64, [R156+0xe800] ;  /* 0x00e800009c40783b */ /* 0x000fe20000004200 */
[-CC-:B-1----:R-:W-:Y:S01]  /*6470*/  FFMA.FTZ R6, R183, R0.reuse, -R5.reuse ;  /* 0x00000000b7067223 */ /* 0x182fe20000010805 */
[----:B---3--:R-:W-:-:S05]  /*6480*/  FFMA.FTZ R4, R158, R0, -R5 ;  /* 0x000000009e047223 */ /* 0x008fca0000010805 */
[----:B----4-:R-:W-:Y:S01]  /*6490*/  HMMA.16816.F32.BF16 R60, R8, R16, R52 ;  /* 0x00000010083c723c */ /* 0x010fe20000041834 */
[----:B------:R-:W-:Y:S01]  /*64a0*/  MOV R158, R94 ;  /* 0x0000005e009e7202 */ /* 0x000fe20000000f00 */
[----:B-----5:R-:W-:Y:S01]  /*64b0*/  FFMA.FTZ R2, R132, R0, -R3 ;  /* 0x0000000084027223 */ /* 0x020fe20000010803 */
[----:B------:R-:W1:Y:S01]  /*64c0*/  MUFU.EX2 R125, R4 ;  /* 0x00000004007d7308 */ /* 0x000e620000000800 */
[----:B------:R-:W-:-:S03]  /*64d0*/  MOV R132, R101 ;  /* 0x0000006500847202 */ /* 0x000fc60000000f00 */
[----:B------:R-:W3:Y:S01]  /*64e0*/  MUFU.EX2 R119, R2 ;  /* 0x0000000200777308 */ /* 0x000ee20000000800 */
[----:B------:R-:W-:Y:S01]  /*64f0*/  HMMA.16816.F32.BF16 R12, R8, R18, R12 ;  /* 0x00000012080c723c */ /* 0x000fe2000004180c */
[----:B------:R-:W-:Y:S01]  /*6500*/  F2FP.BF16.F32.PACK_AB R8, R122, R120 ;  /* 0x000000787a08723e */ /* 0x000fe200000010ff */
[----:B------:R-:W4:Y:S01]  /*6510*/  LDSM.16.MT88.4 R16, [R38+0xe000] ;  /* 0x00e000002610783b */ /* 0x000f220000004200 */
[----:B------:R-:W-:Y:S01]  /*6520*/  F2FP.BF16.F32.PACK_AB R9, R123, R124 ;  /* 0x0000007c7b09723e */ /* 0x000fe200000010ff */
[----:B------:R-:W-:Y:S01]  /*6530*/  FADD.FTZ R7, R132, R7 ;  /* 0x0000000784077221 */ /* 0x000fe20000010000 */
[----:B-1----:R-:W-:Y:S01]  /*6540*/  F2FP.BF16.F32.PACK_AB R10, R125, R121 ;  /* 0x000000797d0a723e */ /* 0x002fe200000010ff */
[--C-:B------:R-:W-:Y:S01]  /*6550*/  FFMA.FTZ R4, R147, R0, -R3.reuse ;  /* 0x0000000093047223 */ /* 0x100fe20000010803 */
[----:B------:R-:W-:Y:S02]  /*6560*/  MOV R147, R88 ;  /* 0x0000005800937202 */ /* 0x000fe40000000f00 */
[----:B---3--:R-:W-:Y:S01]  /*6570*/  F2FP.BF16.F32.PACK_AB R11, R119, R126 ;  /* 0x0000007e770b723e */ /* 0x008fe200000010ff */
[----:B------:R-:W-:Y:S01]  /*6580*/  FFMA.FTZ R2, R152, R0, -R3 ;  /* 0x0000000098027223 */ /* 0x000fe20000010803 */
[----:B------:R1:W-:Y:S01]  /*6590*/  MUFU.EX2 R117, R4 ;  /* 0x0000000400757308 */ /* 0x0003e20000000800 */
[----:B------:R-:W-:-:S03]  /*65a0*/  MOV R152, R96 ;  /* 0x0000006000987202 */ /* 0x000fc60000000f00 */
[----:B------:R3:W-:Y:S01]  /*65b0*/  MUFU.EX2 R116, R2 ;  /* 0x0000000200747308 */ /* 0x0007e20000000800 */
[C---:B------:R-:W-:Y:S03]  /*65c0*/  HMMA.16816.F32.BF16 R56, R8.reuse, R20, R48 ;  /* 0x000000140838723c */ /* 0x040fe60000041830 */
[----:B------:R5:W-:Y:S05]  /*65d0*/  MUFU.EX2 R96, R6 ;  /* 0x0000000600607308 */ /* 0x000bea0000000800 */
[----:B--2---:R-:W-:Y:S01]  /*65e0*/  HMMA.16816.F32.BF16 R48, R8, R24, R32 ;  /* 0x000000180830723c */ /* 0x004fe20000041820 */
[----:B------:R-:W2:Y:S01]  /*65f0*/  LDSM.16.MT88.4 R32, [R148+0xe800] ;  /* 0x00e800009420783b */ /* 0x000ea20000004200 */
[-C--:B-1----:R-:W-:Y:S01]  /*6600*/  FFMA.FTZ R4, R195, R0.reuse, -R5 ;  /* 0x00000000c3047223 */ /* 0x082fe20000010805 */
[----:B------:R-:W-:Y:S01]  /*6610*/  MOV R195, R83 ;  /* 0x0000005300c37202 */ /* 0x000fe20000000f00 */
[----:B---3--:R-:W-:-:S02]  /*6620*/  FFMA.FTZ R2, R84, R0, -R3 ;  /* 0x0000000054027223 */ /* 0x008fc40000010803 */
[----:B------:R1:W-:Y:S02]  /*6630*/  MUFU.EX2 R112, R4 ;  /* 0x0000000400707308 */ /* 0x0003e40000000800 */
[----:B------:R-:W-:Y:S01]  /*6640*/  HMMA.16816.F32.BF16 R52, R8, R22, R28 ;  /* 0x000000160834723c */ /* 0x000fe2000004181c */
[----:B------:R-:W3:Y:S01]  /*6650*/  LDSM.16.MT88.4 R28, [R140+0xe800] ;  /* 0x00e800008c1c783b */ /* 0x000ee20000004200 */
[----:B------:R4:W-:Y:S01]  /*6660*/  MUFU.EX2 R115, R2 ;  /* 0x0000000200737308 */ /* 0x0009e20000000800 */
[----:B-----5:R-:W-:-:S04]  /*6670*/  FFMA.FTZ R6, R196, R0, -R5 ;  /* 0x00000000c4067223 */ /* 0x020fc80000010805 */
[----:B------:R5:W-:Y:S01]  /*6680*/  MUFU.EX2 R90, R6 ;  /* 0x00000006005a7308 */ /* 0x000be20000000800 */
[----:B------:R-:W-:Y:S01]  /*6690*/  HMMA.16816.F32.BF16 R24, R8, R26, R72 ;  /* 0x0000001a0818723c */ /* 0x000fe20000041848 */
[-CC-:B-1----:R-:W-:Y:S01]  /*66a0*/  FFMA.FTZ R4, R164, R0.reuse, -R5.reuse ;  /* 0x00000000a4047223 */ /* 0x182fe20000010805 */
[----:B----4-:R-:W-:-:S03]  /*66b0*/  FFMA.FTZ R2, R189, R0, -R5 ;  /* 0x00000000bd027223 */ /* 0x010fc60000010805 */
[----:B------:R1:W-:Y:S03]  /*66c0*/  MUFU.EX2 R118, R4 ;  /* 0x0000000400767308 */ /* 0x0003e60000000800 */
[----:B------:R-:W-:Y:S01]  /*66d0*/  HMMA.16816.F32.BF16 R40, R8, R44, R40 ;  /* 0x0000002c0828723c */ /* 0x000fe20000041828 */
[----:B------:R4:W2:Y:S01]  /*66e0*/  MUFU.EX2 R113, R2 ;  /* 0x0000000200717308 */ /* 0x0008a20000000800 */
[----:B-----5:R-:W-:-:S06]  /*66f0*/  FFMA.FTZ R6, R197, R0, -R5 ;  /* 0x00000000c5067223 */ /* 0x020fcc0000010805 */
[----:B------:R-:W-:Y:S01]  /*6700*/  HMMA.16816.F32.BF16 R68, R8, R46, R68 ;  /* 0x0000002e0844723c */ /* 0x000fe20000041844 */
[----:B------:R-:W-:Y:S01]  /*6710*/  MUFU.EX2 R82, R6 ;  /* 0x0000000600527308 */ /* 0x000fe20000000800 */
[----:B-1----:R-:W-:-:S06]  /*6720*/  FFMA.FTZ R4, R163, R0, -R3 ;  /* 0x00000000a3047223 */ /* 0x002fcc0000010803 */
[C---:B------:R-:W-:Y:S01]  /*6730*/  HMMA.16816.F32.BF16 R44, R8.reuse, R16, R60 ;  /* 0x00000010082c723c */ /* 0x040fe2000004183c */
[----:B----4-:R-:W-:Y:S01]  /*6740*/  FFMA.FTZ R2, R146, R0, -R3 ;  /* 0x0000000092027223 */ /* 0x010fe20000010803 */
[----:B------:R1:W-:Y:S04]  /*6750*/  MUFU.EX2 R108, R4 ;  /* 0x00000004006c7308 */ /* 0x0003e80000000800 */
[----:B------:R4:W5:Y:S02]  /*6760*/  MUFU.EX2 R111, R2 ;  /* 0x00000002006f7308 */ /* 0x0009640000000800 */
[----:B------:R-:W-:Y:S01]  /*6770*/  HMMA.16816.F32.BF16 R12, R8, R18, R12 ;  /* 0x00000012080c723c */ /* 0x000fe2000004180c */
[----:B------:R-:W3:Y:S01]  /*6780*/  LDSM.16.MT88.4 R16, [R38+0xe800] ;  /* 0x00e800002610783b */ /* 0x000ee20000004200 */
[----:B--2---:R-:W-:-:S02]  /*6790*/  F2FP.BF16.F32.PACK_AB R8, R113, R112 ;  /* 0x000000707108723e */ /* 0x004fc400000010ff */
[----:B------:R-:W-:Y:S02]  /*67a0*/  F2FP.BF16.F32.PACK_AB R9, R117, R116 ;  /* 0x000000747509723e */ /* 0x000fe400000010ff */
[----:B------:R-:W-:Y:S01]  /*67b0*/  F2FP.BF16.F32.PACK_AB R10, R118, R114 ;  /* 0x00000072760a723e */ /* 0x000fe200000010ff */
[-C--:B-1----:R-:W-:Y:S01]  /*67c0*/  FFMA.FTZ R4, R194, R0.reuse, -R5 ;  /* 0x00000000c2047223 */ /* 0x082fe20000010805 */
[-C--:B----4-:R-:W-:Y:S01]  /*67d0*/  FFMA.FTZ R2, R167, R0.reuse, -R3 ;  /* 0x00000000a7027223 */ /* 0x090fe20000010803 */
[----:B-----5:R-:W-:Y:S02]  /*67e0*/  F2FP.BF16.F32.PACK_AB R11, R111, R115 ;  /* 0x000000736f0b723e */ /* 0x020fe400000010ff */
[----:B------:R1:W-:Y:S04]  /*67f0*/  MUFU.EX2 R103, R4 ;  /* 0x0000000400677308 */ /* 0x0003e80000000800 */
[----:B------:R2:W-:Y:S01]  /*6800*/  MUFU.EX2 R105, R2 ;  /* 0x0000000200697308 */ /* 0x0005e20000000800 */
[----:B------:R-:W-:Y:S01]  /*6810*/  HMMA.16816.F32.BF16 R76, R8, R34, R24 ;  /* 0x00000022084c723c */ /* 0x000fe20000041818 */
[----:B------:R-:W4:Y:S01]  /*6820*/  LDSM.16.MT88.4 R24, [R140+0xf000] ;  /* 0x00f000008c18783b */ /* 0x000f220000004200 */
[----:B-1----:R-:W-:-:S06]  /*6830*/  FFMA.FTZ R4, R171, R0, -R5 ;  /* 0x00000000ab047223 */ /* 0x002fcc0000010805 */
[C---:B---3--:R-:W-:Y:S01]  /*6840*/  HMMA.16816.F32.BF16 R20, R8.reuse, R28, R56 ;  /* 0x0000001c0814723c */ /* 0x048fe20000041838 */
[-CC-:B--2---:R-:W-:Y:S01]  /*6850*/  FFMA.FTZ R2, R86, R0.reuse, -R3.reuse ;  /* 0x0000000056027223 */ /* 0x184fe20000010803 */
[----:B------:R1:W-:Y:S04]  /*6860*/  MUFU.EX2 R109, R4 ;  /* 0x00000004006d7308 */ /* 0x0003e80000000800 */
[----:B------:R2:W-:Y:S02]  /*6870*/  MUFU.EX2 R110, R2 ;  /* 0x00000002006e7308 */ /* 0x0005e40000000800 */
[C---:B------:R-:W-:Y:S01]  /*6880*/  HMMA.16816.F32.BF16 R56, R8.reuse, R30, R52 ;  /* 0x0000001e0838723c */ /* 0x040fe20000041834 */
[----:B------:R-:W-:Y:S07]  /*6890*/  LDSM.16.MT88.4 R52, [R156+0xf000] ;  /* 0x00f000009c34783b */ /* 0x000fee0000004200 */
[----:B------:R-:W-:Y:S01]  /*68a0*/  HMMA.16816.F32.BF16 R28, R8, R32, R48 ;  /* 0x00000020081c723c */ /* 0x000fe20000041830 */
[----:B------:R-:W3:Y:S01]  /*68b0*/  LDSM.16.MT88.4 R48, [R148+0xf000] ;  /* 0x00f000009430783b */ /* 0x000ee20000004200 */
        /* <DEDUP_REMOVED lines=18> */
[--C-:B--2---:R-:W-:Y:S01]  /*69e0*/  FFMA.FTZ R2, R166, R0, -R3.reuse ;  /* 0x00000000a6027223 */ /* 0x104fe20000010803 */
[----:B----4-:R-:W-:Y:S02]  /*69f0*/  F2FP.BF16.F32.PACK_AB R11, R104, R110 ;  /* 0x0000006e680b723e */ /* 0x010fe400000010ff */
[----:B------:R1:W-:Y:S04]  /*6a00*/  MUFU.EX2 R99, R4 ;  /* 0x0000000400637308 */ /* 0x0003e80000000800 */
[----:B------:R2:W-:Y:S01]  /*6a10*/  MUFU.EX2 R98, R2 ;  /* 0x0000000200627308 */ /* 0x0005e20000000800 */
[C---:B------:R-:W-:Y:S08]  /*6a20*/  HMMA.16816.F32.BF16 R40, R8.reuse, R24, R20 ;  /* 0x000000180828723c */ /* 0x040ff00000041814 */
[----:B------:R-:W-:Y:S01]  /*6a30*/  HMMA.16816.F32.BF16 R32, R8, R26, R56 ;  /* 0x0000001a0820723c */ /* 0x000fe20000041838 */
[----:B------:R-:W4:Y:S01]  /*6a40*/  LDSM.16.MT88.4 R24, [R140+0xf800] ;  /* 0x00f800008c18783b */ /* 0x000f220000004200 */
[-CC-:B-1----:R-:W-:Y:S01]  /*6a50*/  FFMA.FTZ R4, R181, R0.reuse, -R3.reuse ;  /* 0x00000000b5047223 */ /* 0x182fe20000010803 */
[----:B--2---:R-:W-:-:S03]  /*6a60*/  FFMA.FTZ R2, R85, R0, -R3 ;  /* 0x0000000055027223 */ /* 0x004fc60000010803 */
[----:B------:R1:W-:Y:S02]  /*6a70*/  MUFU.EX2 R93, R4 ;  /* 0x00000004005d7308 */ /* 0x0003e40000000800 */
[C---:B---3--:R-:W-:Y:S02]  /*6a80*/  HMMA.16816.F32.BF16 R28, R8.reuse, R48, R28 ;  /* 0x00000030081c723c */ /* 0x048fe4000004181c */
        /* <DEDUP_REMOVED lines=172> */
[----:B------:R-:W-:Y:S01]  /*7550*/  MUFU.EX2 R15, R7 ;  /* 0x00000007000f7308 */ /* 0x000fe20000000800 */
[----:B------:R-:W-:Y:S01]  /*7560*/  LDSM.16.MT88.4 R148, [R148+0x11800] ;  /* 0x011800009494783b */ /* 0x000fe20000004200 */
[----:B------:R-:W-:Y:S01]  /*7570*/  FADD.FTZ R2, R141, R2 ;  /* 0x000000028d027221 */ /* 0x000fe20000010000 */
[----:B------:R-:W-:Y:S01]  /*7580*/  FADD.FTZ R4, R128, R4 ;  /* 0x0000000480047221 */ /* 0x000fe20000010000 */
[----:B------:R-:W-:Y:S01]  /*7590*/  MUFU.EX2 R13, R13 ;  /* 0x0000000d000d7308 */ /* 0x000fe20000000800 */
[C---:B-1----:R-:W-:Y:S01]  /*75a0*/  HMMA.16816.F32.BF16 R136, R8.reuse, R16, R60 ;  /* 0x000000100888723c */ /* 0x042fe2000004183c */
[----:B------:R-:W-:Y:S01]  /*75b0*/  FADD.FTZ R2, R127, R2 ;  /* 0x000000027f027221 */ /* 0x000fe20000010000 */
[----:B------:R-:W-:Y:S01]  /*75c0*/  FADD.FTZ R4, R130, R4 ;  /* 0x0000000482047221 */ /* 0x000fe20000010000 */
[----:B--2---:R-:W-:Y:S01]  /*75d0*/  FFMA.FTZ R12, R216, R0, -R5 ;  /* 0x00000000d80c7223 */ /* 0x004fe20000010805 */
[----:B------:R-:W-:Y:S01]  /*75e0*/  LDSM.16.MT88.4 R140, [R140+0x11800] ;  /* 0x011800008c8c783b */ /* 0x000fe20000004200 */
[----:B------:R-:W-:Y:S01]  /*75f0*/  FADD.FTZ R2, R124, R2 ;  /* 0x000000027c027221 */ /* 0x000fe20000010000 */
[----:B------:R-:W-:Y:S01]  /*7600*/  FADD.FTZ R4, R120, R4 ;  /* 0x0000000478047221 */ /* 0x000fe20000010000 */
[----:B------:R-:W1:Y:S01]  /*7610*/  MUFU.EX2 R14, R12 ;  /* 0x0000000c000e7308 */ /* 0x000e620000000800 */
[C---:B------:R-:W-:Y:S01]  /*7620*/  HMMA.16816.F32.BF16 R32, R8.reuse, R18, R56 ;  /* 0x000000120820723c */ /* 0x040fe20000041838 */
[----:B------:R-:W-:Y:S01]  /*7630*/  FADD.FTZ R2, R123, R2 ;  /* 0x000000027b027221 */ /* 0x000fe20000010000 */
[----:B------:R-:W-:Y:S01]  /*7640*/  FADD.FTZ R4, R122, R4 ;  /* 0x000000047a047221 */ /* 0x000fe20000010000 */
[----:B------:R-:W2:Y:S01]  /*7650*/  LDSM.16.MT88.4 R16, [R38+0x11000] ;  /* 0x011000002610783b */ /* 0x000ea20000004200 */
[----:B------:R4:W5:Y:S01]  /*7660*/  MUFU.EX2 R12, R3 ;  /* 0x00000003000c7308 */ /* 0x0009620000000800 */
[----:B------:R-:W-:Y:S01]  /*7670*/  FADD.FTZ R2, R126, R2 ;  /* 0x000000027e027221 */ /* 0x000fe20000010000 */
[----:B------:R-:W-:Y:S01]  /*7680*/  FADD.FTZ R4, R121, R4 ;  /* 0x0000000479047221 */ /* 0x000fe20000010000 */
[----:B------:R-:W2:Y:S01]  /*7690*/  LDSM.16.MT88.4 R156, [R156+0x11800] ;  /* 0x011800009c9c783b */ /* 0x000ea20000004200 */
[----:B------:R-:W-:Y:S01]  /*76a0*/  HMMA.16816.F32.BF16 R40, R8, R20, R40 ;  /* 0x000000140828723c */ /* 0x000fe20000041828 */
[----:B------:R-:W-:Y:S01]  /*76b0*/  FADD.FTZ R2, R119, R2 ;  /* 0x0000000277027221 */ /* 0x000fe20000010000 */
[----:B------:R-:W-:Y:S01]  /*76c0*/  FADD.FTZ R4, R125, R4 ;  /* 0x000000047d047221 */ /* 0x000fe20000010000 */
[----:B---3--:R-:W-:-:S02]  /*76d0*/  F2FP.BF16.F32.PACK_AB R165, R49, R50 ;  /* 0x0000003231a5723e */ /* 0x008fc400000010ff */
[----:B------:R-:W-:Y:S01]  /*76e0*/  FADD.FTZ R2, R116, R2 ;  /* 0x0000000274027221 */ /* 0x000fe20000010000 */
[----:B------:R-:W-:Y:S01]  /*76f0*/  FADD.FTZ R4, R112, R4 ;  /* 0x0000000470047221 */ /* 0x000fe20000010000 */
[----:B-1----:R-:W-:Y:S01]  /*7700*/  F2FP.BF16.F32.PACK_AB R166, R13, R14 ;  /* 0x0000000e0da6723e */ /* 0x002fe200000010ff */
[----:B------:R-:W-:Y:S01]  /*7710*/  HMMA.16816.F32.BF16 R20, R8, R22, R68 ;  /* 0x000000160814723c */ /* 0x000fe20000041844 */
[----:B------:R-:W-:Y:S01]  /*7720*/  FADD.FTZ R2, R117, R2 ;  /* 0x0000000275027221 */ /* 0x000fe20000010000 */
[----:B------:R-:W-:Y:S01]  /*7730*/  FADD.FTZ R4, R113, R4 ;  /* 0x0000000471047221 */ /* 0x000fe20000010000 */
[----:B----4-:R-:W-:Y:S02]  /*7740*/  IADD3 R3, PT, PT, R214, -0x2, RZ ;  /* 0xfffffffed6037810 */ /* 0x010fe40007ffe0ff */
[----:B------:R-:W-:Y:S01]  /*7750*/  FADD.FTZ R6, R115, R2 ;  /* 0x0000000273067221 */ /* 0x000fe20000010000 */
[----:B------:R-:W-:Y:S01]  /*7760*/  FFMA.FTZ R2, R219, R0, -R5 ;  /* 0x00000000db027223 */ /* 0x000fe20000010805 */
[----:B------:R-:W-:Y:S01]  /*7770*/  FADD.FTZ R4, R114, R4 ;  /* 0x0000000472047221 */ /* 0x000fe20000010000 */
[----:B------:R-:W-:-:S02]  /*7780*/  ISETP.GE.AND P0, PT, R3, R179, PT ;  /* 0x000000b30300720c */ /* 0x000fc40003f06270 */
[----:B------:R1:W3:Y:S01]  /*7790*/  MUFU.EX2 R39, R2 ;  /* 0x0000000200277308 */ /* 0x0002e20000000800 */
[----:B------:R-:W-:Y:S01]  /*77a0*/  FADD.FTZ R5, R118, R4 ;  /* 0x0000000476057221 */ /* 0x000fe20000010000 */
[----:B-----5:R-:W-:Y:S01]  /*77b0*/  F2FP.BF16.F32.PACK_AB R167, R12, R48 ;  /* 0x000000300ca7723e */ /* 0x020fe200000010ff */
[----:B-1----:R-:W-:Y:S01]  /*77c0*/  FADD.FTZ R2, R111, R6 ;  /* 0x000000066f027221 */ /* 0x002fe20000010000 */
[----:B---3--:R-:W-:Y:S01]  /*77d0*/  F2FP.BF16.F32.PACK_AB R164, R15, R39 ;  /* 0x000000270fa4723e */ /* 0x008fe200000010ff */
[----:B--2---:R-:W-:Y:S02]  /*77e0*/  HMMA.16816.F32.BF16 R28, R8, R16, R28 ;  /* 0x00000010081c723c */ /* 0x004fe4000004181c */
        /* <DEDUP_REMOVED lines=68> */
[----:B--2---:R-:W-:-:S04]  /*7c30*/  ISETP.NE.U32.AND P1, PT, R186, RZ, PT ;  /* 0x000000ffba00720c */ /* 0x004fc80003f25070 */
[----:B-1----:R-:W-:-:S13]  /*7c40*/  ISETP.NE.AND.EX P1, PT, R187, RZ, PT, P1 ;  /* 0x000000ffbb00720c */ /* 0x002fda0003f25310 */
.L_x_4936:
        /* <DEDUP_REMOVED lines=86> */
.L_x_4931:
[----:B------:R-:W-:Y:S05]  /*81b0*/  BSYNC.RECONVERGENT B0 ;  /* 0x0000000000007941 */ /* 0x000fea0003800200 */
.L_x_4930:
[----:B------:R-:W3:Y:S01]  /*81c0*/  LDL R2, [R1+0x10] ;  /* 0x0000100001027983 */ /* 0x000ee20000100800 */
[----:B------:R-:W4:Y:S01]  /*81d0*/  S2UR UR6, SR_CgaCtaId ;  /* 0x00000000000679c3 */ /* 0x000f220000008800 */
[C---:B------:R-:W-:Y:S01]  /*81e0*/  SHF.L.U32 R3, R226.reuse, 0x3, RZ ;  /* 0x00000003e2037819 */ /* 0x040fe200000006ff */
[----:B------:R-:W-:Y:S01]  /*81f0*/  UMOV UR7, 0x400 ;  /* 0x0000040000077882 */ /* 0x000fe20000000000 */
[----:B-1----:R-:W5:Y:S01]  /*8200*/  LDL R0, [R1+0x38] ;  /* 0x0000380001007983 */ /* 0x002f620000100800 */
[----:B--2---:R-:W-:Y:S01]  /*8210*/  LOP3.LUT R4, R226, 0x38, RZ, 0xc0, !PT ;  /* 0x00000038e2047812 */ /* 0x004fe200078ec0ff */
[----:B------:R-:W-:Y:S01]  /*8220*/  BSSY.RECONVERGENT B1, `(.L_x_4932) ;  /* 0x00002b2000017945 */ /* 0x000fe20003800200 */
[----:B------:R-:W-:Y:S01]  /*8230*/  SHF.R.U32.HI R223, RZ, 0x1, R226 ;  /* 0x00000001ffdf7819 */ /* 0x000fe200000116e2 */
[----:B------:R-:W2:Y:S01]  /*8240*/  LDL R6, [R1+0x3c] ;  /* 0x00003c0001067983 */ /* 0x000ea20000100800 */
[--C-:B------:R-:W-:Y:S02]  /*8250*/  LOP3.LUT R4, R4, 0x1c0, R3.reuse, 0xf8, !PT ;  /* 0x000001c004047812 */ /* 0x100fe400078ef803 */
[----:B------:R-:W-:Y:S02]  /*8260*/  SHF.L.U32 R225, R226, 0x6, RZ ;  /* 0x00000006e2e17819 */ /* 0x000fe400000006ff */
[--C-:B------:R-:W-:Y:S02]  /*8270*/  LOP3.LUT R4, R4, 0x38, R3.reuse, 0x78, !PT ;  /* 0x0000003804047812 */ /* 0x100fe400078e7803 */
[----:B------:R-:W-:Y:S02]  /*8280*/  SHF.L.U32 R224, R226, 0x5, RZ ;  /* 0x00000005e2e07819 */ /* 0x000fe400000006ff */
[----:B------:R-:W-:Y:S02]  /*8290*/  LOP3.LUT R4, R4, 0x1e00, R3, 0xf8, !PT ;  /* 0x00001e0004047812 */ /* 0x000fe400078ef803 */
[----:B------:R-:W-:Y:S02]  /*82a0*/  LOP3.LUT R224, R224, 0x7c00, RZ, 0xc0, !PT ;  /* 0x00007c00e0e07812 */ /* 0x000fe400078ec0ff */
[----:B------:R-:W-:Y:S02]  /*82b0*/  MOV R220, 0x20 ;  /* 0x0000002000dc7802 */ /* 0x000fe40000000f00 */
[----:B------:R-:W-:Y:S01]  /*82c0*/  LOP3.LUT P2, RZ, R226, 0x4, RZ, 0xc0, !PT ;  /* 0x00000004e2ff7812 */ /* 0x000fe2000784c0ff */
[----:B----4-:R-:W-:Y:S06]  /*82d0*/  ULEA UR6, UR6, UR7, 0x18 ;  /* 0x0000000706067291 */ /* 0x010fec000f8ec0ff */
[----:B------:R-:W-:Y:S04]  /*82e0*/  MOV R222, UR6 ;  /* 0x0000000600de7c02 */ /* 0x000fe80008000f00 */
[----:B------:R-:W-:Y:S02]  /*82f0*/  LEA R228, R4, R222, 0x1 ;  /* 0x000000de04e47211 */ /* 0x000fe400078e08ff */
[----:B------:R-:W-:Y:S02]  /*8300*/  MOV R4, R16 ;  /* 0x0000001000047202 */ /* 0x000fe40000000f00 */
[----:B---3--:R-:W-:Y:S02]  /*8310*/  MOV R5, R2 ;  /* 0x0000000200057202 */ /* 0x008fe40000000f00 */
[----:B------:R-:W-:Y:S02]  /*8320*/  LOP3.LUT R2, R226, 0x8, RZ, 0xc0, !PT ;  /* 0x00000008e2027812 */ /* 0x000fe400078ec0ff */
[----:B-----5:R-:W-:Y:S01]  /*8330*/  IADD3 R10, P0, PT, R0, R16, RZ ;  /* 0x00000010000a7210 */ /* 0x020fe20007f1e0ff */
[----:B------:R-:W-:Y:S01]  /*8340*/  @!PT LDS RZ, [RZ] ;  /* 0x00000000fffff984 */ /* 0x000fe20000000800 */
[----:B------:R-:W-:Y:S01]  /*8350*/  @!PT LDS RZ, [RZ] ;  /* 0x00000000fffff984 */ /* 0x000fe20000000800 */
[----:B------:R-:W-:Y:S01]  /*8360*/  @!PT LDS RZ, [RZ] ;  /* 0x00000000fffff984 */ /* 0x000fe20000000800 */
[----:B------:R1:W-:Y:S01]  /*8370*/  LDGSTS.E.BYPASS.LTC128B.128 [R228+0xa000], desc[UR4][R4.64] ;  /* 0x0a00000004e47fae */ /* 0x0003e2000b981a04 */
[----:B------:R-:W-:Y:S02]  /*8380*/  LOP3.LUT R0, R223, 0x8, RZ, 0xc0, !PT ;  /* 0x00000008df007812 */ /* 0x000fe400078ec0ff */
[----:B--2---:R-:W-:Y:S02]  /*8390*/  IADD3.X R11, PT, PT, R6, R5, RZ, P0, !PT ;  /* 0x00000005060b7210 */ /* 0x004fe400007fe4ff */
[-C--:B------:R-:W-:Y:S02]  /*83a0*/  IADD3 R14, P0, PT, R10, R232.reuse, RZ ;  /* 0x000000e80a0e7210 */ /* 0x080fe40007f1e0ff */
[--C-:B------:R-:W-:Y:S01]  /*83b0*/  LOP3.LUT R0, R0, 0x1c0, R225.reuse, 0xf8, !PT ;  /* 0x000001c000007812 */ /* 0x100fe200078ef8e1 */
[----:B------:R2:W-:Y:S01]  /*83c0*/  LDGSTS.E.BYPASS.LTC128B.128 [R228+0xa800], desc[UR4][R10.64] ;  /* 0x0a8000000ae47fae */ /* 0x0005e2000b981a04 */
[-C--:B------:R-:W-:Y:S02]  /*83d0*/  IADD3.X R15, PT, PT, R11, R231.reuse, RZ, P0, !PT ;  /* 0x000000e70b0f7210 */ /* 0x080fe400007fe4ff */
[-C--:B------:R-:W-:Y:S02]  /*83e0*/  IADD3 R8, P0, PT, R14, R232.reuse, RZ ;  /* 0x000000e80e087210 */ /* 0x080fe40007f1e0ff */
[----:B------:R-:W-:Y:S02]  /*83f0*/  LOP3.LUT R2, R2, 0x1c0, R225, 0xf8, !PT ;  /* 0x000001c002027812 */ /* 0x000fe400078ef8e1 */
[-C--:B------:R-:W-:Y:S01]  /*8400*/  IADD3.X R9, PT, PT, R15, R231.reuse, RZ, P0, !PT ;  /* 0x000000e70f097210 */ /* 0x080fe200007fe4ff */
[----:B------:R-:W-:Y:S01]  /*8410*/  LDGSTS.E.BYPASS.LTC128B.128 [R228+0xb000], desc[UR4][R14.64] ;  /* 0x0b0000000ee47fae */ /* 0x000fe2000b981a04 */
[-C--:B------:R-:W-:Y:S02]  /*8420*/  IADD3 R6, P0, PT, R8, R232.reuse, RZ ;  /* 0x000000e808067210 */ /* 0x080fe40007f1e0ff */
[--C-:B------:R-:W-:Y:S02]  /*8430*/  LOP3.LUT R221, R0, 0x38, R3.reuse, 0x78, !PT ;  /* 0x0000003800dd7812 */ /* 0x100fe400078e7803 */
[-C--:B------:R-:W-:Y:S02]  /*8440*/  IADD3.X R7, PT, PT, R9, R231.reuse, RZ, P0, !PT ;  /* 0x000000e709077210 */ /* 0x080fe400007fe4ff */
[-C--:B------:R-:W-:Y:S01]  /*8450*/  IADD3 R12, P0, PT, R6, R232.reuse, RZ ;  /* 0x000000e8060c7210 */ /* 0x080fe20007f1e0ff */
[----:B------:R3:W-:Y:S01]  /*8460*/  LDGSTS.E.BYPASS.LTC128B.128 [R228+0xb800], desc[UR4][R8.64] ;  /* 0x0b80000008e47fae */ /* 0x0007e2000b981a04 */
[----:B------:R-:W-:Y:S02]  /*8470*/  LOP3.LUT R2, R2, 0x38, R3, 0x78, !PT ;  /* 0x0000003802027812 */ /* 0x000fe400078e7803 */
[-C--:B------:R-:W-:Y:S02]  /*8480*/  IADD3.X R13, PT, PT, R7, R231.reuse, RZ, P0, !PT ;  /* 0x000000e7070d7210 */ /* 0x080fe400007fe4ff */
[-C--:B-1----:R-:W-:Y:S02]  /*8490*/  IADD3 R4, P0, PT, R12, R232.reuse, RZ ;  /* 0x000000e80c047210 */ /* 0x082fe40007f1e0ff */
[----:B------:R-:W-:Y:S01]  /*84a0*/  LOP3.LUT R0, R225, 0x400, RZ, 0xc0, !PT ;  /* 0x00000400e1007812 */ /* 0x000fe200078ec0ff */
[----:B------:R1:W-:Y:S01]  /*84b0*/  LDGSTS.E.BYPASS.LTC128B.128 [R228+0xc000], desc[UR4][R6.64] ;  /* 0x0c00000006e47fae */ /* 0x0003e2000b981a04 */
[-C--:B------:R-:W-:Y:S02]  /*84c0*/  IADD3.X R5, PT, PT, R13, R231.reuse, RZ, P0, !PT ;  /* 0x000000e70d057210 */ /* 0x080fe400007fe4ff */
[----:B--2---:R-:W-:Y:S02]  /*84d0*/  IADD3 R10, P0, PT, R4, R232, RZ ;  /* 0x000000e8040a7210 */ /* 0x004fe40007f1e0ff */
[----:B------:R-:W-:Y:S02]  /*84e0*/  LEA R2, R2, R0, 0x1 ;  /* 0x0000000002027211 */ /* 0x000fe400078e08ff */
[----:B------:R-:W-:Y:S01]  /*84f0*/  IADD3.X R11, PT, PT, R5, R231, RZ, P0, !PT ;  /* 0x000000e7050b7210 */ /* 0x000fe200007fe4ff */
[----:B------:R-:W-:Y:S01]  /*8500*/  LDGSTS.E.BYPASS.LTC128B.128 [R228+0xc800], desc[UR4][R12.64] ;  /* 0x0c8000000ce47fae */ /* 0x000fe2000b981a04 */
[----:B------:R-:W-:Y:S02]  /*8510*/  LOP3.LUT R0, R224, 0x200, R225, 0xf8, !PT ;  /* 0x00000200e0007812 */ /* 0x000fe400078ef8e1 */
[----:B------:R-:W-:Y:S02]  /*8520*/  MOV R3, 0x40 ;  /* 0x0000004000037802 */ /* 0x000fe40000000f00 */
[----:B------:R-:W-:Y:S02]  /*8530*/  LOP3.LUT R0, R0, R221, RZ, 0xfc, !PT ;  /* 0x000000dd00007212 */ /* 0x000fe400078efcff */
[----:B------:R-:W-:Y:S01]  /*8540*/  SEL R3, R3, 0xffffffc0, !P2 ;  /* 0xffffffc003037807 */ /* 0x000fe20005000000 */
[----:B------:R2:W-:Y:S01]  /*8550*/  LDGSTS.E.BYPASS.LTC128B.128 [R228+0xd000], desc[UR4][R4.64] ;  /* 0x0d00000004e47fae */ /* 0x0005e2000b981a04 */
[----:B------:R-:W-:Y:S02]  /*8560*/  LEA R216, R0, R222, 0x1 ;  /* 0x000000de00d87211 */ /* 0x000fe400078e08ff */
[----:B---3--:R-:W-:Y:S02]  /*8570*/  IADD3 R8, P0, PT, R10, R232, RZ ;  /* 0x000000e80a087210 */ /* 0x008fe40007f1e0ff */
[----:B------:R-:W-:Y:S02]  /*8580*/  IADD3 R0, PT, PT, R222, R2, RZ ;  /* 0x00000002de007210 */ /* 0x000fe40007ffe0ff */
[-C--:B------:R-:W-:Y:S01]  /*8590*/  IADD3.X R9, PT, PT, R11, R231.reuse, RZ, P0, !PT ;  /* 0x000000e70b097210 */ /* 0x080fe200007fe4ff */
[----:B------:R3:W-:Y:S01]  /*85a0*/  LDGSTS.E.BYPASS.LTC128B.128 [R228+0xd800], desc[UR4][R10.64] ;  /* 0x0d8000000ae47fae */ /* 0x0007e2000b981a04 */
[-C--:B-1----:R-:W-:Y:S04]  /*85b0*/  IADD3 R6, P0, PT, R8, R232.reuse, RZ ;  /* 0x000000e808067210 */ /* 0x082fe80007f1e0ff */
[-C--:B------:R-:W-:Y:S03]  /*85c0*/  IADD3.X R7, PT, PT, R9, R231.reuse, RZ, P0, !PT ;  /* 0x000000e709077210 */ /* 0x080fe600007fe4ff */
[----:B------:R-:W-:Y:S08]  /*85d0*/  LDGSTS.E.BYPASS.LTC128B.128 [R228+0xe000], desc[UR4][R8.64] ;  /* 0x0e00000008e47fae */ /* 0x000ff0000b981a04 */
[----:B------:R1:W-:Y:S01]  /*85e0*/  LDGSTS.E.BYPASS.LTC128B.128 [R228+0xe800], desc[UR4][R6.64] ;  /* 0x0e80000006e47fae */ /* 0x0003e2000b981a04 */
[-C--:B--2---:R-:W-:Y:S04]  /*85f0*/  IADD3 R4, P0, PT, R6, R232.reuse, RZ ;  /* 0x000000e806047210 */ /* 0x084fe80007f1e0ff */
[-C--:B------:R-:W-:Y:S02]  /*8600*/  IADD3.X R5, PT, PT, R7, R231.reuse, RZ, P0, !PT ;  /* 0x000000e707057210 */ /* 0x080fe400007fe4ff */
[-C--:B---3--:R-:W-:Y:S03]  /*8610*/  IADD3 R10, P0, PT, R4, R232.reuse, RZ ;  /* 0x000000e8040a7210 */ /* 0x088fe60007f1e0ff */
[----:B------:R2:W-:Y:S01]  /*8620*/  LDGSTS.E.BYPASS.LTC128B.128 [R228+0xf000], desc[UR4][R4.64] ;  /* 0x0f00000004e47fae */ /* 0x0005e2000b981a04 */
[-C--:B------:R-:W-:Y:S07]  /*8630*/  IADD3.X R11, PT, PT, R5, R231.reuse, RZ, P0, !PT ;  /* 0x000000e7050b7210 */ /* 0x080fee00007fe4ff */
[----:B------:R-:W-:Y:S01]  /*8640*/  LDGSTS.E.BYPASS.LTC128B.128 [R228+0xf800], desc[UR4][R10.64] ;  /* 0x0f8000000ae47fae */ /* 0x000fe2000b981a04 */
[-C--:B-1----:R-:W-:Y:S04]  /*8650*/  IADD3 R6, P0, PT, R10, R232.reuse, RZ ;  /* 0x000000e80a067210 */ /* 0x082fe80007f1e0ff */
[-C--:B------:R-:W-:Y:S05]  /*8660*/  IADD3.X R7, PT, PT, R11, R231.reuse, RZ, P0, !PT ;  /* 0x000000e70b077210 */ /* 0x080fea00007fe4ff */
[----:B------:R1:W-:Y:S01]  /*8670*/  LDGSTS.E.BYPASS.LTC128B.128 [R228+0x10000], desc[UR4][R6.64] ;  /* 0x1000000006e47fae */ /* 0x0003e2000b981a04 */
[-C--:B--2---:R-:W-:Y:S04]  /*8680*/  IADD3 R4, P0, PT, R6, R232.reuse, RZ ;  /* 0x000000e806047210 */ /* 0x084fe80007f1e0ff */
[-C--:B------:R-:W-:Y:S02]  /*8690*/  IADD3.X R5, PT, PT, R7, R231.reuse, RZ, P0, !PT ;  /* 0x000000e707057210 */ /* 0x080fe400007fe4ff */
[-C--:B------:R-:W-:Y:S03]  /*86a0*/  IADD3 R8, P0, PT, R4, R232.reuse, RZ ;  /* 0x000000e804087210 */ /* 0x080fe60007f1e0ff */
[----:B------:R-:W-:Y:S01]  /*86b0*/  LDGSTS.E.BYPASS.LTC128B.128 [R228+0x10800], desc[UR4][R4.64] ;  /* 0x1080000004e47fae */ /* 0x000fe2000b981a04 */
[-C--:B------:R-:W-:Y:S07]  /*86c0*/  IADD3.X R9, PT, PT, R5, R231.reuse, RZ, P0, !PT ;  /* 0x000000e705097210 */ /* 0x080fee00007fe4ff */
[----:B------:R2:W-:Y:S01]  /*86d0*/  LDGSTS.E.BYPASS.LTC128B.128 [R228+0x11000], desc[UR4][R8.64] ;  /* 0x1100000008e47fae */ /* 0x0005e2000b981a04 */
[----:B-1----:R-:W-:Y:S04]  /*86e0*/  IADD3 R6, P0, PT, R8, R232, RZ ;  /* 0x000000e808067210 */ /* 0x002fe80007f1e0ff */
[----:B------:R-:W-:Y:S02]  /*86f0*/  IADD3.X R7, PT, PT, R9, R231, RZ, P0, !PT ;  /* 0x000000e709077210 */ /* 0x000fe400007fe4ff */
[----:B------:R-:W-:Y:S03]  /*8700*/  LOP3.LUT P0, RZ, R226, 0x2, RZ, 0xc0, !PT ;  /* 0x00000002e2ff7812 */ /* 0x000fe6000780c0ff */
[----:B------:R1:W-:Y:S01]  /*8710*/  LDGSTS.E.BYPASS.LTC128B.128 [R228+0x11800], desc[UR4][R6.64] ;  /* 0x1180000006e47fae */ /* 0x0003e2000b981a04 */
[----:B------:R-:W-:Y:S04]  /*8720*/  SEL R220, R220, 0xffffffe0, !P0 ;  /* 0xffffffe0dcdc7807 */ /* 0x000fe80004000000 */
[C---:B------:R-:W-:Y:S02]  /*8730*/  IADD3 R172, PT, PT, R220.reuse, R216, RZ ;  /* 0x000000d8dcac7210 */ /* 0x040fe40007ffe0ff */
[C---:B------:R-:W-:Y:S01]  /*8740*/  IADD3 R2, PT, PT, R220.reuse, R0, RZ ;  /* 0x00000000dc027210 */ /* 0x040fe20007ffe0ff */
[----:B------:R3:W-:Y:S08]  /*8750*/  LDSM.16.M88.4 R128, [R216] ;  /* 0x00000000d880783b */ /* 0x0007f00000000200 */
[----:B--2---:R-:W1:Y:S08]  /*8760*/  LDSM.16.M88.4 R8, [R0+0x2000] ;  /* 0x002000000008783b */ /* 0x004e700000000200 */
[----:B------:R-:W2:Y:S01]  /*8770*/  LDSM.16.M88.4 R16, [R0+0x2800] ;  /* 0x002800000010783b */ /* 0x000ea20000000200 */
[C---:B---3--:R-:W-:Y:S07]  /*8780*/  IADD3 R216, PT, PT, R3.reuse, R216, RZ ;  /* 0x000000d803d87210 */ /* 0x048fee0007ffe0ff */
        /* <DEDUP_REMOVED lines=93> */
[----:B------:R1:W2:Y:S07]  /*8d60*/  LDSM.16.M88.4 R168, [R2+0x8800] ;  /* 0x0088000002a8783b */ /* 0x0002ae0000000200 */
[C---:B------:R-:W-:Y:S08]  /*8d70*/  HMMA.16816.F32.BF16 R92, R172.reuse, R176, R92 ;  /* 0x000000b0ac5c723c */ /* 0x040ff0000004185c */
[C---:B------:R-:W-:Y:S01]  /*8d80*/  HMMA.16816.F32.BF16 R96, R172.reuse, R178, R96 ;  /* 0x000000b2ac60723c */ /* 0x040fe20000041860 */
[----:B------:R-:W3:Y:S07]  /*8d90*/  LDSM.16.M88.4 R176, [R0+0x4800] ;  /* 0x0048000000b0783b */ /* 0x000eee0000000200 */
[C---:B------:R-:W-:Y:S03]  /*8da0*/  HMMA.16816.F32.BF16 R100, R172.reuse, R180, R100 ;  /* 0x000000b4ac64723c */ /* 0x040fe60000041864 */
[C---:B-1----:R-:W-:Y:S05]  /*8db0*/  IADD3 R2, PT, PT, R220.reuse, R0, RZ ;  /* 0x00000000dc027210 */ /* 0x042fea0007ffe0ff */
        /* <DEDUP_REMOVED lines=37> */
[C---:B-----5:R-:W-:Y:S08]  /*9010*/  HMMA.16816.F32.BF16 R68, R192.reuse, R172, R68 ;  /* 0x000000acc044723c */ /* 0x060ff00000041844 */
[C---:B------:R-:W-:Y:S08]  /*9020*/  HMMA.16816.F32.BF16 R72, R192.reuse, R174, R72 ;  /* 0x000000aec048723c */ /* 0x040ff00000041848 */
[C---:B------:R-:W-:Y:S08]  /*9030*/  HMMA.16816.F32.BF16 R76, R192.reuse, R184, R76 ;  /* 0x000000b8c04c723c */ /* 0x040ff0000004184c */
[C---:B------:R-:W-:Y:S08]  /*9040*/  HMMA.16816.F32.BF16 R80, R192.reuse, R186, R80 ;  /* 0x000000bac050723c */ /* 0x040ff00000041850 */
[C---:B----4-:R-:W-:Y:S08]  /*9050*/  HMMA.16816.F32.BF16 R84, R192.reuse, R188, R84 ;  /* 0x000000bcc054723c */ /* 0x050ff00000041854 */
        /* <DEDUP_REMOVED lines=200> */
[----:B------:R5:W1:Y:S03]  /*9ce0*/  MUFU.TANH R24, R105 ;  /* 0x0000006900187308 */ /* 0x000a660000002400 */
[C---:B------:R-:W-:Y:S07]  /*9cf0*/  HMMA.16816.F32.BF16 R112, R212.reuse, R10, R112 ;  /* 0x0000000ad470723c */ /* 0x040fee0000041870 */
[----:B------:R-:W1:Y:S01]  /*9d00*/  MUFU.TANH R23, R107 ;  /* 0x0000006b00177308 */ /* 0x000e620000002400 */
[----:B------:R-:W2:Y:S01]  /*9d10*/  LDSM.16.M88.4 R8, [R2+0x9800] ;  /* 0x009800000208783b */ /* 0x000ea20000000200 */
[----:B------:R-:W-:Y:S08]  /*9d20*/  DEPBAR.LE SB0, 0x0 ;  /* 0x000080000000791a */ /* 0x000ff00000000000 */
[----:B------:R-:W1:Y:S01]  /*9d30*/  MUFU.TANH R219, R46 ;  /* 0x0000002e00db7308 */ /* 0x000e620000002400 */
[----:B------:R-:W-:Y:S01]  /*9d40*/  BAR.SYNC.DEFER_BLOCKING 0x0 ;  /* 0x0000000000007b1d */ /* 0x000fe20000010000 */
[-C--:B------:R-:W-:Y:S01]  /*9d50*/  FMUL.FTZ R109, R109, R227.reuse ;  /* 0x000000e36d6d7220 */ /* 0x080fe20000410000 */
[C---:B----4-:R-:W-:Y:S07]  /*9d60*/  HMMA.16816.F32.BF16 R116, R212.reuse, R4, R116 ;  /* 0x00000004d474723c */ /* 0x050fee0000041874 */
[----:B------:R-:W4:Y:S01]  /*9d70*/  MUFU.TANH R25, R109 ;  /* 0x0000006d00197308 */ /* 0x000f220000002400 */
[----:B-----5:R-:W5:Y:S01]  /*9d80*/  LDL.LU R105, [R1+0x18] ;  /* 0x0000180001697983 */ /* 0x020f620000300800 */
[-C--:B------:R-:W-:Y:S01]  /*9d90*/  FMUL.FTZ R108, R108, R227.reuse ;  /* 0x000000e36c6c7220 */ /* 0x080fe20000410000 */
[C---:B------:R-:W-:Y:S03]  /*9da0*/  HMMA.16816.F32.BF16 R120, R212.reuse, R6, R120 ;  /* 0x00000006d478723c */ /* 0x040fe60000041878 */
        /* <DEDUP_REMOVED lines=16> */
[-C--:B------:R-:W-:Y:S01]  /*9eb0*/  FMUL.FTZ R121, R121, R227.reuse ;  /* 0x000000e379797220 */ /* 0x080fe20000410000 */
[-C--:B------:R-:W-:Y:S05]  /*9ec0*/  FMUL.FTZ R122, R122, R227.reuse ;  /* 0x000000e37a7a7220 */ /* 0x080fea0000410000 */
[----:B------:R2:W1:Y:S01]  /*9ed0*/  MUFU.TANH R109, R123 ;  /* 0x0000007b006d7308 */ /* 0x0004620000002400 */
[----:B------:R-:W-:Y:S09]  /*9ee0*/  HMMA.16816.F32.BF16 R128, R212, R10, R128 ;  /* 0x0000000ad480723c */ /* 0x000ff20000041880 */
[----:B------:R-:W1:Y:S01]  /*9ef0*/  MUFU.TANH R26, R112 ;  /* 0x00000070001a7308 */ /* 0x000e620000002400 */
[-C--:B------:R-:W-:Y:S01]  /*9f00*/  FMUL.FTZ R38, R126, R227.reuse ;  /* 0x000000e37e267220 */ /* 0x080fe20000410000 */
[-C--:B------:R-:W-:Y:S01]  /*9f10*/  FMUL.FTZ R39, R127, R227.reuse ;  /* 0x000000e37f277220 */ /* 0x080fe20000410000 */
[-C--:B------:R-:W-:Y:S01]  /*9f20*/  FMUL.FTZ R124, R124, R227.reuse ;  /* 0x000000e37c7c7220 */ /* 0x080fe20000410000 */
[-C--:B------:R-:W-:Y:S06]  /*9f30*/  FMUL.FTZ R125, R125, R227.reuse ;  /* 0x000000e37d7d7220 */ /* 0x080fec0000410000 */
[----:B------:R-:W1:Y:S01]  /*9f40*/  MUFU.TANH R218, R47 ;  /* 0x0000002f00da7308 */ /* 0x000e620000002400 */
[----:B--2---:R-:W2:Y:S01]  /*9f50*/  LDL R123, [R1+0x28] ;  /* 0x00002800017b7983 */ /* 0x004ea20000100800 */
        /* <DEDUP_REMOVED lines=34> */
[----:B------:R-:W1:Y:S01]  /*a180*/  MUFU.TANH R79, R79 ;  /* 0x0000004f004f7308 */ /* 0x000e620000002400 */
[----:B-----5:R-:W-:Y:S09]  /*a190*/  IADD3 R105, PT, PT, R105, -0x1, RZ ;  /* 0xffffffff69697810 */ /* 0x020ff20007ffe0ff */
[----:B------:R-:W1:Y:S01]  /*a1a0*/  MUFU.TANH R80, R80 ;  /* 0x0000005000507308 */ /* 0x000e620000002400 */
[----:B------:R3:W-:Y:S09]  /*a1b0*/  STL [R1+0x18], R105 ;  /* 0x0000186901007387 */ /* 0x0007f20000100800 */
[----:B------:R-:W1:Y:S10]  /*a1c0*/  MUFU.TANH R81, R81 ;  /* 0x0000005100517308 */ /* 0x000e740000002400 */
[----:B------:R-:W1:Y:S10]  /*a1d0*/  MUFU.TANH R82, R82 ;  /* 0x0000005200527308 */ /* 0x000e740000002400 */
[----:B------:R-:W1:Y:S10]  /*a1e0*/  MUFU.TANH R83, R83 ;  /* 0x0000005300537308 */ /* 0x000e740000002400 */
[----:B------:R-:W1:Y:S10]  /*a1f0*/  MUFU.TANH R84, R84 ;  /* 0x0000005400547308 */ /* 0x000e740000002400 */
[----:B------:R-:W1:Y:S01]  /*a200*/  MUFU.TANH R85, R85 ;  /* 0x0000005500557308 */ /* 0x000e620000002400 */
[----:B--2---:R-:W-:Y:S09]  /*a210*/  ISETP.GT.AND P0, PT, R105, R123, PT ;  /* 0x0000007b6900720c */ /* 0x004ff20003f04270 */
[----:B------:R-:W2:Y:S10]  /*a220*/  MUFU.TANH R86, R86 ;  /* 0x0000005600567308 */ /* 0x000eb40000002400 */
        /* <DEDUP_REMOVED lines=57> */
[----:B------:R-:W-:Y:S03]  /*a5c0*/  IADD3 R9, PT, PT, R245, -0x100, RZ ;  /* 0xffffff00f5097810 */ /* 0x000fe60007ffe0ff */
[----:B------:R-:W4:Y:S01]  /*a5d0*/  LDL.64 R14, [R1] ;  /* 0x00000000010e7983 */ /* 0x000f220000100a00 */
[----:B------:R-:W-:Y:S02]  /*a5e0*/  IABS R7, R10 ;  /* 0x0000000a00077213 */ /* 0x000fe40000000000 */
[----:B------:R-:W-:Y:S02]  /*a5f0*/  IABS R6, R9 ;  /* 0x0000000900067213 */ /* 0x000fe40000000000 */
[-C--:B---3--:R-:W-:Y:S02]  /*a600*/  IABS R0, R2.reuse ;  /* 0x0000000200007213 */ /* 0x088fe40000000000 */
[-C--:B------:R-:W-:Y:S02]  /*a610*/  IABS R8, R2.reuse ;  /* 0x0000000200087213 */ /* 0x080fe40000000000 */
[----:B------:R-:W3:Y:S01]  /*a620*/  I2F.RP R4, R0 ;  /* 0x0000000000047306 */ /* 0x000ee20000209400 */
[-C--:B------:R-:W-:Y:S02]  /*a630*/  LOP3.LUT R10, R10, R2.reuse, RZ, 0x3c, !PT ;  /* 0x000000020a0a7212 */ /* 0x080fe400078e3cff */
[----:B------:R-:W-:Y:S01]  /*a640*/  IMAD.MOV R8, RZ, RZ, -R8 ;  /* 0x000000ffff087224 */ /* 0x000fe200078e0a08 */
[----:B------:R-:W-:Y:S02]  /*a650*/  LOP3.LUT R9, R9, R2, RZ, 0x3c, !PT ;  /* 0x0000000209097212 */ /* 0x000fe400078e3cff */
[----:B------:R-:W-:Y:S04]  /*a660*/  ISETP.GE.AND P0, PT, R10, RZ, PT ;  /* 0x000000ff0a00720c */ /* 0x000fe80003f06270 */
[----:B---3--:R-:W3:Y:S02]  /*a670*/  MUFU.RCP R4, R4 ;  /* 0x0000000400047308 */ /* 0x008ee40000001000 */
[----:B---3--:R-:W-:Y:S08]  /*a680*/  VIADD R4, R4, 0xffffffe ;  /* 0x0ffffffe04047836 */ /* 0x008ff00000000000 */
[----:B------:R-:W3:Y:S02]  /*a690*/  F2I.FTZ.U32.TRUNC.NTZ R5, R4 ;  /* 0x0000000400057305 */ /* 0x000ee4000021f000 */
[--C-:B---3--:R-:W-:Y:S02]  /*a6a0*/  IMAD.MOV R3, RZ, RZ, -R5.reuse ;  /* 0x000000ffff037224 */ /* 0x108fe400078e0a05 */
        /* <DEDUP_REMOVED lines=24> */
[----:B------:R-:W3:Y:S01]  /*a830*/  LD.E.64 R4, desc[UR4][R134.64+0x38] ;  /* 0x0000380486047980 */ /* 0x000ee2000c101b00 */
[CC--:B----4-:R-:W-:Y:S02]  /*a840*/  LEA R8, P3, R3.reuse, R14.reuse, 0x2 ;  /* 0x0000000e03087211 */ /* 0x0d0fe400078610ff */
[C---:B------:R-:W-:Y:S02]  /*a850*/  LEA R6, P0, R0.reuse, R14, 0x2 ;  /* 0x0000000e00067211 */ /* 0x040fe400078010ff */
[-C--:B------:R-:W-:Y:S02]  /*a860*/  LEA.HI.X.SX32 R9, R3, R15.reuse, 0x2, P3 ;  /* 0x0000000f03097211 */ /* 0x080fe400018f16ff */
[C---:B------:R-:W-:Y:S01]  /*a870*/  LEA.HI.X.SX32 R7, R0.reuse, R15, 0x2, P0 ;  /* 0x0000000f00077211 */ /* 0x040fe200000f16ff */
[----:B------:R-:W-:Y:S02]  /*a880*/  IMAD.IADD R0, R0, 0x1, -R3 ;  /* 0x0000000100007824 */ /* 0x000fe400078e0a03 */
[----:B------:R4:W5:Y:S02]  /*a890*/  LD.E R10, desc[UR4][R8.64] ;  /* 0x00000004080a7980 */ /* 0x000964000c101900 */
[----:B------:R-:W-:Y:S02]  /*a8a0*/  IMAD R2, R2, R0, -0x100 ;  /* 0xffffff0002027424 */ /* 0x000fe400078e0200 */
[----:B------:R-:W5:Y:S03]  /*a8b0*/  LD.E R9, desc[UR4][R6.64] ;  /* 0x0000000406097980 */ /* 0x000f66000c101900 */
        /* <DEDUP_REMOVED lines=16> */
.L_x_4935:
[----:B------:R-:W-:Y:S05]  /*a9c0*/  BSYNC.RECONVERGENT B0 ;  /* 0x0000000000007941 */ /* 0x000fea0003800200 */
.L_x_4934:
[----:B------:R-:W4:Y:S01]  /*a9d0*/  LDL R2, [R1+0x24] ;  /* 0x0000240001027983 */ /* 0x000f220000100800 */
[----:B------:R-:W-:Y:S03]  /*a9e0*/  IMAD.MOV.U32 R10, RZ, RZ, R11 ;  /* 0x000000ffff0a7224 */ /* 0x000fe600078e000b */
[----:B------:R-:W3:Y:S04]  /*a9f0*/  LDL R0, [R1+0x8] ;  /* 0x0000080001007983 */ /* 0x000ee80000100800 */
[----:B------:R-:W5:Y:S01]  /*aa00*/  LDL R3, [R1+0x40] ;  /* 0x0000400001037983 */ /* 0x000f620000100800 */
[C---:B----4-:R-:W-:Y:S01]  /*aa10*/  LEA R8, P0, R2.reuse, R11, 0x1 ;  /* 0x0000000b02087211 */ /* 0x050fe200078008ff */
[----:B---3--:R-:W-:Y:S03]  /*aa20*/  IMAD.MOV.U32 R11, RZ, RZ, R0 ;  /* 0x000000ffff0b7224 */ /* 0x008fe600078e0000 */
[----:B-----5:R-:W-:Y:S02]  /*aa30*/  LEA.HI.X R9, R2, R0, R3, 0x1, P0 ;  /* 0x0000000002097211 */ /* 0x020fe400000f0c03 */
        /* <DEDUP_REMOVED lines=16> */
[-C--:B--2---:R-:W-:Y:S04]  /*ab40*/  IADD3 R12, P0, PT, R14, R229.reuse, RZ ;  /* 0x000000e50e0c7210 */ /* 0x084fe80007f1e0ff */
        /* <DEDUP_REMOVED lines=22> */
[--C-:B------:R-:W-:Y:S01]  /*acb0*/  IMAD.X R5, R7, 0x1, R230.reuse, P0 ;  /* 0x0000000107057824 */ /* 0x100fe200000e06e6 */
[-C--:B------:R-:W-:Y:S04]  /*acc0*/  IADD3 R2, P0, PT, R4, R229.reuse, RZ ;  /* 0x000000e504027210 */ /* 0x080fe80007f1e0ff */
[----:B------:R4:W-:Y:S01]  /*acd0*/  LDGSTS.E.BYPASS.LTC128B.128 [R228+0x8800], desc[UR4][R4.64] ;  /* 0x0880000004e47fae */ /* 0x0009e2000b981a04 */
[--C-:B------:R-:W-:Y:S05]  /*ace0*/  IMAD.X R3, R5, 0x1, R230.reuse, P0 ;  /* 0x0000000105037824 */ /* 0x100fea00000e06e6 */
[----:B------:R4:W-:Y:S01]  /*acf0*/  LDGSTS.E.BYPASS.LTC128B.128 [R228+0x9000], desc[UR4][R2.64] ;  /* 0x0900000002e47fae */ /* 0x0009e2000b981a04 */
[----:B--2---:R-:W-:Y:S05]  /*ad00*/  IADD3 R10, P0, PT, R2, R229, RZ ;  /* 0x000000e5020a7210 */ /* 0x004fea0007f1e0ff */
[----:B------:R-:W-:Y:S05]  /*ad10*/  IMAD.X R11, R3, 0x1, R230, P0 ;  /* 0x00000001030b7824 */ /* 0x000fea00000e06e6 */
[----:B------:R4:W-:Y:S04]  /*ad20*/  LDGSTS.E.BYPASS.LTC128B.128 [R228+0x9800], desc[UR4][R10.64] ;  /* 0x098000000ae47fae */ /* 0x0009e8000b981a04 */
[----:B------:R-:W0:Y:S02]  /*ad30*/  LDGDEPBAR ;  /* 0x00000000000079af */ /* 0x000e240000000000 */
.L_x_4933:
[----:B------:R-:W-:Y:S05]  /*ad40*/  BSYNC.RECONVERGENT B1 ;  /* 0x0000000000017941 */ /* 0x000fea0003800200 */
.L_x_4932:
        /* <DEDUP_REMOVED lines=91> */
[----:B------:R-:W-:Y:S02]  /*b300*/  IADD3 R68, PT, PT, R220, R42, RZ ;  /* 0x0000002adc447210 */ /* 0x000fe40007ffe0ff */
[C---:B------:R-:W-:Y:S01]  /*b310*/  FSETP.NEU.FTZ.AND P0, PT, R36.reuse, -INF , PT ;  /* 0xff8000002400780b */ /* 0x040fe20003f1d000 */
[----:B------:R-:W-:Y:S04]  /*b320*/  FADD.FTZ R0, -R36, R132 ;  /* 0x0000008424007221 */ /* 0x000fe80000010100 */
        /* <DEDUP_REMOVED lines=28> */
[----:B------:R-:W-:Y:S01]  /*b4f0*/  FMUL.FTZ R19, R0, R151 ;  /* 0x0000009700137220 */ /* 0x000fe20000410000 */
[----:B------:R-:W-:Y:S01]  /*b500*/  FMUL.FTZ R16, R2, R148 ;  /* 0x0000009402107220 */ /* 0x000fe20000410000 */
[--C-:B---3--:R-:W-:Y:S01]  /*b510*/  FFMA.FTZ R5, R174, R3, -R72.reuse ;  /* 0x00000003ae057223 */ /* 0x108fe20000010848 */
[----:B------:R-:W-:Y:S01]  /*b520*/  FMUL.FTZ R17, R2, R149 ;  /* 0x0000009502117220 */ /* 0x000fe20000410000 */
[----:B------:R1:W-:Y:S01]  /*b530*/  MUFU.EX2 R225, R32 ;  /* 0x0000002000e17308 */ /* 0x0003e20000000800 */
[----:B------:R-:W-:Y:S01]  /*b540*/  FMUL.FTZ R26, R0, R158 ;  /* 0x0000009e001a7220 */ /* 0x000fe20000410000 */
[--C-:B----4-:R-:W-:Y:S01]  /*b550*/  FFMA.FTZ R4, R173, R3, -R72.reuse ;  /* 0x00000003ad047223 */ /* 0x110fe20000010848 */
[----:B-----5:R-:W-:Y:S07]  /*b560*/  F2FP.BF16.F32.PACK_AB R44, R64, R130 ;  /* 0x00000082402c723e */ /* 0x020fee00000010ff */
[----:B------:R2:W-:Y:S01]  /*b570*/  MUFU.EX2 R131, R5 ;  /* 0x0000000500837308 */ /* 0x0005e20000000800 */
[----:B------:R-:W-:Y:S01]  /*b580*/  FMUL.FTZ R27, R0, R159 ;  /* 0x0000009f001b7220 */ /* 0x000fe20000410000 */
[----:B------:R-:W-:Y:S01]  /*b590*/  FMUL.FTZ R25, R2, R157 ;  /* 0x0000009d02197220 */ /* 0x000fe20000410000 */
[C---:B------:R-:W-:Y:S07]  /*b5a0*/  FMUL.FTZ R34, R0.reuse, R166 ;  /* 0x000000a600227220 */ /* 0x040fee0000410000 */
[----:B------:R3:W4:Y:S01]  /*b5b0*/  MUFU.EX2 R7, R4 ;  /* 0x0000000400077308 */ /* 0x0007220000000800 */
[----:B------:R-:W-:Y:S09]  /*b5c0*/  FMUL.FTZ R35, R0, R167 ;  /* 0x000000a700237220 */ /* 0x000ff20000410000 */
[----:B------:R5:W-:Y:S01]  /*b5d0*/  MUFU.EX2 R227, R33 ;  /* 0x0000002100e37308 */ /* 0x000be20000000800 */
[-C--:B-1----:R-:W-:Y:S09]  /*b5e0*/  FFMA.FTZ R32, R182, R3.reuse, -R72 ;  /* 0x00000003b6207223 */ /* 0x082ff20000010848 */
[----:B------:R-:W-:Y:S01]  /*b5f0*/  MUFU.EX2 R39, R39 ;  /* 0x0000002700277308 */ /* 0x000fe20000000800 */
[-CC-:B--2---:R-:W-:Y:S09]  /*b600*/  FFMA.FTZ R5, R177, R3.reuse, -R70.reuse ;  /* 0x00000003b1057223 */ /* 0x184ff20000010846 */
[----:B------:R1:W-:Y:S01]  /*b610*/  MUFU.EX2 R221, R32 ;  /* 0x0000002000dd7308 */ /* 0x0003e20000000800 */
[----:B---3--:R-:W-:Y:S01]  /*b620*/  FFMA.FTZ R4, R176, R3, -R70 ;  /* 0x00000003b0047223 */ /* 0x008fe20000010846 */
[----:B----4-:R-:W-:Y:S08]  /*b630*/  MOV R138, R7 ;  /* 0x00000007008a7202 */ /* 0x010ff00000000f00 */
[----:B------:R2:W-:Y:S01]  /*b640*/  MUFU.EX2 R127, R5 ;  /* 0x00000005007f7308 */ /* 0x0005e20000000800 */
[----:B------:R-:W-:Y:S01]  /*b650*/  FMUL.FTZ R7, R0, R139 ;  /* 0x0000008b00077220 */ /* 0x000fe20000410000 */
[--C-:B-----5:R-:W-:Y:S01]  /*b660*/  FFMA.FTZ R33, R183, R3, -R72.reuse ;  /* 0x00000003b7217223 */ /* 0x120fe20000010848 */
[----:B------:R-:W-:Y:S07]  /*b670*/  F2FP.BF16.F32.PACK_AB R45, R138, R131 ;  /* 0x000000838a2d723e */ /* 0x000fee00000010ff */
        /* <DEDUP_REMOVED lines=10> */
[----:B-1----:R-:W-:Y:S01]  /*b720*/  FMUL.FTZ R5, R2, R137 ;  /* 0x0000008902057220 */ /* 0x002fe20000410000 */
[----:B--2---:R-:W-:Y:S01]  /*b730*/  F2FP.BF16.F32.PACK_AB R47, R132, R133 ;  /* 0x00000085842f723e */ /* 0x004fe200000010ff */
[C---:B------:R-:W-:Y:S01]  /*b740*/  FMUL.FTZ R4, R2.reuse, R136 ;  /* 0x0000008802047220 */ /* 0x040fe20000410000 */
[----:B------:R-:W-:Y:S01]  /*b750*/  MOV R136, R24 ;  /* 0x0000001800887202 */ /* 0x000fe20000000f00 */
[C---:B------:R-:W-:Y:S05]  /*b760*/  FMUL.FTZ R24, R2.reuse, R156 ;  /* 0x0000009c02187220 */ /* 0x040fea0000410000 */
        /* <DEDUP_REMOVED lines=54> */
[----:B------:R-:W-:Y:S01]  /*bad0*/  MOV R187, R65 ;  /* 0x0000004100bb7202 */ /* 0x000fe20000000f00 */
[--C-:B------:R-:W-:Y:S07]  /*bae0*/  FFMA.FTZ R65, R199, R3, -R72.reuse ;  /* 0x00000003c7417223 */ /* 0x100fee0000010848 */
[----:B------:R-:W-:Y:S01]  /*baf0*/  MUFU.EX2 R181, R61 ;  /* 0x0000003d00b57308 */ /* 0x000fe20000000800 */
[C---:B-1----:R-:W-:Y:S09]  /*bb00*/  HMMA.16816.F32.BF16 R28, R44.reuse, R48, R28 ;  /* 0x000000302c1c723c */ /* 0x042ff2000004181c */
[----:B------:R-:W1:Y:S01]  /*bb10*/  MUFU.EX2 R183, R64 ;  /* 0x0000004000b77308 */ /* 0x000e620000000800 */
[----:B------:R-:W-:Y:S01]  /*bb20*/  MOV R190, R109 ;  /* 0x0000006d00be7202 */ /* 0x000fe20000000f00 */
[----:B---3--:R-:W-:Y:S01]  /*bb30*/  FFMA.FTZ R60, R189, R3, -R72 ;  /* 0x00000003bd3c7223 */ /* 0x008fe20000010848 */
[----:B------:R-:W-:Y:S07]  /*bb40*/  MOV R189, R110 ;  /* 0x0000006e00bd7202 */ /* 0x000fee0000000f00 */
[----:B------:R3:W-:Y:S01]  /*bb50*/  MUFU.EX2 R175, R65 ;  /* 0x0000004100af7308 */ /* 0x0007e20000000800 */
[----:B------:R-:W-:Y:S01]  /*bb60*/  HMMA.16816.F32.BF16 R32, R44, R50, R32 ;  /* 0x000000322c20723c */ /* 0x000fe20000041820 */
[----:B-----5:R-:W5:Y:S08]  /*bb70*/  LDSM.16.MT88.4 R56, [R43+0xb000] ;  /* 0x00b000002b38783b */ /* 0x020f700000004200 */
[----:B------:R3:W3:Y:S01]  /*bb80*/  MUFU.EX2 R182, R60 ;  /* 0x0000003c00b67308 */ /* 0x0006e20000000800 */
[----:B----4-:R-:W-:Y:S02]  /*bb90*/  F2FP.BF16.F32.PACK_AB R44, R186, R213 ;  /* 0x000000d5ba2c723e */ /* 0x010fe400000010ff */
[----:B--2---:R-:W-:Y:S02]  /*bba0*/  F2FP.BF16.F32.PACK_AB R45, R184, R180 ;  /* 0x000000b4b82d723e */ /* 0x004fe400000010ff */
[----:B------:R-:W-:Y:S01]  /*bbb0*/  MOV R199, R126 ;  /* 0x0000007e00c77202 */ /* 0x000fe20000000f00 */
[----:B------:R-:W-:Y:S01]  /*bbc0*/  LDSM.16.MT88.4 R48, [R68+0x1000] ;  /* 0x001000004430783b */ /* 0x000fe20000004200 */
[----:B-1----:R-:W-:Y:S01]  /*bbd0*/  F2FP.BF16.F32.PACK_AB R46, R183, R185 ;  /* 0x000000b9b72e723e */ /* 0x002fe200000010ff */
[-CC-:B------:R-:W-:Y:S01]  /*bbe0*/  FFMA.FTZ R64, R194, R3.reuse, -R70.reuse ;  /* 0x00000003c2407223 */ /* 0x180fe20000010846 */
[----:B------:R-:W-:Y:S01]  /*bbf0*/  MOV R194, R112 ;  /* 0x0000007000c27202 */ /* 0x000fe20000000f00 */
[--C-:B---3--:R-:W-:Y:S01]  /*bc00*/  FFMA.FTZ R65, R193, R3, -R70.reuse ;  /* 0x00000003c1417223 */ /* 0x108fe20000010846 */
[----:B------:R-:W-:Y:S01]  /*bc10*/  MOV R193, R116 ;  /* 0x0000007400c17202 */ /* 0x000fe20000000f00 */
[----:B------:R1:W-:Y:S02]  /*bc20*/  MUFU.EX2 R178, R64 ;  /* 0x0000004000b27308 */ /* 0x0003e40000000800 */
[----:B------:R-:W2:Y:S01]  /*bc30*/  LDSM.16.MT88.4 R60, [R42+0x1000] ;  /* 0x001000002a3c783b */ /* 0x000ea20000004200 */
[----:B------:R-:W-:Y:S07]  /*bc40*/  F2FP.BF16.F32.PACK_AB R47, R182, R181 ;  /* 0x000000b5b62f723e */ /* 0x000fee00000010ff */
[----:B------:R-:W-:Y:S01]  /*bc50*/  MUFU.EX2 R176, R65 ;  /* 0x0000004100b07308 */ /* 0x000fe20000000800 */
[C---:B------:R-:W-:Y:S03]  /*bc60*/  HMMA.16816.F32.BF16 R4, R44.reuse, R52, R4 ;  /* 0x000000342c04723c */ /* 0x040fe60000041804 */
[-C--:B------:R-:W-:Y:S01]  /*bc70*/  FFMA.FTZ R52, R192, R3.reuse, -R70 ;  /* 0x00000003c0347223 */ /* 0x080fe20000010846 */
[----:B-1----:R-:W-:Y:S01]  /*bc80*/  FFMA.FTZ R64, R198, R3, -R72 ;  /* 0x00000003c6407223 */ /* 0x002fe20000010848 */
[----:B------:R-:W-:Y:S04]  /*bc90*/  MOV R192, R111 ;  /* 0x0000006f00c07202 */ /* 0x000fe80000000f00 */
[----:B------:R1:W3:Y:S01]  /*bca0*/  MUFU.EX2 R177, R52 ;  /* 0x0000003400b17308 */ /* 0x0002e20000000800 */
[C---:B------:R-:W-:Y:S09]  /*bcb0*/  HMMA.16816.F32.BF16 R8, R44.reuse, R54, R8 ;  /* 0x000000362c08723c */ /* 0x040ff20000041808 */
[----:B------:R4:W3:Y:S01]  /*bcc0*/  MUFU.EX2 R174, R64 ;  /* 0x0000004000ae7308 */ /* 0x0008e20000000800 */
[----:B------:R-:W-:Y:S01]  /*bcd0*/  MOV R198, R117 ;  /* 0x0000007500c67202 */ /* 0x000fe20000000f00 */
[C---:B-----5:R-:W-:Y:S01]  /*bce0*/  HMMA.16816.F32.BF16 R12, R44.reuse, R56, R12 ;  /* 0x000000382c0c723c */ /* 0x060fe2000004180c */
[----:B-1----:R-:W1:Y:S07]  /*bcf0*/  LDSM.16.MT88.4 R52, [R69+0xb800] ;  /* 0x00b800004534783b */ /* 0x002e6e0000004200 */
[C---:B------:R-:W-:Y:S01]  /*bd00*/  HMMA.16816.F32.BF16 R16, R44.reuse, R58, R16 ;  /* 0x0000003a2c10723c */ /* 0x040fe20000041810 */
[----:B------:R-:W5:Y:S07]  /*bd10*/  LDSM.16.MT88.4 R56, [R43+0xb800] ;  /* 0x00b800002b38783b */ /* 0x000f6e0000004200 */
[C---:B--2---:R-:W-:Y:S03]  /*bd20*/  HMMA.16816.F32.BF16 R20, R44.reuse, R60, R20 ;  /* 0x0000003c2c14723c */ /* 0x044fe60000041814 */
[-C--:B------:R-:W-:Y:S01]  /*bd30*/  FFMA.FTZ R61, R195, R3.reuse, -R70 ;  /* 0x00000003c33d7223 */ /* 0x080fe20000010846 */
[-C--:B------:R-:W-:Y:S01]  /*bd40*/  FFMA.FTZ R60, R197, R3.reuse, -R72 ;  /* 0x00000003c53c7223 */ /* 0x080fe20000010848 */
[----:B----4-:R-:W2:Y:S01]  /*bd50*/  LDSM.16.MT88.4 R64, [R42+0x1800] ;  /* 0x001800002a40783b */ /* 0x010ea20000004200 */
[----:B------:R-:W-:Y:S01]  /*bd60*/  MOV R197, R124 ;  /* 0x0000007c00c57202 */ /* 0x000fe20000000f00 */
        /* <DEDUP_REMOVED lines=8> */
[----:B----4-:R-:W-:Y:S01]  /*bdf0*/  FFMA.FTZ R61, R196, R3, -R72 ;  /* 0x00000003c43d7223 */ /* 0x010fe20000010848 */
[----:B------:R-:W-:Y:S01]  /*be00*/  MOV R196, R107 ;  /* 0x0000006b00c47202 */ /* 0x000fe20000000f00 */
[----:B------:R-:W-:Y:S07]  /*be10*/  HMMA.16816.F32.BF16 R32, R44, R50, R32 ;  /* 0x000000322c20723c */ /* 0x000fee0000041820 */
[----:B------:R-:W4:Y:S01]  /*be20*/  MUFU.EX2 R172, R61 ;  /* 0x0000003d00ac7308 */ /* 0x000f220000000800 */
[----:B------:R-:W2:Y:S01]  /*be30*/  LDSM.16.MT88.4 R48, [R68+0x1800] ;  /* 0x001800004430783b */ /* 0x000ea20000004200 */
[----:B---3--:R-:W-:Y:S01]  /*be40*/  F2FP.BF16.F32.PACK_AB R44, R178, R177 ;  /* 0x000000b1b22c723e */ /* 0x008fe200000010ff */
[----:B-1----:R-:W-:Y:S01]  /*be50*/  FFMA.FTZ R60, R200, R3, -R70 ;  /* 0x00000003c83c7223 */ /* 0x002fe20000010846 */
[----:B------:R-:W-:Y:S02]  /*be60*/  F2FP.BF16.F32.PACK_AB R45, R174, R175 ;  /* 0x000000afae2d723e */ /* 0x000fe400000010ff */
[----:B------:R-:W-:Y:S04]  /*be70*/  F2FP.BF16.F32.PACK_AB R46, R179, R176 ;  /* 0x000000b0b32e723e */ /* 0x000fe800000010ff */
[----:B------:R1:W-:Y:S01]  /*be80*/  MUFU.EX2 R170, R60 ;  /* 0x0000003c00aa7308 */ /* 0x0003e20000000800 */
[----:B------:R-:W-:Y:S02]  /*be90*/  MOV R200, R132 ;  /* 0x0000008400c87202 */ /* 0x000fe40000000f00 */
[----:B----4-:R-:W-:Y:S01]  /*bea0*/  F2FP.BF16.F32.PACK_AB R47, R172, R173 ;  /* 0x000000adac2f723e */ /* 0x010fe200000010ff */
        /* <DEDUP_REMOVED lines=10> */
[----:B------:R-:W-:Y:S02]  /*bf50*/  MOV R191, R123 ;  /* 0x0000007b00bf7202 */ /* 0x000fe40000000f00 */
[----:B------:R-:W-:Y:S01]  /*bf60*/  MOV R202, R118 ;  /* 0x0000007600ca7202 */ /* 0x000fe20000000f00 */
[C---:B-----5:R-:W-:Y:S03]  /*bf70*/  HMMA.16816.F32.BF16 R12, R44.reuse, R56, R12 ;  /* 0x000000382c0c723c */ /* 0x060fe6000004180c */
        /* <DEDUP_REMOVED lines=8> */
[----:B---3--:R-:W-:Y:S01]  /*c000*/  LDSM.16.MT88.4 R60, [R42+0x2000] ;  /* 0x002000002a3c783b */ /* 0x008fe20000004200 */
[C---:B--2---:R-:W-:Y:S03]  /*c010*/  HMMA.16816.F32.BF16 R20, R44.reuse, R64, R20 ;  /* 0x000000402c14723c */ /* 0x044fe60000041814 */
[-C--:B------:R-:W-:Y:S01]  /*c020*/  FFMA.FTZ R64, R210, R3.reuse, -R70 ;  /* 0x00000003d2407223 */ /* 0x080fe20000010846 */
[-CC-:B------:R-:W-:Y:S01]  /*c030*/  FFMA.FTZ R65, R219, R3.reuse, -R72.reuse ;  /* 0x00000003db417223 */ /* 0x180fe20000010848 */
[--C-:B----4-:R-:W-:Y:S01]  /*c040*/  FFMA.FTZ R56, R207, R3, -R72.reuse ;  /* 0x00000003cf387223 */ /* 0x110fe20000010848 */
        /* <DEDUP_REMOVED lines=8> */
[----:B------:R-:W-:Y:S01]  /*c0d0*/  MOV R188, R105 ;  /* 0x0000006900bc7202 */ /* 0x000fe20000000f00 */
[-C--:B--2---:R-:W-:Y:S01]  /*c0e0*/  FFMA.FTZ R64, R218, R3.reuse, -R72 ;  /* 0x00000003da407223 */ /* 0x084fe20000010848 */
[----:B------:R-:W-:Y:S03]  /*c0f0*/  MOV R218, R94 ;  /* 0x0000005e00da7202 */ /* 0x000fe60000000f00 */
        /* <DEDUP_REMOVED lines=10> */
[----:B------:R-:W-:Y:S03]  /*c1a0*/  ISETP.GT.AND P0, PT, R188, R191, PT ;  /* 0x000000bfbc00720c */ /* 0x000fe60003f04270 */
        /* <DEDUP_REMOVED lines=484> */
.L_x_4929:
        /* <DEDUP_REMOVED lines=14> */
.L_x_4944:
[----:B------:R-:W-:Y:S01]  /*e0d0*/  FSETP.NE.FTZ.AND P1, PT, R0, RZ, PT ;  /* 0x000000ff0000720b */ /* 0x000fe20003f35000 */
[----:B----4-:R-:W-:Y:S01]  /*e0e0*/  FADD.FTZ R3, R2, R3 ;  /* 0x0000000302037221 */ /* 0x010fe20000010000 */
[----:B------:R-:W1:Y:S01]  /*e0f0*/  MUFU.RCP R4, R0 ;  /* 0x0000000000047308 */ /* 0x000e620000001000 */
        /* <DEDUP_REMOVED lines=57> */
[----:B------:R-:W2:Y:S01]  /*e490*/  LDL.LU R13, [R1+0x44] ;  /* 0x00004400010d7983 */ /* 0x000ea20000300800 */
[C---:B------:R-:W-:Y:S02]  /*e4a0*/  VIADD R0, R2.reuse, 0x80 ;  /* 0x0000008002007836 */ /* 0x040fe40000000000 */
[----:B------:R-:W-:Y:S01]  /*e4b0*/  IMAD.IADD R3, R5, 0x1, R2 ;  /* 0x0000000105037824 */ /* 0x000fe200078e0202 */
[----:B------:R-:W4:Y:S01]  /*e4c0*/  LDL.LU R47, [R1+0x48] ;  /* 0x00004800012f7983 */ /* 0x000f220000300800 */
[----:B------:R-:W-:-:S03]  /*e4d0*/  @P4 VIADD R0, R2, 0xffffff80 ;  /* 0xffffff8002004836 */ /* 0x000fc60000000000 */
[----:B------:R-:W-:Y:S04]  /*e4e0*/  STS.64 [R2], R136 ;  /* 0x0000008802007388 */ /* 0x000fe80000000a00 */
[----:B------:R1:W-:Y:S04]  /*e4f0*/  STS.64 [R2+0x800], R138 ;  /* 0x0008008a02007388 */ /* 0x0003e80000000a00 */
[----:B------:R-:W-:Y:S04]  /*e500*/  STS.64 [R4], R140 ;  /* 0x0000008c04007388 */ /* 0x000fe80000000a00 */
[----:B------:R3:W-:Y:S04]  /*e510*/  STS.64 [R4+0x800], R142 ;  /* 0x0008008e04007388 */ /* 0x0007e80000000a00 */
[----:B------:R-:W-:Y:S04]  /*e520*/  STS.64 [R3], R144 ;  /* 0x0000009003007388 */ /* 0x000fe80000000a00 */
[----:B------:R3:W-:Y:S01]  /*e530*/  STS.64 [R3+0x800], R146 ;  /* 0x0008009203007388 */ /* 0x0007e20000000a00 */
[----:B-1----:R-:W-:Y:S01]  /*e540*/  IADD3 R2, PT, PT, R5, R0, RZ ;  /* 0x0000000005027210 */ /* 0x002fe20007ffe0ff */
[----:B---3--:R-:W-:-:S05]  /*e550*/  IMAD.IADD R4, R6, 0x1, R3 ;  /* 0x0000000106047824 */ /* 0x008fca00078e0203 */
[----:B------:R-:W-:Y:S01]  /*e560*/  STS.64 [R4], R148 ;  /* 0x0000009404007388 */ /* 0x000fe20000000a00 */
[----:B------:R-:W-:-:S03]  /*e570*/  IMAD.IADD R3, R6, 0x1, R0 ;  /* 0x0000000106037824 */ /* 0x000fc600078e0200 */
        /* <DEDUP_REMOVED lines=11> */
[----:B---3--:R-:W4:Y:S04]  /*e630*/  LD.E R3, desc[UR4][R134.64+0x60] ;  /* 0x0000600486037980 */ /* 0x008f28000c101900 */
[----:B------:R-:W3:Y:S04]  /*e640*/  LD.E R10, desc[UR4][R134.64+0xcc] ;  /* 0x0000cc04860a7980 */ /* 0x000ee8000c101900 */
[----:B------:R-:W3:Y:S01]  /*e650*/  LD.E.64 R6, desc[UR4][R134.64+0x78] ;  /* 0x0000780486067980 */ /* 0x000ee2000c101b00 */
[----:B------:R-:W1:Y:S01]  /*e660*/  S2R R45, SR_CTAID.X ;  /* 0x00000000002d7919 */ /* 0x000e620000002500 */
[----:B------:R-:W-:-:S02]  /*e670*/  IMAD.SHL.U32 R46, R226, 0x4, RZ ;  /* 0x00000004e22e7824 */ /* 0x000fc400078e00ff */
[----:B------:R2:W5:Y:S01]  /*e680*/  LD.E.64 R8, desc[UR4][R134.64+0xa8] ;  /* 0x0000a80486087980 */ /* 0x000562000c101b00 */
[----:B------:R-:W-:Y:S01]  /*e690*/  LOP3.LUT R2, R12, 0x10, RZ, 0xc0, !PT ;  /* 0x000000100c027812 */ /* 0x000fe200078ec0ff */
        /* <DEDUP_REMOVED lines=10> */
[----:B------:R-:W1:Y:S04]  /*e740*/  LDS.128 R36, [R0+0x800] ;  /* 0x0008000000247984 */ /* 0x000e680000000c00 */
[----:B------:R-:W1:Y:S04]  /*e750*/  LDS.128 R32, [R0+0x1000] ;  /* 0x0010000000207984 */ /* 0x000e680000000c00 */
[----:B------:R-:W1:Y:S04]  /*e760*/  LDS.128 R28, [R0+0x1800] ;  /* 0x00180000001c7984 */ /* 0x000e680000000c00 */
[----:B------:R-:W1:Y:S04]  /*e770*/  LDS.128 R24, [R0+0x2000] ;  /* 0x0020000000187984 */ /* 0x000e680000000c00 */
[----:B------:R-:W1:Y:S04]  /*e780*/  LDS.128 R20, [R0+0x2800] ;  /* 0x0028000000147984 */ /* 0x000e680000000c00 */
[----:B------:R-:W1:Y:S01]  /*e790*/  LDS.128 R16, [R0+0x3000] ;  /* 0x0030000000107984 */ /* 0x000e620000000c00 */
[----:B--2---:R-:W-:Y:S01]  /*e7a0*/  IMAD R2, R4, UR8, R13 ;  /* 0x0000000804027c24 */ /* 0x004fe2000f8e020d */
[----:B------:R-:W-:-:S02]  /*e7b0*/  LOP3.LUT R4, R223, 0x30, RZ, 0xc0, !PT ;  /* 0x00000030df047812 */ /* 0x000fc400078ec0ff */
[----:B------:R4:W2:Y:S02]  /*e7c0*/  LDS.128 R12, [R0+0x3800] ;  /* 0x00380000000c7984 */ /* 0x0008a40000000c00 */
[----:B------:R-:W-:Y:S01]  /*e7d0*/  LOP3.LUT R4, R4, 0x7, R226, 0xf8, !PT ;  /* 0x0000000704047812 */ /* 0x000fe200078ef8e2 */
[----:B----4-:R-:W-:Y:S01]  /*e7e0*/  IMAD R0, R2, R3, R47 ;  /* 0x0000000302007224 */ /* 0x010fe200078e022f */
[----:B------:R-:W-:-:S03]  /*e7f0*/  LOP3.LUT R3, R46, 0xffc, RZ, 0xc0, !PT ;  /* 0x00000ffc2e037812 */ /* 0x000fc600078ec0ff */
[----:B------:R-:W-:-:S04]  /*e800*/  IMAD R5, R5, R0, R45 ;  /* 0x0000000005057224 */ /* 0x000fc800078e022d */
[----:B---3--:R-:W-:-:S05]  /*e810*/  IMAD R0, R5, R10, RZ ;  /* 0x0000000a05007224 */ /* 0x008fca00078e02ff */
[----:B------:R-:W-:-:S04]  /*e820*/  IADD3 R3, P0, PT, R0, R3, RZ ;  /* 0x0000000300037210 */ /* 0x000fc80007f1e0ff */
[----:B------:R-:W-:Y:S02]  /*e830*/  LEA.HI.X.SX32 R0, R0, RZ, 0x1, P0 ;  /* 0x000000ff00007211 */ /* 0x000fe400000f0eff */
[----:B------:R-:W-:-:S04]  /*e840*/  LEA R2, P0, R3, R6, 0x2 ;  /* 0x0000000603027211 */ /* 0x000fc800078010ff */
[----:B------:R-:W-:Y:S01]  /*e850*/  LEA.HI.X R3, R3, R7, R0, 0x2, P0 ;  /* 0x0000000703037211 */ /* 0x000fe200000f1400 */
[----:B-12---:R-:W-:Y:S08]  /*e860*/  @P1 BRA `(.L_x_4939) ;  /* 0x00000000002c1947 */ /* 0x006ff00003800000 */
        /* <DEDUP_REMOVED lines=11> */
.L_x_4939:
[----:B------:R-:W-:Y:S05]  /*e920*/  BSYNC.RECONVERGENT B0 ;  /* 0x0000000000007941 */ /* 0x000fea0003800200 */
.L_x_4938:
        /* <DEDUP_REMOVED lines=11> */
[----:B-1---5:R-:W-:Y:S05]  /*e9e0*/  RET.REL.NODEC R4 `(_ZN5flash24flash_fwd_splitkv_kernelI23Flash_fwd_kernel_traitsILi64ELi64ELi256ELi4ELb0ELb0EN7cutlass10bfloat16_tE19Flash_kernel_traitsILi64ELi64ELi256ELi4ES3_EELb0ELb0ELb0ELb1ELb1ELb1ELb1ELb0EEEvNS_16Flash_fwd_paramsE) ;  /* 0xffffff1404847950 */ /* 0x022fea0003c3ffff */
.L_x_4937:
[----:B-12---:R-:W-:Y:S01]  /*e9f0*/  IMAD.MOV.U32 R0, RZ, RZ, 0x2 ;  /* 0x00000002ff007424 */ /* 0x006fe200078e00ff */
[----:B-----5:R-:W-:Y:S01]  /*ea00*/  MOV R2, R11 ;  /* 0x0000000b00027202 */ /* 0x020fe20000000f00 */
[----:B------:R-:W-:Y:S01]  /*ea10*/  IMAD.MOV.U32 R4, RZ, RZ, -0x1 ;  /* 0xffffffffff047424 */ /* 0x000fe200078e00ff */
[----:B------:R-:W-:-:S07]  /*ea20*/  MOV R3, 0x1f ;  /* 0x0000001f00037802 */ /* 0x000fce0000000f00 */
[----:B---3--:R-:W-:Y:S05]  /*ea30*/  WARPSYNC.COLLECTIVE R4, `(.L_x_4940) ;  /* 0x0000000004087348 */ /* 0x008fea0003c00000 */
[----:B------:R1:W2:Y:S02]  /*ea40*/  SHFL.BFLY P0, R0, R2, R0, R3 ;  /* 0x0c00000002007389 */ /* 0x0002a40000000003 */
[----:B-123--:R-:W-:Y:S05]  /*ea50*/  ENDCOLLECTIVE ;  /* 0x000000000000791b */ /* 0x00efea0003800000 */
.L_x_4940:
[----:B------:R-:W-:Y:S02]  /*ea60*/  MOV R5, R0 ;  /* 0x0000000000057202 */ /* 0x000fe40000000f00 */
[----:B------:R-:W-:-:S03]  /*ea70*/  MOV R0, 0x1 ;  /* 0x0000000100007802 */ /* 0x000fc60000000f00 */
[----:B------:R-:W-:-:S04]  /*ea80*/  FADD.FTZ R5, R5, R11 ;  /* 0x0000000b05057221 */ /* 0x000fc80000010000 */
[----:B------:R-:W-:-:S07]  /*ea90*/  IMAD.MOV.U32 R2, RZ, RZ, R5 ;  /* 0x000000ffff027224 */ /* 0x000fce00078e0005 */
[----:B------:R-:W-:Y:S05]  /*eaa0*/  WARPSYNC.COLLECTIVE R4, `(.L_x_4941) ;  /* 0x0000000004087348 */ /* 0x000fea0003c00000 */
[----:B------:R1:W2:Y:S02]  /*eab0*/  SHFL.BFLY P0, R0, R2, R0, R3 ;  /* 0x0c00000002007389 */ /* 0x0002a40000000003 */
[----:B-12---:R-:W-:Y:S05]  /*eac0*/  ENDCOLLECTIVE ;  /* 0x000000000000791b */ /* 0x006fea0003800000 */
.L_x_4941:
[----:B------:R-:W-:Y:S01]  /*ead0*/  IMAD.MOV.U32 R6, RZ, RZ, R0 ;  /* 0x000000ffff067224 */ /* 0x000fe200078e0000 */
[----:B------:R-:W-:Y:S02]  /*eae0*/  MOV R0, 0x2 ;  /* 0x0000000200007802 */ /* 0x000fe40000000f00 */
[----:B------:R-:W-:-:S07]  /*eaf0*/  MOV R2, R8 ;  /* 0x0000000800027202 */ /* 0x000fce0000000f00 */
[----:B------:R-:W-:Y:S05]  /*eb00*/  WARPSYNC.COLLECTIVE R4, `(.L_x_4942) ;  /* 0x0000000004087348 */ /* 0x000fea0003c00000 */
[----:B------:R1:W2:Y:S02]  /*eb10*/  SHFL.BFLY P0, R0, R2, R0, R3 ;  /* 0x0c00000002007389 */ /* 0x0002a40000000003 */
[----:B-12---:R-:W-:Y:S05]  /*eb20*/  ENDCOLLECTIVE ;  /* 0x000000000000791b */ /* 0x006fea0003800000 */
.L_x_4942:
[----:B------:R-:W-:Y:S01]  /*eb30*/  IMAD.MOV.U32 R2, RZ, RZ, R0 ;  /* 0x000000ffff027224 */ /* 0x000fe200078e0000 */
[----:B------:R-:W-:-:S03]  /*eb40*/  MOV R0, 0x1 ;  /* 0x0000000100007802 */ /* 0x000fc60000000f00 */
[----:B------:R-:W-:-:S07]  /*eb50*/  FADD.FTZ R2, R2, R8 ;  /* 0x0000000802027221 */ /* 0x000fce0000010000 */
[----:B------:R-:W-:Y:S05]  /*eb60*/  WARPSYNC.COLLECTIVE R4, `(.L_x_4943) ;  /* 0x0000000004087348 */ /* 0x000fea0003c00000 */
[----:B------:R1:W2:Y:S02]  /*eb70*/  SHFL.BFLY P0, R0, R2, R0, R3 ;  /* 0x0c00000002007389 */ /* 0x0002a40000000003 */
[----:B-12---:R-:W-:Y:S05]  /*eb80*/  ENDCOLLECTIVE ;  /* 0x000000000000791b */ /* 0x006fea0003800000 */
.L_x_4943:
[----:B------:R-:W-:Y:S01]  /*eb90*/  MOV R3, R0 ;  /* 0x0000000000037202 */ /* 0x000fe20000000f00 */
[----:B------:R-:W-:Y:S01]  /*eba0*/  FADD.FTZ R0, R5, R6 ;  /* 0x0000000605007221 */ /* 0x000fe20000010000 */
[----:B------:R-:W-:Y:S06]  /*ebb0*/  BRA `(.L_x_4944) ;  /* 0xfffffff400447947 */ /* 0x000fec000383ffff */
.L_x_4945:
        /* <DEDUP_REMOVED lines=12> */
.L_x_14749:


//--------------------- .text._ZN5flash24flash_fwd_splitkv_kernelI23Flash_fwd_kernel_traitsILi64ELi64ELi256ELi4ELb0ELb0EN7cutlass10bfloat16_tE19Flash_kernel_traitsILi64ELi64ELi256ELi4ES3_EELb0ELb0ELb1ELb0ELb0ELb0ELb1ELb0EEEvNS_16Flash_fwd_paramsE --------------------------
	.section	.text._ZN5flash24flash_fwd_splitkv_kernelI23Flash_fwd_kernel_traitsILi64ELi64ELi256ELi4ELb0ELb0EN7cutlass10bfloat16_tE19Flash_kernel_traitsILi64ELi64ELi256ELi4ES3_EELb0ELb0ELb1ELb0ELb0ELb0ELb1ELb0EEEvNS_16Flash_fwd_paramsE,"ax",@progbits
	.align	128
        .global         _ZN5flash24flash_fwd_splitkv_kernelI23Flash_fwd_kernel_traitsILi64ELi64ELi256ELi4ELb0ELb0EN7cutlass10bfloat16_tE19Flash_kernel_traitsILi64ELi64ELi256ELi4ES3_EELb0ELb0ELb1ELb0ELb0ELb0ELb1ELb0EEEvNS_16Flash_fwd_paramsE
        .type           _ZN5flash24flash_fwd_splitkv_kernelI23Flash_fwd_kernel_traitsILi64ELi64ELi256ELi4ELb0ELb0EN7cutlass10bfloat16_tE19Flash_kernel_traitsILi64ELi64ELi256ELi4ES3_EELb0ELb0ELb1ELb0ELb0ELb0ELb1ELb0EEEvNS_16Flash_fwd_paramsE,@function
        .size           _ZN5flash24flash_fwd_splitkv_kernelI23Flash_fwd_kernel_traitsILi64ELi64ELi256ELi4ELb0ELb0EN7cutlass10bfloat16_tE19Flash_kernel_traitsILi64ELi64ELi256ELi4ES3_EELb0ELb0ELb1ELb0ELb0ELb0ELb1ELb0EEEvNS_16Flash_fwd_paramsE,(.L_x_14750 - _ZN5flash24flash_fwd_splitkv_kernelI23Flash_fwd_kernel_traitsILi64ELi64ELi256ELi4ELb0ELb0EN7cutlass10bfloat16_tE19Flash_kernel_traitsILi64ELi64ELi256ELi4ES3_EELb0ELb0ELb1ELb0ELb0ELb0ELb1ELb0EEEvNS_16Flash_fwd_paramsE)
        .other          _ZN5flash24flash_fwd_splitkv_kernelI23Flash_fwd_kernel_traitsILi64ELi64ELi256ELi4ELb0ELb0EN7cutlass10bfloat16_tE19Flash_kernel_traitsILi64ELi64ELi256ELi4ES3_EELb0ELb0ELb1ELb0ELb0ELb0ELb1ELb0EEEvNS_16Flash_fwd_paramsE,@"STO_CUDA_ENTRY STV_DEFAULT"
_ZN5flash24flash_fwd_splitkv_kernelI23Flash_fwd_kernel_traitsILi64ELi64ELi256ELi4ELb0ELb0EN7cutlass10bfloat16_tE19Flash_kernel_traitsILi64ELi64ELi256ELi4ES3_EELb0ELb0ELb1ELb0ELb0ELb0ELb1ELb0EEEvNS_16Flash_fwd_paramsE:
.text._ZN5flash24flash_fwd_splitkv_kernelI23Flash_fwd_kernel_traitsILi64ELi64ELi256ELi4ELb0ELb0EN7cutlass10bfloat16_tE19Flash_kernel_traitsILi64ELi64ELi256ELi4ES3_EELb0ELb0ELb1ELb0ELb0ELb0ELb1ELb0EEEvNS_16Flash_fwd_paramsE:
        /* <DEDUP_REMOVED lines=14> */
[----:B--2---:R-:W-:Y:S01]  /*00e0*/  IMAD.MOV R0, RZ, RZ, -R3 ;  /* 0x000000ffff007224 */ /* 0x004fe200078e0a03 */
[----:B------:R-:W-:-:S03]  /*00f0*/  MOV R2, RZ ;  /* 0x000000ff00027202 */ /* 0x000fc60000000f00 */
[----:B------:R-:W-:-:S04]  /*0100*/  IMAD R7, R0, R5, RZ ;  /* 0x0000000500077224 */ /* 0x000fc800078e02ff */
[----:B------:R-:W-:Y:S02]  /*0110*/  IMAD.HI.U32 R7, R3, R7, R2 ;  /* 0x0000000703077227 */ /* 0x000fe400078e0002 */
[----:B------:R-:W2:Y:S04]  /*0120*/  LDC.64 R2, c[0x0][0x348] ;  /* 0x0000d200ff027b82 */ /* 0x000ea80000000a00 */
        /* <DEDUP_REMOVED lines=11> */
[----:B------:R-:W-:Y:S05]  /*01e0*/  CALL.REL.NOINC `($_ZN5flash24flash_fwd_splitkv_kernelI23Flash_fwd_kernel_traitsILi64ELi64ELi256ELi4ELb0ELb0EN7cutlass10bfloat16_tE19Flash_kernel_traitsILi64ELi64ELi256ELi4ES3_EELb0ELb0ELb1ELb0ELb0ELb0ELb1ELb0EEEvNS_16Flash_fwd_paramsE$_ZN5flash30compute_attn_1rowblock_splitkvI23Flash_fwd_kernel_traitsILi64ELi64ELi256ELi4ELb0ELb0EN7cutlass10bfloat16_tE19Flash_kernel_traitsILi64ELi64ELi256ELi4ES3_EELb0ELb0ELb1ELb0ELb0ELb0ELb1ELb0ENS_16Flash_fwd_paramsEEEvRKT8_iiiii) ;  /* 0x0000000000087944 */ /* 0x000fea0003c00000 */
[----:B------:R-:W-:Y:S05]  /*01f0*/  BSYNC.RECONVERGENT B2 ;  /* 0x0000000000027941 */ /* 0x000fea0003800200 */
.L_x_4946:
[----:B------:R-:W-:Y:S05]  /*0200*/  EXIT ;  /* 0x000000000000794d */ /* 0x000fea0003800000 */
        .type           $_ZN5flash24flash_fwd_splitkv_kernelI23Flash_fwd_kernel_traitsILi64ELi64ELi256ELi4ELb0ELb0EN7cutlass10bfloat16_tE19Flash_kernel_traitsILi64ELi64ELi256ELi4ES3_EELb0ELb0ELb1ELb0ELb0ELb0ELb1ELb0EEEvNS_16Flash_fwd_paramsE$_ZN5flash30compute_attn_1rowblock_splitkvI23Flash_fwd_kernel_traitsILi64ELi64ELi256ELi4ELb0ELb0EN7cutlass10bfloat16_tE19Flash_kernel_traitsILi64ELi64ELi256ELi4ES3_EELb0ELb0ELb1ELb0ELb0ELb0ELb1ELb0ENS_16Flash_fwd_paramsEEEvRKT8_iiiii,@function
        .size           $_ZN5flash24flash_fwd_splitkv_kernelI23Flash_fwd_kernel_traitsILi64ELi64ELi256ELi4ELb0ELb0EN7cutlass10bfloat16_tE19Flash_kernel_traitsILi64ELi64ELi256ELi4ES3_EELb0ELb0ELb1ELb0ELb0ELb0ELb1ELb0EEEvNS_16Flash_fwd_paramsE$_ZN5flash30compute_attn_1rowblock_splitkvI23Flash_fwd_kernel_traitsILi64ELi64ELi256ELi4ELb0ELb0EN7cutlass10bfloat16_tE19Flash_kernel_traitsILi64ELi64ELi256ELi4ES3_EELb0ELb0ELb1ELb0ELb0ELb0ELb1ELb0ENS_16Flash_fwd_paramsEEEvRKT8_iiiii,(.L_x_14750 - $_ZN5flash24flash_fwd_splitkv_kernelI23Flash_fwd_kernel_traitsILi64ELi64ELi256ELi4ELb0ELb0EN7cutlass10bfloat16_tE19Flash_kernel_traitsILi64ELi64ELi256ELi4ES3_EELb0ELb0ELb1ELb0ELb0ELb0ELb1ELb0EEEvNS_16Flash_fwd_paramsE$_ZN5flash30compute_attn_1rowblock_splitkvI23Flash_fwd_kernel_traitsILi64ELi64ELi256ELi4ELb0ELb0EN7cutlass10bfloat16_tE19Flash_kernel_traitsILi64ELi64ELi256ELi4ES3_EELb0ELb0ELb1ELb0ELb0ELb0ELb1ELb0ENS_16Flash_fwd_paramsEEEvRKT8_iiiii)
$_ZN5flash24flash_fwd_splitkv_kernelI23Flash_fwd_kernel_traitsILi64ELi64ELi256ELi4ELb0ELb0EN7cutlass10bfloat16_tE19Flash_kernel_traitsILi64ELi64ELi256ELi4ES3_EELb0ELb0ELb1ELb0ELb0ELb0ELb1ELb0EEEvNS_16Flash_fwd_paramsE$_ZN5flash30compute_attn_1rowblock_splitkvI23Flash_fwd_kernel_traitsILi64ELi64ELi256ELi4ELb0ELb0EN7cutlass10bfloat16_tE19Flash_kernel_traitsILi64ELi64ELi256ELi4ES3_EELb0ELb0ELb1ELb0ELb0ELb0ELb1ELb0ENS_16Flash_fwd_paramsEEEvRKT8_iiiii:
        /* <DEDUP_REMOVED lines=9> */
[----:B------:R-:W-:Y:S02]  /*02a0*/  ISETP.NE.AND.EX P3, PT, R15, RZ, PT, P3 ;  /* 0x000000ff0f00720c */ /* 0x000fe40003f65330 */
[----:B------:R-:W-:-:S04]  /*02b0*/  ISETP.NE.U32.AND P2, PT, R20, RZ, PT ;  /* 0x000000ff1400720c */ /* 0x000fc80003f45070 */
[----:B------:R-:W-:Y:S01]  /*02c0*/  ISETP.NE.AND.EX P2, PT, R21, RZ, PT, P2 ;  /* 0x000000ff1500720c */ /* 0x000fe20003f45320 */
[----:B------:R-:W-:-:S04]  /*02d0*/  IMAD.WIDE.U32 R20, R249, 0x4, R20 ;  /* 0x00000004f9147825 */ /* 0x000fc800078e0014 */
[----:B------:R1:W5:Y:S04]  /*02e0*/  @!P4 LD.E R191, desc[UR4][R2.64+0xb4] ;  /* 0x0000b40402bfc980 */ /* 0x000368000c101900 */
[----:B------:R1:W5:Y:S04]  /*02f0*/  @P4 LD.E R0, desc[UR4][R20.64+0x4] ;  /* 0x0000040414004980 */ /* 0x000368000c101900 */
[----:B------:R1:W5:Y:S01]  /*0300*/  @!P3 LD.E R188, desc[UR4][R2.64+0xb8] ;  /* 0x0000b80402bcb980 */ /* 0x000362000c101900 */
[----:B----4-:R-:W-:Y:S01]  /*0310*/  ISETP.NE.U32.AND P1, PT, R12, RZ, PT ;  /* 0x000000ff0c00720c */ /* 0x010fe20003f25070 */
[----:B------:R-:W-:-:S02]  /*0320*/  IMAD.SHL.U32 R6, R249, 0x4, RZ ;  /* 0x00000004f9067824 */ /* 0x000fc400078e00ff */
[----:B------:R1:W5:Y:S01]  /*0330*/  @P2 LD.E R5, desc[UR4][R20.64] ;  /* 0x0000000414052980 */ /* 0x000362000c101900 */
[----:B------:R-:W-:Y:S02]  /*0340*/  ISETP.NE.AND.EX P1, PT, R13, RZ, PT, P1 ;  /* 0x000000ff0d00720c */ /* 0x000fe40003f25310 */
[----:B------:R-:W-:Y:S02]  /*0350*/  ISETP.NE.U32.AND P2, PT, R14, RZ, PT ;  /* 0x000000ff0e00720c */ /* 0x000fe40003f45070 */
[----:B------:R-:W-:Y:S02]  /*0360*/  SHF.R.U32.HI R4, RZ, 0x1e, R249 ;  /* 0x0000001eff047819 */ /* 0x000fe400000116f9 */
[----:B------:R-:W-:-:S07]  /*0370*/  ISETP.NE.AND.EX P2, PT, R15, RZ, PT, P2 ;  /* 0x000000ff0f00720c */ /* 0x000fce0003f45320 */
[----:B------:R-:W-:-:S05]  /*0380*/  @P1 IADD3 R18, P0, PT, R12, R6, RZ ;  /* 0x000000060c121210 */ /* 0x000fca0007f1e0ff */
[----:B------:R-:W-:Y:S02]  /*0390*/  @P1 IMAD.X R19, R13, 0x1, R4, P0 ;  /* 0x000000010d131824 */ /* 0x000fe400000e0604 */
[----:B------:R-:W-:Y:S01]  /*03a0*/  IMAD.MOV.U32 R13, RZ, RZ, RZ ;  /* 0x000000ffff0d7224 */ /* 0x000fe200078e00ff */
[----:B------:R-:W-:Y:S01]  /*03b0*/  ISETP.NE.U32.AND P0, PT, R8, RZ, PT ;  /* 0x000000ff0800720c */ /* 0x000fe20003f05070 */
[----:B------:R-:W-:Y:S04]  /*03c0*/  BSSY.RECONVERGENT B0, `(.L_x_4947) ;  /* 0x000000b000007945 */ /* 0x000fe80003800200 */
        /* <DEDUP_REMOVED lines=10> */
.L_x_4948:
[----:B------:R-:W-:Y:S05]  /*0470*/  BSYNC.RECONVERGENT B0 ;  /* 0x0000000000007941 */ /* 0x000fea0003800200 */
.L_x_4947:
[----:B------:R-:W-:Y:S04]  /*0480*/  BSSY.RECONVERGENT B0, `(.L_x_4949) ;  /* 0x0000007000007945 */ /* 0x000fe80003800200 */
[----:B------:R-:W-:Y:S05]  /*0490*/  @!P3 BRA `(.L_x_4950) ;  /* 0x000000000014b947 */ /* 0x000fea0003800000 */
[----:B------:R-:W3:Y:S02]  /*04a0*/  LD.E.U8 R7, desc[UR4][R2.64+0x1b2] ;  /* 0x0001b20402077980 */ /* 0x000ee4000c101100 */
[----:B---3--:R-:W-:-:S13]  /*04b0*/  ISETP.NE.AND P1, PT, R7, RZ, PT ;  /* 0x000000ff0700720c */ /* 0x008fda0003f25270 */
[----:B------:R-:W3:Y:S02]  /*04c0*/  @P1 LD.E R7, desc[UR4][R16.64+0x4] ;  /* 0x0000040410071980 */ /* 0x000ee4000c101900 */
[----:B---3-5:R-:W-:-:S06]  /*04d0*/  @P1 IADD3 R188, PT, PT, R7, -R14, RZ ;  /* 0x8000000e07bc1210 */ /* 0x028fcc0007ffe0ff */
[----:B------:R3:W5:Y:S02]  /*04e0*/  @!P1 LD.E R188, desc[UR4][R16.64] ;  /* 0x0000000410bc9980 */ /* 0x000764000c101900 */
.L_x_4950:
[----:B------:R-:W-:Y:S05]  /*04f0*/  BSYNC.RECONVERGENT B0 ;  /* 0x0000000000007941 */ /* 0x000fea0003800200 */
.L_x_4949:
[----:B------:R-:W-:Y:S01]  /*0500*/  BSSY.RECONVERGENT B1, `(.L_x_4951) ;  /* 0x0000011000017945 */ /* 0x000fe20003800200 */
[----:B-----5:R-:W-:-:S03]  /*0510*/  @P4 IADD3 R191, PT, PT, R0, -R5, RZ ;  /* 0x8000000500bf4210 */ /* 0x020fc60007ffe0ff */
[----:B------:R-:W-:Y:S05]  /*0520*/  @!P0 BRA `(.L_x_4952) ;  /* 0x0000000000148947 */ /* 0x000fea0003800000 */
[----:B------:R-:W-:-:S05]  /*0530*/  IADD3 R8, P0, PT, R8, R6, RZ ;  /* 0x0000000608087210 */ /* 0x000fca0007f1e0ff */
[----:B------:R-:W-:-:S05]  /*0540*/  IMAD.X R9, R9, 0x1, R4, P0 ;  /* 0x0000000109097824 */ /* 0x000fca00000e0604 */
[----:B------:R-:W4:Y:S02]  /*0550*/  LD.E R188, desc[UR4][R8.64] ;  /* 0x0000000408bc7980 */ /* 0x000f24000c101900 */
[----:B----4-:R-:W-:Y:S01]  /*0560*/  IADD3 R188, PT, PT, R188, -R13, RZ ;  /* 0x8000000dbcbc7210 */ /* 0x010fe20007ffe0ff */
[----:B------:R-:W-:Y:S05]  /*0570*/  BRA `(.L_x_4953) ;  /* 0x0000000000247947 */ /* 0x000fea0003800000 */
.L_x_4952:
[----:B------:R-:W4:Y:S01]  /*0580*/  LD.E.64 R8, desc[UR4][R2.64+0x108] ;  /* 0x0001080402087980 */ /* 0x000f22000c101b00 */
[----:B------:R-:W-:Y:S01]  /*0590*/  BSSY.RECONVERGENT B0, `(.L_x_4954) ;  /* 0x0000006000007945 */ /* 0x000fe20003800200 */
[----:B------:R-:W-:Y:S01]  /*05a0*/  IMAD.MOV.U32 R0, RZ, RZ, RZ ;  /* 0x000000ffff007224 */ /* 0x000fe200078e00ff */
[----:B----4-:R-:W-:-:S04]  /*05b0*/  ISETP.NE.U32.AND P0, PT, R8, RZ, PT ;  /* 0x000000ff0800720c */ /* 0x010fc80003f05070 */
[----:B------:R-:W-:-:S13]  /*05c0*/  ISETP.NE.AND.EX P0, PT, R9, RZ, PT, P0 ;  /* 0x000000ff0900720c */ /* 0x000fda0003f05300 */
[----:B------:R-:W-:Y:S05]  /*05d0*/  @!P0 BRA `(.L_x_4955) ;  /* 0x0000000000048947 */ /* 0x000fea0003800000 */
[----:B------:R4:W5:Y:S02]  /*05e0*/  LD.E R0, desc[UR4][R2.64+0xbc] ;  /* 0x0000bc0402007980 */ /* 0x000964000c101900 */
.L_x_4955:
[----:B------:R-:W-:Y:S05]  /*05f0*/  BSYNC.RECONVERGENT B0 ;  /* 0x0000000000007941 */ /* 0x000fea0003800200 */
.L_x_4954:
[----:B-----5:R-:W-:Y:S02]  /*0600*/  IADD3 R188, PT, PT, R0, R188, -R13 ;  /* 0x000000bc00bc7210 */ /* 0x020fe40007ffe80d */
.L_x_4953:
[----:B------:R-:W-:Y:S05]  /*0610*/  BSYNC.RECONVERGENT B1 ;  /* 0x0000000000017941 */ /* 0x000fea0003800200 */
.L_x_4951:
[----:B------:R-:W-:Y:S01]  /*0620*/  IMAD.SHL.U32 R0, R243, 0x40, RZ ;  /* 0x00000040f3007824 */ /* 0x000fe200078e00ff */
[----:B------:R-:W-:Y:S01]  /*0630*/  MOV R8, R242 ;  /* 0x000000f200087202 */ /* 0x000fe20000000f00 */
[----:B------:R-:W-:-:S03]  /*0640*/  IMAD.MOV.U32 R9, RZ, RZ, 0x0 ;  /* 0x00000000ff097424 */ /* 0x000fc600078e00ff */
[----:B------:R-:W-:-:S13]  /*0650*/  ISETP.GT.AND P0, PT, R191, R0, PT ;  /* 0x00000000bf00720c */ /* 0x000fda0003f04270 */
[----:B-1234-:R-:W-:Y:S05]  /*0660*/  @!P0 RET.REL.NODEC R8 `(_ZN5flash24flash_fwd_splitkv_kernelI23Flash_fwd_kernel_traitsILi64ELi64ELi256ELi4ELb0ELb0EN7cutlass10bfloat16_tE19Flash_kernel_traitsILi64ELi64ELi256ELi4ES3_EELb0ELb0ELb1ELb0ELb0ELb0ELb1ELb0EEEvNS_16Flash_fwd_paramsE) ;  /* 0xfffffff808648950 */ /* 0x01efea0003c3ffff */
        /* <DEDUP_REMOVED lines=44> */
[----:B------:R1:W5:Y:S01]  /*0930*/  LD.E.64 R12, desc[UR4][R2.64+0xa8] ;  /* 0x0000a804020c7980 */ /* 0x000362000c101b00 */
[----:B------:R-:W-:-:S02]  /*0940*/  IMAD.MOV.U32 R243, RZ, RZ, 0x0 ;  /* 0x00000000fff37424 */ /* 0x000fc400078e00ff */
[----:B--2---:R-:W-:-:S04]  /*0950*/  IMAD R4, R4, UR8, R249 ;  /* 0x0000000804047c24 */ /* 0x004fc8000f8e02f9 */
[----:B---3--:R-:W-:-:S04]  /*0960*/  IMAD R4, R4, R9, R248 ;  /* 0x0000000904047224 */ /* 0x008fc800078e02f8 */
[--C-:B------:R-:W-:Y:S02]  /*0970*/  IMAD R4, R5, R4, R0.reuse ;  /* 0x0000000405047224 */ /* 0x100fe400078e0200 */
[----:B------:R-:W-:Y:S02]  /*0980*/  IMAD.SHL.U32 R5, R224, 0x4, RZ ;  /* 0x00000004e0057824 */ /* 0x000fe400078e00ff */
[----:B----4-:R-:W-:Y:S02]  /*0990*/  IMAD R8, R4, R7, RZ ;  /* 0x0000000704087224 */ /* 0x010fe400078e02ff */
[----:B------:R-:W-:Y:S01]  /*09a0*/  IMAD.IADD R0, R191, 0x1, -R0 ;  /* 0x00000001bf007824 */ /* 0x000fe200078e0a00 */
[C---:B------:R-:W-:Y:S02]  /*09b0*/  LOP3.LUT R9, R5.reuse, 0xffc, RZ, 0xc0, !PT ;  /* 0x00000ffc05097812 */ /* 0x040fe400078ec0ff */
[----:B------:R-:W-:Y:S02]  /*09c0*/  LOP3.LUT R7, R5, 0x3c, RZ, 0xc0, !PT ;  /* 0x0000003c05077812 */ /* 0x000fe400078ec0ff */
[----:B------:R-:W-:-:S02]  /*09d0*/  SHF.R.U32.HI R5, RZ, 0x4, R224 ;  /* 0x00000004ff057819 */ /* 0x000fc400000116e0 */
[C---:B------:R-:W-:Y:S02]  /*09e0*/  IADD3 R9, P0, PT, R8.reuse, R9, RZ ;  /* 0x0000000908097210 */ /* 0x040fe40007f1e0ff */
[----:B-----5:R-:W-:Y:S01]  /*09f0*/  ISETP.GE.AND P1, PT, R7, R6, PT ;  /* 0x000000060700720c */ /* 0x020fe20003f26270 */
[----:B-1----:R-:W-:Y:S01]  /*0a00*/  VIADD R3, R5, 0x10 ;  /* 0x0000001005037836 */ /* 0x002fe20000000000 */
[----:B------:R-:W-:Y:S01]  /*0a10*/  ISETP.NE.AND P6, PT, R7, RZ, PT ;  /* 0x000000ff0700720c */ /* 0x000fe20003fc5270 */
[C---:B------:R-:W-:Y:S01]  /*0a20*/  VIADD R7, R5.reuse, 0x8 ;  /* 0x0000000805077836 */ /* 0x040fe20000000000 */
[----:B------:R-:W-:Y:S01]  /*0a30*/  LEA.HI.X.SX32 R8, R8, RZ, 0x1, P0 ;  /* 0x000000ff08087211 */ /* 0x000fe200000f0eff */
[----:B------:R-:W-:Y:S01]  /*0a40*/  VIADD R19, R5, 0x18 ;  /* 0x0000001805137836 */ /* 0x000fe20000000000 */
[----:B------:R-:W-:Y:S01]  /*0a50*/  LEA R20, P0, R9, R10, 0x2 ;  /* 0x0000000a09147211 */ /* 0x000fe200078010ff */
[----:B------:R-:W-:Y:S01]  /*0a60*/  VIADD R17, R5, 0x20 ;  /* 0x0000002005117836 */ /* 0x000fe20000000000 */
[-C--:B------:R-:W-:Y:S01]  /*0a70*/  ISETP.GE.OR P5, PT, R3, R0.reuse, P1 ;  /* 0x000000000300720c */ /* 0x080fe20000fa6670 */
[----:B------:R-:W-:Y:S01]  /*0a80*/  VIADD R15, R5, 0x28 ;  /* 0x00000028050f7836 */ /* 0x000fe20000000000 */
[----:B------:R-:W-:Y:S01]  /*0a90*/  LEA.HI.X R21, R9, R11, R8, 0x2, P0 ;  /* 0x0000000b09157211 */ /* 0x000fe200000f1408 */
[C---:B------:R-:W-:Y:S01]  /*0aa0*/  VIADD R11, R5.reuse, 0x30 ;  /* 0x00000030050b7836 */ /* 0x040fe20000000000 */
[CC--:B------:R-:W-:Y:S01]  /*0ab0*/  ISETP.GE.OR P3, PT, R5.reuse, R0.reuse, P1 ;  /* 0x000000000500720c */ /* 0x0c0fe20000f66670 */
[----:B------:R-:W-:Y:S01]  /*0ac0*/  VIADD R9, R5, 0x38 ;  /* 0x0000003805097836 */ /* 0x000fe20000000000 */
[----:B------:R-:W-:-:S02]  /*0ad0*/  ISETP.GE.OR P2, PT, R7, R0, P1 ;  /* 0x000000000700720c */ /* 0x000fc40000f46670 */
[-C--:B------:R-:W-:Y:S02]  /*0ae0*/  ISETP.GE.OR P0, PT, R19, R0.reuse, P1 ;  /* 0x000000001300720c */ /* 0x080fe40000f06670 */
[----:B------:R-:W-:-:S03]  /*0af0*/  ISETP.GE.OR P4, PT, R17, R0, P1 ;  /* 0x000000001100720c */ /* 0x000fc60000f86670 */
[----:B------:R-:W-:Y:S01]  /*0b00*/  @!P5 ST.E.128 desc[UR4][R20.64+0x1000], RZ ;  /* 0x001000ff1400d985 */ /* 0x000fe2000c101d04 */
        /* <DEDUP_REMOVED lines=10> */
[----:B------:R-:W-:Y:S01]  /*0bb0*/  LEA R2, P0, R7, R12, 0x2 ;  /* 0x0000000c07027211 */ /* 0x000fe200078010ff */
[----:B------:R-:W-:Y:S01]  /*0bc0*/  @!P3 ST.E.128 desc[UR4][R20.64+0x2800], RZ ;  /* 0x002800ff1400b985 */ /* 0x000fe2000c101d04 */
[-C--:B------:R-:W-:Y:S02]  /*0bd0*/  ISETP.GE.OR P4, PT, R3, R0.reuse, P6 ;  /* 0x000000000300720c */ /* 0x080fe40003786670 */
        /* <DEDUP_REMOVED lines=23> */
[----:B-1----:R-:W-:Y:S05]  /*0d50*/  @P6 RET.REL.NODEC R242 `(_ZN5flash24flash_fwd_splitkv_kernelI23Flash_fwd_kernel_traitsILi64ELi64ELi256ELi4ELb0ELb0EN7cutlass10bfloat16_tE19Flash_kernel_traitsILi64ELi64ELi256ELi4ES3_EELb0ELb0ELb1ELb0ELb0ELb0ELb1ELb0EEEvNS_16Flash_fwd_paramsE) ;  /* 0xfffffff0f2a86950 */ /* 0x002fea0003c3ffff */
[----:B------:R-:W-:Y:S02]  /*0d60*/  MOV R5, 0xff800000 ;  /* 0xff80000000057802 */ /* 0x000fe40000000f00 */
[----:B------:R-:W-:-:S03]  /*0d70*/  MOV R243, 0x0 ;  /* 0x0000000000f37802 */ /* 0x000fc60000000f00 */
[----:B------:R1:W-:Y:S02]  /*0d80*/  ST.E desc[UR4][R2.64+0xe0], R5 ;  /* 0x0000e00502007985 */ /* 0x0003e4000c101904 */
[----:B-1----:R-:W-:Y:S05]  /*0d90*/  RET.REL.NODEC R242 `(_ZN5flash24flash_fwd_splitkv_kernelI23Flash_fwd_kernel_traitsILi64ELi64ELi256ELi4ELb0ELb0EN7cutlass10bfloat16_tE19Flash_kernel_traitsILi64ELi64ELi256ELi4ES3_EELb0ELb0ELb1ELb0ELb0ELb0ELb1ELb0EEEvNS_16Flash_fwd_paramsE) ;  /* 0xfffffff0f2987950 */ /* 0x002fea0003c3ffff */
.L_x_4956:
        /* <DEDUP_REMOVED lines=9> */
[----:B------:R1:W-:Y:S01]  /*0e30*/  STL.64 [R1], R200 ;  /* 0x000000c801007387 */ /* 0x0003e20000100a00 */
        /* <DEDUP_REMOVED lines=42> */
[----:B------:R-:W-:Y:S01]  /*10e0*/  @!P2 LOP3.LUT R11, RZ, R12, RZ, 0x33, !PT ;  /* 0x0000000cff0ba212 */ /* 0x000fe200078e33ff */
[----:B------:R-:W3:Y:S04]  /*10f0*/  LD.E.64 R14, desc[UR4][R198.64+0x28] ;  /* 0x00002804c60e7980 */ /* 0x000ee8000c101b00 */
        /* <DEDUP_REMOVED lines=29> */
[----:B------:R-:W-:-:S05]  /*12d0*/  @!P1 LOP3.LUT R11, RZ, R21, RZ, 0x33, !PT ;  /* 0x00000015ff0b9212 */ /* 0x000fca00078e33ff */
[----:B--2---:R-:W-:Y:S01]  /*12e0*/  IMAD R13, R17, R11, RZ ;  /* 0x0000000b110d7224 */ /* 0x004fe200078e02ff */
[----:B---3--:R-:W-:Y:S01]  /*12f0*/  SHF.R.S32.HI R7, RZ, 0x1f, R4 ;  /* 0x0000001fff077819 */ /* 0x008fe20000011404 */
[-C--:B------:R-:W-:Y:S02]  /*1300*/  IMAD R8, R19, R4.reuse, RZ ;  /* 0x0000000413087224 */ /* 0x080fe400078e02ff */
[----:B------:R-:W-:Y:S01]  /*1310*/  IMAD.WIDE.U32 R22, R18, R4, RZ ;  /* 0x0000000412167225 */ /* 0x000fe200078e00ff */
[----:B------:R-:W-:-:S03]  /*1320*/  SHF.R.S32.HI R19, RZ, 0x1f, R9 ;  /* 0x0000001fff137819 */ /* 0x000fc60000011409 */
[----:B------:R-:W-:-:S04]  /*1330*/  IMAD R8, R18, R7, R8 ;  /* 0x0000000712087224 */ /* 0x000fc800078e0208 */
[----:B------:R-:W-:Y:S02]  /*1340*/  IMAD.IADD R23, R23, 0x1, R8 ;  /* 0x0000000117177824 */ /* 0x000fe400078e0208 */
[----:B------:R-:W-:Y:S02]  /*1350*/  IMAD R6, R232, R19, R6 ;  /* 0x00000013e8067224 */ /* 0x000fe400078e0206 */
[----:B------:R-:W-:Y:S01]  /*1360*/  IMAD.WIDE.U32 R22, R9, R232, R22 ;  /* 0x000000e809167225 */ /* 0x000fe200078e0016 */
[----:B------:R-:W-:-:S04]  /*1370*/  SHF.R.S32.HI R8, RZ, 0x1f, R11 ;  /* 0x0000001fff087819 */ /* 0x000fc8000001140b */
[----:B------:R-:W-:Y:S01]  /*1380*/  IADD3 R23, PT, PT, R23, R6, RZ ;  /* 0x0000000617177210 */ /* 0x000fe20007ffe0ff */
[----:B------:R-:W-:Y:S02]  /*1390*/  IMAD R6, R15, R4, RZ ;  /* 0x000000040f067224 */ /* 0x000fe400078e02ff */
[----:B------:R-:W-:Y:S02]  /*13a0*/  IMAD R8, R16, R8, R13 ;  /* 0x0000000810087224 */ /* 0x000fe400078e020d */
[----:B------:R-:W-:-:S04]  /*13b0*/  IMAD.WIDE.U32 R22, R11, R16, R22 ;  /* 0x000000100b167225 */ /* 0x000fc800078e0016 */
[----:B------:R-:W-:-:S04]  /*13c0*/  IMAD.WIDE.U32 R16, R14, R4, RZ ;  /* 0x000000040e107225 */ /* 0x000fc800078e00ff */
[----:B------:R-:W-:Y:S02]  /*13d0*/  IMAD R6, R14, R7, R6 ;  /* 0x000000070e067224 */ /* 0x000fe400078e0206 */
[----:B------:R-:W-:Y:S01]  /*13e0*/  IMAD.IADD R4, R23, 0x1, R8 ;  /* 0x0000000117047824 */ /* 0x000fe200078e0208 */
[----:B------:R-:W-:Y:S02]  /*13f0*/  MOV R8, R22 ;  /* 0x0000001600087202 */ /* 0x000fe40000000f00 */
[----:B------:R-:W-:Y:S01]  /*1400*/  IADD3 R7, PT, PT, R17, R6, RZ ;  /* 0x0000000611077210 */ /* 0x000fe20007ffe0ff */
[----:B------:R-:W-:Y:S05]  /*1410*/  BRA `(.L_x_4959) ;  /* 0x0000000400407947 */ /* 0x000fea0003800000 */
.L_x_4958:
        /* <DEDUP_REMOVED lines=11> */
[----:B------:R-:W-:Y:S02]  /*14d0*/  IABS R10, R248 ;  /* 0x000000f8000a7213 */ /* 0x000fe40000000000 */
        /* <DEDUP_REMOVED lines=14> */
[-C--:B--2---:R-:W-:Y:S01]  /*15c0*/  @!P2 IMAD R9, R233, R13.reuse, RZ ;  /* 0x0000000de909a224 */ /* 0x084fe200078e02ff */
[----:B------:R-:W-:Y:S01]  /*15d0*/  @!P2 SHF.R.S32.HI R4, RZ, 0x1f, R13 ;  /* 0x0000001fff04a819 */ /* 0x000fe2000001140d */
[----:B------:R-:W-:-:S04]  /*15e0*/  @!P2 IMAD.WIDE.U32 R24, R232, R13, RZ ;  /* 0x0000000de818a225 */ /* 0x000fc800078e00ff */
[----:B------:R-:W-:-:S06]  /*15f0*/  @!P2 IMAD R4, R4, R232, R9 ;  /* 0x000000e80404a224 */ /* 0x000fcc00078e0209 */
[----:B------:R-:W-:Y:S01]  /*1600*/  @!P1 IMAD.IADD R7, R7, 0x1, -R6 ;  /* 0x0000000107079824 */ /* 0x000fe200078e0a06 */
[----:B------:R-:W-:Y:S01]  /*1610*/  @!P2 IADD3 R25, PT, PT, R25, R4, RZ ;  /* 0x000000041919a210 */ /* 0x000fe20007ffe0ff */
[----:B---3-5:R-:W-:Y:S01]  /*1620*/  @!P2 IMAD R11, R19, R12, RZ ;  /* 0x0000000c130ba224 */ /* 0x028fe200078e02ff */
[----:B------:R-:W-:Y:S02]  /*1630*/  @!P2 SHF.R.S32.HI R4, RZ, 0x1f, R12 ;  /* 0x0000001fff04a819 */ /* 0x000fe4000001140c */
[----:B------:R-:W-:Y:S02]  /*1640*/  ISETP.GE.U32.AND P4, PT, R7, R6, PT ;  /* 0x000000060700720c */ /* 0x000fe40003f86070 */
[----:B------:R-:W-:Y:S02]  /*1650*/  LOP3.LUT R6, R248, R21, RZ, 0x3c, !PT ;  /* 0x00000015f8067212 */ /* 0x000fe400078e3cff */
[----:B------:R-:W-:Y:S01]  /*1660*/  @P2 IADD3 R9, PT, PT, R13, R14, RZ ;  /* 0x0000000e0d092210 */ /* 0x000fe20007ffe0ff */
[----:B------:R-:W-:Y:S01]  /*1670*/  @!P2 IMAD R11, R18, R4, R11 ;  /* 0x00000004120ba224 */ /* 0x000fe200078e020b */
        /* <DEDUP_REMOVED lines=12> */
[----:B------:R-:W-:Y:S01]  /*1740*/  @P4 VIADD R8, R8, 0x1 ;  /* 0x0000000108084836 */ /* 0x000fe20000000000 */
[----:B------:R-:W-:Y:S01]  /*1750*/  SHF.R.S32.HI R19, RZ, 0x1f, R9 ;  /* 0x0000001fff137819 */ /* 0x000fe20000011409 */
[----:B----4-:R-:W-:Y:S01]  /*1760*/  @!P2 IMAD R4, R235, R13, RZ ;  /* 0x0000000deb04a224 */ /* 0x010fe200078e02ff */
[----:B------:R-:W-:Y:S01]  /*1770*/  @!P2 SHF.R.S32.HI R7, RZ, 0x1f, R13 ;  /* 0x0000001fff07a819 */ /* 0x000fe2000001140d */
[----:B------:R-:W-:Y:S01]  /*1780*/  IMAD.WIDE.U32 R10, R232, R9, R10 ;  /* 0x00000009e80a7225 */ /* 0x000fe200078e000a */
[----:B------:R-:W-:-:S03]  /*1790*/  @!P0 IADD3 R8, PT, PT, -R8, RZ, RZ ;  /* 0x000000ff08088210 */ /* 0x000fc60007ffe1ff */
[----:B------:R-:W-:Y:S01]  /*17a0*/  IMAD R6, R19, R232, R6 ;  /* 0x000000e813067224 */ /* 0x000fe200078e0206 */
[----:B------:R-:W-:Y:S01]  /*17b0*/  @!P3 LOP3.LUT R8, RZ, R21, RZ, 0x33, !PT ;  /* 0x00000015ff08b212 */ /* 0x000fe200078e33ff */
[----:B------:R-:W-:Y:S02]  /*17c0*/  @!P2 IMAD R4, R7, R234, R4 ;  /* 0x000000ea0704a224 */ /* 0x000fe400078e0204 */
[----:B------:R-:W-:Y:S01]  /*17d0*/  @!P2 IMAD.WIDE.U32 R24, R234, R13, RZ ;  /* 0x0000000dea18a225 */ /* 0x000fe200078e00ff */
[----:B------:R-:W-:Y:S02]  /*17e0*/  IADD3 R15, PT, PT, R11, R6, RZ ;  /* 0x000000060b0f7210 */ /* 0x000fe40007ffe0ff */
[----:B------:R-:W-:Y:S01]  /*17f0*/  @!P2 SHF.R.S32.HI R7, RZ, 0x1f, R12 ;  /* 0x0000001fff07a819 */ /* 0x000fe2000001140c */
[----:B------:R-:W-:Y:S01]  /*1800*/  @P2 IMAD.IADD R13, R13, 0x1, R14 ;  /* 0x000000010d0d2824 */ /* 0x000fe200078e020e */
[----:B------:R-:W-:Y:S01]  /*1810*/  @!P2 IADD3 R25, PT, PT, R25, R4, RZ ;  /* 0x000000041919a210 */ /* 0x000fe20007ffe0ff */
[----:B------:R-:W-:Y:S01]  /*1820*/  @!P2 IMAD R4, R23, R12, RZ ;  /* 0x0000000c1704a224 */ /* 0x000fe200078e02ff */
[----:B------:R-:W-:Y:S01]  /*1830*/  SHF.R.S32.HI R6, RZ, 0x1f, R8 ;  /* 0x0000001fff067819 */ /* 0x000fe20000011408 */
[----:B------:R-:W-:Y:S01]  /*1840*/  IMAD R11, R17, R8, RZ ;  /* 0x00000008110b7224 */ /* 0x000fe200078e02ff */
[----:B------:R-:W-:Y:S01]  /*1850*/  MOV R14, R10 ;  /* 0x0000000a000e7202 */ /* 0x000fe20000000f00 */
[----:B------:R-:W-:-:S02]  /*1860*/  @!P2 IMAD R7, R22, R7, R4 ;  /* 0x000000071607a224 */ /* 0x000fc400078e0204 */
[----:B------:R-:W-:Y:S02]  /*1870*/  IMAD R11, R16, R6, R11 ;  /* 0x00000006100b7224 */ /* 0x000fe400078e020b */
[----:B------:R-:W-:-:S04]  /*1880*/  @!P2 IMAD.WIDE.U32 R22, R22, R12, R24 ;  /* 0x0000000c1616a225 */ /* 0x000fc800078e0018 */
[----:B------:R-:W-:Y:S02]  /*1890*/  @P2 IMAD R6, R235, R13, RZ ;  /* 0x0000000deb062224 */ /* 0x000fe400078e02ff */
[----:B------:R-:W-:-:S04]  /*18a0*/  IMAD.WIDE.U32 R14, R16, R8, R14 ;  /* 0x00000008100e7225 */ /* 0x000fc800078e000e */
[----:B------:R-:W-:Y:S01]  /*18b0*/  @P2 IMAD.WIDE.U32 R12, R234, R13, RZ ;  /* 0x0000000dea0c2225 */ /* 0x000fe200078e00ff */
[----:B------:R-:W-:Y:S02]  /*18c0*/  @!P2 MOV R16, R22 ;  /* 0x000000160010a202 */ /* 0x000fe40000000f00 */
[----:B------:R-:W-:Y:S01]  /*18d0*/  MOV R8, R14 ;  /* 0x0000000e00087202 */ /* 0x000fe20000000f00 */
[----:B------:R-:W-:Y:S01]  /*18e0*/  @!P2 IMAD.IADD R7, R23, 0x1, R7 ;  /* 0x000000011707a824 */ /* 0x000fe200078e0207 */
[----:B------:R-:W-:Y:S01]  /*18f0*/  @P2 IADD3 R7, PT, PT, R13, R6, RZ ;  /* 0x000000060d072210 */ /* 0x000fe20007ffe0ff */
[----:B------:R-:W-:Y:S01]  /*1900*/  IMAD.IADD R4, R15, 0x1, R11 ;  /* 0x000000010f047824 */ /* 0x000fe200078e020b */
[----:B------:R-:W-:Y:S02]  /*1910*/  @P2 MOV R16, R12 ;  /* 0x0000000c00102202 */ /* 0x000fe40000000f00 */
.L_x_4959:
[----:B------:R-:W-:Y:S05]  /*1920*/  BSYNC.RECONVERGENT B0 ;  /* 0x0000000000007941 */ /* 0x000fea0003800200 */
.L_x_4957:
        /* <DEDUP_REMOVED lines=27> */
[----:B------:R-:W-:Y:S02]  /*1ae0*/  @!P2 IADD3 R20, PT, PT, R20, 0x1, RZ ;  /* 0x000000011414a810 */ /* 0x000fe40007ffe0ff */
[----:B------:R-:W-:Y:S01]  /*1af0*/  ISETP.NE.AND P2, PT, R21, RZ, PT ;  /* 0x000000ff1500720c */ /* 0x000fe20003f45270 */
[----:B-----5:R-:W-:Y:S01]  /*1b00*/  IMAD R18, R19, R234, RZ ;  /* 0x000000ea13127224 */ /* 0x020fe200078e02ff */
[----:B------:R-:W-:-:S07]  /*1b10*/  SHF.L.U32 R6, R224, 0x3, RZ ;  /* 0x00000003e0067819 */ /* 0x000fce00000006ff */
[----:B------:R-:W-:-:S04]  /*1b20*/  @P3 VIADD R20, R20, 0x1 ;  /* 0x0000000114143836 */ /* 0x000fc80000000000 */
[----:B------:R-:W-:Y:S01]  /*1b30*/  @!P1 IMAD.MOV R20, RZ, RZ, -R20 ;  /* 0x000000ffff149224 */ /* 0x000fe200078e0a14 */
[----:B------:R-:W-:Y:S01]  /*1b40*/  @!P2 LOP3.LUT R20, RZ, R21, RZ, 0x33, !PT ;  /* 0x00000015ff14a212 */ /* 0x000fe200078e33ff */
[C---:B------:R-:W-:Y:S01]  /*1b50*/  IMAD R17, R9.reuse, R235, R18 ;  /* 0x000000eb09117224 */ /* 0x040fe200078e0212 */
        /* <DEDUP_REMOVED lines=11> */
[----:B------:R-:W-:-:S04]  /*1c10*/  SHF.R.U32.HI R38, RZ, 0x3, R224 ;  /* 0x00000003ff267819 */ /* 0x000fc800000116e0 */
[----:B------:R-:W-:Y:S02]  /*1c20*/  IADD3.X R19, PT, PT, R7, R16, RZ, P1, !PT ;  /* 0x0000001007137210 */ /* 0x000fe40000ffe4ff */
[----:B------:R-:W-:Y:S01]  /*1c30*/  IADD3 R20, P1, PT, R195, R8, RZ ;  /* 0x00000008c3147210 */ /* 0x000fe20007f3e0ff */
[----:B------:R-:W1:Y:S04]  /*1c40*/  S2UR UR6, SR_CgaCtaId ;  /* 0x00000000000679c3 */ /* 0x000e680000008800 */
[----:B------:R-:W-:Y:S02]  /*1c50*/  IMAD.X R21, RZ, RZ, R4, P1 ;  /* 0x000000ffff157224 */ /* 0x000fe400008e0604 */
[-C--:B------:R-:W-:Y:S02]  /*1c60*/  IMAD R9, R235, R38.reuse, RZ ;  /* 0x00000026eb097224 */ /* 0x080fe400078e02ff */
[----:B------:R-:W-:Y:S01]  /*1c70*/  IMAD R8, R233, R38, RZ ;  /* 0x00000026e9087224 */ /* 0x000fe200078e02ff */
[----:B------:R-:W-:Y:S01]  /*1c80*/  IADD3 R231, PT, PT, -R0, R191, RZ ;  /* 0x000000bf00e77210 */ /* 0x000fe20007ffe1ff */
[----:B------:R-:W-:Y:S01]  /*1c90*/  UMOV UR7, 0x400 ;  /* 0x0000040000077882 */ /* 0x000fe20000000000 */
[----:B------:R-:W-:-:S02]  /*1ca0*/  SHF.R.S32.HI R35, RZ, 0x1f, R248 ;  /* 0x0000001fff237819 */ /* 0x000fc400000114f8 */
[----:B------:R-:W-:Y:S01]  /*1cb0*/  MOV R39, RZ ;  /* 0x000000ff00277202 */ /* 0x000fe20000000f00 */
[----:B------:R-:W-:Y:S01]  /*1cc0*/  BSSY.RECONVERGENT B0, `(.L_x_4960) ;  /* 0x000002f000007945 */ /* 0x000fe20003800200 */
[----:B-1----:R-:W-:-:S06]  /*1cd0*/  ULEA UR6, UR6, UR7, 0x18 ;  /* 0x0000000706067291 */ /* 0x002fcc000f8ec0ff */
[----:B------:R-:W-:Y:S02]  /*1ce0*/  IMAD.U32 R227, RZ, RZ, UR6 ;  /* 0x00000006ffe37e24 */ /* 0x000fe4000f8e00ff */
[----:B--2---:R-:W-:Y:S02]  /*1cf0*/  @P0 IMAD R7, R13, R5, RZ ;  /* 0x000000050d070224 */ /* 0x004fe400078e02ff */
[-C--:B---3--:R-:W-:Y:S02]  /*1d00*/  @!P0 IMAD R4, R27, R249.reuse, RZ ;  /* 0x000000f91b048224 */ /* 0x088fe400078e02ff */
[----:B------:R-:W-:-:S04]  /*1d10*/  @!P0 IMAD.WIDE.U32 R16, R26, R249, RZ ;  /* 0x000000f91a108225 */ /* 0x000fc800078e00ff */
[----:B------:R-:W-:-:S04]  /*1d20*/  IMAD.WIDE.U32 R26, R38, R234, R18 ;  /* 0x000000ea261a7225 */ /* 0x000fc800078e0012 */
[----:B------:R-:W-:-:S04]  /*1d30*/  IMAD.WIDE.U32 R18, R38, R232, R20 ;  /* 0x000000e826127225 */ /* 0x000fc800078e0014 */
[----:B------:R-:W-:Y:S01]  /*1d40*/  @P0 IMAD.WIDE.U32 R20, R12, R5, RZ ;  /* 0x000000050c140225 */ /* 0x000fe200078e00ff */
[----:B------:R-:W-:Y:S02]  /*1d50*/  IADD3 R9, PT, PT, R27, R9, RZ ;  /* 0x000000091b097210 */ /* 0x000fe40007ffe0ff */
[C---:B------:R-:W-:Y:S01]  /*1d60*/  LEA R240, P1, R26.reuse, R24, 0x1 ;  /* 0x000000181af07211 */ /* 0x040fe200078208ff */
[----:B------:R-:W-:Y:S01]  /*1d70*/  @P0 IMAD.MOV.U32 R16, RZ, RZ, R20 ;  /* 0x000000ffff100224 */ /* 0x000fe200078e0014 */
[----:B------:R-:W-:Y:S01]  /*1d80*/  @!P0 IADD3 R4, PT, PT, R17, R4, RZ ;  /* 0x0000000411048210 */ /* 0x000fe20007ffe0ff */
[----:B------:R-:W-:Y:S01]  /*1d90*/  IMAD.IADD R237, R19, 0x1, R8 ;  /* 0x0000000113ed7824 */ /* 0x000fe200078e0208 */
[----:B------:R-:W-:Y:S02]  /*1da0*/  LEA.HI.X R241, R26, R25, R9, 0x1, P1 ;  /* 0x000000191af17211 */ /* 0x000fe400008f0c09 */
[----:B------:R-:W-:Y:S02]  /*1db0*/  @P0 IADD3 R4, PT, PT, R21, R7, RZ ;  /* 0x0000000715040210 */ /* 0x000fe40007ffe0ff */
[----:B------:R-:W-:-:S02]  /*1dc0*/  IADD3 R8, P1, PT, R195, R16, RZ ;  /* 0x00000010c3087210 */ /* 0x000fc40007f3e0ff */
[----:B------:R-:W-:-:S03]  /*1dd0*/  LOP3.LUT R5, R6, 0x1c0, RZ, 0xc0, !PT ;  /* 0x000001c006057812 */ /* 0x000fc600078ec0ff */
[----:B------:R-:W-:Y:S01]  /*1de0*/  IMAD.X R9, RZ, RZ, R4, P1 ;  /* 0x000000ffff097224 */ /* 0x000fe200008e0604 */
[----:B------:R-:W-:Y:S02]  /*1df0*/  ISETP.GE.AND P1, PT, R38, R231, PT ;  /* 0x000000e72600720c */ /* 0x000fe40003f26270 */
[----:B------:R-:W-:Y:S01]  /*1e00*/  LOP3.LUT R5, R5, 0x38, R224, 0xf8, !PT ;  /* 0x0000003805057812 */ /* 0x000fe200078ef8e0 */
[----:B----4-:R-:W-:-:S03]  /*1e10*/  IMAD R11, R11, R248, RZ ;  /* 0x000000f80b0b7224 */ /* 0x010fc600078e02ff */
[----:B------:R-:W-:Y:S01]  /*1e20*/  LOP3.LUT R5, R5, 0x38, R6, 0x78, !PT ;  /* 0x0000003805057812 */ /* 0x000fe200078e7806 */
[----:B------:R-:W-:Y:S01]  /*1e30*/  IMAD R11, R10, R35, R11 ;  /* 0x000000230a0b7224 */ /* 0x000fe200078e020b */
[----:B------:R-:W-:Y:S01]  /*1e40*/  LEA R238, P2, R18, R22, 0x1 ;  /* 0x0000001612ee7211 */ /* 0x000fe200078408ff */
[----:B------:R-:W-:Y:S01]  /*1e50*/  IMAD.WIDE.U32 R8, R248, R10, R8 ;  /* 0x0000000af8087225 */ /* 0x000fe200078e0008 */
[----:B------:R-:W-:Y:S02]  /*1e60*/  LOP3.LUT R0, R5, 0x1e00, R6, 0xf8, !PT ;  /* 0x00001e0005007812 */ /* 0x000fe400078ef806 */
[----:B------:R-:W-:Y:S01]  /*1e70*/  LEA.HI.X R237, R18, R23, R237, 0x1, P2 ;  /* 0x0000001712ed7211 */ /* 0x000fe200010f0ced */
        /* <DEDUP_REMOVED lines=18> */
.L_x_4962:
[----:B------:R2:W-:Y:S02]  /*1fa0*/  STS.128 [R193], RZ ;  /* 0x000000ffc1007388 */ /* 0x0005e40000000c00 */
.L_x_4961:
[----:B------:R-:W-:Y:S05]  /*1fb0*/  BSYNC.RECONVERGENT B0 ;  /* 0x0000000000007941 */ /* 0x000fea0003800200 */
.L_x_4960:
[C---:B------:R-:W-:Y:S01]  /*1fc0*/  VIADD R33, R38.reuse, 0x10 ;  /* 0x0000001026217836 */ /* 0x040fe20000000000 */
[C---:B------:R-:W-:Y:S01]  /*1fd0*/  IADD3 R29, PT, PT, R38.reuse, 0x30, RZ ;  /* 0x00000030261d7810 */ /* 0x040fe20007ffe0ff */
[----:B-1----:R-:W-:Y:S01]  /*1fe0*/  IMAD R4, R189, -0x100, R188 ;  /* 0xffffff00bd047824 */ /* 0x002fe200078e02bc */
        /* <DEDUP_REMOVED lines=25> */
.L_x_4964:
[----:B------:R-:W-:Y:S05]  /*2180*/  BSYNC.RECONVERGENT B0 ;  /* 0x0000000000007941 */ /* 0x000fea0003800200 */
.L_x_4963:
        /* <DEDUP_REMOVED lines=19> */
.L_x_4966:
[----:B------:R-:W-:Y:S05]  /*22c0*/  BSYNC.RECONVERGENT B0 ;  /* 0x0000000000007941 */ /* 0x000fea0003800200 */
.L_x_4965:
        /* <DEDUP_REMOVED lines=18> */
.L_x_4968:
[----:B------:R-:W-:Y:S05]  /*23f0*/  BSYNC.RECONVERGENT B0 ;  /* 0x0000000000007941 */ /* 0x000fea0003800200 */
.L_x_4967:
        /* <DEDUP_REMOVED lines=12> */
.L_x_4971:
[----:B------:R1:W-:Y:S02]  /*24c0*/  STS.128 [R193+0x2000], RZ ;  /* 0x002000ffc1007388 */ /* 0x0003e40000000c00 */
.L_x_4970:
[----:B------:R-:W-:Y:S05]  /*24d0*/  BSYNC.RECONVERGENT B0 ;  /* 0x0000000000007941 */ /* 0x000fea0003800200 */
.L_x_4969:
[----:B------:R-:W-:Y:S01]  /*24e0*/  ISETP.GE.AND P3, PT, R33, R4, PT ;  /* 0x000000042100720c */ /* 0x000fe20003f66270 */
[----:B------:R-:W-:Y:S01]  /*24f0*/  VIADD R27, R38, 0x40 ;  /* 0x00000040261b7836 */ /* 0x000fe20000000000 */
[----:B------:R-:W-:Y:S01]  /*2500*/  LEA R36, P0, R0, R238, 0x1 ;  /* 0x000000ee00247211 */ /* 0x000fe200078008ff */
[C---:B------:R-:W-:Y:S01]  /*2510*/  VIADD R25, R38.reuse, 0x50 ;  /* 0x0000005026197836 */ /* 0x040fe20000000000 */
[----:B------:R-:W-:Y:S01]  /*2520*/  BSSY.RECONVERGENT B0, `(.L_x_4972) ;  /* 0x0000011000007945 */ /* 0x000fe20003800200 */
[----:B------:R-:W-:Y:S01]  /*2530*/  VIADD R23, R38, 0x60 ;  /* 0x0000006026177836 */ /* 0x000fe20000000000 */
[----:B------:R-:W-:Y:S01]  /*2540*/  LEA.HI.X R37, R0, R237, R5, 0x1, P0 ;  /* 0x000000ed00257211 */ /* 0x000fe200000f0c05 */
[----:B---3--:R-:W-:Y:S01]  /*2550*/  VIADD R21, R38, 0x70 ;  /* 0x0000007026157836 */ /* 0x008fe20000000000 */
        /* <DEDUP_REMOVED lines=13> */
.L_x_4973:
[----:B------:R-:W-:Y:S05]  /*2630*/  BSYNC.RECONVERGENT B0 ;  /* 0x0000000000007941 */ /* 0x000fea0003800200 */
.L_x_4972:
        /* <DEDUP_REMOVED lines=13> */
.L_x_4975:
[----:B------:R-:W-:Y:S05]  /*2710*/  BSYNC.RECONVERGENT B0 ;  /* 0x0000000000007941 */ /* 0x000fea0003800200 */
.L_x_4974:
        /* <DEDUP_REMOVED lines=13> */
.L_x_4977:
[----:B------:R-:W-:Y:S05]  /*27f0*/  BSYNC.RECONVERGENT B0 ;  /* 0x0000000000007941 */ /* 0x000fea0003800200 */
.L_x_4976:
        /* <DEDUP_REMOVED lines=16> */
.L_x_4979:
[----:B------:R-:W-:Y:S05]  /*2900*/  BSYNC.RECONVERGENT B0 ;  /* 0x0000000000007941 */ /* 0x000fea0003800200 */
.L_x_4978:
        /* <DEDUP_REMOVED lines=13> */
.L_x_4981:
[----:B------:R-:W-:Y:S05]  /*29e0*/  BSYNC.RECONVERGENT B0 ;  /* 0x0000000000007941 */ /* 0x000fea0003800200 */
.L_x_4980:
        /* <DEDUP_REMOVED lines=16> */
.L_x_4983:
[----:B------:R-:W-:Y:S05]  /*2af0*/  BSYNC.RECONVERGENT B0 ;  /* 0x0000000000007941 */ /* 0x000fea0003800200 */
.L_x_4982:
        /* <DEDUP_REMOVED lines=16> */
.L_x_4985:
[----:B------:R-:W-:Y:S05]  /*2c00*/  BSYNC.RECONVERGENT B0 ;  /* 0x0000000000007941 */ /* 0x000fea0003800200 */
.L_x_4984:
        /* <DEDUP_REMOVED lines=16> */
.L_x_4987:
[----:B------:R-:W-:Y:S05]  /*2d10*/  BSYNC.RECONVERGENT B0 ;  /* 0x0000000000007941 */ /* 0x000fea0003800200 */
.L_x_4986:
        /* <DEDUP_REMOVED lines=13> */
.L_x_4989:
[----:B------:R-:W-:Y:S05]  /*2df0*/  BSYNC.RECONVERGENT B0 ;  /* 0x0000000000007941 */ /* 0x000fea0003800200 */
.L_x_4988:
        /* <DEDUP_REMOVED lines=15> */
.L_x_4991:
[----:B------:R-:W-:Y:S05]  /*2ef0*/  BSYNC.RECONVERGENT B0 ;  /* 0x0000000000007941 */ /* 0x000fea0003800200 */
.L_x_4990:
        /* <DEDUP_REMOVED lines=14> */
.L_x_4993:
[----:B------:R-:W-:Y:S05]  /*2fe0*/  BSYNC.RECONVERGENT B0 ;  /* 0x0000000000007941 */ /* 0x000fea0003800200 */
.L_x_4992:
        /* <DEDUP_REMOVED lines=14> */
.L_x_4995:
[----:B------:R-:W-:Y:S05]  /*30d0*/  BSYNC.RECONVERGENT B0 ;  /* 0x0000000000007941 */ /* 0x000fea0003800200 */
.L_x_4994:
        /* <DEDUP_REMOVED lines=14> */
.L_x_4997:
[----:B------:R-:W-:Y:S05]  /*31c0*/  BSYNC.RECONVERGENT B0 ;  /* 0x0000000000007941 */ /* 0x000fea0003800200 */
.L_x_4996:
        /* <DEDUP_REMOVED lines=14> */
.L_x_4999:
[----:B------:R-:W-:Y:S05]  /*32b0*/  BSYNC.RECONVERGENT B0 ;  /* 0x0000000000007941 */ /* 0x000fea0003800200 */
.L_x_4998:
        /* <DEDUP_REMOVED lines=12> */
.L_x_5001:
[----:B------:R-:W-:Y:S05]  /*3380*/  BSYNC.RECONVERGENT B0 ;  /* 0x0000000000007941 */ /* 0x000fea0003800200 */
.L_x_5000:
[----:B-1----:R-:W2:Y:S04]  /*3390*/  LD.E.64 R38, desc[UR4][R2.64+0x1c0] ;  /* 0x0001c00402267980 */ /* 0x002ea8000c101b00 */
[----:B------:R-:W3:Y:S01]  /*33a0*/  LD.E.64 R36, desc[UR4][R2.64+0x1b8] ;  /* 0x0001b80402247980 */ /* 0x000ee2000c101b00 */
[----:B------:R-:W-:-:S03]  /*33b0*/  MOV R34, R248 ;  /* 0x000000f800227202 */ /* 0x000fc60000000f00 */
        /* <DEDUP_REMOVED lines=12> */
[C---:B------:R-:W-:Y:S02]  /*3480*/  SHF.L.U64.HI R10, R234.reuse, 0x4, R235 ;  /* 0x00000004ea0a7819 */ /* 0x040fe400000102eb */
[----:B------:R-:W-:Y:S01]  /*3490*/  SHF.L.U32 R8, R234, 0x4, RZ ;  /* 0x00000004ea087819 */ /* 0x000fe200000006ff */
[----:B------:R-:W-:Y:S01]  /*34a0*/  BAR.SYNC.DEFER_BLOCKING 0x0 ;  /* 0x0000000000007b1d */ /* 0x000fe20000010000 */
[----:B--2--5:R-:W-:-:S05]  /*34b0*/  FMUL.FTZ R0, R0, R35 ;  /* 0x0000002300007220 */ /* 0x024fca0000410000 */
        /* <DEDUP_REMOVED lines=8> */
.L_x_5004:
[----:B------:R3:W-:Y:S01]  /*3540*/  STS.128 [R193+0xa000], RZ ;  /* 0x00a000ffc1007388 */ /* 0x0007e20000000c00 */
[----:B------:R-:W-:Y:S05]  /*3550*/  BRA `(.L_x_5005) ;  /* 0x0000000000047947 */ /* 0x000fea0003800000 */
.L_x_5003:
[----:B------:R2:W-:Y:S02]  /*3560*/  STS.128 [R193+0xa000], RZ ;  /* 0x00a000ffc1007388 */ /* 0x0005e40000000c00 */
.L_x_5005:
[----:B------:R-:W-:Y:S05]  /*3570*/  BSYNC.RECONVERGENT B0 ;  /* 0x0000000000007941 */ /* 0x000fea0003800200 */
.L_x_5002:
        /* <DEDUP_REMOVED lines=19> */
.L_x_5007:
[----:B------:R-:W-:Y:S05]  /*36b0*/  BSYNC.RECONVERGENT B0 ;  /* 0x0000000000007941 */ /* 0x000fea0003800200 */
.L_x_5006:
        /* <DEDUP_REMOVED lines=13> */
.L_x_5009:
[----:B------:R-:W-:Y:S05]  /*3790*/  BSYNC.RECONVERGENT B0 ;  /* 0x0000000000007941 */ /* 0x000fea0003800200 */
.L_x_5008:
        /* <DEDUP_REMOVED lines=13> */
.L_x_5011:
[----:B------:R-:W-:Y:S05]  /*3870*/  BSYNC.RECONVERGENT B0 ;  /* 0x0000000000007941 */ /* 0x000fea0003800200 */
.L_x_5010:
        /* <DEDUP_REMOVED lines=16> */
.L_x_5013:
[----:B------:R-:W-:Y:S05]  /*3980*/  BSYNC.RECONVERGENT B0 ;  /* 0x0000000000007941 */ /* 0x000fea0003800200 */
.L_x_5012:
        /* <DEDUP_REMOVED lines=13> */
.L_x_5015:
[----:B------:R-:W-:Y:S05]  /*3a60*/  BSYNC.RECONVERGENT B0 ;  /* 0x0000000000007941 */ /* 0x000fea0003800200 */
.L_x_5014:
        /* <DEDUP_REMOVED lines=16> */
.L_x_5017:
[----:B------:R-:W-:Y:S05]  /*3b70*/  BSYNC.RECONVERGENT B0 ;  /* 0x0000000000007941 */ /* 0x000fea0003800200 */
.L_x_5016:
[----:B------:R2:W-:Y:S01]  /*3b80*/  @P2 STS.128 [R193+0xd800], RZ ;  /* 0x00d800ffc1002388 */ /* 0x0005e20000000c00 */
[----:B------:R-:W-:Y:S01]  /*3b90*/  IMAD.SHL.U32 R197, R224, 0x40, RZ ;  /* 0x00000040e0c57824 */ /* 0x000fe200078e00ff */
[----:B------:R-:W-:Y:S01]  /*3ba0*/  SHF.R.U32.HI R225, RZ, 0x1, R224 ;  /* 0x00000001ffe17819 */ /* 0x000fe200000116e0 */
[----:B------:R-:W-:Y:S01]  /*3bb0*/  BSSY.RECONVERGENT B0, `(.L_x_5018) ;  /* 0x0000011000007945 */ /* 0x000fe20003800200 */
[----:B------:R-:W-:Y:S02]  /*3bc0*/  ISETP.GE.AND P3, PT, R9, R4, PT ;  /* 0x000000040900720c */ /* 0x000fe40003f66270 */
        /* <DEDUP_REMOVED lines=15> */
.L_x_5019:
[----:B------:R-:W-:Y:S05]  /*3cc0*/  BSYNC.RECONVERGENT B0 ;  /* 0x0000000000007941 */ /* 0x000fea0003800200 */
.L_x_5018:
[----:B------:R1:W-:Y:S01]  /*3cd0*/  @P1 STS.128 [R193+0xe000], RZ ;  /* 0x00e000ffc1001388 */ /* 0x0003e20000000c00 */
[----:B------:R-:W-:Y:S01]  /*3ce0*/  IMAD.SHL.U32 R226, R224, 0x20, RZ ;  /* 0x00000020e0e27824 */ /* 0x000fe200078e00ff */
[----:B------:R-:W-:Y:S01]  /*3cf0*/  ISETP.GE.AND P2, PT, R7, R4, PT ;  /* 0x000000040700720c */ /* 0x000fe20003f46270 */
[----:B------:R-:W-:Y:S01]  /*3d00*/  BSSY.RECONVERGENT B0, `(.L_x_5020) ;  /* 0x0000015000007945 */ /* 0x000fe20003800200 */
[----:B------:R-:W-:Y:S02]  /*3d10*/  LOP3.LUT R9, R8, 0x1c0, R197, 0xf8, !PT ;  /* 0x000001c008097812 */ /* 0x000fe400078ef8c5 */
[----:B------:R-:W-:Y:S02]  /*3d20*/  LOP3.LUT R7, R11, 0x8, R224, 0xf8, !PT ;  /* 0x000000080b077812 */ /* 0x000fe400078ef8e0 */
[----:B------:R-:W-:Y:S02]  /*3d30*/  LOP3.LUT R226, R226, 0x7c00, RZ, 0xc0, !PT ;  /* 0x00007c00e2e27812 */ /* 0x000fe400078ec0ff */
        /* <DEDUP_REMOVED lines=17> */
.L_x_5021:
[----:B------:R-:W-:Y:S05]  /*3e50*/  BSYNC.RECONVERGENT B0 ;  /* 0x0000000000007941 */ /* 0x000fea0003800200 */
.L_x_5020:
[----:B------:R1:W-:Y:S01]  /*3e60*/  @P0 STS.128 [R193+0xe800], RZ ;  /* 0x00e800ffc1000388 */ /* 0x0003e20000000c00 */
[----:B------:R-:W-:Y:S01]  /*3e70*/  ISETP.GE.AND P1, PT, R5, R4, PT ;  /* 0x000000040500720c */ /* 0x000fe20003f26270 */
[----:B------:R-:W-:Y:S01]  /*3e80*/  IMAD R8, R8, 0x2, R7 ;  /* 0x0000000208087824 */ /* 0x000fe200078e0207 */
[----:B------:R-:W-:Y:S01]  /*3e90*/  LOP3.LUT R4, R9, R192, RZ, 0xfc, !PT ;  /* 0x000000c009047212 */ /* 0x000fe200078efcff */
[----:B------:R-:W-:Y:S02]  /*3ea0*/  BSSY.RECONVERGENT B0, `(.L_x_5022) ;  /* 0x000000d000007945 */ /* 0x000fe40003800200 */
[----:B------:R-:W-:Y:S01]  /*3eb0*/  IMAD.IADD R173, R227, 0x1, R8 ;  /* 0x00000001e3ad7824 */ /* 0x000fe200078e0208 */
[----:B------:R-:W-:Y:S01]  /*3ec0*/  LEA R175, R4, R227, 0x1 ;  /* 0x000000e304af7211 */ /* 0x000fe200078e08ff */
        /* <DEDUP_REMOVED lines=10> */
.L_x_5023:
[----:B------:R-:W-:Y:S05]  /*3f70*/  BSYNC.RECONVERGENT B0 ;  /* 0x0000000000007941 */ /* 0x000fea0003800200 */
.L_x_5022:
        /* <DEDUP_REMOVED lines=10> */
[----:B------:R-:W-:-:S05]  /*4020*/  IADD3 R7, PT, PT, R7, R4, RZ ;  /* 0x0000000407077210 */ /* 0x000fca0007ffe0ff */
[----:B------:R-:W-:Y:S01]  /*4030*/  @!PT LDS RZ, [RZ] ;  /* 0x00000000fffff984 */ /* 0x000fe20000000800 */
[----:B------:R-:W-:Y:S01]  /*4040*/  @!PT LDS RZ, [RZ] ;  /* 0x00000000fffff984 */ /* 0x000fe20000000800 */
[----:B------:R-:W-:Y:S01]  /*4050*/  @!PT LDS RZ, [RZ] ;  /* 0x00000000fffff984 */ /* 0x000fe20000000800 */
[----:B------:R1:W-:Y:S02]  /*4060*/  LDGSTS.E.BYPASS.LTC128B.128 [R193+0xf000], desc[UR4][R6.64] ;  /* 0x0f00000006c17fae */ /* 0x0003e4000b981a04 */
.L_x_5025:
[----:B------:R-:W-:Y:S05]  /*4070*/  BSYNC.RECONVERGENT B0 ;  /* 0x0000000000007941 */ /* 0x000fea0003800200 */
.L_x_5024:
        /* <DEDUP_REMOVED lines=15> */
.L_x_5027:
[----:B------:R-:W-:Y:S05]  /*4170*/  BSYNC.RECONVERGENT B0 ;  /* 0x0000000000007941 */ /* 0x000fea0003800200 */
.L_x_5026:
        /* <DEDUP_REMOVED lines=15> */
.L_x_5029:
[----:B------:R-:W-:Y:S05]  /*4270*/  BSYNC.RECONVERGENT B0 ;  /* 0x0000000000007941 */ /* 0x000fea0003800200 */
.L_x_5028:
        /* <DEDUP_REMOVED lines=15> */
.L_x_5031:
[----:B------:R-:W-:Y:S05]  /*4370*/  BSYNC.RECONVERGENT B0 ;  /* 0x0000000000007941 */ /* 0x000fea0003800200 */
.L_x_5030:
        /* <DEDUP_REMOVED lines=15> */
.L_x_5033:
[----:B------:R-:W-:Y:S05]  /*4470*/  BSYNC.RECONVERGENT B0 ;  /* 0x0000000000007941 */ /* 0x000fea0003800200 */
.L_x_5032:
        /* <DEDUP_REMOVED lines=13> */
.L_x_5035:
[----:B------:R-:W-:Y:S05]  /*4550*/  BSYNC.RECONVERGENT B0 ;  /* 0x0000000000007941 */ /* 0x000fea0003800200 */
.L_x_5034:
[----:B------:R-:W-:Y:S01]  /*4560*/  LDSM.16.M88.4 R28, [R175] ;  /* 0x00000000af1c783b */ /* 0x000fe20000000200 */
[----:B------:R-:W-:Y:S01]  /*4570*/  R2P PR, R224, 0x6 ;  /* 0x00000006e0007804 */ /* 0x000fe20000000000 */
[----:B------:R-:W-:Y:S01]  /*4580*/  IMAD.MOV.U32 R190, RZ, RZ, 0x20 ;  /* 0x00000020ffbe7424 */ /* 0x000fe200078e00ff */
[----:B------:R-:W-:Y:S01]  /*4590*/  BSSY.RECONVERGENT B1, `(.L_x_5036) ;  /* 0x00001b5000017945 */ /* 0x000fe20003800200 */
[----:B-1----:R-:W1:Y:S01]  /*45a0*/  LDSM.16.M88.4 R20, [R173+0x2000] ;  /* 0x00200000ad14783b */ /* 0x002e620000000200 */
[----:B------:R-:W-:Y:S01]  /*45b0*/  IMAD.MOV.U32 R194, RZ, RZ, 0x40 ;  /* 0x00000040ffc27424 */ /* 0x000fe200078e00ff */
[----:B------:R-:W-:Y:S01]  /*45c0*/  LOP3.LUT R197, R197, 0x200, RZ, 0xc0, !PT ;  /* 0x00000200c5c57812 */ /* 0x000fe200078ec0ff */
[----:B------:R-:W-:Y:S01]  /*45d0*/  VIADD R247, R189, 0xffffffff ;  /* 0xffffffffbdf77836 */ /* 0x000fe20000000000 */
[----:B------:R-:W5:Y:S01]  /*45e0*/  LDSM.16.M88.4 R12, [R173+0x2800] ;  /* 0x00280000ad0c783b */ /* 0x000f620000000200 */
[----:B------:R-:W-:Y:S02]  /*45f0*/  SEL R190, R190, 0xffffffe0, !P1 ;  /* 0xffffffe0bebe7807 */ /* 0x000fe40004800000 */
[----:B------:R-:W-:Y:S01]  /*4600*/  SEL R194, R194, 0xffffffc0, !P2 ;  /* 0xffffffc0c2c27807 */ /* 0x000fe20005000000 */
[----:B------:R-:W2:Y:S01]  /*4610*/  LDSM.16.M88.4 R4, [R173+0x3000] ;  /* 0x00300000ad04783b */ /* 0x000ea20000000200 */
[----:B------:R-:W-:Y:S01]  /*4620*/  IADD3 R172, PT, PT, R173, R190, RZ ;  /* 0x000000beadac7210 */ /* 0x000fe20007ffe0ff */
[----:B------:R-:W-:Y:S01]  /*4630*/  IMAD.IADD R156, R175, 0x1, R190 ;  /* 0x00000001af9c7824 */ /* 0x000fe200078e02be */
[----:B------:R-:W-:Y:S01]  /*4640*/  IADD3 R181, PT, PT, R173, R194, RZ ;  /* 0x000000c2adb57210 */ /* 0x000fe20007ffe0ff */
[----:B------:R-:W3:Y:S01]  /*4650*/  LDSM.16.M88.4 R124, [R173+0x3800] ;  /* 0x00380000ad7c783b */ /* 0x000ee20000000200 */
[----:B------:R-:W-:Y:S01]  /*4660*/  IMAD.IADD R183, R175, 0x1, R194 ;  /* 0x00000001afb77824 */ /* 0x000fe200078e02c2 */
[----:B------:R-:W-:-:S02]  /*4670*/  ISETP.GT.AND P0, PT, R247, R236, PT ;  /* 0x000000ecf700720c */ /* 0x000fc40003f04270 */
[----:B------:R-:W4:Y:S01]  /*4680*/  LDSM.16.M88.4 R116, [R173+0x4000] ;  /* 0x00400000ad74783b */ /* 0x000f220000000200 */
[C---:B------:R-:W-:Y:S01]  /*4690*/  IMAD.IADD R184, R190.reuse, 0x1, R183 ;  /* 0x00000001beb87824 */ /* 0x040fe200078e02b7 */
[----:B------:R-:W-:Y:S02]  /*46a0*/  IADD3 R196, PT, PT, R190, R181, RZ ;  /* 0x000000b5bec47210 */ /* 0x000fe40007ffe0ff */
[----:B------:R-:W4:Y:S01]  /*46b0*/  LDSM.16.M88.4 R108, [R173+0x4800] ;  /* 0x00480000ad6c783b */ /* 0x000f220000000200 */
[----:B------:R-:W-:-:S03]  /*46c0*/  SHF.L.U32 R244, R247, 0x8, RZ ;  /* 0x00000008f7f47819 */ /* 0x000fc600000006ff */
[----:B------:R-:W4:Y:S04]  /*46d0*/  LDSM.16.M88.4 R100, [R173+0x5000] ;  /* 0x00500000ad64783b */ /* 0x000f280000000200 */
[----:B------:R-:W4:Y:S04]  /*46e0*/  LDSM.16.M88.4 R92, [R173+0x5800] ;  /* 0x00580000ad5c783b */ /* 0x000f280000000200 */
[----:B------:R-:W4:Y:S04]  /*46f0*/  LDSM.16.M88.4 R84, [R173+0x6000] ;  /* 0x00600000ad54783b */ /* 0x000f280000000200 */
[----:B------:R-:W4:Y:S04]  /*4700*/  LDSM.16.M88.4 R76, [R173+0x6800] ;  /* 0x00680000ad4c783b */ /* 0x000f280000000200 */
[----:B------:R-:W4:Y:S01]  /*4710*/  LDSM.16.M88.4 R68, [R173+0x7000] ;  /* 0x00700000ad44783b */ /* 0x000f220000000200 */
[C---:B-1----:R-:W-:Y:S03]  /*4720*/  HMMA.16816.F32.BF16 R24, R28.reuse, R20, RZ ;  /* 0x000000141c18723c */ /* 0x042fe600000418ff */
[----:B------:R-:W1:Y:S04]  /*4730*/  LDSM.16.M88.4 R60, [R173+0x7800] ;  /* 0x00780000ad3c783b */ /* 0x000e680000000200 */
[----:B------:R-:W1:Y:S01]  /*4740*/  LDSM.16.M88.4 R52, [R173+0x8000] ;  /* 0x00800000ad34783b */ /* 0x000e620000000200 */
[C---:B-----5:R-:W-:Y:S03]  /*4750*/  HMMA.16816.F32.BF16 R16, R28.reuse, R12, RZ ;  /* 0x0000000c1c10723c */ /* 0x060fe600000418ff */
[----:B------:R-:W5:Y:S04]  /*4760*/  LDSM.16.M88.4 R44, [R173+0x8800] ;  /* 0x00880000ad2c783b */ /* 0x000f680000000200 */
[----:B------:R-:W5:Y:S01]  /*4770*/  LDSM.16.M88.4 R36, [R173+0x9000] ;  /* 0x00900000ad24783b */ /* 0x000f620000000200 */
[C---:B--2---:R-:W-:Y:S03]  /*4780*/  HMMA.16816.F32.BF16 R8, R28.reuse, R4, RZ ;  /* 0x000000041c08723c */ /* 0x044fe600000418ff */
[----:B------:R-:W2:Y:S04]  /*4790*/  LDSM.16.M88.4 R132, [R173+0x9800] ;  /* 0x00980000ad84783b */ /* 0x000ea80000000200 */
[----:B------:R-:W-:Y:S01]  /*47a0*/  LDSM.16.M88.4 R156, [R156] ;  /* 0x000000009c9c783b */ /* 0x000fe20000000200 */
[C---:B---3--:R-:W-:Y:S03]  /*47b0*/  HMMA.16816.F32.BF16 R128, R28.reuse, R124, RZ ;  /* 0x0000007c1c80723c */ /* 0x048fe600000418ff */
[----:B------:R-:W3:Y:S04]  /*47c0*/  LDSM.16.M88.4 R144, [R172+0x2000] ;  /* 0x00200000ac90783b */ /* 0x000ee80000000200 */
[----:B------:R-:W3:Y:S01]  /*47d0*/  LDSM.16.M88.4 R140, [R172+0x3800] ;  /* 0x00380000ac8c783b */ /* 0x000ee20000000200 */
        /* <DEDUP_REMOVED lines=189> */
.L_x_5039:
[----:B------:R-:W2:Y:S01]  /*53b0*/  LD.E R139, desc[UR4][R2.64+0x170] ;  /* 0x00017004028b7980 */ /* 0x000ea2000c101900 */
[----:B------:R-:W-:Y:S02]  /*53c0*/  IADD3 R137, PT, PT, R244, -0x100, RZ ;  /* 0xffffff00f4897810 */ /* 0x000fe40007ffe0ff */
[----:B------:R-:W-:Y:S02]  /*53d0*/  IABS R134, R244 ;  /* 0x000000f400867213 */ /* 0x000fe40000000000 */
[-C--:B--2---:R-:W-:Y:S02]  /*53e0*/  IABS R135, R139.reuse ;  /* 0x0000008b00877213 */ /* 0x084fe40000000000 */
[----:B------:R-:W-:Y:S02]  /*53f0*/  IABS R133, R139 ;  /* 0x0000008b00857213 */ /* 0x000fe40000000000 */
[----:B------:R-:W1:Y:S03]  /*5400*/  I2F.RP R136, R135 ;  /* 0x0000008700887306 */ /* 0x000e660000209400 */
[----:B------:R-:W-:-:S05]  /*5410*/  IMAD.MOV R133, RZ, RZ, -R133 ;  /* 0x000000ffff857224 */ /* 0x000fca00078e0a85 */
        /* <DEDUP_REMOVED lines=14> */
[----:B------:R-:W-:Y:S01]  /*5500*/  IMAD R134, R138, R133, R134 ;  /* 0x000000858a867224 */ /* 0x000fe200078e0286 */
[----:B------:R-:W-:Y:S02]  /*5510*/  LOP3.LUT R133, RZ, R139, RZ, 0x33, !PT ;  /* 0x0000008bff857212 */ /* 0x000fe400078e33ff */
        /* <DEDUP_REMOVED lines=10> */
[----:B------:R-:W-:-:S05]  /*55c0*/  ISETP.NE.AND P1, PT, R139, RZ, PT ;  /* 0x000000ff8b00720c */ /* 0x000fca0003f25270 */
[----:B------:R-:W-:-:S04]  /*55d0*/  @P5 VIADD R136, R136, 0x1 ;  /* 0x0000000188885836 */ /* 0x000fc80000000000 */
[----:B------:R-:W-:Y:S01]  /*55e0*/  @P6 IADD3 R138, PT, PT, R138, 0x1, RZ ;  /* 0x000000018a8a6810 */ /* 0x000fe20007ffe0ff */
[----:B------:R-:W-:-:S03]  /*55f0*/  @!P0 IMAD.MOV R136, RZ, RZ, -R136 ;  /* 0x000000ffff888224 */ /* 0x000fc600078e0a88 */
[----:B------:R-:W-:Y:S02]  /*5600*/  @!P3 IADD3 R138, PT, PT, -R138, RZ, RZ ;  /* 0x000000ff8a8ab210 */ /* 0x000fe40007ffe1ff */
        /* <DEDUP_REMOVED lines=22> */
.L_x_5040:
[----:B------:R-:W-:Y:S05]  /*5770*/  BSYNC.RECONVERGENT B0 ;  /* 0x0000000000007941 */ /* 0x000fea0003800200 */
.L_x_5038:
[CC--:B------:R-:W-:Y:S01]  /*5780*/  ISETP.GE.AND P0, PT, R195.reuse, R246.reuse, PT ;  /* 0x000000f6c300720c */ /* 0x0c0fe20003f06270 */
[----:B------:R-:W-:Y:S01]  /*5790*/  BSSY.RECONVERGENT B0, `(.L_x_5041) ;  /* 0x0000093000007945 */ /* 0x000fe20003800200 */
[C---:B------:R-:W-:Y:S02]  /*57a0*/  SHF.L.U32 R133, R232.reuse, 0x5, RZ ;  /* 0x00000005e8857819 */ /* 0x040fe400000006ff */
[----:B------:R-:W-:Y:S02]  /*57b0*/  ISETP.GE.AND P1, PT, R195, R246, PT ;  /* 0x000000f6c300720c */ /* 0x000fe40003f26270 */
[----:B------:R-:W-:Y:S02]  /*57c0*/  IADD3 R136, P4, PT, R133, R238, RZ ;  /* 0x000000ee85887210 */ /* 0x000fe40007f9e0ff */
[----:B------:R-:W-:-:S04]  /*57d0*/  SHF.L.U64.HI R132, R232, 0x5, R233 ;  /* 0x00000005e8847819 */ /* 0x000fc800000102e9 */
[----:B------:R-:W-:Y:S01]  /*57e0*/  IADD3.X R137, PT, PT, R132, R237, RZ, P4, !PT ;  /* 0x000000ed84897210 */ /* 0x000fe200027fe4ff */
[C---:B------:R-:W-:Y:S01]  /*57f0*/  @!P0 IMAD R150, R233.reuse, 0x60, RZ ;  /* 0x00000060e9968824 */ /* 0x040fe200078e02ff */
[----:B------:R-:W-:Y:S01]  /*5800*/  @!P0 IADD3 R134, P3, PT, R136, R133, RZ ;  /* 0x0000008588868210 */ /* 0x000fe20007f7e0ff */
[----:B------:R-:W-:Y:S01]  /*5810*/  @!P0 IMAD R142, R233, 0x120, RZ ;  /* 0x00000120e98e8824 */ /* 0x000fe200078e02ff */
[-C--:B------:R-:W-:Y:S01]  /*5820*/  @!P0 MOV R152, R136.reuse ;  /* 0x0000008800988202 */ /* 0x080fe20000000f00 */
[----:B------:R-:W-:Y:S01]  /*5830*/  @!P0 IMAD.MOV.U32 R153, RZ, RZ, R137 ;  /* 0x000000ffff998224 */ /* 0x000fe200078e0089 */
[-C--:B------:R-:W-:Y:S01]  /*5840*/  @!P0 MOV R138, R136.reuse ;  /* 0x00000088008a8202 */ /* 0x080fe20000000f00 */
[----:B------:R-:W-:Y:S01]  /*5850*/  @!P1 IMAD.MOV.U32 R239, RZ, RZ, R237 ;  /* 0x000000ffffef9224 */ /* 0x000fe200078e00ed */
[-C--:B------:R-:W-:Y:S01]  /*5860*/  @!P0 MOV R140, R136.reuse ;  /* 0x00000088008c8202 */ /* 0x080fe20000000f00 */
[----:B------:R-:W-:Y:S01]  /*5870*/  @!P0 IMAD.X R135, R137, 0x1, R132, P3 ;  /* 0x0000000189878824 */ /* 0x000fe200018e0684 */
[-C--:B------:R-:W-:Y:S01]  /*5880*/  @!P0 MOV R132, R136.reuse ;  /* 0x0000008800848202 */ /* 0x080fe20000000f00 */
[C---:B------:R-:W-:Y:S01]  /*5890*/  @!P0 IMAD.WIDE.U32 R152, R232.reuse, 0x60, R152 ;  /* 0x00000060e8988825 */ /* 0x040fe200078e0098 */
[----:B------:R-:W-:Y:S01]  /*58a0*/  @!PT LDS RZ, [RZ] ;  /* 0x00000000fffff984 */ /* 0x000fe20000000800 */
[----:B------:R-:W-:Y:S01]  /*58b0*/  @!PT LDS RZ, [RZ] ;  /* 0x00000000fffff984 */ /* 0x000fe20000000800 */
[----:B------:R-:W-:Y:S01]  /*58c0*/  @!PT LDS RZ, [RZ] ;  /* 0x00000000fffff984 */ /* 0x000fe20000000800 */
[----:B------:R-:W-:Y:S01]  /*58d0*/  @!P1 LDGSTS.E.BYPASS.LTC128B.128 [R193+0x2000], desc[UR4][R238.64] ;  /* 0x02000000eec19fae */ /* 0x000fe2000b981a04 */
[----:B------:R-:W-:-:S02]  /*58e0*/  @!P0 LEA R156, P3, R232, R136, 0x6 ;  /* 0x00000088e89c8211 */ /* 0x000fc400078630ff */
[--C-:B------:R-:W-:Y:S01]  /*58f0*/  @!P0 IMAD.MOV.U32 R133, RZ, RZ, R137.reuse ;  /* 0x000000ffff858224 */ /* 0x100fe200078e0089 */
[----:B------:R1:W-:Y:S01]  /*5900*/  @P1 STS.128 [R193+0x2000], RZ ;  /* 0x002000ffc1001388 */ /* 0x0003e20000000c00 */
[----:B------:R-:W-:Y:S01]  /*5910*/  @!P0 IADD3 R151, PT, PT, R150, R153, RZ ;  /* 0x0000009996978210 */ /* 0x000fe20007ffe0ff */
[----:B------:R-:W-:Y:S01]  /*5920*/  @!P0 IMAD.MOV.U32 R139, RZ, RZ, R137 ;  /* 0x000000ffff8b8224 */ /* 0x000fe200078e0089 */
[-C--:B------:R-:W-:Y:S01]  /*5930*/  @!P0 MOV R153, R137.reuse ;  /* 0x0000008900998202 */ /* 0x080fe20000000f00 */
[----:B------:R1:W-:Y:S01]  /*5940*/  @P0 STS.128 [R193+0x2800], RZ ;  /* 0x002800ffc1000388 */ /* 0x0003e20000000c00 */
[C---:B------:R-:W-:Y:S01]  /*5950*/  @!P0 IMAD.WIDE.U32 R132, R232.reuse, 0x120, R132 ;  /* 0x00000120e8848825 */ /* 0x040fe200078e0084 */
[----:B------:R-:W-:Y:S02]  /*5960*/  @!P0 LEA.HI.X R157, R232, R137, R233, 0x6, P3 ;  /* 0x00000089e89d8211 */ /* 0x000fe400018f34e9 */
        /* <DEDUP_REMOVED lines=8> */
[----:B------:R-:W-:Y:S01]  /*59f0*/  @!P0 IMAD R146, R233, 0xc0, RZ ;  /* 0x000000c0e9928824 */ /* 0x000fe200078e02ff */
[----:B------:R-:W-:Y:S01]  /*5a00*/  @!P0 IADD3 R143, PT, PT, R142, R133, RZ ;  /* 0x000000858e8f8210 */ /* 0x000fe20007ffe0ff */
[----:B------:R-:W-:Y:S01]  /*5a10*/  @!P0 IMAD.WIDE.U32 R138, R232, 0xc0, R138 ;  /* 0x000000c0e88a8825 */ /* 0x000fe200078e008a */
[----:B------:R-:W-:Y:S01]  /*5a20*/  @!PT LDS RZ, [RZ] ;  /* 0x00000000fffff984 */ /* 0x000fe20000000800 */
[----:B------:R-:W-:Y:S01]  /*5a30*/  @!PT LDS RZ, [RZ] ;  /* 0x00000000fffff984 */ /* 0x000fe20000000800 */
[----:B------:R-:W-:Y:S01]  /*5a40*/  @!PT LDS RZ, [RZ] ;  /* 0x00000000fffff984 */ /* 0x000fe20000000800 */
[----:B------:R2:W-:Y:S01]  /*5a50*/  @!P0 LDGSTS.E.BYPASS.LTC128B.128 [R193+0x3000], desc[UR4][R134.64] ;  /* 0x0300000086c18fae */ /* 0x0005e2000b981a04 */
[----:B------:R-:W-:-:S02]  /*5a60*/  @!P0 MOV R142, R132 ;  /* 0x00000084008e8202 */ /* 0x000fc40000000f00 */
[----:B------:R-:W-:Y:S01]  /*5a70*/  @!P0 IMAD R132, R233, 0x1a0, RZ ;  /* 0x000001a0e9848824 */ /* 0x000fe200078e02ff */
[----:B------:R1:W-:Y:S01]  /*5a80*/  @P0 STS.128 [R193+0x3800], RZ ;  /* 0x003800ffc1000388 */ /* 0x0003e20000000c00 */
[----:B------:R-:W-:-:S03]  /*5a90*/  @!P0 IMAD.WIDE.U32 R152, R232, 0x1a0, R152 ;  /* 0x000001a0e8988825 */ /* 0x000fc600078e0098 */
[----:B------:R-:W-:Y:S01]  /*5aa0*/  @!PT LDS RZ, [RZ] ;  /* 0x00000000fffff984 */ /* 0x000fe20000000800 */
[----:B------:R-:W-:Y:S01]  /*5ab0*/  @!PT LDS RZ, [RZ] ;  /* 0x00000000fffff984 */ /* 0x000fe20000000800 */
[----:B------:R-:W-:Y:S01]  /*5ac0*/  @!PT LDS RZ, [RZ] ;  /* 0x00000000fffff984 */ /* 0x000fe20000000800 */
[----:B------:R1:W-:Y:S01]  /*5ad0*/  @!P0 LDGSTS.E.BYPASS.LTC128B.128 [R193+0x3800], desc[UR4][R156.64] ;  /* 0x038000009cc18fae */ /* 0x0003e2000b981a04 */
[C---:B------:R-:W-:Y:S01]  /*5ae0*/  @!P0 IMAD R148, R233.reuse, 0xa0, RZ ;  /* 0x000000a0e9948824 */ /* 0x040fe200078e02ff */
[----:B------:R-:W-:Y:S01]  /*5af0*/  @!P0 IADD3 R153, PT, PT, R132, R153, RZ ;  /* 0x0000009984998210 */ /* 0x000fe20007ffe0ff */
[C---:B------:R-:W-:Y:S01]  /*5b00*/  @!P0 IMAD.WIDE.U32 R140, R232.reuse, 0xa0, R140 ;  /* 0x000000a0e88c8825 */ /* 0x040fe200078e008c */
[----:B------:R-:W-:Y:S01]  /*5b10*/  @!P0 LEA R132, P1, R232, R136, 0x7 ;  /* 0x00000088e8848211 */ /* 0x000fe200078238ff */
[----:B------:R1:W-:Y:S02]  /*5b20*/  @P0 STS.128 [R193+0x4000], RZ ;  /* 0x004000ffc1000388 */ /* 0x0003e40000000c00 */
[C---:B------:R-:W-:Y:S01]  /*5b30*/  @!P0 IMAD R144, R233.reuse, 0xe0, RZ ;  /* 0x000000e0e9908824 */ /* 0x040fe200078e02ff */
[----:B------:R-:W-:Y:S01]  /*5b40*/  @!P0 IADD3 R149, PT, PT, R148, R141, RZ ;  /* 0x0000008d94958210 */ /* 0x000fe20007ffe0ff */
[----:B------:R-:W-:Y:S01]  /*5b50*/  @!P0 IMAD.IADD R147, R146, 0x1, R139 ;  /* 0x0000000192938824 */ /* 0x000fe200078e028b */
[----:B------:R-:W-:Y:S01]  /*5b60*/  @!P0 MOV R146, R138 ;  /* 0x0000008a00928202 */ /* 0x000fe20000000f00 */
[----:B------:R-:W-:Y:S01]  /*5b70*/  @!P0 IMAD R133, R233, 0x180, RZ ;  /* 0x00000180e9858824 */ /* 0x000fe200078e02ff */
[----:B------:R-:W-:Y:S01]  /*5b80*/  @!P0 MOV R138, R136 ;  /* 0x00000088008a8202 */ /* 0x000fe20000000f00 */
[C---:B------:R-:W-:Y:S01]  /*5b90*/  @!P0 IMAD.WIDE.U32 R154, R232.reuse, 0x180, R136 ;  /* 0x00000180e89a8825 */ /* 0x040fe200078e0088 */
[----:B------:R-:W-:Y:S01]  /*5ba0*/  @!P0 MOV R139, R137 ;  /* 0x00000089008b8202 */ /* 0x000fe20000000f00 */
[----:B------:R-:W-:Y:S01]  /*5bb0*/  @!PT LDS RZ, [RZ] ;  /* 0x00000000fffff984 */ /* 0x000fe20000000800 */
[----:B------:R-:W-:Y:S01]  /*5bc0*/  @!PT LDS RZ, [RZ] ;  /* 0x00000000fffff984 */ /* 0x000fe20000000800 */
[----:B------:R-:W-:Y:S01]  /*5bd0*/  @!PT LDS RZ, [RZ] ;  /* 0x00000000fffff984 */ /* 0x000fe20000000800 */
[----:B------:R1:W-:Y:S01]  /*5be0*/  @!P0 LDGSTS.E.BYPASS.LTC128B.128 [R193+0x4000], desc[UR4][R150.64] ;  /* 0x0400000096c18fae */ /* 0x0003e2000b981a04 */
[----:B------:R-:W-:Y:S01]  /*5bf0*/  @!P0 MOV R148, R140 ;  /* 0x0000008c00948202 */ /* 0x000fe20000000f00 */
[--C-:B------:R-:W-:Y:S01]  /*5c00*/  @!P0 IMAD.MOV.U32 R141, RZ, RZ, R137.reuse ;  /* 0x000000ffff8d8224 */ /* 0x100fe200078e0089 */
[-C--:B------:R-:W-:Y:S01]  /*5c10*/  @!P0 MOV R140, R136.reuse ;  /* 0x00000088008c8202 */ /* 0x080fe20000000f00 */
[----:B--2---:R-:W-:Y:S01]  /*5c20*/  @!P0 IMAD.MOV.U32 R135, RZ, RZ, R137 ;  /* 0x000000ffff878224 */ /* 0x004fe200078e0089 */
[----:B------:R-:W-:Y:S01]  /*5c30*/  @!P0 MOV R134, R136 ;  /* 0x0000008800868202 */ /* 0x000fe20000000f00 */
[C---:B------:R-:W-:Y:S01]  /*5c40*/  @!P0 IMAD.WIDE.U32 R138, R232.reuse, 0x160, R138 ;  /* 0x00000160e88a8825 */ /* 0x040fe200078e008a */
[----:B------:R-:W-:Y:S01]  /*5c50*/  @!P0 IADD3 R155, PT, PT, R133, R155, RZ ;  /* 0x0000009b859b8210 */ /* 0x000fe20007ffe0ff */
[----:B------:R1:W-:Y:S01]  /*5c60*/  @P0 STS.128 [R193+0x4800], RZ ;  /* 0x004800ffc1000388 */ /* 0x0003e20000000c00 */
[C---:B------:R-:W-:Y:S01]  /*5c70*/  @!P0 LEA.HI.X R133, R232.reuse, R137, R233, 0x7, P1 ;  /* 0x00000089e8858211 */ /* 0x040fe200008f3ce9 */
[----:B------:R-:W-:-:S04]  /*5c80*/  @!P0 IMAD.WIDE.U32 R134, R232, 0xe0, R134 ;  /* 0x000000e0e8868825 */ /* 0x000fc800078e0086 */
[----:B------:R-:W-:Y:S01]  /*5c90*/  @!P0 IMAD.WIDE.U32 R140, R232, 0x140, R140 ;  /* 0x00000140e88c8825 */ /* 0x000fe200078e008c */
[----:B------:R-:W-:Y:S01]  /*5ca0*/  @!P0 IADD3 R145, PT, PT, R144, R135, RZ ;  /* 0x0000008790918210 */ /* 0x000fe20007ffe0ff */
[----:B------:R-:W-:Y:S01]  /*5cb0*/  @!PT LDS RZ, [RZ] ;  /* 0x00000000fffff984 */ /* 0x000fe20000000800 */
[----:B------:R-:W-:Y:S01]  /*5cc0*/  @!PT LDS RZ, [RZ] ;  /* 0x00000000fffff984 */ /* 0x000fe20000000800 */
[----:B------:R-:W-:Y:S01]  /*5cd0*/  @!PT LDS RZ, [RZ] ;  /* 0x00000000fffff984 */ /* 0x000fe20000000800 */
[----:B------:R1:W-:Y:S02]  /*5ce0*/  @!P0 LDGSTS.E.BYPASS.LTC128B.128 [R193+0x4800], desc[UR4][R132.64] ;  /* 0x0480000084c18fae */ /* 0x0003e4000b981a04 */
[----:B------:R-:W-:Y:S02]  /*5cf0*/  @!P0 IMAD.MOV.U32 R144, RZ, RZ, R134 ;  /* 0x000000ffff908224 */ /* 0x000fe400078e0086 */
[C---:B------:R-:W-:Y:S01]  /*5d00*/  @!P0 IMAD R134, R233.reuse, 0x160, RZ ;  /* 0x00000160e9868824 */ /* 0x040fe200078e02ff */
[----:B------:R1:W-:Y:S01]  /*5d10*/  @P0 STS.128 [R193+0x5000], RZ ;  /* 0x005000ffc1000388 */ /* 0x0003e20000000c00 */
[----:B------:R-:W-:Y:S02]  /*5d20*/  @!P0 IMAD R135, R233, 0x140, RZ ;  /* 0x00000140e9878824 */ /* 0x000fe400078e02ff */
[----:B------:R-:W-:Y:S01]  /*5d30*/  @!P0 IMAD.IADD R139, R134, 0x1, R139 ;  /* 0x00000001868b8824 */ /* 0x000fe200078e028b */
[C---:B------:R-:W-:Y:S01]  /*5d40*/  @!P0 LEA R134, P1, R232.reuse, R136, 0x8 ;  /* 0x00000088e8868211 */ /* 0x040fe200078240ff */
[----:B------:R-:W-:Y:S01]  /*5d50*/  @!P0 IMAD.IADD R141, R135, 0x1, R141 ;  /* 0x00000001878d8824 */ /* 0x000fe200078e028d */
[----:B------:R-:W-:Y:S01]  /*5d60*/  @!PT LDS RZ, [RZ] ;  /* 0x00000000fffff984 */ /* 0x000fe20000000800 */
[----:B------:R-:W-:Y:S01]  /*5d70*/  @!PT LDS RZ, [RZ] ;  /* 0x00000000fffff984 */ /* 0x000fe20000000800 */
[----:B------:R-:W-:Y:S01]  /*5d80*/  @!PT LDS RZ, [RZ] ;  /* 0x00000000fffff984 */ /* 0x000fe20000000800 */
[----:B------:R1:W-:Y:S02]  /*5d90*/  @!P0 LDGSTS.E.BYPASS.LTC128B.128 [R193+0x5000], desc[UR4][R148.64] ;  /* 0x0500000094c18fae */ /* 0x0003e4000b981a04 */
[----:B------:R-:W-:-:S02]  /*5da0*/  @!P0 LEA.HI.X R135, R232, R137, R233, 0x8, P1 ;  /* 0x00000089e8878211 */ /* 0x000fc400008f44e9 */
        /* <DEDUP_REMOVED lines=49> */
.L_x_5042:
[----:B------:R-:W-:Y:S05]  /*60c0*/  BSYNC.RECONVERGENT B0 ;  /* 0x0000000000007941 */ /* 0x000fea0003800200 */
.L_x_5041:
[----:B------:R-:W0:Y:S02]  /*60d0*/  LDGDEPBAR ;  /* 0x00000000000079af */ /* 0x000e240000000000 */
.L_x_5037:
[----:B------:R-:W-:Y:S05]  /*60e0*/  BSYNC.RECONVERGENT B1 ;  /* 0x0000000000017941 */ /* 0x000fea0003800200 */
.L_x_5036:
        /* <DEDUP_REMOVED lines=10> */
[----:B-1----:R-:W-:Y:S01]  /*6190*/  VIADD R147, R165, 0x38 ;  /* 0x00000038a5937836 */ /* 0x002fe20000000000 */
[----:B------:R-:W-:Y:S01]  /*61a0*/  ISETP.GE.AND P4, PT, R221, R188, PT ;  /* 0x000000bcdd00720c */ /* 0x000fe20003f86270 */
[----:B------:R-:W-:-:S02]  /*61b0*/  VIADD R141, R165, 0x21 ;  /* 0x00000021a58d7836 */ /* 0x000fc40000000000 */
[C---:B------:R-:W-:Y:S02]  /*61c0*/  IMAD.IADD R133, R164.reuse, 0x1, -R221 ;  /* 0x00000001a4857824 */ /* 0x040fe400078e0add */
[C---:B--2---:R-:W-:Y:S02]  /*61d0*/  IMAD.IADD R137, R164.reuse, 0x1, -R219 ;  /* 0x00000001a4897824 */ /* 0x044fe400078e0adb */
[----:B------:R-:W-:Y:S01]  /*61e0*/  IMAD.IADD R148, R164, 0x1, -R141 ;  /* 0x00000001a4947824 */ /* 0x000fe200078e0a8d */
[----:B------:R-:W-:Y:S01]  /*61f0*/  IABS R133, R133 ;  /* 0x0000008500857213 */ /* 0x000fe20000000000 */
[C---:B------:R-:W-:Y:S01]  /*6200*/  VIADD R209, R165.reuse, 0x48 ;  /* 0x00000048a5d17836 */ /* 0x040fe20000000000 */
[----:B------:R-:W-:Y:S01]  /*6210*/  IABS R137, R137 ;  /* 0x0000008900897213 */ /* 0x000fe20000000000 */
[C---:B------:R-:W-:Y:S01]  /*6220*/  VIADD R161, R165.reuse, 0x60 ;  /* 0x00000060a5a17836 */ /* 0x040fe20000000000 */
[----:B------:R-:W-:Y:S01]  /*6230*/  I2FP.F32.S32 R133, R133 ;  /* 0x0000008500857245 */ /* 0x000fe20000201400 */
[C---:B------:R-:W-:Y:S01]  /*6240*/  VIADD R157, R165.reuse, 0x68 ;  /* 0x00000068a59d7836 */ /* 0x040fe20000000000 */
[----:B------:R-:W-:Y:S01]  /*6250*/  I2FP.F32.S32 R137, R137 ;  /* 0x0000008900897245 */ /* 0x000fe20000201400 */
[C---:B------:R-:W-:Y:S01]  /*6260*/  VIADD R229, R165.reuse, 0x10 ;  /* 0x00000010a5e57836 */ /* 0x040fe20000000000 */
[----:B------:R-:W-:Y:S01]  /*6270*/  IABS R148, R148 ;  /* 0x0000009400947213 */ /* 0x000fe20000000000 */
[----:B------:R-:W-:Y:S01]  /*6280*/  FFMA.FTZ R158, -R0, R133, R12 ;  /* 0x00000085009e7223 */ /* 0x000fe2000001010c */
[----:B------:R-:W-:-:S02]  /*6290*/  VIADD R133, R165, 0x29 ;  /* 0x00000029a5857836 */ /* 0x000fc40000000000 */
[----:B------:R-:W-:Y:S01]  /*62a0*/  FFMA.FTZ R137, -R0, R137, R128 ;  /* 0x0000008900897223 */ /* 0x000fe20000010180 */
[----:B------:R-:W-:Y:S01]  /*62b0*/  I2FP.F32.S32 R148, R148 ;  /* 0x0000009400947245 */ /* 0x000fe20000201400 */
[----:B------:R-:W-:Y:S01]  /*62c0*/  VIADD R223, R165, 0x11 ;  /* 0x00000011a5df7836 */ /* 0x000fe20000000000 */
[----:B------:R-:W-:Y:S01]  /*62d0*/  ISETP.GE.AND P6, PT, R229, R188, PT ;  /* 0x000000bce500720c */ /* 0x000fe20003fc6270 */
[----:B------:R-:W-:Y:S02]  /*62e0*/  IMAD.IADD R140, R164, 0x1, -R133 ;  /* 0x00000001a48c7824 */ /* 0x000fe400078e0a85 */
[----:B------:R-:W-:Y:S01]  /*62f0*/  FFMA.FTZ R148, -R0, R148, R9 ;  /* 0x0000009400947223 */ /* 0x000fe20000010109 */
[C---:B------:R-:W-:Y:S01]  /*6300*/  IMAD.IADD R9, R164.reuse, 0x1, -R161 ;  /* 0x00000001a4097824 */ /* 0x040fe200078e0aa1 */
[----:B------:R-:W-:Y:S01]  /*6310*/  ISETP.GE.AND P5, PT, R223, R188, PT ;  /* 0x000000bcdf00720c */ /* 0x000fe20003fa6270 */
[C---:B------:R-:W-:Y:S01]  /*6320*/  IMAD.IADD R135, R164.reuse, 0x1, -R229 ;  /* 0x00000001a4877824 */ /* 0x040fe200078e0ae5 */
[----:B------:R-:W-:Y:S01]  /*6330*/  IABS R140, R140 ;  /* 0x0000008c008c7213 */ /* 0x000fe20000000000 */
[----:B------:R-:W-:Y:S01]  /*6340*/  IMAD.IADD R132, R164, 0x1, -R223 ;  /* 0x00000001a4847824 */ /* 0x000fe200078e0adf */
[----:B------:R-:W-:Y:S01]  /*6350*/  IABS R9, R9 ;  /* 0x0000000900097213 */ /* 0x000fe20000000000 */
[C---:B------:R-:W-:Y:S01]  /*6360*/  VIADD R205, R165.reuse, 0x70 ;  /* 0x00000070a5cd7836 */ /* 0x040fe20000000000 */
[----:B------:R-:W-:Y:S01]  /*6370*/  I2FP.F32.S32 R140, R140 ;  /* 0x0000008c008c7245 */ /* 0x000fe20000201400 */
[C---:B------:R-:W-:Y:S01]  /*6380*/  VIADD R201, R165.reuse, 0x78 ;  /* 0x00000078a5c97836 */ /* 0x040fe20000000000 */
[----:B------:R-:W-:Y:S01]  /*6390*/  I2FP.F32.S32 R9, R9 ;  /* 0x0000000900097245 */ /* 0x000fe20000201400 */
[----:B------:R-:W-:Y:S01]  /*63a0*/  VIADD R217, R165, 0x20 ;  /* 0x00000020a5d97836 */ /* 0x000fe20000000000 */
[----:B------:R-:W-:Y:S01]  /*63b0*/  IABS R135, R135 ;  /* 0x0000008700877213 */ /* 0x000fe20000000000 */
        /* <DEDUP_REMOVED lines=12> */
[----:B------:R-:W-:Y:S01]  /*6480*/  I2FP.F32.S32 R132, R132 ;  /* 0x0000008400847245 */ /* 0x000fe20000201400 */
[C---:B------:R-:W-:Y:S01]  /*6490*/  FFMA.FTZ R160, -R0.reuse, R135, R16 ;  /* 0x0000008700a07223 */ /* 0x040fe20000010110 */
[----:B------:R-:W-:Y:S01]  /*64a0*/  IABS R9, R9 ;  /* 0x0000000900097213 */ /* 0x000fe20000000000 */
[----:B------:R-:W-:Y:S01]  /*64b0*/  FFMA.FTZ R128, -R0, R5, R124 ;  /* 0x0000000500807223 */ /* 0x000fe2000001017c */
[----:B------:R-:W-:-:S02]  /*64c0*/  IMAD.IADD R5, R164, 0x1, -R209 ;  /* 0x00000001a4057824 */ /* 0x000fc400078e0ad1 */
[----:B------:R-:W-:Y:S01]  /*64d0*/  FFMA.FTZ R16, -R0, R132, R17 ;  /* 0x0000008400107223 */ /* 0x000fe20000010111 */
[C---:B------:R-:W-:Y:S01]  /*64e0*/  VIADD R135, R165.reuse, 0x28 ;  /* 0x00000028a5877836 */ /* 0x040fe20000000000 */
[----:B------:R-:W-:Y:S01]  /*64f0*/  I2FP.F32.S32 R9, R9 ;  /* 0x0000000900097245 */ /* 0x000fe20000201400 */
[C---:B------:R-:W-:Y:S01]  /*6500*/  IMAD.IADD R17, R164.reuse, 0x1, -R217 ;  /* 0x00000001a4117824 */ /* 0x040fe200078e0ad9 */
[----:B------:R-:W-:Y:S01]  /*6510*/  IABS R5, R5 ;  /* 0x0000000500057213 */ /* 0x000fe20000000000 */
[----:B------:R-:W-:Y:S01]  /*6520*/  IMAD.IADD R177, R164, 0x1, -R135 ;  /* 0x00000001a4b17824 */ /* 0x000fe200078e0a87 */
[----:B------:R-:W-:Y:S01]  /*6530*/  IABS R146, R146 ;  /* 0x0000009200927213 */ /* 0x000fe20000000000 */
[----:B------:R-:W-:Y:S01]  /*6540*/  FFMA.FTZ R96, -R0, R9, R96 ;  /* 0x0000000900607223 */ /* 0x000fe20000010160 */
[----:B------:R-:W-:Y:S01]  /*6550*/  I2FP.F32.S32 R5, R5 ;  /* 0x0000000500057245 */ /* 0x000fe20000201400 */
[----:B------:R-:W-:Y:S01]  /*6560*/  IMAD.IADD R9, R164, 0x1, -R187 ;  /* 0x00000001a4097824 */ /* 0x000fe200078e0abb */
[----:B------:R-:W-:Y:S01]  /*6570*/  IABS R17, R17 ;  /* 0x0000001100117213 */ /* 0x000fe20000000000 */
[C---:B------:R-:W-:Y:S01]  /*6580*/  VIADD R245, R165.reuse, 0x19 ;  /* 0x00000019a5f57836 */ /* 0x040fe20000000000 */
[----:B------:R-:W-:Y:S01]  /*6590*/  IABS R177, R177 ;  /* 0x000000b100b17213 */ /* 0x000fe20000000000 */
[----:B------:R-:W-:Y:S01]  /*65a0*/  FFMA.FTZ R136, -R0, R5, R116 ;  /* 0x0000000500887223 */ /* 0x000fe20000010174 */
[C---:B------:R-:W-:Y:S01]  /*65b0*/  IMAD.IADD R5, R164.reuse, 0x1, -R157 ;  /* 0x00000001a4057824 */ /* 0x040fe200078e0a9d */
[----:B------:R-:W-:Y:S01]  /*65c0*/  I2FP.F32.S32 R17, R17 ;  /* 0x0000001100117245 */ /* 0x000fe20000201400 */
        /* <DEDUP_REMOVED lines=8> */
[C---:B------:R-:W-:Y:S01]  /*6650*/  FFMA.FTZ R152, -R0.reuse, R17, R8 ;  /* 0x0000001100987223 */ /* 0x040fe20000010108 */
[----:B------:R-:W-:Y:S01]  /*6660*/  I2FP.F32.S32 R146, R146 ;  /* 0x0000009200927245 */ /* 0x000fe20000201400 */
[----:B------:R-:W-:Y:S01]  /*6670*/  VIADD R145, R165, 0x51 ;  /* 0x00000051a5917836 */ /* 0x000fe20000000000 */
[----:B------:R-:W-:Y:S01]  /*6680*/  I2FP.F32.S32 R9, R9 ;  /* 0x0000000900097245 */ /* 0x000fe20000201400 */
[----:B------:R-:W-:Y:S01]  /*6690*/  FFMA.FTZ R100, -R0, R5, R100 ;  /* 0x0000000500647223 */ /* 0x000fe20000010164 */
[----:B------:R-:W-:-:S02]  /*66a0*/  IMAD.IADD R5, R164, 0x1, -R201 ;  /* 0x00000001a4057824 */ /* 0x000fc400078e0ac9 */
[----:B------:R-:W-:Y:S01]  /*66b0*/  FFMA.FTZ R177, -R0, R177, R4 ;  /* 0x000000b100b17223 */ /* 0x000fe20000010104 */
[C---:B------:R-:W-:Y:S01]  /*66c0*/  IMAD.IADD R153, R164.reuse, 0x1, -R211 ;  /* 0x00000001a4997824 */ /* 0x040fe200078e0ad3 */
[----:B------:R-:W-:Y:S01]  /*66d0*/  IABS R156, R156 ;  /* 0x0000009c009c7213 */ /* 0x000fe20000000000 */
[----:B------:R-:W-:Y:S01]  /*66e0*/  IMAD.IADD R8, R164, 0x1, -R163 ;  /* 0x00000001a4087824 */ /* 0x000fe200078e0aa3 */
[----:B------:R-:W-:Y:S01]  /*66f0*/  IABS R5, R5 ;  /* 0x0000000500057213 */ /* 0x000fe20000000000 */
[C---:B------:R-:W-:Y:S02]  /*6700*/  VIADD R169, R165.reuse, 0x69 ;  /* 0x00000069a5a97836 */ /* 0x040fe40000000000 */
[----:B------:R-:W-:Y:S01]  /*6710*/  FFMA.FTZ R146, -R0, R146, R121 ;  /* 0x0000009200927223 */ /* 0x000fe20000010179 */
[----:B------:R-:W-:Y:S01]  /*6720*/  VIADD R179, R165, 0x98 ;  /* 0x00000098a5b37836 */ /* 0x000fe20000000000 */
[----:B------:R-:W-:Y:S01]  /*6730*/  I2FP.F32.S32 R5, R5 ;  /* 0x0000000500057245 */ /* 0x000fe20000201400 */
[----:B------:R-:W-:-:S02]  /*6740*/  IMAD.IADD R4, R164, 0x1, -R159 ;  /* 0x00000001a4047824 */ /* 0x000fc400078e0a9f */
[----:B------:R-:W-:Y:S01]  /*6750*/  FFMA.FTZ R206, -R0, R9, R84 ;  /* 0x0000000900ce7223 */ /* 0x000fe20000010154 */
        /* <DEDUP_REMOVED lines=15> */
[----:B------:R-:W-:Y:S01]  /*6850*/  IMAD.IADD R13, R164, 0x1, -R207 ;  /* 0x00000001a40d7824 */ /* 0x000fe200078e0acf */
[----:B------:R-:W-:Y:S01]  /*6860*/  I2FP.F32.S32 R153, R153 ;  /* 0x0000009900997245 */ /* 0x000fe20000201400 */
[----:B------:R-:W-:Y:S01]  /*6870*/  FFMA.FTZ R176, -R0, R5, R80 ;  /* 0x0000000500b07223 */ /* 0x000fe20000010150 */
[----:B------:R-:W-:Y:S01]  /*6880*/  IMAD.IADD R5, R164, 0x1, -R121 ;  /* 0x00000001a4057824 */ /* 0x000fe200078e0a79 */
[----:B------:R-:W-:Y:S01]  /*6890*/  I2FP.F32.S32 R8, R8 ;  /* 0x0000000800087245 */ /* 0x000fe20000201400 */
[C---:B------:R-:W-:Y:S01]  /*68a0*/  VIADD R195, R165.reuse, 0x91 ;  /* 0x00000091a5c37836 */ /* 0x040fe20000000000 */
[----:B------:R-:W-:Y:S01]  /*68b0*/  IABS R171, R171 ;  /* 0x000000ab00ab7213 */ /* 0x000fe20000000000 */
[C---:B------:R-:W-:Y:S01]  /*68c0*/  FFMA.FTZ R153, -R0.reuse, R153, R108 ;  /* 0x0000009900997223 */ /* 0x040fe2000001016c */
[----:B------:R-:W-:Y:S01]  /*68d0*/  IABS R9, R9 ;  /* 0x0000000900097213 */ /* 0x000fe20000000000 */
[----:B------:R-:W-:Y:S01]  /*68e0*/  FFMA.FTZ R108, -R0, R8, R109 ;  /* 0x00000008006c7223 */ /* 0x000fe2000001016d */
[----:B------:R-:W-:Y:S01]  /*68f0*/  I2FP.F32.S32 R4, R4 ;  /* 0x0000000400047245 */ /* 0x000fe20000201400 */
[C---:B------:R-:W-:Y:S01]  /*6900*/  VIADD R109, R165.reuse, 0xb0 ;  /* 0x000000b0a56d7836 */ /* 0x040fe20000000000 */
[----:B------:R-:W-:Y:S01]  /*6910*/  I2FP.F32.S32 R178, R178 ;  /* 0x000000b200b27245 */ /* 0x000fe20000201400 */
[----:B------:R-:W-:Y:S01]  /*6920*/  IMAD.IADD R170, R164, 0x1, -R195 ;  /* 0x00000001a4aa7824 */ /* 0x000fe200078e0ac3 */
[----:B------:R-:W-:Y:S01]  /*6930*/  I2FP.F32.S32 R171, R171 ;  /* 0x000000ab00ab7245 */ /* 0x000fe20000201400 */
[C---:B------:R-:W-:Y:S01]  /*6940*/  FFMA.FTZ R173, -R0.reuse, R4, R105 ;  /* 0x0000000400ad7223 */ /* 0x040fe20000010169 */
[----:B------:R-:W-:Y:S01]  /*6950*/  IABS R5, R5 ;  /* 0x0000000500057213 */ /* 0x000fe20000000000 */
[C---:B------:R-:W-:Y:S01]  /*6960*/  VIADD R105, R165.reuse, 0xb1 ;  /* 0x000000b1a5697836 */ /* 0x040fe20000000000 */
[----:B------:R-:W-:Y:S01]  /*6970*/  I2FP.F32.S32 R9, R9 ;  /* 0x0000000900097245 */ /* 0x000fe20000201400 */
[C---:B------:R-:W-:Y:S01]  /*6980*/  FFMA.FTZ R178, -R0.reuse, R178, R113 ;  /* 0x000000b200b27223 */ /* 0x040fe20000010171 */
[----:B------:R-:W-:Y:S01]  /*6990*/  IABS R13, R13 ;  /* 0x0000000d000d7213 */ /* 0x000fe20000000000 */
[C---:B------:R-:W-:Y:S01]  /*69a0*/  FFMA.FTZ R171, -R0.reuse, R171, R101 ;  /* 0x000000ab00ab7223 */ /* 0x040fe20000010165 */
[----:B------:R-:W-:Y:S01]  /*69b0*/  I2FP.F32.S32 R5, R5 ;  /* 0x0000000500057245 */ /* 0x000fe20000201400 */
[----:B------:R-:W-:Y:S01]  /*69c0*/  FFMA.FTZ R174, -R0, R9, R76 ;  /* 0x0000000900ae7223 */ /* 0x000fe2000001014c */
[C---:B------:R-:W-:Y:S01]  /*69d0*/  VIADD R113, R165.reuse, 0xa9 ;  /* 0x000000a9a5717836 */ /* 0x040fe20000000000 */
[----:B------:R-:W-:Y:S01]  /*69e0*/  I2FP.F32.S32 R13, R13 ;  /* 0x0000000d000d7245 */ /* 0x000fe20000201400 */
[----:B------:R-:W-:-:S02]  /*69f0*/  VIADD R101, R165, 0xb8 ;  /* 0x000000b8a5657836 */ /* 0x000fc40000000000 */
[----:B------:R-:W-:Y:S01]  /*6a00*/  FFMA.FTZ R154, -R0, R5, R72 ;  /* 0x00000005009a7223 */ /* 0x000fe20000010148 */
[C---:B------:R-:W-:Y:S01]  /*6a10*/  IMAD.IADD R9, R164.reuse, 0x1, -R109 ;  /* 0x00000001a4097824 */ /* 0x040fe200078e0a6d */
[----:B------:R-:W-:Y:S01]  /*6a20*/  IABS R170, R170 ;  /* 0x000000aa00aa7213 */ /* 0x000fe20000000000 */
[----:B------:R-:W-:Y:S02]  /*6a30*/  IMAD.IADD R4, R164, 0x1, -R105 ;  /* 0x00000001a4047824 */ /* 0x000fe400078e0a69 */
[----:B------:R-:W-:Y:S01]  /*6a40*/  FFMA.FTZ R208, -R0, R13, R88 ;  /* 0x0000000d00d07223 */ /* 0x000fe20000010158 */
[C---:B------:R-:W-:Y:S01]  /*6a50*/  IMAD.IADD R142, R164.reuse, 0x1, -R113 ;  /* 0x00000001a48e7824 */ /* 0x040fe200078e0a71 */
[----:B------:R-:W-:Y:S01]  /*6a60*/  IABS R9, R9 ;  /* 0x0000000900097213 */ /* 0x000fe20000000000 */
[C---:B------:R-:W-:Y:S01]  /*6a70*/  VIADD R181, R165.reuse, 0xa8 ;  /* 0x000000a8a5b57836 */ /* 0x040fe20000000000 */
[----:B------:R-:W-:Y:S01]  /*6a80*/  IABS R4, R4 ;  /* 0x0000000400047213 */ /* 0x000fe20000000000 */
[C---:B------:R-:W-:Y:S01]  /*6a90*/  IMAD.IADD R5, R164.reuse, 0x1, -R101 ;  /* 0x00000001a4057824 */ /* 0x040fe200078e0a65 */
[----:B------:R-:W-:Y:S01]  /*6aa0*/  IABS R142, R142 ;  /* 0x0000008e008e7213 */ /* 0x000fe20000000000 */
[C---:B------:R-:W-:Y:S01]  /*6ab0*/  VIADD R185, R165.reuse, 0x89 ;  /* 0x00000089a5b97836 */ /* 0x040fe20000000000 */
[----:B------:R-:W-:Y:S01]  /*6ac0*/  I2FP.F32.S32 R170, R170 ;  /* 0x000000aa00aa7245 */ /* 0x000fe20000201400 */
[C---:B------:R-:W-:Y:S01]  /*6ad0*/  VIADD R175, R165.reuse, 0x49 ;  /* 0x00000049a5af7836 */ /* 0x040fe20000000000 */
[----:B------:R-:W-:Y:S01]  /*6ae0*/  IABS R5, R5 ;  /* 0x0000000500057213 */ /* 0x000fe20000000000 */
[C---:B------:R-:W-:Y:S01]  /*6af0*/  VIADD R199, R165.reuse, 0x79 ;  /* 0x00000079a5c77836 */ /* 0x040fe20000000000 */
[----:B------:R-:W-:Y:S01]  /*6b00*/  I2FP.F32.S32 R9, R9 ;  /* 0x0000000900097245 */ /* 0x000fe20000201400 */
[C---:B------:R-:W-:Y:S01]  /*6b10*/  VIADD R193, R165.reuse, 0x81 ;  /* 0x00000081a5c17836 */ /* 0x040fe20000000000 */
[----:B------:R-:W-:Y:S01]  /*6b20*/  I2FP.F32.S32 R4, R4 ;  /* 0x0000000400047245 */ /* 0x000fe20000201400 */
[C---:B------:R-:W-:Y:S01]  /*6b30*/  IMAD.IADD R13, R164.reuse, 0x1, -R181 ;  /* 0x00000001a40d7824 */ /* 0x040fe200078e0ab5 */
[----:B------:R-:W-:Y:S01]  /*6b40*/  I2FP.F32.S32 R142, R142 ;  /* 0x0000008e008e7245 */ /* 0x000fe20000201400 */
[C---:B------:R-:W-:Y:S01]  /*6b50*/  VIADD R180, R165.reuse, 0x1 ;  /* 0x00000001a5b47836 */ /* 0x040fe20000000000 */
[----:B------:R-:W-:Y:S01]  /*6b60*/  I2FP.F32.S32 R5, R5 ;  /* 0x0000000500057245 */ /* 0x000fe20000201400 */
[----:B------:R-:W-:Y:S01]  /*6b70*/  VIADD R239, R165, 0x9 ;  /* 0x00000009a5ef7836 */ /* 0x000fe20000000000 */
[----:B------:R-:W-:Y:S01]  /*6b80*/  IABS R13, R13 ;  /* 0x0000000d000d7213 */ /* 0x000fe20000000000 */
[----:B------:R-:W-:-:S02]  /*6b90*/  IMAD.IADD R202, R164, 0x1, -R185 ;  /* 0x00000001a4ca7824 */ /* 0x000fc400078e0ab9 */
[----:B------:R-:W-:Y:S01]  /*6ba0*/  FFMA.FTZ R170, -R0, R170, R81 ;  /* 0x000000aa00aa7223 */ /* 0x000fe20000010151 */
[----:B------:R-:W-:Y:S02]  /*6bb0*/  IMAD.IADD R134, R164, 0x1, -R175 ;  /* 0x00000001a4867824 */ /* 0x000fe400078e0aaf */
[----:B------:R-:W-:Y:S01]  /*6bc0*/  FFMA.FTZ R88, -R0, R9, R64 ;  /* 0x0000000900587223 */ /* 0x000fe20000010140 */
[----:B------:R-:W-:Y:S02]  /*6bd0*/  IMAD.IADD R222, R164, 0x1, -R199 ;  /* 0x00000001a4de7824 */ /* 0x000fe400078e0ac7 */
[----:B------:R-:W-:Y:S01]  /*6be0*/  FFMA.FTZ R64, -R0, R4, R65 ;  /* 0x0000000400407223 */ /* 0x000fe20000010141 */
        /* <DEDUP_REMOVED lines=8> */
[C---:B------:R-:W-:Y:S01]  /*6c70*/  VIADD R65, R165.reuse, 0xb9 ;  /* 0x000000b9a5417836 */ /* 0x040fe20000000000 */
[----:B------:R-:W-:Y:S01]  /*6c80*/  I2FP.F32.S32 R13, R13 ;  /* 0x0000000d000d7245 */ /* 0x000fe20000201400 */
[C---:B------:R-:W-:Y:S01]  /*6c90*/  FFMA.FTZ R142, -R0.reuse, R142, R69 ;  /* 0x0000008e008e7223 */ /* 0x040fe20000010145 */
[----:B------:R-:W-:Y:S01]  /*6ca0*/  FFMA.FTZ R69, -R0, R5, R60 ;  /* 0x0000000500457223 */ /* 0x000fe2000001013c */
[----:B------:R-:W-:Y:S01]  /*6cb0*/  IABS R168, R168 ;  /* 0x000000a800a87213 */ /* 0x000fe20000000000 */
[C---:B------:R-:W-:Y:S01]  /*6cc0*/  IMAD.IADD R5, R164.reuse, 0x1, -R81 ;  /* 0x00000001a4057824 */ /* 0x040fe200078e0a51 */
[----:B------:R-:W-:Y:S01]  /*6cd0*/  IABS R162, R162 ;  /* 0x000000a200a27213 */ /* 0x000fe20000000000 */
[----:B------:R-:W-:Y:S01]  /*6ce0*/  IMAD.IADD R4, R164, 0x1, -R65 ;  /* 0x00000001a4047824 */ /* 0x000fe200078e0a41 */
[----:B------:R-:W-:Y:S01]  /*6cf0*/  I2FP.F32.S32 R202, R202 ;  /* 0x000000ca00ca7245 */ /* 0x000fe20000201400 */
[C---:B------:R-:W-:Y:S01]  /*6d00*/  FFMA.FTZ R144, -R0.reuse, R13, R68 ;  /* 0x0000000d00907223 */ /* 0x040fe20000010144 */
[----:B------:R-:W-:Y:S01]  /*6d10*/  I2FP.F32.S32 R134, R134 ;  /* 0x0000008600867245 */ /* 0x000fe20000201400 */
[C---:B------:R-:W-:Y:S01]  /*6d20*/  VIADD R13, R165.reuse, 0xe0 ;  /* 0x000000e0a50d7836 */ /* 0x040fe20000000000 */
        /* <DEDUP_REMOVED lines=16> */
[C---:B------:R-:W-:Y:S01]  /*6e30*/  FFMA.FTZ R162, -R0.reuse, R162, R21 ;  /* 0x000000a200a27223 */ /* 0x040fe20000010115 */
[----:B------:R-:W-:Y:S01]  /*6e40*/  I2FP.F32.S32 R4, R4 ;  /* 0x0000000400047245 */ /* 0x000fe20000201400 */
[C---:B------:R-:W-:Y:S02]  /*6e50*/  VIADD R25, R165.reuse, 0xd1 ;  /* 0x000000d1a5197836 */ /* 0x040fe40000000000 */
[----:B------:R-:W-:Y:S01]  /*6e60*/  FFMA.FTZ R80, -R0, R5, R52 ;  /* 0x0000000500507223 */ /* 0x000fe20000010134 */
[----:B------:R-:W-:Y:S01]  /*6e70*/  IMAD.IADD R68, R164, 0x1, -R85 ;  /* 0x00000001a4447824 */ /* 0x000fe200078e0a55 */
[----:B------:R-:W-:Y:S01]  /*6e80*/  IABS R89, R89 ;  /* 0x0000005900597213 */ /* 0x000fe20000000000 */
[----:B------:R-:W-:-:S02]  /*6e90*/  VIADD R21, R165, 0xd8 ;  /* 0x000000d8a5157836 */ /* 0x000fc40000000000 */
[----:B------:R-:W-:Y:S01]  /*6ea0*/  FFMA.FTZ R61, -R0, R4, R61 ;  /* 0x00000004003d7223 */ /* 0x000fe2000001013d */
[C---:B------:R-:W-:Y:S01]  /*6eb0*/  VIADD R143, R165.reuse, 0x39 ;  /* 0x00000039a58f7836 */ /* 0x040fe20000000000 */
[----:B------:R-:W-:Y:S01]  /*6ec0*/  IABS R68, R68 ;  /* 0x0000004400447213 */ /* 0x000fe20000000000 */
[C---:B------:R-:W-:Y:S01]  /*6ed0*/  IMAD.IADD R150, R164.reuse, 0x1, -R117 ;  /* 0x00000001a4967824 */ /* 0x040fe200078e0a75 */
[----:B------:R-:W-:Y:S01]  /*6ee0*/  I2FP.F32.S32 R89, R89 ;  /* 0x0000005900597245 */ /* 0x000fe20000201400 */
[C---:B------:R-:W-:Y:S01]  /*6ef0*/  IMAD.IADD R9, R164.reuse, 0x1, -R93 ;  /* 0x00000001a4097824 */ /* 0x040fe200078e0a5d */
[----:B------:R-:W-:Y:S01]  /*6f00*/  I2FP.F32.S32 R68, R68 ;  /* 0x0000004400447245 */ /* 0x000fe20000201400 */
[C---:B------:R-:W-:Y:S01]  /*6f10*/  VIADD R17, R165.reuse, 0xd9 ;  /* 0x000000d9a5117836 */ /* 0x040fe20000000000 */
[----:B------:R-:W-:Y:S01]  /*6f20*/  IABS R150, R150 ;  /* 0x0000009600967213 */ /* 0x000fe20000000000 */
[C---:B------:R-:W-:Y:S01]  /*6f30*/  IMAD.IADD R84, R164.reuse, 0x1, -R25 ;  /* 0x00000001a4547824 */ /* 0x040fe200078e0a19 */
[----:B------:R-:W-:Y:S01]  /*6f40*/  IABS R9, R9 ;  /* 0x0000000900097213 */ /* 0x000fe20000000000 */
[C---:B------:R-:W-:Y:S01]  /*6f50*/  IMAD.IADD R5, R164.reuse, 0x1, -R21 ;  /* 0x00000001a4057824 */ /* 0x040fe200078e0a15 */
[----:B------:R-:W-:Y:S01]  /*6f60*/  I2FP.F32.S32 R150, R150 ;  /* 0x0000009600967245 */ /* 0x000fe20000201400 */
[C---:B------:R-:W-:Y:S01]  /*6f70*/  IMAD.IADD R138, R164.reuse, 0x1, -R143 ;  /* 0x00000001a48a7824 */ /* 0x040fe200078e0a8f */
[----:B------:R-:W-:Y:S01]  /*6f80*/  IABS R84, R84 ;  /* 0x0000005400547213 */ /* 0x000fe20000000000 */
[----:B------:R-:W-:Y:S01]  /*6f90*/  IMAD.IADD R4, R164, 0x1, -R17 ;  /* 0x00000001a4047824 */ /* 0x000fe200078e0a11 */
[----:B------:R-:W-:Y:S01]  /*6fa0*/  IABS R5, R5 ;  /* 0x0000000500057213 */ /* 0x000fe20000000000 */
[----:B------:R-:W-:Y:S01]  /*6fb0*/  FFMA.FTZ R89, -R0, R89, R40 ;  /* 0x0000005900597223 */ /* 0x000fe20000010128 */
[----:B------:R-:W-:Y:S01]  /*6fc0*/  IABS R138, R138 ;  /* 0x0000008a008a7213 */ /* 0x000fe20000000000 */
[----:B------:R-:W-:Y:S01]  /*6fd0*/  VIADD R40, R164, 0x8 ;  /* 0x00000008a4287836 */ /* 0x000fe20000000000 */
[----:B------:R-:W-:Y:S01]  /*6fe0*/  I2FP.F32.S32 R9, R9 ;  /* 0x0000000900097245 */ /* 0x000fe20000201400 */
[C---:B------:R-:W-:Y:S01]  /*6ff0*/  FFMA.FTZ R68, -R0.reuse, R68, R57 ;  /* 0x0000004400447223 */ /* 0x040fe20000010139 */
[----:B------:R-:W-:Y:S01]  /*7000*/  IABS R4, R4 ;  /* 0x0000000400047213 */ /* 0x000fe20000000000 */
[C---:B------:R-:W-:Y:S01]  /*7010*/  FFMA.FTZ R150, -R0.reuse, R150, R73 ;  /* 0x0000009600967223 */ /* 0x040fe20000010149 */
[----:B------:R-:W-:Y:S01]  /*7020*/  I2FP.F32.S32 R84, R84 ;  /* 0x0000005400547245 */ /* 0x000fe20000201400 */
[----:B------:R-:W-:Y:S01]  /*7030*/  FFMA.FTZ R76, -R0, R9, R56 ;  /* 0x00000009004c7223 */ /* 0x000fe20000010138 */
[----:B------:R-:W-:Y:S01]  /*7040*/  I2FP.F32.S32 R5, R5 ;  /* 0x0000000500057245 */ /* 0x000fe20000201400 */
[C---:B------:R-:W-:Y:S01]  /*7050*/  VIADD R57, R165.reuse, 0xe1 ;  /* 0x000000e1a5397836 */ /* 0x040fe20000000000 */
[----:B------:R-:W-:Y:S01]  /*7060*/  I2FP.F32.S32 R138, R138 ;  /* 0x0000008a008a7245 */ /* 0x000fe20000201400 */
[----:B------:R-:W-:Y:S01]  /*7070*/  VIADD R73, R165, 0xc9 ;  /* 0x000000c9a5497836 */ /* 0x000fe20000000000 */
[----:B------:R-:W-:Y:S01]  /*7080*/  I2FP.F32.S32 R4, R4 ;  /* 0x0000000400047245 */ /* 0x000fe20000201400 */
[----:B------:R-:W-:-:S02]  /*7090*/  IMAD.IADD R9, R40, 0x1, -R165 ;  /* 0x0000000128097824 */ /* 0x000fc400078e0aa5 */
[C---:B------:R-:W-:Y:S01]  /*70a0*/  FFMA.FTZ R84, -R0.reuse, R84, R49 ;  /* 0x0000005400547223 */ /* 0x040fe20000010131 */
[----:B------:R-:W-:Y:S02]  /*70b0*/  VIADD R213, R165, 0x31 ;  /* 0x00000031a5d57836 */ /* 0x000fe40000000000 */
[C---:B------:R-:W-:Y:S01]  /*70c0*/  FFMA.FTZ R49, -R0.reuse, R5, R44 ;  /* 0x0000000500317223 */ /* 0x040fe2000001012c */
[C---:B------:R-:W-:Y:S01]  /*70d0*/  FFMA.FTZ R138, -R0.reuse, R138, R125 ;  /* 0x0000008a008a7223 */ /* 0x040fe2000001017d */
[----:B------:R-:W-:Y:S01]  /*70e0*/  FFMA.FTZ R45, -R0, R4, R45 ;  /* 0x00000004002d7223 */ /* 0x000fe2000001012d */
[C---:B------:R-:W-:Y:S01]  /*70f0*/  IMAD.IADD R5, R164.reuse, 0x1, -R57 ;  /* 0x00000001a4057824 */ /* 0x040fe200078e0a39 */
[----:B------:R-:W-:Y:S01]  /*7100*/  IABS R9, R9 ;  /* 0x0000000900097213 */ /* 0x000fe20000000000 */
[C---:B------:R-:W-:Y:S01]  /*7110*/  IMAD.IADD R72, R164.reuse, 0x1, -R73 ;  /* 0x00000001a4487824 */ /* 0x040fe200078e0a49 */
[----:B------:R-:W-:Y:S01]  /*7120*/  ISETP.GE.AND P0, PT, R239, R188, PT ;  /* 0x000000bcef00720c */ /* 0x000fe20003f06270 */
[----:B------:R-:W-:Y:S01]  /*7130*/  IMAD.IADD R125, R164, 0x1, -R165 ;  /* 0x00000001a47d7824 */ /* 0x000fe200078e0aa5 */
[----:B------:R-:W-:Y:S01]  /*7140*/  IABS R5, R5 ;  /* 0x0000000500057213 */ /* 0x000fe20000000000 */
[----:B------:R-:W-:Y:S01]  /*7150*/  IMAD.IADD R4, R40, 0x1, -R180 ;  /* 0x0000000128047824 */ /* 0x000fe200078e0ab4 */
[----:B------:R-:W-:Y:S01]  /*7160*/  IABS R72, R72 ;  /* 0x0000004800487213 */ /* 0x000fe20000000000 */
[----:B------:R-:W-:Y:S01]  /*7170*/  IMAD.IADD R132, R164, 0x1, -R213 ;  /* 0x00000001a4847824 */ /* 0x000fe200078e0ad5 */
[----:B------:R-:W-:Y:S01]  /*7180*/  IABS R125, R125 ;  /* 0x0000007d007d7213 */ /* 0x000fe20000000000 */
[C---:B------:R-:W-:Y:S01]  /*7190*/  VIADD R203, R165.reuse, 0x71 ;  /* 0x00000071a5cb7836 */ /* 0x040fe20000000000 */
        /* <DEDUP_REMOVED lines=20> */
[----:B------:R-:W-:Y:S01]  /*72e0*/  IMAD.IADD R24, R40, 0x1, -R245 ;  /* 0x0000000128187824 */ /* 0x000fe200078e0af5 */
[----:B------:R-:W-:Y:S01]  /*72f0*/  IABS R26, R26 ;  /* 0x0000001a001a7213 */ /* 0x000fe20000000000 */
[----:B------:R-:W-:Y:S01]  /*7300*/  VIADD R129, R165, 0x99 ;  /* 0x00000099a5817836 */ /* 0x000fe20000000000 */
[----:B------:R-:W-:Y:S01]  /*7310*/  ISETP.GE.AND P1, PT, R53, R188, PT ;  /* 0x000000bc3500720c */ /* 0x000fe20003f26270 */
[C---:B------:R-:W-:Y:S01]  /*7320*/  IMAD.IADD R53, R164.reuse, 0x1, -R53 ;  /* 0x00000001a4357824 */ /* 0x040fe200078e0a35 */
[----:B------:R-:W-:Y:S01]  /*7330*/  IABS R27, R27 ;  /* 0x0000001b001b7213 */ /* 0x000fe20000000000 */
[C---:B------:R-:W-:Y:S01]  /*7340*/  IMAD.IADD R172, R164.reuse, 0x1, -R129 ;  /* 0x00000001a4ac7824 */ /* 0x040fe200078e0a81 */
[----:B------:R-:W-:Y:S01]  /*7350*/  IABS R24, R24 ;  /* 0x0000001800187213 */ /* 0x000fe20000000000 */
[----:B------:R-:W-:Y:S01]  /*7360*/  IMAD.IADD R151, R164, 0x1, -R139 ;  /* 0x00000001a4977824 */ /* 0x000fe200078e0a8b */
[----:B------:R-:W-:Y:S01]  /*7370*/  I2FP.F32.S32 R26, R26 ;  /* 0x0000001a001a7245 */ /* 0x000fe20000201400 */
[----:B------:R-:W-:Y:S01]  /*7380*/  IMAD.IADD R52, R40, 0x1, -R141 ;  /* 0x0000000128347824 */ /* 0x000fe200078e0a8d */
[----:B------:R-:W-:Y:S01]  /*7390*/  IABS R218, R218 ;  /* 0x000000da00da7213 */ /* 0x000fe20000000000 */
[C---:B------:R-:W-:Y:S01]  /*73a0*/  VIADD R149, R165.reuse, 0x50 ;  /* 0x00000050a5957836 */ /* 0x040fe20000000000 */
[----:B------:R-:W-:Y:S01]  /*73b0*/  IABS R8, R8 ;  /* 0x0000000800087213 */ /* 0x000fe20000000000 */
[----:B------:R-:W-:Y:S01]  /*73c0*/  FFMA.FTZ R23, -R0, R26, R23 ;  /* 0x0000001a00177223 */ /* 0x000fe20000010117 */
[----:B------:R-:W-:Y:S01]  /*73d0*/  I2FP.F32.S32 R27, R27 ;  /* 0x0000001b001b7245 */ /* 0x000fe20000201400 */
[----:B------:R-:W2:Y:S01]  /*73e0*/  LD.E R60, desc[UR4][R2.64+0xdc] ;  /* 0x0000dc04023c7980 */ /* 0x000ea2000c101900 */
[----:B------:R-:W-:Y:S01]  /*73f0*/  I2FP.F32.S32 R24, R24 ;  /* 0x0000001800187245 */ /* 0x000fe20000201400 */
[----:B------:R-:W-:Y:S01]  /*7400*/  IMAD.IADD R155, R164, 0x1, -R149 ;  /* 0x00000001a49b7824 */ /* 0x000fe200078e0a95 */
[----:B------:R-:W-:Y:S01]  /*7410*/  I2FP.F32.S32 R218, R218 ;  /* 0x000000da00da7245 */ /* 0x000fe20000201400 */
[C---:B------:R-:W-:Y:S01]  /*7420*/  FFMA.FTZ R14, -R0.reuse, R27, R14 ;  /* 0x0000001b000e7223 */ /* 0x040fe2000001010e */
[----:B------:R-:W-:Y:S01]  /*7430*/  IABS R172, R172 ;  /* 0x000000ac00ac7213 */ /* 0x000fe20000000000 */
[C---:B------:R-:W-:Y:S01]  /*7440*/  FFMA.FTZ R15, -R0.reuse, R24, R15 ;  /* 0x00000018000f7223 */ /* 0x040fe2000001010f */
[----:B------:R-:W-:Y:S01]  /*7450*/  IABS R53, R53 ;  /* 0x0000003500357213 */ /* 0x000fe20000000000 */
[C---:B------:R-:W-:Y:S01]  /*7460*/  FFMA.FTZ R218, -R0.reuse, R218, R97 ;  /* 0x000000da00da7223 */ /* 0x040fe20000010161 */
[----:B------:R-:W-:Y:S01]  /*7470*/  I2FP.F32.S32 R8, R8 ;  /* 0x0000000800087245 */ /* 0x000fe20000201400 */
[----:B------:R-:W-:Y:S01]  /*7480*/  VIADD R97, R165, 0xd0 ;  /* 0x000000d0a5617836 */ /* 0x000fe20000000000 */
[----:B------:R-:W-:Y:S01]  /*7490*/  I2FP.F32.S32 R172, R172 ;  /* 0x000000ac00ac7245 */ /* 0x000fe20000201400 */
[C---:B------:R-:W-:Y:S01]  /*74a0*/  FFMA.FTZ R22, -R0.reuse, R125, R22 ;  /* 0x0000007d00167223 */ /* 0x040fe20000010116 */
[----:B------:R-:W-:Y:S01]  /*74b0*/  I2FP.F32.S32 R53, R53 ;  /* 0x0000003500357245 */ /* 0x000fe20000201400 */
[----:B------:R-:W-:Y:S01]  /*74c0*/  FFMA.FTZ R8, -R0, R8, R19 ;  /* 0x0000000800087223 */ /* 0x000fe20000010113 */
[----:B------:R-:W-:Y:S01]  /*74d0*/  FSEL R24, R23, -INF , !P0 ;  /* 0xff80000017187808 */ /* 0x000fe20004000000 */
[----:B------:R-:W-:-:S02]  /*74e0*/  IMAD.IADD R23, R40, 0x1, -R217 ;  /* 0x0000000128177824 */ /* 0x000fc400078e0ad9 */
[----:B------:R-:W-:Y:S01]  /*74f0*/  FFMA.FTZ R172, -R0, R172, R77 ;  /* 0x000000ac00ac7223 */ /* 0x000fe2000001014d */
[----:B------:R-:W-:Y:S01]  /*7500*/  IMAD.IADD R19, R40, 0x1, -R135 ;  /* 0x0000000128137824 */ /* 0x000fe200078e0a87 */
[----:B------:R-:W-:Y:S01]  /*7510*/  FSEL R56, R14, -INF , !P4 ;  /* 0xff8000000e387808 */ /* 0x000fe20006000000 */
[----:B------:R-:W-:Y:S02]  /*7520*/  IMAD.IADD R77, R164, 0x1, -R97 ;  /* 0x00000001a44d7824 */ /* 0x000fe400078e0a61 */
[----:B------:R-:W-:Y:S01]  /*7530*/  FFMA.FTZ R20, -R0, R53, R20 ;  /* 0x0000003500147223 */ /* 0x000fe20000010114 */
[C---:B------:R-:W-:Y:S01]  /*7540*/  IMAD.IADD R14, R40.reuse, 0x1, -R133 ;  /* 0x00000001280e7824 */ /* 0x040fe200078e0a85 */
[----:B------:R-:W-:Y:S01]  /*7550*/  IABS R23, R23 ;  /* 0x0000001700177213 */ /* 0x000fe20000000000 */
[----:B------:R-:W-:Y:S01]  /*7560*/  IMAD.IADD R53, R40, 0x1, -R229 ;  /* 0x0000000128357824 */ /* 0x000fe200078e0ae5 */
[----:B------:R-:W-:Y:S02]  /*7570*/  IABS R19, R19 ;  /* 0x0000001300137213 */ /* 0x000fe40000000000 */
[----:B------:R-:W-:-:S02]  /*7580*/  IABS R151, R151 ;  /* 0x0000009700977213 */ /* 0x000fc40000000000 */
[----:B------:R-:W-:Y:S02]  /*7590*/  IABS R77, R77 ;  /* 0x0000004d004d7213 */ /* 0x000fe40000000000 */
[----:B------:R-:W-:Y:S02]  /*75a0*/  IABS R14, R14 ;  /* 0x0000000e000e7213 */ /* 0x000fe40000000000 */
[----:B------:R-:W-:Y:S02]  /*75b0*/  I2FP.F32.S32 R23, R23 ;  /* 0x0000001700177245 */ /* 0x000fe40000201400 */
[----:B------:R-:W-:Y:S02]  /*75c0*/  IABS R53, R53 ;  /* 0x0000003500357213 */ /* 0x000fe40000000000 */
[----:B------:R-:W-:Y:S01]  /*75d0*/  I2FP.F32.S32 R19, R19 ;  /* 0x0000001300137245 */ /* 0x000fe20000201400 */
[----:B------:R-:W-:Y:S01]  /*75e0*/  FFMA.FTZ R10, -R0, R23, R10 ;  /* 0x00000017000a7223 */ /* 0x000fe2000001010a */
[----:B------:R-:W-:-:S02]  /*75f0*/  I2FP.F32.S32 R151, R151 ;  /* 0x0000009700977245 */ /* 0x000fc40000201400 */
[----:B------:R-:W-:Y:S01]  /*7600*/  I2FP.F32.S32 R77, R77 ;  /* 0x0000004d004d7245 */ /* 0x000fe20000201400 */
[C---:B------:R-:W-:Y:S01]  /*7610*/  FFMA.FTZ R6, -R0.reuse, R19, R6 ;  /* 0x0000001300067223 */ /* 0x040fe20000010106 */
[----:B------:R-:W-:Y:S01]  /*7620*/  I2FP.F32.S32 R14, R14 ;  /* 0x0000000e000e7245 */ /* 0x000fe20000201400 */
[C---:B------:R-:W-:Y:S01]  /*7630*/  FFMA.FTZ R151, -R0.reuse, R151, R120 ;  /* 0x0000009700977223 */ /* 0x040fe20000010178 */
[----:B------:R-:W-:Y:S01]  /*7640*/  I2FP.F32.S32 R53, R53 ;  /* 0x0000003500357245 */ /* 0x000fe20000201400 */
[----:B------:R-:W-:Y:S01]  /*7650*/  FFMA.FTZ R77, -R0, R77, R48 ;  /* 0x0000004d004d7223 */ /* 0x000fe20000010130 */
[----:B------:R-:W-:Y:S01]  /*7660*/  FSEL R26, R162, -INF , !P0 ;  /* 0xff800000a21a7808 */ /* 0x000fe20004000000 */
[C---:B------:R-:W-:Y:S01]  /*7670*/  FFMA.FTZ R7, -R0.reuse, R14, R7 ;  /* 0x0000000e00077223 */ /* 0x040fe20000010107 */
[----:B------:R-:W-:Y:S01]  /*7680*/  ISETP.GE.AND P0, PT, R217, R188, PT ;  /* 0x000000bcd900720c */ /* 0x000fe20003f06270 */
[----:B------:R-:W-:Y:S01]  /*7690*/  FFMA.FTZ R48, -R0, R53, R18 ;  /* 0x0000003500307223 */ /* 0x000fe20000010112 */
[----:B------:R-:W-:Y:S01]  /*76a0*/  IABS R52, R52 ;  /* 0x0000003400347213 */ /* 0x000fe20000000000 */
[----:B------:R-:W-:Y:S01]  /*76b0*/  IMAD.IADD R14, R40, 0x1, -R213 ;  /* 0x00000001280e7824 */ /* 0x000fe200078e0ad5 */
[----:B------:R-:W-:-:S02]  /*76c0*/  FSEL R16, R16, -INF , !P5 ;  /* 0xff80000010107808 */ /* 0x000fc40006800000 */
[----:B------:R-:W-:Y:S02]  /*76d0*/  FSEL R8, R8, -INF , !P5 ;  /* 0xff80000008087808 */ /* 0x000fe40006800000 */
[-C--:B------:R-:W-:Y:S02]  /*76e0*/  ISETP.GE.AND P5, PT, R135, R188.reuse, PT ;  /* 0x000000bc8700720c */ /* 0x080fe40003fa6270 */
[----:B------:R-:W-:Y:S02]  /*76f0*/  FSEL R120, R158, -INF , !P4 ;  /* 0xff8000009e787808 */ /* 0x000fe40006000000 */
[----:B------:R-:W-:Y:S02]  /*7700*/  ISETP.GE.AND P4, PT, R133, R188, PT ;  /* 0x000000bc8500720c */ /* 0x000fe40003f86270 */
[----:B------:R-:W-:Y:S02]  /*7710*/  I2FP.F32.S32 R52, R52 ;  /* 0x0000003400347245 */ /* 0x000fe40000201400 */
[----:B------:R-:W-:Y:S01]  /*7720*/  FSEL R116, R10, -INF , !P0 ;  /* 0xff8000000a747808 */ /* 0x000fe20004000000 */
[----:B------:R-:W-:Y:S01]  /*7730*/  IMAD.IADD R10, R40, 0x1, -R143 ;  /* 0x00000001280a7824 */ /* 0x000fe200078e0a8f */
[----:B------:R-:W-:Y:S01]  /*7740*/  FSEL R133, R6, -INF , !P5 ;  /* 0xff80000006857808 */ /* 0x000fe20006800000 */
[----:B------:R-:W-:Y:S01]  /*7750*/  IMAD.IADD R6, R40, 0x1, -R215 ;  /* 0x0000000128067824 */ /* 0x000fe200078e0ad7 */
[----:B------:R-:W-:Y:S01]  /*7760*/  FSEL R124, R7, -INF , !P4 ;  /* 0xff800000077c7808 */ /* 0x000fe20006000000 */
[----:B------:R-:W-:Y:S01]  /*7770*/  FFMA.FTZ R11, -R0, R52, R11 ;  /* 0x00000034000b7223 */ /* 0x000fe2000001010b */
[----:B------:R-:W-:Y:S01]  /*7780*/  FSEL R18, R160, -INF , !P6 ;  /* 0xff800000a0127808 */ /* 0x000fe20007000000 */
[----:B------:R-:W-:Y:S01]  /*7790*/  IMAD.IADD R7, R40, 0x1, -R139 ;  /* 0x0000000128077824 */ /* 0x000fe200078e0a8b */
[----:B------:R-:W-:-:S02]  /*77a0*/  FSEL R48, R48, -INF , !P6 ;  /* 0xff80000030307808 */ /* 0x000fc40007000000 */
[----:B------:R-:W-:Y:S02]  /*77b0*/  ISETP.GE.AND P6, PT, R141, R188, PT ;  /* 0x000000bc8d00720c */ /* 0x000fe40003fc6270 */
[----:B------:R-:W-:Y:S02]  /*77c0*/  IABS R10, R10 ;  /* 0x0000000a000a7213 */ /* 0x000fe40000000000 */
[----:B------:R-:W-:Y:S02]  /*77d0*/  IABS R6, R6 ;  /* 0x0000000600067213 */ /* 0x000fe40000000000 */
[----:B------:R-:W-:Y:S01]  /*77e0*/  FSEL R135, R11, -INF , !P6 ;  /* 0xff8000000b877808 */ /* 0x000fe20007000000 */
[----:B------:R-:W-:Y:S01]  /*77f0*/  IMAD.IADD R11, R40, 0x1, -R147 ;  /* 0x00000001280b7824 */ /* 0x000fe200078e0a93 */
[----:B------:R-:W-:Y:S02]  /*7800*/  IABS R7, R7 ;  /* 0x0000000700077213 */ /* 0x000fe40000000000 */
[----:B------:R-:W-:-:S02]  /*7810*/  I2FP.F32.S32 R10, R10 ;  /* 0x0000000a000a7245 */ /* 0x000fc40000201400 */
[----:B------:R-:W-:Y:S02]  /*7820*/  I2FP.F32.S32 R6, R6 ;  /* 0x0000000600067245 */ /* 0x000fe40000201400 */
[----:B------:R-:W-:Y:S01]  /*7830*/  I2FP.F32.S32 R7, R7 ;  /* 0x0000000700077245 */ /* 0x000fe20000201400 */
[----:B------:R-:W-:Y:S01]  /*7840*/  FFMA.FTZ R127, -R0, R10, R127 ;  /* 0x0000000a007f7223 */ /* 0x000fe2000001017f */
[----:B------:R-:W-:Y:S01]  /*7850*/  IABS R11, R11 ;  /* 0x0000000b000b7213 */ /* 0x000fe20000000000 */
[----:B------:R-:W-:Y:S02]  /*7860*/  IMAD.IADD R10, R40, 0x1, -R175 ;  /* 0x00000001280a7824 */ /* 0x000fe400078e0aaf */
[----:B------:R-:W-:Y:S01]  /*7870*/  FFMA.FTZ R123, -R0, R6, R123 ;  /* 0x00000006007b7223 */ /* 0x000fe2000001017b */
[----:B------:R-:W-:Y:S02]  /*7880*/  IMAD.IADD R6, R40, 0x1, -R145 ;  /* 0x0000000128067824 */ /* 0x000fe400078e0a91 */
[----:B------:R-:W-:Y:S01]  /*7890*/  FFMA.FTZ R122, -R0, R7, R122 ;  /* 0x00000007007a7223 */ /* 0x000fe2000001017a */
[----:B------:R-:W-:Y:S01]  /*78a0*/  I2FP.F32.S32 R11, R11 ;  /* 0x0000000b000b7245 */ /* 0x000fe20000201400 */
[----:B------:R-:W-:Y:S01]  /*78b0*/  IMAD.IADD R7, R40, 0x1, -R211 ;  /* 0x0000000128077824 */ /* 0x000fe200078e0ad3 */
[----:B------:R-:W-:-:S02]  /*78c0*/  IABS R10, R10 ;  /* 0x0000000a000a7213 */ /* 0x000fc40000000000 */
[----:B------:R-:W-:Y:S01]  /*78d0*/  IABS R6, R6 ;  /* 0x0000000600067213 */ /* 0x000fe20000000000 */
[----:B------:R-:W-:Y:S01]  /*78e0*/  FFMA.FTZ R126, -R0, R11, R126 ;  /* 0x0000000b007e7223 */ /* 0x000fe2000001017e */
[----:B------:R-:W-:Y:S01]  /*78f0*/  IABS R7, R7 ;  /* 0x0000000700077213 */ /* 0x000fe20000000000 */
[----:B------:R-:W-:Y:S01]  /*7900*/  IMAD.IADD R11, R40, 0x1, -R149 ;  /* 0x00000001280b7824 */ /* 0x000fe200078e0a95 */
[----:B------:R-:W-:Y:S02]  /*7910*/  I2FP.F32.S32 R10, R10 ;  /* 0x0000000a000a7245 */ /* 0x000fe40000201400 */
[----:B------:R-:W-:Y:S02]  /*7920*/  I2FP.F32.S32 R6, R6 ;  /* 0x0000000600067245 */ /* 0x000fe40000201400 */
[----:B------:R-:W-:Y:S01]  /*7930*/  I2FP.F32.S32 R7, R7 ;  /* 0x0000000700077245 */ /* 0x000fe20000201400 */
[----:B------:R-:W-:Y:S01]  /*7940*/  FFMA.FTZ R119, -R0, R10, R119 ;  /* 0x0000000a00777223 */ /* 0x000fe20000010177 */
[----:B------:R-:W-:Y:S01]  /*7950*/  IABS R11, R11 ;  /* 0x0000000b000b7213 */ /* 0x000fe20000000000 */
[----:B------:R-:W-:-:S02]  /*7960*/  IMAD.IADD R10, R40, 0x1, -R159 ;  /* 0x00000001280a7824 */ /* 0x000fc400078e0a9f */
[----:B------:R-:W-:Y:S01]  /*7970*/  FFMA.FTZ R115, -R0, R6, R115 ;  /* 0x0000000600737223 */ /* 0x000fe20000010173 */
[----:B------:R-:W-:Y:S02]  /*7980*/  IMAD.IADD R6, R40, 0x1, -R169 ;  /* 0x0000000128067824 */ /* 0x000fe400078e0aa9 */
[----:B------:R-:W-:Y:S01]  /*7990*/  FFMA.FTZ R110, -R0, R7, R110 ;  /* 0x00000007006e7223 */ /* 0x000fe2000001016e */
[----:B------:R-:W-:Y:S01]  /*79a0*/  I2FP.F32.S32 R11, R11 ;  /* 0x0000000b000b7245 */ /* 0x000fe20000201400 */
[----:B------:R-:W-:Y:S01]  /*79b0*/  IMAD.IADD R7, R40, 0x1, -R157 ;  /* 0x0000000128077824 */ /* 0x000fe200078e0a9d */
[----:B------:R-:W-:Y:S02]  /*79c0*/  IABS R10, R10 ;  /* 0x0000000a000a7213 */ /* 0x000fe40000000000 */
[----:B------:R-:W-:Y:S01]  /*79d0*/  ISETP.GE.AND P3, PT, R180, R188, PT ;  /* 0x000000bcb400720c */ /* 0x000fe20003f66270 */
[----:B------:R-:W-:Y:S01]  /*79e0*/  FFMA.FTZ R114, -R0, R11, R114 ;  /* 0x0000000b00727223 */ /* 0x000fe20000010172 */
[----:B------:R-:W-:Y:S01]  /*79f0*/  IABS R6, R6 ;  /* 0x0000000600067213 */ /* 0x000fe20000000000 */
[----:B------:R-:W-:Y:S01]  /*7a00*/  IMAD.IADD R11, R40, 0x1, -R161 ;  /* 0x00000001280b7824 */ /* 0x000fe200078e0aa1 */
[----:B------:R-:W-:-:S02]  /*7a10*/  IABS R7, R7 ;  /* 0x0000000700077213 */ /* 0x000fc40000000000 */
[----:B------:R-:W-:Y:S02]  /*7a20*/  I2FP.F32.S32 R10, R10 ;  /* 0x0000000a000a7245 */ /* 0x000fe40000201400 */
[----:B------:R-:W-:Y:S02]  /*7a30*/  FSEL R12, R168, -INF , !P3 ;  /* 0xff800000a80c7808 */ /* 0x000fe40005800000 */
[----:B------:R-:W-:Y:S01]  /*7a40*/  FSEL R4, R4, -INF , !P3 ;  /* 0xff80000004047808 */ /* 0x000fe20005800000 */
[----:B------:R-:W-:Y:S01]  /*7a50*/  FFMA.FTZ R107, -R0, R10, R107 ;  /* 0x0000000a006b7223 */ /* 0x000fe2000001016b */
[----:B------:R-:W-:Y:S01]  /*7a60*/  I2FP.F32.S32 R6, R6 ;  /* 0x0000000600067245 */ /* 0x000fe20000201400 */
[----:B------:R-:W-:Y:S01]  /*7a70*/  IMAD.IADD R10, R40, 0x1, -R203 ;  /* 0x00000001280a7824 */ /* 0x000fe200078e0acb */
[----:B------:R-:W-:Y:S02]  /*7a80*/  ISETP.GE.AND P3, PT, R245, R188, PT ;  /* 0x000000bcf500720c */ /* 0x000fe40003f66270 */
[----:B------:R-:W-:Y:S01]  /*7a90*/  I2FP.F32.S32 R7, R7 ;  /* 0x0000000700077245 */ /* 0x000fe20000201400 */
[----:B------:R-:W-:Y:S01]  /*7aa0*/  FFMA.FTZ R103, -R0, R6, R103 ;  /* 0x0000000600677223 */ /* 0x000fe20000010167 */
[----:B------:R-:W-:Y:S01]  /*7ab0*/  IABS R11, R11 ;  /* 0x0000000b000b7213 */ /* 0x000fe20000000000 */
[C---:B------:R-:W-:Y:S01]  /*7ac0*/  IMAD.IADD R6, R40.reuse, 0x1, -R199 ;  /* 0x0000000128067824 */ /* 0x040fe200078e0ac7 */
[----:B------:R-:W-:Y:S01]  /*7ad0*/  FSEL R44, R15, -INF , !P3 ;  /* 0xff8000000f2c7808 */ /* 0x000fe20005800000 */
[----:B------:R-:W-:-:S02]  /*7ae0*/  IMAD.IADD R15, R40, 0x1, -R219 ;  /* 0x00000001280f7824 */ /* 0x000fc400078e0adb */
[----:B------:R-:W-:Y:S01]  /*7af0*/  FFMA.FTZ R102, -R0, R7, R102 ;  /* 0x0000000700667223 */ /* 0x000fe20000010166 */
[----:B------:R-:W-:Y:S01]  /*7b00*/  I2FP.F32.S32 R11, R11 ;  /* 0x0000000b000b7245 */ /* 0x000fe20000201400 */
[----:B------:R-:W-:Y:S01]  /*7b10*/  IMAD.IADD R7, R40, 0x1, -R207 ;  /* 0x0000000128077824 */ /* 0x000fe200078e0acf */
[----:B------:R-:W-:Y:S02]  /*7b20*/  IABS R10, R10 ;  /* 0x0000000a000a7213 */ /* 0x000fe40000000000 */
[----:B------:R-:W-:Y:S01]  /*7b30*/  IABS R15, R15 ;  /* 0x0000000f000f7213 */ /* 0x000fe20000000000 */
[----:B------:R-:W-:Y:S01]  /*7b40*/  FFMA.FTZ R106, -R0, R11, R106 ;  /* 0x0000000b006a7223 */ /* 0x000fe2000001016a */
[----:B------:R-:W-:Y:S01]  /*7b50*/  IABS R6, R6 ;  /* 0x0000000600067213 */ /* 0x000fe20000000000 */
[----:B------:R-:W-:Y:S01]  /*7b60*/  IMAD.IADD R11, R40, 0x1, -R201 ;  /* 0x00000001280b7824 */ /* 0x000fe200078e0ac9 */
[----:B------:R-:W-:Y:S02]  /*7b70*/  IABS R7, R7 ;  /* 0x0000000700077213 */ /* 0x000fe40000000000 */
[----:B------:R-:W-:-:S02]  /*7b80*/  I2FP.F32.S32 R10, R10 ;  /* 0x0000000a000a7245 */ /* 0x000fc40000201400 */
[----:B------:R-:W-:Y:S02]  /*7b90*/  I2FP.F32.S32 R15, R15 ;  /* 0x0000000f000f7245 */ /* 0x000fe40000201400 */
[----:B------:R-:W-:Y:S01]  /*7ba0*/  I2FP.F32.S32 R6, R6 ;  /* 0x0000000600067245 */ /* 0x000fe20000201400 */
[----:B------:R-:W-:Y:S01]  /*7bb0*/  FFMA.FTZ R99, -R0, R10, R99 ;  /* 0x0000000a00637223 */ /* 0x000fe20000010163 */
[----:B------:R-:W-:Y:S01]  /*7bc0*/  I2FP.F32.S32 R7, R7 ;  /* 0x0000000700077245 */ /* 0x000fe20000201400 */
[----:B------:R-:W-:Y:S01]  /*7bd0*/  IMAD.IADD R10, R40, 0x1, -R185 ;  /* 0x00000001280a7824 */ /* 0x000fe200078e0ab9 */
[----:B------:R-:W-:Y:S01]  /*7be0*/  IABS R155, R155 ;  /* 0x0000009b009b7213 */ /* 0x000fe20000000000 */
[C---:B------:R-:W-:Y:S01]  /*7bf0*/  FFMA.FTZ R130, -R0.reuse, R15, R130 ;  /* 0x0000000f00827223 */ /* 0x040fe20000010182 */
[----:B------:R-:W-:Y:S01]  /*7c00*/  IABS R11, R11 ;  /* 0x0000000b000b7213 */ /* 0x000fe20000000000 */
[----:B------:R-:W-:Y:S01]  /*7c10*/  FFMA.FTZ R95, -R0, R6, R95 ;  /* 0x00000006005f7223 */ /* 0x000fe2000001015f */
[----:B------:R-:W-:-:S02]  /*7c20*/  IMAD.IADD R15, R40, 0x1, -R209 ;  /* 0x00000001280f7824 */ /* 0x000fc400078e0ad1 */
[----:B------:R-:W-:Y:S01]  /*7c30*/  FFMA.FTZ R90, -R0, R7, R90 ;  /* 0x00000007005a7223 */ /* 0x000fe2000001015a */
        /* <DEDUP_REMOVED lines=8> */
[----:B------:R-:W-:Y:S01]  /*7cc0*/  IABS R15, R15 ;  /* 0x0000000f000f7213 */ /* 0x000fe20000000000 */
[----:B------:R-:W-:Y:S01]  /*7cd0*/  IMAD.IADD R11, R40, 0x1, -R187 ;  /* 0x00000001280b7824 */ /* 0x000fe200078e0abb */
[----:B------:R-:W-:-:S02]  /*7ce0*/  IABS R6, R6 ;  /* 0x0000000600067213 */ /* 0x000fc40000000000 */
[----:B------:R-:W-:Y:S02]  /*7cf0*/  IABS R7, R7 ;  /* 0x0000000700077213 */ /* 0x000fe40000000000 */
[----:B------:R-:W-:Y:S02]  /*7d00*/  I2FP.F32.S32 R10, R10 ;  /* 0x0000000a000a7245 */ /* 0x000fe40000201400 */
[----:B------:R-:W-:Y:S02]  /*7d10*/  FSEL R112, R156, -INF , !P3 ;  /* 0xff8000009c707808 */ /* 0x000fe40005800000 */
[----:B------:R-:W-:Y:S01]  /*7d20*/  ISETP.GE.AND P3, PT, R219, R188, PT ;  /* 0x000000bcdb00720c */ /* 0x000fe20003f66270 */
[----:B------:R-:W-:Y:S01]  /*7d30*/  FFMA.FTZ R87, -R0, R10, R87 ;  /* 0x0000000a00577223 */ /* 0x000fe20000010157 */
[----:B------:R-:W-:Y:S01]  /*7d40*/  I2FP.F32.S32 R14, R14 ;  /* 0x0000000e000e7245 */ /* 0x000fe20000201400 */
[----:B------:R-:W-:Y:S01]  /*7d50*/  IMAD.IADD R10, R40, 0x1, -R129 ;  /* 0x00000001280a7824 */ /* 0x000fe200078e0a81 */
[----:B------:R-:W-:-:S02]  /*7d60*/  I2FP.F32.S32 R15, R15 ;  /* 0x0000000f000f7245 */ /* 0x000fc40000201400 */
[----:B------:R-:W-:Y:S01]  /*7d70*/  I2FP.F32.S32 R6, R6 ;  /* 0x0000000600067245 */ /* 0x000fe20000201400 */
[----:B------:R-:W-:Y:S01]  /*7d80*/  FFMA.FTZ R131, -R0, R14, R131 ;  /* 0x0000000e00837223 */ /* 0x000fe20000010183 */
[----:B------:R-:W-:Y:S01]  /*7d90*/  FSEL R53, R152, -INF , !P0 ;  /* 0xff80000098357808 */ /* 0x000fe20004000000 */
[C---:B------:R-:W-:Y:S01]  /*7da0*/  FFMA.FTZ R118, -R0.reuse, R15, R118 ;  /* 0x0000000f00767223 */ /* 0x040fe20000010176 */
[----:B------:R-:W-:Y:S01]  /*7db0*/  ISETP.GE.AND P0, PT, R213, R188, PT ;  /* 0x000000bcd500720c */ /* 0x000fe20003f06270 */
[----:B------:R-:W-:Y:S01]  /*7dc0*/  FFMA.FTZ R83, -R0, R6, R83 ;  /* 0x0000000600537223 */ /* 0x000fe20000010153 */
[----:B------:R-:W-:Y:S01]  /*7dd0*/  FSEL R52, R148, -INF , !P6 ;  /* 0xff80000094347808 */ /* 0x000fe20007000000 */
[C---:B------:R-:W-:Y:S01]  /*7de0*/  IMAD.IADD R14, R40.reuse, 0x1, -R163 ;  /* 0x00000001280e7824 */ /* 0x040fe200078e0aa3 */
[----:B------:R-:W-:Y:S01]  /*7df0*/  I2FP.F32.S32 R7, R7 ;  /* 0x0000000700077245 */ /* 0x000fe20000201400 */
[C---:B------:R-:W-:Y:S01]  /*7e00*/  IMAD.IADD R15, R40.reuse, 0x1, -R205 ;  /* 0x00000001280f7824 */ /* 0x040fe200078e0acd */
[-C--:B------:R-:W-:Y:S01]  /*7e10*/  ISETP.GE.AND P6, PT, R147, R188.reuse, PT ;  /* 0x000000bc9300720c */ /* 0x080fe20003fc6270 */
[----:B------:R-:W-:Y:S01]  /*7e20*/  IMAD.IADD R6, R40, 0x1, -R117 ;  /* 0x0000000128067824 */ /* 0x000fe200078e0a75 */
[----:B------:R-:W-:Y:S01]  /*7e30*/  FSEL R177, R177, -INF , !P5 ;  /* 0xff800000b1b17808 */ /* 0x000fe20006800000 */
[----:B------:R-:W-:Y:S01]  /*7e40*/  FFMA.FTZ R82, -R0, R7, R82 ;  /* 0x0000000700527223 */ /* 0x000fe20000010152 */
[----:B------:R-:W-:Y:S01]  /*7e50*/  ISETP.GE.AND P5, PT, R143, R188, PT ;  /* 0x000000bc8f00720c */ /* 0x000fe20003fa6270 */
[----:B------:R-:W-:Y:S01]  /*7e60*/  IMAD.IADD R7, R40, 0x1, -R181 ;  /* 0x0000000128077824 */ /* 0x000fe200078e0ab5 */
[----:B------:R-:W-:-:S02]  /*7e70*/  FSEL R137, R137, -INF , !P3 ;  /* 0xff80000089897808 */ /* 0x000fc40005800000 */
[----:B------:R-:W-:Y:S02]  /*7e80*/  FSEL R141, R130, -INF , !P3 ;  /* 0xff800000828d7808 */ /* 0x000fe40005800000 */
[----:B------:R-:W-:Y:S02]  /*7e90*/  IABS R11, R11 ;  /* 0x0000000b000b7213 */ /* 0x000fe40000000000 */
[----:B------:R-:W-:Y:S02]  /*7ea0*/  ISETP.GE.AND P3, PT, R215, R188, PT ;  /* 0x000000bcd700720c */ /* 0x000fe40003f66270 */
[----:B------:R-:W-:Y:S02]  /*7eb0*/  FSEL R143, R132, -INF , !P0 ;  /* 0xff800000848f7808 */ /* 0x000fe40004000000 */
[----:B------:R-:W-:Y:S02]  /*7ec0*/  FSEL R132, R126, -INF , !P6 ;  /* 0xff8000007e847808 */ /* 0x000fe40007000000 */
[----:B------:R-:W-:-:S02]  /*7ed0*/  FSEL R126, R138, -INF , !P5 ;  /* 0xff8000008a7e7808 */ /* 0x000fc40006800000 */
[----:B------:R-:W-:Y:S02]  /*7ee0*/  FSEL R130, R127, -INF , !P5 ;  /* 0xff8000007f827808 */ /* 0x000fe40006800000 */
[----:B------:R-:W-:Y:S02]  /*7ef0*/  I2FP.F32.S32 R11, R11 ;  /* 0x0000000b000b7245 */ /* 0x000fe40000201400 */
[----:B------:R-:W-:Y:S02]  /*7f00*/  FSEL R125, R140, -INF , !P4 ;  /* 0xff8000008c7d7808 */ /* 0x000fe40006000000 */
[----:B------:R-:W-:Y:S01]  /*7f10*/  ISETP.GE.AND P5, PT, R149, R188, PT ;  /* 0x000000bc9500720c */ /* 0x000fe20003fa6270 */
[----:B------:R-:W-:Y:S01]  /*7f20*/  FFMA.FTZ R86, -R0, R11, R86 ;  /* 0x0000000b00567223 */ /* 0x000fe20000010156 */
[----:B------:R-:W-:Y:S01]  /*7f30*/  FSEL R146, R146, -INF , !P3 ;  /* 0xff80000092927808 */ /* 0x000fe20005800000 */
[----:B------:R-:W-:Y:S01]  /*7f40*/  IMAD.IADD R11, R40, 0x1, -R121 ;  /* 0x00000001280b7824 */ /* 0x000fe200078e0a79 */
[----:B------:R-:W-:-:S02]  /*7f50*/  FSEL R147, R123, -INF , !P3 ;  /* 0xff8000007b937808 */ /* 0x000fc40005800000 */
[----:B------:R-:W-:Y:S02]  /*7f60*/  IABS R10, R10 ;  /* 0x0000000a000a7213 */ /* 0x000fe40000000000 */
[-C--:B------:R-:W-:Y:S02]  /*7f70*/  ISETP.GE.AND P4, PT, R139, R188.reuse, PT ;  /* 0x000000bc8b00720c */ /* 0x080fe40003f86270 */
[----:B------:R-:W-:Y:S02]  /*7f80*/  ISETP.GE.AND P3, PT, R211, R188, PT ;  /* 0x000000bcd300720c */ /* 0x000fe40003f66270 */
[----:B------:R-:W-:Y:S02]  /*7f90*/  FSEL R139, R131, -INF , !P0 ;  /* 0xff800000838b7808 */ /* 0x000fe40004000000 */
[----:B------:R-:W-:Y:S02]  /*7fa0*/  IABS R14, R14 ;  /* 0x0000000e000e7213 */ /* 0x000fe40000000000 */
[----:B------:R-:W-:-:S02]  /*7fb0*/  IABS R15, R15 ;  /* 0x0000000f000f7213 */ /* 0x000fc40000000000 */
[----:B------:R-:W-:Y:S02]  /*7fc0*/  IABS R6, R6 ;  /* 0x0000000600067213 */ /* 0x000fe40000000000 */
[----:B------:R-:W-:Y:S02]  /*7fd0*/  ISETP.GE.AND P0, PT, R209, R188, PT ;  /* 0x000000bcd100720c */ /* 0x000fe40003f06270 */
[----:B------:R-:W-:Y:S02]  /*7fe0*/  FSEL R155, R155, -INF , !P5 ;  /* 0xff8000009b9b7808 */ /* 0x000fe40006800000 */
[----:B------:R-:W-:Y:S02]  /*7ff0*/  FSEL R182, R114, -INF , !P5 ;  /* 0xff80000072b67808 */ /* 0x000fe40006800000 */
[----:B------:R-:W-:Y:S02]  /*8000*/  IABS R7, R7 ;  /* 0x0000000700077213 */ /* 0x000fe40000000000 */
[----:B------:R-:W-:-:S02]  /*8010*/  I2FP.F32.S32 R10, R10 ;  /* 0x0000000a000a7245 */ /* 0x000fc40000201400 */
[----:B------:R-:W-:Y:S02]  /*8020*/  FSEL R151, R151, -INF , !P4 ;  /* 0xff80000097977808 */ /* 0x000fe40006000000 */
[----:B------:R-:W-:Y:S01]  /*8030*/  FSEL R148, R122, -INF , !P4 ;  /* 0xff8000007a947808 */ /* 0x000fe20006000000 */
[----:B------:R-:W-:Y:S01]  /*8040*/  FFMA.FTZ R79, -R0, R10, R79 ;  /* 0x0000000a004f7223 */ /* 0x000fe2000001014f */
[-C--:B------:R-:W-:Y:S01]  /*8050*/  ISETP.GE.AND P5, PT, R159, R188.reuse, PT ;  /* 0x000000bc9f00720c */ /* 0x080fe20003fa6270 */
[----:B------:R-:W-:Y:S01]  /*8060*/  IMAD.IADD R10, R40, 0x1, -R105 ;  /* 0x00000001280a7824 */ /* 0x000fe200078e0a69 */
[----:B------:R-:W-:Y:S02]  /*8070*/  FSEL R153, R153, -INF , !P3 ;  /* 0xff80000099997808 */ /* 0x000fe40005800000 */
[----:B------:R-:W-:Y:S02]  /*8080*/  FSEL R184, R110, -INF , !P3 ;  /* 0xff8000006eb87808 */ /* 0x000fe40005800000 */
[----:B------:R-:W-:-:S02]  /*8090*/  ISETP.GE.AND P4, PT, R145, R188, PT ;  /* 0x000000bc9100720c */ /* 0x000fc40003f86270 */
[----:B------:R-:W-:Y:S02]  /*80a0*/  ISETP.GE.AND P3, PT, R169, R188, PT ;  /* 0x000000bca900720c */ /* 0x000fe40003f66270 */
[----:B------:R-:W-:Y:S02]  /*80b0*/  I2FP.F32.S32 R14, R14 ;  /* 0x0000000e000e7245 */ /* 0x000fe40000201400 */
[----:B------:R-:W-:Y:S02]  /*80c0*/  I2FP.F32.S32 R15, R15 ;  /* 0x0000000f000f7245 */ /* 0x000fe40000201400 */
[----:B------:R-:W-:Y:S01]  /*80d0*/  I2FP.F32.S32 R6, R6 ;  /* 0x0000000600067245 */ /* 0x000fe20000201400 */
[----:B------:R-:W-:Y:S01]  /*80e0*/  FFMA.FTZ R111, -R0, R14, R111 ;  /* 0x0000000e006f7223 */ /* 0x000fe2000001016f */
[----:B------:R-:W-:Y:S01]  /*80f0*/  FSEL R145, R136, -INF , !P0 ;  /* 0xff80000088917808 */ /* 0x000fe20004000000 */
[----:B------:R-:W-:Y:S01]  /*8100*/  FFMA.FTZ R98, -R0, R15, R98 ;  /* 0x0000000f00627223 */ /* 0x000fe20000010162 */
        /* <DEDUP_REMOVED lines=10> */
[----:B------:R-:W-:Y:S01]  /*81b0*/  FSEL R163, R107, -INF , !P5 ;  /* 0xff8000006ba37808 */ /* 0x000fe20006800000 */
[----:B------:R-:W-:Y:S01]  /*81c0*/  IMAD.IADD R7, R40, 0x1, -R101 ;  /* 0x0000000128077824 */ /* 0x000fe200078e0a65 */
[----:B------:R-:W-:-:S02]  /*81d0*/  ISETP.GE.AND P6, PT, R175, R188, PT ;  /* 0x000000bcaf00720c */ /* 0x000fc40003fc6270 */
[----:B------:R-:W-:Y:S02]  /*81e0*/  ISETP.GE.AND P5, PT, R201, R188, PT ;  /* 0x000000bcc900720c */ /* 0x000fe40003fa6270 */
[----:B------:R-:W-:Y:S02]  /*81f0*/  FSEL R171, R171, -INF , !P3 ;  /* 0xff800000abab7808 */ /* 0x000fe40005800000 */
[----:B------:R-:W-:Y:S02]  /*8200*/  FSEL R204, R103, -INF , !P3 ;  /* 0xff80000067cc7808 */ /* 0x000fe40005800000 */
[----:B------:R-:W-:Y:S02]  /*8210*/  IABS R11, R11 ;  /* 0x0000000b000b7213 */ /* 0x000fe40000000000 */
[----:B------:R-:W-:Y:S02]  /*8220*/  FSEL R178, R178, -INF , !P4 ;  /* 0xff800000b2b27808 */ /* 0x000fe40006000000 */
[----:B------:R-:W-:-:S02]  /*8230*/  FSEL R180, R115, -INF , !P4 ;  /* 0xff80000073b47808 */ /* 0x000fc40006000000 */
[-C--:B------:R-:W-:Y:S02]  /*8240*/  ISETP.GE.AND P3, PT, R207, R188.reuse, PT ;  /* 0x000000bccf00720c */ /* 0x080fe40003f66270 */
[----:B------:R-:W-:Y:S02]  /*8250*/  ISETP.GE.AND P4, PT, R157, R188, PT ;  /* 0x000000bc9d00720c */ /* 0x000fe40003f86270 */
[----:B------:R-:W-:Y:S02]  /*8260*/  FSEL R149, R134, -INF , !P6 ;  /* 0xff80000086957808 */ /* 0x000fe40007000000 */
[----:B------:R-:W-:Y:S02]  /*8270*/  FSEL R156, R119, -INF , !P6 ;  /* 0xff800000779c7808 */ /* 0x000fe40007000000 */
[----:B------:R-:W-:Y:S02]  /*8280*/  FSEL R228, R92, -INF , !P5 ;  /* 0xff8000005ce47808 */ /* 0x000fe40006800000 */
[----:B------:R-:W-:-:S02]  /*8290*/  FSEL R214, R94, -INF , !P5 ;  /* 0xff8000005ed67808 */ /* 0x000fc40006800000 */
[----:B------:R-:W-:Y:S02]  /*82a0*/  I2FP.F32.S32 R11, R11 ;  /* 0x0000000b000b7245 */ /* 0x000fe40000201400 */
[-C--:B------:R-:W-:Y:S02]  /*82b0*/  ISETP.GE.AND P6, PT, R161, R188.reuse, PT ;  /* 0x000000bca100720c */ /* 0x080fe40003fc6270 */
[----:B------:R-:W-:Y:S01]  /*82c0*/  ISETP.GE.AND P5, PT, R185, R188, PT ;  /* 0x000000bcb900720c */ /* 0x000fe20003fa6270 */
[----:B------:R-:W-:Y:S01]  /*82d0*/  FFMA.FTZ R74, -R0, R11, R74 ;  /* 0x0000000b004a7223 */ /* 0x000fe2000001014a */
[----:B------:R-:W-:Y:S01]  /*82e0*/  FSEL R208, R208, -INF , !P3 ;  /* 0xff800000d0d07808 */ /* 0x000fe20005800000 */
[----:B------:R-:W-:Y:S01]  /*82f0*/  IMAD.IADD R11, R40, 0x1, -R113 ;  /* 0x00000001280b7824 */ /* 0x000fe200078e0a71 */
[----:B------:R-:W-:Y:S02]  /*8300*/  FSEL R196, R90, -INF , !P3 ;  /* 0xff8000005ac47808 */ /* 0x000fe40005800000 */
[----:B------:R-:W-:-:S02]  /*8310*/  IABS R10, R10 ;  /* 0x0000000a000a7213 */ /* 0x000fc40000000000 */
[----:B------:R-:W-:Y:S02]  /*8320*/  FSEL R161, R100, -INF , !P4 ;  /* 0xff80000064a17808 */ /* 0x000fe40006000000 */
[----:B------:R-:W-:Y:S02]  /*8330*/  FSEL R252, R102, -INF , !P4 ;  /* 0xff80000066fc7808 */ /* 0x000fe40006000000 */
[-C--:B------:R-:W-:Y:S02]  /*8340*/  ISETP.GE.AND P3, PT, R195, R188.reuse, PT ;  /* 0x000000bcc300720c */ /* 0x080fe40003f66270 */
[----:B------:R-:W-:Y:S02]  /*8350*/  ISETP.GE.AND P4, PT, R199, R188, PT ;  /* 0x000000bcc700720c */ /* 0x000fe40003f86270 */
[----:B------:R-:W-:Y:S02]  /*8360*/  IABS R14, R14 ;  /* 0x0000000e000e7213 */ /* 0x000fe40000000000 */
[----:B------:R-:W-:-:S02]  /*8370*/  IABS R15, R15 ;  /* 0x0000000f000f7213 */ /* 0x000fc40000000000 */
[----:B------:R-:W-:Y:S02]  /*8380*/  IABS R6, R6 ;  /* 0x0000000600067213 */ /* 0x000fe40000000000 */
[----:B------:R-:W-:Y:S02]  /*8390*/  FSEL R175, R104, -INF , !P6 ;  /* 0xff80000068af7808 */ /* 0x000fe40007000000 */
[----:B------:R-:W-:Y:S02]  /*83a0*/  FSEL R169, R106, -INF , !P6 ;  /* 0xff8000006aa97808 */ /* 0x000fe40007000000 */
[----:B------:R-:W-:Y:S02]  /*83b0*/  FSEL R202, R202, -INF , !P5 ;  /* 0xff800000caca7808 */ /* 0x000fe40006800000 */
[----:B------:R-:W-:Y:S02]  /*83c0*/  FSEL R186, R87, -INF , !P5 ;  /* 0xff80000057ba7808 */ /* 0x000fe40006800000 */
[----:B------:R-:W-:-:S02]  /*83d0*/  IABS R7, R7 ;  /* 0x0000000700077213 */ /* 0x000fc40000000000 */
[----:B------:R-:W-:Y:S02]  /*83e0*/  I2FP.F32.S32 R10, R10 ;  /* 0x0000000a000a7245 */ /* 0x000fe40000201400 */
[-C--:B------:R-:W-:Y:S02]  /*83f0*/  ISETP.GE.AND P6, PT, R203, R188.reuse, PT ;  /* 0x000000bccb00720c */ /* 0x080fe40003fc6270 */
[----:B------:R-:W-:Y:S01]  /*8400*/  ISETP.GE.AND P5, PT, R121, R188, PT ;  /* 0x000000bc7900720c */ /* 0x000fe20003fa6270 */
[----:B------:R-:W-:Y:S01]  /*8410*/  FFMA.FTZ R67, -R0, R10, R67 ;  /* 0x0000000a00437223 */ /* 0x000fe20000010143 */
[----:B------:R-:W-:Y:S02]  /*8420*/  FSEL R170, R170, -INF , !P3 ;  /* 0xff800000aaaa7808 */ /* 0x000fe40005800000 */
[----:B------:R-:W-:Y:S02]  /*8430*/  FSEL R158, R83, -INF , !P3 ;  /* 0xff800000539e7808 */ /* 0x000fe40005800000 */
[----:B------:R-:W-:-:S02]  /*8440*/  FSEL R159, R108, -INF , !P0 ;  /* 0xff8000006c9f7808 */ /* 0x000fc40004000000 */
[----:B------:R-:W-:Y:S02]  /*8450*/  FSEL R157, R111, -INF , !P0 ;  /* 0xff8000006f9d7808 */ /* 0x000fe40004000000 */
[----:B------:R-:W-:Y:S02]  /*8460*/  FSEL R222, R222, -INF , !P4 ;  /* 0xff800000dede7808 */ /* 0x000fe40006000000 */
[----:B------:R-:W-:Y:S02]  /*8470*/  FSEL R212, R95, -INF , !P4 ;  /* 0xff8000005fd47808 */ /* 0x000fe40006000000 */
[----:B------:R-:W-:Y:S02]  /*8480*/  I2FP.F32.S32 R14, R14 ;  /* 0x0000000e000e7245 */ /* 0x000fe40000201400 */
[----:B------:R-:W-:Y:S02]  /*8490*/  ISETP.GE.AND P3, PT, R181, R188, PT ;  /* 0x000000bcb500720c */ /* 0x000fe40003f66270 */
[----:B------:R-:W-:Y:S01]  /*84a0*/  I2FP.F32.S32 R15, R15 ;  /* 0x0000000f000f7245 */ /* 0x000fe20000201400 */
[----:B------:R-:W-:Y:S01]  /*84b0*/  FFMA.FTZ R91, -R0, R14, R91 ;  /* 0x0000000e005b7223 */ /* 0x000fe2000001015b */
[----:B------:R-:W-:-:S02]  /*84c0*/  I2FP.F32.S32 R6, R6 ;  /* 0x0000000600067245 */ /* 0x000fc40000201400 */
[-C--:B------:R-:W-:Y:S01]  /*84d0*/  ISETP.GE.AND P0, PT, R205, R188.reuse, PT ;  /* 0x000000bccd00720c */ /* 0x080fe20003f06270 */
[C---:B------:R-:W-:Y:S01]  /*84e0*/  FFMA.FTZ R78, -R0.reuse, R15, R78 ;  /* 0x0000000f004e7223 */ /* 0x040fe2000001014e */
[----:B------:R-:W-:Y:S01]  /*84f0*/  ISETP.GE.AND P4, PT, R183, R188, PT ;  /* 0x000000bcb700720c */ /* 0x000fe20003f86270 */
[----:B------:R-:W-:Y:S01]  /*8500*/  FFMA.FTZ R6, -R0, R6, R63 ;  /* 0x0000000600067223 */ /* 0x000fe2000001013f */
[----:B------:R-:W-:Y:S02]  /*8510*/  I2FP.F32.S32 R7, R7 ;  /* 0x0000000700077245 */ /* 0x000fe40000201400 */
[----:B------:R-:W-:Y:S02]  /*8520*/  FSEL R218, R218, -INF , !P6 ;  /* 0xff800000dada7808 */ /* 0x000fe40007000000 */
[----:B------:R-:W-:Y:S02]  /*8530*/  FSEL R216, R99, -INF , !P6 ;  /* 0xff80000063d87808 */ /* 0x000fe40007000000 */
[----:B------:R-:W-:-:S02]  /*8540*/  FSEL R154, R154, -INF , !P5 ;  /* 0xff8000009a9a7808 */ /* 0x000fc40006800000 */
[----:B------:R-:W-:Y:S02]  /*8550*/  FSEL R140, R74, -INF , !P5 ;  /* 0xff8000004a8c7808 */ /* 0x000fe40006800000 */
[----:B------:R-:W-:Y:S02]  /*8560*/  FSEL R144, R144, -INF , !P3 ;  /* 0xff80000090907808 */ /* 0x000fe40005800000 */
[----:B------:R-:W-:Y:S01]  /*8570*/  FSEL R134, R70, -INF , !P3 ;  /* 0xff80000046867808 */ /* 0x000fe20005800000 */
[----:B------:R-:W-:Y:S01]  /*8580*/  IMAD.IADD R15, R40, 0x1, -R93 ;  /* 0x00000001280f7824 */ /* 0x000fe200078e0a5d */
[-C--:B------:R-:W-:Y:S01]  /*8590*/  ISETP.GE.AND P6, PT, R187, R188.reuse, PT ;  /* 0x000000bcbb00720c */ /* 0x080fe20003fc6270 */
[----:B------:R-:W-:Y:S01]  /*85a0*/  FFMA.FTZ R7, -R0, R7, R62 ;  /* 0x0000000700077223 */ /* 0x000fe2000001013e */
[----:B------:R-:W-:Y:S02]  /*85b0*/  ISETP.GE.AND P5, PT, R105, R188, PT ;  /* 0x000000bc6900720c */ /* 0x000fe40003fa6270 */
[----:B------:R-:W-:-:S02]  /*85c0*/  FSEL R230, R96, -INF , !P0 ;  /* 0xff80000060e67808 */ /* 0x000fc40004000000 */
[----:B------:R-:W-:Y:S02]  /*85d0*/  FSEL R220, R98, -INF , !P0 ;  /* 0xff80000062dc7808 */ /* 0x000fe40004000000 */
[----:B------:R-:W-:Y:S02]  /*85e0*/  FSEL R176, R176, -INF , !P4 ;  /* 0xff800000b0b07808 */ /* 0x000fe40006000000 */
[----:B------:R-:W-:Y:S02]  /*85f0*/  FSEL R160, R82, -INF , !P4 ;  /* 0xff80000052a07808 */ /* 0x000fe40006000000 */
[-C--:B------:R-:W-:Y:S02]  /*8600*/  ISETP.GE.AND P3, PT, R65, R188.reuse, PT ;  /* 0x000000bc4100720c */ /* 0x080fe40003f66270 */
[-C--:B------:R-:W-:Y:S02]  /*8610*/  ISETP.GE.AND P0, PT, R193, R188.reuse, PT ;  /* 0x000000bcc100720c */ /* 0x080fe40003f06270 */
[----:B------:R-:W-:-:S02]  /*8620*/  ISETP.GE.AND P4, PT, R117, R188, PT ;  /* 0x000000bc7500720c */ /* 0x000fc40003f86270 */
[----:B------:R-:W-:Y:S02]  /*8630*/  IABS R11, R11 ;  /* 0x0000000b000b7213 */ /* 0x000fe40000000000 */
[----:B------:R-:W-:Y:S02]  /*8640*/  FSEL R206, R206, -INF , !P6 ;  /* 0xff800000cece7808 */ /* 0x000fe40007000000 */
[----:B------:R-:W-:Y:S02]  /*8650*/  FSEL R198, R86, -INF , !P6 ;  /* 0xff80000056c67808 */ /* 0x000fe40007000000 */
[----:B------:R-:W-:Y:S02]  /*8660*/  FSEL R62, R67, -INF , !P5 ;  /* 0xff800000433e7808 */ /* 0x000fe40006800000 */
[----:B------:R-:W-:Y:S02]  /*8670*/  ISETP.GE.AND P6, PT, R129, R188, PT ;  /* 0x000000bc8100720c */ /* 0x000fe40003fc6270 */
[----:B------:R-:W-:-:S02]  /*8680*/  FSEL R67, R61, -INF , !P3 ;  /* 0xff8000003d437808 */ /* 0x000fc40005800000 */
[----:B------:R-:W-:Y:S02]  /*8690*/  FSEL R210, R210, -INF , !P0 ;  /* 0xff800000d2d27808 */ /* 0x000fe40004000000 */
[----:B------:R-:W-:Y:S02]  /*86a0*/  FSEL R200, R91, -INF , !P0 ;  /* 0xff8000005bc87808 */ /* 0x000fe40004000000 */
[----:B------:R-:W-:Y:S02]  /*86b0*/  FSEL R150, R150, -INF , !P4 ;  /* 0xff80000096967808 */ /* 0x000fe40006000000 */
[----:B------:R-:W-:Y:S02]  /*86c0*/  FSEL R138, R75, -INF , !P4 ;  /* 0xff8000004b8a7808 */ /* 0x000fe40006000000 */
[----:B------:R-:W-:Y:S02]  /*86d0*/  I2FP.F32.S32 R11, R11 ;  /* 0x0000000b000b7245 */ /* 0x000fe40000201400 */
[----:B------:R-:W-:Y:S01]  /*86e0*/  FSEL R61, R6, -INF , !P3 ;  /* 0xff800000063d7808 */ /* 0x000fe20005800000 */
[----:B------:R-:W-:Y:S01]  /*86f0*/  IMAD.IADD R6, R40, 0x1, -R73 ;  /* 0x0000000128067824 */ /* 0x000fe200078e0a49 */
[-C--:B------:R-:W-:Y:S01]  /*8700*/  ISETP.GE.AND P0, PT, R179, R188.reuse, PT ;  /* 0x000000bcb300720c */ /* 0x080fe20003f06270 */
[----:B------:R-:W-:Y:S01]  /*8710*/  FFMA.FTZ R71, -R0, R11, R71 ;  /* 0x0000000b00477223 */ /* 0x000fe20000010147 */
[----:B------:R-:W-:-:S02]  /*8720*/  ISETP.GE.AND P4, PT, R101, R188, PT ;  /* 0x000000bc6500720c */ /* 0x000fc40003f86270 */
[----:B------:R-:W-:Y:S02]  /*8730*/  IABS R15, R15 ;  /* 0x0000000f000f7213 */ /* 0x000fe40000000000 */
[----:B------:R-:W-:Y:S02]  /*8740*/  FSEL R172, R172, -INF , !P6 ;  /* 0xff800000acac7808 */ /* 0x000fe40007000000 */
[----:B------:R-:W-:Y:S02]  /*8750*/  FSEL R162, R79, -INF , !P6 ;  /* 0xff8000004fa27808 */ /* 0x000fe40007000000 */
[----:B------:R-:W-:Y:S01]  /*8760*/  ISETP.GE.AND P6, PT, R109, R188, PT ;  /* 0x000000bc6d00720c */ /* 0x000fe20003fc6270 */
[----:B------:R-:W-:Y:S01]  /*8770*/  IMAD.IADD R109, R40, 0x1, -R109 ;  /* 0x00000001286d7824 */ /* 0x000fe200078e0a6d */
[----:B------:R-:W-:Y:S02]  /*8780*/  FSEL R174, R174, -INF , !P0 ;  /* 0xff800000aeae7808 */ /* 0x000fe40004000000 */
[----:B------:R-:W-:-:S02]  /*8790*/  FSEL R168, R78, -INF , !P0 ;  /* 0xff8000004ea87808 */ /* 0x000fc40004000000 */
[----:B------:R-:W-:Y:S01]  /*87a0*/  FSEL R63, R7, -INF , !P4 ;  /* 0xff800000073f7808 */ /* 0x000fe20006000000 */
[----:B------:R-:W-:Y:S01]  /*87b0*/  IMAD.IADD R7, R40, 0x1, -R97 ;  /* 0x0000000128077824 */ /* 0x000fe200078e0a61 */
[----:B------:R-:W-:Y:S02]  /*87c0*/  I2FP.F32.S32 R15, R15 ;  /* 0x0000000f000f7245 */ /* 0x000fe40000201400 */
[----:B------:R-:W-:Y:S02]  /*87d0*/  ISETP.GE.AND P0, PT, R113, R188, PT ;  /* 0x000000bc7100720c */ /* 0x000fe40003f06270 */
[----:B------:R-:W-:Y:S01]  /*87e0*/  IABS R6, R6 ;  /* 0x0000000600067213 */ /* 0x000fe20000000000 */
[----:B------:R-:W-:Y:S01]  /*87f0*/  FFMA.FTZ R58, -R0, R15, R58 ;  /* 0x0000000f003a7223 */ /* 0x000fe2000001013a */
[----:B------:R-:W-:Y:S01]  /*8800*/  IABS R65, R109 ;  /* 0x0000006d00417213 */ /* 0x000fe20000000000 */
[----:B------:R-:W-:Y:S01]  /*8810*/  IMAD.IADD R10, R40, 0x1, -R85 ;  /* 0x00000001280a7824 */ /* 0x000fe200078e0a55 */
[----:B------:R-:W-:-:S02]  /*8820*/  FSEL R142, R142, -INF , !P0 ;  /* 0xff8000008e8e7808 */ /* 0x000fc40004000000 */
[----:B------:R-:W-:Y:S02]  /*8830*/  FSEL R136, R71, -INF , !P0 ;  /* 0xff80000047887808 */ /* 0x000fe40004000000 */
[----:B------:R-:W-:Y:S02]  /*8840*/  I2FP.F32.S32 R6, R6 ;  /* 0x0000000600067245 */ /* 0x000fe40000201400 */
[----:B------:R-:W-:Y:S02]  /*8850*/  ISETP.GE.AND P0, PT, R93, R188, PT ;  /* 0x000000bc5d00720c */ /* 0x000fe40003f06270 */
[----:B------:R-:W-:Y:S01]  /*8860*/  IABS R7, R7 ;  /* 0x0000000700077213 */ /* 0x000fe20000000000 */
[----:B------:R-:W-:Y:S01]  /*8870*/  FFMA.FTZ R55, -R0, R6, R55 ;  /* 0x0000000600377223 */ /* 0x000fe20000010137 */
[----:B------:R-:W-:Y:S02]  /*8880*/  I2FP.F32.S32 R65, R65 ;  /* 0x0000004100417245 */ /* 0x000fe40000201400 */
[----:B------:R-:W-:-:S02]  /*8890*/  FSEL R69, R69, -INF , !P4 ;  /* 0xff80000045457808 */ /* 0x000fc40006000000 */
[----:B------:R-:W-:Y:S01]  /*88a0*/  I2FP.F32.S32 R7, R7 ;  /* 0x0000000700077245 */ /* 0x000fe20000201400 */
[----:B------:R-:W-:Y:S01]  /*88b0*/  FFMA.FTZ R65, -R0, R65, R66 ;  /* 0x0000004100417223 */ /* 0x000fe20000010142 */
[----:B------:R-:W-:Y:S02]  /*88c0*/  FSEL R76, R76, -INF , !P0 ;  /* 0xff8000004c4c7808 */ /* 0x000fe40004000000 */
[----:B------:R-:W-:Y:S02]  /*88d0*/  FSEL R70, R58, -INF , !P0 ;  /* 0xff8000003a467808 */ /* 0x000fe40004000000 */
[----:B------:R-:W-:Y:S02]  /*88e0*/  ISETP.GE.AND P4, PT, R73, R188, PT ;  /* 0x000000bc4900720c */ /* 0x000fe40003f86270 */
[----:B------:R-:W-:Y:S02]  /*88f0*/  IABS R10, R10 ;  /* 0x0000000a000a7213 */ /* 0x000fe40000000000 */
[----:B------:R-:W-:Y:S01]  /*8900*/  ISETP.GE.AND P0, PT, R25, R188, PT ;  /* 0x000000bc1900720c */ /* 0x000fe20003f06270 */
[----:B------:R-:W-:Y:S01]  /*8910*/  IMAD.IADD R25, R40, 0x1, -R25 ;  /* 0x0000000128197824 */ /* 0x000fe200078e0a19 */
[----:B------:R-:W-:Y:S01]  /*8920*/  I2FP.F32.S32 R10, R10 ;  /* 0x0000000a000a7245 */ /* 0x000fe20000201400 */
[----:B------:R-:W-:Y:S01]  /*8930*/  FFMA.FTZ R50, -R0, R7, R50 ;  /* 0x0000000700327223 */ /* 0x000fe20000010132 */
[----:B------:R-:W-:Y:S01]  /*8940*/  FSEL R72, R72, -INF , !P4 ;  /* 0xff80000048487808 */ /* 0x000fe20006000000 */
[----:B------:R-:W-:Y:S01]  /*8950*/  IMAD.IADD R7, R40, 0x1, -R13 ;  /* 0x0000000128077824 */ /* 0x000fe200078e0a0d */
[----:B------:R-:W-:-:S02]  /*8960*/  FSEL R66, R55, -INF , !P4 ;  /* 0xff80000037427808 */ /* 0x000fc40006000000 */
[----:B------:R-:W-:Y:S02]  /*8970*/  ISETP.GE.AND P4, PT, R13, R188, PT ;  /* 0x000000bc0d00720c */ /* 0x000fe40003f86270 */
[----:B------:R-:W-:Y:S01]  /*8980*/  IABS R13, R25 ;  /* 0x00000019000d7213 */ /* 0x000fe20000000000 */
[----:B------:R-:W-:Y:S01]  /*8990*/  FFMA.FTZ R59, -R0, R10, R59 ;  /* 0x0000000a003b7223 */ /* 0x000fe2000001013b */
[C---:B------:R-:W-:Y:S02]  /*89a0*/  IMAD.IADD R10, R40.reuse, 0x1, -R17 ;  /* 0x00000001280a7824 */ /* 0x040fe400078e0a11 */
[----:B------:R-:W-:Y:S01]  /*89b0*/  I2FP.F32.S32 R13, R13 ;  /* 0x0000000d000d7245 */ /* 0x000fe20000201400 */
[----:B------:R-:W-:Y:S01]  /*89c0*/  IMAD.IADD R11, R40, 0x1, -R81 ;  /* 0x00000001280b7824 */ /* 0x000fe200078e0a51 */
[----:B------:R-:W-:Y:S01]  /*89d0*/  FSEL R64, R64, -INF , !P5 ;  /* 0xff80000040407808 */ /* 0x000fe20006800000 */
[----:B------:R-:W-:Y:S01]  /*89e0*/  IMAD.IADD R6, R40, 0x1, -R57 ;  /* 0x0000000128067824 */ /* 0x000fe200078e0a39 */
[----:B------:R-:W-:Y:S01]  /*89f0*/  ISETP.GE.AND P5, PT, R81, R188, PT ;  /* 0x000000bc5100720c */ /* 0x000fe20003fa6270 */
[----:B------:R-:W-:Y:S01]  /*8a00*/  FFMA.FTZ R51, -R0, R13, R51 ;  /* 0x0000000d00337223 */ /* 0x000fe20000010133 */
[----:B------:R-:W-:-:S02]  /*8a10*/  IABS R10, R10 ;  /* 0x0000000a000a7213 */ /* 0x000fc40000000000 */
[----:B------:R-:W-:Y:S02]  /*8a20*/  IABS R11, R11 ;  /* 0x0000000b000b7213 */ /* 0x000fe40000000000 */
[----:B------:R-:W-:Y:S02]  /*8a30*/  FSEL R79, R80, -INF , !P5 ;  /* 0xff800000504f7808 */ /* 0x000fe40006800000 */
[----:B------:R-:W-:Y:S02]  /*8a40*/  I2FP.F32.S32 R10, R10 ;  /* 0x0000000a000a7245 */ /* 0x000fe40000201400 */
[----:B------:R-:W-:Y:S02]  /*8a50*/  I2FP.F32.S32 R11, R11 ;  /* 0x0000000b000b7245 */ /* 0x000fe40000201400 */
[----:B------:R-:W-:Y:S02]  /*8a60*/  IABS R6, R6 ;  /* 0x0000000600067213 */ /* 0x000fe40000000000 */
[----:B------:R-:W-:-:S02]  /*8a70*/  FSEL R84, R84, -INF , !P0 ;  /* 0xff80000054547808 */ /* 0x000fc40004000000 */
[----:B------:R-:W-:Y:S02]  /*8a80*/  FSEL R80, R51, -INF , !P0 ;  /* 0xff80000033507808 */ /* 0x000fe40004000000 */
[----:B------:R-:W-:Y:S01]  /*8a90*/  ISETP.GE.AND P0, PT, R165, R188, PT ;  /* 0x000000bca500720c */ /* 0x000fe20003f06270 */
[C---:B------:R-:W-:Y:S01]  /*8aa0*/  FFMA.FTZ R47, -R0.reuse, R10, R47 ;  /* 0x0000000a002f7223 */ /* 0x040fe2000001012f */
[----:B------:R-:W-:Y:S01]  /*8ab0*/  I2FP.F32.S32 R6, R6 ;  /* 0x0000000600067245 */ /* 0x000fe20000201400 */
[----:B------:R-:W-:Y:S01]  /*8ac0*/  FFMA.FTZ R54, -R0, R11, R54 ;  /* 0x0000000b00367223 */ /* 0x000fe20000010136 */
[----:B------:R-:W-:Y:S01]  /*8ad0*/  FSEL R10, R20, -INF , !P1 ;  /* 0xff800000140a7808 */ /* 0x000fe20004800000 */
[----:B------:R-:W-:Y:S01]  /*8ae0*/  IMAD.IADD R11, R40, 0x1, -R21 ;  /* 0x00000001280b7824 */ /* 0x000fe200078e0a15 */
[----:B------:R-:W-:Y:S01]  /*8af0*/  FSEL R5, R5, -INF , !P0 ;  /* 0xff80000005057808 */ /* 0x000fe20004000000 */
[----:B------:R-:W-:Y:S01]  /*8b00*/  FFMA.FTZ R43, -R0, R6, R43 ;  /* 0x00000006002b7223 */ /* 0x000fe2000001012b */
[----:B------:R-:W-:-:S02]  /*8b10*/  IABS R7, R7 ;  /* 0x0000000700077213 */ /* 0x000fc40000000000 */
[----:B------:R-:W-:Y:S02]  /*8b20*/  FMNMX3.FTZ R19, R5, R12, R10, !PT ;  /* 0x0000000c05137276 */ /* 0x000fe4000781000a */
[----:B------:R-:W-:Y:S02]  /*8b30*/  FSEL R6, R22, -INF , !P1 ;  /* 0xff80000016067808 */ /* 0x000fe40004800000 */
[----:B------:R-:W-:Y:S02]  /*8b40*/  FSEL R9, R9, -INF , !P0 ;  /* 0xff80000009097808 */ /* 0x000fe40004000000 */
[----:B------:R-:W-:Y:S02]  /*8b50*/  IABS R11, R11 ;  /* 0x0000000b000b7213 */ /* 0x000fe40000000000 */
[----:B------:R-:W-:Y:S02]  /*8b60*/  FMNMX3.FTZ R19, R19, R26, R18, !PT ;  /* 0x0000001a13137276 */ /* 0x000fe40007810012 */
[----:B------:R-:W-:-:S02]  /*8b70*/  FSEL R71, R88, -INF , !P6 ;  /* 0xff80000058477808 */ /* 0x000fc40007000000 */
[----:B------:R-:W-:Y:S02]  /*8b80*/  FSEL R65, R65, -INF , !P6 ;  /* 0xff80000041417808 */ /* 0x000fe40007000000 */
[----:B------:R-:W-:Y:S02]  /*8b90*/  I2FP.F32.S32 R7, R7 ;  /* 0x0000000700077245 */ /* 0x000fe40000201400 */
[----:B------:R-:W-:Y:S02]  /*8ba0*/  FMNMX3.FTZ R25, R9, R4, R6, !PT ;  /* 0x0000000409197276 */ /* 0x000fe40007810006 */
[----:B------:R-:W-:Y:S02]  /*8bb0*/  ISETP.GE.AND P6, PT, R85, R188, PT ;  /* 0x000000bc5500720c */ /* 0x000fe40003fc6270 */
[----:B------:R-:W-:Y:S02]  /*8bc0*/  I2FP.F32.S32 R11, R11 ;  /* 0x0000000b000b7245 */ /* 0x000fe40000201400 */
[----:B------:R-:W-:Y:S01]  /*8bd0*/  FMNMX3.FTZ R19, R19, R16, R120, !PT ;  /* 0x0000001013137276 */ /* 0x000fe20007810078 */
[C---:B------:R-:W-:Y:S01]  /*8be0*/  FFMA.FTZ R42, -R0.reuse, R7, R42 ;  /* 0x00000007002a7223 */ /* 0x040fe2000001012a */
[----:B------:R-:W-:Y:S01]  /*8bf0*/  FMNMX3.FTZ R25, R25, R24, R48, !PT ;  /* 0x0000001819197276 */ /* 0x000fe20007810030 */
[----:B------:R-:W-:Y:S01]  /*8c00*/  FFMA.FTZ R46, -R0, R11, R46 ;  /* 0x0000000b002e7223 */ /* 0x000fe2000001012e */
[----:B------:R-:W-:-:S02]  /*8c10*/  FSEL R74, R68, -INF , !P6 ;  /* 0xff800000444a7808 */ /* 0x000fc40007000000 */
[----:B------:R-:W-:Y:S02]  /*8c20*/  FSEL R68, R59, -INF , !P6 ;  /* 0xff8000003b447808 */ /* 0x000fe40007000000 */
[----:B------:R-:W-:Y:S02]  /*8c30*/  ISETP.GE.AND P6, PT, R21, R188, PT ;  /* 0x000000bc1500720c */ /* 0x000fe40003fc6270 */
        /* <DEDUP_REMOVED lines=11> */
[----:B------:R-:W-:Y:S01]  /*8cf0*/  FMNMX3.FTZ R19, R46, R139, R132, !PT ;  /* 0x0000008b2e137276 */ /* 0x000fe20007810084 */
[----:B------:R-:W-:Y:S01]  /*8d00*/  VIADD R7, R165, 0xf8 ;  /* 0x000000f8a5077836 */ /* 0x000fe20000000000 */
[----:B------:R-:W-:Y:S02]  /*8d10*/  FMNMX3.FTZ R42, R42, R146, R145, !PT ;  /* 0x000000922a2a7276 */ /* 0x000fe40007810091 */
[----:B------:R-:W-:Y:S01]  /*8d20*/  FMNMX3.FTZ R19, R19, R130, R148, !PT ;  /* 0x0000008213137276 */ /* 0x000fe20007810094 */
[----:B------:R-:W-:Y:S01]  /*8d30*/  IMAD.IADD R14, R164, 0x1, -R7 ;  /* 0x00000001a40e7824 */ /* 0x000fe200078e0a07 */
[----:B------:R-:W-:Y:S02]  /*8d40*/  FMNMX3.FTZ R42, R42, R149, R155, !PT ;  /* 0x000000952a2a7276 */ /* 0x000fe4000781009b */
[----:B------:R-:W-:-:S02]  /*8d50*/  FMNMX3.FTZ R19, R19, R147, R152, !PT ;  /* 0x0000009313137276 */ /* 0x000fc40007810098 */
[----:B------:R-:W-:Y:S02]  /*8d60*/  IABS R14, R14 ;  /* 0x0000000e000e7213 */ /* 0x000fe40000000000 */
[----:B------:R-:W-:Y:S02]  /*8d70*/  FMNMX3.FTZ R42, R42, R178, R153, !PT ;  /* 0x000000b22a2a7276 */ /* 0x000fe40007810099 */
[----:B------:R-:W-:Y:S02]  /*8d80*/  FMNMX3.FTZ R19, R19, R156, R182, !PT ;  /* 0x0000009c13137276 */ /* 0x000fe400078100b6 */
[----:B------:R-:W-:Y:S02]  /*8d90*/  FMNMX3.FTZ R42, R42, R159, R175, !PT ;  /* 0x0000009f2a2a7276 */ /* 0x000fe400078100af */
[----:B------:R-:W-:Y:S02]  /*8da0*/  I2FP.F32.S32 R25, R14 ;  /* 0x0000000e00197245 */ /* 0x000fe40000201400 */
        /* <DEDUP_REMOVED lines=19> */
[----:B------:R-:W-:Y:S02]  /*8ee0*/  FSEL R75, R54, -INF , !P5 ;  /* 0xff800000364b7808 */ /* 0x000fe40006800000 */
[----:B------:R-:W-:Y:S01]  /*8ef0*/  ISETP.GE.AND P5, PT, R17, R188, PT ;  /* 0x000000bc1100720c */ /* 0x000fe20003fa6270 */
[----:B------:R-:W-:Y:S01]  /*8f00*/  VIADD R17, R165, 0xe8 ;  /* 0x000000e8a5117836 */ /* 0x000fe20000000000 */
[----:B------:R-:W-:Y:S02]  /*8f10*/  FMNMX3.FTZ R19, R19, R142, R71, !PT ;  /* 0x0000008e13137276 */ /* 0x000fe40007810047 */
[----:B------:R-:W-:Y:S01]  /*8f20*/  ISETP.GE.AND P1, PT, R7, R188, PT ;  /* 0x000000bc0700720c */ /* 0x000fe20003f26270 */
[----:B------:R-:W-:Y:S01]  /*8f30*/  IMAD.IADD R7, R40, 0x1, -R7 ;  /* 0x0000000128077824 */ /* 0x000fe200078e0a07 */
[----:B------:R-:W-:Y:S01]  /*8f40*/  FMNMX3.FTZ R27, R27, R138, R134, !PT ;  /* 0x0000008a1b1b7276 */ /* 0x000fe20007810086 */
[----:B------:R-:W-:Y:S01]  /*8f50*/  VIADD R15, R165, 0xe9 ;  /* 0x000000e9a50f7836 */ /* 0x000fe20000000000 */
[----:B------:R-:W-:Y:S01]  /*8f60*/  FMNMX3.FTZ R19, R19, R64, R69, !PT ;  /* 0x0000004013137276 */ /* 0x000fe20007810045 */
[----:B------:R-:W-:Y:S01]  /*8f70*/  VIADD R13, R165, 0xf0 ;  /* 0x000000f0a50d7836 */ /* 0x000fe20000000000 */
[----:B------:R-:W-:Y:S01]  /*8f80*/  FMNMX3.FTZ R27, R27, R136, R65, !PT ;  /* 0x000000881b1b7276 */ /* 0x000fe20007810041 */
[C---:B------:R-:W-:Y:S01]  /*8f90*/  IMAD.IADD R23, R164.reuse, 0x1, -R17 ;  /* 0x00000001a4177824 */ /* 0x040fe200078e0a11 */
[----:B------:R-:W-:Y:S01]  /*8fa0*/  ISETP.GE.AND P3, PT, R97, R188, PT ;  /* 0x000000bc6100720c */ /* 0x000fe20003f66270 */
[----:B------:R-:W-:Y:S01]  /*8fb0*/  IMAD.IADD R22, R164, 0x1, -R15 ;  /* 0x00000001a4167824 */ /* 0x000fe200078e0a0f */
[----:B------:R-:W-:-:S02]  /*8fc0*/  FSEL R82, R45, -INF , !P5 ;  /* 0xff8000002d527808 */ /* 0x000fc40006800000 */
[----:B------:R-:W-:Y:S02]  /*8fd0*/  FSEL R78, R47, -INF , !P5 ;  /* 0xff8000002f4e7808 */ /* 0x000fe40006800000 */
[----:B------:R-:W-:Y:S01]  /*8fe0*/  IABS R7, R7 ;  /* 0x0000000700077213 */ /* 0x000fe20000000000 */
[----:B------:R-:W-:Y:S01]  /*8ff0*/  VIADD R11, R165, 0xf1 ;  /* 0x000000f1a50b7836 */ /* 0x000fe20000000000 */
[----:B------:R-:W-:Y:S01]  /*9000*/  FSEL R91, R49, -INF , !P6 ;  /* 0xff800000315b7808 */ /* 0x000fe20007000000 */
[----:B------:R-:W-:Y:S01]  /*9010*/  IMAD.IADD R21, R164, 0x1, -R13 ;  /* 0x00000001a4157824 */ /* 0x000fe200078e0a0d */
[-C--:B------:R-:W-:Y:S01]  /*9020*/  ISETP.GE.AND P5, PT, R15, R188.reuse, PT ;  /* 0x000000bc0f00720c */ /* 0x080fe20003fa6270 */
[C---:B------:R-:W-:Y:S01]  /*9030*/  IMAD.IADD R15, R40.reuse, 0x1, -R15 ;  /* 0x00000001280f7824 */ /* 0x040fe200078e0a0f */
[----:B------:R-:W-:Y:S02]  /*9040*/  FMNMX3.FTZ R19, R19, R67, R76, !PT ;  /* 0x0000004313137276 */ /* 0x000fe4000781004c */
[----:B------:R-:W-:Y:S01]  /*9050*/  ISETP.GE.AND P6, PT, R17, R188, PT ;  /* 0x000000bc1100720c */ /* 0x000fe20003fc6270 */
[----:B------:R-:W-:Y:S01]  /*9060*/  IMAD.IADD R17, R40, 0x1, -R17 ;  /* 0x0000000128117824 */ /* 0x000fe200078e0a11 */
[----:B------:R-:W-:-:S02]  /*9070*/  FMNMX3.FTZ R27, R27, R62, R63, !PT ;  /* 0x0000003e1b1b7276 */ /* 0x000fc4000781003f */
[----:B------:R-:W-:Y:S02]  /*9080*/  IABS R23, R23 ;  /* 0x0000001700177213 */ /* 0x000fe40000000000 */
[----:B------:R-:W-:Y:S02]  /*9090*/  FSEL R77, R77, -INF , !P3 ;  /* 0xff8000004d4d7808 */ /* 0x000fe40005800000 */
[----:B------:R-:W-:Y:S02]  /*90a0*/  FSEL R73, R50, -INF , !P3 ;  /* 0xff80000032497808 */ /* 0x000fe40005800000 */
[----:B------:R-:W-:Y:S01]  /*90b0*/  I2FP.F32.S32 R7, R7 ;  /* 0x0000000700077245 */ /* 0x000fe20000201400 */
[----:B------:R-:W-:Y:S01]  /*90c0*/  VIADD R165, R165, 0xf9 ;  /* 0x000000f9a5a57836 */ /* 0x000fe20000000000 */
[----:B------:R-:W-:Y:S01]  /*90d0*/  ISETP.GE.AND P3, PT, R57, R188, PT ;  /* 0x000000bc3900720c */ /* 0x000fe20003f66270 */
[----:B------:R-:W-:Y:S01]  /*90e0*/  IMAD.IADD R20, R164, 0x1, -R11 ;  /* 0x00000001a4147824 */ /* 0x000fe200078e0a0b */
[----:B------:R-:W-:-:S02]  /*90f0*/  FSEL R89, R89, -INF , !P4 ;  /* 0xff80000059597808 */ /* 0x000fc40006000000 */
[----:B------:R-:W-:Y:S02]  /*9100*/  FMNMX3.FTZ R19, R19, R74, R79, !PT ;  /* 0x0000004a13137276 */ /* 0x000fe4000781004f */
[----:B------:R-:W-:Y:S01]  /*9110*/  ISETP.GE.AND P4, PT, R13, R188, PT ;  /* 0x000000bc0d00720c */ /* 0x000fe20003f86270 */
[----:B------:R-:W-:Y:S01]  /*9120*/  IMAD.IADD R13, R40, 0x1, -R13 ;  /* 0x00000001280d7824 */ /* 0x000fe200078e0a0d */
[----:B------:R-:W-:Y:S02]  /*9130*/  FMNMX3.FTZ R27, R27, R61, R70, !PT ;  /* 0x0000003d1b1b7276 */ /* 0x000fe40007810046 */
[----:B------:R-:W-:Y:S02]  /*9140*/  IABS R22, R22 ;  /* 0x0000001600167213 */ /* 0x000fe40000000000 */
[----:B------:R-:W-:Y:S02]  /*9150*/  IABS R21, R21 ;  /* 0x0000001500157213 */ /* 0x000fe40000000000 */
[----:B------:R-:W-:-:S02]  /*9160*/  I2FP.F32.S32 R23, R23 ;  /* 0x0000001700177245 */ /* 0x000fc40000201400 */
[----:B------:R-:W-:Y:S01]  /*9170*/  IABS R15, R15 ;  /* 0x0000000f000f7213 */ /* 0x000fe20000000000 */
[----:B------:R-:W-:Y:S01]  /*9180*/  FFMA.FTZ R30, -R0, R7, R30 ;  /* 0x00000007001e7223 */ /* 0x000fe2000001011e */
[----:B------:R-:W-:Y:S01]  /*9190*/  IABS R17, R17 ;  /* 0x0000001100117213 */ /* 0x000fe20000000000 */
[----:B------:R-:W-:Y:S01]  /*91a0*/  IMAD.IADD R164, R164, 0x1, -R165 ;  /* 0x00000001a4a47824 */ /* 0x000fe200078e0aa5 */
[----:B------:R-:W-:Y:S02]  /*91b0*/  FSEL R87, R41, -INF , !P3 ;  /* 0xff80000029577808 */ /* 0x000fe40005800000 */
[----:B------:R-:W-:Y:S02]  /*91c0*/  FSEL R81, R43, -INF , !P3 ;  /* 0xff8000002b517808 */ /* 0x000fe40005800000 */
[----:B------:R-:W-:Y:S02]  /*91d0*/  FMNMX3.FTZ R19, R19, R72, R77, !PT ;  /* 0x0000004813137276 */ /* 0x000fe4000781004d */
[----:B------:R-:W-:Y:S01]  /*91e0*/  ISETP.GE.AND P3, PT, R11, R188, PT ;  /* 0x000000bc0b00720c */ /* 0x000fe20003f66270 */
[----:B------:R-:W-:Y:S01]  /*91f0*/  IMAD.IADD R11, R40, 0x1, -R11 ;  /* 0x00000001280b7824 */ /* 0x000fe200078e0a0b */
[----:B------:R-:W-:Y:S01]  /*9200*/  FMNMX3.FTZ R7, R27, R68, R75, !PT ;  /* 0x000000441b077276 */ /* 0x000fe2000781004b */
[----:B------:R-:W-:Y:S01]  /*9210*/  FFMA.FTZ R23, -R0, R23, R36 ;  /* 0x0000001700177223 */ /* 0x000fe20000010124 */
[----:B------:R-:W-:-:S02]  /*9220*/  I2FP.F32.S32 R22, R22 ;  /* 0x0000001600167245 */ /* 0x000fc40000201400 */
[----:B------:R-:W-:Y:S02]  /*9230*/  I2FP.F32.S32 R21, R21 ;  /* 0x0000001500157245 */ /* 0x000fe40000201400 */
[----:B------:R-:W-:Y:S02]  /*9240*/  IABS R20, R20 ;  /* 0x0000001400147213 */ /* 0x000fe40000000000 */
[----:B------:R-:W-:Y:S02]  /*9250*/  I2FP.F32.S32 R14, R15 ;  /* 0x0000000f000e7245 */ /* 0x000fe40000201400 */
[----:B------:R-:W-:Y:S02]  /*9260*/  IABS R13, R13 ;  /* 0x0000000d000d7213 */ /* 0x000fe40000000000 */
[----:B------:R-:W-:Y:S02]  /*9270*/  I2FP.F32.S32 R17, R17 ;  /* 0x0000001100117245 */ /* 0x000fe40000201400 */
[----:B------:R-:W-:Y:S01]  /*9280*/  FMNMX3.FTZ R19, R19, R84, R91, !PT ;  /* 0x0000005413137276 */ /* 0x000fe2000781005b */
[----:B------:R-:W-:Y:S01]  /*9290*/  IMAD.IADD R40, R40, 0x1, -R165 ;  /* 0x0000000128287824 */ /* 0x000fe200078e0aa5 */
[----:B------:R-:W-:Y:S01]  /*92a0*/  FMNMX3.FTZ R7, R7, R66, R73, !PT ;  /* 0x0000004207077276 */ /* 0x000fe20007810049 */
[C---:B------:R-:W-:Y:S01]  /*92b0*/  FFMA.FTZ R22, -R0.reuse, R22, R37 ;  /* 0x0000001600167223 */ /* 0x040fe20000010125 */
[----:B------:R-:W-:Y:S01]  /*92c0*/  IABS R164, R164 ;  /* 0x000000a400a47213 */ /* 0x000fe20000000000 */
[C---:B------:R-:W-:Y:S01]  /*92d0*/  FFMA.FTZ R21, -R0.reuse, R21, R32 ;  /* 0x0000001500157223 */ /* 0x040fe20000010120 */
[----:B------:R-:W-:Y:S01]  /*92e0*/  I2FP.F32.S32 R20, R20 ;  /* 0x0000001400147245 */ /* 0x000fe20000201400 */
[C---:B------:R-:W-:Y:S01]  /*92f0*/  FFMA.FTZ R39, -R0.reuse, R14, R39 ;  /* 0x0000000e00277223 */ /* 0x040fe20000010127 */
[----:B------:R-:W-:Y:S01]  /*9300*/  I2FP.F32.S32 R13, R13 ;  /* 0x0000000d000d7245 */ /* 0x000fe20000201400 */
[----:B------:R-:W-:Y:S01]  /*9310*/  FFMA.FTZ R38, -R0, R17, R38 ;  /* 0x0000001100267223 */ /* 0x000fe20000010126 */
[----:B------:R-:W-:-:S02]  /*9320*/  IABS R11, R11 ;  /* 0x0000000b000b7213 */ /* 0x000fc40000000000 */
[----:B------:R-:W-:Y:S02]  /*9330*/  FSEL R98, R23, -INF , !P6 ;  /* 0xff80000017627808 */ /* 0x000fe40007000000 */
[----:B------:R-:W-:Y:S02]  /*9340*/  FMNMX3.FTZ R14, R19, R82, R89, !PT ;  /* 0x00000052130e7276 */ /* 0x000fe40007810059 */
[----:B------:R-:W-:Y:S01]  /*9350*/  FMNMX3.FTZ R7, R7, R80, R85, !PT ;  /* 0x0000005007077276 */ /* 0x000fe20007810055 */
        /* <DEDUP_REMOVED lines=9> */
[----:B------:R-:W-:Y:S02]  /*93f0*/  FSEL R92, R38, -INF , !P6 ;  /* 0xff800000265c7808 */ /* 0x000fe40007000000 */
[----:B------:R-:W-:Y:S01]  /*9400*/  FMNMX3.FTZ R7, R7, R78, R83, !PT ;  /* 0x0000004e07077276 */ /* 0x000fe20007810053 */
[C---:B------:R-:W-:Y:S01]  /*9410*/  FFMA.FTZ R29, -R0.reuse, R164, R29 ;  /* 0x000000a4001d7223 */ /* 0x040fe2000001011d */
[----:B------:R-:W-:Y:S01]  /*9420*/  I2FP.F32.S32 R40, R40 ;  /* 0x0000002800287245 */ /* 0x000fe20000201400 */
[----:B------:R-:W-:Y:S01]  /*9430*/  FFMA.FTZ R35, -R0, R11, R35 ;  /* 0x0000000b00237223 */ /* 0x000fe20000010123 */
[----:B------:R-:W-:-:S02]  /*9440*/  ISETP.GE.AND P0, PT, R165, R188, PT ;  /* 0x000000bca500720c */ /* 0x000fc40003f06270 */
[----:B------:R-:W-:Y:S02]  /*9450*/  FSEL R94, R20, -INF , !P3 ;  /* 0xff800000145e7808 */ /* 0x000fe40005800000 */
[----:B------:R-:W-:Y:S02]  /*9460*/  FSEL R101, R25, -INF , !P1 ;  /* 0xff80000019657808 */ /* 0x000fe40004800000 */
[----:B------:R-:W-:Y:S02]  /*9470*/  FMNMX3.FTZ R14, R14, R96, R103, !PT ;  /* 0x000000600e0e7276 */ /* 0x000fe40007810067 */
[----:B------:R-:W-:Y:S02]  /*9480*/  FSEL R90, R39, -INF , !P5 ;  /* 0xff800000275a7808 */ /* 0x000fe40006800000 */
[----:B------:R-:W-:Y:S02]  /*9490*/  FSEL R97, R34, -INF , !P4 ;  /* 0xff80000022617808 */ /* 0x000fe40006000000 */
[----:B------:R-:W-:Y:S01]  /*94a0*/  FMNMX3.FTZ R7, R7, R81, R92, !PT ;  /* 0x0000005107077276 */ /* 0x000fe2000781005c */
[----:B------:R-:W-:Y:S01]  /*94b0*/  FFMA.FTZ R31, -R0, R40, R31 ;  /* 0x00000028001f7223 */ /* 0x000fe2000001011f */
[----:B------:R-:W-:-:S02]  /*94c0*/  FSEL R99, R29, -INF , !P0 ;  /* 0xff8000001d637808 */ /* 0x000fc40004000000 */
[----:B------:R-:W-:Y:S02]  /*94d0*/  FMNMX3.FTZ R14, R14, R94, R101, !PT ;  /* 0x0000005e0e0e7276 */ /* 0x000fe40007810065 */
[----:B------:R-:W-:Y:S02]  /*94e0*/  FSEL R88, R35, -INF , !P3 ;  /* 0xff80000023587808 */ /* 0x000fe40005800000 */
[----:B------:R-:W-:Y:S02]  /*94f0*/  FSEL R95, R30, -INF , !P1 ;  /* 0xff8000001e5f7808 */ /* 0x000fe40004800000 */
[----:B------:R-:W-:Y:S02]  /*9500*/  FMNMX3.FTZ R7, R7, R90, R97, !PT ;  /* 0x0000005a07077276 */ /* 0x000fe40007810061 */
[----:B------:R-:W-:Y:S02]  /*9510*/  FMNMX.FTZ R11, R99, R14, !PT ;  /* 0x0000000e630b7209 */ /* 0x000fe40007810000 */
[----:B------:R-:W-:-:S02]  /*9520*/  FSEL R93, R31, -INF , !P0 ;  /* 0xff8000001f5d7808 */ /* 0x000fc40004000000 */
        /* <DEDUP_REMOVED lines=15> */
[----:B---3--:R-:W-:-:S04]  /*9620*/  FMNMX.FTZ R164, R7, R164, !PT ;  /* 0x000000a407a47209 */ /* 0x008fc80007810000 */
[----:B------:R-:W-:Y:S02]  /*9630*/  FSEL R113, R113, RZ, P0 ;  /* 0x000000ff71717208 */ /* 0x000fe40000000000 */
[----:B------:R-:W-:Y:S01]  /*9640*/  FSETP.NEU.FTZ.AND P0, PT, R164, -INF , PT ;  /* 0xff800000a400780b */ /* 0x000fe20003f1d000 */
[----:B------:R-:W-:Y:S01]  /*9650*/  FMUL.FTZ R107, R60, R164 ;  /* 0x000000a43c6b7220 */ /* 0x000fe20000410000 */
[--C-:B------:R-:W-:Y:S02]  /*9660*/  IMAD.IADD R115, R194, 0x1, R105.reuse ;  /* 0x00000001c2737824 */ /* 0x100fe400078e0269 */
[C---:B------:R-:W-:Y:S02]  /*9670*/  IMAD.IADD R100, R190.reuse, 0x1, R105 ;  /* 0x00000001be647824 */ /* 0x040fe400078e0269 */
[----:B------:R-:W-:Y:S01]  /*9680*/  FSEL R107, R107, RZ, P0 ;  /* 0x000000ff6b6b7208 */ /* 0x000fe20000000000 */
[----:B------:R-:W-:Y:S02]  /*9690*/  IMAD.IADD R86, R190, 0x1, R115 ;  /* 0x00000001be567824 */ /* 0x000fe400078e0273 */
[-CC-:B------:R-:W-:Y:S01]  /*96a0*/  FFMA.FTZ R111, R5, R60.reuse, -R113.reuse ;  /* 0x0000003c056f7223 */ /* 0x180fe20000010871 */
[-C--:B------:R-:W-:Y:S01]  /*96b0*/  FFMA.FTZ R106, R12, R60.reuse, -R113 ;  /* 0x0000003c0c6a7223 */ /* 0x080fe20000010871 */
[-CC-:B------:R-:W-:Y:S01]  /*96c0*/  FFMA.FTZ R119, R4, R60.reuse, -R107.reuse ;  /* 0x0000003c04777223 */ /* 0x180fe2000001086b */
[-C--:B------:R-:W-:Y:S01]  /*96d0*/  FFMA.FTZ R117, R6, R60.reuse, -R107 ;  /* 0x0000003c06757223 */ /* 0x080fe2000001086b */
[----:B------:R-:W1:Y:S01]  /*96e0*/  LDSM.16.MT88.4 R12, [R100+0xa000] ;  /* 0x00a00000640c783b */ /* 0x000e620000004200 */
[-CC-:B------:R-:W-:Y:S01]  /*96f0*/  FFMA.FTZ R109, R10, R60.reuse, -R113.reuse ;  /* 0x0000003c0a6d7223 */ /* 0x180fe20000010871 */
[----:B------:R-:W-:-:S02]  /*9700*/  FFMA.FTZ R104, R26, R60, -R113 ;  /* 0x0000003c1a687223 */ /* 0x000fc40000010871 */
[----:B------:R-:W2:Y:S01]  /*9710*/  LDSM.16.MT88.4 R4, [R115+0xa000] ;  /* 0x00a000007304783b */ /* 0x000ea20000004200 */
[-CC-:B------:R-:W-:Y:S01]  /*9720*/  FFMA.FTZ R102, R9, R60.reuse, -R107.reuse ;  /* 0x0000003c09667223 */ /* 0x180fe2000001086b */
[-C--:B------:R-:W-:Y:S02]  /*9730*/  FFMA.FTZ R108, R24, R60.reuse, -R107 ;  /* 0x0000003c186c7223 */ /* 0x080fe4000001086b */
[----:B------:R-:W3:Y:S01]  /*9740*/  LDSM.16.MT88.4 R32, [R86+0xa000] ;  /* 0x00a000005620783b */ /* 0x000ee20000004200 */
[----:B------:R-:W-:Y:S01]  /*9750*/  MUFU.EX2 R111, R111 ;  /* 0x0000006f006f7308 */ /* 0x000fe20000000800 */
[-CC-:B------:R-:W-:Y:S01]  /*9760*/  FFMA.FTZ R129, R120, R60.reuse, -R113.reuse ;  /* 0x0000003c78817223 */ /* 0x180fe20000010871 */
[-CC-:B------:R-:W-:Y:S01]  /*9770*/  FFMA.FTZ R131, R18, R60.reuse, -R113.reuse ;  /* 0x0000003c12837223 */ /* 0x180fe20000010871 */
[-C--:B------:R-:W-:Y:S01]  /*9780*/  FFMA.FTZ R122, R16, R60.reuse, -R113 ;  /* 0x0000003c107a7223 */ /* 0x080fe20000010871 */
[----:B------:R-:W5:Y:S01]  /*9790*/  MUFU.EX2 R106, R106 ;  /* 0x0000006a006a7308 */ /* 0x000f620000000800 */
[-CC-:B------:R-:W-:Y:S01]  /*97a0*/  FFMA.FTZ R123, R48, R60.reuse, -R107.reuse ;  /* 0x0000003c307b7223 */ /* 0x180fe2000001086b */
[-CC-:B------:R-:W-:Y:S01]  /*97b0*/  FFMA.FTZ R114, R8, R60.reuse, -R107.reuse ;  /* 0x0000003c08727223 */ /* 0x180fe2000001086b */
[-C--:B------:R-:W-:Y:S01]  /*97c0*/  FFMA.FTZ R121, R56, R60.reuse, -R107 ;  /* 0x0000003c38797223 */ /* 0x080fe2000001086b */
[----:B------:R-:W-:Y:S01]  /*97d0*/  MUFU.EX2 R109, R109 ;  /* 0x0000006d006d7308 */ /* 0x000fe20000000800 */
[----:B------:R-:W-:Y:S03]  /*97e0*/  LDSM.16.MT88.4 R36, [R86+0xa800] ;  /* 0x00a800005624783b */ /* 0x000fe60000004200 */
[----:B------:R-:W4:Y:S04]  /*97f0*/  MUFU.EX2 R104, R104 ;  /* 0x0000006800687308 */ /* 0x000f280000000800 */
[----:B------:R-:W-:Y:S04]  /*9800*/  MUFU.EX2 R102, R102 ;  /* 0x0000006600667308 */ /* 0x000fe80000000800 */
[----:B------:R-:W1:Y:S04]  /*9810*/  MUFU.EX2 R119, R119 ;  /* 0x0000007700777308 */ /* 0x000e680000000800 */
[----:B------:R-:W-:Y:S04]  /*9820*/  MUFU.EX2 R117, R117 ;  /* 0x0000007500757308 */ /* 0x000fe80000000800 */
[----:B------:R-:W2:Y:S01]  /*9830*/  MUFU.EX2 R108, R108 ;  /* 0x0000006c006c7308 */ /* 0x000ea20000000800 */
[----:B-----5:R-:W-:Y:S01]  /*9840*/  F2FP.BF16.F32.PACK_AB R40, R106, R111 ;  /* 0x0000006f6a28723e */ /* 0x020fe200000010ff */
[-C--:B------:R-:W-:Y:S01]  /*9850*/  FFMA.FTZ R120, R112, R60.reuse, -R113 ;  /* 0x0000003c70787223 */ /* 0x080fe20000010871 */
[----:B----4-:R-:W-:Y:S01]  /*9860*/  F2FP.BF16.F32.PACK_AB R42, R104, R109 ;  /* 0x0000006d682a723e */ /* 0x010fe200000010ff */
[----:B------:R-:W-:Y:S01]  /*9870*/  FFMA.FTZ R112, R44, R60, -R107 ;  /* 0x0000003c2c707223 */ /* 0x000fe2000001086b */
[----:B------:R-:W4:Y:S01]  /*9880*/  LDSM.16.MT88.4 R48, [R100+0xa800] ;  /* 0x00a800006430783b */ /* 0x000f220000004200 */
[----:B-1----:R-:W-:-:S03]  /*9890*/  F2FP.BF16.F32.PACK_AB R41, R119, R102 ;  /* 0x000000667729723e */ /* 0x002fc600000010ff */
[----:B------:R-:W1:Y:S01]  /*98a0*/  LDSM.16.MT88.4 R56, [R115+0xa800] ;  /* 0x00a800007338783b */ /* 0x000e620000004200 */
[----:B--2---:R-:W-:Y:S01]  /*98b0*/  F2FP.BF16.F32.PACK_AB R43, R108, R117 ;  /* 0x000000756c2b723e */ /* 0x004fe200000010ff */
[----:B------:R-:W-:Y:S04]  /*98c0*/  MUFU.EX2 R131, R131 ;  /* 0x0000008300837308 */ /* 0x000fe80000000800 */
[----:B------:R-:W2:Y:S02]  /*98d0*/  MUFU.EX2 R122, R122 ;  /* 0x0000007a007a7308 */ /* 0x000ea40000000800 */
        /* <DEDUP_REMOVED lines=17> */
[----:B----4-:R-:W-:Y:S01]  /*99f0*/  F2FP.BF16.F32.PACK_AB R35, R112, R121 ;  /* 0x000000797023723e */ /* 0x010fe200000010ff */
[----:B------:R-:W-:-:S06]  /*9a00*/  FFMA.FTZ R127, R53, R60, -R113 ;  /* 0x0000003c357f7223 */ /* 0x000fcc0000010871 */
[C---:B------:R-:W-:Y:S01]  /*9a10*/  HMMA.16816.F32.BF16 R24, R32.reuse, R28, R24 ;  /* 0x0000001c2018723c */ /* 0x040fe20000041818 */
[-C--:B------:R-:W-:Y:S02]  /*9a20*/  FFMA.FTZ R118, R52, R60.reuse, -R113 ;  /* 0x0000003c34767223 */ /* 0x080fe40000010871 */
[----:B------:R-:W-:Y:S05]  /*9a30*/  LDSM.16.MT88.4 R52, [R105+0xb000] ;  /* 0x00b000006934783b */ /* 0x000fea0000004200 */
        /* <DEDUP_REMOVED lines=8> */
[----:B------:R-:W-:Y:S07]  /*9ac0*/  MUFU.EX2 R127, R127 ;  /* 0x0000007f007f7308 */ /* 0x000fee0000000800 */
[C---:B------:R-:W-:Y:S01]  /*9ad0*/  HMMA.16816.F32.BF16 R12, R32.reuse, R50, R12 ;  /* 0x00000032200c723c */ /* 0x040fe2000004180c */
[----:B------:R-:W3:Y:S01]  /*9ae0*/  LDSM.16.MT88.4 R48, [R115+0xb000] ;  /* 0x00b000007330783b */ /* 0x000ee20000004200 */
[----:B------:R-:W4:Y:S06]  /*9af0*/  MUFU.EX2 R118, R118 ;  /* 0x0000007600767308 */ /* 0x000f2c0000000800 */
[C---:B-1----:R-:W-:Y:S01]  /*9b00*/  HMMA.16816.F32.BF16 R8, R32.reuse, R56, R8 ;  /* 0x000000382008723c */ /* 0x042fe20000041808 */
[----:B------:R-:W-:Y:S01]  /*9b10*/  FFMA.FTZ R56, R133, R60, -R107 ;  /* 0x0000003c85387223 */ /* 0x000fe2000001086b */
[----:B------:R-:W-:Y:S04]  /*9b20*/  MUFU.EX2 R125, R177 ;  /* 0x000000b1007d7308 */ /* 0x000fe80000000800 */
[----:B------:R-:W1:Y:S02]  /*9b30*/  MUFU.EX2 R116, R181 ;  /* 0x000000b500747308 */ /* 0x000e640000000800 */
[C---:B------:R-:W-:Y:S02]  /*9b40*/  HMMA.16816.F32.BF16 R44, R32.reuse, R36, R44 ;  /* 0x00000024202c723c */ /* 0x040fe4000004182c */
[----:B------:R-:W-:Y:S04]  /*9b50*/  MUFU.EX2 R110, R110 ;  /* 0x0000006e006e7308 */ /* 0x000fe80000000800 */
[----:B------:R-:W5:Y:S02]  /*9b60*/  MUFU.EX2 R133, R179 ;  /* 0x000000b300857308 */ /* 0x000f640000000800 */
[C---:B------:R-:W-:Y:S01]  /*9b70*/  HMMA.16816.F32.BF16 R40, R32.reuse, R38, R40 ;  /* 0x000000262028723c */ /* 0x040fe20000041828 */
[----:B------:R-:W3:Y:S01]  /*9b80*/  LDSM.16.MT88.4 R36, [R86+0xb000] ;  /* 0x00b000005624783b */ /* 0x000ee20000004200 */
[----:B------:R-:W-:Y:S04]  /*9b90*/  MUFU.EX2 R124, R56 ;  /* 0x00000038007c7308 */ /* 0x000fe80000000800 */
[----:B------:R-:W2:Y:S02]  /*9ba0*/  MUFU.EX2 R135, R135 ;  /* 0x0000008700877308 */ /* 0x000ea40000000800 */
[----:B------:R-:W-:Y:S01]  /*9bb0*/  HMMA.16816.F32.BF16 R4, R32, R58, R4 ;  /* 0x0000003a2004723c */ /* 0x000fe20000041804 */
[----:B----4-:R-:W-:-:S02]  /*9bc0*/  F2FP.BF16.F32.PACK_AB R32, R118, R127 ;  /* 0x0000007f7620723e */ /* 0x010fc400000010ff */
[----:B-1----:R-:W-:Y:S02]  /*9bd0*/  F2FP.BF16.F32.PACK_AB R34, R116, R125 ;  /* 0x0000007d7422723e */ /* 0x002fe400000010ff */
[----:B-----5:R-:W-:Y:S02]  /*9be0*/  F2FP.BF16.F32.PACK_AB R33, R133, R110 ;  /* 0x0000006e8521723e */ /* 0x020fe400000010ff */
[----:B--2---:R-:W-:-:S07]  /*9bf0*/  F2FP.BF16.F32.PACK_AB R35, R135, R124 ;  /* 0x0000007c8723723e */ /* 0x004fce00000010ff */
[C---:B------:R-:W-:Y:S08]  /*9c00*/  HMMA.16816.F32.BF16 R16, R32.reuse, R28, R16 ;  /* 0x0000001c2010723c */ /* 0x040ff00000041810 */
[----:B------:R-:W-:Y:S01]  /*9c10*/  HMMA.16816.F32.BF16 R12, R32, R30, R12 ;  /* 0x0000001e200c723c */ /* 0x000fe2000004180c */
[----:B------:R-:W1:Y:S01]  /*9c20*/  LDSM.16.MT88.4 R28, [R105+0xb800] ;  /* 0x00b80000691c783b */ /* 0x000e620000004200 */
[----:B------:R-:W-:-:S06]  /*9c30*/  FFMA.FTZ R143, R143, R60, -R113 ;  /* 0x0000003c8f8f7223 */ /* 0x000fcc0000010871 */
[----:B------:R-:W-:Y:S01]  /*9c40*/  HMMA.16816.F32.BF16 R24, R32, R52, R24 ;  /* 0x000000342018723c */ /* 0x000fe20000041818 */
[----:B------:R-:W-:-:S07]  /*9c50*/  FFMA.FTZ R57, R128, R60, -R113 ;  /* 0x0000003c80397223 */ /* 0x000fce0000010871 */
[----:B------:R-:W-:Y:S01]  /*9c60*/  HMMA.16816.F32.BF16 R20, R32, R54, R20 ;  /* 0x000000362014723c */ /* 0x000fe20000041814 */
[----:B------:R-:W2:Y:S01]  /*9c70*/  LDSM.16.MT88.4 R52, [R100+0xb800] ;  /* 0x00b800006434783b */ /* 0x000ea20000004200 */
[----:B------:R4:W-:Y:S01]  /*9c80*/  MUFU.EX2 R128, R143 ;  /* 0x0000008f00807308 */ /* 0x0009e20000000800 */
[-CC-:B------:R-:W-:Y:S01]  /*9c90*/  FFMA.FTZ R137, R137, R60.reuse, -R113.reuse ;  /* 0x0000003c89897223 */ /* 0x180fe20000010871 */
[-C--:B------:R-:W-:Y:S01]  /*9ca0*/  FFMA.FTZ R56, R126, R60.reuse, -R113 ;  /* 0x0000003c7e387223 */ /* 0x080fe20000010871 */
[----:B------:R-:W-:-:S03]  /*9cb0*/  FFMA.FTZ R177, R141, R60, -R107 ;  /* 0x0000003c8db17223 */ /* 0x000fc6000001086b */
[C---:B---3--:R-:W-:Y:S01]  /*9cc0*/  HMMA.16816.F32.BF16 R8, R32.reuse, R48, R8 ;  /* 0x000000302008723c */ /* 0x048fe20000041808 */
[-CC-:B------:R-:W-:Y:S01]  /*9cd0*/  FFMA.FTZ R49, R139, R60.reuse, -R107.reuse ;  /* 0x0000003c8b317223 */ /* 0x180fe2000001086b */
[-CC-:B------:R-:W-:Y:S01]  /*9ce0*/  FFMA.FTZ R48, R132, R60.reuse, -R107.reuse ;  /* 0x0000003c84307223 */ /* 0x180fe2000001086b */
[----:B----4-:R-:W-:Y:S01]  /*9cf0*/  FFMA.FTZ R143, R130, R60, -R107 ;  /* 0x0000003c828f7223 */ /* 0x010fe2000001086b */
[----:B------:R-:W3:Y:S04]  /*9d00*/  MUFU.EX2 R137, R137 ;  /* 0x0000008900897308 */ /* 0x000ee80000000800 */
[C---:B------:R-:W-:Y:S01]  /*9d10*/  HMMA.16816.F32.BF16 R44, R32.reuse, R36, R44 ;  /* 0x00000024202c723c */ /* 0x040fe2000004182c */
[----:B------:R-:W-:Y:S04]  /*9d20*/  MUFU.EX2 R126, R57 ;  /* 0x00000039007e7308 */ /* 0x000fe80000000800 */
[----:B------:R4:W5:Y:S03]  /*9d30*/  MUFU.EX2 R141, R56 ;  /* 0x00000038008d7308 */ /* 0x0009660000000800 */
[C---:B------:R-:W-:Y:S01]  /*9d40*/  HMMA.16816.F32.BF16 R40, R32.reuse, R38, R40 ;  /* 0x000000262028723c */ /* 0x040fe20000041828 */
[----:B------:R-:W2:Y:S01]  /*9d50*/  LDSM.16.MT88.4 R36, [R86+0xb800] ;  /* 0x00b800005624783b */ /* 0x000ea20000004200 */
[----:B------:R-:W-:Y:S04]  /*9d60*/  MUFU.EX2 R139, R177 ;  /* 0x000000b1008b7308 */ /* 0x000fe80000000800 */
[----:B------:R-:W1:Y:S04]  /*9d70*/  MUFU.EX2 R132, R49 ;  /* 0x0000003100847308 */ /* 0x000e680000000800 */
[----:B------:R1:W-:Y:S01]  /*9d80*/  MUFU.EX2 R130, R48 ;  /* 0x0000003000827308 */ /* 0x0003e20000000800 */
[----:B------:R-:W-:Y:S01]  /*9d90*/  HMMA.16816.F32.BF16 R4, R32, R50, R4 ;  /* 0x000000322004723c */ /* 0x000fe20000041804 */
[----:B----4-:R-:W4:Y:S02]  /*9da0*/  LDSM.16.MT88.4 R56, [R115+0xb800] ;  /* 0x00b800007338783b */ /* 0x010f240000004200 */
[----:B------:R-:W1:Y:S01]  /*9db0*/  MUFU.EX2 R143, R143 ;  /* 0x0000008f008f7308 */ /* 0x000e620000000800 */
[----:B---3--:R-:W-:-:S02]  /*9dc0*/  F2FP.BF16.F32.PACK_AB R32, R128, R137 ;  /* 0x000000898020723e */ /* 0x008fc400000010ff */
[----:B-----5:R-:W-:Y:S02]  /*9dd0*/  F2FP.BF16.F32.PACK_AB R34, R141, R126 ;  /* 0x0000007e8d22723e */ /* 0x020fe400000010ff */
[----:B-1----:R-:W-:Y:S01]  /*9de0*/  F2FP.BF16.F32.PACK_AB R33, R132, R139 ;  /* 0x0000008b8421723e */ /* 0x002fe200000010ff */
[----:B------:R-:W-:Y:S01]  /*9df0*/  FFMA.FTZ R151, R151, R60, -R113 ;  /* 0x0000003c97977223 */ /* 0x000fe20000010871 */
[----:B------:R-:W-:Y:S01]  /*9e00*/  LDSM.16.MT88.4 R48, [R105+0xc000] ;  /* 0x00c000006930783b */ /* 0x000fe20000004200 */
[----:B------:R-:W-:-:S07]  /*9e10*/  F2FP.BF16.F32.PACK_AB R35, R143, R130 ;  /* 0x000000828f23723e */ /* 0x000fce00000010ff */
[C---:B------:R-:W-:Y:S08]  /*9e20*/  HMMA.16816.F32.BF16 R24, R32.reuse, R28, R24 ;  /* 0x0000001c2018723c */ /* 0x040ff00000041818 */
[----:B------:R-:W-:Y:S01]  /*9e30*/  HMMA.16816.F32.BF16 R20, R32, R30, R20 ;  /* 0x0000001e2014723c */ /* 0x000fe20000041814 */
[----:B------:R-:W1:Y:S01]  /*9e40*/  LDSM.16.MT88.4 R28, [R100+0xc000] ;  /* 0x00c00000641c783b */ /* 0x000e620000004200 */
[----:B------:R-:W-:-:S06]  /*9e50*/  FFMA.FTZ R177, R145, R60, -R113 ;  /* 0x0000003c91b17223 */ /* 0x000fcc0000010871 */
[C---:B--2---:R-:W-:Y:S01]  /*9e60*/  HMMA.16816.F32.BF16 R16, R32.reuse, R52, R16 ;  /* 0x000000342010723c */ /* 0x044fe20000041810 */
[-C--:B------:R-:W-:Y:S01]  /*9e70*/  FFMA.FTZ R52, R146, R60.reuse, -R113 ;  /* 0x0000003c92347223 */ /* 0x080fe20000010871 */
[-C--:B------:R-:W-:Y:S01]  /*9e80*/  FFMA.FTZ R156, R156, R60.reuse, -R107 ;  /* 0x0000003c9c9c7223 */ /* 0x080fe2000001086b */
[----:B------:R2:W-:Y:S04]  /*9e90*/  MUFU.EX2 R146, R151 ;  /* 0x0000009700927308 */ /* 0x0005e80000000800 */
[----:B------:R3:W5:Y:S01]  /*9ea0*/  MUFU.EX2 R145, R52 ;  /* 0x0000003400917308 */ /* 0x0007620000000800 */
[C---:B------:R-:W-:Y:S01]  /*9eb0*/  HMMA.16816.F32.BF16 R12, R32.reuse, R54, R12 ;  /* 0x00000036200c723c */ /* 0x040fe2000004180c */
[-C--:B------:R-:W-:Y:S01]  /*9ec0*/  FFMA.FTZ R183, R149, R60.reuse, -R113 ;  /* 0x0000003c95b77223 */ /* 0x080fe20000010871 */
[-CC-:B------:R-:W-:Y:S01]  /*9ed0*/  FFMA.FTZ R181, R148, R60.reuse, -R107.reuse ;  /* 0x0000003c94b57223 */ /* 0x180fe2000001086b */
[-CC-:B------:R-:W-:Y:S01]  /*9ee0*/  FFMA.FTZ R179, R147, R60.reuse, -R107.reuse ;  /* 0x0000003c93b37223 */ /* 0x180fe2000001086b */
[----:B--2---:R-:W-:Y:S01]  /*9ef0*/  FFMA.FTZ R151, R152, R60, -R107 ;  /* 0x0000003c98977223 */ /* 0x004fe2000001086b */
[----:B---3--:R-:W2:Y:S01]  /*9f00*/  LDSM.16.MT88.4 R52, [R115+0xc000] ;  /* 0x00c000007334783b */ /* 0x008ea20000004200 */
[----:B------:R-:W-:Y:S02]  /*9f10*/  MUFU.EX2 R149, R177 ;  /* 0x000000b100957308 */ /* 0x000fe40000000800 */
[C---:B------:R-:W-:Y:S02]  /*9f20*/  HMMA.16816.F32.BF16 R44, R32.reuse, R36, R44 ;  /* 0x00000024202c723c */ /* 0x040fe4000004182c */
[----:B------:R-:W3:Y:S04]  /*9f30*/  MUFU.EX2 R148, R183 ;  /* 0x000000b700947308 */ /* 0x000ee80000000800 */
[----:B------:R-:W-:Y:S02]  /*9f40*/  MUFU.EX2 R147, R181 ;  /* 0x000000b500937308 */ /* 0x000fe40000000800 */
[C---:B------:R-:W-:Y:S01]  /*9f50*/  HMMA.16816.F32.BF16 R40, R32.reuse, R38, R40 ;  /* 0x000000262028723c */ /* 0x040fe20000041828 */
[----:B------:R-:W2:Y:S01]  /*9f60*/  LDSM.16.MT88.4 R36, [R86+0xc000] ;  /* 0x00c000005624783b */ /* 0x000ea20000004200 */
[----:B------:R-:W1:Y:S04]  /*9f70*/  MUFU.EX2 R152, R179 ;  /* 0x000000b300987308 */ /* 0x000e680000000800 */
[----:B------:R-:W-:Y:S04]  /*9f80*/  MUFU.EX2 R151, R151 ;  /* 0x0000009700977308 */ /* 0x000fe80000000800 */
[----:B------:R-:W1:Y:S01]  /*9f90*/  MUFU.EX2 R156, R156 ;  /* 0x0000009c009c7308 */ /* 0x000e620000000800 */
[C---:B----4-:R-:W-:Y:S08]  /*9fa0*/  HMMA.16816.F32.BF16 R8, R32.reuse, R56, R8 ;  /* 0x000000382008723c */ /* 0x050ff00000041808 */
[----:B------:R-:W-:Y:S01]  /*9fb0*/  HMMA.16816.F32.BF16 R4, R32, R58, R4 ;  /* 0x0000003a2004723c */ /* 0x000fe20000041804 */
[----:B-----5:R-:W-:-:S02]  /*9fc0*/  F2FP.BF16.F32.PACK_AB R32, R145, R146 ;  /* 0x000000929120723e */ /* 0x020fc400000010ff */
[----:B---3--:R-:W-:Y:S02]  /*9fd0*/  F2FP.BF16.F32.PACK_AB R34, R148, R149 ;  /* 0x000000959422723e */ /* 0x008fe400000010ff */
[----:B-1----:R-:W-:Y:S02]  /*9fe0*/  F2FP.BF16.F32.PACK_AB R33, R152, R147 ;  /* 0x000000939821723e */ /* 0x002fe400000010ff */
[----:B------:R-:W-:-:S07]  /*9ff0*/  F2FP.BF16.F32.PACK_AB R35, R156, R151 ;  /* 0x000000979c23723e */ /* 0x000fce00000010ff */
[C---:B------:R-:W-:Y:S08]  /*a000*/  HMMA.16816.F32.BF16 R16, R32.reuse, R28, R16 ;  /* 0x0000001c2010723c */ /* 0x040ff00000041810 */
[C---:B------:R-:W-:Y:S01]  /*a010*/  HMMA.16816.F32.BF16 R12, R32.reuse, R30, R12 ;  /* 0x0000001e200c723c */ /* 0x040fe2000004180c */
[----:B------:R-:W1:Y:S07]  /*a020*/  LDSM.16.MT88.4 R28, [R105+0xc800] ;  /* 0x00c80000691c783b */ /* 0x000e6e0000004200 */
[C---:B------:R-:W-:Y:S08]  /*a030*/  HMMA.16816.F32.BF16 R24, R32.reuse, R48, R24 ;  /* 0x000000302018723c */ /* 0x040ff00000041818 */
[----:B------:R-:W-:Y:S01]  /*a040*/  HMMA.16816.F32.BF16 R20, R32, R50, R20 ;  /* 0x000000322014723c */ /* 0x000fe20000041814 */
[----:B------:R-:W3:Y:S01]  /*a050*/  LDSM.16.MT88.4 R48, [R100+0xc800] ;  /* 0x00c800006430783b */ /* 0x000ee20000004200 */
[-CC-:B------:R-:W-:Y:S01]  /*a060*/  FFMA.FTZ R57, R155, R60.reuse, -R113.reuse ;  /* 0x0000003c9b397223 */ /* 0x180fe20000010871 */
[-CC-:B------:R-:W-:Y:S01]  /*a070*/  FFMA.FTZ R56, R159, R60.reuse, -R113.reuse ;  /* 0x0000003c9f387223 */ /* 0x180fe20000010871 */
[-CC-:B------:R-:W-:Y:S01]  /*a080*/  FFMA.FTZ R155, R178, R60.reuse, -R113.reuse ;  /* 0x0000003cb29b7223 */ /* 0x180fe20000010871 */
[-C--:B------:R-:W-:Y:S01]  /*a090*/  FFMA.FTZ R153, R153, R60.reuse, -R113 ;  /* 0x0000003c99997223 */ /* 0x080fe20000010871 */
[----:B------:R-:W-:-:S02]  /*a0a0*/  FFMA.FTZ R159, R180, R60, -R107 ;  /* 0x0000003cb49f7223 */ /* 0x000fc4000001086b */
[C---:B--2---:R-:W-:Y:S01]  /*a0b0*/  HMMA.16816.F32.BF16 R8, R32.reuse, R52, R8 ;  /* 0x000000342008723c */ /* 0x044fe20000041808 */
[-CC-:B------:R-:W-:Y:S01]  /*a0c0*/  FFMA.FTZ R52, R184, R60.reuse, -R107.reuse ;  /* 0x0000003cb8347223 */ /* 0x180fe2000001086b */
[-CC-:B------:R-:W-:Y:S01]  /*a0d0*/  FFMA.FTZ R184, R157, R60.reuse, -R107.reuse ;  /* 0x0000003c9db87223 */ /* 0x180fe2000001086b */
[----:B------:R-:W-:Y:S01]  /*a0e0*/  FFMA.FTZ R53, R182, R60, -R107 ;  /* 0x0000003cb6357223 */ /* 0x000fe2000001086b */
[----:B------:R-:W-:Y:S04]  /*a0f0*/  MUFU.EX2 R178, R57 ;  /* 0x0000003900b27308 */ /* 0x000fe80000000800 */
[----:B------:R-:W2:Y:S01]  /*a100*/  MUFU.EX2 R155, R155 ;  /* 0x0000009b009b7308 */ /* 0x000ea20000000800 */
[C---:B------:R-:W-:Y:S03]  /*a110*/  HMMA.16816.F32.BF16 R44, R32.reuse, R36, R44 ;  /* 0x00000024202c723c */ /* 0x040fe6000004182c */
[----:B------:R-:W-:Y:S04]  /*a120*/  MUFU.EX2 R153, R153 ;  /* 0x0000009900997308 */ /* 0x000fe80000000800 */
[----:B------:R4:W5:Y:S01]  /*a130*/  MUFU.EX2 R182, R56 ;  /* 0x0000003800b67308 */ /* 0x0009620000000800 */
[C---:B------:R-:W-:Y:S01]  /*a140*/  HMMA.16816.F32.BF16 R40, R32.reuse, R38, R40 ;  /* 0x000000262028723c */ /* 0x040fe20000041828 */
[----:B------:R-:W3:Y:S02]  /*a150*/  LDSM.16.MT88.4 R36, [R86+0xc800] ;  /* 0x00c800005624783b */ /* 0x000ee40000004200 */
[----:B------:R-:W-:Y:S04]  /*a160*/  MUFU.EX2 R180, R53 ;  /* 0x0000003500b47308 */ /* 0x000fe80000000800 */
[----:B------:R-:W1:Y:S04]  /*a170*/  MUFU.EX2 R159, R159 ;  /* 0x0000009f009f7308 */ /* 0x000e680000000800 */
[----:B------:R1:W-:Y:S01]  /*a180*/  MUFU.EX2 R157, R52 ;  /* 0x00000034009d7308 */ /* 0x0003e20000000800 */
[----:B----4-:R-:W4:Y:S03]  /*a190*/  LDSM.16.MT88.4 R56, [R115+0xc800] ;  /* 0x00c800007338783b */ /* 0x010f260000004200 */
[----:B------:R-:W1:Y:S01]  /*a1a0*/  MUFU.EX2 R184, R184 ;  /* 0x000000b800b87308 */ /* 0x000e620000000800 */
[----:B------:R-:W-:Y:S01]  /*a1b0*/  HMMA.16816.F32.BF16 R4, R32, R54, R4 ;  /* 0x000000362004723c */ /* 0x000fe20000041804 */
[----:B--2---:R-:W-:-:S02]  /*a1c0*/  F2FP.BF16.F32.PACK_AB R32, R155, R178 ;  /* 0x000000b29b20723e */ /* 0x004fc400000010ff */
[----:B-----5:R-:W-:Y:S02]  /*a1d0*/  F2FP.BF16.F32.PACK_AB R34, R182, R153 ;  /* 0x00000099b622723e */ /* 0x020fe400000010ff */
[----:B-1----:R-:W-:Y:S01]  /*a1e0*/  F2FP.BF16.F32.PACK_AB R33, R159, R180 ;  /* 0x000000b49f21723e */ /* 0x002fe200000010ff */
[----:B------:R-:W1:Y:S01]  /*a1f0*/  LDSM.16.MT88.4 R52, [R105+0xd000] ;  /* 0x00d000006934783b */ /* 0x000e620000004200 */
[----:B------:R-:W-:Y:S01]  /*a200*/  F2FP.BF16.F32.PACK_AB R35, R184, R157 ;  /* 0x0000009db823723e */ /* 0x000fe200000010ff */
[-CC-:B------:R-:W-:Y:S01]  /*a210*/  FFMA.FTZ R190, R175, R60.reuse, -R113.reuse ;  /* 0x0000003cafbe7223 */ /* 0x180fe20000010871 */
[----:B------:R-:W-:-:S05]  /*a220*/  FFMA.FTZ R175, R171, R60, -R113 ;  /* 0x0000003cabaf7223 */ /* 0x000fca0000010871 */
[----:B------:R-:W-:Y:S01]  /*a230*/  HMMA.16816.F32.BF16 R24, R32, R28, R24 ;  /* 0x0000001c2018723c */ /* 0x000fe20000041818 */
[-C--:B------:R-:W-:Y:S01]  /*a240*/  FFMA.FTZ R192, R161, R60.reuse, -R113 ;  /* 0x0000003ca1c07223 */ /* 0x080fe20000010871 */
[-CC-:B------:R-:W-:Y:S01]  /*a250*/  FFMA.FTZ R194, R163, R60.reuse, -R107.reuse ;  /* 0x0000003ca3c27223 */ /* 0x180fe2000001086b */
[----:B------:R-:W-:-:S05]  /*a260*/  FFMA.FTZ R171, R252, R60, -R107 ;  /* 0x0000003cfcab7223 */ /* 0x000fca000001086b */
[----:B------:R-:W-:Y:S01]  /*a270*/  HMMA.16816.F32.BF16 R20, R32, R30, R20 ;  /* 0x0000001e2014723c */ /* 0x000fe20000041814 */
[----:B------:R-:W2:Y:S01]  /*a280*/  LDSM.16.MT88.4 R28, [R100+0xd000] ;  /* 0x00d00000641c783b */ /* 0x000ea20000004200 */
[----:B------:R-:W-:-:S06]  /*a290*/  FFMA.FTZ R204, R204, R60, -R107 ;  /* 0x0000003ccccc7223 */ /* 0x000fcc000001086b */
[C---:B---3--:R-:W-:Y:S01]  /*a2a0*/  HMMA.16816.F32.BF16 R16, R32.reuse, R48, R16 ;  /* 0x000000302010723c */ /* 0x048fe20000041810 */
[-C--:B------:R-:W-:Y:S01]  /*a2b0*/  FFMA.FTZ R48, R173, R60.reuse, -R113 ;  /* 0x0000003cad307223 */ /* 0x080fe20000010871 */
[----:B------:R-:W-:Y:S01]  /*a2c0*/  FFMA.FTZ R173, R169, R60, -R107 ;  /* 0x0000003ca9ad7223 */ /* 0x000fe2000001086b */
[----:B------:R-:W-:Y:S04]  /*a2d0*/  MUFU.EX2 R190, R190 ;  /* 0x000000be00be7308 */ /* 0x000fe80000000800 */
[----:B------:R3:W5:Y:S01]  /*a2e0*/  MUFU.EX2 R161, R48 ;  /* 0x0000003000a17308 */ /* 0x0007620000000800 */
[C---:B------:R-:W-:Y:S03]  /*a2f0*/  HMMA.16816.F32.BF16 R12, R32.reuse, R50, R12 ;  /* 0x00000032200c723c */ /* 0x040fe6000004180c */
[----:B------:R-:W-:Y:S04]  /*a300*/  MUFU.EX2 R192, R192 ;  /* 0x000000c000c07308 */ /* 0x000fe80000000800 */
[----:B------:R-:W1:Y:S04]  /*a310*/  MUFU.EX2 R169, R175 ;  /* 0x000000af00a97308 */ /* 0x000e680000000800 */
[----:B------:R-:W-:Y:S01]  /*a320*/  MUFU.EX2 R163, R173 ;  /* 0x000000ad00a37308 */ /* 0x000fe20000000800 */
[----:B---3--:R-:W3:Y:S03]  /*a330*/  LDSM.16.MT88.4 R48, [R115+0xd000] ;  /* 0x00d000007330783b */ /* 0x008ee60000004200 */
[----:B------:R-:W2:Y:S04]  /*a340*/  MUFU.EX2 R194, R194 ;  /* 0x000000c200c27308 */ /* 0x000ea80000000800 */
[----:B------:R-:W-:Y:S04]  /*a350*/  MUFU.EX2 R171, R171 ;  /* 0x000000ab00ab7308 */ /* 0x000fe80000000800 */
[----:B------:R-:W2:Y:S01]  /*a360*/  MUFU.EX2 R204, R204 ;  /* 0x000000cc00cc7308 */ /* 0x000ea20000000800 */
[C---:B------:R-:W-:Y:S08]  /*a370*/  HMMA.16816.F32.BF16 R44, R32.reuse, R36, R44 ;  /* 0x00000024202c723c */ /* 0x040ff0000004182c */
[C---:B------:R-:W-:Y:S01]  /*a380*/  HMMA.16816.F32.BF16 R40, R32.reuse, R38, R40 ;  /* 0x000000262028723c */ /* 0x040fe20000041828 */
[----:B------:R-:W3:Y:S07]  /*a390*/  LDSM.16.MT88.4 R36, [R86+0xd000] ;  /* 0x00d000005624783b */ /* 0x000eee0000004200 */
[C---:B----4-:R-:W-:Y:S08]  /*a3a0*/  HMMA.16816.F32.BF16 R8, R32.reuse, R56, R8 ;  /* 0x000000382008723c */ /* 0x050ff00000041808 */
[----:B------:R-:W-:Y:S01]  /*a3b0*/  HMMA.16816.F32.BF16 R4, R32, R58, R4 ;  /* 0x0000003a2004723c */ /* 0x000fe20000041804 */
[----:B-----5:R-:W-:Y:S01]  /*a3c0*/  F2FP.BF16.F32.PACK_AB R32, R161, R190 ;  /* 0x000000bea120723e */ /* 0x020fe200000010ff */
[----:B------:R-:W-:Y:S01]  /*a3d0*/  LDSM.16.MT88.4 R56, [R115+0xd800] ;  /* 0x00d800007338783b */ /* 0x000fe20000004200 */
[----:B-1----:R-:W-:-:S02]  /*a3e0*/  F2FP.BF16.F32.PACK_AB R34, R169, R192 ;  /* 0x000000c0a922723e */ /* 0x002fc400000010ff */
[----:B--2---:R-:W-:Y:S02]  /*a3f0*/  F2FP.BF16.F32.PACK_AB R33, R194, R163 ;  /* 0x000000a3c221723e */ /* 0x004fe400000010ff */
[----:B------:R-:W-:-:S07]  /*a400*/  F2FP.BF16.F32.PACK_AB R35, R204, R171 ;  /* 0x000000abcc23723e */ /* 0x000fce00000010ff */
[C---:B------:R-:W-:Y:S08]  /*a410*/  HMMA.16816.F32.BF16 R24, R32.reuse, R52, R24 ;  /* 0x000000342018723c */ /* 0x040ff00000041818 */
[----:B------:R-:W-:Y:S01]  /*a420*/  HMMA.16816.F32.BF16 R20, R32, R54, R20 ;  /* 0x000000362014723c */ /* 0x000fe20000041814 */
[----:B------:R-:W1:Y:S01]  /*a430*/  LDSM.16.MT88.4 R52, [R100+0xd800] ;  /* 0x00d800006434783b */ /* 0x000e620000004200 */
[-CC-:B------:R-:W-:Y:S01]  /*a440*/  FFMA.FTZ R175, R218, R60.reuse, -R113.reuse ;  /* 0x0000003cdaaf7223 */ /* 0x180fe20000010871 */
[----:B------:R-:W-:-:S05]  /*a450*/  FFMA.FTZ R173, R228, R60, -R113 ;  /* 0x0000003ce4ad7223 */ /* 0x000fca0000010871 */
[----:B------:R-:W-:Y:S01]  /*a460*/  HMMA.16816.F32.BF16 R16, R32, R28, R16 ;  /* 0x0000001c2010723c */ /* 0x000fe20000041810 */
[-CC-:B------:R-:W-:Y:S01]  /*a470*/  FFMA.FTZ R177, R220, R60.reuse, -R107.reuse ;  /* 0x0000003cdcb17223 */ /* 0x180fe2000001086b */
[-CC-:B------:R-:W-:Y:S01]  /*a480*/  FFMA.FTZ R179, R214, R60.reuse, -R107.reuse ;  /* 0x0000003cd6b37223 */ /* 0x180fe2000001086b */
[----:B------:R-:W-:-:S05]  /*a490*/  FFMA.FTZ R212, R212, R60, -R107 ;  /* 0x0000003cd4d47223 */ /* 0x000fca000001086b */
[C---:B------:R-:W-:Y:S01]  /*a4a0*/  HMMA.16816.F32.BF16 R12, R32.reuse, R30, R12 ;  /* 0x0000001e200c723c */ /* 0x040fe2000004180c */
[----:B------:R-:W2:Y:S01]  /*a4b0*/  LDSM.16.MT88.4 R28, [R105+0xd800] ;  /* 0x00d80000691c783b */ /* 0x000ea20000004200 */
[-CC-:B------:R-:W-:Y:S01]  /*a4c0*/  FFMA.FTZ R230, R230, R60.reuse, -R113.reuse ;  /* 0x0000003ce6e67223 */ /* 0x180fe20000010871 */
[-C--:B------:R-:W-:Y:S01]  /*a4d0*/  FFMA.FTZ R222, R222, R60.reuse, -R113 ;  /* 0x0000003cdede7223 */ /* 0x080fe20000010871 */
[----:B------:R-:W-:Y:S01]  /*a4e0*/  FFMA.FTZ R216, R216, R60, -R107 ;  /* 0x0000003cd8d87223 */ /* 0x000fe2000001086b */
[----:B------:R-:W-:Y:S03]  /*a4f0*/  MUFU.EX2 R175, R175 ;  /* 0x000000af00af7308 */ /* 0x000fe60000000800 */
[C---:B---3--:R-:W-:Y:S01]  /*a500*/  HMMA.16816.F32.BF16 R8, R32.reuse, R48, R8 ;  /* 0x000000302008723c */ /* 0x048fe20000041808 */
[----:B------:R-:W3:Y:S04]  /*a510*/  MUFU.EX2 R218, R230 ;  /* 0x000000e600da7308 */ /* 0x000ee80000000800 */
[----:B------:R-:W-:Y:S03]  /*a520*/  MUFU.EX2 R173, R173 ;  /* 0x000000ad00ad7308 */ /* 0x000fe60000000800 */
[C---:B------:R-:W-:Y:S01]  /*a530*/  HMMA.16816.F32.BF16 R4, R32.reuse, R50, R4 ;  /* 0x000000322004723c */ /* 0x040fe20000041804 */
[----:B------:R-:W4:Y:S01]  /*a540*/  MUFU.EX2 R220, R222 ;  /* 0x000000de00dc7308 */ /* 0x000f220000000800 */
[----:B------:R-:W5:Y:S03]  /*a550*/  LDSM.16.MT88.4 R48, [R86+0xd800] ;  /* 0x00d800005630783b */ /* 0x000f660000004200 */
[----:B------:R-:W-:Y:S04]  /*a560*/  MUFU.EX2 R177, R177 ;  /* 0x000000b100b17308 */ /* 0x000fe80000000800 */
[----:B------:R-:W1:Y:S04]  /*a570*/  MUFU.EX2 R214, R216 ;  /* 0x000000d800d67308 */ /* 0x000e680000000800 */
[----:B------:R-:W-:Y:S04]  /*a580*/  MUFU.EX2 R179, R179 ;  /* 0x000000b300b37308 */ /* 0x000fe80000000800 */
[----:B------:R-:W2:Y:S01]  /*a590*/  MUFU.EX2 R212, R212 ;  /* 0x000000d400d47308 */ /* 0x000ea20000000800 */
[----:B------:R-:W-:Y:S01]  /*a5a0*/  HMMA.16816.F32.BF16 R44, R32, R36, R44 ;  /* 0x00000024202c723c */ /* 0x000fe2000004182c */
[----:B---3--:R-:W-:-:S07]  /*a5b0*/  F2FP.BF16.F32.PACK_AB R36, R175, R218 ;  /* 0x000000daaf24723e */ /* 0x008fce00000010ff */
[----:B------:R-:W-:Y:S01]  /*a5c0*/  HMMA.16816.F32.BF16 R40, R32, R38, R40 ;  /* 0x000000262028723c */ /* 0x000fe20000041828 */
[----:B------:R-:W3:Y:S01]  /*a5d0*/  LDSM.16.MT88.4 R32, [R105+0xe000] ;  /* 0x00e000006920783b */ /* 0x000ee20000004200 */
[----:B----4-:R-:W-:Y:S02]  /*a5e0*/  F2FP.BF16.F32.PACK_AB R38, R220, R173 ;  /* 0x000000addc26723e */ /* 0x010fe400000010ff */
[----:B-1----:R-:W-:Y:S02]  /*a5f0*/  F2FP.BF16.F32.PACK_AB R37, R214, R177 ;  /* 0x000000b1d625723e */ /* 0x002fe400000010ff */
[----:B--2---:R-:W-:Y:S01]  /*a600*/  F2FP.BF16.F32.PACK_AB R39, R212, R179 ;  /* 0x000000b3d427723e */ /* 0x004fe200000010ff */
[-CC-:B------:R-:W-:Y:S01]  /*a610*/  FFMA.FTZ R181, R208, R60.reuse, -R113.reuse ;  /* 0x0000003cd0b57223 */ /* 0x180fe20000010871 */
[-C--:B------:R-:W-:Y:S01]  /*a620*/  FFMA.FTZ R183, R206, R60.reuse, -R113 ;  /* 0x0000003cceb77223 */ /* 0x080fe20000010871 */
[-CC-:B------:R-:W-:Y:S01]  /*a630*/  FFMA.FTZ R185, R196, R60.reuse, -R107.reuse ;  /* 0x0000003cc4b97223 */ /* 0x180fe2000001086b */
[----:B------:R-:W-:-:S03]  /*a640*/  FFMA.FTZ R187, R186, R60, -R107 ;  /* 0x0000003cbabb7223 */ /* 0x000fc6000001086b */
[----:B------:R-:W-:Y:S01]  /*a650*/  HMMA.16816.F32.BF16 R16, R36, R52, R16 ;  /* 0x000000342410723c */ /* 0x000fe20000041810 */
[-CC-:B------:R-:W-:Y:S01]  /*a660*/  FFMA.FTZ R210, R210, R60.reuse, -R113.reuse ;  /* 0x0000003cd2d27223 */ /* 0x180fe20000010871 */
[-C--:B------:R-:W-:Y:S01]  /*a670*/  FFMA.FTZ R202, R202, R60.reuse, -R113 ;  /* 0x0000003ccaca7223 */ /* 0x080fe20000010871 */
[----:B------:R-:W-:-:S05]  /*a680*/  FFMA.FTZ R200, R200, R60, -R107 ;  /* 0x0000003cc8c87223 */ /* 0x000fca000001086b */
[C---:B------:R-:W-:Y:S01]  /*a690*/  HMMA.16816.F32.BF16 R12, R36.reuse, R54, R12 ;  /* 0x00000036240c723c */ /* 0x040fe2000004180c */
[----:B------:R-:W1:Y:S01]  /*a6a0*/  LDSM.16.MT88.4 R52, [R115+0xe000] ;  /* 0x00e000007334783b */ /* 0x000e620000004200 */
[----:B------:R-:W-:Y:S06]  /*a6b0*/  MUFU.EX2 R181, R181 ;  /* 0x000000b500b57308 */ /* 0x000fec0000000800 */
[C---:B------:R-:W-:Y:S01]  /*a6c0*/  HMMA.16816.F32.BF16 R8, R36.reuse, R56, R8 ;  /* 0x000000382408723c */ /* 0x040fe20000041808 */
[-C--:B------:R-:W-:Y:S01]  /*a6d0*/  FFMA.FTZ R56, R198, R60.reuse, -R107 ;  /* 0x0000003cc6387223 */ /* 0x080fe2000001086b */
[----:B------:R-:W2:Y:S04]  /*a6e0*/  MUFU.EX2 R206, R210 ;  /* 0x000000d200ce7308 */ /* 0x000ea80000000800 */
[----:B------:R-:W-:Y:S02]  /*a6f0*/  MUFU.EX2 R183, R183 ;  /* 0x000000b700b77308 */ /* 0x000fe40000000800 */
[C---:B------:R-:W-:Y:S02]  /*a700*/  HMMA.16816.F32.BF16 R24, R36.reuse, R28, R24 ;  /* 0x0000001c2418723c */ /* 0x040fe40000041818 */
[----:B------:R-:W4:Y:S04]  /*a710*/  MUFU.EX2 R196, R202 ;  /* 0x000000ca00c47308 */ /* 0x000f280000000800 */
[----:B------:R-:W-:Y:S02]  /*a720*/  MUFU.EX2 R185, R185 ;  /* 0x000000b900b97308 */ /* 0x000fe40000000800 */
[C---:B------:R-:W-:Y:S01]  /*a730*/  HMMA.16816.F32.BF16 R20, R36.reuse, R30, R20 ;  /* 0x0000001e2414723c */ /* 0x040fe20000041814 */
[----:B------:R-:W1:Y:S01]  /*a740*/  LDSM.16.MT88.4 R28, [R100+0xe000] ;  /* 0x00e00000641c783b */ /* 0x000e620000004200 */
[----:B------:R-:W3:Y:S04]  /*a750*/  MUFU.EX2 R198, R200 ;  /* 0x000000c800c67308 */ /* 0x000ee80000000800 */
[----:B------:R3:W-:Y:S04]  /*a760*/  MUFU.EX2 R186, R56 ;  /* 0x0000003800ba7308 */ /* 0x0007e80000000800 */
[----:B------:R-:W3:Y:S01]  /*a770*/  MUFU.EX2 R187, R187 ;  /* 0x000000bb00bb7308 */ /* 0x000ee20000000800 */
[C---:B------:R-:W-:Y:S08]  /*a780*/  HMMA.16816.F32.BF16 R4, R36.reuse, R58, R4 ;  /* 0x0000003a2404723c */ /* 0x040ff00000041804 */
[----:B-----5:R-:W-:Y:S01]  /*a790*/  HMMA.16816.F32.BF16 R44, R36, R48, R44 ;  /* 0x00000030242c723c */ /* 0x020fe2000004182c */
[-CC-:B------:R-:W-:Y:S01]  /*a7a0*/  FFMA.FTZ R193, R170, R60.reuse, -R113.reuse ;  /* 0x0000003caac17223 */ /* 0x180fe20000010871 */
[-C--:B------:R-:W-:Y:S01]  /*a7b0*/  FFMA.FTZ R195, R172, R60.reuse, -R113 ;  /* 0x0000003cacc37223 */ /* 0x080fe20000010871 */
[-CC-:B------:R-:W-:Y:S01]  /*a7c0*/  FFMA.FTZ R197, R158, R60.reuse, -R107.reuse ;  /* 0x0000003c9ec57223 */ /* 0x180fe2000001086b */
[-C--:B------:R-:W-:Y:S01]  /*a7d0*/  FFMA.FTZ R199, R162, R60.reuse, -R107 ;  /* 0x0000003ca2c77223 */ /* 0x080fe2000001086b */
[-CC-:B------:R-:W-:Y:S01]  /*a7e0*/  FFMA.FTZ R176, R176, R60.reuse, -R113.reuse ;  /* 0x0000003cb0b07223 */ /* 0x180fe20000010871 */
[----:B------:R-:W-:-:S02]  /*a7f0*/  FFMA.FTZ R174, R174, R60, -R113 ;  /* 0x0000003caeae7223 */ /* 0x000fc40000010871 */
[----:B------:R-:W-:Y:S01]  /*a800*/  HMMA.16816.F32.BF16 R40, R36, R50, R40 ;  /* 0x000000322428723c */ /* 0x000fe20000041828 */
[----:B------:R-:W5:Y:S01]  /*a810*/  LDSM.16.MT88.4 R48, [R86+0xe000] ;  /* 0x00e000005630783b */ /* 0x000f620000004200 */
[----:B--2---:R-:W-:Y:S02]  /*a820*/  F2FP.BF16.F32.PACK_AB R36, R206, R181 ;  /* 0x000000b5ce24723e */ /* 0x004fe400000010ff */
[----:B----4-:R-:W-:Y:S01]  /*a830*/  F2FP.BF16.F32.PACK_AB R38, R196, R183 ;  /* 0x000000b7c426723e */ /* 0x010fe200000010ff */
[----:B---3--:R-:W-:Y:S01]  /*a840*/  LDSM.16.MT88.4 R56, [R115+0xe800] ;  /* 0x00e800007338783b */ /* 0x008fe20000004200 */
[----:B------:R-:W-:Y:S02]  /*a850*/  F2FP.BF16.F32.PACK_AB R37, R198, R185 ;  /* 0x000000b9c625723e */ /* 0x000fe400000010ff */
[----:B------:R-:W-:-:S07]  /*a860*/  F2FP.BF16.F32.PACK_AB R39, R187, R186 ;  /* 0x000000babb27723e */ /* 0x000fce00000010ff */
[C---:B------:R-:W-:Y:S08]  /*a870*/  HMMA.16816.F32.BF16 R24, R36.reuse, R32, R24 ;  /* 0x000000202418723c */ /* 0x040ff00000041818 */
[C---:B------:R-:W-:Y:S01]  /*a880*/  HMMA.16816.F32.BF16 R20, R36.reuse, R34, R20 ;  /* 0x000000222414723c */ /* 0x040fe20000041814 */
[----:B------:R-:W2:Y:S07]  /*a890*/  LDSM.16.MT88.4 R32, [R105+0xe800] ;  /* 0x00e800006920783b */ /* 0x000eae0000004200 */
[C---:B-1----:R-:W-:Y:S01]  /*a8a0*/  HMMA.16816.F32.BF16 R8, R36.reuse, R52, R8 ;  /* 0x000000342408723c */ /* 0x042fe20000041808 */
[-CC-:B------:R-:W-:Y:S01]  /*a8b0*/  FFMA.FTZ R53, R160, R60.reuse, -R107.reuse ;  /* 0x0000003ca0357223 */ /* 0x180fe2000001086b */
[----:B------:R-:W-:Y:S01]  /*a8c0*/  FFMA.FTZ R160, R168, R60, -R107 ;  /* 0x0000003ca8a07223 */ /* 0x000fe2000001086b */
[----:B------:R-:W-:Y:S04]  /*a8d0*/  MUFU.EX2 R170, R176 ;  /* 0x000000b000aa7308 */ /* 0x000fe80000000800 */
[----:B------:R-:W1:Y:S01]  /*a8e0*/  MUFU.EX2 R193, R193 ;  /* 0x000000c100c17308 */ /* 0x000e620000000800 */
[C---:B------:R-:W-:Y:S03]  /*a8f0*/  HMMA.16816.F32.BF16 R16, R36.reuse, R28, R16 ;  /* 0x0000001c2410723c */ /* 0x040fe60000041810 */
[----:B------:R-:W-:Y:S04]  /*a900*/  MUFU.EX2 R172, R174 ;  /* 0x000000ae00ac7308 */ /* 0x000fe80000000800 */
[----:B------:R-:W3:Y:S01]  /*a910*/  MUFU.EX2 R195, R195 ;  /* 0x000000c300c37308 */ /* 0x000ee20000000800 */
[C---:B------:R-:W-:Y:S01]  /*a920*/  HMMA.16816.F32.BF16 R12, R36.reuse, R30, R12 ;  /* 0x0000001e240c723c */ /* 0x040fe2000004180c */
[----:B------:R-:W4:Y:S02]  /*a930*/  LDSM.16.MT88.4 R28, [R100+0xe800] ;  /* 0x00e80000641c783b */ /* 0x000f240000004200 */
[----:B------:R-:W-:Y:S04]  /*a940*/  MUFU.EX2 R158, R53 ;  /* 0x00000035009e7308 */ /* 0x000fe80000000800 */
[----:B------:R-:W5:Y:S04]  /*a950*/  MUFU.EX2 R197, R197 ;  /* 0x000000c500c57308 */ /* 0x000f680000000800 */
[----:B------:R-:W-:Y:S04]  /*a960*/  MUFU.EX2 R160, R160 ;  /* 0x000000a000a07308 */ /* 0x000fe80000000800 */
[----:B------:R-:W2:Y:S01]  /*a970*/  MUFU.EX2 R199, R199 ;  /* 0x000000c700c77308 */ /* 0x000ea20000000800 */
[----:B------:R-:W-:Y:S01]  /*a980*/  HMMA.16816.F32.BF16 R4, R36, R54, R4 ;  /* 0x000000362404723c */ /* 0x000fe20000041804 */
[----:B-1----:R-:W-:-:S02]  /*a990*/  F2FP.BF16.F32.PACK_AB R52, R193, R170 ;  /* 0x000000aac134723e */ /* 0x002fc400000010ff */
[----:B---3--:R-:W-:Y:S02]  /*a9a0*/  F2FP.BF16.F32.PACK_AB R54, R195, R172 ;  /* 0x000000acc336723e */ /* 0x008fe400000010ff */
[----:B-----5:R-:W-:-:S03]  /*a9b0*/  F2FP.BF16.F32.PACK_AB R53, R197, R158 ;  /* 0x0000009ec535723e */ /* 0x020fc600000010ff */
[----:B------:R-:W-:Y:S01]  /*a9c0*/  HMMA.16816.F32.BF16 R44, R36, R48, R44 ;  /* 0x00000030242c723c */ /* 0x000fe2000004182c */
[----:B--2---:R-:W-:-:S07]  /*a9d0*/  F2FP.BF16.F32.PACK_AB R55, R199, R160 ;  /* 0x000000a0c737723e */ /* 0x004fce00000010ff */
[----:B------:R-:W-:Y:S01]  /*a9e0*/  HMMA.16816.F32.BF16 R40, R36, R50, R40 ;  /* 0x000000322428723c */ /* 0x000fe20000041828 */
[----:B------:R-:W1:Y:S01]  /*a9f0*/  LDSM.16.MT88.4 R48, [R86+0xe800] ;  /* 0x00e800005630783b */ /* 0x000e620000004200 */
[-CC-:B------:R-:W-:Y:S01]  /*aa00*/  FFMA.FTZ R201, R150, R60.reuse, -R113.reuse ;  /* 0x0000003c96c97223 */ /* 0x180fe20000010871 */
[-C--:B------:R-:W-:Y:S01]  /*aa10*/  FFMA.FTZ R203, R142, R60.reuse, -R113 ;  /* 0x0000003c8ecb7223 */ /* 0x080fe20000010871 */
[-CC-:B------:R-:W-:Y:S01]  /*aa20*/  FFMA.FTZ R205, R138, R60.reuse, -R107.reuse ;  /* 0x0000003c8acd7223 */ /* 0x180fe2000001086b */
[-CC-:B------:R-:W-:Y:S01]  /*aa30*/  FFMA.FTZ R134, R134, R60.reuse, -R107.reuse ;  /* 0x0000003c86867223 */ /* 0x180fe2000001086b */
[-C--:B------:R-:W-:Y:S01]  /*aa40*/  FFMA.FTZ R207, R136, R60.reuse, -R107 ;  /* 0x0000003c88cf7223 */ /* 0x080fe2000001086b */
[-CC-:B------:R-:W-:Y:S01]  /*aa50*/  FFMA.FTZ R154, R154, R60.reuse, -R113.reuse ;  /* 0x0000003c9a9a7223 */ /* 0x180fe20000010871 */
[C---:B------:R-:W-:Y:S08]  /*aa60*/  HMMA.16816.F32.BF16 R24, R52.reuse, R32, R24 ;  /* 0x000000203418723c */ /* 0x040ff00000041818 */
[C---:B------:R-:W-:Y:S01]  /*aa70*/  HMMA.16816.F32.BF16 R20, R52.reuse, R34, R20 ;  /* 0x000000223414723c */ /* 0x040fe20000041814 */
[----:B------:R-:W2:Y:S01]  /*aa80*/  LDSM.16.MT88.4 R32, [R100+0xf000] ;  /* 0x00f000006420783b */ /* 0x000ea20000004200 */
[-C--:B------:R-:W-:Y:S01]  /*aa90*/  FFMA.FTZ R144, R144, R60.reuse, -R113 ;  /* 0x0000003c90907223 */ /* 0x080fe20000010871 */
[----:B------:R-:W-:Y:S01]  /*aaa0*/  FFMA.FTZ R140, R140, R60, -R107 ;  /* 0x0000003c8c8c7223 */ /* 0x000fe2000001086b */
[----:B------:R-:W-:Y:S01]  /*aab0*/  MUFU.EX2 R150, R154 ;  /* 0x0000009a00967308 */ /* 0x000fe20000000800 */
[----:B------:R-:W3:Y:S03]  /*aac0*/  LDSM.16.MT88.4 R36, [R105+0xf000] ;  /* 0x00f000006924783b */ /* 0x000ee60000004200 */
[----:B------:R-:W5:Y:S01]  /*aad0*/  MUFU.EX2 R201, R201 ;  /* 0x000000c900c97308 */ /* 0x000f620000000800 */
[C---:B----4-:R-:W-:Y:S03]  /*aae0*/  HMMA.16816.F32.BF16 R16, R52.reuse, R28, R16 ;  /* 0x0000001c3410723c */ /* 0x050fe60000041810 */
[----:B------:R-:W-:Y:S04]  /*aaf0*/  MUFU.EX2 R142, R144 ;  /* 0x00000090008e7308 */ /* 0x000fe80000000800 */
[----:B------:R-:W4:Y:S01]  /*ab00*/  MUFU.EX2 R203, R203 ;  /* 0x000000cb00cb7308 */ /* 0x000f220000000800 */
[C---:B------:R-:W-:Y:S01]  /*ab10*/  HMMA.16816.F32.BF16 R12, R52.reuse, R30, R12 ;  /* 0x0000001e340c723c */ /* 0x040fe2000004180c */
[----:B------:R-:W3:Y:S02]  /*ab20*/  LDSM.16.MT88.4 R28, [R115+0xf000] ;  /* 0x00f00000731c783b */ /* 0x000ee40000004200 */
[----:B------:R-:W-:Y:S04]  /*ab30*/  MUFU.EX2 R138, R140 ;  /* 0x0000008c008a7308 */ /* 0x000fe80000000800 */
[----:B------:R-:W4:Y:S04]  /*ab40*/  MUFU.EX2 R205, R205 ;  /* 0x000000cd00cd7308 */ /* 0x000f280000000800 */
[----:B------:R-:W-:Y:S04]  /*ab50*/  MUFU.EX2 R134, R134 ;  /* 0x0000008600867308 */ /* 0x000fe80000000800 */
[----:B------:R-:W2:Y:S01]  /*ab60*/  MUFU.EX2 R207, R207 ;  /* 0x000000cf00cf7308 */ /* 0x000ea20000000800 */
[C---:B------:R-:W-:Y:S08]  /*ab70*/  HMMA.16816.F32.BF16 R8, R52.reuse, R56, R8 ;  /* 0x000000383408723c */ /* 0x040ff00000041808 */
[C---:B------:R-:W-:Y:S08]  /*ab80*/  HMMA.16816.F32.BF16 R4, R52.reuse, R58, R4 ;  /* 0x0000003a3404723c */ /* 0x040ff00000041804 */
[C---:B-1----:R-:W-:Y:S08]  /*ab90*/  HMMA.16816.F32.BF16 R44, R52.reuse, R48, R44 ;  /* 0x00000030342c723c */ /* 0x042ff0000004182c */
[----:B------:R-:W-:Y:S01]  /*aba0*/  HMMA.16816.F32.BF16 R40, R52, R50, R40 ;  /* 0x000000323428723c */ /* 0x000fe20000041828 */
[----:B------:R-:W1:Y:S01]  /*abb0*/  LDSM.16.MT88.4 R48, [R86+0xf000] ;  /* 0x00f000005630783b */ /* 0x000e620000004200 */
[----:B-----5:R-:W-:-:S02]  /*abc0*/  F2FP.BF16.F32.PACK_AB R52, R201, R150 ;  /* 0x00000096c934723e */ /* 0x020fc400000010ff */
[----:B----4-:R-:W-:Y:S02]  /*abd0*/  F2FP.BF16.F32.PACK_AB R54, R203, R142 ;  /* 0x0000008ecb36723e */ /* 0x010fe400000010ff */
[----:B------:R-:W-:Y:S02]  /*abe0*/  F2FP.BF16.F32.PACK_AB R53, R205, R138 ;  /* 0x0000008acd35723e */ /* 0x000fe400000010ff */
[----:B--2---:R-:W-:-:S07]  /*abf0*/  F2FP.BF16.F32.PACK_AB R55, R207, R134 ;  /* 0x00000086cf37723e */ /* 0x004fce00000010ff */
[C---:B------:R-:W-:Y:S08]  /*ac00*/  HMMA.16816.F32.BF16 R16, R52.reuse, R32, R16 ;  /* 0x000000203410723c */ /* 0x040ff00000041810 */
[C---:B------:R-:W-:Y:S01]  /*ac10*/  HMMA.16816.F32.BF16 R12, R52.reuse, R34, R12 ;  /* 0x00000022340c723c */ /* 0x040fe2000004180c */
[----:B------:R-:W2:Y:S01]  /*ac20*/  LDSM.16.MT88.4 R32, [R105+0xf800] ;  /* 0x00f800006920783b */ /* 0x000ea20000004200 */
[-CC-:B------:R-:W-:Y:S01]  /*ac30*/  FFMA.FTZ R136, R64, R60.reuse, -R113.reuse ;  /* 0x0000003c40887223 */ /* 0x180fe20000010871 */
[-CC-:B------:R-:W-:Y:S01]  /*ac40*/  FFMA.FTZ R71, R71, R60.reuse, -R113.reuse ;  /* 0x0000003c47477223 */ /* 0x180fe20000010871 */
[-C--:B------:R-:W-:Y:S01]  /*ac50*/  FFMA.FTZ R64, R69, R60.reuse, -R113 ;  /* 0x0000003c45407223 */ /* 0x080fe20000010871 */
[-C--:B------:R-:W-:Y:S01]  /*ac60*/  FFMA.FTZ R140, R61, R60.reuse, -R107 ;  /* 0x0000003c3d8c7223 */ /* 0x080fe2000001086b */
[-C--:B------:R-:W-:Y:S01]  /*ac70*/  FFMA.FTZ R67, R67, R60.reuse, -R113 ;  /* 0x0000003c43437223 */ /* 0x080fe20000010871 */
[-CC-:B------:R-:W-:Y:S01]  /*ac80*/  FFMA.FTZ R58, R65, R60.reuse, -R107.reuse ;  /* 0x0000003c413a7223 */ /* 0x180fe2000001086b */
[-CC-:B------:R-:W-:Y:S01]  /*ac90*/  FFMA.FTZ R57, R62, R60.reuse, -R107.reuse ;  /* 0x0000003c3e397223 */ /* 0x180fe2000001086b */
[----:B------:R-:W-:Y:S01]  /*aca0*/  FFMA.FTZ R56, R63, R60, -R107 ;  /* 0x0000003c3f387223 */ /* 0x000fe2000001086b */
[----:B------:R-:W-:Y:S01]  /*acb0*/  MUFU.EX2 R71, R71 ;  /* 0x0000004700477308 */ /* 0x000fe20000000800 */
[C---:B---3--:R-:W-:Y:S03]  /*acc0*/  HMMA.16816.F32.BF16 R24, R52.reuse, R36, R24 ;  /* 0x000000243418723c */ /* 0x048fe60000041818 */
[----:B------:R-:W3:Y:S04]  /*acd0*/  MUFU.EX2 R136, R136 ;  /* 0x0000008800887308 */ /* 0x000ee80000000800 */
[----:B------:R-:W-:Y:S01]  /*ace0*/  MUFU.EX2 R64, R64 ;  /* 0x0000004000407308 */ /* 0x000fe20000000800 */
[C---:B------:R-:W-:Y:S01]  /*acf0*/  HMMA.16816.F32.BF16 R20, R52.reuse, R38, R20 ;  /* 0x000000263414723c */ /* 0x040fe20000041814 */
[----:B------:R-:W4:Y:S02]  /*ad00*/  LDSM.16.MT88.4 R36, [R100+0xf800] ;  /* 0x00f800006424783b */ /* 0x000f240000004200 */
[----:B------:R-:W5:Y:S04]  /*ad10*/  MUFU.EX2 R65, R67 ;  /* 0x0000004300417308 */ /* 0x000f680000000800 */
[----:B------:R-:W-:Y:S04]  /*ad20*/  MUFU.EX2 R62, R58 ;  /* 0x0000003a003e7308 */ /* 0x000fe80000000800 */
[----:B------:R-:W2:Y:S04]  /*ad30*/  MUFU.EX2 R63, R57 ;  /* 0x00000039003f7308 */ /* 0x000ea80000000800 */
[----:B------:R-:W-:Y:S04]  /*ad40*/  MUFU.EX2 R61, R56 ;  /* 0x00000038003d7308 */ /* 0x000fe80000000800 */
[----:B------:R-:W2:Y:S01]  /*ad50*/  MUFU.EX2 R140, R140 ;  /* 0x0000008c008c7308 */ /* 0x000ea20000000800 */
[C---:B------:R-:W-:Y:S08]  /*ad60*/  HMMA.16816.F32.BF16 R8, R52.reuse, R28, R8 ;  /* 0x0000001c3408723c */ /* 0x040ff00000041808 */
[C---:B------:R-:W-:Y:S01]  /*ad70*/  HMMA.16816.F32.BF16 R4, R52.reuse, R30, R4 ;  /* 0x0000001e3404723c */ /* 0x040fe20000041804 */
[----:B------:R-:W4:Y:S07]  /*ad80*/  LDSM.16.MT88.4 R28, [R115+0xf800] ;  /* 0x00f80000731c783b */ /* 0x000f2e0000004200 */
[----:B-1----:R-:W-:Y:S01]  /*ad90*/  HMMA.16816.F32.BF16 R44, R52, R48, R44 ;  /* 0x00000030342c723c */ /* 0x002fe2000004182c */
[----:B---3--:R-:W-:-:S07]  /*ada0*/  F2FP.BF16.F32.PACK_AB R48, R136, R71 ;  /* 0x000000478830723e */ /* 0x008fce00000010ff */
[----:B------:R-:W-:Y:S01]  /*adb0*/  HMMA.16816.F32.BF16 R40, R52, R50, R40 ;  /* 0x000000323428723c */ /* 0x000fe20000041828 */
[----:B-----5:R-:W-:Y:S01]  /*adc0*/  F2FP.BF16.F32.PACK_AB R50, R65, R64 ;  /* 0x000000404132723e */ /* 0x020fe200000010ff */
[----:B------:R-:W1:Y:S01]  /*add0*/  LDSM.16.MT88.4 R52, [R86+0xf800] ;  /* 0x00f800005634783b */ /* 0x000e620000004200 */
[----:B--2---:R-:W-:Y:S02]  /*ade0*/  F2FP.BF16.F32.PACK_AB R49, R63, R62 ;  /* 0x0000003e3f31723e */ /* 0x004fe400000010ff */
[----:B------:R-:W-:Y:S01]  /*adf0*/  F2FP.BF16.F32.PACK_AB R51, R140, R61 ;  /* 0x0000003d8c33723e */ /* 0x000fe200000010ff */
[-CC-:B------:R-:W-:Y:S01]  /*ae00*/  FFMA.FTZ R69, R79, R60.reuse, -R113.reuse ;  /* 0x0000003c4f457223 */ /* 0x180fe20000010871 */
[-CC-:B------:R-:W-:Y:S01]  /*ae10*/  FFMA.FTZ R67, R76, R60.reuse, -R113.reuse ;  /* 0x0000003c4c437223 */ /* 0x180fe20000010871 */
[-C--:B------:R-:W-:Y:S01]  /*ae20*/  FFMA.FTZ R74, R74, R60.reuse, -R113 ;  /* 0x0000003c4a4a7223 */ /* 0x080fe20000010871 */
[----:B------:R-:W-:Y:S03]  /*ae30*/  LDSM.16.MT88.4 R56, [R100+0x10000] ;  /* 0x010000006438783b */ /* 0x000fe60000004200 */
[C---:B------:R-:W-:Y:S08]  /*ae40*/  HMMA.16816.F32.BF16 R24, R48.reuse, R32, R24 ;  /* 0x000000203018723c */ /* 0x040ff00000041818 */
[C---:B------:R-:W-:Y:S01]  /*ae50*/  HMMA.16816.F32.BF16 R20, R48.reuse, R34, R20 ;  /* 0x000000223014723c */ /* 0x040fe20000041814 */
[----:B------:R-:W2:Y:S01]  /*ae60*/  LDSM.16.MT88.4 R32, [R105+0x10000] ;  /* 0x010000006920783b */ /* 0x000ea20000004200 */
[-C--:B------:R-:W-:Y:S01]  /*ae70*/  FFMA.FTZ R79, R66, R60.reuse, -R107 ;  /* 0x0000003c424f7223 */ /* 0x080fe2000001086b */
[-C--:B------:R-:W-:Y:S01]  /*ae80*/  FFMA.FTZ R154, R72, R60.reuse, -R113 ;  /* 0x0000003c489a7223 */ /* 0x080fe20000010871 */
[-CC-:B------:R-:W-:Y:S01]  /*ae90*/  FFMA.FTZ R144, R70, R60.reuse, -R107.reuse ;  /* 0x0000003c46907223 */ /* 0x180fe2000001086b */
[-CC-:B------:R-:W-:Y:S01]  /*aea0*/  FFMA.FTZ R72, R68, R60.reuse, -R107.reuse ;  /* 0x0000003c44487223 */ /* 0x180fe2000001086b */
[----:B------:R-:W-:Y:S01]  /*aeb0*/  FFMA.FTZ R76, R75, R60, -R107 ;  /* 0x0000003c4b4c7223 */ /* 0x000fe2000001086b */
[----:B------:R-:W-:Y:S04]  /*aec0*/  MUFU.EX2 R67, R67 ;  /* 0x0000004300437308 */ /* 0x000fe80000000800 */
[----:B------:R-:W3:Y:S04]  /*aed0*/  MUFU.EX2 R74, R74 ;  /* 0x0000004a004a7308 */ /* 0x000ee80000000800 */
[----:B------:R-:W-:Y:S04]  /*aee0*/  MUFU.EX2 R69, R69 ;  /* 0x0000004500457308 */ /* 0x000fe80000000800 */
[----:B------:R-:W5:Y:S04]  /*aef0*/  MUFU.EX2 R70, R154 ;  /* 0x0000009a00467308 */ /* 0x000f680000000800 */
[----:B------:R-:W-:Y:S04]  /*af00*/  MUFU.EX2 R68, R144 ;  /* 0x0000009000447308 */ /* 0x000fe80000000800 */
[----:B------:R-:W2:Y:S04]  /*af10*/  MUFU.EX2 R75, R72 ;  /* 0x00000048004b7308 */ /* 0x000ea80000000800 */
[----:B------:R-:W-:Y:S04]  /*af20*/  MUFU.EX2 R66, R76 ;  /* 0x0000004c00427308 */ /* 0x000fe80000000800 */
[----:B------:R-:W2:Y:S01]  /*af30*/  MUFU.EX2 R79, R79 ;  /* 0x0000004f004f7308 */ /* 0x000ea20000000800 */
[C---:B----4-:R-:W-:Y:S08]  /*af40*/  HMMA.16816.F32.BF16 R16, R48.reuse, R36, R16 ;  /* 0x000000243010723c */ /* 0x050ff00000041810 */
[C---:B------:R-:W-:Y:S01]  /*af50*/  HMMA.16816.F32.BF16 R12, R48.reuse, R38, R12 ;  /* 0x00000026300c723c */ /* 0x040fe2000004180c */
[----:B------:R-:W4:Y:S07]  /*af60*/  LDSM.16.MT88.4 R36, [R115+0x10000] ;  /* 0x010000007324783b */ /* 0x000f2e0000004200 */
[C---:B------:R-:W-:Y:S08]  /*af70*/  HMMA.16816.F32.BF16 R8, R48.reuse, R28, R8 ;  /* 0x0000001c3008723c */ /* 0x040ff00000041808 */
[C---:B------:R-:W-:Y:S01]  /*af80*/  HMMA.16816.F32.BF16 R4, R48.reuse, R30, R4 ;  /* 0x0000001e3004723c */ /* 0x040fe20000041804 */
[----:B------:R-:W4:Y:S07]  /*af90*/  LDSM.16.MT88.4 R28, [R86+0x10000] ;  /* 0x01000000561c783b */ /* 0x000f2e0000004200 */
[C---:B-1----:R-:W-:Y:S08]  /*afa0*/  HMMA.16816.F32.BF16 R44, R48.reuse, R52, R44 ;  /* 0x00000034302c723c */ /* 0x042ff0000004182c */
[----:B------:R-:W-:Y:S01]  /*afb0*/  HMMA.16816.F32.BF16 R40, R48, R54, R40 ;  /* 0x000000363028723c */ /* 0x000fe20000041828 */
[----:B---3--:R-:W-:-:S02]  /*afc0*/  F2FP.BF16.F32.PACK_AB R48, R74, R67 ;  /* 0x000000434a30723e */ /* 0x008fc400000010ff */
[----:B-----5:R-:W-:Y:S02]  /*afd0*/  F2FP.BF16.F32.PACK_AB R50, R70, R69 ;  /* 0x000000454632723e */ /* 0x020fe400000010ff */
[----:B--2---:R-:W-:Y:S02]  /*afe0*/  F2FP.BF16.F32.PACK_AB R49, R75, R68 ;  /* 0x000000444b31723e */ /* 0x004fe400000010ff */
[----:B------:R-:W-:-:S07]  /*aff0*/  F2FP.BF16.F32.PACK_AB R51, R79, R66 ;  /* 0x000000424f33723e */ /* 0x000fce00000010ff */
        /* <DEDUP_REMOVED lines=8> */
[-CC-:B------:R-:W-:Y:S01]  /*b080*/  FFMA.FTZ R56, R73, R60.reuse, -R107.reuse ;  /* 0x0000003c49387223 */ /* 0x180fe2000001086b */
[----:B------:R-:W-:-:S06]  /*b090*/  FFMA.FTZ R57, R80, R60, -R107 ;  /* 0x0000003c50397223 */ /* 0x000fcc000001086b */
[----:B------:R-:W-:Y:S01]  /*b0a0*/  HMMA.16816.F32.BF16 R12, R48, R58, R12 ;  /* 0x0000003a300c723c */ /* 0x000fe2000004180c */
[-CC-:B------:R-:W-:Y:S01]  /*b0b0*/  FFMA.FTZ R58, R85, R60.reuse, -R107.reuse ;  /* 0x0000003c553a7223 */ /* 0x180fe2000001086b */
[----:B------:R-:W-:Y:S01]  /*b0c0*/  FFMA.FTZ R59, R78, R60, -R107 ;  /* 0x0000003c4e3b7223 */ /* 0x000fe2000001086b */
[----:B------:R-:W-:Y:S01]  /*b0d0*/  MUFU.EX2 R52, R52 ;  /* 0x0000003400347308 */ /* 0x000fe20000000800 */
[----:B------:R-:W-:-:S03]  /*b0e0*/  FADD.FTZ R102, R102, R119 ;  /* 0x0000007766667221 */ /* 0x000fc60000010000 */
[----:B------:R-:W2:Y:S04]  /*b0f0*/  MUFU.EX2 R55, R55 ;  /* 0x0000003700377308 */ /* 0x000ea80000000800 */
[----:B------:R-:W-:Y:S04]  /*b100*/  MUFU.EX2 R53, R53 ;  /* 0x0000003500357308 */ /* 0x000fe80000000800 */
[----:B------:R-:W3:Y:S04]  /*b110*/  MUFU.EX2 R54, R54 ;  /* 0x0000003600367308 */ /* 0x000ee80000000800 */
[----:B------:R-:W-:Y:S04]  /*b120*/  MUFU.EX2 R56, R56 ;  /* 0x0000003800387308 */ /* 0x000fe80000000800 */
[----:B------:R-:W5:Y:S04]  /*b130*/  MUFU.EX2 R57, R57 ;  /* 0x0000003900397308 */ /* 0x000f680000000800 */
[----:B------:R-:W-:Y:S04]  /*b140*/  MUFU.EX2 R58, R58 ;  /* 0x0000003a003a7308 */ /* 0x000fe80000000800 */
[----:B------:R-:W1:Y:S01]  /*b150*/  MUFU.EX2 R59, R59 ;  /* 0x0000003b003b7308 */ /* 0x000e620000000800 */
[----:B------:R-:W-:Y:S01]  /*b160*/  FADD.FTZ R117, R117, R102 ;  /* 0x0000006675757221 */ /* 0x000fe20000010000 */
[----:B------:R-:W-:Y:S01]  /*b170*/  FADD.FTZ R106, R111, R106 ;  /* 0x0000006a6f6a7221 */ /* 0x000fe20000010000 */
[----:B----4-:R-:W-:Y:S02]  /*b180*/  HMMA.16816.F32.BF16 R8, R48, R36, R8 ;  /* 0x000000243008723c */ /* 0x010fe40000041808 */
[----:B------:R-:W-:Y:S01]  /*b190*/  FADD.FTZ R108, R108, R117 ;  /* 0x000000756c6c7221 */ /* 0x000fe20000010000 */
[----:B------:R-:W-:-:S05]  /*b1a0*/  FADD.FTZ R109, R109, R106 ;  /* 0x0000006a6d6d7221 */ /* 0x000fca0000010000 */
[----:B------:R-:W-:Y:S01]  /*b1b0*/  HMMA.16816.F32.BF16 R4, R48, R38, R4 ;  /* 0x000000263004723c */ /* 0x000fe20000041804 */
[----:B------:R-:W4:Y:S01]  /*b1c0*/  LDSM.16.MT88.4 R36, [R100+0x10800] ;  /* 0x010800006424783b */ /* 0x000f220000004200 */
[----:B------:R-:W-:Y:S01]  /*b1d0*/  FADD.FTZ R123, R123, R108 ;  /* 0x0000006c7b7b7221 */ /* 0x000fe20000010000 */
[----:B------:R-:W-:-:S05]  /*b1e0*/  FADD.FTZ R104, R104, R109 ;  /* 0x0000006d68687221 */ /* 0x000fca0000010000 */
[----:B------:R-:W-:Y:S01]  /*b1f0*/  HMMA.16816.F32.BF16 R44, R48, R28, R44 ;  /* 0x0000001c302c723c */ /* 0x000fe2000004182c */
[----:B------:R-:W-:-:S07]  /*b200*/  FADD.FTZ R114, R114, R123 ;  /* 0x0000007b72727221 */ /* 0x000fce0000010000 */
[----:B------:R-:W-:Y:S01]  /*b210*/  HMMA.16816.F32.BF16 R40, R48, R30, R40 ;  /* 0x0000001e3028723c */ /* 0x000fe20000041828 */
[----:B--2---:R-:W-:Y:S01]  /*b220*/  F2FP.BF16.F32.PACK_AB R48, R55, R52 ;  /* 0x000000343730723e */ /* 0x004fe200000010ff */
[----:B------:R-:W-:Y:S01]  /*b230*/  FADD.FTZ R131, R131, R104 ;  /* 0x0000006883837221 */ /* 0x000fe20000010000 */
[----:B---3--:R-:W-:Y:S01]  /*b240*/  F2FP.BF16.F32.PACK_AB R50, R54, R53 ;  /* 0x000000353632723e */ /* 0x008fe200000010ff */
[----:B------:R-:W2:Y:S01]  /*b250*/  LDSM.16.MT88.4 R28, [R115+0x10800] ;  /* 0x01080000731c783b */ /* 0x000ea20000004200 */
[----:B-----5:R-:W-:Y:S02]  /*b260*/  F2FP.BF16.F32.PACK_AB R49, R57, R56 ;  /* 0x000000383931723e */ /* 0x020fe400000010ff */
[----:B-1----:R-:W-:Y:S01]  /*b270*/  F2FP.BF16.F32.PACK_AB R51, R59, R58 ;  /* 0x0000003a3b33723e */ /* 0x002fe200000010ff */
[----:B------:R-:W-:-:S06]  /*b280*/  FADD.FTZ R122, R122, R131 ;  /* 0x000000837a7a7221 */ /* 0x000fcc0000010000 */
        /* <DEDUP_REMOVED lines=15> */
[----:B------:R-:W1:Y:S02]  /*b380*/  LDSM.16.MT88.4 R32, [R86+0x10800] ;  /* 0x010800005620783b */ /* 0x000e640000004200 */
[----:B------:R-:W-:-:S05]  /*b390*/  FADD.FTZ R139, R132, R139 ;  /* 0x0000008b848b7221 */ /* 0x000fca0000010000 */
        /* <DEDUP_REMOVED lines=13> */
[C---:B--2---:R-:W-:Y:S01]  /*b470*/  HMMA.16816.F32.BF16 R8, R48.reuse, R28, R8 ;  /* 0x0000001c3008723c */ /* 0x044fe20000041808 */
[-C--:B------:R-:W-:Y:S01]  /*b480*/  FFMA.FTZ R78, R83, R60.reuse, -R107 ;  /* 0x0000003c534e7223 */ /* 0x080fe2000001086b */
[----:B------:R-:W-:Y:S01]  /*b490*/  FADD.FTZ R149, R149, R36 ;  /* 0x0000002495957221 */ /* 0x000fe20000010000 */
[----:B------:R-:W-:Y:S01]  /*b4a0*/  FADD.FTZ R84, R180, R151 ;  /* 0x00000097b4547221 */ /* 0x000fe20000010000 */
[-CC-:B------:R-:W-:Y:S01]  /*b4b0*/  FFMA.FTZ R72, R89, R60.reuse, -R113.reuse ;  /* 0x0000003c59487223 */ /* 0x180fe20000010871 */
[-C--:B------:R-:W-:Y:S01]  /*b4c0*/  FFMA.FTZ R77, R87, R60.reuse, -R113 ;  /* 0x0000003c574d7223 */ /* 0x080fe20000010871 */
[----:B------:R-:W-:Y:S01]  /*b4d0*/  FADD.FTZ R149, R148, R149 ;  /* 0x0000009594957221 */ /* 0x000fe20000010000 */
[----:B------:R-:W-:Y:S01]  /*b4e0*/  FADD.FTZ R84, R159, R84 ;  /* 0x000000549f547221 */ /* 0x000fe20000010000 */
[C---:B------:R-:W-:Y:S01]  /*b4f0*/  HMMA.16816.F32.BF16 R4, R48.reuse, R30, R4 ;  /* 0x0000001e3004723c */ /* 0x040fe20000041804 */
[----:B------:R-:W2:Y:S01]  /*b500*/  LDSM.16.MT88.4 R28, [R105+0x11000] ;  /* 0x01100000691c783b */ /* 0x000ea20000004200 */
[----:B------:R-:W-:Y:S01]  /*b510*/  FADD.FTZ R82, R178, R149 ;  /* 0x00000095b2527221 */ /* 0x000fe20000010000 */
[----:B------:R-:W-:Y:S01]  /*b520*/  FADD.FTZ R157, R157, R84 ;  /* 0x000000549d9d7221 */ /* 0x000fe20000010000 */
[-CC-:B------:R-:W-:Y:S01]  /*b530*/  FFMA.FTZ R73, R98, R60.reuse, -R113.reuse ;  /* 0x0000003c62497223 */ /* 0x180fe20000010871 */
[-C--:B------:R-:W-:Y:S01]  /*b540*/  FFMA.FTZ R76, R96, R60.reuse, -R113 ;  /* 0x0000003c604c7223 */ /* 0x080fe20000010871 */
[----:B------:R-:W-:Y:S01]  /*b550*/  FADD.FTZ R82, R155, R82 ;  /* 0x000000529b527221 */ /* 0x000fe20000010000 */
[----:B------:R-:W-:Y:S01]  /*b560*/  FADD.FTZ R184, R184, R157 ;  /* 0x0000009db8b87221 */ /* 0x000fe20000010000 */
[C---:B-1----:R-:W-:Y:S01]  /*b570*/  HMMA.16816.F32.BF16 R44, R48.reuse, R32, R44 ;  /* 0x00000020302c723c */ /* 0x042fe2000004182c */
[-CC-:B------:R-:W-:Y:S01]  /*b580*/  FFMA.FTZ R81, R81, R60.reuse, -R107.reuse ;  /* 0x0000003c51517223 */ /* 0x180fe2000001086b */
[----:B------:R-:W-:Y:S01]  /*b590*/  FADD.FTZ R33, R153, R82 ;  /* 0x0000005299217221 */ /* 0x000fe20000010000 */
[----:B------:R-:W-:Y:S01]  /*b5a0*/  FADD.FTZ R163, R163, R184 ;  /* 0x000000b8a3a37221 */ /* 0x000fe20000010000 */
[-CC-:B------:R-:W-:Y:S01]  /*b5b0*/  FFMA.FTZ R80, R92, R60.reuse, -R107.reuse ;  /* 0x0000003c5c507223 */ /* 0x180fe2000001086b */
[-C--:B------:R-:W-:Y:S01]  /*b5c0*/  FFMA.FTZ R83, R90, R60.reuse, -R107 ;  /* 0x0000003c5a537223 */ /* 0x080fe2000001086b */
[----:B------:R-:W-:Y:S01]  /*b5d0*/  FADD.FTZ R33, R182, R33 ;  /* 0x00000021b6217221 */ /* 0x000fe20000010000 */
[----:B------:R-:W-:Y:S01]  /*b5e0*/  FADD.FTZ R194, R194, R163 ;  /* 0x000000a3c2c27221 */ /* 0x000fe20000010000 */
[C---:B------:R-:W-:Y:S01]  /*b5f0*/  HMMA.16816.F32.BF16 R12, R48.reuse, R38, R12 ;  /* 0x00000026300c723c */ /* 0x040fe2000004180c */
[----:B------:R-:W-:Y:S01]  /*b600*/  MUFU.EX2 R72, R72 ;  /* 0x0000004800487308 */ /* 0x000fe20000000800 */
[----:B------:R-:W-:Y:S01]  /*b610*/  FADD.FTZ R190, R190, R33 ;  /* 0x00000021bebe7221 */ /* 0x000fe20000010000 */
[----:B------:R-:W-:Y:S01]  /*b620*/  FADD.FTZ R171, R171, R194 ;  /* 0x000000c2abab7221 */ /* 0x000fe20000010000 */
[----:B------:R-:W1:Y:S01]  /*b630*/  LDSM.16.MT88.4 R36, [R100+0x11000] ;  /* 0x011000006424783b */ /* 0x000e620000004200 */
[----:B------:R-:W3:Y:S01]  /*b640*/  MUFU.EX2 R77, R77 ;  /* 0x0000004d004d7308 */ /* 0x000ee20000000800 */
[----:B------:R-:W-:Y:S01]  /*b650*/  FADD.FTZ R161, R161, R190 ;  /* 0x000000bea1a17221 */ /* 0x000fe20000010000 */
[----:B------:R-:W-:Y:S01]  /*b660*/  FADD.FTZ R204, R204, R171 ;  /* 0x000000abcccc7221 */ /* 0x000fe20000010000 */
[----:B------:R-:W-:Y:S01]  /*b670*/  HMMA.16816.F32.BF16 R40, R48, R34, R40 ;  /* 0x000000223028723c */ /* 0x000fe20000041828 */
[----:B------:R-:W-:Y:S01]  /*b680*/  MUFU.EX2 R73, R73 ;  /* 0x0000004900497308 */ /* 0x000fe20000000800 */
[-CC-:B------:R-:W-:Y:S01]  /*b690*/  FFMA.FTZ R101, R101, R60.reuse, -R113.reuse ;  /* 0x0000003c65657223 */ /* 0x180fe20000010871 */
[----:B------:R-:W-:Y:S01]  /*b6a0*/  FFMA.FTZ R99, R99, R60, -R113 ;  /* 0x0000003c63637223 */ /* 0x000fe20000010871 */
[----:B------:R-:W-:Y:S01]  /*b6b0*/  LDSM.16.MT88.4 R144, [R115+0x11800] ;  /* 0x011800007390783b */ /* 0x000fe20000004200 */
[----:B------:R-:W4:Y:S04]  /*b6c0*/  MUFU.EX2 R76, R76 ;  /* 0x0000004c004c7308 */ /* 0x000f280000000800 */
[----:B------:R-:W-:Y:S04]  /*b6d0*/  MUFU.EX2 R78, R78 ;  /* 0x0000004e004e7308 */ /* 0x000fe80000000800 */
[----:B------:R-:W5:Y:S04]  /*b6e0*/  MUFU.EX2 R81, R81 ;  /* 0x0000005100517308 */ /* 0x000f680000000800 */
[----:B------:R-:W-:Y:S04]  /*b6f0*/  MUFU.EX2 R80, R80 ;  /* 0x0000005000507308 */ /* 0x000fe80000000800 */
[----:B------:R-:W2:Y:S01]  /*b700*/  MUFU.EX2 R83, R83 ;  /* 0x0000005300537308 */ /* 0x000ea20000000800 */
[----:B------:R-:W-:Y:S01]  /*b710*/  FADD.FTZ R192, R192, R161 ;  /* 0x000000a1c0c07221 */ /* 0x000fe20000010000 */
[----:B------:R-:W-:Y:S01]  /*b720*/  FADD.FTZ R177, R177, R204 ;  /* 0x000000ccb1b17221 */ /* 0x000fe20000010000 */
[----:B---3--:R-:W-:Y:S01]  /*b730*/  F2FP.BF16.F32.PACK_AB R48, R77, R72 ;  /* 0x000000484d30723e */ /* 0x008fe200000010ff */
[----:B------:R-:W3:Y:S01]  /*b740*/  LDSM.16.MT88.4 R32, [R115+0x11000] ;  /* 0x011000007320783b */ /* 0x000ee20000004200 */
[----:B------:R-:W-:Y:S01]  /*b750*/  FADD.FTZ R169, R169, R192 ;  /* 0x000000c0a9a97221 */ /* 0x000fe20000010000 */
[----:B------:R-:W-:Y:S01]  /*b760*/  FADD.FTZ R214, R214, R177 ;  /* 0x000000b1d6d67221 */ /* 0x000fe20000010000 */
[----:B----4-:R-:W-:-:S02]  /*b770*/  F2FP.BF16.F32.PACK_AB R50, R76, R73 ;  /* 0x000000494c32723e */ /* 0x010fc400000010ff */
[----:B------:R-:W-:Y:S01]  /*b780*/  FADD.FTZ R218, R218, R169 ;  /* 0x000000a9dada7221 */ /* 0x000fe20000010000 */
[----:B-----5:R-:W-:Y:S01]  /*b790*/  F2FP.BF16.F32.PACK_AB R49, R81, R78 ;  /* 0x0000004e5131723e */ /* 0x020fe200000010ff */
[----:B------:R-:W-:Y:S01]  /*b7a0*/  FADD.FTZ R179, R179, R214 ;  /* 0x000000d6b3b37221 */ /* 0x000fe20000010000 */
[----:B--2---:R-:W-:Y:S01]  /*b7b0*/  F2FP.BF16.F32.PACK_AB R51, R83, R80 ;  /* 0x000000505333723e */ /* 0x004fe200000010ff */
[----:B------:R-:W-:Y:S02]  /*b7c0*/  FADD.FTZ R218, R175, R218 ;  /* 0x000000daafda7221 */ /* 0x000fe40000010000 */
[----:B------:R-:W-:Y:S02]  /*b7d0*/  FADD.FTZ R212, R212, R179 ;  /* 0x000000b3d4d47221 */ /* 0x000fe40000010000 */
[----:B------:R-:W-:Y:S02]  /*b7e0*/  FADD.FTZ R173, R173, R218 ;  /* 0x000000daadad7221 */ /* 0x000fe40000010000 */
[----:B------:R-:W-:Y:S01]  /*b7f0*/  FADD.FTZ R185, R185, R212 ;  /* 0x000000d4b9b97221 */ /* 0x000fe20000010000 */
[----:B------:R-:W-:Y:S01]  /*b800*/  HMMA.16816.F32.BF16 R24, R48, R28, R24 ;  /* 0x0000001c3018723c */ /* 0x000fe20000041818 */
[----:B------:R-:W-:-:S02]  /*b810*/  FADD.FTZ R220, R220, R173 ;  /* 0x000000addcdc7221 */ /* 0x000fc40000010000 */
[----:B------:R-:W-:-:S05]  /*b820*/  FADD.FTZ R185, R198, R185 ;  /* 0x000000b9c6b97221 */ /* 0x000fca0000010000 */
[----:B------:R-:W-:Y:S01]  /*b830*/  HMMA.16816.F32.BF16 R20, R48, R30, R20 ;  /* 0x0000001e3014723c */ /* 0x000fe20000041814 */
[----:B------:R-:W2:Y:S01]  /*b840*/  LDSM.16.MT88.4 R28, [R86+0x11000] ;  /* 0x01100000561c783b */ /* 0x000ea20000004200 */
[----:B------:R-:W-:Y:S01]  /*b850*/  FADD.FTZ R181, R181, R220 ;  /* 0x000000dcb5b57221 */ /* 0x000fe20000010000 */
[----:B------:R-:W-:Y:S02]  /*b860*/  FADD.FTZ R186, R186, R185 ;  /* 0x000000b9baba7221 */ /* 0x000fe40000010000 */
[----:B------:R-:W-:Y:S01]  /*b870*/  LDSM.16.MT88.4 R84, [R86+0x11800] ;  /* 0x011800005654783b */ /* 0x000fe20000004200 */
[----:B------:R-:W-:Y:S01]  /*b880*/  FADD.FTZ R206, R206, R181 ;  /* 0x000000b5cece7221 */ /* 0x000fe20000010000 */
[----:B------:R-:W-:-:S03]  /*b890*/  FADD.FTZ R187, R187, R186 ;  /* 0x000000babbbb7221 */ /* 0x000fc60000010000 */
[----:B------:R-:W-:Y:S01]  /*b8a0*/  FADD.FTZ R183, R183, R206 ;  /* 0x000000ceb7b77221 */ /* 0x000fe20000010000 */
[----:B------:R-:W-:-:S03]  /*b8b0*/  FADD.FTZ R158, R158, R187 ;  /* 0x000000bb9e9e7221 */ /* 0x000fc60000010000 */
[----:B------:R-:W-:Y:S01]  /*b8c0*/  FADD.FTZ R183, R196, R183 ;  /* 0x000000b7c4b77221 */ /* 0x000fe20000010000 */
[----:B------:R-:W-:Y:S02]  /*b8d0*/  FADD.FTZ R197, R197, R158 ;  /* 0x0000009ec5c57221 */ /* 0x000fe40000010000 */
[----:B------:R-:W4:Y:S01]  /*b8e0*/  LDSM.16.MT88.4 R156, [R105+0x11800] ;  /* 0x01180000699c783b */ /* 0x000f220000004200 */
[----:B------:R-:W-:-:S04]  /*b8f0*/  FADD.FTZ R170, R170, R183 ;  /* 0x000000b7aaaa7221 */ /* 0x000fc80000010000 */
[----:B------:R-:W-:Y:S01]  /*b900*/  FADD.FTZ R193, R193, R170 ;  /* 0x000000aac1c17221 */ /* 0x000fe20000010000 */
[C---:B-1----:R-:W-:Y:S03]  /*b910*/  HMMA.16816.F32.BF16 R16, R48.reuse, R36, R16 ;  /* 0x000000243010723c */ /* 0x042fe60000041810 */
[----:B------:R-:W-:Y:S01]  /*b920*/  FADD.FTZ R172, R172, R193 ;  /* 0x000000c1acac7221 */ /* 0x000fe20000010000 */
[-CC-:B------:R-:W-:Y:S01]  /*b930*/  FFMA.FTZ R36, R97, R60.reuse, -R107.reuse ;  /* 0x0000003c61247223 */ /* 0x180fe2000001086b */
[-CC-:B------:R-:W-:Y:S02]  /*b940*/  FFMA.FTZ R37, R88, R60.reuse, -R107.reuse ;  /* 0x0000003c58257223 */ /* 0x180fe4000001086b */
[----:B------:R-:W-:Y:S01]  /*b950*/  FADD.FTZ R195, R195, R172 ;  /* 0x000000acc3c37221 */ /* 0x000fe20000010000 */
[----:B------:R-:W-:Y:S01]  /*b960*/  HMMA.16816.F32.BF16 R12, R48, R38, R12 ;  /* 0x00000026300c723c */ /* 0x000fe2000004180c */
[----:B------:R-:W-:-:S02]  /*b970*/  FFMA.FTZ R38, R95, R60, -R107 ;  /* 0x0000003c5f267223 */ /* 0x000fc4000001086b */
[----:B------:R-:W-:-:S05]  /*b980*/  FADD.FTZ R150, R150, R195 ;  /* 0x000000c396967221 */ /* 0x000fca0000010000 */
[----:B---3--:R-:W-:Y:S01]  /*b990*/  HMMA.16816.F32.BF16 R8, R48, R32, R8 ;  /* 0x000000203008723c */ /* 0x008fe20000041808 */
[-CC-:B------:R-:W-:Y:S01]  /*b9a0*/  FFMA.FTZ R32, R103, R60.reuse, -R113.reuse ;  /* 0x0000003c67207223 */ /* 0x180fe20000010871 */
[-C--:B------:R-:W-:Y:S01]  /*b9b0*/  FFMA.FTZ R33, R94, R60.reuse, -R113 ;  /* 0x0000003c5e217223 */ /* 0x080fe20000010871 */
[----:B------:R-:W-:-:S05]  /*b9c0*/  FFMA.FTZ R60, R93, R60, -R107 ;  /* 0x0000003c5d3c7223 */ /* 0x000fca000001086b */
[----:B------:R-:W-:Y:S01]  /*b9d0*/  HMMA.16816.F32.BF16 R4, R48, R34, R4 ;  /* 0x000000223004723c */ /* 0x000fe20000041804 */
[----:B------:R1:W-:Y:S01]  /*b9e0*/  MUFU.EX2 R34, R101 ;  /* 0x0000006500227308 */ /* 0x0003e20000000800 */
[----:B------:R-:W-:-:S03]  /*b9f0*/  FADD.FTZ R201, R201, R150 ;  /* 0x00000096c9c97221 */ /* 0x000fc60000010000 */
[----:B------:R-:W-:Y:S03]  /*ba00*/  MUFU.EX2 R32, R32 ;  /* 0x0000002000207308 */ /* 0x000fe60000000800 */
[C---:B--2---:R-:W-:Y:S01]  /*ba10*/  HMMA.16816.F32.BF16 R44, R48.reuse, R28, R44 ;  /* 0x0000001c302c723c */ /* 0x044fe2000004182c */
[----:B------:R-:W2:Y:S01]  /*ba20*/  MUFU.EX2 R33, R33 ;  /* 0x0000002100217308 */ /* 0x000ea20000000800 */
[----:B-1----:R-:W1:Y:S03]  /*ba30*/  LDSM.16.MT88.4 R100, [R100+0x11800] ;  /* 0x011800006464783b */ /* 0x002e660000004200 */
[----:B------:R-:W3:Y:S04]  /*ba40*/  MUFU.EX2 R35, R99 ;  /* 0x0000006300237308 */ /* 0x000ee80000000800 */
[----:B------:R-:W-:Y:S04]  /*ba50*/  MUFU.EX2 R36, R36 ;  /* 0x0000002400247308 */ /* 0x000fe80000000800 */
[----:B------:R-:W5:Y:S04]  /*ba60*/  MUFU.EX2 R37, R37 ;  /* 0x0000002500257308 */ /* 0x000f680000000800 */
[----:B------:R-:W-:Y:S04]  /*ba70*/  MUFU.EX2 R38, R38 ;  /* 0x0000002600267308 */ /* 0x000fe80000000800 */
[----:B------:R-:W4:Y:S01]  /*ba80*/  MUFU.EX2 R29, R60 ;  /* 0x0000003c001d7308 */ /* 0x000f220000000800 */
[----:B------:R-:W-:Y:S01]  /*ba90*/  FADD.FTZ R28, R142, R201 ;  /* 0x000000c98e1c7221 */ /* 0x000fe20000010000 */
[----:B------:R-:W-:Y:S03]  /*baa0*/  HMMA.16816.F32.BF16 R40, R48, R30, R40 ;  /* 0x0000001e3028723c */ /* 0x000fe60000041828 */
[----:B------:R-:W-:Y:S01]  /*bab0*/  FADD.FTZ R28, R203, R28 ;  /* 0x0000001ccb1c7221 */ /* 0x000fe20000010000 */
[----:B--2---:R-:W-:Y:S01]  /*bac0*/  F2FP.BF16.F32.PACK_AB R148, R33, R32 ;  /* 0x000000202194723e */ /* 0x004fe200000010ff */
[----:B------:R-:W-:Y:S01]  /*bad0*/  FADD.FTZ R160, R160, R197 ;  /* 0x000000c5a0a07221 */ /* 0x000fe20000010000 */
[----:B---3--:R-:W-:Y:S01]  /*bae0*/  F2FP.BF16.F32.PACK_AB R150, R35, R34 ;  /* 0x000000222396723e */ /* 0x008fe200000010ff */
[----:B------:R-:W-:Y:S01]  /*baf0*/  FADD.FTZ R31, R71, R28 ;  /* 0x0000001c471f7221 */ /* 0x000fe20000010000 */
[----:B-----5:R-:W-:-:S02]  /*bb00*/  F2FP.BF16.F32.PACK_AB R149, R37, R36 ;  /* 0x000000242595723e */ /* 0x020fc400000010ff */
[----:B----4-:R-:W-:Y:S01]  /*bb10*/  F2FP.BF16.F32.PACK_AB R151, R29, R38 ;  /* 0x000000261d97723e */ /* 0x010fe200000010ff */
        /* <DEDUP_REMOVED lines=43> */
[----:B------:R-:W-:-:S03]  /*bdd0*/  VIADD R5, R189, 0xfffffffe ;  /* 0xfffffffebd057836 */ /* 0x000fc60000000000 */
[----:B------:R-:W-:Y:S01]  /*bde0*/  FADD.FTZ R80, R80, R81 ;  /* 0x0000005150507221 */ /* 0x000fe20000010000 */
[----:B------:R1:W-:Y:S01]  /*bdf0*/  STL [R1+0x8], R4 ;  /* 0x0000080401007387 */ /* 0x0003e20000100800 */
[----:B------:R-:W-:Y:S02]  /*be00*/  ISETP.GE.AND P0, PT, R5, R236, PT ;  /* 0x000000ec0500720c */ /* 0x000fe40003f06270 */
[----:B------:R-:W-:-:S04]  /*be10*/  FADD.FTZ R83, R83, R80 ;  /* 0x0000005053537221 */ /* 0x000fc80000010000 */
[----:B------:R-:W-:-:S04]  /*be20*/  FADD.FTZ R36, R36, R83 ;  /* 0x0000005324247221 */ /* 0x000fc80000010000 */
[----:B------:R-:W-:Y:S01]  /*be30*/  FADD.FTZ R37, R37, R36 ;  /* 0x0000002425257221 */ /* 0x000fe20000010000 */
[----:B------:R-:W-:Y:S03]  /*be40*/  HMMA.16816.F32.BF16 R156, R148, R158, R20 ;  /* 0x0000009e949c723c */ /* 0x000fe60000041814 */
[----:B------:R-:W-:-:S05]  /*be50*/  FADD.FTZ R38, R38, R37 ;  /* 0x0000002526267221 */ /* 0x000fca0000010000 */
[----:B------:R-:W-:Y:S01]  /*be60*/  HMMA.16816.F32.BF16 R152, R148, R84, R44 ;  /* 0x000000549498723c */ /* 0x000fe2000004182c */
[----:B------:R-:W-:-:S07]  /*be70*/  FADD.FTZ R252, R29, R38 ;  /* 0x000000261dfc7221 */ /* 0x000fce0000010000 */
[----:B------:R-:W-:Y:S01]  /*be80*/  HMMA.16816.F32.BF16 R148, R148, R86, R40 ;  /* 0x000000569494723c */ /* 0x000fe20000041828 */
[----:B------:R-:W-:-:S04]  /*be90*/  NOP ;  /* 0x0000000000007918 */ /* 0x000fc80000000000 */
[----:B-1----:R-:W-:-:S15]  /*bea0*/  @!P0 BRA `(.L_x_5043) ;  /* 0x0000006c00e48947 */ /* 0x002fde0003800000 */
[----:B------:R-:W2:Y:S01]  /*beb0*/  LDL.64 R228, [R1] ;  /* 0x0000000001e47983 */ /* 0x000ea20000100a00 */
[----:B------:R-:W-:Y:S01]  /*bec0*/  IMAD R188, R243, 0x40, R188 ;  /* 0x00000040f3bc7824 */ /* 0x000fe200078e02bc */
[----:B------:R-:W-:Y:S01]  /*bed0*/  LOP3.LUT R225, R225, 0x1f0, RZ, 0xc0, !PT ;  /* 0x000001f0e1e17812 */ /* 0x000fe200078ec0ff */
[----:B------:R-:W-:-:S03]  /*bee0*/  IMAD.MOV.U32 R168, RZ, RZ, R165 ;  /* 0x000000ffffa87224 */ /* 0x000fc600078e00a5 */
[----:B------:R-:W-:-:S04]  /*bef0*/  IADD3 R188, PT, PT, R166, R188, R225 ;  /* 0x000000bca6bc7210 */ /* 0x000fc80007ffe0e1 */
[----:B------:R-:W-:Y:S01]  /*bf00*/  IADD3 R188, PT, PT, -R167, R188, -R191 ;  /* 0x000000bca7bc7210 */ /* 0x000fe20007ffe9bf */
[----:B------:R-:W-:-:S04]  /*bf10*/  IMAD.MOV.U32 R167, RZ, RZ, R164 ;  /* 0x000000ffffa77224 */ /* 0x000fc800078e00a4 */
[----:B------:R-:W-:-:S04]  /*bf20*/  IMAD R189, R189, -0x100, R188 ;  /* 0xffffff00bdbd7824 */ /* 0x000fc800078e02bc */
[----:B------:R-:W-:Y:S01]  /*bf30*/  VIADD R245, R189, 0x208 ;  /* 0x00000208bdf57836 */ /* 0x000fe20000000000 */
[----:B--2---:R-:W-:-:S04]  /*bf40*/  ISETP.NE.U32.AND P4, PT, R228, RZ, PT ;  /* 0x000000ffe400720c */ /* 0x004fc80003f85070 */
[----:B------:R-:W-:-:S13]  /*bf50*/  ISETP.NE.AND.EX P4, PT, R229, RZ, PT, P4 ;  /* 0x000000ffe500720c */ /* 0x000fda0003f85340 */
.L_x_5050:
        /* <DEDUP_REMOVED lines=78> */
.L_x_5045:
[----:B------:R-:W-:Y:S05]  /*c440*/  BSYNC.RECONVERGENT B0 ;  /* 0x0000000000007941 */ /* 0x000fea0003800200 */
.L_x_5044:
[----:B------:R-:W1:Y:S01]  /*c450*/  S2UR UR6, SR_CgaCtaId ;  /* 0x00000000000679c3 */ /* 0x000e620000008800 */
[C---:B------:R-:W-:Y:S01]  /*c460*/  IMAD.SHL.U32 R166, R224.reuse, 0x8, RZ ;  /* 0x00000008e0a67824 */ /* 0x040fe200078e00ff */
[----:B------:R-:W-:Y:S01]  /*c470*/  LOP3.LUT R49, R224, 0x38, RZ, 0xc0, !PT ;  /* 0x00000038e0317812 */ /* 0x000fe200078ec0ff */
[----:B------:R-:W-:Y:S01]  /*c480*/  UMOV UR7, 0x400 ;  /* 0x0000040000077882 */ /* 0x000fe20000000000 */
[----:B------:R-:W-:Y:S01]  /*c490*/  IMAD.SHL.U32 R69, R234, 0x20, RZ ;  /* 0x00000020ea457824 */ /* 0x000fe200078e00ff */
[----:B------:R-:W-:Y:S01]  /*c4a0*/  SHF.R.U32.HI R225, RZ, 0x1, R224 ;  /* 0x00000001ffe17819 */ /* 0x000fe200000116e0 */
[----:B------:R-:W-:Y:S01]  /*c4b0*/  IMAD.SHL.U32 R230, R224, 0x40, RZ ;  /* 0x00000040e0e67824 */ /* 0x000fe200078e00ff */
[--C-:B------:R-:W-:Y:S01]  /*c4c0*/  LOP3.LUT R49, R49, 0x1c0, R166.reuse, 0xf8, !PT ;  /* 0x000001c031317812 */ /* 0x100fe200078ef8a6 */
[----:B------:R-:W-:Y:S01]  /*c4d0*/  BSSY.RECONVERGENT B1, `(.L_x_5046) ;  /* 0x000024d000017945 */ /* 0x000fe20003800200 */
[----:B------:R-:W-:Y:S02]  /*c4e0*/  LOP3.LUT R51, R166, 0x38, RZ, 0xc0, !PT ;  /* 0x00000038a6337812 */ /* 0x000fe400078ec0ff */
[--C-:B------:R-:W-:Y:S02]  /*c4f0*/  LOP3.LUT R49, R49, 0x38, R166.reuse, 0x78, !PT ;  /* 0x0000003831317812 */ /* 0x100fe400078e78a6 */
[----:B------:R-:W-:Y:S02]  /*c500*/  ISETP.GE.AND P1, PT, R51, R246, PT ;  /* 0x000000f63300720c */ /* 0x000fe40003f26270 */
[----:B------:R-:W-:Y:S02]  /*c510*/  LOP3.LUT R48, R49, 0x1e00, R166, 0xf8, !PT ;  /* 0x00001e0031307812 */ /* 0x000fe400078ef8a6 */
[----:B------:R-:W-:Y:S02]  /*c520*/  IADD3 R68, P0, PT, R69, R240, RZ ;  /* 0x000000f045447210 */ /* 0x000fe40007f1e0ff */
[----:B------:R-:W-:Y:S02]  /*c530*/  ISETP.GE.AND P3, PT, R51, R246, PT ;  /* 0x000000f63300720c */ /* 0x000fe40003f66270 */
[----:B------:R-:W-:Y:S02]  /*c540*/  LOP3.LUT R165, R230, 0x1c0, RZ, 0xc0, !PT ;  /* 0x000001c0e6a57812 */ /* 0x000fe400078ec0ff */
[----:B------:R-:W-:Y:S01]  /*c550*/  LOP3.LUT R229, R225, 0x8, RZ, 0xc0, !PT ;  /* 0x00000008e1e57812 */ /* 0x000fe200078ec0ff */
[----:B-1----:R-:W-:Y:S01]  /*c560*/  ULEA UR6, UR6, UR7, 0x18 ;  /* 0x0000000706067291 */ /* 0x002fe2000f8ec0ff */
[----:B------:R-:W-:Y:S01]  /*c570*/  LOP3.LUT R165, R165, 0x8, R224, 0xf8, !PT ;  /* 0x00000008a5a57812 */ /* 0x000fe200078ef8e0 */
[C---:B------:R-:W-:Y:S01]  /*c580*/  @!P1 IMAD R49, R235.reuse, 0x120, RZ ;  /* 0x00000120eb319824 */ /* 0x040fe200078e02ff */
[-C--:B------:R-:W-:Y:S01]  /*c590*/  @!P1 MOV R64, R68.reuse ;  /* 0x0000004400409202 */ /* 0x080fe20000000f00 */
[--C-:B------:R-:W-:Y:S01]  /*c5a0*/  @!P1 IMAD.MOV.U32 R72, RZ, RZ, R68.reuse ;  /* 0x000000ffff489224 */ /* 0x100fe200078e0044 */
[-C--:B------:R-:W-:Y:S01]  /*c5b0*/  @!P1 LEA R62, P2, R234, R68.reuse, 0x6 ;  /* 0x00000044ea3e9211 */ /* 0x080fe200078430ff */
[C---:B------:R-:W-:Y:S01]  /*c5c0*/  @!P1 IMAD R51, R235.reuse, 0xe0, RZ ;  /* 0x000000e0eb339824 */ /* 0x040fe200078e02ff */
[----:B------:R-:W-:Y:S01]  /*c5d0*/  MOV R227, UR6 ;  /* 0x0000000600e37c02 */ /* 0x000fe20008000f00 */
[----:B------:R-:W-:Y:S01]  /*c5e0*/  @!P1 IMAD R55, R235, 0xa0, RZ ;  /* 0x000000a0eb379824 */ /* 0x000fe200078e02ff */
[-C--:B------:R-:W-:Y:S01]  /*c5f0*/  @!P1 MOV R56, R68.reuse ;  /* 0x0000004400389202 */ /* 0x080fe20000000f00 */
[----:B------:R-:W-:Y:S01]  /*c600*/  @!P1 IMAD.MOV.U32 R54, RZ, RZ, R68 ;  /* 0x000000ffff369224 */ /* 0x000fe200078e0044 */
[----:B------:R-:W-:Y:S01]  /*c610*/  LOP3.LUT R229, R229, 0x1c0, R230, 0xf8, !PT ;  /* 0x000001c0e5e57812 */ /* 0x000fe200078ef8e6 */
[----:B------:R-:W-:Y:S01]  /*c620*/  IMAD R171, R48, 0x2, R227 ;  /* 0x0000000230ab7824 */ /* 0x000fe200078e02e3 */
[----:B------:R-:W-:Y:S01]  /*c630*/  SHF.L.U64.HI R48, R234, 0x5, R235 ;  /* 0x00000005ea307819 */ /* 0x000fe200000102eb */
[----:B------:R-:W-:Y:S01]  /*c640*/  @!P1 IMAD R63, R235, 0x180, RZ ;  /* 0x00000180eb3f9824 */ /* 0x000fe200078e02ff */
[----:B------:R-:W-:Y:S01]  /*c650*/  LOP3.LUT R165, R165, 0x38, R166, 0x78, !PT ;  /* 0x00000038a5a57812 */ /* 0x000fe200078e78a6 */
[----:B------:R-:W-:Y:S01]  /*c660*/  @!P1 IMAD.MOV.U32 R74, RZ, RZ, R68 ;  /* 0x000000ffff4a9224 */ /* 0x000fe200078e0044 */
[----:B------:R-:W-:Y:S01]  /*c670*/  @!PT LDS RZ, [RZ] ;  /* 0x00000000fffff984 */ /* 0x000fe20000000800 */
[----:B------:R-:W-:Y:S01]  /*c680*/  @!PT LDS RZ, [RZ] ;  /* 0x00000000fffff984 */ /* 0x000fe20000000800 */
[----:B------:R-:W-:Y:S01]  /*c690*/  @!PT LDS RZ, [RZ] ;  /* 0x00000000fffff984 */ /* 0x000fe20000000800 */
[----:B------:R-:W-:Y:S01]  /*c6a0*/  @!P3 LDGSTS.E.BYPASS.LTC128B.128 [R171+0xa000], desc[UR4][R240.64] ;  /* 0x0a000000f0abbfae */ /* 0x000fe2000b981a04 */
[----:B------:R-:W-:Y:S01]  /*c6b0*/  IMAD.X R69, R48, 0x1, R241, P0 ;  /* 0x0000000130457824 */ /* 0x000fe200000e06f1 */
[-C--:B------:R-:W-:Y:S01]  /*c6c0*/  @!P1 MOV R48, R68.reuse ;  /* 0x0000004400309202 */ /* 0x080fe20000000f00 */
[----:B------:R-:W-:Y:S02]  /*c6d0*/  @!P1 IMAD R53, R235, 0xc0, RZ ;  /* 0x000000c0eb359824 */ /* 0x000fe400078e02ff */
[----:B------:R-:W-:Y:S01]  /*c6e0*/  @P3 STS.128 [R171+0xa000], RZ ;  /* 0x00a000ffab003388 */ /* 0x000fe20000000c00 */
[--C-:B------:R-:W-:Y:S01]  /*c6f0*/  @!P1 IMAD.MOV.U32 R65, RZ, RZ, R69.reuse ;  /* 0x000000ffff419224 */ /* 0x100fe200078e0045 */
[C---:B------:R-:W-:Y:S01]  /*c700*/  @!P1 LEA R50, P0, R234.reuse, R68, 0x5 ;  /* 0x00000044ea329211 */ /* 0x040fe200078028ff */
[----:B------:R-:W-:Y:S02]  /*c710*/  @!P1 IMAD.MOV.U32 R73, RZ, RZ, R69 ;  /* 0x000000ffff499224 */ /* 0x000fe400078e0045 */
[----:B------:R-:W-:Y:S01]  /*c720*/  @P1 STS.128 [R171+0xa800], RZ ;  /* 0x00a800ffab001388 */ /* 0x000fe20000000c00 */
[C---:B------:R-:W-:Y:S01]  /*c730*/  @!P1 IMAD.WIDE.U32 R64, R234.reuse, 0x120, R64 ;  /* 0x00000120ea409825 */ /* 0x040fe200078e0040 */
[----:B------:R-:W-:Y:S03]  /*c740*/  @!P1 MOV R75, R69 ;  /* 0x00000045004b9202 */ /* 0x000fe60000000f00 */
[----:B------:R-:W-:Y:S01]  /*c750*/  @!PT LDS RZ, [RZ] ;  /* 0x00000000fffff984 */ /* 0x000fe20000000800 */
[----:B------:R-:W-:Y:S01]  /*c760*/  @!PT LDS RZ, [RZ] ;  /* 0x00000000fffff984 */ /* 0x000fe20000000800 */
[----:B------:R-:W-:Y:S01]  /*c770*/  @!PT LDS RZ, [RZ] ;  /* 0x00000000fffff984 */ /* 0x000fe20000000800 */
[----:B------:R-:W-:Y:S01]  /*c780*/  @!P1 LDGSTS.E.BYPASS.LTC128B.128 [R171+0xa800], desc[UR4][R68.64] ;  /* 0x0a80000044ab9fae */ /* 0x000fe2000b981a04 */
[----:B------:R-:W-:Y:S01]  /*c790*/  @!P1 IMAD.WIDE.U32 R72, R234, 0xe0, R72 ;  /* 0x000000e0ea489825 */ /* 0x000fe200078e0048 */
[----:B------:R-:W-:Y:S03]  /*c7a0*/  @!P1 IADD3 R65, PT, PT, R49, R65, RZ ;  /* 0x0000004131419210 */ /* 0x000fe60007ffe0ff */
[----:B------:R-:W-:Y:S01]  /*c7b0*/  @P1 STS.128 [R171+0xb000], RZ ;  /* 0x00b000ffab001388 */ /* 0x000fe20000000c00 */
[--C-:B------:R-:W-:Y:S01]  /*c7c0*/  @!P1 IMAD.MOV.U32 R49, RZ, RZ, R69.reuse ;  /* 0x000000ffff319224 */ /* 0x100fe200078e0045 */
[----:B------:R-:W-:Y:S01]  /*c7d0*/  LOP3.LUT R164, R230, 0x400, RZ, 0xc0, !PT ;  /* 0x00000400e6a47812 */ /* 0x000fe200078ec0ff */
[C---:B------:R-:W-:Y:S01]  /*c7e0*/  @!P1 IMAD.WIDE.U32 R76, R234.reuse, 0xa0, R68 ;  /* 0x000000a0ea4c9825 */ /* 0x040fe200078e0044 */
[----:B------:R-:W-:Y:S02]  /*c7f0*/  LOP3.LUT R229, R229, 0x38, R166, 0x78, !PT ;  /* 0x00000038e5e57812 */ /* 0x000fe400078e78a6 */
[----:B------:R-:W-:Y:S01]  /*c800*/  LEA R164, R165, R164, 0x1 ;  /* 0x000000a4a5a47211 */ /* 0x000fe200078e08ff */
[----:B------:R-:W-:Y:S01]  /*c810*/  @!P1 IMAD.IADD R73, R51, 0x1, R73 ;  /* 0x0000000133499824 */ /* 0x000fe200078e0249 */
[----:B------:R-:W-:Y:S01]  /*c820*/  @!P1 IADD3 R77, PT, PT, R55, R77, RZ ;  /* 0x0000004d374d9210 */ /* 0x000fe20007ffe0ff */
[C---:B------:R-:W-:Y:S01]  /*c830*/  @!P1 IMAD.WIDE.U32 R48, R234.reuse, 0x1c0, R48 ;  /* 0x000001c0ea309825 */ /* 0x040fe200078e0030 */
[----:B------:R-:W-:Y:S02]  /*c840*/  @!P1 MOV R55, R69 ;  /* 0x0000004500379202 */ /* 0x000fe40000000f00 */
[----:B------:R-:W-:Y:S01]  /*c850*/  MOV R228, 0x20 ;  /* 0x0000002000e47802 */ /* 0x000fe20000000f00 */
[----:B------:R-:W-:Y:S01]  /*c860*/  @!P1 IMAD R51, R235, 0x1c0, RZ ;  /* 0x000001c0eb339824 */ /* 0x000fe200078e02ff */
[----:B------:R-:W-:Y:S01]  /*c870*/  IADD3 R247, PT, PT, R247, -0x1, RZ ;  /* 0xfffffffff7f77810 */ /* 0x000fe20007ffe0ff */
[C---:B------:R-:W-:Y:S03]  /*c880*/  @!P1 IMAD.WIDE.U32 R54, R234.reuse, 0x180, R54 ;  /* 0x00000180ea369825 */ /* 0x040fe600078e0036 */
[----:B------:R-:W-:Y:S01]  /*c890*/  @!P1 IADD3 R49, PT, PT, R51, R49, RZ ;  /* 0x0000003133319210 */ /* 0x000fe20007ffe0ff */
[----:B------:R-:W-:Y:S01]  /*c8a0*/  @!P1 IMAD.IADD R55, R63, 0x1, R55 ;  /* 0x000000013f379824 */ /* 0x000fe200078e0237 */
[CC--:B------:R-:W-:Y:S01]  /*c8b0*/  @!P1 LEA.HI.X R51, R234.reuse, R69.reuse, R235, 0x5, P0 ;  /* 0x00000045ea339211 */ /* 0x0c0fe200000f2ceb */
[C---:B------:R-:W-:Y:S01]  /*c8c0*/  @!P1 IMAD.WIDE.U32 R74, R234.reuse, 0xc0, R74 ;  /* 0x000000c0ea4a9825 */ /* 0x040fe200078e004a */
[CC--:B------:R-:W-:Y:S02]  /*c8d0*/  @!P1 LEA.HI.X R63, R234.reuse, R69.reuse, R235, 0x6, P2 ;  /* 0x00000045ea3f9211 */ /* 0x0c0fe400010f34eb */
[CC--:B------:R-:W-:Y:S01]  /*c8e0*/  @!P1 LEA R58, P0, R234.reuse, R68.reuse, 0x7 ;  /* 0x00000044ea3a9211 */ /* 0x0c0fe200078038ff */
[----:B------:R-:W-:Y:S01]  /*c8f0*/  @!PT LDS RZ, [RZ] ;  /* 0x00000000fffff984 */ /* 0x000fe20000000800 */
[----:B------:R-:W-:Y:S01]  /*c900*/  @!PT LDS RZ, [RZ] ;  /* 0x00000000fffff984 */ /* 0x000fe20000000800 */
[----:B------:R-:W-:Y:S01]  /*c910*/  @!PT LDS RZ, [RZ] ;  /* 0x00000000fffff984 */ /* 0x000fe20000000800 */
[----:B------:R1:W-:Y:S01]  /*c920*/  @!P1 LDGSTS.E.BYPASS.LTC128B.128 [R171+0xb000], desc[UR4][R50.64] ;  /* 0x0b00000032ab9fae */ /* 0x0003e2000b981a04 */
[----:B------:R-:W-:Y:S01]  /*c930*/  @!P1 IMAD.WIDE.U32 R78, R234, 0x60, R68 ;  /* 0x00000060ea4e9825 */ /* 0x000fe200078e0044 */
[----:B------:R-:W-:Y:S03]  /*c940*/  LOP3.LUT P2, RZ, R224, 0x4, RZ, 0xc0, !PT ;  /* 0x00000004e0ff7812 */ /* 0x000fe6000784c0ff */
[----:B------:R-:W-:Y:S01]  /*c950*/  @P1 STS.128 [R171+0xb800], RZ ;  /* 0x00b800ffab001388 */ /* 0x000fe20000000c00 */
[----:B------:R-:W-:Y:S02]  /*c960*/  @!P1 IMAD R57, R235, 0x60, RZ ;  /* 0x00000060eb399824 */ /* 0x000fe400078e02ff */
[----:B------:R-:W-:Y:S02]  /*c970*/  @!P1 IMAD.IADD R75, R53, 0x1, R75 ;  /* 0x00000001354b9824 */ /* 0x000fe400078e024b */
        /* <DEDUP_REMOVED lines=8> */
[C---:B------:R-:W-:Y:S03]  /*ca00*/  @!P1 IMAD.WIDE.U32 R52, R234.reuse, 0x1a0, R52 ;  /* 0x000001a0ea349825 */ /* 0x040fe600078e0034 */
[----:B------:R-:W-:Y:S01]  /*ca10*/  @!PT LDS RZ, [RZ] ;  /* 0x00000000fffff984 */ /* 0x000fe20000000800 */
[----:B------:R-:W-:Y:S01]  /*ca20*/  @!PT LDS RZ, [RZ] ;  /* 0x00000000fffff984 */ /* 0x000fe20000000800 */
[----:B------:R-:W-:Y:S01]  /*ca30*/  @!PT LDS RZ, [RZ] ;  /* 0x00000000fffff984 */ /* 0x000fe20000000800 */
[----:B------:R-:W-:Y:S01]  /*ca40*/  @!P1 LDGSTS.E.BYPASS.LTC128B.128 [R171+0xc000], desc[UR4][R78.64] ;  /* 0x0c0000004eab9fae */ /* 0x000fe2000b981a04 */
[----:B------:R-:W-:Y:S02]  /*ca50*/  @!P1 IMAD R59, R235, 0x1a0, RZ ;  /* 0x000001a0eb3b9824 */ /* 0x000fe400078e02ff */
[----:B------:R-:W-:Y:S02]  /*ca60*/  @!P1 IMAD.MOV.U32 R57, RZ, RZ, R69 ;  /* 0x000000ffff399224 */ /* 0x000fe400078e0045 */
[----:B------:R-:W-:Y:S01]  /*ca70*/  @P1 STS.128 [R171+0xc800], RZ ;  /* 0x00c800ffab001388 */ /* 0x000fe20000000c00 */
[----:B------:R-:W-:Y:S01]  /*ca80*/  @!P1 IMAD.IADD R53, R59, 0x1, R53 ;  /* 0x000000013b359824 */ /* 0x000fe200078e0235 */
[C---:B------:R-:W-:Y:S01]  /*ca90*/  @!P1 LEA.HI.X R59, R234.reuse, R69, R235, 0x7, P0 ;  /* 0x00000045ea3b9211 */ /* 0x040fe200000f3ceb */
[C---:B------:R-:W-:Y:S01]  /*caa0*/  @!P1 IMAD.WIDE.U32 R56, R234.reuse, 0x160, R56 ;  /* 0x00000160ea389825 */ /* 0x040fe200078e0038 */
[C---:B------:R-:W-:Y:S03]  /*cab0*/  @!P1 LEA R66, P0, R234.reuse, R68, 0x8 ;  /* 0x00000044ea429211 */ /* 0x040fe600078040ff */
[----:B------:R-:W-:Y:S01]  /*cac0*/  @!PT LDS RZ, [RZ] ;  /* 0x00000000fffff984 */ /* 0x000fe20000000800 */
[----:B------:R-:W-:Y:S01]  /*cad0*/  @!PT LDS RZ, [RZ] ;  /* 0x00000000fffff984 */ /* 0x000fe20000000800 */
[----:B------:R-:W-:Y:S01]  /*cae0*/  @!PT LDS RZ, [RZ] ;  /* 0x00000000fffff984 */ /* 0x000fe20000000800 */
[----:B------:R-:W-:Y:S01]  /*caf0*/  @!P1 LDGSTS.E.BYPASS.LTC128B.128 [R171+0xc800], desc[UR4][R58.64] ;  /* 0x0c8000003aab9fae */ /* 0x000fe2000b981a04 */
[----:B------:R-:W-:Y:S02]  /*cb00*/  @!P1 IMAD R67, R235, 0x160, RZ ;  /* 0x00000160eb439824 */ /* 0x000fe400078e02ff */
[----:B------:R-:W-:Y:S02]  /*cb10*/  @!P1 IMAD.MOV.U32 R60, RZ, RZ, R68 ;  /* 0x000000ffff3c9224 */ /* 0x000fe400078e0044 */
[----:B------:R-:W-:Y:S01]  /*cb20*/  @P1 STS.128 [R171+0xd000], RZ ;  /* 0x00d000ffab001388 */ /* 0x000fe20000000c00 */
[----:B------:R-:W-:Y:S01]  /*cb30*/  @!P1 IMAD.MOV.U32 R61, RZ, RZ, R69 ;  /* 0x000000ffff3d9224 */ /* 0x000fe200078e0045 */
[----:B------:R-:W-:Y:S01]  /*cb40*/  @!P1 IADD3 R57, PT, PT, R67, R57, RZ ;  /* 0x0000003943399210 */ /* 0x000fe20007ffe0ff */
[----:B------:R-:W-:Y:S02]  /*cb50*/  @!P1 IMAD R71, R235, 0x140, RZ ;  /* 0x00000140eb479824 */ /* 0x000fe400078e02ff */
[----:B------:R-:W-:Y:S01]  /*cb60*/  @!PT LDS RZ, [RZ] ;  /* 0x00000000fffff984 */ /* 0x000fe20000000800 */
[----:B------:R-:W-:Y:S01]  /*cb70*/  @!PT LDS RZ, [RZ] ;  /* 0x00000000fffff984 */ /* 0x000fe20000000800 */
[----:B------:R-:W-:Y:S01]  /*cb80*/  @!PT LDS RZ, [RZ] ;  /* 0x00000000fffff984 */ /* 0x000fe20000000800 */
[----:B------:R-:W-:Y:S01]  /*cb90*/  @!P1 LDGSTS.E.BYPASS.LTC128B.128 [R171+0xd000], desc[UR4][R76.64] ;  /* 0x0d0000004cab9fae */ /* 0x000fe2000b981a04 */
[C---:B------:R-:W-:Y:S01]  /*cba0*/  @!P1 LEA.HI.X R67, R234.reuse, R69, R235, 0x8, P0 ;  /* 0x00000045ea439211 */ /* 0x040fe200000f44eb */
[----:B------:R-:W-:Y:S01]  /*cbb0*/  @!P1 IMAD.WIDE.U32 R60, R234, 0x140, R60 ;  /* 0x00000140ea3c9825 */ /* 0x000fe200078e003c */
[----:B------:R-:W-:Y:S02]  /*cbc0*/  LOP3.LUT P0, RZ, R224, 0x2, RZ, 0xc0, !PT ;  /* 0x00000002e0ff7812 */ /* 0x000fe4000780c0ff */
[----:B------:R-:W-:Y:S01]  /*cbd0*/  @P1 STS.128 [R171+0xd800], RZ ;  /* 0x00d800ffab001388 */ /* 0x000fe20000000c00 */
[----:B------:R-:W-:Y:S01]  /*cbe0*/  @!P1 IMAD.IADD R61, R71, 0x1, R61 ;  /* 0x00000001473d9824 */ /* 0x000fe200078e023d */
[----:B------:R-:W-:Y:S03]  /*cbf0*/  SEL R228, R228, 0xffffffe0, !P0 ;  /* 0xffffffe0e4e47807 */ /* 0x000fe60004000000 */
[----:B------:R-:W-:Y:S01]  /*cc00*/  @!PT LDS RZ, [RZ] ;  /* 0x00000000fffff984 */ /* 0x000fe20000000800 */
[----:B------:R-:W-:Y:S01]  /*cc10*/  @!PT LDS RZ, [RZ] ;  /* 0x00000000fffff984 */ /* 0x000fe20000000800 */
[----:B------:R-:W-:Y:S01]  /*cc20*/  @!PT LDS RZ, [RZ] ;  /* 0x00000000fffff984 */ /* 0x000fe20000000800 */
[----:B------:R-:W-:Y:S01]  /*cc30*/  @!P1 LDGSTS.E.BYPASS.LTC128B.128 [R171+0xd800], desc[UR4][R74.64] ;  /* 0x0d8000004aab9fae */ /* 0x000fe2000b981a04 */
[----:B-1----:R-:W-:Y:S01]  /*cc40*/  IMAD.SHL.U32 R50, R224, 0x20, RZ ;  /* 0x00000020e0327824 */ /* 0x002fe200078e00ff */
[----:B------:R-:W-:Y:S01]  /*cc50*/  ISETP.GT.AND P0, PT, R247, R236, PT ;  /* 0x000000ecf700720c */ /* 0x000fe20003f04270 */
[----:B------:R-:W-:Y:S02]  /*cc60*/  IMAD.IADD R169, R227, 0x1, R164 ;  /* 0x00000001e3a97824 */ /* 0x000fe400078e02a4 */
[----:B------:R-:W-:Y:S01]  /*cc70*/  @P1 STS.128 [R171+0xe000], RZ ;  /* 0x00e000ffab001388 */ /* 0x000fe20000000c00 */
[----:B------:R-:W-:Y:S04]  /*cc80*/  LOP3.LUT R226, R50, 0x7c00, RZ, 0xc0, !PT ;  /* 0x00007c0032e27812 */ /* 0x000fe800078ec0ff */
[----:B------:R-:W-:Y:S01]  /*cc90*/  @!PT LDS RZ, [RZ] ;  /* 0x00000000fffff984 */ /* 0x000fe20000000800 */
[----:B------:R-:W-:Y:S01]  /*cca0*/  @!PT LDS RZ, [RZ] ;  /* 0x00000000fffff984 */ /* 0x000fe20000000800 */
[----:B------:R-:W-:Y:S01]  /*ccb0*/  @!PT LDS RZ, [RZ] ;  /* 0x00000000fffff984 */ /* 0x000fe20000000800 */
[----:B------:R1:W-:Y:S01]  /*ccc0*/  @!P1 LDGSTS.E.BYPASS.LTC128B.128 [R171+0xe000], desc[UR4][R72.64] ;  /* 0x0e00000048ab9fae */ /* 0x0003e2000b981a04 */
[----:B------:R-:W-:Y:S02]  /*ccd0*/  IADD3 R164, PT, PT, R169, R228, RZ ;  /* 0x000000e4a9a47210 */ /* 0x000fe40007ffe0ff */
[----:B------:R-:W-:Y:S02]  /*cce0*/  LOP3.LUT R166, R226, 0x200, R230, 0xf8, !PT ;  /* 0x00000200e2a67812 */ /* 0x000fe400078ef8e6 */
[----:B------:R-:W-:Y:S02]  /*ccf0*/  @P1 STS.128 [R171+0xe800], RZ ;  /* 0x00e800ffab001388 */ /* 0x000fe40000000c00 */
[----:B------:R-:W-:Y:S03]  /*cd00*/  LOP3.LUT R166, R166, R229, RZ, 0xfc, !PT ;  /* 0x000000e5a6a67212 */ /* 0x000fe600078efcff */
[----:B------:R-:W-:Y:S01]  /*cd10*/  @!PT LDS RZ, [RZ] ;  /* 0x00000000fffff984 */ /* 0x000fe20000000800 */
[----:B------:R-:W-:Y:S01]  /*cd20*/  @!PT LDS RZ, [RZ] ;  /* 0x00000000fffff984 */ /* 0x000fe20000000800 */
[----:B------:R-:W-:Y:S01]  /*cd30*/  @!PT LDS RZ, [RZ] ;  /* 0x00000000fffff984 */ /* 0x000fe20000000800 */
[----:B------:R-:W-:Y:S01]  /*cd40*/  @!P1 LDGSTS.E.BYPASS.LTC128B.128 [R171+0xe800], desc[UR4][R66.64] ;  /* 0x0e80000042ab9fae */ /* 0x000fe2000b981a04 */
[----:B------:R-:W-:Y:S04]  /*cd50*/  LEA R165, R166, R227, 0x1 ;  /* 0x000000e3a6a57211 */ /* 0x000fe800078e08ff */
[----:B------:R-:W-:Y:S01]  /*cd60*/  @P1 STS.128 [R171+0xf000], RZ ;  /* 0x00f000ffab001388 */ /* 0x000fe20000000c00 */
[----:B------:R-:W-:Y:S04]  /*cd70*/  IMAD.MOV.U32 R166, RZ, RZ, 0x40 ;  /* 0x00000040ffa67424 */ /* 0x000fe800078e00ff */
[----:B------:R-:W-:Y:S01]  /*cd80*/  @!PT LDS RZ, [RZ] ;  /* 0x00000000fffff984 */ /* 0x000fe20000000800 */
[----:B------:R-:W-:Y:S01]  /*cd90*/  @!PT LDS RZ, [RZ] ;  /* 0x00000000fffff984 */ /* 0x000fe20000000800 */
[----:B------:R-:W-:Y:S01]  /*cda0*/  @!PT LDS RZ, [RZ] ;  /* 0x00000000fffff984 */ /* 0x000fe20000000800 */
[----:B------:R-:W-:Y:S01]  /*cdb0*/  @!P1 LDGSTS.E.BYPASS.LTC128B.128 [R171+0xf000], desc[UR4][R64.64] ;  /* 0x0f00000040ab9fae */ /* 0x000fe2000b981a04 */
[----:B------:R-:W-:Y:S04]  /*cdc0*/  SEL R166, R166, 0xffffffc0, !P2 ;  /* 0xffffffc0a6a67807 */ /* 0x000fe80005000000 */
        /* <DEDUP_REMOVED lines=26> */
[----:B------:R-:W3:Y:S05]  /*cf70*/  LDSM.16.M88.4 R176, [R169+0x2000] ;  /* 0x00200000a9b0783b */ /* 0x000eea0000000200 */
[----:B------:R-:W4:Y:S05]  /*cf80*/  LDSM.16.M88.4 R180, [R169+0x2800] ;  /* 0x00280000a9b4783b */ /* 0x000f2a0000000200 */
[----:B------:R-:W5:Y:S05]  /*cf90*/  LDSM.16.M88.4 R184, [R169+0x3000] ;  /* 0x00300000a9b8783b */ /* 0x000f6a0000000200 */
[----:B------:R-:W0:Y:S05]  /*cfa0*/  LDGDEPBAR ;  /* 0x00000000000079af */ /* 0x000e2a0000000000 */
[----:B------:R-:W2:Y:S05]  /*cfb0*/  LDSM.16.M88.4 R188, [R169+0x3800] ;  /* 0x00380000a9bc783b */ /* 0x000eaa0000000200 */
[----:B------:R-:W2:Y:S05]  /*cfc0*/  LDSM.16.M88.4 R192, [R169+0x4000] ;  /* 0x00400000a9c0783b */ /* 0x000eaa0000000200 */
[----:B------:R-:W2:Y:S05]  /*cfd0*/  LDSM.16.M88.4 R196, [R169+0x4800] ;  /* 0x00480000a9c4783b */ /* 0x000eaa0000000200 */
[----:B------:R-:W2:Y:S05]  /*cfe0*/  LDSM.16.M88.4 R200, [R169+0x5000] ;  /* 0x00500000a9c8783b */ /* 0x000eaa0000000200 */
[----:B-1----:R-:W-:Y:S01]  /*cff0*/  LDSM.16.M88.4 R72, [R169+0x6000] ;  /* 0x00600000a948783b */ /* 0x002fe20000000200 */
[C---:B---3--:R-:W-:Y:S04]  /*d000*/  HMMA.16816.F32.BF16 R4, R172.reuse, R176, RZ ;  /* 0x000000b0ac04723c */ /* 0x048fe800000418ff */
[----:B------:R-:W-:Y:S04]  /*d010*/  LDSM.16.M88.4 R80, [R169+0x6800] ;  /* 0x00680000a950783b */ /* 0x000fe80000000200 */
[C---:B------:R-:W-:Y:S01]  /*d020*/  HMMA.16816.F32.BF16 R8, R172.reuse, R178, RZ ;  /* 0x000000b2ac08723c */ /* 0x040fe200000418ff */
[----:B------:R-:W1:Y:S05]  /*d030*/  LDSM.16.M88.4 R176, [R169+0x5800] ;  /* 0x00580000a9b0783b */ /* 0x000e6a0000000200 */
[----:B------:R-:W3:Y:S02]  /*d040*/  LDSM.16.M88.4 R88, [R169+0x7000] ;  /* 0x00700000a958783b */ /* 0x000ee40000000200 */
[C---:B----4-:R-:W-:Y:S01]  /*d050*/  HMMA.16816.F32.BF16 R12, R172.reuse, R180, RZ ;  /* 0x000000b4ac0c723c */ /* 0x050fe200000418ff */
[C---:B------:R-:W-:Y:S01]  /*d060*/  IMAD.IADD R180, R165.reuse, 0x1, R228 ;  /* 0x00000001a5b47824 */ /* 0x040fe200078e02e4 */
[----:B------:R-:W-:Y:S01]  /*d070*/  IADD3 R165, PT, PT, R165, R166, RZ ;  /* 0x000000a6a5a57210 */ /* 0x000fe20007ffe0ff */
[----:B------:R-:W4:Y:S05]  /*d080*/  LDSM.16.M88.4 R96, [R169+0x7800] ;  /* 0x00780000a960783b */ /* 0x000f2a0000000200 */
[C---:B------:R-:W-:Y:S01]  /*d090*/  HMMA.16816.F32.BF16 R16, R172.reuse, R182, RZ ;  /* 0x000000b6ac10723c */ /* 0x040fe200000418ff */
[----:B------:R-:W4:Y:S05]  /*d0a0*/  LDSM.16.M88.4 R104, [R169+0x8000] ;  /* 0x00800000a968783b */ /* 0x000f2a0000000200 */
[----:B------:R-:W4:Y:S02]  /*d0b0*/  LDSM.16.M88.4 R112, [R169+0x8800] ;  /* 0x00880000a970783b */ /* 0x000f240000000200 */
[C---:B-----5:R-:W-:Y:S03]  /*d0c0*/  HMMA.16816.F32.BF16 R20, R172.reuse, R184, RZ ;  /* 0x000000b8ac14723c */ /* 0x060fe600000418ff */
[----:B------:R-:W5:Y:S05]  /*d0d0*/  LDSM.16.M88.4 R120, [R169+0x9000] ;  /* 0x00900000a978783b */ /* 0x000f6a0000000200 */
[C---:B------:R-:W-:Y:S01]  /*d0e0*/  HMMA.16816.F32.BF16 R24, R172.reuse, R186, RZ ;  /* 0x000000baac18723c */ /* 0x040fe200000418ff */
[----:B------:R1:W5:Y:S05]  /*d0f0*/  LDSM.16.M88.4 R128, [R169+0x9800] ;  /* 0x00980000a980783b */ /* 0x00036a0000000200 */
[----:B------:R-:W-:Y:S02]  /*d100*/  LDSM.16.M88.4 R180, [R180] ;  /* 0x00000000b4b4783b */ /* 0x000fe40000000200 */
[C---:B--2---:R-:W-:Y:S03]  /*d110*/  HMMA.16816.F32.BF16 R28, R172.reuse, R188, RZ ;  /* 0x000000bcac1c723c */ /* 0x044fe600000418ff */
[----:B------:R-:W-:Y:S05]  /*d120*/  LDSM.16.M88.4 R184, [R164+0x2800] ;  /* 0x00280000a4b8783b */ /* 0x000fea0000000200 */
[C---:B------:R-:W-:Y:S01]  /*d130*/  HMMA.16816.F32.BF16 R32, R172.reuse, R190, RZ ;  /* 0x000000beac20723c */ /* 0x040fe200000418ff */
[----:B------:R-:W-:Y:S05]  /*d140*/  LDSM.16.M88.4 R188, [R164+0x3000] ;  /* 0x00300000a4bc783b */ /* 0x000fea0000000200 */
[----:B------:R-:W-:Y:S02]  /*d150*/  LDSM.16.M88.4 R204, [R164+0x5800] ;  /* 0x00580000a4cc783b */ /* 0x000fe40000000200 */
[C---:B------:R-:W-:Y:S01]  /*d160*/  HMMA.16816.F32.BF16 R36, R172.reuse, R192, RZ ;  /* 0x000000c0ac24723c */ /* 0x040fe200000418ff */
[----:B-1----:R-:W-:Y:S02]  /*d170*/  IMAD.IADD R169, R169, 0x1, R166 ;  /* 0x00000001a9a97824 */ /* 0x002fe400078e02a6 */
        /* <DEDUP_REMOVED lines=9> */
[C---:B------:R-:W-:Y:S01]  /*d210*/  HMMA.16816.F32.BF16 R56, R172.reuse, R202, RZ ;  /* 0x000000caac38723c */ /* 0x040fe200000418ff */
[----:B------:R-:W-:Y:S07]  /*d220*/  LDSM.16.M88.4 R200, [R164+0x5000] ;  /* 0x00500000a4c8783b */ /* 0x000fee0000000200 */
[C---:B------:R-:W-:Y:S08]  /*d230*/  HMMA.16816.F32.BF16 R60, R172.reuse, R176, RZ ;  /* 0x000000b0ac3c723c */ /* 0x040ff000000418ff */
[C---:B------:R-:W-:Y:S01]  /*d240*/  HMMA.16816.F32.BF16 R64, R172.reuse, R178, RZ ;  /* 0x000000b2ac40723c */ /* 0x040fe200000418ff */
[----:B------:R-:W1:Y:S07]  /*d250*/  LDSM.16.M88.4 R176, [R164+0x2000] ;  /* 0x00200000a4b0783b */ /* 0x000e6e0000000200 */
[C---:B------:R-:W-:Y:S08]  /*d260*/  HMMA.16816.F32.BF16 R68, R172.reuse, R72, RZ ;  /* 0x00000048ac44723c */ /* 0x040ff000000418ff */
[C---:B------:R-:W-:Y:S08]  /*d270*/  HMMA.16816.F32.BF16 R72, R172.reuse, R74, RZ ;  /* 0x0000004aac48723c */ /* 0x040ff000000418ff */
[C---:B------:R-:W-:Y:S08]  /*d280*/  HMMA.16816.F32.BF16 R76, R172.reuse, R80, RZ ;  /* 0x00000050ac4c723c */ /* 0x040ff000000418ff */
[C---:B------:R-:W-:Y:S08]  /*d290*/  HMMA.16816.F32.BF16 R80, R172.reuse, R82, RZ ;  /* 0x00000052ac50723c */ /* 0x040ff000000418ff */
        /* <DEDUP_REMOVED lines=8> */
[C---:B-----5:R-:W-:Y:S08]  /*d320*/  HMMA.16816.F32.BF16 R116, R172.reuse, R120, RZ ;  /* 0x00000078ac74723c */ /* 0x060ff000000418ff */
[C---:B------:R-:W-:Y:S08]  /*d330*/  HMMA.16816.F32.BF16 R120, R172.reuse, R122, RZ ;  /* 0x0000007aac78723c */ /* 0x040ff000000418ff */
[C---:B------:R-:W-:Y:S08]  /*d340*/  HMMA.16816.F32.BF16 R124, R172.reuse, R128, RZ ;  /* 0x00000080ac7c723c */ /* 0x040ff000000418ff */
[----:B------:R-:W-:Y:S01]  /*d350*/  HMMA.16816.F32.BF16 R128, R172, R130, RZ ;  /* 0x00000082ac80723c */ /* 0x000fe200000418ff */
[----:B------:R-:W2:Y:S07]  /*d360*/  LDSM.16.M88.4 R172, [R164+0x4800] ;  /* 0x00480000a4ac783b */ /* 0x000eae0000000200 */
        /* <DEDUP_REMOVED lines=29> */
[----:B------:R1:W4:Y:S07]  /*d540*/  LDSM.16.M88.4 R176, [R164+0x8800] ;  /* 0x00880000a4b0783b */ /* 0x00032e0000000200 */
[C---:B------:R-:W-:Y:S08]  /*d550*/  HMMA.16816.F32.BF16 R84, R180.reuse, R212, R84 ;  /* 0x000000d4b454723c */ /* 0x040ff00000041854 */
[C---:B------:R-:W-:Y:S01]  /*d560*/  HMMA.16816.F32.BF16 R88, R180.reuse, R214, R88 ;  /* 0x000000d6b458723c */ /* 0x040fe20000041858 */
[----:B------:R-:W-:Y:S07]  /*d570*/  LDSM.16.M88.4 R212, [R169+0x4800] ;  /* 0x00480000a9d4783b */ /* 0x000fee0000000200 */
[C---:B---3--:R-:W-:Y:S03]  /*d580*/  HMMA.16816.F32.BF16 R92, R180.reuse, R184, R92 ;  /* 0x000000b8b45c723c */ /* 0x048fe6000004185c */
[C---:B-1----:R-:W-:Y:S05]  /*d590*/  IMAD.IADD R164, R228.reuse, 0x1, R169 ;  /* 0x00000001e4a47824 */ /* 0x042fea00078e02a9 */
[C---:B------:R-:W-:Y:S01]  /*d5a0*/  HMMA.16816.F32.BF16 R96, R180.reuse, R186, R96 ;  /* 0x000000bab460723c */ /* 0x040fe20000041860 */
[----:B------:R-:W1:Y:S05]  /*d5b0*/  LDSM.16.M88.4 R184, [R169+0x3800] ;  /* 0x00380000a9b8783b */ /* 0x000e6a0000000200 */
[----:B------:R-:W-:Y:S02]  /*d5c0*/  LDSM.16.M88.4 R220, [R164+0x2000] ;  /* 0x00200000a4dc783b */ /* 0x000fe40000000200 */
[C---:B--2---:R-:W-:Y:S08]  /*d5d0*/  HMMA.16816.F32.BF16 R100, R180.reuse, R172, R100 ;  /* 0x000000acb464723c */ /* 0x044ff00000041864 */
[C---:B------:R-:W-:Y:S01]  /*d5e0*/  HMMA.16816.F32.BF16 R104, R180.reuse, R174, R104 ;  /* 0x000000aeb468723c */ /* 0x040fe20000041868 */
[----:B------:R-:W2:Y:S07]  /*d5f0*/  LDSM.16.M88.4 R172, [R169+0x4000] ;  /* 0x00400000a9ac783b */ /* 0x000eae0000000200 */
[C---:B----4-:R-:W-:Y:S08]  /*d600*/  HMMA.16816.F32.BF16 R108, R180.reuse, R176, R108 ;  /* 0x000000b0b46c723c */ /* 0x050ff0000004186c */
[C---:B------:R-:W-:Y:S01]  /*d610*/  HMMA.16816.F32.BF16 R112, R180.reuse, R178, R112 ;  /* 0x000000b2b470723c */ /* 0x040fe20000041870 */
[----:B------:R-:W3:Y:S07]  /*d620*/  LDSM.16.M88.4 R176, [R169+0x5800] ;  /* 0x00580000a9b0783b */ /* 0x000eee0000000200 */
[C---:B------:R-:W-:Y:S08]  /*d630*/  HMMA.16816.F32.BF16 R116, R180.reuse, R188, R116 ;  /* 0x000000bcb474723c */ /* 0x040ff00000041874 */
[C---:B------:R-:W-:Y:S01]  /*d640*/  HMMA.16816.F32.BF16 R120, R180.reuse, R190, R120 ;  /* 0x000000beb478723c */ /* 0x040fe20000041878 */
[----:B------:R-:W-:Y:S07]  /*d650*/  LDSM.16.M88.4 R188, [R169+0x6800] ;  /* 0x00680000a9bc783b */ /* 0x000fee0000000200 */
[C---:B------:R-:W-:Y:S08]  /*d660*/  HMMA.16816.F32.BF16 R124, R180.reuse, R192, R124 ;  /* 0x000000c0b47c723c */ /* 0x040ff0000004187c */
[----:B------:R-:W-:Y:S01]  /*d670*/  HMMA.16816.F32.BF16 R128, R180, R194, R128 ;  /* 0x000000c2b480723c */ /* 0x000fe20000041880 */
[----:B------:R-:W4:Y:S05]  /*d680*/  LDSM.16.M88.4 R180, [R169+0x6000] ;  /* 0x00600000a9b4783b */ /* 0x000f2a0000000200 */
[----:B------:R-:W5:Y:S02]  /*d690*/  LDSM.16.M88.4 R192, [R169+0x7000] ;  /* 0x00700000a9c0783b */ /* 0x000f640000000200 */
        /* <DEDUP_REMOVED lines=14> */
[----:B------:R-:W1:Y:S07]  /*d780*/  LDSM.16.M88.4 R172, [R169+0x8000] ;  /* 0x00800000a9ac783b */ /* 0x000e6e0000000200 */
[C---:B------:R-:W-:Y:S03]  /*d790*/  HMMA.16816.F32.BF16 R44, R196.reuse, R212, R44 ;  /* 0x000000d4c42c723c */ /* 0x040fe6000004182c */
[----:B------:R-:W-:Y:S05]  /*d7a0*/  IADD3 R212, PT, PT, R228, R165, RZ ;  /* 0x000000a5e4d47210 */ /* 0x000fea0007ffe0ff */
[C---:B------:R-:W-:Y:S01]  /*d7b0*/  HMMA.16816.F32.BF16 R48, R196.reuse, R214, R48 ;  /* 0x000000d6c430723c */ /* 0x040fe20000041830 */
[----:B------:R-:W2:Y:S07]  /*d7c0*/  LDSM.16.M88.4 R212, [R212] ;  /* 0x00000000d4d4783b */ /* 0x000eae0000000200 */
        /* <DEDUP_REMOVED lines=26> */
[----:B------:R-:W-:Y:S07]  /*d970*/  LDSM.16.M88.4 R204, [R164+0x7800] ;  /* 0x00780000a4cc783b */ /* 0x000fee0000000200 */
[C---:B------:R-:W-:Y:S08]  /*d980*/  HMMA.16816.F32.BF16 R124, R196.reuse, R208, R124 ;  /* 0x000000d0c47c723c */ /* 0x040ff0000004187c */
[----:B------:R-:W-:Y:S01]  /*d990*/  HMMA.16816.F32.BF16 R128, R196, R210, R128 ;  /* 0x000000d2c480723c */ /* 0x000fe20000041880 */
[----:B------:R-:W5:Y:S05]  /*d9a0*/  LDSM.16.M88.4 R196, [R164+0x6000] ;  /* 0x00600000a4c4783b */ /* 0x000f6a0000000200 */
[----:B------:R-:W-:Y:S02]  /*d9b0*/  LDSM.16.M88.4 R208, [R164+0x8000] ;  /* 0x00800000a4d0783b */ /* 0x000fe40000000200 */
[C---:B--2---:R-:W-:Y:S08]  /*d9c0*/  HMMA.16816.F32.BF16 R4, R212.reuse, R220, R4 ;  /* 0x000000dcd404723c */ /* 0x044ff00000041804 */
        /* <DEDUP_REMOVED lines=8> */
[C---:B----4-:R-:W-:Y:S08]  /*da50*/  HMMA.16816.F32.BF16 R28, R212.reuse, R180, R28 ;  /* 0x000000b4d41c723c */ /* 0x050ff0000004181c */
[C---:B------:R-:W-:Y:S01]  /*da60*/  HMMA.16816.F32.BF16 R32, R212.reuse, R182, R32 ;  /* 0x000000b6d420723c */ /* 0x040fe20000041820 */
[----:B------:R-:W3:Y:S01]  /*da70*/  LDSM.16.M88.4 R180, [R164+0x9800] ;  /* 0x00980000a4b4783b */ /* 0x000ee20000000200 */
[----:B------:R-:W-:Y:S04]  /*da80*/  DEPBAR.LE SB0, 0x0 ;  /* 0x000080000000791a */ /* 0x000fe80000000000 */
[----:B------:R-:W-:Y:S02]  /*da90*/  BAR.SYNC.DEFER_BLOCKING 0x0 ;  /* 0x0000000000007b1d */ /* 0x000fe40000010000 */
[C---:B-1----:R-:W-:Y:S08]  /*daa0*/  HMMA.16816.F32.BF16 R36, R212.reuse, R172, R36 ;  /* 0x000000acd424723c */ /* 0x042ff00000041824 */
        /* <DEDUP_REMOVED lines=47> */
[----:B------:R-:W1:Y:S01]  /*dda0*/  I2F.RP R164, R172 ;  /* 0x000000ac00a47306 */ /* 0x000e620000209400 */
[-C--:B------:R-:W-:Y:S02]  /*ddb0*/  LOP3.LUT R174, R174, R177.reuse, RZ, 0x3c, !PT ;  /* 0x000000b1aeae7212 */ /* 0x080fe400078e3cff */
[----:B------:R-:W-:Y:S07]  /*ddc0*/  IMAD.MOV R170, RZ, RZ, -R170 ;  /* 0x000000ffffaa7224 */ /* 0x000fee00078e0aaa */
[----:B-1----:R-:W1:Y:S02]  /*ddd0*/  MUFU.RCP R164, R164 ;  /* 0x000000a400a47308 */ /* 0x002e640000001000 */
[----:B-1----:R-:W-:Y:S01]  /*dde0*/  VIADD R178, R164, 0xffffffe ;  /* 0x0ffffffea4b27836 */ /* 0x002fe20000000000 */
[----:B------:R-:W-:Y:S02]  /*ddf0*/  IABS R164, R166 ;  /* 0x000000a600a47213 */ /* 0x000fe40000000000 */
[----:B------:R-:W-:Y:S05]  /*de00*/  LOP3.LUT R166, R166, R177, RZ, 0x3c, !PT ;  /* 0x000000b1a6a67212 */ /* 0x000fea00078e3cff */
[----:B------:R-:W1:Y:S02]  /*de10*/  F2I.FTZ.U32.TRUNC.NTZ R179, R178 ;  /* 0x000000b200b37305 */ /* 0x000e64000021f000 */
[--C-:B-1----:R-:W-:Y:S01]  /*de20*/  IMAD.MOV R175, RZ, RZ, -R179.reuse ;  /* 0x000000ffffaf7224 */ /* 0x102fe200078e0ab3 */
[----:B------:R-:W-:Y:S03]  /*de30*/  MOV R178, RZ ;  /* 0x000000ff00b27202 */ /* 0x000fe60000000f00 */
        /* <DEDUP_REMOVED lines=46> */
.L_x_5049:
[----:B------:R-:W-:Y:S05]  /*e120*/  BSYNC.RECONVERGENT B0 ;  /* 0x0000000000007941 */ /* 0x000fea0003800200 */
.L_x_5048:
[----:B------:R-:W-:Y:S01]  /*e130*/  @!P3 MOV R239, R237 ;  /* 0x000000ed00efb202 */ /* 0x000fe20000000f00 */
        /* <DEDUP_REMOVED lines=61> */
[-C--:B--2---:R-:W-:Y:S01]  /*e510*/  @!P1 MOV R174, R172.reuse ;  /* 0x000000ac00ae9202 */ /* 0x084fe20000000f00 */
        /* <DEDUP_REMOVED lines=13> */
[----:B------:R-:W-:Y:S02]  /*e5f0*/  @!P1 IMAD.IADD R175, R169, 0x1, R175 ;  /* 0x00000001a9af9824 */ /* 0x000fe400078e02af */
[----:B------:R-:W-:Y:S01]  /*e600*/  @!PT LDS RZ, [RZ] ;  /* 0x00000000fffff984 */ /* 0x000fe20000000800 */
[----:B------:R-:W-:Y:S01]  /*e610*/  @!PT LDS RZ, [RZ] ;  /* 0x00000000fffff984 */ /* 0x000fe20000000800 */
[----:B------:R-:W-:Y:S01]  /*e620*/  @!PT LDS RZ, [RZ] ;  /* 0x00000000fffff984 */ /* 0x000fe20000000800 */
[----:B------:R1:W-:Y:S01]  /*e630*/  @!P1 LDGSTS.E.BYPASS.LTC128B.128 [R171+0x5000], desc[UR4][R178.64] ;  /* 0x05000000b2ab9fae */ /* 0x0003e2000b981a04 */
[C-C-:B------:R-:W-:Y:S03]  /*e640*/  @!P1 IMAD.WIDE.U32 R184, R232.reuse, 0x160, R172.reuse ;  /* 0x00000160e8b89825 */ /* 0x140fe600078e00ac */
[----:B------:R1:W-:Y:S01]  /*e650*/  @P1 STS.128 [R171+0x5800], RZ ;  /* 0x005800ffab001388 */ /* 0x0003e20000000c00 */
[C---:B------:R-:W-:Y:S01]  /*e660*/  @!P1 IMAD.WIDE.U32 R192, R232.reuse, 0x180, R172 ;  /* 0x00000180e8c09825 */ /* 0x040fe200078e00ac */
[C---:B------:R-:W-:Y:S02]  /*e670*/  @!P1 LEA R172, P0, R232.reuse, R172, 0x8 ;  /* 0x000000ace8ac9211 */ /* 0x040fe400078040ff */
[----:B------:R-:W-:Y:S01]  /*e680*/  @!PT LDS RZ, [RZ] ;  /* 0x00000000fffff984 */ /* 0x000fe20000000800 */
[----:B------:R-:W-:Y:S01]  /*e690*/  @!PT LDS RZ, [RZ] ;  /* 0x00000000fffff984 */ /* 0x000fe20000000800 */
[----:B------:R-:W-:Y:S01]  /*e6a0*/  @!PT LDS RZ, [RZ] ;  /* 0x00000000fffff984 */ /* 0x000fe20000000800 */
[----:B------:R1:W-:Y:S01]  /*e6b0*/  @!P1 LDGSTS.E.BYPASS.LTC128B.128 [R171+0x5800], desc[UR4][R176.64] ;  /* 0x05800000b0ab9fae */ /* 0x0003e2000b981a04 */
[C---:B------:R-:W-:Y:S01]  /*e6c0*/  @!P1 IMAD R169, R233.reuse, 0x160, RZ ;  /* 0x00000160e9a99824 */ /* 0x040fe200078e02ff */
[----:B------:R-:W-:Y:S01]  /*e6d0*/  @!P1 LEA.HI.X R173, R232, R173, R233, 0x8, P0 ;  /* 0x000000ade8ad9211 */ /* 0x000fe200000f44e9 */
[----:B------:R-:W-:Y:S01]  /*e6e0*/  @!P1 IMAD R166, R233, 0x180, RZ ;  /* 0x00000180e9a69824 */ /* 0x000fe200078e02ff */
[----:B------:R1:W-:Y:S02]  /*e6f0*/  @P1 STS.128 [R171+0x6000], RZ ;  /* 0x006000ffab001388 */ /* 0x0003e40000000c00 */
[----:B------:R-:W-:Y:S02]  /*e700*/  @!P1 IADD3 R185, PT, PT, R169, R185, RZ ;  /* 0x000000b9a9b99210 */ /* 0x000fe40007ffe0ff */
        /* <DEDUP_REMOVED lines=41> */
.L_x_5047:
[----:B------:R-:W-:Y:S05]  /*e9a0*/  BSYNC.RECONVERGENT B1 ;  /* 0x0000000000017941 */ /* 0x000fea0003800200 */
.L_x_5046:
[C---:B------:R-:W-:Y:S01]  /*e9b0*/  IADD3 R166, PT, PT, R245.reuse, -0x1, RZ ;  /* 0xfffffffff5a67810 */ /* 0x040fe20007ffe0ff */
[----:B------:R-:W2:Y:S01]  /*e9c0*/  LDL.LU R202, [R1+0x8] ;  /* 0x0000080001ca7983 */ /* 0x000ea20000300800 */
[----:B------:R-:W-:Y:S02]  /*e9d0*/  IABS R169, R245 ;  /* 0x000000f500a97213 */ /* 0x000fe40000000000 */
[C---:B-1----:R-:W-:Y:S02]  /*e9e0*/  IADD3 R164, PT, PT, R245.reuse, -0x9, RZ ;  /* 0xfffffff7f5a47810 */ /* 0x042fe40007ffe0ff */
        /* <DEDUP_REMOVED lines=23> */
[C---:B------:R-:W-:Y:S01]  /*eb60*/  IADD3 R164, PT, PT, R245.reuse, -0x20, RZ ;  /* 0xffffffe0f5a47810 */ /* 0x040fe20007ffe0ff */
[C---:B------:R-:W-:Y:S01]  /*eb70*/  FFMA.FTZ R13, -R0.reuse, R166, R13 ;  /* 0x000000a6000d7223 */ /* 0x040fe2000001010d */
[----:B------:R-:W-:Y:S01]  /*eb80*/  IABS R170, R170 ;  /* 0x000000aa00aa7213 */ /* 0x000fe20000000000 */
[C---:B------:R-:W-:Y:S01]  /*eb90*/  FFMA.FTZ R8, -R0.reuse, R169, R8 ;  /* 0x000000a900087223 */ /* 0x040fe20000010108 */
[C---:B------:R-:W-:Y:S01]  /*eba0*/  FFMA.FTZ R19, -R0.reuse, R166, R19 ;  /* 0x000000a600137223 */ /* 0x040fe20000010113 */
[----:B------:R-:W-:Y:S02]  /*ebb0*/  IABS R165, R165 ;  /* 0x000000a500a57213 */ /* 0x000fe40000000000 */
[----:B------:R-:W-:Y:S02]  /*ebc0*/  I2FP.F32.S32 R166, R170 ;  /* 0x000000aa00a67245 */ /* 0x000fe40000201400 */
[----:B------:R-:W-:Y:S02]  /*ebd0*/  IABS R169, R164 ;  /* 0x000000a400a97213 */ /* 0x000fe40000000000 */
[C---:B------:R-:W-:Y:S01]  /*ebe0*/  IADD3 R164, PT, PT, R245.reuse, -0x29, RZ ;  /* 0xffffffd7f5a47810 */ /* 0x040fe20007ffe0ff */
[CC--:B------:R-:W-:Y:S01]  /*ebf0*/  FFMA.FTZ R17, -R0.reuse, R166.reuse, R17 ;  /* 0x000000a600117223 */ /* 0x0c0fe20000010111 */
[----:B------:R-:W-:Y:S01]  /*ec00*/  I2FP.F32.S32 R165, R165 ;  /* 0x000000a500a57245 */ /* 0x000fe20000201400 */
[C---:B------:R-:W-:Y:S01]  /*ec10*/  FFMA.FTZ R23, -R0.reuse, R166, R23 ;  /* 0x000000a600177223 */ /* 0x040fe20000010117 */
[----:B------:R-:W-:Y:S02]  /*ec20*/  I2FP.F32.S32 R169, R169 ;  /* 0x000000a900a97245 */ /* 0x000fe40000201400 */
[----:B------:R-:W-:Y:S01]  /*ec30*/  IABS R164, R164 ;  /* 0x000000a400a47213 */ /* 0x000fe20000000000 */
[CC--:B------:R-:W-:Y:S01]  /*ec40*/  FFMA.FTZ R10, -R0.reuse, R165.reuse, R10 ;  /* 0x000000a5000a7223 */ /* 0x0c0fe2000001010a */
[C---:B------:R-:W-:Y:S01]  /*ec50*/  IADD3 R166, PT, PT, R245.reuse, -0x30, RZ ;  /* 0xffffffd0f5a67810 */ /* 0x040fe20007ffe0ff */
[C---:B------:R-:W-:Y:S01]  /*ec60*/  FFMA.FTZ R4, -R0.reuse, R165, R4 ;  /* 0x000000a500047223 */ /* 0x040fe20000010104 */
        /* <DEDUP_REMOVED lines=10> */
[----:B------:R-:W-:Y:S02]  /*ed10*/  IABS R165, R165 ;  /* 0x000000a500a57213 */ /* 0x000fe40000000000 */
[----:B------:R-:W-:Y:S02]  /*ed20*/  I2FP.F32.S32 R164, R170 ;  /* 0x000000aa00a47245 */ /* 0x000fe40000201400 */
[----:B------:R-:W-:Y:S02]  /*ed30*/  IABS R166, R166 ;  /* 0x000000a600a67213 */ /* 0x000fe40000000000 */
[----:B------:R-:W-:Y:S01]  /*ed40*/  I2FP.F32.S32 R165, R165 ;  /* 0x000000a500a57245 */ /* 0x000fe20000201400 */
[CC--:B------:R-:W-:Y:S01]  /*ed50*/  FFMA.FTZ R25, -R0.reuse, R164.reuse, R25 ;  /* 0x000000a400197223 */ /* 0x0c0fe20000010119 */
[C---:B------:R-:W-:Y:S01]  /*ed60*/  IADD3 R170, PT, PT, R245.reuse, -0x41, RZ ;  /* 0xffffffbff5aa7810 */ /* 0x040fe20007ffe0ff */
[C---:B------:R-:W-:Y:S01]  /*ed70*/  FFMA.FTZ R31, -R0.reuse, R164, R31 ;  /* 0x000000a4001f7223 */ /* 0x040fe2000001011f */
[----:B------:R-:W-:Y:S01]  /*ed80*/  I2FP.F32.S32 R169, R169 ;  /* 0x000000a900a97245 */ /* 0x000fe20000201400 */
[CC--:B------:R-:W-:Y:S01]  /*ed90*/  FFMA.FTZ R12, -R0.reuse, R165.reuse, R12 ;  /* 0x000000a5000c7223 */ /* 0x0c0fe2000001010c */
[----:B------:R-:W-:Y:S01]  /*eda0*/  I2FP.F32.S32 R166, R166 ;  /* 0x000000a600a67245 */ /* 0x000fe20000201400 */
[C---:B------:R-:W-:Y:S01]  /*edb0*/  FFMA.FTZ R18, -R0.reuse, R165, R18 ;  /* 0x000000a500127223 */ /* 0x040fe20000010112 */
[----:B------:R-:W-:Y:S01]  /*edc0*/  IABS R170, R170 ;  /* 0x000000aa00aa7213 */ /* 0x000fe20000000000 */
[CC--:B------:R-:W-:Y:S01]  /*edd0*/  FFMA.FTZ R24, -R0.reuse, R169.reuse, R24 ;  /* 0x000000a900187223 */ /* 0x0c0fe20000010118 */
[C---:B------:R-:W-:Y:S01]  /*ede0*/  IADD3 R164, PT, PT, R245.reuse, -0x40, RZ ;  /* 0xffffffc0f5a47810 */ /* 0x040fe20007ffe0ff */
[CC--:B------:R-:W-:Y:S01]  /*edf0*/  FFMA.FTZ R29, -R0.reuse, R166.reuse, R29 ;  /* 0x000000a6001d7223 */ /* 0x0c0fe2000001011d */
[C---:B------:R-:W-:Y:S01]  /*ee00*/  IADD3 R165, PT, PT, R245.reuse, -0x28, RZ ;  /* 0xffffffd8f5a57810 */ /* 0x040fe20007ffe0ff */
[C---:B------:R-:W-:Y:S01]  /*ee10*/  FFMA.FTZ R35, -R0.reuse, R166, R35 ;  /* 0x000000a600237223 */ /* 0x040fe20000010123 */
[C---:B------:R-:W-:Y:S01]  /*ee20*/  FFMA.FTZ R30, -R0.reuse, R169, R30 ;  /* 0x000000a9001e7223 */ /* 0x040fe2000001011e */
[----:B------:R-:W-:Y:S02]  /*ee30*/  I2FP.F32.S32 R166, R170 ;  /* 0x000000aa00a67245 */ /* 0x000fe40000201400 */
[----:B------:R-:W-:Y:S02]  /*ee40*/  IABS R169, R164 ;  /* 0x000000a400a97213 */ /* 0x000fe40000000000 */
[C---:B------:R-:W-:Y:S01]  /*ee50*/  IADD3 R164, PT, PT, R245.reuse, -0x49, RZ ;  /* 0xffffffb7f5a47810 */ /* 0x040fe20007ffe0ff */
[CC--:B------:R-:W-:Y:S01]  /*ee60*/  FFMA.FTZ R33, -R0.reuse, R166.reuse, R33 ;  /* 0x000000a600217223 */ /* 0x0c0fe20000010121 */
[----:B------:R-:W-:Y:S01]  /*ee70*/  IABS R165, R165 ;  /* 0x000000a500a57213 */ /* 0x000fe20000000000 */
[C---:B------:R-:W-:Y:S01]  /*ee80*/  FFMA.FTZ R39, -R0.reuse, R166, R39 ;  /* 0x000000a600277223 */ /* 0x040fe20000010127 */
[----:B------:R-:W-:Y:S02]  /*ee90*/  I2FP.F32.S32 R169, R169 ;  /* 0x000000a900a97245 */ /* 0x000fe40000201400 */
[----:B------:R-:W-:Y:S02]  /*eea0*/  IABS R164, R164 ;  /* 0x000000a400a47213 */ /* 0x000fe40000000000 */
[----:B------:R-:W-:Y:S01]  /*eeb0*/  I2FP.F32.S32 R165, R165 ;  /* 0x000000a500a57245 */ /* 0x000fe20000201400 */
[CC--:B------:R-:W-:Y:S01]  /*eec0*/  FFMA.FTZ R32, -R0.reuse, R169.reuse, R32 ;  /* 0x000000a900207223 */ /* 0x0c0fe20000010120 */
[C---:B------:R-:W-:Y:S01]  /*eed0*/  IADD3 R166, PT, PT, R245.reuse, -0x50, RZ ;  /* 0xffffffb0f5a67810 */ /* 0x040fe20007ffe0ff */
[C---:B------:R-:W-:Y:S01]  /*eee0*/  FFMA.FTZ R38, -R0.reuse, R169, R38 ;  /* 0x000000a900267223 */ /* 0x040fe20000010126 */
[C---:B------:R-:W-:Y:S01]  /*eef0*/  IADD3 R170, PT, PT, R245.reuse, -0x51, RZ ;  /* 0xffffffaff5aa7810 */ /* 0x040fe20007ffe0ff */
[CC--:B------:R-:W-:Y:S01]  /*ef00*/  FFMA.FTZ R26, -R0.reuse, R165.reuse, R26 ;  /* 0x000000a5001a7223 */ /* 0x0c0fe2000001011a */
[----:B------:R-:W-:Y:S01]  /*ef10*/  I2FP.F32.S32 R164, R164 ;  /* 0x000000a400a47245 */ /* 0x000fe20000201400 */
[C---:B------:R-:W-:Y:S01]  /*ef20*/  FFMA.FTZ R20, -R0.reuse, R165, R20 ;  /* 0x000000a500147223 */ /* 0x040fe20000010114 */
[----:B------:R-:W-:Y:S02]  /*ef30*/  IABS R169, R166 ;  /* 0x000000a600a97213 */ /* 0x000fe40000000000 */
[----:B------:R-:W-:Y:S01]  /*ef40*/  IABS R170, R170 ;  /* 0x000000aa00aa7213 */ /* 0x000fe20000000000 */
        /* <DEDUP_REMOVED lines=12> */
[----:B------:R-:W-:Y:S01]  /*f010*/  I2FP.F32.S32 R165, R165 ;  /* 0x000000a500a57245 */ /* 0x000fe20000201400 */
[CC--:B------:R-:W-:Y:S01]  /*f020*/  FFMA.FTZ R40, -R0.reuse, R169.reuse, R40 ;  /* 0x000000a900287223 */ /* 0x0c0fe20000010128 */
[C---:B------:R-:W-:Y:S01]  /*f030*/  IADD3 R164, PT, PT, R245.reuse, -0x60, RZ ;  /* 0xffffffa0f5a47810 */ /* 0x040fe20007ffe0ff */
[C---:B------:R-:W-:Y:S01]  /*f040*/  FFMA.FTZ R46, -R0.reuse, R169, R46 ;  /* 0x000000a9002e7223 */ /* 0x040fe2000001012e */
[----:B------:R-:W-:Y:S01]  /*f050*/  IABS R170, R170 ;  /* 0x000000aa00aa7213 */ /* 0x000fe20000000000 */
[CC--:B------:R-:W-:Y:S01]  /*f060*/  FFMA.FTZ R45, -R0.reuse, R166.reuse, R45 ;  /* 0x000000a6002d7223 */ /* 0x0c0fe2000001012d */
[C---:B------:R-:W-:Y:S01]  /*f070*/  FFMA.FTZ R51, -R0.reuse, R166, R51 ;  /* 0x000000a600337223 */ /* 0x040fe20000010133 */
[CC--:B------:R-:W-:Y:S01]  /*f080*/  FFMA.FTZ R28, -R0.reuse, R165.reuse, R28 ;  /* 0x000000a5001c7223 */ /* 0x0c0fe2000001011c */
        /* <DEDUP_REMOVED lines=20> */
[----:B------:R-:W-:Y:S01]  /*f1d0*/  IABS R170, R170 ;  /* 0x000000aa00aa7213 */ /* 0x000fe20000000000 */
[CC--:B------:R-:W-:Y:S01]  /*f1e0*/  FFMA.FTZ R53, -R0.reuse, R164.reuse, R53 ;  /* 0x000000a400357223 */ /* 0x0c0fe20000010135 */
[C---:B------:R-:W-:Y:S01]  /*f1f0*/  FFMA.FTZ R59, -R0.reuse, R164, R59 ;  /* 0x000000a4003b7223 */ /* 0x040fe2000001013b */
[----:B------:R-:W-:Y:S02]  /*f200*/  IABS R166, R166 ;  /* 0x000000a600a67213 */ /* 0x000fe40000000000 */
[C---:B------:R-:W-:Y:S02]  /*f210*/  IADD3 R165, PT, PT, R245.reuse, -0x58, RZ ;  /* 0xffffffa8f5a57810 */ /* 0x040fe40007ffe0ff */
[----:B------:R-:W-:Y:S02]  /*f220*/  I2FP.F32.S32 R164, R170 ;  /* 0x000000aa00a47245 */ /* 0x000fe40000201400 */
[C---:B------:R-:W-:Y:S02]  /*f230*/  IADD3 R170, PT, PT, R245.reuse, -0x81, RZ ;  /* 0xffffff7ff5aa7810 */ /* 0x040fe40007ffe0ff */
[----:B------:R-:W-:Y:S01]  /*f240*/  I2FP.F32.S32 R166, R166 ;  /* 0x000000a600a67245 */ /* 0x000fe20000201400 */
[CC--:B------:R-:W-:Y:S01]  /*f250*/  FFMA.FTZ R57, -R0.reuse, R164.reuse, R57 ;  /* 0x000000a400397223 */ /* 0x0c0fe20000010139 */
[----:B------:R-:W-:Y:S01]  /*f260*/  IABS R165, R165 ;  /* 0x000000a500a57213 */ /* 0x000fe20000000000 */
[C---:B------:R-:W-:Y:S01]  /*f270*/  FFMA.FTZ R63, -R0.reuse, R164, R63 ;  /* 0x000000a4003f7223 */ /* 0x040fe2000001013f */
[----:B------:R-:W-:Y:S01]  /*f280*/  IABS R170, R170 ;  /* 0x000000aa00aa7213 */ /* 0x000fe20000000000 */
[CC--:B------:R-:W-:Y:S01]  /*f290*/  FFMA.FTZ R61, -R0.reuse, R166.reuse, R61 ;  /* 0x000000a6003d7223 */ /* 0x0c0fe2000001013d */
[----:B------:R-:W-:Y:S01]  /*f2a0*/  I2FP.F32.S32 R165, R165 ;  /* 0x000000a500a57245 */ /* 0x000fe20000201400 */
[C---:B------:R-:W-:Y:S01]  /*f2b0*/  FFMA.FTZ R67, -R0.reuse, R166, R67 ;  /* 0x000000a600437223 */ /* 0x040fe20000010143 */
        /* <DEDUP_REMOVED lines=8> */
[----:B------:R-:W3:Y:S01]  /*f340*/  LD.E R166, desc[UR4][R2.64+0xdc] ;  /* 0x0000dc0402a67980 */ /* 0x000ee2000c101900 */
[----:B------:R-:W-:Y:S01]  /*f350*/  IABS R165, R165 ;  /* 0x000000a500a57213 */ /* 0x000fe20000000000 */
[CC--:B------:R-:W-:Y:S01]  /*f360*/  FFMA.FTZ R56, -R0.reuse, R169.reuse, R56 ;  /* 0x000000a900387223 */ /* 0x0c0fe20000010138 */
[C---:B------:R-:W-:Y:S01]  /*f370*/  FFMA.FTZ R62, -R0.reuse, R169, R62 ;  /* 0x000000a9003e7223 */ /* 0x040fe2000001013e */
[----:B------:R-:W-:Y:S02]  /*f380*/  IABS R169, R164 ;  /* 0x000000a400a97213 */ /* 0x000fe40000000000 */
[----:B------:R-:W-:Y:S02]  /*f390*/  I2FP.F32.S32 R165, R165 ;  /* 0x000000a500a57245 */ /* 0x000fe40000201400 */
[C---:B------:R-:W-:Y:S02]  /*f3a0*/  IADD3 R164, PT, PT, R245.reuse, -0x89, RZ ;  /* 0xffffff77f5a47810 */ /* 0x040fe40007ffe0ff */
[C---:B------:R-:W-:Y:S01]  /*f3b0*/  IADD3 R170, PT, PT, R245.reuse, -0x91, RZ ;  /* 0xffffff6ff5aa7810 */ /* 0x040fe20007ffe0ff */
[CC--:B------:R-:W-:Y:S01]  /*f3c0*/  FFMA.FTZ R52, -R0.reuse, R165.reuse, R52 ;  /* 0x000000a500347223 */ /* 0x0c0fe20000010134 */
[C---:B------:R-:W-:Y:S01]  /*f3d0*/  FFMA.FTZ R58, -R0.reuse, R165, R58 ;  /* 0x000000a5003a7223 */ /* 0x040fe2000001013a */
[C---:B------:R-:W-:Y:S02]  /*f3e0*/  IADD3 R165, PT, PT, R245.reuse, -0x78, RZ ;  /* 0xffffff88f5a57810 */ /* 0x040fe40007ffe0ff */
[----:B------:R-:W-:Y:S02]  /*f3f0*/  IABS R164, R164 ;  /* 0x000000a400a47213 */ /* 0x000fe40000000000 */
        /* <DEDUP_REMOVED lines=8> */
[C---:B------:R-:W-:Y:S01]  /*f480*/  IADD3 R165, PT, PT, R245.reuse, -0x88, RZ ;  /* 0xffffff78f5a57810 */ /* 0x040fe20007ffe0ff */
[C---:B------:R-:W-:Y:S01]  /*f490*/  FFMA.FTZ R75, -R0.reuse, R164, R75 ;  /* 0x000000a4004b7223 */ /* 0x040fe2000001014b */
[C---:B------:R-:W-:Y:S01]  /*f4a0*/  IADD3 R171, PT, PT, R245.reuse, -0x90, RZ ;  /* 0xffffff70f5ab7810 */ /* 0x040fe20007ffe0ff */
[C---:B------:R-:W-:Y:S01]  /*f4b0*/  FFMA.FTZ R64, -R0.reuse, R169, R64 ;  /* 0x000000a900407223 */ /* 0x040fe20000010140 */
[----:B------:R-:W-:Y:S01]  /*f4c0*/  IABS R165, R165 ;  /* 0x000000a500a57213 */ /* 0x000fe20000000000 */
[C---:B------:R-:W-:Y:S01]  /*f4d0*/  FFMA.FTZ R70, -R0.reuse, R169, R70 ;  /* 0x000000a900467223 */ /* 0x040fe20000010146 */
[----:B------:R-:W-:Y:S02]  /*f4e0*/  I2FP.F32.S32 R164, R170 ;  /* 0x000000aa00a47245 */ /* 0x000fe40000201400 */
[----:B------:R-:W-:Y:S02]  /*f4f0*/  I2FP.F32.S32 R165, R165 ;  /* 0x000000a500a57245 */ /* 0x000fe40000201400 */
[----:B------:R-:W-:Y:S01]  /*f500*/  IABS R171, R171 ;  /* 0x000000ab00ab7213 */ /* 0x000fe20000000000 */
        /* <DEDUP_REMOVED lines=10> */
[----:B------:R-:W-:Y:S01]  /*f5b0*/  I2FP.F32.S32 R170, R165 ;  /* 0x000000a500aa7245 */ /* 0x000fe20000201400 */
[C---:B------:R-:W-:Y:S01]  /*f5c0*/  FFMA.FTZ R78, -R0.reuse, R171, R78 ;  /* 0x000000ab004e7223 */ /* 0x040fe2000001014e */
[C---:B------:R-:W-:Y:S02]  /*f5d0*/  IADD3 R164, PT, PT, R245.reuse, -0xa0, RZ ;  /* 0xffffff60f5a47810 */ /* 0x040fe40007ffe0ff */
        /* <DEDUP_REMOVED lines=27> */
[C---:B------:R-:W-:Y:S01]  /*f790*/  FFMA.FTZ R90, -R0.reuse, R169, R90 ;  /* 0x000000a9005a7223 */ /* 0x040fe2000001015a */
[C---:B------:R-:W-:Y:S02]  /*f7a0*/  IADD3 R165, PT, PT, R245.reuse, -0xb9, RZ ;  /* 0xffffff47f5a57810 */ /* 0x040fe40007ffe0ff */
[C---:B------:R-:W-:Y:S02]  /*f7b0*/  IADD3 R169, PT, PT, R245.reuse, -0xb8, RZ ;  /* 0xffffff48f5a97810 */ /* 0x040fe40007ffe0ff */
[----:B------:R-:W-:Y:S02]  /*f7c0*/  I2FP.F32.S32 R164, R164 ;  /* 0x000000a400a47245 */ /* 0x000fe40000201400 */
[----:B------:R-:W-:Y:S02]  /*f7d0*/  IABS R165, R165 ;  /* 0x000000a500a57213 */ /* 0x000fe40000000000 */
[----:B------:R-:W-:Y:S01]  /*f7e0*/  IABS R169, R169 ;  /* 0x000000a900a97213 */ /* 0x000fe20000000000 */
[CC--:B------:R-:W-:Y:S01]  /*f7f0*/  FFMA.FTZ R89, -R0.reuse, R164.reuse, R89 ;  /* 0x000000a400597223 */ /* 0x0c0fe20000010159 */
[----:B------:R-:W-:Y:S01]  /*f800*/  I2FP.F32.S32 R171, R171 ;  /* 0x000000ab00ab7245 */ /* 0x000fe20000201400 */
[C---:B------:R-:W-:Y:S01]  /*f810*/  FFMA.FTZ R95, -R0.reuse, R164, R95 ;  /* 0x000000a4005f7223 */ /* 0x040fe2000001015f */
[----:B------:R-:W-:Y:S02]  /*f820*/  I2FP.F32.S32 R170, R165 ;  /* 0x000000a500aa7245 */ /* 0x000fe40000201400 */
[C---:B------:R-:W-:Y:S01]  /*f830*/  IADD3 R164, PT, PT, R245.reuse, -0xc0, RZ ;  /* 0xffffff40f5a47810 */ /* 0x040fe20007ffe0ff */
[C---:B------:R-:W-:Y:S01]  /*f840*/  FFMA.FTZ R88, -R0.reuse, R171, R88 ;  /* 0x000000ab00587223 */ /* 0x040fe20000010158 */
[----:B------:R-:W-:Y:S01]  /*f850*/  I2FP.F32.S32 R169, R169 ;  /* 0x000000a900a97245 */ /* 0x000fe20000201400 */
[C---:B------:R-:W-:Y:S01]  /*f860*/  FFMA.FTZ R94, -R0.reuse, R171, R94 ;  /* 0x000000ab005e7223 */ /* 0x040fe2000001015e */
[C---:B------:R-:W-:Y:S01]  /*f870*/  IADD3 R165, PT, PT, R245.reuse, -0xc1, RZ ;  /* 0xffffff3ff5a57810 */ /* 0x040fe20007ffe0ff */
[C---:B------:R-:W-:Y:S01]  /*f880*/  FFMA.FTZ R93, -R0.reuse, R170, R93 ;  /* 0x000000aa005d7223 */ /* 0x040fe2000001015d */
[----:B------:R-:W-:Y:S01]  /*f890*/  IABS R171, R164 ;  /* 0x000000a400ab7213 */ /* 0x000fe20000000000 */
[C---:B------:R-:W-:Y:S01]  /*f8a0*/  FFMA.FTZ R92, -R0.reuse, R169, R92 ;  /* 0x000000a9005c7223 */ /* 0x040fe2000001015c */
[----:B------:R-:W-:Y:S01]  /*f8b0*/  IABS R164, R165 ;  /* 0x000000a500a47213 */ /* 0x000fe20000000000 */
[C---:B------:R-:W-:Y:S01]  /*f8c0*/  FFMA.FTZ R98, -R0.reuse, R169, R98 ;  /* 0x000000a900627223 */ /* 0x040fe20000010162 */
[C---:B------:R-:W-:Y:S01]  /*f8d0*/  IADD3 R165, PT, PT, R245.reuse, -0xc9, RZ ;  /* 0xffffff37f5a57810 */ /* 0x040fe20007ffe0ff */
[C---:B------:R-:W-:Y:S01]  /*f8e0*/  FFMA.FTZ R99, -R0.reuse, R170, R99 ;  /* 0x000000aa00637223 */ /* 0x040fe20000010163 */
        /* <DEDUP_REMOVED lines=8> */
[----:B------:R-:W-:Y:S01]  /*f970*/  I2FP.F32.S32 R169, R169 ;  /* 0x000000a900a97245 */ /* 0x000fe20000201400 */
[CC--:B------:R-:W-:Y:S01]  /*f980*/  FFMA.FTZ R102, -R0.reuse, R171.reuse, R102 ;  /* 0x000000ab00667223 */ /* 0x0c0fe20000010166 */
[C---:B------:R-:W-:Y:S01]  /*f990*/  IADD3 R164, PT, PT, R245.reuse, -0xd0, RZ ;  /* 0xffffff30f5a47810 */ /* 0x040fe20007ffe0ff */
[C---:B------:R-:W-:Y:S01]  /*f9a0*/  FFMA.FTZ R96, -R0.reuse, R171, R96 ;  /* 0x000000ab00607223 */ /* 0x040fe20000010160 */
[C---:B------:R-:W-:Y:S01]  /*f9b0*/  IADD3 R165, PT, PT, R245.reuse, -0xd1, RZ ;  /* 0xffffff2ff5a57810 */ /* 0x040fe20007ffe0ff */
[CC--:B------:R-:W-:Y:S01]  /*f9c0*/  FFMA.FTZ R100, -R0.reuse, R169.reuse, R100 ;  /* 0x000000a900647223 */ /* 0x0c0fe20000010164 */
[----:B------:R-:W-:Y:S01]  /*f9d0*/  IABS R171, R164 ;  /* 0x000000a400ab7213 */ /* 0x000fe20000000000 */
[C---:B------:R-:W-:Y:S01]  /*f9e0*/  FFMA.FTZ R106, -R0.reuse, R169, R106 ;  /* 0x000000a9006a7223 */ /* 0x040fe2000001016a */
[----:B------:R-:W-:Y:S01]  /*f9f0*/  IABS R164, R165 ;  /* 0x000000a500a47213 */ /* 0x000fe20000000000 */
[CC--:B------:R-:W-:Y:S01]  /*fa00*/  FFMA.FTZ R101, -R0.reuse, R170.reuse, R101 ;  /* 0x000000aa00657223 */ /* 0x0c0fe20000010165 */
[C---:B------:R-:W-:Y:S01]  /*fa10*/  IADD3 R169, PT, PT, R245.reuse, -0xd8, RZ ;  /* 0xffffff28f5a97810 */ /* 0x040fe20007ffe0ff */
[C---:B------:R-:W-:Y:S01]  /*fa20*/  FFMA.FTZ R107, -R0.reuse, R170, R107 ;  /* 0x000000aa006b7223 */ /* 0x040fe2000001016b */
[----:B------:R-:W-:Y:S02]  /*fa30*/  IADD3 R165, PT, PT, R245, -0xd9, RZ ;  /* 0xffffff27f5a57810 */ /* 0x000fe40007ffe0ff */
[----:B------:R-:W-:Y:S02]  /*fa40*/  I2FP.F32.S32 R164, R164 ;  /* 0x000000a400a47245 */ /* 0x000fe40000201400 */
[----:B------:R-:W-:Y:S02]  /*fa50*/  IABS R169, R169 ;  /* 0x000000a900a97213 */ /* 0x000fe40000000000 */
[----:B------:R-:W-:Y:S01]  /*fa60*/  IABS R165, R165 ;  /* 0x000000a500a57213 */ /* 0x000fe20000000000 */
[CC--:B------:R-:W-:Y:S01]  /*fa70*/  FFMA.FTZ R105, -R0.reuse, R164.reuse, R105 ;  /* 0x000000a400697223 */ /* 0x0c0fe20000010169 */
[----:B------:R-:W-:Y:S01]  /*fa80*/  I2FP.F32.S32 R169, R169 ;  /* 0x000000a900a97245 */ /* 0x000fe20000201400 */
[C---:B------:R-:W-:Y:S01]  /*fa90*/  FFMA.FTZ R111, -R0.reuse, R164, R111 ;  /* 0x000000a4006f7223 */ /* 0x040fe2000001016f */
[----:B------:R-:W-:Y:S02]  /*faa0*/  I2FP.F32.S32 R164, R165 ;  /* 0x000000a500a47245 */ /* 0x000fe40000201400 */
[----:B------:R-:W-:Y:S01]  /*fab0*/  FMNMX3.FTZ R165, R167, R6, R7, !PT ;  /* 0x00000006a7a57276 */ /* 0x000fe20007810007 */
[-C--:B------:R-:W-:Y:S01]  /*fac0*/  FFMA.FTZ R108, -R0, R169.reuse, R108 ;  /* 0x000000a9006c7223 */ /* 0x080fe2000001016c */
[----:B------:R-:W-:Y:S01]  /*fad0*/  FMNMX3.FTZ R170, R168, R4, R5, !PT ;  /* 0x00000004a8aa7276 */ /* 0x000fe20007810005 */
[C---:B------:R-:W-:Y:S01]  /*fae0*/  FFMA.FTZ R114, -R0.reuse, R169, R114 ;  /* 0x000000a900727223 */ /* 0x040fe20000010172 */
        /* <DEDUP_REMOVED lines=23> */
[----:B------:R-:W-:Y:S02]  /*fc60*/  I2FP.F32.S32 R171, R171 ;  /* 0x000000ab00ab7245 */ /* 0x000fe40000201400 */
[----:B------:R-:W-:Y:S02]  /*fc70*/  FMNMX3.FTZ R170, R170, R48, R49, !PT ;  /* 0x00000030aaaa7276 */ /* 0x000fe40007810031 */
[----:B------:R-:W-:Y:S01]  /*fc80*/  FMNMX3.FTZ R169, R169, R54, R55, !PT ;  /* 0x00000036a9a97276 */ /* 0x000fe20007810037 */
[-C--:B------:R-:W-:Y:S01]  /*fc90*/  FFMA.FTZ R104, -R0, R171.reuse, R104 ;  /* 0x000000ab00687223 */ /* 0x080fe20000010168 */
[----:B------:R-:W-:Y:S01]  /*fca0*/  FMNMX3.FTZ R170, R170, R52, R53, !PT ;  /* 0x00000034aaaa7276 */ /* 0x000fe20007810035 */
        /* <DEDUP_REMOVED lines=11> */
[----:B------:R-:W-:Y:S01]  /*fd60*/  IADD3 R171, PT, PT, R245, -0xe9, RZ ;  /* 0xffffff17f5ab7810 */ /* 0x000fe20007ffe0ff */
[C---:B------:R-:W-:Y:S01]  /*fd70*/  FFMA.FTZ R119, -R0.reuse, R164, R119 ;  /* 0x000000a400777223 */ /* 0x040fe20000010177 */
[----:B------:R-:W-:Y:S01]  /*fd80*/  FMNMX3.FTZ R169, R169, R66, R67, !PT ;  /* 0x00000042a9a97276 */ /* 0x000fe20007810043 */
[-C--:B------:R-:W-:Y:S01]  /*fd90*/  FFMA.FTZ R118, -R0, R165.reuse, R118 ;  /* 0x000000a500767223 */ /* 0x080fe20000010176 */
[----:B------:R-:W-:Y:S01]  /*fda0*/  FMNMX3.FTZ R170, R170, R64, R65, !PT ;  /* 0x00000040aaaa7276 */ /* 0x000fe20007810041 */
[C---:B------:R-:W-:Y:S01]  /*fdb0*/  FFMA.FTZ R112, -R0.reuse, R165, R112 ;  /* 0x000000a500707223 */ /* 0x040fe20000010170 */
[----:B------:R-:W-:Y:S01]  /*fdc0*/  IABS R171, R171 ;  /* 0x000000ab00ab7213 */ /* 0x000fe20000000000 */
[----:B------:R-:W-:Y:S01]  /*fdd0*/  FFMA.FTZ R113, -R0, R164, R113 ;  /* 0x000000a400717223 */ /* 0x000fe20000010171 */
[----:B------:R-:W-:Y:S02]  /*fde0*/  FMNMX3.FTZ R169, R169, R70, R71, !PT ;  /* 0x00000046a9a97276 */ /* 0x000fe40007810047 */
[----:B------:R-:W-:Y:S02]  /*fdf0*/  FMNMX3.FTZ R170, R170, R68, R69, !PT ;  /* 0x00000044aaaa7276 */ /* 0x000fe40007810045 */
[----:B------:R-:W-:Y:S02]  /*fe00*/  IADD3 R165, PT, PT, R245, -0xe8, RZ ;  /* 0xffffff18f5a57810 */ /* 0x000fe40007ffe0ff */
[----:B------:R-:W-:Y:S02]  /*fe10*/  I2FP.F32.S32 R164, R171 ;  /* 0x000000ab00a47245 */ /* 0x000fe40000201400 */
[----:B------:R-:W-:Y:S02]  /*fe20*/  FMNMX3.FTZ R169, R169, R74, R75, !PT ;  /* 0x0000004aa9a97276 */ /* 0x000fe4000781004b */
[----:B------:R-:W-:Y:S01]  /*fe30*/  IADD3 R171, PT, PT, R245, -0xf1, RZ ;  /* 0xffffff0ff5ab7810 */ /* 0x000fe20007ffe0ff */
[----:B------:R-:W-:Y:S01]  /*fe40*/  FFMA.FTZ R117, -R0, R164, R117 ;  /* 0x000000a400757223 */ /* 0x000fe20000010175 */
[----:B------:R-:W-:Y:S01]  /*fe50*/  FMNMX3.FTZ R170, R170, R72, R73, !PT ;  /* 0x00000048aaaa7276 */ /* 0x000fe20007810049 */
[----:B------:R-:W-:Y:S01]  /*fe60*/  FFMA.FTZ R123, -R0, R164, R123 ;  /* 0x000000a4007b7223 */ /* 0x000fe2000001017b */
[----:B------:R-:W-:Y:S02]  /*fe70*/  IABS R165, R165 ;  /* 0x000000a500a57213 */ /* 0x000fe40000000000 */
[----:B------:R-:W-:Y:S02]  /*fe80*/  FMNMX3.FTZ R169, R169, R78, R79, !PT ;  /* 0x0000004ea9a97276 */ /* 0x000fe4000781004f */
[----:B------:R-:W-:Y:S02]  /*fe90*/  IABS R171, R171 ;  /* 0x000000ab00ab7213 */ /* 0x000fe40000000000 */
[----:B------:R-:W-:Y:S02]  /*fea0*/  I2FP.F32.S32 R165, R165 ;  /* 0x000000a500a57245 */ /* 0x000fe40000201400 */
[----:B------:R-:W-:Y:S02]  /*feb0*/  FMNMX3.FTZ R170, R170, R76, R77, !PT ;  /* 0x0000004caaaa7276 */ /* 0x000fe4000781004d */
[----:B------:R-:W-:Y:S01]  /*fec0*/  I2FP.F32.S32 R164, R171 ;  /* 0x000000ab00a47245 */ /* 0x000fe20000201400 */
[CC--:B------:R-:W-:Y:S01]  /*fed0*/  FFMA.FTZ R116, -R0.reuse, R165.reuse, R116 ;  /* 0x000000a500747223 */ /* 0x0c0fe20000010174 */
[----:B------:R-:W-:Y:S01]  /*fee0*/  FMNMX3.FTZ R169, R169, R82, R83, !PT ;  /* 0x00000052a9a97276 */ /* 0x000fe20007810053 */
[----:B------:R-:W-:Y:S01]  /*fef0*/  FFMA.FTZ R122, -R0, R165, R122 ;  /* 0x000000a5007a7223 */ /* 0x000fe2000001017a */
[----:B------:R-:W-:Y:S01]  /*ff00*/  FMNMX3.FTZ R171, R170, R80, R81, !PT ;  /* 0x00000050aaab7276 */ /* 0x000fe20007810051 */
[CC--:B------:R-:W-:Y:S01]  /*ff10*/  FFMA.FTZ R121, -R0.reuse, R164.reuse, R121 ;  /* 0x000000a400797223 */ /* 0x0c0fe20000010179 */
[----:B------:R-:W-:Y:S01]  /*ff20*/  IADD3 R165, PT, PT, R245, -0xf0, RZ ;  /* 0xffffff10f5a57810 */ /* 0x000fe20007ffe0ff */
[C---:B------:R-:W-:Y:S01]  /*ff30*/  FFMA.FTZ R127, -R0.reuse, R164, R127 ;  /* 0x000000a4007f7223 */ /* 0x040fe2000001017f */
        /* <DEDUP_REMOVED lines=19> */
[----:B------:R-:W-:Y:S02]  /*10070*/  IADD3 R170, PT, PT, R245, -0xf9, RZ ;  /* 0xffffff07f5aa7810 */ /* 0x000fe40007ffe0ff */
[----:B------:R-:W-:Y:S01]  /*10080*/  FMNMX3.FTZ R169, R169, R108, R109, !PT ;  /* 0x0000006ca9a97276 */ /* 0x000fe2000781006d */
[CC--:B------:R-:W-:Y:S01]  /*10090*/  FFMA.FTZ R124, -R0.reuse, R165.reuse, R124 ;  /* 0x000000a5007c7223 */ /* 0x0c0fe2000001017c */
[C---:B------:R-:W-:Y:S01]  /*100a0*/  FFMA.FTZ R130, -R0.reuse, R165, R130 ;  /* 0x000000a500827223 */ /* 0x040fe20000010182 */
[----:B------:R-:W-:Y:S02]  /*100b0*/  IABS R170, R170 ;  /* 0x000000aa00aa7213 */ /* 0x000fe40000000000 */
[C---:B------:R-:W-:Y:S02]  /*100c0*/  IADD3 R172, PT, PT, R245.reuse, -0x101, RZ ;  /* 0xfffffefff5ac7810 */ /* 0x040fe40007ffe0ff */
[----:B------:R-:W-:Y:S02]  /*100d0*/  IADD3 R165, PT, PT, R245, -0x100, RZ ;  /* 0xffffff00f5a57810 */ /* 0x000fe40007ffe0ff */
[----:B------:R-:W-:Y:S02]  /*100e0*/  FMNMX3.FTZ R169, R169, R112, R113, !PT ;  /* 0x00000070a9a97276 */ /* 0x000fe40007810071 */
[----:B------:R-:W-:Y:S02]  /*100f0*/  I2FP.F32.S32 R170, R170 ;  /* 0x000000aa00aa7245 */ /* 0x000fe40000201400 */
[----:B------:R-:W-:Y:S02]  /*10100*/  IABS R172, R172 ;  /* 0x000000ac00ac7213 */ /* 0x000fe40000000000 */
[----:B------:R-:W-:Y:S01]  /*10110*/  IABS R165, R165 ;  /* 0x000000a500a57213 */ /* 0x000fe20000000000 */
[C---:B------:R-:W-:Y:S01]  /*10120*/  FFMA.FTZ R125, -R0.reuse, R170, R125 ;  /* 0x000000aa007d7223 */ /* 0x040fe2000001017d */
[----:B------:R-:W-:Y:S01]  /*10130*/  FMNMX3.FTZ R169, R169, R116, R117, !PT ;  /* 0x00000074a9a97276 */ /* 0x000fe20007810075 */
[----:B------:R-:W-:Y:S01]  /*10140*/  FFMA.FTZ R131, -R0, R170, R131 ;  /* 0x000000aa00837223 */ /* 0x000fe20000010183 */
[----:B------:R-:W-:Y:S02]  /*10150*/  FMNMX3.FTZ R164, R164, R110, R111, !PT ;  /* 0x0000006ea4a47276 */ /* 0x000fe4000781006f */
[----:B------:R-:W-:Y:S02]  /*10160*/  I2FP.F32.S32 R172, R172 ;  /* 0x000000ac00ac7245 */ /* 0x000fe40000201400 */
[----:B------:R-:W-:Y:S02]  /*10170*/  I2FP.F32.S32 R165, R165 ;  /* 0x000000a500a57245 */ /* 0x000fe40000201400 */
        /* <DEDUP_REMOVED lines=8> */
[----:B------:R-:W-:Y:S01]  /*10200*/  LOP3.LUT R230, R229, 0x200, R230, 0xf8, !PT ;  /* 0x00000200e5e67812 */ /* 0x000fe200078ef8e6 */
[----:B------:R-:W-:Y:S01]  /*10210*/  SHFL.BFLY PT, R165, R172, 0x2, 0x1f ;  /* 0x0c401f00aca57f89 */ /* 0x000fe200000e0000 */
[----:B------:R-:W-:Y:S02]  /*10220*/  FMNMX3.FTZ R164, R164, R126, R127, !PT ;  /* 0x0000007ea4a47276 */ /* 0x000fe4000781007f */
[----:B------:R-:W-:Y:S02]  /*10230*/  IADD3 R244, PT, PT, R244, -0x100, RZ ;  /* 0xffffff00f4f47810 */ /* 0x000fe40007ffe0ff */
[----:B------:R-:W-:Y:S02]  /*10240*/  FMNMX3.FTZ R171, R164, R130, R131, !PT ;  /* 0x00000082a4ab7276 */ /* 0x000fe40007810083 */
[----:B------:R-:W-:Y:S03]  /*10250*/  IADD3 R245, PT, PT, R245, 0x100, RZ ;  /* 0x00000100f5f57810 */ /* 0x000fe60007ffe0ff */
[----:B------:R-:W1:Y:S02]  /*10260*/  SHFL.BFLY PT, R164, R171, 0x2, 0x1f ;  /* 0x0c401f00aba47f89 */ /* 0x000e6400000e0000 */
[----:B-1----:R-:W-:Y:S02]  /*10270*/  FMNMX.FTZ R173, R171, R164, !PT ;  /* 0x000000a4abad7209 */ /* 0x002fe40007810000 */
[----:B------:R-:W-:Y:S04]  /*10280*/  FMNMX.FTZ R170, R172, R165, !PT ;  /* 0x000000a5acaa7209 */ /* 0x000fe80007810000 */
[----:B------:R-:W1:Y:S08]  /*10290*/  SHFL.BFLY PT, R164, R173, 0x1, 0x1f ;  /* 0x0c201f00ada47f89 */ /* 0x000e7000000e0000 */
[----:B------:R-:W4:Y:S01]  /*102a0*/  SHFL.BFLY PT, R165, R170, 0x1, 0x1f ;  /* 0x0c201f00aaa57f89 */ /* 0x000f2200000e0000 */
[----:B-1----:R-:W-:Y:S02]  /*102b0*/  FMNMX.FTZ R164, R173, R164, !PT ;  /* 0x000000a4ada47209 */ /* 0x002fe40007810000 */
[----:B----4-:R-:W-:Y:S03]  /*102c0*/  FMNMX.FTZ R165, R170, R165, !PT ;  /* 0x000000a5aaa57209 */ /* 0x010fe60007810000 */
[----:B---3--:R-:W-:Y:S01]  /*102d0*/  FMUL.FTZ R187, R166, R164 ;  /* 0x000000a4a6bb7220 */ /* 0x008fe20000410000 */
[C---:B------:R-:W-:Y:S01]  /*102e0*/  FSETP.NEU.FTZ.AND P0, PT, R164.reuse, -INF , PT ;  /* 0xff800000a400780b */ /* 0x040fe20003f1d000 */
[----:B------:R-:W-:Y:S01]  /*102f0*/  FADD.FTZ R169, -R164, R167 ;  /* 0x000000a7a4a97221 */ /* 0x000fe20000010100 */
[----:B------:R-:W-:Y:S02]  /*10300*/  FADD.FTZ R171, -R165, R168 ;  /* 0x000000a8a5ab7221 */ /* 0x000fe40000010100 */
[----:B------:R-:W-:Y:S01]  /*10310*/  FSEL R187, R187, RZ, P0 ;  /* 0x000000ffbbbb7208 */ /* 0x000fe20000000000 */
[C---:B------:R-:W-:Y:S01]  /*10320*/  FMUL.FTZ R185, R166.reuse, R165 ;  /* 0x000000a5a6b97220 */ /* 0x040fe20000410000 */
[----:B------:R-:W-:Y:S01]  /*10330*/  FSETP.NEU.FTZ.AND P0, PT, R165, -INF , PT ;  /* 0xff800000a500780b */ /* 0x000fe20003f1d000 */
[----:B------:R-:W-:Y:S01]  /*10340*/  FMUL.FTZ R168, R166, R171 ;  /* 0x000000aba6a87220 */ /* 0x000fe20000410000 */
[----:B------:R-:W-:Y:S01]  /*10350*/  LEA R171, R230, R227, 0x1 ;  /* 0x000000e3e6ab7211 */ /* 0x000fe200078e08ff */
[----:B------:R-:W-:Y:S01]  /*10360*/  FMUL.FTZ R167, R166, R169 ;  /* 0x000000a9a6a77220 */ /* 0x000fe20000410000 */
[----:B------:R-:W-:Y:S01]  /*10370*/  FSEL R185, R185, RZ, P0 ;  /* 0x000000ffb9b97208 */ /* 0x000fe20000000000 */
[-CC-:B------:R-:W-:Y:S01]  /*10380*/  FFMA.FTZ R189, R10, R166.reuse, -R187.reuse ;  /* 0x000000a60abd7223 */ /* 0x180fe200000108bb */
[----:B------:R-:W-:Y:S01]  /*10390*/  IADD3 R170, PT, PT, R228, R171, RZ ;  /* 0x000000abe4aa7210 */ /* 0x000fe20007ffe0ff */
[----:B------:R-:W1:Y:S01]  /*103a0*/  LDSM.16.MT88.4 R172, [R171+0xa000] ;  /* 0x00a00000abac783b */ /* 0x000e620000004200 */
[-C--:B------:R-:W-:Y:S01]  /*103b0*/  FFMA.FTZ R186, R11, R166.reuse, -R187 ;  /* 0x000000a60bba7223 */ /* 0x080fe200000108bb */
[-C--:B------:R-:W-:Y:S01]  /*103c0*/  FFMA.FTZ R184, R9, R166.reuse, -R185 ;  /* 0x000000a609b87223 */ /* 0x080fe200000108b9 */
[-CC-:B------:R-:W-:Y:S01]  /*103d0*/  FFMA.FTZ R190, R6, R166.reuse, -R187.reuse ;  /* 0x000000a606be7223 */ /* 0x180fe200000108bb */
[-C--:B------:R-:W-:Y:S01]  /*103e0*/  FFMA.FTZ R188, R7, R166.reuse, -R187 ;  /* 0x000000a607bc7223 */ /* 0x080fe200000108bb */
[-CC-:B------:R-:W-:Y:S01]  /*103f0*/  FFMA.FTZ R193, R4, R166.reuse, -R185.reuse ;  /* 0x000000a604c17223 */ /* 0x180fe200000108b9 */
[-CC-:B------:R-:W-:Y:S01]  /*10400*/  FFMA.FTZ R192, R5, R166.reuse, -R185.reuse ;  /* 0x000000a605c07223 */ /* 0x180fe200000108b9 */
[-CC-:B------:R-:W-:Y:S01]  /*10410*/  FFMA.FTZ R191, R8, R166.reuse, -R185.reuse ;  /* 0x000000a608bf7223 */ /* 0x180fe200000108b9 */
[----:B------:R-:W3:Y:S01]  /*10420*/  LDSM.16.MT88.4 R176, [R170+0xa000] ;  /* 0x00a00000aab0783b */ /* 0x000ee20000004200 */
[----:B------:R-:W4:Y:S01]  /*10430*/  MUFU.EX2 R167, R167 ;  /* 0x000000a700a77308 */ /* 0x000f220000000800 */
[C---:B------:R-:W-:Y:S01]  /*10440*/  IADD3 R8, PT, PT, R171.reuse, 0xa000, RZ ;  /* 0x0000a000ab087810 */ /* 0x040fe20007ffe0ff */
[-C--:B------:R-:W-:Y:S01]  /*10450*/  FFMA.FTZ R198, R24, R166.reuse, -R185 ;  /* 0x000000a618c67223 */ /* 0x080fe200000108b9 */
[----:B------:R-:W-:Y:S07]  /*10460*/  IADD3 R169, PT, PT, R171, 0xa040, RZ ;  /* 0x0000a040aba97810 */ /* 0x000fee0007ffe0ff */
[----:B------:R-:W5:Y:S01]  /*10470*/  MUFU.EX2 R168, R168 ;  /* 0x000000a800a87308 */ /* 0x000f620000000800 */
[----:B------:R-:W-:Y:S01]  /*10480*/  @P2 IADD3 R169, PT, PT, R8, -0x40, RZ ;  /* 0xffffffc008a92810 */ /* 0x000fe20007ffe0ff */
[-CC-:B------:R-:W-:Y:S01]  /*10490*/  FFMA.FTZ R30, R30, R166.reuse, -R187.reuse ;  /* 0x000000a61e1e7223 */ /* 0x180fe200000108bb */
[-CC-:B------:R-:W-:Y:S07]  /*104a0*/  FFMA.FTZ R195, R14, R166.reuse, -R187.reuse ;  /* 0x000000a60ec37223 */ /* 0x180fee00000108bb */
[----:B------:R-:W-:Y:S01]  /*104b0*/  MUFU.EX2 R190, R190 ;  /* 0x000000be00be7308 */ /* 0x000fe20000000800 */
[----:B------:R-:W-:Y:S01]  /*104c0*/  IADD3 R228, PT, PT, R228, R169, RZ ;  /* 0x000000a9e4e47210 */ /* 0x000fe20007ffe0ff */
[----:B------:R-:W2:Y:S01]  /*104d0*/  LDSM.16.MT88.4 R180, [R169] ;  /* 0x00000000a9b4783b */ /* 0x000ea20000004200 */
[-C--:B------:R-:W-:Y:S07]  /*104e0*/  FFMA.FTZ R194, R15, R166.reuse, -R187 ;  /* 0x000000a60fc27223 */ /* 0x080fee00000108bb */
[----:B------:R-:W1:Y:S01]  /*104f0*/  MUFU.EX2 R188, R188 ;  /* 0x000000bc00bc7308 */ /* 0x000e620000000800 */
[--C-:B------:R-:W-:Y:S01]  /*10500*/  FFMA.FTZ R196, R12, R166, -R185.reuse ;  /* 0x000000a60cc47223 */ /* 0x100fe200000108b9 */
[C---:B----4-:R-:W-:Y:S01]  /*10510*/  FMUL.FTZ R6, R167.reuse, R162 ;  /* 0x000000a2a7067220 */ /* 0x050fe20000410000 */
[C---:B------:R-:W-:Y:S07]  /*10520*/  FMUL.FTZ R7, R167.reuse, R163 ;  /* 0x000000a3a7077220 */ /* 0x040fee0000410000 */
[----:B------:R-:W-:Y:S01]  /*10530*/  MUFU.EX2 R189, R189 ;  /* 0x000000bd00bd7308 */ /* 0x000fe20000000800 */
[C---:B------:R-:W-:Y:S01]  /*10540*/  FMUL.FTZ R10, R167.reuse, R158 ;  /* 0x0000009ea70a7220 */ /* 0x040fe20000410000 */
[C---:B-----5:R-:W-:Y:S01]  /*10550*/  FMUL.FTZ R4, R168.reuse, R160 ;  /* 0x000000a0a8047220 */ /* 0x060fe20000410000 */
[C---:B------:R-:W-:Y:S07]  /*10560*/  FMUL.FTZ R5, R168.reuse, R161 ;  /* 0x000000a1a8057220 */ /* 0x040fee0000410000 */
[----:B------:R-:W4:Y:S01]  /*10570*/  MUFU.EX2 R186, R186 ;  /* 0x000000ba00ba7308 */ /* 0x000f220000000800 */
[C---:B------:R-:W-:Y:S01]  /*10580*/  FMUL.FTZ R11, R167.reuse, R159 ;  /* 0x0000009fa70b7220 */ /* 0x040fe20000410000 */
[C---:B------:R-:W-:Y:S01]  /*10590*/  FMUL.FTZ R8, R168.reuse, R156 ;  /* 0x0000009ca8087220 */ /* 0x040fe20000410000 */
[----:B------:R-:W-:Y:S07]  /*105a0*/  FMUL.FTZ R9, R168, R157 ;  /* 0x0000009da8097220 */ /* 0x000fee0000410000 */
[----:B------:R-:W-:Y:S01]  /*105b0*/  MUFU.EX2 R193, R193 ;  /* 0x000000c100c17308 */ /* 0x000fe20000000800 */
[C---:B------:R-:W-:Y:S01]  /*105c0*/  FMUL.FTZ R134, R167.reuse, R134 ;  /* 0x00000086a7867220 */ /* 0x040fe20000410000 */
[----:B-1----:R-:W-:Y:S01]  /*105d0*/  F2FP.BF16.F32.PACK_AB R161, R188, R190 ;  /* 0x000000bebca1723e */ /* 0x002fe200000010ff */
[C---:B------:R-:W-:Y:S07]  /*105e0*/  FMUL.FTZ R135, R167.reuse, R135 ;  /* 0x00000087a7877220 */ /* 0x040fee0000410000 */
[----:B------:R-:W1:Y:S01]  /*105f0*/  MUFU.EX2 R192, R192 ;  /* 0x000000c000c07308 */ /* 0x000e620000000800 */
[C---:B------:R-:W-:Y:S01]  /*10600*/  FMUL.FTZ R132, R168.reuse, R132 ;  /* 0x00000084a8847220 */ /* 0x040fe20000410000 */
[----:B------:R-:W-:Y:S01]  /*10610*/  FMUL.FTZ R133, R168, R133 ;  /* 0x00000085a8857220 */ /* 0x000fe20000410000 */
[----:B------:R-:W5:Y:S07]  /*10620*/  LDSM.16.MT88.4 R156, [R228] ;  /* 0x00000000e49c783b */ /* 0x000f6e0000004200 */
[----:B------:R-:W-:Y:S01]  /*10630*/  MUFU.EX2 R191, R191 ;  /* 0x000000bf00bf7308 */ /* 0x000fe20000000800 */
[C---:B------:R-:W-:Y:S01]  /*10640*/  FMUL.FTZ R138, R167.reuse, R138 ;  /* 0x0000008aa78a7220 */ /* 0x040fe20000410000 */
[----:B----4-:R-:W-:Y:S01]  /*10650*/  F2FP.BF16.F32.PACK_AB R163, R186, R189 ;  /* 0x000000bdbaa3723e */ /* 0x010fe200000010ff */
[C---:B------:R-:W-:Y:S07]  /*10660*/  FMUL.FTZ R139, R167.reuse, R139 ;  /* 0x0000008ba78b7220 */ /* 0x040fee0000410000 */
[----:B------:R-:W4:Y:S01]  /*10670*/  MUFU.EX2 R184, R184 ;  /* 0x000000b800b87308 */ /* 0x000f220000000800 */
[C---:B------:R-:W-:Y:S01]  /*10680*/  FMUL.FTZ R136, R168.reuse, R136 ;  /* 0x00000088a8887220 */ /* 0x040fe20000410000 */
[C---:B------:R-:W-:Y:S01]  /*10690*/  FMUL.FTZ R137, R168.reuse, R137 ;  /* 0x00000089a8897220 */ /* 0x040fe20000410000 */
[C---:B------:R-:W-:Y:S01]  /*106a0*/  FMUL.FTZ R142, R167.reuse, R142 ;  /* 0x0000008ea78e7220 */ /* 0x040fe20000410000 */
[C---:B------:R-:W-:Y:S01]  /*106b0*/  FMUL.FTZ R143, R167.reuse, R143 ;  /* 0x0000008fa78f7220 */ /* 0x040fe20000410000 */
[----:B------:R-:W-:Y:S01]  /*106c0*/  FMUL.FTZ R140, R168, R140 ;  /* 0x0000008ca88c7220 */ /* 0x000fe20000410000 */
[----:B-1----:R-:W-:Y:S01]  /*106d0*/  F2FP.BF16.F32.PACK_AB R160, R192, R193 ;  /* 0x000000c1c0a0723e */ /* 0x002fe200000010ff */
[C---:B------:R-:W-:Y:S01]  /*106e0*/  FMUL.FTZ R141, R168.reuse, R141 ;  /* 0x0000008da88d7220 */ /* 0x040fe20000410000 */
[C---:B------:R-:W-:Y:S01]  /*106f0*/  FMUL.FTZ R146, R167.reuse, R146 ;  /* 0x00000092a7927220 */ /* 0x040fe20000410000 */
[C---:B------:R-:W-:Y:S01]  /*10700*/  FMUL.FTZ R147, R167.reuse, R147 ;  /* 0x00000093a7937220 */ /* 0x040fe20000410000 */
[C---:B------:R-:W-:Y:S01]  /*10710*/  FMUL.FTZ R144, R168.reuse, R144 ;  /* 0x00000090a8907220 */ /* 0x040fe20000410000 */
[----:B------:R-:W-:Y:S01]  /*10720*/  FMUL.FTZ R145, R168, R145 ;  /* 0x00000091a8917220 */ /* 0x000fe20000410000 */
[C---:B------:R-:W-:Y:S01]  /*10730*/  FMUL.FTZ R14, R167.reuse, R154 ;  /* 0x0000009aa70e7220 */ /* 0x040fe20000410000 */
[----:B------:R-:W-:Y:S01]  /*10740*/  FMUL.FTZ R15, R167, R155 ;  /* 0x0000009ba70f7220 */ /* 0x000fe20000410000 */
[----:B----4-:R-:W-:Y:S01]  /*10750*/  F2FP.BF16.F32.PACK_AB R162, R184, R191 ;  /* 0x000000bfb8a2723e */ /* 0x010fe200000010ff */
[C---:B------:R-:W-:Y:S01]  /*10760*/  FMUL.FTZ R12, R168.reuse, R152 ;  /* 0x00000098a80c7220 */ /* 0x040fe20000410000 */
[-C--:B------:R-:W-:Y:S01]  /*10770*/  FFMA.FTZ R197, R13, R166.reuse, -R185 ;  /* 0x000000a60dc57223 */ /* 0x080fe200000108b9 */
[----:B------:R-:W-:Y:S01]  /*10780*/  FMUL.FTZ R13, R168, R153 ;  /* 0x00000099a80d7220 */ /* 0x000fe20000410000 */
[----:B------:R-:W-:Y:S01]  /*10790*/  MUFU.EX2 R195, R195 ;  /* 0x000000c300c37308 */ /* 0x000fe20000000800 */
[----:B------:R-:W-:Y:S01]  /*107a0*/  LDSM.16.MT88.4 R152, [R169+0x800] ;  /* 0x00080000a998783b */ /* 0x000fe20000004200 */
[-C--:B------:R-:W-:Y:S01]  /*107b0*/  FFMA.FTZ R199, R22, R166.reuse, -R187 ;  /* 0x000000a616c77223 */ /* 0x080fe200000108bb */
[C---:B------:R-:W-:Y:S07]  /*107c0*/  HMMA.16816.F32.BF16 R4, R160.reuse, R172, R4 ;  /* 0x000000aca004723c */ /* 0x040fee0000041804 */
[----:B------:R-:W-:Y:S10]  /*107d0*/  MUFU.EX2 R194, R194 ;  /* 0x000000c200c27308 */ /* 0x000ff40000000800 */
[----:B------:R-:W-:Y:S01]  /*107e0*/  MUFU.EX2 R196, R196 ;  /* 0x000000c400c47308 */ /* 0x000fe20000000800 */
[-CC-:B------:R-:W-:Y:S01]  /*107f0*/  FFMA.FTZ R201, R20, R166.reuse, -R185.reuse ;  /* 0x000000a614c97223 */ /* 0x180fe200000108b9 */
[-C--:B------:R-:W-:Y:S01]  /*10800*/  FFMA.FTZ R200, R21, R166.reuse, -R185 ;  /* 0x000000a615c87223 */ /* 0x080fe200000108b9 */
[C---:B------:R-:W-:Y:S01]  /*10810*/  HMMA.16816.F32.BF16 R8, R160.reuse, R174, R8 ;  /* 0x000000aea008723c */ /* 0x040fe20000041808 */
[----:B------:R-:W1:Y:S06]  /*10820*/  LDSM.16.MT88.4 R172, [R171+0xa800] ;  /* 0x00a80000abac783b */ /* 0x000e6c0000004200 */
[----:B------:R-:W-:Y:S01]  /*10830*/  MUFU.EX2 R197, R197 ;  /* 0x000000c500c57308 */ /* 0x000fe20000000800 */
[-CC-:B------:R-:W-:Y:S01]  /*10840*/  FFMA.FTZ R54, R54, R166.reuse, -R187.reuse ;  /* 0x000000a636367223 */ /* 0x180fe200000108bb */
[-C--:B------:R-:W-:Y:S01]  /*10850*/  FFMA.FTZ R63, R63, R166.reuse, -R187 ;  /* 0x000000a63f3f7223 */ /* 0x080fe200000108bb */
[-CC-:B------:R-:W-:Y:S07]  /*10860*/  FFMA.FTZ R61, R61, R166.reuse, -R185.reuse ;  /* 0x000000a63d3d7223 */ /* 0x180fee00000108b9 */
[----:B------:R-:W-:Y:S01]  /*10870*/  MUFU.EX2 R199, R199 ;  /* 0x000000c700c77308 */ /* 0x000fe20000000800 */
[-C--:B------:R-:W-:Y:S01]  /*10880*/  FFMA.FTZ R64, R64, R166.reuse, -R185 ;  /* 0x000000a640407223 */ /* 0x080fe200000108b9 */
[C---:B---3--:R-:W-:Y:S08]  /*10890*/  HMMA.16816.F32.BF16 R132, R160.reuse, R176, R132 ;  /* 0x000000b0a084723c */ /* 0x048ff00000041884 */
[----:B------:R-:W-:Y:S01]  /*108a0*/  MUFU.EX2 R201, R201 ;  /* 0x000000c900c97308 */ /* 0x000fe20000000800 */
[-CC-:B------:R-:W-:Y:S01]  /*108b0*/  FFMA.FTZ R70, R70, R166.reuse, -R187.reuse ;  /* 0x000000a646467223 */ /* 0x180fe200000108bb */
[-CC-:B------:R-:W-:Y:S01]  /*108c0*/  FFMA.FTZ R71, R71, R166.reuse, -R187.reuse ;  /* 0x000000a647477223 */ /* 0x180fe200000108bb */
[-CC-:B------:R-:W-:Y:S07]  /*108d0*/  FFMA.FTZ R78, R78, R166.reuse, -R187.reuse ;  /* 0x000000a64e4e7223 */ /* 0x180fee00000108bb */
[----:B------:R-:W3:Y:S01]  /*108e0*/  MUFU.EX2 R200, R200 ;  /* 0x000000c800c87308 */ /* 0x000ee20000000800 */
[-C--:B------:R-:W-:Y:S01]  /*108f0*/  FFMA.FTZ R79, R79, R166.reuse, -R187 ;  /* 0x000000a64f4f7223 */ /* 0x080fe200000108bb */
[C---:B------:R-:W-:Y:S01]  /*10900*/  HMMA.16816.F32.BF16 R136, R160.reuse, R178, R136 ;  /* 0x000000b2a088723c */ /* 0x040fe20000041888 */
[----:B------:R-:W4:Y:S07]  /*10910*/  LDSM.16.MT88.4 R176, [R170+0xa800] ;  /* 0x00a80000aab0783b */ /* 0x000f2e0000004200 */
[----:B------:R-:W-:Y:S01]  /*10920*/  MUFU.EX2 R198, R198 ;  /* 0x000000c600c67308 */ /* 0x000fe20000000800 */
[-CC-:B------:R-:W-:Y:S01]  /*10930*/  FFMA.FTZ R84, R84, R166.reuse, -R185.reuse ;  /* 0x000000a654547223 */ /* 0x180fe200000108b9 */
[-C--:B------:R-:W-:Y:S01]  /*10940*/  FFMA.FTZ R85, R85, R166.reuse, -R185 ;  /* 0x000000a655557223 */ /* 0x080fe200000108b9 */
[-C--:B------:R-:W-:Y:S07]  /*10950*/  FFMA.FTZ R90, R90, R166.reuse, -R187 ;  /* 0x000000a65a5a7223 */ /* 0x080fee00000108bb */
[----:B------:R-:W-:Y:S01]  /*10960*/  MUFU.EX2 R54, R54 ;  /* 0x0000003600367308 */ /* 0x000fe20000000800 */
[-C--:B------:R-:W-:Y:S01]  /*10970*/  FFMA.FTZ R92, R92, R166.reuse, -R185 ;  /* 0x000000a65c5c7223 */ /* 0x080fe200000108b9 */
[C---:B--2---:R-:W-:Y:S08]  /*10980*/  HMMA.16816.F32.BF16 R140, R160.reuse, R180, R140 ;  /* 0x000000b4a08c723c */ /* 0x044ff0000004188c */
[----:B------:R-:W-:Y:S01]  /*10990*/  MUFU.EX2 R63, R63 ;  /* 0x0000003f003f7308 */ /* 0x000fe20000000800 */
[--C-:B------:R-:W-:Y:S01]  /*109a0*/  FFMA.FTZ R181, R18, R166, -R187.reuse ;  /* 0x000000a612b57223 */ /* 0x100fe200000108bb */
[----:B------:R-:W-:Y:S01]  /*109b0*/  FMUL.FTZ R18, R167, R150 ;  /* 0x00000096a7127220 */ /* 0x000fe20000410000 */
[----:B---3--:R-:W-:Y:S01]  /*109c0*/  F2FP.BF16.F32.PACK_AB R20, R200, R201 ;  /* 0x000000c9c814723e */ /* 0x008fe200000010ff */
[-C--:B------:R-:W-:Y:S01]  /*109d0*/  FFMA.FTZ R180, R19, R166.reuse, -R187 ;  /* 0x000000a613b47223 */ /* 0x080fe200000108bb */
[----:B------:R-:W-:Y:S01]  /*109e0*/  FMUL.FTZ R19, R167, R151 ;  /* 0x00000097a7137220 */ /* 0x000fe20000410000 */
[C---:B------:R-:W-:Y:S04]  /*109f0*/  HMMA.16816.F32.BF16 R144, R160.reuse, R182, R144 ;  /* 0x000000b6a090723c */ /* 0x040fe80000041890 */
[----:B------:R-:W-:Y:S01]  /*10a00*/  MUFU.EX2 R181, R181 ;  /* 0x000000b500b57308 */ /* 0x000fe20000000800 */
[-CC-:B------:R-:W-:Y:S01]  /*10a10*/  FFMA.FTZ R182, R16, R166.reuse, -R185.reuse ;  /* 0x000000a610b67223 */ /* 0x180fe200000108b9 */
[--C-:B------:R-:W-:Y:S08]  /*10a20*/  FFMA.FTZ R183, R17, R166, -R185.reuse ;  /* 0x000000a611b77223 */ /* 0x100ff000000108b9 */
[----:B------:R-:W2:Y:S01]  /*10a30*/  MUFU.EX2 R180, R180 ;  /* 0x000000b400b47308 */ /* 0x000ea20000000800 */
[C---:B------:R-:W-:Y:S01]  /*10a40*/  FMUL.FTZ R16, R168.reuse, R148 ;  /* 0x00000094a8107220 */ /* 0x040fe20000410000 */
[----:B------:R-:W-:Y:S01]  /*10a50*/  F2FP.BF16.F32.PACK_AB R148, R197, R196 ;  /* 0x000000c4c594723e */ /* 0x000fe200000010ff */
[C---:B-----5:R-:W-:Y:S07]  /*10a60*/  HMMA.16816.F32.BF16 R12, R160.reuse, R156, R12 ;  /* 0x0000009ca00c723c */ /* 0x060fee000004180c */
[----:B------:R-:W-:Y:S01]  /*10a70*/  MUFU.EX2 R182, R182 ;  /* 0x000000b600b67308 */ /* 0x000fe20000000800 */
[----:B------:R-:W-:Y:S01]  /*10a80*/  FMUL.FTZ R17, R168, R149 ;  /* 0x00000095a8117220 */ /* 0x000fe20000410000 */
[----:B------:R-:W-:Y:S08]  /*10a90*/  F2FP.BF16.F32.PACK_AB R149, R194, R195 ;  /* 0x000000c3c295723e */ /* 0x000ff000000010ff */
[----:B------:R-:W3:Y:S01]  /*10aa0*/  MUFU.EX2 R183, R183 ;  /* 0x000000b700b77308 */ /* 0x000ee20000000800 */
[-CC-:B------:R-:W-:Y:S01]  /*10ab0*/  FFMA.FTZ R93, R93, R166.reuse, -R185.reuse ;  /* 0x000000a65d5d7223 */ /* 0x180fe200000108b9 */
[-CC-:B------:R-:W-:Y:S01]  /*10ac0*/  FFMA.FTZ R100, R100, R166.reuse, -R185.reuse ;  /* 0x000000a664647223 */ /* 0x180fe200000108b9 */
[-CC-:B------:R-:W-:Y:S07]  /*10ad0*/  FFMA.FTZ R124, R124, R166.reuse, -R185.reuse ;  /* 0x000000a67c7c7223 */ /* 0x180fee00000108b9 */
[----:B------:R-:W-:Y:S01]  /*10ae0*/  MUFU.EX2 R61, R61 ;  /* 0x0000003d003d7308 */ /* 0x000fe20000000800 */
[----:B------:R-:W-:Y:S01]  /*10af0*/  HMMA.16816.F32.BF16 R16, R160, R158, R16 ;  /* 0x0000009ea010723c */ /* 0x000fe20000041810 */
[----:B------:R-:W5:Y:S02]  /*10b00*/  LDSM.16.MT88.4 R156, [R228+0x800] ;  /* 0x00080000e49c783b */ /* 0x000f640000004200 */
[----:B--2---:R-:W-:Y:S06]  /*10b10*/  F2FP.BF16.F32.PACK_AB R151, R180, R181 ;  /* 0x000000b5b497723e */ /* 0x004fec00000010ff */
[----:B------:R-:W-:Y:S01]  /*10b20*/  MUFU.EX2 R70, R70 ;  /* 0x0000004600467308 */ /* 0x000fe20000000800 */
[----:B------:R-:W-:Y:S01]  /*10b30*/  FFMA.FTZ R128, R128, R166, -R185 ;  /* 0x000000a680807223 */ /* 0x000fe200000108b9 */
[----:B------:R-:W-:Y:S01]  /*10b40*/  FFMA.FTZ R190, R167, R252, R190 ;  /* 0x000000fca7be7223 */ /* 0x000fe200000100be */
[----:B------:R-:W-:Y:S07]  /*10b50*/  FFMA.FTZ R193, R168, R202, R193 ;  /* 0x000000caa8c17223 */ /* 0x000fee00000100c1 */
[----:B------:R-:W-:Y:S01]  /*10b60*/  MUFU.EX2 R71, R71 ;  /* 0x0000004700477308 */ /* 0x000fe20000000800 */
[----:B---3--:R-:W-:Y:S01]  /*10b70*/  F2FP.BF16.F32.PACK_AB R150, R183, R182 ;  /* 0x000000b6b796723e */ /* 0x008fe200000010ff */
[----:B------:R-:W2:Y:S01]  /*10b80*/  LDSM.16.MT88.4 R160, [R171+0xb000] ;  /* 0x00b00000aba0783b */ /* 0x000ea20000004200 */
[----:B------:R-:W-:Y:S07]  /*10b90*/  FADD.FTZ R190, R188, R190 ;  /* 0x000000bebcbe7221 */ /* 0x000fee0000010000 */
[----:B------:R-:W-:Y:S01]  /*10ba0*/  MUFU.EX2 R78, R78 ;  /* 0x0000004e004e7308 */ /* 0x000fe20000000800 */
[----:B------:R-:W-:Y:S01]  /*10bb0*/  FADD.FTZ R192, R192, R193 ;  /* 0x000000c1c0c07221 */ /* 0x000fe20000010000 */
[----:B------:R-:W-:Y:S01]  /*10bc0*/  ISETP.GT.AND P0, PT, R247, R236, PT ;  /* 0x000000ecf700720c */ /* 0x000fe20003f04270 */
[----:B------:R-:W-:Y:S01]  /*10bd0*/  FADD.FTZ R189, R189, R190 ;  /* 0x000000bebdbd7221 */ /* 0x000fe20000010000 */
[C---:B-1----:R-:W-:Y:S06]  /*10be0*/  HMMA.16816.F32.BF16 R4, R148.reuse, R172, R4 ;  /* 0x000000ac9404723c */ /* 0x042fec0000041804 */
[----:B------:R-:W-:Y:S10]  /*10bf0*/  MUFU.EX2 R79, R79 ;  /* 0x0000004f004f7308 */ /* 0x000ff40000000800 */
[----:B------:R-:W-:Y:S01]  /*10c00*/  MUFU.EX2 R84, R84 ;  /* 0x0000005400547308 */ /* 0x000fe20000000800 */
[----:B------:R-:W-:Y:S01]  /*10c10*/  FADD.FTZ R186, R186, R189 ;  /* 0x000000bdbaba7221 */ /* 0x000fe20000010000 */
[----:B------:R-:W-:Y:S01]  /*10c20*/  FADD.FTZ R191, R191, R192 ;  /* 0x000000c0bfbf7221 */ /* 0x000fe20000010000 */
[C---:B------:R-:W-:Y:S01]  /*10c30*/  HMMA.16816.F32.BF16 R8, R148.reuse, R174, R8 ;  /* 0x000000ae9408723c */ /* 0x040fe20000041808 */
[----:B------:R-:W1:Y:S06]  /*10c40*/  LDSM.16.MT88.4 R172, [R170+0xb000] ;  /* 0x00b00000aaac783b */ /* 0x000e6c0000004200 */
[----:B------:R-:W-:Y:S01]  /*10c50*/  MUFU.EX2 R85, R85 ;  /* 0x0000005500557308 */ /* 0x000fe20000000800 */
[----:B------:R-:W-:Y:S01]  /*10c60*/  FADD.FTZ R195, R195, R186 ;  /* 0x000000bac3c37221 */ /* 0x000fe20000010000 */
[----:B------:R-:W-:Y:S01]  /*10c70*/  FADD.FTZ R191, R184, R191 ;  /* 0x000000bfb8bf7221 */ /* 0x000fe20000010000 */
[----:B------:R-:W-:Y:S07]  /*10c80*/  MOV R167, R164 ;  /* 0x000000a400a77202 */ /* 0x000fee0000000f00 */
[----:B------:R-:W-:Y:S01]  /*10c90*/  MUFU.EX2 R92, R92 ;  /* 0x0000005c005c7308 */ /* 0x000fe20000000800 */
[----:B------:R-:W-:Y:S01]  /*10ca0*/  FADD.FTZ R194, R194, R195 ;  /* 0x000000c3c2c27221 */ /* 0x000fe20000010000 */
[C---:B----4-:R-:W-:Y:S08]  /*10cb0*/  HMMA.16816.F32.BF16 R132, R148.reuse, R176, R132 ;  /* 0x000000b09484723c */ /* 0x050ff00000041884 */
[----:B------:R-:W-:Y:S01]  /*10cc0*/  MUFU.EX2 R93, R93 ;  /* 0x0000005d005d7308 */ /* 0x000fe20000000800 */
[-CC-:B------:R-:W-:Y:S01]  /*10cd0*/  FFMA.FTZ R177, R27, R166.reuse, -R187.reuse ;  /* 0x000000a61bb17223 */ /* 0x180fe200000108bb */
[-C--:B------:R-:W-:Y:S01]  /*10ce0*/  FFMA.FTZ R176, R23, R166.reuse, -R187 ;  /* 0x000000a617b07223 */ /* 0x080fe200000108bb */
[----:B------:R-:W-:Y:S01]  /*10cf0*/  FADD.FTZ R181, R181, R194 ;  /* 0x000000c2b5b57221 */ /* 0x000fe20000010000 */
[----:B------:R-:W-:Y:S01]  /*10d00*/  FADD.FTZ R196, R196, R191 ;  /* 0x000000bfc4c47221 */ /* 0x000fe20000010000 */
[----:B------:R-:W-:Y:S01]  /*10d10*/  MOV R168, R165 ;  /* 0x000000a500a87202 */ /* 0x000fe20000000f00 */
[C---:B------:R-:W-:Y:S04]  /*10d20*/  HMMA.16816.F32.BF16 R136, R148.reuse, R178, R136 ;  /* 0x000000b29488723c */ /* 0x040fe80000041888 */
[----:B------:R-:W-:Y:S01]  /*10d30*/  MUFU.EX2 R177, R177 ;  /* 0x000000b100b17308 */ /* 0x000fe20000000800 */
[-C--:B------:R-:W-:Y:S01]  /*10d40*/  FFMA.FTZ R178, R26, R166.reuse, -R187 ;  /* 0x000000a61ab27223 */ /* 0x080fe200000108bb */
[----:B------:R-:W-:Y:S08]  /*10d50*/  FFMA.FTZ R179, R25, R166, -R185 ;  /* 0x000000a619b37223 */ /* 0x000ff000000108b9 */
[----:B------:R-:W3:Y:S01]  /*10d60*/  MUFU.EX2 R176, R176 ;  /* 0x000000b000b07308 */ /* 0x000ee20000000800 */
[----:B------:R-:W4:Y:S01]  /*10d70*/  LDSM.16.MT88.4 R24, [R169+0x1000] ;  /* 0x00100000a918783b */ /* 0x000f220000004200 */
[----:B------:R-:W-:Y:S01]  /*10d80*/  FADD.FTZ R180, R180, R181 ;  /* 0x000000b5b4b47221 */ /* 0x000fe20000010000 */
[C---:B------:R-:W-:Y:S07]  /*10d90*/  HMMA.16816.F32.BF16 R140, R148.reuse, R152, R140 ;  /* 0x00000098948c723c */ /* 0x040fee000004188c */
[----:B------:R-:W5:Y:S01]  /*10da0*/  MUFU.EX2 R178, R178 ;  /* 0x000000b200b27308 */ /* 0x000f620000000800 */
[----:B------:R-:W-:Y:S09]  /*10db0*/  FADD.FTZ R197, R197, R196 ;  /* 0x000000c4c5c57221 */ /* 0x000ff20000010000 */
[----:B------:R-:W2:Y:S01]  /*10dc0*/  MUFU.EX2 R179, R179 ;  /* 0x000000b300b37308 */ /* 0x000ea20000000800 */
[----:B------:R-:W-:Y:S01]  /*10dd0*/  FADD.FTZ R182, R182, R197 ;  /* 0x000000c5b6b67221 */ /* 0x000fe20000010000 */
[C---:B------:R-:W-:Y:S01]  /*10de0*/  HMMA.16816.F32.BF16 R144, R148.reuse, R154, R144 ;  /* 0x0000009a9490723c */ /* 0x040fe20000041890 */
[----:B------:R-:W-:Y:S02]  /*10df0*/  LDSM.16.MT88.4 R152, [R171+0xb800] ;  /* 0x00b80000ab98783b */ /* 0x000fe40000004200 */
[C---:B---3--:R-:W-:Y:S01]  /*10e00*/  F2FP.BF16.F32.PACK_AB R21, R176.reuse, R199 ;  /* 0x000000c7b015723e */ /* 0x048fe200000010ff */
[----:B------:R-:W-:Y:S01]  /*10e10*/  FADD.FTZ R199, R199, R180 ;  /* 0x000000b4c7c77221 */ /* 0x000fe20000010000 */
[----:B------:R-:W-:Y:S01]  /*10e20*/  FADD.FTZ R182, R183, R182 ;  /* 0x000000b6b7b67221 */ /* 0x000fe20000010000 */
[----:B-----5:R-:W-:Y:S02]  /*10e30*/  F2FP.BF16.F32.PACK_AB R23, R177, R178 ;  /* 0x000000b2b117723e */ /* 0x020fe400000010ff */
[C---:B------:R-:W-:Y:S03]  /*10e40*/  HMMA.16816.F32.BF16 R12, R148.reuse, R156, R12 ;  /* 0x0000009c940c723c */ /* 0x040fe6000004180c */
[----:B--2---:R-:W-:Y:S01]  /*10e50*/  F2FP.BF16.F32.PACK_AB R22, R179, R198 ;  /* 0x000000c6b316723e */ /* 0x004fe200000010ff */
[----:B------:R-:W-:Y:S01]  /*10e60*/  FADD.FTZ R199, R176, R199 ;  /* 0x000000c7b0c77221 */ /* 0x000fe20000010000 */
[----:B------:R-:W-:Y:S03]  /*10e70*/  FADD.FTZ R201, R201, R182 ;  /* 0x000000b6c9c97221 */ /* 0x000fe60000010000 */
[----:B------:R-:W-:Y:S01]  /*10e80*/  HMMA.16816.F32.BF16 R16, R148, R158, R16 ;  /* 0x0000009e9410723c */ /* 0x000fe20000041810 */
[----:B------:R-:W2:Y:S02]  /*10e90*/  LDSM.16.MT88.4 R148, [R228+0x1000] ;  /* 0x00100000e494783b */ /* 0x000ea40000004200 */
[----:B------:R-:W-:Y:S01]  /*10ea0*/  FADD.FTZ R178, R178, R199 ;  /* 0x000000c7b2b27221 */ /* 0x000fe20000010000 */
[----:B------:R-:W-:Y:S03]  /*10eb0*/  FADD.FTZ R201, R200, R201 ;  /* 0x000000c9c8c97221 */ /* 0x000fe60000010000 */
[----:B------:R-:W-:Y:S01]  /*10ec0*/  FADD.FTZ R178, R177, R178 ;  /* 0x000000b2b1b27221 */ /* 0x000fe20000010000 */
[C---:B------:R-:W-:Y:S01]  /*10ed0*/  HMMA.16816.F32.BF16 R4, R20.reuse, R160, R4 ;  /* 0x000000a01404723c */ /* 0x040fe20000041804 */
[----:B------:R-:W3:Y:S04]  /*10ee0*/  LDSM.16.MT88.4 R156, [R170+0xb800] ;  /* 0x00b80000aa9c783b */ /* 0x000ee80000004200 */
[-CC-:B------:R-:W-:Y:S01]  /*10ef0*/  FFMA.FTZ R161, R34, R166.reuse, -R187.reuse ;  /* 0x000000a622a17223 */ /* 0x180fe200000108bb */
[-CC-:B------:R-:W-:Y:S02]  /*10f00*/  FFMA.FTZ R160, R35, R166.reuse, -R187.reuse ;  /* 0x000000a623a07223 */ /* 0x180fe400000108bb */
[C---:B------:R-:W-:Y:S03]  /*10f10*/  HMMA.16816.F32.BF16 R8, R20.reuse, R162, R8 ;  /* 0x000000a21408723c */ /* 0x040fe60000041808 */
[-C--:B------:R-:W-:Y:S01]  /*10f20*/  FFMA.FTZ R162, R31, R166.reuse, -R187 ;  /* 0x000000a61fa27223 */ /* 0x080fe200000108bb */
[-CC-:B------:R-:W-:Y:S01]  /*10f30*/  FFMA.FTZ R163, R32, R166.reuse, -R185.reuse ;  /* 0x000000a620a37223 */ /* 0x180fe200000108b9 */
[----:B------:R-:W-:Y:S03]  /*10f40*/  MUFU.EX2 R160, R160 ;  /* 0x000000a000a07308 */ /* 0x000fe60000000800 */
[C---:B-1----:R-:W-:Y:S07]  /*10f50*/  HMMA.16816.F32.BF16 R132, R20.reuse, R172, R132 ;  /* 0x000000ac1484723c */ /* 0x042fee0000041884 */
[----:B------:R-:W-:Y:S01]  /*10f60*/  MUFU.EX2 R162, R162 ;  /* 0x000000a200a27308 */ /* 0x000fe20000000800 */
[-CC-:B------:R-:W-:Y:S01]  /*10f70*/  FFMA.FTZ R173, R28, R166.reuse, -R185.reuse ;  /* 0x000000a61cad7223 */ /* 0x180fe200000108b9 */
[-CC-:B------:R-:W-:Y:S08]  /*10f80*/  FFMA.FTZ R172, R29, R166.reuse, -R185.reuse ;  /* 0x000000a61dac7223 */ /* 0x180ff000000108b9 */
[----:B------:R-:W-:Y:S01]  /*10f90*/  MUFU.EX2 R163, R163 ;  /* 0x000000a300a37308 */ /* 0x000fe20000000800 */
[C---:B------:R-:W-:Y:S09]  /*10fa0*/  HMMA.16816.F32.BF16 R136, R20.reuse, R174, R136 ;  /* 0x000000ae1488723c */ /* 0x040ff20000041888 */
[----:B------:R1:W5:Y:S01]  /*10fb0*/  MUFU.EX2 R175, R30 ;  /* 0x0000001e00af7308 */ /* 0x0003620000000800 */
[-C--:B------:R-:W-:Y:S02]  /*10fc0*/  FFMA.FTZ R174, R33, R166.reuse, -R185 ;  /* 0x000000a621ae7223 */ /* 0x080fe400000108b9 */
[----:B------:R-:W-:Y:S07]  /*10fd0*/  LDSM.16.MT88.4 R32, [R171+0xc000] ;  /* 0x00c00000ab20783b */ /* 0x000fee0000004200 */
[----:B------:R-:W3:Y:S01]  /*10fe0*/  MUFU.EX2 R161, R161 ;  /* 0x000000a100a17308 */ /* 0x000ee20000000800 */
[C---:B----4-:R-:W-:Y:S09]  /*10ff0*/  HMMA.16816.F32.BF16 R140, R20.reuse, R24, R140 ;  /* 0x00000018148c723c */ /* 0x050ff2000004188c */
[----:B------:R-:W-:Y:S10]  /*11000*/  MUFU.EX2 R173, R173 ;  /* 0x000000ad00ad7308 */ /* 0x000ff40000000800 */
[----:B------:R-:W4:Y:S01]  /*11010*/  MUFU.EX2 R172, R172 ;  /* 0x000000ac00ac7308 */ /* 0x000f220000000800 */
[----:B-1----:R-:W1:Y:S01]  /*11020*/  LDSM.16.MT88.4 R28, [R169+0x1800] ;  /* 0x00180000a91c783b */ /* 0x002e620000004200 */
[C---:B------:R-:W-:Y:S08]  /*11030*/  HMMA.16816.F32.BF16 R144, R20.reuse, R26, R144 ;  /* 0x0000001a1490723c */ /* 0x040ff00000041890 */
[----:B------:R-:W4:Y:S01]  /*11040*/  MUFU.EX2 R174, R174 ;  /* 0x000000ae00ae7308 */ /* 0x000f220000000800 */
[----:B------:R-:W1:Y:S01]  /*11050*/  LDSM.16.MT88.4 R24, [R228+0x1800] ;  /* 0x00180000e418783b */ /* 0x000e620000004200 */
[C---:B--2---:R-:W-:Y:S08]  /*11060*/  HMMA.16816.F32.BF16 R12, R20.reuse, R148, R12 ;  /* 0x00000094140c723c */ /* 0x044ff0000004180c */
[----:B------:R-:W-:Y:S01]  /*11070*/  HMMA.16816.F32.BF16 R16, R20, R150, R16 ;  /* 0x000000961410723c */ /* 0x000fe20000041810 */
[----:B------:R-:W2:Y:S02]  /*11080*/  LDSM.16.MT88.4 R148, [R170+0xc000] ;  /* 0x00c00000aa94783b */ /* 0x000ea40000004200 */
[----:B-----5:R-:W-:Y:S01]  /*11090*/  F2FP.BF16.F32.PACK_AB R21, R162, R175 ;  /* 0x000000afa215723e */ /* 0x020fe200000010ff */
[----:B------:R-:W-:Y:S01]  /*110a0*/  FADD.FTZ R175, R175, R178 ;  /* 0x000000b2afaf7221 */ /* 0x000fe20000010000 */
[----:B---3--:R-:W-:Y:S02]  /*110b0*/  F2FP.BF16.F32.PACK_AB R23, R160, R161 ;  /* 0x000000a1a017723e */ /* 0x008fe400000010ff */
[----:B----4-:R-:W-:Y:S01]  /*110c0*/  F2FP.BF16.F32.PACK_AB R20, R172, R173 ;  /* 0x000000adac14723e */ /* 0x010fe200000010ff */
[----:B------:R-:W-:Y:S01]  /*110d0*/  FADD.FTZ R162, R162, R175 ;  /* 0x000000afa2a27221 */ /* 0x000fe20000010000 */
[----:B------:R-:W-:Y:S03]  /*110e0*/  F2FP.BF16.F32.PACK_AB R22, R174, R163 ;  /* 0x000000a3ae16723e */ /* 0x000fe600000010ff */
[----:B------:R-:W-:Y:S04]  /*110f0*/  FADD.FTZ R161, R161, R162 ;  /* 0x000000a2a1a17221 */ /* 0x000fe80000010000 */
[C---:B------:R-:W-:Y:S03]  /*11100*/  HMMA.16816.F32.BF16 R4, R20.reuse, R152, R4 ;  /* 0x000000981404723c */ /* 0x040fe60000041804 */
[-CC-:B------:R-:W-:Y:S01]  /*11110*/  FFMA.FTZ R153, R39, R166.reuse, -R187.reuse ;  /* 0x000000a627997223 */ /* 0x180fe200000108bb */
[-C--:B------:R-:W-:Y:S01]  /*11120*/  FFMA.FTZ R152, R43, R166.reuse, -R187 ;  /* 0x000000a62b987223 */ /* 0x080fe200000108bb */
[----:B------:R-:W-:Y:S03]  /*11130*/  FADD.FTZ R161, R160, R161 ;  /* 0x000000a1a0a17221 */ /* 0x000fe60000010000 */
[C---:B------:R-:W-:Y:S01]  /*11140*/  HMMA.16816.F32.BF16 R8, R20.reuse, R154, R8 ;  /* 0x0000009a1408723c */ /* 0x040fe20000041808 */
[----:B------:R-:W-:Y:S02]  /*11150*/  MUFU.EX2 R153, R153 ;  /* 0x0000009900997308 */ /* 0x000fe40000000800 */
[-CC-:B------:R-:W-:Y:S01]  /*11160*/  FFMA.FTZ R155, R40, R166.reuse, -R185.reuse ;  /* 0x000000a6289b7223 */ /* 0x180fe200000108b9 */
[-C--:B------:R-:W-:Y:S07]  /*11170*/  FFMA.FTZ R154, R41, R166.reuse, -R185 ;  /* 0x000000a6299a7223 */ /* 0x080fee00000108b9 */
[----:B------:R-:W-:Y:S01]  /*11180*/  MUFU.EX2 R152, R152 ;  /* 0x0000009800987308 */ /* 0x000fe20000000800 */
[C---:B------:R-:W-:Y:S09]  /*11190*/  HMMA.16816.F32.BF16 R132, R20.reuse, R156, R132 ;  /* 0x0000009c1484723c */ /* 0x040ff20000041884 */
[----:B------:R-:W-:Y:S01]  /*111a0*/  MUFU.EX2 R155, R155 ;  /* 0x0000009b009b7308 */ /* 0x000fe20000000800 */
[-CC-:B------:R-:W-:Y:S01]  /*111b0*/  FFMA.FTZ R156, R38, R166.reuse, -R187.reuse ;  /* 0x000000a6269c7223 */ /* 0x180fe200000108bb */
[-C--:B------:R-:W-:Y:S08]  /*111c0*/  FFMA.FTZ R157, R42, R166.reuse, -R187 ;  /* 0x000000a62a9d7223 */ /* 0x080ff000000108bb */
[----:B------:R-:W-:Y:S01]  /*111d0*/  MUFU.EX2 R154, R154 ;  /* 0x0000009a009a7308 */ /* 0x000fe20000000800 */
[----:B------:R-:W-:Y:S01]  /*111e0*/  LDSM.16.MT88.4 R40, [R169+0x2800] ;  /* 0x00280000a928783b */ /* 0x000fe20000004200 */
[C---:B------:R-:W-:Y:S08]  /*111f0*/  HMMA.16816.F32.BF16 R136, R20.reuse, R158, R136 ;  /* 0x0000009e1488723c */ /* 0x040ff00000041888 */
[----:B------:R-:W-:Y:S01]  /*11200*/  MUFU.EX2 R156, R156 ;  /* 0x0000009c009c7308 */ /* 0x000fe20000000800 */
[-CC-:B------:R-:W-:Y:S01]  /*11210*/  FFMA.FTZ R158, R36, R166.reuse, -R185.reuse ;  /* 0x000000a6249e7223 */ /* 0x180fe200000108b9 */
[----:B------:R-:W-:Y:S08]  /*11220*/  FFMA.FTZ R159, R37, R166, -R185 ;  /* 0x000000a6259f7223 */ /* 0x000ff000000108b9 */
[----:B------:R-:W-:Y:S01]  /*11230*/  MUFU.EX2 R157, R157 ;  /* 0x0000009d009d7308 */ /* 0x000fe20000000800 */
[----:B------:R-:W-:Y:S01]  /*11240*/  LDSM.16.MT88.4 R36, [R170+0xc800] ;  /* 0x00c80000aa24783b */ /* 0x000fe20000004200 */
[C---:B-1----:R-:W-:Y:S08]  /*11250*/  HMMA.16816.F32.BF16 R140, R20.reuse, R28, R140 ;  /* 0x0000001c148c723c */ /* 0x042ff0000004188c */
[----:B------:R-:W-:Y:S10]  /*11260*/  MUFU.EX2 R158, R158 ;  /* 0x0000009e009e7308 */ /* 0x000ff40000000800 */
[----:B------:R-:W1:Y:S01]  /*11270*/  MUFU.EX2 R159, R159 ;  /* 0x0000009f009f7308 */ /* 0x000e620000000800 */
[C---:B------:R-:W-:Y:S01]  /*11280*/  HMMA.16816.F32.BF16 R144, R20.reuse, R30, R144 ;  /* 0x0000001e1490723c */ /* 0x040fe20000041890 */
[----:B------:R-:W3:Y:S07]  /*11290*/  LDSM.16.MT88.4 R28, [R169+0x2000] ;  /* 0x00200000a91c783b */ /* 0x000eee0000004200 */
[C---:B------:R-:W-:Y:S08]  /*112a0*/  HMMA.16816.F32.BF16 R12, R20.reuse, R24, R12 ;  /* 0x00000018140c723c */ /* 0x040ff0000004180c */
[----:B------:R-:W-:Y:S01]  /*112b0*/  HMMA.16816.F32.BF16 R16, R20, R26, R16 ;  /* 0x0000001a1410723c */ /* 0x000fe20000041810 */
[----:B------:R-:W4:Y:S02]  /*112c0*/  LDSM.16.MT88.4 R24, [R228+0x2000] ;  /* 0x00200000e418783b */ /* 0x000f240000004200 */
[----:B-1----:R-:W-:Y:S02]  /*112d0*/  F2FP.BF16.F32.PACK_AB R20, R159, R158 ;  /* 0x0000009e9f14723e */ /* 0x002fe400000010ff */
[C---:B------:R-:W-:Y:S01]  /*112e0*/  F2FP.BF16.F32.PACK_AB R21, R153.reuse, R156 ;  /* 0x0000009c9915723e */ /* 0x040fe200000010ff */
[----:B------:R-:W-:Y:S01]  /*112f0*/  FADD.FTZ R156, R156, R161 ;  /* 0x000000a19c9c7221 */ /* 0x000fe20000010000 */
[----:B------:R-:W-:Y:S02]  /*11300*/  F2FP.BF16.F32.PACK_AB R23, R152, R157 ;  /* 0x0000009d9817723e */ /* 0x000fe400000010ff */
[----:B------:R-:W-:Y:S01]  /*11310*/  F2FP.BF16.F32.PACK_AB R22, R154, R155 ;  /* 0x0000009b9a16723e */ /* 0x000fe200000010ff */
[----:B------:R-:W-:Y:S04]  /*11320*/  FADD.FTZ R156, R153, R156 ;  /* 0x0000009c999c7221 */ /* 0x000fe80000010000 */
[----:B------:R-:W-:Y:S02]  /*11330*/  FADD.FTZ R157, R157, R156 ;  /* 0x0000009c9d9d7221 */ /* 0x000fe40000010000 */
[C---:B------:R-:W-:Y:S03]  /*11340*/  HMMA.16816.F32.BF16 R4, R20.reuse, R32, R4 ;  /* 0x000000201404723c */ /* 0x040fe60000041804 */
[----:B------:R-:W-:Y:S05]  /*11350*/  FADD.FTZ R152, R152, R157 ;  /* 0x0000009d98987221 */ /* 0x000fea0000010000 */
[C---:B------:R-:W-:Y:S01]  /*11360*/  HMMA.16816.F32.BF16 R8, R20.reuse, R34, R8 ;  /* 0x000000221408723c */ /* 0x040fe20000041808 */
[----:B------:R-:W1:Y:S07]  /*11370*/  LDSM.16.MT88.4 R32, [R171+0xc800] ;  /* 0x00c80000ab20783b */ /* 0x000e6e0000004200 */
[C---:B--2---:R-:W-:Y:S03]  /*11380*/  HMMA.16816.F32.BF16 R132, R20.reuse, R148, R132 ;  /* 0x000000941484723c */ /* 0x044fe60000041884 */
[-C--:B------:R-:W-:Y:S01]  /*11390*/  FFMA.FTZ R149, R46, R166.reuse, -R187 ;  /* 0x000000a62e957223 */ /* 0x080fe200000108bb */
[-C--:B------:R-:W-:Y:S01]  /*113a0*/  FFMA.FTZ R46, R45, R166.reuse, -R185 ;  /* 0x000000a62d2e7223 */ /* 0x080fe200000108b9 */
[-C--:B------:R-:W-:Y:S01]  /*113b0*/  FFMA.FTZ R148, R51, R166.reuse, -R187 ;  /* 0x000000a633947223 */ /* 0x080fe200000108bb */
[-CC-:B------:R-:W-:Y:S01]  /*113c0*/  FFMA.FTZ R45, R48, R166.reuse, -R185.reuse ;  /* 0x000000a6302d7223 */ /* 0x180fe200000108b9 */
[-C--:B------:R-:W-:Y:S01]  /*113d0*/  FFMA.FTZ R51, R44, R166.reuse, -R185 ;  /* 0x000000a62c337223 */ /* 0x080fe200000108b9 */
[C---:B------:R-:W-:Y:S01]  /*113e0*/  HMMA.16816.F32.BF16 R136, R20.reuse, R150, R136 ;  /* 0x000000961488723c */ /* 0x040fe20000041888 */
[----:B------:R-:W-:Y:S02]  /*113f0*/  MUFU.EX2 R149, R149 ;  /* 0x0000009500957308 */ /* 0x000fe40000000800 */
[-CC-:B------:R-:W-:Y:S01]  /*11400*/  FFMA.FTZ R150, R47, R166.reuse, -R187.reuse ;  /* 0x000000a62f967223 */ /* 0x180fe200000108bb */
[-C--:B------:R-:W-:Y:S07]  /*11410*/  FFMA.FTZ R47, R50, R166.reuse, -R187 ;  /* 0x000000a6322f7223 */ /* 0x080fee00000108bb */
[----:B------:R2:W-:Y:S01]  /*11420*/  MUFU.EX2 R44, R148 ;  /* 0x00000094002c7308 */ /* 0x0005e20000000800 */
[-C--:B------:R-:W-:Y:S01]  /*11430*/  FFMA.FTZ R48, R49, R166.reuse, -R185 ;  /* 0x000000a631307223 */ /* 0x080fe200000108b9 */
[-CC-:B------:R-:W-:Y:S01]  /*11440*/  FFMA.FTZ R49, R55, R166.reuse, -R187.reuse ;  /* 0x000000a637317223 */ /* 0x180fe200000108bb */
[C---:B---3--:R-:W-:Y:S07]  /*11450*/  HMMA.16816.F32.BF16 R140, R20.reuse, R28, R140 ;  /* 0x0000001c148c723c */ /* 0x048fee000004188c */
[----:B------:R-:W3:Y:S01]  /*11460*/  MUFU.EX2 R50, R150 ;  /* 0x0000009600327308 */ /* 0x000ee20000000800 */
[-C--:B------:R-:W-:Y:S01]  /*11470*/  FFMA.FTZ R55, R58, R166.reuse, -R187 ;  /* 0x000000a63a377223 */ /* 0x080fe200000108bb */
[-C--:B------:R-:W-:Y:S08]  /*11480*/  FFMA.FTZ R58, R56, R166.reuse, -R185 ;  /* 0x000000a6383a7223 */ /* 0x080ff000000108b9 */
[----:B------:R-:W5:Y:S01]  /*11490*/  MUFU.EX2 R47, R47 ;  /* 0x0000002f002f7308 */ /* 0x000f620000000800 */
[C---:B------:R-:W-:Y:S09]  /*114a0*/  HMMA.16816.F32.BF16 R144, R20.reuse, R30, R144 ;  /* 0x0000001e1490723c */ /* 0x040ff20000041890 */
[----:B------:R-:W-:Y:S01]  /*114b0*/  MUFU.EX2 R51, R51 ;  /* 0x0000003300337308 */ /* 0x000fe20000000800 */
[----:B------:R-:W-:Y:S01]  /*114c0*/  LDSM.16.MT88.4 R28, [R171+0xd000] ;  /* 0x00d00000ab1c783b */ /* 0x000fe20000004200 */
[-CC-:B--2---:R-:W-:Y:S01]  /*114d0*/  FFMA.FTZ R148, R62, R166.reuse, -R187.reuse ;  /* 0x000000a63e947223 */ /* 0x184fe200000108bb */
[-C--:B------:R-:W-:Y:S07]  /*114e0*/  FFMA.FTZ R62, R66, R166.reuse, -R187 ;  /* 0x000000a6423e7223 */ /* 0x080fee00000108bb */
[----:B------:R-:W2:Y:S01]  /*114f0*/  MUFU.EX2 R46, R46 ;  /* 0x0000002e002e7308 */ /* 0x000ea20000000800 */
[-CC-:B------:R-:W-:Y:S01]  /*11500*/  FFMA.FTZ R66, R60, R166.reuse, -R185.reuse ;  /* 0x000000a63c427223 */ /* 0x180fe200000108b9 */
[-C--:B------:R-:W-:Y:S01]  /*11510*/  FFMA.FTZ R60, R65, R166.reuse, -R185 ;  /* 0x000000a6413c7223 */ /* 0x080fe200000108b9 */
[C---:B----4-:R-:W-:Y:S07]  /*11520*/  HMMA.16816.F32.BF16 R12, R20.reuse, R24, R12 ;  /* 0x00000018140c723c */ /* 0x050fee000004180c */
[----:B------:R-:W-:Y:S10]  /*11530*/  MUFU.EX2 R45, R45 ;  /* 0x0000002d002d7308 */ /* 0x000ff40000000800 */
[----:B------:R-:W4:Y:S01]  /*11540*/  MUFU.EX2 R48, R48 ;  /* 0x0000003000307308 */ /* 0x000f220000000800 */
[----:B------:R-:W-:Y:S01]  /*11550*/  HMMA.16816.F32.BF16 R16, R20, R26, R16 ;  /* 0x0000001a1410723c */ /* 0x000fe20000041810 */
[----:B------:R-:W1:Y:S08]  /*11560*/  LDSM.16.MT88.4 R24, [R228+0x2800] ;  /* 0x00280000e418783b */ /* 0x000e700000004200 */
[----:B------:R-:W1:Y:S01]  /*11570*/  MUFU.EX2 R49, R49 ;  /* 0x0000003100317308 */ /* 0x000e620000000800 */
[----:B---3--:R-:W-:Y:S01]  /*11580*/  F2FP.BF16.F32.PACK_AB R21, R50, R149 ;  /* 0x000000953215723e */ /* 0x008fe200000010ff */
[----:B------:R-:W-:Y:S01]  /*11590*/  FADD.FTZ R149, R149, R152 ;  /* 0x0000009895957221 */ /* 0x000fe20000010000 */
[----:B-----5:R-:W-:Y:S07]  /*115a0*/  F2FP.BF16.F32.PACK_AB R23, R44, R47 ;  /* 0x0000002f2c17723e */ /* 0x020fee00000010ff */
[----:B------:R-:W-:Y:S01]  /*115b0*/  MUFU.EX2 R55, R55 ;  /* 0x0000003700377308 */ /* 0x000fe20000000800 */
[----:B--2---:R-:W-:Y:S01]  /*115c0*/  F2FP.BF16.F32.PACK_AB R20, R46, R51 ;  /* 0x000000332e14723e */ /* 0x004fe200000010ff */
[----:B------:R-:W-:Y:S08]  /*115d0*/  FADD.FTZ R50, R50, R149 ;  /* 0x0000009532327221 */ /* 0x000ff00000010000 */
[----:B------:R-:W-:Y:S01]  /*115e0*/  MUFU.EX2 R58, R58 ;  /* 0x0000003a003a7308 */ /* 0x000fe20000000800 */
[----:B----4-:R-:W-:Y:S01]  /*115f0*/  F2FP.BF16.F32.PACK_AB R22, R48, R45 ;  /* 0x0000002d3016723e */ /* 0x010fe200000010ff */
[----:B------:R-:W-:Y:S01]  /*11600*/  FADD.FTZ R47, R47, R50 ;  /* 0x000000322f2f7221 */ /* 0x000fe20000010000 */
[-C--:B------:R-:W-:Y:S07]  /*11610*/  FFMA.FTZ R50, R120, R166.reuse, -R185 ;  /* 0x000000a678327223 */ /* 0x080fee00000108b9 */
[----:B------:R-:W-:Y:S01]  /*11620*/  MUFU.EX2 R148, R148 ;  /* 0x0000009400947308 */ /* 0x000fe20000000800 */
[----:B------:R-:W-:Y:S01]  /*11630*/  FADD.FTZ R47, R44, R47 ;  /* 0x0000002f2c2f7221 */ /* 0x000fe20000010000 */
[-CC-:B------:R-:W-:Y:S01]  /*11640*/  FFMA.FTZ R44, R118, R166.reuse, -R187.reuse ;  /* 0x000000a6762c7223 */ /* 0x180fe200000108bb */
[C---:B-1----:R-:W-:Y:S07]  /*11650*/  HMMA.16816.F32.BF16 R4, R20.reuse, R32, R4 ;  /* 0x000000201404723c */ /* 0x042fee0000041804 */
[----:B------:R-:W-:Y:S10]  /*11660*/  MUFU.EX2 R50, R50 ;  /* 0x0000003200327308 */ /* 0x000ff40000000800 */
[----:B------:R-:W-:Y:S01]  /*11670*/  MUFU.EX2 R44, R44 ;  /* 0x0000002c002c7308 */ /* 0x000fe20000000800 */
[C---:B------:R-:W-:Y:S01]  /*11680*/  HMMA.16816.F32.BF16 R8, R20.reuse, R34, R8 ;  /* 0x000000221408723c */ /* 0x040fe20000041808 */
[----:B------:R-:W1:Y:S08]  /*11690*/  LDSM.16.MT88.4 R32, [R170+0xd000] ;  /* 0x00d00000aa20783b */ /* 0x000e700000004200 */
[----:B------:R-:W-:Y:S10]  /*116a0*/  MUFU.EX2 R62, R62 ;  /* 0x0000003e003e7308 */ /* 0x000ff40000000800 */
[----:B------:R-:W-:Y:S01]  /*116b0*/  MUFU.EX2 R66, R66 ;  /* 0x0000004200427308 */ /* 0x000fe20000000800 */
[C---:B------:R-:W-:Y:S09]  /*116c0*/  HMMA.16816.F32.BF16 R132, R20.reuse, R36, R132 ;  /* 0x000000241484723c */ /* 0x040ff20000041884 */
[----:B------:R2:W-:Y:S01]  /*116d0*/  MUFU.EX2 R65, R64 ;  /* 0x0000004000417308 */ /* 0x0005e20000000800 */
[-C--:B------:R-:W-:Y:S01]  /*116e0*/  FFMA.FTZ R36, R59, R166.reuse, -R187 ;  /* 0x000000a63b247223 */ /* 0x080fe200000108bb */
[-CC-:B------:R-:W-:Y:S08]  /*116f0*/  FFMA.FTZ R59, R52, R166.reuse, -R185.reuse ;  /* 0x000000a6343b7223 */ /* 0x180ff000000108b9 */
[----:B------:R-:W-:Y:S01]  /*11700*/  MUFU.EX2 R60, R60 ;  /* 0x0000003c003c7308 */ /* 0x000fe20000000800 */
[C---:B------:R-:W-:Y:S09]  /*11710*/  HMMA.16816.F32.BF16 R136, R20.reuse, R38, R136 ;  /* 0x000000261488723c */ /* 0x040ff20000041888 */
[----:B------:R3:W4:Y:S10]  /*11720*/  MUFU.EX2 R52, R36 ;  /* 0x0000002400347308 */ /* 0x0007340000000800 */
[----:B------:R-:W-:Y:S01]  /*11730*/  MUFU.EX2 R59, R59 ;  /* 0x0000003b003b7308 */ /* 0x000fe20000000800 */
[C---:B------:R-:W-:Y:S03]  /*11740*/  HMMA.16816.F32.BF16 R140, R20.reuse, R40, R140 ;  /* 0x00000028148c723c */ /* 0x040fe6000004188c */
[-CC-:B------:R-:W-:Y:S01]  /*11750*/  FFMA.FTZ R40, R53, R166.reuse, -R185.reuse ;  /* 0x000000a635287223 */ /* 0x180fe200000108b9 */
[-C--:B------:R-:W-:Y:S01]  /*11760*/  FFMA.FTZ R53, R57, R166.reuse, -R185 ;  /* 0x000000a639357223 */ /* 0x080fe200000108b9 */
[-CC-:B------:R-:W-:Y:S01]  /*11770*/  FFMA.FTZ R57, R67, R166.reuse, -R187.reuse ;  /* 0x000000a643397223 */ /* 0x180fe200000108bb */
[-CC-:B--2---:R-:W-:Y:S03]  /*11780*/  FFMA.FTZ R64, R74, R166.reuse, -R187.reuse ;  /* 0x000000a64a407223 */ /* 0x184fe600000108bb */
[----:B------:R2:W5:Y:S01]  /*11790*/  MUFU.EX2 R56, R40 ;  /* 0x0000002800387308 */ /* 0x0005620000000800 */
[C---:B------:R-:W-:Y:S01]  /*117a0*/  HMMA.16816.F32.BF16 R144, R20.reuse, R42, R144 ;  /* 0x0000002a1490723c */ /* 0x040fe20000041890 */
[----:B---3--:R-:W3:Y:S08]  /*117b0*/  LDSM.16.MT88.4 R36, [R169+0x3000] ;  /* 0x00300000a924783b */ /* 0x008ef00000004200 */
[----:B------:R-:W1:Y:S01]  /*117c0*/  MUFU.EX2 R53, R53 ;  /* 0x0000003500357308 */ /* 0x000e620000000800 */
[-C--:B------:R-:W-:Y:S01]  /*117d0*/  FFMA.FTZ R67, R75, R166.reuse, -R187 ;  /* 0x000000a64b437223 */ /* 0x080fe200000108bb */
[-CC-:B------:R-:W-:Y:S01]  /*117e0*/  FFMA.FTZ R74, R68, R166.reuse, -R185.reuse ;  /* 0x000000a6444a7223 */ /* 0x180fe200000108b9 */
[-CC-:B------:R-:W-:Y:S07]  /*117f0*/  FFMA.FTZ R75, R69, R166.reuse, -R185.reuse ;  /* 0x000000a6454b7223 */ /* 0x180fee00000108b9 */
[----:B------:R-:W3:Y:S01]  /*11800*/  MUFU.EX2 R57, R57 ;  /* 0x0000003900397308 */ /* 0x000ee20000000800 */
[C---:B------:R-:W-:Y:S09]  /*11810*/  HMMA.16816.F32.BF16 R12, R20.reuse, R24, R12 ;  /* 0x00000018140c723c */ /* 0x040ff2000004180c */
[----:B------:R-:W-:Y:S01]  /*11820*/  MUFU.EX2 R64, R64 ;  /* 0x0000004000407308 */ /* 0x000fe20000000800 */
[-CC-:B------:R-:W-:Y:S01]  /*11830*/  FFMA.FTZ R69, R72, R166.reuse, -R185.reuse ;  /* 0x000000a648457223 */ /* 0x180fe200000108b9 */
[----:B--2---:R-:W-:Y:S01]  /*11840*/  LDSM.16.MT88.4 R40, [R169+0x3800] ;  /* 0x00380000a928783b */ /* 0x004fe20000004200 */
[----:B------:R-:W-:Y:S07]  /*11850*/  FFMA.FTZ R68, R73, R166, -R185 ;  /* 0x000000a649447223 */ /* 0x000fee00000108b9 */
[----:B------:R-:W2:Y:S01]  /*11860*/  MUFU.EX2 R67, R67 ;  /* 0x0000004300437308 */ /* 0x000ea20000000800 */
[----:B------:R-:W-:Y:S03]  /*11870*/  HMMA.16816.F32.BF16 R16, R20, R26, R16 ;  /* 0x0000001a1410723c */ /* 0x000fe60000041810 */
[----:B------:R-:W-:Y:S06]  /*11880*/  F2FP.BF16.F32.PACK_AB R21, R49, R54 ;  /* 0x000000363115723e */ /* 0x000fec00000010ff */
[----:B------:R-:W-:Y:S01]  /*11890*/  MUFU.EX2 R74, R74 ;  /* 0x0000004a004a7308 */ /* 0x000fe20000000800 */
[----:B----4-:R-:W-:Y:S01]  /*118a0*/  F2FP.BF16.F32.PACK_AB R23, R52, R55 ;  /* 0x000000373417723e */ /* 0x010fe200000010ff */
[----:B------:R-:W4:Y:S01]  /*118b0*/  LDSM.16.MT88.4 R24, [R228+0x3000] ;  /* 0x00300000e418783b */ /* 0x000f220000004200 */
[----:B-----5:R-:W-:Y:S07]  /*118c0*/  F2FP.BF16.F32.PACK_AB R20, R56, R59 ;  /* 0x0000003b3814723e */ /* 0x020fee00000010ff */
[----:B------:R-:W5:Y:S01]  /*118d0*/  MUFU.EX2 R75, R75 ;  /* 0x0000004b004b7308 */ /* 0x000f620000000800 */
[----:B-1----:R-:W-:Y:S01]  /*118e0*/  F2FP.BF16.F32.PACK_AB R22, R53, R58 ;  /* 0x0000003a3516723e */ /* 0x002fe200000010ff */
[-C--:B------:R-:W-:Y:S01]  /*118f0*/  FFMA.FTZ R73, R83, R166.reuse, -R187 ;  /* 0x000000a653497223 */ /* 0x080fe200000108bb */
[-CC-:B------:R-:W-:Y:S07]  /*11900*/  FFMA.FTZ R83, R76, R166.reuse, -R185.reuse ;  /* 0x000000a64c537223 */ /* 0x180fee00000108b9 */
[----:B------:R-:W-:Y:S01]  /*11910*/  MUFU.EX2 R69, R69 ;  /* 0x0000004500457308 */ /* 0x000fe20000000800 */
[-CC-:B------:R-:W-:Y:S01]  /*11920*/  FFMA.FTZ R76, R77, R166.reuse, -R185.reuse ;  /* 0x000000a64d4c7223 */ /* 0x180fe200000108b9 */
[-C--:B------:R-:W-:Y:S01]  /*11930*/  FFMA.FTZ R77, R80, R166.reuse, -R185 ;  /* 0x000000a6504d7223 */ /* 0x080fe200000108b9 */
[-C--:B------:R-:W-:Y:S01]  /*11940*/  FFMA.FTZ R72, R82, R166.reuse, -R187 ;  /* 0x000000a652487223 */ /* 0x080fe200000108bb */
[C---:B------:R-:W-:Y:S06]  /*11950*/  HMMA.16816.F32.BF16 R4, R20.reuse, R28, R4 ;  /* 0x0000001c1404723c */ /* 0x040fec0000041804 */
[----:B------:R-:W1:Y:S01]  /*11960*/  MUFU.EX2 R68, R68 ;  /* 0x0000004400447308 */ /* 0x000e620000000800 */
[-C--:B------:R-:W-:Y:S01]  /*11970*/  FFMA.FTZ R80, R81, R166.reuse, -R185 ;  /* 0x000000a651507223 */ /* 0x080fe200000108b9 */
[-CC-:B------:R-:W-:Y:S08]  /*11980*/  FFMA.FTZ R82, R86, R166.reuse, -R187.reuse ;  /* 0x000000a656527223 */ /* 0x180ff000000108bb */
[----:B------:R-:W-:Y:S01]  /*11990*/  MUFU.EX2 R72, R72 ;  /* 0x0000004800487308 */ /* 0x000fe20000000800 */
[-CC-:B------:R-:W-:Y:S01]  /*119a0*/  FFMA.FTZ R81, R87, R166.reuse, -R187.reuse ;  /* 0x000000a657517223 */ /* 0x180fe200000108bb */
[-C--:B------:R-:W-:Y:S01]  /*119b0*/  FFMA.FTZ R86, R99, R166.reuse, -R187 ;  /* 0x000000a663567223 */ /* 0x080fe200000108bb */
[C---:B------:R-:W-:Y:S01]  /*119c0*/  HMMA.16816.F32.BF16 R8, R20.reuse, R30, R8 ;  /* 0x0000001e1408723c */ /* 0x040fe20000041808 */
[----:B------:R-:W2:Y:S06]  /*119d0*/  LDSM.16.MT88.4 R28, [R171+0xd800] ;  /* 0x00d80000ab1c783b */ /* 0x000eac0000004200 */
[----:B------:R-:W1:Y:S01]  /*119e0*/  MUFU.EX2 R73, R73 ;  /* 0x0000004900497308 */ /* 0x000e620000000800 */
[-C--:B------:R-:W-:Y:S01]  /*119f0*/  FFMA.FTZ R87, R96, R166.reuse, -R185 ;  /* 0x000000a660577223 */ /* 0x080fe200000108b9 */
[-C--:B------:R-:W-:Y:S01]  /*11a00*/  FFMA.FTZ R96, R107, R166.reuse, -R187 ;  /* 0x000000a66b607223 */ /* 0x080fe200000108bb */
[-C--:B------:R-:W-:Y:S07]  /*11a10*/  FFMA.FTZ R99, R101, R166.reuse, -R185 ;  /* 0x000000a665637223 */ /* 0x080fee00000108b9 */
[----:B------:R-:W-:Y:S01]  /*11a20*/  MUFU.EX2 R83, R83 ;  /* 0x0000005300537308 */ /* 0x000fe20000000800 */
[-C--:B------:R-:W-:Y:S01]  /*11a30*/  FFMA.FTZ R101, R115, R166.reuse, -R187 ;  /* 0x000000a673657223 */ /* 0x080fe200000108bb */
[C---:B------:R-:W-:Y:S08]  /*11a40*/  HMMA.16816.F32.BF16 R132, R20.reuse, R32, R132 ;  /* 0x000000201484723c */ /* 0x040ff00000041884 */
[----:B------:R-:W1:Y:S01]  /*11a50*/  MUFU.EX2 R76, R76 ;  /* 0x0000004c004c7308 */ /* 0x000e620000000800 */
[----:B------:R-:W-:Y:S01]  /*11a60*/  FADD.FTZ R54, R54, R47 ;  /* 0x0000002f36367221 */ /* 0x000fe20000010000 */
[-C--:B------:R-:W-:Y:S08]  /*11a70*/  FFMA.FTZ R47, R123, R166.reuse, -R187 ;  /* 0x000000a67b2f7223 */ /* 0x080ff000000108bb */
[----:B------:R-:W-:Y:S01]  /*11a80*/  MUFU.EX2 R77, R77 ;  /* 0x0000004d004d7308 */ /* 0x000fe20000000800 */
[----:B------:R-:W-:Y:S01]  /*11a90*/  FADD.FTZ R54, R49, R54 ;  /* 0x0000003631367221 */ /* 0x000fe20000010000 */
[C---:B------:R-:W-:Y:S01]  /*11aa0*/  HMMA.16816.F32.BF16 R136, R20.reuse, R34, R136 ;  /* 0x000000221488723c */ /* 0x040fe20000041888 */
[----:B------:R-:W5:Y:S07]  /*11ab0*/  LDSM.16.MT88.4 R32, [R170+0xd800] ;  /* 0x00d80000aa20783b */ /* 0x000f6e0000004200 */
[----:B------:R-:W-:Y:S01]  /*11ac0*/  MUFU.EX2 R47, R47 ;  /* 0x0000002f002f7308 */ /* 0x000fe20000000800 */
[-C--:B------:R-:W-:Y:S01]  /*11ad0*/  FFMA.FTZ R49, R117, R166.reuse, -R185 ;  /* 0x000000a675317223 */ /* 0x080fe200000108b9 */
[----:B------:R-:W-:Y:S01]  /*11ae0*/  FADD.FTZ R55, R55, R54 ;  /* 0x0000003637377221 */ /* 0x000fe20000010000 */
[----:B------:R-:W-:Y:S07]  /*11af0*/  FFMA.FTZ R54, R130, R166, -R187 ;  /* 0x000000a682367223 */ /* 0x000fee00000108bb */
[----:B------:R-:W1:Y:S01]  /*11b00*/  MUFU.EX2 R80, R80 ;  /* 0x0000005000507308 */ /* 0x000e620000000800 */
[C---:B---3--:R-:W-:Y:S09]  /*11b10*/  HMMA.16816.F32.BF16 R140, R20.reuse, R36, R140 ;  /* 0x00000024148c723c */ /* 0x048ff2000004188c */
[----:B------:R-:W-:Y:S01]  /*11b20*/  MUFU.EX2 R49, R49 ;  /* 0x0000003100317308 */ /* 0x000fe20000000800 */
[----:B------:R-:W-:Y:S09]  /*11b30*/  FADD.FTZ R55, R52, R55 ;  /* 0x0000003734377221 */ /* 0x000ff20000010000 */
[----:B------:R-:W-:Y:S01]  /*11b40*/  MUFU.EX2 R82, R82 ;  /* 0x0000005200527308 */ /* 0x000fe20000000800 */
[C---:B------:R-:W-:Y:S01]  /*11b50*/  HMMA.16816.F32.BF16 R144, R20.reuse, R38, R144 ;  /* 0x000000261490723c */ /* 0x040fe20000041890 */
[----:B------:R-:W-:Y:S08]  /*11b60*/  LDSM.16.MT88.4 R36, [R169+0x4000] ;  /* 0x00400000a924783b */ /* 0x000ff00000004200 */
[----:B------:R-:W3:Y:S10]  /*11b70*/  MUFU.EX2 R81, R81 ;  /* 0x0000005100517308 */ /* 0x000ef40000000800 */
[----:B------:R-:W-:Y:S01]  /*11b80*/  MUFU.EX2 R86, R86 ;  /* 0x0000005600567308 */ /* 0x000fe20000000800 */
[C---:B----4-:R-:W-:Y:S09]  /*11b90*/  HMMA.16816.F32.BF16 R12, R20.reuse, R24, R12 ;  /* 0x00000018140c723c */ /* 0x050ff2000004180c */
[----:B------:R-:W-:Y:S10]  /*11ba0*/  MUFU.EX2 R87, R87 ;  /* 0x0000005700577308 */ /* 0x000ff40000000800 */
        /* <DEDUP_REMOVED lines=10> */
[----:B------:R-:W-:Y:S07]  /*11c50*/  F2FP.BF16.F32.PACK_AB R22, R60, R65 ;  /* 0x000000413c16723e */ /* 0x000fee00000010ff */
[----:B------:R-:W-:Y:S01]  /*11c60*/  MUFU.EX2 R54, R54 ;  /* 0x0000003600367308 */ /* 0x000fe20000000800 */
[----:B------:R-:W-:Y:S01]  /*11c70*/  FADD.FTZ R62, R62, R63 ;  /* 0x0000003f3e3e7221 */ /* 0x000fe20000010000 */
[C---:B--2---:R-:W-:Y:S03]  /*11c80*/  HMMA.16816.F32.BF16 R4, R20.reuse, R28, R4 ;  /* 0x0000001c1404723c */ /* 0x044fe60000041804 */
[----:B------:R-:W-:Y:S05]  /*11c90*/  FADD.FTZ R57, R57, R62 ;  /* 0x0000003e39397221 */ /* 0x000fea0000010000 */
[C---:B------:R-:W-:Y:S01]  /*11ca0*/  HMMA.16816.F32.BF16 R8, R20.reuse, R30, R8 ;  /* 0x0000001e1408723c */ /* 0x040fe20000041808 */
[----:B------:R-:W2:Y:S07]  /*11cb0*/  LDSM.16.MT88.4 R28, [R171+0xe000] ;  /* 0x00e00000ab1c783b */ /* 0x000eae0000004200 */
[C---:B-----5:R-:W-:Y:S08]  /*11cc0*/  HMMA.16816.F32.BF16 R132, R20.reuse, R32, R132 ;  /* 0x000000201484723c */ /* 0x060ff00000041884 */
[C---:B------:R-:W-:Y:S01]  /*11cd0*/  HMMA.16816.F32.BF16 R136, R20.reuse, R34, R136 ;  /* 0x000000221488723c */ /* 0x040fe20000041888 */
[----:B------:R-:W5:Y:S07]  /*11ce0*/  LDSM.16.MT88.4 R32, [R170+0xe000] ;  /* 0x00e00000aa20783b */ /* 0x000f6e0000004200 */
[C---:B------:R-:W-:Y:S08]  /*11cf0*/  HMMA.16816.F32.BF16 R140, R20.reuse, R40, R140 ;  /* 0x00000028148c723c */ /* 0x040ff0000004188c */
[C---:B------:R-:W-:Y:S01]  /*11d00*/  HMMA.16816.F32.BF16 R144, R20.reuse, R42, R144 ;  /* 0x0000002a1490723c */ /* 0x040fe20000041890 */
[----:B------:R-:W-:Y:S07]  /*11d10*/  LDSM.16.MT88.4 R40, [R169+0x4800] ;  /* 0x00480000a928783b */ /* 0x000fee0000004200 */
[C---:B----4-:R-:W-:Y:S08]  /*11d20*/  HMMA.16816.F32.BF16 R12, R20.reuse, R24, R12 ;  /* 0x00000018140c723c */ /* 0x050ff0000004180c */
[----:B------:R-:W-:Y:S01]  /*11d30*/  HMMA.16816.F32.BF16 R16, R20, R26, R16 ;  /* 0x0000001a1410723c */ /* 0x000fe20000041810 */
[----:B------:R-:W4:Y:S02]  /*11d40*/  LDSM.16.MT88.4 R24, [R228+0x4000] ;  /* 0x00400000e418783b */ /* 0x000f240000004200 */
[----:B------:R-:W-:Y:S01]  /*11d50*/  F2FP.BF16.F32.PACK_AB R21, R71, R70 ;  /* 0x000000464715723e */ /* 0x000fe200000010ff */
[----:B------:R-:W-:Y:S01]  /*11d60*/  FADD.FTZ R70, R70, R57 ;  /* 0x0000003946467221 */ /* 0x000fe20000010000 */
[----:B------:R-:W-:Y:S02]  /*11d70*/  F2FP.BF16.F32.PACK_AB R23, R67, R64 ;  /* 0x000000404317723e */ /* 0x000fe400000010ff */
[----:B------:R-:W-:Y:S01]  /*11d80*/  F2FP.BF16.F32.PACK_AB R20, R75, R74 ;  /* 0x0000004a4b14723e */ /* 0x000fe200000010ff */
[----:B------:R-:W-:Y:S01]  /*11d90*/  FADD.FTZ R71, R71, R70 ;  /* 0x0000004647477221 */ /* 0x000fe20000010000 */
[----:B-1----:R-:W-:Y:S03]  /*11da0*/  F2FP.BF16.F32.PACK_AB R22, R68, R69 ;  /* 0x000000454416723e */ /* 0x002fe600000010ff */
[----:B------:R-:W-:Y:S04]  /*11db0*/  FADD.FTZ R64, R64, R71 ;  /* 0x0000004740407221 */ /* 0x000fe80000010000 */
[C---:B--2---:R-:W-:Y:S03]  /*11dc0*/  HMMA.16816.F32.BF16 R4, R20.reuse, R28, R4 ;  /* 0x0000001c1404723c */ /* 0x044fe60000041804 */
[----:B------:R-:W-:Y:S05]  /*11dd0*/  FADD.FTZ R67, R67, R64 ;  /* 0x0000004043437221 */ /* 0x000fea0000010000 */
[C---:B------:R-:W-:Y:S01]  /*11de0*/  HMMA.16816.F32.BF16 R8, R20.reuse, R30, R8 ;  /* 0x0000001e1408723c */ /* 0x040fe20000041808 */
[----:B------:R-:W1:Y:S07]  /*11df0*/  LDSM.16.MT88.4 R28, [R171+0xe800] ;  /* 0x00e80000ab1c783b */ /* 0x000e6e0000004200 */
[C---:B-----5:R-:W-:Y:S08]  /*11e00*/  HMMA.16816.F32.BF16 R132, R20.reuse, R32, R132 ;  /* 0x000000201484723c */ /* 0x060ff00000041884 */
[C---:B------:R-:W-:Y:S01]  /*11e10*/  HMMA.16816.F32.BF16 R136, R20.reuse, R34, R136 ;  /* 0x000000221488723c */ /* 0x040fe20000041888 */
[----:B------:R-:W2:Y:S07]  /*11e20*/  LDSM.16.MT88.4 R32, [R170+0xe800] ;  /* 0x00e80000aa20783b */ /* 0x000eae0000004200 */
        /* <DEDUP_REMOVED lines=11> */
[----:B------:R-:W-:Y:S03]  /*11ee0*/  F2FP.BF16.F32.PACK_AB R22, R80, R77 ;  /* 0x0000004d5016723e */ /* 0x000fe600000010ff */
[----:B------:R-:W-:Y:S04]  /*11ef0*/  FADD.FTZ R72, R72, R79 ;  /* 0x0000004f48487221 */ /* 0x000fe80000010000 */
[C---:B-1----:R-:W-:Y:S03]  /*11f00*/  HMMA.16816.F32.BF16 R4, R20.reuse, R28, R4 ;  /* 0x0000001c1404723c */ /* 0x042fe60000041804 */
[----:B------:R-:W-:Y:S05]  /*11f10*/  FADD.FTZ R73, R73, R72 ;  /* 0x0000004849497221 */ /* 0x000fea0000010000 */
[C---:B------:R-:W-:Y:S01]  /*11f20*/  HMMA.16816.F32.BF16 R8, R20.reuse, R30, R8 ;  /* 0x0000001e1408723c */ /* 0x040fe20000041808 */
[----:B------:R-:W1:Y:S07]  /*11f30*/  LDSM.16.MT88.4 R28, [R171+0xf000] ;  /* 0x00f00000ab1c783b */ /* 0x000e6e0000004200 */
[C---:B--2---:R-:W-:Y:S08]  /*11f40*/  HMMA.16816.F32.BF16 R132, R20.reuse, R32, R132 ;  /* 0x000000201484723c */ /* 0x044ff00000041884 */
[C---:B------:R-:W-:Y:S01]  /*11f50*/  HMMA.16816.F32.BF16 R136, R20.reuse, R34, R136 ;  /* 0x000000221488723c */ /* 0x040fe20000041888 */
[----:B------:R-:W2:Y:S07]  /*11f60*/  LDSM.16.MT88.4 R32, [R170+0xf000] ;  /* 0x00f00000aa20783b */ /* 0x000eae0000004200 */
[C---:B------:R-:W-:Y:S01]  /*11f70*/  HMMA.16816.F32.BF16 R140, R20.reuse, R40, R140 ;  /* 0x00000028148c723c */ /* 0x040fe2000004188c */
[----:B------:R5:W-:Y:S02]  /*11f80*/  MUFU.EX2 R41, R90 ;  /* 0x0000005a00297308 */ /* 0x000be40000000800 */
[-CC-:B------:R-:W-:Y:S01]  /*11f90*/  FFMA.FTZ R40, R91, R166.reuse, -R187.reuse ;  /* 0x000000a65b287223 */ /* 0x180fe200000108bb */
[-CC-:B------:R-:W-:Y:S01]  /*11fa0*/  FFMA.FTZ R91, R94, R166.reuse, -R187.reuse ;  /* 0x000000a65e5b7223 */ /* 0x180fe200000108bb */
[-C--:B------:R-:W-:Y:S01]  /*11fb0*/  FFMA.FTZ R94, R102, R166.reuse, -R187 ;  /* 0x000000a6665e7223 */ /* 0x080fe200000108bb */
[-CC-:B------:R-:W-:Y:S02]  /*11fc0*/  FFMA.FTZ R102, R108, R166.reuse, -R185.reuse ;  /* 0x000000a66c667223 */ /* 0x180fe400000108b9 */
[C---:B------:R-:W-:Y:S03]  /*11fd0*/  HMMA.16816.F32.BF16 R144, R20.reuse, R42, R144 ;  /* 0x0000002a1490723c */ /* 0x040fe60000041890 */
[----:B------:R-:W1:Y:S01]  /*11fe0*/  MUFU.EX2 R40, R40 ;  /* 0x0000002800287308 */ /* 0x000e620000000800 */
[-CC-:B------:R-:W-:Y:S01]  /*11ff0*/  FFMA.FTZ R43, R88, R166.reuse, -R185.reuse ;  /* 0x000000a6582b7223 */ /* 0x180fe200000108b9 */
[-C--:B------:R-:W-:Y:S08]  /*12000*/  FFMA.FTZ R42, R89, R166.reuse, -R185 ;  /* 0x000000a6592a7223 */ /* 0x080ff000000108b9 */
[----:B------:R-:W-:Y:S01]  /*12010*/  MUFU.EX2 R91, R91 ;  /* 0x0000005b005b7308 */ /* 0x000fe20000000800 */
[-CC-:B------:R-:W-:Y:S01]  /*12020*/  FFMA.FTZ R88, R95, R166.reuse, -R187.reuse ;  /* 0x000000a65f587223 */ /* 0x180fe200000108bb */
[-C--:B------:R-:W-:Y:S01]  /*12030*/  FFMA.FTZ R89, R98, R166.reuse, -R187 ;  /* 0x000000a662597223 */ /* 0x080fe200000108bb */
[C---:B----4-:R-:W-:Y:S07]  /*12040*/  HMMA.16816.F32.BF16 R12, R20.reuse, R24, R12 ;  /* 0x00000018140c723c */ /* 0x050fee000004180c */
[----:B------:R-:W-:Y:S01]  /*12050*/  MUFU.EX2 R43, R43 ;  /* 0x0000002b002b7308 */ /* 0x000fe20000000800 */
[-C--:B-----5:R-:W-:Y:S01]  /*12060*/  FFMA.FTZ R90, R97, R166.reuse, -R185 ;  /* 0x000000a6615a7223 */ /* 0x0a0fe200000108b9 */
[-CC-:B------:R-:W-:Y:S08]  /*12070*/  FFMA.FTZ R97, R103, R166.reuse, -R187.reuse ;  /* 0x000000a667617223 */ /* 0x180ff000000108bb */
[----:B------:R-:W4:Y:S01]  /*12080*/  MUFU.EX2 R42, R42 ;  /* 0x0000002a002a7308 */ /* 0x000f220000000800 */
[----:B------:R-:W-:Y:S01]  /*12090*/  FFMA.FTZ R95, R106, R166, -R187 ;  /* 0x000000a66a5f7223 */ /* 0x000fe200000108bb */
[----:B------:R-:W-:Y:S01]  /*120a0*/  FADD.FTZ R98, R198, R201 ;  /* 0x000000c9c6627221 */ /* 0x000fe20000010000 */
[----:B------:R-:W-:Y:S01]  /*120b0*/  HMMA.16816.F32.BF16 R16, R20, R26, R16 ;  /* 0x0000001a1410723c */ /* 0x000fe20000041810 */
[----:B------:R-:W5:Y:S06]  /*120c0*/  LDSM.16.MT88.4 R24, [R228+0x5000] ;  /* 0x00500000e418783b */ /* 0x000f6c0000004200 */
[----:B------:R-:W5:Y:S01]  /*120d0*/  MUFU.EX2 R88, R88 ;  /* 0x0000005800587308 */ /* 0x000f620000000800 */
[----:B---3--:R-:W-:Y:S01]  /*120e0*/  F2FP.BF16.F32.PACK_AB R21, R81, R82 ;  /* 0x000000525115723e */ /* 0x008fe200000010ff */
[----:B------:R-:W-:Y:S01]  /*120f0*/  FADD.FTZ R98, R179, R98 ;  /* 0x00000062b3627221 */ /* 0x000fe20000010000 */
[----:B-1----:R-:W-:Y:S07]  /*12100*/  F2FP.BF16.F32.PACK_AB R23, R40, R41 ;  /* 0x000000292817723e */ /* 0x002fee00000010ff */
[----:B------:R-:W1:Y:S01]  /*12110*/  MUFU.EX2 R89, R89 ;  /* 0x0000005900597308 */ /* 0x000e620000000800 */
[----:B------:R-:W-:Y:S01]  /*12120*/  F2FP.BF16.F32.PACK_AB R20, R85, R84 ;  /* 0x000000545514723e */ /* 0x000fe200000010ff */
[----:B------:R-:W-:Y:S01]  /*12130*/  FADD.FTZ R173, R173, R98 ;  /* 0x00000062adad7221 */ /* 0x000fe20000010000 */
[-C--:B------:R-:W-:Y:S07]  /*12140*/  FFMA.FTZ R98, R111, R166.reuse, -R187 ;  /* 0x000000a66f627223 */ /* 0x080fee00000108bb */
[----:B------:R-:W3:Y:S01]  /*12150*/  MUFU.EX2 R90, R90 ;  /* 0x0000005a005a7308 */ /* 0x000ee20000000800 */
[----:B----4-:R-:W-:Y:S01]  /*12160*/  F2FP.BF16.F32.PACK_AB R22, R42, R43 ;  /* 0x0000002b2a16723e */ /* 0x010fe200000010ff */
        /* <DEDUP_REMOVED lines=12> */
[----:B------:R-:W4:Y:S07]  /*12230*/  LDSM.16.MT88.4 R28, [R171+0xf800] ;  /* 0x00f80000ab1c783b */ /* 0x000f2e0000004200 */
[----:B------:R-:W-:Y:S01]  /*12240*/  MUFU.EX2 R98, R98 ;  /* 0x0000006200627308 */ /* 0x000fe20000000800 */
[----:B------:R-:W-:Y:S01]  /*12250*/  FADD.FTZ R158, R159, R158 ;  /* 0x0000009e9f9e7221 */ /* 0x000fe20000010000 */
[-C--:B------:R-:W-:Y:S01]  /*12260*/  FFMA.FTZ R103, R109, R166.reuse, -R185 ;  /* 0x000000a66d677223 */ /* 0x080fe200000108b9 */
[----:B------:R-:W-:Y:S07]  /*12270*/  FADD.FTZ R40, R40, R41 ;  /* 0x0000002928287221 */ /* 0x000fee0000010000 */
[----:B------:R-:W-:Y:S01]  /*12280*/  MUFU.EX2 R102, R102 ;  /* 0x0000006600667308 */ /* 0x000fe20000000800 */
[----:B------:R-:W-:Y:S01]  /*12290*/  FADD.FTZ R155, R155, R158 ;  /* 0x0000009e9b9b7221 */ /* 0x000fe20000010000 */
[C---:B--2---:R-:W-:Y:S01]  /*122a0*/  HMMA.16816.F32.BF16 R132, R20.reuse, R32, R132 ;  /* 0x000000201484723c */ /* 0x044fe20000041884 */
[----:B------:R-:W-:Y:S07]  /*122b0*/  LDSM.16.MT88.4 R156, [R171+0x11800] ;  /* 0x01180000ab9c783b */ /* 0x000fee0000004200 */
[----:B------:R-:W-:Y:S01]  /*122c0*/  MUFU.EX2 R103, R103 ;  /* 0x0000006700677308 */ /* 0x000fe20000000800 */
[----:B------:R-:W-:Y:S04]  /*122d0*/  FADD.FTZ R154, R154, R155 ;  /* 0x0000009b9a9a7221 */ /* 0x000fe80000010000 */
[----:B------:R-:W-:Y:S01]  /*122e0*/  FADD.FTZ R51, R51, R154 ;  /* 0x0000009a33337221 */ /* 0x000fe20000010000 */
[C---:B------:R-:W-:Y:S01]  /*122f0*/  HMMA.16816.F32.BF16 R136, R20.reuse, R34, R136 ;  /* 0x000000221488723c */ /* 0x040fe20000041888 */
[----:B------:R-:W2:Y:S02]  /*12300*/  LDSM.16.MT88.4 R32, [R170+0xf800] ;  /* 0x00f80000aa20783b */ /* 0x000ea40000004200 */
[----:B------:R-:W-:Y:S01]  /*12310*/  FADD.FTZ R46, R46, R51 ;  /* 0x000000332e2e7221 */ /* 0x000fe20000010000 */
[-C--:B------:R-:W-:Y:S03]  /*12320*/  FFMA.FTZ R51, R121, R166.reuse, -R185 ;  /* 0x000000a679337223 */ /* 0x080fe600000108b9 */
[----:B------:R-:W-:Y:S01]  /*12330*/  FADD.FTZ R45, R45, R46 ;  /* 0x0000002e2d2d7221 */ /* 0x000fe20000010000 */
[C---:B------:R-:W-:Y:S02]  /*12340*/  HMMA.16816.F32.BF16 R140, R20.reuse, R36, R140 ;  /* 0x00000024148c723c */ /* 0x040fe4000004188c */
[----:B------:R-:W-:Y:S01]  /*12350*/  MUFU.EX2 R51, R51 ;  /* 0x0000003300337308 */ /* 0x000fe20000000800 */
[-C--:B------:R-:W-:Y:S01]  /*12360*/  FFMA.FTZ R46, R122, R166.reuse, -R187 ;  /* 0x000000a67a2e7223 */ /* 0x080fe200000108bb */
[----:B------:R-:W-:Y:S01]  /*12370*/  FADD.FTZ R48, R48, R45 ;  /* 0x0000002d30307221 */ /* 0x000fe20000010000 */
[-C--:B------:R-:W-:Y:S03]  /*12380*/  FFMA.FTZ R45, R119, R166.reuse, -R187 ;  /* 0x000000a6772d7223 */ /* 0x080fe600000108bb */
[C---:B------:R-:W-:Y:S01]  /*12390*/  HMMA.16816.F32.BF16 R144, R20.reuse, R38, R144 ;  /* 0x000000261490723c */ /* 0x040fe20000041890 */
[----:B------:R-:W2:Y:S03]  /*123a0*/  LDSM.16.MT88.4 R36, [R169+0x5800] ;  /* 0x00580000a924783b */ /* 0x000ea60000004200 */
[----:B------:R-:W-:Y:S01]  /*123b0*/  MUFU.EX2 R46, R46 ;  /* 0x0000002e002e7308 */ /* 0x000fe20000000800 */
[----:B------:R-:W-:Y:S01]  /*123c0*/  FADD.FTZ R59, R59, R48 ;  /* 0x000000303b3b7221 */ /* 0x000fe20000010000 */
[-C--:B------:R-:W-:Y:S08]  /*123d0*/  FFMA.FTZ R48, R116, R166.reuse, -R185 ;  /* 0x000000a674307223 */ /* 0x080ff000000108b9 */
[----:B------:R-:W-:Y:S01]  /*123e0*/  MUFU.EX2 R45, R45 ;  /* 0x0000002d002d7308 */ /* 0x000fe20000000800 */
[----:B------:R-:W-:Y:S01]  /*123f0*/  FADD.FTZ R59, R56, R59 ;  /* 0x0000003b383b7221 */ /* 0x000fe20000010000 */
[C---:B-----5:R-:W-:Y:S08]  /*12400*/  HMMA.16816.F32.BF16 R12, R20.reuse, R24, R12 ;  /* 0x00000018140c723c */ /* 0x060ff0000004180c */
[----:B------:R-:W-:Y:S01]  /*12410*/  MUFU.EX2 R48, R48 ;  /* 0x0000003000307308 */ /* 0x000fe20000000800 */
[----:B------:R-:W-:Y:S04]  /*12420*/  FADD.FTZ R58, R58, R59 ;  /* 0x0000003b3a3a7221 */ /* 0x000fe80000010000 */
[----:B------:R-:W-:Y:S01]  /*12430*/  FADD.FTZ R53, R53, R58 ;  /* 0x0000003a35357221 */ /* 0x000fe20000010000 */
[----:B------:R-:W-:Y:S01]  /*12440*/  HMMA.16816.F32.BF16 R16, R20, R26, R16 ;  /* 0x0000001a1410723c */ /* 0x000fe20000041810 */
[----:B------:R-:W5:Y:S02]  /*12450*/  LDSM.16.MT88.4 R24, [R228+0x5800] ;  /* 0x00580000e418783b */ /* 0x000f640000004200 */
[----:B------:R-:W-:Y:S01]  /*12460*/  F2FP.BF16.F32.PACK_AB R21, R88, R91 ;  /* 0x0000005b5815723e */ /* 0x000fe200000010ff */
[----:B------:R-:W-:Y:S01]  /*12470*/  FADD.FTZ R66, R66, R53 ;  /* 0x0000003542427221 */ /* 0x000fe20000010000 */
[----:B-1----:R-:W-:Y:S01]  /*12480*/  F2FP.BF16.F32.PACK_AB R23, R86, R89 ;  /* 0x000000595617723e */ /* 0x002fe200000010ff */
[----:B------:R-:W-:Y:S01]  /*12490*/  FFMA.FTZ R53, R127, R166, -R187 ;  /* 0x000000a67f357223 */ /* 0x000fe200000108bb */
[----:B------:R-:W-:Y:S01]  /*124a0*/  F2FP.BF16.F32.PACK_AB R20, R93, R92 ;  /* 0x0000005c5d14723e */ /* 0x000fe200000010ff */
[----:B------:R-:W-:Y:S01]  /*124b0*/  FADD.FTZ R66, R61, R66 ;  /* 0x000000423d427221 */ /* 0x000fe20000010000 */
[----:B---3--:R-:W-:Y:S01]  /*124c0*/  F2FP.BF16.F32.PACK_AB R22, R90, R87 ;  /* 0x000000575a16723e */ /* 0x008fe200000010ff */
[----:B------:R-:W-:Y:S02]  /*124d0*/  FADD.FTZ R91, R91, R40 ;  /* 0x000000285b5b7221 */ /* 0x000fe40000010000 */
[----:B------:R-:W-:Y:S01]  /*124e0*/  MUFU.EX2 R53, R53 ;  /* 0x0000003500357308 */ /* 0x000fe20000000800 */
[----:B------:R-:W-:Y:S01]  /*124f0*/  FADD.FTZ R65, R65, R66 ;  /* 0x0000004241417221 */ /* 0x000fe20000010000 */
[----:B------:R-:W-:Y:S02]  /*12500*/  FADD.FTZ R88, R88, R91 ;  /* 0x0000005b58587221 */ /* 0x000fe40000010000 */
[C---:B----4-:R-:W-:Y:S03]  /*12510*/  HMMA.16816.F32.BF16 R4, R20.reuse, R28, R4 ;  /* 0x0000001c1404723c */ /* 0x050fe60000041804 */
        /* <DEDUP_REMOVED lines=9> */
[-C--:B------:R-:W-:Y:S01]  /*125b0*/  FFMA.FTZ R52, R126, R166.reuse, -R187 ;  /* 0x000000a67e347223 */ /* 0x080fe200000108bb */
[----:B------:R-:W-:Y:S04]  /*125c0*/  FADD.FTZ R68, R68, R69 ;  /* 0x0000004544447221 */ /* 0x000fe80000010000 */
[C---:B------:R-:W-:Y:S01]  /*125d0*/  HMMA.16816.F32.BF16 R136, R20.reuse, R34, R136 ;  /* 0x000000221488723c */ /* 0x040fe20000041888 */
[----:B------:R-:W2:Y:S01]  /*125e0*/  LDSM.16.MT88.4 R32, [R170+0x10000] ;  /* 0x01000000aa20783b */ /* 0x000ea20000004200 */
[----:B------:R-:W3:Y:S01]  /*125f0*/  MUFU.EX2 R52, R52 ;  /* 0x0000003400347308 */ /* 0x000ee20000000800 */
[----:B------:R-:W-:Y:S04]  /*12600*/  FADD.FTZ R83, R83, R68 ;  /* 0x0000004453537221 */ /* 0x000fe80000010000 */
[----:B------:R-:W-:Y:S01]  /*12610*/  FADD.FTZ R76, R76, R83 ;  /* 0x000000534c4c7221 */ /* 0x000fe20000010000 */
[C---:B------:R-:W-:Y:S04]  /*12620*/  HMMA.16816.F32.BF16 R140, R20.reuse, R36, R140 ;  /* 0x00000024148c723c */ /* 0x040fe8000004188c */
[----:B------:R4:W1:Y:S01]  /*12630*/  MUFU.EX2 R36, R100 ;  /* 0x0000006400247308 */ /* 0x0008620000000800 */
[-CC-:B------:R-:W-:Y:S01]  /*12640*/  FFMA.FTZ R37, R104, R166.reuse, -R185.reuse ;  /* 0x000000a668257223 */ /* 0x180fe200000108b9 */
[-CC-:B------:R-:W-:Y:S01]  /*12650*/  FFMA.FTZ R104, R112, R166.reuse, -R185.reuse ;  /* 0x000000a670687223 */ /* 0x180fe200000108b9 */
[----:B------:R-:W-:Y:S01]  /*12660*/  FADD.FTZ R77, R77, R76 ;  /* 0x0000004c4d4d7221 */ /* 0x000fe20000010000 */
[C---:B------:R-:W-:Y:S06]  /*12670*/  HMMA.16816.F32.BF16 R144, R20.reuse, R38, R144 ;  /* 0x000000261490723c */ /* 0x040fec0000041890 */
[----:B------:R-:W-:Y:S01]  /*12680*/  MUFU.EX2 R37, R37 ;  /* 0x0000002500257308 */ /* 0x000fe20000000800 */
[----:B------:R-:W-:Y:S01]  /*12690*/  FFMA.FTZ R38, R105, R166, -R185 ;  /* 0x000000a669267223 */ /* 0x000fe200000108b9 */
[----:B---3--:R-:W-:Y:S08]  /*126a0*/  F2FP.BF16.F32.PACK_AB R149, R53, R52 ;  /* 0x000000343595723e */ /* 0x008ff000000010ff */
[----:B------:R-:W-:Y:S01]  /*126b0*/  MUFU.EX2 R104, R104 ;  /* 0x0000006800687308 */ /* 0x000fe20000000800 */
[-CC-:B------:R-:W-:Y:S01]  /*126c0*/  FFMA.FTZ R39, R110, R166.reuse, -R187.reuse ;  /* 0x000000a66e277223 */ /* 0x180fe200000108bb */
[-C--:B----4-:R-:W-:Y:S01]  /*126d0*/  FFMA.FTZ R100, R114, R166.reuse, -R187 ;  /* 0x000000a672647223 */ /* 0x090fe200000108bb */
[C---:B-----5:R-:W-:Y:S07]  /*126e0*/  HMMA.16816.F32.BF16 R12, R20.reuse, R24, R12 ;  /* 0x00000018140c723c */ /* 0x060fee000004180c */
[----:B------:R-:W3:Y:S01]  /*126f0*/  MUFU.EX2 R38, R38 ;  /* 0x0000002600267308 */ /* 0x000ee20000000800 */
[-C--:B------:R-:W-:Y:S01]  /*12700*/  FFMA.FTZ R105, R113, R166.reuse, -R185 ;  /* 0x000000a671697223 */ /* 0x080fe200000108b9 */
[----:B------:R-:W-:Y:S08]  /*12710*/  FFMA.FTZ R187, R131, R166, -R187 ;  /* 0x000000a683bb7223 */ /* 0x000ff000000108bb */
[----:B------:R-:W-:Y:S01]  /*12720*/  MUFU.EX2 R39, R39 ;  /* 0x0000002700277308 */ /* 0x000fe20000000800 */
[----:B------:R-:W-:Y:S01]  /*12730*/  FADD.FTZ R77, R80, R77 ;  /* 0x0000004d504d7221 */ /* 0x000fe20000010000 */
[----:B------:R-:W-:Y:S01]  /*12740*/  HMMA.16816.F32.BF16 R16, R20, R26, R16 ;  /* 0x0000001a1410723c */ /* 0x000fe20000041810 */
[----:B------:R-:W4:Y:S07]  /*12750*/  LDSM.16.MT88.4 R24, [R169+0x6000] ;  /* 0x00600000a918783b */ /* 0x000f2e0000004200 */
[----:B------:R-:W-:Y:S01]  /*12760*/  MUFU.EX2 R100, R100 ;  /* 0x0000006400647308 */ /* 0x000fe20000000800 */
[----:B------:R-:W-:Y:S01]  /*12770*/  F2FP.BF16.F32.PACK_AB R21, R97, R94 ;  /* 0x0000005e6115723e */ /* 0x000fe200000010ff */
[----:B------:R-:W-:Y:S01]  /*12780*/  FADD.FTZ R84, R84, R77 ;  /* 0x0000004d54547221 */ /* 0x000fe20000010000 */
[----:B------:R-:W-:Y:S07]  /*12790*/  F2FP.BF16.F32.PACK_AB R23, R96, R95 ;  /* 0x0000005f6017723e */ /* 0x000fee00000010ff */
[----:B------:R-:W-:Y:S01]  /*127a0*/  MUFU.EX2 R105, R105 ;  /* 0x0000006900697308 */ /* 0x000fe20000000800 */
[----:B-1----:R-:W-:Y:S01]  /*127b0*/  F2FP.BF16.F32.PACK_AB R20, R99, R36 ;  /* 0x000000246314723e */ /* 0x002fe200000010ff */
[----:B------:R-:W-:Y:S01]  /*127c0*/  FADD.FTZ R84, R85, R84 ;  /* 0x0000005455547221 */ /* 0x000fe20000010000 */
[----:B---3--:R-:W-:Y:S07]  /*127d0*/  F2FP.BF16.F32.PACK_AB R22, R38, R37 ;  /* 0x000000252616723e */ /* 0x008fee00000010ff */
[----:B------:R-:W1:Y:S01]  /*127e0*/  MUFU.EX2 R187, R187 ;  /* 0x000000bb00bb7308 */ /* 0x000e620000000800 */
[----:B------:R-:W-:Y:S01]  /*127f0*/  FADD.FTZ R43, R43, R84 ;  /* 0x000000542b2b7221 */ /* 0x000fe20000010000 */
[C---:B------:R-:W-:Y:S03]  /*12800*/  HMMA.16816.F32.BF16 R4, R20.reuse, R28, R4 ;  /* 0x0000001c1404723c */ /* 0x040fe60000041804 */
[----:B------:R-:W-:Y:S05]  /*12810*/  FADD.FTZ R43, R42, R43 ;  /* 0x0000002b2a2b7221 */ /* 0x000fea0000010000 */
[C---:B------:R-:W-:Y:S01]  /*12820*/  HMMA.16816.F32.BF16 R8, R20.reuse, R30, R8 ;  /* 0x0000001e1408723c */ /* 0x040fe20000041808 */
[----:B------:R-:W3:Y:S02]  /*12830*/  LDSM.16.MT88.4 R28, [R228+0x6000] ;  /* 0x00600000e41c783b */ /* 0x000ee40000004200 */
[----:B-1----:R-:W-:Y:S05]  /*12840*/  F2FP.BF16.F32.PACK_AB R151, R187, R54 ;  /* 0x00000036bb97723e */ /* 0x002fea00000010ff */
[C---:B--2---:R-:W-:Y:S08]  /*12850*/  HMMA.16816.F32.BF16 R132, R20.reuse, R32, R132 ;  /* 0x000000201484723c */ /* 0x044ff00000041884 */
[C---:B------:R-:W-:Y:S01]  /*12860*/  HMMA.16816.F32.BF16 R136, R20.reuse, R34, R136 ;  /* 0x000000221488723c */ /* 0x040fe20000041888 */
[----:B------:R-:W1:Y:S07]  /*12870*/  LDSM.16.MT88.4 R32, [R171+0x10800] ;  /* 0x01080000ab20783b */ /* 0x000e6e0000004200 */
[C---:B----4-:R-:W-:Y:S08]  /*12880*/  HMMA.16816.F32.BF16 R140, R20.reuse, R24, R140 ;  /* 0x00000018148c723c */ /* 0x050ff0000004188c */
[C---:B------:R-:W-:Y:S01]  /*12890*/  HMMA.16816.F32.BF16 R144, R20.reuse, R26, R144 ;  /* 0x0000001a1490723c */ /* 0x040fe20000041890 */
[----:B------:R-:W2:Y:S07]  /*128a0*/  LDSM.16.MT88.4 R24, [R170+0x10800] ;  /* 0x01080000aa18783b */ /* 0x000eae0000004200 */
[C---:B---3--:R-:W-:Y:S08]  /*128b0*/  HMMA.16816.F32.BF16 R12, R20.reuse, R28, R12 ;  /* 0x0000001c140c723c */ /* 0x048ff0000004180c */
        /* <DEDUP_REMOVED lines=12> */
[C---:B---3--:R-:W-:Y:S08]  /*12980*/  HMMA.16816.F32.BF16 R140, R20.reuse, R28, R140 ;  /* 0x0000001c148c723c */ /* 0x048ff0000004188c */
[C---:B------:R-:W-:Y:S01]  /*12990*/  HMMA.16816.F32.BF16 R144, R20.reuse, R30, R144 ;  /* 0x0000001e1490723c */ /* 0x040fe20000041890 */
[----:B------:R-:W3:Y:S07]  /*129a0*/  LDSM.16.MT88.4 R28, [R170+0x11000] ;  /* 0x01100000aa1c783b */ /* 0x000eee0000004200 */
        /* <DEDUP_REMOVED lines=13> */
[C---:B-1----:R-:W-:Y:S01]  /*12a80*/  HMMA.16816.F32.BF16 R140, R20.reuse, R32, R140 ;  /* 0x00000020148c723c */ /* 0x042fe2000004188c */
[----:B------:R-:W-:Y:S02]  /*12a90*/  MUFU.EX2 R32, R124 ;  /* 0x0000007c00207308 */ /* 0x000fe40000000800 */
[-CC-:B------:R-:W-:Y:S01]  /*12aa0*/  FFMA.FTZ R33, R125, R166.reuse, -R185.reuse ;  /* 0x000000a67d217223 */ /* 0x180fe200000108b9 */
[----:B------:R-:W-:Y:S04]  /*12ab0*/  FFMA.FTZ R185, R129, R166, -R185 ;  /* 0x000000a681b97223 */ /* 0x000fe800000108b9 */
[C---:B------:R-:W-:Y:S03]  /*12ac0*/  HMMA.16816.F32.BF16 R144, R20.reuse, R34, R144 ;  /* 0x000000221490723c */ /* 0x040fe60000041890 */
[----:B------:R-:W1:Y:S10]  /*12ad0*/  MUFU.EX2 R33, R33 ;  /* 0x0000002100217308 */ /* 0x000e740000000800 */
[----:B------:R-:W-:Y:S01]  /*12ae0*/  MUFU.EX2 R185, R185 ;  /* 0x000000b900b97308 */ /* 0x000fe20000000800 */
[C---:B--2---:R-:W-:Y:S09]  /*12af0*/  HMMA.16816.F32.BF16 R12, R20.reuse, R24, R12 ;  /* 0x00000018140c723c */ /* 0x044ff2000004180c */
[----:B------:R-:W2:Y:S01]  /*12b00*/  MUFU.EX2 R34, R128 ;  /* 0x0000008000227308 */ /* 0x000ea20000000800 */
[----:B------:R-:W-:Y:S01]  /*12b10*/  FADD.FTZ R24, R92, R43 ;  /* 0x0000002b5c187221 */ /* 0x000fe20000010000 */
[----:B-1----:R-:W-:Y:S03]  /*12b20*/  F2FP.BF16.F32.PACK_AB R148, R33, R32 ;  /* 0x000000202194723e */ /* 0x002fe600000010ff */
[----:B------:R-:W-:Y:S01]  /*12b30*/  FADD.FTZ R24, R93, R24 ;  /* 0x000000185d187221 */ /* 0x000fe20000010000 */
[----:B------:R-:W-:Y:S01]  /*12b40*/  HMMA.16816.F32.BF16 R16, R20, R26, R16 ;  /* 0x0000001a1410723c */ /* 0x000fe20000041810 */
[----:B------:R-:W1:Y:S02]  /*12b50*/  LDSM.16.MT88.4 R20, [R169+0x7800] ;  /* 0x00780000a914783b */ /* 0x000e640000004200 */
        /* <DEDUP_REMOVED lines=8> */
[----:B------:R-:W2:Y:S04]  /*12be0*/  LDSM.16.MT88.4 R4, [R228+0x7800] ;  /* 0x00780000e404783b */ /* 0x000ea80000004200 */
[----:B------:R-:W-:Y:S01]  /*12bf0*/  FADD.FTZ R26, R99, R26 ;  /* 0x0000001a631a7221 */ /* 0x000fe20000010000 */
[----:B------:R-:W-:Y:S02]  /*12c00*/  FADD.FTZ R96, R96, R95 ;  /* 0x0000005f60607221 */ /* 0x000fe40000010000 */
[C---:B------:R-:W-:Y:S03]  /*12c10*/  HMMA.16816.F32.BF16 R156, R148.reuse, R158, R8 ;  /* 0x0000009e949c723c */ /* 0x040fe60000041808 */
        /* <DEDUP_REMOVED lines=15> */
[C---:B------:R-:W-:Y:S03]  /*12d10*/  HMMA.16816.F32.BF16 R144, R148.reuse, R22, R144 ;  /* 0x000000169490723c */ /* 0x040fe60000041890 */
[----:B------:R-:W-:Y:S01]  /*12d20*/  FADD.FTZ R50, R50, R49 ;  /* 0x0000003132327221 */ /* 0x000fe20000010000 */
[----:B------:R-:W-:Y:S03]  /*12d30*/  FADD.FTZ R44, R44, R101 ;  /* 0x000000652c2c7221 */ /* 0x000fe60000010000 */
        /* <DEDUP_REMOVED lines=10> */
[----:B------:R-:W-:Y:S04]  /*12de0*/  FADD.FTZ R52, R52, R47 ;  /* 0x0000002f34347221 */ /* 0x000fe80000010000 */
[----:B------:R1:W-:Y:S01]  /*12df0*/  STL [R1+0x8], R4 ;  /* 0x0000080401007387 */ /* 0x0003e20000100800 */
[----:B------:R-:W-:Y:S04]  /*12e00*/  FADD.FTZ R53, R53, R52 ;  /* 0x0000003435357221 */ /* 0x000fe80000010000 */
[----:B------:R-:W-:Y:S04]  /*12e10*/  FADD.FTZ R54, R54, R53 ;  /* 0x0000003536367221 */ /* 0x000fe80000010000 */
[----:B------:R-:W-:Y:S01]  /*12e20*/  FADD.FTZ R252, R187, R54 ;  /* 0x00000036bbfc7221 */ /* 0x000fe20000010000 */
[----:B------:R-:W-:Y:S06]  /*12e30*/  @P0 BRA `(.L_x_5050) ;  /* 0xffffff9000480947 */ /* 0x000fec000383ffff */
.L_x_5043:
[----:B------:R2:W5:Y:S04]  /*12e40*/  LDL R14, [R1+0x8] ;  /* 0x00000800010e7983 */ /* 0x0005680000100800 */
[----:B------:R2:W5:Y:S01]  /*12e50*/  LD.E R5, desc[UR4][R2.64+0xd8] ;  /* 0x0000d80402057980 */ /* 0x000562000c101900 */
[----:B------:R-:W-:Y:S01]  /*12e60*/  UMOV UR6, 0xffffffff ;  /* 0xffffffff00067882 */ /* 0x000fe20000000000 */
[----:B-1----:R-:W-:Y:S02]  /*12e70*/  MOV R4, 0x40 ;  /* 0x0000004000047802 */ /* 0x002fe40000000f00 */
[----:B------:R-:W-:Y:S01]  /*12e80*/  MOV R0, 0x20 ;  /* 0x0000002000007802 */ /* 0x000fe20000000f00 */
[----:B------:R-:W-:Y:S05]  /*12e90*/  BRA.DIV UR6, `(.L_x_5051) ;  /* 0x0000000a06a07947 */ /* 0x000fea000b800000 */
[----:B-----5:R-:W1:Y:S04]  /*12ea0*/  SHFL.BFLY PT, R12, R14, 0x2, 0x1f ;  /* 0x0c401f000e0c7f89 */ /* 0x020e6800000e0000 */
[----:B------:R-:W3:Y:S01]  /*12eb0*/  SHFL.BFLY PT, R13, R252, 0x2, 0x1f ;  /* 0x0c401f00fc0d7f89 */ /* 0x000ee200000e0000 */
[----:B-1----:R-:W-:Y:S01]  /*12ec0*/  FADD.FTZ R12, R12, R14 ;  /* 0x0000000e0c0c7221 */ /* 0x002fe20000010000 */
[----:B---3--:R-:W-:-:S04]  /*12ed0*/  FADD.FTZ R10, R13, R252 ;  /* 0x000000fc0d0a7221 */ /* 0x008fc80000010000 */
[----:B------:R-:W1:Y:S04]  /*12ee0*/  SHFL.BFLY PT, R7, R12, 0x1, 0x1f ;  /* 0x0c201f000c077f89 */ /* 0x000e6800000e0000 */
[----:B------:R3:W4:Y:S01]  /*12ef0*/  SHFL.BFLY PT, R13, R10, 0x1, 0x1f ;  /* 0x0c201f000a0d7f89 */ /* 0x00072200000e0000 */
[----:B-1----:R-:W-:-:S07]  /*12f00*/  FADD.FTZ R7, R12, R7 ;  /* 0x000000070c077221 */ /* 0x002fce0000010000 */
.L_x_5058:
[----:B----4-:R-:W-:Y:S01]  /*12f10*/  FADD.FTZ R6, R10, R13 ;  /* 0x0000000d0a067221 */ /* 0x010fe20000010000 */
[----:B------:R-:W1:Y:S01]  /*12f20*/  MUFU.RCP R11, R7 ;  /* 0x00000007000b7308 */ /* 0x000e620000001000 */
[C---:B------:R-:W-:Y:S01]  /*12f30*/  SHF.L.U32 R8, R224.reuse, 0x4, RZ ;  /* 0x00000004e0087819 */ /* 0x040fe200000006ff */
[----:B------:R-:W-:Y:S05]  /*12f40*/  WARPSYNC.ALL ;  /* 0x0000000000007948 */ /* 0x000fea0003800000 */
[----:B------:R-:W-:Y:S01]  /*12f50*/  BAR.SYNC.DEFER_BLOCKING 0x0 ;  /* 0x0000000000007b1d */ /* 0x000fe20000010000 */
[----:B------:R-:W-:Y:S02]  /*12f60*/  FSETP.NE.FTZ.AND P1, PT, R7, RZ, PT ;  /* 0x000000ff0700720b */ /* 0x000fe40003f35000 */
[----:B------:R-:W-:-:S02]  /*12f70*/  SHF.L.U32 R15, R224, 0x1, RZ ;  /* 0x00000001e00f7819 */ /* 0x000fc400000006ff */
[----:B---3--:R-:W-:Y:S01]  /*12f80*/  LOP3.LUT R10, R8, 0x1c0, RZ, 0xc0, !PT ;  /* 0x000001c0080a7812 */ /* 0x008fe200078ec0ff */
[----:B------:R-:W3:Y:S01]  /*12f90*/  MUFU.RCP R9, R6 ;  /* 0x0000000600097308 */ /* 0x000ee20000001000 */
[----:B------:R-:W-:Y:S02]  /*12fa0*/  FSETP.NE.FTZ.AND P0, PT, R6, RZ, PT ;  /* 0x000000ff0600720b */ /* 0x000fe40003f15000 */
[--C-:B------:R-:W-:Y:S02]  /*12fb0*/  LOP3.LUT R13, R226, 0x6, R15.reuse, 0xf8, !PT ;  /* 0x00000006e20d7812 */ /* 0x100fe400078ef80f */
[----:B------:R-:W-:Y:S02]  /*12fc0*/  LOP3.LUT R10, R10, 0x38, R15, 0xf8, !PT ;  /* 0x000000380a0a7812 */ /* 0x000fe400078ef80f */
[----:B------:R-:W-:Y:S02]  /*12fd0*/  R2P PR, R224, 0x18 ;  /* 0x00000018e0007804 */ /* 0x000fe40000000000 */
[----:B------:R-:W-:-:S02]  /*12fe0*/  LOP3.LUT R10, R13, R10, RZ, 0xfc, !PT ;  /* 0x0000000a0d0a7212 */ /* 0x000fc400078efcff */
[----:B-1----:R-:W-:Y:S02]  /*12ff0*/  FSEL R11, R11, 1, P1 ;  /* 0x3f8000000b0b7808 */ /* 0x002fe40000800000 */
[----:B------:R-:W-:-:S03]  /*13000*/  SEL R0, R0, 0xffffffe0, !P2 ;  /* 0xffffffe000007807 */ /* 0x000fc60005000000 */
[C---:B------:R-:W-:Y:S01]  /*13010*/  FMUL.FTZ R160, R11.reuse, R160 ;  /* 0x000000a00ba07220 */ /* 0x040fe20000410000 */
[----:B------:R-:W-:Y:S01]  /*13020*/  FMUL.FTZ R161, R11, R161 ;  /* 0x000000a10ba17220 */ /* 0x000fe20000410000 */
[----:B---3--:R-:W-:Y:S01]  /*13030*/  FSEL R9, R9, 1, P0 ;  /* 0x3f80000009097808 */ /* 0x008fe20000000000 */
        /* <DEDUP_REMOVED lines=35> */
[----:B------:R-:W-:Y:S01]  /*13270*/  @P4 IADD3 R13, PT, PT, R9, -0x80, RZ ;  /* 0xffffff80090d4810 */ /* 0x000fe20007ffe0ff */
[----:B------:R1:W-:Y:S01]  /*13280*/  STS.64 [R9+0x800], R162 ;  /* 0x000800a209007388 */ /* 0x0003e20000000a00 */
[C---:B------:R-:W-:Y:S02]  /*13290*/  IADD3 R4, PT, PT, R0.reuse, R9, RZ ;  /* 0x0000000900047210 */ /* 0x040fe40007ffe0ff */
[----:B------:R-:W-:Y:S02]  /*132a0*/  IADD3 R12, PT, PT, R0, R11, RZ ;  /* 0x0000000b000c7210 */ /* 0x000fe40007ffe0ff */
[-C--:B------:R-:W-:Y:S01]  /*132b0*/  IADD3 R15, PT, PT, R10, R13.reuse, RZ ;  /* 0x0000000d0a0f7210 */ /* 0x080fe20007ffe0ff */
[----:B------:R-:W-:Y:S01]  /*132c0*/  STS.64 [R4], R156 ;  /* 0x0000009c04007388 */ /* 0x000fe20000000a00 */
[----:B------:R-:W-:-:S03]  /*132d0*/  IADD3 R14, PT, PT, R0, R13, RZ ;  /* 0x0000000d000e7210 */ /* 0x000fc60007ffe0ff */
[----:B------:R-:W-:Y:S04]  /*132e0*/  STS.64 [R4+0x800], R158 ;  /* 0x0008009e04007388 */ /* 0x000fe80000000a00 */
[----:B------:R-:W-:Y:S04]  /*132f0*/  STS.64 [R11], R132 ;  /* 0x000000840b007388 */ /* 0x000fe80000000a00 */
[----:B------:R3:W-:Y:S04]  /*13300*/  STS.64 [R11+0x800], R134 ;  /* 0x000800860b007388 */ /* 0x0007e80000000a00 */
[----:B------:R-:W-:Y:S04]  /*13310*/  STS.64 [R12], R136 ;  /* 0x000000880c007388 */ /* 0x000fe80000000a00 */
[----:B------:R-:W-:Y:S01]  /*13320*/  STS.64 [R12+0x800], R138 ;  /* 0x0008008a0c007388 */ /* 0x000fe20000000a00 */
[----:B-1----:R-:W-:-:S03]  /*13330*/  IADD3 R9, PT, PT, R0, R15, RZ ;  /* 0x0000000f00097210 */ /* 0x002fc60007ffe0ff */
        /* <DEDUP_REMOVED lines=8> */
[----:B---3--:R-:W3:Y:S04]  /*133c0*/  LD.E.64 R10, desc[UR4][R2.64+0xb0] ;  /* 0x0000b004020a7980 */ /* 0x008ee8000c101b00 */
[----:B------:R-:W2:Y:S01]  /*133d0*/  LD.E R17, desc[UR4][R2.64+0x60] ;  /* 0x0000600402117980 */ /* 0x000ea2000c101900 */
[----:B------:R-:W4:Y:S01]  /*133e0*/  @P1 MUFU.LG2 R7, R7 ;  /* 0x0000000700071308 */ /* 0x000f220000000c00 */
[----:B------:R-:W-:-:S02]  /*133f0*/  SHF.L.U32 R0, R224, 0x2, RZ ;  /* 0x00000002e0007819 */ /* 0x000fc400000006ff */
[----:B------:R2:W5:Y:S01]  /*13400*/  LD.E R41, desc[UR4][R2.64+0xcc] ;  /* 0x0000cc0402297980 */ /* 0x000562000c101900 */
[----:B-1----:R-:W-:Y:S02]  /*13410*/  LOP3.LUT R13, R8, 0x10, RZ, 0xc0, !PT ;  /* 0x00000010080d7812 */ /* 0x002fe400078ec0ff */
[----:B------:R-:W-:Y:S01]  /*13420*/  LOP3.LUT R4, R0, 0x1f8, RZ, 0xc0, !PT ;  /* 0x000001f800047812 */ /* 0x000fe200078ec0ff */
[----:B------:R1:W5:Y:S01]  /*13430*/  LD.E.64 R46, desc[UR4][R2.64+0x78] ;  /* 0x00007804022e7980 */ /* 0x000362000c101b00 */
[----:B------:R-:W1:Y:S01]  /*13440*/  @P0 MUFU.LG2 R6, R6 ;  /* 0x0000000600060308 */ /* 0x000e620000000c00 */
[----:B------:R-:W-:Y:S02]  /*13450*/  SHF.L.U32 R42, R243, 0x6, RZ ;  /* 0x00000006f32a7819 */ /* 0x000fe400000006ff */
[----:B------:R2:W5:Y:S01]  /*13460*/  LD.E.64 R44, desc[UR4][R2.64+0xa8] ;  /* 0x0000a804022c7980 */ /* 0x000562000c101b00 */
[----:B------:R-:W-:Y:S02]  /*13470*/  LOP3.LUT R4, R4, 0x38, R225, 0x78, !PT ;  /* 0x0000003804047812 */ /* 0x000fe400078e78e1 */
[----:B------:R-:W-:-:S02]  /*13480*/  MOV R38, 0xff800000 ;  /* 0xff80000000267802 */ /* 0x000fc40000000f00 */
[----:B------:R-:W-:Y:S01]  /*13490*/  LEA R4, R4, R13, 0x2 ;  /* 0x0000000d04047211 */ /* 0x000fe200078e10ff */
[----:B----4-:R-:W-:Y:S01]  /*134a0*/  @P1 FMUL.FTZ R8, R7, 0.69314718246459960938 ;  /* 0x3f31721807081820 */ /* 0x010fe20000410000 */
[----:B------:R-:W-:Y:S02]  /*134b0*/  MOV R37, 0xff800000 ;  /* 0xff80000000257802 */ /* 0x000fe40000000f00 */
[----:B------:R-:W-:Y:S01]  /*134c0*/  IADD3 R227, PT, PT, R227, R4, RZ ;  /* 0x00000004e3e37210 */ /* 0x000fe20007ffe0ff */
[----:B------:R-:W-:Y:S01]  /*134d0*/  BAR.SYNC.DEFER_BLOCKING 0x0 ;  /* 0x0000000000007b1d */ /* 0x000fe20000010000 */
[----:B------:R-:W-:Y:S01]  /*134e0*/  @P1 FFMA.FTZ R38, R5, R165, R8 ;  /* 0x000000a505261223 */ /* 0x000fe20000010008 */
[----:B------:R-:W-:Y:S01]  /*134f0*/  LOP3.LUT R225, R225, 0x30, RZ, 0xc0, !PT ;  /* 0x00000030e1e17812 */ /* 0x000fe200078ec0ff */
[----:B-1----:R-:W-:Y:S01]  /*13500*/  @P0 FMUL.FTZ R7, R6, 0.69314718246459960938 ;  /* 0x3f31721806070820 */ /* 0x002fe20000410000 */
[----:B------:R-:W-:-:S03]  /*13510*/  SHF.R.U32.HI R36, RZ, 0x2, R224 ;  /* 0x00000002ff247819 */ /* 0x000fc600000116e0 */
[----:B------:R-:W-:Y:S01]  /*13520*/  @P0 FFMA.FTZ R37, R5, R164, R7 ;  /* 0x000000a405250223 */ /* 0x000fe20000010007 */
[----:B------:R-:W-:Y:S01]  /*13530*/  LOP3.LUT P0, RZ, R224, 0x3, RZ, 0xc0, !PT ;  /* 0x00000003e0ff7812 */ /* 0x000fe2000780c0ff */
[----:B------:R-:W-:Y:S01]  /*13540*/  BSSY.RECONVERGENT B0, `(.L_x_5052) ;  /* 0x0000017000007945 */ /* 0x000fe20003800200 */
[----:B------:R-:W-:Y:S01]  /*13550*/  LOP3.LUT R36, R225, 0x7, R36, 0xf8, !PT ;  /* 0x00000007e1247812 */ /* 0x000fe200078ef824 */
[----:B------:R1:W4:Y:S04]  /*13560*/  LDS.128 R32, [R227] ;  /* 0x00000000e3207984 */ /* 0x0003280000000c00 */
[----:B------:R1:W1:Y:S04]  /*13570*/  LDS.128 R28, [R227+0x800] ;  /* 0x00080000e31c7984 */ /* 0x0002680000000c00 */
[----:B------:R1:W1:Y:S04]  /*13580*/  LDS.128 R24, [R227+0x1000] ;  /* 0x00100000e3187984 */ /* 0x0002680000000c00 */
[----:B------:R1:W1:Y:S04]  /*13590*/  LDS.128 R20, [R227+0x1800] ;  /* 0x00180000e3147984 */ /* 0x0002680000000c00 */
[----:B------:R1:W1:Y:S04]  /*135a0*/  LDS.128 R12, [R227+0x2800] ;  /* 0x00280000e30c7984 */ /* 0x0002680000000c00 */
[----:B------:R1:W1:Y:S01]  /*135b0*/  LDS.128 R4, [R227+0x3800] ;  /* 0x00380000e3047984 */ /* 0x0002620000000c00 */
[----:B---3--:R-:W-:-:S04]  /*135c0*/  IMAD R10, R10, UR8, R249 ;  /* 0x000000080a0a7c24 */ /* 0x008fc8000f8e02f9 */
[----:B--2---:R-:W-:Y:S02]  /*135d0*/  IMAD R10, R10, R17, R248 ;  /* 0x000000110a0a7224 */ /* 0x004fe400078e02f8 */
[----:B------:R2:W3:Y:S02]  /*135e0*/  LDS.128 R16, [R227+0x2000] ;  /* 0x00200000e3107984 */ /* 0x0004e40000000c00 */
[----:B------:R-:W-:Y:S02]  /*135f0*/  IMAD R42, R11, R10, R42 ;  /* 0x0000000a0b2a7224 */ /* 0x000fe400078e022a */
[----:B------:R2:W1:Y:S01]  /*13600*/  LDS.128 R8, [R227+0x3000] ;  /* 0x00300000e3087984 */ /* 0x0004620000000c00 */
[----:B----4-:R-:W-:Y:S05]  /*13610*/  @P0 BRA `(.L_x_5053) ;  /* 0x0000000000240947 */ /* 0x010fea0003800000 */
        /* <DEDUP_REMOVED lines=9> */
.L_x_5053:
[----:B------:R-:W-:Y:S05]  /*136b0*/  BSYNC.RECONVERGENT B0 ;  /* 0x0000000000007941 */ /* 0x000fea0003800200 */
.L_x_5052:
[----:B------:R-:W2:Y:S01]  /*136c0*/  LD.E R2, desc[UR4][R2.64+0xc0] ;  /* 0x0000c00402027980 */ /* 0x000ea2000c101900 */
[----:B----4-:R-:W-:Y:S01]  /*136d0*/  LOP3.LUT R37, R0, 0xfc0, RZ, 0xc0, !PT ;  /* 0x00000fc000257812 */ /* 0x010fe200078ec0ff */
[----:B-----5:R-:W-:Y:S01]  /*136e0*/  IMAD R41, R42, R41, RZ ;  /* 0x000000292a297224 */ /* 0x020fe200078e02ff */
[----:B------:R-:W-:Y:S01]  /*136f0*/  LOP3.LUT R39, R0, 0x3c, RZ, 0xc0, !PT ;  /* 0x0000003c00277812 */ /* 0x000fe200078ec0ff */
[----:B------:R-:W-:Y:S01]  /*13700*/  IMAD.MOV.U32 R243, RZ, RZ, 0x0 ;  /* 0x00000000fff37424 */ /* 0x000fe200078e00ff */
[----:B------:R-:W-:Y:S02]  /*13710*/  LOP3.LUT R36, R37, 0x3c, R0, 0xf8, !PT ;  /* 0x0000003c25247812 */ /* 0x000fe400078ef800 */
[----:B------:R-:W-:Y:S02]  /*13720*/  SHF.R.U32.HI R224, RZ, 0x4, R224 ;  /* 0x00000004ffe07819 */ /* 0x000fe400000116e0 */
[----:B------:R-:W-:-:S03]  /*13730*/  IADD3 R37, P0, PT, R41, R36, RZ ;  /* 0x0000002429257210 */ /* 0x000fc60007f1e0ff */
[C---:B------:R-:W-:Y:S01]  /*13740*/  VIADD R0, R224.reuse, 0x8 ;  /* 0x00000008e0007836 */ /* 0x040fe20000000000 */
[----:B------:R-:W-:Y:S01]  /*13750*/  LEA.HI.X.SX32 R41, R41, RZ, 0x1, P0 ;  /* 0x000000ff29297211 */ /* 0x000fe200000f0eff */
[----:B------:R-:W-:Y:S01]  /*13760*/  VIADD R38, R224, 0x18 ;  /* 0x00000018e0267836 */ /* 0x000fe20000000000 */
[----:B------:R-:W-:-:S04]  /*13770*/  LEA R36, P2, R37, R46, 0x2 ;  /* 0x0000002e25247211 */ /* 0x000fc800078410ff */
[----:B------:R-:W-:Y:S02]  /*13780*/  LEA.HI.X R37, R37, R47, R41, 0x2, P2 ;  /* 0x0000002f25257211 */ /* 0x000fe400010f1429 */
[----:B--2---:R-:W-:Y:S01]  /*13790*/  ISETP.GE.AND P0, PT, R39, R2, PT ;  /* 0x000000022700720c */ /* 0x004fe20003f06270 */
        /* <DEDUP_REMOVED lines=11> */
[----:B------:R-:W-:Y:S01]  /*13850*/  @!P1 ST.E.128 desc[UR4][R36.64], R32 ;  /* 0x0000002024009985 */ /* 0x000fe2000c101d04 */
[-C--:B------:R-:W-:Y:S02]  /*13860*/  ISETP.GE.OR P1, PT, R0, R231.reuse, P0 ;  /* 0x000000e70000720c */ /* 0x080fe40000726670 */
[----:B------:R-:W-:Y:S01]  /*13870*/  ISETP.GE.OR P0, PT, R224, R231, P0 ;  /* 0x000000e7e000720c */ /* 0x000fe20000706670 */
[----:B-1----:R-:W-:Y:S04]  /*13880*/  @!P6 ST.E.128 desc[UR4][R36.64+0x800], R28 ;  /* 0x0008001c2400e985 */ /* 0x002fe8000c101d04 */
[----:B------:R-:W-:Y:S04]  /*13890*/  @!P5 ST.E.128 desc[UR4][R36.64+0x1000], R24 ;  /* 0x001000182400d985 */ /* 0x000fe8000c101d04 */
[----:B------:R-:W-:Y:S04]  /*138a0*/  @!P4 ST.E.128 desc[UR4][R36.64+0x1800], R20 ;  /* 0x001800142400c985 */ /* 0x000fe8000c101d04 */
[----:B---3--:R-:W-:Y:S04]  /*138b0*/  @!P3 ST.E.128 desc[UR4][R36.64+0x2000], R16 ;  /* 0x002000102400b985 */ /* 0x008fe8000c101d04 */
[----:B------:R-:W-:Y:S04]  /*138c0*/  @!P2 ST.E.128 desc[UR4][R36.64+0x2800], R12 ;  /* 0x0028000c2400a985 */ /* 0x000fe8000c101d04 */
[----:B------:R1:W-:Y:S02]  /*138d0*/  @!P1 ST.E.128 desc[UR4][R36.64+0x3000], R8 ;  /* 0x0030000824009985 */ /* 0x0003e4000c101d04 */
[----:B-1----:R-:W-:Y:S05]  /*138e0*/  @P0 RET.REL.NODEC R242 `(_ZN5flash24flash_fwd_splitkv_kernelI23Flash_fwd_kernel_traitsILi64ELi64ELi256ELi4ELb0ELb0EN7cutlass10bfloat16_tE19Flash_kernel_traitsILi64ELi64ELi256ELi4ES3_EELb0ELb0ELb1ELb0ELb0ELb0ELb1ELb0EEEvNS_16Flash_fwd_paramsE) ;  /* 0xfffffec4f2c40950 */ /* 0x002fea0003c3ffff */
[----:B------:R-:W-:Y:S01]  /*138f0*/  MOV R243, 0x0 ;  /* 0x0000000000f37802 */ /* 0x000fe20000000f00 */
[----:B------:R1:W-:Y:S03]  /*13900*/  ST.E.128 desc[UR4][R36.64+0x3800], R4 ;  /* 0x0038000424007985 */ /* 0x0003e6000c101d04 */
[----:B-1----:R-:W-:Y:S05]  /*13910*/  RET.REL.NODEC R242 `(_ZN5flash24flash_fwd_splitkv_kernelI23Flash_fwd_kernel_traitsILi64ELi64ELi256ELi4ELb0ELb0EN7cutlass10bfloat16_tE19Flash_kernel_traitsILi64ELi64ELi256ELi4ES3_EELb0ELb0ELb1ELb0ELb0ELb0ELb1ELb0EEEvNS_16Flash_fwd_paramsE) ;  /* 0xfffffec4f2b87950 */ /* 0x002fea0003c3ffff */
.L_x_5051:
[----:B-----5:R-:W-:Y:S01]  /*13920*/  MOV R11, R14 ;  /* 0x0000000e000b7202 */ /* 0x020fe20000000f00 */
[----:B------:R-:W-:Y:S01]  /*13930*/  IMAD.MOV.U32 R6, RZ, RZ, 0x1f ;  /* 0x0000001fff067424 */ /* 0x000fe200078e00ff */
[----:B------:R-:W-:Y:S02]  /*13940*/  MOV R9, 0x2 ;  /* 0x0000000200097802 */ /* 0x000fe40000000f00 */
[----:B------:R-:W-:-:S07]  /*13950*/  MOV R8, 0xffffffff ;  /* 0xffffffff00087802 */ /* 0x000fce0000000f00 */
[----:B--2---:R-:W-:Y:S05]  /*13960*/  WARPSYNC.COLLECTIVE R8, `(.L_x_5054) ;  /* 0x0000000008087348 */ /* 0x004fea0003c00000 */
[----:B------:R1:W3:Y:S02]  /*13970*/  SHFL.BFLY P0, R13, R11, R9, R6 ;  /* 0x0c0000090b0d7389 */ /* 0x0002e40000000006 */
[----:B-123--:R-:W-:Y:S05]  /*13980*/  ENDCOLLECTIVE ;  /* 0x000000000000791b */ /* 0x00efea0003800000 */
.L_x_5054:
[----:B------:R-:W-:Y:S02]  /*13990*/  IMAD.MOV.U32 R12, RZ, RZ, R13 ;  /* 0x000000ffff0c7224 */ /* 0x000fe400078e000d */
[----:B------:R-:W-:Y:S02]  /*139a0*/  IMAD.MOV.U32 R9, RZ, RZ, 0x1 ;  /* 0x00000001ff097424 */ /* 0x000fe400078e00ff */
[----:B------:R-:W-:-:S05]  /*139b0*/  FADD.FTZ R12, R12, R14 ;  /* 0x0000000e0c0c7221 */ /* 0x000fca0000010000 */
[----:B------:R-:W-:-:S07]  /*139c0*/  MOV R11, R12 ;  /* 0x0000000c000b7202 */ /* 0x000fce0000000f00 */
[----:B------:R-:W-:Y:S05]  /*139d0*/  WARPSYNC.COLLECTIVE R8, `(.L_x_5055) ;  /* 0x0000000008087348 */ /* 0x000fea0003c00000 */
[----:B------:R1:W2:Y:S02]  /*139e0*/  SHFL.BFLY P0, R13, R11, R9, R6 ;  /* 0x0c0000090b0d7389 */ /* 0x0002a40000000006 */
[----:B-12---:R-:W-:Y:S05]  /*139f0*/  ENDCOLLECTIVE ;  /* 0x000000000000791b */ /* 0x006fea0003800000 */
.L_x_5055:
[----:B------:R-:W-:Y:S01]  /*13a00*/  MOV R11, R252 ;  /* 0x000000fc000b7202 */ /* 0x000fe20000000f00 */
[----:B------:R-:W-:Y:S01]  /*13a10*/  IMAD.MOV.U32 R9, RZ, RZ, 0x2 ;  /* 0x00000002ff097424 */ /* 0x000fe200078e00ff */
[----:B------:R-:W-:-:S07]  /*13a20*/  MOV R7, R13 ;  /* 0x0000000d00077202 */ /* 0x000fce0000000f00 */
[----:B------:R-:W-:Y:S05]  /*13a30*/  WARPSYNC.COLLECTIVE R8, `(.L_x_5056) ;  /* 0x0000000008087348 */ /* 0x000fea0003c00000 */
[----:B------:R1:W2:Y:S02]  /*13a40*/  SHFL.BFLY P0, R13, R11, R9, R6 ;  /* 0x0c0000090b0d7389 */ /* 0x0002a40000000006 */
[----:B-12---:R-:W-:Y:S05]  /*13a50*/  ENDCOLLECTIVE ;  /* 0x000000000000791b */ /* 0x006fea0003800000 */
.L_x_5056:
[----:B------:R-:W-:Y:S01]  /*13a60*/  FADD.FTZ R7, R12, R7 ;  /* 0x000000070c077221 */ /* 0x000fe20000010000 */
[----:B------:R-:W-:Y:S01]  /*13a70*/  FADD.FTZ R10, R13, R252 ;  /* 0x000000fc0d0a7221 */ /* 0x000fe20000010000 */
[----:B------:R-:W-:-:S04]  /*13a80*/  MOV R9, 0x1 ;  /* 0x0000000100097802 */ /* 0x000fc80000000f00 */
[----:B------:R-:W-:-:S07]  /*13a90*/  MOV R11, R10 ;  /* 0x0000000a000b7202 */ /* 0x000fce0000000f00 */
[----:B------:R-:W-:Y:S05]  /*13aa0*/  WARPSYNC.COLLECTIVE R8, `(.L_x_5057) ;  /* 0x0000000008087348 */ /* 0x000fea0003c00000 */
[----:B------:R1:W2:Y:S02]  /*13ab0*/  SHFL.BFLY P0, R13, R11, R9, R6 ;  /* 0x0c0000090b0d7389 */ /* 0x0002a40000000006 */
[----:B-12---:R-:W-:Y:S05]  /*13ac0*/  ENDCOLLECTIVE ;  /* 0x000000000000791b */ /* 0x006fea0003800000 */
.L_x_5057:
[----:B------:R-:W-:Y:S05]  /*13ad0*/  BRA `(.L_x_5058) ;  /* 0xfffffff4000c7947 */ /* 0x000fea000383ffff */
.L_x_5059:
        /* <DEDUP_REMOVED lines=10> */
.L_x_14750:


//--------------------- .text._ZN5flash24flash_fwd_splitkv_kernelI23Flash_fwd_kernel_traitsILi64ELi64ELi256ELi4ELb0ELb0EN7cutlass10bfloat16_tE19Flash_kernel_traitsILi64ELi64ELi256ELi4ES3_EELb0ELb0ELb1ELb0ELb0ELb1ELb1ELb0EEEvNS_16Flash_fwd_paramsE --------------------------
	.section	.text._ZN5flash24flash_fwd_splitkv_kernelI23Flash_fwd_kernel_traitsILi64ELi64ELi256ELi4ELb0ELb0EN7cutlass10bfloat16_tE19Flash_kernel_traitsILi64ELi64ELi256ELi4ES3_EELb0ELb0ELb1ELb0ELb0ELb1ELb1ELb0EEEvNS_16Flash_fwd_paramsE,"ax",@progbits
	.align	128
        .global         _ZN5flash24flash_fwd_splitkv_kernelI23Flash_fwd_kernel_traitsILi64ELi64ELi256ELi4ELb0ELb0EN7cutlass10bfloat16_tE19Flash_kernel_traitsILi64ELi64ELi256ELi4ES3_EELb0ELb0ELb1ELb0ELb0ELb1ELb1ELb0EEEvNS_16Flash_fwd_paramsE
        .type           _ZN5flash24flash_fwd_splitkv_kernelI23Flash_fwd_kernel_traitsILi64ELi64ELi256ELi4ELb0ELb0EN7cutlass10bfloat16_tE19Flash_kernel_traitsILi64ELi64ELi256ELi4ES3_EELb0ELb0ELb1ELb0ELb0ELb1ELb1ELb0EEEvNS_16Flash_fwd_paramsE,@function
        .size           _ZN5flash24flash_fwd_splitkv_kernelI23Flash_fwd_kernel_traitsILi64ELi64ELi256ELi4ELb0ELb0EN7cutlass10bfloat16_tE19Flash_kernel_traitsILi64ELi64ELi256ELi4ES3_EELb0ELb0ELb1ELb0ELb0ELb1ELb1ELb0EEEvNS_16Flash_fwd_paramsE,(.L_x_14751 - _ZN5flash24flash_fwd_splitkv_kernelI23Flash_fwd_kernel_traitsILi64ELi64ELi256ELi4ELb0ELb0EN7cutlass10bfloat16_tE19Flash_kernel_traitsILi64ELi64ELi256ELi4ES3_EELb0ELb0ELb1ELb0ELb0ELb1ELb1ELb0EEEvNS_16Flash_fwd_paramsE)
        .other          _ZN5flash24flash_fwd_splitkv_kernelI23Flash_fwd_kernel_traitsILi64ELi64ELi256ELi4ELb0ELb0EN7cutlass10bfloat16_tE19Flash_kernel_traitsILi64ELi64ELi256ELi4ES3_EELb0ELb0ELb1ELb0ELb0ELb1ELb1ELb0EEEvNS_16Flash_fwd_paramsE,@"STO_CUDA_ENTRY STV_DEFAULT"
_ZN5flash24flash_fwd_splitkv_kernelI23Flash_fwd_kernel_traitsILi64ELi64ELi256ELi4ELb0ELb0EN7cutlass10bfloat16_tE19Flash_kernel_traitsILi64ELi64ELi256ELi4ES3_EELb0ELb0ELb1ELb0ELb0ELb1ELb1ELb0EEEvNS_16Flash_fwd_paramsE:
.text._ZN5flash24flash_fwd_splitkv_kernelI23Flash_fwd_kernel_traitsILi64ELi64ELi256ELi4ELb0ELb0EN7cutlass10bfloat16_tE19Flash_kernel_traitsILi64ELi64ELi256ELi4ES3_EELb0ELb0ELb1ELb0ELb0ELb1ELb1ELb0EEEvNS_16Flash_fwd_paramsE:
        /* <DEDUP_REMOVED lines=30> */
[----:B-1----:R-:W-:Y:S05]  /*01e0*/  CALL.REL.NOINC `($_ZN5flash24flash_fwd_splitkv_kernelI23Flash_fwd_kernel_traitsILi64ELi64ELi256ELi4ELb0ELb0EN7cutlass10bfloat16_tE19Flash_kernel_traitsILi64ELi64ELi256ELi4ES3_EELb0ELb0ELb1ELb0ELb0ELb1ELb1ELb0EEEvNS_16Flash_fwd_paramsE$_ZN5flash30compute_attn_1rowblock_splitkvI23Flash_fwd_kernel_traitsILi64ELi64ELi256ELi4ELb0ELb0EN7cutlass10bfloat16_tE19Flash_kernel_traitsILi64ELi64ELi256ELi4ES3_EELb0ELb0ELb1ELb0ELb0ELb1ELb1ELb0ENS_16Flash_fwd_paramsEEEvRKT8_iiiii) ;  /* 0x0000000000087944 */ /* 0x002fea0003c00000 */
[----:B------:R-:W-:Y:S05]  /*01f0*/  BSYNC.RECONVERGENT B2 ;  /* 0x0000000000027941 */ /* 0x000fea0003800200 */
.L_x_5060:
[----:B------:R-:W-:Y:S05]  /*0200*/  EXIT ;  /* 0x000000000000794d */ /* 0x000fea0003800000 */
        .type           $_ZN5flash24flash_fwd_splitkv_kernelI23Flash_fwd_kernel_traitsILi64ELi64ELi256ELi4ELb0ELb0EN7cutlass10bfloat16_tE19Flash_kernel_traitsILi64ELi64ELi256ELi4ES3_EELb0ELb0ELb1ELb0ELb0ELb1ELb1ELb0EEEvNS_16Flash_fwd_paramsE$_ZN5flash30compute_attn_1rowblock_splitkvI23Flash_fwd_kernel_traitsILi64ELi64ELi256ELi4ELb0ELb0EN7cutlass10bfloat16_tE19Flash_kernel_traitsILi64ELi64ELi256ELi4ES3_EELb0ELb0ELb1ELb0ELb0ELb1ELb1ELb0ENS_16Flash_fwd_paramsEEEvRKT8_iiiii,@function
        .size           $_ZN5flash24flash_fwd_splitkv_kernelI23Flash_fwd_kernel_traitsILi64ELi64ELi256ELi4ELb0ELb0EN7cutlass10bfloat16_tE19Flash_kernel_traitsILi64ELi64ELi256ELi4ES3_EELb0ELb0ELb1ELb0ELb0ELb1ELb1ELb0EEEvNS_16Flash_fwd_paramsE$_ZN5flash30compute_attn_1rowblock_splitkvI23Flash_fwd_kernel_traitsILi64ELi64ELi256ELi4ELb0ELb0EN7cutlass10bfloat16_tE19Flash_kernel_traitsILi64ELi64ELi256ELi4ES3_EELb0ELb0ELb1ELb0ELb0ELb1ELb1ELb0ENS_16Flash_fwd_paramsEEEvRKT8_iiiii,(.L_x_14751 - $_ZN5flash24flash_fwd_splitkv_kernelI23Flash_fwd_kernel_traitsILi64ELi64ELi256ELi4ELb0ELb0EN7cutlass10bfloat16_tE19Flash_kernel_traitsILi64ELi64ELi256ELi4ES3_EELb0ELb0ELb1ELb0ELb0ELb1ELb1ELb0EEEvNS_16Flash_fwd_paramsE$_ZN5flash30compute_attn_1rowblock_splitkvI23Flash_fwd_kernel_traitsILi64ELi64ELi256ELi4ELb0ELb0EN7cutlass10bfloat16_tE19Flash_kernel_traitsILi64ELi64ELi256ELi4ES3_EELb0ELb0ELb1ELb0ELb0ELb1ELb1ELb0ENS_16Flash_fwd_paramsEEEvRKT8_iiiii)
$_ZN5flash24flash_fwd_splitkv_kernelI23Flash_fwd_kernel_traitsILi64ELi64ELi256ELi4ELb0ELb0EN7cutlass10bfloat16_tE19Flash_kernel_traitsILi64ELi64ELi256ELi4ES3_EELb0ELb0ELb1ELb0ELb0ELb1ELb1ELb0EEEvNS_16Flash_fwd_paramsE$_ZN5flash30compute_attn_1rowblock_splitkvI23Flash_fwd_kernel_traitsILi64ELi64ELi256ELi4ELb0ELb0EN7cutlass10bfloat16_tE19Flash_kernel_traitsILi64ELi64ELi256ELi4ES3_EELb0ELb0ELb1ELb0ELb0ELb1ELb1ELb0ENS_16Flash_fwd_paramsEEEvRKT8_iiiii:
[----:B------:R-:W1:Y:S02]  /*0210*/  LDCU.64 UR4, c[0x0][0x358] ;  /* 0x00006b00ff0477ac */ /* 0x000e640008000a00 */
[----:B-1----:R-:W2:Y:S04]  /*0220*/  LD.E.64 R16, desc[UR4][R2.64+0xe0] ;  /* 0x0000e00402107980 */ /* 0x002ea8000c101b00 */
[----:B------:R-:W3:Y:S04]  /*0230*/  LD.E.64 R6, desc[UR4][R2.64+0xe8] ;  /* 0x0000e80402067980 */ /* 0x000ee8000c101b00 */
[----:B------:R-:W4:Y:S04]  /*0240*/  LD.E.64 R8, desc[UR4][R2.64+0xf0] ;  /* 0x0000f00402087980 */ /* 0x000f28000c101b00 */
[----:B------:R-:W4:Y:S01]  /*0250*/  LD.E.64 R14, desc[UR4][R2.64+0xf8] ;  /* 0x0000f804020e7980 */ /* 0x000f22000c101b00 */
[----:B------:R-:W-:Y:S01]  /*0260*/  IMAD.SHL.U32 R4, R245, 0x4, RZ ;  /* 0x00000004f5047824 */ /* 0x000fe200078e00ff */
[----:B--2---:R-:W-:-:S02]  /*0270*/  ISETP.NE.U32.AND P4, PT, R16, RZ, PT ;  /* 0x000000ff1000720c */ /* 0x004fc40003f85070 */
[----:B---3--:R-:W-:Y:S02]  /*0280*/  ISETP.NE.U32.AND P3, PT, R6, RZ, PT ;  /* 0x000000ff0600720c */ /* 0x008fe40003f65070 */
[----:B------:R-:W-:Y:S02]  /*0290*/  ISETP.NE.AND.EX P4, PT, R17, RZ, PT, P4 ;  /* 0x000000ff1100720c */ /* 0x000fe40003f85340 */
[----:B------:R-:W-:-:S11]  /*02a0*/  ISETP.NE.AND.EX P3, PT, R7, RZ, PT, P3 ;  /* 0x000000ff0700720c */ /* 0x000fd60003f65330 */
[----:B------:R-:W5:Y:S04]  /*02b0*/  @!P4 LD.E R67, desc[UR4][R2.64+0xb4] ;  /* 0x0000b4040243c980 */ /* 0x000f68000c101900 */
[----:B------:R-:W5:Y:S01]  /*02c0*/  @!P3 LD.E R66, desc[UR4][R2.64+0xb8] ;  /* 0x0000b8040242b980 */ /* 0x000f62000c101900 */
[----:B----4-:R-:W-:-:S04]  /*02d0*/  ISETP.NE.U32.AND P1, PT, R8, RZ, PT ;  /* 0x000000ff0800720c */ /* 0x010fc80003f25070 */
[----:B------:R-:W-:Y:S02]  /*02e0*/  ISETP.NE.AND.EX P1, PT, R9, RZ, PT, P1 ;  /* 0x000000ff0900720c */ /* 0x000fe40003f25310 */
[----:B------:R-:W-:-:S04]  /*02f0*/  ISETP.NE.U32.AND P2, PT, R16, RZ, PT ;  /* 0x000000ff1000720c */ /* 0x000fc80003f45070 */
[----:B------:R-:W-:Y:S01]  /*0300*/  ISETP.NE.AND.EX P2, PT, R17, RZ, PT, P2 ;  /* 0x000000ff1100720c */ /* 0x000fe20003f45320 */
[----:B------:R-:W-:Y:S01]  /*0310*/  IMAD.WIDE.U32 R16, R245, 0x4, R16 ;  /* 0x00000004f5107825 */ /* 0x000fe200078e0010 */
[----:B------:R-:W-:-:S03]  /*0320*/  SHF.R.U32.HI R0, RZ, 0x1e, R245 ;  /* 0x0000001eff007819 */ /* 0x000fc600000116f5 */
[----:B------:R-:W-:Y:S01]  /*0330*/  IMAD.MOV.U32 R11, RZ, RZ, RZ ;  /* 0x000000ffff0b7224 */ /* 0x000fe200078e00ff */
[----:B------:R-:W5:Y:S01]  /*0340*/  @P4 LD.E R5, desc[UR4][R16.64+0x4] ;  /* 0x0000040410054980 */ /* 0x000f62000c101900 */
[----:B------:R-:W-:Y:S01]  /*0350*/  @P1 IADD3 R12, P0, PT, R8, R4, RZ ;  /* 0x00000004080c1210 */ /* 0x000fe20007f1e0ff */
[----:B------:R-:W-:-:S06]  /*0360*/  IMAD.MOV.U32 R8, RZ, RZ, -0x1 ;  /* 0xffffffffff087424 */ /* 0x000fcc00078e00ff */
[----:B------:R1:W5:Y:S01]  /*0370*/  @P2 LD.E R8, desc[UR4][R16.64] ;  /* 0x0000000410082980 */ /* 0x000362000c101900 */
[----:B------:R-:W-:-:S04]  /*0380*/  ISETP.NE.U32.AND P2, PT, R6, RZ, PT ;  /* 0x000000ff0600720c */ /* 0x000fc80003f45070 */
[----:B------:R-:W-:Y:S01]  /*0390*/  ISETP.NE.AND.EX P2, PT, R7, RZ, PT, P2 ;  /* 0x000000ff0700720c */ /* 0x000fe20003f45320 */
[----:B------:R-:W-:Y:S01]  /*03a0*/  @P1 IMAD.X R13, R9, 0x1, R0, P0 ;  /* 0x00000001090d1824 */ /* 0x000fe200000e0600 */
[----:B------:R-:W-:Y:S01]  /*03b0*/  ISETP.NE.U32.AND P0, PT, R14, RZ, PT ;  /* 0x000000ff0e00720c */ /* 0x000fe20003f05070 */
[----:B------:R-:W-:Y:S03]  /*03c0*/  BSSY.RECONVERGENT B0, `(.L_x_5061) ;  /* 0x000000b000007945 */ /* 0x000fe60003800200 */
        /* <DEDUP_REMOVED lines=10> */
.L_x_5062:
[----:B------:R-:W-:Y:S05]  /*0470*/  BSYNC.RECONVERGENT B0 ;  /* 0x0000000000007941 */ /* 0x000fea0003800200 */
.L_x_5061:
[----:B------:R-:W-:Y:S04]  /*0480*/  BSSY.RECONVERGENT B0, `(.L_x_5063) ;  /* 0x0000007000007945 */ /* 0x000fe80003800200 */
[----:B------:R-:W-:Y:S05]  /*0490*/  @!P3 BRA `(.L_x_5064) ;  /* 0x000000000014b947 */ /* 0x000fea0003800000 */
[----:B------:R-:W2:Y:S02]  /*04a0*/  LD.E.U8 R6, desc[UR4][R2.64+0x1b2] ;  /* 0x0001b20402067980 */ /* 0x000ea4000c101100 */
[----:B--2---:R-:W-:-:S13]  /*04b0*/  ISETP.NE.AND P1, PT, R6, RZ, PT ;  /* 0x000000ff0600720c */ /* 0x004fda0003f25270 */
[----:B-----5:R-:W2:Y:S02]  /*04c0*/  @P1 LD.E R66, desc[UR4][R16.64+0x4] ;  /* 0x0000040410421980 */ /* 0x020ea4000c101900 */
[----:B--2---:R-:W-:-:S06]  /*04d0*/  @P1 IADD3 R66, PT, PT, R66, -R12, RZ ;  /* 0x8000000c42421210 */ /* 0x004fcc0007ffe0ff */
[----:B------:R2:W5:Y:S02]  /*04e0*/  @!P1 LD.E R66, desc[UR4][R16.64] ;  /* 0x0000000410429980 */ /* 0x000564000c101900 */
.L_x_5064:
[----:B------:R-:W-:Y:S05]  /*04f0*/  BSYNC.RECONVERGENT B0 ;  /* 0x0000000000007941 */ /* 0x000fea0003800200 */
.L_x_5063:
        /* <DEDUP_REMOVED lines=8> */
.L_x_5066:
[----:B------:R-:W3:Y:S01]  /*0580*/  LD.E.64 R6, desc[UR4][R2.64+0x108] ;  /* 0x0001080402067980 */ /* 0x000ee2000c101b00 */
[----:B------:R-:W-:Y:S01]  /*0590*/  BSSY.RECONVERGENT B0, `(.L_x_5068) ;  /* 0x0000006000007945 */ /* 0x000fe20003800200 */
[----:B------:R-:W-:Y:S01]  /*05a0*/  IMAD.MOV.U32 R5, RZ, RZ, RZ ;  /* 0x000000ffff057224 */ /* 0x000fe200078e00ff */
[----:B---3--:R-:W-:-:S04]  /*05b0*/  ISETP.NE.U32.AND P0, PT, R6, RZ, PT ;  /* 0x000000ff0600720c */ /* 0x008fc80003f05070 */
[----:B------:R-:W-:-:S13]  /*05c0*/  ISETP.NE.AND.EX P0, PT, R7, RZ, PT, P0 ;  /* 0x000000ff0700720c */ /* 0x000fda0003f05300 */
[----:B------:R-:W-:Y:S05]  /*05d0*/  @!P0 BRA `(.L_x_5069) ;  /* 0x0000000000048947 */ /* 0x000fea0003800000 */
[----:B------:R3:W5:Y:S02]  /*05e0*/  LD.E R5, desc[UR4][R2.64+0xbc] ;  /* 0x0000bc0402057980 */ /* 0x000764000c101900 */
.L_x_5069:
[----:B------:R-:W-:Y:S05]  /*05f0*/  BSYNC.RECONVERGENT B0 ;  /* 0x0000000000007941 */ /* 0x000fea0003800200 */
.L_x_5068:
[----:B-----5:R-:W-:Y:S02]  /*0600*/  IADD3 R66, PT, PT, R5, R66, -R11 ;  /* 0x0000004205427210 */ /* 0x020fe40007ffe80b */
.L_x_5067:
[----:B------:R-:W-:Y:S05]  /*0610*/  BSYNC.RECONVERGENT B1 ;  /* 0x0000000000017941 */ /* 0x000fea0003800200 */
.L_x_5065:
[----:B------:R-:W-:Y:S01]  /*0620*/  IMAD.SHL.U32 R227, R239, 0x40, RZ ;  /* 0x00000040efe37824 */ /* 0x000fe200078e00ff */
[----:B------:R-:W-:Y:S01]  /*0630*/  MOV R6, R238 ;  /* 0x000000ee00067202 */ /* 0x000fe20000000f00 */
[----:B------:R-:W-:-:S03]  /*0640*/  IMAD.MOV.U32 R7, RZ, RZ, 0x0 ;  /* 0x00000000ff077424 */ /* 0x000fc600078e00ff */
[----:B------:R-:W-:-:S13]  /*0650*/  ISETP.GT.AND P0, PT, R67, R227, PT ;  /* 0x000000e34300720c */ /* 0x000fda0003f04270 */
[----:B-123--:R-:W-:Y:S05]  /*0660*/  @!P0 RET.REL.NODEC R6 `(_ZN5flash24flash_fwd_splitkv_kernelI23Flash_fwd_kernel_traitsILi64ELi64ELi256ELi4ELb0ELb0EN7cutlass10bfloat16_tE19Flash_kernel_traitsILi64ELi64ELi256ELi4ES3_EELb0ELb0ELb1ELb0ELb0ELb1ELb1ELb0EEEvNS_16Flash_fwd_paramsE) ;  /* 0xfffffff806648950 */ /* 0x00efea0003c3ffff */
        /* <DEDUP_REMOVED lines=65> */
[----:B------:R-:W-:Y:S02]  /*0a80*/  ISETP.GE.OR P5, PT, R0, R67, P1 ;  /* 0x000000430000720c */ /* 0x000fe40000fa6670 */
        /* <DEDUP_REMOVED lines=45> */
[----:B-1----:R-:W-:Y:S05]  /*0d60*/  @P6 RET.REL.NODEC R4 `(_ZN5flash24flash_fwd_splitkv_kernelI23Flash_fwd_kernel_traitsILi64ELi64ELi256ELi4ELb0ELb0EN7cutlass10bfloat16_tE19Flash_kernel_traitsILi64ELi64ELi256ELi4ES3_EELb0ELb0ELb1ELb0ELb0ELb1ELb1ELb0EEEvNS_16Flash_fwd_paramsE) ;  /* 0xfffffff004a46950 */ /* 0x002fea0003c3ffff */
[----:B------:R-:W-:Y:S02]  /*0d70*/  MOV R0, 0xff800000 ;  /* 0xff80000000007802 */ /* 0x000fe40000000f00 */
[----:B------:R-:W-:-:S03]  /*0d80*/  MOV R239, 0x0 ;  /* 0x0000000000ef7802 */ /* 0x000fc60000000f00 */
[----:B------:R1:W-:Y:S02]  /*0d90*/  ST.E desc[UR4][R2.64+0xe0], R0 ;  /* 0x0000e00002007985 */ /* 0x0003e4000c101904 */
[----:B-1----:R-:W-:Y:S05]  /*0da0*/  RET.REL.NODEC R238 `(_ZN5flash24flash_fwd_splitkv_kernelI23Flash_fwd_kernel_traitsILi64ELi64ELi256ELi4ELb0ELb0EN7cutlass10bfloat16_tE19Flash_kernel_traitsILi64ELi64ELi256ELi4ES3_EELb0ELb0ELb1ELb0ELb0ELb1ELb1ELb0EEEvNS_16Flash_fwd_paramsE) ;  /* 0xfffffff0ee947950 */ /* 0x002fea0003c3ffff */
.L_x_5070:
        /* <DEDUP_REMOVED lines=84> */
[----:B--2---:R-:W-:Y:S01]  /*12f0*/  SHF.R.S32.HI R5, RZ, 0x1f, R0 ;  /* 0x0000001fff057819 */ /* 0x004fe20000011400 */
[-C--:B------:R-:W-:Y:S02]  /*1300*/  IMAD R6, R19, R0.reuse, RZ ;  /* 0x0000000013067224 */ /* 0x080fe400078e02ff */
        /* <DEDUP_REMOVED lines=19> */
.L_x_5072:
        /* <DEDUP_REMOVED lines=37> */
[----:B------:R-:W-:-:S03]  /*1690*/  @!P2 MOV R7, R22 ;  /* 0x000000160007a202 */ /* 0x000fc60000000f00 */
[----:B------:R-:W-:Y:S01]  /*16a0*/  @!P2 IMAD.IADD R6, R23, 0x1, R6 ;  /* 0x000000011706a824 */ /* 0x000fe200078e0206 */
[----:B------:R-:W-:Y:S01]  /*16b0*/  @!P1 IADD3 R5, PT, PT, R5, -R4, RZ ;  /* 0x8000000405059210 */ /* 0x000fe20007ffe0ff */
[----:B------:R-:W-:Y:S01]  /*16c0*/  @P2 IMAD.IADD R6, R19, 0x1, R0 ;  /* 0x0000000113062824 */ /* 0x000fe200078e0200 */
[----:B------:R-:W-:Y:S02]  /*16d0*/  @P2 MOV R7, R18 ;  /* 0x0000001200072202 */ /* 0x000fe40000000f00 */
[----:B------:R-:W-:Y:S02]  /*16e0*/  ISETP.GE.U32.AND P4, PT, R5, R4, PT ;  /* 0x000000040500720c */ /* 0x000fe40003f86070 */
[----:B------:R-:W-:Y:S02]  /*16f0*/  LOP3.LUT R7, R7, R6, RZ, 0x3c, !PT ;  /* 0x0000000607077212 */ /* 0x000fe400078e3cff */
[----:B------:R-:W-:Y:S02]  /*1700*/  LOP3.LUT R4, R244, R20, RZ, 0x3c, !PT ;  /* 0x00000014f4047212 */ /* 0x000fe400078e3cff */
[----:B------:R-:W-:-:S02]  /*1710*/  LOP3.LUT R6, R7, R6, RZ, 0x3c, !PT ;  /* 0x0000000607067212 */ /* 0x000fc400078e3cff */
[----:B------:R-:W-:Y:S02]  /*1720*/  ISETP.GE.AND P0, PT, R4, RZ, PT ;  /* 0x000000ff0400720c */ /* 0x000fe40003f06270 */
[----:B------:R-:W-:Y:S02]  /*1730*/  ISETP.NE.AND P3, PT, R20, RZ, PT ;  /* 0x000000ff1400720c */ /* 0x000fe40003f65270 */
[----:B------:R-:W-:Y:S02]  /*1740*/  @!P1 IADD3 R9, PT, PT, R9, 0x1, RZ ;  /* 0x0000000109099810 */ /* 0x000fe40007ffe0ff */
[----:B------:R-:W-:Y:S01]  /*1750*/  LOP3.LUT R7, R7, R6, RZ, 0x3c, !PT ;  /* 0x0000000607077212 */ /* 0x000fe200078e3cff */
[----:B------:R-:W-:Y:S01]  /*1760*/  @!P2 IMAD R4, R231, R11, RZ ;  /* 0x0000000be704a224 */ /* 0x000fe200078e02ff */
[----:B------:R-:W-:Y:S01]  /*1770*/  @!P2 SHF.R.S32.HI R0, RZ, 0x1f, R11 ;  /* 0x0000001fff00a819 */ /* 0x000fe2000001140b */
[----:B------:R-:W-:Y:S01]  /*1780*/  IMAD R5, R229, R13, RZ ;  /* 0x0000000de5057224 */ /* 0x000fe200078e02ff */
[----:B------:R-:W-:Y:S01]  /*1790*/  SHF.R.S32.HI R18, RZ, 0x1f, R13 ;  /* 0x0000001fff127819 */ /* 0x000fe2000001140d */
[----:B------:R-:W-:-:S02]  /*17a0*/  @P4 VIADD R9, R9, 0x1 ;  /* 0x0000000109094836 */ /* 0x000fc40000000000 */
[----:B------:R-:W-:-:S04]  /*17b0*/  IMAD.WIDE.U32 R22, R228, R13, R6 ;  /* 0x0000000de4167225 */ /* 0x000fc800078e0006 */
[----:B------:R-:W-:Y:S02]  /*17c0*/  @!P2 IMAD R0, R0, R230, R4 ;  /* 0x000000e60000a224 */ /* 0x000fe400078e0204 */
[----:B------:R-:W-:Y:S01]  /*17d0*/  @!P2 IMAD.WIDE.U32 R6, R230, R11, RZ ;  /* 0x0000000be606a225 */ /* 0x000fe200078e00ff */
[----:B------:R-:W-:-:S03]  /*17e0*/  @!P0 IADD3 R9, PT, PT, -R9, RZ, RZ ;  /* 0x000000ff09098210 */ /* 0x000fc60007ffe1ff */
[----:B------:R-:W-:Y:S01]  /*17f0*/  IMAD R5, R18, R228, R5 ;  /* 0x000000e412057224 */ /* 0x000fe200078e0205 */
[----:B------:R-:W-:Y:S02]  /*1800*/  @!P2 IADD3 R25, PT, PT, R7, R0, RZ ;  /* 0x000000000719a210 */ /* 0x000fe40007ffe0ff */
[----:B------:R-:W-:Y:S01]  /*1810*/  @!P3 LOP3.LUT R9, RZ, R20, RZ, 0x33, !PT ;  /* 0x00000014ff09b212 */ /* 0x000fe200078e33ff */
[----:B----4-:R-:W-:Y:S01]  /*1820*/  @!P2 IMAD R4, R17, R10, RZ ;  /* 0x0000000a1104a224 */ /* 0x010fe200078e02ff */
[----:B------:R-:W-:Y:S01]  /*1830*/  @!P2 SHF.R.S32.HI R0, RZ, 0x1f, R10 ;  /* 0x0000001fff00a819 */ /* 0x000fe2000001140a */
[----:B------:R-:W-:Y:S01]  /*1840*/  @P2 IMAD.IADD R11, R11, 0x1, R12 ;  /* 0x000000010b0b2824 */ /* 0x000fe200078e020c */
[----:B------:R-:W-:Y:S02]  /*1850*/  @!P2 MOV R24, R6 ;  /* 0x000000060018a202 */ /* 0x000fe40000000f00 */
[----:B------:R-:W-:Y:S01]  /*1860*/  IADD3 R23, PT, PT, R23, R5, RZ ;  /* 0x0000000517177210 */ /* 0x000fe20007ffe0ff */
[----:B------:R-:W-:Y:S01]  /*1870*/  IMAD R5, R15, R9, RZ ;  /* 0x000000090f057224 */ /* 0x000fe200078e02ff */
[----:B------:R-:W-:Y:S01]  /*1880*/  SHF.R.S32.HI R6, RZ, 0x1f, R9 ;  /* 0x0000001fff067819 */ /* 0x000fe20000011409 */
[----:B------:R-:W-:-:S02]  /*1890*/  @!P2 IMAD R0, R16, R0, R4 ;  /* 0x000000001000a224 */ /* 0x000fc400078e0204 */
[----:B------:R-:W-:-:S04]  /*18a0*/  @!P2 IMAD.WIDE.U32 R16, R16, R10, R24 ;  /* 0x0000000a1010a225 */ /* 0x000fc800078e0018 */
[----:B------:R-:W-:Y:S02]  /*18b0*/  @P2 IMAD R4, R231, R11, RZ ;  /* 0x0000000be7042224 */ /* 0x000fe400078e02ff */
[----:B------:R-:W-:-:S04]  /*18c0*/  IMAD.WIDE.U32 R22, R14, R9, R22 ;  /* 0x000000090e167225 */ /* 0x000fc800078e0016 */
        /* <DEDUP_REMOVED lines=8> */
.L_x_5073:
[----:B------:R-:W-:Y:S05]  /*1950*/  BSYNC.RECONVERGENT B0 ;  /* 0x0000000000007941 */ /* 0x000fea0003800200 */
.L_x_5071:
[----:B------:R-:W-:Y:S01]  /*1960*/  ISETP.NE.AND P0, PT, R8, -0x1, PT ;  /* 0xffffffff0800780c */ /* 0x000fe20003f05270 */
[----:B------:R-:W2:Y:S04]  /*1970*/  LD.E.64 R6, desc[UR4][R2.64+0x30] ;  /* 0x0000300402067980 */ /* 0x000ea8000c101b00 */
[----:B------:R-:W3:Y:S04]  /*1980*/  LD.E.64 R24, desc[UR4][R2.64+0x10] ;  /* 0x0000100402187980 */ /* 0x000ee8000c101b00 */
[----:B------:R-:W4:Y:S04]  /*1990*/  LD.E.64 R22, desc[UR4][R2.64+0x8] ;  /* 0x0000080402167980 */ /* 0x000f28000c101b00 */
[----:B------:R-:W4:Y:S04]  /*19a0*/  @!P0 LD.E.64 R28, desc[UR4][R2.64+0x18] ;  /* 0x00001804021c8980 */ /* 0x000f28000c101b00 */
        /* <DEDUP_REMOVED lines=29> */
[C---:B------:R-:W-:Y:S01]  /*1b80*/  IMAD R16, R13.reuse, R231, R16 ;  /* 0x000000e70d107224 */ /* 0x040fe200078e0210 */
[----:B------:R-:W-:Y:S01]  /*1b90*/  LOP3.LUT R65, R4, 0x38, RZ, 0xc0, !PT ;  /* 0x0000003804417812 */ /* 0x000fe200078ec0ff */
[----:B------:R-:W-:Y:S01]  /*1ba0*/  IMAD.WIDE.U32 R20, R13, R230, RZ ;  /* 0x000000e60d147225 */ /* 0x000fe200078e00ff */
[----:B------:R-:W-:-:S03]  /*1bb0*/  SHF.R.S32.HI R17, RZ, 0x1f, R19 ;  /* 0x0000001fff117819 */ /* 0x000fc60000011413 */
[-C--:B------:R-:W-:Y:S01]  /*1bc0*/  IMAD R13, R27, R19.reuse, RZ ;  /* 0x000000131b0d7224 */ /* 0x080fe200078e02ff */
        /* <DEDUP_REMOVED lines=10> */
[----:B------:R-:W1:Y:S01]  /*1c70*/  S2UR UR6, SR_CgaCtaId ;  /* 0x00000000000679c3 */ /* 0x000e620000008800 */
[----:B------:R-:W-:Y:S02]  /*1c80*/  IMAD R12, R231, R26, RZ ;  /* 0x0000001ae70c7224 */ /* 0x000fe400078e02ff */
[----:B------:R-:W-:-:S04]  /*1c90*/  IMAD.WIDE.U32 R236, R26, R230, R236 ;  /* 0x000000e61aec7225 */ /* 0x000fc800078e00ec */
[----:B------:R-:W-:Y:S01]  /*1ca0*/  IMAD.X R17, RZ, RZ, R0, P1 ;  /* 0x000000ffff117224 */ /* 0x000fe200008e0600 */
[----:B------:R-:W-:Y:S01]  /*1cb0*/  IADD3 R12, PT, PT, R237, R12, RZ ;  /* 0x0000000ced0c7210 */ /* 0x000fe20007ffe0ff */
[----:B------:R-:W-:Y:S02]  /*1cc0*/  IMAD R9, R229, R26, RZ ;  /* 0x0000001ae5097224 */ /* 0x000fe400078e02ff */
[----:B------:R-:W-:Y:S01]  /*1cd0*/  IMAD.WIDE.U32 R16, R26, R228, R16 ;  /* 0x000000e41a107225 */ /* 0x000fe200078e0010 */
[----:B------:R-:W-:-:S03]  /*1ce0*/  IADD3 R227, PT, PT, -R227, R67, RZ ;  /* 0x00000043e3e37210 */ /* 0x000fc60007ffe1ff */
[----:B------:R-:W-:Y:S01]  /*1cf0*/  IMAD.IADD R9, R17, 0x1, R9 ;  /* 0x0000000111097824 */ /* 0x000fe200078e0209 */
[----:B------:R-:W-:Y:S01]  /*1d00*/  LOP3.LUT R64, R4, 0x1c0, RZ, 0xc0, !PT ;  /* 0x000001c004407812 */ /* 0x000fe200078ec0ff */
[----:B------:R-:W-:-:S03]  /*1d10*/  UMOV UR7, 0x400 ;  /* 0x0000040000077882 */ /* 0x000fc60000000000 */
[----:B------:R-:W-:Y:S02]  /*1d20*/  LOP3.LUT R64, R64, 0x38, R166, 0xf8, !PT ;  /* 0x0000003840407812 */ /* 0x000fe400078ef8a6 */
[-C--:B------:R-:W-:Y:S01]  /*1d30*/  LOP3.LUT R247, R247, R246.reuse, RZ, 0x3c, !PT ;  /* 0x000000f6f7f77212 */ /* 0x080fe200078e3cff */
[----:B-1----:R-:W-:Y:S01]  /*1d40*/  ULEA UR6, UR6, UR7, 0x18 ;  /* 0x0000000706067291 */ /* 0x002fe2000f8ec0ff */
[--C-:B------:R-:W-:Y:S02]  /*1d50*/  LOP3.LUT R64, R64, 0x38, R4.reuse, 0x78, !PT ;  /* 0x0000003840407812 */ /* 0x100fe400078e7804 */
[----:B------:R-:W-:Y:S02]  /*1d60*/  MOV R27, RZ ;  /* 0x000000ff001b7202 */ /* 0x000fe40000000f00 */
[----:B------:R-:W-:Y:S01]  /*1d70*/  LOP3.LUT R64, R64, 0x1e00, R4, 0xf8, !PT ;  /* 0x00001e0040407812 */ /* 0x000fe200078ef804 */
[----:B------:R-:W-:Y:S01]  /*1d80*/  IMAD.U32 R221, RZ, RZ, UR6 ;  /* 0x00000006ffdd7e24 */ /* 0x000fe2000f8e00ff */
[C---:B------:R-:W-:Y:S01]  /*1d90*/  LOP3.LUT R246, R247.reuse, R246, RZ, 0x3c, !PT ;  /* 0x000000f6f7f67212 */ /* 0x040fe200078e3cff */
[----:B------:R-:W-:Y:S02]  /*1da0*/  BSSY.RECONVERGENT B0, `(.L_x_5074) ;  /* 0x000002c000007945 */ /* 0x000fe40003800200 */
[----:B------:R-:W-:Y:S01]  /*1db0*/  IMAD R64, R64, 0x2, R221 ;  /* 0x0000000240407824 */ /* 0x000fe200078e02dd */
[----:B------:R-:W-:Y:S01]  /*1dc0*/  LOP3.LUT R247, R247, R246, RZ, 0x3c, !PT ;  /* 0x000000f6f7f77212 */ /* 0x000fe200078e3cff */
[----:B--2---:R-:W-:-:S04]  /*1dd0*/  @P0 IMAD.WIDE.U32 R18, R6, R8, RZ ;  /* 0x0000000806120225 */ /* 0x004fc800078e00ff */
[----:B------:R-:W-:Y:S01]  /*1de0*/  @P0 IMAD R5, R7, R8, RZ ;  /* 0x0000000807050224 */ /* 0x000fe200078e02ff */
[----:B---3--:R-:W-:Y:S01]  /*1df0*/  LEA R237, P1, R236, R24, 0x1 ;  /* 0x00000018eced7211 */ /* 0x008fe200078208ff */
[-C--:B----4-:R-:W-:Y:S02]  /*1e00*/  @!P0 IMAD R0, R29, R245.reuse, RZ ;  /* 0x000000f51d008224 */ /* 0x090fe400078e02ff */
[----:B------:R-:W-:-:S04]  /*1e10*/  @!P0 IMAD.WIDE.U32 R28, R28, R245, RZ ;  /* 0x000000f51c1c8225 */ /* 0x000fc800078e00ff */
[----:B------:R-:W-:Y:S01]  /*1e20*/  @!P0 IMAD.MOV.U32 R8, RZ, RZ, R28 ;  /* 0x000000ffff088224 */ /* 0x000fe200078e001c */
[----:B------:R-:W-:Y:S01]  /*1e30*/  @P0 MOV R8, R18 ;  /* 0x0000001200080202 */ /* 0x000fe20000000f00 */
[----:B------:R-:W-:Y:S01]  /*1e40*/  @!P0 IMAD.IADD R0, R29, 0x1, R0 ;  /* 0x000000011d008824 */ /* 0x000fe200078e0200 */
[----:B------:R-:W-:Y:S01]  /*1e50*/  LEA.HI.X R236, R236, R25, R12, 0x1, P1 ;  /* 0x00000019ecec7211 */ /* 0x000fe200008f0c0c */
[----:B------:R-:W-:Y:S01]  /*1e60*/  @P0 IMAD.IADD R0, R19, 0x1, R5 ;  /* 0x0000000113000824 */ /* 0x000fe200078e0205 */
[C---:B------:R-:W-:Y:S02]  /*1e70*/  LEA R234, P2, R16.reuse, R22, 0x1 ;  /* 0x0000001610ea7211 */ /* 0x040fe400078408ff */
[----:B------:R-:W-:Y:S02]  /*1e80*/  IADD3 R8, P1, PT, R65, R8, RZ ;  /* 0x0000000841087210 */ /* 0x000fe40007f3e0ff */
[----:B------:R-:W-:-:S03]  /*1e90*/  LEA.HI.X R233, R16, R23, R9, 0x1, P2 ;  /* 0x0000001710e97211 */ /* 0x000fc600010f0c09 */
[----:B------:R-:W-:Y:S01]  /*1ea0*/  IMAD.X R9, RZ, RZ, R0, P1 ;  /* 0x000000ffff097224 */ /* 0x000fe200008e0600 */
[----:B------:R-:W-:Y:S01]  /*1eb0*/  ISETP.GE.AND P1, PT, R26, R227, PT ;  /* 0x000000e31a00720c */ /* 0x000fe20003f26270 */
[----:B------:R-:W-:Y:S01]  /*1ec0*/  IMAD R11, R11, R244, RZ ;  /* 0x000000f40b0b7224 */ /* 0x000fe200078e02ff */
[----:B------:R-:W-:Y:S01]  /*1ed0*/  SHF.R.S32.HI R23, RZ, 0x1f, R244 ;  /* 0x0000001fff177819 */ /* 0x000fe200000114f4 */
[----:B------:R-:W-:-:S04]  /*1ee0*/  IMAD.WIDE.U32 R8, R244, R10, R8 ;  /* 0x0000000af4087225 */ /* 0x000fc800078e0008 */
[----:B------:R-:W-:Y:S01]  /*1ef0*/  IMAD R11, R10, R23, R11 ;  /* 0x000000170a0b7224 */ /* 0x000fe200078e020b */
        /* <DEDUP_REMOVED lines=21> */
.L_x_5076:
[----:B------:R2:W-:Y:S02]  /*2050*/  STS.128 [R64], RZ ;  /* 0x000000ff40007388 */ /* 0x0005e40000000c00 */
.L_x_5075:
[----:B------:R-:W-:Y:S05]  /*2060*/  BSYNC.RECONVERGENT B0 ;  /* 0x0000000000007941 */ /* 0x000fea0003800200 */
.L_x_5074:
[C---:B------:R-:W-:Y:S01]  /*2070*/  VIADD R20, R26.reuse, 0x10 ;  /* 0x000000101a147836 */ /* 0x040fe20000000000 */
[C---:B-1----:R-:W-:Y:S01]  /*2080*/  IADD3 R18, PT, PT, R26.reuse, 0x30, RZ ;  /* 0x000000301a127810 */ /* 0x042fe20007ffe0ff */
        /* <DEDUP_REMOVED lines=26> */
.L_x_5078:
[----:B------:R-:W-:Y:S05]  /*2230*/  BSYNC.RECONVERGENT B0 ;  /* 0x0000000000007941 */ /* 0x000fea0003800200 */
.L_x_5077:
        /* <DEDUP_REMOVED lines=19> */
.L_x_5080:
[----:B------:R-:W-:Y:S05]  /*2370*/  BSYNC.RECONVERGENT B0 ;  /* 0x0000000000007941 */ /* 0x000fea0003800200 */
.L_x_5079:
[----:B------:R-:W-:Y:S04]  /*2380*/  BSSY.RECONVERGENT B0, `(.L_x_5081) ;  /* 0x0000012000007945 */ /* 0x000fe80003800200 */
[----:B------:R-:W-:Y:S05]  /*2390*/  @P1 BRA `(.L_x_5082) ;  /* 0x0000000000401947 */ /* 0x000fea0003800000 */
[----:B------:R-:W-:-:S13]  /*23a0*/  ISETP.GE.AND P0, PT, R65, R243, PT ;  /* 0x000000f34100720c */ /* 0x000fda0003f06270 */
[----:B------:R1:W-:Y:S01]  /*23b0*/  @P0 STS.128 [R64+0x1800], RZ ;  /* 0x001800ff40000388 */ /* 0x0003e20000000c00 */
[----:B------:R-:W-:Y:S05]  /*23c0*/  @P0 BRA `(.L_x_5082) ;  /* 0x0000000000340947 */ /* 0x000fea0003800000 */
[----:B---3--:R-:W-:Y:S02]  /*23d0*/  IADD3 R6, P0, PT, R16, 0x30, RZ ;  /* 0x0000003010067810 */ /* 0x008fe40007f1e0ff */
[----:B------:R-:W-:Y:S02]  /*23e0*/  MOV R9, R11 ;  /* 0x0000000b00097202 */ /* 0x000fe40000000f00 */
[----:B------:R-:W-:Y:S01]  /*23f0*/  IADD3.X R0, PT, PT, RZ, R17, RZ, P0, !PT ;  /* 0x00000011ff007210 */ /* 0x000fe200007fe4ff */
        /* <DEDUP_REMOVED lines=10> */
.L_x_5082:
[----:B------:R-:W-:Y:S05]  /*24a0*/  BSYNC.RECONVERGENT B0 ;  /* 0x0000000000007941 */ /* 0x000fea0003800200 */
.L_x_5081:
        /* <DEDUP_REMOVED lines=13> */
.L_x_5085:
[----:B------:R3:W-:Y:S02]  /*2580*/  STS.128 [R64+0x2000], RZ ;  /* 0x002000ff40007388 */ /* 0x0007e40000000c00 */
.L_x_5084:
[----:B------:R-:W-:Y:S05]  /*2590*/  BSYNC.RECONVERGENT B0 ;  /* 0x0000000000007941 */ /* 0x000fea0003800200 */
.L_x_5083:
[----:B------:R-:W-:Y:S01]  /*25a0*/  ISETP.GE.AND P3, PT, R20, R5, PT ;  /* 0x000000051400720c */ /* 0x000fe20003f66270 */
[----:B------:R-:W-:Y:S01]  /*25b0*/  VIADD R17, R26, 0x40 ;  /* 0x000000401a117836 */ /* 0x000fe20000000000 */
[----:B------:R-:W-:Y:S01]  /*25c0*/  LEA R24, P0, R0, R234, 0x1 ;  /* 0x000000ea00187211 */ /* 0x000fe200078008ff */
        /* <DEDUP_REMOVED lines=18> */
.L_x_5087:
[----:B------:R-:W-:Y:S05]  /*26f0*/  BSYNC.RECONVERGENT B0 ;  /* 0x0000000000007941 */ /* 0x000fea0003800200 */
.L_x_5086:
        /* <DEDUP_REMOVED lines=13> */
.L_x_5089:
[----:B------:R-:W-:Y:S05]  /*27d0*/  BSYNC.RECONVERGENT B0 ;  /* 0x0000000000007941 */ /* 0x000fea0003800200 */
.L_x_5088:
        /* <DEDUP_REMOVED lines=13> */
.L_x_5091:
[----:B------:R-:W-:Y:S05]  /*28b0*/  BSYNC.RECONVERGENT B0 ;  /* 0x0000000000007941 */ /* 0x000fea0003800200 */
.L_x_5090:
        /* <DEDUP_REMOVED lines=16> */
.L_x_5093:
[----:B------:R-:W-:Y:S05]  /*29c0*/  BSYNC.RECONVERGENT B0 ;  /* 0x0000000000007941 */ /* 0x000fea0003800200 */
.L_x_5092:
        /* <DEDUP_REMOVED lines=13> */
.L_x_5095:
[----:B------:R-:W-:Y:S05]  /*2aa0*/  BSYNC.RECONVERGENT B0 ;  /* 0x0000000000007941 */ /* 0x000fea0003800200 */
.L_x_5094:
[----:B------:R-:W-:Y:S01]  /*2ab0*/  BSSY.RECONVERGENT B0, `(.L_x_5096) ;  /* 0x0000010000007945 */ /* 0x000fe20003800200 */
[----:B------:R-:W-:Y:S02]  /*2ac0*/  ISETP.GE.AND P5, PT, R10, R5, PT ;  /* 0x000000050a00720c */ /* 0x000fe40003fa6270 */
[----:B---3--:R-:W-:Y:S01]  /*2ad0*/  IADD3 R9, PT, PT, R26, 0xc0, RZ ;  /* 0x000000c01a097810 */ /* 0x008fe20007ffe0ff */
        /* <DEDUP_REMOVED lines=13> */
.L_x_5097:
[----:B------:R-:W-:Y:S05]  /*2bb0*/  BSYNC.RECONVERGENT B0 ;  /* 0x0000000000007941 */ /* 0x000fea0003800200 */
.L_x_5096:
        /* <DEDUP_REMOVED lines=16> */
.L_x_5099:
[----:B------:R-:W-:Y:S05]  /*2cc0*/  BSYNC.RECONVERGENT B0 ;  /* 0x0000000000007941 */ /* 0x000fea0003800200 */
.L_x_5098:
        /* <DEDUP_REMOVED lines=16> */
.L_x_5101:
[----:B------:R-:W-:Y:S05]  /*2dd0*/  BSYNC.RECONVERGENT B0 ;  /* 0x0000000000007941 */ /* 0x000fea0003800200 */
.L_x_5100:
        /* <DEDUP_REMOVED lines=13> */
.L_x_5103:
[----:B------:R-:W-:Y:S05]  /*2eb0*/  BSYNC.RECONVERGENT B0 ;  /* 0x0000000000007941 */ /* 0x000fea0003800200 */
.L_x_5102:
        /* <DEDUP_REMOVED lines=15> */
.L_x_5105:
[----:B------:R-:W-:Y:S05]  /*2fb0*/  BSYNC.RECONVERGENT B0 ;  /* 0x0000000000007941 */ /* 0x000fea0003800200 */
.L_x_5104:
        /* <DEDUP_REMOVED lines=14> */
.L_x_5107:
[----:B------:R-:W-:Y:S05]  /*30a0*/  BSYNC.RECONVERGENT B0 ;  /* 0x0000000000007941 */ /* 0x000fea0003800200 */
.L_x_5106:
        /* <DEDUP_REMOVED lines=14> */
.L_x_5109:
[----:B------:R-:W-:Y:S05]  /*3190*/  BSYNC.RECONVERGENT B0 ;  /* 0x0000000000007941 */ /* 0x000fea0003800200 */
.L_x_5108:
        /* <DEDUP_REMOVED lines=14> */
.L_x_5111:
[----:B------:R-:W-:Y:S05]  /*3280*/  BSYNC.RECONVERGENT B0 ;  /* 0x0000000000007941 */ /* 0x000fea0003800200 */
.L_x_5110:
        /* <DEDUP_REMOVED lines=14> */
.L_x_5113:
[----:B------:R-:W-:Y:S05]  /*3370*/  BSYNC.RECONVERGENT B0 ;  /* 0x0000000000007941 */ /* 0x000fea0003800200 */
.L_x_5112:
        /* <DEDUP_REMOVED lines=12> */
.L_x_5115:
[----:B------:R-:W-:Y:S05]  /*3440*/  BSYNC.RECONVERGENT B0 ;  /* 0x0000000000007941 */ /* 0x000fea0003800200 */
.L_x_5114:
        /* <DEDUP_REMOVED lines=29> */
.L_x_5118:
[----:B------:R3:W-:Y:S01]  /*3620*/  STS.128 [R64+0xa000], RZ ;  /* 0x00a000ff40007388 */ /* 0x0007e20000000c00 */
[----:B------:R-:W-:Y:S05]  /*3630*/  BRA `(.L_x_5119) ;  /* 0x0000000000047947 */ /* 0x000fea0003800000 */
.L_x_5117:
[----:B------:R2:W-:Y:S02]  /*3640*/  STS.128 [R64+0xa000], RZ ;  /* 0x00a000ff40007388 */ /* 0x0005e40000000c00 */
.L_x_5119:
[----:B------:R-:W-:Y:S05]  /*3650*/  BSYNC.RECONVERGENT B0 ;  /* 0x0000000000007941 */ /* 0x000fea0003800200 */
.L_x_5116:
[-C--:B------:R-:W-:Y:S01]  /*3660*/  ISETP.GE.AND P1, PT, R20, R5.reuse, PT ;  /* 0x000000051400720c */ /* 0x080fe20003f26270 */
[----:B------:R-:W-:Y:S01]  /*3670*/  BSSY.RECONVERGENT B0, `(.L_x_5120) ;  /* 0x0000012000007945 */ /* 0x000fe20003800200 */
[----:B------:R-:W-:Y:S02]  /*3680*/  ISETP.GE.AND P6, PT, R18, R5, PT ;  /* 0x000000051200720c */ /* 0x000fe40003fc6270 */
[----:B------:R-:W-:Y:S02]  /*3690*/  LEA R18, P2, R21, R237, 0x1 ;  /* 0x000000ed15127211 */ /* 0x000fe400078408ff */
[-C--:B------:R-:W-:Y:S02]  /*36a0*/  ISETP.GE.AND P0, PT, R19, R5.reuse, PT ;  /* 0x000000051300720c */ /* 0x080fe40003f06270 */
        /* <DEDUP_REMOVED lines=14> */
.L_x_5121:
[----:B------:R-:W-:Y:S05]  /*3790*/  BSYNC.RECONVERGENT B0 ;  /* 0x0000000000007941 */ /* 0x000fea0003800200 */
.L_x_5120:
        /* <DEDUP_REMOVED lines=13> */
.L_x_5123:
[----:B------:R-:W-:Y:S05]  /*3870*/  BSYNC.RECONVERGENT B0 ;  /* 0x0000000000007941 */ /* 0x000fea0003800200 */
.L_x_5122:
        /* <DEDUP_REMOVED lines=13> */
.L_x_5125:
[----:B------:R-:W-:Y:S05]  /*3950*/  BSYNC.RECONVERGENT B0 ;  /* 0x0000000000007941 */ /* 0x000fea0003800200 */
.L_x_5124:
        /* <DEDUP_REMOVED lines=16> */
.L_x_5127:
[----:B------:R-:W-:Y:S05]  /*3a60*/  BSYNC.RECONVERGENT B0 ;  /* 0x0000000000007941 */ /* 0x000fea0003800200 */
.L_x_5126:
        /* <DEDUP_REMOVED lines=13> */
.L_x_5129:
[----:B------:R-:W-:Y:S05]  /*3b40*/  BSYNC.RECONVERGENT B0 ;  /* 0x0000000000007941 */ /* 0x000fea0003800200 */
.L_x_5128:
        /* <DEDUP_REMOVED lines=16> */
.L_x_5131:
[----:B------:R-:W-:Y:S05]  /*3c50*/  BSYNC.RECONVERGENT B0 ;  /* 0x0000000000007941 */ /* 0x000fea0003800200 */
.L_x_5130:
        /* <DEDUP_REMOVED lines=17> */
.L_x_5133:
[----:B------:R-:W-:Y:S05]  /*3d70*/  BSYNC.RECONVERGENT B0 ;  /* 0x0000000000007941 */ /* 0x000fea0003800200 */
.L_x_5132:
        /* <DEDUP_REMOVED lines=16> */
.L_x_5135:
[----:B------:R-:W-:Y:S05]  /*3e80*/  BSYNC.RECONVERGENT B0 ;  /* 0x0000000000007941 */ /* 0x000fea0003800200 */
.L_x_5134:
        /* <DEDUP_REMOVED lines=13> */
.L_x_5137:
[----:B------:R-:W-:Y:S05]  /*3f60*/  BSYNC.RECONVERGENT B0 ;  /* 0x0000000000007941 */ /* 0x000fea0003800200 */
.L_x_5136:
        /* <DEDUP_REMOVED lines=15> */
.L_x_5139:
[----:B------:R-:W-:Y:S05]  /*4060*/  BSYNC.RECONVERGENT B0 ;  /* 0x0000000000007941 */ /* 0x000fea0003800200 */
.L_x_5138:
        /* <DEDUP_REMOVED lines=15> */
.L_x_5141:
[----:B------:R-:W-:Y:S05]  /*4160*/  BSYNC.RECONVERGENT B0 ;  /* 0x0000000000007941 */ /* 0x000fea0003800200 */
.L_x_5140:
        /* <DEDUP_REMOVED lines=15> */
.L_x_5143:
[----:B------:R-:W-:Y:S05]  /*4260*/  BSYNC.RECONVERGENT B0 ;  /* 0x0000000000007941 */ /* 0x000fea0003800200 */
.L_x_5142:
        /* <DEDUP_REMOVED lines=15> */
.L_x_5145:
[----:B------:R-:W-:Y:S05]  /*4360*/  BSYNC.RECONVERGENT B0 ;  /* 0x0000000000007941 */ /* 0x000fea0003800200 */
.L_x_5144:
        /* <DEDUP_REMOVED lines=15> */
.L_x_5147:
[----:B------:R-:W-:Y:S05]  /*4460*/  BSYNC.RECONVERGENT B0 ;  /* 0x0000000000007941 */ /* 0x000fea0003800200 */
.L_x_5146:
        /* <DEDUP_REMOVED lines=13> */
.L_x_5149:
[----:B------:R-:W-:Y:S05]  /*4540*/  BSYNC.RECONVERGENT B0 ;  /* 0x0000000000007941 */ /* 0x000fea0003800200 */
.L_x_5148:
[----:B------:R-:W5:Y:S01]  /*4550*/  LD.E R114, desc[UR4][R2.64+0x18c] ;  /* 0x00018c0402727980 */ /* 0x000f62000c101900 */
[----:B------:R-:W-:Y:S01]  /*4560*/  SHF.R.U32.HI R167, RZ, 0x1, R166 ;  /* 0x00000001ffa77819 */ /* 0x000fe200000116a6 */
[----:B------:R-:W-:Y:S01]  /*4570*/  BSSY.RECONVERGENT B1, `(.L_x_5150) ;  /* 0x00002ca000017945 */ /* 0x000fe20003800200 */
[C---:B------:R-:W-:Y:S01]  /*4580*/  SHF.L.U32 R115, R166.reuse, 0x6, RZ ;  /* 0x00000006a6737819 */ /* 0x040fe200000006ff */
        /* <DEDUP_REMOVED lines=9> */
[----:B-1----:R-:W-:Y:S02]  /*4620*/  LOP3.LUT R12, R220, 0x200, R115, 0xf8, !PT ;  /* 0x00000200dc0c7812 */ /* 0x002fe400078ef873 */
        /* <DEDUP_REMOVED lines=9> */
[----:B------:R-:W4:Y:S01]  /*46c0*/  LDSM.16.M88.4 R16, [R126+0x2000] ;  /* 0x002000007e10783b */ /* 0x000f220000000200 */
[----:B------:R-:W-:Y:S02]  /*46d0*/  SEL R72, R72, 0xffffffe0, !P1 ;  /* 0xffffffe048487807 */ /* 0x000fe40004800000 */
[----:B------:R-:W-:Y:S01]  /*46e0*/  SEL R73, R73, 0xffffffc0, !P2 ;  /* 0xffffffc049497807 */ /* 0x000fe20005000000 */
[----:B------:R-:W2:Y:S01]  /*46f0*/  LDSM.16.M88.4 R20, [R126+0x2800] ;  /* 0x002800007e14783b */ /* 0x000ea20000000200 */
[-C--:B------:R-:W-:Y:S02]  /*4700*/  IADD3 R48, PT, PT, R12, R72.reuse, RZ ;  /* 0x000000480c307210 */ /* 0x080fe40007ffe0ff */
[C---:B------:R-:W-:Y:S01]  /*4710*/  IADD3 R119, PT, PT, R126.reuse, R72, RZ ;  /* 0x000000487e777210 */ /* 0x040fe20007ffe0ff */
[----:B------:R-:W-:Y:S01]  /*4720*/  LDSM.16.M88.4 R56, [R126+0x3000] ;  /* 0x003000007e38783b */ /* 0x000fe20000000200 */
[----:B------:R-:W-:-:S02]  /*4730*/  IADD3 R117, PT, PT, R126, R73, RZ ;  /* 0x000000497e757210 */ /* 0x000fc40007ffe0ff */
[----:B------:R-:W-:Y:S01]  /*4740*/  IADD3 R242, PT, PT, R39, -0x1, RZ ;  /* 0xffffffff27f27810 */ /* 0x000fe20007ffe0ff */
[----:B------:R-:W-:Y:S01]  /*4750*/  LDSM.16.M88.4 R48, [R48] ;  /* 0x000000003030783b */ /* 0x000fe20000000200 */
[----:B------:R-:W-:Y:S02]  /*4760*/  IADD3 R38, PT, PT, R72, R117, RZ ;  /* 0x0000007548267210 */ /* 0x000fe40007ffe0ff */
[----:B------:R-:W-:Y:S01]  /*4770*/  ISETP.GT.AND P0, PT, R242, R232, PT ;  /* 0x000000e8f200720c */ /* 0x000fe20003f04270 */
[----:B------:R-:W3:Y:S01]  /*4780*/  LDSM.16.M88.4 R28, [R119+0x2000] ;  /* 0x00200000771c783b */ /* 0x000ee20000000200 */
[----:B-1----:R-:W-:-:S03]  /*4790*/  IADD3 R12, PT, PT, R12, R73, RZ ;  /* 0x000000490c0c7210 */ /* 0x002fc60007ffe0ff */
[----:B------:R-:W-:Y:S04]  /*47a0*/  LDSM.16.M88.4 R40, [R117+0x2000] ;  /* 0x002000007528783b */ /* 0x000fe80000000200 */
[----:B------:R1:W3:Y:S04]  /*47b0*/  LDSM.16.M88.4 R32, [R12] ;  /* 0x000000000c20783b */ /* 0x0002e80000000200 */
[----:B------:R-:W-:Y:S04]  /*47c0*/  LDSM.16.M88.4 R44, [R38+0x2000] ;  /* 0x00200000262c783b */ /* 0x000fe80000000200 */
[----:B------:R-:W3:Y:S04]  /*47d0*/  LDSM.16.M88.4 R8, [R119+0x2800] ;  /* 0x002800007708783b */ /* 0x000ee80000000200 */
[----:B------:R-:W-:Y:S01]  /*47e0*/  LDSM.16.M88.4 R68, [R117+0x2800] ;  /* 0x002800007544783b */ /* 0x000fe20000000200 */
[----:B----4-:R-:W-:Y:S03]  /*47f0*/  HMMA.16816.F32.BF16 R24, R52, R16, RZ ;  /* 0x000000103418723c */ /* 0x010fe600000418ff */
[----:B------:R-:W-:Y:S01]  /*4800*/  LDSM.16.M88.4 R60, [R117+0x3000] ;  /* 0x00300000753c783b */ /* 0x000fe20000000200 */
[----:B-1----:R-:W-:-:S04]  /*4810*/  IADD3 R12, PT, PT, R72, R12, RZ ;  /* 0x0000000c480c7210 */ /* 0x002fc80007ffe0ff */
[C---:B------:R-:W-:Y:S02]  /*4820*/  HMMA.16816.F32.BF16 R16, R52.reuse, R18, RZ ;  /* 0x000000123410723c */ /* 0x040fe400000418ff */
[----:B------:R-:W1:Y:S06]  /*4830*/  LDSM.16.M88.4 R12, [R12] ;  /* 0x000000000c0c783b */ /* 0x000e6c0000000200 */
[----:B--2---:R-:W-:Y:S08]  /*4840*/  HMMA.16816.F32.BF16 R4, R52, R20, RZ ;  /* 0x000000143404723c */ /* 0x004ff000000418ff */
[C---:B---3--:R-:W-:Y:S08]  /*4850*/  HMMA.16816.F32.BF16 R24, R48.reuse, R28, R24 ;  /* 0x0000001c3018723c */ /* 0x048ff00000041818 */
[----:B------:R-:W-:Y:S01]  /*4860*/  HMMA.16816.F32.BF16 R16, R48, R30, R16 ;  /* 0x0000001e3010723c */ /* 0x000fe20000041810 */
[----:B------:R-:W2:Y:S07]  /*4870*/  LDSM.16.M88.4 R28, [R119+0x3000] ;  /* 0x00300000771c783b */ /* 0x000eae0000000200 */
[----:B------:R-:W-:Y:S08]  /*4880*/  HMMA.16816.F32.BF16 R20, R52, R22, RZ ;  /* 0x000000163414723c */ /* 0x000ff000000418ff */
[----:B------:R-:W-:Y:S08]  /*4890*/  HMMA.16816.F32.BF16 R24, R32, R40, R24 ;  /* 0x000000282018723c */ /* 0x000ff00000041818 */
[----:B------:R-:W-:Y:S08]  /*48a0*/  HMMA.16816.F32.BF16 R4, R48, R8, R4 ;  /* 0x000000083004723c */ /* 0x000ff00000041804 */
[----:B------:R-:W-:Y:S01]  /*48b0*/  HMMA.16816.F32.BF16 R16, R32, R42, R16 ;  /* 0x0000002a2010723c */ /* 0x000fe20000041810 */
[----:B------:R-:W3:Y:S07]  /*48c0*/  LDSM.16.M88.4 R40, [R38+0x2800] ;  /* 0x002800002628783b */ /* 0x000eee0000000200 */
        /* <DEDUP_REMOVED lines=9> */
[----:B---3--:R-:W-:Y:S08]  /*4960*/  HMMA.16816.F32.BF16 R4, R12, R40, R4 ;  /* 0x000000280c04723c */ /* 0x008ff00000041804 */
[----:B------:R-:W-:Y:S08]  /*4970*/  HMMA.16816.F32.BF16 R8, R32, R60, R8 ;  /* 0x0000003c2008723c */ /* 0x000ff00000041808 */
[----:B------:R-:W-:Y:S01]  /*4980*/  HMMA.16816.F32.BF16 R20, R12, R42, R20 ;  /* 0x0000002a0c14723c */ /* 0x000fe20000041814 */
[----:B------:R-:W-:Y:S01]  /*4990*/  LDSM.16.M88.4 R40, [R126+0x4000] ;  /* 0x004000007e28783b */ /* 0x000fe20000000200 */
[-C--:B-----5:R-:W-:Y:S01]  /*49a0*/  FMUL.FTZ R24, R24, R114.reuse ;  /* 0x0000007218187220 */ /* 0x0a0fe20000410000 */
        /* <DEDUP_REMOVED lines=68> */
[----:B----4-:R-:W-:Y:S07]  /*4df0*/  HMMA.16816.F32.BF16 R16, R12, R56, R16 ;  /* 0x000000380c10723c */ /* 0x010fee0000041810 */
[----:B------:R4:W1:Y:S01]  /*4e00*/  MUFU.TANH R90, R27 ;  /* 0x0000001b005a7308 */ /* 0x0008620000002400 */
[----:B------:R-:W-:Y:S08]  /*4e10*/  HMMA.16816.F32.BF16 R20, R32, R60, R20 ;  /* 0x0000003c2014723c */ /* 0x000ff00000041814 */
[----:B------:R-:W-:Y:S01]  /*4e20*/  HMMA.16816.F32.BF16 R8, R48, R46, R8 ;  /* 0x0000002e3008723c */ /* 0x000fe20000041808 */
[----:B------:R-:W2:Y:S02]  /*4e30*/  LDSM.16.M88.4 R44, [R38+0x4000] ;  /* 0x00400000262c783b */ /* 0x000ea40000000200 */
        /* <DEDUP_REMOVED lines=15> */
[----:B------:R1:W1:Y:S01]  /*4f30*/  MUFU.TANH R86, R19 ;  /* 0x0000001300567308 */ /* 0x0002620000002400 */
[----:B------:R-:W-:Y:S01]  /*4f40*/  HMMA.16816.F32.BF16 R8, R32, R62, R8 ;  /* 0x0000003e2008723c */ /* 0x000fe20000041808 */
[----:B------:R-:W-:Y:S06]  /*4f50*/  LDSM.16.M88.4 R60, [R117+0x5000] ;  /* 0x00500000753c783b */ /* 0x000fec0000000200 */
[----:B------:R-:W3:Y:S01]  /*4f60*/  MUFU.TANH R85, R4 ;  /* 0x0000000400557308 */ /* 0x000ee20000002400 */
[----:B-----5:R-:W-:Y:S07]  /*4f70*/  HMMA.16816.F32.BF16 R24, R48, R40, R24 ;  /* 0x000000283018723c */ /* 0x020fee0000041818 */
[----:B------:R-:W3:Y:S01]  /*4f80*/  MUFU.TANH R84, R5 ;  /* 0x0000000500547308 */ /* 0x000ee20000002400 */
[----:B--2---:R-:W-:Y:S01]  /*4f90*/  HMMA.16816.F32.BF16 R20, R12, R44, R20 ;  /* 0x0000002c0c14723c */ /* 0x004fe20000041814 */
[----:B-1----:R-:W-:Y:S06]  /*4fa0*/  LDSM.16.M88.4 R16, [R119+0x5000] ;  /* 0x005000007710783b */ /* 0x002fec0000000200 */
[----:B------:R-:W1:Y:S01]  /*4fb0*/  MUFU.TANH R83, R6 ;  /* 0x0000000600537308 */ /* 0x000e620000002400 */
[----:B------:R-:W-:Y:S01]  /*4fc0*/  HMMA.16816.F32.BF16 R28, R48, R42, R28 ;  /* 0x0000002a301c723c */ /* 0x000fe2000004181c */
[----:B------:R-:W2:Y:S06]  /*4fd0*/  LDSM.16.M88.4 R40, [R38+0x4800] ;  /* 0x004800002628783b */ /* 0x000eac0000000200 */
        /* <DEDUP_REMOVED lines=8> */
[----:B------:R-:W5:Y:S06]  /*5060*/  LDSM.16.M88.4 R44, [R126+0x5800] ;  /* 0x005800007e2c783b */ /* 0x000f6c0000000200 */
[----:B------:R-:W1:Y:S01]  /*5070*/  MUFU.TANH R80, R21 ;  /* 0x0000001500507308 */ /* 0x000e620000002400 */
[----:B------:R-:W-:Y:S01]  /*5080*/  HMMA.16816.F32.BF16 R28, R32, R70, R28 ;  /* 0x00000046201c723c */ /* 0x000fe2000004181c */
[----:B------:R-:W-:Y:S06]  /*5090*/  LDSM.16.M88.4 R68, [R117+0x5800] ;  /* 0x005800007544783b */ /* 0x000fec0000000200 */
[----:B------:R-:W1:Y:S01]  /*50a0*/  MUFU.TANH R79, R22 ;  /* 0x00000016004f7308 */ /* 0x000e620000002400 */
[----:B---3--:R-:W-:Y:S03]  /*50b0*/  HMMA.16816.F32.BF16 R4, R52, R56, RZ ;  /* 0x000000383404723c */ /* 0x008fe600000418ff */
[-C--:B------:R-:W-:Y:S01]  /*50c0*/  FMUL.FTZ R8, R8, R114.reuse ;  /* 0x0000007208087220 */ /* 0x080fe20000410000 */
[-C--:B------:R-:W-:Y:S01]  /*50d0*/  FMUL.FTZ R9, R9, R114.reuse ;  /* 0x0000007209097220 */ /* 0x080fe20000410000 */
[-C--:B------:R-:W-:Y:S01]  /*50e0*/  FMUL.FTZ R10, R10, R114.reuse ;  /* 0x000000720a0a7220 */ /* 0x080fe20000410000 */
[-C--:B------:R-:W-:Y:S01]  /*50f0*/  FMUL.FTZ R11, R11, R114.reuse ;  /* 0x000000720b0b7220 */ /* 0x080fe20000410000 */
[----:B------:R3:W1:Y:S01]  /*5100*/  MUFU.TANH R78, R23 ;  /* 0x00000017004e7308 */ /* 0x0006620000002400 */
[C---:B--2---:R-:W-:Y:S07]  /*5110*/  HMMA.16816.F32.BF16 R24, R12.reuse, R40, R24 ;  /* 0x000000280c18723c */ /* 0x044fee0000041818 */
[----:B------:R-:W2:Y:S01]  /*5120*/  MUFU.TANH R77, R8 ;  /* 0x00000008004d7308 */ /* 0x000ea20000002400 */
[----:B------:R-:W-:Y:S01]  /*5130*/  HMMA.16816.F32.BF16 R28, R12, R42, R28 ;  /* 0x0000002a0c1c723c */ /* 0x000fe2000004181c */
[----:B------:R-:W-:Y:S06]  /*5140*/  LDSM.16.M88.4 R40, [R126+0x6000] ;  /* 0x006000007e28783b */ /* 0x000fec0000000200 */
[----:B------:R-:W1:Y:S01]  /*5150*/  MUFU.TANH R76, R9 ;  /* 0x00000009004c7308 */ /* 0x000e620000002400 */
[----:B---3--:R-:W-:Y:S01]  /*5160*/  HMMA.16816.F32.BF16 R20, R52, R58, RZ ;  /* 0x0000003a3414723c */ /* 0x008fe200000418ff */
[----:B------:R-:W3:Y:S02]  /*5170*/  LDSM.16.M88.4 R56, [R119+0x5800] ;  /* 0x005800007738783b */ /* 0x000ee40000000200 */
        /* <DEDUP_REMOVED lines=16> */
[----:B-----5:R-:W-:Y:S03]  /*5280*/  HMMA.16816.F32.BF16 R8, R52, R44, RZ ;  /* 0x0000002c3408723c */ /* 0x020fe600000418ff */
[----:B------:R-:W1:Y:S05]  /*5290*/  MUFU.TANH R118, R26 ;  /* 0x0000001a00767308 */ /* 0x000e6a0000002400 */
[----:B------:R-:W-:Y:S01]  /*52a0*/  HMMA.16816.F32.BF16 R20, R32, R62, R20 ;  /* 0x0000003e2014723c */ /* 0x000fe20000041814 */
[----:B------:R-:W-:Y:S02]  /*52b0*/  LDSM.16.M88.4 R60, [R117+0x6000] ;  /* 0x00600000753c783b */ /* 0x000fe40000000200 */
[----:B------:R5:W1:Y:S08]  /*52c0*/  MUFU.TANH R120, R27 ;  /* 0x0000001b00787308 */ /* 0x000a700000002400 */
[----:B------:R-:W1:Y:S01]  /*52d0*/  MUFU.TANH R121, R28 ;  /* 0x0000001c00797308 */ /* 0x000e620000002400 */
[----:B---3--:R-:W-:Y:S07]  /*52e0*/  HMMA.16816.F32.BF16 R8, R48, R56, R8 ;  /* 0x000000383008723c */ /* 0x008fee0000041808 */
[----:B------:R-:W3:Y:S01]  /*52f0*/  MUFU.TANH R122, R29 ;  /* 0x0000001d007a7308 */ /* 0x000ee20000002400 */
[----:B----4-:R-:W-:Y:S07]  /*5300*/  HMMA.16816.F32.BF16 R4, R12, R16, R4 ;  /* 0x000000100c04723c */ /* 0x010fee0000041804 */
[----:B------:R-:W4:Y:S01]  /*5310*/  MUFU.TANH R123, R30 ;  /* 0x0000001e007b7308 */ /* 0x000f220000002400 */
[----:B-----5:R-:W-:Y:S01]  /*5320*/  HMMA.16816.F32.BF16 R24, R52, R46, RZ ;  /* 0x0000002e3418723c */ /* 0x020fe200000418ff */
[----:B------:R-:W5:Y:S06]  /*5330*/  LDSM.16.M88.4 R44, [R119+0x6000] ;  /* 0x00600000772c783b */ /* 0x000f6c0000000200 */
        /* <DEDUP_REMOVED lines=18> */
[----:B------:R2:W1:Y:S05]  /*5460*/  MUFU.TANH R129, R7 ;  /* 0x0000000700817308 */ /* 0x00046a0000002400 */
[----:B------:R-:W-:Y:S01]  /*5470*/  HMMA.16816.F32.BF16 R24, R32, R70, R24 ;  /* 0x000000462018723c */ /* 0x000fe20000041818 */
[----:B------:R-:W-:Y:S02]  /*5480*/  LDSM.16.M88.4 R68, [R117+0x6800] ;  /* 0x006800007544783b */ /* 0x000fe40000000200 */
[----:B------:R-:W1:Y:S05]  /*5490*/  MUFU.TANH R130, R20 ;  /* 0x0000001400827308 */ /* 0x000e6a0000002400 */
[----:B-----5:R-:W-:Y:S03]  /*54a0*/  HMMA.16816.F32.BF16 R28, R48, R44, R28 ;  /* 0x0000002c301c723c */ /* 0x020fe6000004181c */
[----:B------:R-:W1:Y:S05]  /*54b0*/  MUFU.TANH R131, R21 ;  /* 0x0000001500837308 */ /* 0x000e6a0000002400 */
[----:B--2---:R-:W-:Y:S01]  /*54c0*/  HMMA.16816.F32.BF16 R4, R52, R42, RZ ;  /* 0x0000002a3404723c */ /* 0x004fe200000418ff */
[----:B------:R-:W2:Y:S02]  /*54d0*/  LDSM.16.M88.4 R40, [R119+0x6800] ;  /* 0x006800007728783b */ /* 0x000ea40000000200 */
[----:B------:R-:W1:Y:S05]  /*54e0*/  MUFU.TANH R132, R22 ;  /* 0x0000001600847308 */ /* 0x000e6a0000002400 */
[C---:B---3--:R-:W-:Y:S03]  /*54f0*/  HMMA.16816.F32.BF16 R8, R12.reuse, R56, R8 ;  /* 0x000000380c08723c */ /* 0x048fe60000041808 */
[----:B------:R3:W1:Y:S05]  /*5500*/  MUFU.TANH R133, R23 ;  /* 0x0000001700857308 */ /* 0x00066a0000002400 */
        /* <DEDUP_REMOVED lines=19> */
[C---:B--2---:R-:W-:Y:S07]  /*5640*/  HMMA.16816.F32.BF16 R20, R48.reuse, R40, R20 ;  /* 0x000000283014723c */ /* 0x044fee0000041814 */
[----:B------:R-:W2:Y:S01]  /*5650*/  MUFU.TANH R138, R24 ;  /* 0x00000018008a7308 */ /* 0x000ea20000002400 */
[----:B------:R-:W-:Y:S01]  /*5660*/  HMMA.16816.F32.BF16 R16, R48, R42, R16 ;  /* 0x0000002a3010723c */ /* 0x000fe20000041810 */
[----:B------:R-:W3:Y:S06]  /*5670*/  LDSM.16.M88.4 R40, [R38+0x6800] ;  /* 0x006800002628783b */ /* 0x000eec0000000200 */
[----:B------:R-:W1:Y:S01]  /*5680*/  MUFU.TANH R139, R25 ;  /* 0x00000019008b7308 */ /* 0x000e620000002400 */
[----:B------:R-:W-:Y:S01]  /*5690*/  HMMA.16816.F32.BF16 R4, R32, R62, R4 ;  /* 0x0000003e2004723c */ /* 0x000fe20000041804 */
[----:B----4-:R-:W4:Y:S04]  /*56a0*/  LDSM.16.M88.4 R8, [R119+0x7000] ;  /* 0x007000007708783b */ /* 0x010f280000000200 */
[----:B------:R-:W2:Y:S02]  /*56b0*/  LDSM.16.M88.4 R60, [R117+0x7000] ;  /* 0x00700000753c783b */ /* 0x000ea40000000200 */
[----:B------:R-:W1:Y:S01]  /*56c0*/  MUFU.TANH R140, R26 ;  /* 0x0000001a008c7308 */ /* 0x000e620000002400 */
[----:B-----5:R-:W-:Y:S07]  /*56d0*/  HMMA.16816.F32.BF16 R28, R12, R44, R28 ;  /* 0x0000002c0c1c723c */ /* 0x020fee000004181c */
        /* <DEDUP_REMOVED lines=12> */
[----:B-----5:R-:W-:Y:S03]  /*57a0*/  HMMA.16816.F32.BF16 R24, R52, R56, RZ ;  /* 0x000000383418723c */ /* 0x020fe600000418ff */
[-C--:B------:R-:W-:Y:S01]  /*57b0*/  FMUL.FTZ R4, R4, R114.reuse ;  /* 0x0000007204047220 */ /* 0x080fe20000410000 */
[-C--:B------:R-:W-:Y:S01]  /*57c0*/  FMUL.FTZ R5, R5, R114.reuse ;  /* 0x0000007205057220 */ /* 0x080fe20000410000 */
[-C--:B------:R-:W-:Y:S01]  /*57d0*/  FMUL.FTZ R6, R6, R114.reuse ;  /* 0x0000007206067220 */ /* 0x080fe20000410000 */
[-C--:B------:R-:W-:Y:S01]  /*57e0*/  FMUL.FTZ R7, R7, R114.reuse ;  /* 0x0000007207077220 */ /* 0x080fe20000410000 */
[----:B------:R-:W1:Y:S01]  /*57f0*/  MUFU.TANH R144, R30 ;  /* 0x0000001e00907308 */ /* 0x000e620000002400 */
[----:B---3--:R-:W-:Y:S07]  /*5800*/  HMMA.16816.F32.BF16 R20, R12, R40, R20 ;  /* 0x000000280c14723c */ /* 0x008fee0000041814 */
[----:B------:R3:W1:Y:S01]  /*5810*/  MUFU.TANH R143, R31 ;  /* 0x0000001f008f7308 */ /* 0x0006620000002400 */
[----:B------:R-:W-:Y:S07]  /*5820*/  HMMA.16816.F32.BF16 R56, R52, R58, RZ ;  /* 0x0000003a3438723c */ /* 0x000fee00000418ff */
[----:B------:R-:W1:Y:S01]  /*5830*/  MUFU.TANH R147, R4 ;  /* 0x0000000400937308 */ /* 0x000e620000002400 */
[----:B----4-:R-:W-:Y:S03]  /*5840*/  HMMA.16816.F32.BF16 R24, R48, R8, R24 ;  /* 0x000000083018723c */ /* 0x010fe60000041818 */
[-C--:B------:R-:W-:Y:S01]  /*5850*/  FMUL.FTZ R20, R20, R114.reuse ;  /* 0x0000007214147220 */ /* 0x080fe20000410000 */
[-C--:B------:R-:W-:Y:S01]  /*5860*/  FMUL.FTZ R21, R21, R114.reuse ;  /* 0x0000007215157220 */ /* 0x080fe20000410000 */
[-C--:B------:R-:W-:Y:S01]  /*5870*/  FMUL.FTZ R22, R22, R114.reuse ;  /* 0x0000007216167220 */ /* 0x080fe20000410000 */
[-C--:B------:R-:W-:Y:S01]  /*5880*/  FMUL.FTZ R23, R23, R114.reuse ;  /* 0x0000007217177220 */ /* 0x080fe20000410000 */
[----:B------:R-:W4:Y:S01]  /*5890*/  MUFU.TANH R149, R5 ;  /* 0x0000000500957308 */ /* 0x000f220000002400 */
[----:B------:R-:W-:Y:S01]  /*58a0*/  HMMA.16816.F32.BF16 R16, R12, R42, R16 ;  /* 0x0000002a0c10723c */ /* 0x000fe20000041810 */
[----:B---3--:R-:W-:Y:S04]  /*58b0*/  LDSM.16.M88.4 R28, [R119+0x7800] ;  /* 0x00780000771c783b */ /* 0x008fe80000000200 */
[----:B------:R-:W-:Y:S02]  /*58c0*/  LDSM.16.M88.4 R40, [R126+0x8000] ;  /* 0x008000007e28783b */ /* 0x000fe40000000200 */
[----:B------:R-:W3:Y:S01]  /*58d0*/  MUFU.TANH R146, R6 ;  /* 0x0000000600927308 */ /* 0x000ee20000002400 */
[----:B------:R-:W-:Y:S01]  /*58e0*/  HMMA.16816.F32.BF16 R56, R48, R10, R56 ;  /* 0x0000000a3038723c */ /* 0x000fe20000041838 */
[----:B------:R-:W5:Y:S06]  /*58f0*/  LDSM.16.M88.4 R8, [R38+0x7000] ;  /* 0x007000002608783b */ /* 0x000f6c0000000200 */
        /* <DEDUP_REMOVED lines=9> */
[----:B------:R-:W2:Y:S05]  /*5990*/  MUFU.TANH R154, R21 ;  /* 0x00000015009a7308 */ /* 0x000eaa0000002400 */
[----:B-1----:R-:W-:Y:S03]  /*59a0*/  HMMA.16816.F32.BF16 R4, R52, R44, RZ ;  /* 0x0000002c3404723c */ /* 0x002fe600000418ff */
[----:B------:R-:W1:Y:S08]  /*59b0*/  MUFU.TANH R150, R22 ;  /* 0x0000001600967308 */ /* 0x000e700000002400 */
[----:B------:R4:W1:Y:S01]  /*59c0*/  MUFU.TANH R151, R23 ;  /* 0x0000001700977308 */ /* 0x0008620000002400 */
[----:B-----5:R-:W-:Y:S07]  /*59d0*/  HMMA.16816.F32.BF16 R24, R12, R8, R24 ;  /* 0x000000080c18723c */ /* 0x020fee0000041818 */
[----:B------:R-:W1:Y:S01]  /*59e0*/  MUFU.TANH R156, R16 ;  /* 0x00000010009c7308 */ /* 0x000e620000002400 */
        /* <DEDUP_REMOVED lines=15> */
[----:B------:R-:W3:Y:S02]  /*5ae0*/  LDSM.16.M88.4 R28, [R38+0x7800] ;  /* 0x00780000261c783b */ /* 0x000ee40000000200 */
[-C--:B------:R-:W-:Y:S01]  /*5af0*/  FMUL.FTZ R56, R56, R114.reuse ;  /* 0x0000007238387220 */ /* 0x080fe20000410000 */
[-C--:B------:R-:W-:Y:S01]  /*5b00*/  FMUL.FTZ R57, R57, R114.reuse ;  /* 0x0000007239397220 */ /* 0x080fe20000410000 */
[-C--:B------:R-:W-:Y:S01]  /*5b10*/  FMUL.FTZ R58, R58, R114.reuse ;  /* 0x000000723a3a7220 */ /* 0x080fe20000410000 */
[----:B------:R-:W1:Y:S01]  /*5b20*/  MUFU.TANH R162, R25 ;  /* 0x0000001900a27308 */ /* 0x000e620000002400 */
[-C--:B------:R-:W-:Y:S01]  /*5b30*/  FMUL.FTZ R59, R59, R114.reuse ;  /* 0x000000723b3b7220 */ /* 0x080fe20000410000 */
[C---:B-----5:R-:W-:Y:S06]  /*5b40*/  HMMA.16816.F32.BF16 R16, R52.reuse, R40, RZ ;  /* 0x000000283410723c */ /* 0x060fec00000418ff */
[----:B------:R-:W1:Y:S02]  /*5b50*/  MUFU.TANH R157, R26 ;  /* 0x0000001a009d7308 */ /* 0x000e640000002400 */
        /* <DEDUP_REMOVED lines=8> */
[----:B------:R-:W2:Y:S04]  /*5be0*/  LDSM.16.M88.4 R44, [R38+0x8000] ;  /* 0x00800000262c783b */ /* 0x000ea80000000200 */
[----:B-----5:R-:W5:Y:S01]  /*5bf0*/  LDSM.16.M88.4 R24, [R119+0x8800] ;  /* 0x008800007718783b */ /* 0x020f620000000200 */
[----:B------:R-:W1:Y:S02]  /*5c00*/  MUFU.TANH R160, R58 ;  /* 0x0000003a00a07308 */ /* 0x000e640000002400 */
[----:B---3--:R-:W-:Y:S06]  /*5c10*/  HMMA.16816.F32.BF16 R4, R12, R28, R4 ;  /* 0x0000001c0c04723c */ /* 0x008fec0000041804 */
        /* <DEDUP_REMOVED lines=17> */
[----:B------:R-:W1:Y:S01]  /*5d30*/  MUFU.TANH R210, R6 ;  /* 0x0000000600d27308 */ /* 0x000e620000002400 */
[----:B--2---:R-:W-:Y:S07]  /*5d40*/  HMMA.16816.F32.BF16 R16, R12, R44, R16 ;  /* 0x0000002c0c10723c */ /* 0x004fee0000041810 */
        /* <DEDUP_REMOVED lines=10> */
[----:B--2---:R-:W-:Y:S01]  /*5df0*/  HMMA.16816.F32.BF16 R4, R52, R10, RZ ;  /* 0x0000000a3404723c */ /* 0x004fe200000418ff */
[----:B------:R-:W2:Y:S06]  /*5e00*/  LDSM.16.M88.4 R8, [R119+0x9000] ;  /* 0x009000007708783b */ /* 0x000eac0000000200 */
        /* <DEDUP_REMOVED lines=13> */
[----:B------:R-:W-:Y:S07]  /*5ee0*/  HMMA.16816.F32.BF16 R4, R32, R70, R4 ;  /* 0x000000462004723c */ /* 0x000fee0000041804 */
[----:B------:R3:W1:Y:S05]  /*5ef0*/  MUFU.TANH R69, R19 ;  /* 0x0000001300457308 */ /* 0x00066a0000002400 */
[----:B--2---:R-:W-:Y:S03]  /*5f00*/  HMMA.16816.F32.BF16 R20, R48, R8, R20 ;  /* 0x000000083014723c */ /* 0x004fe60000041814 */
[----:B------:R-:W2:Y:S05]  /*5f10*/  MUFU.TANH R126, R40 ;  /* 0x00000028007e7308 */ /* 0x000eaa0000002400 */
[----:B-----5:R-:W-:Y:S03]  /*5f20*/  HMMA.16816.F32.BF16 R56, R12, R24, R56 ;  /* 0x000000180c38723c */ /* 0x020fe60000041838 */
[----:B------:R-:W1:Y:S05]  /*5f30*/  MUFU.TANH R119, R41 ;  /* 0x0000002900777308 */ /* 0x000e6a0000002400 */
[----:B---3--:R-:W-:Y:S01]  /*5f40*/  HMMA.16816.F32.BF16 R16, R52, R30, RZ ;  /* 0x0000001e3410723c */ /* 0x008fe200000418ff */
[----:B------:R-:W3:Y:S02]  /*5f50*/  LDSM.16.M88.4 R28, [R117+0x9000] ;  /* 0x00900000751c783b */ /* 0x000ee40000000200 */
[----:B------:R-:W1:Y:S05]  /*5f60*/  MUFU.TANH R70, R42 ;  /* 0x0000002a00467308 */ /* 0x000e6a0000002400 */
[----:B------:R-:W-:Y:S01]  /*5f70*/  HMMA.16816.F32.BF16 R4, R12, R26, R4 ;  /* 0x0000001a0c04723c */ /* 0x000fe20000041804 */
[----:B------:R-:W-:Y:S02]  /*5f80*/  LDSM.16.M88.4 R24, [R117+0x9800] ;  /* 0x009800007518783b */ /* 0x000fe40000000200 */
[----:B------:R5:W1:Y:S01]  /*5f90*/  MUFU.TANH R71, R43 ;  /* 0x0000002b00477308 */ /* 0x000a620000002400 */
[-C--:B------:R-:W-:Y:S01]  /*5fa0*/  FMUL.FTZ R56, R56, R114.reuse ;  /* 0x0000007238387220 */ /* 0x080fe20000410000 */
[----:B------:R-:W-:-:S06]  /*5fb0*/  FMUL.FTZ R57, R57, R114 ;  /* 0x0000007239397220 */ /* 0x000fcc0000410000 */
[----:B------:R-:W1:Y:S01]  /*5fc0*/  MUFU.TANH R57, R57 ;  /* 0x0000003900397308 */ /* 0x000e620000002400 */
[----:B------:R-:W-:Y:S01]  /*5fd0*/  HMMA.16816.F32.BF16 R16, R48, R10, R16 ;  /* 0x0000000a3010723c */ /* 0x000fe20000041810 */
[----:B------:R-:W4:Y:S06]  /*5fe0*/  LDSM.16.M88.4 R8, [R38+0x9000] ;  /* 0x009000002608783b */ /* 0x000f2c0000000200 */
[-C--:B------:R-:W-:Y:S01]  /*5ff0*/  FMUL.FTZ R4, R4, R114.reuse ;  /* 0x0000007204047220 */ /* 0x080fe20000410000 */
[C---:B-----5:R-:W-:Y:S01]  /*6000*/  HMMA.16816.F32.BF16 R40, R52.reuse, R60, RZ ;  /* 0x0000003c3428723c */ /* 0x060fe200000418ff */
[-C--:B------:R-:W-:Y:S01]  /*6010*/  FMUL.FTZ R5, R5, R114.reuse ;  /* 0x0000007205057220 */ /* 0x080fe20000410000 */
[----:B------:R5:W1:Y:S06]  /*6020*/  MUFU.TANH R60, R56 ;  /* 0x00000038003c7308 */ /* 0x000a6c0000002400 */
[----:B------:R-:W-:Y:S08]  /*6030*/  HMMA.16816.F32.BF16 R52, R52, R62, RZ ;  /* 0x0000003e3434723c */ /* 0x000ff000000418ff */
[----:B---3--:R-:W-:Y:S01]  /*6040*/  HMMA.16816.F32.BF16 R20, R32, R28, R20 ;  /* 0x0000001c2014723c */ /* 0x008fe20000041814 */
[----:B-----5:R-:W-:-:S02]  /*6050*/  FMUL.FTZ R56, R58, R114 ;  /* 0x000000723a387220 */ /* 0x020fc40000410000 */
[----:B------:R3:W1:Y:S05]  /*6060*/  MUFU.TANH R58, R5 ;  /* 0x00000005003a7308 */ /* 0x00066a0000002400 */
[----:B------:R-:W-:Y:S01]  /*6070*/  HMMA.16816.F32.BF16 R16, R32, R30, R16 ;  /* 0x0000001e2010723c */ /* 0x000fe20000041810 */
[----:B------:R5:W2:Y:S01]  /*6080*/  LDSM.16.M88.4 R28, [R38+0x9800] ;  /* 0x00980000261c783b */ /* 0x000aa20000000200 */
[----:B------:R-:W-:-:S04]  /*6090*/  DEPBAR.LE SB0, 0x0 ;  /* 0x000080000000791a */ /* 0x000fc80000000000 */
[----:B------:R-:W1:Y:S02]  /*60a0*/  MUFU.TANH R56, R56 ;  /* 0x0000003800387308 */ /* 0x000e640000002400 */
[----:B------:R-:W-:Y:S01]  /*60b0*/  HMMA.16816.F32.BF16 R40, R48, R44, R40 ;  /* 0x0000002c3028723c */ /* 0x000fe20000041828 */
[----:B------:R-:W-:-:S05]  /*60c0*/  FMUL.FTZ R44, R59, R114 ;  /* 0x000000723b2c7220 */ /* 0x000fca0000410000 */
[----:B------:R1:W1:Y:S02]  /*60d0*/  MUFU.TANH R45, R4 ;  /* 0x00000004002d7308 */ /* 0x0002640000002400 */
[----:B------:R-:W-:Y:S01]  /*60e0*/  HMMA.16816.F32.BF16 R52, R48, R46, R52 ;  /* 0x0000002e3034723c */ /* 0x000fe20000041834 */
[----:B---3--:R-:W-:-:S05]  /*60f0*/  FMUL.FTZ R5, R7, R114 ;  /* 0x0000007207057220 */ /* 0x008fca0000410000 */
[----:B------:R-:W3:Y:S02]  /*6100*/  MUFU.TANH R44, R44 ;  /* 0x0000002c002c7308 */ /* 0x000ee40000002400 */
[----:B----4-:R-:W-:Y:S01]  /*6110*/  HMMA.16816.F32.BF16 R20, R12, R8, R20 ;  /* 0x000000080c14723c */ /* 0x010fe20000041814 */
[----:B-----5:R-:W-:-:S05]  /*6120*/  SHF.L.U32 R38, R242, 0x8, RZ ;  /* 0x00000008f2267819 */ /* 0x020fca00000006ff */
[----:B------:R-:W4:Y:S02]  /*6130*/  MUFU.TANH R5, R5 ;  /* 0x0000000500057308 */ /* 0x000f240000002400 */
[----:B------:R-:W-:Y:S01]  /*6140*/  HMMA.16816.F32.BF16 R40, R32, R24, R40 ;  /* 0x000000182028723c */ /* 0x000fe20000041828 */
[----:B-1----:R-:W-:-:S06]  /*6150*/  FMUL.FTZ R4, R6, R114 ;  /* 0x0000007206047220 */ /* 0x002fcc0000410000 */
[----:B------:R-:W1:Y:S01]  /*6160*/  MUFU.TANH R4, R4 ;  /* 0x0000000400047308 */ /* 0x000e620000002400 */
[----:B------:R-:W-:Y:S03]  /*6170*/  HMMA.16816.F32.BF16 R52, R32, R26, R52 ;  /* 0x0000001a2034723c */ /* 0x000fe60000041834 */
[-C--:B------:R-:W-:Y:S01]  /*6180*/  FMUL.FTZ R20, R20, R114.reuse ;  /* 0x0000007214147220 */ /* 0x080fe20000410000 */
[-C--:B------:R-:W-:Y:S01]  /*6190*/  FMUL.FTZ R7, R22, R114.reuse ;  /* 0x0000007216077220 */ /* 0x080fe20000410000 */
[-C--:B------:R-:W-:Y:S01]  /*61a0*/  FMUL.FTZ R8, R23, R114.reuse ;  /* 0x0000007217087220 */ /* 0x080fe20000410000 */
[----:B------:R-:W-:Y:S01]  /*61b0*/  FMUL.FTZ R21, R21, R114 ;  /* 0x0000007215157220 */ /* 0x000fe20000410000 */
[----:B------:R5:W1:Y:S01]  /*61c0*/  MUFU.TANH R25, R20 ;  /* 0x0000001400197308 */ /* 0x000a620000002400 */
[C---:B------:R-:W-:Y:S07]  /*61d0*/  HMMA.16816.F32.BF16 R16, R12.reuse, R10, R16 ;  /* 0x0000000a0c10723c */ /* 0x040fee0000041810 */
[----:B------:R1:W1:Y:S01]  /*61e0*/  MUFU.TANH R46, R21 ;  /* 0x00000015002e7308 */ /* 0x0002620000002400 */
[C---:B--2---:R-:W-:Y:S07]  /*61f0*/  HMMA.16816.F32.BF16 R40, R12.reuse, R28, R40 ;  /* 0x0000001c0c28723c */ /* 0x044fee0000041828 */
[----:B------:R-:W2:Y:S01]  /*6200*/  MUFU.TANH R7, R7 ;  /* 0x0000000700077308 */ /* 0x000ea20000002400 */
[----:B------:R-:W-:Y:S01]  /*6210*/  HMMA.16816.F32.BF16 R52, R12, R30, R52 ;  /* 0x0000001e0c34723c */ /* 0x000fe20000041834 */
[----:B------:R-:W-:-:S02]  /*6220*/  LOP3.LUT R12, R115, 0x200, RZ, 0xc0, !PT ;  /* 0x00000200730c7812 */ /* 0x000fc400078ec0ff */
[-C--:B------:R-:W-:Y:S01]  /*6230*/  FMUL.FTZ R6, R16, R114.reuse ;  /* 0x0000007210067220 */ /* 0x080fe20000410000 */
[-C--:B------:R-:W-:Y:S01]  /*6240*/  FMUL.FTZ R9, R17, R114.reuse ;  /* 0x0000007211097220 */ /* 0x080fe20000410000 */
[-C--:B------:R-:W-:Y:S01]  /*6250*/  FMUL.FTZ R10, R18, R114.reuse ;  /* 0x00000072120a7220 */ /* 0x080fe20000410000 */
[-C--:B------:R-:W-:Y:S01]  /*6260*/  FMUL.FTZ R11, R19, R114.reuse ;  /* 0x00000072130b7220 */ /* 0x080fe20000410000 */
[----:B------:R-:W1:Y:S04]  /*6270*/  MUFU.TANH R8, R8 ;  /* 0x0000000800087308 */ /* 0x000e680000002400 */
        /* <DEDUP_REMOVED lines=8> */
[----:B-----5:R-:W-:Y:S01]  /*6300*/  FMUL.FTZ R20, R55, R114 ;  /* 0x0000007237147220 */ /* 0x020fe20000410000 */
        /* <DEDUP_REMOVED lines=26> */
.L_x_5153:
[----:B------:R-:W2:Y:S01]  /*64b0*/  LD.E R29, desc[UR4][R2.64+0x170] ;  /* 0x00017004021d7980 */ /* 0x000ea2000c101900 */
[----:B------:R-:W-:Y:S02]  /*64c0*/  IADD3 R27, PT, PT, R38, -0x100, RZ ;  /* 0xffffff00261b7810 */ /* 0x000fe40007ffe0ff */
[----:B------:R-:W-:Y:S02]  /*64d0*/  IABS R23, R38 ;  /* 0x0000002600177213 */ /* 0x000fe40000000000 */
[----:B-1----:R-:W-:Y:S02]  /*64e0*/  IABS R21, R27 ;  /* 0x0000001b00157213 */ /* 0x002fe40000000000 */
        /* <DEDUP_REMOVED lines=24> */
[----:B------:R-:W-:Y:S02]  /*6670*/  LOP3.LUT R21, R38, R29, RZ, 0x3c, !PT ;  /* 0x0000001d26157212 */ /* 0x000fe400078e3cff */
[----:B------:R-:W-:Y:S02]  /*6680*/  ISETP.GE.U32.AND P6, PT, R22, R24, PT ;  /* 0x000000181600720c */ /* 0x000fe40003fc6070 */
[----:B------:R-:W-:-:S02]  /*6690*/  ISETP.GE.AND P3, PT, R21, RZ, PT ;  /* 0x000000ff1500720c */ /* 0x000fc40003f66270 */
[----:B------:R-:W-:Y:S02]  /*66a0*/  ISETP.NE.AND P1, PT, R29, RZ, PT ;  /* 0x000000ff1d00720c */ /* 0x000fe40003f25270 */
[----:B------:R-:W-:-:S03]  /*66b0*/  LOP3.LUT R21, RZ, R29, RZ, 0x33, !PT ;  /* 0x0000001dff157212 */ /* 0x000fc600078e33ff */
[----:B------:R-:W-:-:S04]  /*66c0*/  @P5 VIADD R26, R26, 0x1 ;  /* 0x000000011a1a5836 */ /* 0x000fc80000000000 */
[----:B------:R-:W-:Y:S01]  /*66d0*/  IMAD.MOV.U32 R24, RZ, RZ, R26 ;  /* 0x000000ffff187224 */ /* 0x000fe200078e001a */
[----:B------:R-:W-:Y:S01]  /*66e0*/  @P6 IADD3 R28, PT, PT, R28, 0x1, RZ ;  /* 0x000000011c1c6810 */ /* 0x000fe20007ffe0ff */
[----:B------:R-:W2:Y:S03]  /*66f0*/  LD.E.64 R26, desc[UR4][R2.64+0x38] ;  /* 0x00003804021a7980 */ /* 0x000ea6000c101b00 */
[----:B------:R-:W-:Y:S01]  /*6700*/  @!P0 IADD3 R24, PT, PT, -R24, RZ, RZ ;  /* 0x000000ff18188210 */ /* 0x000fe20007ffe1ff */
[----:B------:R-:W-:-:S03]  /*6710*/  @!P3 IMAD.MOV R28, RZ, RZ, -R28 ;  /* 0x000000ffff1cb224 */ /* 0x000fc600078e0a1c */
        /* <DEDUP_REMOVED lines=23> */
.L_x_5154:
[----:B------:R-:W-:Y:S05]  /*6890*/  BSYNC.RECONVERGENT B0 ;  /* 0x0000000000007941 */ /* 0x000fea0003800200 */
.L_x_5152:
        /* <DEDUP_REMOVED lines=10> */
[----:B------:R-:W-:Y:S01]  /*6940*/  @!P0 IMAD.MOV.U32 R52, RZ, RZ, R26 ;  /* 0x000000ffff348224 */ /* 0x000fe200078e001a */
[----:B------:R-:W-:Y:S01]  /*6950*/  @!P0 MOV R53, R27 ;  /* 0x0000001b00358202 */ /* 0x000fe20000000f00 */
[----:B------:R-:W-:Y:S01]  /*6960*/  @!P0 IMAD R34, R229, 0xe0, RZ ;  /* 0x000000e0e5228824 */ /* 0x000fe200078e02ff */
[----:B------:R-:W-:Y:S01]  /*6970*/  @!P0 IADD3.X R23, PT, PT, R27, R21, RZ, P3, !PT ;  /* 0x000000151b178210 */ /* 0x000fe20001ffe4ff */
[----:B------:R-:W-:Y:S01]  /*6980*/  @!PT LDS RZ, [RZ] ;  /* 0x00000000fffff984 */ /* 0x000fe20000000800 */
[----:B------:R-:W-:Y:S01]  /*6990*/  @!PT LDS RZ, [RZ] ;  /* 0x00000000fffff984 */ /* 0x000fe20000000800 */
[----:B------:R-:W-:Y:S01]  /*69a0*/  @!PT LDS RZ, [RZ] ;  /* 0x00000000fffff984 */ /* 0x000fe20000000800 */
[----:B------:R1:W-:Y:S01]  /*69b0*/  @!P1 LDGSTS.E.BYPASS.LTC128B.128 [R64+0x2000], desc[UR4][R28.64] ;  /* 0x020000001c409fae */ /* 0x0003e2000b981a04 */
[C---:B------:R-:W-:Y:S01]  /*69c0*/  @!P0 IMAD R32, R229.reuse, 0x120, RZ ;  /* 0x00000120e5208824 */ /* 0x040fe200078e02ff */
[-C--:B------:R-:W-:Y:S01]  /*69d0*/  @!P0 MOV R51, R27.reuse ;  /* 0x0000001b00338202 */ /* 0x080fe20000000f00 */
[----:B------:R-:W-:Y:S01]  /*69e0*/  @!P0 IMAD R48, R229, 0x60, RZ ;  /* 0x00000060e5308824 */ /* 0x000fe200078e02ff */
[----:B------:R2:W-:Y:S01]  /*69f0*/  @P1 STS.128 [R64+0x2000], RZ ;  /* 0x002000ff40001388 */ /* 0x0005e20000000c00 */
[----:B------:R-:W-:Y:S01]  /*6a00*/  @!P0 IMAD.WIDE.U32 R52, R228, 0x60, R52 ;  /* 0x00000060e4348825 */ /* 0x000fe200078e0034 */
[----:B------:R-:W-:-:S02]  /*6a10*/  @!P0 MOV R31, R27 ;  /* 0x0000001b001f8202 */ /* 0x000fc40000000f00 */
[----:B------:R2:W-:Y:S01]  /*6a20*/  @P0 STS.128 [R64+0x2800], RZ ;  /* 0x002800ff40000388 */ /* 0x0005e20000000c00 */
[----:B------:R-:W-:Y:S01]  /*6a30*/  @!P0 IMAD.IADD R49, R48, 0x1, R53 ;  /* 0x0000000130318824 */ /* 0x000fe200078e0235 */
[C---:B------:R-:W-:Y:S01]  /*6a40*/  @!P0 LEA R54, P3, R228.reuse, R26, 0x6 ;  /* 0x0000001ae4368211 */ /* 0x040fe200078630ff */
[----:B------:R-:W-:Y:S01]  /*6a50*/  @!P0 IMAD.MOV.U32 R48, RZ, RZ, R52 ;  /* 0x000000ffff308224 */ /* 0x000fe200078e0034 */
[----:B------:R-:W-:Y:S01]  /*6a60*/  @!PT LDS RZ, [RZ] ;  /* 0x00000000fffff984 */ /* 0x000fe20000000800 */
[----:B------:R-:W-:Y:S01]  /*6a70*/  @!PT LDS RZ, [RZ] ;  /* 0x00000000fffff984 */ /* 0x000fe20000000800 */
[----:B------:R-:W-:Y:S01]  /*6a80*/  @!PT LDS RZ, [RZ] ;  /* 0x00000000fffff984 */ /* 0x000fe20000000800 */
[----:B------:R-:W-:Y:S01]  /*6a90*/  @!P0 LDGSTS.E.BYPASS.LTC128B.128 [R64+0x2800], desc[UR4][R26.64] ;  /* 0x028000001a408fae */ /* 0x000fe2000b981a04 */
[C---:B------:R-:W-:Y:S01]  /*6aa0*/  @!P0 IMAD.WIDE.U32 R52, R228.reuse, 0x180, R26 ;  /* 0x00000180e4348825 */ /* 0x040fe200078e001a */
[----:B------:R-:W-:Y:S02]  /*6ab0*/  @!P0 LEA.HI.X R55, R228, R27, R229, 0x6, P3 ;  /* 0x0000001be4378211 */ /* 0x000fe400018f34e5 */
[----:B------:R2:W-:Y:S01]  /*6ac0*/  @P0 STS.128 [R64+0x3000], RZ ;  /* 0x003000ff40000388 */ /* 0x0005e20000000c00 */
[--C-:B------:R-:W-:Y:S02]  /*6ad0*/  @!P0 IMAD.MOV.U32 R50, RZ, RZ, R26.reuse ;  /* 0x000000ffff328224 */ /* 0x100fe400078e001a */
[----:B------:R-:W-:Y:S01]  /*6ae0*/  @!P0 IMAD.MOV.U32 R30, RZ, RZ, R26 ;  /* 0x000000ffff1e8224 */ /* 0x000fe200078e001a */
[----:B------:R-:W-:Y:S01]  /*6af0*/  @!PT LDS RZ, [RZ] ;  /* 0x00000000fffff984 */ /* 0x000fe20000000800 */
[----:B------:R-:W-:Y:S01]  /*6b00*/  @!PT LDS RZ, [RZ] ;  /* 0x00000000fffff984 */ /* 0x000fe20000000800 */
[----:B------:R-:W-:Y:S01]  /*6b10*/  @!PT LDS RZ, [RZ] ;  /* 0x00000000fffff984 */ /* 0x000fe20000000800 */
[----:B------:R3:W-:Y:S01]  /*6b20*/  @!P0 LDGSTS.E.BYPASS.LTC128B.128 [R64+0x3000], desc[UR4][R22.64] ;  /* 0x0300000016408fae */ /* 0x0007e2000b981a04 */
[----:B------:R-:W-:-:S02]  /*6b30*/  @!P0 IMAD R42, R229, 0xa0, RZ ;  /* 0x000000a0e52a8824 */ /* 0x000fc400078e02ff */
[----:B------:R-:W-:Y:S01]  /*6b40*/  @!P0 IMAD.WIDE.U32 R50, R228, 0xa0, R50 ;  /* 0x000000a0e4328825 */ /* 0x000fe200078e0032 */
[----:B------:R2:W-:Y:S01]  /*6b50*/  @P0 STS.128 [R64+0x3800], RZ ;  /* 0x003800ff40000388 */ /* 0x0005e20000000c00 */
[----:B-1----:R-:W-:Y:S02]  /*6b60*/  @!P0 MOV R29, R27 ;  /* 0x0000001b001d8202 */ /* 0x002fe40000000f00 */
[----:B------:R-:W-:Y:S01]  /*6b70*/  @!P0 IMAD.MOV.U32 R28, RZ, RZ, R26 ;  /* 0x000000ffff1c8224 */ /* 0x000fe200078e001a */
[----:B------:R-:W-:Y:S01]  /*6b80*/  @!P0 IADD3 R43, PT, PT, R42, R51, RZ ;  /* 0x000000332a2b8210 */ /* 0x000fe20007ffe0ff */
[----:B------:R-:W-:Y:S01]  /*6b90*/  @!P0 IMAD R40, R229, 0xc0, RZ ;  /* 0x000000c0e5288824 */ /* 0x000fe200078e02ff */
[----:B------:R-:W-:Y:S01]  /*6ba0*/  @!PT LDS RZ, [RZ] ;  /* 0x00000000fffff984 */ /* 0x000fe20000000800 */
[----:B------:R-:W-:Y:S01]  /*6bb0*/  @!PT LDS RZ, [RZ] ;  /* 0x00000000fffff984 */ /* 0x000fe20000000800 */
[----:B------:R-:W-:Y:S01]  /*6bc0*/  @!PT LDS RZ, [RZ] ;  /* 0x00000000fffff984 */ /* 0x000fe20000000800 */
[----:B------:R-:W-:Y:S01]  /*6bd0*/  @!P0 LDGSTS.E.BYPASS.LTC128B.128 [R64+0x3800], desc[UR4][R54.64] ;  /* 0x0380000036408fae */ /* 0x000fe2000b981a04 */
[C---:B------:R-:W-:Y:S01]  /*6be0*/  @!P0 IMAD.WIDE.U32 R28, R228.reuse, 0xe0, R28 ;  /* 0x000000e0e41c8825 */ /* 0x040fe200078e001c */
[----:B------:R-:W-:Y:S02]  /*6bf0*/  @!P0 MOV R42, R50 ;  /* 0x00000032002a8202 */ /* 0x000fe40000000f00 */
[----:B------:R2:W-:Y:S01]  /*6c00*/  @P0 STS.128 [R64+0x4000], RZ ;  /* 0x004000ff40000388 */ /* 0x0005e20000000c00 */
[----:B------:R-:W-:Y:S01]  /*6c10*/  @!P0 IMAD.WIDE.U32 R30, R228, 0xc0, R30 ;  /* 0x000000c0e41e8825 */ /* 0x000fe200078e001e */
[----:B------:R-:W-:-:S02]  /*6c20*/  @!P0 IADD3 R35, PT, PT, R34, R29, RZ ;  /* 0x0000001d22238210 */ /* 0x000fc40007ffe0ff */
[-C--:B------:R-:W-:Y:S01]  /*6c30*/  @!P0 MOV R29, R27.reuse ;  /* 0x0000001b001d8202 */ /* 0x080fe20000000f00 */
[----:B------:R-:W-:Y:S01]  /*6c40*/  @!P0 IMAD.MOV.U32 R34, RZ, RZ, R28 ;  /* 0x000000ffff228224 */ /* 0x000fe200078e001c */
[----:B------:R-:W-:Y:S01]  /*6c50*/  @!P0 MOV R28, R26 ;  /* 0x0000001a001c8202 */ /* 0x000fe20000000f00 */
[----:B------:R-:W-:Y:S01]  /*6c60*/  @!P0 IMAD.IADD R41, R40, 0x1, R31 ;  /* 0x0000000128298824 */ /* 0x000fe200078e021f */
[----:B------:R-:W-:Y:S01]  /*6c70*/  @!P0 MOV R40, R30 ;  /* 0x0000001e00288202 */ /* 0x000fe20000000f00 */
[----:B------:R-:W-:Y:S01]  /*6c80*/  @!PT LDS RZ, [RZ] ;  /* 0x00000000fffff984 */ /* 0x000fe20000000800 */
[----:B------:R-:W-:Y:S01]  /*6c90*/  @!PT LDS RZ, [RZ] ;  /* 0x00000000fffff984 */ /* 0x000fe20000000800 */
[----:B------:R-:W-:Y:S01]  /*6ca0*/  @!PT LDS RZ, [RZ] ;  /* 0x00000000fffff984 */ /* 0x000fe20000000800 */
[----:B------:R1:W-:Y:S01]  /*6cb0*/  @!P0 LDGSTS.E.BYPASS.LTC128B.128 [R64+0x4000], desc[UR4][R48.64] ;  /* 0x0400000030408fae */ /* 0x0003e2000b981a04 */
[-C--:B------:R-:W-:Y:S01]  /*6cc0*/  @!P0 MOV R30, R26.reuse ;  /* 0x0000001a001e8202 */ /* 0x080fe20000000f00 */
[----:B------:R-:W-:Y:S01]  /*6cd0*/  @!P0 IMAD.WIDE.U32 R28, R228, 0x160, R28 ;  /* 0x00000160e41c8825 */ /* 0x000fe200078e001c */
[-C--:B---3--:R-:W-:Y:S01]  /*6ce0*/  @!P0 MOV R23, R27.reuse ;  /* 0x0000001b00178202 */ /* 0x088fe20000000f00 */
[----:B------:R2:W-:Y:S01]  /*6cf0*/  @P0 STS.128 [R64+0x4800], RZ ;  /* 0x004800ff40000388 */ /* 0x0005e20000000c00 */
[----:B------:R-:W-:Y:S01]  /*6d00*/  @!P0 MOV R50, R26 ;  /* 0x0000001a00328202 */ /* 0x000fe20000000f00 */
[----:B------:R-:W-:Y:S01]  /*6d10*/  @!P0 IMAD.MOV.U32 R22, RZ, RZ, R26 ;  /* 0x000000ffff168224 */ /* 0x000fe200078e001a */
[----:B------:R-:W-:Y:S01]  /*6d20*/  @!P0 MOV R51, R27 ;  /* 0x0000001b00338202 */ /* 0x000fe20000000f00 */
[----:B------:R-:W-:-:S02]  /*6d30*/  @!P0 IMAD.MOV.U32 R31, RZ, RZ, R27 ;  /* 0x000000ffff1f8224 */ /* 0x000fc400078e001b */
[----:B------:R-:W-:-:S04]  /*6d40*/  @!P0 IMAD.WIDE.U32 R22, R228, 0x120, R22 ;  /* 0x00000120e4168825 */ /* 0x000fc800078e0016 */
[C---:B------:R-:W-:Y:S01]  /*6d50*/  @!P0 IMAD R24, R229.reuse, 0x140, RZ ;  /* 0x00000140e5188824 */ /* 0x040fe200078e02ff */
[----:B------:R-:W-:Y:S01]  /*6d60*/  @!P0 IADD3 R33, PT, PT, R32, R23, RZ ;  /* 0x0000001720218210 */ /* 0x000fe20007ffe0ff */
[C---:B------:R-:W-:Y:S01]  /*6d70*/  @!P0 IMAD R23, R229.reuse, 0x160, RZ ;  /* 0x00000160e5178824 */ /* 0x040fe200078e02ff */
[----:B------:R-:W-:Y:S01]  /*6d80*/  @!P0 MOV R32, R22 ;  /* 0x0000001600208202 */ /* 0x000fe20000000f00 */
[----:B------:R-:W-:Y:S02]  /*6d90*/  @!P0 IMAD R22, R229, 0x180, RZ ;  /* 0x00000180e5168824 */ /* 0x000fe400078e02ff */
[----:B------:R-:W-:Y:S02]  /*6da0*/  @!P0 IMAD.IADD R29, R23, 0x1, R29 ;  /* 0x00000001171d8824 */ /* 0x000fe400078e021d */
[----:B------:R-:W-:Y:S01]  /*6db0*/  @!P0 IMAD.WIDE.U32 R30, R228, 0x140, R30 ;  /* 0x00000140e41e8825 */ /* 0x000fe200078e001e */
[----:B------:R-:W-:Y:S02]  /*6dc0*/  @!P0 IADD3 R53, PT, PT, R22, R53, RZ ;  /* 0x0000003516358210 */ /* 0x000fe40007ffe0ff */
[----:B------:R-:W-:Y:S01]  /*6dd0*/  @!P0 LEA R22, P1, R228, R26, 0x7 ;  /* 0x0000001ae4168211 */ /* 0x000fe200078238ff */
[----:B------:R-:W-:-:S02]  /*6de0*/  @!P0 IMAD.IADD R31, R24, 0x1, R31 ;  /* 0x00000001181f8824 */ /* 0x000fc400078e021f */
[----:B------:R-:W-:Y:S01]  /*6df0*/  @!P0 IMAD R21, R229, 0x1a0, RZ ;  /* 0x000001a0e5158824 */ /* 0x000fe200078e02ff */
[C---:B------:R-:W-:Y:S01]  /*6e00*/  @!P0 LEA.HI.X R23, R228.reuse, R27, R229, 0x7, P1 ;  /* 0x0000001be4178211 */ /* 0x040fe200008f3ce5 */
[C---:B------:R-:W-:Y:S01]  /*6e10*/  @!P0 IMAD.WIDE.U32 R50, R228.reuse, 0x1a0, R50 ;  /* 0x000001a0e4328825 */ /* 0x040fe200078e0032 */
[----:B-1----:R-:W-:-:S03]  /*6e20*/  @!P0 LEA R48, P1, R228, R26, 0x8 ;  /* 0x0000001ae4308211 */ /* 0x002fc600078240ff */
[----:B------:R-:W-:Y:S01]  /*6e30*/  @!PT LDS RZ, [RZ] ;  /* 0x00000000fffff984 */ /* 0x000fe20000000800 */
[----:B------:R-:W-:Y:S01]  /*6e40*/  @!PT LDS RZ, [RZ] ;  /* 0x00000000fffff984 */ /* 0x000fe20000000800 */
[----:B------:R-:W-:Y:S01]  /*6e50*/  @!PT LDS RZ, [RZ] ;  /* 0x00000000fffff984 */ /* 0x000fe20000000800 */
[----:B------:R2:W-:Y:S01]  /*6e60*/  @!P0 LDGSTS.E.BYPASS.LTC128B.128 [R64+0x4800], desc[UR4][R22.64] ;  /* 0x0480000016408fae */ /* 0x0005e2000b981a04 */
[----:B------:R-:W-:Y:S02]  /*6e70*/  @!P0 LEA.HI.X R49, R228, R27, R229, 0x8, P1 ;  /* 0x0000001be4318211 */ /* 0x000fe400008f44e5 */
[----:B------:R-:W-:Y:S01]  /*6e80*/  @!P0 IADD3 R51, PT, PT, R21, R51, RZ ;  /* 0x0000003315338210 */ /* 0x000fe20007ffe0ff */
        /* <DEDUP_REMOVED lines=54> */
.L_x_5156:
[----:B------:R-:W-:Y:S05]  /*71f0*/  BSYNC.RECONVERGENT B0 ;  /* 0x0000000000007941 */ /* 0x000fea0003800200 */
.L_x_5155:
[----:B------:R-:W0:Y:S02]  /*7200*/  LDGDEPBAR ;  /* 0x00000000000079af */ /* 0x000e240000000000 */
.L_x_5151:
[----:B------:R-:W-:Y:S05]  /*7210*/  BSYNC.RECONVERGENT B1 ;  /* 0x0000000000017941 */ /* 0x000fea0003800200 */
.L_x_5150:
[----:B-12---:R-:W-:Y:S01]  /*7220*/  SHF.R.U32.HI R64, RZ, 0x2, R166 ;  /* 0x00000002ff407819 */ /* 0x006fe200000116a6 */
[----:B------:R-:W-:-:S03]  /*7230*/  IMAD.SHL.U32 R65, R166, 0x2, RZ ;  /* 0x00000002a6417824 */ /* 0x000fc600078e00ff */
[----:B------:R-:W-:Y:S02]  /*7240*/  LOP3.LUT R64, R64, 0x7, RZ, 0xc0, !PT ;  /* 0x0000000740407812 */ /* 0x000fe400078ec0ff */
[----:B------:R-:W-:Y:S02]  /*7250*/  LOP3.LUT R65, R65, 0x6, RZ, 0xc0, !PT ;  /* 0x0000000641417812 */ /* 0x000fe400078ec0ff */
[----:B------:R-:W-:-:S03]  /*7260*/  LOP3.LUT R21, R64, 0x1f0, R167, 0xf8, !PT ;  /* 0x000001f040157812 */ /* 0x000fc600078ef8a7 */
[----:B------:R-:W-:Y:S02]  /*7270*/  IMAD.IADD R24, R38, 0x1, R65 ;  /* 0x0000000126187824 */ /* 0x000fe400078e0241 */
[----:B------:R-:W-:Y:S02]  /*7280*/  IMAD R21, R239, 0x40, R21 ;  /* 0x00000040ef157824 */ /* 0x000fe400078e0215 */
[C---:B------:R-:W-:Y:S02]  /*7290*/  VIADD R214, R24.reuse, 0x28 ;  /* 0x0000002818d67836 */ /* 0x040fe40000000000 */
[----:B------:R-:W-:Y:S01]  /*72a0*/  VIADD R205, R24, 0x29 ;  /* 0x0000002918cd7836 */ /* 0x000fe20000000000 */
[----:B------:R-:W-:Y:S01]  /*72b0*/  IADD3 R21, PT, PT, R66, R21, -R67 ;  /* 0x0000001542157210 */ /* 0x000fe20007ffe843 */
[C---:B------:R-:W-:Y:S02]  /*72c0*/  VIADD R186, R24.reuse, 0x51 ;  /* 0x0000005118ba7836 */ /* 0x040fe40000000000 */
[----:B------:R-:W-:-:S02]  /*72d0*/  VIADD R174, R24, 0x61 ;  /* 0x0000006118ae7836 */ /* 0x000fc40000000000 */
[C---:B------:R-:W-:Y:S02]  /*72e0*/  IMAD.IADD R213, R21.reuse, 0x1, -R214 ;  /* 0x0000000115d57824 */ /* 0x040fe400078e0ad6 */
        /* <DEDUP_REMOVED lines=10> */
[----:B------:R-:W-:Y:S01]  /*7390*/  IABS R182, R182 ;  /* 0x000000b600b67213 */ /* 0x000fe20000000000 */
[----:B------:R-:W-:Y:S01]  /*73a0*/  FFMA.FTZ R213, -R0, R213, R93 ;  /* 0x000000d500d57223 */ /* 0x000fe2000001015d */
[----:B------:R-:W-:-:S02]  /*73b0*/  VIADD R93, R24, 0x30 ;  /* 0x00000030185d7836 */ /* 0x000fc40000000000 */
[C---:B------:R-:W-:Y:S01]  /*73c0*/  FFMA.FTZ R92, -R0.reuse, R29, R92 ;  /* 0x0000001d005c7223 */ /* 0x040fe2000001015c */
[----:B------:R-:W-:Y:S01]  /*73d0*/  I2FP.F32.S32 R182, R182 ;  /* 0x000000b600b67245 */ /* 0x000fe20000201400 */
[C---:B------:R-:W-:Y:S01]  /*73e0*/  IMAD.IADD R181, R21.reuse, 0x1, -R194 ;  /* 0x0000000115b57824 */ /* 0x040fe200078e0ac2 */
[----:B------:R-:W-:Y:S01]  /*73f0*/  IABS R188, R188 ;  /* 0x000000bc00bc7213 */ /* 0x000fe20000000000 */
[C---:B------:R-:W-:Y:S02]  /*7400*/  IMAD.IADD R29, R21.reuse, 0x1, -R93 ;  /* 0x00000001151d7824 */ /* 0x040fe400078e0a5d */
[----:B------:R-:W-:Y:S01]  /*7410*/  FFMA.FTZ R182, -R0, R182, R116 ;  /* 0x000000b600b67223 */ /* 0x000fe20000010174 */
[C---:B------:R-:W-:Y:S01]  /*7420*/  VIADD R116, R24.reuse, 0x79 ;  /* 0x0000007918747836 */ /* 0x040fe20000000000 */
[----:B------:R-:W-:Y:S01]  /*7430*/  I2FP.F32.S32 R188, R188 ;  /* 0x000000bc00bc7245 */ /* 0x000fe20000201400 */
[C---:B------:R-:W-:Y:S01]  /*7440*/  VIADD R201, R24.reuse, 0x31 ;  /* 0x0000003118c97836 */ /* 0x040fe20000000000 */
[----:B------:R-:W-:Y:S01]  /*7450*/  IABS R29, R29 ;  /* 0x0000001d001d7213 */ /* 0x000fe20000000000 */
[----:B------:R-:W-:Y:S01]  /*7460*/  VIADD R215, R24, 0x21 ;  /* 0x0000002118d77836 */ /* 0x000fe20000000000 */
[----:B------:R-:W-:Y:S01]  /*7470*/  IABS R181, R181 ;  /* 0x000000b500b57213 */ /* 0x000fe20000000000 */
[C---:B------:R-:W-:Y:S01]  /*7480*/  IMAD.IADD R222, R21.reuse, 0x1, -R218 ;  /* 0x0000000115de7824 */ /* 0x040fe200078e0ada */
[----:B------:R-:W-:Y:S01]  /*7490*/  I2FP.F32.S32 R29, R29 ;  /* 0x0000001d001d7245 */ /* 0x000fe20000201400 */
[----:B------:R-:W-:Y:S01]  /*74a0*/  FFMA.FTZ R188, -R0, R188, R125 ;  /* 0x000000bc00bc7223 */ /* 0x000fe2000001017d */
[----:B------:R-:W-:Y:S01]  /*74b0*/  IMAD.IADD R217, R21, 0x1, -R201 ;  /* 0x0000000115d97824 */ /* 0x000fe200078e0ac9 */
[----:B------:R-:W-:Y:S01]  /*74c0*/  I2FP.F32.S32 R181, R181 ;  /* 0x000000b500b57245 */ /* 0x000fe20000201400 */
[----:B------:R-:W-:-:S02]  /*74d0*/  VIADD R125, R24, 0x80 ;  /* 0x00000080187d7836 */ /* 0x000fc40000000000 */
[----:B------:R-:W-:Y:S01]  /*74e0*/  FFMA.FTZ R89, -R0, R29, R89 ;  /* 0x0000001d00597223 */ /* 0x000fe20000010159 */
[C---:B------:R-:W-:Y:S01]  /*74f0*/  IMAD.IADD R29, R21.reuse, 0x1, -R174 ;  /* 0x00000001151d7824 */ /* 0x040fe200078e0aae */
[----:B------:R-:W-:Y:S01]  /*7500*/  IABS R222, R222 ;  /* 0x000000de00de7213 */ /* 0x000fe20000000000 */
[C---:B------:R-:W-:Y:S01]  /*7510*/  IMAD.IADD R219, R21.reuse, 0x1, -R215 ;  /* 0x0000000115db7824 */ /* 0x040fe200078e0ad7 */
[----:B------:R-:W-:Y:S01]  /*7520*/  IABS R217, R217 ;  /* 0x000000d900d97213 */ /* 0x000fe20000000000 */
[----:B------:R-:W-:Y:S01]  /*7530*/  VIADD R22, R24, 0x18 ;  /* 0x0000001818167836 */ /* 0x000fe20000000000 */
[----:B------:R-:W-:Y:S01]  /*7540*/  IABS R29, R29 ;  /* 0x0000001d001d7213 */ /* 0x000fe20000000000 */
[----:B------:R-:W-:Y:S01]  /*7550*/  FFMA.FTZ R181, -R0, R181, R121 ;  /* 0x000000b500b57223 */ /* 0x000fe20000010179 */
[----:B------:R-:W-:Y:S01]  /*7560*/  IABS R219, R219 ;  /* 0x000000db00db7213 */ /* 0x000fe20000000000 */
[C---:B------:R-:W-:Y:S01]  /*7570*/  IMAD.IADD R33, R21.reuse, 0x1, -R22 ;  /* 0x0000000115217824 */ /* 0x040fe200078e0a16 */
[----:B------:R-:W-:Y:S01]  /*7580*/  I2FP.F32.S32 R29, R29 ;  /* 0x0000001d001d7245 */ /* 0x000fe20000201400 */
[C---:B------:R-:W-:Y:S01]  /*7590*/  VIADD R121, R24.reuse, 0x71 ;  /* 0x0000007118797836 */ /* 0x040fe20000000000 */
[----:B------:R-:W-:Y:S01]  /*75a0*/  I2FP.F32.S32 R222, R222 ;  /* 0x000000de00de7245 */ /* 0x000fe20000201400 */
[----:B------:R-:W-:Y:S01]  /*75b0*/  VIADD R176, R24, 0x59 ;  /* 0x0000005918b07836 */ /* 0x000fe20000000000 */
[----:B------:R-:W-:Y:S01]  /*75c0*/  I2FP.F32.S32 R217, R217 ;  /* 0x000000d900d97245 */ /* 0x000fe20000201400 */
[C---:B------:R-:W-:Y:S01]  /*75d0*/  FFMA.FTZ R127, -R0.reuse, R29, R127 ;  /* 0x0000001d007f7223 */ /* 0x040fe2000001017f */
[C---:B------:R-:W-:Y:S01]  /*75e0*/  IMAD.IADD R29, R21.reuse, 0x1, -R116 ;  /* 0x00000001151d7824 */ /* 0x040fe200078e0a74 */
[----:B------:R-:W-:Y:S01]  /*75f0*/  I2FP.F32.S32 R219, R219 ;  /* 0x000000db00db7245 */ /* 0x000fe20000201400 */
[C---:B------:R-:W-:Y:S01]  /*7600*/  FFMA.FTZ R222, -R0.reuse, R222, R97 ;  /* 0x000000de00de7223 */ /* 0x040fe20000010161 */
[----:B------:R-:W-:Y:S01]  /*7610*/  FFMA.FTZ R217, -R0, R217, R88 ;  /* 0x000000d900d97223 */ /* 0x000fe20000010158 */
[----:B------:R-:W-:Y:S01]  /*7620*/  IMAD.IADD R31, R21, 0x1, -R121 ;  /* 0x00000001151f7824 */ /* 0x000fe200078e0a79 */
[----:B------:R-:W-:Y:S01]  /*7630*/  IABS R29, R29 ;  /* 0x0000001d001d7213 */ /* 0x000fe20000000000 */
[C---:B------:R-:W-:Y:S01]  /*7640*/  VIADD R97, R24.reuse, 0xa0 ;  /* 0x000000a018617836 */ /* 0x040fe20000000000 */
[----:B------:R-:W-:Y:S01]  /*7650*/  IABS R33, R33 ;  /* 0x0000002100217213 */ /* 0x000fe20000000000 */
[C---:B------:R-:W-:Y:S01]  /*7660*/  VIADD R88, R24.reuse, 0xa1 ;  /* 0x000000a118587836 */ /* 0x040fe20000000000 */
[----:B------:R-:W-:Y:S01]  /*7670*/  I2FP.F32.S32 R29, R29 ;  /* 0x0000001d001d7245 */ /* 0x000fe20000201400 */
[----:B------:R-:W-:-:S02]  /*7680*/  VIADD R189, R24, 0x50 ;  /* 0x0000005018bd7836 */ /* 0x000fc40000000000 */
[C---:B------:R-:W-:Y:S01]  /*7690*/  FFMA.FTZ R219, -R0.reuse, R219, R96 ;  /* 0x000000db00db7223 */ /* 0x040fe20000010160 */
[C---:B------:R-:W-:Y:S01]  /*76a0*/  IMAD.IADD R178, R21.reuse, 0x1, -R176 ;  /* 0x0000000115b27824 */ /* 0x040fe200078e0ab0 */
[----:B------:R-:W-:Y:S01]  /*76b0*/  I2FP.F32.S32 R33, R33 ;  /* 0x0000002100217245 */ /* 0x000fe20000201400 */
[C---:B------:R-:W-:Y:S01]  /*76c0*/  FFMA.FTZ R139, -R0.reuse, R29, R139 ;  /* 0x0000001d008b7223 */ /* 0x040fe2000001018b */
[C---:B------:R-:W-:Y:S01]  /*76d0*/  IMAD.IADD R29, R21.reuse, 0x1, -R125 ;  /* 0x00000001151d7824 */ /* 0x040fe200078e0a7d */
[----:B------:R-:W-:Y:S01]  /*76e0*/  IABS R31, R31 ;  /* 0x0000001f001f7213 */ /* 0x000fe20000000000 */
[C---:B------:R-:W-:Y:S01]  /*76f0*/  IMAD.IADD R96, R21.reuse, 0x1, -R97 ;  /* 0x0000000115607824 */ /* 0x040fe200078e0a61 */
[----:B------:R-:W-:Y:S01]  /*7700*/  IABS R178, R178 ;  /* 0x000000b200b27213 */ /* 0x000fe20000000000 */
[C---:B------:R-:W-:Y:S01]  /*7710*/  IMAD.IADD R187, R21.reuse, 0x1, -R189 ;  /* 0x0000000115bb7824 */ /* 0x040fe200078e0abd */
        /* <DEDUP_REMOVED lines=10> */
[C---:B------:R-:W-:Y:S01]  /*77c0*/  IMAD.IADD R29, R21.reuse, 0x1, -R88 ;  /* 0x00000001151d7824 */ /* 0x040fe200078e0a58 */
[----:B------:R-:W-:Y:S01]  /*77d0*/  I2FP.F32.S32 R178, R178 ;  /* 0x000000b200b27245 */ /* 0x000fe20000201400 */
[C---:B------:R-:W-:Y:S01]  /*77e0*/  IMAD.IADD R184, R21.reuse, 0x1, -R183 ;  /* 0x0000000115b87824 */ /* 0x040fe200078e0ab7 */
[----:B------:R-:W-:Y:S01]  /*77f0*/  I2FP.F32.S32 R96, R96 ;  /* 0x0000006000607245 */ /* 0x000fe20000201400 */
[----:B------:R-:W-:Y:S01]  /*7800*/  IMAD.IADD R31, R21, 0x1, -R101 ;  /* 0x00000001151f7824 */ /* 0x000fe200078e0a65 */
[----:B------:R-:W-:Y:S01]  /*7810*/  IABS R29, R29 ;  /* 0x0000001d001d7213 */ /* 0x000fe20000000000 */
[----:B------:R-:W-:Y:S01]  /*7820*/  FFMA.FTZ R178, -R0, R178, R122 ;  /* 0x000000b200b27223 */ /* 0x000fe2000001017a */
[----:B------:R-:W-:Y:S01]  /*7830*/  I2FP.F32.S32 R187, R187 ;  /* 0x000000bb00bb7245 */ /* 0x000fe20000201400 */
[C---:B------:R-:W-:Y:S01]  /*7840*/  VIADD R49, R24.reuse, 0xc9 ;  /* 0x000000c918317836 */ /* 0x040fe20000000000 */
[----:B------:R-:W-:Y:S01]  /*7850*/  I2FP.F32.S32 R29, R29 ;  /* 0x0000001d001d7245 */ /* 0x000fe20000201400 */
[----:B------:R-:W-:-:S02]  /*7860*/  VIADD R122, R24, 0x70 ;  /* 0x00000070187a7836 */ /* 0x000fc40000000000 */
[C---:B------:R-:W-:Y:S01]  /*7870*/  FFMA.FTZ R96, -R0.reuse, R96, R161 ;  /* 0x0000006000607223 */ /* 0x040fe200000101a1 */
[C---:B------:R-:W-:Y:S01]  /*7880*/  FFMA.FTZ R187, -R0.reuse, R187, R37 ;  /* 0x000000bb00bb7223 */ /* 0x040fe20000010125 */
[----:B------:R-:W-:Y:S01]  /*7890*/  IABS R184, R184 ;  /* 0x000000b800b87213 */ /* 0x000fe20000000000 */
[----:B------:R-:W-:Y:S01]  /*78a0*/  FFMA.FTZ R161, -R0, R29, R162 ;  /* 0x0000001d00a17223 */ /* 0x000fe200000101a2 */
[----:B------:R-:W-:Y:S01]  /*78b0*/  IABS R31, R31 ;  /* 0x0000001f001f7213 */ /* 0x000fe20000000000 */
[C---:B------:R-:W-:Y:S01]  /*78c0*/  IMAD.IADD R29, R21.reuse, 0x1, -R49 ;  /* 0x00000001151d7824 */ /* 0x040fe200078e0a31 */
[----:B------:R-:W-:Y:S01]  /*78d0*/  I2FP.F32.S32 R184, R184 ;  /* 0x000000b800b87245 */ /* 0x000fe20000201400 */
[----:B------:R-:W-:Y:S01]  /*78e0*/  VIADD R173, R24, 0x68 ;  /* 0x0000006818ad7836 */ /* 0x000fe20000000000 */
[----:B------:R-:W-:Y:S01]  /*78f0*/  I2FP.F32.S32 R31, R31 ;  /* 0x0000001f001f7245 */ /* 0x000fe20000201400 */
[C---:B------:R-:W-:Y:S01]  /*7900*/  IMAD.IADD R37, R21.reuse, 0x1, -R122 ;  /* 0x0000000115257824 */ /* 0x040fe200078e0a7a */
[----:B------:R-:W-:Y:S01]  /*7910*/  IABS R29, R29 ;  /* 0x0000001d001d7213 */ /* 0x000fe20000000000 */
[----:B------:R-:W-:-:S02]  /*7920*/  IMAD.IADD R180, R21, 0x1, -R173 ;  /* 0x0000000115b47824 */ /* 0x000fc400078e0aad */
[----:B------:R-:W-:Y:S01]  /*7930*/  FFMA.FTZ R184, -R0, R184, R131 ;  /* 0x000000b800b87223 */ /* 0x000fe20000010183 */
[C---:B------:R-:W-:Y:S01]  /*7940*/  VIADD R50, R24.reuse, 0xc8 ;  /* 0x000000c818327836 */ /* 0x040fe20000000000 */
[----:B------:R-:W-:Y:S01]  /*7950*/  IABS R37, R37 ;  /* 0x0000002500257213 */ /* 0x000fe20000000000 */
[----:B------:R-:W-:Y:S02]  /*7960*/  VIADD R40, R24, 0xd9 ;  /* 0x000000d918287836 */ /* 0x000fe40000000000 */
[----:B------:R-:W-:Y:S01]  /*7970*/  FFMA.FTZ R156, -R0, R31, R156 ;  /* 0x0000001f009c7223 */ /* 0x000fe2000001019c */
[----:B------:R-:W-:Y:S01]  /*7980*/  I2FP.F32.S32 R29, R29 ;  /* 0x0000001d001d7245 */ /* 0x000fe20000201400 */
[C---:B------:R-:W-:Y:S01]  /*7990*/  IMAD.IADD R31, R21.reuse, 0x1, -R50 ;  /* 0x00000001151f7824 */ /* 0x040fe200078e0a32 */
[----:B------:R-:W-:Y:S01]  /*79a0*/  IABS R180, R180 ;  /* 0x000000b400b47213 */ /* 0x000fe20000000000 */
[C---:B------:R-:W-:Y:S01]  /*79b0*/  IMAD.IADD R131, R21.reuse, 0x1, -R40 ;  /* 0x0000000115837824 */ /* 0x040fe200078e0a28 */
[----:B------:R-:W-:Y:S01]  /*79c0*/  I2FP.F32.S32 R37, R37 ;  /* 0x0000002500257245 */ /* 0x000fe20000201400 */
[----:B------:R-:W-:Y:S01]  /*79d0*/  VIADD R59, R24, 0xd0 ;  /* 0x000000d0183b7836 */ /* 0x000fe20000000000 */
[----:B------:R-:W-:Y:S01]  /*79e0*/  I2FP.F32.S32 R180, R180 ;  /* 0x000000b400b47245 */ /* 0x000fe20000201400 */
[C---:B------:R-:W-:Y:S01]  /*79f0*/  FFMA.FTZ R119, -R0.reuse, R29, R119 ;  /* 0x0000001d00777223 */ /* 0x040fe20000010177 */
[----:B------:R-:W-:Y:S01]  /*7a00*/  IABS R31, R31 ;  /* 0x0000001f001f7213 */ /* 0x000fe20000000000 */
[----:B------:R-:W-:Y:S01]  /*7a10*/  FFMA.FTZ R134, -R0, R37, R134 ;  /* 0x0000002500867223 */ /* 0x000fe20000010186 */
[----:B------:R-:W-:Y:S01]  /*7a20*/  VIADD R41, R24, 0xd8 ;  /* 0x000000d818297836 */ /* 0x000fe20000000000 */
[----:B------:R-:W-:Y:S01]  /*7a30*/  IABS R131, R131 ;  /* 0x0000008300837213 */ /* 0x000fe20000000000 */
[----:B------:R-:W-:-:S02]  /*7a40*/  IMAD.IADD R29, R21, 0x1, -R59 ;  /* 0x00000001151d7824 */ /* 0x000fc400078e0a3b */
[----:B------:R-:W-:Y:S01]  /*7a50*/  FFMA.FTZ R180, -R0, R180, R130 ;  /* 0x000000b400b47223 */ /* 0x000fe20000010182 */
[C---:B------:R-:W-:Y:S01]  /*7a60*/  VIADD R37, R24.reuse, 0xe0 ;  /* 0x000000e018257836 */ /* 0x040fe20000000000 */
[----:B------:R-:W-:Y:S01]  /*7a70*/  I2FP.F32.S32 R31, R31 ;  /* 0x0000001f001f7245 */ /* 0x000fe20000201400 */
[C---:B------:R-:W-:Y:S01]  /*7a80*/  IMAD.IADD R43, R21.reuse, 0x1, -R41 ;  /* 0x00000001152b7824 */ /* 0x040fe200078e0a29 */
[----:B------:R-:W-:Y:S01]  /*7a90*/  I2FP.F32.S32 R131, R131 ;  /* 0x0000008300837245 */ /* 0x000fe20000201400 */
[C---:B------:R-:W-:Y:S01]  /*7aa0*/  IMAD.IADD R130, R21.reuse, 0x1, -R37 ;  /* 0x0000000115827824 */ /* 0x040fe200078e0a25 */
[----:B------:R-:W-:Y:S01]  /*7ab0*/  IABS R29, R29 ;  /* 0x0000001d001d7213 */ /* 0x000fe20000000000 */
[----:B------:R-:W-:Y:S02]  /*7ac0*/  VIADD R48, R24, 0xe1 ;  /* 0x000000e118307836 */ /* 0x000fe40000000000 */
[----:B------:R-:W-:Y:S01]  /*7ad0*/  FFMA.FTZ R126, -R0, R31, R126 ;  /* 0x0000001f007e7223 */ /* 0x000fe2000001017e */
[----:B------:R-:W-:Y:S01]  /*7ae0*/  VIADD R42, R24, 0xd1 ;  /* 0x000000d1182a7836 */ /* 0x000fe20000000000 */
[----:B------:R-:W-:Y:S01]  /*7af0*/  IABS R43, R43 ;  /* 0x0000002b002b7213 */ /* 0x000fe20000000000 */
[----:B------:R-:W-:Y:S01]  /*7b00*/  FFMA.FTZ R131, -R0, R131, R58 ;  /* 0x0000008300837223 */ /* 0x000fe2000001013a */
[----:B------:R-:W-:Y:S01]  /*7b10*/  I2FP.F32.S32 R29, R29 ;  /* 0x0000001d001d7245 */ /* 0x000fe20000201400 */
[C---:B------:R-:W-:Y:S01]  /*7b20*/  VIADD R58, R24.reuse, 0x8 ;  /* 0x00000008183a7836 */ /* 0x040fe20000000000 */
[----:B------:R-:W-:Y:S01]  /*7b30*/  IABS R130, R130 ;  /* 0x0000008200827213 */ /* 0x000fe20000000000 */
[----:B------:R-:W-:Y:S01]  /*7b40*/  IMAD.IADD R31, R21, 0x1, -R48 ;  /* 0x00000001151f7824 */ /* 0x000fe200078e0a30 */
[----:B------:R-:W-:Y:S01]  /*7b50*/  I2FP.F32.S32 R43, R43 ;  /* 0x0000002b002b7245 */ /* 0x000fe20000201400 */
[----:B------:R-:W-:-:S02]  /*7b60*/  VIADD R190, R24, 0x49 ;  /* 0x0000004918be7836 */ /* 0x000fc40000000000 */
[----:B------:R-:W-:Y:S01]  /*7b70*/  FFMA.FTZ R60, -R0, R29, R60 ;  /* 0x0000001d003c7223 */ /* 0x000fe2000001013c */
[C---:B------:R-:W-:Y:S01]  /*7b80*/  IMAD.IADD R47, R21.reuse, 0x1, -R42 ;  /* 0x00000001152f7824 */ /* 0x040fe200078e0a2a */
[----:B------:R-:W-:Y:S01]  /*7b90*/  I2FP.F32.S32 R130, R130 ;  /* 0x0000008200827245 */ /* 0x000fe20000201400 */
[----:B------:R-:W-:Y:S01]  /*7ba0*/  VIADD R30, R24, 0x1 ;  /* 0x00000001181e7836 */ /* 0x000fe20000000000 */
[----:B------:R-:W-:Y:S01]  /*7bb0*/  ISETP.GE.AND P1, PT, R58, R66, PT ;  /* 0x000000423a00720c */ /* 0x000fe20003f26270 */
[C---:B------:R-:W-:Y:S01]  /*7bc0*/  IMAD.IADD R206, R21.reuse, 0x1, -R190 ;  /* 0x0000000115ce7824 */ /* 0x040fe200078e0abe */
[----:B------:R-:W-:Y:S01]  /*7bd0*/  IABS R31, R31 ;  /* 0x0000001f001f7213 */ /* 0x000fe20000000000 */
[C---:B------:R-:W-:Y:S01]  /*7be0*/  VIADD R29, R21.reuse, 0x8 ;  /* 0x00000008151d7836 */ /* 0x040fe20000000000 */
[----:B------:R-:W-:Y:S01]  /*7bf0*/  IABS R47, R47 ;  /* 0x0000002f002f7213 */ /* 0x000fe20000000000 */
[----:B------:R-:W-:Y:S02]  /*7c00*/  IMAD.IADD R58, R21, 0x1, -R58 ;  /* 0x00000001153a7824 */ /* 0x000fe400078e0a3a */
[C---:B------:R-:W-:Y:S01]  /*7c10*/  FFMA.FTZ R43, -R0.reuse, R43, R45 ;  /* 0x0000002b002b7223 */ /* 0x040fe2000001012d */
[----:B------:R-:W-:Y:S01]  /*7c20*/  FFMA.FTZ R130, -R0, R130, R25 ;  /* 0x0000008200827223 */ /* 0x000fe20000010119 */
[----:B------:R-:W-:Y:S01]  /*7c30*/  IMAD.IADD R45, R29, 0x1, -R24 ;  /* 0x000000011d2d7824 */ /* 0x000fe200078e0a18 */
[----:B------:R-:W-:Y:S01]  /*7c40*/  I2FP.F32.S32 R31, R31 ;  /* 0x0000001f001f7245 */ /* 0x000fe20000201400 */
[--C-:B------:R-:W-:Y:S01]  /*7c50*/  IMAD.IADD R28, R21, 0x1, -R30.reuse ;  /* 0x00000001151c7824 */ /* 0x100fe200078e0a1e */
[----:B------:R-:W-:Y:S01]  /*7c60*/  IABS R206, R206 ;  /* 0x000000ce00ce7213 */ /* 0x000fe20000000000 */
[----:B------:R-:W-:Y:S01]  /*7c70*/  IMAD.IADD R25, R29, 0x1, -R30 ;  /* 0x000000011d197824 */ /* 0x000fe200078e0a1e */
[----:B------:R-:W-:Y:S01]  /*7c80*/  ISETP.GE.AND P3, PT, R30, R66, PT ;  /* 0x000000421e00720c */ /* 0x000fe20003f66270 */
[----:B------:R-:W-:Y:S01]  /*7c90*/  FFMA.FTZ R31, -R0, R31, R46 ;  /* 0x0000001f001f7223 */ /* 0x000fe2000001012e */
        /* <DEDUP_REMOVED lines=8> */
[----:B------:R-:W-:Y:S01]  /*7d20*/  I2FP.F32.S32 R46, R30 ;  /* 0x0000001e002e7245 */ /* 0x000fe20000201400 */
[----:B------:R-:W-:Y:S01]  /*7d30*/  IMAD.IADD R57, R21, 0x1, -R24 ;  /* 0x0000000115397824 */ /* 0x000fe200078e0a18 */
[----:B------:R-:W-:Y:S01]  /*7d40*/  I2FP.F32.S32 R45, R45 ;  /* 0x0000002d002d7245 */ /* 0x000fe20000201400 */
[----:B------:R-:W-:-:S02]  /*7d50*/  VIADD R26, R24, 0x10 ;  /* 0x00000010181a7836 */ /* 0x000fc40000000000 */
[----:B------:R-:W-:Y:S01]  /*7d60*/  FFMA.FTZ R206, -R0, R206, R76 ;  /* 0x000000ce00ce7223 */ /* 0x000fe2000001014c */
[----:B------:R-:W-:Y:S02]  /*7d70*/  VIADD R224, R24, 0x19 ;  /* 0x0000001918e07836 */ /* 0x000fe40000000000 */
[C---:B------:R-:W-:Y:S01]  /*7d80*/  FFMA.FTZ R109, -R0.reuse, R46, R109 ;  /* 0x0000002e006d7223 */ /* 0x040fe2000001016d */
[----:B------:R-:W-:Y:S01]  /*7d90*/  IMAD.IADD R192, R21, 0x1, -R191 ;  /* 0x0000000115c07824 */ /* 0x000fe200078e0abf */
[-C--:B------:R-:W-:Y:S01]  /*7da0*/  ISETP.GE.AND P0, PT, R27, R66.reuse, PT ;  /* 0x000000421b00720c */ /* 0x080fe20003f06270 */
[----:B------:R-:W-:Y:S01]  /*7db0*/  IMAD.IADD R76, R29, 0x1, -R205 ;  /* 0x000000011d4c7824 */ /* 0x000fe200078e0acd */
[----:B------:R-:W-:Y:S01]  /*7dc0*/  IABS R57, R57 ;  /* 0x0000003900397213 */ /* 0x000fe20000000000 */
[----:B------:R-:W-:Y:S02]  /*7dd0*/  IMAD.IADD R223, R21, 0x1, -R27 ;  /* 0x0000000115df7824 */ /* 0x000fe400078e0a1b */
[----:B------:R-:W-:Y:S01]  /*7de0*/  FFMA.FTZ R111, -R0, R45, R111 ;  /* 0x0000002d006f7223 */ /* 0x000fe2000001016f */
[----:B------:R-:W-:Y:S01]  /*7df0*/  IMAD.IADD R46, R29, 0x1, -R27 ;  /* 0x000000011d2e7824 */ /* 0x000fe200078e0a1b */
[----:B------:R-:W-:Y:S01]  /*7e00*/  ISETP.GE.AND P5, PT, R23, R66, PT ;  /* 0x000000421700720c */ /* 0x000fe20003fa6270 */
[C---:B------:R-:W-:Y:S01]  /*7e10*/  IMAD.IADD R35, R21.reuse, 0x1, -R26 ;  /* 0x0000000115237824 */ /* 0x040fe200078e0a1a */
[----:B------:R-:W-:Y:S01]  /*7e20*/  IABS R28, R28 ;  /* 0x0000001c001c7213 */ /* 0x000fe20000000000 */
[--C-:B------:R-:W-:Y:S01]  /*7e30*/  IMAD.IADD R34, R21, 0x1, -R23.reuse ;  /* 0x0000000115227824 */ /* 0x100fe200078e0a17 */
[----:B------:R-:W-:Y:S01]  /*7e40*/  IABS R25, R25 ;  /* 0x0000001900197213 */ /* 0x000fe20000000000 */
[----:B------:R-:W-:Y:S01]  /*7e50*/  IMAD.IADD R27, R29, 0x1, -R23 ;  /* 0x000000011d1b7824 */ /* 0x000fe200078e0a17 */
[----:B------:R-:W-:Y:S01]  /*7e60*/  ISETP.GE.AND P4, PT, R22, R66, PT ;  /* 0x000000421600720c */ /* 0x000fe20003f86270 */
[----:B------:R-:W-:Y:S01]  /*7e70*/  IMAD.IADD R32, R21, 0x1, -R224 ;  /* 0x0000000115207824 */ /* 0x000fe200078e0ae0 */
[----:B------:R-:W-:Y:S01]  /*7e80*/  IABS R192, R192 ;  /* 0x000000c000c07213 */ /* 0x000fe20000000000 */
[C---:B------:R-:W-:Y:S01]  /*7e90*/  IMAD.IADD R45, R29.reuse, 0x1, -R26 ;  /* 0x000000011d2d7824 */ /* 0x040fe200078e0a1a */
[----:B------:R-:W-:Y:S01]  /*7ea0*/  ISETP.GE.AND P6, PT, R26, R66, PT ;  /* 0x000000421a00720c */ /* 0x000fe20003fc6270 */
[C---:B------:R-:W-:Y:S01]  /*7eb0*/  IMAD.IADD R23, R29.reuse, 0x1, -R22 ;  /* 0x000000011d177824 */ /* 0x040fe200078e0a16 */
[----:B------:R-:W-:Y:S01]  /*7ec0*/  IABS R76, R76 ;  /* 0x0000004c004c7213 */ /* 0x000fe20000000000 */
[C---:B------:R-:W-:Y:S01]  /*7ed0*/  IMAD.IADD R22, R29.reuse, 0x1, -R224 ;  /* 0x000000011d167824 */ /* 0x040fe200078e0ae0 */
[----:B------:R-:W-:Y:S01]  /*7ee0*/  IABS R223, R223 ;  /* 0x000000df00df7213 */ /* 0x000fe20000000000 */
[C---:B------:R-:W-:Y:S01]  /*7ef0*/  IMAD.IADD R58, R29.reuse, 0x1, -R215 ;  /* 0x000000011d3a7824 */ /* 0x040fe200078e0ad7 */
[----:B------:R-:W-:Y:S01]  /*7f00*/  IABS R26, R46 ;  /* 0x0000002e001a7213 */ /* 0x000fe20000000000 */
[C---:B------:R-:W-:Y:S01]  /*7f10*/  VIADD R196, R24.reuse, 0x40 ;  /* 0x0000004018c47836 */ /* 0x040fe20000000000 */
[----:B------:R-:W-:Y:S01]  /*7f20*/  I2FP.F32.S32 R57, R57 ;  /* 0x0000003900397245 */ /* 0x000fe20000201400 */
[C---:B------:R-:W-:Y:S01]  /*7f30*/  VIADD R200, R24.reuse, 0x38 ;  /* 0x0000003818c87836 */ /* 0x040fe20000000000 */
[----:B------:R-:W-:Y:S01]  /*7f40*/  IABS R35, R35 ;  /* 0x0000002300237213 */ /* 0x000fe20000000000 */
[----:B------:R-:W-:Y:S01]  /*7f50*/  VIADD R199, R24, 0x39 ;  /* 0x0000003918c77836 */ /* 0x000fe20000000000 */
[----:B------:R-:W-:Y:S01]  /*7f60*/  I2FP.F32.S32 R28, R28 ;  /* 0x0000001c001c7245 */ /* 0x000fe20000201400 */
[C---:B------:R-:W-:Y:S01]  /*7f70*/  FFMA.FTZ R30, -R0.reuse, R57, R113 ;  /* 0x00000039001e7223 */ /* 0x040fe20000010171 */
[----:B------:R-:W-:Y:S01]  /*7f80*/  I2FP.F32.S32 R25, R25 ;  /* 0x0000001900197245 */ /* 0x000fe20000201400 */
[C---:B------:R-:W-:Y:S01]  /*7f90*/  FFMA.FTZ R107, -R0.reuse, R57, R107 ;  /* 0x00000039006b7223 */ /* 0x040fe2000001016b */
[----:B------:R-:W-:Y:S01]  /*7fa0*/  IABS R32, R32 ;  /* 0x0000002000207213 */ /* 0x000fe20000000000 */
[C---:B------:R-:W-:Y:S01]  /*7fb0*/  FFMA.FTZ R28, -R0.reuse, R28, R112 ;  /* 0x0000001c001c7223 */ /* 0x040fe20000010170 */
[----:B------:R-:W-:Y:S01]  /*7fc0*/  I2FP.F32.S32 R192, R192 ;  /* 0x000000c000c07245 */ /* 0x000fe20000201400 */
[C---:B------:R-:W-:Y:S01]  /*7fd0*/  FFMA.FTZ R25, -R0.reuse, R25, R110 ;  /* 0x0000001900197223 */ /* 0x040fe2000001016e */
[----:B------:R-:W-:Y:S01]  /*7fe0*/  IABS R45, R45 ;  /* 0x0000002d002d7213 */ /* 0x000fe20000000000 */
[C---:B------:R-:W-:Y:S01]  /*7ff0*/  IMAD.IADD R57, R29.reuse, 0x1, -R93 ;  /* 0x000000011d397824 */ /* 0x040fe200078e0a5d */
[----:B------:R-:W-:Y:S01]  /*8000*/  I2FP.F32.S32 R76, R76 ;  /* 0x0000004c004c7245 */ /* 0x000fe20000201400 */
[C---:B------:R-:W-:Y:S01]  /*8010*/  FFMA.FTZ R192, -R0.reuse, R192, R77 ;  /* 0x000000c000c07223 */ /* 0x040fe2000001014d */
[----:B------:R-:W-:Y:S01]  /*8020*/  I2FP.F32.S32 R223, R223 ;  /* 0x000000df00df7245 */ /* 0x000fe20000201400 */
[C---:B------:R-:W-:Y:S01]  /*8030*/  IMAD.IADD R77, R29.reuse, 0x1, -R214 ;  /* 0x000000011d4d7824 */ /* 0x040fe200078e0ad6 */
[----:B------:R-:W-:Y:S01]  /*8040*/  IABS R27, R27 ;  /* 0x0000001b001b7213 */ /* 0x000fe20000000000 */
[C---:B------:R-:W-:Y:S01]  /*8050*/  FFMA.FTZ R76, -R0.reuse, R76, R90 ;  /* 0x0000004c004c7223 */ /* 0x040fe2000001015a */
[----:B------:R-:W-:Y:S01]  /*8060*/  IABS R23, R23 ;  /* 0x0000001700177213 */ /* 0x000fe20000000000 */
[----:B------:R-:W-:Y:S01]  /*8070*/  FFMA.FTZ R223, -R0, R223, R108 ;  /* 0x000000df00df7223 */ /* 0x000fe2000001016c */
[----:B------:R-:W-:Y:S01]  /*8080*/  IABS R22, R22 ;  /* 0x0000001600167213 */ /* 0x000fe20000000000 */
[----:B------:R-:W-:Y:S01]  /*8090*/  IMAD.IADD R90, R29, 0x1, -R196 ;  /* 0x000000011d5a7824 */ /* 0x000fe200078e0ac4 */
        /* <DEDUP_REMOVED lines=14> */
[----:B------:R-:W-:Y:S01]  /*8180*/  IABS R58, R58 ;  /* 0x0000003a003a7213 */ /* 0x000fe20000000000 */
[----:B------:R-:W-:Y:S01]  /*8190*/  FFMA.FTZ R99, -R0, R23, R99 ;  /* 0x0000001700637223 */ /* 0x000fe20000010163 */
[----:B------:R-:W-:Y:S01]  /*81a0*/  FSEL R28, R28, -INF , !P3 ;  /* 0xff8000001c1c7808 */ /* 0x000fe20005800000 */
[----:B------:R-:W-:Y:S01]  /*81b0*/  FFMA.FTZ R98, -R0, R22, R98 ;  /* 0x0000001600627223 */ /* 0x000fe20000010162 */
[----:B------:R-:W-:Y:S01]  /*81c0*/  FSEL R25, R25, -INF , !P3 ;  /* 0xff80000019197808 */ /* 0x000fe20005800000 */
[C---:B------:R-:W-:Y:S01]  /*81d0*/  IMAD.IADD R193, R21.reuse, 0x1, -R108 ;  /* 0x0000000115c17824 */ /* 0x040fe200078e0a6c */
[----:B------:R-:W-:Y:S01]  /*81e0*/  IABS R57, R57 ;  /* 0x0000003900397213 */ /* 0x000fe20000000000 */
[----:B------:R-:W-:Y:S01]  /*81f0*/  IMAD.IADD R203, R21, 0x1, -R200 ;  /* 0x0000000115cb7824 */ /* 0x000fe200078e0ac8 */
[----:B------:R-:W-:Y:S01]  /*8200*/  I2FP.F32.S32 R58, R58 ;  /* 0x0000003a003a7245 */ /* 0x000fe20000201400 */
[----:B------:R-:W-:Y:S01]  /*8210*/  VIADD R105, R24, 0x90 ;  /* 0x0000009018697836 */ /* 0x000fe20000000000 */
[----:B------:R-:W-:Y:S01]  /*8220*/  ISETP.GE.AND P3, PT, R224, R66, PT ;  /* 0x00000042e000720c */ /* 0x000fe20003f66270 */
[----:B------:R-:W-:Y:S01]  /*8230*/  VIADD R115, R24, 0x91 ;  /* 0x0000009118737836 */ /* 0x000fe20000000000 */
[----:B------:R-:W-:Y:S01]  /*8240*/  FSEL R27, R223, -INF , !P0 ;  /* 0xff800000df1b7808 */ /* 0x000fe20004000000 */
[----:B------:R-:W-:Y:S01]  /*8250*/  FFMA.FTZ R94, -R0, R58, R94 ;  /* 0x0000003a005e7223 */ /* 0x000fe2000001015e */
[----:B------:R-:W-:Y:S01]  /*8260*/  FSEL R26, R26, -INF , !P0 ;  /* 0xff8000001a1a7808 */ /* 0x000fe20004000000 */
[C---:B------:R-:W-:Y:S01]  /*8270*/  IMAD.IADD R185, R21.reuse, 0x1, -R105 ;  /* 0x0000000115b97824 */ /* 0x040fe200078e0a69 */
[----:B------:R-:W-:Y:S01]  /*8280*/  IABS R77, R77 ;  /* 0x0000004d004d7213 */ /* 0x000fe20000000000 */
[----:B------:R-:W-:Y:S01]  /*8290*/  IMAD.IADD R179, R21, 0x1, -R115 ;  /* 0x0000000115b37824 */ /* 0x000fe200078e0a73 */
[----:B------:R-:W-:Y:S01]  /*82a0*/  IABS R90, R90 ;  /* 0x0000005a005a7213 */ /* 0x000fe20000000000 */
[----:B------:R-:W-:Y:S01]  /*82b0*/  VIADD R114, R24, 0x81 ;  /* 0x0000008118727836 */ /* 0x000fe20000000000 */
[----:B------:R-:W-:Y:S01]  /*82c0*/  ISETP.GE.AND P0, PT, R218, R66, PT ;  /* 0x00000042da00720c */ /* 0x000fe20003f06270 */
[----:B------:R-:W-:Y:S01]  /*82d0*/  IMAD.IADD R218, R29, 0x1, -R218 ;  /* 0x000000011dda7824 */ /* 0x000fe200078e0ada */
[----:B------:R-:W-:Y:S01]  /*82e0*/  FSEL R23, R35, -INF , !P6 ;  /* 0xff80000023177808 */ /* 0x000fe20007000000 */
[C---:B------:R-:W-:Y:S01]  /*82f0*/  IMAD.IADD R198, R21.reuse, 0x1, -R199 ;  /* 0x0000000115c67824 */ /* 0x040fe200078e0ac7 */
[----:B------:R-:W-:Y:S01]  /*8300*/  I2FP.F32.S32 R57, R57 ;  /* 0x0000003900397245 */ /* 0x000fe20000201400 */
[----:B------:R-:W-:Y:S01]  /*8310*/  IMAD.IADD R202, R21, 0x1, -R114 ;  /* 0x0000000115ca7824 */ /* 0x000fe200078e0a72 */
[----:B------:R-:W-:Y:S01]  /*8320*/  FSEL R35, R103, -INF , !P6 ;  /* 0xff80000067237808 */ /* 0x000fe20007000000 */
[----:B------:R-:W2:Y:S01]  /*8330*/  LD.E R106, desc[UR4][R2.64+0xdc] ;  /* 0x0000dc04026a7980 */ /* 0x000ea2000c101900 */
[----:B------:R-:W-:Y:S01]  /*8340*/  FSEL R46, R33, -INF , !P4 ;  /* 0xff800000212e7808 */ /* 0x000fe20006000000 */
[----:B------:R-:W-:Y:S01]  /*8350*/  FFMA.FTZ R87, -R0, R57, R87 ;  /* 0x0000003900577223 */ /* 0x000fe20000010157 */
[----:B------:R-:W-:Y:S01]  /*8360*/  FSEL R45, R32, -INF , !P3 ;  /* 0xff800000202d7808 */ /* 0x000fe20005800000 */
[----:B------:R-:W-:Y:S01]  /*8370*/  IMAD.IADD R209, R21, 0x1, -R196 ;  /* 0x0000000115d17824 */ /* 0x000fe200078e0ac4 */
[----:B------:R-:W-:Y:S01]  /*8380*/  IABS R34, R34 ;  /* 0x0000002200227213 */ /* 0x000fe20000000000 */
[----:B------:R-:W-:Y:S01]  /*8390*/  VIADD R100, R24, 0x99 ;  /* 0x0000009918647836 */ /* 0x000fe20000000000 */
[----:B------:R-:W-:Y:S01]  /*83a0*/  ISETP.GE.AND P6, PT, R215, R66, PT ;  /* 0x00000042d700720c */ /* 0x000fe20003fc6270 */
[----:B------:R-:W-:Y:S01]  /*83b0*/  IMAD.IADD R208, R21, 0x1, -R204 ;  /* 0x0000000115d07824 */ /* 0x000fe200078e0acc */
[----:B------:R-:W-:Y:S01]  /*83c0*/  FSEL R33, R99, -INF , !P4 ;  /* 0xff80000063217808 */ /* 0x000fe20006000000 */
[C---:B------:R-:W-:Y:S01]  /*83d0*/  IMAD.IADD R99, R29.reuse, 0x1, -R201 ;  /* 0x000000011d637824 */ /* 0x040fe200078e0ac9 */
[----:B------:R-:W-:Y:S01]  /*83e0*/  FSEL R32, R98, -INF , !P3 ;  /* 0xff80000062207808 */ /* 0x000fe20005800000 */
[----:B------:R-:W-:Y:S01]  /*83f0*/  IMAD.IADD R98, R29, 0x1, -R200 ;  /* 0x000000011d627824 */ /* 0x000fe200078e0ac8 */
[----:B------:R-:W-:Y:S01]  /*8400*/  I2FP.F32.S32 R77, R77 ;  /* 0x0000004d004d7245 */ /* 0x000fe20000201400 */
[----:B------:R-:W-:Y:S01]  /*8410*/  VIADD R112, R24, 0x88 ;  /* 0x0000008818707836 */ /* 0x000fe20000000000 */
[----:B------:R-:W-:Y:S01]  /*8420*/  I2FP.F32.S32 R90, R90 ;  /* 0x0000005a005a7245 */ /* 0x000fe20000201400 */
[----:B------:R-:W-:Y:S01]  /*8430*/  IMAD.IADD R177, R21, 0x1, -R100 ;  /* 0x0000000115b17824 */ /* 0x000fe200078e0a64 */
[-C--:B------:R-:W-:Y:S01]  /*8440*/  ISETP.GE.AND P4, PT, R205, R66.reuse, PT ;  /* 0x00000042cd00720c */ /* 0x080fe20003f86270 */
[C---:B------:R-:W-:Y:S01]  /*8450*/  FFMA.FTZ R77, -R0.reuse, R77, R91 ;  /* 0x0000004d004d7223 */ /* 0x040fe2000001015b */
[----:B------:R-:W-:Y:S01]  /*8460*/  ISETP.GE.AND P3, PT, R93, R66, PT ;  /* 0x000000425d00720c */ /* 0x000fe20003f66270 */
[----:B------:R-:W-:Y:S01]  /*8470*/  FFMA.FTZ R79, -R0, R90, R79 ;  /* 0x0000005a004f7223 */ /* 0x000fe2000001014f */
[----:B------:R-:W-:Y:S01]  /*8480*/  IABS R93, R218 ;  /* 0x000000da005d7213 */ /* 0x000fe20000000000 */
[----:B------:R-:W-:Y:S01]  /*8490*/  IMAD.IADD R91, R29, 0x1, -R199 ;  /* 0x000000011d5b7824 */ /* 0x000fe200078e0ac7 */
[----:B------:R-:W-:Y:S01]  /*84a0*/  I2FP.F32.S32 R34, R34 ;  /* 0x0000002200227245 */ /* 0x000fe20000201400 */
[----:B------:R-:W-:Y:S01]  /*84b0*/  VIADD R62, R24, 0xb1 ;  /* 0x000000b1183e7836 */ /* 0x000fe20000000000 */
[----:B------:R-:W-:Y:S01]  /*84c0*/  FSEL R218, R94, -INF , !P6 ;  /* 0xff8000005eda7808 */ /* 0x000fe20007000000 */
[----:B------:R-:W-:Y:S01]  /*84d0*/  VIADD R117, R24, 0x78 ;  /* 0x0000007818757836 */ /* 0x000fe20000000000 */
[----:B------:R-:W-:Y:S01]  /*84e0*/  FSEL R94, R92, -INF , !P4 ;  /* 0xff8000005c5e7808 */ /* 0x000fe20006000000 */
[----:B------:R-:W-:Y:S01]  /*84f0*/  FFMA.FTZ R34, -R0, R34, R104 ;  /* 0x0000002200227223 */ /* 0x000fe20000010168 */
[----:B------:R-:W-:Y:S01]  /*8500*/  FSEL R76, R76, -INF , !P4 ;  /* 0xff8000004c4c7808 */ /* 0x000fe20006000000 */
[----:B------:R-:W-:Y:S01]  /*8510*/  VIADD R104, R24, 0xa8 ;  /* 0x000000a818687836 */ /* 0x000fe20000000000 */
[----:B------:R-:W-:Y:S01]  /*8520*/  ISETP.GE.AND P4, PT, R196, R66, PT ;  /* 0x00000042c400720c */ /* 0x000fe20003f86270 */
[C---:B------:R-:W-:Y:S01]  /*8530*/  IMAD.IADD R195, R21.reuse, 0x1, -R117 ;  /* 0x0000000115c37824 */ /* 0x040fe200078e0a75 */
[----:B------:R-:W-:Y:S01]  /*8540*/  IABS R98, R98 ;  /* 0x0000006200627213 */ /* 0x000fe20000000000 */
[----:B------:R-:W-:Y:S01]  /*8550*/  VIADD R61, R24, 0xb8 ;  /* 0x000000b8183d7836 */ /* 0x000fe20000000000 */
[----:B------:R-:W-:Y:S01]  /*8560*/  I2FP.F32.S32 R93, R93 ;  /* 0x0000005d005d7245 */ /* 0x000fe20000201400 */
[----:B------:R-:W-:Y:S01]  /*8570*/  IMAD.IADD R197, R21, 0x1, -R112 ;  /* 0x0000000115c57824 */ /* 0x000fe200078e0a70 */
[----:B------:R-:W-:Y:S01]  /*8580*/  FSEL R92, R89, -INF , !P3 ;  /* 0xff800000595c7808 */ /* 0x000fe20005800000 */
[----:B------:R-:W-:Y:S01]  /*8590*/  IMAD.IADD R55, R21, 0x1, -R61 ;  /* 0x0000000115377824 */ /* 0x000fe200078e0a3d */
[----:B------:R-:W-:Y:S01]  /*85a0*/  FSEL R89, R87, -INF , !P3 ;  /* 0xff80000057597808 */ /* 0x000fe20005800000 */
[----:B------:R-:W-:Y:S01]  /*85b0*/  IMAD.IADD R87, R29, 0x1, -R204 ;  /* 0x000000011d577824 */ /* 0x000fe200078e0acc */
[----:B------:R-:W-:Y:S01]  /*85c0*/  IABS R99, R99 ;  /* 0x0000006300637213 */ /* 0x000fe20000000000 */
[----:B------:R-:W-:Y:S01]  /*85d0*/  FFMA.FTZ R93, -R0, R93, R95 ;  /* 0x0000005d005d7223 */ /* 0x000fe2000001015f */
[----:B------:R-:W-:Y:S01]  /*85e0*/  I2FP.F32.S32 R98, R98 ;  /* 0x0000006200627245 */ /* 0x000fe20000201400 */
[----:B------:R-:W-:Y:S01]  /*85f0*/  VIADD R52, R24, 0xc0 ;  /* 0x000000c018347836 */ /* 0x000fe20000000000 */
[----:B------:R-:W-:Y:S01]  /*8600*/  FSEL R205, R79, -INF , !P4 ;  /* 0xff8000004fcd7808 */ /* 0x000fe20006000000 */
[----:B------:R-:W-:Y:S01]  /*8610*/  IMAD.IADD R79, R29, 0x1, -R186 ;  /* 0x000000011d4f7824 */ /* 0x000fe200078e0aba */
[----:B------:R-:W-:Y:S01]  /*8620*/  IABS R91, R91 ;  /* 0x0000005b005b7213 */ /* 0x000fe20000000000 */
[----:B------:R-:W-:Y:S01]  /*8630*/  FFMA.FTZ R83, -R0, R98, R83 ;  /* 0x0000006200537223 */ /* 0x000fe20000010153 */
[----:B------:R-:W-:Y:S01]  /*8640*/  I2FP.F32.S32 R99, R99 ;  /* 0x0000006300637245 */ /* 0x000fe20000201400 */
[----:B------:R-:W-:Y:S01]  /*8650*/  VIADD R51, R24, 0xc1 ;  /* 0x000000c118337836 */ /* 0x000fe20000000000 */
[----:B------:R-:W-:-:S02]  /*8660*/  FSEL R22, R34, -INF , !P5 ;  /* 0xff80000022167808 */ /* 0x000fc40006800000 */
[----:B------:R-:W-:Y:S01]  /*8670*/  IABS R87, R87 ;  /* 0x0000005700577213 */ /* 0x000fe20000000000 */
[----:B------:R-:W-:Y:S01]  /*8680*/  FFMA.FTZ R86, -R0, R99, R86 ;  /* 0x0000006300567223 */ /* 0x000fe20000010156 */
[----:B------:R-:W-:Y:S01]  /*8690*/  FSEL R34, R102, -INF , !P5 ;  /* 0xff80000066227808 */ /* 0x000fe20006800000 */
[----:B------:R-:W-:Y:S01]  /*86a0*/  IMAD.IADD R53, R21, 0x1, -R51 ;  /* 0x0000000115357824 */ /* 0x000fe200078e0a33 */
[----:B------:R-:W-:Y:S02]  /*86b0*/  FSEL R57, R219, -INF , !P6 ;  /* 0xff800000db397808 */ /* 0x000fe40007000000 */
[----:B------:R-:W-:Y:S02]  /*86c0*/  I2FP.F32.S32 R91, R91 ;  /* 0x0000005b005b7245 */ /* 0x000fe40000201400 */
[-C--:B------:R-:W-:Y:S02]  /*86d0*/  ISETP.GE.AND P5, PT, R214, R66.reuse, PT ;  /* 0x00000042d600720c */ /* 0x080fe40003fa6270 */
[----:B------:R-:W-:Y:S01]  /*86e0*/  ISETP.GE.AND P6, PT, R200, R66, PT ;  /* 0x00000042c800720c */ /* 0x000fe20003fc6270 */
[----:B------:R-:W-:Y:S01]  /*86f0*/  FFMA.FTZ R82, -R0, R91, R82 ;  /* 0x0000005b00527223 */ /* 0x000fe20000010152 */
[----:B------:R-:W-:-:S02]  /*8700*/  IABS R79, R79 ;  /* 0x0000004f004f7213 */ /* 0x000fc40000000000 */
[----:B------:R-:W-:Y:S02]  /*8710*/  FSEL R58, R222, -INF , !P0 ;  /* 0xff800000de3a7808 */ /* 0x000fe40004000000 */
[----:B------:R-:W-:Y:S02]  /*8720*/  FSEL R93, R93, -INF , !P0 ;  /* 0xff8000005d5d7808 */ /* 0x000fe40004000000 */
[----:B------:R-:W-:Y:S02]  /*8730*/  IABS R193, R193 ;  /* 0x000000c100c17213 */ /* 0x000fe40000000000 */
[----:B------:R-:W-:Y:S02]  /*8740*/  ISETP.GE.AND P0, PT, R201, R66, PT ;  /* 0x00000042c900720c */ /* 0x000fe40003f06270 */
[----:B------:R-:W-:Y:S02]  /*8750*/  I2FP.F32.S32 R87, R87 ;  /* 0x0000005700577245 */ /* 0x000fe40000201400 */
[----:B------:R-:W-:-:S02]  /*8760*/  FSEL R95, R213, -INF , !P5 ;  /* 0xff800000d55f7808 */ /* 0x000fc40006800000 */
[----:B------:R-:W-:Y:S01]  /*8770*/  FSEL R77, R77, -INF , !P5 ;  /* 0xff8000004d4d7808 */ /* 0x000fe20006800000 */
[C---:B------:R-:W-:Y:S01]  /*8780*/  FFMA.FTZ R78, -R0.reuse, R87, R78 ;  /* 0x00000057004e7223 */ /* 0x040fe2000001014e */
[----:B------:R-:W-:Y:S01]  /*8790*/  FSEL R214, R83, -INF , !P6 ;  /* 0xff80000053d67808 */ /* 0x000fe20007000000 */
[----:B------:R-:W-:Y:S01]  /*87a0*/  IMAD.IADD R83, R29, 0x1, -R190 ;  /* 0x000000011d537824 */ /* 0x000fe200078e0abe */
[----:B------:R-:W-:Y:S02]  /*87b0*/  I2FP.F32.S32 R79, R79 ;  /* 0x0000004f004f7245 */ /* 0x000fe40000201400 */
[----:B------:R-:W-:Y:S02]  /*87c0*/  IABS R203, R203 ;  /* 0x000000cb00cb7213 */ /* 0x000fe40000000000 */
[-C--:B------:R-:W-:Y:S01]  /*87d0*/  ISETP.GE.AND P5, PT, R199, R66.reuse, PT ;  /* 0x00000042c700720c */ /* 0x080fe20003fa6270 */
[----:B------:R-:W-:Y:S01]  /*87e0*/  FFMA.FTZ R120, -R0, R79, R120 ;  /* 0x0000004f00787223 */ /* 0x000fe20000010178 */
[----:B------:R-:W-:Y:S01]  /*87f0*/  I2FP.F32.S32 R193, R193 ;  /* 0x000000c100c17245 */ /* 0x000fe20000201400 */
[C---:B------:R-:W-:Y:S01]  /*8800*/  IMAD.IADD R79, R29.reuse, 0x1, -R175 ;  /* 0x000000011d4f7824 */ /* 0x040fe200078e0aaf */
[----:B------:R-:W-:Y:S01]  /*8810*/  FSEL R215, R86, -INF , !P0 ;  /* 0xff80000056d77808 */ /* 0x000fe20004000000 */
[----:B------:R-:W-:Y:S01]  /*8820*/  IMAD.IADD R86, R29, 0x1, -R191 ;  /* 0x000000011d567824 */ /* 0x000fe200078e0abf */
[----:B------:R-:W-:Y:S01]  /*8830*/  ISETP.GE.AND P3, PT, R204, R66, PT ;  /* 0x00000042cc00720c */ /* 0x000fe20003f66270 */
[----:B------:R-:W-:Y:S01]  /*8840*/  FFMA.FTZ R193, -R0, R193, R149 ;  /* 0x000000c100c17223 */ /* 0x000fe20000010195 */
[----:B------:R-:W-:-:S02]  /*8850*/  I2FP.F32.S32 R203, R203 ;  /* 0x000000cb00cb7245 */ /* 0x000fc40000201400 */
[----:B------:R-:W-:Y:S01]  /*8860*/  FSEL R213, R82, -INF , !P5 ;  /* 0xff80000052d57808 */ /* 0x000fe20006800000 */
[C---:B------:R-:W-:Y:S01]  /*8870*/  IMAD.IADD R82, R29.reuse, 0x1, -R189 ;  /* 0x000000011d527824 */ /* 0x040fe200078e0abd */
[----:B------:R-:W-:Y:S01]  /*8880*/  IABS R83, R83 ;  /* 0x0000005300537213 */ /* 0x000fe20000000000 */
[----:B------:R-:W-:Y:S01]  /*8890*/  FFMA.FTZ R203, -R0, R203, R85 ;  /* 0x000000cb00cb7223 */ /* 0x000fe20000010155 */
[----:B------:R-:W-:Y:S01]  /*88a0*/  FSEL R149, R78, -INF , !P3 ;  /* 0xff8000004e957808 */ /* 0x000fe20005800000 */
[----:B------:R-:W-:Y:S01]  /*88b0*/  IMAD.IADD R78, R29, 0x1, -R194 ;  /* 0x000000011d4e7824 */ /* 0x000fe200078e0ac2 */
[----:B------:R-:W-:Y:S01]  /*88c0*/  IABS R86, R86 ;  /* 0x0000005600567213 */ /* 0x000fe20000000000 */
[----:B------:R-:W-:Y:S01]  /*88d0*/  VIADD R85, R24, 0xb9 ;  /* 0x000000b918557836 */ /* 0x000fe20000000000 */
[----:B------:R-:W-:Y:S02]  /*88e0*/  IABS R185, R185 ;  /* 0x000000b900b97213 */ /* 0x000fe40000000000 */
[----:B------:R-:W-:Y:S01]  /*88f0*/  I2FP.F32.S32 R83, R83 ;  /* 0x0000005300537245 */ /* 0x000fe20000201400 */
[----:B------:R-:W-:Y:S01]  /*8900*/  IMAD.IADD R54, R21, 0x1, -R85 ;  /* 0x0000000115367824 */ /* 0x000fe200078e0a55 */
[----:B------:R-:W-:-:S02]  /*8910*/  IABS R82, R82 ;  /* 0x0000005200527213 */ /* 0x000fc40000000000 */
[----:B------:R-:W-:Y:S01]  /*8920*/  IABS R79, R79 ;  /* 0x0000004f004f7213 */ /* 0x000fe20000000000 */
[C---:B------:R-:W-:Y:S01]  /*8930*/  FFMA.FTZ R74, -R0.reuse, R83, R74 ;  /* 0x00000053004a7223 */ /* 0x040fe2000001014a */
[----:B------:R-:W-:Y:S02]  /*8940*/  IABS R179, R179 ;  /* 0x000000b300b37213 */ /* 0x000fe40000000000 */
[----:B------:R-:W-:Y:S02]  /*8950*/  I2FP.F32.S32 R86, R86 ;  /* 0x0000005600567245 */ /* 0x000fe40000201400 */
[----:B------:R-:W-:Y:S02]  /*8960*/  I2FP.F32.S32 R185, R185 ;  /* 0x000000b900b97245 */ /* 0x000fe40000201400 */
[----:B------:R-:W-:Y:S01]  /*8970*/  IABS R78, R78 ;  /* 0x0000004e004e7213 */ /* 0x000fe20000000000 */
[C---:B------:R-:W-:Y:S01]  /*8980*/  FFMA.FTZ R75, -R0.reuse, R86, R75 ;  /* 0x00000056004b7223 */ /* 0x040fe2000001014b */
[----:B------:R-:W-:Y:S01]  /*8990*/  FSEL R91, R203, -INF , !P6 ;  /* 0xff800000cb5b7808 */ /* 0x000fe20007000000 */
[----:B------:R-:W-:Y:S01]  /*89a0*/  FFMA.FTZ R185, -R0, R185, R152 ;  /* 0x000000b900b97223 */ /* 0x000fe20000010198 */
[----:B------:R-:W-:-:S02]  /*89b0*/  I2FP.F32.S32 R82, R82 ;  /* 0x0000005200527245 */ /* 0x000fc40000201400 */
[----:B------:R-:W-:Y:S02]  /*89c0*/  I2FP.F32.S32 R79, R79 ;  /* 0x0000004f004f7245 */ /* 0x000fe40000201400 */
[----:B------:R-:W-:Y:S01]  /*89d0*/  I2FP.F32.S32 R179, R179 ;  /* 0x000000b300b37245 */ /* 0x000fe20000201400 */
[----:B------:R-:W-:Y:S01]  /*89e0*/  FFMA.FTZ R118, -R0, R82, R118 ;  /* 0x0000005200767223 */ /* 0x000fe20000010176 */
[-C--:B------:R-:W-:Y:S01]  /*89f0*/  ISETP.GE.AND P6, PT, R190, R66.reuse, PT ;  /* 0x00000042be00720c */ /* 0x080fe20003fc6270 */
[C---:B------:R-:W-:Y:S01]  /*8a00*/  FFMA.FTZ R128, -R0.reuse, R79, R128 ;  /* 0x0000004f00807223 */ /* 0x040fe20000010180 */
[----:B------:R-:W-:Y:S01]  /*8a10*/  FSEL R217, R217, -INF , !P0 ;  /* 0xff800000d9d97808 */ /* 0x000fe20004000000 */
[----:B------:R-:W-:Y:S01]  /*8a20*/  FFMA.FTZ R179, -R0, R179, R154 ;  /* 0x000000b300b37223 */ /* 0x000fe2000001019a */
[----:B------:R-:W-:Y:S01]  /*8a30*/  ISETP.GE.AND P0, PT, R191, R66, PT ;  /* 0x00000042bf00720c */ /* 0x000fe20003f06270 */
[C---:B------:R-:W-:Y:S01]  /*8a40*/  IMAD.IADD R82, R29.reuse, 0x1, -R176 ;  /* 0x000000011d527824 */ /* 0x040fe200078e0ab0 */
[----:B------:R-:W-:Y:S01]  /*8a50*/  I2FP.F32.S32 R78, R78 ;  /* 0x0000004e004e7245 */ /* 0x000fe20000201400 */
[C---:B------:R-:W-:Y:S01]  /*8a60*/  IMAD.IADD R79, R29.reuse, 0x1, -R121 ;  /* 0x000000011d4f7824 */ /* 0x040fe200078e0a79 */
[----:B------:R-:W-:Y:S01]  /*8a70*/  FSEL R152, R74, -INF , !P6 ;  /* 0xff8000004a987808 */ /* 0x000fe20007000000 */
[----:B------:R-:W-:Y:S01]  /*8a80*/  IMAD.IADD R74, R29, 0x1, -R183 ;  /* 0x000000011d4a7824 */ /* 0x000fe200078e0ab7 */
[----:B------:R-:W-:Y:S01]  /*8a90*/  FSEL R154, R75, -INF , !P0 ;  /* 0xff8000004b9a7808 */ /* 0x000fe20004000000 */
[----:B------:R-:W-:Y:S01]  /*8aa0*/  FFMA.FTZ R123, -R0, R78, R123 ;  /* 0x0000004e007b7223 */ /* 0x000fe2000001017b */
[C---:B------:R-:W-:Y:S01]  /*8ab0*/  IMAD.IADD R75, R29.reuse, 0x1, -R173 ;  /* 0x000000011d4b7824 */ /* 0x040fe200078e0aad */
[----:B------:R-:W-:Y:S01]  /*8ac0*/  IABS R82, R82 ;  /* 0x0000005200527213 */ /* 0x000fe20000000000 */
[----:B------:R-:W-:Y:S01]  /*8ad0*/  IMAD.IADD R78, R29, 0x1, -R174 ;  /* 0x000000011d4e7824 */ /* 0x000fe200078e0aae */
[----:B------:R-:W-:-:S02]  /*8ae0*/  IABS R74, R74 ;  /* 0x0000004a004a7213 */ /* 0x000fc40000000000 */
[----:B------:R-:W-:Y:S02]  /*8af0*/  IABS R79, R79 ;  /* 0x0000004f004f7213 */ /* 0x000fe40000000000 */
[----:B------:R-:W-:Y:S02]  /*8b00*/  IABS R198, R198 ;  /* 0x000000c600c67213 */ /* 0x000fe40000000000 */
[----:B------:R-:W-:Y:S02]  /*8b10*/  IABS R202, R202 ;  /* 0x000000ca00ca7213 */ /* 0x000fe40000000000 */
[----:B------:R-:W-:Y:S02]  /*8b20*/  IABS R75, R75 ;  /* 0x0000004b004b7213 */ /* 0x000fe40000000000 */
[----:B------:R-:W-:Y:S02]  /*8b30*/  IABS R78, R78 ;  /* 0x0000004e004e7213 */ /* 0x000fe40000000000 */
[----:B------:R-:W-:-:S02]  /*8b40*/  I2FP.F32.S32 R82, R82 ;  /* 0x0000005200527245 */ /* 0x000fc40000201400 */
[----:B------:R-:W-:Y:S02]  /*8b50*/  I2FP.F32.S32 R74, R74 ;  /* 0x0000004a004a7245 */ /* 0x000fe40000201400 */
[----:B------:R-:W-:Y:S01]  /*8b60*/  I2FP.F32.S32 R79, R79 ;  /* 0x0000004f004f7245 */ /* 0x000fe20000201400 */
[C---:B------:R-:W-:Y:S01]  /*8b70*/  FFMA.FTZ R124, -R0.reuse, R82, R124 ;  /* 0x00000052007c7223 */ /* 0x040fe2000001017c */
[----:B------:R-:W-:Y:S01]  /*8b80*/  I2FP.F32.S32 R198, R198 ;  /* 0x000000c600c67245 */ /* 0x000fe20000201400 */
[C---:B------:R-:W-:Y:S01]  /*8b90*/  FFMA.FTZ R133, -R0.reuse, R74, R133 ;  /* 0x0000004a00857223 */ /* 0x040fe20000010185 */
[----:B------:R-:W-:Y:S01]  /*8ba0*/  I2FP.F32.S32 R202, R202 ;  /* 0x000000ca00ca7245 */ /* 0x000fe20000201400 */
[C---:B------:R-:W-:Y:S01]  /*8bb0*/  FFMA.FTZ R137, -R0.reuse, R79, R137 ;  /* 0x0000004f00897223 */ /* 0x040fe20000010189 */
[----:B------:R-:W-:Y:S01]  /*8bc0*/  I2FP.F32.S32 R75, R75 ;  /* 0x0000004b004b7245 */ /* 0x000fe20000201400 */
[C---:B------:R-:W-:Y:S01]  /*8bd0*/  IMAD.IADD R82, R29.reuse, 0x1, -R122 ;  /* 0x000000011d527824 */ /* 0x040fe200078e0a7a */
[----:B------:R-:W-:Y:S01]  /*8be0*/  IABS R209, R209 ;  /* 0x000000d100d17213 */ /* 0x000fe20000000000 */
[C---:B------:R-:W-:Y:S01]  /*8bf0*/  IMAD.IADD R74, R29.reuse, 0x1, -R125 ;  /* 0x000000011d4a7824 */ /* 0x040fe200078e0a7d */
[----:B------:R-:W-:Y:S01]  /*8c00*/  I2FP.F32.S32 R78, R78 ;  /* 0x0000004e004e7245 */ /* 0x000fe20000201400 */
[----:B------:R-:W-:Y:S01]  /*8c10*/  IMAD.IADD R79, R29, 0x1, -R112 ;  /* 0x000000011d4f7824 */ /* 0x000fe200078e0a70 */
[----:B------:R-:W-:Y:S01]  /*8c20*/  IABS R208, R208 ;  /* 0x000000d000d07213 */ /* 0x000fe20000000000 */
[C---:B------:R-:W-:Y:S01]  /*8c30*/  FFMA.FTZ R198, -R0.reuse, R198, R84 ;  /* 0x000000c600c67223 */ /* 0x040fe20000010154 */
[----:B------:R-:W-:Y:S01]  /*8c40*/  I2FP.F32.S32 R209, R209 ;  /* 0x000000d100d17245 */ /* 0x000fe20000201400 */
[C---:B------:R-:W-:Y:S01]  /*8c50*/  FFMA.FTZ R202, -R0.reuse, R202, R145 ;  /* 0x000000ca00ca7223 */ /* 0x040fe20000010191 */
[----:B------:R-:W-:Y:S01]  /*8c60*/  IABS R177, R177 ;  /* 0x000000b100b17213 */ /* 0x000fe20000000000 */
[----:B------:R-:W-:Y:S01]  /*8c70*/  FFMA.FTZ R132, -R0, R75, R132 ;  /* 0x0000004b00847223 */ /* 0x000fe20000010184 */
[----:B------:R-:W-:Y:S01]  /*8c80*/  I2FP.F32.S32 R208, R208 ;  /* 0x000000d000d07245 */ /* 0x000fe20000201400 */
[----:B------:R-:W-:-:S02]  /*8c90*/  IMAD.IADD R84, R21, 0x1, -R104 ;  /* 0x0000000115547824 */ /* 0x000fc400078e0a68 */
[C---:B------:R-:W-:Y:S01]  /*8ca0*/  FFMA.FTZ R129, -R0.reuse, R78, R129 ;  /* 0x0000004e00817223 */ /* 0x040fe20000010181 */
[----:B------:R-:W-:Y:S01]  /*8cb0*/  IMAD.IADD R145, R21, 0x1, -R62 ;  /* 0x0000000115917824 */ /* 0x000fe200078e0a3e */
[----:B------:R-:W-:Y:S01]  /*8cc0*/  I2FP.F32.S32 R177, R177 ;  /* 0x000000b100b17245 */ /* 0x000fe20000201400 */
[C---:B------:R-:W-:Y:S01]  /*8cd0*/  IMAD.IADD R75, R29.reuse, 0x1, -R116 ;  /* 0x000000011d4b7824 */ /* 0x040fe200078e0a74 */
[----:B------:R-:W-:Y:S01]  /*8ce0*/  IABS R82, R82 ;  /* 0x0000005200527213 */ /* 0x000fe20000000000 */
[----:B------:R-:W-:Y:S01]  /*8cf0*/  IMAD.IADD R78, R29, 0x1, -R117 ;  /* 0x000000011d4e7824 */ /* 0x000fe200078e0a75 */
[----:B------:R-:W-:Y:S01]  /*8d00*/  IABS R74, R74 ;  /* 0x0000004a004a7213 */ /* 0x000fe20000000000 */
[C---:B------:R-:W-:Y:S01]  /*8d10*/  FFMA.FTZ R209, -R0.reuse, R209, R81 ;  /* 0x000000d100d17223 */ /* 0x040fe20000010151 */
[----:B------:R-:W-:Y:S01]  /*8d20*/  IABS R79, R79 ;  /* 0x0000004f004f7213 */ /* 0x000fe20000000000 */
[----:B------:R-:W-:Y:S01]  /*8d30*/  FFMA.FTZ R208, -R0, R208, R80 ;  /* 0x000000d000d07223 */ /* 0x000fe20000010150 */
[C---:B------:R-:W-:Y:S01]  /*8d40*/  VIADD R81, R24.reuse, 0xa9 ;  /* 0x000000a918517836 */ /* 0x040fe20000000000 */
[----:B------:R-:W-:Y:S01]  /*8d50*/  IABS R84, R84 ;  /* 0x0000005400547213 */ /* 0x000fe20000000000 */
[----:B------:R-:W-:Y:S01]  /*8d60*/  VIADD R80, R24, 0xb0 ;  /* 0x000000b018507836 */ /* 0x000fe20000000000 */
[----:B------:R-:W-:Y:S01]  /*8d70*/  IABS R145, R145 ;  /* 0x0000009100917213 */ /* 0x000fe20000000000 */
[----:B------:R-:W-:Y:S01]  /*8d80*/  FFMA.FTZ R177, -R0, R177, R159 ;  /* 0x000000b100b17223 */ /* 0x000fe2000001019f */
[----:B------:R-:W-:Y:S01]  /*8d90*/  IABS R75, R75 ;  /* 0x0000004b004b7213 */ /* 0x000fe20000000000 */
[C---:B------:R-:W-:Y:S01]  /*8da0*/  IMAD.IADD R159, R21.reuse, 0x1, -R81 ;  /* 0x00000001159f7824 */ /* 0x040fe200078e0a51 */
[----:B------:R-:W-:Y:S01]  /*8db0*/  IABS R195, R195 ;  /* 0x000000c300c37213 */ /* 0x000fe20000000000 */
[----:B------:R-:W-:Y:S01]  /*8dc0*/  IMAD.IADD R63, R21, 0x1, -R80 ;  /* 0x00000001153f7824 */ /* 0x000fe200078e0a50 */
[----:B------:R-:W-:-:S02]  /*8dd0*/  IABS R78, R78 ;  /* 0x0000004e004e7213 */ /* 0x000fc40000000000 */
[----:B------:R-:W-:Y:S02]  /*8de0*/  I2FP.F32.S32 R82, R82 ;  /* 0x0000005200527245 */ /* 0x000fe40000201400 */
[----:B------:R-:W-:Y:S02]  /*8df0*/  I2FP.F32.S32 R74, R74 ;  /* 0x0000004a004a7245 */ /* 0x000fe40000201400 */
        /* <DEDUP_REMOVED lines=8> */
[----:B------:R-:W-:Y:S01]  /*8e80*/  I2FP.F32.S32 R195, R195 ;  /* 0x000000c300c37245 */ /* 0x000fe20000201400 */
[C---:B------:R-:W-:Y:S01]  /*8e90*/  IMAD.IADD R74, R29.reuse, 0x1, -R115 ;  /* 0x000000011d4a7824 */ /* 0x040fe200078e0a73 */
[----:B------:R-:W-:Y:S01]  /*8ea0*/  FSEL R208, R208, -INF , !P3 ;  /* 0xff800000d0d07808 */ /* 0x000fe20005800000 */
[----:B------:R-:W-:Y:S01]  /*8eb0*/  IMAD.IADD R79, R29, 0x1, -R100 ;  /* 0x000000011d4f7824 */ /* 0x000fe200078e0a64 */
[----:B------:R-:W-:Y:S01]  /*8ec0*/  I2FP.F32.S32 R78, R78 ;  /* 0x0000004e004e7245 */ /* 0x000fe20000201400 */
[----:B------:R-:W-:Y:S01]  /*8ed0*/  FFMA.FTZ R84, -R0, R84, R163 ;  /* 0x0000005400547223 */ /* 0x000fe200000101a3 */
[-C--:B------:R-:W-:Y:S01]  /*8ee0*/  ISETP.GE.AND P3, PT, R194, R66.reuse, PT ;  /* 0x00000042c200720c */ /* 0x080fe20003f66270 */
[----:B------:R-:W-:Y:S01]  /*8ef0*/  FFMA.FTZ R145, -R0, R145, R168 ;  /* 0x0000009100917223 */ /* 0x000fe200000101a8 */
[----:B------:R-:W-:Y:S01]  /*8f00*/  FSEL R206, R206, -INF , !P6 ;  /* 0xff800000cece7808 */ /* 0x000fe20007000000 */
[C---:B------:R-:W-:Y:S01]  /*8f10*/  FFMA.FTZ R141, -R0.reuse, R75, R141 ;  /* 0x0000004b008d7223 */ /* 0x040fe2000001018d */
[----:B------:R-:W-:Y:S01]  /*8f20*/  IABS R197, R197 ;  /* 0x000000c500c57213 */ /* 0x000fe20000000000 */
[C---:B------:R-:W-:Y:S01]  /*8f30*/  FFMA.FTZ R195, -R0.reuse, R195, R138 ;  /* 0x000000c300c37223 */ /* 0x040fe2000001018a */
[----:B------:R-:W-:Y:S01]  /*8f40*/  ISETP.GE.AND P6, PT, R175, R66, PT ;  /* 0x00000042af00720c */ /* 0x000fe20003fc6270 */
[----:B------:R-:W-:Y:S01]  /*8f50*/  FFMA.FTZ R140, -R0, R78, R140 ;  /* 0x0000004e008c7223 */ /* 0x000fe2000001018c */
[----:B------:R-:W-:Y:S01]  /*8f60*/  IABS R159, R159 ;  /* 0x0000009f009f7213 */ /* 0x000fe20000000000 */
[----:B------:R-:W-:Y:S01]  /*8f70*/  IMAD.IADD R75, R29, 0x1, -R105 ;  /* 0x000000011d4b7824 */ /* 0x000fe200078e0a69 */
[----:B------:R-:W-:Y:S01]  /*8f80*/  IABS R55, R55 ;  /* 0x0000003700377213 */ /* 0x000fe20000000000 */
[----:B------:R-:W-:Y:S01]  /*8f90*/  IMAD.IADD R138, R21, 0x1, -R52 ;  /* 0x00000001158a7824 */ /* 0x000fe200078e0a34 */
[----:B------:R-:W-:Y:S01]  /*8fa0*/  IABS R63, R63 ;  /* 0x0000003f003f7213 */ /* 0x000fe20000000000 */
[----:B------:R-:W-:Y:S01]  /*8fb0*/  IMAD.IADD R78, R29, 0x1, -R108 ;  /* 0x000000011d4e7824 */ /* 0x000fe200078e0a6c */
[----:B------:R-:W-:-:S02]  /*8fc0*/  IABS R54, R54 ;  /* 0x0000003600367213 */ /* 0x000fc40000000000 */
[----:B------:R-:W-:Y:S02]  /*8fd0*/  FSEL R163, R181, -INF , !P3 ;  /* 0xff800000b5a37808 */ /* 0x000fe40005800000 */
[----:B------:R-:W-:Y:S02]  /*8fe0*/  FSEL R168, R123, -INF , !P3 ;  /* 0xff8000007ba87808 */ /* 0x000fe40005800000 */
[----:B------:R-:W-:Y:S02]  /*8ff0*/  ISETP.GE.AND P3, PT, R183, R66, PT ;  /* 0x00000042b700720c */ /* 0x000fe40003f66270 */
[----:B------:R-:W-:Y:S02]  /*9000*/  I2FP.F32.S32 R197, R197 ;  /* 0x000000c500c57245 */ /* 0x000fe40000201400 */
[----:B------:R-:W-:Y:S02]  /*9010*/  FSEL R188, R188, -INF , !P6 ;  /* 0xff800000bcbc7808 */ /* 0x000fe40007000000 */
[----:B------:R-:W-:Y:S01]  /*9020*/  FSEL R183, R128, -INF , !P6 ;  /* 0xff80000080b77808 */ /* 0x000fe20007000000 */
[----:B------:R-:W-:Y:S01]  /*9030*/  FFMA.FTZ R197, -R0, R197, R147 ;  /* 0x000000c500c57223 */ /* 0x000fe20000010193 */
[----:B------:R-:W-:-:S02]  /*9040*/  I2FP.F32.S32 R159, R159 ;  /* 0x0000009f009f7245 */ /* 0x000fc40000201400 */
[----:B------:R-:W-:Y:S02]  /*9050*/  I2FP.F32.S32 R55, R55 ;  /* 0x0000003700377245 */ /* 0x000fe40000201400 */
[----:B------:R-:W-:Y:S01]  /*9060*/  ISETP.GE.AND P6, PT, R121, R66, PT ;  /* 0x000000427900720c */ /* 0x000fe20003fc6270 */
[C---:B------:R-:W-:Y:S01]  /*9070*/  FFMA.FTZ R159, -R0.reuse, R159, R164 ;  /* 0x0000009f009f7223 */ /* 0x040fe200000101a4 */
[----:B------:R-:W-:Y:S01]  /*9080*/  IABS R82, R82 ;  /* 0x0000005200527213 */ /* 0x000fe20000000000 */
[----:B------:R-:W-:Y:S01]  /*9090*/  FFMA.FTZ R55, -R0, R55, R169 ;  /* 0x0000003700377223 */ /* 0x000fe200000101a9 */
[----:B------:R-:W-:Y:S02]  /*90a0*/  IABS R74, R74 ;  /* 0x0000004a004a7213 */ /* 0x000fe40000000000 */
[----:B------:R-:W-:Y:S02]  /*90b0*/  IABS R79, R79 ;  /* 0x0000004f004f7213 */ /* 0x000fe40000000000 */
[----:B------:R-:W-:-:S02]  /*90c0*/  I2FP.F32.S32 R63, R63 ;  /* 0x0000003f003f7245 */ /* 0x000fc40000201400 */
[----:B------:R-:W-:Y:S02]  /*90d0*/  I2FP.F32.S32 R54, R54 ;  /* 0x0000003600367245 */ /* 0x000fe40000201400 */
[----:B------:R-:W-:Y:S01]  /*90e0*/  FSEL R209, R209, -INF , !P4 ;  /* 0xff800000d1d17808 */ /* 0x000fe20006000000 */
[----:B------:R-:W-:Y:S01]  /*90f0*/  FFMA.FTZ R63, -R0, R63, R165 ;  /* 0x0000003f003f7223 */ /* 0x000fe200000101a5 */
[----:B------:R-:W-:Y:S01]  /*9100*/  FSEL R90, R198, -INF , !P5 ;  /* 0xff800000c65a7808 */ /* 0x000fe20006800000 */
[----:B------:R-:W-:Y:S01]  /*9110*/  FFMA.FTZ R54, -R0, R54, R170 ;  /* 0x0000003600367223 */ /* 0x000fe200000101aa */
[----:B------:R-:W-:Y:S02]  /*9120*/  ISETP.GE.AND P4, PT, R186, R66, PT ;  /* 0x00000042ba00720c */ /* 0x000fe40003f86270 */
[----:B------:R-:W-:Y:S02]  /*9130*/  IABS R75, R75 ;  /* 0x0000004b004b7213 */ /* 0x000fe40000000000 */
[----:B------:R-:W-:-:S02]  /*9140*/  IABS R138, R138 ;  /* 0x0000008a008a7213 */ /* 0x000fc40000000000 */
[----:B------:R-:W-:Y:S02]  /*9150*/  IABS R53, R53 ;  /* 0x0000003500357213 */ /* 0x000fe40000000000 */
[----:B------:R-:W-:Y:S02]  /*9160*/  ISETP.GE.AND P5, PT, R189, R66, PT ;  /* 0x00000042bd00720c */ /* 0x000fe40003fa6270 */
[----:B------:R-:W-:Y:S02]  /*9170*/  IABS R78, R78 ;  /* 0x0000004e004e7213 */ /* 0x000fe40000000000 */
[----:B------:R-:W-:Y:S02]  /*9180*/  FSEL R196, R135, -INF , !P6 ;  /* 0xff80000087c47808 */ /* 0x000fe40007000000 */
[----:B------:R-:W-:Y:S02]  /*9190*/  FSEL R200, R137, -INF , !P6 ;  /* 0xff80000089c87808 */ /* 0x000fe40007000000 */
[----:B------:R-:W-:-:S02]  /*91a0*/  I2FP.F32.S32 R82, R82 ;  /* 0x0000005200527245 */ /* 0x000fc40000201400 */
[----:B------:R-:W-:Y:S02]  /*91b0*/  I2FP.F32.S32 R74, R74 ;  /* 0x0000004a004a7245 */ /* 0x000fe40000201400 */
[----:B------:R-:W-:Y:S01]  /*91c0*/  I2FP.F32.S32 R79, R79 ;  /* 0x0000004f004f7245 */ /* 0x000fe20000201400 */
[----:B------:R-:W-:Y:S01]  /*91d0*/  FFMA.FTZ R143, -R0, R82, R143 ;  /* 0x00000052008f7223 */ /* 0x000fe2000001018f */
[----:B------:R-:W-:Y:S01]  /*91e0*/  ISETP.GE.AND P6, PT, R112, R66, PT ;  /* 0x000000427000720c */ /* 0x000fe20003fc6270 */
[----:B------:R-:W-:Y:S01]  /*91f0*/  FFMA.FTZ R151, -R0, R74, R151 ;  /* 0x0000004a00977223 */ /* 0x000fe20000010197 */
[----:B------:R-:W-:Y:S01]  /*9200*/  FSEL R164, R182, -INF , !P4 ;  /* 0xff800000b6a47808 */ /* 0x000fe20006000000 */
[----:B------:R-:W-:Y:S01]  /*9210*/  FFMA.FTZ R155, -R0, R79, R155 ;  /* 0x0000004f009b7223 */ /* 0x000fe2000001019b */
[----:B------:R-:W-:Y:S01]  /*9220*/  FSEL R169, R120, -INF , !P4 ;  /* 0xff80000078a97808 */ /* 0x000fe20006000000 */
[C---:B------:R-:W-:Y:S01]  /*9230*/  IMAD.IADD R82, R29.reuse, 0x1, -R101 ;  /* 0x000000011d527824 */ /* 0x040fe200078e0a65 */
[----:B------:R-:W-:Y:S01]  /*9240*/  I2FP.F32.S32 R75, R75 ;  /* 0x0000004b004b7245 */ /* 0x000fe20000201400 */
[----:B------:R-:W-:Y:S01]  /*9250*/  IMAD.IADD R74, R29, 0x1, -R104 ;  /* 0x000000011d4a7824 */ /* 0x000fe200078e0a68 */
[----:B------:R-:W-:-:S02]  /*9260*/  I2FP.F32.S32 R138, R138 ;  /* 0x0000008a008a7245 */ /* 0x000fc40000201400 */
[----:B------:R-:W-:Y:S01]  /*9270*/  I2FP.F32.S32 R53, R53 ;  /* 0x0000003500357245 */ /* 0x000fe20000201400 */
[C---:B------:R-:W-:Y:S01]  /*9280*/  FFMA.FTZ R150, -R0.reuse, R75, R150 ;  /* 0x0000004b00967223 */ /* 0x040fe20000010196 */
[----:B------:R-:W-:Y:S01]  /*9290*/  FSEL R165, R187, -INF , !P5 ;  /* 0xff800000bba57808 */ /* 0x000fe20006800000 */
[----:B------:R-:W-:Y:S01]  /*92a0*/  FFMA.FTZ R138, -R0, R138, R171 ;  /* 0x0000008a008a7223 */ /* 0x000fe200000101ab */
[----:B------:R-:W-:Y:S01]  /*92b0*/  FSEL R170, R118, -INF , !P5 ;  /* 0xff80000076aa7808 */ /* 0x000fe20006800000 */
[----:B------:R-:W-:Y:S01]  /*92c0*/  FFMA.FTZ R53, -R0, R53, R172 ;  /* 0x0000003500357223 */ /* 0x000fe200000101ac */
[----:B------:R-:W-:Y:S01]  /*92d0*/  ISETP.GE.AND P4, PT, R173, R66, PT ;  /* 0x00000042ad00720c */ /* 0x000fe20003f86270 */
[----:B------:R-:W-:Y:S01]  /*92e0*/  IMAD.IADD R75, R29, 0x1, -R97 ;  /* 0x000000011d4b7824 */ /* 0x000fe200078e0a61 */
[----:B------:R-:W-:Y:S02]  /*92f0*/  I2FP.F32.S32 R78, R78 ;  /* 0x0000004e004e7245 */ /* 0x000fe40000201400 */
[----:B------:R-:W-:-:S02]  /*9300*/  FSEL R147, R192, -INF , !P0 ;  /* 0xff800000c0937808 */ /* 0x000fc40004000000 */
[----:B------:R-:W-:Y:S01]  /*9310*/  ISETP.GE.AND P5, PT, R174, R66, PT ;  /* 0x00000042ae00720c */ /* 0x000fe20003fa6270 */
[----:B------:R-:W-:Y:S01]  /*9320*/  FFMA.FTZ R148, -R0, R78, R148 ;  /* 0x0000004e00947223 */ /* 0x000fe20000010194 */
[----:B------:R-:W-:Y:S01]  /*9330*/  ISETP.GE.AND P0, PT, R176, R66, PT ;  /* 0x00000042b000720c */ /* 0x000fe20003f06270 */
[----:B------:R-:W-:Y:S01]  /*9340*/  IMAD.IADD R78, R29, 0x1, -R88 ;  /* 0x000000011d4e7824 */ /* 0x000fe200078e0a58 */
[----:B------:R-:W-:Y:S02]  /*9350*/  FSEL R197, R197, -INF , !P6 ;  /* 0xff800000c5c57808 */ /* 0x000fe40007000000 */
[----:B------:R-:W-:Y:S02]  /*9360*/  FSEL R190, R146, -INF , !P6 ;  /* 0xff80000092be7808 */ /* 0x000fe40007000000 */
[----:B------:R-:W-:Y:S02]  /*9370*/  FSEL R184, R184, -INF , !P3 ;  /* 0xff800000b8b87808 */ /* 0x000fe40005800000 */
[----:B------:R-:W-:-:S02]  /*9380*/  FSEL R186, R133, -INF , !P3 ;  /* 0xff80000085ba7808 */ /* 0x000fc40005800000 */
[-C--:B------:R-:W-:Y:S02]  /*9390*/  ISETP.GE.AND P6, PT, R100, R66.reuse, PT ;  /* 0x000000426400720c */ /* 0x080fe40003fc6270 */
[----:B------:R-:W-:Y:S02]  /*93a0*/  FSEL R180, R180, -INF , !P4 ;  /* 0xff800000b4b47808 */ /* 0x000fe40006000000 */
[----:B------:R-:W-:Y:S02]  /*93b0*/  FSEL R187, R132, -INF , !P4 ;  /* 0xff80000084bb7808 */ /* 0x000fe40006000000 */
[----:B------:R-:W-:Y:S02]  /*93c0*/  ISETP.GE.AND P3, PT, R125, R66, PT ;  /* 0x000000427d00720c */ /* 0x000fe40003f66270 */
[----:B------:R-:W-:Y:S02]  /*93d0*/  FSEL R181, R127, -INF , !P5 ;  /* 0xff8000007fb57808 */ /* 0x000fe40006800000 */
[----:B------:R-:W-:-:S02]  /*93e0*/  FSEL R182, R129, -INF , !P5 ;  /* 0xff80000081b67808 */ /* 0x000fc40006800000 */
[-C--:B------:R-:W-:Y:S02]  /*93f0*/  ISETP.GE.AND P4, PT, R116, R66.reuse, PT ;  /* 0x000000427400720c */ /* 0x080fe40003f86270 */
[----:B------:R-:W-:Y:S02]  /*9400*/  FSEL R171, R178, -INF , !P0 ;  /* 0xff800000b2ab7808 */ /* 0x000fe40004000000 */
[----:B------:R-:W-:Y:S02]  /*9410*/  FSEL R172, R124, -INF , !P0 ;  /* 0xff8000007cac7808 */ /* 0x000fe40004000000 */
[-C--:B------:R-:W-:Y:S02]  /*9420*/  ISETP.GE.AND P5, PT, R117, R66.reuse, PT ;  /* 0x000000427500720c */ /* 0x080fe40003fa6270 */
[----:B------:R-:W-:Y:S02]  /*9430*/  ISETP.GE.AND P0, PT, R122, R66, PT ;  /* 0x000000427a00720c */ /* 0x000fe40003f06270 */
[----:B------:R-:W-:Y:S01]  /*9440*/  FSEL R173, R155, -INF , !P6 ;  /* 0xff8000009bad7808 */ /* 0x000fe20007000000 */
[C---:B------:R-:W-:Y:S01]  /*9450*/  IMAD.IADD R155, R29.reuse, 0x1, -R81 ;  /* 0x000000011d9b7824 */ /* 0x040fe200078e0a51 */
[----:B------:R-:W-:Y:S01]  /*9460*/  FSEL R204, R142, -INF , !P3 ;  /* 0xff8000008ecc7808 */ /* 0x000fe20005800000 */
[----:B------:R-:W-:Y:S01]  /*9470*/  IMAD.IADD R142, R29, 0x1, -R80 ;  /* 0x000000011d8e7824 */ /* 0x000fe200078e0a50 */
[----:B------:R-:W-:-:S02]  /*9480*/  IABS R82, R82 ;  /* 0x0000005200527213 */ /* 0x000fc40000000000 */
[----:B------:R-:W-:Y:S02]  /*9490*/  IABS R74, R74 ;  /* 0x0000004a004a7213 */ /* 0x000fe40000000000 */
[----:B------:R-:W-:Y:S01]  /*94a0*/  FSEL R198, R141, -INF , !P4 ;  /* 0xff8000008dc67808 */ /* 0x000fe20006000000 */
[C---:B------:R-:W-:Y:S01]  /*94b0*/  IMAD.IADD R141, R29.reuse, 0x1, -R62 ;  /* 0x000000011d8d7824 */ /* 0x040fe200078e0a3e */
[----:B------:R-:W-:Y:S01]  /*94c0*/  FSEL R199, R140, -INF , !P5 ;  /* 0xff8000008cc77808 */ /* 0x000fe20006800000 */
[----:B------:R-:W-:Y:S01]  /*94d0*/  IMAD.IADD R140, R29, 0x1, -R61 ;  /* 0x000000011d8c7824 */ /* 0x000fe200078e0a3d */
[----:B------:R-:W-:Y:S02]  /*94e0*/  IABS R75, R75 ;  /* 0x0000004b004b7213 */ /* 0x000fe40000000000 */
[----:B------:R-:W-:Y:S02]  /*94f0*/  FSEL R203, R134, -INF , !P0 ;  /* 0xff80000086cb7808 */ /* 0x000fe40004000000 */
[----:B------:R-:W-:-:S02]  /*9500*/  FSEL R201, R136, -INF , !P0 ;  /* 0xff80000088c97808 */ /* 0x000fc40004000000 */
[----:B------:R-:W-:Y:S02]  /*9510*/  IABS R78, R78 ;  /* 0x0000004e004e7213 */ /* 0x000fe40000000000 */
[----:B------:R-:W-:Y:S02]  /*9520*/  ISETP.GE.AND P0, PT, R114, R66, PT ;  /* 0x000000427200720c */ /* 0x000fe40003f06270 */
[----:B------:R-:W-:Y:S02]  /*9530*/  FSEL R192, R144, -INF , !P3 ;  /* 0xff80000090c07808 */ /* 0x000fe40005800000 */
[----:B------:R-:W-:Y:S02]  /*9540*/  I2FP.F32.S32 R82, R82 ;  /* 0x0000005200527245 */ /* 0x000fe40000201400 */
[----:B------:R-:W-:Y:S02]  /*9550*/  I2FP.F32.S32 R74, R74 ;  /* 0x0000004a004a7245 */ /* 0x000fe40000201400 */
[----:B------:R-:W-:Y:S01]  /*9560*/  ISETP.GE.AND P3, PT, R115, R66, PT ;  /* 0x000000427300720c */ /* 0x000fe20003f66270 */
[C---:B------:R-:W-:Y:S01]  /*9570*/  FFMA.FTZ R153, -R0.reuse, R82, R153 ;  /* 0x0000005200997223 */ /* 0x040fe20000010199 */
[----:B------:R-:W-:Y:S01]  /*9580*/  IABS R155, R155 ;  /* 0x0000009b009b7213 */ /* 0x000fe20000000000 */
[----:B------:R-:W-:Y:S01]  /*9590*/  FFMA.FTZ R74, -R0, R74, R160 ;  /* 0x0000004a004a7223 */ /* 0x000fe200000101a0 */
[----:B------:R-:W-:-:S02]  /*95a0*/  FSEL R195, R195, -INF , !P5 ;  /* 0xff800000c3c37808 */ /* 0x000fc40006800000 */
[----:B------:R-:W-:Y:S02]  /*95b0*/  I2FP.F32.S32 R75, R75 ;  /* 0x0000004b004b7245 */ /* 0x000fe40000201400 */
[----:B------:R-:W-:Y:S02]  /*95c0*/  IABS R142, R142 ;  /* 0x0000008e008e7213 */ /* 0x000fe40000000000 */
[----:B------:R-:W-:Y:S01]  /*95d0*/  ISETP.GE.AND P5, PT, R108, R66, PT ;  /* 0x000000426c00720c */ /* 0x000fe20003fa6270 */
[----:B------:R-:W-:Y:S01]  /*95e0*/  FFMA.FTZ R75, -R0, R75, R157 ;  /* 0x0000004b004b7223 */ /* 0x000fe2000001019d */
[----:B------:R-:W-:Y:S01]  /*95f0*/  FSEL R194, R139, -INF , !P4 ;  /* 0xff8000008bc27808 */ /* 0x000fe20006000000 */
[----:B------:R-:W-:Y:S01]  /*9600*/  IMAD.IADD R139, R29, 0x1, -R85 ;  /* 0x000000011d8b7824 */ /* 0x000fe200078e0a55 */
[----:B------:R-:W-:Y:S02]  /*9610*/  I2FP.F32.S32 R78, R78 ;  /* 0x0000004e004e7245 */ /* 0x000fe40000201400 */
[----:B------:R-:W-:-:S02]  /*9620*/  IABS R141, R141 ;  /* 0x0000008d008d7213 */ /* 0x000fc40000000000 */
[----:B------:R-:W-:Y:S01]  /*9630*/  ISETP.GE.AND P4, PT, R105, R66, PT ;  /* 0x000000426900720c */ /* 0x000fe20003f86270 */
[----:B------:R-:W-:Y:S01]  /*9640*/  FFMA.FTZ R157, -R0, R78, R158 ;  /* 0x0000004e009d7223 */ /* 0x000fe2000001019e */
[----:B------:R-:W-:Y:S02]  /*9650*/  FSEL R202, R202, -INF , !P0 ;  /* 0xff800000caca7808 */ /* 0x000fe40004000000 */
[----:B------:R-:W-:Y:S02]  /*9660*/  FSEL R191, R143, -INF , !P0 ;  /* 0xff8000008fbf7808 */ /* 0x000fe40004000000 */
[----:B------:R-:W-:Y:S02]  /*9670*/  IABS R140, R140 ;  /* 0x0000008c008c7213 */ /* 0x000fe40000000000 */
[----:B------:R-:W-:Y:S02]  /*9680*/  ISETP.GE.AND P0, PT, R101, R66, PT ;  /* 0x000000426500720c */ /* 0x000fe40003f06270 */
[----:B------:R-:W-:-:S02]  /*9690*/  FSEL R179, R179, -INF , !P3 ;  /* 0xff800000b3b37808 */ /* 0x000fc40005800000 */
[----:B------:R-:W-:Y:S02]  /*96a0*/  FSEL R175, R151, -INF , !P3 ;  /* 0xff80000097af7808 */ /* 0x000fe40005800000 */
[----:B------:R-:W-:Y:S02]  /*96b0*/  I2FP.F32.S32 R155, R155 ;  /* 0x0000009b009b7245 */ /* 0x000fe40000201400 */
[----:B------:R-:W-:Y:S02]  /*96c0*/  ISETP.GE.AND P3, PT, R104, R66, PT ;  /* 0x000000426800720c */ /* 0x000fe40003f66270 */
[----:B------:R-:W-:Y:S01]  /*96d0*/  I2FP.F32.S32 R142, R142 ;  /* 0x0000008e008e7245 */ /* 0x000fe20000201400 */
[----:B------:R-:W-:Y:S01]  /*96e0*/  FFMA.FTZ R155, -R0, R155, R207 ;  /* 0x0000009b009b7223 */ /* 0x000fe200000101cf */
[----:B------:R-:W-:Y:S02]  /*96f0*/  FSEL R193, R193, -INF , !P5 ;  /* 0xff800000c1c17808 */ /* 0x000fe40006800000 */
[----:B------:R-:W-:Y:S01]  /*9700*/  FSEL R189, R148, -INF , !P5 ;  /* 0xff80000094bd7808 */ /* 0x000fe20006800000 */
[----:B------:R-:W-:Y:S01]  /*9710*/  FFMA.FTZ R142, -R0, R142, R210 ;  /* 0x0000008e008e7223 */ /* 0x000fe200000101d2 */
[----:B------:R-:W-:-:S02]  /*9720*/  I2FP.F32.S32 R141, R141 ;  /* 0x0000008d008d7245 */ /* 0x000fc40000201400 */
[----:B------:R-:W-:Y:S02]  /*9730*/  ISETP.GE.AND P5, PT, R97, R66, PT ;  /* 0x000000426100720c */ /* 0x000fe40003fa6270 */
[----:B------:R-:W-:Y:S01]  /*9740*/  FSEL R185, R185, -INF , !P4 ;  /* 0xff800000b9b97808 */ /* 0x000fe20006000000 */
[----:B------:R-:W-:Y:S01]  /*9750*/  FFMA.FTZ R141, -R0, R141, R211 ;  /* 0x0000008d008d7223 */ /* 0x000fe200000101d3 */
[----:B------:R-:W-:Y:S02]  /*9760*/  FSEL R176, R150, -INF , !P4 ;  /* 0xff80000096b07808 */ /* 0x000fe40006000000 */
[----:B------:R-:W-:Y:S02]  /*9770*/  I2FP.F32.S32 R140, R140 ;  /* 0x0000008c008c7245 */ /* 0x000fe40000201400 */
[----:B------:R-:W-:Y:S02]  /*9780*/  ISETP.GE.AND P4, PT, R88, R66, PT ;  /* 0x000000425800720c */ /* 0x000fe40003f86270 */
[----:B------:R-:W-:Y:S01]  /*9790*/  FSEL R178, R156, -INF , !P0 ;  /* 0xff8000009cb27808 */ /* 0x000fe20004000000 */
[----:B------:R-:W-:Y:S01]  /*97a0*/  FFMA.FTZ R140, -R0, R140, R212 ;  /* 0x0000008c008c7223 */ /* 0x000fe200000101d4 */
[----:B------:R-:W-:-:S02]  /*97b0*/  FSEL R174, R153, -INF , !P0 ;  /* 0xff80000099ae7808 */ /* 0x000fc40004000000 */
[----:B------:R-:W-:Y:S02]  /*97c0*/  FSEL R160, R84, -INF , !P3 ;  /* 0xff80000054a07808 */ /* 0x000fe40005800000 */
[----:B------:R-:W-:Y:S02]  /*97d0*/  FSEL R156, R74, -INF , !P3 ;  /* 0xff8000004a9c7808 */ /* 0x000fe40005800000 */
[-C--:B------:R-:W-:Y:S02]  /*97e0*/  ISETP.GE.AND P0, PT, R81, R66.reuse, PT ;  /* 0x000000425100720c */ /* 0x080fe40003f06270 */
[----:B------:R-:W-:Y:S02]  /*97f0*/  FSEL R177, R177, -INF , !P6 ;  /* 0xff800000b1b17808 */ /* 0x000fe40007000000 */
[-C--:B------:R-:W-:Y:S02]  /*9800*/  ISETP.GE.AND P3, PT, R85, R66.reuse, PT ;  /* 0x000000425500720c */ /* 0x080fe40003f66270 */
[----:B------:R-:W-:-:S02]  /*9810*/  ISETP.GE.AND P6, PT, R80, R66, PT ;  /* 0x000000425000720c */ /* 0x000fc40003fc6270 */
[----:B------:R-:W-:Y:S02]  /*9820*/  FSEL R162, R96, -INF , !P5 ;  /* 0xff80000060a27808 */ /* 0x000fe40006800000 */
[----:B------:R-:W-:Y:S02]  /*9830*/  FSEL R158, R75, -INF , !P5 ;  /* 0xff8000004b9e7808 */ /* 0x000fe40006800000 */
[-C--:B------:R-:W-:Y:S02]  /*9840*/  ISETP.GE.AND P5, PT, R62, R66.reuse, PT ;  /* 0x000000423e00720c */ /* 0x080fe40003fa6270 */
[----:B------:R-:W-:Y:S02]  /*9850*/  FSEL R161, R161, -INF , !P4 ;  /* 0xff800000a1a17808 */ /* 0x000fe40006000000 */
[----:B------:R-:W-:Y:S02]  /*9860*/  FSEL R157, R157, -INF , !P4 ;  /* 0xff8000009d9d7808 */ /* 0x000fe40006000000 */
[----:B------:R-:W-:-:S02]  /*9870*/  ISETP.GE.AND P4, PT, R61, R66, PT ;  /* 0x000000423d00720c */ /* 0x000fc40003f86270 */
[----:B------:R-:W-:Y:S02]  /*9880*/  FSEL R159, R159, -INF , !P0 ;  /* 0xff8000009f9f7808 */ /* 0x000fe40004000000 */
[----:B------:R-:W-:Y:S02]  /*9890*/  FSEL R155, R155, -INF , !P0 ;  /* 0xff8000009b9b7808 */ /* 0x000fe40004000000 */
[----:B------:R-:W-:Y:S01]  /*98a0*/  FSEL R143, R54, -INF , !P3 ;  /* 0xff800000368f7808 */ /* 0x000fe20005800000 */
[C---:B------:R-:W-:Y:S01]  /*98b0*/  IMAD.IADD R54, R29.reuse, 0x1, -R52 ;  /* 0x000000011d367824 */ /* 0x040fe200078e0a34 */
[----:B------:R-:W-:Y:S01]  /*98c0*/  ISETP.GE.AND P0, PT, R52, R66, PT ;  /* 0x000000423400720c */ /* 0x000fe20003f06270 */
[----:B------:R-:W-:Y:S01]  /*98d0*/  IMAD.IADD R52, R29, 0x1, -R51 ;  /* 0x000000011d347824 */ /* 0x000fe200078e0a33 */
[----:B------:R-:W-:Y:S02]  /*98e0*/  FSEL R146, R63, -INF , !P6 ;  /* 0xff8000003f927808 */ /* 0x000fe40007000000 */
[----:B------:R-:W-:-:S02]  /*98f0*/  FSEL R142, R142, -INF , !P6 ;  /* 0xff8000008e8e7808 */ /* 0x000fc40007000000 */
[-C--:B------:R-:W-:Y:S01]  /*9900*/  ISETP.GE.AND P6, PT, R51, R66.reuse, PT ;  /* 0x000000423300720c */ /* 0x080fe20003fc6270 */
[----:B------:R-:W-:Y:S01]  /*9910*/  IMAD.IADD R51, R29, 0x1, -R50 ;  /* 0x000000011d337824 */ /* 0x000fe200078e0a32 */
[----:B------:R-:W-:Y:S02]  /*9920*/  FSEL R145, R145, -INF , !P5 ;  /* 0xff80000091917808 */ /* 0x000fe40006800000 */
[----:B------:R-:W-:Y:S02]  /*9930*/  FSEL R141, R141, -INF , !P5 ;  /* 0xff8000008d8d7808 */ /* 0x000fe40006800000 */
[----:B------:R-:W-:Y:S01]  /*9940*/  ISETP.GE.AND P5, PT, R50, R66, PT ;  /* 0x000000423200720c */ /* 0x000fe20003fa6270 */
[----:B------:R-:W-:Y:S01]  /*9950*/  IMAD.IADD R50, R29, 0x1, -R49 ;  /* 0x000000011d327824 */ /* 0x000fe200078e0a31 */
[----:B------:R-:W-:Y:S02]  /*9960*/  FSEL R144, R55, -INF , !P4 ;  /* 0xff80000037907808 */ /* 0x000fe40006000000 */
[----:B------:R-:W-:-:S02]  /*9970*/  FSEL R140, R140, -INF , !P4 ;  /* 0xff8000008c8c7808 */ /* 0x000fc40006000000 */
[----:B------:R-:W-:Y:S01]  /*9980*/  ISETP.GE.AND P4, PT, R49, R66, PT ;  /* 0x000000423100720c */ /* 0x000fe20003f86270 */
[----:B------:R-:W-:Y:S01]  /*9990*/  IMAD.IADD R49, R29, 0x1, -R59 ;  /* 0x000000011d317824 */ /* 0x000fe200078e0a3b */
[----:B------:R-:W-:Y:S02]  /*99a0*/  IABS R54, R54 ;  /* 0x0000003600367213 */ /* 0x000fe40000000000 */
[----:B------:R-:W-:Y:S02]  /*99b0*/  IABS R52, R52 ;  /* 0x0000003400347213 */ /* 0x000fe40000000000 */
[----:B------:R-:W-:Y:S02]  /*99c0*/  IABS R49, R49 ;  /* 0x0000003100317213 */ /* 0x000fe40000000000 */
[----:B------:R-:W-:Y:S02]  /*99d0*/  I2FP.F32.S32 R54, R54 ;  /* 0x0000003600367245 */ /* 0x000fe40000201400 */
        /* <DEDUP_REMOVED lines=8> */
[----:B------:R-:W-:Y:S01]  /*9a60*/  FFMA.FTZ R56, -R0, R49, R56 ;  /* 0x0000003100387223 */ /* 0x000fe20000010138 */
[----:B------:R-:W-:-:S02]  /*9a70*/  IMAD.IADD R49, R29, 0x1, -R42 ;  /* 0x000000011d317824 */ /* 0x000fc400078e0a2a */
[----:B------:R-:W-:Y:S01]  /*9a80*/  FFMA.FTZ R70, -R0, R51, R70 ;  /* 0x0000003300467223 */ /* 0x000fe20000010146 */
[----:B------:R-:W-:Y:S02]  /*9a90*/  FSEL R138, R138, -INF , !P0 ;  /* 0xff8000008a8a7808 */ /* 0x000fe40004000000 */
[----:B------:R-:W-:Y:S01]  /*9aa0*/  FSEL R122, R68, -INF , !P0 ;  /* 0xff800000447a7808 */ /* 0x000fe20004000000 */
[----:B------:R-:W-:Y:S01]  /*9ab0*/  FFMA.FTZ R71, -R0, R50, R71 ;  /* 0x0000003200477223 */ /* 0x000fe20000010147 */
[----:B------:R-:W-:Y:S02]  /*9ac0*/  IABS R139, R139 ;  /* 0x0000008b008b7213 */ /* 0x000fe40000000000 */
[----:B------:R-:W-:Y:S01]  /*9ad0*/  ISETP.GE.AND P0, PT, R42, R66, PT ;  /* 0x000000422a00720c */ /* 0x000fe20003f06270 */
[----:B------:R-:W-:Y:S01]  /*9ae0*/  IMAD.IADD R42, R29, 0x1, -R41 ;  /* 0x000000011d2a7824 */ /* 0x000fe200078e0a29 */
[----:B------:R-:W-:Y:S02]  /*9af0*/  FSEL R137, R53, -INF , !P6 ;  /* 0xff80000035897808 */ /* 0x000fe40007000000 */
[----:B------:R-:W-:-:S02]  /*9b00*/  FSEL R121, R69, -INF , !P6 ;  /* 0xff80000045797808 */ /* 0x000fc40007000000 */
[-C--:B------:R-:W-:Y:S02]  /*9b10*/  ISETP.GE.AND P6, PT, R41, R66.reuse, PT ;  /* 0x000000422900720c */ /* 0x080fe40003fc6270 */
[----:B------:R-:W-:Y:S01]  /*9b20*/  IABS R41, R49 ;  /* 0x0000003100297213 */ /* 0x000fe20000000000 */
[C---:B------:R-:W-:Y:S01]  /*9b30*/  IMAD.IADD R115, R29.reuse, 0x1, -R40 ;  /* 0x000000011d737824 */ /* 0x040fe200078e0a28 */
[----:B------:R-:W-:Y:S02]  /*9b40*/  I2FP.F32.S32 R139, R139 ;  /* 0x0000008b008b7245 */ /* 0x000fe40000201400 */
[----:B------:R-:W-:Y:S02]  /*9b50*/  FSEL R136, R126, -INF , !P5 ;  /* 0xff8000007e887808 */ /* 0x000fe40006800000 */
[----:B------:R-:W-:Y:S01]  /*9b60*/  FSEL R120, R70, -INF , !P5 ;  /* 0xff80000046787808 */ /* 0x000fe20006800000 */
[----:B------:R-:W-:Y:S01]  /*9b70*/  IMAD.IADD R114, R29, 0x1, -R37 ;  /* 0x000000011d727824 */ /* 0x000fe200078e0a25 */
[----:B------:R-:W-:Y:S01]  /*9b80*/  ISETP.GE.AND P5, PT, R40, R66, PT ;  /* 0x000000422800720c */ /* 0x000fe20003fa6270 */
[----:B------:R-:W-:Y:S01]  /*9b90*/  FFMA.FTZ R139, -R0, R139, R216 ;  /* 0x0000008b008b7223 */ /* 0x000fe200000101d8 */
[----:B------:R-:W-:-:S02]  /*9ba0*/  FSEL R135, R119, -INF , !P4 ;  /* 0xff80000077877808 */ /* 0x000fc40006000000 */
[----:B------:R-:W-:Y:S02]  /*9bb0*/  FSEL R119, R71, -INF , !P4 ;  /* 0xff80000047777808 */ /* 0x000fe40006000000 */
[----:B------:R-:W-:Y:S02]  /*9bc0*/  IABS R40, R42 ;  /* 0x0000002a00287213 */ /* 0x000fe40000000000 */
[----:B------:R-:W-:Y:S02]  /*9bd0*/  I2FP.F32.S32 R41, R41 ;  /* 0x0000002900297245 */ /* 0x000fe40000201400 */
[----:B------:R-:W-:Y:S01]  /*9be0*/  ISETP.GE.AND P4, PT, R37, R66, PT ;  /* 0x000000422500720c */ /* 0x000fe20003f86270 */
[----:B------:R-:W-:Y:S01]  /*9bf0*/  IMAD.IADD R37, R29, 0x1, -R48 ;  /* 0x000000011d257824 */ /* 0x000fe200078e0a30 */
[----:B------:R-:W-:Y:S01]  /*9c00*/  I2FP.F32.S32 R40, R40 ;  /* 0x0000002800287245 */ /* 0x000fe20000201400 */
[----:B------:R-:W-:Y:S01]  /*9c10*/  FFMA.FTZ R44, -R0, R41, R44 ;  /* 0x00000029002c7223 */ /* 0x000fe2000001012c */
[----:B------:R-:W-:-:S02]  /*9c20*/  FSEL R139, R139, -INF , !P3 ;  /* 0xff8000008b8b7808 */ /* 0x000fc40005800000 */
[----:B------:R-:W-:Y:S01]  /*9c30*/  IABS R37, R37 ;  /* 0x0000002500257213 */ /* 0x000fe20000000000 */
[----:B------:R-:W-:Y:S01]  /*9c40*/  FFMA.FTZ R4, -R0, R40, R4 ;  /* 0x0000002800047223 */ /* 0x000fe20000010104 */
[----:B------:R-:W-:Y:S02]  /*9c50*/  IABS R115, R115 ;  /* 0x0000007300737213 */ /* 0x000fe40000000000 */
[----:B------:R-:W-:Y:S02]  /*9c60*/  IABS R114, R114 ;  /* 0x0000007200727213 */ /* 0x000fe40000000000 */
[----:B------:R-:W-:Y:S02]  /*9c70*/  ISETP.GE.AND P3, PT, R59, R66, PT ;  /* 0x000000423b00720c */ /* 0x000fe40003f66270 */
[----:B------:R-:W-:Y:S02]  /*9c80*/  FSEL R133, R47, -INF , !P0 ;  /* 0xff8000002f857808 */ /* 0x000fe40004000000 */
[----:B------:R-:W-:-:S02]  /*9c90*/  FSEL R117, R44, -INF , !P0 ;  /* 0xff8000002c757808 */ /* 0x000fc40004000000 */
[----:B------:R-:W-:Y:S02]  /*9ca0*/  I2FP.F32.S32 R37, R37 ;  /* 0x0000002500257245 */ /* 0x000fe40000201400 */
[----:B------:R-:W-:Y:S02]  /*9cb0*/  ISETP.GE.AND P0, PT, R24, R66, PT ;  /* 0x000000421800720c */ /* 0x000fe40003f06270 */
[----:B------:R-:W-:Y:S02]  /*9cc0*/  I2FP.F32.S32 R115, R115 ;  /* 0x0000007300737245 */ /* 0x000fe40000201400 */
[----:B------:R-:W-:Y:S02]  /*9cd0*/  I2FP.F32.S32 R114, R114 ;  /* 0x0000007200727245 */ /* 0x000fe40000201400 */
[----:B------:R-:W-:Y:S02]  /*9ce0*/  FSEL R134, R60, -INF , !P3 ;  /* 0xff8000003c867808 */ /* 0x000fe40005800000 */
[----:B------:R-:W-:-:S02]  /*9cf0*/  FSEL R118, R56, -INF , !P3 ;  /* 0xff80000038767808 */ /* 0x000fc40005800000 */
[----:B------:R-:W-:Y:S02]  /*9d00*/  ISETP.GE.AND P3, PT, R48, R66, PT ;  /* 0x000000423000720c */ /* 0x000fe40003f66270 */
[----:B------:R-:W-:Y:S01]  /*9d10*/  FSEL R116, R4, -INF , !P6 ;  /* 0xff80000004747808 */ /* 0x000fe20007000000 */
[----:B------:R-:W-:Y:S01]  /*9d20*/  FFMA.FTZ R8, -R0, R37, R8 ;  /* 0x0000002500087223 */ /* 0x000fe20000010108 */
[----:B------:R-:W-:Y:S02]  /*9d30*/  FSEL R4, R109, -INF , !P1 ;  /* 0xff8000006d047808 */ /* 0x000fe40004800000 */
[----:B------:R-:W-:Y:S01]  /*9d40*/  FSEL R30, R30, -INF , !P0 ;  /* 0xff8000001e1e7808 */ /* 0x000fe20004000000 */
[C---:B------:R-:W-:Y:S01]  /*9d50*/  FFMA.FTZ R115, -R0.reuse, R115, R5 ;  /* 0x0000007300737223 */ /* 0x040fe20000010105 */
[----:B------:R-:W-:Y:S01]  /*9d60*/  FFMA.FTZ R114, -R0, R114, R7 ;  /* 0x0000007200727223 */ /* 0x000fe20000010107 */
[C---:B------:R-:W-:Y:S01]  /*9d70*/  VIADD R41, R24.reuse, 0xe8 ;  /* 0x000000e818297836 */ /* 0x040fe20000000000 */
[----:B------:R-:W-:Y:S01]  /*9d80*/  FSEL R129, R31, -INF , !P3 ;  /* 0xff8000001f817808 */ /* 0x000fe20005800000 */
[----:B------:R-:W-:Y:S01]  /*9d90*/  VIADD R40, R24, 0xe9 ;  /* 0x000000e918287836 */ /* 0x000fe20000000000 */
[----:B------:R-:W-:Y:S01]  /*9da0*/  FMNMX3.FTZ R31, R30, R28, R4, !PT ;  /* 0x0000001c1e1f7276 */ /* 0x000fe20007810004 */
[----:B------:R-:W-:-:S02]  /*9db0*/  VIADD R37, R24, 0xf0 ;  /* 0x000000f018257836 */ /* 0x000fc40000000000 */
[C---:B------:R-:W-:Y:S02]  /*9dc0*/  VIADD R7, R24.reuse, 0xf1 ;  /* 0x000000f118077836 */ /* 0x040fe40000000000 */
[----:B------:R-:W-:Y:S01]  /*9dd0*/  VIADD R5, R24, 0xf8 ;  /* 0x000000f818057836 */ /* 0x000fe20000000000 */
[----:B------:R-:W-:Y:S01]  /*9de0*/  FSEL R113, R8, -INF , !P3 ;  /* 0xff80000008717808 */ /* 0x000fe20005800000 */
[----:B------:R-:W-:Y:S01]  /*9df0*/  VIADD R42, R24, 0xf9 ;  /* 0x000000f9182a7836 */ /* 0x000fe20000000000 */
[----:B------:R-:W-:Y:S01]  /*9e00*/  FSEL R132, R43, -INF , !P6 ;  /* 0xff8000002b847808 */ /* 0x000fe20007000000 */
[----:B------:R-:W-:Y:S01]  /*9e10*/  IMAD.IADD R49, R21, 0x1, -R41 ;  /* 0x0000000115317824 */ /* 0x000fe200078e0a29 */
[----:B------:R-:W-:Y:S01]  /*9e20*/  FSEL R131, R131, -INF , !P5 ;  /* 0xff80000083837808 */ /* 0x000fe20006800000 */
[----:B------:R-:W-:Y:S01]  /*9e30*/  IMAD.IADD R48, R21, 0x1, -R40 ;  /* 0x0000000115307824 */ /* 0x000fe200078e0a28 */
[----:B------:R-:W-:Y:S01]  /*9e40*/  FSEL R115, R115, -INF , !P5 ;  /* 0xff80000073737808 */ /* 0x000fe20006800000 */
[C---:B------:R-:W-:Y:S01]  /*9e50*/  IMAD.IADD R47, R21.reuse, 0x1, -R37 ;  /* 0x00000001152f7824 */ /* 0x040fe200078e0a25 */
[----:B------:R-:W-:Y:S01]  /*9e60*/  FSEL R130, R130, -INF , !P4 ;  /* 0xff80000082827808 */ /* 0x000fe20006000000 */
[C---:B------:R-:W-:Y:S01]  /*9e70*/  IMAD.IADD R44, R21.reuse, 0x1, -R7 ;  /* 0x00000001152c7824 */ /* 0x040fe200078e0a07 */
[----:B------:R-:W-:Y:S01]  /*9e80*/  FSEL R114, R114, -INF , !P4 ;  /* 0xff80000072727808 */ /* 0x000fe20006000000 */
[----:B------:R-:W-:Y:S01]  /*9e90*/  IMAD.IADD R43, R21, 0x1, -R5 ;  /* 0x00000001152b7824 */ /* 0x000fe200078e0a05 */
[----:B------:R-:W-:-:S02]  /*9ea0*/  FSEL R8, R107, -INF , !P1 ;  /* 0xff8000006b087808 */ /* 0x000fc40004800000 */
[----:B------:R-:W-:Y:S02]  /*9eb0*/  FSEL R24, R111, -INF , !P0 ;  /* 0xff8000006f187808 */ /* 0x000fe40004000000 */
[-C--:B------:R-:W-:Y:S01]  /*9ec0*/  ISETP.GE.AND P6, PT, R41, R66.reuse, PT ;  /* 0x000000422900720c */ /* 0x080fe20003fc6270 */
[C---:B------:R-:W-:Y:S01]  /*9ed0*/  IMAD.IADD R41, R29.reuse, 0x1, -R41 ;  /* 0x000000011d297824 */ /* 0x040fe200078e0a29 */
[-C--:B------:R-:W-:Y:S01]  /*9ee0*/  ISETP.GE.AND P5, PT, R40, R66.reuse, PT ;  /* 0x000000422800720c */ /* 0x080fe20003fa6270 */
[----:B------:R-:W-:Y:S01]  /*9ef0*/  IMAD.IADD R40, R29, 0x1, -R40 ;  /* 0x000000011d287824 */ /* 0x000fe200078e0a28 */
[-C--:B------:R-:W-:Y:S01]  /*9f00*/  ISETP.GE.AND P4, PT, R37, R66.reuse, PT ;  /* 0x000000422500720c */ /* 0x080fe20003f86270 */
[----:B------:R-:W-:Y:S01]  /*9f10*/  IMAD.IADD R37, R29, 0x1, -R37 ;  /* 0x000000011d257824 */ /* 0x000fe200078e0a25 */
[-C--:B------:R-:W-:Y:S01]  /*9f20*/  ISETP.GE.AND P3, PT, R7, R66.reuse, PT ;  /* 0x000000420700720c */ /* 0x080fe20003f66270 */
[----:B------:R-:W-:Y:S01]  /*9f30*/  IMAD.IADD R7, R29, 0x1, -R7 ;  /* 0x000000011d077824 */ /* 0x000fe200078e0a07 */
[-C--:B------:R-:W-:Y:S01]  /*9f40*/  ISETP.GE.AND P1, PT, R5, R66.reuse, PT ;  /* 0x000000420500720c */ /* 0x080fe20003f26270 */
[----:B------:R-:W-:Y:S01]  /*9f50*/  IMAD.IADD R5, R29, 0x1, -R5 ;  /* 0x000000011d057824 */ /* 0x000fe200078e0a05 */
[----:B------:R-:W-:Y:S01]  /*9f60*/  FMNMX3.FTZ R31, R31, R27, R23, !PT ;  /* 0x0000001b1f1f7276 */ /* 0x000fe20007810017 */
[--C-:B------:R-:W-:Y:S01]  /*9f70*/  IMAD.IADD R21, R21, 0x1, -R42.reuse ;  /* 0x0000000115157824 */ /* 0x100fe200078e0a2a */
[----:B------:R-:W-:Y:S01]  /*9f80*/  ISETP.GE.AND P0, PT, R42, R66, PT ;  /* 0x000000422a00720c */ /* 0x000fe20003f06270 */
[----:B------:R-:W-:Y:S01]  /*9f90*/  IMAD.IADD R29, R29, 0x1, -R42 ;  /* 0x000000011d1d7824 */ /* 0x000fe200078e0a2a */
        /* <DEDUP_REMOVED lines=44> */
[----:B------:R-:W-:Y:S02]  /*a260*/  IABS R5, R5 ;  /* 0x0000000500057213 */ /* 0x000fe40000000000 */
[----:B------:R-:W-:Y:S02]  /*a270*/  IABS R49, R49 ;  /* 0x0000003100317213 */ /* 0x000fe40000000000 */
[----:B------:R-:W-:Y:S02]  /*a280*/  FMNMX3.FTZ R42, R42, R141, R140, !PT ;  /* 0x0000008d2a2a7276 */ /* 0x000fe4000781008c */
[----:B------:R-:W-:Y:S02]  /*a290*/  FMNMX3.FTZ R31, R31, R137, R136, !PT ;  /* 0x000000891f1f7276 */ /* 0x000fe40007810088 */
[----:B------:R-:W-:-:S02]  /*a2a0*/  I2FP.F32.S32 R5, R5 ;  /* 0x0000000500057245 */ /* 0x000fc40000201400 */
[----:B------:R-:W-:Y:S02]  /*a2b0*/  IABS R48, R48 ;  /* 0x0000003000307213 */ /* 0x000fe40000000000 */
[----:B------:R-:W-:Y:S02]  /*a2c0*/  IABS R47, R47 ;  /* 0x0000002f002f7213 */ /* 0x000fe40000000000 */
[----:B------:R-:W-:Y:S02]  /*a2d0*/  I2FP.F32.S32 R49, R49 ;  /* 0x0000003100317245 */ /* 0x000fe40000201400 */
[----:B------:R-:W-:Y:S02]  /*a2e0*/  IABS R7, R7 ;  /* 0x0000000700077213 */ /* 0x000fe40000000000 */
[----:B------:R-:W-:Y:S02]  /*a2f0*/  FMNMX3.FTZ R42, R42, R139, R122, !PT ;  /* 0x0000008b2a2a7276 */ /* 0x000fe4000781007a */
[----:B------:R-:W-:Y:S01]  /*a300*/  FMNMX3.FTZ R31, R31, R135, R134, !PT ;  /* 0x000000871f1f7276 */ /* 0x000fe20007810086 */
[C---:B------:R-:W-:Y:S01]  /*a310*/  FFMA.FTZ R19, -R0.reuse, R5, R19 ;  /* 0x0000000500137223 */ /* 0x040fe20000010113 */
[----:B------:R-:W-:Y:S01]  /*a320*/  IABS R41, R41 ;  /* 0x0000002900297213 */ /* 0x000fe20000000000 */
[----:B------:R-:W-:Y:S01]  /*a330*/  FFMA.FTZ R6, -R0, R49, R6 ;  /* 0x0000003100067223 */ /* 0x000fe20000010106 */
[----:B------:R-:W-:-:S02]  /*a340*/  I2FP.F32.S32 R48, R48 ;  /* 0x0000003000307245 */ /* 0x000fc40000201400 */
[----:B------:R-:W-:Y:S02]  /*a350*/  I2FP.F32.S32 R47, R47 ;  /* 0x0000002f002f7245 */ /* 0x000fe40000201400 */
[----:B------:R-:W-:Y:S02]  /*a360*/  IABS R44, R44 ;  /* 0x0000002c002c7213 */ /* 0x000fe40000000000 */
[----:B------:R-:W-:Y:S02]  /*a370*/  IABS R43, R43 ;  /* 0x0000002b002b7213 */ /* 0x000fe40000000000 */
[----:B------:R-:W-:Y:S02]  /*a380*/  I2FP.F32.S32 R7, R7 ;  /* 0x0000000700077245 */ /* 0x000fe40000201400 */
[----:B------:R-:W-:Y:S02]  /*a390*/  FMNMX3.FTZ R5, R42, R121, R120, !PT ;  /* 0x000000792a057276 */ /* 0x000fe40007810078 */
[----:B------:R-:W-:-:S02]  /*a3a0*/  FMNMX3.FTZ R31, R31, R133, R132, !PT ;  /* 0x000000851f1f7276 */ /* 0x000fc40007810084 */
[----:B------:R-:W-:Y:S02]  /*a3b0*/  IABS R40, R40 ;  /* 0x0000002800287213 */ /* 0x000fe40000000000 */
[----:B------:R-:W-:Y:S02]  /*a3c0*/  IABS R37, R37 ;  /* 0x0000002500257213 */ /* 0x000fe40000000000 */
[----:B------:R-:W-:Y:S01]  /*a3d0*/  I2FP.F32.S32 R41, R41 ;  /* 0x0000002900297245 */ /* 0x000fe20000201400 */
[C---:B------:R-:W-:Y:S01]  /*a3e0*/  FFMA.FTZ R9, -R0.reuse, R48, R9 ;  /* 0x0000003000097223 */ /* 0x040fe20000010109 */
[----:B------:R-:W-:Y:S01]  /*a3f0*/  IABS R21, R21 ;  /* 0x0000001500157213 */ /* 0x000fe20000000000 */
[C---:B------:R-:W-:Y:S01]  /*a400*/  FFMA.FTZ R16, -R0.reuse, R47, R16 ;  /* 0x0000002f00107223 */ /* 0x040fe20000010110 */
[----:B------:R-:W-:Y:S01]  /*a410*/  I2FP.F32.S32 R44, R44 ;  /* 0x0000002c002c7245 */ /* 0x000fe20000201400 */
[----:B------:R-:W-:Y:S01]  /*a420*/  FFMA.FTZ R15, -R0, R7, R15 ;  /* 0x00000007000f7223 */ /* 0x000fe2000001010f */
[----:B------:R-:W-:-:S02]  /*a430*/  I2FP.F32.S32 R43, R43 ;  /* 0x0000002b002b7245 */ /* 0x000fc40000201400 */
[----:B------:R-:W-:Y:S02]  /*a440*/  FMNMX3.FTZ R5, R5, R119, R118, !PT ;  /* 0x0000007705057276 */ /* 0x000fe40007810076 */
[----:B------:R-:W-:Y:S02]  /*a450*/  FSEL R128, R6, -INF , !P6 ;  /* 0xff80000006807808 */ /* 0x000fe40007000000 */
[----:B------:R-:W-:Y:S01]  /*a460*/  FMNMX3.FTZ R7, R31, R131, R130, !PT ;  /* 0x000000831f077276 */ /* 0x000fe20007810082 */
[C---:B------:R-:W-:Y:S01]  /*a470*/  FFMA.FTZ R10, -R0.reuse, R41, R10 ;  /* 0x00000029000a7223 */ /* 0x040fe2000001010a */
[----:B------:R-:W-:Y:S02]  /*a480*/  I2FP.F32.S32 R40, R40 ;  /* 0x0000002800287245 */ /* 0x000fe40000201400 */
[----:B------:R-:W-:Y:S01]  /*a490*/  I2FP.F32.S32 R37, R37 ;  /* 0x0000002500257245 */ /* 0x000fe20000201400 */
[C---:B------:R-:W-:Y:S01]  /*a4a0*/  FFMA.FTZ R13, -R0.reuse, R44, R13 ;  /* 0x0000002c000d7223 */ /* 0x040fe2000001010d */
[----:B------:R-:W-:Y:S01]  /*a4b0*/  I2FP.F32.S32 R21, R21 ;  /* 0x0000001500157245 */ /* 0x000fe20000201400 */
[----:B------:R-:W-:Y:S01]  /*a4c0*/  FFMA.FTZ R17, -R0, R43, R17 ;  /* 0x0000002b00117223 */ /* 0x000fe20000010111 */
[----:B------:R-:W-:-:S02]  /*a4d0*/  FMNMX3.FTZ R5, R5, R117, R116, !PT ;  /* 0x0000007505057276 */ /* 0x000fc40007810074 */
[----:B------:R-:W-:Y:S02]  /*a4e0*/  FSEL R127, R9, -INF , !P5 ;  /* 0xff800000097f7808 */ /* 0x000fe40006800000 */
[----:B------:R-:W-:Y:S02]  /*a4f0*/  FSEL R126, R16, -INF , !P4 ;  /* 0xff800000107e7808 */ /* 0x000fe40006000000 */
[----:B------:R-:W-:Y:S01]  /*a500*/  FMNMX3.FTZ R7, R7, R129, R128, !PT ;  /* 0x0000008107077276 */ /* 0x000fe20007810080 */
[C---:B------:R-:W-:Y:S01]  /*a510*/  FFMA.FTZ R11, -R0.reuse, R40, R11 ;  /* 0x00000028000b7223 */ /* 0x040fe2000001010b */
[----:B------:R-:W-:Y:S01]  /*a520*/  IABS R29, R29 ;  /* 0x0000001d001d7213 */ /* 0x000fe20000000000 */
[C---:B------:R-:W-:Y:S01]  /*a530*/  FFMA.FTZ R14, -R0.reuse, R37, R14 ;  /* 0x00000025000e7223 */ /* 0x040fe2000001010e */
[----:B------:R-:W-:Y:S01]  /*a540*/  FFMA.FTZ R18, -R0, R21, R18 ;  /* 0x0000001500127223 */ /* 0x000fe20000010112 */
[----:B------:R-:W-:Y:S02]  /*a550*/  FSEL R112, R10, -INF , !P6 ;  /* 0xff8000000a707808 */ /* 0x000fe40007000000 */
[----:B------:R-:W-:-:S02]  /*a560*/  FMNMX3.FTZ R5, R5, R115, R114, !PT ;  /* 0x0000007305057276 */ /* 0x000fc40007810072 */
[----:B------:R-:W-:Y:S02]  /*a570*/  FSEL R125, R13, -INF , !P3 ;  /* 0xff8000000d7d7808 */ /* 0x000fe40005800000 */
[----:B------:R-:W-:Y:S02]  /*a580*/  FSEL R124, R17, -INF , !P1 ;  /* 0xff800000117c7808 */ /* 0x000fe40004800000 */
[----:B------:R-:W-:Y:S02]  /*a590*/  FMNMX3.FTZ R7, R7, R127, R126, !PT ;  /* 0x0000007f07077276 */ /* 0x000fe4000781007e */
[----:B------:R-:W-:Y:S02]  /*a5a0*/  I2FP.F32.S32 R29, R29 ;  /* 0x0000001d001d7245 */ /* 0x000fe40000201400 */
[----:B------:R-:W-:Y:S02]  /*a5b0*/  FSEL R111, R11, -INF , !P5 ;  /* 0xff8000000b6f7808 */ /* 0x000fe40006800000 */
[----:B------:R-:W-:-:S02]  /*a5c0*/  FSEL R110, R14, -INF , !P4 ;  /* 0xff8000000e6e7808 */ /* 0x000fc40006000000 */
[----:B------:R-:W-:Y:S02]  /*a5d0*/  FMNMX3.FTZ R5, R5, R113, R112, !PT ;  /* 0x0000007105057276 */ /* 0x000fe40007810070 */
[----:B------:R-:W-:Y:S02]  /*a5e0*/  FSEL R123, R18, -INF , !P0 ;  /* 0xff800000127b7808 */ /* 0x000fe40004000000 */
[----:B------:R-:W-:Y:S01]  /*a5f0*/  FMNMX3.FTZ R7, R7, R125, R124, !PT ;  /* 0x0000007d07077276 */ /* 0x000fe2000781007c */
[----:B------:R-:W-:Y:S01]  /*a600*/  FFMA.FTZ R20, -R0, R29, R20 ;  /* 0x0000001d00147223 */ /* 0x000fe20000010114 */
        /* <DEDUP_REMOVED lines=14> */
[----:B------:R-:W-:Y:S01]  /*a6f0*/  IMAD R71, R12, 0x2, R221 ;  /* 0x000000020c477824 */ /* 0x000fe200078e02dd */
[----:B-1----:R-:W-:-:S04]  /*a700*/  FMNMX.FTZ R37, R7, R37, !PT ;  /* 0x0000002507257209 */ /* 0x002fc80007810000 */
[----:B------:R-:W1:Y:S01]  /*a710*/  LDSM.16.MT88.4 R12, [R71+0xa000] ;  /* 0x00a00000470c783b */ /* 0x000e620000004200 */
[----:B------:R-:W-:Y:S01]  /*a720*/  FSETP.NEU.FTZ.AND P0, PT, R37, -INF , PT ;  /* 0xff8000002500780b */ /* 0x000fe20003f1d000 */
[----:B--2---:R-:W-:Y:S01]  /*a730*/  FMUL.FTZ R105, R106, R37 ;  /* 0x000000256a697220 */ /* 0x004fe20000410000 */
[----:B---3--:R-:W-:Y:S01]  /*a740*/  FMNMX.FTZ R36, R6, R5, !PT ;  /* 0x0000000506247209 */ /* 0x008fe20007810000 */
[----:B------:R-:W-:-:S03]  /*a750*/  IMAD.IADD R70, R72, 0x1, R71 ;  /* 0x0000000148467824 */ /* 0x000fc600078e0247 */
[----:B------:R-:W-:Y:S01]  /*a760*/  FSEL R105, R105, RZ, P0 ;  /* 0x000000ff69697208 */ /* 0x000fe20000000000 */
[----:B------:R-:W-:Y:S01]  /*a770*/  IMAD.IADD R69, R73, 0x1, R71 ;  /* 0x0000000149457824 */ /* 0x000fe200078e0247 */
[----:B------:R-:W-:Y:S01]  /*a780*/  FSETP.NEU.FTZ.AND P0, PT, R36, -INF , PT ;  /* 0xff8000002400780b */ /* 0x000fe20003f1d000 */
[----:B------:R-:W-:Y:S01]  /*a790*/  FMUL.FTZ R88, R106, R36 ;  /* 0x000000246a587220 */ /* 0x000fe20000410000 */
[----:B------:R-:W-:Y:S01]  /*a7a0*/  LDSM.16.MT88.4 R52, [R70+0xa800] ;  /* 0x00a800004634783b */ /* 0x000fe20000004200 */
[-C--:B------:R-:W-:Y:S01]  /*a7b0*/  FFMA.FTZ R102, R4, R106.reuse, -R105 ;  /* 0x0000006a04667223 */ /* 0x080fe20000010869 */
[----:B------:R-:W-:Y:S02]  /*a7c0*/  IMAD.IADD R68, R72, 0x1, R69 ;  /* 0x0000000148447824 */ /* 0x000fe400078e0245 */
[----:B------:R-:W2:Y:S01]  /*a7d0*/  LDSM.16.MT88.4 R4, [R70+0xa000] ;  /* 0x00a000004604783b */ /* 0x000ea20000004200 */
[----:B------:R-:W-:Y:S01]  /*a7e0*/  FSEL R88, R88, RZ, P0 ;  /* 0x000000ff58587208 */ /* 0x000fe20000000000 */
[----:B------:R-:W-:-:S02]  /*a7f0*/  FFMA.FTZ R101, R27, R106, -R105 ;  /* 0x0000006a1b657223 */ /* 0x000fc40000010869 */
[----:B------:R-:W3:Y:S02]  /*a800*/  LDSM.16.MT88.4 R40, [R69+0xa000] ;  /* 0x00a000004528783b */ /* 0x000ee40000004200 */
[-CC-:B------:R-:W-:Y:S01]  /*a810*/  FFMA.FTZ R87, R24, R106.reuse, -R88.reuse ;  /* 0x0000006a18577223 */ /* 0x180fe20000010858 */
[-CC-:B------:R-:W-:Y:S01]  /*a820*/  FFMA.FTZ R86, R25, R106.reuse, -R88.reuse ;  /* 0x0000006a19567223 */ /* 0x180fe20000010858 */
[-CC-:B------:R-:W-:Y:S01]  /*a830*/  FFMA.FTZ R84, R26, R106.reuse, -R88.reuse ;  /* 0x0000006a1a547223 */ /* 0x180fe20000010858 */
[-CC-:B------:R-:W-:Y:S01]  /*a840*/  FFMA.FTZ R104, R30, R106.reuse, -R105.reuse ;  /* 0x0000006a1e687223 */ /* 0x180fe20000010869 */
[----:B------:R-:W4:Y:S01]  /*a850*/  LDSM.16.MT88.4 R24, [R68+0xa000] ;  /* 0x00a000004418783b */ /* 0x000f220000004200 */
[-CC-:B------:R-:W-:Y:S01]  /*a860*/  FFMA.FTZ R103, R28, R106.reuse, -R105.reuse ;  /* 0x0000006a1c677223 */ /* 0x180fe20000010869 */
[-CC-:B------:R-:W-:Y:S01]  /*a870*/  FFMA.FTZ R85, R8, R106.reuse, -R88.reuse ;  /* 0x0000006a08557223 */ /* 0x180fe20000010858 */
[----:B------:R-:W-:Y:S01]  /*a880*/  MUFU.EX2 R102, R102 ;  /* 0x0000006600667308 */ /* 0x000fe20000000800 */
[-CC-:B------:R-:W-:Y:S01]  /*a890*/  FFMA.FTZ R100, R23, R106.reuse, -R105.reuse ;  /* 0x0000006a17647223 */ /* 0x180fe20000010869 */
[-CC-:B------:R-:W-:Y:S01]  /*a8a0*/  FFMA.FTZ R99, R22, R106.reuse, -R105.reuse ;  /* 0x0000006a16637223 */ /* 0x180fe20000010869 */
[-CC-:B------:R-:W-:Y:S01]  /*a8b0*/  FFMA.FTZ R98, R46, R106.reuse, -R105.reuse ;  /* 0x0000006a2e627223 */ /* 0x180fe20000010869 */
[----:B------:R-:W-:Y:S01]  /*a8c0*/  MUFU.EX2 R104, R104 ;  /* 0x0000006800687308 */ /* 0x000fe20000000800 */
[----:B------:R-:W5:Y:S03]  /*a8d0*/  LDSM.16.MT88.4 R20, [R71+0xa800] ;  /* 0x00a800004714783b */ /* 0x000f660000004200 */
[----:B------:R-:W1:Y:S01]  /*a8e0*/  MUFU.EX2 R103, R103 ;  /* 0x0000006700677308 */ /* 0x000e620000000800 */
[----:B------:R-:W-:Y:S01]  /*a8f0*/  FFMA.FTZ R97, R45, R106, -R105 ;  /* 0x0000006a2d617223 */ /* 0x000fe20000010869 */
[----:B------:R-:W5:Y:S02]  /*a900*/  LDSM.16.MT88.4 R48, [R68+0xa800] ;  /* 0x00a800004430783b */ /* 0x000f640000004200 */
[----:B------:R-:W2:Y:S02]  /*a910*/  MUFU.EX2 R101, R101 ;  /* 0x0000006500657308 */ /* 0x000ea40000000800 */
[----:B------:R-:W5:Y:S02]  /*a920*/  LDSM.16.MT88.4 R60, [R69+0xa800] ;  /* 0x00a80000453c783b */ /* 0x000f640000004200 */
[----:B------:R-:W-:Y:S04]  /*a930*/  MUFU.EX2 R87, R87 ;  /* 0x0000005700577308 */ /* 0x000fe80000000800 */
[----:B------:R-:W3:Y:S04]  /*a940*/  MUFU.EX2 R86, R86 ;  /* 0x0000005600567308 */ /* 0x000ee80000000800 */
[----:B------:R-:W-:Y:S04]  /*a950*/  MUFU.EX2 R85, R85 ;  /* 0x0000005500557308 */ /* 0x000fe80000000800 */
[----:B------:R-:W4:Y:S01]  /*a960*/  MUFU.EX2 R84, R84 ;  /* 0x0000005400547308 */ /* 0x000f220000000800 */
[----:B-1----:R-:W-:Y:S01]  /*a970*/  F2FP.BF16.F32.PACK_AB R28, R103, R104 ;  /* 0x00000068671c723e */ /* 0x002fe200000010ff */
[--C-:B------:R-:W-:Y:S01]  /*a980*/  FFMA.FTZ R83, R35, R106, -R88.reuse ;  /* 0x0000006a23537223 */ /* 0x100fe20000010858 */
[----:B--2---:R-:W-:Y:S01]  /*a990*/  F2FP.BF16.F32.PACK_AB R30, R101, R102 ;  /* 0x00000066651e723e */ /* 0x004fe200000010ff */
[-CC-:B------:R-:W-:Y:S01]  /*a9a0*/  FFMA.FTZ R82, R34, R106.reuse, -R88.reuse ;  /* 0x0000006a22527223 */ /* 0x180fe20000010858 */
[-CC-:B------:R-:W-:Y:S01]  /*a9b0*/  FFMA.FTZ R81, R33, R106.reuse, -R88.reuse ;  /* 0x0000006a21517223 */ /* 0x180fe20000010858 */
[----:B---3--:R-:W-:Y:S01]  /*a9c0*/  F2FP.BF16.F32.PACK_AB R29, R86, R87 ;  /* 0x00000057561d723e */ /* 0x008fe200000010ff */
[----:B------:R-:W-:Y:S01]  /*a9d0*/  FFMA.FTZ R80, R32, R106, -R88 ;  /* 0x0000006a20507223 */ /* 0x000fe20000010858 */
[----:B------:R-:W-:Y:S01]  /*a9e0*/  MUFU.EX2 R100, R100 ;  /* 0x0000006400647308 */ /* 0x000fe20000000800 */
[----:B----4-:R-:W-:-:S03]  /*a9f0*/  F2FP.BF16.F32.PACK_AB R31, R84, R85 ;  /* 0x00000055541f723e */ /* 0x010fc600000010ff */
[----:B------:R-:W1:Y:S04]  /*aa00*/  MUFU.EX2 R99, R99 ;  /* 0x0000006300637308 */ /* 0x000e680000000800 */
[----:B------:R-:W-:Y:S01]  /*aa10*/  MUFU.EX2 R98, R98 ;  /* 0x0000006200627308 */ /* 0x000fe20000000800 */
[C---:B------:R-:W-:Y:S03]  /*aa20*/  HMMA.16816.F32.BF16 R16, R28.reuse, R12, RZ ;  /* 0x0000000c1c10723c */ /* 0x040fe600000418ff */
[----:B------:R-:W-:Y:S04]  /*aa30*/  MUFU.EX2 R97, R97 ;  /* 0x0000006100617308 */ /* 0x000fe80000000800 */
[----:B------:R-:W-:Y:S04]  /*aa40*/  MUFU.EX2 R83, R83 ;  /* 0x0000005300537308 */ /* 0x000fe80000000800 */
[----:B------:R-:W2:Y:S04]  /*aa50*/  MUFU.EX2 R82, R82 ;  /* 0x0000005200527308 */ /* 0x000ea80000000800 */
[----:B------:R-:W-:Y:S04]  /*aa60*/  MUFU.EX2 R81, R81 ;  /* 0x0000005100517308 */ /* 0x000fe80000000800 */
[----:B------:R-:W3:Y:S01]  /*aa70*/  MUFU.EX2 R80, R80 ;  /* 0x0000005000507308 */ /* 0x000ee20000000800 */
[C---:B------:R-:W-:Y:S08]  /*aa80*/  HMMA.16816.F32.BF16 R8, R28.reuse, R4, RZ ;  /* 0x000000041c08723c */ /* 0x040ff000000418ff */
        /* <DEDUP_REMOVED lines=10> */
[----:B-----5:R-:W-:Y:S01]  /*ab30*/  HMMA.16816.F32.BF16 R16, R24, R20, R16 ;  /* 0x000000141810723c */ /* 0x020fe20000041810 */
[----:B------:R-:W-:-:S07]  /*ab40*/  FFMA.FTZ R20, R57, R106, -R105 ;  /* 0x0000006a39147223 */ /* 0x000fce0000010869 */
[C---:B------:R-:W-:Y:S01]  /*ab50*/  HMMA.16816.F32.BF16 R8, R24.reuse, R52, R8 ;  /* 0x000000341808723c */ /* 0x040fe20000041808 */
[-CC-:B------:R-:W-:Y:S02]  /*ab60*/  FFMA.FTZ R52, R95, R106.reuse, -R105.reuse ;  /* 0x0000006a5f347223 */ /* 0x180fe40000010869 */
[----:B------:R1:W-:Y:S05]  /*ab70*/  MUFU.EX2 R95, R20 ;  /* 0x00000014005f7308 */ /* 0x0003ea0000000800 */
[----:B------:R-:W-:Y:S01]  /*ab80*/  HMMA.16816.F32.BF16 R12, R24, R22, R12 ;  /* 0x00000016180c723c */ /* 0x000fe2000004180c */
[----:B-1----:R-:W1:Y:S01]  /*ab90*/  LDSM.16.MT88.4 R20, [R70+0xb000] ;  /* 0x00b000004614783b */ /* 0x002e620000004200 */
[-C--:B------:R-:W-:Y:S01]  /*aba0*/  FFMA.FTZ R96, R58, R106.reuse, -R105 ;  /* 0x0000006a3a607223 */ /* 0x080fe20000010869 */
[----:B------:R-:W-:-:S02]  /*abb0*/  FFMA.FTZ R79, R93, R106, -R88 ;  /* 0x0000006a5d4f7223 */ /* 0x000fc40000010858 */
[----:B------:R-:W2:Y:S01]  /*abc0*/  LDSM.16.MT88.4 R56, [R71+0xb000] ;  /* 0x00b000004738783b */ /* 0x000ea20000004200 */
[-CC-:B------:R-:W-:Y:S01]  /*abd0*/  FFMA.FTZ R78, R218, R106.reuse, -R88.reuse ;  /* 0x0000006ada4e7223 */ /* 0x180fe20000010858 */
[-CC-:B------:R-:W-:Y:S01]  /*abe0*/  FFMA.FTZ R77, R77, R106.reuse, -R88.reuse ;  /* 0x0000006a4d4d7223 */ /* 0x180fe20000010858 */
[-C--:B------:R-:W-:Y:S01]  /*abf0*/  FFMA.FTZ R76, R76, R106.reuse, -R88 ;  /* 0x0000006a4c4c7223 */ /* 0x080fe20000010858 */
[----:B------:R-:W-:Y:S01]  /*ac00*/  FFMA.FTZ R53, R94, R106, -R105 ;  /* 0x0000006a5e357223 */ /* 0x000fe20000010869 */
[----:B------:R-:W3:Y:S01]  /*ac10*/  MUFU.EX2 R96, R96 ;  /* 0x0000006000607308 */ /* 0x000ee20000000800 */
[C---:B------:R-:W-:Y:S03]  /*ac20*/  HMMA.16816.F32.BF16 R4, R24.reuse, R54, R4 ;  /* 0x000000361804723c */ /* 0x040fe60000041804 */
[----:B------:R-:W-:Y:S04]  /*ac30*/  MUFU.EX2 R94, R52 ;  /* 0x00000034005e7308 */ /* 0x000fe80000000800 */
[----:B------:R4:W5:Y:S01]  /*ac40*/  MUFU.EX2 R93, R53 ;  /* 0x00000035005d7308 */ /* 0x0009620000000800 */
[C---:B------:R-:W-:Y:S03]  /*ac50*/  HMMA.16816.F32.BF16 R32, R24.reuse, R48, R32 ;  /* 0x000000301820723c */ /* 0x040fe60000041820 */
[----:B------:R-:W-:Y:S04]  /*ac60*/  MUFU.EX2 R79, R79 ;  /* 0x0000004f004f7308 */ /* 0x000fe80000000800 */
[----:B------:R-:W1:Y:S01]  /*ac70*/  MUFU.EX2 R78, R78 ;  /* 0x0000004e004e7308 */ /* 0x000e620000000800 */
[C---:B------:R-:W-:Y:S01]  /*ac80*/  HMMA.16816.F32.BF16 R28, R24.reuse, R50, R28 ;  /* 0x00000032181c723c */ /* 0x040fe2000004181c */
[----:B------:R-:W-:Y:S02]  /*ac90*/  LDSM.16.MT88.4 R48, [R68+0xb000] ;  /* 0x00b000004430783b */ /* 0x000fe40000004200 */
[----:B------:R-:W-:Y:S02]  /*aca0*/  MUFU.EX2 R77, R77 ;  /* 0x0000004d004d7308 */ /* 0x000fe40000000800 */
[----:B----4-:R-:W4:Y:S02]  /*acb0*/  LDSM.16.MT88.4 R52, [R69+0xb000] ;  /* 0x00b000004534783b */ /* 0x010f240000004200 */
[----:B------:R-:W2:Y:S01]  /*acc0*/  MUFU.EX2 R76, R76 ;  /* 0x0000004c004c7308 */ /* 0x000ea20000000800 */
[C---:B------:R-:W-:Y:S08]  /*acd0*/  HMMA.16816.F32.BF16 R44, R24.reuse, R60, R44 ;  /* 0x0000003c182c723c */ /* 0x040ff0000004182c */
[----:B------:R-:W-:Y:S01]  /*ace0*/  HMMA.16816.F32.BF16 R40, R24, R62, R40 ;  /* 0x0000003e1828723c */ /* 0x000fe20000041828 */
[----:B---3--:R-:W-:Y:S01]  /*acf0*/  F2FP.BF16.F32.PACK_AB R24, R95, R96 ;  /* 0x000000605f18723e */ /* 0x008fe200000010ff */
[----:B------:R-:W3:Y:S01]  /*ad00*/  LDSM.16.MT88.4 R60, [R69+0xb800] ;  /* 0x00b80000453c783b */ /* 0x000ee20000004200 */
[----:B-----5:R-:W-:-:S02]  /*ad10*/  F2FP.BF16.F32.PACK_AB R26, R93, R94 ;  /* 0x0000005e5d1a723e */ /* 0x020fc400000010ff */
[----:B-1----:R-:W-:Y:S02]  /*ad20*/  F2FP.BF16.F32.PACK_AB R25, R78, R79 ;  /* 0x0000004f4e19723e */ /* 0x002fe400000010ff */
[----:B--2---:R-:W-:-:S07]  /*ad30*/  F2FP.BF16.F32.PACK_AB R27, R76, R77 ;  /* 0x0000004d4c1b723e */ /* 0x004fce00000010ff */
[C---:B------:R-:W-:Y:S08]  /*ad40*/  HMMA.16816.F32.BF16 R8, R24.reuse, R20, R8 ;  /* 0x000000141808723c */ /* 0x040ff00000041808 */
[----:B------:R-:W-:Y:S01]  /*ad50*/  HMMA.16816.F32.BF16 R4, R24, R22, R4 ;  /* 0x000000161804723c */ /* 0x000fe20000041804 */
[----:B------:R-:W1:Y:S01]  /*ad60*/  LDSM.16.MT88.4 R20, [R71+0xb800] ;  /* 0x00b800004714783b */ /* 0x000e620000004200 */
[-C--:B------:R-:W-:Y:S01]  /*ad70*/  FFMA.FTZ R92, R92, R106.reuse, -R105 ;  /* 0x0000006a5c5c7223 */ /* 0x080fe20000010869 */
[-CC-:B------:R-:W-:Y:S01]  /*ad80*/  FFMA.FTZ R75, R89, R106.reuse, -R88.reuse ;  /* 0x0000006a594b7223 */ /* 0x180fe20000010858 */
[-CC-:B------:R-:W-:Y:S01]  /*ad90*/  FFMA.FTZ R74, R215, R106.reuse, -R88.reuse ;  /* 0x0000006ad74a7223 */ /* 0x180fe20000010858 */
[-CC-:B------:R-:W-:Y:S01]  /*ada0*/  FFMA.FTZ R73, R214, R106.reuse, -R88.reuse ;  /* 0x0000006ad6497223 */ /* 0x180fe20000010858 */
[----:B------:R-:W-:-:S02]  /*adb0*/  FFMA.FTZ R72, R213, R106, -R88 ;  /* 0x0000006ad5487223 */ /* 0x000fc40000010858 */
[C---:B------:R-:W-:Y:S01]  /*adc0*/  HMMA.16816.F32.BF16 R16, R24.reuse, R56, R16 ;  /* 0x000000381810723c */ /* 0x040fe20000041810 */
[-CC-:B------:R-:W-:Y:S01]  /*add0*/  FFMA.FTZ R57, R91, R106.reuse, -R105.reuse ;  /* 0x0000006a5b397223 */ /* 0x180fe20000010869 */
[-CC-:B------:R-:W-:Y:S01]  /*ade0*/  FFMA.FTZ R56, R90, R106.reuse, -R105.reuse ;  /* 0x0000006a5a387223 */ /* 0x180fe20000010869 */
[----:B------:R-:W-:Y:S02]  /*adf0*/  FFMA.FTZ R217, R217, R106, -R105 ;  /* 0x0000006ad9d97223 */ /* 0x000fe40000010869 */
[----:B------:R-:W-:Y:S03]  /*ae00*/  MUFU.EX2 R90, R57 ;  /* 0x00000039005a7308 */ /* 0x000fe60000000800 */
[C---:B------:R-:W-:Y:S01]  /*ae10*/  HMMA.16816.F32.BF16 R12, R24.reuse, R58, R12 ;  /* 0x0000003a180c723c */ /* 0x040fe2000004180c */
[----:B------:R2:W-:Y:S04]  /*ae20*/  MUFU.EX2 R89, R56 ;  /* 0x0000003800597308 */ /* 0x0005e80000000800 */
[----:B------:R-:W-:Y:S03]  /*ae30*/  MUFU.EX2 R92, R92 ;  /* 0x0000005c005c7308 */ /* 0x000fe60000000800 */
[C---:B----4-:R-:W-:Y:S01]  /*ae40*/  HMMA.16816.F32.BF16 R44, R24.reuse, R52, R44 ;  /* 0x00000034182c723c */ /* 0x050fe2000004182c */
[----:B------:R-:W4:Y:S04]  /*ae50*/  MUFU.EX2 R91, R217 ;  /* 0x000000d9005b7308 */ /* 0x000f280000000800 */
[----:B------:R-:W-:Y:S01]  /*ae60*/  MUFU.EX2 R75, R75 ;  /* 0x0000004b004b7308 */ /* 0x000fe20000000800 */
[----:B--2---:R-:W2:Y:S02]  /*ae70*/  LDSM.16.MT88.4 R56, [R70+0xb800] ;  /* 0x00b800004638783b */ /* 0x004ea40000004200 */
[C---:B------:R-:W-:Y:S01]  /*ae80*/  HMMA.16816.F32.BF16 R32, R24.reuse, R48, R32 ;  /* 0x000000301820723c */ /* 0x040fe20000041820 */
[----:B------:R-:W5:Y:S04]  /*ae90*/  MUFU.EX2 R74, R74 ;  /* 0x0000004a004a7308 */ /* 0x000f680000000800 */
[----:B------:R-:W-:Y:S03]  /*aea0*/  MUFU.EX2 R73, R73 ;  /* 0x0000004900497308 */ /* 0x000fe60000000800 */
[C---:B------:R-:W-:Y:S01]  /*aeb0*/  HMMA.16816.F32.BF16 R28, R24.reuse, R50, R28 ;  /* 0x00000032181c723c */ /* 0x040fe2000004181c */
[----:B------:R-:W3:Y:S01]  /*aec0*/  MUFU.EX2 R72, R72 ;  /* 0x0000004800487308 */ /* 0x000ee20000000800 */
[----:B------:R-:W2:Y:S06]  /*aed0*/  LDSM.16.MT88.4 R48, [R68+0xb800] ;  /* 0x00b800004430783b */ /* 0x000eac0000004200 */
[----:B------:R-:W-:Y:S01]  /*aee0*/  HMMA.16816.F32.BF16 R40, R24, R54, R40 ;  /* 0x000000361828723c */ /* 0x000fe20000041828 */
[----:B------:R-:W2:Y:S01]  /*aef0*/  LDSM.16.MT88.4 R52, [R71+0xc000] ;  /* 0x00c000004734783b */ /* 0x000ea20000004200 */
[----:B----4-:R-:W-:-:S02]  /*af00*/  F2FP.BF16.F32.PACK_AB R24, R91, R92 ;  /* 0x0000005c5b18723e */ /* 0x010fc400000010ff */
[----:B------:R-:W-:Y:S02]  /*af10*/  F2FP.BF16.F32.PACK_AB R26, R89, R90 ;  /* 0x0000005a591a723e */ /* 0x000fe400000010ff */
[----:B-----5:R-:W-:Y:S02]  /*af20*/  F2FP.BF16.F32.PACK_AB R25, R74, R75 ;  /* 0x0000004b4a19723e */ /* 0x020fe400000010ff */
[----:B---3--:R-:W-:Y:S01]  /*af30*/  F2FP.BF16.F32.PACK_AB R27, R72, R73 ;  /* 0x00000049481b723e */ /* 0x008fe200000010ff */
[-CC-:B------:R-:W-:Y:S01]  /*af40*/  FFMA.FTZ R148, R209, R106.reuse, -R105.reuse ;  /* 0x0000006ad1947223 */ /* 0x180fe20000010869 */
[-CC-:B------:R-:W-:Y:S01]  /*af50*/  FFMA.FTZ R151, R147, R106.reuse, -R105.reuse ;  /* 0x0000006a93977223 */ /* 0x180fe20000010869 */
[-C--:B------:R-:W-:Y:S01]  /*af60*/  FFMA.FTZ R150, R206, R106.reuse, -R105 ;  /* 0x0000006ace967223 */ /* 0x080fe20000010869 */
[----:B------:R-:W-:-:S03]  /*af70*/  FFMA.FTZ R153, R149, R106, -R88 ;  /* 0x0000006a95997223 */ /* 0x000fc60000010858 */
[----:B------:R-:W-:Y:S01]  /*af80*/  HMMA.16816.F32.BF16 R44, R24, R60, R44 ;  /* 0x0000003c182c723c */ /* 0x000fe2000004182c */
[-CC-:B------:R-:W-:Y:S01]  /*af90*/  FFMA.FTZ R60, R154, R106.reuse, -R88.reuse ;  /* 0x0000006a9a3c7223 */ /* 0x180fe20000010858 */
[-CC-:B------:R-:W-:Y:S01]  /*afa0*/  FFMA.FTZ R154, R152, R106.reuse, -R88.reuse ;  /* 0x0000006a989a7223 */ /* 0x180fe20000010858 */
[-C--:B------:R-:W-:Y:S01]  /*afb0*/  FFMA.FTZ R208, R208, R106.reuse, -R105 ;  /* 0x0000006ad0d07223 */ /* 0x080fe20000010869 */
[----:B------:R-:W-:-:S04]  /*afc0*/  FFMA.FTZ R205, R205, R106, -R88 ;  /* 0x0000006acdcd7223 */ /* 0x000fc80000010858 */
[C---:B-1----:R-:W-:Y:S01]  /*afd0*/  HMMA.16816.F32.BF16 R16, R24.reuse, R20, R16 ;  /* 0x000000141810723c */ /* 0x042fe20000041810 */
[----:B------:R-:W-:Y:S07]  /*afe0*/  MUFU.EX2 R148, R148 ;  /* 0x0000009400947308 */ /* 0x000fee0000000800 */
[C---:B------:R-:W-:Y:S01]  /*aff0*/  HMMA.16816.F32.BF16 R12, R24.reuse, R22, R12 ;  /* 0x00000016180c723c */ /* 0x040fe2000004180c */
[----:B------:R-:W1:Y:S01]  /*b000*/  LDSM.16.MT88.4 R20, [R70+0xc000] ;  /* 0x00c000004614783b */ /* 0x000e620000004200 */
[----:B------:R-:W3:Y:S04]  /*b010*/  MUFU.EX2 R147, R208 ;  /* 0x000000d000937308 */ /* 0x000ee80000000800 */
[----:B------:R-:W-:Y:S04]  /*b020*/  MUFU.EX2 R151, R151 ;  /* 0x0000009700977308 */ /* 0x000fe80000000800 */
[----:B------:R-:W4:Y:S04]  /*b030*/  MUFU.EX2 R150, R150 ;  /* 0x0000009600967308 */ /* 0x000f280000000800 */
[----:B------:R-:W-:Y:S04]  /*b040*/  MUFU.EX2 R149, R205 ;  /* 0x000000cd00957308 */ /* 0x000fe80000000800 */
[----:B------:R-:W5:Y:S04]  /*b050*/  MUFU.EX2 R153, R153 ;  /* 0x0000009900997308 */ /* 0x000f680000000800 */
[----:B------:R3:W-:Y:S04]  /*b060*/  MUFU.EX2 R152, R60 ;  /* 0x0000003c00987308 */ /* 0x0007e80000000800 */
[----:B------:R-:W1:Y:S01]  /*b070*/  MUFU.EX2 R154, R154 ;  /* 0x0000009a009a7308 */ /* 0x000e620000000800 */
[C---:B--2---:R-:W-:Y:S08]  /*b080*/  HMMA.16816.F32.BF16 R8, R24.reuse, R56, R8 ;  /* 0x000000381808723c */ /* 0x044ff00000041808 */
[C---:B------:R-:W-:Y:S01]  /*b090*/  HMMA.16816.F32.BF16 R4, R24.reuse, R58, R4 ;  /* 0x0000003a1804723c */ /* 0x040fe20000041804 */
[----:B------:R-:W2:Y:S07]  /*b0a0*/  LDSM.16.MT88.4 R56, [R69+0xc000] ;  /* 0x00c000004538783b */ /* 0x000eae0000004200 */
[C---:B------:R-:W-:Y:S01]  /*b0b0*/  HMMA.16816.F32.BF16 R40, R24.reuse, R62, R40 ;  /* 0x0000003e1828723c */ /* 0x040fe20000041828 */
[----:B---3--:R-:W-:Y:S07]  /*b0c0*/  LDSM.16.MT88.4 R60, [R69+0xc800] ;  /* 0x00c80000453c783b */ /* 0x008fee0000004200 */
[C---:B------:R-:W-:Y:S08]  /*b0d0*/  HMMA.16816.F32.BF16 R32, R24.reuse, R48, R32 ;  /* 0x000000301820723c */ /* 0x040ff00000041820 */
[----:B------:R-:W-:Y:S01]  /*b0e0*/  HMMA.16816.F32.BF16 R28, R24, R50, R28 ;  /* 0x00000032181c723c */ /* 0x000fe2000004181c */
[----:B------:R-:W3:Y:S01]  /*b0f0*/  LDSM.16.MT88.4 R48, [R68+0xc000] ;  /* 0x00c000004430783b */ /* 0x000ee20000004200 */
[----:B------:R-:W-:-:S02]  /*b100*/  F2FP.BF16.F32.PACK_AB R24, R147, R148 ;  /* 0x000000949318723e */ /* 0x000fc400000010ff */
[----:B----4-:R-:W-:Y:S02]  /*b110*/  F2FP.BF16.F32.PACK_AB R26, R150, R151 ;  /* 0x00000097961a723e */ /* 0x010fe400000010ff */
[----:B-----5:R-:W-:Y:S02]  /*b120*/  F2FP.BF16.F32.PACK_AB R25, R153, R149 ;  /* 0x000000959919723e */ /* 0x020fe400000010ff */
[----:B-1----:R-:W-:-:S07]  /*b130*/  F2FP.BF16.F32.PACK_AB R27, R154, R152 ;  /* 0x000000989a1b723e */ /* 0x002fce00000010ff */
        /* <DEDUP_REMOVED lines=13> */
[----:B------:R-:W4:Y:S01]  /*b210*/  LDSM.16.MT88.4 R20, [R71+0xc800] ;  /* 0x00c800004714783b */ /* 0x000f220000004200 */
[----:B------:R-:W-:Y:S04]  /*b220*/  MUFU.EX2 R165, R165 ;  /* 0x000000a500a57308 */ /* 0x000fe80000000800 */
[----:B------:R-:W5:Y:S04]  /*b230*/  MUFU.EX2 R164, R164 ;  /* 0x000000a400a47308 */ /* 0x000f680000000800 */
[----:B------:R-:W-:Y:S04]  /*b240*/  MUFU.EX2 R163, R163 ;  /* 0x000000a300a37308 */ /* 0x000fe80000000800 */
[----:B------:R-:W1:Y:S04]  /*b250*/  MUFU.EX2 R171, R171 ;  /* 0x000000ab00ab7308 */ /* 0x000e680000000800 */
[----:B------:R-:W-:Y:S04]  /*b260*/  MUFU.EX2 R170, R170 ;  /* 0x000000aa00aa7308 */ /* 0x000fe80000000800 */
[----:B------:R-:W1:Y:S04]  /*b270*/  MUFU.EX2 R169, R169 ;  /* 0x000000a900a97308 */ /* 0x000e680000000800 */
[----:B------:R-:W-:Y:S04]  /*b280*/  MUFU.EX2 R168, R168 ;  /* 0x000000a800a87308 */ /* 0x000fe80000000800 */
[----:B------:R-:W4:Y:S01]  /*b290*/  MUFU.EX2 R172, R172 ;  /* 0x000000ac00ac7308 */ /* 0x000f220000000800 */
[C---:B--2---:R-:W-:Y:S08]  /*b2a0*/  HMMA.16816.F32.BF16 R44, R24.reuse, R56, R44 ;  /* 0x00000038182c723c */ /* 0x044ff0000004182c */
[C---:B------:R-:W-:Y:S01]  /*b2b0*/  HMMA.16816.F32.BF16 R40, R24.reuse, R58, R40 ;  /* 0x0000003a1828723c */ /* 0x040fe20000041828 */
[----:B------:R-:W-:Y:S07]  /*b2c0*/  LDSM.16.MT88.4 R56, [R71+0xd000] ;  /* 0x00d000004738783b */ /* 0x000fee0000004200 */
[C---:B---3--:R-:W-:Y:S08]  /*b2d0*/  HMMA.16816.F32.BF16 R32, R24.reuse, R48, R32 ;  /* 0x000000301820723c */ /* 0x048ff00000041820 */
[----:B------:R-:W-:Y:S01]  /*b2e0*/  HMMA.16816.F32.BF16 R28, R24, R50, R28 ;  /* 0x00000032181c723c */ /* 0x000fe2000004181c */
[----:B-----5:R-:W-:Y:S01]  /*b2f0*/  F2FP.BF16.F32.PACK_AB R24, R164, R165 ;  /* 0x000000a5a418723e */ /* 0x020fe200000010ff */
[----:B------:R-:W2:Y:S01]  /*b300*/  LDSM.16.MT88.4 R48, [R68+0xc800] ;  /* 0x00c800004430783b */ /* 0x000ea20000004200 */
[----:B-1----:R-:W-:-:S02]  /*b310*/  F2FP.BF16.F32.PACK_AB R26, R171, R163 ;  /* 0x000000a3ab1a723e */ /* 0x002fc400000010ff */
[----:B------:R-:W-:Y:S02]  /*b320*/  F2FP.BF16.F32.PACK_AB R25, R169, R170 ;  /* 0x000000aaa919723e */ /* 0x000fe400000010ff */
[----:B----4-:R-:W-:-:S07]  /*b330*/  F2FP.BF16.F32.PACK_AB R27, R172, R168 ;  /* 0x000000a8ac1b723e */ /* 0x010fce00000010ff */
[----:B------:R-:W-:Y:S01]  /*b340*/  HMMA.16816.F32.BF16 R8, R24, R52, R8 ;  /* 0x000000341808723c */ /* 0x000fe20000041808 */
[-C--:B------:R-:W-:Y:S01]  /*b350*/  FFMA.FTZ R52, R180, R106.reuse, -R105 ;  /* 0x0000006ab4347223 */ /* 0x080fe20000010869 */
[----:B------:R-:W-:-:S06]  /*b360*/  FFMA.FTZ R53, R183, R106, -R88 ;  /* 0x0000006ab7357223 */ /* 0x000fcc0000010858 */
[----:B------:R-:W-:Y:S01]  /*b370*/  HMMA.16816.F32.BF16 R4, R24, R54, R4 ;  /* 0x000000361804723c */ /* 0x000fe20000041804 */
[-CC-:B------:R-:W-:Y:S02]  /*b380*/  FFMA.FTZ R54, R184, R106.reuse, -R105.reuse ;  /* 0x0000006ab8367223 */ /* 0x180fe40000010869 */
[----:B------:R1:W-:Y:S01]  /*b390*/  MUFU.EX2 R184, R52 ;  /* 0x0000003400b87308 */ /* 0x0003e20000000800 */
[----:B------:R-:W-:-:S04]  /*b3a0*/  FFMA.FTZ R188, R188, R106, -R105 ;  /* 0x0000006abcbc7223 */ /* 0x000fc80000010869 */
[----:B------:R-:W-:Y:S01]  /*b3b0*/  HMMA.16816.F32.BF16 R44, R24, R60, R44 ;  /* 0x0000003c182c723c */ /* 0x000fe2000004182c */
[-CC-:B------:R-:W-:Y:S01]  /*b3c0*/  FFMA.FTZ R60, R187, R106.reuse, -R88.reuse ;  /* 0x0000006abb3c7223 */ /* 0x180fe20000010858 */
[----:B------:R-:W-:Y:S01]  /*b3d0*/  MUFU.EX2 R183, R54 ;  /* 0x0000003600b77308 */ /* 0x000fe20000000800 */
[----:B-1----:R-:W-:-:S03]  /*b3e0*/  FFMA.FTZ R52, R182, R106, -R88 ;  /* 0x0000006ab6347223 */ /* 0x002fc60000010858 */
[----:B------:R-:W-:Y:S02]  /*b3f0*/  MUFU.EX2 R182, R53 ;  /* 0x0000003500b67308 */ /* 0x000fe40000000800 */
[----:B------:R-:W-:Y:S02]  /*b400*/  HMMA.16816.F32.BF16 R16, R24, R20, R16 ;  /* 0x000000141810723c */ /* 0x000fe40000041810 */
[----:B------:R1:W-:Y:S01]  /*b410*/  MUFU.EX2 R187, R52 ;  /* 0x0000003400bb7308 */ /* 0x0003e20000000800 */
[----:B------:R-:W-:-:S03]  /*b420*/  FFMA.FTZ R20, R181, R106, -R105 ;  /* 0x0000006ab5147223 */ /* 0x000fc60000010869 */
[----:B------:R3:W-:Y:S02]  /*b430*/  MUFU.EX2 R181, R188 ;  /* 0x000000bc00b57308 */ /* 0x0007e40000000800 */
[----:B------:R-:W-:Y:S01]  /*b440*/  HMMA.16816.F32.BF16 R12, R24, R22, R12 ;  /* 0x00000016180c723c */ /* 0x000fe2000004180c */
[----:B-1----:R-:W1:Y:S01]  /*b450*/  LDSM.16.MT88.4 R52, [R69+0xd000] ;  /* 0x00d000004534783b */ /* 0x002e620000004200 */
[----:B------:R4:W5:Y:S01]  /*b460*/  MUFU.EX2 R180, R20 ;  /* 0x0000001400b47308 */ /* 0x0009620000000800 */
[----:B---3--:R-:W-:-:S03]  /*b470*/  FFMA.FTZ R188, R186, R106, -R88 ;  /* 0x0000006ababc7223 */ /* 0x008fc60000010858 */
[----:B------:R3:W-:Y:S04]  /*b480*/  MUFU.EX2 R186, R60 ;  /* 0x0000003c00ba7308 */ /* 0x0007e80000000800 */
[----:B------:R-:W5:Y:S01]  /*b490*/  MUFU.EX2 R188, R188 ;  /* 0x000000bc00bc7308 */ /* 0x000f620000000800 */
[----:B----4-:R-:W4:Y:S01]  /*b4a0*/  LDSM.16.MT88.4 R20, [R70+0xd000] ;  /* 0x00d000004614783b */ /* 0x010f220000004200 */
[C---:B------:R-:W-:Y:S01]  /*b4b0*/  HMMA.16816.F32.BF16 R40, R24.reuse, R62, R40 ;  /* 0x0000003e1828723c */ /* 0x040fe20000041828 */
[----:B------:R-:W-:Y:S02]  /*b4c0*/  FFMA.FTZ R203, R203, R106, -R105 ;  /* 0x0000006acbcb7223 */ /* 0x000fe40000010869 */
[----:B---3--:R-:W-:Y:S05]  /*b4d0*/  LDSM.16.MT88.4 R60, [R69+0xd800] ;  /* 0x00d80000453c783b */ /* 0x008fea0000004200 */
[C---:B--2---:R-:W-:Y:S08]  /*b4e0*/  HMMA.16816.F32.BF16 R32, R24.reuse, R48, R32 ;  /* 0x000000301820723c */ /* 0x044ff00000041820 */
[----:B------:R-:W-:Y:S01]  /*b4f0*/  HMMA.16816.F32.BF16 R28, R24, R50, R28 ;  /* 0x00000032181c723c */ /* 0x000fe2000004181c */
[----:B-----5:R-:W-:Y:S01]  /*b500*/  F2FP.BF16.F32.PACK_AB R24, R180, R181 ;  /* 0x000000b5b418723e */ /* 0x020fe200000010ff */
[----:B------:R-:W2:Y:S01]  /*b510*/  LDSM.16.MT88.4 R48, [R68+0xd000] ;  /* 0x00d000004430783b */ /* 0x000ea20000004200 */
[----:B------:R-:W-:-:S02]  /*b520*/  F2FP.BF16.F32.PACK_AB R26, R183, R184 ;  /* 0x000000b8b71a723e */ /* 0x000fc400000010ff */
[----:B------:R-:W-:Y:S02]  /*b530*/  F2FP.BF16.F32.PACK_AB R25, R187, R182 ;  /* 0x000000b6bb19723e */ /* 0x000fe400000010ff */
[----:B------:R-:W-:-:S07]  /*b540*/  F2FP.BF16.F32.PACK_AB R27, R188, R186 ;  /* 0x000000babc1b723e */ /* 0x000fce00000010ff */
[----:B------:R-:W-:Y:S01]  /*b550*/  HMMA.16816.F32.BF16 R16, R24, R56, R16 ;  /* 0x000000381810723c */ /* 0x000fe20000041810 */
[-CC-:B------:R-:W-:Y:S01]  /*b560*/  FFMA.FTZ R56, R196, R106.reuse, -R105.reuse ;  /* 0x0000006ac4387223 */ /* 0x180fe20000010869 */
[----:B------:R-:W-:-:S03]  /*b570*/  FFMA.FTZ R57, R195, R106, -R105 ;  /* 0x0000006ac3397223 */ /* 0x000fc60000010869 */
[----:B------:R3:W-:Y:S03]  /*b580*/  MUFU.EX2 R195, R56 ;  /* 0x0000003800c37308 */ /* 0x0007e60000000800 */
[----:B-1----:R-:W-:Y:S01]  /*b590*/  HMMA.16816.F32.BF16 R44, R24, R52, R44 ;  /* 0x00000034182c723c */ /* 0x002fe2000004182c */
[-C--:B------:R-:W-:Y:S01]  /*b5a0*/  FFMA.FTZ R52, R201, R106.reuse, -R88 ;  /* 0x0000006ac9347223 */ /* 0x080fe20000010858 */
[----:B---3--:R-:W-:-:S06]  /*b5b0*/  FFMA.FTZ R56, R194, R106, -R105 ;  /* 0x0000006ac2387223 */ /* 0x008fcc0000010869 */
[C---:B------:R-:W-:Y:S01]  /*b5c0*/  HMMA.16816.F32.BF16 R12, R24.reuse, R58, R12 ;  /* 0x0000003a180c723c */ /* 0x040fe2000004180c */
[----:B------:R-:W-:Y:S04]  /*b5d0*/  MUFU.EX2 R194, R57 ;  /* 0x0000003900c27308 */ /* 0x000fe80000000800 */
[----:B------:R1:W-:Y:S03]  /*b5e0*/  MUFU.EX2 R201, R56 ;  /* 0x0000003800c97308 */ /* 0x0003e60000000800 */
[C---:B----4-:R-:W-:Y:S01]  /*b5f0*/  HMMA.16816.F32.BF16 R8, R24.reuse, R20, R8 ;  /* 0x000000141808723c */ /* 0x050fe20000041808 */
[----:B-1----:R-:W1:Y:S07]  /*b600*/  LDSM.16.MT88.4 R56, [R70+0xd800] ;  /* 0x00d800004638783b */ /* 0x002e6e0000004200 */
[----:B------:R-:W-:Y:S01]  /*b610*/  HMMA.16816.F32.BF16 R4, R24, R22, R4 ;  /* 0x000000161804723c */ /* 0x000fe20000041804 */
[----:B------:R-:W3:Y:S01]  /*b620*/  LDSM.16.MT88.4 R20, [R71+0xd800] ;  /* 0x00d800004714783b */ /* 0x000ee20000004200 */
[----:B------:R4:W5:Y:S01]  /*b630*/  MUFU.EX2 R196, R203 ;  /* 0x000000cb00c47308 */ /* 0x0009620000000800 */
[----:B------:R-:W-:-:S03]  /*b640*/  FFMA.FTZ R53, R200, R106, -R88 ;  /* 0x0000006ac8357223 */ /* 0x000fc60000010858 */
[----:B------:R2:W-:Y:S01]  /*b650*/  MUFU.EX2 R200, R52 ;  /* 0x0000003400c87308 */ /* 0x0005e20000000800 */
[-CC-:B----4-:R-:W-:Y:S01]  /*b660*/  FFMA.FTZ R203, R198, R106.reuse, -R88.reuse ;  /* 0x0000006ac6cb7223 */ /* 0x190fe20000010858 */
[----:B--2---:R-:W-:Y:S02]  /*b670*/  FFMA.FTZ R52, R199, R106, -R88 ;  /* 0x0000006ac7347223 */ /* 0x004fe40000010858 */
[----:B------:R-:W2:Y:S04]  /*b680*/  MUFU.EX2 R199, R53 ;  /* 0x0000003500c77308 */ /* 0x000ea80000000800 */
[----:B------:R4:W-:Y:S04]  /*b690*/  MUFU.EX2 R198, R52 ;  /* 0x0000003400c67308 */ /* 0x0009e80000000800 */
[----:B------:R-:W1:Y:S01]  /*b6a0*/  MUFU.EX2 R203, R203 ;  /* 0x000000cb00cb7308 */ /* 0x000e620000000800 */
[C---:B------:R-:W-:Y:S08]  /*b6b0*/  HMMA.16816.F32.BF16 R40, R24.reuse, R54, R40 ;  /* 0x000000361828723c */ /* 0x040ff00000041828 */
[C---:B------:R-:W-:Y:S01]  /*b6c0*/  HMMA.16816.F32.BF16 R32, R24.reuse, R48, R32 ;  /* 0x000000301820723c */ /* 0x040fe20000041820 */
[----:B----4-:R-:W-:Y:S07]  /*b6d0*/  LDSM.16.MT88.4 R52, [R71+0xe000] ;  /* 0x00e000004734783b */ /* 0x010fee0000004200 */
[----:B------:R-:W-:Y:S01]  /*b6e0*/  HMMA.16816.F32.BF16 R28, R24, R50, R28 ;  /* 0x00000032181c723c */ /* 0x000fe2000004181c */
[----:B-----5:R-:W-:Y:S01]  /*b6f0*/  F2FP.BF16.F32.PACK_AB R24, R195, R196 ;  /* 0x000000c4c318723e */ /* 0x020fe200000010ff */
[----:B------:R-:W4:Y:S01]  /*b700*/  LDSM.16.MT88.4 R48, [R68+0xd800] ;  /* 0x00d800004430783b */ /* 0x000f220000004200 */
[----:B------:R-:W-:-:S02]  /*b710*/  F2FP.BF16.F32.PACK_AB R26, R201, R194 ;  /* 0x000000c2c91a723e */ /* 0x000fc400000010ff */
[----:B--2---:R-:W-:Y:S02]  /*b720*/  F2FP.BF16.F32.PACK_AB R25, R199, R200 ;  /* 0x000000c8c719723e */ /* 0x004fe400000010ff */
[----:B-1----:R-:W-:-:S07]  /*b730*/  F2FP.BF16.F32.PACK_AB R27, R203, R198 ;  /* 0x000000c6cb1b723e */ /* 0x002fce00000010ff */
[----:B------:R-:W-:Y:S01]  /*b740*/  HMMA.16816.F32.BF16 R8, R24, R56, R8 ;  /* 0x000000381808723c */ /* 0x000fe20000041808 */
[-C--:B------:R-:W-:Y:S01]  /*b750*/  FFMA.FTZ R56, R197, R106.reuse, -R105 ;  /* 0x0000006ac5387223 */ /* 0x080fe20000010869 */
[----:B------:R-:W-:-:S06]  /*b760*/  FFMA.FTZ R57, R192, R106, -R88 ;  /* 0x0000006ac0397223 */ /* 0x000fcc0000010858 */
[C---:B------:R-:W-:Y:S01]  /*b770*/  HMMA.16816.F32.BF16 R4, R24.reuse, R58, R4 ;  /* 0x0000003a1804723c */ /* 0x040fe20000041804 */
[-CC-:B------:R-:W-:Y:S02]  /*b780*/  FFMA.FTZ R58, R193, R106.reuse, -R105.reuse ;  /* 0x0000006ac13a7223 */ /* 0x180fe40000010869 */
[----:B------:R1:W-:Y:S05]  /*b790*/  MUFU.EX2 R193, R56 ;  /* 0x0000003800c17308 */ /* 0x0003ea0000000800 */
[----:B---3--:R-:W-:Y:S01]  /*b7a0*/  HMMA.16816.F32.BF16 R16, R24, R20, R16 ;  /* 0x000000141810723c */ /* 0x008fe20000041810 */
[-CC-:B------:R-:W-:Y:S01]  /*b7b0*/  FFMA.FTZ R20, R202, R106.reuse, -R105.reuse ;  /* 0x0000006aca147223 */ /* 0x180fe20000010869 */
[-C--:B------:R-:W-:Y:S01]  /*b7c0*/  FFMA.FTZ R204, R204, R106.reuse, -R105 ;  /* 0x0000006acccc7223 */ /* 0x080fe20000010869 */
[----:B------:R-:W-:Y:S01]  /*b7d0*/  MUFU.EX2 R192, R58 ;  /* 0x0000003a00c07308 */ /* 0x000fe20000000800 */
[----:B-1----:R-:W-:-:S04]  /*b7e0*/  FFMA.FTZ R56, R191, R106, -R88 ;  /* 0x0000006abf387223 */ /* 0x002fc80000010858 */
[C---:B------:R-:W-:Y:S01]  /*b7f0*/  HMMA.16816.F32.BF16 R44, R24.reuse, R60, R44 ;  /* 0x0000003c182c723c */ /* 0x040fe2000004182c */
[-CC-:B------:R-:W-:Y:S01]  /*b800*/  FFMA.FTZ R60, R190, R106.reuse, -R88.reuse ;  /* 0x0000006abe3c7223 */ /* 0x180fe20000010858 */
[----:B------:R-:W-:Y:S04]  /*b810*/  MUFU.EX2 R191, R57 ;  /* 0x0000003900bf7308 */ /* 0x000fe80000000800 */
[----:B------:R1:W-:Y:S02]  /*b820*/  MUFU.EX2 R190, R56 ;  /* 0x0000003800be7308 */ /* 0x0003e40000000800 */
[----:B------:R-:W-:Y:S02]  /*b830*/  HMMA.16816.F32.BF16 R12, R24, R22, R12 ;  /* 0x00000016180c723c */ /* 0x000fe4000004180c */
[----:B------:R2:W-:Y:S04]  /*b840*/  MUFU.EX2 R197, R20 ;  /* 0x0000001400c57308 */ /* 0x0005e80000000800 */
[----:B------:R3:W5:Y:S01]  /*b850*/  MUFU.EX2 R202, R204 ;  /* 0x000000cc00ca7308 */ /* 0x0007620000000800 */
[----:B-1----:R-:W1:Y:S04]  /*b860*/  LDSM.16.MT88.4 R56, [R69+0xe000] ;  /* 0x00e000004538783b */ /* 0x002e680000004200 */
[----:B--2---:R-:W2:Y:S01]  /*b870*/  LDSM.16.MT88.4 R20, [R70+0xe000] ;  /* 0x00e000004614783b */ /* 0x004ea20000004200 */
[----:B---3--:R-:W-:-:S02]  /*b880*/  FFMA.FTZ R204, R189, R106, -R88 ;  /* 0x0000006abdcc7223 */ /* 0x008fc40000010858 */
[----:B------:R3:W-:Y:S04]  /*b890*/  MUFU.EX2 R189, R60 ;  /* 0x0000003c00bd7308 */ /* 0x0007e80000000800 */
[----:B------:R-:W5:Y:S01]  /*b8a0*/  MUFU.EX2 R204, R204 ;  /* 0x000000cc00cc7308 */ /* 0x000f620000000800 */
[C---:B------:R-:W-:Y:S08]  /*b8b0*/  HMMA.16816.F32.BF16 R40, R24.reuse, R62, R40 ;  /* 0x0000003e1828723c */ /* 0x040ff00000041828 */
[C---:B----4-:R-:W-:Y:S01]  /*b8c0*/  HMMA.16816.F32.BF16 R32, R24.reuse, R48, R32 ;  /* 0x000000301820723c */ /* 0x050fe20000041820 */
[----:B------:R-:W-:Y:S01]  /*b8d0*/  FFMA.FTZ R185, R185, R106, -R105 ;  /* 0x0000006ab9b97223 */ /* 0x000fe20000010869 */
[----:B---3--:R-:W-:Y:S06]  /*b8e0*/  LDSM.16.MT88.4 R60, [R69+0xe800] ;  /* 0x00e80000453c783b */ /* 0x008fec0000004200 */
[----:B------:R-:W-:Y:S01]  /*b8f0*/  HMMA.16816.F32.BF16 R28, R24, R50, R28 ;  /* 0x00000032181c723c */ /* 0x000fe2000004181c */
[----:B-----5:R-:W-:Y:S01]  /*b900*/  F2FP.BF16.F32.PACK_AB R24, R197, R202 ;  /* 0x000000cac518723e */ /* 0x020fe200000010ff */
[----:B------:R-:W3:Y:S01]  /*b910*/  LDSM.16.MT88.4 R48, [R68+0xe000] ;  /* 0x00e000004430783b */ /* 0x000ee20000004200 */
        /* <DEDUP_REMOVED lines=9> */
[----:B----4-:R-:W-:-:S06]  /*b9b0*/  FFMA.FTZ R52, R177, R106, -R105 ;  /* 0x0000006ab1347223 */ /* 0x010fcc0000010869 */
[C---:B--2---:R-:W-:Y:S01]  /*b9c0*/  HMMA.16816.F32.BF16 R8, R24.reuse, R20, R8 ;  /* 0x000000141808723c */ /* 0x044fe20000041808 */
[----:B------:R-:W-:Y:S04]  /*b9d0*/  MUFU.EX2 R177, R53 ;  /* 0x0000003500b17308 */ /* 0x000fe80000000800 */
[----:B------:R1:W-:Y:S03]  /*b9e0*/  MUFU.EX2 R176, R52 ;  /* 0x0000003400b07308 */ /* 0x0003e60000000800 */
[C---:B------:R-:W-:Y:S01]  /*b9f0*/  HMMA.16816.F32.BF16 R4, R24.reuse, R22, R4 ;  /* 0x000000161804723c */ /* 0x040fe20000041804 */
[----:B------:R-:W2:Y:S07]  /*ba00*/  LDSM.16.MT88.4 R20, [R71+0xe800] ;  /* 0x00e800004714783b */ /* 0x000eae0000004200 */
[----:B------:R-:W-:Y:S01]  /*ba10*/  HMMA.16816.F32.BF16 R12, R24, R54, R12 ;  /* 0x00000036180c723c */ /* 0x000fe2000004180c */
[----:B-1----:R-:W1:Y:S01]  /*ba20*/  LDSM.16.MT88.4 R52, [R70+0xe800] ;  /* 0x00e800004634783b */ /* 0x002e620000004200 */
[----:B------:R4:W5:Y:S01]  /*ba30*/  MUFU.EX2 R179, R185 ;  /* 0x000000b900b37308 */ /* 0x0009620000000800 */
[----:B------:R-:W-:-:S03]  /*ba40*/  FFMA.FTZ R57, R175, R106, -R88 ;  /* 0x0000006aaf397223 */ /* 0x000fc60000010858 */
[----:B------:R3:W-:Y:S01]  /*ba50*/  MUFU.EX2 R175, R56 ;  /* 0x0000003800af7308 */ /* 0x0007e20000000800 */
[-CC-:B----4-:R-:W-:Y:S01]  /*ba60*/  FFMA.FTZ R185, R173, R106.reuse, -R88.reuse ;  /* 0x0000006aadb97223 */ /* 0x190fe20000010858 */
[-C--:B---3--:R-:W-:Y:S02]  /*ba70*/  FFMA.FTZ R56, R174, R106.reuse, -R88 ;  /* 0x0000006aae387223 */ /* 0x088fe40000010858 */
[----:B------:R-:W3:Y:S04]  /*ba80*/  MUFU.EX2 R174, R57 ;  /* 0x0000003900ae7308 */ /* 0x000ee80000000800 */
[----:B------:R4:W-:Y:S04]  /*ba90*/  MUFU.EX2 R173, R56 ;  /* 0x0000003800ad7308 */ /* 0x0009e80000000800 */
[----:B------:R-:W2:Y:S01]  /*baa0*/  MUFU.EX2 R185, R185 ;  /* 0x000000b900b97308 */ /* 0x000ea20000000800 */
[C---:B------:R-:W-:Y:S08]  /*bab0*/  HMMA.16816.F32.BF16 R40, R24.reuse, R58, R40 ;  /* 0x0000003a1828723c */ /* 0x040ff00000041828 */
[C---:B------:R-:W-:Y:S01]  /*bac0*/  HMMA.16816.F32.BF16 R32, R24.reuse, R48, R32 ;  /* 0x000000301820723c */ /* 0x040fe20000041820 */
[----:B------:R-:W-:Y:S01]  /*bad0*/  FFMA.FTZ R162, R162, R106, -R105 ;  /* 0x0000006aa2a27223 */ /* 0x000fe20000010869 */
[----:B----4-:R-:W-:Y:S06]  /*bae0*/  LDSM.16.MT88.4 R56, [R71+0xf000] ;  /* 0x00f000004738783b */ /* 0x010fec0000004200 */
[----:B------:R-:W-:Y:S01]  /*baf0*/  HMMA.16816.F32.BF16 R28, R24, R50, R28 ;  /* 0x00000032181c723c */ /* 0x000fe2000004181c */
[----:B-----5:R-:W-:Y:S01]  /*bb00*/  F2FP.BF16.F32.PACK_AB R24, R178, R179 ;  /* 0x000000b3b218723e */ /* 0x020fe200000010ff */
[----:B------:R-:W4:Y:S01]  /*bb10*/  LDSM.16.MT88.4 R48, [R68+0xe800] ;  /* 0x00e800004430783b */ /* 0x000f220000004200 */
[----:B------:R-:W-:-:S02]  /*bb20*/  F2FP.BF16.F32.PACK_AB R26, R176, R177 ;  /* 0x000000b1b01a723e */ /* 0x000fc400000010ff */
[----:B---3--:R-:W-:Y:S02]  /*bb30*/  F2FP.BF16.F32.PACK_AB R25, R174, R175 ;  /* 0x000000afae19723e */ /* 0x008fe400000010ff */
[----:B--2---:R-:W-:-:S07]  /*bb40*/  F2FP.BF16.F32.PACK_AB R27, R185, R173 ;  /* 0x000000adb91b723e */ /* 0x004fce00000010ff */
[----:B------:R-:W-:Y:S01]  /*bb50*/  HMMA.16816.F32.BF16 R16, R24, R20, R16 ;  /* 0x000000141810723c */ /* 0x000fe20000041810 */
[----:B------:R-:W-:-:S07]  /*bb60*/  FFMA.FTZ R20, R161, R106, -R105 ;  /* 0x0000006aa1147223 */ /* 0x000fce0000010869 */
[C---:B-1----:R-:W-:Y:S01]  /*bb70*/  HMMA.16816.F32.BF16 R8, R24.reuse, R52, R8 ;  /* 0x000000341808723c */ /* 0x042fe20000041808 */
[-CC-:B------:R-:W-:Y:S01]  /*bb80*/  FFMA.FTZ R52, R160, R106.reuse, -R105.reuse ;  /* 0x0000006aa0347223 */ /* 0x180fe20000010869 */
[-CC-:B------:R-:W-:Y:S01]  /*bb90*/  FFMA.FTZ R53, R158, R106.reuse, -R88.reuse ;  /* 0x0000006a9e357223 */ /* 0x180fe20000010858 */
[----:B------:R1:W-:Y:S05]  /*bba0*/  MUFU.EX2 R160, R20 ;  /* 0x0000001400a07308 */ /* 0x0003ea0000000800 */
[C---:B------:R-:W-:Y:S01]  /*bbb0*/  HMMA.16816.F32.BF16 R4, R24.reuse, R54, R4 ;  /* 0x000000361804723c */ /* 0x040fe20000041804 */
[-C--:B------:R-:W-:Y:S02]  /*bbc0*/  FFMA.FTZ R54, R159, R106.reuse, -R105 ;  /* 0x0000006a9f367223 */ /* 0x080fe40000010869 */
[----:B------:R2:W-:Y:S05]  /*bbd0*/  MUFU.EX2 R159, R52 ;  /* 0x00000034009f7308 */ /* 0x0005ea0000000800 */
[----:B------:R-:W-:Y:S01]  /*bbe0*/  HMMA.16816.F32.BF16 R12, R24, R22, R12 ;  /* 0x00000016180c723c */ /* 0x000fe2000004180c */
[----:B-1----:R-:W1:Y:S01]  /*bbf0*/  LDSM.16.MT88.4 R20, [R70+0xf000] ;  /* 0x00f000004614783b */ /* 0x002e620000004200 */
[----:B------:R-:W-:Y:S01]  /*bc00*/  MUFU.EX2 R158, R54 ;  /* 0x00000036009e7308 */ /* 0x000fe20000000800 */
[----:B--2---:R-:W-:-:S05]  /*bc10*/  FFMA.FTZ R52, R157, R106, -R88 ;  /* 0x0000006a9d347223 */ /* 0x004fca0000010858 */
[----:B------:R-:W-:Y:S01]  /*bc20*/  HMMA.16816.F32.BF16 R44, R24, R60, R44 ;  /* 0x0000003c182c723c */ /* 0x000fe2000004182c */
[-CC-:B------:R-:W-:Y:S01]  /*bc30*/  FFMA.FTZ R60, R156, R106.reuse, -R88.reuse ;  /* 0x0000006a9c3c7223 */ /* 0x180fe20000010858 */
[----:B------:R-:W-:Y:S04]  /*bc40*/  MUFU.EX2 R157, R53 ;  /* 0x00000035009d7308 */ /* 0x000fe80000000800 */
[----:B------:R2:W-:Y:S04]  /*bc50*/  MUFU.EX2 R156, R52 ;  /* 0x00000034009c7308 */ /* 0x0005e80000000800 */
[----:B------:R3:W5:Y:S01]  /*bc60*/  MUFU.EX2 R161, R162 ;  /* 0x000000a200a17308 */ /* 0x0007620000000800 */
[----:B--2---:R-:W2:Y:S01]  /*bc70*/  LDSM.16.MT88.4 R52, [R69+0xf000] ;  /* 0x00f000004534783b */ /* 0x004ea20000004200 */
[----:B---3--:R-:W-:-:S02]  /*bc80*/  FFMA.FTZ R162, R155, R106, -R88 ;  /* 0x0000006a9ba27223 */ /* 0x008fc40000010858 */
[----:B------:R3:W-:Y:S04]  /*bc90*/  MUFU.EX2 R155, R60 ;  /* 0x0000003c009b7308 */ /* 0x0007e80000000800 */
[----:B------:R-:W1:Y:S01]  /*bca0*/  MUFU.EX2 R162, R162 ;  /* 0x000000a200a27308 */ /* 0x000e620000000800 */
        /* <DEDUP_REMOVED lines=9> */
[----:B-1----:R-:W-:-:S07]  /*bd40*/  F2FP.BF16.F32.PACK_AB R27, R162, R155 ;  /* 0x0000009ba21b723e */ /* 0x002fce00000010ff */
[C---:B------:R-:W-:Y:S08]  /*bd50*/  HMMA.16816.F32.BF16 R8, R24.reuse, R20, R8 ;  /* 0x000000141808723c */ /* 0x040ff00000041808 */
[C---:B------:R-:W-:Y:S01]  /*bd60*/  HMMA.16816.F32.BF16 R4, R24.reuse, R22, R4 ;  /* 0x000000161804723c */ /* 0x040fe20000041804 */
[----:B------:R-:W1:Y:S07]  /*bd70*/  LDSM.16.MT88.4 R20, [R71+0xf800] ;  /* 0x00f800004714783b */ /* 0x000e6e0000004200 */
[----:B--2---:R-:W-:Y:S01]  /*bd80*/  HMMA.16816.F32.BF16 R44, R24, R52, R44 ;  /* 0x00000034182c723c */ /* 0x004fe2000004182c */
[-CC-:B------:R-:W-:Y:S01]  /*bd90*/  FFMA.FTZ R52, R142, R106.reuse, -R88.reuse ;  /* 0x0000006a8e347223 */ /* 0x180fe20000010858 */
[----:B------:R-:W-:-:S03]  /*bda0*/  FFMA.FTZ R53, R141, R106, -R88 ;  /* 0x0000006a8d357223 */ /* 0x000fc60000010858 */
[----:B------:R2:W-:Y:S03]  /*bdb0*/  MUFU.EX2 R141, R52 ;  /* 0x00000034008d7308 */ /* 0x0005e60000000800 */
[C---:B------:R-:W-:Y:S01]  /*bdc0*/  HMMA.16816.F32.BF16 R16, R24.reuse, R56, R16 ;  /* 0x000000381810723c */ /* 0x040fe20000041810 */
[-CC-:B------:R-:W-:Y:S01]  /*bdd0*/  FFMA.FTZ R56, R145, R106.reuse, -R105.reuse ;  /* 0x0000006a91387223 */ /* 0x180fe20000010869 */
[-C--:B------:R-:W-:Y:S01]  /*bde0*/  FFMA.FTZ R57, R144, R106.reuse, -R105 ;  /* 0x0000006a90397223 */ /* 0x080fe20000010869 */
[----:B------:R4:W-:Y:S01]  /*bdf0*/  MUFU.EX2 R145, R146 ;  /* 0x0000009200917308 */ /* 0x0009e20000000800 */
[----:B------:R-:W-:Y:S01]  /*be00*/  FADD.FTZ R103, R104, R103 ;  /* 0x0000006768677221 */ /* 0x000fe20000010000 */
[----:B------:R-:W-:Y:S02]  /*be10*/  FADD.FTZ R86, R87, R86 ;  /* 0x0000005657567221 */ /* 0x000fe40000010000 */
[----:B------:R5:W-:Y:S01]  /*be20*/  MUFU.EX2 R144, R56 ;  /* 0x0000003800907308 */ /* 0x000be20000000800 */
[-CC-:B--2---:R-:W-:Y:S01]  /*be30*/  FFMA.FTZ R52, R140, R106.reuse, -R88.reuse ;  /* 0x0000006a8c347223 */ /* 0x184fe20000010858 */
[----:B------:R-:W-:Y:S02]  /*be40*/  HMMA.16816.F32.BF16 R40, R24, R54, R40 ;  /* 0x000000361828723c */ /* 0x000fe40000041828 */
[----:B------:R-:W2:Y:S01]  /*be50*/  MUFU.EX2 R140, R53 ;  /* 0x00000035008c7308 */ /* 0x000ea20000000800 */
[----:B----4-:R-:W-:-:S03]  /*be60*/  FFMA.FTZ R146, R139, R106, -R88 ;  /* 0x0000006a8b927223 */ /* 0x010fc60000010858 */
[----:B------:R4:W-:Y:S01]  /*be70*/  MUFU.EX2 R139, R52 ;  /* 0x00000034008b7308 */ /* 0x0009e20000000800 */
[----:B-----5:R-:W-:Y:S01]  /*be80*/  FFMA.FTZ R56, R143, R106, -R105 ;  /* 0x0000006a8f387223 */ /* 0x020fe20000010869 */
[----:B------:R-:W-:Y:S02]  /*be90*/  FADD.FTZ R103, R102, R103 ;  /* 0x0000006766677221 */ /* 0x000fe40000010000 */
[----:B------:R2:W-:Y:S01]  /*bea0*/  MUFU.EX2 R143, R57 ;  /* 0x00000039008f7308 */ /* 0x0005e20000000800 */
[----:B------:R-:W-:-:S03]  /*beb0*/  FADD.FTZ R86, R85, R86 ;  /* 0x0000005655567221 */ /* 0x000fc60000010000 */
[----:B------:R5:W3:Y:S04]  /*bec0*/  MUFU.EX2 R142, R56 ;  /* 0x00000038008e7308 */ /* 0x000ae80000000800 */
[----:B------:R-:W1:Y:S01]  /*bed0*/  MUFU.EX2 R146, R146 ;  /* 0x0000009200927308 */ /* 0x000e620000000800 */
[----:B----4-:R-:W4:Y:S01]  /*bee0*/  LDSM.16.MT88.4 R52, [R69+0xf800] ;  /* 0x00f800004534783b */ /* 0x010f220000004200 */
[----:B------:R-:W-:Y:S01]  /*bef0*/  FADD.FTZ R103, R101, R103 ;  /* 0x0000006765677221 */ /* 0x000fe20000010000 */
[----:B------:R-:W-:Y:S01]  /*bf00*/  FADD.FTZ R84, R84, R86 ;  /* 0x0000005654547221 */ /* 0x000fe20000010000 */
[----:B------:R-:W-:Y:S02]  /*bf10*/  HMMA.16816.F32.BF16 R12, R24, R58, R12 ;  /* 0x0000003a180c723c */ /* 0x000fe4000004180c */
[----:B------:R-:W-:Y:S01]  /*bf20*/  FADD.FTZ R100, R100, R103 ;  /* 0x0000006764647221 */ /* 0x000fe20000010000 */
[----:B------:R-:W-:Y:S01]  /*bf30*/  FADD.FTZ R84, R83, R84 ;  /* 0x0000005453547221 */ /* 0x000fe20000010000 */
[----:B--2---:R-:W-:-:S02]  /*bf40*/  F2FP.BF16.F32.PACK_AB R57, R140, R141 ;  /* 0x0000008d8c39723e */ /* 0x004fc400000010ff */
[----:B------:R-:W-:Y:S01]  /*bf50*/  FADD.FTZ R100, R99, R100 ;  /* 0x0000006463647221 */ /* 0x000fe20000010000 */
[----:B------:R-:W-:Y:S01]  /*bf60*/  FADD.FTZ R82, R82, R84 ;  /* 0x0000005452527221 */ /* 0x000fe20000010000 */
[----:B-----5:R-:W-:Y:S02]  /*bf70*/  F2FP.BF16.F32.PACK_AB R56, R144, R145 ;  /* 0x000000919038723e */ /* 0x020fe400000010ff */
[----:B---3--:R-:W-:Y:S02]  /*bf80*/  F2FP.BF16.F32.PACK_AB R58, R142, R143 ;  /* 0x0000008f8e3a723e */ /* 0x008fe400000010ff */
[----:B-1----:R-:W-:Y:S01]  /*bf90*/  F2FP.BF16.F32.PACK_AB R59, R146, R139 ;  /* 0x0000008b923b723e */ /* 0x002fe200000010ff */
[----:B------:R-:W-:Y:S01]  /*bfa0*/  FADD.FTZ R100, R98, R100 ;  /* 0x0000006462647221 */ /* 0x000fe20000010000 */
[----:B------:R-:W-:Y:S01]  /*bfb0*/  FADD.FTZ R82, R81, R82 ;  /* 0x0000005251527221 */ /* 0x000fe20000010000 */
[----:B------:R-:W-:Y:S01]  /*bfc0*/  HMMA.16816.F32.BF16 R32, R24, R48, R32 ;  /* 0x000000301820723c */ /* 0x000fe20000041820 */
[----:B------:R-:W-:Y:S01]  /*bfd0*/  FFMA.FTZ R138, R138, R106, -R105 ;  /* 0x0000006a8a8a7223 */ /* 0x000fe20000010869 */
[----:B------:R-:W-:Y:S01]  /*bfe0*/  FADD.FTZ R97, R97, R100 ;  /* 0x0000006461617221 */ /* 0x000fe20000010000 */
[----:B------:R-:W-:-:S05]  /*bff0*/  FADD.FTZ R80, R80, R82 ;  /* 0x0000005250507221 */ /* 0x000fca0000010000 */
[----:B------:R-:W-:Y:S01]  /*c000*/  HMMA.16816.F32.BF16 R28, R24, R50, R28 ;  /* 0x00000032181c723c */ /* 0x000fe2000004181c */
[----:B------:R-:W1:Y:S01]  /*c010*/  LDSM.16.MT88.4 R48, [R68+0xf800] ;  /* 0x00f800004430783b */ /* 0x000e620000004200 */
[----:B------:R-:W-:Y:S01]  /*c020*/  FADD.FTZ R97, R96, R97 ;  /* 0x0000006160617221 */ /* 0x000fe20000010000 */
[----:B------:R-:W-:Y:S02]  /*c030*/  FADD.FTZ R80, R79, R80 ;  /* 0x000000504f507221 */ /* 0x000fe40000010000 */
[----:B------:R-:W-:Y:S03]  /*c040*/  LDSM.16.MT88.4 R24, [R71+0x10000] ;  /* 0x010000004718783b */ /* 0x000fe60000004200 */
[----:B------:R-:W-:Y:S01]  /*c050*/  HMMA.16816.F32.BF16 R16, R56, R20, R16 ;  /* 0x000000143810723c */ /* 0x000fe20000041810 */
[----:B------:R-:W-:Y:S02]  /*c060*/  FFMA.FTZ R20, R137, R106, -R105 ;  /* 0x0000006a89147223 */ /* 0x000fe40000010869 */
[----:B------:R2:W-:Y:S01]  /*c070*/  MUFU.EX2 R137, R138 ;  /* 0x0000008a00897308 */ /* 0x0005e20000000800 */
[----:B------:R-:W-:Y:S01]  /*c080*/  FADD.FTZ R95, R95, R97 ;  /* 0x000000615f5f7221 */ /* 0x000fe20000010000 */
[----:B------:R-:W-:-:S03]  /*c090*/  FADD.FTZ R78, R78, R80 ;  /* 0x000000504e4e7221 */ /* 0x000fc60000010000 */
[C---:B------:R-:W-:Y:S01]  /*c0a0*/  HMMA.16816.F32.BF16 R12, R56.reuse, R22, R12 ;  /* 0x00000016380c723c */ /* 0x040fe2000004180c */
[----:B------:R-:W-:Y:S01]  /*c0b0*/  FADD.FTZ R95, R94, R95 ;  /* 0x0000005f5e5f7221 */ /* 0x000fe20000010000 */
[----:B------:R-:W-:Y:S01]  /*c0c0*/  FADD.FTZ R78, R77, R78 ;  /* 0x0000004e4d4e7221 */ /* 0x000fe20000010000 */
[-C--:B--2---:R-:W-:Y:S02]  /*c0d0*/  FFMA.FTZ R138, R136, R106.reuse, -R105 ;  /* 0x0000006a888a7223 */ /* 0x084fe40000010869 */
[----:B------:R2:W-:Y:S03]  /*c0e0*/  MUFU.EX2 R136, R20 ;  /* 0x0000001400887308 */ /* 0x0005e60000000800 */
[C---:B------:R-:W-:Y:S01]  /*c0f0*/  HMMA.16816.F32.BF16 R8, R56.reuse, R60, R8 ;  /* 0x0000003c3808723c */ /* 0x040fe20000041808 */
[-CC-:B------:R-:W-:Y:S01]  /*c100*/  FFMA.FTZ R61, R122, R106.reuse, -R88.reuse ;  /* 0x0000006a7a3d7223 */ /* 0x180fe20000010858 */
[-C--:B------:R-:W-:Y:S01]  /*c110*/  FFMA.FTZ R60, R121, R106.reuse, -R88 ;  /* 0x0000006a793c7223 */ /* 0x080fe20000010858 */
[----:B------:R-:W-:Y:S01]  /*c120*/  FADD.FTZ R93, R93, R95 ;  /* 0x0000005f5d5d7221 */ /* 0x000fe20000010000 */
[----:B------:R-:W-:Y:S01]  /*c130*/  FADD.FTZ R76, R76, R78 ;  /* 0x0000004e4c4c7221 */ /* 0x000fe20000010000 */
[----:B--2---:R-:W2:Y:S03]  /*c140*/  LDSM.16.MT88.4 R20, [R70+0x10000] ;  /* 0x010000004614783b */ /* 0x004ea60000004200 */
[C---:B----4-:R-:W-:Y:S01]  /*c150*/  HMMA.16816.F32.BF16 R44, R56.reuse, R52, R44 ;  /* 0x00000034382c723c */ /* 0x050fe2000004182c */
[-CC-:B------:R-:W-:Y:S01]  /*c160*/  FFMA.FTZ R52, R120, R106.reuse, -R88.reuse ;  /* 0x0000006a78347223 */ /* 0x180fe20000010858 */
[----:B------:R-:W-:Y:S01]  /*c170*/  MUFU.EX2 R121, R61 ;  /* 0x0000003d00797308 */ /* 0x000fe20000000800 */
[-C--:B------:R-:W-:Y:S01]  /*c180*/  FFMA.FTZ R205, R119, R106.reuse, -R88 ;  /* 0x0000006a77cd7223 */ /* 0x080fe20000010858 */
[----:B------:R-:W-:Y:S01]  /*c190*/  FADD.FTZ R93, R92, R93 ;  /* 0x0000005d5c5d7221 */ /* 0x000fe20000010000 */
[----:B------:R-:W-:Y:S01]  /*c1a0*/  FADD.FTZ R76, R75, R76 ;  /* 0x0000004c4b4c7221 */ /* 0x000fe20000010000 */
[----:B------:R3:W-:Y:S02]  /*c1b0*/  MUFU.EX2 R120, R60 ;  /* 0x0000003c00787308 */ /* 0x0007e40000000800 */
[----:B------:R-:W-:Y:S01]  /*c1c0*/  HMMA.16816.F32.BF16 R4, R56, R62, R4 ;  /* 0x0000003e3804723c */ /* 0x000fe20000041804 */
[----:B------:R-:W-:Y:S01]  /*c1d0*/  FFMA.FTZ R135, R135, R106, -R105 ;  /* 0x0000006a87877223 */ /* 0x000fe20000010869 */
[----:B------:R-:W-:Y:S01]  /*c1e0*/  FADD.FTZ R91, R91, R93 ;  /* 0x0000005d5b5b7221 */ /* 0x000fe20000010000 */
[----:B------:R-:W-:Y:S01]  /*c1f0*/  FADD.FTZ R76, R74, R76 ;  /* 0x0000004c4a4c7221 */ /* 0x000fe20000010000 */
[----:B------:R-:W-:Y:S01]  /*c200*/  MUFU.EX2 R138, R138 ;  /* 0x0000008a008a7308 */ /* 0x000fe20000000800 */
[----:B---3--:R-:W3:Y:S03]  /*c210*/  LDSM.16.MT88.4 R60, [R69+0x10000] ;  /* 0x01000000453c783b */ /* 0x008ee60000004200 */
[----:B------:R-:W4:Y:S01]  /*c220*/  MUFU.EX2 R122, R135 ;  /* 0x00000087007a7308 */ /* 0x000f220000000800 */
[----:B------:R-:W-:Y:S01]  /*c230*/  FADD.FTZ R91, R90, R91 ;  /* 0x0000005b5a5b7221 */ /* 0x000fe20000010000 */
[----:B------:R-:W-:-:S02]  /*c240*/  FADD.FTZ R73, R73, R76 ;  /* 0x0000004c49497221 */ /* 0x000fc40000010000 */
[----:B------:R5:W-:Y:S04]  /*c250*/  MUFU.EX2 R119, R52 ;  /* 0x0000003400777308 */ /* 0x000be80000000800 */
[----:B------:R-:W1:Y:S01]  /*c260*/  MUFU.EX2 R205, R205 ;  /* 0x000000cd00cd7308 */ /* 0x000e620000000800 */
[----:B------:R-:W-:Y:S01]  /*c270*/  FADD.FTZ R89, R89, R91 ;  /* 0x0000005b59597221 */ /* 0x000fe20000010000 */
[----:B------:R-:W-:-:S03]  /*c280*/  FADD.FTZ R73, R72, R73 ;  /* 0x0000004948497221 */ /* 0x000fc60000010000 */
[----:B------:R-:W-:Y:S01]  /*c290*/  FADD.FTZ R89, R148, R89 ;  /* 0x0000005994597221 */ /* 0x000fe20000010000 */
[----:B------:R-:W-:Y:S01]  /*c2a0*/  FADD.FTZ R73, R149, R73 ;  /* 0x0000004995497221 */ /* 0x000fe20000010000 */
[C---:B------:R-:W-:Y:S01]  /*c2b0*/  HMMA.16816.F32.BF16 R40, R56.reuse, R54, R40 ;  /* 0x000000363828723c */ /* 0x040fe20000041828 */
[----:B----4-:R-:W-:Y:S01]  /*c2c0*/  F2FP.BF16.F32.PACK_AB R54, R122, R138 ;  /* 0x0000008a7a36723e */ /* 0x010fe200000010ff */
[----:B------:R-:W-:Y:S01]  /*c2d0*/  FADD.FTZ R147, R147, R89 ;  /* 0x0000005993937221 */ /* 0x000fe20000010000 */
[----:B-----5:R-:W-:Y:S01]  /*c2e0*/  F2FP.BF16.F32.PACK_AB R52, R136, R137 ;  /* 0x000000898834723e */ /* 0x020fe200000010ff */
[----:B------:R-:W-:Y:S01]  /*c2f0*/  FADD.FTZ R153, R153, R73 ;  /* 0x0000004999997221 */ /* 0x000fe20000010000 */
[----:B------:R-:W-:Y:S02]  /*c300*/  F2FP.BF16.F32.PACK_AB R53, R120, R121 ;  /* 0x000000797835723e */ /* 0x000fe400000010ff */
[----:B-1----:R-:W-:Y:S01]  /*c310*/  F2FP.BF16.F32.PACK_AB R55, R205, R119 ;  /* 0x00000077cd37723e */ /* 0x002fe200000010ff */
[----:B------:R-:W-:Y:S01]  /*c320*/  HMMA.16816.F32.BF16 R32, R56, R48, R32 ;  /* 0x000000303820723c */ /* 0x000fe20000041820 */
[----:B------:R-:W-:Y:S01]  /*c330*/  FADD.FTZ R147, R151, R147 ;  /* 0x0000009397937221 */ /* 0x000fe20000010000 */
[----:B------:R-:W-:-:S06]  /*c340*/  FADD.FTZ R153, R152, R153 ;  /* 0x0000009998997221 */ /* 0x000fcc0000010000 */
[----:B------:R-:W-:Y:S01]  /*c350*/  HMMA.16816.F32.BF16 R28, R56, R50, R28 ;  /* 0x00000032381c723c */ /* 0x000fe2000004181c */
[----:B------:R-:W1:Y:S01]  /*c360*/  LDSM.16.MT88.4 R48, [R68+0x10000] ;  /* 0x010000004430783b */ /* 0x000e620000004200 */
[----:B------:R-:W-:Y:S01]  /*c370*/  FADD.FTZ R147, R150, R147 ;  /* 0x0000009396937221 */ /* 0x000fe20000010000 */
[----:B------:R-:W-:-:S05]  /*c380*/  FADD.FTZ R153, R154, R153 ;  /* 0x000000999a997221 */ /* 0x000fca0000010000 */
[----:B--2---:R-:W-:Y:S01]  /*c390*/  HMMA.16816.F32.BF16 R8, R52, R20, R8 ;  /* 0x000000143408723c */ /* 0x004fe20000041808 */
[----:B------:R-:W-:Y:S01]  /*c3a0*/  FADD.FTZ R147, R165, R147 ;  /* 0x00000093a5937221 */ /* 0x000fe20000010000 */
[----:B------:R-:W-:-:S06]  /*c3b0*/  FADD.FTZ R170, R170, R153 ;  /* 0x00000099aaaa7221 */ /* 0x000fcc0000010000 */
[----:B------:R-:W-:Y:S01]  /*c3c0*/  HMMA.16816.F32.BF16 R4, R52, R22, R4 ;  /* 0x000000163404723c */ /* 0x000fe20000041804 */
[----:B------:R-:W2:Y:S01]  /*c3d0*/  LDSM.16.MT88.4 R20, [R71+0x10800] ;  /* 0x010800004714783b */ /* 0x000ea20000004200 */
[----:B------:R-:W-:Y:S01]  /*c3e0*/  FADD.FTZ R164, R164, R147 ;  /* 0x00000093a4a47221 */ /* 0x000fe20000010000 */
[----:B------:R-:W-:-:S05]  /*c3f0*/  FADD.FTZ R169, R169, R170 ;  /* 0x000000aaa9a97221 */ /* 0x000fca0000010000 */
[----:B------:R-:W-:Y:S01]  /*c400*/  HMMA.16816.F32.BF16 R16, R52, R24, R16 ;  /* 0x000000183410723c */ /* 0x000fe20000041810 */
[----:B------:R-:W-:Y:S01]  /*c410*/  FADD.FTZ R164, R163, R164 ;  /* 0x000000a4a3a47221 */ /* 0x000fe20000010000 */
[----:B------:R-:W-:-:S06]  /*c420*/  FADD.FTZ R169, R168, R169 ;  /* 0x000000a9a8a97221 */ /* 0x000fcc0000010000 */
[----:B------:R-:W-:Y:S01]  /*c430*/  HMMA.16816.F32.BF16 R12, R52, R26, R12 ;  /* 0x0000001a340c723c */ /* 0x000fe2000004180c */
[----:B------:R-:W4:Y:S01]  /*c440*/  LDSM.16.MT88.4 R24, [R70+0x10800] ;  /* 0x010800004618783b */ /* 0x000f220000004200 */
[-CC-:B------:R-:W-:Y:S01]  /*c450*/  FFMA.FTZ R56, R134, R106.reuse, -R105.reuse ;  /* 0x0000006a86387223 */ /* 0x180fe20000010869 */
[-CC-:B------:R-:W-:Y:S01]  /*c460*/  FFMA.FTZ R58, R133, R106.reuse, -R105.reuse ;  /* 0x0000006a853a7223 */ /* 0x180fe20000010869 */
[-CC-:B------:R-:W-:Y:S01]  /*c470*/  FFMA.FTZ R57, R132, R106.reuse, -R105.reuse ;  /* 0x0000006a84397223 */ /* 0x180fe20000010869 */
[----:B------:R-:W-:-:S03]  /*c480*/  FFMA.FTZ R59, R131, R106, -R105 ;  /* 0x0000006a833b7223 */ /* 0x000fc60000010869 */
[----:B---3--:R-:W-:Y:S01]  /*c490*/  HMMA.16816.F32.BF16 R44, R52, R60, R44 ;  /* 0x0000003c342c723c */ /* 0x008fe2000004182c */
[-CC-:B------:R-:W-:Y:S01]  /*c4a0*/  FFMA.FTZ R60, R118, R106.reuse, -R88.reuse ;  /* 0x0000006a763c7223 */ /* 0x180fe20000010858 */
[-CC-:B------:R-:W-:Y:S01]  /*c4b0*/  FFMA.FTZ R61, R117, R106.reuse, -R88.reuse ;  /* 0x0000006a753d7223 */ /* 0x180fe20000010858 */
[----:B------:R-:W-:Y:S01]  /*c4c0*/  FFMA.FTZ R116, R116, R106, -R88 ;  /* 0x0000006a74747223 */ /* 0x000fe20000010858 */
[----:B------:R-:W-:-:S04]  /*c4d0*/  FADD.FTZ R171, R171, R164 ;  /* 0x000000a4abab7221 */ /* 0x000fc80000010000 */
[C---:B------:R-:W-:Y:S01]  /*c4e0*/  HMMA.16816.F32.BF16 R40, R52.reuse, R62, R40 ;  /* 0x0000003e3428723c */ /* 0x040fe20000041828 */
[-C--:B------:R-:W-:Y:S01]  /*c4f0*/  FFMA.FTZ R63, R115, R106.reuse, -R88 ;  /* 0x0000006a733f7223 */ /* 0x080fe20000010858 */
[----:B------:R-:W-:Y:S01]  /*c500*/  FADD.FTZ R172, R172, R169 ;  /* 0x000000a9acac7221 */ /* 0x000fe20000010000 */
[----:B------:R-:W-:Y:S01]  /*c510*/  MUFU.EX2 R56, R56 ;  /* 0x0000003800387308 */ /* 0x000fe20000000800 */
[----:B------:R-:W-:Y:S01]  /*c520*/  FADD.FTZ R171, R181, R171 ;  /* 0x000000abb5ab7221 */ /* 0x000fe20000010000 */
[-CC-:B------:R-:W-:Y:S01]  /*c530*/  FFMA.FTZ R74, R129, R106.reuse, -R105.reuse ;  /* 0x0000006a814a7223 */ /* 0x180fe20000010869 */
[----:B------:R-:W-:Y:S01]  /*c540*/  FADD.FTZ R172, R182, R172 ;  /* 0x000000acb6ac7221 */ /* 0x000fe20000010000 */
[----:B------:R-:W3:Y:S01]  /*c550*/  MUFU.EX2 R58, R58 ;  /* 0x0000003a003a7308 */ /* 0x000ee20000000800 */
[C---:B-1----:R-:W-:Y:S01]  /*c560*/  HMMA.16816.F32.BF16 R32, R52.reuse, R48, R32 ;  /* 0x000000303420723c */ /* 0x042fe20000041820 */
[-CC-:B------:R-:W-:Y:S01]  /*c570*/  FFMA.FTZ R75, R127, R106.reuse, -R105.reuse ;  /* 0x0000006a7f4b7223 */ /* 0x180fe20000010869 */
[-CC-:B------:R-:W-:Y:S01]  /*c580*/  FFMA.FTZ R76, R114, R106.reuse, -R88.reuse ;  /* 0x0000006a724c7223 */ /* 0x180fe20000010858 */
[----:B------:R-:W-:Y:S01]  /*c590*/  MUFU.EX2 R57, R57 ;  /* 0x0000003900397308 */ /* 0x000fe20000000800 */
[-CC-:B------:R-:W-:Y:S01]  /*c5a0*/  FFMA.FTZ R78, R113, R106.reuse, -R88.reuse ;  /* 0x0000006a714e7223 */ /* 0x180fe20000010858 */
[-CC-:B------:R-:W-:Y:S01]  /*c5b0*/  FFMA.FTZ R77, R112, R106.reuse, -R88.reuse ;  /* 0x0000006a704d7223 */ /* 0x180fe20000010858 */
[-C--:B------:R-:W-:Y:S01]  /*c5c0*/  FFMA.FTZ R79, R111, R106.reuse, -R88 ;  /* 0x0000006a6f4f7223 */ /* 0x080fe20000010858 */
[----:B------:R-:W1:Y:S01]  /*c5d0*/  MUFU.EX2 R59, R59 ;  /* 0x0000003b003b7308 */ /* 0x000e620000000800 */
[----:B------:R-:W-:Y:S01]  /*c5e0*/  HMMA.16816.F32.BF16 R28, R52, R50, R28 ;  /* 0x00000032341c723c */ /* 0x000fe2000004181c */
[-CC-:B------:R-:W-:Y:S01]  /*c5f0*/  FFMA.FTZ R130, R130, R106.reuse, -R105.reuse ;  /* 0x0000006a82827223 */ /* 0x180fe20000010869 */
[----:B------:R-:W-:Y:S01]  /*c600*/  FFMA.FTZ R128, R128, R106, -R105 ;  /* 0x0000006a80807223 */ /* 0x000fe20000010869 */
[----:B------:R-:W-:Y:S01]  /*c610*/  MUFU.EX2 R60, R60 ;  /* 0x0000003c003c7308 */ /* 0x000fe20000000800 */
[----:B------:R-:W-:Y:S03]  /*c620*/  LDSM.16.MT88.4 R148, [R70+0x11800] ;  /* 0x011800004694783b */ /* 0x000fe60000004200 */
        /* <DEDUP_REMOVED lines=9> */
[----:B-1----:R-:W-:-:S02]  /*c6c0*/  F2FP.BF16.F32.PACK_AB R54, R59, R57 ;  /* 0x000000393b36723e */ /* 0x002fc400000010ff */
[----:B------:R-:W-:Y:S01]  /*c6d0*/  FADD.FTZ R184, R183, R184 ;  /* 0x000000b8b7b87221 */ /* 0x000fe20000010000 */
[----:B------:R-:W-:Y:S01]  /*c6e0*/  FADD.FTZ R188, R188, R187 ;  /* 0x000000bbbcbc7221 */ /* 0x000fe20000010000 */
[----:B-----5:R-:W-:Y:S02]  /*c6f0*/  F2FP.BF16.F32.PACK_AB R53, R61, R60 ;  /* 0x0000003c3d35723e */ /* 0x020fe400000010ff */
        /* <DEDUP_REMOVED lines=12> */
[----:B----4-:R-:W-:Y:S01]  /*c7c0*/  HMMA.16816.F32.BF16 R8, R52, R24, R8 ;  /* 0x000000183408723c */ /* 0x010fe20000041808 */
        /* <DEDUP_REMOVED lines=13> */
[----:B------:R-:W4:Y:S04]  /*c8a0*/  MUFU.EX2 R74, R74 ;  /* 0x0000004a004a7308 */ /* 0x000f280000000800 */
[----:B------:R-:W-:Y:S04]  /*c8b0*/  MUFU.EX2 R73, R128 ;  /* 0x0000008000497308 */ /* 0x000fe80000000800 */
[----:B------:R-:W5:Y:S04]  /*c8c0*/  MUFU.EX2 R75, R75 ;  /* 0x0000004b004b7308 */ /* 0x000f680000000800 */
        /* <DEDUP_REMOVED lines=15> */
[----:B-1----:R-:W-:Y:S01]  /*c9c0*/  HMMA.16816.F32.BF16 R32, R52, R20, R32 ;  /* 0x000000143420723c */ /* 0x002fe20000041820 */
[----:B------:R-:W-:-:S07]  /*c9d0*/  FADD.FTZ R160, R160, R193 ;  /* 0x000000c1a0a07221 */ /* 0x000fce0000010000 */
[----:B------:R-:W-:Y:S01]  /*c9e0*/  HMMA.16816.F32.BF16 R28, R52, R22, R28 ;  /* 0x00000016341c723c */ /* 0x000fe2000004181c */
[----:B----4-:R-:W-:Y:S01]  /*c9f0*/  F2FP.BF16.F32.PACK_AB R52, R74, R72 ;  /* 0x000000484a34723e */ /* 0x010fe200000010ff */
[----:B------:R-:W-:Y:S01]  /*ca00*/  FADD.FTZ R157, R156, R157 ;  /* 0x0000009d9c9d7221 */ /* 0x000fe20000010000 */
[----:B-----5:R-:W-:Y:S01]  /*ca10*/  F2FP.BF16.F32.PACK_AB R54, R75, R73 ;  /* 0x000000494b36723e */ /* 0x020fe200000010ff */
[----:B------:R-:W1:Y:S01]  /*ca20*/  LDSM.16.MT88.4 R20, [R69+0x11000] ;  /* 0x011000004514783b */ /* 0x000e620000004200 */
[----:B--2---:R-:W-:Y:S02]  /*ca30*/  F2FP.BF16.F32.PACK_AB R53, R78, R76 ;  /* 0x0000004c4e35723e */ /* 0x004fe400000010ff */
[----:B------:R-:W-:Y:S01]  /*ca40*/  F2FP.BF16.F32.PACK_AB R55, R79, R77 ;  /* 0x0000004d4f37723e */ /* 0x000fe200000010ff */
[----:B------:R-:W-:Y:S01]  /*ca50*/  FADD.FTZ R160, R159, R160 ;  /* 0x000000a09fa07221 */ /* 0x000fe20000010000 */
[----:B------:R-:W-:-:S05]  /*ca60*/  FADD.FTZ R155, R155, R157 ;  /* 0x0000009d9b9b7221 */ /* 0x000fca0000010000 */
[----:B------:R-:W-:Y:S01]  /*ca70*/  HMMA.16816.F32.BF16 R16, R52, R24, R16 ;  /* 0x000000183410723c */ /* 0x000fe20000041810 */
[----:B------:R-:W-:-:S07]  /*ca80*/  FADD.FTZ R158, R158, R160 ;  /* 0x000000a09e9e7221 */ /* 0x000fce0000010000 */
        /* <DEDUP_REMOVED lines=16> */
[C---:B---3--:R-:W-:Y:S02]  /*cb90*/  HMMA.16816.F32.BF16 R8, R52.reuse, R48, R8 ;  /* 0x000000303408723c */ /* 0x048fe40000041808 */
[----:B------:R-:W-:Y:S01]  /*cba0*/  FADD.FTZ R120, R119, R120 ;  /* 0x0000007877787221 */ /* 0x000fe20000010000 */
[-CC-:B------:R-:W-:Y:S01]  /*cbb0*/  FFMA.FTZ R48, R126, R106.reuse, -R105.reuse ;  /* 0x0000006a7e307223 */ /* 0x180fe20000010869 */
[-CC-:B------:R-:W-:Y:S01]  /*cbc0*/  FFMA.FTZ R49, R125, R106.reuse, -R105.reuse ;  /* 0x0000006a7d317223 */ /* 0x180fe20000010869 */
[-CC-:B------:R-:W-:Y:S01]  /*cbd0*/  FFMA.FTZ R251, R123, R106.reuse, -R105.reuse ;  /* 0x0000006a7bfb7223 */ /* 0x180fe20000010869 */
[-CC-:B------:R-:W-:Y:S01]  /*cbe0*/  FFMA.FTZ R80, R109, R106.reuse, -R88.reuse ;  /* 0x0000006a6d507223 */ /* 0x180fe20000010858 */
[-CC-:B------:R-:W-:Y:S01]  /*cbf0*/  FFMA.FTZ R81, R108, R106.reuse, -R88.reuse ;  /* 0x0000006a6c517223 */ /* 0x180fe20000010858 */
[----:B------:R-:W-:Y:S01]  /*cc00*/  HMMA.16816.F32.BF16 R4, R52, R50, R4 ;  /* 0x000000323404723c */ /* 0x000fe20000041804 */
[-C--:B------:R-:W-:Y:S01]  /*cc10*/  FFMA.FTZ R50, R124, R106.reuse, -R105 ;  /* 0x0000006a7c327223 */ /* 0x080fe20000010869 */
[-CC-:B------:R-:W-:Y:S01]  /*cc20*/  FFMA.FTZ R51, R110, R106.reuse, -R88.reuse ;  /* 0x0000006a6e337223 */ /* 0x180fe20000010858 */
[----:B------:R-:W-:Y:S01]  /*cc30*/  FFMA.FTZ R250, R107, R106, -R88 ;  /* 0x0000006a6bfa7223 */ /* 0x000fe20000010858 */
[----:B------:R-:W-:Y:S01]  /*cc40*/  FADD.FTZ R122, R122, R136 ;  /* 0x000000887a7a7221 */ /* 0x000fe20000010000 */
[----:B------:R-:W-:-:S03]  /*cc50*/  FADD.FTZ R205, R205, R120 ;  /* 0x00000078cdcd7221 */ /* 0x000fc60000010000 */
[C---:B-1----:R-:W-:Y:S01]  /*cc60*/  HMMA.16816.F32.BF16 R44, R52.reuse, R20, R44 ;  /* 0x00000014342c723c */ /* 0x042fe2000004182c */
[----:B------:R-:W-:Y:S01]  /*cc70*/  FADD.FTZ R122, R56, R122 ;  /* 0x0000007a387a7221 */ /* 0x000fe20000010000 */
[----:B------:R-:W-:Y:S01]  /*cc80*/  FADD.FTZ R205, R60, R205 ;  /* 0x000000cd3ccd7221 */ /* 0x000fe20000010000 */
[----:B------:R-:W-:Y:S05]  /*cc90*/  MUFU.EX2 R48, R48 ;  /* 0x0000003000307308 */ /* 0x000fea0000000800 */
[C---:B------:R-:W-:Y:S01]  /*cca0*/  HMMA.16816.F32.BF16 R40, R52.reuse, R22, R40 ;  /* 0x000000163428723c */ /* 0x040fe20000041828 */
[----:B------:R-:W1:Y:S01]  /*ccb0*/  LDSM.16.MT88.4 R20, [R71+0x11800] ;  /* 0x011800004714783b */ /* 0x000e620000004200 */
[----:B------:R-:W3:Y:S06]  /*ccc0*/  MUFU.EX2 R49, R49 ;  /* 0x0000003100317308 */ /* 0x000eec0000000800 */
[----:B--2---:R-:W-:Y:S01]  /*ccd0*/  HMMA.16816.F32.BF16 R32, R52, R24, R32 ;  /* 0x000000183420723c */ /* 0x004fe20000041820 */
[----:B------:R-:W-:Y:S01]  /*cce0*/  MUFU.EX2 R50, R50 ;  /* 0x0000003200327308 */ /* 0x000fe20000000800 */
[----:B------:R-:W-:-:S03]  /*ccf0*/  FADD.FTZ R58, R58, R122 ;  /* 0x0000007a3a3a7221 */ /* 0x000fc60000010000 */
[----:B------:R-:W2:Y:S03]  /*cd00*/  MUFU.EX2 R251, R251 ;  /* 0x000000fb00fb7308 */ /* 0x000ea60000000800 */
[----:B------:R-:W-:Y:S01]  /*cd10*/  HMMA.16816.F32.BF16 R28, R52, R26, R28 ;  /* 0x0000001a341c723c */ /* 0x000fe2000004181c */
[----:B------:R-:W4:Y:S01]  /*cd20*/  LDSM.16.MT88.4 R24, [R69+0x11800] ;  /* 0x011800004518783b */ /* 0x000f220000004200 */
[----:B------:R-:W-:Y:S03]  /*cd30*/  MUFU.EX2 R51, R51 ;  /* 0x0000003300337308 */ /* 0x000fe60000000800 */
[----:B------:R-:W5:Y:S01]  /*cd40*/  LDSM.16.MT88.4 R68, [R68+0x11800] ;  /* 0x011800004444783b */ /* 0x000f620000004200 */
[----:B------:R-:W2:Y:S01]  /*cd50*/  MUFU.EX2 R80, R80 ;  /* 0x0000005000507308 */ /* 0x000ea20000000800 */
[----:B------:R-:W-:-:S03]  /*cd60*/  FADD.FTZ R61, R61, R205 ;  /* 0x000000cd3d3d7221 */ /* 0x000fc60000010000 */
[----:B------:R-:W-:Y:S04]  /*cd70*/  MUFU.EX2 R81, R81 ;  /* 0x0000005100517308 */ /* 0x000fe80000000800 */
[----:B------:R-:W1:Y:S01]  /*cd80*/  MUFU.EX2 R250, R250 ;  /* 0x000000fa00fa7308 */ /* 0x000e620000000800 */
[----:B------:R-:W-:Y:S01]  /*cd90*/  FADD.FTZ R58, R57, R58 ;  /* 0x0000003a393a7221 */ /* 0x000fe20000010000 */
[----:B------:R-:W-:-:S03]  /*cda0*/  FADD.FTZ R61, R62, R61 ;  /* 0x0000003d3e3d7221 */ /* 0x000fc60000010000 */
[----:B------:R-:W-:Y:S01]  /*cdb0*/  FADD.FTZ R59, R59, R58 ;  /* 0x0000003a3b3b7221 */ /* 0x000fe20000010000 */
[----:B------:R-:W-:Y:S01]  /*cdc0*/  FADD.FTZ R63, R63, R61 ;  /* 0x0000003d3f3f7221 */ /* 0x000fe20000010000 */
[----:B---3--:R-:W-:Y:S02]  /*cdd0*/  F2FP.BF16.F32.PACK_AB R132, R49, R48 ;  /* 0x000000303184723e */ /* 0x008fe400000010ff */
[----:B--2---:R-:W-:Y:S01]  /*cde0*/  F2FP.BF16.F32.PACK_AB R134, R251, R50 ;  /* 0x00000032fb86723e */ /* 0x004fe200000010ff */
[----:B------:R-:W-:Y:S01]  /*cdf0*/  FADD.FTZ R59, R72, R59 ;  /* 0x0000003b483b7221 */ /* 0x000fe20000010000 */
[----:B------:R-:W-:Y:S01]  /*ce00*/  F2FP.BF16.F32.PACK_AB R133, R80, R51 ;  /* 0x000000335085723e */ /* 0x000fe200000010ff */
[----:B------:R-:W-:Y:S01]  /*ce10*/  FADD.FTZ R63, R76, R63 ;  /* 0x0000003f4c3f7221 */ /* 0x000fe20000010000 */
[----:B-1----:R-:W-:Y:S01]  /*ce20*/  F2FP.BF16.F32.PACK_AB R135, R250, R81 ;  /* 0x00000051fa87723e */ /* 0x002fe200000010ff */
[----:B------:R-:W-:Y:S02]  /*ce30*/  FADD.FTZ R74, R74, R59 ;  /* 0x0000003b4a4a7221 */ /* 0x000fe40000010000 */
[----:B------:R-:W-:-:S02]  /*ce40*/  FADD.FTZ R78, R78, R63 ;  /* 0x0000003f4e4e7221 */ /* 0x000fc40000010000 */
[----:B------:R-:W-:Y:S02]  /*ce50*/  FADD.FTZ R74, R73, R74 ;  /* 0x0000004a494a7221 */ /* 0x000fe40000010000 */
[----:B------:R-:W-:Y:S01]  /*ce60*/  HMMA.16816.F32.BF16 R152, R132, R148, R8 ;  /* 0x000000948498723c */ /* 0x000fe20000041808 */
[----:B------:R-:W-:Y:S01]  /*ce70*/  FADD.FTZ R78, R77, R78 ;  /* 0x0000004e4d4e7221 */ /* 0x000fe20000010000 */
[----:B------:R-:W-:-:S06]  /*ce80*/  FADD.FTZ R75, R75, R74 ;  /* 0x0000004a4b4b7221 */ /* 0x000fcc0000010000 */
[----:B------:R-:W-:Y:S01]  /*ce90*/  HMMA.16816.F32.BF16 R148, R132, R150, R4 ;  /* 0x000000968494723c */ /* 0x000fe20000041804 */
[----:B------:R-:W-:Y:S02]  /*cea0*/  VIADD R4, R39, 0xfffffffe ;  /* 0xfffffffe27047836 */ /* 0x000fe40000000000 */
[----:B------:R-:W-:Y:S01]  /*ceb0*/  FADD.FTZ R79, R79, R78 ;  /* 0x0000004e4f4f7221 */ /* 0x000fe20000010000 */
[----:B------:R-:W-:Y:S02]  /*cec0*/  FADD.FTZ R75, R48, R75 ;  /* 0x0000004b304b7221 */ /* 0x000fe40000010000 */
[----:B------:R-:W-:Y:S01]  /*ced0*/  ISETP.GE.AND P0, PT, R4, R232, PT ;  /* 0x000000e80400720c */ /* 0x000fe20003f06270 */
[----:B------:R-:W-:Y:S01]  /*cee0*/  FADD.FTZ R79, R51, R79 ;  /* 0x0000004f334f7221 */ /* 0x000fe20000010000 */
[----:B------:R-:W-:-:S03]  /*cef0*/  FADD.FTZ R75, R49, R75 ;  /* 0x0000004b314b7221 */ /* 0x000fc60000010000 */
[----:B------:R-:W-:Y:S01]  /*cf00*/  FADD.FTZ R79, R80, R79 ;  /* 0x0000004f504f7221 */ /* 0x000fe20000010000 */
[----:B------:R-:W-:Y:S01]  /*cf10*/  HMMA.16816.F32.BF16 R160, R132, R20, R16 ;  /* 0x0000001484a0723c */ /* 0x000fe20000041810 */
[----:B------:R-:W-:Y:S02]  /*cf20*/  FADD.FTZ R75, R50, R75 ;  /* 0x0000004b324b7221 */ /* 0x000fe40000010000 */
[----:B------:R-:W-:-:S05]  /*cf30*/  FADD.FTZ R79, R81, R79 ;  /* 0x0000004f514f7221 */ /* 0x000fca0000010000 */
[----:B------:R-:W-:Y:S01]  /*cf40*/  HMMA.16816.F32.BF16 R156, R132, R22, R12 ;  /* 0x00000016849c723c */ /* 0x000fe2000004180c */
[----:B------:R-:W-:Y:S01]  /*cf50*/  FADD.FTZ R251, R251, R75 ;  /* 0x0000004bfbfb7221 */ /* 0x000fe20000010000 */
[----:B------:R-:W-:-:S06]  /*cf60*/  FADD.FTZ R250, R250, R79 ;  /* 0x0000004ffafa7221 */ /* 0x000fcc0000010000 */
[C---:B----4-:R-:W-:Y:S08]  /*cf70*/  HMMA.16816.F32.BF16 R144, R132.reuse, R24, R44 ;  /* 0x000000188490723c */ /* 0x050ff0000004182c */
[C---:B------:R-:W-:Y:S08]  /*cf80*/  HMMA.16816.F32.BF16 R140, R132.reuse, R26, R40 ;  /* 0x0000001a848c723c */ /* 0x040ff00000041828 */
[C---:B-----5:R-:W-:Y:S08]  /*cf90*/  HMMA.16816.F32.BF16 R136, R132.reuse, R68, R32 ;  /* 0x000000448488723c */ /* 0x060ff00000041820 */
[----:B------:R-:W-:Y:S01]  /*cfa0*/  HMMA.16816.F32.BF16 R132, R132, R70, R28 ;  /* 0x000000468484723c */ /* 0x000fe2000004181c */
[----:B------:R-:W-:-:S04]  /*cfb0*/  NOP ;  /* 0x0000000000007918 */ /* 0x000fc80000000000 */
[----:B------:R-:W-:-:S15]  /*cfc0*/  @!P0 BRA `(.L_x_5157) ;  /* 0x0000008000548947 */ /* 0x000fde0003800000 */
[----:B------:R-:W-:Y:S01]  /*cfd0*/  IMAD R66, R239, 0x40, R66 ;  /* 0x00000040ef427824 */ /* 0x000fe200078e0242 */
[----:B------:R-:W-:Y:S01]  /*cfe0*/  LOP3.LUT R167, R167, 0x1f0, RZ, 0xc0, !PT ;  /* 0x000001f0a7a77812 */ /* 0x000fe200078ec0ff */
[----:B------:R-:W-:Y:S01]  /*cff0*/  IMAD.MOV.U32 R240, RZ, RZ, R38 ;  /* 0x000000fffff07224 */ /* 0x000fe200078e0026 */
[----:B------:R-:W-:Y:S01]  /*d000*/  ISETP.NE.U32.AND P4, PT, R248, RZ, PT ;  /* 0x000000fff800720c */ /* 0x000fe20003f85070 */
[----:B------:R-:W-:Y:S01]  /*d010*/  IMAD.MOV.U32 R164, RZ, RZ, R37 ;  /* 0x000000ffffa47224 */ /* 0x000fe200078e0025 */
[----:B------:R-:W-:Y:S02]  /*d020*/  IADD3 R66, PT, PT, R64, R66, R167 ;  /* 0x0000004240427210 */ /* 0x000fe40007ffe0a7 */
[----:B------:R-:W-:Y:S02]  /*d030*/  ISETP.NE.AND.EX P4, PT, R249, RZ, PT, P4 ;  /* 0x000000fff900720c */ /* 0x000fe40003f85340 */
[----:B------:R-:W-:Y:S02]  /*d040*/  IADD3 R66, PT, PT, -R65, R66, -R67 ;  /* 0x0000004241427210 */ /* 0x000fe40007ffe943 */
[----:B------:R-:W-:-:S03]  /*d050*/  MOV R165, R36 ;  /* 0x0000002400a57202 */ /* 0x000fc60000000f00 */
[----:B------:R-:W-:-:S05]  /*d060*/  IMAD R39, R39, -0x100, R66 ;  /* 0xffffff0027277824 */ /* 0x000fca00078e0242 */
[----:B------:R-:W-:-:S07]  /*d070*/  IADD3 R241, PT, PT, R39, 0x208, RZ ;  /* 0x0000020827f17810 */ /* 0x000fce0007ffe0ff */
.L_x_5164:
        /* <DEDUP_REMOVED lines=78> */
.L_x_5159:
[----:B------:R-:W-:Y:S05]  /*d560*/  BSYNC.RECONVERGENT B0 ;  /* 0x0000000000007941 */ /* 0x000fea0003800200 */
.L_x_5158:
[----:B------:R-:W1:Y:S01]  /*d570*/  S2UR UR6, SR_CgaCtaId ;  /* 0x00000000000679c3 */ /* 0x000e620000008800 */
[C---:B------:R-:W-:Y:S01]  /*d580*/  SHF.L.U32 R5, R166.reuse, 0x3, RZ ;  /* 0x00000003a6057819 */ /* 0x040fe200000006ff */
[----:B------:R-:W-:Y:S01]  /*d590*/  UMOV UR7, 0x400 ;  /* 0x0000040000077882 */ /* 0x000fe20000000000 */
[----:B------:R-:W-:Y:S01]  /*d5a0*/  LOP3.LUT R252, R166, 0x38, RZ, 0xc0, !PT ;  /* 0x00000038a6fc7812 */ /* 0x000fe200078ec0ff */
[----:B------:R-:W-:Y:S01]  /*d5b0*/  BSSY.RECONVERGENT B1, `(.L_x_5160) ;  /* 0x000035a000017945 */ /* 0x000fe20003800200 */
[----:B------:R-:W-:Y:S02]  /*d5c0*/  LOP3.LUT R4, R5, 0x38, RZ, 0xc0, !PT ;  /* 0x0000003805047812 */ /* 0x000fe400078ec0ff */
[--C-:B------:R-:W-:Y:S02]  /*d5d0*/  LOP3.LUT R252, R252, 0x1c0, R5.reuse, 0xf8, !PT ;  /* 0x000001c0fcfc7812 */ /* 0x100fe400078ef805 */
[-C--:B------:R-:W-:Y:S02]  /*d5e0*/  ISETP.GE.AND P3, PT, R4, R243.reuse, PT ;  /* 0x000000f30400720c */ /* 0x080fe40003f66270 */
[--C-:B------:R-:W-:Y:S02]  /*d5f0*/  LOP3.LUT R252, R252, 0x38, R5.reuse, 0x78, !PT ;  /* 0x00000038fcfc7812 */ /* 0x100fe400078e7805 */
[----:B------:R-:W-:Y:S02]  /*d600*/  SHF.L.U32 R224, R166, 0x6, RZ ;  /* 0x00000006a6e07819 */ /* 0x000fe400000006ff */
[--C-:B------:R-:W-:Y:S02]  /*d610*/  LOP3.LUT R252, R252, 0x1e00, R5.reuse, 0xf8, !PT ;  /* 0x00001e00fcfc7812 */ /* 0x100fe400078ef805 */
[----:B------:R-:W-:Y:S02]  /*d620*/  ISETP.GE.AND P1, PT, R4, R243, PT ;  /* 0x000000f30400720c */ /* 0x000fe40003f26270 */
[C---:B------:R-:W-:Y:S02]  /*d630*/  LOP3.LUT R4, R224.reuse, 0x1c0, RZ, 0xc0, !PT ;  /* 0x000001c0e0047812 */ /* 0x040fe400078ec0ff */
[----:B------:R-:W-:Y:S02]  /*d640*/  LOP3.LUT R208, R224, 0x400, RZ, 0xc0, !PT ;  /* 0x00000400e0d07812 */ /* 0x000fe400078ec0ff */
[----:B------:R-:W-:Y:S01]  /*d650*/  @!P3 MOV R6, R237 ;  /* 0x000000ed0006b202 */ /* 0x000fe20000000f00 */
[----:B-1----:R-:W-:Y:S01]  /*d660*/  ULEA UR6, UR6, UR7, 0x18 ;  /* 0x0000000706067291 */ /* 0x002fe2000f8ec0ff */
[----:B------:R-:W-:Y:S02]  /*d670*/  @!P3 MOV R7, R236 ;  /* 0x000000ec0007b202 */ /* 0x000fe40000000f00 */
[--C-:B------:R-:W-:Y:S02]  /*d680*/  LOP3.LUT R4, R4, 0x8, R166.reuse, 0xf8, !PT ;  /* 0x0000000804047812 */ /* 0x100fe400078ef8a6 */
[----:B------:R-:W-:Y:S01]  /*d690*/  SHF.L.U32 R18, R230, 0x5, RZ ;  /* 0x00000005e6127819 */ /* 0x000fe200000006ff */
[C---:B------:R-:W-:Y:S01]  /*d6a0*/  @!P1 IMAD R12, R231.reuse, 0x1a0, RZ ;  /* 0x000001a0e70c9824 */ /* 0x040fe200078e02ff */
[----:B------:R-:W-:Y:S01]  /*d6b0*/  MOV R221, UR6 ;  /* 0x0000000600dd7c02 */ /* 0x000fe20008000f00 */
[C---:B------:R-:W-:Y:S01]  /*d6c0*/  @!P1 IMAD R13, R231.reuse, 0x160, RZ ;  /* 0x00000160e70d9824 */ /* 0x040fe200078e02ff */
[----:B------:R-:W-:Y:S01]  /*d6d0*/  LOP3.LUT R4, R4, 0x38, R5, 0x78, !PT ;  /* 0x0000003804047812 */ /* 0x000fe200078e7805 */
[C---:B------:R-:W-:Y:S01]  /*d6e0*/  @!P1 IMAD R8, R231.reuse, 0x60, RZ ;  /* 0x00000060e7089824 */ /* 0x040fe200078e02ff */
[----:B------:R-:W-:Y:S01]  /*d6f0*/  LEA R252, R252, R221, 0x1 ;  /* 0x000000ddfcfc7211 */ /* 0x000fe200078e08ff */
[C---:B------:R-:W-:Y:S01]  /*d700*/  @!P1 IMAD R9, R231.reuse, 0x180, RZ ;  /* 0x00000180e7099824 */ /* 0x040fe200078e02ff */
[----:B------:R-:W-:Y:S01]  /*d710*/  LEA R208, R4, R208, 0x1 ;  /* 0x000000d004d07211 */ /* 0x000fe200078e08ff */
[C---:B------:R-:W-:Y:S01]  /*d720*/  @!P1 IMAD R20, R231.reuse, 0x140, RZ ;  /* 0x00000140e7149824 */ /* 0x040fe200078e02ff */
[----:B------:R-:W-:Y:S01]  /*d730*/  IADD3 R18, P0, PT, R18, R237, RZ ;  /* 0x000000ed12127210 */ /* 0x000fe20007f1e0ff */
[----:B------:R-:W-:Y:S01]  /*d740*/  @!PT LDS RZ, [RZ] ;  /* 0x00000000fffff984 */ /* 0x000fe20000000800 */
[----:B------:R-:W-:Y:S01]  /*d750*/  @!PT LDS RZ, [RZ] ;  /* 0x00000000fffff984 */ /* 0x000fe20000000800 */
[----:B------:R-:W-:Y:S01]  /*d760*/  @!PT LDS RZ, [RZ] ;  /* 0x00000000fffff984 */ /* 0x000fe20000000800 */
[----:B------:R1:W-:Y:S01]  /*d770*/  @!P3 LDGSTS.E.BYPASS.LTC128B.128 [R252+0xa000], desc[UR4][R6.64] ;  /* 0x0a00000006fcbfae */ /* 0x0003e2000b981a04 */
[----:B------:R-:W-:Y:S02]  /*d780*/  SHF.L.U64.HI R4, R230, 0x5, R231 ;  /* 0x00000005e6047819 */ /* 0x000fe400000102e7 */
[----:B------:R-:W-:Y:S02]  /*d790*/  @!P1 MOV R24, R18 ;  /* 0x0000001200189202 */ /* 0x000fe40000000f00 */
[----:B------:R-:W-:Y:S01]  /*d7a0*/  IADD3.X R19, PT, PT, R4, R236, RZ, P0, !PT ;  /* 0x000000ec04137210 */ /* 0x000fe200007fe4ff */
[----:B------:R-:W-:Y:S01]  /*d7b0*/  @!P1 IMAD R4, R231, 0x120, RZ ;  /* 0x00000120e7049824 */ /* 0x000fe200078e02ff */
[----:B------:R-:W-:Y:S01]  /*d7c0*/  SHF.R.U32.HI R167, RZ, 0x1, R166 ;  /* 0x00000001ffa77819 */ /* 0x000fe200000116a6 */
[----:B------:R-:W-:Y:S01]  /*d7d0*/  @P3 STS.128 [R252+0xa000], RZ ;  /* 0x00a000fffc003388 */ /* 0x000fe20000000c00 */
[-C--:B------:R-:W-:Y:S01]  /*d7e0*/  @!P1 MOV R25, R19.reuse ;  /* 0x0000001300199202 */ /* 0x080fe20000000f00 */
[C---:B------:R-:W-:Y:S01]  /*d7f0*/  @!P1 IMAD.WIDE.U32 R26, R230.reuse, 0xa0, R18 ;  /* 0x000000a0e61a9825 */ /* 0x040fe200078e0012 */
[----:B------:R-:W-:Y:S02]  /*d800*/  LOP3.LUT R223, R167, 0x8, RZ, 0xc0, !PT ;  /* 0x00000008a7df7812 */ /* 0x000fe400078ec0ff */
[-C--:B------:R-:W-:Y:S01]  /*d810*/  @!P1 MOV R22, R18.reuse ;  /* 0x0000001200169202 */ /* 0x080fe20000000f00 */
[C---:B------:R-:W-:Y:S01]  /*d820*/  @!P1 IMAD.WIDE.U32 R24, R230.reuse, 0xc0, R24 ;  /* 0x000000c0e6189825 */ /* 0x040fe200078e0018 */
[-C--:B------:R-:W-:Y:S01]  /*d830*/  @!P1 MOV R23, R19.reuse ;  /* 0x0000001300179202 */ /* 0x080fe20000000f00 */
[----:B------:R-:W-:Y:S01]  /*d840*/  @P1 STS.128 [R252+0xa800], RZ ;  /* 0x00a800fffc001388 */ /* 0x000fe20000000c00 */
[-C--:B------:R-:W-:Y:S01]  /*d850*/  @!P1 MOV R16, R18.reuse ;  /* 0x0000001200109202 */ /* 0x080fe20000000f00 */
[C---:B------:R-:W-:Y:S01]  /*d860*/  @!P1 IMAD.WIDE.U32 R28, R230.reuse, 0x60, R18 ;  /* 0x00000060e61c9825 */ /* 0x040fe200078e0012 */
[-C--:B------:R-:W-:Y:S02]  /*d870*/  @!P1 MOV R17, R19.reuse ;  /* 0x0000001300119202 */ /* 0x080fe40000000f00 */
[-C--:B------:R-:W-:Y:S01]  /*d880*/  @!P1 MOV R10, R18.reuse ;  /* 0x00000012000a9202 */ /* 0x080fe20000000f00 */
[C---:B------:R-:W-:Y:S01]  /*d890*/  @!P1 IMAD.WIDE.U32 R22, R230.reuse, 0xe0, R22 ;  /* 0x000000e0e6169825 */ /* 0x040fe200078e0016 */
[----:B------:R-:W-:Y:S01]  /*d8a0*/  @!P1 MOV R11, R19 ;  /* 0x00000013000b9202 */ /* 0x000fe20000000f00 */
[----:B------:R-:W-:Y:S01]  /*d8b0*/  @!PT LDS RZ, [RZ] ;  /* 0x00000000fffff984 */ /* 0x000fe20000000800 */
[----:B------:R-:W-:Y:S01]  /*d8c0*/  @!PT LDS RZ, [RZ] ;  /* 0x00000000fffff984 */ /* 0x000fe20000000800 */
[----:B------:R-:W-:Y:S01]  /*d8d0*/  @!PT LDS RZ, [RZ] ;  /* 0x00000000fffff984 */ /* 0x000fe20000000800 */
[----:B------:R-:W-:Y:S01]  /*d8e0*/  @!P1 LDGSTS.E.BYPASS.LTC128B.128 [R252+0xa800], desc[UR4][R18.64] ;  /* 0x0a80000012fc9fae */ /* 0x000fe2000b981a04 */
[----:B------:R-:W-:Y:S01]  /*d8f0*/  LOP3.LUT R223, R223, 0x1c0, R224, 0xf8, !PT ;  /* 0x000001c0dfdf7812 */ /* 0x000fe200078ef8e0 */
[----:B------:R-:W-:Y:S01]  /*d900*/  @!P1 IMAD.WIDE.U32 R16, R230, 0x120, R16 ;  /* 0x00000120e6109825 */ /* 0x000fe200078e0010 */
[----:B------:R-:W-:Y:S02]  /*d910*/  @!P1 IADD3 R29, PT, PT, R8, R29, RZ ;  /* 0x0000001d081d9210 */ /* 0x000fe40007ffe0ff */
[----:B------:R-:W-:Y:S01]  /*d920*/  LOP3.LUT R223, R223, 0x38, R5, 0x78, !PT ;  /* 0x00000038dfdf7812 */ /* 0x000fe200078e7805 */
[C---:B-1----:R-:W-:Y:S01]  /*d930*/  @!P1 IMAD R7, R231.reuse, 0xa0, RZ ;  /* 0x000000a0e7079824 */ /* 0x042fe200078e02ff */
[----:B------:R-:W-:Y:S01]  /*d940*/  @!P1 IADD3 R17, PT, PT, R4, R17, RZ ;  /* 0x0000001104119210 */ /* 0x000fe20007ffe0ff */
[----:B------:R-:W-:Y:S01]  /*d950*/  @!P1 IMAD R6, R231, 0xc0, RZ ;  /* 0x000000c0e7069824 */ /* 0x000fe200078e02ff */
[----:B------:R-:W-:Y:S01]  /*d960*/  @P1 STS.128 [R252+0xb000], RZ ;  /* 0x00b000fffc001388 */ /* 0x000fe20000000c00 */
[----:B------:R-:W-:Y:S01]  /*d970*/  @!P1 IMAD.WIDE.U32 R10, R230, 0x160, R10 ;  /* 0x00000160e60a9825 */ /* 0x000fe200078e000a */
[----:B------:R-:W-:Y:S02]  /*d980*/  @!P1 IADD3 R27, PT, PT, R7, R27, RZ ;  /* 0x0000001b071b9210 */ /* 0x000fe40007ffe0ff */
[----:B------:R-:W-:Y:S01]  /*d990*/  @!P1 IADD3 R25, PT, PT, R6, R25, RZ ;  /* 0x0000001906199210 */ /* 0x000fe20007ffe0ff */
[C---:B------:R-:W-:Y:S01]  /*d9a0*/  @!P1 IMAD R5, R231.reuse, 0xe0, RZ ;  /* 0x000000e0e7059824 */ /* 0x040fe200078e02ff */
[-C--:B------:R-:W-:Y:S01]  /*d9b0*/  @!P1 MOV R6, R18.reuse ;  /* 0x0000001200069202 */ /* 0x080fe20000000f00 */
[----:B------:R-:W-:Y:S01]  /*d9c0*/  @!P1 IMAD R8, R231, 0x1c0, RZ ;  /* 0x000001c0e7089824 */ /* 0x000fe200078e02ff */
[----:B------:R-:W-:Y:S01]  /*d9d0*/  @!P1 MOV R7, R19 ;  /* 0x0000001300079202 */ /* 0x000fe20000000f00 */
[C---:B------:R-:W-:Y:S01]  /*d9e0*/  @!P1 IMAD.WIDE.U32 R30, R230.reuse, 0x180, R18 ;  /* 0x00000180e61e9825 */ /* 0x040fe200078e0012 */
[----:B------:R-:W-:Y:S02]  /*d9f0*/  @!P1 IADD3 R23, PT, PT, R5, R23, RZ ;  /* 0x0000001705179210 */ /* 0x000fe40007ffe0ff */
[----:B------:R-:W-:Y:S01]  /*da00*/  @!P1 IADD3 R11, PT, PT, R13, R11, RZ ;  /* 0x0000000b0d0b9210 */ /* 0x000fe20007ffe0ff */
[----:B------:R-:W-:Y:S01]  /*da10*/  @!P1 IMAD.WIDE.U32 R6, R230, 0x1a0, R6 ;  /* 0x000001a0e6069825 */ /* 0x000fe200078e0006 */
[-C--:B------:R-:W-:Y:S02]  /*da20*/  @!P1 MOV R4, R18.reuse ;  /* 0x0000001200049202 */ /* 0x080fe40000000f00 */
[----:B------:R-:W-:Y:S02]  /*da30*/  @!P1 MOV R5, R19 ;  /* 0x0000001300059202 */ /* 0x000fe40000000f00 */
[----:B------:R-:W-:Y:S02]  /*da40*/  @!P1 IADD3 R7, PT, PT, R12, R7, RZ ;  /* 0x000000070c079210 */ /* 0x000fe40007ffe0ff */
[C---:B------:R-:W-:Y:S01]  /*da50*/  @!P1 LEA R12, P0, R230.reuse, R18, 0x5 ;  /* 0x00000012e60c9211 */ /* 0x040fe200078028ff */
[C---:B------:R-:W-:Y:S01]  /*da60*/  @!P1 IMAD.WIDE.U32 R4, R230.reuse, 0x1c0, R4 ;  /* 0x000001c0e6049825 */ /* 0x040fe200078e0004 */
[----:B------:R-:W-:Y:S02]  /*da70*/  @!P1 IADD3 R9, PT, PT, R9, R31, RZ ;  /* 0x0000001f09099210 */ /* 0x000fe40007ffe0ff */
[--C-:B------:R-:W-:Y:S02]  /*da80*/  @!P1 LEA.HI.X R13, R230, R19, R231.reuse, 0x5, P0 ;  /* 0x00000013e60d9211 */ /* 0x100fe400000f2ce7 */
[----:B------:R-:W-:Y:S02]  /*da90*/  @!P1 IADD3 R5, PT, PT, R8, R5, RZ ;  /* 0x0000000508059210 */ /* 0x000fe40007ffe0ff */
[----:B------:R-:W-:Y:S01]  /*daa0*/  @!P1 MOV R8, R30 ;  /* 0x0000001e00089202 */ /* 0x000fe20000000f00 */
[----:B------:R-:W-:Y:S01]  /*dab0*/  @!PT LDS RZ, [RZ] ;  /* 0x00000000fffff984 */ /* 0x000fe20000000800 */
[----:B------:R-:W-:Y:S01]  /*dac0*/  @!PT LDS RZ, [RZ] ;  /* 0x00000000fffff984 */ /* 0x000fe20000000800 */
[----:B------:R-:W-:Y:S01]  /*dad0*/  @!PT LDS RZ, [RZ] ;  /* 0x00000000fffff984 */ /* 0x000fe20000000800 */
[----:B------:R1:W-:Y:S01]  /*dae0*/  @!P1 LDGSTS.E.BYPASS.LTC128B.128 [R252+0xb000], desc[UR4][R12.64] ;  /* 0x0b0000000cfc9fae */ /* 0x0003e2000b981a04 */
[CC--:B------:R-:W-:Y:S02]  /*daf0*/  @!P1 LEA R30, P2, R230.reuse, R18.reuse, 0x6 ;  /* 0x00000012e61e9211 */ /* 0x0c0fe400078430ff */
[----:B------:R-:W-:Y:S02]  /*db00*/  @!P1 MOV R14, R18 ;  /* 0x00000012000e9202 */ /* 0x000fe40000000f00 */
[-C--:B------:R-:W-:Y:S02]  /*db10*/  @!P1 LEA.HI.X R31, R230, R19.reuse, R231, 0x6, P2 ;  /* 0x00000013e61f9211 */ /* 0x080fe400010f34e7 */
[----:B------:R-:W-:Y:S01]  /*db20*/  @!P1 MOV R15, R19 ;  /* 0x00000013000f9202 */ /* 0x000fe20000000f00 */
[----:B------:R-:W-:Y:S01]  /*db30*/  @P1 STS.128 [R252+0xb800], RZ ;  /* 0x00b800fffc001388 */ /* 0x000fe20000000c00 */
[----:B------:R-:W-:Y:S02]  /*db40*/  SHF.L.U32 R220, R166, 0x5, RZ ;  /* 0x00000005a6dc7819 */ /* 0x000fe400000006ff */
[----:B------:R-:W-:Y:S01]  /*db50*/  IADD3 R208, PT, PT, R221, R208, RZ ;  /* 0x000000d0ddd07210 */ /* 0x000fe20007ffe0ff */
[----:B------:R-:W-:Y:S01]  /*db60*/  @!P1 IMAD.WIDE.U32 R14, R230, 0x140, R14 ;  /* 0x00000140e60e9825 */ /* 0x000fe200078e000e */
[----:B------:R-:W-:Y:S02]  /*db70*/  LOP3.LUT R220, R220, 0x7c00, RZ, 0xc0, !PT ;  /* 0x00007c00dcdc7812 */ /* 0x000fe400078ec0ff */
[----:B------:R-:W-:Y:S01]  /*db80*/  MOV R222, 0x20 ;  /* 0x0000002000de7802 */ /* 0x000fe20000000f00 */
[----:B------:R-:W-:Y:S01]  /*db90*/  @!PT LDS RZ, [RZ] ;  /* 0x00000000fffff984 */ /* 0x000fe20000000800 */
[----:B------:R-:W-:Y:S01]  /*dba0*/  @!PT LDS RZ, [RZ] ;  /* 0x00000000fffff984 */ /* 0x000fe20000000800 */
[----:B------:R-:W-:Y:S01]  /*dbb0*/  @!PT LDS RZ, [RZ] ;  /* 0x00000000fffff984 */ /* 0x000fe20000000800 */
[----:B------:R-:W-:Y:S01]  /*dbc0*/  @!P1 LDGSTS.E.BYPASS.LTC128B.128 [R252+0xb800], desc[UR4][R30.64] ;  /* 0x0b8000001efc9fae */ /* 0x000fe2000b981a04 */
[----:B------:R-:W-:Y:S02]  /*dbd0*/  @!P1 IADD3 R15, PT, PT, R20, R15, RZ ;  /* 0x0000000f140f9210 */ /* 0x000fe40007ffe0ff */
[-C--:B------:R-:W-:Y:S02]  /*dbe0*/  @!P1 LEA R20, P0, R230, R18.reuse, 0x7 ;  /* 0x00000012e6149211 */ /* 0x080fe400078038ff */
[----:B------:R-:W-:Y:S02]  /*dbf0*/  LOP3.LUT R209, R220, 0x200, R224, 0xf8, !PT ;  /* 0x00000200dcd17812 */ /* 0x000fe400078ef8e0 */
[C-C-:B------:R-:W-:Y:S01]  /*dc00*/  @!P1 LEA.HI.X R21, R230.reuse, R19, R231.reuse, 0x7, P0 ;  /* 0x00000013e6159211 */ /* 0x140fe200000f3ce7 */
[----:B------:R-:W-:Y:S01]  /*dc10*/  @P1 STS.128 [R252+0xc000], RZ ;  /* 0x00c000fffc001388 */ /* 0x000fe20000000c00 */
[----:B------:R-:W-:Y:S02]  /*dc20*/  LOP3.LUT R209, R209, R223, RZ, 0xfc, !PT ;  /* 0x000000dfd1d17212 */ /* 0x000fe400078efcff */
[C---:B-1----:R-:W-:Y:S02]  /*dc30*/  @!P1 LEA R12, P0, R230.reuse, R18, 0x8 ;  /* 0x00000012e60c9211 */ /* 0x042fe400078040ff */
[----:B------:R-:W-:Y:S02]  /*dc40*/  LEA R209, R209, R221, 0x1 ;  /* 0x000000ddd1d17211 */ /* 0x000fe400078e08ff */
[----:B------:R-:W-:Y:S01]  /*dc50*/  @!P1 LEA.HI.X R13, R230, R19, R231, 0x8, P0 ;  /* 0x00000013e60d9211 */ /* 0x000fe200000f44e7 */
[----:B------:R-:W-:Y:S01]  /*dc60*/  @!PT LDS RZ, [RZ] ;  /* 0x00000000fffff984 */ /* 0x000fe20000000800 */
[----:B------:R-:W-:Y:S01]  /*dc70*/  @!PT LDS RZ, [RZ] ;  /* 0x00000000fffff984 */ /* 0x000fe20000000800 */
[----:B------:R-:W-:Y:S01]  /*dc80*/  @!PT LDS RZ, [RZ] ;  /* 0x00000000fffff984 */ /* 0x000fe20000000800 */
[----:B------:R-:W-:Y:S01]  /*dc90*/  @!P1 LDGSTS.E.BYPASS.LTC128B.128 [R252+0xc000], desc[UR4][R28.64] ;  /* 0x0c0000001cfc9fae */ /* 0x000fe2000b981a04 */
[----:B------:R-:W-:Y:S02]  /*dca0*/  LOP3.LUT P0, RZ, R166, 0x2, RZ, 0xc0, !PT ;  /* 0x00000002a6ff7812 */ /* 0x000fe4000780c0ff */
[----:B------:R-:W-:Y:S02]  /*dcb0*/  MOV R226, 0x40 ;  /* 0x0000004000e27802 */ /* 0x000fe40000000f00 */
[----:B------:R-:W-:Y:S02]  /*dcc0*/  SEL R222, R222, 0xffffffe0, !P0 ;  /* 0xffffffe0dede7807 */ /* 0x000fe40004000000 */
[----:B------:R-:W-:Y:S01]  /*dcd0*/  LOP3.LUT P2, RZ, R166, 0x4, RZ, 0xc0, !PT ;  /* 0x00000004a6ff7812 */ /* 0x000fe2000784c0ff */
[----:B------:R-:W-:Y:S01]  /*dce0*/  @P1 STS.128 [R252+0xc800], RZ ;  /* 0x00c800fffc001388 */ /* 0x000fe20000000c00 */
[CC--:B------:R-:W-:Y:S02]  /*dcf0*/  IADD3 R172, PT, PT, R209.reuse, R222.reuse, RZ ;  /* 0x000000ded1ac7210 */ /* 0x0c0fe40007ffe0ff */
[----:B------:R-:W-:Y:S02]  /*dd00*/  IADD3 R210, PT, PT, R208, R222, RZ ;  /* 0x000000ded0d27210 */ /* 0x000fe40007ffe0ff */
[----:B------:R-:W-:Y:S02]  /*dd10*/  SEL R226, R226, 0xffffffc0, !P2 ;  /* 0xffffffc0e2e27807 */ /* 0x000fe40005000000 */
[----:B------:R-:W-:Y:S01]  /*dd20*/  IADD3 R242, PT, PT, R242, -0x1, RZ ;  /* 0xfffffffff2f27810 */ /* 0x000fe20007ffe0ff */
[----:B------:R-:W-:Y:S01]  /*dd30*/  @!PT LDS RZ, [RZ] ;  /* 0x00000000fffff984 */ /* 0x000fe20000000800 */
[----:B------:R-:W-:Y:S01]  /*dd40*/  @!PT LDS RZ, [RZ] ;  /* 0x00000000fffff984 */ /* 0x000fe20000000800 */
[----:B------:R-:W-:Y:S01]  /*dd50*/  @!PT LDS RZ, [RZ] ;  /* 0x00000000fffff984 */ /* 0x000fe20000000800 */
[----:B------:R-:W-:Y:S01]  /*dd60*/  @!P1 LDGSTS.E.BYPASS.LTC128B.128 [R252+0xc800], desc[UR4][R20.64] ;  /* 0x0c80000014fc9fae */ /* 0x000fe2000b981a04 */
[-C--:B------:R-:W-:Y:S02]  /*dd70*/  IADD3 R225, PT, PT, R209, R226.reuse, RZ ;  /* 0x000000e2d1e17210 */ /* 0x080fe40007ffe0ff */
[----:B------:R-:W-:Y:S02]  /*dd80*/  IADD3 R226, PT, PT, R208, R226, RZ ;  /* 0x000000e2d0e27210 */ /* 0x000fe40007ffe0ff */
[----:B------:R-:W-:Y:S03]  /*dd90*/  ISETP.GT.AND P0, PT, R242, R232, PT ;  /* 0x000000e8f200720c */ /* 0x000fe60003f04270 */
        /* <DEDUP_REMOVED lines=55> */
[----:B------:R-:W5:Y:S01]  /*e110*/  LDSM.16.M88.4 R40, [R208+0x4000] ;  /* 0x00400000d028783b */ /* 0x000f620000000200 */
[C---:B--2---:R-:W-:Y:S07]  /*e120*/  HMMA.16816.F32.BF16 R4, R128.reuse, R8, RZ ;  /* 0x000000088004723c */ /* 0x044fee00000418ff */
[----:B------:R-:W2:Y:S01]  /*e130*/  LDSM.16.M88.4 R48, [R208+0x4800] ;  /* 0x00480000d030783b */ /* 0x000ea20000000200 */
[C---:B------:R-:W-:Y:S07]  /*e140*/  HMMA.16816.F32.BF16 R8, R128.reuse, R10, RZ ;  /* 0x0000000a8008723c */ /* 0x040fee00000418ff */
[----:B------:R-:W2:Y:S01]  /*e150*/  LDSM.16.M88.4 R56, [R208+0x5000] ;  /* 0x00500000d038783b */ /* 0x000ea20000000200 */
[C---:B-1----:R-:W-:Y:S07]  /*e160*/  HMMA.16816.F32.BF16 R12, R128.reuse, R16, RZ ;  /* 0x00000010800c723c */ /* 0x042fee00000418ff */
[----:B------:R-:W1:Y:S01]  /*e170*/  LDSM.16.M88.4 R64, [R208+0x5800] ;  /* 0x00580000d040783b */ /* 0x000e620000000200 */
[C---:B------:R-:W-:Y:S07]  /*e180*/  HMMA.16816.F32.BF16 R16, R128.reuse, R18, RZ ;  /* 0x000000128010723c */ /* 0x040fee00000418ff */
[----:B------:R-:W1:Y:S01]  /*e190*/  LDSM.16.M88.4 R72, [R208+0x6000] ;  /* 0x00600000d048783b */ /* 0x000e620000000200 */
        /* <DEDUP_REMOVED lines=12> */
[C---:B--2---:R-:W-:Y:S07]  /*e260*/  HMMA.16816.F32.BF16 R44, R128.reuse, R48, RZ ;  /* 0x00000030802c723c */ /* 0x044fee00000418ff */
[----:B------:R-:W2:Y:S01]  /*e270*/  LDSM.16.M88.4 R168, [R208+0x9800] ;  /* 0x00980000d0a8783b */ /* 0x000ea20000000200 */
[C---:B------:R-:W-:Y:S07]  /*e280*/  HMMA.16816.F32.BF16 R48, R128.reuse, R50, RZ ;  /* 0x000000328030723c */ /* 0x040fee00000418ff */
[----:B------:R-:W-:Y:S01]  /*e290*/  LDSM.16.M88.4 R172, [R172] ;  /* 0x00000000acac783b */ /* 0x000fe20000000200 */
[C---:B------:R-:W-:Y:S07]  /*e2a0*/  HMMA.16816.F32.BF16 R52, R128.reuse, R56, RZ ;  /* 0x000000388034723c */ /* 0x040fee00000418ff */
[----:B------:R-:W2:Y:S01]  /*e2b0*/  LDSM.16.M88.4 R176, [R210+0x2000] ;  /* 0x00200000d2b0783b */ /* 0x000ea20000000200 */
[C---:B------:R-:W-:Y:S07]  /*e2c0*/  HMMA.16816.F32.BF16 R56, R128.reuse, R58, RZ ;  /* 0x0000003a8038723c */ /* 0x040fee00000418ff */
[----:B------:R-:W2:Y:S01]  /*e2d0*/  LDSM.16.M88.4 R180, [R210+0x2800] ;  /* 0x00280000d2b4783b */ /* 0x000ea20000000200 */
        /* <DEDUP_REMOVED lines=8> */
[C---:B---3--:R-:W-:Y:S07]  /*e360*/  HMMA.16816.F32.BF16 R76, R128.reuse, R80, RZ ;  /* 0x00000050804c723c */ /* 0x048fee00000418ff */
[----:B------:R-:W3:Y:S01]  /*e370*/  LDSM.16.M88.4 R200, [R210+0x5000] ;  /* 0x00500000d2c8783b */ /* 0x000ee20000000200 */
[C---:B------:R-:W-:Y:S07]  /*e380*/  HMMA.16816.F32.BF16 R80, R128.reuse, R82, RZ ;  /* 0x000000528050723c */ /* 0x040fee00000418ff */
[----:B------:R-:W0:Y:S08]  /*e390*/  LDGDEPBAR ;  /* 0x00000000000079af */ /* 0x000e300000000000 */
[----:B------:R-:W-:Y:S01]  /*e3a0*/  LDSM.16.M88.4 R204, [R210+0x6000] ;  /* 0x00600000d2cc783b */ /* 0x000fe20000000200 */
[C---:B------:R-:W-:Y:S07]  /*e3b0*/  HMMA.16816.F32.BF16 R84, R128.reuse, R88, RZ ;  /* 0x000000588054723c */ /* 0x040fee00000418ff */
[----:B------:R-:W3:Y:S01]  /*e3c0*/  LD.E R235, desc[UR4][R2.64+0x18c] ;  /* 0x00018c0402eb7980 */ /* 0x000ee2000c101900 */
[C---:B------:R-:W-:Y:S03]  /*e3d0*/  HMMA.16816.F32.BF16 R88, R128.reuse, R90, RZ ;  /* 0x0000005a8058723c */ /* 0x040fe600000418ff */
[----:B------:R-:W-:Y:S05]  /*e3e0*/  LDSM.16.M88.4 R212, [R226+0x4000] ;  /* 0x00400000e2d4783b */ /* 0x000fea0000000200 */
[C---:B----4-:R-:W-:Y:S03]  /*e3f0*/  HMMA.16816.F32.BF16 R92, R128.reuse, R96, RZ ;  /* 0x00000060805c723c */ /* 0x050fe600000418ff */
[----:B------:R-:W-:Y:S05]  /*e400*/  LDSM.16.M88.4 R216, [R226+0x4800] ;  /* 0x00480000e2d8783b */ /* 0x000fea0000000200 */
        /* <DEDUP_REMOVED lines=28> */
[C---:B---3--:R-:W-:Y:S08]  /*e5d0*/  HMMA.16816.F32.BF16 R52, R172.reuse, R200, R52 ;  /* 0x000000c8ac34723c */ /* 0x048ff00000041834 */
        /* <DEDUP_REMOVED lines=11> */
[C---:B-----5:R-:W-:Y:S01]  /*e690*/  HMMA.16816.F32.BF16 R84, R172.reuse, R180, R84 ;  /* 0x000000b4ac54723c */ /* 0x060fe20000041854 */
[----:B------:R-:W-:Y:S07]  /*e6a0*/  LDSM.16.M88.4 R208, [R226+0x3800] ;  /* 0x00380000e2d0783b */ /* 0x000fee0000000200 */
[C---:B------:R-:W-:Y:S01]  /*e6b0*/  HMMA.16816.F32.BF16 R88, R172.reuse, R182, R88 ;  /* 0x000000b6ac58723c */ /* 0x040fe20000041858 */
[----:B------:R-:W4:Y:S07]  /*e6c0*/  LDSM.16.M88.4 R180, [R226+0x2800] ;  /* 0x00280000e2b4783b */ /* 0x000f2e0000000200 */
[C---:B-1----:R-:W-:Y:S08]  /*e6d0*/  HMMA.16816.F32.BF16 R92, R172.reuse, R184, R92 ;  /* 0x000000b8ac5c723c */ /* 0x042ff0000004185c */
[C---:B------:R-:W-:Y:S01]  /*e6e0*/  HMMA.16816.F32.BF16 R96, R172.reuse, R186, R96 ;  /* 0x000000baac60723c */ /* 0x040fe20000041860 */
[----:B------:R-:W-:Y:S07]  /*e6f0*/  LDSM.16.M88.4 R184, [R226+0x7000] ;  /* 0x00700000e2b8783b */ /* 0x000fee0000000200 */
[C---:B--2---:R-:W-:Y:S08]  /*e700*/  HMMA.16816.F32.BF16 R100, R172.reuse, R168, R100 ;  /* 0x000000a8ac64723c */ /* 0x044ff00000041864 */
        /* <DEDUP_REMOVED lines=31> */
[----:B------:R-:W5:Y:S07]  /*e900*/  LDSM.16.M88.4 R216, [R225+0x2000] ;  /* 0x00200000e1d8783b */ /* 0x000f6e0000000200 */
[C---:B-1----:R-:W-:Y:S08]  /*e910*/  HMMA.16816.F32.BF16 R52, R196.reuse, R168, R52 ;  /* 0x000000a8c434723c */ /* 0x042ff00000041834 */
[C---:B------:R-:W-:Y:S01]  /*e920*/  HMMA.16816.F32.BF16 R56, R196.reuse, R170, R56 ;  /* 0x000000aac438723c */ /* 0x040fe20000041838 */
[----:B------:R-:W1:Y:S07]  /*e930*/  LDSM.16.M88.4 R168, [R225+0x2800] ;  /* 0x00280000e1a8783b */ /* 0x000e6e0000000200 */
[C---:B--2---:R-:W-:Y:S08]  /*e940*/  HMMA.16816.F32.BF16 R60, R196.reuse, R172, R60 ;  /* 0x000000acc43c723c */ /* 0x044ff0000004183c */
        /* <DEDUP_REMOVED lines=24> */
[C---:B------:R-:W-:Y:S01]  /*ead0*/  HMMA.16816.F32.BF16 R16, R212.reuse, R170, R16 ;  /* 0x000000aad410723c */ /* 0x040fe20000041810 */
[----:B------:R-:W1:Y:S02]  /*eae0*/  MUFU.TANH R172, R4 ;  /* 0x0000000400ac7308 */ /* 0x000e640000002400 */
        /* <DEDUP_REMOVED lines=9> */
[----:B------:R-:W3:Y:S01]  /*eb80*/  MUFU.TANH R5, R6 ;  /* 0x0000000600057308 */ /* 0x000ee20000002400 */
[----:B-1----:R-:W-:Y:S01]  /*eb90*/  STL [R1], R172 ;  /* 0x000000ac01007387 */ /* 0x002fe20000100800 */
[-C--:B------:R-:W-:Y:S01]  /*eba0*/  FMUL.FTZ R16, R16, R235.reuse ;  /* 0x000000eb10107220 */ /* 0x080fe20000410000 */
[-C--:B------:R-:W-:Y:S01]  /*ebb0*/  FMUL.FTZ R17, R17, R235.reuse ;  /* 0x000000eb11117220 */ /* 0x080fe20000410000 */
[-C--:B------:R-:W-:Y:S01]  /*ebc0*/  FMUL.FTZ R18, R18, R235.reuse ;  /* 0x000000eb12127220 */ /* 0x080fe20000410000 */
[-C--:B------:R-:W-:Y:S05]  /*ebd0*/  FMUL.FTZ R19, R19, R235.reuse ;  /* 0x000000eb13137220 */ /* 0x080fea0000410000 */
[----:B------:R-:W-:Y:S01]  /*ebe0*/  MUFU.TANH R8, R8 ;  /* 0x0000000800087308 */ /* 0x000fe20000002400 */
[----:B--2---:R1:W-:Y:S09]  /*ebf0*/  STL [R1+0x4], R4 ;  /* 0x0000040401007387 */ /* 0x0043f20000100800 */
[----:B------:R-:W-:Y:S01]  /*ec00*/  MUFU.TANH R12, R12 ;  /* 0x0000000c000c7308 */ /* 0x000fe20000002400 */
[----:B---3--:R-:W-:Y:S09]  /*ec10*/  STL [R1+0x8], R5 ;  /* 0x0000080501007387 */ /* 0x008ff20000100800 */
        /* <DEDUP_REMOVED lines=24> */
[-C--:B------:R-:W-:Y:S06]  /*eda0*/  FMUL.FTZ R26, R26, R235.reuse ;  /* 0x000000eb1a1a7220 */ /* 0x080fec0000410000 */
[----:B------:R-:W-:Y:S10]  /*edb0*/  MUFU.TANH R21, R21 ;  /* 0x0000001500157308 */ /* 0x000ff40000002400 */
[----:B------:R-:W-:Y:S10]  /*edc0*/  MUFU.TANH R22, R22 ;  /* 0x0000001600167308 */ /* 0x000ff40000002400 */
[----:B--2---:R-:W1:Y:S10]  /*edd0*/  MUFU.TANH R8, R11 ;  /* 0x0000000b00087308 */ /* 0x004e740000002400 */
[----:B------:R-:W-:Y:S10]  /*ede0*/  MUFU.TANH R23, R23 ;  /* 0x0000001700177308 */ /* 0x000ff40000002400 */
[----:B------:R-:W-:Y:S01]  /*edf0*/  MUFU.TANH R26, R26 ;  /* 0x0000001a001a7308 */ /* 0x000fe20000002400 */
[----:B-1----:R-:W-:Y:S04]  /*ee00*/  STL [R1+0x1c], R8 ;  /* 0x00001c0801007387 */ /* 0x002fe80000100800 */
[----:B------:R-:W1:Y:S02]  /*ee10*/  LDSM.16.M88.4 R8, [R225+0x3800] ;  /* 0x00380000e108783b */ /* 0x000e640000000200 */
[C---:B-1----:R-:W-:Y:S03]  /*ee20*/  HMMA.16816.F32.BF16 R28, R212.reuse, R8, R28 ;  /* 0x00000008d41c723c */ /* 0x042fe6000004181c */
[----:B------:R-:W1:Y:S05]  /*ee30*/  MUFU.TANH R8, R24 ;  /* 0x0000001800087308 */ /* 0x000e6a0000002400 */
[C---:B------:R-:W-:Y:S08]  /*ee40*/  HMMA.16816.F32.BF16 R32, R212.reuse, R10, R32 ;  /* 0x0000000ad420723c */ /* 0x040ff00000041820 */
[C---:B------:R-:W-:Y:S01]  /*ee50*/  HMMA.16816.F32.BF16 R36, R212.reuse, R4, R36 ;  /* 0x00000004d424723c */ /* 0x040fe20000041824 */
[----:B-1----:R-:W-:Y:S02]  /*ee60*/  STL [R1+0x20], R8 ;  /* 0x0000200801007387 */ /* 0x002fe40000100800 */
[-C--:B------:R-:W-:Y:S01]  /*ee70*/  FMUL.FTZ R31, R31, R235.reuse ;  /* 0x000000eb1f1f7220 */ /* 0x080fe20000410000 */
[-C--:B------:R-:W-:Y:S01]  /*ee80*/  FMUL.FTZ R24, R25, R235.reuse ;  /* 0x000000eb19187220 */ /* 0x080fe20000410000 */
[-C--:B------:R-:W-:Y:S01]  /*ee90*/  FMUL.FTZ R25, R27, R235.reuse ;  /* 0x000000eb1b197220 */ /* 0x080fe20000410000 */
[----:B------:R-:W1:Y:S01]  /*eea0*/  LDSM.16.M88.4 R8, [R225+0x4800] ;  /* 0x00480000e108783b */ /* 0x000e620000000200 */
[----:B------:R2:W3:Y:S01]  /*eeb0*/  MUFU.TANH R226, R31 ;  /* 0x0000001f00e27308 */ /* 0x0004e20000002400 */
[C---:B------:R-:W-:Y:S03]  /*eec0*/  HMMA.16816.F32.BF16 R40, R212.reuse, R6, R40 ;  /* 0x00000006d428723c */ /* 0x040fe60000041828 */
[-C--:B------:R-:W-:Y:S01]  /*eed0*/  FMUL.FTZ R33, R33, R235.reuse ;  /* 0x000000eb21217220 */ /* 0x080fe20000410000 */
[-C--:B------:R-:W-:Y:S01]  /*eee0*/  FMUL.FTZ R27, R29, R235.reuse ;  /* 0x000000eb1d1b7220 */ /* 0x080fe20000410000 */
[-C--:B------:R-:W-:Y:S01]  /*eef0*/  FMUL.FTZ R29, R30, R235.reuse ;  /* 0x000000eb1e1d7220 */ /* 0x080fe20000410000 */
[----:B------:R-:W4:Y:S03]  /*ef00*/  LDSM.16.M88.4 R4, [R225+0x5000] ;  /* 0x00500000e104783b */ /* 0x000f260000000200 */
[----:B------:R5:W1:Y:S01]  /*ef10*/  MUFU.TANH R219, R33 ;  /* 0x0000002100db7308 */ /* 0x000a620000002400 */
[-C--:B------:R-:W-:Y:S01]  /*ef20*/  FMUL.FTZ R30, R32, R235.reuse ;  /* 0x000000eb201e7220 */ /* 0x080fe20000410000 */
[-C--:B------:R-:W-:Y:S01]  /*ef30*/  FMUL.FTZ R28, R28, R235.reuse ;  /* 0x000000eb1c1c7220 */ /* 0x080fe20000410000 */
[-C--:B------:R-:W-:Y:S01]  /*ef40*/  FMUL.FTZ R39, R39, R235.reuse ;  /* 0x000000eb27277220 */ /* 0x080fe20000410000 */
[-C--:B------:R-:W-:Y:S01]  /*ef50*/  FMUL.FTZ R32, R37, R235.reuse ;  /* 0x000000eb25207220 */ /* 0x080fe20000410000 */
[-C--:B------:R-:W-:Y:S05]  /*ef60*/  FMUL.FTZ R38, R38, R235.reuse ;  /* 0x000000eb26267220 */ /* 0x080fea0000410000 */
[----:B------:R-:W1:Y:S01]  /*ef70*/  MUFU.TANH R217, R39 ;  /* 0x0000002700d97308 */ /* 0x000e620000002400 */
[-C--:B--2---:R-:W-:Y:S01]  /*ef80*/  FMUL.FTZ R31, R35, R235.reuse ;  /* 0x000000eb231f7220 */ /* 0x084fe20000410000 */
[-C--:B------:R-:W-:Y:S01]  /*ef90*/  FMUL.FTZ R41, R41, R235.reuse ;  /* 0x000000eb29297220 */ /* 0x080fe20000410000 */
[-C--:B------:R-:W-:Y:S01]  /*efa0*/  FMUL.FTZ R42, R42, R235.reuse ;  /* 0x000000eb2a2a7220 */ /* 0x080fe20000410000 */
[-C--:B------:R-:W-:Y:S06]  /*efb0*/  FMUL.FTZ R35, R40, R235.reuse ;  /* 0x000000eb28237220 */ /* 0x080fec0000410000 */
[----:B------:R-:W2:Y:S01]  /*efc0*/  MUFU.TANH R211, R41 ;  /* 0x0000002900d37308 */ /* 0x000ea20000002400 */
[-C--:B-----5:R-:W-:Y:S01]  /*efd0*/  FMUL.FTZ R33, R34, R235.reuse ;  /* 0x000000eb22217220 */ /* 0x0a0fe20000410000 */
[-C--:B------:R-:W-:Y:S01]  /*efe0*/  FMUL.FTZ R34, R36, R235.reuse ;  /* 0x000000eb24227220 */ /* 0x080fe20000410000 */
[-C--:B------:R-:W-:Y:S07]  /*eff0*/  FMUL.FTZ R36, R43, R235.reuse ;  /* 0x000000eb2b247220 */ /* 0x080fee0000410000 */
[----:B------:R-:W2:Y:S01]  /*f000*/  MUFU.TANH R216, R42 ;  /* 0x0000002a00d87308 */ /* 0x000ea20000002400 */
[C---:B-1----:R-:W-:Y:S09]  /*f010*/  HMMA.16816.F32.BF16 R44, R212.reuse, R8, R44 ;  /* 0x00000008d42c723c */ /* 0x042ff2000004182c */
[----:B------:R-:W1:Y:S01]  /*f020*/  MUFU.TANH R24, R24 ;  /* 0x0000001800187308 */ /* 0x000e620000002400 */
[C---:B------:R-:W-:Y:S09]  /*f030*/  HMMA.16816.F32.BF16 R48, R212.reuse, R10, R48 ;  /* 0x0000000ad430723c */ /* 0x040ff20000041830 */
[----:B------:R-:W1:Y:S01]  /*f040*/  MUFU.TANH R25, R25 ;  /* 0x0000001900197308 */ /* 0x000e620000002400 */
        /* <DEDUP_REMOVED lines=25> */
[C---:B-----5:R-:W-:Y:S09]  /*f1e0*/  HMMA.16816.F32.BF16 R60, R212.reuse, R8, R60 ;  /* 0x00000008d43c723c */ /* 0x060ff2000004183c */
[----:B------:R5:W1:Y:S01]  /*f1f0*/  MUFU.TANH R203, R49 ;  /* 0x0000003100cb7308 */ /* 0x000a620000002400 */
[C---:B------:R-:W-:Y:S01]  /*f200*/  HMMA.16816.F32.BF16 R64, R212.reuse, R10, R64 ;  /* 0x0000000ad440723c */ /* 0x040fe20000041840 */
[----:B------:R-:W4:Y:S08]  /*f210*/  LDSM.16.M88.4 R8, [R225+0x6800] ;  /* 0x00680000e108783b */ /* 0x000f300000000200 */
        /* <DEDUP_REMOVED lines=21> */
[-C--:B------:R-:W-:Y:S01]  /*f370*/  FMUL.FTZ R73, R73, R235.reuse ;  /* 0x000000eb49497220 */ /* 0x080fe20000410000 */
[-C--:B------:R-:W-:Y:S06]  /*f380*/  FMUL.FTZ R74, R74, R235.reuse ;  /* 0x000000eb4a4a7220 */ /* 0x080fec0000410000 */
[----:B------:R1:W1:Y:S01]  /*f390*/  MUFU.TANH R189, R55 ;  /* 0x0000003700bd7308 */ /* 0x0002620000002400 */
[C---:B----4-:R-:W-:Y:S09]  /*f3a0*/  HMMA.16816.F32.BF16 R76, R212.reuse, R8, R76 ;  /* 0x00000008d44c723c */ /* 0x050ff2000004184c */
[----:B------:R-:W4:Y:S01]  /*f3b0*/  MUFU.TANH R196, R60 ;  /* 0x0000003c00c47308 */ /* 0x000f220000002400 */
[C---:B------:R-:W-:Y:S01]  /*f3c0*/  HMMA.16816.F32.BF16 R80, R212.reuse, R10, R80 ;  /* 0x0000000ad450723c */ /* 0x040fe20000041850 */
[----:B------:R-:W3:Y:S08]  /*f3d0*/  LDSM.16.M88.4 R8, [R225+0x7800] ;  /* 0x00780000e108783b */ /* 0x000ef00000000200 */
[----:B------:R4:W1:Y:S01]  /*f3e0*/  MUFU.TANH R191, R61 ;  /* 0x0000003d00bf7308 */ /* 0x0008620000002400 */
[C---:B--2---:R-:W-:Y:S03]  /*f3f0*/  HMMA.16816.F32.BF16 R84, R212.reuse, R4, R84 ;  /* 0x00000004d454723c */ /* 0x044fe60000041854 */
[-C--:B------:R-:W-:Y:S01]  /*f400*/  FMUL.FTZ R76, R76, R235.reuse ;  /* 0x000000eb4c4c7220 */ /* 0x080fe20000410000 */
[-C--:B------:R-:W-:Y:S01]  /*f410*/  FMUL.FTZ R77, R77, R235.reuse ;  /* 0x000000eb4d4d7220 */ /* 0x080fe20000410000 */
[-C--:B------:R-:W-:Y:S04]  /*f420*/  FMUL.FTZ R78, R78, R235.reuse ;  /* 0x000000eb4e4e7220 */ /* 0x080fe80000410000 */
[----:B------:R-:W2:Y:S01]  /*f430*/  MUFU.TANH R205, R45 ;  /* 0x0000002d00cd7308 */ /* 0x000ea20000002400 */
[-C--:B------:R-:W-:Y:S01]  /*f440*/  FMUL.FTZ R79, R79, R235.reuse ;  /* 0x000000eb4f4f7220 */ /* 0x080fe20000410000 */
[C---:B------:R-:W-:Y:S01]  /*f450*/  HMMA.16816.F32.BF16 R88, R212.reuse, R6, R88 ;  /* 0x00000006d458723c */ /* 0x040fe20000041858 */
[----:B------:R-:W1:Y:S02]  /*f460*/  LDSM.16.M88.4 R4, [R225+0x8000] ;  /* 0x00800000e104783b */ /* 0x000e640000000200 */
[-C--:B------:R-:W-:Y:S01]  /*f470*/  FMUL.FTZ R80, R80, R235.reuse ;  /* 0x000000eb50507220 */ /* 0x080fe20000410000 */
[-C--:B------:R-:W-:Y:S01]  /*f480*/  FMUL.FTZ R82, R82, R235.reuse ;  /* 0x000000eb52527220 */ /* 0x080fe20000410000 */
[-C--:B------:R-:W-:Y:S03]  /*f490*/  FMUL.FTZ R83, R83, R235.reuse ;  /* 0x000000eb53537220 */ /* 0x080fe60000410000 */
        /* <DEDUP_REMOVED lines=11> */
[-C--:B-----5:R-:W-:Y:S01]  /*f550*/  FMUL.FTZ R49, R91, R235.reuse ;  /* 0x000000eb5b317220 */ /* 0x0a0fe20000410000 */
[C---:B---3--:R-:W-:Y:S08]  /*f560*/  HMMA.16816.F32.BF16 R92, R212.reuse, R8, R92 ;  /* 0x00000008d45c723c */ /* 0x048ff0000004185c */
[----:B------:R-:W3:Y:S01]  /*f570*/  MUFU.TANH R173, R77 ;  /* 0x0000004d00ad7308 */ /* 0x000ee20000002400 */
[C---:B------:R-:W-:Y:S01]  /*f580*/  HMMA.16816.F32.BF16 R96, R212.reuse, R10, R96 ;  /* 0x0000000ad460723c */ /* 0x040fe20000041860 */
[----:B------:R-:W5:Y:S08]  /*f590*/  LDSM.16.M88.4 R8, [R225+0x8800] ;  /* 0x00880000e108783b */ /* 0x000f700000000200 */
[----:B------:R-:W2:Y:S01]  /*f5a0*/  MUFU.TANH R178, R78 ;  /* 0x0000004e00b27308 */ /* 0x000ea20000002400 */
[C---:B-1----:R-:W-:Y:S03]  /*f5b0*/  HMMA.16816.F32.BF16 R100, R212.reuse, R4, R100 ;  /* 0x00000004d464723c */ /* 0x042fe60000041864 */
[-C--:B------:R-:W-:Y:S01]  /*f5c0*/  FMUL.FTZ R51, R92, R235.reuse ;  /* 0x000000eb5c337220 */ /* 0x080fe20000410000 */
[-C--:B------:R-:W-:Y:S05]  /*f5d0*/  FMUL.FTZ R50, R93, R235.reuse ;  /* 0x000000eb5d327220 */ /* 0x080fea0000410000 */
[----:B------:R-:W1:Y:S01]  /*f5e0*/  MUFU.TANH R172, R80 ;  /* 0x0000005000ac7308 */ /* 0x000e620000002400 */
[-C--:B------:R-:W-:Y:S01]  /*f5f0*/  FMUL.FTZ R54, R94, R235.reuse ;  /* 0x000000eb5e367220 */ /* 0x080fe20000410000 */
[-C--:B------:R-:W-:Y:S01]  /*f600*/  FMUL.FTZ R52, R95, R235.reuse ;  /* 0x000000eb5f347220 */ /* 0x080fe20000410000 */
[C---:B------:R-:W-:Y:S01]  /*f610*/  HMMA.16816.F32.BF16 R104, R212.reuse, R6, R104 ;  /* 0x00000006d468723c */ /* 0x040fe20000041868 */
[----:B------:R-:W3:Y:S02]  /*f620*/  LDSM.16.M88.4 R4, [R225+0x9000] ;  /* 0x00900000e104783b */ /* 0x000ee40000000200 */
[-C--:B------:R-:W-:Y:S01]  /*f630*/  FMUL.FTZ R53, R97, R235.reuse ;  /* 0x000000eb61357220 */ /* 0x080fe20000410000 */
[-C--:B------:R-:W-:Y:S03]  /*f640*/  FMUL.FTZ R55, R96, R235.reuse ;  /* 0x000000eb60377220 */ /* 0x080fe60000410000 */
[----:B------:R-:W1:Y:S01]  /*f650*/  MUFU.TANH R175, R82 ;  /* 0x0000005200af7308 */ /* 0x000e620000002400 */
[-C--:B----4-:R-:W-:Y:S01]  /*f660*/  FMUL.FTZ R61, R98, R235.reuse ;  /* 0x000000eb623d7220 */ /* 0x090fe20000410000 */
[-C--:B------:R-:W-:Y:S01]  /*f670*/  FMUL.FTZ R60, R99, R235.reuse ;  /* 0x000000eb633c7220 */ /* 0x080fe20000410000 */
[-C--:B------:R-:W-:Y:S01]  /*f680*/  FMUL.FTZ R97, R100, R235.reuse ;  /* 0x000000eb64617220 */ /* 0x080fe20000410000 */
[-C--:B------:R-:W-:Y:S06]  /*f690*/  FMUL.FTZ R47, R101, R235.reuse ;  /* 0x000000eb652f7220 */ /* 0x080fec0000410000 */
[----:B------:R-:W4:Y:S01]  /*f6a0*/  MUFU.TANH R174, R83 ;  /* 0x0000005300ae7308 */ /* 0x000f220000002400 */
[-C--:B------:R-:W-:Y:S01]  /*f6b0*/  FMUL.FTZ R101, R102, R235.reuse ;  /* 0x000000eb66657220 */ /* 0x080fe20000410000 */
[-C--:B------:R-:W-:Y:S01]  /*f6c0*/  FMUL.FTZ R100, R103, R235.reuse ;  /* 0x000000eb67647220 */ /* 0x080fe20000410000 */
[-C--:B--2---:R-:W-:Y:S01]  /*f6d0*/  FMUL.FTZ R46, R104, R235.reuse ;  /* 0x000000eb682e7220 */ /* 0x084fe20000410000 */
[-C--:B------:R-:W-:Y:S06]  /*f6e0*/  FMUL.FTZ R45, R105, R235.reuse ;  /* 0x000000eb692d7220 */ /* 0x080fec0000410000 */
[----:B------:R-:W2:Y:S01]  /*f6f0*/  MUFU.TANH R170, R86 ;  /* 0x0000005600aa7308 */ /* 0x000ea20000002400 */
[-C--:B------:R-:W-:Y:S01]  /*f700*/  FMUL.FTZ R99, R106, R235.reuse ;  /* 0x000000eb6a637220 */ /* 0x080fe20000410000 */
[-C--:B------:R-:W-:Y:S01]  /*f710*/  FMUL.FTZ R98, R107, R235.reuse ;  /* 0x000000eb6b627220 */ /* 0x080fe20000410000 */
[C---:B-----5:R-:W-:Y:S07]  /*f720*/  HMMA.16816.F32.BF16 R108, R212.reuse, R8, R108 ;  /* 0x00000008d46c723c */ /* 0x060fee000004186c */
[----:B------:R-:W1:Y:S01]  /*f730*/  MUFU.TANH R169, R87 ;  /* 0x0000005700a97308 */ /* 0x000e620000002400 */
[C---:B------:R-:W-:Y:S01]  /*f740*/  HMMA.16816.F32.BF16 R112, R212.reuse, R10, R112 ;  /* 0x0000000ad470723c */ /* 0x040fe20000041870 */
[----:B------:R-:W5:Y:S01]  /*f750*/  LDSM.16.M88.4 R8, [R225+0x9800] ;  /* 0x00980000e108783b */ /* 0x000f620000000200 */
[----:B------:R-:W-:Y:S07]  /*f760*/  DEPBAR.LE SB0, 0x0 ;  /* 0x000080000000791a */ /* 0x000fee0000000000 */
[----:B------:R4:W1:Y:S01]  /*f770*/  MUFU.TANH R168, R90 ;  /* 0x0000005a00a87308 */ /* 0x0008620000002400 */
[C---:B---3--:R-:W-:Y:S09]  /*f780*/  HMMA.16816.F32.BF16 R116, R212.reuse, R4, R116 ;  /* 0x00000004d474723c */ /* 0x048ff20000041874 */
[----:B------:R-:W3:Y:S01]  /*f790*/  MUFU.TANH R27, R27 ;  /* 0x0000001b001b7308 */ /* 0x000ee20000002400 */
[----:B------:R-:W-:Y:S01]  /*f7a0*/  BAR.SYNC.DEFER_BLOCKING 0x0 ;  /* 0x0000000000007b1d */ /* 0x000fe20000010000 */
[C---:B------:R-:W-:Y:S03]  /*f7b0*/  HMMA.16816.F32.BF16 R120, R212.reuse, R6, R120 ;  /* 0x00000006d478723c */ /* 0x040fe60000041878 */
[-C--:B------:R-:W-:Y:S01]  /*f7c0*/  FMUL.FTZ R92, R108, R235.reuse ;  /* 0x000000eb6c5c7220 */ /* 0x080fe20000410000 */
[-C--:B------:R-:W-:Y:S01]  /*f7d0*/  FMUL.FTZ R91, R109, R235.reuse ;  /* 0x000000eb6d5b7220 */ /* 0x080fe20000410000 */
[-C--:B------:R-:W-:Y:S03]  /*f7e0*/  FMUL.FTZ R96, R110, R235.reuse ;  /* 0x000000eb6e607220 */ /* 0x080fe60000410000 */
[----:B------:R-:W1:Y:S01]  /*f7f0*/  MUFU.TANH R29, R29 ;  /* 0x0000001d001d7308 */ /* 0x000e620000002400 */
[-C--:B------:R-:W-:Y:S01]  /*f800*/  FMUL.FTZ R95, R111, R235.reuse ;  /* 0x000000eb6f5f7220 */ /* 0x080fe20000410000 */
[-C--:B----4-:R-:W-:Y:S01]  /*f810*/  FMUL.FTZ R90, R112, R235.reuse ;  /* 0x000000eb705a7220 */ /* 0x090fe20000410000 */
[-C--:B------:R-:W-:Y:S01]  /*f820*/  FMUL.FTZ R89, R113, R235.reuse ;  /* 0x000000eb71597220 */ /* 0x080fe20000410000 */
[-C--:B------:R-:W-:Y:S01]  /*f830*/  FMUL.FTZ R94, R114, R235.reuse ;  /* 0x000000eb725e7220 */ /* 0x080fe20000410000 */
[-C--:B------:R-:W-:Y:S01]  /*f840*/  FMUL.FTZ R93, R115, R235.reuse ;  /* 0x000000eb735d7220 */ /* 0x080fe20000410000 */
        /* <DEDUP_REMOVED lines=10> */
[C---:B-----5:R-:W-:Y:S08]  /*f8f0*/  HMMA.16816.F32.BF16 R124, R212.reuse, R8, R124 ;  /* 0x00000008d47c723c */ /* 0x060ff0000004187c */
[----:B------:R-:W1:Y:S01]  /*f900*/  MUFU.TANH R31, R31 ;  /* 0x0000001f001f7308 */ /* 0x000e620000002400 */
[----:B------:R-:W-:Y:S09]  /*f910*/  HMMA.16816.F32.BF16 R128, R212, R10, R128 ;  /* 0x0000000ad480723c */ /* 0x000ff20000041880 */
        /* <DEDUP_REMOVED lines=8> */
[----:B------:R1:W1:Y:S01]  /*f9a0*/  MUFU.TANH R218, R38 ;  /* 0x0000002600da7308 */ /* 0x0002620000002400 */
[-C--:B------:R-:W-:Y:S01]  /*f9b0*/  FMUL.FTZ R40, R130, R235.reuse ;  /* 0x000000eb82287220 */ /* 0x080fe20000410000 */
[----:B------:R-:W-:Y:S08]  /*f9c0*/  FMUL.FTZ R39, R131, R235 ;  /* 0x000000eb83277220 */ /* 0x000ff00000410000 */
        /* <DEDUP_REMOVED lines=82> */
[----:B-1----:R-:W2:Y:S01]  /*fef0*/  LD.E R56, desc[UR4][R2.64+0x170] ;  /* 0x0001700402387980 */ /* 0x002ea2000c101900 */
[----:B------:R-:W-:Y:S03]  /*ff00*/  VIADD R6, R240, 0xffffff00 ;  /* 0xffffff00f0067836 */ /* 0x000fe60000000000 */
        /* <DEDUP_REMOVED lines=60> */
.L_x_5163:
[----:B------:R-:W-:Y:S05]  /*102d0*/  BSYNC.RECONVERGENT B0 ;  /* 0x0000000000007941 */ /* 0x000fea0003800200 */
.L_x_5162:
[-C--:B------:R-:W-:Y:S01]  /*102e0*/  @!P3 MOV R235, R233.reuse ;  /* 0x000000e900ebb202 */ /* 0x080fe20000000f00 */
[C---:B-1----:R-:W-:Y:S01]  /*102f0*/  @!P1 IMAD R38, R229.reuse, 0xa0, RZ ;  /* 0x000000a0e5269824 */ /* 0x042fe200078e02ff */
[----:B------:R-:W-:Y:S02]  /*10300*/  IADD3 R8, P5, PT, R4, R234, RZ ;  /* 0x000000ea04087210 */ /* 0x000fe40007fbe0ff */
[----:B------:R-:W-:Y:S01]  /*10310*/  SHF.L.U64.HI R5, R228, 0x5, R229 ;  /* 0x00000005e4057819 */ /* 0x000fe200000102e5 */
        /* <DEDUP_REMOVED lines=9> */
[--C-:B------:R-:W-:Y:S01]  /*103b0*/  @!P1 IMAD.MOV.U32 R64, RZ, RZ, R8.reuse ;  /* 0x000000ffff409224 */ /* 0x100fe200078e0008 */
        /* <DEDUP_REMOVED lines=10> */
[----:B------:R-:W-:Y:S01]  /*10460*/  @!P1 IMAD.WIDE.U32 R58, R228, 0xa0, R8 ;  /* 0x000000a0e43a9825 */ /* 0x000fe200078e0008 */
[----:B------:R2:W-:Y:S02]  /*10470*/  @P1 STS.128 [R252+0x3000], RZ ;  /* 0x003000fffc001388 */ /* 0x0005e40000000c00 */
[----:B------:R-:W-:Y:S01]  /*10480*/  @!P1 IADD3 R63, PT, PT, R4, R63, RZ ;  /* 0x0000003f043f9210 */ /* 0x000fe20007ffe0ff */
[----:B------:R-:W-:Y:S01]  /*10490*/  @!P1 IMAD.MOV.U32 R69, RZ, RZ, R9 ;  /* 0x000000ffff459224 */ /* 0x000fe200078e0009 */
[----:B------:R-:W-:Y:S01]  /*104a0*/  @!PT LDS RZ, [RZ] ;  /* 0x00000000fffff984 */ /* 0x000fe20000000800 */
[----:B------:R-:W-:Y:S01]  /*104b0*/  @!PT LDS RZ, [RZ] ;  /* 0x00000000fffff984 */ /* 0x000fe20000000800 */
[----:B------:R-:W-:Y:S01]  /*104c0*/  @!PT LDS RZ, [RZ] ;  /* 0x00000000fffff984 */ /* 0x000fe20000000800 */
[----:B------:R1:W-:Y:S01]  /*104d0*/  @!P1 LDGSTS.E.BYPASS.LTC128B.128 [R252+0x3000], desc[UR4][R6.64] ;  /* 0x0300000006fc9fae */ /* 0x0003e2000b981a04 */
[C---:B------:R-:W-:Y:S01]  /*104e0*/  @!P1 IMAD R4, R229.reuse, 0x140, RZ ;  /* 0x00000140e5049824 */ /* 0x040fe200078e02ff */
        /* <DEDUP_REMOVED lines=28> */
[-C--:B------:R-:W-:Y:S01]  /*106b0*/  @!P1 MOV R10, R8.reuse ;  /* 0x00000008000a9202 */ /* 0x080fe20000000f00 */
[----:B------:R-:W-:Y:S01]  /*106c0*/  @!P1 IMAD.MOV.U32 R57, RZ, RZ, R9 ;  /* 0x000000ffff399224 */ /* 0x000fe200078e0009 */
[----:B------:R-:W-:Y:S01]  /*106d0*/  @!P1 IADD3 R71, PT, PT, R5, R71, RZ ;  /* 0x0000004705479210 */ /* 0x000fe20007ffe0ff */
[----:B-1----:R-:W-:Y:S01]  /*106e0*/  @!P1 IMAD R7, R229, 0xc0, RZ ;  /* 0x000000c0e5079824 */ /* 0x002fe200078e02ff */
        /* <DEDUP_REMOVED lines=10> */
[C-C-:B------:R-:W-:Y:S02]  /*10790*/  @!P1 IMAD.WIDE.U32 R102, R228.reuse, 0x180, R8.reuse ;  /* 0x00000180e4669825 */ /* 0x140fe400078e0008 */
        /* <DEDUP_REMOVED lines=10> */
[----:B------:R2:W-:Y:S01]  /*10840*/  @!P1 LDGSTS.E.BYPASS.LTC128B.128 [R252+0x5800], desc[UR4][R56.64] ;  /* 0x0580000038fc9fae */ /* 0x0005e2000b981a04 */
[C---:B------:R-:W-:Y:S02]  /*10850*/  @!P1 IMAD R7, R229.reuse, 0x160, RZ ;  /* 0x00000160e5079824 */ /* 0x040fe400078e02ff */
[----:B------:R-:W-:Y:S01]  /*10860*/  @!P1 IMAD.IADD R11, R6, 0x1, R11 ;  /* 0x00000001060b9824 */ /* 0x000fe200078e020b */
[----:B------:R2:W-:Y:S01]  /*10870*/  @P1 STS.128 [R252+0x6000], RZ ;  /* 0x006000fffc001388 */ /* 0x0005e20000000c00 */
[----:B------:R-:W-:Y:S01]  /*10880*/  @!P1 IMAD R6, R229, 0x180, RZ ;  /* 0x00000180e5069824 */ /* 0x000fe200078e02ff */
[----:B------:R-:W-:Y:S02]  /*10890*/  @!P1 IADD3 R67, PT, PT, R7, R67, RZ ;  /* 0x0000004307439210 */ /* 0x000fe40007ffe0ff */
[----:B------:R-:W-:Y:S01]  /*108a0*/  @!PT LDS RZ, [RZ] ;  /* 0x00000000fffff984 */ /* 0x000fe20000000800 */
[----:B------:R-:W-:Y:S01]  /*108b0*/  @!PT LDS RZ, [RZ] ;  /* 0x00000000fffff984 */ /* 0x000fe20000000800 */
[----:B------:R-:W-:Y:S01]  /*108c0*/  @!PT LDS RZ, [RZ] ;  /* 0x00000000fffff984 */ /* 0x000fe20000000800 */
[----:B------:R2:W-:Y:S02]  /*108d0*/  @!P1 LDGSTS.E.BYPASS.LTC128B.128 [R252+0x6000], desc[UR4][R10.64] ;  /* 0x060000000afc9fae */ /* 0x0005e4000b981a04 */
[----:B------:R-:W-:Y:S02]  /*108e0*/  @!P1 IADD3 R103, PT, PT, R6, R103, RZ ;  /* 0x0000006706679210 */ /* 0x000fe40007ffe0ff */
[----:B------:R2:W-:Y:S01]  /*108f0*/  @P1 STS.128 [R252+0x6800], RZ ;  /* 0x006800fffc001388 */ /* 0x0005e20000000c00 */
[C---:B------:R-:W-:Y:S04]  /*10900*/  @!P1 LEA R6, P0, R228.reuse, R8, 0x8 ;  /* 0x00000008e4069211 */ /* 0x040fe800078040ff */
        /* <DEDUP_REMOVED lines=36> */
.L_x_5161:
[----:B------:R-:W-:Y:S05]  /*10b50*/  BSYNC.RECONVERGENT B1 ;  /* 0x0000000000017941 */ /* 0x000fea0003800200 */
.L_x_5160:
[----:B-12---:R-:W2:Y:S01]  /*10b60*/  LDL.LU R57, [R1+0x8] ;  /* 0x0000080001397983 */ /* 0x006ea20000300800 */
[C---:B------:R-:W-:Y:S02]  /*10b70*/  IADD3 R62, PT, PT, R241.reuse, -0x9, RZ ;  /* 0xfffffff7f13e7810 */ /* 0x040fe40007ffe0ff */
[C---:B------:R-:W-:Y:S01]  /*10b80*/  IADD3 R9, PT, PT, R241.reuse, -0x8, RZ ;  /* 0xfffffff8f1097810 */ /* 0x040fe20007ffe0ff */
[----:B------:R-:W3:Y:S01]  /*10b90*/  LDL.LU R56, [R1+0xc] ;  /* 0x00000c0001387983 */ /* 0x000ee20000300800 */
[----:B------:R-:W-:Y:S02]  /*10ba0*/  IABS R62, R62 ;  /* 0x0000003e003e7213 */ /* 0x000fe40000000000 */
[C---:B------:R-:W-:Y:S01]  /*10bb0*/  IADD3 R59, PT, PT, R241.reuse, -0x10, RZ ;  /* 0xfffffff0f13b7810 */ /* 0x040fe20007ffe0ff */
[----:B------:R-:W4:Y:S01]  /*10bc0*/  LDL.LU R6, [R1] ;  /* 0x0000000001067983 */ /* 0x000f220000300800 */
[C---:B------:R-:W-:Y:S02]  /*10bd0*/  IADD3 R10, PT, PT, R241.reuse, -0x1, RZ ;  /* 0xfffffffff10a7810 */ /* 0x040fe40007ffe0ff */
[----:B------:R-:W-:Y:S01]  /*10be0*/  IABS R9, R9 ;  /* 0x0000000900097213 */ /* 0x000fe20000000000 */
[----:B------:R-:W5:Y:S01]  /*10bf0*/  LDL.LU R8, [R1+0x18] ;  /* 0x0000180001087983 */ /* 0x000f620000300800 */
[----:B------:R-:W-:Y:S02]  /*10c00*/  I2FP.F32.S32 R62, R62 ;  /* 0x0000003e003e7245 */ /* 0x000fe40000201400 */
[----:B------:R-:W-:Y:S01]  /*10c10*/  IABS R59, R59 ;  /* 0x0000003b003b7213 */ /* 0x000fe20000000000 */
[----:B------:R-:W5:Y:S01]  /*10c20*/  LDL.LU R7, [R1+0x4] ;  /* 0x0000040001077983 */ /* 0x000f620000300800 */
[----:B------:R-:W-:Y:S02]  /*10c30*/  IABS R10, R10 ;  /* 0x0000000a000a7213 */ /* 0x000fe40000000000 */
[----:B------:R-:W-:Y:S01]  /*10c40*/  I2FP.F32.S32 R9, R9 ;  /* 0x0000000900097245 */ /* 0x000fe20000201400 */
[----:B------:R-:W5:Y:S01]  /*10c50*/  LDL.LU R5, [R1+0x1c] ;  /* 0x00001c0001057983 */ /* 0x000f620000300800 */
[----:B------:R-:W-:Y:S02]  /*10c60*/  I2FP.F32.S32 R59, R59 ;  /* 0x0000003b003b7245 */ /* 0x000fe40000201400 */
[----:B------:R-:W-:Y:S01]  /*10c70*/  I2FP.F32.S32 R10, R10 ;  /* 0x0000000a000a7245 */ /* 0x000fe20000201400 */
[----:B------:R-:W5:Y:S01]  /*10c80*/  LDL.LU R4, [R1+0x10] ;  /* 0x0000100001047983 */ /* 0x000f620000300800 */
[C---:B------:R-:W-:Y:S02]  /*10c90*/  IADD3 R58, PT, PT, R241.reuse, -0x18, RZ ;  /* 0xffffffe8f13a7810 */ /* 0x040fe40007ffe0ff */
[C---:B------:R-:W-:Y:S01]  /*10ca0*/  IADD3 R235, PT, PT, R241.reuse, -0x30, RZ ;  /* 0xffffffd0f1eb7810 */ /* 0x040fe20007ffe0ff */
[----:B------:R-:W5:Y:S01]  /*10cb0*/  LDL.LU R38, [R1+0x20] ;  /* 0x0000200001267983 */ /* 0x000f620000300800 */
[----:B------:R-:W-:Y:S02]  /*10cc0*/  IABS R58, R58 ;  /* 0x0000003a003a7213 */ /* 0x000fe40000000000 */
[----:B------:R-:W-:Y:S01]  /*10cd0*/  IABS R235, R235 ;  /* 0x000000eb00eb7213 */ /* 0x000fe20000000000 */
[----:B------:R-:W5:Y:S01]  /*10ce0*/  LDL.LU R11, [R1+0x14] ;  /* 0x00001400010b7983 */ /* 0x000f620000300800 */
[----:B------:R-:W-:Y:S02]  /*10cf0*/  I2FP.F32.S32 R58, R58 ;  /* 0x0000003a003a7245 */ /* 0x000fe40000201400 */
[----:B------:R-:W-:Y:S02]  /*10d00*/  I2FP.F32.S32 R235, R235 ;  /* 0x000000eb00eb7245 */ /* 0x000fe40000201400 */
[----:B------:R-:W-:Y:S01]  /*10d10*/  IABS R63, R241 ;  /* 0x000000f1003f7213 */ /* 0x000fe20000000000 */
[CC--:B------:R-:W-:Y:S01]  /*10d20*/  FFMA.FTZ R65, -R0.reuse, R58.reuse, R12 ;  /* 0x0000003a00417223 */ /* 0x0c0fe2000001010c */
[C---:B------:R-:W-:Y:S01]  /*10d30*/  IADD3 R12, PT, PT, R241.reuse, -0x28, RZ ;  /* 0xffffffd8f10c7810 */ /* 0x040fe20007ffe0ff */
[C---:B------:R-:W-:Y:S01]  /*10d40*/  FFMA.FTZ R58, -R0.reuse, R58, R18 ;  /* 0x0000003a003a7223 */ /* 0x040fe20000010112 */
[----:B------:R-:W-:Y:S02]  /*10d50*/  I2FP.F32.S32 R63, R63 ;  /* 0x0000003f003f7245 */ /* 0x000fe40000201400 */
[----:B------:R-:W-:Y:S02]  /*10d60*/  IABS R12, R12 ;  /* 0x0000000c000c7213 */ /* 0x000fe40000000000 */
[C---:B------:R-:W-:Y:S02]  /*10d70*/  IADD3 R116, PT, PT, R241.reuse, -0xb1, RZ ;  /* 0xffffff4ff1747810 */ /* 0x040fe40007ffe0ff */
[----:B------:R-:W-:Y:S02]  /*10d80*/  I2FP.F32.S32 R129, R12 ;  /* 0x0000000c00817245 */ /* 0x000fe40000201400 */
[----:B------:R-:W-:Y:S02]  /*10d90*/  IABS R116, R116 ;  /* 0x0000007400747213 */ /* 0x000fe40000000000 */
[----:B------:R-:W-:Y:S01]  /*10da0*/  IADD3 R115, PT, PT, R241, -0xb8, RZ ;  /* 0xffffff48f1737810 */ /* 0x000fe20007ffe0ff */
[CC--:B------:R-:W-:Y:S01]  /*10db0*/  FFMA.FTZ R20, -R0.reuse, R129.reuse, R20 ;  /* 0x0000008100147223 */ /* 0x0c0fe20000010114 */
[C---:B------:R-:W-:Y:S01]  /*10dc0*/  FFMA.FTZ R129, -R0.reuse, R129, R26 ;  /* 0x0000008100817223 */ /* 0x040fe2000001011a */
[----:B------:R-:W-:Y:S02]  /*10dd0*/  I2FP.F32.S32 R116, R116 ;  /* 0x0000007400747245 */ /* 0x000fe40000201400 */
[----:B------:R-:W-:Y:S02]  /*10de0*/  IABS R115, R115 ;  /* 0x0000007300737213 */ /* 0x000fe40000000000 */
[----:B------:R-:W-:Y:S01]  /*10df0*/  LOP3.LUT R74, R223, 0x200, R224, 0xf8, !PT ;  /* 0x00000200df4a7812 */ /* 0x000fe200078ef8e0 */
[CC--:B------:R-:W-:Y:S01]  /*10e00*/  FFMA.FTZ R126, -R0.reuse, R116.reuse, R44 ;  /* 0x00000074007e7223 */ /* 0x0c0fe2000001012c */
[----:B------:R-:W-:Y:S01]  /*10e10*/  I2FP.F32.S32 R115, R115 ;  /* 0x0000007300737245 */ /* 0x000fe20000201400 */
[----:B------:R-:W-:Y:S01]  /*10e20*/  FFMA.FTZ R116, -R0, R116, R52 ;  /* 0x0000007400747223 */ /* 0x000fe20000010134 */
[----:B------:R-:W-:Y:S02]  /*10e30*/  LEA R74, R74, R221, 0x1 ;  /* 0x000000dd4a4a7211 */ /* 0x000fe400078e08ff */
[----:B------:R-:W-:Y:S01]  /*10e40*/  MOV R224, R20 ;  /* 0x0000001400e07202 */ /* 0x000fe20000000f00 */
[CC--:B------:R-:W-:Y:S01]  /*10e50*/  FFMA.FTZ R113, -R0.reuse, R115.reuse, R51 ;  /* 0x0000007300717223 */ /* 0x0c0fe20000010133 */
[----:B------:R-:W-:Y:S01]  /*10e60*/  FFMA.FTZ R115, -R0, R115, R61 ;  /* 0x0000007300737223 */ /* 0x000fe2000001013d */
[----:B------:R-:W-:Y:S02]  /*10e70*/  IADD3 R73, PT, PT, R222, R74, RZ ;  /* 0x0000004ade497210 */ /* 0x000fe40007ffe0ff */
[----:B------:R-:W-:Y:S01]  /*10e80*/  IADD3 R240, PT, PT, R240, -0x100, RZ ;  /* 0xffffff00f0f07810 */ /* 0x000fe20007ffe0ff */
[C---:B--2---:R-:W-:Y:S01]  /*10e90*/  FFMA.FTZ R63, -R0.reuse, R63, R57 ;  /* 0x0000003f003f7223 */ /* 0x044fe20000010139 */
[C---:B------:R-:W-:Y:S01]  /*10ea0*/  IADD3 R57, PT, PT, R241.reuse, -0x11, RZ ;  /* 0xffffffeff1397810 */ /* 0x040fe20007ffe0ff */
[C---:B---3--:R-:W-:Y:S01]  /*10eb0*/  FFMA.FTZ R10, -R0.reuse, R10, R56 ;  /* 0x0000000a000a7223 */ /* 0x048fe20000010138 */
[C---:B------:R-:W-:Y:S02]  /*10ec0*/  IADD3 R56, PT, PT, R241.reuse, -0x19, RZ ;  /* 0xffffffe7f1387810 */ /* 0x040fe40007ffe0ff */
[----:B------:R-:W-:Y:S01]  /*10ed0*/  IABS R57, R57 ;  /* 0x0000003900397213 */ /* 0x000fe20000000000 */
[C---:B----4-:R-:W-:Y:S01]  /*10ee0*/  FFMA.FTZ R6, -R0.reuse, R9, R6 ;  /* 0x0000000900067223 */ /* 0x050fe20000010106 */
[----:B------:R-:W-:Y:S02]  /*10ef0*/  IABS R56, R56 ;  /* 0x0000003800387213 */ /* 0x000fe40000000000 */
[----:B------:R-:W-:Y:S01]  /*10f00*/  I2FP.F32.S32 R57, R57 ;  /* 0x0000003900397245 */ /* 0x000fe20000201400 */
[C---:B-----5:R-:W-:Y:S01]  /*10f10*/  FFMA.FTZ R9, -R0.reuse, R9, R8 ;  /* 0x0000000900097223 */ /* 0x060fe20000010108 */
[----:B------:R-:W-:Y:S01]  /*10f20*/  I2FP.F32.S32 R56, R56 ;  /* 0x0000003800387245 */ /* 0x000fe20000201400 */
[C---:B------:R-:W-:Y:S04]  /*10f30*/  FFMA.FTZ R7, -R0.reuse, R62, R7 ;  /* 0x0000003e00077223 */ /* 0x040fe80000010107 */
        /* <DEDUP_REMOVED lines=11> */
[----:B------:R-:W-:Y:S01]  /*10ff0*/  I2FP.F32.S32 R5, R5 ;  /* 0x0000000500057245 */ /* 0x000fe20000201400 */
[----:B------:R-:W2:Y:S01]  /*11000*/  LD.E R38, desc[UR4][R2.64+0xdc] ;  /* 0x0000dc0402267980 */ /* 0x000ea2000c101900 */
[----:B------:R-:W-:Y:S01]  /*11010*/  IABS R4, R4 ;  /* 0x0000000400047213 */ /* 0x000fe20000000000 */
[C---:B------:R-:W-:Y:S01]  /*11020*/  FFMA.FTZ R11, -R0.reuse, R57, R11 ;  /* 0x00000039000b7223 */ /* 0x040fe2000001010b */
[----:B------:R-:W-:Y:S01]  /*11030*/  I2FP.F32.S32 R12, R12 ;  /* 0x0000000c000c7245 */ /* 0x000fe20000201400 */
[CC--:B------:R-:W-:Y:S01]  /*11040*/  FFMA.FTZ R64, -R0.reuse, R5.reuse, R16 ;  /* 0x0000000500407223 */ /* 0x0c0fe20000010110 */
[----:B------:R-:W-:Y:S01]  /*11050*/  I2FP.F32.S32 R4, R4 ;  /* 0x0000000400047245 */ /* 0x000fe20000201400 */
[C---:B------:R-:W-:Y:S01]  /*11060*/  FFMA.FTZ R67, -R0.reuse, R5, R22 ;  /* 0x0000000500437223 */ /* 0x040fe20000010116 */
[C---:B------:R-:W-:Y:S01]  /*11070*/  IADD3 R5, PT, PT, R241.reuse, -0x29, RZ ;  /* 0xffffffd7f1057810 */ /* 0x040fe20007ffe0ff */
[CC--:B------:R-:W-:Y:S01]  /*11080*/  FFMA.FTZ R252, -R0.reuse, R12.reuse, R24 ;  /* 0x0000000c00fc7223 */ /* 0x0c0fe20000010118 */
[C---:B------:R-:W-:Y:S01]  /*11090*/  FFMA.FTZ R226, -R0.reuse, R12, R226 ;  /* 0x0000000c00e27223 */ /* 0x040fe200000101e2 */
[CC--:B------:R-:W-:Y:S01]  /*110a0*/  FFMA.FTZ R118, -R0.reuse, R4.reuse, R23 ;  /* 0x0000000400767223 */ /* 0x0c0fe20000010117 */
[C---:B------:R-:W-:Y:S01]  /*110b0*/  FFMA.FTZ R121, -R0.reuse, R4, R17 ;  /* 0x0000000400797223 */ /* 0x040fe20000010111 */
[----:B------:R-:W-:Y:S01]  /*110c0*/  IABS R4, R5 ;  /* 0x0000000500047213 */ /* 0x000fe20000000000 */
[C---:B------:R-:W-:Y:S01]  /*110d0*/  FFMA.FTZ R57, -R0.reuse, R57, R15 ;  /* 0x0000003900397223 */ /* 0x040fe2000001010f */
[C---:B------:R-:W-:Y:S01]  /*110e0*/  IADD3 R5, PT, PT, R241.reuse, -0x38, RZ ;  /* 0xffffffc8f1057810 */ /* 0x040fe20007ffe0ff */
[C---:B------:R-:W-:Y:S01]  /*110f0*/  FFMA.FTZ R235, -R0.reuse, R235, R29 ;  /* 0x000000eb00eb7223 */ /* 0x040fe2000001011d */
[----:B------:R-:W-:Y:S02]  /*11100*/  I2FP.F32.S32 R4, R4 ;  /* 0x0000000400047245 */ /* 0x000fe40000201400 */
[----:B------:R-:W-:Y:S02]  /*11110*/  IABS R5, R5 ;  /* 0x0000000500057213 */ /* 0x000fe40000000000 */
        /* <DEDUP_REMOVED lines=8> */
[C---:B------:R-:W-:Y:S01]  /*111a0*/  FFMA.FTZ R71, -R0.reuse, R5, R33 ;  /* 0x0000000500477223 */ /* 0x040fe20000010121 */
[----:B------:R-:W-:Y:S02]  /*111b0*/  MOV R70, R4 ;  /* 0x0000000400467202 */ /* 0x000fe40000000f00 */
[----:B------:R-:W-:Y:S02]  /*111c0*/  IABS R5, R12 ;  /* 0x0000000c00057213 */ /* 0x000fe40000000000 */
[----:B------:R-:W-:Y:S02]  /*111d0*/  IABS R4, R14 ;  /* 0x0000000e00047213 */ /* 0x000fe40000000000 */
[C---:B------:R-:W-:Y:S02]  /*111e0*/  IADD3 R12, PT, PT, R241.reuse, -0x49, RZ ;  /* 0xffffffb7f10c7810 */ /* 0x040fe40007ffe0ff */
[----:B------:R-:W-:Y:S02]  /*111f0*/  I2FP.F32.S32 R4, R4 ;  /* 0x0000000400047245 */ /* 0x000fe40000201400 */
        /* <DEDUP_REMOVED lines=12> */
[----:B------:R-:W-:Y:S02]  /*112c0*/  IABS R4, R12 ;  /* 0x0000000c00047213 */ /* 0x000fe40000000000 */
[C---:B------:R-:W-:Y:S02]  /*112d0*/  IADD3 R12, PT, PT, R241.reuse, -0x60, RZ ;  /* 0xffffffa0f10c7810 */ /* 0x040fe40007ffe0ff */
[----:B------:R-:W-:Y:S02]  /*112e0*/  I2FP.F32.S32 R5, R5 ;  /* 0x0000000500057245 */ /* 0x000fe40000201400 */
[----:B------:R-:W-:Y:S02]  /*112f0*/  I2FP.F32.S32 R13, R13 ;  /* 0x0000000d000d7245 */ /* 0x000fe40000201400 */
[----:B------:R-:W-:Y:S01]  /*11300*/  I2FP.F32.S32 R4, R4 ;  /* 0x0000000400047245 */ /* 0x000fe20000201400 */
[CC--:B------:R-:W-:Y:S01]  /*11310*/  FFMA.FTZ R225, -R0.reuse, R5.reuse, R30 ;  /* 0x0000000500e17223 */ /* 0x0c0fe2000001011e */
[----:B------:R-:W-:Y:S01]  /*11320*/  IABS R12, R12 ;  /* 0x0000000c000c7213 */ /* 0x000fe20000000000 */
[C---:B------:R-:W-:Y:S01]  /*11330*/  FFMA.FTZ R218, -R0.reuse, R5, R218 ;  /* 0x0000000500da7223 */ /* 0x040fe200000101da */
[CC--:B------:R-:W-:Y:S01]  /*11340*/  FFMA.FTZ R214, -R0.reuse, R13.reuse, R34 ;  /* 0x0000000d00d67223 */ /* 0x0c0fe20000010122 */
[C---:B------:R-:W-:Y:S01]  /*11350*/  FFMA.FTZ R216, -R0.reuse, R13, R216 ;  /* 0x0000000d00d87223 */ /* 0x040fe200000101d8 */
[C---:B------:R-:W-:Y:S01]  /*11360*/  IADD3 R5, PT, PT, R241.reuse, -0x51, RZ ;  /* 0xffffffaff1057810 */ /* 0x040fe20007ffe0ff */
[CC--:B------:R-:W-:Y:S01]  /*11370*/  FFMA.FTZ R208, -R0.reuse, R4.reuse, R208 ;  /* 0x0000000400d07223 */ /* 0x0c0fe200000101d0 */
[C---:B------:R-:W-:Y:S01]  /*11380*/  FFMA.FTZ R206, -R0.reuse, R4, R206 ;  /* 0x0000000400ce7223 */ /* 0x040fe200000101ce */
[----:B------:R-:W-:Y:S02]  /*11390*/  I2FP.F32.S32 R12, R12 ;  /* 0x0000000c000c7245 */ /* 0x000fe40000201400 */
[C---:B------:R-:W-:Y:S02]  /*113a0*/  IADD3 R13, PT, PT, R241.reuse, -0x59, RZ ;  /* 0xffffffa7f10d7810 */ /* 0x040fe40007ffe0ff */
[C---:B------:R-:W-:Y:S01]  /*113b0*/  IADD3 R4, PT, PT, R241.reuse, -0x61, RZ ;  /* 0xffffff9ff1047810 */ /* 0x040fe20007ffe0ff */
[C---:B------:R-:W-:Y:S01]  /*113c0*/  FFMA.FTZ R204, -R0.reuse, R12, R204 ;  /* 0x0000000c00cc7223 */ /* 0x040fe200000101cc */
[----:B------:R-:W-:Y:S01]  /*113d0*/  I2FP.F32.S32 R14, R14 ;  /* 0x0000000e000e7245 */ /* 0x000fe20000201400 */
[C---:B------:R-:W-:Y:S01]  /*113e0*/  FFMA.FTZ R202, -R0.reuse, R12, R202 ;  /* 0x0000000c00ca7223 */ /* 0x040fe200000101ca */
        /* <DEDUP_REMOVED lines=8> */
[----:B------:R-:W-:Y:S01]  /*11470*/  MOV R14, R4 ;  /* 0x00000004000e7202 */ /* 0x000fe20000000f00 */
[CC--:B------:R-:W-:Y:S01]  /*11480*/  FFMA.FTZ R211, -R0.reuse, R5.reuse, R211 ;  /* 0x0000000500d37223 */ /* 0x0c0fe200000101d3 */
[----:B------:R-:W-:Y:S01]  /*11490*/  IABS R4, R12 ;  /* 0x0000000c00047213 */ /* 0x000fe20000000000 */
[C---:B------:R-:W-:Y:S01]  /*114a0*/  FFMA.FTZ R209, -R0.reuse, R5, R209 ;  /* 0x0000000500d17223 */ /* 0x040fe200000101d1 */
[C---:B------:R-:W-:Y:S01]  /*114b0*/  IADD3 R12, PT, PT, R241.reuse, -0x71, RZ ;  /* 0xffffff8ff10c7810 */ /* 0x040fe20007ffe0ff */
[CC--:B------:R-:W-:Y:S01]  /*114c0*/  FFMA.FTZ R205, -R0.reuse, R13.reuse, R205 ;  /* 0x0000000d00cd7223 */ /* 0x0c0fe200000101cd */
        /* <DEDUP_REMOVED lines=12> */
[C---:B------:R-:W-:Y:S01]  /*11590*/  FFMA.FTZ R190, -R0.reuse, R12, R190 ;  /* 0x0000000c00be7223 */ /* 0x040fe200000101be */
        /* <DEDUP_REMOVED lines=15> */
[----:B------:R-:W-:Y:S02]  /*11690*/  IABS R5, R5 ;  /* 0x0000000500057213 */ /* 0x000fe40000000000 */
[C---:B------:R-:W-:Y:S02]  /*116a0*/  IADD3 R12, PT, PT, R241.reuse, -0x88, RZ ;  /* 0xffffff78f10c7810 */ /* 0x040fe40007ffe0ff */
[----:B------:R-:W-:Y:S02]  /*116b0*/  IABS R13, R13 ;  /* 0x0000000d000d7213 */ /* 0x000fe40000000000 */
[----:B------:R-:W-:Y:S02]  /*116c0*/  I2FP.F32.S32 R4, R4 ;  /* 0x0000000400047245 */ /* 0x000fe40000201400 */
[----:B------:R-:W-:Y:S02]  /*116d0*/  I2FP.F32.S32 R5, R5 ;  /* 0x0000000500057245 */ /* 0x000fe40000201400 */
[----:B------:R-:W-:Y:S01]  /*116e0*/  IABS R12, R12 ;  /* 0x0000000c000c7213 */ /* 0x000fe20000000000 */
[CC--:B------:R-:W-:Y:S01]  /*116f0*/  FFMA.FTZ R188, -R0.reuse, R4.reuse, R188 ;  /* 0x0000000400bc7223 */ /* 0x0c0fe200000101bc */
[----:B------:R-:W-:Y:S01]  /*11700*/  I2FP.F32.S32 R13, R13 ;  /* 0x0000000d000d7245 */ /* 0x000fe20000201400 */
        /* <DEDUP_REMOVED lines=8> */
[C---:B------:R-:W-:Y:S01]  /*11790*/  IADD3 R5, PT, PT, R241.reuse, -0x90, RZ ;  /* 0xffffff70f1057810 */ /* 0x040fe20007ffe0ff */
[CC--:B------:R-:W-:Y:S01]  /*117a0*/  FFMA.FTZ R196, -R0.reuse, R14.reuse, R196 ;  /* 0x0000000e00c47223 */ /* 0x0c0fe200000101c4 */
[C---:B------:R-:W-:Y:S01]  /*117b0*/  IADD3 R13, PT, PT, R241.reuse, -0x91, RZ ;  /* 0xffffff6ff10d7810 */ /* 0x040fe20007ffe0ff */
[C---:B------:R-:W-:Y:S01]  /*117c0*/  FFMA.FTZ R195, -R0.reuse, R14, R195 ;  /* 0x0000000e00c37223 */ /* 0x040fe200000101c3 */
[----:B------:R-:W-:Y:S01]  /*117d0*/  IABS R4, R4 ;  /* 0x0000000400047213 */ /* 0x000fe20000000000 */
[CC--:B------:R-:W-:Y:S01]  /*117e0*/  FFMA.FTZ R183, -R0.reuse, R12.reuse, R183 ;  /* 0x0000000c00b77223 */ /* 0x0c0fe200000101b7 */
[C---:B------:R-:W-:Y:S01]  /*117f0*/  FFMA.FTZ R184, -R0.reuse, R12, R184 ;  /* 0x0000000c00b87223 */ /* 0x040fe200000101b8 */
[C---:B------:R-:W-:Y:S02]  /*11800*/  IADD3 R14, PT, PT, R241.reuse, -0x98, RZ ;  /* 0xffffff68f10e7810 */ /* 0x040fe40007ffe0ff */
[----:B------:R-:W-:Y:S02]  /*11810*/  IABS R12, R5 ;  /* 0x00000005000c7213 */ /* 0x000fe40000000000 */
[----:B------:R-:W-:Y:S02]  /*11820*/  IABS R5, R13 ;  /* 0x0000000d00057213 */ /* 0x000fe40000000000 */
[----:B------:R-:W-:Y:S02]  /*11830*/  I2FP.F32.S32 R13, R4 ;  /* 0x00000004000d7245 */ /* 0x000fe40000201400 */
[----:B------:R-:W-:Y:S02]  /*11840*/  IABS R4, R14 ;  /* 0x0000000e00047213 */ /* 0x000fe40000000000 */
[----:B------:R-:W-:Y:S01]  /*11850*/  I2FP.F32.S32 R5, R5 ;  /* 0x0000000500057245 */ /* 0x000fe20000201400 */
[CC--:B------:R-:W-:Y:S01]  /*11860*/  FFMA.FTZ R181, -R0.reuse, R13.reuse, R181 ;  /* 0x0000000d00b57223 */ /* 0x0c0fe200000101b5 */
[----:B------:R-:W-:Y:S01]  /*11870*/  I2FP.F32.S32 R4, R4 ;  /* 0x0000000400047245 */ /* 0x000fe20000201400 */
[C---:B------:R-:W-:Y:S01]  /*11880*/  FFMA.FTZ R182, -R0.reuse, R13, R182 ;  /* 0x0000000d00b67223 */ /* 0x040fe200000101b6 */
[----:B------:R-:W-:Y:S01]  /*11890*/  I2FP.F32.S32 R12, R12 ;  /* 0x0000000c000c7245 */ /* 0x000fe20000201400 */
[CC--:B------:R-:W-:Y:S01]  /*118a0*/  FFMA.FTZ R177, -R0.reuse, R5.reuse, R177 ;  /* 0x0000000500b17223 */ /* 0x0c0fe200000101b1 */
        /* <DEDUP_REMOVED lines=8> */
[----:B------:R-:W-:Y:S02]  /*11930*/  IABS R5, R5 ;  /* 0x0000000500057213 */ /* 0x000fe40000000000 */
[----:B------:R-:W-:Y:S02]  /*11940*/  I2FP.F32.S32 R4, R4 ;  /* 0x0000000400047245 */ /* 0x000fe40000201400 */
[----:B------:R-:W-:Y:S02]  /*11950*/  I2FP.F32.S32 R5, R5 ;  /* 0x0000000500057245 */ /* 0x000fe40000201400 */
[C---:B------:R-:W-:Y:S01]  /*11960*/  IADD3 R12, PT, PT, R241.reuse, -0xa9, RZ ;  /* 0xffffff57f10c7810 */ /* 0x040fe20007ffe0ff */
[CC--:B------:R-:W-:Y:S01]  /*11970*/  FFMA.FTZ R169, -R0.reuse, R4.reuse, R169 ;  /* 0x0000000400a97223 */ /* 0x0c0fe200000101a9 */
[C---:B------:R-:W-:Y:S01]  /*11980*/  FFMA.FTZ R171, -R0.reuse, R4, R171 ;  /* 0x0000000400ab7223 */ /* 0x040fe200000101ab */
[C---:B------:R-:W-:Y:S01]  /*11990*/  IADD3 R4, PT, PT, R241.reuse, -0xb0, RZ ;  /* 0xffffff50f1047810 */ /* 0x040fe20007ffe0ff */
[CC--:B------:R-:W-:Y:S01]  /*119a0*/  FFMA.FTZ R172, -R0.reuse, R5.reuse, R172 ;  /* 0x0000000500ac7223 */ /* 0x0c0fe200000101ac */
[----:B------:R-:W-:Y:S01]  /*119b0*/  IABS R12, R12 ;  /* 0x0000000c000c7213 */ /* 0x000fe20000000000 */
[C---:B------:R-:W-:Y:S01]  /*119c0*/  FFMA.FTZ R170, -R0.reuse, R5, R170 ;  /* 0x0000000500aa7223 */ /* 0x040fe200000101aa */
[----:B------:R-:W-:Y:S02]  /*119d0*/  IABS R4, R4 ;  /* 0x0000000400047213 */ /* 0x000fe40000000000 */
[C---:B------:R-:W-:Y:S02]  /*119e0*/  IADD3 R13, PT, PT, R241.reuse, -0xa8, RZ ;  /* 0xffffff58f10d7810 */ /* 0x040fe40007ffe0ff */
[----:B------:R-:W-:Y:S02]  /*119f0*/  I2FP.F32.S32 R117, R4 ;  /* 0x0000000400757245 */ /* 0x000fe40000201400 */
[C---:B------:R-:W-:Y:S02]  /*11a00*/  IADD3 R4, PT, PT, R241.reuse, -0xc0, RZ ;  /* 0xffffff40f1047810 */ /* 0x040fe40007ffe0ff */
        /* <DEDUP_REMOVED lines=9> */
[----:B------:R-:W-:Y:S02]  /*11aa0*/  IABS R5, R5 ;  /* 0x0000000500057213 */ /* 0x000fe40000000000 */
[----:B------:R-:W-:Y:S02]  /*11ab0*/  IABS R14, R14 ;  /* 0x0000000e000e7213 */ /* 0x000fe40000000000 */
[----:B------:R-:W-:Y:S02]  /*11ac0*/  I2FP.F32.S32 R4, R4 ;  /* 0x0000000400047245 */ /* 0x000fe40000201400 */
[----:B------:R-:W-:Y:S02]  /*11ad0*/  I2FP.F32.S32 R13, R13 ;  /* 0x0000000d000d7245 */ /* 0x000fe40000201400 */
[----:B------:R-:W-:Y:S01]  /*11ae0*/  I2FP.F32.S32 R5, R5 ;  /* 0x0000000500057245 */ /* 0x000fe20000201400 */
[C---:B------:R-:W-:Y:S01]  /*11af0*/  FFMA.FTZ R111, -R0.reuse, R4, R55 ;  /* 0x00000004006f7223 */ /* 0x040fe20000010137 */
[C---:B------:R-:W-:Y:S01]  /*11b00*/  IADD3 R12, PT, PT, R241.reuse, -0xc1, RZ ;  /* 0xffffff3ff10c7810 */ /* 0x040fe20007ffe0ff */
[CC--:B------:R-:W-:Y:S01]  /*11b10*/  FFMA.FTZ R168, -R0.reuse, R13.reuse, R168 ;  /* 0x0000000d00a87223 */ /* 0x0c0fe200000101a8 */
[----:B------:R-:W-:Y:S01]  /*11b20*/  I2FP.F32.S32 R14, R14 ;  /* 0x0000000e000e7245 */ /* 0x000fe20000201400 */
[C---:B------:R-:W-:Y:S01]  /*11b30*/  FFMA.FTZ R131, -R0.reuse, R13, R43 ;  /* 0x0000000d00837223 */ /* 0x040fe2000001012b */
[----:B------:R-:W-:Y:S01]  /*11b40*/  IABS R12, R12 ;  /* 0x0000000c000c7213 */ /* 0x000fe20000000000 */
[C---:B------:R-:W-:Y:S01]  /*11b50*/  FFMA.FTZ R101, -R0.reuse, R4, R101 ;  /* 0x0000000400657223 */ /* 0x040fe20000010165 */
[CC--:B------:R-:W-:Y:S01]  /*11b60*/  FFMA.FTZ R114, -R0.reuse, R5.reuse, R60 ;  /* 0x0000000500727223 */ /* 0x0c0fe2000001013c */
[C---:B------:R-:W-:Y:S01]  /*11b70*/  FFMA.FTZ R112, -R0.reuse, R5, R50 ;  /* 0x0000000500707223 */ /* 0x040fe20000010132 */
[C---:B------:R-:W-:Y:S01]  /*11b80*/  IADD3 R13, PT, PT, R241.reuse, -0xc8, RZ ;  /* 0xffffff38f10d7810 */ /* 0x040fe20007ffe0ff */
[CC--:B------:R-:W-:Y:S01]  /*11b90*/  FFMA.FTZ R174, -R0.reuse, R14.reuse, R174 ;  /* 0x0000000e00ae7223 */ /* 0x0c0fe200000101ae */
[C---:B------:R-:W-:Y:S01]  /*11ba0*/  IADD3 R4, PT, PT, R241.reuse, -0xc9, RZ ;  /* 0xffffff37f1047810 */ /* 0x040fe20007ffe0ff */
[C---:B------:R-:W-:Y:S01]  /*11bb0*/  FFMA.FTZ R173, -R0.reuse, R14, R173 ;  /* 0x0000000e00ad7223 */ /* 0x040fe200000101ad */
[C---:B------:R-:W-:Y:S02]  /*11bc0*/  IADD3 R5, PT, PT, R241.reuse, -0xd0, RZ ;  /* 0xffffff30f1057810 */ /* 0x040fe40007ffe0ff */
[----:B------:R-:W-:Y:S02]  /*11bd0*/  MOV R14, R12 ;  /* 0x0000000c000e7202 */ /* 0x000fe40000000f00 */
[----:B------:R-:W-:Y:S02]  /*11be0*/  IABS R13, R13 ;  /* 0x0000000d000d7213 */ /* 0x000fe40000000000 */
[----:B------:R-:W-:Y:S02]  /*11bf0*/  IABS R12, R4 ;  /* 0x00000004000c7213 */ /* 0x000fe40000000000 */
[----:B------:R-:W-:Y:S02]  /*11c00*/  IABS R5, R5 ;  /* 0x0000000500057213 */ /* 0x000fe40000000000 */
[C---:B------:R-:W-:Y:S02]  /*11c10*/  IADD3 R4, PT, PT, R241.reuse, -0xd1, RZ ;  /* 0xffffff2ff1047810 */ /* 0x040fe40007ffe0ff */
[----:B------:R-:W-:Y:S02]  /*11c20*/  I2FP.F32.S32 R13, R13 ;  /* 0x0000000d000d7245 */ /* 0x000fe40000201400 */
[----:B------:R-:W-:Y:S02]  /*11c30*/  I2FP.F32.S32 R5, R5 ;  /* 0x0000000500057245 */ /* 0x000fe40000201400 */
[----:B------:R-:W-:Y:S01]  /*11c40*/  IABS R4, R4 ;  /* 0x0000000400047213 */ /* 0x000fe20000000000 */
[CC--:B------:R-:W-:Y:S01]  /*11c50*/  FFMA.FTZ R97, -R0.reuse, R13.reuse, R97 ;  /* 0x0000000d00617223 */ /* 0x0c0fe20000010161 */
[C---:B------:R-:W-:Y:S01]  /*11c60*/  FFMA.FTZ R99, -R0.reuse, R13, R99 ;  /* 0x0000000d00637223 */ /* 0x040fe20000010163 */
[CC--:B------:R-:W-:Y:S01]  /*11c70*/  FFMA.FTZ R46, -R0.reuse, R5.reuse, R46 ;  /* 0x00000005002e7223 */ /* 0x0c0fe2000001012e */
[----:B------:R-:W-:Y:S01]  /*11c80*/  I2FP.F32.S32 R4, R4 ;  /* 0x0000000400047245 */ /* 0x000fe20000201400 */
[C---:B------:R-:W-:Y:S01]  /*11c90*/  FFMA.FTZ R96, -R0.reuse, R5, R96 ;  /* 0x0000000500607223 */ /* 0x040fe20000010160 */
[C---:B------:R-:W-:Y:S02]  /*11ca0*/  IADD3 R13, PT, PT, R241.reuse, -0xd8, RZ ;  /* 0xffffff28f10d7810 */ /* 0x040fe40007ffe0ff */
[----:B------:R-:W-:Y:S01]  /*11cb0*/  IADD3 R5, PT, PT, R241, -0xe0, RZ ;  /* 0xffffff20f1057810 */ /* 0x000fe20007ffe0ff */
[C---:B------:R-:W-:Y:S01]  /*11cc0*/  FFMA.FTZ R45, -R0.reuse, R4, R45 ;  /* 0x00000004002d7223 */ /* 0x040fe2000001012d */
[----:B------:R-:W-:Y:S01]  /*11cd0*/  I2FP.F32.S32 R14, R14 ;  /* 0x0000000e000e7245 */ /* 0x000fe20000201400 */
[C---:B------:R-:W-:Y:S01]  /*11ce0*/  FFMA.FTZ R95, -R0.reuse, R4, R95 ;  /* 0x00000004005f7223 */ /* 0x040fe2000001015f */
[----:B------:R-:W-:Y:S02]  /*11cf0*/  IABS R13, R13 ;  /* 0x0000000d000d7213 */ /* 0x000fe40000000000 */
[----:B------:R-:W-:Y:S01]  /*11d00*/  IABS R4, R5 ;  /* 0x0000000500047213 */ /* 0x000fe20000000000 */
[CC--:B------:R-:W-:Y:S01]  /*11d10*/  FFMA.FTZ R110, -R0.reuse, R14.reuse, R53 ;  /* 0x0000000e006e7223 */ /* 0x0c0fe20000010135 */
[----:B------:R-:W-:Y:S01]  /*11d20*/  FMNMX3.FTZ R5, R165, R63, R10, !PT ;  /* 0x0000003fa5057276 */ /* 0x000fe2000781000a */
[----:B------:R-:W-:Y:S01]  /*11d30*/  FFMA.FTZ R100, -R0, R14, R100 ;  /* 0x0000000e00647223 */ /* 0x000fe20000010164 */
[----:B------:R-:W-:Y:S02]  /*11d40*/  I2FP.F32.S32 R12, R12 ;  /* 0x0000000c000c7245 */ /* 0x000fe40000201400 */
[----:B------:R-:W-:Y:S02]  /*11d50*/  I2FP.F32.S32 R14, R13 ;  /* 0x0000000d000e7245 */ /* 0x000fe40000201400 */
[----:B------:R-:W-:Y:S01]  /*11d60*/  FMNMX3.FTZ R13, R164, R6, R7, !PT ;  /* 0x00000006a40d7276 */ /* 0x000fe20007810007 */
[CC--:B------:R-:W-:Y:S01]  /*11d70*/  FFMA.FTZ R98, -R0.reuse, R12.reuse, R98 ;  /* 0x0000000c00627223 */ /* 0x0c0fe20000010162 */
[----:B------:R-:W-:Y:S01]  /*11d80*/  FMNMX3.FTZ R5, R5, R9, R62, !PT ;  /* 0x0000000905057276 */ /* 0x000fe2000781003e */
[C---:B------:R-:W-:Y:S01]  /*11d90*/  FFMA.FTZ R47, -R0.reuse, R12, R47 ;  /* 0x0000000c002f7223 */ /* 0x040fe2000001012f */
[----:B------:R-:W-:Y:S01]  /*11da0*/  IADD3 R12, PT, PT, R241, -0xd9, RZ ;  /* 0xffffff27f10c7810 */ /* 0x000fe20007ffe0ff */
[C---:B------:R-:W-:Y:S01]  /*11db0*/  FFMA.FTZ R92, -R0.reuse, R14, R92 ;  /* 0x0000000e005c7223 */ /* 0x040fe2000001015c */
[----:B------:R-:W-:Y:S01]  /*11dc0*/  FMNMX3.FTZ R13, R13, R8, R11, !PT ;  /* 0x000000080d0d7276 */ /* 0x000fe2000781000b */
[C---:B------:R-:W-:Y:S01]  /*11dd0*/  FFMA.FTZ R94, -R0.reuse, R14, R94 ;  /* 0x0000000e005e7223 */ /* 0x040fe2000001015e */
[----:B------:R-:W-:Y:S02]  /*11de0*/  FMNMX3.FTZ R5, R5, R59, R57, !PT ;  /* 0x0000003b05057276 */ /* 0x000fe40007810039 */
[----:B------:R-:W-:Y:S02]  /*11df0*/  IABS R12, R12 ;  /* 0x0000000c000c7213 */ /* 0x000fe40000000000 */
[----:B------:R-:W-:Y:S02]  /*11e00*/  FMNMX3.FTZ R13, R13, R65, R66, !PT ;  /* 0x000000410d0d7276 */ /* 0x000fe40007810042 */
[----:B------:R-:W-:Y:S02]  /*11e10*/  FMNMX3.FTZ R5, R5, R58, R56, !PT ;  /* 0x0000003a05057276 */ /* 0x000fe40007810038 */
[----:B------:R-:W-:Y:S02]  /*11e20*/  I2FP.F32.S32 R12, R12 ;  /* 0x0000000c000c7245 */ /* 0x000fe40000201400 */
[----:B------:R-:W-:Y:S02]  /*11e30*/  FMNMX3.FTZ R13, R13, R64, R121, !PT ;  /* 0x000000400d0d7276 */ /* 0x000fe40007810079 */
[----:B------:R-:W-:Y:S01]  /*11e40*/  FMNMX3.FTZ R5, R5, R67, R118, !PT ;  /* 0x0000004305057276 */ /* 0x000fe20007810076 */
[C---:B------:R-:W-:Y:S01]  /*11e50*/  FFMA.FTZ R91, -R0.reuse, R12, R91 ;  /* 0x0000000c005b7223 */ /* 0x040fe2000001015b */
[----:B------:R-:W-:Y:S01]  /*11e60*/  I2FP.F32.S32 R70, R70 ;  /* 0x0000004600467245 */ /* 0x000fe20000201400 */
[C---:B------:R-:W-:Y:S01]  /*11e70*/  FFMA.FTZ R93, -R0.reuse, R12, R93 ;  /* 0x0000000c005d7223 */ /* 0x040fe2000001015d */
[----:B------:R-:W-:Y:S02]  /*11e80*/  FMNMX3.FTZ R13, R13, R20, R21, !PT ;  /* 0x000000140d0d7276 */ /* 0x000fe40007810015 */
[----:B------:R-:W-:Y:S01]  /*11e90*/  FMNMX3.FTZ R12, R5, R129, R25, !PT ;  /* 0x00000081050c7276 */ /* 0x000fe20007810019 */
        /* <DEDUP_REMOVED lines=23> */
[C---:B------:R-:W-:Y:S01]  /*12010*/  FFMA.FTZ R90, -R0.reuse, R4, R90 ;  /* 0x00000004005a7223 */ /* 0x040fe2000001015a */
[----:B------:R-:W-:Y:S01]  /*12020*/  FMNMX3.FTZ R13, R13, R188, R187, !PT ;  /* 0x000000bc0d0d7276 */ /* 0x000fe200078100bb */
[----:B------:R-:W-:Y:S01]  /*12030*/  FFMA.FTZ R88, -R0, R4, R88 ;  /* 0x0000000400587223 */ /* 0x000fe20000010158 */
[C---:B------:R-:W-:Y:S02]  /*12040*/  IADD3 R14, PT, PT, R241.reuse, -0xe1, RZ ;  /* 0xffffff1ff10e7810 */ /* 0x040fe40007ffe0ff */
[----:B------:R-:W-:Y:S02]  /*12050*/  FMNMX3.FTZ R12, R12, R186, R185, !PT ;  /* 0x000000ba0c0c7276 */ /* 0x000fe400078100b9 */
[----:B------:R-:W-:Y:S02]  /*12060*/  IADD3 R4, PT, PT, R241, -0xe9, RZ ;  /* 0xffffff17f1047810 */ /* 0x000fe40007ffe0ff */
[----:B------:R-:W-:Y:S02]  /*12070*/  FMNMX3.FTZ R13, R13, R183, R181, !PT ;  /* 0x000000b70d0d7276 */ /* 0x000fe400078100b5 */
[----:B------:R-:W-:Y:S02]  /*12080*/  IABS R14, R14 ;  /* 0x0000000e000e7213 */ /* 0x000fe40000000000 */
        /* <DEDUP_REMOVED lines=10> */
[CC--:B------:R-:W-:Y:S01]  /*12130*/  FFMA.FTZ R83, -R0.reuse, R4.reuse, R83 ;  /* 0x0000000400537223 */ /* 0x0c0fe20000010153 */
[----:B------:R-:W-:Y:S01]  /*12140*/  FFMA.FTZ R85, -R0, R4, R85 ;  /* 0x0000000400557223 */ /* 0x000fe20000010155 */
[C---:B------:R-:W-:Y:S02]  /*12150*/  IADD3 R5, PT, PT, R241.reuse, -0xe8, RZ ;  /* 0xffffff18f1057810 */ /* 0x040fe40007ffe0ff */
[C---:B------:R-:W-:Y:S02]  /*12160*/  IADD3 R14, PT, PT, R241.reuse, -0xf0, RZ ;  /* 0xffffff10f10e7810 */ /* 0x040fe40007ffe0ff */
[----:B------:R-:W-:Y:S02]  /*12170*/  IADD3 R4, PT, PT, R241, -0xf8, RZ ;  /* 0xffffff08f1047810 */ /* 0x000fe40007ffe0ff */
[----:B------:R-:W-:Y:S02]  /*12180*/  FMNMX3.FTZ R13, R13, R172, R171, !PT ;  /* 0x000000ac0d0d7276 */ /* 0x000fe400078100ab */
[----:B------:R-:W-:Y:S02]  /*12190*/  FMNMX3.FTZ R12, R12, R170, R169, !PT ;  /* 0x000000aa0c0c7276 */ /* 0x000fe400078100a9 */
[----:B------:R-:W-:Y:S02]  /*121a0*/  IABS R5, R5 ;  /* 0x0000000500057213 */ /* 0x000fe40000000000 */
[----:B------:R-:W-:Y:S02]  /*121b0*/  IABS R14, R14 ;  /* 0x0000000e000e7213 */ /* 0x000fe40000000000 */
[----:B------:R-:W-:Y:S02]  /*121c0*/  IABS R4, R4 ;  /* 0x0000000400047213 */ /* 0x000fe40000000000 */
[----:B------:R-:W-:Y:S02]  /*121d0*/  FMNMX3.FTZ R13, R13, R131, R128, !PT ;  /* 0x000000830d0d7276 */ /* 0x000fe40007810080 */
[----:B------:R-:W-:Y:S02]  /*121e0*/  FMNMX3.FTZ R12, R12, R168, R130, !PT ;  /* 0x000000a80c0c7276 */ /* 0x000fe40007810082 */
[----:B------:R-:W-:Y:S02]  /*121f0*/  I2FP.F32.S32 R5, R5 ;  /* 0x0000000500057245 */ /* 0x000fe40000201400 */
[----:B------:R-:W-:Y:S02]  /*12200*/  I2FP.F32.S32 R14, R14 ;  /* 0x0000000e000e7245 */ /* 0x000fe40000201400 */
[----:B------:R-:W-:Y:S01]  /*12210*/  I2FP.F32.S32 R4, R4 ;  /* 0x0000000400047245 */ /* 0x000fe20000201400 */
[C---:B------:R-:W-:Y:S01]  /*12220*/  FFMA.FTZ R84, -R0.reuse, R5, R84 ;  /* 0x0000000500547223 */ /* 0x040fe20000010154 */
[----:B------:R-:W-:Y:S01]  /*12230*/  FMNMX3.FTZ R13, R13, R127, R126, !PT ;  /* 0x0000007f0d0d7276 */ /* 0x000fe2000781007e */
[----:B------:R-:W-:Y:S01]  /*12240*/  FFMA.FTZ R86, -R0, R5, R86 ;  /* 0x0000000500567223 */ /* 0x000fe20000010156 */
[----:B------:R-:W-:Y:S01]  /*12250*/  FMNMX3.FTZ R12, R12, R117, R116, !PT ;  /* 0x000000750c0c7276 */ /* 0x000fe20007810074 */
[CC--:B------:R-:W-:Y:S01]  /*12260*/  FFMA.FTZ R82, -R0.reuse, R14.reuse, R82 ;  /* 0x0000000e00527223 */ /* 0x0c0fe20000010152 */
[C---:B------:R-:W-:Y:S01]  /*12270*/  FFMA.FTZ R42, -R0.reuse, R14, R42 ;  /* 0x0000000e002a7223 */ /* 0x040fe2000001012a */
[----:B------:R-:W-:Y:S01]  /*12280*/  FMNMX3.FTZ R14, R13, R113, R112, !PT ;  /* 0x000000710d0e7276 */ /* 0x000fe20007810070 */
[CC--:B------:R-:W-:Y:S01]  /*12290*/  FFMA.FTZ R76, -R0.reuse, R4.reuse, R76 ;  /* 0x00000004004c7223 */ /* 0x0c0fe2000001014c */
[----:B------:R-:W-:Y:S01]  /*122a0*/  FFMA.FTZ R40, -R0, R4, R40 ;  /* 0x0000000400287223 */ /* 0x000fe20000010128 */
        /* <DEDUP_REMOVED lines=10> */
[----:B------:R-:W-:Y:S01]  /*12350*/  FFMA.FTZ R41, -R0, R5, R41 ;  /* 0x0000000500297223 */ /* 0x000fe20000010129 */
[----:B------:R-:W-:Y:S02]  /*12360*/  FMNMX3.FTZ R4, R4, R96, R95, !PT ;  /* 0x0000006004047276 */ /* 0x000fe4000781005f */
[C---:B------:R-:W-:Y:S02]  /*12370*/  IADD3 R5, PT, PT, R241.reuse, -0xf9, RZ ;  /* 0xffffff07f1057810 */ /* 0x040fe40007ffe0ff */
[----:B------:R-:W-:Y:S02]  /*12380*/  FMNMX3.FTZ R14, R14, R92, R91, !PT ;  /* 0x0000005c0e0e7276 */ /* 0x000fe4000781005b */
[----:B------:R-:W-:Y:S02]  /*12390*/  FMNMX3.FTZ R4, R4, R94, R93, !PT ;  /* 0x0000005e04047276 */ /* 0x000fe4000781005d */
[----:B------:R-:W-:Y:S02]  /*123a0*/  IABS R5, R5 ;  /* 0x0000000500057213 */ /* 0x000fe40000000000 */
[C---:B------:R-:W-:Y:S02]  /*123b0*/  IADD3 R13, PT, PT, R241.reuse, -0x101, RZ ;  /* 0xfffffefff10d7810 */ /* 0x040fe40007ffe0ff */
[----:B------:R-:W-:Y:S02]  /*123c0*/  FMNMX3.FTZ R14, R14, R90, R89, !PT ;  /* 0x0000005a0e0e7276 */ /* 0x000fe40007810059 */
[----:B------:R-:W-:Y:S02]  /*123d0*/  IADD3 R12, PT, PT, R241, -0x100, RZ ;  /* 0xffffff00f10c7810 */ /* 0x000fe40007ffe0ff */
[----:B------:R-:W-:Y:S02]  /*123e0*/  FMNMX3.FTZ R4, R4, R88, R87, !PT ;  /* 0x0000005804047276 */ /* 0x000fe40007810057 */
[----:B------:R-:W-:Y:S02]  /*123f0*/  I2FP.F32.S32 R5, R5 ;  /* 0x0000000500057245 */ /* 0x000fe40000201400 */
[----:B------:R-:W-:Y:S02]  /*12400*/  IABS R13, R13 ;  /* 0x0000000d000d7213 */ /* 0x000fe40000000000 */
[----:B------:R-:W-:Y:S01]  /*12410*/  FMNMX3.FTZ R14, R14, R84, R83, !PT ;  /* 0x000000540e0e7276 */ /* 0x000fe20007810053 */
[CC--:B------:R-:W-:Y:S01]  /*12420*/  FFMA.FTZ R75, -R0.reuse, R5.reuse, R75 ;  /* 0x00000005004b7223 */ /* 0x0c0fe2000001014b */
[----:B------:R-:W-:Y:S01]  /*12430*/  IABS R12, R12 ;  /* 0x0000000c000c7213 */ /* 0x000fe20000000000 */
[----:B------:R-:W-:Y:S01]  /*12440*/  FFMA.FTZ R39, -R0, R5, R39 ;  /* 0x0000000500277223 */ /* 0x000fe20000010127 */
[----:B------:R-:W-:Y:S02]  /*12450*/  FMNMX3.FTZ R4, R4, R86, R85, !PT ;  /* 0x0000005604047276 */ /* 0x000fe40007810055 */
[----:B------:R-:W-:Y:S02]  /*12460*/  I2FP.F32.S32 R13, R13 ;  /* 0x0000000d000d7245 */ /* 0x000fe40000201400 */
[----:B------:R-:W-:Y:S02]  /*12470*/  FMNMX3.FTZ R5, R14, R82, R80, !PT ;  /* 0x000000520e057276 */ /* 0x000fe40007810050 */
[----:B------:R-:W-:Y:S01]  /*12480*/  I2FP.F32.S32 R12, R12 ;  /* 0x0000000c000c7245 */ /* 0x000fe20000201400 */
[----:B------:R-:W-:Y:S01]  /*12490*/  FFMA.FTZ R77, -R0, R13, R77 ;  /* 0x0000000d004d7223 */ /* 0x000fe2000001014d */
[----:B------:R-:W-:Y:S02]  /*124a0*/  FMNMX3.FTZ R4, R4, R42, R41, !PT ;  /* 0x0000002a04047276 */ /* 0x000fe40007810029 */
[----:B------:R-:W-:Y:S01]  /*124b0*/  FMNMX3.FTZ R13, R5, R76, R75, !PT ;  /* 0x0000004c050d7276 */ /* 0x000fe2000781004b */
[----:B------:R-:W-:Y:S01]  /*124c0*/  FFMA.FTZ R78, -R0, R12, R78 ;  /* 0x0000000c004e7223 */ /* 0x000fe2000001014e */
[----:B------:R-:W-:Y:S02]  /*124d0*/  FMNMX3.FTZ R5, R4, R40, R39, !PT ;  /* 0x0000002804057276 */ /* 0x000fe40007810027 */
[----:B------:R-:W-:Y:S02]  /*124e0*/  MOV R223, R25 ;  /* 0x0000001900df7202 */ /* 0x000fe40000000f00 */
[----:B------:R-:W-:Y:S01]  /*124f0*/  FMNMX3.FTZ R13, R13, R78, R77, !PT ;  /* 0x0000004e0d0d7276 */ /* 0x000fe2000781004d */
[----:B------:R-:W1:Y:S01]  /*12500*/  SHFL.BFLY PT, R4, R5, 0x2, 0x1f ;  /* 0x0c401f0005047f89 */ /* 0x000e6200000e0000 */
[----:B------:R-:W-:Y:S07]  /*12510*/  IADD3 R241, PT, PT, R241, 0x100, RZ ;  /* 0x00000100f1f17810 */ /* 0x000fee0007ffe0ff */
[----:B------:R-:W3:Y:S01]  /*12520*/  SHFL.BFLY PT, R12, R13, 0x2, 0x1f ;  /* 0x0c401f000d0c7f89 */ /* 0x000ee200000e0000 */
[----:B-1----:R-:W-:Y:S02]  /*12530*/  FMNMX.FTZ R4, R5, R4, !PT ;  /* 0x0000000405047209 */ /* 0x002fe40007810000 */
[----:B---3--:R-:W-:Y:S05]  /*12540*/  FMNMX.FTZ R5, R13, R12, !PT ;  /* 0x0000000c0d057209 */ /* 0x008fea0007810000 */
[----:B------:R-:W1:Y:S08]  /*12550*/  SHFL.BFLY PT, R36, R4, 0x1, 0x1f ;  /* 0x0c201f0004247f89 */ /* 0x000e7000000e0000 */
[----:B------:R-:W3:Y:S08]  /*12560*/  SHFL.BFLY PT, R37, R5, 0x1, 0x1f ;  /* 0x0c201f0005257f89 */ /* 0x000ef000000e0000 */
[----:B------:R-:W4:Y:S01]  /*12570*/  LDSM.16.MT88.4 R12, [R74+0xa000] ;  /* 0x00a000004a0c783b */ /* 0x000f220000004200 */
[----:B-1----:R-:W-:Y:S02]  /*12580*/  FMNMX.FTZ R36, R4, R36, !PT ;  /* 0x0000002404247209 */ /* 0x002fe40007810000 */
[----:B---3--:R-:W-:Y:S03]  /*12590*/  FMNMX.FTZ R37, R5, R37, !PT ;  /* 0x0000002505257209 */ /* 0x008fe60007810000 */
[----:B--2---:R-:W-:Y:S01]  /*125a0*/  FMUL.FTZ R81, R38, R36 ;  /* 0x0000002426517220 */ /* 0x004fe20000410000 */
[C---:B------:R-:W-:Y:S01]  /*125b0*/  FSETP.NEU.FTZ.AND P0, PT, R36.reuse, -INF , PT ;  /* 0xff8000002400780b */ /* 0x040fe20003f1d000 */
[----:B------:R-:W-:Y:S01]  /*125c0*/  FADD.FTZ R43, -R36, R165 ;  /* 0x000000a5242b7221 */ /* 0x000fe20000010100 */
[----:B------:R-:W-:Y:S01]  /*125d0*/  MOV R165, R72 ;  /* 0x0000004800a57202 */ /* 0x000fe20000000f00 */
[C---:B------:R-:W-:Y:S01]  /*125e0*/  FMUL.FTZ R79, R38.reuse, R37 ;  /* 0x00000025264f7220 */ /* 0x040fe20000410000 */
[----:B------:R-:W-:Y:S01]  /*125f0*/  FSEL R81, R81, RZ, P0 ;  /* 0x000000ff51517208 */ /* 0x000fe20000000000 */
[C---:B------:R-:W-:Y:S01]  /*12600*/  FADD.FTZ R44, -R37.reuse, R164 ;  /* 0x000000a4252c7221 */ /* 0x040fe20000010100 */
[----:B------:R-:W-:Y:S01]  /*12610*/  FSETP.NEU.FTZ.AND P0, PT, R37, -INF , PT ;  /* 0xff8000002500780b */ /* 0x000fe20003f1d000 */
[----:B------:R-:W-:Y:S01]  /*12620*/  FMUL.FTZ R43, R38, R43 ;  /* 0x0000002b262b7220 */ /* 0x000fe20000410000 */
[----:B------:R-:W-:Y:S01]  /*12630*/  MOV R164, R21 ;  /* 0x0000001500a47202 */ /* 0x000fe20000000f00 */
[-CC-:B------:R-:W-:Y:S01]  /*12640*/  FFMA.FTZ R107, R63, R38.reuse, -R81.reuse ;  /* 0x000000263f6b7223 */ /* 0x180fe20000010851 */
[----:B------:R-:W-:Y:S01]  /*12650*/  FSEL R79, R79, RZ, P0 ;  /* 0x000000ff4f4f7208 */ /* 0x000fe20000000000 */
[--C-:B------:R-:W-:Y:S01]  /*12660*/  FFMA.FTZ R103, R62, R38, -R81.reuse ;  /* 0x000000263e677223 */ /* 0x100fe20000010851 */
[----:B------:R-:W-:Y:S01]  /*12670*/  FMUL.FTZ R44, R38, R44 ;  /* 0x0000002c262c7220 */ /* 0x000fe20000410000 */
[-CC-:B------:R-:W-:Y:S01]  /*12680*/  FFMA.FTZ R106, R10, R38.reuse, -R81.reuse ;  /* 0x000000260a6a7223 */ /* 0x180fe20000010851 */
[-C--:B------:R-:W-:Y:S01]  /*12690*/  FFMA.FTZ R104, R9, R38.reuse, -R81 ;  /* 0x0000002609687223 */ /* 0x080fe20000010851 */
[-CC-:B------:R-:W-:Y:S01]  /*126a0*/  FFMA.FTZ R108, R7, R38.reuse, -R79.reuse ;  /* 0x00000026076c7223 */ /* 0x180fe2000001084f */
[-CC-:B------:R-:W-:Y:S01]  /*126b0*/  FFMA.FTZ R105, R8, R38.reuse, -R79.reuse ;  /* 0x0000002608697223 */ /* 0x180fe2000001084f */
[-CC-:B------:R-:W-:Y:S01]  /*126c0*/  FFMA.FTZ R109, R6, R38.reuse, -R79.reuse ;  /* 0x00000026066d7223 */ /* 0x180fe2000001084f */
[-C--:B------:R-:W-:Y:S01]  /*126d0*/  FFMA.FTZ R102, R11, R38.reuse, -R79 ;  /* 0x000000260b667223 */ /* 0x080fe2000001084f */
[----:B------:R-:W1:Y:S01]  /*126e0*/  LDSM.16.MT88.4 R20, [R73+0xa000] ;  /* 0x00a000004914783b */ /* 0x000e620000004200 */
[----:B------:R-:W2:Y:S01]  /*126f0*/  MUFU.EX2 R43, R43 ;  /* 0x0000002b002b7308 */ /* 0x000ea20000000800 */
[C---:B------:R-:W-:Y:S01]  /*12700*/  IADD3 R8, PT, PT, R74.reuse, 0xa000, RZ ;  /* 0x0000a0004a087810 */ /* 0x040fe20007ffe0ff */
[-CC-:B------:R-:W-:Y:S01]  /*12710*/  FFMA.FTZ R122, R59, R38.reuse, -R81.reuse ;  /* 0x000000263b7a7223 */ /* 0x180fe20000010851 */
[----:B------:R-:W-:Y:S07]  /*12720*/  IADD3 R72, PT, PT, R74, 0xa040, RZ ;  /* 0x0000a0404a487810 */ /* 0x000fee0007ffe0ff */
[----:B------:R-:W3:Y:S01]  /*12730*/  MUFU.EX2 R44, R44 ;  /* 0x0000002c002c7308 */ /* 0x000ee20000000800 */
[----:B------:R-:W-:Y:S01]  /*12740*/  @P2 IADD3 R72, PT, PT, R8, -0x40, RZ ;  /* 0xffffffc008482810 */ /* 0x000fe20007ffe0ff */
[-CC-:B------:R-:W-:Y:S01]  /*12750*/  FFMA.FTZ R120, R57, R38.reuse, -R81.reuse ;  /* 0x0000002639787223 */ /* 0x180fe20000010851 */
[----:B------:R-:W-:Y:S07]  /*12760*/  FFMA.FTZ R119, R58, R38, -R81 ;  /* 0x000000263a777223 */ /* 0x000fee0000010851 */
[----:B------:R-:W-:Y:S01]  /*12770*/  MUFU.EX2 R107, R107 ;  /* 0x0000006b006b7308 */ /* 0x000fe20000000800 */
[----:B------:R-:W-:Y:S01]  /*12780*/  IADD3 R222, PT, PT, R222, R72, RZ ;  /* 0x00000048dede7210 */ /* 0x000fe20007ffe0ff */
[----:B------:R-:W5:Y:S01]  /*12790*/  LDSM.16.MT88.4 R28, [R72] ;  /* 0x00000000481c783b */ /* 0x000f620000004200 */
[-CC-:B------:R-:W-:Y:S07]  /*127a0*/  FFMA.FTZ R32, R64, R38.reuse, -R79.reuse ;  /* 0x0000002640207223 */ /* 0x180fee000001084f */
[----:B------:R-:W4:Y:S01]  /*127b0*/  MUFU.EX2 R106, R106 ;  /* 0x0000006a006a7308 */ /* 0x000f220000000800 */
[----:B------:R-:W-:Y:S01]  /*127c0*/  FFMA.FTZ R123, R121, R38, -R79 ;  /* 0x00000026797b7223 */ /* 0x000fe2000001084f */
[C---:B--2---:R-:W-:Y:S01]  /*127d0*/  FMUL.FTZ R7, R43.reuse, R163 ;  /* 0x000000a32b077220 */ /* 0x044fe20000410000 */
[C---:B------:R-:W-:Y:S07]  /*127e0*/  FMUL.FTZ R6, R43.reuse, R162 ;  /* 0x000000a22b067220 */ /* 0x040fee0000410000 */
[----:B------:R-:W-:Y:S01]  /*127f0*/  MUFU.EX2 R104, R104 ;  /* 0x0000006800687308 */ /* 0x000fe20000000800 */
[C---:B------:R-:W-:Y:S01]  /*12800*/  FMUL.FTZ R10, R43.reuse, R158 ;  /* 0x0000009e2b0a7220 */ /* 0x040fe20000410000 */
[C---:B---3--:R-:W-:Y:S01]  /*12810*/  FMUL.FTZ R4, R44.reuse, R160 ;  /* 0x000000a02c047220 */ /* 0x048fe20000410000 */
[C---:B------:R-:W-:Y:S07]  /*12820*/  FMUL.FTZ R5, R44.reuse, R161 ;  /* 0x000000a12c057220 */ /* 0x040fee0000410000 */
[----:B------:R-:W2:Y:S01]  /*12830*/  MUFU.EX2 R103, R103 ;  /* 0x0000006700677308 */ /* 0x000ea20000000800 */
[C---:B------:R-:W-:Y:S01]  /*12840*/  FMUL.FTZ R11, R43.reuse, R159 ;  /* 0x0000009f2b0b7220 */ /* 0x040fe20000410000 */
[C---:B------:R-:W-:Y:S01]  /*12850*/  FMUL.FTZ R8, R44.reuse, R156 ;  /* 0x0000009c2c087220 */ /* 0x040fe20000410000 */
[----:B------:R-:W-:Y:S07]  /*12860*/  FMUL.FTZ R9, R44, R157 ;  /* 0x0000009d2c097220 */ /* 0x000fee0000410000 */
[----:B------:R-:W-:Y:S01]  /*12870*/  MUFU.EX2 R109, R109 ;  /* 0x0000006d006d7308 */ /* 0x000fe20000000800 */
[----:B------:R-:W3:Y:S01]  /*12880*/  LDSM.16.MT88.4 R52, [R222] ;  /* 0x00000000de34783b */ /* 0x000ee20000004200 */
[----:B----4-:R-:W-:Y:S01]  /*12890*/  F2FP.BF16.F32.PACK_AB R49, R106, R107 ;  /* 0x0000006b6a31723e */ /* 0x010fe200000010ff */
[C---:B------:R-:W-:Y:S07]  /*128a0*/  FMUL.FTZ R18, R43.reuse, R150 ;  /* 0x000000962b127220 */ /* 0x040fee0000410000 */
[----:B------:R-:W4:Y:S01]  /*128b0*/  MUFU.EX2 R108, R108 ;  /* 0x0000006c006c7308 */ /* 0x000f220000000800 */
[----:B------:R-:W-:Y:S01]  /*128c0*/  FMUL.FTZ R19, R43, R151 ;  /* 0x000000972b137220 */ /* 0x000fe20000410000 */
[C---:B------:R-:W-:Y:S01]  /*128d0*/  FMUL.FTZ R16, R44.reuse, R148 ;  /* 0x000000942c107220 */ /* 0x040fe20000410000 */
[----:B------:R-:W-:Y:S07]  /*128e0*/  FMUL.FTZ R17, R44, R149 ;  /* 0x000000952c117220 */ /* 0x000fee0000410000 */
[----:B------:R-:W-:Y:S01]  /*128f0*/  MUFU.EX2 R105, R105 ;  /* 0x0000006900697308 */ /* 0x000fe20000000800 */
[----:B------:R-:W-:Y:S01]  /*12900*/  MOV R162, R118 ;  /* 0x0000007600a27202 */ /* 0x000fe20000000f00 */
[----:B------:R-:W-:Y:S01]  /*12910*/  FFMA.FTZ R118, R56, R38, -R81 ;  /* 0x0000002638767223 */ /* 0x000fe20000010851 */
[----:B--2---:R-:W-:Y:S07]  /*12920*/  F2FP.BF16.F32.PACK_AB R51, R103, R104 ;  /* 0x000000686733723e */ /* 0x004fee00000010ff */
[----:B------:R-:W2:Y:S01]  /*12930*/  MUFU.EX2 R102, R102 ;  /* 0x0000006600667308 */ /* 0x000ea20000000800 */
[----:B------:R-:W3:Y:S01]  /*12940*/  LDSM.16.MT88.4 R56, [R74+0xa800] ;  /* 0x00a800004a38783b */ /* 0x000ee20000004200 */
[C---:B------:R-:W-:Y:S01]  /*12950*/  FMUL.FTZ R27, R43.reuse, R143 ;  /* 0x0000008f2b1b7220 */ /* 0x040fe20000410000 */
[C---:B------:R-:W-:Y:S01]  /*12960*/  FMUL.FTZ R24, R44.reuse, R140 ;  /* 0x0000008c2c187220 */ /* 0x040fe20000410000 */
[----:B------:R-:W-:Y:S01]  /*12970*/  FMUL.FTZ R26, R43, R142 ;  /* 0x0000008e2b1a7220 */ /* 0x000fe20000410000 */
[----:B------:R-:W-:Y:S01]  /*12980*/  FMUL.FTZ R25, R44, R141 ;  /* 0x0000008d2c197220 */ /* 0x000fe20000410000 */
[----:B----4-:R-:W-:Y:S04]  /*12990*/  F2FP.BF16.F32.PACK_AB R48, R108, R109 ;  /* 0x0000006d6c30723e */ /* 0x010fe800000010ff */
[----:B------:R4:W-:Y:S01]  /*129a0*/  MUFU.EX2 R121, R32 ;  /* 0x0000002000797308 */ /* 0x0009e20000000800 */
[-CC-:B------:R-:W-:Y:S01]  /*129b0*/  FFMA.FTZ R124, R65, R38.reuse, -R79.reuse ;  /* 0x00000026417c7223 */ /* 0x180fe2000001084f */
[----:B------:R-:W-:Y:S01]  /*129c0*/  FFMA.FTZ R125, R66, R38, -R79 ;  /* 0x00000026427d7223 */ /* 0x000fe2000001084f */
[----:B------:R-:W3:Y:S07]  /*129d0*/  LDSM.16.MT88.4 R60, [R73+0xa800] ;  /* 0x00a80000493c783b */ /* 0x000eee0000004200 */
[----:B------:R-:W-:Y:S01]  /*129e0*/  MUFU.EX2 R122, R122 ;  /* 0x0000007a007a7308 */ /* 0x000fe20000000800 */
[C---:B------:R-:W-:Y:S01]  /*129f0*/  FMUL.FTZ R34, R43.reuse, R134 ;  /* 0x000000862b227220 */ /* 0x040fe20000410000 */
[----:B------:R-:W-:Y:S01]  /*12a00*/  FMUL.FTZ R35, R43, R135 ;  /* 0x000000872b237220 */ /* 0x000fe20000410000 */
[----:B--2---:R-:W-:Y:S01]  /*12a10*/  F2FP.BF16.F32.PACK_AB R50, R102, R105 ;  /* 0x000000696632723e */ /* 0x004fe200000010ff */
[-C--:B------:R-:W-:Y:S01]  /*12a20*/  FFMA.FTZ R140, R71, R38.reuse, -R81 ;  /* 0x00000026478c7223 */ /* 0x080fe20000010851 */
[----:B------:R-:W-:Y:S01]  /*12a30*/  MOV R163, R67 ;  /* 0x0000004300a37202 */ /* 0x000fe20000000f00 */
[-C--:B------:R-:W-:Y:S01]  /*12a40*/  FFMA.FTZ R143, R68, R38.reuse, -R79 ;  /* 0x00000026448f7223 */ /* 0x080fe2000001084f */
[----:B------:R-:W2:Y:S01]  /*12a50*/  LDSM.16.MT88.4 R64, [R72+0x800] ;  /* 0x000800004840783b */ /* 0x000ea20000004200 */
[C---:B------:R-:W-:Y:S01]  /*12a60*/  FMUL.FTZ R33, R44.reuse, R133 ;  /* 0x000000852c217220 */ /* 0x040fe20000410000 */
[--C-:B------:R-:W-:Y:S01]  /*12a70*/  FFMA.FTZ R133, R129, R38, -R81.reuse ;  /* 0x0000002681857223 */ /* 0x100fe20000010851 */
[C---:B------:R-:W-:Y:S01]  /*12a80*/  HMMA.16816.F32.BF16 R4, R48.reuse, R12, R4 ;  /* 0x0000000c3004723c */ /* 0x040fe20000041804 */
[----:B------:R-:W2:Y:S04]  /*12a90*/  MUFU.EX2 R120, R120 ;  /* 0x0000007800787308 */ /* 0x000ea80000000800 */
[----:B----4-:R-:W-:Y:S01]  /*12aa0*/  FMUL.FTZ R32, R44, R132 ;  /* 0x000000842c207220 */ /* 0x010fe20000410000 */
[-C--:B------:R-:W-:Y:S01]  /*12ab0*/  FFMA.FTZ R141, R226, R38.reuse, -R81 ;  /* 0x00000026e28d7223 */ /* 0x080fe20000010851 */
[----:B------:R-:W-:Y:S01]  /*12ac0*/  FFMA.FTZ R142, R225, R38, -R79 ;  /* 0x00000026e18e7223 */ /* 0x000fe2000001084f */
[C---:B------:R-:W-:Y:S03]  /*12ad0*/  HMMA.16816.F32.BF16 R8, R48.reuse, R14, R8 ;  /* 0x0000000e3008723c */ /* 0x040fe60000041808 */
[----:B------:R-:W-:Y:S01]  /*12ae0*/  MUFU.EX2 R119, R119 ;  /* 0x0000007700777308 */ /* 0x000fe20000000800 */
[C---:B------:R-:W-:Y:S01]  /*12af0*/  FMUL.FTZ R14, R43.reuse, R154 ;  /* 0x0000009a2b0e7220 */ /* 0x040fe20000410000 */
[----:B------:R-:W-:Y:S01]  /*12b00*/  FMUL.FTZ R15, R43, R155 ;  /* 0x0000009b2b0f7220 */ /* 0x000fe20000410000 */
[C---:B------:R-:W-:Y:S01]  /*12b10*/  FMUL.FTZ R12, R44.reuse, R152 ;  /* 0x000000982c0c7220 */ /* 0x040fe20000410000 */
[----:B------:R-:W-:Y:S06]  /*12b20*/  FMUL.FTZ R13, R44, R153 ;  /* 0x000000992c0d7220 */ /* 0x000fec0000410000 */
[----:B------:R-:W-:Y:S01]  /*12b30*/  MUFU.EX2 R141, R141 ;  /* 0x0000008d008d7308 */ /* 0x000fe20000000800 */
[-CC-:B------:R-:W-:Y:S01]  /*12b40*/  FFMA.FTZ R150, R218, R38.reuse, -R81.reuse ;  /* 0x00000026da967223 */ /* 0x180fe20000010851 */
[-C--:B------:R-:W-:Y:S01]  /*12b50*/  FFMA.FTZ R148, R217, R38.reuse, -R81 ;  /* 0x00000026d9947223 */ /* 0x080fe20000010851 */
[-CC-:B------:R-:W-:Y:S07]  /*12b60*/  FFMA.FTZ R151, R212, R38.reuse, -R79.reuse ;  /* 0x00000026d4977223 */ /* 0x180fee000001084f */
[----:B------:R-:W-:Y:S01]  /*12b70*/  MUFU.EX2 R142, R142 ;  /* 0x0000008e008e7308 */ /* 0x000fe20000000800 */
[--C-:B------:R-:W-:Y:S01]  /*12b80*/  FFMA.FTZ R149, R211, R38, -R79.reuse ;  /* 0x00000026d3957223 */ /* 0x100fe2000001084f */
[C---:B-1----:R-:W-:Y:S08]  /*12b90*/  HMMA.16816.F32.BF16 R12, R48.reuse, R20, R12 ;  /* 0x00000014300c723c */ /* 0x042ff0000004180c */
[----:B------:R-:W-:Y:S01]  /*12ba0*/  MUFU.EX2 R150, R150 ;  /* 0x0000009600967308 */ /* 0x000fe20000000800 */
[----:B------:R-:W-:Y:S01]  /*12bb0*/  FMUL.FTZ R20, R44, R144 ;  /* 0x000000902c147220 */ /* 0x000fe20000410000 */
[-C--:B------:R-:W-:Y:S01]  /*12bc0*/  FFMA.FTZ R144, R69, R38.reuse, -R79 ;  /* 0x0000002645907223 */ /* 0x080fe2000001084f */
[-C--:B------:R-:W-:Y:S07]  /*12bd0*/  FFMA.FTZ R156, R208, R38.reuse, -R81 ;  /* 0x00000026d09c7223 */ /* 0x080fee0000010851 */
[----:B------:R-:W-:Y:S01]  /*12be0*/  MUFU.EX2 R148, R148 ;  /* 0x0000009400947308 */ /* 0x000fe20000000800 */
[--C-:B------:R-:W-:Y:S01]  /*12bf0*/  FFMA.FTZ R158, R205, R38, -R79.reuse ;  /* 0x00000026cd9e7223 */ /* 0x100fe2000001084f */
[C---:B------:R-:W-:Y:S08]  /*12c00*/  HMMA.16816.F32.BF16 R16, R48.reuse, R22, R16 ;  /* 0x000000163010723c */ /* 0x040ff00000041810 */
[----:B------:R-:W1:Y:S01]  /*12c10*/  MUFU.EX2 R118, R118 ;  /* 0x0000007600767308 */ /* 0x000e620000000800 */
[C---:B------:R-:W-:Y:S01]  /*12c20*/  FMUL.FTZ R22, R43.reuse, R146 ;  /* 0x000000922b167220 */ /* 0x040fe20000410000 */
[----:B------:R-:W-:Y:S01]  /*12c30*/  FMUL.FTZ R23, R43, R147 ;  /* 0x000000932b177220 */ /* 0x000fe20000410000 */
[----:B------:R-:W-:Y:S07]  /*12c40*/  FMUL.FTZ R21, R44, R145 ;  /* 0x000000912c157220 */ /* 0x000fee0000410000 */
[----:B------:R-:W-:Y:S01]  /*12c50*/  MUFU.EX2 R151, R151 ;  /* 0x0000009700977308 */ /* 0x000fe20000000800 */
[-C--:B------:R-:W-:Y:S01]  /*12c60*/  FFMA.FTZ R159, R203, R38.reuse, -R79 ;  /* 0x00000026cb9f7223 */ /* 0x080fe2000001084f */
[-C--:B------:R-:W-:Y:S01]  /*12c70*/  FFMA.FTZ R145, R235, R38.reuse, -R81 ;  /* 0x00000026eb917223 */ /* 0x080fe20000010851 */
[-C--:B------:R-:W-:Y:S07]  /*12c80*/  FFMA.FTZ R146, R219, R38.reuse, -R79 ;  /* 0x00000026db927223 */ /* 0x080fee000001084f */
[----:B------:R-:W-:Y:S01]  /*12c90*/  MUFU.EX2 R149, R149 ;  /* 0x0000009500957308 */ /* 0x000fe20000000800 */
[--C-:B------:R-:W-:Y:S01]  /*12ca0*/  FFMA.FTZ R152, R216, R38, -R81.reuse ;  /* 0x00000026d8987223 */ /* 0x100fe20000010851 */
[C---:B-----5:R-:W-:Y:S08]  /*12cb0*/  HMMA.16816.F32.BF16 R20, R48.reuse, R28, R20 ;  /* 0x0000001c3014723c */ /* 0x060ff00000041814 */
        /* <DEDUP_REMOVED lines=12> */
[----:B------:R-:W-:Y:S01]  /*12d80*/  LDSM.16.MT88.4 R68, [R72+0x1800] ;  /* 0x001800004844783b */ /* 0x000fe20000004200 */
[-CC-:B------:R-:W-:Y:S01]  /*12d90*/  FFMA.FTZ R157, R204, R38.reuse, -R79.reuse ;  /* 0x00000026cc9d7223 */ /* 0x180fe2000001084f */
[-C--:B------:R-:W-:Y:S07]  /*12da0*/  FFMA.FTZ R197, R197, R38.reuse, -R79 ;  /* 0x00000026c5c57223 */ /* 0x080fee000001084f */
[----:B------:R-:W5:Y:S01]  /*12db0*/  MUFU.EX2 R123, R123 ;  /* 0x0000007b007b7308 */ /* 0x000f620000000800 */
[C---:B---3--:R-:W-:Y:S09]  /*12dc0*/  HMMA.16816.F32.BF16 R28, R48.reuse, R52, R28 ;  /* 0x00000034301c723c */ /* 0x048ff2000004181c */
[----:B------:R-:W-:Y:S01]  /*12dd0*/  MUFU.EX2 R159, R159 ;  /* 0x0000009f009f7308 */ /* 0x000fe20000000800 */
[-CC-:B------:R-:W-:Y:S01]  /*12de0*/  FFMA.FTZ R186, R186, R38.reuse, -R81.reuse ;  /* 0x00000026baba7223 */ /* 0x180fe20000010851 */
[-C--:B------:R-:W-:Y:S01]  /*12df0*/  FFMA.FTZ R117, R117, R38.reuse, -R81 ;  /* 0x0000002675757223 */ /* 0x080fe20000010851 */
[----:B------:R-:W-:Y:S07]  /*12e00*/  FFMA.FTZ R91, R91, R38, -R79 ;  /* 0x000000265b5b7223 */ /* 0x000fee000001084f */
[----:B------:R-:W-:Y:S01]  /*12e10*/  MUFU.EX2 R145, R145 ;  /* 0x0000009100917308 */ /* 0x000fe20000000800 */
[----:B------:R-:W-:Y:S01]  /*12e20*/  HMMA.16816.F32.BF16 R32, R48, R54, R32 ;  /* 0x000000363020723c */ /* 0x000fe20000041820 */
[----:B------:R-:W3:Y:S02]  /*12e30*/  LDSM.16.MT88.4 R52, [R222+0x800] ;  /* 0x00080000de34783b */ /* 0x000ee40000004200 */
[----:B--2---:R-:W-:Y:S01]  /*12e40*/  F2FP.BF16.F32.PACK_AB R49, R120, R122 ;  /* 0x0000007a7831723e */ /* 0x004fe200000010ff */
[-CC-:B------:R-:W-:Y:S01]  /*12e50*/  FFMA.FTZ R136, R163, R38.reuse, -R81.reuse ;  /* 0x00000026a3887223 */ /* 0x180fe20000010851 */
[----:B-1----:R-:W-:Y:S01]  /*12e60*/  F2FP.BF16.F32.PACK_AB R51, R118, R119 ;  /* 0x000000777633723e */ /* 0x002fe200000010ff */
[----:B------:R-:W-:Y:S01]  /*12e70*/  FFMA.FTZ R132, R223, R38, -R81 ;  /* 0x00000026df847223 */ /* 0x000fe20000010851 */
[----:B----4-:R-:W-:Y:S01]  /*12e80*/  F2FP.BF16.F32.PACK_AB R48, R125, R124 ;  /* 0x0000007c7d30723e */ /* 0x010fe200000010ff */
[-C--:B------:R-:W-:Y:S01]  /*12e90*/  FFMA.FTZ R138, R224, R38.reuse, -R79 ;  /* 0x00000026e08a7223 */ /* 0x080fe2000001084f */
[----:B-----5:R-:W-:Y:S01]  /*12ea0*/  F2FP.BF16.F32.PACK_AB R50, R123, R121 ;  /* 0x000000797b32723e */ /* 0x020fe200000010ff */
[----:B------:R-:W-:Y:S01]  /*12eb0*/  MUFU.EX2 R146, R146 ;  /* 0x0000009200927308 */ /* 0x000fe20000000800 */
[-C--:B------:R-:W-:Y:S01]  /*12ec0*/  FFMA.FTZ R163, R189, R38.reuse, -R81 ;  /* 0x00000026bda37223 */ /* 0x080fe20000010851 */
[-CC-:B------:R-:W-:Y:S01]  /*12ed0*/  FFMA.FTZ R137, R164, R38.reuse, -R79.reuse ;  /* 0x00000026a4897223 */ /* 0x180fe2000001084f */
[-CC-:B------:R-:W-:Y:S07]  /*12ee0*/  FFMA.FTZ R135, R165, R38.reuse, -R79.reuse ;  /* 0x00000026a5877223 */ /* 0x180fee000001084f */
[----:B------:R-:W-:Y:S01]  /*12ef0*/  MUFU.EX2 R152, R152 ;  /* 0x0000009800987308 */ /* 0x000fe20000000800 */
[-C--:B------:R-:W-:Y:S01]  /*12f00*/  FFMA.FTZ R134, R252, R38.reuse, -R79 ;  /* 0x00000026fc867223 */ /* 0x080fe2000001084f */
        /* <DEDUP_REMOVED lines=23> */
[----:B------:R2:W4:Y:S01]  /*13080*/  MUFU.EX2 R129, R60 ;  /* 0x0000003c00817308 */ /* 0x0005220000000800 */
[-CC-:B------:R-:W-:Y:S01]  /*13090*/  FFMA.FTZ R199, R199, R38.reuse, -R81.reuse ;  /* 0x00000026c7c77223 */ /* 0x180fe20000010851 */
[-CC-:B------:R-:W-:Y:S01]  /*130a0*/  FFMA.FTZ R198, R198, R38.reuse, -R81.reuse ;  /* 0x00000026c6c67223 */ /* 0x180fe20000010851 */
[-CC-:B------:R-:W-:Y:S07]  /*130b0*/  FFMA.FTZ R195, R195, R38.reuse, -R81.reuse ;  /* 0x00000026c3c37223 */ /* 0x180fee0000010851 */
[----:B------:R-:W-:Y:S01]  /*130c0*/  MUFU.EX2 R162, R162 ;  /* 0x000000a200a27308 */ /* 0x000fe20000000800 */
[-C--:B------:R-:W-:Y:S01]  /*130d0*/  FFMA.FTZ R194, R194, R38.reuse, -R81 ;  /* 0x00000026c2c27223 */ /* 0x080fe20000010851 */
[C---:B------:R-:W-:Y:S08]  /*130e0*/  HMMA.16816.F32.BF16 R20, R48.reuse, R64, R20 ;  /* 0x000000403014723c */ /* 0x040ff00000041814 */
[----:B------:R-:W-:Y:S01]  /*130f0*/  MUFU.EX2 R133, R133 ;  /* 0x0000008500857308 */ /* 0x000fe20000000800 */
[-CC-:B------:R-:W-:Y:S01]  /*13100*/  FFMA.FTZ R196, R196, R38.reuse, -R79.reuse ;  /* 0x00000026c4c47223 */ /* 0x180fe2000001084f */
[-CC-:B------:R-:W-:Y:S01]  /*13110*/  FFMA.FTZ R187, R187, R38.reuse, -R79.reuse ;  /* 0x00000026bbbb7223 */ /* 0x180fe2000001084f */
[-CC-:B------:R-:W-:Y:S07]  /*13120*/  FFMA.FTZ R180, R180, R38.reuse, -R79.reuse ;  /* 0x00000026b4b47223 */ /* 0x180fee000001084f */
[----:B------:R-:W5:Y:S01]  /*13130*/  MUFU.EX2 R132, R132 ;  /* 0x0000008400847308 */ /* 0x000f620000000800 */
[-CC-:B------:R-:W-:Y:S01]  /*13140*/  FFMA.FTZ R179, R179, R38.reuse, -R79.reuse ;  /* 0x00000026b3b37223 */ /* 0x180fe2000001084f */
[C---:B------:R-:W-:Y:S01]  /*13150*/  HMMA.16816.F32.BF16 R24, R48.reuse, R66, R24 ;  /* 0x000000423018723c */ /* 0x040fe20000041818 */
[----:B--2---:R-:W2:Y:S07]  /*13160*/  LDSM.16.MT88.4 R60, [R73+0xb000] ;  /* 0x00b00000493c783b */ /* 0x004eae0000004200 */
[----:B------:R-:W-:Y:S01]  /*13170*/  MUFU.EX2 R138, R138 ;  /* 0x0000008a008a7308 */ /* 0x000fe20000000800 */
[-CC-:B------:R-:W-:Y:S01]  /*13180*/  FFMA.FTZ R173, R173, R38.reuse, -R79.reuse ;  /* 0x00000026adad7223 */ /* 0x180fe2000001084f */
[-C--:B------:R-:W-:Y:S01]  /*13190*/  FFMA.FTZ R176, R176, R38.reuse, -R79 ;  /* 0x00000026b0b07223 */ /* 0x080fe2000001084f */
[-C--:B------:R-:W-:Y:S07]  /*131a0*/  FFMA.FTZ R170, R170, R38.reuse, -R81 ;  /* 0x00000026aaaa7223 */ /* 0x080fee0000010851 */
[----:B------:R-:W1:Y:S01]  /*131b0*/  MUFU.EX2 R137, R137 ;  /* 0x0000008900897308 */ /* 0x000e620000000800 */
[-C--:B------:R-:W-:Y:S01]  /*131c0*/  FFMA.FTZ R131, R131, R38.reuse, -R79 ;  /* 0x0000002683837223 */ /* 0x080fe2000001084f */
[C---:B---3--:R-:W-:Y:S01]  /*131d0*/  HMMA.16816.F32.BF16 R28, R48.reuse, R52, R28 ;  /* 0x00000034301c723c */ /* 0x048fe2000004181c */
[----:B------:R-:W3:Y:S07]  /*131e0*/  LDSM.16.MT88.4 R64, [R72+0x1000] ;  /* 0x001000004840783b */ /* 0x000eee0000004200 */
[----:B------:R-:W-:Y:S01]  /*131f0*/  MUFU.EX2 R135, R135 ;  /* 0x0000008700877308 */ /* 0x000fe20000000800 */
[----:B------:R-:W-:Y:S01]  /*13200*/  FFMA.FTZ R109, R44, R251, R109 ;  /* 0x000000fb2c6d7223 */ /* 0x000fe2000001006d */
[-CC-:B------:R-:W-:Y:S01]  /*13210*/  FFMA.FTZ R44, R99, R38.reuse, -R81.reuse ;  /* 0x00000026632c7223 */ /* 0x180fe20000010851 */
[-CC-:B------:R-:W-:Y:S07]  /*13220*/  FFMA.FTZ R100, R100, R38.reuse, -R81.reuse ;  /* 0x0000002664647223 */ /* 0x180fee0000010851 */
[----:B------:R-:W2:Y:S01]  /*13230*/  MUFU.EX2 R134, R134 ;  /* 0x0000008600867308 */ /* 0x000ea20000000800 */
[--C-:B------:R-:W-:Y:S01]  /*13240*/  FFMA.FTZ R96, R96, R38, -R81.reuse ;  /* 0x0000002660607223 */ /* 0x100fe20000010851 */
[----:B------:R-:W-:Y:S01]  /*13250*/  HMMA.16816.F32.BF16 R32, R48, R54, R32 ;  /* 0x000000363020723c */ /* 0x000fe20000041820 */
[----:B------:R-:W3:Y:S07]  /*13260*/  LDSM.16.MT88.4 R52, [R222+0x1000] ;  /* 0x00100000de34783b */ /* 0x000eee0000004200 */
[----:B------:R-:W-:Y:S01]  /*13270*/  MUFU.EX2 R140, R140 ;  /* 0x0000008c008c7308 */ /* 0x000fe20000000800 */
[----:B----4-:R-:W-:Y:S01]  /*13280*/  F2FP.BF16.F32.PACK_AB R49, R129, R136 ;  /* 0x000000888131723e */ /* 0x010fe200000010ff */
[--C-:B------:R-:W-:Y:S01]  /*13290*/  FFMA.FTZ R94, R94, R38, -R81.reuse ;  /* 0x000000265e5e7223 */ /* 0x100fe20000010851 */
[----:B-----5:R-:W-:Y:S07]  /*132a0*/  F2FP.BF16.F32.PACK_AB R51, R132, R133 ;  /* 0x000000858433723e */ /* 0x020fee00000010ff */
[----:B------:R-:W4:Y:S01]  /*132b0*/  MUFU.EX2 R139, R139 ;  /* 0x0000008b008b7308 */ /* 0x000f220000000800 */
[----:B-1----:R-:W-:Y:S01]  /*132c0*/  F2FP.BF16.F32.PACK_AB R48, R137, R138 ;  /* 0x0000008a8930723e */ /* 0x002fe200000010ff */
[-CC-:B------:R-:W-:Y:S01]  /*132d0*/  FFMA.FTZ R88, R88, R38.reuse, -R81.reuse ;  /* 0x0000002658587223 */ /* 0x180fe20000010851 */
[-CC-:B------:R-:W-:Y:S07]  /*132e0*/  FFMA.FTZ R42, R42, R38.reuse, -R81.reuse ;  /* 0x000000262a2a7223 */ /* 0x180fee0000010851 */
[----:B------:R-:W-:Y:S01]  /*132f0*/  MUFU.EX2 R144, R144 ;  /* 0x0000009000907308 */ /* 0x000fe20000000800 */
[-C--:B------:R-:W-:Y:S01]  /*13300*/  FFMA.FTZ R40, R40, R38.reuse, -R81 ;  /* 0x0000002628287223 */ /* 0x080fe20000010851 */
[----:B--2---:R-:W-:Y:S01]  /*13310*/  F2FP.BF16.F32.PACK_AB R50, R134, R135 ;  /* 0x000000878632723e */ /* 0x004fe200000010ff */
[----:B------:R-:W-:Y:S07]  /*13320*/  FFMA.FTZ R75, R75, R38, -R79 ;  /* 0x000000264b4b7223 */ /* 0x000fee000001084f */
[----:B------:R-:W1:Y:S01]  /*13330*/  MUFU.EX2 R143, R143 ;  /* 0x0000008f008f7308 */ /* 0x000e620000000800 */
[----:B------:R-:W-:Y:S01]  /*13340*/  FFMA.FTZ R107, R43, R250, R107 ;  /* 0x000000fa2b6b7223 */ /* 0x000fe2000001006b */
[----:B------:R-:W-:Y:S01]  /*13350*/  FFMA.FTZ R43, R101, R38, -R81 ;  /* 0x00000026652b7223 */ /* 0x000fe20000010851 */
[----:B------:R-:W-:Y:S07]  /*13360*/  FADD.FTZ R109, R108, R109 ;  /* 0x0000006d6c6d7221 */ /* 0x000fee0000010000 */
[----:B------:R-:W-:Y:S01]  /*13370*/  MUFU.EX2 R147, R147 ;  /* 0x0000009300937308 */ /* 0x000fe20000000800 */
[C---:B------:R-:W-:Y:S09]  /*13380*/  HMMA.16816.F32.BF16 R4, R48.reuse, R56, R4 ;  /* 0x000000383004723c */ /* 0x040ff20000041804 */
[----:B------:R-:W2:Y:S01]  /*13390*/  MUFU.EX2 R153, R153 ;  /* 0x0000009900997308 */ /* 0x000ea20000000800 */
[----:B------:R-:W-:Y:S01]  /*133a0*/  FADD.FTZ R109, R105, R109 ;  /* 0x0000006d696d7221 */ /* 0x000fe20000010000 */
[----:B------:R-:W-:Y:S01]  /*133b0*/  FADD.FTZ R107, R106, R107 ;  /* 0x0000006b6a6b7221 */ /* 0x000fe20000010000 */
[----:B------:R-:W-:Y:S07]  /*133c0*/  ISETP.GT.AND P0, PT, R242, R232, PT ;  /* 0x000000e8f200720c */ /* 0x000fee0003f04270 */
[----:B------:R-:W5:Y:S01]  /*133d0*/  MUFU.EX2 R154, R154 ;  /* 0x0000009a009a7308 */ /* 0x000f620000000800 */
[C---:B------:R-:W-:Y:S01]  /*133e0*/  HMMA.16816.F32.BF16 R8, R48.reuse, R58, R8 ;  /* 0x0000003a3008723c */ /* 0x040fe20000041808 */
[----:B------:R-:W2:Y:S08]  /*133f0*/  LDSM.16.MT88.4 R56, [R74+0xb800] ;  /* 0x00b800004a38783b */ /* 0x000eb00000004200 */
[----:B------:R-:W5:Y:S01]  /*13400*/  MUFU.EX2 R160, R160 ;  /* 0x000000a000a07308 */ /* 0x000f620000000800 */
[----:B------:R-:W-:Y:S01]  /*13410*/  FADD.FTZ R109, R102, R109 ;  /* 0x0000006d666d7221 */ /* 0x000fe20000010000 */
[----:B------:R-:W-:Y:S08]  /*13420*/  FADD.FTZ R107, R104, R107 ;  /* 0x0000006b686b7221 */ /* 0x000ff00000010000 */
[----:B------:R-:W5:Y:S01]  /*13430*/  MUFU.EX2 R189, R202 ;  /* 0x000000ca00bd7308 */ /* 0x000f620000000800 */
[C---:B------:R-:W-:Y:S09]  /*13440*/  HMMA.16816.F32.BF16 R12, R48.reuse, R60, R12 ;  /* 0x0000003c300c723c */ /* 0x040ff2000004180c */
[----:B------:R-:W-:Y:S01]  /*13450*/  MUFU.EX2 R165, R165 ;  /* 0x000000a500a57308 */ /* 0x000fe20000000800 */
[----:B------:R-:W-:Y:S01]  /*13460*/  FADD.FTZ R109, R124, R109 ;  /* 0x0000006d7c6d7221 */ /* 0x000fe20000010000 */
[----:B------:R-:W-:Y:S08]  /*13470*/  FADD.FTZ R103, R103, R107 ;  /* 0x0000006b67677221 */ /* 0x000ff00000010000 */
[----:B------:R-:W5:Y:S01]  /*13480*/  MUFU.EX2 R164, R164 ;  /* 0x000000a400a47308 */ /* 0x000f620000000800 */
[C---:B------:R-:W-:Y:S01]  /*13490*/  HMMA.16816.F32.BF16 R16, R48.reuse, R62, R16 ;  /* 0x0000003e3010723c */ /* 0x040fe20000041810 */
[----:B------:R-:W5:Y:S08]  /*134a0*/  LDSM.16.MT88.4 R60, [R73+0xb800] ;  /* 0x00b80000493c783b */ /* 0x000f700000004200 */
[----:B------:R-:W5:Y:S01]  /*134b0*/  MUFU.EX2 R193, R193 ;  /* 0x000000c100c17308 */ /* 0x000f620000000800 */
[----:B------:R-:W-:Y:S01]  /*134c0*/  FADD.FTZ R125, R125, R109 ;  /* 0x0000006d7d7d7221 */ /* 0x000fe20000010000 */
[----:B------:R-:W-:Y:S08]  /*134d0*/  FADD.FTZ R103, R122, R103 ;  /* 0x000000677a677221 */ /* 0x000ff00000010000 */
[----:B------:R-:W-:Y:S01]  /*134e0*/  MUFU.EX2 R192, R192 ;  /* 0x000000c000c07308 */ /* 0x000fe20000000800 */
[C---:B---3--:R-:W-:Y:S09]  /*134f0*/  HMMA.16816.F32.BF16 R20, R48.reuse, R64, R20 ;  /* 0x000000403014723c */ /* 0x048ff20000041814 */
[----:B------:R-:W3:Y:S01]  /*13500*/  MUFU.EX2 R190, R190 ;  /* 0x000000be00be7308 */ /* 0x000ee20000000800 */
[----:B------:R-:W-:Y:S01]  /*13510*/  FADD.FTZ R125, R121, R125 ;  /* 0x0000007d797d7221 */ /* 0x000fe20000010000 */
[----:B------:R-:W-:Y:S08]  /*13520*/  FADD.FTZ R103, R120, R103 ;  /* 0x0000006778677221 */ /* 0x000ff00000010000 */
[----:B------:R-:W-:Y:S01]  /*13530*/  MUFU.EX2 R199, R199 ;  /* 0x000000c700c77308 */ /* 0x000fe20000000800 */
[C---:B------:R-:W-:Y:S01]  /*13540*/  HMMA.16816.F32.BF16 R24, R48.reuse, R66, R24 ;  /* 0x000000423018723c */ /* 0x040fe20000041818 */
[----:B------:R-:W-:Y:S08]  /*13550*/  LDSM.16.MT88.4 R64, [R72+0x2000] ;  /* 0x002000004840783b */ /* 0x000ff00000004200 */
[----:B------:R-:W-:Y:S01]  /*13560*/  MUFU.EX2 R198, R198 ;  /* 0x000000c600c67308 */ /* 0x000fe20000000800 */
[----:B------:R-:W-:Y:S01]  /*13570*/  FADD.FTZ R125, R123, R125 ;  /* 0x0000007d7b7d7221 */ /* 0x000fe20000010000 */
[----:B------:R-:W-:Y:S08]  /*13580*/  FADD.FTZ R103, R119, R103 ;  /* 0x0000006777677221 */ /* 0x000ff00000010000 */
[----:B------:R-:W-:Y:S01]  /*13590*/  MUFU.EX2 R195, R195 ;  /* 0x000000c300c37308 */ /* 0x000fe20000000800 */
[C---:B------:R-:W-:Y:S09]  /*135a0*/  HMMA.16816.F32.BF16 R28, R48.reuse, R52, R28 ;  /* 0x00000034301c723c */ /* 0x040ff2000004181c */
[----:B------:R-:W-:Y:S01]  /*135b0*/  MUFU.EX2 R194, R194 ;  /* 0x000000c200c27308 */ /* 0x000fe20000000800 */
[----:B------:R-:W-:Y:S01]  /*135c0*/  FADD.FTZ R138, R138, R125 ;  /* 0x0000007d8a8a7221 */ /* 0x000fe20000010000 */
[----:B------:R-:W-:Y:S08]  /*135d0*/  FADD.FTZ R103, R118, R103 ;  /* 0x0000006776677221 */ /* 0x000ff00000010000 */
[----:B------:R-:W3:Y:S01]  /*135e0*/  MUFU.EX2 R196, R196 ;  /* 0x000000c400c47308 */ /* 0x000ee20000000800 */
[----:B------:R-:W-:Y:S01]  /*135f0*/  HMMA.16816.F32.BF16 R32, R48, R54, R32 ;  /* 0x000000363020723c */ /* 0x000fe20000041820 */
[----:B------:R-:W3:Y:S02]  /*13600*/  LDSM.16.MT88.4 R52, [R222+0x1800] ;  /* 0x00180000de34783b */ /* 0x000ee40000004200 */
[----:B------:R-:W-:Y:S06]  /*13610*/  F2FP.BF16.F32.PACK_AB R49, R141, R145 ;  /* 0x000000918d31723e */ /* 0x000fec00000010ff */
[----:B------:R-:W-:Y:S01]  /*13620*/  MUFU.EX2 R187, R187 ;  /* 0x000000bb00bb7308 */ /* 0x000fe20000000800 */
[----:B------:R-:W-:Y:S01]  /*13630*/  F2FP.BF16.F32.PACK_AB R50, R146, R142 ;  /* 0x0000008e9232723e */ /* 0x000fe200000010ff */
[----:B------:R-:W-:Y:S01]  /*13640*/  FADD.FTZ R138, R137, R138 ;  /* 0x0000008a898a7221 */ /* 0x000fe20000010000 */
[----:B----4-:R-:W-:Y:S07]  /*13650*/  F2FP.BF16.F32.PACK_AB R51, R139, R140 ;  /* 0x0000008c8b33723e */ /* 0x010fee00000010ff */
[----:B------:R-:W-:Y:S01]  /*13660*/  MUFU.EX2 R180, R180 ;  /* 0x000000b400b47308 */ /* 0x000fe20000000800 */
[----:B-1----:R-:W-:Y:S01]  /*13670*/  F2FP.BF16.F32.PACK_AB R48, R143, R144 ;  /* 0x000000908f30723e */ /* 0x002fe200000010ff */
[----:B------:R-:W-:Y:S01]  /*13680*/  FADD.FTZ R138, R135, R138 ;  /* 0x0000008a878a7221 */ /* 0x000fe20000010000 */
[----:B------:R-:W-:Y:S07]  /*13690*/  FADD.FTZ R136, R136, R103 ;  /* 0x0000006788887221 */ /* 0x000fee0000010000 */
[----:B------:R-:W-:Y:S01]  /*136a0*/  MUFU.EX2 R179, R179 ;  /* 0x000000b300b37308 */ /* 0x000fe20000000800 */
[----:B------:R-:W-:Y:S01]  /*136b0*/  FADD.FTZ R134, R134, R138 ;  /* 0x0000008a86867221 */ /* 0x000fe20000010000 */
[----:B------:R-:W-:Y:S01]  /*136c0*/  FADD.FTZ R136, R129, R136 ;  /* 0x0000008881887221 */ /* 0x000fe20000010000 */
[C---:B--2---:R-:W-:Y:S07]  /*136d0*/  HMMA.16816.F32.BF16 R4, R48.reuse, R56, R4 ;  /* 0x000000383004723c */ /* 0x044fee0000041804 */
[----:B------:R-:W-:Y:S01]  /*136e0*/  MUFU.EX2 R176, R176 ;  /* 0x000000b000b07308 */ /* 0x000fe20000000800 */
[----:B------:R-:W-:Y:S01]  /*136f0*/  FADD.FTZ R134, R144, R134 ;  /* 0x0000008690867221 */ /* 0x000fe20000010000 */
[----:B------:R-:W-:Y:S08]  /*13700*/  FADD.FTZ R133, R133, R136 ;  /* 0x0000008885857221 */ /* 0x000ff00000010000 */
[----:B------:R1:W-:Y:S01]  /*13710*/  MUFU.EX2 R99, R100 ;  /* 0x0000006400637308 */ /* 0x0003e20000000800 */
[----:B------:R-:W-:Y:S01]  /*13720*/  FADD.FTZ R143, R143, R134 ;  /* 0x000000868f8f7221 */ /* 0x000fe20000010000 */
[C---:B------:R-:W-:Y:S01]  /*13730*/  HMMA.16816.F32.BF16 R8, R48.reuse, R58, R8 ;  /* 0x0000003a3008723c */ /* 0x040fe20000041808 */
[----:B------:R-:W2:Y:S07]  /*13740*/  LDSM.16.MT88.4 R56, [R74+0xc000] ;  /* 0x00c000004a38783b */ /* 0x000eae0000004200 */
[----:B------:R-:W-:Y:S01]  /*13750*/  MUFU.EX2 R43, R43 ;  /* 0x0000002b002b7308 */ /* 0x000fe20000000800 */
[----:B------:R-:W-:Y:S01]  /*13760*/  FADD.FTZ R143, R142, R143 ;  /* 0x0000008f8e8f7221 */ /* 0x000fe20000010000 */
[----:B------:R-:W-:Y:S08]  /*13770*/  FADD.FTZ R133, R132, R133 ;  /* 0x0000008584857221 */ /* 0x000ff00000010000 */
[----:B------:R-:W-:Y:S01]  /*13780*/  MUFU.EX2 R40, R40 ;  /* 0x0000002800287308 */ /* 0x000fe20000000800 */
[----:B------:R-:W-:Y:S01]  /*13790*/  FADD.FTZ R146, R146, R143 ;  /* 0x0000008f92927221 */ /* 0x000fe20000010000 */
[C---:B-----5:R-:W-:Y:S03]  /*137a0*/  HMMA.16816.F32.BF16 R12, R48.reuse, R60, R12 ;  /* 0x0000003c300c723c */ /* 0x060fe6000004180c */
[----:B------:R-:W-:Y:S01]  /*137b0*/  FADD.FTZ R145, R145, R133 ;  /* 0x0000008591917221 */ /* 0x000fe20000010000 */
[----:B-1----:R-:W-:Y:S01]  /*137c0*/  FFMA.FTZ R100, R47, R38, -R79 ;  /* 0x000000262f647223 */ /* 0x002fe2000001084f */
[----:B------:R-:W-:Y:S02]  /*137d0*/  FADD.FTZ R146, R153, R146 ;  /* 0x0000009299927221 */ /* 0x000fe40000010000 */
[----:B------:R-:W-:Y:S01]  /*137e0*/  FADD.FTZ R145, R141, R145 ;  /* 0x000000918d917221 */ /* 0x000fe20000010000 */
[C---:B------:R-:W-:Y:S01]  /*137f0*/  HMMA.16816.F32.BF16 R16, R48.reuse, R62, R16 ;  /* 0x0000003e3010723c */ /* 0x040fe20000041810 */
[----:B------:R-:W1:Y:S01]  /*13800*/  LDSM.16.MT88.4 R60, [R73+0xc000] ;  /* 0x00c00000493c783b */ /* 0x000e620000004200 */
[----:B------:R-:W-:Y:S01]  /*13810*/  MUFU.EX2 R100, R100 ;  /* 0x0000006400647308 */ /* 0x000fe20000000800 */
[----:B------:R-:W-:Y:S01]  /*13820*/  FADD.FTZ R146, R154, R146 ;  /* 0x000000929a927221 */ /* 0x000fe20000010000 */
[----:B------:R-:W-:Y:S03]  /*13830*/  FADD.FTZ R140, R140, R145 ;  /* 0x000000918c8c7221 */ /* 0x000fe60000010000 */
[----:B------:R-:W-:Y:S01]  /*13840*/  FADD.FTZ R146, R151, R146 ;  /* 0x0000009297927221 */ /* 0x000fe20000010000 */
[C---:B------:R-:W-:Y:S03]  /*13850*/  HMMA.16816.F32.BF16 R20, R48.reuse, R68, R20 ;  /* 0x000000443014723c */ /* 0x040fe60000041814 */
[----:B------:R-:W-:Y:S01]  /*13860*/  FADD.FTZ R146, R149, R146 ;  /* 0x0000009295927221 */ /* 0x000fe20000010000 */
[----:B------:R-:W-:Y:S04]  /*13870*/  FADD.FTZ R140, R139, R140 ;  /* 0x0000008c8b8c7221 */ /* 0x000fe80000010000 */
[C---:B------:R-:W-:Y:S01]  /*13880*/  HMMA.16816.F32.BF16 R24, R48.reuse, R70, R24 ;  /* 0x000000463018723c */ /* 0x040fe20000041818 */
[----:B------:R-:W-:Y:S02]  /*13890*/  LDSM.16.MT88.4 R68, [R72+0x2800] ;  /* 0x002800004844783b */ /* 0x000fe40000004200 */
[----:B------:R-:W-:Y:S04]  /*138a0*/  FADD.FTZ R140, R150, R140 ;  /* 0x0000008c968c7221 */ /* 0x000fe80000010000 */
[C---:B------:R-:W-:Y:S01]  /*138b0*/  FADD.FTZ R140, R148.reuse, R140 ;  /* 0x0000008c948c7221 */ /* 0x040fe20000010000 */
[C---:B---3--:R-:W-:Y:S08]  /*138c0*/  HMMA.16816.F32.BF16 R28, R48.reuse, R52, R28 ;  /* 0x00000034301c723c */ /* 0x048ff0000004181c */
[----:B------:R-:W-:Y:S01]  /*138d0*/  HMMA.16816.F32.BF16 R32, R48, R54, R32 ;  /* 0x000000363020723c */ /* 0x000fe20000041820 */
[----:B------:R-:W3:Y:S02]  /*138e0*/  LDSM.16.MT88.4 R52, [R222+0x2000] ;  /* 0x00200000de34783b */ /* 0x000ee40000004200 */
[----:B------:R-:W-:Y:S02]  /*138f0*/  F2FP.BF16.F32.PACK_AB R49, R148, R150 ;  /* 0x000000969431723e */ /* 0x000fe400000010ff */
[----:B------:R-:W-:Y:S02]  /*13900*/  F2FP.BF16.F32.PACK_AB R50, R149, R151 ;  /* 0x000000979532723e */ /* 0x000fe400000010ff */
[C---:B------:R-:W-:Y:S01]  /*13910*/  F2FP.BF16.F32.PACK_AB R51, R147.reuse, R152 ;  /* 0x000000989333723e */ /* 0x040fe200000010ff */
[----:B------:R-:W-:Y:S01]  /*13920*/  FADD.FTZ R152, R152, R140 ;  /* 0x0000008c98987221 */ /* 0x000fe20000010000 */
[----:B------:R-:W-:Y:S01]  /*13930*/  F2FP.BF16.F32.PACK_AB R48, R154, R153 ;  /* 0x000000999a30723e */ /* 0x000fe200000010ff */
[----:B------:R-:W-:Y:S02]  /*13940*/  LDSM.16.MT88.4 R148, [R73+0x11800] ;  /* 0x011800004994783b */ /* 0x000fe40000004200 */
[----:B------:R-:W-:Y:S04]  /*13950*/  FADD.FTZ R152, R147, R152 ;  /* 0x0000009893987221 */ /* 0x000fe80000010000 */
[C---:B--2---:R-:W-:Y:S02]  /*13960*/  HMMA.16816.F32.BF16 R4, R48.reuse, R56, R4 ;  /* 0x000000383004723c */ /* 0x044fe40000041804 */
[----:B------:R-:W-:Y:S01]  /*13970*/  LDSM.16.MT88.4 R140, [R72+0x7800] ;  /* 0x00780000488c783b */ /* 0x000fe20000004200 */
[----:B------:R-:W-:Y:S05]  /*13980*/  FADD.FTZ R152, R161, R152 ;  /* 0x00000098a1987221 */ /* 0x000fea0000010000 */
[C---:B------:R-:W-:Y:S02]  /*13990*/  HMMA.16816.F32.BF16 R8, R48.reuse, R58, R8 ;  /* 0x0000003a3008723c */ /* 0x040fe40000041808 */
[----:B------:R-:W2:Y:S06]  /*139a0*/  LDSM.16.MT88.4 R56, [R74+0xc800] ;  /* 0x00c800004a38783b */ /* 0x000eac0000004200 */
        /* <DEDUP_REMOVED lines=10> */
[----:B------:R-:W-:Y:S01]  /*13a50*/  F2FP.BF16.F32.PACK_AB R48, R158, R162 ;  /* 0x000000a29e30723e */ /* 0x000fe200000010ff */
[----:B------:R-:W-:Y:S01]  /*13a60*/  FADD.FTZ R162, R162, R146 ;  /* 0x00000092a2a27221 */ /* 0x000fe20000010000 */
[----:B------:R-:W-:Y:S02]  /*13a70*/  F2FP.BF16.F32.PACK_AB R50, R159, R157 ;  /* 0x0000009d9f32723e */ /* 0x000fe400000010ff */
[----:B------:R-:W-:Y:S01]  /*13a80*/  F2FP.BF16.F32.PACK_AB R49, R160, R161 ;  /* 0x000000a1a031723e */ /* 0x000fe200000010ff */
[----:B------:R-:W-:Y:S01]  /*13a90*/  FADD.FTZ R162, R158, R162 ;  /* 0x000000a29ea27221 */ /* 0x000fe20000010000 */
[----:B------:R-:W-:Y:S03]  /*13aa0*/  FADD.FTZ R160, R160, R152 ;  /* 0x00000098a0a07221 */ /* 0x000fe60000010000 */
[----:B------:R-:W-:Y:S01]  /*13ab0*/  FADD.FTZ R157, R157, R162 ;  /* 0x000000a29d9d7221 */ /* 0x000fe20000010000 */
[----:B------:R-:W-:Y:S01]  /*13ac0*/  FADD.FTZ R160, R156, R160 ;  /* 0x000000a09ca07221 */ /* 0x000fe20000010000 */
        /* <DEDUP_REMOVED lines=26> */
[----:B------:R-:W-:Y:S01]  /*13c70*/  FADD.FTZ R165, R164, R165 ;  /* 0x000000a5a4a57221 */ /* 0x000fe20000010000 */
[----:B------:R-:W-:Y:S02]  /*13c80*/  MOV R164, R37 ;  /* 0x0000002500a47202 */ /* 0x000fe40000000f00 */
        /* <DEDUP_REMOVED lines=8> */
[-CC-:B------:R-:W-:Y:S01]  /*13d10*/  FFMA.FTZ R64, R191, R38.reuse, -R79.reuse ;  /* 0x00000026bf407223 */ /* 0x180fe2000001084f */
[-CC-:B------:R-:W-:Y:S03]  /*13d20*/  FFMA.FTZ R191, R188, R38.reuse, -R79.reuse ;  /* 0x00000026bcbf7223 */ /* 0x180fe6000001084f */
[----:B------:R4:W5:Y:S01]  /*13d30*/  MUFU.EX2 R188, R64 ;  /* 0x0000004000bc7308 */ /* 0x0009620000000800 */
[C---:B------:R-:W-:Y:S09]  /*13d40*/  HMMA.16816.F32.BF16 R24, R48.reuse, R66, R24 ;  /* 0x000000423018723c */ /* 0x040ff20000041818 */
[----:B------:R-:W2:Y:S01]  /*13d50*/  MUFU.EX2 R191, R191 ;  /* 0x000000bf00bf7308 */ /* 0x000ea20000000800 */
[C---:B---3--:R-:W-:Y:S03]  /*13d60*/  HMMA.16816.F32.BF16 R28, R48.reuse, R52, R28 ;  /* 0x00000034301c723c */ /* 0x048fe6000004181c */
[----:B----4-:R-:W-:Y:S01]  /*13d70*/  FFMA.FTZ R64, R183, R38, -R79 ;  /* 0x00000026b7407223 */ /* 0x010fe2000001084f */
[----:B-----5:R-:W-:Y:S04]  /*13d80*/  FADD.FTZ R192, R188, R192 ;  /* 0x000000c0bcc07221 */ /* 0x020fe80000010000 */
[----:B------:R-:W-:Y:S01]  /*13d90*/  HMMA.16816.F32.BF16 R32, R48, R54, R32 ;  /* 0x000000363020723c */ /* 0x000fe20000041820 */
[----:B------:R-:W3:Y:S02]  /*13da0*/  LDSM.16.MT88.4 R52, [R222+0x3800] ;  /* 0x00380000de34783b */ /* 0x000ee40000004200 */
[----:B------:R-:W-:Y:S01]  /*13db0*/  F2FP.BF16.F32.PACK_AB R49, R198, R199 ;  /* 0x000000c7c631723e */ /* 0x000fe200000010ff */
[----:B------:R-:W-:Y:S01]  /*13dc0*/  FADD.FTZ R199, R199, R165 ;  /* 0x000000a5c7c77221 */ /* 0x000fe20000010000 */
[----:B------:R-:W-:Y:S02]  /*13dd0*/  F2FP.BF16.F32.PACK_AB R51, R194, R195 ;  /* 0x000000c3c233723e */ /* 0x000fe400000010ff */
[----:B------:R-:W-:Y:S01]  /*13de0*/  F2FP.BF16.F32.PACK_AB R48, R188, R196 ;  /* 0x000000c4bc30723e */ /* 0x000fe200000010ff */
[----:B------:R-:W-:Y:S01]  /*13df0*/  FADD.FTZ R199, R198, R199 ;  /* 0x000000c7c6c77221 */ /* 0x000fe20000010000 */
[----:B--2---:R-:W-:Y:S01]  /*13e00*/  F2FP.BF16.F32.PACK_AB R50, R187, R191 ;  /* 0x000000bfbb32723e */ /* 0x004fe200000010ff */
[----:B------:R-:W-:Y:S01]  /*13e10*/  FADD.FTZ R191, R191, R192 ;  /* 0x000000c0bfbf7221 */ /* 0x000fe20000010000 */
[----:B------:R-:W-:Y:S01]  /*13e20*/  MOV R165, R36 ;  /* 0x0000002400a57202 */ /* 0x000fe20000000f00 */
[----:B------:R-:W-:Y:S02]  /*13e30*/  FADD.FTZ R199, R195, R199 ;  /* 0x000000c7c3c77221 */ /* 0x000fe40000010000 */
[----:B------:R-:W-:Y:S02]  /*13e40*/  FADD.FTZ R191, R187, R191 ;  /* 0x000000bfbbbf7221 */ /* 0x000fe40000010000 */
[C---:B------:R-:W-:Y:S03]  /*13e50*/  HMMA.16816.F32.BF16 R4, R48.reuse, R56, R4 ;  /* 0x000000383004723c */ /* 0x040fe60000041804 */
[----:B------:R-:W-:Y:S05]  /*13e60*/  FADD.FTZ R199, R194, R199 ;  /* 0x000000c7c2c77221 */ /* 0x000fea0000010000 */
[C---:B------:R-:W-:Y:S01]  /*13e70*/  HMMA.16816.F32.BF16 R8, R48.reuse, R58, R8 ;  /* 0x0000003a3008723c */ /* 0x040fe20000041808 */
[----:B------:R-:W2:Y:S07]  /*13e80*/  LDSM.16.MT88.4 R56, [R74+0xe000] ;  /* 0x00e000004a38783b */ /* 0x000eae0000004200 */
[C---:B-1----:R-:W-:Y:S03]  /*13e90*/  HMMA.16816.F32.BF16 R12, R48.reuse, R60, R12 ;  /* 0x0000003c300c723c */ /* 0x042fe6000004180c */
[-CC-:B------:R-:W-:Y:S01]  /*13ea0*/  FFMA.FTZ R61, R185, R38.reuse, -R81.reuse ;  /* 0x00000026b93d7223 */ /* 0x180fe20000010851 */
[-C--:B------:R-:W-:Y:S01]  /*13eb0*/  FFMA.FTZ R60, R184, R38.reuse, -R81 ;  /* 0x00000026b83c7223 */ /* 0x080fe20000010851 */
[----:B------:R1:W4:Y:S03]  /*13ec0*/  MUFU.EX2 R185, R186 ;  /* 0x000000ba00b97308 */ /* 0x0003260000000800 */
[C---:B------:R-:W-:Y:S07]  /*13ed0*/  HMMA.16816.F32.BF16 R16, R48.reuse, R62, R16 ;  /* 0x0000003e3010723c */ /* 0x040fee0000041810 */
[----:B------:R5:W-:Y:S01]  /*13ee0*/  MUFU.EX2 R184, R61 ;  /* 0x0000003d00b87308 */ /* 0x000be20000000800 */
[C---:B------:R-:W-:Y:S03]  /*13ef0*/  HMMA.16816.F32.BF16 R20, R48.reuse, R68, R20 ;  /* 0x000000443014723c */ /* 0x040fe60000041814 */
[-C--:B-1----:R-:W-:Y:S01]  /*13f00*/  FFMA.FTZ R186, R181, R38.reuse, -R79 ;  /* 0x00000026b5ba7223 */ /* 0x082fe2000001084f */
[-CC-:B------:R-:W-:Y:S05]  /*13f10*/  FFMA.FTZ R68, R175, R38.reuse, -R81.reuse ;  /* 0x00000026af447223 */ /* 0x180fea0000010851 */
[----:B------:R1:W2:Y:S01]  /*13f20*/  MUFU.EX2 R181, R64 ;  /* 0x0000004000b57308 */ /* 0x0002a20000000800 */
[-CC-:B------:R-:W-:Y:S01]  /*13f30*/  FFMA.FTZ R175, R174, R38.reuse, -R81.reuse ;  /* 0x00000026aeaf7223 */ /* 0x180fe20000010851 */
[----:B-----5:R-:W-:Y:S01]  /*13f40*/  FFMA.FTZ R61, R182, R38, -R81 ;  /* 0x00000026b63d7223 */ /* 0x020fe20000010851 */
[C---:B------:R-:W-:Y:S07]  /*13f50*/  HMMA.16816.F32.BF16 R24, R48.reuse, R70, R24 ;  /* 0x000000463018723c */ /* 0x040fee0000041818 */
[----:B------:R-:W-:Y:S01]  /*13f60*/  MUFU.EX2 R182, R60 ;  /* 0x0000003c00b67308 */ /* 0x000fe20000000800 */
[----:B----4-:R-:W-:Y:S09]  /*13f70*/  FADD.FTZ R199, R185, R199 ;  /* 0x000000c7b9c77221 */ /* 0x010ff20000010000 */
[----:B------:R4:W5:Y:S01]  /*13f80*/  MUFU.EX2 R183, R61 ;  /* 0x0000003d00b77308 */ /* 0x0009620000000800 */
[C---:B---3--:R-:W-:Y:S09]  /*13f90*/  HMMA.16816.F32.BF16 R28, R48.reuse, R52, R28 ;  /* 0x00000034301c723c */ /* 0x048ff2000004181c */
[----:B------:R-:W3:Y:S01]  /*13fa0*/  MUFU.EX2 R186, R186 ;  /* 0x000000ba00ba7308 */ /* 0x000ee20000000800 */
[----:B-1----:R-:W-:Y:S01]  /*13fb0*/  LDSM.16.MT88.4 R64, [R72+0x4000] ;  /* 0x004000004840783b */ /* 0x002fe20000004200 */
[----:B--2---:R-:W-:Y:S08]  /*13fc0*/  FADD.FTZ R191, R181, R191 ;  /* 0x000000bfb5bf7221 */ /* 0x004ff00000010000 */
[----:B------:R1:W-:Y:S01]  /*13fd0*/  MUFU.EX2 R174, R68 ;  /* 0x0000004400ae7308 */ /* 0x0003e20000000800 */
[----:B------:R-:W-:Y:S09]  /*13fe0*/  HMMA.16816.F32.BF16 R32, R48, R54, R32 ;  /* 0x000000363020723c */ /* 0x000ff20000041820 */
[----:B------:R-:W-:Y:S01]  /*13ff0*/  MUFU.EX2 R175, R175 ;  /* 0x000000af00af7308 */ /* 0x000fe20000000800 */
[----:B----4-:R-:W2:Y:S01]  /*14000*/  LDSM.16.MT88.4 R60, [R73+0xe000] ;  /* 0x00e00000493c783b */ /* 0x010ea20000004200 */
[C---:B------:R-:W-:Y:S01]  /*14010*/  F2FP.BF16.F32.PACK_AB R49, R184.reuse, R185 ;  /* 0x000000b9b831723e */ /* 0x040fe200000010ff */
[----:B------:R-:W-:Y:S01]  /*14020*/  FADD.FTZ R184, R184, R199 ;  /* 0x000000c7b8b87221 */ /* 0x000fe20000010000 */
[----:B-----5:R-:W-:Y:S02]  /*14030*/  F2FP.BF16.F32.PACK_AB R51, R183, R182 ;  /* 0x000000b6b733723e */ /* 0x020fe400000010ff */
[C---:B---3--:R-:W-:Y:S01]  /*14040*/  F2FP.BF16.F32.PACK_AB R48, R186.reuse, R181 ;  /* 0x000000b5ba30723e */ /* 0x048fe200000010ff */
[----:B------:R-:W-:Y:S01]  /*14050*/  FADD.FTZ R186, R186, R191 ;  /* 0x000000bfbaba7221 */ /* 0x000fe20000010000 */
[----:B------:R-:W-:Y:S01]  /*14060*/  F2FP.BF16.F32.PACK_AB R50, R179, R180 ;  /* 0x000000b4b332723e */ /* 0x000fe200000010ff */
[----:B------:R-:W3:Y:S01]  /*14070*/  LDSM.16.MT88.4 R52, [R222+0x4000] ;  /* 0x00400000de34783b */ /* 0x000ee20000004200 */
[----:B------:R-:W-:Y:S01]  /*14080*/  FADD.FTZ R184, R182, R184 ;  /* 0x000000b8b6b87221 */ /* 0x000fe20000010000 */
[----:B------:R-:W-:Y:S03]  /*14090*/  FADD.FTZ R186, R180, R186 ;  /* 0x000000bab4ba7221 */ /* 0x000fe60000010000 */
[----:B------:R-:W-:Y:S01]  /*140a0*/  FADD.FTZ R183, R183, R184 ;  /* 0x000000b8b7b77221 */ /* 0x000fe20000010000 */
[C---:B------:R-:W-:Y:S02]  /*140b0*/  HMMA.16816.F32.BF16 R4, R48.reuse, R56, R4 ;  /* 0x000000383004723c */ /* 0x040fe40000041804 */
[----:B-1----:R-:W-:Y:S01]  /*140c0*/  LDSM.16.MT88.4 R68, [R72+0x4800] ;  /* 0x004800004844783b */ /* 0x002fe20000004200 */
[-CC-:B------:R-:W-:Y:S01]  /*140d0*/  FFMA.FTZ R56, R178, R38.reuse, -R81.reuse ;  /* 0x00000026b2387223 */ /* 0x180fe20000010851 */
[-C--:B------:R-:W-:Y:S01]  /*140e0*/  FFMA.FTZ R178, R177, R38.reuse, -R81 ;  /* 0x00000026b1b27223 */ /* 0x080fe20000010851 */
[----:B------:R-:W-:Y:S02]  /*140f0*/  FADD.FTZ R186, R179, R186 ;  /* 0x000000bab3ba7221 */ /* 0x000fe40000010000 */
[----:B------:R1:W4:Y:S01]  /*14100*/  MUFU.EX2 R177, R56 ;  /* 0x0000003800b17308 */ /* 0x0003220000000800 */
[C---:B------:R-:W-:Y:S09]  /*14110*/  HMMA.16816.F32.BF16 R8, R48.reuse, R58, R8 ;  /* 0x0000003a3008723c */ /* 0x040ff20000041808 */
[----:B------:R-:W5:Y:S01]  /*14120*/  MUFU.EX2 R178, R178 ;  /* 0x000000b200b27308 */ /* 0x000f620000000800 */
[----:B-1----:R-:W1:Y:S01]  /*14130*/  LDSM.16.MT88.4 R56, [R74+0xe800] ;  /* 0x00e800004a38783b */ /* 0x002e620000004200 */
[----:B----4-:R-:W-:Y:S01]  /*14140*/  FADD.FTZ R183, R177, R183 ;  /* 0x000000b7b1b77221 */ /* 0x010fe20000010000 */
        /* <DEDUP_REMOVED lines=8> */
[----:B----4-:R-:W-:Y:S02]  /*141d0*/  FFMA.FTZ R173, R171, R38, -R79 ;  /* 0x00000026abad7223 */ /* 0x010fe4000001084f */
[----:B------:R3:W-:Y:S03]  /*141e0*/  MUFU.EX2 R171, R64 ;  /* 0x0000004000ab7308 */ /* 0x0007e60000000800 */
[----:B------:R-:W-:Y:S07]  /*141f0*/  HMMA.16816.F32.BF16 R32, R48, R54, R32 ;  /* 0x000000363020723c */ /* 0x000fee0000041820 */
[----:B------:R-:W4:Y:S01]  /*14200*/  MUFU.EX2 R173, R173 ;  /* 0x000000ad00ad7308 */ /* 0x000f220000000800 */
[----:B------:R-:W2:Y:S01]  /*14210*/  LDSM.16.MT88.4 R52, [R222+0x4800] ;  /* 0x00480000de34783b */ /* 0x000ea20000004200 */
[C---:B-----5:R-:W-:Y:S01]  /*14220*/  F2FP.BF16.F32.PACK_AB R49, R178.reuse, R177 ;  /* 0x000000b1b231723e */ /* 0x060fe200000010ff */
[----:B------:R-:W-:Y:S01]  /*14230*/  FADD.FTZ R178, R178, R183 ;  /* 0x000000b7b2b27221 */ /* 0x000fe20000010000 */
[C---:B------:R-:W-:Y:S02]  /*14240*/  F2FP.BF16.F32.PACK_AB R51, R175.reuse, R174 ;  /* 0x000000aeaf33723e */ /* 0x040fe400000010ff */
[----:B-1----:R-:W-:Y:S01]  /*14250*/  F2FP.BF16.F32.PACK_AB R48, R172, R176 ;  /* 0x000000b0ac30723e */ /* 0x002fe200000010ff */
[----:B------:R-:W-:Y:S01]  /*14260*/  FADD.FTZ R176, R176, R186 ;  /* 0x000000bab0b07221 */ /* 0x000fe20000010000 */
[----:B------:R-:W-:Y:S01]  /*14270*/  FADD.FTZ R178, R174, R178 ;  /* 0x000000b2aeb27221 */ /* 0x000fe20000010000 */
[-C--:B---3--:R-:W-:Y:S02]  /*14280*/  FFMA.FTZ R64, R128, R38.reuse, -R79 ;  /* 0x0000002680407223 */ /* 0x088fe4000001084f */
[----:B------:R-:W-:Y:S01]  /*14290*/  FADD.FTZ R176, R172, R176 ;  /* 0x000000b0acb07221 */ /* 0x000fe20000010000 */
[----:B------:R-:W1:Y:S01]  /*142a0*/  MUFU.EX2 R128, R131 ;  /* 0x0000008300807308 */ /* 0x000e620000000800 */
[----:B------:R-:W-:Y:S01]  /*142b0*/  FADD.FTZ R175, R175, R178 ;  /* 0x000000b2afaf7221 */ /* 0x000fe20000010000 */
[----:B----4-:R-:W-:Y:S01]  /*142c0*/  F2FP.BF16.F32.PACK_AB R50, R173, R171 ;  /* 0x000000abad32723e */ /* 0x010fe200000010ff */
[----:B------:R-:W-:Y:S04]  /*142d0*/  FADD.FTZ R171, R171, R176 ;  /* 0x000000b0abab7221 */ /* 0x000fe80000010000 */
[----:B------:R-:W-:Y:S02]  /*142e0*/  FADD.FTZ R171, R173, R171 ;  /* 0x000000abadab7221 */ /* 0x000fe40000010000 */
[C---:B------:R-:W-:Y:S03]  /*142f0*/  HMMA.16816.F32.BF16 R4, R48.reuse, R56, R4 ;  /* 0x000000383004723c */ /* 0x040fe60000041804 */
[----:B-1----:R-:W-:Y:S05]  /*14300*/  FADD.FTZ R171, R128, R171 ;  /* 0x000000ab80ab7221 */ /* 0x002fea0000010000 */
[C---:B------:R-:W-:Y:S01]  /*14310*/  HMMA.16816.F32.BF16 R8, R48.reuse, R58, R8 ;  /* 0x0000003a3008723c */ /* 0x040fe20000041808 */
[----:B------:R-:W1:Y:S07]  /*14320*/  LDSM.16.MT88.4 R56, [R74+0xf000] ;  /* 0x00f000004a38783b */ /* 0x000e6e0000004200 */
[C---:B--2---:R-:W-:Y:S03]  /*14330*/  HMMA.16816.F32.BF16 R12, R48.reuse, R60, R12 ;  /* 0x0000003c300c723c */ /* 0x044fe6000004180c */
[-CC-:B------:R-:W-:Y:S01]  /*14340*/  FFMA.FTZ R61, R169, R38.reuse, -R81.reuse ;  /* 0x00000026a93d7223 */ /* 0x180fe20000010851 */
[-CC-:B------:R-:W-:Y:S01]  /*14350*/  FFMA.FTZ R60, R168, R38.reuse, -R81.reuse ;  /* 0x00000026a83c7223 */ /* 0x180fe20000010851 */
[----:B------:R-:W2:Y:S03]  /*14360*/  MUFU.EX2 R169, R170 ;  /* 0x000000aa00a97308 */ /* 0x000ea60000000800 */
[C---:B------:R-:W-:Y:S07]  /*14370*/  HMMA.16816.F32.BF16 R16, R48.reuse, R62, R16 ;  /* 0x0000003e3010723c */ /* 0x040fee0000041810 */
[----:B------:R-:W3:Y:S01]  /*14380*/  MUFU.EX2 R168, R61 ;  /* 0x0000003d00a87308 */ /* 0x000ee20000000800 */
[C---:B------:R-:W-:Y:S09]  /*14390*/  HMMA.16816.F32.BF16 R20, R48.reuse, R68, R20 ;  /* 0x000000443014723c */ /* 0x040ff20000041814 */
[----:B------:R4:W5:Y:S01]  /*143a0*/  MUFU.EX2 R69, R60 ;  /* 0x0000003c00457308 */ /* 0x0009620000000800 */
[-C--:B------:R-:W-:Y:S01]  /*143b0*/  FFMA.FTZ R68, R130, R38.reuse, -R81 ;  /* 0x0000002682447223 */ /* 0x080fe20000010851 */
[----:B--2---:R-:W-:Y:S01]  /*143c0*/  FADD.FTZ R175, R169, R175 ;  /* 0x000000afa9af7221 */ /* 0x004fe20000010000 */
[C---:B------:R-:W-:Y:S07]  /*143d0*/  HMMA.16816.F32.BF16 R24, R48.reuse, R70, R24 ;  /* 0x000000463018723c */ /* 0x040fee0000041818 */
[----:B------:R-:W2:Y:S01]  /*143e0*/  MUFU.EX2 R68, R68 ;  /* 0x0000004400447308 */ /* 0x000ea20000000800 */
[-CC-:B------:R-:W-:Y:S01]  /*143f0*/  FFMA.FTZ R71, R127, R38.reuse, -R79.reuse ;  /* 0x000000267f477223 */ /* 0x180fe2000001084f */
[----:B------:R-:W-:Y:S08]  /*14400*/  FFMA.FTZ R70, R126, R38, -R79 ;  /* 0x000000267e467223 */ /* 0x000ff0000001084f */
[----:B------:R-:W1:Y:S01]  /*14410*/  MUFU.EX2 R127, R64 ;  /* 0x00000040007f7308 */ /* 0x000e620000000800 */
[----:B---3--:R-:W-:Y:S01]  /*14420*/  FADD.FTZ R175, R168, R175 ;  /* 0x000000afa8af7221 */ /* 0x008fe20000010000 */
[----:B----4-:R-:W3:Y:S01]  /*14430*/  LDSM.16.MT88.4 R60, [R73+0xf000] ;  /* 0x00f00000493c783b */ /* 0x010ee20000004200 */
[C---:B------:R-:W-:Y:S07]  /*14440*/  HMMA.16816.F32.BF16 R28, R48.reuse, R52, R28 ;  /* 0x00000034301c723c */ /* 0x040fee000004181c */
[----:B------:R-:W4:Y:S01]  /*14450*/  MUFU.EX2 R71, R71 ;  /* 0x0000004700477308 */ /* 0x000f220000000800 */
[----:B-----5:R-:W-:Y:S09]  /*14460*/  FADD.FTZ R175, R69, R175 ;  /* 0x000000af45af7221 */ /* 0x020ff20000010000 */
[----:B------:R-:W5:Y:S01]  /*14470*/  MUFU.EX2 R70, R70 ;  /* 0x0000004600467308 */ /* 0x000f620000000800 */
[----:B--2---:R-:W-:Y:S01]  /*14480*/  FADD.FTZ R175, R68, R175 ;  /* 0x000000af44af7221 */ /* 0x004fe20000010000 */
[----:B------:R-:W-:Y:S01]  /*14490*/  HMMA.16816.F32.BF16 R32, R48, R54, R32 ;  /* 0x000000363020723c */ /* 0x000fe20000041820 */
[----:B------:R-:W-:Y:S02]  /*144a0*/  LDSM.16.MT88.4 R52, [R222+0x5000] ;  /* 0x00500000de34783b */ /* 0x000fe40000004200 */
[----:B------:R-:W-:Y:S01]  /*144b0*/  F2FP.BF16.F32.PACK_AB R49, R168, R169 ;  /* 0x000000a9a831723e */ /* 0x000fe200000010ff */
[C---:B-1----:R-:W-:Y:S01]  /*144c0*/  FADD.FTZ R171, R127.reuse, R171 ;  /* 0x000000ab7fab7221 */ /* 0x042fe20000010000 */
[----:B------:R-:W-:Y:S02]  /*144d0*/  F2FP.BF16.F32.PACK_AB R51, R68, R69 ;  /* 0x000000454433723e */ /* 0x000fe400000010ff */
[----:B------:R-:W-:Y:S01]  /*144e0*/  F2FP.BF16.F32.PACK_AB R48, R127, R128 ;  /* 0x000000807f30723e */ /* 0x000fe200000010ff */
[----:B----4-:R-:W-:Y:S01]  /*144f0*/  FADD.FTZ R171, R71, R171 ;  /* 0x000000ab47ab7221 */ /* 0x010fe20000010000 */
[----:B------:R-:W1:Y:S01]  /*14500*/  LDSM.16.MT88.4 R64, [R72+0x5000] ;  /* 0x005000004840783b */ /* 0x000e620000004200 */
[C---:B-----5:R-:W-:Y:S02]  /*14510*/  F2FP.BF16.F32.PACK_AB R50, R70.reuse, R71 ;  /* 0x000000474632723e */ /* 0x060fe400000010ff */
[----:B------:R-:W-:Y:S05]  /*14520*/  FADD.FTZ R171, R70, R171 ;  /* 0x000000ab46ab7221 */ /* 0x000fea0000010000 */
[C---:B------:R-:W-:Y:S08]  /*14530*/  HMMA.16816.F32.BF16 R4, R48.reuse, R56, R4 ;  /* 0x000000383004723c */ /* 0x040ff00000041804 */
[C---:B------:R-:W-:Y:S01]  /*14540*/  HMMA.16816.F32.BF16 R8, R48.reuse, R58, R8 ;  /* 0x0000003a3008723c */ /* 0x040fe20000041808 */
[----:B------:R-:W2:Y:S07]  /*14550*/  LDSM.16.MT88.4 R56, [R74+0xf800] ;  /* 0x00f800004a38783b */ /* 0x000eae0000004200 */
[C---:B---3--:R-:W-:Y:S03]  /*14560*/  HMMA.16816.F32.BF16 R12, R48.reuse, R60, R12 ;  /* 0x0000003c300c723c */ /* 0x048fe6000004180c */
[-CC-:B------:R-:W-:Y:S01]  /*14570*/  FFMA.FTZ R60, R116, R38.reuse, -R81.reuse ;  /* 0x00000026743c7223 */ /* 0x180fe20000010851 */
[-C--:B------:R-:W-:Y:S01]  /*14580*/  FFMA.FTZ R61, R115, R38.reuse, -R81 ;  /* 0x00000026733d7223 */ /* 0x080fe20000010851 */
[----:B------:R3:W-:Y:S03]  /*14590*/  MUFU.EX2 R116, R117 ;  /* 0x0000007500747308 */ /* 0x0007e60000000800 */
[C---:B------:R-:W-:Y:S07]  /*145a0*/  HMMA.16816.F32.BF16 R16, R48.reuse, R62, R16 ;  /* 0x0000003e3010723c */ /* 0x040fee0000041810 */
[----:B------:R4:W5:Y:S01]  /*145b0*/  MUFU.EX2 R115, R60 ;  /* 0x0000003c00737308 */ /* 0x0009620000000800 */
[C---:B-1----:R-:W-:Y:S03]  /*145c0*/  HMMA.16816.F32.BF16 R20, R48.reuse, R64, R20 ;  /* 0x000000403014723c */ /* 0x042fe60000041814 */
[-CC-:B------:R-:W-:Y:S01]  /*145d0*/  FFMA.FTZ R64, R113, R38.reuse, -R79.reuse ;  /* 0x0000002671407223 */ /* 0x180fe2000001084f */
[-C--:B---3--:R-:W-:Y:S01]  /*145e0*/  FFMA.FTZ R117, R112, R38.reuse, -R79 ;  /* 0x0000002670757223 */ /* 0x088fe2000001084f */
[-C--:B----4-:R-:W-:Y:S03]  /*145f0*/  FFMA.FTZ R60, R114, R38.reuse, -R81 ;  /* 0x00000026723c7223 */ /* 0x090fe60000010851 */
[C---:B------:R-:W-:Y:S01]  /*14600*/  HMMA.16816.F32.BF16 R24, R48.reuse, R66, R24 ;  /* 0x000000423018723c */ /* 0x040fe20000041818 */
[----:B------:R1:W-:Y:S10]  /*14610*/  MUFU.EX2 R112, R64 ;  /* 0x0000004000707308 */ /* 0x0003f40000000800 */
[----:B------:R-:W-:Y:S01]  /*14620*/  MUFU.EX2 R114, R61 ;  /* 0x0000003d00727308 */ /* 0x000fe20000000800 */
[C---:B------:R-:W-:Y:S09]  /*14630*/  HMMA.16816.F32.BF16 R28, R48.reuse, R52, R28 ;  /* 0x00000034301c723c */ /* 0x040ff2000004181c */
[----:B------:R-:W3:Y:S10]  /*14640*/  MUFU.EX2 R113, R60 ;  /* 0x0000003c00717308 */ /* 0x000ef40000000800 */
[----:B------:R-:W4:Y:S01]  /*14650*/  MUFU.EX2 R117, R117 ;  /* 0x0000007500757308 */ /* 0x000f220000000800 */
[-CC-:B-1----:R-:W-:Y:S01]  /*14660*/  FFMA.FTZ R64, R111, R38.reuse, -R79.reuse ;  /* 0x000000266f407223 */ /* 0x182fe2000001084f */
[----:B------:R-:W-:Y:S01]  /*14670*/  HMMA.16816.F32.BF16 R32, R48, R54, R32 ;  /* 0x000000363020723c */ /* 0x000fe20000041820 */
[----:B------:R-:W-:Y:S02]  /*14680*/  LDSM.16.MT88.4 R52, [R222+0x5800] ;  /* 0x00580000de34783b */ /* 0x000fe40000004200 */
[----:B------:R-:W-:Y:S01]  /*14690*/  FFMA.FTZ R111, R110, R38, -R79 ;  /* 0x000000266e6f7223 */ /* 0x000fe2000001084f */
[----:B-----5:R-:W-:Y:S04]  /*146a0*/  F2FP.BF16.F32.PACK_AB R49, R115, R116 ;  /* 0x000000747331723e */ /* 0x020fe800000010ff */
[----:B------:R1:W5:Y:S01]  /*146b0*/  MUFU.EX2 R110, R64 ;  /* 0x00000040006e7308 */ /* 0x0003620000000800 */
[----:B------:R-:W-:Y:S01]  /*146c0*/  FADD.FTZ R116, R116, R175 ;  /* 0x000000af74747221 */ /* 0x000fe20000010000 */
[----:B---3--:R-:W-:Y:S01]  /*146d0*/  F2FP.BF16.F32.PACK_AB R51, R113, R114 ;  /* 0x000000727133723e */ /* 0x008fe200000010ff */
[----:B------:R-:W-:Y:S01]  /*146e0*/  FADD.FTZ R171, R112, R171 ;  /* 0x000000ab70ab7221 */ /* 0x000fe20000010000 */
[----:B------:R-:W3:Y:S06]  /*146f0*/  LDSM.16.MT88.4 R60, [R73+0xf800] ;  /* 0x00f80000493c783b */ /* 0x000eec0000004200 */
[----:B------:R-:W2:Y:S01]  /*14700*/  MUFU.EX2 R111, R111 ;  /* 0x0000006f006f7308 */ /* 0x000ea20000000800 */
[----:B----4-:R-:W-:Y:S01]  /*14710*/  F2FP.BF16.F32.PACK_AB R48, R117, R112 ;  /* 0x000000707530723e */ /* 0x010fe200000010ff */
[----:B------:R-:W-:Y:S01]  /*14720*/  FADD.FTZ R116, R115, R116 ;  /* 0x0000007473747221 */ /* 0x000fe20000010000 */
[----:B------:R-:W-:Y:S03]  /*14730*/  FADD.FTZ R117, R117, R171 ;  /* 0x000000ab75757221 */ /* 0x000fe60000010000 */
[----:B------:R-:W-:Y:S01]  /*14740*/  FADD.FTZ R114, R114, R116 ;  /* 0x0000007472727221 */ /* 0x000fe20000010000 */
[----:B-1----:R-:W1:Y:S01]  /*14750*/  LDSM.16.MT88.4 R64, [R72+0x5800] ;  /* 0x005800004840783b */ /* 0x002e620000004200 */
[----:B-----5:R-:W-:Y:S02]  /*14760*/  FADD.FTZ R117, R110, R117 ;  /* 0x000000756e757221 */ /* 0x020fe40000010000 */
[----:B------:R-:W-:Y:S01]  /*14770*/  FADD.FTZ R114, R113, R114 ;  /* 0x0000007271727221 */ /* 0x000fe20000010000 */
[C---:B--2---:R-:W-:Y:S01]  /*14780*/  F2FP.BF16.F32.PACK_AB R50, R111.reuse, R110 ;  /* 0x0000006e6f32723e */ /* 0x044fe200000010ff */
[----:B------:R-:W-:Y:S02]  /*14790*/  FADD.FTZ R111, R111, R117 ;  /* 0x000000756f6f7221 */ /* 0x000fe40000010000 */
[----:B------:R-:W-:Y:S04]  /*147a0*/  FADD.FTZ R114, R43, R114 ;  /* 0x000000722b727221 */ /* 0x000fe80000010000 */
[C---:B------:R-:W-:Y:S08]  /*147b0*/  HMMA.16816.F32.BF16 R4, R48.reuse, R56, R4 ;  /* 0x000000383004723c */ /* 0x040ff00000041804 */
[C---:B------:R-:W-:Y:S01]  /*147c0*/  HMMA.16816.F32.BF16 R8, R48.reuse, R58, R8 ;  /* 0x0000003a3008723c */ /* 0x040fe20000041808 */
[----:B------:R-:W2:Y:S07]  /*147d0*/  LDSM.16.MT88.4 R56, [R74+0x10000] ;  /* 0x010000004a38783b */ /* 0x000eae0000004200 */
[C---:B---3--:R-:W-:Y:S03]  /*147e0*/  HMMA.16816.F32.BF16 R12, R48.reuse, R60, R12 ;  /* 0x0000003c300c723c */ /* 0x048fe6000004180c */
[-C--:B------:R-:W-:Y:S02]  /*147f0*/  FFMA.FTZ R60, R98, R38.reuse, -R81 ;  /* 0x00000026623c7223 */ /* 0x080fe40000010851 */
[----:B------:R3:W-:Y:S03]  /*14800*/  MUFU.EX2 R98, R44 ;  /* 0x0000002c00627308 */ /* 0x0007e60000000800 */
[C---:B------:R-:W-:Y:S08]  /*14810*/  HMMA.16816.F32.BF16 R16, R48.reuse, R62, R16 ;  /* 0x0000003e3010723c */ /* 0x040ff00000041810 */
[C---:B-1----:R-:W-:Y:S03]  /*14820*/  HMMA.16816.F32.BF16 R20, R48.reuse, R64, R20 ;  /* 0x000000403014723c */ /* 0x042fe60000041814 */
[-CC-:B---3--:R-:W-:Y:S01]  /*14830*/  FFMA.FTZ R44, R97, R38.reuse, -R79.reuse ;  /* 0x00000026612c7223 */ /* 0x188fe2000001084f */
[-CC-:B------:R-:W-:Y:S01]  /*14840*/  FFMA.FTZ R65, R46, R38.reuse, -R79.reuse ;  /* 0x000000262e417223 */ /* 0x180fe2000001084f */
[----:B------:R1:W3:Y:S03]  /*14850*/  MUFU.EX2 R97, R60 ;  /* 0x0000003c00617308 */ /* 0x0002e60000000800 */
[C---:B------:R-:W-:Y:S07]  /*14860*/  HMMA.16816.F32.BF16 R24, R48.reuse, R66, R24 ;  /* 0x000000423018723c */ /* 0x040fee0000041818 */
[----:B------:R-:W4:Y:S01]  /*14870*/  MUFU.EX2 R64, R44 ;  /* 0x0000002c00407308 */ /* 0x000f220000000800 */
[-CC-:B------:R-:W-:Y:S01]  /*14880*/  FFMA.FTZ R66, R45, R38.reuse, -R79.reuse ;  /* 0x000000262d427223 */ /* 0x180fe2000001084f */
[----:B------:R-:W-:Y:S08]  /*14890*/  F2FP.BF16.F32.PACK_AB R45, R99, R43 ;  /* 0x0000002b632d723e */ /* 0x000ff000000010ff */
[----:B------:R-:W-:Y:S01]  /*148a0*/  MUFU.EX2 R65, R65 ;  /* 0x0000004100417308 */ /* 0x000fe20000000800 */
[-C--:B------:R-:W-:Y:S01]  /*148b0*/  FFMA.FTZ R67, R92, R38.reuse, -R79 ;  /* 0x000000265c437223 */ /* 0x080fe2000001084f */
[----:B------:R-:W-:Y:S01]  /*148c0*/  FFMA.FTZ R92, R85, R38, -R81 ;  /* 0x00000026555c7223 */ /* 0x000fe20000010851 */
[C---:B------:R-:W-:Y:S07]  /*148d0*/  HMMA.16816.F32.BF16 R28, R48.reuse, R52, R28 ;  /* 0x00000034301c723c */ /* 0x040fee000004181c */
[----:B------:R-:W5:Y:S01]  /*148e0*/  MUFU.EX2 R66, R66 ;  /* 0x0000004200427308 */ /* 0x000f620000000800 */
[----:B-1----:R-:W1:Y:S01]  /*148f0*/  LDSM.16.MT88.4 R60, [R73+0x10000] ;  /* 0x01000000493c783b */ /* 0x002e620000004200 */
[----:B---3--:R-:W-:Y:S08]  /*14900*/  F2FP.BF16.F32.PACK_AB R47, R97, R98 ;  /* 0x00000062612f723e */ /* 0x008ff000000010ff */
[----:B------:R-:W3:Y:S01]  /*14910*/  MUFU.EX2 R67, R67 ;  /* 0x0000004300437308 */ /* 0x000ee20000000800 */
[----:B------:R-:W-:Y:S01]  /*14920*/  FADD.FTZ R99, R99, R114 ;  /* 0x0000007263637221 */ /* 0x000fe20000010000 */
[----:B----4-:R-:W-:Y:S01]  /*14930*/  F2FP.BF16.F32.PACK_AB R44, R100, R64 ;  /* 0x00000040642c723e */ /* 0x010fe200000010ff */
[----:B------:R-:W-:Y:S01]  /*14940*/  HMMA.16816.F32.BF16 R32, R48, R54, R32 ;  /* 0x000000363020723c */ /* 0x000fe20000041820 */
[----:B------:R-:W4:Y:S02]  /*14950*/  LDSM.16.MT88.4 R48, [R72+0x6000] ;  /* 0x006000004830783b */ /* 0x000f240000004200 */
[----:B------:R-:W-:Y:S01]  /*14960*/  FADD.FTZ R111, R64, R111 ;  /* 0x0000006f406f7221 */ /* 0x000fe20000010000 */
[----:B------:R-:W-:Y:S01]  /*14970*/  FADD.FTZ R99, R98, R99 ;  /* 0x0000006362637221 */ /* 0x000fe20000010000 */
[----:B-----5:R-:W-:Y:S02]  /*14980*/  F2FP.BF16.F32.PACK_AB R46, R66, R65 ;  /* 0x00000041422e723e */ /* 0x020fe400000010ff */
[----:B------:R-:W-:Y:S01]  /*14990*/  FADD.FTZ R100, R100, R111 ;  /* 0x0000006f64647221 */ /* 0x000fe20000010000 */
[----:B------:R-:W-:Y:S01]  /*149a0*/  FADD.FTZ R97, R97, R99 ;  /* 0x0000006361617221 */ /* 0x000fe20000010000 */
[----:B------:R-:W5:Y:S02]  /*149b0*/  LDSM.16.MT88.4 R52, [R222+0x6000] ;  /* 0x00600000de34783b */ /* 0x000f640000004200 */
[----:B------:R-:W-:Y:S01]  /*149c0*/  FADD.FTZ R100, R65, R100 ;  /* 0x0000006441647221 */ /* 0x000fe20000010000 */
[C---:B--2---:R-:W-:Y:S05]  /*149d0*/  HMMA.16816.F32.BF16 R4, R44.reuse, R56, R4 ;  /* 0x000000382c04723c */ /* 0x044fea0000041804 */
[----:B------:R-:W-:Y:S03]  /*149e0*/  FADD.FTZ R66, R66, R100 ;  /* 0x0000006442427221 */ /* 0x000fe60000010000 */
[C---:B------:R-:W-:Y:S01]  /*149f0*/  HMMA.16816.F32.BF16 R8, R44.reuse, R58, R8 ;  /* 0x0000003a2c08723c */ /* 0x040fe20000041808 */
[----:B------:R-:W2:Y:S02]  /*14a00*/  LDSM.16.MT88.4 R56, [R74+0x10800] ;  /* 0x010800004a38783b */ /* 0x000ea40000004200 */
[----:B---3--:R-:W-:Y:S05]  /*14a10*/  FADD.FTZ R66, R67, R66 ;  /* 0x0000004243427221 */ /* 0x008fea0000010000 */
[C---:B-1----:R-:W-:Y:S01]  /*14a20*/  HMMA.16816.F32.BF16 R12, R44.reuse, R60, R12 ;  /* 0x0000003c2c0c723c */ /* 0x042fe2000004180c */
[----:B------:R-:W1:Y:S02]  /*14a30*/  MUFU.EX2 R60, R96 ;  /* 0x00000060003c7308 */ /* 0x000e640000000800 */
[-CC-:B------:R-:W-:Y:S05]  /*14a40*/  FFMA.FTZ R61, R95, R38.reuse, -R81.reuse ;  /* 0x000000265f3d7223 */ /* 0x180fea0000010851 */
[C---:B------:R-:W-:Y:S03]  /*14a50*/  HMMA.16816.F32.BF16 R16, R44.reuse, R62, R16 ;  /* 0x0000003e2c10723c */ /* 0x040fe60000041810 */
[----:B------:R-:W3:Y:S01]  /*14a60*/  MUFU.EX2 R61, R61 ;  /* 0x0000003d003d7308 */ /* 0x000ee20000000800 */
[-C--:B------:R-:W-:Y:S09]  /*14a70*/  FFMA.FTZ R63, R93, R38.reuse, -R81 ;  /* 0x000000265d3f7223 */ /* 0x080ff20000010851 */
[----:B------:R-:W-:Y:S01]  /*14a80*/  MUFU.EX2 R62, R94 ;  /* 0x0000005e003e7308 */ /* 0x000fe20000000800 */
[----:B-1----:R-:W-:Y:S01]  /*14a90*/  FADD.FTZ R97, R60, R97 ;  /* 0x000000613c617221 */ /* 0x002fe20000010000 */
[C---:B----4-:R-:W-:Y:S08]  /*14aa0*/  HMMA.16816.F32.BF16 R20, R44.reuse, R48, R20 ;  /* 0x000000302c14723c */ /* 0x050ff00000041814 */
[----:B------:R-:W1:Y:S01]  /*14ab0*/  MUFU.EX2 R63, R63 ;  /* 0x0000003f003f7308 */ /* 0x000e620000000800 */
[-CC-:B------:R-:W-:Y:S09]  /*14ac0*/  FFMA.FTZ R48, R90, R38.reuse, -R79.reuse ;  /* 0x000000265a307223 */ /* 0x180ff2000001084f */
[----:B------:R4:W2:Y:S01]  /*14ad0*/  MUFU.EX2 R90, R91 ;  /* 0x0000005b005a7308 */ /* 0x0008a20000000800 */
[C---:B------:R-:W-:Y:S08]  /*14ae0*/  HMMA.16816.F32.BF16 R24, R44.reuse, R50, R24 ;  /* 0x000000322c18723c */ /* 0x040ff00000041818 */
[C---:B-----5:R-:W-:Y:S03]  /*14af0*/  HMMA.16816.F32.BF16 R28, R44.reuse, R52, R28 ;  /* 0x000000342c1c723c */ /* 0x060fe6000004181c */
[----:B----4-:R-:W-:Y:S02]  /*14b00*/  FFMA.FTZ R91, R89, R38, -R79 ;  /* 0x00000026595b7223 */ /* 0x010fe4000001084f */
[----:B------:R4:W5:Y:S03]  /*14b10*/  MUFU.EX2 R89, R48 ;  /* 0x0000003000597308 */ /* 0x0009660000000800 */
[----:B------:R-:W-:Y:S07]  /*14b20*/  HMMA.16816.F32.BF16 R32, R44, R54, R32 ;  /* 0x000000362c20723c */ /* 0x000fee0000041820 */
[----:B------:R-:W5:Y:S01]  /*14b30*/  MUFU.EX2 R91, R91 ;  /* 0x0000005b005b7308 */ /* 0x000f620000000800 */
[----:B------:R-:W-:Y:S01]  /*14b40*/  LDSM.16.MT88.4 R52, [R72+0x6800] ;  /* 0x006800004834783b */ /* 0x000fe20000004200 */
[C---:B---3--:R-:W-:Y:S01]  /*14b50*/  F2FP.BF16.F32.PACK_AB R45, R61.reuse, R60 ;  /* 0x0000003c3d2d723e */ /* 0x048fe200000010ff */
[----:B------:R-:W-:Y:S01]  /*14b60*/  FADD.FTZ R61, R61, R97 ;  /* 0x000000613d3d7221 */ /* 0x000fe20000010000 */
[----:B-1----:R-:W-:Y:S02]  /*14b70*/  F2FP.BF16.F32.PACK_AB R47, R63, R62 ;  /* 0x0000003e3f2f723e */ /* 0x002fe400000010ff */
[C---:B--2---:R-:W-:Y:S01]  /*14b80*/  F2FP.BF16.F32.PACK_AB R44, R90.reuse, R67 ;  /* 0x000000435a2c723e */ /* 0x044fe200000010ff */
[----:B------:R-:W-:Y:S01]  /*14b90*/  FADD.FTZ R90, R90, R66 ;  /* 0x000000425a5a7221 */ /* 0x000fe20000010000 */
[----:B------:R-:W-:Y:S01]  /*14ba0*/  FADD.FTZ R61, R62, R61 ;  /* 0x0000003d3e3d7221 */ /* 0x000fe20000010000 */
[----:B----4-:R-:W1:Y:S02]  /*14bb0*/  LDSM.16.MT88.4 R48, [R73+0x10800] ;  /* 0x010800004930783b */ /* 0x010e640000004200 */
[----:B-----5:R-:W-:Y:S01]  /*14bc0*/  FADD.FTZ R90, R89, R90 ;  /* 0x0000005a595a7221 */ /* 0x020fe20000010000 */
[----:B------:R-:W-:Y:S01]  /*14bd0*/  FADD.FTZ R63, R63, R61 ;  /* 0x0000003d3f3f7221 */ /* 0x000fe20000010000 */
[C---:B------:R-:W-:Y:S02]  /*14be0*/  F2FP.BF16.F32.PACK_AB R46, R91.reuse, R89 ;  /* 0x000000595b2e723e */ /* 0x040fe400000010ff */
[----:B------:R-:W-:Y:S05]  /*14bf0*/  FADD.FTZ R91, R91, R90 ;  /* 0x0000005a5b5b7221 */ /* 0x000fea0000010000 */
[C---:B------:R-:W-:Y:S08]  /*14c00*/  HMMA.16816.F32.BF16 R4, R44.reuse, R56, R4 ;  /* 0x000000382c04723c */ /* 0x040ff00000041804 */
[C---:B------:R-:W-:Y:S01]  /*14c10*/  HMMA.16816.F32.BF16 R8, R44.reuse, R58, R8 ;  /* 0x0000003a2c08723c */ /* 0x040fe20000041808 */
[----:B------:R-:W2:Y:S07]  /*14c20*/  LDSM.16.MT88.4 R56, [R222+0x6800] ;  /* 0x00680000de38783b */ /* 0x000eae0000004200 */
[C---:B-1----:R-:W-:Y:S03]  /*14c30*/  HMMA.16816.F32.BF16 R12, R44.reuse, R48, R12 ;  /* 0x000000302c0c723c */ /* 0x042fe6000004180c */
[-CC-:B------:R-:W-:Y:S01]  /*14c40*/  FFMA.FTZ R49, R87, R38.reuse, -R81.reuse ;  /* 0x0000002657317223 */ /* 0x180fe20000010851 */
[-C--:B------:R-:W-:Y:S01]  /*14c50*/  FFMA.FTZ R48, R86, R38.reuse, -R81 ;  /* 0x0000002656307223 */ /* 0x080fe20000010851 */
[----:B------:R1:W3:Y:S03]  /*14c60*/  MUFU.EX2 R87, R88 ;  /* 0x0000005800577308 */ /* 0x0002e60000000800 */
[C---:B------:R-:W-:Y:S07]  /*14c70*/  HMMA.16816.F32.BF16 R16, R44.reuse, R50, R16 ;  /* 0x000000322c10723c */ /* 0x040fee0000041810 */
[----:B------:R-:W4:Y:S10]  /*14c80*/  MUFU.EX2 R86, R49 ;  /* 0x0000003100567308 */ /* 0x000f340000000800 */
[----:B------:R5:W-:Y:S01]  /*14c90*/  MUFU.EX2 R85, R48 ;  /* 0x0000003000557308 */ /* 0x000be20000000800 */
[C---:B------:R-:W-:Y:S03]  /*14ca0*/  HMMA.16816.F32.BF16 R20, R44.reuse, R52, R20 ;  /* 0x000000342c14723c */ /* 0x040fe60000041814 */
[-CC-:B-1----:R-:W-:Y:S01]  /*14cb0*/  FFMA.FTZ R88, R84, R38.reuse, -R79.reuse ;  /* 0x0000002654587223 */ /* 0x182fe2000001084f */
[-CC-:B------:R-:W-:Y:S01]  /*14cc0*/  FFMA.FTZ R53, R83, R38.reuse, -R79.reuse ;  /* 0x0000002653357223 */ /* 0x180fe2000001084f */
[-C--:B------:R-:W-:Y:S04]  /*14cd0*/  FFMA.FTZ R52, R82, R38.reuse, -R79 ;  /* 0x0000002652347223 */ /* 0x080fe8000001084f */
[----:B------:R-:W1:Y:S01]  /*14ce0*/  MUFU.EX2 R84, R92 ;  /* 0x0000005c00547308 */ /* 0x000e620000000800 */
[----:B---3--:R-:W-:Y:S01]  /*14cf0*/  FADD.FTZ R63, R87, R63 ;  /* 0x0000003f573f7221 */ /* 0x008fe20000010000 */
[C---:B------:R-:W-:Y:S08]  /*14d00*/  HMMA.16816.F32.BF16 R24, R44.reuse, R54, R24 ;  /* 0x000000362c18723c */ /* 0x040ff00000041818 */
[----:B------:R3:W1:Y:S01]  /*14d10*/  MUFU.EX2 R83, R88 ;  /* 0x0000005800537308 */ /* 0x0006620000000800 */
[----:B-----5:R-:W5:Y:S09]  /*14d20*/  LDSM.16.MT88.4 R48, [R74+0x11000] ;  /* 0x011000004a30783b */ /* 0x020f720000004200 */
[----:B------:R-:W1:Y:S01]  /*14d30*/  MUFU.EX2 R82, R53 ;  /* 0x0000003500527308 */ /* 0x000e620000000800 */
[C---:B--2---:R-:W-:Y:S08]  /*14d40*/  HMMA.16816.F32.BF16 R28, R44.reuse, R56, R28 ;  /* 0x000000382c1c723c */ /* 0x044ff0000004181c */
[----:B------:R-:W-:Y:S01]  /*14d50*/  HMMA.16816.F32.BF16 R32, R44, R58, R32 ;  /* 0x0000003a2c20723c */ /* 0x000fe20000041820 */
[----:B------:R-:W-:Y:S02]  /*14d60*/  LDSM.16.MT88.4 R56, [R72+0x7000] ;  /* 0x007000004838783b */ /* 0x000fe40000004200 */
[----:B---3--:R-:W-:Y:S01]  /*14d70*/  FFMA.FTZ R88, R80, R38, -R79 ;  /* 0x0000002650587223 */ /* 0x008fe2000001084f */
[----:B----4-:R-:W-:Y:S01]  /*14d80*/  F2FP.BF16.F32.PACK_AB R45, R86, R87 ;  /* 0x00000057562d723e */ /* 0x010fe200000010ff */
[----:B------:R2:W3:Y:S01]  /*14d90*/  MUFU.EX2 R80, R52 ;  /* 0x0000003400507308 */ /* 0x0004e20000000800 */
[----:B-1----:R-:W-:Y:S01]  /*14da0*/  F2FP.BF16.F32.PACK_AB R47, R84, R85 ;  /* 0x00000055542f723e */ /* 0x002fe200000010ff */
[----:B------:R-:W-:Y:S01]  /*14db0*/  FADD.FTZ R91, R83, R91 ;  /* 0x0000005b535b7221 */ /* 0x000fe20000010000 */
[----:B------:R-:W-:Y:S07]  /*14dc0*/  F2FP.BF16.F32.PACK_AB R44, R82, R83 ;  /* 0x00000053522c723e */ /* 0x000fee00000010ff */
[----:B------:R-:W1:Y:S01]  /*14dd0*/  MUFU.EX2 R88, R88 ;  /* 0x0000005800587308 */ /* 0x000e620000000800 */
[----:B------:R-:W-:Y:S01]  /*14de0*/  FADD.FTZ R86, R86, R63 ;  /* 0x0000003f56567221 */ /* 0x000fe20000010000 */
[----:B------:R-:W-:Y:S03]  /*14df0*/  FADD.FTZ R82, R82, R91 ;  /* 0x0000005b52527221 */ /* 0x000fe60000010000 */
[----:B------:R-:W-:Y:S04]  /*14e00*/  FADD.FTZ R86, R85, R86 ;  /* 0x0000005655567221 */ /* 0x000fe80000010000 */
[----:B------:R-:W-:Y:S01]  /*14e10*/  FADD.FTZ R84, R84, R86 ;  /* 0x0000005654547221 */ /* 0x000fe20000010000 */
[----:B--2---:R-:W2:Y:S01]  /*14e20*/  LDSM.16.MT88.4 R52, [R73+0x11000] ;  /* 0x011000004934783b */ /* 0x004ea20000004200 */
[----:B---3--:R-:W-:Y:S01]  /*14e30*/  FADD.FTZ R82, R80, R82 ;  /* 0x0000005250527221 */ /* 0x008fe20000010000 */
[C---:B-1----:R-:W-:Y:S03]  /*14e40*/  F2FP.BF16.F32.PACK_AB R46, R88.reuse, R80 ;  /* 0x00000050582e723e */ /* 0x042fe600000010ff */
[----:B------:R-:W-:Y:S04]  /*14e50*/  FADD.FTZ R88, R88, R82 ;  /* 0x0000005258587221 */ /* 0x000fe80000010000 */
[C---:B-----5:R-:W-:Y:S08]  /*14e60*/  HMMA.16816.F32.BF16 R4, R44.reuse, R48, R4 ;  /* 0x000000302c04723c */ /* 0x060ff00000041804 */
[C---:B------:R-:W-:Y:S01]  /*14e70*/  HMMA.16816.F32.BF16 R8, R44.reuse, R50, R8 ;  /* 0x000000322c08723c */ /* 0x040fe20000041808 */
[----:B------:R-:W1:Y:S07]  /*14e80*/  LDSM.16.MT88.4 R48, [R222+0x7000] ;  /* 0x00700000de30783b */ /* 0x000e6e0000004200 */
[C---:B--2---:R-:W-:Y:S03]  /*14e90*/  HMMA.16816.F32.BF16 R12, R44.reuse, R52, R12 ;  /* 0x000000342c0c723c */ /* 0x044fe6000004180c */
[-CC-:B------:R-:W-:Y:S01]  /*14ea0*/  FFMA.FTZ R52, R41, R38.reuse, -R81.reuse ;  /* 0x0000002629347223 */ /* 0x180fe20000010851 */
[-C--:B------:R-:W-:Y:S01]  /*14eb0*/  FFMA.FTZ R81, R39, R38.reuse, -R81 ;  /* 0x0000002627517223 */ /* 0x080fe20000010851 */
[----:B------:R2:W3:Y:S03]  /*14ec0*/  MUFU.EX2 R41, R42 ;  /* 0x0000002a00297308 */ /* 0x0004e60000000800 */
[C---:B------:R-:W-:Y:S07]  /*14ed0*/  HMMA.16816.F32.BF16 R16, R44.reuse, R54, R16 ;  /* 0x000000362c10723c */ /* 0x040fee0000041810 */
[----:B------:R4:W5:Y:S10]  /*14ee0*/  MUFU.EX2 R39, R52 ;  /* 0x0000003400277308 */ /* 0x0009740000000800 */
[----:B------:R-:W1:Y:S01]  /*14ef0*/  MUFU.EX2 R81, R81 ;  /* 0x0000005100517308 */ /* 0x000e620000000800 */
[C---:B------:R-:W-:Y:S03]  /*14f00*/  HMMA.16816.F32.BF16 R20, R44.reuse, R56, R20 ;  /* 0x000000382c14723c */ /* 0x040fe60000041814 */
[-CC-:B--2---:R-:W-:Y:S01]  /*14f10*/  FFMA.FTZ R42, R76, R38.reuse, -R79.reuse ;  /* 0x000000264c2a7223 */ /* 0x184fe2000001084f */
[----:B---3--:R-:W-:Y:S01]  /*14f20*/  FADD.FTZ R84, R41, R84 ;  /* 0x0000005429547221 */ /* 0x008fe20000010000 */
[-CC-:B----4-:R-:W-:Y:S03]  /*14f30*/  FFMA.FTZ R52, R78, R38.reuse, -R79.reuse ;  /* 0x000000264e347223 */ /* 0x190fe6000001084f */
[C---:B------:R-:W-:Y:S01]  /*14f40*/  HMMA.16816.F32.BF16 R24, R44.reuse, R58, R24 ;  /* 0x0000003a2c18723c */ /* 0x040fe20000041818 */
[----:B------:R-:W2:Y:S02]  /*14f50*/  MUFU.EX2 R42, R42 ;  /* 0x0000002a002a7308 */ /* 0x000ea40000000800 */
[----:B------:R-:W-:Y:S01]  /*14f60*/  FFMA.FTZ R79, R77, R38, -R79 ;  /* 0x000000264d4f7223 */ /* 0x000fe2000001084f */
[----:B-----5:R-:W-:Y:S07]  /*14f70*/  F2FP.BF16.F32.PACK_AB R133, R39, R41 ;  /* 0x000000292785723e */ /* 0x020fee00000010ff */
[----:B------:R-:W3:Y:S01]  /*14f80*/  MUFU.EX2 R38, R75 ;  /* 0x0000004b00267308 */ /* 0x000ee20000000800 */
[----:B-1----:R-:W-:Y:S01]  /*14f90*/  F2FP.BF16.F32.PACK_AB R135, R81, R40 ;  /* 0x000000285187723e */ /* 0x002fe200000010ff */
[----:B------:R-:W-:Y:S01]  /*14fa0*/  FADD.FTZ R39, R39, R84 ;  /* 0x0000005427277221 */ /* 0x000fe20000010000 */
[C---:B------:R-:W-:Y:S07]  /*14fb0*/  HMMA.16816.F32.BF16 R28, R44.reuse, R48, R28 ;  /* 0x000000302c1c723c */ /* 0x040fee000004181c */
[----:B------:R-:W1:Y:S01]  /*14fc0*/  MUFU.EX2 R52, R52 ;  /* 0x0000003400347308 */ /* 0x000e620000000800 */
[----:B------:R-:W-:Y:S09]  /*14fd0*/  FADD.FTZ R39, R40, R39 ;  /* 0x0000002728277221 */ /* 0x000ff20000010000 */
[----:B------:R-:W4:Y:S01]  /*14fe0*/  MUFU.EX2 R79, R79 ;  /* 0x0000004f004f7308 */ /* 0x000f220000000800 */
[----:B--2---:R-:W-:Y:S01]  /*14ff0*/  FADD.FTZ R88, R42, R88 ;  /* 0x000000582a587221 */ /* 0x004fe20000010000 */
[----:B------:R-:W-:Y:S03]  /*15000*/  HMMA.16816.F32.BF16 R32, R44, R50, R32 ;  /* 0x000000322c20723c */ /* 0x000fe60000041820 */
[C---:B---3--:R-:W-:Y:S01]  /*15010*/  F2FP.BF16.F32.PACK_AB R132, R38.reuse, R42 ;  /* 0x0000002a2684723e */ /* 0x048fe200000010ff */
[----:B------:R-:W-:Y:S01]  /*15020*/  FADD.FTZ R38, R38, R88 ;  /* 0x0000005826267221 */ /* 0x000fe20000010000 */
[----:B------:R-:W-:Y:S03]  /*15030*/  FADD.FTZ R250, R81, R39 ;  /* 0x0000002751fa7221 */ /* 0x000fe60000010000 */
[----:B-1----:R-:W-:Y:S01]  /*15040*/  FADD.FTZ R38, R52, R38 ;  /* 0x0000002634267221 */ /* 0x002fe20000010000 */
[C---:B----4-:R-:W-:Y:S03]  /*15050*/  F2FP.BF16.F32.PACK_AB R134, R79.reuse, R52 ;  /* 0x000000344f86723e */ /* 0x050fe600000010ff */
[----:B------:R-:W-:Y:S04]  /*15060*/  FADD.FTZ R251, R79, R38 ;  /* 0x000000264ffb7221 */ /* 0x000fe80000010000 */
        /* <DEDUP_REMOVED lines=11> */
.L_x_5157:
        /* <DEDUP_REMOVED lines=13> */
.L_x_5172:
[----:B----4-:R-:W-:Y:S01]  /*151f0*/  FADD.FTZ R6, R250, R6 ;  /* 0x00000006fa067221 */ /* 0x010fe20000010000 */
[----:B------:R-:W2:Y:S01]  /*15200*/  MUFU.RCP R11, R7 ;  /* 0x00000007000b7308 */ /* 0x000ea20000001000 */
[C---:B------:R-:W-:Y:S01]  /*15210*/  SHF.L.U32 R8, R166.reuse, 0x4, RZ ;  /* 0x00000004a6087819 */ /* 0x040fe200000006ff */
[----:B------:R-:W-:Y:S05]  /*15220*/  WARPSYNC.ALL ;  /* 0x0000000000007948 */ /* 0x000fea0003800000 */
[----:B------:R-:W-:Y:S01]  /*15230*/  BAR.SYNC.DEFER_BLOCKING 0x0 ;  /* 0x0000000000007b1d */ /* 0x000fe20000010000 */
[----:B------:R-:W-:Y:S02]  /*15240*/  SHF.L.U32 R10, R166, 0x1, RZ ;  /* 0x00000001a60a7819 */ /* 0x000fe400000006ff */
[----:B------:R-:W-:-:S02]  /*15250*/  FSETP.NE.FTZ.AND P1, PT, R7, RZ, PT ;  /* 0x000000ff0700720b */ /* 0x000fc40003f35000 */
[----:B------:R-:W-:Y:S01]  /*15260*/  LOP3.LUT R12, R8, 0x1c0, RZ, 0xc0, !PT ;  /* 0x000001c0080c7812 */ /* 0x000fe200078ec0ff */
[----:B------:R-:W4:Y:S01]  /*15270*/  MUFU.RCP R9, R6 ;  /* 0x0000000600097308 */ /* 0x000f220000001000 */
[----:B------:R-:W-:Y:S02]  /*15280*/  FSETP.NE.FTZ.AND P0, PT, R6, RZ, PT ;  /* 0x000000ff0600720b */ /* 0x000fe40003f15000 */
[--C-:B------:R-:W-:Y:S02]  /*15290*/  LOP3.LUT R220, R220, 0x6, R10.reuse, 0xf8, !PT ;  /* 0x00000006dcdc7812 */ /* 0x100fe400078ef80a */
[----:B------:R-:W-:Y:S02]  /*152a0*/  LOP3.LUT R10, R12, 0x38, R10, 0xf8, !PT ;  /* 0x000000380c0a7812 */ /* 0x000fe400078ef80a */
[----:B------:R-:W-:Y:S02]  /*152b0*/  R2P PR, R166, 0x18 ;  /* 0x00000018a6007804 */ /* 0x000fe40000000000 */
[----:B------:R-:W-:-:S02]  /*152c0*/  LOP3.LUT R10, R220, R10, RZ, 0xfc, !PT ;  /* 0x0000000adc0a7212 */ /* 0x000fc400078efcff */
[----:B--2---:R-:W-:Y:S02]  /*152d0*/  FSEL R11, R11, 1, P1 ;  /* 0x3f8000000b0b7808 */ /* 0x004fe40000800000 */
[----:B------:R-:W-:Y:S02]  /*152e0*/  LEA R10, R10, R221, 0x2 ;  /* 0x000000dd0a0a7211 */ /* 0x000fe400078e10ff */
[----:B------:R-:W-:Y:S01]  /*152f0*/  SEL R4, R4, 0xffffffe0, !P2 ;  /* 0xffffffe004047807 */ /* 0x000fe20005000000 */
[C---:B------:R-:W-:Y:S01]  /*15300*/  FMUL.FTZ R160, R11.reuse, R160 ;  /* 0x000000a00ba07220 */ /* 0x040fe20000410000 */
[----:B------:R-:W-:Y:S01]  /*15310*/  FMUL.FTZ R161, R11, R161 ;  /* 0x000000a10ba17220 */ /* 0x000fe20000410000 */
[----:B----4-:R-:W-:Y:S01]  /*15320*/  FSEL R9, R9, 1, P0 ;  /* 0x3f80000009097808 */ /* 0x010fe20000000000 */
        /* <DEDUP_REMOVED lines=34> */
[C---:B------:R-:W-:Y:S01]  /*15550*/  IADD3 R11, PT, PT, R9.reuse, R10, RZ ;  /* 0x0000000a090b7210 */ /* 0x040fe20007ffe0ff */
[----:B------:R-:W-:Y:S01]  /*15560*/  STS.64 [R10+0x800], R162 ;  /* 0x000800a20a007388 */ /* 0x000fe20000000a00 */
[----:B------:R-:W-:Y:S02]  /*15570*/  @P4 IADD3 R12, PT, PT, R10, -0x80, RZ ;  /* 0xffffff800a0c4810 */ /* 0x000fe40007ffe0ff */
[----:B------:R-:W-:Y:S01]  /*15580*/  IADD3 R13, PT, PT, R4, R11, RZ ;  /* 0x0000000b040d7210 */ /* 0x000fe20007ffe0ff */
[----:B------:R-:W-:Y:S01]  /*15590*/  STS.64 [R0], R156 ;  /* 0x0000009c00007388 */ /* 0x000fe20000000a00 */
[----:B------:R-:W-:-:S03]  /*155a0*/  IADD3 R9, PT, PT, R9, R12, RZ ;  /* 0x0000000c09097210 */ /* 0x000fc60007ffe0ff */
[----:B------:R2:W-:Y:S04]  /*155b0*/  STS.64 [R0+0x800], R158 ;  /* 0x0008009e00007388 */ /* 0x0005e80000000a00 */
[----:B------:R-:W-:Y:S04]  /*155c0*/  STS.64 [R11], R152 ;  /* 0x000000980b007388 */ /* 0x000fe80000000a00 */
[----:B------:R4:W-:Y:S04]  /*155d0*/  STS.64 [R11+0x800], R154 ;  /* 0x0008009a0b007388 */ /* 0x0009e80000000a00 */
        /* <DEDUP_REMOVED lines=12> */
[----:B----4-:R-:W4:Y:S01]  /*156a0*/  LD.E.64 R10, desc[UR4][R2.64+0xb0] ;  /* 0x0000b004020a7980 */ /* 0x010f22000c101b00 */
[----:B------:R-:W1:Y:S03]  /*156b0*/  @P1 MUFU.LG2 R7, R7 ;  /* 0x0000000700071308 */ /* 0x000e660000000c00 */
[----:B------:R3:W5:Y:S04]  /*156c0*/  LD.E R41, desc[UR4][R2.64+0xcc] ;  /* 0x0000cc0402297980 */ /* 0x000768000c101900 */
[----:B------:R3:W5:Y:S01]  /*156d0*/  LD.E.64 R46, desc[UR4][R2.64+0x78] ;  /* 0x00007804022e7980 */ /* 0x000762000c101b00 */
[----:B------:R-:W1:Y:S03]  /*156e0*/  @P0 MUFU.LG2 R6, R6 ;  /* 0x0000000600060308 */ /* 0x000e660000000c00 */
[----:B------:R3:W5:Y:S04]  /*156f0*/  LD.E.64 R44, desc[UR4][R2.64+0xa8] ;  /* 0x0000a804022c7980 */ /* 0x000768000c101b00 */
[----:B--2---:R-:W2:Y:S01]  /*15700*/  LD.E R4, desc[UR4][R2.64+0x60] ;  /* 0x0000600402047980 */ /* 0x004ea2000c101900 */
[----:B------:R-:W-:Y:S01]  /*15710*/  SHF.L.U32 R0, R166, 0x2, RZ ;  /* 0x00000002a6007819 */ /* 0x000fe200000006ff */
[----:B-1----:R-:W-:Y:S01]  /*15720*/  @P1 FMUL.FTZ R7, R7, 0.69314718246459960938 ;  /* 0x3f31721807071820 */ /* 0x002fe20000410000 */
[----:B------:R-:W-:Y:S01]  /*15730*/  LOP3.LUT R8, R8, 0x10, RZ, 0xc0, !PT ;  /* 0x0000001008087812 */ /* 0x000fe200078ec0ff */
[----:B------:R-:W-:Y:S01]  /*15740*/  @P0 FMUL.FTZ R6, R6, 0.69314718246459960938 ;  /* 0x3f31721806060820 */ /* 0x000fe20000410000 */
[----:B------:R-:W-:-:S02]  /*15750*/  LOP3.LUT R9, R0, 0x1f8, RZ, 0xc0, !PT ;  /* 0x000001f800097812 */ /* 0x000fc400078ec0ff */
[----:B------:R-:W-:Y:S02]  /*15760*/  SHF.L.U32 R42, R239, 0x6, RZ ;  /* 0x00000006ef2a7819 */ /* 0x000fe400000006ff */
[----:B------:R-:W-:Y:S02]  /*15770*/  LOP3.LUT R9, R9, 0x38, R167, 0x78, !PT ;  /* 0x0000003809097812 */ /* 0x000fe400078e78a7 */
[----:B------:R-:W-:Y:S01]  /*15780*/  MOV R40, 0xff800000 ;  /* 0xff80000000287802 */ /* 0x000fe20000000f00 */
[----:B-----5:R-:W-:Y:S01]  /*15790*/  @P1 FFMA.FTZ R40, R5, R37, R7 ;  /* 0x0000002505281223 */ /* 0x020fe20000010007 */
[----:B------:R-:W-:Y:S02]  /*157a0*/  LEA R8, R9, R8, 0x2 ;  /* 0x0000000809087211 */ /* 0x000fe400078e10ff */
[----:B------:R-:W-:Y:S01]  /*157b0*/  MOV R39, 0xff800000 ;  /* 0xff80000000277802 */ /* 0x000fe20000000f00 */
[----:B------:R-:W-:Y:S01]  /*157c0*/  @P0 FFMA.FTZ R39, R5, R36, R6 ;  /* 0x0000002405270223 */ /* 0x000fe20000010006 */
[----:B------:R-:W-:Y:S01]  /*157d0*/  BAR.SYNC.DEFER_BLOCKING 0x0 ;  /* 0x0000000000007b1d */ /* 0x000fe20000010000 */
[----:B------:R-:W-:-:S02]  /*157e0*/  LOP3.LUT P0, RZ, R166, 0x3, RZ, 0xc0, !PT ;  /* 0x00000003a6ff7812 */ /* 0x000fc4000780c0ff */
[----:B------:R-:W-:Y:S02]  /*157f0*/  LOP3.LUT R167, R167, 0x30, RZ, 0xc0, !PT ;  /* 0x00000030a7a77812 */ /* 0x000fe400078ec0ff */
[----:B------:R-:W-:Y:S01]  /*15800*/  SHF.R.U32.HI R38, RZ, 0x2, R166 ;  /* 0x00000002ff267819 */ /* 0x000fe200000116a6 */
[----:B------:R-:W-:Y:S03]  /*15810*/  BSSY.RECONVERGENT B0, `(.L_x_5166) ;  /* 0x0000018000007945 */ /* 0x000fe60003800200 */
[----:B------:R-:W-:Y:S01]  /*15820*/  LOP3.LUT R38, R167, 0x7, R38, 0xf8, !PT ;  /* 0x00000007a7267812 */ /* 0x000fe200078ef826 */
[----:B----4-:R-:W-:-:S04]  /*15830*/  IMAD R10, R10, UR8, R245 ;  /* 0x000000080a0a7c24 */ /* 0x010fc8000f8e02f5 */
[----:B--2---:R-:W-:Y:S01]  /*15840*/  IMAD R10, R10, R4, R244 ;  /* 0x000000040a0a7224 */ /* 0x004fe200078e02f4 */
[----:B------:R-:W-:-:S03]  /*15850*/  IADD3 R4, PT, PT, R221, R8, RZ ;  /* 0x00000008dd047210 */ /* 0x000fc60007ffe0ff */
[----:B------:R-:W-:Y:S02]  /*15860*/  IMAD R42, R11, R10, R42 ;  /* 0x0000000a0b2a7224 */ /* 0x000fe400078e022a */
[----:B------:R3:W1:Y:S04]  /*15870*/  LDS.128 R32, [R4] ;  /* 0x0000000004207984 */ /* 0x0006680000000c00 */
[----:B------:R3:W2:Y:S04]  /*15880*/  LDS.128 R28, [R4+0x800] ;  /* 0x00080000041c7984 */ /* 0x0006a80000000c00 */
        /* <DEDUP_REMOVED lines=12> */
[----:B------:R-:W-:-:S04]  /*15950*/  LEA R44, P0, R36, R44, 0x2 ;  /* 0x0000002c242c7211 */ /* 0x000fc800078010ff */
[----:B------:R-:W-:-:S05]  /*15960*/  LEA.HI.X R45, R36, R45, R37, 0x2, P0 ;  /* 0x0000002d242d7211 */ /* 0x000fca00000f1425 */
[----:B------:R1:W-:Y:S04]  /*15970*/  @!P2 ST.E desc[UR4][R44.64], R40 ;  /* 0x000000282c00a985 */ /* 0x0003e8000c101904 */
[----:B------:R1:W-:Y:S02]  /*15980*/  @!P1 ST.E desc[UR4][R44.64+0x20], R39 ;  /* 0x000020272c009985 */ /* 0x0003e4000c101904 */
.L_x_5167:
[----:B------:R-:W-:Y:S05]  /*15990*/  BSYNC.RECONVERGENT B0 ;  /* 0x0000000000007941 */ /* 0x000fea0003800200 */
.L_x_5166:
[----:B---3--:R3:W5:Y:S01]  /*159a0*/  LD.E R3, desc[UR4][R2.64+0xc0] ;  /* 0x0000c00402037980 */ /* 0x008762000c101900 */
[----:B------:R-:W-:Y:S01]  /*159b0*/  IMAD R41, R42, R41, RZ ;  /* 0x000000292a297224 */ /* 0x000fe200078e02ff */
[----:B------:R-:W-:Y:S02]  /*159c0*/  SHF.R.U32.HI R166, RZ, 0x4, R166 ;  /* 0x00000004ffa67819 */ /* 0x000fe400000116a6 */
[----:B---3--:R-:W-:-:S04]  /*159d0*/  LOP3.LUT R2, R0, 0xfc0, RZ, 0xc0, !PT ;  /* 0x00000fc000027812 */ /* 0x008fc800078ec0ff */
[----:B------:R-:W-:Y:S02]  /*159e0*/  LOP3.LUT R2, R2, 0x3c, R0, 0xf8, !PT ;  /* 0x0000003c02027812 */ /* 0x000fe400078ef800 */
[----:B------:R-:W-:Y:S02]  /*159f0*/  LOP3.LUT R0, R0, 0x3c, RZ, 0xc0, !PT ;  /* 0x0000003c00007812 */ /* 0x000fe400078ec0ff */
[----:B------:R-:W-:-:S04]  /*15a00*/  IADD3 R2, P0, PT, R41, R2, RZ ;  /* 0x0000000229027210 */ /* 0x000fc80007f1e0ff */
[----:B------:R-:W-:Y:S02]  /*15a10*/  LEA.HI.X.SX32 R41, R41, RZ, 0x1, P0 ;  /* 0x000000ff29297211 */ /* 0x000fe400000f0eff */
[----:B------:R-:W-:-:S04]  /*15a20*/  LEA R36, P2, R2, R46, 0x2 ;  /* 0x0000002e02247211 */ /* 0x000fc800078410ff */
[----:B------:R-:W-:Y:S01]  /*15a30*/  LEA.HI.X R37, R2, R47, R41, 0x2, P2 ;  /* 0x0000002f02257211 */ /* 0x000fe200010f1429 */
[----:B------:R-:W-:Y:S01]  /*15a40*/  VIADD R2, R166, 0x10 ;  /* 0x00000010a6027836 */ /* 0x000fe20000000000 */
[----:B-----5:R-:W-:Y:S01]  /*15a50*/  ISETP.GE.AND P0, PT, R0, R3, PT ;  /* 0x000000030000720c */ /* 0x020fe20003f06270 */
[C---:B------:R-:W-:Y:S02]  /*15a60*/  VIADD R0, R166.reuse, 0x8 ;  /* 0x00000008a6007836 */ /* 0x040fe40000000000 */
        /* <DEDUP_REMOVED lines=12> */
[----:B-1----:R-:W-:Y:S01]  /*15b30*/  @!P1 ST.E.128 desc[UR4][R36.64], R32 ;  /* 0x0000002024009985 */ /* 0x002fe2000c101d04 */
[-C--:B------:R-:W-:Y:S01]  /*15b40*/  ISETP.GE.OR P1, PT, R0, R227.reuse, P0 ;  /* 0x000000e30000720c */ /* 0x080fe20000726670 */
[----:B------:R-:W-:Y:S01]  /*15b50*/  IMAD.MOV.U32 R2, RZ, RZ, R238 ;  /* 0x000000ffff027224 */ /* 0x000fe200078e00ee */
[----:B------:R-:W-:Y:S01]  /*15b60*/  ISETP.GE.OR P0, PT, R166, R227, P0 ;  /* 0x000000e3a600720c */ /* 0x000fe20000706670 */
[----:B--2---:R-:W-:Y:S04]  /*15b70*/  @!P6 ST.E.128 desc[UR4][R36.64+0x800], R28 ;  /* 0x0008001c2400e985 */ /* 0x004fe8000c101d04 */
[----:B----4-:R-:W-:Y:S04]  /*15b80*/  @!P5 ST.E.128 desc[UR4][R36.64+0x1000], R24 ;  /* 0x001000182400d985 */ /* 0x010fe8000c101d04 */
[----:B------:R-:W-:Y:S04]  /*15b90*/  @!P4 ST.E.128 desc[UR4][R36.64+0x1800], R20 ;  /* 0x001800142400c985 */ /* 0x000fe8000c101d04 */
[----:B------:R-:W-:Y:S04]  /*15ba0*/  @!P3 ST.E.128 desc[UR4][R36.64+0x2000], R16 ;  /* 0x002000102400b985 */ /* 0x000fe8000c101d04 */
[----:B------:R-:W-:Y:S04]  /*15bb0*/  @!P2 ST.E.128 desc[UR4][R36.64+0x2800], R12 ;  /* 0x0028000c2400a985 */ /* 0x000fe8000c101d04 */
[----:B------:R1:W-:Y:S02]  /*15bc0*/  @!P1 ST.E.128 desc[UR4][R36.64+0x3000], R8 ;  /* 0x0030000824009985 */ /* 0x0003e4000c101d04 */
[----:B-1----:R-:W-:Y:S05]  /*15bd0*/  @P0 RET.REL.NODEC R2 `(_ZN5flash24flash_fwd_splitkv_kernelI23Flash_fwd_kernel_traitsILi64ELi64ELi256ELi4ELb0ELb0EN7cutlass10bfloat16_tE19Flash_kernel_traitsILi64ELi64ELi256ELi4ES3_EELb0ELb0ELb1ELb0ELb0ELb1ELb1ELb0EEEvNS_16Flash_fwd_paramsE) ;  /* 0xfffffea402080950 */ /* 0x002fea0003c3ffff */
[----:B------:R-:W-:Y:S01]  /*15be0*/  MOV R239, 0x0 ;  /* 0x0000000000ef7802 */ /* 0x000fe20000000f00 */
[----:B------:R1:W-:Y:S03]  /*15bf0*/  ST.E.128 desc[UR4][R36.64+0x3800], R4 ;  /* 0x0038000424007985 */ /* 0x0003e6000c101d04 */
[----:B-1----:R-:W-:Y:S05]  /*15c00*/  RET.REL.NODEC R238 `(_ZN5flash24flash_fwd_splitkv_kernelI23Flash_fwd_kernel_traitsILi64ELi64ELi256ELi4ELb0ELb0EN7cutlass10bfloat16_tE19Flash_kernel_traitsILi64ELi64ELi256ELi4ES3_EELb0ELb0ELb1ELb0ELb0ELb1ELb1ELb0EEEvNS_16Flash_fwd_paramsE) ;  /* 0xfffffea0eefc7950 */ /* 0x002fea0003c3ffff */
.L_x_5165:
[----:B------:R-:W-:Y:S01]  /*15c10*/  MOV R6, 0x1f ;  /* 0x0000001f00067802 */ /* 0x000fe20000000f00 */
[----:B------:R-:W-:Y:S01]  /*15c20*/  IMAD.MOV.U32 R7, RZ, RZ, 0x2 ;  /* 0x00000002ff077424 */ /* 0x000fe200078e00ff */
[----:B------:R-:W-:Y:S01]  /*15c30*/  MOV R10, R251 ;  /* 0x000000fb000a7202 */ /* 0x000fe20000000f00 */
[----:B------:R-:W-:-:S07]  /*15c40*/  IMAD.MOV.U32 R8, RZ, RZ, -0x1 ;  /* 0xffffffffff087424 */ /* 0x000fce00078e00ff */
[----:B-1---5:R-:W-:Y:S05]  /*15c50*/  WARPSYNC.COLLECTIVE R8, `(.L_x_5168) ;  /* 0x0000000008087348 */ /* 0x022fea0003c00000 */
[----:B------:R2:W3:Y:S02]  /*15c60*/  SHFL.BFLY P0, R6, R10, R7, R6 ;  /* 0x0c0000070a067389 */ /* 0x0004e40000000006 */
[----:B-123-5:R-:W-:Y:S05]  /*15c70*/  ENDCOLLECTIVE ;  /* 0x000000000000791b */ /* 0x02efea0003800000 */
.L_x_5168:
        /* <DEDUP_REMOVED lines=8> */
.L_x_5169:
[----:B------:R-:W-:Y:S01]  /*15d00*/  MOV R9, R6 ;  /* 0x0000000600097202 */ /* 0x000fe20000000f00 */
[----:B------:R-:W-:Y:S01]  /*15d10*/  IMAD.MOV.U32 R10, RZ, RZ, R250 ;  /* 0x000000ffff0a7224 */ /* 0x000fe200078e00fa */
[----:B------:R-:W-:Y:S02]  /*15d20*/  MOV R6, 0x1f ;  /* 0x0000001f00067802 */ /* 0x000fe40000000f00 */
[----:B------:R-:W-:-:S07]  /*15d30*/  MOV R7, 0x2 ;  /* 0x0000000200077802 */ /* 0x000fce0000000f00 */
[----:B------:R-:W-:Y:S05]  /*15d40*/  WARPSYNC.COLLECTIVE R8, `(.L_x_5170) ;  /* 0x0000000008087348 */ /* 0x000fea0003c00000 */
[----:B------:R1:W2:Y:S02]  /*15d50*/  SHFL.BFLY P0, R6, R10, R7, R6 ;  /* 0x0c0000070a067389 */ /* 0x0002a40000000006 */
[----:B-12---:R-:W-:Y:S05]  /*15d60*/  ENDCOLLECTIVE ;  /* 0x000000000000791b */ /* 0x006fea0003800000 */
.L_x_5170:
[----:B------:R-:W-:Y:S01]  /*15d70*/  FADD.FTZ R250, R6, R250 ;  /* 0x000000fa06fa7221 */ /* 0x000fe20000010000 */
[----:B------:R-:W-:Y:S02]  /*15d80*/  MOV R6, 0x1f ;  /* 0x0000001f00067802 */ /* 0x000fe40000000f00 */
[----:B------:R-:W-:Y:S01]  /*15d90*/  MOV R7, 0x1 ;  /* 0x0000000100077802 */ /* 0x000fe20000000f00 */
[----:B------:R-:W-:-:S07]  /*15da0*/  IMAD.MOV.U32 R10, RZ, RZ, R250 ;  /* 0x000000ffff0a7224 */ /* 0x000fce00078e00fa */
[----:B------:R-:W-:Y:S05]  /*15db0*/  WARPSYNC.COLLECTIVE R8, `(.L_x_5171) ;  /* 0x0000000008087348 */ /* 0x000fea0003c00000 */
[----:B------:R1:W2:Y:S02]  /*15dc0*/  SHFL.BFLY P0, R6, R10, R7, R6 ;  /* 0x0c0000070a067389 */ /* 0x0002a40000000006 */
[----:B-12---:R-:W-:Y:S05]  /*15dd0*/  ENDCOLLECTIVE ;  /* 0x000000000000791b */ /* 0x006fea0003800000 */
.L_x_5171:
[----:B------:R-:W-:Y:S01]  /*15de0*/  FADD.FTZ R7, R251, R9 ;  /* 0x00000009fb077221 */ /* 0x000fe20000010000 */
[----:B------:R-:W-:Y:S06]  /*15df0*/  BRA `(.L_x_5172) ;  /* 0xfffffff000fc7947 */ /* 0x000fec000383ffff */
.L_x_5173:
        /* <DEDUP_REMOVED lines=16> */
.L_x_14751:


//--------------------- .text._ZN5flash24flash_fwd_splitkv_kernelI23Flash_fwd_kernel_traitsILi64ELi64ELi256ELi4ELb0ELb0EN7cutlass10bfloat16_tE19Flash_kernel_traitsILi64ELi64ELi256ELi4ES3_EELb0ELb0ELb0ELb0ELb1ELb0ELb1ELb1EEEvNS_16Flash_fwd_paramsE --------------------------
	.section	.text._ZN5flash24flash_fwd_splitkv_kernelI23Flash_fwd_kernel_traitsILi64ELi64ELi256ELi4ELb0ELb0EN7cutlass10bfloat16_tE19Flash_kernel_traitsILi64ELi64ELi256ELi4ES3_EELb0ELb0ELb0ELb0ELb1ELb0ELb1ELb1EEEvNS_16Flash_fwd_paramsE,"ax",@progbits
	.align	128
        .global         _ZN5flash24flash_fwd_splitkv_kernelI23Flash_fwd_kernel_traitsILi64ELi64ELi256ELi4ELb0ELb0EN7cutlass10bfloat16_tE19Flash_kernel_traitsILi64ELi64ELi256ELi4ES3_EELb0ELb0ELb0ELb0ELb1ELb0ELb1ELb1EEEvNS_16Flash_fwd_paramsE
        .type           _ZN5flash24flash_fwd_splitkv_kernelI23Flash_fwd_kernel_traitsILi64ELi64ELi256ELi4ELb0ELb0EN7cutlass10bfloat16_tE19Flash_kernel_traitsILi64ELi64ELi256ELi4ES3_EELb0ELb0ELb0ELb0ELb1ELb0ELb1ELb1EEEvNS_16Flash_fwd_paramsE,@function
        .size           _ZN5flash24flash_fwd_splitkv_kernelI23Flash_fwd_kernel_traitsILi64ELi64ELi256ELi4ELb0ELb0EN7cutlass10bfloat16_tE19Flash_kernel_traitsILi64ELi64ELi256ELi4ES3_EELb0ELb0ELb0ELb0ELb1ELb0ELb1ELb1EEEvNS_16Flash_fwd_paramsE,(.L_x_14752 - _ZN5flash24flash_fwd_splitkv_kernelI23Flash_fwd_kernel_traitsILi64ELi64ELi256ELi4ELb0ELb0EN7cutlass10bfloat16_tE19Flash_kernel_traitsILi64ELi64ELi256ELi4ES3_EELb0ELb0ELb0ELb0ELb1ELb0ELb1ELb1EEEvNS_16Flash_fwd_paramsE)
        .other          _ZN5flash24flash_fwd_splitkv_kernelI23Flash_fwd_kernel_traitsILi64ELi64ELi256ELi4ELb0ELb0EN7cutlass10bfloat16_tE19Flash_kernel_traitsILi64ELi64ELi256ELi4ES3_EELb0ELb0ELb0ELb0ELb1ELb0ELb1ELb1EEEvNS_16Flash_fwd_paramsE,@"STO_CUDA_ENTRY STV_DEFAULT"
_ZN5flash24flash_fwd_splitkv_kernelI23Flash_fwd_kernel_traitsILi64ELi64ELi256ELi4ELb0ELb0EN7cutlass10bfloat16_tE19Flash_kernel_traitsILi64ELi64ELi256ELi4ES3_EELb0ELb0ELb0ELb0ELb1ELb0ELb1ELb1EEEvNS_16Flash_fwd_paramsE:
.text._ZN5flash24flash_fwd_splitkv_kernelI23Flash_fwd_kernel_traitsILi64ELi64ELi256ELi4ELb0ELb0EN7cutlass10bfloat16_tE19Flash_kernel_traitsILi64ELi64ELi256ELi4ES3_EELb0ELb0ELb0ELb0ELb1ELb0ELb1ELb1EEEvNS_16Flash_fwd_paramsE:
        /* <DEDUP_REMOVED lines=9> */
[----:B------:R-:W2:Y:S08]  /*0090*/  LDC R8, c[0x0][0x374] ;  /* 0x0000dd00ff087b82 */ /* 0x000eb00000000800 */
[----:B------:R-:W2:Y:S01]  /*00a0*/  LDC.64 R164, c[0x0][0x348] ;  /* 0x0000d200ffa47b82 */ /* 0x000ea20000000a00 */
        /* <DEDUP_REMOVED lines=13> */
[----:B------:R-:W-:-:S13]  /*0180*/  ISETP.GE.U32.AND P1, PT, R2, R0, PT ;  /* 0x000000000200720c */ /* 0x000fda0003f26070 */
[----:B------:R-:W-:Y:S02]  /*0190*/  @P1 IADD3 R241, PT, PT, R241, 0x1, RZ ;  /* 0x00000001f1f11810 */ /* 0x000fe40007ffe0ff */
[----:B------:R-:W-:-:S04]  /*01a0*/  @!P2 LOP3.LUT R241, RZ, R0, RZ, 0x33, !PT ;  /* 0x00000000fff1a212 */ /* 0x000fc800078e33ff */
[----:B------:R-:W-:-:S05]  /*01b0*/  IADD3 R240, PT, PT, -R241, RZ, RZ ;  /* 0x000000fff1f07210 */ /* 0x000fca0007ffe1ff */
[----:B--2-4-:R-:W-:Y:S02]  /*01c0*/  IMAD R240, R0, R240, UR4 ;  /* 0x0000000400f07e24 */ /* 0x014fe4000f8e02f0 */
[----:B------:R-:W-:Y:S05]  /*01d0*/  CALL.REL.NOINC `($_ZN5flash24flash_fwd_splitkv_kernelI23Flash_fwd_kernel_traitsILi64ELi64ELi256ELi4ELb0ELb0EN7cutlass10bfloat16_tE19Flash_kernel_traitsILi64ELi64ELi256ELi4ES3_EELb0ELb0ELb0ELb0ELb1ELb0ELb1ELb1EEEvNS_16Flash_fwd_paramsE$_ZN5flash30compute_attn_1rowblock_splitkvI23Flash_fwd_kernel_traitsILi64ELi64ELi256ELi4ELb0ELb0EN7cutlass10bfloat16_tE19Flash_kernel_traitsILi64ELi64ELi256ELi4ES3_EELb0ELb0ELb0ELb0ELb1ELb0ELb1ELb1ENS_16Flash_fwd_paramsEEEvRKT8_iiiii) ;  /* 0x0000000000087944 */ /* 0x000fea0003c00000 */
[----:B------:R-:W-:Y:S05]  /*01e0*/  BSYNC.RECONVERGENT B3 ;  /* 0x0000000000037941 */ /* 0x000fea0003800200 */
.L_x_5174:
[----:B------:R-:W-:Y:S05]  /*01f0*/  EXIT ;  /* 0x000000000000794d */ /* 0x000fea0003800000 */
        .type           $_ZN5flash24flash_fwd_splitkv_kernelI23Flash_fwd_kernel_traitsILi64ELi64ELi256ELi4ELb0ELb0EN7cutlass10bfloat16_tE19Flash_kernel_traitsILi64ELi64ELi256ELi4ES3_EELb0ELb0ELb0ELb0ELb1ELb0ELb1ELb1EEEvNS_16Flash_fwd_paramsE$_ZN5flash30compute_attn_1rowblock_splitkvI23Flash_fwd_kernel_traitsILi64ELi64ELi256ELi4ELb0ELb0EN7cutlass10bfloat16_tE19Flash_kernel_traitsILi64ELi64ELi256ELi4ES3_EELb0ELb0ELb0ELb0ELb1ELb0ELb1ELb1ENS_16Flash_fwd_paramsEEEvRKT8_iiiii,@function
        .size           $_ZN5flash24flash_fwd_splitkv_kernelI23Flash_fwd_kernel_traitsILi64ELi64ELi256ELi4ELb0ELb0EN7cutlass10bfloat16_tE19Flash_kernel_traitsILi64ELi64ELi256ELi4ES3_EELb0ELb0ELb0ELb0ELb1ELb0ELb1ELb1EEEvNS_16Flash_fwd_paramsE$_ZN5flash30compute_attn_1rowblock_splitkvI23Flash_fwd_kernel_traitsILi64ELi64ELi256ELi4ELb0ELb0EN7cutlass10bfloat16_tE19Flash_kernel_traitsILi64ELi64ELi256ELi4ES3_EELb0ELb0ELb0ELb0ELb1ELb0ELb1ELb1ENS_16Flash_fwd_paramsEEEvRKT8_iiiii,(.L_x_14752 - $_ZN5flash24flash_fwd_splitkv_kernelI23Flash_fwd_kernel_traitsILi64ELi64ELi256ELi4ELb0ELb0EN7cutlass10bfloat16_tE19Flash_kernel_traitsILi64ELi64ELi256ELi4ES3_EELb0ELb0ELb0ELb0ELb1ELb0ELb1ELb1EEEvNS_16Flash_fwd_paramsE$_ZN5flash30compute_attn_1rowblock_splitkvI23Flash_fwd_kernel_traitsILi64ELi64ELi256ELi4ELb0ELb0EN7cutlass10bfloat16_tE19Flash_kernel_traitsILi64ELi64ELi256ELi4ES3_EELb0ELb0ELb0ELb0ELb1ELb0ELb1ELb1ENS_16Flash_fwd_paramsEEEvRKT8_iiiii)
$_ZN5flash24flash_fwd_splitkv_kernelI23Flash_fwd_kernel_traitsILi64ELi64ELi256ELi4ELb0ELb0EN7cutlass10bfloat16_tE19Flash_kernel_traitsILi64ELi64ELi256ELi4ES3_EELb0ELb0ELb0ELb0ELb1ELb0ELb1ELb1EEEvNS_16Flash_fwd_paramsE$_ZN5flash30compute_attn_1rowblock_splitkvI23Flash_fwd_kernel_traitsILi64ELi64ELi256ELi4ELb0ELb0EN7cutlass10bfloat16_tE19Flash_kernel_traitsILi64ELi64ELi256ELi4ES3_EELb0ELb0ELb0ELb0ELb1ELb0ELb1ELb1ENS_16Flash_fwd_paramsEEEvRKT8_iiiii:
        /* <DEDUP_REMOVED lines=15> */
[----:B------:R-:W-:Y:S01]  /*02f0*/  ISETP.NE.AND.EX P1, PT, R13, RZ, PT, P0 ;  /* 0x000000ff0d00720c */ /* 0x000fe20003f25300 */
[----:B------:R-:W-:Y:S01]  /*0300*/  IMAD.WIDE.U32 R12, R241, 0x4, R12 ;  /* 0x00000004f10c7825 */ /* 0x000fe200078e000c */
[----:B------:R-:W-:-:S03]  /*0310*/  IADD3 R20, P0, PT, R14, R2, RZ ;  /* 0x000000020e147210 */ /* 0x000fc60007f1e0ff */
[----:B------:R-:W-:Y:S01]  /*0320*/  IMAD.MOV.U32 R14, RZ, RZ, RZ ;  /* 0x000000ffff0e7224 */ /* 0x000fe200078e00ff */
[----:B------:R-:W5:Y:S01]  /*0330*/  @!P3 LD.E R239, desc[UR6][R164.64+0xb4] ;  /* 0x0000b406a4efb980 */ /* 0x000f62000c101900 */
[----:B------:R-:W-:-:S03]  /*0340*/  IMAD.X R21, R15, 0x1, R0, P0 ;  /* 0x000000010f157824 */ /* 0x000fc600000e0600 */
        /* <DEDUP_REMOVED lines=17> */
.L_x_5176:
[----:B------:R-:W-:Y:S05]  /*0460*/  BSYNC.RECONVERGENT B0 ;  /* 0x0000000000007941 */ /* 0x000fea0003800200 */
.L_x_5175:
[----:B------:R-:W-:Y:S04]  /*0470*/  BSSY.RECONVERGENT B0, `(.L_x_5177) ;  /* 0x0000007000007945 */ /* 0x000fe80003800200 */
[----:B------:R-:W-:Y:S05]  /*0480*/  @!P4 BRA `(.L_x_5178) ;  /* 0x000000000014c947 */ /* 0x000fea0003800000 */
[----:B------:R-:W2:Y:S02]  /*0490*/  LD.E.U8 R4, desc[UR6][R164.64+0x1b2] ;  /* 0x0001b206a4047980 */ /* 0x000ea4000c101100 */
[----:B--2---:R-:W-:-:S13]  /*04a0*/  ISETP.NE.AND P0, PT, R4, RZ, PT ;  /* 0x000000ff0400720c */ /* 0x004fda0003f05270 */
[----:B-----5:R-:W2:Y:S02]  /*04b0*/  @P0 LD.E R53, desc[UR6][R12.64+0x4] ;  /* 0x000004060c350980 */ /* 0x020ea4000c101900 */
[----:B--2---:R-:W-:-:S06]  /*04c0*/  @P0 IADD3 R53, PT, PT, R53, -R15, RZ ;  /* 0x8000000f35350210 */ /* 0x004fcc0007ffe0ff */
[----:B------:R2:W5:Y:S02]  /*04d0*/  @!P0 LD.E R53, desc[UR6][R12.64] ;  /* 0x000000060c358980 */ /* 0x000564000c101900 */
.L_x_5178:
[----:B------:R-:W-:Y:S05]  /*04e0*/  BSYNC.RECONVERGENT B0 ;  /* 0x0000000000007941 */ /* 0x000fea0003800200 */
.L_x_5177:
        /* <DEDUP_REMOVED lines=9> */
.L_x_5180:
[----:B------:R-:W3:Y:S01]  /*0580*/  LD.E.64 R4, desc[UR6][R164.64+0x108] ;  /* 0x00010806a4047980 */ /* 0x000ee2000c101b00 */
[----:B------:R-:W-:Y:S01]  /*0590*/  BSSY.RECONVERGENT B0, `(.L_x_5182) ;  /* 0x0000006000007945 */ /* 0x000fe20003800200 */
[----:B------:R-:W-:Y:S01]  /*05a0*/  IMAD.MOV.U32 R46, RZ, RZ, RZ ;  /* 0x000000ffff2e7224 */ /* 0x000fe200078e00ff */
[----:B---3--:R-:W-:-:S04]  /*05b0*/  ISETP.NE.U32.AND P0, PT, R4, RZ, PT ;  /* 0x000000ff0400720c */ /* 0x008fc80003f05070 */
[----:B------:R-:W-:-:S13]  /*05c0*/  ISETP.NE.AND.EX P0, PT, R5, RZ, PT, P0 ;  /* 0x000000ff0500720c */ /* 0x000fda0003f05300 */
[----:B------:R-:W-:Y:S05]  /*05d0*/  @!P0 BRA `(.L_x_5183) ;  /* 0x0000000000048947 */ /* 0x000fea0003800000 */
[----:B------:R3:W5:Y:S02]  /*05e0*/  LD.E R46, desc[UR6][R164.64+0xbc] ;  /* 0x0000bc06a42e7980 */ /* 0x000764000c101900 */
.L_x_5183:
[----:B------:R-:W-:Y:S05]  /*05f0*/  BSYNC.RECONVERGENT B0 ;  /* 0x0000000000007941 */ /* 0x000fea0003800200 */
.L_x_5182:
[----:B-----5:R-:W-:Y:S02]  /*0600*/  IADD3 R46, PT, PT, R53, R46, RZ ;  /* 0x0000002e352e7210 */ /* 0x020fe40007ffe0ff */
.L_x_5181:
[----:B------:R-:W-:Y:S05]  /*0610*/  BSYNC.RECONVERGENT B1 ;  /* 0x0000000000017941 */ /* 0x000fea0003800200 */
.L_x_5179:
[----:B------:R-:W-:Y:S01]  /*0620*/  IMAD.SHL.U32 R55, R237, 0x40, RZ ;  /* 0x00000040ed377824 */ /* 0x000fe200078e00ff */
[----:B------:R-:W-:Y:S01]  /*0630*/  MOV R4, R236 ;  /* 0x000000ec00047202 */ /* 0x000fe20000000f00 */
[----:B------:R-:W-:-:S03]  /*0640*/  IMAD.MOV.U32 R5, RZ, RZ, 0x0 ;  /* 0x00000000ff057424 */ /* 0x000fc600078e00ff */
[----:B------:R-:W-:-:S13]  /*0650*/  ISETP.GT.AND P0, PT, R239, R55, PT ;  /* 0x00000037ef00720c */ /* 0x000fda0003f04270 */
[----:B-123--:R-:W-:Y:S05]  /*0660*/  @!P0 RET.REL.NODEC R4 `(_ZN5flash24flash_fwd_splitkv_kernelI23Flash_fwd_kernel_traitsILi64ELi64ELi256ELi4ELb0ELb0EN7cutlass10bfloat16_tE19Flash_kernel_traitsILi64ELi64ELi256ELi4ES3_EELb0ELb0ELb0ELb0ELb1ELb0ELb1ELb1EEEvNS_16Flash_fwd_paramsE) ;  /* 0xfffffff804648950 */ /* 0x00efea0003c3ffff */
        /* <DEDUP_REMOVED lines=51> */
[C---:B----4-:R-:W-:Y:S02]  /*09a0*/  IMAD R8, R3.reuse, R0, RZ ;  /* 0x0000000003087224 */ /* 0x050fe400078e02ff */
[----:B------:R-:W-:Y:S01]  /*09b0*/  VIADD R5, R2, 0x8 ;  /* 0x0000000802057836 */ /* 0x000fe20000000000 */
[----:B------:R-:W-:Y:S02]  /*09c0*/  ISETP.GE.AND P6, PT, R4, R239, PT ;  /* 0x000000ef0400720c */ /* 0x000fe40003fc6270 */
[----:B------:R-:W-:Y:S02]  /*09d0*/  IADD3 R4, P0, PT, R3, R2, RZ ;  /* 0x0000000203047210 */ /* 0x000fe40007f1e0ff */
[----:B------:R-:W-:-:S02]  /*09e0*/  LEA R0, P1, R54, R8, 0x2 ;  /* 0x0000000836007211 */ /* 0x000fc400078210ff */
[----:B------:R-:W-:Y:S02]  /*09f0*/  LEA.HI.X.SX32 R3, R3, RZ, 0x1, P0 ;  /* 0x000000ff03037211 */ /* 0x000fe400000f0eff */
[----:B-----5:R-:W-:Y:S02]  /*0a00*/  LEA R6, P0, R4, R6, 0x2 ;  /* 0x0000000604067211 */ /* 0x020fe400078010ff */
[----:B------:R-:W-:Y:S02]  /*0a10*/  LEA.HI.X.SX32 R8, R8, RZ, 0x1, P1 ;  /* 0x000000ff08087211 */ /* 0x000fe400008f0eff */
[----:B------:R-:W-:Y:S01]  /*0a20*/  LEA.HI.X R7, R4, R7, R3, 0x2, P0 ;  /* 0x0000000704077211 */ /* 0x000fe200000f1403 */
[----:B------:R-:W-:Y:S01]  /*0a30*/  VIADD R3, R2, 0x28 ;  /* 0x0000002802037836 */ /* 0x000fe20000000000 */
[----:B------:R-:W-:Y:S02]  /*0a40*/  LOP3.LUT P0, R54, R54, 0xf, RZ, 0xc0, !PT ;  /* 0x0000000f36367812 */ /* 0x000fe4000780c0ff */
[----:B------:R-:W-:Y:S01]  /*0a50*/  ISETP.GE.AND P3, PT, R5, R239, PT ;  /* 0x000000ef0500720c */ /* 0x000fe20003f66270 */
[----:B------:R-:W-:Y:S01]  /*0a60*/  VIADD R5, R2, 0x18 ;  /* 0x0000001802057836 */ /* 0x000fe20000000000 */
[----:B------:R-:W-:-:S02]  /*0a70*/  P2R R4, PR, RZ, 0x1 ;  /* 0x00000001ff047803 */ /* 0x000fc40000000000 */
[-C--:B------:R-:W-:Y:S01]  /*0a80*/  ISETP.GE.AND P0, PT, R3, R239.reuse, PT ;  /* 0x000000ef0300720c */ /* 0x080fe20003f06270 */
[----:B------:R-:W-:Y:S01]  /*0a90*/  VIADD R3, R2, 0x38 ;  /* 0x0000003802037836 */ /* 0x000fe20000000000 */
[----:B------:R-:W-:Y:S02]  /*0aa0*/  LEA R10, P1, R0, R164, 0x2 ;  /* 0x000000a4000a7211 */ /* 0x000fe400078210ff */
[----:B------:R-:W-:Y:S01]  /*0ab0*/  ISETP.GE.AND P4, PT, R5, R239, PT ;  /* 0x000000ef0500720c */ /* 0x000fe20003f86270 */
[----:B------:R-:W-:Y:S01]  /*0ac0*/  VIADD R5, R2, 0x20 ;  /* 0x0000002002057836 */ /* 0x000fe20000000000 */
[----:B------:R-:W-:Y:S01]  /*0ad0*/  LEA.HI.X R11, R0, R165, R8, 0x2, P1 ;  /* 0x000000a5000b7211 */ /* 0x000fe200008f1408 */
[----:B------:R-:W-:Y:S01]  /*0ae0*/  VIADD R0, R2, 0x30 ;  /* 0x0000003002007836 */ /* 0x000fe20000000000 */
[----:B------:R-:W-:Y:S02]  /*0af0*/  ISETP.NE.OR P2, PT, R54, RZ, P3 ;  /* 0x000000ff3600720c */ /* 0x000fe40001f45670 */
[-C--:B------:R-:W-:Y:S01]  /*0b00*/  ISETP.GE.AND P1, PT, R5, R239.reuse, PT ;  /* 0x000000ef0500720c */ /* 0x080fe20003f26270 */
[----:B------:R-:W-:Y:S01]  /*0b10*/  @!P5 ST.E.128 desc[UR6][R10.64], RZ ;  /* 0x000000ff0a00d985 */ /* 0x000fe2000c101d06 */
[----:B------:R-:W-:-:S03]  /*0b20*/  ISETP.GE.AND P5, PT, R3, R239, PT ;  /* 0x000000ef0300720c */ /* 0x000fc60003fa6270 */
[----:B------:R-:W-:Y:S01]  /*0b30*/  @!P3 ST.E.128 desc[UR6][R10.64+0x800], RZ ;  /* 0x000800ff0a00b985 */ /* 0x000fe2000c101d06 */
[----:B------:R-:W-:Y:S02]  /*0b40*/  ISETP.GE.AND P3, PT, R0, R239, PT ;  /* 0x000000ef0000720c */ /* 0x000fe40003f66270 */
[----:B------:R-:W-:Y:S01]  /*0b50*/  P2R R3, PR, RZ, 0x20 ;  /* 0x00000020ff037803 */ /* 0x000fe20000000000 */
[----:B------:R-:W-:Y:S01]  /*0b60*/  @!P6 ST.E.128 desc[UR6][R10.64+0x1000], RZ ;  /* 0x001000ff0a00e985 */ /* 0x000fe2000c101d06 */
[C---:B------:R-:W-:Y:S01]  /*0b70*/  ISETP.NE.OR P6, PT, R54.reuse, RZ, P6 ;  /* 0x000000ff3600720c */ /* 0x040fe200037c5670 */
[----:B------:R-:W-:Y:S02]  /*0b80*/  @!P2 IMAD.MOV.U32 R0, RZ, RZ, -0x800000 ;  /* 0xff800000ff00a424 */ /* 0x000fe400078e00ff */
[----:B------:R-:W-:Y:S04]  /*0b90*/  @!P4 ST.E.128 desc[UR6][R10.64+0x1800], RZ ;  /* 0x001800ff0a00c985 */ /* 0x000fe8000c101d06 */
[----:B------:R-:W-:Y:S01]  /*0ba0*/  @!P5 ST.E.128 desc[UR6][R10.64+0x3800], RZ ;  /* 0x003800ff0a00d985 */ /* 0x000fe2000c101d06 */
[----:B------:R-:W-:-:S02]  /*0bb0*/  ISETP.NE.OR P5, PT, R54, RZ, P4 ;  /* 0x000000ff3600720c */ /* 0x000fc400027a5670 */
[C---:B------:R-:W-:Y:S01]  /*0bc0*/  ISETP.NE.OR P4, PT, R54.reuse, RZ, P1 ;  /* 0x000000ff3600720c */ /* 0x040fe20000f85670 */
[----:B------:R-:W-:Y:S01]  /*0bd0*/  @!P1 ST.E.128 desc[UR6][R10.64+0x2000], RZ ;  /* 0x002000ff0a009985 */ /* 0x000fe2000c101d06 */
[----:B------:R-:W-:-:S03]  /*0be0*/  ISETP.NE.OR P1, PT, R54, RZ, P0 ;  /* 0x000000ff3600720c */ /* 0x000fc60000725670 */
[----:B------:R-:W-:Y:S01]  /*0bf0*/  @!P0 ST.E.128 desc[UR6][R10.64+0x2800], RZ ;  /* 0x002800ff0a008985 */ /* 0x000fe2000c101d06 */
[----:B------:R-:W-:-:S03]  /*0c00*/  ISETP.NE.OR P0, PT, R54, RZ, P3 ;  /* 0x000000ff3600720c */ /* 0x000fc60001f05670 */
[----:B------:R-:W-:Y:S01]  /*0c10*/  @!P3 ST.E.128 desc[UR6][R10.64+0x3000], RZ ;  /* 0x003000ff0a00b985 */ /* 0x000fe2000c101d06 */
[----:B------:R-:W-:-:S03]  /*0c20*/  ISETP.NE.AND P3, PT, R3, RZ, PT ;  /* 0x000000ff0300720c */ /* 0x000fc60003f65270 */
[----:B------:R1:W-:Y:S01]  /*0c30*/  @!P2 ST.E desc[UR6][R6.64+0x20], R0 ;  /* 0x000020000600a985 */ /* 0x0003e2000c101906 */
[----:B------:R-:W-:Y:S01]  /*0c40*/  ISETP.NE.AND P2, PT, R4, RZ, PT ;  /* 0x000000ff0400720c */ /* 0x000fe20003f45270 */
[----:B------:R-:W-:Y:S02]  /*0c50*/  @!P4 IMAD.MOV.U32 R3, RZ, RZ, -0x800000 ;  /* 0xff800000ff03c424 */ /* 0x000fe400078e00ff */
[----:B------:R-:W-:Y:S01]  /*0c60*/  @!P5 IMAD.MOV.U32 R4, RZ, RZ, -0x800000 ;  /* 0xff800000ff04d424 */ /* 0x000fe200078e00ff */
[----:B------:R-:W-:Y:S01]  /*0c70*/  ISETP.GE.OR P2, PT, R2, R239, P2 ;  /* 0x000000ef0200720c */ /* 0x000fe20001746670 */
[----:B------:R-:W-:Y:S01]  /*0c80*/  @!P1 IMAD.MOV.U32 R2, RZ, RZ, -0x800000 ;  /* 0xff800000ff029424 */ /* 0x000fe200078e00ff */
[----:B------:R2:W-:Y:S04]  /*0c90*/  @!P4 ST.E desc[UR6][R6.64+0x80], R3 ;  /* 0x000080030600c985 */ /* 0x0005e8000c101906 */
[----:B------:R3:W-:Y:S04]  /*0ca0*/  @!P1 ST.E desc[UR6][R6.64+0xa0], R2 ;  /* 0x0000a00206009985 */ /* 0x0007e8000c101906 */
[----:B------:R-:W-:Y:S03]  /*0cb0*/  @!P5 ST.E desc[UR6][R6.64+0x60], R4 ;  /* 0x000060040600d985 */ /* 0x000fe6000c101906 */
[----:B------:R-:W-:-:S05]  /*0cc0*/  @!P2 IMAD.MOV.U32 R5, RZ, RZ, -0x800000 ;  /* 0xff800000ff05a424 */ /* 0x000fca00078e00ff */
[----:B------:R-:W-:Y:S01]  /*0cd0*/  @!P2 ST.E desc[UR6][R6.64], R5 ;  /* 0x000000050600a985 */ /* 0x000fe2000c101906 */
[----:B-1----:R-:W-:-:S05]  /*0ce0*/  @!P6 IMAD.MOV.U32 R0, RZ, RZ, -0x800000 ;  /* 0xff800000ff00e424 */ /* 0x002fca00078e00ff */
[----:B------:R1:W-:Y:S01]  /*0cf0*/  @!P6 ST.E desc[UR6][R6.64+0x40], R0 ;  /* 0x000040000600e985 */ /* 0x0003e2000c101906 */
[----:B--2---:R-:W-:Y:S02]  /*0d00*/  IMAD.MOV.U32 R3, RZ, RZ, 0x0 ;  /* 0x00000000ff037424 */ /* 0x004fe400078e00ff */
[----:B---3--:R-:W-:Y:S02]  /*0d10*/  IMAD.MOV.U32 R2, RZ, RZ, R236 ;  /* 0x000000ffff027224 */ /* 0x008fe400078e00ec */
[----:B-1----:R-:W-:-:S05]  /*0d20*/  @!P0 IMAD.MOV.U32 R0, RZ, RZ, -0x800000 ;  /* 0xff800000ff008424 */ /* 0x002fca00078e00ff */
[----:B------:R1:W-:Y:S01]  /*0d30*/  @!P0 ST.E desc[UR6][R6.64+0xc0], R0 ;  /* 0x0000c00006008985 */ /* 0x0003e2000c101906 */
[----:B------:R-:W-:-:S13]  /*0d40*/  ISETP.NE.OR P0, PT, R54, RZ, P3 ;  /* 0x000000ff3600720c */ /* 0x000fda0001f05670 */
[----:B-1----:R-:W-:Y:S05]  /*0d50*/  @P0 RET.REL.NODEC R2 `(_ZN5flash24flash_fwd_splitkv_kernelI23Flash_fwd_kernel_traitsILi64ELi64ELi256ELi4ELb0ELb0EN7cutlass10bfloat16_tE19Flash_kernel_traitsILi64ELi64ELi256ELi4ES3_EELb0ELb0ELb0ELb0ELb1ELb0ELb1ELb1EEEvNS_16Flash_fwd_paramsE) ;  /* 0xfffffff002a80950 */ /* 0x002fea0003c3ffff */
[----:B------:R-:W-:Y:S02]  /*0d60*/  MOV R0, 0xff800000 ;  /* 0xff80000000007802 */ /* 0x000fe40000000f00 */
[----:B------:R-:W-:-:S03]  /*0d70*/  MOV R237, 0x0 ;  /* 0x0000000000ed7802 */ /* 0x000fc60000000f00 */
[----:B------:R1:W-:Y:S02]  /*0d80*/  ST.E desc[UR6][R6.64+0xe0], R0 ;  /* 0x0000e00006007985 */ /* 0x0003e4000c101906 */
[----:B-1----:R-:W-:Y:S05]  /*0d90*/  RET.REL.NODEC R236 `(_ZN5flash24flash_fwd_splitkv_kernelI23Flash_fwd_kernel_traitsILi64ELi64ELi256ELi4ELb0ELb0EN7cutlass10bfloat16_tE19Flash_kernel_traitsILi64ELi64ELi256ELi4ES3_EELb0ELb0ELb0ELb0ELb1ELb0ELb1ELb1EEEvNS_16Flash_fwd_paramsE) ;  /* 0xfffffff0ec987950 */ /* 0x002fea0003c3ffff */
.L_x_5184:
        /* <DEDUP_REMOVED lines=107> */
.L_x_5186:
        /* <DEDUP_REMOVED lines=12> */
[----:B------:R-:W-:Y:S02]  /*1510*/  @!P0 SHF.R.S32.HI R8, RZ, 0x1f, R14 ;  /* 0x0000001fff088819 */ /* 0x000fe4000001140e */
[----:B------:R-:W-:-:S04]  /*1520*/  LEA R13, R33, 0xffffff00, 0x8 ;  /* 0xffffff00210d7811 */ /* 0x000fc800078e40ff */
[----:B------:R-:W-:Y:S02]  /*1530*/  SHF.R.S32.HI R10, RZ, 0x1f, R13 ;  /* 0x0000001fff0a7819 */ /* 0x000fe4000001140d */
        /* <DEDUP_REMOVED lines=25> */
[-C--:B------:R-:W-:Y:S02]  /*16d0*/  @!P1 IADD3 R6, PT, PT, R6, -R3.reuse, RZ ;  /* 0x8000000306069210 */ /* 0x080fe40007ffe0ff */
        /* <DEDUP_REMOVED lines=8> */
[----:B------:R-:W-:Y:S02]  /*1760*/  ISETP.NE.AND P3, PT, R0, RZ, PT ;  /* 0x000000ff0000720c */ /* 0x000fe40003f65270 */
[----:B------:R-:W-:Y:S01]  /*1770*/  LOP3.LUT R8, R9, R8, RZ, 0x3c, !PT ;  /* 0x0000000809087212 */ /* 0x000fe200078e3cff */
[----:B------:R-:W-:Y:S01]  /*1780*/  @!P1 VIADD R11, R11, 0x1 ;  /* 0x000000010b0b9836 */ /* 0x000fe20000000000 */
[----:B------:R-:W-:-:S02]  /*1790*/  @!P0 SHF.R.S32.HI R2, RZ, 0x1f, R14 ;  /* 0x0000001fff028819 */ /* 0x000fc4000001140e */
[----:B------:R-:W-:Y:S01]  /*17a0*/  LOP3.LUT R9, R9, R8, RZ, 0x3c, !PT ;  /* 0x0000000809097212 */ /* 0x000fe200078e3cff */
[----:B----4-:R-:W-:Y:S01]  /*17b0*/  @!P0 IMAD R3, R45, R14, RZ ;  /* 0x0000000e2d038224 */ /* 0x010fe200078e02ff */
[----:B------:R-:W-:Y:S01]  /*17c0*/  @P4 IADD3 R11, PT, PT, R11, 0x1, RZ ;  /* 0x000000010b0b4810 */ /* 0x000fe20007ffe0ff */
[-C--:B------:R-:W-:Y:S02]  /*17d0*/  IMAD R6, R231, R13.reuse, RZ ;  /* 0x0000000de7067224 */ /* 0x080fe400078e02ff */
        /* <DEDUP_REMOVED lines=8> */
[----:B------:R-:W-:Y:S01]  /*1860*/  @!P0 IMAD R3, R19, R12, RZ ;  /* 0x0000000c13038224 */ /* 0x000fe200078e02ff */
[----:B------:R-:W-:Y:S02]  /*1870*/  @!P0 SHF.R.S32.HI R2, RZ, 0x1f, R12 ;  /* 0x0000001fff028819 */ /* 0x000fe4000001140c */
[----:B------:R-:W-:Y:S01]  /*1880*/  IADD3 R23, PT, PT, R23, R6, RZ ;  /* 0x0000000617177210 */ /* 0x000fe20007ffe0ff */
[----:B------:R-:W-:Y:S01]  /*1890*/  IMAD R6, R17, R11, RZ ;  /* 0x0000000b11067224 */ /* 0x000fe200078e02ff */
[----:B------:R-:W-:-:S02]  /*18a0*/  SHF.R.S32.HI R8, RZ, 0x1f, R11 ;  /* 0x0000001fff087819 */ /* 0x000fc4000001140b */
[----:B------:R-:W-:Y:S01]  /*18b0*/  @P0 IADD3 R14, PT, PT, R14, R15, RZ ;  /* 0x0000000f0e0e0210 */ /* 0x000fe20007ffe0ff */
[C---:B------:R-:W-:Y:S02]  /*18c0*/  @!P0 IMAD R2, R18.reuse, R2, R3 ;  /* 0x0000000212028224 */ /* 0x040fe400078e0203 */
[----:B------:R-:W-:-:S04]  /*18d0*/  @!P0 IMAD.WIDE.U32 R18, R18, R12, R24 ;  /* 0x0000000c12128225 */ /* 0x000fc800078e0018 */
[----:B------:R-:W-:-:S04]  /*18e0*/  IMAD.WIDE.U32 R22, R16, R11, R22 ;  /* 0x0000000b10167225 */ /* 0x000fc800078e0016 */
[----:B------:R-:W-:Y:S02]  /*18f0*/  IMAD R8, R16, R8, R6 ;  /* 0x0000000810087224 */ /* 0x000fe400078e0206 */
[-C--:B------:R-:W-:Y:S02]  /*1900*/  @P0 IMAD R6, R45, R14.reuse, RZ ;  /* 0x0000000e2d060224 */ /* 0x080fe400078e02ff */
[----:B------:R-:W-:Y:S01]  /*1910*/  @P0 IMAD.WIDE.U32 R16, R44, R14, RZ ;  /* 0x0000000e2c100225 */ /* 0x000fe200078e00ff */
[----:B------:R-:W-:Y:S02]  /*1920*/  @!P0 IADD3 R15, PT, PT, R19, R2, RZ ;  /* 0x00000002130f8210 */ /* 0x000fe40007ffe0ff */
[----:B------:R-:W-:Y:S01]  /*1930*/  MOV R3, R22 ;  /* 0x0000001600037202 */ /* 0x000fe20000000f00 */
[----:B------:R-:W-:Y:S01]  /*1940*/  IMAD.IADD R2, R23, 0x1, R8 ;  /* 0x0000000117027824 */ /* 0x000fe200078e0208 */
[----:B------:R-:W-:Y:S02]  /*1950*/  @P0 IADD3 R15, PT, PT, R17, R6, RZ ;  /* 0x00000006110f0210 */ /* 0x000fe40007ffe0ff */
[----:B------:R-:W-:-:S02]  /*1960*/  @P0 MOV R18, R16 ;  /* 0x0000001000120202 */ /* 0x000fc40000000f00 */
.L_x_5187:
[----:B------:R-:W-:Y:S05]  /*1970*/  BSYNC.RECONVERGENT B0 ;  /* 0x0000000000007941 */ /* 0x000fea0003800200 */
.L_x_5185:
[----:B------:R-:W-:Y:S01]  /*1980*/  ISETP.NE.AND P0, PT, R7, -0x1, PT ;  /* 0xffffffff0700780c */ /* 0x000fe20003f05270 */
[----:B------:R-:W2:Y:S04]  /*1990*/  LD.E.64 R22, desc[UR6][R164.64+0x30] ;  /* 0x00003006a4167980 */ /* 0x000ea8000c101b00 */
[----:B------:R-:W3:Y:S04]  /*19a0*/  LD.E.64 R24, desc[UR6][R164.64+0x48] ;  /* 0x00004806a4187980 */ /* 0x000ee8000c101b00 */
[----:B------:R-:W4:Y:S04]  /*19b0*/  LD.E.64 R16, desc[UR6][R4.64] ;  /* 0x0000000604107980 */ /* 0x000f28000c101b00 */
[----:B------:R-:W3:Y:S04]  /*19c0*/  @!P0 LD.E.64 R28, desc[UR6][R164.64+0x18] ;  /* 0x00001806a41c8980 */ /* 0x000ee8000c101b00 */
[----:B------:R-:W4:Y:S04]  /*19d0*/  LD.E.64 R8, desc[UR6][R164.64+0x8] ;  /* 0x00000806a4087980 */ /* 0x000f28000c101b00 */
[----:B------:R-:W4:Y:S04]  /*19e0*/  LD.E R11, desc[UR6][R164.64+0xd0] ;  /* 0x0000d006a40b7980 */ /* 0x000f28000c101900 */
[----:B------:R-:W4:Y:S01]  /*19f0*/  LD.E.64 R4, desc[UR6][R164.64+0x10] ;  /* 0x00001006a4047980 */ /* 0x000f22000c101b00 */
[----:B------:R-:W-:-:S04]  /*1a00*/  IABS R6, R0 ;  /* 0x0000000000067213 */ /* 0x000fc80000000000 */
[----:B-----5:R-:W1:Y:S08]  /*1a10*/  I2F.RP R12, R6 ;  /* 0x00000006000c7306 */ /* 0x020e700000209400 */
[----:B-1----:R-:W1:Y:S01]  /*1a20*/  MUFU.RCP R12, R12 ;  /* 0x0000000c000c7308 */ /* 0x002e620000001000 */
[----:B------:R-:W-:Y:S01]  /*1a30*/  IMAD.MOV.U32 R14, RZ, RZ, RZ ;  /* 0x000000ffff0e7224 */ /* 0x000fe200078e00ff */
[----:B------:R-:W-:-:S05]  /*1a40*/  MOV R30, RZ ;  /* 0x000000ff001e7202 */ /* 0x000fca0000000f00 */
[----:B------:R1:W5:Y:S02]  /*1a50*/  @P6 LD.E R14, desc[UR6][R20.64] ;  /* 0x00000006140e6980 */ /* 0x000364000c101900 */
[----:B-1----:R-:W-:-:S04]  /*1a60*/  VIADD R12, R12, 0xffffffe ;  /* 0x0ffffffe0c0c7836 */ /* 0x002fc80000000000 */
        /* <DEDUP_REMOVED lines=12> */
[----:B------:R-:W-:-:S04]  /*1b30*/  @!P1 IADD3 R19, PT, PT, R19, -R6, RZ ;  /* 0x8000000613139210 */ /* 0x000fc80007ffe0ff */
[----:B------:R-:W-:Y:S02]  /*1b40*/  ISETP.GE.U32.AND P3, PT, R19, R6, PT ;  /* 0x000000061300720c */ /* 0x000fe40003f66070 */
[----:B------:R-:W-:Y:S02]  /*1b50*/  IADD3 R18, P2, PT, R12, R18, RZ ;  /* 0x000000120c127210 */ /* 0x000fe40007f5e0ff */
[----:B------:R-:W-:Y:S01]  /*1b60*/  LOP3.LUT R6, R240, R0, RZ, 0x3c, !PT ;  /* 0x00000000f0067212 */ /* 0x000fe200078e3cff */
[----:B------:R-:W-:Y:S02]  /*1b70*/  @!P1 VIADD R20, R20, 0x1 ;  /* 0x0000000114149836 */ /* 0x000fe40000000000 */
[----:B------:R-:W-:Y:S01]  /*1b80*/  IMAD.X R19, RZ, RZ, R15, P2 ;  /* 0x000000ffff137224 */ /* 0x000fe200010e060f */
[----:B------:R-:W-:Y:S02]  /*1b90*/  ISETP.GE.AND P2, PT, R6, RZ, PT ;  /* 0x000000ff0600720c */ /* 0x000fe40003f46270 */
[----:B------:R-:W-:-:S03]  /*1ba0*/  ISETP.NE.AND P1, PT, R0, RZ, PT ;  /* 0x000000ff0000720c */ /* 0x000fc60003f25270 */
[----:B------:R-:W-:Y:S01]  /*1bb0*/  @P3 IADD3 R20, PT, PT, R20, 0x1, RZ ;  /* 0x0000000114143810 */ /* 0x000fe20007ffe0ff */
[----:B------:R-:W-:-:S04]  /*1bc0*/  IMAD.WIDE.U32 R30, R13, R44, R18 ;  /* 0x0000002c0d1e7225 */ /* 0x000fc800078e0012 */
[----:B------:R-:W-:Y:S02]  /*1bd0*/  IMAD.MOV.U32 R6, RZ, RZ, R20 ;  /* 0x000000ffff067224 */ /* 0x000fe400078e0014 */
[----:B------:R-:W-:-:S03]  /*1be0*/  IMAD R10, R10, R44, RZ ;  /* 0x0000002c0a0a7224 */ /* 0x000fc600078e02ff */
[----:B------:R-:W-:Y:S01]  /*1bf0*/  @!P2 IADD3 R6, PT, PT, -R6, RZ, RZ ;  /* 0x000000ff0606a210 */ /* 0x000fe20007ffe1ff */
[----:B------:R-:W-:Y:S01]  /*1c00*/  IMAD R10, R13, R45, R10 ;  /* 0x0000002d0d0a7224 */ /* 0x000fe200078e020a */
[----:B------:R-:W-:Y:S02]  /*1c10*/  @!P1 LOP3.LUT R6, RZ, R0, RZ, 0x33, !PT ;  /* 0x00000000ff069212 */ /* 0x000fe400078e33ff */
[----:B------:R-:W-:Y:S01]  /*1c20*/  MOV R20, R30 ;  /* 0x0000001e00147202 */ /* 0x000fe20000000f00 */
[----:B------:R-:W-:Y:S01]  /*1c30*/  IMAD.IADD R21, R31, 0x1, R10 ;  /* 0x000000011f157824 */ /* 0x000fe200078e020a */
[----:B------:R-:W-:Y:S02]  /*1c40*/  LOP3.LUT R19, R47, 0x1c0, RZ, 0xc0, !PT ;  /* 0x000001c02f137812 */ /* 0x000fe400078ec0ff */
[----:B------:R-:W-:Y:S01]  /*1c50*/  SHF.R.S32.HI R0, RZ, 0x1f, R6 ;  /* 0x0000001fff007819 */ /* 0x000fe20000011406 */
[----:B------:R-:W-:Y:S01]  /*1c60*/  IMAD.WIDE.U32 R20, R6, R26, R20 ;  /* 0x0000001a06147225 */ /* 0x000fe200078e0014 */
[----:B------:R-:W-:-:S02]  /*1c70*/  SHF.R.U32.HI R134, RZ, 0x3, R54 ;  /* 0x00000003ff867819 */ /* 0x000fc40000011636 */
[----:B------:R-:W-:Y:S01]  /*1c80*/  LOP3.LUT R19, R19, 0x38, R54, 0xf8, !PT ;  /* 0x0000003813137812 */ /* 0x000fe200078ef836 */
[----:B------:R-:W-:Y:S01]  /*1c90*/  IMAD.MOV.U32 R135, RZ, RZ, RZ ;  /* 0x000000ffff877224 */ /* 0x000fe200078e00ff */
[----:B------:R-:W1:Y:S02]  /*1ca0*/  S2UR UR4, SR_CgaCtaId ;  /* 0x00000000000479c3 */ /* 0x000e640000008800 */
[----:B------:R-:W-:Y:S02]  /*1cb0*/  LOP3.LUT R19, R19, 0x38, R47, 0x78, !PT ;  /* 0x0000003813137812 */ /* 0x000fe400078e782f */
[----:B------:R-:W-:Y:S02]  /*1cc0*/  SHF.R.S32.HI R52, RZ, 0x1f, R53 ;  /* 0x0000001fff347819 */ /* 0x000fe40000011435 */
[----:B------:R-:W-:Y:S02]  /*1cd0*/  LOP3.LUT R47, R19, 0x1e00, R47, 0xf8, !PT ;  /* 0x00001e00132f7812 */ /* 0x000fe400078ef82f */
[----:B------:R-:W-:Y:S01]  /*1ce0*/  LEA.HI R52, R52, R53, RZ, 0x8 ;  /* 0x0000003534347211 */ /* 0x000fe200078f40ff */
[----:B------:R-:W-:-:S03]  /*1cf0*/  IMAD R234, R45, R134, RZ ;  /* 0x000000862dea7224 */ /* 0x000fc600078e02ff */
[----:B------:R-:W-:-:S04]  /*1d00*/  SHF.R.S32.HI R52, RZ, 0x8, R52 ;  /* 0x00000008ff347819 */ /* 0x000fc80000011434 */
[----:B------:R-:W-:Y:S01]  /*1d10*/  VIMNMX R52, PT, PT, R229, R52, !PT ;  /* 0x00000034e5347248 */ /* 0x000fe20007fe0100 */
[----:B------:R-:W-:Y:S01]  /*1d20*/  UMOV UR5, 0x400 ;  /* 0x0000040000057882 */ /* 0x000fe20000000000 */
[----:B------:R-:W-:Y:S01]  /*1d30*/  IMAD R232, R231, R134, RZ ;  /* 0x00000086e7e87224 */ /* 0x000fe200078e02ff */
[----:B------:R-:W-:Y:S01]  /*1d40*/  LOP3.LUT R243, R243, R242, RZ, 0x3c, !PT ;  /* 0x000000f2f3f37212 */ /* 0x000fe200078e3cff */
[----:B-1----:R-:W-:-:S03]  /*1d50*/  ULEA UR4, UR4, UR5, 0x18 ;  /* 0x0000000504047291 */ /* 0x002fc6000f8ec0ff */
[----:B------:R-:W-:Y:S01]  /*1d60*/  LOP3.LUT R242, R243, R242, RZ, 0x3c, !PT ;  /* 0x000000f2f3f27212 */ /* 0x000fe200078e3cff */
[C---:B------:R-:W-:Y:S01]  /*1d70*/  IMAD.SHL.U32 R50, R230.reuse, 0x10, RZ ;  /* 0x00000010e6327824 */ /* 0x040fe200078e00ff */
[----:B------:R-:W-:Y:S02]  /*1d80*/  LEA R238, R33, 0xffffff00, 0x8 ;  /* 0xffffff0021ee7811 */ /* 0x000fe400078e40ff */
[----:B------:R-:W-:Y:S02]  /*1d90*/  LEA R47, R47, UR4, 0x1 ;  /* 0x000000042f2f7c11 */ /* 0x000fe4000f8e08ff */
[----:B------:R-:W-:Y:S02]  /*1da0*/  SHF.L.U64.HI R51, R230, 0x4, R231 ;  /* 0x00000004e6337819 */ /* 0x000fe400000102e7 */
[C---:B------:R-:W-:Y:S02]  /*1db0*/  SHF.L.U64.HI R49, R44.reuse, 0x4, R45 ;  /* 0x000000042c317819 */ /* 0x040fe4000001022d */
[----:B------:R-:W-:-:S02]  /*1dc0*/  SHF.L.U32 R48, R44, 0x4, RZ ;  /* 0x000000042c307819 */ /* 0x000fc400000006ff */
[----:B------:R-:W-:Y:S01]  /*1dd0*/  LOP3.LUT R243, R243, R242, RZ, 0x3c, !PT ;  /* 0x000000f2f3f37212 */ /* 0x000fe200078e3cff */
[----:B--2---:R-:W-:-:S04]  /*1de0*/  @P0 IMAD.WIDE.U32 R34, R22, R7, RZ ;  /* 0x0000000716220225 */ /* 0x004fc800078e00ff */
[----:B------:R-:W-:Y:S02]  /*1df0*/  @P0 IMAD R18, R23, R7, RZ ;  /* 0x0000000717120224 */ /* 0x000fe400078e02ff */
[-C--:B---3--:R-:W-:Y:S02]  /*1e00*/  @!P0 IMAD R15, R29, R241.reuse, RZ ;  /* 0x000000f11d0f8224 */ /* 0x088fe400078e02ff */
[----:B------:R-:W-:-:S04]  /*1e10*/  @!P0 IMAD.WIDE.U32 R28, R28, R241, RZ ;  /* 0x000000f11c1c8225 */ /* 0x000fc800078e00ff */
[----:B------:R-:W-:Y:S02]  /*1e20*/  @!P0 IMAD.MOV.U32 R7, RZ, RZ, R28 ;  /* 0x000000ffff078224 */ /* 0x000fe400078e001c */
[----:B------:R-:W-:Y:S02]  /*1e30*/  @P0 IMAD.MOV.U32 R7, RZ, RZ, R34 ;  /* 0x000000ffff070224 */ /* 0x000fe400078e0022 */
[----:B------:R-:W-:Y:S02]  /*1e40*/  @!P0 IMAD.IADD R15, R29, 0x1, R15 ;  /* 0x000000011d0f8824 */ /* 0x000fe400078e020f */
[----:B------:R-:W-:Y:S01]  /*1e50*/  @P0 IMAD.IADD R15, R35, 0x1, R18 ;  /* 0x00000001230f0824 */ /* 0x000fe200078e0212 */
[----:B------:R-:W-:Y:S01]  /*1e60*/  IADD3 R28, P1, PT, R12, R7, RZ ;  /* 0x000000070c1c7210 */ /* 0x000fe20007f3e0ff */
[----:B------:R-:W-:Y:S01]  /*1e70*/  IMAD R10, R25, R240, RZ ;  /* 0x000000f0190a7224 */ /* 0x000fe200078e02ff */
[----:B------:R-:W-:Y:S02]  /*1e80*/  SHF.R.S32.HI R18, RZ, 0x1f, R240 ;  /* 0x0000001fff127819 */ /* 0x000fe400000114f0 */
[----:B------:R-:W-:Y:S01]  /*1e90*/  IADD3.X R29, PT, PT, RZ, R15, RZ, P1, !PT ;  /* 0x0000000fff1d7210 */ /* 0x000fe20000ffe4ff */
[----:B------:R-:W-:Y:S01]  /*1ea0*/  IMAD R7, R27, R6, RZ ;  /* 0x000000061b077224 */ /* 0x000fe200078e02ff */
[----:B------:R-:W-:Y:S01]  /*1eb0*/  @!P0 MOV R141, R23 ;  /* 0x00000017008d8202 */ /* 0x000fe20000000f00 */
[----:B------:R-:W-:-:S02]  /*1ec0*/  IMAD R10, R24, R18, R10 ;  /* 0x00000012180a7224 */ /* 0x000fc400078e020a */
[----:B------:R-:W-:-:S04]  /*1ed0*/  IMAD.WIDE.U32 R28, R240, R24, R28 ;  /* 0x00000018f01c7225 */ /* 0x000fc800078e001c */
[----:B------:R-:W-:Y:S01]  /*1ee0*/  @!P0 IMAD.MOV.U32 R140, RZ, RZ, R22 ;  /* 0x000000ffff8c8224 */ /* 0x000fe200078e0016 */
[----:B------:R-:W-:Y:S01]  /*1ef0*/  @P0 MOV R140, R22 ;  /* 0x00000016008c0202 */ /* 0x000fe20000000f00 */
[----:B------:R-:W-:Y:S02]  /*1f00*/  IMAD.MOV.U32 R24, RZ, RZ, R20 ;  /* 0x000000ffff187224 */ /* 0x000fe400078e0014 */
[----:B------:R-:W-:Y:S01]  /*1f10*/  @P0 IMAD.MOV.U32 R141, RZ, RZ, R23 ;  /* 0x000000ffff8d0224 */ /* 0x000fe200078e0017 */
[----:B------:R-:W-:Y:S01]  /*1f20*/  IADD3 R20, P0, PT, R12, R3, RZ ;  /* 0x000000030c147210 */ /* 0x000fe20007f1e0ff */
[----:B------:R-:W-:Y:S02]  /*1f30*/  IMAD R7, R0, R26, R7 ;  /* 0x0000001a00077224 */ /* 0x000fe400078e0207 */
[----:B------:R-:W-:Y:S01]  /*1f40*/  IMAD.WIDE.U32 R22, R237, 0x40, R134 ;  /* 0x00000040ed167825 */ /* 0x000fe200078e0086 */
[----:B------:R-:W-:-:S03]  /*1f50*/  MOV R18, R28 ;  /* 0x0000001c00127202 */ /* 0x000fc60000000f00 */
[----:B------:R-:W-:Y:S02]  /*1f60*/  IMAD.IADD R25, R21, 0x1, R7 ;  /* 0x0000000115197824 */ /* 0x000fe400078e0207 */
[----:B------:R-:W-:Y:S02]  /*1f70*/  IMAD.X R21, RZ, RZ, R2, P0 ;  /* 0x000000ffff157224 */ /* 0x000fe400000e0602 */
[-C--:B------:R-:W-:Y:S02]  /*1f80*/  IMAD R2, R23, R140.reuse, RZ ;  /* 0x0000008c17027224 */ /* 0x080fe400078e02ff */
[----:B------:R-:W-:Y:S02]  /*1f90*/  IMAD.IADD R19, R29, 0x1, R10 ;  /* 0x000000011d137824 */ /* 0x000fe400078e020a */
[C---:B------:R-:W-:Y:S02]  /*1fa0*/  IMAD R2, R22.reuse, R141, R2 ;  /* 0x0000008d16027224 */ /* 0x040fe400078e0202 */
[----:B------:R-:W-:-:S04]  /*1fb0*/  IMAD.WIDE.U32 R22, R22, R140, R18 ;  /* 0x0000008c16167225 */ /* 0x000fc800078e0012 */
[----:B------:R-:W-:-:S04]  /*1fc0*/  IMAD.WIDE.U32 R18, R134, R44, R24 ;  /* 0x0000002c86127225 */ /* 0x000fc800078e0018 */
[----:B------:R-:W-:Y:S01]  /*1fd0*/  IMAD.IADD R234, R19, 0x1, R234 ;  /* 0x0000000113ea7824 */ /* 0x000fe200078e02ea */
[----:B----4-:R-:W-:-:S04]  /*1fe0*/  LEA R235, P0, R18, R4, 0x1 ;  /* 0x0000000412eb7211 */ /* 0x010fc800078008ff */
[----:B------:R-:W-:Y:S02]  /*1ff0*/  LEA.HI.X R234, R18, R5, R234, 0x1, P0 ;  /* 0x0000000512ea7211 */ /* 0x000fe400000f0cea */
[----:B------:R-:W-:Y:S01]  /*2000*/  ISETP.GT.AND P0, PT, R33, R52, PT ;  /* 0x000000342100720c */ /* 0x000fe20003f04270 */
[----:B------:R-:W-:Y:S01]  /*2010*/  IMAD.WIDE.U32 R20, R134, R230, R20 ;  /* 0x000000e686147225 */ /* 0x000fe200078e0014 */
[----:B------:R-:W-:Y:S02]  /*2020*/  IADD3 R2, PT, PT, R23, R2, RZ ;  /* 0x0000000217027210 */ /* 0x000fe40007ffe0ff */
[----:B------:R-:W-:Y:S01]  /*2030*/  LEA R132, P2, R22, R16, 0x1 ;  /* 0x0000001016847211 */ /* 0x000fe200078408ff */
[----:B------:R-:W-:Y:S01]  /*2040*/  IMAD.IADD R232, R21, 0x1, R232 ;  /* 0x0000000115e87824 */ /* 0x000fe200078e02e8 */
[----:B------:R-:W-:Y:S02]  /*2050*/  LEA R233, P1, R20, R8, 0x1 ;  /* 0x0000000814e97211 */ /* 0x000fe400078208ff */
[----:B------:R-:W-:-:S02]  /*2060*/  LEA.HI.X R133, R22, R17, R2, 0x1, P2 ;  /* 0x0000001116857211 */ /* 0x000fc400010f0c02 */
        /* <DEDUP_REMOVED lines=13> */
[----:B------:R-:W-:-:S02]  /*2140*/  MOV R13, RZ ;  /* 0x000000ff000d7202 */ /* 0x000fc40000000f00 */
[----:B------:R-:W-:Y:S01]  /*2150*/  SHF.R.S32.HI R8, RZ, 0x1f, R238 ;  /* 0x0000001fff087819 */ /* 0x000fe200000114ee */
[----:B-----5:R-:W-:Y:S01]  /*2160*/  IMAD.IADD R14, R238, 0x1, R14 ;  /* 0x00000001ee0e7824 */ /* 0x020fe200078e020e */
[----:B------:R-:W-:-:S05]  /*2170*/  SHF.R.S32.HI R11, RZ, 0x1, R11 ;  /* 0x00000001ff0b7819 */ /* 0x000fca000001140b */
[-C--:B------:R-:W-:Y:S02]  /*2180*/  IMAD R14, R14, R11.reuse, RZ ;  /* 0x0000000b0e0e7224 */ /* 0x080fe400078e02ff */
[----:B------:R-:W-:Y:S01]  /*2190*/  IMAD R72, R134, R11, R12 ;  /* 0x0000000b86487224 */ /* 0x000fe200078e020c */
[C---:B------:R-:W-:Y:S01]  /*21a0*/  SHF.L.U32 R128, R11.reuse, 0x4, RZ ;  /* 0x000000040b807819 */ /* 0x040fe200000006ff */
[C---:B------:R-:W-:Y:S01]  /*21b0*/  IMAD R112, R11.reuse, 0x30, RZ ;  /* 0x000000300b707824 */ /* 0x040fe200078e02ff */
[C---:B------:R-:W-:Y:S01]  /*21c0*/  SHF.L.U32 R100, R11.reuse, 0x6, RZ ;  /* 0x000000060b647819 */ /* 0x040fe200000006ff */
[C---:B------:R-:W-:Y:S01]  /*21d0*/  IMAD R111, R11.reuse, 0x50, RZ ;  /* 0x000000500b6f7824 */ /* 0x040fe200078e02ff */
[C---:B------:R-:W-:Y:S01]  /*21e0*/  SHF.L.U32 R99, R11.reuse, 0x7, RZ ;  /* 0x000000070b637819 */ /* 0x040fe200000006ff */
        /* <DEDUP_REMOVED lines=8> */
[C---:B------:R-:W-:Y:S02]  /*2270*/  IMAD R102, R11.reuse, 0xf0, RZ ;  /* 0x000000f00b667824 */ /* 0x040fe400078e02ff */
        /* <DEDUP_REMOVED lines=43> */
[----:B------:R-:W-:-:S04]  /*2530*/  IMAD R7, R21, R241, RZ ;  /* 0x000000f115077224 */ /* 0x000fc800078e02ff */
[----:B------:R-:W-:Y:S02]  /*2540*/  IMAD.IADD R27, R27, 0x1, R7 ;  /* 0x000000011b1b7824 */ /* 0x000fe400078e0207 */
[-C--:B----4-:R-:W-:Y:S02]  /*2550*/  IMAD R7, R139, R238.reuse, RZ ;  /* 0x000000ee8b077224 */ /* 0x090fe400078e02ff */
[----:B------:R-:W-:Y:S02]  /*2560*/  IMAD R9, R137, R238, RZ ;  /* 0x000000ee89097224 */ /* 0x000fe400078e02ff */
[----:B------:R-:W-:Y:S02]  /*2570*/  IMAD R7, R138, R8, R7 ;  /* 0x000000088a077224 */ /* 0x000fe400078e0207 */
[----:B------:R-:W-:-:S04]  /*2580*/  IMAD.WIDE.U32 R26, R238, R138, R26 ;  /* 0x0000008aee1a7225 */ /* 0x000fc800078e001a */
[----:B------:R-:W-:Y:S02]  /*2590*/  IMAD R9, R136, R8, R9 ;  /* 0x0000000888097224 */ /* 0x000fe400078e0209 */
[----:B------:R-:W-:-:S04]  /*25a0*/  IMAD.WIDE.U32 R28, R238, R136, R28 ;  /* 0x00000088ee1c7225 */ /* 0x000fc800078e001c */
[-C--:B------:R-:W-:Y:S02]  /*25b0*/  IMAD R20, R25, R6.reuse, RZ ;  /* 0x0000000619147224 */ /* 0x080fe400078e02ff */
[----:B------:R-:W-:Y:S02]  /*25c0*/  IMAD.IADD R27, R27, 0x1, R7 ;  /* 0x000000011b1b7824 */ /* 0x000fe400078e0207 */
[----:B------:R-:W-:Y:S01]  /*25d0*/  IMAD R7, R23, R6, RZ ;  /* 0x0000000617077224 */ /* 0x000fe200078e02ff */
[----:B------:R-:W-:Y:S01]  /*25e0*/  IADD3 R29, PT, PT, R29, R9, RZ ;  /* 0x000000091d1d7210 */ /* 0x000fe20007ffe0ff */
[-C--:B------:R-:W-:Y:S02]  /*25f0*/  IMAD R20, R24, R0.reuse, R20 ;  /* 0x0000000018147224 */ /* 0x080fe400078e0214 */
[----:B------:R-:W-:Y:S01]  /*2600*/  IMAD R0, R22, R0, R7 ;  /* 0x0000000016007224 */ /* 0x000fe200078e0207 */
[----:B------:R-:W-:Y:S01]  /*2610*/  SHF.L.U32 R7, R54, 0x2, RZ ;  /* 0x0000000236077819 */ /* 0x000fe200000006ff */
[----:B------:R-:W-:Y:S01]  /*2620*/  IMAD.WIDE.U32 R24, R6, R24, R28 ;  /* 0x0000001806187225 */ /* 0x000fe200078e001c */
[----:B------:R-:W-:-:S02]  /*2630*/  SHF.R.S32.HI R9, RZ, 0x1f, R53 ;  /* 0x0000001fff097819 */ /* 0x000fc40000011435 */
[----:B------:R-:W-:Y:S01]  /*2640*/  LOP3.LUT R7, R7, 0x1c, RZ, 0xc0, !PT ;  /* 0x0000001c07077812 */ /* 0x000fe200078ec0ff */
[----:B------:R-:W-:Y:S01]  /*2650*/  IMAD.WIDE.U32 R22, R6, R22, R26 ;  /* 0x0000001606167225 */ /* 0x000fe200078e001a */
[----:B------:R-:W-:-:S03]  /*2660*/  IADD3 R6, P0, PT, -R53, R134, RZ ;  /* 0x0000008635067210 */ /* 0x000fc60007f1e1ff */
[----:B------:R-:W-:Y:S01]  /*2670*/  IMAD R7, R134, R11, R7 ;  /* 0x0000000b86077224 */ /* 0x000fe200078e0207 */
[----:B------:R-:W-:Y:S01]  /*2680*/  IADD3.X R9, PT, PT, RZ, ~R9, RZ, P0, !PT ;  /* 0x80000009ff097210 */ /* 0x000fe200007fe4ff */
[----:B------:R-:W-:Y:S01]  /*2690*/  IMAD.IADD R23, R23, 0x1, R0 ;  /* 0x0000000117177824 */ /* 0x000fe200078e0200 */
[----:B------:R-:W-:Y:S02]  /*26a0*/  IADD3 R21, PT, PT, R25, R20, RZ ;  /* 0x0000001419157210 */ /* 0x000fe40007ffe0ff */
[----:B------:R-:W-:Y:S01]  /*26b0*/  MOV R20, R24 ;  /* 0x0000001800147202 */ /* 0x000fe20000000f00 */
[C---:B------:R-:W-:Y:S01]  /*26c0*/  IMAD R68, R9.reuse, R136, RZ ;  /* 0x0000008809447224 */ /* 0x040fe200078e02ff */
[----:B------:R-:W-:Y:S02]  /*26d0*/  SHF.R.S32.HI R0, RZ, 0x1f, R14 ;  /* 0x0000001fff007819 */ /* 0x000fe4000001140e */
[C---:B------:R-:W-:Y:S01]  /*26e0*/  IADD3 R73, P0, PT, R14.reuse, R72, RZ ;  /* 0x000000480e497210 */ /* 0x040fe20007f1e0ff */
[----:B------:R-:W-:Y:S01]  /*26f0*/  IMAD R9, R9, R138, RZ ;  /* 0x0000008a09097224 */ /* 0x000fe200078e02ff */
[----:B------:R-:W-:Y:S01]  /*2700*/  IADD3 R14, P1, PT, R14, R7, RZ ;  /* 0x000000070e0e7210 */ /* 0x000fe20007f3e0ff */
[----:B------:R-:W-:Y:S01]  /*2710*/  IMAD R68, R137, R6, R68 ;  /* 0x0000000689447224 */ /* 0x000fe200078e0244 */
[----:B------:R-:W-:Y:S01]  /*2720*/  LEA.HI.X.SX32 R72, R72, R0, 0x1, P0 ;  /* 0x0000000048487211 */ /* 0x000fe200000f0eff */
[----:B------:R-:W-:Y:S01]  /*2730*/  IMAD.WIDE.U32 R20, R136, R6, R20 ;  /* 0x0000000688147225 */ /* 0x000fe200078e0014 */
[----:B------:R-:W-:-:S03]  /*2740*/  LEA.HI.X.SX32 R0, R7, R0, 0x1, P1 ;  /* 0x0000000007007211 */ /* 0x000fc600008f0eff */
[-C--:B------:R-:W-:Y:S02]  /*2750*/  IMAD R9, R139, R6.reuse, R9 ;  /* 0x000000068b097224 */ /* 0x080fe400078e0209 */
[----:B------:R-:W-:Y:S01]  /*2760*/  IMAD.WIDE.U32 R22, R138, R6, R22 ;  /* 0x000000068a167225 */ /* 0x000fe200078e0016 */
[----:B------:R-:W-:Y:S02]  /*2770*/  SHF.L.U64.HI R72, R73, 0x1, R72 ;  /* 0x0000000149487819 */ /* 0x000fe40000010248 */
[----:B------:R-:W-:Y:S01]  /*2780*/  IADD3 R68, PT, PT, R21, R68, RZ ;  /* 0x0000004415447210 */ /* 0x000fe20007ffe0ff */
[----:B------:R-:W-:Y:S01]  /*2790*/  IMAD.SHL.U32 R73, R73, 0x2, RZ ;  /* 0x0000000249497824 */ /* 0x000fe200078e00ff */
[----:B------:R-:W-:Y:S01]  /*27a0*/  LEA R69, P1, R20, R18, 0x1 ;  /* 0x0000001214457211 */ /* 0x000fe200078208ff */
[----:B------:R-:W-:Y:S01]  /*27b0*/  IMAD.IADD R9, R23, 0x1, R9 ;  /* 0x0000000117097824 */ /* 0x000fe200078e0209 */
[----:B------:R-:W-:Y:S02]  /*27c0*/  SHF.L.U64.HI R0, R14, 0x1, R0 ;  /* 0x000000010e007819 */ /* 0x000fe40000010200 */
[----:B------:R-:W-:-:S02]  /*27d0*/  LEA R10, P0, R22, R16, 0x1 ;  /* 0x00000010160a7211 */ /* 0x000fc400078008ff */
[----:B------:R-:W-:Y:S01]  /*27e0*/  SHF.L.U32 R14, R14, 0x1, RZ ;  /* 0x000000010e0e7819 */ /* 0x000fe200000006ff */
[C---:B------:R-:W-:Y:S01]  /*27f0*/  IMAD R58, R139.reuse, 0x60, RZ ;  /* 0x000000608b3a7824 */ /* 0x040fe200078e02ff */
[----:B------:R-:W-:Y:S01]  /*2800*/  LEA.HI.X R68, R20, R19, R68, 0x1, P1 ;  /* 0x0000001314447211 */ /* 0x000fe200008f0c44 */
[C---:B------:R-:W-:Y:S01]  /*2810*/  IMAD R60, R139.reuse, 0xc0, RZ ;  /* 0x000000c08b3c7824 */ /* 0x040fe200078e02ff */
[----:B------:R-:W-:Y:S01]  /*2820*/  IADD3 R71, P3, PT, R4, R73, RZ ;  /* 0x0000004904477210 */ /* 0x000fe20007f7e0ff */
[----:B------:R-:W-:Y:S01]  /*2830*/  IMAD R61, R139, 0xe0, RZ ;  /* 0x000000e08b3d7824 */ /* 0x000fe200078e02ff */
[----:B------:R-:W-:Y:S01]  /*2840*/  LEA.HI.X R9, R22, R17, R9, 0x1, P0 ;  /* 0x0000001116097211 */ /* 0x000fe200000f0c09 */
[----:B------:R-:W-:Y:S01]  /*2850*/  IMAD.WIDE.U32 R148, R138, 0x60, RZ ;  /* 0x000000608a947825 */ /* 0x000fe200078e00ff */
[-C--:B------:R-:W-:Y:S02]  /*2860*/  IADD3 R34, P1, PT, R4, R14.reuse, RZ ;  /* 0x0000000e04227210 */ /* 0x080fe40007f3e0ff */
[----:B------:R-:W-:Y:S01]  /*2870*/  IADD3 R73, P2, PT, R2, R73, RZ ;  /* 0x0000004902497210 */ /* 0x000fe20007f5e0ff */
[----:B------:R-:W-:Y:S01]  /*2880*/  IMAD.WIDE.U32 R144, R138, 0xc0, RZ ;  /* 0x000000c08a907825 */ /* 0x000fe200078e00ff */
[----:B------:R-:W-:-:S03]  /*2890*/  IADD3 R14, P0, PT, R2, R14, RZ ;  /* 0x0000000e020e7210 */ /* 0x000fc60007f1e0ff */
[----:B------:R-:W-:-:S04]  /*28a0*/  IMAD.WIDE.U32 R142, R138, 0xe0, RZ ;  /* 0x000000e08a8e7825 */ /* 0x000fc800078e00ff */
[----:B------:R-:W-:Y:S02]  /*28b0*/  IMAD R59, R139, 0xa0, RZ ;  /* 0x000000a08b3b7824 */ /* 0x000fe400078e02ff */
[----:B------:R-:W-:Y:S01]  /*28c0*/  IMAD.WIDE.U32 R146, R138, 0xa0, RZ ;  /* 0x000000a08a927825 */ /* 0x000fe200078e00ff */
[-C--:B------:R-:W-:Y:S02]  /*28d0*/  IADD3.X R35, PT, PT, R5, R0.reuse, RZ, P1, !PT ;  /* 0x0000000005237210 */ /* 0x080fe40000ffe4ff */
[----:B------:R-:W-:Y:S01]  /*28e0*/  IADD3.X R15, PT, PT, R3, R0, RZ, P0, !PT ;  /* 0x00000000030f7210 */ /* 0x000fe200007fe4ff */
[--C-:B------:R-:W-:Y:S01]  /*28f0*/  IMAD.X R70, R5, 0x1, R72.reuse, P3 ;  /* 0x0000000105467824 */ /* 0x100fe200018e0648 */
[----:B------:R-:W-:Y:S01]  /*2900*/  SHF.L.U64.HI R56, R136, 0x5, R137 ;  /* 0x0000000588387819 */ /* 0x000fe20000010289 */
[----:B------:R-:W-:Y:S01]  /*2910*/  IMAD.X R72, R3, 0x1, R72, P2 ;  /* 0x0000000103487824 */ /* 0x000fe200010e0648 */
[--C-:B------:R-:W-:Y:S01]  /*2920*/  SHF.L.U64.HI R62, R138, 0x5, R139.reuse ;  /* 0x000000058a3e7819 */ /* 0x100fe2000001028b */
[----:B------:R-:W-:Y:S01]  /*2930*/  IMAD.SHL.U32 R57, R136, 0x20, RZ ;  /* 0x0000002088397824 */ /* 0x000fe200078e00ff */
[C---:B------:R-:W-:Y:S01]  /*2940*/  SHF.L.U32 R63, R138.reuse, 0x5, RZ ;  /* 0x000000058a3f7819 */ /* 0x040fe200000006ff */
[C---:B------:R-:W-:Y:S01]  /*2950*/  IMAD.SHL.U32 R67, R138.reuse, 0x80, RZ ;  /* 0x000000808a437824 */ /* 0x040fe200078e00ff */
[C---:B------:R-:W-:Y:S01]  /*2960*/  SHF.L.U64.HI R64, R138.reuse, 0x6, R139 ;  /* 0x000000068a407819 */ /* 0x040fe2000001028b */
[----:B------:R-:W-:Y:S01]  /*2970*/  IMAD.IADD R59, R147, 0x1, R59 ;  /* 0x00000001933b7824 */ /* 0x000fe200078e023b */
[----:B------:R-:W-:-:S02]  /*2980*/  SHF.L.U32 R65, R138, 0x6, RZ ;  /* 0x000000068a417819 */ /* 0x000fc400000006ff */
[C-C-:B------:R-:W-:Y:S02]  /*2990*/  SHF.L.U64.HI R66, R138.reuse, 0x7, R139.reuse ;  /* 0x000000078a427819 */ /* 0x140fe4000001028b */
[C---:B------:R-:W-:Y:S02]  /*29a0*/  SHF.L.U64.HI R78, R138.reuse, 0x4, R139 ;  /* 0x000000048a4e7819 */ /* 0x040fe4000001028b */
[----:B------:R-:W-:Y:S02]  /*29b0*/  SHF.L.U32 R79, R138, 0x4, RZ ;  /* 0x000000048a4f7819 */ /* 0x000fe400000006ff */
[----:B------:R-:W-:Y:S02]  /*29c0*/  IADD3 R58, PT, PT, R149, R58, RZ ;  /* 0x0000003a953a7210 */ /* 0x000fe40007ffe0ff */
[----:B------:R-:W-:Y:S02]  /*29d0*/  IADD3 R60, PT, PT, R145, R60, RZ ;  /* 0x0000003c913c7210 */ /* 0x000fe40007ffe0ff */
[----:B------:R-:W-:-:S07]  /*29e0*/  IADD3 R61, PT, PT, R143, R61, RZ ;  /* 0x0000003d8f3d7210 */ /* 0x000fce0007ffe0ff */
.L_x_5259:
        /* <DEDUP_REMOVED lines=12> */
[----:B------:R-:W-:Y:S03]  /*2ab0*/  P2R R160, PR, RZ, 0x8 ;  /* 0x00000008ffa07803 */ /* 0x000fe60000000000 */
[----:B------:R-:W-:Y:S02]  /*2ac0*/  @P2 IMAD.MOV.U32 R2, RZ, RZ, R69 ;  /* 0x000000ffff022224 */ /* 0x000fe400078e0045 */
[----:B------:R-:W-:Y:S02]  /*2ad0*/  @P2 IMAD.MOV.U32 R3, RZ, RZ, R68 ;  /* 0x000000ffff032224 */ /* 0x000fe400078e0044 */
[--C-:B------:R-:W-:Y:S01]  /*2ae0*/  IMAD.X R17, R68, 0x1, R56.reuse, P0 ;  /* 0x0000000144117824 */ /* 0x100fe200000e0638 */
[C---:B------:R-:W-:Y:S02]  /*2af0*/  ISETP.GE.AND P0, PT, R126.reuse, R97, PT ;  /* 0x000000617e00720c */ /* 0x040fe40003f06270 */
[----:B------:R1:W2:Y:S02]  /*2b00*/  @P2 LD.E.128 R4, desc[UR6][R2.64] ;  /* 0x0000000602042980 */ /* 0x0002a4000c101d00 */
[----:B------:R-:W-:Y:S04]  /*2b10*/  ISETP.GE.AND P4, PT, R126, R98, !P0 ;  /* 0x000000627e00720c */ /* 0x000fe80004786270 */
[----:B----4-:R-:W-:Y:S09]  /*2b20*/  P2R R159, PR, RZ, 0x10 ;  /* 0x00000010ff9f7803 */ /* 0x010ff20000000000 */
        /* <DEDUP_REMOVED lines=8> */
[----:B------:R-:W-:Y:S02]  /*2bb0*/  LEA.HI.X R3, R48, R76, R49, 0x1, P1 ;  /* 0x0000004c30037211 */ /* 0x000fe400008f0c31 */
[C---:B------:R-:W-:Y:S04]  /*2bc0*/  @P4 LEA R20, P1, R44.reuse, R2, 0x5 ;  /* 0x000000022c144211 */ /* 0x040fe800078228ff */
[----:B------:R-:W-:Y:S01]  /*2bd0*/  @P4 LEA.HI.X R21, R44, R3, R45, 0x5, P1 ;  /* 0x000000032c154211 */ /* 0x000fe200008f2c2d */
[----:B--2---:R1:W-:Y:S01]  /*2be0*/  @P3 ST.E.128 desc[UR6][R2.64], R4 ;  /* 0x0000000402003985 */ /* 0x0043e2000c101d06 */
[----:B------:R-:W-:Y:S04]  /*2bf0*/  ISETP.GE.AND P3, PT, R125, R98, !P0 ;  /* 0x000000627d00720c */ /* 0x000fe80004766270 */
[----:B------:R-:W-:Y:S01]  /*2c00*/  P2R R158, PR, RZ, 0x8 ;  /* 0x00000008ff9e7803 */ /* 0x000fe20000000000 */
[----:B-1----:R1:W2:Y:S08]  /*2c10*/  @P4 LD.E.128 R4, desc[UR6][R18.64] ;  /* 0x0000000612044980 */ /* 0x0022b0000c101d00 */
[C---:B-1----:R-:W-:Y:S04]  /*2c20*/  @P3 LEA R18, P0, R136.reuse, R16, 0x6 ;  /* 0x0000001088123211 */ /* 0x042fe800078030ff */
[----:B------:R-:W-:Y:S02]  /*2c30*/  @P3 LEA.HI.X R19, R136, R17, R137, 0x6, P0 ;  /* 0x0000001188133211 */ /* 0x000fe400000f3489 */
[C---:B------:R-:W-:Y:S04]  /*2c40*/  ISETP.GE.AND P0, PT, R124.reuse, R97, PT ;  /* 0x000000617c00720c */ /* 0x040fe80003f06270 */
[----:B------:R-:W-:Y:S11]  /*2c50*/  ISETP.LT.OR P0, PT, R124, R98, P0 ;  /* 0x000000627c00720c */ /* 0x000ff60000701670 */
[----:B------:R-:W-:Y:S02]  /*2c60*/  @!UPT UIADD3 URZ, UPT, UPT, URZ, URZ, URZ ;  /* 0x000000fffffff290 */ /* 0x000fe4000fffe0ff */
[----:B------:R-:W-:Y:S01]  /*2c70*/  @!P0 IMAD R0, R137, 0x60, RZ ;  /* 0x0000006089008824 */ /* 0x000fe200078e02ff */
[----:B--2---:R1:W-:Y:S04]  /*2c80*/  @P4 ST.E.128 desc[UR6][R20.64], R4 ;  /* 0x0000000414004985 */ /* 0x0043e8000c101d06 */
[----:B-1----:R1:W2:Y:S01]  /*2c90*/  @P3 LD.E.128 R4, desc[UR6][R18.64] ;  /* 0x0000000612043980 */ /* 0x0022a2000c101d00 */
[C---:B------:R-:W-:Y:S04]  /*2ca0*/  @P3 LEA R20, P1, R44.reuse, R2, 0x6 ;  /* 0x000000022c143211 */ /* 0x040fe800078230ff */
[----:B------:R-:W-:Y:S02]  /*2cb0*/  @P3 LEA.HI.X R21, R44, R3, R45, 0x6, P1 ;  /* 0x000000032c153211 */ /* 0x000fe400008f342d */
[C---:B------:R-:W-:Y:S04]  /*2cc0*/  ISETP.GE.AND P1, PT, R123.reuse, R97, PT ;  /* 0x000000617b00720c */ /* 0x040fe80003f26270 */
[----:B------:R-:W-:Y:S04]  /*2cd0*/  ISETP.LT.OR P4, PT, R123, R98, P1 ;  /* 0x000000627b00720c */ /* 0x000fe80000f81670 */
[----:B------:R-:W-:Y:S01]  /*2ce0*/  P2R R155, PR, RZ, 0x10 ;  /* 0x00000010ff9b7803 */ /* 0x000fe20000000000 */
[----:B-1----:R-:W-:Y:S05]  /*2cf0*/  @!P0 IMAD.WIDE.U32 R18, R136, 0x60, R16 ;  /* 0x0000006088128825 */ /* 0x002fea00078e0010 */
[----:B------:R-:W-:Y:S01]  /*2d00*/  @!P0 IADD3 R19, PT, PT, R19, R0, RZ ;  /* 0x0000000013138210 */ /* 0x000fe20007ffe0ff */
[----:B------:R-:W-:Y:S01]  /*2d10*/  @!P0 IMAD R0, R45, 0x60, RZ ;  /* 0x000000602d008824 */ /* 0x000fe200078e02ff */
[----:B--2---:R1:W-:Y:S02]  /*2d20*/  @P3 ST.E.128 desc[UR6][R20.64], R4 ;  /* 0x0000000414003985 */ /* 0x0043e4000c101d06 */
[----:B-1----:R-:W-:Y:S02]  /*2d30*/  @!P0 IMAD.WIDE.U32 R20, R44, 0x60, R2 ;  /* 0x000000602c148825 */ /* 0x002fe400078e0002 */
[----:B------:R1:W2:Y:S02]  /*2d40*/  @!P0 LD.E.128 R4, desc[UR6][R18.64] ;  /* 0x0000000612048980 */ /* 0x0002a4000c101d00 */
[----:B------:R-:W-:Y:S01]  /*2d50*/  @!P0 IMAD.IADD R21, R21, 0x1, R0 ;  /* 0x0000000115158824 */ /* 0x000fe200078e0200 */
[C---:B-1----:R-:W-:Y:S04]  /*2d60*/  @!P4 LEA R18, P1, R136.reuse, R16, 0x7 ;  /* 0x000000108812c211 */ /* 0x042fe800078238ff */
[----:B------:R-:W-:Y:S01]  /*2d70*/  @!P4 LEA.HI.X R19, R136, R17, R137, 0x7, P1 ;  /* 0x000000118813c211 */ /* 0x000fe200008f3c89 */
[----:B--2---:R1:W-:Y:S01]  /*2d80*/  @!P0 ST.E.128 desc[UR6][R20.64], R4 ;  /* 0x0000000414008985 */ /* 0x0043e2000c101d06 */
[C---:B------:R-:W-:Y:S04]  /*2d90*/  ISETP.GE.AND P0, PT, R119.reuse, R97, PT ;  /* 0x000000617700720c */ /* 0x040fe80003f06270 */
[----:B------:R-:W-:Y:S02]  /*2da0*/  ISETP.LT.OR P1, PT, R119, R98, P0 ;  /* 0x000000627700720c */ /* 0x000fe40000721670 */
[C---:B------:R-:W-:Y:S02]  /*2db0*/  @!P4 LEA R24, P0, R44.reuse, R2, 0x7 ;  /* 0x000000022c18c211 */ /* 0x040fe400078038ff */
[----:B------:R-:W-:Y:S02]  /*2dc0*/  P2R R154, PR, RZ, 0x2 ;  /* 0x00000002ff9a7803 */ /* 0x000fe40000000000 */
[----:B------:R-:W-:Y:S01]  /*2dd0*/  @!P4 LEA.HI.X R25, R44, R3, R45, 0x7, P0 ;  /* 0x000000032c19c211 */ /* 0x000fe200000f3c2d */
[----:B-1----:R1:W2:Y:S06]  /*2de0*/  @!P4 LD.E.128 R4, desc[UR6][R18.64] ;  /* 0x000000061204c980 */ /* 0x0022ac000c101d00 */
[C---:B------:R-:W-:Y:S04]  /*2df0*/  @!P1 LEA R20, P0, R136.reuse, R16, 0x8 ;  /* 0x0000001088149211 */ /* 0x040fe800078040ff */
[----:B------:R-:W-:Y:S02]  /*2e00*/  @!P1 LEA.HI.X R21, R136, R17, R137, 0x8, P0 ;  /* 0x0000001188159211 */ /* 0x000fe400000f4489 */
[C---:B-1----:R-:W-:Y:S04]  /*2e10*/  @!P1 LEA R18, P0, R44.reuse, R2, 0x8 ;  /* 0x000000022c129211 */ /* 0x042fe800078040ff */
        /* <DEDUP_REMOVED lines=13> */
[----:B------:R-:W-:Y:S01]  /*2ef0*/  ISETP.LT.OR P6, PT, R118, R98, P0 ;  /* 0x000000627600720c */ /* 0x000fe200007c1670 */
[----:B------:R-:W-:Y:S01]  /*2f00*/  @!P4 IMAD R0, R137, 0xc0, RZ ;  /* 0x000000c08900c824 */ /* 0x000fe200078e02ff */
[-C--:B------:R-:W-:Y:S02]  /*2f10*/  ISETP.GE.AND P0, PT, R117, R97.reuse, PT ;  /* 0x000000617500720c */ /* 0x080fe40003f06270 */
        /* <DEDUP_REMOVED lines=16> */
[----:B--2---:R1:W-:Y:S04]  /*3020*/  @!P4 ST.E.128 desc[UR6][R24.64], R4 ;  /* 0x000000041800c985 */ /* 0x0043e8000c101d06 */
[----:B-1----:R1:W2:Y:S02]  /*3030*/  @!P5 LD.E.128 R4, desc[UR6][R22.64] ;  /* 0x000000061604d980 */ /* 0x0022a4000c101d00 */
[----:B-1----:R-:W-:Y:S05]  /*3040*/  @!P5 IMAD.WIDE.U32 R22, R44, 0xe0, R2 ;  /* 0x000000e02c16d825 */ /* 0x002fea00078e0002 */
[----:B------:R-:W-:Y:S01]  /*3050*/  @!P5 IADD3 R23, PT, PT, R23, R0, RZ ;  /* 0x000000001717d210 */ /* 0x000fe20007ffe0ff */
[----:B------:R-:W-:Y:S04]  /*3060*/  @!P6 IMAD R0, R137, 0x120, RZ ;  /* 0x000001208900e824 */ /* 0x000fe800078e02ff */
[----:B--2---:R1:W-:Y:S04]  /*3070*/  @!P5 ST.E.128 desc[UR6][R22.64], R4 ;  /* 0x000000041600d985 */ /* 0x0043e8000c101d06 */
[----:B-1----:R1:W2:Y:S02]  /*3080*/  @!P1 LD.E.128 R4, desc[UR6][R20.64] ;  /* 0x0000000614049980 */ /* 0x0022a4000c101d00 */
[----:B-1----:R-:W-:Y:S04]  /*3090*/  @!P6 IMAD.WIDE.U32 R20, R136, 0x120, R16 ;  /* 0x000001208814e825 */ /* 0x002fe800078e0010 */
[----:B------:R-:W-:Y:S01]  /*30a0*/  @!P6 IMAD.IADD R21, R21, 0x1, R0 ;  /* 0x000000011515e824 */ /* 0x000fe200078e0200 */
[----:B--2---:R1:W-:Y:S01]  /*30b0*/  @!P1 ST.E.128 desc[UR6][R18.64], R4 ;  /* 0x0000000412009985 */ /* 0x0043e2000c101d06 */
[-C--:B------:R-:W-:Y:S02]  /*30c0*/  ISETP.LT.OR P1, PT, R117, R98.reuse, P0 ;  /* 0x000000627500720c */ /* 0x080fe40000721670 */
[-C--:B------:R-:W-:Y:S02]  /*30d0*/  ISETP.GE.AND P0, PT, R116, R97.reuse, PT ;  /* 0x000000617400720c */ /* 0x080fe40003f06270 */
[----:B------:R-:W-:Y:S09]  /*30e0*/  P2R R152, PR, RZ, 0x2 ;  /* 0x00000002ff987803 */ /* 0x000ff20000000000 */
[----:B------:R-:W-:Y:S01]  /*30f0*/  @!P1 IMAD R0, R137, 0x140, RZ ;  /* 0x0000014089009824 */ /* 0x000fe200078e02ff */
[----:B-1----:R1:W2:Y:S02]  /*3100*/  @!P6 LD.E.128 R4, desc[UR6][R20.64] ;  /* 0x000000061404e980 */ /* 0x0022a4000c101d00 */
[----:B-1----:R-:W-:Y:S04]  /*3110*/  @!P6 IMAD.WIDE.U32 R20, R44, 0x120, R2 ;  /* 0x000001202c14e825 */ /* 0x002fe800078e0002 */
[----:B------:R-:W-:Y:S02]  /*3120*/  @!P6 IMAD.IADD R21, R21, 0x1, R8 ;  /* 0x000000011515e824 */ /* 0x000fe400078e0208 */
[----:B------:R-:W-:Y:S04]  /*3130*/  @!P1 IMAD.WIDE.U32 R18, R136, 0x140, R16 ;  /* 0x0000014088129825 */ /* 0x000fe800078e0010 */
[----:B------:R-:W-:Y:S02]  /*3140*/  @!P1 IMAD.IADD R19, R19, 0x1, R0 ;  /* 0x0000000113139824 */ /* 0x000fe400078e0200 */
[----:B------:R-:W-:Y:S01]  /*3150*/  @!P1 IMAD R8, R45, 0x140, RZ ;  /* 0x000001402d089824 */ /* 0x000fe200078e02ff */
        /* <DEDUP_REMOVED lines=12> */
[----:B------:R-:W-:Y:S02]  /*3220*/  ISETP.LT.OR P1, PT, R115, R98, P0 ;  /* 0x000000627300720c */ /* 0x000fe40000721670 */
[-C--:B------:R-:W-:Y:S02]  /*3230*/  ISETP.GE.AND P0, PT, R114, R97.reuse, PT ;  /* 0x000000617200720c */ /* 0x080fe40003f06270 */
        /* <DEDUP_REMOVED lines=17> */
[C---:B-1----:R-:W-:Y:S04]  /*3350*/  @!P6 IMAD.WIDE.U32 R18, R136.reuse, 0x1a0, R16 ;  /* 0x000001a08812e825 */ /* 0x042fe800078e0010 */
[----:B------:R-:W-:Y:S01]  /*3360*/  @!P6 IMAD.IADD R19, R19, 0x1, R0 ;  /* 0x000000011313e824 */ /* 0x000fe200078e0200 */
[----:B--2---:R1:W-:Y:S01]  /*3370*/  @!P1 ST.E.128 desc[UR6][R20.64], R4 ;  /* 0x0000000414009985 */ /* 0x0043e2000c101d06 */
[-C--:B------:R-:W-:Y:S04]  /*3380*/  ISETP.LT.OR P1, PT, R113, R98.reuse, P0 ;  /* 0x000000627100720c */ /* 0x080fe80000721670 */
[----:B------:R-:W-:Y:S09]  /*3390*/  P2R R130, PR, RZ, 0x2 ;  /* 0x00000002ff827803 */ /* 0x000ff20000000000 */
[----:B------:R-:W-:Y:S04]  /*33a0*/  @!P1 IMAD.WIDE.U32 R16, R136, 0x1c0, R16 ;  /* 0x000001c088109825 */ /* 0x000fe800078e0010 */
[----:B------:R-:W-:Y:S04]  /*33b0*/  @!P1 IMAD R0, R137, 0x1c0, RZ ;  /* 0x000001c089009824 */ /* 0x000fe800078e02ff */
[----:B------:R-:W-:Y:S02]  /*33c0*/  @!P1 IMAD.IADD R17, R17, 0x1, R0 ;  /* 0x0000000111119824 */ /* 0x000fe400078e0200 */
[----:B------:R-:W-:Y:S01]  /*33d0*/  @!P1 IMAD R0, R45, 0x1c0, RZ ;  /* 0x000001c02d009824 */ /* 0x000fe200078e02ff */
[----:B-1----:R1:W2:Y:S02]  /*33e0*/  @!P6 LD.E.128 R4, desc[UR6][R18.64] ;  /* 0x000000061204e980 */ /* 0x0022a4000c101d00 */
[C---:B-1----:R-:W-:Y:S04]  /*33f0*/  @!P6 IMAD.WIDE.U32 R18, R44.reuse, 0x1a0, R2 ;  /* 0x000001a02c12e825 */ /* 0x042fe800078e0002 */
[----:B------:R-:W-:Y:S02]  /*3400*/  @!P6 IMAD.IADD R19, R19, 0x1, R8 ;  /* 0x000000011313e824 */ /* 0x000fe400078e0208 */
        /* <DEDUP_REMOVED lines=19> */
[----:B------:R-:W-:Y:S01]  /*3540*/  @P2 MOV R21, R74 ;  /* 0x0000004a00152202 */ /* 0x000fe20000000f00 */
[----:B------:R-:W-:Y:S01]  /*3550*/  @P2 IMAD.MOV.U32 R20, RZ, RZ, R75 ;  /* 0x000000ffff142224 */ /* 0x000fe200078e004b */
[C---:B------:R-:W-:Y:S02]  /*3560*/  LEA R18, P0, R79.reuse, R10, 0x1 ;  /* 0x0000000a4f127211 */ /* 0x040fe400078008ff */
[----:B------:R-:W2:Y:S01]  /*3570*/  @P2 LD.E.128 R4, desc[UR6][R8.64] ;  /* 0x0000000608042980 */ /* 0x000ea2000c101d00 */
[----:B------:R-:W-:Y:S02]  /*3580*/  P2R R2, PR, RZ, 0x20 ;  /* 0x00000020ff027803 */ /* 0x000fe40000000000 */
[----:B------:R-:W-:Y:S02]  /*3590*/  LEA.HI.X R19, R79, R9, R78, 0x1, P0 ;  /* 0x000000094f137211 */ /* 0x000fe400000f0c4e */
[----:B------:R-:W-:Y:S02]  /*35a0*/  LEA R16, P0, R50, R75, 0x1 ;  /* 0x0000004b32107211 */ /* 0x000fe400078008ff */
[----:B------:R-:W-:Y:S02]  /*35b0*/  ISETP.NE.AND P5, PT, R158, RZ, PT ;  /* 0x000000ff9e00720c */ /* 0x000fe40003fa5270 */
[----:B------:R-:W-:Y:S02]  /*35c0*/  LEA.HI.X R17, R50, R74, R51, 0x1, P0 ;  /* 0x0000004a32117211 */ /* 0x000fe400000f0c33 */
[----:B------:R-:W-:Y:S02]  /*35d0*/  P2R R0, PR, RZ, 0x2 ;  /* 0x00000002ff007803 */ /* 0x000fe40000000000 */
[----:B------:R-:W-:Y:S01]  /*35e0*/  ISETP.NE.AND P1, PT, R155, RZ, PT ;  /* 0x000000ff9b00720c */ /* 0x000fe20003f25270 */
[----:B--2---:R1:W-:Y:S01]  /*35f0*/  @P2 ST.E.128 desc[UR6][R20.64], R4 ;  /* 0x0000000414002985 */ /* 0x0043e2000c101d06 */
[----:B------:R-:W-:Y:S11]  /*3600*/  ISETP.NE.AND P2, PT, R159, RZ, PT ;  /* 0x000000ff9f00720c */ /* 0x000ff60003f45270 */
[----:B------:R-:W-:Y:S02]  /*3610*/  @!UPT UIADD3 URZ, UPT, UPT, URZ, URZ, URZ ;  /* 0x000000fffffff290 */ /* 0x000fe4000fffe0ff */
[----:B------:R-:W-:Y:S05]  /*3620*/  @P2 IADD3 R26, P0, PT, R18, R63, RZ ;  /* 0x0000003f121a2210 */ /* 0x000fea0007f1e0ff */
[C---:B------:R-:W-:Y:S01]  /*3630*/  @P2 IMAD.X R27, R19.reuse, 0x1, R62, P0 ;  /* 0x00000001131b2824 */ /* 0x040fe200000e063e */
[CC--:B-1----:R-:W-:Y:S04]  /*3640*/  @P2 LEA R20, P0, R230.reuse, R16.reuse, 0x5 ;  /* 0x00000010e6142211 */ /* 0x0c2fe800078028ff */
[--C-:B------:R-:W-:Y:S02]  /*3650*/  @P2 LEA.HI.X R21, R230, R17, R231.reuse, 0x5, P0 ;  /* 0x00000011e6152211 */ /* 0x100fe400000f2ce7 */
[----:B------:R-:W-:Y:S11]  /*3660*/  ISETP.NE.AND P0, PT, R160, RZ, PT ;  /* 0x000000ffa000720c */ /* 0x000ff60003f05270 */
[----:B------:R-:W-:Y:S02]  /*3670*/  @!UPT UIADD3 URZ, UPT, UPT, URZ, URZ, URZ ;  /* 0x000000fffffff290 */ /* 0x000fe4000fffe0ff */
[----:B------:R-:W2:Y:S04]  /*3680*/  @P0 LD.E.128 R4, desc[UR6][R18.64] ;  /* 0x0000000612040980 */ /* 0x000ea8000c101d00 */
[----:B--2---:R1:W-:Y:S01]  /*3690*/  @P0 ST.E.128 desc[UR6][R16.64], R4 ;  /* 0x0000000410000985 */ /* 0x0043e2000c101d06 */
[----:B------:R-:W-:Y:S05]  /*36a0*/  @P5 IADD3 R24, P0, PT, R18, R65, RZ ;  /* 0x0000004112185210 */ /* 0x000fea0007f1e0ff */
[C---:B------:R-:W-:Y:S01]  /*36b0*/  @P5 IMAD.X R25, R19.reuse, 0x1, R64, P0 ;  /* 0x0000000113195824 */ /* 0x040fe200000e0640 */
[C---:B------:R-:W-:Y:S04]  /*36c0*/  @P5 LEA R22, P0, R230.reuse, R16, 0x6 ;  /* 0x00000010e6165211 */ /* 0x040fe800078030ff */
[----:B------:R-:W-:Y:S01]  /*36d0*/  @P5 LEA.HI.X R23, R230, R17, R231, 0x6, P0 ;  /* 0x00000011e6175211 */ /* 0x000fe200000f34e7 */
[----:B-1----:R1:W2:Y:S02]  /*36e0*/  @P2 LD.E.128 R4, desc[UR6][R26.64] ;  /* 0x000000061a042980 */ /* 0x0022a4000c101d00 */
[----:B-1----:R-:W-:Y:S04]  /*36f0*/  @P6 IADD3 R26, P0, PT, R18, R148, RZ ;  /* 0x00000094121a6210 */ /* 0x002fe80007f1e0ff */
[C---:B------:R-:W-:Y:S01]  /*3700*/  @P6 IADD3.X R27, PT, PT, R19.reuse, R58, RZ, P0, !PT ;  /* 0x0000003a131b6210 */ /* 0x040fe200007fe4ff */
[----:B--2---:R1:W-:Y:S01]  /*3710*/  @P2 ST.E.128 desc[UR6][R20.64], R4 ;  /* 0x0000000414002985 */ /* 0x0043e2000c101d06 */
[----:B------:R-:W-:Y:S03]  /*3720*/  ISETP.NE.AND P2, PT, R154, RZ, PT ;  /* 0x000000ff9a00720c */ /* 0x000fe60003f45270 */
[----:B-1----:R1:W2:Y:S01]  /*3730*/  @P5 LD.E.128 R4, desc[UR6][R24.64] ;  /* 0x0000000618045980 */ /* 0x0022a2000c101d00 */
[----:B------:R-:W-:Y:S05]  /*3740*/  @!P1 IADD3 R20, P0, PT, R18, R67, RZ ;  /* 0x0000004312149210 */ /* 0x000fea0007f1e0ff */
[----:B------:R-:W-:Y:S02]  /*3750*/  @!P1 IMAD.X R21, R19, 0x1, R66, P0 ;  /* 0x0000000113159824 */ /* 0x000fe400000e0642 */
[----:B-1----:R-:W-:Y:S01]  /*3760*/  @P6 IMAD.WIDE.U32 R24, R230, 0x60, R16 ;  /* 0x00000060e6186825 */ /* 0x002fe200078e0010 */
[----:B--2---:R1:W-:Y:S01]  /*3770*/  @P5 ST.E.128 desc[UR6][R22.64], R4 ;  /* 0x0000000416005985 */ /* 0x0043e2000c101d06 */
[----:B------:R-:W-:Y:S02]  /*3780*/  ISETP.NE.AND P5, PT, R2, RZ, PT ;  /* 0x000000ff0200720c */ /* 0x000fe40003fa5270 */
[----:B------:R-:W-:Y:S04]  /*3790*/  @P6 IMAD R2, R231, 0x60, RZ ;  /* 0x00000060e7026824 */ /* 0x000fe800078e02ff */
[----:B------:R-:W-:Y:S01]  /*37a0*/  @P6 IMAD.IADD R25, R25, 0x1, R2 ;  /* 0x0000000119196824 */ /* 0x000fe200078e0202 */
[----:B-1----:R-:W2:Y:S01]  /*37b0*/  @P6 LD.E.128 R4, desc[UR6][R26.64] ;  /* 0x000000061a046980 */ /* 0x002ea2000c101d00 */
[C---:B------:R-:W-:Y:S04]  /*37c0*/  @!P1 LEA R22, P0, R230.reuse, R16, 0x7 ;  /* 0x00000010e6169211 */ /* 0x040fe800078038ff */
[----:B------:R-:W-:Y:S01]  /*37d0*/  @!P1 LEA.HI.X R23, R230, R17, R231, 0x7, P0 ;  /* 0x00000011e6179211 */ /* 0x000fe200000f3ce7 */
[----:B--2---:R1:W-:Y:S01]  /*37e0*/  @P6 ST.E.128 desc[UR6][R24.64], R4 ;  /* 0x0000000418006985 */ /* 0x0043e2000c101d06 */
[----:B------:R-:W-:Y:S03]  /*37f0*/  ISETP.NE.AND P6, PT, R150, RZ, PT ;  /* 0x000000ff9600720c */ /* 0x000fe60003fc5270 */
[----:B-1----:R1:W2:Y:S01]  /*3800*/  @!P1 LD.E.128 R4, desc[UR6][R20.64] ;  /* 0x0000000614049980 */ /* 0x0022a2000c101d00 */
[C---:B------:R-:W-:Y:S04]  /*3810*/  @!P3 IADD3 R24, P0, PT, R18.reuse, R146, RZ ;  /* 0x000000921218b210 */ /* 0x040fe80007f1e0ff */
[C---:B------:R-:W-:Y:S02]  /*3820*/  @!P3 IADD3.X R25, PT, PT, R19.reuse, R59, RZ, P0, !PT ;  /* 0x0000003b1319b210 */ /* 0x040fe400007fe4ff */
[C---:B------:R-:W-:Y:S05]  /*3830*/  @!P4 IADD3 R2, P0, PT, R18.reuse, R144, RZ ;  /* 0x000000901202c210 */ /* 0x040fea0007f1e0ff */
[C---:B------:R-:W-:Y:S01]  /*3840*/  @!P4 IMAD.X R3, R19.reuse, 0x1, R60, P0 ;  /* 0x000000011303c824 */ /* 0x040fe200000e063c */
[----:B-1----:R-:W-:Y:S05]  /*3850*/  @!P5 IADD3 R20, P0, PT, R18, R142, RZ ;  /* 0x0000008e1214d210 */ /* 0x002fea0007f1e0ff */
[----:B------:R-:W-:Y:S01]  /*3860*/  @!P5 IMAD.X R21, R19, 0x1, R61, P0 ;  /* 0x000000011315d824 */ /* 0x000fe200000e063d */
[----:B--2---:R1:W-:Y:S01]  /*3870*/  @!P1 ST.E.128 desc[UR6][R22.64], R4 ;  /* 0x0000000416009985 */ /* 0x0043e2000c101d06 */
[----:B------:R-:W-:Y:S01]  /*3880*/  ISETP.NE.AND P1, PT, R0, RZ, PT ;  /* 0x000000ff0000720c */ /* 0x000fe20003f25270 */
[----:B------:R-:W-:Y:S02]  /*3890*/  @!P3 IMAD R0, R231, 0xa0, RZ ;  /* 0x000000a0e700b824 */ /* 0x000fe400078e02ff */
[----:B-1----:R-:W-:Y:S01]  /*38a0*/  @!P3 IMAD.WIDE.U32 R22, R230, 0xa0, R16 ;  /* 0x000000a0e616b825 */ /* 0x002fe200078e0010 */
[----:B------:R-:W2:Y:S04]  /*38b0*/  @!P3 LD.E.128 R4, desc[UR6][R24.64] ;  /* 0x000000061804b980 */ /* 0x000ea8000c101d00 */
[----:B------:R-:W-:Y:S01]  /*38c0*/  @!P3 IADD3 R23, PT, PT, R23, R0, RZ ;  /* 0x000000001717b210 */ /* 0x000fe20007ffe0ff */
[----:B------:R-:W-:Y:S04]  /*38d0*/  @!P4 IMAD R0, R231, 0xc0, RZ ;  /* 0x000000c0e700c824 */ /* 0x000fe800078e02ff */
[----:B--2---:R1:W-:Y:S01]  /*38e0*/  @!P3 ST.E.128 desc[UR6][R22.64], R4 ;  /* 0x000000041600b985 */ /* 0x0043e2000c101d06 */
[----:B------:R-:W-:Y:S03]  /*38f0*/  ISETP.NE.AND P3, PT, R151, RZ, PT ;  /* 0x000000ff9700720c */ /* 0x000fe60003f65270 */
[----:B-1----:R1:W2:Y:S01]  /*3900*/  @!P4 LD.E.128 R4, desc[UR6][R2.64] ;  /* 0x000000060204c980 */ /* 0x0022a2000c101d00 */
[C---:B------:R-:W-:Y:S04]  /*3910*/  @!P2 LEA R22, P0, R138.reuse, R18, 0x8 ;  /* 0x000000128a16a211 */ /* 0x040fe800078040ff */
[----:B------:R-:W-:Y:S01]  /*3920*/  @!P2 LEA.HI.X R23, R138, R19, R139, 0x8, P0 ;  /* 0x000000138a17a211 */ /* 0x000fe200000f448b */
[----:B-1----:R-:W-:Y:S04]  /*3930*/  @!P4 IMAD.WIDE.U32 R2, R230, 0xc0, R16 ;  /* 0x000000c0e602c825 */ /* 0x002fe800078e0010 */
[----:B------:R-:W-:Y:S02]  /*3940*/  @!P4 IMAD.IADD R3, R3, 0x1, R0 ;  /* 0x000000010303c824 */ /* 0x000fe400078e0200 */
[----:B------:R-:W-:Y:S03]  /*3950*/  @!P5 IMAD R0, R231, 0xe0, RZ ;  /* 0x000000e0e700d824 */ /* 0x000fe600078e02ff */
[----:B--2---:R1:W-:Y:S01]  /*3960*/  @!P4 ST.E.128 desc[UR6][R2.64], R4 ;  /* 0x000000040200c985 */ /* 0x0043e2000c101d06 */
[----:B------:R-:W-:Y:S03]  /*3970*/  ISETP.NE.AND P4, PT, R152, RZ, PT ;  /* 0x000000ff9800720c */ /* 0x000fe60003f85270 */
[----:B-1----:R1:W2:Y:S01]  /*3980*/  @!P5 LD.E.128 R4, desc[UR6][R20.64] ;  /* 0x000000061404d980 */ /* 0x0022a2000c101d00 */
[C---:B------:R-:W-:Y:S04]  /*3990*/  @!P2 LEA R2, P0, R230.reuse, R16, 0x8 ;  /* 0x00000010e602a211 */ /* 0x040fe800078040ff */
[----:B------:R-:W-:Y:S02]  /*39a0*/  @!P2 LEA.HI.X R3, R230, R17, R231, 0x8, P0 ;  /* 0x00000011e603a211 */ /* 0x000fe400000f44e7 */
[----:B------:R-:W-:Y:S01]  /*39b0*/  ISETP.NE.AND P0, PT, R32, RZ, PT ;  /* 0x000000ff2000720c */ /* 0x000fe20003f05270 */
[----:B-1----:R-:W-:Y:S05]  /*39c0*/  @!P5 IMAD.WIDE.U32 R20, R230, 0xe0, R16 ;  /* 0x000000e0e614d825 */ /* 0x002fea00078e0010 */
[----:B------:R-:W-:Y:S07]  /*39d0*/  @!P5 IADD3 R21, PT, PT, R21, R0, RZ ;  /* 0x000000001515d210 */ /* 0x000fee0007ffe0ff */
[----:B------:R-:W-:Y:S01]  /*39e0*/  @!P0 IMAD R0, R139, 0x120, RZ ;  /* 0x000001208b008824 */ /* 0x000fe200078e02ff */
[----:B--2---:R1:W-:Y:S02]  /*39f0*/  @!P5 ST.E.128 desc[UR6][R20.64], R4 ;  /* 0x000000041400d985 */ /* 0x0043e4000c101d06 */
[----:B-1----:R-:W-:Y:S02]  /*3a00*/  @!P0 IMAD.WIDE.U32 R20, R138, 0x120, R18 ;  /* 0x000001208a148825 */ /* 0x002fe400078e0012 */
[----:B------:R1:W2:Y:S02]  /*3a10*/  @!P2 LD.E.128 R4, desc[UR6][R22.64] ;  /* 0x000000061604a980 */ /* 0x0002a4000c101d00 */
[----:B------:R-:W-:Y:S02]  /*3a20*/  @!P0 IMAD.IADD R21, R21, 0x1, R0 ;  /* 0x0000000115158824 */ /* 0x000fe400078e0200 */
[----:B------:R-:W-:Y:S02]  /*3a30*/  @!P4 IMAD R0, R139, 0x140, RZ ;  /* 0x000001408b00c824 */ /* 0x000fe400078e02ff */
[----:B-1----:R-:W-:Y:S01]  /*3a40*/  @!P0 IMAD.WIDE.U32 R22, R230, 0x120, R16 ;  /* 0x00000120e6168825 */ /* 0x002fe200078e0010 */
[----:B--2---:R1:W-:Y:S01]  /*3a50*/  @!P2 ST.E.128 desc[UR6][R2.64], R4 ;  /* 0x000000040200a985 */ /* 0x0043e2000c101d06 */
[----:B------:R-:W-:Y:S02]  /*3a60*/  ISETP.NE.AND P2, PT, R131, RZ, PT ;  /* 0x000000ff8300720c */ /* 0x000fe40003f45270 */
[----:B-1----:R-:W-:Y:S01]  /*3a70*/  @!P0 IMAD R2, R231, 0x120, RZ ;  /* 0x00000120e7028824 */ /* 0x002fe200078e02ff */
[----:B------:R1:W2:Y:S04]  /*3a80*/  @!P0 LD.E.128 R4, desc[UR6][R20.64] ;  /* 0x0000000614048980 */ /* 0x0002a8000c101d00 */
        /* <DEDUP_REMOVED lines=25> */
[----:B-1----:R-:W-:Y:S04]  /*3c20*/  @!P2 IMAD.WIDE.U32 R20, R138, 0x1a0, R18 ;  /* 0x000001a08a14a825 */ /* 0x002fe800078e0012 */
[----:B------:R-:W-:Y:S02]  /*3c30*/  @!P2 IMAD.IADD R21, R21, 0x1, R0 ;  /* 0x000000011515a824 */ /* 0x000fe400078e0200 */
[----:B------:R-:W-:Y:S04]  /*3c40*/  @!P2 IMAD.WIDE.U32 R2, R230, 0x1a0, R16 ;  /* 0x000001a0e602a825 */ /* 0x000fe800078e0010 */
[----:B------:R-:W-:Y:S05]  /*3c50*/  @!P2 IMAD R0, R231, 0x1a0, RZ ;  /* 0x000001a0e700a824 */ /* 0x000fea00078e02ff */
[----:B------:R-:W-:Y:S01]  /*3c60*/  @!P2 IADD3 R3, PT, PT, R3, R0, RZ ;  /* 0x000000000303a210 */ /* 0x000fe20007ffe0ff */
        /* <DEDUP_REMOVED lines=13> */
.L_x_5190:
[----:B------:R-:W2:Y:S02]  /*3d40*/  LD.E.U8 R0, desc[UR6][R164.64+0x1b3] ;  /* 0x0001b306a4007980 */ /* 0x000ea4000c101100 */
[----:B--2---:R-:W-:Y:S11]  /*3d50*/  ISETP.NE.AND P0, PT, R0, RZ, PT ;  /* 0x000000ff0000720c */ /* 0x004ff60003f05270 */
[----:B------:R-:W-:Y:S02]  /*3d60*/  @!UPT UIADD3 URZ, UPT, UPT, URZ, URZ, URZ ;  /* 0x000000fffffff290 */ /* 0x000fe4000fffe0ff */
[----:B------:R-:W-:Y:S05]  /*3d70*/  @!P0 BRA `(.L_x_5192) ;  /* 0x00000038004c8947 */ /* 0x000fea0003800000 */
[C---:B------:R-:W-:Y:S01]  /*3d80*/  LEA R36, P0, R79.reuse, R10, 0x1 ;  /* 0x0000000a4f247211 */ /* 0x040fe200078008ff */
        /* <DEDUP_REMOVED lines=44> */
[----:B------:R-:W-:Y:S01]  /*4050*/  @!P0 FFMA.FTZ R39, R8, R4, -R39 ;  /* 0x0000000408278223 */ /* 0x000fe20000010827 */
[-C--:B------:R-:W-:Y:S01]  /*4060*/  @!P0 FMUL.FTZ R4, R17, R5.reuse ;  /* 0x0000000511048220 */ /* 0x080fe20000410000 */
[----:B------:R-:W-:Y:S01]  /*4070*/  @!P0 FFMA.FTZ R3, R24, R8, R3 ;  /* 0x0000000818038223 */ /* 0x000fe20000010003 */
[----:B------:R-:W-:Y:S01]  /*4080*/  @!P0 FFMA.FTZ R40, R26, R5, -R40 ;  /* 0x000000051a288223 */ /* 0x000fe20000010828 */
[----:B------:R-:W-:Y:S01]  /*4090*/  @!P0 F2FP.BF16.F32.PACK_AB R2, R2, R38 ;  /* 0x000000260202823e */ /* 0x000fe200000010ff */
[----:B------:R-:W-:Y:S01]  /*40a0*/  @!P0 FFMA.FTZ R4, R25, R26, R4 ;  /* 0x0000001a19048223 */ /* 0x000fe20000010004 */
[----:B------:R-:W-:Y:S01]  /*40b0*/  @!P0 IMAD.MOV.U32 R20, RZ, RZ, R0 ;  /* 0x000000ffff148224 */ /* 0x000fe200078e0000 */
[----:B------:R-:W-:Y:S02]  /*40c0*/  @!P0 F2FP.BF16.F32.PACK_AB R3, R3, R39 ;  /* 0x000000270303823e */ /* 0x000fe400000010ff */
[----:B------:R-:W-:Y:S02]  /*40d0*/  @!P0 MOV R21, R2 ;  /* 0x0000000200158202 */ /* 0x000fe40000000f00 */
[----:B------:R-:W-:Y:S02]  /*40e0*/  @!P0 F2FP.BF16.F32.PACK_AB R4, R4, R40 ;  /* 0x000000280404823e */ /* 0x000fe400000010ff */
[----:B------:R-:W-:Y:S02]  /*40f0*/  @!P0 MOV R22, R3 ;  /* 0x0000000300168202 */ /* 0x000fe40000000f00 */
[----:B------:R-:W-:Y:S01]  /*4100*/  MOV R2, R75 ;  /* 0x0000004b00027202 */ /* 0x000fe20000000f00 */
[----:B------:R-:W-:Y:S01]  /*4110*/  @!P0 IMAD.MOV.U32 R23, RZ, RZ, R4 ;  /* 0x000000ffff178224 */ /* 0x000fe200078e0004 */
[----:B------:R-:W-:Y:S05]  /*4120*/  MOV R3, R74 ;  /* 0x0000004a00037202 */ /* 0x000fea0000000f00 */
[----:B------:R1:W-:Y:S02]  /*4130*/  ST.E.128 desc[UR6][R2.64], R20 ;  /* 0x0000001402007985 */ /* 0x0003e4000c101d06 */
.L_x_5194:
[----:B------:R-:W-:Y:S05]  /*4140*/  BSYNC.RECONVERGENT B0 ;  /* 0x0000000000007941 */ /* 0x000fea0003800200 */
.L_x_5193:
        /* <DEDUP_REMOVED lines=50> */
.L_x_5196:
[----:B------:R-:W-:Y:S05]  /*4470*/  BSYNC.RECONVERGENT B0 ;  /* 0x0000000000007941 */ /* 0x000fea0003800200 */
.L_x_5195:
        /* <DEDUP_REMOVED lines=56> */
.L_x_5198:
[----:B------:R-:W-:Y:S05]  /*4800*/  BSYNC.RECONVERGENT B0 ;  /* 0x0000000000007941 */ /* 0x000fea0003800200 */
.L_x_5197:
        /* <DEDUP_REMOVED lines=56> */
.L_x_5200:
[----:B------:R-:W-:Y:S05]  /*4b90*/  BSYNC.RECONVERGENT B0 ;  /* 0x0000000000007941 */ /* 0x000fea0003800200 */
.L_x_5199:
        /* <DEDUP_REMOVED lines=35> */
[----:B------:R-:W-:Y:S01]  /*4dd0*/  @!P0 FMUL.FTZ R3, R3, R4 ;  /* 0x0000000403038220 */ /* 0x000fe20000410000 */
[----:B------:R-:W-:Y:S01]  /*4de0*/  @!P0 FFMA.FTZ R2, R19, R18, R2 ;  /* 0x0000001213028223 */ /* 0x000fe20000010002 */
[----:B------:R-:W-:Y:S01]  /*4df0*/  @!P0 FFMA.FTZ R39, R8, R4, -R39 ;  /* 0x0000000408278223 */ /* 0x000fe20000010827 */
[----:B------:R-:W-:Y:S01]  /*4e00*/  @!P0 MOV R20, R0 ;  /* 0x0000000000148202 */ /* 0x000fe20000000f00 */
[----:B------:R-:W-:Y:S01]  /*4e10*/  @!P0 FFMA.FTZ R3, R24, R8, R3 ;  /* 0x0000000818038223 */ /* 0x000fe20000010003 */
[C---:B------:R-:W-:Y:S01]  /*4e20*/  @!P0 FMUL.FTZ R40, R17.reuse, R25 ;  /* 0x0000001911288220 */ /* 0x040fe20000410000 */
[----:B------:R-:W-:Y:S01]  /*4e30*/  @!P0 F2FP.BF16.F32.PACK_AB R2, R2, R38 ;  /* 0x000000260202823e */ /* 0x000fe200000010ff */
[----:B------:R-:W-:Y:S01]  /*4e40*/  @!P0 FMUL.FTZ R4, R17, R5 ;  /* 0x0000000511048220 */ /* 0x000fe20000410000 */
[----:B------:R-:W-:Y:S01]  /*4e50*/  IMAD R0, R231, 0x60, RZ ;  /* 0x00000060e7007824 */ /* 0x000fe200078e02ff */
[----:B------:R-:W-:Y:S01]  /*4e60*/  @!P0 F2FP.BF16.F32.PACK_AB R3, R3, R39 ;  /* 0x000000270303823e */ /* 0x000fe200000010ff */
[----:B------:R-:W-:Y:S01]  /*4e70*/  @!P0 FFMA.FTZ R40, R26, R5, -R40 ;  /* 0x000000051a288223 */ /* 0x000fe20000010828 */
[----:B------:R-:W-:Y:S01]  /*4e80*/  @!P0 FFMA.FTZ R4, R25, R26, R4 ;  /* 0x0000001a19048223 */ /* 0x000fe20000010004 */
[----:B------:R-:W-:Y:S02]  /*4e90*/  @!P0 MOV R21, R2 ;  /* 0x0000000200158202 */ /* 0x000fe40000000f00 */
[----:B------:R-:W-:Y:S02]  /*4ea0*/  @!P0 IMAD.MOV.U32 R22, RZ, RZ, R3 ;  /* 0x000000ffff168224 */ /* 0x000fe400078e0003 */
[----:B------:R-:W-:Y:S01]  /*4eb0*/  IMAD.WIDE.U32 R2, R230, 0x60, R30 ;  /* 0x00000060e6027825 */ /* 0x000fe200078e001e */
[----:B------:R-:W-:Y:S04]  /*4ec0*/  @!P0 F2FP.BF16.F32.PACK_AB R4, R4, R40 ;  /* 0x000000280404823e */ /* 0x000fe800000010ff */
[----:B------:R-:W-:Y:S02]  /*4ed0*/  @!P0 MOV R23, R4 ;  /* 0x0000000400178202 */ /* 0x000fe40000000f00 */
[----:B------:R-:W-:Y:S05]  /*4ee0*/  IADD3 R3, PT, PT, R0, R3, RZ ;  /* 0x0000000300037210 */ /* 0x000fea0007ffe0ff */
[----:B------:R1:W-:Y:S02]  /*4ef0*/  ST.E.128 desc[UR6][R2.64], R20 ;  /* 0x0000001402007985 */ /* 0x0003e4000c101d06 */
.L_x_5202:
[----:B------:R-:W-:Y:S05]  /*4f00*/  BSYNC.RECONVERGENT B0 ;  /* 0x0000000000007941 */ /* 0x000fea0003800200 */
.L_x_5201:
        /* <DEDUP_REMOVED lines=56> */
.L_x_5204:
[----:B------:R-:W-:Y:S05]  /*5290*/  BSYNC.RECONVERGENT B0 ;  /* 0x0000000000007941 */ /* 0x000fea0003800200 */
.L_x_5203:
        /* <DEDUP_REMOVED lines=54> */
.L_x_5206:
[----:B------:R-:W-:Y:S05]  /*5600*/  BSYNC.RECONVERGENT B0 ;  /* 0x0000000000007941 */ /* 0x000fea0003800200 */
.L_x_5205:
        /* <DEDUP_REMOVED lines=54> */
.L_x_5208:
[----:B------:R-:W-:Y:S05]  /*5970*/  BSYNC.RECONVERGENT B0 ;  /* 0x0000000000007941 */ /* 0x000fea0003800200 */
.L_x_5207:
        /* <DEDUP_REMOVED lines=54> */
.L_x_5210:
[----:B------:R-:W-:Y:S05]  /*5ce0*/  BSYNC.RECONVERGENT B0 ;  /* 0x0000000000007941 */ /* 0x000fea0003800200 */
.L_x_5209:
        /* <DEDUP_REMOVED lines=31> */
[----:B------:R-:W-:Y:S01]  /*5ee0*/  @!P0 FFMA.FTZ R27, R3, R17, -R27 ;  /* 0x00000011031b8223 */ /* 0x000fe2000001081b */
[----:B------:R-:W-:Y:S01]  /*5ef0*/  @!P0 LOP3.LUT R3, R22, 0xffff0000, RZ, 0xc0, !PT ;  /* 0xffff000016038812 */ /* 0x000fe200078ec0ff */
[C---:B------:R-:W-:Y:S01]  /*5f00*/  @!P0 FMUL.FTZ R38, R2.reuse, R19 ;  /* 0x0000001302268220 */ /* 0x040fe20000410000 */
[----:B------:R-:W-:Y:S01]  /*5f10*/  @!P0 LOP3.LUT R17, R23, 0xffff0000, RZ, 0xc0, !PT ;  /* 0xffff000017118812 */ /* 0x000fe200078ec0ff */
[-C--:B------:R-:W-:Y:S01]  /*5f20*/  @!P0 FMUL.FTZ R2, R2, R8.reuse ;  /* 0x0000000802028220 */ /* 0x080fe20000410000 */
[----:B------:R-:W-:Y:S01]  /*5f30*/  @!P0 F2FP.BF16.F32.PACK_AB R0, R0, R27 ;  /* 0x0000001b0000823e */ /* 0x000fe200000010ff */
[----:B------:R-:W-:Y:S01]  /*5f40*/  @!P0 FFMA.FTZ R38, R18, R8, -R38 ;  /* 0x0000000812268223 */ /* 0x000fe20000010826 */
[----:B------:R-:W-:Y:S01]  /*5f50*/  @!P0 SHF.L.U32 R8, R22, 0x10, RZ ;  /* 0x0000001016088819 */ /* 0x000fe200000006ff */
        /* <DEDUP_REMOVED lines=17> */
.L_x_5212:
[----:B------:R-:W-:Y:S05]  /*6070*/  BSYNC.RECONVERGENT B0 ;  /* 0x0000000000007941 */ /* 0x000fea0003800200 */
.L_x_5211:
[----:B------:R-:W-:Y:S01]  /*6080*/  ISETP.NE.AND P0, PT, R32, RZ, PT ;  /* 0x000000ff2000720c */ /* 0x000fe20003f05270 */
[----:B------:R-:W-:Y:S11]  /*6090*/  BSSY.RECONVERGENT B0, `(.L_x_5213) ;  /* 0x0000038000007945 */ /* 0x000ff60003800200 */
[----:B------:R-:W-:Y:S01]  /*60a0*/  @!UPT UIADD3 URZ, UPT, UPT, URZ, URZ, URZ ;  /* 0x000000fffffff290 */ /* 0x000fe2000fffe0ff */
        /* <DEDUP_REMOVED lines=54> */
.L_x_5214:
[----:B------:R-:W-:Y:S05]  /*6410*/  BSYNC.RECONVERGENT B0 ;  /* 0x0000000000007941 */ /* 0x000fea0003800200 */
.L_x_5213:
        /* <DEDUP_REMOVED lines=57> */
.L_x_5216:
[----:B------:R-:W-:Y:S05]  /*67b0*/  BSYNC.RECONVERGENT B0 ;  /* 0x0000000000007941 */ /* 0x000fea0003800200 */
.L_x_5215:
        /* <DEDUP_REMOVED lines=57> */
.L_x_5218:
[----:B------:R-:W-:Y:S05]  /*6b50*/  BSYNC.RECONVERGENT B0 ;  /* 0x0000000000007941 */ /* 0x000fea0003800200 */
.L_x_5217:
        /* <DEDUP_REMOVED lines=57> */
.L_x_5220:
[----:B------:R-:W-:Y:S05]  /*6ef0*/  BSYNC.RECONVERGENT B0 ;  /* 0x0000000000007941 */ /* 0x000fea0003800200 */
.L_x_5219:
        /* <DEDUP_REMOVED lines=57> */
.L_x_5222:
[----:B------:R-:W-:Y:S05]  /*7290*/  BSYNC.RECONVERGENT B0 ;  /* 0x0000000000007941 */ /* 0x000fea0003800200 */
.L_x_5221:
[----:B------:R-:W-:Y:S01]  /*72a0*/  ISETP.NE.AND P0, PT, R130, RZ, PT ;  /* 0x000000ff8200720c */ /* 0x000fe20003f05270 */
[----:B------:R-:W-:Y:S11]  /*72b0*/  BSSY.RECONVERGENT B0, `(.L_x_5223) ;  /* 0x0000038000007945 */ /* 0x000ff60003800200 */
[----:B------:R-:W-:Y:S01]  /*72c0*/  @!UPT UIADD3 URZ, UPT, UPT, URZ, URZ, URZ ;  /* 0x000000fffffff290 */ /* 0x000fe2000fffe0ff */
[----:B------:R-:W-:Y:S05]  /*72d0*/  @P0 BRA `(.L_x_5224) ;  /* 0x0000000000d40947 */ /* 0x000fea0003800000 */
[----:B------:R-:W-:Y:S01]  /*72e0*/  ISETP.GE.AND P0, PT, R12, R16, PT ;  /* 0x000000100c00720c */ /* 0x000fe20003f06270 */
[----:B------:R-:W-:Y:S04]  /*72f0*/  IMAD.WIDE.U32 R36, R138, 0x1c0, R36 ;  /* 0x000001c08a247825 */ /* 0x000fe800078e0024 */
[----:B------:R-:W-:Y:S02]  /*7300*/  IMAD R0, R139, 0x1c0, RZ ;  /* 0x000001c08b007824 */ /* 0x000fe400078e02ff */
[----:B--2---:R-:W-:Y:S03]  /*7310*/  IMAD.WIDE.U32 R30, R230, 0x1c0, R30 ;  /* 0x000001c0e61e7825 */ /* 0x004fe600078e001e */
[----:B------:R-:W-:Y:S03]  /*7320*/  IADD3 R37, PT, PT, R0, R37, RZ ;  /* 0x0000002500257210 */ /* 0x000fe60007ffe0ff */
[C---:B------:R-:W-:Y:S02]  /*7330*/  @!P0 IMAD.WIDE R28, R11.reuse, 0x1c0, R28 ;  /* 0x000001c00b1c8825 */ /* 0x040fe400078e021c */
[----:B-1----:R-:W2:Y:S02]  /*7340*/  LD.E.128 R16, desc[UR6][R36.64] ;  /* 0x0000000624107980 */ /* 0x002ea4000c101d00 */
[----:B------:R-:W-:Y:S06]  /*7350*/  @!P0 IMAD.WIDE R6, R11, 0x1c0, R6 ;  /* 0x000001c00b068825 */ /* 0x000fec00078e0206 */
[----:B------:R-:W5:Y:S06]  /*7360*/  @!P0 LD.E.64 R28, desc[UR6][R28.64] ;  /* 0x000000061c1c8980 */ /* 0x000f6c000c101b00 */
[----:B------:R-:W5:Y:S01]  /*7370*/  @!P0 LD.E.64 R2, desc[UR6][R6.64] ;  /* 0x0000000606028980 */ /* 0x000f62000c101b00 */
[----:B--2---:R-:W-:Y:S02]  /*7380*/  @!P0 LOP3.LUT R0, R16, 0xffff0000, RZ, 0xc0, !PT ;  /* 0xffff000010008812 */ /* 0x004fe400078ec0ff */
[----:B---34-:R-:W-:Y:S02]  /*7390*/  @!P0 SHF.L.U32 R23, R19, 0x10, RZ ;  /* 0x0000001013178819 */ /* 0x018fe400000006ff */
[C---:B-----5:R-:W-:Y:S02]  /*73a0*/  @!P0 SHF.L.U32 R8, R28.reuse, 0x10, RZ ;  /* 0x000000101c088819 */ /* 0x060fe400000006ff */
[----:B------:R-:W-:Y:S02]  /*73b0*/  @!P0 LOP3.LUT R20, R28, 0xffff0000, RZ, 0xc0, !PT ;  /* 0xffff00001c148812 */ /* 0x000fe400078ec0ff */
[----:B------:R-:W-:Y:S01]  /*73c0*/  @!P0 SHF.L.U32 R21, R29, 0x10, RZ ;  /* 0x000000101d158819 */ /* 0x000fe200000006ff */
[----:B------:R-:W-:Y:S01]  /*73d0*/  @!P0 FMUL.FTZ R24, R0, R8 ;  /* 0x0000000800188220 */ /* 0x000fe20000410000 */
[----:B------:R-:W-:Y:S02]  /*73e0*/  @!P0 SHF.L.U32 R7, R2, 0x10, RZ ;  /* 0x0000001002078819 */ /* 0x000fe400000006ff */
        /* <DEDUP_REMOVED lines=36> */
.L_x_5224:
[----:B------:R-:W-:Y:S05]  /*7630*/  BSYNC.RECONVERGENT B0 ;  /* 0x0000000000007941 */ /* 0x000fea0003800200 */
.L_x_5223:
[----:B------:R-:W5:Y:S02]  /*7640*/  LD.E R0, desc[UR6][R164.64+0xd0] ;  /* 0x0000d006a4007980 */ /* 0x000f64000c101900 */
[----:B-----5:R-:W-:Y:S05]  /*7650*/  IMAD.U32 R0, R0, -0x80, RZ ;  /* 0xffffff8000007824 */ /* 0x020fea00078e00ff */
[C---:B------:R-:W-:Y:S02]  /*7660*/  LEA R14, P1, R0.reuse, R14, 0x1 ;  /* 0x0000000e000e7211 */ /* 0x040fe400078208ff */
[C---:B------:R-:W-:Y:S02]  /*7670*/  LEA R34, P0, R0.reuse, R34, 0x1 ;  /* 0x0000002200227211 */ /* 0x040fe400078008ff */
[C---:B------:R-:W-:Y:S02]  /*7680*/  LEA.HI.X.SX32 R15, R0.reuse, R15, 0x1, P1 ;  /* 0x0000000f000f7211 */ /* 0x040fe400008f0eff */
[----:B------:R-:W-:Y:S01]  /*7690*/  LEA.HI.X.SX32 R35, R0, R35, 0x1, P0 ;  /* 0x0000002300237211 */ /* 0x000fe200000f0eff */
[----:B------:R-:W-:Y:S05]  /*76a0*/  BRA `(.L_x_5191) ;  /* 0x0000005c00647947 */ /* 0x000fea0003800000 */
.L_x_5192:
[----:B------:R-:W-:Y:S01]  /*76b0*/  LEA.HI R18, R16, R16, RZ, 0x1 ;  /* 0x0000001010127211 */ /* 0x000fe200078f08ff */
[----:B------:R-:W-:Y:S01]  /*76c0*/  BSSY.RECONVERGENT B0, `(.L_x_5225) ;  /* 0x000005f000007945 */ /* 0x000fe20003800200 */
[C---:B------:R-:W-:Y:S02]  /*76d0*/  LEA R20, P0, R79.reuse, R10, 0x1 ;  /* 0x0000000a4f147211 */ /* 0x040fe400078008ff */
[----:B------:R-:W-:Y:S02]  /*76e0*/  SHF.R.S32.HI R18, RZ, 0x1, R18 ;  /* 0x00000001ff127819 */ /* 0x000fe40000011412 */
[----:B------:R-:W-:Y:S02]  /*76f0*/  LEA.HI.X R21, R79, R9, R78, 0x1, P0 ;  /* 0x000000094f157211 */ /* 0x000fe400000f0c4e */
[----:B------:R-:W-:Y:S01]  /*7700*/  LEA R156, P0, R50, R75, 0x1 ;  /* 0x0000004b329c7211 */ /* 0x000fe200078008ff */
[----:B------:R-:W-:Y:S01]  /*7710*/  IMAD.MOV R17, RZ, RZ, -R18 ;  /* 0x000000ffff117224 */ /* 0x000fe200078e0a12 */
[----:B------:R-:W-:Y:S02]  /*7720*/  ISETP.GE.AND P1, PT, R12, R18, PT ;  /* 0x000000120c00720c */ /* 0x000fe40003f26270 */
[----:B------:R-:W-:Y:S02]  /*7730*/  LEA.HI.X R157, R50, R74, R51, 0x1, P0 ;  /* 0x0000004a329d7211 */ /* 0x000fe400000f0c33 */
[----:B------:R-:W-:Y:S02]  /*7740*/  SEL R18, R18, R17, !P1 ;  /* 0x0000001112127207 */ /* 0x000fe40004800000 */
[----:B------:R-:W-:Y:S01]  /*7750*/  SHF.R.S32.HI R153, RZ, 0x1f, R17 ;  /* 0x0000001fff997819 */ /* 0x000fe20000011411 */
[----:B------:R-:W-:Y:S06]  /*7760*/  @!P2 BRA `(.L_x_5226) ;  /* 0x000000040050a947 */ /* 0x000fec0003800000 */
[----:B------:R-:W-:Y:S01]  /*7770*/  ISETP.GE.AND P0, PT, R12, R16, PT ;  /* 0x000000100c00720c */ /* 0x000fe20003f06270 */
[----:B------:R-:W-:Y:S05]  /*7780*/  IMAD.MOV.U32 R8, RZ, RZ, R10 ;  /* 0x000000ffff087224 */ /* 0x000fea00078e000a */
[----:B------:R1:W2:Y:S07]  /*7790*/  LD.E.128 R36, desc[UR6][R8.64] ;  /* 0x0000000608247980 */ /* 0x0002ae000c101d00 */
[----:B------:R-:W-:Y:S02]  /*77a0*/  @!P0 SEL R2, R17, RZ, P1 ;  /* 0x000000ff11028207 */ /* 0x000fe40000800000 */
[----:B------:R-:W-:Y:S03]  /*77b0*/  @!P0 SEL R0, R153, RZ, P1 ;  /* 0x000000ff99008207 */ /* 0x000fe60000800000 */
[C---:B------:R-:W-:Y:S01]  /*77c0*/  @!P0 IMAD.SHL.U32 R26, R2.reuse, 0x2, RZ ;  /* 0x00000002021a8824 */ /* 0x040fe200078e00ff */
[----:B------:R-:W-:Y:S04]  /*77d0*/  @!P0 SHF.L.U64.HI R0, R2, 0x1, R0 ;  /* 0x0000000102008819 */ /* 0x000fe80000010200 */
        /* <DEDUP_REMOVED lines=19> */
[----:B----4-:R-:W-:Y:S01]  /*7910*/  @!P0 LOP3.LUT R31, R43, 0xffff0000, RZ, 0xc0, !PT ;  /* 0xffff00002b1f8812 */ /* 0x010fe200078ec0ff */
[----:B------:R-:W3:Y:S01]  /*7920*/  @!P0 LD.E.128 R4, desc[UR6][R4.64] ;  /* 0x0000000604048980 */ /* 0x000ee2000c101d00 */
[----:B------:R-:W-:Y:S01]  /*7930*/  @!P2 FADD.FTZ R22, -R22, -RZ ;  /* 0x800000ff1616a221 */ /* 0x000fe20000010100 */
[----:B------:R-:W-:Y:S01]  /*7940*/  @!P2 FADD.FTZ R19, -R19, -RZ ;  /* 0x800000ff1313a221 */ /* 0x000fe20000010100 */
[----:B------:R-:W-:Y:S01]  /*7950*/  @!P2 FADD.FTZ R24, -R24, -RZ ;  /* 0x800000ff1818a221 */ /* 0x000fe20000010100 */
[----:B------:R-:W-:Y:S01]  /*7960*/  @!P2 FADD.FTZ R2, -R2, -RZ ;  /* 0x800000ff0202a221 */ /* 0x000fe20000010100 */
[----:B------:R-:W-:Y:S02]  /*7970*/  @!P0 IMAD.U32 R30, R43, 0x10000, RZ ;  /* 0x000100002b1e8824 */ /* 0x000fe400078e00ff */
[----:B------:R-:W-:Y:S01]  /*7980*/  @!P2 FADD.FTZ R0, -R0, -RZ ;  /* 0x800000ff0000a221 */ /* 0x000fe20000010100 */
[----:B------:R-:W-:Y:S01]  /*7990*/  @!P2 FADD.FTZ R3, -R3, -RZ ;  /* 0x800000ff0303a221 */ /* 0x000fe20000010100 */
[C---:B---3--:R-:W-:Y:S01]  /*79a0*/  @!P0 SHF.L.U32 R29, R4.reuse, 0x10, RZ ;  /* 0x00000010041d8819 */ /* 0x048fe200000006ff */
[----:B-1----:R-:W-:Y:S01]  /*79b0*/  @!P0 IMAD.U32 R8, R7, 0x10000, RZ ;  /* 0x0001000007088824 */ /* 0x002fe200078e00ff */
[----:B------:R-:W-:Y:S01]  /*79c0*/  @!P0 LOP3.LUT R28, R4, 0xffff0000, RZ, 0xc0, !PT ;  /* 0xffff0000041c8812 */ /* 0x000fe200078ec0ff */
[C---:B------:R-:W-:Y:S01]  /*79d0*/  @!P0 IMAD.U32 R4, R5.reuse, 0x10000, RZ ;  /* 0x0001000005048824 */ /* 0x040fe200078e00ff */
[----:B------:R-:W-:Y:S01]  /*79e0*/  @!P0 LOP3.LUT R27, R5, 0xffff0000, RZ, 0xc0, !PT ;  /* 0xffff0000051b8812 */ /* 0x000fe200078ec0ff */
        /* <DEDUP_REMOVED lines=8> */
[----:B------:R-:W-:Y:S01]  /*7a70*/  @!P0 FMUL.FTZ R5, R5, R24 ;  /* 0x0000001805058220 */ /* 0x000fe20000410000 */
[----:B--2---:R-:W-:Y:S01]  /*7a80*/  @!P0 SHF.L.U32 R19, R36, 0x10, RZ ;  /* 0x0000001024138819 */ /* 0x004fe200000006ff */
[----:B------:R-:W-:Y:S01]  /*7a90*/  @!P0 FMUL.FTZ R6, R6, R23 ;  /* 0x0000001706068220 */ /* 0x000fe20000410000 */
[----:B------:R-:W-:Y:S01]  /*7aa0*/  @!P0 LOP3.LUT R24, R40, 0xffff0000, RZ, 0xc0, !PT ;  /* 0xffff000028188812 */ /* 0x000fe200078ec0ff */
[----:B------:R-:W-:Y:S01]  /*7ab0*/  @!P0 FMUL.FTZ R3, R4, R3 ;  /* 0x0000000304038220 */ /* 0x000fe20000410000 */
[----:B------:R-:W-:Y:S01]  /*7ac0*/  @!P0 LOP3.LUT R23, R36, 0xffff0000, RZ, 0xc0, !PT ;  /* 0xffff000024178812 */ /* 0x000fe200078ec0ff */
[----:B------:R-:W-:Y:S01]  /*7ad0*/  @!P0 FMUL.FTZ R4, R27, R25 ;  /* 0x000000191b048220 */ /* 0x000fe20000410000 */
[----:B------:R-:W-:Y:S01]  /*7ae0*/  @!P0 LOP3.LUT R27, R41, 0xffff0000, RZ, 0xc0, !PT ;  /* 0xffff0000291b8812 */ /* 0x000fe200078ec0ff */
[----:B------:R-:W-:Y:S01]  /*7af0*/  @!P0 IMAD.U32 R25, R37, 0x10000, RZ ;  /* 0x0001000025198824 */ /* 0x000fe200078e00ff */
[----:B------:R-:W-:Y:S01]  /*7b00*/  @!P0 SHF.L.U32 R28, R42, 0x10, RZ ;  /* 0x000000102a1c8819 */ /* 0x000fe200000006ff */
[----:B------:R-:W-:Y:S01]  /*7b10*/  @!P0 FFMA.FTZ R0, R19, R22, R0 ;  /* 0x0000001613008223 */ /* 0x000fe20000010000 */
[----:B------:R-:W-:Y:S01]  /*7b20*/  @!P0 LOP3.LUT R19, R37, 0xffff0000, RZ, 0xc0, !PT ;  /* 0xffff000025138812 */ /* 0x000fe200078ec0ff */
[----:B------:R-:W-:Y:S01]  /*7b30*/  @!P0 IMAD.U32 R26, R41, 0x10000, RZ ;  /* 0x00010000291a8824 */ /* 0x000fe200078e00ff */
[----:B------:R-:W-:Y:S01]  /*7b40*/  @!P0 SHF.L.U32 R22, R38, 0x10, RZ ;  /* 0x0000001026168819 */ /* 0x000fe200000006ff */
[----:B------:R-:W-:Y:S01]  /*7b50*/  @!P0 FFMA.FTZ R2, R23, R24, R2 ;  /* 0x0000001817028223 */ /* 0x000fe20000010002 */
[----:B------:R-:W-:Y:S01]  /*7b60*/  @!P0 LOP3.LUT R29, R42, 0xffff0000, RZ, 0xc0, !PT ;  /* 0xffff00002a1d8812 */ /* 0x000fe200078ec0ff */
[----:B------:R-:W-:Y:S01]  /*7b70*/  @!P0 IMAD.U32 R24, R39, 0x10000, RZ ;  /* 0x0001000027188824 */ /* 0x000fe200078e00ff */
[----:B------:R-:W-:Y:S01]  /*7b80*/  @!P0 LOP3.LUT R23, R38, 0xffff0000, RZ, 0xc0, !PT ;  /* 0xffff000026178812 */ /* 0x000fe200078ec0ff */
[----:B------:R-:W-:Y:S01]  /*7b90*/  @!P0 FFMA.FTZ R3, R25, R26, R3 ;  /* 0x0000001a19038223 */ /* 0x000fe20000010003 */
[----:B------:R-:W-:Y:S01]  /*7ba0*/  @!P0 LOP3.LUT R25, R39, 0xffff0000, RZ, 0xc0, !PT ;  /* 0xffff000027198812 */ /* 0x000fe200078ec0ff */
[----:B------:R-:W-:Y:S01]  /*7bb0*/  @!P0 FFMA.FTZ R4, R19, R27, R4 ;  /* 0x0000001b13048223 */ /* 0x000fe20000010004 */
[----:B------:R-:W-:Y:S01]  /*7bc0*/  @!P0 F2FP.BF16.F32.PACK_AB R0, R2, R0 ;  /* 0x000000000200823e */ /* 0x000fe200000010ff */
[----:B------:R-:W-:Y:S01]  /*7bd0*/  @!P0 FFMA.FTZ R5, R22, R28, R5 ;  /* 0x0000001c16058223 */ /* 0x000fe20000010005 */
[----:B------:R-:W-:Y:S01]  /*7be0*/  MOV R2, R75 ;  /* 0x0000004b00027202 */ /* 0x000fe20000000f00 */
[----:B------:R-:W-:Y:S01]  /*7bf0*/  @!P0 FFMA.FTZ R6, R23, R29, R6 ;  /* 0x0000001d17068223 */ /* 0x000fe20000010006 */
[----:B------:R-:W-:Y:S01]  /*7c00*/  @!P0 F2FP.BF16.F32.PACK_AB R3, R4, R3 ;  /* 0x000000030403823e */ /* 0x000fe200000010ff */
[----:B------:R-:W-:Y:S01]  /*7c10*/  @!P0 FFMA.FTZ R7, R24, R30, R7 ;  /* 0x0000001e18078223 */ /* 0x000fe20000010007 */
[----:B------:R-:W-:Y:S01]  /*7c20*/  @!P0 FFMA.FTZ R8, R25, R31, R8 ;  /* 0x0000001f19088223 */ /* 0x000fe20000010008 */
[----:B------:R-:W-:Y:S02]  /*7c30*/  @!P0 MOV R36, R0 ;  /* 0x0000000000248202 */ /* 0x000fe40000000f00 */
[----:B------:R-:W-:Y:S01]  /*7c40*/  @!P0 F2FP.BF16.F32.PACK_AB R5, R6, R5 ;  /* 0x000000050605823e */ /* 0x000fe200000010ff */
[----:B------:R-:W-:Y:S01]  /*7c50*/  @!P0 IMAD.MOV.U32 R37, RZ, RZ, R3 ;  /* 0x000000ffff258224 */ /* 0x000fe200078e0003 */
[----:B------:R-:W-:Y:S01]  /*7c60*/  @!P0 F2FP.BF16.F32.PACK_AB R7, R8, R7 ;  /* 0x000000070807823e */ /* 0x000fe200000010ff */
[----:B------:R-:W-:Y:S01]  /*7c70*/  IMAD.MOV.U32 R3, RZ, RZ, R74 ;  /* 0x000000ffff037224 */ /* 0x000fe200078e004a */
[----:B------:R-:W-:Y:S03]  /*7c80*/  @!P0 MOV R38, R5 ;  /* 0x0000000500268202 */ /* 0x000fe60000000f00 */
[----:B------:R-:W-:Y:S05]  /*7c90*/  @!P0 IMAD.MOV.U32 R39, RZ, RZ, R7 ;  /* 0x000000ffff278224 */ /* 0x000fea00078e0007 */
[----:B------:R1:W-:Y:S02]  /*7ca0*/  ST.E.128 desc[UR6][R2.64], R36 ;  /* 0x0000002402007985 */ /* 0x0003e4000c101d06 */
.L_x_5226:
[----:B------:R-:W-:Y:S05]  /*7cb0*/  BSYNC.RECONVERGENT B0 ;  /* 0x0000000000007941 */ /* 0x000fea0003800200 */
.L_x_5225:
        /* <DEDUP_REMOVED lines=55> */
[----:B------:R-:W-:Y:S01]  /*8030*/  @!P0 IMAD.U32 R19, R36, 0x10000, RZ ;  /* 0x0001000024138824 */ /* 0x000fe200078e00ff */
[----:B------:R-:W-:Y:S01]  /*8040*/  @!P0 LOP3.LUT R29, R42, 0xffff0000, RZ, 0xc0, !PT ;  /* 0xffff00002a1d8812 */ /* 0x000fe200078ec0ff */
[----:B------:R-:W-:Y:S02]  /*8050*/  @!P0 IMAD.U32 R22, R40, 0x10000, RZ ;  /* 0x0001000028168824 */ /* 0x000fe400078e00ff */
[----:B------:R-:W-:Y:S01]  /*8060*/  @!P0 FMUL.FTZ R3, R4, R3 ;  /* 0x0000000304038220 */ /* 0x000fe20000410000 */
[----:B------:R-:W-:Y:S01]  /*8070*/  @!P0 FMUL.FTZ R4, R27, R25 ;  /* 0x000000191b048220 */ /* 0x000fe20000410000 */
[----:B------:R-:W-:Y:S01]  /*8080*/  @!P0 SHF.L.U32 R25, R37, 0x10, RZ ;  /* 0x0000001025198819 */ /* 0x000fe200000006ff */
[----:B------:R-:W-:Y:S01]  /*8090*/  @!P0 FMUL.FTZ R2, R28, R2 ;  /* 0x000000021c028220 */ /* 0x000fe20000410000 */
[C---:B------:R-:W-:Y:S01]  /*80a0*/  @!P0 LOP3.LUT R27, R41.reuse, 0xffff0000, RZ, 0xc0, !PT ;  /* 0xffff0000291b8812 */ /* 0x040fe200078ec0ff */
        /* <DEDUP_REMOVED lines=25> */
.L_x_5228:
[----:B------:R-:W-:Y:S05]  /*8240*/  BSYNC.RECONVERGENT B0 ;  /* 0x0000000000007941 */ /* 0x000fea0003800200 */
.L_x_5227:
[----:B------:R-:W-:Y:S01]  /*8250*/  ISETP.NE.AND P0, PT, R159, RZ, PT ;  /* 0x000000ff9f00720c */ /* 0x000fe20003f05270 */
[----:B------:R-:W-:Y:S11]  /*8260*/  BSSY.RECONVERGENT B0, `(.L_x_5229) ;  /* 0x000005b000007945 */ /* 0x000ff60003800200 */
[----:B------:R-:W-:Y:S01]  /*8270*/  @!UPT UIADD3 URZ, UPT, UPT, URZ, URZ, URZ ;  /* 0x000000fffffff290 */ /* 0x000fe2000fffe0ff */
[----:B------:R-:W-:Y:S05]  /*8280*/  @!P0 BRA `(.L_x_5230) ;  /* 0x0000000400608947 */ /* 0x000fea0003800000 */
[----:B------:R-:W-:Y:S05]  /*8290*/  IADD3 R26, P0, PT, R20, R63, RZ ;  /* 0x0000003f141a7210 */ /* 0x000fea0007f1e0ff */
[----:B------:R-:W-:Y:S01]  /*82a0*/  IMAD.X R27, R21, 0x1, R62, P0 ;  /* 0x00000001151b7824 */ /* 0x000fe200000e063e */
[C---:B------:R-:W-:Y:S04]  /*82b0*/  LEA R160, P0, R230.reuse, R156, 0x5 ;  /* 0x0000009ce6a07211 */ /* 0x040fe800078028ff */
[----:B------:R-:W-:Y:S01]  /*82c0*/  LEA.HI.X R161, R230, R157, R231, 0x5, P0 ;  /* 0x0000009de6a17211 */ /* 0x000fe200000f2ce7 */
[----:B-12---:R1:W2:Y:S01]  /*82d0*/  LD.E.128 R36, desc[UR6][R26.64] ;  /* 0x000000061a247980 */ /* 0x0062a2000c101d00 */
[----:B------:R-:W-:Y:S11]  /*82e0*/  ISETP.GE.AND P0, PT, R12, R16, PT ;  /* 0x000000100c00720c */ /* 0x000ff60003f06270 */
[----:B------:R-:W-:Y:S02]  /*82f0*/  @!UPT UIADD3 URZ, UPT, UPT, URZ, URZ, URZ ;  /* 0x000000fffffff290 */ /* 0x000fe4000fffe0ff */
[----:B------:R-:W-:Y:S02]  /*8300*/  @!P0 SEL R2, R17, RZ, P1 ;  /* 0x000000ff11028207 */ /* 0x000fe40000800000 */
[----:B------:R-:W-:Y:S02]  /*8310*/  @!P0 SEL R0, R153, RZ, P1 ;  /* 0x000000ff99008207 */ /* 0x000fe40000800000 */
[----:B------:R-:W-:Y:S04]  /*8320*/  @!P0 IADD3 R2, P2, PT, R101, R2, RZ ;  /* 0x0000000265028210 */ /* 0x000fe80007f5e0ff */
[----:B------:R-:W-:Y:S01]  /*8330*/  @!P0 SHF.L.U32 R28, R2, 0x1, RZ ;  /* 0x00000001021c8819 */ /* 0x000fe200000006ff */
[----:B------:R-:W-:Y:S03]  /*8340*/  @!P0 IMAD.X R0, R93, 0x1, R0, P2 ;  /* 0x000000015d008824 */ /* 0x000fe600010e0600 */
[----:B------:R-:W-:Y:S02]  /*8350*/  @!P0 IADD3 R4, P2, PT, R28, R71, RZ ;  /* 0x000000471c048210 */ /* 0x000fe40007f5e0ff */
[----:B------:R-:W-:Y:S05]  /*8360*/  @!P0 SHF.L.U64.HI R0, R2, 0x1, R0 ;  /* 0x0000000102008819 */ /* 0x000fea0000010200 */
        /* <DEDUP_REMOVED lines=29> */
[C---:B-1----:R-:W-:Y:S01]  /*8540*/  @!P0 LOP3.LUT R27, R5.reuse, 0xffff0000, RZ, 0xc0, !PT ;  /* 0xffff0000051b8812 */ /* 0x042fe200078ec0ff */
[----:B------:R-:W-:Y:S01]  /*8550*/  @!P0 IMAD.U32 R4, R5, 0x10000, RZ ;  /* 0x0001000005048824 */ /* 0x000fe200078e00ff */
[C---:B------:R-:W-:Y:S01]  /*8560*/  @!P0 SHF.L.U32 R5, R6.reuse, 0x10, RZ ;  /* 0x0000001006058819 */ /* 0x040fe200000006ff */
[----:B------:R-:W-:Y:S01]  /*8570*/  @!P0 IMAD.U32 R24, R7, 0x10000, RZ ;  /* 0x0001000007188824 */ /* 0x000fe200078e00ff */
[----:B------:R-:W-:Y:S01]  /*8580*/  @!P0 LOP3.LUT R6, R6, 0xffff0000, RZ, 0xc0, !PT ;  /* 0xffff000006068812 */ /* 0x000fe200078ec0ff */
[----:B------:R-:W-:Y:S01]  /*8590*/  @!P0 FMUL.FTZ R0, R29, R0 ;  /* 0x000000001d008220 */ /* 0x000fe20000410000 */
[----:B------:R-:W-:Y:S01]  /*85a0*/  @!P0 LOP3.LUT R26, R7, 0xffff0000, RZ, 0xc0, !PT ;  /* 0xffff0000071a8812 */ /* 0x000fe200078ec0ff */
[----:B------:R-:W-:Y:S01]  /*85b0*/  @!P0 FMUL.FTZ R7, R24, R19 ;  /* 0x0000001318078220 */ /* 0x000fe20000410000 */
[----:B------:R-:W-:Y:S01]  /*85c0*/  @!P0 LOP3.LUT R24, R40, 0xffff0000, RZ, 0xc0, !PT ;  /* 0xffff000028188812 */ /* 0x000fe200078ec0ff */
[----:B------:R-:W-:Y:S01]  /*85d0*/  @!P0 FMUL.FTZ R6, R6, R22 ;  /* 0x0000001606068220 */ /* 0x000fe20000410000 */
[----:B------:R-:W-:Y:S01]  /*85e0*/  @!P0 LOP3.LUT R29, R42, 0xffff0000, RZ, 0xc0, !PT ;  /* 0xffff00002a1d8812 */ /* 0x000fe200078ec0ff */
[C---:B--2---:R-:W-:Y:S02]  /*85f0*/  @!P0 IMAD.U32 R19, R36.reuse, 0x10000, RZ ;  /* 0x0001000024138824 */ /* 0x044fe400078e00ff */
[----:B------:R-:W-:Y:S01]  /*8600*/  @!P0 FMUL.FTZ R5, R5, R23 ;  /* 0x0000001705058220 */ /* 0x000fe20000410000 */
        /* <DEDUP_REMOVED lines=32> */
.L_x_5230:
[----:B------:R-:W-:Y:S05]  /*8810*/  BSYNC.RECONVERGENT B0 ;  /* 0x0000000000007941 */ /* 0x000fea0003800200 */
.L_x_5229:
        /* <DEDUP_REMOVED lines=8> */
[----:B-123--:R1:W2:Y:S01]  /*88a0*/  LD.E.128 R36, desc[UR6][R26.64] ;  /* 0x000000061a247980 */ /* 0x00e2a2000c101d00 */
        /* <DEDUP_REMOVED lines=83> */
.L_x_5232:
[----:B------:R-:W-:Y:S05]  /*8de0*/  BSYNC.RECONVERGENT B0 ;  /* 0x0000000000007941 */ /* 0x000fea0003800200 */
.L_x_5231:
[----:B------:R-:W-:Y:S04]  /*8df0*/  BSSY.RECONVERGENT B0, `(.L_x_5233) ;  /* 0x000005a000007945 */ /* 0x000fe80003800200 */
[----:B------:R-:W-:Y:S05]  /*8e00*/  @!P6 BRA `(.L_x_5234) ;  /* 0x000000040060e947 */ /* 0x000fea0003800000 */
[----:B------:R-:W-:Y:S05]  /*8e10*/  IADD3 R26, P0, PT, R20, R148, RZ ;  /* 0x00000094141a7210 */ /* 0x000fea0007f1e0ff */
[----:B------:R-:W-:Y:S01]  /*8e20*/  IMAD.X R27, R21, 0x1, R58, P0 ;  /* 0x00000001151b7824 */ /* 0x000fe200000e063a */
[----:B------:R-:W-:Y:S04]  /*8e30*/  ISETP.GE.AND P0, PT, R12, R16, PT ;  /* 0x000000100c00720c */ /* 0x000fe80003f06270 */
[----:B-1234-:R1:W2:Y:S09]  /*8e40*/  LD.E.128 R36, desc[UR6][R26.64] ;  /* 0x000000061a247980 */ /* 0x01e2b2000c101d00 */
        /* <DEDUP_REMOVED lines=37> */
[----:B-1----:R-:W-:Y:S01]  /*90a0*/  @!P0 LOP3.LUT R27, R5, 0xffff0000, RZ, 0xc0, !PT ;  /* 0xffff0000051b8812 */ /* 0x002fe200078ec0ff */
        /* <DEDUP_REMOVED lines=10> */
[----:B------:R-:W-:Y:S02]  /*9150*/  @!P0 IMAD.U32 R19, R36, 0x10000, RZ ;  /* 0x0001000024138824 */ /* 0x000fe400078e00ff */
[----:B------:R-:W-:Y:S01]  /*9160*/  @!P0 FMUL.FTZ R0, R29, R0 ;  /* 0x000000001d008220 */ /* 0x000fe20000410000 */
[----:B------:R-:W-:Y:S01]  /*9170*/  @!P0 LOP3.LUT R29, R42, 0xffff0000, RZ, 0xc0, !PT ;  /* 0xffff00002a1d8812 */ /* 0x000fe200078ec0ff */
[----:B------:R-:W-:Y:S02]  /*9180*/  @!P0 IMAD.U32 R22, R40, 0x10000, RZ ;  /* 0x0001000028168824 */ /* 0x000fe400078e00ff */
[----:B------:R-:W-:Y:S01]  /*9190*/  @!P0 FMUL.FTZ R3, R4, R3 ;  /* 0x0000000304038220 */ /* 0x000fe20000410000 */
        /* <DEDUP_REMOVED lines=20> */
[----:B------:R-:W-:Y:S02]  /*92e0*/  @!P0 IMAD.MOV.U32 R36, RZ, RZ, R0 ;  /* 0x000000ffff248224 */ /* 0x000fe400078e0000 */
[----:B------:R-:W-:Y:S01]  /*92f0*/  @!P0 FFMA.FTZ R8, R25, R31, R8 ;  /* 0x0000001f19088223 */ /* 0x000fe20000010008 */
[----:B------:R-:W-:Y:S01]  /*9300*/  IMAD R0, R231, 0x60, RZ ;  /* 0x00000060e7007824 */ /* 0x000fe200078e02ff */
[----:B------:R-:W-:Y:S01]  /*9310*/  @!P0 MOV R37, R3 ;  /* 0x0000000300258202 */ /* 0x000fe20000000f00 */
[----:B------:R-:W-:Y:S01]  /*9320*/  IMAD.WIDE.U32 R2, R230, 0x60, R156 ;  /* 0x00000060e6027825 */ /* 0x000fe200078e009c */
[----:B------:R-:W-:Y:S02]  /*9330*/  @!P0 F2FP.BF16.F32.PACK_AB R5, R6, R5 ;  /* 0x000000050605823e */ /* 0x000fe400000010ff */
[----:B------:R-:W-:Y:S01]  /*9340*/  @!P0 F2FP.BF16.F32.PACK_AB R7, R8, R7 ;  /* 0x000000070807823e */ /* 0x000fe200000010ff */
[----:B------:R-:W-:Y:S02]  /*9350*/  IMAD.IADD R3, R0, 0x1, R3 ;  /* 0x0000000100037824 */ /* 0x000fe400078e0203 */
[----:B------:R-:W-:Y:S01]  /*9360*/  @!P0 IMAD.MOV.U32 R38, RZ, RZ, R5 ;  /* 0x000000ffff268224 */ /* 0x000fe200078e0005 */
[----:B------:R-:W-:Y:S05]  /*9370*/  @!P0 MOV R39, R7 ;  /* 0x0000000700278202 */ /* 0x000fea0000000f00 */
[----:B------:R1:W-:Y:S02]  /*9380*/  ST.E.128 desc[UR6][R2.64], R36 ;  /* 0x0000002402007985 */ /* 0x0003e4000c101d06 */
.L_x_5234:
[----:B------:R-:W-:Y:S05]  /*9390*/  BSYNC.RECONVERGENT B0 ;  /* 0x0000000000007941 */ /* 0x000fea0003800200 */
.L_x_5233:
[----:B------:R-:W-:Y:S01]  /*93a0*/  ISETP.NE.AND P0, PT, R155, RZ, PT ;  /* 0x000000ff9b00720c */ /* 0x000fe20003f05270 */
[----:B------:R-:W-:Y:S11]  /*93b0*/  BSSY.RECONVERGENT B0, `(.L_x_5235) ;  /* 0x000005b000007945 */ /* 0x000ff60003800200 */
[----:B------:R-:W-:Y:S01]  /*93c0*/  @!UPT UIADD3 URZ, UPT, UPT, URZ, URZ, URZ ;  /* 0x000000fffffff290 */ /* 0x000fe2000fffe0ff */
[----:B------:R-:W-:Y:S05]  /*93d0*/  @P0 BRA `(.L_x_5236) ;  /* 0x0000000400600947 */ /* 0x000fea0003800000 */
[----:B------:R-:W-:Y:S05]  /*93e0*/  IADD3 R26, P0, PT, R20, R67, RZ ;  /* 0x00000043141a7210 */ /* 0x000fea0007f1e0ff */
[----:B------:R-:W-:Y:S01]  /*93f0*/  IMAD.X R27, R21, 0x1, R66, P0 ;  /* 0x00000001151b7824 */ /* 0x000fe200000e0642 */
[C---:B----4-:R-:W-:Y:S04]  /*9400*/  LEA R158, P0, R230.reuse, R156, 0x7 ;  /* 0x0000009ce69e7211 */ /* 0x050fe800078038ff */
        /* <DEDUP_REMOVED lines=85> */
.L_x_5236:
[----:B------:R-:W-:Y:S05]  /*9960*/  BSYNC.RECONVERGENT B0 ;  /* 0x0000000000007941 */ /* 0x000fea0003800200 */
.L_x_5235:
[----:B------:R-:W-:Y:S04]  /*9970*/  BSSY.RECONVERGENT B0, `(.L_x_5237) ;  /* 0x000005a000007945 */ /* 0x000fe80003800200 */
[----:B------:R-:W-:Y:S05]  /*9980*/  @P3 BRA `(.L_x_5238) ;  /* 0x0000000400603947 */ /* 0x000fea0003800000 */
        /* <DEDUP_REMOVED lines=88> */
.L_x_5238:
[----:B------:R-:W-:Y:S05]  /*9f10*/  BSYNC.RECONVERGENT B0 ;  /* 0x0000000000007941 */ /* 0x000fea0003800200 */
.L_x_5237:
        /* <DEDUP_REMOVED lines=90> */
.L_x_5240:
[----:B------:R-:W-:Y:S05]  /*a4c0*/  BSYNC.RECONVERGENT B0 ;  /* 0x0000000000007941 */ /* 0x000fea0003800200 */
.L_x_5239:
        /* <DEDUP_REMOVED lines=90> */
.L_x_5242:
[----:B------:R-:W-:Y:S05]  /*aa70*/  BSYNC.RECONVERGENT B0 ;  /* 0x0000000000007941 */ /* 0x000fea0003800200 */
.L_x_5241:
[----:B------:R-:W-:Y:S01]  /*aa80*/  ISETP.NE.AND P0, PT, R154, RZ, PT ;  /* 0x000000ff9a00720c */ /* 0x000fe20003f05270 */
[----:B------:R-:W-:Y:S11]  /*aa90*/  BSSY.RECONVERGENT B0, `(.L_x_5243) ;  /* 0x000005b000007945 */ /* 0x000ff60003800200 */
[----:B------:R-:W-:Y:S01]  /*aaa0*/  @!UPT UIADD3 URZ, UPT, UPT, URZ, URZ, URZ ;  /* 0x000000fffffff290 */ /* 0x000fe2000fffe0ff */
[----:B------:R-:W-:Y:S05]  /*aab0*/  @P0 BRA `(.L_x_5244) ;  /* 0x0000000400600947 */ /* 0x000fea0003800000 */
[C---:B------:R-:W-:Y:S04]  /*aac0*/  LEA R26, P0, R138.reuse, R20, 0x8 ;  /* 0x000000148a1a7211 */ /* 0x040fe800078040ff */
[----:B------:R-:W-:Y:S02]  /*aad0*/  LEA.HI.X R27, R138, R21, R139, 0x8, P0 ;  /* 0x000000158a1b7211 */ /* 0x000fe400000f448b */
[C---:B------:R-:W-:Y:S03]  /*aae0*/  LEA R154, P0, R230.reuse, R156, 0x8 ;  /* 0x0000009ce69a7211 */ /* 0x040fe600078040ff */
[----:B-1234-:R1:W2:Y:S01]  /*aaf0*/  LD.E.128 R36, desc[UR6][R26.64] ;  /* 0x000000061a247980 */ /* 0x01e2a2000c101d00 */
        /* <DEDUP_REMOVED lines=26> */
[----:B----4-:R-:W-:Y:S01]  /*aca0*/  @!P0 SHF.L.U32 R30, R43, 0x10, RZ ;  /* 0x000000102b1e8819 */ /* 0x010fe200000006ff */
[----:B------:R-:W-:Y:S01]  /*acb0*/  @!P2 FADD.FTZ R19, -R19, -RZ ;  /* 0x800000ff1313a221 */ /* 0x000fe20000010100 */
[----:B------:R-:W-:Y:S01]  /*acc0*/  @!P0 LOP3.LUT R31, R43, 0xffff0000, RZ, 0xc0, !PT ;  /* 0xffff00002b1f8812 */ /* 0x000fe200078ec0ff */
[----:B------:R-:W3:Y:S01]  /*acd0*/  @!P0 LD.E.128 R4, desc[UR6][R4.64] ;  /* 0x0000000604048980 */ /* 0x000ee2000c101d00 */
[----:B------:R-:W-:Y:S01]  /*ace0*/  @!P2 FADD.FTZ R23, -R23, -RZ ;  /* 0x800000ff1717a221 */ /* 0x000fe20000010100 */
[----:B------:R-:W-:Y:S01]  /*acf0*/  @!P2 FADD.FTZ R25, -R25, -RZ ;  /* 0x800000ff1919a221 */ /* 0x000fe20000010100 */
[----:B------:R-:W-:Y:S01]  /*ad00*/  @!P2 FADD.FTZ R22, -R22, -RZ ;  /* 0x800000ff1616a221 */ /* 0x000fe20000010100 */
[----:B------:R-:W-:Y:S01]  /*ad10*/  @!P2 FADD.FTZ R0, -R0, -RZ ;  /* 0x800000ff0000a221 */ /* 0x000fe20000010100 */
[----:B------:R-:W-:Y:S01]  /*ad20*/  @!P2 FADD.FTZ R2, -R2, -RZ ;  /* 0x800000ff0202a221 */ /* 0x000fe20000010100 */
[----:B------:R-:W-:Y:S01]  /*ad30*/  @!P2 FADD.FTZ R3, -R3, -RZ ;  /* 0x800000ff0303a221 */ /* 0x000fe20000010100 */
[----:B------:R-:W-:Y:S01]  /*ad40*/  @!P2 FADD.FTZ R8, -R8, -RZ ;  /* 0x800000ff0808a221 */ /* 0x000fe20000010100 */
[C---:B---3--:R-:W-:Y:S02]  /*ad50*/  @!P0 SHF.L.U32 R29, R4.reuse, 0x10, RZ ;  /* 0x00000010041d8819 */ /* 0x048fe400000006ff */
[----:B------:R-:W-:Y:S01]  /*ad60*/  @!P0 LOP3.LUT R28, R4, 0xffff0000, RZ, 0xc0, !PT ;  /* 0xffff0000041c8812 */ /* 0x000fe200078ec0ff */
[C---:B------:R-:W-:Y:S01]  /*ad70*/  @!P0 IMAD.U32 R4, R5.reuse, 0x10000, RZ ;  /* 0x0001000005048824 */ /* 0x040fe200078e00ff */
[----:B-1----:R-:W-:Y:S01]  /*ad80*/  @!P0 LOP3.LUT R27, R5, 0xffff0000, RZ, 0xc0, !PT ;  /* 0xffff0000051b8812 */ /* 0x002fe200078ec0ff */
[C---:B------:R-:W-:Y:S01]  /*ad90*/  @!P0 IMAD.U32 R5, R6.reuse, 0x10000, RZ ;  /* 0x0001000006058824 */ /* 0x040fe200078e00ff */
[----:B------:R-:W-:Y:S01]  /*ada0*/  @!P0 SHF.L.U32 R24, R7, 0x10, RZ ;  /* 0x0000001007188819 */ /* 0x000fe200000006ff */
[----:B------:R-:W-:Y:S01]  /*adb0*/  @!P0 FMUL.FTZ R0, R29, R0 ;  /* 0x000000001d008220 */ /* 0x000fe20000410000 */
[----:B------:R-:W-:Y:S01]  /*adc0*/  @!P0 LOP3.LUT R6, R6, 0xffff0000, RZ, 0xc0, !PT ;  /* 0xffff000006068812 */ /* 0x000fe200078ec0ff */
[----:B------:R-:W-:Y:S01]  /*add0*/  @!P0 FMUL.FTZ R5, R5, R23 ;  /* 0x0000001705058220 */ /* 0x000fe20000410000 */
[----:B------:R-:W-:Y:S01]  /*ade0*/  @!P0 LOP3.LUT R26, R7, 0xffff0000, RZ, 0xc0, !PT ;  /* 0xffff0000071a8812 */ /* 0x000fe200078ec0ff */
[----:B------:R-:W-:Y:S01]  /*adf0*/  @!P0 FMUL.FTZ R7, R24, R19 ;  /* 0x0000001318078220 */ /* 0x000fe20000410000 */
[----:B--2---:R-:W-:Y:S01]  /*ae00*/  @!P0 SHF.L.U32 R19, R36, 0x10, RZ ;  /* 0x0000001024138819 */ /* 0x004fe200000006ff */
[----:B------:R-:W-:Y:S01]  /*ae10*/  @!P0 FMUL.FTZ R6, R6, R22 ;  /* 0x0000001606068220 */ /* 0x000fe20000410000 */
[C---:B------:R-:W-:Y:S01]  /*ae20*/  @!P0 LOP3.LUT R24, R40.reuse, 0xffff0000, RZ, 0xc0, !PT ;  /* 0xffff000028188812 */ /* 0x040fe200078ec0ff */
[----:B------:R-:W-:Y:S01]  /*ae30*/  @!P0 IMAD.U32 R22, R40, 0x10000, RZ ;  /* 0x0001000028168824 */ /* 0x000fe200078e00ff */
[----:B------:R-:W-:Y:S01]  /*ae40*/  @!P0 LOP3.LUT R23, R36, 0xffff0000, RZ, 0xc0, !PT ;  /* 0xffff000024178812 */ /* 0x000fe200078ec0ff */
[----:B------:R-:W-:Y:S01]  /*ae50*/  @!P0 FMUL.FTZ R2, R28, R2 ;  /* 0x000000021c028220 */ /* 0x000fe20000410000 */
[----:B------:R-:W-:Y:S01]  /*ae60*/  @!P0 LOP3.LUT R29, R42, 0xffff0000, RZ, 0xc0, !PT ;  /* 0xffff00002a1d8812 */ /* 0x000fe200078ec0ff */
[----:B------:R-:W-:Y:S01]  /*ae70*/  @!P0 FMUL.FTZ R3, R4, R3 ;  /* 0x0000000304038220 */ /* 0x000fe20000410000 */
        /* <DEDUP_REMOVED lines=28> */
.L_x_5244:
[----:B------:R-:W-:Y:S05]  /*b040*/  BSYNC.RECONVERGENT B0 ;  /* 0x0000000000007941 */ /* 0x000fea0003800200 */
.L_x_5243:
[----:B------:R-:W-:Y:S01]  /*b050*/  ISETP.NE.AND P0, PT, R32, RZ, PT ;  /* 0x000000ff2000720c */ /* 0x000fe20003f05270 */
[----:B------:R-:W-:Y:S11]  /*b060*/  BSSY.RECONVERGENT B0, `(.L_x_5245) ;  /* 0x000005d000007945 */ /* 0x000ff60003800200 */
[----:B------:R-:W-:Y:S01]  /*b070*/  @!UPT UIADD3 URZ, UPT, UPT, URZ, URZ, URZ ;  /* 0x000000fffffff290 */ /* 0x000fe2000fffe0ff */
[----:B------:R-:W-:Y:S05]  /*b080*/  @P0 BRA `(.L_x_5246) ;  /* 0x0000000400680947 */ /* 0x000fea0003800000 */
[----:B------:R-:W-:Y:S01]  /*b090*/  ISETP.GE.AND P0, PT, R12, R16, PT ;  /* 0x000000100c00720c */ /* 0x000fe20003f06270 */
[----:B------:R-:W-:Y:S11]  /*b0a0*/  IMAD.WIDE.U32 R26, R138, 0x120, R20 ;  /* 0x000001208a1a7825 */ /* 0x000ff600078e0014 */
[----:B------:R-:W-:Y:S01]  /*b0b0*/  @!UPT UIADD3 URZ, UPT, UPT, URZ, URZ, URZ ;  /* 0x000000fffffff290 */ /* 0x000fe2000fffe0ff */
        /* <DEDUP_REMOVED lines=9> */
[----:B------:R-:W5:Y:S01]  /*b150*/  @!P0 LD.E.128 R4, desc[UR6][R4.64] ;  /* 0x0000000604048980 */ /* 0x000f62000c101d00 */
[----:B------:R-:W-:Y:S01]  /*b160*/  @!P0 IMAD.X R29, R0, 0x1, R72, P2 ;  /* 0x00000001001d8824 */ /* 0x000fe200010e0648 */
[----:B------:R-:W-:Y:S02]  /*b170*/  PLOP3.LUT P2, PT, PT, PT, PT, 0x80, 0x8 ;  /* 0x000000000008781c */ /* 0x000fe40003f4f070 */
[----:B------:R-:W-:Y:S04]  /*b180*/  @!P0 PLOP3.LUT P2, PT, P1, PT, PT, 0x80, 0x8 ;  /* 0x000000000008881c */ /* 0x000fe80000f4f070 */
[----:B------:R-:W2:Y:S01]  /*b190*/  @!P0 LD.E.128 R40, desc[UR6][R28.64] ;  /* 0x000000061c288980 */ /* 0x000ea2000c101d00 */
[C---:B-----5:R-:W-:Y:S01]  /*b1a0*/  @!P0 SHF.L.U32 R0, R4.reuse, 0x10, RZ ;  /* 0x0000001004008819 */ /* 0x060fe200000006ff */
[----:B------:R-:W-:Y:S01]  /*b1b0*/  @!P0 IMAD.U32 R19, R7, 0x10000, RZ ;  /* 0x0001000007138824 */ /* 0x000fe200078e00ff */
[----:B------:R-:W-:Y:S01]  /*b1c0*/  @!P0 LOP3.LUT R2, R4, 0xffff0000, RZ, 0xc0, !PT ;  /* 0xffff000004028812 */ /* 0x000fe200078ec0ff */
[----:B------:R-:W-:Y:S01]  /*b1d0*/  IMAD R4, R139, 0x120, RZ ;  /* 0x000001208b047824 */ /* 0x000fe200078e02ff */
[C---:B------:R-:W-:Y:S01]  /*b1e0*/  @!P0 LOP3.LUT R25, R5.reuse, 0xffff0000, RZ, 0xc0, !PT ;  /* 0xffff000005198812 */ /* 0x040fe200078ec0ff */
[----:B------:R-:W-:Y:S01]  /*b1f0*/  @!P0 IMAD.U32 R3, R5, 0x10000, RZ ;  /* 0x0001000005038824 */ /* 0x000fe200078e00ff */
[----:B------:R-:W-:Y:S02]  /*b200*/  @!P0 SHF.L.U32 R23, R6, 0x10, RZ ;  /* 0x0000001006178819 */ /* 0x000fe400000006ff */
[----:B------:R-:W-:Y:S01]  /*b210*/  @!P2 FADD.FTZ R19, -R19, -RZ ;  /* 0x800000ff1313a221 */ /* 0x000fe20000010100 */
[----:B------:R-:W-:Y:S01]  /*b220*/  IADD3 R27, PT, PT, R4, R27, RZ ;  /* 0x0000001b041b7210 */ /* 0x000fe20007ffe0ff */
[----:B------:R-:W-:Y:S01]  /*b230*/  @!P2 FADD.FTZ R25, -R25, -RZ ;  /* 0x800000ff1919a221 */ /* 0x000fe20000010100 */
[----:B------:R-:W-:Y:S01]  /*b240*/  @!P0 LOP3.LUT R22, R6, 0xffff0000, RZ, 0xc0, !PT ;  /* 0xffff000006168812 */ /* 0x000fe200078ec0ff */
[----:B------:R-:W-:Y:S01]  /*b250*/  @!P2 FADD.FTZ R0, -R0, -RZ ;  /* 0x800000ff0000a221 */ /* 0x000fe20000010100 */
[----:B------:R-:W-:Y:S01]  /*b260*/  @!P0 LOP3.LUT R8, R7, 0xffff0000, RZ, 0xc0, !PT ;  /* 0xffff000007088812 */ /* 0x000fe200078ec0ff */
[----:B------:R-:W-:Y:S01]  /*b270*/  @!P0 IMAD.WIDE R4, R18, 0x2, R26 ;  /* 0x0000000212048825 */ /* 0x000fe200078e021a */
[----:B--2---:R-:W-:Y:S01]  /*b280*/  @!P0 LOP3.LUT R30, R42, 0xffff0000, RZ, 0xc0, !PT ;  /* 0xffff00002a1e8812 */ /* 0x004fe200078ec0ff */
[----:B---34-:R1:W2:Y:S01]  /*b290*/  LD.E.128 R36, desc[UR6][R26.64] ;  /* 0x000000061a247980 */ /* 0x0182a2000c101d00 */
[----:B------:R-:W-:Y:S01]  /*b2a0*/  @!P0 LOP3.LUT R32, R43, 0xffff0000, RZ, 0xc0, !PT ;  /* 0xffff00002b208812 */ /* 0x000fe200078ec0ff */
[----:B------:R-:W-:Y:S01]  /*b2b0*/  @!P2 FADD.FTZ R22, -R22, -RZ ;  /* 0x800000ff1616a221 */ /* 0x000fe20000010100 */
[----:B------:R-:W-:Y:S01]  /*b2c0*/  @!P2 FADD.FTZ R23, -R23, -RZ ;  /* 0x800000ff1717a221 */ /* 0x000fe20000010100 */
[----:B------:R-:W-:Y:S01]  /*b2d0*/  @!P2 FADD.FTZ R3, -R3, -RZ ;  /* 0x800000ff0303a221 */ /* 0x000fe20000010100 */
[----:B------:R-:W-:Y:S01]  /*b2e0*/  @!P2 FADD.FTZ R2, -R2, -RZ ;  /* 0x800000ff0202a221 */ /* 0x000fe20000010100 */
[----:B------:R-:W-:Y:S01]  /*b2f0*/  @!P2 FADD.FTZ R8, -R8, -RZ ;  /* 0x800000ff0808a221 */ /* 0x000fe20000010100 */
[----:B------:R-:W-:Y:S01]  /*b300*/  @!P0 IMAD.U32 R31, R43, 0x10000, RZ ;  /* 0x000100002b1f8824 */ /* 0x000fe200078e00ff */
[----:B------:R-:W3:Y:S02]  /*b310*/  @!P0 LD.E.128 R4, desc[UR6][R4.64] ;  /* 0x0000000604048980 */ /* 0x000ee4000c101d00 */
[C---:B---3--:R-:W-:Y:S01]  /*b320*/  @!P0 LOP3.LUT R28, R4.reuse, 0xffff0000, RZ, 0xc0, !PT ;  /* 0xffff0000041c8812 */ /* 0x048fe200078ec0ff */
[----:B------:R-:W-:Y:S01]  /*b330*/  @!P0 IMAD.U32 R29, R4, 0x10000, RZ ;  /* 0x00010000041d8824 */ /* 0x000fe200078e00ff */
[C---:B------:R-:W-:Y:S02]  /*b340*/  @!P0 SHF.L.U32 R4, R5.reuse, 0x10, RZ ;  /* 0x0000001005048819 */ /* 0x040fe400000006ff */
[----:B-1----:R-:W-:Y:S01]  /*b350*/  @!P0 LOP3.LUT R27, R5, 0xffff0000, RZ, 0xc0, !PT ;  /* 0xffff0000051b8812 */ /* 0x002fe200078ec0ff */
[C---:B------:R-:W-:Y:S01]  /*b360*/  @!P0 IMAD.U32 R5, R6.reuse, 0x10000, RZ ;  /* 0x0001000006058824 */ /* 0x040fe200078e00ff */
[----:B------:R-:W-:Y:S01]  /*b370*/  @!P0 LOP3.LUT R6, R6, 0xffff0000, RZ, 0xc0, !PT ;  /* 0xffff000006068812 */ /* 0x000fe200078ec0ff */
[----:B------:R-:W-:Y:S01]  /*b380*/  @!P0 FMUL.FTZ R0, R29, R0 ;  /* 0x000000001d008220 */ /* 0x000fe20000410000 */
[C---:B------:R-:W-:Y:S01]  /*b390*/  @!P0 SHF.L.U32 R24, R7.reuse, 0x10, RZ ;  /* 0x0000001007188819 */ /* 0x040fe200000006ff */
[----:B------:R-:W-:Y:S01]  /*b3a0*/  @!P0 FMUL.FTZ R3, R4, R3 ;  /* 0x0000000304038220 */ /* 0x000fe20000410000 */
[----:B------:R-:W-:Y:S01]  /*b3b0*/  @!P0 LOP3.LUT R26, R7, 0xffff0000, RZ, 0xc0, !PT ;  /* 0xffff0000071a8812 */ /* 0x000fe200078ec0ff */
[----:B------:R-:W-:Y:S01]  /*b3c0*/  @!P0 FMUL.FTZ R6, R6, R22 ;  /* 0x0000001606068220 */ /* 0x000fe20000410000 */
[----:B--2---:R-:W-:Y:S01]  /*b3d0*/  @!P0 LOP3.LUT R29, R38, 0xffff0000, RZ, 0xc0, !PT ;  /* 0xffff0000261d8812 */ /* 0x004fe200078ec0ff */
[----:B------:R-:W-:Y:S01]  /*b3e0*/  @!P0 FMUL.FTZ R7, R24, R19 ;  /* 0x0000001318078220 */ /* 0x000fe20000410000 */
[----:B------:R-:W-:Y:S01]  /*b3f0*/  @!P0 SHF.L.U32 R24, R41, 0x10, RZ ;  /* 0x0000001029188819 */ /* 0x000fe200000006ff */
[----:B------:R-:W-:Y:S02]  /*b400*/  @!P0 IMAD.U32 R19, R36, 0x10000, RZ ;  /* 0x0001000024138824 */ /* 0x000fe400078e00ff */
[----:B------:R-:W-:Y:S01]  /*b410*/  @!P0 FMUL.FTZ R5, R5, R23 ;  /* 0x0000001705058220 */ /* 0x000fe20000410000 */
[C---:B------:R-:W-:Y:S01]  /*b420*/  @!P0 LOP3.LUT R23, R40.reuse, 0xffff0000, RZ, 0xc0, !PT ;  /* 0xffff000028178812 */ /* 0x040fe200078ec0ff */
[----:B------:R-:W-:Y:S02]  /*b430*/  @!P0 IMAD.U32 R22, R40, 0x10000, RZ ;  /* 0x0001000028168824 */ /* 0x000fe400078e00ff */
[----:B------:R-:W-:Y:S01]  /*b440*/  @!P0 FMUL.FTZ R2, R28, R2 ;  /* 0x000000021c028220 */ /* 0x000fe20000410000 */
[----:B------:R-:W-:Y:S01]  /*b450*/  @!P0 SHF.L.U32 R28, R42, 0x10, RZ ;  /* 0x000000102a1c8819 */ /* 0x000fe200000006ff */
[----:B------:R-:W-:Y:S01]  /*b460*/  @!P0 FMUL.FTZ R4, R27, R25 ;  /* 0x000000191b048220 */ /* 0x000fe20000410000 */
[----:B------:R-:W-:Y:S01]  /*b470*/  @!P0 LOP3.LUT R25, R37, 0xffff0000, RZ, 0xc0, !PT ;  /* 0xffff000025198812 */ /* 0x000fe200078ec0ff */
[----:B------:R-:W-:Y:S01]  /*b480*/  @!P0 FFMA.FTZ R0, R19, R22, R0 ;  /* 0x0000001613008223 */ /* 0x000fe20000010000 */
[----:B------:R-:W-:Y:S01]  /*b490*/  @!P0 LOP3.LUT R19, R36, 0xffff0000, RZ, 0xc0, !PT ;  /* 0xffff000024138812 */ /* 0x000fe200078ec0ff */
[----:B------:R-:W-:Y:S01]  /*b4a0*/  @!P0 IMAD.U32 R27, R38, 0x10000, RZ ;  /* 0x00010000261b8824 */ /* 0x000fe200078e00ff */
[----:B------:R-:W-:Y:S01]  /*b4b0*/  @!P0 SHF.L.U32 R22, R37, 0x10, RZ ;  /* 0x0000001025168819 */ /* 0x000fe200000006ff */
[----:B------:R-:W-:Y:S01]  /*b4c0*/  @!P0 FMUL.FTZ R8, R26, R8 ;  /* 0x000000081a088220 */ /* 0x000fe20000410000 */
[----:B------:R-:W-:Y:S01]  /*b4d0*/  @!P0 LOP3.LUT R26, R41, 0xffff0000, RZ, 0xc0, !PT ;  /* 0xffff0000291a8812 */ /* 0x000fe200078ec0ff */
[----:B------:R-:W-:Y:S01]  /*b4e0*/  @!P0 FFMA.FTZ R2, R19, R23, R2 ;  /* 0x0000001713028223 */ /* 0x000fe20000010002 */
[C---:B------:R-:W-:Y:S01]  /*b4f0*/  @!P0 SHF.L.U32 R19, R39.reuse, 0x10, RZ ;  /* 0x0000001027138819 */ /* 0x040fe200000006ff */
        /* <DEDUP_REMOVED lines=10> */
[----:B------:R-:W-:Y:S01]  /*b5a0*/  IMAD R23, R231, 0x120, RZ ;  /* 0x00000120e7177824 */ /* 0x000fe200078e02ff */
[----:B------:R-:W-:Y:S01]  /*b5b0*/  @!P0 F2FP.BF16.F32.PACK_AB R5, R6, R5 ;  /* 0x000000050605823e */ /* 0x000fe200000010ff */
[----:B------:R-:W-:Y:S01]  /*b5c0*/  IMAD.WIDE.U32 R24, R230, 0x120, R156 ;  /* 0x00000120e6187825 */ /* 0x000fe200078e009c */
[----:B------:R-:W-:Y:S02]  /*b5d0*/  @!P0 F2FP.BF16.F32.PACK_AB R7, R8, R7 ;  /* 0x000000070807823e */ /* 0x000fe400000010ff */
[----:B------:R-:W-:Y:S01]  /*b5e0*/  @!P0 MOV R38, R5 ;  /* 0x0000000500268202 */ /* 0x000fe20000000f00 */
[----:B------:R-:W-:Y:S01]  /*b5f0*/  IMAD.IADD R25, R23, 0x1, R25 ;  /* 0x0000000117197824 */ /* 0x000fe200078e0219 */
[----:B------:R-:W-:Y:S01]  /*b600*/  @!P0 MOV R39, R7 ;  /* 0x0000000700278202 */ /* 0x000fe20000000f00 */
[----:B------:R-:W-:Y:S05]  /*b610*/  @!P0 IMAD.MOV.U32 R37, RZ, RZ, R3 ;  /* 0x000000ffff258224 */ /* 0x000fea00078e0003 */
[----:B------:R1:W-:Y:S02]  /*b620*/  ST.E.128 desc[UR6][R24.64], R36 ;  /* 0x0000002418007985 */ /* 0x0003e4000c101d06 */
.L_x_5246:
[----:B------:R-:W-:Y:S05]  /*b630*/  BSYNC.RECONVERGENT B0 ;  /* 0x0000000000007941 */ /* 0x000fea0003800200 */
.L_x_5245:
[----:B------:R-:W-:Y:S01]  /*b640*/  ISETP.NE.AND P0, PT, R152, RZ, PT ;  /* 0x000000ff9800720c */ /* 0x000fe20003f05270 */
[----:B------:R-:W-:Y:S11]  /*b650*/  BSSY.RECONVERGENT B0, `(.L_x_5247) ;  /* 0x000005c000007945 */ /* 0x000ff60003800200 */
[----:B------:R-:W-:Y:S01]  /*b660*/  @!UPT UIADD3 URZ, UPT, UPT, URZ, URZ, URZ ;  /* 0x000000fffffff290 */ /* 0x000fe2000fffe0ff */
        /* <DEDUP_REMOVED lines=90> */
.L_x_5248:
[----:B------:R-:W-:Y:S05]  /*bc10*/  BSYNC.RECONVERGENT B0 ;  /* 0x0000000000007941 */ /* 0x000fea0003800200 */
.L_x_5247:
        /* <DEDUP_REMOVED lines=93> */
.L_x_5250:
[----:B------:R-:W-:Y:S05]  /*c1f0*/  BSYNC.RECONVERGENT B0 ;  /* 0x0000000000007941 */ /* 0x000fea0003800200 */
.L_x_5249:
        /* <DEDUP_REMOVED lines=93> */
.L_x_5252:
[----:B------:R-:W-:Y:S05]  /*c7d0*/  BSYNC.RECONVERGENT B0 ;  /* 0x0000000000007941 */ /* 0x000fea0003800200 */
.L_x_5251:
        /* <DEDUP_REMOVED lines=93> */
.L_x_5254:
[----:B------:R-:W-:Y:S05]  /*cdb0*/  BSYNC.RECONVERGENT B0 ;  /* 0x0000000000007941 */ /* 0x000fea0003800200 */
.L_x_5253:
[----:B------:R-:W-:Y:S01]  /*cdc0*/  ISETP.NE.AND P0, PT, R130, RZ, PT ;  /* 0x000000ff8200720c */ /* 0x000fe20003f05270 */
[----:B------:R-:W-:Y:S11]  /*cdd0*/  BSSY.RECONVERGENT B0, `(.L_x_5255) ;  /* 0x000005c000007945 */ /* 0x000ff60003800200 */
[----:B------:R-:W-:Y:S01]  /*cde0*/  @!UPT UIADD3 URZ, UPT, UPT, URZ, URZ, URZ ;  /* 0x000000fffffff290 */ /* 0x000fe2000fffe0ff */
        /* <DEDUP_REMOVED lines=90> */
.L_x_5256:
[----:B------:R-:W-:Y:S05]  /*d390*/  BSYNC.RECONVERGENT B0 ;  /* 0x0000000000007941 */ /* 0x000fea0003800200 */
.L_x_5255:
        /* <DEDUP_REMOVED lines=10> */
.L_x_5191:
[----:B------:R-:W-:Y:S05]  /*d440*/  BSYNC.RECONVERGENT B1 ;  /* 0x0000000000017941 */ /* 0x000fea0003800200 */
.L_x_5189:
        /* <DEDUP_REMOVED lines=101> */
.L_x_5258:
[----:B------:R-:W-:Y:S05]  /*daa0*/  BSYNC.RECONVERGENT B0 ;  /* 0x0000000000007941 */ /* 0x000fea0003800200 */
.L_x_5257:
[----:B------:R-:W-:Y:S11]  /*dab0*/  ISETP.GT.AND P0, PT, R95, R52, PT ;  /* 0x000000345f00720c */ /* 0x000ff60003f04270 */
[----:B------:R-:W-:Y:S02]  /*dac0*/  @!UPT UIADD3 URZ, UPT, UPT, URZ, URZ, URZ ;  /* 0x000000fffffff290 */ /* 0x000fe4000fffe0ff */
[----:B------:R-:W-:Y:S05]  /*dad0*/  @P0 BRA `(.L_x_5259) ;  /* 0xffffff4c00c40947 */ /* 0x000fea000383ffff */
.L_x_5188:
        /* <DEDUP_REMOVED lines=8> */
[----:B------:R-:W-:Y:S01]  /*db60*/  LEA R2, P0, R26, R132, 0x1 ;  /* 0x000000841a027211 */ /* 0x000fe200078008ff */
[----:B------:R-:W-:Y:S01]  /*db70*/  IMAD.IADD R55, R239, 0x1, -R55 ;  /* 0x00000001ef377824 */ /* 0x000fe200078e0a37 */
[----:B------:R-:W-:Y:S01]  /*db80*/  BSSY.RECONVERGENT B0, `(.L_x_5262) ;  /* 0x0000015000007945 */ /* 0x000fe20003800200 */
[----:B------:R-:W-:Y:S01]  /*db90*/  VIADD R25, R134, 0x10 ;  /* 0x0000001086197836 */ /* 0x000fe20000000000 */
[----:B------:R-:W-:Y:S01]  /*dba0*/  LEA.HI.X R3, R26, R133, R27, 0x1, P0 ;  /* 0x000000851a037211 */ /* 0x000fe200000f0c1b */
[C---:B------:R-:W-:Y:S01]  /*dbb0*/  VIADD R26, R134.reuse, 0x20 ;  /* 0x00000020861a7836 */ /* 0x040fe20000000000 */
[CC--:B------:R-:W-:Y:S01]  /*dbc0*/  ISETP.GE.AND P2, PT, R134.reuse, R55.reuse, PT ;  /* 0x000000378600720c */ /* 0x0c0fe20003f46270 */
[----:B----4-:R-:W-:Y:S01]  /*dbd0*/  VIADD R20, R134, 0x30 ;  /* 0x0000003086147836 */ /* 0x010fe20000000000 */
        /* <DEDUP_REMOVED lines=15> */
.L_x_5263:
[----:B------:R-:W-:Y:S05]  /*dcd0*/  BSYNC.RECONVERGENT B0 ;  /* 0x0000000000007941 */ /* 0x000fea0003800200 */
.L_x_5262:
        /* <DEDUP_REMOVED lines=8> */
.L_x_5261:
        /* <DEDUP_REMOVED lines=22> */
[----:B------:R-:W-:Y:S01]  /*dec0*/  IMAD.IADD R55, R239, 0x1, -R55 ;  /* 0x00000001ef377824 */ /* 0x000fe200078e0a37 */
[C---:B------:R-:W-:Y:S01]  /*ded0*/  SHF.L.U64.HI R4, R5.reuse, 0x1, R4 ;  /* 0x0000000105047819 */ /* 0x040fe20000010204 */
[----:B-----5:R-:W-:Y:S01]  /*dee0*/  IMAD.SHL.U32 R14, R5, 0x2, RZ ;  /* 0x00000002050e7824 */ /* 0x020fe200078e00ff */
[----:B------:R-:W-:Y:S02]  /*def0*/  BSSY.RECONVERGENT B1, `(.L_x_5266) ;  /* 0x0000039000017945 */ /* 0x000fe40003800200 */
[----:B------:R-:W-:Y:S02]  /*df00*/  ISETP.GE.AND P2, PT, R134, R55, PT ;  /* 0x000000378600720c */ /* 0x000fe40003f46270 */
[-C--:B------:R-:W-:Y:S02]  /*df10*/  IADD3 R6, P1, PT, R30, R14.reuse, RZ ;  /* 0x0000000e1e067210 */ /* 0x080fe40007f3e0ff */
[----:B------:R-:W-:-:S03]  /*df20*/  IADD3 R14, P0, PT, R28, R14, RZ ;  /* 0x0000000e1c0e7210 */ /* 0x000fc60007f1e0ff */
[--C-:B------:R-:W-:Y:S02]  /*df30*/  IMAD.X R7, R31, 0x1, R4.reuse, P1 ;  /* 0x000000011f077824 */ /* 0x100fe400008e0604 */
[----:B------:R-:W-:-:S04]  /*df40*/  IMAD.X R15, R29, 0x1, R4, P0 ;  /* 0x000000011d0f7824 */ /* 0x000fc800000e0604 */
        /* <DEDUP_REMOVED lines=9> */
[C---:B----45:R-:W-:Y:S01]  /*dfe0*/  IMAD.U32 R22, R11.reuse, 0x10000, RZ ;  /* 0x000100000b167824 */ /* 0x070fe200078e00ff */
[----:B------:R-:W-:Y:S02]  /*dff0*/  LOP3.LUT R21, R11, 0xffff0000, RZ, 0xc0, !PT ;  /* 0xffff00000b157812 */ /* 0x000fe400078ec0ff */
[C---:B------:R-:W-:Y:S02]  /*e000*/  SHF.L.U32 R16, R9.reuse, 0x10, RZ ;  /* 0x0000001009107819 */ /* 0x040fe400000006ff */
[----:B------:R-:W-:-:S02]  /*e010*/  LOP3.LUT R9, R9, 0xffff0000, RZ, 0xc0, !PT ;  /* 0xffff000009097812 */ /* 0x000fc400078ec0ff */
[C---:B------:R-:W-:Y:S02]  /*e020*/  SHF.L.U32 R23, R10.reuse, 0x10, RZ ;  /* 0x000000100a177819 */ /* 0x040fe400000006ff */
[----:B------:R-:W-:Y:S02]  /*e030*/  LOP3.LUT R25, R10, 0xffff0000, RZ, 0xc0, !PT ;  /* 0xffff00000a197812 */ /* 0x000fe400078ec0ff */
        /* <DEDUP_REMOVED lines=17> */
[----:B------:R-:W-:Y:S01]  /*e150*/  FMUL.FTZ R24, R24, R4 ;  /* 0x0000000418187220 */ /* 0x000fe20000410000 */
[----:B------:R-:W-:Y:S01]  /*e160*/  FFMA.FTZ R9, R16, R18, R9 ;  /* 0x0000001210097223 */ /* 0x000fe20000010009 */
        /* <DEDUP_REMOVED lines=15> */
.L_x_5269:
[----:B------:R-:W-:Y:S05]  /*e260*/  BSYNC.RECONVERGENT B0 ;  /* 0x0000000000007941 */ /* 0x000fea0003800200 */
.L_x_5268:
[----:B-----5:R1:W-:Y:S02]  /*e270*/  STS.128 [R47], R8 ;  /* 0x000000082f007388 */ /* 0x0203e40000000c00 */
.L_x_5267:
[----:B------:R-:W-:Y:S05]  /*e280*/  BSYNC.RECONVERGENT B1 ;  /* 0x0000000000017941 */ /* 0x000fea0003800200 */
.L_x_5266:
[----:B------:R-:W-:Y:S01]  /*e290*/  VIADD R25, R134, 0x10 ;  /* 0x0000001086197836 */ /* 0x000fe20000000000 */
[C---:B------:R-:W-:Y:S01]  /*e2a0*/  LEA R18, P0, R26.reuse, R132, 0x1 ;  /* 0x000000841a127211 */ /* 0x040fe200078008ff */
        /* <DEDUP_REMOVED lines=10> */
[C---:B-----5:R-:W-:Y:S01]  /*e350*/  IMAD.U32 R24, R11.reuse, 0x10000, RZ ;  /* 0x000100000b187824 */ /* 0x060fe200078e00ff */
[----:B----4-:R-:W-:Y:S02]  /*e360*/  LOP3.LUT R23, R11, 0xffff0000, RZ, 0xc0, !PT ;  /* 0xffff00000b177812 */ /* 0x010fe400078ec0ff */
        /* <DEDUP_REMOVED lines=38> */
.L_x_5273:
[----:B------:R-:W-:Y:S05]  /*e5d0*/  BSYNC.RECONVERGENT B0 ;  /* 0x0000000000007941 */ /* 0x000fea0003800200 */
.L_x_5272:
[----:B-----5:R2:W-:Y:S02]  /*e5e0*/  STS.128 [R47+0x800], R8 ;  /* 0x000800082f007388 */ /* 0x0205e40000000c00 */
.L_x_5271:
[----:B------:R-:W-:Y:S05]  /*e5f0*/  BSYNC.RECONVERGENT B1 ;  /* 0x0000000000017941 */ /* 0x000fea0003800200 */
.L_x_5270:
        /* <DEDUP_REMOVED lines=52> */
.L_x_5277:
[----:B------:R-:W-:Y:S05]  /*e940*/  BSYNC.RECONVERGENT B0 ;  /* 0x0000000000007941 */ /* 0x000fea0003800200 */
.L_x_5276:
[----:B-----5:R3:W-:Y:S02]  /*e950*/  STS.128 [R47+0x1000], R8 ;  /* 0x001000082f007388 */ /* 0x0207e40000000c00 */
.L_x_5275:
[----:B------:R-:W-:Y:S05]  /*e960*/  BSYNC.RECONVERGENT B1 ;  /* 0x0000000000017941 */ /* 0x000fea0003800200 */
.L_x_5274:
[----:B----4-:R-:W-:-:S04]  /*e970*/  IADD3 R20, PT, PT, R134, 0x30, RZ ;  /* 0x0000003086147810 */ /* 0x010fc80007ffe0ff */
        /* <DEDUP_REMOVED lines=8> */
[----:B------:R1:W2:Y:S04]  /*ea00*/  LD.E.64 R2, desc[UR6][R14.64] ;  /* 0x000000060e027980 */ /* 0x0002a8000c101b00 */
[----:B------:R3:W4:Y:S01]  /*ea10*/  LD.E.64 R4, desc[UR6][R6.64] ;  /* 0x0000000606047980 */ /* 0x000722000c101b00 */
[----:B-----5:R-:W-:Y:S02]  /*ea20*/  LOP3.LUT R0, R9, 0xffff0000, RZ, 0xc0, !PT ;  /* 0xffff000009007812 */ /* 0x020fe400078ec0ff */
[----:B------:R-:W-:Y:S02]  /*ea30*/  LOP3.LUT R17, R8, 0xffff0000, RZ, 0xc0, !PT ;  /* 0xffff000008117812 */ /* 0x000fe400078ec0ff */
[C---:B------:R-:W-:Y:S02]  /*ea40*/  SHF.L.U32 R16, R10.reuse, 0x10, RZ ;  /* 0x000000100a107819 */ /* 0x040fe400000006ff */
[----:B------:R-:W-:Y:S01]  /*ea50*/  LOP3.LUT R18, R10, 0xffff0000, RZ, 0xc0, !PT ;  /* 0xffff00000a127812 */ /* 0x000fe200078ec0ff */
[C---:B-1----:R-:W-:Y:S01]  /*ea60*/  IMAD.U32 R15, R11.reuse, 0x10000, RZ ;  /* 0x000100000b0f7824 */ /* 0x042fe200078e00ff */
[----:B------:R-:W-:-:S02]  /*ea70*/  LOP3.LUT R14, R11, 0xffff0000, RZ, 0xc0, !PT ;  /* 0xffff00000b0e7812 */ /* 0x000fc400078ec0ff */
[----:B---3--:R-:W-:Y:S02]  /*ea80*/  SHF.L.U32 R6, R9, 0x10, RZ ;  /* 0x0000001009067819 */ /* 0x008fe400000006ff */
        /* <DEDUP_REMOVED lines=33> */
.L_x_5279:
[----:B------:R-:W-:Y:S05]  /*eca0*/  BSYNC.RECONVERGENT B0 ;  /* 0x0000000000007941 */ /* 0x000fea0003800200 */
.L_x_5278:
[----:B-----5:R1:W-:Y:S01]  /*ecb0*/  STS.128 [R47+0x1800], R8 ;  /* 0x001800082f007388 */ /* 0x0203e20000000c00 */
[----:B------:R-:W-:Y:S05]  /*ecc0*/  BRA `(.L_x_5264) ;  /* 0x0000001400d87947 */ /* 0x000fea0003800000 */
.L_x_5265:
[----:B-----5:R-:W-:Y:S01]  /*ecd0*/  IMAD.IADD R14, R239, 0x1, -R55 ;  /* 0x00000001ef0e7824 */ /* 0x020fe200078e0a37 */
[----:B------:R-:W-:Y:S01]  /*ece0*/  ISETP.GE.AND P1, PT, R12, R34, PT ;  /* 0x000000220c00720c */ /* 0x000fe20003f26270 */
[----:B------:R-:W-:Y:S01]  /*ecf0*/  IMAD.MOV R15, RZ, RZ, -R34 ;  /* 0x000000ffff0f7224 */ /* 0x000fe200078e0a22 */
[----:B------:R-:W-:Y:S02]  /*ed00*/  BSSY.RECONVERGENT B1, `(.L_x_5280) ;  /* 0x000005d000017945 */ /* 0x000fe40003800200 */
[----:B------:R-:W-:Y:S02]  /*ed10*/  ISETP.GE.AND P0, PT, R134, R14, PT ;  /* 0x0000000e8600720c */ /* 0x000fe40003f06270 */
[----:B------:R-:W-:Y:S02]  /*ed20*/  SEL R34, R34, R15, !P1 ;  /* 0x0000000f22227207 */ /* 0x000fe40004800000 */
[----:B------:R-:W-:Y:S02]  /*ed30*/  SHF.R.S32.HI R24, RZ, 0x1f, R15 ;  /* 0x0000001fff187819 */ /* 0x000fe4000001140f */
[----:B------:R-:W-:-:S07]  /*ed40*/  SHF.R.S32.HI R35, RZ, 0x1f, R34 ;  /* 0x0000001fff237819 */ /* 0x000fce0000011422 */
        /* <DEDUP_REMOVED lines=86> */
.L_x_5283:
[----:B------:R-:W-:Y:S05]  /*f2b0*/  BSYNC.RECONVERGENT B0 ;  /* 0x0000000000007941 */ /* 0x000fea0003800200 */
.L_x_5282:
[----:B-----5:R1:W-:Y:S02]  /*f2c0*/  STS.128 [R47], R20 ;  /* 0x000000142f007388 */ /* 0x0203e40000000c00 */
.L_x_5281:
[----:B------:R-:W-:Y:S05]  /*f2d0*/  BSYNC.RECONVERGENT B1 ;  /* 0x0000000000017941 */ /* 0x000fea0003800200 */
.L_x_5280:
[----:B------:R-:W-:Y:S01]  /*f2e0*/  VIADD R25, R134, 0x10 ;  /* 0x0000001086197836 */ /* 0x000fe20000000000 */
[C---:B------:R-:W-:Y:S01]  /*f2f0*/  LEA R54, P0, R26.reuse, R132, 0x1 ;  /* 0x000000841a367211 */ /* 0x040fe200078008ff */
[----:B------:R-:W-:Y:S03]  /*f300*/  BSSY.RECONVERGENT B1, `(.L_x_5284) ;  /* 0x0000059000017945 */ /* 0x000fe60003800200 */
[----:B------:R-:W-:Y:S02]  /*f310*/  ISETP.GE.AND P2, PT, R25, R14, PT ;  /* 0x0000000e1900720c */ /* 0x000fe40003f46270 */
[----:B------:R-:W-:-:S11]  /*f320*/  LEA.HI.X R55, R26, R133, R27, 0x1, P0 ;  /* 0x000000851a377211 */ /* 0x000fd600000f0c1b */
[----:B------:R-:W-:Y:S05]  /*f330*/  @P2 BRA `(.L_x_5285) ;  /* 0x0000000400542947 */ /* 0x000fea0003800000 */
        /* <DEDUP_REMOVED lines=83> */
.L_x_5287:
[----:B------:R-:W-:Y:S05]  /*f870*/  BSYNC.RECONVERGENT B0 ;  /* 0x0000000000007941 */ /* 0x000fea0003800200 */
.L_x_5286:
[----:B-----5:R2:W-:Y:S02]  /*f880*/  STS.128 [R47+0x800], R20 ;  /* 0x000800142f007388 */ /* 0x0205e40000000c00 */
.L_x_5285:
[----:B------:R-:W-:Y:S05]  /*f890*/  BSYNC.RECONVERGENT B1 ;  /* 0x0000000000017941 */ /* 0x000fea0003800200 */
.L_x_5284:
[----:B------:R-:W-:Y:S01]  /*f8a0*/  IADD3 R26, PT, PT, R134, 0x20, RZ ;  /* 0x00000020861a7810 */ /* 0x000fe20007ffe0ff */
[----:B------:R-:W-:Y:S03]  /*f8b0*/  BSSY.RECONVERGENT B1, `(.L_x_5288) ;  /* 0x000005a000017945 */ /* 0x000fe60003800200 */
[----:B------:R-:W-:-:S13]  /*f8c0*/  ISETP.GE.AND P0, PT, R26, R14, PT ;  /* 0x0000000e1a00720c */ /* 0x000fda0003f06270 */
[----:B------:R-:W-:Y:S05]  /*f8d0*/  @P0 BRA `(.L_x_5289) ;  /* 0x00000004005c0947 */ /* 0x000fea0003800000 */
[----:B------:R-:W-:-:S04]  /*f8e0*/  LEA R10, P0, R140, R54, 0x5 ;  /* 0x000000368c0a7211 */ /* 0x000fc800078028ff */
[----:B------:R-:W-:-:S05]  /*f8f0*/  LEA.HI.X R11, R140, R55, R141, 0x5, P0 ;  /* 0x000000378c0b7211 */ /* 0x000fca00000f2c8d */
[----:B-12-4-:R1:W5:Y:S01]  /*f900*/  LD.E.128 R20, desc[UR6][R10.64] ;  /* 0x000000060a147980 */ /* 0x016362000c101d00 */
        /* <DEDUP_REMOVED lines=82> */
.L_x_5291:
[----:B------:R-:W-:Y:S05]  /*fe30*/  BSYNC.RECONVERGENT B0 ;  /* 0x0000000000007941 */ /* 0x000fea0003800200 */
.L_x_5290:
[----:B-----5:R3:W-:Y:S02]  /*fe40*/  STS.128 [R47+0x1000], R20 ;  /* 0x001000142f007388 */ /* 0x0207e40000000c00 */
.L_x_5289:
[----:B------:R-:W-:Y:S05]  /*fe50*/  BSYNC.RECONVERGENT B1 ;  /* 0x0000000000017941 */ /* 0x000fea0003800200 */
.L_x_5288:
[----:B-1234-:R-:W-:-:S04]  /*fe60*/  IADD3 R20, PT, PT, R134, 0x30, RZ ;  /* 0x0000003086147810 */ /* 0x01efc80007ffe0ff */
[----:B------:R-:W-:-:S13]  /*fe70*/  ISETP.GE.AND P0, PT, R20, R14, PT ;  /* 0x0000000e1400720c */ /* 0x000fda0003f06270 */
        /* <DEDUP_REMOVED lines=14> */
[C---:B------:R-:W-:Y:S01]  /*ff60*/  IMAD.SHL.U32 R0, R15.reuse, 0x2, RZ ;  /* 0x000000020f007824 */ /* 0x040fe200078e00ff */
[----:B------:R-:W-:Y:S02]  /*ff70*/  LEA R8, P2, R34, R132, 0x1 ;  /* 0x0000008422087211 */ /* 0x000fe400078408ff */
[----:B------:R-:W-:Y:S02]  /*ff80*/  SHF.L.U64.HI R2, R15, 0x1, R2 ;  /* 0x000000010f027819 */ /* 0x000fe40000010202 */
[----:B------:R-:W-:Y:S02]  /*ff90*/  IADD3 R12, P0, PT, R28, R0, RZ ;  /* 0x000000001c0c7210 */ /* 0x000fe40007f1e0ff */
[----:B------:R-:W-:Y:S02]  /*ffa0*/  LEA.HI.X R9, R34, R133, R3, 0x1, P2 ;  /* 0x0000008522097211 */ /* 0x000fe400010f0c03 */
[----:B------:R-:W-:-:S04]  /*ffb0*/  IADD3.X R13, PT, PT, R29, R2, RZ, P0, !PT ;  /* 0x000000021d0d7210 */ /* 0x000fc800007fe4ff */
[----:B------:R-:W2:Y:S01]  /*ffc0*/  LD.E.128 R8, desc[UR6][R8.64] ;  /* 0x0000000608087980 */ /* 0x000ea2000c101d00 */
[----:B------:R-:W-:-:S03]  /*ffd0*/  IADD3 R16, P0, PT, R30, R0, RZ ;  /* 0x000000001e107210 */ /* 0x000fc60007f1e0ff */
[----:B------:R-:W3:Y:S02]  /*ffe0*/  LD.E.128 R12, desc[UR6][R12.64] ;  /* 0x000000060c0c7980 */ /* 0x000ee4000c101d00 */
        /* <DEDUP_REMOVED lines=14> */
[----:B---3--:R-:W-:Y:S01]  /*100d0*/  IMAD.U32 R10, R13, 0x10000, RZ ;  /* 0x000100000d0a7824 */ /* 0x008fe200078e00ff */
        /* <DEDUP_REMOVED lines=10> */
[C---:B------:R-:W-:Y:S01]  /*10180*/  SHF.L.U32 R29, R12.reuse, 0x10, RZ ;  /* 0x000000100c1d7819 */ /* 0x040fe200000006ff */
        /* <DEDUP_REMOVED lines=40> */
.L_x_5293:
[----:B------:R-:W-:Y:S05]  /*10410*/  BSYNC.RECONVERGENT B0 ;  /* 0x0000000000007941 */ /* 0x000fea0003800200 */
.L_x_5292:
[----:B-----5:R4:W-:Y:S02]  /*10420*/  STS.128 [R47+0x1800], R4 ;  /* 0x001800042f007388 */ /* 0x0209e40000000c00 */
.L_x_5264:
[----:B------:R-:W-:Y:S05]  /*10430*/  BSYNC.RECONVERGENT B2 ;  /* 0x0000000000027941 */ /* 0x000fea0003800200 */
.L_x_5260:
[----:B------:R-:W-:Y:S01]  /*10440*/  IMAD.IADD R0, R46, 0x1, -R238 ;  /* 0x000000012e007824 */ /* 0x000fe200078e0aee */
[----:B-1----:R-:W-:Y:S01]  /*10450*/  LEA R18, P1, R50, R233, 0x1 ;  /* 0x000000e932127211 */ /* 0x002fe200078208ff */
[C---:B---3--:R-:W-:Y:S01]  /*10460*/  VIADD R2, R134.reuse, 0x40 ;  /* 0x0000004086027836 */ /* 0x048fe20000000000 */
[C---:B--2---:R-:W-:Y:S01]  /*10470*/  LOP3.LUT R9, R134.reuse, 0x80, RZ, 0xfc, !PT ;  /* 0x0000008086097812 */ /* 0x044fe200078efcff */
[C---:B------:R-:W-:Y:S01]  /*10480*/  VIADD R11, R134.reuse, 0x60 ;  /* 0x00000060860b7836 */ /* 0x040fe20000000000 */
[CC--:B------:R-:W-:Y:S01]  /*10490*/  ISETP.GE.AND P4, PT, R134.reuse, R0.reuse, PT ;  /* 0x000000008600720c */ /* 0x0c0fe20003f86270 */
[----:B------:R-:W-:Y:S01]  /*104a0*/  VIADD R10, R134, 0x70 ;  /* 0x00000070860a7836 */ /* 0x000fe20000000000 */
[-C--:B------:R-:W-:Y:S01]  /*104b0*/  ISETP.GE.AND P0, PT, R26, R0.reuse, PT ;  /* 0x000000001a00720c */ /* 0x080fe20003f06270 */
[C---:B------:R-:W-:Y:S01]  /*104c0*/  VIADD R12, R134.reuse, 0x50 ;  /* 0x00000050860c7836 */ /* 0x040fe20000000000 */
[----:B------:R-:W-:Y:S01]  /*104d0*/  ISETP.GE.AND P2, PT, R25, R0, PT ;  /* 0x000000001900720c */ /* 0x000fe20003f46270 */
[----:B------:R-:W-:Y:S01]  /*104e0*/  VIADD R8, R134, 0x90 ;  /* 0x0000009086087836 */ /* 0x000fe20000000000 */
[----:B------:R-:W-:Y:S01]  /*104f0*/  P2R R3, PR, RZ, 0x10 ;  /* 0x00000010ff037803 */ /* 0x000fe20000000000 */
[----:B------:R-:W1:Y:S01]  /*10500*/  S2R R224, SR_TID.X ;  /* 0x0000000000e07919 */ /* 0x000e620000002100 */
[----:B------:R-:W-:Y:S01]  /*10510*/  LEA.HI.X R19, R50, R232, R51, 0x1, P1 ;  /* 0x000000e832137211 */ /* 0x000fe200008f0c33 */
[----:B------:R-:W2:Y:S01]  /*10520*/  S2UR UR8, SR_CgaCtaId ;  /* 0x00000000000879c3 */ /* 0x000ea20000008800 */
[-C--:B------:R-:W-:Y:S01]  /*10530*/  ISETP.GE.AND P3, PT, R2, R0.reuse, PT ;  /* 0x000000000200720c */ /* 0x080fe20003f66270 */
[----:B------:R-:W-:Y:S01]  /*10540*/  UMOV UR4, 0x400 ;  /* 0x0000040000047882 */ /* 0x000fe20000000000 */
[----:B------:R-:W-:Y:S01]  /*10550*/  ISETP.GE.AND P6, PT, R8, R0, PT ;  /* 0x000000000800720c */ /* 0x000fe20003fc6270 */
[----:B----4-:R-:W-:Y:S01]  /*10560*/  @!P4 IMAD.MOV.U32 R6, RZ, RZ, R233 ;  /* 0x000000ffff06c224 */ /* 0x010fe200078e00e9 */
[----:B------:R-:W-:Y:S01]  /*10570*/  BSSY.RECONVERGENT B1, `(.L_x_5294) ;  /* 0x000037a000017945 */ /* 0x000fe20003800200 */
[----:B------:R-:W-:Y:S01]  /*10580*/  @!P4 IMAD.MOV.U32 R7, RZ, RZ, R232 ;  /* 0x000000ffff07c224 */ /* 0x000fe200078e00e8 */
[----:B------:R-:W-:Y:S01]  /*10590*/  @!P0 LEA R4, P1, R230, R18, 0x5 ;  /* 0x00000012e6048211 */ /* 0x000fe200078228ff */
[----:B------:R-:W-:-:S02]  /*105a0*/  IMAD.MOV.U32 R166, RZ, RZ, 0x40 ;  /* 0x00000040ffa67424 */ /* 0x000fc400078e00ff */
[----:B------:R-:W-:Y:S01]  /*105b0*/  VIADD R246, R33, 0xffffffff ;  /* 0xffffffff21f67836 */ /* 0x000fe20000000000 */
[----:B------:R-:W-:Y:S01]  /*105c0*/  @!PT LDS RZ, [RZ] ;  /* 0x00000000fffff984 */ /* 0x000fe20000000800 */
[----:B------:R-:W-:Y:S01]  /*105d0*/  @!PT LDS RZ, [RZ] ;  /* 0x00000000fffff984 */ /* 0x000fe20000000800 */
[----:B------:R-:W-:Y:S01]  /*105e0*/  @!PT LDS RZ, [RZ] ;  /* 0x00000000fffff984 */ /* 0x000fe20000000800 */
[----:B------:R3:W-:Y:S01]  /*105f0*/  @!P4 LDGSTS.E.BYPASS.LTC128B.128 [R47+0x2000], desc[UR6][R6.64] ;  /* 0x02000000062fcfae */ /* 0x0007e2000b981a06 */
[-C--:B------:R-:W-:Y:S02]  /*10600*/  ISETP.GE.AND P4, PT, R20, R0.reuse, PT ;  /* 0x000000001400720c */ /* 0x080fe40003f86270 */
[----:B------:R-:W-:Y:S01]  /*10610*/  @!P0 LEA.HI.X R5, R230, R19, R231, 0x5, P1 ;  /* 0x00000013e6058211 */ /* 0x000fe200008f2ce7 */
[----:B------:R-:W-:Y:S01]  /*10620*/  @!P2 LDGSTS.E.BYPASS.LTC128B.128 [R47+0x2800], desc[UR6][R18.64] ;  /* 0x02800000122fafae */ /* 0x000fe2000b981a06 */
[-C--:B------:R-:W-:Y:S01]  /*10630*/  ISETP.GE.AND P2, PT, R11, R0.reuse, PT ;  /* 0x000000000b00720c */ /* 0x080fe20003f46270 */
[----:B------:R-:W-:Y:S01]  /*10640*/  @!P3 IMAD R28, R231, 0x60, RZ ;  /* 0x00000060e71cb824 */ /* 0x000fe200078e02ff */
[-C--:B------:R-:W-:Y:S01]  /*10650*/  ISETP.GE.AND P1, PT, R10, R0.reuse, PT ;  /* 0x000000000a00720c */ /* 0x080fe20003f26270 */
[----:B------:R4:W-:Y:S01]  /*10660*/  @!P0 LDGSTS.E.BYPASS.LTC128B.128 [R47+0x3000], desc[UR6][R4.64] ;  /* 0x03000000042f8fae */ /* 0x0009e2000b981a06 */
[----:B------:R-:W-:Y:S01]  /*10670*/  ISETP.GE.AND P0, PT, R9, R0, PT ;  /* 0x000000000900720c */ /* 0x000fe20003f06270 */
[----:B--2---:R-:W-:-:S08]  /*10680*/  ULEA UR8, UR8, UR4, 0x18 ;  /* 0x0000000408087291 */ /* 0x004fd0000f8ec0ff */
[----:B------:R-:W-:Y:S01]  /*10690*/  @!P2 IMAD.MOV.U32 R22, RZ, RZ, R18 ;  /* 0x000000ffff16a224 */ /* 0x000fe200078e0012 */
[----:B-1----:R-:W-:Y:S01]  /*106a0*/  SHF.R.U32.HI R180, RZ, 0x1, R224 ;  /* 0x00000001ffb47819 */ /* 0x002fe200000116e0 */
[--C-:B------:R-:W-:Y:S02]  /*106b0*/  @!P2 IMAD.MOV.U32 R23, RZ, RZ, R19.reuse ;  /* 0x000000ffff17a224 */ /* 0x100fe400078e0013 */
[--C-:B-----5:R-:W-:Y:S02]  /*106c0*/  @!P0 IMAD.MOV.U32 R14, RZ, RZ, R18.reuse ;  /* 0x000000ffff0e8224 */ /* 0x120fe400078e0012 */
[----:B------:R-:W-:Y:S02]  /*106d0*/  @!P0 IMAD.MOV.U32 R15, RZ, RZ, R19 ;  /* 0x000000ffff0f8224 */ /* 0x000fe400078e0013 */
[--C-:B------:R-:W-:Y:S02]  /*106e0*/  @!P1 IMAD.MOV.U32 R16, RZ, RZ, R18.reuse ;  /* 0x000000ffff109224 */ /* 0x100fe400078e0012 */
[----:B---3--:R-:W-:-:S02]  /*106f0*/  @!P3 IMAD.MOV.U32 R6, RZ, RZ, R18 ;  /* 0x000000ffff06b224 */ /* 0x008fc400078e0012 */
[--C-:B------:R-:W-:Y:S02]  /*10700*/  @!P3 IMAD.MOV.U32 R7, RZ, RZ, R19.reuse ;  /* 0x000000ffff07b224 */ /* 0x100fe400078e0013 */
[----:B------:R-:W-:Y:S02]  /*10710*/  @!P1 IMAD.MOV.U32 R17, RZ, RZ, R19 ;  /* 0x000000ffff119224 */ /* 0x000fe400078e0013 */
[C---:B------:R-:W-:Y:S01]  /*10720*/  @!P3 IMAD.WIDE.U32 R6, R230.reuse, 0x60, R6 ;  /* 0x00000060e606b825 */ /* 0x040fe200078e0006 */
[----:B----4-:R-:W-:-:S03]  /*10730*/  @!P4 LEA R4, P5, R230, R18, 0x6 ;  /* 0x00000012e604c211 */ /* 0x010fc600078a30ff */
[----:B------:R-:W-:Y:S01]  /*10740*/  @!P3 IMAD.IADD R29, R28, 0x1, R7 ;  /* 0x000000011c1db824 */ /* 0x000fe200078e0207 */
[C---:B------:R-:W-:Y:S01]  /*10750*/  @!P4 LEA.HI.X R5, R230.reuse, R19, R231, 0x6, P5 ;  /* 0x00000013e605c211 */ /* 0x040fe200028f34e7 */
[----:B------:R-:W-:Y:S02]  /*10760*/  @!P3 IMAD.MOV.U32 R28, RZ, RZ, R6 ;  /* 0x000000ffff1cb224 */ /* 0x000fe400078e0006 */
[----:B------:R-:W-:Y:S02]  /*10770*/  @!P0 IMAD.WIDE.U32 R14, R230, 0xe0, R14 ;  /* 0x000000e0e60e8825 */ /* 0x000fe400078e000e */
[----:B------:R1:W-:Y:S01]  /*10780*/  @!P4 LDGSTS.E.BYPASS.LTC128B.128 [R47+0x3800], desc[UR6][R4.64] ;  /* 0x03800000042fcfae */ /* 0x0003e2000b981a06 */
[----:B------:R-:W-:Y:S01]  /*10790*/  ISETP.GE.AND P4, PT, R12, R0, PT ;  /* 0x000000000c00720c */ /* 0x000fe20003f86270 */
[----:B------:R-:W-:Y:S02]  /*107a0*/  @!P2 IMAD R6, R231, 0xa0, RZ ;  /* 0x000000a0e706a824 */ /* 0x000fe400078e02ff */
[----:B------:R2:W-:Y:S01]  /*107b0*/  @!P3 LDGSTS.E.BYPASS.LTC128B.128 [R47+0x4000], desc[UR6][R28.64] ;  /* 0x040000001c2fbfae */ /* 0x0005e2000b981a06 */
[----:B------:R-:W-:-:S04]  /*107c0*/  @!P2 IMAD.WIDE.U32 R22, R230, 0xa0, R22 ;  /* 0x000000a0e616a825 */ /* 0x000fc800078e0016 */
[----:B------:R-:W-:-:S04]  /*107d0*/  @!P1 IMAD.WIDE.U32 R16, R230, 0xc0, R16 ;  /* 0x000000c0e6109825 */ /* 0x000fc800078e0010 */
[----:B------:R-:W-:Y:S02]  /*107e0*/  @!P2 IMAD.IADD R23, R6, 0x1, R23 ;  /* 0x000000010617a824 */ /* 0x000fe400078e0217 */
[C---:B------:R-:W-:Y:S02]  /*107f0*/  VIADD R7, R134.reuse, 0xa0 ;  /* 0x000000a086077836 */ /* 0x040fe40000000000 */
[----:B------:R-:W-:Y:S02]  /*10800*/  VIADD R6, R134, 0xb0 ;  /* 0x000000b086067836 */ /* 0x000fe40000000000 */
[C---:B------:R-:W-:Y:S01]  /*10810*/  IMAD.SHL.U32 R32, R224.reuse, 0x40, RZ ;  /* 0x00000040e0207824 */ /* 0x040fe200078e00ff */
[----:B------:R-:W-:Y:S01]  /*10820*/  ISETP.GE.AND P5, PT, R7, R0, PT ;  /* 0x000000000700720c */ /* 0x000fe20003fa6270 */
[----:B------:R-:W-:Y:S02]  /*10830*/  IMAD.SHL.U32 R226, R224, 0x20, RZ ;  /* 0x00000020e0e27824 */ /* 0x000fe400078e00ff */
[----:B-1----:R-:W-:-:S02]  /*10840*/  @!P0 IMAD R4, R231, 0xe0, RZ ;  /* 0x000000e0e7048824 */ /* 0x002fc400078e02ff */
[----:B------:R-:W-:Y:S01]  /*10850*/  @!P1 IMAD R5, R231, 0xc0, RZ ;  /* 0x000000c0e7059824 */ /* 0x000fe200078e02ff */
[----:B--2---:R-:W-:Y:S01]  /*10860*/  @!P4 LEA R28, P3, R230, R18, 0x7 ;  /* 0x00000012e61cc211 */ /* 0x004fe200078638ff */
[----:B------:R-:W-:Y:S02]  /*10870*/  @!P0 IMAD.IADD R15, R4, 0x1, R15 ;  /* 0x00000001040f8824 */ /* 0x000fe400078e020f */
[----:B------:R-:W-:Y:S01]  /*10880*/  @!P1 IMAD.IADD R17, R5, 0x1, R17 ;  /* 0x0000000105119824 */ /* 0x000fe200078e0211 */
[----:B------:R-:W-:-:S03]  /*10890*/  @!P4 LEA.HI.X R29, R230, R19, R231, 0x7, P3 ;  /* 0x00000013e61dc211 */ /* 0x000fc600018f3ce7 */
[----:B------:R-:W-:Y:S01]  /*108a0*/  @!P5 IMAD R36, R231, 0x120, RZ ;  /* 0x00000120e724d824 */ /* 0x000fe200078e02ff */
[C---:B------:R-:W-:Y:S01]  /*108b0*/  @!P6 LEA R4, P3, R230.reuse, R18, 0x8 ;  /* 0x00000012e604e211 */ /* 0x040fe200078640ff */
[----:B------:R-:W-:Y:S03]  /*108c0*/  @!P4 LDGSTS.E.BYPASS.LTC128B.128 [R47+0x4800], desc[UR6][R28.64] ;  /* 0x048000001c2fcfae */ /* 0x000fe6000b981a06 */
[----:B------:R-:W-:Y:S02]  /*108d0*/  @!P6 LEA.HI.X R5, R230, R19, R231, 0x8, P3 ;  /* 0x00000013e605e211 */ /* 0x000fe400018f44e7 */
[----:B------:R-:W-:Y:S01]  /*108e0*/  ISETP.GE.AND P4, PT, R6, R0, PT ;  /* 0x000000000600720c */ /* 0x000fe20003f86270 */
[----:B------:R-:W-:Y:S04]  /*108f0*/  @!P2 LDGSTS.E.BYPASS.LTC128B.128 [R47+0x5000], desc[UR6][R22.64] ;  /* 0x05000000162fafae */ /* 0x000fe8000b981a06 */
[----:B------:R1:W-:Y:S04]  /*10900*/  @!P1 LDGSTS.E.BYPASS.LTC128B.128 [R47+0x5800], desc[UR6][R16.64] ;  /* 0x05800000102f9fae */ /* 0x0003e8000b981a06 */
[----:B------:R2:W-:Y:S04]  /*10910*/  @!P0 LDGSTS.E.BYPASS.LTC128B.128 [R47+0x6000], desc[UR6][R14.64] ;  /* 0x060000000e2f8fae */ /* 0x0005e8000b981a06 */
[----:B------:R3:W-:Y:S01]  /*10920*/  @!P6 LDGSTS.E.BYPASS.LTC128B.128 [R47+0x6800], desc[UR6][R4.64] ;  /* 0x06800000042fefae */ /* 0x0007e2000b981a06 */
[----:B------:R-:W-:Y:S01]  /*10930*/  ISETP.NE.AND P6, PT, R3, RZ, PT ;  /* 0x000000ff0300720c */ /* 0x000fe20003fc5270 */
[----:B------:R-:W-:-:S02]  /*10940*/  VIADD R3, R134, 0xe0 ;  /* 0x000000e086037836 */ /* 0x000fc40000000000 */
[----:B------:R-:W-:Y:S02]  /*10950*/  @!P4 IMAD.MOV.U32 R34, RZ, RZ, R18 ;  /* 0x000000ffff22c224 */ /* 0x000fe400078e0012 */
[----:B------:R-:W-:Y:S01]  /*10960*/  @!P4 IMAD.MOV.U32 R35, RZ, RZ, R19 ;  /* 0x000000ffff23c224 */ /* 0x000fe200078e0013 */
[----:B------:R-:W-:Y:S01]  /*10970*/  ISETP.GE.AND P1, PT, R3, R0, PT ;  /* 0x000000000300720c */ /* 0x000fe20003f26270 */
[----:B------:R-:W-:-:S04]  /*10980*/  @!P4 IMAD.WIDE.U32 R34, R230, 0x140, R34 ;  /* 0x00000140e622c825 */ /* 0x000fc800078e0022 */
[----:B-1----:R-:W-:-:S08]  /*10990*/  @!P4 IMAD R17, R231, 0x140, RZ ;  /* 0x00000140e711c824 */ /* 0x002fd000078e02ff */
[--C-:B------:R-:W-:Y:S02]  /*109a0*/  @!P1 IMAD.MOV.U32 R22, RZ, RZ, R18.reuse ;  /* 0x000000ffff169224 */ /* 0x100fe400078e0012 */
[----:B--2---:R-:W-:Y:S02]  /*109b0*/  @!P5 IMAD.MOV.U32 R14, RZ, RZ, R18 ;  /* 0x000000ffff0ed224 */ /* 0x004fe400078e0012 */
[----:B------:R-:W-:Y:S02]  /*109c0*/  @!P5 IMAD.MOV.U32 R15, RZ, RZ, R19 ;  /* 0x000000ffff0fd224 */ /* 0x000fe400078e0013 */
[C---:B---3--:R-:W-:Y:S02]  /*109d0*/  VIADD R5, R134.reuse, 0xc0 ;  /* 0x000000c086057836 */ /* 0x048fe40000000000 */
[C---:B------:R-:W-:Y:S02]  /*109e0*/  VIADD R4, R134.reuse, 0xd0 ;  /* 0x000000d086047836 */ /* 0x040fe40000000000 */
[----:B------:R-:W-:Y:S01]  /*109f0*/  VIADD R134, R134, 0xf0 ;  /* 0x000000f086867836 */ /* 0x000fe20000000000 */
[-C--:B------:R-:W-:Y:S01]  /*10a00*/  ISETP.GE.AND P3, PT, R5, R0.reuse, PT ;  /* 0x000000000500720c */ /* 0x080fe20003f66270 */
[----:B------:R-:W-:Y:S01]  /*10a10*/  @!P5 IMAD.WIDE.U32 R14, R230, 0x120, R14 ;  /* 0x00000120e60ed825 */ /* 0x000fe200078e000e */
[----:B------:R-:W-:-:S02]  /*10a20*/  ISETP.GE.AND P2, PT, R4, R0, PT ;  /* 0x000000000400720c */ /* 0x000fc40003f46270 */
[-C--:B------:R-:W-:Y:S01]  /*10a30*/  ISETP.GE.AND P0, PT, R134, R0.reuse, PT ;  /* 0x000000008600720c */ /* 0x080fe20003f06270 */
[----:B------:R-:W-:Y:S02]  /*10a40*/  @!P1 IMAD.MOV.U32 R23, RZ, RZ, R19 ;  /* 0x000000ffff179224 */ /* 0x000fe400078e0013 */
[----:B------:R-:W-:Y:S02]  /*10a50*/  @!P5 IMAD.IADD R37, R36, 0x1, R15 ;  /* 0x000000012425d824 */ /* 0x000fe400078e020f */
[----:B------:R-:W-:Y:S02]  /*10a60*/  @!P5 IMAD.MOV.U32 R36, RZ, RZ, R14 ;  /* 0x000000ffff24d224 */ /* 0x000fe400078e000e */
[----:B------:R-:W-:Y:S02]  /*10a70*/  @!P1 IMAD R14, R231, 0x1a0, RZ ;  /* 0x000001a0e70e9824 */ /* 0x000fe400078e02ff */
[--C-:B------:R-:W-:Y:S01]  /*10a80*/  @!P3 IMAD.MOV.U32 R30, RZ, RZ, R18.reuse ;  /* 0x000000ffff1eb224 */ /* 0x100fe200078e0012 */
[----:B------:R-:W-:Y:S01]  /*10a90*/  @!P5 LDGSTS.E.BYPASS.LTC128B.128 [R47+0x7000], desc[UR6][R36.64] ;  /* 0x07000000242fdfae */ /* 0x000fe2000b981a06 */
[----:B------:R-:W-:Y:S01]  /*10aa0*/  @!P3 IMAD.MOV.U32 R31, RZ, RZ, R19 ;  /* 0x000000ffff1fb224 */ /* 0x000fe200078e0013 */
[----:B------:R-:W-:Y:S01]  /*10ab0*/  ISETP.GE.AND P5, PT, R7, R0, PT ;  /* 0x000000000700720c */ /* 0x000fe20003fa6270 */
[----:B------:R-:W-:-:S02]  /*10ac0*/  @!P2 IMAD.MOV.U32 R28, RZ, RZ, R18 ;  /* 0x000000ffff1ca224 */ /* 0x000fc400078e0012 */
[----:B------:R-:W-:Y:S02]  /*10ad0*/  @!P2 IMAD.MOV.U32 R29, RZ, RZ, R19 ;  /* 0x000000ffff1da224 */ /* 0x000fe400078e0013 */
[----:B------:R-:W-:Y:S02]  /*10ae0*/  @!P3 IMAD R16, R231, 0x160, RZ ;  /* 0x00000160e710b824 */ /* 0x000fe400078e02ff */
[----:B------:R-:W-:-:S04]  /*10af0*/  @!P3 IMAD.WIDE.U32 R30, R230, 0x160, R30 ;  /* 0x00000160e61eb825 */ /* 0x000fc800078e001e */
[----:B------:R-:W-:Y:S02]  /*10b00*/  @!P2 IMAD R15, R231, 0x180, RZ ;  /* 0x00000180e70fa824 */ /* 0x000fe400078e02ff */
[----:B------:R-:W-:-:S04]  /*10b10*/  @!P2 IMAD.WIDE.U32 R28, R230, 0x180, R28 ;  /* 0x00000180e61ca825 */ /* 0x000fc800078e001c */
[----:B------:R-:W-:-:S04]  /*10b20*/  @!P1 IMAD.WIDE.U32 R22, R230, 0x1a0, R22 ;  /* 0x000001a0e6169825 */ /* 0x000fc800078e0016 */
[----:B------:R-:W-:Y:S02]  /*10b30*/  @!P4 IMAD.IADD R35, R17, 0x1, R35 ;  /* 0x000000011123c824 */ /* 0x000fe400078e0223 */
[----:B------:R-:W-:Y:S02]  /*10b40*/  @!P0 IMAD R13, R231, 0x1c0, RZ ;  /* 0x000001c0e70d8824 */ /* 0x000fe400078e02ff */
[----:B------:R-:W-:Y:S01]  /*10b50*/  @!P0 IMAD.WIDE.U32 R18, R230, 0x1c0, R18 ;  /* 0x000001c0e6128825 */ /* 0x000fe200078e0012 */
[----:B------:R1:W-:Y:S03]  /*10b60*/  @!P4 LDGSTS.E.BYPASS.LTC128B.128 [R47+0x7800], desc[UR6][R34.64] ;  /* 0x07800000222fcfae */ /* 0x0003e6000b981a06 */
[----:B------:R-:W-:Y:S02]  /*10b70*/  @!P3 IMAD.IADD R17, R16, 0x1, R31 ;  /* 0x000000011011b824 */ /* 0x000fe400078e021f */
[----:B------:R-:W-:-:S02]  /*10b80*/  @!P2 IMAD.IADD R29, R15, 0x1, R29 ;  /* 0x000000010f1da824 */ /* 0x000fc400078e021d */
[----:B------:R-:W-:Y:S02]  /*10b90*/  @!P3 IMAD.MOV.U32 R16, RZ, RZ, R30 ;  /* 0x000000ffff10b224 */ /* 0x000fe400078e001e */
[----:B------:R-:W-:Y:S02]  /*10ba0*/  @!P1 IMAD.IADD R15, R14, 0x1, R23 ;  /* 0x000000010e0f9824 */ /* 0x000fe400078e0217 */
[----:B------:R-:W-:Y:S01]  /*10bb0*/  @!P1 IMAD.MOV.U32 R14, RZ, RZ, R22 ;  /* 0x000000ffff0e9224 */ /* 0x000fe200078e0016 */
[----:B------:R2:W-:Y:S01]  /*10bc0*/  @!P3 LDGSTS.E.BYPASS.LTC128B.128 [R47+0x8000], desc[UR6][R16.64] ;  /* 0x08000000102fbfae */ /* 0x0005e2000b981a06 */
[----:B------:R-:W-:Y:S01]  /*10bd0*/  @!P0 IMAD.IADD R19, R13, 0x1, R19 ;  /* 0x000000010d138824 */ /* 0x000fe200078e0213 */
[-C--:B------:R-:W-:Y:S02]  /*10be0*/  ISETP.GE.AND P3, PT, R25, R0.reuse, PT ;  /* 0x000000001900720c */ /* 0x080fe40003f66270 */
[----:B------:R-:W-:Y:S01]  /*10bf0*/  @!P2 LDGSTS.E.BYPASS.LTC128B.128 [R47+0x8800], desc[UR6][R28.64] ;  /* 0x088000001c2fafae */ /* 0x000fe2000b981a06 */
[----:B------:R-:W-:-:S03]  /*10c00*/  ISETP.GE.AND P2, PT, R26, R0, PT ;  /* 0x000000001a00720c */ /* 0x000fc60003f46270 */
[----:B------:R3:W-:Y:S01]  /*10c10*/  @!P1 LDGSTS.E.BYPASS.LTC128B.128 [R47+0x9000], desc[UR6][R14.64] ;  /* 0x090000000e2f9fae */ /* 0x0007e2000b981a06 */
[----:B------:R-:W-:-:S03]  /*10c20*/  ISETP.GE.AND P1, PT, R20, R0, PT ;  /* 0x000000001400720c */ /* 0x000fc60003f26270 */
[----:B------:R4:W-:Y:S01]  /*10c30*/  @!P0 LDGSTS.E.BYPASS.LTC128B.128 [R47+0x9800], desc[UR6][R18.64] ;  /* 0x09800000122f8fae */ /* 0x0009e2000b981a06 */
[----:B-1----:R-:W-:-:S03]  /*10c40*/  IMAD.MOV.U32 R34, RZ, RZ, 0x20 ;  /* 0x00000020ff227424 */ /* 0x002fc600078e00ff */
[----:B------:R-:W0:Y:S01]  /*10c50*/  LDGDEPBAR ;  /* 0x00000000000079af */ /* 0x000e220000000000 */
[----:B--2---:R-:W-:Y:S02]  /*10c60*/  @!P6 IMAD.MOV.U32 R16, RZ, RZ, R235 ;  /* 0x000000ffff10e224 */ /* 0x004fe400078e00eb */
[----:B------:R-:W-:Y:S01]  /*10c70*/  @!P6 IMAD.MOV.U32 R17, RZ, RZ, R234 ;  /* 0x000000ffff11e224 */ /* 0x000fe200078e00ea */
[----:B---3--:R-:W-:-:S04]  /*10c80*/  LEA R14, P0, R48, R235, 0x1 ;  /* 0x000000eb300e7211 */ /* 0x008fc800078008ff */
[----:B------:R-:W-:Y:S01]  /*10c90*/  LEA.HI.X R15, R48, R234, R49, 0x1, P0 ;  /* 0x000000ea300f7211 */ /* 0x000fe200000f0c31 */
[----:B------:R-:W-:-:S04]  /*10ca0*/  DEPBAR.LE SB0, 0x0 ;  /* 0x000080000000791a */ /* 0x000fc80000000000 */
[----:B------:R-:W-:Y:S01]  /*10cb0*/  BAR.SYNC.DEFER_BLOCKING 0x0 ;  /* 0x0000000000007b1d */ /* 0x000fe20000010000 */
[----:B------:R-:W-:Y:S02]  /*10cc0*/  ISETP.GE.AND P0, PT, R2, R0, PT ;  /* 0x000000000200720c */ /* 0x000fe40003f06270 */
[----:B----4-:R-:W-:-:S04]  /*10cd0*/  @!P1 LEA R18, P4, R44, R14, 0x6 ;  /* 0x0000000e2c129211 */ /* 0x010fc800078830ff */
[----:B------:R-:W-:Y:S02]  /*10ce0*/  @!P1 LEA.HI.X R19, R44, R15, R45, 0x6, P4 ;  /* 0x0000000f2c139211 */ /* 0x000fe400020f342d */
[----:B------:R-:W-:-:S05]  /*10cf0*/  ISETP.GE.AND P4, PT, R6, R0, PT ;  /* 0x000000000600720c */ /* 0x000fca0003f86270 */
[----:B------:R-:W-:-:S08]  /*10d00*/  @!P0 IMAD R2, R45, 0x60, RZ ;  /* 0x000000602d028824 */ /* 0x000fd000078e02ff */
[----:B------:R-:W-:Y:S01]  /*10d10*/  @!P4 IMAD.MOV.U32 R26, RZ, RZ, R14 ;  /* 0x000000ffff1ac224 */ /* 0x000fe200078e000e */
[----:B------:R-:W-:Y:S01]  /*10d20*/  @!PT LDS RZ, [RZ] ;  /* 0x00000000fffff984 */ /* 0x000fe20000000800 */
[----:B------:R-:W-:Y:S01]  /*10d30*/  @!PT LDS RZ, [RZ] ;  /* 0x00000000fffff984 */ /* 0x000fe20000000800 */
[----:B------:R-:W-:Y:S01]  /*10d40*/  @!PT LDS RZ, [RZ] ;  /* 0x00000000fffff984 */ /* 0x000fe20000000800 */
[----:B------:R1:W-:Y:S01]  /*10d50*/  @!P6 LDGSTS.E.BYPASS.LTC128B.128 [R47+0xa000], desc[UR6][R16.64] ;  /* 0x0a000000102fefae */ /* 0x0003e2000b981a06 */
[----:B------:R-:W-:-:S03]  /*10d60*/  @!P4 IMAD.MOV.U32 R27, RZ, RZ, R15 ;  /* 0x000000ffff1bc224 */ /* 0x000fc600078e000f */
[----:B------:R-:W-:Y:S01]  /*10d70*/  @P6 STS.128 [R47+0xa000], RZ ;  /* 0x00a000ff2f006388 */ /* 0x000fe20000000c00 */
[----:B------:R-:W-:Y:S01]  /*10d80*/  ISETP.GE.AND P6, PT, R11, R0, PT ;  /* 0x000000000b00720c */ /* 0x000fe20003fc6270 */
[C---:B------:R-:W-:Y:S02]  /*10d90*/  @!P4 IMAD.WIDE.U32 R26, R44.reuse, 0x140, R26 ;  /* 0x000001402c1ac825 */ /* 0x040fe400078e001a */
        /* <DEDUP_REMOVED lines=12> */
[----:B------:R-:W-:Y:S01]  /*10e60*/  @!P2 LDGSTS.E.BYPASS.LTC128B.128 [R47+0xb000], desc[UR6][R20.64] ;  /* 0x0b000000142fafae */ /* 0x000fe2000b981a06 */
[----:B------:R-:W-:Y:S01]  /*10e70*/  ISETP.GE.AND P2, PT, R4, R0, PT ;  /* 0x000000000400720c */ /* 0x000fe20003f46270 */
[--C-:B------:R-:W-:Y:S02]  /*10e80*/  @!P5 IMAD.MOV.U32 R4, RZ, RZ, R14.reuse ;  /* 0x000000ffff04d224 */ /* 0x100fe400078e000e */
[----:B------:R-:W-:Y:S01]  /*10e90*/  @P1 STS.128 [R47+0xb800], RZ ;  /* 0x00b800ff2f001388 */ /* 0x000fe20000000c00 */
[----:B-1----:R-:W-:Y:S02]  /*10ea0*/  @!P0 IMAD.MOV.U32 R16, RZ, RZ, R14 ;  /* 0x000000ffff108224 */ /* 0x002fe400078e000e */
[----:B------:R-:W-:Y:S01]  /*10eb0*/  @!P0 IMAD.MOV.U32 R17, RZ, RZ, R15 ;  /* 0x000000ffff118224 */ /* 0x000fe200078e000f */
[----:B------:R-:W-:Y:S01]  /*10ec0*/  @!PT LDS RZ, [RZ] ;  /* 0x00000000fffff984 */ /* 0x000fe20000000800 */
[----:B------:R-:W-:Y:S01]  /*10ed0*/  @!PT LDS RZ, [RZ] ;  /* 0x00000000fffff984 */ /* 0x000fe20000000800 */
[----:B------:R-:W-:Y:S01]  /*10ee0*/  @!PT LDS RZ, [RZ] ;  /* 0x00000000fffff984 */ /* 0x000fe20000000800 */
[----:B------:R-:W-:Y:S02]  /*10ef0*/  @!P1 LDGSTS.E.BYPASS.LTC128B.128 [R47+0xb800], desc[UR6][R18.64] ;  /* 0x0b800000122f9fae */ /* 0x000fe4000b981a06 */
[C---:B------:R-:W-:Y:S01]  /*10f00*/  @!P3 LEA R12, P1, R44.reuse, R14, 0x7 ;  /* 0x0000000e2c0cb211 */ /* 0x040fe200078238ff */
[C---:B------:R-:W-:Y:S01]  /*10f10*/  @!P0 IMAD.WIDE.U32 R16, R44.reuse, 0x60, R16 ;  /* 0x000000602c108825 */ /* 0x040fe200078e0010 */
[----:B------:R-:W-:Y:S02]  /*10f20*/  @P0 STS.128 [R47+0xc000], RZ ;  /* 0x00c000ff2f000388 */ /* 0x000fe40000000c00 */
[----:B------:R-:W-:Y:S01]  /*10f30*/  @!P3 LEA.HI.X R13, R44, R15, R45, 0x7, P1 ;  /* 0x0000000f2c0db211 */ /* 0x000fe200008f3c2d */
[----:B------:R-:W-:Y:S01]  /*10f40*/  @!P0 IMAD.IADD R17, R2, 0x1, R17 ;  /* 0x0000000102118824 */ /* 0x000fe200078e0211 */
[----:B------:R-:W-:Y:S01]  /*10f50*/  ISETP.GE.AND P1, PT, R10, R0, PT ;  /* 0x000000000a00720c */ /* 0x000fe20003f26270 */
[----:B------:R-:W-:-:S02]  /*10f60*/  @!P6 IMAD R2, R45, 0xa0, RZ ;  /* 0x000000a02d02e824 */ /* 0x000fc400078e02ff */
[----:B------:R-:W-:Y:S01]  /*10f70*/  @!P2 IMAD.MOV.U32 R22, RZ, RZ, R14 ;  /* 0x000000ffff16a224 */ /* 0x000fe200078e000e */
[----:B------:R-:W-:Y:S01]  /*10f80*/  @!PT LDS RZ, [RZ] ;  /* 0x00000000fffff984 */ /* 0x000fe20000000800 */
[----:B------:R-:W-:Y:S01]  /*10f90*/  @!PT LDS RZ, [RZ] ;  /* 0x00000000fffff984 */ /* 0x000fe20000000800 */
[----:B------:R-:W-:Y:S01]  /*10fa0*/  @!PT LDS RZ, [RZ] ;  /* 0x00000000fffff984 */ /* 0x000fe20000000800 */
[----:B------:R1:W-:Y:S01]  /*10fb0*/  @!P0 LDGSTS.E.BYPASS.LTC128B.128 [R47+0xc000], desc[UR6][R16.64] ;  /* 0x0c000000102f8fae */ /* 0x0003e2000b981a06 */
[----:B------:R-:W-:Y:S01]  /*10fc0*/  ISETP.GE.AND P0, PT, R9, R0, PT ;  /* 0x000000000900720c */ /* 0x000fe20003f06270 */
[----:B------:R-:W-:Y:S02]  /*10fd0*/  @!P2 IMAD.MOV.U32 R23, RZ, RZ, R15 ;  /* 0x000000ffff17a224 */ /* 0x000fe400078e000f */
[----:B------:R-:W-:Y:S01]  /*10fe0*/  @P3 STS.128 [R47+0xc800], RZ ;  /* 0x00c800ff2f003388 */ /* 0x000fe20000000c00 */
[----:B------:R-:W-:-:S03]  /*10ff0*/  @!P2 IMAD.WIDE.U32 R22, R44, 0x180, R22 ;  /* 0x000001802c16a825 */ /* 0x000fc600078e0016 */
[----:B------:R-:W-:Y:S01]  /*11000*/  @!PT LDS RZ, [RZ] ;  /* 0x00000000fffff984 */ /* 0x000fe20000000800 */
[----:B------:R-:W-:Y:S01]  /*11010*/  @!PT LDS RZ, [RZ] ;  /* 0x00000000fffff984 */ /* 0x000fe20000000800 */
[----:B------:R-:W-:Y:S01]  /*11020*/  @!PT LDS RZ, [RZ] ;  /* 0x00000000fffff984 */ /* 0x000fe20000000800 */
[----:B------:R2:W-:Y:S01]  /*11030*/  @!P3 LDGSTS.E.BYPASS.LTC128B.128 [R47+0xc800], desc[UR6][R12.64] ;  /* 0x0c8000000c2fbfae */ /* 0x0005e2000b981a06 */
[----:B------:R-:W-:Y:S01]  /*11040*/  ISETP.GE.AND P3, PT, R5, R0, PT ;  /* 0x000000000500720c */ /* 0x000fe20003f66270 */
[--C-:B------:R-:W-:Y:S02]  /*11050*/  @!P1 IMAD.MOV.U32 R6, RZ, RZ, R14.reuse ;  /* 0x000000ffff069224 */ /* 0x100fe400078e000e */
[--C-:B------:R-:W-:Y:S01]  /*11060*/  @!P1 IMAD.MOV.U32 R7, RZ, RZ, R15.reuse ;  /* 0x000000ffff079224 */ /* 0x100fe200078e000f */
[----:B------:R-:W-:Y:S01]  /*11070*/  @P6 STS.128 [R47+0xd000], RZ ;  /* 0x00d000ff2f006388 */ /* 0x000fe20000000c00 */
[----:B------:R-:W-:Y:S02]  /*11080*/  @!P0 IMAD.MOV.U32 R10, RZ, RZ, R14 ;  /* 0x000000ffff0a8224 */ /* 0x000fe400078e000e */
[----:B------:R-:W-:Y:S02]  /*11090*/  @!P0 IMAD.MOV.U32 R11, RZ, RZ, R15 ;  /* 0x000000ffff0b8224 */ /* 0x000fe400078e000f */
[----:B------:R-:W-:-:S04]  /*110a0*/  @!P1 IMAD.WIDE.U32 R6, R44, 0xc0, R6 ;  /* 0x000000c02c069825 */ /* 0x000fc800078e0006 */
[----:B------:R-:W-:Y:S02]  /*110b0*/  @!P0 IMAD R5, R45, 0xe0, RZ ;  /* 0x000000e02d058824 */ /* 0x000fe400078e02ff */
[----:B------:R-:W-:-:S04]  /*110c0*/  @!P0 IMAD.WIDE.U32 R10, R44, 0xe0, R10 ;  /* 0x000000e02c0a8825 */ /* 0x000fc800078e000a */
[----:B-1----:R-:W-:Y:S02]  /*110d0*/  @!P6 IMAD.MOV.U32 R16, RZ, RZ, R14 ;  /* 0x000000ffff10e224 */ /* 0x002fe400078e000e */
[----:B------:R-:W-:Y:S02]  /*110e0*/  @!P6 IMAD.MOV.U32 R17, RZ, RZ, R15 ;  /* 0x000000ffff11e224 */ /* 0x000fe400078e000f */
[----:B------:R-:W-:Y:S02]  /*110f0*/  @!P0 IMAD.IADD R11, R5, 0x1, R11 ;  /* 0x00000001050b8824 */ /* 0x000fe400078e020b */
[----:B------:R-:W-:-:S04]  /*11100*/  @!P6 IMAD.WIDE.U32 R16, R44, 0xa0, R16 ;  /* 0x000000a02c10e825 */ /* 0x000fc800078e0010 */
[----:B------:R-:W-:Y:S02]  /*11110*/  @!P6 IMAD.IADD R17, R2, 0x1, R17 ;  /* 0x000000010211e824 */ /* 0x000fe400078e0211 */
[----:B------:R-:W-:Y:S02]  /*11120*/  @!P1 IMAD R2, R45, 0xc0, RZ ;  /* 0x000000c02d029824 */ /* 0x000fe400078e02ff */
[----:B------:R-:W-:Y:S01]  /*11130*/  @!P5 IMAD.MOV.U32 R5, RZ, RZ, R15 ;  /* 0x000000ffff05d224 */ /* 0x000fe200078e000f */
[----:B------:R-:W-:Y:S01]  /*11140*/  @!PT LDS RZ, [RZ] ;  /* 0x00000000fffff984 */ /* 0x000fe20000000800 */
[----:B------:R-:W-:Y:S01]  /*11150*/  @!PT LDS RZ, [RZ] ;  /* 0x00000000fffff984 */ /* 0x000fe20000000800 */
[----:B------:R-:W-:Y:S01]  /*11160*/  @!PT LDS RZ, [RZ] ;  /* 0x00000000fffff984 */ /* 0x000fe20000000800 */
[----:B------:R1:W-:Y:S01]  /*11170*/  @!P6 LDGSTS.E.BYPASS.LTC128B.128 [R47+0xd000], desc[UR6][R16.64] ;  /* 0x0d000000102fefae */ /* 0x0003e2000b981a06 */
[----:B------:R-:W-:Y:S01]  /*11180*/  ISETP.GE.AND P6, PT, R8, R0, PT ;  /* 0x000000000800720c */ /* 0x000fe20003fc6270 */
[----:B------:R-:W-:Y:S02]  /*11190*/  @!P1 IMAD.IADD R7, R2, 0x1, R7 ;  /* 0x0000000102079824 */ /* 0x000fe400078e0207 */
[----:B------:R-:W-:Y:S01]  /*111a0*/  @P1 STS.128 [R47+0xd800], RZ ;  /* 0x00d800ff2f001388 */ /* 0x000fe20000000c00 */
[----:B------:R-:W-:-:S02]  /*111b0*/  IMAD.SHL.U32 R2, R224, 0x8, RZ ;  /* 0x00000008e0027824 */ /* 0x000fc400078e00ff */
[----:B------:R-:W-:Y:S01]  /*111c0*/  @!P5 IMAD.WIDE.U32 R4, R44, 0x120, R4 ;  /* 0x000001202c04d825 */ /* 0x000fe200078e0004 */
[----:B------:R-:W-:Y:S01]  /*111d0*/  @!PT LDS RZ, [RZ] ;  /* 0x00000000fffff984 */ /* 0x000fe20000000800 */
[----:B------:R-:W-:Y:S01]  /*111e0*/  @!PT LDS RZ, [RZ] ;  /* 0x00000000fffff984 */ /* 0x000fe20000000800 */
[----:B------:R-:W-:Y:S01]  /*111f0*/  @!PT LDS RZ, [RZ] ;  /* 0x00000000fffff984 */ /* 0x000fe20000000800 */
[----:B------:R-:W-:Y:S01]  /*11200*/  @!P1 LDGSTS.E.BYPASS.LTC128B.128 [R47+0xd800], desc[UR6][R6.64] ;  /* 0x0d800000062f9fae */ /* 0x000fe2000b981a06 */
[----:B------:R-:W-:Y:S02]  /*11210*/  ISETP.GE.AND P1, PT, R3, R0, PT ;  /* 0x000000000300720c */ /* 0x000fe40003f26270 */
[----:B------:R-:W-:Y:S01]  /*11220*/  LOP3.LUT R3, R224, 0x8, RZ, 0xc0, !PT ;  /* 0x00000008e0037812 */ /* 0x000fe200078ec0ff */
[----:B------:R-:W-:Y:S01]  /*11230*/  @P0 STS.128 [R47+0xe000], RZ ;  /* 0x00e000ff2f000388 */ /* 0x000fe20000000c00 */
[----:B------:R-:W-:Y:S02]  /*11240*/  @!P3 IMAD.MOV.U32 R24, RZ, RZ, R14 ;  /* 0x000000ffff18b224 */ /* 0x000fe400078e000e */
[----:B------:R-:W-:Y:S01]  /*11250*/  LOP3.LUT R3, R3, 0x1c0, R32, 0xf8, !PT ;  /* 0x000001c003037812 */ /* 0x000fe200078ef820 */
[----:B------:R-:W-:Y:S01]  /*11260*/  @!PT LDS RZ, [RZ] ;  /* 0x00000000fffff984 */ /* 0x000fe20000000800 */
[----:B------:R-:W-:Y:S01]  /*11270*/  @!PT LDS RZ, [RZ] ;  /* 0x00000000fffff984 */ /* 0x000fe20000000800 */
[----:B------:R-:W-:Y:S01]  /*11280*/  @!PT LDS RZ, [RZ] ;  /* 0x00000000fffff984 */ /* 0x000fe20000000800 */
[----:B------:R3:W-:Y:S01]  /*11290*/  @!P0 LDGSTS.E.BYPASS.LTC128B.128 [R47+0xe000], desc[UR6][R10.64] ;  /* 0x0e0000000a2f8fae */ /* 0x0007e2000b981a06 */
[C---:B------:R-:W-:Y:S01]  /*112a0*/  @!P6 LEA R18, P0, R44.reuse, R14, 0x8 ;  /* 0x0000000e2c12e211 */ /* 0x040fe200078040ff */
[----:B------:R-:W-:Y:S01]  /*112b0*/  @!P3 IMAD.MOV.U32 R25, RZ, RZ, R15 ;  /* 0x000000ffff19b224 */ /* 0x000fe200078e000f */
[----:B------:R-:W-:Y:S01]  /*112c0*/  LOP3.LUT R3, R3, 0x38, R2, 0x78, !PT ;  /* 0x0000003803037812 */ /* 0x000fe200078e7802 */
[----:B--2---:R-:W-:Y:S01]  /*112d0*/  @!P4 IMAD R12, R45, 0x140, RZ ;  /* 0x000001402d0cc824 */ /* 0x004fe200078e02ff */
[----:B------:R-:W-:Y:S01]  /*112e0*/  @!P6 LEA.HI.X R19, R44, R15, R45, 0x8, P0 ;  /* 0x0000000f2c13e211 */ /* 0x000fe200000f442d */
[----:B------:R-:W-:Y:S01]  /*112f0*/  @!P1 IMAD.MOV.U32 R20, RZ, RZ, R14 ;  /* 0x000000ffff149224 */ /* 0x000fe200078e000e */
[----:B------:R-:W-:Y:S01]  /*11300*/  ISETP.GE.AND P0, PT, R134, R0, PT ;  /* 0x000000008600720c */ /* 0x000fe20003f06270 */
[----:B------:R-:W-:Y:S01]  /*11310*/  @!P1 IMAD.MOV.U32 R21, RZ, RZ, R15 ;  /* 0x000000ffff159224 */ /* 0x000fe200078e000f */
[----:B------:R-:W-:Y:S01]  /*11320*/  LOP3.LUT R0, R32, 0x400, RZ, 0xc0, !PT ;  /* 0x0000040020007812 */ /* 0x000fe200078ec0ff */
[----:B------:R-:W-:Y:S01]  /*11330*/  @!P3 IMAD.WIDE.U32 R24, R44, 0x160, R24 ;  /* 0x000001602c18b825 */ /* 0x000fe200078e0018 */
[----:B------:R-:W-:Y:S03]  /*11340*/  @P6 STS.128 [R47+0xe800], RZ ;  /* 0x00e800ff2f006388 */ /* 0x000fe60000000c00 */
[----:B------:R-:W-:Y:S01]  /*11350*/  IMAD R0, R3, 0x2, R0 ;  /* 0x0000000203007824 */ /* 0x000fe200078e0200 */
[----:B------:R-:W-:Y:S01]  /*11360*/  LOP3.LUT R3, R180, 0x8, RZ, 0xc0, !PT ;  /* 0x00000008b4037812 */ /* 0x000fe200078ec0ff */
[C---:B-1----:R-:W-:Y:S01]  /*11370*/  @!P5 IMAD R16, R45.reuse, 0x120, RZ ;  /* 0x000001202d10d824 */ /* 0x042fe200078e02ff */
[----:B------:R-:W-:Y:S01]  /*11380*/  @!PT LDS RZ, [RZ] ;  /* 0x00000000fffff984 */ /* 0x000fe20000000800 */
[----:B------:R-:W-:Y:S01]  /*11390*/  @!PT LDS RZ, [RZ] ;  /* 0x00000000fffff984 */ /* 0x000fe20000000800 */
[----:B------:R-:W-:Y:S01]  /*113a0*/  @!PT LDS RZ, [RZ] ;  /* 0x00000000fffff984 */ /* 0x000fe20000000800 */
[----:B------:R-:W-:Y:S01]  /*113b0*/  @!P6 LDGSTS.E.BYPASS.LTC128B.128 [R47+0xe800], desc[UR6][R18.64] ;  /* 0x0e800000122fefae */ /* 0x000fe2000b981a06 */
[----:B------:R-:W-:Y:S01]  /*113c0*/  @!P2 IMAD R8, R45, 0x180, RZ ;  /* 0x000001802d08a824 */ /* 0x000fe200078e02ff */
[----:B------:R-:W-:Y:S01]  /*113d0*/  LOP3.LUT R3, R3, 0x1c0, R32, 0xf8, !PT ;  /* 0x000001c003037812 */ /* 0x000fe200078ef820 */
[----:B------:R-:W-:Y:S01]  /*113e0*/  @!P5 IMAD.IADD R17, R16, 0x1, R5 ;  /* 0x000000011011d824 */ /* 0x000fe200078e0205 */
[----:B------:R-:W-:Y:S01]  /*113f0*/  LOP3.LUT R32, R32, 0x200, RZ, 0xc0, !PT ;  /* 0x0000020020207812 */ /* 0x000fe200078ec0ff */
[----:B------:R-:W-:Y:S01]  /*11400*/  @!P5 IMAD.MOV.U32 R16, RZ, RZ, R4 ;  /* 0x000000ffff10d224 */ /* 0x000fe200078e0004 */
[----:B------:R-:W-:Y:S01]  /*11410*/  LOP3.LUT R3, R3, 0x38, R2, 0x78, !PT ;  /* 0x0000003803037812 */ /* 0x000fe200078e7802 */
[----:B------:R-:W-:Y:S01]  /*11420*/  @!P4 IMAD.IADD R13, R12, 0x1, R27 ;  /* 0x000000010c0dc824 */ /* 0x000fe200078e021b */
[----:B------:R-:W-:Y:S01]  /*11430*/  LOP3.LUT R226, R32, 0x7c00, R226, 0xf8, !PT ;  /* 0x00007c0020e27812 */ /* 0x000fe200078ef8e2 */
[----:B------:R-:W-:Y:S01]  /*11440*/  @!P4 IMAD.MOV.U32 R12, RZ, RZ, R26 ;  /* 0x000000ffff0cc224 */ /* 0x000fe200078e001a */
[----:B------:R-:W-:Y:S01]  /*11450*/  @P5 STS.128 [R47+0xf000], RZ ;  /* 0x00f000ff2f005388 */ /* 0x000fe20000000c00 */
[C---:B---3--:R-:W-:Y:S01]  /*11460*/  @!P3 IMAD R10, R45.reuse, 0x160, RZ ;  /* 0x000001602d0ab824 */ /* 0x048fe200078e02ff */
[----:B------:R-:W-:Y:S01]  /*11470*/  LOP3.LUT R226, R226, R3, RZ, 0xfc, !PT ;  /* 0x00000003e2e27212 */ /* 0x000fe200078efcff */
[----:B------:R-:W-:Y:S01]  /*11480*/  @!P1 IMAD R6, R45, 0x1a0, RZ ;  /* 0x000001a02d069824 */ /* 0x000fe200078e02ff */
[----:B------:R-:W-:Y:S01]  /*11490*/  @!PT LDS RZ, [RZ] ;  /* 0x00000000fffff984 */ /* 0x000fe20000000800 */
[----:B------:R-:W-:Y:S01]  /*114a0*/  @!PT LDS RZ, [RZ] ;  /* 0x00000000fffff984 */ /* 0x000fe20000000800 */
[----:B------:R-:W-:Y:S01]  /*114b0*/  @!PT LDS RZ, [RZ] ;  /* 0x00000000fffff984 */ /* 0x000fe20000000800 */
[----:B------:R-:W-:Y:S01]  /*114c0*/  @!P5 LDGSTS.E.BYPASS.LTC128B.128 [R47+0xf000], desc[UR6][R16.64] ;  /* 0x0f000000102fdfae */ /* 0x000fe2000b981a06 */
[----:B------:R-:W-:Y:S01]  /*114d0*/  @!P1 IMAD.WIDE.U32 R20, R44, 0x1a0, R20 ;  /* 0x000001a02c149825 */ /* 0x000fe200078e0014 */
[----:B------:R-:W-:-:S02]  /*114e0*/  LEA R226, R226, UR8, 0x1 ;  /* 0x00000008e2e27c11 */ /* 0x000fc4000f8e08ff */
[----:B------:R-:W-:Y:S01]  /*114f0*/  @P4 STS.128 [R47+0xf800], RZ ;  /* 0x00f800ff2f004388 */ /* 0x000fe20000000c00 */
[----:B------:R-:W-:Y:S02]  /*11500*/  @!P3 IMAD.IADD R11, R10, 0x1, R25 ;  /* 0x000000010a0bb824 */ /* 0x000fe400078e0219 */
        /* <DEDUP_REMOVED lines=13> */
[----:B------:R-:W-:-:S02]  /*115e0*/  @!P2 IMAD.MOV.U32 R8, RZ, RZ, R22 ;  /* 0x000000ffff08a224 */ /* 0x000fc400078e0016 */
[----:B------:R-:W-:Y:S01]  /*115f0*/  @!P1 IMAD.IADD R7, R6, 0x1, R21 ;  /* 0x0000000106079824 */ /* 0x000fe200078e0215 */
[----:B------:R-:W-:Y:S01]  /*11600*/  @P2 STS.128 [R47+0x10800], RZ ;  /* 0x010800ff2f002388 */ /* 0x000fe20000000c00 */
[----:B------:R-:W-:Y:S02]  /*11610*/  @!P1 IMAD.MOV.U32 R6, RZ, RZ, R20 ;  /* 0x000000ffff069224 */ /* 0x000fe400078e0014 */
[----:B------:R-:W-:Y:S01]  /*11620*/  @!P0 IMAD.IADD R5, R4, 0x1, R15 ;  /* 0x0000000104058824 */ /* 0x000fe200078e020f */
[----:B------:R-:W-:Y:S01]  /*11630*/  @!PT LDS RZ, [RZ] ;  /* 0x00000000fffff984 */ /* 0x000fe20000000800 */
[----:B------:R-:W-:Y:S01]  /*11640*/  @!PT LDS RZ, [RZ] ;  /* 0x00000000fffff984 */ /* 0x000fe20000000800 */
[----:B------:R-:W-:Y:S01]  /*11650*/  @!PT LDS RZ, [RZ] ;  /* 0x00000000fffff984 */ /* 0x000fe20000000800 */
[----:B------:R-:W-:Y:S01]  /*11660*/  @!P2 LDGSTS.E.BYPASS.LTC128B.128 [R47+0x10800], desc[UR6][R8.64] ;  /* 0x10800000082fafae */ /* 0x000fe2000b981a06 */
[----:B------:R-:W-:Y:S02]  /*11670*/  @!P0 IMAD.MOV.U32 R4, RZ, RZ, R14 ;  /* 0x000000ffff048224 */ /* 0x000fe400078e000e */
[----:B------:R-:W-:Y:S01]  /*11680*/  VIADD R225, R0, UR8 ;  /* 0x0000000800e17c36 */ /* 0x000fe20008000000 */
[----:B------:R-:W-:Y:S04]  /*11690*/  @P1 STS.128 [R47+0x11000], RZ ;  /* 0x011000ff2f001388 */ /* 0x000fe80000000c00 */
[----:B------:R-:W-:Y:S01]  /*116a0*/  @!PT LDS RZ, [RZ] ;  /* 0x00000000fffff984 */ /* 0x000fe20000000800 */
[----:B------:R-:W-:Y:S01]  /*116b0*/  @!PT LDS RZ, [RZ] ;  /* 0x00000000fffff984 */ /* 0x000fe20000000800 */
[----:B------:R-:W-:Y:S01]  /*116c0*/  @!PT LDS RZ, [RZ] ;  /* 0x00000000fffff984 */ /* 0x000fe20000000800 */
[----:B------:R-:W-:Y:S01]  /*116d0*/  @!P1 LDGSTS.E.BYPASS.LTC128B.128 [R47+0x11000], desc[UR6][R6.64] ;  /* 0x11000000062f9fae */ /* 0x000fe2000b981a06 */
[----:B------:R-:W-:-:S03]  /*116e0*/  R2P PR, R224, 0x6 ;  /* 0x00000006e0007804 */ /* 0x000fc60000000000 */
[----:B------:R1:W-:Y:S02]  /*116f0*/  @P0 STS.128 [R47+0x11800], RZ ;  /* 0x011800ff2f000388 */ /* 0x0003e40000000c00 */
[----:B------:R-:W-:Y:S02]  /*11700*/  SEL R34, R34, 0xffffffe0, !P1 ;  /* 0xffffffe022227807 */ /* 0x000fe40004800000 */
[----:B------:R-:W-:Y:S01]  /*11710*/  @!PT LDS RZ, [RZ] ;  /* 0x00000000fffff984 */ /* 0x000fe20000000800 */
[----:B------:R-:W-:Y:S01]  /*11720*/  @!PT LDS RZ, [RZ] ;  /* 0x00000000fffff984 */ /* 0x000fe20000000800 */
[----:B------:R-:W-:Y:S01]  /*11730*/  @!PT LDS RZ, [RZ] ;  /* 0x00000000fffff984 */ /* 0x000fe20000000800 */
[----:B------:R1:W-:Y:S01]  /*11740*/  @!P0 LDGSTS.E.BYPASS.LTC128B.128 [R47+0x11800], desc[UR6][R4.64] ;  /* 0x11800000042f8fae */ /* 0x0003e2000b981a06 */
[----:B------:R-:W-:Y:S02]  /*11750*/  SEL R166, R166, 0xffffffc0, !P2 ;  /* 0xffffffc0a6a67807 */ /* 0x000fe40005000000 */
[--C-:B------:R-:W-:Y:S01]  /*11760*/  IMAD.IADD R160, R226, 0x1, R34.reuse ;  /* 0x00000001e2a07824 */ /* 0x100fe200078e0222 */
[----:B------:R-:W-:Y:S01]  /*11770*/  LDSM.16.M88.4 R68, [R226] ;  /* 0x00000000e244783b */ /* 0x000fe20000000200 */
[----:B------:R-:W-:-:S03]  /*11780*/  IMAD.IADD R35, R225, 0x1, R34 ;  /* 0x00000001e1237824 */ /* 0x000fc600078e0222 */
[----:B------:R-:W2:Y:S04]  /*11790*/  LDSM.16.M88.4 R52, [R0+UR8+0x2000] ;  /* 0x002000080034783b */ /* 0x000ea80008000200 */
[----:B------:R-:W3:Y:S04]  /*117a0*/  LDSM.16.M88.4 R40, [R0+UR8+0x2800] ;  /* 0x002800080028783b */ /* 0x000ee80008000200 */
[----:B------:R-:W-:Y:S04]  /*117b0*/  LDSM.16.M88.4 R160, [R160] ;  /* 0x00000000a0a0783b */ /* 0x000fe80000000200 */
[----:B------:R-:W4:Y:S04]  /*117c0*/  LDSM.16.M88.4 R64, [R35+0x2000] ;  /* 0x002000002340783b */ /* 0x000f280000000200 */
[----:B------:R-:W4:Y:S01]  /*117d0*/  LDSM.16.M88.4 R60, [R35+0x2800] ;  /* 0x00280000233c783b */ /* 0x000f220000000200 */
[----:B-1----:R-:W-:-:S03]  /*117e0*/  IMAD.IADD R47, R226, 0x1, R166 ;  /* 0x00000001e22f7824 */ /* 0x002fc600078e02a6 */
[----:B------:R-:W1:Y:S04]  /*117f0*/  LDSM.16.M88.4 R28, [R0+UR8+0x3000] ;  /* 0x00300008001c783b */ /* 0x000e680008000200 */
[----:B------:R-:W1:Y:S04]  /*11800*/  LDSM.16.M88.4 R20, [R0+UR8+0x3800] ;  /* 0x003800080014783b */ /* 0x000e680008000200 */
[----:B------:R-:W1:Y:S04]  /*11810*/  LDSM.16.M88.4 R12, [R0+UR8+0x4000] ;  /* 0x00400008000c783b */ /* 0x000e680008000200 */
[----:B------:R-:W1:Y:S04]  /*11820*/  LDSM.16.M88.4 R4, [R0+UR8+0x4800] ;  /* 0x004800080004783b */ /* 0x000e680008000200 */
[----:B------:R-:W1:Y:S04]  /*11830*/  LDSM.16.M88.4 R140, [R0+UR8+0x5000] ;  /* 0x00500008008c783b */ /* 0x000e680008000200 */
[----:B------:R-:W1:Y:S01]  /*11840*/  LDSM.16.M88.4 R132, [R0+UR8+0x5800] ;  /* 0x005800080084783b */ /* 0x000e620008000200 */
[C---:B--2---:R-:W-:Y:S03]  /*11850*/  HMMA.16816.F32.BF16 R56, R68.reuse, R52, RZ ;  /* 0x000000344438723c */ /* 0x044fe600000418ff */
[----:B------:R-:W2:Y:S04]  /*11860*/  LDSM.16.M88.4 R124, [R0+UR8+0x6000] ;  /* 0x00600008007c783b */ /* 0x000ea80008000200 */
[----:B------:R-:W2:Y:S01]  /*11870*/  LDSM.16.M88.4 R116, [R0+UR8+0x6800] ;  /* 0x006800080074783b */ /* 0x000ea20008000200 */
[C---:B------:R-:W-:Y:S03]  /*11880*/  HMMA.16816.F32.BF16 R52, R68.reuse, R54, RZ ;  /* 0x000000364434723c */ /* 0x040fe600000418ff */
[----:B------:R-:W2:Y:S04]  /*11890*/  LDSM.16.M88.4 R108, [R0+UR8+0x7000] ;  /* 0x00700008006c783b */ /* 0x000ea80008000200 */
[----:B------:R-:W2:Y:S01]  /*118a0*/  LDSM.16.M88.4 R100, [R0+UR8+0x7800] ;  /* 0x007800080064783b */ /* 0x000ea20008000200 */
[C---:B---3--:R-:W-:Y:S03]  /*118b0*/  HMMA.16816.F32.BF16 R48, R68.reuse, R40, RZ ;  /* 0x000000284430723c */ /* 0x048fe600000418ff */
[----:B------:R-:W3:Y:S04]  /*118c0*/  LDSM.16.M88.4 R92, [R0+UR8+0x8000] ;  /* 0x00800008005c783b */ /* 0x000ee80008000200 */
[----:B------:R-:W3:Y:S01]  /*118d0*/  LDSM.16.M88.4 R84, [R0+UR8+0x8800] ;  /* 0x008800080054783b */ /* 0x000ee20008000200 */
[----:B------:R-:W-:Y:S03]  /*118e0*/  HMMA.16816.F32.BF16 R40, R68, R42, RZ ;  /* 0x0000002a4428723c */ /* 0x000fe600000418ff */
[----:B------:R-:W3:Y:S04]  /*118f0*/  LDSM.16.M88.4 R76, [R0+UR8+0x9000] ;  /* 0x00900008004c783b */ /* 0x000ee80008000200 */
[----:B------:R1:W3:Y:S01]  /*11900*/  LDSM.16.M88.4 R148, [R0+UR8+0x9800] ;  /* 0x009800080094783b */ /* 0x0002e20008000200 */
[C---:B----4-:R-:W-:Y:S03]  /*11910*/  HMMA.16816.F32.BF16 R56, R160.reuse, R64, R56 ;  /* 0x00000040a038723c */ /* 0x050fe60000041838 */
[----:B------:R-:W-:Y:S04]  /*11920*/  LDSM.16.M88.4 R152, [R35+0x3000] ;  /* 0x003000002398783b */ /* 0x000fe80000000200 */
[----:B------:R-:W-:Y:S01]  /*11930*/  LDSM.16.M88.4 R168, [R35+0x5800] ;  /* 0x0058000023a8783b */ /* 0x000fe20000000200 */
[C---:B------:R-:W-:Y:S03]  /*11940*/  HMMA.16816.F32.BF16 R52, R160.reuse, R66, R52 ;  /* 0x00000042a034723c */ /* 0x040fe60000041834 */
[----:B------:R-:W4:Y:S04]  /*11950*/  LDSM.16.M88.4 R64, [R35+0x6800] ;  /* 0x006800002340783b */ /* 0x000f280000000200 */
[----:B------:R-:W-:Y:S01]  /*11960*/  LDSM.16.M88.4 R184, [R35+0x3800] ;  /* 0x0038000023b8783b */ /* 0x000fe20000000200 */
[----:B------:R-:W-:Y:S03]  /*11970*/  HMMA.16816.F32.BF16 R48, R160, R60, R48 ;  /* 0x0000003ca030723c */ /* 0x000fe60000041830 */
[----:B------:R-:W-:Y:S01]  /*11980*/  LDSM.16.M88.4 R176, [R35+0x4000] ;  /* 0x0040000023b0783b */ /* 0x000fe20000000200 */
[----:B-1----:R-:W-:-:S03]  /*11990*/  P2R R0, PR, RZ, 0x4 ;  /* 0x00000004ff007803 */ /* 0x002fc60000000000 */
[----:B------:R-:W-:Y:S01]  /*119a0*/  LDSM.16.M88.4 R156, [R35+0x6000] ;  /* 0x00600000239c783b */ /* 0x000fe20000000200 */
[----:B------:R-:W-:Y:S03]  /*119b0*/  HMMA.16816.F32.BF16 R40, R160, R62, R40 ;  /* 0x0000003ea028723c */ /* 0x000fe60000041828 */
[----:B------:R-:W1:Y:S04]  /*119c0*/  LDSM.16.M88.4 R60, [R35+0x7000] ;  /* 0x00700000233c783b */ /* 0x000e680000000200 */
[----:B------:R-:W-:Y:S01]  /*119d0*/  LDSM.16.M88.4 R172, [R35+0x5000] ;  /* 0x0050000023ac783b */ /* 0x000fe20000000200 */
[C---:B------:R-:W-:Y:S03]  /*119e0*/  HMMA.16816.F32.BF16 R36, R68.reuse, R28, RZ ;  /* 0x0000001c4424723c */ /* 0x040fe600000418ff */
[----:B------:R-:W-:Y:S04]  /*119f0*/  LDSM.16.M88.4 R196, [R47] ;  /* 0x000000002fc4783b */ /* 0x000fe80000000200 */
[----:B------:R-:W0:Y:S01]  /*11a00*/  LDGDEPBAR ;  /* 0x00000000000079af */ /* 0x000e220000000000 */
        /* <DEDUP_REMOVED lines=35> */
[C---:B--2---:R-:W-:Y:S08]  /*11c40*/  HMMA.16816.F32.BF16 R8, R160.reuse, R148, R8 ;  /* 0x00000094a008723c */ /* 0x044ff00000041808 */
[C---:B------:R-:W-:Y:S01]  /*11c50*/  HMMA.16816.F32.BF16 R4, R160.reuse, R150, R4 ;  /* 0x00000096a004723c */ /* 0x040fe20000041804 */
[----:B------:R-:W2:Y:S07]  /*11c60*/  LDSM.16.M88.4 R148, [R35+0x8000] ;  /* 0x008000002394783b */ /* 0x000eae0000000200 */
[C---:B------:R-:W-:Y:S01]  /*11c70*/  HMMA.16816.F32.BF16 R28, R160.reuse, R154, R28 ;  /* 0x0000009aa01c723c */ /* 0x040fe2000004181c */
[----:B------:R-:W4:Y:S07]  /*11c80*/  LDSM.16.M88.4 R152, [R35+0x7800] ;  /* 0x007800002398783b */ /* 0x000f2e0000000200 */
[C---:B------:R-:W-:Y:S08]  /*11c90*/  HMMA.16816.F32.BF16 R136, R160.reuse, R168, R136 ;  /* 0x000000a8a088723c */ /* 0x040ff00000041888 */
[C---:B------:R-:W-:Y:S01]  /*11ca0*/  HMMA.16816.F32.BF16 R132, R160.reuse, R170, R132 ;  /* 0x000000aaa084723c */ /* 0x040fe20000041884 */
[----:B------:R1:W-:Y:S07]  /*11cb0*/  LDSM.16.M88.4 R168, [R35+0x9800] ;  /* 0x0098000023a8783b */ /* 0x0003ee0000000200 */
[C---:B---3--:R-:W-:Y:S08]  /*11cc0*/  HMMA.16816.F32.BF16 R88, R160.reuse, R64, R88 ;  /* 0x00000040a058723c */ /* 0x048ff00000041858 */
[----:B------:R-:W-:Y:S01]  /*11cd0*/  HMMA.16816.F32.BF16 R84, R160, R66, R84 ;  /* 0x00000042a054723c */ /* 0x000fe20000041854 */
[----:B-1----:R-:W-:-:S07]  /*11ce0*/  IMAD.IADD R35, R225, 0x1, R166 ;  /* 0x00000001e1237824 */ /* 0x002fce00078e02a6 */
[C---:B------:R-:W-:Y:S01]  /*11cf0*/  HMMA.16816.F32.BF16 R80, R160.reuse, R60, R80 ;  /* 0x0000003ca050723c */ /* 0x040fe20000041850 */
[C---:B------:R-:W-:Y:S01]  /*11d00*/  IMAD.IADD R204, R34.reuse, 0x1, R35 ;  /* 0x0000000122cc7824 */ /* 0x040fe200078e0223 */
[----:B------:R-:W1:Y:S06]  /*11d10*/  LDSM.16.M88.4 R64, [R35+0x3800] ;  /* 0x003800002340783b */ /* 0x000e6c0000000200 */
[C---:B------:R-:W-:Y:S01]  /*11d20*/  HMMA.16816.F32.BF16 R76, R160.reuse, R62, R76 ;  /* 0x0000003ea04c723c */ /* 0x040fe2000004184c */
[----:B------:R-:W3:Y:S04]  /*11d30*/  LDSM.16.M88.4 R60, [R35+0x4000] ;  /* 0x00400000233c783b */ /* 0x000ee80000000200 */
[----:B------:R-:W-:Y:S03]  /*11d40*/  LDSM.16.M88.4 R200, [R35+0x4800] ;  /* 0x0048000023c8783b */ /* 0x000fe60000000200 */
[C---:B--2---:R-:W-:Y:S01]  /*11d50*/  HMMA.16816.F32.BF16 R96, R160.reuse, R148, R96 ;  /* 0x00000094a060723c */ /* 0x044fe20000041860 */
[----:B------:R-:W-:Y:S04]  /*11d60*/  LDSM.16.M88.4 R192, [R35+0x5000] ;  /* 0x0050000023c0783b */ /* 0x000fe80000000200 */
[----:B------:R-:W-:Y:S03]  /*11d70*/  LDSM.16.M88.4 R188, [R35+0x5800] ;  /* 0x0058000023bc783b */ /* 0x000fe60000000200 */
        /* <DEDUP_REMOVED lines=13> */
[----:B------:R-:W2:Y:S07]  /*11e50*/  LDSM.16.M88.4 R172, [R35+0x7000] ;  /* 0x0070000023ac783b */ /* 0x000eae0000000200 */
[C---:B----4-:R-:W-:Y:S08]  /*11e60*/  HMMA.16816.F32.BF16 R104, R160.reuse, R152, R104 ;  /* 0x00000098a068723c */ /* 0x050ff00000041868 */
[----:B------:R-:W-:Y:S01]  /*11e70*/  HMMA.16816.F32.BF16 R100, R160, R154, R100 ;  /* 0x0000009aa064723c */ /* 0x000fe20000041864 */
[----:B------:R-:W4:Y:S07]  /*11e80*/  LDSM.16.M88.4 R152, [R35+0x2800] ;  /* 0x002800002398783b */ /* 0x000f2e0000000200 */
[----:B-1----:R-:W-:Y:S01]  /*11e90*/  HMMA.16816.F32.BF16 R24, R196, R64, R24 ;  /* 0x00000040c418723c */ /* 0x002fe20000041818 */
[----:B------:R-:W-:-:S07]  /*11ea0*/  IMAD.IADD R64, R34, 0x1, R47 ;  /* 0x0000000122407824 */ /* 0x000fce00078e022f */
[C---:B------:R-:W-:Y:S01]  /*11eb0*/  HMMA.16816.F32.BF16 R20, R196.reuse, R66, R20 ;  /* 0x00000042c414723c */ /* 0x040fe20000041814 */
[----:B------:R-:W-:Y:S07]  /*11ec0*/  LDSM.16.M88.4 R64, [R64] ;  /* 0x000000004040783b */ /* 0x000fee0000000200 */
[C---:B---3--:R-:W-:Y:S08]  /*11ed0*/  HMMA.16816.F32.BF16 R16, R196.reuse, R60, R16 ;  /* 0x0000003cc410723c */ /* 0x048ff00000041810 */
[C---:B------:R-:W-:Y:S01]  /*11ee0*/  HMMA.16816.F32.BF16 R12, R196.reuse, R62, R12 ;  /* 0x0000003ec40c723c */ /* 0x040fe2000004180c */
[----:B------:R-:W1:Y:S07]  /*11ef0*/  LDSM.16.M88.4 R60, [R204+0x2000] ;  /* 0x00200000cc3c783b */ /* 0x000e6e0000000200 */
[C---:B--2---:R-:W-:Y:S08]  /*11f00*/  HMMA.16816.F32.BF16 R36, R196.reuse, R148, R36 ;  /* 0x00000094c424723c */ /* 0x044ff00000041824 */
[C---:B------:R-:W-:Y:S01]  /*11f10*/  HMMA.16816.F32.BF16 R28, R196.reuse, R150, R28 ;  /* 0x00000096c41c723c */ /* 0x040fe2000004181c */
[----:B------:R-:W2:Y:S07]  /*11f20*/  LDSM.16.M88.4 R148, [R35+0x9800] ;  /* 0x009800002394783b */ /* 0x000eae0000000200 */
[C---:B------:R-:W-:Y:S08]  /*11f30*/  HMMA.16816.F32.BF16 R56, R196.reuse, R156, R56 ;  /* 0x0000009cc438723c */ /* 0x040ff00000041838 */
[C---:B------:R-:W-:Y:S08]  /*11f40*/  HMMA.16816.F32.BF16 R112, R196.reuse, R172, R112 ;  /* 0x000000acc470723c */ /* 0x040ff00000041870 */
[----:B------:R-:W-:Y:S01]  /*11f50*/  HMMA.16816.F32.BF16 R108, R196, R174, R108 ;  /* 0x000000aec46c723c */ /* 0x000fe2000004186c */
[----:B------:R-:W3:Y:S07]  /*11f60*/  LDSM.16.M88.4 R172, [R204+0x2800] ;  /* 0x00280000ccac783b */ /* 0x000eee0000000200 */
[C---:B------:R-:W-:Y:S08]  /*11f70*/  HMMA.16816.F32.BF16 R72, R160.reuse, R168, R72 ;  /* 0x000000a8a048723c */ /* 0x040ff00000041848 */
[----:B------:R-:W-:Y:S01]  /*11f80*/  HMMA.16816.F32.BF16 R68, R160, R170, R68 ;  /* 0x000000aaa044723c */ /* 0x000fe20000041844 */
[----:B------:R-:W-:Y:S04]  /*11f90*/  LDSM.16.M88.4 R168, [R35+0x7800] ;  /* 0x0078000023a8783b */ /* 0x000fe80000000200 */
[----:B------:R-:W-:Y:S03]  /*11fa0*/  LDSM.16.M88.4 R160, [R35+0x8000] ;  /* 0x0080000023a0783b */ /* 0x000fe60000000200 */
[C---:B------:R-:W-:Y:S01]  /*11fb0*/  HMMA.16816.F32.BF16 R52, R196.reuse, R158, R52 ;  /* 0x0000009ec434723c */ /* 0x040fe20000041834 */
[----:B------:R-:W-:Y:S07]  /*11fc0*/  LDSM.16.M88.4 R156, [R35+0x8800] ;  /* 0x00880000239c783b */ /* 0x000fee0000000200 */
[C---:B----4-:R-:W-:Y:S08]  /*11fd0*/  HMMA.16816.F32.BF16 R48, R196.reuse, R152, R48 ;  /* 0x00000098c430723c */ /* 0x050ff00000041830 */
[----:B------:R-:W-:Y:S01]  /*11fe0*/  HMMA.16816.F32.BF16 R40, R196, R154, R40 ;  /* 0x0000009ac428723c */ /* 0x000fe20000041828 */
[----:B------:R4:W-:Y:S07]  /*11ff0*/  LDSM.16.M88.4 R152, [R35+0x9000] ;  /* 0x009000002398783b */ /* 0x0009ee0000000200 */
[----:B-1----:R-:W-:Y:S08]  /*12000*/  HMMA.16816.F32.BF16 R56, R64, R60, R56 ;  /* 0x0000003c4038723c */ /* 0x002ff00000041838 */
[----:B--2---:R-:W-:Y:S01]  /*12010*/  HMMA.16816.F32.BF16 R72, R196, R148, R72 ;  /* 0x00000094c448723c */ /* 0x004fe20000041848 */
[----:B----4-:R-:W-:-:S07]  /*12020*/  IMAD.SHL.U32 R35, R224, 0x2, RZ ;  /* 0x00000002e0237824 */ /* 0x010fce00078e00ff */
[----:B------:R-:W-:Y:S01]  /*12030*/  HMMA.16816.F32.BF16 R68, R196, R150, R68 ;  /* 0x00000096c444723c */ /* 0x000fe20000041844 */
[----:B------:R-:W1:Y:S01]  /*12040*/  LDSM.16.M88.4 R148, [R204+0x3000] ;  /* 0x00300000cc94783b */ /* 0x000e620000000200 */
[----:B------:R-:W-:-:S06]  /*12050*/  LOP3.LUT R35, R35, 0x6, RZ, 0xc0, !PT ;  /* 0x0000000623237812 */ /* 0x000fcc00078ec0ff */
[----:B------:R-:W-:Y:S01]  /*12060*/  HMMA.16816.F32.BF16 R52, R64, R62, R52 ;  /* 0x0000003e4034723c */ /* 0x000fe20000041834 */
[----:B------:R-:W-:-:S04]  /*12070*/  IMAD R216, R246, 0x100, R35 ;  /* 0x00000100f6d87824 */ /* 0x000fc800078e0223 */
[C---:B------:R-:W-:Y:S01]  /*12080*/  VIADD R60, R216.reuse, 0x1 ;  /* 0x00000001d83c7836 */ /* 0x040fe20000000000 */
[CC--:B------:R-:W-:Y:S01]  /*12090*/  ISETP.GE.AND P0, PT, R216.reuse, R46.reuse, PT ;  /* 0x0000002ed800720c */ /* 0x0c0fe20003f06270 */
[C---:B------:R-:W-:Y:S01]  /*120a0*/  VIADD R35, R216.reuse, 0x9 ;  /* 0x00000009d8237836 */ /* 0x040fe20000000000 */
[C---:B---3--:R-:W-:Y:S01]  /*120b0*/  HMMA.16816.F32.BF16 R48, R64.reuse, R172, R48 ;  /* 0x000000ac4030723c */ /* 0x048fe20000041830 */
[----:B------:R-:W-:Y:S01]  /*120c0*/  VIADD R47, R216, 0x8 ;  /* 0x00000008d82f7836 */ /* 0x000fe20000000000 */
[-C--:B------:R-:W-:Y:S02]  /*120d0*/  ISETP.GE.AND P1, PT, R60, R46.reuse, PT ;  /* 0x0000002e3c00720c */ /* 0x080fe40003f26270 */
[----:B------:R-:W2:Y:S01]  /*120e0*/  LDSM.16.M88.4 R60, [R204+0x3800] ;  /* 0x00380000cc3c783b */ /* 0x000ea20000000200 */
[----:B------:R-:W-:Y:S01]  /*120f0*/  ISETP.GE.AND P4, PT, R35, R46, PT ;  /* 0x0000002e2300720c */ /* 0x000fe20003f86270 */
[----:B------:R-:W-:Y:S01]  /*12100*/  VIADD R35, R216, 0x10 ;  /* 0x00000010d8237836 */ /* 0x000fe20000000000 */
[----:B------:R-:W-:Y:S01]  /*12110*/  FSEL R213, R58, -INF , !P0 ;  /* 0xff8000003ad57808 */ /* 0x000fe20004000000 */
[----:B------:R-:W-:Y:S01]  /*12120*/  HMMA.16816.F32.BF16 R40, R64, R174, R40 ;  /* 0x000000ae4028723c */ /* 0x000fe20000041828 */
[----:B------:R-:W-:-:S02]  /*12130*/  FSEL R210, R56, -INF , !P0 ;  /* 0xff80000038d27808 */ /* 0x000fc40004000000 */
[-C--:B------:R-:W-:Y:S01]  /*12140*/  ISETP.GE.AND P5, PT, R35, R46.reuse, PT ;  /* 0x0000002e2300720c */ /* 0x080fe20003fa6270 */
[C---:B------:R-:W-:Y:S01]  /*12150*/  VIADD R35, R216.reuse, 0x18 ;  /* 0x00000018d8237836 */ /* 0x040fe20000000000 */
[-C--:B------:R-:W-:Y:S01]  /*12160*/  ISETP.GE.AND P3, PT, R47, R46.reuse, PT ;  /* 0x0000002e2f00720c */ /* 0x080fe20003f66270 */
[C---:B------:R-:W-:Y:S01]  /*12170*/  VIADD R47, R216.reuse, 0x11 ;  /* 0x00000011d82f7836 */ /* 0x040fe20000000000 */
[----:B------:R-:W-:Y:S01]  /*12180*/  FSEL R217, R59, -INF , !P1 ;  /* 0xff8000003bd97808 */ /* 0x000fe20004800000 */
[----:B------:R-:W-:Y:S01]  /*12190*/  HMMA.16816.F32.BF16 R8, R196, R200, R8 ;  /* 0x000000c8c408723c */ /* 0x000fe20000041808 */
[-C--:B------:R-:W-:Y:S01]  /*121a0*/  ISETP.GE.AND P0, PT, R35, R46.reuse, PT ;  /* 0x0000002e2300720c */ /* 0x080fe20003f06270 */
[C---:B------:R-:W-:Y:S01]  /*121b0*/  VIADD R35, R216.reuse, 0x19 ;  /* 0x00000019d8237836 */ /* 0x040fe20000000000 */
[----:B------:R-:W-:Y:S02]  /*121c0*/  FSEL R211, R57, -INF , !P1 ;  /* 0xff80000039d37808 */ /* 0x000fe40004800000 */
[----:B------:R-:W3:Y:S01]  /*121d0*/  LDSM.16.M88.4 R56, [R204+0x4000] ;  /* 0x00400000cc38783b */ /* 0x000ee20000000200 */
[-C--:B------:R-:W-:Y:S01]  /*121e0*/  ISETP.GE.AND P2, PT, R47, R46.reuse, PT ;  /* 0x0000002e2f00720c */ /* 0x080fe20003f46270 */
[C---:B------:R-:W-:Y:S01]  /*121f0*/  VIADD R47, R216.reuse, 0x21 ;  /* 0x00000021d82f7836 */ /* 0x040fe20000000000 */
[----:B------:R-:W-:Y:S01]  /*12200*/  ISETP.GE.AND P1, PT, R35, R46, PT ;  /* 0x0000002e2300720c */ /* 0x000fe20003f26270 */
[----:B------:R-:W-:Y:S01]  /*12210*/  VIADD R35, R216, 0x20 ;  /* 0x00000020d8237836 */ /* 0x000fe20000000000 */
[----:B------:R-:W-:Y:S01]  /*12220*/  FSEL R215, R54, -INF , !P3 ;  /* 0xff80000036d77808 */ /* 0x000fe20005800000 */
[----:B-1----:R-:W-:Y:S01]  /*12230*/  HMMA.16816.F32.BF16 R36, R64, R148, R36 ;  /* 0x000000944024723c */ /* 0x002fe20000041824 */
[----:B------:R-:W-:-:S02]  /*12240*/  FSEL R212, R52, -INF , !P3 ;  /* 0xff80000034d47808 */ /* 0x000fc40005800000 */
[----:B------:R-:W-:Y:S02]  /*12250*/  FSEL R218, R55, -INF , !P4 ;  /* 0xff80000037da7808 */ /* 0x000fe40006000000 */
[----:B------:R-:W-:Y:S02]  /*12260*/  FSEL R214, R53, -INF , !P4 ;  /* 0xff80000035d67808 */ /* 0x000fe40006000000 */
[----:B------:R-:W-:Y:S01]  /*12270*/  FSEL R54, R50, -INF , !P5 ;  /* 0xff80000032367808 */ /* 0x000fe20006800000 */
[----:B------:R-:W-:Y:S01]  /*12280*/  HMMA.16816.F32.BF16 R4, R196, R202, R4 ;  /* 0x000000cac404723c */ /* 0x000fe20000041804 */
[----:B------:R-:W-:Y:S02]  /*12290*/  FSEL R52, R48, -INF , !P5 ;  /* 0xff80000030347808 */ /* 0x000fe40006800000 */
[----:B------:R-:W-:Y:S02]  /*122a0*/  FSEL R55, R51, -INF , !P2 ;  /* 0xff80000033377808 */ /* 0x000fe40005000000 */
[----:B------:R-:W-:-:S02]  /*122b0*/  FSEL R53, R49, -INF , !P2 ;  /* 0xff80000031357808 */ /* 0x000fc40005000000 */
[----:B------:R-:W1:Y:S01]  /*122c0*/  LDSM.16.M88.4 R48, [R204+0x4800] ;  /* 0x00480000cc30783b */ /* 0x000e620000000200 */
[-C--:B------:R-:W-:Y:S01]  /*122d0*/  ISETP.GE.AND P3, PT, R35, R46.reuse, PT ;  /* 0x0000002e2300720c */ /* 0x080fe20003f66270 */
[C---:B------:R-:W-:Y:S01]  /*122e0*/  VIADD R35, R216.reuse, 0x28 ;  /* 0x00000028d8237836 */ /* 0x040fe20000000000 */
[C---:B--2---:R-:W-:Y:S01]  /*122f0*/  HMMA.16816.F32.BF16 R24, R64.reuse, R60, R24 ;  /* 0x0000003c4018723c */ /* 0x044fe20000041818 */
[-C--:B------:R-:W-:Y:S01]  /*12300*/  ISETP.GE.AND P4, PT, R47, R46.reuse, PT ;  /* 0x0000002e2f00720c */ /* 0x080fe20003f86270 */
[----:B------:R-:W-:Y:S01]  /*12310*/  VIADD R47, R216, 0x31 ;  /* 0x00000031d82f7836 */ /* 0x000fe20000000000 */
[----:B------:R-:W-:Y:S02]  /*12320*/  FSEL R42, R42, -INF , !P0 ;  /* 0xff8000002a2a7808 */ /* 0x000fe40004000000 */
        /* <DEDUP_REMOVED lines=10> */
[----:B------:R-:W-:Y:S01]  /*123d0*/  ISETP.GE.AND P0, PT, R35, R46, PT ;  /* 0x0000002e2300720c */ /* 0x000fe20003f06270 */
[----:B------:R-:W-:Y:S01]  /*123e0*/  VIADD R35, R216, 0x38 ;  /* 0x00000038d8237836 */ /* 0x000fe20000000000 */
[----:B------:R-:W-:Y:S02]  /*123f0*/  FSEL R203, R37, -INF , !P4 ;  /* 0xff80000025cb7808 */ /* 0x000fe40006000000 */
[----:B------:R-:W2:Y:S01]  /*12400*/  LDSM.16.M88.4 R36, [R204+0x5000] ;  /* 0x00500000cc24783b */ /* 0x000ea20000000200 */
[----:B------:R-:W-:-:S02]  /*12410*/  FSEL R43, R43, -INF , !P1 ;  /* 0xff8000002b2b7808 */ /* 0x000fc40004800000 */
[----:B------:R-:W-:Y:S01]  /*12420*/  FSEL R41, R41, -INF , !P1 ;  /* 0xff80000029297808 */ /* 0x000fe20004800000 */
[C---:B---3--:R-:W-:Y:S01]  /*12430*/  HMMA.16816.F32.BF16 R16, R64.reuse, R56, R16 ;  /* 0x000000384010723c */ /* 0x048fe20000041810 */
[----:B------:R-:W-:Y:S01]  /*12440*/  FSEL R151, R24, -INF , !P0 ;  /* 0xff80000018977808 */ /* 0x000fe20004000000 */
[----:B------:R-:W-:Y:S01]  /*12450*/  VIADD R24, R216, 0x49 ;  /* 0x00000049d8187836 */ /* 0x000fe20000000000 */
[----:B------:R-:W-:Y:S02]  /*12460*/  ISETP.GE.AND P1, PT, R47, R46, PT ;  /* 0x0000002e2f00720c */ /* 0x000fe40003f26270 */
[----:B------:R-:W-:Y:S02]  /*12470*/  FSEL R149, R26, -INF , !P0 ;  /* 0xff8000001a957808 */ /* 0x000fe40004000000 */
[----:B------:R-:W-:Y:S01]  /*12480*/  FSEL R150, R27, -INF , !P1 ;  /* 0xff8000001b967808 */ /* 0x000fe20004800000 */
[----:B------:R-:W-:Y:S01]  /*12490*/  HMMA.16816.F32.BF16 R20, R64, R62, R20 ;  /* 0x0000003e4014723c */ /* 0x000fe20000041814 */
[----:B------:R-:W-:-:S02]  /*124a0*/  FSEL R152, R25, -INF , !P1 ;  /* 0xff80000019987808 */ /* 0x000fc40004800000 */
[-C--:B------:R-:W-:Y:S02]  /*124b0*/  ISETP.GE.AND P1, PT, R24, R46.reuse, PT ;  /* 0x0000002e1800720c */ /* 0x080fe40003f26270 */
[----:B------:R-:W3:Y:S01]  /*124c0*/  LDSM.16.M88.4 R24, [R204+0x5800] ;  /* 0x00580000cc18783b */ /* 0x000ee20000000200 */
[-C--:B------:R-:W-:Y:S01]  /*124d0*/  ISETP.GE.AND P3, PT, R35, R46.reuse, PT ;  /* 0x0000002e2300720c */ /* 0x080fe20003f66270 */
[----:B------:R-:W-:Y:S01]  /*124e0*/  VIADD R35, R216, 0x39 ;  /* 0x00000039d8237836 */ /* 0x000fe20000000000 */
[----:B-1----:R-:W-:Y:S01]  /*124f0*/  HMMA.16816.F32.BF16 R8, R64, R48, R8 ;  /* 0x000000304008723c */ /* 0x002fe20000041808 */
[----:B------:R-:W-:Y:S01]  /*12500*/  FSEL R208, R30, -INF , !P6 ;  /* 0xff8000001ed07808 */ /* 0x000fe20007000000 */
[C---:B------:R-:W-:Y:S01]  /*12510*/  VIADD R30, R216.reuse, 0x41 ;  /* 0x00000041d81e7836 */ /* 0x040fe20000000000 */
[----:B------:R-:W-:Y:S02]  /*12520*/  FSEL R205, R31, -INF , !P2 ;  /* 0xff8000001fcd7808 */ /* 0x000fe40005000000 */
[-C--:B------:R-:W-:Y:S01]  /*12530*/  ISETP.GE.AND P5, PT, R35, R46.reuse, PT ;  /* 0x0000002e2300720c */ /* 0x080fe20003fa6270 */
[----:B------:R-:W-:Y:S01]  /*12540*/  VIADD R35, R216, 0x40 ;  /* 0x00000040d8237836 */ /* 0x000fe20000000000 */
[----:B------:R-:W-:Y:S01]  /*12550*/  FSEL R206, R29, -INF , !P2 ;  /* 0xff8000001dce7808 */ /* 0x000fe20005000000 */
[----:B------:R-:W-:Y:S01]  /*12560*/  HMMA.16816.F32.BF16 R144, R196, R192, R144 ;  /* 0x000000c0c490723c */ /* 0x000fe20000041890 */
[----:B------:R-:W-:-:S02]  /*12570*/  ISETP.GE.AND P2, PT, R30, R46, PT ;  /* 0x0000002e1e00720c */ /* 0x000fc40003f46270 */
[----:B------:R-:W-:Y:S01]  /*12580*/  FSEL R153, R22, -INF , !P3 ;  /* 0xff80000016997808 */ /* 0x000fe20005800000 */
[----:B------:R-:W-:-:S04]  /*12590*/  VIADD R22, R216, 0x51 ;  /* 0x00000051d8167836 */ /* 0x000fc80000000000 */
[----:B------:R-:W-:Y:S01]  /*125a0*/  HMMA.16816.F32.BF16 R92, R196, R162, R92 ;  /* 0x000000a2c45c723c */ /* 0x000fe2000004185c */
[----:B------:R-:W-:Y:S01]  /*125b0*/  FSEL R163, R28, -INF , !P6 ;  /* 0xff8000001ca37808 */ /* 0x000fe20007000000 */
[----:B------:R-:W-:Y:S01]  /*125c0*/  VIADD R28, R216, 0x48 ;  /* 0x00000048d81c7836 */ /* 0x000fe20000000000 */
[----:B------:R-:W-:-:S04]  /*125d0*/  ISETP.GE.AND P6, PT, R35, R46, PT ;  /* 0x0000002e2300720c */ /* 0x000fc80003fc6270 */
[----:B------:R-:W-:Y:S01]  /*125e0*/  ISETP.GE.AND P0, PT, R28, R46, PT ;  /* 0x0000002e1c00720c */ /* 0x000fe20003f06270 */
[----:B------:R-:W-:Y:S01]  /*125f0*/  HMMA.16816.F32.BF16 R140, R196, R194, R140 ;  /* 0x000000c2c48c723c */ /* 0x000fe2000004188c */
[----:B------:R-:W-:-:S05]  /*12600*/  VIADD R28, R216, 0x50 ;  /* 0x00000050d81c7836 */ /* 0x000fca0000000000 */
[----:B------:R-:W-:Y:S01]  /*12610*/  ISETP.GE.AND P4, PT, R28, R46, PT ;  /* 0x0000002e1c00720c */ /* 0x000fe20003f86270 */
[----:B------:R-:W-:Y:S01]  /*12620*/  VIADD R28, R216, 0xd0 ;  /* 0x000000d0d81c7836 */ /* 0x000fe20000000000 */
[----:B------:R-:W-:Y:S02]  /*12630*/  HMMA.16816.F32.BF16 R12, R64, R58, R12 ;  /* 0x0000003a400c723c */ /* 0x000fe4000004180c */
[----:B------:R-:W-:-:S06]  /*12640*/  FSEL R167, R10, -INF , !P4 ;  /* 0xff8000000aa77808 */ /* 0x000fcc0006000000 */
[C---:B------:R-:W-:Y:S08]  /*12650*/  HMMA.16816.F32.BF16 R136, R196.reuse, R188, R136 ;  /* 0x000000bcc488723c */ /* 0x040ff00000041888 */
[----:B------:R-:W-:Y:S01]  /*12660*/  HMMA.16816.F32.BF16 R88, R196, R156, R88 ;  /* 0x0000009cc458723c */ /* 0x000fe20000041858 */
[----:B------:R-:W-:Y:S01]  /*12670*/  FSEL R157, R16, -INF , !P6 ;  /* 0xff800000109d7808 */ /* 0x000fe20007000000 */
[----:B------:R-:W-:Y:S01]  /*12680*/  VIADD R16, R216, 0x59 ;  /* 0x00000059d8107836 */ /* 0x000fe20000000000 */
[----:B------:R-:W-:-:S02]  /*12690*/  FSEL R156, R21, -INF , !P5 ;  /* 0xff800000159c7808 */ /* 0x000fc40006800000 */
[----:B------:R-:W-:Y:S02]  /*126a0*/  FSEL R200, R15, -INF , !P1 ;  /* 0xff8000000fc87808 */ /* 0x000fe40004800000 */
[----:B------:R-:W-:Y:S01]  /*126b0*/  FSEL R201, R13, -INF , !P1 ;  /* 0xff8000000dc97808 */ /* 0x000fe20004800000 */
[----:B------:R-:W-:Y:S01]  /*126c0*/  HMMA.16816.F32.BF16 R4, R64, R50, R4 ;  /* 0x000000324004723c */ /* 0x000fe20000041804 */
[----:B------:R-:W-:Y:S01]  /*126d0*/  FSEL R162, R14, -INF , !P0 ;  /* 0xff8000000ea27808 */ /* 0x000fe20004000000 */
[C---:B------:R-:W-:Y:S02]  /*126e0*/  VIADD R14, R216.reuse, 0x61 ;  /* 0x00000061d80e7836 */ /* 0x040fe40000000000 */
[----:B------:R-:W-:-:S04]  /*126f0*/  VIADD R13, R216, 0x81 ;  /* 0x00000081d80d7836 */ /* 0x000fc80000000000 */
[----:B------:R-:W-:Y:S01]  /*12700*/  HMMA.16816.F32.BF16 R96, R196, R160, R96 ;  /* 0x000000a0c460723c */ /* 0x000fe20000041860 */
[----:B------:R-:W-:Y:S02]  /*12710*/  FSEL R161, R17, -INF , !P2 ;  /* 0xff80000011a17808 */ /* 0x000fe40005000000 */
[----:B------:R-:W-:Y:S01]  /*12720*/  FSEL R160, R12, -INF , !P0 ;  /* 0xff8000000ca07808 */ /* 0x000fe20004000000 */
[----:B------:R-:W-:-:S04]  /*12730*/  VIADD R12, R216, 0x68 ;  /* 0x00000068d80c7836 */ /* 0x000fc80000000000 */
[C---:B------:R-:W-:Y:S01]  /*12740*/  HMMA.16816.F32.BF16 R84, R196.reuse, R158, R84 ;  /* 0x0000009ec454723c */ /* 0x040fe20000041854 */
[----:B------:R-:W-:Y:S02]  /*12750*/  FSEL R159, R19, -INF , !P2 ;  /* 0xff800000139f7808 */ /* 0x000fe40005000000 */
[----:B------:R-:W-:Y:S02]  /*12760*/  FSEL R158, R18, -INF , !P6 ;  /* 0xff800000129e7808 */ /* 0x000fe40007000000 */
[-C--:B------:R-:W-:Y:S02]  /*12770*/  ISETP.GE.AND P2, PT, R16, R46.reuse, PT ;  /* 0x0000002e1000720c */ /* 0x080fe40003f46270 */
[----:B------:R-:W1:Y:S01]  /*12780*/  LDSM.16.M88.4 R16, [R204+0x6000] ;  /* 0x00600000cc10783b */ /* 0x000e620000000200 */
[----:B------:R-:W-:Y:S01]  /*12790*/  HMMA.16816.F32.BF16 R104, R196, R168, R104 ;  /* 0x000000a8c468723c */ /* 0x000fe20000041868 */
[----:B------:R-:W-:Y:S01]  /*127a0*/  FSEL R169, R8, -INF , !P4 ;  /* 0xff80000008a97808 */ /* 0x000fe20006000000 */
[----:B------:R-:W-:Y:S01]  /*127b0*/  VIADD R8, R216, 0x69 ;  /* 0x00000069d8087836 */ /* 0x000fe20000000000 */
[----:B------:R-:W-:Y:S01]  /*127c0*/  ISETP.GE.AND P4, PT, R12, R46, PT ;  /* 0x0000002e0c00720c */ /* 0x000fe20003f86270 */
[----:B------:R-:W-:Y:S01]  /*127d0*/  VIADD R12, R216, 0x70 ;  /* 0x00000070d80c7836 */ /* 0x000fe20000000000 */
[----:B------:R-:W-:-:S02]  /*127e0*/  FSEL R173, R7, -INF , !P2 ;  /* 0xff80000007ad7808 */ /* 0x000fc40005000000 */
[----:B------:R-:W-:Y:S01]  /*127f0*/  FSEL R181, R5, -INF , !P2 ;  /* 0xff80000005b57808 */ /* 0x000fe20005000000 */
[----:B------:R-:W-:Y:S01]  /*12800*/  HMMA.16816.F32.BF16 R76, R196, R154, R76 ;  /* 0x0000009ac44c723c */ /* 0x000fe2000004184c */
[----:B------:R-:W-:Y:S02]  /*12810*/  FSEL R154, R23, -INF , !P5 ;  /* 0xff800000179a7808 */ /* 0x000fe40006800000 */
[----:B------:R-:W-:Y:S01]  /*12820*/  FSEL R155, R20, -INF , !P3 ;  /* 0xff800000149b7808 */ /* 0x000fe20005800000 */
[----:B------:R-:W-:Y:S01]  /*12830*/  VIADD R20, R216, 0x58 ;  /* 0x00000058d8147836 */ /* 0x000fe20000000000 */
[-C--:B------:R-:W-:Y:S02]  /*12840*/  ISETP.GE.AND P5, PT, R22, R46.reuse, PT ;  /* 0x0000002e1600720c */ /* 0x080fe40003fa6270 */
[----:B------:R-:W-:Y:S01]  /*12850*/  ISETP.GE.AND P3, PT, R14, R46, PT ;  /* 0x0000002e0e00720c */ /* 0x000fe20003f66270 */
[----:B--2---:R-:W-:Y:S01]  /*12860*/  HMMA.16816.F32.BF16 R144, R64, R36, R144 ;  /* 0x000000244090723c */ /* 0x004fe20000041890 */
[----:B------:R-:W-:-:S02]  /*12870*/  FSEL R168, R11, -INF , !P5 ;  /* 0xff8000000ba87808 */ /* 0x000fc40006800000 */
[----:B------:R-:W-:Y:S01]  /*12880*/  ISETP.GE.AND P6, PT, R20, R46, PT ;  /* 0x0000002e1400720c */ /* 0x000fe20003fc6270 */
[----:B------:R-:W-:-:S03]  /*12890*/  VIADD R20, R216, 0x60 ;  /* 0x00000060d8147836 */ /* 0x000fc60000000000 */
[----:B------:R-:W-:Y:S01]  /*128a0*/  FSEL R174, R4, -INF , !P6 ;  /* 0xff80000004ae7808 */ /* 0x000fe20007000000 */
[----:B------:R-:W-:Y:S01]  /*128b0*/  HMMA.16816.F32.BF16 R100, R196, R170, R100 ;  /* 0x000000aac464723c */ /* 0x000fe20000041864 */
[----:B------:R-:W-:Y:S01]  /*128c0*/  FSEL R170, R9, -INF , !P5 ;  /* 0xff80000009aa7808 */ /* 0x000fe20006800000 */
[----:B------:R-:W-:Y:S01]  /*128d0*/  VIADD R4, R216, 0x78 ;  /* 0x00000078d8047836 */ /* 0x000fe20000000000 */
[-C--:B------:R-:W-:Y:S02]  /*128e0*/  ISETP.GE.AND P5, PT, R8, R46.reuse, PT ;  /* 0x0000002e0800720c */ /* 0x080fe40003fa6270 */
[----:B------:R-:W2:Y:S01]  /*128f0*/  LDSM.16.M88.4 R8, [R204+0x6800] ;  /* 0x00680000cc08783b */ /* 0x000ea20000000200 */
[----:B------:R-:W-:Y:S01]  /*12900*/  FSEL R171, R6, -INF , !P6 ;  /* 0xff80000006ab7808 */ /* 0x000fe20007000000 */
[----:B------:R-:W-:Y:S01]  /*12910*/  VIADD R6, R216, 0x71 ;  /* 0x00000071d8067836 */ /* 0x000fe20000000000 */
[C---:B------:R-:W-:Y:S01]  /*12920*/  HMMA.16816.F32.BF16 R140, R64.reuse, R38, R140 ;  /* 0x00000026408c723c */ /* 0x040fe2000004188c */
[-C--:B------:R-:W-:Y:S01]  /*12930*/  ISETP.GE.AND P1, PT, R4, R46.reuse, PT ;  /* 0x0000002e0400720c */ /* 0x080fe20003f26270 */
[----:B------:R-:W-:Y:S01]  /*12940*/  VIADD R4, R216, 0x79 ;  /* 0x00000079d8047836 */ /* 0x000fe20000000000 */
[-C--:B------:R-:W-:Y:S01]  /*12950*/  ISETP.GE.AND P0, PT, R20, R46.reuse, PT ;  /* 0x0000002e1400720c */ /* 0x080fe20003f06270 */
[----:B------:R-:W-:Y:S01]  /*12960*/  VIADD R20, R216, 0xc0 ;  /* 0x000000c0d8147836 */ /* 0x000fe20000000000 */
[----:B------:R-:W-:Y:S01]  /*12970*/  ISETP.GE.AND P6, PT, R12, R46, PT ;  /* 0x0000002e0c00720c */ /* 0x000fe20003fc6270 */
[----:B------:R-:W-:Y:S01]  /*12980*/  VIADD R12, R216, 0x80 ;  /* 0x00000080d80c7836 */ /* 0x000fe20000000000 */
[----:B------:R-:W-:Y:S01]  /*12990*/  FSEL R195, R146, -INF , !P0 ;  /* 0xff80000092c37808 */ /* 0x000fe20004000000 */
[----:B---3--:R-:W-:Y:S01]  /*129a0*/  HMMA.16816.F32.BF16 R136, R64, R24, R136 ;  /* 0x000000184088723c */ /* 0x008fe20000041888 */
[----:B------:R-:W-:-:S02]  /*129b0*/  FSEL R193, R144, -INF , !P0 ;  /* 0xff80000090c17808 */ /* 0x000fc40004000000 */
[-C--:B------:R-:W-:Y:S02]  /*129c0*/  ISETP.GE.AND P2, PT, R6, R46.reuse, PT ;  /* 0x0000002e0600720c */ /* 0x080fe40003f46270 */
[----:B------:R-:W-:Y:S02]  /*129d0*/  ISETP.GE.AND P0, PT, R4, R46, PT ;  /* 0x0000002e0400720c */ /* 0x000fe40003f06270 */
[----:B------:R-:W3:Y:S01]  /*129e0*/  LDSM.16.M88.4 R4, [R204+0x7000] ;  /* 0x00700000cc04783b */ /* 0x000ee20000000200 */
[----:B------:R-:W-:Y:S01]  /*129f0*/  HMMA.16816.F32.BF16 R132, R196, R190, R132 ;  /* 0x000000bec484723c */ /* 0x000fe20000041884 */
[----:B------:R-:W-:Y:S02]  /*12a00*/  FSEL R194, R145, -INF , !P3 ;  /* 0xff80000091c27808 */ /* 0x000fe40005800000 */
[----:B------:R-:W-:-:S05]  /*12a10*/  FSEL R192, R140, -INF , !P4 ;  /* 0xff8000008cc07808 */ /* 0x000fca0006000000 */
[C---:B------:R-:W-:Y:S03]  /*12a20*/  HMMA.16816.F32.BF16 R128, R196.reuse, R184, R128 ;  /* 0x000000b8c480723c */ /* 0x040fe60000041880 */
[----:B------:R-:W-:Y:S02]  /*12a30*/  FSEL R190, R138, -INF , !P6 ;  /* 0xff8000008abe7808 */ /* 0x000fe40007000000 */
[----:B------:R-:W-:Y:S02]  /*12a40*/  FSEL R185, R136, -INF , !P6 ;  /* 0xff80000088b97808 */ /* 0x000fe40007000000 */
[----:B------:R-:W-:Y:S01]  /*12a50*/  FSEL R191, R139, -INF , !P2 ;  /* 0xff8000008bbf7808 */ /* 0x000fe20005000000 */
[----:B------:R-:W-:Y:S01]  /*12a60*/  HMMA.16816.F32.BF16 R124, R196, R186, R124 ;  /* 0x000000bac47c723c */ /* 0x000fe2000004187c */
[----:B------:R-:W-:-:S07]  /*12a70*/  FSEL R188, R137, -INF , !P2 ;  /* 0xff80000089bc7808 */ /* 0x000fce0005000000 */
[C---:B------:R-:W-:Y:S08]  /*12a80*/  HMMA.16816.F32.BF16 R120, R196.reuse, R176, R120 ;  /* 0x000000b0c478723c */ /* 0x040ff00000041878 */
[----:B------:R-:W-:Y:S01]  /*12a90*/  HMMA.16816.F32.BF16 R116, R196, R178, R116 ;  /* 0x000000b2c474723c */ /* 0x000fe20000041874 */
[----:B------:R-:W-:Y:S02]  /*12aa0*/  FSEL R197, R142, -INF , !P4 ;  /* 0xff8000008ec57808 */ /* 0x000fe40006000000 */
[----:B------:R-:W-:Y:S01]  /*12ab0*/  ISETP.GE.AND P4, PT, R12, R46, PT ;  /* 0x0000002e0c00720c */ /* 0x000fe20003f86270 */
[----:B------:R-:W-:Y:S01]  /*12ac0*/  VIADD R12, R216, 0x88 ;  /* 0x00000088d80c7836 */ /* 0x000fe20000000000 */
[----:B------:R-:W-:-:S02]  /*12ad0*/  FSEL R196, R143, -INF , !P5 ;  /* 0xff8000008fc47808 */ /* 0x000fc40006800000 */
[----:B------:R-:W-:Y:S01]  /*12ae0*/  FSEL R198, R141, -INF , !P5 ;  /* 0xff8000008dc67808 */ /* 0x000fe20006800000 */
[C---:B------:R-:W-:Y:S01]  /*12af0*/  HMMA.16816.F32.BF16 R132, R64.reuse, R26, R132 ;  /* 0x0000001a4084723c */ /* 0x040fe20000041884 */
[-C--:B------:R-:W-:Y:S01]  /*12b00*/  ISETP.GE.AND P6, PT, R12, R46.reuse, PT ;  /* 0x0000002e0c00720c */ /* 0x080fe20003fc6270 */
[----:B------:R-:W-:Y:S01]  /*12b10*/  VIADD R12, R216, 0x89 ;  /* 0x00000089d80c7836 */ /* 0x000fe20000000000 */
[-C--:B------:R-:W-:Y:S02]  /*12b20*/  ISETP.GE.AND P5, PT, R13, R46.reuse, PT ;  /* 0x0000002e0d00720c */ /* 0x080fe40003fa6270 */
[----:B------:R-:W-:Y:S02]  /*12b30*/  FSEL R199, R147, -INF , !P3 ;  /* 0xff80000093c77808 */ /* 0x000fe40005800000 */
[----:B------:R-:W-:Y:S01]  /*12b40*/  ISETP.GE.AND P2, PT, R12, R46, PT ;  /* 0x0000002e0c00720c */ /* 0x000fe20003f46270 */
[----:B-1----:R-:W-:Y:S01]  /*12b50*/  HMMA.16816.F32.BF16 R128, R64, R16, R128 ;  /* 0x000000104080723c */ /* 0x002fe20000041880 */
[----:B------:R-:W1:Y:S01]  /*12b60*/  LDSM.16.M88.4 R12, [R204+0x7800] ;  /* 0x00780000cc0c783b */ /* 0x000e620000000200 */
[----:B------:R-:W-:-:S05]  /*12b70*/  VIADD R16, R216, 0x90 ;  /* 0x00000090d8107836 */ /* 0x000fca0000000000 */
[-C--:B------:R-:W-:Y:S01]  /*12b80*/  ISETP.GE.AND P3, PT, R16, R46.reuse, PT ;  /* 0x0000002e1000720c */ /* 0x080fe20003f66270 */
[C---:B--2---:R-:W-:Y:S01]  /*12b90*/  HMMA.16816.F32.BF16 R120, R64.reuse, R8, R120 ;  /* 0x000000084078723c */ /* 0x044fe20000041878 */
[C---:B------:R-:W-:Y:S02]  /*12ba0*/  VIADD R8, R216.reuse, 0x98 ;  /* 0x00000098d8087836 */ /* 0x040fe40000000000 */
[----:B------:R-:W-:Y:S01]  /*12bb0*/  FSEL R184, R135, -INF , !P0 ;  /* 0xff80000087b87808 */ /* 0x000fe20004000000 */
[C---:B------:R-:W-:Y:S01]  /*12bc0*/  VIADD R9, R216.reuse, 0x91 ;  /* 0x00000091d8097836 */ /* 0x040fe20000000000 */
[----:B------:R-:W-:Y:S01]  /*12bd0*/  FSEL R186, R133, -INF , !P0 ;  /* 0xff80000085ba7808 */ /* 0x000fe20004000000 */
[----:B------:R-:W-:Y:S01]  /*12be0*/  VIADD R16, R216, 0xa0 ;  /* 0x000000a0d8107836 */ /* 0x000fe20000000000 */
[----:B------:R-:W-:Y:S01]  /*12bf0*/  ISETP.GE.AND P0, PT, R8, R46, PT ;  /* 0x0000002e0800720c */ /* 0x000fe20003f06270 */
[----:B------:R-:W-:Y:S01]  /*12c00*/  VIADD R8, R216, 0x99 ;  /* 0x00000099d8087836 */ /* 0x000fe20000000000 */
[----:B------:R-:W-:Y:S01]  /*12c10*/  FSEL R189, R134, -INF , !P1 ;  /* 0xff80000086bd7808 */ /* 0x000fe20004800000 */
[----:B------:R-:W-:Y:S01]  /*12c20*/  HMMA.16816.F32.BF16 R124, R64, R18, R124 ;  /* 0x00000012407c723c */ /* 0x000fe2000004187c */
[----:B------:R-:W-:-:S02]  /*12c30*/  FSEL R187, R132, -INF , !P1 ;  /* 0xff80000084bb7808 */ /* 0x000fc40004800000 */
[----:B------:R-:W-:Y:S02]  /*12c40*/  FSEL R182, R131, -INF , !P5 ;  /* 0xff80000083b67808 */ /* 0x000fe40006800000 */
[----:B------:R-:W-:Y:S02]  /*12c50*/  FSEL R177, R129, -INF , !P5 ;  /* 0xff80000081b17808 */ /* 0x000fe40006800000 */
[-C--:B------:R-:W-:Y:S01]  /*12c60*/  ISETP.GE.AND P1, PT, R9, R46.reuse, PT ;  /* 0x0000002e0900720c */ /* 0x080fe20003f26270 */
[----:B------:R-:W-:Y:S01]  /*12c70*/  HMMA.16816.F32.BF16 R116, R64, R10, R116 ;  /* 0x0000000a4074723c */ /* 0x000fe20000041874 */
[----:B------:R-:W-:Y:S02]  /*12c80*/  ISETP.GE.AND P5, PT, R8, R46, PT ;  /* 0x0000002e0800720c */ /* 0x000fe40003fa6270 */
[----:B------:R-:W2:Y:S01]  /*12c90*/  LDSM.16.M88.4 R8, [R204+0x8000] ;  /* 0x00800000cc08783b */ /* 0x000ea20000000200 */
[----:B------:R-:W-:Y:S02]  /*12ca0*/  FSEL R183, R130, -INF , !P4 ;  /* 0xff80000082b77808 */ /* 0x000fe40006000000 */
[----:B------:R-:W-:-:S02]  /*12cb0*/  FSEL R178, R128, -INF , !P4 ;  /* 0xff80000080b27808 */ /* 0x000fc40006000000 */
[C---:B---3--:R-:W-:Y:S01]  /*12cc0*/  HMMA.16816.F32.BF16 R112, R64.reuse, R4, R112 ;  /* 0x000000044070723c */ /* 0x048fe20000041870 */
[----:B------:R-:W-:Y:S01]  /*12cd0*/  VIADD R4, R216, 0xa8 ;  /* 0x000000a8d8047836 */ /* 0x000fe20000000000 */
[----:B------:R-:W-:Y:S01]  /*12ce0*/  FSEL R148, R122, -INF , !P3 ;  /* 0xff8000007a947808 */ /* 0x000fe20005800000 */
[----:B------:R-:W-:Y:S01]  /*12cf0*/  VIADD R5, R216, 0xa1 ;  /* 0x000000a1d8057836 */ /* 0x000fe20000000000 */
[----:B------:R-:W-:Y:S02]  /*12d00*/  FSEL R179, R126, -INF , !P6 ;  /* 0xff8000007eb37808 */ /* 0x000fe40007000000 */
[-C--:B------:R-:W-:Y:S01]  /*12d10*/  ISETP.GE.AND P4, PT, R4, R46.reuse, PT ;  /* 0x0000002e0400720c */ /* 0x080fe20003f86270 */
[----:B------:R-:W-:Y:S01]  /*12d20*/  VIADD R4, R216, 0xa9 ;  /* 0x000000a9d8047836 */ /* 0x000fe20000000000 */
[----:B------:R-:W-:Y:S01]  /*12d30*/  FSEL R172, R124, -INF , !P6 ;  /* 0xff8000007cac7808 */ /* 0x000fe20007000000 */
[C---:B-1----:R-:W-:Y:S01]  /*12d40*/  HMMA.16816.F32.BF16 R104, R64.reuse, R12, R104 ;  /* 0x0000000c4068723c */ /* 0x042fe20000041868 */
[-C--:B------:R-:W-:Y:S01]  /*12d50*/  ISETP.GE.AND P6, PT, R16, R46.reuse, PT ;  /* 0x0000002e1000720c */ /* 0x080fe20003fc6270 */
[C---:B------:R-:W-:Y:S01]  /*12d60*/  VIADD R12, R216.reuse, 0xb8 ;  /* 0x000000b8d80c7836 */ /* 0x040fe20000000000 */
[----:B------:R-:W-:Y:S01]  /*12d70*/  FSEL R176, R127, -INF , !P2 ;  /* 0xff8000007fb07808 */ /* 0x000fe20005000000 */
[C---:B------:R-:W-:Y:S01]  /*12d80*/  VIADD R16, R216.reuse, 0xb0 ;  /* 0x000000b0d8107836 */ /* 0x040fe20000000000 */
[----:B------:R-:W-:Y:S01]  /*12d90*/  FSEL R175, R125, -INF , !P2 ;  /* 0xff8000007daf7808 */ /* 0x000fe20005000000 */
[----:B------:R-:W-:Y:S01]  /*12da0*/  VIADD R13, R216, 0xb1 ;  /* 0x000000b1d80d7836 */ /* 0x000fe20000000000 */
[----:B------:R-:W-:Y:S01]  /*12db0*/  FSEL R142, R120, -INF , !P3 ;  /* 0xff800000788e7808 */ /* 0x000fe20005800000 */
[----:B------:R-:W-:Y:S01]  /*12dc0*/  HMMA.16816.F32.BF16 R108, R64, R6, R108 ;  /* 0x00000006406c723c */ /* 0x000fe2000004186c */
[----:B------:R-:W-:-:S02]  /*12dd0*/  ISETP.GE.AND P2, PT, R5, R46, PT ;  /* 0x0000002e0500720c */ /* 0x000fc40003f46270 */
[-C--:B------:R-:W-:Y:S02]  /*12de0*/  ISETP.GE.AND P3, PT, R4, R46.reuse, PT ;  /* 0x0000002e0400720c */ /* 0x080fe40003f66270 */
[----:B------:R-:W1:Y:S01]  /*12df0*/  LDSM.16.M88.4 R4, [R204+0x8800] ;  /* 0x00880000cc04783b */ /* 0x000e620000000200 */
[----:B------:R-:W-:Y:S02]  /*12e00*/  FSEL R47, R114, -INF , !P6 ;  /* 0xff800000722f7808 */ /* 0x000fe40007000000 */
[----:B------:R-:W-:Y:S02]  /*12e10*/  FSEL R35, R112, -INF , !P6 ;  /* 0xff80000070237808 */ /* 0x000fe40007000000 */
[----:B------:R-:W-:Y:S01]  /*12e20*/  ISETP.GE.AND P6, PT, R12, R46, PT ;  /* 0x0000002e0c00720c */ /* 0x000fe20003fc6270 */
[----:B------:R-:W-:Y:S01]  /*12e30*/  VIADD R12, R216, 0xb9 ;  /* 0x000000b9d80c7836 */ /* 0x000fe20000000000 */
[----:B------:R-:W-:Y:S02]  /*12e40*/  FSEL R147, R123, -INF , !P1 ;  /* 0xff8000007b937808 */ /* 0x000fe40004800000 */
[----:B------:R-:W-:-:S02]  /*12e50*/  FSEL R145, R121, -INF , !P1 ;  /* 0xff80000079917808 */ /* 0x000fc40004800000 */
[-C--:B------:R-:W-:Y:S02]  /*12e60*/  ISETP.GE.AND P1, PT, R16, R46.reuse, PT ;  /* 0x0000002e1000720c */ /* 0x080fe40003f26270 */
[C---:B------:R-:W-:Y:S01]  /*12e70*/  HMMA.16816.F32.BF16 R16, R64.reuse, R14, R100 ;  /* 0x0000000e4010723c */ /* 0x040fe20000041864 */
[----:B------:R-:W-:Y:S02]  /*12e80*/  FSEL R146, R118, -INF , !P0 ;  /* 0xff80000076927808 */ /* 0x000fe40004000000 */
[----:B------:R-:W-:Y:S02]  /*12e90*/  FSEL R144, R116, -INF , !P0 ;  /* 0xff80000074907808 */ /* 0x000fe40004000000 */
[----:B------:R-:W-:Y:S02]  /*12ea0*/  FSEL R103, R115, -INF , !P2 ;  /* 0xff80000073677808 */ /* 0x000fe40005000000 */
[----:B------:R-:W-:Y:S01]  /*12eb0*/  FSEL R102, R113, -INF , !P2 ;  /* 0xff80000071667808 */ /* 0x000fe20005000000 */
[----:B--2---:R-:W-:Y:S01]  /*12ec0*/  HMMA.16816.F32.BF16 R24, R64, R10, R92 ;  /* 0x0000000a4018723c */ /* 0x004fe2000004185c */
[----:B------:R-:W-:-:S02]  /*12ed0*/  ISETP.GE.AND P0, PT, R13, R46, PT ;  /* 0x0000002e0d00720c */ /* 0x000fc40003f06270 */
[-C--:B------:R-:W-:Y:S02]  /*12ee0*/  ISETP.GE.AND P2, PT, R12, R46.reuse, PT ;  /* 0x0000002e0c00720c */ /* 0x080fe40003f46270 */
[----:B------:R-:W2:Y:S01]  /*12ef0*/  LDSM.16.M88.4 R12, [R204+0x9000] ;  /* 0x00900000cc0c783b */ /* 0x000ea20000000200 */
[----:B------:R-:W-:Y:S02]  /*12f00*/  FSEL R141, R119, -INF , !P5 ;  /* 0xff800000778d7808 */ /* 0x000fe40006800000 */
[----:B------:R-:W-:Y:S02]  /*12f10*/  FSEL R143, R117, -INF , !P5 ;  /* 0xff800000758f7808 */ /* 0x000fe40006800000 */
[----:B------:R-:W-:Y:S02]  /*12f20*/  ISETP.GE.AND P5, PT, R20, R46, PT ;  /* 0x0000002e1400720c */ /* 0x000fe40003fa6270 */
[----:B------:R-:W-:Y:S01]  /*12f30*/  HMMA.16816.F32.BF16 R20, R64, R8, R96 ;  /* 0x000000084014723c */ /* 0x000fe20000041860 */
        /* <DEDUP_REMOVED lines=8> */
[----:B------:R-:W-:Y:S02]  /*12fc0*/  FSEL R97, R106, -INF , !P1 ;  /* 0xff8000006a617808 */ /* 0x000fe40004800000 */
[----:B------:R-:W-:Y:S02]  /*12fd0*/  FSEL R96, R104, -INF , !P1 ;  /* 0xff80000068607808 */ /* 0x000fe40004800000 */
[----:B------:R-:W-:-:S02]  /*12fe0*/  ISETP.GE.AND P4, PT, R9, R46, PT ;  /* 0x0000002e0900720c */ /* 0x000fc40003f86270 */
[----:B------:R-:W-:Y:S02]  /*12ff0*/  ISETP.GE.AND P1, PT, R8, R46, PT ;  /* 0x0000002e0800720c */ /* 0x000fe40003f26270 */
[----:B------:R-:W3:Y:S01]  /*13000*/  LDSM.16.M88.4 R8, [R204+0x9800] ;  /* 0x00980000cc08783b */ /* 0x000ee20000000200 */
[----:B------:R-:W-:Y:S01]  /*13010*/  FSEL R95, R107, -INF , !P0 ;  /* 0xff8000006b5f7808 */ /* 0x000fe20004000000 */
[----:B------:R-:W-:-:S04]  /*13020*/  DEPBAR.LE SB0, 0x0 ;  /* 0x000080000000791a */ /* 0x000fc80000000000 */
[----:B------:R-:W-:Y:S01]  /*13030*/  FSEL R94, R105, -INF , !P0 ;  /* 0xff800000695e7808 */ /* 0x000fe20004000000 */
[----:B------:R-:W-:Y:S01]  /*13040*/  BAR.SYNC.DEFER_BLOCKING 0x0 ;  /* 0x0000000000007b1d */ /* 0x000fe20000010000 */
[----:B------:R-:W-:Y:S02]  /*13050*/  ISETP.GE.AND P0, PT, R28, R46, PT ;  /* 0x0000002e1c00720c */ /* 0x000fe40003f06270 */
[----:B-1----:R-:W-:Y:S01]  /*13060*/  HMMA.16816.F32.BF16 R28, R64, R4, R88 ;  /* 0x00000004401c723c */ /* 0x002fe20000041858 */
[----:B------:R-:W-:Y:S01]  /*13070*/  VIADD R5, R216, 0xd1 ;  /* 0x000000d1d8057836 */ /* 0x000fe20000000000 */
[----:B------:R-:W-:Y:S01]  /*13080*/  FSEL R92, R16, -INF , !P6 ;  /* 0xff800000105c7808 */ /* 0x000fe20007000000 */
[C---:B------:R-:W-:Y:S01]  /*13090*/  VIADD R4, R216.reuse, 0xd8 ;  /* 0x000000d8d8047836 */ /* 0x040fe20000000000 */
[----:B------:R-:W-:Y:S01]  /*130a0*/  FSEL R90, R17, -INF , !P2 ;  /* 0xff800000115a7808 */ /* 0x000fe20005000000 */
[----:B------:R-:W-:Y:S01]  /*130b0*/  VIADD R17, R216, 0xd9 ;  /* 0x000000d9d8117836 */ /* 0x000fe20000000000 */
[----:B------:R-:W-:Y:S01]  /*130c0*/  FSEL R93, R18, -INF , !P6 ;  /* 0xff800000125d7808 */ /* 0x000fe20007000000 */
[----:B------:R-:W-:Y:S01]  /*130d0*/  VIADD R16, R216, 0xe0 ;  /* 0x000000e0d8107836 */ /* 0x000fe20000000000 */
[----:B------:R-:W-:-:S02]  /*130e0*/  FSEL R91, R19, -INF , !P2 ;  /* 0xff800000135b7808 */ /* 0x000fc40005000000 */
[-C--:B------:R-:W-:Y:S02]  /*130f0*/  ISETP.GE.AND P2, PT, R5, R46.reuse, PT ;  /* 0x0000002e0500720c */ /* 0x080fe40003f46270 */
[----:B------:R-:W-:Y:S02]  /*13100*/  ISETP.GE.AND P6, PT, R4, R46, PT ;  /* 0x0000002e0400720c */ /* 0x000fe40003fc6270 */
[----:B------:R-:W-:Y:S01]  /*13110*/  HMMA.16816.F32.BF16 R4, R64, R6, R84 ;  /* 0x000000064004723c */ /* 0x000fe20000041854 */
[----:B------:R-:W-:Y:S02]  /*13120*/  FSEL R89, R22, -INF , !P5 ;  /* 0xff80000016597808 */ /* 0x000fe40006800000 */
[----:B------:R-:W-:Y:S01]  /*13130*/  FSEL R88, R20, -INF , !P5 ;  /* 0xff80000014587808 */ /* 0x000fe20006800000 */
[----:B------:R-:W-:Y:S01]  /*13140*/  VIADD R20, R216, 0xe9 ;  /* 0x000000e9d8147836 */ /* 0x000fe20000000000 */
[----:B------:R-:W-:Y:S02]  /*13150*/  FSEL R87, R23, -INF , !P4 ;  /* 0xff80000017577808 */ /* 0x000fe40006000000 */
[----:B------:R-:W-:-:S02]  /*13160*/  FSEL R86, R21, -INF , !P4 ;  /* 0xff80000015567808 */ /* 0x000fc40006000000 */
[-C--:B------:R-:W-:Y:S02]  /*13170*/  ISETP.GE.AND P5, PT, R17, R46.reuse, PT ;  /* 0x0000002e1100720c */ /* 0x080fe40003fa6270 */
[----:B------:R-:W-:Y:S02]  /*13180*/  ISETP.GE.AND P4, PT, R16, R46, PT ;  /* 0x0000002e1000720c */ /* 0x000fe40003f86270 */
[----:B--2---:R-:W-:Y:S01]  /*13190*/  HMMA.16816.F32.BF16 R16, R64, R12, R80 ;  /* 0x0000000c4010723c */ /* 0x004fe20000041850 */
[----:B------:R-:W-:Y:S01]  /*131a0*/  VIADD R13, R216, 0xe1 ;  /* 0x000000e1d80d7836 */ /* 0x000fe20000000000 */
[----:B------:R-:W-:Y:S01]  /*131b0*/  FSEL R85, R26, -INF , !P3 ;  /* 0xff8000001a557808 */ /* 0x000fe20005800000 */
[----:B------:R-:W-:Y:S01]  /*131c0*/  VIADD R12, R216, 0xe8 ;  /* 0x000000e8d80c7836 */ /* 0x000fe20000000000 */
[----:B------:R-:W-:Y:S02]  /*131d0*/  FSEL R84, R24, -INF , !P3 ;  /* 0xff80000018547808 */ /* 0x000fe40005800000 */
[----:B------:R-:W-:-:S02]  /*131e0*/  FSEL R83, R27, -INF , !P1 ;  /* 0xff8000001b537808 */ /* 0x000fc40004800000 */
[----:B------:R-:W-:Y:S02]  /*131f0*/  FSEL R82, R25, -INF , !P1 ;  /* 0xff80000019527808 */ /* 0x000fe40004800000 */
[-C--:B------:R-:W-:Y:S02]  /*13200*/  ISETP.GE.AND P3, PT, R13, R46.reuse, PT ;  /* 0x0000002e0d00720c */ /* 0x080fe40003f66270 */
[-C--:B------:R-:W-:Y:S02]  /*13210*/  ISETP.GE.AND P1, PT, R12, R46.reuse, PT ;  /* 0x0000002e0c00720c */ /* 0x080fe40003f26270 */
[----:B------:R-:W-:Y:S01]  /*13220*/  HMMA.16816.F32.BF16 R12, R64, R14, R76 ;  /* 0x0000000e400c723c */ /* 0x000fe2000004184c */
[----:B------:R-:W-:Y:S02]  /*13230*/  FSEL R81, R30, -INF , !P0 ;  /* 0xff8000001e517808 */ /* 0x000fe40004000000 */
[----:B------:R-:W-:Y:S02]  /*13240*/  FSEL R80, R28, -INF , !P0 ;  /* 0xff8000001c507808 */ /* 0x000fe40004000000 */
[----:B------:R-:W-:-:S02]  /*13250*/  ISETP.GE.AND P0, PT, R20, R46, PT ;  /* 0x0000002e1400720c */ /* 0x000fc40003f06270 */
[----:B------:R-:W-:Y:S01]  /*13260*/  FSEL R79, R31, -INF , !P2 ;  /* 0xff8000001f4f7808 */ /* 0x000fe20005000000 */
[C---:B---3--:R-:W-:Y:S01]  /*13270*/  HMMA.16816.F32.BF16 R20, R64.reuse, R8, R72 ;  /* 0x000000084014723c */ /* 0x048fe20000041848 */
[----:B------:R-:W-:Y:S02]  /*13280*/  FSEL R78, R29, -INF , !P2 ;  /* 0xff8000001d4e7808 */ /* 0x000fe40005000000 */
[----:B------:R-:W-:Y:S01]  /*13290*/  ISETP.NE.AND P2, PT, R0, RZ, PT ;  /* 0x000000ff0000720c */ /* 0x000fe20003f45270 */
[----:B------:R-:W-:Y:S01]  /*132a0*/  VIADD R0, R216, 0xf0 ;  /* 0x000000f0d8007836 */ /* 0x000fe20000000000 */
[----:B------:R-:W-:Y:S02]  /*132b0*/  FSEL R77, R6, -INF , !P6 ;  /* 0xff800000064d7808 */ /* 0x000fe40007000000 */
[----:B------:R-:W-:Y:S01]  /*132c0*/  FSEL R76, R4, -INF , !P6 ;  /* 0xff800000044c7808 */ /* 0x000fe20007000000 */
[----:B------:R-:W-:Y:S01]  /*132d0*/  HMMA.16816.F32.BF16 R8, R64, R10, R68 ;  /* 0x0000000a4008723c */ /* 0x000fe20000041844 */
[----:B------:R-:W-:Y:S01]  /*132e0*/  ISETP.GE.AND P6, PT, R0, R46, PT ;  /* 0x0000002e0000720c */ /* 0x000fe20003fc6270 */
[C---:B------:R-:W-:Y:S01]  /*132f0*/  VIADD R4, R216.reuse, 0xf1 ;  /* 0x000000f1d8047836 */ /* 0x040fe20000000000 */
[----:B------:R-:W-:Y:S01]  /*13300*/  FSEL R110, R15, -INF , !P0 ;  /* 0xff8000000f6e7808 */ /* 0x000fe20004000000 */
[C---:B------:R-:W-:Y:S01]  /*13310*/  VIADD R0, R216.reuse, 0xf8 ;  /* 0x000000f8d8007836 */ /* 0x040fe20000000000 */
[----:B------:R-:W-:Y:S01]  /*13320*/  FSEL R109, R13, -INF , !P0 ;  /* 0xff8000000d6d7808 */ /* 0x000fe20004000000 */
[----:B------:R-:W-:Y:S01]  /*13330*/  VIADD R216, R216, 0xf9 ;  /* 0x000000f9d8d87836 */ /* 0x000fe20000000000 */
[----:B------:R-:W-:-:S02]  /*13340*/  ISETP.GT.AND P0, PT, R246, R229, PT ;  /* 0x000000e5f600720c */ /* 0x000fc40003f04270 */
[----:B------:R-:W-:Y:S02]  /*13350*/  FSEL R75, R7, -INF , !P5 ;  /* 0xff800000074b7808 */ /* 0x000fe40006800000 */
[----:B------:R-:W-:Y:S02]  /*13360*/  FSEL R74, R5, -INF , !P5 ;  /* 0xff800000054a7808 */ /* 0x000fe40006800000 */
[----:B------:R-:W-:Y:S02]  /*13370*/  FSEL R73, R18, -INF , !P4 ;  /* 0xff80000012497808 */ /* 0x000fe40006000000 */
[----:B------:R-:W-:Y:S02]  /*13380*/  FSEL R72, R16, -INF , !P4 ;  /* 0xff80000010487808 */ /* 0x000fe40006000000 */
[----:B------:R-:W-:Y:S02]  /*13390*/  FSEL R69, R19, -INF , !P3 ;  /* 0xff80000013457808 */ /* 0x000fe40005800000 */
[----:B------:R-:W-:-:S02]  /*133a0*/  FSEL R68, R17, -INF , !P3 ;  /* 0xff80000011447808 */ /* 0x000fc40005800000 */
[-C--:B------:R-:W-:Y:S02]  /*133b0*/  ISETP.GE.AND P5, PT, R4, R46.reuse, PT ;  /* 0x0000002e0400720c */ /* 0x080fe40003fa6270 */
[-C--:B------:R-:W-:Y:S02]  /*133c0*/  ISETP.GE.AND P4, PT, R0, R46.reuse, PT ;  /* 0x0000002e0000720c */ /* 0x080fe40003f86270 */
[----:B------:R-:W-:Y:S02]  /*133d0*/  ISETP.GE.AND P3, PT, R216, R46, PT ;  /* 0x0000002ed800720c */ /* 0x000fe40003f66270 */
        /* <DEDUP_REMOVED lines=24> */
.L_x_5297:
[----:B------:R-:W2:Y:S01]  /*13560*/  LD.E R11, desc[UR6][R164.64+0x170] ;  /* 0x00017006a40b7980 */ /* 0x000ea2000c101900 */
[----:B------:R-:W-:Y:S02]  /*13570*/  LEA R8, R33, 0xfffffe00, 0x8 ;  /* 0xfffffe0021087811 */ /* 0x000fe400078e40ff */
[----:B------:R-:W-:Y:S02]  /*13580*/  SHF.L.U32 R10, R246, 0x8, RZ ;  /* 0x00000008f60a7819 */ /* 0x000fe400000006ff */
        /* <DEDUP_REMOVED lines=28> */
[-C--:B------:R-:W-:Y:S02]  /*13750*/  ISETP.GE.U32.AND P3, PT, R0, R6.reuse, PT ;  /* 0x000000060000720c */ /* 0x080fe40003f66070 */
[----:B------:R-:W-:Y:S02]  /*13760*/  ISETP.NE.AND P0, PT, R11, RZ, PT ;  /* 0x000000ff0b00720c */ /* 0x000fe40003f05270 */
[----:B------:R-:W-:-:S09]  /*13770*/  ISETP.GE.U32.AND P4, PT, R4, R6, PT ;  /* 0x000000060400720c */ /* 0x000fd20003f86070 */
[----:B------:R-:W-:-:S04]  /*13780*/  @P3 VIADD R7, R7, 0x1 ;  /* 0x0000000107073836 */ /* 0x000fc80000000000 */
[----:B------:R-:W-:Y:S01]  /*13790*/  @P4 IADD3 R9, PT, PT, R9, 0x1, RZ ;  /* 0x0000000109094810 */ /* 0x000fe20007ffe0ff */
[----:B------:R-:W-:-:S04]  /*137a0*/  IMAD.MOV.U32 R6, RZ, RZ, R7 ;  /* 0x000000ffff067224 */ /* 0x000fc800078e0007 */
[----:B------:R-:W-:Y:S01]  /*137b0*/  @!P6 IMAD.MOV R9, RZ, RZ, -R9 ;  /* 0x000000ffff09e224 */ /* 0x000fe200078e0a09 */
[----:B------:R-:W-:-:S04]  /*137c0*/  @!P5 IADD3 R6, PT, PT, -R6, RZ, RZ ;  /* 0x000000ff0606d210 */ /* 0x000fc80007ffe1ff */
[C---:B------:R-:W-:Y:S02]  /*137d0*/  SEL R6, R5.reuse, R6, !P0 ;  /* 0x0000000605067207 */ /* 0x040fe40004000000 */
[----:B------:R-:W-:Y:S02]  /*137e0*/  SEL R5, R5, R9, !P0 ;  /* 0x0000000905057207 */ /* 0x000fe40004000000 */
[----:B------:R-:W2:Y:S01]  /*137f0*/  LD.E.64 R8, desc[UR6][R164.64+0x38] ;  /* 0x00003806a4087980 */ /* 0x000ea2000c101b00 */
        /* <DEDUP_REMOVED lines=11> */
[----:B------:R-:W-:Y:S02]  /*138b0*/  IMAD.MOV.U32 R6, RZ, RZ, R10 ;  /* 0x000000ffff067224 */ /* 0x000fe400078e000a */
[----:B---3--:R-:W-:Y:S01]  /*138c0*/  IMAD.IADD R0, R4, 0x1, -R0 ;  /* 0x0000000104007824 */ /* 0x008fe200078e0a00 */
[----:B------:R-:W-:-:S04]  /*138d0*/  IADD3 R7, PT, PT, R11, R5, RZ ;  /* 0x000000050b077210 */ /* 0x000fc80007ffe0ff */
[----:B------:R-:W-:Y:S01]  /*138e0*/  SHF.R.S32.HI R5, RZ, 0x1f, R0 ;  /* 0x0000001fff057819 */ /* 0x000fe20000011400 */
[----:B----4-:R-:W-:Y:S02]  /*138f0*/  IMAD R4, R13, R0, RZ ;  /* 0x000000000d047224 */ /* 0x010fe400078e02ff */
[----:B------:R-:W-:-:S04]  /*13900*/  IMAD.WIDE.U32 R6, R0, R12, R6 ;  /* 0x0000000c00067225 */ /* 0x000fc800078e0006 */
[----:B------:R-:W-:Y:S01]  /*13910*/  IMAD R4, R12, R5, R4 ;  /* 0x000000050c047224 */ /* 0x000fe200078e0204 */
[----:B------:R-:W-:-:S04]  /*13920*/  LEA R233, P0, R6, R233, 0x1 ;  /* 0x000000e906e97211 */ /* 0x000fc800078008ff */
[----:B------:R-:W-:-:S04]  /*13930*/  IADD3 R4, PT, PT, R7, R4, RZ ;  /* 0x0000000407047210 */ /* 0x000fc80007ffe0ff */
[----:B------:R-:W-:Y:S02]  /*13940*/  LEA.HI.X R232, R6, R232, R4, 0x1, P0 ;  /* 0x000000e806e87211 */ /* 0x000fe400000f0c04 */
.L_x_5298:
[----:B------:R-:W-:Y:S05]  /*13950*/  BSYNC.RECONVERGENT B0 ;  /* 0x0000000000007941 */ /* 0x000fea0003800200 */
.L_x_5296:
[----:B------:R-:W-:Y:S01]  /*13960*/  IMAD.SHL.U32 R5, R230, 0x20, RZ ;  /* 0x00000020e6057824 */ /* 0x000fe200078e00ff */
[----:B------:R-:W-:Y:S01]  /*13970*/  LOP3.LUT R0, R2, 0x1c0, RZ, 0xc0, !PT ;  /* 0x000001c002007812 */ /* 0x000fe200078ec0ff */
[----:B------:R-:W-:Y:S01]  /*13980*/  IMAD.MOV.U32 R12, RZ, RZ, R233 ;  /* 0x000000ffff0c7224 */ /* 0x000fe200078e00e9 */
[----:B------:R-:W-:Y:S01]  /*13990*/  SHF.L.U64.HI R4, R230, 0x5, R231 ;  /* 0x00000005e6047819 */ /* 0x000fe200000102e7 */
[----:B------:R-:W-:Y:S01]  /*139a0*/  IMAD.MOV.U32 R13, RZ, RZ, R232 ;  /* 0x000000ffff0d7224 */ /* 0x000fe200078e00e8 */
[----:B------:R-:W-:Y:S02]  /*139b0*/  IADD3 R6, P0, PT, R5, R233, RZ ;  /* 0x000000e905067210 */ /* 0x000fe40007f1e0ff */
[----:B------:R-:W-:Y:S02]  /*139c0*/  LOP3.LUT R0, R0, 0x38, R224, 0xf8, !PT ;  /* 0x0000003800007812 */ /* 0x000fe400078ef8e0 */
[----:B------:R-:W-:Y:S01]  /*139d0*/  IADD3 R8, P1, PT, R6, R5, RZ ;  /* 0x0000000506087210 */ /* 0x000fe20007f3e0ff */
[----:B------:R-:W-:Y:S01]  /*139e0*/  IMAD.X R7, R4, 0x1, R232, P0 ;  /* 0x0000000104077824 */ /* 0x000fe200000e06e8 */
[----:B------:R-:W-:-:S02]  /*139f0*/  LOP3.LUT R0, R0, 0x38, R2, 0x78, !PT ;  /* 0x0000003800007812 */ /* 0x000fc400078e7802 */
[-C--:B------:R-:W-:Y:S01]  /*13a00*/  IADD3 R10, P0, PT, R8, R5.reuse, RZ ;  /* 0x00000005080a7210 */ /* 0x080fe20007f1e0ff */
[----:B------:R-:W-:Y:S01]  /*13a10*/  IMAD.X R9, R7, 0x1, R4, P1 ;  /* 0x0000000107097824 */ /* 0x000fe200008e0604 */
[----:B------:R-:W-:Y:S02]  /*13a20*/  LOP3.LUT R0, R0, 0x1e00, R2, 0xf8, !PT ;  /* 0x00001e0000007812 */ /* 0x000fe400078ef802 */
[-C--:B------:R-:W-:Y:S01]  /*13a30*/  IADD3 R16, P1, PT, R10, R5.reuse, RZ ;  /* 0x000000050a107210 */ /* 0x080fe20007f3e0ff */
[--C-:B------:R-:W-:Y:S01]  /*13a40*/  IMAD.X R11, R9, 0x1, R4.reuse, P0 ;  /* 0x00000001090b7824 */ /* 0x100fe200000e0604 */
[----:B------:R-:W-:Y:S02]  /*13a50*/  LEA R0, R0, UR8, 0x1 ;  /* 0x0000000800007c11 */ /* 0x000fe4000f8e08ff */
[----:B------:R-:W-:Y:S01]  /*13a60*/  IADD3 R14, P0, PT, R16, R5, RZ ;  /* 0x00000005100e7210 */ /* 0x000fe20007f1e0ff */
[--C-:B------:R-:W-:Y:S02]  /*13a70*/  IMAD.X R17, R11, 0x1, R4.reuse, P1 ;  /* 0x000000010b117824 */ /* 0x100fe400008e0604 */
[----:B------:R-:W-:Y:S01]  /*13a80*/  @!PT LDS RZ, [RZ] ;  /* 0x00000000fffff984 */ /* 0x000fe20000000800 */
[----:B------:R-:W-:Y:S01]  /*13a90*/  @!PT LDS RZ, [RZ] ;  /* 0x00000000fffff984 */ /* 0x000fe20000000800 */
[----:B------:R-:W-:Y:S01]  /*13aa0*/  @!PT LDS RZ, [RZ] ;  /* 0x00000000fffff984 */ /* 0x000fe20000000800 */
[----:B------:R1:W-:Y:S02]  /*13ab0*/  LDGSTS.E.BYPASS.LTC128B.128 [R0+0x2000], desc[UR6][R12.64] ;  /* 0x020000000c007fae */ /* 0x0003e4000b981a06 */
[----:B------:R-:W-:-:S02]  /*13ac0*/  IMAD.X R15, R17, 0x1, R4, P0 ;  /* 0x00000001110f7824 */ /* 0x000fc400000e0604 */
[----:B------:R2:W-:Y:S04]  /*13ad0*/  LDGSTS.E.BYPASS.LTC128B.128 [R0+0x2800], desc[UR6][R6.64] ;  /* 0x0280000006007fae */ /* 0x0005e8000b981a06 */
[----:B------:R3:W-:Y:S04]  /*13ae0*/  LDGSTS.E.BYPASS.LTC128B.128 [R0+0x3000], desc[UR6][R8.64] ;  /* 0x0300000008007fae */ /* 0x0007e8000b981a06 */
[----:B------:R4:W-:Y:S04]  /*13af0*/  LDGSTS.E.BYPASS.LTC128B.128 [R0+0x3800], desc[UR6][R10.64] ;  /* 0x038000000a007fae */ /* 0x0009e8000b981a06 */
[----:B------:R5:W-:Y:S04]  /*13b00*/  LDGSTS.E.BYPASS.LTC128B.128 [R0+0x4000], desc[UR6][R16.64] ;  /* 0x0400000010007fae */ /* 0x000be8000b981a06 */
[----:B------:R5:W-:Y:S01]  /*13b10*/  LDGSTS.E.BYPASS.LTC128B.128 [R0+0x4800], desc[UR6][R14.64] ;  /* 0x048000000e007fae */ /* 0x000be2000b981a06 */
[----:B-1----:R-:W-:-:S04]  /*13b20*/  IADD3 R12, P1, PT, R14, R5, RZ ;  /* 0x000000050e0c7210 */ /* 0x002fc80007f3e0ff */
[----:B--2---:R-:W-:Y:S01]  /*13b30*/  IADD3 R6, P0, PT, R12, R5, RZ ;  /* 0x000000050c067210 */ /* 0x004fe20007f1e0ff */
[----:B------:R-:W-:-:S03]  /*13b40*/  IMAD.X R13, R15, 0x1, R4, P1 ;  /* 0x000000010f0d7824 */ /* 0x000fc600008e0604 */
        /* <DEDUP_REMOVED lines=21> */
[----:B----4-:R-:W-:Y:S01]  /*13ca0*/  IADD3 R10, P0, PT, R8, R5, RZ ;  /* 0x00000005080a7210 */ /* 0x010fe20007f1e0ff */
[--C-:B------:R-:W-:Y:S01]  /*13cb0*/  IMAD.X R9, R7, 0x1, R4.reuse, P1 ;  /* 0x0000000107097824 */ /* 0x100fe200008e0604 */
[----:B------:R1:W-:Y:S03]  /*13cc0*/  LDGSTS.E.BYPASS.LTC128B.128 [R0+0x8800], desc[UR6][R6.64] ;  /* 0x0880000006007fae */ /* 0x0003e6000b981a06 */
[----:B------:R-:W-:Y:S01]  /*13cd0*/  IMAD.X R11, R9, 0x1, R4, P0 ;  /* 0x00000001090b7824 */ /* 0x000fe200000e0604 */
[----:B------:R1:W-:Y:S04]  /*13ce0*/  LDGSTS.E.BYPASS.LTC128B.128 [R0+0x9000], desc[UR6][R8.64] ;  /* 0x0900000008007fae */ /* 0x0003e8000b981a06 */
[----:B------:R1:W-:Y:S04]  /*13cf0*/  LDGSTS.E.BYPASS.LTC128B.128 [R0+0x9800], desc[UR6][R10.64] ;  /* 0x098000000a007fae */ /* 0x0003e8000b981a06 */
[----:B------:R-:W0:Y:S02]  /*13d00*/  LDGDEPBAR ;  /* 0x00000000000079af */ /* 0x000e240000000000 */
.L_x_5295:
[----:B------:R-:W-:Y:S05]  /*13d10*/  BSYNC.RECONVERGENT B1 ;  /* 0x0000000000017941 */ /* 0x000fea0003800200 */
.L_x_5294:
[----:B------:R-:W2:Y:S01]  /*13d20*/  LD.E R113, desc[UR6][R164.64+0xdc] ;  /* 0x0000dc06a4717980 */ /* 0x000ea2000c101900 */
[----:B-1----:R-:W-:Y:S02]  /*13d30*/  FMNMX3.FTZ R0, R213, R217, R215, !PT ;  /* 0x000000d9d5007276 */ /* 0x002fe400078100d7 */
        /* <DEDUP_REMOVED lines=66> */
[----:B------:R-:W-:Y:S01]  /*14160*/  LEA R115, R115, UR8, 0x1 ;  /* 0x0000000873737c11 */ /* 0x000fe2000f8e08ff */
[----:B------:R-:W3:Y:S03]  /*14170*/  SHFL.BFLY PT, R4, R2, 0x2, 0x1f ;  /* 0x0c401f0002047f89 */ /* 0x000ee600000e0000 */
        /* <DEDUP_REMOVED lines=9> */
[----:B---3--:R-:W-:-:S03]  /*14210*/  FMNMX.FTZ R4, R2, R4, !PT ;  /* 0x0000000402047209 */ /* 0x008fc60007810000 */
[----:B------:R-:W1:Y:S04]  /*14220*/  SHFL.BFLY PT, R0, R5, 0x1, 0x1f ;  /* 0x0c201f0005007f89 */ /* 0x000e6800000e0000 */
[----:B------:R-:W3:Y:S04]  /*14230*/  SHFL.BFLY PT, R2, R4, 0x1, 0x1f ;  /* 0x0c201f0004027f89 */ /* 0x000ee800000e0000 */
[----:B------:R-:W-:Y:S04]  /*14240*/  LDSM.16.MT88.4 R56, [R32+0xa800] ;  /* 0x00a800002038783b */ /* 0x000fe80000004200 */
[----:B------:R-:W-:Y:S01]  /*14250*/  LDSM.16.MT88.4 R64, [R32+0xb000] ;  /* 0x00b000002040783b */ /* 0x000fe20000004200 */
[----:B-1----:R-:W-:-:S02]  /*14260*/  FMNMX.FTZ R0, R5, R0, !PT ;  /* 0x0000000005007209 */ /* 0x002fc40007810000 */
[----:B---3--:R-:W-:Y:S02]  /*14270*/  FMNMX.FTZ R2, R4, R2, !PT ;  /* 0x0000000204027209 */ /* 0x008fe40007810000 */
[----:B------:R-:W-:Y:S01]  /*14280*/  FSETP.NEU.FTZ.AND P0, PT, R0, -INF , PT ;  /* 0xff8000000000780b */ /* 0x000fe20003f1d000 */
[----:B------:R-:W1:Y:S01]  /*14290*/  LDSM.16.MT88.4 R4, [R32+0xa000] ;  /* 0x00a000002004783b */ /* 0x000e620000004200 */
        /* <DEDUP_REMOVED lines=25> */
[----:B------:R-:W3:Y:S01]  /*14430*/  LDSM.16.MT88.4 R40, [R3+0xa800] ;  /* 0x00a800000328783b */ /* 0x000ee20000004200 */
[----:B------:R-:W4:Y:S01]  /*14440*/  MUFU.EX2 R116, R116 ;  /* 0x0000007400747308 */ /* 0x000f220000000800 */
[-CC-:B------:R-:W-:Y:S01]  /*14450*/  FFMA.FTZ R134, R209, R113.reuse, -R120.reuse ;  /* 0x00000071d1867223 */ /* 0x180fe20000010878 */
[-C--:B------:R-:W-:Y:S01]  /*14460*/  FFMA.FTZ R133, R208, R113.reuse, -R120 ;  /* 0x00000071d0857223 */ /* 0x080fe20000010878 */
[-CC-:B------:R-:W-:Y:S01]  /*14470*/  FFMA.FTZ R139, R202, R113.reuse, -R126.reuse ;  /* 0x00000071ca8b7223 */ /* 0x180fe2000001087e */
[----:B------:R-:W-:Y:S01]  /*14480*/  MUFU.EX2 R124, R124 ;  /* 0x0000007c007c7308 */ /* 0x000fe20000000800 */
[--C-:B------:R-:W-:Y:S01]  /*14490*/  FFMA.FTZ R138, R203, R113, -R126.reuse ;  /* 0x00000071cb8a7223 */ /* 0x100fe2000001087e */
[----:B--2---:R-:W-:Y:S01]  /*144a0*/  F2FP.BF16.F32.PACK_AB R49, R118, R119 ;  /* 0x000000777631723e */ /* 0x004fe200000010ff */
[-CC-:B------:R-:W-:Y:S01]  /*144b0*/  FFMA.FTZ R137, R163, R113.reuse, -R126.reuse ;  /* 0x00000071a3897223 */ /* 0x180fe2000001087e */
[----:B------:R-:W2:Y:S01]  /*144c0*/  MUFU.EX2 R123, R123 ;  /* 0x0000007b007b7308 */ /* 0x000ea20000000800 */
[-C--:B------:R-:W-:Y:S01]  /*144d0*/  FFMA.FTZ R136, R206, R113.reuse, -R126 ;  /* 0x00000071ce887223 */ /* 0x080fe2000001087e */
[-CC-:B------:R-:W-:Y:S01]  /*144e0*/  FFMA.FTZ R140, R205, R113.reuse, -R120.reuse ;  /* 0x00000071cd8c7223 */ /* 0x180fe20000010878 */
[-CC-:B------:R-:W-:Y:S01]  /*144f0*/  FFMA.FTZ R149, R149, R113.reuse, -R120.reuse ;  /* 0x0000007195957223 */ /* 0x180fe20000010878 */
[----:B------:R-:W-:Y:S01]  /*14500*/  MUFU.EX2 R122, R122 ;  /* 0x0000007a007a7308 */ /* 0x000fe20000000800 */
[----:B------:R-:W-:Y:S01]  /*14510*/  FFMA.FTZ R153, R153, R113, -R120 ;  /* 0x0000007199997223 */ /* 0x000fe20000010878 */
[----:B----4-:R-:W-:Y:S01]  /*14520*/  F2FP.BF16.F32.PACK_AB R51, R116, R117 ;  /* 0x000000757433723e */ /* 0x010fe200000010ff */
[-CC-:B------:R-:W-:Y:S01]  /*14530*/  FFMA.FTZ R152, R152, R113.reuse, -R126.reuse ;  /* 0x0000007198987223 */ /* 0x180fe2000001087e */
[----:B------:R-:W4:Y:S01]  /*14540*/  MUFU.EX2 R121, R121 ;  /* 0x0000007900797308 */ /* 0x000f220000000800 */
[-C--:B------:R-:W-:Y:S01]  /*14550*/  FFMA.FTZ R155, R155, R113.reuse, -R126 ;  /* 0x000000719b9b7223 */ /* 0x080fe2000001087e */
[-CC-:B------:R-:W-:Y:S01]  /*14560*/  FFMA.FTZ R158, R158, R113.reuse, -R120.reuse ;  /* 0x000000719e9e7223 */ /* 0x180fe20000010878 */
[-C--:B------:R-:W-:Y:S01]  /*14570*/  FFMA.FTZ R162, R162, R113.reuse, -R120 ;  /* 0x00000071a2a27223 */ /* 0x080fe20000010878 */
[----:B------:R-:W5:Y:S01]  /*14580*/  MUFU.EX2 R128, R128 ;  /* 0x0000008000807308 */ /* 0x000f620000000800 */
[-C--:B------:R-:W-:Y:S01]  /*14590*/  FFMA.FTZ R163, R157, R113.reuse, -R126 ;  /* 0x000000719da37223 */ /* 0x080fe2000001087e */
[----:B--2---:R-:W-:Y:S01]  /*145a0*/  F2FP.BF16.F32.PACK_AB R48, R123, R124 ;  /* 0x0000007c7b30723e */ /* 0x004fe200000010ff */
[-CC-:B------:R-:W-:Y:S01]  /*145b0*/  FFMA.FTZ R166, R200, R113.reuse, -R120.reuse ;  /* 0x00000071c8a67223 */ /* 0x180fe20000010878 */
[----:B------:R-:W-:Y:S01]  /*145c0*/  MUFU.EX2 R127, R127 ;  /* 0x0000007f007f7308 */ /* 0x000fe20000000800 */
[-CC-:B------:R-:W-:Y:S01]  /*145d0*/  FFMA.FTZ R171, R171, R113.reuse, -R120.reuse ;  /* 0x00000071abab7223 */ /* 0x180fe20000010878 */
[-C--:B------:R-:W-:Y:S01]  /*145e0*/  FFMA.FTZ R167, R167, R113.reuse, -R120 ;  /* 0x00000071a7a77223 */ /* 0x080fe20000010878 */
[-CC-:B------:R-:W-:Y:S01]  /*145f0*/  FFMA.FTZ R170, R170, R113.reuse, -R126.reuse ;  /* 0x00000071aaaa7223 */ /* 0x180fe2000001087e */
[----:B------:R-:W-:Y:S01]  /*14600*/  MUFU.EX2 R125, R125 ;  /* 0x0000007d007d7308 */ /* 0x000fe20000000800 */
[-C--:B------:R-:W-:Y:S01]  /*14610*/  FFMA.FTZ R174, R174, R113.reuse, -R126 ;  /* 0x00000071aeae7223 */ /* 0x080fe2000001087e */
[----:B----4-:R-:W-:Y:S01]  /*14620*/  F2FP.BF16.F32.PACK_AB R50, R121, R122 ;  /* 0x0000007a7932723e */ /* 0x010fe200000010ff */
[-CC-:B------:R-:W-:Y:S01]  /*14630*/  FFMA.FTZ R199, R199, R113.reuse, -R120.reuse ;  /* 0x00000071c7c77223 */ /* 0x180fe20000010878 */
[----:B------:R-:W-:Y:S01]  /*14640*/  MUFU.EX2 R132, R132 ;  /* 0x0000008400847308 */ /* 0x000fe20000000800 */
[-CC-:B------:R-:W-:Y:S01]  /*14650*/  FFMA.FTZ R195, R195, R113.reuse, -R120.reuse ;  /* 0x00000071c3c37223 */ /* 0x180fe20000010878 */
[-CC-:B------:R-:W-:Y:S01]  /*14660*/  FFMA.FTZ R191, R191, R113.reuse, -R120.reuse ;  /* 0x00000071bfbf7223 */ /* 0x180fe20000010878 */
[-CC-:B------:R-:W-:Y:S01]  /*14670*/  FFMA.FTZ R190, R190, R113.reuse, -R120.reuse ;  /* 0x00000071bebe7223 */ /* 0x180fe20000010878 */
[----:B------:R-:W2:Y:S01]  /*14680*/  MUFU.EX2 R131, R131 ;  /* 0x0000008300837308 */ /* 0x000ea20000000800 */
        /* <DEDUP_REMOVED lines=8> */
[C---:B------:R-:W-:Y:S01]  /*14710*/  HMMA.16816.F32.BF16 R12, R48.reuse, R14, RZ ;  /* 0x0000000e300c723c */ /* 0x040fe200000418ff */
[----:B------:R-:W-:Y:S01]  /*14720*/  FADD.FTZ R118, R119, R118 ;  /* 0x0000007677767221 */ /* 0x000fe20000010000 */
[----:B------:R-:W-:Y:S01]  /*14730*/  FADD.FTZ R123, R124, R123 ;  /* 0x0000007b7c7b7221 */ /* 0x000fe20000010000 */
[----:B------:R-:W3:Y:S01]  /*14740*/  MUFU.EX2 R34, R34 ;  /* 0x0000002200227308 */ /* 0x000ee20000000800 */
[-C--:B------:R-:W-:Y:S01]  /*14750*/  FFMA.FTZ R82, R82, R113.reuse, -R126 ;  /* 0x0000007152527223 */ /* 0x080fe2000001087e */
[----:B------:R-:W-:Y:S01]  /*14760*/  FADD.FTZ R117, R117, R118 ;  /* 0x0000007675757221 */ /* 0x000fe20000010000 */
[----:B------:R-:W-:Y:S01]  /*14770*/  FADD.FTZ R123, R122, R123 ;  /* 0x0000007b7a7b7221 */ /* 0x000fe20000010000 */
[----:B------:R-:W-:Y:S01]  /*14780*/  MUFU.EX2 R135, R135 ;  /* 0x0000008700877308 */ /* 0x000fe20000000800 */
[C---:B------:R-:W-:Y:S01]  /*14790*/  HMMA.16816.F32.BF16 R24, R48.reuse, R20, RZ ;  /* 0x000000143018723c */ /* 0x040fe200000418ff */
[----:B------:R-:W-:Y:S01]  /*147a0*/  FADD.FTZ R117, R116, R117 ;  /* 0x0000007574757221 */ /* 0x000fe20000010000 */
[----:B------:R-:W-:Y:S01]  /*147b0*/  FADD.FTZ R123, R121, R123 ;  /* 0x0000007b797b7221 */ /* 0x000fe20000010000 */
[----:B------:R-:W-:Y:S01]  /*147c0*/  MUFU.EX2 R134, R134 ;  /* 0x0000008600867308 */ /* 0x000fe20000000800 */
[-C--:B------:R-:W-:Y:S01]  /*147d0*/  FFMA.FTZ R83, R83, R113.reuse, -R120 ;  /* 0x0000007153537223 */ /* 0x080fe20000010878 */
[----:B-----5:R-:W-:Y:S01]  /*147e0*/  FADD.FTZ R117, R128, R117 ;  /* 0x0000007580757221 */ /* 0x020fe20000010000 */
[-C--:B------:R-:W-:Y:S01]  /*147f0*/  FFMA.FTZ R86, R86, R113.reuse, -R126 ;  /* 0x0000007156567223 */ /* 0x080fe2000001087e */
[----:B------:R-:W-:Y:S01]  /*14800*/  MUFU.EX2 R133, R133 ;  /* 0x0000008500857308 */ /* 0x000fe20000000800 */
[C---:B-1----:R-:W-:Y:S01]  /*14810*/  HMMA.16816.F32.BF16 R8, R48.reuse, R4, RZ ;  /* 0x000000043008723c */ /* 0x042fe200000418ff */
[-C--:B------:R-:W-:Y:S01]  /*14820*/  FFMA.FTZ R79, R79, R113.reuse, -R120 ;  /* 0x000000714f4f7223 */ /* 0x080fe20000010878 */
[-CC-:B------:R-:W-:Y:S01]  /*14830*/  FFMA.FTZ R78, R78, R113.reuse, -R126.reuse ;  /* 0x000000714e4e7223 */ /* 0x180fe2000001087e */
[----:B------:R-:W-:Y:S01]  /*14840*/  MUFU.EX2 R139, R139 ;  /* 0x0000008b008b7308 */ /* 0x000fe20000000800 */
[-CC-:B------:R-:W-:Y:S01]  /*14850*/  FFMA.FTZ R72, R72, R113.reuse, -R126.reuse ;  /* 0x0000007148487223 */ /* 0x180fe2000001087e */
[-C--:B------:R-:W-:Y:S01]  /*14860*/  FFMA.FTZ R250, R46, R113.reuse, -R126 ;  /* 0x000000712efa7223 */ /* 0x080fe2000001087e */
[-C--:B------:R-:W-:Y:S01]  /*14870*/  FFMA.FTZ R249, R70, R113.reuse, -R120 ;  /* 0x0000007146f97223 */ /* 0x080fe20000010878 */
[----:B------:R-:W1:Y:S01]  /*14880*/  MUFU.EX2 R138, R138 ;  /* 0x0000008a008a7308 */ /* 0x000e620000000800 */
[C---:B------:R-:W-:Y:S01]  /*14890*/  HMMA.16816.F32.BF16 R20, R48.reuse, R22, RZ ;  /* 0x000000163014723c */ /* 0x040fe200000418ff */
[----:B------:R-:W-:Y:S01]  /*148a0*/  FFMA.FTZ R71, R71, R113, -R126 ;  /* 0x0000007147477223 */ /* 0x000fe2000001087e */
[----:B------:R-:W-:Y:S01]  /*148b0*/  ISETP.GE.AND P0, PT, R33, R229, PT ;  /* 0x000000e52100720c */ /* 0x000fe20003f06270 */
[----:B------:R-:W-:Y:S04]  /*148c0*/  MUFU.EX2 R137, R137 ;  /* 0x0000008900897308 */ /* 0x000fe80000000800 */
[----:B------:R-:W5:Y:S01]  /*148d0*/  MUFU.EX2 R136, R136 ;  /* 0x0000008800887308 */ /* 0x000f620000000800 */
[C---:B------:R-:W-:Y:S03]  /*148e0*/  HMMA.16816.F32.BF16 R4, R48.reuse, R6, RZ ;  /* 0x000000063004723c */ /* 0x040fe600000418ff */
[----:B------:R-:W5:Y:S04]  /*148f0*/  MUFU.EX2 R140, R140 ;  /* 0x0000008c008c7308 */ /* 0x000f680000000800 */
[----:B------:R-:W-:Y:S01]  /*14900*/  MUFU.EX2 R152, R152 ;  /* 0x0000009800987308 */ /* 0x000fe20000000800 */
[----:B------:R-:W-:Y:S01]  /*14910*/  HMMA.16816.F32.BF16 R52, R48, R36, RZ ;  /* 0x000000243034723c */ /* 0x000fe200000418ff */
[----:B--2---:R-:W-:Y:S01]  /*14920*/  F2FP.BF16.F32.PACK_AB R36, R131, R132 ;  /* 0x000000848324723e */ /* 0x004fe200000010ff */
[----:B------:R-:W-:Y:S01]  /*14930*/  FADD.FTZ R132, R132, R123 ;  /* 0x0000007b84847221 */ /* 0x000fe20000010000 */
[C---:B------:R-:W-:Y:S01]  /*14940*/  F2FP.BF16.F32.PACK_AB R37, R127.reuse, R128 ;  /* 0x000000807f25723e */ /* 0x040fe200000010ff */
[----:B------:R-:W-:Y:S01]  /*14950*/  MUFU.EX2 R155, R155 ;  /* 0x0000009b009b7308 */ /* 0x000fe20000000800 */
[----:B------:R-:W-:Y:S01]  /*14960*/  FADD.FTZ R127, R127, R117 ;  /* 0x000000757f7f7221 */ /* 0x000fe20000010000 */
[----:B------:R-:W-:-:S02]  /*14970*/  FADD.FTZ R132, R131, R132 ;  /* 0x0000008483847221 */ /* 0x000fc40000010000 */
[----:B------:R-:W-:Y:S01]  /*14980*/  HMMA.16816.F32.BF16 R48, R48, R38, RZ ;  /* 0x000000263030723c */ /* 0x000fe200000418ff */
[----:B----4-:R-:W-:Y:S01]  /*14990*/  F2FP.BF16.F32.PACK_AB R38, R129, R130 ;  /* 0x000000828126723e */ /* 0x010fe200000010ff */
[----:B------:R2:W-:Y:S01]  /*149a0*/  MUFU.EX2 R157, R162 ;  /* 0x000000a2009d7308 */ /* 0x0005e20000000800 */
[----:B---3--:R-:W-:Y:S01]  /*149b0*/  F2FP.BF16.F32.PACK_AB R39, R34, R125 ;  /* 0x0000007d2227723e */ /* 0x008fe200000010ff */
[----:B------:R-:W-:Y:S01]  /*149c0*/  FADD.FTZ R127, R125, R127 ;  /* 0x0000007f7d7f7221 */ /* 0x000fe20000010000 */
[----:B------:R-:W-:Y:S01]  /*149d0*/  FADD.FTZ R130, R130, R132 ;  /* 0x0000008482827221 */ /* 0x000fe20000010000 */
[----:B------:R-:W-:Y:S02]  /*149e0*/  MUFU.EX2 R163, R163 ;  /* 0x000000a300a37308 */ /* 0x000fe40000000800 */
[----:B------:R-:W-:Y:S01]  /*149f0*/  FADD.FTZ R127, R34, R127 ;  /* 0x0000007f227f7221 */ /* 0x000fe20000010000 */
[----:B------:R-:W-:Y:S01]  /*14a00*/  FADD.FTZ R130, R129, R130 ;  /* 0x0000008281827221 */ /* 0x000fe20000010000 */
[C---:B------:R-:W-:Y:S01]  /*14a10*/  HMMA.16816.F32.BF16 R16, R36.reuse, R28, R16 ;  /* 0x0000001c2410723c */ /* 0x040fe20000041810 */
[----:B------:R-:W-:Y:S01]  /*14a20*/  MUFU.EX2 R166, R166 ;  /* 0x000000a600a67308 */ /* 0x000fe20000000800 */
[-CC-:B------:R-:W-:Y:S01]  /*14a30*/  FFMA.FTZ R34, R73, R113.reuse, -R120.reuse ;  /* 0x0000007149227223 */ /* 0x180fe20000010878 */
[-CC-:B------:R-:W-:Y:S01]  /*14a40*/  FFMA.FTZ R73, R69, R113.reuse, -R120.reuse ;  /* 0x0000007145497223 */ /* 0x180fe20000010878 */
[-C--:B------:R-:W-:Y:S01]  /*14a50*/  FFMA.FTZ R69, R112, R113.reuse, -R120 ;  /* 0x0000007170457223 */ /* 0x080fe20000010878 */
[----:B------:R-:W-:Y:S01]  /*14a60*/  MUFU.EX2 R170, R170 ;  /* 0x000000aa00aa7308 */ /* 0x000fe20000000800 */
[-CC-:B--2---:R-:W-:Y:S01]  /*14a70*/  FFMA.FTZ R162, R161, R113.reuse, -R126.reuse ;  /* 0x00000071a1a27223 */ /* 0x184fe2000001087e */
[-CC-:B------:R-:W-:Y:S01]  /*14a80*/  FFMA.FTZ R161, R160, R113.reuse, -R126.reuse ;  /* 0x00000071a0a17223 */ /* 0x180fe2000001087e */
[C---:B------:R-:W-:Y:S01]  /*14a90*/  HMMA.16816.F32.BF16 R12, R36.reuse, R30, R12 ;  /* 0x0000001e240c723c */ /* 0x040fe2000004180c */
[----:B------:R-:W2:Y:S01]  /*14aa0*/  LDSM.16.MT88.4 R28, [R115+0xb000] ;  /* 0x00b00000731c783b */ /* 0x000ea20000004200 */
        /* <DEDUP_REMOVED lines=10> */
[C---:B------:R-:W-:Y:S03]  /*14b50*/  HMMA.16816.F32.BF16 R8, R36.reuse, R56, R8 ;  /* 0x000000382408723c */ /* 0x040fe60000041808 */
[----:B------:R-:W-:Y:S04]  /*14b60*/  MUFU.EX2 R47, R47 ;  /* 0x0000002f002f7308 */ /* 0x000fe80000000800 */
[----:B------:R-:W-:Y:S01]  /*14b70*/  MUFU.EX2 R82, R82 ;  /* 0x0000005200527308 */ /* 0x000fe20000000800 */
[C---:B------:R-:W-:Y:S03]  /*14b80*/  HMMA.16816.F32.BF16 R52, R36.reuse, R40, R52 ;  /* 0x000000282434723c */ /* 0x040fe60000041834 */
[----:B------:R-:W-:Y:S04]  /*14b90*/  MUFU.EX2 R83, R83 ;  /* 0x0000005300537308 */ /* 0x000fe80000000800 */
[----:B------:R-:W-:Y:S01]  /*14ba0*/  MUFU.EX2 R34, R34 ;  /* 0x0000002200227308 */ /* 0x000fe20000000800 */
[C---:B------:R-:W-:Y:S01]  /*14bb0*/  HMMA.16816.F32.BF16 R48, R36.reuse, R42, R48 ;  /* 0x0000002a2430723c */ /* 0x040fe20000041830 */
[----:B------:R-:W4:Y:S02]  /*14bc0*/  LDSM.16.MT88.4 R40, [R3+0xb000] ;  /* 0x00b000000328783b */ /* 0x000f240000004200 */
[----:B------:R-:W-:Y:S04]  /*14bd0*/  MUFU.EX2 R73, R73 ;  /* 0x0000004900497308 */ /* 0x000fe80000000800 */
[----:B------:R-:W-:Y:S01]  /*14be0*/  MUFU.EX2 R69, R69 ;  /* 0x0000004500457308 */ /* 0x000fe20000000800 */
[----:B------:R-:W-:Y:S01]  /*14bf0*/  HMMA.16816.F32.BF16 R4, R36, R58, R4 ;  /* 0x0000003a2404723c */ /* 0x000fe20000041804 */
[----:B-1----:R-:W-:Y:S01]  /*14c00*/  F2FP.BF16.F32.PACK_AB R36, R138, R139 ;  /* 0x0000008b8a24723e */ /* 0x002fe200000010ff */
[----:B------:R-:W1:Y:S01]  /*14c10*/  LDSM.16.MT88.4 R56, [R115+0xb800] ;  /* 0x00b800007338783b */ /* 0x000e620000004200 */
[----:B------:R-:W-:Y:S01]  /*14c20*/  F2FP.BF16.F32.PACK_AB R37, R134, R135 ;  /* 0x000000878625723e */ /* 0x000fe200000010ff */
[----:B------:R-:W-:Y:S01]  /*14c30*/  FADD.FTZ R135, R135, R127 ;  /* 0x0000007f87877221 */ /* 0x000fe20000010000 */
[----:B-----5:R-:W-:Y:S01]  /*14c40*/  F2FP.BF16.F32.PACK_AB R38, R136, R137 ;  /* 0x000000898826723e */ /* 0x020fe200000010ff */
[----:B------:R-:W-:Y:S01]  /*14c50*/  FADD.FTZ R139, R139, R130 ;  /* 0x000000828b8b7221 */ /* 0x000fe20000010000 */
[----:B------:R-:W-:Y:S01]  /*14c60*/  F2FP.BF16.F32.PACK_AB R39, R140, R133 ;  /* 0x000000858c27723e */ /* 0x000fe200000010ff */
[----:B------:R-:W-:Y:S01]  /*14c70*/  FADD.FTZ R135, R134, R135 ;  /* 0x0000008786877221 */ /* 0x000fe20000010000 */
[----:B------:R-:W-:Y:S01]  /*14c80*/  MUFU.EX2 R250, R250 ;  /* 0x000000fa00fa7308 */ /* 0x000fe20000000800 */
[----:B------:R-:W-:-:S02]  /*14c90*/  FADD.FTZ R139, R138, R139 ;  /* 0x0000008b8a8b7221 */ /* 0x000fc40000010000 */
[----:B------:R-:W-:Y:S01]  /*14ca0*/  FADD.FTZ R133, R133, R135 ;  /* 0x0000008785857221 */ /* 0x000fe20000010000 */
[----:B------:R-:W-:Y:S01]  /*14cb0*/  MUFU.EX2 R249, R249 ;  /* 0x000000f900f97308 */ /* 0x000fe20000000800 */
[C---:B--2---:R-:W-:Y:S01]  /*14cc0*/  HMMA.16816.F32.BF16 R24, R36.reuse, R28, R24 ;  /* 0x0000001c2418723c */ /* 0x044fe20000041818 */
[-C--:B------:R-:W-:Y:S01]  /*14cd0*/  FFMA.FTZ R28, R150, R113.reuse, -R120 ;  /* 0x00000071961c7223 */ /* 0x080fe20000010878 */
[----:B------:R-:W-:Y:S01]  /*14ce0*/  FADD.FTZ R137, R137, R139 ;  /* 0x0000008b89897221 */ /* 0x000fe20000010000 */
[----:B------:R-:W-:Y:S01]  /*14cf0*/  MUFU.EX2 R150, R149 ;  /* 0x0000009500967308 */ /* 0x000fe20000000800 */
[----:B------:R-:W-:Y:S02]  /*14d00*/  FADD.FTZ R133, R140, R133 ;  /* 0x000000858c857221 */ /* 0x000fe40000010000 */
[----:B------:R-:W-:Y:S01]  /*14d10*/  FADD.FTZ R137, R136, R137 ;  /* 0x0000008988897221 */ /* 0x000fe20000010000 */
[----:B------:R2:W-:Y:S01]  /*14d20*/  MUFU.EX2 R149, R28 ;  /* 0x0000001c00957308 */ /* 0x0005e20000000800 */
[C---:B------:R-:W-:Y:S08]  /*14d30*/  HMMA.16816.F32.BF16 R20, R36.reuse, R30, R20 ;  /* 0x0000001e2414723c */ /* 0x040ff00000041814 */
[C---:B------:R-:W-:Y:S01]  /*14d40*/  HMMA.16816.F32.BF16 R8, R36.reuse, R64, R8 ;  /* 0x000000402408723c */ /* 0x040fe20000041808 */
[-C--:B------:R-:W-:Y:S01]  /*14d50*/  FFMA.FTZ R64, R156, R113.reuse, -R126 ;  /* 0x000000719c407223 */ /* 0x080fe2000001087e */
[-C--:B------:R-:W-:Y:S01]  /*14d60*/  FFMA.FTZ R156, R154, R113.reuse, -R120 ;  /* 0x000000719a9c7223 */ /* 0x080fe20000010878 */
[----:B--2---:R-:W2:Y:S02]  /*14d70*/  LDSM.16.MT88.4 R28, [R114+0xb800] ;  /* 0x00b80000721c783b */ /* 0x004ea40000004200 */
[----:B------:R5:W-:Y:S03]  /*14d80*/  MUFU.EX2 R154, R64 ;  /* 0x00000040009a7308 */ /* 0x000be60000000800 */
[C---:B---3--:R-:W-:Y:S01]  /*14d90*/  HMMA.16816.F32.BF16 R16, R36.reuse, R60, R16 ;  /* 0x0000003c2410723c */ /* 0x048fe20000041810 */
[----:B------:R-:W-:Y:S01]  /*14da0*/  FFMA.FTZ R60, R151, R113, -R126 ;  /* 0x00000071973c7223 */ /* 0x000fe2000001087e */
[----:B------:R-:W-:Y:S04]  /*14db0*/  MUFU.EX2 R156, R156 ;  /* 0x0000009c009c7308 */ /* 0x000fe80000000800 */
[----:B------:R-:W-:Y:S02]  /*14dc0*/  MUFU.EX2 R151, R153 ;  /* 0x0000009900977308 */ /* 0x000fe40000000800 */
[C---:B------:R-:W-:Y:S02]  /*14dd0*/  HMMA.16816.F32.BF16 R12, R36.reuse, R62, R12 ;  /* 0x0000003e240c723c */ /* 0x040fe4000004180c */
[----:B------:R3:W1:Y:S06]  /*14de0*/  MUFU.EX2 R153, R60 ;  /* 0x0000003c00997308 */ /* 0x00066c0000000800 */
[C---:B------:R-:W-:Y:S01]  /*14df0*/  HMMA.16816.F32.BF16 R4, R36.reuse, R66, R4 ;  /* 0x000000422404723c */ /* 0x040fe20000041804 */
[----:B-----5:R-:W-:Y:S07]  /*14e00*/  LDSM.16.MT88.4 R64, [R32+0xc000] ;  /* 0x00c000002040783b */ /* 0x020fee0000004200 */
[C---:B----4-:R-:W-:Y:S01]  /*14e10*/  HMMA.16816.F32.BF16 R52, R36.reuse, R40, R52 ;  /* 0x000000282434723c */ /* 0x050fe20000041834 */
[----:B---3--:R-:W3:Y:S07]  /*14e20*/  LDSM.16.MT88.4 R60, [R32+0xb800] ;  /* 0x00b80000203c783b */ /* 0x008eee0000004200 */
[----:B------:R-:W-:Y:S01]  /*14e30*/  HMMA.16816.F32.BF16 R48, R36, R42, R48 ;  /* 0x0000002a2430723c */ /* 0x000fe20000041830 */
[----:B-1----:R-:W-:Y:S01]  /*14e40*/  F2FP.BF16.F32.PACK_AB R36, R152, R153 ;  /* 0x000000999824723e */ /* 0x002fe200000010ff */
[----:B------:R-:W1:Y:S01]  /*14e50*/  LDSM.16.MT88.4 R40, [R3+0xb800] ;  /* 0x00b800000328783b */ /* 0x000e620000004200 */
        /* <DEDUP_REMOVED lines=9> */
[C---:B------:R-:W-:Y:S01]  /*14ef0*/  HMMA.16816.F32.BF16 R24, R36.reuse, R56, R24 ;  /* 0x000000382418723c */ /* 0x040fe20000041818 */
[----:B------:R-:W-:Y:S01]  /*14f00*/  FFMA.FTZ R56, R159, R113, -R120 ;  /* 0x000000719f387223 */ /* 0x000fe20000010878 */
[----:B------:R-:W-:Y:S01]  /*14f10*/  FADD.FTZ R153, R155, R153 ;  /* 0x000000999b997221 */ /* 0x000fe20000010000 */
[----:B------:R-:W-:Y:S01]  /*14f20*/  MUFU.EX2 R159, R158 ;  /* 0x0000009e009f7308 */ /* 0x000fe20000000800 */
[----:B------:R-:W-:Y:S02]  /*14f30*/  FADD.FTZ R151, R156, R151 ;  /* 0x000000979c977221 */ /* 0x000fe40000010000 */
[----:B------:R-:W-:Y:S01]  /*14f40*/  FADD.FTZ R154, R154, R153 ;  /* 0x000000999a9a7221 */ /* 0x000fe20000010000 */
[----:B------:R4:W5:Y:S01]  /*14f50*/  MUFU.EX2 R158, R56 ;  /* 0x00000038009e7308 */ /* 0x0009620000000800 */
[----:B------:R-:W-:Y:S02]  /*14f60*/  HMMA.16816.F32.BF16 R20, R36, R58, R20 ;  /* 0x0000003a2414723c */ /* 0x000fe40000041814 */
[----:B------:R-:W-:-:S04]  /*14f70*/  FADD.FTZ R154, R163, R154 ;  /* 0x0000009aa39a7221 */ /* 0x000fc80000010000 */
[C---:B------:R-:W-:Y:S02]  /*14f80*/  FADD.FTZ R154, R162.reuse, R154 ;  /* 0x0000009aa29a7221 */ /* 0x040fe40000010000 */
[C---:B--2---:R-:W-:Y:S01]  /*14f90*/  HMMA.16816.F32.BF16 R16, R36.reuse, R28, R16 ;  /* 0x0000001c2410723c */ /* 0x044fe20000041810 */
[----:B----4-:R-:W2:Y:S07]  /*14fa0*/  LDSM.16.MT88.4 R56, [R114+0xc000] ;  /* 0x00c000007238783b */ /* 0x010eae0000004200 */
[C---:B------:R-:W-:Y:S01]  /*14fb0*/  HMMA.16816.F32.BF16 R12, R36.reuse, R30, R12 ;  /* 0x0000001e240c723c */ /* 0x040fe2000004180c */
[----:B------:R-:W4:Y:S07]  /*14fc0*/  LDSM.16.MT88.4 R28, [R115+0xc000] ;  /* 0x00c00000731c783b */ /* 0x000f2e0000004200 */
[C---:B---3--:R-:W-:Y:S08]  /*14fd0*/  HMMA.16816.F32.BF16 R8, R36.reuse, R60, R8 ;  /* 0x0000003c2408723c */ /* 0x048ff00000041808 */
[C---:B------:R-:W-:Y:S01]  /*14fe0*/  HMMA.16816.F32.BF16 R4, R36.reuse, R62, R4 ;  /* 0x0000003e2404723c */ /* 0x040fe20000041804 */
[----:B------:R-:W-:Y:S07]  /*14ff0*/  LDSM.16.MT88.4 R60, [R115+0xc800] ;  /* 0x00c80000733c783b */ /* 0x000fee0000004200 */
[C---:B-1----:R-:W-:Y:S08]  /*15000*/  HMMA.16816.F32.BF16 R52, R36.reuse, R40, R52 ;  /* 0x000000282434723c */ /* 0x042ff00000041834 */
[----:B------:R-:W-:Y:S01]  /*15010*/  HMMA.16816.F32.BF16 R48, R36, R42, R48 ;  /* 0x0000002a2430723c */ /* 0x000fe20000041830 */
[----:B------:R-:W-:Y:S01]  /*15020*/  F2FP.BF16.F32.PACK_AB R36, R162, R163 ;  /* 0x000000a3a224723e */ /* 0x000fe200000010ff */
[----:B------:R-:W1:Y:S01]  /*15030*/  LDSM.16.MT88.4 R40, [R3+0xc000] ;  /* 0x00c000000328783b */ /* 0x000e620000004200 */
        /* <DEDUP_REMOVED lines=8> */
[C---:B--2---:R-:W-:Y:S01]  /*150c0*/  HMMA.16816.F32.BF16 R16, R36.reuse, R56, R16 ;  /* 0x000000382410723c */ /* 0x044fe20000041810 */
[-C--:B------:R-:W-:Y:S01]  /*150d0*/  FFMA.FTZ R56, R169, R113.reuse, -R126 ;  /* 0x00000071a9387223 */ /* 0x080fe2000001087e */
[----:B------:R-:W-:Y:S01]  /*150e0*/  FADD.FTZ R166, R166, R159 ;  /* 0x0000009fa6a67221 */ /* 0x000fe20000010000 */
[----:B------:R-:W-:Y:S01]  /*150f0*/  MUFU.EX2 R169, R171 ;  /* 0x000000ab00a97308 */ /* 0x000fe20000000800 */
[----:B------:R-:W-:Y:S03]  /*15100*/  LDSM.16.MT88.4 R156, [R115+0x11800] ;  /* 0x01180000739c783b */ /* 0x000fe60000004200 */
[----:B------:R2:W3:Y:S01]  /*15110*/  MUFU.EX2 R171, R56 ;  /* 0x0000003800ab7308 */ /* 0x0004e20000000800 */
[----:B----4-:R-:W-:Y:S01]  /*15120*/  HMMA.16816.F32.BF16 R24, R36, R28, R24 ;  /* 0x0000001c2418723c */ /* 0x010fe20000041818 */
[----:B------:R-:W-:-:S02]  /*15130*/  FFMA.FTZ R28, R168, R113, -R120 ;  /* 0x00000071a81c7223 */ /* 0x000fc40000010878 */
[----:B------:R-:W4:Y:S04]  /*15140*/  MUFU.EX2 R168, R167 ;  /* 0x000000a700a87308 */ /* 0x000f280000000800 */
[----:B------:R5:W1:Y:S01]  /*15150*/  MUFU.EX2 R167, R28 ;  /* 0x0000001c00a77308 */ /* 0x000a620000000800 */
[----:B------:R-:W-:Y:S01]  /*15160*/  HMMA.16816.F32.BF16 R12, R36, R58, R12 ;  /* 0x0000003a240c723c */ /* 0x000fe2000004180c */
[----:B--2---:R-:W2:Y:S01]  /*15170*/  LDSM.16.MT88.4 R56, [R32+0xc800] ;  /* 0x00c800002038783b */ /* 0x004ea20000004200 */
[----:B---3--:R-:W-:-:S06]  /*15180*/  FADD.FTZ R161, R171, R161 ;  /* 0x000000a1aba17221 */ /* 0x008fcc0000010000 */
[----:B------:R-:W-:Y:S01]  /*15190*/  HMMA.16816.F32.BF16 R20, R36, R30, R20 ;  /* 0x0000001e2414723c */ /* 0x000fe20000041814 */
[----:B----4-:R-:W-:Y:S01]  /*151a0*/  FADD.FTZ R166, R168, R166 ;  /* 0x000000a6a8a67221 */ /* 0x010fe20000010000 */
[----:B------:R-:W-:Y:S01]  /*151b0*/  FADD.FTZ R161, R170, R161 ;  /* 0x000000a1aaa17221 */ /* 0x000fe20000010000 */
[----:B-----5:R-:W3:Y:S02]  /*151c0*/  LDSM.16.MT88.4 R28, [R114+0xc800] ;  /* 0x00c80000721c783b */ /* 0x020ee40000004200 */
[----:B-1----:R-:W-:-:S03]  /*151d0*/  FADD.FTZ R166, R167, R166 ;  /* 0x000000a6a7a67221 */ /* 0x002fc60000010000 */
[----:B------:R-:W-:Y:S01]  /*151e0*/  HMMA.16816.F32.BF16 R8, R36, R64, R8 ;  /* 0x000000402408723c */ /* 0x000fe20000041808 */
[-C--:B------:R-:W-:Y:S01]  /*151f0*/  FFMA.FTZ R64, R181, R113.reuse, -R126 ;  /* 0x00000071b5407223 */ /* 0x080fe2000001087e */
[----:B------:R-:W-:-:S03]  /*15200*/  FFMA.FTZ R181, R173, R113, -R120 ;  /* 0x00000071adb57223 */ /* 0x000fc60000010878 */
[----:B------:R1:W4:Y:S03]  /*15210*/  MUFU.EX2 R173, R64 ;  /* 0x0000004000ad7308 */ /* 0x0003260000000800 */
[C---:B------:R-:W-:Y:S01]  /*15220*/  HMMA.16816.F32.BF16 R4, R36.reuse, R66, R4 ;  /* 0x000000422404723c */ /* 0x040fe20000041804 */
[----:B------:R-:W5:Y:S07]  /*15230*/  MUFU.EX2 R181, R181 ;  /* 0x000000b500b57308 */ /* 0x000f6e0000000800 */
[C---:B------:R-:W-:Y:S01]  /*15240*/  HMMA.16816.F32.BF16 R52, R36.reuse, R40, R52 ;  /* 0x000000282434723c */ /* 0x040fe20000041834 */
[----:B-1----:R-:W-:Y:S07]  /*15250*/  LDSM.16.MT88.4 R64, [R32+0xd000] ;  /* 0x00d000002040783b */ /* 0x002fee0000004200 */
[----:B------:R-:W-:Y:S01]  /*15260*/  HMMA.16816.F32.BF16 R48, R36, R42, R48 ;  /* 0x0000002a2430723c */ /* 0x000fe20000041830 */
[----:B------:R-:W-:Y:S01]  /*15270*/  F2FP.BF16.F32.PACK_AB R36, R170, R171 ;  /* 0x000000abaa24723e */ /* 0x000fe200000010ff */
[----:B------:R-:W1:Y:S01]  /*15280*/  LDSM.16.MT88.4 R40, [R3+0xc800] ;  /* 0x00c800000328783b */ /* 0x000e620000004200 */
[----:B------:R-:W-:-:S02]  /*15290*/  F2FP.BF16.F32.PACK_AB R37, R167, R168 ;  /* 0x000000a8a725723e */ /* 0x000fc400000010ff */
[----:B----4-:R-:W-:Y:S01]  /*152a0*/  F2FP.BF16.F32.PACK_AB R38, R173, R174 ;  /* 0x000000aead26723e */ /* 0x010fe200000010ff */
[----:B------:R-:W-:Y:S01]  /*152b0*/  FADD.FTZ R174, R174, R161 ;  /* 0x000000a1aeae7221 */ /* 0x000fe20000010000 */
[----:B-----5:R-:W-:Y:S01]  /*152c0*/  F2FP.BF16.F32.PACK_AB R39, R181, R169 ;  /* 0x000000a9b527723e */ /* 0x020fe200000010ff */
[----:B------:R-:W-:Y:S02]  /*152d0*/  FADD.FTZ R169, R169, R166 ;  /* 0x000000a6a9a97221 */ /* 0x000fe40000010000 */
[----:B------:R-:W-:Y:S02]  /*152e0*/  FADD.FTZ R174, R173, R174 ;  /* 0x000000aeadae7221 */ /* 0x000fe40000010000 */
[----:B------:R-:W-:Y:S02]  /*152f0*/  FADD.FTZ R169, R181, R169 ;  /* 0x000000a9b5a97221 */ /* 0x000fe40000010000 */
[C---:B------:R-:W-:Y:S01]  /*15300*/  HMMA.16816.F32.BF16 R24, R36.reuse, R60, R24 ;  /* 0x0000003c2418723c */ /* 0x040fe20000041818 */
[-C--:B------:R-:W-:Y:S01]  /*15310*/  FFMA.FTZ R61, R197, R113.reuse, -R120 ;  /* 0x00000071c53d7223 */ /* 0x080fe20000010878 */
[-CC-:B------:R-:W-:Y:S01]  /*15320*/  FFMA.FTZ R60, R193, R113.reuse, -R126.reuse ;  /* 0x00000071c13c7223 */ /* 0x180fe2000001087e */
[----:B------:R4:W-:Y:S04]  /*15330*/  MUFU.EX2 R197, R199 ;  /* 0x000000c700c57308 */ /* 0x0009e80000000800 */
[----:B------:R-:W-:Y:S01]  /*15340*/  MUFU.EX2 R193, R61 ;  /* 0x0000003d00c17308 */ /* 0x000fe20000000800 */
[C---:B--2---:R-:W-:Y:S01]  /*15350*/  HMMA.16816.F32.BF16 R8, R36.reuse, R56, R8 ;  /* 0x000000382408723c */ /* 0x044fe20000041808 */
[-CC-:B------:R-:W-:Y:S01]  /*15360*/  FFMA.FTZ R56, R194, R113.reuse, -R126.reuse ;  /* 0x00000071c2387223 */ /* 0x180fe2000001087e */
[-C--:B------:R-:W-:Y:S01]  /*15370*/  FFMA.FTZ R57, R192, R113.reuse, -R126 ;  /* 0x00000071c0397223 */ /* 0x080fe2000001087e */
[----:B------:R2:W-:Y:S04]  /*15380*/  MUFU.EX2 R194, R60 ;  /* 0x0000003c00c27308 */ /* 0x0005e80000000800 */
[----:B------:R5:W1:Y:S01]  /*15390*/  MUFU.EX2 R192, R56 ;  /* 0x0000003800c07308 */ /* 0x000a620000000800 */
[----:B------:R-:W-:Y:S01]  /*153a0*/  HMMA.16816.F32.BF16 R20, R36, R62, R20 ;  /* 0x0000003e2414723c */ /* 0x000fe20000041814 */
[----:B----4-:R-:W-:-:S06]  /*153b0*/  FFMA.FTZ R199, R196, R113, -R120 ;  /* 0x00000071c4c77223 */ /* 0x010fcc0000010878 */
[----:B------:R-:W-:Y:S01]  /*153c0*/  MUFU.EX2 R199, R199 ;  /* 0x000000c700c77308 */ /* 0x000fe20000000800 */
[C---:B---3--:R-:W-:Y:S01]  /*153d0*/  HMMA.16816.F32.BF16 R16, R36.reuse, R28, R16 ;  /* 0x0000001c2410723c */ /* 0x048fe20000041810 */
[----:B--2---:R-:W2:Y:S01]  /*153e0*/  LDSM.16.MT88.4 R60, [R114+0xd000] ;  /* 0x00d00000723c783b */ /* 0x004ea20000004200 */
[----:B-----5:R-:W-:Y:S02]  /*153f0*/  FFMA.FTZ R56, R198, R113, -R126 ;  /* 0x00000071c6387223 */ /* 0x020fe4000001087e */
[----:B------:R-:W-:Y:S04]  /*15400*/  MUFU.EX2 R198, R57 ;  /* 0x0000003900c67308 */ /* 0x000fe80000000800 */
[C---:B------:R-:W-:Y:S01]  /*15410*/  HMMA.16816.F32.BF16 R12, R36.reuse, R30, R12 ;  /* 0x0000001e240c723c */ /* 0x040fe2000004180c */
[----:B------:R-:W3:Y:S01]  /*15420*/  LDSM.16.MT88.4 R28, [R115+0xd000] ;  /* 0x00d00000731c783b */ /* 0x000ee20000004200 */
[----:B------:R-:W4:Y:S06]  /*15430*/  MUFU.EX2 R196, R56 ;  /* 0x0000003800c47308 */ /* 0x000f2c0000000800 */
[----:B-1----:R-:W-:Y:S01]  /*15440*/  HMMA.16816.F32.BF16 R52, R36, R40, R52 ;  /* 0x000000282434723c */ /* 0x002fe20000041834 */
[----:B------:R-:W-:Y:S01]  /*15450*/  F2FP.BF16.F32.PACK_AB R40, R192, R194 ;  /* 0x000000c2c028723e */ /* 0x000fe200000010ff */
[----:B------:R-:W-:Y:S01]  /*15460*/  FADD.FTZ R194, R194, R174 ;  /* 0x000000aec2c27221 */ /* 0x000fe20000010000 */
[----:B------:R-:W-:Y:S01]  /*15470*/  F2FP.BF16.F32.PACK_AB R41, R197, R195 ;  /* 0x000000c3c529723e */ /* 0x000fe200000010ff */
[----:B------:R-:W-:-:S02]  /*15480*/  FADD.FTZ R195, R195, R169 ;  /* 0x000000a9c3c37221 */ /* 0x000fc40000010000 */
[----:B------:R-:W-:Y:S02]  /*15490*/  FADD.FTZ R194, R192, R194 ;  /* 0x000000c2c0c27221 */ /* 0x000fe40000010000 */
[C---:B------:R-:W-:Y:S01]  /*154a0*/  HMMA.16816.F32.BF16 R48, R36.reuse, R42, R48 ;  /* 0x0000002a2430723c */ /* 0x040fe20000041830 */
[----:B----4-:R-:W-:Y:S01]  /*154b0*/  F2FP.BF16.F32.PACK_AB R42, R196, R198 ;  /* 0x000000c6c42a723e */ /* 0x010fe200000010ff */
[----:B------:R-:W-:Y:S01]  /*154c0*/  FADD.FTZ R195, R197, R195 ;  /* 0x000000c3c5c37221 */ /* 0x000fe20000010000 */
[----:B------:R-:W-:Y:S01]  /*154d0*/  F2FP.BF16.F32.PACK_AB R43, R199, R193 ;  /* 0x000000c1c72b723e */ /* 0x000fe200000010ff */
[----:B------:R-:W-:Y:S02]  /*154e0*/  FADD.FTZ R198, R198, R194 ;  /* 0x000000c2c6c67221 */ /* 0x000fe40000010000 */
[----:B------:R-:W-:Y:S02]  /*154f0*/  FADD.FTZ R195, R193, R195 ;  /* 0x000000c3c1c37221 */ /* 0x000fe40000010000 */
[----:B------:R-:W-:Y:S01]  /*15500*/  HMMA.16816.F32.BF16 R4, R36, R58, R4 ;  /* 0x0000003a2404723c */ /* 0x000fe20000041804 */
[----:B------:R-:W1:Y:S01]  /*15510*/  LDSM.16.MT88.4 R56, [R3+0xd000] ;  /* 0x00d000000338783b */ /* 0x000e620000004200 */
[----:B------:R-:W-:Y:S01]  /*15520*/  FADD.FTZ R199, R199, R195 ;  /* 0x000000c3c7c77221 */ /* 0x000fe20000010000 */
[----:B------:R-:W-:-:S02]  /*15530*/  FADD.FTZ R198, R196, R198 ;  /* 0x000000c6c4c67221 */ /* 0x000fc40000010000 */
[----:B------:R-:W-:Y:S01]  /*15540*/  LDSM.16.MT88.4 R36, [R115+0xd800] ;  /* 0x00d800007324783b */ /* 0x000fe20000004200 */
[----:B------:R-:W-:Y:S02]  /*15550*/  FADD.FTZ R199, R190, R199 ;  /* 0x000000c7bec77221 */ /* 0x000fe40000010000 */
[----:B------:R-:W-:Y:S01]  /*15560*/  HMMA.16816.F32.BF16 R8, R40, R64, R8 ;  /* 0x000000402808723c */ /* 0x000fe20000041808 */
[----:B------:R-:W-:-:S07]  /*15570*/  FFMA.FTZ R64, R186, R113, -R126 ;  /* 0x00000071ba407223 */ /* 0x000fce000001087e */
[C---:B--2---:R-:W-:Y:S01]  /*15580*/  HMMA.16816.F32.BF16 R16, R40.reuse, R60, R16 ;  /* 0x0000003c2810723c */ /* 0x044fe20000041810 */
[-C--:B------:R-:W-:Y:S01]  /*15590*/  FFMA.FTZ R60, R189, R113.reuse, -R120 ;  /* 0x00000071bd3c7223 */ /* 0x080fe20000010878 */
[-C--:B------:R-:W-:Y:S01]  /*155a0*/  FFMA.FTZ R61, R188, R113.reuse, -R126 ;  /* 0x00000071bc3d7223 */ /* 0x080fe2000001087e */
[----:B------:R2:W4:Y:S05]  /*155b0*/  MUFU.EX2 R189, R191 ;  /* 0x000000bf00bd7308 */ /* 0x00052a0000000800 */
[C---:B---3--:R-:W-:Y:S08]  /*155c0*/  HMMA.16816.F32.BF16 R24, R40.reuse, R28, R24 ;  /* 0x0000001c2818723c */ /* 0x048ff00000041818 */
[----:B------:R-:W-:Y:S01]  /*155d0*/  HMMA.16816.F32.BF16 R20, R40, R30, R20 ;  /* 0x0000001e2814723c */ /* 0x000fe20000041814 */
[----:B------:R-:W3:Y:S01]  /*155e0*/  LDSM.16.MT88.4 R28, [R114+0xd800] ;  /* 0x00d80000721c783b */ /* 0x000ee20000004200 */
[----:B--2---:R-:W-:-:S02]  /*155f0*/  FFMA.FTZ R191, R184, R113, -R120 ;  /* 0x00000071b8bf7223 */ /* 0x004fc40000010878 */
[----:B------:R2:W-:Y:S04]  /*15600*/  MUFU.EX2 R184, R64 ;  /* 0x0000004000b87308 */ /* 0x0005e80000000800 */
[C---:B------:R-:W-:Y:S01]  /*15610*/  HMMA.16816.F32.BF16 R12, R40.reuse, R62, R12 ;  /* 0x0000003e280c723c */ /* 0x040fe2000004180c */
[-CC-:B------:R-:W-:Y:S01]  /*15620*/  FFMA.FTZ R62, R185, R113.reuse, -R126.reuse ;  /* 0x00000071b93e7223 */ /* 0x180fe2000001087e */
[----:B------:R-:W-:Y:S04]  /*15630*/  MUFU.EX2 R191, R191 ;  /* 0x000000bf00bf7308 */ /* 0x000fe80000000800 */
[----:B------:R5:W4:Y:S02]  /*15640*/  MUFU.EX2 R185, R60 ;  /* 0x0000003c00b97308 */ /* 0x000b240000000800 */
[C---:B------:R-:W-:Y:S02]  /*15650*/  HMMA.16816.F32.BF16 R4, R40.reuse, R66, R4 ;  /* 0x000000422804723c */ /* 0x040fe40000041804 */
[----:B------:R-:W-:Y:S01]  /*15660*/  MUFU.EX2 R188, R62 ;  /* 0x0000003e00bc7308 */ /* 0x000fe20000000800 */
[----:B--2---:R-:W-:Y:S05]  /*15670*/  LDSM.16.MT88.4 R64, [R32+0xe000] ;  /* 0x00e000002040783b */ /* 0x004fea0000004200 */
[----:B-1----:R-:W-:Y:S01]  /*15680*/  HMMA.16816.F32.BF16 R52, R40, R56, R52 ;  /* 0x000000382834723c */ /* 0x002fe20000041834 */
[----:B-----5:R-:W-:-:S02]  /*15690*/  FFMA.FTZ R60, R187, R113, -R126 ;  /* 0x00000071bb3c7223 */ /* 0x020fc4000001087e */
[----:B------:R-:W1:Y:S05]  /*156a0*/  MUFU.EX2 R187, R61 ;  /* 0x0000003d00bb7308 */ /* 0x000e6a0000000800 */
[----:B------:R-:W-:Y:S01]  /*156b0*/  HMMA.16816.F32.BF16 R48, R40, R58, R48 ;  /* 0x0000003a2830723c */ /* 0x000fe20000041830 */
[----:B----4-:R-:W-:Y:S01]  /*156c0*/  F2FP.BF16.F32.PACK_AB R41, R189, R190 ;  /* 0x000000bebd29723e */ /* 0x010fe200000010ff */
[----:B------:R2:W4:Y:S01]  /*156d0*/  MUFU.EX2 R186, R60 ;  /* 0x0000003c00ba7308 */ /* 0x0005220000000800 */
[----:B------:R-:W-:Y:S01]  /*156e0*/  F2FP.BF16.F32.PACK_AB R43, R191, R185 ;  /* 0x000000b9bf2b723e */ /* 0x000fe200000010ff */
[----:B------:R-:W-:Y:S01]  /*156f0*/  LDSM.16.MT88.4 R56, [R3+0xd800] ;  /* 0x00d800000338783b */ /* 0x000fe20000004200 */
[----:B------:R-:W-:-:S04]  /*15700*/  FADD.FTZ R189, R189, R199 ;  /* 0x000000c7bdbd7221 */ /* 0x000fc80000010000 */
[----:B------:R-:W-:Y:S01]  /*15710*/  FADD.FTZ R189, R185, R189 ;  /* 0x000000bdb9bd7221 */ /* 0x000fe20000010000 */
[----:B-1----:R-:W-:Y:S01]  /*15720*/  F2FP.BF16.F32.PACK_AB R40, R187, R188 ;  /* 0x000000bcbb28723e */ /* 0x002fe200000010ff */
[----:B------:R-:W-:Y:S02]  /*15730*/  FADD.FTZ R188, R188, R198 ;  /* 0x000000c6bcbc7221 */ /* 0x000fe40000010000 */
[----:B------:R-:W-:Y:S01]  /*15740*/  FADD.FTZ R191, R191, R189 ;  /* 0x000000bdbfbf7221 */ /* 0x000fe20000010000 */
[----:B--2---:R-:W1:Y:S01]  /*15750*/  LDSM.16.MT88.4 R60, [R32+0xd800] ;  /* 0x00d80000203c783b */ /* 0x004e620000004200 */
[----:B----4-:R-:W-:Y:S01]  /*15760*/  F2FP.BF16.F32.PACK_AB R42, R184, R186 ;  /* 0x000000bab82a723e */ /* 0x010fe200000010ff */
[----:B------:R-:W-:-:S04]  /*15770*/  FADD.FTZ R188, R187, R188 ;  /* 0x000000bcbbbc7221 */ /* 0x000fc80000010000 */
[----:B------:R-:W-:Y:S02]  /*15780*/  FADD.FTZ R186, R186, R188 ;  /* 0x000000bcbaba7221 */ /* 0x000fe40000010000 */
[----:B---3--:R-:W-:Y:S01]  /*15790*/  HMMA.16816.F32.BF16 R16, R40, R28, R16 ;  /* 0x0000001c2810723c */ /* 0x008fe20000041810 */
[-CC-:B------:R-:W-:Y:S01]  /*157a0*/  FFMA.FTZ R28, R182, R113.reuse, -R120.reuse ;  /* 0x00000071b61c7223 */ /* 0x180fe20000010878 */
[----:B------:R-:W-:Y:S01]  /*157b0*/  FFMA.FTZ R29, R179, R113, -R120 ;  /* 0x00000071b31d7223 */ /* 0x000fe20000010878 */
[----:B------:R2:W3:Y:S01]  /*157c0*/  MUFU.EX2 R182, R183 ;  /* 0x000000b700b67308 */ /* 0x0004e20000000800 */
[----:B------:R-:W-:-:S03]  /*157d0*/  FADD.FTZ R186, R184, R186 ;  /* 0x000000bab8ba7221 */ /* 0x000fc60000010000 */
[----:B------:R4:W-:Y:S01]  /*157e0*/  MUFU.EX2 R179, R28 ;  /* 0x0000001c00b37308 */ /* 0x0009e20000000800 */
[C---:B------:R-:W-:Y:S08]  /*157f0*/  HMMA.16816.F32.BF16 R12, R40.reuse, R30, R12 ;  /* 0x0000001e280c723c */ /* 0x040ff0000004180c */
[----:B------:R-:W-:Y:S01]  /*15800*/  HMMA.16816.F32.BF16 R24, R40, R36, R24 ;  /* 0x000000242818723c */ /* 0x000fe20000041818 */
[-C--:B--2---:R-:W-:Y:S01]  /*15810*/  FFMA.FTZ R183, R176, R113.reuse, -R120 ;  /* 0x00000071b0b77223 */ /* 0x084fe20000010878 */
[----:B---3--:R-:W-:Y:S01]  /*15820*/  FADD.FTZ R191, R182, R191 ;  /* 0x000000bfb6bf7221 */ /* 0x008fe20000010000 */
[----:B----4-:R-:W-:-:S02]  /*15830*/  FFMA.FTZ R28, R178, R113, -R126 ;  /* 0x00000071b21c7223 */ /* 0x010fc4000001087e */
[----:B------:R-:W-:Y:S03]  /*15840*/  MUFU.EX2 R178, R29 ;  /* 0x0000001d00b27308 */ /* 0x000fe60000000800 */
[C---:B------:R-:W-:Y:S01]  /*15850*/  HMMA.16816.F32.BF16 R20, R40.reuse, R38, R20 ;  /* 0x000000262814723c */ /* 0x040fe20000041814 */
[----:B------:R-:W2:Y:S01]  /*15860*/  LDSM.16.MT88.4 R36, [R115+0xe000] ;  /* 0x00e000007324783b */ /* 0x000ea20000004200 */
[----:B------:R-:W3:Y:S06]  /*15870*/  MUFU.EX2 R183, R183 ;  /* 0x000000b700b77308 */ /* 0x000eec0000000800 */
[C---:B-1----:R-:W-:Y:S01]  /*15880*/  HMMA.16816.F32.BF16 R8, R40.reuse, R60, R8 ;  /* 0x0000003c2808723c */ /* 0x042fe20000041808 */
[-CC-:B------:R-:W-:Y:S01]  /*15890*/  FFMA.FTZ R60, R177, R113.reuse, -R126.reuse ;  /* 0x00000071b13c7223 */ /* 0x180fe2000001087e */
[----:B------:R-:W-:Y:S01]  /*158a0*/  FFMA.FTZ R61, R172, R113, -R126 ;  /* 0x00000071ac3d7223 */ /* 0x000fe2000001087e */
[----:B------:R1:W-:Y:S04]  /*158b0*/  MUFU.EX2 R177, R28 ;  /* 0x0000001c00b17308 */ /* 0x0003e80000000800 */
[----:B------:R4:W5:Y:S01]  /*158c0*/  MUFU.EX2 R172, R60 ;  /* 0x0000003c00ac7308 */ /* 0x0009620000000800 */
[----:B------:R-:W-:Y:S01]  /*158d0*/  HMMA.16816.F32.BF16 R4, R40, R62, R4 ;  /* 0x0000003e2804723c */ /* 0x000fe20000041804 */
[----:B---3--:R-:W-:-:S07]  /*158e0*/  F2FP.BF16.F32.PACK_AB R63, R183, R178 ;  /* 0x000000b2b73f723e */ /* 0x008fce00000010ff */
[C---:B------:R-:W-:Y:S01]  /*158f0*/  HMMA.16816.F32.BF16 R52, R40.reuse, R56, R52 ;  /* 0x000000382834723c */ /* 0x040fe20000041834 */
[----:B-1----:R-:W1:Y:S01]  /*15900*/  LDSM.16.MT88.4 R28, [R114+0xe000] ;  /* 0x00e00000721c783b */ /* 0x002e620000004200 */
[----:B----4-:R-:W-:Y:S02]  /*15910*/  FFMA.FTZ R60, R175, R113, -R126 ;  /* 0x00000071af3c7223 */ /* 0x010fe4000001087e */
[----:B------:R3:W-:Y:S04]  /*15920*/  MUFU.EX2 R175, R61 ;  /* 0x0000003d00af7308 */ /* 0x0007e80000000800 */
[----:B------:R-:W-:Y:S01]  /*15930*/  HMMA.16816.F32.BF16 R48, R40, R58, R48 ;  /* 0x0000003a2830723c */ /* 0x000fe20000041830 */
[----:B------:R-:W4:Y:S01]  /*15940*/  LDSM.16.MT88.4 R56, [R3+0xe000] ;  /* 0x00e000000338783b */ /* 0x000f220000004200 */
[----:B------:R5:W2:Y:S03]  /*15950*/  MUFU.EX2 R176, R60 ;  /* 0x0000003c00b07308 */ /* 0x000aa60000000800 */
[----:B------:R-:W4:Y:S01]  /*15960*/  LDSM.16.MT88.4 R40, [R115+0xe800] ;  /* 0x00e800007328783b */ /* 0x000f220000004200 */
[C---:B---3--:R-:W-:Y:S01]  /*15970*/  F2FP.BF16.F32.PACK_AB R61, R179.reuse, R182 ;  /* 0x000000b6b33d723e */ /* 0x048fe200000010ff */
[----:B------:R-:W-:Y:S01]  /*15980*/  FADD.FTZ R179, R179, R191 ;  /* 0x000000bfb3b37221 */ /* 0x000fe20000010000 */
[----:B-----5:R-:W-:Y:S01]  /*15990*/  F2FP.BF16.F32.PACK_AB R60, R172, R177 ;  /* 0x000000b1ac3c723e */ /* 0x020fe200000010ff */
[----:B------:R-:W-:Y:S01]  /*159a0*/  FADD.FTZ R177, R177, R186 ;  /* 0x000000bab1b17221 */ /* 0x000fe20000010000 */
[----:B--2---:R-:W-:Y:S01]  /*159b0*/  F2FP.BF16.F32.PACK_AB R62, R176, R175 ;  /* 0x000000afb03e723e */ /* 0x004fe200000010ff */
[----:B------:R-:W-:-:S02]  /*159c0*/  FADD.FTZ R179, R178, R179 ;  /* 0x000000b3b2b37221 */ /* 0x000fc40000010000 */
[----:B------:R-:W-:Y:S02]  /*159d0*/  FADD.FTZ R177, R172, R177 ;  /* 0x000000b1acb17221 */ /* 0x000fe40000010000 */
[----:B------:R-:W-:Y:S02]  /*159e0*/  FADD.FTZ R183, R183, R179 ;  /* 0x000000b3b7b77221 */ /* 0x000fe40000010000 */
[----:B------:R-:W-:Y:S01]  /*159f0*/  HMMA.16816.F32.BF16 R24, R60, R36, R24 ;  /* 0x000000243c18723c */ /* 0x000fe20000041818 */
[----:B------:R-:W-:-:S04]  /*15a00*/  FADD.FTZ R175, R175, R177 ;  /* 0x000000b1afaf7221 */ /* 0x000fc80000010000 */
[----:B------:R-:W-:-:S03]  /*15a10*/  FADD.FTZ R175, R176, R175 ;  /* 0x000000afb0af7221 */ /* 0x000fc60000010000 */
[C---:B-1----:R-:W-:Y:S01]  /*15a20*/  HMMA.16816.F32.BF16 R16, R60.reuse, R28, R16 ;  /* 0x0000001c3c10723c */ /* 0x042fe20000041810 */
[-CC-:B------:R-:W-:Y:S01]  /*15a30*/  FFMA.FTZ R29, R147, R113.reuse, -R120.reuse ;  /* 0x00000071931d7223 */ /* 0x180fe20000010878 */
[-C--:B------:R-:W-:Y:S01]  /*15a40*/  FFMA.FTZ R28, R146, R113.reuse, -R120 ;  /* 0x00000071921c7223 */ /* 0x080fe20000010878 */
[----:B------:R1:W2:Y:S04]  /*15a50*/  MUFU.EX2 R147, R148 ;  /* 0x0000009400937308 */ /* 0x0002a80000000800 */
[----:B------:R3:W5:Y:S01]  /*15a60*/  MUFU.EX2 R146, R29 ;  /* 0x0000001d00927308 */ /* 0x0007620000000800 */
[C---:B------:R-:W-:Y:S01]  /*15a70*/  HMMA.16816.F32.BF16 R12, R60.reuse, R30, R12 ;  /* 0x0000001e3c0c723c */ /* 0x040fe2000004180c */
[-C--:B------:R-:W-:Y:S02]  /*15a80*/  FFMA.FTZ R30, R142, R113.reuse, -R126 ;  /* 0x000000718e1e7223 */ /* 0x080fe4000001087e */
[----:B------:R4:W-:Y:S05]  /*15a90*/  MUFU.EX2 R142, R28 ;  /* 0x0000001c008e7308 */ /* 0x0009ea0000000800 */
[----:B------:R-:W-:Y:S01]  /*15aa0*/  HMMA.16816.F32.BF16 R20, R60, R38, R20 ;  /* 0x000000263c14723c */ /* 0x000fe20000041814 */
[----:B------:R-:W5:Y:S01]  /*15ab0*/  LDSM.16.MT88.4 R36, [R114+0xe800] ;  /* 0x00e800007224783b */ /* 0x000f620000004200 */
[-C--:B-1----:R-:W-:Y:S01]  /*15ac0*/  FFMA.FTZ R148, R141, R113.reuse, -R120 ;  /* 0x000000718d947223 */ /* 0x082fe20000010878 */
[----:B--2---:R-:W-:Y:S01]  /*15ad0*/  FADD.FTZ R183, R147, R183 ;  /* 0x000000b793b77221 */ /* 0x004fe20000010000 */
[----:B---3--:R-:W-:-:S02]  /*15ae0*/  FFMA.FTZ R29, R145, R113, -R126 ;  /* 0x00000071911d7223 */ /* 0x008fc4000001087e */
[----:B------:R-:W1:Y:S02]  /*15af0*/  MUFU.EX2 R145, R30 ;  /* 0x0000001e00917308 */ /* 0x000e640000000800 */
[----:B------:R-:W-:Y:S01]  /*15b00*/  HMMA.16816.F32.BF16 R8, R60, R64, R8 ;  /* 0x000000403c08723c */ /* 0x000fe20000041808 */
[-CC-:B----4-:R-:W-:Y:S01]  /*15b10*/  FFMA.FTZ R28, R144, R113.reuse, -R126.reuse ;  /* 0x00000071901c7223 */ /* 0x190fe2000001087e */
[----:B------:R-:W-:Y:S01]  /*15b20*/  FFMA.FTZ R64, R143, R113, -R126 ;  /* 0x000000718f407223 */ /* 0x000fe2000001087e */
[----:B------:R-:W2:Y:S01]  /*15b30*/  MUFU.EX2 R144, R29 ;  /* 0x0000001d00907308 */ /* 0x000ea20000000800 */
[----:B-----5:R-:W-:-:S03]  /*15b40*/  FADD.FTZ R183, R146, R183 ;  /* 0x000000b792b77221 */ /* 0x020fc60000010000 */
[----:B------:R3:W-:Y:S01]  /*15b50*/  MUFU.EX2 R143, R28 ;  /* 0x0000001c008f7308 */ /* 0x0007e20000000800 */
[----:B------:R-:W-:Y:S03]  /*15b60*/  HMMA.16816.F32.BF16 R4, R60, R66, R4 ;  /* 0x000000423c04723c */ /* 0x000fe60000041804 */
[----:B------:R-:W4:Y:S01]  /*15b70*/  MUFU.EX2 R141, R64 ;  /* 0x00000040008d7308 */ /* 0x000f220000000800 */
[----:B-1----:R-:W-:-:S03]  /*15b80*/  FADD.FTZ R175, R145, R175 ;  /* 0x000000af91af7221 */ /* 0x002fc60000010000 */
[----:B------:R-:W1:Y:S01]  /*15b90*/  MUFU.EX2 R148, R148 ;  /* 0x0000009400947308 */ /* 0x000e620000000800 */
[C---:B------:R-:W-:Y:S01]  /*15ba0*/  HMMA.16816.F32.BF16 R52, R60.reuse, R56, R52 ;  /* 0x000000383c34723c */ /* 0x040fe20000041834 */
[----:B---3--:R-:W3:Y:S07]  /*15bb0*/  LDSM.16.MT88.4 R28, [R32+0xe800] ;  /* 0x00e80000201c783b */ /* 0x008eee0000004200 */
[----:B------:R-:W-:Y:S01]  /*15bc0*/  HMMA.16816.F32.BF16 R48, R60, R58, R48 ;  /* 0x0000003a3c30723c */ /* 0x000fe20000041830 */
[----:B--2---:R-:W-:Y:S01]  /*15bd0*/  F2FP.BF16.F32.PACK_AB R60, R144, R145 ;  /* 0x00000091903c723e */ /* 0x004fe200000010ff */
[----:B------:R-:W2:Y:S01]  /*15be0*/  LDSM.16.MT88.4 R56, [R3+0xe800] ;  /* 0x00e800000338783b */ /* 0x000ea20000004200 */
[----:B------:R-:W-:Y:S01]  /*15bf0*/  F2FP.BF16.F32.PACK_AB R61, R146, R147 ;  /* 0x00000093923d723e */ /* 0x000fe200000010ff */
[----:B------:R-:W-:Y:S01]  /*15c00*/  FADD.FTZ R144, R144, R175 ;  /* 0x000000af90907221 */ /* 0x000fe20000010000 */
[----:B----4-:R-:W-:Y:S01]  /*15c10*/  F2FP.BF16.F32.PACK_AB R62, R141, R143 ;  /* 0x0000008f8d3e723e */ /* 0x010fe200000010ff */
[----:B------:R-:W-:Y:S01]  /*15c20*/  LDSM.16.MT88.4 R64, [R114+0xf800] ;  /* 0x00f800007240783b */ /* 0x000fe20000004200 */
[----:B-1----:R-:W-:Y:S01]  /*15c30*/  F2FP.BF16.F32.PACK_AB R63, R148, R142 ;  /* 0x0000008e943f723e */ /* 0x002fe200000010ff */
[----:B------:R-:W-:Y:S01]  /*15c40*/  FADD.FTZ R142, R142, R183 ;  /* 0x000000b78e8e7221 */ /* 0x000fe20000010000 */
[----:B------:R-:W-:-:S03]  /*15c50*/  FADD.FTZ R144, R143, R144 ;  /* 0x000000908f907221 */ /* 0x000fc60000010000 */
[----:B------:R-:W-:Y:S01]  /*15c60*/  FADD.FTZ R142, R148, R142 ;  /* 0x0000008e948e7221 */ /* 0x000fe20000010000 */
[----:B------:R-:W-:Y:S01]  /*15c70*/  FADD.FTZ R144, R141, R144 ;  /* 0x000000908d907221 */ /* 0x000fe20000010000 */
[----:B------:R-:W-:Y:S01]  /*15c80*/  HMMA.16816.F32.BF16 R24, R60, R40, R24 ;  /* 0x000000283c18723c */ /* 0x000fe20000041818 */
[-C--:B------:R-:W-:Y:S01]  /*15c90*/  FFMA.FTZ R41, R101, R113.reuse, -R120 ;  /* 0x0000007165297223 */ /* 0x080fe20000010878 */
[----:B------:R-:W-:Y:S01]  /*15ca0*/  FFMA.FTZ R40, R35, R113, -R126 ;  /* 0x0000007123287223 */ /* 0x000fe2000001087e */
[----:B------:R1:W-:Y:S01]  /*15cb0*/  MUFU.EX2 R101, R103 ;  /* 0x0000006700657308 */ /* 0x0003e20000000800 */
[----:B------:R-:W-:-:S03]  /*15cc0*/  FADD.FTZ R142, R47, R142 ;  /* 0x0000008e2f8e7221 */ /* 0x000fc60000010000 */
[----:B------:R-:W-:Y:S01]  /*15cd0*/  MUFU.EX2 R35, R41 ;  /* 0x0000002900237308 */ /* 0x000fe20000000800 */
[C---:B------:R-:W-:Y:S08]  /*15ce0*/  HMMA.16816.F32.BF16 R16, R60.reuse, R36, R16 ;  /* 0x000000243c10723c */ /* 0x040ff00000041810 */
[----:B------:R-:W-:Y:S01]  /*15cf0*/  HMMA.16816.F32.BF16 R12, R60, R38, R12 ;  /* 0x000000263c0c723c */ /* 0x000fe2000004180c */
[----:B------:R-:W4:Y:S01]  /*15d00*/  LDSM.16.MT88.4 R36, [R115+0xf000] ;  /* 0x00f000007324783b */ /* 0x000f220000004200 */
[----:B-1----:R-:W-:-:S06]  /*15d10*/  FFMA.FTZ R103, R99, R113, -R120 ;  /* 0x0000007163677223 */ /* 0x002fcc0000010878 */
[C---:B---3--:R-:W-:Y:S01]  /*15d20*/  HMMA.16816.F32.BF16 R8, R60.reuse, R28, R8 ;  /* 0x0000001c3c08723c */ /* 0x048fe20000041808 */
[-CC-:B------:R-:W-:Y:S01]  /*15d30*/  FFMA.FTZ R28, R102, R113.reuse, -R126.reuse ;  /* 0x00000071661c7223 */ /* 0x180fe2000001087e */
[-CC-:B------:R-:W-:Y:S01]  /*15d40*/  FFMA.FTZ R29, R100, R113.reuse, -R126.reuse ;  /* 0x00000071641d7223 */ /* 0x180fe2000001087e */
[----:B------:R1:W-:Y:S04]  /*15d50*/  MUFU.EX2 R102, R40 ;  /* 0x0000002800667308 */ /* 0x0003e80000000800 */
[----:B------:R3:W5:Y:S01]  /*15d60*/  MUFU.EX2 R100, R28 ;  /* 0x0000001c00647308 */ /* 0x0007620000000800 */
[C---:B------:R-:W-:Y:S03]  /*15d70*/  HMMA.16816.F32.BF16 R20, R60.reuse, R42, R20 ;  /* 0x0000002a3c14723c */ /* 0x040fe60000041814 */
[----:B------:R-:W4:Y:S05]  /*15d80*/  MUFU.EX2 R103, R103 ;  /* 0x0000006700677308 */ /* 0x000f2a0000000800 */
[----:B------:R-:W-:Y:S01]  /*15d90*/  HMMA.16816.F32.BF16 R4, R60, R30, R4 ;  /* 0x0000001e3c04723c */ /* 0x000fe20000041804 */
[----:B-1----:R-:W1:Y:S01]  /*15da0*/  LDSM.16.MT88.4 R40, [R114+0xf000] ;  /* 0x00f000007228783b */ /* 0x002e620000004200 */
[----:B---3--:R-:W-:-:S02]  /*15db0*/  FFMA.FTZ R28, R98, R113, -R126 ;  /* 0x00000071621c7223 */ /* 0x008fc4000001087e */
[----:B------:R-:W-:Y:S04]  /*15dc0*/  MUFU.EX2 R98, R29 ;  /* 0x0000001d00627308 */ /* 0x000fe80000000800 */
[C---:B--2---:R-:W-:Y:S01]  /*15dd0*/  HMMA.16816.F32.BF16 R52, R60.reuse, R56, R52 ;  /* 0x000000383c34723c */ /* 0x044fe20000041834 */
[----:B-----5:R-:W-:Y:S01]  /*15de0*/  F2FP.BF16.F32.PACK_AB R56, R100, R102 ;  /* 0x000000666438723e */ /* 0x020fe200000010ff */
[----:B------:R-:W-:Y:S01]  /*15df0*/  FADD.FTZ R102, R102, R144 ;  /* 0x0000009066667221 */ /* 0x000fe20000010000 */
[----:B------:R2:W3:Y:S01]  /*15e00*/  MUFU.EX2 R99, R28 ;  /* 0x0000001c00637308 */ /* 0x0004e20000000800 */
[C---:B------:R-:W-:Y:S01]  /*15e10*/  F2FP.BF16.F32.PACK_AB R57, R101.reuse, R47 ;  /* 0x0000002f6539723e */ /* 0x040fe200000010ff */
[----:B------:R-:W-:Y:S01]  /*15e20*/  FADD.FTZ R101, R101, R142 ;  /* 0x0000008e65657221 */ /* 0x000fe20000010000 */
[----:B------:R-:W-:Y:S01]  /*15e30*/  FADD.FTZ R102, R100, R102 ;  /* 0x0000006664667221 */ /* 0x000fe20000010000 */
[----:B------:R-:W-:Y:S01]  /*15e40*/  LDSM.16.MT88.4 R144, [R32+0x11800] ;  /* 0x011800002090783b */ /* 0x000fe20000004200 */
[----:B------:R-:W-:Y:S01]  /*15e50*/  HMMA.16816.F32.BF16 R48, R60, R58, R48 ;  /* 0x0000003a3c30723c */ /* 0x000fe20000041830 */
[----:B----4-:R-:W-:Y:S01]  /*15e60*/  F2FP.BF16.F32.PACK_AB R59, R103, R35 ;  /* 0x00000023673b723e */ /* 0x010fe200000010ff */
[----:B------:R-:W-:Y:S01]  /*15e70*/  FADD.FTZ R101, R35, R101 ;  /* 0x0000006523657221 */ /* 0x000fe20000010000 */
[----:B------:R-:W-:Y:S03]  /*15e80*/  LDSM.16.MT88.4 R60, [R3+0xf000] ;  /* 0x00f00000033c783b */ /* 0x000fe60000004200 */
[----:B------:R-:W-:Y:S01]  /*15e90*/  FADD.FTZ R103, R103, R101 ;  /* 0x0000006567677221 */ /* 0x000fe20000010000 */
[----:B--2---:R-:W2:Y:S01]  /*15ea0*/  LDSM.16.MT88.4 R28, [R32+0xf000] ;  /* 0x00f00000201c783b */ /* 0x004ea20000004200 */
[----:B---3--:R-:W-:Y:S01]  /*15eb0*/  F2FP.BF16.F32.PACK_AB R58, R99, R98 ;  /* 0x00000062633a723e */ /* 0x008fe200000010ff */
[----:B------:R-:W-:-:S04]  /*15ec0*/  FADD.FTZ R98, R98, R102 ;  /* 0x0000006662627221 */ /* 0x000fc80000010000 */
[----:B------:R-:W-:Y:S02]  /*15ed0*/  FADD.FTZ R98, R99, R98 ;  /* 0x0000006263627221 */ /* 0x000fe40000010000 */
[C---:B------:R-:W-:Y:S08]  /*15ee0*/  HMMA.16816.F32.BF16 R24, R56.reuse, R36, R24 ;  /* 0x000000243818723c */ /* 0x040ff00000041818 */
[C---:B------:R-:W-:Y:S01]  /*15ef0*/  HMMA.16816.F32.BF16 R20, R56.reuse, R38, R20 ;  /* 0x000000263814723c */ /* 0x040fe20000041814 */
[----:B------:R-:W3:Y:S07]  /*15f00*/  LDSM.16.MT88.4 R36, [R115+0xf800] ;  /* 0x00f800007324783b */ /* 0x000eee0000004200 */
[C---:B-1----:R-:W-:Y:S01]  /*15f10*/  HMMA.16816.F32.BF16 R16, R56.reuse, R40, R16 ;  /* 0x000000283810723c */ /* 0x042fe20000041810 */
[-CC-:B------:R-:W-:Y:S01]  /*15f20*/  FFMA.FTZ R41, R95, R113.reuse, -R120.reuse ;  /* 0x000000715f297223 */ /* 0x180fe20000010878 */
[-C--:B------:R-:W-:Y:S01]  /*15f30*/  FFMA.FTZ R40, R93, R113.reuse, -R120 ;  /* 0x000000715d287223 */ /* 0x080fe20000010878 */
[----:B------:R1:W4:Y:S04]  /*15f40*/  MUFU.EX2 R95, R97 ;  /* 0x00000061005f7308 */ /* 0x0003280000000800 */
[----:B------:R5:W3:Y:S01]  /*15f50*/  MUFU.EX2 R93, R41 ;  /* 0x00000029005d7308 */ /* 0x000ae20000000800 */
[----:B------:R-:W-:Y:S01]  /*15f60*/  HMMA.16816.F32.BF16 R12, R56, R42, R12 ;  /* 0x0000002a380c723c */ /* 0x000fe2000004180c */
[----:B------:R-:W-:-:S02]  /*15f70*/  FFMA.FTZ R42, R96, R113, -R126 ;  /* 0x00000071602a7223 */ /* 0x000fc4000001087e */
[----:B------:R5:W-:Y:S05]  /*15f80*/  MUFU.EX2 R96, R40 ;  /* 0x0000002800607308 */ /* 0x000bea0000000800 */
[C---:B--2---:R-:W-:Y:S01]  /*15f90*/  HMMA.16816.F32.BF16 R8, R56.reuse, R28, R8 ;  /* 0x0000001c3808723c */ /* 0x044fe20000041808 */
[-C--:B------:R-:W-:Y:S01]  /*15fa0*/  FFMA.FTZ R28, R90, R113.reuse, -R126 ;  /* 0x000000715a1c7223 */ /* 0x080fe2000001087e */
[-C--:B-1----:R-:W-:Y:S01]  /*15fb0*/  FFMA.FTZ R97, R91, R113.reuse, -R120 ;  /* 0x000000715b617223 */ /* 0x082fe20000010878 */
[----:B----4-:R-:W-:Y:S01]  /*15fc0*/  FADD.FTZ R103, R95, R103 ;  /* 0x000000675f677221 */ /* 0x010fe20000010000 */
[-CC-:B-----5:R-:W-:Y:S01]  /*15fd0*/  FFMA.FTZ R41, R94, R113.reuse, -R126.reuse ;  /* 0x000000715e297223 */ /* 0x1a0fe2000001087e */
[----:B------:R1:W-:Y:S03]  /*15fe0*/  MUFU.EX2 R91, R28 ;  /* 0x0000001c005b7308 */ /* 0x0003e60000000800 */
[C---:B------:R-:W-:Y:S01]  /*15ff0*/  HMMA.16816.F32.BF16 R4, R56.reuse, R30, R4 ;  /* 0x0000001e3804723c */ /* 0x040fe20000041804 */
[----:B------:R-:W-:Y:S01]  /*16000*/  FFMA.FTZ R40, R92, R113, -R126 ;  /* 0x000000715c287223 */ /* 0x000fe2000001087e */
[----:B------:R-:W2:Y:S04]  /*16010*/  MUFU.EX2 R94, R42 ;  /* 0x0000002a005e7308 */ /* 0x000ea80000000800 */
[----:B------:R-:W4:Y:S02]  /*16020*/  MUFU.EX2 R92, R41 ;  /* 0x00000029005c7308 */ /* 0x000f240000000800 */
[C---:B------:R-:W-:Y:S02]  /*16030*/  HMMA.16816.F32.BF16 R52, R56.reuse, R60, R52 ;  /* 0x0000003c3834723c */ /* 0x040fe40000041834 */
[----:B------:R5:W5:Y:S01]  /*16040*/  MUFU.EX2 R90, R40 ;  /* 0x00000028005a7308 */ /* 0x000b620000000800 */
[----:B-1----:R-:W-:Y:S03]  /*16050*/  LDSM.16.MT88.4 R28, [R3+0xf800] ;  /* 0x00f80000031c783b */ /* 0x002fe60000004200 */
[----:B------:R-:W1:Y:S02]  /*16060*/  MUFU.EX2 R97, R97 ;  /* 0x0000006100617308 */ /* 0x000e640000000800 */
[----:B------:R-:W-:Y:S01]  /*16070*/  HMMA.16816.F32.BF16 R48, R56, R62, R48 ;  /* 0x0000003e3830723c */ /* 0x000fe20000041830 */
[C---:B---3--:R-:W-:Y:S01]  /*16080*/  F2FP.BF16.F32.PACK_AB R57, R93.reuse, R95 ;  /* 0x0000005f5d39723e */ /* 0x048fe200000010ff */
[----:B------:R-:W-:Y:S01]  /*16090*/  LDSM.16.MT88.4 R60, [R114+0x10000] ;  /* 0x01000000723c783b */ /* 0x000fe20000004200 */
[----:B--2---:R-:W-:Y:S01]  /*160a0*/  FADD.FTZ R98, R94, R98 ;  /* 0x000000625e627221 */ /* 0x004fe20000010000 */
[----:B----4-:R-:W-:Y:S01]  /*160b0*/  F2FP.BF16.F32.PACK_AB R56, R92, R94 ;  /* 0x0000005e5c38723e */ /* 0x010fe200000010ff */
[----:B------:R-:W-:-:S02]  /*160c0*/  FADD.FTZ R93, R93, R103 ;  /* 0x000000675d5d7221 */ /* 0x000fc40000010000 */
[----:B------:R-:W-:Y:S01]  /*160d0*/  FADD.FTZ R92, R92, R98 ;  /* 0x000000625c5c7221 */ /* 0x000fe20000010000 */
[----:B-----5:R-:W2:Y:S01]  /*160e0*/  LDSM.16.MT88.4 R40, [R32+0xf800] ;  /* 0x00f800002028783b */ /* 0x020ea20000004200 */
[----:B------:R-:W-:Y:S01]  /*160f0*/  F2FP.BF16.F32.PACK_AB R58, R91, R90 ;  /* 0x0000005a5b3a723e */ /* 0x000fe200000010ff */
[----:B------:R-:W-:Y:S01]  /*16100*/  FADD.FTZ R93, R96, R93 ;  /* 0x0000005d605d7221 */ /* 0x000fe20000010000 */
[----:B------:R-:W-:Y:S01]  /*16110*/  FADD.FTZ R92, R90, R92 ;  /* 0x0000005c5a5c7221 */ /* 0x000fe20000010000 */
[C---:B-1----:R-:W-:Y:S02]  /*16120*/  F2FP.BF16.F32.PACK_AB R59, R97.reuse, R96 ;  /* 0x00000060613b723e */ /* 0x042fe400000010ff */
[----:B------:R-:W-:Y:S01]  /*16130*/  FADD.FTZ R97, R97, R93 ;  /* 0x0000005d61617221 */ /* 0x000fe20000010000 */
        /* <DEDUP_REMOVED lines=38> */
[----:B------:R-:W-:Y:S01]  /*163a0*/  HMMA.16816.F32.BF16 R16, R28, R60, R16 ;  /* 0x0000003c1c10723c */ /* 0x000fe20000041810 */
[-CC-:B------:R-:W-:Y:S01]  /*163b0*/  FFMA.FTZ R61, R77, R113.reuse, -R120.reuse ;  /* 0x000000714d3d7223 */ /* 0x180fe20000010878 */
[-CC-:B------:R-:W-:Y:S01]  /*163c0*/  FFMA.FTZ R60, R81, R113.reuse, -R120.reuse ;  /* 0x00000071513c7223 */ /* 0x180fe20000010878 */
[----:B------:R-:W-:-:S04]  /*163d0*/  FFMA.FTZ R77, R75, R113, -R120 ;  /* 0x000000714b4d7223 */ /* 0x000fc80000010878 */
[----:B------:R-:W-:Y:S01]  /*163e0*/  MUFU.EX2 R61, R61 ;  /* 0x0000003d003d7308 */ /* 0x000fe20000000800 */
[C---:B------:R-:W-:Y:S01]  /*163f0*/  HMMA.16816.F32.BF16 R12, R28.reuse, R62, R12 ;  /* 0x0000003e1c0c723c */ /* 0x040fe2000004180c */
[-C--:B------:R-:W-:Y:S01]  /*16400*/  FFMA.FTZ R63, R80, R113.reuse, -R126 ;  /* 0x00000071503f7223 */ /* 0x080fe2000001087e */
[-C--:B------:R-:W-:Y:S01]  /*16410*/  FFMA.FTZ R80, R110, R113.reuse, -R120 ;  /* 0x000000716e507223 */ /* 0x080fe20000010878 */
[----:B------:R-:W3:Y:S04]  /*16420*/  MUFU.EX2 R60, R60 ;  /* 0x0000003c003c7308 */ /* 0x000ee80000000800 */
[----:B------:R-:W4:Y:S01]  /*16430*/  MUFU.EX2 R62, R79 ;  /* 0x0000004f003e7308 */ /* 0x000f220000000800 */
[C---:B------:R-:W-:Y:S01]  /*16440*/  HMMA.16816.F32.BF16 R8, R28.reuse, R40, R8 ;  /* 0x000000281c08723c */ /* 0x040fe20000041808 */
[-CC-:B------:R-:W-:Y:S01]  /*16450*/  FFMA.FTZ R41, R76, R113.reuse, -R126.reuse ;  /* 0x000000714c297223 */ /* 0x180fe2000001087e */
[----:B------:R-:W-:Y:S01]  /*16460*/  FFMA.FTZ R40, R74, R113, -R126 ;  /* 0x000000714a287223 */ /* 0x000fe2000001087e */
[----:B------:R-:W5:Y:S04]  /*16470*/  MUFU.EX2 R63, R63 ;  /* 0x0000003f003f7308 */ /* 0x000f680000000800 */
[----:B------:R-:W1:Y:S01]  /*16480*/  MUFU.EX2 R76, R78 ;  /* 0x0000004e004c7308 */ /* 0x000e620000000800 */
[----:B--2---:R-:W-:Y:S01]  /*16490*/  HMMA.16816.F32.BF16 R52, R28, R56, R52 ;  /* 0x000000381c34723c */ /* 0x004fe20000041834 */
[----:B---3--:R-:W-:-:S02]  /*164a0*/  FADD.FTZ R83, R60, R83 ;  /* 0x000000533c537221 */ /* 0x008fc40000010000 */
[----:B------:R-:W-:Y:S01]  /*164b0*/  MUFU.EX2 R74, R41 ;  /* 0x00000029004a7308 */ /* 0x000fe20000000800 */
[C---:B----4-:R-:W-:Y:S01]  /*164c0*/  F2FP.BF16.F32.PACK_AB R57, R62.reuse, R60 ;  /* 0x0000003c3e39723e */ /* 0x050fe200000010ff */
[----:B------:R-:W-:Y:S02]  /*164d0*/  FFMA.FTZ R79, R109, R113, -R126 ;  /* 0x000000716d4f7223 */ /* 0x000fe4000001087e */
[----:B------:R-:W2:Y:S01]  /*164e0*/  MUFU.EX2 R75, R40 ;  /* 0x00000028004b7308 */ /* 0x000ea20000000800 */
[----:B------:R-:W-:Y:S01]  /*164f0*/  HMMA.16816.F32.BF16 R48, R28, R58, R48 ;  /* 0x0000003a1c30723c */ /* 0x000fe20000041830 */
[----:B-----5:R-:W-:Y:S01]  /*16500*/  FADD.FTZ R82, R63, R82 ;  /* 0x000000523f527221 */ /* 0x020fe20000010000 */
[----:B------:R-:W-:Y:S01]  /*16510*/  FADD.FTZ R62, R62, R83 ;  /* 0x000000533e3e7221 */ /* 0x000fe20000010000 */
[----:B------:R-:W3:Y:S01]  /*16520*/  MUFU.EX2 R77, R77 ;  /* 0x0000004d004d7308 */ /* 0x000ee20000000800 */
[----:B-1----:R-:W-:Y:S01]  /*16530*/  F2FP.BF16.F32.PACK_AB R56, R76, R63 ;  /* 0x0000003f4c38723e */ /* 0x002fe200000010ff */
[----:B------:R-:W-:-:S02]  /*16540*/  FFMA.FTZ R78, R68, R113, -R126 ;  /* 0x00000071444e7223 */ /* 0x000fc4000001087e */
[----:B------:R-:W-:Y:S01]  /*16550*/  MUFU.EX2 R79, R79 ;  /* 0x0000004f004f7308 */ /* 0x000fe20000000800 */
[----:B------:R-:W-:Y:S01]  /*16560*/  HMMA.16816.F32.BF16 R4, R28, R42, R4 ;  /* 0x0000002a1c04723c */ /* 0x000fe20000041804 */
[----:B------:R-:W1:Y:S01]  /*16570*/  LDSM.16.MT88.4 R28, [R32+0x10800] ;  /* 0x01080000201c783b */ /* 0x000e620000004200 */
[----:B------:R-:W-:Y:S01]  /*16580*/  FADD.FTZ R76, R76, R82 ;  /* 0x000000524c4c7221 */ /* 0x000fe20000010000 */
[----:B------:R4:W5:Y:S01]  /*16590*/  MUFU.EX2 R68, R72 ;  /* 0x0000004800447308 */ /* 0x0009620000000800 */
[----:B------:R-:W-:Y:S01]  /*165a0*/  FADD.FTZ R62, R61, R62 ;  /* 0x0000003e3d3e7221 */ /* 0x000fe20000010000 */
[----:B--2---:R-:W-:Y:S01]  /*165b0*/  F2FP.BF16.F32.PACK_AB R58, R75, R74 ;  /* 0x0000004a4b3a723e */ /* 0x004fe200000010ff */
[----:B------:R-:W2:Y:S01]  /*165c0*/  LDSM.16.MT88.4 R40, [R114+0x10800] ;  /* 0x010800007228783b */ /* 0x000ea20000004200 */
[----:B------:R-:W2:Y:S01]  /*165d0*/  MUFU.EX2 R78, R78 ;  /* 0x0000004e004e7308 */ /* 0x000ea20000000800 */
[----:B------:R-:W-:Y:S01]  /*165e0*/  FADD.FTZ R76, R74, R76 ;  /* 0x0000004c4a4c7221 */ /* 0x000fe20000010000 */
[C---:B---3--:R-:W-:Y:S01]  /*165f0*/  F2FP.BF16.F32.PACK_AB R59, R77.reuse, R61 ;  /* 0x0000003d4d3b723e */ /* 0x048fe200000010ff */
[----:B------:R-:W-:Y:S01]  /*16600*/  FADD.FTZ R77, R77, R62 ;  /* 0x0000003e4d4d7221 */ /* 0x000fe20000010000 */
[----:B------:R-:W-:Y:S01]  /*16610*/  MUFU.EX2 R80, R80 ;  /* 0x0000005000507308 */ /* 0x000fe20000000800 */
[----:B------:R-:W-:-:S02]  /*16620*/  FADD.FTZ R75, R75, R76 ;  /* 0x0000004c4b4b7221 */ /* 0x000fc40000010000 */
[----:B------:R-:W-:Y:S02]  /*16630*/  FADD.FTZ R77, R34, R77 ;  /* 0x0000004d224d7221 */ /* 0x000fe40000010000 */
[----:B------:R-:W-:Y:S01]  /*16640*/  HMMA.16816.F32.BF16 R24, R56, R36, R24 ;  /* 0x000000243818723c */ /* 0x000fe20000041818 */
[----:B----4-:R-:W-:Y:S01]  /*16650*/  FFMA.FTZ R72, R111, R113, -R126 ;  /* 0x000000716f487223 */ /* 0x010fe2000001087e */
[----:B-----5:R-:W-:-:S05]  /*16660*/  FADD.FTZ R75, R68, R75 ;  /* 0x0000004b444b7221 */ /* 0x020fca0000010000 */
[----:B------:R-:W3:Y:S01]  /*16670*/  MUFU.EX2 R72, R72 ;  /* 0x0000004800487308 */ /* 0x000ee20000000800 */
[C---:B------:R-:W-:Y:S01]  /*16680*/  HMMA.16816.F32.BF16 R20, R56.reuse, R38, R20 ;  /* 0x000000263814723c */ /* 0x040fe20000041814 */
[----:B------:R-:W4:Y:S07]  /*16690*/  LDSM.16.MT88.4 R36, [R3+0x10800] ;  /* 0x010800000324783b */ /* 0x000f2e0000004200 */
[C---:B-1----:R-:W-:Y:S08]  /*166a0*/  HMMA.16816.F32.BF16 R8, R56.reuse, R28, R8 ;  /* 0x0000001c3808723c */ /* 0x042ff00000041808 */
[C---:B--2---:R-:W-:Y:S08]  /*166b0*/  HMMA.16816.F32.BF16 R16, R56.reuse, R40, R16 ;  /* 0x000000283810723c */ /* 0x044ff00000041810 */
[C---:B------:R-:W-:Y:S01]  /*166c0*/  HMMA.16816.F32.BF16 R12, R56.reuse, R42, R12 ;  /* 0x0000002a380c723c */ /* 0x040fe2000004180c */
[----:B------:R-:W1:Y:S07]  /*166d0*/  LDSM.16.MT88.4 R40, [R114+0x11000] ;  /* 0x011000007228783b */ /* 0x000e6e0000004200 */
[C---:B----4-:R-:W-:Y:S08]  /*166e0*/  HMMA.16816.F32.BF16 R52, R56.reuse, R36, R52 ;  /* 0x000000243834723c */ /* 0x050ff00000041834 */
[C---:B------:R-:W-:Y:S01]  /*166f0*/  HMMA.16816.F32.BF16 R48, R56.reuse, R38, R48 ;  /* 0x000000263830723c */ /* 0x040fe20000041830 */
[----:B------:R-:W2:Y:S07]  /*16700*/  LDSM.16.MT88.4 R36, [R32+0x11000] ;  /* 0x011000002024783b */ /* 0x000eae0000004200 */
[----:B------:R-:W-:Y:S01]  /*16710*/  HMMA.16816.F32.BF16 R4, R56, R30, R4 ;  /* 0x0000001e3804723c */ /* 0x000fe20000041804 */
[----:B------:R-:W4:Y:S01]  /*16720*/  LDSM.16.MT88.4 R28, [R115+0x11000] ;  /* 0x01100000731c783b */ /* 0x000f220000004200 */
[C---:B------:R-:W-:Y:S01]  /*16730*/  F2FP.BF16.F32.PACK_AB R56, R78.reuse, R68 ;  /* 0x000000444e38723e */ /* 0x040fe200000010ff */
[----:B------:R-:W-:Y:S01]  /*16740*/  FADD.FTZ R78, R78, R75 ;  /* 0x0000004b4e4e7221 */ /* 0x000fe20000010000 */
[C---:B------:R-:W-:Y:S01]  /*16750*/  F2FP.BF16.F32.PACK_AB R57, R73.reuse, R34 ;  /* 0x000000224939723e */ /* 0x040fe200000010ff */
[----:B------:R-:W-:Y:S01]  /*16760*/  FADD.FTZ R73, R73, R77 ;  /* 0x0000004d49497221 */ /* 0x000fe20000010000 */
[----:B---3--:R-:W-:Y:S01]  /*16770*/  F2FP.BF16.F32.PACK_AB R58, R79, R72 ;  /* 0x000000484f3a723e */ /* 0x008fe200000010ff */
[----:B------:R-:W-:Y:S01]  /*16780*/  FADD.FTZ R78, R72, R78 ;  /* 0x0000004e484e7221 */ /* 0x000fe20000010000 */
[----:B------:R-:W-:Y:S01]  /*16790*/  F2FP.BF16.F32.PACK_AB R59, R80, R69 ;  /* 0x00000045503b723e */ /* 0x000fe200000010ff */
[----:B------:R-:W-:-:S02]  /*167a0*/  FADD.FTZ R73, R69, R73 ;  /* 0x0000004945497221 */ /* 0x000fc40000010000 */
[----:B------:R-:W-:Y:S02]  /*167b0*/  FADD.FTZ R79, R79, R78 ;  /* 0x0000004e4f4f7221 */ /* 0x000fe40000010000 */
[----:B------:R-:W-:Y:S02]  /*167c0*/  FADD.FTZ R80, R80, R73 ;  /* 0x0000004950507221 */ /* 0x000fe40000010000 */
[----:B-1----:R-:W-:Y:S01]  /*167d0*/  HMMA.16816.F32.BF16 R16, R56, R40, R16 ;  /* 0x000000283810723c */ /* 0x002fe20000041810 */
[-C--:B------:R-:W-:Y:S01]  /*167e0*/  FFMA.FTZ R40, R104, R113.reuse, -R120 ;  /* 0x0000007168287223 */ /* 0x080fe20000010878 */
[----:B------:R-:W-:-:S05]  /*167f0*/  FFMA.FTZ R41, R107, R113, -R126 ;  /* 0x000000716b297223 */ /* 0x000fca000001087e */
[----:B------:R-:W1:Y:S01]  /*16800*/  MUFU.EX2 R40, R40 ;  /* 0x0000002800287308 */ /* 0x000e620000000800 */
[C---:B------:R-:W-:Y:S01]  /*16810*/  HMMA.16816.F32.BF16 R12, R56.reuse, R42, R12 ;  /* 0x0000002a380c723c */ /* 0x040fe2000004180c */
[-C--:B------:R-:W-:Y:S02]  /*16820*/  FFMA.FTZ R42, R105, R113.reuse, -R126 ;  /* 0x00000071692a7223 */ /* 0x080fe4000001087e */
[----:B------:R-:W3:Y:S04]  /*16830*/  MUFU.EX2 R41, R41 ;  /* 0x0000002900297308 */ /* 0x000ee80000000800 */
[----:B------:R-:W5:Y:S01]  /*16840*/  MUFU.EX2 R42, R42 ;  /* 0x0000002a002a7308 */ /* 0x000f620000000800 */
[----:B--2---:R-:W-:Y:S01]  /*16850*/  HMMA.16816.F32.BF16 R8, R56, R36, R8 ;  /* 0x000000243808723c */ /* 0x004fe20000041808 */
[-CC-:B------:R-:W-:Y:S01]  /*16860*/  FFMA.FTZ R36, R108, R113.reuse, -R120.reuse ;  /* 0x000000716c247223 */ /* 0x180fe20000010878 */
[----:B------:R-:W-:Y:S01]  /*16870*/  FFMA.FTZ R37, R106, R113, -R120 ;  /* 0x000000716a257223 */ /* 0x000fe20000010878 */
[----:B-1----:R-:W-:-:S04]  /*16880*/  F2FP.BF16.F32.PACK_AB R151, R249, R40 ;  /* 0x00000028f997723e */ /* 0x002fc800000010ff */
[----:B------:R-:W1:Y:S01]  /*16890*/  MUFU.EX2 R36, R36 ;  /* 0x0000002400247308 */ /* 0x000e620000000800 */
[C---:B------:R-:W-:Y:S01]  /*168a0*/  HMMA.16816.F32.BF16 R4, R56.reuse, R38, R4 ;  /* 0x000000263804723c */ /* 0x040fe20000041804 */
[----:B---3--:R-:W-:Y:S02]  /*168b0*/  FADD.FTZ R79, R41, R79 ;  /* 0x0000004f294f7221 */ /* 0x008fe40000010000 */
[----:B------:R-:W2:Y:S01]  /*168c0*/  MUFU.EX2 R37, R37 ;  /* 0x0000002500257308 */ /* 0x000ea20000000800 */
[C---:B-----5:R-:W-:Y:S01]  /*168d0*/  F2FP.BF16.F32.PACK_AB R148, R42.reuse, R41 ;  /* 0x000000292a94723e */ /* 0x060fe200000010ff */
[----:B------:R-:W-:Y:S02]  /*168e0*/  FADD.FTZ R79, R42, R79 ;  /* 0x0000004f2a4f7221 */ /* 0x000fe40000010000 */
[----:B------:R-:W3:Y:S01]  /*168f0*/  MUFU.EX2 R38, R71 ;  /* 0x0000004700267308 */ /* 0x000ee20000000800 */
[----:B----4-:R-:W-:Y:S01]  /*16900*/  HMMA.16816.F32.BF16 R24, R56, R28, R24 ;  /* 0x0000001c3818723c */ /* 0x010fe20000041818 */
[----:B-1----:R-:W-:-:S07]  /*16910*/  FADD.FTZ R80, R36, R80 ;  /* 0x0000005024507221 */ /* 0x002fce0000010000 */
[----:B------:R-:W-:Y:S01]  /*16920*/  HMMA.16816.F32.BF16 R20, R56, R30, R20 ;  /* 0x0000001e3814723c */ /* 0x000fe20000041814 */
[----:B------:R-:W1:Y:S01]  /*16930*/  LDSM.16.MT88.4 R28, [R3+0x11000] ;  /* 0x01100000031c783b */ /* 0x000e620000004200 */
[C---:B--2---:R-:W-:Y:S01]  /*16940*/  F2FP.BF16.F32.PACK_AB R149, R37.reuse, R36 ;  /* 0x000000242595723e */ /* 0x044fe200000010ff */
[----:B------:R-:W-:Y:S01]  /*16950*/  FADD.FTZ R80, R37, R80 ;  /* 0x0000005025507221 */ /* 0x000fe20000010000 */
[----:B---3--:R-:W-:Y:S01]  /*16960*/  F2FP.BF16.F32.PACK_AB R150, R250, R38 ;  /* 0x00000026fa96723e */ /* 0x008fe200000010ff */
        /* <DEDUP_REMOVED lines=22> */
[----:B------:R-:W-:-:S12]  /*16ad0*/  IMAD.MOV.U32 R166, RZ, RZ, R2 ;  /* 0x000000ffffa67224 */ /* 0x000fd800078e0002 */
.L_x_5306:
[----:B------:R-:W1:Y:S01]  /*16ae0*/  LDC.64 R12, c[0x0][0x358] ;  /* 0x0000d600ff0c7b82 */ /* 0x000e620000000a00 */
[----:B------:R-:W-:Y:S04]  /*16af0*/  DEPBAR.LE SB0, 0x0 ;  /* 0x000080000000791a */ /* 0x000fe80000000000 */
[----:B------:R-:W-:Y:S05]  /*16b00*/  WARPSYNC.ALL ;  /* 0x0000000000007948 */ /* 0x000fea0003800000 */
[----:B------:R-:W-:Y:S01]  /*16b10*/  BAR.SYNC.DEFER_BLOCKING 0x0 ;  /* 0x0000000000007b1d */ /* 0x000fe20000010000 */
[----:B------:R-:W-:Y:S02]  /*16b20*/  @!P5 IMAD.MOV.U32 R2, RZ, RZ, RZ ;  /* 0x000000ffff02d224 */ /* 0x000fe400078e00ff */
[----:B------:R-:W-:Y:S03]  /*16b30*/  IMAD.MOV.U32 R3, RZ, RZ, R235 ;  /* 0x000000ffff037224 */ /* 0x000fe600078e00eb */
        /* <DEDUP_REMOVED lines=8> */
[----:B------:R-:W-:Y:S05]  /*16bc0*/  IMAD.SHL.U32 R228, R224, 0x8, RZ ;  /* 0x00000008e0e47824 */ /* 0x000fea00078e00ff */
[--C-:B------:R-:W-:Y:S04]  /*16bd0*/  LOP3.LUT R0, R0, 0x1c0, R228.reuse, 0xf8, !PT ;  /* 0x000001c000007812 */ /* 0x100fe800078ef8e4 */
[----:B------:R-:W-:Y:S01]  /*16be0*/  LOP3.LUT R0, R0, 0x38, R228, 0x78, !PT ;  /* 0x0000003800007812 */ /* 0x000fe200078e78e4 */
        /* <DEDUP_REMOVED lines=18> */
[----:B------:R-:W-:Y:S11]  /*16d10*/  R2UR UR11, R13 ;  /* 0x000000000d0b72ca */ /* 0x000ff600000e0000 */
[----:B------:R-:W-:Y:S02]  /*16d20*/  @!UPT UIADD3 URZ, UPT, UPT, URZ, URZ, URZ ;  /* 0x000000fffffff290 */ /* 0x000fe4000fffe0ff */
[----:B------:R-:W3:Y:S01]  /*16d30*/  LD.E.64 R16, desc[UR10][R164.64+0x28] ;  /* 0x0000280aa4107980 */ /* 0x000ee2000c101b00 */
        /* <DEDUP_REMOVED lines=57> */
.L_x_5301:
[----:B------:R-:W-:Y:S05]  /*170d0*/  BSYNC.RECONVERGENT B0 ;  /* 0x0000000000007941 */ /* 0x000fea0003800200 */
.L_x_5300:
[----:B------:R-:W1:Y:S01]  /*170e0*/  S2UR UR10, SR_CgaCtaId ;  /* 0x00000000000a79c3 */ /* 0x000e620000008800 */
[----:B------:R-:W-:Y:S01]  /*170f0*/  IADD3 R4, P0, PT, R248, R235, RZ ;  /* 0x000000ebf8047210 */ /* 0x000fe20007f1e0ff */
[----:B------:R-:W-:Y:S01]  /*17100*/  UMOV UR11, 0x400 ;  /* 0x00000400000b7882 */ /* 0x000fe20000000000 */
[----:B------:R-:W-:Y:S01]  /*17110*/  R2UR UR34, R12 ;  /* 0x000000000c2272ca */ /* 0x000fe200000e0000 */
[----:B------:R-:W-:Y:S01]  /*17120*/  IMAD.MOV.U32 R227, RZ, RZ, 0x20 ;  /* 0x00000020ffe37424 */ /* 0x000fe200078e00ff */
[----:B------:R-:W-:Y:S01]  /*17130*/  R2UR UR35, R13 ;  /* 0x000000000d2372ca */ /* 0x000fe200000e0000 */
[----:B------:R-:W-:Y:S01]  /*17140*/  IMAD.X R5, R247, 0x1, R234, P0 ;  /* 0x00000001f7057824 */ /* 0x000fe200000e06ea */
[-C--:B------:R-:W-:Y:S01]  /*17150*/  IADD3 R18, P0, PT, R4, R248.reuse, RZ ;  /* 0x000000f804127210 */ /* 0x080fe20007f1e0ff */
[----:B------:R-:W-:Y:S01]  /*17160*/  IMAD.MOV.U32 R208, RZ, RZ, 0x40 ;  /* 0x00000040ffd07424 */ /* 0x000fe200078e00ff */
[----:B------:R-:W-:Y:S01]  /*17170*/  R2UR UR32, R12 ;  /* 0x000000000c2072ca */ /* 0x000fe200000e0000 */
[----:B------:R-:W-:Y:S01]  /*17180*/  VIADD R246, R246, 0xffffffff ;  /* 0xfffffffff6f67836 */ /* 0x000fe20000000000 */
[----:B------:R-:W-:Y:S01]  /*17190*/  R2UR UR33, R13 ;  /* 0x000000000d2172ca */ /* 0x000fe200000e0000 */
[--C-:B------:R-:W-:Y:S01]  /*171a0*/  IMAD.X R19, R5, 0x1, R247.reuse, P0 ;  /* 0x0000000105137824 */ /* 0x100fe200000e06f7 */
[----:B------:R-:W-:Y:S01]  /*171b0*/  LOP3.LUT R0, R0, 0x1e00, R228, 0xf8, !PT ;  /* 0x00001e0000007812 */ /* 0x000fe200078ef8e4 */
[----:B------:R-:W2:Y:S01]  /*171c0*/  LDCU.64 UR4, c[0x0][0x358] ;  /* 0x00006b00ff0477ac */ /* 0x000ea20008000a00 */
[C---:B------:R-:W-:Y:S01]  /*171d0*/  R2UR UR30, R12.reuse ;  /* 0x000000000c1e72ca */ /* 0x040fe200000e0000 */
[----:B------:R-:W-:Y:S01]  /*171e0*/  BSSY.RECONVERGENT B1, `(.L_x_5302) ;  /* 0x00001a4000017945 */ /* 0x000fe20003800200 */
[C---:B------:R-:W-:Y:S02]  /*171f0*/  R2UR UR31, R13.reuse ;  /* 0x000000000d1f72ca */ /* 0x040fe400000e0000 */
[----:B------:R-:W-:Y:S02]  /*17200*/  R2UR UR28, R12 ;  /* 0x000000000c1c72ca */ /* 0x000fe400000e0000 */
[C---:B------:R-:W-:Y:S02]  /*17210*/  R2UR UR29, R13.reuse ;  /* 0x000000000d1d72ca */ /* 0x040fe400000e0000 */
[-C--:B------:R-:W-:Y:S01]  /*17220*/  IADD3 R16, P0, PT, R18, R248.reuse, RZ ;  /* 0x000000f812107210 */ /* 0x080fe20007f1e0ff */
[----:B-1----:R-:W-:Y:S01]  /*17230*/  ULEA UR8, UR10, UR11, 0x18 ;  /* 0x0000000b0a087291 */ /* 0x002fe2000f8ec0ff */
[C---:B------:R-:W-:Y:S02]  /*17240*/  R2UR UR26, R12.reuse ;  /* 0x000000000c1a72ca */ /* 0x040fe400000e0000 */
[----:B------:R-:W-:Y:S01]  /*17250*/  R2UR UR27, R13 ;  /* 0x000000000d1b72ca */ /* 0x000fe200000e0000 */
[----:B------:R-:W-:Y:S01]  /*17260*/  IMAD.X R17, R19, 0x1, R247, P0 ;  /* 0x0000000113117824 */ /* 0x000fe200000e06f7 */
        /* <DEDUP_REMOVED lines=20> */
[----:B------:R-:W-:Y:S01]  /*173b0*/  R2UR UR10, R12 ;  /* 0x000000000c0a72ca */ /* 0x000fe200000e0000 */
[----:B------:R-:W-:Y:S01]  /*173c0*/  IMAD.MOV.U32 R12, RZ, RZ, R235 ;  /* 0x000000ffff0c7224 */ /* 0x000fe200078e00eb */
[----:B------:R-:W-:Y:S01]  /*173d0*/  R2UR UR11, R13 ;  /* 0x000000000d0b72ca */ /* 0x000fe200000e0000 */
[----:B------:R-:W-:Y:S01]  /*173e0*/  IMAD.MOV.U32 R13, RZ, RZ, R234 ;  /* 0x000000ffff0d7224 */ /* 0x000fe200078e00ea */
[----:B------:R-:W-:Y:S02]  /*173f0*/  LEA R3, R0, UR8, 0x1 ;  /* 0x0000000800037c11 */ /* 0x000fe4000f8e08ff */
[-C--:B------:R-:W-:Y:S02]  /*17400*/  IADD3 R14, P0, PT, R16, R248.reuse, RZ ;  /* 0x000000f8100e7210 */ /* 0x080fe40007f1e0ff */
[----:B------:R-:W-:Y:S01]  /*17410*/  LOP3.LUT P2, RZ, R224, 0x4, RZ, 0xc0, !PT ;  /* 0x00000004e0ff7812 */ /* 0x000fe2000784c0ff */
[----:B------:R-:W-:Y:S01]  /*17420*/  @!PT LDS RZ, [RZ] ;  /* 0x00000000fffff984 */ /* 0x000fe20000000800 */
[----:B------:R-:W-:Y:S01]  /*17430*/  @!PT LDS RZ, [RZ] ;  /* 0x00000000fffff984 */ /* 0x000fe20000000800 */
[----:B------:R-:W-:Y:S01]  /*17440*/  @!PT LDS RZ, [RZ] ;  /* 0x00000000fffff984 */ /* 0x000fe20000000800 */
[----:B------:R-:W-:Y:S02]  /*17450*/  LDGSTS.E.BYPASS.LTC128B.128 [R3+0xa000], desc[UR34][R12.64] ;  /* 0x0a0000000c037fae */ /* 0x000fe4000b981a22 */
[--C-:B------:R-:W-:Y:S01]  /*17460*/  IMAD.X R15, R17, 0x1, R247.reuse, P0 ;  /* 0x00000001110f7824 */ /* 0x100fe200000e06f7 */
[-C--:B------:R-:W-:Y:S02]  /*17470*/  IADD3 R10, P0, PT, R14, R248.reuse, RZ ;  /* 0x000000f80e0a7210 */ /* 0x080fe40007f1e0ff */
[----:B------:R1:W-:Y:S01]  /*17480*/  LDGSTS.E.BYPASS.LTC128B.128 [R3+0xa800], desc[UR32][R4.64] ;  /* 0x0a80000004037fae */ /* 0x0003e2000b981a20 */
[----:B------:R-:W-:Y:S04]  /*17490*/  SEL R208, R208, 0xffffffc0, !P2 ;  /* 0xffffffc0d0d07807 */ /* 0x000fe80005000000 */
[----:B------:R-:W-:Y:S01]  /*174a0*/  LDGSTS.E.BYPASS.LTC128B.128 [R3+0xb000], desc[UR30][R18.64] ;  /* 0x0b00000012037fae */ /* 0x000fe2000b981a1e */
[--C-:B------:R-:W-:Y:S01]  /*174b0*/  IMAD.X R11, R15, 0x1, R247.reuse, P0 ;  /* 0x000000010f0b7824 */ /* 0x100fe200000e06f7 */
[-C--:B------:R-:W-:Y:S01]  /*174c0*/  IADD3 R8, P0, PT, R10, R248.reuse, RZ ;  /* 0x000000f80a087210 */ /* 0x080fe20007f1e0ff */
[--C-:B------:R-:W-:Y:S02]  /*174d0*/  IMAD.IADD R0, R226, 0x1, R208.reuse ;  /* 0x00000001e2007824 */ /* 0x100fe400078e02d0 */
[----:B------:R-:W-:Y:S01]  /*174e0*/  LDGSTS.E.BYPASS.LTC128B.128 [R3+0xb800], desc[UR28][R16.64] ;  /* 0x0b80000010037fae */ /* 0x000fe2000b981a1c */
[----:B------:R-:W-:Y:S02]  /*174f0*/  IMAD.IADD R208, R225, 0x1, R208 ;  /* 0x00000001e1d07824 */ /* 0x000fe400078e02d0 */
[--C-:B------:R-:W-:Y:S02]  /*17500*/  IMAD.X R9, R11, 0x1, R247.reuse, P0 ;  /* 0x000000010b097824 */ /* 0x100fe400000e06f7 */
[----:B------:R3:W-:Y:S01]  /*17510*/  LDGSTS.E.BYPASS.LTC128B.128 [R3+0xc000], desc[UR26][R14.64] ;  /* 0x0c0000000e037fae */ /* 0x0007e2000b981a1a */
[-C--:B------:R-:W-:Y:S04]  /*17520*/  IADD3 R6, P0, PT, R8, R248.reuse, RZ ;  /* 0x000000f808067210 */ /* 0x080fe80007f1e0ff */
[----:B------:R4:W-:Y:S01]  /*17530*/  LDGSTS.E.BYPASS.LTC128B.128 [R3+0xc800], desc[UR24][R10.64] ;  /* 0x0c8000000a037fae */ /* 0x0009e2000b981a18 */
[--C-:B------:R-:W-:Y:S01]  /*17540*/  IMAD.X R7, R9, 0x1, R247.reuse, P0 ;  /* 0x0000000109077824 */ /* 0x100fe200000e06f7 */
[-C--:B------:R-:W-:Y:S03]  /*17550*/  IADD3 R20, P0, PT, R6, R248.reuse, RZ ;  /* 0x000000f806147210 */ /* 0x080fe60007f1e0ff */
[----:B------:R-:W-:Y:S05]  /*17560*/  LDGSTS.E.BYPASS.LTC128B.128 [R3+0xd000], desc[UR22][R8.64] ;  /* 0x0d00000008037fae */ /* 0x000fea000b981a16 */
[----:B------:R5:W-:Y:S01]  /*17570*/  LDGSTS.E.BYPASS.LTC128B.128 [R3+0xd800], desc[UR20][R6.64] ;  /* 0x0d80000006037fae */ /* 0x000be2000b981a14 */
[--C-:B------:R-:W-:Y:S01]  /*17580*/  IMAD.X R21, R7, 0x1, R247.reuse, P0 ;  /* 0x0000000107157824 */ /* 0x100fe200000e06f7 */
[-C--:B-1----:R-:W-:Y:S04]  /*17590*/  IADD3 R4, P0, PT, R20, R248.reuse, RZ ;  /* 0x000000f814047210 */ /* 0x082fe80007f1e0ff */
[----:B------:R-:W-:Y:S01]  /*175a0*/  LDGSTS.E.BYPASS.LTC128B.128 [R3+0xe000], desc[UR18][R20.64] ;  /* 0x0e00000014037fae */ /* 0x000fe2000b981a12 */
[--C-:B------:R-:W-:Y:S01]  /*175b0*/  IMAD.X R5, R21, 0x1, R247.reuse, P0 ;  /* 0x0000000115057824 */ /* 0x100fe200000e06f7 */
[-C--:B------:R-:W-:Y:S04]  /*175c0*/  IADD3 R12, P0, PT, R4, R248.reuse, RZ ;  /* 0x000000f8040c7210 */ /* 0x080fe80007f1e0ff */
        /* <DEDUP_REMOVED lines=8> */
[-C--:B-----5:R-:W-:Y:S04]  /*17650*/  IADD3 R6, P0, PT, R10, R248.reuse, RZ ;  /* 0x000000f80a067210 */ /* 0x0a0fe80007f1e0ff */
[----:B------:R-:W-:Y:S01]  /*17660*/  LDGSTS.E.BYPASS.LTC128B.128 [R3+0x10000], desc[UR40][R10.64] ;  /* 0x100000000a037fae */ /* 0x000fe2000b981a28 */
[--C-:B------:R-:W-:Y:S01]  /*17670*/  IMAD.X R7, R11, 0x1, R247.reuse, P0 ;  /* 0x000000010b077824 */ /* 0x100fe200000e06f7 */
[-C--:B------:R-:W-:Y:S04]  /*17680*/  IADD3 R8, P0, PT, R6, R248.reuse, RZ ;  /* 0x000000f806087210 */ /* 0x080fe80007f1e0ff */
[----:B------:R-:W-:Y:S01]  /*17690*/  LDGSTS.E.BYPASS.LTC128B.128 [R3+0x10800], desc[UR38][R6.64] ;  /* 0x1080000006037fae */ /* 0x000fe2000b981a26 */
[--C-:B------:R-:W-:Y:S01]  /*176a0*/  IMAD.X R9, R7, 0x1, R247.reuse, P0 ;  /* 0x0000000107097824 */ /* 0x100fe200000e06f7 */
[----:B-1----:R-:W-:Y:S04]  /*176b0*/  IADD3 R4, P0, PT, R8, R248, RZ ;  /* 0x000000f808047210 */ /* 0x002fe80007f1e0ff */
[----:B------:R1:W-:Y:S01]  /*176c0*/  LDGSTS.E.BYPASS.LTC128B.128 [R3+0x11000], desc[UR36][R8.64] ;  /* 0x1100000008037fae */ /* 0x0003e2000b981a24 */
[----:B------:R-:W-:Y:S01]  /*176d0*/  IMAD.X R5, R9, 0x1, R247, P0 ;  /* 0x0000000109057824 */ /* 0x000fe200000e06f7 */
[----:B------:R-:W-:Y:S04]  /*176e0*/  LOP3.LUT P0, RZ, R224, 0x2, RZ, 0xc0, !PT ;  /* 0x00000002e0ff7812 */ /* 0x000fe8000780c0ff */
[----:B------:R3:W-:Y:S01]  /*176f0*/  LDGSTS.E.BYPASS.LTC128B.128 [R3+0x11800], desc[UR10][R4.64] ;  /* 0x1180000004037fae */ /* 0x0007e2000b981a0a */
[----:B------:R-:W-:Y:S02]  /*17700*/  SEL R227, R227, 0xffffffe0, !P0 ;  /* 0xffffffe0e3e37807 */ /* 0x000fe40004000000 */
[----:B------:R-:W-:Y:S02]  /*17710*/  ISETP.GT.AND P0, PT, R246, R229, PT ;  /* 0x000000e5f600720c */ /* 0x000fe40003f04270 */
[----:B------:R-:W-:Y:S01]  /*17720*/  LDSM.16.M88.4 R128, [R226] ;  /* 0x00000000e280783b */ /* 0x000fe20000000200 */
[--C-:B------:R-:W-:Y:S02]  /*17730*/  IMAD.IADD R172, R226, 0x1, R227.reuse ;  /* 0x00000001e2ac7824 */ /* 0x100fe400078e02e3 */
[----:B------:R-:W-:Y:S02]  /*17740*/  IMAD.IADD R2, R225, 0x1, R227 ;  /* 0x00000001e1027824 */ /* 0x000fe400078e02e3 */
[----:B------:R-:W-:Y:S01]  /*17750*/  LDSM.16.M88.4 R16, [R225+0x2800] ;  /* 0x00280000e110783b */ /* 0x000fe20000000200 */
[C---:B------:R-:W-:Y:S04]  /*17760*/  IMAD.IADD R212, R227.reuse, 0x1, R0 ;  /* 0x00000001e3d47824 */ /* 0x040fe800078e0200 */
[----:B------:R-:W-:Y:S05]  /*17770*/  LDSM.16.M88.4 R24, [R225+0x3000] ;  /* 0x00300000e118783b */ /* 0x000fea0000000200 */
[----:B------:R-:W-:Y:S05]  /*17780*/  LDSM.16.M88.4 R32, [R225+0x3800] ;  /* 0x00380000e120783b */ /* 0x000fea0000000200 */
[----:B-1----:R-:W3:Y:S05]  /*17790*/  LDSM.16.M88.4 R8, [R225+0x2000] ;  /* 0x00200000e108783b */ /* 0x002eea0000000200 */
[----:B------:R-:W0:Y:S05]  /*177a0*/  LDGDEPBAR ;  /* 0x00000000000079af */ /* 0x000e2a0000000000 */
[----:B------:R-:W1:Y:S05]  /*177b0*/  LDSM.16.M88.4 R40, [R225+0x4000] ;  /* 0x00400000e128783b */ /* 0x000e6a0000000200 */
[----:B------:R-:W4:Y:S05]  /*177c0*/  LDSM.16.M88.4 R48, [R225+0x4800] ;  /* 0x00480000e130783b */ /* 0x000f2a0000000200 */
[----:B------:R-:W5:Y:S05]  /*177d0*/  LDSM.16.M88.4 R56, [R225+0x5000] ;  /* 0x00500000e138783b */ /* 0x000f6a0000000200 */
[----:B------:R-:W2:Y:S05]  /*177e0*/  LDSM.16.M88.4 R64, [R225+0x5800] ;  /* 0x00580000e140783b */ /* 0x000eaa0000000200 */
[----:B------:R-:W2:Y:S05]  /*177f0*/  LDSM.16.M88.4 R72, [R225+0x6000] ;  /* 0x00600000e148783b */ /* 0x000eaa0000000200 */
[----:B------:R-:W2:Y:S05]  /*17800*/  LDSM.16.M88.4 R80, [R225+0x6800] ;  /* 0x00680000e150783b */ /* 0x000eaa0000000200 */
[----:B------:R-:W2:Y:S01]  /*17810*/  LDSM.16.M88.4 R88, [R225+0x7000] ;  /* 0x00700000e158783b */ /* 0x000ea20000000200 */
        /* <DEDUP_REMOVED lines=23> */
[----:B------:R-:W1:Y:S05]  /*17990*/  LDSM.16.M88.4 R204, [R2+0x5800] ;  /* 0x0058000002cc783b */ /* 0x000e6a0000000200 */
[----:B------:R-:W-:Y:S02]  /*179a0*/  LDSM.16.M88.4 R212, [R212] ;  /* 0x00000000d4d4783b */ /* 0x000fe40000000200 */
        /* <DEDUP_REMOVED lines=41> */
[C---:B-1----:R-:W-:Y:S08]  /*17c40*/  HMMA.16816.F32.BF16 R52, R172.reuse, R200, R52 ;  /* 0x000000c8ac34723c */ /* 0x042ff00000041834 */
[C---:B------:R-:W-:Y:S01]  /*17c50*/  HMMA.16816.F32.BF16 R56, R172.reuse, R202, R56 ;  /* 0x000000caac38723c */ /* 0x040fe20000041838 */
[----:B------:R-:W-:Y:S07]  /*17c60*/  LDSM.16.M88.4 R200, [R208+0x2000] ;  /* 0x00200000d0c8783b */ /* 0x000fee0000000200 */
[C---:B------:R-:W-:Y:S03]  /*17c70*/  HMMA.16816.F32.BF16 R60, R172.reuse, R204, R60 ;  /* 0x000000ccac3c723c */ /* 0x040fe6000004183c */
[----:B--2---:R-:W-:Y:S05]  /*17c80*/  IMAD.IADD R0, R227, 0x1, R208 ;  /* 0x00000001e3007824 */ /* 0x004fea00078e02d0 */
[C---:B------:R-:W-:Y:S01]  /*17c90*/  HMMA.16816.F32.BF16 R64, R172.reuse, R206, R64 ;  /* 0x000000ceac40723c */ /* 0x040fe20000041840 */
[----:B------:R-:W-:Y:S05]  /*17ca0*/  LDSM.16.M88.4 R204, [R208+0x4000] ;  /* 0x00400000d0cc783b */ /* 0x000fea0000000200 */
[----:B------:R-:W-:Y:S02]  /*17cb0*/  LDSM.16.M88.4 R216, [R0+0x2000] ;  /* 0x0020000000d8783b */ /* 0x000fe40000000200 */
[C---:B------:R-:W-:Y:S03]  /*17cc0*/  HMMA.16816.F32.BF16 R68, R172.reuse, R168, R68 ;  /* 0x000000a8ac44723c */ /* 0x040fe60000041844 */
[----:B------:R-:W-:Y:S05]  /*17cd0*/  LDSM.16.M88.4 R220, [R0+0x9000] ;  /* 0x0090000000dc783b */ /* 0x000fea0000000200 */
        /* <DEDUP_REMOVED lines=39> */
[C---:B--2---:R-:W-:Y:S08]  /*17f50*/  HMMA.16816.F32.BF16 R44, R196.reuse, R172, R44 ;  /* 0x000000acc42c723c */ /* 0x044ff0000004182c */
        /* <DEDUP_REMOVED lines=150> */
.L_x_5305:
[----:B------:R-:W-:Y:S05]  /*188c0*/  BSYNC.RECONVERGENT B0 ;  /* 0x0000000000007941 */ /* 0x000fea0003800200 */
.L_x_5304:
        /* <DEDUP_REMOVED lines=53> */
.L_x_5303:
[----:B------:R-:W-:Y:S05]  /*18c20*/  BSYNC.RECONVERGENT B1 ;  /* 0x0000000000017941 */ /* 0x000fea0003800200 */
.L_x_5302:
        /* <DEDUP_REMOVED lines=75> */
[----:B------:R-:W-:Y:S04]  /*190e0*/  LOP3.LUT R169, R169, 0x1c0, R168, 0xf8, !PT ;  /* 0x000001c0a9a97812 */ /* 0x000fe800078ef8a8 */
[----:B------:R-:W-:Y:S04]  /*190f0*/  LOP3.LUT R228, R169, 0x38, R228, 0x78, !PT ;  /* 0x00000038a9e47812 */ /* 0x000fe800078e78e4 */
[----:B------:R-:W-:Y:S04]  /*19100*/  LOP3.LUT R183, R228, 0x200, R168, 0xf8, !PT ;  /* 0x00000200e4b77812 */ /* 0x000fe800078ef8a8 */
[----:B------:R-:W-:Y:S04]  /*19110*/  LEA R183, R183, UR8, 0x1 ;  /* 0x00000008b7b77c11 */ /* 0x000fe8000f8e08ff */
        /* <DEDUP_REMOVED lines=38> */
[C---:B------:R-:W-:Y:S07]  /*19380*/  FMUL.FTZ R11, R166.reuse, R159 ;  /* 0x0000009fa60b7220 */ /* 0x040fee0000410000 */
[----:B------:R-:W4:Y:S01]  /*19390*/  MUFU.EX2 R194, R194 ;  /* 0x000000c200c27308 */ /* 0x000f220000000800 */
[C---:B------:R-:W-:Y:S01]  /*193a0*/  FMUL.FTZ R8, R167.reuse, R156 ;  /* 0x0000009ca7087220 */ /* 0x040fe20000410000 */
[----:B------:R-:W-:Y:S01]  /*193b0*/  FMUL.FTZ R9, R167, R157 ;  /* 0x0000009da7097220 */ /* 0x000fe20000410000 */
        /* <DEDUP_REMOVED lines=80> */
[-C--:B------:R-:W-:Y:S07]  /*198c0*/  FFMA.FTZ R128, R128, R3.reuse, -R188 ;  /* 0x0000000380807223 */ /* 0x080fee00000108bc */
[----:B------:R-:W5:Y:S01]  /*198d0*/  MUFU.EX2 R179, R179 ;  /* 0x000000b300b37308 */ /* 0x000f620000000800 */
[----:B------:R-:W-:Y:S01]  /*198e0*/  FFMA.FTZ R130, R130, R3, -R186 ;  /* 0x0000000382827223 */ /* 0x000fe200000108ba */
[C---:B------:R-:W-:Y:S08]  /*198f0*/  HMMA.16816.F32.BF16 R12, R160.reuse, R156, R12 ;  /* 0x0000009ca00c723c */ /* 0x040ff0000004180c */
[----:B------:R-:W-:Y:S01]  /*19900*/  MUFU.EX2 R76, R76 ;  /* 0x0000004c004c7308 */ /* 0x000fe20000000800 */
[----:B--2---:R-:W-:Y:S01]  /*19910*/  F2FP.BF16.F32.PACK_AB R148, R176, R177 ;  /* 0x000000b1b094723e */ /* 0x004fe200000010ff */
[----:B------:R-:W-:Y:S01]  /*19920*/  FFMA.FTZ R191, R167, R250, R191 ;  /* 0x000000faa7bf7223 */ /* 0x000fe200000100bf */
        /* <DEDUP_REMOVED lines=58> */
[----:B------:R-:W4:Y:S01]  /*19cd0*/  MUFU.EX2 R160, R160 ;  /* 0x000000a000a07308 */ /* 0x000f220000000800 */
[----:B------:R-:W-:Y:S02]  /*19ce0*/  FADD.FTZ R201, R201, R202 ;  /* 0x000000cac9c97221 */ /* 0x000fe40000010000 */
        /* <DEDUP_REMOVED lines=405> */
[-CC-:B----4-:R-:W-:Y:S01]  /*1b640*/  FFMA.FTZ R104, R115, R3.reuse, -R186.reuse ;  /* 0x0000000373687223 */ /* 0x190fe200000108ba */
[C---:B-1----:R-:W-:Y:S08]  /*1b650*/  HMMA.16816.F32.BF16 R12, R20.reuse, R24, R12 ;  /* 0x00000018140c723c */ /* 0x042ff0000004180c */
[----:B------:R-:W1:Y:S01]  /*1b660*/  MUFU.EX2 R39, R107 ;  /* 0x0000006b00277308 */ /* 0x000e620000000800 */
[----:B------:R-:W-:Y:S09]  /*1b670*/  FFMA.FTZ R186, R131, R3, -R186 ;  /* 0x0000000383ba7223 */ /* 0x000ff200000108ba */
        /* <DEDUP_REMOVED lines=8> */
[----:B-----5:R-:W-:Y:S01]  /*1b700*/  F2FP.BF16.F32.PACK_AB R22, R36, R37 ;  /* 0x000000252416723e */ /* 0x020fe200000010ff */
[----:B------:R-:W-:Y:S01]  /*1b710*/  FADD.FTZ R96, R96, R91 ;  /* 0x0000005b60607221 */ /* 0x000fe20000010000 */
[----:B-1----:R-:W-:Y:S07]  /*1b720*/  F2FP.BF16.F32.PACK_AB R23, R39, R38 ;  /* 0x000000262717723e */ /* 0x002fee00000010ff */
[----:B------:R-:W1:Y:S01]  /*1b730*/  MUFU.EX2 R186, R186 ;  /* 0x000000ba00ba7308 */ /* 0x000e620000000800 */
        /* <DEDUP_REMOVED lines=9> */
[----:B-1----:R-:W-:Y:S05]  /*1b7d0*/  F2FP.BF16.F32.PACK_AB R151, R186, R3 ;  /* 0x00000003ba97723e */ /* 0x002fea00000010ff */
[C---:B---3--:R-:W-:Y:S08]  /*1b7e0*/  HMMA.16816.F32.BF16 R132, R20.reuse, R32, R132 ;  /* 0x000000201484723c */ /* 0x048ff00000041884 */
[C---:B------:R-:W-:Y:S01]  /*1b7f0*/  HMMA.16816.F32.BF16 R136, R20.reuse, R34, R136 ;  /* 0x000000221488723c */ /* 0x040fe20000041888 */
[----:B------:R-:W1:Y:S07]  /*1b800*/  LDSM.16.MT88.4 R32, [R183+0x10800] ;  /* 0x01080000b720783b */ /* 0x000e6e0000004200 */
[C---:B----4-:R-:W-:Y:S08]  /*1b810*/  HMMA.16816.F32.BF16 R140, R20.reuse, R24, R140 ;  /* 0x00000018148c723c */ /* 0x050ff0000004188c */
[C---:B------:R-:W-:Y:S01]  /*1b820*/  HMMA.16816.F32.BF16 R144, R20.reuse, R26, R144 ;  /* 0x0000001a1490723c */ /* 0x040fe20000041890 */
[----:B------:R-:W3:Y:S07]  /*1b830*/  LDSM.16.MT88.4 R24, [R182+0x10800] ;  /* 0x01080000b618783b */ /* 0x000eee0000004200 */
        /* <DEDUP_REMOVED lines=15> */
[----:B------:R-:W-:Y:S04]  /*1b930*/  FADD.FTZ R104, R46, R104 ;  /* 0x000000682e687221 */ /* 0x000fe80000010000 */
[C---:B------:R-:W-:Y:S01]  /*1b940*/  HMMA.16816.F32.BF16 R8, R20.reuse, R34, R8 ;  /* 0x000000221408723c */ /* 0x040fe20000041808 */
[----:B------:R-:W1:Y:S07]  /*1b950*/  LDSM.16.MT88.4 R32, [R184+0x6800] ;  /* 0x00680000b820783b */ /* 0x000e6e0000004200 */
[C---:B---3--:R-:W-:Y:S08]  /*1b960*/  HMMA.16816.F32.BF16 R132, R20.reuse, R24, R132 ;  /* 0x000000181484723c */ /* 0x048ff00000041884 */
[C---:B------:R-:W-:Y:S01]  /*1b970*/  HMMA.16816.F32.BF16 R136, R20.reuse, R26, R136 ;  /* 0x0000001a1488723c */ /* 0x040fe20000041888 */
[----:B------:R-:W3:Y:S07]  /*1b980*/  LDSM.16.MT88.4 R24, [R183+0x11000] ;  /* 0x01100000b718783b */ /* 0x000eee0000004200 */
[C---:B--2---:R-:W-:Y:S08]  /*1b990*/  HMMA.16816.F32.BF16 R140, R20.reuse, R28, R140 ;  /* 0x0000001c148c723c */ /* 0x044ff0000004188c */
[C---:B------:R-:W-:Y:S01]  /*1b9a0*/  HMMA.16816.F32.BF16 R144, R20.reuse, R30, R144 ;  /* 0x0000001e1490723c */ /* 0x040fe20000041890 */
[----:B------:R-:W2:Y:S07]  /*1b9b0*/  LDSM.16.MT88.4 R28, [R182+0x11000] ;  /* 0x01100000b61c783b */ /* 0x000eae0000004200 */
        /* <DEDUP_REMOVED lines=23> */
[----:B------:R-:W-:Y:S05]  /*1bb30*/  FADD.FTZ R249, R186, R55 ;  /* 0x00000037baf97221 */ /* 0x000fea0000010000 */
[C---:B------:R-:W-:Y:S01]  /*1bb40*/  HMMA.16816.F32.BF16 R136, R20.reuse, R30, R136 ;  /* 0x0000001e1488723c */ /* 0x040fe20000041888 */
[----:B------:R-:W2:Y:S07]  /*1bb50*/  LDSM.16.MT88.4 R28, [R182+0x11800] ;  /* 0x01180000b61c783b */ /* 0x000eae0000004200 */
[C---:B-1----:R-:W-:Y:S01]  /*1bb60*/  HMMA.16816.F32.BF16 R140, R20.reuse, R32, R140 ;  /* 0x00000020148c723c */ /* 0x042fe2000004188c */
[----:B------:R-:W1:Y:S07]  /*1bb70*/  MUFU.EX2 R32, R128 ;  /* 0x0000008000207308 */ /* 0x000e6e0000000800 */
[C---:B------:R-:W-:Y:S03]  /*1bb80*/  HMMA.16816.F32.BF16 R144, R20.reuse, R34, R144 ;  /* 0x000000221490723c */ /* 0x040fe60000041890 */
[----:B-1----:R-:W-:Y:S01]  /*1bb90*/  F2FP.BF16.F32.PACK_AB R150, R188, R32 ;  /* 0x00000020bc96723e */ /* 0x002fe200000010ff */
[----:B------:R-:W-:Y:S04]  /*1bba0*/  FADD.FTZ R53, R32, R53 ;  /* 0x0000003520357221 */ /* 0x000fe80000010000 */
[C---:B---3--:R-:W-:Y:S03]  /*1bbb0*/  HMMA.16816.F32.BF16 R12, R20.reuse, R24, R12 ;  /* 0x00000018140c723c */ /* 0x048fe6000004180c */
[----:B------:R-:W-:Y:S05]  /*1bbc0*/  FADD.FTZ R250, R188, R53 ;  /* 0x00000035bcfa7221 */ /* 0x000fea0000010000 */
[----:B------:R-:W-:Y:S01]  /*1bbd0*/  HMMA.16816.F32.BF16 R16, R20, R26, R16 ;  /* 0x0000001a1410723c */ /* 0x000fe20000041810 */
[----:B------:R-:W1:Y:S07]  /*1bbe0*/  LDSM.16.MT88.4 R20, [R181+0x7800] ;  /* 0x00780000b514783b */ /* 0x000e6e0000004200 */
[C---:B------:R-:W-:Y:S01]  /*1bbf0*/  HMMA.16816.F32.BF16 R160, R148.reuse, R156, R4 ;  /* 0x0000009c94a0723c */ /* 0x040fe20000041804 */
[----:B------:R-:W3:Y:S07]  /*1bc00*/  LDSM.16.MT88.4 R4, [R184+0x7800] ;  /* 0x00780000b804783b */ /* 0x000eee0000004200 */
[C---:B------:R-:W-:Y:S08]  /*1bc10*/  HMMA.16816.F32.BF16 R156, R148.reuse, R158, R8 ;  /* 0x0000009e949c723c */ /* 0x040ff00000041808 */
[C---:B--2---:R-:W-:Y:S08]  /*1bc20*/  HMMA.16816.F32.BF16 R132, R148.reuse, R28, R132 ;  /* 0x0000001c9484723c */ /* 0x044ff00000041884 */
[C---:B------:R-:W-:Y:S08]  /*1bc30*/  HMMA.16816.F32.BF16 R136, R148.reuse, R30, R136 ;  /* 0x0000001e9488723c */ /* 0x040ff00000041888 */
[C---:B-1----:R-:W-:Y:S08]  /*1bc40*/  HMMA.16816.F32.BF16 R140, R148.reuse, R20, R140 ;  /* 0x00000014948c723c */ /* 0x042ff0000004188c */
[C---:B------:R-:W-:Y:S08]  /*1bc50*/  HMMA.16816.F32.BF16 R144, R148.reuse, R22, R144 ;  /* 0x000000169490723c */ /* 0x040ff00000041890 */
[C---:B---3--:R-:W-:Y:S08]  /*1bc60*/  HMMA.16816.F32.BF16 R152, R148.reuse, R4, R12 ;  /* 0x000000049498723c */ /* 0x048ff0000004180c */
[----:B------:R-:W-:Y:S01]  /*1bc70*/  HMMA.16816.F32.BF16 R148, R148, R6, R16 ;  /* 0x000000069494723c */ /* 0x000fe20000041810 */
[----:B------:R-:W-:Y:S08]  /*1bc80*/  @!UPT UIADD3 URZ, UPT, UPT, URZ, URZ, URZ ;  /* 0x000000fffffff290 */ /* 0x000ff0000fffe0ff */
[----:B------:R-:W-:Y:S11]  /*1bc90*/  @P0 BRA `(.L_x_5306) ;  /* 0xffffffac00900947 */ /* 0x000ff6000383ffff */
.L_x_5299:
        /* <DEDUP_REMOVED lines=15> */
.L_x_5314:
[----:B----4-:R-:W-:Y:S01]  /*1bd90*/  FADD.FTZ R11, R249, R11 ;  /* 0x0000000bf90b7221 */ /* 0x010fe20000010000 */
[----:B------:R-:W-:Y:S01]  /*1bda0*/  FSETP.NE.FTZ.AND P1, PT, R9, RZ, PT ;  /* 0x000000ff0900720b */ /* 0x000fe20003f35000 */
[----:B------:R-:W2:Y:S01]  /*1bdb0*/  MUFU.RCP R12, R9 ;  /* 0x00000009000c7308 */ /* 0x000ea20000001000 */
[C---:B------:R-:W-:Y:S01]  /*1bdc0*/  SHF.L.U32 R7, R224.reuse, 0x1, RZ ;  /* 0x00000001e0077819 */ /* 0x040fe200000006ff */
[----:B------:R-:W-:Y:S05]  /*1bdd0*/  WARPSYNC.ALL ;  /* 0x0000000000007948 */ /* 0x000fea0003800000 */
[----:B------:R-:W-:Y:S01]  /*1bde0*/  FSETP.NE.FTZ.AND P0, PT, R11, RZ, PT ;  /* 0x000000ff0b00720b */ /* 0x000fe20003f15000 */
[----:B------:R-:W4:Y:S01]  /*1bdf0*/  MUFU.RCP R10, R11 ;  /* 0x0000000b000a7308 */ /* 0x000f220000001000 */
[----:B------:R-:W-:-:S02]  /*1be00*/  SHF.L.U32 R8, R224, 0x5, RZ ;  /* 0x00000005e0087819 */ /* 0x000fc400000006ff */
[----:B------:R-:W-:Y:S02]  /*1be10*/  LOP3.LUT R15, R7, 0x6, RZ, 0xc0, !PT ;  /* 0x00000006070f7812 */ /* 0x000fe400078ec0ff */
[----:B------:R-:W-:Y:S02]  /*1be20*/  MOV R3, 0xff800000 ;  /* 0xff80000000037802 */ /* 0x000fe40000000f00 */
[----:B------:R-:W-:Y:S01]  /*1be30*/  LOP3.LUT R8, R15, 0x7c00, R8, 0xf8, !PT ;  /* 0x00007c000f087812 */ /* 0x000fe200078ef808 */
[----:B------:R1:W3:Y:S01]  /*1be40*/  @P1 MUFU.LG2 R13, R9 ;  /* 0x00000009000d1308 */ /* 0x0002e20000000c00 */
[----:B--2---:R-:W-:-:S05]  /*1be50*/  FSEL R12, R12, 1, P1 ;  /* 0x3f8000000c0c7808 */ /* 0x004fca0000800000 */
[C---:B------:R-:W-:Y:S02]  /*1be60*/  FMUL.FTZ R160, R12.reuse, R160 ;  /* 0x000000a00ca07220 */ /* 0x040fe40000410000 */
[----:B------:R-:W2:Y:S01]  /*1be70*/  @P0 MUFU.LG2 R11, R11 ;  /* 0x0000000b000b0308 */ /* 0x000ea20000000c00 */
[----:B------:R-:W-:Y:S01]  /*1be80*/  FMUL.FTZ R161, R12, R161 ;  /* 0x000000a10ca17220 */ /* 0x000fe20000410000 */
[----:B----4-:R-:W-:Y:S01]  /*1be90*/  FSEL R10, R10, 1, P0 ;  /* 0x3f8000000a0a7808 */ /* 0x010fe20000000000 */
[C---:B------:R-:W-:Y:S01]  /*1bea0*/  FMUL.FTZ R156, R12.reuse, R156 ;  /* 0x0000009c0c9c7220 */ /* 0x040fe20000410000 */
[C---:B------:R-:W-:Y:S01]  /*1beb0*/  FMUL.FTZ R157, R12.reuse, R157 ;  /* 0x0000009d0c9d7220 */ /* 0x040fe20000410000 */
[C---:B------:R-:W-:Y:S01]  /*1bec0*/  FMUL.FTZ R132, R12.reuse, R132 ;  /* 0x000000840c847220 */ /* 0x040fe20000410000 */
[C---:B------:R-:W-:Y:S01]  /*1bed0*/  FMUL.FTZ R133, R12.reuse, R133 ;  /* 0x000000850c857220 */ /* 0x040fe20000410000 */
[C---:B------:R-:W-:Y:S01]  /*1bee0*/  FMUL.FTZ R136, R12.reuse, R136 ;  /* 0x000000880c887220 */ /* 0x040fe20000410000 */
[C---:B------:R-:W-:Y:S01]  /*1bef0*/  FMUL.FTZ R137, R12.reuse, R137 ;  /* 0x000000890c897220 */ /* 0x040fe20000410000 */
[----:B------:R-:W-:Y:S01]  /*1bf00*/  FMUL.FTZ R140, R12, R140 ;  /* 0x0000008c0c8c7220 */ /* 0x000fe20000410000 */
[----:B-1----:R-:W-:Y:S01]  /*1bf10*/  SHF.L.U32 R9, R224, 0x4, RZ ;  /* 0x00000004e0097819 */ /* 0x002fe200000006ff */
[----:B---3--:R-:W-:Y:S01]  /*1bf20*/  @P1 FMUL.FTZ R13, R13, 0.69314718246459960938 ;  /* 0x3f3172180d0d1820 */ /* 0x008fe20000410000 */
[C---:B------:R-:W-:Y:S01]  /*1bf30*/  FMUL.FTZ R141, R12.reuse, R141 ;  /* 0x0000008d0c8d7220 */ /* 0x040fe20000410000 */
[----:B------:R-:W-:Y:S01]  /*1bf40*/  FMUL.FTZ R144, R12, R144 ;  /* 0x000000900c907220 */ /* 0x000fe20000410000 */
[----:B------:R-:W-:Y:S01]  /*1bf50*/  LOP3.LUT R14, R9, 0x1c0, RZ, 0xc0, !PT ;  /* 0x000001c0090e7812 */ /* 0x000fe200078ec0ff */
[----:B-----5:R-:W-:Y:S01]  /*1bf60*/  @P1 FFMA.FTZ R3, R6, R2, R13 ;  /* 0x0000000206031223 */ /* 0x020fe2000001000d */
[----:B------:R-:W-:Y:S01]  /*1bf70*/  MOV R2, 0xff800000 ;  /* 0xff80000000027802 */ /* 0x000fe20000000f00 */
[----:B------:R-:W-:Y:S01]  /*1bf80*/  FMUL.FTZ R145, R12, R145 ;  /* 0x000000910c917220 */ /* 0x000fe20000410000 */
[----:B------:R-:W-:Y:S01]  /*1bf90*/  LOP3.LUT R7, R14, 0x38, R7, 0xf8, !PT ;  /* 0x000000380e077812 */ /* 0x000fe200078ef807 */
[----:B--2---:R-:W-:Y:S01]  /*1bfa0*/  @P0 FMUL.FTZ R11, R11, 0.69314718246459960938 ;  /* 0x3f3172180b0b0820 */ /* 0x004fe20000410000 */
        /* <DEDUP_REMOVED lines=24> */
[----:B------:R-:W-:Y:S02]  /*1c130*/  LEA R7, R7, UR8, 0x2 ;  /* 0x0000000807077c11 */ /* 0x000fe4000f8e10ff */
[----:B------:R-:W-:Y:S02]  /*1c140*/  SEL R4, R4, 0xffffffe0, !P2 ;  /* 0xffffffe004047807 */ /* 0x000fe40005000000 */
[----:B------:R-:W-:Y:S01]  /*1c150*/  SEL R5, R5, 0xffffffc0, !P3 ;  /* 0xffffffc005057807 */ /* 0x000fe20005800000 */
[----:B------:R-:W-:Y:S01]  /*1c160*/  VIADD R8, R7, 0x80 ;  /* 0x0000008007087836 */ /* 0x000fe20000000000 */
[----:B------:R-:W-:Y:S01]  /*1c170*/  R2UR UR12, R36 ;  /* 0x00000000240c72ca */ /* 0x000fe200000e0000 */
[--C-:B------:R-:W-:Y:S01]  /*1c180*/  IMAD.IADD R0, R4, 0x1, R7.reuse ;  /* 0x0000000104007824 */ /* 0x100fe200078e0207 */
[----:B------:R-:W-:Y:S01]  /*1c190*/  R2UR UR13, R37 ;  /* 0x00000000250d72ca */ /* 0x000fe200000e0000 */
[----:B------:R-:W-:Y:S01]  /*1c1a0*/  IMAD.IADD R6, R5, 0x1, R7 ;  /* 0x0000000105067824 */ /* 0x000fe200078e0207 */
[----:B------:R-:W-:Y:S01]  /*1c1b0*/  R2UR UR10, R36 ;  /* 0x00000000240a72ca */ /* 0x000fe200000e0000 */
[----:B------:R-:W-:Y:S01]  /*1c1c0*/  @P4 VIADD R8, R7, 0xffffff80 ;  /* 0xffffff8007084836 */ /* 0x000fe20000000000 */
[----:B------:R-:W-:Y:S01]  /*1c1d0*/  R2UR UR11, R37 ;  /* 0x00000000250b72ca */ /* 0x000fe200000e0000 */
[----:B------:R-:W-:Y:S01]  /*1c1e0*/  IMAD.IADD R10, R4, 0x1, R6 ;  /* 0x00000001040a7824 */ /* 0x000fe200078e0206 */
[----:B------:R-:W-:Y:S01]  /*1c1f0*/  R2UR UR4, R36 ;  /* 0x00000000240472ca */ /* 0x000fe200000e0000 */
[--C-:B------:R-:W-:Y:S01]  /*1c200*/  IMAD.IADD R5, R5, 0x1, R8.reuse ;  /* 0x0000000105057824 */ /* 0x100fe200078e0208 */
[----:B------:R-:W-:Y:S01]  /*1c210*/  R2UR UR5, R37 ;  /* 0x00000000250572ca */ /* 0x000fe200000e0000 */
[----:B------:R-:W-:Y:S04]  /*1c220*/  STS.64 [R7], R160 ;  /* 0x000000a007007388 */ /* 0x000fe80000000a00 */
[----:B------:R-:W-:Y:S04]  /*1c230*/  STS.64 [R7+0x800], R162 ;  /* 0x000800a207007388 */ /* 0x000fe80000000a00 */
[----:B------:R-:W-:Y:S04]  /*1c240*/  STS.64 [R0], R156 ;  /* 0x0000009c00007388 */ /* 0x000fe80000000a00 */
[----:B------:R1:W-:Y:S04]  /*1c250*/  STS.64 [R0+0x800], R158 ;  /* 0x0008009e00007388 */ /* 0x0003e80000000a00 */
[----:B------:R-:W-:Y:S04]  /*1c260*/  STS.64 [R6], R132 ;  /* 0x0000008406007388 */ /* 0x000fe80000000a00 */
[----:B------:R2:W-:Y:S04]  /*1c270*/  STS.64 [R6+0x800], R134 ;  /* 0x0008008606007388 */ /* 0x0005e80000000a00 */
[----:B------:R-:W-:Y:S04]  /*1c280*/  STS.64 [R10], R136 ;  /* 0x000000880a007388 */ /* 0x000fe80000000a00 */
[----:B------:R-:W-:Y:S04]  /*1c290*/  STS.64 [R10+0x800], R138 ;  /* 0x0008008a0a007388 */ /* 0x000fe80000000a00 */
[----:B------:R-:W-:Y:S04]  /*1c2a0*/  STS.64 [R8], R140 ;  /* 0x0000008c08007388 */ /* 0x000fe80000000a00 */
[----:B------:R-:W-:Y:S01]  /*1c2b0*/  STS.64 [R8+0x800], R142 ;  /* 0x0008008e08007388 */ /* 0x000fe20000000a00 */
[----:B-1----:R-:W-:-:S02]  /*1c2c0*/  IMAD.IADD R0, R4, 0x1, R8 ;  /* 0x0000000104007824 */ /* 0x002fc400078e0208 */
[----:B------:R-:W-:-:S03]  /*1c2d0*/  IMAD.IADD R4, R4, 0x1, R5 ;  /* 0x0000000104047824 */ /* 0x000fc600078e0205 */
[----:B------:R-:W-:Y:S04]  /*1c2e0*/  STS.64 [R0], R144 ;  /* 0x0000009000007388 */ /* 0x000fe80000000a00 */
[----:B------:R-:W-:Y:S04]  /*1c2f0*/  STS.64 [R0+0x800], R146 ;  /* 0x0008009200007388 */ /* 0x000fe80000000a00 */
[----:B------:R-:W-:Y:S04]  /*1c300*/  STS.64 [R5], R152 ;  /* 0x0000009805007388 */ /* 0x000fe80000000a00 */
[----:B------:R1:W-:Y:S04]  /*1c310*/  STS.64 [R5+0x800], R154 ;  /* 0x0008009a05007388 */ /* 0x0003e80000000a00 */
[----:B------:R-:W-:Y:S04]  /*1c320*/  STS.64 [R4], R148 ;  /* 0x0000009404007388 */ /* 0x000fe80000000a00 */
[----:B------:R3:W-:Y:S04]  /*1c330*/  STS.64 [R4+0x800], R150 ;  /* 0x0008009604007388 */ /* 0x0007e80000000a00 */
[----:B------:R-:W4:Y:S04]  /*1c340*/  LD.E.64 R38, desc[UR12][R164.64+0xb0] ;  /* 0x0000b00ca4267980 */ /* 0x000f28000c101b00 */
[----:B--2---:R-:W2:Y:S04]  /*1c350*/  LD.E.64 R6, desc[UR10][R164.64+0x78] ;  /* 0x0000780aa4067980 */ /* 0x004ea8000c101b00 */
[----:B-1----:R-:W2:Y:S04]  /*1c360*/  LD.E R5, desc[UR10][R164.64+0x60] ;  /* 0x0000600aa4057980 */ /* 0x002ea8000c101900 */
[----:B---3--:R-:W3:Y:S01]  /*1c370*/  LD.E R4, desc[UR4][R164.64+0xcc] ;  /* 0x0000cc04a4047980 */ /* 0x008ee2000c101900 */
[----:B------:R-:W-:Y:S01]  /*1c380*/  SHF.R.U32.HI R0, RZ, 0x4, R224 ;  /* 0x00000004ff007819 */ /* 0x000fe200000116e0 */
[----:B------:R-:W-:-:S04]  /*1c390*/  IMAD.SHL.U32 R237, R237, 0x40, RZ ;  /* 0x00000040eded7824 */ /* 0x000fc800078e00ff */
[----:B------:R-:W-:Y:S02]  /*1c3a0*/  VIADD R8, R0, 0x8 ;  /* 0x0000000800087836 */ /* 0x000fe40000000000 */
[----:B------:R-:W-:Y:S01]  /*1c3b0*/  IMAD.SHL.U32 R10, R224, 0x4, RZ ;  /* 0x00000004e00a7824 */ /* 0x000fe200078e00ff */
[----:B------:R-:W-:Y:S01]  /*1c3c0*/  LOP3.LUT R32, R9, 0x10, RZ, 0xc0, !PT ;  /* 0x0000001009207812 */ /* 0x000fe200078ec0ff */
[----:B------:R-:W5:Y:S01]  /*1c3d0*/  LD.E.64 R164, desc[UR4][R164.64+0xa8] ;  /* 0x0000a804a4a47980 */ /* 0x000f62000c101b00 */
[----:B------:R-:W-:Y:S01]  /*1c3e0*/  LOP3.LUT R42, R180, 0x30, RZ, 0xc0, !PT ;  /* 0x00000030b42a7812 */ /* 0x000fe200078ec0ff */
[----:B------:R-:W-:Y:S01]  /*1c3f0*/  BSSY.RECONVERGENT B0, `(.L_x_5308) ;  /* 0x0000034000007945 */ /* 0x000fe20003800200 */
[----:B------:R-:W-:Y:S01]  /*1c400*/  VIADD R40, R0, 0x30 ;  /* 0x0000003000287836 */ /* 0x000fe20000000000 */
[----:B------:R-:W-:Y:S01]  /*1c410*/  BAR.SYNC.DEFER_BLOCKING 0x0 ;  /* 0x0000000000007b1d */ /* 0x000fe20000010000 */
[----:B----4-:R-:W-:Y:S02]  /*1c420*/  IMAD R241, R38, UR9, R241 ;  /* 0x0000000926f17c24 */ /* 0x010fe4000f8e02f1 */
[----:B------:R-:W-:-:S05]  /*1c430*/  IMAD.IADD R38, R239, 0x1, -R237 ;  /* 0x00000001ef267824 */ /* 0x000fca00078e0aed */
[----:B------:R-:W-:Y:S01]  /*1c440*/  ISETP.GE.AND P6, PT, R8, R38, PT ;  /* 0x000000260800720c */ /* 0x000fe20003fc6270 */
[----:B------:R-:W-:Y:S02]  /*1c450*/  VIADD R8, R0, 0x10 ;  /* 0x0000001000087836 */ /* 0x000fe40000000000 */
[----:B--2---:R-:W-:-:S03]  /*1c460*/  IMAD R5, R241, R5, R240 ;  /* 0x00000005f1057224 */ /* 0x004fc600078e02f0 */
[----:B------:R-:W-:Y:S01]  /*1c470*/  ISETP.GE.AND P5, PT, R8, R38, PT ;  /* 0x000000260800720c */ /* 0x000fe20003fa6270 */
[----:B------:R-:W-:-:S04]  /*1c480*/  IMAD R39, R39, R5, R237 ;  /* 0x0000000527277224 */ /* 0x000fc800078e02ed */
[----:B---3--:R-:W-:Y:S01]  /*1c490*/  IMAD R8, R39, R4, RZ ;  /* 0x0000000427087224 */ /* 0x008fe200078e02ff */
[C---:B------:R-:W-:Y:S02]  /*1c4a0*/  LOP3.LUT R4, R10.reuse, 0xffc, RZ, 0xc0, !PT ;  /* 0x00000ffc0a047812 */ /* 0x040fe400078ec0ff */
[----:B------:R-:W-:Y:S01]  /*1c4b0*/  LOP3.LUT R10, R10, 0x1f8, RZ, 0xc0, !PT ;  /* 0x000001f80a0a7812 */ /* 0x000fe200078ec0ff */
[----:B------:R-:W-:Y:S01]  /*1c4c0*/  VIADD R5, R0, 0x18 ;  /* 0x0000001800057836 */ /* 0x000fe20000000000 */
[----:B------:R-:W-:Y:S02]  /*1c4d0*/  IADD3 R9, P0, PT, R8, R4, RZ ;  /* 0x0000000408097210 */ /* 0x000fe40007f1e0ff */
[----:B------:R-:W-:Y:S01]  /*1c4e0*/  LOP3.LUT R10, R10, 0x38, R180, 0x78, !PT ;  /* 0x000000380a0a7812 */ /* 0x000fe200078e78b4 */
[C---:B------:R-:W-:Y:S01]  /*1c4f0*/  VIADD R4, R0.reuse, 0x28 ;  /* 0x0000002800047836 */ /* 0x040fe20000000000 */
[----:B------:R-:W-:Y:S01]  /*1c500*/  ISETP.GE.AND P4, PT, R5, R38, PT ;  /* 0x000000260500720c */ /* 0x000fe20003f86270 */
[----:B------:R-:W-:Y:S01]  /*1c510*/  VIADD R5, R0, 0x20 ;  /* 0x0000002000057836 */ /* 0x000fe20000000000 */
[----:B------:R-:W-:Y:S01]  /*1c520*/  LEA.HI.X.SX32 R8, R8, RZ, 0x1, P0 ;  /* 0x000000ff08087211 */ /* 0x000fe200000f0eff */
[----:B------:R-:W-:Y:S01]  /*1c530*/  IMAD R32, R10, 0x4, R32 ;  /* 0x000000040a207824 */ /* 0x000fe200078e0220 */
[----:B------:R-:W-:-:S02]  /*1c540*/  LEA R44, P0, R9, R6, 0x2 ;  /* 0x00000006092c7211 */ /* 0x000fc400078010ff */
[-C--:B------:R-:W-:Y:S02]  /*1c550*/  ISETP.GE.AND P3, PT, R5, R38.reuse, PT ;  /* 0x000000260500720c */ /* 0x080fe40003f66270 */
[----:B------:R-:W-:Y:S01]  /*1c560*/  ISETP.GE.AND P2, PT, R4, R38, PT ;  /* 0x000000260400720c */ /* 0x000fe20003f46270 */
[----:B------:R1:W2:Y:S01]  /*1c570*/  LDS.128 R28, [R32+UR8+0x800] ;  /* 0x00080008201c7984 */ /* 0x0002a20008000c00 */
[----:B------:R-:W-:-:S03]  /*1c580*/  LEA.HI.X R45, R9, R7, R8, 0x2, P0 ;  /* 0x00000007092d7211 */ /* 0x000fc600000f1408 */
[----:B------:R1:W3:Y:S04]  /*1c590*/  LDS.128 R4, [R32+UR8] ;  /* 0x0000000820047984 */ /* 0x0002e80008000c00 */
[----:B------:R1:W4:Y:S04]  /*1c5a0*/  LDS.128 R24, [R32+UR8+0x1000] ;  /* 0x0010000820187984 */ /* 0x0003280008000c00 */
[----:B------:R1:W1:Y:S04]  /*1c5b0*/  LDS.128 R20, [R32+UR8+0x1800] ;  /* 0x0018000820147984 */ /* 0x0002680008000c00 */
[----:B------:R1:W1:Y:S04]  /*1c5c0*/  LDS.128 R16, [R32+UR8+0x2000] ;  /* 0x0020000820107984 */ /* 0x0002680008000c00 */
[----:B------:R1:W1:Y:S04]  /*1c5d0*/  LDS.128 R12, [R32+UR8+0x2800] ;  /* 0x00280008200c7984 */ /* 0x0002680008000c00 */
[----:B------:R1:W1:Y:S04]  /*1c5e0*/  LDS.128 R8, [R32+UR8+0x3000] ;  /* 0x0030000820087984 */ /* 0x0002680008000c00 */
[----:B------:R-:W1:Y:S01]  /*1c5f0*/  LDS.128 R32, [R32+UR8+0x3800] ;  /* 0x0038000820207984 */ /* 0x000e620008000c00 */
[----:B------:R-:W-:-:S02]  /*1c600*/  LOP3.LUT P0, RZ, R224, 0x3, RZ, 0xc0, !PT ;  /* 0x00000003e0ff7812 */ /* 0x000fc4000780c0ff */
[----:B------:R-:W-:Y:S02]  /*1c610*/  SHF.R.U32.HI R224, RZ, 0x2, R224 ;  /* 0x00000002ffe07819 */ /* 0x000fe400000116e0 */
[----:B------:R-:W-:Y:S02]  /*1c620*/  ISETP.GE.AND P1, PT, R0, R38, PT ;  /* 0x000000260000720c */ /* 0x000fe40003f26270 */
[----:B------:R-:W-:-:S07]  /*1c630*/  LOP3.LUT R42, R42, 0x7, R224, 0xf8, !PT ;  /* 0x000000072a2a7812 */ /* 0x000fce00078ef8e0 */
[----:B--2---:R-:W-:Y:S05]  /*1c640*/  @P0 BRA `(.L_x_5309) ;  /* 0x0000000000380947 */ /* 0x004fea0003800000 */
[----:B------:R-:W-:Y:S01]  /*1c650*/  IADD3 R41, P0, PT, R39, R42, RZ ;  /* 0x0000002a27297210 */ /* 0x000fe20007f1e0ff */
[----:B------:R-:W-:-:S03]  /*1c660*/  IMAD.IADD R237, R239, 0x1, -R237 ;  /* 0x00000001efed7824 */ /* 0x000fc600078e0aed */
[----:B------:R-:W-:Y:S02]  /*1c670*/  LEA.HI.X.SX32 R39, R39, RZ, 0x1, P0 ;  /* 0x000000ff27277211 */ /* 0x000fe400000f0eff */
[----:B-----5:R-:W-:-:S04]  /*1c680*/  LEA R46, P0, R41, R164, 0x2 ;  /* 0x000000a4292e7211 */ /* 0x020fc800078010ff */
[----:B------:R-:W-:Y:S02]  /*1c690*/  LEA.HI.X R47, R41, R165, R39, 0x2, P0 ;  /* 0x000000a5292f7211 */ /* 0x000fe400000f1427 */
[C---:B------:R-:W-:Y:S01]  /*1c6a0*/  ISETP.GE.AND P0, PT, R42.reuse, R237, PT ;  /* 0x000000ed2a00720c */ /* 0x040fe20003f06270 */
[----:B------:R-:W-:-:S12]  /*1c6b0*/  VIADD R42, R42, 0x8 ;  /* 0x000000082a2a7836 */ /* 0x000fd80000000000 */
[----:B------:R-:W-:Y:S02]  /*1c6c0*/  @!P0 R2UR UR4, R36 ;  /* 0x00000000240482ca */ /* 0x000fe400000e0000 */
[----:B------:R-:W-:-:S13]  /*1c6d0*/  @!P0 R2UR UR5, R37 ;  /* 0x00000000250582ca */ /* 0x000fda00000e0000 */
[----:B------:R2:W-:Y:S01]  /*1c6e0*/  @!P0 ST.E desc[UR4][R46.64], R3 ;  /* 0x000000032e008985 */ /* 0x0005e2000c101904 */
[----:B------:R-:W-:-:S13]  /*1c6f0*/  ISETP.GE.AND P0, PT, R42, R237, PT ;  /* 0x000000ed2a00720c */ /* 0x000fda0003f06270 */
[----:B------:R-:W-:Y:S02]  /*1c700*/  @!P0 R2UR UR4, R36 ;  /* 0x00000000240482ca */ /* 0x000fe400000e0000 */
[----:B------:R-:W-:-:S13]  /*1c710*/  @!P0 R2UR UR5, R37 ;  /* 0x00000000250582ca */ /* 0x000fda00000e0000 */
[----:B------:R2:W-:Y:S02]  /*1c720*/  @!P0 ST.E desc[UR4][R46.64+0x20], R2 ;  /* 0x000020022e008985 */ /* 0x0005e4000c101904 */
.L_x_5309:
[----:B------:R-:W-:Y:S05]  /*1c730*/  BSYNC.RECONVERGENT B0 ;  /* 0x0000000000007941 */ /* 0x000fea0003800200 */
.L_x_5308:
[----:B------:R-:W-:Y:S01]  /*1c740*/  ISETP.GE.AND P0, PT, R40, R38, PT ;  /* 0x000000262800720c */ /* 0x000fe20003f06270 */
[----:B------:R-:W-:Y:S01]  /*1c750*/  VIADD R0, R0, 0x38 ;  /* 0x0000003800007836 */ /* 0x000fe20000000000 */
[C---:B------:R-:W-:Y:S01]  /*1c760*/  @!P1 R2UR UR20, R36.reuse ;  /* 0x00000000241492ca */ /* 0x040fe200000e0000 */
[----:B--2---:R-:W-:Y:S01]  /*1c770*/  IMAD.MOV.U32 R2, RZ, RZ, R236 ;  /* 0x000000ffff027224 */ /* 0x004fe200078e00ec */
[C---:B------:R-:W-:Y:S01]  /*1c780*/  @!P1 R2UR UR21, R37.reuse ;  /* 0x00000000251592ca */ /* 0x040fe200000e0000 */
[----:B------:R-:W-:Y:S01]  /*1c790*/  IMAD.MOV.U32 R3, RZ, RZ, 0x0 ;  /* 0x00000000ff037424 */ /* 0x000fe200078e00ff */
[C---:B------:R-:W-:Y:S02]  /*1c7a0*/  @!P6 R2UR UR18, R36.reuse ;  /* 0x000000002412e2ca */ /* 0x040fe400000e0000 */
[----:B------:R-:W-:Y:S02]  /*1c7b0*/  @!P6 R2UR UR19, R37 ;  /* 0x000000002513e2ca */ /* 0x000fe400000e0000 */
[----:B------:R-:W-:-:S02]  /*1c7c0*/  @!P5 R2UR UR16, R36 ;  /* 0x000000002410d2ca */ /* 0x000fc400000e0000 */
[C---:B------:R-:W-:Y:S02]  /*1c7d0*/  @!P5 R2UR UR17, R37.reuse ;  /* 0x000000002511d2ca */ /* 0x040fe400000e0000 */
[C---:B------:R-:W-:Y:S02]  /*1c7e0*/  @!P4 R2UR UR14, R36.reuse ;  /* 0x00000000240ec2ca */ /* 0x040fe400000e0000 */
[C---:B------:R-:W-:Y:S01]  /*1c7f0*/  @!P4 R2UR UR15, R37.reuse ;  /* 0x00000000250fc2ca */ /* 0x040fe200000e0000 */
[----:B---3--:R-:W-:Y:S01]  /*1c800*/  @!P1 ST.E.128 desc[UR20][R44.64], R4 ;  /* 0x000000042c009985 */ /* 0x008fe2000c101d14 */
[C---:B------:R-:W-:Y:S02]  /*1c810*/  @!P3 R2UR UR12, R36.reuse ;  /* 0x00000000240cb2ca */ /* 0x040fe400000e0000 */
[----:B------:R-:W-:Y:S01]  /*1c820*/  @!P3 R2UR UR13, R37 ;  /* 0x00000000250db2ca */ /* 0x000fe200000e0000 */
[----:B------:R-:W-:Y:S01]  /*1c830*/  @!P6 ST.E.128 desc[UR18][R44.64+0x800], R28 ;  /* 0x0008001c2c00e985 */ /* 0x000fe2000c101d12 */
[----:B------:R-:W-:-:S02]  /*1c840*/  @!P2 R2UR UR10, R36 ;  /* 0x00000000240aa2ca */ /* 0x000fc400000e0000 */
[C---:B------:R-:W-:Y:S01]  /*1c850*/  @!P2 R2UR UR11, R37.reuse ;  /* 0x00000000250ba2ca */ /* 0x040fe200000e0000 */
[----:B----4-:R-:W-:Y:S01]  /*1c860*/  @!P5 ST.E.128 desc[UR16][R44.64+0x1000], R24 ;  /* 0x001000182c00d985 */ /* 0x010fe2000c101d10 */
[----:B------:R-:W-:Y:S02]  /*1c870*/  @!P0 R2UR UR4, R36 ;  /* 0x00000000240482ca */ /* 0x000fe400000e0000 */
[----:B------:R-:W-:Y:S01]  /*1c880*/  @!P0 R2UR UR5, R37 ;  /* 0x00000000250582ca */ /* 0x000fe200000e0000 */
[----:B-1----:R-:W-:Y:S01]  /*1c890*/  @!P4 ST.E.128 desc[UR14][R44.64+0x1800], R20 ;  /* 0x001800142c00c985 */ /* 0x002fe2000c101d0e */
[----:B------:R-:W-:-:S03]  /*1c8a0*/  ISETP.GE.AND P1, PT, R0, R38, PT ;  /* 0x000000260000720c */ /* 0x000fc60003f26270 */
[----:B------:R-:W-:Y:S04]  /*1c8b0*/  @!P3 ST.E.128 desc[UR12][R44.64+0x2000], R16 ;  /* 0x002000102c00b985 */ /* 0x000fe8000c101d0c */
[----:B------:R-:W-:Y:S04]  /*1c8c0*/  @!P2 ST.E.128 desc[UR10][R44.64+0x2800], R12 ;  /* 0x0028000c2c00a985 */ /* 0x000fe8000c101d0a */
[----:B------:R1:W-:Y:S02]  /*1c8d0*/  @!P0 ST.E.128 desc[UR4][R44.64+0x3000], R8 ;  /* 0x003000082c008985 */ /* 0x0003e4000c101d04 */
[----:B-1---5:R-:W-:Y:S05]  /*1c8e0*/  @P1 RET.REL.NODEC R2 `(_ZN5flash24flash_fwd_splitkv_kernelI23Flash_fwd_kernel_traitsILi64ELi64ELi256ELi4ELb0ELb0EN7cutlass10bfloat16_tE19Flash_kernel_traitsILi64ELi64ELi256ELi4ES3_EELb0ELb0ELb0ELb0ELb1ELb0ELb1ELb1EEEvNS_16Flash_fwd_paramsE) ;  /* 0xfffffe3402c41950 */ /* 0x022fea0003c3ffff */
[----:B------:R-:W-:Y:S01]  /*1c8f0*/  R2UR UR4, R36 ;  /* 0x00000000240472ca */ /* 0x000fe200000e0000 */
[----:B------:R-:W-:Y:S01]  /*1c900*/  IMAD.MOV.U32 R237, RZ, RZ, 0x0 ;  /* 0x00000000ffed7424 */ /* 0x000fe200078e00ff */
[----:B------:R-:W-:-:S13]  /*1c910*/  R2UR UR5, R37 ;  /* 0x00000000250572ca */ /* 0x000fda00000e0000 */
[----:B------:R1:W-:Y:S02]  /*1c920*/  ST.E.128 desc[UR4][R44.64+0x3800], R32 ;  /* 0x003800202c007985 */ /* 0x0003e4000c101d04 */
[----:B-1----:R-:W-:Y:S05]  /*1c930*/  RET.REL.NODEC R236 `(_ZN5flash24flash_fwd_splitkv_kernelI23Flash_fwd_kernel_traitsILi64ELi64ELi256ELi4ELb0ELb0EN7cutlass10bfloat16_tE19Flash_kernel_traitsILi64ELi64ELi256ELi4ES3_EELb0ELb0ELb0ELb0ELb1ELb0ELb1ELb1EEEvNS_16Flash_fwd_paramsE) ;  /* 0xfffffe34ecb07950 */ /* 0x002fea0003c3ffff */
.L_x_5307:
[----:B------:R-:W-:Y:S01]  /*1c940*/  MOV R3, 0x1f ;  /* 0x0000001f00037802 */ /* 0x000fe20000000f00 */
[----:B------:R-:W-:Y:S01]  /*1c950*/  IMAD.MOV.U32 R7, RZ, RZ, 0x2 ;  /* 0x00000002ff077424 */ /* 0x000fe200078e00ff */
[----:B------:R-:W-:Y:S01]  /*1c960*/  MOV R10, R250 ;  /* 0x000000fa000a7202 */ /* 0x000fe20000000f00 */
[----:B------:R-:W-:-:S07]  /*1c970*/  IMAD.MOV.U32 R8, RZ, RZ, -0x1 ;  /* 0xffffffffff087424 */ /* 0x000fce00078e00ff */
[----:B-1---5:R-:W-:Y:S05]  /*1c980*/  WARPSYNC.COLLECTIVE R8, `(.L_x_5310) ;  /* 0x0000000008087348 */ /* 0x022fea0003c00000 */
[----:B------:R2:W3:Y:S02]  /*1c990*/  SHFL.BFLY P0, R3, R10, R7, R3 ;  /* 0x0c0000070a037389 */ /* 0x0004e40000000003 */
[----:B-123-5:R-:W-:Y:S05]  /*1c9a0*/  ENDCOLLECTIVE ;  /* 0x000000000000791b */ /* 0x02efea0003800000 */
.L_x_5310:
        /* <DEDUP_REMOVED lines=8> */
.L_x_5311:
        /* <DEDUP_REMOVED lines=8> */
.L_x_5312:
[----:B------:R-:W-:Y:S01]  /*1cab0*/  FADD.FTZ R249, R3, R249 ;  /* 0x000000f903f97221 */ /* 0x000fe20000010000 */
[----:B------:R-:W-:Y:S01]  /*1cac0*/  MOV R3, 0x1f ;  /* 0x0000001f00037802 */ /* 0x000fe20000000f00 */
[----:B------:R-:W-:-:S03]  /*1cad0*/  IMAD.MOV.U32 R7, RZ, RZ, 0x1 ;  /* 0x00000001ff077424 */ /* 0x000fc600078e00ff */
[----:B------:R-:W-:-:S07]  /*1cae0*/  MOV R10, R249 ;  /* 0x000000f9000a7202 */ /* 0x000fce0000000f00 */
[----:B------:R-:W-:Y:S05]  /*1caf0*/  WARPSYNC.COLLECTIVE R8, `(.L_x_5313) ;  /* 0x0000000008087348 */ /* 0x000fea0003c00000 */
[----:B------:R1:W2:Y:S02]  /*1cb00*/  SHFL.BFLY P0, R3, R10, R7, R3 ;  /* 0x0c0000070a037389 */ /* 0x0002a40000000003 */
[----:B-12---:R-:W-:Y:S05]  /*1cb10*/  ENDCOLLECTIVE ;  /* 0x000000000000791b */ /* 0x006fea0003800000 */
.L_x_5313:
[----:B------:R-:W-:Y:S01]  /*1cb20*/  MOV R11, R3 ;  /* 0x00000003000b7202 */ /* 0x000fe20000000f00 */
[----:B------:R-:W-:Y:S06]  /*1cb30*/  BRA `(.L_x_5314) ;  /* 0xfffffff000947947 */ /* 0x000fec000383ffff */
.L_x_5315:
        /* <DEDUP_REMOVED lines=12> */
.L_x_14752:


//--------------------- .text._ZN5flash24flash_fwd_splitkv_kernelI23Flash_fwd_kernel_traitsILi64ELi64ELi256ELi4ELb0ELb0EN7cutlass10bfloat16_tE19Flash_kernel_traitsILi64ELi64ELi256ELi4ES3_EELb0ELb0ELb0ELb0ELb1ELb1ELb1ELb1EEEvNS_16Flash_fwd_paramsE --------------------------
	.section	.text._ZN5flash24flash_fwd_splitkv_kernelI23Flash_fwd_kernel_traitsILi64ELi64ELi256ELi4ELb0ELb0EN7cutlass10bfloat16_tE19Flash_kernel_traitsILi64ELi64ELi256ELi4ES3_EELb0ELb0ELb0ELb0ELb1ELb1ELb1ELb1EEEvNS_16Flash_fwd_paramsE,"ax",@progbits
	.align	128
        .global         _ZN5flash24flash_fwd_splitkv_kernelI23Flash_fwd_kernel_traitsILi64ELi64ELi256ELi4ELb0ELb0EN7cutlass10bfloat16_tE19Flash_kernel_traitsILi64ELi64ELi256ELi4ES3_EELb0ELb0ELb0ELb0ELb1ELb1ELb1ELb1EEEvNS_16Flash_fwd_paramsE
        .type           _ZN5flash24flash_fwd_splitkv_kernelI23Flash_fwd_kernel_traitsILi64ELi64ELi256ELi4ELb0ELb0EN7cutlass10bfloat16_tE19Flash_kernel_traitsILi64ELi64ELi256ELi4ES3_EELb0ELb0ELb0ELb0ELb1ELb1ELb1ELb1EEEvNS_16Flash_fwd_paramsE,@function
        .size           _ZN5flash24flash_fwd_splitkv_kernelI23Flash_fwd_kernel_traitsILi64ELi64ELi256ELi4ELb0ELb0EN7cutlass10bfloat16_tE19Flash_kernel_traitsILi64ELi64ELi256ELi4ES3_EELb0ELb0ELb0ELb0ELb1ELb1ELb1ELb1EEEvNS_16Flash_fwd_paramsE,(.L_x_14753 - _ZN5flash24flash_fwd_splitkv_kernelI23Flash_fwd_kernel_traitsILi64ELi64ELi256ELi4ELb0ELb0EN7cutlass10bfloat16_tE19Flash_kernel_traitsILi64ELi64ELi256ELi4ES3_EELb0ELb0ELb0ELb0ELb1ELb1ELb1ELb1EEEvNS_16Flash_fwd_paramsE)
        .other          _ZN5flash24flash_fwd_splitkv_kernelI23Flash_fwd_kernel_traitsILi64ELi64ELi256ELi4ELb0ELb0EN7cutlass10bfloat16_tE19Flash_kernel_traitsILi64ELi64ELi256ELi4ES3_EELb0ELb0ELb0ELb0ELb1ELb1ELb1ELb1EEEvNS_16Flash_fwd_paramsE,@"STO_CUDA_ENTRY STV_DEFAULT"
_ZN5flash24flash_fwd_splitkv_kernelI23Flash_fwd_kernel_traitsILi64ELi64ELi256ELi4ELb0ELb0EN7cutlass10bfloat16_tE19Flash_kernel_traitsILi64ELi64ELi256ELi4ES3_EELb0ELb0ELb0ELb0ELb1ELb1ELb1ELb1EEEvNS_16Flash_fwd_paramsE:
.text._ZN5flash24flash_fwd_splitkv_kernelI23Flash_fwd_kernel_traitsILi64ELi64ELi256ELi4ELb0ELb0EN7cutlass10bfloat16_tE19Flash_kernel_traitsILi64ELi64ELi256ELi4ES3_EELb0ELb0ELb0ELb0ELb1ELb1ELb1ELb1EEEvNS_16Flash_fwd_paramsE:
        /* <DEDUP_REMOVED lines=30> */
[----:B-1----:R-:W-:Y:S05]  /*01e0*/  CALL.REL.NOINC `($_ZN5flash24flash_fwd_splitkv_kernelI23Flash_fwd_kernel_traitsILi64ELi64ELi256ELi4ELb0ELb0EN7cutlass10bfloat16_tE19Flash_kernel_traitsILi64ELi64ELi256ELi4ES3_EELb0ELb0ELb0ELb0ELb1ELb1ELb1ELb1EEEvNS_16Flash_fwd_paramsE$_ZN5flash30compute_attn_1rowblock_splitkvI23Flash_fwd_kernel_traitsILi64ELi64ELi256ELi4ELb0ELb0EN7cutlass10bfloat16_tE19Flash_kernel_traitsILi64ELi64ELi256ELi4ES3_EELb0ELb0ELb0ELb0ELb1ELb1ELb1ELb1ENS_16Flash_fwd_paramsEEEvRKT8_iiiii) ;  /* 0x0000000000087944 */ /* 0x002fea0003c00000 */
[----:B------:R-:W-:Y:S05]  /*01f0*/  BSYNC.RECONVERGENT B3 ;  /* 0x0000000000037941 */ /* 0x000fea0003800200 */
.L_x_5316:
[----:B------:R-:W-:Y:S05]  /*0200*/  EXIT ;  /* 0x000000000000794d */ /* 0x000fea0003800000 */
        .type           $_ZN5flash24flash_fwd_splitkv_kernelI23Flash_fwd_kernel_traitsILi64ELi64ELi256ELi4ELb0ELb0EN7cutlass10bfloat16_tE19Flash_kernel_traitsILi64ELi64ELi256ELi4ES3_EELb0ELb0ELb0ELb0ELb1ELb1ELb1ELb1EEEvNS_16Flash_fwd_paramsE$_ZN5flash30compute_attn_1rowblock_splitkvI23Flash_fwd_kernel_traitsILi64ELi64ELi256ELi4ELb0ELb0EN7cutlass10bfloat16_tE19Flash_kernel_traitsILi64ELi64ELi256ELi4ES3_EELb0ELb0ELb0ELb0ELb1ELb1ELb1ELb1ENS_16Flash_fwd_paramsEEEvRKT8_iiiii,@function
        .size           $_ZN5flash24flash_fwd_splitkv_kernelI23Flash_fwd_kernel_traitsILi64ELi64ELi256ELi4ELb0ELb0EN7cutlass10bfloat16_tE19Flash_kernel_traitsILi64ELi64ELi256ELi4ES3_EELb0ELb0ELb0ELb0ELb1ELb1ELb1ELb1EEEvNS_16Flash_fwd_paramsE$_ZN5flash30compute_attn_1rowblock_splitkvI23Flash_fwd_kernel_traitsILi64ELi64ELi256ELi4ELb0ELb0EN7cutlass10bfloat16_tE19Flash_kernel_traitsILi64ELi64ELi256ELi4ES3_EELb0ELb0ELb0ELb0ELb1ELb1ELb1ELb1ENS_16Flash_fwd_paramsEEEvRKT8_iiiii,(.L_x_14753 - $_ZN5flash24flash_fwd_splitkv_kernelI23Flash_fwd_kernel_traitsILi64ELi64ELi256ELi4ELb0ELb0EN7cutlass10bfloat16_tE19Flash_kernel_traitsILi64ELi64ELi256ELi4ES3_EELb0ELb0ELb0ELb0ELb1ELb1ELb1ELb1EEEvNS_16Flash_fwd_paramsE$_ZN5flash30compute_attn_1rowblock_splitkvI23Flash_fwd_kernel_traitsILi64ELi64ELi256ELi4ELb0ELb0EN7cutlass10bfloat16_tE19Flash_kernel_traitsILi64ELi64ELi256ELi4ES3_EELb0ELb0ELb0ELb0ELb1ELb1ELb1ELb1ENS_16Flash_fwd_paramsEEEvRKT8_iiiii)
$_ZN5flash24flash_fwd_splitkv_kernelI23Flash_fwd_kernel_traitsILi64ELi64ELi256ELi4ELb0ELb0EN7cutlass10bfloat16_tE19Flash_kernel_traitsILi64ELi64ELi256ELi4ES3_EELb0ELb0ELb0ELb0ELb1ELb1ELb1ELb1EEEvNS_16Flash_fwd_paramsE$_ZN5flash30compute_attn_1rowblock_splitkvI23Flash_fwd_kernel_traitsILi64ELi64ELi256ELi4ELb0ELb0EN7cutlass10bfloat16_tE19Flash_kernel_traitsILi64ELi64ELi256ELi4ES3_EELb0ELb0ELb0ELb0ELb1ELb1ELb1ELb1ENS_16Flash_fwd_paramsEEEvRKT8_iiiii:
        /* <DEDUP_REMOVED lines=14> */
[C---:B------:R-:W-:Y:S02]  /*02f0*/  ISETP.NE.U32.AND P5, PT, R6.reuse, RZ, PT ;  /* 0x000000ff0600720c */ /* 0x040fe40003fa5070 */
        /* <DEDUP_REMOVED lines=25> */
.L_x_5318:
[----:B------:R-:W-:Y:S05]  /*0490*/  BSYNC.RECONVERGENT B0 ;  /* 0x0000000000007941 */ /* 0x000fea0003800200 */
.L_x_5317:
[----:B------:R-:W-:Y:S04]  /*04a0*/  BSSY.RECONVERGENT B0, `(.L_x_5319) ;  /* 0x0000007000007945 */ /* 0x000fe80003800200 */
[----:B------:R-:W-:Y:S05]  /*04b0*/  @!P4 BRA `(.L_x_5320) ;  /* 0x000000000014c947 */ /* 0x000fea0003800000 */
[----:B-----5:R-:W3:Y:S02]  /*04c0*/  LD.E.U8 R0, desc[UR6][R134.64+0x1b2] ;  /* 0x0001b20686007980 */ /* 0x020ee4000c101100 */
[----:B---3--:R-:W-:-:S13]  /*04d0*/  ISETP.NE.AND P0, PT, R0, RZ, PT ;  /* 0x000000ff0000720c */ /* 0x008fda0003f05270 */
[----:B------:R-:W3:Y:S02]  /*04e0*/  @P0 LD.E R0, desc[UR6][R2.64+0x4] ;  /* 0x0000040602000980 */ /* 0x000ee4000c101900 */
[----:B---3--:R-:W-:-:S06]  /*04f0*/  @P0 IADD3 R0, PT, PT, R0, -R17, RZ ;  /* 0x8000001100000210 */ /* 0x008fcc0007ffe0ff */
[----:B------:R3:W5:Y:S02]  /*0500*/  @!P0 LD.E R0, desc[UR6][R2.64] ;  /* 0x0000000602008980 */ /* 0x000764000c101900 */
.L_x_5320:
[----:B------:R-:W-:Y:S05]  /*0510*/  BSYNC.RECONVERGENT B0 ;  /* 0x0000000000007941 */ /* 0x000fea0003800200 */
.L_x_5319:
[----:B------:R-:W-:Y:S01]  /*0520*/  MOV R15, R14 ;  /* 0x0000000e000f7202 */ /* 0x000fe20000000f00 */
[----:B------:R-:W-:Y:S01]  /*0530*/  BSSY.RECONVERGENT B1, `(.L_x_5321) ;  /* 0x0000013000017945 */ /* 0x000fe20003800200 */
[----:B-----5:R-:W-:Y:S02]  /*0540*/  @P3 IADD3 R15, PT, PT, R5, -R33, RZ ;  /* 0x80000021050f3210 */ /* 0x020fe40007ffe0ff */
        /* <DEDUP_REMOVED lines=8> */
.L_x_5322:
[----:B--23--:R-:W2:Y:S01]  /*05d0*/  LD.E.64 R2, desc[UR6][R134.64+0x108] ;  /* 0x0001080686027980 */ /* 0x00cea2000c101b00 */
[----:B------:R-:W-:Y:S01]  /*05e0*/  BSSY.RECONVERGENT B0, `(.L_x_5324) ;  /* 0x0000006000007945 */ /* 0x000fe20003800200 */
[----:B------:R-:W-:Y:S01]  /*05f0*/  IMAD.MOV.U32 R0, RZ, RZ, RZ ;  /* 0x000000ffff007224 */ /* 0x000fe200078e00ff */
[----:B--2---:R-:W-:-:S04]  /*0600*/  ISETP.NE.U32.AND P0, PT, R2, RZ, PT ;  /* 0x000000ff0200720c */ /* 0x004fc80003f05070 */
[----:B------:R-:W-:-:S13]  /*0610*/  ISETP.NE.AND.EX P0, PT, R3, RZ, PT, P0 ;  /* 0x000000ff0300720c */ /* 0x000fda0003f05300 */
[----:B------:R-:W-:Y:S05]  /*0620*/  @!P0 BRA `(.L_x_5325) ;  /* 0x0000000000048947 */ /* 0x000fea0003800000 */
[----:B------:R2:W5:Y:S02]  /*0630*/  LD.E R0, desc[UR6][R134.64+0xbc] ;  /* 0x0000bc0686007980 */ /* 0x000564000c101900 */
.L_x_5325:
[----:B------:R-:W-:Y:S05]  /*0640*/  BSYNC.RECONVERGENT B0 ;  /* 0x0000000000007941 */ /* 0x000fea0003800200 */
.L_x_5324:
[----:B-----5:R-:W-:Y:S02]  /*0650*/  IADD3 R89, PT, PT, R111, R0, RZ ;  /* 0x000000006f597210 */ /* 0x020fe40007ffe0ff */
.L_x_5323:
[----:B------:R-:W-:Y:S05]  /*0660*/  BSYNC.RECONVERGENT B1 ;  /* 0x0000000000017941 */ /* 0x000fea0003800200 */
.L_x_5321:
[----:B------:R-:W3:Y:S01]  /*0670*/  S2R R39, SR_CTAID.X ;  /* 0x0000000000277919 */ /* 0x000ee20000002500 */
[----:B-1----:R-:W-:Y:S01]  /*0680*/  MOV R14, 0x1f0 ;  /* 0x000001f0000e7802 */ /* 0x002fe20000000f00 */
[----:B------:R-:W-:-:S03]  /*0690*/  IMAD.MOV.U32 R3, RZ, RZ, 0x0 ;  /* 0x00000000ff037424 */ /* 0x000fc600078e00ff */
[----:B------:R-:W-:Y:S01]  /*06a0*/  MOV R2, R14 ;  /* 0x0000000e00027202 */ /* 0x000fe20000000f00 */
[----:B---3--:R-:W-:-:S05]  /*06b0*/  IMAD.SHL.U32 R160, R39, 0x40, RZ ;  /* 0x0000004027a07824 */ /* 0x008fca00078e00ff */
[----:B------:R-:W-:-:S13]  /*06c0*/  ISETP.GT.AND P0, PT, R15, R160, PT ;  /* 0x000000a00f00720c */ /* 0x000fda0003f04270 */
[----:B--2-4-:R-:W-:Y:S05]  /*06d0*/  @!P0 RET.REL.NODEC R2 `(_ZN5flash24flash_fwd_splitkv_kernelI23Flash_fwd_kernel_traitsILi64ELi64ELi256ELi4ELb0ELb0EN7cutlass10bfloat16_tE19Flash_kernel_traitsILi64ELi64ELi256ELi4ES3_EELb0ELb0ELb0ELb0ELb1ELb1ELb1ELb1EEEvNS_16Flash_fwd_paramsE) ;  /* 0xfffffff802488950 */ /* 0x014fea0003c3ffff */
        /* <DEDUP_REMOVED lines=48> */
[----:B------:R-:W-:Y:S01]  /*09e0*/  SHF.R.U32.HI R10, RZ, 0x4, R161 ;  /* 0x00000004ff0a7819 */ /* 0x000fe200000116a1 */
[----:B------:R-:W-:-:S05]  /*09f0*/  IMAD.IADD R9, R15, 0x1, -R160 ;  /* 0x000000010f097824 */ /* 0x000fca00078e0aa0 */
[----:B------:R-:W-:Y:S01]  /*0a00*/  ISETP.GE.AND P5, PT, R10, R9, PT ;  /* 0x000000090a00720c */ /* 0x000fe20003fa6270 */
[----:B---3--:R-:W-:Y:S02]  /*0a10*/  IMAD R0, R6, UR9, R37 ;  /* 0x0000000906007c24 */ /* 0x008fe4000f8e0225 */
[----:B------:R-:W-:Y:S02]  /*0a20*/  VIADD R6, R10, 0x10 ;  /* 0x000000100a067836 */ /* 0x000fe40000000000 */
[----:B----4-:R-:W-:-:S04]  /*0a30*/  IMAD R0, R0, R4, R8 ;  /* 0x0000000400007224 */ /* 0x010fc800078e0208 */
[----:B------:R-:W-:Y:S02]  /*0a40*/  IMAD R0, R7, R0, R160 ;  /* 0x0000000007007224 */ /* 0x000fe400078e02a0 */
[----:B------:R-:W-:Y:S02]  /*0a50*/  VIADD R7, R10, 0x8 ;  /* 0x000000080a077836 */ /* 0x000fe40000000000 */
[----:B-----5:R-:W-:Y:S01]  /*0a60*/  IMAD R4, R0, R5, RZ ;  /* 0x0000000500047224 */ /* 0x020fe200078e02ff */
[-C--:B------:R-:W-:Y:S02]  /*0a70*/  ISETP.GE.AND P6, PT, R6, R9.reuse, PT ;  /* 0x000000090600720c */ /* 0x080fe40003fc6270 */
[----:B------:R-:W-:Y:S02]  /*0a80*/  IADD3 R6, P0, PT, R0, R10, RZ ;  /* 0x0000000a00067210 */ /* 0x000fe40007f1e0ff */
[----:B------:R-:W-:Y:S02]  /*0a90*/  LEA R5, P1, R161, R4, 0x2 ;  /* 0x00000004a1057211 */ /* 0x000fe400078210ff */
[----:B------:R-:W-:-:S02]  /*0aa0*/  ISETP.GE.AND P3, PT, R7, R9, PT ;  /* 0x000000090700720c */ /* 0x000fc40003f66270 */
[----:B------:R-:W-:Y:S02]  /*0ab0*/  LEA.HI.X.SX32 R7, R0, RZ, 0x1, P0 ;  /* 0x000000ff00077211 */ /* 0x000fe400000f0eff */
[----:B------:R-:W-:Y:S02]  /*0ac0*/  LEA.HI.X.SX32 R0, R4, RZ, 0x1, P1 ;  /* 0x000000ff04007211 */ /* 0x000fe400008f0eff */
[----:B--2---:R-:W-:Y:S01]  /*0ad0*/  LEA R2, P0, R6, R2, 0x2 ;  /* 0x0000000206027211 */ /* 0x004fe200078010ff */
[----:B------:R-:W-:-:S03]  /*0ae0*/  VIADD R8, R10, 0x18 ;  /* 0x000000180a087836 */ /* 0x000fc60000000000 */
[----:B------:R-:W-:Y:S01]  /*0af0*/  LEA.HI.X R3, R6, R3, R7, 0x2, P0 ;  /* 0x0000000306037211 */ /* 0x000fe200000f1407 */
[----:B------:R-:W-:Y:S01]  /*0b00*/  VIADD R6, R10, 0x30 ;  /* 0x000000300a067836 */ /* 0x000fe20000000000 */
[----:B------:R-:W-:-:S04]  /*0b10*/  LEA R4, P1, R5, R134, 0x2 ;  /* 0x0000008605047211 */ /* 0x000fc800078210ff */
[----:B------:R-:W-:Y:S02]  /*0b20*/  LEA.HI.X R5, R5, R135, R0, 0x2, P1 ;  /* 0x0000008705057211 */ /* 0x000fe400008f1400 */
[----:B------:R-:W-:Y:S02]  /*0b30*/  LOP3.LUT P0, R0, R161, 0xf, RZ, 0xc0, !PT ;  /* 0x0000000fa1007812 */ /* 0x000fe4000780c0ff */
[-C--:B------:R-:W-:Y:S01]  /*0b40*/  ISETP.GE.AND P4, PT, R8, R9.reuse, PT ;  /* 0x000000090800720c */ /* 0x080fe20003f86270 */
[----:B------:R-:W-:Y:S01]  /*0b50*/  VIADD R8, R10, 0x20 ;  /* 0x000000200a087836 */ /* 0x000fe20000000000 */
[----:B------:R-:W-:Y:S01]  /*0b60*/  ISETP.NE.OR P2, PT, R0, RZ, P3 ;  /* 0x000000ff0000720c */ /* 0x000fe20001f45670 */
[----:B------:R-:W-:Y:S01]  /*0b70*/  @!P3 ST.E.128 desc[UR6][R4.64+0x800], RZ ;  /* 0x000800ff0400b985 */ /* 0x000fe2000c101d06 */
[-C--:B------:R-:W-:Y:S01]  /*0b80*/  ISETP.GE.AND P3, PT, R6, R9.reuse, PT ;  /* 0x000000090600720c */ /* 0x080fe20003f66270 */
[----:B------:R-:W-:Y:S01]  /*0b90*/  VIADD R6, R10, 0x38 ;  /* 0x000000380a067836 */ /* 0x000fe20000000000 */
[-C--:B------:R-:W-:Y:S01]  /*0ba0*/  ISETP.GE.AND P1, PT, R8, R9.reuse, PT ;  /* 0x000000090800720c */ /* 0x080fe20003f26270 */
[----:B------:R-:W-:Y:S01]  /*0bb0*/  VIADD R8, R10, 0x28 ;  /* 0x000000280a087836 */ /* 0x000fe20000000000 */
[----:B------:R-:W-:Y:S02]  /*0bc0*/  @!P5 ST.E.128 desc[UR6][R4.64], RZ ;  /* 0x000000ff0400d985 */ /* 0x000fe4000c101d06 */
[----:B------:R-:W-:-:S02]  /*0bd0*/  ISETP.GE.AND P5, PT, R6, R9, PT ;  /* 0x000000090600720c */ /* 0x000fc40003fa6270 */
[----:B------:R-:W-:Y:S02]  /*0be0*/  P2R R7, PR, RZ, 0x1 ;  /* 0x00000001ff077803 */ /* 0x000fe40000000000 */
[----:B------:R-:W-:Y:S01]  /*0bf0*/  ISETP.GE.AND P0, PT, R8, R9, PT ;  /* 0x000000090800720c */ /* 0x000fe20003f06270 */
[----:B------:R-:W-:Y:S01]  /*0c00*/  @!P4 ST.E.128 desc[UR6][R4.64+0x1800], RZ ;  /* 0x001800ff0400c985 */ /* 0x000fe2000c101d06 */
[----:B------:R-:W-:Y:S01]  /*0c10*/  P2R R6, PR, RZ, 0x20 ;  /* 0x00000020ff067803 */ /* 0x000fe20000000000 */
[----:B------:R-:W-:Y:S02]  /*0c20*/  @!P2 IMAD.MOV.U32 R8, RZ, RZ, -0x800000 ;  /* 0xff800000ff08a424 */ /* 0x000fe400078e00ff */
[----:B------:R-:W-:Y:S04]  /*0c30*/  @!P1 ST.E.128 desc[UR6][R4.64+0x2000], RZ ;  /* 0x002000ff04009985 */ /* 0x000fe8000c101d06 */
[----:B------:R-:W-:Y:S01]  /*0c40*/  @!P5 ST.E.128 desc[UR6][R4.64+0x3800], RZ ;  /* 0x003800ff0400d985 */ /* 0x000fe2000c101d06 */
[----:B------:R-:W-:-:S02]  /*0c50*/  ISETP.NE.OR P5, PT, R0, RZ, P4 ;  /* 0x000000ff0000720c */ /* 0x000fc400027a5670 */
[C---:B------:R-:W-:Y:S01]  /*0c60*/  ISETP.NE.OR P4, PT, R0.reuse, RZ, P1 ;  /* 0x000000ff0000720c */ /* 0x040fe20000f85670 */
[----:B------:R-:W-:Y:S01]  /*0c70*/  @!P0 ST.E.128 desc[UR6][R4.64+0x2800], RZ ;  /* 0x002800ff04008985 */ /* 0x000fe2000c101d06 */
[C---:B------:R-:W-:Y:S02]  /*0c80*/  ISETP.NE.OR P1, PT, R0.reuse, RZ, P0 ;  /* 0x000000ff0000720c */ /* 0x040fe40000725670 */
[C---:B------:R-:W-:Y:S01]  /*0c90*/  ISETP.NE.OR P0, PT, R0.reuse, RZ, P3 ;  /* 0x000000ff0000720c */ /* 0x040fe20001f05670 */
[----:B------:R-:W-:Y:S01]  /*0ca0*/  @!P6 ST.E.128 desc[UR6][R4.64+0x1000], RZ ;  /* 0x001000ff0400e985 */ /* 0x000fe2000c101d06 */
[----:B------:R-:W-:-:S03]  /*0cb0*/  ISETP.NE.OR P6, PT, R0, RZ, P6 ;  /* 0x000000ff0000720c */ /* 0x000fc600037c5670 */
[----:B------:R1:W-:Y:S04]  /*0cc0*/  @!P3 ST.E.128 desc[UR6][R4.64+0x3000], RZ ;  /* 0x003000ff0400b985 */ /* 0x0003e8000c101d06 */
[----:B------:R2:W-:Y:S01]  /*0cd0*/  @!P2 ST.E desc[UR6][R2.64+0x20], R8 ;  /* 0x000020080200a985 */ /* 0x0005e2000c101906 */
[----:B------:R-:W-:-:S04]  /*0ce0*/  ISETP.NE.AND P2, PT, R7, RZ, PT ;  /* 0x000000ff0700720c */ /* 0x000fc80003f45270 */
[----:B------:R-:W-:Y:S02]  /*0cf0*/  ISETP.GE.OR P2, PT, R10, R9, P2 ;  /* 0x000000090a00720c */ /* 0x000fe40001746670 */
[----:B------:R-:W-:Y:S01]  /*0d00*/  ISETP.NE.AND P3, PT, R6, RZ, PT ;  /* 0x000000ff0600720c */ /* 0x000fe20003f65270 */
[----:B------:R-:W-:Y:S02]  /*0d10*/  @!P4 IMAD.MOV.U32 R7, RZ, RZ, -0x800000 ;  /* 0xff800000ff07c424 */ /* 0x000fe400078e00ff */
[----:B-1----:R-:W-:Y:S02]  /*0d20*/  @!P0 IMAD.MOV.U32 R5, RZ, RZ, -0x800000 ;  /* 0xff800000ff058424 */ /* 0x002fe400078e00ff */
[----:B------:R-:W-:-:S03]  /*0d30*/  @!P6 IMAD.MOV.U32 R4, RZ, RZ, -0x800000 ;  /* 0xff800000ff04e424 */ /* 0x000fc600078e00ff */
[----:B------:R-:W-:Y:S01]  /*0d40*/  @!P0 ST.E desc[UR6][R2.64+0xc0], R5 ;  /* 0x0000c00502008985 */ /* 0x000fe2000c101906 */
[----:B------:R-:W-:-:S03]  /*0d50*/  ISETP.NE.OR P0, PT, R0, RZ, P3 ;  /* 0x000000ff0000720c */ /* 0x000fc60001f05670 */
[----:B------:R1:W-:Y:S01]  /*0d60*/  @!P6 ST.E desc[UR6][R2.64+0x40], R4 ;  /* 0x000040040200e985 */ /* 0x0003e2000c101906 */
[----:B--2---:R-:W-:Y:S02]  /*0d70*/  @!P5 IMAD.MOV.U32 R8, RZ, RZ, -0x800000 ;  /* 0xff800000ff08d424 */ /* 0x004fe400078e00ff */
[----:B------:R-:W-:Y:S01]  /*0d80*/  @!P1 IMAD.MOV.U32 R6, RZ, RZ, -0x800000 ;  /* 0xff800000ff069424 */ /* 0x000fe200078e00ff */
[----:B------:R-:W-:Y:S04]  /*0d90*/  @!P4 ST.E desc[UR6][R2.64+0x80], R7 ;  /* 0x000080070200c985 */ /* 0x000fe8000c101906 */
[----:B------:R-:W-:Y:S04]  /*0da0*/  @!P5 ST.E desc[UR6][R2.64+0x60], R8 ;  /* 0x000060080200d985 */ /* 0x000fe8000c101906 */
[----:B------:R-:W-:Y:S01]  /*0db0*/  @!P1 ST.E desc[UR6][R2.64+0xa0], R6 ;  /* 0x0000a00602009985 */ /* 0x000fe2000c101906 */
[----:B-1----:R-:W-:-:S02]  /*0dc0*/  @!P2 IMAD.MOV.U32 R4, RZ, RZ, -0x800000 ;  /* 0xff800000ff04a424 */ /* 0x002fc400078e00ff */
[----:B------:R-:W-:-:S03]  /*0dd0*/  IMAD.MOV.U32 R5, RZ, RZ, 0x0 ;  /* 0x00000000ff057424 */ /* 0x000fc600078e00ff */
[----:B------:R1:W-:Y:S02]  /*0de0*/  @!P2 ST.E desc[UR6][R2.64], R4 ;  /* 0x000000040200a985 */ /* 0x0003e4000c101906 */
[----:B-1----:R-:W-:-:S04]  /*0df0*/  IMAD.MOV.U32 R4, RZ, RZ, R14 ;  /* 0x000000ffff047224 */ /* 0x002fc800078e000e */
[----:B------:R-:W-:Y:S05]  /*0e00*/  @P0 RET.REL.NODEC R4 `(_ZN5flash24flash_fwd_splitkv_kernelI23Flash_fwd_kernel_traitsILi64ELi64ELi256ELi4ELb0ELb0EN7cutlass10bfloat16_tE19Flash_kernel_traitsILi64ELi64ELi256ELi4ES3_EELb0ELb0ELb0ELb0ELb1ELb1ELb1ELb1EEEvNS_16Flash_fwd_paramsE) ;  /* 0xfffffff0047c0950 */ /* 0x000fea0003c3ffff */
[----:B------:R-:W-:-:S05]  /*0e10*/  MOV R0, 0xff800000 ;  /* 0xff80000000007802 */ /* 0x000fca0000000f00 */
[----:B------:R1:W-:Y:S02]  /*0e20*/  ST.E desc[UR6][R2.64+0xe0], R0 ;  /* 0x0000e00002007985 */ /* 0x0003e4000c101906 */
[----:B-1----:R-:W-:Y:S02]  /*0e30*/  MOV R2, R14 ;  /* 0x0000000e00027202 */ /* 0x002fe40000000f00 */
[----:B------:R-:W-:-:S04]  /*0e40*/  MOV R3, 0x0 ;  /* 0x0000000000037802 */ /* 0x000fc80000000f00 */
[----:B------:R-:W-:Y:S05]  /*0e50*/  RET.REL.NODEC R2 `(_ZN5flash24flash_fwd_splitkv_kernelI23Flash_fwd_kernel_traitsILi64ELi64ELi256ELi4ELb0ELb0EN7cutlass10bfloat16_tE19Flash_kernel_traitsILi64ELi64ELi256ELi4ES3_EELb0ELb0ELb0ELb0ELb1ELb1ELb1ELb1EEEvNS_16Flash_fwd_paramsE) ;  /* 0xfffffff002687950 */ /* 0x000fea0003c3ffff */
.L_x_5326:
        /* <DEDUP_REMOVED lines=113> */
.L_x_5328:
        /* <DEDUP_REMOVED lines=85> */
.L_x_5329:
[----:B------:R-:W-:Y:S05]  /*1ac0*/  BSYNC.RECONVERGENT B0 ;  /* 0x0000000000007941 */ /* 0x000fea0003800200 */
.L_x_5327:
[----:B------:R-:W-:Y:S01]  /*1ad0*/  ISETP.NE.AND P0, PT, R33, -0x1, PT ;  /* 0xffffffff2100780c */ /* 0x000fe20003f05270 */
[----:B------:R-:W2:Y:S04]  /*1ae0*/  LD.E.64 R12, desc[UR6][R134.64+0x30] ;  /* 0x00003006860c7980 */ /* 0x000ea8000c101b00 */
[----:B------:R-:W3:Y:S04]  /*1af0*/  LD.E.64 R20, desc[UR6][R134.64+0x48] ;  /* 0x0000480686147980 */ /* 0x000ee8000c101b00 */
[----:B------:R-:W4:Y:S04]  /*1b00*/  LD.E.64 R28, desc[UR6][R134.64+0x8] ;  /* 0x00000806861c7980 */ /* 0x000f28000c101b00 */
[----:B------:R-:W3:Y:S04]  /*1b10*/  @!P0 LD.E.64 R8, desc[UR6][R134.64+0x18] ;  /* 0x0000180686088980 */ /* 0x000ee8000c101b00 */
[----:B------:R-:W4:Y:S04]  /*1b20*/  LD.E.64 R24, desc[UR6][R134.64+0x10] ;  /* 0x0000100686187980 */ /* 0x000f28000c101b00 */
        /* <DEDUP_REMOVED lines=94> */
[----:B------:R-:W-:Y:S02]  /*2110*/  LEA.HI.X R33, R6, R29, R7, 0x1, P1 ;  /* 0x0000001d06217211 */ /* 0x000fe400008f0c07 */
[----:B------:R-:W-:Y:S01]  /*2120*/  LEA.HI.X R30, R2, R25, R0, 0x1, P0 ;  /* 0x00000019021e7211 */ /* 0x000fe200000f0c00 */
[----:B------:R1:W-:Y:S01]  /*2130*/  STL [R1+0x1c], R34 ;  /* 0x00001c2201007387 */ /* 0x0003e20000100800 */
[----:B------:R-:W-:Y:S01]  /*2140*/  VIMNMX R87, PT, PT, R38, R3, !PT ;  /* 0x0000000326577248 */ /* 0x000fe20007fe0100 */
[----:B------:R-:W-:Y:S01]  /*2150*/  IMAD.MOV.U32 R2, RZ, RZ, R32 ;  /* 0x000000ffff027224 */ /* 0x000fe200078e0020 */
[----:B------:R-:W-:Y:S01]  /*2160*/  LEA R25, R209, 0xffffff00, 0x8 ;  /* 0xffffff00d1197811 */ /* 0x000fe200078e40ff */
[----:B------:R1:W-:Y:S01]  /*2170*/  STL [R1+0x24], R31 ;  /* 0x0000241f01007387 */ /* 0x0003e20000100800 */
[----:B------:R-:W-:-:S03]  /*2180*/  MOV R3, R23 ;  /* 0x0000001700037202 */ /* 0x000fc60000000f00 */
        /* <DEDUP_REMOVED lines=78> */
[----:B------:R-:W-:Y:S01]  /*2670*/  IMAD.WIDE.U32 R2, R37, R2, R14 ;  /* 0x0000000225027225 */ /* 0x000fe200078e000e */
[----:B---3--:R-:W-:-:S03]  /*2680*/  SHF.L.U64.HI R144, R52, 0x5, R53 ;  /* 0x0000000534907819 */ /* 0x008fc60000010235 */
[----:B------:R-:W-:Y:S02]  /*2690*/  IMAD.IADD R3, R3, 0x1, R8 ;  /* 0x0000000103037824 */ /* 0x000fe400078e0208 */
[----:B------:R-:W-:Y:S02]  /*26a0*/  IMAD R8, R53, R25, RZ ;  /* 0x0000001935087224 */ /* 0x000fe400078e02ff */
[----:B------:R-:W-:-:S04]  /*26b0*/  IMAD.WIDE.U32 R2, R25, R52, R2 ;  /* 0x0000003419027225 */ /* 0x000fc800078e0002 */
[----:B------:R-:W-:Y:S02]  /*26c0*/  IMAD R20, R52, R19, R8 ;  /* 0x0000001334147224 */ /* 0x000fe400078e0208 */
[----:B----4-:R-:W-:Y:S01]  /*26d0*/  IMAD.WIDE.U32 R8, R37, R4, R14 ;  /* 0x0000000425087225 */ /* 0x010fe200078e000e */
[C-C-:B------:R-:W-:Y:S02]  /*26e0*/  SHF.L.U64.HI R137, R48.reuse, 0x5, R49.reuse ;  /* 0x0000000530897819 */ /* 0x140fe40000010231 */
[C---:B------:R-:W-:Y:S01]  /*26f0*/  SHF.L.U32 R138, R48.reuse, 0x5, RZ ;  /* 0x00000005308a7819 */ /* 0x040fe200000006ff */
[----:B------:R-:W-:Y:S01]  /*2700*/  IMAD R4, R5, R37, RZ ;  /* 0x0000002505047224 */ /* 0x000fe200078e02ff */
[----:B------:R-:W-:Y:S01]  /*2710*/  IADD3 R5, PT, PT, R3, R20, RZ ;  /* 0x0000001403057210 */ /* 0x000fe20007ffe0ff */
[----:B------:R-:W-:Y:S01]  /*2720*/  IMAD R20, R7, R18, RZ ;  /* 0x0000001207147224 */ /* 0x000fe200078e02ff */
[C-C-:B------:R-:W-:Y:S01]  /*2730*/  SHF.L.U64.HI R139, R48.reuse, 0x6, R49.reuse ;  /* 0x00000006308b7819 */ /* 0x140fe20000010231 */
[----:B------:R-:W-:Y:S01]  /*2740*/  IMAD.IADD R3, R9, 0x1, R4 ;  /* 0x0000000109037824 */ /* 0x000fe200078e0204 */
[----:B------:R-:W-:Y:S01]  /*2750*/  MOV R4, R2 ;  /* 0x0000000200047202 */ /* 0x000fe20000000f00 */
[----:B------:R-:W-:Y:S01]  /*2760*/  IMAD R7, R49, R25, RZ ;  /* 0x0000001931077224 */ /* 0x000fe200078e02ff */
[C---:B------:R-:W-:Y:S01]  /*2770*/  SHF.L.U32 R140, R48.reuse, 0x6, RZ ;  /* 0x00000006308c7819 */ /* 0x040fe200000006ff */
[----:B------:R-:W-:Y:S01]  /*2780*/  IMAD.MOV.U32 R2, RZ, RZ, R8 ;  /* 0x000000ffff027224 */ /* 0x000fe200078e0008 */
[--C-:B------:R-:W-:Y:S01]  /*2790*/  SHF.L.U64.HI R141, R48, 0x7, R49.reuse ;  /* 0x00000007308d7819 */ /* 0x100fe20000010231 */
[----:B------:R-:W-:Y:S01]  /*27a0*/  IMAD R20, R6, R21, R20 ;  /* 0x0000001506147224 */ /* 0x000fe200078e0214 */
[----:B------:R-:W-:Y:S01]  /*27b0*/  SHF.L.U64.HI R143, R48, 0x4, R49 ;  /* 0x00000004308f7819 */ /* 0x000fe20000010231 */
[----:B------:R-:W-:Y:S01]  /*27c0*/  IMAD.WIDE.U32 R4, R18, R6, R4 ;  /* 0x0000000612047225 */ /* 0x000fe200078e0004 */
[----:B------:R-:W-:-:S03]  /*27d0*/  SHF.L.U32 R136, R48, 0x4, RZ ;  /* 0x0000000430887819 */ /* 0x000fc600000006ff */
        /* <DEDUP_REMOVED lines=45> */
[----:B------:R-:W-:Y:S01]  /*2ab0*/  IADD3 R84, PT, PT, R133, R4, RZ ;  /* 0x0000000485547210 */ /* 0x000fe20007ffe0ff */
        /* <DEDUP_REMOVED lines=8> */
[----:B------:R-:W-:-:S02]  /*2b40*/  IADD3 R82, PT, PT, R129, R2, RZ ;  /* 0x0000000281527210 */ /* 0x000fc40007ffe0ff */
[----:B------:R-:W-:Y:S01]  /*2b50*/  IADD3 R81, PT, PT, R127, R0, RZ ;  /* 0x000000007f517210 */ /* 0x000fe20007ffe0ff */
[----:B------:R-:W-:Y:S02]  /*2b60*/  IMAD.SHL.U32 R145, R52, 0x20, RZ ;  /* 0x0000002034917824 */ /* 0x000fe400078e00ff */
[----:B------:R-:W-:Y:S02]  /*2b70*/  IMAD.SHL.U32 R142, R48, 0x80, RZ ;  /* 0x00000080308e7824 */ /* 0x000fe400078e00ff */
[----:B------:R-:W-:-:S07]  /*2b80*/  IMAD.IADD R83, R131, 0x1, R3 ;  /* 0x0000000183537824 */ /* 0x000fce00078e0203 */
.L_x_5401:
        /* <DEDUP_REMOVED lines=9> */
[CC--:B------:R-:W-:Y:S04]  /*2c20*/  ISETP.GE.AND P0, PT, R102.reuse, R54.reuse, PT ;  /* 0x000000366600720c */ /* 0x0c0fe80003f06270 */
[----:B------:R-:W-:Y:S02]  /*2c30*/  ISETP.GE.AND P3, PT, R102, R55, !P0 ;  /* 0x000000376600720c */ /* 0x000fe40004766270 */
[----:B------:R-:W-:Y:S02]  /*2c40*/  IADD3 R4, P0, PT, R76, R145, RZ ;  /* 0x000000914c047210 */ /* 0x000fe40007f1e0ff */
[----:B---34-:R-:W-:Y:S03]  /*2c50*/  P2R R42, PR, RZ, 0x8 ;  /* 0x00000008ff2a7803 */ /* 0x018fe60000000000 */
[----:B------:R-:W-:Y:S02]  /*2c60*/  @P2 IMAD.MOV.U32 R2, RZ, RZ, R76 ;  /* 0x000000ffff022224 */ /* 0x000fe400078e004c */
[----:B------:R-:W-:Y:S02]  /*2c70*/  @P2 IMAD.MOV.U32 R3, RZ, RZ, R75 ;  /* 0x000000ffff032224 */ /* 0x000fe400078e004b */
[--C-:B------:R-:W-:Y:S01]  /*2c80*/  IMAD.X R5, R75, 0x1, R144.reuse, P0 ;  /* 0x000000014b057824 */ /* 0x100fe200000e0690 */
[CC--:B------:R-:W-:Y:S02]  /*2c90*/  ISETP.GE.AND P0, PT, R101.reuse, R54.reuse, PT ;  /* 0x000000366500720c */ /* 0x0c0fe40003f06270 */
        /* <DEDUP_REMOVED lines=38> */
[C---:B-1----:R-:W-:Y:S04]  /*2f00*/  @!P0 IMAD.WIDE.U32 R6, R60.reuse, 0x60, R2 ;  /* 0x000000603c068825 */ /* 0x042fe800078e0002 */
        /* <DEDUP_REMOVED lines=151> */
[-C--:B------:R-:W-:Y:S01]  /*3880*/  @P5 LEA.HI.X R11, R232, R5.reuse, R233, 0x6, P0 ;  /* 0x00000005e80b5211 */ /* 0x080fe200000f34e9 */
        /* <DEDUP_REMOVED lines=102> */
.L_x_5332:
        /* <DEDUP_REMOVED lines=65> */
.L_x_5336:
[----:B------:R-:W-:Y:S05]  /*4300*/  BSYNC.RECONVERGENT B0 ;  /* 0x0000000000007941 */ /* 0x000fea0003800200 */
.L_x_5335:
        /* <DEDUP_REMOVED lines=50> */
.L_x_5338:
[----:B------:R-:W-:Y:S05]  /*4630*/  BSYNC.RECONVERGENT B0 ;  /* 0x0000000000007941 */ /* 0x000fea0003800200 */
.L_x_5337:
        /* <DEDUP_REMOVED lines=56> */
.L_x_5340:
[----:B------:R-:W-:Y:S05]  /*49c0*/  BSYNC.RECONVERGENT B0 ;  /* 0x0000000000007941 */ /* 0x000fea0003800200 */
.L_x_5339:
        /* <DEDUP_REMOVED lines=56> */
.L_x_5342:
[----:B------:R-:W-:Y:S05]  /*4d50*/  BSYNC.RECONVERGENT B0 ;  /* 0x0000000000007941 */ /* 0x000fea0003800200 */
.L_x_5341:
        /* <DEDUP_REMOVED lines=56> */
.L_x_5344:
[----:B------:R-:W-:Y:S05]  /*50e0*/  BSYNC.RECONVERGENT B0 ;  /* 0x0000000000007941 */ /* 0x000fea0003800200 */
.L_x_5343:
        /* <DEDUP_REMOVED lines=56> */
.L_x_5346:
[----:B------:R-:W-:Y:S05]  /*5470*/  BSYNC.RECONVERGENT B0 ;  /* 0x0000000000007941 */ /* 0x000fea0003800200 */
.L_x_5345:
        /* <DEDUP_REMOVED lines=56> */
.L_x_5348:
[----:B------:R-:W-:Y:S05]  /*5800*/  BSYNC.RECONVERGENT B0 ;  /* 0x0000000000007941 */ /* 0x000fea0003800200 */
.L_x_5347:
        /* <DEDUP_REMOVED lines=56> */
.L_x_5350:
[----:B------:R-:W-:Y:S05]  /*5b90*/  BSYNC.RECONVERGENT B0 ;  /* 0x0000000000007941 */ /* 0x000fea0003800200 */
.L_x_5349:
        /* <DEDUP_REMOVED lines=56> */
.L_x_5352:
[----:B------:R-:W-:Y:S05]  /*5f20*/  BSYNC.RECONVERGENT B0 ;  /* 0x0000000000007941 */ /* 0x000fea0003800200 */
.L_x_5351:
        /* <DEDUP_REMOVED lines=56> */
.L_x_5354:
[----:B------:R-:W-:Y:S05]  /*62b0*/  BSYNC.RECONVERGENT B0 ;  /* 0x0000000000007941 */ /* 0x000fea0003800200 */
.L_x_5353:
        /* <DEDUP_REMOVED lines=62> */
.L_x_5356:
[----:B------:R-:W-:Y:S05]  /*66a0*/  BSYNC.RECONVERGENT B0 ;  /* 0x0000000000007941 */ /* 0x000fea0003800200 */
.L_x_5355:
        /* <DEDUP_REMOVED lines=62> */
.L_x_5358:
[----:B------:R-:W-:Y:S05]  /*6a90*/  BSYNC.RECONVERGENT B0 ;  /* 0x0000000000007941 */ /* 0x000fea0003800200 */
.L_x_5357:
        /* <DEDUP_REMOVED lines=62> */
.L_x_5360:
[----:B------:R-:W-:Y:S05]  /*6e80*/  BSYNC.RECONVERGENT B0 ;  /* 0x0000000000007941 */ /* 0x000fea0003800200 */
.L_x_5359:
        /* <DEDUP_REMOVED lines=62> */
.L_x_5362:
[----:B------:R-:W-:Y:S05]  /*7270*/  BSYNC.RECONVERGENT B0 ;  /* 0x0000000000007941 */ /* 0x000fea0003800200 */
.L_x_5361:
        /* <DEDUP_REMOVED lines=62> */
.L_x_5364:
[----:B------:R-:W-:Y:S05]  /*7660*/  BSYNC.RECONVERGENT B0 ;  /* 0x0000000000007941 */ /* 0x000fea0003800200 */
.L_x_5363:
        /* <DEDUP_REMOVED lines=62> */
.L_x_5366:
[----:B------:R-:W-:Y:S05]  /*7a50*/  BSYNC.RECONVERGENT B0 ;  /* 0x0000000000007941 */ /* 0x000fea0003800200 */
.L_x_5365:
[----:B------:R-:W5:Y:S02]  /*7a60*/  LD.E R0, desc[UR6][R134.64+0xd0] ;  /* 0x0000d00686007980 */ /* 0x000f64000c101900 */
[----:B-----5:R-:W-:Y:S05]  /*7a70*/  IMAD.U32 R0, R0, -0x80, RZ ;  /* 0xffffff8000007824 */ /* 0x020fea00078e00ff */
[C---:B------:R-:W-:Y:S02]  /*7a80*/  LEA R28, P1, R0.reuse, R28, 0x1 ;  /* 0x0000001c001c7211 */ /* 0x040fe400078208ff */
[C---:B------:R-:W-:Y:S02]  /*7a90*/  LEA R40, P0, R0.reuse, R40, 0x1 ;  /* 0x0000002800287211 */ /* 0x040fe400078008ff */
[C---:B------:R-:W-:Y:S02]  /*7aa0*/  LEA.HI.X.SX32 R29, R0.reuse, R29, 0x1, P1 ;  /* 0x0000001d001d7211 */ /* 0x040fe400008f0eff */
[----:B------:R-:W-:Y:S01]  /*7ab0*/  LEA.HI.X.SX32 R41, R0, R41, 0x1, P0 ;  /* 0x0000002900297211 */ /* 0x000fe200000f0eff */
[----:B------:R-:W-:Y:S05]  /*7ac0*/  BRA `(.L_x_5333) ;  /* 0x0000005c00fc7947 */ /* 0x000fea0003800000 */
.L_x_5334:
        /* <DEDUP_REMOVED lines=97> */
.L_x_5368:
[----:B------:R-:W-:Y:S05]  /*80e0*/  BSYNC.RECONVERGENT B0 ;  /* 0x0000000000007941 */ /* 0x000fea0003800200 */
.L_x_5367:
        /* <DEDUP_REMOVED lines=88> */
.L_x_5370:
[----:B------:R-:W-:Y:S05]  /*8670*/  BSYNC.RECONVERGENT B0 ;  /* 0x0000000000007941 */ /* 0x000fea0003800200 */
.L_x_5369:
        /* <DEDUP_REMOVED lines=92> */
.L_x_5372:
[----:B------:R-:W-:Y:S05]  /*8c40*/  BSYNC.RECONVERGENT B0 ;  /* 0x0000000000007941 */ /* 0x000fea0003800200 */
.L_x_5371:
        /* <DEDUP_REMOVED lines=92> */
.L_x_5374:
[----:B------:R-:W-:Y:S05]  /*9210*/  BSYNC.RECONVERGENT B0 ;  /* 0x0000000000007941 */ /* 0x000fea0003800200 */
.L_x_5373:
        /* <DEDUP_REMOVED lines=92> */
.L_x_5376:
[----:B------:R-:W-:Y:S05]  /*97e0*/  BSYNC.RECONVERGENT B0 ;  /* 0x0000000000007941 */ /* 0x000fea0003800200 */
.L_x_5375:
        /* <DEDUP_REMOVED lines=92> */
.L_x_5378:
[----:B------:R-:W-:Y:S05]  /*9db0*/  BSYNC.RECONVERGENT B0 ;  /* 0x0000000000007941 */ /* 0x000fea0003800200 */
.L_x_5377:
        /* <DEDUP_REMOVED lines=92> */
.L_x_5380:
[----:B------:R-:W-:Y:S05]  /*a380*/  BSYNC.RECONVERGENT B0 ;  /* 0x0000000000007941 */ /* 0x000fea0003800200 */
.L_x_5379:
        /* <DEDUP_REMOVED lines=92> */
.L_x_5382:
[----:B------:R-:W-:Y:S05]  /*a950*/  BSYNC.RECONVERGENT B0 ;  /* 0x0000000000007941 */ /* 0x000fea0003800200 */
.L_x_5381:
        /* <DEDUP_REMOVED lines=92> */
.L_x_5384:
[----:B------:R-:W-:Y:S05]  /*af20*/  BSYNC.RECONVERGENT B0 ;  /* 0x0000000000007941 */ /* 0x000fea0003800200 */
.L_x_5383:
        /* <DEDUP_REMOVED lines=92> */
.L_x_5386:
[----:B------:R-:W-:Y:S05]  /*b4f0*/  BSYNC.RECONVERGENT B0 ;  /* 0x0000000000007941 */ /* 0x000fea0003800200 */
.L_x_5385:
        /* <DEDUP_REMOVED lines=98> */
.L_x_5388:
[----:B------:R-:W-:Y:S05]  /*bb20*/  BSYNC.RECONVERGENT B0 ;  /* 0x0000000000007941 */ /* 0x000fea0003800200 */
.L_x_5387:
        /* <DEDUP_REMOVED lines=98> */
.L_x_5390:
[----:B------:R-:W-:Y:S05]  /*c150*/  BSYNC.RECONVERGENT B0 ;  /* 0x0000000000007941 */ /* 0x000fea0003800200 */
.L_x_5389:
        /* <DEDUP_REMOVED lines=98> */
.L_x_5392:
[----:B------:R-:W-:Y:S05]  /*c780*/  BSYNC.RECONVERGENT B0 ;  /* 0x0000000000007941 */ /* 0x000fea0003800200 */
.L_x_5391:
        /* <DEDUP_REMOVED lines=98> */
.L_x_5394:
[----:B------:R-:W-:Y:S05]  /*cdb0*/  BSYNC.RECONVERGENT B0 ;  /* 0x0000000000007941 */ /* 0x000fea0003800200 */
.L_x_5393:
        /* <DEDUP_REMOVED lines=98> */
.L_x_5396:
[----:B------:R-:W-:Y:S05]  /*d3e0*/  BSYNC.RECONVERGENT B0 ;  /* 0x0000000000007941 */ /* 0x000fea0003800200 */
.L_x_5395:
        /* <DEDUP_REMOVED lines=98> */
.L_x_5398:
[----:B------:R-:W-:Y:S05]  /*da10*/  BSYNC.RECONVERGENT B0 ;  /* 0x0000000000007941 */ /* 0x000fea0003800200 */
.L_x_5397:
        /* <DEDUP_REMOVED lines=10> */
.L_x_5333:
[----:B------:R-:W-:Y:S05]  /*dac0*/  BSYNC.RECONVERGENT B1 ;  /* 0x0000000000017941 */ /* 0x000fea0003800200 */
.L_x_5331:
        /* <DEDUP_REMOVED lines=31> */
[----:B------:R-:W5:Y:S01]  /*dcc0*/  LDL.64 R12, [R1] ;  /* 0x00000000010c7983 */ /* 0x000f620000100a00 */
        /* <DEDUP_REMOVED lines=71> */
.L_x_5400:
[----:B------:R-:W-:Y:S05]  /*e140*/  BSYNC.RECONVERGENT B0 ;  /* 0x0000000000007941 */ /* 0x000fea0003800200 */
.L_x_5399:
[----:B------:R-:W-:Y:S11]  /*e150*/  ISETP.GT.AND P0, PT, R79, R87, PT ;  /* 0x000000574f00720c */ /* 0x000ff60003f04270 */
[----:B------:R-:W-:Y:S02]  /*e160*/  @!UPT UIADD3 URZ, UPT, UPT, URZ, URZ, URZ ;  /* 0x000000fffffff290 */ /* 0x000fe4000fffe0ff */
[----:B------:R-:W-:Y:S05]  /*e170*/  @P0 BRA `(.L_x_5401) ;  /* 0xffffff4800840947 */ /* 0x000fea000383ffff */
.L_x_5330:
[----:B------:R-:W-:Y:S05]  /*e180*/  WARPSYNC.ALL ;  /* 0x0000000000007948 */ /* 0x000fea0003800000 */
[----:B------:R-:W-:Y:S06]  /*e190*/  BAR.SYNC.DEFER_BLOCKING 0x0 ;  /* 0x0000000000007b1d */ /* 0x000fec0000010000 */
[----:B------:R-:W2:Y:S01]  /*e1a0*/  LD.E R38, desc[UR6][R134.64+0xd0] ;  /* 0x0000d00686267980 */ /* 0x000ea2000c101900 */
[----:B------:R-:W-:Y:S01]  /*e1b0*/  BSSY.RECONVERGENT B2, `(.L_x_5402) ;  /* 0x00002a4000027945 */ /* 0x000fe20003800200 */
[C---:B------:R-:W-:Y:S01]  /*e1c0*/  SHF.L.U64.HI R37, R106.reuse, 0x4, R107 ;  /* 0x000000046a257819 */ /* 0x040fe2000001026b */
[----:B-1-34-:R-:W-:Y:S01]  /*e1d0*/  IMAD.SHL.U32 R30, R106, 0x10, RZ ;  /* 0x000000106a1e7824 */ /* 0x01afe200078e00ff */
        /* <DEDUP_REMOVED lines=26> */
.L_x_5405:
[----:B------:R-:W-:Y:S05]  /*e380*/  BSYNC.RECONVERGENT B0 ;  /* 0x0000000000007941 */ /* 0x000fea0003800200 */
.L_x_5404:
        /* <DEDUP_REMOVED lines=8> */
.L_x_5403:
        /* <DEDUP_REMOVED lines=84> */
.L_x_5411:
[----:B------:R-:W-:Y:S05]  /*e950*/  BSYNC.RECONVERGENT B0 ;  /* 0x0000000000007941 */ /* 0x000fea0003800200 */
.L_x_5410:
[----:B-----5:R1:W-:Y:S02]  /*e960*/  STS.128 [R85], R4 ;  /* 0x0000000455007388 */ /* 0x0203e40000000c00 */
.L_x_5409:
[----:B------:R-:W-:Y:S05]  /*e970*/  BSYNC.RECONVERGENT B1 ;  /* 0x0000000000017941 */ /* 0x000fea0003800200 */
.L_x_5408:
        /* <DEDUP_REMOVED lines=54> */
.L_x_5415:
[----:B------:R-:W-:Y:S05]  /*ece0*/  BSYNC.RECONVERGENT B0 ;  /* 0x0000000000007941 */ /* 0x000fea0003800200 */
.L_x_5414:
[----:B-----5:R2:W-:Y:S02]  /*ecf0*/  STS.128 [R85+0x800], R4 ;  /* 0x0008000455007388 */ /* 0x0205e40000000c00 */
.L_x_5413:
[----:B------:R-:W-:Y:S05]  /*ed00*/  BSYNC.RECONVERGENT B1 ;  /* 0x0000000000017941 */ /* 0x000fea0003800200 */
.L_x_5412:
        /* <DEDUP_REMOVED lines=54> */
.L_x_5419:
[----:B------:R-:W-:Y:S05]  /*f070*/  BSYNC.RECONVERGENT B0 ;  /* 0x0000000000007941 */ /* 0x000fea0003800200 */
.L_x_5418:
[----:B-----5:R3:W-:Y:S02]  /*f080*/  STS.128 [R85+0x1000], R4 ;  /* 0x0010000455007388 */ /* 0x0207e40000000c00 */
.L_x_5417:
[----:B------:R-:W-:Y:S05]  /*f090*/  BSYNC.RECONVERGENT B1 ;  /* 0x0000000000017941 */ /* 0x000fea0003800200 */
.L_x_5416:
        /* <DEDUP_REMOVED lines=53> */
.L_x_5421:
[----:B------:R-:W-:Y:S05]  /*f3f0*/  BSYNC.RECONVERGENT B0 ;  /* 0x0000000000007941 */ /* 0x000fea0003800200 */
.L_x_5420:
[----:B-----5:R1:W-:Y:S01]  /*f400*/  STS.128 [R85+0x1800], R4 ;  /* 0x0018000455007388 */ /* 0x0203e20000000c00 */
[----:B------:R-:W-:Y:S05]  /*f410*/  BRA `(.L_x_5406) ;  /* 0x0000001400f47947 */ /* 0x000fea0003800000 */
.L_x_5407:
        /* <DEDUP_REMOVED lines=97> */
.L_x_5425:
[----:B------:R-:W-:Y:S05]  /*fa30*/  BSYNC.RECONVERGENT B0 ;  /* 0x0000000000007941 */ /* 0x000fea0003800200 */
.L_x_5424:
[----:B-----5:R1:W-:Y:S02]  /*fa40*/  STS.128 [R85], R4 ;  /* 0x0000000455007388 */ /* 0x0203e40000000c00 */
.L_x_5423:
[----:B------:R-:W-:Y:S05]  /*fa50*/  BSYNC.RECONVERGENT B1 ;  /* 0x0000000000017941 */ /* 0x000fea0003800200 */
.L_x_5422:
        /* <DEDUP_REMOVED lines=91> */
.L_x_5429:
[----:B------:R-:W-:Y:S05]  /*10010*/  BSYNC.RECONVERGENT B0 ;  /* 0x0000000000007941 */ /* 0x000fea0003800200 */
.L_x_5428:
[----:B-----5:R2:W-:Y:S02]  /*10020*/  STS.128 [R85+0x800], R4 ;  /* 0x0008000455007388 */ /* 0x0205e40000000c00 */
.L_x_5427:
[----:B------:R-:W-:Y:S05]  /*10030*/  BSYNC.RECONVERGENT B1 ;  /* 0x0000000000017941 */ /* 0x000fea0003800200 */
.L_x_5426:
        /* <DEDUP_REMOVED lines=91> */
.L_x_5433:
[----:B------:R-:W-:Y:S05]  /*105f0*/  BSYNC.RECONVERGENT B0 ;  /* 0x0000000000007941 */ /* 0x000fea0003800200 */
.L_x_5432:
[----:B-----5:R3:W-:Y:S02]  /*10600*/  STS.128 [R85+0x1000], R4 ;  /* 0x0010000455007388 */ /* 0x0207e40000000c00 */
.L_x_5431:
[----:B------:R-:W-:Y:S05]  /*10610*/  BSYNC.RECONVERGENT B1 ;  /* 0x0000000000017941 */ /* 0x000fea0003800200 */
.L_x_5430:
        /* <DEDUP_REMOVED lines=91> */
.L_x_5435:
[----:B------:R-:W-:Y:S05]  /*10bd0*/  BSYNC.RECONVERGENT B0 ;  /* 0x0000000000007941 */ /* 0x000fea0003800200 */
.L_x_5434:
[----:B-----5:R4:W-:Y:S02]  /*10be0*/  STS.128 [R85+0x1800], R8 ;  /* 0x0018000855007388 */ /* 0x0209e40000000c00 */
.L_x_5406:
[----:B------:R-:W-:Y:S05]  /*10bf0*/  BSYNC.RECONVERGENT B2 ;  /* 0x0000000000027941 */ /* 0x000fea0003800200 */
.L_x_5402:
[----:B------:R-:W2:Y:S04]  /*10c00*/  LDL R0, [R1+0x14] ;  /* 0x0000140001007983 */ /* 0x000ea80000100800 */
[----:B------:R-:W4:Y:S04]  /*10c10*/  LDL R214, [R1+0x18] ;  /* 0x0000180001d67983 */ /* 0x000f280000100800 */
[----:B------:R-:W1:Y:S04]  /*10c20*/  LDL R213, [R1+0x1c] ;  /* 0x00001c0001d57983 */ /* 0x000e680000100800 */
[----:B------:R-:W4:Y:S04]  /*10c30*/  LDL R34, [R1+0x24] ;  /* 0x0000240001227983 */ /* 0x000f280000100800 */
[----:B------:R-:W4:Y:S01]  /*10c40*/  LDL R35, [R1+0x20] ;  /* 0x0000200001237983 */ /* 0x000f220000100800 */
[C---:B-----5:R-:W-:Y:S01]  /*10c50*/  VIADD R27, R70.reuse, 0x40 ;  /* 0x00000040461b7836 */ /* 0x060fe20000000000 */
[C---:B------:R-:W-:Y:S01]  /*10c60*/  IADD3 R31, PT, PT, R70.reuse, 0x70, RZ ;  /* 0x00000070461f7810 */ /* 0x040fe20007ffe0ff */
[C---:B------:R-:W-:Y:S01]  /*10c70*/  VIADD R29, R70.reuse, 0x60 ;  /* 0x00000060461d7836 */ /* 0x040fe20000000000 */
[C---:B------:R-:W-:Y:S01]  /*10c80*/  LOP3.LUT R32, R70.reuse, 0x80, RZ, 0xfc, !PT ;  /* 0x0000008046207812 */ /* 0x040fe200078efcff */
[----:B------:R-:W-:-:S02]  /*10c90*/  VIADD R28, R70, 0x50 ;  /* 0x00000050461c7836 */ /* 0x000fc40000000000 */
[C---:B------:R-:W-:Y:S01]  /*10ca0*/  VIADD R33, R70.reuse, 0x90 ;  /* 0x0000009046217836 */ /* 0x040fe20000000000 */
[C---:B------:R-:W-:Y:S01]  /*10cb0*/  IADD3 R24, PT, PT, R70.reuse, 0xa0, RZ ;  /* 0x000000a046187810 */ /* 0x040fe20007ffe0ff */
[C---:B------:R-:W-:Y:S01]  /*10cc0*/  VIADD R22, R70.reuse, 0xc0 ;  /* 0x000000c046167836 */ /* 0x040fe20000000000 */
[----:B------:R-:W4:Y:S01]  /*10cd0*/  LDL R212, [R1+0x30] ;  /* 0x0000300001d47983 */ /* 0x000f220000100800 */
[C---:B------:R-:W-:Y:S02]  /*10ce0*/  VIADD R25, R70.reuse, 0xd0 ;  /* 0x000000d046197836 */ /* 0x040fe40000000000 */
[C---:B------:R-:W-:Y:S02]  /*10cf0*/  VIADD R23, R70.reuse, 0xb0 ;  /* 0x000000b046177836 */ /* 0x040fe40000000000 */
[----:B------:R-:W-:Y:S02]  /*10d00*/  VIADD R26, R70, 0xe0 ;  /* 0x000000e0461a7836 */ /* 0x000fe40000000000 */
[----:B--2---:R-:W-:-:S05]  /*10d10*/  IMAD.IADD R20, R89, 0x1, -R0 ;  /* 0x0000000159147824 */ /* 0x004fca00078e0a00 */
[-C--:B------:R-:W-:Y:S02]  /*10d20*/  ISETP.GE.AND P4, PT, R70, R20.reuse, PT ;  /* 0x000000144600720c */ /* 0x080fe40003f86270 */
[----:B------:R-:W-:Y:S02]  /*10d30*/  ISETP.GE.AND P0, PT, R40, R20, PT ;  /* 0x000000142800720c */ /* 0x000fe40003f06270 */
[----:B------:R-:W-:-:S09]  /*10d40*/  P2R R15, PR, RZ, 0x10 ;  /* 0x00000010ff0f7803 */ /* 0x000fd20000000000 */
[----:B-1-3--:R-:W-:Y:S02]  /*10d50*/  @!P4 IMAD.MOV.U32 R6, RZ, RZ, R213 ;  /* 0x000000ffff06c224 */ /* 0x00afe400078e00d5 */
[----:B----4-:R-:W-:-:S05]  /*10d60*/  @!P4 IMAD.MOV.U32 R7, RZ, RZ, R214 ;  /* 0x000000ffff07c224 */ /* 0x010fca00078e00d6 */
[----:B------:R-:W-:Y:S01]  /*10d70*/  @!PT LDS RZ, [RZ] ;  /* 0x00000000fffff984 */ /* 0x000fe20000000800 */
[----:B------:R-:W-:Y:S01]  /*10d80*/  @!PT LDS RZ, [RZ] ;  /* 0x00000000fffff984 */ /* 0x000fe20000000800 */
[----:B------:R-:W-:Y:S01]  /*10d90*/  @!PT LDS RZ, [RZ] ;  /* 0x00000000fffff984 */ /* 0x000fe20000000800 */
[----:B------:R1:W-:Y:S01]  /*10da0*/  @!P4 LDGSTS.E.BYPASS.LTC128B.128 [R85+0x2000], desc[UR6][R6.64] ;  /* 0x020000000655cfae */ /* 0x0003e2000b981a06 */
[-C--:B------:R-:W-:Y:S02]  /*10db0*/  ISETP.GE.AND P4, PT, R30, R20.reuse, PT ;  /* 0x000000141e00720c */ /* 0x080fe40003f86270 */
[-C--:B------:R-:W-:Y:S02]  /*10dc0*/  ISETP.GE.AND P2, PT, R46, R20.reuse, PT ;  /* 0x000000142e00720c */ /* 0x080fe40003f46270 */
[----:B------:R-:W-:Y:S02]  /*10dd0*/  LEA R2, P1, R73, R213, 0x1 ;  /* 0x000000d549027211 */ /* 0x000fe400078208ff */
[----:B------:R-:W-:Y:S02]  /*10de0*/  ISETP.GE.AND P3, PT, R27, R20, PT ;  /* 0x000000141b00720c */ /* 0x000fe40003f66270 */
[----:B------:R-:W-:Y:S02]  /*10df0*/  LEA.HI.X R3, R73, R214, R86, 0x1, P1 ;  /* 0x000000d649037211 */ /* 0x000fe400008f0c56 */
[----:B------:R-:W-:-:S04]  /*10e00*/  @!P0 LEA R4, P1, R232, R2, 0x5 ;  /* 0x00000002e8048211 */ /* 0x000fc800078228ff */
[C---:B------:R-:W-:Y:S01]  /*10e10*/  @!P0 LEA.HI.X R5, R232.reuse, R3, R233, 0x5, P1 ;  /* 0x00000003e8058211 */ /* 0x040fe200008f2ce9 */
[----:B------:R-:W-:Y:S01]  /*10e20*/  @!P2 LDGSTS.E.BYPASS.LTC128B.128 [R85+0x2800], desc[UR6][R2.64] ;  /* 0x028000000255afae */ /* 0x000fe2000b981a06 */
[-C--:B------:R-:W-:Y:S02]  /*10e30*/  ISETP.GE.AND P1, PT, R31, R20.reuse, PT ;  /* 0x000000141f00720c */ /* 0x080fe40003f26270 */
[----:B------:R-:W-:Y:S01]  /*10e40*/  ISETP.GE.AND P2, PT, R29, R20, PT ;  /* 0x000000141d00720c */ /* 0x000fe20003f46270 */
[----:B------:R2:W-:Y:S01]  /*10e50*/  @!P0 LDGSTS.E.BYPASS.LTC128B.128 [R85+0x3000], desc[UR6][R4.64] ;  /* 0x0300000004558fae */ /* 0x0005e2000b981a06 */
[----:B-1----:R-:W-:-:S04]  /*10e60*/  @!P4 LEA R6, P5, R232, R2, 0x6 ;  /* 0x00000002e806c211 */ /* 0x002fc800078a30ff */
[----:B------:R-:W-:Y:S02]  /*10e70*/  @!P4 LEA.HI.X R7, R232, R3, R233, 0x6, P5 ;  /* 0x00000003e807c211 */ /* 0x000fe400028f34e9 */
[----:B------:R-:W-:-:S03]  /*10e80*/  ISETP.GE.AND P0, PT, R32, R20, PT ;  /* 0x000000142000720c */ /* 0x000fc60003f06270 */
[----:B------:R1:W-:Y:S01]  /*10e90*/  @!P4 LDGSTS.E.BYPASS.LTC128B.128 [R85+0x3800], desc[UR6][R6.64] ;  /* 0x038000000655cfae */ /* 0x0003e2000b981a06 */
[-C--:B------:R-:W-:Y:S01]  /*10ea0*/  ISETP.GE.AND P4, PT, R28, R20.reuse, PT ;  /* 0x000000141c00720c */ /* 0x080fe20003f86270 */
[----:B------:R-:W-:Y:S01]  /*10eb0*/  @!P3 IMAD R0, R233, 0x60, RZ ;  /* 0x00000060e900b824 */ /* 0x000fe200078e02ff */
[----:B------:R-:W-:Y:S01]  /*10ec0*/  ISETP.GE.AND P6, PT, R33, R20, PT ;  /* 0x000000142100720c */ /* 0x000fe20003fc6270 */
[--C-:B------:R-:W-:Y:S02]  /*10ed0*/  @!P2 IMAD.MOV.U32 R8, RZ, RZ, R2.reuse ;  /* 0x000000ffff08a224 */ /* 0x100fe400078e0002 */
[----:B--2---:R-:W-:-:S04]  /*10ee0*/  @!P3 IMAD.WIDE.U32 R4, R232, 0x60, R2 ;  /* 0x00000060e804b825 */ /* 0x004fc800078e0002 */
[----:B------:R-:W-:Y:S02]  /*10ef0*/  @!P3 IMAD.IADD R5, R0, 0x1, R5 ;  /* 0x000000010005b824 */ /* 0x000fe400078e0205 */
[--C-:B------:R-:W-:Y:S02]  /*10f00*/  @!P2 IMAD.MOV.U32 R9, RZ, RZ, R3.reuse ;  /* 0x000000ffff09a224 */ /* 0x100fe400078e0003 */
[----:B------:R-:W-:Y:S01]  /*10f10*/  @!P1 IMAD R13, R233, 0xc0, RZ ;  /* 0x000000c0e90d9824 */ /* 0x000fe200078e02ff */
[----:B------:R2:W-:Y:S01]  /*10f20*/  @!P3 LDGSTS.E.BYPASS.LTC128B.128 [R85+0x4000], desc[UR6][R4.64] ;  /* 0x040000000455bfae */ /* 0x0005e2000b981a06 */
[----:B------:R-:W-:Y:S01]  /*10f30*/  @!P0 IMAD.WIDE.U32 R10, R232, 0xe0, R2 ;  /* 0x000000e0e80a8825 */ /* 0x000fe200078e0002 */
[----:B-1----:R-:W-:-:S03]  /*10f40*/  @!P1 MOV R6, R2 ;  /* 0x0000000200069202 */ /* 0x002fc60000000f00 */
[----:B------:R-:W-:Y:S01]  /*10f50*/  @!P1 IMAD.MOV.U32 R7, RZ, RZ, R3 ;  /* 0x000000ffff079224 */ /* 0x000fe200078e0003 */
[C---:B------:R-:W-:Y:S01]  /*10f60*/  @!P4 LEA R12, P3, R232.reuse, R2, 0x7 ;  /* 0x00000002e80cc211 */ /* 0x040fe200078638ff */
[----:B------:R-:W-:Y:S02]  /*10f70*/  @!P2 IMAD R0, R233, 0xa0, RZ ;  /* 0x000000a0e900a824 */ /* 0x000fe400078e02ff */
[----:B------:R-:W-:-:S04]  /*10f80*/  @!P1 IMAD.WIDE.U32 R6, R232, 0xc0, R6 ;  /* 0x000000c0e8069825 */ /* 0x000fc800078e0006 */
[----:B------:R-:W-:Y:S01]  /*10f90*/  @!P2 IMAD.WIDE.U32 R8, R232, 0xa0, R8 ;  /* 0x000000a0e808a825 */ /* 0x000fe200078e0008 */
[----:B------:R-:W-:-:S03]  /*10fa0*/  ISETP.GE.AND P5, PT, R24, R20, PT ;  /* 0x000000141800720c */ /* 0x000fc60003fa6270 */
[----:B------:R-:W-:Y:S02]  /*10fb0*/  @!P0 IMAD R14, R233, 0xe0, RZ ;  /* 0x000000e0e90e8824 */ /* 0x000fe400078e02ff */
[----:B------:R-:W-:Y:S01]  /*10fc0*/  @!P1 IMAD.IADD R7, R13, 0x1, R7 ;  /* 0x000000010d079824 */ /* 0x000fe200078e0207 */
[-C--:B------:R-:W-:Y:S01]  /*10fd0*/  @!P4 LEA.HI.X R13, R232, R3.reuse, R233, 0x7, P3 ;  /* 0x00000003e80dc211 */ /* 0x080fe200018f3ce9 */
[----:B------:R-:W-:Y:S02]  /*10fe0*/  @!P2 IMAD.IADD R9, R0, 0x1, R9 ;  /* 0x000000010009a824 */ /* 0x000fe400078e0209 */
[----:B--2---:R-:W-:Y:S01]  /*10ff0*/  @!P0 IMAD.MOV.U32 R4, RZ, RZ, R10 ;  /* 0x000000ffff048224 */ /* 0x004fe200078e000a */
[----:B------:R-:W-:Y:S01]  /*11000*/  @!P6 LEA R10, P3, R232, R2, 0x8 ;  /* 0x00000002e80ae211 */ /* 0x000fe200078640ff */
[----:B------:R-:W-:Y:S01]  /*11010*/  @!P0 IMAD.IADD R5, R14, 0x1, R11 ;  /* 0x000000010e058824 */ /* 0x000fe200078e020b */
[----:B------:R1:W-:Y:S01]  /*11020*/  @!P4 LDGSTS.E.BYPASS.LTC128B.128 [R85+0x4800], desc[UR6][R12.64] ;  /* 0x048000000c55cfae */ /* 0x0003e2000b981a06 */
[----:B------:R-:W-:Y:S01]  /*11030*/  VIADD R70, R70, 0xf0 ;  /* 0x000000f046467836 */ /* 0x000fe20000000000 */
        /* <DEDUP_REMOVED lines=13> */
[C---:B------:R-:W-:Y:S02]  /*11110*/  @!P2 IMAD R18, R233.reuse, 0x180, RZ ;  /* 0x00000180e912a824 */ /* 0x040fe400078e02ff */
[----:B------:R-:W-:-:S04]  /*11120*/  @!P1 IMAD R19, R233, 0x1a0, RZ ;  /* 0x000001a0e9139824 */ /* 0x000fc800078e02ff */
[--C-:B------:R-:W-:Y:S01]  /*11130*/  @!P0 IMAD.MOV.U32 R14, RZ, RZ, R2.reuse ;  /* 0x000000ffff0e8224 */ /* 0x100fe200078e0002 */
[----:B-1----:R-:W-:Y:S01]  /*11140*/  @!P1 MOV R12, R2 ;  /* 0x00000002000c9202 */ /* 0x002fe20000000f00 */
[--C-:B------:R-:W-:Y:S02]  /*11150*/  @!P1 IMAD.MOV.U32 R13, RZ, RZ, R3.reuse ;  /* 0x000000ffff0d9224 */ /* 0x100fe400078e0003 */
[--C-:B--2---:R-:W-:Y:S02]  /*11160*/  @!P2 IMAD.MOV.U32 R8, RZ, RZ, R2.reuse ;  /* 0x000000ffff08a224 */ /* 0x104fe400078e0002 */
[--C-:B------:R-:W-:Y:S02]  /*11170*/  @!P2 IMAD.MOV.U32 R9, RZ, RZ, R3.reuse ;  /* 0x000000ffff09a224 */ /* 0x100fe400078e0003 */
[--C-:B---3--:R-:W-:Y:S02]  /*11180*/  @!P3 IMAD.MOV.U32 R6, RZ, RZ, R2.reuse ;  /* 0x000000ffff06b224 */ /* 0x108fe400078e0002 */
[----:B----4-:R-:W-:-:S04]  /*11190*/  @!P5 IMAD.WIDE.U32 R4, R232, 0x120, R2 ;  /* 0x00000120e804d825 */ /* 0x010fc800078e0002 */
[--C-:B------:R-:W-:Y:S01]  /*111a0*/  @!P3 IMAD.MOV.U32 R7, RZ, RZ, R3.reuse ;  /* 0x000000ffff07b224 */ /* 0x100fe200078e0003 */
[----:B------:R-:W-:Y:S01]  /*111b0*/  @!P5 IADD3 R17, PT, PT, R16, R5, RZ ;  /* 0x000000051011d210 */ /* 0x000fe20007ffe0ff */
[----:B------:R-:W-:Y:S02]  /*111c0*/  @!P5 IMAD.MOV.U32 R16, RZ, RZ, R4 ;  /* 0x000000ffff10d224 */ /* 0x000fe400078e0004 */
[--C-:B------:R-:W-:Y:S02]  /*111d0*/  @!P0 IMAD.MOV.U32 R15, RZ, RZ, R3.reuse ;  /* 0x000000ffff0f8224 */ /* 0x100fe400078e0003 */
[----:B------:R-:W-:Y:S01]  /*111e0*/  @!P4 IMAD R10, R233, 0x140, RZ ;  /* 0x00000140e90ac824 */ /* 0x000fe200078e02ff */
[----:B------:R-:W-:Y:S01]  /*111f0*/  @!P5 LDGSTS.E.BYPASS.LTC128B.128 [R85+0x7000], desc[UR6][R16.64] ;  /* 0x070000001055dfae */ /* 0x000fe2000b981a06 */
[----:B------:R-:W-:-:S04]  /*11200*/  @!P4 IMAD.WIDE.U32 R4, R232, 0x140, R2 ;  /* 0x00000140e804c825 */ /* 0x000fc800078e0002 */
[----:B------:R-:W-:-:S04]  /*11210*/  @!P3 IMAD.WIDE.U32 R2, R232, 0x160, R6 ;  /* 0x00000160e802b825 */ /* 0x000fc800078e0006 */
[----:B------:R-:W-:-:S04]  /*11220*/  @!P2 IMAD.WIDE.U32 R6, R232, 0x180, R8 ;  /* 0x00000180e806a825 */ /* 0x000fc800078e0008 */
[----:B------:R-:W-:Y:S01]  /*11230*/  @!P1 IMAD.WIDE.U32 R12, R232, 0x1a0, R12 ;  /* 0x000001a0e80c9825 */ /* 0x000fe200078e000c */
[----:B------:R-:W-:-:S03]  /*11240*/  @!P2 IADD3 R7, PT, PT, R18, R7, RZ ;  /* 0x000000071207a210 */ /* 0x000fc60007ffe0ff */
[----:B------:R-:W-:-:S04]  /*11250*/  @!P0 IMAD.WIDE.U32 R14, R232, 0x1c0, R14 ;  /* 0x000001c0e80e8825 */ /* 0x000fc800078e000e */
[----:B------:R-:W-:Y:S02]  /*11260*/  @!P4 IMAD.IADD R11, R10, 0x1, R5 ;  /* 0x000000010a0bc824 */ /* 0x000fe400078e0205 */
[----:B------:R-:W-:Y:S02]  /*11270*/  @!P0 IMAD R21, R233, 0x1c0, RZ ;  /* 0x000001c0e9158824 */ /* 0x000fe400078e02ff */
[----:B------:R-:W-:Y:S02]  /*11280*/  @!P4 IMAD.MOV.U32 R10, RZ, RZ, R4 ;  /* 0x000000ffff0ac224 */ /* 0x000fe400078e0004 */
[----:B------:R-:W-:Y:S02]  /*11290*/  @!P3 IMAD.IADD R9, R0, 0x1, R3 ;  /* 0x000000010009b824 */ /* 0x000fe400078e0203 */
[----:B------:R-:W-:Y:S01]  /*112a0*/  @!P3 IMAD.MOV.U32 R8, RZ, RZ, R2 ;  /* 0x000000ffff08b224 */ /* 0x000fe200078e0002 */
[----:B------:R-:W-:Y:S01]  /*112b0*/  @!P0 MOV R2, R14 ;  /* 0x0000000e00028202 */ /* 0x000fe20000000f00 */
[----:B------:R-:W-:Y:S01]  /*112c0*/  @!P1 IMAD.IADD R5, R19, 0x1, R13 ;  /* 0x0000000113059824 */ /* 0x000fe200078e020d */
[----:B------:R-:W-:Y:S01]  /*112d0*/  @!P4 LDGSTS.E.BYPASS.LTC128B.128 [R85+0x7800], desc[UR6][R10.64] ;  /* 0x078000000a55cfae */ /* 0x000fe2000b981a06 */
[----:B------:R-:W-:-:S02]  /*112e0*/  @!P1 IMAD.MOV.U32 R4, RZ, RZ, R12 ;  /* 0x000000ffff049224 */ /* 0x000fc400078e000c */
[----:B------:R-:W-:Y:S01]  /*112f0*/  @!P0 IMAD.IADD R3, R21, 0x1, R15 ;  /* 0x0000000115038824 */ /* 0x000fe200078e020f */
[----:B------:R-:W-:Y:S04]  /*11300*/  @!P3 LDGSTS.E.BYPASS.LTC128B.128 [R85+0x8000], desc[UR6][R8.64] ;  /* 0x080000000855bfae */ /* 0x000fe8000b981a06 */
        /* <DEDUP_REMOVED lines=53> */
[----:B------:R-:W-:Y:S01]  /*11660*/  ISETP.GE.AND P1, PT, R31, R20, PT ;  /* 0x000000141f00720c */ /* 0x000fe20003f26270 */
[----:B--2---:R-:W-:Y:S02]  /*11670*/  @!P6 IMAD.WIDE.U32 R4, R60, 0xa0, R2 ;  /* 0x000000a03c04e825 */ /* 0x004fe400078e0002 */
[----:B------:R-:W-:Y:S01]  /*11680*/  @!PT LDS RZ, [RZ] ;  /* 0x00000000fffff984 */ /* 0x000fe20000000800 */
[----:B------:R-:W-:Y:S01]  /*11690*/  @!PT LDS RZ, [RZ] ;  /* 0x00000000fffff984 */ /* 0x000fe20000000800 */
[----:B------:R-:W-:Y:S01]  /*116a0*/  @!PT LDS RZ, [RZ] ;  /* 0x00000000fffff984 */ /* 0x000fe20000000800 */
[----:B------:R1:W-:Y:S02]  /*116b0*/  @!P3 LDGSTS.E.BYPASS.LTC128B.128 [R85+0xc800], desc[UR6][R6.64] ;  /* 0x0c8000000655bfae */ /* 0x0003e4000b981a06 */
[----:B------:R-:W-:Y:S02]  /*116c0*/  @!P6 IMAD.IADD R5, R0, 0x1, R5 ;  /* 0x000000010005e824 */ /* 0x000fe400078e0205 */
[----:B------:R-:W-:Y:S01]  /*116d0*/  @P6 STS.128 [R85+0xd000], RZ ;  /* 0x00d000ff55006388 */ /* 0x000fe20000000c00 */
[----:B------:R-:W-:-:S03]  /*116e0*/  @!P0 IMAD R0, R61, 0xe0, RZ ;  /* 0x000000e03d008824 */ /* 0x000fc600078e02ff */
[----:B------:R-:W-:Y:S01]  /*116f0*/  @!PT LDS RZ, [RZ] ;  /* 0x00000000fffff984 */ /* 0x000fe20000000800 */
[----:B------:R-:W-:Y:S01]  /*11700*/  @!PT LDS RZ, [RZ] ;  /* 0x00000000fffff984 */ /* 0x000fe20000000800 */
[----:B------:R-:W-:Y:S01]  /*11710*/  @!PT LDS RZ, [RZ] ;  /* 0x00000000fffff984 */ /* 0x000fe20000000800 */
[----:B------:R2:W-:Y:S01]  /*11720*/  @!P6 LDGSTS.E.BYPASS.LTC128B.128 [R85+0xd000], desc[UR6][R4.64] ;  /* 0x0d0000000455efae */ /* 0x0005e2000b981a06 */
[-C--:B------:R-:W-:Y:S01]  /*11730*/  ISETP.GE.AND P6, PT, R33, R20.reuse, PT ;  /* 0x000000142100720c */ /* 0x080fe20003fc6270 */
[----:B------:R-:W-:Y:S02]  /*11740*/  @!P1 IMAD R10, R61, 0xc0, RZ ;  /* 0x000000c03d0a9824 */ /* 0x000fe400078e02ff */
[--C-:B------:R-:W-:Y:S01]  /*11750*/  @!P0 IMAD.WIDE.U32 R8, R60, 0xe0, R2.reuse ;  /* 0x000000e03c088825 */ /* 0x100fe200078e0002 */
[----:B------:R-:W-:Y:S01]  /*11760*/  ISETP.GE.AND P5, PT, R24, R20, PT ;  /* 0x000000141800720c */ /* 0x000fe20003fa6270 */
[----:B------:R-:W-:Y:S02]  /*11770*/  @P1 STS.128 [R85+0xd800], RZ ;  /* 0x00d800ff55001388 */ /* 0x000fe40000000c00 */
[----:B-1----:R-:W-:-:S04]  /*11780*/  @!P1 IMAD.WIDE.U32 R6, R60, 0xc0, R2 ;  /* 0x000000c03c069825 */ /* 0x002fc800078e0002 */
[----:B------:R-:W-:Y:S01]  /*11790*/  @!P1 IMAD.IADD R7, R10, 0x1, R7 ;  /* 0x000000010a079824 */ /* 0x000fe200078e0207 */
[----:B--2---:R-:W-:Y:S01]  /*117a0*/  @!P0 IADD3 R5, PT, PT, R0, R9, RZ ;  /* 0x0000000900058210 */ /* 0x004fe20007ffe0ff */
[----:B------:R-:W-:-:S03]  /*117b0*/  @!P0 IMAD.MOV.U32 R4, RZ, RZ, R8 ;  /* 0x000000ffff048224 */ /* 0x000fc600078e0008 */
[----:B------:R-:W-:Y:S01]  /*117c0*/  @!PT LDS RZ, [RZ] ;  /* 0x00000000fffff984 */ /* 0x000fe20000000800 */
[----:B------:R-:W-:Y:S01]  /*117d0*/  @!PT LDS RZ, [RZ] ;  /* 0x00000000fffff984 */ /* 0x000fe20000000800 */
[----:B------:R-:W-:Y:S01]  /*117e0*/  @!PT LDS RZ, [RZ] ;  /* 0x00000000fffff984 */ /* 0x000fe20000000800 */
[----:B------:R1:W-:Y:S04]  /*117f0*/  @!P1 LDGSTS.E.BYPASS.LTC128B.128 [R85+0xd800], desc[UR6][R6.64] ;  /* 0x0d80000006559fae */ /* 0x0003e8000b981a06 */
        /* <DEDUP_REMOVED lines=8> */
[-C--:B------:R-:W-:Y:S02]  /*11880*/  ISETP.GE.AND P2, PT, R25, R20.reuse, PT ;  /* 0x000000141900720c */ /* 0x080fe40003f46270 */
[----:B------:R-:W-:Y:S02]  /*11890*/  @!P6 LEA.HI.X R19, R60, R3, R61, 0x8, P0 ;  /* 0x000000033c13e211 */ /* 0x000fe400000f443d */
[-C--:B------:R-:W-:Y:S02]  /*118a0*/  ISETP.GE.AND P1, PT, R26, R20.reuse, PT ;  /* 0x000000141a00720c */ /* 0x080fe40003f26270 */
[----:B------:R-:W-:Y:S01]  /*118b0*/  ISETP.GE.AND P0, PT, R70, R20, PT ;  /* 0x000000144600720c */ /* 0x000fe20003f06270 */
[----:B------:R-:W-:-:S02]  /*118c0*/  @!P5 IMAD R16, R61, 0x120, RZ ;  /* 0x000001203d10d824 */ /* 0x000fc400078e02ff */
[----:B------:R-:W-:-:S04]  /*118d0*/  @!P4 IMAD R10, R61, 0x140, RZ ;  /* 0x000001403d0ac824 */ /* 0x000fc800078e02ff */
[----:B------:R-:W-:Y:S01]  /*118e0*/  @!P2 MOV R8, R2 ;  /* 0x000000020008a202 */ /* 0x000fe20000000f00 */
[--C-:B-1----:R-:W-:Y:S02]  /*118f0*/  @!P3 IMAD.MOV.U32 R6, RZ, RZ, R2.reuse ;  /* 0x000000ffff06b224 */ /* 0x102fe400078e0002 */
[--C-:B------:R-:W-:Y:S02]  /*11900*/  @!P3 IMAD.MOV.U32 R7, RZ, RZ, R3.reuse ;  /* 0x000000ffff07b224 */ /* 0x100fe400078e0003 */
[----:B--2---:R-:W-:-:S04]  /*11910*/  @!P5 IMAD.WIDE.U32 R4, R60, 0x120, R2 ;  /* 0x000001203c04d825 */ /* 0x004fc800078e0002 */
[----:B------:R-:W-:Y:S02]  /*11920*/  @!P5 IMAD.IADD R17, R16, 0x1, R5 ;  /* 0x000000011011d824 */ /* 0x000fe400078e0205 */
[----:B------:R-:W-:Y:S02]  /*11930*/  @!P5 IMAD.MOV.U32 R16, RZ, RZ, R4 ;  /* 0x000000ffff10d224 */ /* 0x000fe400078e0004 */
[----:B------:R-:W-:-:S04]  /*11940*/  @!P4 IMAD.WIDE.U32 R4, R60, 0x140, R2 ;  /* 0x000001403c04c825 */ /* 0x000fc800078e0002 */
[--C-:B------:R-:W-:Y:S02]  /*11950*/  @!P2 IMAD.MOV.U32 R9, RZ, RZ, R3.reuse ;  /* 0x000000ffff09a224 */ /* 0x100fe400078e0003 */
[--C-:B------:R-:W-:Y:S02]  /*11960*/  @!P1 IMAD.MOV.U32 R12, RZ, RZ, R2.reuse ;  /* 0x000000ffff0c9224 */ /* 0x100fe400078e0002 */
[--C-:B------:R-:W-:Y:S02]  /*11970*/  @!P1 IMAD.MOV.U32 R13, RZ, RZ, R3.reuse ;  /* 0x000000ffff0d9224 */ /* 0x100fe400078e0003 */
[----:B------:R-:W-:Y:S02]  /*11980*/  @!P0 IMAD.MOV.U32 R14, RZ, RZ, R2 ;  /* 0x000000ffff0e8224 */ /* 0x000fe400078e0002 */
[----:B------:R-:W-:Y:S01]  /*11990*/  @!P0 IMAD.MOV.U32 R15, RZ, RZ, R3 ;  /* 0x000000ffff0f8224 */ /* 0x000fe200078e0003 */
[----:B------:R-:W-:Y:S01]  /*119a0*/  @!P4 IADD3 R11, PT, PT, R10, R5, RZ ;  /* 0x000000050a0bc210 */ /* 0x000fe20007ffe0ff */
[----:B------:R-:W-:-:S02]  /*119b0*/  @!P3 IMAD R0, R61, 0x160, RZ ;  /* 0x000001603d00b824 */ /* 0x000fc400078e02ff */
[C---:B------:R-:W-:Y:S01]  /*119c0*/  @!P3 IMAD.WIDE.U32 R2, R60.reuse, 0x160, R6 ;  /* 0x000001603c02b825 */ /* 0x040fe200078e0006 */
[----:B------:R-:W-:Y:S01]  /*119d0*/  @!P4 MOV R10, R4 ;  /* 0x00000004000ac202 */ /* 0x000fe20000000f00 */
[----:B------:R-:W-:Y:S02]  /*119e0*/  @P6 STS.128 [R85+0xe800], RZ ;  /* 0x00e800ff55006388 */ /* 0x000fe40000000c00 */
[C---:B------:R-:W-:Y:S02]  /*119f0*/  @!P2 IMAD R20, R61.reuse, 0x180, RZ ;  /* 0x000001803d14a824 */ /* 0x040fe400078e02ff */
[C---:B------:R-:W-:Y:S01]  /*11a00*/  @!P2 IMAD.WIDE.U32 R6, R60.reuse, 0x180, R8 ;  /* 0x000001803c06a825 */ /* 0x040fe200078e0008 */
[----:B------:R-:W-:Y:S01]  /*11a10*/  @!PT LDS RZ, [RZ] ;  /* 0x00000000fffff984 */ /* 0x000fe20000000800 */
[----:B------:R-:W-:Y:S01]  /*11a20*/  @!PT LDS RZ, [RZ] ;  /* 0x00000000fffff984 */ /* 0x000fe20000000800 */
[----:B------:R-:W-:Y:S01]  /*11a30*/  @!PT LDS RZ, [RZ] ;  /* 0x00000000fffff984 */ /* 0x000fe20000000800 */
[----:B------:R-:W-:Y:S03]  /*11a40*/  @!P6 LDGSTS.E.BYPASS.LTC128B.128 [R85+0xe800], desc[UR6][R18.64] ;  /* 0x0e8000001255efae */ /* 0x000fe6000b981a06 */
[----:B------:R-:W-:Y:S01]  /*11a50*/  @!P1 IMAD R21, R61, 0x1a0, RZ ;  /* 0x000001a03d159824 */ /* 0x000fe200078e02ff */
[----:B------:R-:W-:Y:S01]  /*11a60*/  @P5 STS.128 [R85+0xf000], RZ ;  /* 0x00f000ff55005388 */ /* 0x000fe20000000c00 */
[----:B------:R-:W-:-:S03]  /*11a70*/  @!P1 IMAD.WIDE.U32 R12, R60, 0x1a0, R12 ;  /* 0x000001a03c0c9825 */ /* 0x000fc600078e000c */
[----:B------:R-:W-:Y:S01]  /*11a80*/  @!PT LDS RZ, [RZ] ;  /* 0x00000000fffff984 */ /* 0x000fe20000000800 */
[----:B------:R-:W-:Y:S01]  /*11a90*/  @!PT LDS RZ, [RZ] ;  /* 0x00000000fffff984 */ /* 0x000fe20000000800 */
[----:B------:R-:W-:Y:S01]  /*11aa0*/  @!PT LDS RZ, [RZ] ;  /* 0x00000000fffff984 */ /* 0x000fe20000000800 */
[----:B------:R-:W-:Y:S01]  /*11ab0*/  @!P5 LDGSTS.E.BYPASS.LTC128B.128 [R85+0xf000], desc[UR6][R16.64] ;  /* 0x0f0000001055dfae */ /* 0x000fe2000b981a06 */
[----:B------:R-:W-:Y:S02]  /*11ac0*/  @!P3 IMAD.IADD R9, R0, 0x1, R3 ;  /* 0x000000010009b824 */ /* 0x000fe400078e0203 */
[----:B------:R-:W-:Y:S01]  /*11ad0*/  @!P3 IMAD.MOV.U32 R8, RZ, RZ, R2 ;  /* 0x000000ffff08b224 */ /* 0x000fe200078e0002 */
[----:B------:R-:W-:Y:S01]  /*11ae0*/  @P4 STS.128 [R85+0xf800], RZ ;  /* 0x00f800ff55004388 */ /* 0x000fe20000000c00 */
[----:B------:R-:W-:Y:S02]  /*11af0*/  @!P0 IMAD R22, R61, 0x1c0, RZ ;  /* 0x000001c03d168824 */ /* 0x000fe400078e02ff */
[----:B------:R-:W-:Y:S01]  /*11b00*/  @!P0 IMAD.WIDE.U32 R14, R60, 0x1c0, R14 ;  /* 0x000001c03c0e8825 */ /* 0x000fe200078e000e */
[----:B------:R-:W-:Y:S01]  /*11b10*/  @!PT LDS RZ, [RZ] ;  /* 0x00000000fffff984 */ /* 0x000fe20000000800 */
[----:B------:R-:W-:Y:S01]  /*11b20*/  @!PT LDS RZ, [RZ] ;  /* 0x00000000fffff984 */ /* 0x000fe20000000800 */
[----:B------:R-:W-:Y:S01]  /*11b30*/  @!PT LDS RZ, [RZ] ;  /* 0x00000000fffff984 */ /* 0x000fe20000000800 */
[----:B------:R-:W-:Y:S03]  /*11b40*/  @!P4 LDGSTS.E.BYPASS.LTC128B.128 [R85+0xf800], desc[UR6][R10.64] ;  /* 0x0f8000000a55cfae */ /* 0x000fe6000b981a06 */
        /* <DEDUP_REMOVED lines=8> */
[----:B------:R-:W-:Y:S02]  /*11bd0*/  @!P0 IMAD.IADD R3, R22, 0x1, R15 ;  /* 0x0000000116038824 */ /* 0x000fe400078e020f */
        /* <DEDUP_REMOVED lines=16> */
[----:B------:R-:W3:Y:S01]  /*11ce0*/  S2R R228, SR_TID.X ;  /* 0x0000000000e47919 */ /* 0x000ee20000002100 */
[----:B------:R-:W4:Y:S01]  /*11cf0*/  S2UR UR8, SR_CgaCtaId ;  /* 0x00000000000879c3 */ /* 0x000f220000008800 */
[----:B------:R-:W-:Y:S01]  /*11d00*/  UMOV UR4, 0x400 ;  /* 0x0000040000047882 */ /* 0x000fe20000000000 */
[----:B------:R-:W-:Y:S01]  /*11d10*/  IMAD.MOV.U32 R91, RZ, RZ, 0x20 ;  /* 0x00000020ff5b7424 */ /* 0x000fe200078e00ff */
[----:B------:R-:W0:Y:S04]  /*11d20*/  LDGDEPBAR ;  /* 0x00000000000079af */ /* 0x000e280000000000 */
[----:B------:R-:W4:Y:S01]  /*11d30*/  LD.E R2, desc[UR6][R134.64+0x18c] ;  /* 0x00018c0686027980 */ /* 0x000f22000c101900 */
[----:B---3--:R-:W-:Y:S01]  /*11d40*/  SHF.R.U32.HI R70, RZ, 0x1, R228 ;  /* 0x00000001ff467819 */ /* 0x008fe200000116e4 */
[----:B-1----:R-:W-:-:S03]  /*11d50*/  IMAD.SHL.U32 R5, R228, 0x40, RZ ;  /* 0x00000040e4057824 */ /* 0x002fc600078e00ff */
[----:B------:R-:W-:Y:S01]  /*11d60*/  LOP3.LUT R0, R70, 0x8, RZ, 0xc0, !PT ;  /* 0x0000000846007812 */ /* 0x000fe200078ec0ff */
[C---:B------:R-:W-:Y:S01]  /*11d70*/  IMAD.SHL.U32 R210, R228.reuse, 0x8, RZ ;  /* 0x00000008e4d27824 */ /* 0x040fe200078e00ff */
[----:B------:R-:W-:Y:S02]  /*11d80*/  SHF.L.U32 R4, R228, 0x5, RZ ;  /* 0x00000005e4047819 */ /* 0x000fe400000006ff */
[----:B------:R-:W-:Y:S02]  /*11d90*/  LOP3.LUT R211, R5, 0x200, RZ, 0xc0, !PT ;  /* 0x0000020005d37812 */ /* 0x000fe400078ec0ff */
[----:B------:R-:W-:Y:S02]  /*11da0*/  LOP3.LUT R0, R0, 0x1c0, R5, 0xf8, !PT ;  /* 0x000001c000007812 */ /* 0x000fe400078ef805 */
[----:B--2---:R-:W-:Y:S02]  /*11db0*/  LOP3.LUT R3, R228, 0x8, RZ, 0xc0, !PT ;  /* 0x00000008e4037812 */ /* 0x004fe400078ec0ff */
[----:B------:R-:W-:-:S02]  /*11dc0*/  LOP3.LUT R4, R211, 0x7c00, R4, 0xf8, !PT ;  /* 0x00007c00d3047812 */ /* 0x000fc400078ef804 */
[--C-:B------:R-:W-:Y:S02]  /*11dd0*/  LOP3.LUT R208, R0, 0x38, R210.reuse, 0x78, !PT ;  /* 0x0000003800d07812 */ /* 0x100fe400078e78d2 */
[----:B------:R-:W-:Y:S01]  /*11de0*/  LOP3.LUT R3, R3, 0x1c0, R5, 0xf8, !PT ;  /* 0x000001c003037812 */ /* 0x000fe200078ef805 */
[----:B----4-:R-:W-:Y:S01]  /*11df0*/  ULEA UR8, UR8, UR4, 0x18 ;  /* 0x0000000408087291 */ /* 0x010fe2000f8ec0ff */
[----:B------:R-:W-:Y:S02]  /*11e00*/  LOP3.LUT R5, R5, 0x400, RZ, 0xc0, !PT ;  /* 0x0000040005057812 */ /* 0x000fe400078ec0ff */
[----:B------:R-:W-:Y:S02]  /*11e10*/  LOP3.LUT R0, R4, R208, RZ, 0xfc, !PT ;  /* 0x000000d004007212 */ /* 0x000fe400078efcff */
[----:B------:R-:W-:Y:S02]  /*11e20*/  LOP3.LUT R3, R3, 0x38, R210, 0x78, !PT ;  /* 0x0000003803037812 */ /* 0x000fe400078e78d2 */
[----:B------:R-:W-:-:S03]  /*11e30*/  LEA R226, R0, UR8, 0x1 ;  /* 0x0000000800e27c11 */ /* 0x000fc6000f8e08ff */
[----:B------:R-:W-:Y:S02]  /*11e40*/  IMAD R0, R3, 0x2, R5 ;  /* 0x0000000203007824 */ /* 0x000fe400078e0205 */
[----:B------:R-:W-:Y:S04]  /*11e50*/  LDSM.16.M88.4 R16, [R226] ;  /* 0x00000000e210783b */ /* 0x000fe80000000200 */
[----:B------:R-:W1:Y:S01]  /*11e60*/  LDSM.16.M88.4 R20, [R0+UR8+0x2000] ;  /* 0x002000080014783b */ /* 0x000e620008000200 */
[----:B------:R-:W-:Y:S01]  /*11e70*/  R2P PR, R228, 0x6 ;  /* 0x00000006e4007804 */ /* 0x000fe20000000000 */
[----:B------:R-:W-:Y:S02]  /*11e80*/  VIADD R224, R0, UR8 ;  /* 0x0000000800e07c36 */ /* 0x000fe40008000000 */
[----:B------:R-:W2:Y:S02]  /*11e90*/  LDSM.16.M88.4 R40, [R0+UR8+0x2800] ;  /* 0x002800080028783b */ /* 0x000ea40008000200 */
        /* <DEDUP_REMOVED lines=9> */
[----:B------:R-:W4:Y:S02]  /*11f30*/  LDSM.16.M88.4 R52, [R68+0x2800] ;  /* 0x002800004434783b */ /* 0x000f240000000200 */
[--C-:B------:R-:W-:Y:S02]  /*11f40*/  IMAD.IADD R108, R224, 0x1, R156.reuse ;  /* 0x00000001e06c7824 */ /* 0x100fe400078e029c */
[----:B------:R-:W-:Y:S04]  /*11f50*/  LDSM.16.M88.4 R72, [R68+0x3000] ;  /* 0x003000004448783b */ /* 0x000fe80000000200 */
[----:B------:R-:W-:Y:S01]  /*11f60*/  LDSM.16.M88.4 R64, [R108+0x2000] ;  /* 0x002000006c40783b */ /* 0x000fe20000000200 */
[----:B---3--:R-:W-:Y:S01]  /*11f70*/  IMAD.IADD R3, R226, 0x1, R156 ;  /* 0x00000001e2037824 */ /* 0x008fe200078e029c */
[----:B-1----:R-:W-:Y:S04]  /*11f80*/  HMMA.16816.F32.BF16 R4, R16, R20, RZ ;  /* 0x000000141004723c */ /* 0x002fe800000418ff */
[----:B------:R1:W3:Y:S01]  /*11f90*/  LDSM.16.M88.4 R8, [R3] ;  /* 0x000000000308783b */ /* 0x0002e20000000200 */
[----:B------:R-:W-:-:S03]  /*11fa0*/  IMAD.IADD R62, R91, 0x1, R108 ;  /* 0x000000015b3e7824 */ /* 0x000fc600078e026c */
[C---:B--2---:R-:W-:Y:S02]  /*11fb0*/  HMMA.16816.F32.BF16 R44, R16.reuse, R40, RZ ;  /* 0x00000028102c723c */ /* 0x044fe400000418ff */
[----:B------:R-:W-:Y:S06]  /*11fc0*/  LDSM.16.M88.4 R76, [R62+0x2000] ;  /* 0x002000003e4c783b */ /* 0x000fec0000000200 */
[----:B------:R-:W-:Y:S01]  /*11fd0*/  HMMA.16816.F32.BF16 R28, R16, R22, RZ ;  /* 0x00000016101c723c */ /* 0x000fe200000418ff */
[----:B-1----:R-:W-:-:S07]  /*11fe0*/  IADD3 R3, PT, PT, R91, R3, RZ ;  /* 0x000000035b037210 */ /* 0x002fce0007ffe0ff */
[----:B----4-:R-:W-:Y:S01]  /*11ff0*/  HMMA.16816.F32.BF16 R24, R12, R32, R4 ;  /* 0x000000200c18723c */ /* 0x010fe20000041804 */
[----:B------:R-:W1:Y:S07]  /*12000*/  LDSM.16.M88.4 R4, [R3] ;  /* 0x000000000304783b */ /* 0x000e6e0000000200 */
[----:B------:R-:W-:Y:S08]  /*12010*/  HMMA.16816.F32.BF16 R40, R16, R42, RZ ;  /* 0x0000002a1028723c */ /* 0x000ff000000418ff */
[----:B------:R-:W-:Y:S01]  /*12020*/  HMMA.16816.F32.BF16 R56, R12, R52, R44 ;  /* 0x000000340c38723c */ /* 0x000fe2000004182c */
[----:B------:R-:W-:Y:S07]  /*12030*/  LDSM.16.M88.4 R44, [R68+0x3800] ;  /* 0x00380000442c783b */ /* 0x000fee0000000200 */
[----:B---3--:R-:W-:Y:S08]  /*12040*/  HMMA.16816.F32.BF16 R20, R8, R64, R24 ;  /* 0x000000400814723c */ /* 0x008ff00000041818 */
[----:B------:R-:W-:Y:S08]  /*12050*/  HMMA.16816.F32.BF16 R36, R16, R48, RZ ;  /* 0x000000301024723c */ /* 0x000ff000000418ff */
[C---:B------:R-:W-:Y:S08]  /*12060*/  HMMA.16816.F32.BF16 R24, R12.reuse, R34, R28 ;  /* 0x000000220c18723c */ /* 0x040ff0000004181c */
[----:B------:R-:W-:Y:S01]  /*12070*/  HMMA.16816.F32.BF16 R52, R12, R54, R40 ;  /* 0x000000360c34723c */ /* 0x000fe20000041828 */
[----:B------:R-:W2:Y:S07]  /*12080*/  LDSM.16.M88.4 R40, [R108+0x2800] ;  /* 0x002800006c28783b */ /* 0x000eae0000000200 */
[----:B------:R-:W-:Y:S01]  /*12090*/  HMMA.16816.F32.BF16 R28, R16, R50, RZ ;  /* 0x00000032101c723c */ /* 0x000fe200000418ff */
[----:B------:R-:W-:Y:S07]  /*120a0*/  LDSM.16.M88.4 R48, [R0+UR8+0x4000] ;  /* 0x004000080030783b */ /* 0x000fee0008000200 */
[----:B-1----:R-:W-:Y:S08]  /*120b0*/  HMMA.16816.F32.BF16 R32, R4, R76, R20 ;  /* 0x0000004c0420723c */ /* 0x002ff00000041814 */
[----:B------:R-:W-:Y:S01]  /*120c0*/  HMMA.16816.F32.BF16 R84, R12, R72, R36 ;  /* 0x000000480c54723c */ /* 0x000fe20000041824 */
[----:B------:R-:W1:Y:S07]  /*120d0*/  LDSM.16.M88.4 R36, [R62+0x2800] ;  /* 0x002800003e24783b */ /* 0x000e6e0000000200 */
[----:B------:R-:W-:Y:S01]  /*120e0*/  HMMA.16816.F32.BF16 R20, R8, R66, R24 ;  /* 0x000000420814723c */ /* 0x000fe20000041818 */
[----:B------:R-:W3:Y:S07]  /*120f0*/  LDSM.16.M88.4 R64, [R108+0x3000] ;  /* 0x003000006c40783b */ /* 0x000eee0000000200 */
        /* <DEDUP_REMOVED lines=9> */
[----:B------:R-:W4:Y:S01]  /*12190*/  LDSM.16.M88.4 R44, [R62+0x3000] ;  /* 0x003000003e2c783b */ /* 0x000f220000000200 */
[----:B------:R-:W-:-:S04]  /*121a0*/  FMUL.FTZ R3, R32, R2 ;  /* 0x0000000220037220 */ /* 0x000fc80000410000 */
[----:B------:R1:W-:Y:S02]  /*121b0*/  MUFU.TANH R88, R3 ;  /* 0x0000000300587308 */ /* 0x0003e40000002400 */
[----:B-1----:R-:W-:-:S06]  /*121c0*/  FMUL.FTZ R3, R33, R2 ;  /* 0x0000000221037220 */ /* 0x002fcc0000410000 */
[----:B------:R1:W-:Y:S02]  /*121d0*/  MUFU.TANH R161, R3 ;  /* 0x0000000300a17308 */ /* 0x0003e40000002400 */
[----:B-1----:R-:W-:-:S06]  /*121e0*/  FMUL.FTZ R3, R34, R2 ;  /* 0x0000000222037220 */ /* 0x002fcc0000410000 */
[----:B------:R1:W4:Y:S02]  /*121f0*/  MUFU.TANH R71, R3 ;  /* 0x0000000300477308 */ /* 0x0003240000002400 */
[-C--:B-1----:R-:W-:Y:S02]  /*12200*/  FMUL.FTZ R3, R35, R2.reuse ;  /* 0x0000000223037220 */ /* 0x082fe40000410000 */
[----:B------:R-:W-:Y:S04]  /*12210*/  HMMA.16816.F32.BF16 R32, R4, R36, R20 ;  /* 0x000000240420723c */ /* 0x000fe80000041814 */
[----:B------:R1:W-:Y:S04]  /*12220*/  MUFU.TANH R152, R3 ;  /* 0x0000000300987308 */ /* 0x0003e80000002400 */
[----:B------:R-:W-:Y:S01]  /*12230*/  HMMA.16816.F32.BF16 R20, R8, R42, R52 ;  /* 0x0000002a0814723c */ /* 0x000fe20000041834 */
[----:B------:R-:W-:Y:S04]  /*12240*/  LDSM.16.M88.4 R52, [R108+0x3800] ;  /* 0x003800006c34783b */ /* 0x000fe80000000200 */
[----:B------:R-:W-:Y:S01]  /*12250*/  LDSM.16.M88.4 R40, [R68+0x4800] ;  /* 0x004800004428783b */ /* 0x000fe20000000200 */
[----:B-1----:R-:W-:-:S04]  /*12260*/  FMUL.FTZ R3, R28, R2 ;  /* 0x000000021c037220 */ /* 0x002fc80000410000 */
[----:B------:R1:W-:Y:S01]  /*12270*/  MUFU.TANH R188, R3 ;  /* 0x0000000300bc7308 */ /* 0x0003e20000002400 */
[----:B------:R-:W-:Y:S01]  /*12280*/  HMMA.16816.F32.BF16 R24, R16, R48, RZ ;  /* 0x000000301018723c */ /* 0x000fe200000418ff */
[----:B-1----:R-:W-:-:S06]  /*12290*/  FMUL.FTZ R3, R29, R2 ;  /* 0x000000021d037220 */ /* 0x002fcc0000410000 */
[----:B------:R1:W-:Y:S02]  /*122a0*/  MUFU.TANH R187, R3 ;  /* 0x0000000300bb7308 */ /* 0x0003e40000002400 */
[----:B-1----:R-:W-:-:S06]  /*122b0*/  FMUL.FTZ R3, R30, R2 ;  /* 0x000000021e037220 */ /* 0x002fcc0000410000 */
[----:B------:R1:W-:Y:S02]  /*122c0*/  MUFU.TANH R69, R3 ;  /* 0x0000000300457308 */ /* 0x0003e40000002400 */
[-C--:B-1----:R-:W-:Y:S02]  /*122d0*/  FMUL.FTZ R3, R31, R2.reuse ;  /* 0x000000021f037220 */ /* 0x082fe40000410000 */
[----:B------:R-:W-:Y:S01]  /*122e0*/  HMMA.16816.F32.BF16 R28, R4, R38, R20 ;  /* 0x00000026041c723c */ /* 0x000fe20000041814 */
[----:B------:R-:W1:Y:S03]  /*122f0*/  LDSM.16.M88.4 R36, [R0+UR8+0x4800] ;  /* 0x004800080024783b */ /* 0x000e660008000200 */
[----:B------:R2:W-:Y:S04]  /*12300*/  MUFU.TANH R90, R3 ;  /* 0x00000003005a7308 */ /* 0x0005e80000002400 */
[----:B---3--:R-:W-:Y:S01]  /*12310*/  HMMA.16816.F32.BF16 R20, R8, R64, R84 ;  /* 0x000000400814723c */ /* 0x008fe20000041854 */
[----:B--2---:R-:W-:-:S04]  /*12320*/  FMUL.FTZ R3, R32, R2 ;  /* 0x0000000220037220 */ /* 0x004fc80000410000 */
[----:B------:R2:W-:Y:S03]  /*12330*/  MUFU.TANH R147, R3 ;  /* 0x0000000300937308 */ /* 0x0005e60000002400 */
[----:B------:R-:W-:Y:S08]  /*12340*/  HMMA.16816.F32.BF16 R72, R12, R56, R24 ;  /* 0x000000380c48723c */ /* 0x000ff00000041818 */
[----:B------:R-:W-:Y:S01]  /*12350*/  HMMA.16816.F32.BF16 R24, R16, R50, RZ ;  /* 0x000000321018723c */ /* 0x000fe200000418ff */
[----:B------:R-:W3:Y:S01]  /*12360*/  LDSM.16.M88.4 R48, [R62+0x3800] ;  /* 0x003800003e30783b */ /* 0x000ee20000000200 */
[----:B--2---:R-:W-:-:S04]  /*12370*/  FMUL.FTZ R3, R33, R2 ;  /* 0x0000000221037220 */ /* 0x004fc80000410000 */
[----:B------:R2:W-:Y:S02]  /*12380*/  MUFU.TANH R143, R3 ;  /* 0x00000003008f7308 */ /* 0x0005e40000002400 */
[----:B--2---:R-:W-:-:S06]  /*12390*/  FMUL.FTZ R3, R34, R2 ;  /* 0x0000000222037220 */ /* 0x004fcc0000410000 */
[----:B------:R2:W3:Y:S06]  /*123a0*/  MUFU.TANH R103, R3 ;  /* 0x0000000300677308 */ /* 0x0004ec0000002400 */
[----:B------:R-:W-:Y:S01]  /*123b0*/  HMMA.16816.F32.BF16 R80, R12, R58, R24 ;  /* 0x0000003a0c50723c */ /* 0x000fe20000041818 */
[----:B------:R-:W3:Y:S01]  /*123c0*/  LDSM.16.M88.4 R56, [R0+UR8+0x5000] ;  /* 0x005000080038783b */ /* 0x000ee20008000200 */
[----:B--2---:R-:W-:-:S06]  /*123d0*/  FMUL.FTZ R3, R35, R2 ;  /* 0x0000000223037220 */ /* 0x004fcc0000410000 */
[----:B----4-:R-:W-:Y:S01]  /*123e0*/  HMMA.16816.F32.BF16 R32, R4, R44, R20 ;  /* 0x0000002c0420723c */ /* 0x010fe20000041814 */
[----:B------:R2:W4:Y:S07]  /*123f0*/  MUFU.TANH R101, R3 ;  /* 0x0000000300657308 */ /* 0x00052e0000002400 */
[----:B------:R-:W-:Y:S01]  /*12400*/  HMMA.16816.F32.BF16 R20, R8, R66, R92 ;  /* 0x000000420814723c */ /* 0x000fe2000004185c */
[----:B------:R-:W4:Y:S01]  /*12410*/  LDSM.16.M88.4 R64, [R108+0x4000] ;  /* 0x004000006c40783b */ /* 0x000f220000000200 */
        /* <DEDUP_REMOVED lines=12> */
[----:B---3--:R-:W-:-:S04]  /*124e0*/  FMUL.FTZ R3, R32, R2 ;  /* 0x0000000220037220 */ /* 0x008fc80000410000 */
[----:B------:R3:W-:Y:S03]  /*124f0*/  MUFU.TANH R105, R3 ;  /* 0x0000000300697308 */ /* 0x0007e60000002400 */
[----:B------:R-:W-:Y:S08]  /*12500*/  HMMA.16816.F32.BF16 R76, R12, R40, R24 ;  /* 0x000000280c4c723c */ /* 0x000ff00000041818 */
[----:B------:R-:W-:Y:S01]  /*12510*/  HMMA.16816.F32.BF16 R24, R16, R38, RZ ;  /* 0x000000261018723c */ /* 0x000fe200000418ff */
[----:B------:R-:W2:Y:S01]  /*12520*/  LDSM.16.M88.4 R36, [R62+0x4000] ;  /* 0x004000003e24783b */ /* 0x000ea20000000200 */
[----:B---3--:R-:W-:-:S04]  /*12530*/  FMUL.FTZ R3, R33, R2 ;  /* 0x0000000221037220 */ /* 0x008fc80000410000 */
[----:B------:R3:W-:Y:S02]  /*12540*/  MUFU.TANH R126, R3 ;  /* 0x00000003007e7308 */ /* 0x0007e40000002400 */
[----:B---3--:R-:W-:-:S06]  /*12550*/  FMUL.FTZ R3, R34, R2 ;  /* 0x0000000222037220 */ /* 0x008fcc0000410000 */
[----:B------:R3:W-:Y:S06]  /*12560*/  MUFU.TANH R104, R3 ;  /* 0x0000000300687308 */ /* 0x0007ec0000002400 */
[----:B------:R-:W-:Y:S01]  /*12570*/  HMMA.16816.F32.BF16 R92, R12, R42, R24 ;  /* 0x0000002a0c5c723c */ /* 0x000fe20000041818 */
[----:B------:R-:W2:Y:S01]  /*12580*/  LDSM.16.M88.4 R40, [R0+UR8+0x5800] ;  /* 0x005800080028783b */ /* 0x000ea20008000200 */
[----:B---3--:R-:W-:-:S06]  /*12590*/  FMUL.FTZ R3, R35, R2 ;  /* 0x0000000223037220 */ /* 0x008fcc0000410000 */
[----:B------:R-:W-:Y:S01]  /*125a0*/  HMMA.16816.F32.BF16 R32, R4, R48, R20 ;  /* 0x000000300420723c */ /* 0x000fe20000041814 */
[----:B------:R3:W-:Y:S07]  /*125b0*/  MUFU.TANH R121, R3 ;  /* 0x0000000300797308 */ /* 0x0007ee0000002400 */
[----:B------:R-:W-:Y:S01]  /*125c0*/  HMMA.16816.F32.BF16 R20, R8, R54, R96 ;  /* 0x000000360814723c */ /* 0x000fe20000041860 */
[----:B------:R-:W2:Y:S01]  /*125d0*/  LDSM.16.M88.4 R52, [R68+0x5800] ;  /* 0x005800004434783b */ /* 0x000ea20000000200 */
[----:B---3--:R-:W-:-:S04]  /*125e0*/  FMUL.FTZ R3, R28, R2 ;  /* 0x000000021c037220 */ /* 0x008fc80000410000 */
[----:B------:R3:W-:Y:S02]  /*125f0*/  MUFU.TANH R122, R3 ;  /* 0x00000003007a7308 */ /* 0x0007e40000002400 */
[----:B------:R-:W-:Y:S01]  /*12600*/  HMMA.16816.F32.BF16 R24, R16, R56, RZ ;  /* 0x000000381018723c */ /* 0x000fe200000418ff */
[----:B---3--:R-:W-:-:S05]  /*12610*/  FMUL.FTZ R3, R29, R2 ;  /* 0x000000021d037220 */ /* 0x008fca0000410000 */
[----:B------:R3:W-:Y:S02]  /*12620*/  MUFU.TANH R186, R3 ;  /* 0x0000000300ba7308 */ /* 0x0007e40000002400 */
[----:B---3--:R-:W-:-:S06]  /*12630*/  FMUL.FTZ R3, R30, R2 ;  /* 0x000000021e037220 */ /* 0x008fcc0000410000 */
[----:B------:R3:W-:Y:S02]  /*12640*/  MUFU.TANH R110, R3 ;  /* 0x00000003006e7308 */ /* 0x0007e40000002400 */
[-C--:B---3--:R-:W-:Y:S02]  /*12650*/  FMUL.FTZ R3, R31, R2.reuse ;  /* 0x000000021f037220 */ /* 0x088fe40000410000 */
[----:B------:R-:W-:Y:S01]  /*12660*/  HMMA.16816.F32.BF16 R28, R4, R50, R20 ;  /* 0x00000032041c723c */ /* 0x000fe20000041814 */
[----:B------:R-:W-:Y:S03]  /*12670*/  LDSM.16.M88.4 R48, [R62+0x4800] ;  /* 0x004800003e30783b */ /* 0x000fe60000000200 */
[----:B------:R3:W-:Y:S04]  /*12680*/  MUFU.TANH R111, R3 ;  /* 0x00000003006f7308 */ /* 0x0007e80000002400 */
[----:B----4-:R-:W-:Y:S01]  /*12690*/  HMMA.16816.F32.BF16 R20, R8, R64, R72 ;  /* 0x000000400814723c */ /* 0x010fe20000041848 */
[----:B---3--:R-:W-:-:S04]  /*126a0*/  FMUL.FTZ R3, R32, R2 ;  /* 0x0000000220037220 */ /* 0x008fc80000410000 */
        /* <DEDUP_REMOVED lines=24> */
[----:B------:R-:W2:Y:S01]  /*12830*/  LDSM.16.M88.4 R36, [R0+UR8+0x6000] ;  /* 0x006000080024783b */ /* 0x000ea20008000200 */
[----:B------:R4:W3:Y:S06]  /*12840*/  MUFU.TANH R109, R3 ;  /* 0x00000003006d7308 */ /* 0x0008ec0000002400 */
[----:B-1----:R-:W-:Y:S08]  /*12850*/  HMMA.16816.F32.BF16 R20, R8, R56, R76 ;  /* 0x000000380814723c */ /* 0x002ff0000004184c */
[----:B------:R-:W-:Y:S01]  /*12860*/  HMMA.16816.F32.BF16 R24, R16, R42, RZ ;  /* 0x0000002a1018723c */ /* 0x000fe200000418ff */
[----:B------:R-:W1:Y:S01]  /*12870*/  LDSM.16.M88.4 R40, [R68+0x6000] ;  /* 0x006000004428783b */ /* 0x000e620000000200 */
[----:B----4-:R-:W-:-:S04]  /*12880*/  FMUL.FTZ R3, R32, R2 ;  /* 0x0000000220037220 */ /* 0x010fc80000410000 */
[----:B------:R4:W-:Y:S02]  /*12890*/  MUFU.TANH R182, R3 ;  /* 0x0000000300b67308 */ /* 0x0009e40000002400 */
[----:B----4-:R-:W-:-:S06]  /*128a0*/  FMUL.FTZ R3, R33, R2 ;  /* 0x0000000221037220 */ /* 0x010fcc0000410000 */
[----:B------:R4:W-:Y:S06]  /*128b0*/  MUFU.TANH R120, R3 ;  /* 0x0000000300787308 */ /* 0x0009ec0000002400 */
[----:B------:R-:W-:Y:S01]  /*128c0*/  HMMA.16816.F32.BF16 R80, R12, R54, R24 ;  /* 0x000000360c50723c */ /* 0x000fe20000041818 */
[----:B------:R-:W3:Y:S01]  /*128d0*/  LDSM.16.M88.4 R52, [R62+0x5000] ;  /* 0x005000003e34783b */ /* 0x000ee20000000200 */
[----:B----4-:R-:W-:-:S04]  /*128e0*/  FMUL.FTZ R3, R34, R2 ;  /* 0x0000000222037220 */ /* 0x010fc80000410000 */
[----:B------:R4:W-:Y:S02]  /*128f0*/  MUFU.TANH R114, R3 ;  /* 0x0000000300727308 */ /* 0x0009e40000002400 */
[----:B--2---:R-:W-:Y:S01]  /*12900*/  HMMA.16816.F32.BF16 R24, R16, R36, RZ ;  /* 0x000000241018723c */ /* 0x004fe200000418ff */
[----:B----4-:R-:W-:-:S07]  /*12910*/  FMUL.FTZ R3, R35, R2 ;  /* 0x0000000223037220 */ /* 0x010fce0000410000 */
[----:B------:R-:W-:Y:S01]  /*12920*/  HMMA.16816.F32.BF16 R32, R4, R48, R20 ;  /* 0x000000300420723c */ /* 0x000fe20000041814 */
[----:B------:R2:W4:Y:S07]  /*12930*/  MUFU.TANH R115, R3 ;  /* 0x0000000300737308 */ /* 0x00052e0000002400 */
[----:B------:R-:W-:Y:S01]  /*12940*/  HMMA.16816.F32.BF16 R20, R8, R58, R92 ;  /* 0x0000003a0814723c */ /* 0x000fe2000004185c */
[----:B------:R-:W-:Y:S01]  /*12950*/  LDSM.16.M88.4 R56, [R0+UR8+0x6800] ;  /* 0x006800080038783b */ /* 0x000fe20008000200 */
        /* <DEDUP_REMOVED lines=8> */
[----:B------:R1:W4:Y:S02]  /*129e0*/  MUFU.TANH R113, R3 ;  /* 0x0000000300717308 */ /* 0x0003240000002400 */
[-C--:B-1----:R-:W-:Y:S02]  /*129f0*/  FMUL.FTZ R3, R31, R2.reuse ;  /* 0x000000021f037220 */ /* 0x082fe40000410000 */
[----:B------:R-:W-:Y:S01]  /*12a00*/  HMMA.16816.F32.BF16 R28, R4, R50, R20 ;  /* 0x00000032041c723c */ /* 0x000fe20000041814 */
[----:B------:R-:W-:Y:S03]  /*12a10*/  LDSM.16.M88.4 R48, [R68+0x7000] ;  /* 0x007000004430783b */ /* 0x000fe60000000200 */
[----:B------:R1:W-:Y:S04]  /*12a20*/  MUFU.TANH R117, R3 ;  /* 0x0000000300757308 */ /* 0x0003e80000002400 */
[----:B------:R-:W-:Y:S01]  /*12a30*/  HMMA.16816.F32.BF16 R20, R8, R44, R72 ;  /* 0x0000002c0814723c */ /* 0x000fe20000041848 */
[----:B------:R-:W4:Y:S01]  /*12a40*/  LDSM.16.M88.4 R72, [R68+0x6800] ;  /* 0x006800004448783b */ /* 0x000f220000000200 */
[----:B-1----:R-:W-:-:S04]  /*12a50*/  FMUL.FTZ R3, R32, R2 ;  /* 0x0000000220037220 */ /* 0x002fc80000410000 */
[----:B------:R1:W-:Y:S02]  /*12a60*/  MUFU.TANH R131, R3 ;  /* 0x0000000300837308 */ /* 0x0003e40000002400 */
[----:B------:R-:W-:Y:S01]  /*12a70*/  HMMA.16816.F32.BF16 R92, R12, R42, R24 ;  /* 0x0000002a0c5c723c */ /* 0x000fe20000041818 */
[----:B------:R-:W4:Y:S01]  /*12a80*/  LDSM.16.M88.4 R40, [R62+0x5800] ;  /* 0x005800003e28783b */ /* 0x000f220000000200 */
[----:B-1----:R-:W-:-:S04]  /*12a90*/  FMUL.FTZ R3, R33, R2 ;  /* 0x0000000221037220 */ /* 0x002fc80000410000 */
[----:B------:R1:W-:Y:S02]  /*12aa0*/  MUFU.TANH R130, R3 ;  /* 0x0000000300827308 */ /* 0x0003e40000002400 */
[----:B-1----:R-:W-:-:S06]  /*12ab0*/  FMUL.FTZ R3, R34, R2 ;  /* 0x0000000222037220 */ /* 0x002fcc0000410000 */
[----:B------:R1:W-:Y:S02]  /*12ac0*/  MUFU.TANH R124, R3 ;  /* 0x00000003007c7308 */ /* 0x0003e40000002400 */
[-C--:B-1----:R-:W-:Y:S02]  /*12ad0*/  FMUL.FTZ R3, R35, R2.reuse ;  /* 0x0000000223037220 */ /* 0x082fe40000410000 */
[----:B---3--:R-:W-:Y:S04]  /*12ae0*/  HMMA.16816.F32.BF16 R32, R4, R52, R20 ;  /* 0x000000340420723c */ /* 0x008fe80000041814 */
[----:B------:R1:W-:Y:S04]  /*12af0*/  MUFU.TANH R123, R3 ;  /* 0x00000003007b7308 */ /* 0x0003e80000002400 */
[----:B------:R-:W-:Y:S01]  /*12b00*/  HMMA.16816.F32.BF16 R20, R8, R46, R64 ;  /* 0x0000002e0814723c */ /* 0x000fe20000041840 */
[----:B------:R-:W3:Y:S04]  /*12b10*/  LDSM.16.M88.4 R64, [R108+0x6000] ;  /* 0x006000006c40783b */ /* 0x000ee80000000200 */
[----:B------:R-:W-:Y:S01]  /*12b20*/  LDSM.16.M88.4 R44, [R62+0x6000] ;  /* 0x006000003e2c783b */ /* 0x000fe20000000200 */
[----:B-1----:R-:W-:-:S04]  /*12b30*/  FMUL.FTZ R3, R28, R2 ;  /* 0x000000021c037220 */ /* 0x002fc80000410000 */
[----:B------:R1:W-:Y:S10]  /*12b40*/  MUFU.TANH R128, R3 ;  /* 0x0000000300807308 */ /* 0x0003f40000002400 */
[----:B------:R-:W-:Y:S01]  /*12b50*/  HMMA.16816.F32.BF16 R20, R4, R54, R20 ;  /* 0x000000360414723c */ /* 0x000fe20000041814 */
[----:B------:R-:W3:Y:S01]  /*12b60*/  LDSM.16.M88.4 R52, [R0+UR8+0x7000] ;  /* 0x007000080034783b */ /* 0x000ee20008000200 */
[----:B-1----:R-:W-:-:S04]  /*12b70*/  FMUL.FTZ R3, R29, R2 ;  /* 0x000000021d037220 */ /* 0x002fc80000410000 */
[----:B------:R1:W-:Y:S02]  /*12b80*/  MUFU.TANH R127, R3 ;  /* 0x00000003007f7308 */ /* 0x0003e40000002400 */
[----:B--2---:R-:W-:Y:S01]  /*12b90*/  HMMA.16816.F32.BF16 R24, R8, R36, R84 ;  /* 0x000000240818723c */ /* 0x004fe20000041854 */
[----:B-1----:R-:W-:-:S05]  /*12ba0*/  FMUL.FTZ R3, R30, R2 ;  /* 0x000000021e037220 */ /* 0x002fca0000410000 */
[----:B------:R1:W-:Y:S02]  /*12bb0*/  MUFU.TANH R125, R3 ;  /* 0x00000003007d7308 */ /* 0x0003e40000002400 */
        /* <DEDUP_REMOVED lines=9> */
[----:B------:R1:W2:Y:S01]  /*12c50*/  MUFU.TANH R137, R3 ;  /* 0x0000000300897308 */ /* 0x0002a20000002400 */
[----:B----4-:R-:W-:Y:S01]  /*12c60*/  HMMA.16816.F32.BF16 R84, R12, R72, R28 ;  /* 0x000000480c54723c */ /* 0x010fe2000004181c */
[----:B-1----:R-:W-:-:S07]  /*12c70*/  FMUL.FTZ R3, R35, R2 ;  /* 0x0000000223037220 */ /* 0x002fce0000410000 */
[----:B------:R-:W-:Y:S01]  /*12c80*/  HMMA.16816.F32.BF16 R32, R4, R40, R24 ;  /* 0x000000280420723c */ /* 0x000fe20000041818 */
[----:B------:R1:W4:Y:S07]  /*12c90*/  MUFU.TANH R133, R3 ;  /* 0x0000000300857308 */ /* 0x00032e0000002400 */
[----:B---3--:R-:W-:Y:S01]  /*12ca0*/  HMMA.16816.F32.BF16 R28, R8, R64, R76 ;  /* 0x00000040081c723c */ /* 0x008fe2000004184c */
[----:B------:R-:W3:Y:S01]  /*12cb0*/  LDSM.16.M88.4 R76, [R108+0x6800] ;  /* 0x006800006c4c783b */ /* 0x000ee20000000200 */
[----:B-1----:R-:W-:-:S04]  /*12cc0*/  FMUL.FTZ R3, R20, R2 ;  /* 0x0000000214037220 */ /* 0x002fc80000410000 */
[----:B------:R1:W-:Y:S02]  /*12cd0*/  MUFU.TANH R141, R3 ;  /* 0x00000003008d7308 */ /* 0x0003e40000002400 */
[----:B------:R-:W-:Y:S01]  /*12ce0*/  HMMA.16816.F32.BF16 R36, R4, R42, R36 ;  /* 0x0000002a0424723c */ /* 0x000fe20000041824 */
[----:B------:R-:W-:Y:S01]  /*12cf0*/  LDSM.16.M88.4 R40, [R0+UR8+0x7800] ;  /* 0x007800080028783b */ /* 0x000fe20008000200 */
[----:B-1----:R-:W-:-:S04]  /*12d00*/  FMUL.FTZ R3, R21, R2 ;  /* 0x0000000215037220 */ /* 0x002fc80000410000 */
[----:B------:R1:W-:Y:S02]  /*12d10*/  MUFU.TANH R181, R3 ;  /* 0x0000000300b57308 */ /* 0x0003e40000002400 */
[----:B-1----:R-:W-:-:S06]  /*12d20*/  FMUL.FTZ R3, R22, R2 ;  /* 0x0000000216037220 */ /* 0x002fcc0000410000 */
[----:B------:R1:W-:Y:S01]  /*12d30*/  MUFU.TANH R136, R3 ;  /* 0x0000000300887308 */ /* 0x0003e20000002400 */
[----:B------:R-:W-:Y:S01]  /*12d40*/  HMMA.16816.F32.BF16 R24, R16, R58, RZ ;  /* 0x0000003a1018723c */ /* 0x000fe200000418ff */
[----:B------:R-:W2:Y:S01]  /*12d50*/  LDSM.16.M88.4 R56, [R62+0x6800] ;  /* 0x006800003e38783b */ /* 0x000ea20000000200 */
[----:B-1----:R-:W-:-:S06]  /*12d60*/  FMUL.FTZ R3, R23, R2 ;  /* 0x0000000217037220 */ /* 0x002fcc0000410000 */
[----:B------:R-:W-:Y:S01]  /*12d70*/  HMMA.16816.F32.BF16 R20, R16, R52, RZ ;  /* 0x000000341014723c */ /* 0x000fe200000418ff */
[----:B------:R1:W4:Y:S02]  /*12d80*/  MUFU.TANH R138, R3 ;  /* 0x00000003008a7308 */ /* 0x0003240000002400 */
[----:B-1----:R-:W-:-:S06]  /*12d90*/  FMUL.FTZ R3, R32, R2 ;  /* 0x0000000220037220 */ /* 0x002fcc0000410000 */
[----:B------:R1:W-:Y:S11]  /*12da0*/  MUFU.TANH R151, R3 ;  /* 0x0000000300977308 */ /* 0x0003f60000002400 */
[----:B------:R-:W-:Y:S01]  /*12db0*/  HMMA.16816.F32.BF16 R96, R12, R48, R20 ;  /* 0x000000300c60723c */ /* 0x000fe20000041814 */
[----:B-1----:R-:W-:-:S04]  /*12dc0*/  FMUL.FTZ R3, R33, R2 ;  /* 0x0000000221037220 */ /* 0x002fc80000410000 */
[----:B------:R1:W-:Y:S03]  /*12dd0*/  MUFU.TANH R150, R3 ;  /* 0x0000000300967308 */ /* 0x0003e60000002400 */
[----:B------:R-:W-:Y:S01]  /*12de0*/  HMMA.16816.F32.BF16 R20, R4, R44, R28 ;  /* 0x0000002c0414723c */ /* 0x000fe2000004181c */
[----:B-1----:R-:W-:-:S04]  /*12df0*/  FMUL.FTZ R3, R34, R2 ;  /* 0x0000000222037220 */ /* 0x002fc80000410000 */
[----:B------:R1:W4:Y:S03]  /*12e00*/  MUFU.TANH R144, R3 ;  /* 0x0000000300907308 */ /* 0x0003260000002400 */
[----:B------:R-:W-:Y:S01]  /*12e10*/  HMMA.16816.F32.BF16 R28, R8, R66, R92 ;  /* 0x00000042081c723c */ /* 0x000fe2000004185c */
[----:B------:R-:W-:Y:S01]  /*12e20*/  LDSM.16.M88.4 R64, [R0+UR8+0x8000] ;  /* 0x008000080040783b */ /* 0x000fe20008000200 */
[----:B-1----:R-:W-:-:S04]  /*12e30*/  FMUL.FTZ R3, R35, R2 ;  /* 0x0000000223037220 */ /* 0x002fc80000410000 */
[----:B------:R1:W4:Y:S02]  /*12e40*/  MUFU.TANH R145, R3 ;  /* 0x0000000300917308 */ /* 0x0003240000002400 */
[----:B------:R-:W-:Y:S08]  /*12e50*/  HMMA.16816.F32.BF16 R80, R12, R74, R24 ;  /* 0x0000004a0c50723c */ /* 0x000ff00000041818 */
[----:B------:R-:W-:Y:S01]  /*12e60*/  HMMA.16816.F32.BF16 R32, R16, R54, RZ ;  /* 0x000000361020723c */ /* 0x000fe200000418ff */
[----:B------:R-:W4:Y:S01]  /*12e70*/  LDSM.16.M88.4 R52, [R68+0x7800] ;  /* 0x007800004434783b */ /* 0x000f220000000200 */
[----:B-1----:R-:W-:-:S04]  /*12e80*/  FMUL.FTZ R3, R36, R2 ;  /* 0x0000000224037220 */ /* 0x002fc80000410000 */
[----:B------:R1:W-:Y:S02]  /*12e90*/  MUFU.TANH R149, R3 ;  /* 0x0000000300957308 */ /* 0x0003e40000002400 */
[----:B---3--:R-:W-:Y:S01]  /*12ea0*/  HMMA.16816.F32.BF16 R24, R8, R76, R84 ;  /* 0x0000004c0818723c */ /* 0x008fe20000041854 */
[----:B-1----:R-:W-:-:S05]  /*12eb0*/  FMUL.FTZ R3, R37, R2 ;  /* 0x0000000225037220 */ /* 0x002fca0000410000 */
[----:B------:R1:W-:Y:S02]  /*12ec0*/  MUFU.TANH R180, R3 ;  /* 0x0000000300b47308 */ /* 0x0003e40000002400 */
[----:B-1----:R-:W-:-:S06]  /*12ed0*/  FMUL.FTZ R3, R38, R2 ;  /* 0x0000000226037220 */ /* 0x002fcc0000410000 */
[----:B------:R1:W3:Y:S01]  /*12ee0*/  MUFU.TANH R146, R3 ;  /* 0x0000000300927308 */ /* 0x0002e20000002400 */
[----:B------:R-:W-:Y:S01]  /*12ef0*/  HMMA.16816.F32.BF16 R72, R12, R50, R32 ;  /* 0x000000320c48723c */ /* 0x000fe20000041820 */
[----:B-1----:R-:W-:-:S07]  /*12f00*/  FMUL.FTZ R3, R39, R2 ;  /* 0x0000000227037220 */ /* 0x002fce0000410000 */
[C---:B------:R-:W-:Y:S01]  /*12f10*/  HMMA.16816.F32.BF16 R36, R4.reuse, R46, R28 ;  /* 0x0000002e0424723c */ /* 0x040fe2000004181c */
[----:B------:R-:W1:Y:S01]  /*12f20*/  LDSM.16.M88.4 R44, [R108+0x7000] ;  /* 0x007000006c2c783b */ /* 0x000e620000000200 */
[----:B------:R4:W-:Y:S06]  /*12f30*/  MUFU.TANH R148, R3 ;  /* 0x0000000300947308 */ /* 0x0009ec0000002400 */
[----:B--2---:R-:W-:Y:S01]  /*12f40*/  HMMA.16816.F32.BF16 R48, R4, R56, R24 ;  /* 0x000000380430723c */ /* 0x004fe20000041818 */
[----:B----4-:R-:W-:-:S04]  /*12f50*/  FMUL.FTZ R3, R20, R2 ;  /* 0x0000000214037220 */ /* 0x010fc80000410000 */
[----:B------:R2:W-:Y:S03]  /*12f60*/  MUFU.TANH R159, R3 ;  /* 0x00000003009f7308 */ /* 0x0005e60000002400 */
[C---:B------:R-:W-:Y:S08]  /*12f70*/  HMMA.16816.F32.BF16 R28, R16.reuse, R40, RZ ;  /* 0x00000028101c723c */ /* 0x040ff000000418ff */
[----:B------:R-:W-:Y:S01]  /*12f80*/  HMMA.16816.F32.BF16 R24, R16, R42, RZ ;  /* 0x0000002a1018723c */ /* 0x000fe200000418ff */
[----:B------:R-:W4:Y:S01]  /*12f90*/  LDSM.16.M88.4 R40, [R62+0x7000] ;  /* 0x007000003e28783b */ /* 0x000f220000000200 */
[----:B--2---:R-:W-:-:S04]  /*12fa0*/  FMUL.FTZ R3, R21, R2 ;  /* 0x0000000215037220 */ /* 0x004fc80000410000 */
[----:B------:R2:W-:Y:S02]  /*12fb0*/  MUFU.TANH R160, R3 ;  /* 0x0000000300a07308 */ /* 0x0005e40000002400 */
[----:B--2---:R-:W-:-:S06]  /*12fc0*/  FMUL.FTZ R3, R22, R2 ;  /* 0x0000000216037220 */ /* 0x004fcc0000410000 */
[----:B------:R2:W3:Y:S06]  /*12fd0*/  MUFU.TANH R154, R3 ;  /* 0x00000003009a7308 */ /* 0x0004ec0000002400 */
[----:B------:R-:W-:Y:S01]  /*12fe0*/  HMMA.16816.F32.BF16 R84, R12, R54, R24 ;  /* 0x000000360c54723c */ /* 0x000fe20000041818 */
[----:B--2---:R-:W-:-:S07]  /*12ff0*/  FMUL.FTZ R3, R23, R2 ;  /* 0x0000000217037220 */ /* 0x004fce0000410000 */
[----:B------:R-:W-:Y:S01]  /*13000*/  HMMA.16816.F32.BF16 R20, R8, R78, R80 ;  /* 0x0000004e0814723c */ /* 0x000fe20000041850 */
[----:B------:R-:W-:Y:S01]  /*13010*/  LDSM.16.M88.4 R76, [R0+UR8+0x8800] ;  /* 0x00880008004c783b */ /* 0x000fe20008000200 */
[----:B------:R2:W3:Y:S06]  /*13020*/  MUFU.TANH R155, R3 ;  /* 0x00000003009b7308 */ /* 0x0004ec0000002400 */
[----:B------:R-:W-:Y:S01]  /*13030*/  HMMA.16816.F32.BF16 R80, R12, R52, R28 ;  /* 0x000000340c50723c */ /* 0x000fe2000004181c */
[----:B------:R-:W3:Y:S01]  /*13040*/  LDSM.16.M88.4 R52, [R68+0x8000] ;  /* 0x008000004434783b */ /* 0x000ee20000000200 */
[----:B--2---:R-:W-:-:S04]  /*13050*/  FMUL.FTZ R3, R36, R2 ;  /* 0x0000000224037220 */ /* 0x004fc80000410000 */
[----:B------:R2:W-:Y:S06]  /*13060*/  MUFU.TANH R158, R3 ;  /* 0x00000003009e7308 */ /* 0x0005ec0000002400 */
[----:B------:R-:W-:Y:S01]  /*13070*/  HMMA.16816.F32.BF16 R20, R4, R58, R20 ;  /* 0x0000003a0414723c */ /* 0x000fe20000041814 */
[----:B------:R-:W-:Y:S01]  /*13080*/  LDSM.16.M88.4 R56, [R68+0x8800] ;  /* 0x008800004438783b */ /* 0x000fe20000000200 */
[----:B--2---:R-:W-:-:S04]  /*13090*/  FMUL.FTZ R3, R37, R2 ;  /* 0x0000000225037220 */ /* 0x004fc80000410000 */
[----:B------:R2:W-:Y:S02]  /*130a0*/  MUFU.TANH R175, R3 ;  /* 0x0000000300af7308 */ /* 0x0005e40000002400 */
[----:B-1----:R-:W-:Y:S01]  /*130b0*/  HMMA.16816.F32.BF16 R28, R8, R44, R96 ;  /* 0x0000002c081c723c */ /* 0x002fe20000041860 */
[----:B--2---:R-:W-:-:S05]  /*130c0*/  FMUL.FTZ R3, R38, R2 ;  /* 0x0000000226037220 */ /* 0x004fca0000410000 */
[----:B------:R1:W2:Y:S02]  /*130d0*/  MUFU.TANH R153, R3 ;  /* 0x0000000300997308 */ /* 0x0002a40000002400 */
[----:B------:R-:W-:Y:S01]  /*130e0*/  HMMA.16816.F32.BF16 R32, R16, R64, RZ ;  /* 0x000000401020723c */ /* 0x000fe200000418ff */
[----:B-1----:R-:W-:-:S05]  /*130f0*/  FMUL.FTZ R3, R39, R2 ;  /* 0x0000000227037220 */ /* 0x002fca0000410000 */
[----:B------:R1:W2:Y:S02]  /*13100*/  MUFU.TANH R157, R3 ;  /* 0x00000003009d7308 */ /* 0x0002a40000002400 */
[----:B------:R-:W-:Y:S01]  /*13110*/  HMMA.16816.F32.BF16 R24, R8, R46, R72 ;  /* 0x0000002e0818723c */ /* 0x000fe20000041848 */
[----:B------:R-:W2:Y:S01]  /*13120*/  LDSM.16.M88.4 R44, [R108+0x7800] ;  /* 0x007800006c2c783b */ /* 0x000ea20000000200 */
[----:B------:R-:W-:-:S03]  /*13130*/  VIADD R63, R209, 0xffffffff ;  /* 0xffffffffd13f7836 */ /* 0x000fc60000000000 */
[----:B------:R-:W-:Y:S01]  /*13140*/  LDSM.16.M88.4 R72, [R68+0x9000] ;  /* 0x009000004448783b */ /* 0x000fe20000000200 */
[----:B-1----:R-:W-:-:S04]  /*13150*/  FMUL.FTZ R3, R48, R2 ;  /* 0x0000000230037220 */ /* 0x002fc80000410000 */
[----:B------:R1:W-:Y:S01]  /*13160*/  MUFU.TANH R171, R3 ;  /* 0x0000000300ab7308 */ /* 0x0003e20000002400 */
[----:B----4-:R-:W-:Y:S01]  /*13170*/  HMMA.16816.F32.BF16 R36, R4, R40, R28 ;  /* 0x000000280424723c */ /* 0x010fe2000004181c */
[----:B-1----:R-:W-:-:S06]  /*13180*/  FMUL.FTZ R3, R49, R2 ;  /* 0x0000000231037220 */ /* 0x002fcc0000410000 */
[----:B------:R1:W-:Y:S02]  /*13190*/  MUFU.TANH R169, R3 ;  /* 0x0000000300a97308 */ /* 0x0003e40000002400 */
        /* <DEDUP_REMOVED lines=8> */
[----:B------:R-:W3:Y:S07]  /*13220*/  LDSM.16.M88.4 R40, [R62+0x7800] ;  /* 0x007800003e28783b */ /* 0x000eee0000000200 */
[----:B------:R-:W-:Y:S01]  /*13230*/  HMMA.16816.F32.BF16 R24, R16, R66, RZ ;  /* 0x000000421018723c */ /* 0x000fe200000418ff */
[----:B------:R-:W4:Y:S01]  /*13240*/  LDSM.16.M88.4 R64, [R108+0x8000] ;  /* 0x008000006c40783b */ /* 0x000f220000000200 */
[----:B-1----:R-:W-:-:S04]  /*13250*/  FMUL.FTZ R3, R21, R2 ;  /* 0x0000000215037220 */ /* 0x002fc80000410000 */
[----:B------:R1:W-:Y:S02]  /*13260*/  MUFU.TANH R168, R3 ;  /* 0x0000000300a87308 */ /* 0x0003e40000002400 */
[----:B-1----:R-:W-:-:S06]  /*13270*/  FMUL.FTZ R3, R22, R2 ;  /* 0x0000000216037220 */ /* 0x002fcc0000410000 */
[----:B------:R1:W4:Y:S02]  /*13280*/  MUFU.TANH R162, R3 ;  /* 0x0000000300a27308 */ /* 0x0003240000002400 */
[-C--:B-1----:R-:W-:Y:S02]  /*13290*/  FMUL.FTZ R3, R23, R2.reuse ;  /* 0x0000000217037220 */ /* 0x082fe40000410000 */
[----:B------:R-:W-:Y:S04]  /*132a0*/  HMMA.16816.F32.BF16 R20, R16, R76, RZ ;  /* 0x0000004c1014723c */ /* 0x000fe800000418ff */
[----:B------:R1:W4:Y:S02]  /*132b0*/  MUFU.TANH R170, R3 ;  /* 0x0000000300aa7308 */ /* 0x0003240000002400 */
[----:B-1----:R-:W-:-:S06]  /*132c0*/  FMUL.FTZ R3, R36, R2 ;  /* 0x0000000224037220 */ /* 0x002fcc0000410000 */
[----:B------:R1:W-:Y:S01]  /*132d0*/  MUFU.TANH R177, R3 ;  /* 0x0000000300b17308 */ /* 0x0003e20000002400 */
[----:B--2---:R-:W-:Y:S08]  /*132e0*/  HMMA.16816.F32.BF16 R28, R8, R44, R80 ;  /* 0x0000002c081c723c */ /* 0x004ff00000041850 */
[----:B------:R-:W-:Y:S01]  /*132f0*/  HMMA.16816.F32.BF16 R80, R12, R54, R24 ;  /* 0x000000360c50723c */ /* 0x000fe20000041818 */
[----:B-1----:R-:W-:-:S07]  /*13300*/  FMUL.FTZ R3, R37, R2 ;  /* 0x0000000225037220 */ /* 0x002fce0000410000 */
[----:B------:R-:W-:Y:S01]  /*13310*/  HMMA.16816.F32.BF16 R92, R12, R56, R20 ;  /* 0x000000380c5c723c */ /* 0x000fe20000041814 */
[----:B------:R-:W-:Y:S01]  /*13320*/  LDSM.16.M88.4 R52, [R62+0x8000] ;  /* 0x008000003e34783b */ /* 0x000fe20000000200 */
[----:B------:R1:W-:Y:S01]  /*13330*/  MUFU.TANH R178, R3 ;  /* 0x0000000300b27308 */ /* 0x0003e20000002400 */
[----:B------:R-:W-:-:S05]  /*13340*/  IMAD.SHL.U32 R24, R228, 0x2, RZ ;  /* 0x00000002e4187824 */ /* 0x000fca00078e00ff */
[----:B------:R-:W-:Y:S01]  /*13350*/  LOP3.LUT R20, R24, 0x6, RZ, 0xc0, !PT ;  /* 0x0000000618147812 */ /* 0x000fe200078ec0ff */
[----:B-1----:R-:W-:-:S04]  /*13360*/  FMUL.FTZ R3, R38, R2 ;  /* 0x0000000226037220 */ /* 0x002fc80000410000 */
[----:B------:R1:W2:Y:S02]  /*13370*/  MUFU.TANH R173, R3 ;  /* 0x0000000300ad7308 */ /* 0x0002a40000002400 */
[----:B-1----:R-:W-:-:S06]  /*13380*/  FMUL.FTZ R3, R39, R2 ;  /* 0x0000000227037220 */ /* 0x002fcc0000410000 */
[----:B------:R1:W2:Y:S02]  /*13390*/  MUFU.TANH R174, R3 ;  /* 0x0000000300ae7308 */ /* 0x0002a40000002400 */
[----:B-1----:R-:W-:-:S06]  /*133a0*/  FMUL.FTZ R3, R32, R2 ;  /* 0x0000000220037220 */ /* 0x002fcc0000410000 */
[----:B------:R1:W-:Y:S01]  /*133b0*/  MUFU.TANH R176, R3 ;  /* 0x0000000300b07308 */ /* 0x0003e20000002400 */
[----:B------:R-:W-:Y:S01]  /*133c0*/  FMUL.FTZ R22, R33, R2 ;  /* 0x0000000221167220 */ /* 0x000fe20000410000 */
[----:B-1----:R-:W-:-:S04]  /*133d0*/  IMAD R3, R63, 0x100, R20 ;  /* 0x000001003f037824 */ /* 0x002fc800078e0214 */
[----:B------:R-:W-:-:S05]  /*133e0*/  VIADD R20, R3, 0x8 ;  /* 0x0000000803147836 */ /* 0x000fca0000000000 */
[-C--:B------:R-:W-:Y:S01]  /*133f0*/  ISETP.GE.AND P3, PT, R20, R89.reuse, PT ;  /* 0x000000591400720c */ /* 0x080fe20003f66270 */
[C---:B------:R-:W-:Y:S01]  /*13400*/  VIADD R20, R3.reuse, 0x11 ;  /* 0x0000001103147836 */ /* 0x040fe20000000000 */
[----:B------:R-:W-:Y:S01]  /*13410*/  IADD3 R21, PT, PT, R3, 0x1, RZ ;  /* 0x0000000103157810 */ /* 0x000fe20007ffe0ff */
[----:B---3--:R-:W-:Y:S03]  /*13420*/  HMMA.16816.F32.BF16 R24, R4, R40, R28 ;  /* 0x000000280418723c */ /* 0x008fe6000004181c */
[-C--:B------:R-:W-:Y:S01]  /*13430*/  ISETP.GE.AND P6, PT, R20, R89.reuse, PT ;  /* 0x000000591400720c */ /* 0x080fe20003fc6270 */
[-C--:B------:R-:W-:Y:S01]  /*13440*/  FMUL.FTZ R20, R35, R2.reuse ;  /* 0x0000000223147220 */ /* 0x080fe20000410000 */
[----:B------:R1:W-:Y:S01]  /*13450*/  MUFU.TANH R179, R22 ;  /* 0x0000001600b37308 */ /* 0x0003e20000002400 */
[-C--:B------:R-:W-:Y:S01]  /*13460*/  ISETP.GE.AND P1, PT, R21, R89.reuse, PT ;  /* 0x000000591500720c */ /* 0x080fe20003f26270 */
[C---:B------:R-:W-:Y:S01]  /*13470*/  VIADD R21, R3.reuse, 0x10 ;  /* 0x0000001003157836 */ /* 0x040fe20000000000 */
[----:B------:R-:W-:Y:S01]  /*13480*/  ISETP.GE.AND P0, PT, R3, R89, PT ;  /* 0x000000590300720c */ /* 0x000fe20003f06270 */
[----:B------:R-:W-:Y:S01]  /*13490*/  HMMA.16816.F32.BF16 R28, R8, R46, R84 ;  /* 0x0000002e081c723c */ /* 0x000fe20000041854 */
[----:B------:R-:W-:-:S03]  /*134a0*/  FMUL.FTZ R23, R34, R2 ;  /* 0x0000000222177220 */ /* 0x000fc60000410000 */
[----:B------:R3:W-:Y:S01]  /*134b0*/  MUFU.TANH R165, R20 ;  /* 0x0000001400a57308 */ /* 0x0007e20000002400 */
[----:B------:R-:W-:Y:S02]  /*134c0*/  FSEL R84, R71, -INF , !P0 ;  /* 0xff80000047547808 */ /* 0x000fe40004000000 */
[----:B------:R-:W-:Y:S02]  /*134d0*/  FSEL R88, R88, -INF , !P0 ;  /* 0xff80000058587808 */ /* 0x000fe40004000000 */
[-C--:B------:R-:W-:Y:S01]  /*134e0*/  ISETP.GE.AND P5, PT, R21, R89.reuse, PT ;  /* 0x000000591500720c */ /* 0x080fe20003fa6270 */
[C---:B-1----:R-:W-:Y:S02]  /*134f0*/  VIADD R22, R3.reuse, 0x9 ;  /* 0x0000000903167836 */ /* 0x042fe40000000000 */
[----:B------:R1:W2:Y:S01]  /*13500*/  MUFU.TANH R172, R23 ;  /* 0x0000001700ac7308 */ /* 0x0002a20000002400 */
[----:B---3--:R-:W-:Y:S02]  /*13510*/  IADD3 R20, PT, PT, R3, 0x18, RZ ;  /* 0x0000001803147810 */ /* 0x008fe40007ffe0ff */
[----:B------:R-:W-:-:S02]  /*13520*/  ISETP.GE.AND P4, PT, R22, R89, PT ;  /* 0x000000591600720c */ /* 0x000fc40003f86270 */
[----:B------:R-:W-:Y:S02]  /*13530*/  ISETP.GE.AND P0, PT, R20, R89, PT ;  /* 0x000000591400720c */ /* 0x000fe40003f06270 */
[----:B-1----:R-:W-:Y:S01]  /*13540*/  HMMA.16816.F32.BF16 R20, R16, R78, RZ ;  /* 0x0000004e1014723c */ /* 0x002fe200000418ff */
[----:B------:R-:W1:Y:S01]  /*13550*/  LDSM.16.M88.4 R76, [R0+UR8+0x9000] ;  /* 0x00900008004c783b */ /* 0x000e620008000200 */
[----:B------:R-:W-:-:S04]  /*13560*/  FMUL.FTZ R32, R24, R2 ;  /* 0x0000000218207220 */ /* 0x000fc80000410000 */
[----:B------:R3:W-:Y:S01]  /*13570*/  MUFU.TANH R167, R32 ;  /* 0x0000002000a77308 */ /* 0x0007e20000002400 */
[----:B------:R-:W-:Y:S02]  /*13580*/  FSEL R97, R103, -INF , !P5 ;  /* 0xff80000067617808 */ /* 0x000fe40006800000 */
[----:B------:R-:W-:Y:S01]  /*13590*/  FSEL R103, R147, -INF , !P5 ;  /* 0xff80000093677808 */ /* 0x000fe20006800000 */
[----:B---3--:R-:W-:Y:S10]  /*135a0*/  HMMA.16816.F32.BF16 R32, R4, R42, R28 ;  /* 0x0000002a0420723c */ /* 0x008ff4000004181c */
[----:B------:R-:W-:Y:S01]  /*135b0*/  HMMA.16816.F32.BF16 R56, R12, R58, R20 ;  /* 0x0000003a0c38723c */ /* 0x000fe20000041814 */
[----:B------:R-:W-:-:S02]  /*135c0*/  VIADD R20, R3, 0x28 ;  /* 0x0000002803147836 */ /* 0x000fc40000000000 */
[----:B------:R-:W-:Y:S01]  /*135d0*/  FMUL.FTZ R21, R27, R2 ;  /* 0x000000021b157220 */ /* 0x000fe20000410000 */
[----:B------:R-:W-:Y:S01]  /*135e0*/  FSEL R98, R101, -INF , !P6 ;  /* 0xff80000065627808 */ /* 0x000fe20007000000 */
[C---:B------:R-:W-:Y:S01]  /*135f0*/  VIADD R24, R3.reuse, 0x19 ;  /* 0x0000001903187836 */ /* 0x040fe20000000000 */
[----:B------:R-:W-:Y:S01]  /*13600*/  FSEL R96, R100, -INF , !P0 ;  /* 0xff80000064607808 */ /* 0x000fe20004000000 */
[----:B------:R-:W3:Y:S01]  /*13610*/  LDSM.16.M88.4 R40, [R108+0x8800] ;  /* 0x008800006c28783b */ /* 0x000ee20000000200 */
[-C--:B------:R-:W-:Y:S02]  /*13620*/  ISETP.GE.AND P5, PT, R20, R89.reuse, PT ;  /* 0x000000591400720c */ /* 0x080fe40003fa6270 */
[----:B------:R-:W-:Y:S02]  /*13630*/  IADD3 R20, PT, PT, R3, 0x29, RZ ;  /* 0x0000002903147810 */ /* 0x000fe40007ffe0ff */
[----:B------:R-:W-:Y:S02]  /*13640*/  FSEL R101, R143, -INF , !P6 ;  /* 0xff8000008f657808 */ /* 0x000fe40007000000 */
[----:B------:R-:W-:Y:S01]  /*13650*/  ISETP.GE.AND P6, PT, R20, R89, PT ;  /* 0x000000591400720c */ /* 0x000fe20003fc6270 */
[----:B------:R-:W-:Y:S01]  /*13660*/  VIADD R20, R3, 0x30 ;  /* 0x0000003003147836 */ /* 0x000fe20000000000 */
[----:B------:R2:W3:Y:S01]  /*13670*/  MUFU.TANH R147, R21 ;  /* 0x0000001500937308 */ /* 0x0004e20000002400 */
[----:B------:R-:W-:-:S02]  /*13680*/  FSEL R99, R140, -INF , !P0 ;  /* 0xff8000008c637808 */ /* 0x000fc40004000000 */
[----:B------:R-:W-:Y:S02]  /*13690*/  FSEL R71, R152, -INF , !P1 ;  /* 0xff80000098477808 */ /* 0x000fe40004800000 */
[----:B------:R-:W-:Y:S02]  /*136a0*/  FSEL R87, R161, -INF , !P1 ;  /* 0xff800000a1577808 */ /* 0x000fe40004800000 */
[-C--:B------:R-:W-:Y:S01]  /*136b0*/  ISETP.GE.AND P0, PT, R20, R89.reuse, PT ;  /* 0x000000591400720c */ /* 0x080fe20003f06270 */
[C---:B------:R-:W-:Y:S01]  /*136c0*/  VIADD R20, R3.reuse, 0x31 ;  /* 0x0000003103147836 */ /* 0x040fe20000000000 */
[-C--:B------:R-:W-:Y:S01]  /*136d0*/  ISETP.GE.AND P1, PT, R24, R89.reuse, PT ;  /* 0x000000591800720c */ /* 0x080fe20003f26270 */
[----:B----4-:R-:W-:Y:S01]  /*136e0*/  HMMA.16816.F32.BF16 R36, R8, R64, R48 ;  /* 0x000000400824723c */ /* 0x010fe20000041830 */
[----:B--2---:R-:W-:Y:S02]  /*136f0*/  FMUL.FTZ R21, R32, R2 ;  /* 0x0000000220157220 */ /* 0x004fe40000410000 */
[----:B------:R-:W-:Y:S01]  /*13700*/  FSEL R102, R102, -INF , !P1 ;  /* 0xff80000066667808 */ /* 0x000fe20004800000 */
[----:B------:R-:W-:Y:S01]  /*13710*/  VIADD R24, R3, 0x20 ;  /* 0x0000002003187836 */ /* 0x000fe20000000000 */
[----:B------:R-:W-:Y:S01]  /*13720*/  FSEL R100, R132, -INF , !P1 ;  /* 0xff80000084647808 */ /* 0x000fe20004800000 */
[----:B------:R2:W-:Y:S01]  /*13730*/  MUFU.TANH R143, R21 ;  /* 0x00000015008f7308 */ /* 0x0005e20000002400 */
[----:B------:R-:W-:-:S02]  /*13740*/  ISETP.GE.AND P1, PT, R20, R89, PT ;  /* 0x000000591400720c */ /* 0x000fc40003f26270 */
[----:B------:R-:W-:Y:S02]  /*13750*/  FSEL R69, R69, -INF , !P3 ;  /* 0xff80000045457808 */ /* 0x000fe40005800000 */
[----:B------:R-:W-:Y:S02]  /*13760*/  FSEL R85, R188, -INF , !P3 ;  /* 0xff800000bc557808 */ /* 0x000fe40005800000 */
[----:B------:R-:W-:Y:S01]  /*13770*/  FSEL R86, R90, -INF , !P4 ;  /* 0xff8000005a567808 */ /* 0x000fe20006000000 */
[----:B------:R-:W-:Y:S01]  /*13780*/  HMMA.16816.F32.BF16 R28, R8, R66, R80 ;  /* 0x00000042081c723c */ /* 0x000fe20000041850 */
[----:B------:R-:W-:Y:S01]  /*13790*/  P2R R200, PR, RZ, 0x4 ;  /* 0x00000004ffc87803 */ /* 0x000fe20000000000 */
[----:B------:R-:W4:Y:S01]  /*137a0*/  LDSM.16.M88.4 R64, [R108+0x9000] ;  /* 0x009000006c40783b */ /* 0x000f220000000200 */
[-C--:B------:R-:W-:Y:S01]  /*137b0*/  FMUL.FTZ R25, R25, R2.reuse ;  /* 0x0000000219197220 */ /* 0x080fe20000410000 */
[----:B------:R-:W-:Y:S01]  /*137c0*/  FSEL R107, R107, -INF , !P0 ;  /* 0xff8000006b6b7808 */ /* 0x000fe20004000000 */
[-C--:B------:R-:W-:Y:S01]  /*137d0*/  FMUL.FTZ R26, R26, R2.reuse ;  /* 0x000000021a1a7220 */ /* 0x080fe20000410000 */
[----:B------:R-:W4:Y:S01]  /*137e0*/  LDSM.16.M88.4 R48, [R62+0x8800] ;  /* 0x008800003e30783b */ /* 0x000f220000000200 */
[----:B--2---:R-:W-:-:S04]  /*137f0*/  FMUL.FTZ R21, R33, R2 ;  /* 0x0000000221157220 */ /* 0x004fc80000410000 */
[----:B------:R1:W-:Y:S01]  /*13800*/  MUFU.TANH R140, R21 ;  /* 0x00000015008c7308 */ /* 0x0003e20000002400 */
[----:B------:R-:W-:Y:S01]  /*13810*/  ISETP.GE.AND P3, PT, R24, R89, PT ;  /* 0x000000591800720c */ /* 0x000fe20003f66270 */
[----:B------:R-:W-:Y:S01]  /*13820*/  VIADD R24, R3, 0x21 ;  /* 0x0000002103187836 */ /* 0x000fe20000000000 */
[----:B-1----:R-:W-:Y:S01]  /*13830*/  HMMA.16816.F32.BF16 R20, R16, R76, RZ ;  /* 0x0000004c1014723c */ /* 0x002fe200000418ff */
[----:B------:R-:W-:-:S03]  /*13840*/  FSEL R90, R187, -INF , !P4 ;  /* 0xff800000bb5a7808 */ /* 0x000fc60006000000 */
[----:B------:R-:W-:Y:S01]  /*13850*/  ISETP.GE.AND P4, PT, R24, R89, PT ;  /* 0x000000591800720c */ /* 0x000fe20003f86270 */
[----:B------:R-:W-:-:S03]  /*13860*/  VIADD R24, R3, 0x38 ;  /* 0x0000003803187836 */ /* 0x000fc60000000000 */
[----:B------:R-:W-:Y:S01]  /*13870*/  HMMA.16816.F32.BF16 R36, R4, R52, R36 ;  /* 0x000000340424723c */ /* 0x000fe20000041824 */
[----:B------:R-:W-:Y:S02]  /*13880*/  FSEL R104, R104, -INF , !P3 ;  /* 0xff80000068687808 */ /* 0x000fe40005800000 */
[----:B------:R-:W-:Y:S02]  /*13890*/  FSEL R105, R105, -INF , !P3 ;  /* 0xff80000069697808 */ /* 0x000fe40005800000 */
[----:B------:R-:W-:Y:S01]  /*138a0*/  ISETP.GE.AND P3, PT, R24, R89, PT ;  /* 0x000000591800720c */ /* 0x000fe20003f66270 */
[----:B------:R-:W-:-:S06]  /*138b0*/  VIADD R24, R3, 0x39 ;  /* 0x0000003903187836 */ /* 0x000fcc0000000000 */
[----:B------:R-:W-:Y:S01]  /*138c0*/  HMMA.16816.F32.BF16 R44, R12, R72, R20 ;  /* 0x000000480c2c723c */ /* 0x000fe20000041814 */
[----:B------:R-:W-:Y:S01]  /*138d0*/  VIADD R20, R3, 0x41 ;  /* 0x0000004103147836 */ /* 0x000fe20000000000 */
[----:B------:R-:W-:-:S04]  /*138e0*/  FSEL R76, R121, -INF , !P4 ;  /* 0xff800000794c7808 */ /* 0x000fc80006000000 */
[-C--:B------:R-:W-:Y:S01]  /*138f0*/  ISETP.GE.AND P2, PT, R20, R89.reuse, PT ;  /* 0x000000591400720c */ /* 0x080fe20003f46270 */
[----:B------:R-:W-:Y:S01]  /*13900*/  VIADD R20, R3, 0x48 ;  /* 0x0000004803147836 */ /* 0x000fe20000000000 */
[----:B------:R-:W-:Y:S01]  /*13910*/  FSEL R82, R126, -INF , !P4 ;  /* 0xff8000007e527808 */ /* 0x000fe20006000000 */
[----:B------:R1:W2:Y:S01]  /*13920*/  MUFU.TANH R161, R25 ;  /* 0x0000001900a17308 */ /* 0x0002a20000002400 */
[----:B------:R-:W-:Y:S02]  /*13930*/  FSEL R81, R111, -INF , !P6 ;  /* 0xff8000006f517808 */ /* 0x000fe40007000000 */
[----:B------:R-:W-:Y:S02]  /*13940*/  ISETP.GE.AND P4, PT, R24, R89, PT ;  /* 0x000000591800720c */ /* 0x000fe40003f86270 */
[----:B------:R-:W-:Y:S02]  /*13950*/  FSEL R111, R112, -INF , !P0 ;  /* 0xff800000706f7808 */ /* 0x000fe40004000000 */
[----:B------:R-:W-:-:S02]  /*13960*/  IADD3 R24, PT, PT, R3, 0x40, RZ ;  /* 0x0000004003187810 */ /* 0x000fc40007ffe0ff */
[-C--:B------:R-:W-:Y:S01]  /*13970*/  ISETP.GE.AND P0, PT, R20, R89.reuse, PT ;  /* 0x000000591400720c */ /* 0x080fe20003f06270 */
[----:B------:R-:W-:Y:S01]  /*13980*/  VIADD R20, R3, 0x49 ;  /* 0x0000004903147836 */ /* 0x000fe20000000000 */
[----:B------:R-:W-:Y:S02]  /*13990*/  FSEL R77, R110, -INF , !P5 ;  /* 0xff8000006e4d7808 */ /* 0x000fe40006800000 */
[----:B------:R-:W-:Y:S01]  /*139a0*/  FSEL R83, R122, -INF , !P5 ;  /* 0xff8000007a537808 */ /* 0x000fe20006800000 */
[-C--:B-1----:R-:W-:Y:S01]  /*139b0*/  FMUL.FTZ R25, R34, R2.reuse ;  /* 0x0000000222197220 */ /* 0x082fe20000410000 */
[----:B------:R-:W-:Y:S01]  /*139c0*/  ISETP.GE.AND P5, PT, R24, R89, PT ;  /* 0x000000591800720c */ /* 0x000fe20003fa6270 */
[----:B------:R-:W-:Y:S01]  /*139d0*/  FMUL.FTZ R24, R36, R2 ;  /* 0x0000000224187220 */ /* 0x000fe20000410000 */
[----:B------:R-:W-:Y:S01]  /*139e0*/  FSEL R106, R106, -INF , !P1 ;  /* 0xff8000006a6a7808 */ /* 0x000fe20004800000 */
[----:B------:R1:W2:Y:S01]  /*139f0*/  MUFU.TANH R132, R25 ;  /* 0x0000001900847308 */ /* 0x0002a20000002400 */
[----:B------:R-:W-:-:S02]  /*13a00*/  FSEL R110, R185, -INF , !P1 ;  /* 0xff800000b96e7808 */ /* 0x000fc40004800000 */
[----:B------:R-:W-:Y:S01]  /*13a10*/  ISETP.GE.AND P1, PT, R20, R89, PT ;  /* 0x000000591400720c */ /* 0x000fe20003f26270 */
[----:B------:R-:W-:-:S04]  /*13a20*/  VIADD R20, R3, 0x50 ;  /* 0x0000005003147836 */ /* 0x000fc80000000000 */
[----:B------:R-:W-:Y:S01]  /*13a30*/  MUFU.TANH R152, R26 ;  /* 0x0000001a00987308 */ /* 0x000fe20000002400 */
[----:B-1----:R-:W-:-:S07]  /*13a40*/  FMUL.FTZ R25, R35, R2 ;  /* 0x0000000223197220 */ /* 0x002fce0000410000 */
[----:B------:R-:W-:Y:S01]  /*13a50*/  MUFU.TANH R122, R24 ;  /* 0x00000018007a7308 */ /* 0x000fe20000002400 */
[----:B------:R-:W-:-:S07]  /*13a60*/  FMUL.FTZ R21, R37, R2 ;  /* 0x0000000225157220 */ /* 0x000fce0000410000 */
[----:B------:R3:W1:Y:S01]  /*13a70*/  MUFU.TANH R126, R25 ;  /* 0x00000019007e7308 */ /* 0x0006620000002400 */
[----:B------:R-:W-:Y:S01]  /*13a80*/  FSEL R109, R109, -INF , !P4 ;  /* 0xff8000006d6d7808 */ /* 0x000fe20006000000 */
[----:B------:R-:W-:Y:S01]  /*13a90*/  HMMA.16816.F32.BF16 R28, R4, R54, R28 ;  /* 0x00000036041c723c */ /* 0x000fe2000004181c */
[----:B------:R-:W-:Y:S01]  /*13aa0*/  FSEL R80, R186, -INF , !P6 ;  /* 0xff800000ba507808 */ /* 0x000fe20007000000 */
[----:B------:R-:W2:Y:S04]  /*13ab0*/  LDSM.16.M88.4 R52, [R62+0x9000] ;  /* 0x009000003e34783b */ /* 0x000ea80000000200 */
[----:B------:R4:W-:Y:S02]  /*13ac0*/  MUFU.TANH R121, R21 ;  /* 0x0000001500797308 */ /* 0x0009e40000002400 */
[----:B---3--:R-:W-:Y:S01]  /*13ad0*/  HMMA.16816.F32.BF16 R24, R8, R40, R92 ;  /* 0x000000280818723c */ /* 0x008fe2000004185c */
[----:B------:R-:W-:-:S02]  /*13ae0*/  FSEL R93, R119, -INF , !P3 ;  /* 0xff800000775d7808 */ /* 0x000fc40005800000 */
[----:B------:R-:W-:Y:S02]  /*13af0*/  FSEL R94, R184, -INF , !P3 ;  /* 0xff800000b85e7808 */ /* 0x000fe40005800000 */
[-C--:B------:R-:W-:Y:S02]  /*13b00*/  ISETP.GE.AND P3, PT, R20, R89.reuse, PT ;  /* 0x000000591400720c */ /* 0x080fe40003f66270 */
[----:B------:R-:W-:Y:S02]  /*13b10*/  IADD3 R20, PT, PT, R3, 0x51, RZ ;  /* 0x0000005103147810 */ /* 0x000fe40007ffe0ff */
[----:B------:R-:W-:Y:S02]  /*13b20*/  FSEL R95, R183, -INF , !P4 ;  /* 0xff800000b75f7808 */ /* 0x000fe40006000000 */
[----:B------:R-:W-:Y:S01]  /*13b30*/  ISETP.GE.AND P4, PT, R20, R89, PT ;  /* 0x000000591400720c */ /* 0x000fe20003f86270 */
[----:B------:R-:W-:Y:S02]  /*13b40*/  VIADD R20, R3, 0x58 ;  /* 0x0000005803147836 */ /* 0x000fe40000000000 */
[----:B----4-:R-:W-:-:S03]  /*13b50*/  FMUL.FTZ R21, R38, R2 ;  /* 0x0000000226157220 */ /* 0x010fc60000410000 */
[-C--:B------:R-:W-:Y:S01]  /*13b60*/  ISETP.GE.AND P6, PT, R20, R89.reuse, PT ;  /* 0x000000591400720c */ /* 0x080fe20003fc6270 */
[----:B------:R-:W-:Y:S01]  /*13b70*/  VIADD R20, R3, 0x59 ;  /* 0x0000005903147836 */ /* 0x000fe20000000000 */
[----:B------:R3:W-:Y:S01]  /*13b80*/  MUFU.TANH R112, R21 ;  /* 0x0000001500707308 */ /* 0x0007e20000002400 */
[----:B------:R-:W-:Y:S02]  /*13b90*/  FSEL R115, R115, -INF , !P2 ;  /* 0xff80000073737808 */ /* 0x000fe40005000000 */
[----:B------:R-:W-:Y:S02]  /*13ba0*/  FSEL R120, R120, -INF , !P2 ;  /* 0xff80000078787808 */ /* 0x000fe40005000000 */
[----:B------:R-:W-:Y:S01]  /*13bb0*/  ISETP.GE.AND P2, PT, R20, R89, PT ;  /* 0x000000591400720c */ /* 0x000fe20003f46270 */
[----:B------:R-:W-:Y:S01]  /*13bc0*/  VIADD R20, R3, 0x60 ;  /* 0x0000006003147836 */ /* 0x000fe20000000000 */
[----:B------:R-:W-:Y:S02]  /*13bd0*/  FSEL R113, R113, -INF , !P0 ;  /* 0xff80000071717808 */ /* 0x000fe40004000000 */
[----:B------:R-:W-:Y:S01]  /*13be0*/  FSEL R118, R118, -INF , !P0 ;  /* 0xff80000076767808 */ /* 0x000fe20004000000 */
[----:B---3--:R-:W-:-:S02]  /*13bf0*/  FMUL.FTZ R21, R39, R2 ;  /* 0x0000000227157220 */ /* 0x008fc40000410000 */
[----:B------:R-:W-:Y:S01]  /*13c00*/  HMMA.16816.F32.BF16 R36, R8, R42, R56 ;  /* 0x0000002a0824723c */ /* 0x000fe20000041838 */
[----:B------:R-:W-:-:S07]  /*13c10*/  FSEL R129, R129, -INF , !P2 ;  /* 0xff80000081817808 */ /* 0x000fce0005000000 */
[----:B------:R-:W-:Y:S01]  /*13c20*/  HMMA.16816.F32.BF16 R40, R8, R64, R44 ;  /* 0x000000400828723c */ /* 0x000fe2000004182c */
[----:B------:R3:W4:Y:S01]  /*13c30*/  LDSM.16.M88.4 R44, [R0+UR8+0x9800] ;  /* 0x00980008002c783b */ /* 0x0007220008000200 */
[----:B------:R-:W-:Y:S02]  /*13c40*/  FSEL R127, R127, -INF , !P2 ;  /* 0xff8000007f7f7808 */ /* 0x000fe40005000000 */
[----:B------:R-:W-:Y:S01]  /*13c50*/  ISETP.GE.AND P0, PT, R20, R89, PT ;  /* 0x000000591400720c */ /* 0x000fe20003f06270 */
[----:B------:R-:W-:Y:S01]  /*13c60*/  VIADD R20, R3, 0x61 ;  /* 0x0000006103147836 */ /* 0x000fe20000000000 */
[----:B------:R1:W4:Y:S01]  /*13c70*/  MUFU.TANH R92, R21 ;  /* 0x00000015005c7308 */ /* 0x0003220000002400 */
[----:B------:R-:W-:Y:S02]  /*13c80*/  FSEL R117, R117, -INF , !P1 ;  /* 0xff80000075757808 */ /* 0x000fe40004800000 */
[----:B------:R-:W-:Y:S02]  /*13c90*/  FSEL R116, R116, -INF , !P1 ;  /* 0xff80000074747808 */ /* 0x000fe40004800000 */
[----:B------:R-:W-:-:S02]  /*13ca0*/  FSEL R137, R137, -INF , !P0 ;  /* 0xff80000089897808 */ /* 0x000fc40004000000 */
[----:B------:R-:W-:Y:S01]  /*13cb0*/  FSEL R142, R142, -INF , !P0 ;  /* 0xff8000008e8e7808 */ /* 0x000fe20004000000 */
[----:B---3--:R-:W-:Y:S02]  /*13cc0*/  VIADD R0, R3, 0x71 ;  /* 0x0000007103007836 */ /* 0x008fe40000000000 */
[----:B-1----:R-:W-:-:S03]  /*13cd0*/  FMUL.FTZ R21, R28, R2 ;  /* 0x000000021c157220 */ /* 0x002fc60000410000 */
[-C--:B------:R-:W-:Y:S01]  /*13ce0*/  ISETP.GE.AND P2, PT, R0, R89.reuse, PT ;  /* 0x000000590000720c */ /* 0x080fe20003f46270 */
[C---:B------:R-:W-:Y:S01]  /*13cf0*/  VIADD R0, R3.reuse, 0x78 ;  /* 0x0000007803007836 */ /* 0x040fe20000000000 */
[-C--:B------:R-:W-:Y:S01]  /*13d00*/  ISETP.GE.AND P1, PT, R20, R89.reuse, PT ;  /* 0x000000591400720c */ /* 0x080fe20003f26270 */
[----:B------:R1:W-:Y:S01]  /*13d10*/  MUFU.TANH R73, R21 ;  /* 0x0000001500497308 */ /* 0x0003e20000002400 */
[C---:B------:R-:W-:Y:S02]  /*13d20*/  IADD3 R20, PT, PT, R3.reuse, 0x68, RZ ;  /* 0x0000006803147810 */ /* 0x040fe40007ffe0ff */
[----:B------:R-:W-:Y:S02]  /*13d30*/  ISETP.GE.AND P0, PT, R0, R89, PT ;  /* 0x000000590000720c */ /* 0x000fe40003f06270 */
[----:B------:R-:W-:Y:S02]  /*13d40*/  IADD3 R0, PT, PT, R3, 0x79, RZ ;  /* 0x0000007903007810 */ /* 0x000fe40007ffe0ff */
[----:B------:R-:W-:-:S02]  /*13d50*/  FSEL R133, R133, -INF , !P1 ;  /* 0xff80000085857808 */ /* 0x000fc40004800000 */
[----:B------:R-:W-:Y:S02]  /*13d60*/  FSEL R139, R139, -INF , !P1 ;  /* 0xff8000008b8b7808 */ /* 0x000fe40004800000 */
[----:B------:R-:W-:Y:S02]  /*13d70*/  FSEL R124, R124, -INF , !P3 ;  /* 0xff8000007c7c7808 */ /* 0x000fe40005800000 */
[----:B------:R-:W-:Y:S02]  /*13d80*/  FSEL R131, R131, -INF , !P3 ;  /* 0xff80000083837808 */ /* 0x000fe40005800000 */
[-C--:B------:R-:W-:Y:S01]  /*13d90*/  ISETP.GE.AND P1, PT, R0, R89.reuse, PT ;  /* 0x000000590000720c */ /* 0x080fe20003f26270 */
[----:B-1----:R-:W-:Y:S01]  /*13da0*/  FMUL.FTZ R21, R29, R2 ;  /* 0x000000021d157220 */ /* 0x002fe20000410000 */
[----:B------:R-:W-:Y:S01]  /*13db0*/  ISETP.GE.AND P3, PT, R20, R89, PT ;  /* 0x000000591400720c */ /* 0x000fe20003f66270 */
[C---:B------:R-:W-:Y:S02]  /*13dc0*/  VIADD R0, R3.reuse, 0x80 ;  /* 0x0000008003007836 */ /* 0x040fe40000000000 */
[----:B------:R1:W-:Y:S01]  /*13dd0*/  MUFU.TANH R72, R21 ;  /* 0x0000001500487308 */ /* 0x0003e20000002400 */
[----:B------:R-:W-:Y:S01]  /*13de0*/  VIADD R20, R3, 0x69 ;  /* 0x0000006903147836 */ /* 0x000fe20000000000 */
[----:B------:R-:W-:-:S02]  /*13df0*/  FSEL R123, R123, -INF , !P4 ;  /* 0xff8000007b7b7808 */ /* 0x000fc40006000000 */
[----:B------:R-:W-:Y:S02]  /*13e00*/  FSEL R130, R130, -INF , !P4 ;  /* 0xff80000082827808 */ /* 0x000fe40006000000 */
[----:B------:R-:W-:Y:S02]  /*13e10*/  FSEL R114, R114, -INF , !P5 ;  /* 0xff80000072727808 */ /* 0x000fe40006800000 */
[----:B------:R-:W-:Y:S02]  /*13e20*/  FSEL R119, R182, -INF , !P5 ;  /* 0xff800000b6777808 */ /* 0x000fe40006800000 */
[-C--:B------:R-:W-:Y:S01]  /*13e30*/  ISETP.GE.AND P4, PT, R0, R89.reuse, PT ;  /* 0x000000590000720c */ /* 0x080fe20003f86270 */
[C---:B------:R-:W-:Y:S01]  /*13e40*/  VIADD R0, R3.reuse, 0x81 ;  /* 0x0000008103007836 */ /* 0x040fe20000000000 */
[----:B------:R-:W-:Y:S01]  /*13e50*/  ISETP.GE.AND P5, PT, R20, R89, PT ;  /* 0x000000591400720c */ /* 0x000fe20003fa6270 */
[----:B------:R-:W-:Y:S02]  /*13e60*/  VIADD R20, R3, 0x70 ;  /* 0x0000007003147836 */ /* 0x000fe40000000000 */
[----:B-1----:R-:W-:Y:S01]  /*13e70*/  FMUL.FTZ R21, R30, R2 ;  /* 0x000000021e157220 */ /* 0x002fe20000410000 */
[----:B------:R-:W-:Y:S03]  /*13e80*/  HMMA.16816.F32.BF16 R32, R4, R48, R24 ;  /* 0x000000300420723c */ /* 0x000fe60000041818 */
[----:B------:R1:W3:Y:S01]  /*13e90*/  MUFU.TANH R65, R21 ;  /* 0x0000001500417308 */ /* 0x0002e20000002400 */
[----:B------:R-:W-:-:S02]  /*13ea0*/  FSEL R138, R138, -INF , !P5 ;  /* 0xff8000008a8a7808 */ /* 0x000fc40006800000 */
[----:B------:R-:W-:Y:S02]  /*13eb0*/  FSEL R125, R125, -INF , !P6 ;  /* 0xff8000007d7d7808 */ /* 0x000fe40007000000 */
[----:B------:R-:W-:Y:S02]  /*13ec0*/  FSEL R128, R128, -INF , !P6 ;  /* 0xff80000080807808 */ /* 0x000fe40007000000 */
[----:B------:R-:W-:Y:S01]  /*13ed0*/  ISETP.GE.AND P6, PT, R20, R89, PT ;  /* 0x000000591400720c */ /* 0x000fe20003fc6270 */
[----:B-1----:R-:W-:Y:S02]  /*13ee0*/  FMUL.FTZ R21, R31, R2 ;  /* 0x000000021f157220 */ /* 0x002fe40000410000 */
[----:B------:R-:W-:Y:S01]  /*13ef0*/  HMMA.16816.F32.BF16 R28, R4, R50, R36 ;  /* 0x00000032041c723c */ /* 0x000fe20000041824 */
[----:B------:R1:W3:Y:S01]  /*13f00*/  LDSM.16.M88.4 R48, [R68+0x9800] ;  /* 0x009800004430783b */ /* 0x0002e20000000200 */
[----:B------:R-:W-:Y:S02]  /*13f10*/  FSEL R144, R144, -INF , !P6 ;  /* 0xff80000090907808 */ /* 0x000fe40007000000 */
[----:B------:R-:W-:-:S02]  /*13f20*/  FSEL R151, R151, -INF , !P6 ;  /* 0xff80000097977808 */ /* 0x000fc40007000000 */
[----:B------:R-:W-:Y:S02]  /*13f30*/  FSEL R145, R145, -INF , !P2 ;  /* 0xff80000091917808 */ /* 0x000fe40005000000 */
[----:B------:R-:W-:Y:S02]  /*13f40*/  FSEL R150, R150, -INF , !P2 ;  /* 0xff80000096967808 */ /* 0x000fe40005000000 */
[----:B------:R-:W-:Y:S02]  /*13f50*/  FSEL R146, R146, -INF , !P0 ;  /* 0xff80000092927808 */ /* 0x000fe40004000000 */
[----:B------:R-:W-:Y:S01]  /*13f60*/  FSEL R149, R149, -INF , !P0 ;  /* 0xff80000095957808 */ /* 0x000fe20004000000 */
[----:B------:R-:W-:Y:S01]  /*13f70*/  FMUL.FTZ R20, R33, R2 ;  /* 0x0000000221147220 */ /* 0x000fe20000410000 */
[----:B------:R-:W-:Y:S02]  /*13f80*/  FSEL R136, R136, -INF , !P3 ;  /* 0xff80000088887808 */ /* 0x000fe40005800000 */
[----:B------:R-:W-:-:S02]  /*13f90*/  FSEL R141, R141, -INF , !P3 ;  /* 0xff8000008d8d7808 */ /* 0x000fc40005800000 */
[----:B------:R-:W-:Y:S02]  /*13fa0*/  FSEL R154, R154, -INF , !P4 ;  /* 0xff8000009a9a7808 */ /* 0x000fe40006000000 */
[----:B------:R-:W-:Y:S01]  /*13fb0*/  FSEL R159, R159, -INF , !P4 ;  /* 0xff8000009f9f7808 */ /* 0x000fe20006000000 */
[----:B------:R-:W-:Y:S01]  /*13fc0*/  MUFU.TANH R64, R21 ;  /* 0x0000001500407308 */ /* 0x000fe20000002400 */
[----:B--2---:R-:W-:Y:S01]  /*13fd0*/  HMMA.16816.F32.BF16 R40, R4, R52, R40 ;  /* 0x000000340428723c */ /* 0x004fe20000041828 */
[----:B------:R2:W3:Y:S01]  /*13fe0*/  LDSM.16.M88.4 R36, [R108+0x9800] ;  /* 0x009800006c24783b */ /* 0x0004e20000000200 */
[----:B-1----:R-:W-:Y:S02]  /*13ff0*/  FSEL R68, R181, -INF , !P5 ;  /* 0xff800000b5447808 */ /* 0x002fe40006800000 */
[----:B------:R-:W-:Y:S01]  /*14000*/  ISETP.GE.AND P5, PT, R0, R89, PT ;  /* 0x000000590000720c */ /* 0x000fe20003fa6270 */
[----:B------:R-:W-:-:S05]  /*14010*/  VIADD R0, R3, 0x88 ;  /* 0x0000008803007836 */ /* 0x000fca0000000000 */
[----:B------:R-:W-:Y:S01]  /*14020*/  ISETP.GE.AND P6, PT, R0, R89, PT ;  /* 0x000000590000720c */ /* 0x000fe20003fc6270 */
[----:B------:R-:W-:-:S05]  /*14030*/  VIADD R0, R3, 0x89 ;  /* 0x0000008903007836 */ /* 0x000fca0000000000 */
[----:B------:R-:W-:Y:S02]  /*14040*/  ISETP.GE.AND P2, PT, R0, R89, PT ;  /* 0x000000590000720c */ /* 0x000fe40003f46270 */
[----:B------:R-:W-:-:S04]  /*14050*/  IADD3 R0, PT, PT, R3, 0x90, RZ ;  /* 0x0000009003007810 */ /* 0x000fc80007ffe0ff */
[-C--:B------:R-:W-:Y:S01]  /*14060*/  ISETP.GE.AND P0, PT, R0, R89.reuse, PT ;  /* 0x000000590000720c */ /* 0x080fe20003f06270 */
[C---:B------:R-:W-:Y:S01]  /*14070*/  VIADD R0, R3.reuse, 0x91 ;  /* 0x0000009103007836 */ /* 0x040fe20000000000 */
[----:B------:R1:W-:Y:S04]  /*14080*/  MUFU.TANH R58, R20 ;  /* 0x00000014003a7308 */ /* 0x0003e80000002400 */
[----:B------:R-:W-:Y:S01]  /*14090*/  ISETP.GE.AND P3, PT, R0, R89, PT ;  /* 0x000000590000720c */ /* 0x000fe20003f66270 */
[----:B------:R-:W-:-:S05]  /*140a0*/  VIADD R0, R3, 0x98 ;  /* 0x0000009803007836 */ /* 0x000fca0000000000 */
[----:B------:R-:W-:Y:S01]  /*140b0*/  ISETP.GE.AND P4, PT, R0, R89, PT ;  /* 0x000000590000720c */ /* 0x000fe20003f86270 */
[----:B------:R-:W-:Y:S02]  /*140c0*/  VIADD R0, R3, 0x99 ;  /* 0x0000009903007836 */ /* 0x000fe40000000000 */
[----:B-1----:R-:W-:Y:S01]  /*140d0*/  FMUL.FTZ R20, R34, R2 ;  /* 0x0000000222147220 */ /* 0x002fe20000410000 */
[----:B------:R-:W-:-:S03]  /*140e0*/  FSEL R155, R155, -INF , !P5 ;  /* 0xff8000009b9b7808 */ /* 0x000fc60006800000 */
[----:B------:R1:W3:Y:S01]  /*140f0*/  MUFU.TANH R57, R20 ;  /* 0x0000001400397308 */ /* 0x0002e20000002400 */
[----:B------:R-:W-:Y:S02]  /*14100*/  FSEL R160, R160, -INF , !P5 ;  /* 0xff800000a0a07808 */ /* 0x000fe40006800000 */
[----:B------:R-:W-:Y:S01]  /*14110*/  ISETP.GE.AND P5, PT, R0, R89, PT ;  /* 0x000000590000720c */ /* 0x000fe20003fa6270 */
[----:B------:R-:W-:Y:S02]  /*14120*/  VIADD R0, R3, 0xa0 ;  /* 0x000000a003007836 */ /* 0x000fe40000000000 */
[-C--:B------:R-:W-:Y:S01]  /*14130*/  FMUL.FTZ R21, R32, R2.reuse ;  /* 0x0000000220157220 */ /* 0x080fe20000410000 */
[-C--:B------:R-:W-:Y:S01]  /*14140*/  FMUL.FTZ R29, R29, R2.reuse ;  /* 0x000000021d1d7220 */ /* 0x080fe20000410000 */
[-C--:B------:R-:W-:Y:S01]  /*14150*/  FMUL.FTZ R30, R30, R2.reuse ;  /* 0x000000021e1e7220 */ /* 0x080fe20000410000 */
[-C--:B------:R-:W-:Y:S01]  /*14160*/  FMUL.FTZ R31, R31, R2.reuse ;  /* 0x000000021f1f7220 */ /* 0x080fe20000410000 */
[----:B------:R-:W-:Y:S01]  /*14170*/  FSEL R153, R153, -INF , !P6 ;  /* 0xff80000099997808 */ /* 0x000fe20007000000 */
[----:B-1----:R-:W-:-:S04]  /*14180*/  FMUL.FTZ R20, R35, R2 ;  /* 0x0000000223147220 */ /* 0x002fc80000410000 */
[----:B------:R1:W-:Y:S01]  /*14190*/  MUFU.TANH R56, R20 ;  /* 0x0000001400387308 */ /* 0x0003e20000002400 */
[----:B------:R-:W-:Y:S02]  /*141a0*/  FSEL R158, R158, -INF , !P6 ;  /* 0xff8000009e9e7808 */ /* 0x000fe40007000000 */
[----:B------:R-:W-:Y:S02]  /*141b0*/  ISETP.GE.AND P6, PT, R0, R89, PT ;  /* 0x000000590000720c */ /* 0x000fe40003fc6270 */
[----:B------:R-:W-:-:S03]  /*141c0*/  IADD3 R0, PT, PT, R3, 0xa1, RZ ;  /* 0x000000a103007810 */ /* 0x000fc60007ffe0ff */
[----:B------:R-:W3:Y:S01]  /*141d0*/  MUFU.TANH R59, R21 ;  /* 0x00000015003b7308 */ /* 0x000ee20000002400 */
[----:B------:R-:W-:Y:S01]  /*141e0*/  FSEL R157, R157, -INF , !P2 ;  /* 0xff8000009d9d7808 */ /* 0x000fe20005000000 */
[----:B-1----:R-:W-:-:S06]  /*141f0*/  FMUL.FTZ R20, R28, R2 ;  /* 0x000000021c147220 */ /* 0x002fcc0000410000 */
[----:B------:R-:W-:Y:S08]  /*14200*/  MUFU.TANH R52, R29 ;  /* 0x0000001d00347308 */ /* 0x000ff00000002400 */
[----:B------:R4:W-:Y:S01]  /*14210*/  MUFU.TANH R53, R20 ;  /* 0x0000001400357308 */ /* 0x0009e20000002400 */
[----:B------:R-:W-:Y:S02]  /*14220*/  FSEL R148, R148, -INF , !P1 ;  /* 0xff80000094947808 */ /* 0x000fe40004800000 */
[----:B--2---:R-:W-:Y:S01]  /*14230*/  FSEL R108, R180, -INF , !P1 ;  /* 0xff800000b46c7808 */ /* 0x004fe20004800000 */
[----:B----4-:R-:W-:Y:S04]  /*14240*/  HMMA.16816.F32.BF16 R20, R16, R44, RZ ;  /* 0x0000002c1014723c */ /* 0x010fe800000418ff */
[----:B------:R-:W1:Y:S08]  /*14250*/  MUFU.TANH R45, R30 ;  /* 0x0000001e002d7308 */ /* 0x000e700000002400 */
[----:B------:R2:W4:Y:S01]  /*14260*/  MUFU.TANH R44, R31 ;  /* 0x0000001f002c7308 */ /* 0x0005220000002400 */
[----:B------:R-:W-:-:S02]  /*14270*/  FSEL R163, R163, -INF , !P0 ;  /* 0xff800000a3a37808 */ /* 0x000fc40004000000 */
[----:B------:R-:W-:Y:S01]  /*14280*/  FSEL R171, R171, -INF , !P0 ;  /* 0xff800000abab7808 */ /* 0x000fe20004000000 */
[----:B--2---:R2:W1:Y:S01]  /*14290*/  LDSM.16.M88.4 R28, [R62+0x9800] ;  /* 0x009800003e1c783b */ /* 0x0044620000000200 */
[----:B------:R-:W-:Y:S01]  /*142a0*/  FSEL R162, R162, -INF , !P4 ;  /* 0xff800000a2a27808 */ /* 0x000fe20006000000 */
[----:B------:R-:W-:Y:S01]  /*142b0*/  HMMA.16816.F32.BF16 R24, R16, R78, RZ ;  /* 0x0000004e1018723c */ /* 0x000fe200000418ff */
[----:B------:R-:W-:Y:S01]  /*142c0*/  FSEL R166, R166, -INF , !P4 ;  /* 0xff800000a6a67808 */ /* 0x000fe20006000000 */
[-C--:B------:R-:W-:Y:S01]  /*142d0*/  FMUL.FTZ R41, R41, R2.reuse ;  /* 0x0000000229297220 */ /* 0x080fe20000410000 */
[----:B------:R-:W-:Y:S01]  /*142e0*/  FSEL R170, R170, -INF , !P5 ;  /* 0xff800000aaaa7808 */ /* 0x000fe20006800000 */
[-C--:B------:R-:W-:Y:S01]  /*142f0*/  FMUL.FTZ R43, R43, R2.reuse ;  /* 0x000000022b2b7220 */ /* 0x080fe20000410000 */
[----:B------:R-:W-:Y:S01]  /*14300*/  FSEL R168, R168, -INF , !P5 ;  /* 0xff800000a8a87808 */ /* 0x000fe20006800000 */
[----:B------:R-:W-:Y:S01]  /*14310*/  FMUL.FTZ R40, R40, R2 ;  /* 0x0000000228287220 */ /* 0x000fe20000410000 */
[----:B------:R-:W-:-:S02]  /*14320*/  FSEL R173, R173, -INF , !P6 ;  /* 0xff800000adad7808 */ /* 0x000fc40007000000 */
[----:B------:R-:W-:Y:S02]  /*14330*/  FSEL R177, R177, -INF , !P6 ;  /* 0xff800000b1b17808 */ /* 0x000fe40007000000 */
[----:B------:R-:W-:Y:S02]  /*14340*/  FSEL R164, R164, -INF , !P3 ;  /* 0xff800000a4a47808 */ /* 0x000fe40005800000 */
[----:B------:R-:W-:Y:S01]  /*14350*/  FSEL R169, R169, -INF , !P3 ;  /* 0xff800000a9a97808 */ /* 0x000fe20005800000 */
[----:B------:R-:W-:Y:S01]  /*14360*/  HMMA.16816.F32.BF16 R32, R16, R46, RZ ;  /* 0x0000002e1020723c */ /* 0x000fe200000418ff */
[----:B------:R-:W-:Y:S01]  /*14370*/  FMUL.FTZ R42, R42, R2 ;  /* 0x000000022a2a7220 */ /* 0x000fe20000410000 */
[----:B------:R-:W-:Y:S01]  /*14380*/  IMAD.MOV.U32 R215, RZ, RZ, R63 ;  /* 0x000000ffffd77224 */ /* 0x000fe200078e003f */
[----:B------:R-:W-:-:S04]  /*14390*/  DEPBAR.LE SB0, 0x0 ;  /* 0x000080000000791a */ /* 0x000fc80000000000 */
[----:B--2---:R-:W-:Y:S02]  /*143a0*/  FSEL R62, R175, -INF , !P2 ;  /* 0xff800000af3e7808 */ /* 0x004fe40005000000 */
[----:B------:R-:W-:Y:S01]  /*143b0*/  ISETP.GE.AND P2, PT, R0, R89, PT ;  /* 0x000000590000720c */ /* 0x000fe20003f46270 */
[----:B------:R-:W-:-:S05]  /*143c0*/  VIADD R0, R3, 0xa8 ;  /* 0x000000a803007836 */ /* 0x000fca0000000000 */
[----:B------:R-:W-:Y:S01]  /*143d0*/  ISETP.GE.AND P1, PT, R0, R89, PT ;  /* 0x000000590000720c */ /* 0x000fe20003f26270 */
[----:B------:R-:W-:-:S05]  /*143e0*/  VIADD R0, R3, 0xa9 ;  /* 0x000000a903007836 */ /* 0x000fca0000000000 */
        /* <DEDUP_REMOVED lines=8> */
[----:B------:R-:W-:Y:S02]  /*14470*/  FSEL R174, R174, -INF , !P2 ;  /* 0xff800000aeae7808 */ /* 0x000fe40005000000 */
[----:B------:R-:W-:Y:S02]  /*14480*/  FSEL R178, R178, -INF , !P2 ;  /* 0xff800000b2b27808 */ /* 0x000fe40005000000 */
[-C--:B------:R-:W-:Y:S01]  /*14490*/  ISETP.GE.AND P2, PT, R0, R89.reuse, PT ;  /* 0x000000590000720c */ /* 0x080fe20003f46270 */
[C---:B------:R-:W-:Y:S01]  /*144a0*/  VIADD R0, R3.reuse, 0xc0 ;  /* 0x000000c003007836 */ /* 0x040fe20000000000 */
[----:B------:R-:W-:Y:S04]  /*144b0*/  HMMA.16816.F32.BF16 R24, R12, R74, R24 ;  /* 0x0000004a0c18723c */ /* 0x000fe80000041818 */
        /* <DEDUP_REMOVED lines=8> */
[----:B------:R-:W-:Y:S02]  /*14540*/  ISETP.GE.AND P0, PT, R0, R89, PT ;  /* 0x000000590000720c */ /* 0x000fe40003f06270 */
[----:B------:R-:W-:-:S02]  /*14550*/  IADD3 R0, PT, PT, R3, 0xc9, RZ ;  /* 0x000000c903007810 */ /* 0x000fc40007ffe0ff */
[----:B------:R-:W-:Y:S01]  /*14560*/  FSEL R147, R147, -INF , !P5 ;  /* 0xff80000093937808 */ /* 0x000fe20006800000 */
[----:B------:R-:W-:Y:S01]  /*14570*/  HMMA.16816.F32.BF16 R16, R8, R66, R24 ;  /* 0x000000420810723c */ /* 0x000fe20000041818 */
[----:B------:R-:W-:Y:S02]  /*14580*/  FSEL R161, R161, -INF , !P5 ;  /* 0xff800000a1a17808 */ /* 0x000fe40006800000 */
[----:B------:R-:W-:Y:S01]  /*14590*/  ISETP.GE.AND P5, PT, R0, R89, PT ;  /* 0x000000590000720c */ /* 0x000fe20003fa6270 */
[----:B------:R-:W-:-:S04]  /*145a0*/  VIADD R0, R3, 0xd0 ;  /* 0x000000d003007836 */ /* 0x000fc80000000000 */
[C---:B---3--:R-:W-:Y:S01]  /*145b0*/  HMMA.16816.F32.BF16 R20, R12.reuse, R48, R20 ;  /* 0x000000300c14723c */ /* 0x048fe20000041814 */
[----:B------:R-:W-:Y:S02]  /*145c0*/  FSEL R132, R132, -INF , !P6 ;  /* 0xff80000084847808 */ /* 0x000fe40007000000 */
[----:B------:R-:W-:Y:S02]  /*145d0*/  FSEL R143, R143, -INF , !P6 ;  /* 0xff8000008f8f7808 */ /* 0x000fe40007000000 */
[----:B------:R-:W-:Y:S01]  /*145e0*/  ISETP.GE.AND P6, PT, R0, R89, PT ;  /* 0x000000590000720c */ /* 0x000fe20003fc6270 */
[----:B------:R-:W-:Y:S02]  /*145f0*/  VIADD R0, R3, 0xd1 ;  /* 0x000000d103007836 */ /* 0x000fe40000000000 */
[----:B------:R-:W-:Y:S01]  /*14600*/  HMMA.16816.F32.BF16 R12, R12, R50, R32 ;  /* 0x000000320c0c723c */ /* 0x000fe20000041820 */
[----:B------:R-:W-:Y:S02]  /*14610*/  FSEL R179, R126, -INF , !P2 ;  /* 0xff8000007eb37808 */ /* 0x000fe40005000000 */
[----:B------:R-:W-:-:S02]  /*14620*/  FSEL R126, R140, -INF , !P2 ;  /* 0xff8000008c7e7808 */ /* 0x000fc40005000000 */
[-C--:B------:R-:W-:Y:S01]  /*14630*/  ISETP.GE.AND P2, PT, R0, R89.reuse, PT ;  /* 0x000000590000720c */ /* 0x080fe20003f46270 */
[----:B------:R-:W-:Y:S01]  /*14640*/  VIADD R0, R3, 0xd8 ;  /* 0x000000d803007836 */ /* 0x000fe20000000000 */
[----:B------:R-:W-:Y:S02]  /*14650*/  FSEL R152, R152, -INF , !P4 ;  /* 0xff80000098987808 */ /* 0x000fe40006000000 */
[----:B------:R-:W-:Y:S02]  /*14660*/  FSEL R167, R167, -INF , !P4 ;  /* 0xff800000a7a77808 */ /* 0x000fe40006000000 */
[----:B------:R-:W-:Y:S01]  /*14670*/  ISETP.GE.AND P4, PT, R0, R89, PT ;  /* 0x000000590000720c */ /* 0x000fe20003f86270 */
[----:B------:R-:W-:Y:S01]  /*14680*/  VIADD R0, R3, 0xd9 ;  /* 0x000000d903007836 */ /* 0x000fe20000000000 */
[----:B------:R-:W-:Y:S01]  /*14690*/  HMMA.16816.F32.BF16 R24, R4, R54, R16 ;  /* 0x000000360418723c */ /* 0x000fe20000041810 */
[----:B------:R-:W-:Y:S02]  /*146a0*/  FSEL R92, R92, -INF , !P1 ;  /* 0xff8000005c5c7808 */ /* 0x000fe40004800000 */
[----:B------:R-:W-:-:S02]  /*146b0*/  FSEL R181, R121, -INF , !P1 ;  /* 0xff80000079b57808 */ /* 0x000fc40004800000 */
[----:B------:R-:W-:-:S03]  /*146c0*/  ISETP.GE.AND P1, PT, R0, R89, PT ;  /* 0x000000590000720c */ /* 0x000fc60003f26270 */
[----:B------:R-:W-:Y:S01]  /*146d0*/  HMMA.16816.F32.BF16 R16, R8, R36, R20 ;  /* 0x000000240810723c */ /* 0x000fe20000041814 */
[----:B------:R-:W-:Y:S02]  /*146e0*/  IADD3 R0, PT, PT, R3, 0xe0, RZ ;  /* 0x000000e003007810 */ /* 0x000fe40007ffe0ff */
[----:B------:R-:W-:Y:S02]  /*146f0*/  FSEL R121, R65, -INF , !P0 ;  /* 0xff80000041797808 */ /* 0x000fe40004000000 */
[----:B------:R-:W-:-:S03]  /*14700*/  FSEL R182, R73, -INF , !P0 ;  /* 0xff80000049b67808 */ /* 0x000fc60004000000 */
[----:B------:R-:W-:Y:S01]  /*14710*/  HMMA.16816.F32.BF16 R8, R8, R38, R12 ;  /* 0x000000260808723c */ /* 0x000fe2000004180c */
[-C--:B------:R-:W-:Y:S01]  /*14720*/  ISETP.GE.AND P0, PT, R0, R89.reuse, PT ;  /* 0x000000590000720c */ /* 0x080fe20003f06270 */
[C---:B------:R-:W-:Y:S01]  /*14730*/  VIADD R0, R3.reuse, 0xe1 ;  /* 0x000000e103007836 */ /* 0x040fe20000000000 */
[----:B------:R-:W-:Y:S02]  /*14740*/  FSEL R112, R112, -INF , !P3 ;  /* 0xff80000070707808 */ /* 0x000fe40005800000 */
[----:B------:R-:W-:Y:S02]  /*14750*/  FSEL R122, R122, -INF , !P3 ;  /* 0xff8000007a7a7808 */ /* 0x000fe40005800000 */
[-C--:B------:R-:W-:Y:S01]  /*14760*/  ISETP.GE.AND P3, PT, R0, R89.reuse, PT ;  /* 0x000000590000720c */ /* 0x080fe20003f66270 */
[----:B------:R-:W-:Y:S01]  /*14770*/  VIADD R0, R3, 0xe8 ;  /* 0x000000e803007836 */ /* 0x000fe20000000000 */
[----:B------:R-:W-:Y:S02]  /*14780*/  FSEL R186, R57, -INF , !P6 ;  /* 0xff80000039ba7808 */ /* 0x000fe40007000000 */
[----:B------:R-:W-:Y:S01]  /*14790*/  FSEL R190, R59, -INF , !P6 ;  /* 0xff8000003bbe7808 */ /* 0x000fe20007000000 */
[----:B-1----:R-:W-:Y:S01]  /*147a0*/  HMMA.16816.F32.BF16 R16, R4, R28, R16 ;  /* 0x0000001c0410723c */ /* 0x002fe20000041810 */
[----:B------:R-:W-:Y:S01]  /*147b0*/  ISETP.GE.AND P6, PT, R0, R89, PT ;  /* 0x000000590000720c */ /* 0x000fe20003fc6270 */
[----:B------:R-:W-:Y:S01]  /*147c0*/  VIADD R0, R3, 0xe9 ;  /* 0x000000e903007836 */ /* 0x000fe20000000000 */
[----:B------:R-:W-:-:S02]  /*147d0*/  FSEL R184, R56, -INF , !P2 ;  /* 0xff80000038b87808 */ /* 0x000fc40005000000 */
[----:B------:R-:W-:Y:S02]  /*147e0*/  FSEL R187, R58, -INF , !P2 ;  /* 0xff8000003abb7808 */ /* 0x000fe40005000000 */
[-C--:B------:R-:W-:Y:S01]  /*147f0*/  ISETP.GE.AND P2, PT, R0, R89.reuse, PT ;  /* 0x000000590000720c */ /* 0x080fe20003f46270 */
[----:B------:R-:W-:Y:S01]  /*14800*/  HMMA.16816.F32.BF16 R4, R4, R30, R8 ;  /* 0x0000001e0404723c */ /* 0x000fe20000041808 */
[C---:B------:R-:W-:Y:S01]  /*14810*/  VIADD R0, R3.reuse, 0xf0 ;  /* 0x000000f003007836 */ /* 0x040fe20000000000 */
[----:B------:R-:W-:Y:S02]  /*14820*/  FSEL R183, R64, -INF , !P5 ;  /* 0xff80000040b77808 */ /* 0x000fe40006800000 */
[----:B------:R-:W-:Y:S02]  /*14830*/  FSEL R180, R72, -INF , !P5 ;  /* 0xff80000048b47808 */ /* 0x000fe40006800000 */
[----:B------:R-:W-:Y:S01]  /*14840*/  ISETP.GE.AND P5, PT, R0, R89, PT ;  /* 0x000000590000720c */ /* 0x000fe20003fa6270 */
[----:B------:R-:W-:Y:S01]  /*14850*/  MUFU.TANH R41, R41 ;  /* 0x0000002900297308 */ /* 0x000fe20000002400 */
[----:B------:R-:W-:Y:S01]  /*14860*/  IADD3 R0, PT, PT, R3, 0xf1, RZ ;  /* 0x000000f103007810 */ /* 0x000fe20007ffe0ff */
[----:B------:R-:W-:Y:S01]  /*14870*/  FMUL.FTZ R20, R24, R2 ;  /* 0x0000000218147220 */ /* 0x000fe20000410000 */
[----:B------:R-:W-:-:S02]  /*14880*/  FSEL R185, R45, -INF , !P4 ;  /* 0xff8000002db97808 */ /* 0x000fc40006000000 */
[----:B------:R-:W-:-:S03]  /*14890*/  FSEL R189, R53, -INF , !P4 ;  /* 0xff80000035bd7808 */ /* 0x000fc60006000000 */
[----:B------:R-:W1:Y:S01]  /*148a0*/  MUFU.TANH R43, R43 ;  /* 0x0000002b002b7308 */ /* 0x000e620000002400 */
[-C--:B------:R-:W-:Y:S01]  /*148b0*/  ISETP.GE.AND P4, PT, R0, R89.reuse, PT ;  /* 0x000000590000720c */ /* 0x080fe20003f86270 */
[----:B------:R-:W-:Y:S02]  /*148c0*/  VIADD R0, R3, 0xf8 ;  /* 0x000000f803007836 */ /* 0x000fe40000000000 */
[-C--:B------:R-:W-:Y:S01]  /*148d0*/  FMUL.FTZ R8, R17, R2.reuse ;  /* 0x0000000211087220 */ /* 0x080fe20000410000 */
[-C--:B------:R-:W-:Y:S01]  /*148e0*/  FMUL.FTZ R27, R27, R2.reuse ;  /* 0x000000021b1b7220 */ /* 0x080fe20000410000 */
[----:B----4-:R-:W-:Y:S02]  /*148f0*/  FSEL R191, R44, -INF , !P1 ;  /* 0xff8000002cbf7808 */ /* 0x010fe40004800000 */
[----:B------:R-:W-:Y:S01]  /*14900*/  FSEL R188, R52, -INF , !P1 ;  /* 0xff80000034bc7808 */ /* 0x000fe20004800000 */
        /* <DEDUP_REMOVED lines=10> */
[----:B------:R4:W-:Y:S01]  /*149b0*/  STL [R1+0x8], R215 ;  /* 0x000008d701007387 */ /* 0x0009e20000100800 */
[----:B--2---:R-:W-:-:S05]  /*149c0*/  FMUL.FTZ R20, R25, R2 ;  /* 0x0000000219147220 */ /* 0x004fca0000410000 */
[----:B------:R-:W-:Y:S01]  /*149d0*/  MUFU.TANH R40, R40 ;  /* 0x0000002800287308 */ /* 0x000fe20000002400 */
[----:B---3--:R-:W-:-:S07]  /*149e0*/  FMUL.FTZ R8, R19, R2 ;  /* 0x0000000213087220 */ /* 0x008fce0000410000 */
[----:B------:R-:W2:Y:S01]  /*149f0*/  MUFU.TANH R42, R42 ;  /* 0x0000002a002a7308 */ /* 0x000ea20000002400 */
[----:B-1----:R-:W-:Y:S02]  /*14a00*/  FSEL R193, R43, -INF , !P3 ;  /* 0xff8000002bc17808 */ /* 0x002fe40005800000 */
[----:B------:R-:W-:-:S05]  /*14a10*/  FSEL R196, R41, -INF , !P3 ;  /* 0xff80000029c47808 */ /* 0x000fca0005800000 */
[----:B------:R-:W-:Y:S01]  /*14a20*/  MUFU.TANH R20, R20 ;  /* 0x0000001400147308 */ /* 0x000fe20000002400 */
[----:B------:R-:W-:-:S07]  /*14a30*/  ISETP.GT.AND P3, PT, R63, R212, PT ;  /* 0x000000d43f00720c */ /* 0x000fce0003f64270 */
[----:B------:R-:W1:Y:S08]  /*14a40*/  MUFU.TANH R27, R27 ;  /* 0x0000001b001b7308 */ /* 0x000e700000002400 */
[----:B------:R-:W3:Y:S08]  /*14a50*/  MUFU.TANH R26, R26 ;  /* 0x0000001a001a7308 */ /* 0x000ef00000002400 */
[----:B------:R-:W-:Y:S08]  /*14a60*/  MUFU.TANH R16, R16 ;  /* 0x0000001000107308 */ /* 0x000ff00000002400 */
[----:B------:R-:W4:Y:S08]  /*14a70*/  MUFU.TANH R12, R12 ;  /* 0x0000000c000c7308 */ /* 0x000f300000002400 */
[----:B------:R-:W4:Y:S08]  /*14a80*/  MUFU.TANH R8, R8 ;  /* 0x0000000800087308 */ /* 0x000f300000002400 */
[----:B------:R-:W-:Y:S08]  /*14a90*/  MUFU.TANH R4, R4 ;  /* 0x0000000400047308 */ /* 0x000ff00000002400 */
[----:B------:R-:W4:Y:S08]  /*14aa0*/  MUFU.TANH R6, R6 ;  /* 0x0000000600067308 */ /* 0x000f300000002400 */
[----:B------:R-:W4:Y:S08]  /*14ab0*/  MUFU.TANH R7, R7 ;  /* 0x0000000700077308 */ /* 0x000f300000002400 */
[----:B------:R-:W4:Y:S01]  /*14ac0*/  MUFU.TANH R0, R0 ;  /* 0x0000000000007308 */ /* 0x000f220000002400 */
[----:B------:R-:W-:Y:S01]  /*14ad0*/  VIADD R3, R3, 0xf9 ;  /* 0x000000f903037836 */ /* 0x000fe20000000000 */
[----:B--2---:R-:W-:-:S02]  /*14ae0*/  FSEL R194, R42, -INF , !P0 ;  /* 0xff8000002ac27808 */ /* 0x004fc40004000000 */
[----:B------:R-:W-:Y:S01]  /*14af0*/  FSEL R197, R40, -INF , !P0 ;  /* 0xff80000028c57808 */ /* 0x000fe20004000000 */
[----:B------:R-:W-:Y:S01]  /*14b00*/  BSSY.RECONVERGENT B1, `(.L_x_5436) ;  /* 0x00000a2000017945 */ /* 0x000fe20003800200 */
[----:B------:R-:W-:Y:S02]  /*14b10*/  ISETP.GE.AND P0, PT, R3, R89, PT ;  /* 0x000000590300720c */ /* 0x000fe40003f06270 */
[----:B-1----:R-:W-:Y:S02]  /*14b20*/  FSEL R199, R27, -INF , !P2 ;  /* 0xff8000001bc77808 */ /* 0x002fe40005000000 */
[----:B------:R-:W-:Y:S02]  /*14b30*/  FSEL R198, R20, -INF , !P2 ;  /* 0xff80000014c67808 */ /* 0x000fe40005000000 */
[----:B------:R-:W-:Y:S02]  /*14b40*/  ISETP.NE.AND P2, PT, R200, RZ, PT ;  /* 0x000000ffc800720c */ /* 0x000fe40003f45270 */
[----:B---3--:R-:W-:-:S02]  /*14b50*/  FSEL R192, R26, -INF , !P6 ;  /* 0xff8000001ac07808 */ /* 0x008fc40007000000 */
[----:B------:R-:W-:Y:S02]  /*14b60*/  FSEL R195, R21, -INF , !P6 ;  /* 0xff80000015c37808 */ /* 0x000fe40007000000 */
[----:B----4-:R-:W-:Y:S02]  /*14b70*/  FSEL R200, R12, -INF , !P5 ;  /* 0xff8000000cc87808 */ /* 0x010fe40006800000 */
[----:B------:R-:W-:Y:S02]  /*14b80*/  FSEL R203, R16, -INF , !P5 ;  /* 0xff80000010cb7808 */ /* 0x000fe40006800000 */
        /* <DEDUP_REMOVED lines=24> */
.L_x_5439:
[----:B------:R-:W2:Y:S04]  /*14d10*/  LD.E R2, desc[UR6][R134.64+0x170] ;  /* 0x0001700686027980 */ /* 0x000ea8000c101900 */
[----:B------:R-:W3:Y:S01]  /*14d20*/  LDL.64 R6, [R1] ;  /* 0x0000000001067983 */ /* 0x000ee20000100a00 */
[----:B------:R-:W-:Y:S02]  /*14d30*/  LEA R8, R209, 0xfffffe00, 0x8 ;  /* 0xfffffe00d1087811 */ /* 0x000fe400078e40ff */
[----:B------:R-:W-:Y:S02]  /*14d40*/  SHF.L.U32 R9, R215, 0x8, RZ ;  /* 0x00000008d7097819 */ /* 0x000fe400000006ff */
[----:B--2---:R-:W-:-:S04]  /*14d50*/  IABS R0, R2 ;  /* 0x0000000200007213 */ /* 0x004fc80000000000 */
[----:B------:R-:W1:Y:S08]  /*14d60*/  I2F.RP R4, R0 ;  /* 0x0000000000047306 */ /* 0x000e700000209400 */
[----:B-1----:R-:W1:Y:S02]  /*14d70*/  MUFU.RCP R4, R4 ;  /* 0x0000000400047308 */ /* 0x002e640000001000 */
[----:B-1----:R-:W-:-:S06]  /*14d80*/  VIADD R4, R4, 0xffffffe ;  /* 0x0ffffffe04047836 */ /* 0x002fcc0000000000 */
[----:B------:R-:W1:Y:S01]  /*14d90*/  F2I.FTZ.U32.TRUNC.NTZ R5, R4 ;  /* 0x0000000400057305 */ /* 0x000e62000021f000 */
[----:B---3--:R-:W-:Y:S02]  /*14da0*/  MOV R14, R6 ;  /* 0x00000006000e7202 */ /* 0x008fe40000000f00 */
[----:B------:R-:W-:Y:S01]  /*14db0*/  IABS R6, R8 ;  /* 0x0000000800067213 */ /* 0x000fe20000000000 */
[----:B------:R-:W-:Y:S01]  /*14dc0*/  IMAD.MOV.U32 R15, RZ, RZ, R7 ;  /* 0x000000ffff0f7224 */ /* 0x000fe200078e0007 */
[----:B------:R-:W-:Y:S01]  /*14dd0*/  IABS R10, R2 ;  /* 0x00000002000a7213 */ /* 0x000fe20000000000 */
[----:B-1----:R-:W-:Y:S02]  /*14de0*/  IMAD.MOV R3, RZ, RZ, -R5 ;  /* 0x000000ffff037224 */ /* 0x002fe400078e0a05 */
[----:B------:R-:W-:Y:S02]  /*14df0*/  IMAD.MOV.U32 R4, RZ, RZ, RZ ;  /* 0x000000ffff047224 */ /* 0x000fe400078e00ff */
[----:B------:R-:W-:Y:S01]  /*14e00*/  IMAD R3, R3, R0, RZ ;  /* 0x0000000003037224 */ /* 0x000fe200078e02ff */
[----:B------:R-:W-:-:S03]  /*14e10*/  IABS R7, R9 ;  /* 0x0000000900077213 */ /* 0x000fc60000000000 */
        /* <DEDUP_REMOVED lines=52> */
.L_x_5440:
[----:B------:R-:W-:Y:S05]  /*15160*/  BSYNC.RECONVERGENT B0 ;  /* 0x0000000000007941 */ /* 0x000fea0003800200 */
.L_x_5438:
[----:B------:R-:W3:Y:S04]  /*15170*/  LDL R10, [R1+0x1c] ;  /* 0x00001c00010a7983 */ /* 0x000ee80000100800 */
[----:B--2---:R-:W2:Y:S01]  /*15180*/  LDL R11, [R1+0x18] ;  /* 0x00001800010b7983 */ /* 0x004ea20000100800 */
[C---:B------:R-:W-:Y:S01]  /*15190*/  IMAD.SHL.U32 R23, R232.reuse, 0x20, RZ ;  /* 0x00000020e8177824 */ /* 0x040fe200078e00ff */
[----:B------:R-:W-:Y:S02]  /*151a0*/  SHF.L.U64.HI R22, R232, 0x5, R233 ;  /* 0x00000005e8167819 */ /* 0x000fe400000102e9 */
[----:B------:R-:W-:-:S04]  /*151b0*/  LOP3.LUT R0, R210, 0x1c0, RZ, 0xc0, !PT ;  /* 0x000001c0d2007812 */ /* 0x000fc800078ec0ff */
[----:B------:R-:W-:-:S04]  /*151c0*/  LOP3.LUT R0, R0, 0x38, R228, 0xf8, !PT ;  /* 0x0000003800007812 */ /* 0x000fc800078ef8e4 */
[----:B------:R-:W-:-:S04]  /*151d0*/  LOP3.LUT R0, R0, 0x38, R210, 0x78, !PT ;  /* 0x0000003800007812 */ /* 0x000fc800078e78d2 */
[----:B------:R-:W-:-:S04]  /*151e0*/  LOP3.LUT R0, R0, 0x1e00, R210, 0xf8, !PT ;  /* 0x00001e0000007812 */ /* 0x000fc800078ef8d2 */
[----:B------:R-:W-:Y:S02]  /*151f0*/  LEA R0, R0, UR8, 0x1 ;  /* 0x0000000800007c11 */ /* 0x000fe4000f8e08ff */
[----:B---3--:R-:W-:-:S04]  /*15200*/  IADD3 R8, P0, PT, R23, R10, RZ ;  /* 0x0000000a17087210 */ /* 0x008fc80007f1e0ff */
[-C--:B------:R-:W-:Y:S01]  /*15210*/  IADD3 R6, P1, PT, R8, R23.reuse, RZ ;  /* 0x0000001708067210 */ /* 0x080fe20007f3e0ff */
[----:B--2---:R-:W-:Y:S01]  /*15220*/  IMAD.X R9, R22, 0x1, R11, P0 ;  /* 0x0000000116097824 */ /* 0x004fe200000e060b */
        /* <DEDUP_REMOVED lines=37> */
[-C--:B-1----:R-:W-:Y:S01]  /*15480*/  IADD3 R2, P1, PT, R4, R23.reuse, RZ ;  /* 0x0000001704027210 */ /* 0x082fe20007f3e0ff */
        /* <DEDUP_REMOVED lines=9> */
.L_x_5437:
[----:B------:R-:W-:Y:S05]  /*15520*/  BSYNC.RECONVERGENT B1 ;  /* 0x0000000000017941 */ /* 0x000fea0003800200 */
.L_x_5436:
        /* <DEDUP_REMOVED lines=75> */
[----:B------:R-:W-:-:S04]  /*159e0*/  LEA R140, R2, UR8, 0x1 ;  /* 0x00000008028c7c11 */ /* 0x000fc8000f8e08ff */
        /* <DEDUP_REMOVED lines=15> */
[-CC-:B------:R-:W-:Y:S01]  /*15ae0*/  FFMA.FTZ R2, R84, R0.reuse, -R3.reuse ;  /* 0x0000000054027223 */ /* 0x180fe20000010803 */
[----:B------:R-:W-:Y:S01]  /*15af0*/  FSEL R5, R5, RZ, P0 ;  /* 0x000000ff05057208 */ /* 0x000fe20000000000 */
[-C--:B------:R-:W-:Y:S01]  /*15b00*/  FFMA.FTZ R6, R71, R0.reuse, -R3 ;  /* 0x0000000047067223 */ /* 0x080fe20000010803 */
[----:B------:R2:W1:Y:S04]  /*15b10*/  MUFU.EX2 R7, R4 ;  /* 0x0000000400077308 */ /* 0x0004680000000800 */
[----:B------:R3:W-:Y:S04]  /*15b20*/  MUFU.EX2 R89, R2 ;  /* 0x0000000200597308 */ /* 0x0007e80000000800 */
[----:B------:R-:W4:Y:S01]  /*15b30*/  MUFU.EX2 R252, R6 ;  /* 0x0000000600fc7308 */ /* 0x000f220000000800 */
[-C--:B--2---:R-:W-:Y:S01]  /*15b40*/  FFMA.FTZ R4, R88, R0.reuse, -R5 ;  /* 0x0000000058047223 */ /* 0x084fe20000010805 */
[----:B-1----:R-:W-:Y:S01]  /*15b50*/  MOV R88, R7 ;  /* 0x0000000700587202 */ /* 0x002fe20000000f00 */
[----:B---3--:R-:W-:-:S02]  /*15b60*/  FFMA.FTZ R2, R86, R0, -R3 ;  /* 0x0000000056027223 */ /* 0x008fc40000010803 */
[----:B------:R1:W-:Y:S01]  /*15b70*/  MUFU.EX2 R250, R4 ;  /* 0x0000000400fa7308 */ /* 0x0003e20000000800 */
[----:B----4-:R-:W-:-:S03]  /*15b80*/  F2FP.BF16.F32.PACK_AB R9, R252, R89 ;  /* 0x00000059fc09723e */ /* 0x010fc600000010ff */
[----:B------:R2:W3:Y:S01]  /*15b90*/  MUFU.EX2 R8, R2 ;  /* 0x0000000200087308 */ /* 0x0004e20000000800 */
[-CC-:B-1----:R-:W-:Y:S01]  /*15ba0*/  FFMA.FTZ R4, R85, R0.reuse, -R5.reuse ;  /* 0x0000000055047223 */ /* 0x182fe20000010805 */
[----:B--2---:R-:W-:Y:S01]  /*15bb0*/  FFMA.FTZ R2, R87, R0, -R5 ;  /* 0x0000000057027223 */ /* 0x004fe20000010805 */
[----:B---3--:R-:W-:-:S03]  /*15bc0*/  MOV R91, R8 ;  /* 0x00000008005b7202 */ /* 0x008fc60000000f00 */
[----:B------:R1:W2:Y:S01]  /*15bd0*/  MUFU.EX2 R7, R2 ;  /* 0x0000000200077308 */ /* 0x0002a20000000800 */
[----:B------:R-:W-:Y:S01]  /*15be0*/  F2FP.BF16.F32.PACK_AB R11, R91, R88 ;  /* 0x000000585b0b723e */ /* 0x000fe200000010ff */
[----:B-1----:R-:W-:Y:S01]  /*15bf0*/  FFMA.FTZ R2, R90, R0, -R5 ;  /* 0x000000005a027223 */ /* 0x002fe20000010805 */
[----:B--2---:R-:W-:Y:S01]  /*15c00*/  F2FP.BF16.F32.PACK_AB R8, R7, R250 ;  /* 0x000000fa0708723e */ /* 0x004fe200000010ff */
[----:B------:R1:W-:Y:S01]  /*15c10*/  MUFU.EX2 R90, R4 ;  /* 0x00000004005a7308 */ /* 0x0003e20000000800 */
[----:B------:R-:W-:-:S03]  /*15c20*/  FADD.FTZ R7, R250, R7 ;  /* 0x00000007fa077221 */ /* 0x000fc60000010000 */
[----:B------:R2:W3:Y:S01]  /*15c30*/  MUFU.EX2 R6, R2 ;  /* 0x0000000200067308 */ /* 0x0004e20000000800 */
[-CC-:B-1----:R-:W-:Y:S01]  /*15c40*/  FFMA.FTZ R4, R98, R0.reuse, -R3.reuse ;  /* 0x0000000062047223 */ /* 0x182fe20000010803 */
[----:B--2---:R-:W-:Y:S01]  /*15c50*/  FFMA.FTZ R2, R97, R0, -R3 ;  /* 0x0000000061027223 */ /* 0x004fe20000010803 */
[----:B---3--:R-:W-:Y:S02]  /*15c60*/  F2FP.BF16.F32.PACK_AB R10, R6, R90 ;  /* 0x0000005a060a723e */ /* 0x008fe400000010ff */
[----:B------:R-:W-:Y:S01]  /*15c70*/  MOV R97, R6 ;  /* 0x0000000600617202 */ /* 0x000fe20000000f00 */
[----:B------:R1:W-:Y:S01]  /*15c80*/  MUFU.EX2 R98, R2 ;  /* 0x0000000200627308 */ /* 0x0003e20000000800 */
[----:B------:R-:W-:-:S03]  /*15c90*/  FFMA.FTZ R6, R99, R0, -R5 ;  /* 0x0000000063067223 */ /* 0x000fc60000010805 */
[C---:B------:R-:W-:Y:S01]  /*15ca0*/  HMMA.16816.F32.BF16 R32, R8.reuse, R12, RZ ;  /* 0x0000000c0820723c */ /* 0x040fe200000418ff */
[----:B------:R2:W-:Y:S07]  /*15cb0*/  MUFU.EX2 R99, R6 ;  /* 0x0000000600637308 */ /* 0x0005ee0000000800 */
[----:B------:R-:W-:Y:S01]  /*15cc0*/  HMMA.16816.F32.BF16 R64, R8, R16, RZ ;  /* 0x000000100840723c */ /* 0x000fe200000418ff */
[-C--:B-1----:R-:W-:Y:S02]  /*15cd0*/  FFMA.FTZ R2, R96, R0.reuse, -R3 ;  /* 0x0000000060027223 */ /* 0x082fe40000010803 */
[----:B------:R1:W-:Y:S01]  /*15ce0*/  MUFU.EX2 R96, R4 ;  /* 0x0000000400607308 */ /* 0x0003e20000000800 */
[----:B--2---:R-:W-:-:S03]  /*15cf0*/  FFMA.FTZ R6, R83, R0, -R5 ;  /* 0x0000000053067223 */ /* 0x004fc60000010805 */
[----:B------:R2:W3:Y:S01]  /*15d00*/  MUFU.EX2 R24, R2 ;  /* 0x0000000200187308 */ /* 0x0004e20000000800 */
[C---:B------:R-:W-:Y:S03]  /*15d10*/  HMMA.16816.F32.BF16 R56, R8.reuse, R18, RZ ;  /* 0x000000120838723c */ /* 0x040fe600000418ff */
[----:B------:R4:W-:Y:S05]  /*15d20*/  MUFU.EX2 R244, R6 ;  /* 0x0000000600f47308 */ /* 0x0009ea0000000800 */
[----:B------:R-:W-:Y:S01]  /*15d30*/  HMMA.16816.F32.BF16 R16, R8, R20, RZ ;  /* 0x000000140810723c */ /* 0x000fe200000418ff */
[-CC-:B-1----:R-:W-:Y:S01]  /*15d40*/  FFMA.FTZ R4, R103, R0.reuse, -R5.reuse ;  /* 0x0000000067047223 */ /* 0x182fe20000010805 */
[----:B--2---:R-:W-:Y:S01]  /*15d50*/  FFMA.FTZ R2, R101, R0, -R5 ;  /* 0x0000000065027223 */ /* 0x004fe20000010805 */
[----:B---3--:R-:W-:-:S02]  /*15d60*/  MOV R101, R24 ;  /* 0x0000001800657202 */ /* 0x008fc40000000f00 */
[----:B------:R1:W-:Y:S03]  /*15d70*/  MUFU.EX2 R251, R4 ;  /* 0x0000000400fb7308 */ /* 0x0003e60000000800 */
[C---:B------:R-:W-:Y:S01]  /*15d80*/  HMMA.16816.F32.BF16 R24, R8.reuse, R14, RZ ;  /* 0x0000000e0818723c */ /* 0x040fe200000418ff */
[----:B------:R-:W2:Y:S01]  /*15d90*/  LDSM.16.MT88.4 R12, [R38+0xa800] ;  /* 0x00a80000260c783b */ /* 0x000ea20000004200 */
[-CC-:B----4-:R-:W-:Y:S01]  /*15da0*/  FFMA.FTZ R6, R94, R0.reuse, -R5.reuse ;  /* 0x000000005e067223 */ /* 0x190fe20000010805 */
[----:B------:R3:W4:Y:S04]  /*15db0*/  MUFU.EX2 R103, R2 ;  /* 0x0000000200677308 */ /* 0x0007280000000800 */
[----:B------:R5:W-:Y:S01]  /*15dc0*/  MUFU.EX2 R238, R6 ;  /* 0x0000000600ee7308 */ /* 0x000be20000000800 */
[----:B------:R-:W-:Y:S01]  /*15dd0*/  HMMA.16816.F32.BF16 R52, R8, R22, RZ ;  /* 0x000000160834723c */ /* 0x000fe200000418ff */
[----:B-1----:R-:W-:-:S07]  /*15de0*/  FFMA.FTZ R4, R100, R0, -R5 ;  /* 0x0000000064047223 */ /* 0x002fce0000010805 */
[----:B------:R-:W-:Y:S01]  /*15df0*/  HMMA.16816.F32.BF16 R20, R8, R28, RZ ;  /* 0x0000001c0814723c */ /* 0x000fe200000418ff */
[-C--:B---3--:R-:W-:Y:S01]  /*15e00*/  FFMA.FTZ R2, R102, R0.reuse, -R3 ;  /* 0x0000000066027223 */ /* 0x088fe20000010803 */
[----:B------:R-:W1:Y:S01]  /*15e10*/  MUFU.EX2 R208, R4 ;  /* 0x0000000400d07308 */ /* 0x000e620000000800 */
[----:B-----5:R-:W-:-:S03]  /*15e20*/  FFMA.FTZ R6, R118, R0, -R5 ;  /* 0x0000000076067223 */ /* 0x020fc60000010805 */
[----:B------:R-:W3:Y:S02]  /*15e30*/  MUFU.EX2 R100, R2 ;  /* 0x0000000200647308 */ /* 0x000ee40000000800 */
[----:B------:R-:W-:Y:S01]  /*15e40*/  HMMA.16816.F32.BF16 R48, R8, R30, RZ ;  /* 0x0000001e0830723c */ /* 0x000fe200000418ff */
[----:B----4-:R-:W-:Y:S01]  /*15e50*/  F2FP.BF16.F32.PACK_AB R8, R103, R251 ;  /* 0x000000fb6708723e */ /* 0x010fe200000010ff */
[----:B------:R-:W-:Y:S01]  /*15e60*/  LDSM.16.MT88.4 R28, [R39+0xb000] ;  /* 0x00b00000271c783b */ /* 0x000fe20000004200 */
[----:B------:R-:W-:Y:S01]  /*15e70*/  F2FP.BF16.F32.PACK_AB R9, R96, R98 ;  /* 0x000000626009723e */ /* 0x000fe200000010ff */
[----:B------:R4:W-:Y:S01]  /*15e80*/  MUFU.EX2 R225, R6 ;  /* 0x0000000600e17308 */ /* 0x0009e20000000800 */
[----:B-1----:R-:W-:Y:S01]  /*15e90*/  F2FP.BF16.F32.PACK_AB R10, R208, R99 ;  /* 0x00000063d00a723e */ /* 0x002fe200000010ff */
[-CC-:B------:R-:W-:Y:S01]  /*15ea0*/  FFMA.FTZ R4, R76, R0.reuse, -R3.reuse ;  /* 0x000000004c047223 */ /* 0x180fe20000010803 */
[----:B---3--:R-:W-:Y:S01]  /*15eb0*/  F2FP.BF16.F32.PACK_AB R11, R100, R101 ;  /* 0x00000065640b723e */ /* 0x008fe200000010ff */
[----:B------:R-:W-:-:S02]  /*15ec0*/  FFMA.FTZ R2, R104, R0, -R3 ;  /* 0x0000000068027223 */ /* 0x000fc40000010803 */
[----:B------:R1:W-:Y:S04]  /*15ed0*/  MUFU.EX2 R249, R4 ;  /* 0x0000000400f97308 */ /* 0x0003e80000000800 */
[----:B------:R3:W-:Y:S01]  /*15ee0*/  MUFU.EX2 R247, R2 ;  /* 0x0000000200f77308 */ /* 0x0007e20000000800 */
[----:B------:R-:W-:Y:S01]  /*15ef0*/  HMMA.16816.F32.BF16 R64, R8, R44, R64 ;  /* 0x0000002c0840723c */ /* 0x000fe20000041840 */
[----:B----4-:R-:W-:-:S04]  /*15f00*/  FFMA.FTZ R6, R128, R0, -R5 ;  /* 0x0000000080067223 */ /* 0x010fc80000010805 */
[----:B------:R4:W-:Y:S03]  /*15f10*/  MUFU.EX2 R69, R6 ;  /* 0x0000000600457308 */ /* 0x0009e60000000800 */
[----:B------:R-:W-:Y:S01]  /*15f20*/  HMMA.16816.F32.BF16 R44, R8, R46, R56 ;  /* 0x0000002e082c723c */ /* 0x000fe20000041838 */
[-C--:B-1----:R-:W-:Y:S01]  /*15f30*/  FFMA.FTZ R4, R105, R0.reuse, -R5 ;  /* 0x0000000069047223 */ /* 0x082fe20000010805 */
[----:B---3--:R-:W-:-:S03]  /*15f40*/  FFMA.FTZ R2, R77, R0, -R3 ;  /* 0x000000004d027223 */ /* 0x008fc60000010803 */
[----:B------:R1:W-:Y:S03]  /*15f50*/  MUFU.EX2 R243, R4 ;  /* 0x0000000400f37308 */ /* 0x0003e60000000800 */
[----:B------:R-:W-:Y:S01]  /*15f60*/  HMMA.16816.F32.BF16 R56, R8, R40, R32 ;  /* 0x000000280838723c */ /* 0x000fe20000041820 */
[----:B------:R-:W3:Y:S01]  /*15f70*/  LDSM.16.MT88.4 R32, [R140+0xb000] ;  /* 0x00b000008c20783b */ /* 0x000ee20000004200 */
[----:B------:R5:W-:Y:S01]  /*15f80*/  MUFU.EX2 R248, R2 ;  /* 0x0000000200f87308 */ /* 0x000be20000000800 */
[----:B----4-:R-:W-:-:S05]  /*15f90*/  FFMA.FTZ R6, R141, R0, -R5 ;  /* 0x000000008d067223 */ /* 0x010fca0000010805 */
[----:B------:R-:W-:Y:S01]  /*15fa0*/  HMMA.16816.F32.BF16 R84, R8, R42, R24 ;  /* 0x0000002a0854723c */ /* 0x000fe20000041818 */
[----:B-1----:R-:W-:-:S07]  /*15fb0*/  FFMA.FTZ R4, R80, R0, -R5 ;  /* 0x0000000050047223 */ /* 0x002fce0000010805 */
[C---:B------:R-:W-:Y:S01]  /*15fc0*/  HMMA.16816.F32.BF16 R76, R8.reuse, R72, R16 ;  /* 0x00000048084c723c */ /* 0x040fe20000041810 */
[-C--:B-----5:R-:W-:Y:S01]  /*15fd0*/  FFMA.FTZ R2, R82, R0.reuse, -R5 ;  /* 0x0000000052027223 */ /* 0x0a0fe20000010805 */
[----:B------:R-:W-:Y:S01]  /*15fe0*/  LDSM.16.MT88.4 R16, [R38+0xb000] ;  /* 0x00b000002610783b */ /* 0x000fe20000004200 */
[----:B------:R1:W-:Y:S04]  /*15ff0*/  MUFU.EX2 R246, R4 ;  /* 0x0000000400f67308 */ /* 0x0003e80000000800 */
[----:B------:R4:W5:Y:S01]  /*16000*/  MUFU.EX2 R245, R2 ;  /* 0x0000000200f57308 */ /* 0x0009620000000800 */
[C---:B--2---:R-:W-:Y:S01]  /*16010*/  HMMA.16816.F32.BF16 R24, R8.reuse, R12, R20 ;  /* 0x0000000c0818723c */ /* 0x044fe20000041814 */
[----:B------:R-:W2:Y:S07]  /*16020*/  LDSM.16.MT88.4 R20, [R156+0xb000] ;  /* 0x00b000009c14783b */ /* 0x000eae0000004200 */
[----:B------:R-:W-:Y:S01]  /*16030*/  HMMA.16816.F32.BF16 R12, R8, R14, R48 ;  /* 0x0000000e080c723c */ /* 0x000fe20000041830 */
[-CC-:B-1----:R-:W-:Y:S01]  /*16040*/  FFMA.FTZ R4, R106, R0.reuse, -R3.reuse ;  /* 0x000000006a047223 */ /* 0x182fe20000010803 */
[----:B----4-:R-:W-:-:S03]  /*16050*/  FFMA.FTZ R2, R81, R0, -R3 ;  /* 0x0000000051027223 */ /* 0x010fc60000010803 */
[----:B------:R1:W-:Y:S03]  /*16060*/  MUFU.EX2 R241, R4 ;  /* 0x0000000400f17308 */ /* 0x0003e60000000800 */
[----:B------:R-:W-:Y:S01]  /*16070*/  HMMA.16816.F32.BF16 R80, R8, R74, R52 ;  /* 0x0000004a0850723c */ /* 0x000fe20000041834 */
[----:B-----5:R-:W-:Y:S01]  /*16080*/  F2FP.BF16.F32.PACK_AB R8, R245, R243 ;  /* 0x000000f3f508723e */ /* 0x020fe200000010ff */
[----:B------:R-:W4:Y:S01]  /*16090*/  MUFU.EX2 R242, R2 ;  /* 0x0000000200f27308 */ /* 0x000f220000000800 */
[----:B------:R-:W-:Y:S02]  /*160a0*/  F2FP.BF16.F32.PACK_AB R9, R249, R247 ;  /* 0x000000f7f909723e */ /* 0x000fe400000010ff */
[----:B------:R-:W-:Y:S01]  /*160b0*/  F2FP.BF16.F32.PACK_AB R10, R246, R244 ;  /* 0x000000f4f60a723e */ /* 0x000fe200000010ff */
[----:B-1----:R-:W-:Y:S01]  /*160c0*/  FFMA.FTZ R4, R111, R0, -R5 ;  /* 0x000000006f047223 */ /* 0x002fe20000010805 */
[----:B----4-:R-:W-:Y:S01]  /*160d0*/  F2FP.BF16.F32.PACK_AB R11, R242, R248 ;  /* 0x000000f8f20b723e */ /* 0x010fe200000010ff */
[----:B------:R-:W-:-:S02]  /*160e0*/  FFMA.FTZ R2, R107, R0, -R3 ;  /* 0x000000006b027223 */ /* 0x000fc40000010803 */
[----:B------:R1:W-:Y:S04]  /*160f0*/  MUFU.EX2 R235, R4 ;  /* 0x0000000400eb7308 */ /* 0x0003e80000000800 */
[----:B------:R4:W-:Y:S01]  /*16100*/  MUFU.EX2 R240, R2 ;  /* 0x0000000200f07308 */ /* 0x0009e20000000800 */
[C---:B---3--:R-:W-:Y:S08]  /*16110*/  HMMA.16816.F32.BF16 R40, R8.reuse, R32, R64 ;  /* 0x000000200828723c */ /* 0x048ff00000041840 */
[----:B------:R-:W-:Y:S01]  /*16120*/  HMMA.16816.F32.BF16 R44, R8, R34, R44 ;  /* 0x00000022082c723c */ /* 0x000fe2000004182c */
[----:B------:R-:W3:Y:S01]  /*16130*/  LDSM.16.MT88.4 R32, [R140+0xb800] ;  /* 0x00b800008c20783b */ /* 0x000ee20000004200 */
[-C--:B-1----:R-:W-:Y:S01]  /*16140*/  FFMA.FTZ R4, R95, R0.reuse, -R5 ;  /* 0x000000005f047223 */ /* 0x082fe20000010805 */
[----:B----4-:R-:W-:-:S03]  /*16150*/  FFMA.FTZ R2, R93, R0, -R3 ;  /* 0x000000005d027223 */ /* 0x010fc60000010803 */
[----:B------:R1:W-:Y:S02]  /*16160*/  MUFU.EX2 R237, R4 ;  /* 0x0000000400ed7308 */ /* 0x0003e40000000800 */
[C---:B------:R-:W-:Y:S01]  /*16170*/  HMMA.16816.F32.BF16 R52, R8.reuse, R28, R56 ;  /* 0x0000001c0834723c */ /* 0x040fe20000041838 */
[----:B------:R-:W4:Y:S01]  /*16180*/  LDSM.16.MT88.4 R56, [R39+0xb800] ;  /* 0x00b800002738783b */ /* 0x000f220000004200 */
[----:B------:R5:W-:Y:S06]  /*16190*/  MUFU.EX2 R239, R2 ;  /* 0x0000000200ef7308 */ /* 0x000bec0000000800 */
[----:B--2---:R-:W-:Y:S01]  /*161a0*/  HMMA.16816.F32.BF16 R72, R8, R20, R76 ;  /* 0x000000140848723c */ /* 0x004fe2000004184c */
[----:B------:R-:W2:Y:S01]  /*161b0*/  LDSM.16.MT88.4 R76, [R156+0xb800] ;  /* 0x00b800009c4c783b */ /* 0x000ea20000004200 */
[-C--:B-1----:R-:W-:Y:S01]  /*161c0*/  FFMA.FTZ R4, R115, R0.reuse, -R3 ;  /* 0x0000000073047223 */ /* 0x082fe20000010803 */
[----:B-----5:R-:W-:-:S05]  /*161d0*/  FFMA.FTZ R2, R110, R0, -R5 ;  /* 0x000000006e027223 */ /* 0x020fca0000010805 */
[C---:B------:R-:W-:Y:S01]  /*161e0*/  HMMA.16816.F32.BF16 R48, R8.reuse, R16, R24 ;  /* 0x000000100830723c */ /* 0x040fe20000041818 */
[----:B------:R-:W-:Y:S01]  /*161f0*/  LDSM.16.MT88.4 R24, [R140+0xc000] ;  /* 0x00c000008c18783b */ /* 0x000fe20000004200 */
[----:B------:R1:W-:Y:S04]  /*16200*/  MUFU.EX2 R230, R4 ;  /* 0x0000000400e67308 */ /* 0x0003e80000000800 */
[----:B------:R5:W3:Y:S02]  /*16210*/  MUFU.EX2 R236, R2 ;  /* 0x0000000200ec7308 */ /* 0x000ae40000000800 */
[----:B------:R-:W-:Y:S01]  /*16220*/  HMMA.16816.F32.BF16 R12, R8, R18, R12 ;  /* 0x00000012080c723c */ /* 0x000fe2000004180c */
[----:B------:R-:W2:Y:S01]  /*16230*/  LDSM.16.MT88.4 R16, [R38+0xb800] ;  /* 0x00b800002610783b */ /* 0x000ea20000004200 */
[----:B-1----:R-:W-:-:S06]  /*16240*/  FFMA.FTZ R4, R119, R0, -R5 ;  /* 0x0000000077047223 */ /* 0x002fcc0000010805 */
[C---:B------:R-:W-:Y:S01]  /*16250*/  HMMA.16816.F32.BF16 R64, R8.reuse, R30, R84 ;  /* 0x0000001e0840723c */ /* 0x040fe20000041854 */
[----:B-----5:R-:W-:Y:S01]  /*16260*/  FFMA.FTZ R2, R109, R0, -R3 ;  /* 0x000000006d027223 */ /* 0x020fe20000010803 */
[----:B------:R1:W-:Y:S04]  /*16270*/  MUFU.EX2 R222, R4 ;  /* 0x0000000400de7308 */ /* 0x0003e80000000800 */
[----:B------:R5:W4:Y:S02]  /*16280*/  MUFU.EX2 R234, R2 ;  /* 0x0000000200ea7308 */ /* 0x000b240000000800 */
[----:B------:R-:W-:Y:S01]  /*16290*/  HMMA.16816.F32.BF16 R80, R8, R22, R80 ;  /* 0x000000160850723c */ /* 0x000fe20000041850 */
[----:B---3--:R-:W-:Y:S02]  /*162a0*/  F2FP.BF16.F32.PACK_AB R8, R236, R235 ;  /* 0x000000ebec08723e */ /* 0x008fe400000010ff */
[----:B------:R-:W-:-:S02]  /*162b0*/  F2FP.BF16.F32.PACK_AB R9, R241, R240 ;  /* 0x000000f0f109723e */ /* 0x000fc400000010ff */
[----:B------:R-:W-:Y:S01]  /*162c0*/  F2FP.BF16.F32.PACK_AB R10, R237, R238 ;  /* 0x000000eeed0a723e */ /* 0x000fe200000010ff */
[-C--:B-1----:R-:W-:Y:S01]  /*162d0*/  FFMA.FTZ R4, R116, R0.reuse, -R5 ;  /* 0x0000000074047223 */ /* 0x082fe20000010805 */
[-CC-:B-----5:R-:W-:Y:S01]  /*162e0*/  FFMA.FTZ R2, R114, R0.reuse, -R3.reuse ;  /* 0x0000000072027223 */ /* 0x1a0fe20000010803 */
        /* <DEDUP_REMOVED lines=9> */
[C---:B------:R-:W-:Y:S02]  /*16380*/  HMMA.16816.F32.BF16 R32, R8.reuse, R56, R52 ;  /* 0x000000380820723c */ /* 0x040fe40000041834 */
[----:B------:R3:W-:Y:S06]  /*16390*/  MUFU.EX2 R231, R2 ;  /* 0x0000000200e77308 */ /* 0x0007ec0000000800 */
[----:B------:R-:W-:Y:S01]  /*163a0*/  HMMA.16816.F32.BF16 R84, R8, R58, R64 ;  /* 0x0000003a0854723c */ /* 0x000fe20000041840 */
[-CC-:B-1----:R-:W-:Y:S01]  /*163b0*/  FFMA.FTZ R4, R131, R0.reuse, -R5.reuse ;  /* 0x0000000083047223 */ /* 0x182fe20000010805 */
[----:B---3--:R-:W-:-:S06]  /*163c0*/  FFMA.FTZ R2, R120, R0, -R5 ;  /* 0x0000000078027223 */ /* 0x008fcc0000010805 */
[C---:B--2---:R-:W-:Y:S01]  /*163d0*/  HMMA.16816.F32.BF16 R52, R8.reuse, R76, R72 ;  /* 0x0000004c0834723c */ /* 0x044fe20000041848 */
        /* <DEDUP_REMOVED lines=16> */
[-CC-:B-1----:R-:W-:Y:S01]  /*164e0*/  FFMA.FTZ R4, R133, R0.reuse, -R3.reuse ;  /* 0x0000000085047223 */ /* 0x182fe20000010803 */
        /* <DEDUP_REMOVED lines=8> */
[----:B--2---:R-:W-:-:S06]  /*16570*/  FFMA.FTZ R2, R125, R0, -R3 ;  /* 0x000000007d027223 */ /* 0x004fcc0000010803 */
[C---:B----4-:R-:W-:Y:S01]  /*16580*/  HMMA.16816.F32.BF16 R24, R8.reuse, R44, R32 ;  /* 0x0000002c0818723c */ /* 0x050fe20000041820 */
[----:B------:R1:W-:Y:S07]  /*16590*/  MUFU.EX2 R217, R2 ;  /* 0x0000000200d97308 */ /* 0x0003ee0000000800 */
[----:B-----5:R-:W-:Y:S01]  /*165a0*/  HMMA.16816.F32.BF16 R56, R8, R12, R56 ;  /* 0x0000000c0838723c */ /* 0x020fe20000041838 */
[----:B-1----:R-:W-:-:S07]  /*165b0*/  FFMA.FTZ R2, R130, R0, -R5 ;  /* 0x0000000082027223 */ /* 0x002fce0000010805 */
[C---:B------:R-:W-:Y:S01]  /*165c0*/  HMMA.16816.F32.BF16 R32, R8.reuse, R46, R84 ;  /* 0x0000002e0820723c */ /* 0x040fe20000041854 */
[----:B------:R1:W2:Y:S07]  /*165d0*/  MUFU.EX2 R71, R2 ;  /* 0x0000000200477308 */ /* 0x0002ae0000000800 */
[C---:B------:R-:W-:Y:S08]  /*165e0*/  HMMA.16816.F32.BF16 R52, R8.reuse, R48, R52 ;  /* 0x000000300834723c */ /* 0x040ff00000041834 */
[----:B------:R-:W-:Y:S01]  /*165f0*/  HMMA.16816.F32.BF16 R76, R8, R50, R76 ;  /* 0x00000032084c723c */ /* 0x000fe2000004184c */
[----:B-1----:R-:W-:-:S04]  /*16600*/  FFMA.FTZ R2, R129, R0, -R3 ;  /* 0x0000000081027223 */ /* 0x002fc80000010803 */
[----:B------:R-:W1:Y:S03]  /*16610*/  MUFU.EX2 R216, R2 ;  /* 0x0000000200d87308 */ /* 0x000e660000000800 */
[----:B------:R-:W-:Y:S01]  /*16620*/  HMMA.16816.F32.BF16 R12, R8, R14, R40 ;  /* 0x0000000e080c723c */ /* 0x000fe20000041828 */
[----:B------:R-:W4:Y:S01]  /*16630*/  LDSM.16.MT88.4 R40, [R38+0xc800] ;  /* 0x00c800002628783b */ /* 0x000f220000004200 */
[----:B--2---:R-:W-:Y:S02]  /*16640*/  F2FP.BF16.F32.PACK_AB R8, R71, R63 ;  /* 0x0000003f4708723e */ /* 0x004fe400000010ff */
[----:B------:R-:W-:Y:S02]  /*16650*/  F2FP.BF16.F32.PACK_AB R9, R220, R219 ;  /* 0x000000dbdc09723e */ /* 0x000fe400000010ff */
[----:B------:R-:W-:Y:S02]  /*16660*/  F2FP.BF16.F32.PACK_AB R10, R218, R69 ;  /* 0x00000045da0a723e */ /* 0x000fe400000010ff */
[----:B-1----:R-:W-:Y:S01]  /*16670*/  F2FP.BF16.F32.PACK_AB R11, R216, R217 ;  /* 0x000000d9d80b723e */ /* 0x002fe200000010ff */
[----:B------:R-:W-:-:S04]  /*16680*/  FFMA.FTZ R2, R137, R0, -R3 ;  /* 0x0000000089027223 */ /* 0x000fc80000010803 */
[----:B------:R1:W-:Y:S02]  /*16690*/  MUFU.EX2 R211, R2 ;  /* 0x0000000200d37308 */ /* 0x0003e40000000800 */
[C---:B---3--:R-:W-:Y:S08]  /*166a0*/  HMMA.16816.F32.BF16 R48, R8.reuse, R20, R64 ;  /* 0x000000140830723c */ /* 0x048ff00000041840 */
[----:B------:R-:W-:Y:S01]  /*166b0*/  HMMA.16816.F32.BF16 R44, R8, R22, R28 ;  /* 0x00000016082c723c */ /* 0x000fe2000004181c */
[----:B------:R-:W2:Y:S01]  /*166c0*/  LDSM.16.MT88.4 R20, [R140+0xd000] ;  /* 0x00d000008c14783b */ /* 0x000ea20000004200 */
[----:B-1----:R-:W-:-:S02]  /*166d0*/  FFMA.FTZ R2, R136, R0, -R3 ;  /* 0x0000000088027223 */ /* 0x002fc40000010803 */
[----:B------:R1:W-:Y:S04]  /*166e0*/  MUFU.EX2 R136, R4 ;  /* 0x0000000400887308 */ /* 0x0003e80000000800 */
[C---:B------:R-:W-:Y:S01]  /*166f0*/  HMMA.16816.F32.BF16 R28, R8.reuse, R16, R24 ;  /* 0x00000010081c723c */ /* 0x040fe20000041818 */
[----:B------:R-:W3:Y:S01]  /*16700*/  LDSM.16.MT88.4 R24, [R39+0xd000] ;  /* 0x00d000002718783b */ /* 0x000ee20000004200 */
[----:B------:R5:W-:Y:S06]  /*16710*/  MUFU.EX2 R215, R2 ;  /* 0x0000000200d77308 */ /* 0x000bec0000000800 */
[----:B------:R-:W-:Y:S01]  /*16720*/  HMMA.16816.F32.BF16 R64, R8, R72, R52 ;  /* 0x000000480840723c */ /* 0x000fe20000041834 */
[----:B------:R-:W3:Y:S01]  /*16730*/  LDSM.16.MT88.4 R52, [R156+0xd000] ;  /* 0x00d000009c34783b */ /* 0x000ee20000004200 */
[----:B-1----:R-:W-:Y:S01]  /*16740*/  FFMA.FTZ R4, R68, R0, -R5 ;  /* 0x0000000044047223 */ /* 0x002fe20000010805 */
[----:B------:R-:W-:-:S02]  /*16750*/  MOV R68, R212 ;  /* 0x000000d400447202 */ /* 0x000fc40000000f00 */
[----:B------:R1:W-:Y:S01]  /*16760*/  MUFU.EX2 R212, R6 ;  /* 0x0000000600d47308 */ /* 0x0003e20000000800 */
[-CC-:B-----5:R-:W-:Y:S02]  /*16770*/  FFMA.FTZ R2, R139, R0.reuse, -R5.reuse ;  /* 0x000000008b027223 */ /* 0x1a0fe40000010805 */
[C---:B------:R-:W-:Y:S01]  /*16780*/  HMMA.16816.F32.BF16 R80, R8.reuse, R18, R32 ;  /* 0x000000120850723c */ /* 0x040fe20000041820 */
[----:B------:R-:W5:Y:S01]  /*16790*/  LDSM.16.MT88.4 R16, [R38+0xd000] ;  /* 0x00d000002610783b */ /* 0x000f620000004200 */
[----:B------:R2:W-:Y:S04]  /*167a0*/  MUFU.EX2 R214, R4 ;  /* 0x0000000400d67308 */ /* 0x0005e80000000800 */
[----:B------:R2:W2:Y:S02]  /*167b0*/  MUFU.EX2 R139, R2 ;  /* 0x00000002008b7308 */ /* 0x0004a40000000800 */
[----:B------:R-:W-:Y:S01]  /*167c0*/  HMMA.16816.F32.BF16 R72, R8, R74, R76 ;  /* 0x0000004a0848723c */ /* 0x000fe2000004184c */
[----:B-1----:R-:W-:-:S07]  /*167d0*/  FFMA.FTZ R6, R149, R0, -R5 ;  /* 0x0000000095067223 */ /* 0x002fce0000010805 */
[C---:B----4-:R-:W-:Y:S01]  /*167e0*/  HMMA.16816.F32.BF16 R56, R8.reuse, R40, R56 ;  /* 0x000000280838723c */ /* 0x050fe20000041838 */
[-CC-:B--2---:R-:W-:Y:S02]  /*167f0*/  FFMA.FTZ R4, R145, R0.reuse, -R3.reuse ;  /* 0x0000000091047223 */ /* 0x184fe40000010803 */
[----:B------:R1:W-:Y:S01]  /*16800*/  MUFU.EX2 R145, R6 ;  /* 0x0000000600917308 */ /* 0x0003e20000000800 */
[----:B------:R-:W-:Y:S01]  /*16810*/  FFMA.FTZ R2, R138, R0, -R3 ;  /* 0x000000008a027223 */ /* 0x000fe20000010803 */
[----:B------:R-:W-:Y:S02]  /*16820*/  MOV R138, R208 ;  /* 0x000000d0008a7202 */ /* 0x000fe40000000f00 */
[----:B------:R2:W-:Y:S01]  /*16830*/  MUFU.EX2 R208, R4 ;  /* 0x0000000400d07308 */ /* 0x0005e20000000800 */
[----:B------:R-:W-:Y:S01]  /*16840*/  HMMA.16816.F32.BF16 R12, R8, R42, R12 ;  /* 0x0000002a080c723c */ /* 0x000fe2000004180c */
[----:B------:R-:W-:Y:S02]  /*16850*/  F2FP.BF16.F32.PACK_AB R8, R139, R136 ;  /* 0x000000888b08723e */ /* 0x000fe400000010ff */
[----:B------:R-:W4:Y:S01]  /*16860*/  MUFU.EX2 R137, R2 ;  /* 0x0000000200897308 */ /* 0x000f220000000800 */
[----:B------:R-:W-:-:S02]  /*16870*/  F2FP.BF16.F32.PACK_AB R9, R213, R211 ;  /* 0x000000d3d509723e */ /* 0x000fc400000010ff */
[----:B------:R-:W-:Y:S01]  /*16880*/  F2FP.BF16.F32.PACK_AB R10, R214, R212 ;  /* 0x000000d4d60a723e */ /* 0x000fe200000010ff */
[-CC-:B-1----:R-:W-:Y:S01]  /*16890*/  FFMA.FTZ R6, R158, R0.reuse, -R5.reuse ;  /* 0x000000009e067223 */ /* 0x182fe20000010805 */
[----:B------:R-:W-:Y:S01]  /*168a0*/  MOV R158, R97 ;  /* 0x00000061009e7202 */ /* 0x000fe20000000f00 */
[-C--:B--2---:R-:W-:Y:S02]  /*168b0*/  FFMA.FTZ R4, R151, R0.reuse, -R5 ;  /* 0x0000000097047223 */ /* 0x084fe40000010805 */
[----:B------:R1:W-:Y:S01]  /*168c0*/  MUFU.EX2 R129, R6 ;  /* 0x0000000600817308 */ /* 0x0003e20000000800 */
[----:B----4-:R-:W-:Y:S01]  /*168d0*/  F2FP.BF16.F32.PACK_AB R11, R137, R215 ;  /* 0x000000d7890b723e */ /* 0x010fe200000010ff */
[----:B------:R-:W-:-:S04]  /*168e0*/  FFMA.FTZ R2, R144, R0, -R3 ;  /* 0x0000000090027223 */ /* 0x000fc80000010803 */
[----:B------:R2:W-:Y:S02]  /*168f0*/  MUFU.EX2 R210, R2 ;  /* 0x0000000200d27308 */ /* 0x0005e40000000800 */
[----:B------:R-:W-:Y:S01]  /*16900*/  HMMA.16816.F32.BF16 R48, R8, R20, R48 ;  /* 0x000000140830723c */ /* 0x000fe20000041830 */
[----:B-1----:R-:W-:-:S07]  /*16910*/  FFMA.FTZ R6, R166, R0, -R5 ;  /* 0x00000000a6067223 */ /* 0x002fce0000010805 */
[----:B------:R-:W-:Y:S01]  /*16920*/  HMMA.16816.F32.BF16 R44, R8, R22, R44 ;  /* 0x00000016082c723c */ /* 0x000fe2000004182c */
[----:B------:R-:W1:Y:S01]  /*16930*/  LDSM.16.MT88.4 R20, [R39+0xd800] ;  /* 0x00d800002714783b */ /* 0x000e620000004200 */
[----:B------:R4:W-:Y:S01]  /*16940*/  MUFU.EX2 R119, R6 ;  /* 0x0000000600777308 */ /* 0x0009e20000000800 */
[----:B--2---:R-:W-:-:S03]  /*16950*/  FFMA.FTZ R2, R146, R0, -R3 ;  /* 0x0000000092027223 */ /* 0x004fc60000010803 */
[----:B------:R2:W-:Y:S02]  /*16960*/  MUFU.EX2 R146, R4 ;  /* 0x0000000400927308 */ /* 0x0005e40000000800 */
[C---:B---3--:R-:W-:Y:S01]  /*16970*/  HMMA.16816.F32.BF16 R32, R8.reuse, R24, R28 ;  /* 0x000000180820723c */ /* 0x048fe2000004181c */
[----:B------:R-:W3:Y:S01]  /*16980*/  LDSM.16.MT88.4 R28, [R140+0xd800] ;  /* 0x00d800008c1c783b */ /* 0x000ee20000004200 */
[----:B------:R5:W-:Y:S06]  /*16990*/  MUFU.EX2 R151, R2 ;  /* 0x0000000200977308 */ /* 0x000bec0000000800 */
[----:B------:R-:W-:Y:S01]  /*169a0*/  HMMA.16816.F32.BF16 R24, R8, R26, R80 ;  /* 0x0000001a0818723c */ /* 0x000fe20000041850 */
[-CC-:B----4-:R-:W-:Y:S01]  /*169b0*/  FFMA.FTZ R6, R176, R0.reuse, -R5.reuse ;  /* 0x00000000b0067223 */ /* 0x190fe20000010805 */
[----:B--2---:R-:W-:-:S03]  /*169c0*/  FFMA.FTZ R4, R108, R0, -R5 ;  /* 0x000000006c047223 */ /* 0x004fc60000010805 */
[----:B------:R2:W-:Y:S01]  /*169d0*/  MUFU.EX2 R111, R6 ;  /* 0x00000006006f7308 */ /* 0x0005e20000000800 */
[--C-:B-----5:R-:W-:Y:S02]  /*169e0*/  FFMA.FTZ R2, R150, R0, -R5.reuse ;  /* 0x0000000096027223 */ /* 0x120fe40000010805 */
[C---:B------:R-:W-:Y:S01]  /*169f0*/  HMMA.16816.F32.BF16 R40, R8.reuse, R52, R64 ;  /* 0x000000340828723c */ /* 0x040fe20000041840 */
[----:B------:R-:W4:Y:S01]  /*16a00*/  LDSM.16.MT88.4 R64, [R156+0xd800] ;  /* 0x00d800009c40783b */ /* 0x000f220000004200 */
[----:B------:R-:W-:Y:S01]  /*16a10*/  MOV R150, R100 ;  /* 0x0000006400967202 */ /* 0x000fe20000000f00 */
[----:B------:R5:W1:Y:S05]  /*16a20*/  MUFU.EX2 R149, R2 ;  /* 0x0000000200957308 */ /* 0x000a6a0000000800 */
[----:B------:R-:W-:Y:S01]  /*16a30*/  HMMA.16816.F32.BF16 R72, R8, R54, R72 ;  /* 0x000000360848723c */ /* 0x000fe20000041848 */
[----:B--2---:R-:W-:-:S07]  /*16a40*/  FFMA.FTZ R6, R143, R0, -R5 ;  /* 0x000000008f067223 */ /* 0x004fce0000010805 */
[C---:B------:R-:W-:Y:S01]  /*16a50*/  HMMA.16816.F32.BF16 R52, R8.reuse, R16, R56 ;  /* 0x000000100834723c */ /* 0x040fe20000041838 */
[----:B-----5:R-:W-:Y:S02]  /*16a60*/  FFMA.FTZ R2, R148, R0, -R3 ;  /* 0x0000000094027223 */ /* 0x020fe40000010803 */
[----:B------:R-:W2:Y:S04]  /*16a70*/  MUFU.EX2 R148, R4 ;  /* 0x0000000400947308 */ /* 0x000ea80000000800 */
[----:B------:R-:W5:Y:S01]  /*16a80*/  MUFU.EX2 R144, R2 ;  /* 0x0000000200907308 */ /* 0x000f620000000800 */
[----:B------:R-:W-:Y:S01]  /*16a90*/  HMMA.16816.F32.BF16 R12, R8, R18, R12 ;  /* 0x00000012080c723c */ /* 0x000fe2000004180c */
[----:B------:R-:W4:Y:S01]  /*16aa0*/  LDSM.16.MT88.4 R16, [R38+0xd800] ;  /* 0x00d800002610783b */ /* 0x000f220000004200 */
[----:B-1----:R-:W-:-:S02]  /*16ab0*/  F2FP.BF16.F32.PACK_AB R8, R149, R146 ;  /* 0x000000929508723e */ /* 0x002fc400000010ff */
[----:B------:R-:W-:Y:S02]  /*16ac0*/  F2FP.BF16.F32.PACK_AB R9, R208, R210 ;  /* 0x000000d2d009723e */ /* 0x000fe400000010ff */
[----:B--2---:R-:W-:Y:S01]  /*16ad0*/  F2FP.BF16.F32.PACK_AB R10, R148, R145 ;  /* 0x00000091940a723e */ /* 0x004fe200000010ff */
[-CC-:B------:R-:W-:Y:S01]  /*16ae0*/  FFMA.FTZ R4, R155, R0.reuse, -R3.reuse ;  /* 0x000000009b047223 */ /* 0x180fe20000010803 */
[----:B------:R-:W-:Y:S02]  /*16af0*/  MOV R155, R101 ;  /* 0x00000065009b7202 */ /* 0x000fe40000000f00 */
[----:B-----5:R-:W-:Y:S01]  /*16b00*/  F2FP.BF16.F32.PACK_AB R11, R144, R151 ;  /* 0x00000097900b723e */ /* 0x020fe200000010ff */
[----:B------:R-:W-:Y:S01]  /*16b10*/  FFMA.FTZ R2, R154, R0, -R3 ;  /* 0x000000009a027223 */ /* 0x000fe20000010803 */
[----:B------:R1:W-:Y:S01]  /*16b20*/  MUFU.EX2 R131, R4 ;  /* 0x0000000400837308 */ /* 0x0003e20000000800 */
[----:B------:R-:W-:-:S03]  /*16b30*/  MOV R154, R99 ;  /* 0x00000063009a7202 */ /* 0x000fc60000000f00 */
[----:B------:R2:W-:Y:S01]  /*16b40*/  MUFU.EX2 R133, R2 ;  /* 0x0000000200857308 */ /* 0x0005e20000000800 */
[C---:B------:R-:W-:Y:S03]  /*16b50*/  HMMA.16816.F32.BF16 R32, R8.reuse, R20, R32 ;  /* 0x000000140820723c */ /* 0x040fe60000041820 */
[----:B------:R5:W-:Y:S05]  /*16b60*/  MUFU.EX2 R101, R6 ;  /* 0x0000000600657308 */ /* 0x000bea0000000800 */
[----:B------:R-:W-:Y:S01]  /*16b70*/  HMMA.16816.F32.BF16 R80, R8, R22, R24 ;  /* 0x000000160850723c */ /* 0x000fe20000041818 */
[----:B------:R-:W4:Y:S01]  /*16b80*/  LDSM.16.MT88.4 R20, [R140+0xe000] ;  /* 0x00e000008c14783b */ /* 0x000f220000004200 */
[----:B-1----:R-:W-:Y:S01]  /*16b90*/  FFMA.FTZ R4, R159, R0, -R5 ;  /* 0x000000009f047223 */ /* 0x002fe20000010805 */
[----:B------:R-:W-:-:S02]  /*16ba0*/  MOV R159, R96 ;  /* 0x00000060009f7202 */ /* 0x000fc40000000f00 */
[----:B------:R-:W1:Y:S01]  /*16bb0*/  LDSM.16.MT88.4 R24, [R39+0xe000] ;  /* 0x00e000002718783b */ /* 0x000e620000004200 */
[-C--:B--2---:R-:W-:Y:S01]  /*16bc0*/  FFMA.FTZ R2, R153, R0.reuse, -R3 ;  /* 0x0000000099027223 */ /* 0x084fe20000010803 */
[----:B------:R2:W-:Y:S01]  /*16bd0*/  MUFU.EX2 R128, R4 ;  /* 0x0000000400807308 */ /* 0x0005e20000000800 */
[C---:B---3--:R-:W-:Y:S01]  /*16be0*/  HMMA.16816.F32.BF16 R48, R8.reuse, R28, R48 ;  /* 0x0000001c0830723c */ /* 0x048fe20000041830 */
[----:B------:R-:W-:Y:S01]  /*16bf0*/  MOV R153, R103 ;  /* 0x0000006700997202 */ /* 0x000fe20000000f00 */
[-CC-:B-----5:R-:W-:Y:S01]  /*16c00*/  FFMA.FTZ R6, R182, R0.reuse, -R5.reuse ;  /* 0x00000000b6067223 */ /* 0x1a0fe20000010805 */
        /* <DEDUP_REMOVED lines=10> */
[-C--:B-----5:R-:W-:Y:S02]  /*16cb0*/  FFMA.FTZ R6, R189, R0.reuse, -R5 ;  /* 0x00000000bd067223 */ /* 0x0a0fe40000010805 */
[----:B------:R3:W4:Y:S02]  /*16cc0*/  MUFU.EX2 R130, R2 ;  /* 0x0000000200827308 */ /* 0x0007240000000800 */
[C---:B------:R-:W-:Y:S01]  /*16cd0*/  HMMA.16816.F32.BF16 R76, R8.reuse, R66, R72 ;  /* 0x00000042084c723c */ /* 0x040fe20000041848 */
[----:B------:R-:W-:Y:S07]  /*16ce0*/  LDSM.16.MT88.4 R72, [R156+0xe800] ;  /* 0x00e800009c48783b */ /* 0x000fee0000004200 */
[----:B------:R-:W-:Y:S01]  /*16cf0*/  HMMA.16816.F32.BF16 R64, R8, R16, R52 ;  /* 0x000000100840723c */ /* 0x000fe20000041834 */
[-CC-:B--2---:R-:W-:Y:S01]  /*16d00*/  FFMA.FTZ R4, R164, R0.reuse, -R3.reuse ;  /* 0x00000000a4047223 */ /* 0x184fe20000010803 */
        /* <DEDUP_REMOVED lines=9> */
[----:B------:R-:W-:Y:S01]  /*16da0*/  FADD.FTZ R7, R157, R7 ;  /* 0x000000079d077221 */ /* 0x000fe20000010000 */
        /* <DEDUP_REMOVED lines=11> */
[-C--:B--2---:R-:W-:Y:S01]  /*16e60*/  FFMA.FTZ R4, R168, R0.reuse, -R5 ;  /* 0x00000000a8047223 */ /* 0x084fe20000010805 */
[----:B---3--:R-:W-:-:S03]  /*16e70*/  FFMA.FTZ R2, R162, R0, -R3 ;  /* 0x00000000a2027223 */ /* 0x008fc60000010803 */
[----:B------:R2:W-:Y:S02]  /*16e80*/  MUFU.EX2 R125, R4 ;  /* 0x00000004007d7308 */ /* 0x0005e40000000800 */
[C---:B-1----:R-:W-:Y:S01]  /*16e90*/  HMMA.16816.F32.BF16 R48, R8.reuse, R24, R32 ;  /* 0x000000180830723c */ /* 0x042fe20000041820 */
[----:B------:R-:W1:Y:S01]  /*16ea0*/  LDSM.16.MT88.4 R32, [R39+0xe800] ;  /* 0x00e800002720783b */ /* 0x000e620000004200 */
[----:B------:R3:W-:Y:S06]  /*16eb0*/  MUFU.EX2 R120, R2 ;  /* 0x0000000200787308 */ /* 0x0007ec0000000800 */
[----:B------:R-:W-:Y:S01]  /*16ec0*/  HMMA.16816.F32.BF16 R24, R8, R26, R80 ;  /* 0x0000001a0818723c */ /* 0x000fe20000041850 */
[-C--:B--2---:R-:W-:Y:S01]  /*16ed0*/  FFMA.FTZ R4, R174, R0.reuse, -R3 ;  /* 0x00000000ae047223 */ /* 0x084fe20000010803 */
[----:B---3--:R-:W-:-:S06]  /*16ee0*/  FFMA.FTZ R2, R169, R0, -R5 ;  /* 0x00000000a9027223 */ /* 0x008fcc0000010805 */
[C---:B------:R-:W-:Y:S01]  /*16ef0*/  HMMA.16816.F32.BF16 R40, R8.reuse, R44, R40 ;  /* 0x0000002c0828723c */ /* 0x040fe20000041828 */
[----:B------:R2:W-:Y:S04]  /*16f00*/  MUFU.EX2 R113, R4 ;  /* 0x0000000400717308 */ /* 0x0005e80000000800 */
[----:B------:R3:W5:Y:S03]  /*16f10*/  MUFU.EX2 R118, R2 ;  /* 0x0000000200767308 */ /* 0x0007660000000800 */
[----:B------:R-:W-:Y:S01]  /*16f20*/  HMMA.16816.F32.BF16 R76, R8, R46, R76 ;  /* 0x0000002e084c723c */ /* 0x000fe2000004184c */
[----:B--2---:R-:W-:-:S07]  /*16f30*/  FFMA.FTZ R4, R177, R0, -R5 ;  /* 0x00000000b1047223 */ /* 0x004fce0000010805 */
[C---:B----4-:R-:W-:Y:S01]  /*16f40*/  HMMA.16816.F32.BF16 R44, R8.reuse, R16, R64 ;  /* 0x00000010082c723c */ /* 0x050fe20000041840 */
[----:B---3--:R-:W-:Y:S01]  /*16f50*/  FFMA.FTZ R2, R170, R0, -R3 ;  /* 0x00000000aa027223 */ /* 0x008fe20000010803 */
[----:B------:R2:W-:Y:S04]  /*16f60*/  MUFU.EX2 R107, R4 ;  /* 0x00000004006b7308 */ /* 0x0005e80000000800 */
[----:B------:R-:W3:Y:S02]  /*16f70*/  MUFU.EX2 R116, R2 ;  /* 0x0000000200747308 */ /* 0x000ee40000000800 */
[----:B------:R-:W-:Y:S01]  /*16f80*/  HMMA.16816.F32.BF16 R12, R8, R18, R12 ;  /* 0x00000012080c723c */ /* 0x000fe2000004180c */
[----:B------:R-:W4:Y:S01]  /*16f90*/  LDSM.16.MT88.4 R16, [R38+0xe800] ;  /* 0x00e800002610783b */ /* 0x000f220000004200 */
[----:B-----5:R-:W-:-:S02]  /*16fa0*/  F2FP.BF16.F32.PACK_AB R8, R118, R117 ;  /* 0x000000757608723e */ /* 0x020fc400000010ff */
[----:B------:R-:W-:Y:S02]  /*16fb0*/  F2FP.BF16.F32.PACK_AB R9, R124, R123 ;  /* 0x0000007b7c09723e */ /* 0x000fe400000010ff */
[----:B------:R-:W-:Y:S01]  /*16fc0*/  F2FP.BF16.F32.PACK_AB R10, R125, R119 ;  /* 0x000000777d0a723e */ /* 0x000fe200000010ff */
[----:B--2---:R-:W-:Y:S01]  /*16fd0*/  FFMA.FTZ R4, R165, R0, -R5 ;  /* 0x00000000a5047223 */ /* 0x004fe20000010805 */
[----:B---3--:R-:W-:Y:S01]  /*16fe0*/  F2FP.BF16.F32.PACK_AB R11, R116, R120 ;  /* 0x00000078740b723e */ /* 0x008fe200000010ff */
[-CC-:B------:R-:W-:Y:S02]  /*16ff0*/  FFMA.FTZ R2, R173, R0.reuse, -R3.reuse ;  /* 0x00000000ad027223 */ /* 0x180fe40000010803 */
[----:B------:R2:W-:Y:S04]  /*17000*/  MUFU.EX2 R114, R4 ;  /* 0x0000000400727308 */ /* 0x0005e80000000800 */
[----:B------:R3:W-:Y:S01]  /*17010*/  MUFU.EX2 R109, R2 ;  /* 0x00000002006d7308 */ /* 0x0007e20000000800 */
[C---:B------:R-:W-:Y:S08]  /*17020*/  HMMA.16816.F32.BF16 R20, R8.reuse, R28, R56 ;  /* 0x0000001c0814723c */ /* 0x040ff00000041838 */
[----:B------:R-:W-:Y:S01]  /*17030*/  HMMA.16816.F32.BF16 R56, R8, R30, R52 ;  /* 0x0000001e0838723c */ /* 0x000fe20000041834 */
[----:B------:R-:W-:Y:S01]  /*17040*/  LDSM.16.MT88.4 R52, [R156+0xf000] ;  /* 0x00f000009c34783b */ /* 0x000fe20000004200 */
[-CC-:B--2---:R-:W-:Y:S01]  /*17050*/  FFMA.FTZ R4, R147, R0.reuse, -R3.reuse ;  /* 0x0000000093047223 */ /* 0x184fe20000010803 */
[----:B---3--:R-:W-:-:S03]  /*17060*/  FFMA.FTZ R2, R172, R0, -R3 ;  /* 0x00000000ac027223 */ /* 0x008fc60000010803 */
[----:B------:R2:W-:Y:S02]  /*17070*/  MUFU.EX2 R106, R4 ;  /* 0x00000004006a7308 */ /* 0x0005e40000000800 */
[C---:B-1----:R-:W-:Y:S01]  /*17080*/  HMMA.16816.F32.BF16 R84, R8.reuse, R34, R24 ;  /* 0x000000220854723c */ /* 0x042fe20000041818 */
[----:B------:R-:W1:Y:S01]  /*17090*/  LDSM.16.MT88.4 R24, [R140+0xf000] ;  /* 0x00f000008c18783b */ /* 0x000e620000004200 */
[----:B------:R3:W-:Y:S06]  /*170a0*/  MUFU.EX2 R115, R2 ;  /* 0x0000000200737308 */ /* 0x0007ec0000000800 */
[----:B------:R-:W-:Y:S01]  /*170b0*/  HMMA.16816.F32.BF16 R28, R8, R32, R48 ;  /* 0x00000020081c723c */ /* 0x000fe20000041830 */
[----:B------:R-:W5:Y:S01]  /*170c0*/  LDSM.16.MT88.4 R48, [R39+0xf000] ;  /* 0x00f000002730783b */ /* 0x000f620000004200 */
[-CC-:B--2---:R-:W-:Y:S01]  /*170d0*/  FFMA.FTZ R4, R167, R0.reuse, -R5.reuse ;  /* 0x00000000a7047223 */ /* 0x184fe20000010805 */
[----:B---3--:R-:W-:-:S05]  /*170e0*/  FFMA.FTZ R2, R178, R0, -R5 ;  /* 0x00000000b2027223 */ /* 0x008fca0000010805 */
[C---:B------:R-:W-:Y:S01]  /*170f0*/  HMMA.16816.F32.BF16 R80, R8.reuse, R72, R40 ;  /* 0x000000480850723c */ /* 0x040fe20000041828 */
[----:B------:R2:W-:Y:S04]  /*17100*/  MUFU.EX2 R103, R4 ;  /* 0x0000000400677308 */ /* 0x0005e80000000800 */
[----:B------:R3:W1:Y:S03]  /*17110*/  MUFU.EX2 R110, R2 ;  /* 0x00000002006e7308 */ /* 0x0006660000000800 */
[----:B----4-:R-:W-:Y:S01]  /*17120*/  HMMA.16816.F32.BF16 R64, R8, R16, R44 ;  /* 0x000000100840723c */ /* 0x010fe2000004182c */
[----:B--2---:R-:W-:-:S07]  /*17130*/  FFMA.FTZ R4, R126, R0, -R5 ;  /* 0x000000007e047223 */ /* 0x004fce0000010805 */
[C---:B------:R-:W-:Y:S01]  /*17140*/  HMMA.16816.F32.BF16 R72, R8.reuse, R74, R76 ;  /* 0x0000004a0848723c */ /* 0x040fe2000004184c */
[----:B---3--:R-:W-:Y:S01]  /*17150*/  FFMA.FTZ R2, R175, R0, -R3 ;  /* 0x00000000af027223 */ /* 0x008fe20000010803 */
[----:B------:R2:W-:Y:S04]  /*17160*/  MUFU.EX2 R100, R4 ;  /* 0x0000000400647308 */ /* 0x0005e80000000800 */
[----:B------:R3:W4:Y:S02]  /*17170*/  MUFU.EX2 R108, R2 ;  /* 0x00000002006c7308 */ /* 0x0007240000000800 */
[----:B------:R-:W-:Y:S01]  /*17180*/  HMMA.16816.F32.BF16 R44, R8, R18, R12 ;  /* 0x00000012082c723c */ /* 0x000fe2000004180c */
[----:B-1----:R-:W-:Y:S01]  /*17190*/  F2FP.BF16.F32.PACK_AB R8, R110, R107 ;  /* 0x0000006b6e08723e */ /* 0x002fe200000010ff */
[----:B------:R-:W1:Y:S01]  /*171a0*/  LDSM.16.MT88.4 R12, [R38+0xf000] ;  /* 0x00f00000260c783b */ /* 0x000e620000004200 */
[----:B------:R-:W-:-:S02]  /*171b0*/  F2FP.BF16.F32.PACK_AB R9, R113, R109 ;  /* 0x0000006d7109723e */ /* 0x000fc400000010ff */
[----:B------:R-:W-:Y:S01]  /*171c0*/  F2FP.BF16.F32.PACK_AB R10, R114, R111 ;  /* 0x0000006f720a723e */ /* 0x000fe200000010ff */
[----:B------:R-:W-:Y:S01]  /*171d0*/  LDSM.16.MT88.4 R16, [R39+0xf800] ;  /* 0x00f800002710783b */ /* 0x000fe20000004200 */
[-CC-:B--2---:R-:W-:Y:S01]  /*171e0*/  FFMA.FTZ R4, R92, R0.reuse, -R3.reuse ;  /* 0x000000005c047223 */ /* 0x184fe20000010803 */
[-C--:B---3--:R-:W-:Y:S01]  /*171f0*/  FFMA.FTZ R2, R152, R0.reuse, -R3 ;  /* 0x0000000098027223 */ /* 0x088fe20000010803 */
[----:B----4-:R-:W-:Y:S02]  /*17200*/  F2FP.BF16.F32.PACK_AB R11, R108, R115 ;  /* 0x000000736c0b723e */ /* 0x010fe400000010ff */
        /* <DEDUP_REMOVED lines=8> */
[C---:B-----5:R-:W-:Y:S02]  /*17290*/  HMMA.16816.F32.BF16 R28, R8.reuse, R48, R28 ;  /* 0x00000030081c723c */ /* 0x060fe4000004181c */
[----:B------:R3:W-:Y:S06]  /*172a0*/  MUFU.EX2 R105, R2 ;  /* 0x0000000200697308 */ /* 0x0007ec0000000800 */
[----:B------:R-:W-:Y:S01]  /*172b0*/  HMMA.16816.F32.BF16 R20, R8, R50, R84 ;  /* 0x000000320814723c */ /* 0x000fe20000041854 */
[----:B------:R-:W-:Y:S01]  /*172c0*/  MUFU.EX2 R86, R6 ;  /* 0x0000000600567308 */ /* 0x000fe20000000800 */
[-CC-:B--2---:R-:W-:Y:S01]  /*172d0*/  FFMA.FTZ R4, R180, R0.reuse, -R5.reuse ;  /* 0x00000000b4047223 */ /* 0x184fe20000010805 */
[----:B---3--:R-:W-:-:S05]  /*172e0*/  FFMA.FTZ R2, R161, R0, -R5 ;  /* 0x00000000a1027223 */ /* 0x008fca0000010805 */
[C---:B------:R-:W-:Y:S01]  /*172f0*/  HMMA.16816.F32.BF16 R48, R8.reuse, R52, R80 ;  /* 0x000000340830723c */ /* 0x040fe20000041850 */
[----:B------:R-:W2:Y:S01]  /*17300*/  LDSM.16.MT88.4 R80, [R156+0xf800] ;  /* 0x00f800009c50783b */ /* 0x000ea20000004200 */
[----:B------:R3:W-:Y:S04]  /*17310*/  MUFU.EX2 R95, R4 ;  /* 0x00000004005f7308 */ /* 0x0007e80000000800 */
[----:B------:R5:W4:Y:S02]  /*17320*/  MUFU.EX2 R102, R2 ;  /* 0x0000000200667308 */ /* 0x000b240000000800 */
[----:B------:R-:W-:Y:S01]  /*17330*/  HMMA.16816.F32.BF16 R76, R8, R54, R72 ;  /* 0x00000036084c723c */ /* 0x000fe20000041848 */
[----:B---3--:R-:W-:-:S07]  /*17340*/  FFMA.FTZ R4, R184, R0, -R3 ;  /* 0x00000000b8047223 */ /* 0x008fce0000010803 */
[C---:B-1----:R-:W-:Y:S01]  /*17350*/  HMMA.16816.F32.BF16 R72, R8.reuse, R12, R64 ;  /* 0x0000000c0848723c */ /* 0x042fe20000041840 */
[----:B-----5:R-:W-:Y:S01]  /*17360*/  FFMA.FTZ R2, R179, R0, -R3 ;  /* 0x00000000b3027223 */ /* 0x020fe20000010803 */
        /* <DEDUP_REMOVED lines=9> */
[-C--:B---3--:R-:W-:Y:S01]  /*17400*/  FFMA.FTZ R2, R112, R0.reuse, -R3 ;  /* 0x0000000070027223 */ /* 0x088fe20000010803 */
[----:B-----5:R-:W-:Y:S02]  /*17410*/  F2FP.BF16.F32.PACK_AB R11, R99, R105 ;  /* 0x00000069630b723e */ /* 0x020fe400000010ff */
[----:B------:R1:W-:Y:S04]  /*17420*/  MUFU.EX2 R87, R4 ;  /* 0x0000000400577308 */ /* 0x0003e80000000800 */
[----:B------:R3:W-:Y:S01]  /*17430*/  MUFU.EX2 R96, R2 ;  /* 0x0000000200607308 */ /* 0x0007e20000000800 */
[----:B------:R-:W-:Y:S01]  /*17440*/  HMMA.16816.F32.BF16 R52, R8, R26, R32 ;  /* 0x0000001a0834723c */ /* 0x000fe20000041820 */
[----:B-1----:R-:W-:-:S07]  /*17450*/  FFMA.FTZ R4, R188, R0, -R5 ;  /* 0x00000000bc047223 */ /* 0x002fce0000010805 */
[C---:B--2---:R-:W-:Y:S01]  /*17460*/  HMMA.16816.F32.BF16 R32, R8.reuse, R82, R76 ;  /* 0x000000520820723c */ /* 0x044fe2000004184c */
[-C--:B---3--:R-:W-:Y:S01]  /*17470*/  FFMA.FTZ R2, R121, R0.reuse, -R3 ;  /* 0x0000000079027223 */ /* 0x088fe20000010803 */
[----:B------:R-:W-:Y:S04]  /*17480*/  MUFU.EX2 R84, R4 ;  /* 0x0000000400547308 */ /* 0x000fe80000000800 */
[----:B------:R1:W-:Y:S02]  /*17490*/  MUFU.EX2 R98, R2 ;  /* 0x0000000200627308 */ /* 0x0003e40000000800 */
[C---:B------:R-:W-:Y:S08]  /*174a0*/  HMMA.16816.F32.BF16 R64, R8.reuse, R24, R40 ;  /* 0x000000180840723c */ /* 0x040ff00000041828 */
[----:B------:R-:W-:Y:S01]  /*174b0*/  HMMA.16816.F32.BF16 R40, R8, R16, R28 ;  /* 0x000000100828723c */ /* 0x000fe2000004181c */
[----:B-1----:R-:W-:-:S07]  /*174c0*/  FFMA.FTZ R2, R181, R0, -R5 ;  /* 0x00000000b5027223 */ /* 0x002fce0000010805 */
[C---:B------:R-:W-:Y:S01]  /*174d0*/  HMMA.16816.F32.BF16 R28, R8.reuse, R18, R20 ;  /* 0x00000012081c723c */ /* 0x040fe20000041814 */
[----:B------:R1:W2:Y:S01]  /*174e0*/  MUFU.EX2 R93, R2 ;  /* 0x00000002005d7308 */ /* 0x0002a20000000800 */
[----:B------:R-:W3:Y:S04]  /*174f0*/  LDSM.16.MT88.4 R16, [R140+0x10000] ;  /* 0x010000008c10783b */ /* 0x000ee80000004200 */
[----:B------:R-:W5:Y:S02]  /*17500*/  LDSM.16.MT88.4 R20, [R156+0x10000] ;  /* 0x010000009c14783b */ /* 0x000f640000004200 */
        /* <DEDUP_REMOVED lines=13> */
[C---:B------:R-:W-:Y:S01]  /*175e0*/  HMMA.16816.F32.BF16 R64, R8.reuse, R16, R64 ;  /* 0x000000100840723c */ /* 0x040fe20000041840 */
[-C--:B-1----:R-:W-:Y:S01]  /*175f0*/  FFMA.FTZ R2, R185, R0.reuse, -R3 ;  /* 0x00000000b9027223 */ /* 0x082fe20000010803 */
[----:B------:R-:W1:Y:S03]  /*17600*/  LDSM.16.MT88.4 R16, [R39+0x10800] ;  /* 0x010800002710783b */ /* 0x000e660000004200 */
[----:B------:R3:W-:Y:S03]  /*17610*/  MUFU.EX2 R89, R2 ;  /* 0x0000000200597308 */ /* 0x0007e60000000800 */
[C---:B------:R-:W-:Y:S08]  /*17620*/  HMMA.16816.F32.BF16 R52, R8.reuse, R12, R40 ;  /* 0x0000000c0834723c */ /* 0x040ff00000041828 */
[----:B------:R-:W-:Y:S01]  /*17630*/  HMMA.16816.F32.BF16 R40, R8, R14, R28 ;  /* 0x0000000e0828723c */ /* 0x000fe2000004181c */
[----:B------:R-:W4:Y:S01]  /*17640*/  LDSM.16.MT88.4 R12, [R156+0x10800] ;  /* 0x010800009c0c783b */ /* 0x000f220000004200 */
[----:B---3--:R-:W-:-:S03]  /*17650*/  FFMA.FTZ R2, R187, R0, -R5 ;  /* 0x00000000bb027223 */ /* 0x008fc60000010805 */
[----:B------:R-:W3:Y:S01]  /*17660*/  LDSM.16.MT88.4 R28, [R140+0x10800] ;  /* 0x010800008c1c783b */ /* 0x000ee20000004200 */
[----:B------:R2:W1:Y:S02]  /*17670*/  MUFU.EX2 R85, R2 ;  /* 0x0000000200557308 */ /* 0x0004640000000800 */
[C---:B-----5:R-:W-:Y:S08]  /*17680*/  HMMA.16816.F32.BF16 R24, R8.reuse, R20, R24 ;  /* 0x000000140818723c */ /* 0x060ff00000041818 */
[----:B------:R-:W-:Y:S01]  /*17690*/  HMMA.16816.F32.BF16 R32, R8, R22, R32 ;  /* 0x000000160820723c */ /* 0x000fe20000041820 */
[----:B------:R-:W5:Y:S01]  /*176a0*/  LDSM.16.MT88.4 R20, [R38+0x10800] ;  /* 0x010800002614783b */ /* 0x000f620000004200 */
[----:B--2---:R-:W-:-:S06]  /*176b0*/  FADD.FTZ R2, R164, R252 ;  /* 0x000000fca4027221 */ /* 0x004fcc0000010000 */
[----:B------:R-:W-:Y:S01]  /*176c0*/  HMMA.16816.F32.BF16 R72, R8, R44, R72 ;  /* 0x0000002c0848723c */ /* 0x000fe20000041848 */
[----:B------:R-:W-:Y:S01]  /*176d0*/  FADD.FTZ R6, R163, R2 ;  /* 0x00000002a3067221 */ /* 0x000fe20000010000 */
[----:B------:R-:W-:-:S03]  /*176e0*/  FFMA.FTZ R2, R191, R0, -R3 ;  /* 0x00000000bf027223 */ /* 0x000fc60000010803 */
[----:B------:R-:W-:Y:S01]  /*176f0*/  FADD.FTZ R4, R62, R6 ;  /* 0x000000063e047221 */ /* 0x000fe20000010000 */
[----:B------:R2:W4:Y:S01]  /*17700*/  MUFU.EX2 R83, R2 ;  /* 0x0000000200537308 */ /* 0x0005220000000800 */
[----:B------:R-:W-:Y:S01]  /*17710*/  FADD.FTZ R6, R158, R7 ;  /* 0x000000079e067221 */ /* 0x000fe20000010000 */
[----:B------:R-:W-:Y:S01]  /*17720*/  HMMA.16816.F32.BF16 R48, R8, R46, R48 ;  /* 0x0000002e0830723c */ /* 0x000fe20000041830 */
[----:B-1----:R-:W-:Y:S01]  /*17730*/  F2FP.BF16.F32.PACK_AB R8, R85, R87 ;  /* 0x000000575508723e */ /* 0x002fe200000010ff */
[--C-:B------:R-:W-:Y:S01]  /*17740*/  FFMA.FTZ R7, R192, R0, -R3.reuse ;  /* 0x00000000c0077223 */ /* 0x100fe20000010803 */
[----:B------:R-:W-:Y:S02]  /*17750*/  F2FP.BF16.F32.PACK_AB R9, R88, R90 ;  /* 0x0000005a5809723e */ /* 0x000fe400000010ff */
[----:B------:R-:W-:Y:S01]  /*17760*/  F2FP.BF16.F32.PACK_AB R10, R84, R86 ;  /* 0x00000056540a723e */ /* 0x000fe200000010ff */
[----:B------:R1:W-:Y:S01]  /*17770*/  MUFU.EX2 R82, R7 ;  /* 0x0000000700527308 */ /* 0x0003e20000000800 */
[----:B--2---:R-:W-:Y:S01]  /*17780*/  FADD.FTZ R2, R160, R4 ;  /* 0x00000004a0027221 */ /* 0x004fe20000010000 */
        /* <DEDUP_REMOVED lines=8> */
[----:B------:R-:W-:Y:S01]  /*17810*/  HMMA.16816.F32.BF16 R44, R8, R18, R40 ;  /* 0x00000012082c723c */ /* 0x000fe20000041828 */
[----:B-1----:R-:W-:Y:S01]  /*17820*/  FFMA.FTZ R7, R196, R0, -R5 ;  /* 0x00000000c4077223 */ /* 0x002fe20000010805 */
        /* <DEDUP_REMOVED lines=8> */
[----:B--2---:R-:W-:Y:S01]  /*178b0*/  FFMA.FTZ R6, R197, R0, -R5 ;  /* 0x00000000c5067223 */ /* 0x004fe20000010805 */
[----:B------:R1:W2:Y:S01]  /*178c0*/  MUFU.EX2 R80, R12 ;  /* 0x0000000c00507308 */ /* 0x0002a20000000800 */
        /* <DEDUP_REMOVED lines=9> */
[----:B------:R-:W-:Y:S01]  /*17960*/  LDSM.16.MT88.4 R16, [R140+0x11000] ;  /* 0x011000008c10783b */ /* 0x000fe20000004200 */
[----:B------:R-:W-:Y:S01]  /*17970*/  FADD.FTZ R2, R241, R2 ;  /* 0x00000002f1027221 */ /* 0x000fe20000010000 */
[----:B------:R-:W-:Y:S02]  /*17980*/  FADD.FTZ R4, R236, R4 ;  /* 0x00000004ec047221 */ /* 0x000fe40000010000 */
[----:B-1----:R-:W1:Y:S01]  /*17990*/  LDSM.16.MT88.4 R12, [R39+0x11000] ;  /* 0x01100000270c783b */ /* 0x002e620000004200 */
[----:B------:R-:W-:Y:S01]  /*179a0*/  FADD.FTZ R2, R239, R2 ;  /* 0x00000002ef027221 */ /* 0x000fe20000010000 */
[----:B------:R-:W-:Y:S01]  /*179b0*/  FADD.FTZ R4, R238, R4 ;  /* 0x00000004ee047221 */ /* 0x000fe20000010000 */
[----:B----4-:R-:W-:Y:S01]  /*179c0*/  FFMA.FTZ R6, R195, R0, -R5 ;  /* 0x00000000c3067223 */ /* 0x010fe20000010805 */
[----:B---3--:R-:W-:Y:S01]  /*179d0*/  HMMA.16816.F32.BF16 R64, R8, R28, R64 ;  /* 0x0000001c0840723c */ /* 0x008fe20000041840 */
        /* <DEDUP_REMOVED lines=14> */
[----:B------:R3:W4:Y:S01]  /*17ac0*/  MUFU.EX2 R63, R7 ;  /* 0x00000007003f7308 */ /* 0x0007220000000800 */
[----:B------:R-:W-:Y:S01]  /*17ad0*/  FADD.FTZ R2, R220, R2 ;  /* 0x00000002dc027221 */ /* 0x000fe20000010000 */
[----:B------:R-:W-:Y:S01]  /*17ae0*/  FADD.FTZ R4, R71, R4 ;  /* 0x0000000447047221 */ /* 0x000fe20000010000 */
[----:B------:R-:W-:Y:S01]  /*17af0*/  HMMA.16816.F32.BF16 R24, R8, R22, R48 ;  /* 0x000000160818723c */ /* 0x000fe20000041830 */
[----:B------:R5:W-:Y:S01]  /*17b00*/  MUFU.EX2 R71, R6 ;  /* 0x0000000600477308 */ /* 0x000be20000000800 */
[----:B------:R-:W-:Y:S01]  /*17b10*/  FADD.FTZ R2, R217, R2 ;  /* 0x00000002d9027221 */ /* 0x000fe20000010000 */
[----:B------:R-:W-:Y:S01]  /*17b20*/  FADD.FTZ R4, R69, R4 ;  /* 0x0000000445047221 */ /* 0x000fe20000010000 */
[----:B--2---:R-:W-:Y:S01]  /*17b30*/  F2FP.BF16.F32.PACK_AB R9, R80, R81 ;  /* 0x000000515009723e */ /* 0x004fe200000010ff */
[----:B------:R-:W2:Y:S01]  /*17b40*/  LDSM.16.MT88.4 R20, [R156+0x11000] ;  /* 0x011000009c14783b */ /* 0x000ea20000004200 */
[----:B------:R-:W-:Y:S01]  /*17b50*/  FADD.FTZ R2, R216, R2 ;  /* 0x00000002d8027221 */ /* 0x000fe20000010000 */
[----:B------:R-:W-:-:S02]  /*17b60*/  FADD.FTZ R4, R218, R4 ;  /* 0x00000004da047221 */ /* 0x000fc40000010000 */
[----:B------:R-:W-:Y:S01]  /*17b70*/  LDSM.16.MT88.4 R156, [R156+0x11800] ;  /* 0x011800009c9c783b */ /* 0x000fe20000004200 */
[----:B------:R-:W-:Y:S01]  /*17b80*/  FADD.FTZ R2, R211, R2 ;  /* 0x00000002d3027221 */ /* 0x000fe20000010000 */
[----:B------:R-:W-:Y:S01]  /*17b90*/  FADD.FTZ R4, R136, R4 ;  /* 0x0000000488047221 */ /* 0x000fe20000010000 */
[----:B---3--:R-:W-:Y:S01]  /*17ba0*/  FFMA.FTZ R7, R198, R0, -R5 ;  /* 0x00000000c6077223 */ /* 0x008fe20000010805 */
[----:B----4-:R-:W-:Y:S01]  /*17bb0*/  F2FP.BF16.F32.PACK_AB R8, R63, R68 ;  /* 0x000000443f08723e */ /* 0x010fe200000010ff */
[----:B------:R-:W-:Y:S01]  /*17bc0*/  FADD.FTZ R2, R213, R2 ;  /* 0x00000002d5027221 */ /* 0x000fe20000010000 */
[----:B------:R-:W-:Y:S01]  /*17bd0*/  FADD.FTZ R4, R139, R4 ;  /* 0x000000048b047221 */ /* 0x000fe20000010000 */
[----:B-----5:R-:W-:Y:S01]  /*17be0*/  FFMA.FTZ R6, R199, R0, -R3 ;  /* 0x00000000c7067223 */ /* 0x020fe20000010803 */
[----:B------:R-:W3:Y:S01]  /*17bf0*/  MUFU.EX2 R69, R7 ;  /* 0x0000000700457308 */ /* 0x000ee20000000800 */
[----:B------:R-:W-:Y:S01]  /*17c00*/  FADD.FTZ R2, R215, R2 ;  /* 0x00000002d7027221 */ /* 0x000fe20000010000 */
[----:B------:R-:W-:-:S02]  /*17c10*/  FADD.FTZ R4, R212, R4 ;  /* 0x00000004d4047221 */ /* 0x000fc40000010000 */
[----:B------:R-:W4:Y:S01]  /*17c20*/  MUFU.EX2 R62, R6 ;  /* 0x00000006003e7308 */ /* 0x000f220000000800 */
[----:B------:R-:W-:Y:S01]  /*17c30*/  FADD.FTZ R2, R137, R2 ;  /* 0x0000000289027221 */ /* 0x000fe20000010000 */
[----:B------:R-:W-:-:S03]  /*17c40*/  FADD.FTZ R4, R214, R4 ;  /* 0x00000004d6047221 */ /* 0x000fc60000010000 */
[----:B------:R-:W-:Y:S01]  /*17c50*/  FADD.FTZ R2, R210, R2 ;  /* 0x00000002d2027221 */ /* 0x000fe20000010000 */
[----:B------:R-:W-:-:S03]  /*17c60*/  FADD.FTZ R4, R146, R4 ;  /* 0x0000000492047221 */ /* 0x000fc60000010000 */
[----:B------:R-:W-:Y:S01]  /*17c70*/  FADD.FTZ R2, R208, R2 ;  /* 0x00000002d0027221 */ /* 0x000fe20000010000 */
[----:B------:R-:W-:Y:S01]  /*17c80*/  FADD.FTZ R4, R149, R4 ;  /* 0x0000000495047221 */ /* 0x000fe20000010000 */
[----:B---3--:R-:W-:Y:S01]  /*17c90*/  F2FP.BF16.F32.PACK_AB R10, R69, R71 ;  /* 0x00000047450a723e */ /* 0x008fe200000010ff */
[--C-:B------:R-:W-:Y:S01]  /*17ca0*/  FFMA.FTZ R7, R202, R0, -R3.reuse ;  /* 0x00000000ca077223 */ /* 0x100fe20000010803 */
[----:B------:R-:W-:Y:S01]  /*17cb0*/  FADD.FTZ R2, R151, R2 ;  /* 0x0000000297027221 */ /* 0x000fe20000010000 */
[----:B------:R-:W-:Y:S01]  /*17cc0*/  FADD.FTZ R4, R145, R4 ;  /* 0x0000000491047221 */ /* 0x000fe20000010000 */
[----:B----4-:R-:W-:Y:S01]  /*17cd0*/  F2FP.BF16.F32.PACK_AB R11, R62, R82 ;  /* 0x000000523e0b723e */ /* 0x010fe200000010ff */
[-CC-:B------:R-:W-:Y:S01]  /*17ce0*/  FFMA.FTZ R6, R200, R0.reuse, -R3.reuse ;  /* 0x00000000c8067223 */ /* 0x180fe20000010803 */
[----:B------:R-:W-:Y:S01]  /*17cf0*/  FADD.FTZ R2, R144, R2 ;  /* 0x0000000290027221 */ /* 0x000fe20000010000 */
[----:B------:R-:W-:Y:S01]  /*17d00*/  FADD.FTZ R4, R148, R4 ;  /* 0x0000000494047221 */ /* 0x000fe20000010000 */
[----:B------:R3:W-:Y:S01]  /*17d10*/  MUFU.EX2 R49, R7 ;  /* 0x0000000700317308 */ /* 0x0007e20000000800 */
[----:B------:R-:W-:Y:S01]  /*17d20*/  LDSM.16.MT88.4 R148, [R39+0x11800] ;  /* 0x011800002794783b */ /* 0x000fe20000004200 */
[----:B------:R-:W-:Y:S01]  /*17d30*/  FADD.FTZ R2, R133, R2 ;  /* 0x0000000285027221 */ /* 0x000fe20000010000 */
[----:B------:R-:W-:Y:S01]  /*17d40*/  FADD.FTZ R4, R128, R4 ;  /* 0x0000000480047221 */ /* 0x000fe20000010000 */
[----:B------:R4:W-:Y:S01]  /*17d50*/  MUFU.EX2 R51, R6 ;  /* 0x0000000600337308 */ /* 0x0009e20000000800 */
[C---:B-1----:R-:W-:Y:S01]  /*17d60*/  HMMA.16816.F32.BF16 R52, R8.reuse, R12, R52 ;  /* 0x0000000c0834723c */ /* 0x042fe20000041834 */
[----:B------:R-:W-:Y:S01]  /*17d70*/  FADD.FTZ R2, R131, R2 ;  /* 0x0000000283027221 */ /* 0x000fe20000010000 */
[----:B------:R-:W-:Y:S01]  /*17d80*/  FADD.FTZ R4, R130, R4 ;  /* 0x0000000482047221 */ /* 0x000fe20000010000 */
[-C--:B------:R-:W-:Y:S01]  /*17d90*/  FFMA.FTZ R12, R201, R0.reuse, -R3 ;  /* 0x00000000c90c7223 */ /* 0x080fe20000010803 */
[-C--:B------:R-:W-:Y:S01]  /*17da0*/  FFMA.FTZ R13, R204, R0.reuse, -R5 ;  /* 0x00000000cc0d7223 */ /* 0x080fe20000010805 */
[----:B------:R-:W-:Y:S01]  /*17db0*/  FADD.FTZ R2, R142, R2 ;  /* 0x000000028e027221 */ /* 0x000fe20000010000 */
[----:B------:R-:W-:Y:S01]  /*17dc0*/  FADD.FTZ R4, R129, R4 ;  /* 0x0000000481047221 */ /* 0x000fe20000010000 */
[----:B------:R1:W5:Y:S01]  /*17dd0*/  MUFU.EX2 R50, R12 ;  /* 0x0000000c00327308 */ /* 0x0003620000000800 */
[-C--:B------:R-:W-:Y:S01]  /*17de0*/  FFMA.FTZ R3, R207, R0.reuse, -R3 ;  /* 0x00000000cf037223 */ /* 0x080fe20000010803 */
[----:B------:R-:W-:Y:S01]  /*17df0*/  FADD.FTZ R2, R127, R2 ;  /* 0x000000027f027221 */ /* 0x000fe20000010000 */
[----:B------:R-:W-:Y:S01]  /*17e00*/  FADD.FTZ R4, R141, R4 ;  /* 0x000000048d047221 */ /* 0x000fe20000010000 */
[----:B---3--:R-:W-:Y:S01]  /*17e10*/  FFMA.FTZ R7, R206, R0, -R5 ;  /* 0x00000000ce077223 */ /* 0x008fe20000010805 */
[----:B------:R-:W-:Y:S01]  /*17e20*/  HMMA.16816.F32.BF16 R136, R8, R16, R64 ;  /* 0x000000100888723c */ /* 0x000fe20000041840 */
[----:B------:R-:W-:Y:S01]  /*17e30*/  FADD.FTZ R2, R123, R2 ;  /* 0x000000027b027221 */ /* 0x000fe20000010000 */
[----:B------:R-:W-:Y:S01]  /*17e40*/  FADD.FTZ R4, R117, R4 ;  /* 0x0000000475047221 */ /* 0x000fe20000010000 */
[----:B------:R-:W-:Y:S01]  /*17e50*/  LDSM.16.MT88.4 R140, [R140+0x11800] ;  /* 0x011800008c8c783b */ /* 0x000fe20000004200 */
[----:B------:R-:W-:Y:S01]  /*17e60*/  MUFU.EX2 R13, R13 ;  /* 0x0000000d000d7308 */ /* 0x000fe20000000800 */
[----:B------:R-:W-:Y:S01]  /*17e70*/  FADD.FTZ R2, R124, R2 ;  /* 0x000000027c027221 */ /* 0x000fe20000010000 */
[----:B------:R-:W-:-:S02]  /*17e80*/  FADD.FTZ R4, R118, R4 ;  /* 0x0000000476047221 */ /* 0x000fc40000010000 */
[C---:B------:R-:W-:Y:S01]  /*17e90*/  HMMA.16816.F32.BF16 R32, R8.reuse, R18, R56 ;  /* 0x000000120820723c */ /* 0x040fe20000041838 */
[----:B----4-:R-:W-:Y:S01]  /*17ea0*/  FADD.FTZ R6, R120, R2 ;  /* 0x0000000278067221 */ /* 0x010fe20000010000 */
[-CC-:B------:R-:W-:Y:S01]  /*17eb0*/  FFMA.FTZ R2, R203, R0.reuse, -R5.reuse ;  /* 0x00000000cb027223 */ /* 0x180fe20000010805 */
[----:B------:R-:W-:Y:S01]  /*17ec0*/  FADD.FTZ R4, R119, R4 ;  /* 0x0000000477047221 */ /* 0x000fe20000010000 */
[----:B-1----:R-:W-:Y:S01]  /*17ed0*/  FFMA.FTZ R12, R205, R0, -R5 ;  /* 0x00000000cd0c7223 */ /* 0x002fe20000010805 */
[----:B------:R-:W1:Y:S01]  /*17ee0*/  LDSM.16.MT88.4 R16, [R38+0x11000] ;  /* 0x011000002610783b */ /* 0x000e620000004200 */
[----:B------:R3:W-:Y:S01]  /*17ef0*/  MUFU.EX2 R48, R2 ;  /* 0x0000000200307308 */ /* 0x0007e20000000800 */
[----:B------:R-:W-:Y:S01]  /*17f00*/  FADD.FTZ R5, R125, R4 ;  /* 0x000000047d057221 */ /* 0x000fe20000010000 */
[C---:B------:R-:W-:Y:S01]  /*17f10*/  HMMA.16816.F32.BF16 R44, R8.reuse, R14, R44 ;  /* 0x0000000e082c723c */ /* 0x040fe2000004182c */
[----:B-----5:R-:W-:Y:S01]  /*17f20*/  F2FP.BF16.F32.PACK_AB R165, R50, R51 ;  /* 0x0000003332a5723e */ /* 0x020fe200000010ff */
[----:B------:R-:W4:Y:S04]  /*17f30*/  MUFU.EX2 R15, R7 ;  /* 0x00000007000f7308 */ /* 0x000f280000000800 */
[----:B------:R-:W5:Y:S02]  /*17f40*/  MUFU.EX2 R14, R12 ;  /* 0x0000000c000e7308 */ /* 0x000f640000000800 */
[----:B--2---:R-:W-:Y:S02]  /*17f50*/  HMMA.16816.F32.BF16 R40, R8, R20, R40 ;  /* 0x000000140828723c */ /* 0x004fe40000041828 */
[----:B------:R2:W2:Y:S01]  /*17f60*/  MUFU.EX2 R12, R3 ;  /* 0x00000003000c7308 */ /* 0x0004a20000000800 */
[----:B---3--:R-:W-:-:S04]  /*17f70*/  FADD.FTZ R2, R116, R6 ;  /* 0x0000000674027221 */ /* 0x008fc80000010000 */
[----:B------:R-:W-:Y:S01]  /*17f80*/  FADD.FTZ R4, R109, R2 ;  /* 0x000000026d047221 */ /* 0x000fe20000010000 */
[----:B------:R-:W-:Y:S01]  /*17f90*/  FADD.FTZ R2, R107, R5 ;  /* 0x000000056b027221 */ /* 0x000fe20000010000 */
[----:B------:R-:W-:Y:S01]  /*17fa0*/  HMMA.16816.F32.BF16 R20, R8, R22, R76 ;  /* 0x000000160814723c */ /* 0x000fe2000004184c */
[----:B----4-:R-:W-:Y:S01]  /*17fb0*/  F2FP.BF16.F32.PACK_AB R164, R15, R48 ;  /* 0x000000300fa4723e */ /* 0x010fe200000010ff */
[----:B------:R-:W-:Y:S01]  /*17fc0*/  FADD.FTZ R0, R113, R4 ;  /* 0x0000000471007221 */ /* 0x000fe20000010000 */
[----:B------:R-:W-:Y:S01]  /*17fd0*/  FADD.FTZ R2, R110, R2 ;  /* 0x000000026e027221 */ /* 0x000fe20000010000 */
[----:B------:R-:W3:Y:S01]  /*17fe0*/  LDSM.16.MT88.4 R4, [R38+0x11800] ;  /* 0x011800002604783b */ /* 0x000ee20000004200 */
[----:B-----5:R-:W-:Y:S01]  /*17ff0*/  F2FP.BF16.F32.PACK_AB R166, R13, R14 ;  /* 0x0000000e0da6723e */ /* 0x020fe200000010ff */
        /* <DEDUP_REMOVED lines=8> */
[----:B------:R-:W-:Y:S02]  /*18080*/  F2FP.BF16.F32.PACK_AB R167, R12, R49 ;  /* 0x000000310ca7723e */ /* 0x000fe400000010ff */
        /* <DEDUP_REMOVED lines=47> */
[----:B------:R-:W-:Y:S04]  /*18380*/  HMMA.16816.F32.BF16 R164, R164, R6, R24 ;  /* 0x00000006a4a4723c */ /* 0x000fe80000041818 */
[----:B------:R1:W-:Y:S04]  /*18390*/  STL [R1+0xc], R0 ;  /* 0x00000c0001007387 */ /* 0x0003e80000100800 */
[----:B------:R1:W-:Y:S01]  /*183a0*/  STL [R1+0x10], R3 ;  /* 0x0000100301007387 */ /* 0x0003e20000100800 */
[----:B------:R-:W-:Y:S11]  /*183b0*/  @!P0 BRA `(.L_x_5441) ;  /* 0x0000006400b08947 */ /* 0x000ff60003800000 */
[----:B------:R-:W2:Y:S01]  /*183c0*/  LDL.64 R168, [R1+0x28] ;  /* 0x0000280001a87983 */ /* 0x000ea20000100a00 */
[C---:B------:R-:W-:Y:S01]  /*183d0*/  SHF.L.U64.HI R234, R60.reuse, 0x5, R61 ;  /* 0x000000053cea7819 */ /* 0x040fe2000001023d */
[----:B------:R-:W-:Y:S02]  /*183e0*/  IMAD.SHL.U32 R231, R60, 0x20, RZ ;  /* 0x000000203ce77824 */ /* 0x000fe400078e00ff */
[----:B------:R-:W-:Y:S02]  /*183f0*/  IMAD.MOV.U32 R132, RZ, RZ, R36 ;  /* 0x000000ffff847224 */ /* 0x000fe400078e0024 */
[----:B------:R-:W-:Y:S01]  /*18400*/  IMAD.MOV.U32 R133, RZ, RZ, R37 ;  /* 0x000000ffff857224 */ /* 0x000fe200078e0025 */
[----:B--2---:R-:W-:-:S04]  /*18410*/  ISETP.NE.U32.AND P0, PT, R168, RZ, PT ;  /* 0x000000ffa800720c */ /* 0x004fc80003f05070 */
[----:B------:R-:W-:-:S13]  /*18420*/  ISETP.NE.AND.EX P5, PT, R169, RZ, PT, P0 ;  /* 0x000000ffa900720c */ /* 0x000fda0003fa5300 */
.L_x_5448:
        /* <DEDUP_REMOVED lines=11> */
[----:B---3--:R-:W-:Y:S02]  /*184e0*/  @!P5 R2UR UR4, R16 ;  /* 0x000000001004d2ca */ /* 0x008fe400000e0000 */
[----:B------:R-:W-:Y:S11]  /*184f0*/  @!P5 R2UR UR5, R17 ;  /* 0x000000001105d2ca */ /* 0x000ff600000e0000 */
[----:B------:R-:W-:Y:S02]  /*18500*/  @!UPT UIADD3 URZ, UPT, UPT, URZ, URZ, URZ ;  /* 0x000000fffffff290 */ /* 0x000fe4000fffe0ff */
[----:B------:R-:W3:Y:S01]  /*18510*/  @!P5 LD.E R2, desc[UR4][R134.64+0x40] ;  /* 0x000040048602d980 */ /* 0x000ee2000c101900 */
[C---:B-1----:R-:W-:Y:S01]  /*18520*/  LOP3.LUT R4, R228.reuse, 0x38, RZ, 0xc0, !PT ;  /* 0x00000038e4047812 */ /* 0x042fe200078ec0ff */
[----:B------:R-:W-:Y:S02]  /*18530*/  IMAD.SHL.U32 R227, R228, 0x8, RZ ;  /* 0x00000008e4e37824 */ /* 0x000fe400078e00ff */
[----:B--2---:R-:W-:Y:S02]  /*18540*/  IMAD.MOV.U32 R13, RZ, RZ, R6 ;  /* 0x000000ffff0d7224 */ /* 0x004fe400078e0006 */
[----:B----4-:R-:W-:Y:S02]  /*18550*/  IMAD.MOV.U32 R12, RZ, RZ, R5 ;  /* 0x000000ffff0c7224 */ /* 0x010fe400078e0005 */
[----:B---3--:R-:W-:Y:S04]  /*18560*/  @!P5 IMAD.SHL.U32 R0, R2, 0x100, RZ ;  /* 0x000001000200d824 */ /* 0x008fe800078e00ff */
[----:B------:R-:W-:Y:S05]  /*18570*/  @!P5 IMAD.X R0, RZ, RZ, ~R0, P0 ;  /* 0x000000ffff00d224 */ /* 0x000fea00000e0e00 */
[----:B------:R-:W-:Y:S02]  /*18580*/  @!P5 SHF.R.S64 R2, R3, 0x1f, R0 ;  /* 0x0000001f0302d819 */ /* 0x000fe40000001000 */
[--C-:B------:R-:W-:Y:S02]  /*18590*/  LOP3.LUT R3, R4, 0x1c0, R227.reuse, 0xf8, !PT ;  /* 0x000001c004037812 */ /* 0x100fe400078ef8e3 */
[----:B------:R-:W-:Y:S02]  /*185a0*/  @!P5 IADD3 R6, P0, PT, R6, R2, RZ ;  /* 0x000000020606d210 */ /* 0x000fe40007f1e0ff */
[----:B------:R-:W-:Y:S02]  /*185b0*/  LOP3.LUT R11, R3, 0x38, R227, 0x78, !PT ;  /* 0x00000038030b7812 */ /* 0x000fe400078e78e3 */
        /* <DEDUP_REMOVED lines=10> */
[----:B-1----:R-:W-:Y:S02]  /*18660*/  IABS R6, R235 ;  /* 0x000000eb00067213 */ /* 0x002fe40000000000 */
        /* <DEDUP_REMOVED lines=67> */
.L_x_5443:
[----:B------:R-:W-:Y:S05]  /*18aa0*/  BSYNC.RECONVERGENT B0 ;  /* 0x0000000000007941 */ /* 0x000fea0003800200 */
.L_x_5442:
[----:B--2---:R-:W2:Y:S01]  /*18ab0*/  LDL R0, [R1+0x20] ;  /* 0x0000200001007983 */ /* 0x004ea20000100800 */
[----:B------:R-:W3:Y:S01]  /*18ac0*/  S2UR UR12, SR_CgaCtaId ;  /* 0x00000000000c79c3 */ /* 0x000ee20000008800 */
[C---:B------:R-:W-:Y:S01]  /*18ad0*/  R2UR UR34, R16.reuse ;  /* 0x00000000102272ca */ /* 0x040fe200000e0000 */
[----:B------:R-:W-:Y:S01]  /*18ae0*/  UMOV UR13, 0x400 ;  /* 0x00000400000d7882 */ /* 0x000fe20000000000 */
[----:B------:R-:W-:Y:S01]  /*18af0*/  R2UR UR35, R17 ;  /* 0x00000000112372ca */ /* 0x000fe200000e0000 */
[----:B------:R-:W4:Y:S01]  /*18b00*/  LDCU.64 UR4, c[0x0][0x358] ;  /* 0x00006b00ff0477ac */ /* 0x000f220008000a00 */
[----:B------:R-:W-:Y:S01]  /*18b10*/  LOP3.LUT R230, R11, 0x1e00, R227, 0xf8, !PT ;  /* 0x00001e000be67812 */ /* 0x000fe200078ef8e3 */
[----:B------:R-:W-:Y:S01]  /*18b20*/  BSSY.RECONVERGENT B1, `(.L_x_5444) ;  /* 0x00002bd000017945 */ /* 0x000fe20003800200 */
[C---:B------:R-:W-:Y:S02]  /*18b30*/  R2UR UR32, R16.reuse ;  /* 0x00000000102072ca */ /* 0x040fe400000e0000 */
[----:B------:R-:W-:Y:S02]  /*18b40*/  R2UR UR33, R17 ;  /* 0x00000000112172ca */ /* 0x000fe400000e0000 */
[-C--:B------:R-:W-:Y:S02]  /*18b50*/  MOV R12, R20.reuse ;  /* 0x00000014000c7202 */ /* 0x080fe40000000f00 */
[----:B------:R-:W-:Y:S02]  /*18b60*/  IADD3 R10, P0, PT, R231, R20, RZ ;  /* 0x00000014e70a7210 */ /* 0x000fe40007f1e0ff */
        /* <DEDUP_REMOVED lines=21> */
[C---:B------:R-:W-:Y:S02]  /*18cc0*/  R2UR UR15, R17.reuse ;  /* 0x00000000110f72ca */ /* 0x040fe400000e0000 */
[C---:B------:R-:W-:Y:S02]  /*18cd0*/  R2UR UR11, R17.reuse ;  /* 0x00000000110b72ca */ /* 0x040fe400000e0000 */
[C---:B------:R-:W-:Y:S02]  /*18ce0*/  R2UR UR41, R17.reuse ;  /* 0x00000000112972ca */ /* 0x040fe400000e0000 */
[C---:B------:R-:W-:Y:S02]  /*18cf0*/  R2UR UR39, R17.reuse ;  /* 0x00000000112772ca */ /* 0x040fe400000e0000 */
[----:B------:R-:W-:Y:S02]  /*18d00*/  R2UR UR37, R17 ;  /* 0x00000000112572ca */ /* 0x000fe400000e0000 */
[----:B------:R-:W-:Y:S02]  /*18d10*/  MOV R225, 0x20 ;  /* 0x0000002000e17802 */ /* 0x000fe40000000f00 */
[----:B------:R-:W-:Y:S02]  /*18d20*/  LOP3.LUT P2, RZ, R228, 0x4, RZ, 0xc0, !PT ;  /* 0x00000004e4ff7812 */ /* 0x000fe4000784c0ff */
[-C--:B--2---:R-:W-:Y:S01]  /*18d30*/  MOV R13, R0.reuse ;  /* 0x00000000000d7202 */ /* 0x084fe20000000f00 */
[----:B---3--:R-:W-:Y:S01]  /*18d40*/  ULEA UR8, UR12, UR13, 0x18 ;  /* 0x0000000d0c087291 */ /* 0x008fe2000f8ec0ff */
[----:B------:R-:W-:Y:S02]  /*18d50*/  IADD3.X R11, PT, PT, R234, R0, RZ, P0, !PT ;  /* 0x00000000ea0b7210 */ /* 0x000fe400007fe4ff */
[-C--:B------:R-:W-:Y:S02]  /*18d60*/  IADD3 R8, P0, PT, R10, R231.reuse, RZ ;  /* 0x000000e70a087210 */ /* 0x080fe40007f1e0ff */
[----:B------:R-:W-:Y:S02]  /*18d70*/  R2UR UR12, R16 ;  /* 0x00000000100c72ca */ /* 0x000fe400000e0000 */
[----:B------:R-:W-:Y:S02]  /*18d80*/  LEA R230, R230, UR8, 0x1 ;  /* 0x00000008e6e67c11 */ /* 0x000fe4000f8e08ff */
[-C--:B------:R-:W-:Y:S02]  /*18d90*/  IADD3.X R9, PT, PT, R11, R234.reuse, RZ, P0, !PT ;  /* 0x000000ea0b097210 */ /* 0x080fe400007fe4ff */
[-C--:B-1----:R-:W-:Y:S01]  /*18da0*/  IADD3 R6, P0, PT, R8, R231.reuse, RZ ;  /* 0x000000e708067210 */ /* 0x082fe20007f1e0ff */
[----:B------:R-:W-:Y:S01]  /*18db0*/  @!PT LDS RZ, [RZ] ;  /* 0x00000000fffff984 */ /* 0x000fe20000000800 */
[----:B------:R-:W-:Y:S01]  /*18dc0*/  @!PT LDS RZ, [RZ] ;  /* 0x00000000fffff984 */ /* 0x000fe20000000800 */
[----:B------:R-:W-:Y:S01]  /*18dd0*/  @!PT LDS RZ, [RZ] ;  /* 0x00000000fffff984 */ /* 0x000fe20000000800 */
[----:B------:R1:W-:Y:S01]  /*18de0*/  LDGSTS.E.BYPASS.LTC128B.128 [R230+0xa000], desc[UR34][R12.64] ;  /* 0x0a0000000ce67fae */ /* 0x0003e2000b981a22 */
[----:B------:R-:W-:Y:S02]  /*18df0*/  R2UR UR13, R17 ;  /* 0x00000000110d72ca */ /* 0x000fe400000e0000 */
[-C--:B------:R-:W-:Y:S02]  /*18e00*/  IADD3.X R7, PT, PT, R9, R234.reuse, RZ, P0, !PT ;  /* 0x000000ea09077210 */ /* 0x080fe400007fe4ff */
[-C--:B------:R-:W-:Y:S02]  /*18e10*/  IADD3 R4, P0, PT, R6, R231.reuse, RZ ;  /* 0x000000e706047210 */ /* 0x080fe40007f1e0ff */
[----:B------:R-:W-:Y:S01]  /*18e20*/  MOV R0, 0x40 ;  /* 0x0000004000007802 */ /* 0x000fe20000000f00 */
        /* <DEDUP_REMOVED lines=14> */
[-C--:B-1----:R-:W-:Y:S04]  /*18f10*/  IADD3 R12, P0, PT, R16, R231.reuse, RZ ;  /* 0x000000e7100c7210 */ /* 0x082fe80007f1e0ff */
[-C--:B------:R-:W-:Y:S01]  /*18f20*/  IADD3.X R13, PT, PT, R17, R234.reuse, RZ, P0, !PT ;  /* 0x000000ea110d7210 */ /* 0x080fe200007fe4ff */
[----:B------:R1:W-:Y:S01]  /*18f30*/  LDGSTS.E.BYPASS.LTC128B.128 [R230+0xc800], desc[UR24][R2.64] ;  /* 0x0c80000002e67fae */ /* 0x0003e2000b981a18 */
[-C--:B--2---:R-:W-:Y:S04]  /*18f40*/  IADD3 R10, P0, PT, R12, R231.reuse, RZ ;  /* 0x000000e70c0a7210 */ /* 0x084fe80007f1e0ff */
[-C--:B------:R-:W-:Y:S02]  /*18f50*/  IADD3.X R11, PT, PT, R13, R234.reuse, RZ, P0, !PT ;  /* 0x000000ea0d0b7210 */ /* 0x080fe400007fe4ff */
[-C--:B---3--:R-:W-:Y:S01]  /*18f60*/  IADD3 R8, P0, PT, R10, R231.reuse, RZ ;  /* 0x000000e70a087210 */ /* 0x088fe20007f1e0ff */
[----:B------:R-:W-:Y:S03]  /*18f70*/  LDGSTS.E.BYPASS.LTC128B.128 [R230+0xd000], desc[UR22][R14.64] ;  /* 0x0d0000000ee67fae */ /* 0x000fe6000b981a16 */
[-C--:B------:R-:W-:Y:S02]  /*18f80*/  IADD3.X R9, PT, PT, R11, R234.reuse, RZ, P0, !PT ;  /* 0x000000ea0b097210 */ /* 0x080fe400007fe4ff */
[-C--:B----4-:R-:W-:Y:S03]  /*18f90*/  IADD3 R6, P0, PT, R8, R231.reuse, RZ ;  /* 0x000000e708067210 */ /* 0x090fe60007f1e0ff */
[----:B------:R-:W-:Y:S01]  /*18fa0*/  LDGSTS.E.BYPASS.LTC128B.128 [R230+0xd800], desc[UR20][R18.64] ;  /* 0x0d80000012e67fae */ /* 0x000fe2000b981a14 */
[-C--:B------:R-:W-:Y:S02]  /*18fb0*/  IADD3.X R7, PT, PT, R9, R234.reuse, RZ, P0, !PT ;  /* 0x000000ea09077210 */ /* 0x080fe400007fe4ff */
[-C--:B------:R-:W-:Y:S04]  /*18fc0*/  IADD3 R4, P0, PT, R6, R231.reuse, RZ ;  /* 0x000000e706047210 */ /* 0x080fe80007f1e0ff */
[-C--:B------:R-:W-:Y:S01]  /*18fd0*/  IADD3.X R5, PT, PT, R7, R234.reuse, RZ, P0, !PT ;  /* 0x000000ea07057210 */ /* 0x080fe200007fe4ff */
[----:B------:R-:W-:Y:S01]  /*18fe0*/  LDGSTS.E.BYPASS.LTC128B.128 [R230+0xe000], desc[UR18][R16.64] ;  /* 0x0e00000010e67fae */ /* 0x000fe2000b981a12 */
[-C--:B-1----:R-:W-:Y:S04]  /*18ff0*/  IADD3 R2, P0, PT, R4, R231.reuse, RZ ;  /* 0x000000e704027210 */ /* 0x082fe80007f1e0ff */
[-C--:B------:R-:W-:Y:S03]  /*19000*/  IADD3.X R3, PT, PT, R5, R234.reuse, RZ, P0, !PT ;  /* 0x000000ea05037210 */ /* 0x080fe600007fe4ff */
[----:B------:R-:W-:Y:S08]  /*19010*/  LDGSTS.E.BYPASS.LTC128B.128 [R230+0xe800], desc[UR16][R12.64] ;  /* 0x0e8000000ce67fae */ /* 0x000ff0000b981a10 */
[----:B------:R1:W-:Y:S08]  /*19020*/  LDGSTS.E.BYPASS.LTC128B.128 [R230+0xf000], desc[UR14][R10.64] ;  /* 0x0f0000000ae67fae */ /* 0x0003f0000b981a0e */
[----:B------:R-:W-:Y:S08]  /*19030*/  LDGSTS.E.BYPASS.LTC128B.128 [R230+0xf800], desc[UR10][R8.64] ;  /* 0x0f80000008e67fae */ /* 0x000ff0000b981a0a */
[----:B------:R-:W-:Y:S08]  /*19040*/  LDGSTS.E.BYPASS.LTC128B.128 [R230+0x10000], desc[UR40][R6.64] ;  /* 0x1000000006e67fae */ /* 0x000ff0000b981a28 */
[----:B------:R-:W-:Y:S01]  /*19050*/  LDGSTS.E.BYPASS.LTC128B.128 [R230+0x10800], desc[UR38][R4.64] ;  /* 0x1080000004e67fae */ /* 0x000fe2000b981a26 */
[----:B-1----:R-:W-:Y:S04]  /*19060*/  IADD3 R10, P0, PT, R2, R231, RZ ;  /* 0x000000e7020a7210 */ /* 0x002fe80007f1e0ff */
[----:B------:R-:W-:Y:S03]  /*19070*/  IADD3.X R11, PT, PT, R3, R234, RZ, P0, !PT ;  /* 0x000000ea030b7210 */ /* 0x000fe600007fe4ff */
[----:B------:R1:W-:Y:S01]  /*19080*/  LDGSTS.E.BYPASS.LTC128B.128 [R230+0x11000], desc[UR36][R2.64] ;  /* 0x1100000002e67fae */ /* 0x0003e2000b981a24 */
[----:B------:R-:W-:Y:S04]  /*19090*/  LOP3.LUT P0, RZ, R228, 0x2, RZ, 0xc0, !PT ;  /* 0x00000002e4ff7812 */ /* 0x000fe8000780c0ff */
[----:B------:R-:W-:Y:S03]  /*190a0*/  SEL R225, R225, 0xffffffe0, !P0 ;  /* 0xffffffe0e1e17807 */ /* 0x000fe60004000000 */
[----:B------:R2:W-:Y:S01]  /*190b0*/  LDGSTS.E.BYPASS.LTC128B.128 [R230+0x11800], desc[UR12][R10.64] ;  /* 0x118000000ae67fae */ /* 0x0005e2000b981a0c */
[-C--:B------:R-:W-:Y:S07]  /*190c0*/  IADD3 R172, PT, PT, R226, R225.reuse, RZ ;  /* 0x000000e1e2ac7210 */ /* 0x080fee0007ffe0ff */
[----:B------:R-:W-:Y:S08]  /*190d0*/  LDSM.16.M88.4 R128, [R226] ;  /* 0x00000000e280783b */ /* 0x000ff00000000200 */
[----:B------:R-:W-:Y:S01]  /*190e0*/  LDSM.16.M88.4 R16, [R224+0x2800] ;  /* 0x00280000e010783b */ /* 0x000fe20000000200 */
[----:B-1----:R-:W-:Y:S02]  /*190f0*/  IADD3 R2, PT, PT, R224, R225, RZ ;  /* 0x000000e1e0027210 */ /* 0x002fe40007ffe0ff */
[-C--:B------:R-:W-:Y:S02]  /*19100*/  IADD3 R3, PT, PT, R226, R0.reuse, RZ ;  /* 0x00000000e2037210 */ /* 0x080fe40007ffe0ff */
[----:B------:R-:W-:Y:S03]  /*19110*/  IADD3 R0, PT, PT, R224, R0, RZ ;  /* 0x00000000e0007210 */ /* 0x000fe60007ffe0ff */
[----:B------:R-:W-:Y:S08]  /*19120*/  LDSM.16.M88.4 R24, [R224+0x3000] ;  /* 0x00300000e018783b */ /* 0x000ff00000000200 */
[----:B--2---:R-:W1:Y:S08]  /*19130*/  LDSM.16.M88.4 R8, [R224+0x2000] ;  /* 0x00200000e008783b */ /* 0x004e700000000200 */
        /* <DEDUP_REMOVED lines=41> */
[----:B------:R-:W-:Y:S01]  /*193d0*/  LDSM.16.M88.4 R208, [R0+0x2000] ;  /* 0x0020000000d0783b */ /* 0x000fe20000000200 */
[C---:B------:R-:W-:Y:S07]  /*193e0*/  HMMA.16816.F32.BF16 R80, R128.reuse, R82, RZ ;  /* 0x000000528050723c */ /* 0x040fee00000418ff */
[----:B------:R-:W4:Y:S04]  /*193f0*/  LD.E R229, desc[UR4][R134.64+0x18c] ;  /* 0x00018c0486e57980 */ /* 0x000f28000c101900 */
[----:B------:R-:W-:Y:S01]  /*19400*/  LDSM.16.M88.4 R212, [R0+0x2800] ;  /* 0x0028000000d4783b */ /* 0x000fe20000000200 */
[C---:B------:R-:W-:Y:S07]  /*19410*/  HMMA.16816.F32.BF16 R84, R128.reuse, R88, RZ ;  /* 0x000000588054723c */ /* 0x040fee00000418ff */
[----:B------:R-:W-:Y:S01]  /*19420*/  LDSM.16.M88.4 R216, [R0+0x3000] ;  /* 0x0030000000d8783b */ /* 0x000fe20000000200 */
[C---:B------:R-:W-:Y:S07]  /*19430*/  HMMA.16816.F32.BF16 R88, R128.reuse, R90, RZ ;  /* 0x0000005a8058723c */ /* 0x040fee00000418ff */
[----:B------:R-:W0:Y:S01]  /*19440*/  LDGDEPBAR ;  /* 0x00000000000079af */ /* 0x000e220000000000 */
        /* <DEDUP_REMOVED lines=32> */
[----:B------:R3:W1:Y:S07]  /*19650*/  LDSM.16.M88.4 R200, [R2+0x9800] ;  /* 0x0098000002c8783b */ /* 0x00066e0000000200 */
[C---:B------:R-:W-:Y:S08]  /*19660*/  HMMA.16816.F32.BF16 R60, R172.reuse, R204, R60 ;  /* 0x000000ccac3c723c */ /* 0x040ff0000004183c */
[C---:B------:R-:W-:Y:S01]  /*19670*/  HMMA.16816.F32.BF16 R64, R172.reuse, R206, R64 ;  /* 0x000000ceac40723c */ /* 0x040fe20000041840 */
[----:B------:R-:W1:Y:S07]  /*19680*/  LDSM.16.M88.4 R204, [R3] ;  /* 0x0000000003cc783b */ /* 0x000e6e0000000200 */
[C---:B--2---:R-:W-:Y:S03]  /*19690*/  HMMA.16816.F32.BF16 R68, R172.reuse, R168, R68 ;  /* 0x000000a8ac44723c */ /* 0x044fe60000041844 */
[C---:B---3--:R-:W-:Y:S05]  /*196a0*/  IADD3 R2, PT, PT, R225.reuse, R0, RZ ;  /* 0x00000000e1027210 */ /* 0x048fea0007ffe0ff */
[C---:B------:R-:W-:Y:S01]  /*196b0*/  HMMA.16816.F32.BF16 R72, R172.reuse, R170, R72 ;  /* 0x000000aaac48723c */ /* 0x040fe20000041848 */
[----:B------:R-:W2:Y:S07]  /*196c0*/  LDSM.16.M88.4 R168, [R0+0x4000] ;  /* 0x0040000000a8783b */ /* 0x000eae0000000200 */
        /* <DEDUP_REMOVED lines=22> */
[----:B------:R-:W3:Y:S07]  /*19830*/  LDSM.16.M88.4 R200, [R0+0x8000] ;  /* 0x0080000000c8783b */ /* 0x000eee0000000200 */
[C---:B------:R-:W-:Y:S01]  /*19840*/  HMMA.16816.F32.BF16 R8, R204.reuse, R210, R8 ;  /* 0x000000d2cc08723c */ /* 0x040fe20000041808 */
[----:B------:R-:W4:Y:S07]  /*19850*/  LDSM.16.M88.4 R208, [R0+0x8800] ;  /* 0x0088000000d0783b */ /* 0x000f2e0000000200 */
[C---:B------:R-:W-:Y:S08]  /*19860*/  HMMA.16816.F32.BF16 R12, R204.reuse, R212, R12 ;  /* 0x000000d4cc0c723c */ /* 0x040ff0000004180c */
[C---:B------:R-:W-:Y:S01]  /*19870*/  HMMA.16816.F32.BF16 R16, R204.reuse, R214, R16 ;  /* 0x000000d6cc10723c */ /* 0x040fe20000041810 */
[----:B------:R-:W4:Y:S07]  /*19880*/  LDSM.16.M88.4 R212, [R0+0x9000] ;  /* 0x0090000000d4783b */ /* 0x000f2e0000000200 */
        /* <DEDUP_REMOVED lines=31> */
[C---:B--2---:R-:W-:Y:S08]  /*19a80*/  HMMA.16816.F32.BF16 R124, R204.reuse, R168, R124 ;  /* 0x000000a8cc7c723c */ /* 0x044ff0000004187c */
        /* <DEDUP_REMOVED lines=79> */
[----:B------:R-:W4:Y:S01]  /*19f80*/  MUFU.TANH R203, R41 ;  /* 0x0000002900cb7308 */ /* 0x000f220000002400 */
[C---:B------:R-:W-:Y:S01]  /*19f90*/  HMMA.16816.F32.BF16 R48, R216.reuse, R10, R48 ;  /* 0x0000000ad830723c */ /* 0x040fe20000041830 */
[----:B------:R-:W1:Y:S08]  /*19fa0*/  LDSM.16.M88.4 R8, [R2+0x5800] ;  /* 0x005800000208783b */ /* 0x000e700000000200 */
        /* <DEDUP_REMOVED lines=24> */
[C---:B-1----:R-:W-:Y:S06]  /*1a130*/  HMMA.16816.F32.BF16 R60, R216.reuse, R8, R60 ;  /* 0x00000008d83c723c */ /* 0x042fec000004183c */
[----:B------:R-:W1:Y:S02]  /*1a140*/  MUFU.TANH R189, R27 ;  /* 0x0000001b00bd7308 */ /* 0x000e640000002400 */
[C---:B------:R-:W-:Y:S01]  /*1a150*/  HMMA.16816.F32.BF16 R64, R216.reuse, R10, R64 ;  /* 0x0000000ad840723c */ /* 0x040fe20000041840 */
[----:B------:R-:W4:Y:S07]  /*1a160*/  LDSM.16.M88.4 R8, [R2+0x6800] ;  /* 0x006800000208783b */ /* 0x000f2e0000000200 */
        /* <DEDUP_REMOVED lines=82> */
[C---:B------:R-:W-:Y:S07]  /*1a690*/  HMMA.16816.F32.BF16 R112, R216.reuse, R10, R112 ;  /* 0x0000000ad870723c */ /* 0x040fee0000041870 */
[----:B------:R-:W1:Y:S01]  /*1a6a0*/  MUFU.TANH R215, R46 ;  /* 0x0000002e00d77308 */ /* 0x000e620000002400 */
[----:B------:R-:W4:Y:S01]  /*1a6b0*/  LDSM.16.M88.4 R8, [R2+0x9800] ;  /* 0x009800000208783b */ /* 0x000f220000000200 */
        /* <DEDUP_REMOVED lines=24> */
[C---:B----4-:R-:W-:Y:S03]  /*1a840*/  HMMA.16816.F32.BF16 R124, R216.reuse, R8, R124 ;  /* 0x00000008d87c723c */ /* 0x050fe6000004187c */
[-C--:B------:R-:W-:Y:S06]  /*1a850*/  FMUL.FTZ R123, R123, R229.reuse ;  /* 0x000000e57b7b7220 */ /* 0x080fec0000410000 */
[----:B------:R-:W4:Y:S01]  /*1a860*/  MUFU.TANH R222, R52 ;  /* 0x0000003400de7308 */ /* 0x000f220000002400 */
[----:B------:R-:W-:Y:S09]  /*1a870*/  HMMA.16816.F32.BF16 R128, R216, R10, R128 ;  /* 0x0000000ad880723c */ /* 0x000ff20000041880 */
[----:B------:R-:W1:Y:S01]  /*1a880*/  MUFU.TANH R221, R53 ;  /* 0x0000003500dd7308 */ /* 0x000e620000002400 */
[-C--:B------:R-:W-:Y:S01]  /*1a890*/  FMUL.FTZ R38, R126, R229.reuse ;  /* 0x000000e57e267220 */ /* 0x080fe20000410000 */
[-C--:B------:R-:W-:Y:S01]  /*1a8a0*/  FMUL.FTZ R39, R127, R229.reuse ;  /* 0x000000e57f277220 */ /* 0x080fe20000410000 */
[----:B------:R-:W2:Y:S01]  /*1a8b0*/  LDL.LU R126, [R1+0x8] ;  /* 0x00000800017e7983 */ /* 0x000ea20000300800 */
[-C--:B------:R-:W-:Y:S06]  /*1a8c0*/  FMUL.FTZ R124, R124, R229.reuse ;  /* 0x000000e57c7c7220 */ /* 0x080fec0000410000 */
[----:B------:R-:W1:Y:S01]  /*1a8d0*/  MUFU.TANH R235, R54 ;  /* 0x0000003600eb7308 */ /* 0x000e620000002400 */
[----:B------:R-:W-:Y:S01]  /*1a8e0*/  FMUL.FTZ R125, R125, R229 ;  /* 0x000000e57d7d7220 */ /* 0x000fe20000410000 */
[----:B------:R-:W-:Y:S01]  /*1a8f0*/  MOV R127, R3 ;  /* 0x00000003007f7202 */ /* 0x000fe20000000f00 */
[-C--:B------:R-:W-:Y:S01]  /*1a900*/  FMUL.FTZ R0, R130, R229.reuse ;  /* 0x000000e582007220 */ /* 0x080fe20000410000 */
[-C--:B------:R-:W-:Y:S01]  /*1a910*/  FMUL.FTZ R128, R128, R229.reuse ;  /* 0x000000e580807220 */ /* 0x080fe20000410000 */
[-C--:B------:R-:W-:Y:S05]  /*1a920*/  FMUL.FTZ R129, R129, R229.reuse ;  /* 0x000000e581817220 */ /* 0x080fea0000410000 */
[----:B------:R3:W1:Y:S10]  /*1a930*/  MUFU.TANH R41, R0 ;  /* 0x0000000000297308 */ /* 0x0006740000002400 */
[----:B------:R1:W1:Y:S10]  /*1a940*/  MUFU.TANH R238, R55 ;  /* 0x0000003700ee7308 */ /* 0x0002740000002400 */
[----:B------:R1:W1:Y:S01]  /*1a950*/  MUFU.TANH R220, R56 ;  /* 0x0000003800dc7308 */ /* 0x0002620000002400 */
[----:B---3--:R-:W-:Y:S02]  /*1a960*/  FMUL.FTZ R0, R131, R229 ;  /* 0x000000e583007220 */ /* 0x008fe40000410000 */
[----:B------:R-:W3:Y:S07]  /*1a970*/  LDL R131, [R1+0x30] ;  /* 0x0000300001837983 */ /* 0x000eee0000100800 */
        /* <DEDUP_REMOVED lines=34> */
[----:B--2---:R-:W-:Y:S05]  /*1aba0*/  IADD3 R126, PT, PT, R126, -0x1, RZ ;  /* 0xffffffff7e7e7810 */ /* 0x004fea0007ffe0ff */
[----:B------:R2:W-:Y:S04]  /*1abb0*/  STL [R1+0x8], R126 ;  /* 0x0000087e01007387 */ /* 0x0005e80000100800 */
[----:B------:R-:W1:Y:S10]  /*1abc0*/  MUFU.TANH R94, R94 ;  /* 0x0000005e005e7308 */ /* 0x000e740000002400 */
[----:B------:R-:W1:Y:S10]  /*1abd0*/  MUFU.TANH R96, R96 ;  /* 0x0000006000607308 */ /* 0x000e740000002400 */
[----:B------:R-:W1:Y:S10]  /*1abe0*/  MUFU.TANH R97, R97 ;  /* 0x0000006100617308 */ /* 0x000e740000002400 */
[----:B------:R-:W1:Y:S01]  /*1abf0*/  MUFU.TANH R98, R98 ;  /* 0x0000006200627308 */ /* 0x000e620000002400 */
[----:B---3--:R-:W-:Y:S09]  /*1ac00*/  ISETP.GT.AND P0, PT, R126, R131, PT ;  /* 0x000000837e00720c */ /* 0x008ff20003f04270 */
[----:B------:R-:W3:Y:S10]  /*1ac10*/  MUFU.TANH R99, R99 ;  /* 0x0000006300637308 */ /* 0x000ef40000002400 */
        /* <DEDUP_REMOVED lines=31> */
[----:B---34-:R-:W-:Y:S05]  /*1ae10*/  @!P0 BRA `(.L_x_5445) ;  /* 0x0000000800348947 */ /* 0x018fea0003800000 */
[----:B------:R-:W3:Y:S01]  /*1ae20*/  LDL.64 R26, [R1+0x28] ;  /* 0x00002800011a7983 */ /* 0x000ee20000100a00 */
[----:B------:R-:W-:Y:S03]  /*1ae30*/  BSSY.RECONVERGENT B0, `(.L_x_5446) ;  /* 0x0000055000007945 */ /* 0x000fe60003800200 */
[----:B------:R-:W4:Y:S04]  /*1ae40*/  LDL R12, [R1+0x1c] ;  /* 0x00001c00010c7983 */ /* 0x000f280000100800 */
[----:B------:R-:W5:Y:S01]  /*1ae50*/  LDL R3, [R1+0x18] ;  /* 0x0000180001037983 */ /* 0x000f620000100800 */
[----:B---3--:R-:W-:Y:S04]  /*1ae60*/  ISETP.NE.U32.AND P0, PT, R26, RZ, PT ;  /* 0x000000ff1a00720c */ /* 0x008fe80003f05070 */
[----:B------:R-:W-:Y:S11]  /*1ae70*/  ISETP.NE.AND.EX P5, PT, R27, RZ, PT, P0 ;  /* 0x000000ff1b00720c */ /* 0x000ff60003fa5300 */
[----:B------:R-:W-:Y:S02]  /*1ae80*/  @!UPT UIADD3 URZ, UPT, UPT, URZ, URZ, URZ ;  /* 0x000000fffffff290 */ /* 0x000fe4000fffe0ff */
[----:B------:R-:W3:Y:S01]  /*1ae90*/  @!P5 LD.E R2, desc[UR4][R134.64+0x38] ;  /* 0x000038048602d980 */ /* 0x000ee2000c101900 */
[----:B--2---:R-:W-:Y:S05]  /*1aea0*/  @!P5 IMAD.MOV.U32 R0, RZ, RZ, RZ ;  /* 0x000000ffff00d224 */ /* 0x004fea00078e00ff */
[----:B------:R-:W-:Y:S01]  /*1aeb0*/  @!P5 IADD3 R0, P0, PT, RZ, -R0, RZ ;  /* 0x80000000ff00d210 */ /* 0x000fe20007f1e0ff */
[----:B---3--:R-:W-:Y:S04]  /*1aec0*/  @!P5 IMAD.SHL.U32 R2, R2, 0x100, RZ ;  /* 0x000001000202d824 */ /* 0x008fe800078e00ff */
        /* <DEDUP_REMOVED lines=75> */
.L_x_5447:
[----:B------:R-:W-:Y:S05]  /*1b380*/  BSYNC.RECONVERGENT B0 ;  /* 0x0000000000007941 */ /* 0x000fea0003800200 */
.L_x_5446:
        /* <DEDUP_REMOVED lines=54> */
.L_x_5445:
[----:B------:R-:W-:Y:S05]  /*1b6f0*/  BSYNC.RECONVERGENT B1 ;  /* 0x0000000000017941 */ /* 0x000fea0003800200 */
.L_x_5444:
[----:B---3--:R-:W3:Y:S01]  /*1b700*/  LD.E R3, desc[UR4][R134.64+0xdc] ;  /* 0x0000dc0486037980 */ /* 0x008ee2000c101900 */
        /* <DEDUP_REMOVED lines=69> */
[----:B------:R-:W-:Y:S02]  /*1bb60*/  FMNMX3.FTZ R0, R0, R114, R115, !PT ;  /* 0x0000007200007276 */ /* 0x000fe40007810073 */
[----:B------:R-:W-:Y:S02]  /*1bb70*/  FMNMX3.FTZ R4, R4, R128, R129, !PT ;  /* 0x0000008004047276 */ /* 0x000fe40007810081 */
[----:B------:R-:W-:Y:S02]  /*1bb80*/  FMNMX3.FTZ R0, R0, R124, R123, !PT ;  /* 0x0000007c00007276 */ /* 0x000fe4000781007b */
[----:B------:R-:W-:Y:S01]  /*1bb90*/  SHF.R.U32.HI R70, RZ, 0x1, R228 ;  /* 0x00000001ff467819 */ /* 0x000fe200000116e4 */
[----:B------:R-:W1:Y:S01]  /*1bba0*/  SHFL.BFLY PT, R37, R4, 0x2, 0x1f ;  /* 0x0c401f0004257f89 */ /* 0x000e6200000e0000 */
[----:B------:R-:W-:Y:S02]  /*1bbb0*/  FMNMX3.FTZ R0, R0, R122, R67, !PT ;  /* 0x0000007a00007276 */ /* 0x000fe40007810043 */
[----:B------:R-:W-:Y:S02]  /*1bbc0*/  SHF.L.U32 R5, R228, 0x6, RZ ;  /* 0x00000006e4057819 */ /* 0x000fe400000006ff */
[----:B------:R-:W-:Y:S04]  /*1bbd0*/  FMNMX3.FTZ R0, R0, R38, R39, !PT ;  /* 0x0000002600007276 */ /* 0x000fe80007810027 */
[----:B------:R-:W-:Y:S05]  /*1bbe0*/  FMNMX3.FTZ R0, R0, R41, R40, !PT ;  /* 0x0000002900007276 */ /* 0x000fea0007810028 */
[----:B------:R-:W2:Y:S01]  /*1bbf0*/  SHFL.BFLY PT, R2, R0, 0x2, 0x1f ;  /* 0x0c401f0000027f89 */ /* 0x000ea200000e0000 */
[----:B-1----:R-:W-:Y:S02]  /*1bc00*/  FMNMX.FTZ R37, R4, R37, !PT ;  /* 0x0000002504257209 */ /* 0x002fe40007810000 */
[----:B------:R-:W-:Y:S05]  /*1bc10*/  LOP3.LUT R4, R70, 0x8, RZ, 0xc0, !PT ;  /* 0x0000000846047812 */ /* 0x000fea00078ec0ff */
[----:B------:R-:W1:Y:S01]  /*1bc20*/  SHFL.BFLY PT, R6, R37, 0x1, 0x1f ;  /* 0x0c201f0025067f89 */ /* 0x000e6200000e0000 */
[----:B------:R-:W-:Y:S04]  /*1bc30*/  LOP3.LUT R4, R4, 0x1c0, R5, 0xf8, !PT ;  /* 0x000001c004047812 */ /* 0x000fe800078ef805 */
[----:B------:R-:W-:Y:S02]  /*1bc40*/  LOP3.LUT R4, R4, 0x38, R227, 0x78, !PT ;  /* 0x0000003804047812 */ /* 0x000fe400078e78e3 */
[----:B--2---:R-:W-:Y:S02]  /*1bc50*/  FMNMX.FTZ R0, R0, R2, !PT ;  /* 0x0000000200007209 */ /* 0x004fe40007810000 */
[----:B------:R-:W-:Y:S03]  /*1bc60*/  LOP3.LUT R4, R4, 0x200, R5, 0xf8, !PT ;  /* 0x0000020004047812 */ /* 0x000fe600078ef805 */
[----:B------:R-:W2:Y:S01]  /*1bc70*/  SHFL.BFLY PT, R2, R0, 0x1, 0x1f ;  /* 0x0c201f0000027f89 */ /* 0x000ea200000e0000 */
[----:B------:R-:W-:Y:S04]  /*1bc80*/  LEA R42, R4, UR8, 0x1 ;  /* 0x00000008042a7c11 */ /* 0x000fe8000f8e08ff */
[----:B------:R-:W-:Y:S03]  /*1bc90*/  IADD3 R68, PT, PT, R225, R42, RZ ;  /* 0x0000002ae1447210 */ /* 0x000fe60007ffe0ff */
[----:B------:R-:W4:Y:S01]  /*1bca0*/  LDSM.16.MT88.4 R12, [R42+0xa000] ;  /* 0x00a000002a0c783b */ /* 0x000f220000004200 */
[C---:B------:R-:W-:Y:S02]  /*1bcb0*/  IADD3 R8, PT, PT, R42.reuse, 0xa000, RZ ;  /* 0x0000a0002a087810 */ /* 0x040fe40007ffe0ff */
[----:B------:R-:W-:Y:S02]  /*1bcc0*/  IADD3 R43, PT, PT, R42, 0xa040, RZ ;  /* 0x0000a0402a2b7810 */ /* 0x000fe40007ffe0ff */
[----:B-1----:R-:W-:Y:S02]  /*1bcd0*/  FMNMX.FTZ R37, R37, R6, !PT ;  /* 0x0000000625257209 */ /* 0x002fe40007810000 */
[----:B------:R-:W-:Y:S01]  /*1bce0*/  @P2 IADD3 R43, PT, PT, R8, -0x40, RZ ;  /* 0xffffffc0082b2810 */ /* 0x000fe20007ffe0ff */
[----:B------:R-:W1:Y:S01]  /*1bcf0*/  LDSM.16.MT88.4 R20, [R68+0xa000] ;  /* 0x00a000004414783b */ /* 0x000e620000004200 */
[----:B------:R-:W-:Y:S02]  /*1bd00*/  FSETP.NEU.FTZ.AND P1, PT, R37, -INF , PT ;  /* 0xff8000002500780b */ /* 0x000fe40003f3d000 */
[----:B------:R-:W-:Y:S05]  /*1bd10*/  IADD3 R69, PT, PT, R225, R43, RZ ;  /* 0x0000002be1457210 */ /* 0x000fea0007ffe0ff */
[----:B------:R-:W5:Y:S01]  /*1bd20*/  LDSM.16.MT88.4 R28, [R43] ;  /* 0x000000002b1c783b */ /* 0x000f620000004200 */
[----:B--2---:R-:W-:Y:S01]  /*1bd30*/  FMNMX.FTZ R36, R0, R2, !PT ;  /* 0x0000000200247209 */ /* 0x004fe20007810000 */
[----:B------:R-:W-:Y:S03]  /*1bd40*/  FADD.FTZ R2, -R37, R133 ;  /* 0x0000008525027221 */ /* 0x000fe60000010100 */
[C---:B------:R-:W-:Y:S01]  /*1bd50*/  FSETP.NEU.FTZ.AND P0, PT, R36.reuse, -INF , PT ;  /* 0xff8000002400780b */ /* 0x040fe20003f1d000 */
[----:B------:R-:W-:Y:S02]  /*1bd60*/  FADD.FTZ R0, -R36, R132 ;  /* 0x0000008424007221 */ /* 0x000fe40000010100 */
[----:B------:R-:W2:Y:S08]  /*1bd70*/  LDSM.16.MT88.4 R48, [R69] ;  /* 0x000000004530783b */ /* 0x000eb00000004200 */
[----:B------:R-:W2:Y:S08]  /*1bd80*/  LDSM.16.MT88.4 R52, [R42+0xa800] ;  /* 0x00a800002a34783b */ /* 0x000eb00000004200 */
[----:B------:R-:W2:Y:S08]  /*1bd90*/  LDSM.16.MT88.4 R56, [R68+0xa800] ;  /* 0x00a800004438783b */ /* 0x000eb00000004200 */
[----:B------:R-:W2:Y:S01]  /*1bda0*/  LDSM.16.MT88.4 R60, [R43+0x800] ;  /* 0x000800002b3c783b */ /* 0x000ea20000004200 */
        /* <DEDUP_REMOVED lines=17> */
[----:B------:R5:W2:Y:S01]  /*1bec0*/  MUFU.EX2 R108, R4 ;  /* 0x00000004006c7308 */ /* 0x000aa20000000800 */
[----:B------:R-:W-:Y:S01]  /*1bed0*/  MOV R199, R125 ;  /* 0x0000007d00c77202 */ /* 0x000fe20000000f00 */
[C---:B---3--:R-:W-:Y:S01]  /*1bee0*/  FMUL.FTZ R6, R0.reuse, R138 ;  /* 0x0000008a00067220 */ /* 0x048fe20000410000 */
        /* <DEDUP_REMOVED lines=12> */
[----:B--2---:R-:W-:Y:S07]  /*1bfb0*/  F2FP.BF16.F32.PACK_AB R44, R108, R133 ;  /* 0x000000856c2c723e */ /* 0x004fee00000010ff */
        /* <DEDUP_REMOVED lines=12> */
[--C-:B--2---:R-:W-:Y:S01]  /*1c080*/  FFMA.FTZ R5, R177, R3, -R72.reuse ;  /* 0x00000003b1057223 */ /* 0x104fe20000010848 */
[----:B---3--:R-:W-:Y:S01]  /*1c090*/  MOV R138, R7 ;  /* 0x00000007008a7202 */ /* 0x008fe20000000f00 */
[----:B------:R-:W-:Y:S07]  /*1c0a0*/  FMUL.FTZ R7, R0, R139 ;  /* 0x0000008b00077220 */ /* 0x000fee0000410000 */
[----:B------:R2:W-:Y:S01]  /*1c0b0*/  MUFU.EX2 R225, R32 ;  /* 0x0000002000e17308 */ /* 0x0005e20000000800 */
[-C--:B----4-:R-:W-:Y:S01]  /*1c0c0*/  FFMA.FTZ R4, R176, R3.reuse, -R72 ;  /* 0x00000003b0047223 */ /* 0x090fe20000010848 */
[----:B-----5:R-:W-:Y:S08]  /*1c0d0*/  F2FP.BF16.F32.PACK_AB R45, R111, R138 ;  /* 0x0000008a6f2d723e */ /* 0x020ff000000010ff */
[----:B------:R3:W-:Y:S01]  /*1c0e0*/  MUFU.EX2 R100, R5 ;  /* 0x0000000500647308 */ /* 0x0007e20000000800 */
[-C--:B------:R-:W-:Y:S09]  /*1c0f0*/  FFMA.FTZ R33, R183, R3.reuse, -R74 ;  /* 0x00000003b7217223 */ /* 0x080ff2000001084a */
[----:B------:R4:W5:Y:S01]  /*1c100*/  MUFU.EX2 R110, R4 ;  /* 0x00000004006e7308 */ /* 0x0009620000000800 */
[-C--:B-1----:R-:W-:Y:S01]  /*1c110*/  FFMA.FTZ R64, R194, R3.reuse, -R72 ;  /* 0x00000003c2407223 */ /* 0x082fe20000010848 */
[----:B------:R-:W-:Y:S08]  /*1c120*/  MOV R194, R124 ;  /* 0x0000007c00c27202 */ /* 0x000ff00000000f00 */
[----:B------:R1:W-:Y:S01]  /*1c130*/  MUFU.EX2 R218, R33 ;  /* 0x0000002100da7308 */ /* 0x0003e20000000800 */
[----:B--2---:R-:W-:Y:S09]  /*1c140*/  FMUL.FTZ R32, R2, R164 ;  /* 0x000000a402207220 */ /* 0x004ff20000410000 */
[----:B------:R2:W-:Y:S01]  /*1c150*/  MUFU.EX2 R177, R64 ;  /* 0x0000004000b17308 */ /* 0x0005e20000000800 */
[-CC-:B---3--:R-:W-:Y:S01]  /*1c160*/  FFMA.FTZ R5, R169, R3.reuse, -R74.reuse ;  /* 0x00000003a9057223 */ /* 0x188fe2000001084a */
[----:B------:R-:W-:Y:S08]  /*1c170*/  MOV R169, R66 ;  /* 0x0000004200a97202 */ /* 0x000ff00000000f00 */
[----:B------:R3:W-:Y:S01]  /*1c180*/  MUFU.EX2 R174, R65 ;  /* 0x0000004100ae7308 */ /* 0x0007e20000000800 */
[--C-:B----4-:R-:W-:Y:S01]  /*1c190*/  FFMA.FTZ R4, R168, R3, -R74.reuse ;  /* 0x00000003a8047223 */ /* 0x110fe2000001084a */
[----:B-----5:R-:W-:Y:S08]  /*1c1a0*/  F2FP.BF16.F32.PACK_AB R46, R110, R100 ;  /* 0x000000646e2e723e */ /* 0x020ff000000010ff */
[----:B------:R4:W-:Y:S01]  /*1c1b0*/  MUFU.EX2 R101, R5 ;  /* 0x0000000500657308 */ /* 0x0009e20000000800 */
[----:B-1----:R-:W-:Y:S09]  /*1c1c0*/  FMUL.FTZ R33, R2, R165 ;  /* 0x000000a502217220 */ /* 0x002ff20000410000 */
[----:B------:R1:W5:Y:S01]  /*1c1d0*/  MUFU.EX2 R168, R4 ;  /* 0x0000000400a87308 */ /* 0x0003620000000800 */
[-C--:B--2---:R-:W-:Y:S09]  /*1c1e0*/  FFMA.FTZ R64, R198, R3.reuse, -R74 ;  /* 0x00000003c6407223 */ /* 0x084ff2000001084a */
[----:B------:R-:W-:Y:S01]  /*1c1f0*/  MUFU.EX2 R39, R39 ;  /* 0x0000002700277308 */ /* 0x000fe20000000800 */
[--C-:B---3--:R-:W-:Y:S01]  /*1c200*/  FFMA.FTZ R65, R193, R3, -R72.reuse ;  /* 0x00000003c1417223 */ /* 0x108fe20000010848 */
[----:B------:R-:W-:Y:S08]  /*1c210*/  MOV R193, R119 ;  /* 0x0000007700c17202 */ /* 0x000ff00000000f00 */
[----:B------:R-:W-:Y:S01]  /*1c220*/  MUFU.EX2 R173, R64 ;  /* 0x0000004000ad7308 */ /* 0x000fe20000000800 */
[C---:B----4-:R-:W-:Y:S09]  /*1c230*/  FMUL.FTZ R5, R2.reuse, R137 ;  /* 0x0000008902057220 */ /* 0x050ff20000410000 */
[----:B------:R-:W-:Y:S01]  /*1c240*/  MUFU.EX2 R175, R65 ;  /* 0x0000004100af7308 */ /* 0x000fe20000000800 */
[----:B-1----:R-:W-:Y:S01]  /*1c250*/  FMUL.FTZ R4, R2, R136 ;  /* 0x0000008802047220 */ /* 0x002fe20000410000 */
[----:B-----5:R-:W-:Y:S08]  /*1c260*/  F2FP.BF16.F32.PACK_AB R47, R168, R101 ;  /* 0x00000065a82f723e */ /* 0x020ff000000010ff */
[----:B------:R-:W-:Y:S01]  /*1c270*/  MUFU.EX2 R41, R41 ;  /* 0x0000002900297308 */ /* 0x000fe20000000800 */
        /* <DEDUP_REMOVED lines=21> */
[----:B--2---:R-:W-:Y:S01]  /*1c3d0*/  MOV R198, R132 ;  /* 0x0000008400c67202 */ /* 0x004fe20000000f00 */
[--C-:B---3--:R-:W-:Y:S05]  /*1c3e0*/  FFMA.FTZ R29, R181, R3, -R72.reuse ;  /* 0x00000003b51d7223 */ /* 0x108fea0000010848 */
[----:B------:R1:W2:Y:S10]  /*1c3f0*/  MUFU.EX2 R219, R28 ;  /* 0x0000001c00db7308 */ /* 0x0002b40000000800 */
[----:B------:R3:W4:Y:S01]  /*1c400*/  MUFU.EX2 R230, R29 ;  /* 0x0000001d00e67308 */ /* 0x0007220000000800 */
[C---:B-1----:R-:W-:Y:S01]  /*1c410*/  FMUL.FTZ R28, R2.reuse, R160 ;  /* 0x000000a0021c7220 */ /* 0x042fe20000410000 */
[----:B---3--:R-:W-:Y:S07]  /*1c420*/  FMUL.FTZ R29, R2, R161 ;  /* 0x000000a1021d7220 */ /* 0x008fee0000410000 */
[C---:B------:R-:W-:Y:S08]  /*1c430*/  HMMA.16816.F32.BF16 R28, R44.reuse, R48, R28 ;  /* 0x000000302c1c723c */ /* 0x040ff0000004181c */
[----:B------:R-:W-:Y:S01]  /*1c440*/  HMMA.16816.F32.BF16 R32, R44, R50, R32 ;  /* 0x000000322c20723c */ /* 0x000fe20000041820 */
[----:B------:R-:W1:Y:S02]  /*1c450*/  LDSM.16.MT88.4 R48, [R69+0x800] ;  /* 0x000800004530783b */ /* 0x000e640000004200 */
[----:B------:R-:W-:Y:S02]  /*1c460*/  F2FP.BF16.F32.PACK_AB R44, R132, R227 ;  /* 0x000000e3842c723e */ /* 0x000fe400000010ff */
[----:B--2---:R-:W-:Y:S02]  /*1c470*/  F2FP.BF16.F32.PACK_AB R45, R219, R217 ;  /* 0x000000d9db2d723e */ /* 0x004fe400000010ff */
[----:B----4-:R-:W-:Y:S02]  /*1c480*/  F2FP.BF16.F32.PACK_AB R46, R229, R230 ;  /* 0x000000e6e52e723e */ /* 0x010fe400000010ff */
[----:B------:R-:W-:Y:S02]  /*1c490*/  F2FP.BF16.F32.PACK_AB R47, R218, R225 ;  /* 0x000000e1da2f723e */ /* 0x000fe400000010ff */
[----:B------:R-:W-:Y:S02]  /*1c4a0*/  MOV R132, R67 ;  /* 0x0000004300847202 */ /* 0x000fe40000000f00 */
[----:B------:R-:W-:Y:S03]  /*1c4b0*/  LDSM.16.MT88.4 R64, [R43+0x1800] ;  /* 0x001800002b40783b */ /* 0x000fe60000004200 */
        /* <DEDUP_REMOVED lines=55> */
[C---:B------:R-:W-:Y:S03]  /*1c830*/  HMMA.16816.F32.BF16 R28, R44.reuse, R48, R28 ;  /* 0x000000302c1c723c */ /* 0x040fe6000004181c */
[-C--:B--2---:R-:W-:Y:S01]  /*1c840*/  FFMA.FTZ R61, R196, R3.reuse, -R74 ;  /* 0x00000003c43d7223 */ /* 0x084fe2000001084a */
[----:B------:R-:W-:Y:S04]  /*1c850*/  MOV R196, R112 ;  /* 0x0000007000c47202 */ /* 0x000fe80000000f00 */
[----:B------:R-:W-:Y:S01]  /*1c860*/  HMMA.16816.F32.BF16 R32, R44, R50, R32 ;  /* 0x000000322c20723c */ /* 0x000fe20000041820 */
[----:B------:R-:W2:Y:S01]  /*1c870*/  MUFU.EX2 R171, R61 ;  /* 0x0000003d00ab7308 */ /* 0x000ea20000000800 */
[----:B------:R-:W3:Y:S01]  /*1c880*/  LDSM.16.MT88.4 R48, [R69+0x1800] ;  /* 0x001800004530783b */ /* 0x000ee20000004200 */
[----:B----4-:R-:W-:Y:S01]  /*1c890*/  F2FP.BF16.F32.PACK_AB R44, R177, R176 ;  /* 0x000000b0b12c723e */ /* 0x010fe200000010ff */
[----:B-----5:R-:W-:Y:S01]  /*1c8a0*/  FFMA.FTZ R60, R200, R3, -R72 ;  /* 0x00000003c83c7223 */ /* 0x020fe20000010848 */
[----:B------:R-:W-:Y:S02]  /*1c8b0*/  F2FP.BF16.F32.PACK_AB R45, R173, R174 ;  /* 0x000000aead2d723e */ /* 0x000fe400000010ff */
[----:B------:R-:W-:Y:S02]  /*1c8c0*/  F2FP.BF16.F32.PACK_AB R46, R178, R175 ;  /* 0x000000afb22e723e */ /* 0x000fe400000010ff */
[----:B------:R-:W-:Y:S02]  /*1c8d0*/  MOV R200, R169 ;  /* 0x000000a900c87202 */ /* 0x000fe40000000f00 */
[----:B------:R4:W-:Y:S01]  /*1c8e0*/  MUFU.EX2 R169, R60 ;  /* 0x0000003c00a97308 */ /* 0x0009e20000000800 */
[----:B--2---:R-:W-:Y:S01]  /*1c8f0*/  F2FP.BF16.F32.PACK_AB R47, R171, R172 ;  /* 0x000000acab2f723e */ /* 0x004fe200000010ff */
[----:B------:R-:W-:Y:S01]  /*1c900*/  FFMA.FTZ R61, R206, R3, -R74 ;  /* 0x00000003ce3d7223 */ /* 0x000fe2000001084a */
[----:B------:R-:W-:Y:S07]  /*1c910*/  MOV R206, R101 ;  /* 0x0000006500ce7202 */ /* 0x000fee0000000f00 */
        /* <DEDUP_REMOVED lines=11> */
[-C--:B------:R-:W-:Y:S01]  /*1c9d0*/  FFMA.FTZ R57, R204, R3.reuse, -R74 ;  /* 0x00000003cc397223 */ /* 0x080fe2000001084a */
[----:B-1----:R-:W1:Y:S01]  /*1c9e0*/  LDSM.16.MT88.4 R52, [R42+0xc000] ;  /* 0x00c000002a34783b */ /* 0x002e620000004200 */
[----:B------:R-:W-:Y:S02]  /*1c9f0*/  MOV R204, R168 ;  /* 0x000000a800cc7202 */ /* 0x000fe40000000f00 */
[----:B------:R2:W3:Y:S01]  /*1ca00*/  MUFU.EX2 R170, R56 ;  /* 0x0000003800aa7308 */ /* 0x0004e20000000800 */
[C---:B------:R-:W-:Y:S09]  /*1ca10*/  HMMA.16816.F32.BF16 R16, R44.reuse, R58, R16 ;  /* 0x0000003a2c10723c */ /* 0x040ff20000041810 */
[----:B------:R-:W-:Y:S01]  /*1ca20*/  MUFU.EX2 R163, R57 ;  /* 0x0000003900a37308 */ /* 0x000fe20000000800 */
[----:B------:R-:W-:Y:S09]  /*1ca30*/  MOV R201, R118 ;  /* 0x0000007600c97202 */ /* 0x000ff20000000f00 */
        /* <DEDUP_REMOVED lines=14> */
[----:B--2---:R-:W-:Y:S01]  /*1cb20*/  FFMA.FTZ R64, R214, R3, -R74 ;  /* 0x00000003d6407223 */ /* 0x004fe2000001084a */
[----:B------:R-:W-:Y:S04]  /*1cb30*/  MOV R214, R133 ;  /* 0x0000008500d67202 */ /* 0x000fe80000000f00 */
[----:B------:R-:W-:Y:S01]  /*1cb40*/  HMMA.16816.F32.BF16 R32, R44, R50, R32 ;  /* 0x000000322c20723c */ /* 0x000fe20000041820 */
[----:B-----5:R-:W2:Y:S01]  /*1cb50*/  LDSM.16.MT88.4 R56, [R68+0xc000] ;  /* 0x00c000004438783b */ /* 0x020ea20000004200 */
[----:B------:R-:W-:Y:S01]  /*1cb60*/  MUFU.EX2 R161, R64 ;  /* 0x0000004000a17308 */ /* 0x000fe20000000800 */
[----:B---3--:R-:W-:Y:S02]  /*1cb70*/  F2FP.BF16.F32.PACK_AB R44, R170, R167 ;  /* 0x000000a7aa2c723e */ /* 0x008fe400000010ff */
[----:B-1----:R-:W-:Y:S01]  /*1cb80*/  F2FP.BF16.F32.PACK_AB R45, R164, R163 ;  /* 0x000000a3a42d723e */ /* 0x002fe200000010ff */
[--C-:B----4-:R-:W-:Y:S01]  /*1cb90*/  FFMA.FTZ R65, R209, R3, -R72.reuse ;  /* 0x00000003d1417223 */ /* 0x110fe20000010848 */
[----:B------:R-:W-:Y:S02]  /*1cba0*/  F2FP.BF16.F32.PACK_AB R46, R168, R169 ;  /* 0x000000a9a82e723e */ /* 0x000fe400000010ff */
[----:B------:R-:W-:Y:S01]  /*1cbb0*/  F2FP.BF16.F32.PACK_AB R47, R166, R165 ;  /* 0x000000a5a62f723e */ /* 0x000fe200000010ff */
[----:B------:R-:W1:Y:S02]  /*1cbc0*/  LDSM.16.MT88.4 R48, [R69+0x2000] ;  /* 0x002000004530783b */ /* 0x000e640000004200 */
[----:B------:R3:W-:Y:S01]  /*1cbd0*/  MUFU.EX2 R160, R65 ;  /* 0x0000004100a07308 */ /* 0x0007e20000000800 */
[----:B------:R-:W-:Y:S03]  /*1cbe0*/  MOV R209, R94 ;  /* 0x0000005e00d17202 */ /* 0x000fe60000000f00 */
        /* <DEDUP_REMOVED lines=203> */
[----:B------:R-:W-:Y:S01]  /*1d8a0*/  FFMA.FTZ R61, R97, R3, -R72 ;  /* 0x00000003613d7223 */ /* 0x000fe20000010848 */
[----:B------:R-:W-:Y:S02]  /*1d8b0*/  MOV R198, R95 ;  /* 0x0000005f00c67202 */ /* 0x000fe40000000f00 */
[----:B------:R2:W-:Y:S01]  /*1d8c0*/  MUFU.EX2 R97, R60 ;  /* 0x0000003c00617308 */ /* 0x0005e20000000800 */
[C---:B------:R-:W-:Y:S09]  /*1d8d0*/  HMMA.16816.F32.BF16 R24, R44.reuse, R62, R24 ;  /* 0x0000003e2c18723c */ /* 0x040ff20000041818 */
[----:B------:R4:W5:Y:S01]  /*1d8e0*/  MUFU.EX2 R95, R57 ;  /* 0x00000039005f7308 */ /* 0x0009620000000800 */
[C---:B------:R-:W-:Y:S03]  /*1d8f0*/  HMMA.16816.F32.BF16 R28, R44.reuse, R48, R28 ;  /* 0x000000302c1c723c */ /* 0x040fe6000004181c */
[-CC-:B--2---:R-:W-:Y:S06]  /*1d900*/  FFMA.FTZ R60, R98, R3.reuse, -R74.reuse ;  /* 0x00000003623c7223 */ /* 0x184fec000001084a */
[----:B------:R2:W1:Y:S01]  /*1d910*/  MUFU.EX2 R98, R61 ;  /* 0x0000003d00627308 */ /* 0x0004620000000800 */
[----:B------:R-:W-:Y:S01]  /*1d920*/  HMMA.16816.F32.BF16 R32, R44, R50, R32 ;  /* 0x000000322c20723c */ /* 0x000fe20000041820 */
[----:B------:R-:W-:Y:S02]  /*1d930*/  LDSM.16.MT88.4 R48, [R69+0x5800] ;  /* 0x005800004530783b */ /* 0x000fe40000004200 */
[-CC-:B----4-:R-:W-:Y:S06]  /*1d940*/  FFMA.FTZ R57, R252, R3.reuse, -R74.reuse ;  /* 0x00000003fc397223 */ /* 0x190fec000001084a */
[----:B------:R-:W-:Y:S01]  /*1d950*/  MUFU.EX2 R96, R60 ;  /* 0x0000003c00607308 */ /* 0x000fe20000000800 */
[----:B-----5:R-:W-:Y:S09]  /*1d960*/  F2FP.BF16.F32.PACK_AB R44, R95, R94 ;  /* 0x0000005e5f2c723e */ /* 0x020ff200000010ff */
[----:B------:R4:W5:Y:S01]  /*1d970*/  MUFU.EX2 R91, R57 ;  /* 0x00000039005b7308 */ /* 0x0009620000000800 */
[----:B--2---:R-:W-:Y:S01]  /*1d980*/  FFMA.FTZ R61, R99, R3, -R74 ;  /* 0x00000003633d7223 */ /* 0x004fe2000001084a */
[----:B-1----:R-:W-:Y:S08]  /*1d990*/  F2FP.BF16.F32.PACK_AB R46, R98, R97 ;  /* 0x00000061622e723e */ /* 0x002ff000000010ff */
[----:B------:R-:W1:Y:S01]  /*1d9a0*/  MUFU.EX2 R93, R61 ;  /* 0x0000003d005d7308 */ /* 0x000e620000000800 */
[----:B----4-:R-:W2:Y:S01]  /*1d9b0*/  LDSM.16.MT88.4 R56, [R68+0xf800] ;  /* 0x00f800004438783b */ /* 0x010ea20000004200 */
[----:B-----5:R-:W-:Y:S02]  /*1d9c0*/  F2FP.BF16.F32.PACK_AB R45, R91, R92 ;  /* 0x0000005c5b2d723e */ /* 0x020fe400000010ff */
[----:B-1----:R-:W-:Y:S05]  /*1d9d0*/  F2FP.BF16.F32.PACK_AB R47, R93, R96 ;  /* 0x000000605d2f723e */ /* 0x002fea00000010ff */
[----:B------:R-:W1:Y:S02]  /*1d9e0*/  LDSM.16.MT88.4 R60, [R43+0x5800] ;  /* 0x005800002b3c783b */ /* 0x000e640000004200 */
        /* <DEDUP_REMOVED lines=265> */
.L_x_5441:
        /* <DEDUP_REMOVED lines=17> */
.L_x_5456:
[----:B------:R-:W-:Y:S01]  /*1eb90*/  FSETP.NE.FTZ.AND P1, PT, R0, RZ, PT ;  /* 0x000000ff0000720b */ /* 0x000fe20003f35000 */
[----:B----4-:R-:W-:Y:S01]  /*1eba0*/  FADD.FTZ R3, R2, R3 ;  /* 0x0000000302037221 */ /* 0x010fe20000010000 */
[----:B------:R-:W2:Y:S01]  /*1ebb0*/  MUFU.RCP R4, R0 ;  /* 0x0000000000047308 */ /* 0x000ea20000001000 */
[C---:B------:R-:W-:Y:S01]  /*1ebc0*/  SHF.L.U32 R8, R228.reuse, 0x1, RZ ;  /* 0x00000001e4087819 */ /* 0x040fe200000006ff */
[----:B------:R-:W-:Y:S05]  /*1ebd0*/  WARPSYNC.ALL ;  /* 0x0000000000007948 */ /* 0x000fea0003800000 */
[----:B------:R-:W-:Y:S01]  /*1ebe0*/  FSETP.NE.FTZ.AND P0, PT, R3, RZ, PT ;  /* 0x000000ff0300720b */ /* 0x000fe20003f15000 */
[----:B------:R-:W-:Y:S01]  /*1ebf0*/  MUFU.RCP R5, R3 ;  /* 0x0000000300057308 */ /* 0x000fe20000001000 */
[----:B-1----:R-:W-:-:S02]  /*1ec00*/  SHF.L.U32 R2, R228, 0x5, RZ ;  /* 0x00000005e4027819 */ /* 0x002fc400000006ff */
[----:B------:R-:W-:Y:S02]  /*1ec10*/  LOP3.LUT R6, R8, 0x6, RZ, 0xc0, !PT ;  /* 0x0000000608067812 */ /* 0x000fe400078ec0ff */
[----:B------:R-:W-:Y:S02]  /*1ec20*/  SHF.L.U32 R10, R228, 0x4, RZ ;  /* 0x00000004e40a7819 */ /* 0x000fe400000006ff */
[----:B------:R-:W-:Y:S01]  /*1ec30*/  LOP3.LUT R6, R6, 0x7c00, R2, 0xf8, !PT ;  /* 0x00007c0006067812 */ /* 0x000fe200078ef802 */
[----:B------:R-:W1:Y:S01]  /*1ec40*/  @P1 MUFU.LG2 R0, R0 ;  /* 0x0000000000001308 */ /* 0x000e620000000c00 */
[----:B------:R-:W-:Y:S02]  /*1ec50*/  MOV R44, 0xff800000 ;  /* 0xff800000002c7802 */ /* 0x000fe40000000f00 */
[----:B--2---:R-:W-:Y:S02]  /*1ec60*/  FSEL R2, R4, 1, P1 ;  /* 0x3f80000004027808 */ /* 0x004fe40000800000 */
[----:B------:R-:W-:-:S02]  /*1ec70*/  LOP3.LUT R9, R10, 0x1c0, RZ, 0xc0, !PT ;  /* 0x000001c00a097812 */ /* 0x000fc400078ec0ff */
[----:B------:R-:W-:Y:S01]  /*1ec80*/  MOV R15, 0xff800000 ;  /* 0xff800000000f7802 */ /* 0x000fe20000000f00 */
[----:B------:R-:W2:Y:S01]  /*1ec90*/  @P0 MUFU.LG2 R3, R3 ;  /* 0x0000000300030308 */ /* 0x000ea20000000c00 */
        /* <DEDUP_REMOVED lines=9> */
[----:B-1----:R-:W-:Y:S01]  /*1ed30*/  @P1 FMUL.FTZ R0, R0, 0.69314718246459960938 ;  /* 0x3f31721800001820 */ /* 0x002fe20000410000 */
[C---:B------:R-:W-:Y:S01]  /*1ed40*/  FMUL.FTZ R153, R2.reuse, R153 ;  /* 0x0000009902997220 */ /* 0x040fe20000410000 */
[C---:B------:R-:W-:Y:S01]  /*1ed50*/  FMUL.FTZ R156, R2.reuse, R156 ;  /* 0x0000009c029c7220 */ /* 0x040fe20000410000 */
[C---:B------:R-:W-:Y:S01]  /*1ed60*/  FMUL.FTZ R157, R2.reuse, R157 ;  /* 0x0000009d029d7220 */ /* 0x040fe20000410000 */
[----:B------:R-:W-:Y:S01]  /*1ed70*/  @P1 FFMA.FTZ R44, R7, R37, R0 ;  /* 0x00000025072c1223 */ /* 0x000fe20000010000 */
[----:B------:R-:W-:Y:S01]  /*1ed80*/  FSEL R0, R5, 1, P0 ;  /* 0x3f80000005007808 */ /* 0x000fe20000000000 */
[C---:B------:R-:W-:Y:S01]  /*1ed90*/  FMUL.FTZ R160, R2.reuse, R160 ;  /* 0x000000a002a07220 */ /* 0x040fe20000410000 */
[C---:B------:R-:W-:Y:S01]  /*1eda0*/  FMUL.FTZ R161, R2.reuse, R161 ;  /* 0x000000a102a17220 */ /* 0x040fe20000410000 */
[C---:B------:R-:W-:Y:S01]  /*1edb0*/  FMUL.FTZ R164, R2.reuse, R164 ;  /* 0x000000a402a47220 */ /* 0x040fe20000410000 */
[----:B------:R-:W-:Y:S01]  /*1edc0*/  FMUL.FTZ R165, R2, R165 ;  /* 0x000000a502a57220 */ /* 0x000fe20000410000 */
[----:B------:R-:W-:Y:S01]  /*1edd0*/  LOP3.LUT R4, R9, 0x38, R8, 0xf8, !PT ;  /* 0x0000003809047812 */ /* 0x000fe200078ef808 */
[----:B--2---:R-:W-:Y:S01]  /*1ede0*/  @P0 FMUL.FTZ R2, R3, 0.69314718246459960938 ;  /* 0x3f31721803020820 */ /* 0x004fe20000410000 */
        /* <DEDUP_REMOVED lines=24> */
[----:B------:R-:W2:Y:S01]  /*1ef70*/  LDL.LU R16, [R1+0x34] ;  /* 0x0000340001107983 */ /* 0x000ea20000300800 */
[--C-:B------:R-:W-:Y:S02]  /*1ef80*/  IMAD.IADD R5, R7, 0x1, R0.reuse ;  /* 0x0000000107057824 */ /* 0x100fe400078e0200 */
[----:B------:R-:W-:Y:S01]  /*1ef90*/  IMAD.IADD R3, R6, 0x1, R0 ;  /* 0x0000000106037824 */ /* 0x000fe200078e0200 */
[----:B------:R-:W-:Y:S01]  /*1efa0*/  R2UR UR12, R46 ;  /* 0x000000002e0c72ca */ /* 0x000fe200000e0000 */
[----:B------:R-:W-:Y:S01]  /*1efb0*/  @P4 VIADD R2, R0, 0xffffff80 ;  /* 0xffffff8000024836 */ /* 0x000fe20000000000 */
[----:B------:R-:W-:Y:S01]  /*1efc0*/  R2UR UR13, R47 ;  /* 0x000000002f0d72ca */ /* 0x000fe200000e0000 */
[----:B------:R-:W-:Y:S01]  /*1efd0*/  IMAD.IADD R4, R7, 0x1, R3 ;  /* 0x0000000107047824 */ /* 0x000fe200078e0203 */
[----:B------:R-:W-:Y:S01]  /*1efe0*/  R2UR UR10, R46 ;  /* 0x000000002e0a72ca */ /* 0x000fe200000e0000 */
[----:B------:R-:W4:Y:S01]  /*1eff0*/  LDL.LU R14, [R1+0x38] ;  /* 0x00003800010e7983 */ /* 0x000f220000300800 */
[----:B------:R-:W-:-:S02]  /*1f000*/  R2UR UR11, R47 ;  /* 0x000000002f0b72ca */ /* 0x000fc400000e0000 */
[----:B------:R-:W-:Y:S01]  /*1f010*/  R2UR UR4, R46 ;  /* 0x000000002e0472ca */ /* 0x000fe200000e0000 */
[----:B------:R-:W3:Y:S01]  /*1f020*/  LDL R50, [R1+0x3c] ;  /* 0x00003c0001327983 */ /* 0x000ee20000100800 */
[----:B------:R-:W-:-:S03]  /*1f030*/  R2UR UR5, R47 ;  /* 0x000000002f0572ca */ /* 0x000fc600000e0000 */
[----:B------:R-:W-:Y:S04]  /*1f040*/  STS.64 [R0], R136 ;  /* 0x0000008800007388 */ /* 0x000fe80000000a00 */
[----:B------:R-:W-:Y:S04]  /*1f050*/  STS.64 [R0+0x800], R138 ;  /* 0x0008008a00007388 */ /* 0x000fe80000000a00 */
[----:B------:R-:W-:Y:S04]  /*1f060*/  STS.64 [R5], R140 ;  /* 0x0000008c05007388 */ /* 0x000fe80000000a00 */
[----:B------:R-:W-:Y:S04]  /*1f070*/  STS.64 [R5+0x800], R142 ;  /* 0x0008008e05007388 */ /* 0x000fe80000000a00 */
[----:B------:R-:W-:Y:S04]  /*1f080*/  STS.64 [R3], R144 ;  /* 0x0000009003007388 */ /* 0x000fe80000000a00 */
[----:B------:R1:W-:Y:S04]  /*1f090*/  STS.64 [R3+0x800], R146 ;  /* 0x0008009203007388 */ /* 0x0003e80000000a00 */
[----:B------:R-:W-:Y:S04]  /*1f0a0*/  STS.64 [R4], R148 ;  /* 0x0000009404007388 */ /* 0x000fe80000000a00 */
[----:B------:R1:W-:Y:S04]  /*1f0b0*/  STS.64 [R4+0x800], R150 ;  /* 0x0008009604007388 */ /* 0x0003e80000000a00 */
[----:B------:R-:W-:Y:S04]  /*1f0c0*/  STS.64 [R2], R152 ;  /* 0x0000009802007388 */ /* 0x000fe80000000a00 */
[----:B------:R-:W-:Y:S01]  /*1f0d0*/  STS.64 [R2+0x800], R154 ;  /* 0x0008009a02007388 */ /* 0x000fe20000000a00 */
[----:B-1----:R-:W-:-:S04]  /*1f0e0*/  IMAD.IADD R3, R6, 0x1, R2 ;  /* 0x0000000106037824 */ /* 0x002fc800078e0202 */
[C---:B------:R-:W-:Y:S02]  /*1f0f0*/  IMAD.IADD R0, R7.reuse, 0x1, R3 ;  /* 0x0000000107007824 */ /* 0x040fe400078e0203 */
[----:B------:R-:W-:-:S05]  /*1f100*/  IMAD.IADD R4, R7, 0x1, R2 ;  /* 0x0000000107047824 */ /* 0x000fca00078e0202 */
[----:B------:R-:W-:Y:S04]  /*1f110*/  STS.64 [R4], R156 ;  /* 0x0000009c04007388 */ /* 0x000fe80000000a00 */
[----:B------:R1:W-:Y:S04]  /*1f120*/  STS.64 [R4+0x800], R158 ;  /* 0x0008009e04007388 */ /* 0x0003e80000000a00 */
[----:B------:R-:W-:Y:S04]  /*1f130*/  STS.64 [R3], R160 ;  /* 0x000000a003007388 */ /* 0x000fe80000000a00 */
[----:B------:R1:W-:Y:S04]  /*1f140*/  STS.64 [R3+0x800], R162 ;  /* 0x000800a203007388 */ /* 0x0003e80000000a00 */
[----:B------:R-:W-:Y:S04]  /*1f150*/  STS.64 [R0], R164 ;  /* 0x000000a400007388 */ /* 0x000fe80000000a00 */
[----:B------:R3:W-:Y:S04]  /*1f160*/  STS.64 [R0+0x800], R166 ;  /* 0x000800a600007388 */ /* 0x0007e80000000a00 */
[----:B------:R-:W4:Y:S04]  /*1f170*/  LD.E R6, desc[UR10][R134.64+0x60] ;  /* 0x0000600a86067980 */ /* 0x000f28000c101900 */
[----:B------:R-:W4:Y:S04]  /*1f180*/  LD.E R7, desc[UR4][R134.64+0xcc] ;  /* 0x0000cc0486077980 */ /* 0x000f28000c101900 */
[----:B-1----:R-:W4:Y:S01]  /*1f190*/  LD.E.64 R4, desc[UR10][R134.64+0x78] ;  /* 0x0000780a86047980 */ /* 0x002f22000c101b00 */
[----:B------:R-:W1:Y:S03]  /*1f1a0*/  S2R R17, SR_CTAID.X ;  /* 0x0000000000117919 */ /* 0x000e660000002500 */
[----:B------:R-:W2:Y:S01]  /*1f1b0*/  LD.E.64 R2, desc[UR12][R134.64+0xb0] ;  /* 0x0000b00c86027980 */ /* 0x000ea2000c101b00 */
[----:B------:R-:W-:-:S03]  /*1f1c0*/  SHF.R.U32.HI R45, RZ, 0x4, R228 ;  /* 0x00000004ff2d7819 */ /* 0x000fc600000116e4 */
[----:B------:R2:W5:Y:S02]  /*1f1d0*/  LD.E.64 R12, desc[UR4][R134.64+0xa8] ;  /* 0x0000a804860c7980 */ /* 0x000564000c101b00 */
[C---:B------:R-:W-:Y:S01]  /*1f1e0*/  VIADD R8, R45.reuse, 0x8 ;  /* 0x000000082d087836 */ /* 0x040fe20000000000 */
[----:B------:R-:W-:Y:S01]  /*1f1f0*/  LOP3.LUT R10, R10, 0x10, RZ, 0xc0, !PT ;  /* 0x000000100a0a7812 */ /* 0x000fe200078ec0ff */
[----:B------:R-:W-:Y:S02]  /*1f200*/  VIADD R9, R45, 0x20 ;  /* 0x000000202d097836 */ /* 0x000fe40000000000 */
[----:B-1----:R-:W-:Y:S01]  /*1f210*/  IMAD.SHL.U32 R48, R17, 0x40, RZ ;  /* 0x0000004011307824 */ /* 0x002fe200078e00ff */
[----:B------:R-:W-:Y:S01]  /*1f220*/  BSSY.RECONVERGENT B0, `(.L_x_5450) ;  /* 0x0000035000007945 */ /* 0x000fe20003800200 */
[C---:B------:R-:W-:Y:S02]  /*1f230*/  VIADD R49, R45.reuse, 0x30 ;  /* 0x000000302d317836 */ /* 0x040fe40000000000 */
[----:B---3--:R-:W-:Y:S01]  /*1f240*/  IMAD.IADD R0, R50, 0x1, -R48 ;  /* 0x0000000132007824 */ /* 0x008fe200078e0a30 */
[----:B------:R-:W-:Y:S04]  /*1f250*/  BAR.SYNC.DEFER_BLOCKING 0x0 ;  /* 0x0000000000007b1d */ /* 0x000fe80000010000 */
[----:B------:R-:W-:Y:S01]  /*1f260*/  ISETP.GE.AND P6, PT, R8, R0, PT ;  /* 0x000000000800720c */ /* 0x000fe20003fc6270 */
[----:B------:R-:W-:-:S05]  /*1f270*/  VIADD R8, R45, 0x10 ;  /* 0x000000102d087836 */ /* 0x000fca0000000000 */
[-C--:B------:R-:W-:Y:S01]  /*1f280*/  ISETP.GE.AND P5, PT, R8, R0.reuse, PT ;  /* 0x000000000800720c */ /* 0x080fe20003fa6270 */
[----:B------:R-:W-:Y:S01]  /*1f290*/  VIADD R8, R45, 0x28 ;  /* 0x000000282d087836 */ /* 0x000fe20000000000 */
[----:B------:R-:W-:-:S04]  /*1f2a0*/  ISETP.GE.AND P3, PT, R9, R0, PT ;  /* 0x000000000900720c */ /* 0x000fc80003f66270 */
[-C--:B------:R-:W-:Y:S02]  /*1f2b0*/  ISETP.GE.AND P2, PT, R8, R0.reuse, PT ;  /* 0x000000000800720c */ /* 0x080fe40003f46270 */
[----:B------:R-:W-:Y:S01]  /*1f2c0*/  ISETP.GE.AND P1, PT, R45, R0, PT ;  /* 0x000000002d00720c */ /* 0x000fe20003f26270 */
[----:B--2---:R-:W-:-:S04]  /*1f2d0*/  IMAD R2, R2, UR9, R16 ;  /* 0x0000000902027c24 */ /* 0x004fc8000f8e0210 */
[----:B----4-:R-:W-:Y:S02]  /*1f2e0*/  IMAD R2, R2, R6, R14 ;  /* 0x0000000602027224 */ /* 0x010fe400078e020e */
[----:B------:R-:W-:Y:S02]  /*1f2f0*/  VIADD R6, R45, 0x18 ;  /* 0x000000182d067836 */ /* 0x000fe40000000000 */
[----:B------:R-:W-:Y:S02]  /*1f300*/  IMAD R14, R3, R2, R48 ;  /* 0x00000002030e7224 */ /* 0x000fe400078e0230 */
[----:B------:R-:W-:Y:S01]  /*1f310*/  IMAD.SHL.U32 R3, R228, 0x4, RZ ;  /* 0x00000004e4037824 */ /* 0x000fe200078e00ff */
[----:B------:R-:W-:Y:S01]  /*1f320*/  ISETP.GE.AND P4, PT, R6, R0, PT ;  /* 0x000000000600720c */ /* 0x000fe20003f86270 */
[----:B------:R-:W-:-:S03]  /*1f330*/  IMAD R2, R14, R7, RZ ;  /* 0x000000070e027224 */ /* 0x000fc600078e02ff */
[C---:B------:R-:W-:Y:S02]  /*1f340*/  LOP3.LUT R7, R3.reuse, 0xffc, RZ, 0xc0, !PT ;  /* 0x00000ffc03077812 */ /* 0x040fe400078ec0ff */
[----:B------:R-:W-:Y:S02]  /*1f350*/  LOP3.LUT R6, R3, 0x1f8, RZ, 0xc0, !PT ;  /* 0x000001f803067812 */ /* 0x000fe400078ec0ff */
[----:B------:R-:W-:Y:S02]  /*1f360*/  IADD3 R3, P0, PT, R2, R7, RZ ;  /* 0x0000000702037210 */ /* 0x000fe40007f1e0ff */
[----:B------:R-:W-:Y:S02]  /*1f370*/  LOP3.LUT R6, R6, 0x38, R70, 0x78, !PT ;  /* 0x0000003806067812 */ /* 0x000fe400078e7846 */
[----:B------:R-:W-:Y:S02]  /*1f380*/  LEA.HI.X.SX32 R7, R2, RZ, 0x1, P0 ;  /* 0x000000ff02077211 */ /* 0x000fe400000f0eff */
[----:B------:R-:W-:Y:S01]  /*1f390*/  LEA R2, P0, R3, R4, 0x2 ;  /* 0x0000000403027211 */ /* 0x000fe200078010ff */
[----:B------:R-:W-:-:S05]  /*1f3a0*/  IMAD R4, R6, 0x4, R10 ;  /* 0x0000000406047824 */ /* 0x000fca00078e020a */
        /* <DEDUP_REMOVED lines=8> */
[----:B------:R-:W-:-:S02]  /*1f430*/  LEA.HI.X R3, R3, R5, R7, 0x2, P0 ;  /* 0x0000000503037211 */ /* 0x000fc400000f1407 */
[----:B------:R-:W-:Y:S02]  /*1f440*/  LOP3.LUT P0, RZ, R228, 0x3, RZ, 0xc0, !PT ;  /* 0x00000003e4ff7812 */ /* 0x000fe4000780c0ff */
[----:B------:R-:W-:Y:S02]  /*1f450*/  LOP3.LUT R5, R70, 0x30, RZ, 0xc0, !PT ;  /* 0x0000003046057812 */ /* 0x000fe400078ec0ff */
[----:B------:R-:W-:-:S04]  /*1f460*/  SHF.R.U32.HI R7, RZ, 0x2, R228 ;  /* 0x00000002ff077819 */ /* 0x000fc800000116e4 */
[----:B------:R-:W-:-:S05]  /*1f470*/  LOP3.LUT R7, R5, 0x7, R7, 0xf8, !PT ;  /* 0x0000000705077812 */ /* 0x000fca00078ef807 */
[----:B--23--:R-:W-:Y:S05]  /*1f480*/  @P0 BRA `(.L_x_5451) ;  /* 0x0000000000380947 */ /* 0x00cfea0003800000 */
[----:B------:R-:W-:Y:S01]  /*1f490*/  IADD3 R5, P0, PT, R14, R7, RZ ;  /* 0x000000070e057210 */ /* 0x000fe20007f1e0ff */
[----:B------:R-:W-:-:S03]  /*1f4a0*/  IMAD.IADD R6, R50, 0x1, -R48 ;  /* 0x0000000132067824 */ /* 0x000fc600078e0a30 */
[----:B------:R-:W-:Y:S02]  /*1f4b0*/  LEA.HI.X.SX32 R14, R14, RZ, 0x1, P0 ;  /* 0x000000ff0e0e7211 */ /* 0x000fe400000f0eff */
[----:B-1---5:R-:W-:-:S04]  /*1f4c0*/  LEA R4, P0, R5, R12, 0x2 ;  /* 0x0000000c05047211 */ /* 0x022fc800078010ff */
        /* <DEDUP_REMOVED lines=10> */
.L_x_5451:
[----:B------:R-:W-:Y:S05]  /*1f570*/  BSYNC.RECONVERGENT B0 ;  /* 0x0000000000007941 */ /* 0x000fea0003800200 */
.L_x_5450:
[----:B------:R-:W-:Y:S01]  /*1f580*/  ISETP.GE.AND P0, PT, R49, R0, PT ;  /* 0x000000003100720c */ /* 0x000fe20003f06270 */
[----:B------:R-:W-:Y:S01]  /*1f590*/  VIADD R45, R45, 0x38 ;  /* 0x000000382d2d7836 */ /* 0x000fe20000000000 */
[C---:B------:R-:W-:Y:S01]  /*1f5a0*/  @!P1 R2UR UR20, R46.reuse ;  /* 0x000000002e1492ca */ /* 0x040fe200000e0000 */
[----:B--2---:R-:W-:Y:S01]  /*1f5b0*/  IMAD.MOV.U32 R5, RZ, RZ, 0x0 ;  /* 0x00000000ff057424 */ /* 0x004fe200078e00ff */
[C---:B------:R-:W-:Y:S02]  /*1f5c0*/  @!P1 R2UR UR21, R47.reuse ;  /* 0x000000002f1592ca */ /* 0x040fe400000e0000 */
[C---:B------:R-:W-:Y:S02]  /*1f5d0*/  @!P6 R2UR UR18, R46.reuse ;  /* 0x000000002e12e2ca */ /* 0x040fe400000e0000 */
[----:B------:R-:W-:Y:S02]  /*1f5e0*/  @!P6 R2UR UR19, R47 ;  /* 0x000000002f13e2ca */ /* 0x000fe400000e0000 */
[----:B------:R-:W-:-:S02]  /*1f5f0*/  @!P5 R2UR UR16, R46 ;  /* 0x000000002e10d2ca */ /* 0x000fc400000e0000 */
[C---:B------:R-:W-:Y:S02]  /*1f600*/  @!P5 R2UR UR17, R47.reuse ;  /* 0x000000002f11d2ca */ /* 0x040fe400000e0000 */
[C---:B------:R-:W-:Y:S02]  /*1f610*/  @!P4 R2UR UR14, R46.reuse ;  /* 0x000000002e0ec2ca */ /* 0x040fe400000e0000 */
[C---:B------:R-:W-:Y:S01]  /*1f620*/  @!P4 R2UR UR15, R47.reuse ;  /* 0x000000002f0fc2ca */ /* 0x040fe200000e0000 */
[----:B------:R-:W-:Y:S01]  /*1f630*/  @!P1 ST.E.128 desc[UR20][R2.64], R40 ;  /* 0x0000002802009985 */ /* 0x000fe2000c101d14 */
        /* <DEDUP_REMOVED lines=9> */
[----:B------:R-:W-:Y:S02]  /*1f6d0*/  ISETP.GE.AND P1, PT, R45, R0, PT ;  /* 0x000000002d00720c */ /* 0x000fe40003f26270 */
[----:B------:R-:W-:Y:S01]  /*1f6e0*/  MOV R6, 0x1f0 ;  /* 0x000001f000067802 */ /* 0x000fe20000000f00 */
[----:B------:R-:W-:Y:S04]  /*1f6f0*/  @!P3 ST.E.128 desc[UR12][R2.64+0x2000], R24 ;  /* 0x002000180200b985 */ /* 0x000fe8000c101d0c */
[----:B------:R-:W-:Y:S01]  /*1f700*/  IMAD.MOV.U32 R4, RZ, RZ, R6 ;  /* 0x000000ffff047224 */ /* 0x000fe200078e0006 */
[----:B------:R-:W-:Y:S04]  /*1f710*/  @!P2 ST.E.128 desc[UR10][R2.64+0x2800], R20 ;  /* 0x002800140200a985 */ /* 0x000fe8000c101d0a */
[----:B------:R1:W-:Y:S02]  /*1f720*/  @!P0 ST.E.128 desc[UR4][R2.64+0x3000], R16 ;  /* 0x0030001002008985 */ /* 0x0003e4000c101d04 */
[----:B-1---5:R-:W-:Y:S05]  /*1f730*/  @P1 RET.REL.NODEC R4 `(_ZN5flash24flash_fwd_splitkv_kernelI23Flash_fwd_kernel_traitsILi64ELi64ELi256ELi4ELb0ELb0EN7cutlass10bfloat16_tE19Flash_kernel_traitsILi64ELi64ELi256ELi4ES3_EELb0ELb0ELb0ELb0ELb1ELb1ELb1ELb1EEEvNS_16Flash_fwd_paramsE) ;  /* 0xfffffe0804301950 */ /* 0x022fea0003c3ffff */
[----:B------:R-:W-:Y:S02]  /*1f740*/  R2UR UR4, R46 ;  /* 0x000000002e0472ca */ /* 0x000fe400000e0000 */
[----:B------:R-:W-:-:S13]  /*1f750*/  R2UR UR5, R47 ;  /* 0x000000002f0572ca */ /* 0x000fda00000e0000 */
[----:B------:R1:W-:Y:S02]  /*1f760*/  ST.E.128 desc[UR4][R2.64+0x3800], R8 ;  /* 0x0038000802007985 */ /* 0x0003e4000c101d04 */
[----:B-1----:R-:W-:Y:S02]  /*1f770*/  IMAD.MOV.U32 R2, RZ, RZ, R6 ;  /* 0x000000ffff027224 */ /* 0x002fe400078e0006 */
[----:B------:R-:W-:-:S04]  /*1f780*/  IMAD.MOV.U32 R3, RZ, RZ, 0x0 ;  /* 0x00000000ff037424 */ /* 0x000fc800078e00ff */
[----:B------:R-:W-:Y:S05]  /*1f790*/  RET.REL.NODEC R2 `(_ZN5flash24flash_fwd_splitkv_kernelI23Flash_fwd_kernel_traitsILi64ELi64ELi256ELi4ELb0ELb0EN7cutlass10bfloat16_tE19Flash_kernel_traitsILi64ELi64ELi256ELi4ES3_EELb0ELb0ELb0ELb0ELb1ELb1ELb1ELb1EEEvNS_16Flash_fwd_paramsE) ;  /* 0xfffffe0802187950 */ /* 0x000fea0003c3ffff */
.L_x_5449:
[----:B-12---:R-:W-:Y:S01]  /*1f7a0*/  IMAD.MOV.U32 R0, RZ, RZ, 0x2 ;  /* 0x00000002ff007424 */ /* 0x006fe200078e00ff */
[----:B-----5:R-:W-:Y:S01]  /*1f7b0*/  MOV R2, R9 ;  /* 0x0000000900027202 */ /* 0x020fe20000000f00 */
[----:B------:R-:W-:Y:S01]  /*1f7c0*/  IMAD.MOV.U32 R4, RZ, RZ, -0x1 ;  /* 0xffffffffff047424 */ /* 0x000fe200078e00ff */
[----:B------:R-:W-:-:S07]  /*1f7d0*/  MOV R3, 0x1f ;  /* 0x0000001f00037802 */ /* 0x000fce0000000f00 */
[----:B---3--:R-:W-:Y:S05]  /*1f7e0*/  WARPSYNC.COLLECTIVE R4, `(.L_x_5452) ;  /* 0x0000000004087348 */ /* 0x008fea0003c00000 */
[----:B------:R1:W2:Y:S02]  /*1f7f0*/  SHFL.BFLY P0, R0, R2, R0, R3 ;  /* 0x0c00000002007389 */ /* 0x0002a40000000003 */
[----:B-123--:R-:W-:Y:S05]  /*1f800*/  ENDCOLLECTIVE ;  /* 0x000000000000791b */ /* 0x00efea0003800000 */
.L_x_5452:
[----:B------:R-:W-:Y:S02]  /*1f810*/  MOV R5, R0 ;  /* 0x0000000000057202 */ /* 0x000fe40000000f00 */
[----:B------:R-:W-:-:S03]  /*1f820*/  MOV R0, 0x1 ;  /* 0x0000000100007802 */ /* 0x000fc60000000f00 */
[----:B------:R-:W-:-:S04]  /*1f830*/  FADD.FTZ R5, R5, R9 ;  /* 0x0000000905057221 */ /* 0x000fc80000010000 */
[----:B------:R-:W-:-:S07]  /*1f840*/  IMAD.MOV.U32 R2, RZ, RZ, R5 ;  /* 0x000000ffff027224 */ /* 0x000fce00078e0005 */
[----:B------:R-:W-:Y:S05]  /*1f850*/  WARPSYNC.COLLECTIVE R4, `(.L_x_5453) ;  /* 0x0000000004087348 */ /* 0x000fea0003c00000 */
[----:B------:R1:W2:Y:S02]  /*1f860*/  SHFL.BFLY P0, R0, R2, R0, R3 ;  /* 0x0c00000002007389 */ /* 0x0002a40000000003 */
[----:B-12---:R-:W-:Y:S05]  /*1f870*/  ENDCOLLECTIVE ;  /* 0x000000000000791b */ /* 0x006fea0003800000 */
.L_x_5453:
[----:B------:R-:W-:Y:S01]  /*1f880*/  IMAD.MOV.U32 R6, RZ, RZ, R0 ;  /* 0x000000ffff067224 */ /* 0x000fe200078e0000 */
[----:B------:R-:W-:Y:S02]  /*1f890*/  MOV R0, 0x2 ;  /* 0x0000000200007802 */ /* 0x000fe40000000f00 */
[----:B------:R-:W-:-:S07]  /*1f8a0*/  MOV R2, R8 ;  /* 0x0000000800027202 */ /* 0x000fce0000000f00 */
[----:B------:R-:W-:Y:S05]  /*1f8b0*/  WARPSYNC.COLLECTIVE R4, `(.L_x_5454) ;  /* 0x0000000004087348 */ /* 0x000fea0003c00000 */
[----:B------:R1:W2:Y:S02]  /*1f8c0*/  SHFL.BFLY P0, R0, R2, R0, R3 ;  /* 0x0c00000002007389 */ /* 0x0002a40000000003 */
[----:B-12---:R-:W-:Y:S05]  /*1f8d0*/  ENDCOLLECTIVE ;  /* 0x000000000000791b */ /* 0x006fea0003800000 */
.L_x_5454:
[----:B------:R-:W-:Y:S01]  /*1f8e0*/  IMAD.MOV.U32 R2, RZ, RZ, R0 ;  /* 0x000000ffff027224 */ /* 0x000fe200078e0000 */
[----:B------:R-:W-:-:S03]  /*1f8f0*/  MOV R0, 0x1 ;  /* 0x0000000100007802 */ /* 0x000fc60000000f00 */
[----:B------:R-:W-:-:S07]  /*1f900*/  FADD.FTZ R2, R2, R8 ;  /* 0x0000000802027221 */ /* 0x000fce0000010000 */
[----:B------:R-:W-:Y:S05]  /*1f910*/  WARPSYNC.COLLECTIVE R4, `(.L_x_5455) ;  /* 0x0000000004087348 */ /* 0x000fea0003c00000 */
[----:B------:R1:W2:Y:S02]  /*1f920*/  SHFL.BFLY P0, R0, R2, R0, R3 ;  /* 0x0c00000002007389 */ /* 0x0002a40000000003 */
[----:B-12---:R-:W-:Y:S05]  /*1f930*/  ENDCOLLECTIVE ;  /* 0x000000000000791b */ /* 0x006fea0003800000 */
.L_x_5455:
[----:B------:R-:W-:Y:S01]  /*1f940*/  MOV R3, R0 ;  /* 0x0000000000037202 */ /* 0x000fe20000000f00 */
[----:B------:R-:W-:Y:S01]  /*1f950*/  FADD.FTZ R0, R5, R6 ;  /* 0x0000000605007221 */ /* 0x000fe20000010000 */
[----:B------:R-:W-:Y:S06]  /*1f960*/  BRA `(.L_x_5456) ;  /* 0xfffffff000887947 */ /* 0x000fec000383ffff */
.L_x_5457:
        /* <DEDUP_REMOVED lines=9> */
.L_x_14753:


//--------------------- .text._ZN5flash24flash_fwd_splitkv_kernelI23Flash_fwd_kernel_traitsILi64ELi64ELi256ELi4ELb0ELb0EN7cutlass10bfloat16_tE19Flash_kernel_traitsILi64ELi64ELi256ELi4ES3_EELb0ELb0ELb1ELb0ELb0ELb0ELb1ELb1EEEvNS_16Flash_fwd_paramsE --------------------------
	.section	.text._ZN5flash24flash_fwd_splitkv_kernelI23Flash_fwd_kernel_traitsILi64ELi64ELi256ELi4ELb0ELb0EN7cutlass10bfloat16_tE19Flash_kernel_traitsILi64ELi64ELi256ELi4ES3_EELb0ELb0ELb1ELb0ELb0ELb0ELb1ELb1EEEvNS_16Flash_fwd_paramsE,"ax",@progbits
	.align	128
        .global         _ZN5flash24flash_fwd_splitkv_kernelI23Flash_fwd_kernel_traitsILi64ELi64ELi256ELi4ELb0ELb0EN7cutlass10bfloat16_tE19Flash_kernel_traitsILi64ELi64ELi256ELi4ES3_EELb0ELb0ELb1ELb0ELb0ELb0ELb1ELb1EEEvNS_16Flash_fwd_paramsE
        .type           _ZN5flash24flash_fwd_splitkv_kernelI23Flash_fwd_kernel_traitsILi64ELi64ELi256ELi4ELb0ELb0EN7cutlass10bfloat16_tE19Flash_kernel_traitsILi64ELi64ELi256ELi4ES3_EELb0ELb0ELb1ELb0ELb0ELb0ELb1ELb1EEEvNS_16Flash_fwd_paramsE,@function
        .size           _ZN5flash24flash_fwd_splitkv_kernelI23Flash_fwd_kernel_traitsILi64ELi64ELi256ELi4ELb0ELb0EN7cutlass10bfloat16_tE19Flash_kernel_traitsILi64ELi64ELi256ELi4ES3_EELb0ELb0ELb1ELb0ELb0ELb0ELb1ELb1EEEvNS_16Flash_fwd_paramsE,(.L_x_14754 - _ZN5flash24flash_fwd_splitkv_kernelI23Flash_fwd_kernel_traitsILi64ELi64ELi256ELi4ELb0ELb0EN7cutlass10bfloat16_tE19Flash_kernel_traitsILi64ELi64ELi256ELi4ES3_EELb0ELb0ELb1ELb0ELb0ELb0ELb1ELb1EEEvNS_16Flash_fwd_paramsE)
        .other          _ZN5flash24flash_fwd_splitkv_kernelI23Flash_fwd_kernel_traitsILi64ELi64ELi256ELi4ELb0ELb0EN7cutlass10bfloat16_tE19Flash_kernel_traitsILi64ELi64ELi256ELi4ES3_EELb0ELb0ELb1ELb0ELb0ELb0ELb1ELb1EEEvNS_16Flash_fwd_paramsE,@"STO_CUDA_ENTRY STV_DEFAULT"
_ZN5flash24flash_fwd_splitkv_kernelI23Flash_fwd_kernel_traitsILi64ELi64ELi256ELi4ELb0ELb0EN7cutlass10bfloat16_tE19Flash_kernel_traitsILi64ELi64ELi256ELi4ES3_EELb0ELb0ELb1ELb0ELb0ELb0ELb1ELb1EEEvNS_16Flash_fwd_paramsE:
.text._ZN5flash24flash_fwd_splitkv_kernelI23Flash_fwd_kernel_traitsILi64ELi64ELi256ELi4ELb0ELb0EN7cutlass10bfloat16_tE19Flash_kernel_traitsILi64ELi64ELi256ELi4ES3_EELb0ELb0ELb1ELb0ELb0ELb0ELb1ELb1EEEvNS_16Flash_fwd_paramsE:
        /* <DEDUP_REMOVED lines=30> */
[----:B-1----:R-:W-:Y:S05]  /*01e0*/  CALL.REL.NOINC `($_ZN5flash24flash_fwd_splitkv_kernelI23Flash_fwd_kernel_traitsILi64ELi64ELi256ELi4ELb0ELb0EN7cutlass10bfloat16_tE19Flash_kernel_traitsILi64ELi64ELi256ELi4ES3_EELb0ELb0ELb1ELb0ELb0ELb0ELb1ELb1EEEvNS_16Flash_fwd_paramsE$_ZN5flash30compute_attn_1rowblock_splitkvI23Flash_fwd_kernel_traitsILi64ELi64ELi256ELi4ELb0ELb0EN7cutlass10bfloat16_tE19Flash_kernel_traitsILi64ELi64ELi256ELi4ES3_EELb0ELb0ELb1ELb0ELb0ELb0ELb1ELb1ENS_16Flash_fwd_paramsEEEvRKT8_iiiii) ;  /* 0x0000000000087944 */ /* 0x002fea0003c00000 */
[----:B------:R-:W-:Y:S05]  /*01f0*/  BSYNC.RECONVERGENT B3 ;  /* 0x0000000000037941 */ /* 0x000fea0003800200 */
.L_x_5458:
[----:B------:R-:W-:Y:S05]  /*0200*/  EXIT ;  /* 0x000000000000794d */ /* 0x000fea0003800000 */
        .type           $_ZN5flash24flash_fwd_splitkv_kernelI23Flash_fwd_kernel_traitsILi64ELi64ELi256ELi4ELb0ELb0EN7cutlass10bfloat16_tE19Flash_kernel_traitsILi64ELi64ELi256ELi4ES3_EELb0ELb0ELb1ELb0ELb0ELb0ELb1ELb1EEEvNS_16Flash_fwd_paramsE$_ZN5flash30compute_attn_1rowblock_splitkvI23Flash_fwd_kernel_traitsILi64ELi64ELi256ELi4ELb0ELb0EN7cutlass10bfloat16_tE19Flash_kernel_traitsILi64ELi64ELi256ELi4ES3_EELb0ELb0ELb1ELb0ELb0ELb0ELb1ELb1ENS_16Flash_fwd_paramsEEEvRKT8_iiiii,@function
        .size           $_ZN5flash24flash_fwd_splitkv_kernelI23Flash_fwd_kernel_traitsILi64ELi64ELi256ELi4ELb0ELb0EN7cutlass10bfloat16_tE19Flash_kernel_traitsILi64ELi64ELi256ELi4ES3_EELb0ELb0ELb1ELb0ELb0ELb0ELb1ELb1EEEvNS_16Flash_fwd_paramsE$_ZN5flash30compute_attn_1rowblock_splitkvI23Flash_fwd_kernel_traitsILi64ELi64ELi256ELi4ELb0ELb0EN7cutlass10bfloat16_tE19Flash_kernel_traitsILi64ELi64ELi256ELi4ES3_EELb0ELb0ELb1ELb0ELb0ELb0ELb1ELb1ENS_16Flash_fwd_paramsEEEvRKT8_iiiii,(.L_x_14754 - $_ZN5flash24flash_fwd_splitkv_kernelI23Flash_fwd_kernel_traitsILi64ELi64ELi256ELi4ELb0ELb0EN7cutlass10bfloat16_tE19Flash_kernel_traitsILi64ELi64ELi256ELi4ES3_EELb0ELb0ELb1ELb0ELb0ELb0ELb1ELb1EEEvNS_16Flash_fwd_paramsE$_ZN5flash30compute_attn_1rowblock_splitkvI23Flash_fwd_kernel_traitsILi64ELi64ELi256ELi4ELb0ELb0EN7cutlass10bfloat16_tE19Flash_kernel_traitsILi64ELi64ELi256ELi4ES3_EELb0ELb0ELb1ELb0ELb0ELb0ELb1ELb1ENS_16Flash_fwd_paramsEEEvRKT8_iiiii)
$_ZN5flash24flash_fwd_splitkv_kernelI23Flash_fwd_kernel_traitsILi64ELi64ELi256ELi4ELb0ELb0EN7cutlass10bfloat16_tE19Flash_kernel_traitsILi64ELi64ELi256ELi4ES3_EELb0ELb0ELb1ELb0ELb0ELb0ELb1ELb1EEEvNS_16Flash_fwd_paramsE$_ZN5flash30compute_attn_1rowblock_splitkvI23Flash_fwd_kernel_traitsILi64ELi64ELi256ELi4ELb0ELb0EN7cutlass10bfloat16_tE19Flash_kernel_traitsILi64ELi64ELi256ELi4ES3_EELb0ELb0ELb1ELb0ELb0ELb0ELb1ELb1ENS_16Flash_fwd_paramsEEEvRKT8_iiiii:
        /* <DEDUP_REMOVED lines=40> */
.L_x_5460:
[----:B------:R-:W-:Y:S05]  /*0490*/  BSYNC.RECONVERGENT B0 ;  /* 0x0000000000007941 */ /* 0x000fea0003800200 */
.L_x_5459:
[----:B------:R-:W-:Y:S04]  /*04a0*/  BSSY.RECONVERGENT B0, `(.L_x_5461) ;  /* 0x0000007000007945 */ /* 0x000fe80003800200 */
[----:B------:R-:W-:Y:S05]  /*04b0*/  @!P4 BRA `(.L_x_5462) ;  /* 0x000000000014c947 */ /* 0x000fea0003800000 */
[----:B-----5:R-:W3:Y:S02]  /*04c0*/  LD.E.U8 R0, desc[UR6][R154.64+0x1b2] ;  /* 0x0001b2069a007980 */ /* 0x020ee4000c101100 */
[----:B---3--:R-:W-:-:S13]  /*04d0*/  ISETP.NE.AND P0, PT, R0, RZ, PT ;  /* 0x000000ff0000720c */ /* 0x008fda0003f05270 */
[----:B------:R-:W3:Y:S02]  /*04e0*/  @P0 LD.E R0, desc[UR6][R2.64+0x4] ;  /* 0x0000040602000980 */ /* 0x000ee4000c101900 */
[----:B---3--:R-:W-:-:S06]  /*04f0*/  @P0 IADD3 R0, PT, PT, R0, -R13, RZ ;  /* 0x8000000d00000210 */ /* 0x008fcc0007ffe0ff */
[----:B------:R3:W5:Y:S02]  /*0500*/  @!P0 LD.E R0, desc[UR6][R2.64] ;  /* 0x0000000602008980 */ /* 0x000764000c101900 */
.L_x_5462:
[----:B------:R-:W-:Y:S05]  /*0510*/  BSYNC.RECONVERGENT B0 ;  /* 0x0000000000007941 */ /* 0x000fea0003800200 */
.L_x_5461:
        /* <DEDUP_REMOVED lines=10> */
.L_x_5464:
[----:B--23--:R-:W2:Y:S01]  /*05c0*/  LD.E.64 R2, desc[UR6][R154.64+0x108] ;  /* 0x000108069a027980 */ /* 0x00cea2000c101b00 */
[----:B------:R-:W-:Y:S01]  /*05d0*/  BSSY.RECONVERGENT B0, `(.L_x_5466) ;  /* 0x0000006000007945 */ /* 0x000fe20003800200 */
[----:B------:R-:W-:Y:S01]  /*05e0*/  IMAD.MOV.U32 R0, RZ, RZ, RZ ;  /* 0x000000ffff007224 */ /* 0x000fe200078e00ff */
[----:B--2---:R-:W-:-:S04]  /*05f0*/  ISETP.NE.U32.AND P0, PT, R2, RZ, PT ;  /* 0x000000ff0200720c */ /* 0x004fc80003f05070 */
[----:B------:R-:W-:-:S13]  /*0600*/  ISETP.NE.AND.EX P0, PT, R3, RZ, PT, P0 ;  /* 0x000000ff0300720c */ /* 0x000fda0003f05300 */
[----:B------:R-:W-:Y:S05]  /*0610*/  @!P0 BRA `(.L_x_5467) ;  /* 0x0000000000048947 */ /* 0x000fea0003800000 */
[----:B------:R2:W5:Y:S02]  /*0620*/  LD.E R0, desc[UR6][R154.64+0xbc] ;  /* 0x0000bc069a007980 */ /* 0x000564000c101900 */
.L_x_5467:
[----:B------:R-:W-:Y:S05]  /*0630*/  BSYNC.RECONVERGENT B0 ;  /* 0x0000000000007941 */ /* 0x000fea0003800200 */
.L_x_5466:
[----:B-----5:R-:W-:Y:S02]  /*0640*/  IADD3 R149, PT, PT, R103, R0, RZ ;  /* 0x0000000067957210 */ /* 0x020fe40007ffe0ff */
.L_x_5465:
[----:B------:R-:W-:Y:S05]  /*0650*/  BSYNC.RECONVERGENT B1 ;  /* 0x0000000000017941 */ /* 0x000fea0003800200 */
.L_x_5463:
[----:B------:R-:W3:Y:S01]  /*0660*/  S2R R37, SR_CTAID.X ;  /* 0x0000000000257919 */ /* 0x000ee20000002500 */
[----:B------:R-:W-:Y:S01]  /*0670*/  MOV R15, 0x1f0 ;  /* 0x000001f0000f7802 */ /* 0x000fe20000000f00 */
[----:B------:R-:W-:-:S03]  /*0680*/  IMAD.MOV.U32 R3, RZ, RZ, 0x0 ;  /* 0x00000000ff037424 */ /* 0x000fc600078e00ff */
[----:B------:R-:W-:Y:S01]  /*0690*/  MOV R2, R15 ;  /* 0x0000000f00027202 */ /* 0x000fe20000000f00 */
[----:B---3--:R-:W-:-:S05]  /*06a0*/  IMAD.SHL.U32 R120, R37, 0x40, RZ ;  /* 0x0000004025787824 */ /* 0x008fca00078e00ff */
[----:B------:R-:W-:-:S13]  /*06b0*/  ISETP.GT.AND P0, PT, R11, R120, PT ;  /* 0x000000780b00720c */ /* 0x000fda0003f04270 */
[----:B-12---:R-:W-:Y:S05]  /*06c0*/  @!P0 RET.REL.NODEC R2 `(_ZN5flash24flash_fwd_splitkv_kernelI23Flash_fwd_kernel_traitsILi64ELi64ELi256ELi4ELb0ELb0EN7cutlass10bfloat16_tE19Flash_kernel_traitsILi64ELi64ELi256ELi4ES3_EELb0ELb0ELb1ELb0ELb0ELb0ELb1ELb1EEEvNS_16Flash_fwd_paramsE) ;  /* 0xfffffff8024c8950 */ /* 0x006fea0003c3ffff */
        /* <DEDUP_REMOVED lines=39> */
[----:B------:R-:W-:Y:S01]  /*0940*/  ISETP.GE.AND P0, PT, R252, R35, PT ;  /* 0x00000023fc00720c */ /* 0x000fe20003f06270 */
[----:B------:R2:W-:-:S12]  /*0950*/  STL [R1+0xc8], R35 ;  /* 0x0000c82301007387 */ /* 0x0005d80000100800 */
        /* <DEDUP_REMOVED lines=11> */
[----:B------:R-:W-:Y:S01]  /*0a10*/  IMAD R3, R7, R0, R120 ;  /* 0x0000000007037224 */ /* 0x000fe200078e0278 */
        /* <DEDUP_REMOVED lines=64> */
[----:B-1----:R-:W-:Y:S05]  /*0e20*/  @P0 RET.REL.NODEC R4 `(_ZN5flash24flash_fwd_splitkv_kernelI23Flash_fwd_kernel_traitsILi64ELi64ELi256ELi4ELb0ELb0EN7cutlass10bfloat16_tE19Flash_kernel_traitsILi64ELi64ELi256ELi4ES3_EELb0ELb0ELb1ELb0ELb0ELb0ELb1ELb1EEEvNS_16Flash_fwd_paramsE) ;  /* 0xfffffff004740950 */ /* 0x002fea0003c3ffff */
[----:B------:R-:W-:-:S05]  /*0e30*/  MOV R0, 0xff800000 ;  /* 0xff80000000007802 */ /* 0x000fca0000000f00 */
[----:B------:R1:W-:Y:S02]  /*0e40*/  ST.E desc[UR6][R2.64+0xe0], R0 ;  /* 0x0000e00002007985 */ /* 0x0003e4000c101906 */
[----:B-1----:R-:W-:Y:S02]  /*0e50*/  MOV R2, R15 ;  /* 0x0000000f00027202 */ /* 0x002fe40000000f00 */
[----:B------:R-:W-:-:S04]  /*0e60*/  MOV R3, 0x0 ;  /* 0x0000000000037802 */ /* 0x000fc80000000f00 */
[----:B------:R-:W-:Y:S05]  /*0e70*/  RET.REL.NODEC R2 `(_ZN5flash24flash_fwd_splitkv_kernelI23Flash_fwd_kernel_traitsILi64ELi64ELi256ELi4ELb0ELb0EN7cutlass10bfloat16_tE19Flash_kernel_traitsILi64ELi64ELi256ELi4ES3_EELb0ELb0ELb1ELb0ELb0ELb0ELb1ELb1EEEvNS_16Flash_fwd_paramsE) ;  /* 0xfffffff002607950 */ /* 0x000fea0003c3ffff */
.L_x_5468:
[----:B------:R-:W3:Y:S04]  /*0e80*/  LD.E.64 R2, desc[UR6][R154.64+0x158] ;  /* 0x000158069a027980 */ /* 0x000ee8000c101b00 */
[----:B------:R-:W4:Y:S04]  /*0e90*/  LD.E.64 R246, desc[UR6][R154.64+0x160] ;  /* 0x000160069af67980 */ /* 0x000f28000c101b00 */
[----:B------:R1:W5:Y:S01]  /*0ea0*/  LDL R38, [R1+0x100] ;  /* 0x0001000001267983 */ /* 0x0003620000100800 */
[----:B------:R-:W-:Y:S01]  /*0eb0*/  IMAD.MOV.U32 R8, RZ, RZ, R36 ;  /* 0x000000ffff087224 */ /* 0x000fe200078e0024 */
        /* <DEDUP_REMOVED lines=16> */
[----:B-----5:R-:W-:-:S03]  /*0fc0*/  IABS R8, R19 ;  /* 0x0000001300087213 */ /* 0x020fc60000000000 */
        /* <DEDUP_REMOVED lines=91> */
.L_x_5470:
        /* <DEDUP_REMOVED lines=32> */
[----:B--2---:R-:W-:Y:S02]  /*1780*/  @!P0 IMAD R5, R5, R8, RZ ;  /* 0x0000000805058224 */ /* 0x004fe400078e02ff */
[----:B------:R-:W-:Y:S02]  /*1790*/  @!P0 IMAD.IADD R3, R3, 0x1, R9 ;  /* 0x0000000103038824 */ /* 0x000fe400078e0209 */
[----:B------:R-:W-:Y:S02]  /*17a0*/  @!P0 IMAD R11, R4, R10, R5 ;  /* 0x0000000a040b8224 */ /* 0x000fe400078e0205 */
[----:B------:R-:W-:Y:S02]  /*17b0*/  @!P1 IMAD.IADD R0, R0, 0x1, -R7 ;  /* 0x0000000100009824 */ /* 0x000fe400078e0a07 */
[----:B------:R-:W-:Y:S01]  /*17c0*/  @!P0 IMAD.WIDE.U32 R4, R4, R8, R2 ;  /* 0x0000000804048225 */ /* 0x000fe200078e0002 */
[----:B------:R-:W-:Y:S02]  /*17d0*/  @P0 IADD3 R9, PT, PT, R12, R13, RZ ;  /* 0x0000000d0c090210 */ /* 0x000fe40007ffe0ff */
[----:B------:R-:W-:-:S02]  /*17e0*/  ISETP.GE.U32.AND P4, PT, R0, R7, PT ;  /* 0x000000070000720c */ /* 0x000fc40003f86070 */
[----:B------:R-:W-:Y:S01]  /*17f0*/  @!P0 IADD3 R5, PT, PT, R5, R11, RZ ;  /* 0x0000000b05058210 */ /* 0x000fe20007ffe0ff */
[-C--:B------:R-:W-:Y:S01]  /*1800*/  @P0 IMAD R10, R233, R9.reuse, RZ ;  /* 0x00000009e90a0224 */ /* 0x080fe200078e02ff */
        /* <DEDUP_REMOVED lines=43> */
.L_x_5471:
[----:B------:R-:W-:Y:S05]  /*1ac0*/  BSYNC.RECONVERGENT B0 ;  /* 0x0000000000007941 */ /* 0x000fea0003800200 */
.L_x_5469:
[----:B------:R-:W-:Y:S01]  /*1ad0*/  ISETP.NE.AND P0, PT, R29, -0x1, PT ;  /* 0xffffffff1d00780c */ /* 0x000fe20003f05270 */
[----:B------:R-:W2:Y:S04]  /*1ae0*/  LD.E.64 R8, desc[UR6][R154.64+0x30] ;  /* 0x000030069a087980 */ /* 0x000ea8000c101b00 */
[----:B------:R-:W3:Y:S04]  /*1af0*/  LD.E.64 R12, desc[UR6][R154.64+0x48] ;  /* 0x000048069a0c7980 */ /* 0x000ee8000c101b00 */
[----:B------:R-:W4:Y:S04]  /*1b00*/  LD.E.64 R22, desc[UR6][R154.64+0x8] ;  /* 0x000008069a167980 */ /* 0x000f28000c101b00 */
[----:B------:R-:W3:Y:S04]  /*1b10*/  @!P0 LD.E.64 R20, desc[UR6][R154.64+0x18] ;  /* 0x000018069a148980 */ /* 0x000ee8000c101b00 */
[----:B------:R-:W4:Y:S01]  /*1b20*/  LD.E.64 R24, desc[UR6][R154.64+0x10] ;  /* 0x000010069a187980 */ /* 0x000f22000c101b00 */
[----:B------:R-:W-:-:S03]  /*1b30*/  IMAD.MOV.U32 R34, RZ, RZ, RZ ;  /* 0x000000ffff227224 */ /* 0x000fc600078e00ff */
[----:B------:R1:W4:Y:S04]  /*1b40*/  LD.E.64 R26, desc[UR6][R14.64] ;  /* 0x000000060e1a7980 */ /* 0x000328000c101b00 */
[----:B------:R1:W5:Y:S04]  /*1b50*/  @P6 LD.E R34, desc[UR6][R32.64] ;  /* 0x0000000620226980 */ /* 0x000368000c101900 */
[----:B------:R1:W5:Y:S04]  /*1b60*/  LD.E R245, desc[UR6][R154.64+0xc0] ;  /* 0x0000c0069af57980 */ /* 0x000368000c101900 */
        /* <DEDUP_REMOVED lines=17> */
[----:B------:R-:W1:Y:S01]  /*1c80*/  S2R R6, SR_CgaCtaId ;  /* 0x0000000000067919 */ /* 0x000e620000008800 */
[----:B------:R-:W-:-:S04]  /*1c90*/  SHF.L.U32 R158, R230, 0x3, RZ ;  /* 0x00000003e69e7819 */ /* 0x000fc800000006ff */
[----:B------:R-:W-:-:S07]  /*1ca0*/  LOP3.LUT R14, R158, 0x38, RZ, 0xc0, !PT ;  /* 0x000000389e0e7812 */ /* 0x000fce00078ec0ff */
[----:B------:R-:W-:Y:S01]  /*1cb0*/  @!P1 IMAD.IADD R0, R0, 0x1, -R5 ;  /* 0x0000000100009824 */ /* 0x000fe200078e0a05 */
[----:B------:R-:W-:-:S04]  /*1cc0*/  IADD3 R2, P2, PT, R14, R7, RZ ;  /* 0x000000070e027210 */ /* 0x000fc80007f5e0ff */
[----:B------:R-:W-:Y:S02]  /*1cd0*/  ISETP.GE.U32.AND P3, PT, R0, R5, PT ;  /* 0x000000050000720c */ /* 0x000fe40003f66070 */
[----:B------:R-:W-:Y:S01]  /*1ce0*/  LOP3.LUT R5, R38, R16, RZ, 0x3c, !PT ;  /* 0x0000001026057212 */ /* 0x000fe200078e3cff */
[----:B------:R-:W-:Y:S01]  /*1cf0*/  IMAD.X R3, RZ, RZ, R10, P2 ;  /* 0x000000ffff037224 */ /* 0x000fe200010e060a */
[----:B------:R-:W-:Y:S02]  /*1d00*/  @!P1 IADD3 R4, PT, PT, R4, 0x1, RZ ;  /* 0x0000000104049810 */ /* 0x000fe40007ffe0ff */
[----:B------:R-:W-:Y:S02]  /*1d10*/  ISETP.GE.AND P2, PT, R5, RZ, PT ;  /* 0x000000ff0500720c */ /* 0x000fe40003f46270 */
[----:B------:R-:W-:Y:S01]  /*1d20*/  ISETP.NE.AND P1, PT, R16, RZ, PT ;  /* 0x000000ff1000720c */ /* 0x000fe20003f25270 */
[----:B-----5:R-:W-:Y:S01]  /*1d30*/  IMAD R0, R17, R234, RZ ;  /* 0x000000ea11007224 */ /* 0x020fe200078e02ff */
[----:B------:R-:W-:-:S03]  /*1d40*/  MOV R5, 0x400 ;  /* 0x0000040000057802 */ /* 0x000fc60000000f00 */
[----:B------:R-:W-:Y:S02]  /*1d50*/  @P3 VIADD R4, R4, 0x1 ;  /* 0x0000000104043836 */ /* 0x000fe40000000000 */
[C---:B------:R-:W-:Y:S02]  /*1d60*/  IMAD R0, R11.reuse, R235, R0 ;  /* 0x000000eb0b007224 */ /* 0x040fe400078e0200 */
[----:B------:R-:W-:Y:S01]  /*1d70*/  IMAD.MOV.U32 R18, RZ, RZ, R4 ;  /* 0x000000ffff127224 */ /* 0x000fe200078e0004 */
[----:B-1----:R-:W-:Y:S01]  /*1d80*/  LEA R157, R6, R5, 0x18 ;  /* 0x00000005069d7211 */ /* 0x002fe200078ec0ff */
[----:B------:R-:W-:-:S04]  /*1d90*/  IMAD.WIDE.U32 R2, R11, R234, R2 ;  /* 0x000000ea0b027225 */ /* 0x000fc800078e0002 */
[----:B------:R-:W-:Y:S01]  /*1da0*/  @!P2 IMAD.MOV R18, RZ, RZ, -R18 ;  /* 0x000000ffff12a224 */ /* 0x000fe200078e0a12 */
[----:B------:R-:W-:Y:S02]  /*1db0*/  @!P1 LOP3.LUT R18, RZ, R16, RZ, 0x33, !PT ;  /* 0x00000010ff129212 */ /* 0x000fe400078e33ff */
[----:B------:R-:W-:-:S03]  /*1dc0*/  IADD3 R3, PT, PT, R3, R0, RZ ;  /* 0x0000000003037210 */ /* 0x000fc60007ffe0ff */
[----:B------:R-:W-:Y:S02]  /*1dd0*/  IMAD R10, R31, R18, RZ ;  /* 0x000000121f0a7224 */ /* 0x000fe400078e02ff */
[----:B------:R-:W-:Y:S01]  /*1de0*/  IMAD.WIDE.U32 R2, R18, R30, R2 ;  /* 0x0000001e12027225 */ /* 0x000fe200078e0002 */
[----:B------:R-:W-:Y:S02]  /*1df0*/  SHF.R.S32.HI R121, RZ, 0x1f, R38 ;  /* 0x0000001fff797819 */ /* 0x000fe40000011426 */
[----:B------:R-:W-:Y:S01]  /*1e00*/  SHF.R.U32.HI R60, RZ, 0x3, R230 ;  /* 0x00000003ff3c7819 */ /* 0x000fe200000116e6 */
[----:B------:R-:W-:Y:S01]  /*1e10*/  IMAD.MOV.U32 R61, RZ, RZ, RZ ;  /* 0x000000ffff3d7224 */ /* 0x000fe200078e00ff */
[----:B------:R-:W-:-:S04]  /*1e20*/  LOP3.LUT R237, R237, R236, RZ, 0x3c, !PT ;  /* 0x000000eceded7212 */ /* 0x000fc800078e3cff */
[C---:B------:R-:W-:Y:S01]  /*1e30*/  LOP3.LUT R236, R237.reuse, R236, RZ, 0x3c, !PT ;  /* 0x000000ecedec7212 */ /* 0x040fe200078e3cff */
[----:B------:R-:W-:Y:S01]  /*1e40*/  IMAD.SHL.U32 R95, R234, 0x10, RZ ;  /* 0x00000010ea5f7824 */ /* 0x000fe200078e00ff */
[C---:B------:R-:W-:Y:S02]  /*1e50*/  SHF.L.U64.HI R92, R232.reuse, 0x4, R233 ;  /* 0x00000004e85c7819 */ /* 0x040fe400000102e9 */
[----:B------:R-:W-:Y:S02]  /*1e60*/  SHF.L.U32 R81, R232, 0x4, RZ ;  /* 0x00000004e8517819 */ /* 0x000fe400000006ff */
[----:B------:R-:W-:Y:S02]  /*1e70*/  SHF.L.U64.HI R101, R234, 0x4, R235 ;  /* 0x00000004ea657819 */ /* 0x000fe400000102eb */
[----:B------:R-:W-:Y:S01]  /*1e80*/  LOP3.LUT R237, R237, R236, RZ, 0x3c, !PT ;  /* 0x000000eceded7212 */ /* 0x000fe200078e3cff */
[----:B--2---:R-:W-:-:S04]  /*1e90*/  @P0 IMAD.WIDE.U32 R6, R8, R29, RZ ;  /* 0x0000001d08060225 */ /* 0x004fc800078e00ff */
[----:B------:R-:W-:Y:S02]  /*1ea0*/  @P0 IMAD R11, R9, R29, RZ ;  /* 0x0000001d090b0224 */ /* 0x000fe400078e02ff */
[----:B---3--:R-:W-:Y:S01]  /*1eb0*/  @!P0 IMAD.WIDE.U32 R4, R20, R36, RZ ;  /* 0x0000002414048225 */ /* 0x008fe200078e00ff */
[----:B------:R-:W-:-:S03]  /*1ec0*/  @P0 MOV R4, R6 ;  /* 0x0000000600040202 */ /* 0x000fc60000000f00 */
[----:B------:R-:W-:Y:S01]  /*1ed0*/  @!P0 IMAD R0, R21, R36, RZ ;  /* 0x0000002415008224 */ /* 0x000fe200078e02ff */
[----:B------:R-:W-:Y:S02]  /*1ee0*/  SHF.R.S32.HI R21, RZ, 0x1f, R18 ;  /* 0x0000001fff157819 */ /* 0x000fe40000011412 */
[----:B------:R-:W-:Y:S01]  /*1ef0*/  IADD3 R4, P1, PT, R14, R4, RZ ;  /* 0x000000040e047210 */ /* 0x000fe20007f3e0ff */
[----:B------:R-:W-:Y:S02]  /*1f00*/  @!P0 IMAD.IADD R0, R5, 0x1, R0 ;  /* 0x0000000105008824 */ /* 0x000fe400078e0200 */
[----:B------:R-:W-:Y:S02]  /*1f10*/  IMAD R6, R21, R30, R10 ;  /* 0x0000001e15067224 */ /* 0x000fe400078e020a */
[----:B------:R-:W-:Y:S02]  /*1f20*/  @P0 IMAD.IADD R0, R7, 0x1, R11 ;  /* 0x0000000107000824 */ /* 0x000fe400078e020b */
[----:B------:R-:W-:-:S02]  /*1f30*/  IMAD.IADD R3, R3, 0x1, R6 ;  /* 0x0000000103037824 */ /* 0x000fc400078e0206 */
[----:B------:R-:W-:Y:S01]  /*1f40*/  IMAD.X R5, RZ, RZ, R0, P1 ;  /* 0x000000ffff057224 */ /* 0x000fe200008e0600 */
[----:B------:R-:W-:Y:S01]  /*1f50*/  IADD3 R6, P1, PT, R14, R19, RZ ;  /* 0x000000130e067210 */ /* 0x000fe20007f3e0ff */
[----:B------:R-:W-:-:S04]  /*1f60*/  IMAD R7, R13, R38, RZ ;  /* 0x000000260d077224 */ /* 0x000fc800078e02ff */
[----:B------:R-:W-:Y:S02]  /*1f70*/  IMAD R0, R12, R121, R7 ;  /* 0x000000790c007224 */ /* 0x000fe400078e0207 */
[----:B------:R-:W-:Y:S01]  /*1f80*/  IMAD.X R7, RZ, RZ, R28, P1 ;  /* 0x000000ffff077224 */ /* 0x000fe200008e061c */
[-C--:B------:R-:W-:Y:S01]  /*1f90*/  @!P0 MOV R96, R8.reuse ;  /* 0x0000000800608202 */ /* 0x080fe20000000f00 */
[----:B------:R-:W-:Y:S01]  /*1fa0*/  @!P0 IMAD.MOV.U32 R97, RZ, RZ, R9 ;  /* 0x000000ffff618224 */ /* 0x000fe200078e0009 */
[----:B------:R-:W-:Y:S01]  /*1fb0*/  @P0 MOV R96, R8 ;  /* 0x0000000800600202 */ /* 0x000fe20000000f00 */
[----:B------:R-:W-:-:S04]  /*1fc0*/  IMAD.WIDE.U32 R4, R38, R12, R4 ;  /* 0x0000000c26047225 */ /* 0x000fc800078e0004 */
[----:B------:R-:W-:Y:S02]  /*1fd0*/  @P0 IMAD.MOV.U32 R97, RZ, RZ, R9 ;  /* 0x000000ffff610224 */ /* 0x000fe400078e0009 */
[----:B------:R-:W-:Y:S02]  /*1fe0*/  IMAD R10, R233, R60, RZ ;  /* 0x0000003ce90a7224 */ /* 0x000fe400078e02ff */
[----:B------:R-:W-:Y:S01]  /*1ff0*/  IMAD.WIDE.U32 R6, R60, R232, R6 ;  /* 0x000000e83c067225 */ /* 0x000fe200078e0006 */
[----:B------:R-:W-:-:S03]  /*2000*/  IADD3 R5, PT, PT, R5, R0, RZ ;  /* 0x0000000005057210 */ /* 0x000fc60007ffe0ff */
[----:B------:R-:W-:Y:S01]  /*2010*/  IMAD.WIDE.U32 R8, R37, 0x40, R60 ;  /* 0x0000004025087825 */ /* 0x000fe200078e003c */
[----:B----4-:R-:W-:-:S03]  /*2020*/  LEA R242, P0, R6, R22, 0x1 ;  /* 0x0000001606f27211 */ /* 0x010fc600078008ff */
[----:B------:R-:W-:Y:S02]  /*2030*/  IMAD.IADD R10, R7, 0x1, R10 ;  /* 0x00000001070a7824 */ /* 0x000fe400078e020a */
[----:B------:R-:W-:Y:S02]  /*2040*/  IMAD R12, R235, R60, RZ ;  /* 0x0000003ceb0c7224 */ /* 0x000fe400078e02ff */
[----:B------:R-:W-:Y:S02]  /*2050*/  IMAD R0, R9, R96, RZ ;  /* 0x0000006009007224 */ /* 0x000fe400078e02ff */
[----:B------:R-:W-:Y:S01]  /*2060*/  IMAD.WIDE.U32 R2, R60, R234, R2 ;  /* 0x000000ea3c027225 */ /* 0x000fe200078e0002 */
[----:B------:R-:W-:Y:S02]  /*2070*/  SHF.R.S32.HI R11, RZ, 0x1f, R103 ;  /* 0x0000001fff0b7819 */ /* 0x000fe40000011467 */
[----:B------:R-:W-:Y:S01]  /*2080*/  LEA.HI.X R241, R6, R23, R10, 0x1, P0 ;  /* 0x0000001706f17211 */ /* 0x000fe200000f0c0a */
[----:B------:R-:W-:Y:S01]  /*2090*/  IMAD R7, R8, R97, R0 ;  /* 0x0000006108077224 */ /* 0x000fe200078e0200 */
[----:B------:R-:W-:-:S02]  /*20a0*/  IADD3 R0, PT, PT, R3, R12, RZ ;  /* 0x0000000c03007210 */ /* 0x000fc40007ffe0ff */
[C---:B------:R-:W-:Y:S02]  /*20b0*/  LEA R244, P0, R2.reuse, R24, 0x1 ;  /* 0x0000001802f47211 */ /* 0x040fe400078008ff */
[----:B------:R-:W-:Y:S01]  /*20c0*/  LEA.HI R6, R11, R103, RZ, 0x8 ;  /* 0x000000670b067211 */ /* 0x000fe200078f40ff */
[----:B------:R-:W-:Y:S01]  /*20d0*/  IMAD.SHL.U32 R13, R35, 0x100, RZ ;  /* 0x00000100230d7824 */ /* 0x000fe200078e00ff */
[----:B------:R-:W-:Y:S02]  /*20e0*/  LEA.HI.X R243, R2, R25, R0, 0x1, P0 ;  /* 0x0000001902f37211 */ /* 0x000fe400000f0c00 */
[----:B------:R-:W-:Y:S01]  /*20f0*/  SHF.R.S32.HI R2, RZ, 0x8, R6 ;  /* 0x00000008ff027819 */ /* 0x000fe20000011406 */
[----:B------:R-:W-:Y:S01]  /*2100*/  IMAD.WIDE.U32 R4, R8, R96, R4 ;  /* 0x0000006008047225 */ /* 0x000fe200078e0004 */
[----:B------:R1:W-:Y:S02]  /*2110*/  STL [R1+0x108], R13 ;  /* 0x0001080d01007387 */ /* 0x0003e40000100800 */
[----:B------:R-:W-:Y:S01]  /*2120*/  VIMNMX R93, PT, PT, R252, R2, !PT ;  /* 0x00000002fc5d7248 */ /* 0x000fe20007fe0100 */
[----:B------:R-:W-:Y:S01]  /*2130*/  IMAD.IADD R3, R5, 0x1, R7 ;  /* 0x0000000105037824 */ /* 0x000fe200078e0207 */
[----:B------:R-:W-:-:S02]  /*2140*/  LOP3.LUT R5, R158, 0x1c0, RZ, 0xc0, !PT ;  /* 0x000001c09e057812 */ /* 0x000fc400078ec0ff */
[----:B------:R-:W-:Y:S02]  /*2150*/  ISETP.GT.AND P0, PT, R35, R93, PT ;  /* 0x0000005d2300720c */ /* 0x000fe40003f04270 */
[----:B------:R-:W-:-:S04]  /*2160*/  LOP3.LUT R0, R5, 0x38, R230, 0xf8, !PT ;  /* 0x0000003805007812 */ /* 0x000fc800078ef8e6 */
[--C-:B------:R-:W-:Y:S02]  /*2170*/  LOP3.LUT R0, R0, 0x38, R158.reuse, 0x78, !PT ;  /* 0x0000003800007812 */ /* 0x100fe400078e789e */
[----:B------:R-:W-:Y:S02]  /*2180*/  LEA R98, P1, R4, R26, 0x1 ;  /* 0x0000001a04627211 */ /* 0x000fe400078208ff */
[----:B------:R-:W-:Y:S01]  /*2190*/  LOP3.LUT R2, R0, 0x1e00, R158, 0xf8, !PT ;  /* 0x00001e0000027812 */ /* 0x000fe200078ef89e */
[----:B------:R-:W-:Y:S01]  /*21a0*/  VIADD R102, R13, 0xffffff00 ;  /* 0xffffff000d667836 */ /* 0x000fe20000000000 */
[----:B------:R-:W-:Y:S02]  /*21b0*/  LEA.HI.X R99, R4, R27, R3, 0x1, P1 ;  /* 0x0000001b04637211 */ /* 0x000fe400008f0c03 */
[----:B------:R-:W-:Y:S02]  /*21c0*/  LEA.HI R0, R15, R15, RZ, 0x1 ;  /* 0x0000000f0f007211 */ /* 0x000fe400078f08ff */
[----:B------:R-:W-:Y:S01]  /*21d0*/  LEA R63, R2, R157, 0x1 ;  /* 0x0000009d023f7211 */ /* 0x000fe200078e08ff */
[----:B------:R-:W-:Y:S06]  /*21e0*/  @!P0 BRA `(.L_x_5472) ;  /* 0x000000c000a88947 */ /* 0x000fec0003800000 */
        /* <DEDUP_REMOVED lines=8> */
[----:B-1----:R-:W5:Y:S04]  /*2270*/  LD.E.64 R12, desc[UR6][R154.64+0x150] ;  /* 0x000150069a0c7980 */ /* 0x002f68000c101b00 */
[----:B------:R-:W5:Y:S01]  /*2280*/  LD.E.64 R16, desc[UR6][R154.64+0x148] ;  /* 0x000148069a107980 */ /* 0x000f62000c101b00 */
        /* <DEDUP_REMOVED lines=66> */
[C-C-:B-----5:R-:W-:Y:S02]  /*26b0*/  SHF.L.U64.HI R131, R42.reuse, 0x5, R43.reuse ;  /* 0x000000052a837819 */ /* 0x160fe4000001022b */
        /* <DEDUP_REMOVED lines=15> */
[C---:B------:R-:W-:Y:S01]  /*27b0*/  IADD3 R7, PT, PT, R102.reuse, R34, RZ ;  /* 0x0000002266077210 */ /* 0x040fe20007ffe0ff */
        /* <DEDUP_REMOVED lines=59> */
.L_x_5543:
[----:B------:R-:W-:Y:S01]  /*2b70*/  VIADD R50, R50, 0x100 ;  /* 0x0000010032327836 */ /* 0x000fe20000000000 */
[----:B------:R-:W-:Y:S01]  /*2b80*/  ISETP.NE.AND P0, PT, R90, RZ, PT ;  /* 0x000000ff5a00720c */ /* 0x000fe20003f05270 */
[----:B------:R-:W-:Y:S01]  /*2b90*/  VIADD R51, R51, 0x100 ;  /* 0x0000010033337836 */ /* 0x000fe20000000000 */
[----:B------:R-:W-:Y:S01]  /*2ba0*/  ISETP.GE.AND P5, PT, R14, R245, PT ;  /* 0x000000f50e00720c */ /* 0x000fe20003fa6270 */
[----:B------:R-:W-:Y:S01]  /*2bb0*/  IMAD.MOV.U32 R84, RZ, RZ, R80 ;  /* 0x000000ffff547224 */ /* 0x000fe200078e0050 */
[-C--:B------:R-:W-:Y:S01]  /*2bc0*/  ISETP.GE.OR P0, PT, R60, R50.reuse, P0 ;  /* 0x000000323c00720c */ /* 0x080fe20000706670 */
[----:B------:R-:W-:Y:S01]  /*2bd0*/  VIADD R85, R85, 0xffffffff ;  /* 0xffffffff55557836 */ /* 0x000fe20000000000 */
[CC--:B------:R-:W-:Y:S01]  /*2be0*/  ISETP.GE.OR P2, PT, R71.reuse, R50.reuse, P5 ;  /* 0x000000324700720c */ /* 0x0c0fe20002f46670 */
        /* <DEDUP_REMOVED lines=28> */
[C---:B------:R-:W-:Y:S02]  /*2db0*/  ISETP.GE.OR P1, PT, R67.reuse, R50, P5 ;  /* 0x000000324300720c */ /* 0x040fe40002f26670 */
[----:B------:R-:W-:Y:S02]  /*2dc0*/  @!P2 LEA.HI.X R7, R52, R5, R53, 0x6, P0 ;  /* 0x000000053407a211 */ /* 0x000fe400000f3435 */
[C---:B------:R-:W-:Y:S02]  /*2dd0*/  @!P2 LEA R20, P0, R234.reuse, R2, 0x6 ;  /* 0x00000002ea14a211 */ /* 0x040fe400078030ff */
        /* <DEDUP_REMOVED lines=84> */
[-C--:B------:R-:W-:Y:S02]  /*3320*/  ISETP.GE.OR P4, PT, R65, R50.reuse, P0 ;  /* 0x000000324100720c */ /* 0x080fe40000786670 */
[----:B------:R-:W-:Y:S01]  /*3330*/  ISETP.GE.OR P0, PT, R79, R50, P0 ;  /* 0x000000324f00720c */ /* 0x000fe20000706670 */
        /* <DEDUP_REMOVED lines=196> */
.L_x_5474:
        /* <DEDUP_REMOVED lines=74> */
.L_x_5478:
[----:B------:R-:W-:Y:S05]  /*4420*/  BSYNC.RECONVERGENT B0 ;  /* 0x0000000000007941 */ /* 0x000fea0003800200 */
.L_x_5477:
        /* <DEDUP_REMOVED lines=52> */
.L_x_5480:
[----:B------:R-:W-:Y:S05]  /*4770*/  BSYNC.RECONVERGENT B0 ;  /* 0x0000000000007941 */ /* 0x000fea0003800200 */
.L_x_5479:
        /* <DEDUP_REMOVED lines=53> */
.L_x_5482:
[----:B------:R-:W-:Y:S05]  /*4ad0*/  BSYNC.RECONVERGENT B0 ;  /* 0x0000000000007941 */ /* 0x000fea0003800200 */
.L_x_5481:
        /* <DEDUP_REMOVED lines=55> */
.L_x_5484:
[----:B------:R-:W-:Y:S05]  /*4e50*/  BSYNC.RECONVERGENT B0 ;  /* 0x0000000000007941 */ /* 0x000fea0003800200 */
.L_x_5483:
        /* <DEDUP_REMOVED lines=61> */
.L_x_5486:
[----:B------:R-:W-:Y:S05]  /*5230*/  BSYNC.RECONVERGENT B0 ;  /* 0x0000000000007941 */ /* 0x000fea0003800200 */
.L_x_5485:
        /* <DEDUP_REMOVED lines=54> */
.L_x_5488:
[----:B------:R-:W-:Y:S05]  /*55a0*/  BSYNC.RECONVERGENT B0 ;  /* 0x0000000000007941 */ /* 0x000fea0003800200 */
.L_x_5487:
        /* <DEDUP_REMOVED lines=61> */
.L_x_5490:
[----:B------:R-:W-:Y:S05]  /*5980*/  BSYNC.RECONVERGENT B0 ;  /* 0x0000000000007941 */ /* 0x000fea0003800200 */
.L_x_5489:
        /* <DEDUP_REMOVED lines=59> */
.L_x_5492:
[----:B------:R-:W-:Y:S05]  /*5d40*/  BSYNC.RECONVERGENT B0 ;  /* 0x0000000000007941 */ /* 0x000fea0003800200 */
.L_x_5491:
        /* <DEDUP_REMOVED lines=61> */
.L_x_5494:
[----:B------:R-:W-:Y:S05]  /*6120*/  BSYNC.RECONVERGENT B0 ;  /* 0x0000000000007941 */ /* 0x000fea0003800200 */
.L_x_5493:
        /* <DEDUP_REMOVED lines=54> */
.L_x_5496:
[----:B------:R-:W-:Y:S05]  /*6490*/  BSYNC.RECONVERGENT B0 ;  /* 0x0000000000007941 */ /* 0x000fea0003800200 */
.L_x_5495:
        /* <DEDUP_REMOVED lines=72> */
.L_x_5498:
[----:B------:R-:W-:Y:S05]  /*6920*/  BSYNC.RECONVERGENT B0 ;  /* 0x0000000000007941 */ /* 0x000fea0003800200 */
.L_x_5497:
        /* <DEDUP_REMOVED lines=60> */
.L_x_5500:
[----:B------:R-:W-:Y:S05]  /*6cf0*/  BSYNC.RECONVERGENT B0 ;  /* 0x0000000000007941 */ /* 0x000fea0003800200 */
.L_x_5499:
        /* <DEDUP_REMOVED lines=60> */
.L_x_5502:
[----:B------:R-:W-:Y:S05]  /*70c0*/  BSYNC.RECONVERGENT B0 ;  /* 0x0000000000007941 */ /* 0x000fea0003800200 */
.L_x_5501:
        /* <DEDUP_REMOVED lines=60> */
.L_x_5504:
[----:B------:R-:W-:Y:S05]  /*7490*/  BSYNC.RECONVERGENT B0 ;  /* 0x0000000000007941 */ /* 0x000fea0003800200 */
.L_x_5503:
        /* <DEDUP_REMOVED lines=60> */
.L_x_5506:
[----:B------:R-:W-:Y:S05]  /*7860*/  BSYNC.RECONVERGENT B0 ;  /* 0x0000000000007941 */ /* 0x000fea0003800200 */
.L_x_5505:
        /* <DEDUP_REMOVED lines=60> */
.L_x_5508:
[----:B------:R-:W-:Y:S05]  /*7c30*/  BSYNC.RECONVERGENT B0 ;  /* 0x0000000000007941 */ /* 0x000fea0003800200 */
.L_x_5507:
[----:B------:R-:W5:Y:S02]  /*7c40*/  LD.E R0, desc[UR6][R154.64+0xd0] ;  /* 0x0000d0069a007980 */ /* 0x000f64000c101900 */
[----:B-----5:R-:W-:Y:S05]  /*7c50*/  IMAD.U32 R0, R0, -0x80, RZ ;  /* 0xffffff8000007824 */ /* 0x020fea00078e00ff */
[C---:B------:R-:W-:Y:S02]  /*7c60*/  LEA R28, P1, R0.reuse, R28, 0x1 ;  /* 0x0000001c001c7211 */ /* 0x040fe400078208ff */
[C---:B------:R-:W-:Y:S02]  /*7c70*/  LEA R40, P0, R0.reuse, R40, 0x1 ;  /* 0x0000002800287211 */ /* 0x040fe400078008ff */
[C---:B------:R-:W-:Y:S02]  /*7c80*/  LEA.HI.X.SX32 R29, R0.reuse, R29, 0x1, P1 ;  /* 0x0000001d001d7211 */ /* 0x040fe400008f0eff */
[----:B------:R-:W-:Y:S01]  /*7c90*/  LEA.HI.X.SX32 R41, R0, R41, 0x1, P0 ;  /* 0x0000002900297211 */ /* 0x000fe200000f0eff */
[----:B------:R-:W-:Y:S05]  /*7ca0*/  BRA `(.L_x_5475) ;  /* 0x0000006000507947 */ /* 0x000fea0003800000 */
.L_x_5476:
        /* <DEDUP_REMOVED lines=97> */
.L_x_5510:
[----:B------:R-:W-:Y:S05]  /*82c0*/  BSYNC.RECONVERGENT B0 ;  /* 0x0000000000007941 */ /* 0x000fea0003800200 */
.L_x_5509:
        /* <DEDUP_REMOVED lines=92> */
.L_x_5512:
[----:B------:R-:W-:Y:S05]  /*8890*/  BSYNC.RECONVERGENT B0 ;  /* 0x0000000000007941 */ /* 0x000fea0003800200 */
.L_x_5511:
        /* <DEDUP_REMOVED lines=96> */
.L_x_5514:
[----:B------:R-:W-:Y:S05]  /*8ea0*/  BSYNC.RECONVERGENT B0 ;  /* 0x0000000000007941 */ /* 0x000fea0003800200 */
.L_x_5513:
        /* <DEDUP_REMOVED lines=90> */
.L_x_5516:
[----:B------:R-:W-:Y:S05]  /*9450*/  BSYNC.RECONVERGENT B0 ;  /* 0x0000000000007941 */ /* 0x000fea0003800200 */
.L_x_5515:
        /* <DEDUP_REMOVED lines=93> */
.L_x_5518:
[----:B------:R-:W-:Y:S05]  /*9a30*/  BSYNC.RECONVERGENT B0 ;  /* 0x0000000000007941 */ /* 0x000fea0003800200 */
.L_x_5517:
        /* <DEDUP_REMOVED lines=94> */
.L_x_5520:
[----:B------:R-:W-:Y:S05]  /*a020*/  BSYNC.RECONVERGENT B0 ;  /* 0x0000000000007941 */ /* 0x000fea0003800200 */
.L_x_5519:
        /* <DEDUP_REMOVED lines=93> */
.L_x_5522:
[----:B------:R-:W-:Y:S05]  /*a600*/  BSYNC.RECONVERGENT B0 ;  /* 0x0000000000007941 */ /* 0x000fea0003800200 */
.L_x_5521:
        /* <DEDUP_REMOVED lines=96> */
.L_x_5524:
[----:B------:R-:W-:Y:S05]  /*ac10*/  BSYNC.RECONVERGENT B0 ;  /* 0x0000000000007941 */ /* 0x000fea0003800200 */
.L_x_5523:
        /* <DEDUP_REMOVED lines=96> */
.L_x_5526:
[----:B------:R-:W-:Y:S05]  /*b220*/  BSYNC.RECONVERGENT B0 ;  /* 0x0000000000007941 */ /* 0x000fea0003800200 */
.L_x_5525:
        /* <DEDUP_REMOVED lines=94> */
.L_x_5528:
[----:B------:R-:W-:Y:S05]  /*b810*/  BSYNC.RECONVERGENT B0 ;  /* 0x0000000000007941 */ /* 0x000fea0003800200 */
.L_x_5527:
        /* <DEDUP_REMOVED lines=96> */
.L_x_5530:
[----:B------:R-:W-:Y:S05]  /*be20*/  BSYNC.RECONVERGENT B0 ;  /* 0x0000000000007941 */ /* 0x000fea0003800200 */
.L_x_5529:
        /* <DEDUP_REMOVED lines=99> */
.L_x_5532:
[----:B------:R-:W-:Y:S05]  /*c460*/  BSYNC.RECONVERGENT B0 ;  /* 0x0000000000007941 */ /* 0x000fea0003800200 */
.L_x_5531:
        /* <DEDUP_REMOVED lines=99> */
.L_x_5534:
[----:B------:R-:W-:Y:S05]  /*caa0*/  BSYNC.RECONVERGENT B0 ;  /* 0x0000000000007941 */ /* 0x000fea0003800200 */
.L_x_5533:
        /* <DEDUP_REMOVED lines=99> */
.L_x_5536:
[----:B------:R-:W-:Y:S05]  /*d0e0*/  BSYNC.RECONVERGENT B0 ;  /* 0x0000000000007941 */ /* 0x000fea0003800200 */
.L_x_5535:
        /* <DEDUP_REMOVED lines=100> */
.L_x_5538:
[----:B------:R-:W-:Y:S05]  /*d730*/  BSYNC.RECONVERGENT B0 ;  /* 0x0000000000007941 */ /* 0x000fea0003800200 */
.L_x_5537:
        /* <DEDUP_REMOVED lines=96> */
.L_x_5540:
[----:B------:R-:W-:Y:S05]  /*dd40*/  BSYNC.RECONVERGENT B0 ;  /* 0x0000000000007941 */ /* 0x000fea0003800200 */
.L_x_5539:
        /* <DEDUP_REMOVED lines=10> */
.L_x_5475:
[----:B------:R-:W-:Y:S05]  /*ddf0*/  BSYNC.RECONVERGENT B1 ;  /* 0x0000000000017941 */ /* 0x000fea0003800200 */
.L_x_5473:
        /* <DEDUP_REMOVED lines=101> */
.L_x_5542:
[----:B------:R-:W-:Y:S05]  /*e450*/  BSYNC.RECONVERGENT B0 ;  /* 0x0000000000007941 */ /* 0x000fea0003800200 */
.L_x_5541:
[----:B------:R-:W-:Y:S11]  /*e460*/  ISETP.GT.AND P0, PT, R85, R93, PT ;  /* 0x0000005d5500720c */ /* 0x000ff60003f04270 */
[----:B------:R-:W-:Y:S02]  /*e470*/  @!UPT UIADD3 URZ, UPT, UPT, URZ, URZ, URZ ;  /* 0x000000fffffff290 */ /* 0x000fe4000fffe0ff */
[----:B------:R-:W-:Y:S05]  /*e480*/  @P0 BRA `(.L_x_5543) ;  /* 0xffffff4400b80947 */ /* 0x000fea000383ffff */
.L_x_5472:
[----:B------:R-:W-:Y:S05]  /*e490*/  WARPSYNC.ALL ;  /* 0x0000000000007948 */ /* 0x000fea0003800000 */
[----:B------:R-:W-:Y:S06]  /*e4a0*/  BAR.SYNC.DEFER_BLOCKING 0x0 ;  /* 0x0000000000007b1d */ /* 0x000fec0000010000 */
[----:B------:R2:W5:Y:S04]  /*e4b0*/  LDL R231, [R1+0x104] ;  /* 0x0001040001e77983 */ /* 0x0005680000100800 */
[----:B------:R-:W3:Y:S01]  /*e4c0*/  LD.E R38, desc[UR6][R154.64+0xd0] ;  /* 0x0000d0069a267980 */ /* 0x000ee2000c101900 */
        /* <DEDUP_REMOVED lines=16> */
.L_x_5548:
[----:B------:R3:W-:Y:S02]  /*e5d0*/  STS.128 [R63], RZ ;  /* 0x000000ff3f007388 */ /* 0x0007e40000000c00 */
.L_x_5547:
[----:B------:R-:W-:Y:S05]  /*e5e0*/  BSYNC.RECONVERGENT B0 ;  /* 0x0000000000007941 */ /* 0x000fea0003800200 */
.L_x_5546:
        /* <DEDUP_REMOVED lines=17> */
.L_x_5550:
[----:B------:R-:W-:Y:S05]  /*e700*/  BSYNC.RECONVERGENT B0 ;  /* 0x0000000000007941 */ /* 0x000fea0003800200 */
.L_x_5549:
        /* <DEDUP_REMOVED lines=11> */
.L_x_5552:
[----:B------:R-:W-:Y:S05]  /*e7c0*/  BSYNC.RECONVERGENT B0 ;  /* 0x0000000000007941 */ /* 0x000fea0003800200 */
.L_x_5551:
        /* <DEDUP_REMOVED lines=11> */
.L_x_5545:
        /* <DEDUP_REMOVED lines=9> */
[----:B------:R2:W4:Y:S01]  /*e910*/  @P0 LD.E R0, desc[UR6][R2.64] ;  /* 0x0000000602000980 */ /* 0x000522000c101900 */
[----:B------:R-:W-:Y:S01]  /*e920*/  IMAD.SHL.U32 R45, R230, 0x4, RZ ;  /* 0x00000004e62d7824 */ /* 0x000fe200078e00ff */
[----:B---3--:R-:W-:-:S04]  /*e930*/  ISETP.NE.AND P2, PT, R4, RZ, PT ;  /* 0x000000ff0400720c */ /* 0x008fc80003f45270 */
[----:B------:R-:W-:Y:S02]  /*e940*/  LOP3.LUT R45, R45, 0x1c, RZ, 0xc0, !PT ;  /* 0x0000001c2d2d7812 */ /* 0x000fe400078ec0ff */
[----:B--2---:R-:W-:Y:S01]  /*e950*/  LEA.HI R3, R38, R38, RZ, 0x1 ;  /* 0x0000002626037211 */ /* 0x004fe200078f08ff */
[----:B----4-:R-:W-:-:S03]  /*e960*/  IMAD.IADD R2, R103, 0x1, R0 ;  /* 0x0000000167027824 */ /* 0x010fc600078e0200 */
        /* <DEDUP_REMOVED lines=26> */
[----:B------:R-:W3:Y:S04]  /*eb10*/  LD.E.64 R10, desc[UR6][R20.64] ;  /* 0x00000006140a7980 */ /* 0x000ee8000c101b00 */
[----:B-1----:R-:W4:Y:S01]  /*eb20*/  LD.E.64 R12, desc[UR6][R22.64] ;  /* 0x00000006160c7980 */ /* 0x002f22000c101b00 */
        /* <DEDUP_REMOVED lines=42> */
.L_x_5559:
[----:B------:R-:W-:Y:S05]  /*edd0*/  BSYNC.RECONVERGENT B0 ;  /* 0x0000000000007941 */ /* 0x000fea0003800200 */
.L_x_5558:
[----:B-----5:R4:W-:Y:S01]  /*ede0*/  STS.128 [R63], R4 ;  /* 0x000000043f007388 */ /* 0x0209e20000000c00 */
[----:B------:R-:W-:Y:S05]  /*edf0*/  BRA `(.L_x_5556) ;  /* 0x0000000000047947 */ /* 0x000fea0003800000 */
.L_x_5557:
[----:B------:R3:W-:Y:S02]  /*ee00*/  STS.128 [R63], RZ ;  /* 0x000000ff3f007388 */ /* 0x0007e40000000c00 */
.L_x_5556:
[----:B------:R-:W-:Y:S05]  /*ee10*/  BSYNC.RECONVERGENT B1 ;  /* 0x0000000000017941 */ /* 0x000fea0003800200 */
.L_x_5555:
        /* <DEDUP_REMOVED lines=9> */
[----:B----4-:R4:W5:Y:S01]  /*eeb0*/  LD.E.128 R4, desc[UR6][R16.64] ;  /* 0x0000000610047980 */ /* 0x010962000c101d00 */
        /* <DEDUP_REMOVED lines=20> */
[----:B-1----:R-:W-:Y:S01]  /*f000*/  FMUL.FTZ R13, R3, R25 ;  /* 0x00000019030d7220 */ /* 0x002fe20000410000 */
        /* <DEDUP_REMOVED lines=26> */
.L_x_5563:
[----:B------:R-:W-:Y:S05]  /*f1b0*/  BSYNC.RECONVERGENT B0 ;  /* 0x0000000000007941 */ /* 0x000fea0003800200 */
.L_x_5562:
[----:B-----5:R1:W-:Y:S02]  /*f1c0*/  STS.128 [R63+0x800], R4 ;  /* 0x000800043f007388 */ /* 0x0203e40000000c00 */
.L_x_5561:
[----:B------:R-:W-:Y:S05]  /*f1d0*/  BSYNC.RECONVERGENT B1 ;  /* 0x0000000000017941 */ /* 0x000fea0003800200 */
.L_x_5560:
[----:B------:R-:W-:Y:S01]  /*f1e0*/  IADD3 R41, PT, PT, R60, 0x20, RZ ;  /* 0x000000203c297810 */ /* 0x000fe20007ffe0ff */
[----:B------:R-:W-:Y:S03]  /*f1f0*/  BSSY.RECONVERGENT B1, `(.L_x_5564) ;  /* 0x000003a000017945 */ /* 0x000fe60003800200 */
[----:B------:R-:W-:-:S13]  /*f200*/  ISETP.GE.AND P0, PT, R41, R24, PT ;  /* 0x000000182900720c */ /* 0x000fda0003f06270 */
[----:B------:R-:W-:Y:S05]  /*f210*/  @P0 BRA `(.L_x_5565) ;  /* 0x0000000000dc0947 */ /* 0x000fea0003800000 */
[----:B------:R-:W-:-:S13]  /*f220*/  ISETP.GE.AND P0, PT, R14, R19, PT ;  /* 0x000000130e00720c */ /* 0x000fda0003f06270 */
        /* <DEDUP_REMOVED lines=8> */
[----:B------:R-:W4:Y:S04]  /*f2b0*/  LD.E.64 R8, desc[UR6][R20.64] ;  /* 0x0000000614087980 */ /* 0x000f28000c101b00 */
        /* <DEDUP_REMOVED lines=43> */
.L_x_5567:
[----:B------:R-:W-:Y:S05]  /*f570*/  BSYNC.RECONVERGENT B0 ;  /* 0x0000000000007941 */ /* 0x000fea0003800200 */
.L_x_5566:
[----:B-----5:R1:W-:Y:S02]  /*f580*/  STS.128 [R63+0x1000], R4 ;  /* 0x001000043f007388 */ /* 0x0203e40000000c00 */
.L_x_5565:
[----:B------:R-:W-:Y:S05]  /*f590*/  BSYNC.RECONVERGENT B1 ;  /* 0x0000000000017941 */ /* 0x000fea0003800200 */
.L_x_5564:
[----:B------:R-:W-:-:S04]  /*f5a0*/  IADD3 R31, PT, PT, R60, 0x30, RZ ;  /* 0x000000303c1f7810 */ /* 0x000fc80007ffe0ff */
        /* <DEDUP_REMOVED lines=55> */
.L_x_5569:
[----:B------:R-:W-:Y:S05]  /*f920*/  BSYNC.RECONVERGENT B0 ;  /* 0x0000000000007941 */ /* 0x000fea0003800200 */
.L_x_5568:
[----:B-----5:R1:W-:Y:S01]  /*f930*/  STS.128 [R63+0x1800], R4 ;  /* 0x001800043f007388 */ /* 0x0203e20000000c00 */
[----:B------:R-:W-:Y:S05]  /*f940*/  BRA `(.L_x_5553) ;  /* 0x0000001800307947 */ /* 0x000fea0003800000 */
.L_x_5554:
        /* <DEDUP_REMOVED lines=36> */
[----:B-1----:R-:W-:Y:S01]  /*fb90*/  IMAD.U32 R13, R4, 0x10000, RZ ;  /* 0x00010000040d7824 */ /* 0x002fe200078e00ff */
        /* <DEDUP_REMOVED lines=62> */
.L_x_5574:
[----:B------:R-:W-:Y:S05]  /*ff80*/  BSYNC.RECONVERGENT B0 ;  /* 0x0000000000007941 */ /* 0x000fea0003800200 */
.L_x_5573:
[----:B-----5:R3:W-:Y:S01]  /*ff90*/  STS.128 [R63], R4 ;  /* 0x000000043f007388 */ /* 0x0207e20000000c00 */
[----:B------:R-:W-:Y:S05]  /*ffa0*/  BRA `(.L_x_5571) ;  /* 0x0000000000047947 */ /* 0x000fea0003800000 */
.L_x_5572:
[----:B------:R4:W-:Y:S02]  /*ffb0*/  STS.128 [R63], RZ ;  /* 0x000000ff3f007388 */ /* 0x0009e40000000c00 */
.L_x_5571:
[----:B------:R-:W-:Y:S05]  /*ffc0*/  BSYNC.RECONVERGENT B1 ;  /* 0x0000000000017941 */ /* 0x000fea0003800200 */
.L_x_5570:
[----:B------:R-:W-:Y:S01]  /*ffd0*/  VIADD R47, R60, 0x10 ;  /* 0x000000103c2f7836 */ /* 0x000fe20000000000 */
[C---:B------:R-:W-:Y:S01]  /*ffe0*/  LEA R12, P0, R30.reuse, R98, 0x1 ;  /* 0x000000621e0c7211 */ /* 0x040fe200078008ff */
[----:B------:R-:W-:Y:S03]  /*fff0*/  BSSY.RECONVERGENT B1, `(.L_x_5575) ;  /* 0x000005e000017945 */ /* 0x000fe60003800200 */
[----:B------:R-:W-:Y:S02]  /*10000*/  ISETP.GE.AND P2, PT, R47, R42, PT ;  /* 0x0000002a2f00720c */ /* 0x000fe40003f46270 */
[----:B-1----:R-:W-:-:S11]  /*10010*/  LEA.HI.X R13, R30, R99, R37, 0x1, P0 ;  /* 0x000000631e0d7211 */ /* 0x002fd600000f0c25 */
        /* <DEDUP_REMOVED lines=20> */
[----:B------:R-:W4:Y:S01]  /*10160*/  LD.E.128 R20, desc[UR6][R20.64] ;  /* 0x0000000614147980 */ /* 0x000f22000c101d00 */
        /* <DEDUP_REMOVED lines=68> */
.L_x_5578:
[----:B------:R-:W-:Y:S05]  /*105b0*/  BSYNC.RECONVERGENT B0 ;  /* 0x0000000000007941 */ /* 0x000fea0003800200 */
.L_x_5577:
[----:B-----5:R1:W-:Y:S02]  /*105c0*/  STS.128 [R63+0x800], R4 ;  /* 0x000800043f007388 */ /* 0x0203e40000000c00 */
.L_x_5576:
[----:B------:R-:W-:Y:S05]  /*105d0*/  BSYNC.RECONVERGENT B1 ;  /* 0x0000000000017941 */ /* 0x000fea0003800200 */
.L_x_5575:
        /* <DEDUP_REMOVED lines=9> */
[----:B-1-3--:R1:W5:Y:S01]  /*10670*/  LD.E.128 R4, desc[UR6][R2.64] ;  /* 0x0000000602047980 */ /* 0x00a362000c101d00 */
        /* <DEDUP_REMOVED lines=14> */
[----:B------:R-:W4:Y:S01]  /*10760*/  LD.E.128 R16, desc[UR6][R16.64] ;  /* 0x0000000610107980 */ /* 0x000f22000c101d00 */
[----:B---3--:R-:W-:-:S04]  /*10770*/  IADD3 R8, P0, PT, R28, R10, RZ ;  /* 0x0000000a1c087210 */ /* 0x008fc80007f1e0ff */
        /* <DEDUP_REMOVED lines=42> */
[----:B---3--:R-:W-:Y:S01]  /*10a20*/  IMAD.U32 R7, R8, 0x10000, RZ ;  /* 0x0001000008077824 */ /* 0x008fe200078e00ff */
        /* <DEDUP_REMOVED lines=25> */
.L_x_5582:
[----:B------:R-:W-:Y:S05]  /*10bc0*/  BSYNC.RECONVERGENT B0 ;  /* 0x0000000000007941 */ /* 0x000fea0003800200 */
.L_x_5581:
[----:B-----5:R3:W-:Y:S02]  /*10bd0*/  STS.128 [R63+0x1000], R4 ;  /* 0x001000043f007388 */ /* 0x0207e40000000c00 */
.L_x_5580:
[----:B------:R-:W-:Y:S05]  /*10be0*/  BSYNC.RECONVERGENT B1 ;  /* 0x0000000000017941 */ /* 0x000fea0003800200 */
.L_x_5579:
        /* <DEDUP_REMOVED lines=24> */
[----:B------:R-:W3:Y:S04]  /*10d70*/  LD.E.128 R20, desc[UR6][R8.64] ;  /* 0x0000000608147980 */ /* 0x000ee8000c101d00 */
[----:B------:R-:W-:Y:S01]  /*10d80*/  IMAD.X R11, R27, 0x1, R3, P0 ;  /* 0x000000011b0b7824 */ /* 0x000fe200000e0603 */
[----:B------:R-:W-:-:S05]  /*10d90*/  IADD3 R16, P0, PT, R28, R16, RZ ;  /* 0x000000101c107210 */ /* 0x000fca0007f1e0ff */
[----:B------:R-:W-:-:S06]  /*10da0*/  IMAD.X R17, R29, 0x1, R3, P0 ;  /* 0x000000011d117824 */ /* 0x000fcc00000e0603 */
[----:B------:R-:W2:Y:S04]  /*10db0*/  LD.E.128 R16, desc[UR6][R16.64] ;  /* 0x0000000610107980 */ /* 0x000ea8000c101d00 */
        /* <DEDUP_REMOVED lines=9> */
[C---:B---3--:R-:W-:Y:S01]  /*10e50*/  IMAD.U32 R7, R20.reuse, 0x10000, RZ ;  /* 0x0001000014077824 */ /* 0x048fe200078e00ff */
        /* <DEDUP_REMOVED lines=57> */
.L_x_5584:
[----:B------:R-:W-:Y:S05]  /*111f0*/  BSYNC.RECONVERGENT B0 ;  /* 0x0000000000007941 */ /* 0x000fea0003800200 */
.L_x_5583:
[----:B-----5:R1:W-:Y:S02]  /*11200*/  STS.128 [R63+0x1800], R4 ;  /* 0x001800043f007388 */ /* 0x0203e40000000c00 */
.L_x_5553:
[----:B------:R-:W-:Y:S05]  /*11210*/  BSYNC.RECONVERGENT B2 ;  /* 0x0000000000027941 */ /* 0x000fea0003800200 */
.L_x_5544:
[----:B------:R-:W-:Y:S01]  /*11220*/  IADD3 R0, PT, PT, -R102, R149, RZ ;  /* 0x0000009566007210 */ /* 0x000fe20007ffe1ff */
[----:B------:R-:W-:Y:S03]  /*11230*/  BSSY.RECONVERGENT B0, `(.L_x_5585) ;  /* 0x000000d000007945 */ /* 0x000fe60003800200 */
[----:B------:R-:W-:-:S13]  /*11240*/  ISETP.GE.AND P2, PT, R60, R0, PT ;  /* 0x000000003c00720c */ /* 0x000fda0003f46270 */
        /* <DEDUP_REMOVED lines=10> */
.L_x_5587:
[----:B------:R1:W-:Y:S02]  /*112f0*/  STS.128 [R63+0x2000], RZ ;  /* 0x002000ff3f007388 */ /* 0x0003e40000000c00 */
.L_x_5586:
[----:B------:R-:W-:Y:S05]  /*11300*/  BSYNC.RECONVERGENT B0 ;  /* 0x0000000000007941 */ /* 0x000fea0003800200 */
.L_x_5585:
[----:B------:R-:W-:Y:S01]  /*11310*/  ISETP.GE.AND P1, PT, R47, R0, PT ;  /* 0x000000002f00720c */ /* 0x000fe20003f26270 */
[----:B------:R-:W-:Y:S01]  /*11320*/  BSSY.RECONVERGENT B0, `(.L_x_5588) ;  /* 0x000000c000007945 */ /* 0x000fe20003800200 */
[----:B-1----:R-:W-:-:S04]  /*11330*/  LEA R2, P0, R81, R242, 0x1 ;  /* 0x000000f251027211 */ /* 0x002fc800078008ff */
        /* <DEDUP_REMOVED lines=9> */
.L_x_5590:
[----:B------:R1:W-:Y:S02]  /*113d0*/  STS.128 [R63+0x2800], RZ ;  /* 0x002800ff3f007388 */ /* 0x0003e40000000c00 */
.L_x_5589:
[----:B------:R-:W-:Y:S05]  /*113e0*/  BSYNC.RECONVERGENT B0 ;  /* 0x0000000000007941 */ /* 0x000fea0003800200 */
.L_x_5588:
[----:B------:R-:W-:Y:S01]  /*113f0*/  ISETP.GE.AND P0, PT, R41, R0, PT ;  /* 0x000000002900720c */ /* 0x000fe20003f06270 */
[----:B------:R-:W-:-:S12]  /*11400*/  BSSY.RECONVERGENT B0, `(.L_x_5591) ;  /* 0x000000c000007945 */ /* 0x000fd80003800200 */
        /* <DEDUP_REMOVED lines=10> */
.L_x_5593:
[----:B------:R1:W-:Y:S02]  /*114b0*/  STS.128 [R63+0x3000], RZ ;  /* 0x003000ff3f007388 */ /* 0x0003e40000000c00 */
.L_x_5592:
[----:B------:R-:W-:Y:S05]  /*114c0*/  BSYNC.RECONVERGENT B0 ;  /* 0x0000000000007941 */ /* 0x000fea0003800200 */
.L_x_5591:
        /* <DEDUP_REMOVED lines=12> */
.L_x_5596:
[----:B------:R1:W-:Y:S02]  /*11590*/  STS.128 [R63+0x3800], RZ ;  /* 0x003800ff3f007388 */ /* 0x0003e40000000c00 */
.L_x_5595:
[----:B------:R-:W-:Y:S05]  /*115a0*/  BSYNC.RECONVERGENT B0 ;  /* 0x0000000000007941 */ /* 0x000fea0003800200 */
.L_x_5594:
        /* <DEDUP_REMOVED lines=16> */
.L_x_5599:
[----:B------:R1:W-:Y:S02]  /*116b0*/  STS.128 [R63+0x4000], RZ ;  /* 0x004000ff3f007388 */ /* 0x0003e40000000c00 */
.L_x_5598:
[----:B------:R-:W-:Y:S05]  /*116c0*/  BSYNC.RECONVERGENT B0 ;  /* 0x0000000000007941 */ /* 0x000fea0003800200 */
.L_x_5597:
        /* <DEDUP_REMOVED lines=13> */
.L_x_5602:
[----:B------:R1:W-:Y:S02]  /*117a0*/  STS.128 [R63+0x4800], RZ ;  /* 0x004800ff3f007388 */ /* 0x0003e40000000c00 */
.L_x_5601:
[----:B------:R-:W-:Y:S05]  /*117b0*/  BSYNC.RECONVERGENT B0 ;  /* 0x0000000000007941 */ /* 0x000fea0003800200 */
.L_x_5600:
        /* <DEDUP_REMOVED lines=16> */
.L_x_5605:
[----:B------:R1:W-:Y:S02]  /*118c0*/  STS.128 [R63+0x5000], RZ ;  /* 0x005000ff3f007388 */ /* 0x0003e40000000c00 */
.L_x_5604:
[----:B------:R-:W-:Y:S05]  /*118d0*/  BSYNC.RECONVERGENT B0 ;  /* 0x0000000000007941 */ /* 0x000fea0003800200 */
.L_x_5603:
[----:B----4-:R-:W-:Y:S01]  /*118e0*/  IADD3 R17, PT, PT, R60, 0x70, RZ ;  /* 0x000000703c117810 */ /* 0x010fe20007ffe0ff */
        /* <DEDUP_REMOVED lines=15> */
.L_x_5608:
[----:B------:R4:W-:Y:S02]  /*119e0*/  STS.128 [R63+0x5800], RZ ;  /* 0x005800ff3f007388 */ /* 0x0009e40000000c00 */
.L_x_5607:
[----:B------:R-:W-:Y:S05]  /*119f0*/  BSYNC.RECONVERGENT B0 ;  /* 0x0000000000007941 */ /* 0x000fea0003800200 */
.L_x_5606:
        /* <DEDUP_REMOVED lines=16> */
.L_x_5611:
[----:B------:R1:W-:Y:S02]  /*11b00*/  STS.128 [R63+0x6000], RZ ;  /* 0x006000ff3f007388 */ /* 0x0003e40000000c00 */
.L_x_5610:
[----:B------:R-:W-:Y:S05]  /*11b10*/  BSYNC.RECONVERGENT B0 ;  /* 0x0000000000007941 */ /* 0x000fea0003800200 */
.L_x_5609:
[----:B---3--:R-:W-:Y:S01]  /*11b20*/  IADD3 R13, PT, PT, R60, 0x90, RZ ;  /* 0x000000903c0d7810 */ /* 0x008fe20007ffe0ff */
        /* <DEDUP_REMOVED lines=12> */
.L_x_5614:
[----:B------:R3:W-:Y:S02]  /*11bf0*/  STS.128 [R63+0x6800], RZ ;  /* 0x006800ff3f007388 */ /* 0x0007e40000000c00 */
.L_x_5613:
[----:B------:R-:W-:Y:S05]  /*11c00*/  BSYNC.RECONVERGENT B0 ;  /* 0x0000000000007941 */ /* 0x000fea0003800200 */
.L_x_5612:
        /* <DEDUP_REMOVED lines=16> */
.L_x_5617:
[----:B------:R1:W-:Y:S02]  /*11d10*/  STS.128 [R63+0x7000], RZ ;  /* 0x007000ff3f007388 */ /* 0x0003e40000000c00 */
.L_x_5616:
[----:B------:R-:W-:Y:S05]  /*11d20*/  BSYNC.RECONVERGENT B0 ;  /* 0x0000000000007941 */ /* 0x000fea0003800200 */
.L_x_5615:
        /* <DEDUP_REMOVED lines=16> */
.L_x_5620:
[----:B------:R1:W-:Y:S02]  /*11e30*/  STS.128 [R63+0x7800], RZ ;  /* 0x007800ff3f007388 */ /* 0x0003e40000000c00 */
.L_x_5619:
[----:B------:R-:W-:Y:S05]  /*11e40*/  BSYNC.RECONVERGENT B0 ;  /* 0x0000000000007941 */ /* 0x000fea0003800200 */
.L_x_5618:
        /* <DEDUP_REMOVED lines=16> */
.L_x_5623:
[----:B------:R1:W-:Y:S02]  /*11f50*/  STS.128 [R63+0x8000], RZ ;  /* 0x008000ff3f007388 */ /* 0x0003e40000000c00 */
.L_x_5622:
[----:B------:R-:W-:Y:S05]  /*11f60*/  BSYNC.RECONVERGENT B0 ;  /* 0x0000000000007941 */ /* 0x000fea0003800200 */
.L_x_5621:
        /* <DEDUP_REMOVED lines=16> */
.L_x_5626:
[----:B------:R1:W-:Y:S02]  /*12070*/  STS.128 [R63+0x8800], RZ ;  /* 0x008800ff3f007388 */ /* 0x0003e40000000c00 */
.L_x_5625:
[----:B------:R-:W-:Y:S05]  /*12080*/  BSYNC.RECONVERGENT B0 ;  /* 0x0000000000007941 */ /* 0x000fea0003800200 */
.L_x_5624:
        /* <DEDUP_REMOVED lines=16> */
.L_x_5629:
[----:B------:R1:W-:Y:S02]  /*12190*/  STS.128 [R63+0x9000], RZ ;  /* 0x009000ff3f007388 */ /* 0x0003e40000000c00 */
.L_x_5628:
[----:B------:R-:W-:Y:S05]  /*121a0*/  BSYNC.RECONVERGENT B0 ;  /* 0x0000000000007941 */ /* 0x000fea0003800200 */
.L_x_5627:
[----:B------:R-:W-:Y:S01]  /*121b0*/  IADD3 R60, PT, PT, R60, 0xf0, RZ ;  /* 0x000000f03c3c7810 */ /* 0x000fe20007ffe0ff */
[----:B------:R-:W-:Y:S03]  /*121c0*/  BSSY.RECONVERGENT B0, `(.L_x_5630) ;  /* 0x000000e000007945 */ /* 0x000fe60003800200 */
[----:B------:R-:W-:-:S13]  /*121d0*/  ISETP.GE.AND P0, PT, R60, R0, PT ;  /* 0x000000003c00720c */ /* 0x000fda0003f06270 */
[----:B------:R-:W-:Y:S05]  /*121e0*/  @P0 BRA `(.L_x_5631) ;  /* 0x00000000002c0947 */ /* 0x000fea0003800000 */
[----:B------:R-:W-:-:S13]  /*121f0*/  ISETP.GE.AND P0, PT, R14, R245, PT ;  /* 0x000000f50e00720c */ /* 0x000fda0003f06270 */
[----:B------:R-:W-:Y:S05]  /*12200*/  @P0 BRA `(.L_x_5632) ;  /* 0x0000000000200947 */ /* 0x000fea0003800000 */
[----:B---34-:R-:W-:Y:S02]  /*12210*/  IMAD R4, R233, 0x1c0, RZ ;  /* 0x000001c0e9047824 */ /* 0x018fe400078e02ff */
[----:B-1----:R-:W-:-:S05]  /*12220*/  IMAD.WIDE.U32 R2, R232, 0x1c0, R2 ;  /* 0x000001c0e8027825 */ /* 0x002fca00078e0002 */
[----:B------:R-:W-:-:S05]  /*12230*/  IADD3 R3, PT, PT, R4, R3, RZ ;  /* 0x0000000304037210 */ /* 0x000fca0007ffe0ff */
[----:B------:R-:W-:Y:S01]  /*12240*/  @!PT LDS RZ, [RZ] ;  /* 0x00000000fffff984 */ /* 0x000fe20000000800 */
[----:B------:R-:W-:Y:S01]  /*12250*/  @!PT LDS RZ, [RZ] ;  /* 0x00000000fffff984 */ /* 0x000fe20000000800 */
[----:B------:R-:W-:Y:S01]  /*12260*/  @!PT LDS RZ, [RZ] ;  /* 0x00000000fffff984 */ /* 0x000fe20000000800 */
[----:B------:R1:W-:Y:S01]  /*12270*/  LDGSTS.E.BYPASS.LTC128B.128 [R63+0x9800], desc[UR6][R2.64] ;  /* 0x09800000023f7fae */ /* 0x0003e2000b981a06 */
[----:B------:R-:W-:Y:S05]  /*12280*/  BRA `(.L_x_5631) ;  /* 0x0000000000047947 */ /* 0x000fea0003800000 */
.L_x_5632:
[----:B------:R1:W-:Y:S02]  /*12290*/  STS.128 [R63+0x9800], RZ ;  /* 0x009800ff3f007388 */ /* 0x0003e40000000c00 */
.L_x_5631:
[----:B------:R-:W-:Y:S05]  /*122a0*/  BSYNC.RECONVERGENT B0 ;  /* 0x0000000000007941 */ /* 0x000fea0003800200 */
.L_x_5630:
[----:B-1----:R-:W5:Y:S04]  /*122b0*/  LDL R2, [R1+0x100] ;  /* 0x0001000001027983 */ /* 0x002f680000100800 */
[----:B------:R-:W2:Y:S04]  /*122c0*/  LDL R21, [R1+0xc4] ;  /* 0x0000c40001157983 */ /* 0x000ea80000100800 */
[----:B---34-:R-:W2:Y:S04]  /*122d0*/  LD.E.64 R4, desc[UR6][R154.64+0x1c0] ;  /* 0x0001c0069a047980 */ /* 0x018ea8000c101b00 */
[----:B------:R-:W3:Y:S04]  /*122e0*/  LD.E.64 R6, desc[UR6][R154.64+0x1b8] ;  /* 0x0001b8069a067980 */ /* 0x000ee8000c101b00 */
[----:B------:R-:W4:Y:S04]  /*122f0*/  LD.E R151, desc[UR6][R154.64+0xd8] ;  /* 0x0000d8069a977980 */ /* 0x000f28000c101900 */
[----:B------:R-:W0:Y:S01]  /*12300*/  LDGDEPBAR ;  /* 0x00000000000079af */ /* 0x000e220000000000 */
[----:B-----5:R-:W-:-:S05]  /*12310*/  MOV R120, R2 ;  /* 0x0000000200787202 */ /* 0x020fca0000000f00 */
[----:B--2---:R-:W-:-:S04]  /*12320*/  IMAD.WIDE.U32 R2, R21, R4, R120 ;  /* 0x0000000415027225 */ /* 0x004fc800078e0078 */
[----:B------:R-:W-:-:S05]  /*12330*/  IMAD R4, R5, R21, RZ ;  /* 0x0000001505047224 */ /* 0x000fca00078e02ff */
[----:B------:R-:W-:Y:S02]  /*12340*/  IADD3 R3, PT, PT, R3, R4, RZ ;  /* 0x0000000403037210 */ /* 0x000fe40007ffe0ff */
[----:B---3--:R-:W-:-:S04]  /*12350*/  LEA R4, P0, R2, R6, 0x2 ;  /* 0x0000000602047211 */ /* 0x008fc800078010ff */
        /* <DEDUP_REMOVED lines=17> */
.L_x_5635:
[----:B------:R2:W-:Y:S01]  /*12470*/  STS.128 [R63+0xa000], RZ ;  /* 0x00a000ff3f007388 */ /* 0x0005e20000000c00 */
[----:B------:R-:W-:Y:S05]  /*12480*/  BRA `(.L_x_5636) ;  /* 0x0000000000047947 */ /* 0x000fea0003800000 */
.L_x_5634:
[----:B------:R3:W-:Y:S02]  /*12490*/  STS.128 [R63+0xa000], RZ ;  /* 0x00a000ff3f007388 */ /* 0x0007e40000000c00 */
.L_x_5636:
[----:B------:R-:W-:Y:S05]  /*124a0*/  BSYNC.RECONVERGENT B0 ;  /* 0x0000000000007941 */ /* 0x000fea0003800200 */
.L_x_5633:
        /* <DEDUP_REMOVED lines=13> */
.L_x_5639:
[----:B------:R4:W-:Y:S02]  /*12580*/  STS.128 [R63+0xa800], RZ ;  /* 0x00a800ff3f007388 */ /* 0x0009e40000000c00 */
.L_x_5638:
[----:B------:R-:W-:Y:S05]  /*12590*/  BSYNC.RECONVERGENT B0 ;  /* 0x0000000000007941 */ /* 0x000fea0003800200 */
.L_x_5637:
        /* <DEDUP_REMOVED lines=13> */
.L_x_5642:
[----:B------:R1:W-:Y:S02]  /*12670*/  STS.128 [R63+0xb000], RZ ;  /* 0x00b000ff3f007388 */ /* 0x0003e40000000c00 */
.L_x_5641:
[----:B------:R-:W-:Y:S05]  /*12680*/  BSYNC.RECONVERGENT B0 ;  /* 0x0000000000007941 */ /* 0x000fea0003800200 */
.L_x_5640:
        /* <DEDUP_REMOVED lines=13> */
.L_x_5645:
[----:B------:R1:W-:Y:S02]  /*12760*/  STS.128 [R63+0xb800], RZ ;  /* 0x00b800ff3f007388 */ /* 0x0003e40000000c00 */
.L_x_5644:
[----:B------:R-:W-:Y:S05]  /*12770*/  BSYNC.RECONVERGENT B0 ;  /* 0x0000000000007941 */ /* 0x000fea0003800200 */
.L_x_5643:
        /* <DEDUP_REMOVED lines=16> */
.L_x_5648:
[----:B------:R1:W-:Y:S02]  /*12880*/  STS.128 [R63+0xc000], RZ ;  /* 0x00c000ff3f007388 */ /* 0x0003e40000000c00 */
.L_x_5647:
[----:B------:R-:W-:Y:S05]  /*12890*/  BSYNC.RECONVERGENT B0 ;  /* 0x0000000000007941 */ /* 0x000fea0003800200 */
.L_x_5646:
        /* <DEDUP_REMOVED lines=13> */
.L_x_5651:
[----:B------:R1:W-:Y:S02]  /*12970*/  STS.128 [R63+0xc800], RZ ;  /* 0x00c800ff3f007388 */ /* 0x0003e40000000c00 */
.L_x_5650:
[----:B------:R-:W-:Y:S05]  /*12980*/  BSYNC.RECONVERGENT B0 ;  /* 0x0000000000007941 */ /* 0x000fea0003800200 */
.L_x_5649:
        /* <DEDUP_REMOVED lines=16> */
.L_x_5654:
[----:B------:R1:W-:Y:S02]  /*12a90*/  STS.128 [R63+0xd000], RZ ;  /* 0x00d000ff3f007388 */ /* 0x0003e40000000c00 */
.L_x_5653:
[----:B------:R-:W-:Y:S05]  /*12aa0*/  BSYNC.RECONVERGENT B0 ;  /* 0x0000000000007941 */ /* 0x000fea0003800200 */
.L_x_5652:
        /* <DEDUP_REMOVED lines=16> */
.L_x_5657:
[----:B------:R1:W-:Y:S02]  /*12bb0*/  STS.128 [R63+0xd800], RZ ;  /* 0x00d800ff3f007388 */ /* 0x0003e40000000c00 */
.L_x_5656:
[----:B------:R-:W-:Y:S05]  /*12bc0*/  BSYNC.RECONVERGENT B0 ;  /* 0x0000000000007941 */ /* 0x000fea0003800200 */
.L_x_5655:
        /* <DEDUP_REMOVED lines=16> */
.L_x_5660:
[----:B------:R1:W-:Y:S02]  /*12cd0*/  STS.128 [R63+0xe000], RZ ;  /* 0x00e000ff3f007388 */ /* 0x0003e40000000c00 */
.L_x_5659:
[----:B------:R-:W-:Y:S05]  /*12ce0*/  BSYNC.RECONVERGENT B0 ;  /* 0x0000000000007941 */ /* 0x000fea0003800200 */
.L_x_5658:
        /* <DEDUP_REMOVED lines=13> */
.L_x_5663:
[----:B------:R1:W-:Y:S02]  /*12dc0*/  STS.128 [R63+0xe800], RZ ;  /* 0x00e800ff3f007388 */ /* 0x0003e40000000c00 */
.L_x_5662:
[----:B------:R-:W-:Y:S05]  /*12dd0*/  BSYNC.RECONVERGENT B0 ;  /* 0x0000000000007941 */ /* 0x000fea0003800200 */
.L_x_5661:
        /* <DEDUP_REMOVED lines=16> */
.L_x_5666:
[----:B------:R1:W-:Y:S02]  /*12ee0*/  STS.128 [R63+0xf000], RZ ;  /* 0x00f000ff3f007388 */ /* 0x0003e40000000c00 */
.L_x_5665:
[----:B------:R-:W-:Y:S05]  /*12ef0*/  BSYNC.RECONVERGENT B0 ;  /* 0x0000000000007941 */ /* 0x000fea0003800200 */
.L_x_5664:
        /* <DEDUP_REMOVED lines=16> */
.L_x_5669:
[----:B------:R1:W-:Y:S02]  /*13000*/  STS.128 [R63+0xf800], RZ ;  /* 0x00f800ff3f007388 */ /* 0x0003e40000000c00 */
.L_x_5668:
[----:B------:R-:W-:Y:S05]  /*13010*/  BSYNC.RECONVERGENT B0 ;  /* 0x0000000000007941 */ /* 0x000fea0003800200 */
.L_x_5667:
        /* <DEDUP_REMOVED lines=16> */
.L_x_5672:
[----:B------:R1:W-:Y:S02]  /*13120*/  STS.128 [R63+0x10000], RZ ;  /* 0x010000ff3f007388 */ /* 0x0003e40000000c00 */
.L_x_5671:
[----:B------:R-:W-:Y:S05]  /*13130*/  BSYNC.RECONVERGENT B0 ;  /* 0x0000000000007941 */ /* 0x000fea0003800200 */
.L_x_5670:
        /* <DEDUP_REMOVED lines=16> */
.L_x_5675:
[----:B------:R1:W-:Y:S02]  /*13240*/  STS.128 [R63+0x10800], RZ ;  /* 0x010800ff3f007388 */ /* 0x0003e40000000c00 */
.L_x_5674:
[----:B------:R-:W-:Y:S05]  /*13250*/  BSYNC.RECONVERGENT B0 ;  /* 0x0000000000007941 */ /* 0x000fea0003800200 */
.L_x_5673:
        /* <DEDUP_REMOVED lines=16> */
.L_x_5678:
[----:B------:R1:W-:Y:S02]  /*13360*/  STS.128 [R63+0x11000], RZ ;  /* 0x011000ff3f007388 */ /* 0x0003e40000000c00 */
.L_x_5677:
[----:B------:R-:W-:Y:S05]  /*13370*/  BSYNC.RECONVERGENT B0 ;  /* 0x0000000000007941 */ /* 0x000fea0003800200 */
.L_x_5676:
[----:B------:R-:W-:Y:S01]  /*13380*/  ISETP.GE.AND P0, PT, R60, R0, PT ;  /* 0x000000003c00720c */ /* 0x000fe20003f06270 */
[----:B------:R-:W-:-:S12]  /*13390*/  BSSY.RECONVERGENT B0, `(.L_x_5679) ;  /* 0x000000e000007945 */ /* 0x000fd80003800200 */
[----:B------:R1:W-:Y:S01]  /*133a0*/  @P0 STS.128 [R63+0x11800], RZ ;  /* 0x011800ff3f000388 */ /* 0x0003e20000000c00 */
[----:B------:R-:W-:Y:S05]  /*133b0*/  @P0 BRA `(.L_x_5680) ;  /* 0x00000000002c0947 */ /* 0x000fea0003800000 */
[----:B------:R-:W-:-:S13]  /*133c0*/  ISETP.GE.AND P0, PT, R14, R245, PT ;  /* 0x000000f50e00720c */ /* 0x000fda0003f06270 */
[----:B------:R-:W-:Y:S05]  /*133d0*/  @P0 BRA `(.L_x_5681) ;  /* 0x0000000000200947 */ /* 0x000fea0003800000 */
[----:B------:R-:W-:Y:S02]  /*133e0*/  IMAD R0, R235, 0x1c0, RZ ;  /* 0x000001c0eb007824 */ /* 0x000fe400078e02ff */
[----:B----4-:R-:W-:-:S05]  /*133f0*/  IMAD.WIDE.U32 R2, R234, 0x1c0, R2 ;  /* 0x000001c0ea027825 */ /* 0x010fca00078e0002 */
[----:B------:R-:W-:-:S05]  /*13400*/  IADD3 R3, PT, PT, R0, R3, RZ ;  /* 0x0000000300037210 */ /* 0x000fca0007ffe0ff */
[----:B------:R-:W-:Y:S01]  /*13410*/  @!PT LDS RZ, [RZ] ;  /* 0x00000000fffff984 */ /* 0x000fe20000000800 */
[----:B------:R-:W-:Y:S01]  /*13420*/  @!PT LDS RZ, [RZ] ;  /* 0x00000000fffff984 */ /* 0x000fe20000000800 */
[----:B------:R-:W-:Y:S01]  /*13430*/  @!PT LDS RZ, [RZ] ;  /* 0x00000000fffff984 */ /* 0x000fe20000000800 */
[----:B------:R4:W-:Y:S01]  /*13440*/  LDGSTS.E.BYPASS.LTC128B.128 [R63+0x11800], desc[UR6][R2.64] ;  /* 0x11800000023f7fae */ /* 0x0009e2000b981a06 */
[----:B------:R-:W-:Y:S05]  /*13450*/  BRA `(.L_x_5680) ;  /* 0x0000000000047947 */ /* 0x000fea0003800000 */
.L_x_5681:
[----:B------:R1:W-:Y:S02]  /*13460*/  STS.128 [R63+0x11800], RZ ;  /* 0x011800ff3f007388 */ /* 0x0003e40000000c00 */
.L_x_5680:
[----:B------:R-:W-:Y:S05]  /*13470*/  BSYNC.RECONVERGENT B0 ;  /* 0x0000000000007941 */ /* 0x000fea0003800200 */
.L_x_5679:
[----:B------:R-:W-:Y:S01]  /*13480*/  SHF.R.U32.HI R228, RZ, 0x1, R230 ;  /* 0x00000001ffe47819 */ /* 0x000fe200000116e6 */
[C---:B------:R-:W-:Y:S01]  /*13490*/  IMAD.SHL.U32 R13, R230.reuse, 0x40, RZ ;  /* 0x00000040e60d7824 */ /* 0x040fe200078e00ff */
[C---:B------:R-:W-:Y:S01]  /*134a0*/  R2P PR, R230.reuse, 0x6 ;  /* 0x00000006e6007804 */ /* 0x040fe20000000000 */
[----:B------:R-:W-:Y:S01]  /*134b0*/  IMAD.SHL.U32 R229, R230, 0x20, RZ ;  /* 0x00000020e6e57824 */ /* 0x000fe200078e00ff */
[----:B------:R-:W-:Y:S01]  /*134c0*/  LOP3.LUT R0, R228, 0x8, RZ, 0xc0, !PT ;  /* 0x00000008e4007812 */ /* 0x000fe200078ec0ff */
[----:B------:R-:W0:Y:S01]  /*134d0*/  LDGDEPBAR ;  /* 0x00000000000079af */ /* 0x000e220000000000 */
[----:B----4-:R-:W-:Y:S02]  /*134e0*/  LOP3.LUT R3, R13, 0x1c0, RZ, 0xc0, !PT ;  /* 0x000001c00d037812 */ /* 0x010fe400078ec0ff */
[----:B------:R-:W-:Y:S02]  /*134f0*/  LOP3.LUT R2, R0, 0x1c0, R13, 0xf8, !PT ;  /* 0x000001c000027812 */ /* 0x000fe400078ef80d */
[----:B------:R-:W-:-:S02]  /*13500*/  LOP3.LUT R229, R229, 0x7c00, RZ, 0xc0, !PT ;  /* 0x00007c00e5e57812 */ /* 0x000fc400078ec0ff */
[----:B------:R-:W-:Y:S02]  /*13510*/  LOP3.LUT R0, R3, 0x8, R230, 0xf8, !PT ;  /* 0x0000000803007812 */ /* 0x000fe400078ef8e6 */
[----:B------:R-:W-:Y:S02]  /*13520*/  LOP3.LUT R3, R229, 0x200, R13, 0xf8, !PT ;  /* 0x00000200e5037812 */ /* 0x000fe400078ef80d */
[--C-:B------:R-:W-:Y:S02]  /*13530*/  LOP3.LUT R153, R2, 0x38, R158.reuse, 0x78, !PT ;  /* 0x0000003802997812 */ /* 0x100fe400078e789e */
[----:B------:R-:W-:Y:S02]  /*13540*/  LOP3.LUT R0, R0, 0x38, R158, 0x78, !PT ;  /* 0x0000003800007812 */ /* 0x000fe400078e789e */
[----:B-1----:R-:W-:Y:S02]  /*13550*/  LOP3.LUT R4, R13, 0x400, RZ, 0xc0, !PT ;  /* 0x000004000d047812 */ /* 0x002fe400078ec0ff */
[----:B------:R-:W-:-:S02]  /*13560*/  LOP3.LUT R2, R3, R153, RZ, 0xfc, !PT ;  /* 0x0000009903027212 */ /* 0x000fc400078efcff */
[----:B------:R-:W-:Y:S02]  /*13570*/  LEA R0, R0, R4, 0x1 ;  /* 0x0000000400007211 */ /* 0x000fe400078e08ff */
[----:B------:R-:W-:Y:S01]  /*13580*/  MOV R152, 0x20 ;  /* 0x0000002000987802 */ /* 0x000fe20000000f00 */
[----:B------:R-:W-:Y:S02]  /*13590*/  IMAD R12, R2, 0x2, R157 ;  /* 0x00000002020c7824 */ /* 0x000fe400078e029d */
[----:B------:R-:W-:Y:S01]  /*135a0*/  IMAD.IADD R0, R157, 0x1, R0 ;  /* 0x000000019d007824 */ /* 0x000fe200078e0200 */
[----:B------:R-:W-:Y:S02]  /*135b0*/  SEL R152, R152, 0xffffffe0, !P1 ;  /* 0xffffffe098987807 */ /* 0x000fe40004800000 */
[----:B------:R-:W-:Y:S03]  /*135c0*/  LDSM.16.M88.4 R4, [R12] ;  /* 0x000000000c04783b */ /* 0x000fe60000000200 */
[--C-:B------:R-:W-:Y:S01]  /*135d0*/  IMAD.IADD R3, R12, 0x1, R152.reuse ;  /* 0x000000010c037824 */ /* 0x100fe200078e0298 */
[----:B------:R-:W1:Y:S01]  /*135e0*/  LDSM.16.M88.4 R16, [R0+0x2800] ;  /* 0x002800000010783b */ /* 0x000e620000000200 */
[----:B------:R-:W-:-:S03]  /*135f0*/  IMAD.IADD R2, R0, 0x1, R152 ;  /* 0x0000000100027824 */ /* 0x000fc600078e0298 */
[----:B------:R-:W4:Y:S04]  /*13600*/  LDSM.16.M88.4 R24, [R0+0x3800] ;  /* 0x003800000018783b */ /* 0x000f280000000200 */
[----:B------:R-:W5:Y:S04]  /*13610*/  LDSM.16.M88.4 R8, [R0+0x3000] ;  /* 0x003000000008783b */ /* 0x000f680000000200 */
[----:B------:R-:W2:Y:S04]  /*13620*/  LDSM.16.M88.4 R20, [R0+0x2000] ;  /* 0x002000000014783b */ /* 0x000ea80000000200 */
[----:B------:R-:W-:Y:S04]  /*13630*/  LDSM.16.M88.4 R44, [R0+0x5000] ;  /* 0x00500000002c783b */ /* 0x000fe80000000200 */
[----:B------:R-:W-:Y:S04]  /*13640*/  LDSM.16.M88.4 R28, [R0+0x4000] ;  /* 0x00400000001c783b */ /* 0x000fe80000000200 */
        /* <DEDUP_REMOVED lines=8> */
[C---:B----4-:R-:W-:Y:S08]  /*136d0*/  HMMA.16816.F32.BF16 R84, R4.reuse, R24, RZ ;  /* 0x000000180454723c */ /* 0x050ff000000418ff */
[C---:B------:R-:W-:Y:S01]  /*136e0*/  HMMA.16816.F32.BF16 R88, R4.reuse, R26, RZ ;  /* 0x0000001a0458723c */ /* 0x040fe200000418ff */
[----:B------:R-:W4:Y:S07]  /*136f0*/  LDSM.16.M88.4 R24, [R0+0x9000] ;  /* 0x009000000018783b */ /* 0x000f2e0000000200 */
[C---:B-----5:R-:W-:Y:S08]  /*13700*/  HMMA.16816.F32.BF16 R68, R4.reuse, R8, RZ ;  /* 0x000000080444723c */ /* 0x060ff000000418ff */
[C---:B------:R-:W-:Y:S01]  /*13710*/  HMMA.16816.F32.BF16 R80, R4.reuse, R10, RZ ;  /* 0x0000000a0450723c */ /* 0x040fe200000418ff */
[----:B------:R-:W5:Y:S07]  /*13720*/  LDSM.16.M88.4 R8, [R0+0x7800] ;  /* 0x007800000008783b */ /* 0x000f6e0000000200 */
[C---:B--2---:R-:W-:Y:S08]  /*13730*/  HMMA.16816.F32.BF16 R76, R4.reuse, R20, RZ ;  /* 0x00000014044c723c */ /* 0x044ff000000418ff */
[C---:B-1----:R-:W-:Y:S08]  /*13740*/  HMMA.16816.F32.BF16 R124, R4.reuse, R16, RZ ;  /* 0x00000010047c723c */ /* 0x042ff000000418ff */
[C---:B------:R-:W-:Y:S01]  /*13750*/  HMMA.16816.F32.BF16 R164, R4.reuse, R18, RZ ;  /* 0x0000001204a4723c */ /* 0x040fe200000418ff */
[----:B------:R1:W-:Y:S07]  /*13760*/  LDSM.16.M88.4 R16, [R3] ;  /* 0x000000000310783b */ /* 0x0003ee0000000200 */
[C---:B----4-:R-:W-:Y:S08]  /*13770*/  HMMA.16816.F32.BF16 R184, R4.reuse, R24, RZ ;  /* 0x0000001804b8723c */ /* 0x050ff000000418ff */
[C---:B------:R-:W-:Y:S01]  /*13780*/  HMMA.16816.F32.BF16 R188, R4.reuse, R26, RZ ;  /* 0x0000001a04bc723c */ /* 0x040fe200000418ff */
[----:B------:R-:W2:Y:S07]  /*13790*/  LDSM.16.M88.4 R24, [R2+0x5000] ;  /* 0x005000000218783b */ /* 0x000eae0000000200 */
[----:B-----5:R-:W-:Y:S01]  /*137a0*/  HMMA.16816.F32.BF16 R176, R4, R8, RZ ;  /* 0x0000000804b0723c */ /* 0x020fe200000418ff */
[----:B-1----:R-:W-:-:S07]  /*137b0*/  MOV R3, 0x40 ;  /* 0x0000004000037802 */ /* 0x002fce0000000f00 */
[C---:B------:R-:W-:Y:S01]  /*137c0*/  HMMA.16816.F32.BF16 R160, R4.reuse, R10, RZ ;  /* 0x0000000a04a0723c */ /* 0x040fe200000418ff */
[----:B------:R-:W1:Y:S07]  /*137d0*/  LDSM.16.M88.4 R8, [R2+0x6000] ;  /* 0x006000000208783b */ /* 0x000e6e0000000200 */
[C---:B------:R-:W-:Y:S01]  /*137e0*/  HMMA.16816.F32.BF16 R64, R4.reuse, R22, RZ ;  /* 0x000000160440723c */ /* 0x040fe200000418ff */
[----:B------:R-:W4:Y:S07]  /*137f0*/  LDSM.16.M88.4 R20, [R0+0x8000] ;  /* 0x008000000014783b */ /* 0x000f2e0000000200 */
[C---:B------:R-:W-:Y:S08]  /*13800*/  HMMA.16816.F32.BF16 R136, R4.reuse, R46, RZ ;  /* 0x0000002e0488723c */ /* 0x040ff000000418ff */
[C---:B------:R-:W-:Y:S08]  /*13810*/  HMMA.16816.F32.BF16 R104, R4.reuse, R28, RZ ;  /* 0x0000001c0468723c */ /* 0x040ff000000418ff */
[C---:B------:R-:W-:Y:S01]  /*13820*/  HMMA.16816.F32.BF16 R120, R4.reuse, R30, RZ ;  /* 0x0000001e0478723c */ /* 0x040fe200000418ff */
[----:B------:R-:W5:Y:S07]  /*13830*/  LDSM.16.M88.4 R28, [R0+0x8800] ;  /* 0x00880000001c783b */ /* 0x000f6e0000000200 */
[C---:B------:R-:W-:Y:S08]  /*13840*/  HMMA.16816.F32.BF16 R100, R4.reuse, R36, RZ ;  /* 0x000000240464723c */ /* 0x040ff000000418ff */
[----:B------:R-:W-:Y:S01]  /*13850*/  HMMA.16816.F32.BF16 R112, R4, R38, RZ ;  /* 0x000000260470723c */ /* 0x000fe200000418ff */
[----:B------:R3:W5:Y:S07]  /*13860*/  LDSM.16.M88.4 R36, [R0+0x9800] ;  /* 0x009800000024783b */ /* 0x00076e0000000200 */
[C---:B--2---:R-:W-:Y:S08]  /*13870*/  HMMA.16816.F32.BF16 R208, R16.reuse, R26, R136 ;  /* 0x0000001a10d0723c */ /* 0x044ff00000041888 */
[----:B-1----:R-:W-:Y:S01]  /*13880*/  HMMA.16816.F32.BF16 R136, R16, R8, R100 ;  /* 0x000000081088723c */ /* 0x002fe20000041864 */
[----:B------:R-:W-:-:S05]  /*13890*/  SEL R8, R3, 0xffffffc0, !P2 ;  /* 0xffffffc003087807 */ /* 0x000fca0005000000 */
[----:B------:R-:W-:Y:S01]  /*138a0*/  STL [R1+0xc0], R8 ;  /* 0x0000c00801007387 */ /* 0x000fe20000100800 */
[--C-:B------:R-:W-:Y:S01]  /*138b0*/  IMAD.IADD R3, R12, 0x1, R8.reuse ;  /* 0x000000010c037824 */ /* 0x100fe200078e0208 */
[C---:B------:R-:W-:Y:S01]  /*138c0*/  HMMA.16816.F32.BF16 R96, R4.reuse, R48, RZ ;  /* 0x000000300460723c */ /* 0x040fe200000418ff */
[----:B---3--:R-:W-:Y:S01]  /*138d0*/  IMAD.IADD R0, R0, 0x1, R8 ;  /* 0x0000000100007824 */ /* 0x008fe200078e0208 */
[----:B------:R-:W2:Y:S06]  /*138e0*/  LDL R148, [R1+0xc8] ;  /* 0x0000c80001947983 */ /* 0x000eac0000100800 */
[C---:B------:R-:W-:Y:S01]  /*138f0*/  HMMA.16816.F32.BF16 R108, R4.reuse, R50, RZ ;  /* 0x00000032046c723c */ /* 0x040fe200000418ff */
[----:B------:R-:W1:Y:S07]  /*13900*/  LDSM.16.M88.4 R48, [R2+0x2800] ;  /* 0x002800000230783b */ /* 0x000e6e0000000200 */
[C---:B----4-:R-:W-:Y:S08]  /*13910*/  HMMA.16816.F32.BF16 R172, R4.reuse, R20, RZ ;  /* 0x0000001404ac723c */ /* 0x050ff000000418ff */
[C---:B------:R-:W-:Y:S01]  /*13920*/  HMMA.16816.F32.BF16 R156, R4.reuse, R22, RZ ;  /* 0x00000016049c723c */ /* 0x040fe200000418ff */
[----:B------:R-:W3:Y:S07]  /*13930*/  LDSM.16.M88.4 R20, [R2+0x5800] ;  /* 0x005800000214783b */ /* 0x000eee0000000200 */
[C---:B------:R-:W-:Y:S01]  /*13940*/  HMMA.16816.F32.BF16 R144, R4.reuse, R44, RZ ;  /* 0x0000002c0490723c */ /* 0x040fe200000418ff */
[----:B------:R-:W4:Y:S07]  /*13950*/  LDSM.16.M88.4 R44, [R2+0x3000] ;  /* 0x00300000022c783b */ /* 0x000f2e0000000200 */
[C---:B------:R-:W-:Y:S08]  /*13960*/  HMMA.16816.F32.BF16 R128, R4.reuse, R40, RZ ;  /* 0x000000280480723c */ /* 0x040ff000000418ff */
[C---:B------:R-:W-:Y:S01]  /*13970*/  HMMA.16816.F32.BF16 R116, R4.reuse, R42, RZ ;  /* 0x0000002a0474723c */ /* 0x040fe200000418ff */
[----:B------:R-:W4:Y:S07]  /*13980*/  LDSM.16.M88.4 R40, [R2+0x3800] ;  /* 0x003800000228783b */ /* 0x000f2e0000000200 */
[C---:B-----5:R-:W-:Y:S08]  /*13990*/  HMMA.16816.F32.BF16 R168, R4.reuse, R28, RZ ;  /* 0x0000001c04a8723c */ /* 0x060ff000000418ff */
[C---:B------:R-:W-:Y:S01]  /*139a0*/  HMMA.16816.F32.BF16 R180, R4.reuse, R30, RZ ;  /* 0x0000001e04b4723c */ /* 0x040fe200000418ff */
[----:B------:R-:W5:Y:S07]  /*139b0*/  LDSM.16.M88.4 R28, [R2+0x4800] ;  /* 0x00480000021c783b */ /* 0x000f6e0000000200 */
[C---:B------:R-:W-:Y:S08]  /*139c0*/  HMMA.16816.F32.BF16 R132, R4.reuse, R32, RZ ;  /* 0x000000200484723c */ /* 0x040ff000000418ff */
[C---:B------:R-:W-:Y:S01]  /*139d0*/  HMMA.16816.F32.BF16 R140, R4.reuse, R34, RZ ;  /* 0x00000022048c723c */ /* 0x040fe200000418ff */
[----:B------:R-:W-:Y:S07]  /*139e0*/  LDSM.16.M88.4 R32, [R2+0x4000] ;  /* 0x004000000220783b */ /* 0x000fee0000000200 */
[C---:B------:R-:W-:Y:S08]  /*139f0*/  HMMA.16816.F32.BF16 R204, R4.reuse, R36, RZ ;  /* 0x0000002404cc723c */ /* 0x040ff000000418ff */
[----:B------:R-:W-:Y:S01]  /*13a00*/  HMMA.16816.F32.BF16 R200, R4, R38, RZ ;  /* 0x0000002604c8723c */ /* 0x000fe200000418ff */
[----:B------:R-:W5:Y:S04]  /*13a10*/  LDSM.16.M88.4 R4, [R2+0x6800] ;  /* 0x006800000204783b */ /* 0x000f680000000200 */
[----:B------:R-:W-:Y:S03]  /*13a20*/  LDSM.16.M88.4 R36, [R2+0x9000] ;  /* 0x009000000224783b */ /* 0x000fe60000000200 */
[C---:B------:R-:W-:Y:S08]  /*13a30*/  HMMA.16816.F32.BF16 R196, R16.reuse, R52, R76 ;  /* 0x0000003410c4723c */ /* 0x040ff0000004184c */
[C---:B------:R-:W-:Y:S08]  /*13a40*/  HMMA.16816.F32.BF16 R192, R16.reuse, R54, R64 ;  /* 0x0000003610c0723c */ /* 0x040ff00000041840 */
[C---:B------:R-:W-:Y:S08]  /*13a50*/  HMMA.16816.F32.BF16 R144, R16.reuse, R24, R144 ;  /* 0x000000181090723c */ /* 0x040ff00000041890 */
[----:B-1----:R-:W-:Y:S01]  /*13a60*/  HMMA.16816.F32.BF16 R92, R16, R48, R72 ;  /* 0x00000030105c723c */ /* 0x002fe20000041848 */
[----:B------:R-:W-:Y:S01]  /*13a70*/  IMAD.MOV.U32 R49, RZ, RZ, R210 ;  /* 0x000000ffff317224 */ /* 0x000fe200078e00d2 */
[----:B------:R-:W-:-:S06]  /*13a80*/  MOV R48, R211 ;  /* 0x000000d300307202 */ /* 0x000fcc0000000f00 */
[----:B------:R-:W-:Y:S01]  /*13a90*/  HMMA.16816.F32.BF16 R52, R16, R50, R56 ;  /* 0x000000321034723c */ /* 0x000fe20000041838 */
[----:B------:R-:W-:Y:S01]  /*13aa0*/  MOV R51, R208 ;  /* 0x000000d000337202 */ /* 0x000fe20000000f00 */
[----:B------:R-:W-:-:S06]  /*13ab0*/  IMAD.MOV.U32 R50, RZ, RZ, R209 ;  /* 0x000000ffff327224 */ /* 0x000fcc00078e00d1 */
[C---:B---3--:R-:W-:Y:S08]  /*13ac0*/  HMMA.16816.F32.BF16 R24, R16.reuse, R20, R128 ;  /* 0x000000141018723c */ /* 0x048ff00000041880 */
[C---:B----4-:R-:W-:Y:S08]  /*13ad0*/  HMMA.16816.F32.BF16 R72, R16.reuse, R46, R80 ;  /* 0x0000002e1048723c */ /* 0x050ff00000041850 */
[----:B------:R-:W-:Y:S03]  /*13ae0*/  HMMA.16816.F32.BF16 R56, R16, R42, R88 ;  /* 0x0000002a1038723c */ /* 0x000fe60000041858 */
[----:B------:R-:W-:Y:S01]  /*13af0*/  IMAD.MOV.U32 R62, RZ, RZ, R24 ;  /* 0x000000ffff3e7224 */ /* 0x000fe200078e0018 */
[----:B------:R-:W-:Y:S01]  /*13b00*/  MOV R60, R26 ;  /* 0x0000001a003c7202 */ /* 0x000fe20000000f00 */
[----:B------:R-:W-:-:S02]  /*13b10*/  IMAD.MOV.U32 R61, RZ, RZ, R25 ;  /* 0x000000ffff3d7224 */ /* 0x000fc400078e0019 */
[----:B------:R-:W-:Y:S01]  /*13b20*/  IMAD.MOV.U32 R13, RZ, RZ, R27 ;  /* 0x000000ffff0d7224 */ /* 0x000fe200078e001b */
[C---:B------:R-:W-:Y:S01]  /*13b30*/  HMMA.16816.F32.BF16 R68, R16.reuse, R44, R68 ;  /* 0x0000002c1044723c */ /* 0x040fe20000041844 */
[----:B------:R-:W1:Y:S07]  /*13b40*/  LDSM.16.M88.4 R44, [R2+0x7000] ;  /* 0x00700000022c783b */ /* 0x000e6e0000000200 */
[C---:B-----5:R-:W-:Y:S08]  /*13b50*/  HMMA.16816.F32.BF16 R88, R16.reuse, R28, R132 ;  /* 0x0000001c1058723c */ /* 0x060ff00000041884 */
[C---:B------:R-:W-:Y:S01]  /*13b60*/  HMMA.16816.F32.BF16 R80, R16.reuse, R30, R140 ;  /* 0x0000001e1050723c */ /* 0x040fe2000004188c */
[----:B------:R-:W3:Y:S07]  /*13b70*/  LDSM.16.M88.4 R28, [R2+0x8000] ;  /* 0x00800000021c783b */ /* 0x000eee0000000200 */
[C---:B------:R-:W-:Y:S08]  /*13b80*/  HMMA.16816.F32.BF16 R24, R16.reuse, R6, R108 ;  /* 0x000000061018723c */ /* 0x040ff0000004186c */
[C---:B------:R-:W-:Y:S01]  /*13b90*/  HMMA.16816.F32.BF16 R64, R16.reuse, R40, R84 ;  /* 0x000000281040723c */ /* 0x040fe20000041854 */
[----:B------:R-:W-:Y:S07]  /*13ba0*/  LDSM.16.M88.4 R40, [R2+0x8800] ;  /* 0x008800000228783b */ /* 0x000fee0000000200 */
[----:B------:R-:W-:Y:S03]  /*13bb0*/  HMMA.16816.F32.BF16 R76, R16, R32, R104 ;  /* 0x00000020104c723c */ /* 0x000fe60000041868 */
[----:B------:R-:W-:Y:S01]  /*13bc0*/  IMAD.MOV.U32 R7, RZ, RZ, R24 ;  /* 0x000000ffff077224 */ /* 0x000fe200078e0018 */
[----:B------:R-:W-:-:S04]  /*13bd0*/  MOV R6, R25 ;  /* 0x0000001900067202 */ /* 0x000fc80000000f00 */
[C---:B------:R-:W-:Y:S01]  /*13be0*/  HMMA.16816.F32.BF16 R84, R16.reuse, R34, R120 ;  /* 0x000000221054723c */ /* 0x040fe20000041878 */
[----:B------:R-:W4:Y:S07]  /*13bf0*/  LDSM.16.M88.4 R32, [R2+0x7800] ;  /* 0x007800000220783b */ /* 0x000f2e0000000200 */
[----:B------:R-:W-:Y:S01]  /*13c00*/  HMMA.16816.F32.BF16 R128, R16, R4, R96 ;  /* 0x000000041080723c */ /* 0x000fe20000041860 */
[----:B------:R-:W-:Y:S02]  /*13c10*/  IMAD.MOV.U32 R5, RZ, RZ, R26 ;  /* 0x000000ffff057224 */ /* 0x000fe400078e001a */
[----:B------:R-:W-:-:S02]  /*13c20*/  IMAD.MOV.U32 R4, RZ, RZ, R27 ;  /* 0x000000ffff047224 */ /* 0x000fc400078e001b */
[----:B------:R5:W2:Y:S03]  /*13c30*/  LDSM.16.M88.4 R24, [R2+0x9800] ;  /* 0x009800000218783b */ /* 0x000aa60000000200 */
[C---:B------:R-:W-:Y:S01]  /*13c40*/  HMMA.16816.F32.BF16 R140, R16.reuse, R22, R116 ;  /* 0x00000016108c723c */ /* 0x040fe20000041874 */
[----:B------:R-:W-:Y:S07]  /*13c50*/  LDSM.16.M88.4 R20, [R0+0x2000] ;  /* 0x002000000014783b */ /* 0x000fee0000000200 */
[C---:B------:R-:W-:Y:S01]  /*13c60*/  HMMA.16816.F32.BF16 R132, R16.reuse, R10, R112 ;  /* 0x0000000a1084723c */ /* 0x040fe20000041870 */
[----:B------:R4:W2:Y:S07]  /*13c70*/  LDSM.16.M88.4 R8, [R3] ;  /* 0x000000000308783b */ /* 0x0008ae0000000200 */
[----:B-1----:R-:W-:Y:S01]  /*13c80*/  HMMA.16816.F32.BF16 R120, R16, R44, R124 ;  /* 0x0000002c1078723c */ /* 0x002fe2000004187c */
[----:B------:R-:W-:Y:S01]  /*13c90*/  MOV R124, R7 ;  /* 0x00000007007c7202 */ /* 0x000fe20000000f00 */
[----:B------:R-:W-:Y:S01]  /*13ca0*/  IMAD.MOV.U32 R125, RZ, RZ, R6 ;  /* 0x000000ffff7d7224 */ /* 0x000fe200078e0006 */
[----:B------:R-:W-:Y:S01]  /*13cb0*/  MOV R127, R4 ;  /* 0x00000004007f7202 */ /* 0x000fe20000000f00 */
[----:B------:R-:W-:-:S02]  /*13cc0*/  IMAD.MOV.U32 R126, RZ, RZ, R5 ;  /* 0x000000ffff7e7224 */ /* 0x000fc400078e0005 */
[----:B------:R-:W1:Y:S01]  /*13cd0*/  LDSM.16.M88.4 R4, [R0+0x2800] ;  /* 0x002800000004783b */ /* 0x000e620000000200 */
[C---:B-----5:R-:W-:Y:S01]  /*13ce0*/  IMAD.IADD R2, R152.reuse, 0x1, R0 ;  /* 0x0000000198027824 */ /* 0x060fe200078e0200 */
[C---:B---3--:R-:W-:Y:S01]  /*13cf0*/  HMMA.16816.F32.BF16 R100, R16.reuse, R30, R156 ;  /* 0x0000001e1064723c */ /* 0x048fe2000004189c */
[----:B------:R-:W-:Y:S01]  /*13d00*/  IMAD.MOV.U32 R156, RZ, RZ, R51 ;  /* 0x000000ffff9c7224 */ /* 0x000fe200078e0033 */
[----:B------:R-:W-:Y:S01]  /*13d10*/  MOV R158, R49 ;  /* 0x00000031009e7202 */ /* 0x000fe20000000f00 */
[----:B------:R-:W-:Y:S02]  /*13d20*/  IMAD.MOV.U32 R157, RZ, RZ, R50 ;  /* 0x000000ffff9d7224 */ /* 0x000fe400078e0032 */
[----:B------:R-:W-:Y:S02]  /*13d30*/  IMAD.MOV.U32 R159, RZ, RZ, R48 ;  /* 0x000000ffff9f7224 */ /* 0x000fe400078e0030 */
[----:B------:R-:W3:Y:S01]  /*13d40*/  LDSM.16.M88.4 R48, [R0+0x4000] ;  /* 0x004000000030783b */ /* 0x000ee20000000200 */
[----:B----4-:R-:W-:Y:S01]  /*13d50*/  HMMA.16816.F32.BF16 R112, R16, R32, R176 ;  /* 0x000000201070723c */ /* 0x010fe200000418b0 */
[----:B------:R-:W-:-:S07]  /*13d60*/  IADD3 R3, PT, PT, R152, R3, RZ ;  /* 0x0000000398037210 */ /* 0x000fce0007ffe0ff */
[C---:B------:R-:W-:Y:S01]  /*13d70*/  HMMA.16816.F32.BF16 R108, R16.reuse, R34, R160 ;  /* 0x00000022106c723c */ /* 0x040fe200000418a0 */
[----:B------:R-:W4:Y:S07]  /*13d80*/  LDSM.16.M88.4 R32, [R0+0x3000] ;  /* 0x003000000020783b */ /* 0x000f2e0000000200 */
[C---:B------:R-:W-:Y:S01]  /*13d90*/  HMMA.16816.F32.BF16 R104, R16.reuse, R28, R172 ;  /* 0x0000001c1068723c */ /* 0x040fe200000418ac */
[----:B------:R-:W5:Y:S07]  /*13da0*/  LDSM.16.M88.4 R28, [R0+0x3800] ;  /* 0x00380000001c783b */ /* 0x000f6e0000000200 */
[C---:B------:R-:W-:Y:S08]  /*13db0*/  HMMA.16816.F32.BF16 R96, R16.reuse, R40, R168 ;  /* 0x000000281060723c */ /* 0x040ff000000418a8 */
[C---:B------:R-:W-:Y:S08]  /*13dc0*/  HMMA.16816.F32.BF16 R176, R16.reuse, R36, R184 ;  /* 0x0000002410b0723c */ /* 0x040ff000000418b8 */
[C---:B------:R-:W-:Y:S01]  /*13dd0*/  HMMA.16816.F32.BF16 R168, R16.reuse, R42, R180 ;  /* 0x0000002a10a8723c */ /* 0x040fe200000418b4 */
[----:B------:R-:W-:Y:S07]  /*13de0*/  LDSM.16.M88.4 R40, [R0+0x6000] ;  /* 0x006000000028783b */ /* 0x000fee0000000200 */
[C---:B------:R-:W-:Y:S01]  /*13df0*/  HMMA.16816.F32.BF16 R184, R16.reuse, R38, R188 ;  /* 0x0000002610b8723c */ /* 0x040fe200000418bc */
[----:B------:R-:W-:Y:S07]  /*13e00*/  LDSM.16.M88.4 R36, [R0+0x6800] ;  /* 0x006800000024783b */ /* 0x000fee0000000200 */
[C---:B--2---:R-:W-:Y:S08]  /*13e10*/  HMMA.16816.F32.BF16 R188, R16.reuse, R24, R204 ;  /* 0x0000001810bc723c */ /* 0x044ff000000418cc */
[----:B------:R-:W-:Y:S01]  /*13e20*/  HMMA.16816.F32.BF16 R180, R16, R26, R200 ;  /* 0x0000001a10b4723c */ /* 0x000fe200000418c8 */
[----:B------:R-:W-:Y:S07]  /*13e30*/  LDSM.16.M88.4 R24, [R0+0x9000] ;  /* 0x009000000018783b */ /* 0x000fee0000000200 */
[C---:B------:R-:W-:Y:S08]  /*13e40*/  HMMA.16816.F32.BF16 R220, R8.reuse, R22, R192 ;  /* 0x0000001608dc723c */ /* 0x040ff000000418c0 */
[----:B-1----:R-:W-:Y:S01]  /*13e50*/  HMMA.16816.F32.BF16 R216, R8, R4, R92 ;  /* 0x0000000408d8723c */ /* 0x002fe2000004185c */
[----:B------:R-:W-:Y:S01]  /*13e60*/  IMAD.MOV.U32 R92, RZ, RZ, R62 ;  /* 0x000000ffff5c7224 */ /* 0x000fe200078e003e */
[----:B------:R-:W-:Y:S01]  /*13e70*/  MOV R93, R61 ;  /* 0x0000003d005d7202 */ /* 0x000fe20000000f00 */
[----:B------:R-:W-:-:S02]  /*13e80*/  IMAD.MOV.U32 R94, RZ, RZ, R60 ;  /* 0x000000ffff5e7224 */ /* 0x000fc400078e003c */
[----:B------:R-:W-:-:S03]  /*13e90*/  IMAD.MOV.U32 R95, RZ, RZ, R13 ;  /* 0x000000ffff5f7224 */ /* 0x000fc600078e000d */
[C---:B------:R-:W-:Y:S01]  /*13ea0*/  HMMA.16816.F32.BF16 R204, R8.reuse, R6, R52 ;  /* 0x0000000608cc723c */ /* 0x040fe20000041834 */
[----:B------:R-:W1:Y:S04]  /*13eb0*/  LDSM.16.M88.4 R4, [R0+0x4800] ;  /* 0x004800000004783b */ /* 0x000e680000000200 */
[----:B------:R-:W2:Y:S03]  /*13ec0*/  LDSM.16.M88.4 R52, [R0+0x5000] ;  /* 0x005000000034783b */ /* 0x000ea60000000200 */
[C---:B---3--:R-:W-:Y:S08]  /*13ed0*/  HMMA.16816.F32.BF16 R200, R8.reuse, R48, R76 ;  /* 0x0000003008c8723c */ /* 0x048ff0000004184c */
[----:B------:R-:W-:Y:S01]  /*13ee0*/  HMMA.16816.F32.BF16 R192, R8, R50, R84 ;  /* 0x0000003208c0723c */ /* 0x000fe20000041854 */
[----:B------:R-:W3:Y:S07]  /*13ef0*/  LDSM.16.M88.4 R48, [R0+0x7800] ;  /* 0x007800000030783b */ /* 0x000eee0000000200 */
[----:B------:R-:W-:Y:S01]  /*13f00*/  HMMA.16816.F32.BF16 R116, R16, R46, R164 ;  /* 0x0000002e1074723c */ /* 0x000fe200000418a4 */
[----:B------:R-:W3:Y:S04]  /*13f10*/  LDSM.16.M88.4 R44, [R0+0x5800] ;  /* 0x00580000002c783b */ /* 0x000ee80000000200 */
[----:B------:R-:W3:Y:S03]  /*13f20*/  LDSM.16.M88.4 R16, [R0+0x7000] ;  /* 0x007000000010783b */ /* 0x000ee60000000200 */
[C---:B----4-:R-:W-:Y:S01]  /*13f30*/  HMMA.16816.F32.BF16 R208, R8.reuse, R32, R68 ;  /* 0x0000002008d0723c */ /* 0x050fe20000041844 */
[----:B------:R-:W-:Y:S07]  /*13f40*/  LDSM.16.M88.4 R68, [R2+0x3800] ;  /* 0x003800000244783b */ /* 0x000fee0000000200 */
[C---:B------:R-:W-:Y:S01]  /*13f50*/  HMMA.16816.F32.BF16 R248, R8.reuse, R34, R72 ;  /* 0x0000002208f8723c */ /* 0x040fe20000041848 */
[----:B------:R-:W4:Y:S04]  /*13f60*/  LDSM.16.M88.4 R32, [R0+0x8000] ;  /* 0x008000000020783b */ /* 0x000f280000000200 */
[----:B------:R-:W-:Y:S03]  /*13f70*/  LDSM.16.M88.4 R72, [R2+0x2000] ;  /* 0x002000000248783b */ /* 0x000fe60000000200 */
[C---:B-----5:R-:W-:Y:S01]  /*13f80*/  HMMA.16816.F32.BF16 R224, R8.reuse, R28, R64 ;  /* 0x0000001c08e0723c */ /* 0x060fe20000041840 */
[----:B------:R-:W-:Y:S07]  /*13f90*/  LDSM.16.M88.4 R64, [R2+0x4000] ;  /* 0x004000000240783b */ /* 0x000fee0000000200 */
[C---:B------:R-:W-:Y:S01]  /*13fa0*/  HMMA.16816.F32.BF16 R212, R8.reuse, R30, R56 ;  /* 0x0000001e08d4723c */ /* 0x040fe20000041838 */
[----:B------:R-:W5:Y:S04]  /*13fb0*/  LDSM.16.M88.4 R28, [R0+0x8800] ;  /* 0x00880000001c783b */ /* 0x000f680000000200 */
[----:B------:R-:W-:Y:S03]  /*13fc0*/  LDSM.16.M88.4 R56, [R2+0x4800] ;  /* 0x004800000238783b */ /* 0x000fe60000000200 */
[C---:B------:R-:W-:Y:S01]  /*13fd0*/  HMMA.16816.F32.BF16 R196, R8.reuse, R20, R196 ;  /* 0x0000001408c4723c */ /* 0x040fe200000418c4 */
[----:B------:R-:W5:Y:S07]  /*13fe0*/  LDSM.16.M88.4 R20, [R0+0x9800] ;  /* 0x009800000014783b */ /* 0x000f6e0000000200 */
[C---:B-1----:R-:W-:Y:S01]  /*13ff0*/  HMMA.16816.F32.BF16 R172, R8.reuse, R4, R88 ;  /* 0x0000000408ac723c */ /* 0x042fe20000041858 */
[----:B------:R-:W-:Y:S07]  /*14000*/  LDSM.16.M88.4 R88, [R2+0x3000] ;  /* 0x003000000258783b */ /* 0x000fee0000000200 */
[C---:B------:R-:W-:Y:S01]  /*14010*/  HMMA.16816.F32.BF16 R164, R8.reuse, R6, R80 ;  /* 0x0000000608a4723c */ /* 0x040fe20000041850 */
[----:B------:R-:W-:Y:S07]  /*14020*/  LDSM.16.M88.4 R4, [R3] ;  /* 0x000000000304783b */ /* 0x000fee0000000200 */
[C---:B--2---:R-:W-:Y:S08]  /*14030*/  HMMA.16816.F32.BF16 R160, R8.reuse, R52, R144 ;  /* 0x0000003408a0723c */ /* 0x044ff00000041890 */
[C---:B---3--:R-:W-:Y:S08]  /*14040*/  HMMA.16816.F32.BF16 R112, R8.reuse, R48, R112 ;  /* 0x000000300870723c */ /* 0x048ff00000041870 */
[C---:B------:R-:W-:Y:S01]  /*14050*/  HMMA.16816.F32.BF16 R108, R8.reuse, R50, R108 ;  /* 0x00000032086c723c */ /* 0x040fe2000004186c */
        /* <DEDUP_REMOVED lines=10> */
[C---:B------:R-:W-:Y:S08]  /*14100*/  HMMA.16816.F32.BF16 R132, R8.reuse, R42, R132 ;  /* 0x0000002a0884723c */ /* 0x040ff00000041884 */
[C---:B----4-:R-:W-:Y:S08]  /*14110*/  HMMA.16816.F32.BF16 R104, R8.reuse, R32, R104 ;  /* 0x000000200868723c */ /* 0x050ff00000041868 */
[C---:B------:R-:W-:Y:S01]  /*14120*/  HMMA.16816.F32.BF16 R100, R8.reuse, R34, R100 ;  /* 0x000000220864723c */ /* 0x040fe20000041864 */
[----:B------:R-:W4:Y:S07]  /*14130*/  LDSM.16.M88.4 R32, [R2+0x7000] ;  /* 0x007000000220783b */ /* 0x000f2e0000000200 */
[C---:B------:R-:W-:Y:S08]  /*14140*/  HMMA.16816.F32.BF16 R136, R8.reuse, R40, R136 ;  /* 0x000000280888723c */ /* 0x040ff00000041888 */
[C---:B-----5:R-:W-:Y:S08]  /*14150*/  HMMA.16816.F32.BF16 R96, R8.reuse, R28, R96 ;  /* 0x0000001c0860723c */ /* 0x060ff00000041860 */
[C---:B------:R-:W-:Y:S01]  /*14160*/  HMMA.16816.F32.BF16 R92, R8.reuse, R30, R168 ;  /* 0x0000001e085c723c */ /* 0x040fe200000418a8 */
[----:B------:R-:W5:Y:S07]  /*14170*/  LDSM.16.M88.4 R28, [R2+0x7800] ;  /* 0x00780000021c783b */ /* 0x000f6e0000000200 */
[C---:B------:R-:W-:Y:S08]  /*14180*/  HMMA.16816.F32.BF16 R84, R8.reuse, R24, R176 ;  /* 0x000000180854723c */ /* 0x040ff000000418b0 */
[C---:B------:R-:W-:Y:S01]  /*14190*/  HMMA.16816.F32.BF16 R80, R8.reuse, R26, R184 ;  /* 0x0000001a0850723c */ /* 0x040fe200000418b8 */
[----:B------:R-:W5:Y:S07]  /*141a0*/  LDSM.16.M88.4 R24, [R2+0x8000] ;  /* 0x008000000218783b */ /* 0x000f6e0000000200 */
[----:B------:R-:W-:Y:S08]  /*141b0*/  HMMA.16816.F32.BF16 R40, R8, R22, R180 ;  /* 0x000000160828723c */ /* 0x000ff000000418b4 */
[C---:B-1----:R-:W-:Y:S08]  /*141c0*/  HMMA.16816.F32.BF16 R184, R4.reuse, R48, R144 ;  /* 0x0000003004b8723c */ /* 0x042ff00000041890 */
[----:B------:R-:W-:Y:S08]  /*141d0*/  HMMA.16816.F32.BF16 R180, R4, R50, R140 ;  /* 0x0000003204b4723c */ /* 0x000ff0000004188c */
[----:B------:R-:W-:Y:S01]  /*141e0*/  HMMA.16816.F32.BF16 R76, R8, R20, R188 ;  /* 0x00000014084c723c */ /* 0x000fe200000418bc */
[----:B------:R-:W1:Y:S07]  /*141f0*/  LDSM.16.M88.4 R20, [R2+0x8800] ;  /* 0x008800000214783b */ /* 0x000e6e0000000200 */
[C---:B--2---:R-:W-:Y:S08]  /*14200*/  HMMA.16816.F32.BF16 R48, R4.reuse, R46, R132 ;  /* 0x0000002e0430723c */ /* 0x044ff00000041884 */
[C---:B------:R-:W-:Y:S08]  /*14210*/  HMMA.16816.F32.BF16 R188, R4.reuse, R44, R136 ;  /* 0x0000002c04bc723c */ /* 0x040ff00000041888 */
[C---:B---3--:R-:W-:Y:S08]  /*14220*/  HMMA.16816.F32.BF16 R44, R4.reuse, R36, R128 ;  /* 0x00000024042c723c */ /* 0x048ff00000041880 */
[C---:B------:R-:W-:Y:S08]  /*14230*/  HMMA.16816.F32.BF16 R36, R4.reuse, R38, R124 ;  /* 0x000000260424723c */ /* 0x040ff0000004187c */
[C---:B------:R-:W-:Y:S08]  /*14240*/  HMMA.16816.F32.BF16 R216, R4.reuse, R16, R216 ;  /* 0x0000001004d8723c */ /* 0x040ff000000418d8 */
[----:B------:R-:W-:Y:S01]  /*14250*/  HMMA.16816.F32.BF16 R204, R4, R18, R204 ;  /* 0x0000001204cc723c */ /* 0x000fe200000418cc */
[----:B------:R-:W2:Y:S07]  /*14260*/  LDSM.16.M88.4 R16, [R2+0x9000] ;  /* 0x009000000210783b */ /* 0x000eae0000000200 */
[----:B------:R-:W-:Y:S01]  /*14270*/  HMMA.16816.F32.BF16 R156, R8, R54, R156 ;  /* 0x00000036089c723c */ /* 0x000fe2000004189c */
[----:B------:R-:W3:Y:S04]  /*14280*/  LDSM.16.M88.4 R8, [R2+0x9800] ;  /* 0x009800000208783b */ /* 0x000ee80000000200 */
[----:B------:R-:W3:Y:S01]  /*14290*/  LDSM.16.M88.4 R52, [R2+0x5000] ;  /* 0x005000000234783b */ /* 0x000ee20000000200 */
[----:B------:R-:W-:Y:S01]  /*142a0*/  IADD3 R238, PT, PT, R148, -0x1, RZ ;  /* 0xffffffff94ee7810 */ /* 0x000fe20007ffe0ff */
[----:B------:R-:W-:-:S04]  /*142b0*/  DEPBAR.LE SB0, 0x0 ;  /* 0x000080000000791a */ /* 0x000fc80000000000 */
[----:B------:R-:W-:Y:S04]  /*142c0*/  STL.64 [R1], R48 ;  /* 0x0000003001007387 */ /* 0x000fe80000100a00 */
[----:B------:R4:W-:Y:S04]  /*142d0*/  STL.64 [R1+0x8], R50 ;  /* 0x0000083201007387 */ /* 0x0009e80000100a00 */
[----:B------:R-:W-:Y:S04]  /*142e0*/  STL.64 [R1+0x10], R44 ;  /* 0x0000102c01007387 */ /* 0x000fe80000100a00 */
[----:B------:R5:W-:Y:S04]  /*142f0*/  STL.64 [R1+0x18], R46 ;  /* 0x0000182e01007387 */ /* 0x000be80000100a00 */
[----:B------:R-:W-:Y:S04]  /*14300*/  STL.64 [R1+0x30], R36 ;  /* 0x0000302401007387 */ /* 0x000fe80000100a00 */
[----:B------:R1:W-:Y:S01]  /*14310*/  STL.64 [R1+0x38], R38 ;  /* 0x0000382601007387 */ /* 0x0003e20000100a00 */
[C---:B----4-:R-:W-:Y:S08]  /*14320*/  HMMA.16816.F32.BF16 R48, R4.reuse, R32, R120 ;  /* 0x000000200430723c */ /* 0x050ff00000041878 */
[C---:B-----5:R-:W-:Y:S08]  /*14330*/  HMMA.16816.F32.BF16 R44, R4.reuse, R34, R116 ;  /* 0x00000022042c723c */ /* 0x060ff00000041874 */
[C---:B-1----:R-:W-:Y:S08]  /*14340*/  HMMA.16816.F32.BF16 R36, R4.reuse, R28, R112 ;  /* 0x0000001c0424723c */ /* 0x042ff00000041870 */
[C---:B------:R-:W-:Y:S08]  /*14350*/  HMMA.16816.F32.BF16 R32, R4.reuse, R30, R108 ;  /* 0x0000001e0420723c */ /* 0x040ff0000004186c */
        /* <DEDUP_REMOVED lines=15> */
[C---:B-1----:R-:W-:Y:S08]  /*14450*/  HMMA.16816.F32.BF16 R32, R4.reuse, R20, R96 ;  /* 0x000000140420723c */ /* 0x042ff00000041860 */
[C---:B----4-:R-:W-:Y:S08]  /*14460*/  HMMA.16816.F32.BF16 R28, R4.reuse, R22, R92 ;  /* 0x00000016041c723c */ /* 0x050ff0000004185c */
        /* <DEDUP_REMOVED lines=28> */
[----:B------:R-:W-:-:S05]  /*14630*/  ISETP.GT.AND P0, PT, R238, R252, PT ;  /* 0x000000fcee00720c */ /* 0x000fca0003f04270 */
[----:B------:R-:W-:Y:S08]  /*14640*/  BSSY.RECONVERGENT B1, `(.L_x_5682) ;  /* 0x00000c5000017945 */ /* 0x000ff00003800200 */
        /* <DEDUP_REMOVED lines=14> */
.L_x_5685:
[----:B-1----:R-:W2:Y:S04]  /*14730*/  LD.E R4, desc[UR6][R154.64+0x170] ;  /* 0x000170069a047980 */ /* 0x002ea8000c101900 */
[----:B------:R-:W3:Y:S01]  /*14740*/  LDL R5, [R1+0x108] ;  /* 0x0001080001057983 */ /* 0x000ee20000100800 */
[----:B------:R-:W-:-:S04]  /*14750*/  SHF.L.U32 R9, R238, 0x8, RZ ;  /* 0x00000008ee097819 */ /* 0x000fc800000006ff */
[----:B------:R-:W-:Y:S02]  /*14760*/  IABS R7, R9 ;  /* 0x0000000900077213 */ /* 0x000fe40000000000 */
[----:B--2---:R-:W-:-:S04]  /*14770*/  IABS R0, R4 ;  /* 0x0000000400007213 */ /* 0x004fc80000000000 */
[----:B------:R-:W1:Y:S08]  /*14780*/  I2F.RP R2, R0 ;  /* 0x0000000000027306 */ /* 0x000e700000209400 */
[----:B-1----:R-:W1:Y:S02]  /*14790*/  MUFU.RCP R2, R2 ;  /* 0x0000000200027308 */ /* 0x002e640000001000 */
[----:B-1----:R-:W-:-:S06]  /*147a0*/  VIADD R2, R2, 0xffffffe ;  /* 0x0ffffffe02027836 */ /* 0x002fcc0000000000 */
[----:B------:R-:W1:Y:S01]  /*147b0*/  F2I.FTZ.U32.TRUNC.NTZ R3, R2 ;  /* 0x0000000200037305 */ /* 0x000e62000021f000 */
[----:B---3--:R-:W-:Y:S01]  /*147c0*/  VIADD R8, R5, 0xfffffe00 ;  /* 0xfffffe0005087836 */ /* 0x008fe20000000000 */
[----:B------:R-:W-:-:S04]  /*147d0*/  IABS R10, R4 ;  /* 0x00000004000a7213 */ /* 0x000fc80000000000 */
[----:B------:R-:W-:Y:S01]  /*147e0*/  IABS R6, R8 ;  /* 0x0000000800067213 */ /* 0x000fe20000000000 */
        /* <DEDUP_REMOVED lines=53> */
.L_x_5686:
[----:B------:R-:W-:Y:S05]  /*14b40*/  BSYNC.RECONVERGENT B0 ;  /* 0x0000000000007941 */ /* 0x000fea0003800200 */
.L_x_5684:
        /* <DEDUP_REMOVED lines=116> */
.L_x_5683:
[----:B------:R-:W-:Y:S05]  /*15290*/  BSYNC.RECONVERGENT B1 ;  /* 0x0000000000017941 */ /* 0x000fea0003800200 */
.L_x_5682:
[----:B--2---:R-:W2:Y:S04]  /*152a0*/  LDL.LU R12, [R1+0x74] ;  /* 0x00007400010c7983 */ /* 0x004ea80000300800 */
[----:B------:R-:W3:Y:S04]  /*152b0*/  LDL.LU R13, [R1+0x7c] ;  /* 0x00007c00010d7983 */ /* 0x000ee80000300800 */
[----:B-1----:R-:W4:Y:S04]  /*152c0*/  LDL.LU R23, [R1+0xb4] ;  /* 0x0000b40001177983 */ /* 0x002f280000300800 */
[----:B------:R-:W5:Y:S04]  /*152d0*/  LDL.LU R24, [R1+0xbc] ;  /* 0x0000bc0001187983 */ /* 0x000f680000300800 */
[----:B------:R-:W2:Y:S04]  /*152e0*/  LDL.LU R6, [R1+0xe4] ;  /* 0x0000e40001067983 */ /* 0x000ea80000300800 */
[----:B------:R-:W4:Y:S04]  /*152f0*/  LDL.LU R5, [R1+0xf0] ;  /* 0x0000f00001057983 */ /* 0x000f280000300800 */
        /* <DEDUP_REMOVED lines=23> */
[----:B------:R-:W5:Y:S01]  /*15470*/  LDL.LU R7, [R1+0xe0] ;  /* 0x0000e00001077983 */ /* 0x000f620000300800 */
[----:B------:R-:W-:Y:S01]  /*15480*/  SHF.R.U32.HI R0, RZ, 0x2, R230 ;  /* 0x00000002ff007819 */ /* 0x000fe200000116e6 */
[----:B------:R-:W-:-:S02]  /*15490*/  IMAD.SHL.U32 R2, R230, 0x2, RZ ;  /* 0x00000002e6027824 */ /* 0x000fc400078e00ff */
[----:B------:R-:W5:Y:S01]  /*154a0*/  LDL.LU R100, [R1+0x4] ;  /* 0x0000040001647983 */ /* 0x000f620000300800 */
[----:B------:R-:W-:Y:S02]  /*154b0*/  LOP3.LUT R34, R0, 0x7, RZ, 0xc0, !PT ;  /* 0x0000000700227812 */ /* 0x000fe400078ec0ff */
[----:B------:R-:W-:Y:S01]  /*154c0*/  LOP3.LUT R14, R2, 0x6, RZ, 0xc0, !PT ;  /* 0x00000006020e7812 */ /* 0x000fe200078ec0ff */
[----:B------:R-:W5:Y:S01]  /*154d0*/  LDL.LU R102, [R1] ;  /* 0x0000000001667983 */ /* 0x000f620000300800 */
[----:B------:R-:W-:Y:S01]  /*154e0*/  LOP3.LUT R2, R34, 0x1f0, R228, 0xf8, !PT ;  /* 0x000001f022027812 */ /* 0x000fe200078ef8e4 */
[----:B------:R-:W1:Y:S02]  /*154f0*/  S2R R0, SR_CTAID.X ;  /* 0x0000000000007919 */ /* 0x000e640000002500 */
[----:B------:R-:W-:Y:S01]  /*15500*/  IMAD R14, R238, 0x100, R14 ;  /* 0x00000100ee0e7824 */ /* 0x000fe200078e020e */
[----:B-1----:R-:W-:-:S04]  /*15510*/  LEA R2, R0, R2, 0x6 ;  /* 0x0000000200027211 */ /* 0x002fc800078e30ff */
[----:B------:R-:W-:Y:S01]  /*15520*/  IADD3 R2, PT, PT, R149, R2, -R231 ;  /* 0x0000000295027210 */ /* 0x000fe20007ffe8e7 */
[C---:B------:R-:W-:Y:S01]  /*15530*/  VIADD R38, R14.reuse, 0x60 ;  /* 0x000000600e267836 */ /* 0x040fe20000000000 */
[C---:B------:R-:W-:Y:S01]  /*15540*/  IADD3 R37, PT, PT, R14.reuse, 0x59, RZ ;  /* 0x000000590e257810 */ /* 0x040fe20007ffe0ff */
[C---:B------:R-:W-:Y:S01]  /*15550*/  VIADD R39, R14.reuse, 0x61 ;  /* 0x000000610e277836 */ /* 0x040fe20000000000 */
[C---:B------:R-:W-:Y:S01]  /*15560*/  IADD3 R40, PT, PT, R14.reuse, 0x68, RZ ;  /* 0x000000680e287810 */ /* 0x040fe20007ffe0ff */
[C---:B------:R-:W-:Y:S01]  /*15570*/  VIADD R43, R14.reuse, 0x70 ;  /* 0x000000700e2b7836 */ /* 0x040fe20000000000 */
[C---:B------:R-:W-:Y:S01]  /*15580*/  IADD3 R44, PT, PT, R14.reuse, 0x71, RZ ;  /* 0x000000710e2c7810 */ /* 0x040fe20007ffe0ff */
[C---:B------:R-:W-:Y:S02]  /*15590*/  VIADD R45, R14.reuse, 0x78 ;  /* 0x000000780e2d7836 */ /* 0x040fe40000000000 */
[C---:B------:R-:W-:Y:S02]  /*155a0*/  VIADD R46, R14.reuse, 0x79 ;  /* 0x000000790e2e7836 */ /* 0x040fe40000000000 */
[----:B------:R-:W-:-:S02]  /*155b0*/  VIADD R49, R14, 0x81 ;  /* 0x000000810e317836 */ /* 0x000fc40000000000 */
[C---:B------:R-:W-:Y:S01]  /*155c0*/  VIADD R50, R14.reuse, 0x88 ;  /* 0x000000880e327836 */ /* 0x040fe20000000000 */
[----:B------:R-:W-:Y:S01]  /*155d0*/  IADD3 R51, PT, PT, R14, 0x89, RZ ;  /* 0x000000890e337810 */ /* 0x000fe20007ffe0ff */
[----:B---3--:R-:W-:Y:S02]  /*155e0*/  IMAD.MOV.U32 R93, RZ, RZ, R13 ;  /* 0x000000ffff5d7224 */ /* 0x008fe400078e000d */
[----:B--2---:R-:W-:Y:S02]  /*155f0*/  IMAD.MOV.U32 R65, RZ, RZ, R6 ;  /* 0x000000ffff417224 */ /* 0x004fe400078e0006 */
[----:B----4-:R-:W-:Y:S01]  /*15600*/  IMAD.MOV.U32 R66, RZ, RZ, R5 ;  /* 0x000000ffff427224 */ /* 0x010fe200078e0005 */
[----:B-----5:R-:W-:Y:S01]  /*15610*/  MOV R68, R4 ;  /* 0x0000000400447202 */ /* 0x020fe20000000f00 */
[----:B------:R-:W-:Y:S02]  /*15620*/  IMAD.MOV.U32 R36, RZ, RZ, R3 ;  /* 0x000000ffff247224 */ /* 0x000fe400078e0003 */
[----:B------:R-:W-:-:S02]  /*15630*/  IMAD.MOV.U32 R79, RZ, RZ, R29 ;  /* 0x000000ffff4f7224 */ /* 0x000fc400078e001d */
[----:B------:R-:W-:Y:S02]  /*15640*/  IMAD.MOV.U32 R35, RZ, RZ, R33 ;  /* 0x000000ffff237224 */ /* 0x000fe400078e0021 */
[----:B------:R-:W-:-:S03]  /*15650*/  IMAD.MOV.U32 R34, RZ, RZ, R32 ;  /* 0x000000ffff227224 */ /* 0x000fc600078e0020 */
[----:B------:R-:W-:Y:S02]  /*15660*/  MOV R53, R35 ;  /* 0x0000002300357202 */ /* 0x000fe40000000f00 */
[----:B------:R-:W-:Y:S01]  /*15670*/  MOV R33, R31 ;  /* 0x0000001f00217202 */ /* 0x000fe20000000f00 */
[----:B------:R-:W-:Y:S02]  /*15680*/  VIADD R29, R14, 0x40 ;  /* 0x000000400e1d7836 */ /* 0x000fe40000000000 */
[----:B------:R-:W-:Y:S02]  /*15690*/  IMAD.MOV.U32 R54, RZ, RZ, R34 ;  /* 0x000000ffff367224 */ /* 0x000fe400078e0022 */
[----:B------:R-:W-:Y:S02]  /*156a0*/  IMAD.MOV.U32 R32, RZ, RZ, R28 ;  /* 0x000000ffff207224 */ /* 0x000fe400078e001c */
[----:B------:R-:W-:Y:S02]  /*156b0*/  IMAD.MOV.U32 R56, RZ, RZ, R33 ;  /* 0x000000ffff387224 */ /* 0x000fe400078e0021 */
[----:B------:R-:W-:Y:S01]  /*156c0*/  IMAD.MOV.U32 R31, RZ, RZ, R27 ;  /* 0x000000ffff1f7224 */ /* 0x000fe200078e001b */
[----:B------:R-:W-:-:S02]  /*156d0*/  MOV R58, R32 ;  /* 0x00000020003a7202 */ /* 0x000fc40000000f00 */
[----:B------:R-:W-:Y:S01]  /*156e0*/  MOV R27, R26 ;  /* 0x0000001a001b7202 */ /* 0x000fe20000000f00 */
[----:B------:R-:W-:Y:S01]  /*156f0*/  IMAD.MOV.U32 R59, RZ, RZ, R31 ;  /* 0x000000ffff3b7224 */ /* 0x000fe200078e001f */
[----:B------:R-:W-:Y:S01]  /*15700*/  MOV R26, R23 ;  /* 0x00000017001a7202 */ /* 0x000fe20000000f00 */
[----:B------:R-:W-:Y:S02]  /*15710*/  IMAD.MOV.U32 R28, RZ, RZ, R25 ;  /* 0x000000ffff1c7224 */ /* 0x000fe400078e0019 */
[----:B------:R-:W-:Y:S02]  /*15720*/  IMAD.MOV.U32 R25, RZ, RZ, R24 ;  /* 0x000000ffff197224 */ /* 0x000fe400078e0018 */
[----:B------:R-:W-:Y:S01]  /*15730*/  IMAD.MOV.U32 R24, RZ, RZ, R22 ;  /* 0x000000ffff187224 */ /* 0x000fe200078e0016 */
[----:B------:R-:W-:Y:S01]  /*15740*/  MOV R81, R28 ;  /* 0x0000001c00517202 */ /* 0x000fe20000000f00 */
[----:B------:R-:W-:Y:S01]  /*15750*/  IMAD.MOV.U32 R74, RZ, RZ, R26 ;  /* 0x000000ffff4a7224 */ /* 0x000fe200078e001a */
[----:B------:R-:W-:Y:S01]  /*15760*/  MOV R71, R25 ;  /* 0x0000001900477202 */ /* 0x000fe20000000f00 */
[----:B------:R-:W-:-:S02]  /*15770*/  IMAD.MOV.U32 R23, RZ, RZ, R21 ;  /* 0x000000ffff177224 */ /* 0x000fc400078e0015 */
[----:B------:R-:W-:Y:S01]  /*15780*/  IMAD.MOV.U32 R48, RZ, RZ, R27 ;  /* 0x000000ffff307224 */ /* 0x000fe200078e001b */
[----:B------:R-:W-:Y:S01]  /*15790*/  MOV R22, R20 ;  /* 0x0000001400167202 */ /* 0x000fe20000000f00 */
[----:B------:R-:W-:Y:S02]  /*157a0*/  IMAD.MOV.U32 R86, RZ, RZ, R23 ;  /* 0x000000ffff567224 */ /* 0x000fe400078e0017 */
[----:B------:R-:W-:Y:S01]  /*157b0*/  IMAD.MOV.U32 R82, RZ, RZ, R8 ;  /* 0x000000ffff527224 */ /* 0x000fe200078e0008 */
        /* <DEDUP_REMOVED lines=10> */
[C---:B------:R-:W-:Y:S01]  /*15860*/  IADD3 R23, PT, PT, R14.reuse, 0x29, RZ ;  /* 0x000000290e177810 */ /* 0x040fe20007ffe0ff */
[----:B------:R-:W-:Y:S01]  /*15870*/  IMAD.MOV.U32 R11, RZ, RZ, R10 ;  /* 0x000000ffff0b7224 */ /* 0x000fe200078e000a */
[----:B------:R-:W-:Y:S01]  /*15880*/  MOV R10, R9 ;  /* 0x00000009000a7202 */ /* 0x000fe20000000f00 */
[C---:B------:R-:W-:Y:S01]  /*15890*/  VIADD R9, R14.reuse, 0x1 ;  /* 0x000000010e097836 */ /* 0x040fe20000000000 */
[C---:B------:R-:W-:Y:S01]  /*158a0*/  IADD3 R27, PT, PT, R14.reuse, 0x38, RZ ;  /* 0x000000380e1b7810 */ /* 0x040fe20007ffe0ff */
[C---:B------:R-:W-:Y:S01]  /*158b0*/  VIADD R16, R14.reuse, 0x9 ;  /* 0x000000090e107836 */ /* 0x040fe20000000000 */
[----:B------:R-:W-:Y:S01]  /*158c0*/  MOV R63, R11 ;  /* 0x0000000b003f7202 */ /* 0x000fe20000000f00 */
[----:B------:R-:W-:Y:S01]  /*158d0*/  IMAD.MOV.U32 R96, RZ, RZ, R17 ;  /* 0x000000ffff607224 */ /* 0x000fe200078e0011 */
[C---:B------:R-:W-:Y:S01]  /*158e0*/  IADD3 R17, PT, PT, R14.reuse, 0x11, RZ ;  /* 0x000000110e117810 */ /* 0x040fe20007ffe0ff */
[C---:B------:R-:W-:Y:S01]  /*158f0*/  VIADD R15, R14.reuse, 0x10 ;  /* 0x000000100e0f7836 */ /* 0x040fe20000000000 */
[C---:B------:R-:W-:Y:S01]  /*15900*/  IADD3 R34, PT, PT, R14.reuse, 0x50, RZ ;  /* 0x000000500e227810 */ /* 0x040fe20007ffe0ff */
[----:B------:R-:W-:Y:S01]  /*15910*/  IMAD.MOV.U32 R95, RZ, RZ, R18 ;  /* 0x000000ffff5f7224 */ /* 0x000fe200078e0012 */
[----:B------:R-:W-:Y:S01]  /*15920*/  MOV R91, R19 ;  /* 0x00000013005b7202 */ /* 0x000fe20000000f00 */
[----:B------:R-:W-:Y:S01]  /*15930*/  VIADD R18, R14, 0x18 ;  /* 0x000000180e127836 */ /* 0x000fe20000000000 */
[C---:B------:R-:W-:Y:S01]  /*15940*/  IADD3 R0, PT, PT, R2.reuse, -R16, RZ ;  /* 0x8000001002007210 */ /* 0x040fe20007ffe0ff */
[----:B------:R-:W-:-:S02]  /*15950*/  IMAD.IADD R3, R2, 0x1, -R9 ;  /* 0x0000000102037824 */ /* 0x000fc400078e0a09 */
[C---:B------:R-:W-:Y:S01]  /*15960*/  IMAD.IADD R5, R2.reuse, 0x1, -R15 ;  /* 0x0000000102057824 */ /* 0x040fe200078e0a0f */
[C---:B------:R-:W-:Y:S01]  /*15970*/  IADD3 R8, PT, PT, R2.reuse, -R18, RZ ;  /* 0x8000001202087210 */ /* 0x040fe20007ffe0ff */
[----:B------:R-:W-:Y:S01]  /*15980*/  IMAD.IADD R6, R2, 0x1, -R17 ;  /* 0x0000000102067824 */ /* 0x000fe200078e0a11 */
[----:B------:R-:W-:Y:S01]  /*15990*/  IABS R7, R3 ;  /* 0x0000000300077213 */ /* 0x000fe20000000000 */
[----:B------:R-:W-:Y:S01]  /*159a0*/  IMAD.MOV.U32 R84, RZ, RZ, R20 ;  /* 0x000000ffff547224 */ /* 0x000fe200078e0014 */
[----:B------:R-:W-:Y:S01]  /*159b0*/  IABS R4, R0 ;  /* 0x0000000000047213 */ /* 0x000fe20000000000 */
[----:B------:R-:W-:Y:S01]  /*159c0*/  IMAD.MOV.U32 R73, RZ, RZ, R10 ;  /* 0x000000ffff497224 */ /* 0x000fe200078e000a */
[----:B------:R-:W-:Y:S01]  /*159d0*/  IABS R3, R5 ;  /* 0x0000000500037213 */ /* 0x000fe20000000000 */
[----:B------:R-:W-:Y:S01]  /*159e0*/  IMAD.MOV.U32 R76, RZ, RZ, R21 ;  /* 0x000000ffff4c7224 */ /* 0x000fe200078e0015 */
[----:B------:R-:W-:Y:S01]  /*159f0*/  IABS R0, R6 ;  /* 0x0000000600007213 */ /* 0x000fe20000000000 */
[----:B------:R-:W-:Y:S01]  /*15a00*/  VIADD R22, R14, 0x28 ;  /* 0x000000280e167836 */ /* 0x000fe20000000000 */
[----:B------:R-:W-:Y:S01]  /*15a10*/  IABS R5, R8 ;  /* 0x0000000800057213 */ /* 0x000fe20000000000 */
[----:B------:R-:W-:-:S02]  /*15a20*/  IMAD.MOV.U32 R6, RZ, RZ, R4 ;  /* 0x000000ffff067224 */ /* 0x000fc400078e0004 */
[----:B------:R-:W-:Y:S01]  /*15a30*/  IMAD.MOV.U32 R4, RZ, RZ, R3 ;  /* 0x000000ffff047224 */ /* 0x000fe200078e0003 */
[----:B------:R-:W-:Y:S01]  /*15a40*/  MOV R3, R0 ;  /* 0x0000000000037202 */ /* 0x000fe20000000f00 */
[----:B------:R-:W-:Y:S01]  /*15a50*/  IMAD.MOV.U32 R0, RZ, RZ, R5 ;  /* 0x000000ffff007224 */ /* 0x000fe200078e0005 */
[----:B------:R-:W-:Y:S01]  /*15a60*/  I2FP.F32.S32 R6, R6 ;  /* 0x0000000600067245 */ /* 0x000fe20000201400 */
[C---:B------:R-:W-:Y:S01]  /*15a70*/  VIADD R25, R14.reuse, 0x31 ;  /* 0x000000310e197836 */ /* 0x040fe20000000000 */
[----:B------:R-:W-:Y:S01]  /*15a80*/  I2FP.F32.S32 R3, R3 ;  /* 0x0000000300037245 */ /* 0x000fe20000201400 */
[C---:B------:R-:W-:Y:S01]  /*15a90*/  VIADD R10, R14.reuse, 0x19 ;  /* 0x000000190e0a7836 */ /* 0x040fe20000000000 */
[----:B------:R-:W-:Y:S01]  /*15aa0*/  I2FP.F32.S32 R0, R0 ;  /* 0x0000000000007245 */ /* 0x000fe20000201400 */
[C---:B------:R-:W-:Y:S01]  /*15ab0*/  VIADD R21, R14.reuse, 0x21 ;  /* 0x000000210e157836 */ /* 0x040fe20000000000 */
[----:B------:R-:W-:Y:S01]  /*15ac0*/  IADD3 R20, PT, PT, R14, 0x20, RZ ;  /* 0x000000200e147810 */ /* 0x000fe20007ffe0ff */
[C---:B------:R-:W-:Y:S01]  /*15ad0*/  FFMA.FTZ R60, -R151.reuse, R3, R217 ;  /* 0x00000003973c7223 */ /* 0x040fe200000101d9 */
[----:B------:R-:W-:Y:S01]  /*15ae0*/  I2FP.F32.S32 R7, R7 ;  /* 0x0000000700077245 */ /* 0x000fe20000201400 */
[----:B------:R-:W-:Y:S01]  /*15af0*/  FFMA.FTZ R57, -R151, R0, R204 ;  /* 0x0000000097397223 */ /* 0x000fe200000101cc */
[----:B------:R-:W-:Y:S01]  /*15b00*/  I2FP.F32.S32 R4, R4 ;  /* 0x0000000400047245 */ /* 0x000fe20000201400 */
[----:B------:R-:W-:-:S02]  /*15b10*/  IMAD.IADD R3, R2, 0x1, -R10 ;  /* 0x0000000102037824 */ /* 0x000fc400078e0a0a */
[C---:B------:R-:W-:Y:S01]  /*15b20*/  FFMA.FTZ R61, -R151.reuse, R6, R221 ;  /* 0x00000006973d7223 */ /* 0x040fe200000101dd */
[C---:B------:R-:W-:Y:S01]  /*15b30*/  IMAD.IADD R0, R2.reuse, 0x1, -R20 ;  /* 0x0000000102007824 */ /* 0x040fe200078e0a14 */
[C---:B------:R-:W-:Y:S01]  /*15b40*/  IADD3 R5, PT, PT, R2.reuse, -R21, RZ ;  /* 0x8000001502057210 */ /* 0x040fe20007ffe0ff */
[C---:B------:R-:W-:Y:S02]  /*15b50*/  IMAD.IADD R6, R2.reuse, 0x1, -R22 ;  /* 0x0000000102067824 */ /* 0x040fe400078e0a16 */
[C---:B------:R-:W-:Y:S01]  /*15b60*/  FFMA.FTZ R26, -R151.reuse, R7, R197 ;  /* 0x00000007971a7223 */ /* 0x040fe200000101c5 */
[----:B------:R-:W-:Y:S02]  /*15b70*/  IMAD.IADD R8, R2, 0x1, -R23 ;  /* 0x0000000102087824 */ /* 0x000fe400078e0a17 */
[----:B------:R-:W-:Y:S01]  /*15b80*/  FFMA.FTZ R62, -R151, R4, R216 ;  /* 0x00000004973e7223 */ /* 0x000fe200000101d8 */
[----:B------:R-:W-:Y:S01]  /*15b90*/  IABS R7, R3 ;  /* 0x0000000300077213 */ /* 0x000fe20000000000 */
[C---:B------:R-:W-:Y:S01]  /*15ba0*/  VIADD R28, R14.reuse, 0x39 ;  /* 0x000000390e1c7836 */ /* 0x040fe20000000000 */
[----:B------:R-:W-:Y:S01]  /*15bb0*/  IABS R4, R0 ;  /* 0x0000000000047213 */ /* 0x000fe20000000000 */
[----:B------:R-:W-:Y:S01]  /*15bc0*/  IMAD.MOV.U32 R64, RZ, RZ, R12 ;  /* 0x000000ffff407224 */ /* 0x000fe200078e000c */
[----:B------:R-:W-:Y:S01]  /*15bd0*/  IABS R3, R5 ;  /* 0x0000000500037213 */ /* 0x000fe20000000000 */
[C---:B------:R-:W-:Y:S01]  /*15be0*/  VIADD R31, R14.reuse, 0x48 ;  /* 0x000000480e1f7836 */ /* 0x040fe20000000000 */
[----:B------:R-:W-:Y:S01]  /*15bf0*/  IABS R0, R6 ;  /* 0x0000000600007213 */ /* 0x000fe20000000000 */
[C---:B------:R-:W-:Y:S01]  /*15c00*/  VIADD R32, R14.reuse, 0x49 ;  /* 0x000000490e207836 */ /* 0x040fe20000000000 */
[----:B------:R-:W-:Y:S01]  /*15c10*/  IABS R5, R8 ;  /* 0x0000000800057213 */ /* 0x000fe20000000000 */
[----:B------:R-:W-:Y:S01]  /*15c20*/  VIADD R35, R14, 0x51 ;  /* 0x000000510e237836 */ /* 0x000fe20000000000 */
[----:B------:R-:W-:Y:S01]  /*15c30*/  MOV R6, R4 ;  /* 0x0000000400067202 */ /* 0x000fe20000000f00 */
[----:B------:R-:W-:-:S02]  /*15c40*/  IMAD.MOV.U32 R4, RZ, RZ, R3 ;  /* 0x000000ffff047224 */ /* 0x000fc400078e0003 */
[----:B------:R-:W-:Y:S01]  /*15c50*/  IMAD.MOV.U32 R3, RZ, RZ, R0 ;  /* 0x000000ffff037224 */ /* 0x000fe200078e0000 */
[----:B------:R-:W-:Y:S01]  /*15c60*/  MOV R0, R5 ;  /* 0x0000000500007202 */ /* 0x000fe20000000f00 */
[C---:B------:R-:W-:Y:S02]  /*15c70*/  VIADD R11, R14.reuse, 0x30 ;  /* 0x000000300e0b7836 */ /* 0x040fe40000000000 */
[----:B------:R-:W-:Y:S01]  /*15c80*/  VIADD R13, R14, 0x58 ;  /* 0x000000580e0d7836 */ /* 0x000fe20000000000 */
[----:B------:R-:W-:Y:S01]  /*15c90*/  I2FP.F32.S32 R0, R0 ;  /* 0x0000000000007245 */ /* 0x000fe20000201400 */
[----:B------:R-:W-:Y:S01]  /*15ca0*/  IMAD.MOV.U32 R88, RZ, RZ, R24 ;  /* 0x000000ffff587224 */ /* 0x000fe200078e0018 */
[----:B------:R-:W-:Y:S02]  /*15cb0*/  I2FP.F32.S32 R3, R3 ;  /* 0x0000000300037245 */ /* 0x000fe40000201400 */
[----:B------:R-:W-:Y:S01]  /*15cc0*/  I2FP.F32.S32 R6, R6 ;  /* 0x0000000600067245 */ /* 0x000fe20000201400 */
[C---:B------:R-:W-:Y:S01]  /*15cd0*/  FFMA.FTZ R69, -R151.reuse, R0, R249 ;  /* 0x0000000097457223 */ /* 0x040fe200000101f9 */
[----:B------:R-:W-:Y:S01]  /*15ce0*/  I2FP.F32.S32 R4, R4 ;  /* 0x0000000400047245 */ /* 0x000fe20000201400 */
[C---:B------:R-:W-:Y:S01]  /*15cf0*/  IMAD.IADD R0, R2.reuse, 0x1, -R25 ;  /* 0x0000000102007824 */ /* 0x040fe200078e0a19 */
[----:B------:R-:W-:Y:S01]  /*15d00*/  I2FP.F32.S32 R7, R7 ;  /* 0x0000000700077245 */ /* 0x000fe20000201400 */
[C---:B------:R-:W-:Y:S01]  /*15d10*/  FFMA.FTZ R70, -R151.reuse, R3, R248 ;  /* 0x0000000397467223 */ /* 0x040fe200000101f8 */
[----:B------:R-:W-:Y:S01]  /*15d20*/  FFMA.FTZ R75, -R151, R6, R208 ;  /* 0x00000006974b7223 */ /* 0x000fe200000101d0 */
[C---:B------:R-:W-:Y:S01]  /*15d30*/  IADD3 R3, PT, PT, R2.reuse, -R11, RZ ;  /* 0x8000000b02037210 */ /* 0x040fe20007ffe0ff */
[C---:B------:R-:W-:Y:S01]  /*15d40*/  IMAD.IADD R5, R2.reuse, 0x1, -R27 ;  /* 0x0000000102057824 */ /* 0x040fe200078e0a1b */
[C---:B------:R-:W-:Y:S01]  /*15d50*/  IADD3 R6, PT, PT, R2.reuse, -R28, RZ ;  /* 0x8000001c02067210 */ /* 0x040fe20007ffe0ff */
[----:B------:R-:W-:-:S02]  /*15d60*/  IMAD.IADD R8, R2, 0x1, -R29 ;  /* 0x0000000102087824 */ /* 0x000fc400078e0a1d */
[C---:B------:R-:W-:Y:S01]  /*15d70*/  FFMA.FTZ R72, -R151.reuse, R4, R209 ;  /* 0x0000000497487223 */ /* 0x040fe200000101d1 */
        /* <DEDUP_REMOVED lines=10> */
[----:B------:R-:W-:Y:S02]  /*15e20*/  IADD3 R12, PT, PT, R14, 0x41, RZ ;  /* 0x000000410e0c7810 */ /* 0x000fe40007ffe0ff */
[----:B------:R-:W-:Y:S02]  /*15e30*/  I2FP.F32.S32 R3, R3 ;  /* 0x0000000300037245 */ /* 0x000fe40000201400 */
[----:B------:R-:W-:Y:S02]  /*15e40*/  I2FP.F32.S32 R0, R0 ;  /* 0x0000000000007245 */ /* 0x000fe40000201400 */
[----:B------:R-:W-:Y:S01]  /*15e50*/  I2FP.F32.S32 R6, R6 ;  /* 0x0000000600067245 */ /* 0x000fe20000201400 */
[C---:B------:R-:W-:Y:S01]  /*15e60*/  FFMA.FTZ R80, -R151.reuse, R3, R213 ;  /* 0x0000000397507223 */ /* 0x040fe200000101d5 */
[----:B------:R-:W-:Y:S01]  /*15e70*/  I2FP.F32.S32 R7, R7 ;  /* 0x0000000700077245 */ /* 0x000fe20000201400 */
[----:B------:R-:W-:Y:S01]  /*15e80*/  FFMA.FTZ R78, -R151, R0, R200 ;  /* 0x00000000974e7223 */ /* 0x000fe200000101c8 */
[----:B------:R-:W-:Y:S01]  /*15e90*/  I2FP.F32.S32 R4, R4 ;  /* 0x0000000400047245 */ /* 0x000fe20000201400 */
[C---:B------:R-:W-:Y:S01]  /*15ea0*/  IMAD.IADD R3, R2.reuse, 0x1, -R12 ;  /* 0x0000000102037824 */ /* 0x040fe200078e0a0c */
[C---:B------:R-:W-:Y:S01]  /*15eb0*/  IADD3 R0, PT, PT, R2.reuse, -R31, RZ ;  /* 0x8000001f02007210 */ /* 0x040fe20007ffe0ff */
[----:B------:R-:W-:-:S02]  /*15ec0*/  IMAD.IADD R5, R2, 0x1, -R32 ;  /* 0x0000000102057824 */ /* 0x000fc400078e0a20 */
[C---:B------:R-:W-:Y:S01]  /*15ed0*/  FFMA.FTZ R87, -R151.reuse, R6, R225 ;  /* 0x0000000697577223 */ /* 0x040fe200000101e1 */
[C---:B------:R-:W-:Y:S02]  /*15ee0*/  IMAD.IADD R6, R2.reuse, 0x1, -R34 ;  /* 0x0000000102067824 */ /* 0x040fe400078e0a22 */
[C---:B------:R-:W-:Y:S01]  /*15ef0*/  FFMA.FTZ R41, -R151.reuse, R7, R224 ;  /* 0x0000000797297223 */ /* 0x040fe200000101e0 */
        /* <DEDUP_REMOVED lines=17> */
[C---:B------:R-:W-:Y:S01]  /*16010*/  FFMA.FTZ R89, -R151.reuse, R0, R173 ;  /* 0x0000000097597223 */ /* 0x040fe200000101ad */
[C---:B------:R-:W-:Y:S02]  /*16020*/  IMAD.IADD R3, R2.reuse, 0x1, -R13 ;  /* 0x0000000102037824 */ /* 0x040fe400078e0a0d */
[----:B------:R-:W-:Y:S01]  /*16030*/  FFMA.FTZ R94, -R151, R6, R192 ;  /* 0x00000006975e7223 */ /* 0x000fe200000101c0 */
[C---:B------:R-:W-:Y:S01]  /*16040*/  IMAD.IADD R0, R2.reuse, 0x1, -R37 ;  /* 0x0000000102007824 */ /* 0x040fe200078e0a25 */
[C---:B------:R-:W-:Y:S01]  /*16050*/  IADD3 R5, PT, PT, R2.reuse, -R38, RZ ;  /* 0x8000002602057210 */ /* 0x040fe20007ffe0ff */
[----:B------:R-:W-:-:S02]  /*16060*/  IMAD.IADD R6, R2, 0x1, -R39 ;  /* 0x0000000102067824 */ /* 0x000fc400078e0a27 */
[C---:B------:R-:W-:Y:S01]  /*16070*/  FFMA.FTZ R47, -R151.reuse, R7, R201 ;  /* 0x00000007972f7223 */ /* 0x040fe200000101c9 */
[----:B------:R-:W-:Y:S02]  /*16080*/  IMAD.IADD R8, R2, 0x1, -R40 ;  /* 0x0000000102087824 */ /* 0x000fe400078e0a28 */
[----:B------:R-:W-:Y:S01]  /*16090*/  FFMA.FTZ R92, -R151, R4, R193 ;  /* 0x00000004975c7223 */ /* 0x000fe200000101c1 */
        /* <DEDUP_REMOVED lines=8> */
[----:B------:R-:W-:Y:S01]  /*16120*/  MOV R0, R5 ;  /* 0x0000000500007202 */ /* 0x000fe20000000f00 */
[----:B------:R-:W-:-:S03]  /*16130*/  VIADD R19, R14, 0x69 ;  /* 0x000000690e137836 */ /* 0x000fc60000000000 */
[----:B------:R-:W-:Y:S02]  /*16140*/  I2FP.F32.S32 R0, R0 ;  /* 0x0000000000007245 */ /* 0x000fe40000201400 */
        /* <DEDUP_REMOVED lines=35> */
[C---:B------:R-:W-:Y:S01]  /*16380*/  FFMA.FTZ R67, -R151.reuse, R7, R177 ;  /* 0x0000000797437223 */ /* 0x040fe200000101b1 */
[----:B------:R-:W-:Y:S01]  /*16390*/  FFMA.FTZ R109, -R151, R4, R185 ;  /* 0x00000004976d7223 */ /* 0x000fe200000101b9 */
[----:B------:R-:W-:Y:S01]  /*163a0*/  IMAD.IADD R6, R2, 0x1, -R51 ;  /* 0x0000000102067824 */ /* 0x000fe200078e0a33 */
[----:B------:R-:W-:Y:S02]  /*163b0*/  IABS R7, R3 ;  /* 0x0000000300077213 */ /* 0x000fe40000000000 */
[----:B------:R-:W-:Y:S02]  /*163c0*/  IABS R4, R0 ;  /* 0x0000000000047213 */ /* 0x000fe40000000000 */
[----:B------:R-:W-:Y:S02]  /*163d0*/  IABS R3, R5 ;  /* 0x0000000500037213 */ /* 0x000fe40000000000 */
[----:B------:R-:W-:Y:S01]  /*163e0*/  IABS R0, R6 ;  /* 0x0000000600007213 */ /* 0x000fe20000000000 */
[----:B------:R-:W-:-:S02]  /*163f0*/  IMAD.MOV.U32 R6, RZ, RZ, R4 ;  /* 0x000000ffff067224 */ /* 0x000fc400078e0004 */
[----:B------:R-:W-:Y:S01]  /*16400*/  IMAD.MOV.U32 R4, RZ, RZ, R3 ;  /* 0x000000ffff047224 */ /* 0x000fe200078e0003 */
[----:B------:R-:W-:-:S04]  /*16410*/  MOV R3, R0 ;  /* 0x0000000000037202 */ /* 0x000fc80000000f00 */
[----:B------:R-:W-:Y:S02]  /*16420*/  I2FP.F32.S32 R4, R4 ;  /* 0x0000000400047245 */ /* 0x000fe40000201400 */
[----:B------:R-:W-:-:S03]  /*16430*/  I2FP.F32.S32 R3, R3 ;  /* 0x0000000300037245 */ /* 0x000fc60000201400 */
[C---:B------:R-:W-:Y:S01]  /*16440*/  FFMA.FTZ R118, -R151.reuse, R4, R102 ;  /* 0x0000000497767223 */ /* 0x040fe20000010166 */
[----:B------:R-:W-:Y:S02]  /*16450*/  IMAD.MOV.U32 R102, RZ, RZ, R91 ;  /* 0x000000ffff667224 */ /* 0x000fe400078e005b */
[----:B------:R-:W-:Y:S01]  /*16460*/  FFMA.FTZ R116, -R151, R3, R100 ;  /* 0x0000000397747223 */ /* 0x000fe20000010164 */
        /* <DEDUP_REMOVED lines=10> */
[----:B------:R-:W2:Y:S04]  /*16510*/  LDL.LU R54, [R1+0xa8] ;  /* 0x0000a80001367983 */ /* 0x000ea80000300800 */
[----:B------:R-:W3:Y:S01]  /*16520*/  LDL.LU R30, [R1+0x10] ;  /* 0x00001000011e7983 */ /* 0x000ee20000300800 */
[----:B------:R-:W-:Y:S02]  /*16530*/  IMAD.MOV.U32 R108, RZ, RZ, R81 ;  /* 0x000000ffff6c7224 */ /* 0x000fe400078e0051 */
[----:B------:R-:W-:-:S02]  /*16540*/  IMAD.MOV.U32 R107, RZ, RZ, R102 ;  /* 0x000000ffff6b7224 */ /* 0x000fc400078e0066 */
[----:B------:R-:W-:Y:S02]  /*16550*/  IMAD.MOV.U32 R112, RZ, RZ, R108 ;  /* 0x000000ffff707224 */ /* 0x000fe400078e006c */
[----:B------:R-:W-:Y:S01]  /*16560*/  IMAD.MOV.U32 R108, RZ, RZ, R107 ;  /* 0x000000ffff6c7224 */ /* 0x000fe200078e006b */
[----:B------:R-:W-:Y:S01]  /*16570*/  MOV R107, R93 ;  /* 0x0000005d006b7202 */ /* 0x000fe20000000f00 */
[----:B------:R-:W-:Y:S02]  /*16580*/  IMAD.MOV.U32 R93, RZ, RZ, R85 ;  /* 0x000000ffff5d7224 */ /* 0x000fe400078e0055 */
[----:B------:R-:W-:Y:S01]  /*16590*/  IMAD.MOV.U32 R85, RZ, RZ, R82 ;  /* 0x000000ffff557224 */ /* 0x000fe200078e0052 */
[----:B------:R-:W-:Y:S01]  /*165a0*/  MOV R82, R73 ;  /* 0x0000004900527202 */ /* 0x000fe20000000f00 */
[----:B------:R-:W-:Y:S02]  /*165b0*/  IMAD.MOV.U32 R73, RZ, RZ, R68 ;  /* 0x000000ffff497224 */ /* 0x000fe400078e0044 */
[----:B------:R-:W-:Y:S01]  /*165c0*/  IMAD.MOV.U32 R68, RZ, RZ, R66 ;  /* 0x000000ffff447224 */ /* 0x000fe200078e0042 */
[----:B------:R-:W-:Y:S01]  /*165d0*/  MOV R66, R65 ;  /* 0x0000004100427202 */ /* 0x000fe20000000f00 */
[----:B------:R-:W-:-:S02]  /*165e0*/  IMAD.MOV.U32 R65, RZ, RZ, R64 ;  /* 0x000000ffff417224 */ /* 0x000fc400078e0040 */
[----:B------:R-:W-:Y:S02]  /*165f0*/  IMAD.MOV.U32 R64, RZ, RZ, R63 ;  /* 0x000000ffff407224 */ /* 0x000fe400078e003f */
[----:B------:R-:W4:Y:S04]  /*16600*/  LDL.LU R63, [R1+0xd0] ;  /* 0x0000d000013f7983 */ /* 0x000f280000300800 */
[----:B------:R-:W5:Y:S01]  /*16610*/  LDL.LU R114, [R1+0x30] ;  /* 0x0000300001727983 */ /* 0x000f620000300800 */
[----:B------:R-:W-:-:S05]  /*16620*/  VIADD R52, R14, 0x90 ;  /* 0x000000900e347836 */ /* 0x000fca0000000000 */
[----:B------:R-:W-:-:S04]  /*16630*/  IADD3 R8, PT, PT, R2, -R52, RZ ;  /* 0x8000003402087210 */ /* 0x000fc80007ffe0ff */
[----:B------:R-:W-:-:S05]  /*16640*/  IABS R5, R8 ;  /* 0x0000000800057213 */ /* 0x000fca0000000000 */
[----:B------:R-:W-:-:S05]  /*16650*/  IMAD.MOV.U32 R0, RZ, RZ, R5 ;  /* 0x000000ffff007224 */ /* 0x000fca00078e0005 */
[----:B------:R-:W-:Y:S01]  /*16660*/  I2FP.F32.S32 R0, R0 ;  /* 0x0000000000007245 */ /* 0x000fe20000201400 */
[----:B------:R-:W-:Y:S02]  /*16670*/  IMAD.MOV.U32 R104, RZ, RZ, R91 ;  /* 0x000000ffff687224 */ /* 0x000fe400078e005b */
[----:B------:R-:W-:Y:S01]  /*16680*/  IMAD.MOV.U32 R91, RZ, RZ, R84 ;  /* 0x000000ffff5b7224 */ /* 0x000fe200078e0054 */
[----:B------:R-:W-:Y:S01]  /*16690*/  MOV R84, R56 ;  /* 0x0000003800547202 */ /* 0x000fe20000000f00 */
[C---:B------:R-:W-:Y:S01]  /*166a0*/  VIADD R56, R14.reuse, 0x99 ;  /* 0x000000990e387836 */ /* 0x040fe20000000000 */
[----:B------:R-:W-:Y:S02]  /*166b0*/  I2FP.F32.S32 R6, R6 ;  /* 0x0000000600067245 */ /* 0x000fe40000201400 */
[----:B------:R-:W-:Y:S01]  /*166c0*/  MOV R111, R79 ;  /* 0x0000004f006f7202 */ /* 0x000fe20000000f00 */
[----:B------:R-:W-:Y:S01]  /*166d0*/  IMAD.MOV.U32 R79, RZ, RZ, R58 ;  /* 0x000000ffff4f7224 */ /* 0x000fe200078e003a */
[----:B------:R-:W-:Y:S01]  /*166e0*/  I2FP.F32.S32 R7, R7 ;  /* 0x0000000700077245 */ /* 0x000fe20000201400 */
[----:B------:R-:W-:Y:S01]  /*166f0*/  VIADD R58, R14, 0xa0 ;  /* 0x000000a00e3a7836 */ /* 0x000fe20000000000 */
[----:B------:R-:W-:Y:S01]  /*16700*/  IADD3 R5, PT, PT, R2, -R56, RZ ;  /* 0x8000003802057210 */ /* 0x000fe20007ffe0ff */
[----:B------:R-:W-:-:S02]  /*16710*/  FFMA.FTZ R119, -R151, R6, R189 ;  /* 0x0000000697777223 */ /* 0x000fc400000101bd */
[----:B------:R-:W-:Y:S01]  /*16720*/  FFMA.FTZ R77, -R151, R7, R188 ;  /* 0x00000007974d7223 */ /* 0x000fe200000101bc */
[----:B------:R-:W-:Y:S01]  /*16730*/  IMAD.IADD R6, R2, 0x1, -R58 ;  /* 0x0000000102067824 */ /* 0x000fe200078e0a3a */
[----:B------:R-:W-:Y:S01]  /*16740*/  MOV R102, R88 ;  /* 0x0000005800667202 */ /* 0x000fe20000000f00 */
[----:B------:R-:W-:Y:S01]  /*16750*/  IMAD.MOV.U32 R88, RZ, RZ, R59 ;  /* 0x000000ffff587224 */ /* 0x000fe200078e003b */
[----:B------:R-:W-:-:S05]  /*16760*/  IADD3 R59, PT, PT, R14, 0xa1, RZ ;  /* 0x000000a10e3b7810 */ /* 0x000fca0007ffe0ff */
[----:B------:R-:W-:Y:S02]  /*16770*/  IMAD.IADD R8, R2, 0x1, -R59 ;  /* 0x0000000102087824 */ /* 0x000fe400078e0a3b */
[----:B--2---:R-:W-:Y:S01]  /*16780*/  IMAD.MOV.U32 R81, RZ, RZ, R54 ;  /* 0x000000ffff517224 */ /* 0x004fe200078e0036 */
[C---:B------:R-:W-:Y:S01]  /*16790*/  IADD3 R54, PT, PT, R14.reuse, 0x98, RZ ;  /* 0x000000980e367810 */ /* 0x040fe20007ffe0ff */
[----:B---3--:R-:W-:Y:S01]  /*167a0*/  FFMA.FTZ R113, -R151, R0, R30 ;  /* 0x0000000097717223 */ /* 0x008fe2000001011e */
        /* <DEDUP_REMOVED lines=11> */
[----:B------:R-:W-:Y:S01]  /*16860*/  MOV R112, R111 ;  /* 0x0000006f00707202 */ /* 0x000fe20000000f00 */
[----:B------:R-:W-:Y:S02]  /*16870*/  IMAD.MOV.U32 R111, RZ, RZ, R108 ;  /* 0x000000ffff6f7224 */ /* 0x000fe400078e006c */
[----:B------:R-:W-:Y:S01]  /*16880*/  IMAD.MOV.U32 R108, RZ, RZ, R107 ;  /* 0x000000ffff6c7224 */ /* 0x000fe200078e006b */
[----:B------:R-:W-:Y:S01]  /*16890*/  MOV R107, R97 ;  /* 0x00000061006b7202 */ /* 0x000fe20000000f00 */
[----:B------:R-:W-:Y:S02]  /*168a0*/  IMAD.MOV.U32 R97, RZ, RZ, R93 ;  /* 0x000000ffff617224 */ /* 0x000fe400078e005d */
[----:B------:R-:W-:Y:S01]  /*168b0*/  IMAD.MOV.U32 R93, RZ, RZ, R85 ;  /* 0x000000ffff5d7224 */ /* 0x000fe200078e0055 */
[----:B------:R-:W-:Y:S01]  /*168c0*/  MOV R85, R82 ;  /* 0x0000005200557202 */ /* 0x000fe20000000f00 */
[----:B------:R-:W-:Y:S01]  /*168d0*/  IMAD.MOV.U32 R82, RZ, RZ, R73 ;  /* 0x000000ffff527224 */ /* 0x000fe200078e0049 */
[----:B------:R-:W-:Y:S01]  /*168e0*/  I2FP.F32.S32 R6, R6 ;  /* 0x0000000600067245 */ /* 0x000fe20000201400 */
[----:B------:R-:W-:Y:S01]  /*168f0*/  IMAD.MOV.U32 R73, RZ, RZ, R68 ;  /* 0x000000ffff497224 */ /* 0x000fe200078e0044 */
[----:B------:R-:W-:Y:S01]  /*16900*/  MOV R68, R66 ;  /* 0x0000004200447202 */ /* 0x000fe20000000f00 */
[----:B------:R-:W-:-:S02]  /*16910*/  IMAD.MOV.U32 R66, RZ, RZ, R65 ;  /* 0x000000ffff427224 */ /* 0x000fc400078e0041 */
[----:B------:R-:W-:Y:S01]  /*16920*/  IMAD.MOV.U32 R65, RZ, RZ, R64 ;  /* 0x000000ffff417224 */ /* 0x000fe200078e0040 */
[----:B----4-:R-:W-:Y:S01]  /*16930*/  MOV R64, R63 ;  /* 0x0000003f00407202 */ /* 0x010fe20000000f00 */
[----:B------:R-:W-:Y:S02]  /*16940*/  IMAD.MOV.U32 R63, RZ, RZ, R36 ;  /* 0x000000ffff3f7224 */ /* 0x000fe400078e0024 */
[----:B-----5:R-:W-:Y:S01]  /*16950*/  FFMA.FTZ R124, -R151, R6, R114 ;  /* 0x00000006977c7223 */ /* 0x020fe20000010172 */
[----:B------:R-:W2:Y:S04]  /*16960*/  LDL.LU R36, [R1+0xd4] ;  /* 0x0000d40001247983 */ /* 0x000ea80000300800 */
[----:B------:R-:W3:Y:S01]  /*16970*/  LDL.LU R114, [R1+0x20] ;  /* 0x0000200001727983 */ /* 0x000ee20000300800 */
[----:B------:R-:W-:Y:S01]  /*16980*/  IABS R5, R8 ;  /* 0x0000000800057213 */ /* 0x000fe20000000000 */
[----:B------:R-:W-:-:S03]  /*16990*/  IMAD.MOV.U32 R3, RZ, RZ, R0 ;  /* 0x000000ffff037224 */ /* 0x000fc600078e0000 */
[----:B------:R-:W-:-:S04]  /*169a0*/  MOV R0, R5 ;  /* 0x0000000500007202 */ /* 0x000fc80000000f00 */
[----:B------:R-:W-:Y:S01]  /*169b0*/  I2FP.F32.S32 R0, R0 ;  /* 0x0000000000007245 */ /* 0x000fe20000201400 */
[----:B------:R-:W-:Y:S01]  /*169c0*/  IMAD.MOV.U32 R231, RZ, RZ, R111 ;  /* 0x000000ffffe77224 */ /* 0x000fe200078e006f */
[----:B------:R-:W-:Y:S01]  /*169d0*/  MOV R111, R64 ;  /* 0x00000040006f7202 */ /* 0x000fe20000000f00 */
[----:B------:R-:W-:Y:S02]  /*169e0*/  IMAD.MOV.U32 R129, RZ, RZ, R73 ;  /* 0x000000ffff817224 */ /* 0x000fe400078e0049 */
[----:B------:R-:W-:Y:S02]  /*169f0*/  FFMA.FTZ R120, -R151, R0, R112 ;  /* 0x0000000097787223 */ /* 0x000fe40000010170 */
[----:B------:R-:W4:Y:S01]  /*16a00*/  LDL.LU R112, [R1+0xd8] ;  /* 0x0000d80001707983 */ /* 0x000f220000300800 */
[----:B------:R-:W-:-:S03]  /*16a10*/  IMAD.MOV.U32 R115, RZ, RZ, R82 ;  /* 0x000000ffff737224 */ /* 0x000fc600078e0052 */
[----:B------:R-:W5:Y:S01]  /*16a20*/  LDL.LU R64, [R1+0x8] ;  /* 0x0000080001407983 */ /* 0x000f620000300800 */
[----:B------:R-:W-:-:S03]  /*16a30*/  IMAD.MOV.U32 R125, RZ, RZ, R97 ;  /* 0x000000ffff7d7224 */ /* 0x000fc600078e0061 */
[----:B------:R-:W5:Y:S04]  /*16a40*/  LDL.LU R73, [R1+0xc] ;  /* 0x00000c0001497983 */ /* 0x000f680000300800 */
[----:B------:R-:W5:Y:S04]  /*16a50*/  LDL.LU R82, [R1+0x1c] ;  /* 0x00001c0001527983 */ /* 0x000f680000300800 */
[----:B------:R-:W4:Y:S04]  /*16a60*/  LDL.LU R97, [R1+0x40] ;  /* 0x0000400001617983 */ /* 0x000f280000300800 */
[----:B------:R-:W5:Y:S04]  /*16a70*/  LDL.LU R133, [R1+0x44] ;  /* 0x0000440001857983 */ /* 0x000f680000300800 */
[----:B------:R-:W4:Y:S04]  /*16a80*/  LDL.LU R132, [R1+0x50] ;  /* 0x0000500001847983 */ /* 0x000f280000300800 */
[----:B------:R-:W4:Y:S01]  /*16a90*/  LDL.LU R131, [R1+0x54] ;  /* 0x0000540001837983 */ /* 0x000f220000300800 */
[----:B------:R-:W-:-:S02]  /*16aa0*/  I2FP.F32.S32 R3, R3 ;  /* 0x0000000300037245 */ /* 0x000fc40000201400 */
[----:B------:R-:W-:Y:S01]  /*16ab0*/  MOV R128, R108 ;  /* 0x0000006c00807202 */ /* 0x000fe20000000f00 */
[----:B------:R-:W-:Y:S02]  /*16ac0*/  IMAD.MOV.U32 R108, RZ, RZ, R63 ;  /* 0x000000ffff6c7224 */ /* 0x000fe400078e003f */
[----:B------:R-:W-:Y:S02]  /*16ad0*/  IMAD.MOV.U32 R127, RZ, RZ, R65 ;  /* 0x000000ffff7f7224 */ /* 0x000fe400078e0041 */
[C---:B------:R-:W-:Y:S01]  /*16ae0*/  VIADD R63, R14.reuse, 0xa9 ;  /* 0x000000a90e3f7836 */ /* 0x040fe20000000000 */
[----:B------:R-:W-:Y:S01]  /*16af0*/  MOV R130, R68 ;  /* 0x0000004400827202 */ /* 0x000fe20000000f00 */
[----:B------:R-:W-:Y:S01]  /*16b00*/  IMAD.MOV.U32 R126, RZ, RZ, R66 ;  /* 0x000000ffff7e7224 */ /* 0x000fe200078e0042 */
[C---:B------:R-:W-:Y:S01]  /*16b10*/  IADD3 R66, PT, PT, R14.reuse, 0xb1, RZ ;  /* 0x000000b10e427810 */ /* 0x040fe20007ffe0ff */
[C---:B------:R-:W-:Y:S01]  /*16b20*/  VIADD R65, R14.reuse, 0xb0 ;  /* 0x000000b00e417836 */ /* 0x040fe20000000000 */
[----:B------:R-:W-:Y:S01]  /*16b30*/  I2FP.F32.S32 R7, R7 ;  /* 0x0000000700077245 */ /* 0x000fe20000201400 */
[----:B------:R-:W-:Y:S01]  /*16b40*/  VIADD R68, R14, 0xb8 ;  /* 0x000000b80e447836 */ /* 0x000fe20000000000 */
[C---:B------:R-:W-:Y:S01]  /*16b50*/  IADD3 R0, PT, PT, R2.reuse, -R63, RZ ;  /* 0x8000003f02007210 */ /* 0x040fe20007ffe0ff */
[----:B------:R-:W-:-:S02]  /*16b60*/  IMAD.IADD R5, R2, 0x1, -R65 ;  /* 0x0000000102057824 */ /* 0x000fc400078e0a41 */
[C---:B------:R-:W-:Y:S02]  /*16b70*/  IMAD.IADD R6, R2.reuse, 0x1, -R66 ;  /* 0x0000000102067824 */ /* 0x040fe400078e0a42 */
[----:B------:R-:W-:Y:S01]  /*16b80*/  FFMA.FTZ R88, -R151, R7, R88 ;  /* 0x0000000797587223 */ /* 0x000fe20000010158 */
[----:B------:R-:W-:Y:S02]  /*16b90*/  IADD3 R8, PT, PT, R2, -R68, RZ ;  /* 0x8000004402087210 */ /* 0x000fe40007ffe0ff */
[----:B------:R-:W-:Y:S02]  /*16ba0*/  IABS R4, R0 ;  /* 0x0000000000047213 */ /* 0x000fe40000000000 */
[----:B------:R-:W-:-:S03]  /*16bb0*/  IABS R0, R6 ;  /* 0x0000000600007213 */ /* 0x000fc60000000000 */
[----:B------:R-:W-:Y:S01]  /*16bc0*/  IMAD.MOV.U32 R6, RZ, RZ, R4 ;  /* 0x000000ffff067224 */ /* 0x000fe200078e0004 */
[----:B------:R-:W-:-:S04]  /*16bd0*/  MOV R134, R76 ;  /* 0x0000004c00867202 */ /* 0x000fc80000000f00 */
[----:B------:R-:W-:Y:S01]  /*16be0*/  I2FP.F32.S32 R6, R6 ;  /* 0x0000000600067245 */ /* 0x000fe20000201400 */
[----:B------:R-:W-:Y:S02]  /*16bf0*/  IMAD.MOV.U32 R137, RZ, RZ, R86 ;  /* 0x000000ffff897224 */ /* 0x000fe400078e0056 */
[----:B------:R-:W-:Y:S02]  /*16c00*/  IMAD.MOV.U32 R138, RZ, RZ, R100 ;  /* 0x000000ffff8a7224 */ /* 0x000fe400078e0064 */
[----:B------:R-:W-:Y:S02]  /*16c10*/  IMAD.MOV.U32 R86, RZ, RZ, R71 ;  /* 0x000000ffff567224 */ /* 0x000fe400078e0047 */
[----:B------:R-:W-:Y:S02]  /*16c20*/  IMAD.MOV.U32 R100, RZ, RZ, R74 ;  /* 0x000000ffff647224 */ /* 0x000fe400078e004a */
[C---:B------:R-:W-:Y:S02]  /*16c30*/  VIADD R71, R14.reuse, 0xc0 ;  /* 0x000000c00e477836 */ /* 0x040fe40000000000 */
[----:B------:R-:W-:-:S02]  /*16c40*/  VIADD R74, R14, 0xc1 ;  /* 0x000000c10e4a7836 */ /* 0x000fc40000000000 */
[----:B------:R-:W-:Y:S01]  /*16c50*/  IMAD.MOV.U32 R239, RZ, RZ, R134 ;  /* 0x000000ffffef7224 */ /* 0x000fe200078e0086 */
[C---:B------:R-:W-:Y:S01]  /*16c60*/  IADD3 R76, PT, PT, R14.reuse, 0xc8, RZ ;  /* 0x000000c80e4c7810 */ /* 0x040fe20007ffe0ff */
[----:B------:R-:W-:Y:S01]  /*16c70*/  IMAD.MOV.U32 R123, RZ, RZ, R93 ;  /* 0x000000ffff7b7224 */ /* 0x000fe200078e005d */
[----:B------:R-:W-:Y:S01]  /*16c80*/  MOV R117, R85 ;  /* 0x0000005500757202 */ /* 0x000fe20000000f00 */
[----:B------:R-:W4:Y:S04]  /*16c90*/  LDL.LU R93, [R1+0x58] ;  /* 0x00005800015d7983 */ /* 0x000f280000300800 */
[----:B------:R-:W4:Y:S01]  /*16ca0*/  LDL.LU R85, [R1+0x4c] ;  /* 0x00004c0001557983 */ /* 0x000f220000300800 */
[----:B---3--:R-:W-:Y:S01]  /*16cb0*/  FFMA.FTZ R121, -R151, R3, R114 ;  /* 0x0000000397797223 */ /* 0x008fe20000010172 */
[----:B--2---:R-:W-:Y:S01]  /*16cc0*/  IMAD.MOV.U32 R114, RZ, RZ, R36 ;  /* 0x000000ffff727224 */ /* 0x004fe200078e0024 */
[----:B------:R-:W-:-:S05]  /*16cd0*/  IADD3 R36, PT, PT, R14, 0xa8, RZ ;  /* 0x000000a80e247810 */ /* 0x000fca0007ffe0ff */
[----:B------:R-:W-:-:S05]  /*16ce0*/  IMAD.IADD R3, R2, 0x1, -R36 ;  /* 0x0000000102037824 */ /* 0x000fca00078e0a24 */
[----:B------:R-:W-:Y:S02]  /*16cf0*/  IABS R7, R3 ;  /* 0x0000000300077213 */ /* 0x000fe40000000000 */
[----:B------:R-:W-:Y:S02]  /*16d00*/  IABS R3, R5 ;  /* 0x0000000500037213 */ /* 0x000fe40000000000 */
[----:B------:R-:W-:-:S03]  /*16d10*/  IABS R5, R8 ;  /* 0x0000000800057213 */ /* 0x000fc60000000000 */
[----:B------:R-:W-:Y:S01]  /*16d20*/  IMAD.MOV.U32 R4, RZ, RZ, R3 ;  /* 0x000000ffff047224 */ /* 0x000fe200078e0003 */
[----:B------:R-:W-:Y:S01]  /*16d30*/  MOV R3, R0 ;  /* 0x0000000000037202 */ /* 0x000fe20000000f00 */
[----:B------:R-:W-:-:S03]  /*16d40*/  IMAD.MOV.U32 R0, RZ, RZ, R5 ;  /* 0x000000ffff007224 */ /* 0x000fc600078e0005 */
[----:B------:R-:W-:Y:S02]  /*16d50*/  I2FP.F32.S32 R4, R4 ;  /* 0x0000000400047245 */ /* 0x000fe40000201400 */
[----:B------:R-:W-:Y:S02]  /*16d60*/  I2FP.F32.S32 R0, R0 ;  /* 0x0000000000007245 */ /* 0x000fe40000201400 */
[----:B------:R-:W-:Y:S02]  /*16d70*/  I2FP.F32.S32 R3, R3 ;  /* 0x0000000300037245 */ /* 0x000fe40000201400 */
[----:B------:R-:W-:Y:S01]  /*16d80*/  I2FP.F32.S32 R7, R7 ;  /* 0x0000000700077245 */ /* 0x000fe20000201400 */
[C---:B-----5:R-:W-:Y:S01]  /*16d90*/  FFMA.FTZ R136, -R151.reuse, R6, R133 ;  /* 0x0000000697887223 */ /* 0x060fe20000010185 */
[----:B------:R-:W-:Y:S01]  /*16da0*/  MOV R133, R107 ;  /* 0x0000006b00857202 */ /* 0x000fe20000000f00 */
[----:B----4-:R-:W-:Y:S01]  /*16db0*/  FFMA.FTZ R135, -R151, R4, R132 ;  /* 0x0000000497877223 */ /* 0x010fe20000010184 */
[----:B------:R-:W-:-:S02]  /*16dc0*/  IMAD.MOV.U32 R132, RZ, RZ, R128 ;  /* 0x000000ffff847224 */ /* 0x000fc400078e0080 */
[C---:B------:R-:W-:Y:S01]  /*16dd0*/  FFMA.FTZ R128, -R151.reuse, R0, R42 ;  /* 0x0000000097807223 */ /* 0x040fe2000001012a */
[----:B------:R-:W-:Y:S01]  /*16de0*/  IADD3 R42, PT, PT, R14, 0xb9, RZ ;  /* 0x000000b90e2a7810 */ /* 0x000fe20007ffe0ff */
[----:B------:R-:W-:Y:S01]  /*16df0*/  FFMA.FTZ R131, -R151, R3, R131 ;  /* 0x0000000397837223 */ /* 0x000fe20000010183 */
[----:B------:R-:W-:Y:S01]  /*16e00*/  MOV R134, R133 ;  /* 0x0000008500867202 */ /* 0x000fe20000000f00 */
[----:B------:R-:W-:Y:S01]  /*16e10*/  IMAD.MOV.U32 R133, RZ, RZ, R132 ;  /* 0x000000ffff857224 */ /* 0x000fe200078e0084 */
[C---:B------:R-:W-:Y:S01]  /*16e20*/  IADD3 R0, PT, PT, R2.reuse, -R71, RZ ;  /* 0x8000004702007210 */ /* 0x040fe20007ffe0ff */
[C---:B------:R-:W-:Y:S02]  /*16e30*/  IMAD.IADD R3, R2.reuse, 0x1, -R42 ;  /* 0x0000000102037824 */ /* 0x040fe400078e0a2a */
[----:B------:R-:W-:Y:S01]  /*16e40*/  IMAD.MOV.U32 R132, RZ, RZ, R130 ;  /* 0x000000ffff847224 */ /* 0x000fe200078e0082 */
[----:B------:R-:W-:Y:S01]  /*16e50*/  MOV R130, R129 ;  /* 0x0000008100827202 */ /* 0x000fe20000000f00 */
[----:B------:R-:W-:-:S02]  /*16e60*/  IMAD.IADD R5, R2, 0x1, -R74 ;  /* 0x0000000102057824 */ /* 0x000fc400078e0a4a */
[----:B------:R-:W-:Y:S02]  /*16e70*/  IMAD.MOV.U32 R129, RZ, RZ, R127 ;  /* 0x000000ffff817224 */ /* 0x000fe400078e007f */
[----:B------:R-:W-:Y:S01]  /*16e80*/  FFMA.FTZ R97, -R151, R7, R97 ;  /* 0x0000000797617223 */ /* 0x000fe20000010161 */
[----:B------:R-:W-:Y:S01]  /*16e90*/  IMAD.MOV.U32 R127, RZ, RZ, R126 ;  /* 0x000000ffff7f7224 */ /* 0x000fe200078e007e */
[----:B------:R-:W-:Y:S01]  /*16ea0*/  MOV R126, R125 ;  /* 0x0000007d007e7202 */ /* 0x000fe20000000f00 */
[----:B------:R-:W-:Y:S01]  /*16eb0*/  IMAD.IADD R6, R2, 0x1, -R76 ;  /* 0x0000000102067824 */ /* 0x000fe200078e0a4c */
[----:B------:R-:W-:Y:S01]  /*16ec0*/  IABS R7, R3 ;  /* 0x0000000300077213 */ /* 0x000fe20000000000 */
[----:B------:R-:W-:Y:S01]  /*16ed0*/  IMAD.MOV.U32 R125, RZ, RZ, R123 ;  /* 0x000000ffff7d7224 */ /* 0x000fe200078e007b */
[----:B------:R-:W-:Y:S01]  /*16ee0*/  IABS R4, R0 ;  /* 0x0000000000047213 */ /* 0x000fe20000000000 */
[----:B------:R-:W-:Y:S01]  /*16ef0*/  IMAD.MOV.U32 R123, RZ, RZ, R117 ;  /* 0x000000ffff7b7224 */ /* 0x000fe200078e0075 */
[----:B------:R-:W-:-:S02]  /*16f00*/  IABS R3, R5 ;  /* 0x0000000500037213 */ /* 0x000fc40000000000 */
[----:B------:R-:W-:Y:S01]  /*16f10*/  MOV R117, R115 ;  /* 0x0000007300757202 */ /* 0x000fe20000000f00 */
[----:B------:R-:W-:Y:S01]  /*16f20*/  IMAD.MOV.U32 R115, RZ, RZ, R114 ;  /* 0x000000ffff737224 */ /* 0x000fe200078e0072 */
[----:B------:R-:W-:Y:S01]  /*16f30*/  IABS R0, R6 ;  /* 0x0000000600007213 */ /* 0x000fe20000000000 */
[----:B------:R-:W-:Y:S01]  /*16f40*/  IMAD.MOV.U32 R114, RZ, RZ, R112 ;  /* 0x000000ffff727224 */ /* 0x000fe200078e0070 */
[----:B------:R-:W-:Y:S01]  /*16f50*/  MOV R112, R111 ;  /* 0x0000006f00707202 */ /* 0x000fe20000000f00 */
[----:B------:R-:W-:Y:S02]  /*16f60*/  IMAD.MOV.U32 R6, RZ, RZ, R4 ;  /* 0x000000ffff067224 */ /* 0x000fe400078e0004 */
[----:B------:R-:W-:Y:S02]  /*16f70*/  IMAD.MOV.U32 R4, RZ, RZ, R3 ;  /* 0x000000ffff047224 */ /* 0x000fe400078e0003 */
[----:B------:R-:W-:Y:S02]  /*16f80*/  IMAD.MOV.U32 R111, RZ, RZ, R108 ;  /* 0x000000ffff6f7224 */ /* 0x000fe400078e006c */
[----:B------:R-:W-:Y:S01]  /*16f90*/  IMAD.MOV.U32 R108, RZ, RZ, R102 ;  /* 0x000000ffff6c7224 */ /* 0x000fe200078e0066 */
[----:B------:R-:W-:Y:S01]  /*16fa0*/  MOV R102, R84 ;  /* 0x0000005400667202 */ /* 0x000fe20000000f00 */
[----:B------:R-:W-:Y:S01]  /*16fb0*/  IMAD.MOV.U32 R84, RZ, RZ, R81 ;  /* 0x000000ffff547224 */ /* 0x000fe200078e0051 */
[----:B------:R-:W-:Y:S01]  /*16fc0*/  I2FP.F32.S32 R6, R6 ;  /* 0x0000000600067245 */ /* 0x000fe20000201400 */
[----:B------:R-:W-:Y:S01]  /*16fd0*/  IMAD.MOV.U32 R81, RZ, RZ, R79 ;  /* 0x000000ffff517224 */ /* 0x000fe200078e004f */
[----:B------:R-:W-:-:S02]  /*16fe0*/  I2FP.F32.S32 R4, R4 ;  /* 0x0000000400047245 */ /* 0x000fc40000201400 */
[----:B------:R-:W-:Y:S01]  /*16ff0*/  MOV R79, R53 ;  /* 0x00000035004f7202 */ /* 0x000fe20000000f00 */
[----:B------:R-:W-:Y:S02]  /*17000*/  IMAD.MOV.U32 R53, RZ, RZ, R48 ;  /* 0x000000ffff357224 */ /* 0x000fe400078e0030 */
[----:B------:R-:W2:Y:S01]  /*17010*/  LDL.LU R48, [R1+0x9c] ;  /* 0x00009c0001307983 */ /* 0x000ea20000300800 */
[C---:B------:R-:W-:Y:S01]  /*17020*/  FFMA.FTZ R141, -R151.reuse, R6, R138 ;  /* 0x00000006978d7223 */ /* 0x040fe2000001018a */
[----:B------:R-:W-:Y:S02]  /*17030*/  FFMA.FTZ R140, -R151, R4, R137 ;  /* 0x00000004978c7223 */ /* 0x000fe40000010189 */
[----:B------:R-:W3:Y:S04]  /*17040*/  LDL.LU R138, [R1+0x78] ;  /* 0x00007800018a7983 */ /* 0x000ee80000300800 */
[----:B------:R-:W4:Y:S01]  /*17050*/  LDL.LU R137, [R1+0x70] ;  /* 0x0000700001897983 */ /* 0x000f220000300800 */
[----:B------:R-:W-:Y:S01]  /*17060*/  IMAD.MOV.U32 R201, RZ, RZ, R114 ;  /* 0x000000ffffc97224 */ /* 0x000fe200078e0072 */
[----:B------:R-:W-:Y:S01]  /*17070*/  MOV R248, R125 ;  /* 0x0000007d00f87202 */ /* 0x000fe20000000f00 */
[----:B------:R-:W-:Y:S01]  /*17080*/  IMAD.MOV.U32 R114, RZ, RZ, R100 ;  /* 0x000000ffff727224 */ /* 0x000fe200078e0064 */
[----:B------:R-:W-:Y:S01]  /*17090*/  MOV R125, R53 ;  /* 0x00000035007d7202 */ /* 0x000fe20000000f00 */
[----:B------:R-:W5:Y:S04]  /*170a0*/  LDL.LU R100, [R1+0x98] ;  /* 0x0000980001647983 */ /* 0x000f680000300800 */
[----:B------:R-:W5:Y:S04]  /*170b0*/  LDL.LU R172, [R1+0xb8] ;  /* 0x0000b80001ac7983 */ /* 0x000f680000300800 */
[----:B------:R-:W5:Y:S01]  /*170c0*/  LDL.LU R53, [R1+0xb0] ;  /* 0x0000b00001357983 */ /* 0x000f620000300800 */
[----:B------:R-:W-:-:S05]  /*170d0*/  VIADD R107, R14, 0xc9 ;  /* 0x000000c90e6b7836 */ /* 0x000fca0000000000 */
[----:B------:R-:W-:-:S04]  /*170e0*/  IADD3 R8, PT, PT, R2, -R107, RZ ;  /* 0x8000006b02087210 */ /* 0x000fc80007ffe0ff */
[----:B------:R-:W-:Y:S02]  /*170f0*/  IABS R5, R8 ;  /* 0x0000000800057213 */ /* 0x000fe40000000000 */
[----:B------:R-:W-:-:S03]  /*17100*/  MOV R3, R0 ;  /* 0x0000000000037202 */ /* 0x000fc60000000f00 */
        /* <DEDUP_REMOVED lines=13> */
[C---:B------:R-:W-:Y:S01]  /*171e0*/  IADD3 R79, PT, PT, R14.reuse, 0xd1, RZ ;  /* 0x000000d10e4f7810 */ /* 0x040fe20007ffe0ff */
[C---:B------:R-:W-:Y:S01]  /*171f0*/  VIADD R81, R14.reuse, 0xd8 ;  /* 0x000000d80e517836 */ /* 0x040fe20000000000 */
[----:B------:R-:W-:Y:S01]  /*17200*/  MOV R111, R84 ;  /* 0x00000054006f7202 */ /* 0x000fe20000000f00 */
[----:B------:R-:W-:Y:S01]  /*17210*/  IMAD.MOV.U32 R112, RZ, RZ, R86 ;  /* 0x000000ffff707224 */ /* 0x000fe200078e0056 */
[C---:B------:R-:W-:Y:S01]  /*17220*/  IADD3 R86, PT, PT, R14.reuse, 0xe0, RZ ;  /* 0x000000e00e567810 */ /* 0x040fe20007ffe0ff */
[----:B------:R-:W-:-:S02]  /*17230*/  VIADD R84, R14, 0xd9 ;  /* 0x000000d90e547836 */ /* 0x000fc40000000000 */
[----:B------:R-:W-:Y:S01]  /*17240*/  FFMA.FTZ R104, -R151, R7, R104 ;  /* 0x0000000797687223 */ /* 0x000fe20000010168 */
[C---:B------:R-:W-:Y:S01]  /*17250*/  IADD3 R5, PT, PT, R2.reuse, -R81, RZ ;  /* 0x8000005102057210 */ /* 0x040fe20007ffe0ff */
[C---:B------:R-:W-:Y:S02]  /*17260*/  IMAD.IADD R7, R2.reuse, 0x1, -R84 ;  /* 0x0000000102077824 */ /* 0x040fe400078e0a54 */
[----:B------:R-:W-:Y:S02]  /*17270*/  IMAD.IADD R8, R2, 0x1, -R86 ;  /* 0x0000000102087824 */ /* 0x000fe400078e0a56 */
[----:B------:R-:W-:Y:S02]  /*17280*/  IMAD.MOV.U32 R208, RZ, RZ, R148 ;  /* 0x000000ffffd07224 */ /* 0x000fe400078e0094 */
[----:B------:R-:W-:Y:S01]  /*17290*/  VIADD R160, R14, 0x8 ;  /* 0x000000080ea07836 */ /* 0x000fe20000000000 */
[----:B------:R-:W-:Y:S01]  /*172a0*/  ISETP.GE.AND P0, PT, R9, R149, PT ;  /* 0x000000950900720c */ /* 0x000fe20003f06270 */
[----:B------:R-:W-:Y:S01]  /*172b0*/  IMAD.MOV.U32 R217, RZ, RZ, R126 ;  /* 0x000000ffffd97224 */ /* 0x000fe200078e007e */
[----:B------:R-:W-:Y:S01]  /*172c0*/  MOV R230, R133 ;  /* 0x0000008500e67202 */ /* 0x000fe20000000f00 */
[----:B------:R-:W-:-:S02]  /*172d0*/  IMAD.MOV.U32 R188, RZ, RZ, R82 ;  /* 0x000000ffffbc7224 */ /* 0x000fc400078e0052 */
[----:B------:R-:W-:Y:S02]  /*172e0*/  IMAD.MOV.U32 R204, RZ, RZ, R127 ;  /* 0x000000ffffcc7224 */ /* 0x000fe400078e007f */
[----:B------:R-:W-:Y:S01]  /*172f0*/  IMAD.MOV.U32 R189, RZ, RZ, R73 ;  /* 0x000000ffffbd7224 */ /* 0x000fe200078e0049 */
[----:B------:R-:W-:Y:S01]  /*17300*/  FSEL R73, R26, -INF , !P0 ;  /* 0xff8000001a497808 */ /* 0x000fe20004000000 */
[----:B------:R-:W-:Y:S01]  /*17310*/  IMAD.MOV.U32 R181, RZ, RZ, R95 ;  /* 0x000000ffffb57224 */ /* 0x000fe200078e005f */
[-C--:B------:R-:W-:Y:S02]  /*17320*/  ISETP.GE.AND P3, PT, R15, R149.reuse, PT ;  /* 0x000000950f00720c */ /* 0x080fe40003f66270 */
[-C--:B------:R-:W-:Y:S02]  /*17330*/  ISETP.GE.AND P5, PT, R18, R149.reuse, PT ;  /* 0x000000951200720c */ /* 0x080fe40003fa6270 */
[----:B------:R-:W-:Y:S02]  /*17340*/  ISETP.GE.AND P1, PT, R16, R149, PT ;  /* 0x000000951000720c */ /* 0x000fe40003f26270 */
[----:B------:R-:W-:-:S02]  /*17350*/  MOV R180, R96 ;  /* 0x0000006000b47202 */ /* 0x000fc40000000f00 */
[----:B------:R-:W-:Y:S02]  /*17360*/  MOV R221, R91 ;  /* 0x0000005b00dd7202 */ /* 0x000fe40000000f00 */
[----:B------:R-:W-:Y:S01]  /*17370*/  ISETP.GE.AND P4, PT, R17, R149, PT ;  /* 0x000000951100720c */ /* 0x000fe20003f86270 */
[----:B------:R-:W-:Y:S02]  /*17380*/  IMAD.MOV.U32 R224, RZ, RZ, R93 ;  /* 0x000000ffffe07224 */ /* 0x000fe400078e005d */
[----:B------:R-:W-:Y:S01]  /*17390*/  IMAD.MOV.U32 R197, RZ, RZ, R85 ;  /* 0x000000ffffc57224 */ /* 0x000fe200078e0055 */
[----:B------:R-:W-:Y:S02]  /*173a0*/  FSEL R85, R57, -INF , !P5 ;  /* 0xff80000039557808 */ /* 0x000fe40006800000 */
[----:B------:R-:W-:Y:S02]  /*173b0*/  FSEL R62, R62, -INF , !P3 ;  /* 0xff8000003e3e7808 */ /* 0x000fe40005800000 */
[----:B------:R-:W-:Y:S01]  /*173c0*/  FSEL R61, R61, -INF , !P1 ;  /* 0xff8000003d3d7808 */ /* 0x000fe20004800000 */
[----:B------:R-:W-:Y:S01]  /*173d0*/  IMAD.MOV.U32 R169, RZ, RZ, R111 ;  /* 0x000000ffffa97224 */ /* 0x000fe200078e006f */
[----:B------:R-:W-:Y:S01]  /*173e0*/  FSEL R60, R60, -INF , !P4 ;  /* 0xff8000003c3c7808 */ /* 0x000fe20006000000 */
[----:B------:R-:W-:Y:S01]  /*173f0*/  IMAD.MOV.U32 R173, RZ, RZ, R112 ;  /* 0x000000ffffad7224 */ /* 0x000fe200078e0070 */
[----:B------:R-:W-:Y:S01]  /*17400*/  MOV R176, R108 ;  /* 0x0000006c00b07202 */ /* 0x000fe20000000f00 */
[----:B------:R-:W-:-:S02]  /*17410*/  IMAD.MOV.U32 R212, RZ, RZ, R130 ;  /* 0x000000ffffd47224 */ /* 0x000fc400078e0082 */
[----:B------:R-:W-:Y:S01]  /*17420*/  IMAD.MOV.U32 R213, RZ, RZ, R132 ;  /* 0x000000ffffd57224 */ /* 0x000fe200078e0084 */
[----:B------:R-:W-:Y:S02]  /*17430*/  MOV R205, R129 ;  /* 0x0000008100cd7202 */ /* 0x000fe40000000f00 */
[----:B------:R-:W-:Y:S02]  /*17440*/  MOV R216, R153 ;  /* 0x0000009900d87202 */ /* 0x000fe40000000f00 */
[----:B------:R-:W-:Y:S01]  /*17450*/  ISETP.GE.AND P6, PT, R35, R149, PT ;  /* 0x000000952300720c */ /* 0x000fe20003fc6270 */
[----:B--2---:R-:W-:Y:S02]  /*17460*/  IMAD.MOV.U32 R102, RZ, RZ, R48 ;  /* 0x000000ffff667224 */ /* 0x004fe400078e0030 */
[----:B------:R-:W-:Y:S02]  /*17470*/  VIADD R48, R14, 0xd0 ;  /* 0x000000d00e307836 */ /* 0x000fe40000000000 */
[----:B---3--:R-:W-:-:S02]  /*17480*/  IMAD.MOV.U32 R240, RZ, RZ, R138 ;  /* 0x000000fffff07224 */ /* 0x008fc400078e008a */
[C---:B------:R-:W-:Y:S01]  /*17490*/  FFMA.FTZ R138, -R151.reuse, R0, R134 ;  /* 0x00000000978a7223 */ /* 0x040fe20000010186 */
[C---:B------:R-:W-:Y:S02]  /*174a0*/  IMAD.IADD R0, R2.reuse, 0x1, -R79 ;  /* 0x0000000102007824 */ /* 0x040fe400078e0a4f */
[----:B----4-:R-:W-:Y:S01]  /*174b0*/  FFMA.FTZ R139, -R151, R3, R137 ;  /* 0x00000003978b7223 */ /* 0x010fe20000010189 */
[----:B------:R-:W-:Y:S02]  /*174c0*/  IMAD.IADD R3, R2, 0x1, -R48 ;  /* 0x0000000102037824 */ /* 0x000fe400078e0a30 */
[----:B------:R-:W-:-:S03]  /*174d0*/  IABS R4, R0 ;  /* 0x0000000000047213 */ /* 0x000fc60000000000 */
[----:B------:R-:W-:Y:S02]  /*174e0*/  IABS R6, R3 ;  /* 0x0000000300067213 */ /* 0x000fe40000000000 */
[----:B------:R-:W-:Y:S02]  /*174f0*/  IABS R3, R5 ;  /* 0x0000000500037213 */ /* 0x000fe40000000000 */
[----:B------:R-:W-:Y:S02]  /*17500*/  IABS R0, R7 ;  /* 0x0000000700007213 */ /* 0x000fe40000000000 */
[----:B------:R-:W-:Y:S02]  /*17510*/  IABS R7, R8 ;  /* 0x0000000800077213 */ /* 0x000fe40000000000 */
[----:B------:R-:W-:Y:S01]  /*17520*/  MOV R5, R4 ;  /* 0x0000000400057202 */ /* 0x000fe20000000f00 */
[----:B------:R-:W-:Y:S02]  /*17530*/  IMAD.MOV.U32 R4, RZ, RZ, R3 ;  /* 0x000000ffff047224 */ /* 0x000fe400078e0003 */
[----:B------:R-:W-:Y:S01]  /*17540*/  IMAD.MOV.U32 R3, RZ, RZ, R0 ;  /* 0x000000ffff037224 */ /* 0x000fe200078e0000 */
[----:B------:R-:W-:-:S04]  /*17550*/  MOV R0, R7 ;  /* 0x0000000700007202 */ /* 0x000fc80000000f00 */
[----:B------:R-:W-:Y:S02]  /*17560*/  I2FP.F32.S32 R0, R0 ;  /* 0x0000000000007245 */ /* 0x000fe40000201400 */
[----:B------:R-:W-:-:S03]  /*17570*/  I2FP.F32.S32 R3, R3 ;  /* 0x0000000300037245 */ /* 0x000fc60000201400 */
[C---:B-----5:R-:W-:Y:S01]  /*17580*/  FFMA.FTZ R144, -R151.reuse, R0, R53 ;  /* 0x0000000097907223 */ /* 0x060fe20000010135 */
[----:B------:R-:W-:Y:S01]  /*17590*/  VIADD R53, R14, 0xe1 ;  /* 0x000000e10e357836 */ /* 0x000fe20000000000 */
[----:B------:R-:W-:Y:S01]  /*175a0*/  I2FP.F32.S32 R5, R5 ;  /* 0x0000000500057245 */ /* 0x000fe20000201400 */
[C---:B------:R-:W-:Y:S01]  /*175b0*/  FFMA.FTZ R148, -R151.reuse, R3, R117 ;  /* 0x0000000397947223 */ /* 0x040fe20000010175 */
[----:B------:R-:W-:Y:S01]  /*175c0*/  I2FP.F32.S32 R4, R4 ;  /* 0x0000000400047245 */ /* 0x000fe20000201400 */
[C---:B------:R-:W-:Y:S01]  /*175d0*/  IMAD.IADD R0, R2.reuse, 0x1, -R53 ;  /* 0x0000000102007824 */ /* 0x040fe200078e0a35 */
[C---:B------:R-:W-:Y:S01]  /*175e0*/  IADD3 R3, PT, PT, R2.reuse, 0x8, RZ ;  /* 0x0000000802037810 */ /* 0x040fe20007ffe0ff */
[C---:B------:R-:W-:Y:S01]  /*175f0*/  FFMA.FTZ R143, -R151.reuse, R5, R125 ;  /* 0x00000005978f7223 */ /* 0x040fe2000001017d */
[----:B------:R-:W-:Y:S01]  /*17600*/  I2FP.F32.S32 R6, R6 ;  /* 0x0000000600067245 */ /* 0x000fe20000201400 */
[----:B------:R-:W-:Y:S01]  /*17610*/  FFMA.FTZ R150, -R151, R4, R123 ;  /* 0x0000000497967223 */ /* 0x000fe2000001017b */
[----:B------:R-:W-:Y:S01]  /*17620*/  IMAD.IADD R4, R2, 0x1, -R160 ;  /* 0x0000000102047824 */ /* 0x000fe200078e0aa0 */
[----:B------:R-:W-:Y:S01]  /*17630*/  IADD3 R5, PT, PT, -R14, R2, RZ ;  /* 0x000000020e057210 */ /* 0x000fe20007ffe1ff */
[C---:B------:R-:W-:Y:S01]  /*17640*/  IMAD.IADD R7, R3.reuse, 0x1, -R14 ;  /* 0x0000000103077824 */ /* 0x040fe200078e0a0e */
[----:B------:R-:W-:Y:S01]  /*17650*/  IABS R0, R0 ;  /* 0x0000000000007213 */ /* 0x000fe20000000000 */
[----:B------:R-:W-:-:S02]  /*17660*/  IMAD.IADD R9, R3, 0x1, -R9 ;  /* 0x0000000103097824 */ /* 0x000fc400078e0a09 */
[----:B------:R-:W-:Y:S01]  /*17670*/  FFMA.FTZ R115, -R151, R6, R115 ;  /* 0x0000000697737223 */ /* 0x000fe20000010173 */
[----:B------:R-:W-:Y:S02]  /*17680*/  IABS R8, R5 ;  /* 0x0000000500087213 */ /* 0x000fe40000000000 */
[----:B------:R-:W-:Y:S02]  /*17690*/  IABS R6, R4 ;  /* 0x0000000400067213 */ /* 0x000fe40000000000 */
[----:B------:R-:W-:Y:S02]  /*176a0*/  MOV R5, R0 ;  /* 0x0000000000057202 */ /* 0x000fe40000000f00 */
[----:B------:R-:W-:Y:S01]  /*176b0*/  IABS R4, R7 ;  /* 0x0000000700047213 */ /* 0x000fe20000000000 */
[----:B------:R-:W-:Y:S01]  /*176c0*/  IMAD.MOV.U32 R7, RZ, RZ, R8 ;  /* 0x000000ffff077224 */ /* 0x000fe200078e0008 */
[----:B------:R-:W-:Y:S02]  /*176d0*/  IABS R0, R9 ;  /* 0x0000000900007213 */ /* 0x000fe40000000000 */
[----:B------:R-:W-:Y:S01]  /*176e0*/  I2FP.F32.S32 R8, R5 ;  /* 0x0000000500087245 */ /* 0x000fe20000201400 */
[----:B------:R-:W-:Y:S01]  /*176f0*/  IMAD.MOV.U32 R5, RZ, RZ, R4 ;  /* 0x000000ffff057224 */ /* 0x000fe200078e0004 */
[----:B------:R-:W-:-:S02]  /*17700*/  MOV R4, R0 ;  /* 0x0000000000047202 */ /* 0x000fc40000000f00 */
[----:B------:R-:W-:Y:S02]  /*17710*/  I2FP.F32.S32 R0, R7 ;  /* 0x0000000700007245 */ /* 0x000fe40000201400 */
[----:B------:R-:W-:-:S03]  /*17720*/  I2FP.F32.S32 R4, R4 ;  /* 0x0000000400047245 */ /* 0x000fc60000201400 */
[CC--:B------:R-:W-:Y:S01]  /*17730*/  FFMA.FTZ R133, -R151.reuse, R0.reuse, R196 ;  /* 0x0000000097857223 */ /* 0x0c0fe200000101c4 */
[C---:B------:R-:W-:Y:S01]  /*17740*/  FFMA.FTZ R126, -R151.reuse, R0, R222 ;  /* 0x00000000977e7223 */ /* 0x040fe200000101de */
[----:B------:R-:W-:Y:S01]  /*17750*/  FFMA.FTZ R0, -R151, R4, R199 ;  /* 0x0000000497007223 */ /* 0x000fe200000101c7 */
[----:B------:R-:W-:Y:S02]  /*17760*/  I2FP.F32.S32 R6, R6 ;  /* 0x0000000600067245 */ /* 0x000fe40000201400 */
[----:B------:R-:W-:Y:S02]  /*17770*/  I2FP.F32.S32 R5, R5 ;  /* 0x0000000500057245 */ /* 0x000fe40000201400 */
[----:B------:R-:W-:Y:S01]  /*17780*/  FSEL R82, R0, -INF , !P0 ;  /* 0xff80000000527808 */ /* 0x000fe20004000000 */
[----:B------:R-:W-:Y:S02]  /*17790*/  IMAD.IADD R0, R3, 0x1, -R15 ;  /* 0x0000000103007824 */ /* 0x000fe400078e0a0f */
[----:B------:R-:W-:Y:S01]  /*177a0*/  FFMA.FTZ R125, -R151, R6, R220 ;  /* 0x00000006977d7223 */ /* 0x000fe200000101dc */
[-C--:B------:R-:W-:Y:S01]  /*177b0*/  IADD3 R4, PT, PT, -R16, R3.reuse, RZ ;  /* 0x0000000310047210 */ /* 0x080fe20007ffe1ff */
[C---:B------:R-:W-:Y:S01]  /*177c0*/  IMAD.IADD R6, R3.reuse, 0x1, -R17 ;  /* 0x0000000103067824 */ /* 0x040fe200078e0a11 */
[----:B------:R-:W-:Y:S01]  /*177d0*/  IADD3 R7, PT, PT, -R18, R3, RZ ;  /* 0x0000000312077210 */ /* 0x000fe20007ffe1ff */
        /* <DEDUP_REMOVED lines=15> */
[----:B------:R-:W-:Y:S02]  /*178d0*/  I2FP.F32.S32 R8, R8 ;  /* 0x0000000800087245 */ /* 0x000fe40000201400 */
[----:B------:R-:W-:Y:S01]  /*178e0*/  I2FP.F32.S32 R5, R5 ;  /* 0x0000000500057245 */ /* 0x000fe20000201400 */
[C---:B------:R-:W-:Y:S01]  /*178f0*/  FFMA.FTZ R0, -R151.reuse, R0, R207 ;  /* 0x0000000097007223 */ /* 0x040fe200000101cf */
[----:B------:R-:W-:Y:S01]  /*17900*/  ISETP.GE.AND P0, PT, R10, R149, PT ;  /* 0x000000950a00720c */ /* 0x000fe20003f06270 */
[C---:B------:R-:W-:Y:S01]  /*17910*/  FFMA.FTZ R6, -R151.reuse, R6, R218 ;  /* 0x0000000697067223 */ /* 0x040fe200000101da */
[C---:B------:R-:W-:Y:S01]  /*17920*/  FFMA.FTZ R4, -R151.reuse, R4, R206 ;  /* 0x0000000497047223 */ /* 0x040fe200000101ce */
[C---:B------:R-:W-:Y:S01]  /*17930*/  FFMA.FTZ R7, -R151.reuse, R8, R223 ;  /* 0x0000000897077223 */ /* 0x040fe200000101df */
[----:B------:R-:W-:Y:S01]  /*17940*/  FFMA.FTZ R5, -R151, R5, R219 ;  /* 0x0000000597057223 */ /* 0x000fe200000101db */
[----:B------:R-:W-:Y:S01]  /*17950*/  FSEL R95, R0, -INF , !P0 ;  /* 0xff800000005f7808 */ /* 0x000fe20004000000 */
[C---:B------:R-:W-:Y:S01]  /*17960*/  IMAD.IADD R0, R3.reuse, 0x1, -R21 ;  /* 0x0000000103007824 */ /* 0x040fe200078e0a15 */
[----:B------:R-:W-:Y:S01]  /*17970*/  FSEL R91, R6, -INF , !P3 ;  /* 0xff800000065b7808 */ /* 0x000fe20005800000 */
[----:B------:R-:W-:Y:S01]  /*17980*/  IMAD.MOV.U32 R196, RZ, RZ, R64 ;  /* 0x000000ffffc47224 */ /* 0x000fe200078e0040 */
[----:B------:R-:W-:Y:S01]  /*17990*/  FSEL R96, R4, -INF , !P5 ;  /* 0xff80000004607808 */ /* 0x000fe20006800000 */
[----:B------:R-:W-:Y:S01]  /*179a0*/  IMAD.IADD R6, R3, 0x1, -R22 ;  /* 0x0000000103067824 */ /* 0x000fe200078e0a16 */
[----:B------:R-:W-:Y:S01]  /*179b0*/  FSEL R64, R7, -INF , !P1 ;  /* 0xff80000007407808 */ /* 0x000fe20004800000 */
[----:B------:R-:W-:Y:S01]  /*179c0*/  IMAD.IADD R9, R3, 0x1, -R11 ;  /* 0x0000000103097824 */ /* 0x000fe200078e0a0b */
[----:B------:R-:W-:-:S02]  /*179d0*/  IADD3 R4, PT, PT, -R20, R3, RZ ;  /* 0x0000000314047210 */ /* 0x000fc40007ffe1ff */
[----:B------:R-:W-:Y:S02]  /*179e0*/  IADD3 R7, PT, PT, -R23, R3, RZ ;  /* 0x0000000317077210 */ /* 0x000fe40007ffe1ff */
[----:B------:R-:W-:Y:S02]  /*179f0*/  FSEL R93, R5, -INF , !P4 ;  /* 0xff800000055d7808 */ /* 0x000fe40006000000 */
[----:B------:R-:W-:Y:S02]  /*17a00*/  IABS R5, R0 ;  /* 0x0000000000057213 */ /* 0x000fe40000000000 */
[----:B------:R-:W-:Y:S02]  /*17a10*/  IABS R8, R4 ;  /* 0x0000000400087213 */ /* 0x000fe40000000000 */
[----:B------:R-:W-:Y:S02]  /*17a20*/  IABS R4, R6 ;  /* 0x0000000600047213 */ /* 0x000fe40000000000 */
[----:B------:R-:W-:-:S02]  /*17a30*/  IABS R0, R7 ;  /* 0x0000000700007213 */ /* 0x000fc40000000000 */
[----:B------:R-:W-:Y:S01]  /*17a40*/  IABS R6, R9 ;  /* 0x0000000900067213 */ /* 0x000fe20000000000 */
[----:B------:R-:W-:Y:S01]  /*17a50*/  IMAD.MOV.U32 R7, RZ, RZ, R5 ;  /* 0x000000ffff077224 */ /* 0x000fe200078e0005 */
[----:B------:R-:W-:Y:S01]  /*17a60*/  MOV R5, R4 ;  /* 0x0000000400057202 */ /* 0x000fe20000000f00 */
[----:B------:R-:W-:Y:S02]  /*17a70*/  IMAD.MOV.U32 R4, RZ, RZ, R0 ;  /* 0x000000ffff047224 */ /* 0x000fe400078e0000 */
[----:B------:R-:W-:Y:S01]  /*17a80*/  IMAD.MOV.U32 R0, RZ, RZ, R6 ;  /* 0x000000ffff007224 */ /* 0x000fe200078e0006 */
[----:B------:R-:W-:Y:S02]  /*17a90*/  I2FP.F32.S32 R6, R7 ;  /* 0x0000000700067245 */ /* 0x000fe40000201400 */
[----:B------:R-:W-:Y:S02]  /*17aa0*/  I2FP.F32.S32 R4, R4 ;  /* 0x0000000400047245 */ /* 0x000fe40000201400 */
[----:B------:R-:W-:-:S02]  /*17ab0*/  I2FP.F32.S32 R0, R0 ;  /* 0x0000000000007245 */ /* 0x000fc40000201400 */
[----:B------:R-:W-:Y:S02]  /*17ac0*/  I2FP.F32.S32 R8, R8 ;  /* 0x0000000800087245 */ /* 0x000fe40000201400 */
[----:B------:R-:W-:Y:S01]  /*17ad0*/  FSEL R57, R33, -INF , !P0 ;  /* 0xff80000021397808 */ /* 0x000fe20004000000 */
[C---:B------:R-:W-:Y:S01]  /*17ae0*/  FFMA.FTZ R0, -R151.reuse, R0, R226 ;  /* 0x0000000097007223 */ /* 0x040fe200000101e2 */
[----:B------:R-:W-:Y:S01]  /*17af0*/  I2FP.F32.S32 R5, R5 ;  /* 0x0000000500057245 */ /* 0x000fe20000201400 */
[----:B------:R-:W-:Y:S01]  /*17b00*/  FFMA.FTZ R6, -R151, R6, R211 ;  /* 0x0000000697067223 */ /* 0x000fe200000101d3 */
[-C--:B------:R-:W-:Y:S01]  /*17b10*/  ISETP.GE.AND P0, PT, R11, R149.reuse, PT ;  /* 0x000000950b00720c */ /* 0x080fe20003f06270 */
[----:B------:R-:W-:Y:S01]  /*17b20*/  FFMA.FTZ R4, -R151, R4, R251 ;  /* 0x0000000497047223 */ /* 0x000fe200000101fb */
[-C--:B------:R-:W-:Y:S01]  /*17b30*/  ISETP.GE.AND P3, PT, R21, R149.reuse, PT ;  /* 0x000000951500720c */ /* 0x080fe20003f66270 */
[----:B------:R-:W-:Y:S01]  /*17b40*/  FFMA.FTZ R7, -R151, R8, R210 ;  /* 0x0000000897077223 */ /* 0x000fe200000101d2 */
[----:B------:R-:W-:Y:S01]  /*17b50*/  ISETP.GE.AND P5, PT, R23, R149, PT ;  /* 0x000000951700720c */ /* 0x000fe20003fa6270 */
[----:B------:R-:W-:Y:S01]  /*17b60*/  FFMA.FTZ R5, -R151, R5, R250 ;  /* 0x0000000597057223 */ /* 0x000fe200000101fa */
[----:B------:R-:W-:-:S02]  /*17b70*/  ISETP.GE.AND P1, PT, R20, R149, PT ;  /* 0x000000951400720c */ /* 0x000fc40003f26270 */
[----:B------:R-:W-:Y:S01]  /*17b80*/  FSEL R142, R0, -INF , !P0 ;  /* 0xff800000008e7808 */ /* 0x000fe20004000000 */
[C---:B------:R-:W-:Y:S01]  /*17b90*/  IMAD.IADD R0, R3.reuse, 0x1, -R27 ;  /* 0x0000000103007824 */ /* 0x040fe200078e0a1b */
[----:B------:R-:W-:Y:S02]  /*17ba0*/  ISETP.GE.AND P4, PT, R22, R149, PT ;  /* 0x000000951600720c */ /* 0x000fe40003f86270 */
[----:B------:R-:W-:Y:S01]  /*17bb0*/  FSEL R111, R6, -INF , !P3 ;  /* 0xff800000066f7808 */ /* 0x000fe20005800000 */
[C---:B------:R-:W-:Y:S01]  /*17bc0*/  IMAD.IADD R6, R3.reuse, 0x1, -R28 ;  /* 0x0000000103067824 */ /* 0x040fe200078e0a1c */
[----:B------:R-:W-:Y:S01]  /*17bd0*/  FSEL R117, R4, -INF , !P5 ;  /* 0xff80000004757808 */ /* 0x000fe20006800000 */
[----:B------:R-:W-:Y:S01]  /*17be0*/  IMAD.IADD R9, R3, 0x1, -R12 ;  /* 0x0000000103097824 */ /* 0x000fe200078e0a0c */
[----:B------:R-:W-:Y:S02]  /*17bf0*/  FSEL R112, R7, -INF , !P1 ;  /* 0xff80000007707808 */ /* 0x000fe40004800000 */
        /* <DEDUP_REMOVED lines=15> */
[----:B------:R-:W-:Y:S01]  /*17cf0*/  I2FP.F32.S32 R8, R8 ;  /* 0x0000000800087245 */ /* 0x000fe20000201400 */
[----:B------:R-:W-:Y:S01]  /*17d00*/  IMAD.MOV.U32 R249, RZ, RZ, R102 ;  /* 0x000000fffff97224 */ /* 0x000fe200078e0066 */
[----:B------:R-:W-:Y:S01]  /*17d10*/  FSEL R137, R41, -INF , !P0 ;  /* 0xff80000029897808 */ /* 0x000fe20004000000 */
[C---:B------:R-:W-:Y:S01]  /*17d20*/  FFMA.FTZ R0, -R151.reuse, R0, R203 ;  /* 0x0000000097007223 */ /* 0x040fe200000101cb */
[----:B------:R-:W-:Y:S01]  /*17d30*/  I2FP.F32.S32 R5, R5 ;  /* 0x0000000500057245 */ /* 0x000fe20000201400 */
[----:B------:R-:W-:Y:S01]  /*17d40*/  IMAD.MOV.U32 R184, RZ, RZ, R100 ;  /* 0x000000ffffb87224 */ /* 0x000fe200078e0064 */
[----:B------:R-:W-:Y:S01]  /*17d50*/  ISETP.GE.AND P0, PT, R12, R149, PT ;  /* 0x000000950c00720c */ /* 0x000fe20003f06270 */
[C---:B------:R-:W-:Y:S01]  /*17d60*/  FFMA.FTZ R6, -R151.reuse, R6, R214 ;  /* 0x0000000697067223 */ /* 0x040fe200000101d6 */
[----:B------:R-:W-:Y:S01]  /*17d70*/  FSEL R102, R72, -INF , !P3 ;  /* 0xff80000048667808 */ /* 0x000fe20005800000 */
[----:B------:R-:W-:Y:S01]  /*17d80*/  FFMA.FTZ R4, -R151, R4, R202 ;  /* 0x0000000497047223 */ /* 0x000fe200000101ca */
[----:B------:R-:W-:Y:S01]  /*17d90*/  FSEL R108, R69, -INF , !P5 ;  /* 0xff800000456c7808 */ /* 0x000fe20006800000 */
[----:B------:R-:W-:Y:S01]  /*17da0*/  FFMA.FTZ R7, -R151, R8, R227 ;  /* 0x0000000897077223 */ /* 0x000fe200000101e3 */
[----:B------:R-:W-:-:S02]  /*17db0*/  FSEL R100, R75, -INF , !P1 ;  /* 0xff8000004b647808 */ /* 0x000fc40004800000 */
[-C--:B------:R-:W-:Y:S02]  /*17dc0*/  ISETP.GE.AND P3, PT, R27, R149.reuse, PT ;  /* 0x000000951b00720c */ /* 0x080fe40003f66270 */
[----:B------:R-:W-:Y:S01]  /*17dd0*/  ISETP.GE.AND P5, PT, R29, R149, PT ;  /* 0x000000951d00720c */ /* 0x000fe20003fa6270 */
[----:B------:R-:W-:Y:S01]  /*17de0*/  FFMA.FTZ R5, -R151, R5, R215 ;  /* 0x0000000597057223 */ /* 0x000fe200000101d7 */
[-C--:B------:R-:W-:Y:S02]  /*17df0*/  ISETP.GE.AND P1, PT, R25, R149.reuse, PT ;  /* 0x000000951900720c */ /* 0x080fe40003f26270 */
[----:B------:R-:W-:Y:S02]  /*17e00*/  FSEL R70, R70, -INF , !P4 ;  /* 0xff80000046467808 */ /* 0x000fe40006000000 */
[----:B------:R-:W-:Y:S01]  /*17e10*/  FSEL R156, R0, -INF , !P0 ;  /* 0xff800000009c7808 */ /* 0x000fe20004000000 */
[----:B------:R-:W-:Y:S01]  /*17e20*/  IMAD.IADD R0, R3, 0x1, -R32 ;  /* 0x0000000103007824 */ /* 0x000fe200078e0a20 */
[----:B------:R-:W-:-:S02]  /*17e30*/  ISETP.GE.AND P4, PT, R28, R149, PT ;  /* 0x000000951c00720c */ /* 0x000fc40003f86270 */
[----:B------:R-:W-:Y:S01]  /*17e40*/  FSEL R130, R6, -INF , !P3 ;  /* 0xff80000006827808 */ /* 0x000fe20005800000 */
[C---:B------:R-:W-:Y:S01]  /*17e50*/  IMAD.IADD R6, R3.reuse, 0x1, -R34 ;  /* 0x0000000103067824 */ /* 0x040fe200078e0a22 */
[----:B------:R-:W-:Y:S01]  /*17e60*/  FSEL R157, R4, -INF , !P5 ;  /* 0xff800000049d7808 */ /* 0x000fe20006800000 */
[----:B------:R-:W-:Y:S01]  /*17e70*/  IMAD.IADD R9, R3, 0x1, -R13 ;  /* 0x0000000103097824 */ /* 0x000fe200078e0a0d */
[----:B------:R-:W-:Y:S02]  /*17e80*/  FSEL R132, R7, -INF , !P1 ;  /* 0xff80000007847808 */ /* 0x000fe40004800000 */
[-C--:B------:R-:W-:Y:S02]  /*17e90*/  IADD3 R4, PT, PT, -R31, R3.reuse, RZ ;  /* 0x000000031f047210 */ /* 0x080fe40007ffe1ff */
[----:B------:R-:W-:Y:S02]  /*17ea0*/  IADD3 R7, PT, PT, -R35, R3, RZ ;  /* 0x0000000323077210 */ /* 0x000fe40007ffe1ff */
[----:B------:R-:W-:-:S02]  /*17eb0*/  FSEL R129, R5, -INF , !P4 ;  /* 0xff80000005817808 */ /* 0x000fc40006000000 */
        /* <DEDUP_REMOVED lines=13> */
[----:B------:R-:W-:Y:S01]  /*17f90*/  FSEL R153, R47, -INF , !P0 ;  /* 0xff8000002f997808 */ /* 0x000fe20004000000 */
[C---:B------:R-:W-:Y:S01]  /*17fa0*/  FFMA.FTZ R0, -R151.reuse, R0, R166 ;  /* 0x0000000097007223 */ /* 0x040fe200000101a6 */
[----:B------:R-:W-:Y:S01]  /*17fb0*/  I2FP.F32.S32 R5, R5 ;  /* 0x0000000500057245 */ /* 0x000fe20000201400 */
[----:B------:R-:W-:Y:S01]  /*17fc0*/  FFMA.FTZ R6, -R151, R6, R195 ;  /* 0x0000000697067223 */ /* 0x000fe200000101c3 */
[----:B------:R-:W-:Y:S01]  /*17fd0*/  ISETP.GE.AND P0, PT, R13, R149, PT ;  /* 0x000000950d00720c */ /* 0x000fe20003f06270 */
[----:B------:R-:W-:Y:S01]  /*17fe0*/  FFMA.FTZ R4, -R151, R4, R175 ;  /* 0x0000000497047223 */ /* 0x000fe200000101af */
[----:B------:R-:W-:Y:S01]  /*17ff0*/  FSEL R123, R83, -INF , !P3 ;  /* 0xff800000537b7808 */ /* 0x000fe20005800000 */
[----:B------:R-:W-:Y:S01]  /*18000*/  FFMA.FTZ R7, -R151, R8, R194 ;  /* 0x0000000897077223 */ /* 0x000fe200000101c2 */
[----:B------:R-:W-:-:S02]  /*18010*/  FSEL R87, R87, -INF , !P1 ;  /* 0xff80000057577808 */ /* 0x000fc40004800000 */
[----:B------:R-:W-:Y:S01]  /*18020*/  ISETP.GE.AND P3, PT, R32, R149, PT ;  /* 0x000000952000720c */ /* 0x000fe20003f66270 */
[----:B------:R-:W-:Y:S01]  /*18030*/  FFMA.FTZ R5, -R151, R5, R174 ;  /* 0x0000000597057223 */ /* 0x000fe200000101ae */
[-C--:B------:R-:W-:Y:S02]  /*18040*/  ISETP.GE.AND P1, PT, R31, R149.reuse, PT ;  /* 0x000000951f00720c */ /* 0x080fe40003f26270 */
[----:B------:R-:W-:Y:S02]  /*18050*/  FSEL R83, R80, -INF , !P4 ;  /* 0xff80000050537808 */ /* 0x000fe40006000000 */
[----:B------:R-:W-:Y:S01]  /*18060*/  FSEL R163, R0, -INF , !P0 ;  /* 0xff80000000a37808 */ /* 0x000fe20004000000 */
[C---:B------:R-:W-:Y:S01]  /*18070*/  IMAD.IADD R0, R3.reuse, 0x1, -R38 ;  /* 0x0000000103007824 */ /* 0x040fe200078e0a26 */
[----:B------:R-:W-:Y:S02]  /*18080*/  ISETP.GE.AND P4, PT, R34, R149, PT ;  /* 0x000000952200720c */ /* 0x000fe40003f86270 */
[----:B------:R-:W-:Y:S01]  /*18090*/  FSEL R146, R6, -INF , !P3 ;  /* 0xff80000006927808 */ /* 0x000fe20005800000 */
[C---:B------:R-:W-:Y:S01]  /*180a0*/  IMAD.IADD R6, R3.reuse, 0x1, -R39 ;  /* 0x0000000103067824 */ /* 0x040fe200078e0a27 */
[----:B------:R-:W-:Y:S01]  /*180b0*/  FSEL R164, R4, -INF , !P6 ;  /* 0xff80000004a47808 */ /* 0x000fe20007000000 */
[----:B------:R-:W-:Y:S01]  /*180c0*/  IMAD.IADD R9, R3, 0x1, -R19 ;  /* 0x0000000103097824 */ /* 0x000fe200078e0a13 */
[----:B------:R-:W-:-:S02]  /*180d0*/  FSEL R145, R7, -INF , !P1 ;  /* 0xff80000007917808 */ /* 0x000fc40004800000 */
[-C--:B------:R-:W-:Y:S02]  /*180e0*/  IADD3 R4, PT, PT, -R37, R3.reuse, RZ ;  /* 0x0000000325047210 */ /* 0x080fe40007ffe1ff */
[----:B------:R-:W-:Y:S02]  /*180f0*/  IADD3 R7, PT, PT, -R40, R3, RZ ;  /* 0x0000000328077210 */ /* 0x000fe40007ffe1ff */
[----:B------:R-:W-:Y:S02]  /*18100*/  FSEL R162, R5, -INF , !P4 ;  /* 0xff80000005a27808 */ /* 0x000fe40006000000 */
[----:B------:R-:W-:Y:S02]  /*18110*/  IABS R5, R0 ;  /* 0x0000000000057213 */ /* 0x000fe40000000000 */
[----:B------:R-:W-:Y:S02]  /*18120*/  IABS R8, R4 ;  /* 0x0000000400087213 */ /* 0x000fe40000000000 */
[----:B------:R-:W-:-:S02]  /*18130*/  IABS R4, R6 ;  /* 0x0000000600047213 */ /* 0x000fc40000000000 */
[----:B------:R-:W-:Y:S02]  /*18140*/  IABS R0, R7 ;  /* 0x0000000700007213 */ /* 0x000fe40000000000 */
[----:B------:R-:W-:Y:S01]  /*18150*/  IABS R6, R9 ;  /* 0x0000000900067213 */ /* 0x000fe20000000000 */
[----:B------:R-:W-:Y:S01]  /*18160*/  IMAD.MOV.U32 R7, RZ, RZ, R5 ;  /* 0x000000ffff077224 */ /* 0x000fe200078e0005 */
[----:B------:R-:W-:Y:S01]  /*18170*/  MOV R5, R4 ;  /* 0x0000000400057202 */ /* 0x000fe20000000f00 */
[----:B------:R-:W-:Y:S02]  /*18180*/  IMAD.MOV.U32 R4, RZ, RZ, R0 ;  /* 0x000000ffff047224 */ /* 0x000fe400078e0000 */
[----:B------:R-:W-:Y:S01]  /*18190*/  IMAD.MOV.U32 R0, RZ, RZ, R6 ;  /* 0x000000ffff007224 */ /* 0x000fe200078e0006 */
[----:B------:R-:W-:Y:S02]  /*181a0*/  I2FP.F32.S32 R6, R7 ;  /* 0x0000000700067245 */ /* 0x000fe40000201400 */
[----:B------:R-:W-:-:S02]  /*181b0*/  I2FP.F32.S32 R4, R4 ;  /* 0x0000000400047245 */ /* 0x000fc40000201400 */
[----:B------:R-:W-:Y:S02]  /*181c0*/  I2FP.F32.S32 R0, R0 ;  /* 0x0000000000007245 */ /* 0x000fe40000201400 */
[----:B------:R-:W-:Y:S02]  /*181d0*/  I2FP.F32.S32 R8, R8 ;  /* 0x0000000800087245 */ /* 0x000fe40000201400 */
[----:B------:R-:W-:Y:S01]  /*181e0*/  FSEL R161, R55, -INF , !P0 ;  /* 0xff80000037a17808 */ /* 0x000fe20004000000 */
[C---:B------:R-:W-:Y:S01]  /*181f0*/  FFMA.FTZ R0, -R151.reuse, R0, R179 ;  /* 0x0000000097007223 */ /* 0x040fe200000101b3 */
[----:B------:R-:W-:Y:S01]  /*18200*/  I2FP.F32.S32 R5, R5 ;  /* 0x0000000500057245 */ /* 0x000fe20000201400 */
[----:B------:R-:W-:Y:S01]  /*18210*/  FFMA.FTZ R6, -R151, R6, R170 ;  /* 0x0000000697067223 */ /* 0x000fe200000101aa */
[----:B------:R-:W-:Y:S01]  /*18220*/  ISETP.GE.AND P0, PT, R19, R149, PT ;  /* 0x000000951300720c */ /* 0x000fe20003f06270 */
[C---:B------:R-:W-:Y:S01]  /*18230*/  FFMA.FTZ R4, -R151.reuse, R4, R178 ;  /* 0x0000000497047223 */ /* 0x040fe200000101b2 */
[----:B------:R-:W-:Y:S01]  /*18240*/  FSEL R92, R92, -INF , !P3 ;  /* 0xff8000005c5c7808 */ /* 0x000fe20005800000 */
[----:B------:R-:W-:Y:S01]  /*18250*/  FFMA.FTZ R7, -R151, R8, R167 ;  /* 0x0000000897077223 */ /* 0x000fe200000101a7 */
[----:B------:R-:W-:-:S02]  /*18260*/  FSEL R159, R89, -INF , !P6 ;  /* 0xff800000599f7808 */ /* 0x000fc40007000000 */
[----:B------:R-:W-:Y:S02]  /*18270*/  FSEL R94, R94, -INF , !P1 ;  /* 0xff8000005e5e7808 */ /* 0x000fe40004800000 */
        /* <DEDUP_REMOVED lines=8> */
[----:B------:R-:W-:Y:S02]  /*18300*/  FSEL R158, R90, -INF , !P4 ;  /* 0xff8000005a9e7808 */ /* 0x000fe40006000000 */
[----:B------:R-:W-:Y:S01]  /*18310*/  FSEL R166, R6, -INF , !P3 ;  /* 0xff80000006a67808 */ /* 0x000fe20005800000 */
[C---:B------:R-:W-:Y:S01]  /*18320*/  IMAD.IADD R6, R3.reuse, 0x1, -R45 ;  /* 0x0000000103067824 */ /* 0x040fe200078e0a2d */
[----:B------:R-:W-:Y:S01]  /*18330*/  FSEL R167, R4, -INF , !P6 ;  /* 0xff80000004a77808 */ /* 0x000fe20007000000 */
[----:B------:R-:W-:Y:S01]  /*18340*/  IMAD.IADD R9, R3, 0x1, -R24 ;  /* 0x0000000103097824 */ /* 0x000fe200078e0a18 */
[----:B------:R-:W-:Y:S02]  /*18350*/  FSEL R90, R7, -INF , !P1 ;  /* 0xff800000075a7808 */ /* 0x000fe40004800000 */
[-C--:B------:R-:W-:Y:S02]  /*18360*/  IADD3 R4, PT, PT, -R43, R3.reuse, RZ ;  /* 0x000000032b047210 */ /* 0x080fe40007ffe1ff */
[----:B------:R-:W-:-:S02]  /*18370*/  IADD3 R7, PT, PT, -R46, R3, RZ ;  /* 0x000000032e077210 */ /* 0x000fc40007ffe1ff */
[----:B------:R-:W-:Y:S02]  /*18380*/  FSEL R165, R5, -INF , !P5 ;  /* 0xff80000005a57808 */ /* 0x000fe40006800000 */
        /* <DEDUP_REMOVED lines=12> */
[----:B------:R-:W-:Y:S02]  /*18450*/  FSEL R89, R103, -INF , !P1 ;  /* 0xff80000067597808 */ /* 0x000fe40004800000 */
[----:B------:R-:W-:Y:S01]  /*18460*/  FSEL R103, R67, -INF , !P0 ;  /* 0xff80000043677808 */ /* 0x000fe20004000000 */
[----:B------:R-:W-:Y:S01]  /*18470*/  FFMA.FTZ R0, -R151, R0, R190 ;  /* 0x0000000097007223 */ /* 0x000fe200000101be */
[----:B------:R-:W-:-:S02]  /*18480*/  I2FP.F32.S32 R8, R8 ;  /* 0x0000000800087245 */ /* 0x000fc40000201400 */
[----:B------:R-:W-:Y:S01]  /*18490*/  I2FP.F32.S32 R5, R5 ;  /* 0x0000000500057245 */ /* 0x000fe20000201400 */
[C---:B------:R-:W-:Y:S01]  /*184a0*/  FFMA.FTZ R6, -R151.reuse, R6, R187 ;  /* 0x0000000697067223 */ /* 0x040fe200000101bb */
[-C--:B------:R-:W-:Y:S01]  /*184b0*/  ISETP.GE.AND P0, PT, R24, R149.reuse, PT ;  /* 0x000000951800720c */ /* 0x080fe20003f06270 */
[C---:B------:R-:W-:Y:S01]  /*184c0*/  FFMA.FTZ R4, -R151.reuse, R4, R183 ;  /* 0x0000000497047223 */ /* 0x040fe200000101b7 */
[----:B------:R-:W-:Y:S02]  /*184d0*/  FSEL R98, R98, -INF , !P6 ;  /* 0xff80000062627808 */ /* 0x000fe40007000000 */
[-C--:B------:R-:W-:Y:S02]  /*184e0*/  ISETP.GE.AND P4, PT, R44, R149.reuse, PT ;  /* 0x000000952c00720c */ /* 0x080fe40003f86270 */
[----:B------:R-:W-:Y:S01]  /*184f0*/  ISETP.GE.AND P6, PT, R46, R149, PT ;  /* 0x000000952e00720c */ /* 0x000fe20003fc6270 */
[----:B------:R-:W-:Y:S01]  /*18500*/  FFMA.FTZ R7, -R151, R8, R186 ;  /* 0x0000000897077223 */ /* 0x000fe200000101ba */
[----:B------:R-:W-:Y:S01]  /*18510*/  FSEL R99, R99, -INF , !P5 ;  /* 0xff80000063637808 */ /* 0x000fe20006800000 */
[----:B------:R-:W-:Y:S01]  /*18520*/  FFMA.FTZ R5, -R151, R5, R182 ;  /* 0x0000000597057223 */ /* 0x000fe200000101b6 */
[----:B------:R-:W-:Y:S01]  /*18530*/  FSEL R195, R0, -INF , !P0 ;  /* 0xff80000000c37808 */ /* 0x000fe20004000000 */
[----:B------:R-:W-:Y:S01]  /*18540*/  IMAD.IADD R0, R3, 0x1, -R50 ;  /* 0x0000000103007824 */ /* 0x000fe200078e0a32 */
[----:B------:R-:W-:-:S02]  /*18550*/  ISETP.GE.AND P1, PT, R43, R149, PT ;  /* 0x000000952b00720c */ /* 0x000fc40003f26270 */
[----:B------:R-:W-:Y:S02]  /*18560*/  ISETP.GE.AND P5, PT, R45, R149, PT ;  /* 0x000000952d00720c */ /* 0x000fe40003fa6270 */
[----:B------:R-:W-:Y:S01]  /*18570*/  FSEL R179, R6, -INF , !P4 ;  /* 0xff80000006b37808 */ /* 0x000fe20006000000 */
[----:B------:R-:W-:Y:S01]  /*18580*/  IMAD.IADD R6, R3, 0x1, -R51 ;  /* 0x0000000103067824 */ /* 0x000fe200078e0a33 */
[----:B------:R-:W-:Y:S02]  /*18590*/  FSEL R177, R4, -INF , !P6 ;  /* 0xff80000004b17808 */ /* 0x000fe40007000000 */
[----:B------:R-:W-:Y:S02]  /*185a0*/  IADD3 R4, PT, PT, -R49, R3, RZ ;  /* 0x0000000331047210 */ /* 0x000fe40007ffe1ff */
[----:B------:R-:W-:Y:S02]  /*185b0*/  FSEL R175, R7, -INF , !P1 ;  /* 0xff80000007af7808 */ /* 0x000fe40004800000 */
[----:B------:R-:W-:-:S02]  /*185c0*/  FSEL R178, R5, -INF , !P5 ;  /* 0xff80000005b27808 */ /* 0x000fc40006800000 */
[----:B------:R-:W-:Y:S02]  /*185d0*/  IADD3 R7, PT, PT, -R52, R3, RZ ;  /* 0x0000000334077210 */ /* 0x000fe40007ffe1ff */
[----:B------:R-:W-:Y:S02]  /*185e0*/  IABS R5, R0 ;  /* 0x0000000000057213 */ /* 0x000fe40000000000 */
[----:B------:R-:W-:Y:S02]  /*185f0*/  IABS R8, R4 ;  /* 0x0000000400087213 */ /* 0x000fe40000000000 */
[----:B------:R-:W-:Y:S02]  /*18600*/  IABS R4, R6 ;  /* 0x0000000600047213 */ /* 0x000fe40000000000 */
[----:B------:R-:W-:Y:S01]  /*18610*/  IABS R0, R7 ;  /* 0x0000000700007213 */ /* 0x000fe20000000000 */
[----:B------:R-:W-:Y:S01]  /*18620*/  IMAD.MOV.U32 R7, RZ, RZ, R5 ;  /* 0x000000ffff077224 */ /* 0x000fe200078e0005 */
[----:B------:R-:W-:-:S04]  /*18630*/  MOV R5, R4 ;  /* 0x0000000400057202 */ /* 0x000fc80000000f00 */
[----:B------:R-:W-:Y:S01]  /*18640*/  I2FP.F32.S32 R5, R5 ;  /* 0x0000000500057245 */ /* 0x000fe20000201400 */
[----:B------:R-:W-:-:S04]  /*18650*/  IMAD.IADD R9, R3, 0x1, -R30 ;  /* 0x0000000103097824 */ /* 0x000fc800078e0a1e */
[----:B------:R-:W-:Y:S01]  /*18660*/  FFMA.FTZ R5, -R151, R5, R189 ;  /* 0x0000000597057223 */ /* 0x000fe200000101bd */
[----:B------:R-:W-:Y:S01]  /*18670*/  MOV R189, R188 ;  /* 0x000000bc00bd7202 */ /* 0x000fe20000000f00 */
[----:B------:R-:W-:Y:S02]  /*18680*/  IMAD.MOV.U32 R188, RZ, RZ, R181 ;  /* 0x000000ffffbc7224 */ /* 0x000fe400078e00b5 */
[----:B------:R-:W-:Y:S01]  /*18690*/  IMAD.MOV.U32 R181, RZ, RZ, R180 ;  /* 0x000000ffffb57224 */ /* 0x000fe200078e00b4 */
[----:B------:R-:W-:Y:S01]  /*186a0*/  MOV R180, R184 ;  /* 0x000000b800b47202 */ /* 0x000fe20000000f00 */
[----:B------:R-:W-:Y:S01]  /*186b0*/  IMAD.MOV.U32 R184, RZ, RZ, R176 ;  /* 0x000000ffffb87224 */ /* 0x000fe200078e00b0 */
[----:B------:R-:W-:Y:S01]  /*186c0*/  IABS R6, R9 ;  /* 0x0000000900067213 */ /* 0x000fe20000000000 */
[----:B------:R-:W-:Y:S01]  /*186d0*/  IMAD.MOV.U32 R176, RZ, RZ, R169 ;  /* 0x000000ffffb07224 */ /* 0x000fe200078e00a9 */
[----:B------:R-:W-:Y:S01]  /*186e0*/  MOV R169, R173 ;  /* 0x000000ad00a97202 */ /* 0x000fe20000000f00 */
[----:B------:R-:W-:-:S02]  /*186f0*/  IMAD.MOV.U32 R173, RZ, RZ, R172 ;  /* 0x000000ffffad7224 */ /* 0x000fc400078e00ac */
[----:B------:R-:W-:Y:S01]  /*18700*/  IMAD.MOV.U32 R172, RZ, RZ, R193 ;  /* 0x000000ffffac7224 */ /* 0x000fe200078e00c1 */
[----:B------:R-:W-:Y:S01]  /*18710*/  MOV R193, R201 ;  /* 0x000000c900c17202 */ /* 0x000fe20000000f00 */
[----:B------:R-:W-:Y:S02]  /*18720*/  IMAD.MOV.U32 R4, RZ, RZ, R0 ;  /* 0x000000ffff047224 */ /* 0x000fe400078e0000 */
[----:B------:R-:W-:Y:S01]  /*18730*/  IMAD.MOV.U32 R0, RZ, RZ, R6 ;  /* 0x000000ffff007224 */ /* 0x000fe200078e0006 */
[----:B------:R-:W-:Y:S01]  /*18740*/  I2FP.F32.S32 R6, R7 ;  /* 0x0000000700067245 */ /* 0x000fe20000201400 */
[----:B------:R-:W-:Y:S02]  /*18750*/  IMAD.MOV.U32 R201, RZ, RZ, R200 ;  /* 0x000000ffffc97224 */ /* 0x000fe400078e00c8 */
[----:B------:R-:W-:Y:S01]  /*18760*/  IMAD.MOV.U32 R200, RZ, RZ, R213 ;  /* 0x000000ffffc87224 */ /* 0x000fe200078e00d5 */
[----:B------:R-:W-:Y:S01]  /*18770*/  MOV R213, R212 ;  /* 0x000000d400d57202 */ /* 0x000fe20000000f00 */
[----:B------:R-:W-:-:S02]  /*18780*/  IMAD.MOV.U32 R212, RZ, RZ, R205 ;  /* 0x000000ffffd47224 */ /* 0x000fc400078e00cd */
[----:B------:R-:W-:Y:S01]  /*18790*/  IMAD.MOV.U32 R205, RZ, RZ, R204 ;  /* 0x000000ffffcd7224 */ /* 0x000fe200078e00cc */
[----:B------:R-:W-:Y:S01]  /*187a0*/  MOV R204, R217 ;  /* 0x000000d900cc7202 */ /* 0x000fe20000000f00 */
[----:B------:R-:W-:Y:S01]  /*187b0*/  FFMA.FTZ R6, -R151, R6, R196 ;  /* 0x0000000697067223 */ /* 0x000fe200000101c4 */
[----:B------:R-:W2:Y:S04]  /*187c0*/  LDL.LU R217, [R1+0x2c] ;  /* 0x00002c0001d97983 */ /* 0x000ea80000300800 */
[----:B------:R-:W3:Y:S04]  /*187d0*/  LDL.LU R196, [R1+0x18] ;  /* 0x0000180001c47983 */ /* 0x000ee80000300800 */
[----:B------:R-:W4:Y:S04]  /*187e0*/  LDL.LU R26, [R1+0x3c] ;  /* 0x00003c00011a7983 */ /* 0x000f280000300800 */
[----:B------:R-:W5:Y:S01]  /*187f0*/  LDL.LU R16, [R1+0x38] ;  /* 0x0000380001107983 */ /* 0x000f620000300800 */
[----:B------:R-:W-:-:S02]  /*18800*/  I2FP.F32.S32 R0, R0 ;  /* 0x0000000000007245 */ /* 0x000fc40000201400 */
[----:B------:R-:W-:Y:S02]  /*18810*/  I2FP.F32.S32 R4, R4 ;  /* 0x0000000400047245 */ /* 0x000fe40000201400 */
[----:B------:R-:W-:Y:S01]  /*18820*/  I2FP.F32.S32 R8, R8 ;  /* 0x0000000800087245 */ /* 0x000fe20000201400 */
[----:B------:R-:W-:Y:S01]  /*18830*/  FFMA.FTZ R0, -R151, R0, R189 ;  /* 0x0000000097007223 */ /* 0x000fe200000101bd */
[----:B------:R-:W-:Y:S01]  /*18840*/  FSEL R105, R105, -INF , !P6 ;  /* 0xff80000069697808 */ /* 0x000fe20007000000 */
[----:B------:R-:W-:Y:S01]  /*18850*/  IMAD.MOV.U32 R189, RZ, RZ, R184 ;  /* 0x000000ffffbd7224 */ /* 0x000fe200078e00b8 */
[----:B------:R-:W-:Y:S01]  /*18860*/  FSEL R110, R110, -INF , !P1 ;  /* 0xff8000006e6e7808 */ /* 0x000fe20004800000 */
[----:B------:R-:W-:Y:S01]  /*18870*/  FFMA.FTZ R7, -R151, R8, R191 ;  /* 0x0000000897077223 */ /* 0x000fe200000101bf */
[----:B------:R-:W-:Y:S02]  /*18880*/  ISETP.GE.AND P6, PT, R52, R149, PT ;  /* 0x000000953400720c */ /* 0x000fe40003fc6270 */
[----:B------:R-:W-:-:S02]  /*18890*/  MOV R184, R169 ;  /* 0x000000a900b87202 */ /* 0x000fc40000000f00 */
[----:B------:R-:W-:Y:S02]  /*188a0*/  FSEL R101, R101, -INF , !P3 ;  /* 0xff80000065657808 */ /* 0x000fe40005800000 */
[----:B------:R-:W-:Y:S02]  /*188b0*/  FSEL R109, R109, -INF , !P4 ;  /* 0xff8000006d6d7808 */ /* 0x000fe40006000000 */
[----:B------:R-:W-:Y:S02]  /*188c0*/  ISETP.GE.AND P1, PT, R30, R149, PT ;  /* 0x000000951e00720c */ /* 0x000fe40003f26270 */
[----:B------:R-:W-:Y:S01]  /*188d0*/  MOV R169, R201 ;  /* 0x000000c900a97202 */ /* 0x000fe20000000f00 */
[----:B------:R-:W-:Y:S01]  /*188e0*/  IMAD.MOV.U32 R201, RZ, RZ, R204 ;  /* 0x000000ffffc97224 */ /* 0x000fe200078e00cc */
[-C--:B------:R-:W-:Y:S02]  /*188f0*/  ISETP.GE.AND P3, PT, R49, R149.reuse, PT ;  /* 0x000000953100720c */ /* 0x080fe40003f66270 */
[----:B------:R-:W-:-:S02]  /*18900*/  ISETP.GE.AND P4, PT, R50, R149, PT ;  /* 0x000000953200720c */ /* 0x000fc40003f86270 */
[----:B------:R-:W-:Y:S02]  /*18910*/  MOV R204, R216 ;  /* 0x000000d800cc7202 */ /* 0x000fe40000000f00 */
[----:B------:R-:W-:Y:S02]  /*18920*/  FSEL R106, R106, -INF , !P5 ;  /* 0xff8000006a6a7808 */ /* 0x000fe40006800000 */
[----:B------:R-:W-:Y:S02]  /*18930*/  ISETP.GE.AND P5, PT, R51, R149, PT ;  /* 0x000000953300720c */ /* 0x000fe40003fa6270 */
[----:B------:R-:W-:Y:S01]  /*18940*/  FSEL R182, R7, -INF , !P3 ;  /* 0xff80000007b67808 */ /* 0x000fe20005800000 */
[C---:B------:R-:W-:Y:S01]  /*18950*/  IMAD.IADD R7, R3.reuse, 0x1, -R59 ;  /* 0x0000000103077824 */ /* 0x040fe200078e0a3b */
[----:B------:R-:W-:Y:S02]  /*18960*/  FSEL R186, R6, -INF , !P4 ;  /* 0xff80000006ba7808 */ /* 0x000fe40006000000 */
[----:B------:R-:W-:Y:S01]  /*18970*/  IADD3 R6, PT, PT, -R58, R3, RZ ;  /* 0x000000033a067210 */ /* 0x000fe20007ffe1ff */
[----:B------:R-:W-:-:S02]  /*18980*/  IMAD.IADD R9, R3, 0x1, -R36 ;  /* 0x0000000103097824 */ /* 0x000fc400078e0a24 */
[----:B---3--:R-:W-:Y:S01]  /*18990*/  FFMA.FTZ R4, -R151, R4, R196 ;  /* 0x0000000497047223 */ /* 0x008fe200000101c4 */
[----:B--2---:R-:W-:Y:S01]  /*189a0*/  IMAD.MOV.U32 R199, RZ, RZ, R217 ;  /* 0x000000ffffc77224 */ /* 0x004fe200078e00d9 */
[----:B------:R-:W-:Y:S01]  /*189b0*/  FSEL R217, R0, -INF , !P1 ;  /* 0xff80000000d97808 */ /* 0x000fe20004800000 */
[C---:B------:R-:W-:Y:S02]  /*189c0*/  IMAD.IADD R0, R3.reuse, 0x1, -R56 ;  /* 0x0000000103007824 */ /* 0x040fe400078e0a38 */
[----:B------:R-:W-:Y:S01]  /*189d0*/  FSEL R216, R4, -INF , !P6 ;  /* 0xff80000004d87808 */ /* 0x000fe20007000000 */
[----:B------:R-:W-:Y:S02]  /*189e0*/  IMAD.IADD R4, R3, 0x1, -R54 ;  /* 0x0000000103047824 */ /* 0x000fe400078e0a36 */
[----:B------:R-:W-:Y:S01]  /*189f0*/  IMAD.MOV.U32 R196, RZ, RZ, R188 ;  /* 0x000000ffffc47224 */ /* 0x000fe200078e00bc */
        /* <DEDUP_REMOVED lines=11> */
[----:B------:R-:W-:-:S03]  /*18ab0*/  I2FP.F32.S32 R8, R8 ;  /* 0x0000000800087245 */ /* 0x000fc60000201400 */
[C---:B----4-:R-:W-:Y:S01]  /*18ac0*/  FFMA.FTZ R6, -R151.reuse, R6, R26 ;  /* 0x0000000697067223 */ /* 0x050fe2000001011a */
[----:B------:R-:W-:Y:S02]  /*18ad0*/  IMAD.MOV.U32 R26, RZ, RZ, R199 ;  /* 0x000000ffff1a7224 */ /* 0x000fe400078e00c7 */
[----:B------:R-:W-:Y:S01]  /*18ae0*/  IMAD.MOV.U32 R199, RZ, RZ, R196 ;  /* 0x000000ffffc77224 */ /* 0x000fe200078e00c4 */
[----:B------:R-:W-:Y:S02]  /*18af0*/  MOV R196, R221 ;  /* 0x000000dd00c47202 */ /* 0x000fe40000000f00 */
[----:B------:R-:W2:Y:S01]  /*18b00*/  LDL.LU R221, [R1+0x48] ;  /* 0x0000480001dd7983 */ /* 0x000ea20000300800 */
[----:B-----5:R-:W-:-:S03]  /*18b10*/  FFMA.FTZ R7, -R151, R8, R16 ;  /* 0x0000000897077223 */ /* 0x020fc60000010110 */
[----:B------:R-:W3:Y:S01]  /*18b20*/  LDL.LU R16, [R1+0x28] ;  /* 0x0000280001107983 */ /* 0x000ee20000300800 */
[----:B------:R-:W-:Y:S01]  /*18b30*/  I2FP.F32.S32 R4, R4 ;  /* 0x0000000400047245 */ /* 0x000fe20000201400 */
[----:B------:R-:W-:Y:S01]  /*18b40*/  IMAD.MOV.U32 R220, RZ, RZ, R176 ;  /* 0x000000ffffdc7224 */ /* 0x000fe200078e00b0 */
[----:B------:R-:W-:Y:S01]  /*18b50*/  I2FP.F32.S32 R0, R0 ;  /* 0x0000000000007245 */ /* 0x000fe20000201400 */
[----:B------:R-:W-:Y:S01]  /*18b60*/  IMAD.MOV.U32 R176, RZ, RZ, R172 ;  /* 0x000000ffffb07224 */ /* 0x000fe200078e00ac */
[----:B------:R-:W-:Y:S01]  /*18b70*/  I2FP.F32.S32 R5, R5 ;  /* 0x0000000500057245 */ /* 0x000fe20000201400 */
[----:B------:R-:W-:Y:S01]  /*18b80*/  IMAD.MOV.U32 R172, RZ, RZ, R200 ;  /* 0x000000ffffac7224 */ /* 0x000fe200078e00c8 */
[----:B------:R-:W-:Y:S01]  /*18b90*/  FSEL R200, R113, -INF , !P6 ;  /* 0xff80000071c87808 */ /* 0x000fe20007000000 */
[----:B------:R-:W-:Y:S02]  /*18ba0*/  IMAD.MOV.U32 R222, RZ, RZ, R181 ;  /* 0x000000ffffde7224 */ /* 0x000fe400078e00b5 */
[----:B------:R-:W-:Y:S01]  /*18bb0*/  FFMA.FTZ R4, -R151, R4, R26 ;  /* 0x0000000497047223 */ /* 0x000fe2000001011a */
[----:B------:R-:W-:-:S02]  /*18bc0*/  FSEL R181, R119, -INF , !P3 ;  /* 0xff80000077b57808 */ /* 0x000fc40005800000 */
[----:B------:R-:W-:Y:S02]  /*18bd0*/  FSEL R118, R118, -INF , !P4 ;  /* 0xff80000076767808 */ /* 0x000fe40006000000 */
[-C--:B------:R-:W-:Y:S02]  /*18be0*/  ISETP.GE.AND P6, PT, R59, R149.reuse, PT ;  /* 0x000000953b00720c */ /* 0x080fe40003fc6270 */
[-C--:B------:R-:W-:Y:S02]  /*18bf0*/  ISETP.GE.AND P4, PT, R56, R149.reuse, PT ;  /* 0x000000953800720c */ /* 0x080fe40003f86270 */
[-C--:B------:R-:W-:Y:S01]  /*18c00*/  ISETP.GE.AND P3, PT, R36, R149.reuse, PT ;  /* 0x000000952400720c */ /* 0x080fe20003f66270 */
[----:B------:R-:W-:Y:S01]  /*18c10*/  IMAD.MOV.U32 R26, RZ, RZ, R222 ;  /* 0x000000ffff1a7224 */ /* 0x000fe200078e00de */
[----:B------:R-:W-:Y:S02]  /*18c20*/  FSEL R185, R77, -INF , !P0 ;  /* 0xff8000004db97808 */ /* 0x000fe40004000000 */
[----:B------:R-:W-:-:S02]  /*18c30*/  ISETP.GE.AND P0, PT, R54, R149, PT ;  /* 0x000000953600720c */ /* 0x000fc40003f06270 */
[----:B------:R-:W-:Y:S02]  /*18c40*/  FSEL R116, R116, -INF , !P5 ;  /* 0xff80000074747808 */ /* 0x000fe40006800000 */
[----:B------:R-:W-:Y:S02]  /*18c50*/  MOV R15, R224 ;  /* 0x000000e0000f7202 */ /* 0x000fe40000000f00 */
[----:B------:R-:W-:Y:S01]  /*18c60*/  FSEL R222, R4, -INF , !P6 ;  /* 0xff80000004de7808 */ /* 0x000fe20007000000 */
[----:B------:R-:W-:Y:S01]  /*18c70*/  IMAD.IADD R4, R3, 0x1, -R63 ;  /* 0x0000000103047824 */ /* 0x000fe200078e0a3f */
[----:B------:R-:W-:Y:S01]  /*18c80*/  ISETP.GE.AND P5, PT, R58, R149, PT ;  /* 0x000000953a00720c */ /* 0x000fe20003fa6270 */
[----:B------:R-:W-:Y:S01]  /*18c90*/  IMAD.MOV.U32 R17, RZ, RZ, R197 ;  /* 0x000000ffff117224 */ /* 0x000fe200078e00c5 */
[----:B------:R-:W-:Y:S01]  /*18ca0*/  FSEL R197, R7, -INF , !P0 ;  /* 0xff80000007c57808 */ /* 0x000fe20004000000 */
[----:B------:R-:W-:Y:S01]  /*18cb0*/  IMAD.IADD R7, R3, 0x1, -R68 ;  /* 0x0000000103077824 */ /* 0x000fe200078e0a44 */
[----:B------:R-:W-:-:S02]  /*18cc0*/  IADD3 R9, PT, PT, -R42, R3, RZ ;  /* 0x000000032a097210 */ /* 0x000fc40007ffe1ff */
[----:B------:R-:W-:Y:S02]  /*18cd0*/  IABS R8, R4 ;  /* 0x0000000400087213 */ /* 0x000fe40000000000 */
[----:B------:R-:W-:Y:S01]  /*18ce0*/  MOV R198, R180 ;  /* 0x000000b400c67202 */ /* 0x000fe20000000f00 */
[----:B------:R-:W-:Y:S02]  /*18cf0*/  IMAD.MOV.U32 R180, RZ, RZ, R173 ;  /* 0x000000ffffb47224 */ /* 0x000fe400078e00ad */
[----:B------:R-:W-:Y:S01]  /*18d00*/  IMAD.MOV.U32 R173, RZ, RZ, R213 ;  /* 0x000000ffffad7224 */ /* 0x000fe200078e00d5 */
[----:B------:R-:W-:Y:S02]  /*18d10*/  MOV R213, R205 ;  /* 0x000000cd00d57202 */ /* 0x000fe40000000f00 */
[----:B------:R-:W-:Y:S02]  /*18d20*/  FSEL R205, R88, -INF , !P1 ;  /* 0xff80000058cd7808 */ /* 0x000fe40004800000 */
[----:B------:R-:W-:-:S02]  /*18d30*/  FSEL R219, R120, -INF , !P6 ;  /* 0xff80000078db7808 */ /* 0x000fc40007000000 */
[----:B------:R-:W-:Y:S02]  /*18d40*/  FSEL R88, R122, -INF , !P4 ;  /* 0xff8000007a587808 */ /* 0x000fe40006000000 */
[-C--:B------:R-:W-:Y:S02]  /*18d50*/  ISETP.GE.AND P6, PT, R68, R149.reuse, PT ;  /* 0x000000954400720c */ /* 0x080fe40003fc6270 */
[----:B------:R-:W-:Y:S02]  /*18d60*/  FSEL R194, R124, -INF , !P0 ;  /* 0xff8000007cc27808 */ /* 0x000fe40004000000 */
[-C--:B------:R-:W-:Y:S02]  /*18d70*/  ISETP.GE.AND P1, PT, R63, R149.reuse, PT ;  /* 0x000000953f00720c */ /* 0x080fe40003f26270 */
[----:B------:R-:W-:Y:S01]  /*18d80*/  ISETP.GE.AND P0, PT, R65, R149, PT ;  /* 0x000000954100720c */ /* 0x000fe20003f06270 */
[----:B------:R-:W-:Y:S01]  /*18d90*/  IMAD.MOV.U32 R18, RZ, RZ, R239 ;  /* 0x000000ffff127224 */ /* 0x000fe200078e00ef */
[----:B------:R-:W-:-:S02]  /*18da0*/  FSEL R218, R121, -INF , !P5 ;  /* 0xff80000079da7808 */ /* 0x000fc40006800000 */
[----:B------:R-:W-:Y:S01]  /*18db0*/  MOV R206, R231 ;  /* 0x000000e700ce7202 */ /* 0x000fe20000000f00 */
[----:B------:R-:W-:Y:S02]  /*18dc0*/  IMAD.IADD R10, R3, 0x1, -R48 ;  /* 0x00000001030a7824 */ /* 0x000fe400078e0a30 */
[C---:B--2---:R-:W-:Y:S01]  /*18dd0*/  FFMA.FTZ R0, -R151.reuse, R0, R221 ;  /* 0x0000000097007223 */ /* 0x044fe200000101dd */
[----:B---3--:R-:W-:Y:S01]  /*18de0*/  FFMA.FTZ R5, -R151, R5, R16 ;  /* 0x0000000597057223 */ /* 0x008fe20000010110 */
[----:B------:R-:W-:Y:S01]  /*18df0*/  IMAD.MOV.U32 R16, RZ, RZ, R196 ;  /* 0x000000ffff107224 */ /* 0x000fe200078e00c4 */
[----:B------:R-:W-:Y:S01]  /*18e00*/  FSEL R196, R6, -INF , !P4 ;  /* 0xff80000006c47808 */ /* 0x000fe20006000000 */
[----:B------:R-:W-:Y:S01]  /*18e10*/  IMAD.IADD R6, R3, 0x1, -R66 ;  /* 0x0000000103067824 */ /* 0x000fe200078e0a42 */
[----:B------:R-:W-:Y:S02]  /*18e20*/  FSEL R224, R0, -INF , !P3 ;  /* 0xff80000000e07808 */ /* 0x000fe40005800000 */
[----:B------:R-:W-:-:S02]  /*18e30*/  IADD3 R0, PT, PT, -R65, R3, RZ ;  /* 0x0000000341007210 */ /* 0x000fc40007ffe1ff */
[----:B------:R-:W-:Y:S02]  /*18e40*/  FSEL R223, R5, -INF , !P5 ;  /* 0xff80000005df7808 */ /* 0x000fe40006800000 */
[----:B------:R-:W-:Y:S02]  /*18e50*/  IABS R5, R0 ;  /* 0x0000000000057213 */ /* 0x000fe40000000000 */
[----:B------:R-:W-:Y:S02]  /*18e60*/  IABS R4, R6 ;  /* 0x0000000600047213 */ /* 0x000fe40000000000 */
[----:B------:R-:W-:Y:S02]  /*18e70*/  IABS R0, R7 ;  /* 0x0000000700007213 */ /* 0x000fe40000000000 */
[----:B------:R-:W-:Y:S01]  /*18e80*/  IABS R6, R9 ;  /* 0x0000000900067213 */ /* 0x000fe20000000000 */
[----:B------:R-:W-:Y:S02]  /*18e90*/  IMAD.MOV.U32 R7, RZ, RZ, R5 ;  /* 0x000000ffff077224 */ /* 0x000fe400078e0005 */
[----:B------:R-:W-:Y:S01]  /*18ea0*/  IMAD.MOV.U32 R5, RZ, RZ, R4 ;  /* 0x000000ffff057224 */ /* 0x000fe200078e0004 */
[----:B------:R-:W-:Y:S01]  /*18eb0*/  MOV R4, R0 ;  /* 0x0000000000047202 */ /* 0x000fe20000000f00 */
        /* <DEDUP_REMOVED lines=8> */
[C---:B------:R-:W-:Y:S01]  /*18f40*/  FFMA.FTZ R5, -R151.reuse, R4, R26 ;  /* 0x0000000497057223 */ /* 0x040fe2000001011a */
[C---:B------:R-:W-:Y:S01]  /*18f50*/  FFMA.FTZ R4, -R151.reuse, R0, R199 ;  /* 0x0000000097047223 */ /* 0x040fe200000101c7 */
[----:B------:R-:W-:Y:S01]  /*18f60*/  ISETP.GE.AND P4, PT, R42, R149, PT ;  /* 0x000000952a00720c */ /* 0x000fe20003f86270 */
[----:B------:R-:W-:Y:S01]  /*18f70*/  FFMA.FTZ R7, -R151, R7, R15 ;  /* 0x0000000797077223 */ /* 0x000fe2000001010f */
[----:B------:R-:W-:Y:S01]  /*18f80*/  IMAD.MOV.U32 R17, RZ, RZ, R240 ;  /* 0x000000ffff117224 */ /* 0x000fe200078e00f0 */
[----:B------:R-:W-:Y:S01]  /*18f90*/  FSEL R240, R5, -INF , !P6 ;  /* 0xff80000005f07808 */ /* 0x000fe20007000000 */
[C---:B------:R-:W-:Y:S01]  /*18fa0*/  IMAD.IADD R5, R3.reuse, 0x1, -R71 ;  /* 0x0000000103057824 */ /* 0x040fe200078e0a47 */
[----:B------:R-:W-:Y:S01]  /*18fb0*/  MOV R26, R220 ;  /* 0x000000dc001a7202 */ /* 0x000fe20000000f00 */
[----:B------:R-:W-:Y:S01]  /*18fc0*/  IMAD.MOV.U32 R199, RZ, RZ, R189 ;  /* 0x000000ffffc77224 */ /* 0x000fe200078e00bd */
[----:B------:R-:W-:Y:S01]  /*18fd0*/  FSEL R239, R4, -INF , !P4 ;  /* 0xff80000004ef7808 */ /* 0x000fe20006000000 */
[----:B------:R-:W-:Y:S01]  /*18fe0*/  IMAD.IADD R4, R3, 0x1, -R74 ;  /* 0x0000000103047824 */ /* 0x000fe200078e0a4a */
[----:B------:R-:W-:-:S02]  /*18ff0*/  ISETP.GE.AND P5, PT, R66, R149, PT ;  /* 0x000000954200720c */ /* 0x000fc40003fa6270 */
[----:B------:R-:W-:Y:S01]  /*19000*/  FSEL R221, R97, -INF , !P3 ;  /* 0xff80000061dd7808 */ /* 0x000fe20005800000 */
[----:B------:R-:W-:Y:S01]  /*19010*/  IMAD.MOV.U32 R16, RZ, RZ, R198 ;  /* 0x000000ffff107224 */ /* 0x000fe200078e00c6 */
[----:B------:R-:W-:Y:S01]  /*19020*/  FSEL R220, R8, -INF , !P1 ;  /* 0xff80000008dc7808 */ /* 0x000fe20004800000 */
[----:B------:R-:W-:Y:S01]  /*19030*/  IMAD.IADD R8, R3, 0x1, -R107 ;  /* 0x0000000103087824 */ /* 0x000fe200078e0a6b */
[----:B------:R-:W-:Y:S01]  /*19040*/  FSEL R231, R7, -INF , !P0 ;  /* 0xff80000007e77808 */ /* 0x000fe20004000000 */
[----:B------:R-:W2:Y:S01]  /*19050*/  LD.E R0, desc[UR6][R154.64+0xdc] ;  /* 0x0000dc069a007980 */ /* 0x000ea2000c101900 */
[----:B------:R-:W-:Y:S02]  /*19060*/  MOV R189, R184 ;  /* 0x000000b800bd7202 */ /* 0x000fe40000000f00 */
[----:B------:R-:W-:Y:S02]  /*19070*/  IADD3 R7, PT, PT, -R76, R3, RZ ;  /* 0x000000034c077210 */ /* 0x000fe40007ffe1ff */
[----:B------:R-:W-:Y:S01]  /*19080*/  MOV R184, R201 ;  /* 0x000000c900b87202 */ /* 0x000fe20000000f00 */
[----:B------:R-:W-:Y:S01]  /*19090*/  IMAD.MOV.U32 R201, RZ, RZ, R248 ;  /* 0x000000ffffc97224 */ /* 0x000fe200078e00f8 */
        /* <DEDUP_REMOVED lines=11> */
[----:B------:R-:W-:Y:S02]  /*19150*/  MOV R15, R230 ;  /* 0x000000e6000f7202 */ /* 0x000fe40000000f00 */
[----:B------:R-:W-:Y:S01]  /*19160*/  I2FP.F32.S32 R5, R5 ;  /* 0x0000000500057245 */ /* 0x000fe20000201400 */
[----:B------:R-:W-:Y:S01]  /*19170*/  FFMA.FTZ R7, -R151, R7, R18 ;  /* 0x0000000797077223 */ /* 0x000fe20000010112 */
[----:B------:R-:W-:Y:S02]  /*19180*/  FSEL R97, R136, -INF , !P1 ;  /* 0xff80000088617808 */ /* 0x000fe40004800000 */
[----:B------:R-:W-:-:S02]  /*19190*/  ISETP.GE.AND P1, PT, R74, R149, PT ;  /* 0x000000954a00720c */ /* 0x000fc40003f26270 */
[----:B------:R-:W-:Y:S01]  /*191a0*/  I2FP.F32.S32 R4, R4 ;  /* 0x0000000400047245 */ /* 0x000fe20000201400 */
[C---:B------:R-:W-:Y:S01]  /*191b0*/  FFMA.FTZ R5, -R151.reuse, R5, R15 ;  /* 0x0000000597057223 */ /* 0x040fe2000001010f */
[----:B------:R-:W-:Y:S01]  /*191c0*/  I2FP.F32.S32 R9, R9 ;  /* 0x0000000900097245 */ /* 0x000fe20000201400 */
[----:B------:R-:W-:Y:S01]  /*191d0*/  IMAD.MOV.U32 R198, RZ, RZ, R180 ;  /* 0x000000ffffc67224 */ /* 0x000fe200078e00b4 */
[----:B------:R-:W-:Y:S01]  /*191e0*/  I2FP.F32.S32 R6, R6 ;  /* 0x0000000600067245 */ /* 0x000fe20000201400 */
[----:B------:R-:W-:Y:S01]  /*191f0*/  FFMA.FTZ R4, -R151, R4, R16 ;  /* 0x0000000497047223 */ /* 0x000fe20000010110 */
[----:B------:R-:W-:Y:S02]  /*19200*/  FSEL R250, R140, -INF , !P1 ;  /* 0xff8000008cfa7808 */ /* 0x000fe40004800000 */
[----:B------:R-:W-:Y:S01]  /*19210*/  FSEL R15, R7, -INF , !P1 ;  /* 0xff800000070f7808 */ /* 0x000fe20004800000 */
[----:B------:R-:W-:Y:S01]  /*19220*/  IMAD.MOV.U32 R180, RZ, RZ, R176 ;  /* 0x000000ffffb47224 */ /* 0x000fe200078e00b0 */
[----:B------:R-:W-:-:S02]  /*19230*/  FSEL R230, R128, -INF , !P6 ;  /* 0xff80000080e67808 */ /* 0x000fc40007000000 */
[-C--:B------:R-:W-:Y:S01]  /*19240*/  ISETP.GE.AND P1, PT, R107, R149.reuse, PT ;  /* 0x000000956b00720c */ /* 0x080fe20003f26270 */
[----:B------:R-:W-:Y:S01]  /*19250*/  IMAD.MOV.U32 R176, RZ, RZ, R172 ;  /* 0x000000ffffb07224 */ /* 0x000fe200078e00ac */
[----:B------:R-:W-:Y:S01]  /*19260*/  ISETP.GE.AND P6, PT, R48, R149, PT ;  /* 0x000000953000720c */ /* 0x000fe20003fc6270 */
[----:B------:R-:W-:Y:S01]  /*19270*/  FFMA.FTZ R8, -R151, R9, R206 ;  /* 0x0000000997087223 */ /* 0x000fe200000101ce */
[----:B------:R-:W-:Y:S01]  /*19280*/  IMAD.MOV.U32 R172, RZ, RZ, R225 ;  /* 0x000000ffffac7224 */ /* 0x000fe200078e00e1 */
[-C--:B------:R-:W-:Y:S01]  /*19290*/  ISETP.GE.AND P3, PT, R71, R149.reuse, PT ;  /* 0x000000954700720c */ /* 0x080fe20003f66270 */
[----:B------:R-:W-:Y:S01]  /*192a0*/  FFMA.FTZ R6, -R151, R6, R17 ;  /* 0x0000000697067223 */ /* 0x000fe20000010111 */
[----:B------:R-:W-:Y:S02]  /*192b0*/  FSEL R225, R135, -INF , !P0 ;  /* 0xff80000087e17808 */ /* 0x000fe40004000000 */
[----:B------:R-:W-:Y:S01]  /*192c0*/  FSEL R28, R5, -INF , !P1 ;  /* 0xff800000051c7808 */ /* 0x000fe20004800000 */
[C---:B------:R-:W-:Y:S01]  /*192d0*/  IMAD.IADD R5, R3.reuse, 0x1, -R79 ;  /* 0x0000000103057824 */ /* 0x040fe200078e0a4f */
[----:B------:R-:W-:Y:S01]  /*192e0*/  ISETP.GE.AND P0, PT, R76, R149, PT ;  /* 0x000000954c00720c */ /* 0x000fe20003f06270 */
[----:B------:R-:W-:Y:S01]  /*192f0*/  IMAD.IADD R7, R3, 0x1, -R84 ;  /* 0x0000000103077824 */ /* 0x000fe200078e0a54 */
[----:B------:R-:W-:-:S02]  /*19300*/  FSEL R121, R4, -INF , !P6 ;  /* 0xff80000004797808 */ /* 0x000fc40007000000 */
[-C--:B------:R-:W-:Y:S02]  /*19310*/  IADD3 R4, PT, PT, -R81, R3.reuse, RZ ;  /* 0x0000000351047210 */ /* 0x080fe40007ffe1ff */
[----:B------:R-:W-:Y:S01]  /*19320*/  FSEL R113, R8, -INF , !P3 ;  /* 0xff80000008717808 */ /* 0x000fe20005800000 */
[----:B------:R-:W-:Y:S01]  /*19330*/  IMAD.IADD R8, R3, 0x1, -R86 ;  /* 0x0000000103087824 */ /* 0x000fe200078e0a56 */
[----:B------:R-:W-:Y:S02]  /*19340*/  FSEL R119, R6, -INF , !P0 ;  /* 0xff80000006777808 */ /* 0x000fe40004000000 */
[----:B------:R-:W-:Y:S02]  /*19350*/  IADD3 R10, PT, PT, -R53, R3, RZ ;  /* 0x00000003350a7210 */ /* 0x000fe40007ffe1ff */
[----:B------:R-:W-:Y:S02]  /*19360*/  IABS R9, R5 ;  /* 0x0000000500097213 */ /* 0x000fe40000000000 */
[----:B------:R-:W-:-:S02]  /*19370*/  IABS R6, R4 ;  /* 0x0000000400067213 */ /* 0x000fc40000000000 */
[----:B------:R-:W-:Y:S02]  /*19380*/  IABS R5, R7 ;  /* 0x0000000700057213 */ /* 0x000fe40000000000 */
[----:B------:R-:W-:Y:S02]  /*19390*/  IABS R4, R8 ;  /* 0x0000000800047213 */ /* 0x000fe40000000000 */
[----:B------:R-:W-:Y:S01]  /*193a0*/  IABS R7, R10 ;  /* 0x0000000a00077213 */ /* 0x000fe20000000000 */
[----:B------:R-:W-:Y:S02]  /*193b0*/  IMAD.MOV.U32 R8, RZ, RZ, R6 ;  /* 0x000000ffff087224 */ /* 0x000fe400078e0006 */
[----:B------:R-:W-:Y:S01]  /*193c0*/  IMAD.MOV.U32 R6, RZ, RZ, R5 ;  /* 0x000000ffff067224 */ /* 0x000fe200078e0005 */
[----:B------:R-:W-:Y:S01]  /*193d0*/  MOV R5, R4 ;  /* 0x0000000400057202 */ /* 0x000fe20000000f00 */
[----:B------:R-:W-:Y:S01]  /*193e0*/  IMAD.MOV.U32 R4, RZ, RZ, R7 ;  /* 0x000000ffff047224 */ /* 0x000fe200078e0007 */
[----:B------:R-:W-:Y:S01]  /*193f0*/  I2FP.F32.S32 R9, R9 ;  /* 0x0000000900097245 */ /* 0x000fe20000201400 */
[----:B------:R-:W-:Y:S01]  /*19400*/  IMAD.MOV.U32 R16, RZ, RZ, R249 ;  /* 0x000000ffff107224 */ /* 0x000fe200078e00f9 */
[----:B------:R-:W-:-:S02]  /*19410*/  I2FP.F32.S32 R7, R6 ;  /* 0x0000000600077245 */ /* 0x000fc40000201400 */
[----:B------:R-:W-:Y:S02]  /*19420*/  I2FP.F32.S32 R6, R5 ;  /* 0x0000000500067245 */ /* 0x000fe40000201400 */
[----:B------:R-:W-:Y:S01]  /*19430*/  I2FP.F32.S32 R4, R4 ;  /* 0x0000000400047245 */ /* 0x000fe20000201400 */
[C---:B------:R-:W-:Y:S01]  /*19440*/  FFMA.FTZ R5, -R151.reuse, R9, R16 ;  /* 0x0000000997057223 */ /* 0x040fe20000010110 */
[----:B------:R-:W-:Y:S01]  /*19450*/  FSEL R227, R104, -INF , !P4 ;  /* 0xff80000068e37808 */ /* 0x000fe20006000000 */
[----:B------:R-:W-:Y:S01]  /*19460*/  FFMA.FTZ R11, -R151, R6, R198 ;  /* 0x00000006970b7223 */ /* 0x000fe200000101c6 */
[----:B------:R-:W-:Y:S01]  /*19470*/  FSEL R251, R139, -INF , !P0 ;  /* 0xff8000008bfb7808 */ /* 0x000fe20004000000 */
[----:B------:R-:W-:Y:S01]  /*19480*/  FFMA.FTZ R9, -R151, R4, R189 ;  /* 0x0000000497097223 */ /* 0x000fe200000101bd */
[----:B------:R-:W-:Y:S02]  /*19490*/  FSEL R104, R138, -INF , !P1 ;  /* 0xff8000008a687808 */ /* 0x000fe40004800000 */
[----:B------:R-:W-:-:S02]  /*194a0*/  ISETP.GE.AND P1, PT, R86, R149, PT ;  /* 0x000000955600720c */ /* 0x000fc40003f26270 */
[----:B------:R-:W-:Y:S02]  /*194b0*/  ISETP.GE.AND P0, PT, R53, R149, PT ;  /* 0x000000953500720c */ /* 0x000fe40003f06270 */
[----:B------:R-:W-:Y:S02]  /*194c0*/  FSEL R249, R141, -INF , !P3 ;  /* 0xff8000008df97808 */ /* 0x000fe40005800000 */
[----:B------:R-:W-:Y:S02]  /*194d0*/  MOV R189, R169 ;  /* 0x000000a900bd7202 */ /* 0x000fe40000000f00 */
[----:B------:R-:W-:Y:S02]  /*194e0*/  FSEL R124, R144, -INF , !P1 ;  /* 0xff800000907c7808 */ /* 0x000fe40004800000 */
[----:B------:R-:W-:Y:S02]  /*194f0*/  FSEL R169, R11, -INF , !P1 ;  /* 0xff8000000ba97808 */ /* 0x000fe40004800000 */
[----:B------:R-:W-:-:S02]  /*19500*/  FSEL R128, R134, -INF , !P0 ;  /* 0xff80000086807808 */ /* 0x000fc40004000000 */
[----:B------:R-:W-:Y:S02]  /*19510*/  FSEL R141, R9, -INF , !P0 ;  /* 0xff800000098d7808 */ /* 0x000fe40004000000 */
[----:B------:R-:W-:Y:S02]  /*19520*/  I2FP.F32.S32 R8, R8 ;  /* 0x0000000800087245 */ /* 0x000fe40000201400 */
[-C--:B------:R-:W-:Y:S02]  /*19530*/  ISETP.GE.AND P1, PT, R160, R149.reuse, PT ;  /* 0x00000095a000720c */ /* 0x080fe40003f26270 */
[CC--:B------:R-:W-:Y:S02]  /*19540*/  ISETP.GE.AND P0, PT, R14.reuse, R149.reuse, PT ;  /* 0x000000950e00720c */ /* 0x0c0fe40003f06270 */
[----:B------:R-:W-:Y:S02]  /*19550*/  FSEL R226, R131, -INF , !P5 ;  /* 0xff80000083e27808 */ /* 0x000fe40006800000 */
[----:B------:R-:W-:Y:S01]  /*19560*/  ISETP.GE.AND P5, PT, R79, R149, PT ;  /* 0x000000954f00720c */ /* 0x000fe20003fa6270 */
[----:B------:R-:W-:Y:S01]  /*19570*/  FFMA.FTZ R13, -R151, R8, R26 ;  /* 0x00000008970d7223 */ /* 0x000fe2000001011a */
[----:B------:R-:W-:Y:S01]  /*19580*/  FSEL R25, R125, -INF , !P1 ;  /* 0xff8000007d197808 */ /* 0x000fe20004800000 */
[----:B------:R-:W-:Y:S01]  /*19590*/  FFMA.FTZ R12, -R151, R7, R199 ;  /* 0x00000007970c7223 */ /* 0x000fe200000101c7 */
[----:B------:R-:W-:Y:S01]  /*195a0*/  FSEL R24, R133, -INF , !P0 ;  /* 0xff80000085187808 */ /* 0x000fe20004000000 */
[C---:B------:R-:W-:Y:S01]  /*195b0*/  VIADD R4, R14.reuse, 0xe9 ;  /* 0x000000e90e047836 */ /* 0x040fe20000000000 */
[-C--:B------:R-:W-:Y:S01]  /*195c0*/  ISETP.GE.AND P4, PT, R81, R149.reuse, PT ;  /* 0x000000955100720c */ /* 0x080fe20003f86270 */
[----:B------:R-:W-:Y:S01]  /*195d0*/  VIADD R7, R14, 0xf1 ;  /* 0x000000f10e077836 */ /* 0x000fe20000000000 */
[----:B------:R-:W-:Y:S01]  /*195e0*/  ISETP.GE.AND P3, PT, R84, R149, PT ;  /* 0x000000955400720c */ /* 0x000fe20003f66270 */
[C---:B------:R-:W-:Y:S01]  /*195f0*/  VIADD R6, R14.reuse, 0xf8 ;  /* 0x000000f80e067836 */ /* 0x040fe20000000000 */
[----:B------:R-:W-:Y:S01]  /*19600*/  FSEL R135, R5, -INF , !P5 ;  /* 0xff80000005877808 */ /* 0x000fe20006800000 */
[C---:B------:R-:W-:Y:S01]  /*19610*/  VIADD R5, R14.reuse, 0xe8 ;  /* 0x000000e80e057836 */ /* 0x040fe20000000000 */
[----:B------:R-:W-:-:S02]  /*19620*/  IADD3 R8, PT, PT, R14, 0xf0, RZ ;  /* 0x000000f00e087810 */ /* 0x000fc40007ffe0ff */
[----:B------:R-:W-:Y:S02]  /*19630*/  IADD3 R10, PT, PT, R14, 0xf9, RZ ;  /* 0x000000f90e0a7810 */ /* 0x000fe40007ffe0ff */
[----:B------:R-:W-:Y:S01]  /*19640*/  FMNMX3.FTZ R9, R24, R73, R25, !PT ;  /* 0x0000004918097276 */ /* 0x000fe20007810019 */
[----:B------:R-:W-:Y:S01]  /*19650*/  IMAD.MOV.U32 R107, RZ, RZ, R15 ;  /* 0x000000ffff6b7224 */ /* 0x000fe200078e000f */
[----:B------:R-:W-:Y:S01]  /*19660*/  FSEL R138, R13, -INF , !P4 ;  /* 0xff8000000d8a7808 */ /* 0x000fe20006000000 */
[----:B------:R-:W-:Y:S01]  /*19670*/  IMAD.IADD R11, R2, 0x1, -R5 ;  /* 0x00000001020b7824 */ /* 0x000fe200078e0a05 */
[----:B------:R-:W-:Y:S01]  /*19680*/  FSEL R140, R12, -INF , !P3 ;  /* 0xff8000000c8c7808 */ /* 0x000fe20005800000 */
[C---:B------:R-:W-:Y:S01]  /*19690*/  IMAD.IADD R12, R2.reuse, 0x1, -R4 ;  /* 0x00000001020c7824 */ /* 0x040fe200078e0a04 */
[C---:B------:R-:W-:Y:S01]  /*196a0*/  IADD3 R13, PT, PT, R2.reuse, -R8, RZ ;  /* 0x80000008020d7210 */ /* 0x040fe20007ffe0ff */
[C---:B------:R-:W-:Y:S01]  /*196b0*/  IMAD.IADD R14, R2.reuse, 0x1, -R7 ;  /* 0x00000001020e7824 */ /* 0x040fe200078e0a07 */
[C---:B------:R-:W-:Y:S01]  /*196c0*/  IADD3 R15, PT, PT, R2.reuse, -R10, RZ ;  /* 0x8000000a020f7210 */ /* 0x040fe20007ffe0ff */
[----:B------:R-:W-:Y:S01]  /*196d0*/  IMAD.IADD R16, R2, 0x1, -R6 ;  /* 0x0000000102107824 */ /* 0x000fe200078e0a06 */
[----:B------:R-:W-:Y:S01]  /*196e0*/  FMNMX3.FTZ R2, R9, R61, R62, !PT ;  /* 0x0000003d09027276 */ /* 0x000fe2000781003e */
[----:B------:R-:W-:Y:S01]  /*196f0*/  IMAD.IADD R18, R3, 0x1, -R4 ;  /* 0x0000000103127824 */ /* 0x000fe200078e0a04 */
[----:B------:R-:W-:-:S02]  /*19700*/  FSEL R136, R143, -INF , !P5 ;  /* 0xff8000008f887808 */ /* 0x000fc40006800000 */
[-C--:B------:R-:W-:Y:S02]  /*19710*/  ISETP.GE.AND P5, PT, R4, R149.reuse, PT ;  /* 0x000000950400720c */ /* 0x080fe40003fa6270 */
[----:B------:R-:W-:Y:S02]  /*19720*/  FMNMX3.FTZ R4, R2, R60, R85, !PT ;  /* 0x0000003c02047276 */ /* 0x000fe40007810055 */
[----:B------:R-:W-:Y:S01]  /*19730*/  FSEL R139, R150, -INF , !P4 ;  /* 0xff800000968b7808 */ /* 0x000fe20006000000 */
[C---:B------:R-:W-:Y:S01]  /*19740*/  IMAD.IADD R17, R3.reuse, 0x1, -R5 ;  /* 0x0000000103117824 */ /* 0x040fe200078e0a05 */
[C---:B------:R-:W-:Y:S01]  /*19750*/  ISETP.GE.AND P4, PT, R8.reuse, R149, PT ;  /* 0x000000950800720c */ /* 0x040fe20003f86270 */
[C---:B------:R-:W-:Y:S01]  /*19760*/  IMAD.IADD R20, R3.reuse, 0x1, -R7 ;  /* 0x0000000103147824 */ /* 0x040fe200078e0a07 */
[-C--:B------:R-:W-:Y:S01]  /*19770*/  IADD3 R8, PT, PT, -R8, R3.reuse, RZ ;  /* 0x0000000308087210 */ /* 0x080fe20007ffe1ff */
[----:B------:R-:W-:Y:S01]  /*19780*/  IMAD.IADD R22, R3, 0x1, -R6 ;  /* 0x0000000103167824 */ /* 0x000fe200078e0a06 */
[----:B------:R-:W-:-:S02]  /*19790*/  IADD3 R19, PT, PT, -R10, R3, RZ ;  /* 0x000000030a137210 */ /* 0x000fc40007ffe1ff */
[----:B------:R-:W-:-:S04]  /*197a0*/  FMNMX3.FTZ R3, R4, R57, R100, !PT ;  /* 0x0000003904037276 */ /* 0x000fc80007810064 */
[----:B------:R-:W-:-:S04]  /*197b0*/  FMNMX3.FTZ R3, R3, R102, R70, !PT ;  /* 0x0000006603037276 */ /* 0x000fc80007810046 */
[----:B------:R-:W-:-:S04]  /*197c0*/  FMNMX3.FTZ R3, R3, R108, R137, !PT ;  /* 0x0000006c03037276 */ /* 0x000fc80007810089 */
[----:B------:R-:W-:Y:S02]  /*197d0*/  FMNMX3.FTZ R3, R3, R87, R123, !PT ;  /* 0x0000005703037276 */ /* 0x000fe4000781007b */
[----:B------:R-:W-:Y:S02]  /*197e0*/  FSEL R122, R148, -INF , !P3 ;  /* 0xff800000947a7808 */ /* 0x000fe40005800000 */
[----:B------:R-:W-:Y:S02]  /*197f0*/  FMNMX3.FTZ R3, R3, R83, R147, !PT ;  /* 0x0000005303037276 */ /* 0x000fe40007810093 */
[----:B------:R-:W-:Y:S02]  /*19800*/  ISETP.GE.AND P3, PT, R7, R149, PT ;  /* 0x000000950700720c */ /* 0x000fe40003f66270 */
[----:B------:R-:W-:Y:S02]  /*19810*/  IABS R4, R12 ;  /* 0x0000000c00047213 */ /* 0x000fe40000000000 */
[----:B------:R-:W-:-:S02]  /*19820*/  IABS R7, R13 ;  /* 0x0000000d00077213 */ /* 0x000fc40000000000 */
[----:B------:R-:W-:Y:S02]  /*19830*/  FMNMX3.FTZ R3, R3, R153, R94, !PT ;  /* 0x0000009903037276 */ /* 0x000fe4000781005e */
[----:B------:R-:W-:Y:S02]  /*19840*/  FSEL R27, R126, -INF , !P1 ;  /* 0xff8000007e1b7808 */ /* 0x000fe40004800000 */
[-C--:B------:R-:W-:Y:S01]  /*19850*/  ISETP.GE.AND P1, PT, R6, R149.reuse, PT ;  /* 0x000000950600720c */ /* 0x080fe20003f26270 */
[----:B------:R-:W-:Y:S01]  /*19860*/  IMAD.MOV.U32 R6, RZ, RZ, R4 ;  /* 0x000000ffff067224 */ /* 0x000fe200078e0004 */
[----:B------:R-:W-:Y:S01]  /*19870*/  FMNMX3.FTZ R3, R3, R92, R158, !PT ;  /* 0x0000005c03037276 */ /* 0x000fe2000781009e */
[----:B------:R-:W-:Y:S01]  /*19880*/  IMAD.MOV.U32 R4, RZ, RZ, R7 ;  /* 0x000000ffff047224 */ /* 0x000fe200078e0007 */
[----:B------:R-:W-:Y:S02]  /*19890*/  FSEL R131, R115, -INF , !P6 ;  /* 0xff80000073837808 */ /* 0x000fe40007000000 */
[----:B------:R-:W-:-:S02]  /*198a0*/  ISETP.GE.AND P6, PT, R5, R149, PT ;  /* 0x000000950500720c */ /* 0x000fc40003fc6270 */
[----:B------:R-:W-:Y:S02]  /*198b0*/  IABS R5, R11 ;  /* 0x0000000b00057213 */ /* 0x000fe40000000000 */
[----:B------:R-:W-:Y:S02]  /*198c0*/  FMNMX3.FTZ R3, R3, R159, R161, !PT ;  /* 0x0000009f03037276 */ /* 0x000fe400078100a1 */
[----:B------:R-:W-:Y:S02]  /*198d0*/  I2FP.F32.S32 R4, R4 ;  /* 0x0000000400047245 */ /* 0x000fe40000201400 */
[----:B------:R-:W-:Y:S02]  /*198e0*/  I2FP.F32.S32 R7, R5 ;  /* 0x0000000500077245 */ /* 0x000fe40000201400 */
[----:B------:R-:W-:Y:S02]  /*198f0*/  FMNMX3.FTZ R3, R3, R89, R101, !PT ;  /* 0x0000005903037276 */ /* 0x000fe40007810065 */
[----:B------:R-:W-:Y:S01]  /*19900*/  I2FP.F32.S32 R5, R6 ;  /* 0x0000000600057245 */ /* 0x000fe20000201400 */
[C---:B------:R-:W-:Y:S01]  /*19910*/  FFMA.FTZ R13, -R151.reuse, R4, R184 ;  /* 0x00000004970d7223 */ /* 0x040fe200000101b8 */
[----:B------:R-:W-:Y:S01]  /*19920*/  FFMA.FTZ R21, -R151, R7, R189 ;  /* 0x0000000797157223 */ /* 0x000fe200000101bd */
[----:B------:R-:W-:-:S02]  /*19930*/  IABS R4, R16 ;  /* 0x0000001000047213 */ /* 0x000fc40000000000 */
[----:B------:R-:W-:Y:S01]  /*19940*/  FMNMX3.FTZ R3, R3, R99, R98, !PT ;  /* 0x0000006303037276 */ /* 0x000fe20007810062 */
[----:B------:R-:W-:Y:S01]  /*19950*/  FFMA.FTZ R23, -R151, R5, R180 ;  /* 0x0000000597177223 */ /* 0x000fe200000101b4 */
[----:B------:R-:W-:Y:S02]  /*19960*/  IABS R7, R15 ;  /* 0x0000000f00077213 */ /* 0x000fe40000000000 */
[----:B------:R-:W-:Y:S02]  /*19970*/  IABS R5, R14 ;  /* 0x0000000e00057213 */ /* 0x000fe40000000000 */
[----:B------:R-:W-:Y:S02]  /*19980*/  MOV R6, R4 ;  /* 0x0000000400067202 */ /* 0x000fe40000000f00 */
[----:B------:R-:W-:Y:S01]  /*19990*/  FMNMX3.FTZ R3, R3, R103, R110, !PT ;  /* 0x0000006703037276 */ /* 0x000fe2000781006e */
[----:B------:R-:W-:Y:S01]  /*199a0*/  IMAD.MOV.U32 R4, RZ, RZ, R7 ;  /* 0x000000ffff047224 */ /* 0x000fe200078e0007 */
[----:B------:R-:W-:-:S02]  /*199b0*/  I2FP.F32.S32 R7, R5 ;  /* 0x0000000500077245 */ /* 0x000fc40000201400 */
[----:B------:R-:W-:Y:S02]  /*199c0*/  I2FP.F32.S32 R5, R6 ;  /* 0x0000000600057245 */ /* 0x000fe40000201400 */
[----:B------:R-:W-:Y:S02]  /*199d0*/  FMNMX3.FTZ R150, R3, R109, R106, !PT ;  /* 0x0000006d03967276 */ /* 0x000fe4000781006a */
[----:B------:R-:W-:Y:S02]  /*199e0*/  IABS R3, R18 ;  /* 0x0000001200037213 */ /* 0x000fe40000000000 */
[----:B------:R-:W-:Y:S01]  /*199f0*/  IABS R6, R8 ;  /* 0x0000000800067213 */ /* 0x000fe20000000000 */
[----:B------:R-:W-:Y:S01]  /*19a00*/  FFMA.FTZ R11, -R151, R5, R173 ;  /* 0x00000005970b7223 */ /* 0x000fe200000101ad */
[----:B------:R-:W-:Y:S01]  /*19a10*/  I2FP.F32.S32 R4, R4 ;  /* 0x0000000400047245 */ /* 0x000fe20000201400 */
[----:B------:R-:W-:Y:S01]  /*19a20*/  IMAD.MOV.U32 R5, RZ, RZ, R3 ;  /* 0x000000ffff057224 */ /* 0x000fe200078e0003 */
[----:B------:R-:W-:-:S02]  /*19a30*/  MOV R3, R6 ;  /* 0x0000000600037202 */ /* 0x000fc40000000f00 */
[----:B------:R-:W-:Y:S02]  /*19a40*/  FSEL R26, R127, -INF , !P0 ;  /* 0xff8000007f1a7808 */ /* 0x000fe40004000000 */
[----:B------:R-:W-:Y:S01]  /*19a50*/  ISETP.GE.AND P0, PT, R10, R149, PT ;  /* 0x000000950a00720c */ /* 0x000fe20003f06270 */
[C---:B------:R-:W-:Y:S01]  /*19a60*/  FFMA.FTZ R10, -R151.reuse, R4, R172 ;  /* 0x00000004970a7223 */ /* 0x040fe200000101ac */
[----:B------:R-:W-:Y:S02]  /*19a70*/  IABS R4, R17 ;  /* 0x0000001100047213 */ /* 0x000fe40000000000 */
[----:B------:R-:W-:Y:S01]  /*19a80*/  I2FP.F32.S32 R3, R3 ;  /* 0x0000000300037245 */ /* 0x000fe20000201400 */
[C---:B------:R-:W-:Y:S01]  /*19a90*/  FFMA.FTZ R12, -R151.reuse, R7, R176 ;  /* 0x00000007970c7223 */ /* 0x040fe200000101b0 */
[----:B------:R-:W-:Y:S02]  /*19aa0*/  I2FP.F32.S32 R6, R4 ;  /* 0x0000000400067245 */ /* 0x000fe40000201400 */
[----:B------:R-:W-:Y:S01]  /*19ab0*/  I2FP.F32.S32 R4, R5 ;  /* 0x0000000500047245 */ /* 0x000fe20000201400 */
[C---:B------:R-:W-:Y:S01]  /*19ac0*/  FFMA.FTZ R7, -R151.reuse, R3, R201 ;  /* 0x0000000397077223 */ /* 0x040fe200000101c9 */
[----:B------:R-:W-:Y:S01]  /*19ad0*/  IABS R3, R22 ;  /* 0x0000001600037213 */ /* 0x000fe20000000000 */
[C---:B------:R-:W-:Y:S01]  /*19ae0*/  FFMA.FTZ R8, -R151.reuse, R6, R193 ;  /* 0x0000000697087223 */ /* 0x040fe200000101c1 */
[----:B------:R-:W-:Y:S01]  /*19af0*/  IABS R6, R19 ;  /* 0x0000001300067213 */ /* 0x000fe20000000000 */
[----:B------:R-:W-:Y:S01]  /*19b00*/  FFMA.FTZ R9, -R151, R4, R192 ;  /* 0x0000000497097223 */ /* 0x000fe200000101c0 */
[----:B------:R-:W-:Y:S01]  /*19b10*/  IABS R4, R20 ;  /* 0x0000001400047213 */ /* 0x000fe20000000000 */
[----:B------:R-:W-:Y:S01]  /*19b20*/  IMAD.MOV.U32 R5, RZ, RZ, R3 ;  /* 0x000000ffff057224 */ /* 0x000fe200078e0003 */
[----:B------:R-:W-:-:S02]  /*19b30*/  MOV R3, R6 ;  /* 0x0000000600037202 */ /* 0x000fc40000000f00 */
[----:B------:R-:W-:Y:S02]  /*19b40*/  I2FP.F32.S32 R6, R4 ;  /* 0x0000000400067245 */ /* 0x000fe40000201400 */
[----:B------:R-:W-:-:S05]  /*19b50*/  I2FP.F32.S32 R4, R5 ;  /* 0x0000000500047245 */ /* 0x000fca0000201400 */
[----:B------:R-:W-:Y:S02]  /*19b60*/  FFMA.FTZ R4, -R151, R4, R212 ;  /* 0x0000000497047223 */ /* 0x000fe400000101d4 */
[----:B------:R-:W3:Y:S01]  /*19b70*/  LDL.LU R212, [R1+0xc0] ;  /* 0x0000c00001d47983 */ /* 0x000ee20000300800 */
        /* <DEDUP_REMOVED lines=33> */
[----:B------:R-:W-:Y:S01]  /*19d90*/  FMNMX3.FTZ R2, R2, R248, R240, !PT ;  /* 0x000000f802027276 */ /* 0x000fe200078100f0 */
[----:B------:R-:W-:Y:S01]  /*19da0*/  IMAD.MOV.U32 R86, RZ, RZ, R28 ;  /* 0x000000ffff567224 */ /* 0x000fe200078e001c */
[----:B------:R-:W-:-:S02]  /*19db0*/  FMNMX3.FTZ R150, R150, R136, R139, !PT ;  /* 0x0000008896967276 */ /* 0x000fc4000781008b */
[----:B------:R-:W-:Y:S02]  /*19dc0*/  FMNMX3.FTZ R2, R2, R239, R113, !PT ;  /* 0x000000ef02027276 */ /* 0x000fe40007810071 */
[----:B------:R-:W-:Y:S02]  /*19dd0*/  FSEL R143, R21, -INF , !P6 ;  /* 0xff800000158f7808 */ /* 0x000fe40007000000 */
[----:B------:R-:W-:Y:S02]  /*19de0*/  FMNMX3.FTZ R2, R2, R107, R119, !PT ;  /* 0x0000006b02027276 */ /* 0x000fe40007810077 */
[----:B------:R-:W-:Y:S02]  /*19df0*/  FMNMX3.FTZ R150, R150, R122, R124, !PT ;  /* 0x0000007a96967276 */ /* 0x000fe4000781007c */
[----:B------:R-:W-:Y:S02]  /*19e00*/  FMNMX3.FTZ R2, R2, R86, R121, !PT ;  /* 0x0000005602027276 */ /* 0x000fe40007810079 */
[----:B------:R-:W-:-:S02]  /*19e10*/  FSEL R134, R23, -INF , !P5 ;  /* 0xff80000017867808 */ /* 0x000fc40006800000 */
[----:B------:R-:W-:Y:S02]  /*19e20*/  FSEL R126, R13, -INF , !P4 ;  /* 0xff8000000d7e7808 */ /* 0x000fe40006000000 */
[----:B------:R-:W-:Y:S02]  /*19e30*/  FMNMX3.FTZ R150, R150, R128, R143, !PT ;  /* 0x0000008096967276 */ /* 0x000fe4000781008f */
[----:B------:R-:W-:Y:S02]  /*19e40*/  FMNMX3.FTZ R2, R2, R135, R138, !PT ;  /* 0x0000008702027276 */ /* 0x000fe4000781008a */
[----:B------:R-:W-:Y:S02]  /*19e50*/  FSEL R127, R12, -INF , !P3 ;  /* 0xff8000000c7f7808 */ /* 0x000fe40005800000 */
[----:B------:R-:W-:Y:S02]  /*19e60*/  FSEL R170, R11, -INF , !P1 ;  /* 0xff8000000baa7808 */ /* 0x000fe40004800000 */
[----:B------:R-:W-:-:S02]  /*19e70*/  FMNMX3.FTZ R150, R150, R134, R126, !PT ;  /* 0x0000008696967276 */ /* 0x000fc4000781007e */
[----:B------:R-:W-:Y:S02]  /*19e80*/  FSEL R125, R8, -INF , !P6 ;  /* 0xff800000087d7808 */ /* 0x000fe40007000000 */
[----:B------:R-:W-:Y:S01]  /*19e90*/  FMNMX3.FTZ R2, R2, R140, R169, !PT ;  /* 0x0000008c02027276 */ /* 0x000fe200078100a9 */
[----:B------:R-:W-:Y:S01]  /*19ea0*/  FFMA.FTZ R6, -R151, R6, R213 ;  /* 0x0000000697067223 */ /* 0x000fe200000101d5 */
[----:B------:R-:W-:Y:S02]  /*19eb0*/  I2FP.F32.S32 R3, R3 ;  /* 0x0000000300037245 */ /* 0x000fe40000201400 */
[----:B------:R-:W-:Y:S02]  /*19ec0*/  FSEL R171, R10, -INF , !P0 ;  /* 0xff8000000aab7808 */ /* 0x000fe40004000000 */
[----:B------:R-:W-:Y:S02]  /*19ed0*/  FMNMX3.FTZ R150, R150, R127, R170, !PT ;  /* 0x0000007f96967276 */ /* 0x000fe400078100aa */
[----:B------:R-:W-:-:S02]  /*19ee0*/  FSEL R133, R9, -INF , !P5 ;  /* 0xff80000009857808 */ /* 0x000fc40006800000 */
[----:B------:R-:W-:Y:S02]  /*19ef0*/  FSEL R7, R7, -INF , !P4 ;  /* 0xff80000007077808 */ /* 0x000fe40006000000 */
[----:B------:R-:W-:Y:S01]  /*19f00*/  FMNMX3.FTZ R2, R2, R141, R125, !PT ;  /* 0x0000008d02027276 */ /* 0x000fe2000781007d */
[----:B------:R-:W-:Y:S01]  /*19f10*/  FFMA.FTZ R3, -R151, R3, R209 ;  /* 0x0000000397037223 */ /* 0x000fe200000101d1 */
[----:B------:R-:W-:Y:S02]  /*19f20*/  FMNMX.FTZ R150, R171, R150, !PT ;  /* 0x00000096ab967209 */ /* 0x000fe40007810000 */
[----:B------:R-:W-:Y:S02]  /*19f30*/  FSEL R120, R6, -INF , !P3 ;  /* 0xff80000006787808 */ /* 0x000fe40005800000 */
[----:B------:R-:W-:Y:S02]  /*19f40*/  FSEL R115, R4, -INF , !P1 ;  /* 0xff80000004737808 */ /* 0x000fe40004800000 */
[----:B------:R-:W-:Y:S01]  /*19f50*/  FMNMX3.FTZ R2, R2, R133, R7, !PT ;  /* 0x0000008502027276 */ /* 0x000fe20007810007 */
[----:B------:R-:W1:Y:S01]  /*19f60*/  SHFL.BFLY PT, R4, R150, 0x2, 0x1f ;  /* 0x0c401f0096047f89 */ /* 0x000e6200000e0000 */
[----:B------:R-:W-:-:S02]  /*19f70*/  FSEL R84, R3, -INF , !P0 ;  /* 0xff80000003547808 */ /* 0x000fc40004000000 */
[----:B------:R-:W-:-:S04]  /*19f80*/  FMNMX3.FTZ R2, R2, R120, R115, !PT ;  /* 0x0000007802027276 */ /* 0x000fc80007810073 */
[----:B------:R-:W-:-:S05]  /*19f90*/  FMNMX.FTZ R2, R84, R2, !PT ;  /* 0x0000000254027209 */ /* 0x000fca0007810000 */
[----:B------:R-:W4:Y:S01]  /*19fa0*/  SHFL.BFLY PT, R3, R2, 0x2, 0x1f ;  /* 0x0c401f0002037f89 */ /* 0x000f2200000e0000 */
[----:B------:R-:W-:Y:S02]  /*19fb0*/  IMAD.MOV.U32 R209, RZ, RZ, R208 ;  /* 0x000000ffffd17224 */ /* 0x000fe400078e00d0 */
[----:B------:R-:W-:Y:S02]  /*19fc0*/  IMAD.MOV.U32 R208, RZ, RZ, R204 ;  /* 0x000000ffffd07224 */ /* 0x000fe400078e00cc */
[----:B------:R-:W5:Y:S01]  /*19fd0*/  S2R R204, SR_TID.X ;  /* 0x0000000000cc7919 */ /* 0x000f620000002100 */
[----:B-1----:R-:W-:Y:S01]  /*19fe0*/  FMNMX.FTZ R150, R150, R4, !PT ;  /* 0x0000000496967209 */ /* 0x002fe20007810000 */
[----:B------:R-:W1:Y:S04]  /*19ff0*/  S2UR UR8, SR_CgaCtaId ;  /* 0x00000000000879c3 */ /* 0x000e680000008800 */
[----:B------:R-:W2:Y:S01]  /*1a000*/  SHFL.BFLY PT, R4, R150, 0x1, 0x1f ;  /* 0x0c201f0096047f89 */ /* 0x000ea200000e0000 */
[----:B----4-:R-:W-:-:S05]  /*1a010*/  FMNMX.FTZ R2, R2, R3, !PT ;  /* 0x0000000302027209 */ /* 0x010fca0007810000 */
[----:B------:R-:W4:Y:S01]  /*1a020*/  SHFL.BFLY PT, R148, R2, 0x1, 0x1f ;  /* 0x0c201f0002947f89 */ /* 0x000f2200000e0000 */
[----:B------:R-:W-:Y:S01]  /*1a030*/  UMOV UR4, 0x400 ;  /* 0x0000040000047882 */ /* 0x000fe20000000000 */
[----:B-----5:R-:W-:-:S04]  /*1a040*/  SHF.L.U32 R204, R204, 0x6, RZ ;  /* 0x00000006cccc7819 */ /* 0x020fc800000006ff */
[----:B------:R-:W-:Y:S02]  /*1a050*/  LOP3.LUT R204, R204, 0x200, RZ, 0xc0, !PT ;  /* 0x00000200cccc7812 */ /* 0x000fe400078ec0ff */
[----:B--2---:R-:W-:Y:S01]  /*1a060*/  FMNMX.FTZ R150, R150, R4, !PT ;  /* 0x0000000496967209 */ /* 0x004fe20007810000 */
[----:B-1----:R-:W-:Y:S02]  /*1a070*/  ULEA UR8, UR8, UR4, 0x18 ;  /* 0x0000000408087291 */ /* 0x002fe4000f8ec0ff */
[----:B------:R-:W-:Y:S01]  /*1a080*/  IMAD.IADD R3, R204, 0x1, R208 ;  /* 0x00000001cc037824 */ /* 0x000fe200078e02d0 */
[----:B------:R-:W-:Y:S01]  /*1a090*/  FSETP.NEU.FTZ.AND P0, PT, R150, -INF , PT ;  /* 0xff8000009600780b */ /* 0x000fe20003f1d000 */
[----:B------:R-:W-:-:S03]  /*1a0a0*/  FMUL.FTZ R5, R0, R150 ;  /* 0x0000009600057220 */ /* 0x000fc60000410000 */
[----:B------:R-:W-:Y:S02]  /*1a0b0*/  LEA R160, R3, UR8, 0x1 ;  /* 0x0000000803a07c11 */ /* 0x000fe4000f8e08ff */
[----:B------:R-:W-:Y:S02]  /*1a0c0*/  FSEL R5, R5, RZ, P0 ;  /* 0x000000ff05057208 */ /* 0x000fe40000000000 */
[----:B----4-:R-:W-:Y:S01]  /*1a0d0*/  FMNMX.FTZ R148, R2, R148, !PT ;  /* 0x0000009402947209 */ /* 0x010fe20007810000 */
[----:B------:R-:W1:Y:S02]  /*1a0e0*/  LDSM.16.MT88.4 R12, [R160+0xa000] ;  /* 0x00a00000a00c783b */ /* 0x000e640000004200 */
[--C-:B------:R-:W-:Y:S01]  /*1a0f0*/  FFMA.FTZ R2, R24, R0, -R5.reuse ;  /* 0x0000000018027223 */ /* 0x100fe20000010805 */
[----:B------:R-:W-:Y:S01]  /*1a100*/  FSETP.NEU.FTZ.AND P0, PT, R148, -INF , PT ;  /* 0xff8000009400780b */ /* 0x000fe20003f1d000 */
[----:B------:R-:W-:Y:S01]  /*1a110*/  FMUL.FTZ R3, R0, R148 ;  /* 0x0000009400037220 */ /* 0x000fe20000410000 */
[-CC-:B------:R-:W-:Y:S01]  /*1a120*/  FFMA.FTZ R4, R73, R0.reuse, -R5.reuse ;  /* 0x0000000049047223 */ /* 0x180fe20000010805 */
[----:B------:R2:W-:Y:S01]  /*1a130*/  MUFU.EX2 R204, R2 ;  /* 0x0000000200cc7308 */ /* 0x0005e20000000800 */
[----:B------:R-:W-:Y:S01]  /*1a140*/  IMAD.IADD R81, R152, 0x1, R160 ;  /* 0x0000000198517824 */ /* 0x000fe200078e02a0 */
[----:B------:R-:W-:Y:S01]  /*1a150*/  LDSM.16.MT88.4 R20, [R160+0xa800] ;  /* 0x00a80000a014783b */ /* 0x000fe20000004200 */
[----:B------:R-:W-:Y:S01]  /*1a160*/  FSEL R3, R3, RZ, P0 ;  /* 0x000000ff03037208 */ /* 0x000fe20000000000 */
[----:B------:R4:W5:Y:S02]  /*1a170*/  MUFU.EX2 R199, R4 ;  /* 0x0000000400c77308 */ /* 0x0009640000000800 */
[----:B------:R-:W1:Y:S01]  /*1a180*/  LDSM.16.MT88.4 R16, [R81+0xa000] ;  /* 0x00a000005110783b */ /* 0x000e620000004200 */
[-CC-:B--2---:R-:W-:Y:S01]  /*1a190*/  FFMA.FTZ R2, R25, R0.reuse, -R5.reuse ;  /* 0x0000000019027223 */ /* 0x184fe20000010805 */
[----:B----4-:R-:W-:-:S03]  /*1a1a0*/  FFMA.FTZ R4, R61, R0, -R5 ;  /* 0x000000003d047223 */ /* 0x010fc60000010805 */
[----:B------:R2:W-:Y:S04]  /*1a1b0*/  MUFU.EX2 R211, R2 ;  /* 0x0000000200d37308 */ /* 0x0005e80000000800 */
[----:B------:R4:W5:Y:S01]  /*1a1c0*/  MUFU.EX2 R214, R4 ;  /* 0x0000000400d67308 */ /* 0x0009620000000800 */
[-C--:B------:R-:W-:Y:S01]  /*1a1d0*/  FFMA.FTZ R6, R82, R0.reuse, -R3 ;  /* 0x0000000052067223 */ /* 0x080fe20000010803 */
[----:B------:R-:W-:Y:S02]  /*1a1e0*/  IMAD.MOV.U32 R172, RZ, RZ, R209 ;  /* 0x000000ffffac7224 */ /* 0x000fe400078e00d1 */
[-CC-:B--2---:R-:W-:Y:S01]  /*1a1f0*/  FFMA.FTZ R2, R26, R0.reuse, -R3.reuse ;  /* 0x000000001a027223 */ /* 0x184fe20000010803 */
[----:B----4-:R-:W-:-:S03]  /*1a200*/  FFMA.FTZ R4, R27, R0, -R3 ;  /* 0x000000001b047223 */ /* 0x010fc60000010803 */
[----:B------:R2:W-:Y:S04]  /*1a210*/  MUFU.EX2 R208, R2 ;  /* 0x0000000200d07308 */ /* 0x0005e80000000800 */
[----:B------:R-:W4:Y:S04]  /*1a220*/  MUFU.EX2 R203, R6 ;  /* 0x0000000600cb7308 */ /* 0x000f280000000800 */
[----:B------:R5:W-:Y:S01]  /*1a230*/  MUFU.EX2 R209, R4 ;  /* 0x0000000400d17308 */ /* 0x000be20000000800 */
[----:B--2---:R-:W-:-:S04]  /*1a240*/  FFMA.FTZ R2, R64, R0, -R3 ;  /* 0x0000000040027223 */ /* 0x004fc80000010803 */
[----:B------:R2:W1:Y:S01]  /*1a250*/  MUFU.EX2 R210, R2 ;  /* 0x0000000200d27308 */ /* 0x0004620000000800 */
[----:B-----5:R-:W-:Y:S01]  /*1a260*/  FFMA.FTZ R4, R60, R0, -R5 ;  /* 0x000000003c047223 */ /* 0x020fe20000010805 */
[----:B---3--:R-:W-:-:S04]  /*1a270*/  IADD3 R144, PT, PT, R212, R160, RZ ;  /* 0x000000a0d4907210 */ /* 0x008fc80007ffe0ff */
[----:B------:R-:W-:Y:S01]  /*1a280*/  IADD3 R80, PT, PT, R152, R144, RZ ;  /* 0x0000009098507210 */ /* 0x000fe20007ffe0ff */
[----:B------:R-:W3:Y:S04]  /*1a290*/  LDSM.16.MT88.4 R28, [R144+0xa000] ;  /* 0x00a00000901c783b */ /* 0x000ee80000004200 */
[----:B------:R-:W5:Y:S01]  /*1a2a0*/  LDSM.16.MT88.4 R24, [R80+0xa000] ;  /* 0x00a000005018783b */ /* 0x000f620000004200 */
[----:B--2---:R-:W-:Y:S01]  /*1a2b0*/  FFMA.FTZ R2, R62, R0, -R5 ;  /* 0x000000003e027223 */ /* 0x004fe20000010805 */
[----:B------:R-:W-:Y:S01]  /*1a2c0*/  MUFU.EX2 R212, R4 ;  /* 0x0000000400d47308 */ /* 0x000fe20000000800 */
[----:B------:R-:W-:Y:S02]  /*1a2d0*/  F2FP.BF16.F32.PACK_AB R8, R199, R204 ;  /* 0x000000ccc708723e */ /* 0x000fe400000010ff */
[----:B------:R-:W-:Y:S01]  /*1a2e0*/  F2FP.BF16.F32.PACK_AB R10, R214, R211 ;  /* 0x000000d3d60a723e */ /* 0x000fe200000010ff */
[----:B------:R2:W5:Y:S01]  /*1a2f0*/  MUFU.EX2 R198, R2 ;  /* 0x0000000200c67308 */ /* 0x0005620000000800 */
[----:B----4-:R-:W-:Y:S01]  /*1a300*/  F2FP.BF16.F32.PACK_AB R9, R203, R208 ;  /* 0x000000d0cb09723e */ /* 0x010fe200000010ff */
[-C--:B------:R-:W-:Y:S01]  /*1a310*/  FFMA.FTZ R6, R93, R0.reuse, -R3 ;  /* 0x000000005d067223 */ /* 0x080fe20000010803 */
[----:B-1----:R-:W-:Y:S01]  /*1a320*/  F2FP.BF16.F32.PACK_AB R11, R210, R209 ;  /* 0x000000d1d20b723e */ /* 0x002fe200000010ff */
[----:B------:R-:W-:Y:S01]  /*1a330*/  LDSM.16.MT88.4 R44, [R144+0xa800] ;  /* 0x00a80000902c783b */ /* 0x000fe20000004200 */
[-CC-:B--2---:R-:W-:Y:S01]  /*1a340*/  FFMA.FTZ R2, R85, R0.reuse, -R5.reuse ;  /* 0x0000000055027223 */ /* 0x184fe20000010805 */
[----:B------:R-:W-:-:S03]  /*1a350*/  FFMA.FTZ R4, R57, R0, -R5 ;  /* 0x0000000039047223 */ /* 0x000fc60000010805 */
[----:B------:R1:W-:Y:S04]  /*1a360*/  MUFU.EX2 R215, R2 ;  /* 0x0000000200d77308 */ /* 0x0003e80000000800 */
[----:B------:R2:W4:Y:S01]  /*1a370*/  MUFU.EX2 R213, R4 ;  /* 0x0000000400d57308 */ /* 0x0005220000000800 */
[----:B-1----:R-:W-:-:S04]  /*1a380*/  FFMA.FTZ R2, R91, R0, -R3 ;  /* 0x000000005b027223 */ /* 0x002fc80000010803 */
[----:B------:R1:W-:Y:S01]  /*1a390*/  MUFU.EX2 R202, R2 ;  /* 0x0000000200ca7308 */ /* 0x0003e20000000800 */
[-CC-:B--2---:R-:W-:Y:S01]  /*1a3a0*/  FFMA.FTZ R4, R96, R0.reuse, -R3.reuse ;  /* 0x0000000060047223 */ /* 0x184fe20000010803 */
[C---:B------:R-:W-:Y:S02]  /*1a3b0*/  HMMA.16816.F32.BF16 R32, R8.reuse, R12, RZ ;  /* 0x0000000c0820723c */ /* 0x040fe400000418ff */
[----:B------:R-:W2:Y:S04]  /*1a3c0*/  MUFU.EX2 R201, R6 ;  /* 0x0000000600c97308 */ /* 0x000ea80000000800 */
[----:B------:R-:W-:Y:S01]  /*1a3d0*/  MUFU.EX2 R207, R4 ;  /* 0x0000000400cf7308 */ /* 0x000fe20000000800 */
[----:B-1----:R-:W-:Y:S01]  /*1a3e0*/  FFMA.FTZ R2, R95, R0, -R3 ;  /* 0x000000005f027223 */ /* 0x002fe20000010803 */
[C---:B------:R-:W-:Y:S01]  /*1a3f0*/  HMMA.16816.F32.BF16 R40, R8.reuse, R14, RZ ;  /* 0x0000000e0828723c */ /* 0x040fe200000418ff */
[----:B------:R-:W1:Y:S02]  /*1a400*/  LDSM.16.MT88.4 R12, [R81+0xa800] ;  /* 0x00a80000510c783b */ /* 0x000e640000004200 */
[----:B------:R-:W2:Y:S05]  /*1a410*/  MUFU.EX2 R206, R2 ;  /* 0x0000000200ce7308 */ /* 0x000eaa0000000800 */
[C---:B------:R-:W-:Y:S08]  /*1a420*/  HMMA.16816.F32.BF16 R36, R8.reuse, R16, RZ ;  /* 0x000000100824723c */ /* 0x040ff000000418ff */
[C---:B---3--:R-:W-:Y:S08]  /*1a430*/  HMMA.16816.F32.BF16 R48, R8.reuse, R28, RZ ;  /* 0x0000001c0830723c */ /* 0x048ff000000418ff */
[C---:B------:R-:W-:Y:S01]  /*1a440*/  HMMA.16816.F32.BF16 R56, R8.reuse, R30, RZ ;  /* 0x0000001e0838723c */ /* 0x040fe200000418ff */
[----:B------:R-:W3:Y:S07]  /*1a450*/  LDSM.16.MT88.4 R28, [R80+0xa800] ;  /* 0x00a80000501c783b */ /* 0x000eee0000004200 */
[C---:B------:R-:W-:Y:S08]  /*1a460*/  HMMA.16816.F32.BF16 R16, R8.reuse, R18, RZ ;  /* 0x000000120810723c */ /* 0x040ff000000418ff */
[C---:B-----5:R-:W-:Y:S08]  /*1a470*/  HMMA.16816.F32.BF16 R64, R8.reuse, R24, RZ ;  /* 0x000000180840723c */ /* 0x060ff000000418ff */
[----:B------:R-:W-:Y:S01]  /*1a480*/  HMMA.16816.F32.BF16 R52, R8, R26, RZ ;  /* 0x0000001a0834723c */ /* 0x000fe200000418ff */
[----:B------:R-:W-:-:S02]  /*1a490*/  F2FP.BF16.F32.PACK_AB R8, R212, R198 ;  /* 0x000000c6d408723e */ /* 0x000fc400000010ff */
[----:B----4-:R-:W-:Y:S02]  /*1a4a0*/  F2FP.BF16.F32.PACK_AB R10, R213, R215 ;  /* 0x000000d7d50a723e */ /* 0x010fe400000010ff */
[----:B--2---:R-:W-:Y:S02]  /*1a4b0*/  F2FP.BF16.F32.PACK_AB R9, R201, R202 ;  /* 0x000000cac909723e */ /* 0x004fe400000010ff */
[----:B------:R-:W-:Y:S01]  /*1a4c0*/  F2FP.BF16.F32.PACK_AB R11, R206, R207 ;  /* 0x000000cfce0b723e */ /* 0x000fe200000010ff */
[----:B------:R-:W-:-:S06]  /*1a4d0*/  FFMA.FTZ R2, R100, R0, -R5 ;  /* 0x0000000064027223 */ /* 0x000fcc0000010805 */
[----:B------:R-:W-:Y:S01]  /*1a4e0*/  HMMA.16816.F32.BF16 R72, R8, R22, R40 ;  /* 0x000000160848723c */ /* 0x000fe20000041828 */
[----:B------:R-:W2:Y:S01]  /*1a4f0*/  LDSM.16.MT88.4 R40, [R160+0xb000] ;  /* 0x00b00000a028783b */ /* 0x000ea20000004200 */
[----:B------:R4:W-:Y:S01]  /*1a500*/  MUFU.EX2 R193, R2 ;  /* 0x0000000200c17308 */ /* 0x0009e20000000800 */
[----:B------:R-:W-:-:S05]  /*1a510*/  FFMA.FTZ R4, R102, R0, -R5 ;  /* 0x0000000066047223 */ /* 0x000fca0000010805 */
[----:B------:R-:W-:Y:S01]  /*1a520*/  HMMA.16816.F32.BF16 R76, R8, R20, R32 ;  /* 0x00000014084c723c */ /* 0x000fe20000041820 */
[----:B------:R-:W5:Y:S01]  /*1a530*/  LDSM.16.MT88.4 R32, [R144+0xb000] ;  /* 0x00b000009020783b */ /* 0x000f620000004200 */
[----:B------:R3:W2:Y:S01]  /*1a540*/  MUFU.EX2 R192, R4 ;  /* 0x0000000400c07308 */ /* 0x0006a20000000800 */
[-C--:B----4-:R-:W-:Y:S01]  /*1a550*/  FFMA.FTZ R2, R70, R0.reuse, -R5 ;  /* 0x0000000046027223 */ /* 0x090fe20000010805 */
[----:B------:R-:W-:-:S04]  /*1a560*/  FFMA.FTZ R6, R111, R0, -R3 ;  /* 0x000000006f067223 */ /* 0x000fc80000010803 */
[----:B-1----:R-:W-:Y:S01]  /*1a570*/  HMMA.16816.F32.BF16 R60, R8, R12, R36 ;  /* 0x0000000c083c723c */ /* 0x002fe20000041824 */
[----:B------:R-:W-:Y:S01]  /*1a580*/  LDSM.16.MT88.4 R68, [R81+0xb000] ;  /* 0x00b000005144783b */ /* 0x000fe20000004200 */
[----:B------:R1:W-:Y:S01]  /*1a590*/  MUFU.EX2 R191, R2 ;  /* 0x0000000200bf7308 */ /* 0x0003e20000000800 */
[----:B---3--:R-:W-:-:S04]  /*1a5a0*/  FFMA.FTZ R4, R108, R0, -R5 ;  /* 0x000000006c047223 */ /* 0x008fc80000010805 */
[----:B------:R3:W4:Y:S01]  /*1a5b0*/  MUFU.EX2 R190, R4 ;  /* 0x0000000400be7308 */ /* 0x0007220000000800 */
[----:B-1----:R-:W-:-:S04]  /*1a5c0*/  FFMA.FTZ R2, R112, R0, -R3 ;  /* 0x0000000070027223 */ /* 0x002fc80000010803 */
[----:B------:R1:W-:Y:S01]  /*1a5d0*/  MUFU.EX2 R189, R2 ;  /* 0x0000000200bd7308 */ /* 0x0003e20000000800 */
[----:B---3--:R-:W-:-:S03]  /*1a5e0*/  FFMA.FTZ R4, R114, R0, -R3 ;  /* 0x0000000072047223 */ /* 0x008fc60000010803 */
[----:B------:R-:W3:Y:S01]  /*1a5f0*/  MUFU.EX2 R184, R6 ;  /* 0x0000000600b87308 */ /* 0x000ee20000000800 */
[----:B------:R-:W-:Y:S01]  /*1a600*/  HMMA.16816.F32.BF16 R20, R8, R14, R16 ;  /* 0x0000000e0814723c */ /* 0x000fe20000041810 */
[----:B------:R-:W5:Y:S02]  /*1a610*/  LDSM.16.MT88.4 R12, [R80+0xb000] ;  /* 0x00b00000500c783b */ /* 0x000f640000004200 */
[----:B------:R-:W-:Y:S01]  /*1a620*/  MUFU.EX2 R187, R4 ;  /* 0x0000000400bb7308 */ /* 0x000fe20000000800 */
[----:B-1----:R-:W-:-:S04]  /*1a630*/  FFMA.FTZ R2, R117, R0, -R3 ;  /* 0x0000000075027223 */ /* 0x002fc80000010803 */
[C---:B------:R-:W-:Y:S01]  /*1a640*/  HMMA.16816.F32.BF16 R16, R8.reuse, R44, R48 ;  /* 0x0000002c0810723c */ /* 0x040fe20000041830 */
[----:B------:R-:W-:Y:S01]  /*1a650*/  LDSM.16.MT88.4 R48, [R81+0xb800] ;  /* 0x00b800005130783b */ /* 0x000fe20000004200 */
[----:B------:R-:W1:Y:S06]  /*1a660*/  MUFU.EX2 R183, R2 ;  /* 0x0000000200b77308 */ /* 0x000e6c0000000800 */
[C---:B------:R-:W-:Y:S08]  /*1a670*/  HMMA.16816.F32.BF16 R24, R8.reuse, R28, R64 ;  /* 0x0000001c0818723c */ /* 0x040ff00000041840 */
[C---:B------:R-:W-:Y:S08]  /*1a680*/  HMMA.16816.F32.BF16 R36, R8.reuse, R46, R56 ;  /* 0x0000002e0824723c */ /* 0x040ff00000041838 */
[----:B------:R-:W-:Y:S01]  /*1a690*/  HMMA.16816.F32.BF16 R28, R8, R30, R52 ;  /* 0x0000001e081c723c */ /* 0x000fe20000041834 */
[----:B--2---:R-:W-:-:S02]  /*1a6a0*/  F2FP.BF16.F32.PACK_AB R8, R192, R193 ;  /* 0x000000c1c008723e */ /* 0x004fc400000010ff */
[----:B----4-:R-:W-:Y:S02]  /*1a6b0*/  F2FP.BF16.F32.PACK_AB R10, R190, R191 ;  /* 0x000000bfbe0a723e */ /* 0x010fe400000010ff */
[----:B---3--:R-:W-:Y:S02]  /*1a6c0*/  F2FP.BF16.F32.PACK_AB R9, R184, R189 ;  /* 0x000000bdb809723e */ /* 0x008fe400000010ff */
[----:B-1----:R-:W-:Y:S01]  /*1a6d0*/  F2FP.BF16.F32.PACK_AB R11, R183, R187 ;  /* 0x000000bbb70b723e */ /* 0x002fe200000010ff */
[----:B------:R-:W-:-:S06]  /*1a6e0*/  FFMA.FTZ R2, R137, R0, -R5 ;  /* 0x0000000089027223 */ /* 0x000fcc0000010805 */
[----:B------:R-:W-:Y:S01]  /*1a6f0*/  HMMA.16816.F32.BF16 R44, R8, R40, R76 ;  /* 0x00000028082c723c */ /* 0x000fe2000004184c */
[----:B------:R1:W-:Y:S01]  /*1a700*/  MUFU.EX2 R174, R2 ;  /* 0x0000000200ae7308 */ /* 0x0003e20000000800 */
[----:B------:R-:W-:-:S06]  /*1a710*/  FFMA.FTZ R4, R87, R0, -R5 ;  /* 0x0000000057047223 */ /* 0x000fcc0000010805 */
[C---:B------:R-:W-:Y:S01]  /*1a720*/  HMMA.16816.F32.BF16 R52, R8.reuse, R42, R72 ;  /* 0x0000002a0834723c */ /* 0x040fe20000041848 */
[----:B------:R-:W2:Y:S07]  /*1a730*/  LDSM.16.MT88.4 R40, [R160+0xb800] ;  /* 0x00b80000a028783b */ /* 0x000eae0000004200 */
[----:B-----5:R-:W-:Y:S01]  /*1a740*/  HMMA.16816.F32.BF16 R56, R8, R32, R16 ;  /* 0x000000200838723c */ /* 0x020fe20000041810 */
[----:B------:R-:W3:Y:S01]  /*1a750*/  LDSM.16.MT88.4 R16, [R80+0xb800] ;  /* 0x00b800005010783b */ /* 0x000ee20000004200 */
[----:B-1----:R-:W-:Y:S01]  /*1a760*/  FFMA.FTZ R2, R123, R0, -R5 ;  /* 0x000000007b027223 */ /* 0x002fe20000010805 */
[----:B------:R1:W4:Y:S04]  /*1a770*/  MUFU.EX2 R173, R4 ;  /* 0x0000000400ad7308 */ /* 0x0003280000000800 */
[----:B------:R5:W-:Y:S01]  /*1a780*/  MUFU.EX2 R180, R2 ;  /* 0x0000000200b47308 */ /* 0x000be20000000800 */
[----:B------:R-:W-:-:S02]  /*1a790*/  IMAD.MOV.U32 R117, RZ, RZ, R169 ;  /* 0x000000ffff757224 */ /* 0x000fc400078e00a9 */
[-C--:B------:R-:W-:Y:S01]  /*1a7a0*/  FFMA.FTZ R6, R132, R0.reuse, -R3 ;  /* 0x0000000084067223 */ /* 0x080fe20000010803 */
[-C--:B-1----:R-:W-:Y:S01]  /*1a7b0*/  FFMA.FTZ R4, R83, R0.reuse, -R5 ;  /* 0x0000000053047223 */ /* 0x082fe20000010805 */
[----:B-----5:R-:W-:-:S03]  /*1a7c0*/  FFMA.FTZ R2, R142, R0, -R3 ;  /* 0x000000008e027223 */ /* 0x020fc60000010803 */
[----:B------:R1:W5:Y:S04]  /*1a7d0*/  MUFU.EX2 R176, R4 ;  /* 0x0000000400b07308 */ /* 0x0003680000000800 */
[----:B------:R4:W-:Y:S01]  /*1a7e0*/  MUFU.EX2 R169, R2 ;  /* 0x0000000200a97308 */ /* 0x0009e20000000800 */
[----:B------:R-:W-:Y:S01]  /*1a7f0*/  IMAD.MOV.U32 R108, RZ, RZ, R171 ;  /* 0x000000ffff6c7224 */ /* 0x000fe200078e00ab */
[----:B------:R-:W-:Y:S01]  /*1a800*/  MOV R76, R172 ;  /* 0x000000ac004c7202 */ /* 0x000fe20000000f00 */
[----:B------:R-:W-:Y:S01]  /*1a810*/  IMAD.MOV.U32 R112, RZ, RZ, R170 ;  /* 0x000000ffff707224 */ /* 0x000fe200078e00aa */
[----:B------:R-:W2:Y:S01]  /*1a820*/  MUFU.EX2 R172, R6 ;  /* 0x0000000600ac7308 */ /* 0x000ea20000000800 */
[----:B------:R-:W-:Y:S01]  /*1a830*/  HMMA.16816.F32.BF16 R24, R8, R12, R24 ;  /* 0x0000000c0818723c */ /* 0x000fe20000041818 */
[-CC-:B-1----:R-:W-:Y:S01]  /*1a840*/  FFMA.FTZ R4, R130, R0.reuse, -R3.reuse ;  /* 0x0000000082047223 */ /* 0x182fe20000010803 */
[----:B----4-:R-:W-:-:S03]  /*1a850*/  FFMA.FTZ R2, R129, R0, -R3 ;  /* 0x0000000081027223 */ /* 0x010fc60000010803 */
[----:B------:R-:W-:Y:S03]  /*1a860*/  MUFU.EX2 R171, R4 ;  /* 0x0000000400ab7308 */ /* 0x000fe60000000800 */
[C---:B------:R-:W-:Y:S01]  /*1a870*/  HMMA.16816.F32.BF16 R12, R8.reuse, R14, R28 ;  /* 0x0000000e080c723c */ /* 0x040fe2000004181c */
[----:B------:R1:W4:Y:S07]  /*1a880*/  MUFU.EX2 R170, R2 ;  /* 0x0000000200aa7308 */ /* 0x00032e0000000800 */
[C---:B------:R-:W-:Y:S08]  /*1a890*/  HMMA.16816.F32.BF16 R60, R8.reuse, R68, R60 ;  /* 0x00000044083c723c */ /* 0x040ff0000004183c */
[----:B------:R-:W-:Y:S01]  /*1a8a0*/  HMMA.16816.F32.BF16 R68, R8, R70, R20 ;  /* 0x000000460844723c */ /* 0x000fe20000041814 */
[----:B------:R-:W3:Y:S01]  /*1a8b0*/  LDSM.16.MT88.4 R20, [R144+0xb800] ;  /* 0x00b800009014783b */ /* 0x000ee20000004200 */
[----:B-1----:R-:W-:-:S06]  /*1a8c0*/  FFMA.FTZ R2, R147, R0, -R5 ;  /* 0x0000000093027223 */ /* 0x002fcc0000010805 */
[----:B------:R-:W-:Y:S01]  /*1a8d0*/  HMMA.16816.F32.BF16 R64, R8, R34, R36 ;  /* 0x000000220840723c */ /* 0x000fe20000041824 */
[----:B------:R-:W1:Y:S01]  /*1a8e0*/  LDSM.16.MT88.4 R32, [R160+0xc000] ;  /* 0x00c00000a020783b */ /* 0x000e620000004200 */
[----:B------:R-:W-:Y:S02]  /*1a8f0*/  F2FP.BF16.F32.PACK_AB R8, R173, R174 ;  /* 0x000000aead08723e */ /* 0x000fe400000010ff */
[----:B-----5:R-:W-:Y:S02]  /*1a900*/  F2FP.BF16.F32.PACK_AB R10, R176, R180 ;  /* 0x000000b4b00a723e */ /* 0x020fe400000010ff */
[----:B--2---:R-:W-:Y:S02]  /*1a910*/  F2FP.BF16.F32.PACK_AB R9, R172, R169 ;  /* 0x000000a9ac09723e */ /* 0x004fe400000010ff */
[----:B----4-:R-:W-:Y:S01]  /*1a920*/  F2FP.BF16.F32.PACK_AB R11, R170, R171 ;  /* 0x000000abaa0b723e */ /* 0x010fe200000010ff */
[----:B------:R2:W-:Y:S01]  /*1a930*/  MUFU.EX2 R147, R2 ;  /* 0x0000000200937308 */ /* 0x0005e20000000800 */
[----:B------:R-:W-:-:S04]  /*1a940*/  FFMA.FTZ R4, R153, R0, -R5 ;  /* 0x0000000099047223 */ /* 0x000fc80000010805 */
[----:B------:R4:W5:Y:S01]  /*1a950*/  MUFU.EX2 R153, R4 ;  /* 0x0000000400997308 */ /* 0x0009620000000800 */
[----:B------:R-:W-:Y:S01]  /*1a960*/  HMMA.16816.F32.BF16 R28, R8, R40, R44 ;  /* 0x00000028081c723c */ /* 0x000fe2000004182c */
[----:B--2---:R-:W-:-:S07]  /*1a970*/  FFMA.FTZ R2, R94, R0, -R5 ;  /* 0x000000005e027223 */ /* 0x004fce0000010805 */
[----:B------:R-:W-:Y:S01]  /*1a980*/  HMMA.16816.F32.BF16 R36, R8, R42, R52 ;  /* 0x0000002a0824723c */ /* 0x000fe20000041834 */
[----:B------:R-:W2:Y:S01]  /*1a990*/  LDSM.16.MT88.4 R52, [R81+0xc000] ;  /* 0x00c000005134783b */ /* 0x000ea20000004200 */
[----:B------:R5:W-:Y:S01]  /*1a9a0*/  MUFU.EX2 R152, R2 ;  /* 0x0000000200987308 */ /* 0x000be20000000800 */
[----:B----4-:R-:W-:-:S05]  /*1a9b0*/  FFMA.FTZ R4, R92, R0, -R5 ;  /* 0x000000005c047223 */ /* 0x010fca0000010805 */
[C---:B---3--:R-:W-:Y:S01]  /*1a9c0*/  HMMA.16816.F32.BF16 R44, R8.reuse, R16, R24 ;  /* 0x00000010082c723c */ /* 0x048fe20000041818 */
[----:B------:R-:W-:Y:S02]  /*1a9d0*/  IMAD.MOV.U32 R82, RZ, RZ, R7 ;  /* 0x000000ffff527224 */ /* 0x000fe400078e0007 */
[-CC-:B------:R-:W-:Y:S01]  /*1a9e0*/  FFMA.FTZ R6, R156, R0.reuse, -R3.reuse ;  /* 0x000000009c067223 */ /* 0x180fe20000010803 */
[----:B------:R-:W-:Y:S01]  /*1a9f0*/  MOV R111, R143 ;  /* 0x0000008f006f7202 */ /* 0x000fe20000000f00 */
[----:B------:R-:W-:Y:S03]  /*1aa00*/  LDSM.16.MT88.4 R24, [R160+0xc800] ;  /* 0x00c80000a018783b */ /* 0x000fe60000004200 */
[C---:B------:R-:W-:Y:S01]  /*1aa10*/  HMMA.16816.F32.BF16 R12, R8.reuse, R18, R12 ;  /* 0x00000012080c723c */ /* 0x040fe2000004180c */
[-CC-:B-----5:R-:W-:Y:S01]  /*1aa20*/  FFMA.FTZ R2, R157, R0.reuse, -R3.reuse ;  /* 0x000000009d027223 */ /* 0x1a0fe20000010803 */
[----:B------:R-:W3:Y:S01]  /*1aa30*/  LDSM.16.MT88.4 R16, [R80+0xc000] ;  /* 0x00c000005010783b */ /* 0x000ee20000004200 */
[----:B------:R4:W5:Y:S05]  /*1aa40*/  MUFU.EX2 R157, R4 ;  /* 0x00000004009d7308 */ /* 0x00096a0000000800 */
[----:B------:R-:W-:Y:S01]  /*1aa50*/  HMMA.16816.F32.BF16 R40, R8, R48, R60 ;  /* 0x000000300828723c */ /* 0x000fe2000004183c */
[----:B------:R-:W3:Y:S01]  /*1aa60*/  LDSM.16.MT88.4 R60, [R144+0xc000] ;  /* 0x00c00000903c783b */ /* 0x000ee20000004200 */
[----:B------:R1:W-:Y:S01]  /*1aa70*/  MUFU.EX2 R7, R2 ;  /* 0x0000000200077308 */ /* 0x0003e20000000800 */
[----:B----4-:R-:W-:-:S03]  /*1aa80*/  FFMA.FTZ R4, R145, R0, -R3 ;  /* 0x0000000091047223 */ /* 0x010fc60000010803 */
[----:B------:R-:W4:Y:S01]  /*1aa90*/  MUFU.EX2 R143, R6 ;  /* 0x00000006008f7308 */ /* 0x000f220000000800 */
[----:B-1----:R-:W-:-:S03]  /*1aaa0*/  FFMA.FTZ R2, R146, R0, -R3 ;  /* 0x0000000092027223 */ /* 0x002fc60000010803 */
[----:B------:R-:W-:Y:S04]  /*1aab0*/  MUFU.EX2 R146, R4 ;  /* 0x0000000400927308 */ /* 0x000fe80000000800 */
[----:B------:R1:W2:Y:S01]  /*1aac0*/  MUFU.EX2 R145, R2 ;  /* 0x0000000200917308 */ /* 0x0002a20000000800 */
[----:B------:R-:W-:Y:S01]  /*1aad0*/  IMAD.MOV.U32 R83, RZ, RZ, R138 ;  /* 0x000000ffff537224 */ /* 0x000fe200078e008a */
[----:B------:R-:W-:Y:S01]  /*1aae0*/  HMMA.16816.F32.BF16 R48, R8, R50, R68 ;  /* 0x000000320830723c */ /* 0x000fe20000041844 */
[----:B------:R-:W-:Y:S02]  /*1aaf0*/  IMAD.MOV.U32 R77, RZ, RZ, R139 ;  /* 0x000000ffff4d7224 */ /* 0x000fe400078e008b */
[-CC-:B-1----:R-:W-:Y:S01]  /*1ab00*/  FFMA.FTZ R2, R158, R0.reuse, -R5.reuse ;  /* 0x000000009e027223 */ /* 0x182fe20000010805 */
[----:B------:R-:W-:-:S03]  /*1ab10*/  FFMA.FTZ R4, R159, R0, -R5 ;  /* 0x000000009f047223 */ /* 0x000fc60000010805 */
[----:B------:R1:W-:Y:S01]  /*1ab20*/  MUFU.EX2 R138, R2 ;  /* 0x00000002008a7308 */ /* 0x0003e20000000800 */
[C---:B------:R-:W-:Y:S03]  /*1ab30*/  HMMA.16816.F32.BF16 R56, R8.reuse, R20, R56 ;  /* 0x000000140838723c */ /* 0x040fe60000041838 */
[----:B------:R5:W3:Y:S01]  /*1ab40*/  MUFU.EX2 R139, R4 ;  /* 0x00000004008b7308 */ /* 0x000ae20000000800 */
[----:B------:R-:W-:Y:S01]  /*1ab50*/  MOV R79, R141 ;  /* 0x0000008d004f7202 */ /* 0x000fe20000000f00 */
[----:B------:R-:W-:Y:S02]  /*1ab60*/  IMAD.MOV.U32 R94, RZ, RZ, R135 ;  /* 0x000000ffff5e7224 */ /* 0x000fe400078e0087 */
[-CC-:B-1----:R-:W-:Y:S01]  /*1ab70*/  FFMA.FTZ R2, R161, R0.reuse, -R5.reuse ;  /* 0x00000000a1027223 */ /* 0x182fe20000010805 */
[----:B------:R-:W-:Y:S03]  /*1ab80*/  HMMA.16816.F32.BF16 R64, R8, R22, R64 ;  /* 0x000000160840723c */ /* 0x000fe60000041840 */
[----:B------:R1:W-:Y:S01]  /*1ab90*/  MUFU.EX2 R142, R2 ;  /* 0x00000002008e7308 */ /* 0x0003e20000000800 */
[----:B-----5:R-:W-:Y:S01]  /*1aba0*/  FFMA.FTZ R4, R89, R0, -R5 ;  /* 0x0000000059047223 */ /* 0x020fe20000010805 */
[----:B------:R-:W-:-:S02]  /*1abb0*/  F2FP.BF16.F32.PACK_AB R8, R153, R147 ;  /* 0x000000939908723e */ /* 0x000fc400000010ff */
[----:B------:R-:W-:Y:S01]  /*1abc0*/  F2FP.BF16.F32.PACK_AB R10, R157, R152 ;  /* 0x000000989d0a723e */ /* 0x000fe200000010ff */
[----:B------:R5:W3:Y:S01]  /*1abd0*/  MUFU.EX2 R141, R4 ;  /* 0x00000004008d7308 */ /* 0x000ae20000000800 */
[----:B----4-:R-:W-:Y:S02]  /*1abe0*/  F2FP.BF16.F32.PACK_AB R9, R143, R7 ;  /* 0x000000078f09723e */ /* 0x010fe400000010ff */
[----:B--2---:R-:W-:Y:S01]  /*1abf0*/  F2FP.BF16.F32.PACK_AB R11, R145, R146 ;  /* 0x00000092910b723e */ /* 0x004fe200000010ff */
[-CC-:B------:R-:W-:Y:S01]  /*1ac00*/  FFMA.FTZ R6, R164, R0.reuse, -R3.reuse ;  /* 0x00000000a4067223 */ /* 0x180fe20000010803 */
[----:B-1----:R-:W-:-:S04]  /*1ac10*/  FFMA.FTZ R2, R162, R0, -R3 ;  /* 0x00000000a2027223 */ /* 0x002fc80000010803 */
[----:B------:R1:W-:Y:S01]  /*1ac20*/  MUFU.EX2 R135, R2 ;  /* 0x0000000200877308 */ /* 0x0003e20000000800 */
[--C-:B-----5:R-:W-:Y:S01]  /*1ac30*/  FFMA.FTZ R4, R163, R0, -R3.reuse ;  /* 0x00000000a3047223 */ /* 0x120fe20000010803 */
[----:B------:R-:W-:Y:S01]  /*1ac40*/  IMAD.MOV.U32 R78, RZ, RZ, R140 ;  /* 0x000000ffff4e7224 */ /* 0x000fe200078e008c */
[----:B------:R-:W-:Y:S01]  /*1ac50*/  MOV R92, R136 ;  /* 0x00000088005c7202 */ /* 0x000fe20000000f00 */
[----:B------:R-:W-:Y:S01]  /*1ac60*/  HMMA.16816.F32.BF16 R20, R8, R32, R28 ;  /* 0x000000200814723c */ /* 0x000fe2000004181c */
[----:B------:R-:W2:Y:S04]  /*1ac70*/  MUFU.EX2 R136, R6 ;  /* 0x0000000600887308 */ /* 0x000ea80000000800 */
[----:B------:R-:W-:Y:S01]  /*1ac80*/  MUFU.EX2 R140, R4 ;  /* 0x00000004008c7308 */ /* 0x000fe20000000800 */
[----:B-1----:R-:W-:-:S04]  /*1ac90*/  FFMA.FTZ R2, R90, R0, -R3 ;  /* 0x000000005a027223 */ /* 0x002fc80000010803 */
[----:B------:R1:W4:Y:S01]  /*1aca0*/  MUFU.EX2 R137, R2 ;  /* 0x0000000200897308 */ /* 0x0003220000000800 */
[C---:B------:R-:W-:Y:S08]  /*1acb0*/  HMMA.16816.F32.BF16 R28, R8.reuse, R34, R36 ;  /* 0x00000022081c723c */ /* 0x040ff00000041824 */
[C---:B------:R-:W-:Y:S01]  /*1acc0*/  HMMA.16816.F32.BF16 R32, R8.reuse, R52, R40 ;  /* 0x000000340820723c */ /* 0x040fe20000041828 */
[----:B------:R-:W5:Y:S07]  /*1acd0*/  LDSM.16.MT88.4 R40, [R81+0xc800] ;  /* 0x00c800005128783b */ /* 0x000f6e0000004200 */
[C---:B------:R-:W-:Y:S08]  /*1ace0*/  HMMA.16816.F32.BF16 R68, R8.reuse, R54, R48 ;  /* 0x000000360844723c */ /* 0x040ff00000041830 */
[C---:B---3--:R-:W-:Y:S01]  /*1acf0*/  HMMA.16816.F32.BF16 R52, R8.reuse, R16, R44 ;  /* 0x000000100834723c */ /* 0x048fe2000004182c */
[----:B------:R-:W3:Y:S07]  /*1ad00*/  LDSM.16.MT88.4 R44, [R144+0xc800] ;  /* 0x00c80000902c783b */ /* 0x000eee0000004200 */
[C---:B------:R-:W-:Y:S01]  /*1ad10*/  HMMA.16816.F32.BF16 R36, R8.reuse, R18, R12 ;  /* 0x000000120824723c */ /* 0x040fe2000004180c */
[----:B------:R-:W3:Y:S07]  /*1ad20*/  LDSM.16.MT88.4 R12, [R80+0xc800] ;  /* 0x00c80000500c783b */ /* 0x000eee0000004200 */
[----:B------:R-:W-:Y:S01]  /*1ad30*/  HMMA.16816.F32.BF16 R64, R8, R62, R64 ;  /* 0x0000003e0840723c */ /* 0x000fe20000041840 */
[----:B-1----:R-:W-:Y:S01]  /*1ad40*/  FFMA.FTZ R2, R101, R0, -R5 ;  /* 0x0000000065027223 */ /* 0x002fe20000010805 */
[----:B------:R-:W-:-:S02]  /*1ad50*/  IMAD.MOV.U32 R87, RZ, RZ, R131 ;  /* 0x000000ffff577224 */ /* 0x000fc400078e0083 */
[----:B------:R-:W-:Y:S01]  /*1ad60*/  FFMA.FTZ R4, R99, R0, -R5 ;  /* 0x0000000063047223 */ /* 0x000fe20000010805 */
[----:B------:R-:W-:-:S03]  /*1ad70*/  IMAD.MOV.U32 R114, RZ, RZ, R134 ;  /* 0x000000ffff727224 */ /* 0x000fc600078e0086 */
[----:B------:R-:W-:Y:S01]  /*1ad80*/  HMMA.16816.F32.BF16 R48, R8, R60, R56 ;  /* 0x0000003c0830723c */ /* 0x000fe20000041838 */
[----:B------:R-:W-:Y:S01]  /*1ad90*/  F2FP.BF16.F32.PACK_AB R8, R139, R138 ;  /* 0x0000008a8b08723e */ /* 0x000fe200000010ff */
[----:B------:R1:W-:Y:S01]  /*1ada0*/  MUFU.EX2 R131, R2 ;  /* 0x0000000200837308 */ /* 0x0003e20000000800 */
[----:B------:R-:W-:Y:S01]  /*1adb0*/  F2FP.BF16.F32.PACK_AB R10, R141, R142 ;  /* 0x0000008e8d0a723e */ /* 0x000fe200000010ff */
[----:B------:R-:W-:Y:S01]  /*1adc0*/  LDSM.16.MT88.4 R16, [R81+0xd000] ;  /* 0x00d000005110783b */ /* 0x000fe20000004200 */
[----:B--2---:R-:W-:Y:S02]  /*1add0*/  F2FP.BF16.F32.PACK_AB R9, R136, R135 ;  /* 0x000000878809723e */ /* 0x004fe400000010ff */
[----:B----4-:R-:W-:Y:S01]  /*1ade0*/  F2FP.BF16.F32.PACK_AB R11, R137, R140 ;  /* 0x0000008c890b723e */ /* 0x010fe200000010ff */
[----:B------:R2:W4:Y:S01]  /*1adf0*/  MUFU.EX2 R134, R4 ;  /* 0x0000000400867308 */ /* 0x0005220000000800 */
[----:B------:R-:W-:Y:S05]  /*1ae00*/  LDSM.16.MT88.4 R60, [R144+0xd000] ;  /* 0x00d00000903c783b */ /* 0x000fea0000004200 */
[----:B------:R-:W-:Y:S01]  /*1ae10*/  HMMA.16816.F32.BF16 R56, R8, R24, R20 ;  /* 0x000000180838723c */ /* 0x000fe20000041814 */
[----:B------:R-:W4:Y:S01]  /*1ae20*/  LDSM.16.MT88.4 R20, [R160+0xd000] ;  /* 0x00d00000a014783b */ /* 0x000f220000004200 */
[----:B-1----:R-:W-:-:S04]  /*1ae30*/  FFMA.FTZ R2, R98, R0, -R5 ;  /* 0x0000000062027223 */ /* 0x002fc80000010805 */
[----:B------:R1:W-:Y:S01]  /*1ae40*/  MUFU.EX2 R132, R2 ;  /* 0x0000000200847308 */ /* 0x0003e20000000800 */
[-C--:B--2---:R-:W-:Y:S01]  /*1ae50*/  FFMA.FTZ R4, R103, R0.reuse, -R5 ;  /* 0x0000000067047223 */ /* 0x084fe20000010805 */
[----:B------:R-:W-:Y:S01]  /*1ae60*/  IMAD.MOV.U32 R123, RZ, RZ, R133 ;  /* 0x000000ffff7b7224 */ /* 0x000fe200078e0085 */
[----:B------:R-:W-:Y:S01]  /*1ae70*/  MOV R102, R127 ;  /* 0x0000007f00667202 */ /* 0x000fe20000000f00 */
[-CC-:B------:R-:W-:Y:S01]  /*1ae80*/  FFMA.FTZ R6, R165, R0.reuse, -R3.reuse ;  /* 0x00000000a5067223 */ /* 0x180fe20000010803 */
[----:B------:R2:W4:Y:S01]  /*1ae90*/  MUFU.EX2 R133, R4 ;  /* 0x0000000400857308 */ /* 0x0005220000000800 */
[----:B-1----:R-:W-:-:S04]  /*1aea0*/  FFMA.FTZ R2, R166, R0, -R3 ;  /* 0x00000000a6027223 */ /* 0x002fc80000010803 */
[----:B------:R1:W-:Y:S01]  /*1aeb0*/  MUFU.EX2 R127, R2 ;  /* 0x00000002007f7308 */ /* 0x0003e20000000800 */
[-CC-:B--2---:R-:W-:Y:S01]  /*1aec0*/  FFMA.FTZ R4, R167, R0.reuse, -R3.reuse ;  /* 0x00000000a7047223 */ /* 0x184fe20000010803 */
[----:B------:R-:W-:Y:S02]  /*1aed0*/  IMAD.MOV.U32 R95, RZ, RZ, R128 ;  /* 0x000000ffff5f7224 */ /* 0x000fe400078e0080 */
[----:B------:R-:W2:Y:S01]  /*1aee0*/  MUFU.EX2 R129, R6 ;  /* 0x0000000600817308 */ /* 0x000ea20000000800 */
[----:B------:R-:W-:Y:S03]  /*1aef0*/  HMMA.16816.F32.BF16 R28, R8, R26, R28 ;  /* 0x0000001a081c723c */ /* 0x000fe6000004181c */
[----:B------:R-:W-:Y:S01]  /*1af00*/  MUFU.EX2 R130, R4 ;  /* 0x0000000400827308 */ /* 0x000fe20000000800 */
[----:B-1----:R-:W-:-:S04]  /*1af10*/  FFMA.FTZ R2, R168, R0, -R3 ;  /* 0x00000000a8027223 */ /* 0x002fc80000010803 */
[----:B------:R-:W1:Y:S01]  /*1af20*/  MUFU.EX2 R128, R2 ;  /* 0x0000000200807308 */ /* 0x000e620000000800 */
[C---:B-----5:R-:W-:Y:S08]  /*1af30*/  HMMA.16816.F32.BF16 R24, R8.reuse, R40, R32 ;  /* 0x000000280818723c */ /* 0x060ff00000041820 */
[C---:B---3--:R-:W-:Y:S08]  /*1af40*/  HMMA.16816.F32.BF16 R48, R8.reuse, R44, R48 ;  /* 0x0000002c0830723c */ /* 0x048ff00000041830 */
[C---:B------:R-:W-:Y:S08]  /*1af50*/  HMMA.16816.F32.BF16 R52, R8.reuse, R12, R52 ;  /* 0x0000000c0834723c */ /* 0x040ff00000041834 */
[C---:B------:R-:W-:Y:S08]  /*1af60*/  HMMA.16816.F32.BF16 R32, R8.reuse, R42, R68 ;  /* 0x0000002a0820723c */ /* 0x040ff00000041844 */
[C---:B------:R-:W-:Y:S01]  /*1af70*/  HMMA.16816.F32.BF16 R12, R8.reuse, R14, R36 ;  /* 0x0000000e080c723c */ /* 0x040fe20000041824 */
[----:B------:R-:W3:Y:S07]  /*1af80*/  LDSM.16.MT88.4 R36, [R80+0xd000] ;  /* 0x00d000005024783b */ /* 0x000eee0000004200 */
[----:B------:R-:W-:Y:S01]  /*1af90*/  HMMA.16816.F32.BF16 R64, R8, R46, R64 ;  /* 0x0000002e0840723c */ /* 0x000fe20000041840 */
[----:B----4-:R-:W-:-:S02]  /*1afa0*/  F2FP.BF16.F32.PACK_AB R8, R134, R131 ;  /* 0x000000838608723e */ /* 0x010fc400000010ff */
[----:B------:R-:W-:Y:S02]  /*1afb0*/  F2FP.BF16.F32.PACK_AB R10, R133, R132 ;  /* 0x00000084850a723e */ /* 0x000fe400000010ff */
[----:B--2---:R-:W-:Y:S02]  /*1afc0*/  F2FP.BF16.F32.PACK_AB R9, R129, R127 ;  /* 0x0000007f8109723e */ /* 0x004fe400000010ff */
[----:B-1----:R-:W-:Y:S01]  /*1afd0*/  F2FP.BF16.F32.PACK_AB R11, R128, R130 ;  /* 0x00000082800b723e */ /* 0x002fe200000010ff */
[----:B------:R-:W-:Y:S01]  /*1afe0*/  FFMA.FTZ R2, R110, R0, -R5 ;  /* 0x000000006e027223 */ /* 0x000fe20000010805 */
[----:B------:R-:W-:-:S05]  /*1aff0*/  IMAD.MOV.U32 R91, RZ, RZ, R122 ;  /* 0x000000ffff5b7224 */ /* 0x000fca00078e007a */
[----:B------:R-:W-:Y:S01]  /*1b000*/  HMMA.16816.F32.BF16 R44, R8, R20, R56 ;  /* 0x00000014082c723c */ /* 0x000fe20000041838 */
[----:B------:R1:W-:Y:S01]  /*1b010*/  MUFU.EX2 R122, R2 ;  /* 0x00000002007a7308 */ /* 0x0003e20000000800 */
[----:B------:R-:W-:-:S06]  /*1b020*/  FFMA.FTZ R4, R109, R0, -R5 ;  /* 0x000000006d047223 */ /* 0x000fcc0000010805 */
[----:B------:R-:W-:Y:S01]  /*1b030*/  HMMA.16816.F32.BF16 R40, R8, R22, R28 ;  /* 0x000000160828723c */ /* 0x000fe2000004181c */
[----:B------:R-:W2:Y:S01]  /*1b040*/  LDSM.16.MT88.4 R20, [R160+0xd800] ;  /* 0x00d80000a014783b */ /* 0x000ea20000004200 */
[----:B------:R-:W-:Y:S01]  /*1b050*/  IMAD.MOV.U32 R100, RZ, RZ, R126 ;  /* 0x000000ffff647224 */ /* 0x000fe200078e007e */
[----:B------:R-:W-:Y:S01]  /*1b060*/  MOV R96, R125 ;  /* 0x0000007d00607202 */ /* 0x000fe20000000f00 */
[----:B-1----:R-:W-:-:S04]  /*1b070*/  FFMA.FTZ R2, R106, R0, -R5 ;  /* 0x000000006a027223 */ /* 0x002fc80000010805 */
[C---:B------:R-:W-:Y:S01]  /*1b080*/  HMMA.16816.F32.BF16 R28, R8.reuse, R16, R24 ;  /* 0x00000010081c723c */ /* 0x040fe20000041818 */
[----:B------:R1:W4:Y:S01]  /*1b090*/  MUFU.EX2 R125, R4 ;  /* 0x00000004007d7308 */ /* 0x0003220000000800 */
[----:B------:R-:W5:Y:S03]  /*1b0a0*/  LDSM.16.MT88.4 R24, [R81+0xd800] ;  /* 0x00d800005118783b */ /* 0x000f660000004200 */
[----:B------:R3:W-:Y:S03]  /*1b0b0*/  MUFU.EX2 R126, R2 ;  /* 0x00000002007e7308 */ /* 0x0007e60000000800 */
[----:B------:R-:W-:Y:S01]  /*1b0c0*/  HMMA.16816.F32.BF16 R68, R8, R60, R48 ;  /* 0x0000003c0844723c */ /* 0x000fe20000041830 */
[----:B------:R-:W5:Y:S01]  /*1b0d0*/  LDSM.16.MT88.4 R48, [R144+0xd800] ;  /* 0x00d800009030783b */ /* 0x000f620000004200 */
[----:B------:R-:W-:-:S02]  /*1b0e0*/  IMAD.MOV.U32 R93, RZ, RZ, R124 ;  /* 0x000000ffff5d7224 */ /* 0x000fc400078e007c */
[----:B------:R-:W-:Y:S02]  /*1b0f0*/  IMAD.MOV.U32 R156, RZ, RZ, R119 ;  /* 0x000000ffff9c7224 */ /* 0x000fe400078e0077 */
[-C--:B-1----:R-:W-:Y:S02]  /*1b100*/  FFMA.FTZ R4, R105, R0.reuse, -R5 ;  /* 0x0000000069047223 */ /* 0x082fe40000010805 */
[----:B------:R-:W-:Y:S01]  /*1b110*/  HMMA.16816.F32.BF16 R72, R8, R18, R32 ;  /* 0x000000120848723c */ /* 0x000fe20000041820 */
[----:B------:R-:W1:Y:S01]  /*1b120*/  LDSM.16.MT88.4 R16, [R80+0xd800] ;  /* 0x00d800005010783b */ /* 0x000e620000004200 */
[-CC-:B---3--:R-:W-:Y:S01]  /*1b130*/  FFMA.FTZ R2, R175, R0.reuse, -R3.reuse ;  /* 0x00000000af027223 */ /* 0x188fe20000010803 */
[----:B------:R3:W2:Y:S01]  /*1b140*/  MUFU.EX2 R124, R4 ;  /* 0x00000004007c7308 */ /* 0x0006a20000000800 */
[----:B------:R-:W-:-:S03]  /*1b150*/  FFMA.FTZ R6, R179, R0, -R3 ;  /* 0x00000000b3067223 */ /* 0x000fc60000010803 */
[----:B------:R4:W-:Y:S01]  /*1b160*/  MUFU.EX2 R119, R2 ;  /* 0x0000000200777308 */ /* 0x0009e20000000800 */
[----:B------:R-:W-:Y:S01]  /*1b170*/  MOV R89, R83 ;  /* 0x0000005300597202 */ /* 0x000fe20000000f00 */
[----:B------:R-:W-:Y:S01]  /*1b180*/  IMAD.MOV.U32 R164, RZ, RZ, R123 ;  /* 0x000000ffffa47224 */ /* 0x000fe200078e007b */
[----:B------:R-:W-:Y:S02]  /*1b190*/  MOV R85, R121 ;  /* 0x0000007900557202 */ /* 0x000fe40000000f00 */
[----:B------:R-:W-:Y:S01]  /*1b1a0*/  MOV R83, R120 ;  /* 0x0000007800537202 */ /* 0x000fe20000000f00 */
[----:B------:R-:W2:Y:S01]  /*1b1b0*/  MUFU.EX2 R121, R6 ;  /* 0x0000000600797308 */ /* 0x000ea20000000800 */
[-CC-:B---3--:R-:W-:Y:S01]  /*1b1c0*/  FFMA.FTZ R4, R178, R0.reuse, -R3.reuse ;  /* 0x00000000b2047223 */ /* 0x188fe20000010803 */
[----:B----4-:R-:W-:-:S03]  /*1b1d0*/  FFMA.FTZ R2, R177, R0, -R3 ;  /* 0x00000000b1027223 */ /* 0x010fc60000010803 */
[----:B------:R-:W-:Y:S04]  /*1b1e0*/  MUFU.EX2 R123, R4 ;  /* 0x00000004007b7308 */ /* 0x000fe80000000800 */
[----:B------:R-:W3:Y:S01]  /*1b1f0*/  MUFU.EX2 R120, R2 ;  /* 0x0000000200787308 */ /* 0x000ee20000000800 */
[C---:B------:R-:W-:Y:S01]  /*1b200*/  HMMA.16816.F32.BF16 R64, R8.reuse, R62, R64 ;  /* 0x0000003e0840723c */ /* 0x040fe20000041840 */
[----:B------:R-:W-:Y:S01]  /*1b210*/  IMAD.MOV.U32 R158, RZ, RZ, R82 ;  /* 0x000000ffff9e7224 */ /* 0x000fe200078e0052 */
[----:B------:R-:W-:Y:S06]  /*1b220*/  LDSM.16.MT88.4 R60, [R144+0xe000] ;  /* 0x00e00000903c783b */ /* 0x000fec0000004200 */
[C---:B------:R-:W-:Y:S08]  /*1b230*/  HMMA.16816.F32.BF16 R56, R8.reuse, R36, R52 ;  /* 0x000000240838723c */ /* 0x040ff00000041834 */
[----:B------:R-:W-:Y:S01]  /*1b240*/  HMMA.16816.F32.BF16 R12, R8, R38, R12 ;  /* 0x00000026080c723c */ /* 0x000fe2000004180c */
[----:B------:R-:W-:-:S02]  /*1b250*/  F2FP.BF16.F32.PACK_AB R8, R125, R122 ;  /* 0x0000007a7d08723e */ /* 0x000fc400000010ff */
[----:B--2---:R-:W-:Y:S02]  /*1b260*/  F2FP.BF16.F32.PACK_AB R10, R124, R126 ;  /* 0x0000007e7c0a723e */ /* 0x004fe400000010ff */
[----:B------:R-:W-:Y:S02]  /*1b270*/  F2FP.BF16.F32.PACK_AB R9, R121, R119 ;  /* 0x000000777909723e */ /* 0x000fe400000010ff */
[----:B---3--:R-:W-:Y:S01]  /*1b280*/  F2FP.BF16.F32.PACK_AB R11, R120, R123 ;  /* 0x0000007b780b723e */ /* 0x008fe200000010ff */
[-C--:B------:R-:W-:Y:S01]  /*1b290*/  FFMA.FTZ R2, R185, R0.reuse, -R5 ;  /* 0x00000000b9027223 */ /* 0x080fe20000010805 */
[----:B------:R-:W-:Y:S02]  /*1b2a0*/  IMAD.MOV.U32 R82, RZ, RZ, R115 ;  /* 0x000000ffff527224 */ /* 0x000fe400078e0073 */
[----:B------:R-:W-:-:S03]  /*1b2b0*/  FFMA.FTZ R4, R181, R0, -R5 ;  /* 0x00000000b5047223 */ /* 0x000fc60000010805 */
[C---:B------:R-:W-:Y:S01]  /*1b2c0*/  HMMA.16816.F32.BF16 R52, R8.reuse, R20, R44 ;  /* 0x000000140834723c */ /* 0x040fe2000004182c */
[----:B------:R2:W-:Y:S07]  /*1b2d0*/  MUFU.EX2 R115, R2 ;  /* 0x0000000200737308 */ /* 0x0005ee0000000800 */
[----:B------:R-:W-:Y:S01]  /*1b2e0*/  HMMA.16816.F32.BF16 R36, R8, R22, R40 ;  /* 0x000000160824723c */ /* 0x000fe20000041828 */
[----:B------:R-:W3:Y:S01]  /*1b2f0*/  LDSM.16.MT88.4 R20, [R81+0xe000] ;  /* 0x00e000005114783b */ /* 0x000ee20000004200 */
[----:B--2---:R-:W-:-:S02]  /*1b300*/  FFMA.FTZ R2, R118, R0, -R5 ;  /* 0x0000000076027223 */ /* 0x004fc40000010805 */
[----:B------:R2:W4:Y:S04]  /*1b310*/  MUFU.EX2 R118, R4 ;  /* 0x0000000400767308 */ /* 0x0005280000000800 */
[----:B-----5:R-:W-:Y:S01]  /*1b320*/  HMMA.16816.F32.BF16 R32, R8, R24, R28 ;  /* 0x000000180820723c */ /* 0x020fe2000004181c */
[----:B------:R-:W5:Y:S01]  /*1b330*/  LDSM.16.MT88.4 R28, [R160+0xe000] ;  /* 0x00e00000a01c783b */ /* 0x000f620000004200 */
[----:B------:R-:W-:Y:S01]  /*1b340*/  MOV R99, R117 ;  /* 0x0000007500637202 */ /* 0x000fe20000000f00 */
[----:B------:R-:W-:-:S05]  /*1b350*/  IMAD.MOV.U32 R98, RZ, RZ, R114 ;  /* 0x000000ffff627224 */ /* 0x000fca00078e0072 */
[C---:B------:R-:W-:Y:S01]  /*1b360*/  HMMA.16816.F32.BF16 R44, R8.reuse, R48, R68 ;  /* 0x00000030082c723c */ /* 0x040fe20000041844 */
[-C--:B--2---:R-:W-:Y:S02]  /*1b370*/  FFMA.FTZ R4, R116, R0.reuse, -R5 ;  /* 0x0000000074047223 */ /* 0x084fe40000010805 */
[----:B------:R2:W-:Y:S05]  /*1b380*/  MUFU.EX2 R116, R2 ;  /* 0x0000000200747308 */ /* 0x0005ea0000000800 */
[C---:B------:R-:W-:Y:S01]  /*1b390*/  HMMA.16816.F32.BF16 R64, R8.reuse, R50, R64 ;  /* 0x000000320840723c */ /* 0x040fe20000041840 */
[-CC-:B------:R-:W-:Y:S01]  /*1b3a0*/  FFMA.FTZ R6, R182, R0.reuse, -R3.reuse ;  /* 0x00000000b6067223 */ /* 0x180fe20000010803 */
[----:B------:R4:W3:Y:S06]  /*1b3b0*/  MUFU.EX2 R117, R4 ;  /* 0x0000000400757308 */ /* 0x0008ec0000000800 */
[----:B-1----:R-:W-:Y:S01]  /*1b3c0*/  HMMA.16816.F32.BF16 R48, R8, R16, R56 ;  /* 0x000000100830723c */ /* 0x002fe20000041838 */
[----:B--2---:R-:W-:-:S07]  /*1b3d0*/  FFMA.FTZ R2, R195, R0, -R3 ;  /* 0x00000000c3027223 */ /* 0x004fce0000010803 */
[C---:B------:R-:W-:Y:S01]  /*1b3e0*/  HMMA.16816.F32.BF16 R12, R8.reuse, R18, R12 ;  /* 0x00000012080c723c */ /* 0x040fe2000004180c */
[----:B------:R-:W1:Y:S01]  /*1b3f0*/  LDSM.16.MT88.4 R16, [R80+0xe000] ;  /* 0x00e000005010783b */ /* 0x000e620000004200 */
[----:B------:R2:W-:Y:S01]  /*1b400*/  MUFU.EX2 R114, R2 ;  /* 0x0000000200727308 */ /* 0x0005e20000000800 */
[----:B----4-:R-:W-:Y:S01]  /*1b410*/  FFMA.FTZ R4, R186, R0, -R3 ;  /* 0x00000000ba047223 */ /* 0x010fe20000010803 */
[----:B------:R-:W-:Y:S01]  /*1b420*/  IMAD.MOV.U32 R162, RZ, RZ, R111 ;  /* 0x000000ffffa27224 */ /* 0x000fe200078e006f */
[----:B------:R-:W-:Y:S01]  /*1b430*/  MOV R161, R112 ;  /* 0x0000007000a17202 */ /* 0x000fe20000000f00 */
[----:B------:R-:W-:Y:S01]  /*1b440*/  IMAD.MOV.U32 R166, RZ, RZ, R113 ;  /* 0x000000ffffa67224 */ /* 0x000fe200078e0071 */
[----:B------:R-:W4:Y:S01]  /*1b450*/  MUFU.EX2 R111, R6 ;  /* 0x00000006006f7308 */ /* 0x000f220000000800 */
[----:B------:R-:W-:Y:S03]  /*1b460*/  HMMA.16816.F32.BF16 R24, R8, R26, R72 ;  /* 0x0000001a0818723c */ /* 0x000fe60000041848 */
[----:B------:R-:W-:Y:S01]  /*1b470*/  MUFU.EX2 R113, R4 ;  /* 0x0000000400717308 */ /* 0x000fe20000000800 */
[----:B--2---:R-:W-:-:S04]  /*1b480*/  FFMA.FTZ R2, R188, R0, -R3 ;  /* 0x00000000bc027223 */ /* 0x004fc80000010803 */
[----:B------:R-:W2:Y:S01]  /*1b490*/  MUFU.EX2 R112, R2 ;  /* 0x0000000200707308 */ /* 0x000ea20000000800 */
[----:B------:R-:W-:Y:S02]  /*1b4a0*/  F2FP.BF16.F32.PACK_AB R8, R118, R115 ;  /* 0x000000737608723e */ /* 0x000fe400000010ff */
[----:B---3--:R-:W-:Y:S02]  /*1b4b0*/  F2FP.BF16.F32.PACK_AB R10, R117, R116 ;  /* 0x00000074750a723e */ /* 0x008fe400000010ff */
[----:B----4-:R-:W-:Y:S01]  /*1b4c0*/  F2FP.BF16.F32.PACK_AB R9, R111, R114 ;  /* 0x000000726f09723e */ /* 0x010fe200000010ff */
[----:B------:R-:W-:Y:S01]  /*1b4d0*/  IMAD.MOV.U32 R177, RZ, RZ, R156 ;  /* 0x000000ffffb17224 */ /* 0x000fe200078e009c */
[----:B------:R-:W-:Y:S01]  /*1b4e0*/  MOV R163, R77 ;  /* 0x0000004d00a37202 */ /* 0x000fe20000000f00 */
[----:B------:R-:W-:Y:S01]  /*1b4f0*/  IMAD.MOV.U32 R156, RZ, RZ, R76 ;  /* 0x000000ffff9c7224 */ /* 0x000fe200078e004c */
[----:B--2---:R-:W-:Y:S01]  /*1b500*/  F2FP.BF16.F32.PACK_AB R11, R112, R113 ;  /* 0x00000071700b723e */ /* 0x004fe200000010ff */
[----:B------:R-:W-:-:S02]  /*1b510*/  IMAD.MOV.U32 R90, RZ, RZ, R78 ;  /* 0x000000ffff5a7224 */ /* 0x000fc400078e004e */
[----:B------:R-:W-:Y:S02]  /*1b520*/  IMAD.MOV.U32 R101, RZ, RZ, R79 ;  /* 0x000000ffff657224 */ /* 0x000fe400078e004f */
[-CC-:B------:R-:W-:Y:S02]  /*1b530*/  FFMA.FTZ R2, R200, R0.reuse, -R5.reuse ;  /* 0x00000000c8027223 */ /* 0x180fe40000010805 */
[----:B------:R-:W-:Y:S02]  /*1b540*/  HMMA.16816.F32.BF16 R32, R8, R20, R32 ;  /* 0x000000140820723c */ /* 0x000fe40000041820 */
[----:B------:R2:W-:Y:S01]  /*1b550*/  MUFU.EX2 R105, R2 ;  /* 0x0000000200697308 */ /* 0x0005e20000000800 */
[----:B------:R-:W-:-:S05]  /*1b560*/  FFMA.FTZ R4, R205, R0, -R5 ;  /* 0x00000000cd047223 */ /* 0x000fca0000010805 */
[----:B------:R-:W-:Y:S01]  /*1b570*/  HMMA.16816.F32.BF16 R76, R8, R22, R24 ;  /* 0x00000016084c723c */ /* 0x000fe20000041818 */
[----:B------:R-:W3:Y:S01]  /*1b580*/  LDSM.16.MT88.4 R20, [R160+0xe800] ;  /* 0x00e80000a014783b */ /* 0x000ee20000004200 */
[----:B------:R-:W-:Y:S02]  /*1b590*/  IMAD.MOV.U32 R159, RZ, RZ, R108 ;  /* 0x000000ffff9f7224 */ /* 0x000fe400078e006c */
[----:B--2---:R-:W-:-:S04]  /*1b5a0*/  FFMA.FTZ R2, R194, R0, -R5 ;  /* 0x00000000c2027223 */ /* 0x004fc80000010805 */
[C---:B-----5:R-:W-:Y:S01]  /*1b5b0*/  HMMA.16816.F32.BF16 R40, R8.reuse, R28, R52 ;  /* 0x0000001c0828723c */ /* 0x060fe20000041834 */
[----:B------:R2:W4:Y:S01]  /*1b5c0*/  MUFU.EX2 R108, R4 ;  /* 0x00000004006c7308 */ /* 0x0005220000000800 */
[----:B------:R-:W5:Y:S03]  /*1b5d0*/  LDSM.16.MT88.4 R52, [R144+0xe800] ;  /* 0x00e800009034783b */ /* 0x000f660000004200 */
[----:B------:R4:W-:Y:S03]  /*1b5e0*/  MUFU.EX2 R110, R2 ;  /* 0x00000002006e7308 */ /* 0x0009e60000000800 */
[----:B------:R-:W-:Y:S01]  /*1b5f0*/  HMMA.16816.F32.BF16 R72, R8, R60, R44 ;  /* 0x0000003c0848723c */ /* 0x000fe2000004182c */
[----:B------:R-:W-:-:S07]  /*1b600*/  FFMA.FTZ R6, R217, R0, -R3 ;  /* 0x00000000d9067223 */ /* 0x000fce0000010803 */
[----:B------:R-:W-:Y:S01]  /*1b610*/  HMMA.16816.F32.BF16 R68, R8, R62, R64 ;  /* 0x0000003e0844723c */ /* 0x000fe20000041840 */
[----:B--2---:R-:W-:-:S07]  /*1b620*/  FFMA.FTZ R4, R88, R0, -R5 ;  /* 0x0000000058047223 */ /* 0x004fce0000010805 */
[----:B-1----:R-:W-:Y:S01]  /*1b630*/  HMMA.16816.F32.BF16 R12, R8, R18, R12 ;  /* 0x00000012080c723c */ /* 0x002fe2000004180c */
[----:B----4-:R-:W-:Y:S01]  /*1b640*/  FFMA.FTZ R2, R216, R0, -R3 ;  /* 0x00000000d8027223 */ /* 0x010fe20000010803 */
[----:B------:R1:W2:Y:S01]  /*1b650*/  MUFU.EX2 R109, R4 ;  /* 0x00000004006d7308 */ /* 0x0002a20000000800 */
[----:B------:R-:W-:-:S05]  /*1b660*/  IMAD.MOV.U32 R217, RZ, RZ, R104 ;  /* 0x000000ffffd97224 */ /* 0x000fca00078e0068 */
[C---:B------:R-:W-:Y:S01]  /*1b670*/  HMMA.16816.F32.BF16 R36, R8.reuse, R30, R36 ;  /* 0x0000001e0824723c */ /* 0x040fe20000041824 */
[----:B------:R4:W-:Y:S01]  /*1b680*/  MUFU.EX2 R103, R2 ;  /* 0x0000000200677308 */ /* 0x0009e20000000800 */
[----:B------:R-:W-:Y:S01]  /*1b690*/  IMAD.MOV.U32 R165, RZ, RZ, R99 ;  /* 0x000000ffffa57224 */ /* 0x000fe200078e0063 */
[----:B------:R-:W-:Y:S01]  /*1b6a0*/  LDSM.16.MT88.4 R28, [R81+0xe800] ;  /* 0x00e80000511c783b */ /* 0x000fe20000004200 */
[----:B------:R-:W-:Y:S02]  /*1b6b0*/  MOV R167, R164 ;  /* 0x000000a400a77202 */ /* 0x000fe40000000f00 */
[----:B------:R-:W-:Y:S01]  /*1b6c0*/  MOV R175, R101 ;  /* 0x0000006500af7202 */ /* 0x000fe20000000f00 */
[----:B------:R-:W-:Y:S01]  /*1b6d0*/  IMAD.MOV.U32 R178, RZ, RZ, R163 ;  /* 0x000000ffffb27224 */ /* 0x000fe200078e00a3 */
[----:B------:R-:W-:Y:S01]  /*1b6e0*/  HMMA.16816.F32.BF16 R60, R8, R16, R48 ;  /* 0x00000010083c723c */ /* 0x000fe20000041830 */
[----:B------:R-:W5:Y:S01]  /*1b6f0*/  LDSM.16.MT88.4 R16, [R80+0xe800] ;  /* 0x00e800005010783b */ /* 0x000f620000004200 */
[----:B-1----:R-:W-:Y:S01]  /*1b700*/  FFMA.FTZ R4, R197, R0, -R3 ;  /* 0x00000000c5047223 */ /* 0x002fe20000010803 */
[----:B------:R-:W-:-:S02]  /*1b710*/  IMAD.MOV.U32 R216, RZ, RZ, R107 ;  /* 0x000000ffffd87224 */ /* 0x000fc400078e006b */
[----:B------:R-:W-:Y:S01]  /*1b720*/  IMAD.MOV.U32 R195, RZ, RZ, R95 ;  /* 0x000000ffffc37224 */ /* 0x000fe200078e005f */
[----:B------:R-:W-:Y:S01]  /*1b730*/  LDSM.16.MT88.4 R24, [R160+0xf000] ;  /* 0x00f00000a018783b */ /* 0x000fe20000004200 */
[----:B----4-:R-:W-:Y:S01]  /*1b740*/  FFMA.FTZ R2, R196, R0, -R3 ;  /* 0x00000000c4027223 */ /* 0x010fe20000010803 */
[----:B------:R-:W1:Y:S01]  /*1b750*/  MUFU.EX2 R104, R6 ;  /* 0x0000000600687308 */ /* 0x000e620000000800 */
[----:B------:R-:W-:Y:S01]  /*1b760*/  IMAD.MOV.U32 R168, RZ, RZ, R96 ;  /* 0x000000ffffa87224 */ /* 0x000fe200078e0060 */
[----:B------:R-:W-:Y:S01]  /*1b770*/  MOV R182, R93 ;  /* 0x0000005d00b67202 */ /* 0x000fe20000000f00 */
[----:B------:R-:W-:Y:S01]  /*1b780*/  LDSM.16.MT88.4 R64, [R144+0xf000] ;  /* 0x00f000009040783b */ /* 0x000fe20000004200 */
[----:B------:R-:W-:Y:S04]  /*1b790*/  MUFU.EX2 R107, R4 ;  /* 0x00000004006b7308 */ /* 0x000fe80000000800 */
[----:B------:R-:W4:Y:S01]  /*1b7a0*/  MUFU.EX2 R106, R2 ;  /* 0x00000002006a7308 */ /* 0x000f220000000800 */
[----:B------:R-:W-:-:S02]  /*1b7b0*/  F2FP.BF16.F32.PACK_AB R8, R108, R105 ;  /* 0x000000696c08723e */ /* 0x000fc400000010ff */
[----:B--2---:R-:W-:Y:S02]  /*1b7c0*/  F2FP.BF16.F32.PACK_AB R10, R109, R110 ;  /* 0x0000006e6d0a723e */ /* 0x004fe400000010ff */
[----:B-1----:R-:W-:Y:S02]  /*1b7d0*/  F2FP.BF16.F32.PACK_AB R9, R104, R103 ;  /* 0x000000676809723e */ /* 0x002fe400000010ff */
[----:B----4-:R-:W-:Y:S01]  /*1b7e0*/  F2FP.BF16.F32.PACK_AB R11, R106, R107 ;  /* 0x0000006b6a0b723e */ /* 0x010fe200000010ff */
[----:B------:R-:W-:-:S06]  /*1b7f0*/  FFMA.FTZ R2, R218, R0, -R5 ;  /* 0x00000000da027223 */ /* 0x000fcc0000010805 */
[----:B---3--:R-:W-:Y:S01]  /*1b800*/  HMMA.16816.F32.BF16 R44, R8, R22, R36 ;  /* 0x00000016082c723c */ /* 0x008fe20000041824 */
[----:B------:R-:W1:Y:S01]  /*1b810*/  LDSM.16.MT88.4 R36, [R81+0xf000] ;  /* 0x00f000005124783b */ /* 0x000e620000004200 */
[----:B------:R2:W-:Y:S01]  /*1b820*/  MUFU.EX2 R99, R2 ;  /* 0x0000000200637308 */ /* 0x0005e20000000800 */
[----:B------:R-:W-:Y:S01]  /*1b830*/  FFMA.FTZ R4, R219, R0, -R5 ;  /* 0x00000000db047223 */ /* 0x000fe20000010805 */
[----:B------:R-:W-:-:S03]  /*1b840*/  MOV R164, R100 ;  /* 0x0000006400a47202 */ /* 0x000fc60000000f00 */
[----:B------:R3:W4:Y:S01]  /*1b850*/  MUFU.EX2 R100, R4 ;  /* 0x0000000400647308 */ /* 0x0007220000000800 */
[----:B-----5:R-:W-:Y:S01]  /*1b860*/  HMMA.16816.F32.BF16 R48, R8, R52, R72 ;  /* 0x000000340830723c */ /* 0x020fe20000041848 */
[----:B--2---:R-:W-:-:S07]  /*1b870*/  FFMA.FTZ R2, R221, R0, -R5 ;  /* 0x00000000dd027223 */ /* 0x004fce0000010805 */
[----:B------:R-:W-:Y:S01]  /*1b880*/  HMMA.16816.F32.BF16 R68, R8, R54, R68 ;  /* 0x000000360844723c */ /* 0x000fe20000041844 */
[----:B------:R2:W-:Y:S01]  /*1b890*/  MUFU.EX2 R101, R2 ;  /* 0x0000000200657308 */ /* 0x0005e20000000800 */
[----:B---3--:R-:W-:Y:S01]  /*1b8a0*/  FFMA.FTZ R4, R97, R0, -R5 ;  /* 0x0000000061047223 */ /* 0x008fe20000010805 */
[----:B------:R-:W-:-:S05]  /*1b8b0*/  IMAD.MOV.U32 R163, RZ, RZ, R102 ;  /* 0x000000ffffa37224 */ /* 0x000fca00078e0066 */
[----:B------:R-:W-:Y:S01]  /*1b8c0*/  HMMA.16816.F32.BF16 R52, R8, R16, R60 ;  /* 0x000000100834723c */ /* 0x000fe2000004183c */
[----:B------:R3:W5:Y:S01]  /*1b8d0*/  MUFU.EX2 R102, R4 ;  /* 0x0000000400667308 */ /* 0x0007620000000800 */
[----:B------:R-:W-:-:S06]  /*1b8e0*/  FFMA.FTZ R6, R222, R0, -R3 ;  /* 0x00000000de067223 */ /* 0x000fcc0000010803 */
[C---:B------:R-:W-:Y:S01]  /*1b8f0*/  HMMA.16816.F32.BF16 R12, R8.reuse, R18, R12 ;  /* 0x00000012080c723c */ /* 0x040fe2000004180c */
[-CC-:B--2---:R-:W-:Y:S01]  /*1b900*/  FFMA.FTZ R2, R223, R0.reuse, -R3.reuse ;  /* 0x00000000df027223 */ /* 0x184fe20000010803 */
[----:B------:R-:W2:Y:S03]  /*1b910*/  LDSM.16.MT88.4 R16, [R80+0xf000] ;  /* 0x00f000005010783b */ /* 0x000ea60000004200 */
[----:B------:R4:W-:Y:S01]  /*1b920*/  MUFU.EX2 R95, R2 ;  /* 0x00000002005f7308 */ /* 0x0009e20000000800 */
[--C-:B---3--:R-:W-:Y:S01]  /*1b930*/  FFMA.FTZ R4, R224, R0, -R3.reuse ;  /* 0x00000000e0047223 */ /* 0x108fe20000010803 */
[----:B------:R-:W-:Y:S01]  /*1b940*/  MOV R197, R166 ;  /* 0x000000a600c57202 */ /* 0x000fe20000000f00 */
[----:B------:R-:W-:Y:S01]  /*1b950*/  IMAD.MOV.U32 R166, RZ, RZ, R98 ;  /* 0x000000ffffa67224 */ /* 0x000fe200078e0062 */
[----:B------:R-:W-:Y:S01]  /*1b960*/  HMMA.16816.F32.BF16 R56, R8, R20, R40 ;  /* 0x000000140838723c */ /* 0x000fe20000041828 */
[----:B------:R-:W3:Y:S04]  /*1b970*/  MUFU.EX2 R96, R6 ;  /* 0x0000000600607308 */ /* 0x000ee80000000800 */
[----:B------:R1:W-:Y:S01]  /*1b980*/  MUFU.EX2 R98, R4 ;  /* 0x0000000400627308 */ /* 0x0003e20000000800 */
[----:B----4-:R-:W-:-:S02]  /*1b990*/  FFMA.FTZ R2, R220, R0, -R3 ;  /* 0x00000000dc027223 */ /* 0x010fc40000010803 */
[C---:B------:R-:W-:Y:S02]  /*1b9a0*/  HMMA.16816.F32.BF16 R20, R8.reuse, R28, R32 ;  /* 0x0000001c0814723c */ /* 0x040fe40000041820 */
[----:B------:R-:W4:Y:S06]  /*1b9b0*/  MUFU.EX2 R97, R2 ;  /* 0x0000000200617308 */ /* 0x000f2c0000000800 */
[----:B------:R-:W-:Y:S01]  /*1b9c0*/  HMMA.16816.F32.BF16 R40, R8, R30, R76 ;  /* 0x0000001e0828723c */ /* 0x000fe2000004184c */
[----:B-1----:R-:W-:Y:S01]  /*1b9d0*/  FFMA.FTZ R4, R226, R0, -R5 ;  /* 0x00000000e2047223 */ /* 0x002fe20000010805 */
[----:B------:R-:W-:-:S03]  /*1b9e0*/  F2FP.BF16.F32.PACK_AB R8, R100, R99 ;  /* 0x000000636408723e */ /* 0x000fc600000010ff */
[----:B------:R1:W-:Y:S01]  /*1b9f0*/  MUFU.EX2 R93, R4 ;  /* 0x00000004005d7308 */ /* 0x0003e20000000800 */
[----:B-----5:R-:W-:Y:S01]  /*1ba00*/  F2FP.BF16.F32.PACK_AB R10, R102, R101 ;  /* 0x00000065660a723e */ /* 0x020fe200000010ff */
[----:B------:R-:W-:Y:S01]  /*1ba10*/  IMAD.MOV.U32 R181, RZ, RZ, R92 ;  /* 0x000000ffffb57224 */ /* 0x000fe200078e005c */
[----:B---3--:R-:W-:Y:S02]  /*1ba20*/  F2FP.BF16.F32.PACK_AB R9, R96, R95 ;  /* 0x0000005f6009723e */ /* 0x008fe400000010ff */
[----:B----4-:R-:W-:Y:S01]  /*1ba30*/  F2FP.BF16.F32.PACK_AB R11, R97, R98 ;  /* 0x00000062610b723e */ /* 0x010fe200000010ff */
[-CC-:B------:R-:W-:Y:S01]  /*1ba40*/  FFMA.FTZ R2, R225, R0.reuse, -R5.reuse ;  /* 0x00000000e1027223 */ /* 0x180fe20000010805 */
[----:B-1----:R-:W-:-:S04]  /*1ba50*/  FFMA.FTZ R4, R227, R0, -R5 ;  /* 0x00000000e3047223 */ /* 0x002fc80000010805 */
[----:B------:R1:W-:Y:S01]  /*1ba60*/  MUFU.EX2 R92, R4 ;  /* 0x00000004005c7308 */ /* 0x0003e20000000800 */
[----:B------:R-:W-:Y:S01]  /*1ba70*/  IMAD.MOV.U32 R200, RZ, RZ, R91 ;  /* 0x000000ffffc87224 */ /* 0x000fe200078e005b */
[----:B------:R-:W-:Y:S01]  /*1ba80*/  HMMA.16816.F32.BF16 R28, R8, R36, R20 ;  /* 0x00000024081c723c */ /* 0x000fe20000041814 */
[----:B------:R-:W-:Y:S01]  /*1ba90*/  IMAD.MOV.U32 R179, RZ, RZ, R90 ;  /* 0x000000ffffb37224 */ /* 0x000fe200078e005a */
[----:B------:R-:W3:Y:S01]  /*1baa0*/  LDSM.16.MT88.4 R20, [R160+0xf800] ;  /* 0x00f80000a014783b */ /* 0x000ee20000004200 */
[----:B------:R4:W5:Y:S01]  /*1bab0*/  MUFU.EX2 R90, R2 ;  /* 0x00000002005a7308 */ /* 0x0009620000000800 */
[----:B------:R-:W-:Y:S01]  /*1bac0*/  MOV R194, R86 ;  /* 0x0000005600c27202 */ /* 0x000fe20000000f00 */
[----:B-1----:R-:W-:-:S03]  /*1bad0*/  FFMA.FTZ R4, R240, R0, -R3 ;  /* 0x00000000f0047223 */ /* 0x002fc60000010803 */
[----:B------:R-:W-:Y:S01]  /*1bae0*/  HMMA.16816.F32.BF16 R76, R8, R38, R40 ;  /* 0x00000026084c723c */ /* 0x000fe20000041828 */
[----:B------:R-:W1:Y:S01]  /*1baf0*/  LDSM.16.MT88.4 R36, [R81+0xf800] ;  /* 0x00f800005124783b */ /* 0x000e620000004200 */
[----:B------:R2:W-:Y:S01]  /*1bb00*/  MUFU.EX2 R91, R4 ;  /* 0x00000004005b7308 */ /* 0x0005e20000000800 */
[----:B----4-:R-:W-:Y:S01]  /*1bb10*/  FFMA.FTZ R2, R230, R0, -R5 ;  /* 0x00000000e6027223 */ /* 0x010fe20000010805 */
[----:B------:R-:W-:Y:S01]  /*1bb20*/  MOV R186, R94 ;  /* 0x0000005e00ba7202 */ /* 0x000fe20000000f00 */
[----:B------:R-:W-:Y:S02]  /*1bb30*/  IMAD.MOV.U32 R188, RZ, RZ, R87 ;  /* 0x000000ffffbc7224 */ /* 0x000fe400078e0057 */
[----:B------:R4:W5:Y:S01]  /*1bb40*/  MUFU.EX2 R94, R2 ;  /* 0x00000002005e7308 */ /* 0x0009620000000800 */
[----:B------:R-:W-:Y:S02]  /*1bb50*/  IMAD.MOV.U32 R185, RZ, RZ, R89 ;  /* 0x000000ffffb97224 */ /* 0x000fe400078e0059 */
[----:B--2---:R-:W-:-:S04]  /*1bb60*/  FFMA.FTZ R4, R250, R0, -R5 ;  /* 0x00000000fa047223 */ /* 0x004fc80000010805 */
[----:B------:R2:W-:Y:S01]  /*1bb70*/  MUFU.EX2 R86, R4 ;  /* 0x0000000400567308 */ /* 0x0005e20000000800 */
[-CC-:B----4-:R-:W-:Y:S01]  /*1bb80*/  FFMA.FTZ R2, R231, R0.reuse, -R3.reuse ;  /* 0x00000000e7027223 */ /* 0x190fe20000010803 */
[----:B------:R-:W-:Y:S01]  /*1bb90*/  HMMA.16816.F32.BF16 R60, R8, R16, R52 ;  /* 0x00000010083c723c */ /* 0x000fe20000041834 */
[----:B------:R-:W4:Y:S02]  /*1bba0*/  LDSM.16.MT88.4 R52, [R144+0xf800] ;  /* 0x00f800009034783b */ /* 0x000f240000004200 */
[----:B------:R5:W-:Y:S01]  /*1bbb0*/  MUFU.EX2 R87, R2 ;  /* 0x0000000200577308 */ /* 0x000be20000000800 */
[-C--:B------:R-:W-:Y:S01]  /*1bbc0*/  FFMA.FTZ R6, R248, R0.reuse, -R3 ;  /* 0x00000000f8067223 */ /* 0x080fe20000010803 */
[----:B--2---:R-:W-:Y:S01]  /*1bbd0*/  FFMA.FTZ R4, R217, R0, -R5 ;  /* 0x00000000d9047223 */ /* 0x004fe20000010805 */
[----:B------:R-:W-:Y:S01]  /*1bbe0*/  MOV R217, R216 ;  /* 0x000000d800d97202 */ /* 0x000fe20000000f00 */
[----:B------:R-:W-:Y:S02]  /*1bbf0*/  IMAD.MOV.U32 R216, RZ, RZ, R194 ;  /* 0x000000ffffd87224 */ /* 0x000fe400078e00c2 */
[----:B------:R-:W-:Y:S01]  /*1bc00*/  IMAD.MOV.U32 R194, RZ, RZ, R200 ;  /* 0x000000ffffc27224 */ /* 0x000fe200078e00c8 */
[----:B------:R-:W-:Y:S01]  /*1bc10*/  MOV R200, R188 ;  /* 0x000000bc00c87202 */ /* 0x000fe20000000f00 */
[----:B------:R-:W-:-:S02]  /*1bc20*/  IMAD.MOV.U32 R188, RZ, RZ, R186 ;  /* 0x000000ffffbc7224 */ /* 0x000fc400078e00ba */
[----:B-----5:R-:W-:Y:S01]  /*1bc30*/  FFMA.FTZ R2, R239, R0, -R3 ;  /* 0x00000000ef027223 */ /* 0x020fe20000010803 */
[----:B------:R-:W-:Y:S01]  /*1bc40*/  IMAD.MOV.U32 R186, RZ, RZ, R181 ;  /* 0x000000ffffba7224 */ /* 0x000fe200078e00b5 */
[----:B------:R-:W-:Y:S01]  /*1bc50*/  MOV R181, R185 ;  /* 0x000000b900b57202 */ /* 0x000fe20000000f00 */
[----:B------:R-:W-:Y:S01]  /*1bc60*/  IMAD.MOV.U32 R185, RZ, RZ, R178 ;  /* 0x000000ffffb97224 */ /* 0x000fe200078e00b2 */
[----:B------:R2:W-:Y:S01]  /*1bc70*/  MUFU.EX2 R88, R2 ;  /* 0x0000000200587308 */ /* 0x0005e20000000800 */
[----:B------:R-:W-:Y:S01]  /*1bc80*/  IMAD.MOV.U32 R178, RZ, RZ, R179 ;  /* 0x000000ffffb27224 */ /* 0x000fe200078e00b3 */
[----:B------:R-:W-:Y:S01]  /*1bc90*/  MOV R179, R175 ;  /* 0x000000af00b37202 */ /* 0x000fe20000000f00 */
[----:B------:R-:W-:Y:S01]  /*1bca0*/  IMAD.MOV.U32 R175, RZ, RZ, R165 ;  /* 0x000000ffffaf7224 */ /* 0x000fe200078e00a5 */
[----:B------:R5:W3:Y:S01]  /*1bcb0*/  MUFU.EX2 R89, R6 ;  /* 0x0000000600597308 */ /* 0x000ae20000000800 */
[----:B------:R-:W-:Y:S01]  /*1bcc0*/  IMAD.MOV.U32 R165, RZ, RZ, R166 ;  /* 0x000000ffffa57224 */ /* 0x000fe200078e00a6 */
[----:B------:R-:W-:Y:S01]  /*1bcd0*/  MOV R166, R162 ;  /* 0x000000a200a67202 */ /* 0x000fe20000000f00 */
[----:B------:R-:W-:Y:S01]  /*1bce0*/  IMAD.MOV.U32 R205, RZ, RZ, R85 ;  /* 0x000000ffffcd7224 */ /* 0x000fe200078e0055 */
[----:B------:R-:W-:Y:S01]  /*1bcf0*/  HMMA.16816.F32.BF16 R32, R8, R24, R56 ;  /* 0x000000180820723c */ /* 0x000fe20000041838 */
[----:B------:R-:W-:-:S02]  /*1bd00*/  IMAD.MOV.U32 R162, RZ, RZ, R161 ;  /* 0x000000ffffa27224 */ /* 0x000fc400078e00a1 */
[-C--:B--2---:R-:W-:Y:S01]  /*1bd10*/  FFMA.FTZ R2, R249, R0.reuse, -R5 ;  /* 0x00000000f9027223 */ /* 0x084fe20000010805 */
[----:B------:R-:W-:Y:S02]  /*1bd20*/  IMAD.MOV.U32 R161, RZ, RZ, R159 ;  /* 0x000000ffffa17224 */ /* 0x000fe400078e009f */
[----:B-----5:R-:W-:Y:S01]  /*1bd30*/  FFMA.FTZ R6, R217, R0, -R3 ;  /* 0x00000000d9067223 */ /* 0x020fe20000010803 */
[----:B------:R-:W-:Y:S01]  /*1bd40*/  IMAD.MOV.U32 R217, RZ, RZ, R216 ;  /* 0x000000ffffd97224 */ /* 0x000fe200078e00d8 */
[----:B------:R-:W-:Y:S01]  /*1bd50*/  MOV R216, R200 ;  /* 0x000000c800d87202 */ /* 0x000fe20000000f00 */
[C---:B------:R-:W-:Y:S01]  /*1bd60*/  HMMA.16816.F32.BF16 R24, R8.reuse, R26, R44 ;  /* 0x0000001a0818723c */ /* 0x040fe2000004182c */
[----:B------:R2:W5:Y:S01]  /*1bd70*/  MUFU.EX2 R85, R2 ;  /* 0x0000000200557308 */ /* 0x0005620000000800 */
        /* <DEDUP_REMOVED lines=10> */
[----:B------:R-:W-:Y:S01]  /*1be20*/  HMMA.16816.F32.BF16 R72, R8, R64, R48 ;  /* 0x000000400848723c */ /* 0x000fe20000041830 */
[----:B------:R-:W5:Y:S01]  /*1be30*/  LDSM.16.MT88.4 R44, [R80+0xf800] ;  /* 0x00f80000502c783b */ /* 0x000f620000004200 */
[----:B--2---:R-:W-:Y:S01]  /*1be40*/  FFMA.FTZ R2, R251, R0, -R5 ;  /* 0x00000000fb027223 */ /* 0x004fe20000010805 */
[----:B------:R-:W-:Y:S01]  /*1be50*/  IMAD.MOV.U32 R175, RZ, RZ, R165 ;  /* 0x000000ffffaf7224 */ /* 0x000fe200078e00a5 */
[----:B------:R-:W-:-:S02]  /*1be60*/  MOV R165, R166 ;  /* 0x000000a600a57202 */ /* 0x000fc40000000f00 */
[----:B------:R2:W-:Y:S01]  /*1be70*/  MUFU.EX2 R84, R2 ;  /* 0x0000000200547308 */ /* 0x0005e20000000800 */
[----:B------:R-:W-:Y:S01]  /*1be80*/  IMAD.MOV.U32 R166, RZ, RZ, R159 ;  /* 0x000000ffffa67224 */ /* 0x000fe200078e009f */
[----:B------:R-:W-:Y:S01]  /*1be90*/  MOV R159, R158 ;  /* 0x0000009e009f7202 */ /* 0x000fe20000000f00 */
[----:B------:R-:W-:Y:S01]  /*1bea0*/  IMAD.MOV.U32 R158, RZ, RZ, R83 ;  /* 0x000000ffff9e7224 */ /* 0x000fe200078e0053 */
[----:B------:R-:W-:Y:S01]  /*1beb0*/  HMMA.16816.F32.BF16 R68, R8, R66, R68 ;  /* 0x000000420844723c */ /* 0x000fe20000041844 */
[----:B--2---:R-:W-:Y:S01]  /*1bec0*/  FFMA.FTZ R2, R197, R0, -R3 ;  /* 0x00000000c5027223 */ /* 0x004fe20000010803 */
[----:B------:R-:W-:-:S06]  /*1bed0*/  MOV R197, R177 ;  /* 0x000000b100c57202 */ /* 0x000fcc0000000f00 */
[----:B------:R-:W-:Y:S01]  /*1bee0*/  HMMA.16816.F32.BF16 R48, R8, R18, R12 ;  /* 0x000000120830723c */ /* 0x000fe2000004180c */
[----:B------:R2:W5:Y:S01]  /*1bef0*/  MUFU.EX2 R177, R4 ;  /* 0x0000000400b17308 */ /* 0x0005620000000800 */
[----:B------:R-:W-:Y:S01]  /*1bf00*/  F2FP.BF16.F32.PACK_AB R8, R93, R90 ;  /* 0x0000005a5d08723e */ /* 0x000fe200000010ff */
[----:B------:R-:W-:Y:S02]  /*1bf10*/  LDSM.16.MT88.4 R16, [R81+0x10000] ;  /* 0x010000005110783b */ /* 0x000fe40000004200 */
[----:B------:R1:W-:Y:S01]  /*1bf20*/  MUFU.EX2 R83, R2 ;  /* 0x0000000200537308 */ /* 0x0003e20000000800 */
[----:B------:R-:W-:Y:S02]  /*1bf30*/  F2FP.BF16.F32.PACK_AB R10, R92, R94 ;  /* 0x0000005e5c0a723e */ /* 0x000fe400000010ff */
[----:B---3--:R-:W-:Y:S02]  /*1bf40*/  F2FP.BF16.F32.PACK_AB R9, R89, R87 ;  /* 0x000000575909723e */ /* 0x008fe400000010ff */
[----:B------:R-:W-:Y:S01]  /*1bf50*/  F2FP.BF16.F32.PACK_AB R11, R88, R91 ;  /* 0x0000005b580b723e */ /* 0x000fe200000010ff */
[--C-:B--2---:R-:W-:Y:S01]  /*1bf60*/  FFMA.FTZ R4, R197, R0, -R3.reuse ;  /* 0x00000000c5047223 */ /* 0x104fe20000010803 */
[----:B------:R-:W-:Y:S01]  /*1bf70*/  MOV R197, R216 ;  /* 0x000000d800c57202 */ /* 0x000fe20000000f00 */
[----:B-1----:R-:W-:Y:S01]  /*1bf80*/  FFMA.FTZ R2, R217, R0, -R3 ;  /* 0x00000000d9027223 */ /* 0x002fe20000010803 */
[----:B------:R-:W-:Y:S01]  /*1bf90*/  IMAD.MOV.U32 R217, RZ, RZ, R188 ;  /* 0x000000ffffd97224 */ /* 0x000fe200078e00bc */
[----:B------:R-:W-:-:S02]  /*1bfa0*/  MOV R188, R186 ;  /* 0x000000ba00bc7202 */ /* 0x000fc40000000f00 */
[----:B------:R-:W-:Y:S01]  /*1bfb0*/  MOV R186, R185 ;  /* 0x000000b900ba7202 */ /* 0x000fe20000000f00 */
[----:B------:R-:W-:Y:S02]  /*1bfc0*/  IMAD.MOV.U32 R185, RZ, RZ, R175 ;  /* 0x000000ffffb97224 */ /* 0x000fe400078e00af */
[----:B------:R-:W-:Y:S01]  /*1bfd0*/  IMAD.MOV.U32 R216, RZ, RZ, R181 ;  /* 0x000000ffffd87224 */ /* 0x000fe200078e00b5 */
[----:B------:R1:W-:Y:S01]  /*1bfe0*/  MUFU.EX2 R175, R2 ;  /* 0x0000000200af7308 */ /* 0x0003e20000000800 */
[----:B------:R-:W-:Y:S01]  /*1bff0*/  MOV R181, R165 ;  /* 0x000000a500b57202 */ /* 0x000fe20000000f00 */
[----:B------:R-:W-:Y:S01]  /*1c000*/  IMAD.MOV.U32 R165, RZ, RZ, R159 ;  /* 0x000000ffffa57224 */ /* 0x000fe200078e009f */
[C---:B------:R-:W-:Y:S01]  /*1c010*/  HMMA.16816.F32.BF16 R40, R8.reuse, R22, R24 ;  /* 0x000000160828723c */ /* 0x040fe20000041818 */
[----:B------:R-:W-:Y:S01]  /*1c020*/  MOV R159, R158 ;  /* 0x0000009e009f7202 */ /* 0x000fe20000000f00 */
[----:B------:R-:W-:Y:S02]  /*1c030*/  IMAD.MOV.U32 R158, RZ, RZ, R82 ;  /* 0x000000ffff9e7224 */ /* 0x000fe400078e0052 */
[----:B------:R2:W-:Y:S04]  /*1c040*/  MUFU.EX2 R82, R4 ;  /* 0x0000000400527308 */ /* 0x0005e80000000800 */
[----:B------:R-:W-:Y:S01]  /*1c050*/  HMMA.16816.F32.BF16 R24, R8, R38, R76 ;  /* 0x000000260818723c */ /* 0x000fe2000004184c */
[----:B-1----:R-:W-:-:S04]  /*1c060*/  FFMA.FTZ R2, R197, R0, -R5 ;  /* 0x00000000c5027223 */ /* 0x002fc80000010805 */
[----:B------:R1:W-:Y:S01]  /*1c070*/  MUFU.EX2 R78, R2 ;  /* 0x00000002004e7308 */ /* 0x0003e20000000800 */
[----:B--2---:R-:W-:-:S04]  /*1c080*/  FFMA.FTZ R4, R217, R0, -R5 ;  /* 0x00000000d9047223 */ /* 0x004fc80000010805 */
[----:B------:R2:W-:Y:S01]  /*1c090*/  MUFU.EX2 R76, R4 ;  /* 0x00000004004c7308 */ /* 0x0005e20000000800 */
[----:B-1----:R-:W-:-:S04]  /*1c0a0*/  FFMA.FTZ R2, R216, R0, -R5 ;  /* 0x00000000d8027223 */ /* 0x002fc80000010805 */
[----:B------:R1:W-:Y:S01]  /*1c0b0*/  MUFU.EX2 R77, R2 ;  /* 0x00000002004d7308 */ /* 0x0003e20000000800 */
[-C--:B--2---:R-:W-:Y:S01]  /*1c0c0*/  FFMA.FTZ R4, R194, R0.reuse, -R5 ;  /* 0x00000000c2047223 */ /* 0x084fe20000010805 */
[----:B----4-:R-:W-:Y:S03]  /*1c0d0*/  HMMA.16816.F32.BF16 R12, R8, R52, R72 ;  /* 0x00000034080c723c */ /* 0x010fe60000041848 */
[----:B------:R2:W-:Y:S01]  /*1c0e0*/  MUFU.EX2 R75, R4 ;  /* 0x00000004004b7308 */ /* 0x0005e20000000800 */
[----:B-1----:R-:W-:-:S04]  /*1c0f0*/  FFMA.FTZ R2, R205, R0, -R3 ;  /* 0x00000000cd027223 */ /* 0x002fc80000010803 */
[----:B------:R1:W-:Y:S01]  /*1c100*/  MUFU.EX2 R73, R2 ;  /* 0x0000000200497308 */ /* 0x0003e20000000800 */
[-CC-:B--2---:R-:W-:Y:S01]  /*1c110*/  FFMA.FTZ R4, R200, R0.reuse, -R3.reuse ;  /* 0x00000000c8047223 */ /* 0x184fe20000010803 */
[----:B------:R-:W-:Y:S01]  /*1c120*/  HMMA.16816.F32.BF16 R56, R8, R20, R32 ;  /* 0x000000140838723c */ /* 0x000fe20000041820 */
[----:B------:R-:W2:Y:S02]  /*1c130*/  LDSM.16.MT88.4 R20, [R160+0x10000] ;  /* 0x01000000a014783b */ /* 0x000ea40000004200 */
[----:B------:R3:W-:Y:S02]  /*1c140*/  MUFU.EX2 R74, R4 ;  /* 0x00000004004a7308 */ /* 0x0007e40000000800 */
[----:B------:R-:W4:Y:S01]  /*1c150*/  LDSM.16.MT88.4 R32, [R144+0x10000] ;  /* 0x010000009020783b */ /* 0x000f220000004200 */
[----:B-1----:R-:W-:-:S04]  /*1c160*/  FFMA.FTZ R2, R188, R0, -R3 ;  /* 0x00000000bc027223 */ /* 0x002fc80000010803 */
[----:B------:R1:W-:Y:S01]  /*1c170*/  MUFU.EX2 R72, R2 ;  /* 0x0000000200487308 */ /* 0x0003e20000000800 */
[----:B---3--:R-:W-:-:S04]  /*1c180*/  FADD.FTZ R4, R204, R199 ;  /* 0x000000c7cc047221 */ /* 0x008fc80000010000 */
        /* <DEDUP_REMOVED lines=10> */
[----:B------:R-:W1:Y:S02]  /*1c230*/  MUFU.EX2 R79, R6 ;  /* 0x00000006004f7308 */ /* 0x000e640000000800 */
        /* <DEDUP_REMOVED lines=13> */
[C---:B-----5:R-:W-:Y:S08]  /*1c310*/  HMMA.16816.F32.BF16 R60, R8.reuse, R44, R60 ;  /* 0x0000002c083c723c */ /* 0x060ff0000004183c */
[----:B------:R-:W-:Y:S01]  /*1c320*/  HMMA.16816.F32.BF16 R48, R8, R46, R48 ;  /* 0x0000002e0830723c */ /* 0x000fe20000041830 */
[----:B------:R-:W3:Y:S01]  /*1c330*/  LDSM.16.MT88.4 R44, [R80+0x10000] ;  /* 0x01000000502c783b */ /* 0x000ee20000004200 */
[----:B------:R-:W-:-:S02]  /*1c340*/  F2FP.BF16.F32.PACK_AB R8, R86, R85 ;  /* 0x000000555608723e */ /* 0x000fc400000010ff */
[----:B------:R-:W-:Y:S02]  /*1c350*/  F2FP.BF16.F32.PACK_AB R10, R177, R84 ;  /* 0x00000054b10a723e */ /* 0x000fe400000010ff */
[----:B-1----:R-:W-:Y:S02]  /*1c360*/  F2FP.BF16.F32.PACK_AB R9, R79, R83 ;  /* 0x000000534f09723e */ /* 0x002fe400000010ff */
[----:B------:R-:W-:Y:S01]  /*1c370*/  F2FP.BF16.F32.PACK_AB R11, R175, R82 ;  /* 0x00000052af0b723e */ /* 0x000fe200000010ff */
[----:B------:R-:W-:Y:S01]  /*1c380*/  FADD.FTZ R4, R174, R4 ;  /* 0x00000004ae047221 */ /* 0x000fe20000010000 */
[----:B------:R-:W-:-:S05]  /*1c390*/  FADD.FTZ R2, R169, R2 ;  /* 0x00000002a9027221 */ /* 0x000fca0000010000 */
[----:B--2---:R-:W-:Y:S01]  /*1c3a0*/  HMMA.16816.F32.BF16 R56, R8, R20, R56 ;  /* 0x000000140838723c */ /* 0x004fe20000041838 */
[----:B------:R-:W-:Y:S01]  /*1c3b0*/  FADD.FTZ R4, R173, R4 ;  /* 0x00000004ad047221 */ /* 0x000fe20000010000 */
[----:B------:R-:W-:-:S06]  /*1c3c0*/  FADD.FTZ R2, R172, R2 ;  /* 0x00000002ac027221 */ /* 0x000fcc0000010000 */
[C---:B------:R-:W-:Y:S01]  /*1c3d0*/  HMMA.16816.F32.BF16 R52, R8.reuse, R22, R40 ;  /* 0x000000160834723c */ /* 0x040fe20000041828 */
[----:B------:R-:W1:Y:S01]  /*1c3e0*/  LDSM.16.MT88.4 R20, [R160+0x10800] ;  /* 0x01080000a014783b */ /* 0x000e620000004200 */
[----:B------:R-:W-:Y:S01]  /*1c3f0*/  FADD.FTZ R4, R180, R4 ;  /* 0x00000004b4047221 */ /* 0x000fe20000010000 */
[----:B------:R-:W-:Y:S01]  /*1c400*/  FADD.FTZ R2, R171, R2 ;  /* 0x00000002ab027221 */ /* 0x000fe20000010000 */
[----:B------:R-:W-:Y:S02]  /*1c410*/  FFMA.FTZ R6, R186, R0, -R3 ;  /* 0x00000000ba067223 */ /* 0x000fe40000010803 */
[----:B------:R-:W-:Y:S01]  /*1c420*/  FADD.FTZ R4, R176, R4 ;  /* 0x00000004b0047221 */ /* 0x000fe20000010000 */
[----:B------:R-:W-:Y:S01]  /*1c430*/  FADD.FTZ R2, R170, R2 ;  /* 0x00000002aa027221 */ /* 0x000fe20000010000 */
[----:B------:R-:W-:Y:S02]  /*1c440*/  HMMA.16816.F32.BF16 R40, R8, R16, R28 ;  /* 0x000000100828723c */ /* 0x000fe4000004181c */
[----:B------:R-:W-:Y:S01]  /*1c450*/  FADD.FTZ R4, R147, R4 ;  /* 0x0000000493047221 */ /* 0x000fe20000010000 */
[----:B------:R-:W-:-:S05]  /*1c460*/  FADD.FTZ R2, R7, R2 ;  /* 0x0000000207027221 */ /* 0x000fca0000010000 */
[C---:B------:R-:W-:Y:S01]  /*1c470*/  HMMA.16816.F32.BF16 R28, R8.reuse, R18, R24 ;  /* 0x00000012081c723c */ /* 0x040fe20000041818 */
[----:B------:R-:W2:Y:S01]  /*1c480*/  LDSM.16.MT88.4 R16, [R81+0x10800] ;  /* 0x010800005110783b */ /* 0x000ea20000004200 */
[----:B------:R-:W5:Y:S06]  /*1c490*/  MUFU.EX2 R71, R6 ;  /* 0x0000000600477308 */ /* 0x000f6c0000000800 */
[----:B----4-:R-:W-:Y:S01]  /*1c4a0*/  HMMA.16816.F32.BF16 R24, R8, R32, R12 ;  /* 0x000000200818723c */ /* 0x010fe2000004180c */
[----:B------:R-:W4:Y:S01]  /*1c4b0*/  LDSM.16.MT88.4 R12, [R144+0x10800] ;  /* 0x01080000900c783b */ /* 0x000f220000004200 */
        /* <DEDUP_REMOVED lines=13> */
[----:B------:R-:W-:Y:S02]  /*1c590*/  F2FP.BF16.F32.PACK_AB R8, R76, R78 ;  /* 0x0000004e4c08723e */ /* 0x000fe400000010ff */
[----:B------:R-:W-:Y:S02]  /*1c5a0*/  F2FP.BF16.F32.PACK_AB R10, R75, R77 ;  /* 0x0000004d4b0a723e */ /* 0x000fe400000010ff */
[----:B------:R-:W-:Y:S02]  /*1c5b0*/  F2FP.BF16.F32.PACK_AB R9, R74, R73 ;  /* 0x000000494a09723e */ /* 0x000fe400000010ff */
[----:B-----5:R-:W-:Y:S01]  /*1c5c0*/  F2FP.BF16.F32.PACK_AB R11, R71, R72 ;  /* 0x00000048470b723e */ /* 0x020fe200000010ff */
[----:B------:R-:W-:Y:S01]  /*1c5d0*/  FADD.FTZ R4, R142, R4 ;  /* 0x000000048e047221 */ /* 0x000fe20000010000 */
[----:B------:R-:W-:-:S05]  /*1c5e0*/  FADD.FTZ R2, R140, R2 ;  /* 0x000000028c027221 */ /* 0x000fca0000010000 */
[----:B-1----:R-:W-:Y:S01]  /*1c5f0*/  HMMA.16816.F32.BF16 R56, R8, R20, R56 ;  /* 0x000000140838723c */ /* 0x002fe20000041838 */
[----:B------:R-:W-:Y:S01]  /*1c600*/  FADD.FTZ R4, R141, R4 ;  /* 0x000000048d047221 */ /* 0x000fe20000010000 */
[----:B------:R-:W-:Y:S01]  /*1c610*/  FADD.FTZ R2, R137, R2 ;  /* 0x0000000289027221 */ /* 0x000fe20000010000 */
[-CC-:B------:R-:W-:Y:S01]  /*1c620*/  FFMA.FTZ R6, R182, R0.reuse, -R5.reuse ;  /* 0x00000000b6067223 */ /* 0x180fe20000010805 */
[----:B------:R-:W-:-:S04]  /*1c630*/  FFMA.FTZ R7, R181, R0, -R5 ;  /* 0x00000000b5077223 */ /* 0x000fc80000010805 */
[C---:B------:R-:W-:Y:S01]  /*1c640*/  HMMA.16816.F32.BF16 R52, R8.reuse, R22, R52 ;  /* 0x000000160834723c */ /* 0x040fe20000041834 */
[----:B------:R-:W1:Y:S01]  /*1c650*/  LDSM.16.MT88.4 R20, [R80+0x10800] ;  /* 0x010800005014783b */ /* 0x000e620000004200 */
[----:B------:R-:W-:Y:S01]  /*1c660*/  FADD.FTZ R4, R131, R4 ;  /* 0x0000000483047221 */ /* 0x000fe20000010000 */
[----:B------:R-:W-:Y:S02]  /*1c670*/  FADD.FTZ R2, R127, R2 ;  /* 0x000000027f027221 */ /* 0x000fe40000010000 */
[----:B------:R-:W-:Y:S01]  /*1c680*/  LDSM.16.MT88.4 R136, [R81+0x11800] ;  /* 0x011800005188783b */ /* 0x000fe20000004200 */
[----:B------:R-:W-:Y:S01]  /*1c690*/  FADD.FTZ R4, R134, R4 ;  /* 0x0000000486047221 */ /* 0x000fe20000010000 */
[----:B------:R-:W-:Y:S01]  /*1c6a0*/  FADD.FTZ R2, R129, R2 ;  /* 0x0000000281027221 */ /* 0x000fe20000010000 */
[----:B--2---:R-:W-:Y:S02]  /*1c6b0*/  HMMA.16816.F32.BF16 R32, R8, R18, R28 ;  /* 0x000000120820723c */ /* 0x004fe4000004181c */
[----:B------:R-:W-:Y:S01]  /*1c6c0*/  FADD.FTZ R4, R132, R4 ;  /* 0x0000000484047221 */ /* 0x000fe20000010000 */
[----:B------:R-:W-:-:S05]  /*1c6d0*/  FADD.FTZ R2, R130, R2 ;  /* 0x0000000282027221 */ /* 0x000fca0000010000 */
[----:B----4-:R-:W-:Y:S01]  /*1c6e0*/  HMMA.16816.F32.BF16 R28, R8, R12, R24 ;  /* 0x0000000c081c723c */ /* 0x010fe20000041818 */
[----:B------:R-:W-:Y:S01]  /*1c6f0*/  FFMA.FTZ R12, R195, R0, -R5 ;  /* 0x00000000c30c7223 */ /* 0x000fe20000010805 */
[----:B------:R-:W-:Y:S01]  /*1c700*/  FADD.FTZ R4, R133, R4 ;  /* 0x0000000485047221 */ /* 0x000fe20000010000 */
[----:B------:R-:W-:-:S05]  /*1c710*/  FADD.FTZ R2, R128, R2 ;  /* 0x0000000280027221 */ /* 0x000fca0000010000 */
[C---:B------:R-:W-:Y:S01]  /*1c720*/  HMMA.16816.F32.BF16 R36, R8.reuse, R14, R36 ;  /* 0x0000000e0824723c */ /* 0x040fe20000041824 */
[----:B------:R2:W-:Y:S01]  /*1c730*/  MUFU.EX2 R67, R12 ;  /* 0x0000000c00437308 */ /* 0x0005e20000000800 */
[----:B------:R-:W-:Y:S01]  /*1c740*/  FADD.FTZ R4, R122, R4 ;  /* 0x000000047a047221 */ /* 0x000fe20000010000 */
[----:B------:R-:W-:Y:S01]  /*1c750*/  FADD.FTZ R2, R119, R2 ;  /* 0x0000000277027221 */ /* 0x000fe20000010000 */
[----:B------:R-:W-:Y:S01]  /*1c760*/  LDSM.16.MT88.4 R24, [R160+0x11000] ;  /* 0x01100000a018783b */ /* 0x000fe20000004200 */
[----:B------:R3:W4:Y:S01]  /*1c770*/  MUFU.EX2 R68, R6 ;  /* 0x0000000600447308 */ /* 0x0007220000000800 */
[----:B------:R-:W-:Y:S01]  /*1c780*/  FADD.FTZ R4, R125, R4 ;  /* 0x000000047d047221 */ /* 0x000fe20000010000 */
[----:B------:R-:W-:Y:S01]  /*1c790*/  FADD.FTZ R2, R121, R2 ;  /* 0x0000000279027221 */ /* 0x000fe20000010000 */
[----:B--2---:R-:W2:Y:S01]  /*1c7a0*/  LDSM.16.MT88.4 R12, [R144+0x11000] ;  /* 0x01100000900c783b */ /* 0x004ea20000004200 */
[-C--:B---3--:R-:W-:Y:S01]  /*1c7b0*/  FFMA.FTZ R6, R185, R0.reuse, -R5 ;  /* 0x00000000b9067223 */ /* 0x088fe20000010805 */
[----:B------:R3:W-:Y:S01]  /*1c7c0*/  MUFU.EX2 R70, R7 ;  /* 0x0000000700467308 */ /* 0x0007e20000000800 */
[----:B------:R-:W-:Y:S01]  /*1c7d0*/  FADD.FTZ R4, R126, R4 ;  /* 0x000000047e047221 */ /* 0x000fe20000010000 */
[----:B------:R-:W-:Y:S01]  /*1c7e0*/  FADD.FTZ R2, R123, R2 ;  /* 0x000000027b027221 */ /* 0x000fe20000010000 */
[----:B------:R-:W-:Y:S01]  /*1c7f0*/  HMMA.16816.F32.BF16 R44, R8, R16, R40 ;  /* 0x00000010082c723c */ /* 0x000fe20000041828 */
[----:B------:R5:W4:Y:S01]  /*1c800*/  MUFU.EX2 R69, R6 ;  /* 0x0000000600457308 */ /* 0x000b220000000800 */
[----:B------:R-:W-:Y:S01]  /*1c810*/  FADD.FTZ R4, R124, R4 ;  /* 0x000000047c047221 */ /* 0x000fe20000010000 */
[----:B------:R-:W-:Y:S01]  /*1c820*/  FADD.FTZ R2, R120, R2 ;  /* 0x0000000278027221 */ /* 0x000fe20000010000 */
[----:B------:R-:W2:Y:S04]  /*1c830*/  LDSM.16.MT88.4 R16, [R81+0x11000] ;  /* 0x011000005110783b */ /* 0x000ea80000004200 */
[----:B------:R-:W-:Y:S01]  /*1c840*/  LDSM.16.MT88.4 R144, [R144+0x11800] ;  /* 0x011800009090783b */ /* 0x000fe20000004200 */
[-CC-:B---3--:R-:W-:Y:S01]  /*1c850*/  FFMA.FTZ R7, R178, R0.reuse, -R3.reuse ;  /* 0x00000000b2077223 */ /* 0x188fe20000010803 */
[----:B-----5:R-:W-:-:S03]  /*1c860*/  FFMA.FTZ R6, R179, R0, -R3 ;  /* 0x00000000b3067223 */ /* 0x020fc60000010803 */
[----:B------:R3:W-:Y:S01]  /*1c870*/  MUFU.EX2 R65, R7 ;  /* 0x0000000700417308 */ /* 0x0007e20000000800 */
[----:B------:R-:W-:-:S03]  /*1c880*/  IMAD.MOV.U32 R179, RZ, RZ, R166 ;  /* 0x000000ffffb37224 */ /* 0x000fc600078e00a6 */
[----:B------:R5:W4:Y:S01]  /*1c890*/  MUFU.EX2 R64, R6 ;  /* 0x0000000600407308 */ /* 0x000b220000000800 */
[----:B------:R-:W-:Y:S01]  /*1c8a0*/  MOV R178, R164 ;  /* 0x000000a400b27202 */ /* 0x000fe20000000f00 */
[----:B------:R-:W-:Y:S01]  /*1c8b0*/  FADD.FTZ R4, R115, R4 ;  /* 0x0000000473047221 */ /* 0x000fe20000010000 */
[----:B------:R-:W-:Y:S01]  /*1c8c0*/  FADD.FTZ R2, R114, R2 ;  /* 0x0000000272027221 */ /* 0x000fe20000010000 */
[-CC-:B---3--:R-:W-:Y:S01]  /*1c8d0*/  FFMA.FTZ R7, R168, R0.reuse, -R3.reuse ;  /* 0x00000000a8077223 */ /* 0x188fe20000010803 */
[----:B------:R-:W-:Y:S01]  /*1c8e0*/  MOV R168, R165 ;  /* 0x000000a500a87202 */ /* 0x000fe20000000f00 */
[----:B-----5:R-:W-:Y:S02]  /*1c8f0*/  FFMA.FTZ R6, R167, R0, -R3 ;  /* 0x00000000a7067223 */ /* 0x020fe40000010803 */
[----:B------:R-:W-:Y:S01]  /*1c900*/  MUFU.EX2 R66, R7 ;  /* 0x0000000700427308 */ /* 0x000fe20000000800 */
[----:B-1----:R-:W-:Y:S03]  /*1c910*/  HMMA.16816.F32.BF16 R164, R8, R20, R60 ;  /* 0x0000001408a4723c */ /* 0x002fe6000004183c */
[----:B------:R-:W1:Y:S01]  /*1c920*/  MUFU.EX2 R60, R6 ;  /* 0x00000006003c7308 */ /* 0x000e620000000800 */
[----:B------:R-:W-:Y:S01]  /*1c930*/  FADD.FTZ R4, R118, R4 ;  /* 0x0000000476047221 */ /* 0x000fe20000010000 */
[----:B------:R-:W-:-:S03]  /*1c940*/  FADD.FTZ R2, R111, R2 ;  /* 0x000000026f027221 */ /* 0x000fc60000010000 */
[----:B------:R-:W-:Y:S01]  /*1c950*/  FADD.FTZ R4, R116, R4 ;  /* 0x0000000474047221 */ /* 0x000fe20000010000 */
[----:B------:R-:W-:Y:S01]  /*1c960*/  FADD.FTZ R2, R113, R2 ;  /* 0x0000000271027221 */ /* 0x000fe20000010000 */
[----:B------:R-:W-:Y:S02]  /*1c970*/  HMMA.16816.F32.BF16 R40, R8, R22, R48 ;  /* 0x000000160828723c */ /* 0x000fe40000041830 */
[----:B------:R-:W-:Y:S01]  /*1c980*/  FADD.FTZ R4, R117, R4 ;  /* 0x0000000475047221 */ /* 0x000fe20000010000 */
[----:B------:R-:W-:Y:S01]  /*1c990*/  FADD.FTZ R2, R112, R2 ;  /* 0x0000000270027221 */ /* 0x000fe20000010000 */
[----:B----4-:R-:W-:Y:S02]  /*1c9a0*/  F2FP.BF16.F32.PACK_AB R8, R67, R68 ;  /* 0x000000444308723e */ /* 0x010fe400000010ff */
[----:B------:R-:W-:Y:S01]  /*1c9b0*/  F2FP.BF16.F32.PACK_AB R10, R69, R70 ;  /* 0x00000046450a723e */ /* 0x000fe200000010ff */
[----:B------:R-:W-:Y:S01]  /*1c9c0*/  FADD.FTZ R4, R105, R4 ;  /* 0x0000000469047221 */ /* 0x000fe20000010000 */
[----:B------:R-:W-:Y:S01]  /*1c9d0*/  F2FP.BF16.F32.PACK_AB R9, R64, R65 ;  /* 0x000000414009723e */ /* 0x000fe200000010ff */
[----:B------:R-:W-:Y:S01]  /*1c9e0*/  FADD.FTZ R2, R103, R2 ;  /* 0x0000000267027221 */ /* 0x000fe20000010000 */
[----:B-1----:R-:W-:Y:S01]  /*1c9f0*/  F2FP.BF16.F32.PACK_AB R11, R60, R66 ;  /* 0x000000423c0b723e */ /* 0x002fe200000010ff */
[-CC-:B------:R-:W-:Y:S01]  /*1ca00*/  FFMA.FTZ R6, R178, R0.reuse, -R5.reuse ;  /* 0x00000000b2067223 */ /* 0x180fe20000010805 */
[----:B------:R-:W-:Y:S01]  /*1ca10*/  FADD.FTZ R4, R108, R4 ;  /* 0x000000046c047221 */ /* 0x000fe20000010000 */
[----:B------:R-:W-:Y:S01]  /*1ca20*/  FADD.FTZ R2, R104, R2 ;  /* 0x0000000268027221 */ /* 0x000fe20000010000 */
[-CC-:B------:R-:W-:Y:S01]  /*1ca30*/  FFMA.FTZ R7, R163, R0.reuse, -R5.reuse ;  /* 0x00000000a3077223 */ /* 0x180fe20000010805 */
[----:B------:R1:W3:Y:S02]  /*1ca40*/  MUFU.EX2 R21, R6 ;  /* 0x0000000600157308 */ /* 0x0002e40000000800 */
[C---:B--2---:R-:W-:Y:S01]  /*1ca50*/  HMMA.16816.F32.BF16 R28, R8.reuse, R12, R28 ;  /* 0x0000000c081c723c */ /* 0x044fe2000004181c */
[-CC-:B------:R-:W-:Y:S01]  /*1ca60*/  FFMA.FTZ R12, R162, R0.reuse, -R5.reuse ;  /* 0x00000000a20c7223 */ /* 0x180fe20000010805 */
[----:B------:R-:W-:Y:S01]  /*1ca70*/  FADD.FTZ R4, R110, R4 ;  /* 0x000000046e047221 */ /* 0x000fe20000010000 */
[----:B------:R-:W-:Y:S01]  /*1ca80*/  FADD.FTZ R2, R107, R2 ;  /* 0x000000026b027221 */ /* 0x000fe20000010000 */
[----:B------:R-:W-:Y:S02]  /*1ca90*/  MUFU.EX2 R20, R7 ;  /* 0x0000000700147308 */ /* 0x000fe40000000800 */
[----:B------:R-:W-:Y:S01]  /*1caa0*/  FADD.FTZ R4, R109, R4 ;  /* 0x000000046d047221 */ /* 0x000fe20000010000 */
[----:B------:R-:W-:Y:S01]  /*1cab0*/  FADD.FTZ R2, R106, R2 ;  /* 0x000000026a027221 */ /* 0x000fe20000010000 */
[----:B------:R-:W-:Y:S01]  /*1cac0*/  MUFU.EX2 R13, R12 ;  /* 0x0000000c000d7308 */ /* 0x000fe20000000800 */
[-C--:B-1----:R-:W-:Y:S01]  /*1cad0*/  FFMA.FTZ R6, R161, R0.reuse, -R5 ;  /* 0x00000000a1067223 */ /* 0x082fe20000010805 */
[-CC-:B------:R-:W-:Y:S01]  /*1cae0*/  FFMA.FTZ R5, R179, R0.reuse, -R3.reuse ;  /* 0x00000000b3057223 */ /* 0x180fe20000010803 */
[----:B------:R-:W-:Y:S01]  /*1caf0*/  FADD.FTZ R4, R99, R4 ;  /* 0x0000000463047221 */ /* 0x000fe20000010000 */
[C---:B------:R-:W-:Y:S01]  /*1cb00*/  HMMA.16816.F32.BF16 R44, R8.reuse, R16, R44 ;  /* 0x00000010082c723c */ /* 0x040fe2000004182c */
[----:B------:R1:W-:Y:S01]  /*1cb10*/  MUFU.EX2 R12, R6 ;  /* 0x00000006000c7308 */ /* 0x0003e20000000800 */
[----:B------:R-:W-:Y:S03]  /*1cb20*/  LDSM.16.MT88.4 R160, [R160+0x11800] ;  /* 0x01180000a0a0783b */ /* 0x000fe60000004200 */
[----:B------:R2:W4:Y:S03]  /*1cb30*/  MUFU.EX2 R7, R5 ;  /* 0x0000000500077308 */ /* 0x0005260000000800 */
[----:B------:R-:W-:Y:S01]  /*1cb40*/  HMMA.16816.F32.BF16 R32, R8, R18, R32 ;  /* 0x000000120820723c */ /* 0x000fe20000041820 */
[----:B------:R-:W5:Y:S01]  /*1cb50*/  LDSM.16.MT88.4 R16, [R80+0x11000] ;  /* 0x011000005010783b */ /* 0x000f620000004200 */
        /* <DEDUP_REMOVED lines=25> */
[----:B-----5:R-:W-:Y:S02]  /*1ccf0*/  HMMA.16816.F32.BF16 R164, R8, R16, R164 ;  /* 0x0000001008a4723c */ /* 0x020fe400000418a4 */
[----:B------:R-:W-:Y:S01]  /*1cd00*/  FADD.FTZ R0, R175, R0 ;  /* 0x00000000af007221 */ /* 0x000fe20000010000 */
[----:B------:R-:W-:-:S03]  /*1cd10*/  FADD.FTZ R2, R78, R2 ;  /* 0x000000024e027221 */ /* 0x000fc60000010000 */
[----:B------:R-:W-:Y:S02]  /*1cd20*/  FADD.FTZ R0, R73, R0 ;  /* 0x0000000049007221 */ /* 0x000fe40000010000 */
[----:B------:R-:W-:Y:S01]  /*1cd30*/  HMMA.16816.F32.BF16 R56, R8, R24, R56 ;  /* 0x000000180838723c */ /* 0x000fe20000041838 */
[----:B------:R-:W-:Y:S01]  /*1cd40*/  FADD.FTZ R2, R76, R2 ;  /* 0x000000024c027221 */ /* 0x000fe20000010000 */
[----:B------:R-:W-:-:S06]  /*1cd50*/  FADD.FTZ R0, R74, R0 ;  /* 0x000000004a007221 */ /* 0x000fcc0000010000 */
[C---:B------:R-:W-:Y:S08]  /*1cd60*/  HMMA.16816.F32.BF16 R52, R8.reuse, R26, R52 ;  /* 0x0000001a0834723c */ /* 0x040ff00000041834 */
[C---:B------:R-:W-:Y:S08]  /*1cd70*/  HMMA.16816.F32.BF16 R36, R8.reuse, R14, R36 ;  /* 0x0000000e0824723c */ /* 0x040ff00000041824 */
[----:B------:R-:W-:Y:S01]  /*1cd80*/  HMMA.16816.F32.BF16 R16, R8, R18, R40 ;  /* 0x000000120810723c */ /* 0x000fe20000041828 */
[----:B------:R-:W1:Y:S01]  /*1cd90*/  LDSM.16.MT88.4 R8, [R80+0x11800] ;  /* 0x011800005008783b */ /* 0x000e620000004200 */
[----:B------:R-:W-:Y:S01]  /*1cda0*/  FADD.FTZ R2, R77, R2 ;  /* 0x000000024d027221 */ /* 0x000fe20000010000 */
[----:B------:R-:W-:-:S03]  /*1cdb0*/  FADD.FTZ R0, R72, R0 ;  /* 0x0000000048007221 */ /* 0x000fc60000010000 */
[----:B------:R-:W-:Y:S01]  /*1cdc0*/  FADD.FTZ R2, R75, R2 ;  /* 0x000000024b027221 */ /* 0x000fe20000010000 */
[----:B------:R-:W-:Y:S01]  /*1cdd0*/  FADD.FTZ R0, R71, R0 ;  /* 0x0000000047007221 */ /* 0x000fe20000010000 */
[----:B------:R-:W2:Y:S02]  /*1cde0*/  MUFU.EX2 R6, R6 ;  /* 0x0000000600067308 */ /* 0x000ea40000000800 */
[----:B------:R-:W-:Y:S01]  /*1cdf0*/  FADD.FTZ R2, R68, R2 ;  /* 0x0000000244027221 */ /* 0x000fe20000010000 */
[----:B------:R-:W-:Y:S01]  /*1ce00*/  FADD.FTZ R0, R65, R0 ;  /* 0x0000000041007221 */ /* 0x000fe20000010000 */
[----:B------:R-:W-:Y:S01]  /*1ce10*/  MUFU.EX2 R5, R5 ;  /* 0x0000000500057308 */ /* 0x000fe20000000800 */
[----:B------:R-:W-:Y:S02]  /*1ce20*/  IMAD.MOV.U32 R178, RZ, RZ, R156 ;  /* 0x000000ffffb27224 */ /* 0x000fe400078e009c */
[----:B------:R-:W-:Y:S01]  /*1ce30*/  FADD.FTZ R2, R67, R2 ;  /* 0x0000000243027221 */ /* 0x000fe20000010000 */
[----:B------:R5:W2:Y:S01]  /*1ce40*/  MUFU.EX2 R4, R3 ;  /* 0x0000000300047308 */ /* 0x000aa20000000800 */
[----:B------:R-:W-:-:S02]  /*1ce50*/  FADD.FTZ R0, R64, R0 ;  /* 0x0000000040007221 */ /* 0x000fc40000010000 */
[----:B------:R-:W-:Y:S02]  /*1ce60*/  FADD.FTZ R2, R70, R2 ;  /* 0x0000000246027221 */ /* 0x000fe40000010000 */
[----:B------:R-:W-:Y:S02]  /*1ce70*/  FADD.FTZ R0, R66, R0 ;  /* 0x0000000042007221 */ /* 0x000fe40000010000 */
[----:B------:R-:W-:Y:S02]  /*1ce80*/  FADD.FTZ R2, R69, R2 ;  /* 0x0000000245027221 */ /* 0x000fe40000010000 */
[----:B------:R-:W-:Y:S01]  /*1ce90*/  FADD.FTZ R0, R60, R0 ;  /* 0x000000003c007221 */ /* 0x000fe20000010000 */
[----:B-----5:R-:W-:Y:S01]  /*1cea0*/  IADD3 R3, PT, PT, R178, -0x2, RZ ;  /* 0xfffffffeb2037810 */ /* 0x020fe20007ffe0ff */
[----:B---3--:R-:W-:-:S03]  /*1ceb0*/  FADD.FTZ R2, R21, R2 ;  /* 0x0000000215027221 */ /* 0x008fc60000010000 */
[----:B------:R-:W-:Y:S01]  /*1cec0*/  ISETP.GE.AND P0, PT, R3, R252, PT ;  /* 0x000000fc0300720c */ /* 0x000fe20003f06270 */
[----:B----4-:R-:W-:Y:S01]  /*1ced0*/  FADD.FTZ R0, R7, R0 ;  /* 0x0000000007007221 */ /* 0x010fe20000010000 */
[----:B------:R-:W-:Y:S02]  /*1cee0*/  F2FP.BF16.F32.PACK_AB R168, R20, R21 ;  /* 0x0000001514a8723e */ /* 0x000fe400000010ff */
[----:B------:R-:W-:Y:S02]  /*1cef0*/  F2FP.BF16.F32.PACK_AB R170, R12, R13 ;  /* 0x0000000d0caa723e */ /* 0x000fe400000010ff */
[----:B--2---:R-:W-:Y:S02]  /*1cf00*/  F2FP.BF16.F32.PACK_AB R169, R6, R7 ;  /* 0x0000000706a9723e */ /* 0x004fe400000010ff */
        /* <DEDUP_REMOVED lines=17> */
[----:B------:R-:W2:Y:S04]  /*1d020*/  LDL R181, [R1+0x104] ;  /* 0x0001040001b57983 */ /* 0x000ea80000100800 */
[----:B------:R-:W3:Y:S01]  /*1d030*/  LDL.LU R179, [R1+0x108] ;  /* 0x0001080001b37983 */ /* 0x000ee20000300800 */
[----:B------:R-:W-:Y:S01]  /*1d040*/  LOP3.LUT R228, R228, 0x1f0, RZ, 0xc0, !PT ;  /* 0x000001f0e4e47812 */ /* 0x000fe200078ec0ff */
[----:B------:R-:W-:Y:S01]  /*1d050*/  IMAD.MOV.U32 R3, RZ, RZ, R148 ;  /* 0x000000ffff037224 */ /* 0x000fe200078e0094 */
[----:B------:R-:W-:Y:S01]  /*1d060*/  ISETP.NE.U32.AND P0, PT, R246, RZ, PT ;  /* 0x000000fff600720c */ /* 0x000fe20003f05070 */
[----:B------:R-:W1:Y:S01]  /*1d070*/  S2R R195, SR_TID.X ;  /* 0x0000000000c37919 */ /* 0x000e620000002100 */
[----:B------:R-:W-:Y:S02]  /*1d080*/  IMAD.MOV.U32 R152, RZ, RZ, R150 ;  /* 0x000000ffff987224 */ /* 0x000fe400078e0096 */
[----:B------:R-:W-:Y:S01]  /*1d090*/  ISETP.NE.AND.EX P5, PT, R247, RZ, PT, P0 ;  /* 0x000000fff700720c */ /* 0x000fe20003fa5300 */
[----:B------:R-:W4:Y:S01]  /*1d0a0*/  S2R R185, SR_TID.X ;  /* 0x0000000000b97919 */ /* 0x000f220000002100 */
[----:B------:R-:W5:Y:S01]  /*1d0b0*/  S2R R182, SR_CTAID.X ;  /* 0x0000000000b67919 */ /* 0x000f620000002500 */
[----:B-1----:R-:W-:Y:S01]  /*1d0c0*/  SHF.R.U32.HI R195, RZ, 0x2, R195 ;  /* 0x00000002ffc37819 */ /* 0x002fe200000116c3 */
[----:B----4-:R-:W-:-:S03]  /*1d0d0*/  IMAD.SHL.U32 R185, R185, 0x2, RZ ;  /* 0x00000002b9b97824 */ /* 0x010fc600078e00ff */
[----:B------:R-:W-:Y:S01]  /*1d0e0*/  LOP3.LUT R195, R195, 0x7, RZ, 0xc0, !PT ;  /* 0x00000007c3c37812 */ /* 0x000fe200078ec0ff */
[----:B-----5:R-:W-:Y:S01]  /*1d0f0*/  IMAD R0, R182, 0x40, R149 ;  /* 0x00000040b6007824 */ /* 0x020fe200078e0295 */
[----:B------:R-:W-:-:S04]  /*1d100*/  LOP3.LUT R185, R185, 0x6, RZ, 0xc0, !PT ;  /* 0x00000006b9b97812 */ /* 0x000fc800078ec0ff */
[----:B------:R-:W-:-:S04]  /*1d110*/  IADD3 R0, PT, PT, R195, R0, R228 ;  /* 0x00000000c3007210 */ /* 0x000fc80007ffe0e4 */
[----:B--2---:R-:W-:Y:S01]  /*1d120*/  IADD3 R0, PT, PT, -R185, R0, -R181 ;  /* 0x00000000b9007210 */ /* 0x004fe20007ffe9b5 */
[----:B---3--:R-:W-:-:S04]  /*1d130*/  VIADD R231, R179, 0xffffff00 ;  /* 0xffffff00b3e77836 */ /* 0x008fc80000000000 */
[----:B------:R-:W-:-:S04]  /*1d140*/  IMAD R0, R178, -0x100, R0 ;  /* 0xffffff00b2007824 */ /* 0x000fc800078e0200 */
[----:B------:R-:W-:-:S07]  /*1d150*/  VIADD R230, R0, 0x208 ;  /* 0x0000020800e67836 */ /* 0x000fce0000000000 */
.L_x_5694:
        /* <DEDUP_REMOVED lines=14> */
[----:B-1----:R-:W-:Y:S01]  /*1d240*/  SHF.R.U32.HI R228, RZ, 0x1, R149 ;  /* 0x00000001ffe47819 */ /* 0x002fe20000011695 */
[----:B------:R-:W-:Y:S05]  /*1d250*/  IMAD.SHL.U32 R4, R149, 0x8, RZ ;  /* 0x0000000895047824 */ /* 0x000fea00078e00ff */
[C---:B------:R-:W-:Y:S02]  /*1d260*/  LOP3.LUT R6, R4.reuse, 0x38, RZ, 0xc0, !PT ;  /* 0x0000003804067812 */ /* 0x040fe400078ec0ff */
[----:B------:R-:W-:Y:S01]  /*1d270*/  LOP3.LUT R19, R4, 0x1c0, RZ, 0xc0, !PT ;  /* 0x000001c004137812 */ /* 0x000fe200078ec0ff */
[----:B--2---:R-:W-:Y:S04]  /*1d280*/  @!P5 IMAD.SHL.U32 R0, R2, 0x100, RZ ;  /* 0x000001000200d824 */ /* 0x004fe800078e00ff */
[----:B------:R-:W-:Y:S01]  /*1d290*/  @!P5 IMAD.X R0, RZ, RZ, ~R0, P0 ;  /* 0x000000ffff00d224 */ /* 0x000fe200000e0e00 */
[----:B------:R-:W-:Y:S04]  /*1d2a0*/  ISETP.GE.AND P0, PT, R6, R245, PT ;  /* 0x000000f50600720c */ /* 0x000fe80003f06270 */
[----:B------:R-:W-:Y:S01]  /*1d2b0*/  @!P5 SHF.R.S64 R2, R5, 0x1f, R0 ;  /* 0x0000001f0502d819 */ /* 0x000fe20000001000 */
[----:B------:R-:W-:Y:S03]  /*1d2c0*/  IMAD.SHL.U32 R5, R149, 0x40, RZ ;  /* 0x0000004095057824 */ /* 0x000fe600078e00ff */
[----:B------:R-:W-:Y:S04]  /*1d2d0*/  @!P5 IADD3 R244, P1, PT, R244, R2, RZ ;  /* 0x00000002f4f4d210 */ /* 0x000fe80007f3e0ff */
        /* <DEDUP_REMOVED lines=39> */
[-C--:B------:R-:W-:Y:S01]  /*1d550*/  LOP3.LUT R0, R231, R2.reuse, RZ, 0x3c, !PT ;  /* 0x00000002e7007212 */ /* 0x080fe200078e3cff */
[----:B------:R-:W2:Y:S01]  /*1d560*/  LD.E.64 R8, desc[UR4][R154.64+0x40] ;  /* 0x000040049a087980 */ /* 0x000ea2000c101b00 */
[----:B------:R-:W-:Y:S02]  /*1d570*/  ISETP.NE.AND P2, PT, R2, RZ, PT ;  /* 0x000000ff0200720c */ /* 0x000fe40003f45270 */
[----:B------:R-:W-:Y:S02]  /*1d580*/  ISETP.GE.AND P1, PT, R0, RZ, PT ;  /* 0x000000ff0000720c */ /* 0x000fe40003f26270 */
[----:B------:R-:W-:Y:S03]  /*1d590*/  LOP3.LUT R0, RZ, R2, RZ, 0x33, !PT ;  /* 0x00000002ff007212 */ /* 0x000fe600078e33ff */
        /* <DEDUP_REMOVED lines=12> */
[----:B------:R1:W3:Y:S04]  /*1d660*/  LD.E R16, desc[UR14][R12.64] ;  /* 0x0000000e0c107980 */ /* 0x0002e8000c101900 */
[----:B------:R-:W3:Y:S01]  /*1d670*/  LD.E R13, desc[UR12][R10.64] ;  /* 0x0000000c0a0d7980 */ /* 0x000ee2000c101900 */
[----:B-1----:R-:W-:Y:S03]  /*1d680*/  SHF.R.S32.HI R12, RZ, 0x1f, R2 ;  /* 0x0000001fff0c7819 */ /* 0x002fe60000011402 */
        /* <DEDUP_REMOVED lines=13> */
.L_x_5689:
[----:B------:R-:W-:Y:S05]  /*1d760*/  BSYNC.RECONVERGENT B0 ;  /* 0x0000000000007941 */ /* 0x000fea0003800200 */
.L_x_5688:
[----:B------:R-:W1:Y:S01]  /*1d770*/  S2UR UR4, SR_CgaCtaId ;  /* 0x00000000000479c3 */ /* 0x000e620000008800 */
[----:B------:R-:W-:Y:S01]  /*1d780*/  LOP3.LUT R7, R19, 0x38, R149, 0xf8, !PT ;  /* 0x0000003813077812 */ /* 0x000fe200078ef895 */
[----:B------:R-:W-:Y:S01]  /*1d790*/  UMOV UR5, 0x400 ;  /* 0x0000040000057882 */ /* 0x000fe20000000000 */
[----:B------:R-:W-:Y:S01]  /*1d7a0*/  LOP3.LUT R2, R5, 0x1c0, RZ, 0xc0, !PT ;  /* 0x000001c005027812 */ /* 0x000fe200078ec0ff */
[----:B------:R-:W-:Y:S01]  /*1d7b0*/  IMAD.SHL.U32 R17, R234, 0x20, RZ ;  /* 0x00000020ea117824 */ /* 0x000fe200078e00ff */
[----:B------:R-:W-:Y:S01]  /*1d7c0*/  @!P0 R2UR UR30, R14 ;  /* 0x000000000e1e82ca */ /* 0x000fe200000e0000 */
[----:B------:R-:W-:Y:S01]  /*1d7d0*/  @!P0 IMAD.MOV.U32 R10, RZ, RZ, R244 ;  /* 0x000000ffff0a8224 */ /* 0x000fe200078e00f4 */
[----:B------:R-:W-:Y:S01]  /*1d7e0*/  @!P0 R2UR UR31, R15 ;  /* 0x000000000f1f82ca */ /* 0x000fe200000e0000 */
[----:B------:R-:W-:Y:S01]  /*1d7f0*/  @!P0 IMAD.MOV.U32 R11, RZ, RZ, R243 ;  /* 0x000000ffff0b8224 */ /* 0x000fe200078e00f3 */
[--C-:B------:R-:W-:Y:S01]  /*1d800*/  LOP3.LUT R7, R7, 0x38, R4.reuse, 0x78, !PT ;  /* 0x0000003807077812 */ /* 0x100fe200078e7804 */
[----:B------:R-:W-:Y:S01]  /*1d810*/  IMAD.SHL.U32 R229, R149, 0x20, RZ ;  /* 0x0000002095e57824 */ /* 0x000fe200078e00ff */
[----:B------:R-:W-:Y:S01]  /*1d820*/  LOP3.LUT R0, R228, 0x8, RZ, 0xc0, !PT ;  /* 0x00000008e4007812 */ /* 0x000fe200078ec0ff */
[----:B------:R-:W-:Y:S01]  /*1d830*/  IMAD.MOV.U32 R212, RZ, RZ, 0x40 ;  /* 0x00000040ffd47424 */ /* 0x000fe200078e00ff */
[----:B------:R-:W-:Y:S01]  /*1d840*/  LOP3.LUT R2, R2, 0x8, R149, 0xf8, !PT ;  /* 0x0000000802027812 */ /* 0x000fe200078ef895 */
[----:B------:R-:W-:Y:S01]  /*1d850*/  VIADD R238, R238, 0xffffffff ;  /* 0xffffffffeeee7836 */ /* 0x000fe20000000000 */
[--C-:B------:R-:W-:Y:S01]  /*1d860*/  LOP3.LUT R7, R7, 0x1e00, R4.reuse, 0xf8, !PT ;  /* 0x00001e0007077812 */ /* 0x100fe200078ef804 */
[----:B------:R-:W-:Y:S01]  /*1d870*/  BSSY.RECONVERGENT B1, `(.L_x_5690) ;  /* 0x0000260000017945 */ /* 0x000fe20003800200 */
[----:B------:R-:W-:Y:S02]  /*1d880*/  LOP3.LUT R6, R5, 0x400, RZ, 0xc0, !PT ;  /* 0x0000040005067812 */ /* 0x000fe400078ec0ff */
[----:B------:R-:W-:Y:S02]  /*1d890*/  LOP3.LUT R0, R0, 0x1c0, R5, 0xf8, !PT ;  /* 0x000001c000007812 */ /* 0x000fe400078ef805 */
[--C-:B------:R-:W-:Y:S02]  /*1d8a0*/  LOP3.LUT R2, R2, 0x38, R4.reuse, 0x78, !PT ;  /* 0x0000003802027812 */ /* 0x100fe400078e7804 */
[----:B------:R-:W-:Y:S01]  /*1d8b0*/  @!P0 R2UR UR28, R14 ;  /* 0x000000000e1c82ca */ /* 0x000fe200000e0000 */
[----:B-1----:R-:W-:Y:S01]  /*1d8c0*/  ULEA UR8, UR4, UR5, 0x18 ;  /* 0x0000000504087291 */ /* 0x002fe2000f8ec0ff */
[----:B------:R-:W-:Y:S02]  /*1d8d0*/  @!P0 R2UR UR29, R15 ;  /* 0x000000000f1d82ca */ /* 0x000fe400000e0000 */
[----:B------:R-:W-:Y:S01]  /*1d8e0*/  LOP3.LUT R153, R0, 0x38, R4, 0x78, !PT ;  /* 0x0000003800997812 */ /* 0x000fe200078e7804 */
[----:B------:R-:W-:Y:S01]  /*1d8f0*/  IMAD R0, R2, 0x2, R6 ;  /* 0x0000000202007824 */ /* 0x000fe200078e0206 */
[----:B------:R-:W-:Y:S02]  /*1d900*/  SHF.L.U64.HI R16, R234, 0x5, R235 ;  /* 0x00000005ea107819 */ /* 0x000fe400000102eb */
[----:B------:R-:W-:Y:S01]  /*1d910*/  LEA R150, R7, UR8, 0x1 ;  /* 0x0000000807967c11 */ /* 0x000fe2000f8e08ff */
[----:B------:R-:W-:Y:S01]  /*1d920*/  VIADD R148, R0, UR8 ;  /* 0x0000000800947c36 */ /* 0x000fe20008000000 */
[----:B------:R-:W-:Y:S02]  /*1d930*/  IADD3 R6, P1, PT, R17, R244, RZ ;  /* 0x000000f411067210 */ /* 0x000fe40007f3e0ff */
[----:B------:R-:W-:Y:S01]  /*1d940*/  @!P0 R2UR UR26, R14 ;  /* 0x000000000e1a82ca */ /* 0x000fe200000e0000 */
[----:B------:R-:W-:Y:S01]  /*1d950*/  @!PT LDS RZ, [RZ] ;  /* 0x00000000fffff984 */ /* 0x000fe20000000800 */
[----:B------:R-:W-:Y:S01]  /*1d960*/  @!PT LDS RZ, [RZ] ;  /* 0x00000000fffff984 */ /* 0x000fe20000000800 */
[----:B------:R-:W-:Y:S01]  /*1d970*/  @!PT LDS RZ, [RZ] ;  /* 0x00000000fffff984 */ /* 0x000fe20000000800 */
[----:B------:R1:W-:Y:S01]  /*1d980*/  @!P0 LDGSTS.E.BYPASS.LTC128B.128 [R150+0xa000], desc[UR30][R10.64] ;  /* 0x0a0000000a968fae */ /* 0x0003e2000b981a1e */
[C---:B------:R-:W-:Y:S01]  /*1d990*/  @!P0 R2UR UR27, R15.reuse ;  /* 0x000000000f1b82ca */ /* 0x040fe200000e0000 */
[----:B------:R-:W-:Y:S01]  /*1d9a0*/  IMAD.X R7, R16, 0x1, R243, P1 ;  /* 0x0000000110077824 */ /* 0x000fe200008e06f3 */
        /* <DEDUP_REMOVED lines=22> */
[C---:B------:R-:W-:Y:S02]  /*1db10*/  @!P0 R2UR UR17, R15.reuse ;  /* 0x000000000f1182ca */ /* 0x040fe400000e0000 */
[-C--:B-1----:R-:W-:Y:S02]  /*1db20*/  IADD3 R10, P1, PT, R8, R17.reuse, RZ ;  /* 0x00000011080a7210 */ /* 0x082fe40007f3e0ff */
        /* <DEDUP_REMOVED lines=8> */
[----:B------:R-:W-:Y:S01]  /*1dbb0*/  @!P0 LDGSTS.E.BYPASS.LTC128B.128 [R150+0xb800], desc[UR24][R10.64] ;  /* 0x0b8000000a968fae */ /* 0x000fe2000b981a18 */
[----:B------:R-:W-:Y:S02]  /*1dbc0*/  @!P0 R2UR UR13, R15 ;  /* 0x000000000f0d82ca */ /* 0x000fe400000e0000 */
[--C-:B------:R-:W-:Y:S02]  /*1dbd0*/  IMAD.X R7, R11, 0x1, R16.reuse, P1 ;  /* 0x000000010b077824 */ /* 0x100fe400008e0610 */
[----:B------:R-:W-:Y:S01]  /*1dbe0*/  @P0 STS.128 [R150+0xb800], RZ ;  /* 0x00b800ff96000388 */ /* 0x000fe20000000c00 */
[----:B------:R-:W-:Y:S02]  /*1dbf0*/  @!P0 R2UR UR10, R14 ;  /* 0x000000000e0a82ca */ /* 0x000fe400000e0000 */
[-C--:B---3--:R-:W-:Y:S02]  /*1dc00*/  IADD3 R8, P1, PT, R6, R17.reuse, RZ ;  /* 0x0000001106087210 */ /* 0x088fe40007f3e0ff */
[----:B------:R-:W-:Y:S01]  /*1dc10*/  @!PT LDS RZ, [RZ] ;  /* 0x00000000fffff984 */ /* 0x000fe20000000800 */
[----:B------:R-:W-:Y:S01]  /*1dc20*/  @!PT LDS RZ, [RZ] ;  /* 0x00000000fffff984 */ /* 0x000fe20000000800 */
[----:B------:R-:W-:Y:S01]  /*1dc30*/  @!PT LDS RZ, [RZ] ;  /* 0x00000000fffff984 */ /* 0x000fe20000000800 */
[----:B------:R1:W-:Y:S01]  /*1dc40*/  @!P0 LDGSTS.E.BYPASS.LTC128B.128 [R150+0xc000], desc[UR22][R6.64] ;  /* 0x0c00000006968fae */ /* 0x0003e2000b981a16 */
[----:B------:R-:W-:Y:S02]  /*1dc50*/  @!P0 R2UR UR11, R15 ;  /* 0x000000000f0b82ca */ /* 0x000fe400000e0000 */
[----:B------:R-:W-:Y:S01]  /*1dc60*/  @!P0 R2UR UR38, R14 ;  /* 0x000000000e2682ca */ /* 0x000fe200000e0000 */
[--C-:B------:R-:W-:Y:S01]  /*1dc70*/  IMAD.X R9, R7, 0x1, R16.reuse, P1 ;  /* 0x0000000107097824 */ /* 0x100fe200008e0610 */
[----:B------:R-:W-:Y:S01]  /*1dc80*/  @P0 STS.128 [R150+0xc000], RZ ;  /* 0x00c000ff96000388 */ /* 0x000fe20000000c00 */
[-C--:B------:R-:W-:Y:S02]  /*1dc90*/  IADD3 R12, P1, PT, R8, R17.reuse, RZ ;  /* 0x00000011080c7210 */ /* 0x080fe40007f3e0ff */
[----:B------:R-:W-:Y:S02]  /*1dca0*/  @!P0 R2UR UR39, R15 ;  /* 0x000000000f2782ca */ /* 0x000fe400000e0000 */
[----:B------:R-:W-:Y:S01]  /*1dcb0*/  @!PT LDS RZ, [RZ] ;  /* 0x00000000fffff984 */ /* 0x000fe20000000800 */
[----:B------:R-:W-:Y:S01]  /*1dcc0*/  @!PT LDS RZ, [RZ] ;  /* 0x00000000fffff984 */ /* 0x000fe20000000800 */
[----:B------:R-:W-:Y:S01]  /*1dcd0*/  @!PT LDS RZ, [RZ] ;  /* 0x00000000fffff984 */ /* 0x000fe20000000800 */
[----:B------:R-:W-:Y:S01]  /*1dce0*/  @!P0 LDGSTS.E.BYPASS.LTC128B.128 [R150+0xc800], desc[UR20][R8.64] ;  /* 0x0c80000008968fae */ /* 0x000fe2000b981a14 */
[C---:B------:R-:W-:Y:S01]  /*1dcf0*/  @!P0 R2UR UR36, R14.reuse ;  /* 0x000000000e2482ca */ /* 0x040fe200000e0000 */
        /* <DEDUP_REMOVED lines=12> */
[----:B------:R-:W-:Y:S02]  /*1ddc0*/  LOP3.LUT R229, R229, 0x7c00, RZ, 0xc0, !PT ;  /* 0x00007c00e5e57812 */ /* 0x000fe400078ec0ff */
[----:B------:R-:W-:Y:S02]  /*1ddd0*/  @!P0 R2UR UR4, R14 ;  /* 0x000000000e0482ca */ /* 0x000fe400000e0000 */
[----:B------:R-:W-:Y:S02]  /*1dde0*/  LOP3.LUT R2, R229, 0x200, R5, 0xf8, !PT ;  /* 0x00000200e5027812 */ /* 0x000fe400078ef805 */
[----:B-1----:R-:W-:Y:S02]  /*1ddf0*/  IADD3 R6, P1, PT, R12, R17, RZ ;  /* 0x000000110c067210 */ /* 0x002fe40007f3e0ff */
[----:B------:R-:W-:Y:S02]  /*1de00*/  @!P0 R2UR UR5, R15 ;  /* 0x000000000f0582ca */ /* 0x000fe400000e0000 */
[----:B------:R-:W-:Y:S01]  /*1de10*/  LOP3.LUT R2, R2, R153, RZ, 0xfc, !PT ;  /* 0x0000009902027212 */ /* 0x000fe200078efcff */
[--C-:B------:R-:W-:Y:S01]  /*1de20*/  IMAD.X R7, R13, 0x1, R16.reuse, P1 ;  /* 0x000000010d077824 */ /* 0x100fe200008e0610 */
[-C--:B------:R-:W-:Y:S02]  /*1de30*/  IADD3 R10, P1, PT, R6, R17.reuse, RZ ;  /* 0x00000011060a7210 */ /* 0x080fe40007f3e0ff */
[----:B------:R-:W-:Y:S01]  /*1de40*/  LEA R216, R2, UR8, 0x1 ;  /* 0x0000000802d87c11 */ /* 0x000fe2000f8e08ff */
[----:B------:R-:W-:Y:S01]  /*1de50*/  IMAD.MOV.U32 R2, RZ, RZ, 0x20 ;  /* 0x00000020ff027424 */ /* 0x000fe200078e00ff */
[----:B------:R-:W-:Y:S01]  /*1de60*/  @!PT LDS RZ, [RZ] ;  /* 0x00000000fffff984 */ /* 0x000fe20000000800 */
[----:B------:R-:W-:Y:S01]  /*1de70*/  @!PT LDS RZ, [RZ] ;  /* 0x00000000fffff984 */ /* 0x000fe20000000800 */
[----:B------:R-:W-:Y:S01]  /*1de80*/  @!PT LDS RZ, [RZ] ;  /* 0x00000000fffff984 */ /* 0x000fe20000000800 */
[----:B------:R1:W-:Y:S01]  /*1de90*/  @!P0 LDGSTS.E.BYPASS.LTC128B.128 [R150+0xd800], desc[UR16][R6.64] ;  /* 0x0d80000006968fae */ /* 0x0003e2000b981a10 */
[--C-:B------:R-:W-:Y:S01]  /*1dea0*/  IMAD.X R11, R7, 0x1, R16.reuse, P1 ;  /* 0x00000001070b7824 */ /* 0x100fe200008e0610 */
[----:B------:R-:W-:Y:S03]  /*1deb0*/  LOP3.LUT P2, RZ, R149, 0x4, RZ, 0xc0, !PT ;  /* 0x0000000495ff7812 */ /* 0x000fe6000784c0ff */
[----:B------:R-:W-:Y:S01]  /*1dec0*/  @P0 STS.128 [R150+0xd800], RZ ;  /* 0x00d800ff96000388 */ /* 0x000fe20000000c00 */
[-C--:B--2---:R-:W-:Y:S04]  /*1ded0*/  IADD3 R12, P1, PT, R10, R17.reuse, RZ ;  /* 0x000000110a0c7210 */ /* 0x084fe80007f3e0ff */
[----:B------:R-:W-:Y:S01]  /*1dee0*/  @!PT LDS RZ, [RZ] ;  /* 0x00000000fffff984 */ /* 0x000fe20000000800 */
[----:B------:R-:W-:Y:S01]  /*1def0*/  @!PT LDS RZ, [RZ] ;  /* 0x00000000fffff984 */ /* 0x000fe20000000800 */
[----:B------:R-:W-:Y:S01]  /*1df00*/  @!PT LDS RZ, [RZ] ;  /* 0x00000000fffff984 */ /* 0x000fe20000000800 */
[----:B------:R2:W-:Y:S01]  /*1df10*/  @!P0 LDGSTS.E.BYPASS.LTC128B.128 [R150+0xe000], desc[UR14][R10.64] ;  /* 0x0e0000000a968fae */ /* 0x0005e2000b981a0e */
[----:B------:R-:W-:Y:S01]  /*1df20*/  SEL R212, R212, 0xffffffc0, !P2 ;  /* 0xffffffc0d4d47807 */ /* 0x000fe20005000000 */
[--C-:B------:R-:W-:Y:S03]  /*1df30*/  IMAD.X R13, R11, 0x1, R16.reuse, P1 ;  /* 0x000000010b0d7824 */ /* 0x100fe600008e0610 */
        /* <DEDUP_REMOVED lines=25> */
[----:B------:R-:W-:Y:S05]  /*1e0d0*/  @!P0 LDGSTS.E.BYPASS.LTC128B.128 [R150+0x10000], desc[UR36][R10.64] ;  /* 0x100000000a968fae */ /* 0x000fea000b981a24 */
[----:B------:R-:W-:Y:S01]  /*1e0e0*/  @P0 STS.128 [R150+0x10000], RZ ;  /* 0x010000ff96000388 */ /* 0x000fe20000000c00 */
[-C--:B---3--:R-:W-:Y:S05]  /*1e0f0*/  IADD3 R8, P1, PT, R10, R17.reuse, RZ ;  /* 0x000000110a087210 */ /* 0x088fea0007f3e0ff */
[--C-:B------:R-:W-:Y:S01]  /*1e100*/  IMAD.X R9, R11, 0x1, R16.reuse, P1 ;  /* 0x000000010b097824 */ /* 0x100fe200008e0610 */
[-C--:B------:R-:W-:Y:S04]  /*1e110*/  IADD3 R4, P1, PT, R8, R17.reuse, RZ ;  /* 0x0000001108047210 */ /* 0x080fe80007f3e0ff */
[----:B------:R-:W-:Y:S01]  /*1e120*/  @!PT LDS RZ, [RZ] ;  /* 0x00000000fffff984 */ /* 0x000fe20000000800 */
[----:B------:R-:W-:Y:S01]  /*1e130*/  @!PT LDS RZ, [RZ] ;  /* 0x00000000fffff984 */ /* 0x000fe20000000800 */
[----:B------:R-:W-:Y:S01]  /*1e140*/  @!PT LDS RZ, [RZ] ;  /* 0x00000000fffff984 */ /* 0x000fe20000000800 */
[----:B------:R2:W-:Y:S01]  /*1e150*/  @!P0 LDGSTS.E.BYPASS.LTC128B.128 [R150+0x10800], desc[UR34][R8.64] ;  /* 0x1080000008968fae */ /* 0x0005e2000b981a22 */
[--C-:B------:R-:W-:Y:S01]  /*1e160*/  IMAD.X R5, R9, 0x1, R16.reuse, P1 ;  /* 0x0000000109057824 */ /* 0x100fe200008e0610 */
[----:B-1----:R-:W-:Y:S03]  /*1e170*/  @!P0 IADD3 R6, P1, PT, R4, R17, RZ ;  /* 0x0000001104068210 */ /* 0x002fe60007f3e0ff */
[----:B------:R-:W-:Y:S05]  /*1e180*/  @P0 STS.128 [R150+0x10800], RZ ;  /* 0x010800ff96000388 */ /* 0x000fea0000000c00 */
[----:B------:R-:W-:Y:S01]  /*1e190*/  @!PT LDS RZ, [RZ] ;  /* 0x00000000fffff984 */ /* 0x000fe20000000800 */
[----:B------:R-:W-:Y:S01]  /*1e1a0*/  @!PT LDS RZ, [RZ] ;  /* 0x00000000fffff984 */ /* 0x000fe20000000800 */
[----:B------:R-:W-:Y:S01]  /*1e1b0*/  @!PT LDS RZ, [RZ] ;  /* 0x00000000fffff984 */ /* 0x000fe20000000800 */
[----:B------:R-:W-:Y:S01]  /*1e1c0*/  @!P0 LDGSTS.E.BYPASS.LTC128B.128 [R150+0x11000], desc[UR32][R4.64] ;  /* 0x1100000004968fae */ /* 0x000fe2000b981a20 */
        /* <DEDUP_REMOVED lines=8> */
[----:B------:R3:W-:Y:S01]  /*1e250*/  LDSM.16.M88.4 R128, [R216] ;  /* 0x00000000d880783b */ /* 0x0007e20000000200 */
[----:B------:R-:W-:Y:S02]  /*1e260*/  SEL R2, R2, 0xffffffe0, !P0 ;  /* 0xffffffe002027807 */ /* 0x000fe40004000000 */
[----:B------:R-:W-:Y:S02]  /*1e270*/  ISETP.GT.AND P0, PT, R238, R252, PT ;  /* 0x000000fcee00720c */ /* 0x000fe40003f04270 */
[----:B--2---:R-:W1:Y:S01]  /*1e280*/  LDSM.16.M88.4 R8, [R0+UR8+0x2000] ;  /* 0x002000080008783b */ /* 0x004e620008000200 */
[C---:B------:R-:W-:Y:S04]  /*1e290*/  IMAD.IADD R176, R216.reuse, 0x1, R2 ;  /* 0x00000001d8b07824 */ /* 0x040fe800078e0202 */
[----:B------:R-:W2:Y:S05]  /*1e2a0*/  LDSM.16.M88.4 R16, [R0+UR8+0x2800] ;  /* 0x002800080010783b */ /* 0x000eaa0008000200 */
[----:B------:R-:W4:Y:S05]  /*1e2b0*/  LDSM.16.M88.4 R24, [R0+UR8+0x3000] ;  /* 0x003000080018783b */ /* 0x000f2a0008000200 */
[----:B------:R-:W0:Y:S01]  /*1e2c0*/  LDGDEPBAR ;  /* 0x00000000000079af */ /* 0x000e220000000000 */
[--C-:B---3--:R-:W-:Y:S04]  /*1e2d0*/  IMAD.IADD R216, R216, 0x1, R212.reuse ;  /* 0x00000001d8d87824 */ /* 0x108fe800078e02d4 */
[----:B------:R-:W3:Y:S01]  /*1e2e0*/  LDSM.16.M88.4 R32, [R0+UR8+0x3800] ;  /* 0x003800080020783b */ /* 0x000ee20008000200 */
[C---:B------:R-:W-:Y:S04]  /*1e2f0*/  IMAD.IADD R212, R148.reuse, 0x1, R212 ;  /* 0x0000000194d47824 */ /* 0x040fe800078e02d4 */
        /* <DEDUP_REMOVED lines=9> */
[C---:B--2---:R-:W-:Y:S03]  /*1e390*/  HMMA.16816.F32.BF16 R12, R128.reuse, R16, RZ ;  /* 0x00000010800c723c */ /* 0x044fe600000418ff */
[----:B------:R-:W2:Y:S05]  /*1e3a0*/  LDSM.16.M88.4 R96, [R0+UR8+0x7800] ;  /* 0x007800080060783b */ /* 0x000eaa0008000200 */
[C---:B------:R-:W-:Y:S01]  /*1e3b0*/  HMMA.16816.F32.BF16 R16, R128.reuse, R18, RZ ;  /* 0x000000128010723c */ /* 0x040fe200000418ff */
[----:B------:R-:W2:Y:S05]  /*1e3c0*/  LDSM.16.M88.4 R104, [R0+UR8+0x8000] ;  /* 0x008000080068783b */ /* 0x000eaa0008000200 */
[----:B------:R-:W2:Y:S02]  /*1e3d0*/  LDSM.16.M88.4 R112, [R0+UR8+0x8800] ;  /* 0x008800080070783b */ /* 0x000ea40008000200 */
[C---:B----4-:R-:W-:Y:S03]  /*1e3e0*/  HMMA.16816.F32.BF16 R20, R128.reuse, R24, RZ ;  /* 0x000000188014723c */ /* 0x050fe600000418ff */
[----:B------:R-:W4:Y:S05]  /*1e3f0*/  LDSM.16.M88.4 R120, [R0+UR8+0x9000] ;  /* 0x009000080078783b */ /* 0x000f2a0008000200 */
[C---:B------:R-:W-:Y:S01]  /*1e400*/  HMMA.16816.F32.BF16 R24, R128.reuse, R26, RZ ;  /* 0x0000001a8018723c */ /* 0x040fe200000418ff */
[----:B------:R1:W4:Y:S05]  /*1e410*/  LDSM.16.M88.4 R172, [R0+UR8+0x9800] ;  /* 0x0098000800ac783b */ /* 0x00032a0008000200 */
[----:B------:R-:W-:Y:S02]  /*1e420*/  LDSM.16.M88.4 R176, [R176] ;  /* 0x00000000b0b0783b */ /* 0x000fe40000000200 */
[C---:B---3--:R-:W-:Y:S08]  /*1e430*/  HMMA.16816.F32.BF16 R28, R128.reuse, R32, RZ ;  /* 0x00000020801c723c */ /* 0x048ff000000418ff */
[C---:B------:R-:W-:Y:S08]  /*1e440*/  HMMA.16816.F32.BF16 R32, R128.reuse, R34, RZ ;  /* 0x000000228020723c */ /* 0x040ff000000418ff */
[C---:B-----5:R-:W-:Y:S01]  /*1e450*/  HMMA.16816.F32.BF16 R36, R128.reuse, R40, RZ ;  /* 0x000000288024723c */ /* 0x060fe200000418ff */
[----:B-1----:R-:W-:Y:S05]  /*1e460*/  IMAD.IADD R0, R148, 0x1, R2 ;  /* 0x0000000194007824 */ /* 0x002fea00078e0202 */
[----:B------:R-:W1:Y:S02]  /*1e470*/  LDSM.16.M88.4 R180, [R0+0x2000] ;  /* 0x0020000000b4783b */ /* 0x000e640000000200 */
[C---:B------:R-:W-:Y:S03]  /*1e480*/  HMMA.16816.F32.BF16 R40, R128.reuse, R42, RZ ;  /* 0x0000002a8028723c */ /* 0x040fe600000418ff */
[----:B------:R-:W3:Y:S05]  /*1e490*/  LDSM.16.M88.4 R184, [R0+0x2800] ;  /* 0x0028000000b8783b */ /* 0x000eea0000000200 */
[C---:B------:R-:W-:Y:S01]  /*1e4a0*/  HMMA.16816.F32.BF16 R44, R128.reuse, R48, RZ ;  /* 0x00000030802c723c */ /* 0x040fe200000418ff */
[----:B------:R-:W5:Y:S05]  /*1e4b0*/  LDSM.16.M88.4 R188, [R0+0x3000] ;  /* 0x0030000000bc783b */ /* 0x000f6a0000000200 */
[----:B------:R-:W5:Y:S02]  /*1e4c0*/  LDSM.16.M88.4 R192, [R0+0x3800] ;  /* 0x0038000000c0783b */ /* 0x000f640000000200 */
[C---:B------:R-:W-:Y:S03]  /*1e4d0*/  HMMA.16816.F32.BF16 R48, R128.reuse, R50, RZ ;  /* 0x000000328030723c */ /* 0x040fe600000418ff */
[----:B------:R-:W5:Y:S05]  /*1e4e0*/  LDSM.16.M88.4 R196, [R0+0x4000] ;  /* 0x0040000000c4783b */ /* 0x000f6a0000000200 */
[C---:B------:R-:W-:Y:S01]  /*1e4f0*/  HMMA.16816.F32.BF16 R52, R128.reuse, R56, RZ ;  /* 0x000000388034723c */ /* 0x040fe200000418ff */
[----:B------:R-:W5:Y:S05]  /*1e500*/  LDSM.16.M88.4 R200, [R0+0x4800] ;  /* 0x0048000000c8783b */ /* 0x000f6a0000000200 */
[----:B------:R-:W5:Y:S02]  /*1e510*/  LDSM.16.M88.4 R204, [R0+0x5000] ;  /* 0x0050000000cc783b */ /* 0x000f640000000200 */
[C---:B------:R-:W-:Y:S03]  /*1e520*/  HMMA.16816.F32.BF16 R56, R128.reuse, R58, RZ ;  /* 0x0000003a8038723c */ /* 0x040fe600000418ff */
        /* <DEDUP_REMOVED lines=38> */
[C---:B------:R-:W-:Y:S08]  /*1e790*/  HMMA.16816.F32.BF16 R52, R176.reuse, R204, R52 ;  /* 0x000000ccb034723c */ /* 0x040ff00000041834 */
[C---:B------:R-:W-:Y:S01]  /*1e7a0*/  HMMA.16816.F32.BF16 R56, R176.reuse, R206, R56 ;  /* 0x000000ceb038723c */ /* 0x040fe20000041838 */
[----:B------:R-:W-:Y:S07]  /*1e7b0*/  LDSM.16.M88.4 R204, [R212+0x2000] ;  /* 0x00200000d4cc783b */ /* 0x000fee0000000200 */
[C---:B------:R-:W-:Y:S03]  /*1e7c0*/  HMMA.16816.F32.BF16 R60, R176.reuse, R208, R60 ;  /* 0x000000d0b03c723c */ /* 0x040fe6000004183c */
[C---:B-----5:R-:W-:Y:S05]  /*1e7d0*/  IMAD.IADD R216, R2.reuse, 0x1, R216 ;  /* 0x0000000102d87824 */ /* 0x060fea00078e02d8 */
[C---:B------:R-:W-:Y:S01]  /*1e7e0*/  HMMA.16816.F32.BF16 R64, R176.reuse, R210, R64 ;  /* 0x000000d2b040723c */ /* 0x040fe20000041840 */
[----:B------:R-:W-:Y:S05]  /*1e7f0*/  LDSM.16.M88.4 R208, [R212+0x4000] ;  /* 0x00400000d4d0783b */ /* 0x000fea0000000200 */
[----:B------:R-:W-:Y:S02]  /*1e800*/  LDSM.16.M88.4 R216, [R216] ;  /* 0x00000000d8d8783b */ /* 0x000fe40000000200 */
[C---:B--2---:R-:W-:Y:S08]  /*1e810*/  HMMA.16816.F32.BF16 R68, R176.reuse, R172, R68 ;  /* 0x000000acb044723c */ /* 0x044ff00000041844 */
[C---:B------:R-:W-:Y:S01]  /*1e820*/  HMMA.16816.F32.BF16 R72, R176.reuse, R174, R72 ;  /* 0x000000aeb048723c */ /* 0x040fe20000041848 */
[----:B------:R-:W2:Y:S07]  /*1e830*/  LDSM.16.M88.4 R172, [R0+0x8000] ;  /* 0x0080000000ac783b */ /* 0x000eae0000000200 */
[C---:B-1----:R-:W-:Y:S08]  /*1e840*/  HMMA.16816.F32.BF16 R76, R176.reuse, R180, R76 ;  /* 0x000000b4b04c723c */ /* 0x042ff0000004184c */
[C---:B------:R-:W-:Y:S01]  /*1e850*/  HMMA.16816.F32.BF16 R80, R176.reuse, R182, R80 ;  /* 0x000000b6b050723c */ /* 0x040fe20000041850 */
[----:B------:R1:W5:Y:S07]  /*1e860*/  LDSM.16.M88.4 R180, [R0+0x8800] ;  /* 0x0088000000b4783b */ /* 0x00036e0000000200 */
[C---:B---3--:R-:W-:Y:S08]  /*1e870*/  HMMA.16816.F32.BF16 R84, R176.reuse, R184, R84 ;  /* 0x000000b8b054723c */ /* 0x048ff00000041854 */
[C---:B------:R-:W-:Y:S01]  /*1e880*/  HMMA.16816.F32.BF16 R88, R176.reuse, R186, R88 ;  /* 0x000000bab058723c */ /* 0x040fe20000041858 */
[----:B------:R-:W3:Y:S07]  /*1e890*/  LDSM.16.M88.4 R184, [R212+0x2800] ;  /* 0x00280000d4b8783b */ /* 0x000eee0000000200 */
[C---:B----4-:R-:W-:Y:S03]  /*1e8a0*/  HMMA.16816.F32.BF16 R92, R176.reuse, R188, R92 ;  /* 0x000000bcb05c723c */ /* 0x050fe6000004185c */
[----:B-1----:R-:W-:Y:S05]  /*1e8b0*/  IMAD.IADD R0, R2, 0x1, R212 ;  /* 0x0000000102007824 */ /* 0x002fea00078e02d4 */
[C---:B------:R-:W-:Y:S01]  /*1e8c0*/  HMMA.16816.F32.BF16 R96, R176.reuse, R190, R96 ;  /* 0x000000beb060723c */ /* 0x040fe20000041860 */
[----:B------:R-:W1:Y:S05]  /*1e8d0*/  LDSM.16.M88.4 R188, [R212+0x3000] ;  /* 0x00300000d4bc783b */ /* 0x000e6a0000000200 */
[----:B------:R-:W-:Y:S02]  /*1e8e0*/  LDSM.16.M88.4 R220, [R0+0x2000] ;  /* 0x0020000000dc783b */ /* 0x000fe40000000200 */
[C---:B--2---:R-:W-:Y:S03]  /*1e8f0*/  HMMA.16816.F32.BF16 R100, R176.reuse, R172, R100 ;  /* 0x000000acb064723c */ /* 0x044fe60000041864 */
[----:B------:R-:W-:Y:S05]  /*1e900*/  LDSM.16.M88.4 R224, [R0+0x9000] ;  /* 0x0090000000e0783b */ /* 0x000fea0000000200 */
[C---:B------:R-:W-:Y:S01]  /*1e910*/  HMMA.16816.F32.BF16 R104, R176.reuse, R174, R104 ;  /* 0x000000aeb068723c */ /* 0x040fe20000041868 */
[----:B------:R-:W2:Y:S07]  /*1e920*/  LDSM.16.M88.4 R172, [R212+0x3800] ;  /* 0x00380000d4ac783b */ /* 0x000eae0000000200 */
[C---:B-----5:R-:W-:Y:S08]  /*1e930*/  HMMA.16816.F32.BF16 R108, R176.reuse, R180, R108 ;  /* 0x000000b4b06c723c */ /* 0x060ff0000004186c */
[C---:B------:R-:W-:Y:S01]  /*1e940*/  HMMA.16816.F32.BF16 R112, R176.reuse, R182, R112 ;  /* 0x000000b6b070723c */ /* 0x040fe20000041870 */
[----:B------:R-:W-:Y:S07]  /*1e950*/  LDSM.16.M88.4 R180, [R212+0x5000] ;  /* 0x00500000d4b4783b */ /* 0x000fee0000000200 */
[C---:B------:R-:W-:Y:S08]  /*1e960*/  HMMA.16816.F32.BF16 R116, R176.reuse, R192, R116 ;  /* 0x000000c0b074723c */ /* 0x040ff00000041874 */
[C---:B------:R-:W-:Y:S01]  /*1e970*/  HMMA.16816.F32.BF16 R120, R176.reuse, R194, R120 ;  /* 0x000000c2b078723c */ /* 0x040fe20000041878 */
[----:B------:R-:W-:Y:S07]  /*1e980*/  LDSM.16.M88.4 R192, [R212+0x7000] ;  /* 0x00700000d4c0783b */ /* 0x000fee0000000200 */
[C---:B------:R-:W-:Y:S08]  /*1e990*/  HMMA.16816.F32.BF16 R124, R176.reuse, R196, R124 ;  /* 0x000000c4b07c723c */ /* 0x040ff0000004187c */
[----:B------:R-:W-:Y:S01]  /*1e9a0*/  HMMA.16816.F32.BF16 R128, R176, R198, R128 ;  /* 0x000000c6b080723c */ /* 0x000fe20000041880 */
[----:B------:R-:W4:Y:S05]  /*1e9b0*/  LDSM.16.M88.4 R176, [R212+0x4800] ;  /* 0x00480000d4b0783b */ /* 0x000f2a0000000200 */
[----:B------:R-:W-:Y:S02]  /*1e9c0*/  LDSM.16.M88.4 R196, [R212+0x7800] ;  /* 0x00780000d4c4783b */ /* 0x000fe40000000200 */
[C---:B------:R-:W-:Y:S08]  /*1e9d0*/  HMMA.16816.F32.BF16 R4, R200.reuse, R204, R4 ;  /* 0x000000ccc804723c */ /* 0x040ff00000041804 */
[C---:B------:R-:W-:Y:S01]  /*1e9e0*/  HMMA.16816.F32.BF16 R8, R200.reuse, R206, R8 ;  /* 0x000000cec808723c */ /* 0x040fe20000041808 */
[----:B------:R-:W-:Y:S07]  /*1e9f0*/  LDSM.16.M88.4 R204, [R212+0x8800] ;  /* 0x00880000d4cc783b */ /* 0x000fee0000000200 */
[C---:B---3--:R-:W-:Y:S08]  /*1ea00*/  HMMA.16816.F32.BF16 R12, R200.reuse, R184, R12 ;  /* 0x000000b8c80c723c */ /* 0x048ff0000004180c */
        /* <DEDUP_REMOVED lines=11> */
[C---:B----4-:R-:W-:Y:S08]  /*1eac0*/  HMMA.16816.F32.BF16 R44, R200.reuse, R176, R44 ;  /* 0x000000b0c82c723c */ /* 0x050ff0000004182c */
        /* <DEDUP_REMOVED lines=74> */
[----:B------:R-:W1:Y:S01]  /*1ef70*/  LDC.64 R176, c[0x0][0x358] ;  /* 0x0000d600ffb07b82 */ /* 0x000e620000000a00 */
[----:B------:R-:W2:Y:S01]  /*1ef80*/  S2R R148, SR_TID.X ;  /* 0x0000000000947919 */ /* 0x000ea20000002100 */
[----:B------:R-:W-:Y:S01]  /*1ef90*/  BSSY.RECONVERGENT B0, `(.L_x_5692) ;  /* 0x000005b000007945 */ /* 0x000fe20003800200 */
[----:B------:R-:W-:Y:S11]  /*1efa0*/  ISETP.NE.AND.EX P5, PT, R247, RZ, PT, P0 ;  /* 0x000000fff700720c */ /* 0x000ff60003fa5300 */
[----:B------:R-:W-:Y:S02]  /*1efb0*/  @!UPT UIADD3 URZ, UPT, UPT, URZ, URZ, URZ ;  /* 0x000000fffffff290 */ /* 0x000fe4000fffe0ff */
[----:B------:R-:W-:Y:S05]  /*1efc0*/  @!P5 IMAD.MOV.U32 R0, RZ, RZ, RZ ;  /* 0x000000ffff00d224 */ /* 0x000fea00078e00ff */
[----:B------:R-:W-:Y:S02]  /*1efd0*/  @!P5 IADD3 R0, P0, PT, RZ, -R0, RZ ;  /* 0x80000000ff00d210 */ /* 0x000fe40007f1e0ff */
[----:B-1----:R-:W-:Y:S02]  /*1efe0*/  @!P5 R2UR UR4, R176 ;  /* 0x00000000b004d2ca */ /* 0x002fe400000e0000 */
[----:B------:R-:W-:Y:S01]  /*1eff0*/  @!P5 R2UR UR5, R177 ;  /* 0x00000000b105d2ca */ /* 0x000fe200000e0000 */
[----:B--2---:R-:W-:Y:S05]  /*1f000*/  IMAD.SHL.U32 R148, R148, 0x8, RZ ;  /* 0x0000000894947824 */ /* 0x004fea00078e00ff */
[----:B------:R-:W-:Y:S07]  /*1f010*/  LOP3.LUT R148, R148, 0x38, RZ, 0xc0, !PT ;  /* 0x0000003894947812 */ /* 0x000fee00078ec0ff */
[----:B------:R-:W2:Y:S02]  /*1f020*/  @!P5 LD.E R2, desc[UR4][R154.64+0x38] ;  /* 0x000038049a02d980 */ /* 0x000ea4000c101900 */
        /* <DEDUP_REMOVED lines=46> */
[----:B------:R-:W-:Y:S02]  /*1f310*/  P2R R2, PR, RZ, 0x10 ;  /* 0x00000010ff027803 */ /* 0x000fe40000000000 */
        /* <DEDUP_REMOVED lines=34> */
.L_x_5693:
[----:B------:R-:W-:Y:S05]  /*1f540*/  BSYNC.RECONVERGENT B0 ;  /* 0x0000000000007941 */ /* 0x000fea0003800200 */
.L_x_5692:
[C---:B------:R-:W-:Y:S01]  /*1f550*/  @!P0 R2UR UR38, R176.reuse ;  /* 0x00000000b02682ca */ /* 0x040fe200000e0000 */
[----:B------:R-:W-:Y:S01]  /*1f560*/  @!P0 IMAD.MOV.U32 R174, RZ, RZ, R242 ;  /* 0x000000ffffae8224 */ /* 0x000fe200078e00f2 */
[C---:B------:R-:W-:Y:S01]  /*1f570*/  @!P0 R2UR UR39, R177.reuse ;  /* 0x00000000b12782ca */ /* 0x040fe200000e0000 */
[----:B------:R-:W-:Y:S01]  /*1f580*/  @!P0 IMAD.MOV.U32 R175, RZ, RZ, R241 ;  /* 0x000000ffffaf8224 */ /* 0x000fe200078e00f1 */
[----:B------:R-:W-:Y:S02]  /*1f590*/  @!P0 R2UR UR36, R176 ;  /* 0x00000000b02482ca */ /* 0x000fe400000e0000 */
[C---:B------:R-:W-:Y:S02]  /*1f5a0*/  @!P0 R2UR UR37, R177.reuse ;  /* 0x00000000b12582ca */ /* 0x040fe400000e0000 */
[-C--:B------:R-:W-:Y:S02]  /*1f5b0*/  @!P0 LEA R172, P4, R232, R242.reuse, 0x5 ;  /* 0x000000f2e8ac8211 */ /* 0x080fe400078828ff */
[----:B------:R-:W-:Y:S02]  /*1f5c0*/  @!P0 R2UR UR34, R176 ;  /* 0x00000000b02282ca */ /* 0x000fe400000e0000 */
[C---:B------:R-:W-:Y:S02]  /*1f5d0*/  @!P0 R2UR UR35, R177.reuse ;  /* 0x00000000b12382ca */ /* 0x040fe400000e0000 */
[-CC-:B------:R-:W-:Y:S01]  /*1f5e0*/  @!P0 LEA.HI.X R173, R232, R241.reuse, R233.reuse, 0x5, P4 ;  /* 0x000000f1e8ad8211 */ /* 0x180fe200020f2ce9 */
[----:B------:R-:W-:Y:S01]  /*1f5f0*/  @!PT LDS RZ, [RZ] ;  /* 0x00000000fffff984 */ /* 0x000fe20000000800 */
[----:B------:R-:W-:Y:S01]  /*1f600*/  @!PT LDS RZ, [RZ] ;  /* 0x00000000fffff984 */ /* 0x000fe20000000800 */
[----:B------:R-:W-:Y:S01]  /*1f610*/  @!PT LDS RZ, [RZ] ;  /* 0x00000000fffff984 */ /* 0x000fe20000000800 */
[----:B------:R1:W-:Y:S01]  /*1f620*/  @!P0 LDGSTS.E.BYPASS.LTC128B.128 [R150+0x2000], desc[UR38][R174.64] ;  /* 0x02000000ae968fae */ /* 0x0003e2000b981a26 */
[----:B------:R-:W-:Y:S02]  /*1f630*/  IADD3 R148, P3, P1, R0, R242, R0 ;  /* 0x000000f200947210 */ /* 0x000fe4000797e000 */
        /* <DEDUP_REMOVED lines=8> */
[--C-:B------:R-:W-:Y:S02]  /*1f6c0*/  IADD3.X R149, PT, PT, R2, R241, R2.reuse, P3, P1 ;  /* 0x000000f102957210 */ /* 0x100fe40001fe2402 */
[----:B------:R-:W-:Y:S01]  /*1f6d0*/  @!P0 IADD3 R178, P4, PT, R148, R0, RZ ;  /* 0x0000000094b28210 */ /* 0x000fe20007f9e0ff */
[----:B------:R2:W-:Y:S01]  /*1f6e0*/  @P0 STS.128 [R150+0x2800], RZ ;  /* 0x002800ff96000388 */ /* 0x0005e20000000c00 */
[C---:B------:R-:W-:Y:S02]  /*1f6f0*/  @!P0 R2UR UR30, R176.reuse ;  /* 0x00000000b01e82ca */ /* 0x040fe400000e0000 */
[----:B------:R-:W-:Y:S01]  /*1f700*/  @!P0 R2UR UR31, R177 ;  /* 0x00000000b11f82ca */ /* 0x000fe200000e0000 */
[----:B------:R-:W-:Y:S01]  /*1f710*/  @!PT LDS RZ, [RZ] ;  /* 0x00000000fffff984 */ /* 0x000fe20000000800 */
[----:B------:R-:W-:Y:S01]  /*1f720*/  @!PT LDS RZ, [RZ] ;  /* 0x00000000fffff984 */ /* 0x000fe20000000800 */
[----:B------:R-:W-:Y:S01]  /*1f730*/  @!PT LDS RZ, [RZ] ;  /* 0x00000000fffff984 */ /* 0x000fe20000000800 */
[----:B------:R4:W-:Y:S01]  /*1f740*/  @!P0 LDGSTS.E.BYPASS.LTC128B.128 [R150+0x3000], desc[UR34][R148.64] ;  /* 0x0300000094968fae */ /* 0x0009e2000b981a22 */
[----:B------:R-:W-:Y:S01]  /*1f750*/  @!P0 IMAD.X R179, R149, 0x1, R2, P4 ;  /* 0x0000000195b38824 */ /* 0x000fe200020e0602 */
[C---:B------:R-:W-:Y:S02]  /*1f760*/  @!P0 R2UR UR28, R176.reuse ;  /* 0x00000000b01c82ca */ /* 0x040fe400000e0000 */
[----:B------:R2:W-:Y:S01]  /*1f770*/  @P0 STS.128 [R150+0x3000], RZ ;  /* 0x003000ff96000388 */ /* 0x0005e20000000c00 */
[C---:B------:R-:W-:Y:S02]  /*1f780*/  @!P0 R2UR UR29, R177.reuse ;  /* 0x00000000b11d82ca */ /* 0x040fe400000e0000 */
[C---:B------:R-:W-:Y:S01]  /*1f790*/  @!P0 R2UR UR26, R176.reuse ;  /* 0x00000000b01a82ca */ /* 0x040fe200000e0000 */
[----:B------:R-:W-:Y:S01]  /*1f7a0*/  @!PT LDS RZ, [RZ] ;  /* 0x00000000fffff984 */ /* 0x000fe20000000800 */
[----:B------:R-:W-:Y:S01]  /*1f7b0*/  @!PT LDS RZ, [RZ] ;  /* 0x00000000fffff984 */ /* 0x000fe20000000800 */
[----:B------:R-:W-:Y:S01]  /*1f7c0*/  @!PT LDS RZ, [RZ] ;  /* 0x00000000fffff984 */ /* 0x000fe20000000800 */
[----:B------:R5:W-:Y:S01]  /*1f7d0*/  @!P0 LDGSTS.E.BYPASS.LTC128B.128 [R150+0x3800], desc[UR32][R178.64] ;  /* 0x03800000b2968fae */ /* 0x000be2000b981a20 */
[----:B------:R-:W-:Y:S02]  /*1f7e0*/  @!P0 R2UR UR24, R176 ;  /* 0x00000000b01882ca */ /* 0x000fe400000e0000 */
[----:B-1----:R-:W-:Y:S01]  /*1f7f0*/  IADD3 R174, P3, P1, R0, R148, R0 ;  /* 0x0000009400ae7210 */ /* 0x002fe2000797e000 */
[----:B------:R2:W-:Y:S01]  /*1f800*/  @P0 STS.128 [R150+0x3800], RZ ;  /* 0x003800ff96000388 */ /* 0x0005e20000000c00 */
[----:B------:R-:W-:Y:S02]  /*1f810*/  @!P0 R2UR UR22, R176 ;  /* 0x00000000b01682ca */ /* 0x000fe400000e0000 */
[--C-:B------:R-:W-:Y:S02]  /*1f820*/  IADD3.X R175, PT, PT, R2, R149, R2.reuse, P3, P1 ;  /* 0x0000009502af7210 */ /* 0x100fe40001fe2402 */
        /* <DEDUP_REMOVED lines=24> */
[-C--:B---3--:R-:W-:Y:S04]  /*1f9b0*/  IADD3 R172, P3, PT, R176, R0.reuse, RZ ;  /* 0x00000000b0ac7210 */ /* 0x088fe80007f7e0ff */
[----:B------:R-:W-:Y:S01]  /*1f9c0*/  @!PT LDS RZ, [RZ] ;  /* 0x00000000fffff984 */ /* 0x000fe20000000800 */
[----:B------:R-:W-:Y:S01]  /*1f9d0*/  @!PT LDS RZ, [RZ] ;  /* 0x00000000fffff984 */ /* 0x000fe20000000800 */
[----:B------:R-:W-:Y:S01]  /*1f9e0*/  @!PT LDS RZ, [RZ] ;  /* 0x00000000fffff984 */ /* 0x000fe20000000800 */
[----:B------:R1:W-:Y:S01]  /*1f9f0*/  @!P0 LDGSTS.E.BYPASS.LTC128B.128 [R150+0x4800], desc[UR28][R176.64] ;  /* 0x04800000b0968fae */ /* 0x0003e2000b981a1c */
[--C-:B------:R-:W-:Y:S01]  /*1fa00*/  IMAD.X R173, R177, 0x1, R2.reuse, P3 ;  /* 0x00000001b1ad7824 */ /* 0x100fe200018e0602 */
[-C--:B------:R-:W-:Y:S02]  /*1fa10*/  IADD3 R180, P1, PT, R172, R0.reuse, RZ ;  /* 0x00000000acb47210 */ /* 0x080fe40007f3e0ff */
[----:B------:R2:W-:Y:S02]  /*1fa20*/  @P0 STS.128 [R150+0x4800], RZ ;  /* 0x004800ff96000388 */ /* 0x0005e40000000c00 */
[-C--:B----4-:R-:W-:Y:S01]  /*1fa30*/  IADD3 R148, P3, PT, R180, R0.reuse, RZ ;  /* 0x00000000b4947210 */ /* 0x090fe20007f7e0ff */
[--C-:B------:R-:W-:Y:S01]  /*1fa40*/  IMAD.X R181, R173, 0x1, R2.reuse, P1 ;  /* 0x00000001adb57824 */ /* 0x100fe200008e0602 */
[----:B------:R-:W-:Y:S01]  /*1fa50*/  @!PT LDS RZ, [RZ] ;  /* 0x00000000fffff984 */ /* 0x000fe20000000800 */
[----:B------:R-:W-:Y:S01]  /*1fa60*/  @!PT LDS RZ, [RZ] ;  /* 0x00000000fffff984 */ /* 0x000fe20000000800 */
[----:B------:R-:W-:Y:S01]  /*1fa70*/  @!PT LDS RZ, [RZ] ;  /* 0x00000000fffff984 */ /* 0x000fe20000000800 */
[----:B------:R-:W-:Y:S02]  /*1fa80*/  @!P0 LDGSTS.E.BYPASS.LTC128B.128 [R150+0x5000], desc[UR26][R172.64] ;  /* 0x05000000ac968fae */ /* 0x000fe4000b981a1a */
[-C--:B-----5:R-:W-:Y:S01]  /*1fa90*/  IADD3 R178, P1, PT, R148, R0.reuse, RZ ;  /* 0x0000000094b27210 */ /* 0x0a0fe20007f3e0ff */
[--C-:B------:R-:W-:Y:S01]  /*1faa0*/  IMAD.X R149, R181, 0x1, R2.reuse, P3 ;  /* 0x00000001b5957824 */ /* 0x100fe200018e0602 */
[----:B------:R2:W-:Y:S03]  /*1fab0*/  @P0 STS.128 [R150+0x5000], RZ ;  /* 0x005000ff96000388 */ /* 0x0005e60000000c00 */
[--C-:B------:R-:W-:Y:S01]  /*1fac0*/  IMAD.X R179, R149, 0x1, R2.reuse, P1 ;  /* 0x0000000195b37824 */ /* 0x100fe200008e0602 */
        /* <DEDUP_REMOVED lines=14> */
[----:B------:R-:W-:Y:S01]  /*1fbb0*/  @!P0 LDGSTS.E.BYPASS.LTC128B.128 [R150+0x6800], desc[UR20][R178.64] ;  /* 0x06800000b2968fae */ /* 0x000fe2000b981a14 */
[--C-:B------:R-:W-:Y:S03]  /*1fbc0*/  IMAD.X R177, R179, 0x1, R2.reuse, P3 ;  /* 0x00000001b3b17824 */ /* 0x100fe600018e0602 */
        /* <DEDUP_REMOVED lines=14> */
[----:B------:R2:W-:Y:S02]  /*1fcb0*/  @!P0 LDGSTS.E.BYPASS.LTC128B.128 [R150+0x7800], desc[UR16][R180.64] ;  /* 0x07800000b4968fae */ /* 0x0005e4000b981a10 */
[-C--:B----4-:R-:W-:Y:S01]  /*1fcc0*/  IADD3 R148, P3, PT, R172, R0.reuse, RZ ;  /* 0x00000000ac947210 */ /* 0x090fe20007f7e0ff */
[--C-:B------:R-:W-:Y:S01]  /*1fcd0*/  IMAD.X R173, R175, 0x1, R2.reuse, P1 ;  /* 0x00000001afad7824 */ /* 0x100fe200008e0602 */
[----:B------:R2:W-:Y:S03]  /*1fce0*/  @P0 STS.128 [R150+0x7800], RZ ;  /* 0x007800ff96000388 */ /* 0x0005e60000000c00 */
[--C-:B------:R-:W-:Y:S01]  /*1fcf0*/  IMAD.X R149, R173, 0x1, R2.reuse, P3 ;  /* 0x00000001ad957824 */ /* 0x100fe200018e0602 */
[----:B------:R-:W-:Y:S01]  /*1fd00*/  @!PT LDS RZ, [RZ] ;  /* 0x00000000fffff984 */ /* 0x000fe20000000800 */
[----:B------:R-:W-:Y:S01]  /*1fd10*/  @!PT LDS RZ, [RZ] ;  /* 0x00000000fffff984 */ /* 0x000fe20000000800 */
[----:B------:R-:W-:Y:S01]  /*1fd20*/  @!PT LDS RZ, [RZ] ;  /* 0x00000000fffff984 */ /* 0x000fe20000000800 */
[----:B------:R2:W-:Y:S04]  /*1fd30*/  @!P0 LDGSTS.E.BYPASS.LTC128B.128 [R150+0x8000], desc[UR14][R174.64] ;  /* 0x08000000ae968fae */ /* 0x0005e8000b981a0e */
[----:B------:R2:W-:Y:S01]  /*1fd40*/  @P0 STS.128 [R150+0x8000], RZ ;  /* 0x008000ff96000388 */ /* 0x0005e20000000c00 */
[----:B-1----:R-:W-:Y:S03]  /*1fd50*/  @!P0 IADD3 R176, P1, PT, R148, R0, RZ ;  /* 0x0000000094b08210 */ /* 0x002fe60007f3e0ff */
        /* <DEDUP_REMOVED lines=17> */
.L_x_5691:
[----:B------:R-:W-:Y:S05]  /*1fe70*/  BSYNC.RECONVERGENT B1 ;  /* 0x0000000000017941 */ /* 0x000fea0003800200 */
.L_x_5690:
        /* <DEDUP_REMOVED lines=489> */
[C---:B------:R-:W-:Y:S07]  /*21d10*/  FMUL.FTZ R139, R3.reuse, R139 ;  /* 0x0000008b038b7220 */ /* 0x040fee0000410000 */
        /* <DEDUP_REMOVED lines=10> */
[----:B---3--:R-:W-:Y:S01]  /*21dc0*/  FMUL.FTZ R4, R0, R156 ;  /* 0x0000009c00047220 */ /* 0x008fe20000410000 */
        /* <DEDUP_REMOVED lines=79> */
[--C-:B------:R-:W-:Y:S08]  /*222c0*/  FFMA.FTZ R116, R116, R149, -R188.reuse ;  /* 0x0000009574747223 */ /* 0x100ff000000108bc */
[----:B------:R-:W1:Y:S01]  /*222d0*/  MUFU.EX2 R183, R21 ;  /* 0x0000001500b77308 */ /* 0x000e620000000800 */
[C---:B---3--:R-:W-:Y:S01]  /*222e0*/  FMUL.FTZ R16, R0.reuse, R168 ;  /* 0x000000a800107220 */ /* 0x048fe20000410000 */
[----:B------:R-:W-:Y:S01]  /*222f0*/  FFMA.FTZ R0, R0, R239, R199 ;  /* 0x000000ef00007223 */ /* 0x000fe200000100c7 */
[----:B------:R-:W-:Y:S07]  /*22300*/  LDSM.16.MT88.4 R168, [R184+0xb000] ;  /* 0x00b00000b8a8783b */ /* 0x000fee0000004200 */
[----:B------:R-:W-:Y:S01]  /*22310*/  MUFU.EX2 R181, R23 ;  /* 0x0000001700b57308 */ /* 0x000fe20000000800 */
        /* <DEDUP_REMOVED lines=9> */
[----:B------:R-:W-:Y:S01]  /*223b0*/  F2FP.BF16.F32.PACK_AB R158, R194, R191 ;  /* 0x000000bfc29e723e */ /* 0x000fe200000010ff */
[-CC-:B------:R-:W-:Y:S01]  /*223c0*/  FFMA.FTZ R120, R120, R149.reuse, -R188.reuse ;  /* 0x0000009578787223 */ /* 0x180fe200000108bc */
[----:B----4-:R-:W-:Y:S07]  /*223d0*/  F2FP.BF16.F32.PACK_AB R159, R189, R190 ;  /* 0x000000bebd9f723e */ /* 0x010fee00000010ff */
        /* <DEDUP_REMOVED lines=26> */
[----:B------:R-:W4:Y:S01]  /*22580*/  MUFU.EX2 R176, R22 ;  /* 0x0000001600b07308 */ /* 0x000f220000000800 */
[-C--:B------:R-:W-:Y:S01]  /*22590*/  FFMA.FTZ R55, R55, R149.reuse, -R186 ;  /* 0x0000009537377223 */ /* 0x080fe200000108ba */
[C---:B------:R-:W-:Y:S08]  /*225a0*/  HMMA.16816.F32.BF16 R136, R156.reuse, R178, R136 ;  /* 0x000000b29c88723c */ /* 0x040ff00000041888 */
[----:B------:R-:W5:Y:S01]  /*225b0*/  MUFU.EX2 R179, R25 ;  /* 0x0000001900b37308 */ /* 0x000f620000000800 */
[-CC-:B------:R-:W-:Y:S01]  /*225c0*/  FFMA.FTZ R56, R56, R149.reuse, -R188.reuse ;  /* 0x0000009538387223 */ /* 0x180fe200000108bc */
[-C--:B------:R-:W-:Y:S01]  /*225d0*/  FFMA.FTZ R57, R57, R149.reuse, -R188 ;  /* 0x0000009539397223 */ /* 0x080fe200000108bc */
[-CC-:B------:R-:W-:Y:S07]  /*225e0*/  FFMA.FTZ R58, R58, R149.reuse, -R186.reuse ;  /* 0x000000953a3a7223 */ /* 0x180fee00000108ba */
[----:B------:R-:W3:Y:S01]  /*225f0*/  MUFU.EX2 R178, R27 ;  /* 0x0000001b00b27308 */ /* 0x000ee20000000800 */
[-C--:B------:R-:W-:Y:S01]  /*22600*/  FFMA.FTZ R59, R59, R149.reuse, -R186 ;  /* 0x000000953b3b7223 */ /* 0x080fe200000108ba */
[C---:B--2---:R-:W-:Y:S08]  /*22610*/  HMMA.16816.F32.BF16 R140, R156.reuse, R164, R140 ;  /* 0x000000a49c8c723c */ /* 0x044ff0000004188c */
[----:B------:R-:W-:Y:S01]  /*22620*/  MUFU.EX2 R44, R44 ;  /* 0x0000002c002c7308 */ /* 0x000fe20000000800 */
        /* <DEDUP_REMOVED lines=8> */
[----:B-----5:R-:W-:Y:S01]  /*226b0*/  F2FP.BF16.F32.PACK_AB R22, R179, R182 ;  /* 0x000000b6b316723e */ /* 0x020fe200000010ff */
[----:B------:R-:W-:Y:S01]  /*226c0*/  FFMA.FTZ R63, R63, R149, -R186 ;  /* 0x000000953f3f7223 */ /* 0x000fe200000108ba */
[----:B---3--:R-:W-:Y:S07]  /*226d0*/  F2FP.BF16.F32.PACK_AB R23, R178, R177 ;  /* 0x000000b1b217723e */ /* 0x008fee00000010ff */
[----:B------:R-:W-:Y:S01]  /*226e0*/  MUFU.EX2 R47, R47 ;  /* 0x0000002f002f7308 */ /* 0x000fe20000000800 */
[-CC-:B------:R-:W-:Y:S01]  /*226f0*/  FFMA.FTZ R64, R64, R149.reuse, -R188.reuse ;  /* 0x0000009540407223 */ /* 0x180fe200000108bc */
[C---:B------:R-:W-:Y:S01]  /*22700*/  HMMA.16816.F32.BF16 R12, R156.reuse, R160, R12 ;  /* 0x000000a09c0c723c */ /* 0x040fe2000004180c */
[----:B------:R-:W2:Y:S07]  /*22710*/  LDSM.16.MT88.4 R24, [R152+0x1000] ;  /* 0x001000009818783b */ /* 0x000eae0000004200 */
[----:B------:R-:W-:Y:S01]  /*22720*/  MUFU.EX2 R48, R48 ;  /* 0x0000003000307308 */ /* 0x000fe20000000800 */
[-C--:B------:R-:W-:Y:S01]  /*22730*/  FFMA.FTZ R65, R65, R149.reuse, -R188 ;  /* 0x0000009541417223 */ /* 0x080fe200000108bc */
[-CC-:B------:R-:W-:Y:S01]  /*22740*/  FFMA.FTZ R66, R66, R149.reuse, -R186.reuse ;  /* 0x0000009542427223 */ /* 0x180fe200000108ba */
[-C--:B------:R-:W-:Y:S07]  /*22750*/  FFMA.FTZ R67, R67, R149.reuse, -R186 ;  /* 0x0000009543437223 */ /* 0x080fee00000108ba */
[----:B------:R-:W-:Y:S01]  /*22760*/  MUFU.EX2 R49, R49 ;  /* 0x0000003100317308 */ /* 0x000fe20000000800 */
[-CC-:B------:R-:W-:Y:S01]  /*22770*/  FFMA.FTZ R68, R68, R149.reuse, -R188.reuse ;  /* 0x0000009544447223 */ /* 0x180fe200000108bc */
[----:B------:R-:W-:Y:S01]  /*22780*/  HMMA.16816.F32.BF16 R16, R156, R162, R16 ;  /* 0x000000a29c10723c */ /* 0x000fe20000041810 */
[----:B------:R-:W3:Y:S07]  /*22790*/  LDSM.16.MT88.4 R156, [R2+0x1000] ;  /* 0x00100000029c783b */ /* 0x000eee0000004200 */
        /* <DEDUP_REMOVED lines=24> */
[----:B------:R1:W-:Y:S01]  /*22920*/  MUFU.EX2 R173, R33 ;  /* 0x0000002100ad7308 */ /* 0x0003e20000000800 */
[-CC-:B------:R-:W-:Y:S01]  /*22930*/  FFMA.FTZ R82, R82, R149.reuse, -R186.reuse ;  /* 0x0000009552527223 */ /* 0x180fe200000108ba */
[C---:B------:R-:W-:Y:S08]  /*22940*/  HMMA.16816.F32.BF16 R136, R20.reuse, R174, R136 ;  /* 0x000000ae1488723c */ /* 0x040ff00000041888 */
[----:B------:R-:W-:Y:S01]  /*22950*/  MUFU.EX2 R175, R28 ;  /* 0x0000001c00af7308 */ /* 0x000fe20000000800 */
[-C--:B------:R-:W-:Y:S01]  /*22960*/  FFMA.FTZ R83, R83, R149.reuse, -R186 ;  /* 0x0000009553537223 */ /* 0x080fe200000108ba */
[-CC-:B------:R-:W-:Y:S01]  /*22970*/  FFMA.FTZ R84, R84, R149.reuse, -R188.reuse ;  /* 0x0000009554547223 */ /* 0x180fe200000108bc */
[-C--:B------:R-:W-:Y:S07]  /*22980*/  FFMA.FTZ R85, R85, R149.reuse, -R188 ;  /* 0x0000009555557223 */ /* 0x080fee00000108bc */
[----:B------:R5:W4:Y:S01]  /*22990*/  MUFU.EX2 R174, R29 ;  /* 0x0000001d00ae7308 */ /* 0x000b220000000800 */
[-CC-:B------:R-:W-:Y:S01]  /*229a0*/  FFMA.FTZ R86, R86, R149.reuse, -R186.reuse ;  /* 0x0000009556567223 */ /* 0x180fe200000108ba */
[C---:B--2---:R-:W-:Y:S08]  /*229b0*/  HMMA.16816.F32.BF16 R140, R20.reuse, R24, R140 ;  /* 0x00000018148c723c */ /* 0x044ff0000004188c */
        /* <DEDUP_REMOVED lines=9> */
[----:B-----5:R-:W1:Y:S01]  /*22a50*/  LDSM.16.MT88.4 R28, [R152+0x1800] ;  /* 0x00180000981c783b */ /* 0x020e620000004200 */
[-C--:B------:R-:W-:Y:S07]  /*22a60*/  FFMA.FTZ R91, R91, R149.reuse, -R186 ;  /* 0x000000955b5b7223 */ /* 0x080fee00000108ba */
[----:B------:R-:W-:Y:S01]  /*22a70*/  MUFU.EX2 R55, R55 ;  /* 0x0000003700377308 */ /* 0x000fe20000000800 */
[-CC-:B------:R-:W-:Y:S01]  /*22a80*/  FFMA.FTZ R92, R92, R149.reuse, -R188.reuse ;  /* 0x000000955c5c7223 */ /* 0x180fe200000108bc */
[C---:B---3--:R-:W-:Y:S08]  /*22a90*/  HMMA.16816.F32.BF16 R12, R20.reuse, R156, R12 ;  /* 0x0000009c140c723c */ /* 0x048ff0000004180c */
[----:B------:R-:W-:Y:S01]  /*22aa0*/  MUFU.EX2 R156, R38 ;  /* 0x00000026009c7308 */ /* 0x000fe20000000800 */
[-C--:B------:R-:W-:Y:S01]  /*22ab0*/  FFMA.FTZ R93, R93, R149.reuse, -R188 ;  /* 0x000000955d5d7223 */ /* 0x080fe200000108bc */
[----:B------:R-:W2:Y:S01]  /*22ac0*/  LDSM.16.MT88.4 R24, [R2+0x1800] ;  /* 0x001800000218783b */ /* 0x000ea20000004200 */
[-CC-:B------:R-:W-:Y:S07]  /*22ad0*/  FFMA.FTZ R94, R94, R149.reuse, -R186.reuse ;  /* 0x000000955e5e7223 */ /* 0x180fee00000108ba */
[----:B------:R-:W-:Y:S01]  /*22ae0*/  MUFU.EX2 R157, R42 ;  /* 0x0000002a009d7308 */ /* 0x000fe20000000800 */
[----:B------:R-:W-:Y:S01]  /*22af0*/  FFMA.FTZ R95, R95, R149, -R186 ;  /* 0x000000955f5f7223 */ /* 0x000fe200000108ba */
[----:B------:R-:W-:Y:S08]  /*22b00*/  HMMA.16816.F32.BF16 R16, R20, R158, R16 ;  /* 0x0000009e1410723c */ /* 0x000ff00000041810 */
[----:B------:R-:W-:Y:S01]  /*22b10*/  MUFU.EX2 R159, R36 ;  /* 0x00000024009f7308 */ /* 0x000fe20000000800 */
[----:B----4-:R-:W-:Y:S01]  /*22b20*/  F2FP.BF16.F32.PACK_AB R20, R174, R175 ;  /* 0x000000afae14723e */ /* 0x010fe200000010ff */
[-CC-:B------:R-:W-:Y:S01]  /*22b30*/  FFMA.FTZ R96, R96, R149.reuse, -R188.reuse ;  /* 0x0000009560607223 */ /* 0x180fe200000108bc */
        /* <DEDUP_REMOVED lines=8> */
[----:B------:R-:W-:Y:S07]  /*22bc0*/  FFMA.FTZ R3, R3, R240, R196 ;  /* 0x000000f003037223 */ /* 0x000fee00000100c4 */
[----:B------:R-:W-:Y:S01]  /*22bd0*/  MUFU.EX2 R57, R57 ;  /* 0x0000003900397308 */ /* 0x000fe20000000800 */
[-CC-:B------:R-:W-:Y:S01]  /*22be0*/  FFMA.FTZ R100, R100, R149.reuse, -R188.reuse ;  /* 0x0000009564647223 */ /* 0x180fe200000108bc */
[C---:B------:R-:W-:Y:S08]  /*22bf0*/  HMMA.16816.F32.BF16 R4, R20.reuse, R160, R4 ;  /* 0x000000a01404723c */ /* 0x040ff00000041804 */
[----:B------:R3:W4:Y:S01]  /*22c00*/  MUFU.EX2 R161, R37 ;  /* 0x0000002500a17308 */ /* 0x0007220000000800 */
[----:B------:R-:W-:Y:S01]  /*22c10*/  FADD.FTZ R3, R195, R3 ;  /* 0x00000003c3037221 */ /* 0x000fe20000010000 */
        /* <DEDUP_REMOVED lines=9> */
[----:B------:R5:W4:Y:S01]  /*22cb0*/  MUFU.EX2 R162, R41 ;  /* 0x0000002900a27308 */ /* 0x000b220000000800 */
[-C--:B------:R-:W-:Y:S01]  /*22cc0*/  FFMA.FTZ R107, R107, R149.reuse, -R186 ;  /* 0x000000956b6b7223 */ /* 0x080fe200000108ba */
[C---:B------:R-:W-:Y:S01]  /*22cd0*/  HMMA.16816.F32.BF16 R132, R20.reuse, R164, R132 ;  /* 0x000000a41484723c */ /* 0x040fe20000041884 */
[----:B---3--:R-:W3:Y:S07]  /*22ce0*/  LDSM.16.MT88.4 R36, [R153+0xc000] ;  /* 0x00c000009924783b */ /* 0x008eee0000004200 */
[----:B------:R-:W-:Y:S01]  /*22cf0*/  MUFU.EX2 R58, R58 ;  /* 0x0000003a003a7308 */ /* 0x000fe20000000800 */
[-CC-:B------:R-:W-:Y:S01]  /*22d00*/  FFMA.FTZ R108, R108, R149.reuse, -R188.reuse ;  /* 0x000000956c6c7223 */ /* 0x180fe200000108bc */
[-C--:B------:R-:W-:Y:S01]  /*22d10*/  FFMA.FTZ R109, R109, R149.reuse, -R188 ;  /* 0x000000956d6d7223 */ /* 0x080fe200000108bc */
[-CC-:B------:R-:W-:Y:S07]  /*22d20*/  FFMA.FTZ R110, R110, R149.reuse, -R186.reuse ;  /* 0x000000956e6e7223 */ /* 0x180fee00000108ba */
[----:B------:R-:W3:Y:S01]  /*22d30*/  MUFU.EX2 R59, R59 ;  /* 0x0000003b003b7308 */ /* 0x000ee20000000800 */
[-C--:B------:R-:W-:Y:S01]  /*22d40*/  FFMA.FTZ R111, R111, R149.reuse, -R186 ;  /* 0x000000956f6f7223 */ /* 0x080fe200000108ba */
[C---:B------:R-:W-:Y:S08]  /*22d50*/  HMMA.16816.F32.BF16 R136, R20.reuse, R166, R136 ;  /* 0x000000a61488723c */ /* 0x040ff00000041888 */
[----:B------:R-:W-:Y:S01]  /*22d60*/  MUFU.EX2 R60, R60 ;  /* 0x0000003c003c7308 */ /* 0x000fe20000000800 */
[-CC-:B------:R-:W-:Y:S01]  /*22d70*/  FFMA.FTZ R112, R112, R149.reuse, -R188.reuse ;  /* 0x0000009570707223 */ /* 0x180fe200000108bc */
[----:B-----5:R-:W-:Y:S01]  /*22d80*/  LDSM.16.MT88.4 R40, [R152+0x2800] ;  /* 0x002800009828783b */ /* 0x020fe20000004200 */
[-C--:B------:R-:W-:Y:S07]  /*22d90*/  FFMA.FTZ R113, R113, R149.reuse, -R188 ;  /* 0x0000009571717223 */ /* 0x080fee00000108bc */
[----:B------:R-:W5:Y:S01]  /*22da0*/  MUFU.EX2 R61, R61 ;  /* 0x0000003d003d7308 */ /* 0x000f620000000800 */
[-CC-:B------:R-:W-:Y:S01]  /*22db0*/  FFMA.FTZ R114, R114, R149.reuse, -R186.reuse ;  /* 0x0000009572727223 */ /* 0x180fe200000108ba */
[C---:B-1----:R-:W-:Y:S08]  /*22dc0*/  HMMA.16816.F32.BF16 R140, R20.reuse, R28, R140 ;  /* 0x0000001c148c723c */ /* 0x042ff0000004188c */
[----:B------:R-:W-:Y:S01]  /*22dd0*/  MUFU.EX2 R62, R62 ;  /* 0x0000003e003e7308 */ /* 0x000fe20000000800 */
[-C--:B------:R-:W-:Y:S01]  /*22de0*/  FFMA.FTZ R115, R115, R149.reuse, -R186 ;  /* 0x0000009573737223 */ /* 0x080fe200000108ba */
[-CC-:B------:R-:W-:Y:S01]  /*22df0*/  FFMA.FTZ R124, R124, R149.reuse, -R188.reuse ;  /* 0x000000957c7c7223 */ /* 0x180fe200000108bc */
[-C--:B------:R-:W-:Y:S07]  /*22e00*/  FFMA.FTZ R125, R125, R149.reuse, -R188 ;  /* 0x000000957d7d7223 */ /* 0x080fee00000108bc */
[----:B------:R-:W1:Y:S01]  /*22e10*/  MUFU.EX2 R63, R63 ;  /* 0x0000003f003f7308 */ /* 0x000e620000000800 */
[-CC-:B------:R-:W-:Y:S01]  /*22e20*/  FFMA.FTZ R126, R126, R149.reuse, -R186.reuse ;  /* 0x000000957e7e7223 */ /* 0x180fe200000108ba */
[C---:B------:R-:W-:Y:S01]  /*22e30*/  HMMA.16816.F32.BF16 R144, R20.reuse, R30, R144 ;  /* 0x0000001e1490723c */ /* 0x040fe20000041890 */
[----:B------:R-:W5:Y:S07]  /*22e40*/  LDSM.16.MT88.4 R28, [R152+0x2000] ;  /* 0x00200000981c783b */ /* 0x000f6e0000004200 */
[----:B------:R-:W-:Y:S01]  /*22e50*/  MUFU.EX2 R64, R64 ;  /* 0x0000004000407308 */ /* 0x000fe20000000800 */
[-C--:B------:R-:W-:Y:S01]  /*22e60*/  FFMA.FTZ R127, R127, R149.reuse, -R186 ;  /* 0x000000957f7f7223 */ /* 0x080fe200000108ba */
[-C--:B------:R-:W-:Y:S01]  /*22e70*/  FFMA.FTZ R128, R128, R149.reuse, -R188 ;  /* 0x0000009580807223 */ /* 0x080fe200000108bc */
[-C--:B------:R-:W-:Y:S07]  /*22e80*/  FFMA.FTZ R130, R130, R149.reuse, -R186 ;  /* 0x0000009582827223 */ /* 0x080fee00000108ba */
[----:B------:R-:W1:Y:S01]  /*22e90*/  MUFU.EX2 R65, R65 ;  /* 0x0000004100417308 */ /* 0x000e620000000800 */
[-C--:B------:R-:W-:Y:S01]  /*22ea0*/  FFMA.FTZ R188, R129, R149.reuse, -R188 ;  /* 0x0000009581bc7223 */ /* 0x080fe200000108bc */
[C---:B--2---:R-:W-:Y:S08]  /*22eb0*/  HMMA.16816.F32.BF16 R12, R20.reuse, R24, R12 ;  /* 0x00000018140c723c */ /* 0x044ff0000004180c */
[----:B------:R-:W-:Y:S01]  /*22ec0*/  MUFU.EX2 R66, R66 ;  /* 0x0000004200427308 */ /* 0x000fe20000000800 */
[----:B------:R-:W-:Y:S01]  /*22ed0*/  FFMA.FTZ R186, R131, R149, -R186 ;  /* 0x0000009583ba7223 */ /* 0x000fe200000108ba */
[----:B------:R-:W-:Y:S08]  /*22ee0*/  ISETP.GT.AND P0, PT, R238, R252, PT ;  /* 0x000000fcee00720c */ /* 0x000ff00003f04270 */
[----:B------:R-:W2:Y:S01]  /*22ef0*/  MUFU.EX2 R67, R67 ;  /* 0x0000004300437308 */ /* 0x000ea20000000800 */
[----:B------:R-:W-:Y:S01]  /*22f00*/  HMMA.16816.F32.BF16 R16, R20, R26, R16 ;  /* 0x0000001a1410723c */ /* 0x000fe20000041810 */
[----:B------:R-:W1:Y:S08]  /*22f10*/  LDSM.16.MT88.4 R24, [R2+0x2000] ;  /* 0x002000000218783b */ /* 0x000e700000004200 */
[----:B------:R-:W-:Y:S01]  /*22f20*/  MUFU.EX2 R68, R68 ;  /* 0x0000004400447308 */ /* 0x000fe20000000800 */
[----:B----4-:R-:W-:Y:S02]  /*22f30*/  F2FP.BF16.F32.PACK_AB R20, R161, R159 ;  /* 0x0000009fa114723e */ /* 0x010fe400000010ff */
        /* <DEDUP_REMOVED lines=8> */
[----:B------:R-:W4:Y:S01]  /*22fc0*/  MUFU.EX2 R73, R73 ;  /* 0x0000004900497308 */ /* 0x000f220000000800 */
[C---:B------:R-:W-:Y:S01]  /*22fd0*/  HMMA.16816.F32.BF16 R8, R20.reuse, R34, R8 ;  /* 0x000000221408723c */ /* 0x040fe20000041808 */
[----:B------:R-:W2:Y:S08]  /*22fe0*/  LDSM.16.MT88.4 R32, [R184+0xc800] ;  /* 0x00c80000b820783b */ /* 0x000eb00000004200 */
[----:B------:R-:W-:Y:S10]  /*22ff0*/  MUFU.EX2 R74, R74 ;  /* 0x0000004a004a7308 */ /* 0x000ff40000000800 */
[----:B------:R-:W4:Y:S01]  /*23000*/  MUFU.EX2 R75, R75 ;  /* 0x0000004b004b7308 */ /* 0x000f220000000800 */
[C---:B---3--:R-:W-:Y:S09]  /*23010*/  HMMA.16816.F32.BF16 R132, R20.reuse, R36, R132 ;  /* 0x000000241484723c */ /* 0x048ff20000041884 */
[----:B------:R-:W-:Y:S10]  /*23020*/  MUFU.EX2 R76, R76 ;  /* 0x0000004c004c7308 */ /* 0x000ff40000000800 */
[----:B------:R-:W3:Y:S01]  /*23030*/  MUFU.EX2 R77, R77 ;  /* 0x0000004d004d7308 */ /* 0x000ee20000000800 */
[C---:B------:R-:W-:Y:S01]  /*23040*/  HMMA.16816.F32.BF16 R136, R20.reuse, R38, R136 ;  /* 0x000000261488723c */ /* 0x040fe20000041888 */
[----:B------:R-:W4:Y:S08]  /*23050*/  LDSM.16.MT88.4 R36, [R153+0xc800] ;  /* 0x00c800009924783b */ /* 0x000f300000004200 */
[----:B------:R-:W-:Y:S10]  /*23060*/  MUFU.EX2 R78, R78 ;  /* 0x0000004e004e7308 */ /* 0x000ff40000000800 */
[----:B------:R-:W3:Y:S01]  /*23070*/  MUFU.EX2 R79, R79 ;  /* 0x0000004f004f7308 */ /* 0x000ee20000000800 */
[C---:B-----5:R-:W-:Y:S09]  /*23080*/  HMMA.16816.F32.BF16 R140, R20.reuse, R28, R140 ;  /* 0x0000001c148c723c */ /* 0x060ff2000004188c */
[----:B------:R-:W-:Y:S10]  /*23090*/  MUFU.EX2 R80, R80 ;  /* 0x0000005000507308 */ /* 0x000ff40000000800 */
[----:B------:R-:W5:Y:S01]  /*230a0*/  MUFU.EX2 R81, R81 ;  /* 0x0000005100517308 */ /* 0x000f620000000800 */
[C---:B------:R-:W-:Y:S01]  /*230b0*/  HMMA.16816.F32.BF16 R144, R20.reuse, R30, R144 ;  /* 0x0000001e1490723c */ /* 0x040fe20000041890 */
[----:B------:R-:W-:Y:S08]  /*230c0*/  LDSM.16.MT88.4 R28, [R184+0xd000] ;  /* 0x00d00000b81c783b */ /* 0x000ff00000004200 */
[----:B------:R-:W-:Y:S10]  /*230d0*/  MUFU.EX2 R82, R82 ;  /* 0x0000005200527308 */ /* 0x000ff40000000800 */
[----:B------:R-:W5:Y:S01]  /*230e0*/  MUFU.EX2 R83, R83 ;  /* 0x0000005300537308 */ /* 0x000f620000000800 */
[C---:B-1----:R-:W-:Y:S09]  /*230f0*/  HMMA.16816.F32.BF16 R12, R20.reuse, R24, R12 ;  /* 0x00000018140c723c */ /* 0x042ff2000004180c */
        /* <DEDUP_REMOVED lines=12> */
[C---:B--2---:R-:W-:Y:S09]  /*231c0*/  HMMA.16816.F32.BF16 R4, R20.reuse, R32, R4 ;  /* 0x000000201404723c */ /* 0x044ff20000041804 */
[----:B------:R-:W-:Y:S10]  /*231d0*/  MUFU.EX2 R90, R90 ;  /* 0x0000005a005a7308 */ /* 0x000ff40000000800 */
[----:B------:R-:W2:Y:S01]  /*231e0*/  MUFU.EX2 R91, R91 ;  /* 0x0000005b005b7308 */ /* 0x000ea20000000800 */
[C---:B------:R-:W-:Y:S01]  /*231f0*/  HMMA.16816.F32.BF16 R8, R20.reuse, R34, R8 ;  /* 0x000000221408723c */ /* 0x040fe20000041808 */
[----:B------:R-:W5:Y:S08]  /*23200*/  LDSM.16.MT88.4 R32, [R153+0xd000] ;  /* 0x00d000009920783b */ /* 0x000f700000004200 */
[----:B------:R-:W-:Y:S10]  /*23210*/  MUFU.EX2 R92, R92 ;  /* 0x0000005c005c7308 */ /* 0x000ff40000000800 */
[----:B------:R-:W2:Y:S01]  /*23220*/  MUFU.EX2 R93, R93 ;  /* 0x0000005d005d7308 */ /* 0x000ea20000000800 */
[C---:B----4-:R-:W-:Y:S09]  /*23230*/  HMMA.16816.F32.BF16 R132, R20.reuse, R36, R132 ;  /* 0x000000241484723c */ /* 0x050ff20000041884 */
[----:B------:R-:W-:Y:S10]  /*23240*/  MUFU.EX2 R94, R94 ;  /* 0x0000005e005e7308 */ /* 0x000ff40000000800 */
[----:B------:R-:W4:Y:S01]  /*23250*/  MUFU.EX2 R95, R95 ;  /* 0x0000005f005f7308 */ /* 0x000f220000000800 */
[C---:B------:R-:W-:Y:S01]  /*23260*/  HMMA.16816.F32.BF16 R136, R20.reuse, R38, R136 ;  /* 0x000000261488723c */ /* 0x040fe20000041888 */
[----:B------:R-:W1:Y:S08]  /*23270*/  LDSM.16.MT88.4 R36, [R152+0x3000] ;  /* 0x003000009824783b */ /* 0x000e700000004200 */
[----:B------:R-:W-:Y:S10]  /*23280*/  MUFU.EX2 R96, R96 ;  /* 0x0000006000607308 */ /* 0x000ff40000000800 */
[----:B------:R-:W4:Y:S01]  /*23290*/  MUFU.EX2 R97, R97 ;  /* 0x0000006100617308 */ /* 0x000f220000000800 */
[C---:B------:R-:W-:Y:S09]  /*232a0*/  HMMA.16816.F32.BF16 R140, R20.reuse, R40, R140 ;  /* 0x00000028148c723c */ /* 0x040ff2000004188c */
[----:B------:R-:W-:Y:S10]  /*232b0*/  MUFU.EX2 R98, R98 ;  /* 0x0000006200627308 */ /* 0x000ff40000000800 */
[----:B------:R-:W4:Y:S01]  /*232c0*/  MUFU.EX2 R99, R99 ;  /* 0x0000006300637308 */ /* 0x000f220000000800 */
[C---:B------:R-:W-:Y:S01]  /*232d0*/  HMMA.16816.F32.BF16 R144, R20.reuse, R42, R144 ;  /* 0x0000002a1490723c */ /* 0x040fe20000041890 */
[----:B------:R-:W-:Y:S08]  /*232e0*/  LDSM.16.MT88.4 R40, [R152+0x3800] ;  /* 0x003800009828783b */ /* 0x000ff00000004200 */
[----:B------:R-:W-:Y:S10]  /*232f0*/  MUFU.EX2 R100, R100 ;  /* 0x0000006400647308 */ /* 0x000ff40000000800 */
[----:B------:R-:W4:Y:S01]  /*23300*/  MUFU.EX2 R101, R101 ;  /* 0x0000006500657308 */ /* 0x000f220000000800 */
[C---:B---3--:R-:W-:Y:S09]  /*23310*/  HMMA.16816.F32.BF16 R12, R20.reuse, R24, R12 ;  /* 0x00000018140c723c */ /* 0x048ff2000004180c */
[----:B------:R-:W-:Y:S10]  /*23320*/  MUFU.EX2 R102, R102 ;  /* 0x0000006600667308 */ /* 0x000ff40000000800 */
[----:B------:R-:W3:Y:S01]  /*23330*/  MUFU.EX2 R103, R103 ;  /* 0x0000006700677308 */ /* 0x000ee20000000800 */
[----:B------:R-:W-:Y:S01]  /*23340*/  HMMA.16816.F32.BF16 R16, R20, R26, R16 ;  /* 0x0000001a1410723c */ /* 0x000fe20000041810 */
[----:B------:R-:W2:Y:S08]  /*23350*/  LDSM.16.MT88.4 R24, [R2+0x3000] ;  /* 0x003000000218783b */ /* 0x000eb00000004200 */
[----:B------:R-:W-:Y:S01]  /*23360*/  MUFU.EX2 R104, R104 ;  /* 0x0000006800687308 */ /* 0x000fe20000000800 */
[----:B------:R-:W-:Y:S02]  /*23370*/  F2FP.BF16.F32.PACK_AB R20, R53, R52 ;  /* 0x000000343514723e */ /* 0x000fe400000010ff */
[----:B------:R-:W-:Y:S07]  /*23380*/  F2FP.BF16.F32.PACK_AB R21, R55, R54 ;  /* 0x000000363715723e */ /* 0x000fee00000010ff */
[----:B------:R-:W3:Y:S01]  /*23390*/  MUFU.EX2 R105, R105 ;  /* 0x0000006900697308 */ /* 0x000ee20000000800 */
[----:B------:R-:W-:Y:S02]  /*233a0*/  F2FP.BF16.F32.PACK_AB R22, R57, R56 ;  /* 0x000000383916723e */ /* 0x000fe400000010ff */
[----:B------:R-:W-:Y:S07]  /*233b0*/  F2FP.BF16.F32.PACK_AB R23, R59, R58 ;  /* 0x0000003a3b17723e */ /* 0x000fee00000010ff */
[----:B------:R-:W-:Y:S10]  /*233c0*/  MUFU.EX2 R106, R106 ;  /* 0x0000006a006a7308 */ /* 0x000ff40000000800 */
[----:B------:R-:W3:Y:S01]  /*233d0*/  MUFU.EX2 R107, R107 ;  /* 0x0000006b006b7308 */ /* 0x000ee20000000800 */
[C---:B------:R-:W-:Y:S09]  /*233e0*/  HMMA.16816.F32.BF16 R4, R20.reuse, R28, R4 ;  /* 0x0000001c1404723c */ /* 0x040ff20000041804 */
[----:B------:R-:W-:Y:S10]  /*233f0*/  MUFU.EX2 R108, R108 ;  /* 0x0000006c006c7308 */ /* 0x000ff40000000800 */
[----:B------:R-:W-:Y:S01]  /*23400*/  MUFU.EX2 R109, R109 ;  /* 0x0000006d006d7308 */ /* 0x000fe20000000800 */
[C---:B------:R-:W-:Y:S01]  /*23410*/  HMMA.16816.F32.BF16 R8, R20.reuse, R30, R8 ;  /* 0x0000001e1408723c */ /* 0x040fe20000041808 */
[----:B------:R-:W4:Y:S08]  /*23420*/  LDSM.16.MT88.4 R28, [R184+0xd800] ;  /* 0x00d80000b81c783b */ /* 0x000f300000004200 */
        /* <DEDUP_REMOVED lines=27> */
[C---:B----4-:R-:W-:Y:S08]  /*235e0*/  HMMA.16816.F32.BF16 R4, R20.reuse, R28, R4 ;  /* 0x0000001c1404723c */ /* 0x050ff00000041804 */
[C---:B------:R-:W-:Y:S01]  /*235f0*/  HMMA.16816.F32.BF16 R8, R20.reuse, R30, R8 ;  /* 0x0000001e1408723c */ /* 0x040fe20000041808 */
[----:B------:R-:W4:Y:S07]  /*23600*/  LDSM.16.MT88.4 R28, [R184+0xe000] ;  /* 0x00e00000b81c783b */ /* 0x000f2e0000004200 */
[C---:B-----5:R-:W-:Y:S08]  /*23610*/  HMMA.16816.F32.BF16 R132, R20.reuse, R32, R132 ;  /* 0x000000201484723c */ /* 0x060ff00000041884 */
[C---:B------:R-:W-:Y:S01]  /*23620*/  HMMA.16816.F32.BF16 R136, R20.reuse, R34, R136 ;  /* 0x000000221488723c */ /* 0x040fe20000041888 */
[----:B------:R-:W5:Y:S07]  /*23630*/  LDSM.16.MT88.4 R32, [R153+0xe000] ;  /* 0x00e000009920783b */ /* 0x000f6e0000004200 */
        /* <DEDUP_REMOVED lines=57> */
[C---:B----4-:R-:W-:Y:S03]  /*239d0*/  HMMA.16816.F32.BF16 R4, R20.reuse, R28, R4 ;  /* 0x0000001c1404723c */ /* 0x050fe60000041804 */
[----:B------:R-:W-:Y:S01]  /*239e0*/  FADD.FTZ R28, R200, R0 ;  /* 0x00000000c81c7221 */ /* 0x000fe20000010000 */
[----:B------:R-:W-:Y:S04]  /*239f0*/  FADD.FTZ R0, R197, R3 ;  /* 0x00000003c5007221 */ /* 0x000fe80000010000 */
[C---:B------:R-:W-:Y:S03]  /*23a00*/  HMMA.16816.F32.BF16 R8, R20.reuse, R30, R8 ;  /* 0x0000001e1408723c */ /* 0x040fe60000041808 */
[----:B------:R-:W-:Y:S04]  /*23a10*/  FADD.FTZ R3, R198, R0 ;  /* 0x00000000c6037221 */ /* 0x000fe80000010000 */
[----:B------:R-:W-:Y:S01]  /*23a20*/  FADD.FTZ R3, R185, R3 ;  /* 0x00000003b9037221 */ /* 0x000fe20000010000 */
[C---:B-----5:R-:W-:Y:S03]  /*23a30*/  HMMA.16816.F32.BF16 R132, R20.reuse, R32, R132 ;  /* 0x000000201484723c */ /* 0x060fe60000041884 */
[----:B------:R-:W-:Y:S02]  /*23a40*/  FADD.FTZ R32, R201, R28 ;  /* 0x0000001cc9207221 */ /* 0x000fe40000010000 */
[----:B------:R-:W4:Y:S02]  /*23a50*/  LDSM.16.MT88.4 R28, [R184+0x10000] ;  /* 0x01000000b81c783b */ /* 0x000f240000004200 */
[----:B------:R-:W-:Y:S01]  /*23a60*/  FADD.FTZ R0, R202, R32 ;  /* 0x00000020ca007221 */ /* 0x000fe20000010000 */
[C---:B------:R-:W-:Y:S03]  /*23a70*/  HMMA.16816.F32.BF16 R136, R20.reuse, R34, R136 ;  /* 0x000000221488723c */ /* 0x040fe60000041888 */
[----:B------:R-:W-:Y:S02]  /*23a80*/  FADD.FTZ R0, R192, R0 ;  /* 0x00000000c0007221 */ /* 0x000fe40000010000 */
[----:B------:R-:W5:Y:S03]  /*23a90*/  LDSM.16.MT88.4 R32, [R153+0x10000] ;  /* 0x010000009920783b */ /* 0x000f660000004200 */
        /* <DEDUP_REMOVED lines=26> */
[C---:B----4-:R-:W-:Y:S03]  /*23c40*/  HMMA.16816.F32.BF16 R4, R20.reuse, R28, R4 ;  /* 0x0000001c1404723c */ /* 0x050fe60000041804 */
[----:B------:R-:W-:Y:S04]  /*23c50*/  FADD.FTZ R3, R179, R3 ;  /* 0x00000003b3037221 */ /* 0x000fe80000010000 */
[----:B------:R-:W-:Y:S01]  /*23c60*/  FADD.FTZ R3, R175, R3 ;  /* 0x00000003af037221 */ /* 0x000fe20000010000 */
[C---:B------:R-:W-:Y:S01]  /*23c70*/  HMMA.16816.F32.BF16 R8, R20.reuse, R30, R8 ;  /* 0x0000001e1408723c */ /* 0x040fe20000041808 */
[----:B------:R-:W1:Y:S02]  /*23c80*/  LDSM.16.MT88.4 R28, [R2+0x6000] ;  /* 0x00600000021c783b */ /* 0x000e640000004200 */
[----:B------:R-:W-:Y:S01]  /*23c90*/  FADD.FTZ R36, R174, R3 ;  /* 0x00000003ae247221 */ /* 0x000fe20000010000 */
[----:B------:R-:W-:Y:S01]  /*23ca0*/  FADD.FTZ R3, R168, R0 ;  /* 0x00000000a8037221 */ /* 0x000fe20000010000 */
[----:B------:R-:W-:Y:S02]  /*23cb0*/  F2FP.BF16.F32.PACK_AB R168, R125, R124 ;  /* 0x0000007c7da8723e */ /* 0x000fe400000010ff */
[----:B------:R-:W-:Y:S01]  /*23cc0*/  FADD.FTZ R0, R172, R36 ;  /* 0x00000024ac007221 */ /* 0x000fe20000010000 */
[C---:B-----5:R-:W-:Y:S03]  /*23cd0*/  HMMA.16816.F32.BF16 R132, R20.reuse, R32, R132 ;  /* 0x000000201484723c */ /* 0x060fe60000041884 */
[----:B------:R-:W-:Y:S01]  /*23ce0*/  FADD.FTZ R3, R169, R3 ;  /* 0x00000003a9037221 */ /* 0x000fe20000010000 */
[----:B------:R-:W-:Y:S01]  /*23cf0*/  F2FP.BF16.F32.PACK_AB R169, R127, R126 ;  /* 0x0000007e7fa9723e */ /* 0x000fe200000010ff */
[----:B------:R-:W-:Y:S02]  /*23d00*/  FADD.FTZ R36, R173, R0 ;  /* 0x00000000ad247221 */ /* 0x000fe40000010000 */
        /* <DEDUP_REMOVED lines=94> */
[C---:B---3--:R-:W-:Y:S08]  /*242f0*/  HMMA.16816.F32.BF16 R140, R20.reuse, R32, R140 ;  /* 0x00000020148c723c */ /* 0x048ff0000004188c */
[C---:B------:R-:W-:Y:S08]  /*24300*/  HMMA.16816.F32.BF16 R144, R20.reuse, R34, R144 ;  /* 0x000000221490723c */ /* 0x040ff00000041890 */
[C---:B--2---:R-:W-:Y:S03]  /*24310*/  HMMA.16816.F32.BF16 R12, R20.reuse, R24, R12 ;  /* 0x00000018140c723c */ /* 0x044fe6000004180c */
        /* <DEDUP_REMOVED lines=13> */
[----:B------:R-:W-:Y:S01]  /*243f0*/  FADD.FTZ R3, R101, R3 ;  /* 0x0000000365037221 */ /* 0x000fe20000010000 */
[----:B------:R-:W-:Y:S04]  /*24400*/  FADD.FTZ R0, R106, R0 ;  /* 0x000000006a007221 */ /* 0x000fe80000010000 */
        /* <DEDUP_REMOVED lines=35> */
[----:B------:R-:W-:Y:S06]  /*24640*/  @P0 BRA `(.L_x_5694) ;  /* 0xffffff8800c40947 */ /* 0x000fec000383ffff */
.L_x_5687:
        /* <DEDUP_REMOVED lines=15> */
.L_x_5702:
[----:B------:R-:W2:Y:S01]  /*24740*/  S2R R48, SR_TID.X ;  /* 0x0000000000307919 */ /* 0x000ea20000002100 */
[----:B------:R-:W-:Y:S01]  /*24750*/  FSETP.NE.FTZ.AND P1, PT, R0, RZ, PT ;  /* 0x000000ff0000720b */ /* 0x000fe20003f35000 */
[----:B----4-:R-:W-:Y:S01]  /*24760*/  FADD.FTZ R3, R2, R3 ;  /* 0x0000000302037221 */ /* 0x010fe20000010000 */
[----:B------:R-:W3:Y:S01]  /*24770*/  MUFU.RCP R4, R0 ;  /* 0x0000000000047308 */ /* 0x000ee20000001000 */
[----:B------:R-:W-:Y:S01]  /*24780*/  MOV R11, 0xff800000 ;  /* 0xff800000000b7802 */ /* 0x000fe20000000f00 */
[----:B------:R-:W-:Y:S05]  /*24790*/  WARPSYNC.ALL ;  /* 0x0000000000007948 */ /* 0x000fea0003800000 */
[----:B------:R-:W-:Y:S01]  /*247a0*/  FSETP.NE.FTZ.AND P0, PT, R3, RZ, PT ;  /* 0x000000ff0300720b */ /* 0x000fe20003f15000 */
[----:B------:R-:W-:Y:S01]  /*247b0*/  MUFU.RCP R5, R3 ;  /* 0x0000000300057308 */ /* 0x000fe20000001000 */
[----:B------:R-:W-:-:S07]  /*247c0*/  MOV R10, 0xff800000 ;  /* 0xff800000000a7802 */ /* 0x000fce0000000f00 */
[----:B------:R-:W4:Y:S01]  /*247d0*/  @P1 MUFU.LG2 R0, R0 ;  /* 0x0000000000001308 */ /* 0x000f220000000c00 */
[----:B---3--:R-:W-:-:S05]  /*247e0*/  FSEL R2, R4, 1, P1 ;  /* 0x3f80000004027808 */ /* 0x008fca0000800000 */
[C---:B------:R-:W-:Y:S02]  /*247f0*/  FMUL.FTZ R156, R2.reuse, R156 ;  /* 0x0000009c029c7220 */ /* 0x040fe40000410000 */
[----:B------:R-:W3:Y:S01]  /*24800*/  @P0 MUFU.LG2 R3, R3 ;  /* 0x0000000300030308 */ /* 0x000ee20000000c00 */
[C---:B------:R-:W-:Y:S01]  /*24810*/  FMUL.FTZ R157, R2.reuse, R157 ;  /* 0x0000009d029d7220 */ /* 0x040fe20000410000 */
[C---:B------:R-:W-:Y:S01]  /*24820*/  FMUL.FTZ R160, R2.reuse, R160 ;  /* 0x000000a002a07220 */ /* 0x040fe20000410000 */
[C---:B------:R-:W-:Y:S01]  /*24830*/  FMUL.FTZ R161, R2.reuse, R161 ;  /* 0x000000a102a17220 */ /* 0x040fe20000410000 */
[----:B------:R-:W-:Y:S01]  /*24840*/  FMUL.FTZ R132, R2, R132 ;  /* 0x0000008402847220 */ /* 0x000fe20000410000 */
[----:B--2---:R-:W-:Y:S01]  /*24850*/  SHF.L.U32 R9, R48, 0x4, RZ ;  /* 0x0000000430097819 */ /* 0x004fe200000006ff */
[----:B------:R-:W-:Y:S01]  /*24860*/  FMUL.FTZ R133, R2, R133 ;  /* 0x0000008502857220 */ /* 0x000fe20000410000 */
[----:B------:R-:W-:Y:S01]  /*24870*/  SHF.L.U32 R6, R48, 0x1, RZ ;  /* 0x0000000130067819 */ /* 0x000fe200000006ff */
[----:B------:R-:W-:Y:S01]  /*24880*/  FMUL.FTZ R136, R2, R136 ;  /* 0x0000008802887220 */ /* 0x000fe20000410000 */
[----:B------:R-:W-:Y:S01]  /*24890*/  LOP3.LUT R8, R9, 0x1c0, RZ, 0xc0, !PT ;  /* 0x000001c009087812 */ /* 0x000fe200078ec0ff */
[----:B----4-:R-:W-:Y:S01]  /*248a0*/  @P1 FMUL.FTZ R0, R0, 0.69314718246459960938 ;  /* 0x3f31721800001820 */ /* 0x010fe20000410000 */
[C---:B------:R-:W-:Y:S01]  /*248b0*/  FMUL.FTZ R137, R2.reuse, R137 ;  /* 0x0000008902897220 */ /* 0x040fe20000410000 */
[C---:B------:R-:W-:Y:S01]  /*248c0*/  FMUL.FTZ R140, R2.reuse, R140 ;  /* 0x0000008c028c7220 */ /* 0x040fe20000410000 */
[C---:B------:R-:W-:Y:S01]  /*248d0*/  FMUL.FTZ R141, R2.reuse, R141 ;  /* 0x0000008d028d7220 */ /* 0x040fe20000410000 */
[----:B-----5:R-:W-:Y:S01]  /*248e0*/  @P1 FFMA.FTZ R11, R7, R150, R0 ;  /* 0x00000096070b1223 */ /* 0x020fe20000010000 */
[C---:B------:R-:W-:Y:S01]  /*248f0*/  FMUL.FTZ R144, R2.reuse, R144 ;  /* 0x0000009002907220 */ /* 0x040fe20000410000 */
[C---:B------:R-:W-:Y:S01]  /*24900*/  FMUL.FTZ R145, R2.reuse, R145 ;  /* 0x0000009102917220 */ /* 0x040fe20000410000 */
[C---:B------:R-:W-:Y:S01]  /*24910*/  FMUL.FTZ R164, R2.reuse, R164 ;  /* 0x000000a402a47220 */ /* 0x040fe20000410000 */
[C---:B------:R-:W-:Y:S01]  /*24920*/  FMUL.FTZ R165, R2.reuse, R165 ;  /* 0x000000a502a57220 */ /* 0x040fe20000410000 */
[C---:B------:R-:W-:Y:S01]  /*24930*/  FMUL.FTZ R168, R2.reuse, R168 ;  /* 0x000000a802a87220 */ /* 0x040fe20000410000 */
[----:B------:R-:W-:Y:S01]  /*24940*/  FMUL.FTZ R169, R2, R169 ;  /* 0x000000a902a97220 */ /* 0x000fe20000410000 */
[----:B------:R-:W-:Y:S01]  /*24950*/  FSEL R0, R5, 1, P0 ;  /* 0x3f80000005007808 */ /* 0x000fe20000000000 */
[----:B---3--:R-:W-:Y:S01]  /*24960*/  @P0 FMUL.FTZ R2, R3, 0.69314718246459960938 ;  /* 0x3f31721803020820 */ /* 0x008fe20000410000 */
[----:B------:R-:W-:-:S02]  /*24970*/  LOP3.LUT R229, R229, 0x6, R6, 0xf8, !PT ;  /* 0x00000006e5e57812 */ /* 0x000fc400078ef806 */
[----:B------:R-:W-:Y:S01]  /*24980*/  LOP3.LUT R4, R8, 0x38, R6, 0xf8, !PT ;  /* 0x0000003808047812 */ /* 0x000fe200078ef806 */
[----:B------:R-:W-:Y:S01]  /*24990*/  @P0 FFMA.FTZ R10, R7, R148, R2 ;  /* 0x00000094070a0223 */ /* 0x000fe20000010002 */
        /* <DEDUP_REMOVED lines=30> */
[----:B------:R-:W3:Y:S01]  /*24b80*/  LDL.LU R14, [R1+0x100] ;  /* 0x00010000010e7983 */ /* 0x000ee20000300800 */
        /* <DEDUP_REMOVED lines=8> */
[----:B-1----:R-:W-:-:S02]  /*24c10*/  IMAD.IADD R2, R5, 0x1, R0 ;  /* 0x0000000105027824 */ /* 0x002fc400078e0200 */
[----:B----4-:R-:W-:-:S05]  /*24c20*/  IMAD.IADD R4, R6, 0x1, R3 ;  /* 0x0000000106047824 */ /* 0x010fca00078e0203 */
        /* <DEDUP_REMOVED lines=12> */
[----:B------:R-:W3:Y:S04]  /*24cf0*/  LD.E R4, desc[UR4][R154.64+0x60] ;  /* 0x000060049a047980 */ /* 0x000ee8000c101900 */
[----:B----4-:R-:W2:Y:S01]  /*24d00*/  LD.E.64 R2, desc[UR10][R154.64+0xb0] ;  /* 0x0000b00a9a027980 */ /* 0x010ea2000c101b00 */
[----:B------:R-:W4:Y:S01]  /*24d10*/  S2R R15, SR_CTAID.X ;  /* 0x00000000000f7919 */ /* 0x000f220000002500 */
        /* <DEDUP_REMOVED lines=10> */
[----:B----4-:R-:W-:Y:S01]  /*24dc0*/  IMAD.SHL.U32 R45, R15, 0x40, RZ ;  /* 0x000000400f2d7824 */ /* 0x010fe200078e00ff */
[----:B------:R-:W-:Y:S01]  /*24dd0*/  LOP3.LUT P0, RZ, R48, 0x3, RZ, 0xc0, !PT ;  /* 0x0000000330ff7812 */ /* 0x000fe2000780c0ff */
[----:B------:R-:W-:Y:S01]  /*24de0*/  BSSY.RECONVERGENT B0, `(.L_x_5696) ;  /* 0x000001f000007945 */ /* 0x000fe20003800200 */
[----:B--2---:R-:W-:-:S04]  /*24df0*/  IMAD R2, R2, UR9, R16 ;  /* 0x0000000902027c24 */ /* 0x004fc8000f8e0210 */
[----:B---3--:R-:W-:Y:S01]  /*24e00*/  IMAD R2, R2, R4, R14 ;  /* 0x0000000402027224 */ /* 0x008fe200078e020e */
        /* <DEDUP_REMOVED lines=28> */
.L_x_5697:
[----:B------:R-:W-:Y:S05]  /*24fd0*/  BSYNC.RECONVERGENT B0 ;  /* 0x0000000000007941 */ /* 0x000fea0003800200 */
.L_x_5696:
        /* <DEDUP_REMOVED lines=54> */
[----:B-1----:R-:W-:Y:S05]  /*25340*/  @P0 RET.REL.NODEC R4 `(_ZN5flash24flash_fwd_splitkv_kernelI23Flash_fwd_kernel_traitsILi64ELi64ELi256ELi4ELb0ELb0EN7cutlass10bfloat16_tE19Flash_kernel_traitsILi64ELi64ELi256ELi4ES3_EELb0ELb0ELb1ELb0ELb0ELb0ELb1ELb1EEEvNS_16Flash_fwd_paramsE) ;  /* 0xfffffdac042c0950 */ /* 0x002fea0003c3ffff */
[----:B------:R-:W-:Y:S02]  /*25350*/  R2UR UR4, R46 ;  /* 0x000000002e0472ca */ /* 0x000fe400000e0000 */
[----:B------:R-:W-:-:S13]  /*25360*/  R2UR UR5, R47 ;  /* 0x000000002f0572ca */ /* 0x000fda00000e0000 */
[----:B------:R1:W-:Y:S02]  /*25370*/  ST.E.128 desc[UR4][R2.64+0x3800], R12 ;  /* 0x0038000c02007985 */ /* 0x0003e4000c101d04 */
[----:B-1----:R-:W-:Y:S02]  /*25380*/  IMAD.MOV.U32 R2, RZ, RZ, R10 ;  /* 0x000000ffff027224 */ /* 0x002fe400078e000a */
[----:B------:R-:W-:-:S04]  /*25390*/  IMAD.MOV.U32 R3, RZ, RZ, 0x0 ;  /* 0x00000000ff037424 */ /* 0x000fc800078e00ff */
[----:B------:R-:W-:Y:S05]  /*253a0*/  RET.REL.NODEC R2 `(_ZN5flash24flash_fwd_splitkv_kernelI23Flash_fwd_kernel_traitsILi64ELi64ELi256ELi4ELb0ELb0EN7cutlass10bfloat16_tE19Flash_kernel_traitsILi64ELi64ELi256ELi4ES3_EELb0ELb0ELb1ELb0ELb0ELb0ELb1ELb1EEEvNS_16Flash_fwd_paramsE) ;  /* 0xfffffdac02147950 */ /* 0x000fea0003c3ffff */
.L_x_5695:
[----:B------:R-:W-:Y:S01]  /*253b0*/  IMAD.MOV.U32 R0, RZ, RZ, 0x2 ;  /* 0x00000002ff007424 */ /* 0x000fe200078e00ff */
[----:B------:R-:W-:Y:S01]  /*253c0*/  MOV R2, R239 ;  /* 0x000000ef00027202 */ /* 0x000fe20000000f00 */
[----:B------:R-:W-:Y:S01]  /*253d0*/  IMAD.MOV.U32 R4, RZ, RZ, -0x1 ;  /* 0xffffffffff047424 */ /* 0x000fe200078e00ff */
[----:B------:R-:W-:-:S07]  /*253e0*/  MOV R3, 0x1f ;  /* 0x0000001f00037802 */ /* 0x000fce0000000f00 */
[----:B-1---5:R-:W-:Y:S05]  /*253f0*/  WARPSYNC.COLLECTIVE R4, `(.L_x_5698) ;  /* 0x0000000004087348 */ /* 0x022fea0003c00000 */
[----:B------:R2:W3:Y:S02]  /*25400*/  SHFL.BFLY P0, R0, R2, R0, R3 ;  /* 0x0c00000002007389 */ /* 0x0004e40000000003 */
[----:B-123-5:R-:W-:Y:S05]  /*25410*/  ENDCOLLECTIVE ;  /* 0x000000000000791b */ /* 0x02efea0003800000 */
.L_x_5698:
[----:B------:R-:W-:Y:S02]  /*25420*/  MOV R5, R0 ;  /* 0x0000000000057202 */ /* 0x000fe40000000f00 */
[----:B------:R-:W-:-:S03]  /*25430*/  MOV R0, 0x1 ;  /* 0x0000000100007802 */ /* 0x000fc60000000f00 */
[----:B------:R-:W-:-:S04]  /*25440*/  FADD.FTZ R5, R5, R239 ;  /* 0x000000ef05057221 */ /* 0x000fc80000010000 */
[----:B------:R-:W-:-:S07]  /*25450*/  IMAD.MOV.U32 R2, RZ, RZ, R5 ;  /* 0x000000ffff027224 */ /* 0x000fce00078e0005 */
[----:B------:R-:W-:Y:S05]  /*25460*/  WARPSYNC.COLLECTIVE R4, `(.L_x_5699) ;  /* 0x0000000004087348 */ /* 0x000fea0003c00000 */
[----:B------:R1:W2:Y:S02]  /*25470*/  SHFL.BFLY P0, R0, R2, R0, R3 ;  /* 0x0c00000002007389 */ /* 0x0002a40000000003 */
[----:B-12---:R-:W-:Y:S05]  /*25480*/  ENDCOLLECTIVE ;  /* 0x000000000000791b */ /* 0x006fea0003800000 */
.L_x_5699:
[----:B------:R-:W-:Y:S01]  /*25490*/  IMAD.MOV.U32 R6, RZ, RZ, R0 ;  /* 0x000000ffff067224 */ /* 0x000fe200078e0000 */
[----:B------:R-:W-:Y:S02]  /*254a0*/  MOV R0, 0x2 ;  /* 0x0000000200007802 */ /* 0x000fe40000000f00 */
[----:B------:R-:W-:-:S07]  /*254b0*/  MOV R2, R240 ;  /* 0x000000f000027202 */ /* 0x000fce0000000f00 */
[----:B------:R-:W-:Y:S05]  /*254c0*/  WARPSYNC.COLLECTIVE R4, `(.L_x_5700) ;  /* 0x0000000004087348 */ /* 0x000fea0003c00000 */
[----:B------:R1:W2:Y:S02]  /*254d0*/  SHFL.BFLY P0, R0, R2, R0, R3 ;  /* 0x0c00000002007389 */ /* 0x0002a40000000003 */
[----:B-12---:R-:W-:Y:S05]  /*254e0*/  ENDCOLLECTIVE ;  /* 0x000000000000791b */ /* 0x006fea0003800000 */
.L_x_5700:
[----:B------:R-:W-:Y:S01]  /*254f0*/  IMAD.MOV.U32 R2, RZ, RZ, R0 ;  /* 0x000000ffff027224 */ /* 0x000fe200078e0000 */
[----:B------:R-:W-:-:S03]  /*25500*/  MOV R0, 0x1 ;  /* 0x0000000100007802 */ /* 0x000fc60000000f00 */
[----:B------:R-:W-:-:S07]  /*25510*/  FADD.FTZ R2, R2, R240 ;  /* 0x000000f002027221 */ /* 0x000fce0000010000 */
[----:B------:R-:W-:Y:S05]  /*25520*/  WARPSYNC.COLLECTIVE R4, `(.L_x_5701) ;  /* 0x0000000004087348 */ /* 0x000fea0003c00000 */
[----:B------:R1:W2:Y:S02]  /*25530*/  SHFL.BFLY P0, R0, R2, R0, R3 ;  /* 0x0c00000002007389 */ /* 0x0002a40000000003 */
[----:B-12---:R-:W-:Y:S05]  /*25540*/  ENDCOLLECTIVE ;  /* 0x000000000000791b */ /* 0x006fea0003800000 */
.L_x_5701:
[----:B------:R-:W-:Y:S01]  /*25550*/  MOV R3, R0 ;  /* 0x0000000000037202 */ /* 0x000fe20000000f00 */
[----:B------:R-:W-:Y:S01]  /*25560*/  FADD.FTZ R0, R5, R6 ;  /* 0x0000000605007221 */ /* 0x000fe20000010000 */
[----:B------:R-:W-:Y:S06]  /*25570*/  BRA `(.L_x_5702) ;  /* 0xfffffff000707947 */ /* 0x000fec000383ffff */
.L_x_5703:
        /* <DEDUP_REMOVED lines=16> */
.L_x_14754:


//--------------------- .text._ZN5flash24flash_fwd_splitkv_kernelI23Flash_fwd_kernel_traitsILi64ELi64ELi256ELi4ELb0ELb0EN7cutlass10bfloat16_tE19Flash_kernel_traitsILi64ELi64ELi256ELi4ES3_EELb0ELb0ELb1ELb0ELb0ELb1ELb1ELb1EEEvNS_16Flash_fwd_paramsE --------------------------
	.section	.text._ZN5flash24flash_fwd_splitkv_kernelI23Flash_fwd_kernel_traitsILi64ELi64ELi256ELi4ELb0ELb0EN7cutlass10bfloat16_tE19Flash_kernel_traitsILi64ELi64ELi256ELi4ES3_EELb0ELb0ELb1ELb0ELb0ELb1ELb1ELb1EEEvNS_16Flash_fwd_paramsE,"ax",@progbits
	.align	128
        .global         _ZN5flash24flash_fwd_splitkv_kernelI23Flash_fwd_kernel_traitsILi64ELi64ELi256ELi4ELb0ELb0EN7cutlass10bfloat16_tE19Flash_kernel_traitsILi64ELi64ELi256ELi4ES3_EELb0ELb0ELb1ELb0ELb0ELb1ELb1ELb1EEEvNS_16Flash_fwd_paramsE
        .type           _ZN5flash24flash_fwd_splitkv_kernelI23Flash_fwd_kernel_traitsILi64ELi64ELi256ELi4ELb0ELb0EN7cutlass10bfloat16_tE19Flash_kernel_traitsILi64ELi64ELi256ELi4ES3_EELb0ELb0ELb1ELb0ELb0ELb1ELb1ELb1EEEvNS_16Flash_fwd_paramsE,@function
        .size           _ZN5flash24flash_fwd_splitkv_kernelI23Flash_fwd_kernel_traitsILi64ELi64ELi256ELi4ELb0ELb0EN7cutlass10bfloat16_tE19Flash_kernel_traitsILi64ELi64ELi256ELi4ES3_EELb0ELb0ELb1ELb0ELb0ELb1ELb1ELb1EEEvNS_16Flash_fwd_paramsE,(.L_x_14755 - _ZN5flash24flash_fwd_splitkv_kernelI23Flash_fwd_kernel_traitsILi64ELi64ELi256ELi4ELb0ELb0EN7cutlass10bfloat16_tE19Flash_kernel_traitsILi64ELi64ELi256ELi4ES3_EELb0ELb0ELb1ELb0ELb0ELb1ELb1ELb1EEEvNS_16Flash_fwd_paramsE)
        .other          _ZN5flash24flash_fwd_splitkv_kernelI23Flash_fwd_kernel_traitsILi64ELi64ELi256ELi4ELb0ELb0EN7cutlass10bfloat16_tE19Flash_kernel_traitsILi64ELi64ELi256ELi4ES3_EELb0ELb0ELb1ELb0ELb0ELb1ELb1ELb1EEEvNS_16Flash_fwd_paramsE,@"STO_CUDA_ENTRY STV_DEFAULT"
_ZN5flash24flash_fwd_splitkv_kernelI23Flash_fwd_kernel_traitsILi64ELi64ELi256ELi4ELb0ELb0EN7cutlass10bfloat16_tE19Flash_kernel_traitsILi64ELi64ELi256ELi4ES3_EELb0ELb0ELb1ELb0ELb0ELb1ELb1ELb1EEEvNS_16Flash_fwd_paramsE:
.text._ZN5flash24flash_fwd_splitkv_kernelI23Flash_fwd_kernel_traitsILi64ELi64ELi256ELi4ELb0ELb0EN7cutlass10bfloat16_tE19Flash_kernel_traitsILi64ELi64ELi256ELi4ES3_EELb0ELb0ELb1ELb0ELb0ELb1ELb1ELb1EEEvNS_16Flash_fwd_paramsE:
        /* <DEDUP_REMOVED lines=10> */
[----:B------:R-:W1:Y:S08]  /*00a0*/  LDC R6, c[0x0][0x374] ;  /* 0x0000dd00ff067b82 */ /* 0x000e700000000800 */
        /* <DEDUP_REMOVED lines=19> */
[----:B------:R-:W-:Y:S05]  /*01e0*/  CALL.REL.NOINC `($_ZN5flash24flash_fwd_splitkv_kernelI23Flash_fwd_kernel_traitsILi64ELi64ELi256ELi4ELb0ELb0EN7cutlass10bfloat16_tE19Flash_kernel_traitsILi64ELi64ELi256ELi4ES3_EELb0ELb0ELb1ELb0ELb0ELb1ELb1ELb1EEEvNS_16Flash_fwd_paramsE$_ZN5flash30compute_attn_1rowblock_splitkvI23Flash_fwd_kernel_traitsILi64ELi64ELi256ELi4ELb0ELb0EN7cutlass10bfloat16_tE19Flash_kernel_traitsILi64ELi64ELi256ELi4ES3_EELb0ELb0ELb1ELb0ELb0ELb1ELb1ELb1ENS_16Flash_fwd_paramsEEEvRKT8_iiiii) ;  /* 0x0000000000087944 */ /* 0x000fea0003c00000 */
[----:B------:R-:W-:Y:S05]  /*01f0*/  BSYNC.RECONVERGENT B3 ;  /* 0x0000000000037941 */ /* 0x000fea0003800200 */
.L_x_5704:
[----:B------:R-:W-:Y:S05]  /*0200*/  EXIT ;  /* 0x000000000000794d */ /* 0x000fea0003800000 */
        .type           $_ZN5flash24flash_fwd_splitkv_kernelI23Flash_fwd_kernel_traitsILi64ELi64ELi256ELi4ELb0ELb0EN7cutlass10bfloat16_tE19Flash_kernel_traitsILi64ELi64ELi256ELi4ES3_EELb0ELb0ELb1ELb0ELb0ELb1ELb1ELb1EEEvNS_16Flash_fwd_paramsE$_ZN5flash30compute_attn_1rowblock_splitkvI23Flash_fwd_kernel_traitsILi64ELi64ELi256ELi4ELb0ELb0EN7cutlass10bfloat16_tE19Flash_kernel_traitsILi64ELi64ELi256ELi4ES3_EELb0ELb0ELb1ELb0ELb0ELb1ELb1ELb1ENS_16Flash_fwd_paramsEEEvRKT8_iiiii,@function
        .size           $_ZN5flash24flash_fwd_splitkv_kernelI23Flash_fwd_kernel_traitsILi64ELi64ELi256ELi4ELb0ELb0EN7cutlass10bfloat16_tE19Flash_kernel_traitsILi64ELi64ELi256ELi4ES3_EELb0ELb0ELb1ELb0ELb0ELb1ELb1ELb1EEEvNS_16Flash_fwd_paramsE$_ZN5flash30compute_attn_1rowblock_splitkvI23Flash_fwd_kernel_traitsILi64ELi64ELi256ELi4ELb0ELb0EN7cutlass10bfloat16_tE19Flash_kernel_traitsILi64ELi64ELi256ELi4ES3_EELb0ELb0ELb1ELb0ELb0ELb1ELb1ELb1ENS_16Flash_fwd_paramsEEEvRKT8_iiiii,(.L_x_14755 - $_ZN5flash24flash_fwd_splitkv_kernelI23Flash_fwd_kernel_traitsILi64ELi64ELi256ELi4ELb0ELb0EN7cutlass10bfloat16_tE19Flash_kernel_traitsILi64ELi64ELi256ELi4ES3_EELb0ELb0ELb1ELb0ELb0ELb1ELb1ELb1EEEvNS_16Flash_fwd_paramsE$_ZN5flash30compute_attn_1rowblock_splitkvI23Flash_fwd_kernel_traitsILi64ELi64ELi256ELi4ELb0ELb0EN7cutlass10bfloat16_tE19Flash_kernel_traitsILi64ELi64ELi256ELi4ES3_EELb0ELb0ELb1ELb0ELb0ELb1ELb1ELb1ENS_16Flash_fwd_paramsEEEvRKT8_iiiii)
$_ZN5flash24flash_fwd_splitkv_kernelI23Flash_fwd_kernel_traitsILi64ELi64ELi256ELi4ELb0ELb0EN7cutlass10bfloat16_tE19Flash_kernel_traitsILi64ELi64ELi256ELi4ES3_EELb0ELb0ELb1ELb0ELb0ELb1ELb1ELb1EEEvNS_16Flash_fwd_paramsE$_ZN5flash30compute_attn_1rowblock_splitkvI23Flash_fwd_kernel_traitsILi64ELi64ELi256ELi4ELb0ELb0EN7cutlass10bfloat16_tE19Flash_kernel_traitsILi64ELi64ELi256ELi4ES3_EELb0ELb0ELb1ELb0ELb0ELb1ELb1ELb1ENS_16Flash_fwd_paramsEEEvRKT8_iiiii:
        /* <DEDUP_REMOVED lines=38> */
.L_x_5706:
[----:B------:R-:W-:Y:S05]  /*0470*/  BSYNC.RECONVERGENT B0 ;  /* 0x0000000000007941 */ /* 0x000fea0003800200 */
.L_x_5705:
[----:B------:R-:W-:Y:S04]  /*0480*/  BSSY.RECONVERGENT B0, `(.L_x_5707) ;  /* 0x0000007000007945 */ /* 0x000fe80003800200 */
[----:B------:R-:W-:Y:S05]  /*0490*/  @!P4 BRA `(.L_x_5708) ;  /* 0x000000000014c947 */ /* 0x000fea0003800000 */
[----:B------:R-:W3:Y:S02]  /*04a0*/  LD.E.U8 R2, desc[UR6][R164.64+0x1b2] ;  /* 0x0001b206a4027980 */ /* 0x000ee4000c101100 */
[----:B---3--:R-:W-:-:S13]  /*04b0*/  ISETP.NE.AND P0, PT, R2, RZ, PT ;  /* 0x000000ff0200720c */ /* 0x008fda0003f05270 */
[----:B------:R-:W3:Y:S02]  /*04c0*/  @P0 LD.E R2, desc[UR6][R8.64+0x4] ;  /* 0x0000040608020980 */ /* 0x000ee4000c101900 */
[----:B---3-5:R-:W-:-:S06]  /*04d0*/  @P0 IADD3 R73, PT, PT, R2, -R15, RZ ;  /* 0x8000000f02490210 */ /* 0x028fcc0007ffe0ff */
[----:B------:R3:W5:Y:S02]  /*04e0*/  @!P0 LD.E R73, desc[UR6][R8.64] ;  /* 0x0000000608498980 */ /* 0x000764000c101900 */
.L_x_5708:
[----:B------:R-:W-:Y:S05]  /*04f0*/  BSYNC.RECONVERGENT B0 ;  /* 0x0000000000007941 */ /* 0x000fea0003800200 */
.L_x_5707:
        /* <DEDUP_REMOVED lines=9> */
.L_x_5710:
[----:B------:R-:W4:Y:S01]  /*0590*/  LD.E.64 R2, desc[UR6][R164.64+0x108] ;  /* 0x00010806a4027980 */ /* 0x000f22000c101b00 */
[----:B------:R-:W-:Y:S01]  /*05a0*/  BSSY.RECONVERGENT B0, `(.L_x_5712) ;  /* 0x0000006000007945 */ /* 0x000fe20003800200 */
[----:B----4-:R-:W-:Y:S01]  /*05b0*/  ISETP.NE.U32.AND P0, PT, R2, RZ, PT ;  /* 0x000000ff0200720c */ /* 0x010fe20003f05070 */
[----:B------:R-:W-:-:S03]  /*05c0*/  IMAD.MOV.U32 R2, RZ, RZ, RZ ;  /* 0x000000ffff027224 */ /* 0x000fc600078e00ff */
[----:B------:R-:W-:-:S13]  /*05d0*/  ISETP.NE.AND.EX P0, PT, R3, RZ, PT, P0 ;  /* 0x000000ff0300720c */ /* 0x000fda0003f05300 */
[----:B------:R-:W-:Y:S05]  /*05e0*/  @!P0 BRA `(.L_x_5713) ;  /* 0x0000000000048947 */ /* 0x000fea0003800000 */
[----:B------:R4:W5:Y:S02]  /*05f0*/  LD.E R2, desc[UR6][R164.64+0xbc] ;  /* 0x0000bc06a4027980 */ /* 0x000964000c101900 */
.L_x_5713:
[----:B------:R-:W-:Y:S05]  /*0600*/  BSYNC.RECONVERGENT B0 ;  /* 0x0000000000007941 */ /* 0x000fea0003800200 */
.L_x_5712:
[----:B-----5:R-:W-:Y:S02]  /*0610*/  IADD3 R61, PT, PT, R73, R2, RZ ;  /* 0x00000002493d7210 */ /* 0x020fe40007ffe0ff */
.L_x_5711:
[----:B------:R-:W-:Y:S05]  /*0620*/  BSYNC.RECONVERGENT B1 ;  /* 0x0000000000017941 */ /* 0x000fea0003800200 */
.L_x_5709:
[----:B------:R-:W-:Y:S01]  /*0630*/  IMAD.SHL.U32 R75, R237, 0x40, RZ ;  /* 0x00000040ed4b7824 */ /* 0x000fe200078e00ff */
[----:B------:R-:W-:Y:S01]  /*0640*/  MOV R2, R236 ;  /* 0x000000ec00027202 */ /* 0x000fe20000000f00 */
[----:B------:R-:W-:-:S03]  /*0650*/  IMAD.MOV.U32 R3, RZ, RZ, 0x0 ;  /* 0x00000000ff037424 */ /* 0x000fc600078e00ff */
[----:B------:R-:W-:-:S13]  /*0660*/  ISETP.GT.AND P0, PT, R238, R75, PT ;  /* 0x0000004bee00720c */ /* 0x000fda0003f04270 */
[----:B-1234-:R-:W-:Y:S05]  /*0670*/  @!P0 RET.REL.NODEC R2 `(_ZN5flash24flash_fwd_splitkv_kernelI23Flash_fwd_kernel_traitsILi64ELi64ELi256ELi4ELb0ELb0EN7cutlass10bfloat16_tE19Flash_kernel_traitsILi64ELi64ELi256ELi4ES3_EELb0ELb0ELb1ELb0ELb0ELb1ELb1ELb1EEEvNS_16Flash_fwd_paramsE) ;  /* 0xfffffff802608950 */ /* 0x01efea0003c3ffff */
        /* <DEDUP_REMOVED lines=45> */
[----:B------:R-:W-:Y:S01]  /*0950*/  IMAD.SHL.U32 R11, R62, 0x4, RZ ;  /* 0x000000043e0b7824 */ /* 0x000fe200078e00ff */
[----:B------:R-:W-:Y:S01]  /*0960*/  SHF.R.U32.HI R62, RZ, 0x4, R62 ;  /* 0x00000004ff3e7819 */ /* 0x000fe2000001163e */
[----:B------:R-:W-:-:S04]  /*0970*/  IMAD.MOV.U32 R237, RZ, RZ, 0x0 ;  /* 0x00000000ffed7424 */ /* 0x000fc800078e00ff */
[C---:B------:R-:W-:Y:S02]  /*0980*/  VIADD R14, R62.reuse, 0x18 ;  /* 0x000000183e0e7836 */ /* 0x040fe40000000000 */
[C---:B------:R-:W-:Y:S02]  /*0990*/  VIADD R12, R62.reuse, 0x20 ;  /* 0x000000203e0c7836 */ /* 0x040fe40000000000 */
[----:B------:R-:W-:Y:S02]  /*09a0*/  VIADD R10, R62, 0x28 ;  /* 0x000000283e0a7836 */ /* 0x000fe40000000000 */
[----:B--2---:R-:W-:-:S04]  /*09b0*/  IMAD R2, R2, UR9, R241 ;  /* 0x0000000902027c24 */ /* 0x004fc8000f8e02f1 */
[----:B---3--:R-:W-:Y:S01]  /*09c0*/  IMAD R2, R2, R5, R240 ;  /* 0x0000000502027224 */ /* 0x008fe200078e02f0 */
[C---:B------:R-:W-:Y:S02]  /*09d0*/  LOP3.LUT R5, R11.reuse, 0xffc, RZ, 0xc0, !PT ;  /* 0x00000ffc0b057812 */ /* 0x040fe400078ec0ff */
[----:B------:R-:W-:Y:S01]  /*09e0*/  LOP3.LUT R11, R11, 0x3c, RZ, 0xc0, !PT ;  /* 0x0000003c0b0b7812 */ /* 0x000fe200078ec0ff */
[--C-:B------:R-:W-:Y:S02]  /*09f0*/  IMAD R3, R3, R2, R75.reuse ;  /* 0x0000000203037224 */ /* 0x100fe400078e024b */
[----:B------:R-:W-:Y:S01]  /*0a00*/  IMAD.IADD R75, R238, 0x1, -R75 ;  /* 0x00000001ee4b7824 */ /* 0x000fe200078e0a4b */
[----:B------:R-:W-:Y:S01]  /*0a10*/  ISETP.NE.AND P0, PT, R11, RZ, PT ;  /* 0x000000ff0b00720c */ /* 0x000fe20003f05270 */
[----:B----4-:R-:W-:Y:S01]  /*0a20*/  IMAD R4, R3, R4, RZ ;  /* 0x0000000403047224 */ /* 0x010fe200078e02ff */
[----:B-----5:R-:W-:Y:S01]  /*0a30*/  ISETP.GE.AND P1, PT, R11, R0, PT ;  /* 0x000000000b00720c */ /* 0x020fe20003f26270 */
[----:B------:R-:W-:-:S02]  /*0a40*/  VIADD R2, R62, 0x8 ;  /* 0x000000083e027836 */ /* 0x000fc40000000000 */
[----:B------:R-:W-:Y:S01]  /*0a50*/  VIADD R0, R62, 0x10 ;  /* 0x000000103e007836 */ /* 0x000fe20000000000 */
[----:B------:R-:W-:Y:S02]  /*0a60*/  IADD3 R5, P2, PT, R4, R5, RZ ;  /* 0x0000000504057210 */ /* 0x000fe40007f5e0ff */
[-C--:B------:R-:W-:Y:S02]  /*0a70*/  ISETP.GE.OR P5, PT, R62, R75.reuse, P1 ;  /* 0x0000004b3e00720c */ /* 0x080fe40000fa6670 */
[-C--:B------:R-:W-:Y:S02]  /*0a80*/  ISETP.GE.OR P4, PT, R2, R75.reuse, P1 ;  /* 0x0000004b0200720c */ /* 0x080fe40000f86670 */
[----:B------:R-:W-:Y:S02]  /*0a90*/  LEA.HI.X.SX32 R4, R4, RZ, 0x1, P2 ;  /* 0x000000ff04047211 */ /* 0x000fe400010f0eff */
[----:B------:R-:W-:Y:S01]  /*0aa0*/  LEA R16, P2, R5, R6, 0x2 ;  /* 0x0000000605107211 */ /* 0x000fe200078410ff */
[----:B------:R-:W-:Y:S01]  /*0ab0*/  VIADD R6, R62, 0x30 ;  /* 0x000000303e067836 */ /* 0x000fe20000000000 */
[----:B------:R-:W-:-:S02]  /*0ac0*/  ISETP.GE.OR P3, PT, R0, R75, P1 ;  /* 0x0000004b0000720c */ /* 0x000fc40000f66670 */
[----:B------:R-:W-:Y:S01]  /*0ad0*/  LEA.HI.X R17, R5, R7, R4, 0x2, P2 ;  /* 0x0000000705117211 */ /* 0x000fe200010f1404 */
[----:B------:R-:W-:Y:S01]  /*0ae0*/  VIADD R4, R62, 0x38 ;  /* 0x000000383e047836 */ /* 0x000fe20000000000 */
[-C--:B------:R-:W-:Y:S02]  /*0af0*/  ISETP.GE.OR P2, PT, R14, R75.reuse, P1 ;  /* 0x0000004b0e00720c */ /* 0x080fe40000f46670 */
[-C--:B------:R-:W-:Y:S01]  /*0b00*/  ISETP.GE.OR P6, PT, R12, R75.reuse, P1 ;  /* 0x0000004b0c00720c */ /* 0x080fe20000fc6670 */
[----:B------:R-:W-:Y:S01]  /*0b10*/  @!P5 ST.E.128 desc[UR6][R16.64], RZ ;  /* 0x000000ff1000d985 */ /* 0x000fe2000c101d06 */
[----:B------:R-:W-:-:S03]  /*0b20*/  ISETP.GE.OR P5, PT, R10, R75, P1 ;  /* 0x0000004b0a00720c */ /* 0x000fc60000fa6670 */
[----:B------:R-:W-:Y:S01]  /*0b30*/  @!P4 ST.E.128 desc[UR6][R16.64+0x800], RZ ;  /* 0x000800ff1000c985 */ /* 0x000fe2000c101d06 */
[-C--:B------:R-:W-:Y:S02]  /*0b40*/  ISETP.GE.OR P4, PT, R6, R75.reuse, P1 ;  /* 0x0000004b0600720c */ /* 0x080fe40000f86670 */
[-C--:B------:R-:W-:Y:S01]  /*0b50*/  ISETP.GE.OR P1, PT, R4, R75.reuse, P1 ;  /* 0x0000004b0400720c */ /* 0x080fe20000f26670 */
[----:B------:R-:W-:Y:S01]  /*0b60*/  @!P3 ST.E.128 desc[UR6][R16.64+0x1000], RZ ;  /* 0x001000ff1000b985 */ /* 0x000fe2000c101d06 */
[----:B------:R-:W-:Y:S02]  /*0b70*/  ISETP.GE.OR P3, PT, R2, R75, P0 ;  /* 0x0000004b0200720c */ /* 0x000fe40000766670 */
[----:B------:R-:W-:Y:S01]  /*0b80*/  P2R R2, PR, RZ, 0x2 ;  /* 0x00000002ff027803 */ /* 0x000fe20000000000 */
[----:B------:R-:W-:Y:S01]  /*0b90*/  @!P2 ST.E.128 desc[UR6][R16.64+0x1800], RZ ;  /* 0x001800ff1000a985 */ /* 0x000fe2000c101d06 */
[C---:B------:R-:W-:Y:S02]  /*0ba0*/  IADD3 R5, P1, PT, R3.reuse, R62, RZ ;  /* 0x0000003e03057210 */ /* 0x040fe40007f3e0ff */
[----:B------:R-:W-:Y:S01]  /*0bb0*/  ISETP.NE.AND P2, PT, R2, RZ, PT ;  /* 0x000000ff0200720c */ /* 0x000fe20003f45270 */
[----:B------:R-:W-:Y:S01]  /*0bc0*/  @!P6 ST.E.128 desc[UR6][R16.64+0x2000], RZ ;  /* 0x002000ff1000e985 */ /* 0x000fe2000c101d06 */
[----:B------:R-:W-:-:S02]  /*0bd0*/  LEA.HI.X.SX32 R3, R3, RZ, 0x1, P1 ;  /* 0x000000ff03037211 */ /* 0x000fc400008f0eff */
[C---:B------:R-:W-:Y:S01]  /*0be0*/  LEA R2, P1, R5.reuse, R8, 0x2 ;  /* 0x0000000805027211 */ /* 0x040fe200078210ff */
[----:B------:R-:W-:Y:S01]  /*0bf0*/  @!P5 ST.E.128 desc[UR6][R16.64+0x2800], RZ ;  /* 0x002800ff1000d985 */ /* 0x000fe2000c101d06 */
[----:B------:R-:W-:Y:S02]  /*0c00*/  ISETP.GE.OR P6, PT, R0, R75, P0 ;  /* 0x0000004b0000720c */ /* 0x000fe400007c6670 */
[----:B------:R-:W-:Y:S01]  /*0c10*/  LEA.HI.X R3, R5, R9, R3, 0x2, P1 ;  /* 0x0000000905037211 */ /* 0x000fe200008f1403 */
[----:B------:R-:W-:Y:S01]  /*0c20*/  @!P3 IMAD.MOV.U32 R5, RZ, RZ, -0x800000 ;  /* 0xff800000ff05b424 */ /* 0x000fe200078e00ff */
[----:B------:R-:W-:Y:S01]  /*0c30*/  @!P4 ST.E.128 desc[UR6][R16.64+0x3000], RZ ;  /* 0x003000ff1000c985 */ /* 0x000fe2000c101d06 */
[-C--:B------:R-:W-:Y:S02]  /*0c40*/  ISETP.GE.OR P5, PT, R14, R75.reuse, P0 ;  /* 0x0000004b0e00720c */ /* 0x080fe400007a6670 */
[-C--:B------:R-:W-:Y:S01]  /*0c50*/  ISETP.GE.OR P4, PT, R12, R75.reuse, P0 ;  /* 0x0000004b0c00720c */ /* 0x080fe20000786670 */
[----:B------:R-:W-:Y:S01]  /*0c60*/  @!P2 ST.E.128 desc[UR6][R16.64+0x3800], RZ ;  /* 0x003800ff1000a985 */ /* 0x000fe2000c101d06 */
[----:B------:R-:W-:-:S02]  /*0c70*/  ISETP.GE.OR P2, PT, R10, R75, P0 ;  /* 0x0000004b0a00720c */ /* 0x000fc40000746670 */
        /* <DEDUP_REMOVED lines=16> */
[----:B-1----:R-:W-:Y:S05]  /*0d80*/  @P0 RET.REL.NODEC R236 `(_ZN5flash24flash_fwd_splitkv_kernelI23Flash_fwd_kernel_traitsILi64ELi64ELi256ELi4ELb0ELb0EN7cutlass10bfloat16_tE19Flash_kernel_traitsILi64ELi64ELi256ELi4ES3_EELb0ELb0ELb1ELb0ELb0ELb1ELb1ELb1EEEvNS_16Flash_fwd_paramsE) ;  /* 0xfffffff0ec9c0950 */ /* 0x002fea0003c3ffff */
[----:B------:R-:W-:Y:S02]  /*0d90*/  MOV R5, 0xff800000 ;  /* 0xff80000000057802 */ /* 0x000fe40000000f00 */
[----:B------:R-:W-:-:S03]  /*0da0*/  MOV R237, 0x0 ;  /* 0x0000000000ed7802 */ /* 0x000fc60000000f00 */
[----:B------:R1:W-:Y:S02]  /*0db0*/  ST.E desc[UR6][R2.64+0xe0], R5 ;  /* 0x0000e00502007985 */ /* 0x0003e4000c101906 */
[----:B-1----:R-:W-:Y:S05]  /*0dc0*/  RET.REL.NODEC R236 `(_ZN5flash24flash_fwd_splitkv_kernelI23Flash_fwd_kernel_traitsILi64ELi64ELi256ELi4ELb0ELb0EN7cutlass10bfloat16_tE19Flash_kernel_traitsILi64ELi64ELi256ELi4ES3_EELb0ELb0ELb1ELb0ELb0ELb1ELb1ELb1EEEvNS_16Flash_fwd_paramsE) ;  /* 0xfffffff0ec8c7950 */ /* 0x002fea0003c3ffff */
.L_x_5714:
        /* <DEDUP_REMOVED lines=26> */
[----:B------:R-:W2:Y:S01]  /*0f70*/  F2I.FTZ.U32.TRUNC.NTZ R17, R16 ;  /* 0x0000001000117305 */ /* 0x000ea2000021f000 */
[----:B-1----:R-:W-:Y:S01]  /*0f80*/  IABS R2, R11 ;  /* 0x0000000b00027213 */ /* 0x002fe20000000000 */
[----:B--2---:R-:W-:Y:S01]  /*0f90*/  IMAD.MOV R3, RZ, RZ, -R17 ;  /* 0x000000ffff037224 */ /* 0x004fe200078e0a11 */
[----:B------:R-:W-:-:S03]  /*0fa0*/  MOV R16, RZ ;  /* 0x000000ff00107202 */ /* 0x000fc60000000f00 */
[----:B------:R-:W-:Y:S01]  /*0fb0*/  IMAD R8, R3, R6, RZ ;  /* 0x0000000603087224 */ /* 0x000fe200078e02ff */
[----:B------:R-:W-:-:S03]  /*0fc0*/  IABS R3, R4 ;  /* 0x0000000400037213 */ /* 0x000fc60000000000 */
[----:B------:R-:W-:Y:S01]  /*0fd0*/  IMAD.HI.U32 R8, R17, R8, R16 ;  /* 0x0000000811087227 */ /* 0x000fe200078e0010 */
[----:B------:R-:W-:Y:S01]  /*0fe0*/  ISETP.NE.AND P3, PT, R11, RZ, PT ;  /* 0x000000ff0b00720c */ /* 0x000fe20003f65270 */
[----:B------:R-:W2:Y:S02]  /*0ff0*/  LD.E.64 R16, desc[UR6][R12.64+0x50] ;  /* 0x000050060c107980 */ /* 0x000ea4000c101b00 */
[----:B------:R-:W-:Y:S02]  /*1000*/  IMAD.MOV R2, RZ, RZ, -R2 ;  /* 0x000000ffff027224 */ /* 0x000fe400078e0a02 */
[----:B------:R-:W-:-:S04]  /*1010*/  IMAD.HI.U32 R9, R8, R3, RZ ;  /* 0x0000000308097227 */ /* 0x000fc800078e00ff */
[----:B------:R-:W-:-:S05]  /*1020*/  IMAD R3, R9, R2, R3 ;  /* 0x0000000209037224 */ /* 0x000fca00078e0203 */
[----:B------:R-:W-:Y:S02]  /*1030*/  ISETP.GT.U32.AND P0, PT, R6, R3, PT ;  /* 0x000000030600720c */ /* 0x000fe40003f04070 */
[----:B------:R-:W-:-:S11]  /*1040*/  LOP3.LUT R2, R4, R11, RZ, 0x3c, !PT ;  /* 0x0000000b04027212 */ /* 0x000fd600078e3cff */
[----:B------:R-:W-:-:S04]  /*1050*/  @!P0 IADD3 R3, PT, PT, R3, -R6, RZ ;  /* 0x8000000603038210 */ /* 0x000fc80007ffe0ff */
[----:B------:R-:W-:Y:S02]  /*1060*/  ISETP.GE.U32.AND P1, PT, R3, R6, PT ;  /* 0x000000060300720c */ /* 0x000fe40003f26070 */
[----:B------:R-:W-:Y:S01]  /*1070*/  ISETP.GE.AND P2, PT, R2, RZ, PT ;  /* 0x000000ff0200720c */ /* 0x000fe20003f46270 */
[----:B------:R-:W-:Y:S02]  /*1080*/  @!P0 VIADD R9, R9, 0x1 ;  /* 0x0000000109098836 */ /* 0x000fe40000000000 */
[-C--:B---3--:R-:W-:Y:S02]  /*1090*/  IMAD R2, R15, R241.reuse, RZ ;  /* 0x000000f10f027224 */ /* 0x088fe400078e02ff */
[----:B------:R-:W-:-:S04]  /*10a0*/  IMAD.WIDE.U32 R14, R14, R241, RZ ;  /* 0x000000f10e0e7225 */ /* 0x000fc800078e00ff */
[----:B------:R-:W-:Y:S01]  /*10b0*/  IMAD.IADD R243, R15, 0x1, R2 ;  /* 0x000000010ff37824 */ /* 0x000fe200078e0202 */
[C---:B------:R-:W-:Y:S02]  /*10c0*/  LEA R242, P0, R14.reuse, R244, 0x2 ;  /* 0x000000f40ef27211 */ /* 0x040fe400078010ff */
[----:B------:R-:W-:Y:S02]  /*10d0*/  @P1 IADD3 R9, PT, PT, R9, 0x1, RZ ;  /* 0x0000000109091810 */ /* 0x000fe40007ffe0ff */
[----:B------:R-:W-:Y:S02]  /*10e0*/  LEA.HI.X R243, R14, R245, R243, 0x2, P0 ;  /* 0x000000f50ef37211 */ /* 0x000fe400000f14f3 */
[----:B------:R-:W-:Y:S01]  /*10f0*/  @!P2 IADD3 R9, PT, PT, -R9, RZ, RZ ;  /* 0x000000ff0909a210 */ /* 0x000fe20007ffe1ff */
[----:B------:R-:W3:Y:S01]  /*1100*/  LD.E.64 R14, desc[UR6][R12.64+0x28] ;  /* 0x000028060c0e7980 */ /* 0x000ee2000c101b00 */
[----:B------:R-:W-:-:S05]  /*1110*/  @!P3 LOP3.LUT R9, RZ, R11, RZ, 0x33, !PT ;  /* 0x0000000bff09b212 */ /* 0x000fca00078e33ff */
[----:B------:R-:W-:-:S06]  /*1120*/  IMAD.WIDE R2, R9, 0x4, R242 ;  /* 0x0000000409027825 */ /* 0x000fcc00078e02f2 */
[----:B------:R1:W2:Y:S01]  /*1130*/  LD.E R2, desc[UR6][R2.64] ;  /* 0x0000000602027980 */ /* 0x0002a2000c101900 */
        /* <DEDUP_REMOVED lines=29> */
[----:B------:R-:W-:Y:S01]  /*1310*/  IMAD R3, R228, R7, R3 ;  /* 0x00000007e4037224 */ /* 0x000fe200078e0203 */
[----:B--2---:R-:W-:Y:S01]  /*1320*/  SHF.R.S32.HI R9, RZ, 0x1f, R2 ;  /* 0x0000001fff097819 */ /* 0x004fe20000011402 */
[----:B------:R-:W-:-:S04]  /*1330*/  IMAD R6, R19, R2, RZ ;  /* 0x0000000213067224 */ /* 0x000fc800078e02ff */
[C---:B------:R-:W-:Y:S02]  /*1340*/  IMAD R6, R18.reuse, R9, R6 ;  /* 0x0000000912067224 */ /* 0x040fe400078e0206 */
[----:B------:R-:W-:-:S04]  /*1350*/  IMAD.WIDE.U32 R18, R18, R2, RZ ;  /* 0x0000000212127225 */ /* 0x000fc800078e00ff */
[----:B------:R-:W-:Y:S02]  /*1360*/  IMAD.IADD R19, R19, 0x1, R6 ;  /* 0x0000000113137824 */ /* 0x000fe400078e0206 */
[----:B------:R-:W-:Y:S01]  /*1370*/  IMAD.WIDE.U32 R18, R4, R228, R18 ;  /* 0x000000e404127225 */ /* 0x000fe200078e0012 */
[----:B------:R-:W-:-:S04]  /*1380*/  SHF.R.S32.HI R6, RZ, 0x1f, R11 ;  /* 0x0000001fff067819 */ /* 0x000fc8000001140b */
[----:B------:R-:W-:Y:S01]  /*1390*/  IADD3 R19, PT, PT, R19, R3, RZ ;  /* 0x0000000313137210 */ /* 0x000fe20007ffe0ff */
[----:B------:R-:W-:-:S04]  /*13a0*/  IMAD R3, R17, R11, RZ ;  /* 0x0000000b11037224 */ /* 0x000fc800078e02ff */
[----:B------:R-:W-:Y:S02]  /*13b0*/  IMAD R6, R16, R6, R3 ;  /* 0x0000000610067224 */ /* 0x000fe400078e0203 */
[----:B---3--:R-:W-:Y:S02]  /*13c0*/  IMAD R3, R15, R2, RZ ;  /* 0x000000020f037224 */ /* 0x008fe400078e02ff */
[----:B------:R-:W-:-:S04]  /*13d0*/  IMAD.WIDE.U32 R16, R11, R16, R18 ;  /* 0x000000100b107225 */ /* 0x000fc800078e0012 */
[----:B------:R-:W-:-:S04]  /*13e0*/  IMAD.WIDE.U32 R10, R14, R2, RZ ;  /* 0x000000020e0a7225 */ /* 0x000fc800078e00ff */
[----:B------:R-:W-:Y:S01]  /*13f0*/  IMAD R3, R14, R9, R3 ;  /* 0x000000090e037224 */ /* 0x000fe200078e0203 */
[----:B------:R-:W-:Y:S01]  /*1400*/  MOV R8, R16 ;  /* 0x0000001000087202 */ /* 0x000fe20000000f00 */
[----:B------:R-:W-:-:S03]  /*1410*/  IMAD.IADD R6, R17, 0x1, R6 ;  /* 0x0000000111067824 */ /* 0x000fc600078e0206 */
[----:B------:R-:W-:Y:S01]  /*1420*/  IADD3 R9, PT, PT, R11, R3, RZ ;  /* 0x000000030b097210 */ /* 0x000fe20007ffe0ff */
[----:B------:R-:W-:Y:S05]  /*1430*/  BRA `(.L_x_5717) ;  /* 0x0000000400407947 */ /* 0x000fea0003800000 */
.L_x_5716:
        /* <DEDUP_REMOVED lines=29> */
[----:B------:R-:W-:Y:S01]  /*1610*/  @!P0 IMAD R2, R2, R228, R7 ;  /* 0x000000e402028224 */ /* 0x000fe200078e0207 */
[----:B------:R-:W-:Y:S01]  /*1620*/  @P0 IADD3 R6, PT, PT, R14, R15, RZ ;  /* 0x0000000f0e060210 */ /* 0x000fe20007ffe0ff */
[----:B---3-5:R-:W-:-:S03]  /*1630*/  @!P0 IMAD R9, R21, R11, RZ ;  /* 0x0000000b15098224 */ /* 0x028fc600078e02ff */
[----:B------:R-:W-:Y:S01]  /*1640*/  @!P0 IADD3 R23, PT, PT, R23, R2, RZ ;  /* 0x0000000217178210 */ /* 0x000fe20007ffe0ff */
[----:B------:R-:W-:Y:S01]  /*1650*/  @!P1 IMAD.IADD R4, R4, 0x1, -R3 ;  /* 0x0000000104049824 */ /* 0x000fe200078e0a03 */
[----:B------:R-:W-:-:S04]  /*1660*/  @!P0 SHF.R.S32.HI R2, RZ, 0x1f, R11 ;  /* 0x0000001fff028819 */ /* 0x000fc8000001140b */
[----:B------:R-:W-:Y:S01]  /*1670*/  ISETP.GE.U32.AND P4, PT, R4, R3, PT ;  /* 0x000000030400720c */ /* 0x000fe20003f86070 */
[----:B------:R-:W-:Y:S01]  /*1680*/  @!P0 IMAD R9, R20, R2, R9 ;  /* 0x0000000214098224 */ /* 0x000fe200078e0209 */
[----:B------:R-:W-:Y:S01]  /*1690*/  LOP3.LUT R3, R240, R5, RZ, 0x3c, !PT ;  /* 0x00000005f0037212 */ /* 0x000fe200078e3cff */
[----:B------:R-:W-:Y:S01]  /*16a0*/  @!P0 IMAD.WIDE.U32 R20, R20, R11, R22 ;  /* 0x0000000b14148225 */ /* 0x000fe200078e0016 */
[----:B------:R-:W-:-:S03]  /*16b0*/  ISETP.NE.AND P3, PT, R5, RZ, PT ;  /* 0x000000ff0500720c */ /* 0x000fc60003f65270 */
[-C--:B------:R-:W-:Y:S01]  /*16c0*/  @P0 IMAD R2, R229, R6.reuse, RZ ;  /* 0x00000006e5020224 */ /* 0x080fe200078e02ff */
[----:B------:R-:W-:Y:S01]  /*16d0*/  ISETP.GE.AND P2, PT, R3, RZ, PT ;  /* 0x000000ff0300720c */ /* 0x000fe20003f46270 */
[----:B------:R-:W-:Y:S01]  /*16e0*/  @P0 IMAD.WIDE.U32 R6, R228, R6, RZ ;  /* 0x00000006e4060225 */ /* 0x000fe200078e00ff */
[----:B------:R-:W-:Y:S02]  /*16f0*/  @!P0 MOV R8, R20 ;  /* 0x0000001400088202 */ /* 0x000fe40000000f00 */
[----:B------:R-:W-:Y:S02]  /*1700*/  LEA R4, R60, 0xffffff00, 0x8 ;  /* 0xffffff003c047811 */ /* 0x000fe400078e40ff */
[----:B------:R-:W-:Y:S02]  /*1710*/  @!P1 IADD3 R10, PT, PT, R10, 0x1, RZ ;  /* 0x000000010a0a9810 */ /* 0x000fe40007ffe0ff */
[----:B------:R-:W-:Y:S01]  /*1720*/  @!P0 IADD3 R9, PT, PT, R21, R9, RZ ;  /* 0x0000000915098210 */ /* 0x000fe20007ffe0ff */
[----:B------:R-:W-:Y:S01]  /*1730*/  @P0 IMAD.IADD R9, R7, 0x1, R2 ;  /* 0x0000000107090824 */ /* 0x000fe200078e0202 */
[----:B------:R-:W-:Y:S01]  /*1740*/  @P0 MOV R8, R6 ;  /* 0x0000000600080202 */ /* 0x000fe20000000f00 */
[----:B----4-:R-:W-:Y:S01]  /*1750*/  @!P0 IMAD R2, R231, R14, RZ ;  /* 0x0000000ee7028224 */ /* 0x010fe200078e02ff */
        /* <DEDUP_REMOVED lines=9> */
[----:B------:R-:W-:Y:S02]  /*17f0*/  @!P3 LOP3.LUT R10, RZ, R5, RZ, 0x33, !PT ;  /* 0x00000005ff0ab212 */ /* 0x000fe400078e33ff */
[----:B------:R-:W-:Y:S01]  /*1800*/  @!P0 IADD3 R23, PT, PT, R9, R2, RZ ;  /* 0x0000000209178210 */ /* 0x000fe20007ffe0ff */
[----:B------:R-:W-:Y:S01]  /*1810*/  @!P0 IMAD R2, R19, R11, RZ ;  /* 0x0000000b13028224 */ /* 0x000fe200078e02ff */
        /* <DEDUP_REMOVED lines=18> */
.L_x_5717:
[----:B------:R-:W-:Y:S05]  /*1940*/  BSYNC.RECONVERGENT B0 ;  /* 0x0000000000007941 */ /* 0x000fea0003800200 */
.L_x_5715:
[----:B------:R-:W-:Y:S01]  /*1950*/  ISETP.NE.AND P0, PT, R0, -0x1, PT ;  /* 0xffffffff0000780c */ /* 0x000fe20003f05270 */
[----:B------:R-:W2:Y:S04]  /*1960*/  LD.E.64 R178, desc[UR6][R164.64+0x30] ;  /* 0x00003006a4b27980 */ /* 0x000ea8000c101b00 */
[----:B------:R-:W3:Y:S04]  /*1970*/  LD.E.64 R20, desc[UR6][R164.64+0x48] ;  /* 0x00004806a4147980 */ /* 0x000ee8000c101b00 */
[----:B------:R-:W4:Y:S04]  /*1980*/  LD.E.64 R18, desc[UR6][R164.64+0x8] ;  /* 0x00000806a4127980 */ /* 0x000f28000c101b00 */
[----:B------:R-:W3:Y:S04]  /*1990*/  @!P0 LD.E.64 R26, desc[UR6][R164.64+0x18] ;  /* 0x00001806a41a8980 */ /* 0x000ee8000c101b00 */
[----:B------:R-:W4:Y:S04]  /*19a0*/  LD.E.64 R16, desc[UR6][R164.64+0x10] ;  /* 0x00001006a4107980 */ /* 0x000f28000c101b00 */
[----:B------:R1:W4:Y:S01]  /*19b0*/  LD.E.64 R14, desc[UR6][R12.64] ;  /* 0x000000060c0e7980 */ /* 0x000322000c101b00 */
[----:B------:R-:W-:-:S03]  /*19c0*/  IMAD.MOV.U32 R3, RZ, RZ, RZ ;  /* 0x000000ffff037224 */ /* 0x000fc600078e00ff */
[----:B------:R-:W4:Y:S04]  /*19d0*/  LD.E R11, desc[UR6][R164.64+0xd0] ;  /* 0x0000d006a40b7980 */ /* 0x000f28000c101900 */
[----:B------:R1:W5:Y:S04]  /*19e0*/  @P6 LD.E R3, desc[UR6][R32.64] ;  /* 0x0000000620036980 */ /* 0x000368000c101900 */
        /* <DEDUP_REMOVED lines=24> */
[----:B------:R-:W-:Y:S01]  /*1b70*/  @!P1 IADD3 R22, PT, PT, R22, 0x1, RZ ;  /* 0x0000000116169810 */ /* 0x000fe20007ffe0ff */
[-C--:B-----5:R-:W-:Y:S01]  /*1b80*/  IMAD R7, R7, R230.reuse, RZ ;  /* 0x000000e607077224 */ /* 0x0a0fe200078e02ff */
[----:B------:R-:W-:Y:S02]  /*1b90*/  ISETP.GE.AND P2, PT, R2, RZ, PT ;  /* 0x000000ff0200720c */ /* 0x000fe40003f46270 */
[----:B------:R-:W-:Y:S01]  /*1ba0*/  ISETP.NE.AND P1, PT, R5, RZ, PT ;  /* 0x000000ff0500720c */ /* 0x000fe20003f25270 */
[C---:B------:R-:W-:Y:S02]  /*1bb0*/  IMAD R7, R4.reuse, R231, R7 ;  /* 0x000000e704077224 */ /* 0x040fe400078e0207 */
[----:B------:R-:W-:-:S04]  /*1bc0*/  IMAD.WIDE.U32 R28, R4, R230, R28 ;  /* 0x000000e6041c7225 */ /* 0x000fc800078e001c */
[----:B------:R-:W-:Y:S01]  /*1bd0*/  @P3 VIADD R22, R22, 0x1 ;  /* 0x0000000116163836 */ /* 0x000fe20000000000 */
[----:B------:R-:W-:Y:S02]  /*1be0*/  MOV R9, 0x400 ;  /* 0x0000040000097802 */ /* 0x000fe40000000f00 */
[----:B------:R-:W-:Y:S01]  /*1bf0*/  IADD3 R29, PT, PT, R29, R7, RZ ;  /* 0x000000071d1d7210 */ /* 0x000fe20007ffe0ff */
[----:B------:R-:W-:Y:S01]  /*1c00*/  IMAD.MOV.U32 R2, RZ, RZ, R22 ;  /* 0x000000ffff027224 */ /* 0x000fe200078e0016 */
[----:B-1----:R-:W-:-:S03]  /*1c10*/  LEA R64, R64, R9, 0x18 ;  /* 0x0000000940407211 */ /* 0x002fc600078ec0ff */
[----:B------:R-:W-:Y:S01]  /*1c20*/  @!P2 IMAD.MOV R2, RZ, RZ, -R2 ;  /* 0x000000ffff02a224 */ /* 0x000fe200078e0a02 */
[----:B------:R-:W-:-:S05]  /*1c30*/  @!P1 LOP3.LUT R2, RZ, R5, RZ, 0x33, !PT ;  /* 0x00000005ff029212 */ /* 0x000fca00078e33ff */
[----:B------:R-:W-:Y:S01]  /*1c40*/  IMAD R23, R25, R2, RZ ;  /* 0x0000000219177224 */ /* 0x000fe200078e02ff */
[----:B------:R-:W-:Y:S01]  /*1c50*/  SHF.R.S32.HI R169, RZ, 0x1f, R240 ;  /* 0x0000001fffa97819 */ /* 0x000fe200000114f0 */
[----:B------:R-:W-:Y:S01]  /*1c60*/  IMAD.WIDE.U32 R28, R2, R24, R28 ;  /* 0x00000018021c7225 */ /* 0x000fe200078e001c */
[----:B------:R-:W-:-:S03]  /*1c70*/  SHF.R.U32.HI R172, RZ, 0x3, R62 ;  /* 0x00000003ffac7819 */ /* 0x000fc6000001163e */
[----:B------:R-:W-:Y:S02]  /*1c80*/  IMAD.MOV.U32 R173, RZ, RZ, RZ ;  /* 0x000000ffffad7224 */ /* 0x000fe400078e00ff */
        /* <DEDUP_REMOVED lines=8> */
[----:B--2---:R-:W-:-:S02]  /*1d10*/  @P0 IMAD R5, R179, R0, RZ ;  /* 0x00000000b3050224 */ /* 0x004fc400078e02ff */
[----:B---3--:R-:W-:-:S04]  /*1d20*/  @!P0 IMAD.WIDE.U32 R30, R26, R241, RZ ;  /* 0x000000f11a1e8225 */ /* 0x008fc800078e00ff */
[----:B------:R-:W-:Y:S02]  /*1d30*/  @!P0 IMAD R7, R27, R241, RZ ;  /* 0x000000f11b078224 */ /* 0x000fe400078e02ff */
[----:B------:R-:W-:-:S04]  /*1d40*/  @P0 IMAD.WIDE.U32 R26, R178, R0, RZ ;  /* 0x00000000b21a0225 */ /* 0x000fc800078e00ff */
[----:B------:R-:W-:Y:S02]  /*1d50*/  @!P0 IMAD.MOV.U32 R9, RZ, RZ, R30 ;  /* 0x000000ffff098224 */ /* 0x000fe400078e001e */
[----:B------:R-:W-:Y:S01]  /*1d60*/  @P0 IMAD.MOV.U32 R9, RZ, RZ, R26 ;  /* 0x000000ffff090224 */ /* 0x000fe200078e001a */
[----:B------:R-:W-:Y:S02]  /*1d70*/  SHF.R.S32.HI R0, RZ, 0x1f, R2 ;  /* 0x0000001fff007819 */ /* 0x000fe40000011402 */
[----:B------:R-:W-:Y:S01]  /*1d80*/  @!P0 IADD3 R7, PT, PT, R31, R7, RZ ;  /* 0x000000071f078210 */ /* 0x000fe20007ffe0ff */
[----:B------:R-:W-:Y:S01]  /*1d90*/  @P0 IMAD.IADD R7, R27, 0x1, R5 ;  /* 0x000000011b070824 */ /* 0x000fe200078e0205 */
[----:B------:R-:W-:Y:S01]  /*1da0*/  IADD3 R22, P1, PT, R12, R9, RZ ;  /* 0x000000090c167210 */ /* 0x000fe20007f3e0ff */
[----:B------:R-:W-:-:S03]  /*1db0*/  IMAD R4, R0, R24, R23 ;  /* 0x0000001800047224 */ /* 0x000fc600078e0217 */
[----:B------:R-:W-:Y:S02]  /*1dc0*/  IADD3.X R23, PT, PT, RZ, R7, RZ, P1, !PT ;  /* 0x00000007ff177210 */ /* 0x000fe40000ffe4ff */
[----:B------:R-:W-:Y:S01]  /*1dd0*/  IADD3 R8, P1, PT, R12, R8, RZ ;  /* 0x000000080c087210 */ /* 0x000fe20007f3e0ff */
[----:B------:R-:W-:Y:S02]  /*1de0*/  IMAD R5, R21, R240, RZ ;  /* 0x000000f015057224 */ /* 0x000fe400078e02ff */
[----:B------:R-:W-:Y:S02]  /*1df0*/  IMAD.IADD R29, R29, 0x1, R4 ;  /* 0x000000011d1d7824 */ /* 0x000fe400078e0204 */
[----:B------:R-:W-:Y:S01]  /*1e00*/  IMAD.X R9, RZ, RZ, R6, P1 ;  /* 0x000000ffff097224 */ /* 0x000fe200008e0606 */
[----:B------:R-:W-:Y:S01]  /*1e10*/  SHF.R.S32.HI R4, RZ, 0x1f, R73 ;  /* 0x0000001fff047819 */ /* 0x000fe20000011449 */
[----:B------:R-:W-:Y:S02]  /*1e20*/  IMAD R5, R20, R169, R5 ;  /* 0x000000a914057224 */ /* 0x000fe400078e0205 */
[----:B------:R-:W-:Y:S01]  /*1e30*/  IMAD.WIDE.U32 R24, R240, R20, R22 ;  /* 0x00000014f0187225 */ /* 0x000fe200078e0016 */
[----:B------:R-:W-:-:S03]  /*1e40*/  LEA.HI R4, R4, R73, RZ, 0x8 ;  /* 0x0000004904047211 */ /* 0x000fc600078f40ff */
[----:B------:R-:W-:Y:S01]  /*1e50*/  IMAD.WIDE.U32 R22, R237, 0x40, R172 ;  /* 0x00000040ed167825 */ /* 0x000fe200078e00ac */
[----:B------:R-:W-:-:S03]  /*1e60*/  IADD3 R7, PT, PT, R25, R5, RZ ;  /* 0x0000000519077210 */ /* 0x000fc60007ffe0ff */
[----:B------:R-:W-:Y:S01]  /*1e70*/  IMAD.WIDE.U32 R20, R172, R228, R8 ;  /* 0x000000e4ac147225 */ /* 0x000fe200078e0008 */
[----:B------:R-:W-:-:S03]  /*1e80*/  SHF.R.S32.HI R4, RZ, 0x8, R4 ;  /* 0x00000008ff047819 */ /* 0x000fc60000011404 */
[----:B------:R-:W-:Y:S01]  /*1e90*/  IMAD.MOV.U32 R6, RZ, RZ, R24 ;  /* 0x000000ffff067224 */ /* 0x000fe200078e0018 */
[----:B------:R-:W-:Y:S01]  /*1ea0*/  IADD3 R233, PT, PT, R21, R233, RZ ;  /* 0x000000e915e97210 */ /* 0x000fe20007ffe0ff */
[----:B------:R-:W-:Y:S01]  /*1eb0*/  IMAD R5, R23, R178, RZ ;  /* 0x000000b217057224 */ /* 0x000fe200078e02ff */
[----:B----4-:R-:W-:Y:S01]  /*1ec0*/  LEA R232, P0, R20, R18, 0x1 ;  /* 0x0000001214e87211 */ /* 0x010fe200078008ff */
[----:B------:R-:W-:Y:S01]  /*1ed0*/  IMAD.WIDE.U32 R8, R172, R230, R28 ;  /* 0x000000e6ac087225 */ /* 0x000fe200078e001c */
[----:B------:R-:W-:Y:S02]  /*1ee0*/  VIMNMX R71, PT, PT, R227, R4, !PT ;  /* 0x00000004e3477248 */ /* 0x000fe40007fe0100 */
[----:B------:R-:W-:Y:S01]  /*1ef0*/  LEA.HI.X R233, R20, R19, R233, 0x1, P0 ;  /* 0x0000001314e97211 */ /* 0x000fe200000f0ce9 */
[C---:B------:R-:W-:Y:S02]  /*1f00*/  IMAD R5, R22.reuse, R179, R5 ;  /* 0x000000b316057224 */ /* 0x040fe400078e0205 */
[----:B------:R-:W-:Y:S01]  /*1f10*/  IMAD.WIDE.U32 R6, R22, R178, R6 ;  /* 0x000000b216067225 */ /* 0x000fe200078e0006 */
[----:B------:R-:W-:-:S03]  /*1f20*/  LEA R234, P0, R8, R16, 0x1 ;  /* 0x0000001008ea7211 */ /* 0x000fc600078008ff */
[----:B------:R-:W-:Y:S01]  /*1f30*/  IMAD.IADD R235, R9, 0x1, R235 ;  /* 0x0000000109eb7824 */ /* 0x000fe200078e02eb */
[----:B------:R-:W-:Y:S01]  /*1f40*/  LEA R170, P1, R6, R14, 0x1 ;  /* 0x0000000e06aa7211 */ /* 0x000fe200078208ff */
[----:B------:R-:W-:Y:S01]  /*1f50*/  IMAD.IADD R5, R7, 0x1, R5 ;  /* 0x0000000107057824 */ /* 0x000fe200078e0205 */
[----:B------:R-:W-:Y:S02]  /*1f60*/  LOP3.LUT R7, R65, 0x1c0, RZ, 0xc0, !PT ;  /* 0x000001c041077812 */ /* 0x000fe400078ec0ff */
[----:B------:R-:W-:Y:S02]  /*1f70*/  LEA.HI.X R235, R8, R17, R235, 0x1, P0 ;  /* 0x0000001108eb7211 */ /* 0x000fe400000f0ceb */
[----:B------:R-:W-:Y:S02]  /*1f80*/  ISETP.GT.AND P0, PT, R60, R71, PT ;  /* 0x000000473c00720c */ /* 0x000fe40003f04270 */
[----:B------:R-:W-:Y:S02]  /*1f90*/  LEA.HI.X R171, R6, R15, R5, 0x1, P1 ;  /* 0x0000000f06ab7211 */ /* 0x000fe400008f0c05 */
[----:B------:R-:W-:-:S04]  /*1fa0*/  LOP3.LUT R6, R7, 0x38, R62, 0xf8, !PT ;  /* 0x0000003807067812 */ /* 0x000fc800078ef83e */
[----:B------:R-:W-:-:S04]  /*1fb0*/  LOP3.LUT R4, R6, 0x38, R65, 0x78, !PT ;  /* 0x0000003806047812 */ /* 0x000fc800078e7841 */
[----:B------:R-:W-:Y:S02]  /*1fc0*/  LOP3.LUT R63, R4, 0x1e00, R65, 0xf8, !PT ;  /* 0x00001e00043f7812 */ /* 0x000fe400078ef841 */
        /* <DEDUP_REMOVED lines=13> */
[----:B------:R-:W-:-:S02]  /*20a0*/  MOV R13, RZ ;  /* 0x000000ff000d7202 */ /* 0x000fc40000000f00 */
[----:B------:R-:W-:Y:S02]  /*20b0*/  SHF.R.S32.HI R15, RZ, 0x1f, R70 ;  /* 0x0000001fff0f7819 */ /* 0x000fe40000011446 */
        /* <DEDUP_REMOVED lines=57> */
[----:B---3--:R-:W-:Y:S02]  /*2450*/  IMAD R9, R175, R70, RZ ;  /* 0x00000046af097224 */ /* 0x008fe400078e02ff */
[----:B------:R-:W-:-:S04]  /*2460*/  IMAD.WIDE.U32 R28, R70, R174, R28 ;  /* 0x000000ae461c7225 */ /* 0x000fc800078e001c */
[----:B------:R-:W-:Y:S02]  /*2470*/  IMAD R9, R174, R15, R9 ;  /* 0x0000000fae097224 */ /* 0x000fe400078e0209 */
[----:B----4-:R-:W-:-:S04]  /*2480*/  IMAD.WIDE.U32 R26, R241, R22, R12 ;  /* 0x00000016f11a7225 */ /* 0x010fc800078e000c */
[----:B------:R-:W-:Y:S01]  /*2490*/  IMAD R8, R23, R241, RZ ;  /* 0x000000f117087224 */ /* 0x000fe200078e02ff */
[----:B------:R-:W-:Y:S01]  /*24a0*/  IADD3 R29, PT, PT, R29, R9, RZ ;  /* 0x000000091d1d7210 */ /* 0x000fe20007ffe0ff */
[----:B-----5:R-:W-:Y:S02]  /*24b0*/  IMAD R9, R177, R70, RZ ;  /* 0x00000046b1097224 */ /* 0x020fe400078e02ff */
[----:B------:R-:W-:Y:S02]  /*24c0*/  IMAD.IADD R27, R27, 0x1, R8 ;  /* 0x000000011b1b7824 */ /* 0x000fe400078e0208 */
[----:B------:R-:W-:Y:S02]  /*24d0*/  IMAD R8, R176, R15, R9 ;  /* 0x0000000fb0087224 */ /* 0x000fe400078e0209 */
[----:B------:R-:W-:-:S04]  /*24e0*/  IMAD.WIDE.U32 R26, R70, R176, R26 ;  /* 0x000000b0461a7225 */ /* 0x000fc800078e001a */
[-C--:B------:R-:W-:Y:S02]  /*24f0*/  IMAD R19, R19, R2.reuse, RZ ;  /* 0x0000000213137224 */ /* 0x080fe400078e02ff */
[----:B------:R-:W-:Y:S02]  /*2500*/  IMAD R9, R25, R2, RZ ;  /* 0x0000000219097224 */ /* 0x000fe400078e02ff */
[----:B------:R-:W-:Y:S02]  /*2510*/  IMAD.IADD R27, R27, 0x1, R8 ;  /* 0x000000011b1b7824 */ /* 0x000fe400078e0208 */
[-C--:B------:R-:W-:Y:S02]  /*2520*/  IMAD R22, R18, R0.reuse, R19 ;  /* 0x0000000012167224 */ /* 0x080fe400078e0213 */
[----:B------:R-:W-:Y:S02]  /*2530*/  IMAD R0, R24, R0, R9 ;  /* 0x0000000018007224 */ /* 0x000fe400078e0209 */
[----:B------:R-:W-:-:S04]  /*2540*/  IMAD.WIDE.U32 R18, R2, R18, R28 ;  /* 0x0000001202127225 */ /* 0x000fc800078e001c */
[----:B------:R-:W-:-:S04]  /*2550*/  IMAD.WIDE.U32 R24, R2, R24, R26 ;  /* 0x0000001802187225 */ /* 0x000fc800078e001a */
[----:B------:R-:W-:Y:S01]  /*2560*/  IMAD.IADD R2, R70, 0x1, R3 ;  /* 0x0000000146027824 */ /* 0x000fe200078e0203 */
[----:B------:R-:W-:Y:S01]  /*2570*/  SHF.L.U32 R3, R62, 0x2, RZ ;  /* 0x000000023e037819 */ /* 0x000fe200000006ff */
[----:B------:R-:W-:Y:S01]  /*2580*/  IMAD.IADD R25, R25, 0x1, R0 ;  /* 0x0000000119197824 */ /* 0x000fe200078e0200 */
[----:B------:R-:W-:Y:S02]  /*2590*/  SHF.R.S32.HI R9, RZ, 0x1f, R73 ;  /* 0x0000001fff097819 */ /* 0x000fe40000011449 */
[----:B------:R-:W-:Y:S02]  /*25a0*/  IADD3 R15, P0, PT, -R73, R172, RZ ;  /* 0x000000ac490f7210 */ /* 0x000fe40007f1e1ff */
[----:B------:R-:W-:Y:S02]  /*25b0*/  LOP3.LUT R0, R3, 0x1c, RZ, 0xc0, !PT ;  /* 0x0000001c03007812 */ /* 0x000fe400078ec0ff */
[----:B------:R-:W-:Y:S01]  /*25c0*/  IADD3 R23, PT, PT, R19, R22, RZ ;  /* 0x0000001613177210 */ /* 0x000fe20007ffe0ff */
[----:B------:R-:W-:Y:S01]  /*25d0*/  IMAD R19, R2, R11, RZ ;  /* 0x0000000b02137224 */ /* 0x000fe200078e02ff */
[----:B------:R-:W-:Y:S01]  /*25e0*/  IADD3.X R9, PT, PT, RZ, ~R9, RZ, P0, !PT ;  /* 0x80000009ff097210 */ /* 0x000fe200007fe4ff */
[----:B------:R-:W-:-:S02]  /*25f0*/  IMAD R2, R172, R11, R12 ;  /* 0x0000000bac027224 */ /* 0x000fc400078e020c */
[----:B------:R-:W-:Y:S01]  /*2600*/  IMAD R0, R172, R11, R0 ;  /* 0x0000000bac007224 */ /* 0x000fe200078e0200 */
[----:B------:R-:W-:Y:S01]  /*2610*/  MOV R22, R18 ;  /* 0x0000001200167202 */ /* 0x000fe20000000f00 */
[C---:B------:R-:W-:Y:S01]  /*2620*/  IMAD R99, R9.reuse, R174, RZ ;  /* 0x000000ae09637224 */ /* 0x040fe200078e02ff */
[----:B------:R-:W-:Y:S01]  /*2630*/  SHF.R.S32.HI R3, RZ, 0x1f, R19 ;  /* 0x0000001fff037819 */ /* 0x000fe20000011413 */
[----:B------:R-:W-:Y:S01]  /*2640*/  IMAD R9, R9, R176, RZ ;  /* 0x000000b009097224 */ /* 0x000fe200078e02ff */
[C---:B------:R-:W-:Y:S02]  /*2650*/  IADD3 R102, P0, PT, R19.reuse, R2, RZ ;  /* 0x0000000213667210 */ /* 0x040fe40007f1e0ff */
[----:B------:R-:W-:Y:S01]  /*2660*/  IADD3 R14, P1, PT, R19, R0, RZ ;  /* 0x00000000130e7210 */ /* 0x000fe20007f3e0ff */
[----:B------:R-:W-:Y:S01]  /*2670*/  IMAD R99, R175, R15, R99 ;  /* 0x0000000faf637224 */ /* 0x000fe200078e0263 */
[----:B------:R-:W-:Y:S01]  /*2680*/  LEA.HI.X.SX32 R103, R2, R3, 0x1, P0 ;  /* 0x0000000302677211 */ /* 0x000fe200000f0eff */
[----:B------:R-:W-:Y:S01]  /*2690*/  IMAD.WIDE.U32 R22, R174, R15, R22 ;  /* 0x0000000fae167225 */ /* 0x000fe200078e0016 */
[----:B------:R-:W-:-:S03]  /*26a0*/  LEA.HI.X.SX32 R3, R0, R3, 0x1, P1 ;  /* 0x0000000300037211 */ /* 0x000fc600008f0eff */
        /* <DEDUP_REMOVED lines=16> */
[C---:B------:R-:W-:Y:S01]  /*27b0*/  IMAD R83, R177.reuse, 0xc0, RZ ;  /* 0x000000c0b1537824 */ /* 0x040fe200078e02ff */
[----:B------:R-:W-:Y:S01]  /*27c0*/  IADD3 R102, P2, PT, R4, R102, RZ ;  /* 0x0000006604667210 */ /* 0x000fe20007f5e0ff */
[----:B------:R-:W-:Y:S01]  /*27d0*/  IMAD R85, R177, 0xe0, RZ ;  /* 0x000000e0b1557824 */ /* 0x000fe200078e02ff */
[----:B------:R-:W-:Y:S01]  /*27e0*/  IADD3.X R15, PT, PT, R5, R0, RZ, P0, !PT ;  /* 0x00000000050f7210 */ /* 0x000fe200007fe4ff */
[----:B------:R-:W-:Y:S01]  /*27f0*/  IMAD.WIDE.U32 R186, R176, 0x60, RZ ;  /* 0x00000060b0ba7825 */ /* 0x000fe200078e00ff */
[----:B------:R-:W-:-:S03]  /*2800*/  ISETP.GE.AND P0, PT, R12, R239, PT ;  /* 0x000000ef0c00720c */ /* 0x000fc60003f06270 */
[----:B------:R-:W-:-:S04]  /*2810*/  IMAD.WIDE.U32 R182, R176, 0xc0, RZ ;  /* 0x000000c0b0b67825 */ /* 0x000fc800078e00ff */
[----:B------:R-:W-:-:S04]  /*2820*/  IMAD.WIDE.U32 R180, R176, 0xe0, RZ ;  /* 0x000000e0b0b47825 */ /* 0x000fc800078e00ff */
[----:B------:R-:W-:Y:S02]  /*2830*/  IMAD R81, R177, 0xa0, RZ ;  /* 0x000000a0b1517824 */ /* 0x000fe400078e02ff */
[----:B------:R-:W-:Y:S01]  /*2840*/  IMAD.WIDE.U32 R184, R176, 0xa0, RZ ;  /* 0x000000a0b0b87825 */ /* 0x000fe200078e00ff */
[C---:B------:R-:W-:Y:S02]  /*2850*/  IADD3.X R51, PT, PT, R7.reuse, R0, RZ, P1, !PT ;  /* 0x0000000007337210 */ /* 0x040fe40000ffe4ff */
[----:B------:R-:W-:Y:S01]  /*2860*/  P2R R135, PR, RZ, 0x1 ;  /* 0x00000001ff877803 */ /* 0x000fe20000000000 */
[----:B------:R-:W-:Y:S01]  /*2870*/  IMAD.X R101, R7, 0x1, R103, P3 ;  /* 0x0000000107657824 */ /* 0x000fe200018e0667 */
        /* <DEDUP_REMOVED lines=15> */
.L_x_5789:
        /* <DEDUP_REMOVED lines=9> */
[----:B------:R-:W-:Y:S01]  /*2a00*/  ISETP.LT.OR P1, PT, R172, R117, P0 ;  /* 0x00000075ac00720c */ /* 0x000fe20000721670 */
[----:B------:R-:W-:Y:S01]  /*2a10*/  UMOV UR4, URZ ;  /* 0x000000ff00047c82 */ /* 0x000fe20008000000 */
[C---:B------:R-:W-:Y:S01]  /*2a20*/  ISETP.GE.OR P0, PT, R160.reuse, R115, P5 ;  /* 0x00000073a000720c */ /* 0x040fe20002f06670 */
[----:B------:R-:W-:Y:S01]  /*2a30*/  BSSY.RECONVERGENT B1, `(.L_x_5719) ;  /* 0x0000ab5000017945 */ /* 0x000fe20003800200 */
[----:B------:R-:W-:Y:S02]  /*2a40*/  P2R R2, PR, RZ, 0x2 ;  /* 0x00000002ff027803 */ /* 0x000fe40000000000 */
[----:B------:R-:W-:Y:S02]  /*2a50*/  ISETP.LT.OR P4, PT, R160, R117, P0 ;  /* 0x00000075a000720c */ /* 0x000fe40000781670 */
[C---:B------:R-:W-:Y:S02]  /*2a60*/  ISETP.GE.OR P0, PT, R158.reuse, R115, P5 ;  /* 0x000000739e00720c */ /* 0x040fe40002f06670 */
[----:B------:R-:W-:Y:S02]  /*2a70*/  P2R R16, PR, RZ, 0x10 ;  /* 0x00000010ff107803 */ /* 0x000fe40000000000 */
[----:B------:R-:W-:Y:S01]  /*2a80*/  ISETP.LT.OR P0, PT, R158, R117, P0 ;  /* 0x000000759e00720c */ /* 0x000fe20000701670 */
[----:B------:R-:W2:Y:S01]  /*2a90*/  @!P1 LD.E.128 R28, desc[UR6][R98.64] ;  /* 0x00000006621c9980 */ /* 0x000ea2000c101d00 */
[----:B------:R-:W-:Y:S02]  /*2aa0*/  IADD3 R34, P1, PT, R98, R77, RZ ;  /* 0x0000004d62227210 */ /* 0x000fe40007f3e0ff */
[----:B------:R-:W-:Y:S02]  /*2ab0*/  P2R R8, PR, RZ, 0x1 ;  /* 0x00000001ff087803 */ /* 0x000fe40000000000 */
[----:B------:R-:W-:Y:S01]  /*2ac0*/  ISETP.LT.OR P6, PT, R154, R117, P2 ;  /* 0x000000759a00720c */ /* 0x000fe200017c1670 */
[--C-:B------:R-:W-:Y:S01]  /*2ad0*/  IMAD.X R35, R99, 0x1, R76.reuse, P1 ;  /* 0x0000000163237824 */ /* 0x100fe200008e064c */
[----:B----4-:R-:W-:Y:S02]  /*2ae0*/  @!P4 IADD3 R20, P3, PT, R34, R77, RZ ;  /* 0x0000004d2214c210 */ /* 0x010fe40007f7e0ff */
[----:B------:R-:W-:Y:S02]  /*2af0*/  ISETP.NE.AND P2, PT, R8, RZ, PT ;  /* 0x000000ff0800720c */ /* 0x000fe40003f45270 */
[----:B------:R-:W-:Y:S01]  /*2b00*/  LEA R32, P0, R66, R106, 0x1 ;  /* 0x0000006a42207211 */ /* 0x000fe200078008ff */
[----:B------:R-:W-:Y:S01]  /*2b10*/  @!P4 IMAD.X R21, R35, 0x1, R76, P3 ;  /* 0x000000012315c824 */ /* 0x000fe200018e064c */
[----:B------:R-:W-:Y:S02]  /*2b20*/  ISETP.NE.AND P3, PT, R16, RZ, PT ;  /* 0x000000ff1000720c */ /* 0x000fe40003f65270 */
[----:B------:R-:W-:Y:S02]  /*2b30*/  LEA.HI.X R33, R66, R107, R67, 0x1, P0 ;  /* 0x0000006b42217211 */ /* 0x000fe400000f0c43 */
[----:B------:R-:W-:Y:S02]  /*2b40*/  @!P4 LEA R46, P1, R230, R32, 0x5 ;  /* 0x00000020e62ec211 */ /* 0x000fe400078228ff */
[----:B------:R-:W-:Y:S02]  /*2b50*/  P2R R135, PR, RZ, 0x20 ;  /* 0x00000020ff877803 */ /* 0x000fe40000000000 */
[----:B------:R-:W-:Y:S02]  /*2b60*/  P2R R3, PR, RZ, 0x40 ;  /* 0x00000040ff037803 */ /* 0x000fe40000000000 */
        /* <DEDUP_REMOVED lines=282> */
.L_x_5720:
        /* <DEDUP_REMOVED lines=71> */
.L_x_5724:
[----:B------:R-:W-:Y:S05]  /*4180*/  BSYNC.RECONVERGENT B0 ;  /* 0x0000000000007941 */ /* 0x000fea0003800200 */
.L_x_5723:
        /* <DEDUP_REMOVED lines=52> */
.L_x_5726:
[----:B------:R-:W-:Y:S05]  /*44d0*/  BSYNC.RECONVERGENT B0 ;  /* 0x0000000000007941 */ /* 0x000fea0003800200 */
.L_x_5725:
        /* <DEDUP_REMOVED lines=53> */
.L_x_5728:
[----:B------:R-:W-:Y:S05]  /*4830*/  BSYNC.RECONVERGENT B0 ;  /* 0x0000000000007941 */ /* 0x000fea0003800200 */
.L_x_5727:
        /* <DEDUP_REMOVED lines=55> */
.L_x_5730:
[----:B------:R-:W-:Y:S05]  /*4bb0*/  BSYNC.RECONVERGENT B0 ;  /* 0x0000000000007941 */ /* 0x000fea0003800200 */
.L_x_5729:
        /* <DEDUP_REMOVED lines=58> */
.L_x_5732:
[----:B------:R-:W-:Y:S05]  /*4f60*/  BSYNC.RECONVERGENT B0 ;  /* 0x0000000000007941 */ /* 0x000fea0003800200 */
.L_x_5731:
        /* <DEDUP_REMOVED lines=54> */
.L_x_5734:
[----:B------:R-:W-:Y:S05]  /*52d0*/  BSYNC.RECONVERGENT B0 ;  /* 0x0000000000007941 */ /* 0x000fea0003800200 */
.L_x_5733:
        /* <DEDUP_REMOVED lines=58> */
.L_x_5736:
[----:B------:R-:W-:Y:S05]  /*5680*/  BSYNC.RECONVERGENT B0 ;  /* 0x0000000000007941 */ /* 0x000fea0003800200 */
.L_x_5735:
        /* <DEDUP_REMOVED lines=56> */
.L_x_5738:
[----:B------:R-:W-:Y:S05]  /*5a10*/  BSYNC.RECONVERGENT B0 ;  /* 0x0000000000007941 */ /* 0x000fea0003800200 */
.L_x_5737:
        /* <DEDUP_REMOVED lines=58> */
.L_x_5740:
[----:B------:R-:W-:Y:S05]  /*5dc0*/  BSYNC.RECONVERGENT B0 ;  /* 0x0000000000007941 */ /* 0x000fea0003800200 */
.L_x_5739:
        /* <DEDUP_REMOVED lines=54> */
.L_x_5742:
[----:B------:R-:W-:Y:S05]  /*6130*/  BSYNC.RECONVERGENT B0 ;  /* 0x0000000000007941 */ /* 0x000fea0003800200 */
.L_x_5741:
        /* <DEDUP_REMOVED lines=67> */
.L_x_5744:
[----:B------:R-:W-:Y:S05]  /*6570*/  BSYNC.RECONVERGENT B0 ;  /* 0x0000000000007941 */ /* 0x000fea0003800200 */
.L_x_5743:
        /* <DEDUP_REMOVED lines=55> */
.L_x_5746:
[----:B------:R-:W-:Y:S05]  /*68f0*/  BSYNC.RECONVERGENT B0 ;  /* 0x0000000000007941 */ /* 0x000fea0003800200 */
.L_x_5745:
        /* <DEDUP_REMOVED lines=55> */
.L_x_5748:
[----:B------:R-:W-:Y:S05]  /*6c70*/  BSYNC.RECONVERGENT B0 ;  /* 0x0000000000007941 */ /* 0x000fea0003800200 */
.L_x_5747:
        /* <DEDUP_REMOVED lines=55> */
.L_x_5750:
[----:B------:R-:W-:Y:S05]  /*6ff0*/  BSYNC.RECONVERGENT B0 ;  /* 0x0000000000007941 */ /* 0x000fea0003800200 */
.L_x_5749:
        /* <DEDUP_REMOVED lines=55> */
.L_x_5752:
[----:B------:R-:W-:Y:S05]  /*7370*/  BSYNC.RECONVERGENT B0 ;  /* 0x0000000000007941 */ /* 0x000fea0003800200 */
.L_x_5751:
        /* <DEDUP_REMOVED lines=55> */
.L_x_5754:
[----:B------:R-:W-:Y:S05]  /*76f0*/  BSYNC.RECONVERGENT B0 ;  /* 0x0000000000007941 */ /* 0x000fea0003800200 */
.L_x_5753:
[----:B------:R-:W5:Y:S02]  /*7700*/  LD.E R3, desc[UR6][R164.64+0xd0] ;  /* 0x0000d006a4037980 */ /* 0x000f64000c101900 */
[----:B-----5:R-:W-:Y:S05]  /*7710*/  IMAD.U32 R3, R3, -0x80, RZ ;  /* 0xffffff8003037824 */ /* 0x020fea00078e00ff */
[C---:B------:R-:W-:Y:S02]  /*7720*/  LEA R14, P1, R3.reuse, R14, 0x1 ;  /* 0x0000000e030e7211 */ /* 0x040fe400078208ff */
[C---:B------:R-:W-:Y:S02]  /*7730*/  LEA R50, P0, R3.reuse, R50, 0x1 ;  /* 0x0000003203327211 */ /* 0x040fe400078008ff */
[C---:B------:R-:W-:Y:S02]  /*7740*/  LEA.HI.X.SX32 R15, R3.reuse, R15, 0x1, P1 ;  /* 0x0000000f030f7211 */ /* 0x040fe400008f0eff */
[----:B------:R-:W-:Y:S01]  /*7750*/  LEA.HI.X.SX32 R51, R3, R51, 0x1, P0 ;  /* 0x0000003303337211 */ /* 0x000fe200000f0eff */
[----:B------:R-:W-:Y:S05]  /*7760*/  BRA `(.L_x_5721) ;  /* 0x0000005c00847947 */ /* 0x000fea0003800000 */
.L_x_5722:
        /* <DEDUP_REMOVED lines=95> */
.L_x_5756:
[----:B------:R-:W-:Y:S05]  /*7d60*/  BSYNC.RECONVERGENT B0 ;  /* 0x0000000000007941 */ /* 0x000fea0003800200 */
.L_x_5755:
        /* <DEDUP_REMOVED lines=92> */
.L_x_5758:
[----:B------:R-:W-:Y:S05]  /*8330*/  BSYNC.RECONVERGENT B0 ;  /* 0x0000000000007941 */ /* 0x000fea0003800200 */
.L_x_5757:
        /* <DEDUP_REMOVED lines=96> */
.L_x_5760:
[----:B------:R-:W-:Y:S05]  /*8940*/  BSYNC.RECONVERGENT B0 ;  /* 0x0000000000007941 */ /* 0x000fea0003800200 */
.L_x_5759:
        /* <DEDUP_REMOVED lines=89> */
.L_x_5762:
[----:B------:R-:W-:Y:S05]  /*8ee0*/  BSYNC.RECONVERGENT B0 ;  /* 0x0000000000007941 */ /* 0x000fea0003800200 */
.L_x_5761:
        /* <DEDUP_REMOVED lines=90> */
.L_x_5764:
[----:B------:R-:W-:Y:S05]  /*9490*/  BSYNC.RECONVERGENT B0 ;  /* 0x0000000000007941 */ /* 0x000fea0003800200 */
.L_x_5763:
        /* <DEDUP_REMOVED lines=93> */
.L_x_5766:
[----:B------:R-:W-:Y:S05]  /*9a70*/  BSYNC.RECONVERGENT B0 ;  /* 0x0000000000007941 */ /* 0x000fea0003800200 */
.L_x_5765:
        /* <DEDUP_REMOVED lines=90> */
.L_x_5768:
[----:B------:R-:W-:Y:S05]  /*a020*/  BSYNC.RECONVERGENT B0 ;  /* 0x0000000000007941 */ /* 0x000fea0003800200 */
.L_x_5767:
        /* <DEDUP_REMOVED lines=93> */
.L_x_5770:
[----:B------:R-:W-:Y:S05]  /*a600*/  BSYNC.RECONVERGENT B0 ;  /* 0x0000000000007941 */ /* 0x000fea0003800200 */
.L_x_5769:
        /* <DEDUP_REMOVED lines=93> */
.L_x_5772:
[----:B------:R-:W-:Y:S05]  /*abe0*/  BSYNC.RECONVERGENT B0 ;  /* 0x0000000000007941 */ /* 0x000fea0003800200 */
.L_x_5771:
        /* <DEDUP_REMOVED lines=93> */
.L_x_5774:
[----:B------:R-:W-:Y:S05]  /*b1c0*/  BSYNC.RECONVERGENT B0 ;  /* 0x0000000000007941 */ /* 0x000fea0003800200 */
.L_x_5773:
        /* <DEDUP_REMOVED lines=91> */
.L_x_5776:
[----:B------:R-:W-:Y:S05]  /*b780*/  BSYNC.RECONVERGENT B0 ;  /* 0x0000000000007941 */ /* 0x000fea0003800200 */
.L_x_5775:
        /* <DEDUP_REMOVED lines=94> */
.L_x_5778:
[----:B------:R-:W-:Y:S05]  /*bd70*/  BSYNC.RECONVERGENT B0 ;  /* 0x0000000000007941 */ /* 0x000fea0003800200 */
.L_x_5777:
        /* <DEDUP_REMOVED lines=94> */
.L_x_5780:
[----:B------:R-:W-:Y:S05]  /*c360*/  BSYNC.RECONVERGENT B0 ;  /* 0x0000000000007941 */ /* 0x000fea0003800200 */
.L_x_5779:
        /* <DEDUP_REMOVED lines=94> */
.L_x_5782:
[----:B------:R-:W-:Y:S05]  /*c950*/  BSYNC.RECONVERGENT B0 ;  /* 0x0000000000007941 */ /* 0x000fea0003800200 */
.L_x_5781:
        /* <DEDUP_REMOVED lines=95> */
.L_x_5784:
[----:B------:R-:W-:Y:S05]  /*cf50*/  BSYNC.RECONVERGENT B0 ;  /* 0x0000000000007941 */ /* 0x000fea0003800200 */
.L_x_5783:
        /* <DEDUP_REMOVED lines=91> */
.L_x_5786:
[----:B------:R-:W-:Y:S05]  /*d510*/  BSYNC.RECONVERGENT B0 ;  /* 0x0000000000007941 */ /* 0x000fea0003800200 */
.L_x_5785:
[----:B------:R-:W5:Y:S02]  /*d520*/  LD.E R3, desc[UR6][R164.64+0xd0] ;  /* 0x0000d006a4037980 */ /* 0x000f64000c101900 */
[----:B-----5:R-:W-:Y:S05]  /*d530*/  IMAD.U32 R3, R3, -0x80, RZ ;  /* 0xffffff8003037824 */ /* 0x020fea00078e00ff */
[C---:B------:R-:W-:Y:S02]  /*d540*/  LEA R102, P1, R3.reuse, R102, 0x1 ;  /* 0x0000006603667211 */ /* 0x040fe400078208ff */
[C---:B------:R-:W-:Y:S02]  /*d550*/  LEA R100, P0, R3.reuse, R100, 0x1 ;  /* 0x0000006403647211 */ /* 0x040fe400078008ff */
[C---:B------:R-:W-:Y:S02]  /*d560*/  LEA.HI.X.SX32 R103, R3.reuse, R103, 0x1, P1 ;  /* 0x0000006703677211 */ /* 0x040fe400008f0eff */
[----:B------:R-:W-:Y:S09]  /*d570*/  LEA.HI.X.SX32 R101, R3, R101, 0x1, P0 ;  /* 0x0000006503657211 */ /* 0x000ff200000f0eff */
.L_x_5721:
[----:B------:R-:W-:Y:S05]  /*d580*/  BSYNC.RECONVERGENT B1 ;  /* 0x0000000000017941 */ /* 0x000fea0003800200 */
.L_x_5719:
        /* <DEDUP_REMOVED lines=101> */
.L_x_5788:
[----:B------:R-:W-:Y:S05]  /*dbe0*/  BSYNC.RECONVERGENT B0 ;  /* 0x0000000000007941 */ /* 0x000fea0003800200 */
.L_x_5787:
[----:B------:R-:W-:Y:S11]  /*dbf0*/  ISETP.GT.AND P0, PT, R116, R71, PT ;  /* 0x000000477400720c */ /* 0x000ff60003f04270 */
[----:B------:R-:W-:Y:S02]  /*dc00*/  @!UPT UIADD3 URZ, UPT, UPT, URZ, URZ, URZ ;  /* 0x000000fffffff290 */ /* 0x000fe4000fffe0ff */
[----:B------:R-:W-:Y:S05]  /*dc10*/  @P0 BRA `(.L_x_5789) ;  /* 0xffffff4c00540947 */ /* 0x000fea000383ffff */
.L_x_5718:
        /* <DEDUP_REMOVED lines=19> */
.L_x_5794:
[----:B------:R2:W-:Y:S02]  /*dd50*/  STS.128 [R63], RZ ;  /* 0x000000ff3f007388 */ /* 0x0005e40000000c00 */
.L_x_5793:
[----:B------:R-:W-:Y:S05]  /*dd60*/  BSYNC.RECONVERGENT B0 ;  /* 0x0000000000007941 */ /* 0x000fea0003800200 */
.L_x_5792:
        /* <DEDUP_REMOVED lines=17> */
.L_x_5796:
[----:B------:R-:W-:Y:S05]  /*de80*/  BSYNC.RECONVERGENT B0 ;  /* 0x0000000000007941 */ /* 0x000fea0003800200 */
.L_x_5795:
        /* <DEDUP_REMOVED lines=11> */
.L_x_5798:
[----:B------:R-:W-:Y:S05]  /*df40*/  BSYNC.RECONVERGENT B0 ;  /* 0x0000000000007941 */ /* 0x000fea0003800200 */
.L_x_5797:
        /* <DEDUP_REMOVED lines=11> */
.L_x_5791:
[----:B------:R-:W2:Y:S04]  /*e000*/  LD.E.64 R4, desc[UR6][R164.64+0xf0] ;  /* 0x0000f006a4047980 */ /* 0x000ea8000c101b00 */
[----:B------:R-:W3:Y:S04]  /*e010*/  LD.E.U8 R0, desc[UR6][R164.64+0x1b3] ;  /* 0x0001b306a4007980 */ /* 0x000ee8000c101100 */
[----:B------:R1:W5:Y:S04]  /*e020*/  LD.E.64 R32, desc[UR6][R164.64+0x148] ;  /* 0x00014806a4207980 */ /* 0x000368000c101b00 */
[----:B------:R1:W5:Y:S01]  /*e030*/  LD.E.64 R30, desc[UR6][R164.64+0x150] ;  /* 0x00015006a41e7980 */ /* 0x000362000c101b00 */
[----:B--2---:R-:W-:-:S04]  /*e040*/  ISETP.NE.U32.AND P0, PT, R4, RZ, PT ;  /* 0x000000ff0400720c */ /* 0x004fc80003f05070 */
[----:B------:R-:W-:-:S13]  /*e050*/  ISETP.NE.AND.EX P0, PT, R5, RZ, PT, P0 ;  /* 0x000000ff0500720c */ /* 0x000fda0003f05300 */
[----:B------:R-:W-:Y:S01]  /*e060*/  @P0 IADD3 R6, P1, PT, R4, R74, RZ ;  /* 0x0000004a04060210 */ /* 0x000fe20007f3e0ff */
[----:B------:R-:W-:-:S04]  /*e070*/  IMAD.MOV.U32 R4, RZ, RZ, RZ ;  /* 0x000000ffff047224 */ /* 0x000fc800078e00ff */
[----:B------:R-:W-:-:S05]  /*e080*/  @P0 IMAD.X R7, R5, 0x1, R72, P1 ;  /* 0x0000000105070824 */ /* 0x000fca00008e0648 */
        /* <DEDUP_REMOVED lines=70> */
.L_x_5805:
[----:B------:R-:W-:Y:S05]  /*e4f0*/  BSYNC.RECONVERGENT B0 ;  /* 0x0000000000007941 */ /* 0x000fea0003800200 */
.L_x_5804:
[----:B-----5:R3:W-:Y:S01]  /*e500*/  STS.128 [R63], R8 ;  /* 0x000000083f007388 */ /* 0x0207e20000000c00 */
[----:B------:R-:W-:Y:S05]  /*e510*/  BRA `(.L_x_5802) ;  /* 0x0000000000047947 */ /* 0x000fea0003800000 */
.L_x_5803:
[----:B------:R2:W-:Y:S02]  /*e520*/  STS.128 [R63], RZ ;  /* 0x000000ff3f007388 */ /* 0x0005e40000000c00 */
.L_x_5802:
[----:B------:R-:W-:Y:S05]  /*e530*/  BSYNC.RECONVERGENT B1 ;  /* 0x0000000000017941 */ /* 0x000fea0003800200 */
.L_x_5801:
        /* <DEDUP_REMOVED lines=51> */
.L_x_5809:
[----:B------:R-:W-:Y:S05]  /*e870*/  BSYNC.RECONVERGENT B0 ;  /* 0x0000000000007941 */ /* 0x000fea0003800200 */
.L_x_5808:
[----:B-----5:R1:W-:Y:S02]  /*e880*/  STS.128 [R63+0x800], R8 ;  /* 0x000800083f007388 */ /* 0x0203e40000000c00 */
.L_x_5807:
[----:B------:R-:W-:Y:S05]  /*e890*/  BSYNC.RECONVERGENT B1 ;  /* 0x0000000000017941 */ /* 0x000fea0003800200 */
.L_x_5806:
        /* <DEDUP_REMOVED lines=51> */
.L_x_5813:
[----:B------:R-:W-:Y:S05]  /*ebd0*/  BSYNC.RECONVERGENT B0 ;  /* 0x0000000000007941 */ /* 0x000fea0003800200 */
.L_x_5812:
[----:B-----5:R1:W-:Y:S02]  /*ebe0*/  STS.128 [R63+0x1000], R8 ;  /* 0x001000083f007388 */ /* 0x0203e40000000c00 */
.L_x_5811:
[----:B------:R-:W-:Y:S05]  /*ebf0*/  BSYNC.RECONVERGENT B1 ;  /* 0x0000000000017941 */ /* 0x000fea0003800200 */
.L_x_5810:
        /* <DEDUP_REMOVED lines=14> */
[C---:B----45:R-:W-:Y:S01]  /*ece0*/  SHF.L.U32 R23, R11.reuse, 0x10, RZ ;  /* 0x000000100b177819 */ /* 0x070fe200000006ff */
        /* <DEDUP_REMOVED lines=36> */
.L_x_5815:
[----:B------:R-:W-:Y:S05]  /*ef30*/  BSYNC.RECONVERGENT B0 ;  /* 0x0000000000007941 */ /* 0x000fea0003800200 */
.L_x_5814:
[----:B-----5:R1:W-:Y:S01]  /*ef40*/  STS.128 [R63+0x1800], R8 ;  /* 0x001800083f007388 */ /* 0x0203e20000000c00 */
[----:B------:R-:W-:Y:S05]  /*ef50*/  BRA `(.L_x_5799) ;  /* 0x0000001400e07947 */ /* 0x000fea0003800000 */
.L_x_5800:
        /* <DEDUP_REMOVED lines=94> */
.L_x_5820:
[----:B------:R-:W-:Y:S05]  /*f540*/  BSYNC.RECONVERGENT B0 ;  /* 0x0000000000007941 */ /* 0x000fea0003800200 */
.L_x_5819:
[----:B-----5:R2:W-:Y:S01]  /*f550*/  STS.128 [R63], R20 ;  /* 0x000000143f007388 */ /* 0x0205e20000000c00 */
[----:B------:R-:W-:Y:S05]  /*f560*/  BRA `(.L_x_5817) ;  /* 0x0000000000047947 */ /* 0x000fea0003800000 */
.L_x_5818:
[----:B------:R3:W-:Y:S02]  /*f570*/  STS.128 [R63], RZ ;  /* 0x000000ff3f007388 */ /* 0x0007e40000000c00 */
.L_x_5817:
[----:B------:R-:W-:Y:S05]  /*f580*/  BSYNC.RECONVERGENT B1 ;  /* 0x0000000000017941 */ /* 0x000fea0003800200 */
.L_x_5816:
        /* <DEDUP_REMOVED lines=88> */
.L_x_5824:
[----:B------:R-:W-:Y:S05]  /*fb10*/  BSYNC.RECONVERGENT B0 ;  /* 0x0000000000007941 */ /* 0x000fea0003800200 */
.L_x_5823:
[----:B-----5:R4:W-:Y:S02]  /*fb20*/  STS.128 [R63+0x800], R20 ;  /* 0x000800143f007388 */ /* 0x0209e40000000c00 */
.L_x_5822:
[----:B------:R-:W-:Y:S05]  /*fb30*/  BSYNC.RECONVERGENT B1 ;  /* 0x0000000000017941 */ /* 0x000fea0003800200 */
.L_x_5821:
        /* <DEDUP_REMOVED lines=90> */
.L_x_5828:
[----:B------:R-:W-:Y:S05]  /*100e0*/  BSYNC.RECONVERGENT B0 ;  /* 0x0000000000007941 */ /* 0x000fea0003800200 */
.L_x_5827:
[----:B-----5:R4:W-:Y:S02]  /*100f0*/  STS.128 [R63+0x1000], R20 ;  /* 0x001000143f007388 */ /* 0x0209e40000000c00 */
.L_x_5826:
[----:B------:R-:W-:Y:S05]  /*10100*/  BSYNC.RECONVERGENT B1 ;  /* 0x0000000000017941 */ /* 0x000fea0003800200 */
.L_x_5825:
        /* <DEDUP_REMOVED lines=91> */
.L_x_5830:
[----:B------:R-:W-:Y:S05]  /*106c0*/  BSYNC.RECONVERGENT B0 ;  /* 0x0000000000007941 */ /* 0x000fea0003800200 */
.L_x_5829:
[----:B-----5:R1:W-:Y:S02]  /*106d0*/  STS.128 [R63+0x1800], R4 ;  /* 0x001800043f007388 */ /* 0x0203e40000000c00 */
.L_x_5799:
[----:B------:R-:W-:Y:S05]  /*106e0*/  BSYNC.RECONVERGENT B2 ;  /* 0x0000000000027941 */ /* 0x000fea0003800200 */
.L_x_5790:
        /* <DEDUP_REMOVED lines=11> */
.L_x_5833:
[----:B------:R1:W-:Y:S02]  /*107a0*/  STS.128 [R63+0x2000], RZ ;  /* 0x002000ff3f007388 */ /* 0x0003e40000000c00 */
.L_x_5832:
[----:B------:R-:W-:Y:S05]  /*107b0*/  BSYNC.RECONVERGENT B0 ;  /* 0x0000000000007941 */ /* 0x000fea0003800200 */
.L_x_5831:
[----:B------:R-:W-:Y:S01]  /*107c0*/  ISETP.GE.AND P1, PT, R26, R3, PT ;  /* 0x000000031a00720c */ /* 0x000fe20003f26270 */
[----:B------:R-:W-:Y:S01]  /*107d0*/  BSSY.RECONVERGENT B0, `(.L_x_5834) ;  /* 0x000000c000007945 */ /* 0x000fe20003800200 */
[----:B---3-5:R-:W-:-:S04]  /*107e0*/  LEA R30, P0, R68, R232, 0x1 ;  /* 0x000000e8441e7211 */ /* 0x028fc800078008ff */
        /* <DEDUP_REMOVED lines=9> */
.L_x_5836:
[----:B------:R3:W-:Y:S02]  /*10880*/  STS.128 [R63+0x2800], RZ ;  /* 0x002800ff3f007388 */ /* 0x0007e40000000c00 */
.L_x_5835:
[----:B------:R-:W-:Y:S05]  /*10890*/  BSYNC.RECONVERGENT B0 ;  /* 0x0000000000007941 */ /* 0x000fea0003800200 */
.L_x_5834:
        /* <DEDUP_REMOVED lines=12> */
.L_x_5839:
[----:B------:R1:W-:Y:S02]  /*10960*/  STS.128 [R63+0x3000], RZ ;  /* 0x003000ff3f007388 */ /* 0x0003e40000000c00 */
.L_x_5838:
[----:B------:R-:W-:Y:S05]  /*10970*/  BSYNC.RECONVERGENT B0 ;  /* 0x0000000000007941 */ /* 0x000fea0003800200 */
.L_x_5837:
        /* <DEDUP_REMOVED lines=12> */
.L_x_5842:
[----:B------:R1:W-:Y:S02]  /*10a40*/  STS.128 [R63+0x3800], RZ ;  /* 0x003800ff3f007388 */ /* 0x0003e40000000c00 */
.L_x_5841:
[----:B------:R-:W-:Y:S05]  /*10a50*/  BSYNC.RECONVERGENT B0 ;  /* 0x0000000000007941 */ /* 0x000fea0003800200 */
.L_x_5840:
        /* <DEDUP_REMOVED lines=16> */
.L_x_5845:
[----:B------:R1:W-:Y:S02]  /*10b60*/  STS.128 [R63+0x4000], RZ ;  /* 0x004000ff3f007388 */ /* 0x0003e40000000c00 */
.L_x_5844:
[----:B------:R-:W-:Y:S05]  /*10b70*/  BSYNC.RECONVERGENT B0 ;  /* 0x0000000000007941 */ /* 0x000fea0003800200 */
.L_x_5843:
        /* <DEDUP_REMOVED lines=13> */
.L_x_5848:
[----:B------:R4:W-:Y:S02]  /*10c50*/  STS.128 [R63+0x4800], RZ ;  /* 0x004800ff3f007388 */ /* 0x0009e40000000c00 */
.L_x_5847:
[----:B------:R-:W-:Y:S05]  /*10c60*/  BSYNC.RECONVERGENT B0 ;  /* 0x0000000000007941 */ /* 0x000fea0003800200 */
.L_x_5846:
        /* <DEDUP_REMOVED lines=16> */
.L_x_5851:
[----:B------:R1:W-:Y:S02]  /*10d70*/  STS.128 [R63+0x5000], RZ ;  /* 0x005000ff3f007388 */ /* 0x0003e40000000c00 */
.L_x_5850:
[----:B------:R-:W-:Y:S05]  /*10d80*/  BSYNC.RECONVERGENT B0 ;  /* 0x0000000000007941 */ /* 0x000fea0003800200 */
.L_x_5849:
        /* <DEDUP_REMOVED lines=16> */
.L_x_5854:
[----:B------:R1:W-:Y:S02]  /*10e90*/  STS.128 [R63+0x5800], RZ ;  /* 0x005800ff3f007388 */ /* 0x0003e40000000c00 */
.L_x_5853:
[----:B------:R-:W-:Y:S05]  /*10ea0*/  BSYNC.RECONVERGENT B0 ;  /* 0x0000000000007941 */ /* 0x000fea0003800200 */
.L_x_5852:
[----:B------:R-:W-:Y:S01]  /*10eb0*/  LOP3.LUT R16, R172, 0x80, RZ, 0xfc, !PT ;  /* 0x00000080ac107812 */ /* 0x000fe200078efcff */
        /* <DEDUP_REMOVED lines=15> */
.L_x_5857:
[----:B------:R1:W-:Y:S02]  /*10fb0*/  STS.128 [R63+0x6000], RZ ;  /* 0x006000ff3f007388 */ /* 0x0003e40000000c00 */
.L_x_5856:
[----:B------:R-:W-:Y:S05]  /*10fc0*/  BSYNC.RECONVERGENT B0 ;  /* 0x0000000000007941 */ /* 0x000fea0003800200 */
.L_x_5855:
        /* <DEDUP_REMOVED lines=13> */
.L_x_5860:
[----:B------:R1:W-:Y:S02]  /*110a0*/  STS.128 [R63+0x6800], RZ ;  /* 0x006800ff3f007388 */ /* 0x0003e40000000c00 */
.L_x_5859:
[----:B------:R-:W-:Y:S05]  /*110b0*/  BSYNC.RECONVERGENT B0 ;  /* 0x0000000000007941 */ /* 0x000fea0003800200 */
.L_x_5858:
        /* <DEDUP_REMOVED lines=16> */
.L_x_5863:
[----:B------:R1:W-:Y:S02]  /*111c0*/  STS.128 [R63+0x7000], RZ ;  /* 0x007000ff3f007388 */ /* 0x0003e40000000c00 */
.L_x_5862:
[----:B------:R-:W-:Y:S05]  /*111d0*/  BSYNC.RECONVERGENT B0 ;  /* 0x0000000000007941 */ /* 0x000fea0003800200 */
.L_x_5861:
        /* <DEDUP_REMOVED lines=16> */
.L_x_5866:
[----:B------:R1:W-:Y:S02]  /*112e0*/  STS.128 [R63+0x7800], RZ ;  /* 0x007800ff3f007388 */ /* 0x0003e40000000c00 */
.L_x_5865:
[----:B------:R-:W-:Y:S05]  /*112f0*/  BSYNC.RECONVERGENT B0 ;  /* 0x0000000000007941 */ /* 0x000fea0003800200 */
.L_x_5864:
        /* <DEDUP_REMOVED lines=16> */
.L_x_5869:
[----:B------:R1:W-:Y:S02]  /*11400*/  STS.128 [R63+0x8000], RZ ;  /* 0x008000ff3f007388 */ /* 0x0003e40000000c00 */
.L_x_5868:
[----:B------:R-:W-:Y:S05]  /*11410*/  BSYNC.RECONVERGENT B0 ;  /* 0x0000000000007941 */ /* 0x000fea0003800200 */
.L_x_5867:
        /* <DEDUP_REMOVED lines=16> */
.L_x_5872:
[----:B------:R1:W-:Y:S02]  /*11520*/  STS.128 [R63+0x8800], RZ ;  /* 0x008800ff3f007388 */ /* 0x0003e40000000c00 */
.L_x_5871:
[----:B------:R-:W-:Y:S05]  /*11530*/  BSYNC.RECONVERGENT B0 ;  /* 0x0000000000007941 */ /* 0x000fea0003800200 */
.L_x_5870:
[----:B------:R-:W-:Y:S01]  /*11540*/  IADD3 R2, PT, PT, R172, 0xe0, RZ ;  /* 0x000000e0ac027810 */ /* 0x000fe20007ffe0ff */
        /* <DEDUP_REMOVED lines=15> */
.L_x_5875:
[----:B------:R1:W-:Y:S02]  /*11640*/  STS.128 [R63+0x9000], RZ ;  /* 0x009000ff3f007388 */ /* 0x0003e40000000c00 */
.L_x_5874:
[----:B------:R-:W-:Y:S05]  /*11650*/  BSYNC.RECONVERGENT B0 ;  /* 0x0000000000007941 */ /* 0x000fea0003800200 */
.L_x_5873:
        /* <DEDUP_REMOVED lines=14> */
.L_x_5878:
[----:B------:R1:W-:Y:S02]  /*11740*/  STS.128 [R63+0x9800], RZ ;  /* 0x009800ff3f007388 */ /* 0x0003e40000000c00 */
.L_x_5877:
[----:B------:R-:W-:Y:S05]  /*11750*/  BSYNC.RECONVERGENT B0 ;  /* 0x0000000000007941 */ /* 0x000fea0003800200 */
.L_x_5876:
[----:B------:R-:W2:Y:S04]  /*11760*/  LD.E.64 R34, desc[UR6][R164.64+0x1c0] ;  /* 0x0001c006a4227980 */ /* 0x000ea8000c101b00 */
[----:B---3--:R-:W3:Y:S01]  /*11770*/  LD.E.64 R30, desc[UR6][R164.64+0x1b8] ;  /* 0x0001b806a41e7980 */ /* 0x008ee2000c101b00 */
[----:B------:R-:W-:-:S03]  /*11780*/  MOV R168, R240 ;  /* 0x000000f000a87202 */ /* 0x000fc60000000f00 */
[----:B------:R-:W5:Y:S04]  /*11790*/  LD.E R5, desc[UR6][R164.64+0xd8] ;  /* 0x0000d806a4057980 */ /* 0x000f68000c101900 */
[----:B------:R-:W0:Y:S01]  /*117a0*/  LDGDEPBAR ;  /* 0x00000000000079af */ /* 0x000e220000000000 */
[----:B--2---:R-:W-:-:S04]  /*117b0*/  IMAD.WIDE.U32 R32, R241, R34, R168 ;  /* 0x00000022f1207225 */ /* 0x004fc800078e00a8 */
[----:B------:R-:W-:Y:S01]  /*117c0*/  IMAD R0, R35, R241, RZ ;  /* 0x000000f123007224 */ /* 0x000fe200078e02ff */
[----:B---3--:R-:W-:-:S04]  /*117d0*/  LEA R30, P0, R32, R30, 0x2 ;  /* 0x0000001e201e7211 */ /* 0x008fc800078010ff */
[----:B------:R-:W-:-:S04]  /*117e0*/  IADD3 R0, PT, PT, R33, R0, RZ ;  /* 0x0000000021007210 */ /* 0x000fc80007ffe0ff */
        /* <DEDUP_REMOVED lines=15> */
.L_x_5881:
[----:B------:R3:W-:Y:S01]  /*118e0*/  STS.128 [R63+0xa000], RZ ;  /* 0x00a000ff3f007388 */ /* 0x0007e20000000c00 */
[----:B------:R-:W-:Y:S05]  /*118f0*/  BRA `(.L_x_5882) ;  /* 0x0000000000047947 */ /* 0x000fea0003800000 */
.L_x_5880:
[----:B------:R2:W-:Y:S02]  /*11900*/  STS.128 [R63+0xa000], RZ ;  /* 0x00a000ff3f007388 */ /* 0x0005e40000000c00 */
.L_x_5882:
[----:B------:R-:W-:Y:S05]  /*11910*/  BSYNC.RECONVERGENT B0 ;  /* 0x0000000000007941 */ /* 0x000fea0003800200 */
.L_x_5879:
        /* <DEDUP_REMOVED lines=13> */
.L_x_5885:
[----:B------:R1:W-:Y:S02]  /*119f0*/  STS.128 [R63+0xa800], RZ ;  /* 0x00a800ff3f007388 */ /* 0x0003e40000000c00 */
.L_x_5884:
[----:B------:R-:W-:Y:S05]  /*11a00*/  BSYNC.RECONVERGENT B0 ;  /* 0x0000000000007941 */ /* 0x000fea0003800200 */
.L_x_5883:
        /* <DEDUP_REMOVED lines=13> */
.L_x_5888:
[----:B------:R1:W-:Y:S02]  /*11ae0*/  STS.128 [R63+0xb000], RZ ;  /* 0x00b000ff3f007388 */ /* 0x0003e40000000c00 */
.L_x_5887:
[----:B------:R-:W-:Y:S05]  /*11af0*/  BSYNC.RECONVERGENT B0 ;  /* 0x0000000000007941 */ /* 0x000fea0003800200 */
.L_x_5886:
        /* <DEDUP_REMOVED lines=13> */
.L_x_5891:
[----:B------:R1:W-:Y:S02]  /*11bd0*/  STS.128 [R63+0xb800], RZ ;  /* 0x00b800ff3f007388 */ /* 0x0003e40000000c00 */
.L_x_5890:
[----:B------:R-:W-:Y:S05]  /*11be0*/  BSYNC.RECONVERGENT B0 ;  /* 0x0000000000007941 */ /* 0x000fea0003800200 */
.L_x_5889:
        /* <DEDUP_REMOVED lines=16> */
.L_x_5894:
[----:B------:R1:W-:Y:S02]  /*11cf0*/  STS.128 [R63+0xc000], RZ ;  /* 0x00c000ff3f007388 */ /* 0x0003e40000000c00 */
.L_x_5893:
[----:B------:R-:W-:Y:S05]  /*11d00*/  BSYNC.RECONVERGENT B0 ;  /* 0x0000000000007941 */ /* 0x000fea0003800200 */
.L_x_5892:
        /* <DEDUP_REMOVED lines=13> */
.L_x_5897:
[----:B------:R1:W-:Y:S02]  /*11de0*/  STS.128 [R63+0xc800], RZ ;  /* 0x00c800ff3f007388 */ /* 0x0003e40000000c00 */
.L_x_5896:
[----:B------:R-:W-:Y:S05]  /*11df0*/  BSYNC.RECONVERGENT B0 ;  /* 0x0000000000007941 */ /* 0x000fea0003800200 */
.L_x_5895:
        /* <DEDUP_REMOVED lines=16> */
.L_x_5900:
[----:B------:R1:W-:Y:S02]  /*11f00*/  STS.128 [R63+0xd000], RZ ;  /* 0x00d000ff3f007388 */ /* 0x0003e40000000c00 */
.L_x_5899:
[----:B------:R-:W-:Y:S05]  /*11f10*/  BSYNC.RECONVERGENT B0 ;  /* 0x0000000000007941 */ /* 0x000fea0003800200 */
.L_x_5898:
        /* <DEDUP_REMOVED lines=16> */
.L_x_5903:
[----:B------:R1:W-:Y:S02]  /*12020*/  STS.128 [R63+0xd800], RZ ;  /* 0x00d800ff3f007388 */ /* 0x0003e40000000c00 */
.L_x_5902:
[----:B------:R-:W-:Y:S05]  /*12030*/  BSYNC.RECONVERGENT B0 ;  /* 0x0000000000007941 */ /* 0x000fea0003800200 */
.L_x_5901:
        /* <DEDUP_REMOVED lines=16> */
.L_x_5906:
[----:B------:R1:W-:Y:S02]  /*12140*/  STS.128 [R63+0xe000], RZ ;  /* 0x00e000ff3f007388 */ /* 0x0003e40000000c00 */
.L_x_5905:
[----:B------:R-:W-:Y:S05]  /*12150*/  BSYNC.RECONVERGENT B0 ;  /* 0x0000000000007941 */ /* 0x000fea0003800200 */
.L_x_5904:
        /* <DEDUP_REMOVED lines=13> */
.L_x_5909:
[----:B------:R1:W-:Y:S02]  /*12230*/  STS.128 [R63+0xe800], RZ ;  /* 0x00e800ff3f007388 */ /* 0x0003e40000000c00 */
.L_x_5908:
[----:B------:R-:W-:Y:S05]  /*12240*/  BSYNC.RECONVERGENT B0 ;  /* 0x0000000000007941 */ /* 0x000fea0003800200 */
.L_x_5907:
        /* <DEDUP_REMOVED lines=16> */
.L_x_5912:
[----:B------:R1:W-:Y:S02]  /*12350*/  STS.128 [R63+0xf000], RZ ;  /* 0x00f000ff3f007388 */ /* 0x0003e40000000c00 */
.L_x_5911:
[----:B------:R-:W-:Y:S05]  /*12360*/  BSYNC.RECONVERGENT B0 ;  /* 0x0000000000007941 */ /* 0x000fea0003800200 */
.L_x_5910:
        /* <DEDUP_REMOVED lines=16> */
.L_x_5915:
[----:B------:R1:W-:Y:S02]  /*12470*/  STS.128 [R63+0xf800], RZ ;  /* 0x00f800ff3f007388 */ /* 0x0003e40000000c00 */
.L_x_5914:
[----:B------:R-:W-:Y:S05]  /*12480*/  BSYNC.RECONVERGENT B0 ;  /* 0x0000000000007941 */ /* 0x000fea0003800200 */
.L_x_5913:
        /* <DEDUP_REMOVED lines=16> */
.L_x_5918:
[----:B------:R1:W-:Y:S02]  /*12590*/  STS.128 [R63+0x10000], RZ ;  /* 0x010000ff3f007388 */ /* 0x0003e40000000c00 */
.L_x_5917:
[----:B------:R-:W-:Y:S05]  /*125a0*/  BSYNC.RECONVERGENT B0 ;  /* 0x0000000000007941 */ /* 0x000fea0003800200 */
.L_x_5916:
        /* <DEDUP_REMOVED lines=16> */
.L_x_5921:
[----:B------:R1:W-:Y:S02]  /*126b0*/  STS.128 [R63+0x10800], RZ ;  /* 0x010800ff3f007388 */ /* 0x0003e40000000c00 */
.L_x_5920:
[----:B------:R-:W-:Y:S05]  /*126c0*/  BSYNC.RECONVERGENT B0 ;  /* 0x0000000000007941 */ /* 0x000fea0003800200 */
.L_x_5919:
        /* <DEDUP_REMOVED lines=16> */
.L_x_5924:
[----:B------:R1:W-:Y:S02]  /*127d0*/  STS.128 [R63+0x11000], RZ ;  /* 0x011000ff3f007388 */ /* 0x0003e40000000c00 */
.L_x_5923:
[----:B------:R-:W-:Y:S05]  /*127e0*/  BSYNC.RECONVERGENT B0 ;  /* 0x0000000000007941 */ /* 0x000fea0003800200 */
.L_x_5922:
        /* <DEDUP_REMOVED lines=14> */
.L_x_5927:
[----:B------:R1:W-:Y:S02]  /*128d0*/  STS.128 [R63+0x11800], RZ ;  /* 0x011800ff3f007388 */ /* 0x0003e40000000c00 */
.L_x_5926:
[----:B------:R-:W-:Y:S05]  /*128e0*/  BSYNC.RECONVERGENT B0 ;  /* 0x0000000000007941 */ /* 0x000fea0003800200 */
.L_x_5925:
[----:B------:R-:W5:Y:S01]  /*128f0*/  LD.E R48, desc[UR6][R164.64+0x18c] ;  /* 0x00018c06a4307980 */ /* 0x000f62000c101900 */
[----:B------:R-:W-:Y:S01]  /*12900*/  SHF.R.U32.HI R224, RZ, 0x1, R62 ;  /* 0x00000001ffe07819 */ /* 0x000fe2000001163e */
[----:B------:R-:W-:Y:S01]  /*12910*/  BSSY.RECONVERGENT B1, `(.L_x_5928) ;  /* 0x00002a5000017945 */ /* 0x000fe20003800200 */
[----:B-1----:R-:W-:Y:S01]  /*12920*/  SHF.L.U32 R14, R62, 0x6, RZ ;  /* 0x000000063e0e7819 */ /* 0x002fe200000006ff */
        /* <DEDUP_REMOVED lines=16> */
[----:B------:R-:W-:Y:S01]  /*12a30*/  LDSM.16.M88.4 R56, [R4] ;  /* 0x000000000438783b */ /* 0x000fe20000000200 */
[----:B------:R-:W-:-:S02]  /*12a40*/  MOV R15, 0x20 ;  /* 0x00000020000f7802 */ /* 0x000fc40000000f00 */
[----:B------:R-:W-:Y:S01]  /*12a50*/  MOV R77, 0x40 ;  /* 0x00000040004d7802 */ /* 0x000fe20000000f00 */
[----:B------:R-:W1:Y:S01]  /*12a60*/  LDSM.16.M88.4 R20, [R78+0x2000] ;  /* 0x002000004e14783b */ /* 0x000e620000000200 */
[----:B------:R-:W-:Y:S02]  /*12a70*/  SEL R15, R15, 0xffffffe0, !P1 ;  /* 0xffffffe00f0f7807 */ /* 0x000fe40004800000 */
[----:B------:R-:W-:Y:S01]  /*12a80*/  SEL R77, R77, 0xffffffc0, !P2 ;  /* 0xffffffc04d4d7807 */ /* 0x000fe20005000000 */
[----:B------:R-:W2:Y:S01]  /*12a90*/  LDSM.16.M88.4 R24, [R78+0x2800] ;  /* 0x002800004e18783b */ /* 0x000ea20000000200 */
[-C--:B------:R-:W-:Y:S02]  /*12aa0*/  IADD3 R52, PT, PT, R4, R15.reuse, RZ ;  /* 0x0000000f04347210 */ /* 0x080fe40007ffe0ff */
[----:B------:R-:W-:Y:S02]  /*12ab0*/  IADD3 R51, PT, PT, R78, R15, RZ ;  /* 0x0000000f4e337210 */ /* 0x000fe40007ffe0ff */
[----:B------:R-:W-:-:S02]  /*12ac0*/  IADD3 R64, PT, PT, R4, R77, RZ ;  /* 0x0000004d04407210 */ /* 0x000fc40007ffe0ff */
[----:B------:R-:W-:Y:S01]  /*12ad0*/  LDSM.16.M88.4 R52, [R52] ;  /* 0x000000003434783b */ /* 0x000fe20000000200 */
[----:B------:R-:W-:Y:S02]  /*12ae0*/  IADD3 R76, PT, PT, R78, R77, RZ ;  /* 0x0000004d4e4c7210 */ /* 0x000fe40007ffe0ff */
[C---:B------:R-:W-:Y:S01]  /*12af0*/  IADD3 R16, PT, PT, R15.reuse, R64, RZ ;  /* 0x000000400f107210 */ /* 0x040fe20007ffe0ff */
[----:B------:R-:W3:Y:S01]  /*12b00*/  LDSM.16.M88.4 R32, [R51+0x2000] ;  /* 0x002000003320783b */ /* 0x000ee20000000200 */
[----:B------:R-:W-:Y:S02]  /*12b10*/  IADD3 R50, PT, PT, R15, R76, RZ ;  /* 0x0000004c0f327210 */ /* 0x000fe40007ffe0ff */
[----:B------:R-:W-:Y:S01]  /*12b20*/  IADD3 R246, PT, PT, R60, -0x1, RZ ;  /* 0xffffffff3cf67810 */ /* 0x000fe20007ffe0ff */
[----:B------:R-:W-:Y:S03]  /*12b30*/  LDSM.16.M88.4 R36, [R64] ;  /* 0x000000004024783b */ /* 0x000fe60000000200 */
[----:B------:R-:W-:Y:S01]  /*12b40*/  ISETP.GT.AND P0, PT, R246, R227, PT ;  /* 0x000000e3f600720c */ /* 0x000fe20003f04270 */
[----:B------:R-:W4:Y:S04]  /*12b50*/  LDSM.16.M88.4 R40, [R76+0x2000] ;  /* 0x002000004c28783b */ /* 0x000f280000000200 */
[----:B------:R-:W-:Y:S04]  /*12b60*/  LDSM.16.M88.4 R16, [R16] ;  /* 0x000000001010783b */ /* 0x000fe80000000200 */
[----:B------:R-:W-:Y:S04]  /*12b70*/  LDSM.16.M88.4 R44, [R50+0x2000] ;  /* 0x00200000322c783b */ /* 0x000fe80000000200 */
[----:B------:R-:W4:Y:S04]  /*12b80*/  LDSM.16.M88.4 R8, [R51+0x2800] ;  /* 0x002800003308783b */ /* 0x000f280000000200 */
[----:B------:R-:W4:Y:S01]  /*12b90*/  LDSM.16.M88.4 R64, [R78+0x3000] ;  /* 0x003000004e40783b */ /* 0x000f220000000200 */
[C---:B-1----:R-:W-:Y:S03]  /*12ba0*/  HMMA.16816.F32.BF16 R28, R56.reuse, R20, RZ ;  /* 0x00000014381c723c */ /* 0x042fe600000418ff */
[----:B------:R-:W1:Y:S04]  /*12bb0*/  LDSM.16.M88.4 R72, [R76+0x2800] ;  /* 0x002800004c48783b */ /* 0x000e680000000200 */
[----:B------:R-:W-:Y:S01]  /*12bc0*/  LDSM.16.M88.4 R68, [R76+0x3000] ;  /* 0x003000004c44783b */ /* 0x000fe20000000200 */
[C---:B------:R-:W-:Y:S08]  /*12bd0*/  HMMA.16816.F32.BF16 R20, R56.reuse, R22, RZ ;  /* 0x000000163814723c */ /* 0x040ff000000418ff */
[----:B--2---:R-:W-:Y:S08]  /*12be0*/  HMMA.16816.F32.BF16 R4, R56, R24, RZ ;  /* 0x000000183804723c */ /* 0x004ff000000418ff */
[C---:B---3--:R-:W-:Y:S08]  /*12bf0*/  HMMA.16816.F32.BF16 R28, R52.reuse, R32, R28 ;  /* 0x00000020341c723c */ /* 0x048ff0000004181c */
[----:B------:R-:W-:Y:S01]  /*12c00*/  HMMA.16816.F32.BF16 R20, R52, R34, R20 ;  /* 0x000000223414723c */ /* 0x000fe20000041814 */
[----:B------:R-:W2:Y:S07]  /*12c10*/  LDSM.16.M88.4 R32, [R51+0x3000] ;  /* 0x003000003320783b */ /* 0x000eae0000000200 */
[----:B------:R-:W-:Y:S08]  /*12c20*/  HMMA.16816.F32.BF16 R24, R56, R26, RZ ;  /* 0x0000001a3818723c */ /* 0x000ff000000418ff */
[----:B----4-:R-:W-:Y:S08]  /*12c30*/  HMMA.16816.F32.BF16 R28, R36, R40, R28 ;  /* 0x00000028241c723c */ /* 0x010ff0000004181c */
[----:B------:R-:W-:Y:S08]  /*12c40*/  HMMA.16816.F32.BF16 R4, R52, R8, R4 ;  /* 0x000000083404723c */ /* 0x000ff00000041804 */
[----:B------:R-:W-:Y:S01]  /*12c50*/  HMMA.16816.F32.BF16 R20, R36, R42, R20 ;  /* 0x0000002a2414723c */ /* 0x000fe20000041814 */
[----:B------:R-:W3:Y:S07]  /*12c60*/  LDSM.16.M88.4 R40, [R50+0x2800] ;  /* 0x002800003228783b */ /* 0x000eee0000000200 */
[----:B------:R-:W-:Y:S08]  /*12c70*/  HMMA.16816.F32.BF16 R28, R16, R44, R28 ;  /* 0x0000002c101c723c */ /* 0x000ff0000004181c */
[----:B------:R-:W-:Y:S08]  /*12c80*/  HMMA.16816.F32.BF16 R24, R52, R10, R24 ;  /* 0x0000000a3418723c */ /* 0x000ff00000041818 */
[----:B------:R-:W-:Y:S08]  /*12c90*/  HMMA.16816.F32.BF16 R8, R56, R64, RZ ;  /* 0x000000403808723c */ /* 0x000ff000000418ff */
[----:B-1----:R-:W-:Y:S08]  /*12ca0*/  HMMA.16816.F32.BF16 R4, R36, R72, R4 ;  /* 0x000000482404723c */ /* 0x002ff00000041804 */
        /* <DEDUP_REMOVED lines=8> */
[----:B------:R-:W2:Y:S01]  /*12d30*/  LDSM.16.M88.4 R40, [R78+0x4000] ;  /* 0x004000004e28783b */ /* 0x000ea20000000200 */
        /* <DEDUP_REMOVED lines=18> */
[----:B------:R5:W2:Y:S01]  /*12e60*/  MUFU.TANH R139, R4 ;  /* 0x00000004008b7308 */ /* 0x000aa20000002400 */
[C---:B---3--:R-:W-:Y:S01]  /*12e70*/  HMMA.16816.F32.BF16 R28, R56.reuse, R66, RZ ;  /* 0x00000042381c723c */ /* 0x048fe200000418ff */
[----:B------:R-:W3:Y:S06]  /*12e80*/  LDSM.16.M88.4 R64, [R51+0x3800] ;  /* 0x003800003340783b */ /* 0x000eec0000000200 */
[----:B------:R2:W2:Y:S01]  /*12e90*/  MUFU.TANH R131, R24 ;  /* 0x0000001800837308 */ /* 0x0004a20000002400 */
[C---:B-1----:R-:W-:Y:S07]  /*12ea0*/  HMMA.16816.F32.BF16 R20, R56.reuse, R44, RZ ;  /* 0x0000002c3814723c */ /* 0x042fee00000418ff */
[----:B------:R-:W1:Y:S01]  /*12eb0*/  MUFU.TANH R153, R153 ;  /* 0x0000009900997308 */ /* 0x000e620000002400 */
[----:B-----5:R-:W-:Y:S01]  /*12ec0*/  HMMA.16816.F32.BF16 R4, R56, R46, RZ ;  /* 0x0000002e3804723c */ /* 0x020fe200000418ff */
[----:B------:R-:W-:Y:S06]  /*12ed0*/  LDSM.16.M88.4 R44, [R51+0x4000] ;  /* 0x00400000332c783b */ /* 0x000fec0000000200 */
[----:B------:R-:W1:Y:S01]  /*12ee0*/  MUFU.TANH R151, R151 ;  /* 0x0000009700977308 */ /* 0x000e620000002400 */
[----:B------:R-:W-:Y:S01]  /*12ef0*/  HMMA.16816.F32.BF16 R28, R52, R34, R28 ;  /* 0x00000022341c723c */ /* 0x000fe2000004181c */
[----:B------:R-:W5:Y:S06]  /*12f00*/  LDSM.16.M88.4 R32, [R50+0x3000] ;  /* 0x003000003220783b */ /* 0x000f6c0000000200 */
[----:B------:R-:W1:Y:S01]  /*12f10*/  MUFU.TANH R149, R149 ;  /* 0x0000009500957308 */ /* 0x000e620000002400 */
[----:B--2---:R-:W-:Y:S07]  /*12f20*/  HMMA.16816.F32.BF16 R24, R56, R40, RZ ;  /* 0x000000283818723c */ /* 0x004fee00000418ff */
[----:B------:R-:W2:Y:S01]  /*12f30*/  MUFU.TANH R145, R145 ;  /* 0x0000009100917308 */ /* 0x000ea20000002400 */
        /* <DEDUP_REMOVED lines=280> */
[----:B-----5:R-:W-:Y:S03]  /*140c0*/  HMMA.16816.F32.BF16 R64, R52, R28, R64 ;  /* 0x0000001c3440723c */ /* 0x020fe60000041840 */
[-C--:B------:R-:W-:Y:S01]  /*140d0*/  FMUL.FTZ R20, R20, R48.reuse ;  /* 0x0000003014147220 */ /* 0x080fe20000410000 */
[-C--:B------:R-:W-:Y:S01]  /*140e0*/  FMUL.FTZ R124, R21, R48.reuse ;  /* 0x00000030157c7220 */ /* 0x080fe20000410000 */
[----:B------:R-:W-:-:S02]  /*140f0*/  FMUL.FTZ R112, R23, R48 ;  /* 0x0000003017707220 */ /* 0x000fc40000410000 */
[----:B------:R5:W1:Y:S01]  /*14100*/  MUFU.TANH R122, R20 ;  /* 0x00000014007a7308 */ /* 0x000a620000002400 */
[----:B------:R-:W-:Y:S01]  /*14110*/  HMMA.16816.F32.BF16 R40, R36, R70, R40 ;  /* 0x000000462428723c */ /* 0x000fe20000041828 */
[----:B------:R1:W-:Y:S06]  /*14120*/  LDSM.16.M88.4 R68, [R78+0x9800] ;  /* 0x009800004e44783b */ /* 0x0003ec0000000200 */
[----:B------:R-:W1:Y:S01]  /*14130*/  MUFU.TANH R94, R94 ;  /* 0x0000005e005e7308 */ /* 0x000e620000002400 */
[----:B------:R-:W-:Y:S01]  /*14140*/  HMMA.16816.F32.BF16 R4, R52, R30, R4 ;  /* 0x0000001e3404723c */ /* 0x000fe20000041804 */
[----:B------:R-:W2:Y:S06]  /*14150*/  LDSM.16.M88.4 R28, [R50+0x8800] ;  /* 0x00880000321c783b */ /* 0x000eac0000000200 */
[----:B------:R-:W1:Y:S01]  /*14160*/  MUFU.TANH R92, R92 ;  /* 0x0000005c005c7308 */ /* 0x000e620000002400 */
[----:B---3--:R-:W-:Y:S01]  /*14170*/  HMMA.16816.F32.BF16 R64, R36, R72, R64 ;  /* 0x000000482440723c */ /* 0x008fe20000041840 */
[----:B------:R-:W-:-:S06]  /*14180*/  FMUL.FTZ R73, R22, R48 ;  /* 0x0000003016497220 */ /* 0x000fcc0000410000 */
[----:B------:R-:W3:Y:S01]  /*14190*/  MUFU.TANH R116, R116 ;  /* 0x0000007400747308 */ /* 0x000ee20000002400 */
[----:B------:R-:W-:Y:S01]  /*141a0*/  HMMA.16816.F32.BF16 R40, R16, R46, R40 ;  /* 0x0000002e1028723c */ /* 0x000fe20000041828 */
[----:B------:R-:W-:Y:S06]  /*141b0*/  LDSM.16.M88.4 R44, [R51+0x9800] ;  /* 0x00980000332c783b */ /* 0x000fec0000000200 */
[----:B------:R-:W2:Y:S01]  /*141c0*/  MUFU.TANH R100, R100 ;  /* 0x0000006400647308 */ /* 0x000ea20000002400 */
[C---:B----4-:R-:W-:Y:S07]  /*141d0*/  HMMA.16816.F32.BF16 R24, R56.reuse, R32, RZ ;  /* 0x000000203818723c */ /* 0x050fee00000418ff */
[----:B------:R-:W4:Y:S01]  /*141e0*/  MUFU.TANH R102, R102 ;  /* 0x0000006600667308 */ /* 0x000f220000002400 */
[----:B-----5:R-:W-:Y:S01]  /*141f0*/  HMMA.16816.F32.BF16 R20, R56, R34, RZ ;  /* 0x000000223814723c */ /* 0x020fe200000418ff */
[----:B------:R-:W5:Y:S02]  /*14200*/  LDSM.16.M88.4 R32, [R76+0x9000] ;  /* 0x009000004c20783b */ /* 0x000f640000000200 */
[-C--:B------:R-:W-:Y:S01]  /*14210*/  FMUL.FTZ R40, R40, R48.reuse ;  /* 0x0000003028287220 */ /* 0x080fe20000410000 */
[----:B-1----:R-:W-:-:S03]  /*14220*/  FMUL.FTZ R78, R41, R48 ;  /* 0x00000030294e7220 */ /* 0x002fc60000410000 */
[----:B------:R1:W1:Y:S01]  /*14230*/  MUFU.TANH R72, R40 ;  /* 0x0000002800487308 */ /* 0x0002620000002400 */
[----:B------:R-:W-:Y:S01]  /*14240*/  HMMA.16816.F32.BF16 R4, R36, R74, R4 ;  /* 0x0000004a2404723c */ /* 0x000fe20000041804 */
[-C--:B------:R-:W-:Y:S01]  /*14250*/  FMUL.FTZ R75, R42, R48.reuse ;  /* 0x000000302a4b7220 */ /* 0x080fe20000410000 */
[----:B------:R-:W-:-:S05]  /*14260*/  FMUL.FTZ R74, R43, R48 ;  /* 0x000000302b4a7220 */ /* 0x000fca0000410000 */
[----:B------:R-:W1:Y:S01]  /*14270*/  MUFU.TANH R120, R120 ;  /* 0x0000007800787308 */ /* 0x000e620000002400 */
[----:B--2---:R-:W-:Y:S07]  /*14280*/  HMMA.16816.F32.BF16 R24, R52, R8, R24 ;  /* 0x000000083418723c */ /* 0x004fee0000041818 */
[----:B------:R-:W2:Y:S01]  /*14290*/  MUFU.TANH R108, R108 ;  /* 0x0000006c006c7308 */ /* 0x000ea20000002400 */
[----:B------:R-:W-:Y:S07]  /*142a0*/  HMMA.16816.F32.BF16 R64, R16, R28, R64 ;  /* 0x0000001c1040723c */ /* 0x000fee0000041840 */
[----:B------:R-:W2:Y:S01]  /*142b0*/  MUFU.TANH R110, R110 ;  /* 0x0000006e006e7308 */ /* 0x000ea20000002400 */
[----:B------:R-:W-:Y:S01]  /*142c0*/  HMMA.16816.F32.BF16 R20, R52, R10, R20 ;  /* 0x0000000a3414723c */ /* 0x000fe20000041814 */
[----:B------:R-:W3:Y:S06]  /*142d0*/  LDSM.16.M88.4 R8, [R50+0x9000] ;  /* 0x009000003208783b */ /* 0x000eec0000000200 */
[----:B------:R-:W2:Y:S01]  /*142e0*/  MUFU.TANH R124, R124 ;  /* 0x0000007c007c7308 */ /* 0x000ea20000002400 */
[----:B------:R-:W-:Y:S01]  /*142f0*/  HMMA.16816.F32.BF16 R4, R16, R30, R4 ;  /* 0x0000001e1004723c */ /* 0x000fe20000041804 */
[----:B------:R-:W4:Y:S06]  /*14300*/  LDSM.16.M88.4 R28, [R76+0x9800] ;  /* 0x009800004c1c783b */ /* 0x000f2c0000000200 */
[----:B------:R-:W2:Y:S01]  /*14310*/  MUFU.TANH R73, R73 ;  /* 0x0000004900497308 */ /* 0x000ea20000002400 */
[----:B-1----:R-:W-:Y:S01]  /*14320*/  HMMA.16816.F32.BF16 R40, R56, R68, RZ ;  /* 0x000000443828723c */ /* 0x002fe200000418ff */
[-C--:B------:R-:W-:Y:S01]  /*14330*/  FMUL.FTZ R69, R64, R48.reuse ;  /* 0x0000003040457220 */ /* 0x080fe20000410000 */
[-C--:B------:R-:W-:Y:S01]  /*14340*/  FMUL.FTZ R64, R65, R48.reuse ;  /* 0x0000003041407220 */ /* 0x080fe20000410000 */
[----:B------:R-:W-:-:S04]  /*14350*/  FMUL.FTZ R65, R66, R48 ;  /* 0x0000003042417220 */ /* 0x000fc80000410000 */
[----:B------:R-:W1:Y:S01]  /*14360*/  MUFU.TANH R112, R112 ;  /* 0x0000007000707308 */ /* 0x000e620000002400 */
[----:B------:R-:W-:Y:S03]  /*14370*/  HMMA.16816.F32.BF16 R56, R56, R70, RZ ;  /* 0x000000463838723c */ /* 0x000fe600000418ff */
[-C--:B------:R-:W-:Y:S01]  /*14380*/  FMUL.FTZ R4, R4, R48.reuse ;  /* 0x0000003004047220 */ /* 0x080fe20000410000 */
[----:B------:R-:W-:-:S03]  /*14390*/  FMUL.FTZ R7, R7, R48 ;  /* 0x0000003007077220 */ /* 0x000fc60000410000 */
[----:B------:R-:W1:Y:S01]  /*143a0*/  MUFU.TANH R78, R78 ;  /* 0x0000004e004e7308 */ /* 0x000e620000002400 */
[C---:B-----5:R-:W-:Y:S07]  /*143b0*/  HMMA.16816.F32.BF16 R24, R36.reuse, R32, R24 ;  /* 0x000000202418723c */ /* 0x060fee0000041818 */
[----:B------:R-:W1:Y:S01]  /*143c0*/  MUFU.TANH R75, R75 ;  /* 0x0000004b004b7308 */ /* 0x000e620000002400 */
[----:B------:R-:W-:Y:S01]  /*143d0*/  HMMA.16816.F32.BF16 R20, R36, R34, R20 ;  /* 0x000000222414723c */ /* 0x000fe20000041814 */
[----:B------:R-:W5:Y:S01]  /*143e0*/  LDSM.16.M88.4 R32, [R50+0x9800] ;  /* 0x009800003220783b */ /* 0x000f620000000200 */
[----:B------:R-:W-:-:S05]  /*143f0*/  DEPBAR.LE SB0, 0x0 ;  /* 0x000080000000791a */ /* 0x000fca0000000000 */
[----:B------:R-:W1:Y:S01]  /*14400*/  MUFU.TANH R74, R74 ;  /* 0x0000004a004a7308 */ /* 0x000e620000002400 */
[----:B------:R-:W-:Y:S01]  /*14410*/  HMMA.16816.F32.BF16 R40, R52, R44, R40 ;  /* 0x0000002c3428723c */ /* 0x000fe20000041828 */
[----:B------:R-:W-:-:S06]  /*14420*/  FMUL.FTZ R45, R67, R48 ;  /* 0x00000030432d7220 */ /* 0x000fcc0000410000 */
[----:B------:R2:W1:Y:S01]  /*14430*/  MUFU.TANH R67, R4 ;  /* 0x0000000400437308 */ /* 0x0004620000002400 */
[----:B------:R-:W-:Y:S07]  /*14440*/  HMMA.16816.F32.BF16 R56, R52, R46, R56 ;  /* 0x0000002e3438723c */ /* 0x000fee0000041838 */
[----:B------:R-:W1:Y:S01]  /*14450*/  MUFU.TANH R69, R69 ;  /* 0x0000004500457308 */ /* 0x000e620000002400 */
[----:B---3--:R-:W-:Y:S01]  /*14460*/  HMMA.16816.F32.BF16 R24, R16, R8, R24 ;  /* 0x000000081018723c */ /* 0x008fe20000041818 */
[-C--:B------:R-:W-:Y:S01]  /*14470*/  FMUL.FTZ R8, R5, R48.reuse ;  /* 0x0000003005087220 */ /* 0x080fe20000410000 */
[----:B------:R-:W-:-:S05]  /*14480*/  FMUL.FTZ R5, R6, R48 ;  /* 0x0000003006057220 */ /* 0x000fca0000410000 */
[----:B------:R-:W3:Y:S01]  /*14490*/  MUFU.TANH R64, R64 ;  /* 0x0000004000407308 */ /* 0x000ee20000002400 */
[C---:B----4-:R-:W-:Y:S07]  /*144a0*/  HMMA.16816.F32.BF16 R40, R36.reuse, R28, R40 ;  /* 0x0000001c2428723c */ /* 0x050fee0000041828 */
[----:B------:R-:W4:Y:S01]  /*144b0*/  MUFU.TANH R65, R65 ;  /* 0x0000004100417308 */ /* 0x000f220000002400 */
[----:B------:R-:W-:Y:S03]  /*144c0*/  HMMA.16816.F32.BF16 R56, R36, R30, R56 ;  /* 0x0000001e2438723c */ /* 0x000fe60000041838 */
[-C--:B--2---:R-:W-:Y:S01]  /*144d0*/  FMUL.FTZ R4, R25, R48.reuse ;  /* 0x0000003019047220 */ /* 0x084fe20000410000 */
[-C--:B------:R-:W-:Y:S01]  /*144e0*/  FMUL.FTZ R25, R27, R48.reuse ;  /* 0x000000301b197220 */ /* 0x080fe20000410000 */
[----:B------:R-:W-:-:S02]  /*144f0*/  FMUL.FTZ R24, R24, R48 ;  /* 0x0000003018187220 */ /* 0x000fc40000410000 */
[----:B------:R-:W2:Y:S01]  /*14500*/  MUFU.TANH R45, R45 ;  /* 0x0000002d002d7308 */ /* 0x000ea20000002400 */
[----:B------:R-:W-:Y:S01]  /*14510*/  HMMA.16816.F32.BF16 R20, R16, R10, R20 ;  /* 0x0000000a1014723c */ /* 0x000fe20000041814 */
[----:B------:R-:W-:-:S06]  /*14520*/  FMUL.FTZ R11, R26, R48 ;  /* 0x000000301a0b7220 */ /* 0x000fcc0000410000 */
[----:B------:R-:W1:Y:S01]  /*14530*/  MUFU.TANH R8, R8 ;  /* 0x0000000800087308 */ /* 0x000e620000002400 */
[C---:B-----5:R-:W-:Y:S07]  /*14540*/  HMMA.16816.F32.BF16 R40, R16.reuse, R32, R40 ;  /* 0x000000201028723c */ /* 0x060fee0000041828 */
[----:B------:R-:W1:Y:S01]  /*14550*/  MUFU.TANH R5, R5 ;  /* 0x0000000500057308 */ /* 0x000e620000002400 */
        /* <DEDUP_REMOVED lines=15> */
[----:B------:R-:W-:Y:S01]  /*14650*/  FMUL.FTZ R41, R59, R48 ;  /* 0x000000303b297220 */ /* 0x000fe20000410000 */
[----:B------:R1:W1:Y:S08]  /*14660*/  MUFU.TANH R47, R4 ;  /* 0x00000004002f7308 */ /* 0x0002700000002400 */
[----:B------:R-:W1:Y:S08]  /*14670*/  MUFU.TANH R11, R11 ;  /* 0x0000000b000b7308 */ /* 0x000e700000002400 */
[----:B------:R-:W1:Y:S08]  /*14680*/  MUFU.TANH R25, R25 ;  /* 0x0000001900197308 */ /* 0x000e700000002400 */
        /* <DEDUP_REMOVED lines=27> */
.L_x_5931:
[----:B------:R-:W2:Y:S01]  /*14840*/  LD.E R51, desc[UR6][R164.64+0x170] ;  /* 0x00017006a4337980 */ /* 0x000ea2000c101900 */
[----:B------:R-:W-:Y:S01]  /*14850*/  VIADD R16, R49, 0xfffffe00 ;  /* 0xfffffe0031107836 */ /* 0x000fe20000000000 */
[----:B------:R-:W-:Y:S02]  /*14860*/  SHF.L.U32 R20, R246, 0x8, RZ ;  /* 0x00000008f6147819 */ /* 0x000fe400000006ff */
[----:B------:R-:W3:Y:S02]  /*14870*/  LD.E.64 R56, desc[UR6][R164.64+0x20] ;  /* 0x00002006a4387980 */ /* 0x000ee4000c101b00 */
[----:B-1----:R-:W-:Y:S02]  /*14880*/  IABS R4, R16 ;  /* 0x0000001000047213 */ /* 0x002fe40000000000 */
[----:B------:R-:W-:Y:S02]  /*14890*/  IABS R6, R20 ;  /* 0x0000001400067213 */ /* 0x000fe40000000000 */
[----:B--2---:R-:W-:-:S02]  /*148a0*/  IABS R10, R51 ;  /* 0x00000033000a7213 */ /* 0x004fc40000000000 */
[-C--:B------:R-:W-:Y:S02]  /*148b0*/  IABS R43, R51.reuse ;  /* 0x00000033002b7213 */ /* 0x080fe40000000000 */
[----:B------:R-:W1:Y:S01]  /*148c0*/  I2F.RP R14, R10 ;  /* 0x0000000a000e7306 */ /* 0x000e620000209400 */
[----:B------:R-:W-:Y:S02]  /*148d0*/  LOP3.LUT R16, R16, R51, RZ, 0x3c, !PT ;  /* 0x0000003310107212 */ /* 0x000fe400078e3cff */
[----:B------:R-:W-:Y:S02]  /*148e0*/  IADD3 R43, PT, PT, RZ, -R43, RZ ;  /* 0x8000002bff2b7210 */ /* 0x000fe40007ffe0ff */
        /* <DEDUP_REMOVED lines=30> */
[----:B------:R-:W-:-:S03]  /*14ad0*/  SEL R53, R53, R18, !P0 ;  /* 0x0000001235357207 */ /* 0x000fc60004000000 */
[----:B------:R-:W-:-:S04]  /*14ae0*/  IMAD.WIDE R42, R6, 0x4, R242 ;  /* 0x00000004062a7825 */ /* 0x000fc800078e02f2 */
        /* <DEDUP_REMOVED lines=18> */
.L_x_5932:
[----:B------:R-:W-:Y:S05]  /*14c10*/  BSYNC.RECONVERGENT B0 ;  /* 0x0000000000007941 */ /* 0x000fea0003800200 */
.L_x_5930:
[C---:B------:R-:W-:Y:S01]  /*14c20*/  IMAD.SHL.U32 R13, R228.reuse, 0x20, RZ ;  /* 0x00000020e40d7824 */ /* 0x040fe200078e00ff */
[----:B------:R-:W-:Y:S01]  /*14c30*/  SHF.L.U64.HI R4, R228, 0x5, R229 ;  /* 0x00000005e4047819 */ /* 0x000fe200000102e5 */
[----:B------:R1:W-:Y:S03]  /*14c40*/  STL.64 [R1+0x18], R2 ;  /* 0x0000180201007387 */ /* 0x0003e60000100a00 */
        /* <DEDUP_REMOVED lines=53> */
[----:B----4-:R-:W-:-:S02]  /*14fa0*/  IADD3 R42, P1, PT, R50, R13, RZ ;  /* 0x0000000d322a7210 */ /* 0x010fc40007f3e0ff */
[----:B------:R4:W-:Y:S04]  /*14fb0*/  @P0 STS.128 [R63+0x5000], RZ ;  /* 0x005000ff3f000388 */ /* 0x0009e80000000c00 */
[----:B------:R-:W-:Y:S01]  /*14fc0*/  @!PT LDS RZ, [RZ] ;  /* 0x00000000fffff984 */ /* 0x000fe20000000800 */
[----:B------:R-:W-:Y:S01]  /*14fd0*/  @!PT LDS RZ, [RZ] ;  /* 0x00000000fffff984 */ /* 0x000fe20000000800 */
[----:B------:R-:W-:Y:S01]  /*14fe0*/  @!PT LDS RZ, [RZ] ;  /* 0x00000000fffff984 */ /* 0x000fe20000000800 */
[----:B------:R-:W-:Y:S01]  /*14ff0*/  @!P0 LDGSTS.E.BYPASS.LTC128B.128 [R63+0x5800], desc[UR6][R2.64] ;  /* 0x05800000023f8fae */ /* 0x000fe2000b981a06 */
[----:B------:R-:W-:Y:S01]  /*15000*/  IMAD.X R43, R51, 0x1, R4, P1 ;  /* 0x00000001332b7824 */ /* 0x000fe200008e0604 */
[----:B--2---:R-:W-:-:S05]  /*15010*/  IADD3 R58, P1, PT, R42, R13, RZ ;  /* 0x0000000d2a3a7210 */ /* 0x004fca0007f3e0ff */
[--C-:B------:R-:W-:Y:S01]  /*15020*/  IMAD.X R59, R43, 0x1, R4.reuse, P1 ;  /* 0x000000012b3b7824 */ /* 0x100fe200008e0604 */
[-C--:B---3--:R-:W-:Y:S01]  /*15030*/  IADD3 R56, P1, PT, R58, R13.reuse, RZ ;  /* 0x0000000d3a387210 */ /* 0x088fe20007f3e0ff */
[----:B------:R-:W5:Y:S04]  /*15040*/  LDL.LU.64 R2, [R1+0x18] ;  /* 0x0000180001027983 */ /* 0x000f680000300a00 */
[--C-:B------:R-:W-:Y:S01]  /*15050*/  IMAD.X R57, R59, 0x1, R4.reuse, P1 ;  /* 0x000000013b397824 */ /* 0x100fe200008e0604 */
[-C--:B-1----:R-:W-:Y:S01]  /*15060*/  IADD3 R54, P1, PT, R56, R13.reuse, RZ ;  /* 0x0000000d38367210 */ /* 0x082fe20007f3e0ff */
[----:B------:R4:W-:Y:S03]  /*15070*/  @P0 STS.128 [R63+0x5800], RZ ;  /* 0x005800ff3f000388 */ /* 0x0009e60000000c00 */
[-C--:B------:R-:W-:Y:S01]  /*15080*/  IADD3 R12, P3, PT, R54, R13.reuse, RZ ;  /* 0x0000000d360c7210 */ /* 0x080fe20007f7e0ff */
[--C-:B------:R-:W-:Y:S01]  /*15090*/  IMAD.X R55, R57, 0x1, R4.reuse, P1 ;  /* 0x0000000139377824 */ /* 0x100fe200008e0604 */
        /* <DEDUP_REMOVED lines=24> */
[----:B-1----:R-:W-:Y:S01]  /*15220*/  @!P0 IADD3 R50, P1, PT, R12, R13, RZ ;  /* 0x0000000d0c328210 */ /* 0x002fe20007f3e0ff */
[----:B------:R-:W-:-:S02]  /*15230*/  IMAD.X R13, R55, 0x1, R4, P3 ;  /* 0x00000001370d7824 */ /* 0x000fc400018e0604 */
        /* <DEDUP_REMOVED lines=18> */
.L_x_5929:
[----:B------:R-:W-:Y:S05]  /*15360*/  BSYNC.RECONVERGENT B1 ;  /* 0x0000000000017941 */ /* 0x000fea0003800200 */
.L_x_5928:
[----:B----4-:R-:W-:Y:S01]  /*15370*/  SHF.R.U32.HI R51, RZ, 0x2, R62 ;  /* 0x00000002ff337819 */ /* 0x010fe2000001163e */
[----:B------:R-:W-:-:S03]  /*15380*/  IMAD.SHL.U32 R63, R62, 0x2, RZ ;  /* 0x000000023e3f7824 */ /* 0x000fc600078e00ff */
[----:B------:R-:W-:Y:S02]  /*15390*/  LOP3.LUT R51, R51, 0x7, RZ, 0xc0, !PT ;  /* 0x0000000733337812 */ /* 0x000fe400078ec0ff */
[----:B------:R-:W-:Y:S02]  /*153a0*/  LOP3.LUT R63, R63, 0x6, RZ, 0xc0, !PT ;  /* 0x000000063f3f7812 */ /* 0x000fe400078ec0ff */
[----:B-1----:R-:W-:-:S03]  /*153b0*/  LOP3.LUT R4, R51, 0x1f0, R224, 0xf8, !PT ;  /* 0x000001f033047812 */ /* 0x002fc600078ef8e0 */
[----:B------:R-:W-:Y:S02]  /*153c0*/  IMAD R6, R246, 0x100, R63 ;  /* 0x00000100f6067824 */ /* 0x000fe400078e023f */
[----:B------:R-:W-:Y:S02]  /*153d0*/  IMAD R4, R237, 0x40, R4 ;  /* 0x00000040ed047824 */ /* 0x000fe400078e0204 */
[C---:B------:R-:W-:Y:S02]  /*153e0*/  VIADD R14, R6.reuse, 0x18 ;  /* 0x00000018060e7836 */ /* 0x040fe40000000000 */
[C---:B------:R-:W-:Y:S01]  /*153f0*/  VIADD R38, R6.reuse, 0x9 ;  /* 0x0000000906267836 */ /* 0x040fe20000000000 */
[----:B------:R-:W-:Y:S01]  /*15400*/  IADD3 R4, PT, PT, R61, R4, -R238 ;  /* 0x000000043d047210 */ /* 0x000fe20007ffe8ee */
[----:B------:R-:W-:Y:S01]  /*15410*/  VIADD R198, R6, 0x21 ;  /* 0x0000002106c67836 */ /* 0x000fe20000000000 */
[-C--:B------:R-:W-:Y:S01]  /*15420*/  ISETP.GE.AND P5, PT, R14, R61.reuse, PT ;  /* 0x0000003d0e00720c */ /* 0x080fe20003fa6270 */
[----:B------:R-:W-:Y:S01]  /*15430*/  VIADD R206, R6, 0x19 ;  /* 0x0000001906ce7836 */ /* 0x000fe20000000000 */
[----:B------:R-:W-:Y:S01]  /*15440*/  ISETP.GE.AND P1, PT, R38, R61, PT ;  /* 0x0000003d2600720c */ /* 0x000fe20003f26270 */
[----:B------:R-:W-:-:S02]  /*15450*/  IMAD.IADD R12, R4, 0x1, -R14 ;  /* 0x00000001040c7824 */ /* 0x000fc400078e0a0e */
[----:B------:R-:W-:Y:S02]  /*15460*/  IMAD.IADD R18, R4, 0x1, -R38 ;  /* 0x0000000104127824 */ /* 0x000fe400078e0a26 */
[----:B------:R-:W-:Y:S01]  /*15470*/  VIADD R166, R6, 0x49 ;  /* 0x0000004906a67836 */ /* 0x000fe20000000000 */
[----:B------:R-:W-:Y:S01]  /*15480*/  IABS R12, R12 ;  /* 0x0000000c000c7213 */ /* 0x000fe20000000000 */
[----:B------:R-:W-:Y:S01]  /*15490*/  IMAD.IADD R28, R4, 0x1, -R206 ;  /* 0x00000001041c7824 */ /* 0x000fe200078e0ace */
[----:B------:R-:W-:Y:S01]  /*154a0*/  IABS R18, R18 ;  /* 0x0000001200127213 */ /* 0x000fe20000000000 */
[C---:B------:R-:W-:Y:S01]  /*154b0*/  VIADD R36, R6.reuse, 0x10 ;  /* 0x0000001006247836 */ /* 0x040fe20000000000 */
[----:B------:R-:W-:Y:S01]  /*154c0*/  I2FP.F32.S32 R12, R12 ;  /* 0x0000000c000c7245 */ /* 0x000fe20000201400 */
[----:B------:R-:W-:Y:S01]  /*154d0*/  VIADD R70, R6, 0x40 ;  /* 0x0000004006467836 */ /* 0x000fe20000000000 */
[----:B------:R-:W-:Y:S01]  /*154e0*/  I2FP.F32.S32 R18, R18 ;  /* 0x0000001200127245 */ /* 0x000fe20000201400 */
[----:B------:R-:W-:Y:S01]  /*154f0*/  IMAD.IADD R204, R4, 0x1, -R36 ;  /* 0x0000000104cc7824 */ /* 0x000fe200078e0a24 */
[----:B------:R-:W-:Y:S01]  /*15500*/  IABS R28, R28 ;  /* 0x0000001c001c7213 */ /* 0x000fe20000000000 */
[----:B------:R-:W-:Y:S01]  /*15510*/  FFMA.FTZ R53, -R0, R12, R131 ;  /* 0x0000000c00357223 */ /* 0x000fe20000010183 */
[----:B------:R-:W-:-:S02]  /*15520*/  IMAD.IADD R12, R4, 0x1, -R198 ;  /* 0x00000001040c7824 */ /* 0x000fc400078e0ac6 */
[----:B------:R-:W-:Y:S01]  /*15530*/  FFMA.FTZ R13, -R0, R18, R145 ;  /* 0x00000012000d7223 */ /* 0x000fe20000010191 */
[----:B------:R-:W-:Y:S01]  /*15540*/  IMAD.IADD R18, R4, 0x1, -R166 ;  /* 0x0000000104127824 */ /* 0x000fe200078e0aa6 */
[----:B------:R-:W-:Y:S01]  /*15550*/  I2FP.F32.S32 R28, R28 ;  /* 0x0000001c001c7245 */ /* 0x000fe20000201400 */
[C---:B------:R-:W-:Y:S01]  /*15560*/  VIADD R126, R6.reuse, 0xa1 ;  /* 0x000000a1067e7836 */ /* 0x040fe20000000000 */
[----:B------:R-:W-:Y:S01]  /*15570*/  IABS R12, R12 ;  /* 0x0000000c000c7213 */ /* 0x000fe20000000000 */
[----:B------:R-:W-:Y:S01]  /*15580*/  VIADD R202, R6, 0x30 ;  /* 0x0000003006ca7836 */ /* 0x000fe20000000000 */
[----:B------:R-:W-:Y:S01]  /*15590*/  IABS R18, R18 ;  /* 0x0000001200127213 */ /* 0x000fe20000000000 */
[----:B------:R-:W-:Y:S01]  /*155a0*/  FFMA.FTZ R28, -R0, R28, R129 ;  /* 0x0000001c001c7223 */ /* 0x000fe20000010181 */
        /* <DEDUP_REMOVED lines=8> */
[C---:B------:R-:W-:Y:S01]  /*15630*/  IMAD.IADD R81, R4.reuse, 0x1, -R126 ;  /* 0x0000000104517824 */ /* 0x040fe200078e0a7e */
[----:B------:R-:W-:Y:S01]  /*15640*/  I2FP.F32.S32 R204, R204 ;  /* 0x000000cc00cc7245 */ /* 0x000fe20000201400 */
[----:B------:R-:W-:Y:S01]  /*15650*/  IMAD.IADD R18, R4, 0x1, -R178 ;  /* 0x0000000104127824 */ /* 0x000fe200078e0ab2 */
[----:B------:R-:W-:Y:S01]  /*15660*/  IABS R12, R12 ;  /* 0x0000000c000c7213 */ /* 0x000fe20000000000 */
[----:B------:R-:W-:Y:S01]  /*15670*/  VIADD R150, R6, 0x51 ;  /* 0x0000005106967836 */ /* 0x000fe20000000000 */
[----:B------:R-:W-:Y:S01]  /*15680*/  IABS R81, R81 ;  /* 0x0000005100517213 */ /* 0x000fe20000000000 */
[----:B------:R-:W-:Y:S01]  /*15690*/  FFMA.FTZ R204, -R0, R204, R139 ;  /* 0x000000cc00cc7223 */ /* 0x000fe2000001018b */
[----:B------:R-:W-:Y:S01]  /*156a0*/  I2FP.F32.S32 R12, R12 ;  /* 0x0000000c000c7245 */ /* 0x000fe20000201400 */
[C---:B------:R-:W-:Y:S01]  /*156b0*/  VIADD R56, R6.reuse, 0xb8 ;  /* 0x000000b806387836 */ /* 0x040fe20000000000 */
[----:B------:R-:W-:Y:S01]  /*156c0*/  IABS R148, R148 ;  /* 0x0000009400947213 */ /* 0x000fe20000000000 */
[----:B------:R-:W-:Y:S01]  /*156d0*/  VIADD R158, R6, 0x71 ;  /* 0x00000071069e7836 */ /* 0x000fe20000000000 */
[----:B------:R-:W-:Y:S01]  /*156e0*/  IABS R18, R18 ;  /* 0x0000001200127213 */ /* 0x000fe20000000000 */
[----:B------:R-:W-:Y:S01]  /*156f0*/  FFMA.FTZ R139, -R0, R12, R91 ;  /* 0x0000000c008b7223 */ /* 0x000fe2000001015b */
[----:B------:R-:W-:Y:S01]  /*15700*/  IMAD.IADD R12, R4, 0x1, -R150 ;  /* 0x00000001040c7824 */ /* 0x000fe200078e0a96 */
[----:B------:R-:W-:Y:S01]  /*15710*/  I2FP.F32.S32 R81, R81 ;  /* 0x0000005100517245 */ /* 0x000fe20000201400 */
[C---:B------:R-:W-:Y:S01]  /*15720*/  VIADD R174, R6.reuse, 0x68 ;  /* 0x0000006806ae7836 */ /* 0x040fe20000000000 */
[----:B------:R-:W-:Y:S01]  /*15730*/  I2FP.F32.S32 R148, R148 ;  /* 0x0000009400947245 */ /* 0x000fe20000201400 */
[----:B------:R-:W-:Y:S01]  /*15740*/  VIADD R42, R6, 0xc9 ;  /* 0x000000c9062a7836 */ /* 0x000fe20000000000 */
[----:B------:R-:W-:Y:S01]  /*15750*/  I2FP.F32.S32 R18, R18 ;  /* 0x0000001200127245 */ /* 0x000fe20000201400 */
[----:B------:R-:W-:Y:S01]  /*15760*/  FFMA.FTZ R98, -R0, R81, R98 ;  /* 0x0000005100627223 */ /* 0x000fe20000010162 */
[----:B------:R-:W-:Y:S01]  /*15770*/  IABS R12, R12 ;  /* 0x0000000c000c7213 */ /* 0x000fe20000000000 */
[----:B------:R-:W-:-:S02]  /*15780*/  IMAD.IADD R81, R4, 0x1, -R56 ;  /* 0x0000000104517824 */ /* 0x000fc400078e0a38 */
[C---:B------:R-:W-:Y:S01]  /*15790*/  FFMA.FTZ R148, -R0.reuse, R148, R107 ;  /* 0x0000009400947223 */ /* 0x040fe2000001016b */
[----:B------:R-:W-:Y:S01]  /*157a0*/  FFMA.FTZ R107, -R0, R18, R175 ;  /* 0x00000012006b7223 */ /* 0x000fe200000101af */
[----:B------:R-:W-:Y:S01]  /*157b0*/  I2FP.F32.S32 R12, R12 ;  /* 0x0000000c000c7245 */ /* 0x000fe20000201400 */
[----:B------:R-:W-:Y:S01]  /*157c0*/  IMAD.IADD R18, R4, 0x1, -R158 ;  /* 0x0000000104127824 */ /* 0x000fe200078e0a9e */
[----:B------:R-:W-:Y:S01]  /*157d0*/  IABS R81, R81 ;  /* 0x0000005100517213 */ /* 0x000fe20000000000 */
[----:B------:R-:W-:Y:S01]  /*157e0*/  VIADD R140, R6, 0x88 ;  /* 0x00000088068c7836 */ /* 0x000fe20000000000 */
[----:B------:R-:W-:Y:S01]  /*157f0*/  ISETP.GE.AND P3, PT, R36, R61, PT ;  /* 0x0000003d2400720c */ /* 0x000fe20003f66270 */
[----:B------:R-:W-:Y:S01]  /*15800*/  FFMA.FTZ R159, -R0, R12, R159 ;  /* 0x0000000c009f7223 */ /* 0x000fe2000001019f */
        /* <DEDUP_REMOVED lines=11> */
[----:B------:R-:W-:Y:S01]  /*158c0*/  I2FP.F32.S32 R12, R12 ;  /* 0x0000000c000c7245 */ /* 0x000fe20000201400 */
[----:B------:R-:W-:Y:S01]  /*158d0*/  IMAD.IADD R18, R4, 0x1, -R140 ;  /* 0x0000000104127824 */ /* 0x000fe200078e0a8c */
[----:B------:R-:W-:Y:S01]  /*158e0*/  ISETP.GE.AND P4, PT, R30, R61, PT ;  /* 0x0000003d1e00720c */ /* 0x000fe20003f86270 */
[C---:B------:R-:W-:Y:S01]  /*158f0*/  IMAD.IADD R16, R4.reuse, 0x1, -R30 ;  /* 0x0000000104107824 */ /* 0x040fe200078e0a1e */
[----:B------:R-:W-:Y:S01]  /*15900*/  IABS R81, R81 ;  /* 0x0000005100517213 */ /* 0x000fe20000000000 */
[----:B------:R-:W-:Y:S02]  /*15910*/  IMAD.IADD R146, R4, 0x1, -R144 ;  /* 0x0000000104927824 */ /* 0x000fe400078e0a90 */
[----:B------:R-:W-:Y:S01]  /*15920*/  FFMA.FTZ R175, -R0, R12, R183 ;  /* 0x0000000c00af7223 */ /* 0x000fe200000101b7 */
[----:B------:R-:W-:Y:S01]  /*15930*/  IMAD.IADD R12, R4, 0x1, -R154 ;  /* 0x00000001040c7824 */ /* 0x000fe200078e0a9a */
[----:B------:R-:W-:Y:S01]  /*15940*/  IABS R18, R18 ;  /* 0x0000001200127213 */ /* 0x000fe20000000000 */
[C---:B------:R-:W-:Y:S01]  /*15950*/  VIADD R40, R6.reuse, 0xd1 ;  /* 0x000000d106287836 */ /* 0x040fe20000000000 */
[----:B------:R-:W-:Y:S01]  /*15960*/  I2FP.F32.S32 R81, R81 ;  /* 0x0000005100517245 */ /* 0x000fe20000201400 */
[C---:B------:R-:W-:Y:S01]  /*15970*/  VIADD R46, R6.reuse, 0xe1 ;  /* 0x000000e1062e7836 */ /* 0x040fe20000000000 */
[----:B------:R-:W-:Y:S01]  /*15980*/  IABS R16, R16 ;  /* 0x0000001000107213 */ /* 0x000fe20000000000 */
[----:B------:R-:W-:Y:S01]  /*15990*/  VIADD R200, R6, 0x20 ;  /* 0x0000002006c87836 */ /* 0x000fe20000000000 */
[----:B------:R-:W-:Y:S01]  /*159a0*/  IABS R146, R146 ;  /* 0x0000009200927213 */ /* 0x000fe20000000000 */
[----:B------:R-:W-:Y:S01]  /*159b0*/  FFMA.FTZ R78, -R0, R81, R78 ;  /* 0x00000051004e7223 */ /* 0x000fe2000001014e */
[----:B------:R-:W-:Y:S01]  /*159c0*/  I2FP.F32.S32 R18, R18 ;  /* 0x0000001200127245 */ /* 0x000fe20000201400 */
[----:B------:R-:W-:Y:S01]  /*159d0*/  IMAD.IADD R81, R4, 0x1, -R40 ;  /* 0x0000000104517824 */ /* 0x000fe200078e0a28 */
[----:B------:R-:W-:Y:S01]  /*159e0*/  IABS R12, R12 ;  /* 0x0000000c000c7213 */ /* 0x000fe20000000000 */
[----:B------:R-:W-:Y:S01]  /*159f0*/  VIADD R136, R6, 0x90 ;  /* 0x0000009006887836 */ /* 0x000fe20000000000 */
[----:B------:R-:W-:Y:S01]  /*15a00*/  I2FP.F32.S32 R16, R16 ;  /* 0x0000001000107245 */ /* 0x000fe20000201400 */
[----:B------:R-:W-:Y:S01]  /*15a10*/  FFMA.FTZ R217, -R0, R18, R217 ;  /* 0x0000001200d97223 */ /* 0x000fe200000101d9 */
[----:B------:R-:W-:Y:S01]  /*15a20*/  I2FP.F32.S32 R146, R146 ;  /* 0x0000009200927245 */ /* 0x000fe20000201400 */
[----:B------:R-:W-:Y:S01]  /*15a30*/  IMAD.IADD R18, R4, 0x1, -R46 ;  /* 0x0000000104127824 */ /* 0x000fe200078e0a2e */
[----:B------:R-:W-:Y:S01]  /*15a40*/  I2FP.F32.S32 R12, R12 ;  /* 0x0000000c000c7245 */ /* 0x000fe20000201400 */
[C---:B------:R-:W-:Y:S01]  /*15a50*/  FFMA.FTZ R55, -R0.reuse, R16, R137 ;  /* 0x0000001000377223 */ /* 0x040fe20000010189 */
[----:B------:R-:W-:Y:S01]  /*15a60*/  IABS R81, R81 ;  /* 0x0000005100517213 */ /* 0x000fe20000000000 */
[----:B------:R-:W-:Y:S01]  /*15a70*/  FFMA.FTZ R146, -R0, R146, R97 ;  /* 0x0000009200927223 */ /* 0x000fe20000010161 */
[----:B------:R-:W-:-:S02]  /*15a80*/  IMAD.IADD R16, R4, 0x1, -R200 ;  /* 0x0000000104107824 */ /* 0x000fc400078e0ac8 */
[----:B------:R-:W-:Y:S01]  /*15a90*/  FFMA.FTZ R97, -R0, R12, R203 ;  /* 0x0000000c00617223 */ /* 0x000fe200000101cb */
[----:B------:R-:W-:Y:S01]  /*15aa0*/  VIADD R168, R6, 0x48 ;  /* 0x0000004806a87836 */ /* 0x000fe20000000000 */
[----:B------:R-:W-:Y:S01]  /*15ab0*/  I2FP.F32.S32 R81, R81 ;  /* 0x0000005100517245 */ /* 0x000fe20000201400 */
[----:B------:R-:W-:Y:S01]  /*15ac0*/  IMAD.IADD R12, R4, 0x1, -R136 ;  /* 0x00000001040c7824 */ /* 0x000fe200078e0a88 */
[----:B------:R-:W-:Y:S01]  /*15ad0*/  IABS R18, R18 ;  /* 0x0000001200127213 */ /* 0x000fe20000000000 */
[----:B------:R-:W-:Y:S01]  /*15ae0*/  VIADD R192, R6, 0x41 ;  /* 0x0000004106c07836 */ /* 0x000fe20000000000 */
[----:B------:R-:W-:Y:S01]  /*15af0*/  IABS R16, R16 ;  /* 0x0000001000107213 */ /* 0x000fe20000000000 */
[----:B------:R-:W-:Y:S01]  /*15b00*/  IMAD.IADD R20, R4, 0x1, -R168 ;  /* 0x0000000104147824 */ /* 0x000fe200078e0aa8 */
[----:B------:R-:W-:Y:S01]  /*15b10*/  I2FP.F32.S32 R18, R18 ;  /* 0x0000001200127245 */ /* 0x000fe20000201400 */
[----:B------:R-:W-:Y:S01]  /*15b20*/  VIADD R48, R6, 0xc8 ;  /* 0x000000c806307836 */ /* 0x000fe20000000000 */
[----:B------:R-:W-:Y:S01]  /*15b30*/  IABS R12, R12 ;  /* 0x0000000c000c7213 */ /* 0x000fe20000000000 */
[----:B------:R-:W-:Y:S01]  /*15b40*/  FFMA.FTZ R64, -R0, R81, R64 ;  /* 0x0000005100407223 */ /* 0x000fe20000010140 */
[C---:B------:R-:W-:Y:S01]  /*15b50*/  IMAD.IADD R145, R4.reuse, 0x1, -R192 ;  /* 0x0000000104917824 */ /* 0x040fe200078e0ac0 */
[----:B------:R-:W-:Y:S01]  /*15b60*/  I2FP.F32.S32 R16, R16 ;  /* 0x0000001000107245 */ /* 0x000fe20000201400 */
[C---:B------:R-:W-:Y:S01]  /*15b70*/  VIADD R81, R4.reuse, 0x8 ;  /* 0x0000000804517836 */ /* 0x040fe20000000000 */
[----:B------:R-:W-:Y:S01]  /*15b80*/  IABS R20, R20 ;  /* 0x0000001400147213 */ /* 0x000fe20000000000 */
[----:B------:R-:W-:Y:S01]  /*15b90*/  IMAD.IADD R131, R4, 0x1, -R48 ;  /* 0x0000000104837824 */ /* 0x000fe200078e0a30 */
[----:B------:R-:W-:Y:S01]  /*15ba0*/  I2FP.F32.S32 R12, R12 ;  /* 0x0000000c000c7245 */ /* 0x000fe20000201400 */
[----:B------:R-:W-:Y:S01]  /*15bb0*/  FFMA.FTZ R18, -R0, R18, R47 ;  /* 0x0000001200127223 */ /* 0x000fe2000001012f */
[----:B------:R-:W-:Y:S01]  /*15bc0*/  VIADD R134, R6, 0xa8 ;  /* 0x000000a806867836 */ /* 0x000fe20000000000 */
[----:B------:R-:W-:Y:S01]  /*15bd0*/  IABS R145, R145 ;  /* 0x0000009100917213 */ /* 0x000fe20000000000 */
[----:B------:R-:W-:-:S02]  /*15be0*/  IMAD.IADD R47, R81, 0x1, -R38 ;  /* 0x00000001512f7824 */ /* 0x000fc400078e0a26 */
[----:B------:R-:W-:Y:S01]  /*15bf0*/  FFMA.FTZ R59, -R0, R16, R123 ;  /* 0x00000010003b7223 */ /* 0x000fe2000001017b */
[C---:B------:R-:W-:Y:S01]  /*15c00*/  VIADD R34, R6.reuse, 0xd8 ;  /* 0x000000d806227836 */ /* 0x040fe20000000000 */
[----:B------:R-:W-:Y:S01]  /*15c10*/  I2FP.F32.S32 R20, R20 ;  /* 0x0000001400147245 */ /* 0x000fe20000201400 */
[----:B------:R-:W-:Y:S01]  /*15c20*/  IMAD.IADD R38, R81, 0x1, -R36 ;  /* 0x0000000151267824 */ /* 0x000fe200078e0a24 */
[----:B------:R-:W-:Y:S01]  /*15c30*/  IABS R131, R131 ;  /* 0x0000008300837213 */ /* 0x000fe20000000000 */
[----:B------:R-:W-:Y:S02]  /*15c40*/  VIADD R54, R6, 0xd0 ;  /* 0x000000d006367836 */ /* 0x000fe40000000000 */
[----:B------:R-:W-:Y:S01]  /*15c50*/  FFMA.FTZ R183, -R0, R12, R249 ;  /* 0x0000000c00b77223 */ /* 0x000fe200000101f9 */
[----:B------:R-:W-:Y:S01]  /*15c60*/  IMAD.IADD R123, R4, 0x1, -R134 ;  /* 0x00000001047b7824 */ /* 0x000fe200078e0a86 */
[----:B------:R-:W-:Y:S01]  /*15c70*/  I2FP.F32.S32 R145, R145 ;  /* 0x0000009100917245 */ /* 0x000fe20000201400 */
[----:B------:R-:W-:Y:S01]  /*15c80*/  VIADD R152, R6, 0x91 ;  /* 0x0000009106987836 */ /* 0x000fe20000000000 */
[----:B------:R-:W-:Y:S01]  /*15c90*/  IABS R38, R38 ;  /* 0x0000002600267213 */ /* 0x000fe20000000000 */
[----:B------:R-:W-:Y:S01]  /*15ca0*/  IMAD.IADD R12, R4, 0x1, -R34 ;  /* 0x00000001040c7824 */ /* 0x000fe200078e0a22 */
[----:B------:R-:W-:Y:S01]  /*15cb0*/  I2FP.F32.S32 R131, R131 ;  /* 0x0000008300837245 */ /* 0x000fe20000201400 */
[----:B------:R-:W-:-:S02]  /*15cc0*/  VIADD R130, R6, 0x99 ;  /* 0x0000009906827836 */ /* 0x000fc40000000000 */
[----:B------:R-:W-:Y:S01]  /*15cd0*/  FFMA.FTZ R137, -R0, R20, R83 ;  /* 0x0000001400897223 */ /* 0x000fe20000010153 */
[----:B------:R-:W-:Y:S01]  /*15ce0*/  IMAD.IADD R44, R4, 0x1, -R54 ;  /* 0x00000001042c7824 */ /* 0x000fe200078e0a36 */
[----:B------:R-:W-:Y:S01]  /*15cf0*/  IABS R123, R123 ;  /* 0x0000007b007b7213 */ /* 0x000fe20000000000 */
[----:B------:R-:W-:Y:S02]  /*15d00*/  VIADD R132, R6, 0x98 ;  /* 0x0000009806847836 */ /* 0x000fe40000000000 */
[----:B------:R-:W-:Y:S01]  /*15d10*/  FFMA.FTZ R145, -R0, R145, R89 ;  /* 0x0000009100917223 */ /* 0x000fe20000010159 */
[C---:B------:R-:W-:Y:S01]  /*15d20*/  VIADD R128, R6.reuse, 0xa0 ;  /* 0x000000a006807836 */ /* 0x040fe20000000000 */
[----:B------:R-:W-:Y:S01]  /*15d30*/  IABS R12, R12 ;  /* 0x0000000c000c7213 */ /* 0x000fe20000000000 */
[----:B------:R-:W-:Y:S01]  /*15d40*/  VIADD R10, R6, 0x1 ;  /* 0x00000001060a7836 */ /* 0x000fe20000000000 */
[----:B------:R-:W-:Y:S01]  /*15d50*/  I2FP.F32.S32 R38, R38 ;  /* 0x0000002600267245 */ /* 0x000fe20000201400 */
[----:B------:R-:W-:Y:S01]  /*15d60*/  IMAD.IADD R83, R4, 0x1, -R152 ;  /* 0x0000000104537824 */ /* 0x000fe200078e0a98 */
[----:B------:R-:W-:Y:S01]  /*15d70*/  IABS R44, R44 ;  /* 0x0000002c002c7213 */ /* 0x000fe20000000000 */
        /* <DEDUP_REMOVED lines=8> */
[C---:B------:R-:W-:Y:S01]  /*15e00*/  IMAD.IADD R121, R4.reuse, 0x1, -R132 ;  /* 0x0000000104797824 */ /* 0x040fe200078e0a84 */
[----:B------:R-:W-:Y:S01]  /*15e10*/  IABS R36, R36 ;  /* 0x0000002400247213 */ /* 0x000fe20000000000 */
[C---:B------:R-:W-:Y:S01]  /*15e20*/  IMAD.IADD R89, R4.reuse, 0x1, -R128 ;  /* 0x0000000104597824 */ /* 0x040fe200078e0a80 */
[----:B------:R-:W-:Y:S01]  /*15e30*/  IABS R91, R91 ;  /* 0x0000005b005b7213 */ /* 0x000fe20000000000 */
[C---:B------:R-:W-:Y:S01]  /*15e40*/  IMAD.IADD R43, R4.reuse, 0x1, -R10 ;  /* 0x00000001042b7824 */ /* 0x040fe200078e0a0a */
[----:B------:R-:W-:Y:S01]  /*15e50*/  I2FP.F32.S32 R44, R44 ;  /* 0x0000002c002c7245 */ /* 0x000fe20000201400 */
[----:B------:R-:W-:Y:S01]  /*15e60*/  IMAD.IADD R72, R81, 0x1, -R206 ;  /* 0x0000000151487824 */ /* 0x000fe200078e0ace */
[----:B------:R-:W-:Y:S01]  /*15e70*/  IABS R30, R30 ;  /* 0x0000001e001e7213 */ /* 0x000fe20000000000 */
[----:B------:R-:W-:-:S02]  /*15e80*/  IMAD.IADD R16, R4, 0x1, -R162 ;  /* 0x0000000104107824 */ /* 0x000fc400078e0aa2 */
[----:B------:R-:W-:Y:S01]  /*15e90*/  FFMA.FTZ R38, -R0, R38, R135 ;  /* 0x0000002600267223 */ /* 0x000fe20000010187 */
[----:B------:R-:W-:Y:S01]  /*15ea0*/  IABS R121, R121 ;  /* 0x0000007900797213 */ /* 0x000fe20000000000 */
[----:B------:R-:W-:Y:S01]  /*15eb0*/  VIADD R196, R6, 0x28 ;  /* 0x0000002806c47836 */ /* 0x000fe20000000000 */
[----:B------:R-:W-:Y:S01]  /*15ec0*/  IABS R89, R89 ;  /* 0x0000005900597213 */ /* 0x000fe20000000000 */
[C---:B------:R-:W-:Y:S01]  /*15ed0*/  FFMA.FTZ R104, -R0.reuse, R123, R104 ;  /* 0x0000007b00687223 */ /* 0x040fe20000010168 */
[----:B------:R-:W-:Y:S01]  /*15ee0*/  IABS R43, R43 ;  /* 0x0000002b002b7213 */ /* 0x000fe20000000000 */
[C---:B------:R-:W-:Y:S01]  /*15ef0*/  FFMA.FTZ R123, -R0.reuse, R12, R67 ;  /* 0x0000000c007b7223 */ /* 0x040fe20000010143 */
[----:B------:R-:W-:Y:S01]  /*15f00*/  I2FP.F32.S32 R83, R83 ;  /* 0x0000005300537245 */ /* 0x000fe20000201400 */
[----:B------:R-:W-:Y:S01]  /*15f10*/  FFMA.FTZ R44, -R0, R44, R69 ;  /* 0x0000002c002c7223 */ /* 0x000fe20000010145 */
[----:B------:R-:W-:Y:S01]  /*15f20*/  IABS R72, R72 ;  /* 0x0000004800487213 */ /* 0x000fe20000000000 */
[C---:B------:R-:W-:Y:S01]  /*15f30*/  IMAD.IADD R69, R81.reuse, 0x1, -R198 ;  /* 0x0000000151457824 */ /* 0x040fe200078e0ac6 */
[----:B------:R-:W-:Y:S01]  /*15f40*/  I2FP.F32.S32 R36, R36 ;  /* 0x0000002400247245 */ /* 0x000fe20000201400 */
[----:B------:R-:W-:Y:S01]  /*15f50*/  IMAD.IADD R194, R4, 0x1, -R196 ;  /* 0x0000000104c27824 */ /* 0x000fe200078e0ac4 */
[----:B------:R-:W-:Y:S01]  /*15f60*/  IABS R16, R16 ;  /* 0x0000001000107213 */ /* 0x000fe20000000000 */
        /* <DEDUP_REMOVED lines=8> */
[----:B------:R-:W-:Y:S01]  /*15ff0*/  FFMA.FTZ R36, -R0, R36, R133 ;  /* 0x0000002400247223 */ /* 0x000fe20000010185 */
[----:B------:R-:W-:Y:S01]  /*16000*/  FSEL R67, R204, -INF , !P3 ;  /* 0xff800000cc437808 */ /* 0x000fe20005800000 */
[----:B------:R-:W-:Y:S01]  /*16010*/  FFMA.FTZ R80, -R0, R91, R90 ;  /* 0x0000005b00507223 */ /* 0x000fe2000001015a */
[----:B------:R-:W-:Y:S01]  /*16020*/  FSEL R38, R38, -INF , !P3 ;  /* 0xff80000026267808 */ /* 0x000fe20005800000 */
[----:B------:R-:W-:Y:S01]  /*16030*/  FFMA.FTZ R30, -R0, R30, R127 ;  /* 0x0000001e001e7223 */ /* 0x000fe2000001017f */
[----:B------:R-:W-:Y:S01]  /*16040*/  ISETP.GE.AND P3, PT, R198, R61, PT ;  /* 0x0000003dc600720c */ /* 0x000fe20003f66270 */
[C---:B------:R-:W-:Y:S01]  /*16050*/  IMAD.IADD R198, R81.reuse, 0x1, -R196 ;  /* 0x0000000151c67824 */ /* 0x040fe200078e0ac4 */
[----:B------:R-:W-:Y:S01]  /*16060*/  I2FP.F32.S32 R43, R43 ;  /* 0x0000002b002b7245 */ /* 0x000fe20000201400 */
[C---:B------:R-:W-:Y:S01]  /*16070*/  VIADD R76, R6.reuse, 0x29 ;  /* 0x00000029064c7836 */ /* 0x040fe20000000000 */
[----:B------:R-:W-:Y:S01]  /*16080*/  I2FP.F32.S32 R72, R72 ;  /* 0x0000004800487245 */ /* 0x000fe20000201400 */
[----:B------:R-:W-:Y:S01]  /*16090*/  VIADD R160, R6, 0x50 ;  /* 0x0000005006a07836 */ /* 0x000fe20000000000 */
[----:B------:R-:W-:Y:S01]  /*160a0*/  I2FP.F32.S32 R16, R16 ;  /* 0x0000001000107245 */ /* 0x000fe20000201400 */
[C---:B------:R-:W-:Y:S01]  /*160b0*/  FFMA.FTZ R84, -R0.reuse, R121, R84 ;  /* 0x0000007900547223 */ /* 0x040fe20000010154 */
[----:B------:R-:W-:Y:S01]  /*160c0*/  FFMA.FTZ R96, -R0, R89, R96 ;  /* 0x0000005900607223 */ /* 0x000fe20000010160 */
[----:B------:R-:W-:Y:S01]  /*160d0*/  IABS R14, R47 ;  /* 0x0000002f000e7213 */ /* 0x000fe20000000000 */
[----:B------:R-:W-:-:S02]  /*160e0*/  IMAD.IADD R90, R81, 0x1, -R200 ;  /* 0x00000001515a7824 */ /* 0x000fc400078e0ac8 */
[----:B------:R-:W-:Y:S01]  /*160f0*/  FFMA.FTZ R43, -R0, R43, R153 ;  /* 0x0000002b002b7223 */ /* 0x000fe20000010199 */
[----:B------:R-:W-:Y:S01]  /*16100*/  VIADD R182, R6, 0x59 ;  /* 0x0000005906b67836 */ /* 0x000fe20000000000 */
[----:B------:R-:W-:Y:S01]  /*16110*/  IABS R194, R194 ;  /* 0x000000c200c27213 */ /* 0x000fe20000000000 */
[----:B------:R-:W-:Y:S02]  /*16120*/  IMAD.IADD R121, R4, 0x1, -R66 ;  /* 0x0000000104797824 */ /* 0x000fe400078e0a42 */
[----:B------:R-:W-:Y:S01]  /*16130*/  FFMA.FTZ R125, -R0, R72, R125 ;  /* 0x00000048007d7223 */ /* 0x000fe2000001017d */
[C---:B------:R-:W-:Y:S01]  /*16140*/  IMAD.IADD R91, R4.reuse, 0x1, -R62 ;  /* 0x00000001045b7824 */ /* 0x040fe200078e0a3e */
[----:B------:R-:W-:Y:S01]  /*16150*/  IABS R198, R198 ;  /* 0x000000c600c67213 */ /* 0x000fe20000000000 */
[----:B------:R-:W-:Y:S02]  /*16160*/  IMAD.IADD R89, R4, 0x1, -R58 ;  /* 0x0000000104597824 */ /* 0x000fe400078e0a3a */
[----:B------:R-:W-:Y:S01]  /*16170*/  FFMA.FTZ R153, -R0, R16, R99 ;  /* 0x0000001000997223 */ /* 0x000fe20000010163 */
[----:B------:R-:W-:Y:S01]  /*16180*/  IMAD.IADD R12, R81, 0x1, -R10 ;  /* 0x00000001510c7824 */ /* 0x000fe200078e0a0a */
[----:B------:R-:W-:Y:S01]  /*16190*/  FSEL R55, R55, -INF , !P4 ;  /* 0xff80000037377808 */ /* 0x000fe20006000000 */
[----:B------:R-:W-:Y:S01]  /*161a0*/  IMAD.IADD R72, R81, 0x1, -R202 ;  /* 0x0000000151487824 */ /* 0x000fe200078e0aca */
[----:B------:R-:W-:Y:S01]  /*161b0*/  FSEL R36, R36, -INF , !P4 ;  /* 0xff80000024247808 */ /* 0x000fe20006000000 */
[C---:B------:R-:W-:Y:S01]  /*161c0*/  IMAD.IADD R190, R4.reuse, 0x1, -R76 ;  /* 0x0000000104be7824 */ /* 0x040fe200078e0a4c */
[----:B------:R-:W-:Y:S01]  /*161d0*/  I2FP.F32.S32 R14, R14 ;  /* 0x0000000e000e7245 */ /* 0x000fe20000201400 */
[----:B------:R-:W-:Y:S01]  /*161e0*/  IMAD.IADD R16, R4, 0x1, -R160 ;  /* 0x0000000104107824 */ /* 0x000fe200078e0aa0 */
[-C--:B------:R-:W-:Y:S01]  /*161f0*/  ISETP.GE.AND P4, PT, R196, R61.reuse, PT ;  /* 0x0000003dc400720c */ /* 0x080fe20003f86270 */
[----:B------:R-:W-:Y:S01]  /*16200*/  IMAD.IADD R20, R4, 0x1, -R182 ;  /* 0x0000000104147824 */ /* 0x000fe200078e0ab6 */
[----:B------:R-:W-:Y:S01]  /*16210*/  FSEL R53, R53, -INF , !P5 ;  /* 0xff80000035357808 */ /* 0x000fe20006800000 */
[C---:B------:R-:W-:Y:S01]  /*16220*/  IMAD.IADD R196, R81.reuse, 0x1, -R76 ;  /* 0x0000000151c47824 */ /* 0x040fe200078e0a4c */
[----:B------:R-:W-:Y:S01]  /*16230*/  FSEL R30, R30, -INF , !P5 ;  /* 0xff8000001e1e7808 */ /* 0x000fe20006800000 */
[----:B------:R-:W-:Y:S01]  /*16240*/  FFMA.FTZ R14, -R0, R14, R141 ;  /* 0x0000000e000e7223 */ /* 0x000fe2000001018d */
[----:B------:R-:W-:Y:S01]  /*16250*/  ISETP.GE.AND P5, PT, R76, R61, PT ;  /* 0x0000003d4c00720c */ /* 0x000fe20003fa6270 */
[C---:B------:R-:W-:Y:S01]  /*16260*/  VIADD R68, R6.reuse, 0xb9 ;  /* 0x000000b906447836 */ /* 0x040fe20000000000 */
        /* <DEDUP_REMOVED lines=8> */
[----:B------:R-:W-:Y:S01]  /*162f0*/  IABS R89, R89 ;  /* 0x0000005900597213 */ /* 0x000fe20000000000 */
[C---:B------:R-:W-:Y:S01]  /*16300*/  VIADD R176, R6.reuse, 0x61 ;  /* 0x0000006106b07836 */ /* 0x040fe20000000000 */
[----:B------:R-:W-:Y:S01]  /*16310*/  IABS R12, R12 ;  /* 0x0000000c000c7213 */ /* 0x000fe20000000000 */
[----:B------:R-:W-:Y:S01]  /*16320*/  VIADD R170, R6, 0x70 ;  /* 0x0000007006aa7836 */ /* 0x000fe20000000000 */
[----:B------:R-:W-:Y:S01]  /*16330*/  IABS R76, R69 ;  /* 0x00000045004c7213 */ /* 0x000fe20000000000 */
[----:B------:R-:W-:Y:S01]  /*16340*/  IMAD.IADD R69, R81, 0x1, -R144 ;  /* 0x0000000151457824 */ /* 0x000fe200078e0a90 */
[----:B------:R-:W-:Y:S01]  /*16350*/  I2FP.F32.S32 R198, R198 ;  /* 0x000000c600c67245 */ /* 0x000fe20000201400 */
[----:B------:R-:W-:Y:S01]  /*16360*/  IMAD.IADD R188, R4, 0x1, -R186 ;  /* 0x0000000104bc7824 */ /* 0x000fe200078e0aba */
[----:B------:R-:W-:Y:S01]  /*16370*/  IABS R72, R72 ;  /* 0x0000004800487213 */ /* 0x000fe20000000000 */
[----:B------:R-:W-:Y:S01]  /*16380*/  VIADD R32, R6, 0xd9 ;  /* 0x000000d906207836 */ /* 0x000fe20000000000 */
[----:B------:R-:W-:Y:S01]  /*16390*/  IABS R190, R190 ;  /* 0x000000be00be7213 */ /* 0x000fe20000000000 */
[----:B------:R-:W-:Y:S01]  /*163a0*/  FFMA.FTZ R111, -R0, R198, R111 ;  /* 0x000000c6006f7223 */ /* 0x000fe2000001016f */
[----:B------:R-:W-:Y:S01]  /*163b0*/  IABS R16, R16 ;  /* 0x0000001000107213 */ /* 0x000fe20000000000 */
[C---:B------:R-:W-:Y:S01]  /*163c0*/  VIADD R26, R6.reuse, 0xe0 ;  /* 0x000000e0061a7836 */ /* 0x040fe20000000000 */
[----:B------:R-:W-:Y:S01]  /*163d0*/  I2FP.F32.S32 R90, R90 ;  /* 0x0000005a005a7245 */ /* 0x000fe20000201400 */
[C---:B------:R-:W-:Y:S01]  /*163e0*/  VIADD R156, R6.reuse, 0x78 ;  /* 0x00000078069c7836 */ /* 0x040fe20000000000 */
        /* <DEDUP_REMOVED lines=22> */
[----:B------:R-:W-:Y:S01]  /*16550*/  FSEL R14, R14, -INF , !P1 ;  /* 0xff8000000e0e7808 */ /* 0x000fe20004800000 */
[----:B------:R-:W-:Y:S01]  /*16560*/  FFMA.FTZ R103, -R0, R72, R103 ;  /* 0x0000004800677223 */ /* 0x000fe20000010167 */
[-C--:B------:R-:W-:Y:S01]  /*16570*/  ISETP.GE.AND P1, PT, R200, R61.reuse, PT ;  /* 0x0000003dc800720c */ /* 0x080fe20003f26270 */
[----:B------:R-:W-:Y:S01]  /*16580*/  FFMA.FTZ R190, -R0, R190, R113 ;  /* 0x000000be00be7223 */ /* 0x000fe20000010171 */
[-C--:B------:R-:W-:Y:S01]  /*16590*/  ISETP.GE.AND P0, PT, R10, R61.reuse, PT ;  /* 0x0000003d0a00720c */ /* 0x080fe20003f06270 */
[----:B------:R-:W-:Y:S01]  /*165a0*/  FFMA.FTZ R157, -R0, R16, R157 ;  /* 0x00000010009d7223 */ /* 0x000fe2000001019d */
[----:B------:R-:W-:Y:S01]  /*165b0*/  FSEL R203, R194, -INF , !P4 ;  /* 0xff800000c2cb7808 */ /* 0x000fe20006000000 */
[----:B------:R-:W-:Y:S01]  /*165c0*/  IMAD.IADD R72, R81, 0x1, -R186 ;  /* 0x0000000151487824 */ /* 0x000fe200078e0aba */
[----:B------:R-:W-:Y:S01]  /*165d0*/  FSEL R208, R111, -INF , !P4 ;  /* 0xff8000006fd07808 */ /* 0x000fe20006000000 */
[----:B------:R-:W-:Y:S01]  /*165e0*/  IMAD.IADD R16, R4, 0x1, -R176 ;  /* 0x0000000104107824 */ /* 0x000fe200078e0ab0 */
[----:B------:R-:W-:Y:S01]  /*165f0*/  IABS R196, R196 ;  /* 0x000000c400c47213 */ /* 0x000fe20000000000 */
[----:B------:R-:W-:Y:S01]  /*16600*/  FFMA.FTZ R113, -R0, R20, R169 ;  /* 0x0000001400717223 */ /* 0x000fe200000101a9 */
[-C--:B------:R-:W-:Y:S01]  /*16610*/  ISETP.GE.AND P4, PT, R144, R61.reuse, PT ;  /* 0x0000003d9000720c */ /* 0x080fe20003f86270 */
[----:B------:R-:W-:Y:S01]  /*16620*/  IMAD.IADD R144, R81, 0x1, -R192 ;  /* 0x0000000151907824 */ /* 0x000fe200078e0ac0 */
[----:B------:R-:W-:Y:S01]  /*16630*/  FSEL R59, R59, -INF , !P1 ;  /* 0xff8000003b3b7808 */ /* 0x000fe20004800000 */
[----:B------:R-:W-:Y:S01]  /*16640*/  IMAD.IADD R20, R4, 0x1, -R170 ;  /* 0x0000000104147824 */ /* 0x000fe200078e0aaa */
[----:B------:R-:W-:Y:S01]  /*16650*/  FSEL R90, R90, -INF , !P1 ;  /* 0xff8000005a5a7808 */ /* 0x000fe20004800000 */
[C---:B------:R-:W-:Y:S01]  /*16660*/  VIADD R172, R6.reuse, 0x80 ;  /* 0x0000008006ac7836 */ /* 0x040fe20000000000 */
[----:B------:R-:W-:Y:S01]  /*16670*/  FSEL R43, R43, -INF , !P0 ;  /* 0xff8000002b2b7808 */ /* 0x000fe20004000000 */
[----:B------:R-:W-:Y:S01]  /*16680*/  VIADD R180, R6, 0x58 ;  /* 0x0000005806b47836 */ /* 0x000fe20000000000 */
[----:B------:R-:W-:Y:S01]  /*16690*/  FSEL R12, R12, -INF , !P0 ;  /* 0xff8000000c0c7808 */ /* 0x000fe20004000000 */
[----:B------:R-:W-:Y:S01]  /*166a0*/  IMAD.IADD R22, R4, 0x1, -R172 ;  /* 0x0000000104167824 */ /* 0x000fe200078e0aac */
[----:B------:R-:W-:Y:S01]  /*166b0*/  ISETP.GE.AND P1, PT, R186, R61, PT ;  /* 0x0000003dba00720c */ /* 0x000fe20003f26270 */
[----:B------:R-:W-:Y:S01]  /*166c0*/  IMAD.IADD R186, R81, 0x1, -R162 ;  /* 0x0000000151ba7824 */ /* 0x000fe200078e0aa2 */
[----:B------:R-:W-:Y:S01]  /*166d0*/  FSEL R57, R57, -INF , !P3 ;  /* 0xff80000039397808 */ /* 0x000fe20005800000 */
[----:B------:R-:W-:Y:S01]  /*166e0*/  IMAD.IADD R115, R4, 0x1, -R180 ;  /* 0x0000000104737824 */ /* 0x000fe200078e0ab4 */
[----:B------:R-:W-:Y:S01]  /*166f0*/  FSEL R76, R76, -INF , !P3 ;  /* 0xff8000004c4c7808 */ /* 0x000fe20005800000 */
[C---:B------:R-:W-:Y:S01]  /*16700*/  IMAD.IADD R198, R81.reuse, 0x1, -R170 ;  /* 0x0000000151c67824 */ /* 0x040fe200078e0aaa */
[----:B------:R-:W-:Y:S01]  /*16710*/  IABS R121, R121 ;  /* 0x0000007900797213 */ /* 0x000fe20000000000 */
[C---:B------:R-:W-:Y:S01]  /*16720*/  VIADD R184, R6.reuse, 0x69 ;  /* 0x0000006906b87836 */ /* 0x040fe20000000000 */
[----:B------:R-:W-:Y:S01]  /*16730*/  IABS R91, R91 ;  /* 0x0000005b005b7213 */ /* 0x000fe20000000000 */
[----:B------:R-:W-:Y:S01]  /*16740*/  VIADD R138, R6, 0x89 ;  /* 0x00000089068a7836 */ /* 0x000fe20000000000 */
[----:B------:R-:W-:Y:S01]  /*16750*/  IABS R89, R89 ;  /* 0x0000005900597213 */ /* 0x000fe20000000000 */
[----:B------:R-:W-:Y:S01]  /*16760*/  IMAD.IADD R200, R81, 0x1, -R154 ;  /* 0x0000000151c87824 */ /* 0x000fe200078e0a9a */
[----:B------:R-:W-:-:S02]  /*16770*/  ISETP.GE.AND P0, PT, R206, R61, PT ;  /* 0x0000003dce00720c */ /* 0x000fc40003f06270 */
[----:B------:R-:W-:Y:S02]  /*16780*/  I2FP.F32.S32 R196, R196 ;  /* 0x000000c400c47245 */ /* 0x000fe40000201400 */
[----:B------:R-:W-:Y:S01]  /*16790*/  ISETP.GE.AND P3, PT, R162, R61, PT ;  /* 0x0000003da200720c */ /* 0x000fe20003f66270 */
[C---:B------:R-:W-:Y:S01]  /*167a0*/  IMAD.IADD R162, R81.reuse, 0x1, -R70 ;  /* 0x0000000151a27824 */ /* 0x040fe200078e0a46 */
        /* <DEDUP_REMOVED lines=8> */
[----:B------:R-:W-:Y:S02]  /*16830*/  I2FP.F32.S32 R91, R91 ;  /* 0x0000005b005b7245 */ /* 0x000fe40000201400 */
[----:B------:R-:W-:Y:S01]  /*16840*/  I2FP.F32.S32 R89, R89 ;  /* 0x0000005900597245 */ /* 0x000fe20000201400 */
[----:B------:R-:W-:Y:S01]  /*16850*/  FFMA.FTZ R120, -R0, R121, R120 ;  /* 0x0000007900787223 */ /* 0x000fe20000010178 */
[----:B------:R-:W-:Y:S01]  /*16860*/  FSEL R47, R28, -INF , !P0 ;  /* 0xff8000001c2f7808 */ /* 0x000fe20004000000 */
[C---:B------:R-:W-:Y:S01]  /*16870*/  FFMA.FTZ R122, -R0.reuse, R91, R122 ;  /* 0x0000005b007a7223 */ /* 0x040fe2000001017a */
[----:B------:R-:W-:Y:S01]  /*16880*/  FSEL R28, R125, -INF , !P0 ;  /* 0xff8000007d1c7808 */ /* 0x000fe20004000000 */
[----:B------:R-:W-:Y:S01]  /*16890*/  FFMA.FTZ R124, -R0, R89, R124 ;  /* 0x00000059007c7223 */ /* 0x000fe2000001017c */
[----:B------:R-:W-:Y:S01]  /*168a0*/  I2FP.F32.S32 R188, R188 ;  /* 0x000000bc00bc7245 */ /* 0x000fe20000201400 */
[----:B------:R-:W-:Y:S01]  /*168b0*/  IMAD.IADD R121, R4, 0x1, -R32 ;  /* 0x0000000104797824 */ /* 0x000fe200078e0a20 */
[----:B------:R-:W-:-:S02]  /*168c0*/  ISETP.GE.AND P0, PT, R202, R61, PT ;  /* 0x0000003dca00720c */ /* 0x000fc40003f06270 */
[----:B------:R-:W-:Y:S01]  /*168d0*/  IABS R162, R162 ;  /* 0x000000a200a27213 */ /* 0x000fe20000000000 */
[C---:B------:R-:W-:Y:S01]  /*168e0*/  FFMA.FTZ R188, -R0.reuse, R188, R105 ;  /* 0x000000bc00bc7223 */ /* 0x040fe20000010169 */
[----:B------:R-:W-:Y:S02]  /*168f0*/  I2FP.F32.S32 R72, R72 ;  /* 0x0000004800487245 */ /* 0x000fe40000201400 */
[----:B------:R-:W-:Y:S02]  /*16900*/  I2FP.F32.S32 R144, R144 ;  /* 0x0000009000907245 */ /* 0x000fe40000201400 */
[----:B------:R-:W-:Y:S01]  /*16910*/  I2FP.F32.S32 R16, R16 ;  /* 0x0000001000107245 */ /* 0x000fe20000201400 */
[C---:B------:R-:W-:Y:S01]  /*16920*/  FFMA.FTZ R72, -R0.reuse, R72, R101 ;  /* 0x0000004800487223 */ /* 0x040fe20000010165 */
[----:B------:R-:W-:Y:S01]  /*16930*/  I2FP.F32.S32 R20, R20 ;  /* 0x0000001400147245 */ /* 0x000fe20000201400 */
[----:B------:R-:W-:Y:S01]  /*16940*/  FFMA.FTZ R85, -R0, R144, R85 ;  /* 0x0000009000557223 */ /* 0x000fe20000010155 */
[----:B------:R-:W-:Y:S01]  /*16950*/  FSEL R91, R190, -INF , !P5 ;  /* 0xff800000be5b7808 */ /* 0x000fe20006800000 */
[----:B------:R-:W-:Y:S01]  /*16960*/  FFMA.FTZ R105, -R0, R16, R177 ;  /* 0x0000001000697223 */ /* 0x000fe200000101b1 */
[----:B------:R-:W-:Y:S01]  /*16970*/  FSEL R206, R109, -INF , !P5 ;  /* 0xff8000006dce7808 */ /* 0x000fe20006800000 */
[----:B------:R-:W-:Y:S01]  /*16980*/  IMAD.IADD R16, R4, 0x1, -R156 ;  /* 0x0000000104107824 */ /* 0x000fe200078e0a9c */
[----:B------:R-:W-:Y:S01]  /*16990*/  FSEL R89, R148, -INF , !P0 ;  /* 0xff80000094597808 */ /* 0x000fe20004000000 */
[----:B------:R-:W-:Y:S01]  /*169a0*/  FFMA.FTZ R99, -R0, R20, R191 ;  /* 0x0000001400637223 */ /* 0x000fe200000101bf */
[----:B------:R-:W-:Y:S01]  /*169b0*/  I2FP.F32.S32 R162, R162 ;  /* 0x000000a200a27245 */ /* 0x000fe20000201400 */
[----:B------:R-:W-:Y:S01]  /*169c0*/  IMAD.IADD R20, R4, 0x1, -R142 ;  /* 0x0000000104147824 */ /* 0x000fe200078e0a8e */
[-C--:B------:R-:W-:Y:S01]  /*169d0*/  ISETP.GE.AND P5, PT, R70, R61.reuse, PT ;  /* 0x0000003d4600720c */ /* 0x080fe20003fa6270 */
[----:B------:R-:W-:Y:S01]  /*169e0*/  IMAD.IADD R177, R4, 0x1, -R184 ;  /* 0x0000000104b17824 */ /* 0x000fe200078e0ab8 */
[----:B------:R-:W-:Y:S01]  /*169f0*/  FSEL R148, R103, -INF , !P0 ;  /* 0xff80000067947808 */ /* 0x000fe20004000000 */
[----:B------:R-:W-:Y:S01]  /*16a00*/  FFMA.FTZ R162, -R0, R162, R87 ;  /* 0x000000a200a27223 */ /* 0x000fe20000010157 */
[----:B------:R-:W-:Y:S01]  /*16a10*/  ISETP.GE.AND P0, PT, R192, R61, PT ;  /* 0x0000003dc000720c */ /* 0x000fe20003f06270 */
[----:B------:R-:W2:Y:S01]  /*16a20*/  LD.E R103, desc[UR6][R164.64+0xdc] ;  /* 0x0000dc06a4677980 */ /* 0x000ea2000c101900 */
[----:B------:R-:W-:Y:S01]  /*16a30*/  IABS R70, R69 ;  /* 0x0000004500467213 */ /* 0x000fe20000000000 */
[C---:B------:R-:W-:Y:S01]  /*16a40*/  IMAD.IADD R190, R81.reuse, 0x1, -R142 ;  /* 0x0000000151be7824 */ /* 0x040fe200078e0a8e */
[----:B------:R-:W-:Y:S01]  /*16a50*/  IABS R186, R186 ;  /* 0x000000ba00ba7213 */ /* 0x000fe20000000000 */
[----:B------:R-:W-:Y:S01]  /*16a60*/  IMAD.IADD R192, R81, 0x1, -R172 ;  /* 0x0000000151c07824 */ /* 0x000fe200078e0aac */
[----:B------:R-:W-:-:S02]  /*16a70*/  IABS R121, R121 ;  /* 0x0000007900797213 */ /* 0x000fc40000000000 */
[----:B------:R-:W-:Y:S02]  /*16a80*/  FSEL R69, R146, -INF , !P4 ;  /* 0xff80000092457808 */ /* 0x000fe40006000000 */
[----:B------:R-:W-:Y:S02]  /*16a90*/  I2FP.F32.S32 R70, R70 ;  /* 0x0000004600467245 */ /* 0x000fe40000201400 */
[----:B------:R-:W-:Y:S01]  /*16aa0*/  FSEL R87, R188, -INF , !P1 ;  /* 0xff800000bc577808 */ /* 0x000fe20004800000 */
[----:B------:R-:W-:Y:S01]  /*16ab0*/  IMAD.IADD R188, R81, 0x1, -R140 ;  /* 0x0000000151bc7824 */ /* 0x000fe200078e0a8c */
[----:B------:R-:W-:Y:S01]  /*16ac0*/  FSEL R72, R72, -INF , !P1 ;  /* 0xff80000048487808 */ /* 0x000fe20004800000 */
[----:B------:R-:W-:Y:S01]  /*16ad0*/  FFMA.FTZ R70, -R0, R70, R93 ;  /* 0x0000004600467223 */ /* 0x000fe2000001015d */
[----:B------:R-:W-:Y:S01]  /*16ae0*/  FSEL R146, R85, -INF , !P0 ;  /* 0xff80000055927808 */ /* 0x000fe20004000000 */
[C---:B------:R-:W-:Y:S01]  /*16af0*/  IMAD.IADD R85, R81.reuse, 0x1, -R168 ;  /* 0x0000000151557824 */ /* 0x040fe200078e0aa8 */
[----:B------:R-:W-:Y:S01]  /*16b00*/  IABS R24, R24 ;  /* 0x0000001800187213 */ /* 0x000fe20000000000 */
[----:B------:R-:W-:Y:S01]  /*16b10*/  IMAD.IADD R93, R81, 0x1, -R66 ;  /* 0x00000001515d7824 */ /* 0x000fe200078e0a42 */
[----:B------:R-:W-:-:S02]  /*16b20*/  I2FP.F32.S32 R186, R186 ;  /* 0x000000ba00ba7245 */ /* 0x000fc40000201400 */
[----:B------:R-:W-:Y:S01]  /*16b30*/  ISETP.GE.AND P1, PT, R168, R61, PT ;  /* 0x0000003da800720c */ /* 0x000fe20003f26270 */
[C---:B------:R-:W-:Y:S01]  /*16b40*/  IMAD.IADD R168, R81.reuse, 0x1, -R166 ;  /* 0x0000000151a87824 */ /* 0x040fe200078e0aa6 */
[----:B------:R-:W-:Y:S01]  /*16b50*/  IABS R16, R16 ;  /* 0x0000001000107213 */ /* 0x000fe20000000000 */
[----:B------:R-:W-:Y:S01]  /*16b60*/  FFMA.FTZ R95, -R0, R186, R95 ;  /* 0x000000ba005f7223 */ /* 0x000fe2000001015f */
[----:B------:R-:W-:Y:S01]  /*16b70*/  IABS R20, R20 ;  /* 0x0000001400147213 */ /* 0x000fe20000000000 */
[C---:B------:R-:W-:Y:S01]  /*16b80*/  IMAD.IADD R186, R81.reuse, 0x1, -R138 ;  /* 0x0000000151ba7824 */ /* 0x040fe200078e0a8a */
[----:B------:R-:W-:Y:S02]  /*16b90*/  I2FP.F32.S32 R121, R121 ;  /* 0x0000007900797245 */ /* 0x000fe40000201400 */
[----:B------:R-:W-:Y:S02]  /*16ba0*/  I2FP.F32.S32 R24, R24 ;  /* 0x0000001800187245 */ /* 0x000fe40000201400 */
[----:B------:R-:W-:Y:S01]  /*16bb0*/  ISETP.GE.AND P6, PT, R150, R61, PT ;  /* 0x0000003d9600720c */ /* 0x000fe20003fc6270 */
[----:B------:R-:W-:Y:S01]  /*16bc0*/  IMAD.IADD R150, R81, 0x1, -R150 ;  /* 0x0000000151967824 */ /* 0x000fe200078e0a96 */
[----:B------:R-:W-:Y:S01]  /*16bd0*/  I2FP.F32.S32 R16, R16 ;  /* 0x0000001000107245 */ /* 0x000fe20000201400 */
[----:B------:R-:W-:Y:S01]  /*16be0*/  FFMA.FTZ R121, -R0, R121, R8 ;  /* 0x0000007900797223 */ /* 0x000fe20000010108 */
[----:B------:R-:W-:Y:S01]  /*16bf0*/  I2FP.F32.S32 R20, R20 ;  /* 0x0000001400147245 */ /* 0x000fe20000201400 */
[----:B------:R-:W-:Y:S01]  /*16c00*/  VIADD R8, R6, 0x8 ;  /* 0x0000000806087836 */ /* 0x000fe20000000000 */
[----:B------:R-:W-:Y:S01]  /*16c10*/  IABS R168, R168 ;  /* 0x000000a800a87213 */ /* 0x000fe20000000000 */
[C---:B------:R-:W-:Y:S01]  /*16c20*/  FFMA.FTZ R24, -R0.reuse, R24, R71 ;  /* 0x0000001800187223 */ /* 0x040fe20000010147 */
[----:B------:R-:W-:Y:S01]  /*16c30*/  IABS R22, R22 ;  /* 0x0000001600167213 */ /* 0x000fe20000000000 */
[----:B------:R-:W-:Y:S01]  /*16c40*/  FFMA.FTZ R191, -R0, R16, R199 ;  /* 0x0000001000bf7223 */ /* 0x000fe200000101c7 */
[----:B------:R-:W-:Y:S01]  /*16c50*/  FSEL R70, R70, -INF , !P4 ;  /* 0xff80000046467808 */ /* 0x000fe20006000000 */
[----:B------:R-:W-:Y:S01]  /*16c60*/  FFMA.FTZ R199, -R0, R20, R213 ;  /* 0x0000001400c77223 */ /* 0x000fe200000101d5 */
[----:B------:R-:W-:Y:S01]  /*16c70*/  FSEL R71, R153, -INF , !P3 ;  /* 0xff80000099477808 */ /* 0x000fe20005800000 */
[C---:B------:R-:W-:Y:S01]  /*16c80*/  IMAD.IADD R20, R4.reuse, 0x1, -R8 ;  /* 0x0000000104147824 */ /* 0x040fe200078e0a08 */
[----:B------:R-:W-:Y:S01]  /*16c90*/  FSEL R144, R95, -INF , !P3 ;  /* 0xff8000005f907808 */ /* 0x000fe20005800000 */
[----:B------:R-:W-:Y:S01]  /*16ca0*/  IMAD.IADD R16, R4, 0x1, -R138 ;  /* 0x0000000104107824 */ /* 0x000fe200078e0a8a */
[----:B------:R-:W-:Y:S01]  /*16cb0*/  ISETP.GE.AND P4, PT, R160, R61, PT ;  /* 0x0000003da000720c */ /* 0x000fe20003f86270 */
[----:B------:R-:W-:Y:S01]  /*16cc0*/  IMAD.IADD R160, R81, 0x1, -R160 ;  /* 0x0000000151a07824 */ /* 0x000fe200078e0aa0 */
[----:B------:R-:W-:-:S02]  /*16cd0*/  IABS R150, R150 ;  /* 0x0000009600967213 */ /* 0x000fc40000000000 */
[----:B------:R-:W-:Y:S02]  /*16ce0*/  I2FP.F32.S32 R168, R168 ;  /* 0x000000a800a87245 */ /* 0x000fe40000201400 */
[----:B------:R-:W-:Y:S02]  /*16cf0*/  I2FP.F32.S32 R22, R22 ;  /* 0x0000001600167245 */ /* 0x000fe40000201400 */
[----:B------:R-:W-:Y:S01]  /*16d00*/  ISETP.GE.AND P3, PT, R166, R61, PT ;  /* 0x0000003da600720c */ /* 0x000fe20003f66270 */
[C---:B------:R-:W-:Y:S01]  /*16d10*/  IMAD.IADD R166, R81.reuse, 0x1, -R180 ;  /* 0x0000000151a67824 */ /* 0x040fe200078e0ab4 */
[----:B------:R-:W-:Y:S01]  /*16d20*/  IABS R85, R85 ;  /* 0x0000005500557213 */ /* 0x000fe20000000000 */
[C---:B-----5:R-:W-:Y:S01]  /*16d30*/  FFMA.FTZ R3, -R0.reuse, R168, R3 ;  /* 0x000000a800037223 */ /* 0x060fe20000010103 */
[----:B------:R-:W-:Y:S01]  /*16d40*/  I2FP.F32.S32 R150, R150 ;  /* 0x0000009600967245 */ /* 0x000fe20000201400 */
[C---:B------:R-:W-:Y:S01]  /*16d50*/  FFMA.FTZ R207, -R0.reuse, R22, R207 ;  /* 0x0000001600cf7223 */ /* 0x040fe200000101cf */
[----:B------:R-:W-:Y:S01]  /*16d60*/  IABS R160, R160 ;  /* 0x000000a000a07213 */ /* 0x000fe20000000000 */
[----:B------:R-:W-:Y:S01]  /*16d70*/  IMAD.IADD R22, R81, 0x1, -R6 ;  /* 0x0000000151167824 */ /* 0x000fe200078e0a06 */
[----:B------:R-:W-:Y:S01]  /*16d80*/  IABS R115, R115 ;  /* 0x0000007300737213 */ /* 0x000fe20000000000 */
[----:B------:R-:W-:Y:S01]  /*16d90*/  FFMA.FTZ R163, -R0, R150, R163 ;  /* 0x0000009600a37223 */ /* 0x000fe200000101a3 */
[----:B------:R-:W-:-:S02]  /*16da0*/  IABS R20, R20 ;  /* 0x0000001400147213 */ /* 0x000fc40000000000 */
[----:B------:R-:W-:Y:S02]  /*16db0*/  IABS R166, R166 ;  /* 0x000000a600a67213 */ /* 0x000fe40000000000 */
[----:B------:R-:W-:Y:S02]  /*16dc0*/  I2FP.F32.S32 R85, R85 ;  /* 0x0000005500557245 */ /* 0x000fe40000201400 */
[----:B------:R-:W-:Y:S02]  /*16dd0*/  I2FP.F32.S32 R160, R160 ;  /* 0x000000a000a07245 */ /* 0x000fe40000201400 */
[----:B------:R-:W-:Y:S01]  /*16de0*/  FSEL R150, R3, -INF , !P3 ;  /* 0xff80000003967808 */ /* 0x000fe20005800000 */
[----:B------:R-:W-:Y:S01]  /*16df0*/  IMAD.IADD R3, R81, 0x1, -R182 ;  /* 0x0000000151037824 */ /* 0x000fe200078e0ab6 */
[----:B------:R-:W-:Y:S01]  /*16e00*/  I2FP.F32.S32 R115, R115 ;  /* 0x0000007300737245 */ /* 0x000fe20000201400 */
[C---:B------:R-:W-:Y:S01]  /*16e10*/  FFMA.FTZ R79, -R0.reuse, R85, R79 ;  /* 0x00000055004f7223 */ /* 0x040fe2000001014f */
[----:B------:R-:W-:Y:S01]  /*16e20*/  I2FP.F32.S32 R20, R20 ;  /* 0x0000001400147245 */ /* 0x000fe20000201400 */
[C---:B------:R-:W-:Y:S01]  /*16e30*/  FFMA.FTZ R161, -R0.reuse, R160, R161 ;  /* 0x000000a000a17223 */ /* 0x040fe200000101a1 */
[----:B------:R-:W-:Y:S01]  /*16e40*/  I2FP.F32.S32 R166, R166 ;  /* 0x000000a600a67245 */ /* 0x000fe20000201400 */
[C---:B------:R-:W-:Y:S01]  /*16e50*/  FFMA.FTZ R115, -R0.reuse, R115, R167 ;  /* 0x0000007300737223 */ /* 0x040fe200000101a7 */
[----:B------:R-:W-:Y:S01]  /*16e60*/  IABS R22, R22 ;  /* 0x0000001600167213 */ /* 0x000fe20000000000 */
[C---:B------:R-:W-:Y:S01]  /*16e70*/  FFMA.FTZ R20, -R0.reuse, R20, R147 ;  /* 0x0000001400147223 */ /* 0x040fe20000010193 */
[----:B------:R-:W-:Y:S01]  /*16e80*/  FSEL R145, R145, -INF , !P0 ;  /* 0xff80000091917808 */ /* 0x000fe20004000000 */
[----:B------:R-:W-:Y:S01]  /*16e90*/  FFMA.FTZ R166, -R0, R166, R171 ;  /* 0x000000a600a67223 */ /* 0x000fe200000101ab */
[----:B------:R-:W-:Y:S01]  /*16ea0*/  I2FP.F32.S32 R22, R22 ;  /* 0x0000001600167245 */ /* 0x000fe20000201400 */
[----:B------:R-:W-:Y:S01]  /*16eb0*/  IMAD.IADD R85, R81, 0x1, -R176 ;  /* 0x0000000151557824 */ /* 0x000fe200078e0ab0 */
[----:B------:R-:W-:-:S02]  /*16ec0*/  IABS R3, R3 ;  /* 0x0000000300037213 */ /* 0x000fc40000000000 */
[-C--:B------:R-:W-:Y:S01]  /*16ed0*/  ISETP.GE.AND P0, PT, R180, R61.reuse, PT ;  /* 0x0000003db400720c */ /* 0x080fe20003f06270 */
[----:B------:R-:W-:Y:S01]  /*16ee0*/  FFMA.FTZ R22, -R0, R22, R151 ;  /* 0x0000001600167223 */ /* 0x000fe20000010197 */
[----:B------:R-:W-:Y:S01]  /*16ef0*/  FSEL R160, R79, -INF , !P1 ;  /* 0xff8000004fa07808 */ /* 0x000fe20004800000 */
[----:B------:R-:W-:Y:S01]  /*16f00*/  IMAD.IADD R79, R81, 0x1, -R174 ;  /* 0x00000001514f7824 */ /* 0x000fe200078e0aae */
[----:B------:R-:W-:Y:S02]  /*16f10*/  FSEL R147, R129, -INF , !P3 ;  /* 0xff80000081937808 */ /* 0x000fe40005800000 */
[----:B------:R-:W-:Y:S01]  /*16f20*/  ISETP.GE.AND P3, PT, R178, R61, PT ;  /* 0x0000003db200720c */ /* 0x000fe20003f66270 */
[----:B------:R-:W-:Y:S01]  /*16f30*/  IMAD.IADD R178, R81, 0x1, -R178 ;  /* 0x0000000151b27824 */ /* 0x000fe200078e0ab2 */
[----:B------:R-:W-:Y:S02]  /*16f40*/  FSEL R149, R137, -INF , !P1 ;  /* 0xff80000089957808 */ /* 0x000fe40004800000 */
[----:B------:R-:W-:-:S02]  /*16f50*/  FSEL R180, R161, -INF , !P4 ;  /* 0xff800000a1b47808 */ /* 0x000fc40006000000 */
[----:B------:R-:W-:Y:S02]  /*16f60*/  I2FP.F32.S32 R3, R3 ;  /* 0x0000000300037245 */ /* 0x000fe40000201400 */
[----:B------:R-:W-:Y:S01]  /*16f70*/  ISETP.GE.AND P1, PT, R182, R61, PT ;  /* 0x0000003db600720c */ /* 0x000fe20003f26270 */
[----:B------:R-:W-:Y:S01]  /*16f80*/  IMAD.IADD R182, R81, 0x1, -R184 ;  /* 0x0000000151b67824 */ /* 0x000fe200078e0ab8 */
[----:B------:R-:W-:Y:S01]  /*16f90*/  FSEL R161, R115, -INF , !P0 ;  /* 0xff80000073a17808 */ /* 0x000fe20004000000 */
[----:B------:R-:W-:Y:S01]  /*16fa0*/  FFMA.FTZ R173, -R0, R3, R173 ;  /* 0x0000000300ad7223 */ /* 0x000fe200000101ad */
[----:B------:R-:W-:Y:S01]  /*16fb0*/  FSEL R166, R166, -INF , !P0 ;  /* 0xff800000a6a67808 */ /* 0x000fe20004000000 */
[----:B------:R-:W-:Y:S01]  /*16fc0*/  IMAD.IADD R3, R81, 0x1, -R134 ;  /* 0x0000000151037824 */ /* 0x000fe200078e0a86 */
[----:B------:R-:W-:Y:S02]  /*16fd0*/  IABS R198, R198 ;  /* 0x000000c600c67213 */ /* 0x000fe40000000000 */
[----:B------:R-:W-:-:S02]  /*16fe0*/  FSEL R151, R139, -INF , !P5 ;  /* 0xff8000008b977808 */ /* 0x000fc40006800000 */
[----:B------:R-:W-:Y:S02]  /*16ff0*/  FSEL R162, R162, -INF , !P5 ;  /* 0xff800000a2a27808 */ /* 0x000fe40006800000 */
[-C--:B------:R-:W-:Y:S02]  /*17000*/  ISETP.GE.AND P0, PT, R184, R61.reuse, PT ;  /* 0x0000003db800720c */ /* 0x080fe40003f06270 */
[----:B------:R-:W-:Y:S02]  /*17010*/  ISETP.GE.AND P5, PT, R176, R61, PT ;  /* 0x0000003db000720c */ /* 0x000fe40003fa6270 */
[----:B------:R-:W-:Y:S02]  /*17020*/  FSEL R167, R159, -INF , !P6 ;  /* 0xff8000009fa77808 */ /* 0x000fe40007000000 */
[----:B------:R-:W-:Y:S02]  /*17030*/  FSEL R168, R163, -INF , !P6 ;  /* 0xff800000a3a87808 */ /* 0x000fe40007000000 */
[----:B------:R-:W-:Y:S01]  /*17040*/  IABS R184, R79 ;  /* 0x0000004f00b87213 */ /* 0x000fe20000000000 */
[----:B------:R-:W-:Y:S01]  /*17050*/  IMAD.IADD R79, R81, 0x1, -R126 ;  /* 0x00000001514f7824 */ /* 0x000fe200078e0a7e */
[----:B------:R-:W-:-:S02]  /*17060*/  ISETP.GE.AND P6, PT, R174, R61, PT ;  /* 0x0000003dae00720c */ /* 0x000fc40003fc6270 */
[----:B------:R-:W-:Y:S02]  /*17070*/  IABS R176, R178 ;  /* 0x000000b200b07213 */ /* 0x000fe40000000000 */
[----:B------:R-:W-:Y:S01]  /*17080*/  IABS R174, R85 ;  /* 0x0000005500ae7213 */ /* 0x000fe20000000000 */
[----:B------:R-:W-:Y:S01]  /*17090*/  IMAD.IADD R85, R81, 0x1, -R130 ;  /* 0x0000000151557824 */ /* 0x000fe200078e0a82 */
[----:B------:R-:W-:Y:S02]  /*170a0*/  I2FP.F32.S32 R198, R198 ;  /* 0x000000c600c67245 */ /* 0x000fe40000201400 */
[----:B------:R-:W-:Y:S02]  /*170b0*/  I2FP.F32.S32 R176, R176 ;  /* 0x000000b000b07245 */ /* 0x000fe40000201400 */
[----:B------:R-:W-:Y:S01]  /*170c0*/  I2FP.F32.S32 R174, R174 ;  /* 0x000000ae00ae7245 */ /* 0x000fe20000201400 */
[C---:B------:R-:W-:Y:S01]  /*170d0*/  FFMA.FTZ R198, -R0.reuse, R198, R195 ;  /* 0x000000c600c67223 */ /* 0x040fe200000101c3 */
[----:B------:R-:W-:Y:S01]  /*170e0*/  IABS R79, R79 ;  /* 0x0000004f004f7213 */ /* 0x000fe20000000000 */
[C---:B------:R-:W-:Y:S01]  /*170f0*/  FFMA.FTZ R179, -R0.reuse, R176, R179 ;  /* 0x000000b000b37223 */ /* 0x040fe200000101b3 */
[----:B------:R-:W-:Y:S01]  /*17100*/  FSEL R163, R113, -INF , !P1 ;  /* 0xff80000071a37808 */ /* 0x000fe20004800000 */
[----:B------:R-:W-:Y:S01]  /*17110*/  FFMA.FTZ R181, -R0, R174, R181 ;  /* 0x000000ae00b57223 */ /* 0x000fe200000101b5 */
[----:B------:R-:W-:Y:S01]  /*17120*/  FSEL R178, R173, -INF , !P1 ;  /* 0xff800000adb27808 */ /* 0x000fe20004800000 */
[C---:B------:R-:W-:Y:S01]  /*17130*/  IMAD.IADD R174, R81.reuse, 0x1, -R152 ;  /* 0x0000000151ae7824 */ /* 0x040fe200078e0a98 */
[----:B------:R-:W-:Y:S01]  /*17140*/  IABS R16, R16 ;  /* 0x0000001000107213 */ /* 0x000fe20000000000 */
[----:B------:R-:W-:Y:S01]  /*17150*/  IMAD.IADD R176, R81, 0x1, -R136 ;  /* 0x0000000151b07824 */ /* 0x000fe200078e0a88 */
[----:B------:R-:W-:-:S02]  /*17160*/  ISETP.GE.AND P1, PT, R170, R61, PT ;  /* 0x0000003daa00720c */ /* 0x000fc40003f26270 */
[----:B------:R-:W-:Y:S02]  /*17170*/  I2FP.F32.S32 R79, R79 ;  /* 0x0000004f004f7245 */ /* 0x000fe40000201400 */
[----:B------:R-:W-:Y:S02]  /*17180*/  I2FP.F32.S32 R184, R184 ;  /* 0x000000b800b87245 */ /* 0x000fe40000201400 */
[----:B------:R-:W-:Y:S01]  /*17190*/  IABS R3, R3 ;  /* 0x0000000300037213 */ /* 0x000fe20000000000 */
[C---:B------:R-:W-:Y:S01]  /*171a0*/  FFMA.FTZ R88, -R0.reuse, R79, R88 ;  /* 0x0000004f00587223 */ /* 0x040fe20000010158 */
[----:B------:R-:W-:Y:S01]  /*171b0*/  I2FP.F32.S32 R16, R16 ;  /* 0x0000001000107245 */ /* 0x000fe20000201400 */
[----:B------:R-:W-:Y:S01]  /*171c0*/  FFMA.FTZ R184, -R0, R184, R187 ;  /* 0x000000b800b87223 */ /* 0x000fe200000101bb */
[----:B------:R-:W-:Y:S01]  /*171d0*/  FSEL R195, R99, -INF , !P1 ;  /* 0xff80000063c37808 */ /* 0x000fe20004800000 */
[----:B------:R-:W-:Y:S01]  /*171e0*/  IMAD.IADD R79, R81, 0x1, -R56 ;  /* 0x00000001514f7824 */ /* 0x000fe200078e0a38 */
[----:B------:R-:W-:Y:S01]  /*171f0*/  FSEL R198, R198, -INF , !P1 ;  /* 0xff800000c6c67808 */ /* 0x000fe20004800000 */
[----:B------:R-:W-:Y:S01]  /*17200*/  FFMA.FTZ R221, -R0, R16, R221 ;  /* 0x0000001000dd7223 */ /* 0x000fe200000101dd */
[----:B------:R-:W-:Y:S01]  /*17210*/  IABS R177, R177 ;  /* 0x000000b100b17213 */ /* 0x000fe20000000000 */
[----:B------:R-:W-:Y:S01]  /*17220*/  IMAD.IADD R16, R4, 0x1, -R6 ;  /* 0x0000000104107824 */ /* 0x000fe200078e0a06 */
[----:B------:R-:W-:-:S02]  /*17230*/  ISETP.GE.AND P1, PT, R152, R61, PT ;  /* 0x0000003d9800720c */ /* 0x000fc40003f26270 */
[----:B------:R-:W-:Y:S02]  /*17240*/  IABS R190, R190 ;  /* 0x000000be00be7213 */ /* 0x000fe40000000000 */
[----:B------:R-:W-:Y:S02]  /*17250*/  FSEL R204, R179, -INF , !P3 ;  /* 0xff800000b3cc7808 */ /* 0x000fe40005800000 */
[----:B------:R-:W-:Y:S02]  /*17260*/  I2FP.F32.S32 R3, R3 ;  /* 0x0000000300037245 */ /* 0x000fe40000201400 */
[----:B------:R-:W-:Y:S02]  /*17270*/  FSEL R179, R105, -INF , !P5 ;  /* 0xff80000069b37808 */ /* 0x000fe40006800000 */
[----:B------:R-:W-:Y:S01]  /*17280*/  FSEL R194, R181, -INF , !P5 ;  /* 0xff800000b5c27808 */ /* 0x000fe20006800000 */
[----:B------:R-:W-:Y:S01]  /*17290*/  FFMA.FTZ R94, -R0, R3, R94 ;  /* 0x00000003005e7223 */ /* 0x000fe2000001015e */
[----:B------:R-:W-:Y:S01]  /*172a0*/  I2FP.F32.S32 R177, R177 ;  /* 0x000000b100b17245 */ /* 0x000fe20000201400 */
[C---:B------:R-:W-:Y:S01]  /*172b0*/  IMAD.IADD R3, R81.reuse, 0x1, -R68 ;  /* 0x0000000151037824 */ /* 0x040fe200078e0a44 */
[----:B------:R-:W-:Y:S01]  /*172c0*/  ISETP.GE.AND P5, PT, R156, R61, PT ;  /* 0x0000003d9c00720c */ /* 0x000fe20003fa6270 */
[----:B------:R-:W-:Y:S01]  /*172d0*/  IMAD.IADD R156, R81, 0x1, -R156 ;  /* 0x00000001519c7824 */ /* 0x000fe200078e0a9c */
[----:B------:R-:W-:Y:S01]  /*172e0*/  FSEL R181, R83, -INF , !P1 ;  /* 0xff80000053b57808 */ /* 0x000fe20004800000 */
[----:B------:R-:W-:Y:S01]  /*172f0*/  IMAD.IADD R83, R81, 0x1, -R128 ;  /* 0x0000000151537824 */ /* 0x000fe200078e0a80 */
[----:B------:R-:W-:Y:S01]  /*17300*/  I2FP.F32.S32 R190, R190 ;  /* 0x000000be00be7245 */ /* 0x000fe20000201400 */
[----:B------:R-:W-:Y:S01]  /*17310*/  FFMA.FTZ R177, -R0, R177, R185 ;  /* 0x000000b100b17223 */ /* 0x000fe200000101b9 */
[----:B------:R-:W-:-:S02]  /*17320*/  FSEL R175, R175, -INF , !P6 ;  /* 0xff800000afaf7808 */ /* 0x000fc40007000000 */
[----:B------:R-:W-:Y:S01]  /*17330*/  FSEL R184, R184, -INF , !P6 ;  /* 0xff800000b8b87808 */ /* 0x000fe20007000000 */
[----:B------:R-:W-:Y:S01]  /*17340*/  FFMA.FTZ R190, -R0, R190, R209 ;  /* 0x000000be00be7223 */ /* 0x000fe200000101d1 */
[----:B------:R-:W-:Y:S02]  /*17350*/  IABS R79, R79 ;  /* 0x0000004f004f7213 */ /* 0x000fe40000000000 */
[----:B------:R-:W-:Y:S02]  /*17360*/  ISETP.GE.AND P6, PT, R154, R61, PT ;  /* 0x0000003d9a00720c */ /* 0x000fe40003fc6270 */
[----:B------:R-:W-:Y:S02]  /*17370*/  IABS R16, R16 ;  /* 0x0000001000107213 */ /* 0x000fe40000000000 */
[----:B------:R-:W-:Y:S02]  /*17380*/  FSEL R185, R107, -INF , !P3 ;  /* 0xff8000006bb97808 */ /* 0x000fe40005800000 */
[----:B------:R-:W-:-:S02]  /*17390*/  IABS R154, R156 ;  /* 0x0000009c009a7213 */ /* 0x000fc40000000000 */
[----:B------:R-:W-:Y:S02]  /*173a0*/  IABS R83, R83 ;  /* 0x0000005300537213 */ /* 0x000fe40000000000 */
[----:B------:R-:W-:Y:S02]  /*173b0*/  IABS R196, R196 ;  /* 0x000000c400c47213 */ /* 0x000fe40000000000 */
[----:B------:R-:W-:Y:S02]  /*173c0*/  ISETP.GE.AND P3, PT, R142, R61, PT ;  /* 0x0000003d8e00720c */ /* 0x000fe40003f66270 */
[----:B------:R-:W-:Y:S02]  /*173d0*/  I2FP.F32.S32 R79, R79 ;  /* 0x0000004f004f7245 */ /* 0x000fe40000201400 */
[----:B------:R-:W-:Y:S02]  /*173e0*/  IABS R182, R182 ;  /* 0x000000b600b67213 */ /* 0x000fe40000000000 */
[----:B------:R-:W-:Y:S01]  /*173f0*/  IABS R174, R174 ;  /* 0x000000ae00ae7213 */ /* 0x000fe20000000000 */
[----:B------:R-:W-:Y:S01]  /*17400*/  FFMA.FTZ R108, -R0, R79, R108 ;  /* 0x0000004f006c7223 */ /* 0x000fe2000001016c */
[----:B------:R-:W-:-:S02]  /*17410*/  IABS R3, R3 ;  /* 0x0000000300037213 */ /* 0x000fc40000000000 */
[----:B------:R-:W-:Y:S02]  /*17420*/  I2FP.F32.S32 R16, R16 ;  /* 0x0000001000107245 */ /* 0x000fe40000201400 */
[----:B------:R-:W-:Y:S02]  /*17430*/  I2FP.F32.S32 R154, R154 ;  /* 0x0000009a009a7245 */ /* 0x000fe40000201400 */
[----:B------:R-:W-:Y:S02]  /*17440*/  I2FP.F32.S32 R83, R83 ;  /* 0x0000005300537245 */ /* 0x000fe40000201400 */
[----:B------:R-:W-:Y:S02]  /*17450*/  I2FP.F32.S32 R196, R196 ;  /* 0x000000c400c47245 */ /* 0x000fe40000201400 */
[----:B------:R-:W-:Y:S02]  /*17460*/  IABS R186, R186 ;  /* 0x000000ba00ba7213 */ /* 0x000fe40000000000 */
[----:B------:R-:W-:-:S02]  /*17470*/  FSEL R199, R199, -INF , !P3 ;  /* 0xff800000c7c77808 */ /* 0x000fc40005800000 */
[----:B------:R-:W-:Y:S02]  /*17480*/  FSEL R190, R190, -INF , !P3 ;  /* 0xff800000bebe7808 */ /* 0x000fe40005800000 */
[----:B------:R-:W-:Y:S01]  /*17490*/  IABS R188, R188 ;  /* 0x000000bc00bc7213 */ /* 0x000fe20000000000 */
[C---:B------:R-:W-:Y:S01]  /*174a0*/  IMAD.IADD R79, R81.reuse, 0x1, -R50 ;  /* 0x00000001514f7824 */ /* 0x040fe200078e0a32 */
[----:B------:R-:W-:Y:S01]  /*174b0*/  ISETP.GE.AND P3, PT, R134, R61, PT ;  /* 0x0000003d8600720c */ /* 0x000fe20003f66270 */
        /* <DEDUP_REMOVED lines=8> */
[----:B------:R-:W-:Y:S01]  /*17540*/  IMAD.IADD R83, R81, 0x1, -R58 ;  /* 0x0000000151537824 */ /* 0x000fe200078e0a3a */
[----:B------:R-:W-:Y:S01]  /*17550*/  I2FP.F32.S32 R186, R186 ;  /* 0x000000ba00ba7245 */ /* 0x000fe20000201400 */
[C---:B------:R-:W-:Y:S01]  /*17560*/  FFMA.FTZ R182, -R0.reuse, R182, R189 ;  /* 0x000000b600b67223 */ /* 0x040fe200000101bd */
[----:B------:R-:W-:Y:S01]  /*17570*/  FSEL R169, R157, -INF , !P4 ;  /* 0xff8000009da97808 */ /* 0x000fe20006000000 */
        /* <DEDUP_REMOVED lines=8> */
[----:B------:R-:W-:Y:S01]  /*17600*/  FFMA.FTZ R16, -R0, R16, R143 ;  /* 0x0000001000107223 */ /* 0x000fe2000001018f */
[----:B------:R-:W-:-:S02]  /*17610*/  IABS R192, R192 ;  /* 0x000000c000c07213 */ /* 0x000fc40000000000 */
[----:B------:R-:W-:Y:S02]  /*17620*/  IABS R85, R85 ;  /* 0x0000005500557213 */ /* 0x000fe40000000000 */
[----:B------:R-:W-:Y:S01]  /*17630*/  ISETP.GE.AND P3, PT, R52, R61, PT ;  /* 0x0000003d3400720c */ /* 0x000fe20003f66270 */
[C---:B------:R-:W-:Y:S01]  /*17640*/  IMAD.IADD R52, R81.reuse, 0x1, -R52 ;  /* 0x0000000151347824 */ /* 0x040fe200078e0a34 */
[----:B------:R-:W-:Y:S01]  /*17650*/  I2FP.F32.S32 R93, R93 ;  /* 0x0000005d005d7245 */ /* 0x000fe20000201400 */
[----:B------:R-:W-:Y:S01]  /*17660*/  IMAD.IADD R3, R81, 0x1, -R42 ;  /* 0x0000000151037824 */ /* 0x000fe200078e0a2a */
[----:B------:R-:W-:Y:S02]  /*17670*/  IABS R79, R79 ;  /* 0x0000004f004f7213 */ /* 0x000fe40000000000 */
        /* <DEDUP_REMOVED lines=8> */
[----:B------:R-:W-:Y:S02]  /*17700*/  ISETP.GE.AND P5, PT, R138, R61, PT ;  /* 0x0000003d8a00720c */ /* 0x000fe40003fa6270 */
[----:B------:R-:W-:-:S02]  /*17710*/  I2FP.F32.S32 R85, R85 ;  /* 0x0000005500557245 */ /* 0x000fc40000201400 */
[----:B------:R-:W-:Y:S02]  /*17720*/  IABS R83, R83 ;  /* 0x0000005300537213 */ /* 0x000fe40000000000 */
[----:B------:R-:W-:Y:S01]  /*17730*/  ISETP.GE.AND P4, PT, R140, R61, PT ;  /* 0x0000003d8c00720c */ /* 0x000fe20003f86270 */
[----:B------:R-:W-:Y:S01]  /*17740*/  FFMA.FTZ R82, -R0, R85, R82 ;  /* 0x0000005500527223 */ /* 0x000fe20000010152 */
[----:B------:R-:W-:Y:S01]  /*17750*/  FSEL R177, R177, -INF , !P0 ;  /* 0xff800000b1b17808 */ /* 0x000fe20004000000 */
[----:B------:R-:W-:Y:S01]  /*17760*/  IMAD.IADD R85, R81, 0x1, -R62 ;  /* 0x0000000151557824 */ /* 0x000fe200078e0a3e */
[----:B------:R-:W-:Y:S02]  /*17770*/  FSEL R182, R182, -INF , !P0 ;  /* 0xff800000b6b67808 */ /* 0x000fe40004000000 */
[----:B------:R-:W-:Y:S02]  /*17780*/  FSEL R174, R174, -INF , !P1 ;  /* 0xff800000aeae7808 */ /* 0x000fe40004800000 */
[----:B------:R-:W-:-:S02]  /*17790*/  IABS R52, R52 ;  /* 0x0000003400347213 */ /* 0x000fc40000000000 */
[----:B------:R-:W-:Y:S02]  /*177a0*/  I2FP.F32.S32 R79, R79 ;  /* 0x0000004f004f7245 */ /* 0x000fe40000201400 */
[-C--:B------:R-:W-:Y:S01]  /*177b0*/  ISETP.GE.AND P0, PT, R172, R61.reuse, PT ;  /* 0x0000003dac00720c */ /* 0x080fe20003f06270 */
[----:B------:R-:W-:Y:S01]  /*177c0*/  IMAD.IADD R172, R81, 0x1, -R132 ;  /* 0x0000000151ac7824 */ /* 0x000fe200078e0a84 */
[----:B------:R-:W-:Y:S02]  /*177d0*/  I2FP.F32.S32 R200, R200 ;  /* 0x000000c800c87245 */ /* 0x000fe40000201400 */
[----:B------:R-:W-:Y:S02]  /*177e0*/  ISETP.GE.AND P1, PT, R66, R61, PT ;  /* 0x0000003d4200720c */ /* 0x000fe40003f26270 */
[----:B------:R-:W-:Y:S02]  /*177f0*/  IABS R3, R3 ;  /* 0x0000000300037213 */ /* 0x000fe40000000000 */
[----:B------:R-:W-:-:S02]  /*17800*/  FSEL R187, R221, -INF , !P5 ;  /* 0xff800000ddbb7808 */ /* 0x000fc40006800000 */
[----:B------:R-:W-:Y:S02]  /*17810*/  FSEL R186, R186, -INF , !P5 ;  /* 0xff800000baba7808 */ /* 0x000fe40006800000 */
[----:B------:R-:W-:Y:S02]  /*17820*/  I2FP.F32.S32 R83, R83 ;  /* 0x0000005300537245 */ /* 0x000fe40000201400 */
[----:B------:R-:W-:Y:S02]  /*17830*/  FSEL R197, R217, -INF , !P4 ;  /* 0xff800000d9c57808 */ /* 0x000fe40006000000 */
[----:B------:R-:W-:Y:S01]  /*17840*/  FSEL R188, R188, -INF , !P4 ;  /* 0xff800000bcbc7808 */ /* 0x000fe20006000000 */
[----:B------:R-:W-:Y:S01]  /*17850*/  FFMA.FTZ R112, -R0, R79, R112 ;  /* 0x0000004f00707223 */ /* 0x000fe20000010170 */
[-C--:B------:R-:W-:Y:S01]  /*17860*/  ISETP.GE.AND P5, PT, R128, R61.reuse, PT ;  /* 0x0000003d8000720c */ /* 0x080fe20003fa6270 */
[----:B------:R-:W-:Y:S01]  /*17870*/  FFMA.FTZ R200, -R0, R200, R205 ;  /* 0x000000c800c87223 */ /* 0x000fe200000101cd */
[----:B------:R-:W-:Y:S01]  /*17880*/  ISETP.GE.AND P4, PT, R130, R61, PT ;  /* 0x0000003d8200720c */ /* 0x000fe20003f86270 */
[----:B------:R-:W-:Y:S01]  /*17890*/  FFMA.FTZ R102, -R0, R83, R102 ;  /* 0x0000005300667223 */ /* 0x000fe20000010166 */
[----:B------:R-:W-:-:S02]  /*178a0*/  I2FP.F32.S32 R52, R52 ;  /* 0x0000003400347245 */ /* 0x000fc40000201400 */
[----:B------:R-:W-:Y:S02]  /*178b0*/  FSEL R153, R106, -INF , !P1 ;  /* 0xff8000006a997808 */ /* 0x000fe40004800000 */
[----:B------:R-:W-:Y:S02]  /*178c0*/  FSEL R152, R92, -INF , !P1 ;  /* 0xff8000005c987808 */ /* 0x000fe40004800000 */
[----:B------:R-:W-:Y:S02]  /*178d0*/  I2FP.F32.S32 R3, R3 ;  /* 0x0000000300037245 */ /* 0x000fe40000201400 */
[----:B------:R-:W-:Y:S02]  /*178e0*/  ISETP.GE.AND P1, PT, R50, R61, PT ;  /* 0x0000003d3200720c */ /* 0x000fe40003f26270 */
[----:B------:R-:W-:Y:S02]  /*178f0*/  IABS R172, R172 ;  /* 0x000000ac00ac7213 */ /* 0x000fe40000000000 */
[----:B------:R-:W-:-:S02]  /*17900*/  FSEL R159, R96, -INF , !P5 ;  /* 0xff800000609f7808 */ /* 0x000fc40006800000 */
[----:B------:R-:W-:Y:S01]  /*17910*/  FSEL R158, R86, -INF , !P5 ;  /* 0xff800000569e7808 */ /* 0x000fe20006800000 */
[----:B------:R-:W-:Y:S01]  /*17920*/  FFMA.FTZ R73, -R0, R52, R73 ;  /* 0x0000003400497223 */ /* 0x000fe20000010149 */
[----:B------:R-:W-:Y:S02]  /*17930*/  FSEL R201, R207, -INF , !P0 ;  /* 0xff800000cfc97808 */ /* 0x000fe40004000000 */
[----:B------:R-:W-:Y:S02]  /*17940*/  FSEL R192, R192, -INF , !P0 ;  /* 0xff800000c0c07808 */ /* 0x000fe40004000000 */
[----:B------:R-:W-:Y:S02]  /*17950*/  FSEL R171, R80, -INF , !P4 ;  /* 0xff80000050ab7808 */ /* 0x000fe40006000000 */
[----:B------:R-:W-:Y:S02]  /*17960*/  FSEL R170, R82, -INF , !P4 ;  /* 0xff80000052aa7808 */ /* 0x000fe40006000000 */
[----:B------:R-:W-:Y:S01]  /*17970*/  ISETP.GE.AND P5, PT, R58, R61, PT ;  /* 0x0000003d3a00720c */ /* 0x000fe20003fa6270 */
[----:B------:R-:W-:Y:S01]  /*17980*/  FFMA.FTZ R74, -R0, R3, R74 ;  /* 0x00000003004a7223 */ /* 0x000fe2000001014a */
[----:B------:R-:W-:-:S02]  /*17990*/  ISETP.GE.AND P0, PT, R132, R61, PT ;  /* 0x0000003d8400720c */ /* 0x000fc40003f06270 */
[----:B------:R-:W-:Y:S02]  /*179a0*/  ISETP.GE.AND P4, PT, R68, R61, PT ;  /* 0x0000003d4400720c */ /* 0x000fe40003f86270 */
[----:B------:R-:W-:Y:S02]  /*179b0*/  FSEL R133, R124, -INF , !P1 ;  /* 0xff8000007c857808 */ /* 0x000fe40004800000 */
        /* <DEDUP_REMOVED lines=8> */
[----:B------:R-:W-:Y:S01]  /*17a40*/  ISETP.GE.AND P6, PT, R136, R61, PT ;  /* 0x0000003d8800720c */ /* 0x000fe20003fc6270 */
[----:B------:R-:W-:Y:S01]  /*17a50*/  FFMA.FTZ R172, -R0, R172, R251 ;  /* 0x000000ac00ac7223 */ /* 0x000fe200000101fb */
[----:B------:R-:W-:Y:S02]  /*17a60*/  IABS R85, R85 ;  /* 0x0000005500557213 */ /* 0x000fe40000000000 */
[----:B------:R-:W-:Y:S02]  /*17a70*/  FSEL R141, R116, -INF , !P5 ;  /* 0xff800000748d7808 */ /* 0x000fe40006800000 */
[----:B------:R-:W-:-:S02]  /*17a80*/  FSEL R140, R102, -INF , !P5 ;  /* 0xff800000668c7808 */ /* 0x000fc40006800000 */
[----:B------:R-:W-:Y:S02]  /*17a90*/  FSEL R137, R120, -INF , !P4 ;  /* 0xff80000078897808 */ /* 0x000fe40006000000 */
[----:B------:R-:W-:Y:S02]  /*17aa0*/  FSEL R136, R110, -INF , !P4 ;  /* 0xff8000006e887808 */ /* 0x000fe40006000000 */
[-C--:B------:R-:W-:Y:S01]  /*17ab0*/  ISETP.GE.AND P5, PT, R40, R61.reuse, PT ;  /* 0x0000003d2800720c */ /* 0x080fe20003fa6270 */
[----:B------:R-:W-:Y:S01]  /*17ac0*/  IMAD.IADD R40, R81, 0x1, -R34 ;  /* 0x0000000151287824 */ /* 0x000fe200078e0a22 */
[----:B------:R-:W-:Y:S02]  /*17ad0*/  FSEL R135, R122, -INF , !P3 ;  /* 0xff8000007a877808 */ /* 0x000fe40005800000 */
[----:B------:R-:W-:Y:S02]  /*17ae0*/  FSEL R134, R73, -INF , !P3 ;  /* 0xff80000049867808 */ /* 0x000fe40005800000 */
[----:B------:R-:W-:Y:S01]  /*17af0*/  ISETP.GE.AND P4, PT, R34, R61, PT ;  /* 0x0000003d2200720c */ /* 0x000fe20003f86270 */
[----:B------:R-:W-:Y:S01]  /*17b00*/  IMAD.IADD R34, R81, 0x1, -R32 ;  /* 0x0000000151227824 */ /* 0x000fe200078e0a20 */
[----:B------:R-:W-:-:S02]  /*17b10*/  I2FP.F32.S32 R176, R176 ;  /* 0x000000b000b07245 */ /* 0x000fc40000201400 */
[----:B------:R-:W-:Y:S01]  /*17b20*/  ISETP.GE.AND P3, PT, R32, R61, PT ;  /* 0x0000003d2000720c */ /* 0x000fe20003f66270 */
[C---:B------:R-:W-:Y:S01]  /*17b30*/  IMAD.IADD R32, R81.reuse, 0x1, -R26 ;  /* 0x0000000151207824 */ /* 0x040fe200078e0a1a */
[----:B------:R-:W-:Y:S01]  /*17b40*/  FSEL R129, R78, -INF , !P1 ;  /* 0xff8000004e817808 */ /* 0x000fe20004800000 */
[----:B------:R-:W-:Y:S01]  /*17b50*/  FFMA.FTZ R176, -R0, R176, R223 ;  /* 0x000000b000b07223 */ /* 0x000fe200000101df */
[----:B------:R-:W-:Y:S02]  /*17b60*/  FSEL R128, R74, -INF , !P1 ;  /* 0xff8000004a807808 */ /* 0x000fe40004800000 */
[----:B------:R-:W-:Y:S02]  /*17b70*/  I2FP.F32.S32 R85, R85 ;  /* 0x0000005500557245 */ /* 0x000fe40000201400 */
[----:B------:R-:W-:Y:S01]  /*17b80*/  ISETP.GE.AND P1, PT, R26, R61, PT ;  /* 0x0000003d1a00720c */ /* 0x000fe20003f26270 */
[----:B------:R-:W-:Y:S01]  /*17b90*/  IMAD.IADD R26, R81, 0x1, -R46 ;  /* 0x00000001511a7824 */ /* 0x000fe200078e0a2e */
[----:B------:R-:W-:Y:S01]  /*17ba0*/  IABS R50, R50 ;  /* 0x0000003200327213 */ /* 0x000fe20000000000 */
[----:B------:R-:W-:Y:S01]  /*17bb0*/  FFMA.FTZ R100, -R0, R85, R100 ;  /* 0x0000005500647223 */ /* 0x000fe20000010164 */
[----:B------:R-:W-:-:S02]  /*17bc0*/  FSEL R173, R84, -INF , !P0 ;  /* 0xff80000054ad7808 */ /* 0x000fc40004000000 */
[----:B------:R-:W-:Y:S02]  /*17bd0*/  FSEL R172, R172, -INF , !P0 ;  /* 0xff800000acac7808 */ /* 0x000fe40004000000 */
[----:B------:R-:W-:Y:S02]  /*17be0*/  I2FP.F32.S32 R50, R50 ;  /* 0x0000003200327245 */ /* 0x000fe40000201400 */
[----:B------:R-:W-:Y:S02]  /*17bf0*/  ISETP.GE.AND P0, PT, R62, R61, PT ;  /* 0x0000003d3e00720c */ /* 0x000fe40003f06270 */
[----:B------:R-:W-:Y:S02]  /*17c00*/  IABS R32, R32 ;  /* 0x0000002000207213 */ /* 0x000fe40000000000 */
[----:B------:R-:W-:Y:S01]  /*17c10*/  IABS R26, R26 ;  /* 0x0000001a001a7213 */ /* 0x000fe20000000000 */
[----:B------:R-:W-:Y:S01]  /*17c20*/  FFMA.FTZ R75, -R0, R50, R75 ;  /* 0x00000032004b7223 */ /* 0x000fe2000001014b */
[----:B------:R-:W-:-:S02]  /*17c30*/  FSEL R183, R183, -INF , !P6 ;  /* 0xff800000b7b77808 */ /* 0x000fc40007000000 */
[----:B------:R-:W-:Y:S02]  /*17c40*/  FSEL R176, R176, -INF , !P6 ;  /* 0xff800000b0b07808 */ /* 0x000fe40007000000 */
[----:B------:R-:W-:Y:S02]  /*17c50*/  ISETP.GE.AND P6, PT, R126, R61, PT ;  /* 0x0000003d7e00720c */ /* 0x000fe40003fc6270 */
[----:B------:R-:W-:Y:S02]  /*17c60*/  FSEL R143, R114, -INF , !P0 ;  /* 0xff800000728f7808 */ /* 0x000fe40004000000 */
[----:B------:R-:W-:Y:S02]  /*17c70*/  FSEL R142, R100, -INF , !P0 ;  /* 0xff800000648e7808 */ /* 0x000fe40004000000 */
[----:B------:R-:W-:Y:S02]  /*17c80*/  IABS R40, R40 ;  /* 0x0000002800287213 */ /* 0x000fe40000000000 */
[----:B------:R-:W-:-:S02]  /*17c90*/  I2FP.F32.S32 R32, R32 ;  /* 0x0000002000207245 */ /* 0x000fc40000201400 */
[----:B------:R-:W-:Y:S02]  /*17ca0*/  I2FP.F32.S32 R26, R26 ;  /* 0x0000001a001a7245 */ /* 0x000fe40000201400 */
[-C--:B------:R-:W-:Y:S01]  /*17cb0*/  ISETP.GE.AND P0, PT, R48, R61.reuse, PT ;  /* 0x0000003d3000720c */ /* 0x080fe20003f06270 */
[----:B------:R-:W-:Y:S01]  /*17cc0*/  FFMA.FTZ R11, -R0, R32, R11 ;  /* 0x00000020000b7223 */ /* 0x000fe2000001010b */
[----:B------:R-:W-:Y:S01]  /*17cd0*/  FSEL R157, R98, -INF , !P6 ;  /* 0xff800000629d7808 */ /* 0x000fe20007000000 */
[----:B------:R-:W-:Y:S01]  /*17ce0*/  FFMA.FTZ R25, -R0, R26, R25 ;  /* 0x0000001a00197223 */ /* 0x000fe20000010119 */
[----:B------:R-:W-:Y:S02]  /*17cf0*/  FSEL R156, R88, -INF , !P6 ;  /* 0xff800000589c7808 */ /* 0x000fe40007000000 */
[----:B------:R-:W-:Y:S02]  /*17d00*/  I2FP.F32.S32 R40, R40 ;  /* 0x0000002800287245 */ /* 0x000fe40000201400 */
[----:B------:R-:W-:-:S02]  /*17d10*/  ISETP.GE.AND P6, PT, R56, R61, PT ;  /* 0x0000003d3800720c */ /* 0x000fc40003fc6270 */
[----:B------:R-:W-:Y:S02]  /*17d20*/  FSEL R131, R131, -INF , !P0 ;  /* 0xff80000083837808 */ /* 0x000fe40004000000 */
[----:B------:R-:W-:Y:S02]  /*17d30*/  FSEL R130, R75, -INF , !P0 ;  /* 0xff8000004b827808 */ /* 0x000fe40004000000 */
[----:B------:R-:W-:Y:S01]  /*17d40*/  ISETP.GE.AND P0, PT, R46, R61, PT ;  /* 0x0000003d2e00720c */ /* 0x000fe20003f06270 */
[----:B------:R-:W-:Y:S01]  /*17d50*/  FFMA.FTZ R5, -R0, R40, R5 ;  /* 0x0000002800057223 */ /* 0x000fe20000010105 */
[----:B------:R-:W-:Y:S02]  /*17d60*/  IABS R34, R34 ;  /* 0x0000002200227213 */ /* 0x000fe40000000000 */
[----:B------:R-:W-:Y:S02]  /*17d70*/  FSEL R139, R118, -INF , !P6 ;  /* 0xff800000768b7808 */ /* 0x000fe40007000000 */
[----:B------:R-:W-:-:S02]  /*17d80*/  FSEL R119, R24, -INF , !P1 ;  /* 0xff80000018777808 */ /* 0x000fc40004800000 */
[----:B------:R-:W-:Y:S02]  /*17d90*/  FSEL R118, R11, -INF , !P1 ;  /* 0xff8000000b767808 */ /* 0x000fe40004800000 */
[----:B------:R-:W-:Y:S02]  /*17da0*/  FSEL R117, R18, -INF , !P0 ;  /* 0xff80000012757808 */ /* 0x000fe40004000000 */
[----:B------:R-:W-:Y:S02]  /*17db0*/  FSEL R116, R25, -INF , !P0 ;  /* 0xff80000019747808 */ /* 0x000fe40004000000 */
[-C--:B------:R-:W-:Y:S02]  /*17dc0*/  ISETP.GE.AND P1, PT, R8, R61.reuse, PT ;  /* 0x0000003d0800720c */ /* 0x080fe40003f26270 */
[----:B------:R-:W-:Y:S02]  /*17dd0*/  ISETP.GE.AND P0, PT, R6, R61, PT ;  /* 0x0000003d0600720c */ /* 0x000fe40003f06270 */
[----:B------:R-:W-:-:S02]  /*17de0*/  FSEL R138, R108, -INF , !P6 ;  /* 0xff8000006c8a7808 */ /* 0x000fc40007000000 */
[----:B------:R-:W-:Y:S02]  /*17df0*/  I2FP.F32.S32 R34, R34 ;  /* 0x0000002200227245 */ /* 0x000fe40000201400 */
[----:B------:R-:W-:Y:S02]  /*17e00*/  ISETP.GE.AND P6, PT, R54, R61, PT ;  /* 0x0000003d3600720c */ /* 0x000fe40003fc6270 */
[----:B------:R-:W-:Y:S02]  /*17e10*/  FSEL R122, R5, -INF , !P4 ;  /* 0xff800000057a7808 */ /* 0x000fe40006000000 */
[----:B------:R-:W-:Y:S02]  /*17e20*/  FSEL R5, R20, -INF , !P1 ;  /* 0xff80000014057808 */ /* 0x000fe40004800000 */
[----:B------:R-:W-:Y:S01]  /*17e30*/  FSEL R10, R10, -INF , !P0 ;  /* 0xff8000000a0a7808 */ /* 0x000fe20004000000 */
[----:B------:R-:W-:Y:S01]  /*17e40*/  FFMA.FTZ R7, -R0, R34, R7 ;  /* 0x0000002200077223 */ /* 0x000fe20000010107 */
[----:B------:R-:W-:Y:S01]  /*17e50*/  FSEL R127, R44, -INF , !P6 ;  /* 0xff8000002c7f7808 */ /* 0x000fe20007000000 */
[----:B------:R-:W-:-:S02]  /*17e60*/  VIADD R44, R6, 0xe8 ;  /* 0x000000e8062c7836 */ /* 0x000fc40000000000 */
[C---:B------:R-:W-:Y:S02]  /*17e70*/  VIADD R42, R6.reuse, 0xe9 ;  /* 0x000000e9062a7836 */ /* 0x040fe40000000000 */
[C---:B------:R-:W-:Y:S02]  /*17e80*/  VIADD R40, R6.reuse, 0xf0 ;  /* 0x000000f006287836 */ /* 0x040fe40000000000 */
[C---:B------:R-:W-:Y:S02]  /*17e90*/  VIADD R34, R6.reuse, 0xf1 ;  /* 0x000000f106227836 */ /* 0x040fe40000000000 */
[C---:B------:R-:W-:Y:S02]  /*17ea0*/  VIADD R32, R6.reuse, 0xf8 ;  /* 0x000000f806207836 */ /* 0x040fe40000000000 */
[----:B------:R-:W-:Y:S01]  /*17eb0*/  VIADD R26, R6, 0xf9 ;  /* 0x000000f9061a7836 */ /* 0x000fe20000000000 */
[----:B------:R-:W-:Y:S02]  /*17ec0*/  FMNMX3.FTZ R6, R10, R43, R5, !PT ;  /* 0x0000002b0a067276 */ /* 0x000fe40007810005 */
[----:B------:R-:W-:-:S02]  /*17ed0*/  FSEL R16, R16, -INF , !P1 ;  /* 0xff80000010107808 */ /* 0x000fc40004800000 */
[----:B------:R-:W-:Y:S02]  /*17ee0*/  FSEL R22, R22, -INF , !P0 ;  /* 0xff80000016167808 */ /* 0x000fe40004000000 */
        /* <DEDUP_REMOVED lines=34> */
[----:B------:R-:W-:Y:S01]  /*18110*/  IMAD.IADD R48, R81, 0x1, -R54 ;  /* 0x0000000151307824 */ /* 0x000fe200078e0a36 */
[----:B------:R-:W-:-:S02]  /*18120*/  FMNMX3.FTZ R6, R6, R181, R173, !PT ;  /* 0x000000b506067276 */ /* 0x000fc400078100ad */
[----:B------:R-:W-:Y:S02]  /*18130*/  FMNMX3.FTZ R25, R25, R186, R176, !PT ;  /* 0x000000ba19197276 */ /* 0x000fe400078100b0 */
[----:B------:R-:W-:Y:S02]  /*18140*/  FMNMX3.FTZ R6, R6, R171, R159, !PT ;  /* 0x000000ab06067276 */ /* 0x000fe4000781009f */
[----:B------:R-:W-:Y:S02]  /*18150*/  FMNMX3.FTZ R25, R25, R174, R172, !PT ;  /* 0x000000ae19197276 */ /* 0x000fe400078100ac */
[----:B------:R-:W-:Y:S02]  /*18160*/  IABS R48, R48 ;  /* 0x0000003000307213 */ /* 0x000fe40000000000 */
[----:B------:R-:W-:Y:S02]  /*18170*/  FMNMX3.FTZ R6, R6, R157, R155, !PT ;  /* 0x0000009d06067276 */ /* 0x000fe4000781009b */
[----:B------:R-:W-:-:S02]  /*18180*/  IABS R3, R3 ;  /* 0x0000000300037213 */ /* 0x000fc40000000000 */
[----:B------:R-:W-:Y:S02]  /*18190*/  FMNMX3.FTZ R25, R25, R170, R158, !PT ;  /* 0x000000aa19197276 */ /* 0x000fe4000781009e */
[----:B------:R-:W-:Y:S01]  /*181a0*/  I2FP.F32.S32 R48, R48 ;  /* 0x0000003000307245 */ /* 0x000fe20000201400 */
[----:B------:R-:W-:Y:S01]  /*181b0*/  IMAD.IADD R18, R4, 0x1, -R44 ;  /* 0x0000000104127824 */ /* 0x000fe200078e0a2c */
[----:B------:R-:W-:Y:S02]  /*181c0*/  FMNMX3.FTZ R6, R6, R153, R143, !PT ;  /* 0x0000009906067276 */ /* 0x000fe4000781008f */
[----:B------:R-:W-:Y:S02]  /*181d0*/  I2FP.F32.S32 R3, R3 ;  /* 0x0000000300037245 */ /* 0x000fe40000201400 */
[----:B------:R-:W-:Y:S01]  /*181e0*/  FMNMX3.FTZ R25, R25, R156, R154, !PT ;  /* 0x0000009c19197276 */ /* 0x000fe2000781009a */
[----:B------:R-:W-:Y:S01]  /*181f0*/  FFMA.FTZ R65, -R0, R48, R65 ;  /* 0x0000003000417223 */ /* 0x000fe20000010141 */
[----:B------:R-:W-:Y:S01]  /*18200*/  FMNMX3.FTZ R6, R6, R141, R139, !PT ;  /* 0x0000008d06067276 */ /* 0x000fe2000781008b */
[----:B------:R-:W-:Y:S01]  /*18210*/  FFMA.FTZ R45, -R0, R3, R45 ;  /* 0x00000003002d7223 */ /* 0x000fe2000001012d */
[----:B------:R-:W-:Y:S01]  /*18220*/  FMNMX3.FTZ R25, R25, R152, R142, !PT ;  /* 0x0000009819197276 */ /* 0x000fe2000781008e */
[C---:B------:R-:W-:Y:S01]  /*18230*/  IMAD.IADD R3, R4.reuse, 0x1, -R32 ;  /* 0x0000000104037824 */ /* 0x040fe200078e0a20 */
[----:B------:R-:W-:Y:S01]  /*18240*/  IABS R18, R18 ;  /* 0x0000001200127213 */ /* 0x000fe20000000000 */
[C---:B------:R-:W-:Y:S01]  /*18250*/  IMAD.IADD R8, R4.reuse, 0x1, -R40 ;  /* 0x0000000104087824 */ /* 0x040fe200078e0a28 */
[----:B------:R-:W-:Y:S01]  /*18260*/  FSEL R126, R65, -INF , !P6 ;  /* 0xff800000417e7808 */ /* 0x000fe20007000000 */
[----:B------:R-:W-:Y:S01]  /*18270*/  IMAD.IADD R11, R4, 0x1, -R42 ;  /* 0x00000001040b7824 */ /* 0x000fe200078e0a2a */
[----:B------:R-:W-:-:S02]  /*18280*/  FMNMX3.FTZ R6, R6, R137, R135, !PT ;  /* 0x0000008906067276 */ /* 0x000fc40007810087 */
[----:B------:R-:W-:Y:S01]  /*18290*/  ISETP.GE.AND P6, PT, R44, R61, PT ;  /* 0x0000003d2c00720c */ /* 0x000fe20003fc6270 */
[----:B------:R-:W-:Y:S01]  /*182a0*/  IMAD.IADD R44, R81, 0x1, -R44 ;  /* 0x00000001512c7824 */ /* 0x000fe200078e0a2c */
[----:B------:R-:W-:Y:S02]  /*182b0*/  FMNMX3.FTZ R25, R25, R140, R138, !PT ;  /* 0x0000008c19197276 */ /* 0x000fe4000781008a */
[----:B------:R-:W-:Y:S02]  /*182c0*/  I2FP.F32.S32 R18, R18 ;  /* 0x0000001200127245 */ /* 0x000fe40000201400 */
[----:B------:R-:W-:Y:S02]  /*182d0*/  FSEL R125, R64, -INF , !P5 ;  /* 0xff800000407d7808 */ /* 0x000fe40006800000 */
[----:B------:R-:W-:Y:S02]  /*182e0*/  FSEL R124, R45, -INF , !P5 ;  /* 0xff8000002d7c7808 */ /* 0x000fe40006800000 */
[----:B------:R-:W-:-:S02]  /*182f0*/  FSEL R123, R123, -INF , !P4 ;  /* 0xff8000007b7b7808 */ /* 0x000fc40006000000 */
[----:B------:R-:W-:Y:S01]  /*18300*/  FSEL R120, R7, -INF , !P3 ;  /* 0xff80000007787808 */ /* 0x000fe20005800000 */
[----:B------:R-:W-:Y:S01]  /*18310*/  IMAD.IADD R7, R4, 0x1, -R34 ;  /* 0x0000000104077824 */ /* 0x000fe200078e0a22 */
[----:B------:R-:W-:Y:S02]  /*18320*/  IABS R3, R3 ;  /* 0x0000000300037213 */ /* 0x000fe40000000000 */
[----:B------:R-:W-:Y:S02]  /*18330*/  FMNMX3.FTZ R6, R6, R133, R131, !PT ;  /* 0x0000008506067276 */ /* 0x000fe40007810083 */
[-C--:B------:R-:W-:Y:S01]  /*18340*/  ISETP.GE.AND P5, PT, R42, R61.reuse, PT ;  /* 0x0000003d2a00720c */ /* 0x080fe20003fa6270 */
[C---:B------:R-:W-:Y:S01]  /*18350*/  IMAD.IADD R42, R81.reuse, 0x1, -R42 ;  /* 0x00000001512a7824 */ /* 0x040fe200078e0a2a */
[----:B------:R-:W-:Y:S01]  /*18360*/  ISETP.GE.AND P4, PT, R40, R61, PT ;  /* 0x0000003d2800720c */ /* 0x000fe20003f86270 */
[----:B------:R-:W-:Y:S01]  /*18370*/  IMAD.IADD R40, R81, 0x1, -R40 ;  /* 0x0000000151287824 */ /* 0x000fe200078e0a28 */
[----:B------:R-:W-:-:S02]  /*18380*/  IABS R8, R8 ;  /* 0x0000000800087213 */ /* 0x000fc40000000000 */
[----:B------:R-:W-:Y:S01]  /*18390*/  FMNMX3.FTZ R25, R25, R136, R134, !PT ;  /* 0x0000008819197276 */ /* 0x000fe20007810086 */
[----:B------:R-:W-:Y:S01]  /*183a0*/  FFMA.FTZ R9, -R0, R18, R9 ;  /* 0x0000001200097223 */ /* 0x000fe20000010109 */
[----:B------:R-:W-:Y:S02]  /*183b0*/  IABS R11, R11 ;  /* 0x0000000b000b7213 */ /* 0x000fe40000000000 */
[----:B------:R-:W-:Y:S01]  /*183c0*/  IABS R44, R44 ;  /* 0x0000002c002c7213 */ /* 0x000fe20000000000 */
[----:B------:R-:W-:Y:S01]  /*183d0*/  IMAD.IADD R4, R4, 0x1, -R26 ;  /* 0x0000000104047824 */ /* 0x000fe200078e0a1a */
[----:B------:R-:W-:Y:S02]  /*183e0*/  FSEL R121, R121, -INF , !P3 ;  /* 0xff80000079797808 */ /* 0x000fe40005800000 */
[----:B------:R-:W-:Y:S02]  /*183f0*/  I2FP.F32.S32 R18, R3 ;  /* 0x0000000300127245 */ /* 0x000fe40000201400 */
[----:B------:R-:W-:-:S02]  /*18400*/  FMNMX3.FTZ R6, R6, R129, R127, !PT ;  /* 0x0000008106067276 */ /* 0x000fc4000781007f */
[-C--:B------:R-:W-:Y:S01]  /*18410*/  ISETP.GE.AND P3, PT, R34, R61.reuse, PT ;  /* 0x0000003d2200720c */ /* 0x080fe20003f66270 */
[C---:B------:R-:W-:Y:S01]  /*18420*/  IMAD.IADD R34, R81.reuse, 0x1, -R34 ;  /* 0x0000000151227824 */ /* 0x040fe200078e0a22 */
[----:B------:R-:W-:Y:S01]  /*18430*/  ISETP.GE.AND P1, PT, R32, R61, PT ;  /* 0x0000003d2000720c */ /* 0x000fe20003f26270 */
[----:B------:R-:W-:Y:S01]  /*18440*/  IMAD.IADD R32, R81, 0x1, -R32 ;  /* 0x0000000151207824 */ /* 0x000fe200078e0a20 */
[----:B------:R-:W-:Y:S02]  /*18450*/  I2FP.F32.S32 R8, R8 ;  /* 0x0000000800087245 */ /* 0x000fe40000201400 */
[----:B------:R-:W-:Y:S02]  /*18460*/  FMNMX3.FTZ R3, R25, R132, R130, !PT ;  /* 0x0000008419037276 */ /* 0x000fe40007810082 */
[----:B------:R-:W-:Y:S02]  /*18470*/  I2FP.F32.S32 R20, R11 ;  /* 0x0000000b00147245 */ /* 0x000fe40000201400 */
[----:B------:R-:W-:-:S02]  /*18480*/  IABS R7, R7 ;  /* 0x0000000700077213 */ /* 0x000fc40000000000 */
[----:B------:R-:W-:Y:S02]  /*18490*/  IABS R42, R42 ;  /* 0x0000002a002a7213 */ /* 0x000fe40000000000 */
[----:B------:R-:W-:Y:S02]  /*184a0*/  IABS R40, R40 ;  /* 0x0000002800287213 */ /* 0x000fe40000000000 */
[----:B------:R-:W-:Y:S02]  /*184b0*/  I2FP.F32.S32 R44, R44 ;  /* 0x0000002c002c7245 */ /* 0x000fe40000201400 */
[----:B------:R-:W-:Y:S01]  /*184c0*/  FMNMX3.FTZ R6, R6, R125, R123, !PT ;  /* 0x0000007d06067276 */ /* 0x000fe2000781007b */
[----:B------:R-:W-:Y:S01]  /*184d0*/  FFMA.FTZ R8, -R0, R8, R29 ;  /* 0x0000000800087223 */ /* 0x000fe2000001011d */
[----:B------:R-:W-:Y:S01]  /*184e0*/  ISETP.GE.AND P0, PT, R26, R61, PT ;  /* 0x0000003d1a00720c */ /* 0x000fe20003f06270 */
[----:B------:R-:W-:Y:S01]  /*184f0*/  IMAD.IADD R26, R81, 0x1, -R26 ;  /* 0x00000001511a7824 */ /* 0x000fe200078e0a1a */
[----:B------:R-:W-:Y:S01]  /*18500*/  FMNMX3.FTZ R3, R3, R128, R126, !PT ;  /* 0x0000008003037276 */ /* 0x000fe2000781007e */
[----:B------:R-:W-:Y:S01]  /*18510*/  FFMA.FTZ R20, -R0, R20, R21 ;  /* 0x0000001400147223 */ /* 0x000fe20000010115 */
[----:B------:R-:W-:-:S02]  /*18520*/  IABS R4, R4 ;  /* 0x0000000400047213 */ /* 0x000fc40000000000 */
[----:B------:R-:W-:Y:S01]  /*18530*/  I2FP.F32.S32 R7, R7 ;  /* 0x0000000700077245 */ /* 0x000fe20000201400 */
[----:B------:R-:W-:Y:S01]  /*18540*/  FFMA.FTZ R27, -R0, R44, R27 ;  /* 0x0000002c001b7223 */ /* 0x000fe2000001011b */
[----:B------:R-:W-:Y:S02]  /*18550*/  I2FP.F32.S32 R42, R42 ;  /* 0x0000002a002a7245 */ /* 0x000fe40000201400 */
[----:B------:R-:W-:Y:S02]  /*18560*/  I2FP.F32.S32 R40, R40 ;  /* 0x0000002800287245 */ /* 0x000fe40000201400 */
[----:B------:R-:W-:Y:S02]  /*18570*/  IABS R34, R34 ;  /* 0x0000002200227213 */ /* 0x000fe40000000000 */
[----:B------:R-:W-:Y:S02]  /*18580*/  IABS R32, R32 ;  /* 0x0000002000207213 */ /* 0x000fe40000000000 */
[----:B------:R-:W-:-:S02]  /*18590*/  FSEL R115, R9, -INF , !P6 ;  /* 0xff80000009737808 */ /* 0x000fc40007000000 */
[----:B------:R-:W-:Y:S02]  /*185a0*/  FMNMX3.FTZ R6, R6, R121, R119, !PT ;  /* 0x0000007906067276 */ /* 0x000fe40007810077 */
[----:B------:R-:W-:Y:S01]  /*185b0*/  FMNMX3.FTZ R3, R3, R124, R122, !PT ;  /* 0x0000007c03037276 */ /* 0x000fe2000781007a */
[C---:B------:R-:W-:Y:S01]  /*185c0*/  FFMA.FTZ R7, -R0.reuse, R7, R19 ;  /* 0x0000000700077223 */ /* 0x040fe20000010113 */
[----:B------:R-:W-:Y:S01]  /*185d0*/  I2FP.F32.S32 R4, R4 ;  /* 0x0000000400047245 */ /* 0x000fe20000201400 */
[C---:B------:R-:W-:Y:S01]  /*185e0*/  FFMA.FTZ R18, -R0.reuse, R18, R35 ;  /* 0x0000001200127223 */ /* 0x040fe20000010123 */
[----:B------:R-:W-:Y:S01]  /*185f0*/  IABS R26, R26 ;  /* 0x0000001a001a7213 */ /* 0x000fe20000000000 */
[C---:B------:R-:W-:Y:S01]  /*18600*/  FFMA.FTZ R23, -R0.reuse, R42, R23 ;  /* 0x0000002a00177223 */ /* 0x040fe20000010117 */
[----:B------:R-:W-:Y:S01]  /*18610*/  I2FP.F32.S32 R34, R34 ;  /* 0x0000002200227245 */ /* 0x000fe20000201400 */
        /* <DEDUP_REMOVED lines=9> */
[C---:B------:R-:W-:Y:S01]  /*186b0*/  FFMA.FTZ R33, -R0.reuse, R34, R33 ;  /* 0x0000002200217223 */ /* 0x040fe20000010121 */
[----:B------:R-:W-:Y:S01]  /*186c0*/  FFMA.FTZ R39, -R0, R32, R39 ;  /* 0x0000002000277223 */ /* 0x000fe20000010127 */
[----:B------:R-:W-:-:S02]  /*186d0*/  FSEL R109, R7, -INF , !P3 ;  /* 0xff800000076d7808 */ /* 0x000fc40005800000 */
        /* <DEDUP_REMOVED lines=22> */
[----:B------:R-:W-:Y:S01]  /*18840*/  UMOV UR4, 0x400 ;  /* 0x0000040000047882 */ /* 0x000fe20000000000 */
[----:B------:R-:W-:Y:S01]  /*18850*/  IMAD.IADD R17, R17, 0x1, R2 ;  /* 0x0000000111117824 */ /* 0x000fe200078e0202 */
[----:B----4-:R-:W-:-:S06]  /*18860*/  ULEA UR8, UR8, UR4, 0x18 ;  /* 0x0000000408087291 */ /* 0x010fcc000f8ec0ff */
[----:B------:R-:W-:Y:S02]  /*18870*/  LEA R68, R17, UR8, 0x1 ;  /* 0x0000000811447c11 */ /* 0x000fe4000f8e08ff */
        /* <DEDUP_REMOVED lines=13> */
[----:B------:R-:W1:Y:S03]  /*18950*/  LDSM.16.MT88.4 R8, [R68+0xa000] ;  /* 0x00a000004408783b */ /* 0x000e660000004200 */
[-CC-:B------:R-:W-:Y:S01]  /*18960*/  FFMA.FTZ R84, R22, R103.reuse, -R85.reuse ;  /* 0x0000006716547223 */ /* 0x180fe20000010855 */
[----:B------:R-:W2:Y:S04]  /*18970*/  LDSM.16.MT88.4 R40, [R62+0xa000] ;  /* 0x00a000003e28783b */ /* 0x000ea80000004200 */
[----:B------:R-:W3:Y:S04]  /*18980*/  LDSM.16.MT88.4 R32, [R50+0xa000] ;  /* 0x00a000003220783b */ /* 0x000ee80000004200 */
[----:B------:R-:W4:Y:S01]  /*18990*/  LDSM.16.MT88.4 R20, [R48+0xa000] ;  /* 0x00a000003014783b */ /* 0x000f220000004200 */
[-CC-:B------:R-:W-:Y:S01]  /*189a0*/  FFMA.FTZ R99, R5, R103.reuse, -R102.reuse ;  /* 0x0000006705637223 */ /* 0x180fe20000010866 */
[-CC-:B------:R-:W-:Y:S01]  /*189b0*/  FFMA.FTZ R98, R13, R103.reuse, -R102.reuse ;  /* 0x000000670d627223 */ /* 0x180fe20000010866 */
[-CC-:B------:R-:W-:Y:S01]  /*189c0*/  FFMA.FTZ R83, R12, R103.reuse, -R85.reuse ;  /* 0x000000670c537223 */ /* 0x180fe20000010855 */
[-CC-:B------:R-:W-:Y:S01]  /*189d0*/  FFMA.FTZ R82, R16, R103.reuse, -R85.reuse ;  /* 0x0000006710527223 */ /* 0x180fe20000010855 */
[-C--:B------:R-:W-:Y:S01]  /*189e0*/  FFMA.FTZ R81, R14, R103.reuse, -R85 ;  /* 0x000000670e517223 */ /* 0x080fe20000010855 */
[----:B------:R-:W-:Y:S01]  /*189f0*/  MUFU.EX2 R101, R101 ;  /* 0x0000006500657308 */ /* 0x000fe20000000800 */
[----:B------:R-:W-:Y:S01]  /*18a00*/  FFMA.FTZ R94, R47, R103, -R102 ;  /* 0x000000672f5e7223 */ /* 0x000fe20000010866 */
[----:B------:R-:W4:Y:S02]  /*18a10*/  LDSM.16.MT88.4 R16, [R68+0xa800] ;  /* 0x00a800004410783b */ /* 0x000f240000004200 */
[----:B------:R-:W1:Y:S02]  /*18a20*/  MUFU.EX2 R100, R100 ;  /* 0x0000006400647308 */ /* 0x000e640000000800 */
[----:B------:R-:W4:Y:S02]  /*18a30*/  LDSM.16.MT88.4 R44, [R48+0xa800] ;  /* 0x00a80000302c783b */ /* 0x000f240000004200 */
[----:B------:R-:W-:Y:S04]  /*18a40*/  MUFU.EX2 R99, R99 ;  /* 0x0000006300637308 */ /* 0x000fe80000000800 */
[----:B------:R-:W2:Y:S04]  /*18a50*/  MUFU.EX2 R98, R98 ;  /* 0x0000006200627308 */ /* 0x000ea80000000800 */
[----:B------:R-:W-:Y:S04]  /*18a60*/  MUFU.EX2 R84, R84 ;  /* 0x0000005400547308 */ /* 0x000fe80000000800 */
[----:B------:R-:W3:Y:S04]  /*18a70*/  MUFU.EX2 R83, R83 ;  /* 0x0000005300537308 */ /* 0x000ee80000000800 */
[----:B------:R-:W-:Y:S04]  /*18a80*/  MUFU.EX2 R82, R82 ;  /* 0x0000005200527308 */ /* 0x000fe80000000800 */
[----:B------:R-:W4:Y:S01]  /*18a90*/  MUFU.EX2 R81, R81 ;  /* 0x0000005100517308 */ /* 0x000f220000000800 */
[----:B-1----:R-:W-:-:S02]  /*18aa0*/  F2FP.BF16.F32.PACK_AB R24, R100, R101 ;  /* 0x000000656418723e */ /* 0x002fc400000010ff */
[----:B--2---:R-:W-:Y:S01]  /*18ab0*/  F2FP.BF16.F32.PACK_AB R26, R98, R99 ;  /* 0x00000063621a723e */ /* 0x004fe200000010ff */
[-CC-:B------:R-:W-:Y:S01]  /*18ac0*/  FFMA.FTZ R97, R67, R103.reuse, -R102.reuse ;  /* 0x0000006743617223 */ /* 0x180fe20000010866 */
[----:B---3--:R-:W-:Y:S01]  /*18ad0*/  F2FP.BF16.F32.PACK_AB R25, R83, R84 ;  /* 0x000000545319723e */ /* 0x008fe200000010ff */
[-CC-:B------:R-:W-:Y:S01]  /*18ae0*/  FFMA.FTZ R96, R55, R103.reuse, -R102.reuse ;  /* 0x0000006737607223 */ /* 0x180fe20000010866 */
[-C--:B------:R-:W-:Y:S01]  /*18af0*/  FFMA.FTZ R95, R53, R103.reuse, -R102 ;  /* 0x00000067355f7223 */ /* 0x080fe20000010866 */
[-CC-:B------:R-:W-:Y:S01]  /*18b00*/  FFMA.FTZ R80, R38, R103.reuse, -R85.reuse ;  /* 0x0000006726507223 */ /* 0x180fe20000010855 */
[-CC-:B------:R-:W-:Y:S01]  /*18b10*/  FFMA.FTZ R79, R36, R103.reuse, -R85.reuse ;  /* 0x00000067244f7223 */ /* 0x180fe20000010855 */
[-CC-:B------:R-:W-:Y:S01]  /*18b20*/  FFMA.FTZ R78, R30, R103.reuse, -R85.reuse ;  /* 0x000000671e4e7223 */ /* 0x180fe20000010855 */
[----:B------:R-:W-:Y:S01]  /*18b30*/  FFMA.FTZ R77, R28, R103, -R85 ;  /* 0x000000671c4d7223 */ /* 0x000fe20000010855 */
[----:B----4-:R-:W-:Y:S01]  /*18b40*/  F2FP.BF16.F32.PACK_AB R27, R81, R82 ;  /* 0x00000052511b723e */ /* 0x010fe200000010ff */
[----:B------:R-:W-:Y:S01]  /*18b50*/  MUFU.EX2 R97, R97 ;  /* 0x0000006100617308 */ /* 0x000fe20000000800 */
[----:B------:R-:W1:Y:S03]  /*18b60*/  LDSM.16.MT88.4 R52, [R62+0xa800] ;  /* 0x00a800003e34783b */ /* 0x000e660000004200 */
[----:B------:R-:W2:Y:S01]  /*18b70*/  MUFU.EX2 R96, R96 ;  /* 0x0000006000607308 */ /* 0x000ea20000000800 */
[----:B------:R-:W3:Y:S01]  /*18b80*/  LDSM.16.MT88.4 R64, [R50+0xa800] ;  /* 0x00a800003240783b */ /* 0x000ee20000004200 */
[C---:B------:R-:W-:Y:S02]  /*18b90*/  HMMA.16816.F32.BF16 R12, R24.reuse, R8, RZ ;  /* 0x00000008180c723c */ /* 0x040fe400000418ff */
[----:B------:R-:W-:Y:S04]  /*18ba0*/  MUFU.EX2 R95, R95 ;  /* 0x0000005f005f7308 */ /* 0x000fe80000000800 */
[----:B------:R-:W4:Y:S02]  /*18bb0*/  MUFU.EX2 R94, R94 ;  /* 0x0000005e005e7308 */ /* 0x000f240000000800 */
[C---:B------:R-:W-:Y:S02]  /*18bc0*/  HMMA.16816.F32.BF16 R4, R24.reuse, R40, RZ ;  /* 0x000000281804723c */ /* 0x040fe400000418ff */
[----:B------:R-:W-:Y:S04]  /*18bd0*/  MUFU.EX2 R80, R80 ;  /* 0x0000005000507308 */ /* 0x000fe80000000800 */
[----:B------:R-:W4:Y:S02]  /*18be0*/  MUFU.EX2 R79, R79 ;  /* 0x0000004f004f7308 */ /* 0x000f240000000800 */
[C---:B------:R-:W-:Y:S02]  /*18bf0*/  HMMA.16816.F32.BF16 R36, R24.reuse, R32, RZ ;  /* 0x000000201824723c */ /* 0x040fe400000418ff */
[----:B------:R-:W-:Y:S04]  /*18c00*/  MUFU.EX2 R78, R78 ;  /* 0x0000004e004e7308 */ /* 0x000fe80000000800 */
[----:B------:R-:W1:Y:S02]  /*18c10*/  MUFU.EX2 R77, R77 ;  /* 0x0000004d004d7308 */ /* 0x000e640000000800 */
[C---:B------:R-:W-:Y:S08]  /*18c20*/  HMMA.16816.F32.BF16 R8, R24.reuse, R10, RZ ;  /* 0x0000000a1808723c */ /* 0x040ff000000418ff */
[C---:B------:R-:W-:Y:S08]  /*18c30*/  HMMA.16816.F32.BF16 R40, R24.reuse, R42, RZ ;  /* 0x0000002a1828723c */ /* 0x040ff000000418ff */
[C---:B------:R-:W-:Y:S08]  /*18c40*/  HMMA.16816.F32.BF16 R32, R24.reuse, R34, RZ ;  /* 0x000000221820723c */ /* 0x040ff000000418ff */
[C---:B------:R-:W-:Y:S08]  /*18c50*/  HMMA.16816.F32.BF16 R28, R24.reuse, R20, RZ ;  /* 0x00000014181c723c */ /* 0x040ff000000418ff */
[----:B------:R-:W-:Y:S01]  /*18c60*/  HMMA.16816.F32.BF16 R24, R24, R22, RZ ;  /* 0x000000161818723c */ /* 0x000fe200000418ff */
[----:B--2---:R-:W-:-:S02]  /*18c70*/  F2FP.BF16.F32.PACK_AB R20, R96, R97 ;  /* 0x000000616014723e */ /* 0x004fc400000010ff */
[----:B----4-:R-:W-:Y:S02]  /*18c80*/  F2FP.BF16.F32.PACK_AB R22, R94, R95 ;  /* 0x0000005f5e16723e */ /* 0x010fe400000010ff */
[----:B------:R-:W-:Y:S02]  /*18c90*/  F2FP.BF16.F32.PACK_AB R21, R79, R80 ;  /* 0x000000504f15723e */ /* 0x000fe400000010ff */
[----:B-1----:R-:W-:-:S07]  /*18ca0*/  F2FP.BF16.F32.PACK_AB R23, R77, R78 ;  /* 0x0000004e4d17723e */ /* 0x002fce00000010ff */
        /* <DEDUP_REMOVED lines=9> */
[----:B------:R-:W4:Y:S01]  /*18d40*/  LDSM.16.MT88.4 R56, [R68+0xb000] ;  /* 0x00b000004438783b */ /* 0x000f220000004200 */
[-CC-:B------:R-:W-:Y:S01]  /*18d50*/  FFMA.FTZ R74, R208, R103.reuse, -R85.reuse ;  /* 0x00000067d04a7223 */ /* 0x180fe20000010855 */
[-CC-:B------:R-:W-:Y:S01]  /*18d60*/  FFMA.FTZ R73, R206, R103.reuse, -R85.reuse ;  /* 0x00000067ce497223 */ /* 0x180fe20000010855 */
[-CC-:B------:R-:W-:Y:S01]  /*18d70*/  FFMA.FTZ R203, R203, R103.reuse, -R102.reuse ;  /* 0x00000067cbcb7223 */ /* 0x180fe20000010866 */
[-CC-:B------:R-:W-:Y:S01]  /*18d80*/  FFMA.FTZ R88, R91, R103.reuse, -R102.reuse ;  /* 0x000000675b587223 */ /* 0x180fe20000010866 */
[----:B------:R-:W-:Y:S01]  /*18d90*/  FFMA.FTZ R86, R90, R103, -R85 ;  /* 0x000000675a567223 */ /* 0x000fe20000010855 */
[----:B------:R-:W-:Y:S01]  /*18da0*/  MUFU.EX2 R93, R93 ;  /* 0x0000005d005d7308 */ /* 0x000fe20000000800 */
[C---:B------:R-:W-:Y:S03]  /*18db0*/  HMMA.16816.F32.BF16 R4, R20.reuse, R52, R4 ;  /* 0x000000341404723c */ /* 0x040fe60000041804 */
[----:B------:R-:W1:Y:S04]  /*18dc0*/  MUFU.EX2 R92, R92 ;  /* 0x0000005c005c7308 */ /* 0x000e680000000800 */
[----:B------:R-:W-:Y:S01]  /*18dd0*/  MUFU.EX2 R91, R203 ;  /* 0x000000cb005b7308 */ /* 0x000fe20000000800 */
[C---:B------:R-:W-:Y:S01]  /*18de0*/  HMMA.16816.F32.BF16 R40, R20.reuse, R54, R40 ;  /* 0x000000361428723c */ /* 0x040fe20000041828 */
[----:B------:R-:W4:Y:S02]  /*18df0*/  LDSM.16.MT88.4 R52, [R50+0xb000] ;  /* 0x00b000003234783b */ /* 0x000f240000004200 */
[----:B------:R1:W1:Y:S04]  /*18e00*/  MUFU.EX2 R90, R88 ;  /* 0x00000058005a7308 */ /* 0x0002680000000800 */
[----:B------:R-:W-:Y:S04]  /*18e10*/  MUFU.EX2 R76, R86 ;  /* 0x00000056004c7308 */ /* 0x000fe80000000800 */
[----:B------:R-:W2:Y:S04]  /*18e20*/  MUFU.EX2 R75, R75 ;  /* 0x0000004b004b7308 */ /* 0x000ea80000000800 */
[----:B------:R-:W-:Y:S04]  /*18e30*/  MUFU.EX2 R74, R74 ;  /* 0x0000004a004a7308 */ /* 0x000fe80000000800 */
[----:B------:R-:W2:Y:S01]  /*18e40*/  MUFU.EX2 R73, R73 ;  /* 0x0000004900497308 */ /* 0x000ea20000000800 */
[C---:B---3--:R-:W-:Y:S08]  /*18e50*/  HMMA.16816.F32.BF16 R36, R20.reuse, R64, R36 ;  /* 0x000000401424723c */ /* 0x048ff00000041824 */
[----:B------:R-:W-:Y:S01]  /*18e60*/  HMMA.16816.F32.BF16 R32, R20, R66, R32 ;  /* 0x000000421420723c */ /* 0x000fe20000041820 */
[----:B-1----:R-:W-:Y:S01]  /*18e70*/  F2FP.BF16.F32.PACK_AB R20, R92, R93 ;  /* 0x0000005d5c14723e */ /* 0x002fe200000010ff */
[----:B------:R-:W-:Y:S01]  /*18e80*/  FFMA.FTZ R88, R87, R103, -R102 ;  /* 0x0000006757587223 */ /* 0x000fe20000010866 */
[----:B------:R-:W-:-:S02]  /*18e90*/  F2FP.BF16.F32.PACK_AB R22, R90, R91 ;  /* 0x0000005b5a16723e */ /* 0x000fc400000010ff */
[----:B--2---:R-:W-:Y:S02]  /*18ea0*/  F2FP.BF16.F32.PACK_AB R21, R75, R76 ;  /* 0x0000004c4b15723e */ /* 0x004fe400000010ff */
[----:B------:R-:W-:Y:S01]  /*18eb0*/  F2FP.BF16.F32.PACK_AB R23, R73, R74 ;  /* 0x0000004a4917723e */ /* 0x000fe200000010ff */
[-CC-:B------:R-:W-:Y:S01]  /*18ec0*/  FFMA.FTZ R86, R69, R103.reuse, -R102.reuse ;  /* 0x0000006745567223 */ /* 0x180fe20000010866 */
[-CC-:B------:R-:W-:Y:S01]  /*18ed0*/  FFMA.FTZ R89, R89, R103.reuse, -R102.reuse ;  /* 0x0000006759597223 */ /* 0x180fe20000010866 */
[-CC-:B------:R-:W-:Y:S01]  /*18ee0*/  FFMA.FTZ R148, R148, R103.reuse, -R85.reuse ;  /* 0x0000006794947223 */ /* 0x180fe20000010855 */
[-CC-:B------:R-:W-:Y:S01]  /*18ef0*/  FFMA.FTZ R144, R144, R103.reuse, -R85.reuse ;  /* 0x0000006790907223 */ /* 0x180fe20000010855 */
[----:B------:R-:W-:Y:S02]  /*18f00*/  LDSM.16.MT88.4 R64, [R50+0xb800] ;  /* 0x00b800003240783b */ /* 0x000fe40000004200 */
[C---:B------:R-:W-:Y:S08]  /*18f10*/  HMMA.16816.F32.BF16 R4, R20.reuse, R16, R4 ;  /* 0x000000101404723c */ /* 0x040ff00000041804 */
[C---:B------:R-:W-:Y:S01]  /*18f20*/  HMMA.16816.F32.BF16 R40, R20.reuse, R18, R40 ;  /* 0x000000121428723c */ /* 0x040fe20000041828 */
[----:B------:R-:W1:Y:S07]  /*18f30*/  LDSM.16.MT88.4 R16, [R68+0xb800] ;  /* 0x00b800004410783b */ /* 0x000e6e0000004200 */
[C---:B------:R-:W-:Y:S08]  /*18f40*/  HMMA.16816.F32.BF16 R28, R20.reuse, R44, R28 ;  /* 0x0000002c141c723c */ /* 0x040ff0000004181c */
[----:B------:R-:W-:Y:S01]  /*18f50*/  HMMA.16816.F32.BF16 R24, R20, R46, R24 ;  /* 0x0000002e1418723c */ /* 0x000fe20000041818 */
[----:B------:R-:W2:Y:S01]  /*18f60*/  LDSM.16.MT88.4 R44, [R48+0xb800] ;  /* 0x00b80000302c783b */ /* 0x000ea20000004200 */
[-C--:B------:R-:W-:Y:S01]  /*18f70*/  FFMA.FTZ R87, R71, R103.reuse, -R102 ;  /* 0x0000006747577223 */ /* 0x080fe20000010866 */
[-CC-:B------:R-:W-:Y:S01]  /*18f80*/  FFMA.FTZ R71, R72, R103.reuse, -R85.reuse ;  /* 0x0000006748477223 */ /* 0x180fe20000010855 */
[----:B------:R-:W-:-:S04]  /*18f90*/  FFMA.FTZ R69, R70, R103, -R85 ;  /* 0x0000006746457223 */ /* 0x000fc80000010855 */
[C---:B----4-:R-:W-:Y:S08]  /*18fa0*/  HMMA.16816.F32.BF16 R12, R20.reuse, R56, R12 ;  /* 0x00000038140c723c */ /* 0x050ff0000004180c */
[C---:B------:R-:W-:Y:S01]  /*18fb0*/  HMMA.16816.F32.BF16 R8, R20.reuse, R58, R8 ;  /* 0x0000003a1408723c */ /* 0x040fe20000041808 */
[----:B------:R-:W3:Y:S01]  /*18fc0*/  LDSM.16.MT88.4 R56, [R62+0xb800] ;  /* 0x00b800003e38783b */ /* 0x000ee20000004200 */
[----:B------:R-:W-:Y:S04]  /*18fd0*/  MUFU.EX2 R89, R89 ;  /* 0x0000005900597308 */ /* 0x000fe80000000800 */
        /* <DEDUP_REMOVED lines=9> */
[----:B----4-:R-:W-:Y:S01]  /*19070*/  F2FP.BF16.F32.PACK_AB R20, R88, R89 ;  /* 0x000000595814723e */ /* 0x010fe200000010ff */
[----:B------:R-:W-:Y:S01]  /*19080*/  LDSM.16.MT88.4 R52, [R68+0xc000] ;  /* 0x00c000004434783b */ /* 0x000fe20000004200 */
[----:B-1----:R-:W-:-:S02]  /*19090*/  F2FP.BF16.F32.PACK_AB R22, R86, R87 ;  /* 0x000000575616723e */ /* 0x002fc400000010ff */
[----:B--2---:R-:W-:Y:S02]  /*190a0*/  F2FP.BF16.F32.PACK_AB R21, R71, R72 ;  /* 0x000000484715723e */ /* 0x004fe400000010ff */
[----:B---3--:R-:W-:-:S07]  /*190b0*/  F2FP.BF16.F32.PACK_AB R23, R69, R70 ;  /* 0x000000464517723e */ /* 0x008fce00000010ff */
        /* <DEDUP_REMOVED lines=44> */
[C---:B------:R-:W-:Y:S01]  /*19380*/  HMMA.16816.F32.BF16 R8, R20.reuse, R54, R8 ;  /* 0x000000361408723c */ /* 0x040fe20000041808 */
[----:B------:R-:W3:Y:S01]  /*19390*/  LDSM.16.MT88.4 R52, [R62+0xc800] ;  /* 0x00c800003e34783b */ /* 0x000ee20000004200 */
[----:B------:R4:W-:Y:S06]  /*193a0*/  MUFU.EX2 R161, R64 ;  /* 0x0000004000a17308 */ /* 0x0009ec0000000800 */
[C---:B------:R-:W-:Y:S01]  /*193b0*/  HMMA.16816.F32.BF16 R36, R20.reuse, R56, R36 ;  /* 0x000000381424723c */ /* 0x040fe20000041824 */
[-CC-:B------:R-:W-:Y:S01]  /*193c0*/  FFMA.FTZ R56, R168, R103.reuse, -R85.reuse ;  /* 0x00000067a8387223 */ /* 0x180fe20000010855 */
[----:B------:R-:W-:Y:S01]  /*193d0*/  FFMA.FTZ R168, R178, R103, -R85 ;  /* 0x00000067b2a87223 */ /* 0x000fe20000010855 */
[----:B------:R-:W1:Y:S01]  /*193e0*/  MUFU.EX2 R162, R162 ;  /* 0x000000a200a27308 */ /* 0x000e620000000800 */
[----:B----4-:R-:W4:Y:S03]  /*193f0*/  LDSM.16.MT88.4 R64, [R50+0xc800] ;  /* 0x00c800003240783b */ /* 0x010f260000004200 */
[----:B------:R-:W-:Y:S04]  /*19400*/  MUFU.EX2 R160, R160 ;  /* 0x000000a000a07308 */ /* 0x000fe80000000800 */
[----:B------:R-:W2:Y:S04]  /*19410*/  MUFU.EX2 R169, R169 ;  /* 0x000000a900a97308 */ /* 0x000ea80000000800 */
[----:B------:R-:W-:Y:S04]  /*19420*/  MUFU.EX2 R167, R167 ;  /* 0x000000a700a77308 */ /* 0x000fe80000000800 */
[----:B------:R-:W3:Y:S04]  /*19430*/  MUFU.EX2 R166, R56 ;  /* 0x0000003800a67308 */ /* 0x000ee80000000800 */
[----:B------:R-:W-:Y:S04]  /*19440*/  MUFU.EX2 R163, R163 ;  /* 0x000000a300a37308 */ /* 0x000fe80000000800 */
[----:B------:R-:W4:Y:S01]  /*19450*/  MUFU.EX2 R168, R168 ;  /* 0x000000a800a87308 */ /* 0x000f220000000800 */
[----:B------:R-:W-:Y:S01]  /*19460*/  HMMA.16816.F32.BF16 R32, R20, R58, R32 ;  /* 0x0000003a1420723c */ /* 0x000fe20000041820 */
[----:B-1----:R-:W-:-:S02]  /*19470*/  F2FP.BF16.F32.PACK_AB R20, R161, R162 ;  /* 0x000000a2a114723e */ /* 0x002fc400000010ff */
[----:B--2---:R-:W-:Y:S02]  /*19480*/  F2FP.BF16.F32.PACK_AB R22, R169, R160 ;  /* 0x000000a0a916723e */ /* 0x004fe400000010ff */
[----:B---3--:R-:W-:Y:S01]  /*19490*/  F2FP.BF16.F32.PACK_AB R21, R166, R167 ;  /* 0x000000a7a615723e */ /* 0x008fe200000010ff */
[--C-:B------:R-:W-:Y:S01]  /*194a0*/  FFMA.FTZ R178, R185, R103, -R102.reuse ;  /* 0x00000067b9b27223 */ /* 0x100fe20000010866 */
[----:B----4-:R-:W-:Y:S01]  /*194b0*/  F2FP.BF16.F32.PACK_AB R23, R168, R163 ;  /* 0x000000a3a817723e */ /* 0x010fe200000010ff */
[-C--:B------:R-:W-:Y:S01]  /*194c0*/  FFMA.FTZ R180, R175, R103.reuse, -R102 ;  /* 0x00000067afb47223 */ /* 0x080fe20000010866 */
[----:B------:R-:W-:Y:S05]  /*194d0*/  LDSM.16.MT88.4 R56, [R68+0xd000] ;  /* 0x00d000004438783b */ /* 0x000fea0000004200 */
[C---:B------:R-:W-:Y:S08]  /*194e0*/  HMMA.16816.F32.BF16 R12, R20.reuse, R16, R12 ;  /* 0x00000010140c723c */ /* 0x040ff0000004180c */
[C---:B------:R-:W-:Y:S01]  /*194f0*/  HMMA.16816.F32.BF16 R8, R20.reuse, R18, R8 ;  /* 0x000000121408723c */ /* 0x040fe20000041808 */
[----:B------:R-:W1:Y:S07]  /*19500*/  LDSM.16.MT88.4 R16, [R62+0xd000] ;  /* 0x00d000003e10783b */ /* 0x000e6e0000004200 */
[C---:B------:R-:W-:Y:S08]  /*19510*/  HMMA.16816.F32.BF16 R28, R20.reuse, R44, R28 ;  /* 0x0000002c141c723c */ /* 0x040ff0000004181c */
[----:B------:R-:W-:Y:S01]  /*19520*/  HMMA.16816.F32.BF16 R24, R20, R46, R24 ;  /* 0x0000002e1418723c */ /* 0x000fe20000041818 */
[----:B------:R-:W2:Y:S01]  /*19530*/  LDSM.16.MT88.4 R44, [R48+0xd000] ;  /* 0x00d00000302c783b */ /* 0x000ea20000004200 */
[----:B------:R-:W-:-:S06]  /*19540*/  FFMA.FTZ R185, R182, R103, -R85 ;  /* 0x00000067b6b97223 */ /* 0x000fcc0000010855 */
[C---:B------:R-:W-:Y:S01]  /*19550*/  HMMA.16816.F32.BF16 R4, R20.reuse, R52, R4 ;  /* 0x000000341404723c */ /* 0x040fe20000041804 */
[-CC-:B------:R-:W-:Y:S01]  /*19560*/  FFMA.FTZ R52, R179, R103.reuse, -R102.reuse ;  /* 0x00000067b3347223 */ /* 0x180fe20000010866 */
[-C--:B------:R-:W-:Y:S01]  /*19570*/  FFMA.FTZ R179, R177, R103.reuse, -R102 ;  /* 0x00000067b1b37223 */ /* 0x080fe20000010866 */
[-CC-:B------:R-:W-:Y:S01]  /*19580*/  FFMA.FTZ R177, R204, R103.reuse, -R85.reuse ;  /* 0x00000067ccb17223 */ /* 0x180fe20000010855 */
[-CC-:B------:R-:W-:Y:S01]  /*19590*/  FFMA.FTZ R194, R194, R103.reuse, -R85.reuse ;  /* 0x00000067c2c27223 */ /* 0x180fe20000010855 */
[----:B------:R3:W-:Y:S03]  /*195a0*/  MUFU.EX2 R175, R52 ;  /* 0x0000003400af7308 */ /* 0x0007e60000000800 */
[C---:B------:R-:W-:Y:S01]  /*195b0*/  HMMA.16816.F32.BF16 R40, R20.reuse, R54, R40 ;  /* 0x000000361428723c */ /* 0x040fe20000041828 */
[----:B------:R-:W4:Y:S07]  /*195c0*/  MUFU.EX2 R178, R178 ;  /* 0x000000b200b27308 */ /* 0x000f2e0000000800 */
[C---:B------:R-:W-:Y:S01]  /*195d0*/  HMMA.16816.F32.BF16 R36, R20.reuse, R64, R36 ;  /* 0x000000401424723c */ /* 0x040fe20000041824 */
[----:B------:R-:W-:Y:S01]  /*195e0*/  FFMA.FTZ R64, R184, R103, -R85 ;  /* 0x00000067b8407223 */ /* 0x000fe20000010855 */
[----:B---3--:R-:W3:Y:S01]  /*195f0*/  LDSM.16.MT88.4 R52, [R50+0xd000] ;  /* 0x00d000003234783b */ /* 0x008ee20000004200 */
[----:B------:R-:W-:Y:S04]  /*19600*/  MUFU.EX2 R180, R180 ;  /* 0x000000b400b47308 */ /* 0x000fe80000000800 */
[----:B------:R-:W1:Y:S04]  /*19610*/  MUFU.EX2 R179, R179 ;  /* 0x000000b300b37308 */ /* 0x000e680000000800 */
[----:B------:R-:W-:Y:S04]  /*19620*/  MUFU.EX2 R177, R177 ;  /* 0x000000b100b17308 */ /* 0x000fe80000000800 */
[----:B------:R-:W2:Y:S04]  /*19630*/  MUFU.EX2 R184, R194 ;  /* 0x000000c200b87308 */ /* 0x000ea80000000800 */
[----:B------:R-:W-:Y:S04]  /*19640*/  MUFU.EX2 R182, R64 ;  /* 0x0000004000b67308 */ /* 0x000fe80000000800 */
[----:B------:R-:W3:Y:S01]  /*19650*/  MUFU.EX2 R185, R185 ;  /* 0x000000b900b97308 */ /* 0x000ee20000000800 */
        /* <DEDUP_REMOVED lines=21> */
[----:B------:R-:W3:Y:S01]  /*197b0*/  LDSM.16.MT88.4 R56, [R62+0xd800] ;  /* 0x00d800003e38783b */ /* 0x000ee20000004200 */
[----:B------:R-:W4:Y:S06]  /*197c0*/  MUFU.EX2 R191, R66 ;  /* 0x0000004200bf7308 */ /* 0x000f2c0000000800 */
[C---:B------:R-:W-:Y:S01]  /*197d0*/  HMMA.16816.F32.BF16 R36, R20.reuse, R52, R36 ;  /* 0x000000341424723c */ /* 0x040fe20000041824 */
[-CC-:B------:R-:W-:Y:S01]  /*197e0*/  FFMA.FTZ R52, R198, R103.reuse, -R85.reuse ;  /* 0x00000067c6347223 */ /* 0x180fe20000010855 */
[----:B------:R-:W-:Y:S04]  /*197f0*/  MUFU.EX2 R189, R65 ;  /* 0x0000004100bd7308 */ /* 0x000fe80000000800 */
[----:B------:R1:W2:Y:S04]  /*19800*/  MUFU.EX2 R198, R64 ;  /* 0x0000004000c67308 */ /* 0x0002a80000000800 */
[----:B------:R-:W-:Y:S04]  /*19810*/  MUFU.EX2 R196, R52 ;  /* 0x0000003400c47308 */ /* 0x000fe80000000800 */
[----:B------:R-:W2:Y:S04]  /*19820*/  MUFU.EX2 R195, R195 ;  /* 0x000000c300c37308 */ /* 0x000ea80000000800 */
[----:B------:R-:W-:Y:S01]  /*19830*/  MUFU.EX2 R193, R193 ;  /* 0x000000c100c17308 */ /* 0x000fe20000000800 */
[----:B------:R-:W-:Y:S01]  /*19840*/  HMMA.16816.F32.BF16 R32, R20, R54, R32 ;  /* 0x000000361420723c */ /* 0x000fe20000041820 */
[----:B-1----:R-:W1:Y:S02]  /*19850*/  LDSM.16.MT88.4 R64, [R50+0xd800] ;  /* 0x00d800003240783b */ /* 0x002e640000004200 */
[----:B------:R-:W3:Y:S01]  /*19860*/  MUFU.EX2 R200, R200 ;  /* 0x000000c800c87308 */ /* 0x000ee20000000800 */
[----:B----4-:R-:W-:Y:S01]  /*19870*/  F2FP.BF16.F32.PACK_AB R20, R191, R194 ;  /* 0x000000c2bf14723e */ /* 0x010fe200000010ff */
[--C-:B------:R-:W-:Y:S01]  /*19880*/  FFMA.FTZ R201, R201, R103, -R102.reuse ;  /* 0x00000067c9c97223 */ /* 0x100fe20000010866 */
[----:B--2---:R-:W-:Y:S01]  /*19890*/  F2FP.BF16.F32.PACK_AB R22, R198, R189 ;  /* 0x000000bdc616723e */ /* 0x004fe200000010ff */
[-CC-:B------:R-:W-:Y:S01]  /*198a0*/  FFMA.FTZ R202, R199, R103.reuse, -R102.reuse ;  /* 0x00000067c7ca7223 */ /* 0x180fe20000010866 */
[-CC-:B------:R-:W-:Y:S01]  /*198b0*/  FFMA.FTZ R203, R197, R103.reuse, -R102.reuse ;  /* 0x00000067c5cb7223 */ /* 0x180fe20000010866 */
[----:B------:R-:W-:Y:S01]  /*198c0*/  F2FP.BF16.F32.PACK_AB R21, R195, R196 ;  /* 0x000000c4c315723e */ /* 0x000fe200000010ff */
[-C--:B------:R-:W-:Y:S01]  /*198d0*/  FFMA.FTZ R205, R187, R103.reuse, -R102 ;  /* 0x00000067bbcd7223 */ /* 0x080fe20000010866 */
[-CC-:B------:R-:W-:Y:S01]  /*198e0*/  FFMA.FTZ R204, R192, R103.reuse, -R85.reuse ;  /* 0x00000067c0cc7223 */ /* 0x180fe20000010855 */
[----:B------:R-:W-:Y:S01]  /*198f0*/  FFMA.FTZ R188, R188, R103, -R85 ;  /* 0x00000067bcbc7223 */ /* 0x000fe20000010855 */
[----:B------:R-:W-:Y:S01]  /*19900*/  LDSM.16.MT88.4 R52, [R68+0xe000] ;  /* 0x00e000004434783b */ /* 0x000fe20000004200 */
[----:B---3--:R-:W-:-:S07]  /*19910*/  F2FP.BF16.F32.PACK_AB R23, R200, R193 ;  /* 0x000000c1c817723e */ /* 0x008fce00000010ff */
[C---:B------:R-:W-:Y:S08]  /*19920*/  HMMA.16816.F32.BF16 R12, R20.reuse, R16, R12 ;  /* 0x00000010140c723c */ /* 0x040ff0000004180c */
[C---:B------:R-:W-:Y:S01]  /*19930*/  HMMA.16816.F32.BF16 R8, R20.reuse, R18, R8 ;  /* 0x000000121408723c */ /* 0x040fe20000041808 */
[----:B------:R-:W2:Y:S07]  /*19940*/  LDSM.16.MT88.4 R16, [R62+0xe000] ;  /* 0x00e000003e10783b */ /* 0x000eae0000004200 */
[C---:B------:R-:W-:Y:S08]  /*19950*/  HMMA.16816.F32.BF16 R28, R20.reuse, R44, R28 ;  /* 0x0000002c141c723c */ /* 0x040ff0000004181c */
[----:B------:R-:W-:Y:S01]  /*19960*/  HMMA.16816.F32.BF16 R24, R20, R46, R24 ;  /* 0x0000002e1418723c */ /* 0x000fe20000041818 */
[----:B------:R-:W3:Y:S01]  /*19970*/  LDSM.16.MT88.4 R44, [R48+0xe000] ;  /* 0x00e00000302c783b */ /* 0x000ee20000004200 */
[----:B------:R4:W-:Y:S01]  /*19980*/  MUFU.EX2 R199, R201 ;  /* 0x000000c900c77308 */ /* 0x0009e20000000800 */
[----:B------:R-:W-:-:S05]  /*19990*/  FFMA.FTZ R197, R190, R103, -R85 ;  /* 0x00000067bec57223 */ /* 0x000fca0000010855 */
[----:B------:R-:W-:Y:S01]  /*199a0*/  HMMA.16816.F32.BF16 R4, R20, R56, R4 ;  /* 0x000000381404723c */ /* 0x000fe20000041804 */
[----:B------:R-:W2:Y:S01]  /*199b0*/  MUFU.EX2 R202, R202 ;  /* 0x000000ca00ca7308 */ /* 0x000ea20000000800 */
[----:B----4-:R-:W-:-:S06]  /*199c0*/  FFMA.FTZ R201, R186, R103, -R85 ;  /* 0x00000067bac97223 */ /* 0x010fcc0000010855 */
[C---:B------:R-:W-:Y:S01]  /*199d0*/  HMMA.16816.F32.BF16 R40, R20.reuse, R58, R40 ;  /* 0x0000003a1428723c */ /* 0x040fe20000041828 */
[----:B------:R-:W4:Y:S01]  /*199e0*/  LDSM.16.MT88.4 R56, [R50+0xe000] ;  /* 0x00e000003238783b */ /* 0x000f220000004200 */
[----:B------:R-:W-:Y:S04]  /*199f0*/  MUFU.EX2 R187, R203 ;  /* 0x000000cb00bb7308 */ /* 0x000fe80000000800 */
[----:B------:R-:W3:Y:S04]  /*19a00*/  MUFU.EX2 R192, R205 ;  /* 0x000000cd00c07308 */ /* 0x000ee80000000800 */
[----:B------:R-:W-:Y:S04]  /*19a10*/  MUFU.EX2 R190, R204 ;  /* 0x000000cc00be7308 */ /* 0x000fe80000000800 */
[----:B------:R-:W3:Y:S04]  /*19a20*/  MUFU.EX2 R197, R197 ;  /* 0x000000c500c57308 */ /* 0x000ee80000000800 */
[----:B------:R-:W-:Y:S04]  /*19a30*/  MUFU.EX2 R186, R188 ;  /* 0x000000bc00ba7308 */ /* 0x000fe80000000800 */
[----:B------:R-:W3:Y:S01]  /*19a40*/  MUFU.EX2 R201, R201 ;  /* 0x000000c900c97308 */ /* 0x000ee20000000800 */
[C---:B-1----:R-:W-:Y:S08]  /*19a50*/  HMMA.16816.F32.BF16 R36, R20.reuse, R64, R36 ;  /* 0x000000401424723c */ /* 0x042ff00000041824 */
[----:B------:R-:W-:Y:S01]  /*19a60*/  HMMA.16816.F32.BF16 R32, R20, R66, R32 ;  /* 0x000000421420723c */ /* 0x000fe20000041820 */
[----:B--2---:R-:W-:-:S02]  /*19a70*/  F2FP.BF16.F32.PACK_AB R20, R202, R199 ;  /* 0x000000c7ca14723e */ /* 0x004fc400000010ff */
[----:B---3--:R-:W-:Y:S02]  /*19a80*/  F2FP.BF16.F32.PACK_AB R22, R192, R187 ;  /* 0x000000bbc016723e */ /* 0x008fe400000010ff */
[----:B------:R-:W-:Y:S02]  /*19a90*/  F2FP.BF16.F32.PACK_AB R21, R197, R190 ;  /* 0x000000bec515723e */ /* 0x000fe400000010ff */
        /* <DEDUP_REMOVED lines=52> */
[C---:B------:R-:W-:Y:S02]  /*19de0*/  HMMA.16816.F32.BF16 R4, R20.reuse, R52, R4 ;  /* 0x000000341404723c */ /* 0x040fe40000041804 */
[----:B------:R-:W3:Y:S04]  /*19df0*/  MUFU.EX2 R158, R204 ;  /* 0x000000cc009e7308 */ /* 0x000ee80000000800 */
[----:B------:R-:W-:Y:S02]  /*19e00*/  MUFU.EX2 R155, R155 ;  /* 0x0000009b009b7308 */ /* 0x000fe40000000800 */
[C---:B------:R-:W-:Y:S01]  /*19e10*/  HMMA.16816.F32.BF16 R40, R20.reuse, R54, R40 ;  /* 0x000000361428723c */ /* 0x040fe20000041828 */
[----:B------:R-:W2:Y:S01]  /*19e20*/  LDSM.16.MT88.4 R52, [R50+0xf000] ;  /* 0x00f000003234783b */ /* 0x000ea20000004200 */
[----:B------:R-:W1:Y:S04]  /*19e30*/  MUFU.EX2 R154, R156 ;  /* 0x0000009c009a7308 */ /* 0x000e680000000800 */
[----:B------:R1:W-:Y:S04]  /*19e40*/  MUFU.EX2 R152, R64 ;  /* 0x0000004000987308 */ /* 0x0003e80000000800 */
[----:B------:R-:W1:Y:S01]  /*19e50*/  MUFU.EX2 R159, R159 ;  /* 0x0000009f009f7308 */ /* 0x000e620000000800 */
[----:B------:R-:W-:Y:S01]  /*19e60*/  HMMA.16816.F32.BF16 R32, R20, R66, R32 ;  /* 0x000000421420723c */ /* 0x000fe20000041820 */
[----:B----4-:R-:W-:-:S02]  /*19e70*/  F2FP.BF16.F32.PACK_AB R20, R174, R157 ;  /* 0x0000009dae14723e */ /* 0x010fc400000010ff */
[----:B---3--:R-:W-:Y:S02]  /*19e80*/  F2FP.BF16.F32.PACK_AB R22, R158, R153 ;  /* 0x000000999e16723e */ /* 0x008fe400000010ff */
[----:B-1----:R-:W-:Y:S01]  /*19e90*/  F2FP.BF16.F32.PACK_AB R21, R154, R155 ;  /* 0x0000009b9a15723e */ /* 0x002fe200000010ff */
[----:B------:R-:W-:Y:S01]  /*19ea0*/  FFMA.FTZ R143, R143, R103, -R102 ;  /* 0x000000678f8f7223 */ /* 0x000fe20000010866 */
[----:B------:R-:W-:Y:S01]  /*19eb0*/  LDSM.16.MT88.4 R64, [R62+0xf800] ;  /* 0x00f800003e40783b */ /* 0x000fe20000004200 */
[----:B------:R-:W-:-:S07]  /*19ec0*/  F2FP.BF16.F32.PACK_AB R23, R159, R152 ;  /* 0x000000989f17723e */ /* 0x000fce00000010ff */
[C---:B------:R-:W-:Y:S08]  /*19ed0*/  HMMA.16816.F32.BF16 R4, R20.reuse, R16, R4 ;  /* 0x000000101404723c */ /* 0x040ff00000041804 */
[C---:B------:R-:W-:Y:S01]  /*19ee0*/  HMMA.16816.F32.BF16 R40, R20.reuse, R18, R40 ;  /* 0x000000121428723c */ /* 0x040fe20000041828 */
[----:B------:R-:W1:Y:S07]  /*19ef0*/  LDSM.16.MT88.4 R16, [R68+0xf800] ;  /* 0x00f800004410783b */ /* 0x000e6e0000004200 */
[C---:B--2---:R-:W-:Y:S08]  /*19f00*/  HMMA.16816.F32.BF16 R28, R20.reuse, R44, R28 ;  /* 0x0000002c141c723c */ /* 0x044ff0000004181c */
        /* <DEDUP_REMOVED lines=19> */
[----:B------:R-:W-:Y:S01]  /*1a040*/  HMMA.16816.F32.BF16 R36, R20, R52, R36 ;  /* 0x000000341424723c */ /* 0x000fe20000041824 */
        /* <DEDUP_REMOVED lines=24> */
[----:B------:R-:W2:Y:S01]  /*1a1d0*/  MUFU.EX2 R140, R140 ;  /* 0x0000008c008c7308 */ /* 0x000ea20000000800 */
[----:B----4-:R-:W4:Y:S03]  /*1a1e0*/  LDSM.16.MT88.4 R64, [R50+0x10000] ;  /* 0x010000003240783b */ /* 0x010f260000004200 */
[----:B------:R-:W-:Y:S01]  /*1a1f0*/  MUFU.EX2 R129, R133 ;  /* 0x0000008500817308 */ /* 0x000fe20000000800 */
[----:B------:R-:W-:-:S03]  /*1a200*/  FADD.FTZ R100, R101, R100 ;  /* 0x0000006465647221 */ /* 0x000fc60000010000 */
[----:B------:R-:W-:Y:S04]  /*1a210*/  MUFU.EX2 R204, R204 ;  /* 0x000000cc00cc7308 */ /* 0x000fe80000000800 */
        /* <DEDUP_REMOVED lines=8> */
[----:B-1----:R-:W-:Y:S02]  /*1a2a0*/  HMMA.16816.F32.BF16 R36, R56, R52, R36 ;  /* 0x000000343824723c */ /* 0x002fe40000041824 */
[----:B------:R-:W-:Y:S01]  /*1a2b0*/  FADD.FTZ R81, R81, R82 ;  /* 0x0000005251517221 */ /* 0x000fe20000010000 */
[----:B--2---:R-:W-:Y:S01]  /*1a2c0*/  F2FP.BF16.F32.PACK_AB R52, R131, R140 ;  /* 0x0000008c8334723e */ /* 0x004fe200000010ff */
[----:B------:R-:W-:Y:S01]  /*1a2d0*/  FADD.FTZ R97, R97, R98 ;  /* 0x0000006261617221 */ /* 0x000fe20000010000 */
[----:B---3--:R-:W-:-:S03]  /*1a2e0*/  F2FP.BF16.F32.PACK_AB R53, R130, R203 ;  /* 0x000000cb8235723e */ /* 0x008fc600000010ff */
        /* <DEDUP_REMOVED lines=27> */
[----:B------:R-:W-:Y:S01]  /*1a4a0*/  HMMA.16816.F32.BF16 R36, R52, R64, R36 ;  /* 0x000000403424723c */ /* 0x000fe20000041824 */
        /* <DEDUP_REMOVED lines=22> */
[----:B-1----:R-:W-:Y:S01]  /*1a610*/  F2FP.BF16.F32.PACK_AB R54, R58, R57 ;  /* 0x000000393a36723e */ /* 0x002fe200000010ff */
[----:B------:R-:W-:Y:S01]  /*1a620*/  FADD.FTZ R87, R87, R88 ;  /* 0x0000005857577221 */ /* 0x000fe20000010000 */
[----:B--2---:R-:W-:Y:S01]  /*1a630*/  F2FP.BF16.F32.PACK_AB R53, R65, R64 ;  /* 0x000000404135723e */ /* 0x004fe200000010ff */
[----:B------:R-:W-:Y:S01]  /*1a640*/  FADD.FTZ R70, R70, R71 ;  /* 0x0000004746467221 */ /* 0x000fe20000010000 */
[----:B---3--:R-:W-:Y:S01]  /*1a650*/  F2FP.BF16.F32.PACK_AB R55, R67, R66 ;  /* 0x000000424337723e */ /* 0x008fe200000010ff */
        /* <DEDUP_REMOVED lines=39> */
[-C--:B------:R-:W-:Y:S01]  /*1a8d0*/  FFMA.FTZ R249, R105, R103.reuse, -R102 ;  /* 0x0000006769f97223 */ /* 0x080fe20000010866 */
[-CC-:B------:R-:W-:Y:S01]  /*1a8e0*/  FFMA.FTZ R80, R108, R103.reuse, -R85.reuse ;  /* 0x000000676c507223 */ /* 0x180fe20000010855 */
[----:B------:R-:W1:Y:S01]  /*1a8f0*/  MUFU.EX2 R74, R74 ;  /* 0x0000004a004a7308 */ /* 0x000e620000000800 */
[-CC-:B------:R-:W-:Y:S01]  /*1a900*/  FFMA.FTZ R81, R106, R103.reuse, -R85.reuse ;  /* 0x000000676a517223 */ /* 0x180fe20000010855 */
[----:B------:R-:W-:Y:S01]  /*1a910*/  FFMA.FTZ R250, R104, R103, -R85 ;  /* 0x0000006768fa7223 */ /* 0x000fe20000010855 */
[----:B------:R-:W-:Y:S01]  /*1a920*/  LDSM.16.MT88.4 R148, [R62+0x11800] ;  /* 0x011800003e94783b */ /* 0x000fe20000004200 */
        /* <DEDUP_REMOVED lines=13> */
[----:B--2---:R-:W-:Y:S02]  /*1aa00*/  F2FP.BF16.F32.PACK_AB R53, R79, R76 ;  /* 0x0000004c4f35723e */ /* 0x004fe400000010ff */
[----:B------:R-:W-:Y:S01]  /*1aa10*/  F2FP.BF16.F32.PACK_AB R55, R78, R77 ;  /* 0x0000004d4e37723e */ /* 0x000fe200000010ff */
        /* <DEDUP_REMOVED lines=36> */
[-C--:B------:R-:W-:Y:S01]  /*1ac60*/  FFMA.FTZ R46, R107, R103.reuse, -R102 ;  /* 0x000000676b2e7223 */ /* 0x080fe20000010866 */
[----:B------:R-:W-:Y:S01]  /*1ac70*/  FFMA.FTZ R47, R110, R103, -R85 ;  /* 0x000000676e2f7223 */ /* 0x000fe20000010855 */
[----:B------:R-:W-:Y:S01]  /*1ac80*/  FADD.FTZ R157, R157, R176 ;  /* 0x000000b09d9d7221 */ /* 0x000fe20000010000 */
[----:B------:R-:W-:Y:S01]  /*1ac90*/  FADD.FTZ R155, R155, R170 ;  /* 0x000000aa9b9b7221 */ /* 0x000fe20000010000 */
[----:B------:R-:W-:Y:S02]  /*1aca0*/  MUFU.EX2 R44, R44 ;  /* 0x0000002c002c7308 */ /* 0x000fe40000000800 */
[----:B------:R-:W-:-:S02]  /*1acb0*/  FADD.FTZ R174, R174, R157 ;  /* 0x0000009daeae7221 */ /* 0x000fc40000010000 */
[----:B------:R-:W2:Y:S01]  /*1acc0*/  MUFU.EX2 R45, R45 ;  /* 0x0000002d002d7308 */ /* 0x000ea20000000800 */
[----:B------:R-:W-:-:S03]  /*1acd0*/  FADD.FTZ R155, R154, R155 ;  /* 0x0000009b9a9b7221 */ /* 0x000fc60000010000 */
[----:B------:R-:W3:Y:S04]  /*1ace0*/  MUFU.EX2 R46, R46 ;  /* 0x0000002e002e7308 */ /* 0x000ee80000000800 */
[----:B------:R-:W-:Y:S04]  /*1acf0*/  MUFU.EX2 R47, R47 ;  /* 0x0000002f002f7308 */ /* 0x000fe80000000800 */
[----:B------:R-:W4:Y:S04]  /*1ad00*/  MUFU.EX2 R80, R80 ;  /* 0x0000005000507308 */ /* 0x000f280000000800 */
[----:B------:R-:W-:Y:S04]  /*1ad10*/  MUFU.EX2 R81, R81 ;  /* 0x0000005100517308 */ /* 0x000fe80000000800 */
[----:B------:R-:W4:Y:S01]  /*1ad20*/  MUFU.EX2 R250, R250 ;  /* 0x000000fa00fa7308 */ /* 0x000f220000000800 */
        /* <DEDUP_REMOVED lines=10> */
[----:B------:R-:W-:Y:S01]  /*1add0*/  F2FP.BF16.F32.PACK_AB R135, R250, R81 ;  /* 0x00000051fa87723e */ /* 0x000fe200000010ff */
        /* <DEDUP_REMOVED lines=36> */
[----:B------:R-:W-:Y:S02]  /*1b020*/  VIADD R4, R60, 0xfffffffe ;  /* 0xfffffffe3c047836 */ /* 0x000fe40000000000 */
[----:B------:R-:W-:Y:S01]  /*1b030*/  FADD.FTZ R5, R74, R5 ;  /* 0x000000054a057221 */ /* 0x000fe20000010000 */
[----:B------:R-:W-:Y:S02]  /*1b040*/  FADD.FTZ R78, R78, R77 ;  /* 0x0000004d4e4e7221 */ /* 0x000fe40000010000 */
[----:B------:R-:W-:Y:S01]  /*1b050*/  ISETP.GE.AND P0, PT, R4, R227, PT ;  /* 0x000000e30400720c */ /* 0x000fe20003f06270 */
[----:B------:R-:W-:Y:S01]  /*1b060*/  FADD.FTZ R44, R44, R5 ;  /* 0x000000052c2c7221 */ /* 0x000fe20000010000 */
[----:B------:R-:W-:-:S03]  /*1b070*/  FADD.FTZ R47, R47, R78 ;  /* 0x0000004e2f2f7221 */ /* 0x000fc60000010000 */
[----:B------:R-:W-:Y:S01]  /*1b080*/  FADD.FTZ R45, R45, R44 ;  /* 0x0000002c2d2d7221 */ /* 0x000fe20000010000 */
[----:B------:R-:W-:Y:S01]  /*1b090*/  FADD.FTZ R80, R80, R47 ;  /* 0x0000002f50507221 */ /* 0x000fe20000010000 */
[----:B------:R-:W-:Y:S02]  /*1b0a0*/  HMMA.16816.F32.BF16 R148, R132, R150, R40 ;  /* 0x000000968494723c */ /* 0x000fe40000041828 */
[----:B------:R-:W-:Y:S01]  /*1b0b0*/  FADD.FTZ R46, R46, R45 ;  /* 0x0000002d2e2e7221 */ /* 0x000fe20000010000 */
[----:B------:R-:W-:-:S05]  /*1b0c0*/  FADD.FTZ R81, R81, R80 ;  /* 0x0000005051517221 */ /* 0x000fca0000010000 */
        /* <DEDUP_REMOVED lines=10> */
[----:B------:R-:W-:Y:S01]  /*1b170*/  VIADD R248, R49, 0xffffff00 ;  /* 0xffffff0031f87836 */ /* 0x000fe20000000000 */
        /* <DEDUP_REMOVED lines=8> */
.L_x_5940:
        /* <DEDUP_REMOVED lines=15> */
[----:B------:R-:W-:Y:S01]  /*1b2f0*/  LOP3.LUT R4, R3, 0x38, RZ, 0xc0, !PT ;  /* 0x0000003803047812 */ /* 0x000fe200078ec0ff */
[----:B--2---:R-:W-:Y:S04]  /*1b300*/  @!P5 IMAD.SHL.U32 R2, R2, 0x100, RZ ;  /* 0x000001000202d824 */ /* 0x004fe800078e00ff */
[----:B------:R-:W-:Y:S01]  /*1b310*/  @!P5 IMAD.X R2, RZ, RZ, ~R2, P0 ;  /* 0x000000ffff02d224 */ /* 0x000fe200000e0e02 */
[----:B------:R-:W-:Y:S01]  /*1b320*/  ISETP.GE.AND P0, PT, R4, R239, PT ;  /* 0x000000ef0400720c */ /* 0x000fe20003f06270 */
[----:B------:R-:W-:Y:S03]  /*1b330*/  IMAD.MOV.U32 R4, RZ, RZ, R235 ;  /* 0x000000ffff047224 */ /* 0x000fe600078e00eb */
[----:B------:R-:W-:Y:S04]  /*1b340*/  @!P5 SHF.R.S64 R7, R7, 0x1f, R2 ;  /* 0x0000001f0707d819 */ /* 0x000fe80000001002 */
[----:B------:R-:W-:Y:S04]  /*1b350*/  @!P5 IADD3 R234, P1, PT, R234, R7, RZ ;  /* 0x00000007eaead210 */ /* 0x000fe80007f3e0ff */
[----:B------:R-:W-:Y:S01]  /*1b360*/  @!P5 LEA.HI.X.SX32 R235, R2, R235, 0x1, P1 ;  /* 0x000000eb02ebd211 */ /* 0x000fe200008f0eff */
[----:B------:R-:W-:Y:S01]  /*1b370*/  IMAD.SHL.U32 R2, R212, 0x40, RZ ;  /* 0x00000040d4027824 */ /* 0x000fe200078e00ff */
[----:B------:R-:W-:Y:S07]  /*1b380*/  @!P5 BRA `(.L_x_5935) ;  /* 0x00000004001cd947 */ /* 0x000fee0003800000 */
        /* <DEDUP_REMOVED lines=71> */
.L_x_5935:
[----:B------:R-:W-:Y:S05]  /*1b800*/  BSYNC.RECONVERGENT B0 ;  /* 0x0000000000007941 */ /* 0x000fea0003800200 */
.L_x_5934:
[----:B------:R-:W1:Y:S01]  /*1b810*/  S2UR UR10, SR_CgaCtaId ;  /* 0x00000000000a79c3 */ /* 0x000e620000008800 */
[----:B------:R-:W-:Y:S01]  /*1b820*/  LOP3.LUT R11, R3, 0x1c0, RZ, 0xc0, !PT ;  /* 0x000001c0030b7812 */ /* 0x000fe200078ec0ff */
[----:B------:R-:W-:Y:S01]  /*1b830*/  UMOV UR11, 0x400 ;  /* 0x00000400000b7882 */ /* 0x000fe20000000000 */
[----:B------:R-:W-:Y:S01]  /*1b840*/  @!P0 R2UR UR32, R8 ;  /* 0x00000000082082ca */ /* 0x000fe200000e0000 */
[----:B------:R-:W2:Y:S01]  /*1b850*/  LDCU.64 UR4, c[0x0][0x358] ;  /* 0x00006b00ff0477ac */ /* 0x000ea20008000a00 */
[--C-:B------:R-:W-:Y:S01]  /*1b860*/  LOP3.LUT R6, R11, 0x38, R212.reuse, 0xf8, !PT ;  /* 0x000000380b067812 */ /* 0x100fe200078ef8d4 */
[----:B------:R-:W-:Y:S01]  /*1b870*/  BSSY.RECONVERGENT B1, `(.L_x_5936) ;  /* 0x0000343000017945 */ /* 0x000fe20003800200 */
[----:B------:R-:W-:Y:S02]  /*1b880*/  @!P0 R2UR UR33, R9 ;  /* 0x00000000092182ca */ /* 0x000fe400000e0000 */
[--C-:B------:R-:W-:Y:S02]  /*1b890*/  LOP3.LUT R6, R6, 0x38, R3.reuse, 0x78, !PT ;  /* 0x0000003806067812 */ /* 0x100fe400078e7803 */
[----:B------:R-:W-:Y:S02]  /*1b8a0*/  LOP3.LUT R5, R2, 0x1c0, RZ, 0xc0, !PT ;  /* 0x000001c002057812 */ /* 0x000fe400078ec0ff */
[--C-:B------:R-:W-:Y:S02]  /*1b8b0*/  LOP3.LUT R6, R6, 0x1e00, R3.reuse, 0xf8, !PT ;  /* 0x00001e0006067812 */ /* 0x100fe400078ef803 */
[----:B------:R-:W-:Y:S02]  /*1b8c0*/  LOP3.LUT R7, R224, 0x8, RZ, 0xc0, !PT ;  /* 0x00000008e0077812 */ /* 0x000fe400078ec0ff */
[----:B------:R-:W-:Y:S02]  /*1b8d0*/  LOP3.LUT R4, R5, 0x8, R212, 0xf8, !PT ;  /* 0x0000000805047812 */ /* 0x000fe400078ef8d4 */
[--C-:B------:R-:W-:Y:S02]  /*1b8e0*/  LOP3.LUT R226, R7, 0x1c0, R2.reuse, 0xf8, !PT ;  /* 0x000001c007e27812 */ /* 0x100fe400078ef802 */
[----:B------:R-:W-:Y:S02]  /*1b8f0*/  @!P0 R2UR UR30, R8 ;  /* 0x00000000081e82ca */ /* 0x000fe400000e0000 */
[----:B------:R-:W-:Y:S01]  /*1b900*/  @!P0 R2UR UR31, R9 ;  /* 0x00000000091f82ca */ /* 0x000fe200000e0000 */
[----:B-1----:R-:W-:Y:S01]  /*1b910*/  ULEA UR8, UR10, UR11, 0x18 ;  /* 0x0000000b0a087291 */ /* 0x002fe2000f8ec0ff */
[----:B------:R-:W-:Y:S02]  /*1b920*/  SHF.L.U32 R7, R230, 0x5, RZ ;  /* 0x00000005e6077819 */ /* 0x000fe400000006ff */
[----:B------:R-:W-:Y:S02]  /*1b930*/  LOP3.LUT R5, R4, 0x38, R3, 0x78, !PT ;  /* 0x0000003804057812 */ /* 0x000fe400078e7803 */
[----:B------:R-:W-:Y:S02]  /*1b940*/  IADD3 R10, P1, PT, R7, R234, RZ ;  /* 0x000000ea070a7210 */ /* 0x000fe40007f3e0ff */
[----:B------:R-:W-:Y:S02]  /*1b950*/  LEA R251, R6, UR8, 0x1 ;  /* 0x0000000806fb7c11 */ /* 0x000fe4000f8e08ff */
[----:B------:R-:W-:Y:S02]  /*1b960*/  SHF.L.U64.HI R4, R230, 0x5, R231 ;  /* 0x00000005e6047819 */ /* 0x000fe400000102e7 */
[----:B------:R-:W-:Y:S01]  /*1b970*/  @!P0 R2UR UR28, R8 ;  /* 0x00000000081c82ca */ /* 0x000fe200000e0000 */
[----:B------:R-:W-:Y:S01]  /*1b980*/  @!PT LDS RZ, [RZ] ;  /* 0x00000000fffff984 */ /* 0x000fe20000000800 */
[----:B------:R-:W-:Y:S01]  /*1b990*/  @!PT LDS RZ, [RZ] ;  /* 0x00000000fffff984 */ /* 0x000fe20000000800 */
[----:B------:R-:W-:Y:S01]  /*1b9a0*/  @!PT LDS RZ, [RZ] ;  /* 0x00000000fffff984 */ /* 0x000fe20000000800 */
[----:B------:R-:W-:Y:S01]  /*1b9b0*/  @!P0 LDGSTS.E.BYPASS.LTC128B.128 [R251+0xa000], desc[UR32][R234.64] ;  /* 0x0a000000eafb8fae */ /* 0x000fe2000b981a20 */
[----:B------:R-:W-:Y:S02]  /*1b9c0*/  IADD3.X R11, PT, PT, R4, R235, RZ, P1, !PT ;  /* 0x000000eb040b7210 */ /* 0x000fe40000ffe4ff */
        /* <DEDUP_REMOVED lines=26> */
[----:B------:R-:W-:Y:S02]  /*1bb70*/  @!P0 R2UR UR10, R8 ;  /* 0x00000000080a82ca */ /* 0x000fe400000e0000 */
[-C--:B------:R-:W-:Y:S02]  /*1bb80*/  IADD3 R8, P1, PT, R12, R7.reuse, RZ ;  /* 0x000000070c087210 */ /* 0x080fe40007f3e0ff */
        /* <DEDUP_REMOVED lines=26> */
[----:B------:R-:W-:Y:S02]  /*1bd30*/  LOP3.LUT R226, R226, 0x38, R3, 0x78, !PT ;  /* 0x00000038e2e27812 */ /* 0x000fe400078e7803 */
[-C--:B------:R-:W-:Y:S02]  /*1bd40*/  IADD3.X R19, PT, PT, R17, R4.reuse, RZ, P1, !PT ;  /* 0x0000000411137210 */ /* 0x080fe40000ffe4ff */
[-C--:B-1----:R-:W-:Y:S01]  /*1bd50*/  IADD3 R10, P1, PT, R18, R7.reuse, RZ ;  /* 0x00000007120a7210 */ /* 0x082fe20007f3e0ff */
[----:B------:R-:W-:Y:S01]  /*1bd60*/  @!PT LDS RZ, [RZ] ;  /* 0x00000000fffff984 */ /* 0x000fe20000000800 */
[----:B------:R-:W-:Y:S01]  /*1bd70*/  @!PT LDS RZ, [RZ] ;  /* 0x00000000fffff984 */ /* 0x000fe20000000800 */
[----:B------:R-:W-:Y:S01]  /*1bd80*/  @!PT LDS RZ, [RZ] ;  /* 0x00000000fffff984 */ /* 0x000fe20000000800 */
[----:B------:R1:W-:Y:S01]  /*1bd90*/  @!P0 LDGSTS.E.BYPASS.LTC128B.128 [R251+0xc000], desc[UR24][R14.64] ;  /* 0x0c0000000efb8fae */ /* 0x0003e2000b981a18 */
[----:B------:R-:W-:Y:S02]  /*1bda0*/  LOP3.LUT P2, RZ, R212, 0x4, RZ, 0xc0, !PT ;  /* 0x00000004d4ff7812 */ /* 0x000fe4000784c0ff */
[-C--:B------:R-:W-:Y:S02]  /*1bdb0*/  IADD3.X R11, PT, PT, R19, R4.reuse, RZ, P1, !PT ;  /* 0x00000004130b7210 */ /* 0x080fe40000ffe4ff */
[-C--:B---3--:R-:W-:Y:S02]  /*1bdc0*/  IADD3 R12, P1, PT, R10, R7.reuse, RZ ;  /* 0x000000070a0c7210 */ /* 0x088fe40007f3e0ff */
[----:B------:R-:W-:Y:S01]  /*1bdd0*/  IADD3 R246, PT, PT, R246, -0x1, RZ ;  /* 0xfffffffff6f67810 */ /* 0x000fe20007ffe0ff */
[----:B------:R-:W-:Y:S01]  /*1bde0*/  @P0 STS.128 [R251+0xc000], RZ ;  /* 0x00c000fffb000388 */ /* 0x000fe20000000c00 */
[-C--:B------:R-:W-:Y:S02]  /*1bdf0*/  IADD3.X R13, PT, PT, R11, R4.reuse, RZ, P1, !PT ;  /* 0x000000040b0d7210 */ /* 0x080fe40000ffe4ff */
[-C--:B----4-:R-:W-:Y:S04]  /*1be00*/  IADD3 R8, P1, PT, R12, R7.reuse, RZ ;  /* 0x000000070c087210 */ /* 0x090fe80007f3e0ff */
[-C--:B------:R-:W-:Y:S01]  /*1be10*/  IADD3.X R9, PT, PT, R13, R4.reuse, RZ, P1, !PT ;  /* 0x000000040d097210 */ /* 0x080fe20000ffe4ff */
[----:B------:R-:W-:Y:S01]  /*1be20*/  @!PT LDS RZ, [RZ] ;  /* 0x00000000fffff984 */ /* 0x000fe20000000800 */
[----:B------:R-:W-:Y:S01]  /*1be30*/  @!PT LDS RZ, [RZ] ;  /* 0x00000000fffff984 */ /* 0x000fe20000000800 */
[----:B------:R-:W-:Y:S01]  /*1be40*/  @!PT LDS RZ, [RZ] ;  /* 0x00000000fffff984 */ /* 0x000fe20000000800 */
[----:B------:R3:W-:Y:S01]  /*1be50*/  @!P0 LDGSTS.E.BYPASS.LTC128B.128 [R251+0xc800], desc[UR22][R16.64] ;  /* 0x0c80000010fb8fae */ /* 0x0007e2000b981a16 */
[-C--:B------:R-:W-:Y:S04]  /*1be60*/  IADD3 R20, P1, PT, R8, R7.reuse, RZ ;  /* 0x0000000708147210 */ /* 0x080fe80007f3e0ff */
[-C--:B------:R-:W-:Y:S03]  /*1be70*/  IADD3.X R21, PT, PT, R9, R4.reuse, RZ, P1, !PT ;  /* 0x0000000409157210 */ /* 0x080fe60000ffe4ff */
        /* <DEDUP_REMOVED lines=38> */
[----:B------:R-:W-:Y:S02]  /*1c0e0*/  @!P0 IADD3 R12, P1, PT, R8, R7, RZ ;  /* 0x00000007080c8210 */ /* 0x000fe40007f3e0ff */
[----:B------:R-:W-:Y:S02]  /*1c0f0*/  LOP3.LUT R7, R225, 0x200, R2, 0xf8, !PT ;  /* 0x00000200e1077812 */ /* 0x000fe400078ef802 */
[----:B------:R-:W-:Y:S02]  /*1c100*/  @!P0 IADD3.X R13, PT, PT, R9, R4, RZ, P1, !PT ;  /* 0x00000004090d8210 */ /* 0x000fe40000ffe4ff */
[----:B------:R-:W-:Y:S01]  /*1c110*/  LOP3.LUT R4, R7, R226, RZ, 0xfc, !PT ;  /* 0x000000e207047212 */ /* 0x000fe200078efcff */
[----:B------:R-:W-:Y:S01]  /*1c120*/  @P0 STS.128 [R251+0xf800], RZ ;  /* 0x00f800fffb000388 */ /* 0x000fe20000000c00 */
[----:B------:R-:W-:Y:S02]  /*1c130*/  LOP3.LUT R2, R2, 0x400, RZ, 0xc0, !PT ;  /* 0x0000040002027812 */ /* 0x000fe400078ec0ff */
[----:B------:R-:W-:Y:S02]  /*1c140*/  LEA R3, R4, UR8, 0x1 ;  /* 0x0000000804037c11 */ /* 0x000fe4000f8e08ff */
[----:B------:R-:W-:Y:S02]  /*1c150*/  LEA R92, R5, R2, 0x1 ;  /* 0x00000002055c7211 */ /* 0x000fe400078e08ff */
[----:B------:R-:W-:Y:S01]  /*1c160*/  MOV R2, 0x20 ;  /* 0x0000002000027802 */ /* 0x000fe20000000f00 */
[----:B------:R-:W-:Y:S01]  /*1c170*/  @!PT LDS RZ, [RZ] ;  /* 0x00000000fffff984 */ /* 0x000fe20000000800 */
[----:B------:R-:W-:Y:S01]  /*1c180*/  @!PT LDS RZ, [RZ] ;  /* 0x00000000fffff984 */ /* 0x000fe20000000800 */
[----:B------:R-:W-:Y:S01]  /*1c190*/  @!PT LDS RZ, [RZ] ;  /* 0x00000000fffff984 */ /* 0x000fe20000000800 */
[----:B------:R-:W-:Y:S01]  /*1c1a0*/  @!P0 LDGSTS.E.BYPASS.LTC128B.128 [R251+0x10000], desc[UR38][R16.64] ;  /* 0x1000000010fb8fae */ /* 0x000fe2000b981a26 */
[----:B------:R-:W-:Y:S07]  /*1c1b0*/  IADD3 R213, PT, PT, R92, UR8, RZ ;  /* 0x000000085cd57c10 */ /* 0x000fee000fffe0ff */
        /* <DEDUP_REMOVED lines=16> */
[----:B------:R-:W-:Y:S04]  /*1c2c0*/  LOP3.LUT P0, RZ, R212, 0x2, RZ, 0xc0, !PT ;  /* 0x00000002d4ff7812 */ /* 0x000fe8000780c0ff */
[----:B------:R-:W-:Y:S02]  /*1c2d0*/  SEL R2, R2, 0xffffffe0, !P0 ;  /* 0xffffffe002027807 */ /* 0x000fe40004000000 */
[----:B------:R-:W-:Y:S01]  /*1c2e0*/  ISETP.GT.AND P0, PT, R246, R227, PT ;  /* 0x000000e3f600720c */ /* 0x000fe20003f04270 */
[----:B------:R-:W-:Y:S01]  /*1c2f0*/  LDSM.16.M88.4 R128, [R3] ;  /* 0x000000000380783b */ /* 0x000fe20000000200 */
[-C--:B------:R-:W-:Y:S02]  /*1c300*/  IADD3 R172, PT, PT, R3, R2.reuse, RZ ;  /* 0x0000000203ac7210 */ /* 0x080fe40007ffe0ff */
[----:B------:R-:W-:Y:S05]  /*1c310*/  IADD3 R220, PT, PT, R213, R2, RZ ;  /* 0x00000002d5dc7210 */ /* 0x000fea0007ffe0ff */
[----:B-1----:R-:W1:Y:S08]  /*1c320*/  LDSM.16.M88.4 R8, [R92+UR8+0x2000] ;  /* 0x002000085c08783b */ /* 0x002e700008000200 */
[----:B------:R-:W3:Y:S08]  /*1c330*/  LDSM.16.M88.4 R16, [R92+UR8+0x2800] ;  /* 0x002800085c10783b */ /* 0x000ef00008000200 */
[----:B------:R-:W4:Y:S08]  /*1c340*/  LDSM.16.M88.4 R24, [R92+UR8+0x3000] ;  /* 0x003000085c18783b */ /* 0x000f300008000200 */
[----:B------:R-:W5:Y:S08]  /*1c350*/  LDSM.16.M88.4 R32, [R92+UR8+0x3800] ;  /* 0x003800085c20783b */ /* 0x000f700008000200 */
[----:B------:R-:W2:Y:S01]  /*1c360*/  LDSM.16.M88.4 R40, [R92+UR8+0x4000] ;  /* 0x004000085c28783b */ /* 0x000ea20008000200 */
[C---:B-1----:R-:W-:Y:S07]  /*1c370*/  HMMA.16816.F32.BF16 R4, R128.reuse, R8, RZ ;  /* 0x000000088004723c */ /* 0x042fee00000418ff */
[----:B------:R-:W1:Y:S01]  /*1c380*/  LDSM.16.M88.4 R48, [R92+UR8+0x4800] ;  /* 0x004800085c30783b */ /* 0x000e620008000200 */
[C---:B------:R-:W-:Y:S07]  /*1c390*/  HMMA.16816.F32.BF16 R8, R128.reuse, R10, RZ ;  /* 0x0000000a8008723c */ /* 0x040fee00000418ff */
        /* <DEDUP_REMOVED lines=17> */
[C---:B-1----:R-:W-:Y:S07]  /*1c4b0*/  HMMA.16816.F32.BF16 R44, R128.reuse, R48, RZ ;  /* 0x00000030802c723c */ /* 0x042fee00000418ff */
[----:B------:R5:W1:Y:S01]  /*1c4c0*/  LDSM.16.M88.4 R168, [R92+UR8+0x9800] ;  /* 0x009800085ca8783b */ /* 0x000a620008000200 */
[C---:B------:R-:W-:Y:S07]  /*1c4d0*/  HMMA.16816.F32.BF16 R48, R128.reuse, R50, RZ ;  /* 0x000000328030723c */ /* 0x040fee00000418ff */
[----:B------:R-:W-:Y:S01]  /*1c4e0*/  LDSM.16.M88.4 R172, [R172] ;  /* 0x00000000acac783b */ /* 0x000fe20000000200 */
[C---:B------:R-:W-:Y:S07]  /*1c4f0*/  HMMA.16816.F32.BF16 R52, R128.reuse, R56, RZ ;  /* 0x000000388034723c */ /* 0x040fee00000418ff */
[----:B------:R-:W1:Y:S01]  /*1c500*/  LDSM.16.M88.4 R176, [R220+0x2000] ;  /* 0x00200000dcb0783b */ /* 0x000e620000000200 */
[C---:B------:R-:W-:Y:S07]  /*1c510*/  HMMA.16816.F32.BF16 R56, R128.reuse, R58, RZ ;  /* 0x0000003a8038723c */ /* 0x040fee00000418ff */
[----:B------:R-:W1:Y:S01]  /*1c520*/  LDSM.16.M88.4 R180, [R220+0x2800] ;  /* 0x00280000dcb4783b */ /* 0x000e620000000200 */
[C---:B---3--:R-:W-:Y:S07]  /*1c530*/  HMMA.16816.F32.BF16 R60, R128.reuse, R64, RZ ;  /* 0x00000040803c723c */ /* 0x048fee00000418ff */
[----:B------:R-:W3:Y:S01]  /*1c540*/  LDSM.16.M88.4 R184, [R220+0x3000] ;  /* 0x00300000dcb8783b */ /* 0x000ee20000000200 */
[C---:B------:R-:W-:Y:S07]  /*1c550*/  HMMA.16816.F32.BF16 R64, R128.reuse, R66, RZ ;  /* 0x000000428040723c */ /* 0x040fee00000418ff */
[----:B------:R-:W3:Y:S01]  /*1c560*/  LDSM.16.M88.4 R188, [R220+0x3800] ;  /* 0x00380000dcbc783b */ /* 0x000ee20000000200 */
[C---:B------:R-:W-:Y:S07]  /*1c570*/  HMMA.16816.F32.BF16 R68, R128.reuse, R72, RZ ;  /* 0x000000488044723c */ /* 0x040fee00000418ff */
[----:B------:R-:W3:Y:S01]  /*1c580*/  LDSM.16.M88.4 R192, [R220+0x4000] ;  /* 0x00400000dcc0783b */ /* 0x000ee20000000200 */
[C---:B------:R-:W-:Y:S07]  /*1c590*/  HMMA.16816.F32.BF16 R72, R128.reuse, R74, RZ ;  /* 0x0000004a8048723c */ /* 0x040fee00000418ff */
[----:B------:R-:W0:Y:S08]  /*1c5a0*/  LDGDEPBAR ;  /* 0x00000000000079af */ /* 0x000e300000000000 */
        /* <DEDUP_REMOVED lines=8> */
[----:B------:R-:W4:Y:S01]  /*1c630*/  LD.E R252, desc[UR4][R164.64+0x18c] ;  /* 0x00018c04a4fc7980 */ /* 0x000f22000c101900 */
        /* <DEDUP_REMOVED lines=13> */
[----:B------:R-:W2:Y:S07]  /*1c710*/  LDSM.16.M88.4 R176, [R220+0x7000] ;  /* 0x00700000dcb0783b */ /* 0x000eae0000000200 */
[C---:B------:R-:W-:Y:S08]  /*1c720*/  HMMA.16816.F32.BF16 R12, R172.reuse, R180, R12 ;  /* 0x000000b4ac0c723c */ /* 0x040ff0000004180c */
[C---:B------:R-:W-:Y:S01]  /*1c730*/  HMMA.16816.F32.BF16 R16, R172.reuse, R182, R16 ;  /* 0x000000b6ac10723c */ /* 0x040fe20000041810 */
[----:B------:R-:W5:Y:S07]  /*1c740*/  LDSM.16.M88.4 R180, [R220+0x7800] ;  /* 0x00780000dcb4783b */ /* 0x000f6e0000000200 */
[C---:B---3--:R-:W-:Y:S08]  /*1c750*/  HMMA.16816.F32.BF16 R20, R172.reuse, R184, R20 ;  /* 0x000000b8ac14723c */ /* 0x048ff00000041814 */
[C---:B------:R-:W-:Y:S01]  /*1c760*/  HMMA.16816.F32.BF16 R24, R172.reuse, R186, R24 ;  /* 0x000000baac18723c */ /* 0x040fe20000041818 */
[----:B------:R-:W3:Y:S07]  /*1c770*/  LDSM.16.M88.4 R184, [R220+0x8000] ;  /* 0x00800000dcb8783b */ /* 0x000eee0000000200 */
[C---:B------:R-:W-:Y:S01]  /*1c780*/  HMMA.16816.F32.BF16 R28, R172.reuse, R188, R28 ;  /* 0x000000bcac1c723c */ /* 0x040fe2000004181c */
[----:B------:R-:W-:Y:S07]  /*1c790*/  MOV R188, 0x40 ;  /* 0x0000004000bc7802 */ /* 0x000fee0000000f00 */
[C---:B------:R-:W-:Y:S08]  /*1c7a0*/  HMMA.16816.F32.BF16 R32, R172.reuse, R190, R32 ;  /* 0x000000beac20723c */ /* 0x040ff00000041820 */
[C---:B------:R-:W-:Y:S03]  /*1c7b0*/  HMMA.16816.F32.BF16 R36, R172.reuse, R192, R36 ;  /* 0x000000c0ac24723c */ /* 0x040fe60000041824 */
[----:B------:R-:W-:Y:S02]  /*1c7c0*/  SEL R192, R188, 0xffffffc0, !P2 ;  /* 0xffffffc0bcc07807 */ /* 0x000fe40005000000 */
[----:B------:R-:W3:Y:S02]  /*1c7d0*/  LDSM.16.M88.4 R188, [R220+0x8800] ;  /* 0x00880000dcbc783b */ /* 0x000ee40000000200 */
[-C--:B------:R-:W-:Y:S01]  /*1c7e0*/  IADD3 R221, PT, PT, R3, R192.reuse, RZ ;  /* 0x000000c003dd7210 */ /* 0x080fe20007ffe0ff */
[C---:B------:R-:W-:Y:S03]  /*1c7f0*/  HMMA.16816.F32.BF16 R40, R172.reuse, R194, R40 ;  /* 0x000000c2ac28723c */ /* 0x040fe60000041828 */
[----:B------:R-:W-:Y:S02]  /*1c800*/  IADD3 R3, PT, PT, R213, R192, RZ ;  /* 0x000000c0d5037210 */ /* 0x000fe40007ffe0ff */
[----:B------:R-:W3:Y:S03]  /*1c810*/  LDSM.16.M88.4 R192, [R220+0x9000] ;  /* 0x00900000dcc0783b */ /* 0x000ee60000000200 */
[C---:B------:R-:W-:Y:S05]  /*1c820*/  HMMA.16816.F32.BF16 R44, R172.reuse, R196, R44 ;  /* 0x000000c4ac2c723c */ /* 0x040fea000004182c */
[----:B------:R-:W-:Y:S03]  /*1c830*/  LDSM.16.M88.4 R212, [R3+0x3000] ;  /* 0x0030000003d4783b */ /* 0x000fe60000000200 */
[C---:B------:R-:W-:Y:S05]  /*1c840*/  HMMA.16816.F32.BF16 R48, R172.reuse, R198, R48 ;  /* 0x000000c6ac30723c */ /* 0x040fea0000041830 */
[----:B------:R-:W3:Y:S03]  /*1c850*/  LDSM.16.M88.4 R196, [R220+0x9800] ;  /* 0x00980000dcc4783b */ /* 0x000ee60000000200 */
[C---:B----4-:R-:W-:Y:S05]  /*1c860*/  HMMA.16816.F32.BF16 R52, R172.reuse, R200, R52 ;  /* 0x000000c8ac34723c */ /* 0x050fea0000041834 */
[----:B------:R-:W-:Y:S03]  /*1c870*/  LDSM.16.M88.4 R216, [R3+0x3800] ;  /* 0x0038000003d8783b */ /* 0x000fe60000000200 */
[C---:B------:R-:W-:Y:S05]  /*1c880*/  HMMA.16816.F32.BF16 R56, R172.reuse, R202, R56 ;  /* 0x000000caac38723c */ /* 0x040fea0000041838 */
[----:B------:R-:W-:Y:S03]  /*1c890*/  LDSM.16.M88.4 R200, [R221] ;  /* 0x00000000ddc8783b */ /* 0x000fe60000000200 */
        /* <DEDUP_REMOVED lines=12> */
[C---:B-----5:R-:W-:Y:S08]  /*1c960*/  HMMA.16816.F32.BF16 R92, R172.reuse, R180, R92 ;  /* 0x000000b4ac5c723c */ /* 0x060ff0000004185c */
        /* <DEDUP_REMOVED lines=13> */
[----:B------:R-:W3:Y:S07]  /*1ca40*/  LDSM.16.M88.4 R172, [R3+0x5000] ;  /* 0x0050000003ac783b */ /* 0x000eee0000000200 */
[C---:B----4-:R-:W-:Y:S01]  /*1ca50*/  HMMA.16816.F32.BF16 R4, R200.reuse, R204, R4 ;  /* 0x000000ccc804723c */ /* 0x050fe20000041804 */
        /* <DEDUP_REMOVED lines=10> */
[C---:B------:R-:W-:Y:S02]  /*1cb00*/  IADD3 R216, PT, PT, R2.reuse, R221, RZ ;  /* 0x000000dd02d87210 */ /* 0x040fe40007ffe0ff */
[----:B------:R-:W-:Y:S03]  /*1cb10*/  IADD3 R2, PT, PT, R2, R3, RZ ;  /* 0x0000000302027210 */ /* 0x000fe60007ffe0ff */
[C---:B------:R-:W-:Y:S01]  /*1cb20*/  HMMA.16816.F32.BF16 R32, R200.reuse, R218, R32 ;  /* 0x000000dac820723c */ /* 0x040fe20000041820 */
[----:B------:R-:W-:Y:S07]  /*1cb30*/  LDSM.16.M88.4 R216, [R216] ;  /* 0x00000000d8d8783b */ /* 0x000fee0000000200 */
[C---:B-1----:R-:W-:Y:S01]  /*1cb40*/  HMMA.16816.F32.BF16 R36, R200.reuse, R168, R36 ;  /* 0x000000a8c824723c */ /* 0x042fe20000041824 */
[----:B------:R-:W-:Y:S07]  /*1cb50*/  LDSM.16.M88.4 R220, [R2+0x2000] ;  /* 0x0020000002dc783b */ /* 0x000fee0000000200 */
        /* <DEDUP_REMOVED lines=96> */
[----:B------:R-:W-:Y:S01]  /*1d160*/  MUFU.TANH R28, R28 ;  /* 0x0000001c001c7308 */ /* 0x000fe20000002400 */
[----:B------:R-:W2:Y:S01]  /*1d170*/  LDSM.16.M88.4 R4, [R2+0x5000] ;  /* 0x005000000204783b */ /* 0x000ea20000000200 */
        /* <DEDUP_REMOVED lines=14> */
[----:B------:R3:W-:Y:S01]  /*1d260*/  MUFU.TANH R209, R42 ;  /* 0x0000002a00d17308 */ /* 0x0007e20000002400 */
[C---:B-1----:R-:W-:Y:S09]  /*1d270*/  HMMA.16816.F32.BF16 R44, R216.reuse, R8, R44 ;  /* 0x00000008d82c723c */ /* 0x042ff2000004182c */
[----:B------:R-:W1:Y:S01]  /*1d280*/  MUFU.TANH R8, R37 ;  /* 0x0000002500087308 */ /* 0x000e620000002400 */
[C---:B------:R-:W-:Y:S09]  /*1d290*/  HMMA.16816.F32.BF16 R48, R216.reuse, R10, R48 ;  /* 0x0000000ad830723c */ /* 0x040ff20000041830 */
[----:B------:R-:W4:Y:S01]  /*1d2a0*/  MUFU.TANH R29, R29 ;  /* 0x0000001d001d7308 */ /* 0x000f220000002400 */
[C---:B--2---:R-:W-:Y:S03]  /*1d2b0*/  HMMA.16816.F32.BF16 R52, R216.reuse, R4, R52 ;  /* 0x00000004d834723c */ /* 0x044fe60000041834 */
[-C--:B------:R-:W-:Y:S01]  /*1d2c0*/  FMUL.FTZ R205, R45, R252.reuse ;  /* 0x000000fc2dcd7220 */ /* 0x080fe20000410000 */
[-C--:B------:R-:W-:Y:S01]  /*1d2d0*/  FMUL.FTZ R203, R47, R252.reuse ;  /* 0x000000fc2fcb7220 */ /* 0x080fe20000410000 */
[-C--:B------:R-:W-:Y:S01]  /*1d2e0*/  FMUL.FTZ R45, R46, R252.reuse ;  /* 0x000000fc2e2d7220 */ /* 0x080fe20000410000 */
[-C--:B------:R-:W-:Y:S03]  /*1d2f0*/  FMUL.FTZ R44, R44, R252.reuse ;  /* 0x000000fc2c2c7220 */ /* 0x080fe60000410000 */
[----:B------:R-:W2:Y:S01]  /*1d300*/  MUFU.TANH R30, R30 ;  /* 0x0000001e001e7308 */ /* 0x000ea20000002400 */
[C---:B------:R-:W-:Y:S01]  /*1d310*/  HMMA.16816.F32.BF16 R56, R216.reuse, R6, R56 ;  /* 0x00000006d838723c */ /* 0x040fe20000041838 */
[----:B------:R-:W-:Y:S02]  /*1d320*/  LDSM.16.M88.4 R4, [R2+0x6000] ;  /* 0x006000000204783b */ /* 0x000fe40000000200 */
[-C--:B------:R-:W-:Y:S01]  /*1d330*/  FMUL.FTZ R201, R49, R252.reuse ;  /* 0x000000fc31c97220 */ /* 0x080fe20000410000 */
[-C--:B------:R-:W-:Y:S01]  /*1d340*/  FMUL.FTZ R49, R51, R252.reuse ;  /* 0x000000fc33317220 */ /* 0x080fe20000410000 */
[-C--:B------:R-:W-:Y:S01]  /*1d350*/  FMUL.FTZ R47, R48, R252.reuse ;  /* 0x000000fc302f7220 */ /* 0x080fe20000410000 */
[-C--:B---3--:R-:W-:Y:S03]  /*1d360*/  FMUL.FTZ R42, R50, R252.reuse ;  /* 0x000000fc322a7220 */ /* 0x088fe60000410000 */
[----:B------:R-:W3:Y:S01]  /*1d370*/  MUFU.TANH R31, R31 ;  /* 0x0000001f001f7308 */ /* 0x000ee20000002400 */
[----:B-1----:R-:W-:Y:S01]  /*1d380*/  STL [R1+0x14], R8 ;  /* 0x0000140801007387 */ /* 0x002fe20000100800 */
[-C--:B------:R-:W-:Y:S01]  /*1d390*/  FMUL.FTZ R55, R55, R252.reuse ;  /* 0x000000fc37377220 */ /* 0x080fe20000410000 */
[-C--:B------:R-:W-:Y:S02]  /*1d3a0*/  FMUL.FTZ R53, R53, R252.reuse ;  /* 0x000000fc35357220 */ /* 0x080fe40000410000 */
[----:B------:R-:W1:Y:S01]  /*1d3b0*/  LDSM.16.M88.4 R8, [R2+0x5800] ;  /* 0x005800000208783b */ /* 0x000e620000000200 */
[-C--:B------:R-:W-:Y:S04]  /*1d3c0*/  FMUL.FTZ R52, R52, R252.reuse ;  /* 0x000000fc34347220 */ /* 0x080fe80000410000 */
[----:B------:R-:W1:Y:S01]  /*1d3d0*/  MUFU.TANH R193, R55 ;  /* 0x0000003700c17308 */ /* 0x000e620000002400 */
[-C--:B------:R-:W-:Y:S01]  /*1d3e0*/  FMUL.FTZ R54, R54, R252.reuse ;  /* 0x000000fc36367220 */ /* 0x080fe20000410000 */
[-C--:B------:R-:W-:Y:S01]  /*1d3f0*/  FMUL.FTZ R59, R59, R252.reuse ;  /* 0x000000fc3b3b7220 */ /* 0x080fe20000410000 */
[-C--:B------:R-:W-:Y:S01]  /*1d400*/  FMUL.FTZ R57, R57, R252.reuse ;  /* 0x000000fc39397220 */ /* 0x080fe20000410000 */
[-C--:B------:R-:W-:Y:S01]  /*1d410*/  FMUL.FTZ R191, R56, R252.reuse ;  /* 0x000000fc38bf7220 */ /* 0x080fe20000410000 */
[-C--:B------:R-:W-:Y:S05]  /*1d420*/  FMUL.FTZ R58, R58, R252.reuse ;  /* 0x000000fc3a3a7220 */ /* 0x080fea0000410000 */
[----:B------:R-:W1:Y:S10]  /*1d430*/  MUFU.TANH R185, R59 ;  /* 0x0000003b00b97308 */ /* 0x000e740000002400 */
[----:B------:R5:W1:Y:S10]  /*1d440*/  MUFU.TANH R197, R53 ;  /* 0x0000003500c57308 */ /* 0x000a740000002400 */
[----:B------:R4:W2:Y:S10]  /*1d450*/  MUFU.TANH R189, R57 ;  /* 0x0000003900bd7308 */ /* 0x0008b40000002400 */
        /* <DEDUP_REMOVED lines=13> */
[----:B------:R-:W2:Y:S04]  /*1d530*/  LDSM.16.M88.4 R4, [R2+0x7000] ;  /* 0x007000000204783b */ /* 0x000ea80000000200 */
        /* <DEDUP_REMOVED lines=8> */
[-C--:B-----5:R-:W-:Y:S01]  /*1d5c0*/  FMUL.FTZ R53, R68, R252.reuse ;  /* 0x000000fc44357220 */ /* 0x0a0fe20000410000 */
[-C--:B----4-:R-:W-:Y:S06]  /*1d5d0*/  FMUL.FTZ R57, R70, R252.reuse ;  /* 0x000000fc46397220 */ /* 0x090fec0000410000 */
[----:B------:R-:W4:Y:S01]  /*1d5e0*/  MUFU.TANH R220, R71 ;  /* 0x0000004700dc7308 */ /* 0x000f220000002400 */
[-C--:B------:R-:W-:Y:S01]  /*1d5f0*/  FMUL.FTZ R75, R75, R252.reuse ;  /* 0x000000fc4b4b7220 */ /* 0x080fe20000410000 */
[-C--:B------:R-:W-:Y:S01]  /*1d600*/  FMUL.FTZ R222, R72, R252.reuse ;  /* 0x000000fc48de7220 */ /* 0x080fe20000410000 */
[-C--:B------:R-:W-:Y:S01]  /*1d610*/  FMUL.FTZ R55, R73, R252.reuse ;  /* 0x000000fc49377220 */ /* 0x080fe20000410000 */
[-C--:B------:R-:W-:Y:S01]  /*1d620*/  FMUL.FTZ R59, R74, R252.reuse ;  /* 0x000000fc4a3b7220 */ /* 0x080fe20000410000 */
[C---:B---3--:R-:W-:Y:S05]  /*1d630*/  HMMA.16816.F32.BF16 R76, R216.reuse, R8, R76 ;  /* 0x00000008d84c723c */ /* 0x048fea000004184c */
[----:B------:R3:W1:Y:S03]  /*1d640*/  MUFU.TANH R214, R75 ;  /* 0x0000004b00d67308 */ /* 0x0006660000002400 */
[C---:B------:R-:W-:Y:S07]  /*1d650*/  HMMA.16816.F32.BF16 R80, R216.reuse, R10, R80 ;  /* 0x0000000ad850723c */ /* 0x040fee0000041850 */
[----:B------:R-:W1:Y:S01]  /*1d660*/  MUFU.TANH R36, R36 ;  /* 0x0000002400247308 */ /* 0x000e620000002400 */
[----:B------:R-:W5:Y:S01]  /*1d670*/  LDSM.16.M88.4 R8, [R2+0x7800] ;  /* 0x007800000208783b */ /* 0x000f620000000200 */
[C---:B--2---:R-:W-:Y:S08]  /*1d680*/  HMMA.16816.F32.BF16 R84, R216.reuse, R4, R84 ;  /* 0x00000004d854723c */ /* 0x044ff00000041854 */
        /* <DEDUP_REMOVED lines=23> */
[C---:B-----5:R-:W-:Y:S09]  /*1d800*/  HMMA.16816.F32.BF16 R92, R216.reuse, R8, R92 ;  /* 0x00000008d85c723c */ /* 0x060ff2000004185c */
[----:B------:R5:W1:Y:S01]  /*1d810*/  MUFU.TANH R210, R77 ;  /* 0x0000004d00d27308 */ /* 0x000a620000002400 */
[C---:B------:R-:W-:Y:S01]  /*1d820*/  HMMA.16816.F32.BF16 R96, R216.reuse, R10, R96 ;  /* 0x0000000ad860723c */ /* 0x040fe20000041860 */
[----:B------:R-:W5:Y:S08]  /*1d830*/  LDSM.16.M88.4 R8, [R2+0x8800] ;  /* 0x008800000208783b */ /* 0x000f700000000200 */
[----:B------:R-:W2:Y:S01]  /*1d840*/  MUFU.TANH R206, R78 ;  /* 0x0000004e00ce7308 */ /* 0x000ea20000002400 */
[C---:B----4-:R-:W-:Y:S03]  /*1d850*/  HMMA.16816.F32.BF16 R100, R216.reuse, R4, R100 ;  /* 0x00000004d864723c */ /* 0x050fe60000041864 */
[-C--:B------:R-:W-:Y:S01]  /*1d860*/  FMUL.FTZ R92, R92, R252.reuse ;  /* 0x000000fc5c5c7220 */ /* 0x080fe20000410000 */
[-C--:B------:R-:W-:Y:S01]  /*1d870*/  FMUL.FTZ R94, R94, R252.reuse ;  /* 0x000000fc5e5e7220 */ /* 0x080fe20000410000 */
[-C--:B------:R-:W-:Y:S01]  /*1d880*/  FMUL.FTZ R93, R93, R252.reuse ;  /* 0x000000fc5d5d7220 */ /* 0x080fe20000410000 */
[-C--:B------:R-:W-:Y:S03]  /*1d890*/  FMUL.FTZ R95, R95, R252.reuse ;  /* 0x000000fc5f5f7220 */ /* 0x080fe60000410000 */
[----:B------:R4:W4:Y:S01]  /*1d8a0*/  MUFU.TANH R204, R79 ;  /* 0x0000004f00cc7308 */ /* 0x0009220000002400 */
[C---:B------:R-:W-:Y:S01]  /*1d8b0*/  HMMA.16816.F32.BF16 R104, R216.reuse, R6, R104 ;  /* 0x00000006d868723c */ /* 0x040fe20000041868 */
[----:B------:R-:W4:Y:S02]  /*1d8c0*/  LDSM.16.M88.4 R4, [R2+0x9000] ;  /* 0x009000000204783b */ /* 0x000f240000000200 */
[-C--:B------:R-:W-:Y:S01]  /*1d8d0*/  FMUL.FTZ R98, R98, R252.reuse ;  /* 0x000000fc62627220 */ /* 0x080fe20000410000 */
[-C--:B------:R-:W-:Y:S01]  /*1d8e0*/  FMUL.FTZ R172, R96, R252.reuse ;  /* 0x000000fc60ac7220 */ /* 0x080fe20000410000 */
[-C--:B-1----:R-:W-:Y:S01]  /*1d8f0*/  FMUL.FTZ R63, R99, R252.reuse ;  /* 0x000000fc633f7220 */ /* 0x082fe20000410000 */
[-C--:B------:R-:W-:Y:S03]  /*1d900*/  FMUL.FTZ R97, R97, R252.reuse ;  /* 0x000000fc61617220 */ /* 0x080fe60000410000 */
[----:B------:R-:W1:Y:S01]  /*1d910*/  MUFU.TANH R200, R82 ;  /* 0x0000005200c87308 */ /* 0x000e620000002400 */
[-C--:B---3--:R-:W-:Y:S01]  /*1d920*/  FMUL.FTZ R75, R100, R252.reuse ;  /* 0x000000fc644b7220 */ /* 0x088fe20000410000 */
[-C--:B--2---:R-:W-:Y:S01]  /*1d930*/  FMUL.FTZ R81, R102, R252.reuse ;  /* 0x000000fc66517220 */ /* 0x084fe20000410000 */
[-C--:B------:R-:W-:Y:S01]  /*1d940*/  FMUL.FTZ R69, R101, R252.reuse ;  /* 0x000000fc65457220 */ /* 0x080fe20000410000 */
[-C--:B-----5:R-:W-:Y:S06]  /*1d950*/  FMUL.FTZ R77, R103, R252.reuse ;  /* 0x000000fc674d7220 */ /* 0x0a0fec0000410000 */
[----:B------:R-:W2:Y:S01]  /*1d960*/  MUFU.TANH R196, R84 ;  /* 0x0000005400c47308 */ /* 0x000ea20000002400 */
[-C--:B------:R-:W-:Y:S01]  /*1d970*/  FMUL.FTZ R83, R104, R252.reuse ;  /* 0x000000fc68537220 */ /* 0x080fe20000410000 */
[-C--:B------:R-:W-:Y:S01]  /*1d980*/  FMUL.FTZ R87, R106, R252.reuse ;  /* 0x000000fc6a577220 */ /* 0x080fe20000410000 */
[-C--:B----4-:R-:W-:Y:S07]  /*1d990*/  FMUL.FTZ R79, R105, R252.reuse ;  /* 0x000000fc694f7220 */ /* 0x090fee0000410000 */
[----:B------:R3:W4:Y:S01]  /*1d9a0*/  MUFU.TANH R194, R85 ;  /* 0x0000005500c27308 */ /* 0x0007220000002400 */
[C---:B------:R-:W-:Y:S09]  /*1d9b0*/  HMMA.16816.F32.BF16 R108, R216.reuse, R8, R108 ;  /* 0x00000008d86c723c */ /* 0x040ff2000004186c */
[----:B------:R-:W1:Y:S01]  /*1d9c0*/  MUFU.TANH R192, R86 ;  /* 0x0000005600c07308 */ /* 0x000e620000002400 */
[C---:B------:R-:W-:Y:S01]  /*1d9d0*/  HMMA.16816.F32.BF16 R112, R216.reuse, R10, R112 ;  /* 0x0000000ad870723c */ /* 0x040fe20000041870 */
[----:B------:R-:W5:Y:S01]  /*1d9e0*/  LDSM.16.M88.4 R8, [R2+0x9800] ;  /* 0x009800000208783b */ /* 0x000f620000000200 */
[----:B------:R-:W-:Y:S07]  /*1d9f0*/  DEPBAR.LE SB0, 0x0 ;  /* 0x000080000000791a */ /* 0x000fee0000000000 */
[----:B------:R2:W1:Y:S01]  /*1da00*/  MUFU.TANH R184, R90 ;  /* 0x0000005a00b87308 */ /* 0x0004620000002400 */
[C---:B------:R-:W-:Y:S09]  /*1da10*/  HMMA.16816.F32.BF16 R116, R216.reuse, R4, R116 ;  /* 0x00000004d874723c */ /* 0x040ff20000041874 */
[----:B------:R4:W1:Y:S01]  /*1da20*/  MUFU.TANH R180, R92 ;  /* 0x0000005c00b47308 */ /* 0x0008620000002400 */
[----:B------:R-:W-:Y:S01]  /*1da30*/  BAR.SYNC.DEFER_BLOCKING 0x0 ;  /* 0x0000000000007b1d */ /* 0x000fe20000010000 */
[C---:B------:R-:W-:Y:S03]  /*1da40*/  HMMA.16816.F32.BF16 R120, R216.reuse, R6, R120 ;  /* 0x00000006d878723c */ /* 0x040fe60000041878 */
[-C--:B---3--:R-:W-:Y:S01]  /*1da50*/  FMUL.FTZ R85, R107, R252.reuse ;  /* 0x000000fc6b557220 */ /* 0x088fe20000410000 */
[-C--:B------:R-:W-:Y:S01]  /*1da60*/  FMUL.FTZ R106, R108, R252.reuse ;  /* 0x000000fc6c6a7220 */ /* 0x080fe20000410000 */
[-C--:B------:R-:W-:Y:S03]  /*1da70*/  FMUL.FTZ R104, R109, R252.reuse ;  /* 0x000000fc6d687220 */ /* 0x080fe60000410000 */
[----:B------:R3:W1:Y:S01]  /*1da80*/  MUFU.TANH R176, R94 ;  /* 0x0000005e00b07308 */ /* 0x0006620000002400 */
[-C--:B------:R-:W-:Y:S01]  /*1da90*/  FMUL.FTZ R102, R110, R252.reuse ;  /* 0x000000fc6e667220 */ /* 0x080fe20000410000 */
[-C--:B------:R-:W-:Y:S01]  /*1daa0*/  FMUL.FTZ R100, R111, R252.reuse ;  /* 0x000000fc6f647220 */ /* 0x080fe20000410000 */
[-C--:B------:R-:W-:Y:S01]  /*1dab0*/  FMUL.FTZ R96, R113, R252.reuse ;  /* 0x000000fc71607220 */ /* 0x080fe20000410000 */
[-C--:B--2---:R-:W-:Y:S01]  /*1dac0*/  FMUL.FTZ R90, R116, R252.reuse ;  /* 0x000000fc745a7220 */ /* 0x084fe20000410000 */
[-C--:B------:R-:W-:Y:S01]  /*1dad0*/  FMUL.FTZ R88, R117, R252.reuse ;  /* 0x000000fc75587220 */ /* 0x080fe20000410000 */
[-C--:B------:R-:W-:Y:S04]  /*1dae0*/  FMUL.FTZ R86, R118, R252.reuse ;  /* 0x000000fc76567220 */ /* 0x080fe80000410000 */
[----:B------:R2:W1:Y:S01]  /*1daf0*/  MUFU.TANH R168, R98 ;  /* 0x0000006200a87308 */ /* 0x0004620000002400 */
[-C--:B------:R-:W-:Y:S01]  /*1db00*/  FMUL.FTZ R82, R119, R252.reuse ;  /* 0x000000fc77527220 */ /* 0x080fe20000410000 */
[-C--:B----4-:R-:W-:Y:S01]  /*1db10*/  FMUL.FTZ R92, R115, R252.reuse ;  /* 0x000000fc735c7220 */ /* 0x090fe20000410000 */
[-C--:B------:R-:W-:Y:S01]  /*1db20*/  FMUL.FTZ R84, R120, R252.reuse ;  /* 0x000000fc78547220 */ /* 0x080fe20000410000 */
[-C--:B------:R-:W-:Y:S01]  /*1db30*/  FMUL.FTZ R80, R121, R252.reuse ;  /* 0x000000fc79507220 */ /* 0x080fe20000410000 */
[-C--:B------:R-:W-:Y:S05]  /*1db40*/  FMUL.FTZ R78, R122, R252.reuse ;  /* 0x000000fc7a4e7220 */ /* 0x080fea0000410000 */
[----:B------:R-:W4:Y:S01]  /*1db50*/  MUFU.TANH R43, R43 ;  /* 0x0000002b002b7308 */ /* 0x000f220000002400 */
[-C--:B------:R-:W-:Y:S01]  /*1db60*/  FMUL.FTZ R76, R123, R252.reuse ;  /* 0x000000fc7b4c7220 */ /* 0x080fe20000410000 */
[-C--:B---3--:R-:W-:Y:S01]  /*1db70*/  FMUL.FTZ R94, R114, R252.reuse ;  /* 0x000000fc725e7220 */ /* 0x088fe20000410000 */
[C---:B-----5:R-:W-:Y:S07]  /*1db80*/  HMMA.16816.F32.BF16 R124, R216.reuse, R8, R124 ;  /* 0x00000008d87c723c */ /* 0x060fee000004187c */
[----:B------:R3:W1:Y:S01]  /*1db90*/  MUFU.TANH R207, R44 ;  /* 0x0000002c00cf7308 */ /* 0x0006620000002400 */
[-C--:B--2---:R-:W-:Y:S01]  /*1dba0*/  FMUL.FTZ R98, R112, R252.reuse ;  /* 0x000000fc70627220 */ /* 0x084fe20000410000 */
[----:B------:R-:W-:Y:S08]  /*1dbb0*/  HMMA.16816.F32.BF16 R128, R216, R10, R128 ;  /* 0x0000000ad880723c */ /* 0x000ff00000041880 */
[----:B------:R-:W2:Y:S02]  /*1dbc0*/  MUFU.TANH R205, R205 ;  /* 0x000000cd00cd7308 */ /* 0x000ea40000002400 */
        /* <DEDUP_REMOVED lines=74> */
[----:B------:R-:W2:Y:S01]  /*1e070*/  S2R R4, SR_TID.X ;  /* 0x0000000000047919 */ /* 0x000ea20000002100 */
[----:B------:R-:W-:Y:S02]  /*1e080*/  BSSY.RECONVERGENT B0, `(.L_x_5938) ;  /* 0x0000051000007945 */ /* 0x000fe40003800200 */
[----:B------:R-:W-:Y:S11]  /*1e090*/  ISETP.NE.AND.EX P5, PT, R245, RZ, PT, P0 ;  /* 0x000000fff500720c */ /* 0x000ff60003fa5300 */
[----:B------:R-:W-:Y:S02]  /*1e0a0*/  @!UPT UIADD3 URZ, UPT, UPT, URZ, URZ, URZ ;  /* 0x000000fffffff290 */ /* 0x000fe4000fffe0ff */
[----:B------:R-:W3:Y:S01]  /*1e0b0*/  @!P5 LD.E R2, desc[UR4][R164.64+0x38] ;  /* 0x00003804a402d980 */ /* 0x000ee2000c101900 */
[----:B------:R-:W-:Y:S05]  /*1e0c0*/  @!P5 IMAD.MOV.U32 R5, RZ, RZ, RZ ;  /* 0x000000ffff05d224 */ /* 0x000fea00078e00ff */
[----:B------:R-:W-:Y:S01]  /*1e0d0*/  @!P5 IADD3 R5, P0, PT, RZ, -R5, RZ ;  /* 0x80000005ff05d210 */ /* 0x000fe20007f1e0ff */
[----:B---3--:R-:W-:Y:S02]  /*1e0e0*/  @!P5 IMAD.SHL.U32 R2, R2, 0x100, RZ ;  /* 0x000001000202d824 */ /* 0x008fe400078e00ff */
[----:B--2---:R-:W-:Y:S02]  /*1e0f0*/  IMAD.SHL.U32 R4, R4, 0x8, RZ ;  /* 0x0000000804047824 */ /* 0x004fe400078e00ff */
[----:B------:R-:W-:Y:S03]  /*1e100*/  @!P5 IMAD.X R2, RZ, RZ, ~R2, P0 ;  /* 0x000000ffff02d224 */ /* 0x000fe600000e0e02 */
[----:B------:R-:W-:Y:S02]  /*1e110*/  LOP3.LUT R4, R4, 0x38, RZ, 0xc0, !PT ;  /* 0x0000003804047812 */ /* 0x000fe400078ec0ff */
[----:B------:R-:W-:Y:S02]  /*1e120*/  @!P5 SHF.R.S64 R5, R5, 0x1f, R2 ;  /* 0x0000001f0505d819 */ /* 0x000fe40000001002 */
[----:B------:R-:W-:Y:S02]  /*1e130*/  ISETP.GE.AND P0, PT, R4, R239, PT ;  /* 0x000000ef0400720c */ /* 0x000fe40003f06270 */
[----:B------:R-:W-:Y:S01]  /*1e140*/  @!P5 IADD3 R232, P1, PT, R5, R232, RZ ;  /* 0x000000e805e8d210 */ /* 0x000fe20007f3e0ff */
[----:B------:R-:W-:Y:S03]  /*1e150*/  IMAD.SHL.U32 R5, R228, 0x20, RZ ;  /* 0x00000020e4057824 */ /* 0x000fe600078e00ff */
[----:B------:R-:W-:Y:S01]  /*1e160*/  @!P5 LEA.HI.X.SX32 R233, R2, R233, 0x1, P1 ;  /* 0x000000e902e9d211 */ /* 0x000fe200008f0eff */
[----:B------:R-:W-:Y:S08]  /*1e170*/  @!P5 BRA `(.L_x_5939) ;  /* 0x000000040004d947 */ /* 0x000ff00003800000 */
[----:B------:R-:W-:Y:S01]  /*1e180*/  VIADD R10, R248, 0xfffffe00 ;  /* 0xfffffe00f80a7836 */ /* 0x000fe20000000000 */
[----:B------:R-:W2:Y:S04]  /*1e190*/  LD.E R61, desc[UR4][R164.64+0x170] ;  /* 0x00017004a43d7980 */ /* 0x000ea8000c101900 */
        /* <DEDUP_REMOVED lines=8> */
[----:B--2---:R-:W-:Y:S02]  /*1e220*/  VIADD R64, R2, 0xffffffe ;  /* 0x0ffffffe02407836 */ /* 0x004fe40000000000 */
[----:B------:R-:W-:Y:S06]  /*1e230*/  VIADD R2, R248, 0xffffff00 ;  /* 0xffffff00f8027836 */ /* 0x000fec0000000000 */
[----:B------:R-:W2:Y:S02]  /*1e240*/  F2I.FTZ.U32.TRUNC.NTZ R65, R64 ;  /* 0x0000004000417305 */ /* 0x000ea4000021f000 */
[--C-:B--2---:R-:W-:Y:S01]  /*1e250*/  IMAD.MOV R6, RZ, RZ, -R65.reuse ;  /* 0x000000ffff067224 */ /* 0x104fe200078e0a41 */
[----:B------:R-:W-:Y:S03]  /*1e260*/  MOV R64, RZ ;  /* 0x000000ff00407202 */ /* 0x000fe60000000f00 */
        /* <DEDUP_REMOVED lines=50> */
.L_x_5939:
[----:B------:R-:W-:Y:S05]  /*1e590*/  BSYNC.RECONVERGENT B0 ;  /* 0x0000000000007941 */ /* 0x000fea0003800200 */
.L_x_5938:
[----:B------:R-:W-:Y:S01]  /*1e5a0*/  @!PT LDS RZ, [RZ] ;  /* 0x00000000fffff984 */ /* 0x000fe20000000800 */
[----:B------:R-:W-:Y:S01]  /*1e5b0*/  @!PT LDS RZ, [RZ] ;  /* 0x00000000fffff984 */ /* 0x000fe20000000800 */
[----:B------:R-:W-:Y:S01]  /*1e5c0*/  @!PT LDS RZ, [RZ] ;  /* 0x00000000fffff984 */ /* 0x000fe20000000800 */
[----:B------:R-:W-:Y:S01]  /*1e5d0*/  @!P0 LDGSTS.E.BYPASS.LTC128B.128 [R251+0x2000], desc[UR4][R232.64] ;  /* 0x02000000e8fb8fae */ /* 0x000fe2000b981a04 */
[CC--:B------:R-:W-:Y:S02]  /*1e5e0*/  @!P0 LEA R60, P1, R228.reuse, R232.reuse, 0x5 ;  /* 0x000000e8e43c8211 */ /* 0x0c0fe400078228ff */
[C---:B------:R-:W-:Y:S01]  /*1e5f0*/  IADD3 R10, P6, P4, R5.reuse, R232, R5 ;  /* 0x000000e8050a7210 */ /* 0x040fe20007cde005 */
[----:B------:R2:W-:Y:S01]  /*1e600*/  @P0 STS.128 [R251+0x2000], RZ ;  /* 0x002000fffb000388 */ /* 0x0005e20000000c00 */
[CCC-:B------:R-:W-:Y:S02]  /*1e610*/  @!P0 LEA.HI.X R61, R228.reuse, R233.reuse, R229.reuse, 0x5, P1 ;  /* 0x000000e9e43d8211 */ /* 0x1c0fe400008f2ce5 */
[----:B------:R-:W-:Y:S02]  /*1e620*/  SHF.L.U64.HI R2, R228, 0x5, R229 ;  /* 0x00000005e4027819 */ /* 0x000fe400000102e5 */
[----:B------:R-:W-:Y:S01]  /*1e630*/  IADD3 R6, P3, P1, R5, R10, R5 ;  /* 0x0000000a05067210 */ /* 0x000fe2000797e005 */
[----:B------:R-:W-:Y:S01]  /*1e640*/  @!PT LDS RZ, [RZ] ;  /* 0x00000000fffff984 */ /* 0x000fe20000000800 */
[----:B------:R-:W-:Y:S01]  /*1e650*/  @!PT LDS RZ, [RZ] ;  /* 0x00000000fffff984 */ /* 0x000fe20000000800 */
[----:B------:R-:W-:Y:S01]  /*1e660*/  @!PT LDS RZ, [RZ] ;  /* 0x00000000fffff984 */ /* 0x000fe20000000800 */
[----:B------:R3:W-:Y:S01]  /*1e670*/  @!P0 LDGSTS.E.BYPASS.LTC128B.128 [R251+0x2800], desc[UR4][R60.64] ;  /* 0x028000003cfb8fae */ /* 0x0007e2000b981a04 */
[--C-:B------:R-:W-:Y:S02]  /*1e680*/  IADD3.X R11, PT, PT, R2, R233, R2.reuse, P6, P4 ;  /* 0x000000e9020b7210 */ /* 0x100fe400037e8402 */
[----:B------:R-:W-:Y:S01]  /*1e690*/  IADD3 R112, P4, PT, R6, R5, RZ ;  /* 0x0000000506707210 */ /* 0x000fe20007f9e0ff */
        /* <DEDUP_REMOVED lines=10> */
[--C-:B------:R-:W-:Y:S01]  /*1e740*/  @!P0 IMAD.X R9, R11, 0x1, R2.reuse, P1 ;  /* 0x000000010b098824 */ /* 0x100fe200008e0602 */
[-C--:B------:R-:W-:Y:S01]  /*1e750*/  IADD3 R108, P1, PT, R110, R5.reuse, RZ ;  /* 0x000000056e6c7210 */ /* 0x080fe20007f3e0ff */
[--C-:B------:R-:W-:Y:S03]  /*1e760*/  IMAD.X R111, R113, 0x1, R2.reuse, P3 ;  /* 0x00000001716f7824 */ /* 0x100fe600018e0602 */
[----:B------:R-:W-:Y:S01]  /*1e770*/  @!PT LDS RZ, [RZ] ;  /* 0x00000000fffff984 */ /* 0x000fe20000000800 */
[----:B------:R-:W-:Y:S01]  /*1e780*/  @!PT LDS RZ, [RZ] ;  /* 0x00000000fffff984 */ /* 0x000fe20000000800 */
[----:B------:R-:W-:Y:S01]  /*1e790*/  @!PT LDS RZ, [RZ] ;  /* 0x00000000fffff984 */ /* 0x000fe20000000800 */
[----:B------:R5:W-:Y:S01]  /*1e7a0*/  @!P0 LDGSTS.E.BYPASS.LTC128B.128 [R251+0x3800], desc[UR4][R8.64] ;  /* 0x0380000008fb8fae */ /* 0x000be2000b981a04 */
[--C-:B------:R-:W-:Y:S01]  /*1e7b0*/  IMAD.X R109, R111, 0x1, R2.reuse, P1 ;  /* 0x000000016f6d7824 */ /* 0x100fe200008e0602 */
[-C--:B------:R-:W-:Y:S02]  /*1e7c0*/  IADD3 R66, P3, PT, R108, R5.reuse, RZ ;  /* 0x000000056c427210 */ /* 0x080fe40007f7e0ff */
[----:B------:R2:W-:Y:S02]  /*1e7d0*/  @P0 STS.128 [R251+0x3800], RZ ;  /* 0x003800fffb000388 */ /* 0x0005e40000000c00 */
[-C--:B------:R-:W-:Y:S01]  /*1e7e0*/  IADD3 R64, P1, PT, R66, R5.reuse, RZ ;  /* 0x0000000542407210 */ /* 0x080fe20007f3e0ff */
[--C-:B------:R-:W-:Y:S01]  /*1e7f0*/  IMAD.X R67, R109, 0x1, R2.reuse, P3 ;  /* 0x000000016d437824 */ /* 0x100fe200018e0602 */
[----:B------:R-:W-:Y:S01]  /*1e800*/  @!PT LDS RZ, [RZ] ;  /* 0x00000000fffff984 */ /* 0x000fe20000000800 */
[----:B------:R-:W-:Y:S01]  /*1e810*/  @!PT LDS RZ, [RZ] ;  /* 0x00000000fffff984 */ /* 0x000fe20000000800 */
[----:B------:R-:W-:Y:S01]  /*1e820*/  @!PT LDS RZ, [RZ] ;  /* 0x00000000fffff984 */ /* 0x000fe20000000800 */
[----:B------:R1:W-:Y:S02]  /*1e830*/  @!P0 LDGSTS.E.BYPASS.LTC128B.128 [R251+0x4000], desc[UR4][R6.64] ;  /* 0x0400000006fb8fae */ /* 0x0003e4000b981a04 */
[-C--:B---3--:R-:W-:Y:S01]  /*1e840*/  IADD3 R60, P3, PT, R64, R5.reuse, RZ ;  /* 0x00000005403c7210 */ /* 0x088fe20007f7e0ff */
[--C-:B------:R-:W-:Y:S01]  /*1e850*/  IMAD.X R65, R67, 0x1, R2.reuse, P1 ;  /* 0x0000000143417824 */ /* 0x100fe200008e0602 */
[----:B------:R2:W-:Y:S03]  /*1e860*/  @P0 STS.128 [R251+0x4000], RZ ;  /* 0x004000fffb000388 */ /* 0x0005e60000000c00 */
[--C-:B------:R-:W-:Y:S01]  /*1e870*/  IMAD.X R61, R65, 0x1, R2.reuse, P3 ;  /* 0x00000001413d7824 */ /* 0x100fe200018e0602 */
[----:B------:R-:W-:Y:S01]  /*1e880*/  @!PT LDS RZ, [RZ] ;  /* 0x00000000fffff984 */ /* 0x000fe20000000800 */
[----:B------:R-:W-:Y:S01]  /*1e890*/  @!PT LDS RZ, [RZ] ;  /* 0x00000000fffff984 */ /* 0x000fe20000000800 */
[----:B------:R-:W-:Y:S01]  /*1e8a0*/  @!PT LDS RZ, [RZ] ;  /* 0x00000000fffff984 */ /* 0x000fe20000000800 */
[----:B------:R-:W-:Y:S01]  /*1e8b0*/  @!P0 LDGSTS.E.BYPASS.LTC128B.128 [R251+0x4800], desc[UR4][R112.64] ;  /* 0x0480000070fb8fae */ /* 0x000fe2000b981a04 */
        /* <DEDUP_REMOVED lines=16> */
[-C--:B------:R-:W-:Y:S02]  /*1e9c0*/  IADD3 R4, P3, PT, R6, R5.reuse, RZ ;  /* 0x0000000506047210 */ /* 0x080fe40007f7e0ff */
        /* <DEDUP_REMOVED lines=9> */
[----:B------:R2:W-:Y:S01]  /*1ea60*/  @!P0 LDGSTS.E.BYPASS.LTC128B.128 [R251+0x6800], desc[UR4][R64.64] ;  /* 0x0680000040fb8fae */ /* 0x0005e2000b981a04 */
[----:B---3--:R-:W-:Y:S03]  /*1ea70*/  @!P0 IADD3 R110, P1, PT, R4, R5, RZ ;  /* 0x00000005046e8210 */ /* 0x008fe60007f3e0ff */
[----:B------:R2:W-:Y:S01]  /*1ea80*/  @P0 STS.128 [R251+0x6800], RZ ;  /* 0x006800fffb000388 */ /* 0x0005e20000000c00 */
[--C-:B------:R-:W-:Y:S03]  /*1ea90*/  IMAD.X R5, R7, 0x1, R2.reuse, P3 ;  /* 0x0000000107057824 */ /* 0x100fe600018e0602 */
        /* <DEDUP_REMOVED lines=32> */
.L_x_5937:
[----:B------:R-:W-:Y:S05]  /*1eca0*/  BSYNC.RECONVERGENT B1 ;  /* 0x0000000000017941 */ /* 0x000fea0003800200 */
.L_x_5936:
[----:B--2---:R-:W2:Y:S01]  /*1ecb0*/  LDL.LU R10, [R1] ;  /* 0x00000000010a7983 */ /* 0x004ea20000300800 */
[C---:B------:R-:W-:Y:S02]  /*1ecc0*/  IADD3 R8, PT, PT, R247.reuse, -0x8, RZ ;  /* 0xfffffff8f7087810 */ /* 0x040fe40007ffe0ff */
[C---:B------:R-:W-:Y:S01]  /*1ecd0*/  IADD3 R5, PT, PT, R247.reuse, -0x10, RZ ;  /* 0xfffffff0f7057810 */ /* 0x040fe20007ffe0ff */
[----:B------:R-:W3:Y:S01]  /*1ece0*/  LDL.LU R46, [R1+0xc] ;  /* 0x00000c00012e7983 */ /* 0x000ee20000300800 */
        /* <DEDUP_REMOVED lines=11> */
[C---:B------:R-:W-:Y:S01]  /*1eda0*/  FFMA.FTZ R54, -R0.reuse, R5, R14 ;  /* 0x0000000500367223 */ /* 0x040fe2000001010e */
[----:B------:R-:W-:Y:S01]  /*1edb0*/  IABS R6, R6 ;  /* 0x0000000600067213 */ /* 0x000fe20000000000 */
[----:B------:R-:W5:Y:S01]  /*1edc0*/  LDL.LU R11, [R1+0x8] ;  /* 0x00000800010b7983 */ /* 0x000f620000300800 */
[C---:B------:R-:W-:Y:S01]  /*1edd0*/  IADD3 R115, PT, PT, R247.reuse, -0x40, RZ ;  /* 0xffffffc0f7737810 */ /* 0x040fe20007ffe0ff */
[C---:B------:R-:W-:Y:S01]  /*1ede0*/  FFMA.FTZ R44, -R0.reuse, R44, R3 ;  /* 0x0000002c002c7223 */ /* 0x040fe20000010103 */
[C---:B------:R-:W-:Y:S02]  /*1edf0*/  IADD3 R3, PT, PT, R247.reuse, -0x18, RZ ;  /* 0xffffffe8f7037810 */ /* 0x040fe40007ffe0ff */
[----:B------:R-:W-:Y:S02]  /*1ee00*/  I2FP.F32.S32 R6, R6 ;  /* 0x0000000600067245 */ /* 0x000fe40000201400 */
[----:B------:R-:W-:Y:S02]  /*1ee10*/  IABS R3, R3 ;  /* 0x0000000300037213 */ /* 0x000fe40000000000 */
[C---:B------:R-:W-:Y:S01]  /*1ee20*/  IADD3 R7, PT, PT, R247.reuse, -0x1, RZ ;  /* 0xfffffffff7077810 */ /* 0x040fe20007ffe0ff */
[C---:B------:R-:W-:Y:S01]  /*1ee30*/  FFMA.FTZ R223, -R0.reuse, R6, R223 ;  /* 0x0000000600df7223 */ /* 0x040fe200000101df */
[----:B------:R-:W-:Y:S02]  /*1ee40*/  I2FP.F32.S32 R3, R3 ;  /* 0x0000000300037245 */ /* 0x000fe40000201400 */
[----:B------:R-:W-:Y:S02]  /*1ee50*/  IABS R115, R115 ;  /* 0x0000007300737213 */ /* 0x000fe40000000000 */
[----:B------:R-:W-:Y:S01]  /*1ee60*/  IABS R7, R7 ;  /* 0x0000000700077213 */ /* 0x000fe20000000000 */
[CC--:B------:R-:W-:Y:S01]  /*1ee70*/  FFMA.FTZ R58, -R0.reuse, R3.reuse, R12 ;  /* 0x00000003003a7223 */ /* 0x0c0fe2000001010c */
[C---:B------:R-:W-:Y:S01]  /*1ee80*/  FFMA.FTZ R60, -R0.reuse, R3, R18 ;  /* 0x00000003003c7223 */ /* 0x040fe20000010112 */
[C---:B------:R-:W-:Y:S02]  /*1ee90*/  IADD3 R3, PT, PT, R247.reuse, -0x31, RZ ;  /* 0xffffffcff7037810 */ /* 0x040fe40007ffe0ff */
[----:B------:R-:W-:Y:S02]  /*1eea0*/  I2FP.F32.S32 R115, R115 ;  /* 0x0000007300737245 */ /* 0x000fe40000201400 */
[----:B------:R-:W-:Y:S02]  /*1eeb0*/  IABS R3, R3 ;  /* 0x0000000300037213 */ /* 0x000fe40000000000 */
[----:B------:R-:W-:Y:S01]  /*1eec0*/  I2FP.F32.S32 R7, R7 ;  /* 0x0000000700077245 */ /* 0x000fe20000201400 */
[CC--:B------:R-:W-:Y:S01]  /*1eed0*/  FFMA.FTZ R66, -R0.reuse, R115.reuse, R32 ;  /* 0x0000007300427223 */ /* 0x0c0fe20000010120 */
[C---:B------:R-:W-:Y:S01]  /*1eee0*/  FFMA.FTZ R115, -R0.reuse, R115, R36 ;  /* 0x0000007300737223 */ /* 0x040fe20000010124 */
[C---:B------:R-:W-:Y:S01]  /*1eef0*/  IADD3 R103, PT, PT, R247.reuse, -0x29, RZ ;  /* 0xffffffd7f7677810 */ /* 0x040fe20007ffe0ff */
[----:B------:R-:W5:Y:S01]  /*1ef00*/  LD.E R36, desc[UR4][R164.64+0xdc] ;  /* 0x0000dc04a4247980 */ /* 0x000f62000c101900 */
[C---:B------:R-:W-:Y:S02]  /*1ef10*/  IADD3 R67, PT, PT, R247.reuse, -0x30, RZ ;  /* 0xffffffd0f7437810 */ /* 0x040fe40007ffe0ff */
[----:B------:R-:W-:Y:S02]  /*1ef20*/  IABS R103, R103 ;  /* 0x0000006700677213 */ /* 0x000fe40000000000 */
[----:B------:R-:W-:Y:S02]  /*1ef30*/  IABS R67, R67 ;  /* 0x0000004300437213 */ /* 0x000fe40000000000 */
[----:B------:R-:W-:Y:S02]  /*1ef40*/  I2FP.F32.S32 R103, R103 ;  /* 0x0000006700677245 */ /* 0x000fe40000201400 */
[----:B------:R-:W-:Y:S02]  /*1ef50*/  I2FP.F32.S32 R67, R67 ;  /* 0x0000004300437245 */ /* 0x000fe40000201400 */
[C---:B------:R-:W-:Y:S01]  /*1ef60*/  IADD3 R123, PT, PT, R247.reuse, -0x58, RZ ;  /* 0xffffffa8f77b7810 */ /* 0x040fe20007ffe0ff */
[CC--:B------:R-:W-:Y:S01]  /*1ef70*/  FFMA.FTZ R21, -R0.reuse, R103.reuse, R21 ;  /* 0x0000006700157223 */ /* 0x0c0fe20000010115 */
[C---:B------:R-:W-:Y:S01]  /*1ef80*/  FFMA.FTZ R103, -R0.reuse, R103, R27 ;  /* 0x0000006700677223 */ /* 0x040fe2000001011b */
[CC--:B------:R-:W-:Y:S01]  /*1ef90*/  FFMA.FTZ R219, -R0.reuse, R67.reuse, R24 ;  /* 0x0000004300db7223 */ /* 0x0c0fe20000010118 */
[C---:B------:R-:W-:Y:S01]  /*1efa0*/  FFMA.FTZ R67, -R0.reuse, R67, R30 ;  /* 0x0000004300437223 */ /* 0x040fe2000001011e */
[----:B------:R-:W-:Y:S02]  /*1efb0*/  IABS R123, R123 ;  /* 0x0000007b007b7213 */ /* 0x000fe40000000000 */
[C---:B------:R-:W-:Y:S02]  /*1efc0*/  IADD3 R252, PT, PT, R247.reuse, -0x80, RZ ;  /* 0xffffff80f7fc7810 */ /* 0x040fe40007ffe0ff */
[----:B------:R-:W-:Y:S02]  /*1efd0*/  I2FP.F32.S32 R123, R123 ;  /* 0x0000007b007b7245 */ /* 0x000fe40000201400 */
[----:B------:R-:W-:Y:S02]  /*1efe0*/  IABS R252, R252 ;  /* 0x000000fc00fc7213 */ /* 0x000fe40000000000 */
[C---:B------:R-:W-:Y:S01]  /*1eff0*/  IADD3 R110, PT, PT, R247.reuse, -0xc8, RZ ;  /* 0xffffff38f76e7810 */ /* 0x040fe20007ffe0ff */
[CC--:B-1----:R-:W-:Y:S01]  /*1f000*/  FFMA.FTZ R207, -R0.reuse, R123.reuse, R207 ;  /* 0x0000007b00cf7223 */ /* 0x0c2fe200000101cf */
[C---:B------:R-:W-:Y:S01]  /*1f010*/  FFMA.FTZ R123, -R0.reuse, R123, R42 ;  /* 0x0000007b007b7223 */ /* 0x040fe2000001012a */
[----:B------:R-:W-:Y:S02]  /*1f020*/  I2FP.F32.S32 R252, R252 ;  /* 0x000000fc00fc7245 */ /* 0x000fe40000201400 */
        /* <DEDUP_REMOVED lines=13> */
[C---:B--2---:R-:W-:Y:S01]  /*1f100*/  FFMA.FTZ R10, -R0.reuse, R7, R10 ;  /* 0x00000007000a7223 */ /* 0x044fe2000001010a */
[C---:B------:R-:W-:Y:S01]  /*1f110*/  IADD3 R7, PT, PT, R247.reuse, -0x11, RZ ;  /* 0xffffffeff7077810 */ /* 0x040fe20007ffe0ff */
[C---:B---3--:R-:W-:Y:S03]  /*1f120*/  FFMA.FTZ R8, -R0.reuse, R8, R46 ;  /* 0x0000000800087223 */ /* 0x048fe6000001012e */
[----:B------:R-:W-:Y:S01]  /*1f130*/  IABS R7, R7 ;  /* 0x0000000700077213 */ /* 0x000fe20000000000 */
[C---:B----4-:R-:W-:Y:S01]  /*1f140*/  FFMA.FTZ R6, -R0.reuse, R6, R4 ;  /* 0x0000000600067223 */ /* 0x050fe20000010104 */
[C---:B------:R-:W-:Y:S02]  /*1f150*/  IADD3 R4, PT, PT, R247.reuse, -0x21, RZ ;  /* 0xffffffdff7047810 */ /* 0x040fe40007ffe0ff */
[----:B------:R-:W-:Y:S01]  /*1f160*/  I2FP.F32.S32 R7, R7 ;  /* 0x0000000700077245 */ /* 0x000fe20000201400 */
[C---:B-----5:R-:W-:Y:S01]  /*1f170*/  FFMA.FTZ R46, -R0.reuse, R5, R2 ;  /* 0x00000005002e7223 */ /* 0x060fe20000010102 */
[C---:B------:R-:W-:Y:S02]  /*1f180*/  IADD3 R2, PT, PT, R247.reuse, -0x19, RZ ;  /* 0xffffffe7f7027810 */ /* 0x040fe40007ffe0ff */
[----:B------:R-:W-:Y:S01]  /*1f190*/  IABS R4, R4 ;  /* 0x0000000400047213 */ /* 0x000fe20000000000 */
[CC--:B------:R-:W-:Y:S01]  /*1f1a0*/  FFMA.FTZ R52, -R0.reuse, R7.reuse, R15 ;  /* 0x0000000700347223 */ /* 0x0c0fe2000001010f */
[----:B------:R-:W-:Y:S02]  /*1f1b0*/  IABS R2, R2 ;  /* 0x0000000200027213 */ /* 0x000fe40000000000 */
[----:B------:R-:W-:Y:S01]  /*1f1c0*/  I2FP.F32.S32 R4, R4 ;  /* 0x0000000400047245 */ /* 0x000fe20000201400 */
[C---:B------:R-:W-:Y:S01]  /*1f1d0*/  FFMA.FTZ R48, -R0.reuse, R7, R11 ;  /* 0x0000000700307223 */ /* 0x040fe2000001010b */
[----:B------:R-:W-:Y:S02]  /*1f1e0*/  I2FP.F32.S32 R2, R2 ;  /* 0x0000000200027245 */ /* 0x000fe40000201400 */
[C---:B------:R-:W-:Y:S01]  /*1f1f0*/  IADD3 R5, PT, PT, R247.reuse, -0x20, RZ ;  /* 0xffffffe0f7057810 */ /* 0x040fe20007ffe0ff */
[CC--:B------:R-:W-:Y:S01]  /*1f200*/  FFMA.FTZ R61, -R0.reuse, R4.reuse, R17 ;  /* 0x00000004003d7223 */ /* 0x0c0fe20000010111 */
[C---:B------:R-:W-:Y:S01]  /*1f210*/  FFMA.FTZ R101, -R0.reuse, R4, R23 ;  /* 0x0000000400657223 */ /* 0x040fe20000010117 */
[CC--:B------:R-:W-:Y:S01]  /*1f220*/  FFMA.FTZ R56, -R0.reuse, R2.reuse, R13 ;  /* 0x0000000200387223 */ /* 0x0c0fe2000001010d */
[C---:B------:R-:W-:Y:S01]  /*1f230*/  FFMA.FTZ R93, -R0.reuse, R2, R19 ;  /* 0x00000002005d7223 */ /* 0x040fe20000010113 */
        /* <DEDUP_REMOVED lines=26> */
[----:B------:R-:W-:Y:S01]  /*1f3e0*/  IABS R3, R3 ;  /* 0x0000000300037213 */ /* 0x000fe20000000000 */
[C---:B------:R-:W-:Y:S01]  /*1f3f0*/  FFMA.FTZ R211, -R0.reuse, R2, R211 ;  /* 0x0000000200d37223 */ /* 0x040fe200000101d3 */
[----:B------:R-:W-:Y:S02]  /*1f400*/  I2FP.F32.S32 R4, R4 ;  /* 0x0000000400047245 */ /* 0x000fe40000201400 */
        /* <DEDUP_REMOVED lines=21> */
[C---:B------:R-:W-:Y:S01]  /*1f560*/  IADD3 R2, PT, PT, R247.reuse, -0x61, RZ ;  /* 0xffffff9ff7027810 */ /* 0x040fe20007ffe0ff */
[C---:B------:R-:W-:Y:S01]  /*1f570*/  FFMA.FTZ R121, -R0.reuse, R121, R45 ;  /* 0x0000007900797223 */ /* 0x040fe2000001012d */
[----:B------:R-:W-:Y:S01]  /*1f580*/  IABS R3, R3 ;  /* 0x0000000300037213 */ /* 0x000fe20000000000 */
[CC--:B------:R-:W-:Y:S01]  /*1f590*/  FFMA.FTZ R125, -R0.reuse, R4.reuse, R49 ;  /* 0x00000004007d7223 */ /* 0x0c0fe20000010131 */
[C---:B------:R-:W-:Y:S01]  /*1f5a0*/  FFMA.FTZ R205, -R0.reuse, R4, R205 ;  /* 0x0000000400cd7223 */ /* 0x040fe200000101cd */
[----:B------:R-:W-:Y:S02]  /*1f5b0*/  IABS R2, R2 ;  /* 0x0000000200027213 */ /* 0x000fe40000000000 */
[----:B------:R-:W-:Y:S02]  /*1f5c0*/  I2FP.F32.S32 R12, R3 ;  /* 0x00000003000c7245 */ /* 0x000fe40000201400 */
[C---:B------:R-:W-:Y:S02]  /*1f5d0*/  IADD3 R4, PT, PT, R247.reuse, -0x69, RZ ;  /* 0xffffff97f7047810 */ /* 0x040fe40007ffe0ff */
[C---:B------:R-:W-:Y:S01]  /*1f5e0*/  IADD3 R3, PT, PT, R247.reuse, -0x68, RZ ;  /* 0xffffff98f7037810 */ /* 0x040fe20007ffe0ff */
[C---:B------:R-:W-:Y:S01]  /*1f5f0*/  FFMA.FTZ R131, -R0.reuse, R12, R47 ;  /* 0x0000000c00837223 */ /* 0x040fe2000001012f */
[----:B------:R-:W-:Y:S01]  /*1f600*/  MOV R7, R2 ;  /* 0x0000000200077202 */ /* 0x000fe20000000f00 */
[C---:B------:R-:W-:Y:S01]  /*1f610*/  FFMA.FTZ R195, -R0.reuse, R12, R195 ;  /* 0x0000000c00c37223 */ /* 0x040fe200000101c3 */
[----:B------:R-:W-:Y:S02]  /*1f620*/  IABS R2, R4 ;  /* 0x0000000400027213 */ /* 0x000fe40000000000 */
[----:B------:R-:W-:Y:S02]  /*1f630*/  IABS R3, R3 ;  /* 0x0000000300037213 */ /* 0x000fe40000000000 */
[----:B------:R-:W-:Y:S02]  /*1f640*/  I2FP.F32.S32 R2, R2 ;  /* 0x0000000200027245 */ /* 0x000fe40000201400 */
[C---:B------:R-:W-:Y:S02]  /*1f650*/  IADD3 R5, PT, PT, R247.reuse, -0x70, RZ ;  /* 0xffffff90f7057810 */ /* 0x040fe40007ffe0ff */
[----:B------:R-:W-:Y:S01]  /*1f660*/  I2FP.F32.S32 R3, R3 ;  /* 0x0000000300037245 */ /* 0x000fe20000201400 */
        /* <DEDUP_REMOVED lines=19> */
[----:B------:R-:W-:Y:S02]  /*1f7a0*/  I2FP.F32.S32 R2, R2 ;  /* 0x0000000200027245 */ /* 0x000fe40000201400 */
[C---:B------:R-:W-:Y:S01]  /*1f7b0*/  IADD3 R4, PT, PT, R247.reuse, -0x81, RZ ;  /* 0xffffff7ff7047810 */ /* 0x040fe20007ffe0ff */
[C---:B------:R-:W-:Y:S01]  /*1f7c0*/  FFMA.FTZ R183, -R0.reuse, R5, R183 ;  /* 0x0000000500b77223 */ /* 0x040fe200000101b7 */
[----:B------:R-:W-:Y:S01]  /*1f7d0*/  IABS R3, R3 ;  /* 0x0000000300037213 */ /* 0x000fe20000000000 */
[C---:B------:R-:W-:Y:S01]  /*1f7e0*/  FFMA.FTZ R171, -R0.reuse, R5, R171 ;  /* 0x0000000500ab7223 */ /* 0x040fe200000101ab */
[CC--:B------:R-:W-:Y:S01]  /*1f7f0*/  FFMA.FTZ R181, -R0.reuse, R2.reuse, R181 ;  /* 0x0000000200b57223 */ /* 0x0c0fe200000101b5 */
[C---:B------:R-:W-:Y:S01]  /*1f800*/  FFMA.FTZ R169, -R0.reuse, R2, R169 ;  /* 0x0000000200a97223 */ /* 0x040fe200000101a9 */
[----:B------:R-:W-:Y:S02]  /*1f810*/  IABS R4, R4 ;  /* 0x0000000400047213 */ /* 0x000fe40000000000 */
[C---:B------:R-:W-:Y:S02]  /*1f820*/  IADD3 R2, PT, PT, R247.reuse, -0x89, RZ ;  /* 0xffffff77f7027810 */ /* 0x040fe40007ffe0ff */
[C---:B------:R-:W-:Y:S02]  /*1f830*/  IADD3 R5, PT, PT, R247.reuse, -0x90, RZ ;  /* 0xffffff70f7057810 */ /* 0x040fe40007ffe0ff */
        /* <DEDUP_REMOVED lines=8> */
[----:B------:R-:W-:Y:S01]  /*1f8c0*/  IABS R5, R5 ;  /* 0x0000000500057213 */ /* 0x000fe20000000000 */
[CC--:B------:R-:W-:Y:S01]  /*1f8d0*/  FFMA.FTZ R220, -R0.reuse, R4.reuse, R220 ;  /* 0x0000000400dc7223 */ /* 0x0c0fe200000101dc */
[----:B------:R-:W-:Y:S01]  /*1f8e0*/  IABS R3, R3 ;  /* 0x0000000300037213 */ /* 0x000fe20000000000 */
[C---:B------:R-:W-:Y:S01]  /*1f8f0*/  FFMA.FTZ R173, -R0.reuse, R4, R173 ;  /* 0x0000000400ad7223 */ /* 0x040fe200000101ad */
[----:B------:R-:W-:Y:S01]  /*1f900*/  MOV R7, R2 ;  /* 0x0000000200077202 */ /* 0x000fe20000000f00 */
[C---:B------:R-:W-:Y:S01]  /*1f910*/  FFMA.FTZ R216, -R0.reuse, R216, R59 ;  /* 0x000000d800d87223 */ /* 0x040fe2000001013b */
[----:B------:R-:W-:Y:S02]  /*1f920*/  I2FP.F32.S32 R5, R5 ;  /* 0x0000000500057245 */ /* 0x000fe40000201400 */
[C---:B------:R-:W-:Y:S02]  /*1f930*/  IADD3 R4, PT, PT, R247.reuse, -0x91, RZ ;  /* 0xffffff6ff7047810 */ /* 0x040fe40007ffe0ff */
[----:B------:R-:W-:Y:S01]  /*1f940*/  I2FP.F32.S32 R3, R3 ;  /* 0x0000000300037245 */ /* 0x000fe20000201400 */
[C---:B------:R-:W-:Y:S01]  /*1f950*/  FFMA.FTZ R222, -R0.reuse, R5, R222 ;  /* 0x0000000500de7223 */ /* 0x040fe200000101de */
        /* <DEDUP_REMOVED lines=8> */
[C---:B------:R-:W-:Y:S01]  /*1f9e0*/  FFMA.FTZ R214, -R0.reuse, R7, R214 ;  /* 0x0000000700d67223 */ /* 0x040fe200000101d6 */
[----:B------:R-:W-:Y:S02]  /*1f9f0*/  I2FP.F32.S32 R2, R2 ;  /* 0x0000000200027245 */ /* 0x000fe40000201400 */
[C---:B------:R-:W-:Y:S02]  /*1fa00*/  IADD3 R7, PT, PT, R247.reuse, -0x99, RZ ;  /* 0xffffff67f7077810 */ /* 0x040fe40007ffe0ff */
[----:B------:R-:W-:Y:S01]  /*1fa10*/  IABS R5, R5 ;  /* 0x0000000500057213 */ /* 0x000fe20000000000 */
[CC--:B------:R-:W-:Y:S01]  /*1fa20*/  FFMA.FTZ R218, -R0.reuse, R2.reuse, R55 ;  /* 0x0000000200da7223 */ /* 0x0c0fe20000010137 */
[C---:B------:R-:W-:Y:S01]  /*1fa30*/  IADD3 R4, PT, PT, R247.reuse, -0xa8, RZ ;  /* 0xffffff58f7047810 */ /* 0x040fe20007ffe0ff */
[C---:B------:R-:W-:Y:S01]  /*1fa40*/  FFMA.FTZ R204, -R0.reuse, R2, R204 ;  /* 0x0000000200cc7223 */ /* 0x040fe200000101cc */
[----:B------:R-:W-:Y:S02]  /*1fa50*/  IABS R3, R3 ;  /* 0x0000000300037213 */ /* 0x000fe40000000000 */
        /* <DEDUP_REMOVED lines=140> */
[C---:B------:R-:W-:Y:S01]  /*20320*/  FFMA.FTZ R76, -R0.reuse, R3, R76 ;  /* 0x00000003004c7223 */ /* 0x040fe2000001014c */
[----:B------:R-:W-:Y:S02]  /*20330*/  FMNMX3.FTZ R5, R9, R180, R178, !PT ;  /* 0x000000b409057276 */ /* 0x000fe400078100b2 */
        /* <DEDUP_REMOVED lines=16> */
[----:B------:R-:W-:Y:S02]  /*20440*/  I2FP.F32.S32 R11, R11 ;  /* 0x0000000b000b7245 */ /* 0x000fe40000201400 */
[----:B------:R-:W-:Y:S02]  /*20450*/  FMNMX3.FTZ R7, R7, R106, R104, !PT ;  /* 0x0000006a07077276 */ /* 0x000fe40007810068 */
[----:B------:R-:W-:Y:S01]  /*20460*/  IABS R3, R3 ;  /* 0x0000000300037213 */ /* 0x000fe20000000000 */
[CC--:B------:R-:W-:Y:S01]  /*20470*/  FFMA.FTZ R40, -R0.reuse, R11.reuse, R40 ;  /* 0x0000000b00287223 */ /* 0x0c0fe20000010128 */
[----:B------:R-:W-:Y:S01]  /*20480*/  FMNMX3.FTZ R9, R9, R86, R82, !PT ;  /* 0x0000005609097276 */ /* 0x000fe20007810052 */
[C---:B------:R-:W-:Y:S01]  /*20490*/  FFMA.FTZ R84, -R0.reuse, R11, R84 ;  /* 0x0000000b00547223 */ /* 0x040fe20000010154 */
[C---:B------:R-:W-:Y:S02]  /*204a0*/  IADD3 R4, PT, PT, R247.reuse, -0x101, RZ ;  /* 0xfffffefff7047810 */ /* 0x040fe40007ffe0ff */
[----:B------:R-:W-:Y:S02]  /*204b0*/  IADD3 R5, PT, PT, R247, -0x100, RZ ;  /* 0xffffff00f7057810 */ /* 0x000fe40007ffe0ff */
        /* <DEDUP_REMOVED lines=25> */
[----:B------:R-:W-:Y:S05]  /*20650*/  LOP3.LUT R11, R226, 0x200, R11, 0xf8, !PT ;  /* 0x00000200e20b7812 */ /* 0x000fea00078ef80b */
        /* <DEDUP_REMOVED lines=28> */
[----:B------:R-:W2:Y:S01]  /*20820*/  LDSM.16.MT88.4 R20, [R68+0xa000] ;  /* 0x00a000004414783b */ /* 0x000ea20000004200 */
[----:B------:R-:W-:Y:S01]  /*20830*/  MUFU.EX2 R81, R81 ;  /* 0x0000005100517308 */ /* 0x000fe20000000800 */
[----:B------:R-:W-:Y:S01]  /*20840*/  IADD3 R8, PT, PT, R70, 0xa000, RZ ;  /* 0x0000a00046087810 */ /* 0x000fe20007ffe0ff */
[-C--:B------:R-:W-:Y:S01]  /*20850*/  FFMA.FTZ R95, R52, R36.reuse, -R75 ;  /* 0x00000024345f7223 */ /* 0x080fe2000001084b */
[-CC-:B------:R-:W-:Y:S07]  /*20860*/  FFMA.FTZ R32, R58, R36.reuse, -R77.reuse ;  /* 0x000000243a207223 */ /* 0x180fee000001084d */
[----:B------:R-:W3:Y:S01]  /*20870*/  MUFU.EX2 R41, R41 ;  /* 0x0000002900297308 */ /* 0x000ee20000000800 */
[----:B------:R-:W-:Y:S01]  /*20880*/  @P2 IADD3 R43, PT, PT, R8, -0x40, RZ ;  /* 0xffffffc0082b2810 */ /* 0x000fe20007ffe0ff */
[-CC-:B------:R-:W-:Y:S01]  /*20890*/  FFMA.FTZ R33, R62, R36.reuse, -R77.reuse ;  /* 0x000000243e217223 */ /* 0x180fe2000001084d */
[-CC-:B------:R-:W-:Y:S07]  /*208a0*/  FFMA.FTZ R91, R56, R36.reuse, -R77.reuse ;  /* 0x00000024385b7223 */ /* 0x180fee000001084d */
[----:B------:R-:W4:Y:S01]  /*208b0*/  MUFU.EX2 R42, R42 ;  /* 0x0000002a002a7308 */ /* 0x000f220000000800 */
[----:B------:R-:W-:Y:S01]  /*208c0*/  IADD3 R69, PT, PT, R69, R43, RZ ;  /* 0x0000002b45457210 */ /* 0x000fe20007ffe0ff */
[----:B------:R-:W5:Y:S01]  /*208d0*/  LDSM.16.MT88.4 R28, [R43] ;  /* 0x000000002b1c783b */ /* 0x000f620000004200 */
[-C--:B------:R-:W-:Y:S07]  /*208e0*/  FFMA.FTZ R89, R61, R36.reuse, -R77 ;  /* 0x000000243d597223 */ /* 0x080fee000001084d */
[----:B------:R-:W-:Y:S01]  /*208f0*/  MUFU.EX2 R87, R87 ;  /* 0x0000005700577308 */ /* 0x000fe20000000800 */
[-C--:B------:R-:W-:Y:S01]  /*20900*/  FFMA.FTZ R226, R125, R36.reuse, -R75 ;  /* 0x000000247de27223 */ /* 0x080fe2000001084b */
[-CC-:B------:R-:W-:Y:S01]  /*20910*/  FFMA.FTZ R96, R96, R36.reuse, -R77.reuse ;  /* 0x0000002460607223 */ /* 0x180fe2000001084d */
[-C--:B------:R-:W-:Y:S07]  /*20920*/  FFMA.FTZ R213, R213, R36.reuse, -R77 ;  /* 0x00000024d5d57223 */ /* 0x080fee000001084d */
[----:B------:R-:W1:Y:S01]  /*20930*/  MUFU.EX2 R85, R85 ;  /* 0x0000005500557308 */ /* 0x000e620000000800 */
[--C-:B------:R-:W-:Y:S01]  /*20940*/  FFMA.FTZ R177, R177, R36, -R75.reuse ;  /* 0x00000024b1b17223 */ /* 0x100fe2000001084b */
[C---:B---3--:R-:W-:Y:S01]  /*20950*/  FMUL.FTZ R6, R41.reuse, R162 ;  /* 0x000000a229067220 */ /* 0x048fe20000410000 */
[C---:B------:R-:W-:Y:S07]  /*20960*/  FMUL.FTZ R7, R41.reuse, R163 ;  /* 0x000000a329077220 */ /* 0x040fee0000410000 */
[----:B------:R-:W-:Y:S01]  /*20970*/  MUFU.EX2 R128, R128 ;  /* 0x0000008000807308 */ /* 0x000fe20000000800 */
[C---:B------:R-:W-:Y:S01]  /*20980*/  FMUL.FTZ R10, R41.reuse, R158 ;  /* 0x0000009e290a7220 */ /* 0x040fe20000410000 */
[C---:B----4-:R-:W-:Y:S01]  /*20990*/  FMUL.FTZ R4, R42.reuse, R160 ;  /* 0x000000a02a047220 */ /* 0x050fe20000410000 */
[C---:B------:R-:W-:Y:S07]  /*209a0*/  FMUL.FTZ R5, R42.reuse, R161 ;  /* 0x000000a12a057220 */ /* 0x040fee0000410000 */
[----:B------:R-:W3:Y:S01]  /*209b0*/  MUFU.EX2 R83, R83 ;  /* 0x0000005300537308 */ /* 0x000ee20000000800 */
[----:B------:R-:W-:Y:S01]  /*209c0*/  FMUL.FTZ R11, R41, R159 ;  /* 0x0000009f290b7220 */ /* 0x000fe20000410000 */
[C---:B------:R-:W-:Y:S01]  /*209d0*/  FMUL.FTZ R8, R42.reuse, R156 ;  /* 0x0000009c2a087220 */ /* 0x040fe20000410000 */
[C---:B------:R-:W-:Y:S07]  /*209e0*/  FMUL.FTZ R9, R42.reuse, R157 ;  /* 0x0000009d2a097220 */ /* 0x040fee0000410000 */
[----:B------:R-:W-:Y:S01]  /*209f0*/  MUFU.EX2 R124, R124 ;  /* 0x0000007c007c7308 */ /* 0x000fe20000000800 */
[----:B------:R-:W4:Y:S01]  /*20a00*/  LDSM.16.MT88.4 R48, [R69] ;  /* 0x000000004530783b */ /* 0x000f220000004200 */
[----:B-1----:R-:W-:Y:S01]  /*20a10*/  F2FP.BF16.F32.PACK_AB R44, R85, R87 ;  /* 0x00000057552c723e */ /* 0x002fe200000010ff */
[C---:B------:R-:W-:Y:S07]  /*20a20*/  FMUL.FTZ R18, R41.reuse, R150 ;  /* 0x0000009629127220 */ /* 0x040fee0000410000 */
[----:B------:R-:W1:Y:S01]  /*20a30*/  MUFU.EX2 R79, R79 ;  /* 0x0000004f004f7308 */ /* 0x000e620000000800 */
[C---:B------:R-:W-:Y:S01]  /*20a40*/  FMUL.FTZ R19, R41.reuse, R151 ;  /* 0x0000009729137220 */ /* 0x040fe20000410000 */
[C---:B------:R-:W-:Y:S01]  /*20a50*/  FMUL.FTZ R16, R42.reuse, R148 ;  /* 0x000000942a107220 */ /* 0x040fe20000410000 */
[----:B------:R-:W-:Y:S07]  /*20a60*/  FMUL.FTZ R17, R42, R149 ;  /* 0x000000952a117220 */ /* 0x000fee0000410000 */
[----:B------:R-:W2:Y:S01]  /*20a70*/  MUFU.EX2 R126, R126 ;  /* 0x0000007e007e7308 */ /* 0x000ea20000000800 */
[----:B------:R-:W-:Y:S01]  /*20a80*/  FMUL.FTZ R26, R41, R142 ;  /* 0x0000008e291a7220 */ /* 0x000fe20000410000 */
[----:B---3--:R-:W-:Y:S01]  /*20a90*/  F2FP.BF16.F32.PACK_AB R45, R83, R128 ;  /* 0x00000080532d723e */ /* 0x008fe200000010ff */
[-C--:B------:R-:W-:Y:S01]  /*20aa0*/  FFMA.FTZ R142, R54, R36.reuse, -R75 ;  /* 0x00000024368e7223 */ /* 0x080fe2000001084b */
[----:B------:R-:W-:Y:S01]  /*20ab0*/  LDSM.16.MT88.4 R56, [R68+0xa800] ;  /* 0x00a800004438783b */ /* 0x000fe20000004200 */
[--C-:B------:R-:W-:Y:S01]  /*20ac0*/  FFMA.FTZ R150, R66, R36, -R77.reuse ;  /* 0x0000002442967223 */ /* 0x100fe2000001084d */
[C---:B------:R-:W-:Y:S04]  /*20ad0*/  FMUL.FTZ R34, R41.reuse, R134 ;  /* 0x0000008629227220 */ /* 0x040fe80000410000 */
[----:B------:R-:W-:Y:S01]  /*20ae0*/  MUFU.EX2 R91, R91 ;  /* 0x0000005b005b7308 */ /* 0x000fe20000000800 */
[----:B------:R-:W-:Y:S01]  /*20af0*/  FMUL.FTZ R35, R41, R135 ;  /* 0x0000008729237220 */ /* 0x000fe20000410000 */
[----:B------:R-:W-:Y:S01]  /*20b00*/  FFMA.FTZ R156, R113, R36, -R77 ;  /* 0x00000024719c7223 */ /* 0x000fe2000001084d */
[----:B-1----:R-:W-:Y:S07]  /*20b10*/  F2FP.BF16.F32.PACK_AB R46, R79, R124 ;  /* 0x0000007c4f2e723e */ /* 0x002fee00000010ff */
[----:B------:R-:W-:Y:S01]  /*20b20*/  MUFU.EX2 R142, R142 ;  /* 0x0000008e008e7308 */ /* 0x000fe20000000800 */
[----:B------:R-:W1:Y:S01]  /*20b30*/  LDSM.16.MT88.4 R52, [R70+0xa800] ;  /* 0x00a800004634783b */ /* 0x000e620000004200 */
[--C-:B------:R-:W-:Y:S01]  /*20b40*/  FFMA.FTZ R151, R195, R36, -R75.reuse ;  /* 0x00000024c3977223 */ /* 0x100fe2000001084b */
[----:B--2---:R-:W-:Y:S07]  /*20b50*/  F2FP.BF16.F32.PACK_AB R47, R81, R126 ;  /* 0x0000007e512f723e */ /* 0x004fee00000010ff */
[----:B------:R-:W-:Y:S01]  /*20b60*/  MUFU.EX2 R95, R95 ;  /* 0x0000005f005f7308 */ /* 0x000fe20000000800 */
[-C--:B------:R-:W-:Y:S01]  /*20b70*/  FFMA.FTZ R149, R187, R36.reuse, -R75 ;  /* 0x00000024bb957223 */ /* 0x080fe2000001084b */
[-C--:B------:R-:W-:Y:S01]  /*20b80*/  FFMA.FTZ R157, R183, R36.reuse, -R77 ;  /* 0x00000024b79d7223 */ /* 0x080fe2000001084d */
[-CC-:B------:R-:W-:Y:S07]  /*20b90*/  FFMA.FTZ R159, R175, R36.reuse, -R75.reuse ;  /* 0x00000024af9f7223 */ /* 0x180fee000001084b */
[----:B------:R-:W-:Y:S01]  /*20ba0*/  MUFU.EX2 R151, R151 ;  /* 0x0000009700977308 */ /* 0x000fe20000000800 */
[----:B------:R-:W-:Y:S01]  /*20bb0*/  FMUL.FTZ R27, R41, R143 ;  /* 0x0000008f291b7220 */ /* 0x000fe20000410000 */
[C---:B------:R-:W-:Y:S08]  /*20bc0*/  HMMA.16816.F32.BF16 R4, R44.reuse, R12, R4 ;  /* 0x0000000c2c04723c */ /* 0x040ff00000041804 */
[----:B------:R-:W-:Y:S01]  /*20bd0*/  MUFU.EX2 R149, R149 ;  /* 0x0000009500957308 */ /* 0x000fe20000000800 */
[--C-:B------:R-:W-:Y:S09]  /*20be0*/  FFMA.FTZ R143, R185, R36, -R75.reuse ;  /* 0x00000024b98f7223 */ /* 0x100ff2000001084b */
[----:B------:R-:W-:Y:S01]  /*20bf0*/  MUFU.EX2 R157, R157 ;  /* 0x0000009d009d7308 */ /* 0x000fe20000000800 */
[C---:B------:R-:W-:Y:S01]  /*20c00*/  FMUL.FTZ R12, R42.reuse, R152 ;  /* 0x000000982a0c7220 */ /* 0x040fe20000410000 */
[C---:B------:R-:W-:Y:S08]  /*20c10*/  HMMA.16816.F32.BF16 R8, R44.reuse, R14, R8 ;  /* 0x0000000e2c08723c */ /* 0x040ff00000041808 */
[----:B------:R-:W-:Y:S01]  /*20c20*/  MUFU.EX2 R159, R159 ;  /* 0x0000009f009f7308 */ /* 0x000fe20000000800 */
[C---:B------:R-:W-:Y:S01]  /*20c30*/  FMUL.FTZ R14, R41.reuse, R154 ;  /* 0x0000009a290e7220 */ /* 0x040fe20000410000 */
[----:B------:R-:W-:Y:S01]  /*20c40*/  FMUL.FTZ R15, R41, R155 ;  /* 0x0000009b290f7220 */ /* 0x000fe20000410000 */
[C---:B------:R-:W-:Y:S01]  /*20c50*/  FMUL.FTZ R13, R42.reuse, R153 ;  /* 0x000000992a0d7220 */ /* 0x040fe20000410000 */
[-CC-:B------:R-:W-:Y:S06]  /*20c60*/  FFMA.FTZ R154, R67, R36.reuse, -R75.reuse ;  /* 0x00000024439a7223 */ /* 0x180fec000001084b */
[----:B------:R-:W-:Y:S01]  /*20c70*/  MUFU.EX2 R143, R143 ;  /* 0x0000008f008f7308 */ /* 0x000fe20000000800 */
[----:B------:R-:W-:Y:S01]  /*20c80*/  FFMA.FTZ R152, R111, R36, -R75 ;  /* 0x000000246f987223 */ /* 0x000fe2000001084b */
[C---:B------:R-:W-:Y:S01]  /*20c90*/  FMUL.FTZ R24, R42.reuse, R140 ;  /* 0x0000008c2a187220 */ /* 0x040fe20000410000 */
[C---:B------:R-:W-:Y:S07]  /*20ca0*/  FMUL.FTZ R25, R42.reuse, R141 ;  /* 0x0000008d2a197220 */ /* 0x040fee0000410000 */
[----:B------:R2:W3:Y:S01]  /*20cb0*/  MUFU.EX2 R140, R32 ;  /* 0x00000020008c7308 */ /* 0x0004e20000000800 */
[C---:B------:R-:W-:Y:S09]  /*20cc0*/  HMMA.16816.F32.BF16 R12, R44.reuse, R20, R12 ;  /* 0x000000142c0c723c */ /* 0x040ff2000004180c */
[----:B------:R-:W-:Y:S01]  /*20cd0*/  MUFU.EX2 R150, R150 ;  /* 0x0000009600967308 */ /* 0x000fe20000000800 */
[--C-:B------:R-:W-:Y:S01]  /*20ce0*/  FFMA.FTZ R141, R191, R36, -R77.reuse ;  /* 0x00000024bf8d7223 */ /* 0x100fe2000001084d */
[C---:B------:R-:W-:Y:S01]  /*20cf0*/  FMUL.FTZ R20, R42.reuse, R144 ;  /* 0x000000902a147220 */ /* 0x040fe20000410000 */
[C---:B------:R-:W-:Y:S07]  /*20d00*/  FMUL.FTZ R21, R42.reuse, R145 ;  /* 0x000000912a157220 */ /* 0x040fee0000410000 */
[----:B------:R-:W-:Y:S01]  /*20d10*/  MUFU.EX2 R156, R156 ;  /* 0x0000009c009c7308 */ /* 0x000fe20000000800 */
[C---:B------:R-:W-:Y:S03]  /*20d20*/  HMMA.16816.F32.BF16 R16, R44.reuse, R22, R16 ;  /* 0x000000162c10723c */ /* 0x040fe60000041810 */
[C---:B------:R-:W-:Y:S01]  /*20d30*/  FMUL.FTZ R22, R41.reuse, R146 ;  /* 0x0000009229167220 */ /* 0x040fe20000410000 */
[----:B------:R-:W-:Y:S05]  /*20d40*/  FMUL.FTZ R23, R41, R147 ;  /* 0x0000009329177220 */ /* 0x000fea0000410000 */
[----:B------:R-:W-:Y:S01]  /*20d50*/  MUFU.EX2 R141, R141 ;  /* 0x0000008d008d7308 */ /* 0x000fe20000000800 */
[C---:B--2---:R-:W-:Y:S01]  /*20d60*/  FMUL.FTZ R32, R42.reuse, R132 ;  /* 0x000000842a207220 */ /* 0x044fe20000410000 */
[-CC-:B------:R-:W-:Y:S01]  /*20d70*/  FFMA.FTZ R148, R107, R36.reuse, -R77.reuse ;  /* 0x000000246b947223 */ /* 0x180fe2000001084d */
[-C--:B------:R-:W-:Y:S01]  /*20d80*/  FFMA.FTZ R107, R105, R36.reuse, -R77 ;  /* 0x00000024696b7223 */ /* 0x080fe2000001084d */
[--C-:B------:R-:W-:Y:S06]  /*20d90*/  FFMA.FTZ R105, R65, R36, -R75.reuse ;  /* 0x0000002441697223 */ /* 0x100fec000001084b */
[----:B------:R-:W-:Y:S01]  /*20da0*/  MUFU.EX2 R175, R177 ;  /* 0x000000b100af7308 */ /* 0x000fe20000000800 */
[C---:B-----5:R-:W-:Y:S03]  /*20db0*/  HMMA.16816.F32.BF16 R20, R44.reuse, R28, R20 ;  /* 0x0000001c2c14723c */ /* 0x060fe60000041814 */
[C---:B------:R-:W-:Y:S01]  /*20dc0*/  FMUL.FTZ R28, R42.reuse, R136 ;  /* 0x000000882a1c7220 */ /* 0x040fe20000410000 */
[----:B------:R-:W-:Y:S01]  /*20dd0*/  FMUL.FTZ R29, R42, R137 ;  /* 0x000000892a1d7220 */ /* 0x000fe20000410000 */
[--C-:B------:R-:W-:Y:S04]  /*20de0*/  FFMA.FTZ R137, R60, R36, -R75.reuse ;  /* 0x000000243c897223 */ /* 0x100fe8000001084b */
[----:B------:R-:W-:Y:S01]  /*20df0*/  MUFU.EX2 R148, R148 ;  /* 0x0000009400947308 */ /* 0x000fe20000000800 */
[----:B------:R-:W2:Y:S01]  /*20e00*/  LDSM.16.MT88.4 R60, [R43+0x800] ;  /* 0x000800002b3c783b */ /* 0x000ea20000004200 */
[C---:B------:R-:W-:Y:S08]  /*20e10*/  HMMA.16816.F32.BF16 R24, R44.reuse, R30, R24 ;  /* 0x0000001e2c18723c */ /* 0x040ff00000041818 */
[----:B------:R-:W-:Y:S01]  /*20e20*/  MUFU.EX2 R89, R89 ;  /* 0x0000005900597308 */ /* 0x000fe20000000800 */
[----:B------:R-:W-:Y:S01]  /*20e30*/  FMUL.FTZ R30, R41, R138 ;  /* 0x0000008a291e7220 */ /* 0x000fe20000410000 */
[-CC-:B------:R-:W-:Y:S01]  /*20e40*/  FFMA.FTZ R136, R93, R36.reuse, -R75.reuse ;  /* 0x000000245d887223 */ /* 0x180fe2000001084b */
[----:B------:R-:W-:Y:S07]  /*20e50*/  FMUL.FTZ R31, R41, R139 ;  /* 0x0000008b291f7220 */ /* 0x000fee0000410000 */
[----:B------:R5:W1:Y:S01]  /*20e60*/  MUFU.EX2 R138, R33 ;  /* 0x00000021008a7308 */ /* 0x000a620000000800 */
[-C--:B------:R-:W-:Y:S01]  /*20e70*/  FFMA.FTZ R160, R115, R36.reuse, -R75 ;  /* 0x0000002473a07223 */ /* 0x080fe2000001084b */
[-C--:B------:R-:W-:Y:S01]  /*20e80*/  FFMA.FTZ R135, R207, R36.reuse, -R77 ;  /* 0x00000024cf877223 */ /* 0x080fe2000001084d */
[-C--:B------:R-:W-:Y:S07]  /*20e90*/  FFMA.FTZ R139, R193, R36.reuse, -R75 ;  /* 0x00000024c18b7223 */ /* 0x080fee000001084b */
[----:B------:R-:W-:Y:S01]  /*20ea0*/  MUFU.EX2 R93, R137 ;  /* 0x00000089005d7308 */ /* 0x000fe20000000800 */
[-CC-:B------:R-:W-:Y:S01]  /*20eb0*/  FFMA.FTZ R145, R189, R36.reuse, -R77.reuse ;  /* 0x00000024bd917223 */ /* 0x180fe2000001084d */
[C---:B----4-:R-:W-:Y:S08]  /*20ec0*/  HMMA.16816.F32.BF16 R28, R44.reuse, R48, R28 ;  /* 0x000000302c1c723c */ /* 0x050ff0000004181c */
[----:B------:R-:W4:Y:S01]  /*20ed0*/  MUFU.EX2 R134, R136 ;  /* 0x0000008800867308 */ /* 0x000f220000000800 */
[-CC-:B------:R-:W-:Y:S01]  /*20ee0*/  FFMA.FTZ R153, R181, R36.reuse, -R77.reuse ;  /* 0x00000024b5997223 */ /* 0x180fe2000001084d */
[-C--:B------:R-:W-:Y:S01]  /*20ef0*/  FFMA.FTZ R163, R179, R36.reuse, -R77 ;  /* 0x00000024b3a37223 */ /* 0x080fe2000001084d */
[-CC-:B------:R-:W-:Y:S07]  /*20f00*/  FFMA.FTZ R161, R169, R36.reuse, -R75.reuse ;  /* 0x00000024a9a17223 */ /* 0x180fee000001084b */
[----:B------:R-:W-:Y:S01]  /*20f10*/  MUFU.EX2 R107, R107 ;  /* 0x0000006b006b7308 */ /* 0x000fe20000000800 */
[-CC-:B------:R-:W-:Y:S01]  /*20f20*/  FFMA.FTZ R169, R214, R36.reuse, -R75.reuse ;  /* 0x00000024d6a97223 */ /* 0x180fe2000001084b */
[----:B-----5:R-:W-:Y:S01]  /*20f30*/  FMUL.FTZ R33, R42, R133 ;  /* 0x000000852a217220 */ /* 0x020fe20000410000 */
[-C--:B------:R-:W-:Y:S07]  /*20f40*/  FFMA.FTZ R100, R100, R36.reuse, -R75 ;  /* 0x0000002464647223 */ /* 0x080fee000001084b */
[----:B------:R-:W-:Y:S01]  /*20f50*/  MUFU.EX2 R115, R213 ;  /* 0x000000d500737308 */ /* 0x000fe20000000800 */
[-C--:B------:R-:W-:Y:S01]  /*20f60*/  FFMA.FTZ R144, R251, R36.reuse, -R77 ;  /* 0x00000024fb907223 */ /* 0x080fe2000001084d */
[-CC-:B------:R-:W-:Y:S01]  /*20f70*/  FFMA.FTZ R146, R97, R36.reuse, -R75.reuse ;  /* 0x0000002461927223 */ /* 0x180fe2000001084b */
[----:B------:R-:W-:Y:S07]  /*20f80*/  FFMA.FTZ R101, R101, R36, -R75 ;  /* 0x0000002465657223 */ /* 0x000fee000001084b */
[----:B------:R-:W-:Y:S01]  /*20f90*/  MUFU.EX2 R135, R135 ;  /* 0x0000008700877308 */ /* 0x000fe20000000800 */
[----:B------:R-:W-:Y:S01]  /*20fa0*/  HMMA.16816.F32.BF16 R32, R44, R50, R32 ;  /* 0x000000322c20723c */ /* 0x000fe20000041820 */
[----:B------:R-:W5:Y:S02]  /*20fb0*/  LDSM.16.MT88.4 R48, [R69+0x800] ;  /* 0x000800004530783b */ /* 0x000f640000004200 */
[----:B---3--:R-:W-:Y:S06]  /*20fc0*/  F2FP.BF16.F32.PACK_AB R44, R91, R140 ;  /* 0x0000008c5b2c723e */ /* 0x008fec00000010ff */
[----:B------:R-:W-:Y:S01]  /*20fd0*/  MUFU.EX2 R139, R139 ;  /* 0x0000008b008b7308 */ /* 0x000fe20000000800 */
[----:B------:R-:W-:Y:S01]  /*20fe0*/  F2FP.BF16.F32.PACK_AB R45, R95, R142 ;  /* 0x0000008e5f2d723e */ /* 0x000fe200000010ff */
[----:B------:R-:W-:Y:S01]  /*20ff0*/  FFMA.FTZ R132, R99, R36, -R77 ;  /* 0x0000002463847223 */ /* 0x000fe2000001084d */
[----:B-1----:R-:W-:Y:S07]  /*21000*/  F2FP.BF16.F32.PACK_AB R46, R89, R138 ;  /* 0x0000008a592e723e */ /* 0x002fee00000010ff */
[----:B------:R-:W-:Y:S01]  /*21010*/  MUFU.EX2 R145, R145 ;  /* 0x0000009100917308 */ /* 0x000fe20000000800 */
[----:B----4-:R-:W-:Y:S01]  /*21020*/  F2FP.BF16.F32.PACK_AB R47, R134, R93 ;  /* 0x0000005d862f723e */ /* 0x010fe200000010ff */
[-CC-:B------:R-:W-:Y:S01]  /*21030*/  FFMA.FTZ R136, R217, R36.reuse, -R75.reuse ;  /* 0x00000024d9887223 */ /* 0x180fe2000001084b */
[-C--:B------:R-:W-:Y:S07]  /*21040*/  FFMA.FTZ R103, R103, R36.reuse, -R75 ;  /* 0x0000002467677223 */ /* 0x080fee000001084b */
[----:B------:R-:W-:Y:S01]  /*21050*/  MUFU.EX2 R153, R153 ;  /* 0x0000009900997308 */ /* 0x000fe20000000800 */
[-C--:B------:R-:W-:Y:S01]  /*21060*/  FFMA.FTZ R133, R167, R36.reuse, -R77 ;  /* 0x00000024a7857223 */ /* 0x080fe2000001084d */
[-CC-:B------:R-:W-:Y:S01]  /*21070*/  FFMA.FTZ R167, R171, R36.reuse, -R75.reuse ;  /* 0x00000024aba77223 */ /* 0x180fe2000001084b */
[-C--:B------:R-:W-:Y:S01]  /*21080*/  FFMA.FTZ R171, R252, R36.reuse, -R75 ;  /* 0x00000024fcab7223 */ /* 0x080fe2000001084b */
[C---:B------:R-:W-:Y:S06]  /*21090*/  HMMA.16816.F32.BF16 R4, R44.reuse, R52, R4 ;  /* 0x000000342c04723c */ /* 0x040fec0000041804 */
[----:B------:R-:W-:Y:S01]  /*210a0*/  MUFU.EX2 R163, R163 ;  /* 0x000000a300a37308 */ /* 0x000fe20000000800 */
[-CC-:B------:R-:W-:Y:S01]  /*210b0*/  FFMA.FTZ R219, R219, R36.reuse, -R77.reuse ;  /* 0x00000024dbdb7223 */ /* 0x180fe2000001084d */
[-C--:B------:R-:W-:Y:S08]  /*210c0*/  FFMA.FTZ R158, R215, R36.reuse, -R77 ;  /* 0x00000024d79e7223 */ /* 0x080ff0000001084d */
[----:B------:R-:W-:Y:S01]  /*210d0*/  MUFU.EX2 R161, R161 ;  /* 0x000000a100a17308 */ /* 0x000fe20000000800 */
[-CC-:B------:R-:W-:Y:S01]  /*210e0*/  FFMA.FTZ R162, R209, R36.reuse, -R75.reuse ;  /* 0x00000024d1a27223 */ /* 0x180fe2000001084b */
[-CC-:B------:R-:W-:Y:S01]  /*210f0*/  FFMA.FTZ R117, R117, R36.reuse, -R75.reuse ;  /* 0x0000002475757223 */ /* 0x180fe2000001084b */
[C---:B------:R-:W-:Y:S01]  /*21100*/  HMMA.16816.F32.BF16 R8, R44.reuse, R54, R8 ;  /* 0x000000362c08723c */ /* 0x040fe20000041808 */
[----:B------:R-:W1:Y:S06]  /*21110*/  LDSM.16.MT88.4 R52, [R70+0xb000] ;  /* 0x00b000004634783b */ /* 0x000e6c0000004200 */
[----:B------:R-:W-:Y:S01]  /*21120*/  MUFU.EX2 R144, R144 ;  /* 0x0000009000907308 */ /* 0x000fe20000000800 */
[-C--:B------:R-:W-:Y:S01]  /*21130*/  FFMA.FTZ R211, R211, R36.reuse, -R75 ;  /* 0x00000024d3d37223 */ /* 0x080fe2000001084b */
[-CC-:B------:R-:W-:Y:S01]  /*21140*/  FFMA.FTZ R166, R131, R36.reuse, -R77.reuse ;  /* 0x0000002483a67223 */ /* 0x180fe2000001084d */
[-C--:B------:R-:W-:Y:S07]  /*21150*/  FFMA.FTZ R205, R205, R36.reuse, -R77 ;  /* 0x00000024cdcd7223 */ /* 0x080fee000001084d */
[----:B------:R3:W4:Y:S01]  /*21160*/  MUFU.EX2 R97, R133 ;  /* 0x0000008500617308 */ /* 0x0007220000000800 */
[-C--:B------:R-:W-:Y:S01]  /*21170*/  FFMA.FTZ R203, R203, R36.reuse, -R75 ;  /* 0x00000024cbcb7223 */ /* 0x080fe2000001084b */
[C---:B------:R-:W-:Y:S08]  /*21180*/  HMMA.16816.F32.BF16 R12, R44.reuse, R56, R12 ;  /* 0x000000382c0c723c */ /* 0x040ff0000004180c */
[----:B------:R-:W-:Y:S01]  /*21190*/  MUFU.EX2 R146, R146 ;  /* 0x0000009200927308 */ /* 0x000fe20000000800 */
[-CC-:B------:R-:W-:Y:S01]  /*211a0*/  FFMA.FTZ R201, R201, R36.reuse, -R77.reuse ;  /* 0x00000024c9c97223 */ /* 0x180fe2000001084d */
[-CC-:B------:R-:W-:Y:S01]  /*211b0*/  FFMA.FTZ R147, R199, R36.reuse, -R77.reuse ;  /* 0x00000024c7937223 */ /* 0x180fe2000001084d */
[-CC-:B------:R-:W-:Y:S07]  /*211c0*/  FFMA.FTZ R137, R197, R36.reuse, -R77.reuse ;  /* 0x00000024c5897223 */ /* 0x180fee000001084d */
[----:B------:R-:W1:Y:S01]  /*211d0*/  MUFU.EX2 R101, R101 ;  /* 0x0000006500657308 */ /* 0x000e620000000800 */
[-CC-:B------:R-:W-:Y:S01]  /*211e0*/  FFMA.FTZ R155, R173, R36.reuse, -R77.reuse ;  /* 0x00000024ad9b7223 */ /* 0x180fe2000001084d */
[C---:B------:R-:W-:Y:S01]  /*211f0*/  HMMA.16816.F32.BF16 R16, R44.reuse, R58, R16 ;  /* 0x0000003a2c10723c */ /* 0x040fe20000041810 */
[----:B------:R-:W1:Y:S07]  /*21200*/  LDSM.16.MT88.4 R56, [R68+0xb000] ;  /* 0x00b000004438783b */ /* 0x000e6e0000004200 */
[----:B------:R-:W-:Y:S01]  /*21210*/  MUFU.EX2 R99, R219 ;  /* 0x000000db00637308 */ /* 0x000fe20000000800 */
[-C--:B------:R-:W-:Y:S01]  /*21220*/  FFMA.FTZ R129, R129, R36.reuse, -R77 ;  /* 0x0000002481817223 */ /* 0x080fe2000001084d */
[-CC-:B---3--:R-:W-:Y:S01]  /*21230*/  FFMA.FTZ R133, R121, R36.reuse, -R75.reuse ;  /* 0x0000002479857223 */ /* 0x188fe2000001084b */
[-C--:B------:R-:W-:Y:S07]  /*21240*/  FFMA.FTZ R220, R220, R36.reuse, -R75 ;  /* 0x00000024dcdc7223 */ /* 0x080fee000001084b */
[----:B------:R-:W3:Y:S01]  /*21250*/  MUFU.EX2 R132, R132 ;  /* 0x0000008400847308 */ /* 0x000ee20000000800 */
[-CC-:B------:R-:W-:Y:S01]  /*21260*/  FFMA.FTZ R218, R218, R36.reuse, -R77.reuse ;  /* 0x00000024dada7223 */ /* 0x180fe2000001084d */
[C---:B--2---:R-:W-:Y:S08]  /*21270*/  HMMA.16816.F32.BF16 R20, R44.reuse, R60, R20 ;  /* 0x0000003c2c14723c */ /* 0x044ff00000041814 */
[----:B------:R-:W-:Y:S01]  /*21280*/  MUFU.EX2 R136, R136 ;  /* 0x0000008800887308 */ /* 0x000fe20000000800 */
[-C--:B------:R-:W-:Y:S01]  /*21290*/  FFMA.FTZ R173, R210, R36.reuse, -R77 ;  /* 0x00000024d2ad7223 */ /* 0x080fe2000001084d */
[-CC-:B------:R-:W-:Y:S01]  /*212a0*/  FFMA.FTZ R179, R206, R36.reuse, -R75.reuse ;  /* 0x00000024ceb37223 */ /* 0x180fe2000001084b */
[-C--:B------:R-:W-:Y:S07]  /*212b0*/  FFMA.FTZ R204, R204, R36.reuse, -R75 ;  /* 0x00000024cccc7223 */ /* 0x080fee000001084b */
[----:B------:R-:W2:Y:S01]  /*212c0*/  MUFU.EX2 R103, R103 ;  /* 0x0000006700677308 */ /* 0x000ea20000000800 */
[-C--:B------:R-:W-:Y:S01]  /*212d0*/  FFMA.FTZ R177, R202, R36.reuse, -R77 ;  /* 0x00000024cab17223 */ /* 0x080fe2000001084d */
[C---:B------:R-:W-:Y:S01]  /*212e0*/  HMMA.16816.F32.BF16 R24, R44.reuse, R62, R24 ;  /* 0x0000003e2c18723c */ /* 0x040fe20000041818 */
[----:B------:R-:W2:Y:S07]  /*212f0*/  LDSM.16.MT88.4 R60, [R43+0x1000] ;  /* 0x001000002b3c783b */ /* 0x000eae0000004200 */
[----:B------:R-:W-:Y:S01]  /*21300*/  MUFU.EX2 R154, R154 ;  /* 0x0000009a009a7308 */ /* 0x000fe20000000800 */
[-CC-:B------:R-:W-:Y:S01]  /*21310*/  FFMA.FTZ R181, R200, R36.reuse, -R75.reuse ;  /* 0x00000024c8b57223 */ /* 0x180fe2000001084b */
[-C--:B------:R-:W-:Y:S01]  /*21320*/  FFMA.FTZ R198, R198, R36.reuse, -R75 ;  /* 0x00000024c6c67223 */ /* 0x080fe2000001084b */
[-CC-:B------:R-:W-:Y:S07]  /*21330*/  FFMA.FTZ R212, R212, R36.reuse, -R77.reuse ;  /* 0x00000024d4d47223 */ /* 0x180fee000001084d */
[----:B------:R-:W2:Y:S01]  /*21340*/  MUFU.EX2 R105, R105 ;  /* 0x0000006900697308 */ /* 0x000ea20000000800 */
[-CC-:B------:R-:W-:Y:S01]  /*21350*/  FFMA.FTZ R208, R208, R36.reuse, -R77.reuse ;  /* 0x00000024d0d07223 */ /* 0x180fe2000001084d */
[C---:B-----5:R-:W-:Y:S08]  /*21360*/  HMMA.16816.F32.BF16 R28, R44.reuse, R48, R28 ;  /* 0x000000302c1c723c */ /* 0x060ff0000004181c */
[----:B------:R-:W-:Y:S01]  /*21370*/  MUFU.EX2 R152, R152 ;  /* 0x0000009800987308 */ /* 0x000fe20000000800 */
[-C--:B------:R-:W-:Y:S01]  /*21380*/  FFMA.FTZ R183, R194, R36.reuse, -R77 ;  /* 0x00000024c2b77223 */ /* 0x080fe2000001084d */
[-C--:B------:R-:W-:Y:S01]  /*21390*/  FFMA.FTZ R185, R188, R36.reuse, -R75 ;  /* 0x00000024bcb97223 */ /* 0x080fe2000001084b */
[-C--:B------:R-:W-:Y:S07]  /*213a0*/  FFMA.FTZ R196, R196, R36.reuse, -R77 ;  /* 0x00000024c4c47223 */ /* 0x080fee000001084d */
[----:B------:R-:W-:Y:S01]  /*213b0*/  MUFU.EX2 R158, R158 ;  /* 0x0000009e009e7308 */ /* 0x000fe20000000800 */
[----:B------:R-:W-:Y:S01]  /*213c0*/  FFMA.FTZ R192, R192, R36, -R75 ;  /* 0x00000024c0c07223 */ /* 0x000fe2000001084b */
[----:B------:R-:W-:Y:S01]  /*213d0*/  HMMA.16816.F32.BF16 R32, R44, R50, R32 ;  /* 0x000000322c20723c */ /* 0x000fe20000041820 */
[----:B------:R-:W5:Y:S07]  /*213e0*/  LDSM.16.MT88.4 R48, [R69+0x1000] ;  /* 0x001000004530783b */ /* 0x000f6e0000004200 */
[----:B------:R-:W-:Y:S01]  /*213f0*/  MUFU.EX2 R160, R160 ;  /* 0x000000a000a07308 */ /* 0x000fe20000000800 */
[----:B----4-:R-:W-:Y:S01]  /*21400*/  F2FP.BF16.F32.PACK_AB R44, R97, R144 ;  /* 0x00000090612c723e */ /* 0x010fe200000010ff */
[----:B------:R-:W-:Y:S01]  /*21410*/  FFMA.FTZ R189, R178, R36, -R77 ;  /* 0x00000024b2bd7223 */ /* 0x000fe2000001084d */
[----:B-1----:R-:W-:Y:S07]  /*21420*/  F2FP.BF16.F32.PACK_AB R45, R101, R146 ;  /* 0x00000092652d723e */ /* 0x002fee00000010ff */
[----:B------:R-:W-:Y:S01]  /*21430*/  MUFU.EX2 R162, R162 ;  /* 0x000000a200a27308 */ /* 0x000fe20000000800 */
[----:B---3--:R-:W-:Y:S01]  /*21440*/  F2FP.BF16.F32.PACK_AB R46, R132, R99 ;  /* 0x00000063842e723e */ /* 0x008fe200000010ff */
[----:B------:R-:W-:Y:S01]  /*21450*/  FFMA.FTZ R191, R174, R36, -R75 ;  /* 0x00000024aebf7223 */ /* 0x000fe2000001084b */
[----:B--2---:R-:W-:Y:S07]  /*21460*/  F2FP.BF16.F32.PACK_AB R47, R103, R136 ;  /* 0x00000088672f723e */ /* 0x004fee00000010ff */
        /* <DEDUP_REMOVED lines=9> */
[--C-:B------:R-:W-:Y:S01]  /*21500*/  FFMA.FTZ R172, R172, R36, -R77.reuse ;  /* 0x00000024acac7223 */ /* 0x100fe2000001084d */
[----:B------:R-:W-:Y:S07]  /*21510*/  FFMA.FTZ R128, R41, R250, R128 ;  /* 0x000000fa29807223 */ /* 0x000fee0000010080 */
[----:B------:R-:W-:Y:S01]  /*21520*/  MUFU.EX2 R131, R203 ;  /* 0x000000cb00837308 */ /* 0x000fe20000000800 */
[-C--:B------:R-:W-:Y:S01]  /*21530*/  FFMA.FTZ R41, R122, R36.reuse, -R77 ;  /* 0x000000247a297223 */ /* 0x080fe2000001084d */
[C---:B------:R-:W-:Y:S01]  /*21540*/  HMMA.16816.F32.BF16 R8, R44.reuse, R54, R8 ;  /* 0x000000362c08723c */ /* 0x040fe20000041808 */
[----:B------:R-:W1:Y:S07]  /*21550*/  LDSM.16.MT88.4 R52, [R70+0xb800] ;  /* 0x00b800004634783b */ /* 0x000e6e0000004200 */
[----:B------:R-:W-:Y:S01]  /*21560*/  MUFU.EX2 R166, R166 ;  /* 0x000000a600a67308 */ /* 0x000fe20000000800 */
[----:B------:R-:W-:Y:S01]  /*21570*/  FADD.FTZ R83, R83, R128 ;  /* 0x0000008053537221 */ /* 0x000fe20000010000 */
[-CC-:B------:R-:W-:Y:S01]  /*21580*/  FFMA.FTZ R118, R118, R36.reuse, -R75.reuse ;  /* 0x0000002476767223 */ /* 0x180fe2000001084b */
[-C--:B------:R-:W-:Y:S07]  /*21590*/  FFMA.FTZ R116, R116, R36.reuse, -R75 ;  /* 0x0000002474747223 */ /* 0x080fee000001084b */
[----:B------:R-:W-:Y:S01]  /*215a0*/  MUFU.EX2 R226, R226 ;  /* 0x000000e200e27308 */ /* 0x000fe20000000800 */
[----:B------:R-:W-:Y:S01]  /*215b0*/  FADD.FTZ R126, R126, R83 ;  /* 0x000000537e7e7221 */ /* 0x000fe20000010000 */
        /* <DEDUP_REMOVED lines=19> */
[----:B------:R-:W3:Y:S07]  /*216f0*/  LDSM.16.MT88.4 R64, [R43+0x1800] ;  /* 0x001800002b40783b */ /* 0x000eee0000004200 */
[----:B------:R-:W-:Y:S01]  /*21700*/  MUFU.EX2 R171, R171 ;  /* 0x000000ab00ab7308 */ /* 0x000fe20000000800 */
[-C--:B------:R-:W-:Y:S01]  /*21710*/  FFMA.FTZ R38, R38, R36.reuse, -R75 ;  /* 0x0000002426267223 */ /* 0x080fe2000001084b */
[C---:B------:R-:W-:Y:S08]  /*21720*/  HMMA.16816.F32.BF16 R24, R44.reuse, R62, R24 ;  /* 0x0000003e2c18723c */ /* 0x040ff00000041818 */
[----:B------:R-:W4:Y:S01]  /*21730*/  MUFU.EX2 R109, R61 ;  /* 0x0000003d006d7308 */ /* 0x000f220000000800 */
[----:B------:R-:W-:Y:S01]  /*21740*/  FFMA.FTZ R87, R42, R249, R87 ;  /* 0x000000f92a577223 */ /* 0x000fe20000010057 */
[-C--:B------:R-:W-:Y:S01]  /*21750*/  FFMA.FTZ R42, R120, R36.reuse, -R77 ;  /* 0x00000024782a7223 */ /* 0x080fe2000001084d */
[----:B------:R-:W-:Y:S07]  /*21760*/  ISETP.GT.AND P0, PT, R246, R227, PT ;  /* 0x000000e3f600720c */ /* 0x000fee0003f04270 */
[----:B------:R-:W1:Y:S01]  /*21770*/  MUFU.EX2 R111, R60 ;  /* 0x0000003c006f7308 */ /* 0x000e620000000800 */
[----:B------:R-:W-:Y:S01]  /*21780*/  FADD.FTZ R87, R85, R87 ;  /* 0x0000005755577221 */ /* 0x000fe20000010000 */
[C---:B-----5:R-:W-:Y:S08]  /*21790*/  HMMA.16816.F32.BF16 R28, R44.reuse, R48, R28 ;  /* 0x000000302c1c723c */ /* 0x060ff0000004181c */
[----:B------:R-:W-:Y:S01]  /*217a0*/  MUFU.EX2 R220, R220 ;  /* 0x000000dc00dc7308 */ /* 0x000fe20000000800 */
[----:B------:R-:W-:Y:S01]  /*217b0*/  FADD.FTZ R124, R124, R87 ;  /* 0x000000577c7c7221 */ /* 0x000fe20000010000 */
[-C--:B------:R-:W-:Y:S01]  /*217c0*/  FFMA.FTZ R87, R94, R36.reuse, -R75 ;  /* 0x000000245e577223 */ /* 0x080fe2000001084b */
[----:B------:R-:W-:Y:S07]  /*217d0*/  FFMA.FTZ R85, R98, R36, -R77 ;  /* 0x0000002462557223 */ /* 0x000fee000001084d */
[----:B------:R-:W-:Y:S01]  /*217e0*/  MUFU.EX2 R94, R96 ;  /* 0x00000060005e7308 */ /* 0x000fe20000000800 */
[----:B------:R-:W-:Y:S01]  /*217f0*/  FADD.FTZ R79, R79, R124 ;  /* 0x0000007c4f4f7221 */ /* 0x000fe20000010000 */
[----:B------:R-:W-:Y:S01]  /*21800*/  HMMA.16816.F32.BF16 R32, R44, R50, R32 ;  /* 0x000000322c20723c */ /* 0x000fe20000041820 */
[----:B------:R-:W5:Y:S07]  /*21810*/  LDSM.16.MT88.4 R48, [R69+0x1800] ;  /* 0x001800004530783b */ /* 0x000f6e0000004200 */
[----:B------:R-:W-:Y:S01]  /*21820*/  MUFU.EX2 R169, R169 ;  /* 0x000000a900a97308 */ /* 0x000fe20000000800 */
[----:B------:R-:W-:Y:S01]  /*21830*/  F2FP.BF16.F32.PACK_AB R44, R107, R148 ;  /* 0x000000946b2c723e */ /* 0x000fe200000010ff */
[----:B------:R-:W-:Y:S01]  /*21840*/  FADD.FTZ R140, R140, R79 ;  /* 0x0000004f8c8c7221 */ /* 0x000fe20000010000 */
[----:B------:R-:W-:Y:S07]  /*21850*/  F2FP.BF16.F32.PACK_AB R45, R105, R154 ;  /* 0x0000009a692d723e */ /* 0x000fee00000010ff */
[----:B------:R-:W-:Y:S01]  /*21860*/  MUFU.EX2 R210, R212 ;  /* 0x000000d400d27308 */ /* 0x000fe20000000800 */
[----:B----4-:R-:W-:Y:S01]  /*21870*/  F2FP.BF16.F32.PACK_AB R46, R109, R150 ;  /* 0x000000966d2e723e */ /* 0x010fe200000010ff */
[----:B------:R-:W-:Y:S01]  /*21880*/  FADD.FTZ R91, R91, R140 ;  /* 0x0000008c5b5b7221 */ /* 0x000fe20000010000 */
[----:B-1----:R-:W-:Y:S01]  /*21890*/  F2FP.BF16.F32.PACK_AB R47, R152, R111 ;  /* 0x0000006f982f723e */ /* 0x002fe200000010ff */
[----:B------:R-:W-:Y:S06]  /*218a0*/  LDSM.16.MT88.4 R60, [R43+0x2000] ;  /* 0x002000002b3c783b */ /* 0x000fec0000004200 */
[----:B------:R-:W-:Y:S01]  /*218b0*/  MUFU.EX2 R173, R173 ;  /* 0x000000ad00ad7308 */ /* 0x000fe20000000800 */
[----:B------:R-:W-:Y:S01]  /*218c0*/  FADD.FTZ R138, R138, R91 ;  /* 0x0000005b8a8a7221 */ /* 0x000fe20000010000 */
[-C--:B------:R-:W-:Y:S08]  /*218d0*/  FFMA.FTZ R91, R90, R36.reuse, -R77 ;  /* 0x000000245a5b7223 */ /* 0x080ff0000001084d */
        /* <DEDUP_REMOVED lines=8> */
[----:B------:R-:W-:Y:S01]  /*21960*/  FADD.FTZ R144, R144, R89 ;  /* 0x0000005990907221 */ /* 0x000fe20000010000 */
[-CC-:B------:R-:W-:Y:S08]  /*21970*/  FFMA.FTZ R89, R88, R36.reuse, -R77.reuse ;  /* 0x0000002458597223 */ /* 0x180ff0000001084d */
        /* <DEDUP_REMOVED lines=10> */
[C---:B---3--:R-:W-:Y:S03]  /*21a20*/  HMMA.16816.F32.BF16 R20, R44.reuse, R64, R20 ;  /* 0x000000402c14723c */ /* 0x048fe60000041814 */
[-C--:B------:R-:W-:Y:S01]  /*21a30*/  FFMA.FTZ R64, R119, R36.reuse, -R77 ;  /* 0x0000002477407223 */ /* 0x080fe2000001084d */
[----:B------:R-:W-:Y:S05]  /*21a40*/  FADD.FTZ R79, R132, R79 ;  /* 0x0000004f844f7221 */ /* 0x000fea0000010000 */
[----:B------:R-:W3:Y:S01]  /*21a50*/  MUFU.EX2 R119, R211 ;  /* 0x000000d300777308 */ /* 0x000ee20000000800 */
[C---:B------:R-:W-:Y:S09]  /*21a60*/  HMMA.16816.F32.BF16 R24, R44.reuse, R66, R24 ;  /* 0x000000422c18723c */ /* 0x040ff20000041818 */
[----:B------:R4:W1:Y:S01]  /*21a70*/  MUFU.EX2 R113, R64 ;  /* 0x0000004000717308 */ /* 0x0008620000000800 */
[----:B------:R-:W-:Y:S01]  /*21a80*/  FADD.FTZ R148, R148, R79 ;  /* 0x0000004f94947221 */ /* 0x000fe20000010000 */
[----:B------:R-:W-:Y:S08]  /*21a90*/  FFMA.FTZ R79, R106, R36, -R77 ;  /* 0x000000246a4f7223 */ /* 0x000ff0000001084d */
[----:B------:R-:W-:Y:S01]  /*21aa0*/  MUFU.EX2 R185, R185 ;  /* 0x000000b900b97308 */ /* 0x000fe20000000800 */
[----:B------:R-:W-:Y:S01]  /*21ab0*/  FADD.FTZ R107, R107, R148 ;  /* 0x000000946b6b7221 */ /* 0x000fe20000010000 */
[C---:B-----5:R-:W-:Y:S08]  /*21ac0*/  HMMA.16816.F32.BF16 R28, R44.reuse, R48, R28 ;  /* 0x000000302c1c723c */ /* 0x060ff0000004181c */
[----:B------:R-:W-:Y:S01]  /*21ad0*/  MUFU.EX2 R178, R180 ;  /* 0x000000b400b27308 */ /* 0x000fe20000000800 */
[----:B------:R-:W-:Y:S09]  /*21ae0*/  FADD.FTZ R150, R150, R107 ;  /* 0x0000006b96967221 */ /* 0x000ff20000010000 */
[----:B------:R-:W-:Y:S01]  /*21af0*/  MUFU.EX2 R189, R189 ;  /* 0x000000bd00bd7308 */ /* 0x000fe20000000800 */
[----:B----4-:R-:W-:Y:S01]  /*21b00*/  LDSM.16.MT88.4 R64, [R43+0x2800] ;  /* 0x002800002b40783b */ /* 0x010fe20000004200 */
[----:B------:R-:W-:Y:S08]  /*21b10*/  HMMA.16816.F32.BF16 R32, R44, R50, R32 ;  /* 0x000000322c20723c */ /* 0x000ff00000041820 */
[----:B------:R-:W-:Y:S01]  /*21b20*/  MUFU.EX2 R174, R176 ;  /* 0x000000b000ae7308 */ /* 0x000fe20000000800 */
[----:B------:R-:W-:Y:S01]  /*21b30*/  F2FP.BF16.F32.PACK_AB R44, R115, R158 ;  /* 0x0000009e732c723e */ /* 0x000fe200000010ff */
[----:B------:R-:W-:Y:S01]  /*21b40*/  FADD.FTZ R109, R109, R150 ;  /* 0x000000966d6d7221 */ /* 0x000fe20000010000 */
[----:B---3--:R-:W-:Y:S07]  /*21b50*/  F2FP.BF16.F32.PACK_AB R45, R119, R160 ;  /* 0x000000a0772d723e */ /* 0x008fee00000010ff */
[----:B------:R-:W-:Y:S01]  /*21b60*/  MUFU.EX2 R191, R191 ;  /* 0x000000bf00bf7308 */ /* 0x000fe20000000800 */
[----:B-1----:R-:W-:Y:S01]  /*21b70*/  F2FP.BF16.F32.PACK_AB R46, R156, R113 ;  /* 0x000000719c2e723e */ /* 0x002fe200000010ff */
[----:B------:R-:W1:Y:S01]  /*21b80*/  LDSM.16.MT88.4 R48, [R69+0x2000] ;  /* 0x002000004530783b */ /* 0x000e620000004200 */
[----:B------:R-:W-:Y:S01]  /*21b90*/  F2FP.BF16.F32.PACK_AB R47, R117, R162 ;  /* 0x000000a2752f723e */ /* 0x000fe200000010ff */
[----:B------:R-:W-:Y:S06]  /*21ba0*/  FADD.FTZ R158, R158, R109 ;  /* 0x0000006d9e9e7221 */ /* 0x000fec0000010000 */
[----:B------:R-:W-:Y:S01]  /*21bb0*/  MUFU.EX2 R170, R172 ;  /* 0x000000ac00aa7308 */ /* 0x000fe20000000800 */
[----:B------:R-:W-:Y:S09]  /*21bc0*/  FADD.FTZ R158, R115, R158 ;  /* 0x0000009e739e7221 */ /* 0x000ff20000010000 */
[----:B------:R-:W-:Y:S01]  /*21bd0*/  MUFU.EX2 R187, R187 ;  /* 0x000000bb00bb7308 */ /* 0x000fe20000000800 */
[C---:B------:R-:W-:Y:S03]  /*21be0*/  HMMA.16816.F32.BF16 R4, R44.reuse, R52, R4 ;  /* 0x000000342c04723c */ /* 0x040fe60000041804 */
[----:B------:R-:W-:Y:S06]  /*21bf0*/  FADD.FTZ R113, R113, R158 ;  /* 0x0000009e71717221 */ /* 0x000fec0000010000 */
[----:B------:R-:W-:Y:S01]  /*21c00*/  MUFU.EX2 R193, R193 ;  /* 0x000000c100c17308 */ /* 0x000fe20000000800 */
[----:B------:R-:W-:Y:S01]  /*21c10*/  FADD.FTZ R156, R156, R113 ;  /* 0x000000719c9c7221 */ /* 0x000fe20000010000 */
[C---:B------:R-:W-:Y:S01]  /*21c20*/  HMMA.16816.F32.BF16 R8, R44.reuse, R54, R8 ;  /* 0x000000362c08723c */ /* 0x040fe20000041808 */
[----:B------:R-:W3:Y:S07]  /*21c30*/  LDSM.16.MT88.4 R52, [R70+0xc800] ;  /* 0x00c800004634783b */ /* 0x000eee0000004200 */
[----:B------:R-:W-:Y:S01]  /*21c40*/  MUFU.EX2 R130, R130 ;  /* 0x0000008200827308 */ /* 0x000fe20000000800 */
[----:B------:R-:W-:Y:S09]  /*21c50*/  FADD.FTZ R96, R135, R156 ;  /* 0x0000009c87607221 */ /* 0x000ff20000010000 */
        /* <DEDUP_REMOVED lines=9> */
[----:B------:R-:W-:Y:S01]  /*21cf0*/  MUFU.EX2 R85, R85 ;  /* 0x0000005500557308 */ /* 0x000fe20000000800 */
[----:B------:R-:W-:Y:S09]  /*21d00*/  FFMA.FTZ R60, R123, R36, -R75 ;  /* 0x000000247b3c7223 */ /* 0x000ff2000001084b */
[----:B------:R-:W4:Y:S01]  /*21d10*/  MUFU.EX2 R123, R201 ;  /* 0x000000c9007b7308 */ /* 0x000f220000000800 */
[C---:B------:R-:W-:Y:S09]  /*21d20*/  HMMA.16816.F32.BF16 R24, R44.reuse, R62, R24 ;  /* 0x0000003e2c18723c */ /* 0x040ff20000041818 */
[----:B------:R-:W5:Y:S10]  /*21d30*/  MUFU.EX2 R125, R60 ;  /* 0x0000003c007d7308 */ /* 0x000f740000000800 */
        /* <DEDUP_REMOVED lines=8> */
[----:B------:R-:W-:Y:S01]  /*21dc0*/  FADD.FTZ R121, R121, R96 ;  /* 0x0000006079797221 */ /* 0x000fe20000010000 */
[----:B------:R-:W-:Y:S02]  /*21dd0*/  F2FP.BF16.F32.PACK_AB R45, R131, R133 ;  /* 0x00000085832d723e */ /* 0x000fe400000010ff */
[----:B----4-:R-:W-:Y:S01]  /*21de0*/  F2FP.BF16.F32.PACK_AB R46, R123, R166 ;  /* 0x000000a67b2e723e */ /* 0x010fe200000010ff */
[----:B------:R-:W-:Y:S01]  /*21df0*/  FADD.FTZ R166, R166, R121 ;  /* 0x00000079a6a67221 */ /* 0x000fe20000010000 */
[----:B-----5:R-:W-:Y:S01]  /*21e00*/  F2FP.BF16.F32.PACK_AB R47, R226, R125 ;  /* 0x0000007de22f723e */ /* 0x020fe200000010ff */
[----:B------:R-:W-:Y:S06]  /*21e10*/  LDSM.16.MT88.4 R60, [R43+0x3000] ;  /* 0x003000002b3c783b */ /* 0x000fec0000004200 */
[C---:B---3--:R-:W-:Y:S08]  /*21e20*/  HMMA.16816.F32.BF16 R4, R44.reuse, R52, R4 ;  /* 0x000000342c04723c */ /* 0x048ff00000041804 */
[C---:B------:R-:W-:Y:S01]  /*21e30*/  HMMA.16816.F32.BF16 R8, R44.reuse, R54, R8 ;  /* 0x000000362c08723c */ /* 0x040fe20000041808 */
[----:B------:R-:W3:Y:S07]  /*21e40*/  LDSM.16.MT88.4 R52, [R70+0xd000] ;  /* 0x00d000004634783b */ /* 0x000eee0000004200 */
[C---:B--2---:R-:W-:Y:S08]  /*21e50*/  HMMA.16816.F32.BF16 R12, R44.reuse, R56, R12 ;  /* 0x000000382c0c723c */ /* 0x044ff0000004180c */
[C---:B------:R-:W-:Y:S01]  /*21e60*/  HMMA.16816.F32.BF16 R16, R44.reuse, R58, R16 ;  /* 0x0000003a2c10723c */ /* 0x040fe20000041810 */
[----:B------:R-:W2:Y:S07]  /*21e70*/  LDSM.16.MT88.4 R56, [R68+0xd000] ;  /* 0x00d000004438783b */ /* 0x000eae0000004200 */
        /* <DEDUP_REMOVED lines=16> */
[C---:B------:R-:W-:Y:S03]  /*21f80*/  HMMA.16816.F32.BF16 R20, R44.reuse, R60, R20 ;  /* 0x0000003c2c14723c */ /* 0x040fe60000041814 */
[-CC-:B------:R-:W-:Y:S01]  /*21f90*/  FFMA.FTZ R60, R127, R36.reuse, -R77.reuse ;  /* 0x000000247f3c7223 */ /* 0x180fe2000001084d */
[-C--:B------:R-:W-:Y:S03]  /*21fa0*/  FFMA.FTZ R127, R222, R36.reuse, -R77 ;  /* 0x00000024de7f7223 */ /* 0x080fe6000001084d */
[----:B------:R4:W5:Y:S01]  /*21fb0*/  MUFU.EX2 R252, R60 ;  /* 0x0000003c00fc7308 */ /* 0x0009620000000800 */
[C---:B------:R-:W-:Y:S09]  /*21fc0*/  HMMA.16816.F32.BF16 R24, R44.reuse, R62, R24 ;  /* 0x0000003e2c18723c */ /* 0x040ff20000041818 */
[----:B------:R-:W-:Y:S01]  /*21fd0*/  MUFU.EX2 R127, R127 ;  /* 0x0000007f007f7308 */ /* 0x000fe20000000800 */
[C---:B-1----:R-:W-:Y:S01]  /*21fe0*/  HMMA.16816.F32.BF16 R28, R44.reuse, R48, R28 ;  /* 0x000000302c1c723c */ /* 0x042fe2000004181c */
[----:B----4-:R-:W-:Y:S07]  /*21ff0*/  LDSM.16.MT88.4 R60, [R43+0x4000] ;  /* 0x004000002b3c783b */ /* 0x010fee0000004200 */
[----:B------:R-:W-:Y:S03]  /*22000*/  HMMA.16816.F32.BF16 R32, R44, R50, R32 ;  /* 0x000000322c20723c */ /* 0x000fe60000041820 */
[----:B------:R-:W-:Y:S02]  /*22010*/  F2FP.BF16.F32.PACK_AB R44, R153, R157 ;  /* 0x0000009d992c723e */ /* 0x000fe400000010ff */
[----:B------:R-:W-:Y:S01]  /*22020*/  F2FP.BF16.F32.PACK_AB R45, R159, R175 ;  /* 0x000000af9f2d723e */ /* 0x000fe200000010ff */
[----:B------:R-:W1:Y:S01]  /*22030*/  LDSM.16.MT88.4 R48, [R69+0x3800] ;  /* 0x003800004530783b */ /* 0x000e620000004200 */
        /* <DEDUP_REMOVED lines=12> */
[----:B------:R5:W3:Y:S01]  /*22100*/  MUFU.EX2 R214, R64 ;  /* 0x0000004000d67308 */ /* 0x000ae20000000800 */
[C---:B-1----:R-:W-:Y:S01]  /*22110*/  HMMA.16816.F32.BF16 R28, R44.reuse, R48, R28 ;  /* 0x000000302c1c723c */ /* 0x042fe2000004181c */
[----:B-----5:R-:W-:Y:S07]  /*22120*/  LDSM.16.MT88.4 R64, [R43+0x4800] ;  /* 0x004800002b40783b */ /* 0x020fee0000004200 */
[----:B------:R-:W-:Y:S03]  /*22130*/  HMMA.16816.F32.BF16 R32, R44, R50, R32 ;  /* 0x000000322c20723c */ /* 0x000fe60000041820 */
[----:B------:R-:W-:Y:S02]  /*22140*/  F2FP.BF16.F32.PACK_AB R44, R252, R129 ;  /* 0x00000081fc2c723e */ /* 0x000fe400000010ff */
[----:B------:R-:W-:Y:S02]  /*22150*/  F2FP.BF16.F32.PACK_AB R45, R220, R171 ;  /* 0x000000abdc2d723e */ /* 0x000fe400000010ff */
[----:B----4-:R-:W-:Y:S01]  /*22160*/  F2FP.BF16.F32.PACK_AB R46, R216, R127 ;  /* 0x0000007fd82e723e */ /* 0x010fe200000010ff */
[----:B------:R-:W1:Y:S01]  /*22170*/  LDSM.16.MT88.4 R48, [R69+0x4000] ;  /* 0x004000004530783b */ /* 0x000e620000004200 */
[----:B---3--:R-:W-:Y:S07]  /*22180*/  F2FP.BF16.F32.PACK_AB R47, R169, R214 ;  /* 0x000000d6a92f723e */ /* 0x008fee00000010ff */
[C---:B------:R-:W-:Y:S08]  /*22190*/  HMMA.16816.F32.BF16 R4, R44.reuse, R52, R4 ;  /* 0x000000342c04723c */ /* 0x040ff00000041804 */
        /* <DEDUP_REMOVED lines=23> */
[-C--:B------:R-:W-:Y:S04]  /*22310*/  FFMA.FTZ R64, R186, R36.reuse, -R77 ;  /* 0x00000024ba407223 */ /* 0x080fe8000001084d */
[C---:B------:R-:W-:Y:S01]  /*22320*/  HMMA.16816.F32.BF16 R24, R44.reuse, R66, R24 ;  /* 0x000000422c18723c */ /* 0x040fe20000041818 */
[----:B------:R-:W-:Y:S02]  /*22330*/  MUFU.EX2 R65, R65 ;  /* 0x0000004100417308 */ /* 0x000fe40000000800 */
[-CC-:B------:R-:W-:Y:S01]  /*22340*/  FFMA.FTZ R67, R184, R36.reuse, -R75.reuse ;  /* 0x00000024b8437223 */ /* 0x180fe2000001084b */
[----:B------:R-:W-:Y:S07]  /*22350*/  FFMA.FTZ R66, R182, R36, -R75 ;  /* 0x00000024b6427223 */ /* 0x000fee000001084b */
[----:B------:R-:W4:Y:S01]  /*22360*/  MUFU.EX2 R64, R64 ;  /* 0x0000004000407308 */ /* 0x000f220000000800 */
[C---:B-1----:R-:W-:Y:S09]  /*22370*/  HMMA.16816.F32.BF16 R28, R44.reuse, R48, R28 ;  /* 0x000000302c1c723c */ /* 0x042ff2000004181c */
[----:B------:R-:W-:Y:S10]  /*22380*/  MUFU.EX2 R67, R67 ;  /* 0x0000004300437308 */ /* 0x000ff40000000800 */
[----:B------:R-:W1:Y:S01]  /*22390*/  MUFU.EX2 R66, R66 ;  /* 0x0000004200427308 */ /* 0x000e620000000800 */
[----:B------:R-:W-:Y:S01]  /*223a0*/  HMMA.16816.F32.BF16 R32, R44, R50, R32 ;  /* 0x000000322c20723c */ /* 0x000fe20000041820 */
[----:B------:R-:W5:Y:S02]  /*223b0*/  LDSM.16.MT88.4 R48, [R69+0x5000] ;  /* 0x005000004530783b */ /* 0x000f640000004200 */
[----:B------:R-:W-:Y:S02]  /*223c0*/  F2FP.BF16.F32.PACK_AB R44, R183, R194 ;  /* 0x000000c2b72c723e */ /* 0x000fe400000010ff */
[----:B------:R-:W-:Y:S02]  /*223d0*/  F2FP.BF16.F32.PACK_AB R45, R185, R188 ;  /* 0x000000bcb92d723e */ /* 0x000fe400000010ff */
[----:B----4-:R-:W-:Y:S02]  /*223e0*/  F2FP.BF16.F32.PACK_AB R46, R64, R65 ;  /* 0x00000041402e723e */ /* 0x010fe400000010ff */
[----:B-1----:R-:W-:Y:S07]  /*223f0*/  F2FP.BF16.F32.PACK_AB R47, R66, R67 ;  /* 0x00000043422f723e */ /* 0x002fee00000010ff */
[C---:B---3--:R-:W-:Y:S08]  /*22400*/  HMMA.16816.F32.BF16 R4, R44.reuse, R52, R4 ;  /* 0x000000342c04723c */ /* 0x048ff00000041804 */
[C---:B------:R-:W-:Y:S01]  /*22410*/  HMMA.16816.F32.BF16 R8, R44.reuse, R54, R8 ;  /* 0x000000362c08723c */ /* 0x040fe20000041808 */
[----:B------:R-:W1:Y:S07]  /*22420*/  LDSM.16.MT88.4 R52, [R70+0xf800] ;  /* 0x00f800004634783b */ /* 0x000e6e0000004200 */
[C---:B--2---:R-:W-:Y:S08]  /*22430*/  HMMA.16816.F32.BF16 R12, R44.reuse, R56, R12 ;  /* 0x000000382c0c723c */ /* 0x044ff0000004180c */
[C---:B------:R-:W-:Y:S01]  /*22440*/  HMMA.16816.F32.BF16 R16, R44.reuse, R58, R16 ;  /* 0x0000003a2c10723c */ /* 0x040fe20000041810 */
[----:B------:R-:W2:Y:S07]  /*22450*/  LDSM.16.MT88.4 R56, [R68+0xf800] ;  /* 0x00f800004438783b */ /* 0x000eae0000004200 */
[C---:B------:R-:W-:Y:S08]  /*22460*/  HMMA.16816.F32.BF16 R20, R44.reuse, R60, R20 ;  /* 0x0000003c2c14723c */ /* 0x040ff00000041814 */
[C---:B------:R-:W-:Y:S01]  /*22470*/  HMMA.16816.F32.BF16 R24, R44.reuse, R62, R24 ;  /* 0x0000003e2c18723c */ /* 0x040fe20000041818 */
[----:B------:R-:W3:Y:S07]  /*22480*/  LDSM.16.MT88.4 R60, [R43+0x5800] ;  /* 0x005800002b3c783b */ /* 0x000eee0000004200 */
[C---:B-----5:R-:W-:Y:S08]  /*22490*/  HMMA.16816.F32.BF16 R28, R44.reuse, R48, R28 ;  /* 0x000000302c1c723c */ /* 0x060ff0000004181c */
[----:B------:R-:W-:Y:S01]  /*224a0*/  HMMA.16816.F32.BF16 R32, R44, R50, R32 ;  /* 0x000000322c20723c */ /* 0x000fe20000041820 */
[----:B------:R-:W4:Y:S02]  /*224b0*/  LDSM.16.MT88.4 R48, [R69+0x5800] ;  /* 0x005800004530783b */ /* 0x000f240000004200 */
[----:B------:R-:W-:Y:S02]  /*224c0*/  F2FP.BF16.F32.PACK_AB R44, R189, R178 ;  /* 0x000000b2bd2c723e */ /* 0x000fe400000010ff */
[----:B------:R-:W-:Y:S02]  /*224d0*/  F2FP.BF16.F32.PACK_AB R45, R191, R174 ;  /* 0x000000aebf2d723e */ /* 0x000fe400000010ff */
[----:B------:R-:W-:Y:S02]  /*224e0*/  F2FP.BF16.F32.PACK_AB R46, R187, R170 ;  /* 0x000000aabb2e723e */ /* 0x000fe400000010ff */
[----:B------:R-:W-:Y:S07]  /*224f0*/  F2FP.BF16.F32.PACK_AB R47, R130, R193 ;  /* 0x000000c1822f723e */ /* 0x000fee00000010ff */
[C---:B-1----:R-:W-:Y:S08]  /*22500*/  HMMA.16816.F32.BF16 R4, R44.reuse, R52, R4 ;  /* 0x000000342c04723c */ /* 0x042ff00000041804 */
[C---:B------:R-:W-:Y:S01]  /*22510*/  HMMA.16816.F32.BF16 R8, R44.reuse, R54, R8 ;  /* 0x000000362c08723c */ /* 0x040fe20000041808 */
[----:B------:R-:W1:Y:S07]  /*22520*/  LDSM.16.MT88.4 R52, [R70+0x10000] ;  /* 0x010000004634783b */ /* 0x000e6e0000004200 */
[C---:B--2---:R-:W-:Y:S03]  /*22530*/  HMMA.16816.F32.BF16 R12, R44.reuse, R56, R12 ;  /* 0x000000382c0c723c */ /* 0x044fe6000004180c */
[----:B------:R-:W-:Y:S02]  /*22540*/  FADD.FTZ R57, R81, R126 ;  /* 0x0000007e51397221 */ /* 0x000fe40000010000 */
[----:B------:R-:W2:Y:S02]  /*22550*/  MUFU.EX2 R81, R118 ;  /* 0x0000007600517308 */ /* 0x000ea40000000800 */
[----:B------:R-:W-:Y:S01]  /*22560*/  FADD.FTZ R142, R142, R57 ;  /* 0x000000398e8e7221 */ /* 0x000fe20000010000 */
[C---:B------:R-:W-:Y:S01]  /*22570*/  HMMA.16816.F32.BF16 R16, R44.reuse, R58, R16 ;  /* 0x0000003a2c10723c */ /* 0x040fe20000041810 */
[----:B------:R-:W5:Y:S02]  /*22580*/  LDSM.16.MT88.4 R56, [R68+0x10000] ;  /* 0x010000004438783b */ /* 0x000f640000004200 */
[----:B------:R-:W-:Y:S01]  /*22590*/  FADD.FTZ R142, R95, R142 ;  /* 0x0000008e5f8e7221 */ /* 0x000fe20000010000 */
[-C--:B------:R-:W-:Y:S03]  /*225a0*/  FFMA.FTZ R95, R82, R36.reuse, -R75 ;  /* 0x00000024525f7223 */ /* 0x080fe6000001084b */
[----:B------:R-:W-:Y:S01]  /*225b0*/  MUFU.EX2 R82, R86 ;  /* 0x0000005600527308 */ /* 0x000fe20000000800 */
[----:B------:R-:W-:Y:S01]  /*225c0*/  FADD.FTZ R93, R93, R142 ;  /* 0x0000008e5d5d7221 */ /* 0x000fe20000010000 */
[C---:B---3--:R-:W-:Y:S08]  /*225d0*/  HMMA.16816.F32.BF16 R20, R44.reuse, R60, R20 ;  /* 0x0000003c2c14723c */ /* 0x048ff00000041814 */
[----:B------:R3:W-:Y:S01]  /*225e0*/  MUFU.EX2 R60, R83 ;  /* 0x00000053003c7308 */ /* 0x0007e20000000800 */
[----:B------:R-:W-:Y:S01]  /*225f0*/  FADD.FTZ R93, R134, R93 ;  /* 0x0000005d865d7221 */ /* 0x000fe20000010000 */
[-C--:B------:R-:W-:Y:S08]  /*22600*/  FFMA.FTZ R61, R112, R36.reuse, -R77 ;  /* 0x00000024703d7223 */ /* 0x080ff0000001084d */
[----:B------:R2:W-:Y:S01]  /*22610*/  MUFU.EX2 R91, R95 ;  /* 0x0000005f005b7308 */ /* 0x0005e20000000800 */
[----:B------:R-:W-:Y:S01]  /*22620*/  FADD.FTZ R146, R146, R93 ;  /* 0x0000005d92927221 */ /* 0x000fe20000010000 */
[C---:B------:R-:W-:Y:S08]  /*22630*/  HMMA.16816.F32.BF16 R24, R44.reuse, R62, R24 ;  /* 0x0000003e2c18723c */ /* 0x040ff00000041818 */
[----:B------:R-:W1:Y:S01]  /*22640*/  MUFU.EX2 R61, R61 ;  /* 0x0000003d003d7308 */ /* 0x000e620000000800 */
[-C--:B------:R-:W-:Y:S01]  /*22650*/  FFMA.FTZ R63, R108, R36.reuse, -R75 ;  /* 0x000000246c3f7223 */ /* 0x080fe2000001084b */
[-C--:B------:R-:W-:Y:S01]  /*22660*/  FFMA.FTZ R93, R80, R36.reuse, -R77 ;  /* 0x00000024505d7223 */ /* 0x080fe2000001084d */
[----:B------:R-:W-:Y:S07]  /*22670*/  FADD.FTZ R101, R101, R146 ;  /* 0x0000009265657221 */ /* 0x000fee0000010000 */
[----:B------:R-:W-:Y:S01]  /*22680*/  MUFU.EX2 R62, R110 ;  /* 0x0000006e003e7308 */ /* 0x000fe20000000800 */
[C---:B----4-:R-:W-:Y:S09]  /*22690*/  HMMA.16816.F32.BF16 R28, R44.reuse, R48, R28 ;  /* 0x000000302c1c723c */ /* 0x050ff2000004181c */
[----:B------:R-:W4:Y:S01]  /*226a0*/  MUFU.EX2 R63, R63 ;  /* 0x0000003f003f7308 */ /* 0x000f220000000800 */
[-CC-:B---3--:R-:W-:Y:S01]  /*226b0*/  FFMA.FTZ R83, R102, R36.reuse, -R75.reuse ;  /* 0x0000002466537223 */ /* 0x188fe2000001084b */
[----:B--2---:R-:W-:Y:S01]  /*226c0*/  FFMA.FTZ R95, R76, R36, -R75 ;  /* 0x000000244c5f7223 */ /* 0x004fe2000001084b */
[----:B------:R-:W-:Y:S07]  /*226d0*/  FADD.FTZ R136, R136, R101 ;  /* 0x0000006588887221 */ /* 0x000fee0000010000 */
[----:B------:R-:W2:Y:S01]  /*226e0*/  MUFU.EX2 R102, R104 ;  /* 0x0000006800667308 */ /* 0x000ea20000000800 */
[----:B------:R-:W-:Y:S01]  /*226f0*/  HMMA.16816.F32.BF16 R32, R44, R50, R32 ;  /* 0x000000322c20723c */ /* 0x000fe20000041820 */
[----:B------:R-:W3:Y:S08]  /*22700*/  LDSM.16.MT88.4 R48, [R43+0x6000] ;  /* 0x006000002b30783b */ /* 0x000ef00000004200 */
[----:B------:R-:W2:Y:S01]  /*22710*/  MUFU.EX2 R83, R83 ;  /* 0x0000005300537308 */ /* 0x000ea20000000800 */
[----:B------:R-:W-:Y:S01]  /*22720*/  F2FP.BF16.F32.PACK_AB R44, R42, R41 ;  /* 0x000000292a2c723e */ /* 0x000fe200000010ff */
[----:B------:R-:W-:Y:S01]  /*22730*/  FADD.FTZ R103, R103, R136 ;  /* 0x0000008867677221 */ /* 0x000fe20000010000 */
[----:B------:R-:W-:Y:S07]  /*22740*/  F2FP.BF16.F32.PACK_AB R45, R114, R81 ;  /* 0x00000051722d723e */ /* 0x000fee00000010ff */
[----:B------:R-:W-:Y:S01]  /*22750*/  MUFU.EX2 R80, R84 ;  /* 0x0000005400507308 */ /* 0x000fe20000000800 */
[----:B-1----:R-:W-:Y:S01]  /*22760*/  F2FP.BF16.F32.PACK_AB R46, R61, R60 ;  /* 0x0000003c3d2e723e */ /* 0x002fe200000010ff */
[----:B------:R-:W-:Y:S01]  /*22770*/  FADD.FTZ R154, R154, R103 ;  /* 0x000000679a9a7221 */ /* 0x000fe20000010000 */
[----:B----4-:R-:W-:Y:S07]  /*22780*/  F2FP.BF16.F32.PACK_AB R47, R63, R62 ;  /* 0x0000003e3f2f723e */ /* 0x010fee00000010ff */
[----:B------:R-:W1:Y:S01]  /*22790*/  MUFU.EX2 R93, R93 ;  /* 0x0000005d005d7308 */ /* 0x000e620000000800 */
[----:B------:R-:W-:Y:S09]  /*227a0*/  FADD.FTZ R154, R105, R154 ;  /* 0x0000009a699a7221 */ /* 0x000ff20000010000 */
[----:B------:R4:W-:Y:S01]  /*227b0*/  MUFU.EX2 R76, R78 ;  /* 0x0000004e004c7308 */ /* 0x0009e20000000800 */
[C---:B------:R-:W-:Y:S09]  /*227c0*/  HMMA.16816.F32.BF16 R4, R44.reuse, R52, R4 ;  /* 0x000000342c04723c */ /* 0x040ff20000041804 */
[----:B------:R-:W1:Y:S01]  /*227d0*/  MUFU.EX2 R95, R95 ;  /* 0x0000005f005f7308 */ /* 0x000e620000000800 */
[----:B------:R-:W-:Y:S04]  /*227e0*/  FADD.FTZ R111, R111, R154 ;  /* 0x0000009a6f6f7221 */ /* 0x000fe80000010000 */
[----:B------:R-:W-:Y:S01]  /*227f0*/  FADD.FTZ R111, R152, R111 ;  /* 0x0000006f986f7221 */ /* 0x000fe20000010000 */
[C---:B------:R-:W-:Y:S01]  /*22800*/  HMMA.16816.F32.BF16 R8, R44.reuse, R54, R8 ;  /* 0x000000362c08723c */ /* 0x040fe20000041808 */
[----:B------:R-:W2:Y:S02]  /*22810*/  LDSM.16.MT88.4 R52, [R69+0x6000] ;  /* 0x006000004534783b */ /* 0x000ea40000004200 */
[----:B------:R-:W-:Y:S04]  /*22820*/  FADD.FTZ R160, R160, R111 ;  /* 0x0000006fa0a07221 */ /* 0x000fe80000010000 */
[----:B------:R-:W-:Y:S01]  /*22830*/  FADD.FTZ R119, R119, R160 ;  /* 0x000000a077777221 */ /* 0x000fe20000010000 */
[C---:B-----5:R-:W-:Y:S03]  /*22840*/  HMMA.16816.F32.BF16 R12, R44.reuse, R56, R12 ;  /* 0x000000382c0c723c */ /* 0x060fe6000004180c */
[----:B------:R-:W-:Y:S04]  /*22850*/  FADD.FTZ R162, R162, R119 ;  /* 0x00000077a2a27221 */ /* 0x000fe80000010000 */
[----:B------:R-:W-:Y:S01]  /*22860*/  FADD.FTZ R162, R117, R162 ;  /* 0x000000a275a27221 */ /* 0x000fe20000010000 */
[C---:B------:R-:W-:Y:S01]  /*22870*/  HMMA.16816.F32.BF16 R16, R44.reuse, R58, R16 ;  /* 0x0000003a2c10723c */ /* 0x040fe20000041810 */
[----:B------:R-:W5:Y:S02]  /*22880*/  LDSM.16.MT88.4 R56, [R70+0x10800] ;  /* 0x010800004638783b */ /* 0x000f640000004200 */
[----:B------:R-:W-:Y:S04]  /*22890*/  FADD.FTZ R100, R133, R162 ;  /* 0x000000a285647221 */ /* 0x000fe80000010000 */
[----:B------:R-:W-:Y:S01]  /*228a0*/  FADD.FTZ R100, R131, R100 ;  /* 0x0000006483647221 */ /* 0x000fe20000010000 */
[C---:B---3--:R-:W-:Y:S03]  /*228b0*/  HMMA.16816.F32.BF16 R20, R44.reuse, R48, R20 ;  /* 0x000000302c14723c */ /* 0x048fe60000041814 */
[----:B------:R-:W-:Y:S01]  /*228c0*/  FADD.FTZ R125, R125, R100 ;  /* 0x000000647d7d7221 */ /* 0x000fe20000010000 */
[----:B------:R-:W-:Y:S01]  /*228d0*/  FADD.FTZ R100, R123, R166 ;  /* 0x000000a67b647221 */ /* 0x000fe20000010000 */
[----:B------:R-:W-:Y:S02]  /*228e0*/  MOV R166, R3 ;  /* 0x0000000300a67202 */ /* 0x000fe40000000f00 */
[----:B------:R-:W-:Y:S01]  /*228f0*/  FADD.FTZ R96, R226, R125 ;  /* 0x0000007de2607221 */ /* 0x000fe20000010000 */
[C---:B------:R-:W-:Y:S01]  /*22900*/  HMMA.16816.F32.BF16 R24, R44.reuse, R50, R24 ;  /* 0x000000322c18723c */ /* 0x040fe20000041818 */
[----:B------:R-:W3:Y:S02]  /*22910*/  LDSM.16.MT88.4 R48, [R68+0x10800] ;  /* 0x010800004430783b */ /* 0x000ee40000004200 */
[----:B------:R-:W-:Y:S01]  /*22920*/  FADD.FTZ R96, R151, R96 ;  /* 0x0000006097607221 */ /* 0x000fe20000010000 */
[----:B------:R-:W-:Y:S03]  /*22930*/  FADD.FTZ R100, R147, R100 ;  /* 0x0000006493647221 */ /* 0x000fe60000010000 */
[----:B------:R-:W-:Y:S01]  /*22940*/  FADD.FTZ R96, R139, R96 ;  /* 0x000000608b607221 */ /* 0x000fe20000010000 */
[----:B------:R-:W-:Y:S01]  /*22950*/  FADD.FTZ R100, R137, R100 ;  /* 0x0000006489647221 */ /* 0x000fe20000010000 */
[C---:B--2---:R-:W-:Y:S03]  /*22960*/  HMMA.16816.F32.BF16 R28, R44.reuse, R52, R28 ;  /* 0x000000342c1c723c */ /* 0x044fe6000004181c */
[----:B------:R-:W-:Y:S01]  /*22970*/  FADD.FTZ R96, R149, R96 ;  /* 0x0000006095607221 */ /* 0x000fe20000010000 */
[----:B------:R-:W-:Y:S01]  /*22980*/  FADD.FTZ R100, R141, R100 ;  /* 0x000000648d647221 */ /* 0x000fe20000010000 */
[----:B------:R-:W-:Y:S02]  /*22990*/  LDSM.16.MT88.4 R148, [R68+0x11800] ;  /* 0x011800004494783b */ /* 0x000fe40000004200 */
[----:B------:R-:W-:Y:S01]  /*229a0*/  FADD.FTZ R90, R143, R96 ;  /* 0x000000608f5a7221 */ /* 0x000fe20000010000 */
[----:B------:R-:W-:Y:S03]  /*229b0*/  HMMA.16816.F32.BF16 R32, R44, R54, R32 ;  /* 0x000000362c20723c */ /* 0x000fe60000041820 */
[----:B------:R-:W-:Y:S01]  /*229c0*/  F2FP.BF16.F32.PACK_AB R44, R102, R79 ;  /* 0x0000004f662c723e */ /* 0x000fe200000010ff */
[----:B------:R-:W-:Y:S01]  /*229d0*/  FADD.FTZ R100, R145, R100 ;  /* 0x0000006491647221 */ /* 0x000fe20000010000 */
[----:B------:R-:W2:Y:S01]  /*229e0*/  LDSM.16.MT88.4 R52, [R43+0x6800] ;  /* 0x006800002b34783b */ /* 0x000ea20000004200 */
        /* <DEDUP_REMOVED lines=8> */
[----:B------:R-:W-:Y:S01]  /*22a70*/  FADD.FTZ R90, R167, R90 ;  /* 0x0000005aa75a7221 */ /* 0x000fe20000010000 */
[----:B------:R-:W-:Y:S01]  /*22a80*/  MOV R167, R2 ;  /* 0x0000000200a77202 */ /* 0x000fe20000000f00 */
[C---:B-----5:R-:W-:Y:S03]  /*22a90*/  HMMA.16816.F32.BF16 R4, R44.reuse, R56, R4 ;  /* 0x000000382c04723c */ /* 0x060fe60000041804 */
[----:B------:R-:W-:Y:S01]  /*22aa0*/  FADD.FTZ R96, R163, R96 ;  /* 0x00000060a3607221 */ /* 0x000fe20000010000 */
[----:B------:R-:W-:Y:S01]  /*22ab0*/  LDSM.16.MT88.4 R140, [R43+0x7800] ;  /* 0x007800002b8c783b */ /* 0x000fe20000004200 */
[----:B------:R-:W-:Y:S02]  /*22ac0*/  FADD.FTZ R90, R161, R90 ;  /* 0x0000005aa15a7221 */ /* 0x000fe40000010000 */
[----:B------:R-:W-:Y:S01]  /*22ad0*/  FADD.FTZ R96, R155, R96 ;  /* 0x000000609b607221 */ /* 0x000fe20000010000 */
[C---:B------:R-:W-:Y:S03]  /*22ae0*/  HMMA.16816.F32.BF16 R8, R44.reuse, R58, R8 ;  /* 0x0000003a2c08723c */ /* 0x040fe60000041808 */
[----:B------:R-:W-:Y:S01]  /*22af0*/  FADD.FTZ R97, R171, R90 ;  /* 0x0000005aab617221 */ /* 0x000fe20000010000 */
[----:B------:R-:W5:Y:S01]  /*22b00*/  LDSM.16.MT88.4 R56, [R69+0x6800] ;  /* 0x006800004538783b */ /* 0x000f620000004200 */
[----:B------:R-:W-:Y:S02]  /*22b10*/  FADD.FTZ R129, R129, R96 ;  /* 0x0000006081817221 */ /* 0x000fe40000010000 */
[----:B------:R-:W-:Y:S01]  /*22b20*/  FADD.FTZ R97, R220, R97 ;  /* 0x00000061dc617221 */ /* 0x000fe20000010000 */
[C---:B---3--:R-:W-:Y:S03]  /*22b30*/  HMMA.16816.F32.BF16 R12, R44.reuse, R48, R12 ;  /* 0x000000302c0c723c */ /* 0x048fe6000004180c */
[----:B------:R-:W-:Y:S01]  /*22b40*/  FADD.FTZ R252, R252, R129 ;  /* 0x00000081fcfc7221 */ /* 0x000fe20000010000 */
[----:B----4-:R-:W-:Y:S03]  /*22b50*/  FADD.FTZ R78, R214, R97 ;  /* 0x00000061d64e7221 */ /* 0x010fe60000010000 */
        /* <DEDUP_REMOVED lines=17> */
[C---:B-----5:R-:W-:Y:S03]  /*22c70*/  HMMA.16816.F32.BF16 R28, R44.reuse, R56, R28 ;  /* 0x000000382c1c723c */ /* 0x060fe6000004181c */
        /* <DEDUP_REMOVED lines=20> */
[----:B------:R-:W1:Y:S02]  /*22dc0*/  LDSM.16.MT88.4 R48, [R69+0x7000] ;  /* 0x007000004530783b */ /* 0x000e640000004200 */
[----:B------:R-:W-:Y:S05]  /*22dd0*/  FADD.FTZ R130, R130, R193 ;  /* 0x000000c182827221 */ /* 0x000fea0000010000 */
[C---:B--2---:R-:W-:Y:S01]  /*22de0*/  HMMA.16816.F32.BF16 R12, R44.reuse, R52, R12 ;  /* 0x000000342c0c723c */ /* 0x044fe2000004180c */
[----:B------:R-:W-:Y:S02]  /*22df0*/  MUFU.EX2 R52, R74 ;  /* 0x0000004a00347308 */ /* 0x000fe40000000800 */
[-C--:B------:R-:W-:Y:S01]  /*22e00*/  FFMA.FTZ R53, R73, R36.reuse, -R77 ;  /* 0x0000002449357223 */ /* 0x080fe2000001084d */
[-CC-:B------:R-:W-:Y:S01]  /*22e10*/  FFMA.FTZ R73, R40, R36.reuse, -R75.reuse ;  /* 0x0000002428497223 */ /* 0x180fe2000001084b */
[-CC-:B------:R-:W-:Y:S01]  /*22e20*/  FFMA.FTZ R40, R39, R36.reuse, -R75.reuse ;  /* 0x0000002427287223 */ /* 0x180fe2000001084b */
[-C--:B------:R-:W-:Y:S01]  /*22e30*/  FFMA.FTZ R75, R37, R36.reuse, -R75 ;  /* 0x00000024254b7223 */ /* 0x080fe2000001084b */
[----:B------:R-:W-:Y:S01]  /*22e40*/  FADD.FTZ R37, R81, R130 ;  /* 0x0000008251257221 */ /* 0x000fe20000010000 */
[C---:B------:R-:W-:Y:S03]  /*22e50*/  HMMA.16816.F32.BF16 R16, R44.reuse, R54, R16 ;  /* 0x000000362c10723c */ /* 0x040fe60000041810 */
[----:B------:R-:W2:Y:S01]  /*22e60*/  MUFU.EX2 R53, R53 ;  /* 0x0000003500357308 */ /* 0x000ea20000000800 */
[-CC-:B------:R-:W-:Y:S01]  /*22e70*/  FFMA.FTZ R54, R72, R36.reuse, -R77.reuse ;  /* 0x0000002448367223 */ /* 0x180fe2000001084d */
[----:B------:R-:W-:Y:S08]  /*22e80*/  FFMA.FTZ R77, R71, R36, -R77 ;  /* 0x00000024474d7223 */ /* 0x000ff0000001084d */
[----:B------:R-:W-:Y:S01]  /*22e90*/  MUFU.EX2 R39, R73 ;  /* 0x0000004900277308 */ /* 0x000fe20000000800 */
[----:B------:R-:W-:Y:S01]  /*22ea0*/  FADD.FTZ R37, R114, R37 ;  /* 0x0000002572257221 */ /* 0x000fe20000010000 */
[C---:B----4-:R-:W-:Y:S08]  /*22eb0*/  HMMA.16816.F32.BF16 R20, R44.reuse, R56, R20 ;  /* 0x000000382c14723c */ /* 0x050ff00000041814 */
[----:B------:R-:W3:Y:S10]  /*22ec0*/  MUFU.EX2 R40, R40 ;  /* 0x0000002800287308 */ /* 0x000ef40000000800 */
[----:B------:R-:W-:Y:S01]  /*22ed0*/  MUFU.EX2 R54, R54 ;  /* 0x0000003600367308 */ /* 0x000fe20000000800 */
[----:B--2---:R-:W-:Y:S01]  /*22ee0*/  F2FP.BF16.F32.PACK_AB R132, R53, R52 ;  /* 0x000000343584723e */ /* 0x004fe200000010ff */
[C---:B------:R-:W-:Y:S08]  /*22ef0*/  HMMA.16816.F32.BF16 R24, R44.reuse, R58, R24 ;  /* 0x0000003a2c18723c */ /* 0x040ff00000041818 */
[----:B------:R-:W2:Y:S10]  /*22f00*/  MUFU.EX2 R77, R77 ;  /* 0x0000004d004d7308 */ /* 0x000eb40000000800 */
[----:B------:R4:W-:Y:S01]  /*22f10*/  MUFU.EX2 R36, R38 ;  /* 0x0000002600247308 */ /* 0x0009e20000000800 */
[----:B---3--:R-:W-:Y:S01]  /*22f20*/  F2FP.BF16.F32.PACK_AB R133, R40, R39 ;  /* 0x000000272885723e */ /* 0x008fe200000010ff */
[C---:B-1----:R-:W-:Y:S08]  /*22f30*/  HMMA.16816.F32.BF16 R28, R44.reuse, R48, R28 ;  /* 0x000000302c1c723c */ /* 0x042ff0000004181c */
[----:B------:R-:W1:Y:S01]  /*22f40*/  MUFU.EX2 R75, R75 ;  /* 0x0000004b004b7308 */ /* 0x000e620000000800 */
[----:B--2---:R-:W-:Y:S01]  /*22f50*/  F2FP.BF16.F32.PACK_AB R134, R77, R54 ;  /* 0x000000364d86723e */ /* 0x004fe200000010ff */
[----:B------:R-:W-:Y:S03]  /*22f60*/  HMMA.16816.F32.BF16 R32, R44, R50, R32 ;  /* 0x000000322c20723c */ /* 0x000fe60000041820 */
[----:B----4-:R-:W-:Y:S01]  /*22f70*/  FADD.FTZ R38, R170, R189 ;  /* 0x000000bdaa267221 */ /* 0x010fe20000010000 */
[----:B-1----:R-:W-:Y:S03]  /*22f80*/  F2FP.BF16.F32.PACK_AB R135, R75, R36 ;  /* 0x000000244b87723e */ /* 0x002fe600000010ff */
        /* <DEDUP_REMOVED lines=40> */
[----:B------:R-:W-:Y:S06]  /*23210*/  @P0 BRA `(.L_x_5940) ;  /* 0xffffff7c00f80947 */ /* 0x000fec000383ffff */
.L_x_5933:
        /* <DEDUP_REMOVED lines=15> */
.L_x_5948:
[----:B------:R-:W2:Y:S01]  /*23310*/  S2R R0, SR_TID.X ;  /* 0x0000000000007919 */ /* 0x000ea20000002100 */
[----:B------:R-:W-:Y:S01]  /*23320*/  FSETP.NE.FTZ.AND P1, PT, R14, RZ, PT ;  /* 0x000000ff0e00720b */ /* 0x000fe20003f35000 */
[----:B---34-:R-:W-:Y:S01]  /*23330*/  FADD.FTZ R10, R10, R11 ;  /* 0x0000000b0a0a7221 */ /* 0x018fe20000010000 */
[----:B------:R-:W-:Y:S01]  /*23340*/  MUFU.RCP R12, R14 ;  /* 0x0000000e000c7308 */ /* 0x000fe20000001000 */
[----:B------:R-:W-:Y:S01]  /*23350*/  MOV R38, 0xff800000 ;  /* 0xff80000000267802 */ /* 0x000fe20000000f00 */
[----:B------:R-:W-:Y:S05]  /*23360*/  WARPSYNC.ALL ;  /* 0x0000000000007948 */ /* 0x000fea0003800000 */
[----:B------:R-:W-:Y:S01]  /*23370*/  FSETP.NE.FTZ.AND P0, PT, R10, RZ, PT ;  /* 0x000000ff0a00720b */ /* 0x000fe20003f15000 */
[----:B------:R-:W3:Y:S08]  /*23380*/  MUFU.RCP R9, R10 ;  /* 0x0000000a00097308 */ /* 0x000ef00000001000 */
[----:B------:R-:W4:Y:S08]  /*23390*/  @P1 MUFU.LG2 R13, R14 ;  /* 0x0000000e000d1308 */ /* 0x000f300000000c00 */
[----:B------:R-:W1:Y:S01]  /*233a0*/  @P0 MUFU.LG2 R10, R10 ;  /* 0x0000000a000a0308 */ /* 0x000e620000000c00 */
[----:B---3--:R-:W-:-:S02]  /*233b0*/  FSEL R9, R9, 1, P0 ;  /* 0x3f80000009097808 */ /* 0x008fc40000000000 */
[C---:B--2---:R-:W-:Y:S02]  /*233c0*/  SHF.L.U32 R7, R0.reuse, 0x4, RZ ;  /* 0x0000000400077819 */ /* 0x044fe400000006ff */
[----:B------:R-:W-:Y:S01]  /*233d0*/  SHF.L.U32 R8, R0, 0x1, RZ ;  /* 0x0000000100087819 */ /* 0x000fe200000006ff */
[----:B------:R-:W-:Y:S01]  /*233e0*/  FMUL.FTZ R162, R9, R162 ;  /* 0x000000a209a27220 */ /* 0x000fe20000410000 */
[----:B------:R-:W-:Y:S01]  /*233f0*/  LOP3.LUT R11, R7, 0x1c0, RZ, 0xc0, !PT ;  /* 0x000001c0070b7812 */ /* 0x000fe200078ec0ff */
[----:B----4-:R-:W-:Y:S01]  /*23400*/  @P1 FMUL.FTZ R13, R13, 0.69314718246459960938 ;  /* 0x3f3172180d0d1820 */ /* 0x010fe20000410000 */
[--C-:B------:R-:W-:Y:S01]  /*23410*/  LOP3.LUT R225, R225, 0x6, R8.reuse, 0xf8, !PT ;  /* 0x00000006e1e17812 */ /* 0x100fe200078ef808 */
[----:B------:R-:W-:Y:S01]  /*23420*/  FMUL.FTZ R163, R9, R163 ;  /* 0x000000a309a37220 */ /* 0x000fe20000410000 */
[----:B------:R-:W-:Y:S01]  /*23430*/  LOP3.LUT R8, R11, 0x38, R8, 0xf8, !PT ;  /* 0x000000380b087812 */ /* 0x000fe200078ef808 */
[----:B-----5:R-:W-:Y:S01]  /*23440*/  @P1 FFMA.FTZ R38, R6, R3, R13 ;  /* 0x0000000306261223 */ /* 0x020fe2000001000d */
[----:B------:R-:W-:Y:S01]  /*23450*/  FSEL R3, R12, 1, P1 ;  /* 0x3f8000000c037808 */ /* 0x000fe20000800000 */
[C---:B------:R-:W-:Y:S01]  /*23460*/  FMUL.FTZ R158, R9.reuse, R158 ;  /* 0x0000009e099e7220 */ /* 0x040fe20000410000 */
[C---:B------:R-:W-:Y:S01]  /*23470*/  FMUL.FTZ R159, R9.reuse, R159 ;  /* 0x0000009f099f7220 */ /* 0x040fe20000410000 */
[----:B-1----:R-:W-:Y:S01]  /*23480*/  @P0 FMUL.FTZ R11, R10, 0.69314718246459960938 ;  /* 0x3f3172180a0b0820 */ /* 0x002fe20000410000 */
        /* <DEDUP_REMOVED lines=17> */
[----:B------:R-:W-:Y:S01]  /*235a0*/  MOV R3, 0xff800000 ;  /* 0xff80000000037802 */ /* 0x000fe20000000f00 */
        /* <DEDUP_REMOVED lines=15> */
[----:B------:R-:W-:Y:S02]  /*236a0*/  LEA R2, R2, UR8, 0x2 ;  /* 0x0000000802027c11 */ /* 0x000fe4000f8e10ff */
[----:B------:R-:W-:Y:S02]  /*236b0*/  SEL R5, R5, 0xffffffe0, !P2 ;  /* 0xffffffe005057807 */ /* 0x000fe40005000000 */
[----:B------:R-:W-:Y:S01]  /*236c0*/  SEL R9, R4, 0xffffffc0, !P3 ;  /* 0xffffffc004097807 */ /* 0x000fe20005800000 */
[----:B------:R-:W-:Y:S01]  /*236d0*/  VIADD R6, R2, 0x80 ;  /* 0x0000008002067836 */ /* 0x000fe20000000000 */
[C---:B------:R-:W-:Y:S01]  /*236e0*/  R2UR UR10, R36.reuse ;  /* 0x00000000240a72ca */ /* 0x040fe200000e0000 */
[--C-:B------:R-:W-:Y:S01]  /*236f0*/  IMAD.IADD R4, R5, 0x1, R2.reuse ;  /* 0x0000000105047824 */ /* 0x100fe200078e0202 */
[----:B------:R-:W-:Y:S01]  /*23700*/  R2UR UR11, R37 ;  /* 0x00000000250b72ca */ /* 0x000fe200000e0000 */
[----:B------:R-:W-:Y:S01]  /*23710*/  IMAD.IADD R8, R9, 0x1, R2 ;  /* 0x0000000109087824 */ /* 0x000fe200078e0202 */
[----:B------:R-:W-:Y:S01]  /*23720*/  R2UR UR4, R36 ;  /* 0x00000000240472ca */ /* 0x000fe200000e0000 */
[----:B------:R-:W-:Y:S01]  /*23730*/  @P4 VIADD R6, R2, 0xffffff80 ;  /* 0xffffff8002064836 */ /* 0x000fe20000000000 */
[----:B------:R-:W-:Y:S01]  /*23740*/  R2UR UR5, R37 ;  /* 0x00000000250572ca */ /* 0x000fe200000e0000 */
[----:B------:R-:W-:-:S02]  /*23750*/  IMAD.IADD R10, R5, 0x1, R8 ;  /* 0x00000001050a7824 */ /* 0x000fc400078e0208 */
[--C-:B------:R-:W-:Y:S02]  /*23760*/  IMAD.IADD R12, R9, 0x1, R6.reuse ;  /* 0x00000001090c7824 */ /* 0x100fe400078e0206 */
[C---:B------:R-:W-:Y:S02]  /*23770*/  IMAD.IADD R9, R5.reuse, 0x1, R6 ;  /* 0x0000000105097824 */ /* 0x040fe400078e0206 */
[----:B------:R-:W-:Y:S01]  /*23780*/  IMAD.IADD R5, R5, 0x1, R12 ;  /* 0x0000000105057824 */ /* 0x000fe200078e020c */
[----:B------:R-:W-:Y:S04]  /*23790*/  STS.64 [R2], R160 ;  /* 0x000000a002007388 */ /* 0x000fe80000000a00 */
[----:B------:R1:W-:Y:S04]  /*237a0*/  STS.64 [R2+0x800], R162 ;  /* 0x000800a202007388 */ /* 0x0003e80000000a00 */
[----:B------:R-:W-:Y:S04]  /*237b0*/  STS.64 [R4], R156 ;  /* 0x0000009c04007388 */ /* 0x000fe80000000a00 */
[----:B------:R-:W-:Y:S04]  /*237c0*/  STS.64 [R4+0x800], R158 ;  /* 0x0008009e04007388 */ /* 0x000fe80000000a00 */
[----:B------:R-:W-:Y:S04]  /*237d0*/  STS.64 [R8], R152 ;  /* 0x0000009808007388 */ /* 0x000fe80000000a00 */
[----:B------:R-:W-:Y:S04]  /*237e0*/  STS.64 [R8+0x800], R154 ;  /* 0x0008009a08007388 */ /* 0x000fe80000000a00 */
[----:B------:R-:W-:Y:S04]  /*237f0*/  STS.64 [R10], R148 ;  /* 0x000000940a007388 */ /* 0x000fe80000000a00 */
[----:B------:R-:W-:Y:S04]  /*23800*/  STS.64 [R10+0x800], R150 ;  /* 0x000800960a007388 */ /* 0x000fe80000000a00 */
[----:B------:R-:W-:Y:S04]  /*23810*/  STS.64 [R6], R144 ;  /* 0x0000009006007388 */ /* 0x000fe80000000a00 */
[----:B------:R2:W-:Y:S04]  /*23820*/  STS.64 [R6+0x800], R146 ;  /* 0x0008009206007388 */ /* 0x0005e80000000a00 */
[----:B------:R-:W-:Y:S04]  /*23830*/  STS.64 [R9], R140 ;  /* 0x0000008c09007388 */ /* 0x000fe80000000a00 */
[----:B------:R-:W-:Y:S04]  /*23840*/  STS.64 [R9+0x800], R142 ;  /* 0x0008008e09007388 */ /* 0x000fe80000000a00 */
[----:B------:R-:W-:Y:S04]  /*23850*/  STS.64 [R12], R136 ;  /* 0x000000880c007388 */ /* 0x000fe80000000a00 */
[----:B------:R-:W-:Y:S04]  /*23860*/  STS.64 [R12+0x800], R138 ;  /* 0x0008008a0c007388 */ /* 0x000fe80000000a00 */
[----:B------:R-:W-:Y:S04]  /*23870*/  STS.64 [R5], R132 ;  /* 0x0000008405007388 */ /* 0x000fe80000000a00 */
[----:B------:R3:W-:Y:S04]  /*23880*/  STS.64 [R5+0x800], R134 ;  /* 0x0008008605007388 */ /* 0x0007e80000000a00 */
[----:B------:R-:W4:Y:S04]  /*23890*/  LD.E.64 R42, desc[UR10][R164.64+0xb0] ;  /* 0x0000b00aa42a7980 */ /* 0x000f28000c101b00 */
[----:B------:R-:W4:Y:S01]  /*238a0*/  LD.E R11, desc[UR4][R164.64+0x60] ;  /* 0x00006004a40b7980 */ /* 0x000f22000c101900 */
[----:B------:R-:W-:Y:S01]  /*238b0*/  R2UR UR12, R36 ;  /* 0x00000000240c72ca */ /* 0x000fe200000e0000 */
[----:B-1----:R-:W-:Y:S01]  /*238c0*/  IMAD.SHL.U32 R2, R0, 0x4, RZ ;  /* 0x0000000400027824 */ /* 0x002fe200078e00ff */
[----:B------:R-:W-:Y:S01]  /*238d0*/  R2UR UR13, R37 ;  /* 0x00000000250d72ca */ /* 0x000fe200000e0000 */
[----:B------:R1:W5:Y:S01]  /*238e0*/  LD.E.64 R46, desc[UR10][R164.64+0x78] ;  /* 0x0000780aa42e7980 */ /* 0x000362000c101b00 */
[----:B--2---:R-:W-:Y:S01]  /*238f0*/  LOP3.LUT R6, R7, 0x10, RZ, 0xc0, !PT ;  /* 0x0000001007067812 */ /* 0x004fe200078ec0ff */
[----:B------:R-:W-:Y:S01]  /*23900*/  IMAD.SHL.U32 R237, R237, 0x40, RZ ;  /* 0x00000040eded7824 */ /* 0x000fe200078e00ff */
[----:B------:R-:W-:Y:S01]  /*23910*/  LOP3.LUT R39, R2, 0x1f8, RZ, 0xc0, !PT ;  /* 0x000001f802277812 */ /* 0x000fe200078ec0ff */
[----:B------:R1:W5:Y:S01]  /*23920*/  LD.E.64 R44, desc[UR4][R164.64+0xa8] ;  /* 0x0000a804a42c7980 */ /* 0x000362000c101b00 */
[----:B------:R-:W-:-:S02]  /*23930*/  SHF.R.U32.HI R4, RZ, 0x2, R0 ;  /* 0x00000002ff047819 */ /* 0x000fc40000011600 */
[----:B------:R-:W-:Y:S02]  /*23940*/  LOP3.LUT R39, R39, 0x38, R224, 0x78, !PT ;  /* 0x0000003827277812 */ /* 0x000fe400078e78e0 */
[----:B------:R-:W-:-:S03]  /*23950*/  LOP3.LUT P0, RZ, R0, 0x3, RZ, 0xc0, !PT ;  /* 0x0000000300ff7812 */ /* 0x000fc6000780c0ff */
[----:B------:R1:W5:Y:S01]  /*23960*/  LD.E R41, desc[UR12][R164.64+0xcc] ;  /* 0x0000cc0ca4297980 */ /* 0x000362000c101900 */
[----:B------:R-:W-:Y:S01]  /*23970*/  IMAD R39, R39, 0x4, R6 ;  /* 0x0000000427277824 */ /* 0x000fe200078e0206 */
[----:B---3--:R-:W-:Y:S01]  /*23980*/  LOP3.LUT R5, R224, 0x30, RZ, 0xc0, !PT ;  /* 0x00000030e0057812 */ /* 0x008fe200078ec0ff */
[----:B------:R-:W-:Y:S06]  /*23990*/  BAR.SYNC.DEFER_BLOCKING 0x0 ;  /* 0x0000000000007b1d */ /* 0x000fec0000010000 */
[----:B------:R1:W2:Y:S04]  /*239a0*/  LDS.128 R32, [R39+UR8] ;  /* 0x0000000827207984 */ /* 0x0002a80008000c00 */
[----:B------:R1:W3:Y:S04]  /*239b0*/  LDS.128 R28, [R39+UR8+0x800] ;  /* 0x00080008271c7984 */ /* 0x0002e80008000c00 */
[----:B------:R1:W1:Y:S04]  /*239c0*/  LDS.128 R24, [R39+UR8+0x1000] ;  /* 0x0010000827187984 */ /* 0x0002680008000c00 */
[----:B------:R1:W1:Y:S04]  /*239d0*/  LDS.128 R20, [R39+UR8+0x1800] ;  /* 0x0018000827147984 */ /* 0x0002680008000c00 */
[----:B------:R1:W1:Y:S04]  /*239e0*/  LDS.128 R16, [R39+UR8+0x2000] ;  /* 0x0020000827107984 */ /* 0x0002680008000c00 */
[----:B------:R1:W1:Y:S01]  /*239f0*/  LDS.128 R12, [R39+UR8+0x2800] ;  /* 0x00280008270c7984 */ /* 0x0002620008000c00 */
[----:B------:R-:W-:Y:S01]  /*23a00*/  BSSY.RECONVERGENT B0, `(.L_x_5942) ;  /* 0x0000016000007945 */ /* 0x000fe20003800200 */
[----:B----4-:R-:W-:-:S04]  /*23a10*/  IMAD R42, R42, UR9, R241 ;  /* 0x000000092a2a7c24 */ /* 0x010fc8000f8e02f1 */
[----:B------:R-:W-:Y:S01]  /*23a20*/  IMAD R240, R42, R11, R240 ;  /* 0x0000000b2af07224 */ /* 0x000fe200078e02f0 */
[----:B------:R-:W-:Y:S01]  /*23a30*/  LOP3.LUT R42, R5, 0x7, R4, 0xf8, !PT ;  /* 0x00000007052a7812 */ /* 0x000fe200078ef804 */
[----:B------:R4:W1:Y:S02]  /*23a40*/  LDS.128 R8, [R39+UR8+0x3000] ;  /* 0x0030000827087984 */ /* 0x0008640008000c00 */
[----:B------:R-:W-:Y:S02]  /*23a50*/  IMAD R43, R43, R240, R237 ;  /* 0x000000f02b2b7224 */ /* 0x000fe400078e02ed */
[----:B------:R4:W1:Y:S01]  /*23a60*/  LDS.128 R4, [R39+UR8+0x3800] ;  /* 0x0038000827047984 */ /* 0x0008620008000c00 */
[----:B--23--:R-:W-:Y:S05]  /*23a70*/  @P0 BRA `(.L_x_5943) ;  /* 0x0000000000380947 */ /* 0x00cfea0003800000 */
[----:B-1--4-:R-:W-:Y:S02]  /*23a80*/  IMAD.IADD R39, R238, 0x1, -R237 ;  /* 0x00000001ee277824 */ /* 0x012fe400078e0aed */
        /* <DEDUP_REMOVED lines=13> */
.L_x_5943:
[----:B------:R-:W-:Y:S05]  /*23b60*/  BSYNC.RECONVERGENT B0 ;  /* 0x0000000000007941 */ /* 0x000fea0003800200 */
.L_x_5942:
[----:B------:R-:W-:Y:S02]  /*23b70*/  R2UR UR4, R36 ;  /* 0x00000000240472ca */ /* 0x000fe400000e0000 */
[----:B------:R-:W-:-:S13]  /*23b80*/  R2UR UR5, R37 ;  /* 0x00000000250572ca */ /* 0x000fda00000e0000 */
[----:B-1----:R-:W3:Y:S01]  /*23b90*/  LD.E R164, desc[UR4][R164.64+0xc0] ;  /* 0x0000c004a4a47980 */ /* 0x002ee2000c101900 */
[----:B--2---:R-:W-:Y:S01]  /*23ba0*/  LOP3.LUT R3, R2, 0x3c, RZ, 0xc0, !PT ;  /* 0x0000003c02037812 */ /* 0x004fe200078ec0ff */
[----:B------:R-:W-:Y:S01]  /*23bb0*/  IMAD.IADD R237, R238, 0x1, -R237 ;  /* 0x00000001eeed7824 */ /* 0x000fe200078e0aed */
[----:B------:R-:W-:Y:S01]  /*23bc0*/  SHF.R.U32.HI R0, RZ, 0x4, R0 ;  /* 0x00000004ff007819 */ /* 0x000fe20000011600 */
[----:B-----5:R-:W-:-:S04]  /*23bd0*/  IMAD R41, R43, R41, RZ ;  /* 0x000000292b297224 */ /* 0x020fc800078e02ff */
[C---:B------:R-:W-:Y:S02]  /*23be0*/  VIADD R38, R0.reuse, 0x10 ;  /* 0x0000001000267836 */ /* 0x040fe40000000000 */
[----:B------:R-:W-:Y:S01]  /*23bf0*/  VIADD R42, R0, 0x18 ;  /* 0x00000018002a7836 */ /* 0x000fe20000000000 */
[----:B---3--:R-:W-:Y:S02]  /*23c00*/  ISETP.GE.AND P0, PT, R3, R164, PT ;  /* 0x000000a40300720c */ /* 0x008fe40003f06270 */
[----:B------:R-:W-:Y:S02]  /*23c10*/  LOP3.LUT R3, R2, 0xfc0, RZ, 0xc0, !PT ;  /* 0x00000fc002037812 */ /* 0x000fe400078ec0ff */
[-C--:B------:R-:W-:Y:S02]  /*23c20*/  ISETP.GE.OR P2, PT, R0, R237.reuse, P0 ;  /* 0x000000ed0000720c */ /* 0x080fe40000746670 */
[----:B------:R-:W-:Y:S02]  /*23c30*/  LOP3.LUT R2, R3, 0x3c, R2, 0xf8, !PT ;  /* 0x0000003c03027812 */ /* 0x000fe400078ef802 */
[-C--:B------:R-:W-:Y:S01]  /*23c40*/  ISETP.GE.OR P5, PT, R38, R237.reuse, P0 ;  /* 0x000000ed2600720c */ /* 0x080fe200007a6670 */
[C---:B------:R-:W-:Y:S01]  /*23c50*/  VIADD R38, R0.reuse, 0x28 ;  /* 0x0000002800267836 */ /* 0x040fe20000000000 */
[----:B------:R-:W-:Y:S01]  /*23c60*/  IADD3 R3, P1, PT, R41, R2, RZ ;  /* 0x0000000229037210 */ /* 0x000fe20007f3e0ff */
[----:B------:R-:W-:Y:S01]  /*23c70*/  VIADD R2, R0, 0x8 ;  /* 0x0000000800027836 */ /* 0x000fe20000000000 */
[----:B------:R-:W-:-:S02]  /*23c80*/  ISETP.GE.OR P4, PT, R42, R237, P0 ;  /* 0x000000ed2a00720c */ /* 0x000fc40000786670 */
[----:B------:R-:W-:Y:S02]  /*23c90*/  LEA.HI.X.SX32 R41, R41, RZ, 0x1, P1 ;  /* 0x000000ff29297211 */ /* 0x000fe400008f0eff */
[C---:B------:R-:W-:Y:S02]  /*23ca0*/  LEA R40, P1, R3.reuse, R46, 0x2 ;  /* 0x0000002e03287211 */ /* 0x040fe400078210ff */
[----:B------:R-:W-:Y:S02]  /*23cb0*/  @!P2 R2UR UR4, R36 ;  /* 0x000000002404a2ca */ /* 0x000fe400000e0000 */
[----:B------:R-:W-:Y:S02]  /*23cc0*/  LEA.HI.X R41, R3, R47, R41, 0x2, P1 ;  /* 0x0000002f03297211 */ /* 0x000fe400008f1429 */
[----:B------:R-:W-:Y:S02]  /*23cd0*/  @!P2 R2UR UR5, R37 ;  /* 0x000000002505a2ca */ /* 0x000fe400000e0000 */
[----:B------:R-:W-:-:S02]  /*23ce0*/  ISETP.GE.OR P1, PT, R0, R237, P0 ;  /* 0x000000ed0000720c */ /* 0x000fc40000726670 */
[-C--:B------:R-:W-:Y:S01]  /*23cf0*/  ISETP.GE.OR P6, PT, R2, R237.reuse, P0 ;  /* 0x000000ed0200720c */ /* 0x080fe200007c6670 */
[----:B------:R-:W-:Y:S01]  /*23d00*/  VIADD R2, R0, 0x20 ;  /* 0x0000002000027836 */ /* 0x000fe20000000000 */
[-C--:B------:R-:W-:Y:S02]  /*23d10*/  ISETP.GE.OR P2, PT, R38, R237.reuse, P0 ;  /* 0x000000ed2600720c */ /* 0x080fe40000746670 */
[----:B------:R-:W-:Y:S02]  /*23d20*/  @!P5 R2UR UR16, R36 ;  /* 0x000000002410d2ca */ /* 0x000fe400000e0000 */
[-C--:B------:R-:W-:Y:S01]  /*23d30*/  ISETP.GE.OR P3, PT, R2, R237.reuse, P0 ;  /* 0x000000ed0200720c */ /* 0x080fe20000766670 */
[C---:B------:R-:W-:Y:S01]  /*23d40*/  VIADD R2, R0.reuse, 0x30 ;  /* 0x0000003000027836 */ /* 0x040fe20000000000 */
[----:B------:R-:W-:Y:S01]  /*23d50*/  @!P5 R2UR UR17, R37 ;  /* 0x000000002511d2ca */ /* 0x000fe200000e0000 */
[----:B------:R-:W-:Y:S01]  /*23d60*/  VIADD R0, R0, 0x38 ;  /* 0x0000003800007836 */ /* 0x000fe20000000000 */
[----:B------:R-:W-:Y:S01]  /*23d70*/  @!P4 R2UR UR14, R36 ;  /* 0x00000000240ec2ca */ /* 0x000fe200000e0000 */
[----:B------:R-:W-:Y:S01]  /*23d80*/  @!P1 ST.E.128 desc[UR4][R40.64], R32 ;  /* 0x0000002028009985 */ /* 0x000fe2000c101d04 */
[----:B------:R-:W-:-:S02]  /*23d90*/  ISETP.GE.OR P1, PT, R2, R237, P0 ;  /* 0x000000ed0200720c */ /* 0x000fc40000726670 */
[C---:B------:R-:W-:Y:S02]  /*23da0*/  @!P6 R2UR UR18, R36.reuse ;  /* 0x000000002412e2ca */ /* 0x040fe400000e0000 */
[C---:B------:R-:W-:Y:S02]  /*23db0*/  @!P6 R2UR UR19, R37.reuse ;  /* 0x000000002513e2ca */ /* 0x040fe400000e0000 */
[C---:B------:R-:W-:Y:S02]  /*23dc0*/  @!P4 R2UR UR15, R37.reuse ;  /* 0x00000000250fc2ca */ /* 0x040fe400000e0000 */
[C---:B------:R-:W-:Y:S01]  /*23dd0*/  @!P3 R2UR UR12, R36.reuse ;  /* 0x00000000240cb2ca */ /* 0x040fe200000e0000 */
[----:B------:R-:W-:Y:S01]  /*23de0*/  @!P5 ST.E.128 desc[UR16][R40.64+0x1000], R24 ;  /* 0x001000182800d985 */ /* 0x000fe2000c101d10 */
[----:B------:R-:W-:Y:S02]  /*23df0*/  @!P3 R2UR UR13, R37 ;  /* 0x00000000250db2ca */ /* 0x000fe400000e0000 */
[----:B------:R-:W-:-:S02]  /*23e00*/  @!P2 R2UR UR10, R36 ;  /* 0x00000000240aa2ca */ /* 0x000fc400000e0000 */
[C---:B------:R-:W-:Y:S02]  /*23e10*/  @!P2 R2UR UR11, R37.reuse ;  /* 0x00000000250ba2ca */ /* 0x040fe400000e0000 */
[----:B------:R-:W-:Y:S01]  /*23e20*/  @!P1 R2UR UR4, R36 ;  /* 0x00000000240492ca */ /* 0x000fe200000e0000 */
[----:B------:R-:W-:Y:S01]  /*23e30*/  @!P6 ST.E.128 desc[UR18][R40.64+0x800], R28 ;  /* 0x0008001c2800e985 */ /* 0x000fe2000c101d12 */
[----:B------:R-:W-:Y:S02]  /*23e40*/  @!P1 R2UR UR5, R37 ;  /* 0x00000000250592ca */ /* 0x000fe400000e0000 */
[----:B------:R-:W-:Y:S01]  /*23e50*/  ISETP.GE.OR P0, PT, R0, R237, P0 ;  /* 0x000000ed0000720c */ /* 0x000fe20000706670 */
[----:B------:R-:W-:Y:S01]  /*23e60*/  IMAD.MOV.U32 R237, RZ, RZ, 0x0 ;  /* 0x00000000ffed7424 */ /* 0x000fe200078e00ff */
[----:B------:R-:W-:Y:S04]  /*23e70*/  @!P4 ST.E.128 desc[UR14][R40.64+0x1800], R20 ;  /* 0x001800142800c985 */ /* 0x000fe8000c101d0e */
[----:B------:R-:W-:Y:S04]  /*23e80*/  @!P3 ST.E.128 desc[UR12][R40.64+0x2000], R16 ;  /* 0x002000102800b985 */ /* 0x000fe8000c101d0c */
[----:B------:R-:W-:Y:S04]  /*23e90*/  @!P2 ST.E.128 desc[UR10][R40.64+0x2800], R12 ;  /* 0x0028000c2800a985 */ /* 0x000fe8000c101d0a */
[----:B------:R4:W-:Y:S02]  /*23ea0*/  @!P1 ST.E.128 desc[UR4][R40.64+0x3000], R8 ;  /* 0x0030000828009985 */ /* 0x0009e4000c101d04 */
[----:B----4-:R-:W-:Y:S05]  /*23eb0*/  @P0 RET.REL.NODEC R236 `(_ZN5flash24flash_fwd_splitkv_kernelI23Flash_fwd_kernel_traitsILi64ELi64ELi256ELi4ELb0ELb0EN7cutlass10bfloat16_tE19Flash_kernel_traitsILi64ELi64ELi256ELi4ES3_EELb0ELb0ELb1ELb0ELb0ELb1ELb1ELb1EEEvNS_16Flash_fwd_paramsE) ;  /* 0xfffffdc0ec500950 */ /* 0x010fea0003c3ffff */
[----:B------:R-:W-:Y:S01]  /*23ec0*/  R2UR UR4, R36 ;  /* 0x00000000240472ca */ /* 0x000fe200000e0000 */
[----:B------:R-:W-:Y:S01]  /*23ed0*/  IMAD.MOV.U32 R237, RZ, RZ, 0x0 ;  /* 0x00000000ffed7424 */ /* 0x000fe200078e00ff */
[----:B------:R-:W-:-:S13]  /*23ee0*/  R2UR UR5, R37 ;  /* 0x00000000250572ca */ /* 0x000fda00000e0000 */
[----:B------:R1:W-:Y:S02]  /*23ef0*/  ST.E.128 desc[UR4][R40.64+0x3800], R4 ;  /* 0x0038000428007985 */ /* 0x0003e4000c101d04 */
[----:B-1----:R-:W-:Y:S05]  /*23f00*/  RET.REL.NODEC R236 `(_ZN5flash24flash_fwd_splitkv_kernelI23Flash_fwd_kernel_traitsILi64ELi64ELi256ELi4ELb0ELb0EN7cutlass10bfloat16_tE19Flash_kernel_traitsILi64ELi64ELi256ELi4ES3_EELb0ELb0ELb1ELb0ELb0ELb1ELb1ELb1EEEvNS_16Flash_fwd_paramsE) ;  /* 0xfffffdc0ec3c7950 */ /* 0x002fea0003c3ffff */
.L_x_5941:
[----:B------:R-:W-:Y:S01]  /*23f10*/  MOV R7, 0x2 ;  /* 0x0000000200077802 */ /* 0x000fe20000000f00 */
[----:B------:R-:W-:Y:S01]  /*23f20*/  IMAD.MOV.U32 R0, RZ, RZ, 0x1f ;  /* 0x0000001fff007424 */ /* 0x000fe200078e00ff */
[----:B------:R-:W-:-:S07]  /*23f30*/  MOV R8, 0xffffffff ;  /* 0xffffffff00087802 */ /* 0x000fce0000000f00 */
[----:B-1---5:R-:W-:Y:S05]  /*23f40*/  WARPSYNC.COLLECTIVE R8, `(.L_x_5944) ;  /* 0x0000000008087348 */ /* 0x022fea0003c00000 */
[----:B------:R2:W3:Y:S02]  /*23f50*/  SHFL.BFLY P0, R11, R249, R7, R0 ;  /* 0x0c000007f90b7389 */ /* 0x0004e40000000000 */
[----:B-123-5:R-:W-:Y:S05]  /*23f60*/  ENDCOLLECTIVE ;  /* 0x000000000000791b */ /* 0x02efea0003800000 */
.L_x_5944:
[----:B------:R-:W-:Y:S02]  /*23f70*/  IMAD.MOV.U32 R12, RZ, RZ, R11 ;  /* 0x000000ffff0c7224 */ /* 0x000fe400078e000b */
[----:B------:R-:W-:Y:S02]  /*23f80*/  IMAD.MOV.U32 R7, RZ, RZ, 0x1 ;  /* 0x00000001ff077424 */ /* 0x000fe400078e00ff */
[----:B------:R-:W-:-:S05]  /*23f90*/  FADD.FTZ R12, R12, R249 ;  /* 0x000000f90c0c7221 */ /* 0x000fca0000010000 */
[----:B------:R-:W-:-:S07]  /*23fa0*/  MOV R249, R12 ;  /* 0x0000000c00f97202 */ /* 0x000fce0000000f00 */
[----:B------:R-:W-:Y:S05]  /*23fb0*/  WARPSYNC.COLLECTIVE R8, `(.L_x_5945) ;  /* 0x0000000008087348 */ /* 0x000fea0003c00000 */
[----:B------:R1:W2:Y:S02]  /*23fc0*/  SHFL.BFLY P0, R11, R249, R7, R0 ;  /* 0x0c000007f90b7389 */ /* 0x0002a40000000000 */
[----:B-12---:R-:W-:Y:S05]  /*23fd0*/  ENDCOLLECTIVE ;  /* 0x000000000000791b */ /* 0x006fea0003800000 */
.L_x_5945:
[----:B------:R-:W-:Y:S01]  /*23fe0*/  MOV R249, R250 ;  /* 0x000000fa00f97202 */ /* 0x000fe20000000f00 */
[----:B------:R-:W-:Y:S01]  /*23ff0*/  IMAD.MOV.U32 R7, RZ, RZ, 0x2 ;  /* 0x00000002ff077424 */ /* 0x000fe200078e00ff */
[----:B------:R-:W-:-:S07]  /*24000*/  MOV R9, R11 ;  /* 0x0000000b00097202 */ /* 0x000fce0000000f00 */
[----:B------:R-:W-:Y:S05]  /*24010*/  WARPSYNC.COLLECTIVE R8, `(.L_x_5946) ;  /* 0x0000000008087348 */ /* 0x000fea0003c00000 */
[----:B------:R1:W2:Y:S02]  /*24020*/  SHFL.BFLY P0, R11, R249, R7, R0 ;  /* 0x0c000007f90b7389 */ /* 0x0002a40000000000 */
[----:B-12---:R-:W-:Y:S05]  /*24030*/  ENDCOLLECTIVE ;  /* 0x000000000000791b */ /* 0x006fea0003800000 */
.L_x_5946:
[----:B------:R-:W-:Y:S01]  /*24040*/  FADD.FTZ R14, R12, R9 ;  /* 0x000000090c0e7221 */ /* 0x000fe20000010000 */
[----:B------:R-:W-:Y:S01]  /*24050*/  FADD.FTZ R10, R11, R250 ;  /* 0x000000fa0b0a7221 */ /* 0x000fe20000010000 */
[----:B------:R-:W-:-:S04]  /*24060*/  MOV R7, 0x1 ;  /* 0x0000000100077802 */ /* 0x000fc80000000f00 */
[----:B------:R-:W-:-:S07]  /*24070*/  MOV R249, R10 ;  /* 0x0000000a00f97202 */ /* 0x000fce0000000f00 */
[----:B------:R-:W-:Y:S05]  /*24080*/  WARPSYNC.COLLECTIVE R8, `(.L_x_5947) ;  /* 0x0000000008087348 */ /* 0x000fea0003c00000 */
[----:B------:R1:W2:Y:S02]  /*24090*/  SHFL.BFLY P0, R11, R249, R7, R0 ;  /* 0x0c000007f90b7389 */ /* 0x0002a40000000000 */
[----:B-12---:R-:W-:Y:S05]  /*240a0*/  ENDCOLLECTIVE ;  /* 0x000000000000791b */ /* 0x006fea0003800000 */
.L_x_5947:
[----:B------:R-:W-:Y:S05]  /*240b0*/  BRA `(.L_x_5948) ;  /* 0xfffffff000947947 */ /* 0x000fea000383ffff */
.L_x_5949:
        /* <DEDUP_REMOVED lines=12> */
.L_x_14755:


//--------------------- .text._ZN5flash24flash_fwd_splitkv_kernelI23Flash_fwd_kernel_traitsILi64ELi64ELi256ELi4ELb0ELb0EN7cutlass10bfloat16_tE19Flash_kernel_traitsILi64ELi64ELi256ELi4ES3_EELb0ELb1ELb0ELb0ELb1ELb0ELb0ELb0EEEvNS_16Flash_fwd_paramsE --------------------------
	.section	.text._ZN5flash24flash_fwd_splitkv_kernelI23Flash_fwd_kernel_traitsILi64ELi64ELi256ELi4ELb0ELb0EN7cutlass10bfloat16_tE19Flash_kernel_traitsILi64ELi64ELi256ELi4ES3_EELb0ELb1ELb0ELb0ELb1ELb0ELb0ELb0EEEvNS_16Flash_fwd_paramsE,"ax",@progbits
	.align	128
        .global         _ZN5flash24flash_fwd_splitkv_kernelI23Flash_fwd_kernel_traitsILi64ELi64ELi256ELi4ELb0ELb0EN7cutlass10bfloat16_tE19Flash_kernel_traitsILi64ELi64ELi256ELi4ES3_EELb0ELb1ELb0ELb0ELb1ELb0ELb0ELb0EEEvNS_16Flash_fwd_paramsE
        .type           _ZN5flash24flash_fwd_splitkv_kernelI23Flash_fwd_kernel_traitsILi64ELi64ELi256ELi4ELb0ELb0EN7cutlass10bfloat16_tE19Flash_kernel_traitsILi64ELi64ELi256ELi4ES3_EELb0ELb1ELb0ELb0ELb1ELb0ELb0ELb0EEEvNS_16Flash_fwd_paramsE,@function
        .size           _ZN5flash24flash_fwd_splitkv_kernelI23Flash_fwd_kernel_traitsILi64ELi64ELi256ELi4ELb0ELb0EN7cutlass10bfloat16_tE19Flash_kernel_traitsILi64ELi64ELi256ELi4ES3_EELb0ELb1ELb0ELb0ELb1ELb0ELb0ELb0EEEvNS_16Flash_fwd_paramsE,(.L_x_14756 - _ZN5flash24flash_fwd_splitkv_kernelI23Flash_fwd_kernel_traitsILi64ELi64ELi256ELi4ELb0ELb0EN7cutlass10bfloat16_tE19Flash_kernel_traitsILi64ELi64ELi256ELi4ES3_EELb0ELb1ELb0ELb0ELb1ELb0ELb0ELb0EEEvNS_16Flash_fwd_paramsE)
        .other          _ZN5flash24flash_fwd_splitkv_kernelI23Flash_fwd_kernel_traitsILi64ELi64ELi256ELi4ELb0ELb0EN7cutlass10bfloat16_tE19Flash_kernel_traitsILi64ELi64ELi256ELi4ES3_EELb0ELb1ELb0ELb0ELb1ELb0ELb0ELb0EEEvNS_16Flash_fwd_paramsE,@"STO_CUDA_ENTRY STV_DEFAULT"
_ZN5flash24flash_fwd_splitkv_kernelI23Flash_fwd_kernel_traitsILi64ELi64ELi256ELi4ELb0ELb0EN7cutlass10bfloat16_tE19Flash_kernel_traitsILi64ELi64ELi256ELi4ES3_EELb0ELb1ELb0ELb0ELb1ELb0ELb0ELb0EEEvNS_16Flash_fwd_paramsE:
.text._ZN5flash24flash_fwd_splitkv_kernelI23Flash_fwd_kernel_traitsILi64ELi64ELi256ELi4ELb0ELb0EN7cutlass10bfloat16_tE19Flash_kernel_traitsILi64ELi64ELi256ELi4ES3_EELb0ELb1ELb0ELb0ELb1ELb0ELb0ELb0EEEvNS_16Flash_fwd_paramsE:
[----:B------:R-:W1:Y:S08]  /*0000*/  LDC R1, c[0x0][0x37c] ;  /* 0x0000df00ff017b82 */ /* 0x000e700000000800 */
[----:B------:R-:W2:Y:S01]  /*0010*/  LDC.64 R134, c[0x0][0x348] ;  /* 0x0000d200ff867b82 */ /* 0x000ea20000000a00 */
[----:B------:R-:W-:Y:S01]  /*0020*/  BSSY.RECONVERGENT B3, `(.L_x_5950) ;  /* 0x0000003000037945 */ /* 0x000fe20003800200 */
[----:B-1----:R-:W-:-:S06]  /*0030*/  IADD3 R1, PT, PT, R1, -0x60, RZ ;  /* 0xffffffa001017810 */ /* 0x002fcc0007ffe0ff */
[----:B--2---:R-:W-:Y:S05]  /*0040*/  CALL.REL.NOINC `($_ZN5flash24flash_fwd_splitkv_kernelI23Flash_fwd_kernel_traitsILi64ELi64ELi256ELi4ELb0ELb0EN7cutlass10bfloat16_tE19Flash_kernel_traitsILi64ELi64ELi256ELi4ES3_EELb0ELb1ELb0ELb0ELb1ELb0ELb0ELb0EEEvNS_16Flash_fwd_paramsE$_ZN5flash30compute_attn_1rowblock_splitkvI23Flash_fwd_kernel_traitsILi64ELi64ELi256ELi4ELb0ELb0EN7cutlass10bfloat16_tE19Flash_kernel_traitsILi64ELi64ELi256ELi4ES3_EELb0ELb1ELb0ELb0ELb1ELb0ELb0ELb0ENS_16Flash_fwd_paramsEEEvRKT8_iiiii) ;  /* 0x0000000000087944 */ /* 0x004fea0003c00000 */
[----:B------:R-:W-:Y:S05]  /*0050*/  BSYNC.RECONVERGENT B3 ;  /* 0x0000000000037941 */ /* 0x000fea0003800200 */
.L_x_5950:
[----:B------:R-:W-:Y:S05]  /*0060*/  EXIT ;  /* 0x000000000000794d */ /* 0x000fea0003800000 */
        .type           $_ZN5flash24flash_fwd_splitkv_kernelI23Flash_fwd_kernel_traitsILi64ELi64ELi256ELi4ELb0ELb0EN7cutlass10bfloat16_tE19Flash_kernel_traitsILi64ELi64ELi256ELi4ES3_EELb0ELb1ELb0ELb0ELb1ELb0ELb0ELb0EEEvNS_16Flash_fwd_paramsE$_ZN5flash30compute_attn_1rowblock_splitkvI23Flash_fwd_kernel_traitsILi64ELi64ELi256ELi4ELb0ELb0EN7cutlass10bfloat16_tE19Flash_kernel_traitsILi64ELi64ELi256ELi4ES3_EELb0ELb1ELb0ELb0ELb1ELb0ELb0ELb0ENS_16Flash_fwd_paramsEEEvRKT8_iiiii,@function
        .size           $_ZN5flash24flash_fwd_splitkv_kernelI23Flash_fwd_kernel_traitsILi64ELi64ELi256ELi4ELb0ELb0EN7cutlass10bfloat16_tE19Flash_kernel_traitsILi64ELi64ELi256ELi4ES3_EELb0ELb1ELb0ELb0ELb1ELb0ELb0ELb0EEEvNS_16Flash_fwd_paramsE$_ZN5flash30compute_attn_1rowblock_splitkvI23Flash_fwd_kernel_traitsILi64ELi64ELi256ELi4ELb0ELb0EN7cutlass10bfloat16_tE19Flash_kernel_traitsILi64ELi64ELi256ELi4ES3_EELb0ELb1ELb0ELb0ELb1ELb0ELb0ELb0ENS_16Flash_fwd_paramsEEEvRKT8_iiiii,(.L_x_14756 - $_ZN5flash24flash_fwd_splitkv_kernelI23Flash_fwd_kernel_traitsILi64ELi64ELi256ELi4ELb0ELb0EN7cutlass10bfloat16_tE19Flash_kernel_traitsILi64ELi64ELi256ELi4ES3_EELb0ELb1ELb0ELb0ELb1ELb0ELb0ELb0EEEvNS_16Flash_fwd_paramsE$_ZN5flash30compute_attn_1rowblock_splitkvI23Flash_fwd_kernel_traitsILi64ELi64ELi256ELi4ELb0ELb0EN7cutlass10bfloat16_tE19Flash_kernel_traitsILi64ELi64ELi256ELi4ES3_EELb0ELb1ELb0ELb0ELb1ELb0ELb0ELb0ENS_16Flash_fwd_paramsEEEvRKT8_iiiii)
$_ZN5flash24flash_fwd_splitkv_kernelI23Flash_fwd_kernel_traitsILi64ELi64ELi256ELi4ELb0ELb0EN7cutlass10bfloat16_tE19Flash_kernel_traitsILi64ELi64ELi256ELi4ES3_EELb0ELb1ELb0ELb0ELb1ELb0ELb0ELb0EEEvNS_16Flash_fwd_paramsE$_ZN5flash30compute_attn_1rowblock_splitkvI23Flash_fwd_kernel_traitsILi64ELi64ELi256ELi4ELb0ELb0EN7cutlass10bfloat16_tE19Flash_kernel_traitsILi64ELi64ELi256ELi4ES3_EELb0ELb1ELb0ELb0ELb1ELb0ELb0ELb0ENS_16Flash_fwd_paramsEEEvRKT8_iiiii:
        /* <DEDUP_REMOVED lines=40> */
.L_x_5952:
[----:B------:R-:W-:Y:S05]  /*02f0*/  BSYNC.RECONVERGENT B0 ;  /* 0x0000000000007941 */ /* 0x000fea0003800200 */
.L_x_5951:
[----:B------:R-:W-:Y:S04]  /*0300*/  BSSY.RECONVERGENT B0, `(.L_x_5953) ;  /* 0x0000007000007945 */ /* 0x000fe80003800200 */
[----:B------:R-:W-:Y:S05]  /*0310*/  @!P3 BRA `(.L_x_5954) ;  /* 0x000000000014b947 */ /* 0x000fea0003800000 */
[----:B------:R-:W3:Y:S02]  /*0320*/  LD.E.U8 R0, desc[UR4][R134.64+0x1b2] ;  /* 0x0001b20486007980 */ /* 0x000ee4000c101100 */
[----:B---3--:R-:W-:-:S13]  /*0330*/  ISETP.NE.AND P1, PT, R0, RZ, PT ;  /* 0x000000ff0000720c */ /* 0x008fda0003f25270 */
[----:B-1---5:R-:W3:Y:S02]  /*0340*/  @P1 LD.E R4, desc[UR4][R2.64+0x4] ;  /* 0x0000040402041980 */ /* 0x022ee4000c101900 */
[----:B---3--:R-:W-:-:S06]  /*0350*/  @P1 IADD3 R4, PT, PT, R4, -R13, RZ ;  /* 0x8000000d04041210 */ /* 0x008fcc0007ffe0ff */
[----:B------:R3:W5:Y:S02]  /*0360*/  @!P1 LD.E R4, desc[UR4][R2.64] ;  /* 0x0000000402049980 */ /* 0x000764000c101900 */
.L_x_5954:
[----:B------:R-:W-:Y:S05]  /*0370*/  BSYNC.RECONVERGENT B0 ;  /* 0x0000000000007941 */ /* 0x000fea0003800200 */
.L_x_5953:
        /* <DEDUP_REMOVED lines=8> */
.L_x_5956:
[----:B--23--:R-:W2:Y:S01]  /*0400*/  LD.E.64 R2, desc[UR4][R134.64+0x108] ;  /* 0x0001080486027980 */ /* 0x00cea2000c101b00 */
[----:B------:R-:W-:Y:S01]  /*0410*/  BSSY.RECONVERGENT B0, `(.L_x_5958) ;  /* 0x0000006000007945 */ /* 0x000fe20003800200 */
[----:B------:R-:W-:Y:S01]  /*0420*/  IMAD.MOV.U32 R0, RZ, RZ, RZ ;  /* 0x000000ffff007224 */ /* 0x000fe200078e00ff */
[----:B--2---:R-:W-:-:S04]  /*0430*/  ISETP.NE.U32.AND P0, PT, R2, RZ, PT ;  /* 0x000000ff0200720c */ /* 0x004fc80003f05070 */
[----:B------:R-:W-:-:S13]  /*0440*/  ISETP.NE.AND.EX P0, PT, R3, RZ, PT, P0 ;  /* 0x000000ff0300720c */ /* 0x000fda0003f05300 */
[----:B------:R-:W-:Y:S05]  /*0450*/  @!P0 BRA `(.L_x_5959) ;  /* 0x0000000000048947 */ /* 0x000fea0003800000 */
[----:B------:R2:W5:Y:S02]  /*0460*/  LD.E R0, desc[UR4][R134.64+0xbc] ;  /* 0x0000bc0486007980 */ /* 0x000564000c101900 */
.L_x_5959:
[----:B------:R-:W-:Y:S05]  /*0470*/  BSYNC.RECONVERGENT B0 ;  /* 0x0000000000007941 */ /* 0x000fea0003800200 */
.L_x_5958:
[----:B-----5:R-:W-:Y:S02]  /*0480*/  IADD3 R117, PT, PT, R0, R4, -R12 ;  /* 0x0000000400757210 */ /* 0x020fe40007ffe80c */
.L_x_5957:
[----:B------:R-:W-:Y:S05]  /*0490*/  BSYNC.RECONVERGENT B1 ;  /* 0x0000000000017941 */ /* 0x000fea0003800200 */
.L_x_5955:
[----:B------:R-:W3:Y:S01]  /*04a0*/  S2R R224, SR_CTAID.X ;  /* 0x0000000000e07919 */ /* 0x000ee20000002500 */
[----:B------:R-:W-:Y:S01]  /*04b0*/  MOV R19, 0x50 ;  /* 0x0000005000137802 */ /* 0x000fe20000000f00 */
[----:B------:R-:W-:-:S03]  /*04c0*/  IMAD.MOV.U32 R3, RZ, RZ, 0x0 ;  /* 0x00000000ff037424 */ /* 0x000fc600078e00ff */
[----:B------:R-:W-:Y:S01]  /*04d0*/  MOV R2, R19 ;  /* 0x0000001300027202 */ /* 0x000fe20000000f00 */
[----:B---3--:R-:W-:-:S05]  /*04e0*/  IMAD.SHL.U32 R26, R224, 0x40, RZ ;  /* 0x00000040e01a7824 */ /* 0x008fca00078e00ff */
[----:B------:R-:W-:-:S13]  /*04f0*/  ISETP.GT.AND P0, PT, R118, R26, PT ;  /* 0x0000001a7600720c */ /* 0x000fda0003f04270 */
[----:B-12---:R-:W-:Y:S05]  /*0500*/  @!P0 RET.REL.NODEC R2 `(_ZN5flash24flash_fwd_splitkv_kernelI23Flash_fwd_kernel_traitsILi64ELi64ELi256ELi4ELb0ELb0EN7cutlass10bfloat16_tE19Flash_kernel_traitsILi64ELi64ELi256ELi4ES3_EELb0ELb1ELb0ELb0ELb1ELb0ELb0ELb0EEEvNS_16Flash_fwd_paramsE) ;  /* 0xfffffff802bc8950 */ /* 0x006fea0003c3ffff */
        /* <DEDUP_REMOVED lines=30> */
[----:B------:R-:W4:Y:S04]  /*06f0*/  LD.E.64 R10, desc[UR4][R134.64+0x90] ;  /* 0x00009004860a7980 */ /* 0x000f28000c101b00 */
[----:B------:R-:W5:Y:S04]  /*0700*/  LD.E.64 R4, desc[UR4][R134.64+0x70] ;  /* 0x0000700486047980 */ /* 0x000f68000c101b00 */
[----:B------:R-:W2:Y:S04]  /*0710*/  @!P0 LD.E.64 R6, desc[UR4][R134.64+0x80] ;  /* 0x0000800486068980 */ /* 0x000ea8000c101b00 */
[----:B------:R-:W5:Y:S04]  /*0720*/  LD.E R15, desc[UR4][R134.64+0x60] ;  /* 0x00006004860f7980 */ /* 0x000f68000c101900 */
[----:B------:R-:W5:Y:S04]  /*0730*/  LD.E R17, desc[UR4][R134.64+0xb4] ;  /* 0x0000b40486117980 */ /* 0x000f68000c101900 */
[----:B------:R-:W5:Y:S01]  /*0740*/  LD.E.64 R134, desc[UR4][R134.64+0xa0] ;  /* 0x0000a00486867980 */ /* 0x000f62000c101b00 */
[----:B------:R-:W4:Y:S01]  /*0750*/  S2R R18, SR_CTAID.Z ;  /* 0x0000000000127919 */ /* 0x000f220000002700 */
[----:B------:R-:W-:-:S02]  /*0760*/  IMAD.SHL.U32 R0, R208, 0x8, RZ ;  /* 0x00000008d0007824 */ /* 0x000fc400078e00ff */
[----:B------:R-:W-:Y:S01]  /*0770*/  IMAD.IADD R16, R118, 0x1, -R26 ;  /* 0x0000000176107824 */ /* 0x000fe200078e0a1a */
[----:B------:R-:W-:Y:S01]  /*0780*/  BSSY.RECONVERGENT B0, `(.L_x_5961) ;  /* 0x000003a000007945 */ /* 0x000fe20003800200 */
[----:B---3--:R-:W-:-:S04]  /*0790*/  @P0 IMAD.WIDE.U32 R8, R2, R28, RZ ;  /* 0x0000001c02080225 */ /* 0x008fc800078e00ff */
[-C--:B--2---:R-:W-:Y:S02]  /*07a0*/  @!P0 IMAD R7, R7, R29.reuse, RZ ;  /* 0x0000001d07078224 */ /* 0x084fe400078e02ff */
[----:B------:R-:W-:Y:S01]  /*07b0*/  @!P0 IMAD.WIDE.U32 R12, R6, R29, RZ ;  /* 0x0000001d060c8225 */ /* 0x000fe200078e00ff */
[----:B------:R-:W-:-:S03]  /*07c0*/  LOP3.LUT R6, R0, 0x38, RZ, 0xc0, !PT ;  /* 0x0000003800067812 */ /* 0x000fc600078ec0ff */
[----:B------:R-:W-:Y:S02]  /*07d0*/  @!P0 IMAD.IADD R13, R13, 0x1, R7 ;  /* 0x000000010d0d8824 */ /* 0x000fe400078e0207 */
[----:B------:R-:W-:Y:S02]  /*07e0*/  IMAD.MOV.U32 R7, RZ, RZ, RZ ;  /* 0x000000ffff077224 */ /* 0x000fe400078e00ff */
[----:B------:R-:W-:Y:S01]  /*07f0*/  @P0 IMAD R0, R3, R28, RZ ;  /* 0x0000001c03000224 */ /* 0x000fe200078e02ff */
[----:B------:R-:W-:Y:S01]  /*0800*/  @P0 MOV R12, R8 ;  /* 0x00000008000c0202 */ /* 0x000fe20000000f00 */
[----:B------:R-:W-:-:S04]  /*0810*/  IMAD.WIDE.U32 R6, R26, R2, R6 ;  /* 0x000000021a067225 */ /* 0x000fc800078e0006 */
[----:B------:R-:W-:Y:S01]  /*0820*/  @P0 IMAD.IADD R13, R9, 0x1, R0 ;  /* 0x00000001090d0824 */ /* 0x000fe200078e0200 */
[----:B------:R-:W-:Y:S01]  /*0830*/  IADD3 R8, P0, PT, R12, R6, RZ ;  /* 0x000000060c087210 */ /* 0x000fe20007f1e0ff */
[----:B------:R-:W-:Y:S01]  /*0840*/  IMAD R9, R3, R26, RZ ;  /* 0x0000001a03097224 */ /* 0x000fe200078e02ff */
[----:B------:R-:W-:-:S04]  /*0850*/  SHF.R.U32.HI R0, RZ, 0x3, R208 ;  /* 0x00000003ff007819 */ /* 0x000fc800000116d0 */
[----:B------:R-:W-:Y:S02]  /*0860*/  IADD3.X R9, PT, PT, R13, R7, R9, P0, !PT ;  /* 0x000000070d097210 */ /* 0x000fe400007fe409 */
[----:B------:R-:W-:Y:S01]  /*0870*/  ISETP.GE.AND P0, PT, R0, R16, PT ;  /* 0x000000100000720c */ /* 0x000fe20003f06270 */
[-C--:B----4-:R-:W-:Y:S02]  /*0880*/  IMAD R6, R11, R18.reuse, RZ ;  /* 0x000000120b067224 */ /* 0x090fe400078e02ff */
[----:B------:R-:W-:-:S05]  /*0890*/  IMAD.WIDE.U32 R8, R10, R18, R8 ;  /* 0x000000120a087225 */ /* 0x000fca00078e0008 */
[----:B------:R-:W-:-:S05]  /*08a0*/  IADD3 R7, PT, PT, R9, R6, RZ ;  /* 0x0000000609077210 */ /* 0x000fca0007ffe0ff */
[----:B------:R-:W-:Y:S02]  /*08b0*/  @!P0 IMAD.MOV.U32 R6, RZ, RZ, R8 ;  /* 0x000000ffff068224 */ /* 0x000fe400078e0008 */
[-C--:B------:R-:W-:Y:S02]  /*08c0*/  @!P0 IMAD R12, R3, R0.reuse, RZ ;  /* 0x00000000030c8224 */ /* 0x080fe400078e02ff */
[----:B------:R-:W-:-:S04]  /*08d0*/  @!P0 IMAD.WIDE.U32 R10, R2, R0, R6 ;  /* 0x00000000020a8225 */ /* 0x000fc800078e0006 */
[----:B------:R-:W-:Y:S01]  /*08e0*/  @!P0 IMAD.IADD R11, R11, 0x1, R12 ;  /* 0x000000010b0b8824 */ /* 0x000fe200078e020c */
[----:B-----5:R-:W-:Y:S02]  /*08f0*/  @!P0 LEA R12, P1, R10, R4, 0x1 ;  /* 0x000000040a0c8211 */ /* 0x020fe400078208ff */
[----:B------:R-:W-:Y:S02]  /*0900*/  IADD3 R14, PT, PT, R0, 0x10, RZ ;  /* 0x00000010000e7810 */ /* 0x000fe40007ffe0ff */
[----:B------:R-:W-:Y:S01]  /*0910*/  @!P0 LEA.HI.X R13, R10, R5, R11, 0x1, P1 ;  /* 0x000000050a0d8211 */ /* 0x000fe200008f0c0b */
[----:B------:R-:W-:Y:S02]  /*0920*/  VIADD R11, R0, 0x20 ;  /* 0x00000020000b7836 */ /* 0x000fe40000000000 */
[----:B------:R-:W-:Y:S01]  /*0930*/  IMAD R15, R15, R29, R18 ;  /* 0x0000001d0f0f7224 */ /* 0x000fe200078e0212 */
[----:B------:R-:W-:Y:S02]  /*0940*/  ISETP.GE.AND P3, PT, R14, R16, PT ;  /* 0x000000100e00720c */ /* 0x000fe40003f66270 */
[----:B------:R-:W-:-:S02]  /*0950*/  LOP3.LUT P6, R208, R208, 0x7, RZ, 0xc0, !PT ;  /* 0x00000007d0d07812 */ /* 0x000fc400078cc0ff */
[-C--:B------:R-:W-:Y:S01]  /*0960*/  ISETP.GE.AND P2, PT, R11, R16.reuse, PT ;  /* 0x000000100b00720c */ /* 0x080fe20003f46270 */
[----:B------:R-:W-:Y:S01]  /*0970*/  IMAD R10, R17, R15, R26 ;  /* 0x0000000f110a7224 */ /* 0x000fe200078e021a */
[----:B------:R-:W-:Y:S02]  /*0980*/  ISETP.GE.OR P6, PT, R0, R16, P6 ;  /* 0x000000100000720c */ /* 0x000fe400037c6670 */
[C---:B------:R-:W-:Y:S02]  /*0990*/  ISETP.NE.OR P5, PT, R208.reuse, RZ, P3 ;  /* 0x000000ffd000720c */ /* 0x040fe40001fa5670 */
[----:B------:R-:W-:Y:S01]  /*09a0*/  ISETP.NE.OR P4, PT, R208, RZ, P2 ;  /* 0x000000ffd000720c */ /* 0x000fe20001785670 */
[----:B------:R1:W-:Y:S01]  /*09b0*/  @!P0 ST.E.128 desc[UR4][R12.64], RZ ;  /* 0x000000ff0c008985 */ /* 0x0003e2000c101d04 */
[----:B------:R-:W-:-:S07]  /*09c0*/  IADD3 R11, P0, PT, R10, R0, RZ ;  /* 0x000000000a0b7210 */ /* 0x000fce0007f1e0ff */
[----:B------:R-:W-:Y:S02]  /*09d0*/  @!P6 MOV R18, 0x7f800000 ;  /* 0x7f8000000012e802 */ /* 0x000fe40000000f00 */
[----:B------:R-:W-:Y:S02]  /*09e0*/  @!P5 IMAD.MOV.U32 R17, RZ, RZ, 0x7f800000 ;  /* 0x7f800000ff11d424 */ /* 0x000fe400078e00ff */
[----:B-1----:R-:W-:Y:S01]  /*09f0*/  VIADD R12, R0, 0x30 ;  /* 0x00000030000c7836 */ /* 0x002fe20000000000 */
[----:B------:R-:W-:Y:S02]  /*0a00*/  LEA.HI.X.SX32 R13, R10, RZ, 0x1, P0 ;  /* 0x000000ff0a0d7211 */ /* 0x000fe400000f0eff */
[C---:B------:R-:W-:Y:S02]  /*0a10*/  LEA R10, P0, R11.reuse, R134, 0x2 ;  /* 0x000000860b0a7211 */ /* 0x040fe400078010ff */
[----:B------:R-:W-:Y:S02]  /*0a20*/  ISETP.GE.AND P1, PT, R12, R16, PT ;  /* 0x000000100c00720c */ /* 0x000fe40003f26270 */
[----:B------:R-:W-:-:S02]  /*0a30*/  LEA.HI.X R11, R11, R135, R13, 0x2, P0 ;  /* 0x000000870b0b7211 */ /* 0x000fc400000f140d */
[----:B------:R-:W-:Y:S02]  /*0a40*/  ISETP.NE.OR P0, PT, R208, RZ, P1 ;  /* 0x000000ffd000720c */ /* 0x000fe40000f05670 */
[----:B------:R-:W-:Y:S01]  /*0a50*/  @!P4 MOV R16, 0x7f800000 ;  /* 0x7f8000000010c802 */ /* 0x000fe20000000f00 */
[----:B------:R-:W-:Y:S10]  /*0a60*/  @P3 BRA `(.L_x_5962) ;  /* 0x00000000002c3947 */ /* 0x000ff40003800000 */
[----:B------:R-:W-:Y:S02]  /*0a70*/  IADD3 R14, P3, PT, R0, 0x10, RZ ;  /* 0x00000010000e7810 */ /* 0x000fe40007f7e0ff */
[----:B------:R-:W-:-:S03]  /*0a80*/  MOV R13, R7 ;  /* 0x00000007000d7202 */ /* 0x000fc60000000f00 */
[----:B------:R-:W-:-:S04]  /*0a90*/  IMAD.X R12, RZ, RZ, RZ, P3 ;  /* 0x000000ffff0c7224 */ /* 0x000fc800018e06ff */
[----:B------:R-:W-:Y:S02]  /*0aa0*/  IMAD R15, R12, R2, RZ ;  /* 0x000000020c0f7224 */ /* 0x000fe400078e02ff */
[----:B------:R-:W-:Y:S02]  /*0ab0*/  IMAD.MOV.U32 R12, RZ, RZ, R8 ;  /* 0x000000ffff0c7224 */ /* 0x000fe400078e0008 */
[-C--:B------:R-:W-:Y:S02]  /*0ac0*/  IMAD R15, R3, R14.reuse, R15 ;  /* 0x0000000e030f7224 */ /* 0x080fe400078e020f */
[----:B------:R-:W-:-:S03]  /*0ad0*/  IMAD.WIDE.U32 R12, R2, R14, R12 ;  /* 0x0000000e020c7225 */ /* 0x000fc600078e000c */
[----:B------:R-:W-:Y:S02]  /*0ae0*/  LEA R14, P3, R12, R4, 0x1 ;  /* 0x000000040c0e7211 */ /* 0x000fe400078608ff */
[----:B------:R-:W-:-:S04]  /*0af0*/  IADD3 R13, PT, PT, R13, R15, RZ ;  /* 0x0000000f0d0d7210 */ /* 0x000fc80007ffe0ff */
[----:B------:R-:W-:-:S05]  /*0b00*/  LEA.HI.X R15, R12, R5, R13, 0x1, P3 ;  /* 0x000000050c0f7211 */ /* 0x000fca00018f0c0d */
[----:B------:R1:W-:Y:S02]  /*0b10*/  ST.E.128 desc[UR4][R14.64], RZ ;  /* 0x000000ff0e007985 */ /* 0x0003e4000c101d04 */
.L_x_5962:
[----:B------:R-:W-:Y:S05]  /*0b20*/  BSYNC.RECONVERGENT B0 ;  /* 0x0000000000007941 */ /* 0x000fea0003800200 */
.L_x_5961:
[----:B------:R-:W-:Y:S04]  /*0b30*/  BSSY.RECONVERGENT B0, `(.L_x_5963) ;  /* 0x000000d000007945 */ /* 0x000fe80003800200 */
[----:B------:R-:W-:Y:S05]  /*0b40*/  @P2 BRA `(.L_x_5964) ;  /* 0x00000000002c2947 */ /* 0x000fea0003800000 */
[----:B-1----:R-:W-:Y:S02]  /*0b50*/  IADD3 R14, P2, PT, R0, 0x20, RZ ;  /* 0x00000020000e7810 */ /* 0x002fe40007f5e0ff */
        /* <DEDUP_REMOVED lines=10> */
.L_x_5964:
[----:B------:R-:W-:Y:S05]  /*0c00*/  BSYNC.RECONVERGENT B0 ;  /* 0x0000000000007941 */ /* 0x000fea0003800200 */
.L_x_5963:
[----:B------:R-:W-:Y:S04]  /*0c10*/  BSSY.RECONVERGENT B0, `(.L_x_5965) ;  /* 0x000000c000007945 */ /* 0x000fe80003800200 */
[----:B------:R-:W-:Y:S05]  /*0c20*/  @P1 BRA `(.L_x_5966) ;  /* 0x0000000000281947 */ /* 0x000fea0003800000 */
[----:B------:R-:W-:-:S04]  /*0c30*/  IADD3 R0, P1, PT, R0, 0x30, RZ ;  /* 0x0000003000007810 */ /* 0x000fc80007f3e0ff */
[----:B------:R-:W-:-:S05]  /*0c40*/  IADD3.X R6, PT, PT, RZ, RZ, RZ, P1, !PT ;  /* 0x000000ffff067210 */ /* 0x000fca0000ffe4ff */
[----:B------:R-:W-:Y:S01]  /*0c50*/  IMAD R9, R6, R2, RZ ;  /* 0x0000000206097224 */ /* 0x000fe200078e02ff */
[----:B------:R-:W-:-:S05]  /*0c60*/  MOV R6, R8 ;  /* 0x0000000800067202 */ /* 0x000fca0000000f00 */
[----:B------:R-:W-:-:S04]  /*0c70*/  IMAD.WIDE.U32 R6, R2, R0, R6 ;  /* 0x0000000002067225 */ /* 0x000fc800078e0006 */
[----:B------:R-:W-:Y:S01]  /*0c80*/  IMAD R0, R3, R0, R9 ;  /* 0x0000000003007224 */ /* 0x000fe200078e0209 */
[----:B------:R-:W-:-:S04]  /*0c90*/  LEA R2, P1, R6, R4, 0x1 ;  /* 0x0000000406027211 */ /* 0x000fc800078208ff */
[----:B------:R-:W-:-:S04]  /*0ca0*/  IADD3 R0, PT, PT, R7, R0, RZ ;  /* 0x0000000007007210 */ /* 0x000fc80007ffe0ff */
[----:B------:R-:W-:-:S05]  /*0cb0*/  LEA.HI.X R3, R6, R5, R0, 0x1, P1 ;  /* 0x0000000506037211 */ /* 0x000fca00008f0c00 */
[----:B------:R3:W-:Y:S02]  /*0cc0*/  ST.E.128 desc[UR4][R2.64], RZ ;  /* 0x000000ff02007985 */ /* 0x0007e4000c101d04 */
.L_x_5966:
[----:B------:R-:W-:Y:S05]  /*0cd0*/  BSYNC.RECONVERGENT B0 ;  /* 0x0000000000007941 */ /* 0x000fea0003800200 */
.L_x_5965:
[----:B---3--:R-:W-:Y:S01]  /*0ce0*/  MOV R2, R19 ;  /* 0x0000001300027202 */ /* 0x008fe20000000f00 */
[----:B------:R-:W-:Y:S01]  /*0cf0*/  @!P6 ST.E desc[UR4][R10.64], R18 ;  /* 0x000000120a00e985 */ /* 0x000fe2000c101904 */
[----:B------:R-:W-:-:S03]  /*0d00*/  MOV R3, 0x0 ;  /* 0x0000000000037802 */ /* 0x000fc60000000f00 */
[----:B------:R-:W-:Y:S04]  /*0d10*/  @!P5 ST.E desc[UR4][R10.64+0x40], R17 ;  /* 0x000040110a00d985 */ /* 0x000fe8000c101904 */
[----:B------:R1:W-:Y:S02]  /*0d20*/  @!P4 ST.E desc[UR4][R10.64+0x80], R16 ;  /* 0x000080100a00c985 */ /* 0x0003e4000c101904 */
[----:B-12---:R-:W-:Y:S05]  /*0d30*/  @P0 RET.REL.NODEC R2 `(_ZN5flash24flash_fwd_splitkv_kernelI23Flash_fwd_kernel_traitsILi64ELi64ELi256ELi4ELb0ELb0EN7cutlass10bfloat16_tE19Flash_kernel_traitsILi64ELi64ELi256ELi4ES3_EELb0ELb1ELb0ELb0ELb1ELb0ELb0ELb0EEEvNS_16Flash_fwd_paramsE) ;  /* 0xfffffff002b00950 */ /* 0x006fea0003c3ffff */
[----:B------:R-:W-:Y:S02]  /*0d40*/  MOV R0, 0x7f800000 ;  /* 0x7f80000000007802 */ /* 0x000fe40000000f00 */
[----:B------:R-:W-:Y:S02]  /*0d50*/  MOV R2, R19 ;  /* 0x0000001300027202 */ /* 0x000fe40000000f00 */
[----:B------:R-:W-:Y:S01]  /*0d60*/  MOV R3, 0x0 ;  /* 0x0000000000037802 */ /* 0x000fe20000000f00 */
[----:B------:R1:W-:Y:S03]  /*0d70*/  ST.E desc[UR4][R10.64+0xc0], R0 ;  /* 0x0000c0000a007985 */ /* 0x0003e6000c101904 */
[----:B-1----:R-:W-:Y:S05]  /*0d80*/  RET.REL.NODEC R2 `(_ZN5flash24flash_fwd_splitkv_kernelI23Flash_fwd_kernel_traitsILi64ELi64ELi256ELi4ELb0ELb0EN7cutlass10bfloat16_tE19Flash_kernel_traitsILi64ELi64ELi256ELi4ES3_EELb0ELb1ELb0ELb0ELb1ELb0ELb0ELb0EEEvNS_16Flash_fwd_paramsE) ;  /* 0xfffffff0029c7950 */ /* 0x002fea0003c3ffff */
.L_x_5960:
        /* <DEDUP_REMOVED lines=15> */
[----:B------:R-:W2:Y:S04]  /*0e80*/  LD.E.64 R6, desc[UR4][R134.64+0x168] ;  /* 0x0001680486067980 */ /* 0x000ea8000c101b00 */
[----:B------:R-:W3:Y:S04]  /*0e90*/  LD.E.64 R10, desc[UR4][R134.64+0x38] ;  /* 0x00003804860a7980 */ /* 0x000ee8000c101b00 */
[----:B------:R-:W3:Y:S01]  /*0ea0*/  LD.E R14, desc[UR4][R134.64+0x68] ;  /* 0x00006804860e7980 */ /* 0x000ee2000c101900 */
[----:B------:R-:W-:-:S03]  /*0eb0*/  LEA R16, R209, 0xffffff00, 0x8 ;  /* 0xffffff00d1107811 */ /* 0x000fc600078e40ff */
[----:B------:R-:W3:Y:S01]  /*0ec0*/  LD.E.64 R12, desc[UR4][R134.64+0x28] ;  /* 0x00002804860c7980 */ /* 0x000ee2000c101b00 */
[----:B------:R-:W-:-:S03]  /*0ed0*/  IABS R4, R16 ;  /* 0x0000001000047213 */ /* 0x000fc60000000000 */
[----:B------:R-:W5:Y:S04]  /*0ee0*/  LD.E.64 R24, desc[UR4][R134.64+0x58] ;  /* 0x0000580486187980 */ /* 0x000f68000c101b00 */
[----:B------:R-:W5:Y:S01]  /*0ef0*/  LD.E.64 R210, desc[UR4][R134.64+0x40] ;  /* 0x0000400486d27980 */ /* 0x000f62000c101b00 */
[----:B----4-:R-:W-:-:S04]  /*0f00*/  IABS R5, R9 ;  /* 0x0000000900057213 */ /* 0x010fc80000000000 */
[----:B-1----:R-:W1:Y:S08]  /*0f10*/  I2F.RP R2, R5 ;  /* 0x0000000500027306 */ /* 0x002e700000209400 */
        /* <DEDUP_REMOVED lines=33> */
[----:B---3--:R-:W-:Y:S01]  /*1130*/  MOV R19, R11 ;  /* 0x0000000b00137202 */ /* 0x008fe20000000f00 */
[----:B------:R-:W-:Y:S02]  /*1140*/  IMAD.MOV.U32 R18, RZ, RZ, R10 ;  /* 0x000000ffff127224 */ /* 0x000fe400078e000a */
[----:B------:R3:W-:Y:S04]  /*1150*/  STL.64 [R1+0x30], R10 ;  /* 0x0000300a01007387 */ /* 0x0007e80000100a00 */
[----:B---3--:R-:W3:Y:S01]  /*1160*/  LD.E.64 R10, desc[UR4][R134.64+0x50] ;  /* 0x00005004860a7980 */ /* 0x008ee2000c101b00 */
        /* <DEDUP_REMOVED lines=42> */
[----:B------:R-:W-:-:S04]  /*1410*/  IMAD.WIDE.U32 R2, R0, R10, R2 ;  /* 0x0000000a00027225 */ /* 0x000fc800078e0002 */
[----:B------:R-:W-:Y:S02]  /*1420*/  IMAD R6, R10, R5, R4 ;  /* 0x000000050a067224 */ /* 0x000fe400078e0204 */
[----:B------:R-:W-:-:S04]  /*1430*/  IMAD.WIDE.U32 R4, R12, R8, RZ ;  /* 0x000000080c047225 */ /* 0x000fc800078e00ff */
[----:B------:R-:W-:Y:S01]  /*1440*/  IMAD R0, R12, R17, R7 ;  /* 0x000000110c007224 */ /* 0x000fe200078e0207 */
[----:B------:R-:W-:Y:S01]  /*1450*/  IADD3 R22, PT, PT, R3, R6, RZ ;  /* 0x0000000603167210 */ /* 0x000fe20007ffe0ff */
[----:B------:R-:W-:Y:S01]  /*1460*/  IMAD.MOV.U32 R8, RZ, RZ, R2 ;  /* 0x000000ffff087224 */ /* 0x000fe200078e0002 */
[----:B------:R-:W-:Y:S01]  /*1470*/  MOV R6, R4 ;  /* 0x0000000400067202 */ /* 0x000fe20000000f00 */
[----:B------:R-:W-:Y:S01]  /*1480*/  IMAD.IADD R7, R5, 0x1, R0 ;  /* 0x0000000105077824 */ /* 0x000fe200078e0200 */
[----:B------:R-:W-:Y:S05]  /*1490*/  BRA `(.L_x_5969) ;  /* 0x0000000400547947 */ /* 0x000fea0003800000 */
.L_x_5968:
[----:B------:R-:W4:Y:S04]  /*14a0*/  LD.E R14, desc[UR4][R134.64+0x68] ;  /* 0x00006804860e7980 */ /* 0x000f28000c101900 */
[----:B-1----:R-:W2:Y:S01]  /*14b0*/  LD.E.64 R2, desc[UR4][R134.64+0x38] ;  /* 0x0000380486027980 */ /* 0x002ea2000c101b00 */
[----:B------:R-:W-:-:S03]  /*14c0*/  ISETP.NE.AND P3, PT, R13, -0x1, PT ;  /* 0xffffffff0d00780c */ /* 0x000fc60003f65270 */
[----:B------:R-:W2:Y:S04]  /*14d0*/  LD.E.64 R210, desc[UR4][R134.64+0x40] ;  /* 0x0000400486d27980 */ /* 0x000ea8000c101b00 */
[----:B------:R-:W2:Y:S04]  /*14e0*/  LD.E.64 R18, desc[UR4][R134.64+0x50] ;  /* 0x0000500486127980 */ /* 0x000ea8000c101b00 */
[----:B------:R1:W5:Y:S04]  /*14f0*/  LD.E.64 R24, desc[UR4][R134.64+0x58] ;  /* 0x0000580486187980 */ /* 0x000368000c101b00 */
[----:B------:R-:W2:Y:S04]  /*1500*/  @!P3 LD.E.64 R10, desc[UR4][R134.64+0x20] ;  /* 0x00002004860ab980 */ /* 0x000ea8000c101b00 */
[----:B------:R-:W2:Y:S01]  /*1510*/  @!P3 LD.E.64 R16, desc[UR4][R134.64+0x28] ;  /* 0x000028048610b980 */ /* 0x000ea2000c101b00 */
[----:B---3--:R-:W-:Y:S01]  /*1520*/  IABS R5, R27 ;  /* 0x0000001b00057213 */ /* 0x008fe20000000000 */
[----:B------:R-:W-:Y:S01]  /*1530*/  @P3 IMAD.IADD R7, R12, 0x1, R13 ;  /* 0x000000010c073824 */ /* 0x000fe200078e020d */
[----:B------:R-:W-:-:S02]  /*1540*/  LEA R15, R209, 0xffffff00, 0x8 ;  /* 0xffffff00d10f7811 */ /* 0x000fc400078e40ff */
[----:B------:R-:W-:Y:S02]  /*1550*/  MOV R202, RZ ;  /* 0x000000ff00ca7202 */ /* 0x000fe40000000f00 */
[----:B------:R-:W-:Y:S02]  /*1560*/  MOV R201, RZ ;  /* 0x000000ff00c97202 */ /* 0x000fe40000000f00 */
[----:B----4-:R-:W-:-:S04]  /*1570*/  IABS R0, R14 ;  /* 0x0000000e00007213 */ /* 0x010fc80000000000 */
[----:B------:R-:W-:Y:S01]  /*1580*/  MOV R8, R0 ;  /* 0x0000000000087202 */ /* 0x000fe20000000f00 */
[----:B--2---:R2:W-:Y:S01]  /*1590*/  STL.64 [R1+0x30], R2 ;  /* 0x0000300201007387 */ /* 0x0045e20000100a00 */
        /* <DEDUP_REMOVED lines=27> */
[----:B------:R-:W-:Y:S01]  /*1750*/  @P3 IMAD R8, R21, R7, RZ ;  /* 0x0000000715083224 */ /* 0x000fe200078e02ff */
[----:B------:R-:W-:Y:S01]  /*1760*/  @!P3 IADD3 R0, PT, PT, R5, R11, RZ ;  /* 0x0000000b0500b210 */ /* 0x000fe20007ffe0ff */
[----:B------:R-:W-:Y:S01]  /*1770*/  @P3 IMAD.WIDE.U32 R2, R20, R7, RZ ;  /* 0x0000000714023225 */ /* 0x000fe200078e00ff */
[----:B------:R-:W-:Y:S02]  /*1780*/  LOP3.LUT R5, R27, R14, RZ, 0x3c, !PT ;  /* 0x0000000e1b057212 */ /* 0x000fe400078e3cff */
[----:B------:R-:W-:Y:S01]  /*1790*/  @!P2 IADD3 R6, PT, PT, R6, 0x1, RZ ;  /* 0x000000010606a810 */ /* 0x000fe20007ffe0ff */
[----:B------:R-:W-:Y:S01]  /*17a0*/  @P3 IMAD.IADD R0, R3, 0x1, R8 ;  /* 0x0000000103003824 */ /* 0x000fe200078e0208 */
[----:B------:R-:W-:Y:S02]  /*17b0*/  @P3 MOV R4, R2 ;  /* 0x0000000200043202 */ /* 0x000fe40000000f00 */
[----:B------:R-:W-:Y:S02]  /*17c0*/  ISETP.GE.AND P1, PT, R5, RZ, PT ;  /* 0x000000ff0500720c */ /* 0x000fe40003f26270 */
[----:B------:R-:W-:Y:S01]  /*17d0*/  ISETP.NE.AND P2, PT, R14, RZ, PT ;  /* 0x000000ff0e00720c */ /* 0x000fe20003f45270 */
[----:B------:R-:W-:Y:S01]  /*17e0*/  @!P3 IMAD R7, R211, R12, RZ ;  /* 0x0000000cd307b224 */ /* 0x000fe200078e02ff */
[----:B------:R-:W-:Y:S01]  /*17f0*/  @!P3 SHF.R.S32.HI R5, RZ, 0x1f, R12 ;  /* 0x0000001fff05b819 */ /* 0x000fe2000001140c */
[----:B------:R-:W-:Y:S01]  /*1800*/  IMAD.MOV.U32 R2, RZ, RZ, R4 ;  /* 0x000000ffff027224 */ /* 0x000fe200078e0004 */
[----:B------:R-:W-:-:S02]  /*1810*/  MOV R3, R0 ;  /* 0x0000000000037202 */ /* 0x000fc40000000f00 */
        /* <DEDUP_REMOVED lines=16> */
[----:B------:R-:W-:-:S02]  /*1920*/  IMAD R11, R19, R0, RZ ;  /* 0x00000000130b7224 */ /* 0x000fc400078e02ff */
[C---:B------:R-:W-:Y:S02]  /*1930*/  @!P3 IMAD R8, R16.reuse, R7, R8 ;  /* 0x000000071008b224 */ /* 0x040fe400078e0208 */
[----:B------:R-:W-:-:S04]  /*1940*/  @!P3 IMAD.WIDE.U32 R6, R16, R9, R2 ;  /* 0x000000091006b225 */ /* 0x000fc800078e0002 */
[----:B------:R-:W-:-:S04]  /*1950*/  IMAD.WIDE.U32 R4, R18, R0, R4 ;  /* 0x0000000012047225 */ /* 0x000fc800078e0004 */
[-C--:B------:R-:W-:Y:S02]  /*1960*/  @P3 IMAD R0, R211, R10.reuse, RZ ;  /* 0x0000000ad3003224 */ /* 0x080fe400078e02ff */
[----:B------:R-:W-:Y:S01]  /*1970*/  @P3 IMAD.WIDE.U32 R2, R210, R10, RZ ;  /* 0x0000000ad2023225 */ /* 0x000fe200078e00ff */
[----:B------:R-:W-:-:S03]  /*1980*/  @!P3 IADD3 R7, PT, PT, R7, R8, RZ ;  /* 0x000000080707b210 */ /* 0x000fc60007ffe0ff */
[----:B------:R-:W-:Y:S01]  /*1990*/  IMAD R11, R18, R12, R11 ;  /* 0x0000000c120b7224 */ /* 0x000fe200078e020b */
[----:B------:R-:W-:Y:S01]  /*19a0*/  MOV R8, R4 ;  /* 0x0000000400087202 */ /* 0x000fe20000000f00 */
[----:B------:R-:W-:Y:S01]  /*19b0*/  IMAD.MOV.U32 R9, RZ, RZ, RZ ;  /* 0x000000ffff097224 */ /* 0x000fe200078e00ff */
[----:B------:R-:W-:Y:S01]  /*19c0*/  @P3 IADD3 R7, PT, PT, R3, R0, RZ ;  /* 0x0000000003073210 */ /* 0x000fe20007ffe0ff */
[----:B------:R-:W-:Y:S01]  /*19d0*/  IMAD.IADD R22, R5, 0x1, R11 ;  /* 0x0000000105167824 */ /* 0x000fe200078e020b */
[----:B-1----:R-:W-:Y:S02]  /*19e0*/  @P3 MOV R6, R2 ;  /* 0x0000000200063202 */ /* 0x002fe40000000f00 */
.L_x_5969:
[----:B------:R-:W-:Y:S05]  /*19f0*/  BSYNC.RECONVERGENT B0 ;  /* 0x0000000000007941 */ /* 0x000fea0003800200 */
.L_x_5967:
[----:B------:R-:W-:Y:S01]  /*1a00*/  ISETP.NE.AND P1, PT, R28, -0x1, PT ;  /* 0xffffffff1c00780c */ /* 0x000fe20003f25270 */
[----:B------:R-:W2:Y:S04]  /*1a10*/  LDL R37, [R1+0x30] ;  /* 0x0000300001257983 */ /* 0x000ea80000100800 */
[----:B------:R-:W3:Y:S04]  /*1a20*/  LDL R40, [R1+0x34] ;  /* 0x0000340001287983 */ /* 0x000ee80000100800 */
[----:B------:R-:W4:Y:S04]  /*1a30*/  LD.E.64 R12, desc[UR4][R134.64+0x30] ;  /* 0x00003004860c7980 */ /* 0x000f28000c101b00 */
[----:B------:R-:W4:Y:S04]  /*1a40*/  @!P1 LD.E.64 R16, desc[UR4][R134.64+0x18] ;  /* 0x0000180486109980 */ /* 0x000f28000c101b00 */
[----:B------:R-:W4:Y:S04]  /*1a50*/  LD.E.64 R18, desc[UR4][R134.64+0x8] ;  /* 0x0000080486127980 */ /* 0x000f28000c101b00 */
[----:B------:R-:W4:Y:S04]  /*1a60*/  LD.E.64 R20, desc[UR4][R134.64+0x48] ;  /* 0x0000480486147980 */ /* 0x000f28000c101b00 */
[----:B------:R-:W4:Y:S01]  /*1a70*/  LD.E.64 R10, desc[UR4][R134.64] ;  /* 0x00000004860a7980 */ /* 0x000f22000c101b00 */
[----:B------:R-:W-:-:S03]  /*1a80*/  IABS R4, R14 ;  /* 0x0000000e00047213 */ /* 0x000fc60000000000 */
[----:B------:R-:W5:Y:S01]  /*1a90*/  LD.E.64 R38, desc[UR4][R134.64+0x10] ;  /* 0x0000100486267980 */ /* 0x000f62000c101b00 */
        /* <DEDUP_REMOVED lines=14> */
[----:B------:R-:W-:Y:S01]  /*1b80*/  ISETP.GT.U32.AND P3, PT, R4, R2, PT ;  /* 0x000000020400720c */ /* 0x000fe20003f64070 */
[----:B------:R-:W-:-:S12]  /*1b90*/  IMAD.SHL.U32 R116, R208, 0x8, RZ ;  /* 0x00000008d0747824 */ /* 0x000fd800078e00ff */
[----:B------:R-:W-:-:S05]  /*1ba0*/  @!P3 IMAD.IADD R2, R2, 0x1, -R4 ;  /* 0x000000010202b824 */ /* 0x000fca00078e0a04 */
[----:B------:R-:W-:Y:S02]  /*1bb0*/  ISETP.GE.U32.AND P2, PT, R2, R4, PT ;  /* 0x000000040200720c */ /* 0x000fe40003f46070 */
[----:B------:R-:W-:-:S04]  /*1bc0*/  LOP3.LUT R2, R27, R14, RZ, 0x3c, !PT ;  /* 0x0000000e1b027212 */ /* 0x000fc800078e3cff */
[----:B------:R-:W-:Y:S01]  /*1bd0*/  ISETP.GE.AND P4, PT, R2, RZ, PT ;  /* 0x000000ff0200720c */ /* 0x000fe20003f86270 */
[-C--:B-----5:R-:W-:Y:S01]  /*1be0*/  IMAD R2, R9, R210.reuse, RZ ;  /* 0x000000d209027224 */ /* 0x0a0fe200078e02ff */
[----:B------:R-:W-:Y:S01]  /*1bf0*/  ISETP.NE.AND P5, PT, R14, RZ, PT ;  /* 0x000000ff0e00720c */ /* 0x000fe20003fa5270 */
[----:B------:R-:W-:Y:S02]  /*1c00*/  @!P3 VIADD R0, R0, 0x1 ;  /* 0x000000010000b836 */ /* 0x000fe40000000000 */
[C---:B------:R-:W-:Y:S01]  /*1c10*/  IMAD R4, R15.reuse, R211, R2 ;  /* 0x000000d30f047224 */ /* 0x040fe200078e0202 */
[C---:B------:R-:W-:Y:S01]  /*1c20*/  LOP3.LUT R221, R116.reuse, 0x38, RZ, 0xc0, !PT ;  /* 0x0000003874dd7812 */ /* 0x040fe200078ec0ff */
[----:B------:R-:W-:Y:S01]  /*1c30*/  IMAD.WIDE.U32 R2, R15, R210, RZ ;  /* 0x000000d20f027225 */ /* 0x000fe200078e00ff */
[----:B------:R-:W-:-:S03]  /*1c40*/  LOP3.LUT R30, R116, 0x1c0, RZ, 0xc0, !PT ;  /* 0x000001c0741e7812 */ /* 0x000fc600078ec0ff */
[----:B------:R-:W-:Y:S01]  /*1c50*/  @P2 VIADD R0, R0, 0x1 ;  /* 0x0000000100002836 */ /* 0x000fe20000000000 */
[----:B------:R-:W-:Y:S01]  /*1c60*/  IADD3 R15, P3, P2, R2, R6, R221 ;  /* 0x00000006020f7210 */ /* 0x000fe20007a7e0dd */
[----:B------:R-:W-:Y:S02]  /*1c70*/  IMAD.IADD R3, R3, 0x1, R4 ;  /* 0x0000000103037824 */ /* 0x000fe400078e0204 */
[----:B------:R-:W-:-:S03]  /*1c80*/  @!P4 IMAD.MOV R0, RZ, RZ, -R0 ;  /* 0x000000ffff00c224 */ /* 0x000fc600078e0a00 */
[----:B------:R-:W-:Y:S02]  /*1c90*/  IADD3.X R23, PT, PT, R3, R7, RZ, P3, P2 ;  /* 0x0000000703177210 */ /* 0x000fe40001fe44ff */
[----:B------:R-:W-:Y:S02]  /*1ca0*/  LOP3.LUT R3, R30, 0x38, R208, 0xf8, !PT ;  /* 0x000000381e037812 */ /* 0x000fe400078ef8d0 */
[----:B------:R-:W-:Y:S02]  /*1cb0*/  @!P5 LOP3.LUT R0, RZ, R14, RZ, 0x33, !PT ;  /* 0x0000000eff00d212 */ /* 0x000fe400078e33ff */
[----:B------:R-:W-:Y:S02]  /*1cc0*/  LOP3.LUT R6, R116, 0x1e00, RZ, 0xc0, !PT ;  /* 0x00001e0074067812 */ /* 0x000fe400078ec0ff */
[----:B------:R-:W-:Y:S02]  /*1cd0*/  LOP3.LUT R3, R3, R221, RZ, 0x3c, !PT ;  /* 0x000000dd03037212 */ /* 0x000fe400078e3cff */
[----:B------:R-:W-:Y:S01]  /*1ce0*/  IADD3 R4, P2, PT, R221, R8, RZ ;  /* 0x00000008dd047210 */ /* 0x000fe20007f5e0ff */
[----:B------:R-:W-:Y:S01]  /*1cf0*/  IMAD R8, R25, R0, RZ ;  /* 0x0000000019087224 */ /* 0x000fe200078e02ff */
[----:B------:R-:W-:-:S02]  /*1d00*/  SHF.R.S32.HI R9, RZ, 0x1f, R0 ;  /* 0x0000001fff097819 */ /* 0x000fc40000011400 */
[----:B------:R-:W-:Y:S01]  /*1d10*/  LOP3.LUT R229, R3, R6, RZ, 0xfc, !PT ;  /* 0x0000000603e57212 */ /* 0x000fe200078efcff */
[----:B------:R-:W-:Y:S01]  /*1d20*/  IMAD.WIDE.U32 R6, R24, R0, RZ ;  /* 0x0000000018067225 */ /* 0x000fe200078e00ff */
[----:B------:R-:W-:-:S03]  /*1d30*/  SHF.R.U32.HI R2, RZ, 0x3, R208 ;  /* 0x00000003ff027819 */ /* 0x000fc600000116d0 */
[----:B------:R-:W-:Y:S02]  /*1d40*/  IMAD.X R5, RZ, RZ, R22, P2 ;  /* 0x000000ffff057224 */ /* 0x000fe400010e0616 */
[----:B------:R-:W-:Y:S01]  /*1d50*/  IMAD R0, R9, R24, R8 ;  /* 0x0000001809007224 */ /* 0x000fe200078e0208 */
[----:B------:R-:W-:-:S03]  /*1d60*/  IADD3 R34, P2, PT, R15, R6, RZ ;  /* 0x000000060f227210 */ /* 0x000fc60007f5e0ff */
[----:B------:R-:W-:Y:S02]  /*1d70*/  IMAD.IADD R15, R7, 0x1, R0 ;  /* 0x00000001070f7824 */ /* 0x000fe400078e0200 */
[C---:B------:R-:W-:Y:S02]  /*1d80*/  VIADD R31, R2.reuse, 0x10 ;  /* 0x00000010021f7836 */ /* 0x040fe40000000000 */
[C---:B------:R-:W-:Y:S01]  /*1d90*/  VIADD R32, R2.reuse, 0x20 ;  /* 0x0000002002207836 */ /* 0x040fe20000000000 */
[----:B------:R1:W-:Y:S01]  /*1da0*/  STL [R1+0x48], R30 ;  /* 0x0000481e01007387 */ /* 0x0003e20000100800 */
[----:B------:R-:W1:Y:S01]  /*1db0*/  S2UR UR6, SR_CgaCtaId ;  /* 0x00000000000679c3 */ /* 0x000e620000008800 */
[----:B------:R-:W-:Y:S02]  /*1dc0*/  IMAD.X R35, R23, 0x1, R15, P2 ;  /* 0x0000000117237824 */ /* 0x000fe400010e060f */
[----:B-1----:R-:W-:Y:S01]  /*1dd0*/  VIADD R30, R2, 0x30 ;  /* 0x00000030021e7836 */ /* 0x002fe20000000000 */
[----:B------:R-:W-:-:S02]  /*1de0*/  UMOV UR7, 0x400 ;  /* 0x0000040000077882 */ /* 0x000fc40000000000 */
[----:B------:R-:W-:-:S06]  /*1df0*/  ULEA UR6, UR6, UR7, 0x18 ;  /* 0x0000000706067291 */ /* 0x000fcc000f8ec0ff */
[----:B------:R-:W-:-:S04]  /*1e00*/  IMAD.U32 R222, RZ, RZ, UR6 ;  /* 0x00000006ffde7e24 */ /* 0x000fc8000f8e00ff */
[----:B------:R-:W-:Y:S02]  /*1e10*/  IMAD R229, R229, 0x2, R222 ;  /* 0x00000002e5e57824 */ /* 0x000fe400078e02de */
[----:B--2---:R-:W-:-:S04]  /*1e20*/  IMAD.WIDE.U32 R4, R2, R37, R4 ;  /* 0x0000002502047225 */ /* 0x004fc800078e0004 */
[----:B---3--:R-:W-:Y:S02]  /*1e30*/  IMAD R3, R40, R2, RZ ;  /* 0x0000000228037224 */ /* 0x008fe400078e02ff */
[----:B----4-:R-:W-:-:S04]  /*1e40*/  @P1 IMAD.WIDE.U32 R6, R12, R28, RZ ;  /* 0x0000001c0c061225 */ /* 0x010fc800078e00ff */
[-C--:B------:R-:W-:Y:S02]  /*1e50*/  @!P1 IMAD R0, R17, R29.reuse, RZ ;  /* 0x0000001d11009224 */ /* 0x080fe400078e02ff */
[----:B------:R-:W-:-:S04]  /*1e60*/  @!P1 IMAD.WIDE.U32 R8, R16, R29, RZ ;  /* 0x0000001d10089225 */ /* 0x000fc800078e00ff */
[----:B------:R-:W-:Y:S02]  /*1e70*/  IMAD.IADD R5, R5, 0x1, R3 ;  /* 0x0000000105057824 */ /* 0x000fe400078e0203 */
[----:B------:R-:W-:Y:S02]  /*1e80*/  @!P1 IMAD.IADD R3, R9, 0x1, R0 ;  /* 0x0000000109039824 */ /* 0x000fe400078e0200 */
[----:B------:R-:W-:Y:S02]  /*1e90*/  @!P1 IMAD.MOV.U32 R0, RZ, RZ, R8 ;  /* 0x000000ffff009224 */ /* 0x000fe400078e0008 */
[----:B------:R-:W-:Y:S02]  /*1ea0*/  @P1 IMAD.MOV.U32 R0, RZ, RZ, R6 ;  /* 0x000000ffff001224 */ /* 0x000fe400078e0006 */
[----:B------:R-:W-:Y:S02]  /*1eb0*/  @P1 IMAD R14, R13, R28, RZ ;  /* 0x0000001c0d0e1224 */ /* 0x000fe400078e02ff */
[----:B------:R-:W-:Y:S01]  /*1ec0*/  IMAD.IADD R16, R118, 0x1, -R26 ;  /* 0x0000000176107824 */ /* 0x000fe200078e0a1a */
[----:B------:R-:W-:Y:S01]  /*1ed0*/  LEA R24, P3, R4, R18, 0x1 ;  /* 0x0000001204187211 */ /* 0x000fe200078608ff */
[----:B------:R-:W-:Y:S01]  /*1ee0*/  @P1 IMAD.IADD R3, R7, 0x1, R14 ;  /* 0x0000000107031824 */ /* 0x000fe200078e020e */
[----:B------:R-:W-:-:S02]  /*1ef0*/  IADD3 R6, P4, PT, R221, R0, RZ ;  /* 0x00000000dd067210 */ /* 0x000fc40007f9e0ff */
[-C--:B------:R-:W-:Y:S02]  /*1f00*/  ISETP.GE.AND P5, PT, R31, R16.reuse, PT ;  /* 0x000000101f00720c */ /* 0x080fe40003fa6270 */
[----:B------:R-:W-:Y:S01]  /*1f10*/  LEA.HI.X R25, R4, R19, R5, 0x1, P3 ;  /* 0x0000001304197211 */ /* 0x000fe200018f0c05 */
[----:B------:R-:W-:Y:S01]  /*1f20*/  IMAD.X R7, RZ, RZ, R3, P4 ;  /* 0x000000ffff077224 */ /* 0x000fe200020e0603 */
[-C--:B------:R-:W-:Y:S01]  /*1f30*/  ISETP.GE.AND P3, PT, R32, R16.reuse, PT ;  /* 0x000000102000720c */ /* 0x080fe20003f66270 */
[----:B------:R-:W-:Y:S01]  /*1f40*/  IMAD.MOV.U32 R3, RZ, RZ, RZ ;  /* 0x000000ffff037224 */ /* 0x000fe200078e00ff */
[-C--:B------:R-:W-:Y:S02]  /*1f50*/  ISETP.GE.AND P4, PT, R30, R16.reuse, PT ;  /* 0x000000101e00720c */ /* 0x080fe40003f86270 */
[----:B------:R-:W-:Y:S01]  /*1f60*/  ISETP.GE.AND P6, PT, R2, R16, PT ;  /* 0x000000100200720c */ /* 0x000fe20003fc6270 */
[----:B------:R-:W-:Y:S01]  /*1f70*/  IMAD.WIDE.U32 R8, R224, 0x40, R2 ;  /* 0x00000040e0087825 */ /* 0x000fe200078e0002 */
[----:B------:R-:W-:Y:S03]  /*1f80*/  STL [R1+0x18], R24 ;  /* 0x0000181801007387 */ /* 0x000fe60000100800 */
[----:B------:R-:W-:Y:S01]  /*1f90*/  @!P1 IMAD.MOV.U32 R4, RZ, RZ, R12 ;  /* 0x000000ffff049224 */ /* 0x000fe200078e000c */
[----:B------:R-:W-:Y:S01]  /*1fa0*/  @!P5 IADD3 R0, P2, PT, R8, 0x10, RZ ;  /* 0x000000100800d810 */ /* 0x000fe20007f5e0ff */
[----:B------:R-:W-:-:S02]  /*1fb0*/  @!P1 IMAD.MOV.U32 R5, RZ, RZ, R13 ;  /* 0x000000ffff059224 */ /* 0x000fc400078e000d */
[-C--:B------:R-:W-:Y:S02]  /*1fc0*/  IMAD R14, R21, R27.reuse, RZ ;  /* 0x0000001b150e7224 */ /* 0x080fe400078e02ff */
[----:B------:R-:W-:Y:S01]  /*1fd0*/  IMAD.WIDE.U32 R6, R20, R27, R6 ;  /* 0x0000001b14067225 */ /* 0x000fe200078e0006 */
[----:B------:R-:W-:Y:S03]  /*1fe0*/  STL [R1+0x8], R25 ;  /* 0x0000081901007387 */ /* 0x000fe60000100800 */
[----:B------:R-:W-:Y:S02]  /*1ff0*/  @P1 IMAD.MOV.U32 R4, RZ, RZ, R12 ;  /* 0x000000ffff041224 */ /* 0x000fe400078e000c */
[----:B------:R-:W-:Y:S01]  /*2000*/  @P1 IMAD.MOV.U32 R5, RZ, RZ, R13 ;  /* 0x000000ffff051224 */ /* 0x000fe200078e000d */
[C---:B------:R-:W-:Y:S01]  /*2010*/  @!P3 IADD3 R3, P1, PT, R8.reuse, 0x20, RZ ;  /* 0x000000200803b810 */ /* 0x040fe20007f3e0ff */
[--C-:B------:R-:W-:Y:S01]  /*2020*/  @!P5 IMAD.X R20, RZ, RZ, R9.reuse, P2 ;  /* 0x000000ffff14d224 */ /* 0x100fe200010e0609 */
[----:B------:R1:W-:Y:S01]  /*2030*/  STL [R1+0x54], R16 ;  /* 0x0000541001007387 */ /* 0x0003e20000100800 */
[----:B------:R-:W-:Y:S01]  /*2040*/  IMAD.IADD R7, R7, 0x1, R14 ;  /* 0x0000000107077824 */ /* 0x000fe200078e020e */
[----:B------:R-:W-:Y:S01]  /*2050*/  @!P4 IADD3 R17, P2, PT, R8, 0x30, RZ ;  /* 0x000000300811c810 */ /* 0x000fe20007f5e0ff */
[----:B------:R-:W-:-:S02]  /*2060*/  @!P3 IMAD.X R22, RZ, RZ, R9, P1 ;  /* 0x000000ffff16b224 */ /* 0x000fc400008e0609 */
[--C-:B------:R-:W-:Y:S02]  /*2070*/  @!P5 IMAD.MOV.U32 R12, RZ, RZ, R6.reuse ;  /* 0x000000ffff0cd224 */ /* 0x100fe400078e0006 */
[----:B------:R-:W-:Y:S02]  /*2080*/  @!P5 IMAD.MOV.U32 R13, RZ, RZ, R7 ;  /* 0x000000ffff0dd224 */ /* 0x000fe400078e0007 */
[----:B------:R-:W-:Y:S02]  /*2090*/  @!P5 IMAD R20, R20, R4, RZ ;  /* 0x000000041414d224 */ /* 0x000fe400078e02ff */
[----:B------:R-:W-:Y:S02]  /*20a0*/  @!P4 IMAD.X R23, RZ, RZ, R9, P2 ;  /* 0x000000ffff17c224 */ /* 0x000fe400010e0609 */
[----:B------:R-:W-:Y:S02]  /*20b0*/  @!P3 IMAD.MOV.U32 R14, RZ, RZ, R6 ;  /* 0x000000ffff0eb224 */ /* 0x000fe400078e0006 */
[----:B------:R-:W-:-:S02]  /*20c0*/  @!P3 IMAD.MOV.U32 R15, RZ, RZ, R7 ;  /* 0x000000ffff0fb224 */ /* 0x000fc400078e0007 */
[----:B------:R-:W-:Y:S02]  /*20d0*/  @!P4 IMAD.MOV.U32 R18, RZ, RZ, R6 ;  /* 0x000000ffff12c224 */ /* 0x000fe400078e0006 */
[----:B------:R-:W-:Y:S02]  /*20e0*/  @!P4 IMAD.MOV.U32 R19, RZ, RZ, R7 ;  /* 0x000000ffff13c224 */ /* 0x000fe400078e0007 */
[----:B-1----:R-:W-:-:S04]  /*20f0*/  @!P6 IMAD R16, R9, R4, RZ ;  /* 0x000000040910e224 */ /* 0x002fc800078e02ff */
[C---:B------:R-:W-:Y:S02]  /*2100*/  @!P6 IMAD R21, R8.reuse, R5, R16 ;  /* 0x000000050815e224 */ /* 0x040fe400078e0210 */
[----:B------:R-:W-:-:S04]  /*2110*/  @!P6 IMAD.WIDE.U32 R8, R8, R4, R6 ;  /* 0x000000040808e225 */ /* 0x000fc800078e0006 */
[----:B------:R-:W-:Y:S02]  /*2120*/  @!P3 IMAD R16, R22, R4, RZ ;  /* 0x000000041610b224 */ /* 0x000fe400078e02ff */
[-C--:B------:R-:W-:Y:S02]  /*2130*/  @!P5 IMAD R20, R5, R0.reuse, R20 ;  /* 0x000000000514d224 */ /* 0x080fe400078e0214 */
[----:B------:R-:W-:-:S04]  /*2140*/  @!P5 IMAD.WIDE.U32 R6, R4, R0, R12 ;  /* 0x000000000406d225 */ /* 0x000fc800078e000c */
[----:B------:R-:W-:Y:S02]  /*2150*/  @!P4 IMAD R0, R23, R4, RZ ;  /* 0x000000041700c224 */ /* 0x000fe400078e02ff */
[-C--:B------:R-:W-:Y:S01]  /*2160*/  @!P3 IMAD R22, R5, R3.reuse, R16 ;  /* 0x000000030516b224 */ /* 0x080fe200078e0210 */
[----:B------:R-:W-:Y:S01]  /*2170*/  @!P6 LEA R16, P2, R8, R10, 0x1 ;  /* 0x0000000a0810e211 */ /* 0x000fe200078408ff */
[----:B------:R-:W-:Y:S02]  /*2180*/  @!P6 IMAD.IADD R9, R9, 0x1, R21 ;  /* 0x000000010909e824 */ /* 0x000fe400078e0215 */
[----:B------:R-:W-:-:S04]  /*2190*/  @!P3 IMAD.WIDE.U32 R12, R4, R3, R14 ;  /* 0x00000003040cb225 */ /* 0x000fc800078e000e */
[----:B------:R-:W-:Y:S02]  /*21a0*/  @!P5 IMAD.IADD R3, R7, 0x1, R20 ;  /* 0x000000010703d824 */ /* 0x000fe400078e0214 */
[-C--:B------:R-:W-:Y:S02]  /*21b0*/  @!P4 IMAD R7, R5, R17.reuse, R0 ;  /* 0x000000110507c224 */ /* 0x080fe400078e0200 */
[----:B------:R-:W-:Y:S01]  /*21c0*/  @!P4 IMAD.WIDE.U32 R4, R4, R17, R18 ;  /* 0x000000110404c225 */ /* 0x000fe200078e0012 */
[-C--:B------:R-:W-:Y:S02]  /*21d0*/  @!P6 LEA.HI.X R17, R8, R11.reuse, R9, 0x1, P2 ;  /* 0x0000000b0811e211 */ /* 0x080fe400010f0c09 */
[-C--:B------:R-:W-:Y:S01]  /*21e0*/  @!P3 LEA R8, P2, R12, R10.reuse, 0x1 ;  /* 0x0000000a0c08b211 */ /* 0x080fe200078408ff */
[----:B------:R-:W-:Y:S01]  /*21f0*/  @!P3 IMAD.IADD R0, R13, 0x1, R22 ;  /* 0x000000010d00b824 */ /* 0x000fe200078e0216 */
[----:B------:R-:W-:Y:S01]  /*2200*/  @!P5 LEA R14, P1, R6, R10, 0x1 ;  /* 0x0000000a060ed211 */ /* 0x000fe200078208ff */
[----:B------:R-:W-:Y:S01]  /*2210*/  @!PT LDS RZ, [RZ] ;  /* 0x00000000fffff984 */ /* 0x000fe20000000800 */
[----:B------:R-:W-:Y:S01]  /*2220*/  @!PT LDS RZ, [RZ] ;  /* 0x00000000fffff984 */ /* 0x000fe20000000800 */
[----:B------:R-:W-:Y:S01]  /*2230*/  @!PT LDS RZ, [RZ] ;  /* 0x00000000fffff984 */ /* 0x000fe20000000800 */
[----:B------:R-:W-:Y:S03]  /*2240*/  @!P6 LDGSTS.E.BYPASS.LTC128B.128 [R229], desc[UR4][R16.64] ;  /* 0x0000000010e5efae */ /* 0x000fe6000b981a04 */
[-C--:B------:R-:W-:Y:S01]  /*2250*/  @!P3 LEA.HI.X R9, R12, R11.reuse, R0, 0x1, P2 ;  /* 0x0000000b0c09b211 */ /* 0x080fe200010f0c00 */
[----:B------:R-:W-:Y:S01]  /*2260*/  IMAD R0, R209, -0x100, R117 ;  /* 0xffffff00d1007824 */ /* 0x000fe200078e0275 */
[----:B------:R-:W-:-:S03]  /*2270*/  @!P5 LEA.HI.X R15, R6, R11, R3, 0x1, P1 ;  /* 0x0000000b060fd211 */ /* 0x000fc600008f0c03 */
[----:B------:R-:W-:Y:S01]  /*2280*/  VIADD R0, R0, 0x100 ;  /* 0x0000010000007836 */ /* 0x000fe20000000000 */
[----:B------:R-:W-:Y:S01]  /*2290*/  @!P4 LEA R6, P1, R4, R10, 0x1 ;  /* 0x0000000a0406c211 */ /* 0x000fe200078208ff */
[----:B------:R-:W-:Y:S01]  /*22a0*/  @!P4 IMAD.IADD R3, R5, 0x1, R7 ;  /* 0x000000010503c824 */ /* 0x000fe200078e0207 */
[----:B------:R-:W-:Y:S02]  /*22b0*/  @!P5 LDGSTS.E.BYPASS.LTC128B.128 [R229+0x800], desc[UR4][R14.64] ;  /* 0x008000000ee5dfae */ /* 0x000fe4000b981a04 */
[-C--:B------:R-:W-:Y:S02]  /*22c0*/  ISETP.GE.AND P5, PT, R2, R0.reuse, PT ;  /* 0x000000000200720c */ /* 0x080fe40003fa6270 */
[----:B------:R-:W-:Y:S01]  /*22d0*/  @!P4 LEA.HI.X R7, R4, R11, R3, 0x1, P1 ;  /* 0x0000000b0407c211 */ /* 0x000fe200008f0c03 */
[----:B------:R-:W-:Y:S01]  /*22e0*/  @!P3 LDGSTS.E.BYPASS.LTC128B.128 [R229+0x1000], desc[UR4][R8.64] ;  /* 0x0100000008e5bfae */ /* 0x000fe2000b981a04 */
[----:B------:R-:W-:Y:S01]  /*22f0*/  IMAD.SHL.U32 R3, R37, 0x10, RZ ;  /* 0x0000001025037824 */ /* 0x000fe200078e00ff */
[-C--:B------:R-:W-:Y:S01]  /*2300*/  ISETP.GE.AND P3, PT, R31, R0.reuse, PT ;  /* 0x000000001f00720c */ /* 0x080fe20003f66270 */
[----:B------:R-:W-:Y:S01]  /*2310*/  VIADD R28, R2, 0x40 ;  /* 0x00000040021c7836 */ /* 0x000fe20000000000 */
[----:B------:R-:W-:Y:S01]  /*2320*/  ISETP.GE.AND P6, PT, R32, R0, PT ;  /* 0x000000002000720c */ /* 0x000fe20003fc6270 */
[----:B------:R1:W-:Y:S01]  /*2330*/  @!P4 LDGSTS.E.BYPASS.LTC128B.128 [R229+0x1800], desc[UR4][R6.64] ;  /* 0x0180000006e5cfae */ /* 0x0003e2000b981a04 */
[----:B------:R-:W-:-:S02]  /*2340*/  SHF.L.U64.HI R5, R37, 0x4, R40 ;  /* 0x0000000425057819 */ /* 0x000fc40000010228 */
[C---:B------:R-:W-:Y:S02]  /*2350*/  LEA R4, P1, R3.reuse, R24, 0x1 ;  /* 0x0000001803047211 */ /* 0x040fe400078208ff */
[-C--:B------:R-:W-:Y:S02]  /*2360*/  ISETP.GE.AND P2, PT, R28, R0.reuse, PT ;  /* 0x000000001c00720c */ /* 0x080fe40003f46270 */
[----:B------:R-:W-:Y:S02]  /*2370*/  ISETP.GE.AND P4, PT, R30, R0, PT ;  /* 0x000000001e00720c */ /* 0x000fe40003f86270 */
[----:B------:R-:W-:Y:S01]  /*2380*/  LEA.HI.X R5, R3, R25, R5, 0x1, P1 ;  /* 0x0000001903057211 */ /* 0x000fe200008f0c05 */
[----:B------:R-:W-:Y:S02]  /*2390*/  VIADD R36, R2, 0x50 ;  /* 0x0000005002247836 */ /* 0x000fe40000000000 */
[----:B-1----:R-:W-:Y:S02]  /*23a0*/  @!P5 IMAD.MOV.U32 R6, RZ, RZ, R24 ;  /* 0x000000ffff06d224 */ /* 0x002fe400078e0018 */
[----:B------:R-:W-:-:S05]  /*23b0*/  @!P5 IMAD.MOV.U32 R7, RZ, RZ, R25 ;  /* 0x000000ffff07d224 */ /* 0x000fca00078e0019 */
[----:B------:R1:W-:Y:S04]  /*23c0*/  @!P5 LDGSTS.E.BYPASS.LTC128B.128 [R229+0x2000], desc[UR4][R6.64] ;  /* 0x0200000006e5dfae */ /* 0x0003e8000b981a04 */
[----:B------:R-:W-:Y:S01]  /*23d0*/  @!P3 LDGSTS.E.BYPASS.LTC128B.128 [R229+0x2800], desc[UR4][R4.64] ;  /* 0x0280000004e5bfae */ /* 0x000fe2000b981a04 */
[----:B------:R-:W-:-:S04]  /*23e0*/  @!P6 LEA R10, P3, R37, R4, 0x5 ;  /* 0x00000004250ae211 */ /* 0x000fc800078628ff */
[CCC-:B------:R-:W-:Y:S02]  /*23f0*/  @!P6 LEA.HI.X R11, R37.reuse, R5.reuse, R40.reuse, 0x5, P3 ;  /* 0x00000005250be211 */ /* 0x1c0fe400018f2c28 */
[----:B------:R-:W-:Y:S01]  /*2400*/  ISETP.GE.AND P3, PT, R36, R0, PT ;  /* 0x000000002400720c */ /* 0x000fe20003f66270 */
[----:B------:R-:W-:Y:S01]  /*2410*/  @!P2 IMAD R3, R40, 0x60, RZ ;  /* 0x000000602803a824 */ /* 0x000fe200078e02ff */
[C---:B------:R-:W-:Y:S01]  /*2420*/  @!P4 LEA R8, P1, R37.reuse, R4, 0x6 ;  /* 0x000000042508c211 */ /* 0x040fe200078230ff */
[----:B------:R-:W-:Y:S01]  /*2430*/  VIADD R33, R2, 0x60 ;  /* 0x0000006002217836 */ /* 0x000fe20000000000 */
[----:B------:R-:W-:Y:S02]  /*2440*/  @!P6 LDGSTS.E.BYPASS.LTC128B.128 [R229+0x3000], desc[UR4][R10.64] ;  /* 0x030000000ae5efae */ /* 0x000fe4000b981a04 */
[----:B------:R-:W-:Y:S01]  /*2450*/  @!P4 LEA.HI.X R9, R37, R5, R40, 0x6, P1 ;  /* 0x000000052509c211 */ /* 0x000fe200008f3428 */
[----:B-1----:R-:W-:Y:S02]  /*2460*/  @!P2 IMAD.MOV.U32 R6, RZ, RZ, R4 ;  /* 0x000000ffff06a224 */ /* 0x002fe400078e0004 */
[----:B------:R-:W-:Y:S01]  /*2470*/  @!P2 IMAD.MOV.U32 R7, RZ, RZ, R5 ;  /* 0x000000ffff07a224 */ /* 0x000fe200078e0005 */
[----:B------:R-:W-:Y:S01]  /*2480*/  ISETP.GE.AND P1, PT, R33, R0, PT ;  /* 0x000000002100720c */ /* 0x000fe20003f26270 */
[----:B------:R1:W-:Y:S01]  /*2490*/  @!P4 LDGSTS.E.BYPASS.LTC128B.128 [R229+0x3800], desc[UR4][R8.64] ;  /* 0x0380000008e5cfae */ /* 0x0003e2000b981a04 */
[----:B------:R-:W-:-:S04]  /*24a0*/  @!P2 IMAD.WIDE.U32 R6, R37, 0x60, R6 ;  /* 0x000000602506a825 */ /* 0x000fc800078e0006 */
[----:B------:R-:W-:Y:S02]  /*24b0*/  @!P2 IMAD.IADD R7, R7, 0x1, R3 ;  /* 0x000000010707a824 */ /* 0x000fe400078e0203 */
[C---:B------:R-:W-:Y:S01]  /*24c0*/  VIADD R26, R2.reuse, 0x70 ;  /* 0x00000070021a7836 */ /* 0x040fe20000000000 */
[C---:B------:R-:W-:Y:S02]  /*24d0*/  LOP3.LUT R25, R2.reuse, 0x80, RZ, 0xfc, !PT ;  /* 0x0000008002197812 */ /* 0x040fe400078efcff */
[----:B------:R2:W-:Y:S01]  /*24e0*/  @!P2 LDGSTS.E.BYPASS.LTC128B.128 [R229+0x4000], desc[UR4][R6.64] ;  /* 0x0400000006e5afae */ /* 0x0005e2000b981a04 */
[----:B------:R-:W-:Y:S01]  /*24f0*/  VIADD R27, R2, 0xa0 ;  /* 0x000000a0021b7836 */ /* 0x000fe20000000000 */
[-C--:B------:R-:W-:Y:S01]  /*2500*/  ISETP.GE.AND P6, PT, R26, R0.reuse, PT ;  /* 0x000000001a00720c */ /* 0x080fe20003fc6270 */
[----:B------:R-:W-:Y:S01]  /*2510*/  VIADD R24, R2, 0x90 ;  /* 0x0000009002187836 */ /* 0x000fe20000000000 */
[----:B------:R-:W-:Y:S02]  /*2520*/  ISETP.GE.AND P4, PT, R25, R0, PT ;  /* 0x000000001900720c */ /* 0x000fe40003f86270 */
[----:B-1----:R-:W-:-:S04]  /*2530*/  @!P3 LEA R8, P2, R37, R4, 0x7 ;  /* 0x000000042508b211 */ /* 0x002fc800078438ff */
[----:B------:R-:W-:Y:S02]  /*2540*/  @!P3 LEA.HI.X R9, R37, R5, R40, 0x7, P2 ;  /* 0x000000052509b211 */ /* 0x000fe400010f3c28 */
[----:B------:R-:W-:-:S03]  /*2550*/  ISETP.GE.AND P2, PT, R27, R0, PT ;  /* 0x000000001b00720c */ /* 0x000fc60003f46270 */
[----:B------:R1:W-:Y:S01]  /*2560*/  @!P3 LDGSTS.E.BYPASS.LTC128B.128 [R229+0x4800], desc[UR4][R8.64] ;  /* 0x0480000008e5bfae */ /* 0x0003e2000b981a04 */
[----:B------:R-:W-:Y:S01]  /*2570*/  ISETP.GE.AND P3, PT, R24, R0, PT ;  /* 0x000000001800720c */ /* 0x000fe20003f66270 */
[----:B--2---:R-:W-:Y:S02]  /*2580*/  @!P1 IMAD.MOV.U32 R6, RZ, RZ, R4 ;  /* 0x000000ffff069224 */ /* 0x004fe400078e0004 */
[----:B------:R-:W-:Y:S02]  /*2590*/  @!P1 IMAD.MOV.U32 R7, RZ, RZ, R5 ;  /* 0x000000ffff079224 */ /* 0x000fe400078e0005 */
[----:B------:R-:W-:Y:S02]  /*25a0*/  @!P1 IMAD R3, R40, 0xa0, RZ ;  /* 0x000000a028039824 */ /* 0x000fe400078e02ff */
[----:B------:R-:W-:-:S04]  /*25b0*/  @!P1 IMAD.WIDE.U32 R6, R37, 0xa0, R6 ;  /* 0x000000a025069825 */ /* 0x000fc800078e0006 */
[----:B------:R-:W-:Y:S02]  /*25c0*/  @!P6 IMAD.MOV.U32 R10, RZ, RZ, R4 ;  /* 0x000000ffff0ae224 */ /* 0x000fe400078e0004 */
[----:B------:R-:W-:Y:S02]  /*25d0*/  @!P6 IMAD.MOV.U32 R11, RZ, RZ, R5 ;  /* 0x000000ffff0be224 */ /* 0x000fe400078e0005 */
[----:B------:R-:W-:Y:S02]  /*25e0*/  @!P1 IMAD.IADD R7, R7, 0x1, R3 ;  /* 0x0000000107079824 */ /* 0x000fe400078e0203 */
[----:B------:R-:W-:Y:S02]  /*25f0*/  @!P6 IMAD R3, R40, 0xc0, RZ ;  /* 0x000000c02803e824 */ /* 0x000fe400078e02ff */
[----:B------:R-:W-:Y:S01]  /*2600*/  @!P6 IMAD.WIDE.U32 R10, R37, 0xc0, R10 ;  /* 0x000000c0250ae825 */ /* 0x000fe200078e000a */
[----:B------:R2:W-:Y:S03]  /*2610*/  @!P1 LDGSTS.E.BYPASS.LTC128B.128 [R229+0x5000], desc[UR4][R6.64] ;  /* 0x0500000006e59fae */ /* 0x0005e6000b981a04 */
[----:B------:R-:W-:-:S02]  /*2620*/  @!P2 IMAD.MOV.U32 R12, RZ, RZ, R4 ;  /* 0x000000ffff0ca224 */ /* 0x000fc400078e0004 */
[----:B-1----:R-:W-:Y:S02]  /*2630*/  @!P4 IMAD.MOV.U32 R8, RZ, RZ, R4 ;  /* 0x000000ffff08c224 */ /* 0x002fe400078e0004 */
[--C-:B------:R-:W-:Y:S02]  /*2640*/  @!P4 IMAD.MOV.U32 R9, RZ, RZ, R5.reuse ;  /* 0x000000ffff09c224 */ /* 0x100fe400078e0005 */
[----:B------:R-:W-:Y:S01]  /*2650*/  @!P2 IMAD.MOV.U32 R13, RZ, RZ, R5 ;  /* 0x000000ffff0da224 */ /* 0x000fe200078e0005 */
[C---:B------:R-:W-:Y:S01]  /*2660*/  @!P3 LEA R14, P1, R37.reuse, R4, 0x8 ;  /* 0x00000004250eb211 */ /* 0x040fe200078240ff */
[----:B------:R-:W-:Y:S02]  /*2670*/  @!P4 IMAD R15, R40, 0xe0, RZ ;  /* 0x000000e0280fc824 */ /* 0x000fe400078e02ff */
[----:B------:R-:W-:-:S04]  /*2680*/  @!P4 IMAD.WIDE.U32 R8, R37, 0xe0, R8 ;  /* 0x000000e02508c825 */ /* 0x000fc800078e0008 */
[----:B------:R-:W-:Y:S02]  /*2690*/  @!P2 IMAD R16, R40, 0x120, RZ ;  /* 0x000001202810a824 */ /* 0x000fe400078e02ff */
[----:B------:R-:W-:-:S04]  /*26a0*/  @!P2 IMAD.WIDE.U32 R12, R37, 0x120, R12 ;  /* 0x00000120250ca825 */ /* 0x000fc800078e000c */
[----:B------:R-:W-:Y:S02]  /*26b0*/  @!P6 IMAD.IADD R11, R11, 0x1, R3 ;  /* 0x000000010b0be824 */ /* 0x000fe400078e0203 */
[C---:B------:R-:W-:Y:S02]  /*26c0*/  VIADD R20, R2.reuse, 0xb0 ;  /* 0x000000b002147836 */ /* 0x040fe40000000000 */
[----:B------:R-:W-:Y:S01]  /*26d0*/  @!P4 IMAD.IADD R9, R9, 0x1, R15 ;  /* 0x000000010909c824 */ /* 0x000fe200078e020f */
[----:B------:R-:W-:Y:S01]  /*26e0*/  @!P3 LEA.HI.X R15, R37, R5, R40, 0x8, P1 ;  /* 0x00000005250fb211 */ /* 0x000fe200008f4428 */
[----:B--2---:R-:W-:Y:S01]  /*26f0*/  @!P2 IMAD.IADD R7, R13, 0x1, R16 ;  /* 0x000000010d07a824 */ /* 0x004fe200078e0210 */
[----:B------:R1:W-:Y:S01]  /*2700*/  @!P6 LDGSTS.E.BYPASS.LTC128B.128 [R229+0x5800], desc[UR4][R10.64] ;  /* 0x058000000ae5efae */ /* 0x0003e2000b981a04 */
[----:B------:R-:W-:Y:S02]  /*2710*/  @!P2 IMAD.MOV.U32 R6, RZ, RZ, R12 ;  /* 0x000000ffff06a224 */ /* 0x000fe400078e000c */
[----:B------:R-:W-:Y:S01]  /*2720*/  VIADD R22, R2, 0xd0 ;  /* 0x000000d002167836 */ /* 0x000fe20000000000 */
[----:B------:R-:W-:Y:S01]  /*2730*/  ISETP.GE.AND P6, PT, R20, R0, PT ;  /* 0x000000001400720c */ /* 0x000fe20003fc6270 */
[C---:B------:R-:W-:Y:S01]  /*2740*/  VIADD R21, R2.reuse, 0xe0 ;  /* 0x000000e002157836 */ /* 0x040fe20000000000 */
[----:B------:R2:W-:Y:S01]  /*2750*/  @!P4 LDGSTS.E.BYPASS.LTC128B.128 [R229+0x6000], desc[UR4][R8.64] ;  /* 0x0600000008e5cfae */ /* 0x0005e2000b981a04 */
[----:B------:R-:W-:-:S02]  /*2760*/  VIADD R29, R2, 0xf0 ;  /* 0x000000f0021d7836 */ /* 0x000fc40000000000 */
[----:B------:R-:W-:Y:S01]  /*2770*/  VIADD R23, R2, 0xc0 ;  /* 0x000000c002177836 */ /* 0x000fe20000000000 */
[----:B------:R3:W-:Y:S01]  /*2780*/  @!P3 LDGSTS.E.BYPASS.LTC128B.128 [R229+0x6800], desc[UR4][R14.64] ;  /* 0x068000000ee5bfae */ /* 0x0007e2000b981a04 */
[-C--:B------:R-:W-:Y:S02]  /*2790*/  ISETP.GE.AND P3, PT, R22, R0.reuse, PT ;  /* 0x000000001600720c */ /* 0x080fe40003f66270 */
[-C--:B------:R-:W-:Y:S01]  /*27a0*/  ISETP.GE.AND P1, PT, R29, R0.reuse, PT ;  /* 0x000000001d00720c */ /* 0x080fe20003f26270 */
[----:B------:R4:W-:Y:S01]  /*27b0*/  @!P2 LDGSTS.E.BYPASS.LTC128B.128 [R229+0x7000], desc[UR4][R6.64] ;  /* 0x0700000006e5afae */ /* 0x0009e2000b981a04 */
[-C--:B------:R-:W-:Y:S02]  /*27c0*/  ISETP.GE.AND P2, PT, R21, R0.reuse, PT ;  /* 0x000000001500720c */ /* 0x080fe40003f46270 */
[----:B------:R-:W-:Y:S01]  /*27d0*/  ISETP.GE.AND P4, PT, R23, R0, PT ;  /* 0x000000001700720c */ /* 0x000fe20003f86270 */
[----:B------:R-:W-:-:S08]  /*27e0*/  @!P6 IMAD R12, R40, 0x140, RZ ;  /* 0x00000140280ce824 */ /* 0x000fd000078e02ff */
[--C-:B------:R-:W-:Y:S02]  /*27f0*/  @!P1 IMAD.MOV.U32 R16, RZ, RZ, R4.reuse ;  /* 0x000000ffff109224 */ /* 0x100fe400078e0004 */
[--C-:B------:R-:W-:Y:S02]  /*2800*/  @!P1 IMAD.MOV.U32 R17, RZ, RZ, R5.reuse ;  /* 0x000000ffff119224 */ /* 0x100fe400078e0005 */
[----:B-1----:R-:W-:Y:S02]  /*2810*/  @!P4 IMAD R10, R40, 0x160, RZ ;  /* 0x00000160280ac824 */ /* 0x002fe400078e02ff */
[--C-:B--2---:R-:W-:Y:S02]  /*2820*/  @!P3 IMAD.MOV.U32 R8, RZ, RZ, R4.reuse ;  /* 0x000000ffff08b224 */ /* 0x104fe400078e0004 */
[----:B------:R-:W-:Y:S02]  /*2830*/  @!P3 IMAD.MOV.U32 R9, RZ, RZ, R5 ;  /* 0x000000ffff09b224 */ /* 0x000fe400078e0005 */
[----:B---3--:R-:W-:-:S02]  /*2840*/  @!P2 IMAD.MOV.U32 R14, RZ, RZ, R4 ;  /* 0x000000ffff0ea224 */ /* 0x008fc400078e0004 */
[----:B----4-:R-:W-:Y:S02]  /*2850*/  @!P6 IMAD.MOV.U32 R6, RZ, RZ, R4 ;  /* 0x000000ffff06e224 */ /* 0x010fe400078e0004 */
[--C-:B------:R-:W-:Y:S02]  /*2860*/  @!P6 IMAD.MOV.U32 R7, RZ, RZ, R5.reuse ;  /* 0x000000ffff07e224 */ /* 0x100fe400078e0005 */
[----:B------:R-:W-:Y:S02]  /*2870*/  @!P2 IMAD.MOV.U32 R15, RZ, RZ, R5 ;  /* 0x000000ffff0fa224 */ /* 0x000fe400078e0005 */
        /* <DEDUP_REMOVED lines=20> */
[----:B------:R1:W-:Y:S04]  /*29c0*/  @!P2 LDGSTS.E.BYPASS.LTC128B.128 [R229+0x9000], desc[UR4][R6.64] ;  /* 0x0900000006e5afae */ /* 0x0003e8000b981a04 */
[----:B------:R2:W-:Y:S04]  /*29d0*/  @!P1 LDGSTS.E.BYPASS.LTC128B.128 [R229+0x9800], desc[UR4][R4.64] ;  /* 0x0980000004e59fae */ /* 0x0005e8000b981a04 */
[----:B------:R-:W0:Y:S04]  /*29e0*/  LDGDEPBAR ;  /* 0x00000000000079af */ /* 0x000e280000000000 */
[----:B------:R2:W5:Y:S04]  /*29f0*/  LD.E R132, desc[UR4][R134.64+0x184] ;  /* 0x0001840486847980 */ /* 0x000568000c101900 */
[----:B------:R2:W5:Y:S01]  /*2a00*/  LD.E R200, desc[UR4][R134.64+0x188] ;  /* 0x0001880486c87980 */ /* 0x000562000c101900 */
[----:B------:R-:W-:Y:S01]  /*2a10*/  ISETP.GE.AND P3, PT, R32, R0, PT ;  /* 0x000000002000720c */ /* 0x000fe20003f66270 */
[----:B-1----:R-:W-:Y:S01]  /*2a20*/  IMAD R6, R211, R2, RZ ;  /* 0x00000002d3067224 */ /* 0x002fe200078e02ff */
[----:B------:R-:W-:-:S11]  /*2a30*/  DEPBAR.LE SB0, 0x0 ;  /* 0x000080000000791a */ /* 0x000fd60000000000 */
[----:B------:R-:W-:Y:S05]  /*2a40*/  WARPSYNC.ALL ;  /* 0x0000000000007948 */ /* 0x000fea0003800000 */
[----:B------:R-:W-:-:S04]  /*2a50*/  IMAD.WIDE.U32 R2, R2, R210, R34 ;  /* 0x000000d202027225 */ /* 0x000fc800078e0022 */
[----:B--2---:R-:W-:Y:S01]  /*2a60*/  IMAD.IADD R4, R3, 0x1, R6 ;  /* 0x0000000103047824 */ /* 0x004fe200078e0206 */
[----:B------:R-:W-:Y:S01]  /*2a70*/  LEA R37, P1, R2, R38, 0x1 ;  /* 0x0000002602257211 */ /* 0x000fe200078208ff */
[----:B------:R-:W-:Y:S01]  /*2a80*/  IMAD.SHL.U32 R3, R210, 0x10, RZ ;  /* 0x00000010d2037824 */ /* 0x000fe200078e00ff */
[-C--:B------:R-:W-:Y:S02]  /*2a90*/  ISETP.GE.AND P2, PT, R31, R0.reuse, PT ;  /* 0x000000001f00720c */ /* 0x080fe40003f46270 */
[----:B------:R-:W-:Y:S02]  /*2aa0*/  LEA.HI.X R40, R2, R39, R4, 0x1, P1 ;  /* 0x0000002702287211 */ /* 0x000fe400008f0c04 */
[----:B------:R-:W-:Y:S02]  /*2ab0*/  SHF.L.U64.HI R4, R210, 0x4, R211 ;  /* 0x00000004d2047819 */ /* 0x000fe400000102d3 */
[----:B------:R-:W-:Y:S02]  /*2ac0*/  LEA R2, P4, R3, R37, 0x1 ;  /* 0x0000002503027211 */ /* 0x000fe400078808ff */
[----:B------:R-:W-:-:S02]  /*2ad0*/  ISETP.GE.AND P6, PT, R28, R0, PT ;  /* 0x000000001c00720c */ /* 0x000fc40003fc6270 */
[----:B------:R-:W-:Y:S01]  /*2ae0*/  ISETP.GE.AND P1, PT, R30, R0, PT ;  /* 0x000000001e00720c */ /* 0x000fe20003f26270 */
[----:B------:R-:W-:Y:S01]  /*2af0*/  @!P5 IMAD.MOV.U32 R5, RZ, RZ, R40 ;  /* 0x000000ffff05d224 */ /* 0x000fe200078e0028 */
[----:B------:R-:W-:Y:S01]  /*2b00*/  LEA.HI.X R3, R3, R40, R4, 0x1, P4 ;  /* 0x0000002803037211 */ /* 0x000fe200020f0c04 */
[----:B------:R-:W-:Y:S01]  /*2b10*/  @!P5 IMAD.MOV.U32 R4, RZ, RZ, R37 ;  /* 0x000000ffff04d224 */ /* 0x000fe200078e0025 */
[----:B------:R-:W-:Y:S01]  /*2b20*/  BAR.SYNC.DEFER_BLOCKING 0x0 ;  /* 0x0000000000007b1d */ /* 0x000fe20000010000 */
[----:B------:R-:W-:-:S04]  /*2b30*/  @!P3 LEA R8, P4, R210, R2, 0x5 ;  /* 0x00000002d208b211 */ /* 0x000fc800078828ff */
[----:B------:R-:W-:Y:S02]  /*2b40*/  @!P3 LEA.HI.X R9, R210, R3, R211, 0x5, P4 ;  /* 0x00000003d209b211 */ /* 0x000fe400020f2cd3 */
[-C--:B------:R-:W-:Y:S01]  /*2b50*/  ISETP.GE.AND P4, PT, R33, R0.reuse, PT ;  /* 0x000000002100720c */ /* 0x080fe20003f86270 */
        /* <DEDUP_REMOVED lines=13> */
[----:B------:R-:W-:Y:S04]  /*2c30*/  @P3 STS.128 [R229+0xb000], RZ ;  /* 0x00b000ffe5003388 */ /* 0x000fe80000000c00 */
[----:B------:R-:W-:Y:S01]  /*2c40*/  @!PT LDS RZ, [RZ] ;  /* 0x00000000fffff984 */ /* 0x000fe20000000800 */
[----:B------:R-:W-:Y:S01]  /*2c50*/  @!PT LDS RZ, [RZ] ;  /* 0x00000000fffff984 */ /* 0x000fe20000000800 */
[----:B------:R-:W-:Y:S01]  /*2c60*/  @!PT LDS RZ, [RZ] ;  /* 0x00000000fffff984 */ /* 0x000fe20000000800 */
[----:B------:R2:W-:Y:S01]  /*2c70*/  @!P3 LDGSTS.E.BYPASS.LTC128B.128 [R229+0xb000], desc[UR4][R8.64] ;  /* 0x0b00000008e5bfae */ /* 0x0005e2000b981a04 */
[-C--:B------:R-:W-:Y:S01]  /*2c80*/  ISETP.GE.AND P3, PT, R26, R0.reuse, PT ;  /* 0x000000001a00720c */ /* 0x080fe20003f66270 */
[----:B-1----:R-:W-:Y:S02]  /*2c90*/  @!P6 IMAD.MOV.U32 R4, RZ, RZ, R2 ;  /* 0x000000ffff04e224 */ /* 0x002fe400078e0002 */
[----:B------:R-:W-:Y:S01]  /*2ca0*/  @!P6 IMAD.MOV.U32 R5, RZ, RZ, R3 ;  /* 0x000000ffff05e224 */ /* 0x000fe200078e0003 */
[C---:B------:R-:W-:Y:S01]  /*2cb0*/  @!P1 LEA.HI.X R7, R210.reuse, R3, R211, 0x6, P2 ;  /* 0x00000003d2079211 */ /* 0x040fe200010f34d3 */
[----:B------:R-:W-:Y:S01]  /*2cc0*/  @!P6 IMAD.WIDE.U32 R4, R210, 0x60, R4 ;  /* 0x00000060d204e825 */ /* 0x000fe200078e0004 */
[----:B------:R-:W-:Y:S01]  /*2cd0*/  ISETP.GE.AND P2, PT, R25, R0, PT ;  /* 0x000000001900720c */ /* 0x000fe20003f46270 */
[----:B------:R-:W-:Y:S02]  /*2ce0*/  @P1 STS.128 [R229+0xb800], RZ ;  /* 0x00b800ffe5001388 */ /* 0x000fe40000000c00 */
[----:B------:R-:W-:-:S02]  /*2cf0*/  @!P6 IMAD.IADD R5, R5, 0x1, R10 ;  /* 0x000000010505e824 */ /* 0x000fc400078e020a */
[----:B------:R-:W-:Y:S01]  /*2d00*/  @!PT LDS RZ, [RZ] ;  /* 0x00000000fffff984 */ /* 0x000fe20000000800 */
[----:B------:R-:W-:Y:S01]  /*2d10*/  @!PT LDS RZ, [RZ] ;  /* 0x00000000fffff984 */ /* 0x000fe20000000800 */
[----:B------:R-:W-:Y:S01]  /*2d20*/  @!PT LDS RZ, [RZ] ;  /* 0x00000000fffff984 */ /* 0x000fe20000000800 */
[----:B------:R1:W-:Y:S04]  /*2d30*/  @!P1 LDGSTS.E.BYPASS.LTC128B.128 [R229+0xb800], desc[UR4][R6.64] ;  /* 0x0b80000006e59fae */ /* 0x0003e8000b981a04 */
[----:B------:R-:W-:Y:S01]  /*2d40*/  @P6 STS.128 [R229+0xc000], RZ ;  /* 0x00c000ffe5006388 */ /* 0x000fe20000000c00 */
[----:B--2---:R-:W-:-:S03]  /*2d50*/  @!P5 LEA R8, P1, R210, R2, 0x7 ;  /* 0x00000002d208d211 */ /* 0x004fc600078238ff */
[----:B------:R-:W-:Y:S01]  /*2d60*/  @!PT LDS RZ, [RZ] ;  /* 0x00000000fffff984 */ /* 0x000fe20000000800 */
[----:B------:R-:W-:Y:S01]  /*2d70*/  @!PT LDS RZ, [RZ] ;  /* 0x00000000fffff984 */ /* 0x000fe20000000800 */
[----:B------:R-:W-:Y:S01]  /*2d80*/  @!PT LDS RZ, [RZ] ;  /* 0x00000000fffff984 */ /* 0x000fe20000000800 */
[----:B------:R2:W-:Y:S01]  /*2d90*/  @!P6 LDGSTS.E.BYPASS.LTC128B.128 [R229+0xc000], desc[UR4][R4.64] ;  /* 0x0c00000004e5efae */ /* 0x0005e2000b981a04 */
[----:B------:R-:W-:Y:S02]  /*2da0*/  ISETP.GE.AND P6, PT, R24, R0, PT ;  /* 0x000000001800720c */ /* 0x000fe40003fc6270 */
[----:B------:R-:W-:Y:S01]  /*2db0*/  @!P5 LEA.HI.X R9, R210, R3, R211, 0x7, P1 ;  /* 0x00000003d209d211 */ /* 0x000fe200008f3cd3 */
[C---:B------:R-:W-:Y:S01]  /*2dc0*/  @!P4 IMAD R10, R211.reuse, 0xa0, RZ ;  /* 0x000000a0d30ac824 */ /* 0x040fe200078e02ff */
[----:B------:R-:W-:Y:S01]  /*2dd0*/  @P5 STS.128 [R229+0xc800], RZ ;  /* 0x00c800ffe5005388 */ /* 0x000fe20000000c00 */
[----:B------:R-:W-:-:S03]  /*2de0*/  @!P3 IMAD R11, R211, 0xc0, RZ ;  /* 0x000000c0d30bb824 */ /* 0x000fc600078e02ff */
[----:B------:R-:W-:Y:S01]  /*2df0*/  @!PT LDS RZ, [RZ] ;  /* 0x00000000fffff984 */ /* 0x000fe20000000800 */
[----:B------:R-:W-:Y:S01]  /*2e00*/  @!PT LDS RZ, [RZ] ;  /* 0x00000000fffff984 */ /* 0x000fe20000000800 */
[----:B------:R-:W-:Y:S01]  /*2e10*/  @!PT LDS RZ, [RZ] ;  /* 0x00000000fffff984 */ /* 0x000fe20000000800 */
[----:B------:R3:W-:Y:S01]  /*2e20*/  @!P5 LDGSTS.E.BYPASS.LTC128B.128 [R229+0xc800], desc[UR4][R8.64] ;  /* 0x0c80000008e5dfae */ /* 0x0007e2000b981a04 */
[--C-:B-1----:R-:W-:Y:S02]  /*2e30*/  @!P3 IMAD.MOV.U32 R6, RZ, RZ, R2.reuse ;  /* 0x000000ffff06b224 */ /* 0x102fe400078e0002 */
[--C-:B------:R-:W-:Y:S02]  /*2e40*/  @!P3 IMAD.MOV.U32 R7, RZ, RZ, R3.reuse ;  /* 0x000000ffff07b224 */ /* 0x100fe400078e0003 */
[----:B--2---:R-:W-:Y:S02]  /*2e50*/  @!P4 IMAD.MOV.U32 R4, RZ, RZ, R2 ;  /* 0x000000ffff04c224 */ /* 0x004fe400078e0002 */
[----:B------:R-:W-:Y:S02]  /*2e60*/  @!P4 IMAD.MOV.U32 R5, RZ, RZ, R3 ;  /* 0x000000ffff05c224 */ /* 0x000fe400078e0003 */
[----:B------:R-:W-:-:S04]  /*2e70*/  @!P3 IMAD.WIDE.U32 R6, R210, 0xc0, R6 ;  /* 0x000000c0d206b825 */ /* 0x000fc800078e0006 */
[----:B------:R-:W-:-:S04]  /*2e80*/  @!P4 IMAD.WIDE.U32 R4, R210, 0xa0, R4 ;  /* 0x000000a0d204c825 */ /* 0x000fc800078e0004 */
[----:B------:R-:W-:Y:S02]  /*2e90*/  @!P4 IMAD.IADD R5, R5, 0x1, R10 ;  /* 0x000000010505c824 */ /* 0x000fe400078e020a */
[----:B---3--:R-:W-:Y:S02]  /*2ea0*/  @!P2 IMAD.MOV.U32 R8, RZ, RZ, R2 ;  /* 0x000000ffff08a224 */ /* 0x008fe400078e0002 */
[----:B------:R-:W-:Y:S02]  /*2eb0*/  @!P2 IMAD.MOV.U32 R9, RZ, RZ, R3 ;  /* 0x000000ffff09a224 */ /* 0x000fe400078e0003 */
[----:B------:R-:W-:Y:S01]  /*2ec0*/  @!P3 IMAD.IADD R7, R7, 0x1, R11 ;  /* 0x000000010707b824 */ /* 0x000fe200078e020b */
[----:B------:R-:W-:Y:S01]  /*2ed0*/  @P4 STS.128 [R229+0xd000], RZ ;  /* 0x00d000ffe5004388 */ /* 0x000fe20000000c00 */
[----:B------:R-:W-:Y:S02]  /*2ee0*/  @!P2 IMAD R10, R211, 0xe0, RZ ;  /* 0x000000e0d30aa824 */ /* 0x000fe400078e02ff */
[----:B------:R-:W-:Y:S01]  /*2ef0*/  @!P2 IMAD.WIDE.U32 R8, R210, 0xe0, R8 ;  /* 0x000000e0d208a825 */ /* 0x000fe200078e0008 */
[----:B------:R-:W-:Y:S01]  /*2f00*/  @!PT LDS RZ, [RZ] ;  /* 0x00000000fffff984 */ /* 0x000fe20000000800 */
[----:B------:R-:W-:Y:S01]  /*2f10*/  @!PT LDS RZ, [RZ] ;  /* 0x00000000fffff984 */ /* 0x000fe20000000800 */
[----:B------:R-:W-:Y:S01]  /*2f20*/  @!PT LDS RZ, [RZ] ;  /* 0x00000000fffff984 */ /* 0x000fe20000000800 */
[----:B------:R1:W-:Y:S01]  /*2f30*/  @!P4 LDGSTS.E.BYPASS.LTC128B.128 [R229+0xd000], desc[UR4][R4.64] ;  /* 0x0d00000004e5cfae */ /* 0x0003e2000b981a04 */
[----:B------:R-:W-:-:S03]  /*2f40*/  ISETP.GE.AND P5, PT, R20, R0, PT ;  /* 0x000000001400720c */ /* 0x000fc60003fa6270 */
[----:B------:R-:W-:Y:S01]  /*2f50*/  @P3 STS.128 [R229+0xd800], RZ ;  /* 0x00d800ffe5003388 */ /* 0x000fe20000000c00 */
[----:B------:R-:W-:-:S03]  /*2f60*/  IMAD.SHL.U32 R28, R208, 0x40, RZ ;  /* 0x00000040d01c7824 */ /* 0x000fc600078e00ff */
[----:B------:R-:W-:Y:S01]  /*2f70*/  @!PT LDS RZ, [RZ] ;  /* 0x00000000fffff984 */ /* 0x000fe20000000800 */
[----:B------:R-:W-:Y:S01]  /*2f80*/  @!PT LDS RZ, [RZ] ;  /* 0x00000000fffff984 */ /* 0x000fe20000000800 */
[----:B------:R-:W-:Y:S01]  /*2f90*/  @!PT LDS RZ, [RZ] ;  /* 0x00000000fffff984 */ /* 0x000fe20000000800 */
[----:B------:R2:W-:Y:S01]  /*2fa0*/  @!P3 LDGSTS.E.BYPASS.LTC128B.128 [R229+0xd800], desc[UR4][R6.64] ;  /* 0x0d80000006e5bfae */ /* 0x0005e2000b981a04 */
[----:B------:R-:W-:-:S03]  /*2fb0*/  ISETP.GE.AND P1, PT, R27, R0, PT ;  /* 0x000000001b00720c */ /* 0x000fc60003f26270 */
[----:B------:R-:W-:Y:S01]  /*2fc0*/  @P2 STS.128 [R229+0xe000], RZ ;  /* 0x00e000ffe5002388 */ /* 0x000fe20000000c00 */
[----:B------:R-:W-:Y:S01]  /*2fd0*/  ISETP.GE.AND P4, PT, R23, R0, PT ;  /* 0x000000001700720c */ /* 0x000fe20003f86270 */
[----:B-1----:R-:W-:Y:S02]  /*2fe0*/  @!P2 IMAD.IADD R5, R9, 0x1, R10 ;  /* 0x000000010905a824 */ /* 0x002fe400078e020a */
[----:B------:R-:W-:-:S05]  /*2ff0*/  @!P2 IMAD.MOV.U32 R4, RZ, RZ, R8 ;  /* 0x000000ffff04a224 */ /* 0x000fca00078e0008 */
[----:B------:R-:W-:Y:S01]  /*3000*/  @!PT LDS RZ, [RZ] ;  /* 0x00000000fffff984 */ /* 0x000fe20000000800 */
[----:B------:R-:W-:Y:S01]  /*3010*/  @!PT LDS RZ, [RZ] ;  /* 0x00000000fffff984 */ /* 0x000fe20000000800 */
[----:B------:R-:W-:Y:S01]  /*3020*/  @!PT LDS RZ, [RZ] ;  /* 0x00000000fffff984 */ /* 0x000fe20000000800 */
[----:B------:R1:W-:Y:S01]  /*3030*/  @!P2 LDGSTS.E.BYPASS.LTC128B.128 [R229+0xe000], desc[UR4][R4.64] ;  /* 0x0e00000004e5afae */ /* 0x0003e2000b981a04 */
[----:B--2---:R-:W-:-:S04]  /*3040*/  @!P6 LEA R6, P3, R210, R2, 0x8 ;  /* 0x00000002d206e211 */ /* 0x004fc800078640ff */
[----:B------:R-:W-:Y:S01]  /*3050*/  @!P6 LEA.HI.X R7, R210, R3, R211, 0x8, P3 ;  /* 0x00000003d207e211 */ /* 0x000fe200018f44d3 */
[----:B------:R-:W-:Y:S01]  /*3060*/  @P6 STS.128 [R229+0xe800], RZ ;  /* 0x00e800ffe5006388 */ /* 0x000fe20000000c00 */
[----:B------:R-:W-:-:S03]  /*3070*/  ISETP.GE.AND P3, PT, R22, R0, PT ;  /* 0x000000001600720c */ /* 0x000fc60003f66270 */
[----:B------:R-:W-:Y:S01]  /*3080*/  @!PT LDS RZ, [RZ] ;  /* 0x00000000fffff984 */ /* 0x000fe20000000800 */
[----:B------:R-:W-:Y:S01]  /*3090*/  @!PT LDS RZ, [RZ] ;  /* 0x00000000fffff984 */ /* 0x000fe20000000800 */
[----:B------:R-:W-:Y:S01]  /*30a0*/  @!PT LDS RZ, [RZ] ;  /* 0x00000000fffff984 */ /* 0x000fe20000000800 */
[----:B------:R2:W-:Y:S01]  /*30b0*/  @!P6 LDGSTS.E.BYPASS.LTC128B.128 [R229+0xe800], desc[UR4][R6.64] ;  /* 0x0e80000006e5efae */ /* 0x0005e2000b981a04 */
[-C--:B------:R-:W-:Y:S01]  /*30c0*/  ISETP.GE.AND P6, PT, R29, R0.reuse, PT ;  /* 0x000000001d00720c */ /* 0x080fe20003fc6270 */
[----:B------:R-:W-:Y:S01]  /*30d0*/  @!P5 IMAD R10, R211, 0x140, RZ ;  /* 0x00000140d30ad824 */ /* 0x000fe200078e02ff */
[----:B------:R-:W-:Y:S01]  /*30e0*/  ISETP.GE.AND P2, PT, R21, R0, PT ;  /* 0x000000001500720c */ /* 0x000fe20003f46270 */
[----:B------:R-:W-:Y:S01]  /*30f0*/  @!P1 IMAD R12, R211, 0x120, RZ ;  /* 0x00000120d30c9824 */ /* 0x000fe200078e02ff */
[----:B-1----:R-:W-:Y:S01]  /*3100*/  LOP3.LUT R4, R28, 0x1c0, RZ, 0xc0, !PT ;  /* 0x000001c01c047812 */ /* 0x002fe200078ec0ff */
[----:B------:R-:W-:-:S03]  /*3110*/  @!P5 IMAD.MOV.U32 R5, RZ, RZ, R3 ;  /* 0x000000ffff05d224 */ /* 0x000fc600078e0003 */
[----:B------:R-:W-:Y:S01]  /*3120*/  LOP3.LUT R8, R4, 0x8, R208, 0xf8, !PT ;  /* 0x0000000804087812 */ /* 0x000fe200078ef8d0 */
[----:B------:R-:W-:-:S04]  /*3130*/  @!P5 IMAD.MOV.U32 R4, RZ, RZ, R2 ;  /* 0x000000ffff04d224 */ /* 0x000fc800078e0002 */
[----:B------:R-:W-:-:S04]  /*3140*/  @!P5 IMAD.WIDE.U32 R4, R210, 0x140, R4 ;  /* 0x00000140d204d825 */ /* 0x000fc800078e0004 */
[----:B--2---:R-:W-:-:S04]  /*3150*/  @!P1 IMAD.WIDE.U32 R6, R210, 0x120, R2 ;  /* 0x00000120d2069825 */ /* 0x004fc800078e0002 */
[----:B------:R-:W-:Y:S02]  /*3160*/  @!P5 IMAD.IADD R11, R5, 0x1, R10 ;  /* 0x00000001050bd824 */ /* 0x000fe400078e020a */
[----:B------:R-:W-:Y:S02]  /*3170*/  @!P1 IMAD.IADD R13, R7, 0x1, R12 ;  /* 0x00000001070d9824 */ /* 0x000fe400078e020c */
[----:B------:R-:W-:Y:S02]  /*3180*/  @!P5 IMAD.MOV.U32 R10, RZ, RZ, R4 ;  /* 0x000000ffff0ad224 */ /* 0x000fe400078e0004 */
[----:B------:R-:W-:Y:S02]  /*3190*/  @!P1 IMAD.MOV.U32 R12, RZ, RZ, R6 ;  /* 0x000000ffff0c9224 */ /* 0x000fe400078e0006 */
[----:B------:R-:W-:Y:S02]  /*31a0*/  @!P4 IMAD.MOV.U32 R4, RZ, RZ, R2 ;  /* 0x000000ffff04c224 */ /* 0x000fe400078e0002 */
[----:B------:R-:W-:-:S02]  /*31b0*/  @!P4 IMAD.MOV.U32 R5, RZ, RZ, R3 ;  /* 0x000000ffff05c224 */ /* 0x000fc400078e0003 */
[--C-:B------:R-:W-:Y:S02]  /*31c0*/  @!P3 IMAD.MOV.U32 R6, RZ, RZ, R2.reuse ;  /* 0x000000ffff06b224 */ /* 0x100fe400078e0002 */
[--C-:B------:R-:W-:Y:S02]  /*31d0*/  @!P3 IMAD.MOV.U32 R7, RZ, RZ, R3.reuse ;  /* 0x000000ffff07b224 */ /* 0x100fe400078e0003 */
[----:B------:R-:W-:Y:S02]  /*31e0*/  @!P6 IMAD.MOV.U32 R14, RZ, RZ, R2 ;  /* 0x000000ffff0ee224 */ /* 0x000fe400078e0002 */
[----:B------:R-:W-:Y:S01]  /*31f0*/  @!P6 IMAD.MOV.U32 R15, RZ, RZ, R3 ;  /* 0x000000ffff0fe224 */ /* 0x000fe200078e0003 */
[----:B------:R-:W-:Y:S01]  /*3200*/  LOP3.LUT R0, R28, 0x400, RZ, 0xc0, !PT ;  /* 0x000004001c007812 */ /* 0x000fe200078ec0ff */
[----:B------:R-:W-:Y:S01]  /*3210*/  @!P4 IMAD R16, R211, 0x160, RZ ;  /* 0x00000160d310c824 */ /* 0x000fe200078e02ff */
[----:B------:R-:W-:Y:S01]  /*3220*/  LOP3.LUT R8, R8, R221, RZ, 0x3c, !PT ;  /* 0x000000dd08087212 */ /* 0x000fe200078e3cff */
[----:B------:R-:W-:Y:S01]  /*3230*/  @!P4 IMAD.WIDE.U32 R4, R210, 0x160, R4 ;  /* 0x00000160d204c825 */ /* 0x000fe200078e0004 */
[----:B------:R-:W-:-:S03]  /*3240*/  SHF.R.U32.HI R64, RZ, 0x1, R208 ;  /* 0x00000001ff407819 */ /* 0x000fc600000116d0 */
[----:B------:R-:W-:Y:S02]  /*3250*/  @!P3 IMAD R17, R211, 0x180, RZ ;  /* 0x00000180d311b824 */ /* 0x000fe400078e02ff */
[----:B------:R-:W-:-:S04]  /*3260*/  @!P3 IMAD.WIDE.U32 R6, R210, 0x180, R6 ;  /* 0x00000180d206b825 */ /* 0x000fc800078e0006 */
[----:B------:R-:W-:Y:S02]  /*3270*/  @!P6 IMAD R19, R211, 0x1c0, RZ ;  /* 0x000001c0d313e824 */ /* 0x000fe400078e02ff */
[----:B------:R-:W-:-:S04]  /*3280*/  @!P6 IMAD.WIDE.U32 R14, R210, 0x1c0, R14 ;  /* 0x000001c0d20ee825 */ /* 0x000fc800078e000e */
[----:B------:R-:W-:Y:S02]  /*3290*/  @!P2 IMAD.MOV.U32 R9, RZ, RZ, R3 ;  /* 0x000000ffff09a224 */ /* 0x000fe400078e0003 */
[----:B------:R-:W-:Y:S02]  /*32a0*/  @!P4 IMAD.IADD R3, R5, 0x1, R16 ;  /* 0x000000010503c824 */ /* 0x000fe400078e0210 */
[----:B------:R-:W-:Y:S02]  /*32b0*/  IMAD R0, R8, 0x2, R0 ;  /* 0x0000000208007824 */ /* 0x000fe400078e0200 */
[----:B------:R-:W-:Y:S02]  /*32c0*/  @!P3 IMAD.IADD R5, R7, 0x1, R17 ;  /* 0x000000010705b824 */ /* 0x000fe400078e0211 */
[----:B------:R-:W-:Y:S02]  /*32d0*/  @!P2 IMAD.MOV.U32 R8, RZ, RZ, R2 ;  /* 0x000000ffff08a224 */ /* 0x000fe400078e0002 */
[----:B------:R-:W-:Y:S01]  /*32e0*/  @!P6 IMAD.IADD R7, R15, 0x1, R19 ;  /* 0x000000010f07e824 */ /* 0x000fe200078e0213 */
[----:B------:R-:W-:Y:S01]  /*32f0*/  LOP3.LUT R15, R64, 0x8, RZ, 0xc0, !PT ;  /* 0x00000008400f7812 */ /* 0x000fe200078ec0ff */
[----:B------:R-:W-:-:S02]  /*3300*/  @!P4 IMAD.MOV.U32 R2, RZ, RZ, R4 ;  /* 0x000000ffff02c224 */ /* 0x000fc400078e0004 */
[----:B------:R-:W-:Y:S02]  /*3310*/  @!P3 IMAD.MOV.U32 R4, RZ, RZ, R6 ;  /* 0x000000ffff04b224 */ /* 0x000fe400078e0006 */
[----:B------:R-:W-:Y:S01]  /*3320*/  @!P6 IMAD.MOV.U32 R6, RZ, RZ, R14 ;  /* 0x000000ffff06e224 */ /* 0x000fe200078e000e */
[----:B------:R-:W-:Y:S01]  /*3330*/  LOP3.LUT R203, R28, 0x200, RZ, 0xc0, !PT ;  /* 0x000002001ccb7812 */ /* 0x000fe200078ec0ff */
[----:B------:R-:W-:Y:S01]  /*3340*/  IMAD.SHL.U32 R14, R208, 0x20, RZ ;  /* 0x00000020d00e7824 */ /* 0x000fe200078e00ff */
[----:B------:R-:W-:Y:S01]  /*3350*/  LOP3.LUT R15, R15, 0x1c0, R28, 0xf8, !PT ;  /* 0x000001c00f0f7812 */ /* 0x000fe200078ef81c */
[----:B------:R-:W-:Y:S01]  /*3360*/  @P1 STS.128 [R229+0xf000], RZ ;  /* 0x00f000ffe5001388 */ /* 0x000fe20000000c00 */
[----:B------:R-:W-:Y:S02]  /*3370*/  @!P2 IMAD R18, R211, 0x1a0, RZ ;  /* 0x000001a0d312a824 */ /* 0x000fe400078e02ff */
[----:B------:R-:W-:Y:S01]  /*3380*/  LOP3.LUT R231, R15, R221, RZ, 0x3c, !PT ;  /* 0x000000dd0fe77212 */ /* 0x000fe200078e3cff */
[----:B------:R-:W-:Y:S01]  /*3390*/  @!PT LDS RZ, [RZ] ;  /* 0x00000000fffff984 */ /* 0x000fe20000000800 */
[----:B------:R-:W-:Y:S01]  /*33a0*/  @!PT LDS RZ, [RZ] ;  /* 0x00000000fffff984 */ /* 0x000fe20000000800 */
[----:B------:R-:W-:Y:S01]  /*33b0*/  @!PT LDS RZ, [RZ] ;  /* 0x00000000fffff984 */ /* 0x000fe20000000800 */
[----:B------:R1:W-:Y:S01]  /*33c0*/  @!P1 LDGSTS.E.BYPASS.LTC128B.128 [R229+0xf000], desc[UR4][R12.64] ;  /* 0x0f0000000ce59fae */ /* 0x0003e2000b981a04 */
[----:B------:R-:W-:-:S03]  /*33d0*/  @!P2 IMAD.WIDE.U32 R8, R210, 0x1a0, R8 ;  /* 0x000001a0d208a825 */ /* 0x000fc600078e0008 */
[----:B------:R-:W-:Y:S04]  /*33e0*/  @P5 STS.128 [R229+0xf800], RZ ;  /* 0x00f800ffe5005388 */ /* 0x000fe80000000c00 */
[----:B------:R-:W-:Y:S01]  /*33f0*/  @!PT LDS RZ, [RZ] ;  /* 0x00000000fffff984 */ /* 0x000fe20000000800 */
[----:B------:R-:W-:Y:S01]  /*3400*/  @!PT LDS RZ, [RZ] ;  /* 0x00000000fffff984 */ /* 0x000fe20000000800 */
[----:B------:R-:W-:Y:S01]  /*3410*/  @!PT LDS RZ, [RZ] ;  /* 0x00000000fffff984 */ /* 0x000fe20000000800 */
[----:B------:R-:W-:Y:S04]  /*3420*/  @!P5 LDGSTS.E.BYPASS.LTC128B.128 [R229+0xf800], desc[UR4][R10.64] ;  /* 0x0f8000000ae5dfae */ /* 0x000fe8000b981a04 */
[----:B------:R-:W-:Y:S01]  /*3430*/  @P4 STS.128 [R229+0x10000], RZ ;  /* 0x010000ffe5004388 */ /* 0x000fe20000000c00 */
[----:B------:R-:W-:-:S03]  /*3440*/  @!P2 IMAD.IADD R9, R9, 0x1, R18 ;  /* 0x000000010909a824 */ /* 0x000fc600078e0212 */
[----:B------:R-:W-:Y:S01]  /*3450*/  @!PT LDS RZ, [RZ] ;  /* 0x00000000fffff984 */ /* 0x000fe20000000800 */
[----:B------:R-:W-:Y:S01]  /*3460*/  @!PT LDS RZ, [RZ] ;  /* 0x00000000fffff984 */ /* 0x000fe20000000800 */
[----:B------:R-:W-:Y:S01]  /*3470*/  @!PT LDS RZ, [RZ] ;  /* 0x00000000fffff984 */ /* 0x000fe20000000800 */
[----:B------:R2:W-:Y:S01]  /*3480*/  @!P4 LDGSTS.E.BYPASS.LTC128B.128 [R229+0x10000], desc[UR4][R2.64] ;  /* 0x1000000002e5cfae */ /* 0x0005e2000b981a04 */
[----:B------:R-:W-:Y:S01]  /*3490*/  IMAD.IADD R133, R222, 0x1, R0 ;  /* 0x00000001de857824 */ /* 0x000fe200078e0200 */
[----:B-1----:R-:W-:Y:S02]  /*34a0*/  LOP3.LUT R12, R203, 0x7c00, R14, 0xf8, !PT ;  /* 0x00007c00cb0c7812 */ /* 0x002fe400078ef80e */
        /* <DEDUP_REMOVED lines=10> */
[----:B--2---:R-:W-:-:S03]  /*3550*/  LOP3.LUT R2, R12, R231, RZ, 0xfc, !PT ;  /* 0x000000e70c027212 */ /* 0x004fc600078efcff */
[----:B------:R-:W-:Y:S02]  /*3560*/  @P6 STS.128 [R229+0x11800], RZ ;  /* 0x011800ffe5006388 */ /* 0x000fe40000000c00 */
[----:B------:R-:W-:Y:S02]  /*3570*/  IMAD R223, R2, 0x2, R222 ;  /* 0x0000000202df7824 */ /* 0x000fe400078e02de */
[----:B------:R-:W-:Y:S01]  /*3580*/  @!PT LDS RZ, [RZ] ;  /* 0x00000000fffff984 */ /* 0x000fe20000000800 */
[----:B------:R-:W-:Y:S01]  /*3590*/  @!PT LDS RZ, [RZ] ;  /* 0x00000000fffff984 */ /* 0x000fe20000000800 */
[----:B------:R-:W-:Y:S01]  /*35a0*/  @!PT LDS RZ, [RZ] ;  /* 0x00000000fffff984 */ /* 0x000fe20000000800 */
[----:B------:R2:W-:Y:S04]  /*35b0*/  @!P6 LDGSTS.E.BYPASS.LTC128B.128 [R229+0x11800], desc[UR4][R6.64] ;  /* 0x1180000006e5efae */ /* 0x0005e8000b981a04 */
[----:B------:R-:W-:Y:S04]  /*35c0*/  LDSM.16.M88.4 R16, [R133+0x2800] ;  /* 0x002800008510783b */ /* 0x000fe80000000200 */
[----:B------:R-:W-:Y:S04]  /*35d0*/  LDSM.16.M88.4 R24, [R133+0x4000] ;  /* 0x004000008518783b */ /* 0x000fe80000000200 */
[----:B------:R-:W-:Y:S04]  /*35e0*/  STL [R1+0x20], R37 ;  /* 0x0000202501007387 */ /* 0x000fe80000100800 */
[----:B------:R-:W-:Y:S04]  /*35f0*/  LDSM.16.M88.4 R20, [R133+0x2000] ;  /* 0x002000008514783b */ /* 0x000fe80000000200 */
[----:B-1----:R-:W-:Y:S04]  /*3600*/  LDSM.16.M88.4 R8, [R133+0x3800] ;  /* 0x003800008508783b */ /* 0x002fe80000000200 */
[----:B------:R-:W-:Y:S04]  /*3610*/  LDSM.16.M88.4 R12, [R133+0x3000] ;  /* 0x00300000850c783b */ /* 0x000fe80000000200 */
[----:B--2---:R-:W1:Y:S04]  /*3620*/  LDSM.16.M88.4 R4, [R223] ;  /* 0x00000000df04783b */ /* 0x004e680000000200 */
[----:B------:R-:W-:Y:S04]  /*3630*/  STL [R1+0x1c], R40 ;  /* 0x00001c2801007387 */ /* 0x000fe80000100800 */
[----:B------:R-:W-:Y:S04]  /*3640*/  STL [R1], R28 ;  /* 0x0000001c01007387 */ /* 0x000fe80000100800 */
[----:B------:R-:W2:Y:S04]  /*3650*/  LDSM.16.M88.4 R28, [R133+0x4800] ;  /* 0x00480000851c783b */ /* 0x000ea80000000200 */
[----:B------:R-:W3:Y:S04]  /*3660*/  LDSM.16.M88.4 R36, [R133+0x6000] ;  /* 0x006000008524783b */ /* 0x000ee80000000200 */
[----:B------:R-:W4:Y:S04]  /*3670*/  LDSM.16.M88.4 R32, [R133+0x6800] ;  /* 0x006800008520783b */ /* 0x000f280000000200 */
[----:B------:R-:W-:Y:S04]  /*3680*/  LDSM.16.M88.4 R40, [R133+0x5800] ;  /* 0x005800008528783b */ /* 0x000fe80000000200 */
[----:B------:R-:W-:Y:S01]  /*3690*/  LDSM.16.M88.4 R48, [R133+0x7000] ;  /* 0x007000008530783b */ /* 0x000fe20000000200 */
[----:B------:R-:W-:Y:S01]  /*36a0*/  IMAD.MOV.U32 R119, RZ, RZ, 0x20 ;  /* 0x00000020ff777424 */ /* 0x000fe200078e00ff */
[----:B------:R-:W-:-:S02]  /*36b0*/  LOP3.LUT P2, RZ, R208, 0x2, RZ, 0xc0, !PT ;  /* 0x00000002d0ff7812 */ /* 0x000fc4000784c0ff */
[----:B------:R-:W-:Y:S01]  /*36c0*/  LDSM.16.M88.4 R44, [R133+0x5000] ;  /* 0x00500000852c783b */ /* 0x000fe20000000200 */
[----:B------:R-:W-:Y:S01]  /*36d0*/  IMAD.MOV.U32 R220, RZ, RZ, 0x40 ;  /* 0x00000040ffdc7424 */ /* 0x000fe200078e00ff */
[----:B------:R-:W-:Y:S02]  /*36e0*/  LOP3.LUT P1, RZ, R208, 0x4, RZ, 0xc0, !PT ;  /* 0x00000004d0ff7812 */ /* 0x000fe4000782c0ff */
[----:B-----5:R-:W-:Y:S01]  /*36f0*/  IADD3 R3, PT, PT, R117, -R118, -R132 ;  /* 0x8000007675037210 */ /* 0x020fe20007ffe884 */
        /* <DEDUP_REMOVED lines=8> */
[----:B------:R-:W-:Y:S01]  /*3780*/  HMMA.16816.F32.BF16 R128, R4, R26, RZ ;  /* 0x0000001a0480723c */ /* 0x000fe200000418ff */
[----:B------:R-:W1:Y:S01]  /*3790*/  LDSM.16.M88.4 R24, [R133+0x8000] ;  /* 0x008000008518783b */ /* 0x000e620000000200 */
[----:B------:R-:W-:-:S06]  /*37a0*/  SEL R119, R119, 0xffffffe0, !P2 ;  /* 0xffffffe077777807 */ /* 0x000fcc0005000000 */
[C---:B------:R-:W-:Y:S08]  /*37b0*/  HMMA.16816.F32.BF16 R104, R4.reuse, R20, RZ ;  /* 0x000000140468723c */ /* 0x040ff000000418ff */
[C---:B------:R-:W-:Y:S01]  /*37c0*/  HMMA.16816.F32.BF16 R152, R4.reuse, R22, RZ ;  /* 0x000000160498723c */ /* 0x040fe200000418ff */
[----:B------:R-:W1:Y:S07]  /*37d0*/  LDSM.16.M88.4 R20, [R133+0x8800] ;  /* 0x008800008514783b */ /* 0x000e6e0000000200 */
[C---:B--2---:R-:W-:Y:S08]  /*37e0*/  HMMA.16816.F32.BF16 R112, R4.reuse, R28, RZ ;  /* 0x0000001c0470723c */ /* 0x044ff000000418ff */
[----:B------:R-:W-:Y:S01]  /*37f0*/  HMMA.16816.F32.BF16 R100, R4, R30, RZ ;  /* 0x0000001e0464723c */ /* 0x000fe200000418ff */
[----:B------:R-:W2:Y:S01]  /*3800*/  LDSM.16.M88.4 R28, [R133+0x9800] ;  /* 0x00980000851c783b */ /* 0x000ea20000000200 */
[----:B------:R-:W-:-:S02]  /*3810*/  IMAD.IADD R52, R223, 0x1, R119 ;  /* 0x00000001df347824 */ /* 0x000fc400078e0277 */
[----:B------:R-:W-:-:S04]  /*3820*/  IMAD.IADD R66, R133, 0x1, R119 ;  /* 0x0000000185427824 */ /* 0x000fc800078e0277 */
[C---:B------:R-:W-:Y:S08]  /*3830*/  HMMA.16816.F32.BF16 R180, R4.reuse, R12, RZ ;  /* 0x0000000c04b4723c */ /* 0x040ff000000418ff */
[C---:B------:R-:W-:Y:S01]  /*3840*/  HMMA.16816.F32.BF16 R164, R4.reuse, R14, RZ ;  /* 0x0000000e04a4723c */ /* 0x040fe200000418ff */
[----:B------:R-:W-:Y:S07]  /*3850*/  LDSM.16.M88.4 R12, [R52] ;  /* 0x00000000340c783b */ /* 0x000fee0000000200 */
[C---:B---3--:R-:W-:Y:S08]  /*3860*/  HMMA.16816.F32.BF16 R80, R4.reuse, R36, RZ ;  /* 0x000000240450723c */ /* 0x048ff000000418ff */
[C---:B------:R-:W-:Y:S01]  /*3870*/  HMMA.16816.F32.BF16 R72, R4.reuse, R38, RZ ;  /* 0x000000260448723c */ /* 0x040fe200000418ff */
[----:B------:R-:W3:Y:S07]  /*3880*/  LDSM.16.M88.4 R36, [R66+0x4000] ;  /* 0x004000004224783b */ /* 0x000eee0000000200 */
[C---:B----4-:R-:W-:Y:S08]  /*3890*/  HMMA.16816.F32.BF16 R68, R4.reuse, R32, RZ ;  /* 0x000000200444723c */ /* 0x050ff000000418ff */
[C---:B------:R-:W-:Y:S01]  /*38a0*/  HMMA.16816.F32.BF16 R60, R4.reuse, R34, RZ ;  /* 0x00000022043c723c */ /* 0x040fe200000418ff */
[----:B------:R-:W4:Y:S07]  /*38b0*/  LDSM.16.M88.4 R32, [R66+0x4800] ;  /* 0x004800004220783b */ /* 0x000f2e0000000200 */
[C---:B-1----:R-:W-:Y:S08]  /*38c0*/  HMMA.16816.F32.BF16 R172, R4.reuse, R16, RZ ;  /* 0x0000001004ac723c */ /* 0x042ff000000418ff */
[C---:B------:R-:W-:Y:S01]  /*38d0*/  HMMA.16816.F32.BF16 R188, R4.reuse, R18, RZ ;  /* 0x0000001204bc723c */ /* 0x040fe200000418ff */
[----:B------:R-:W1:Y:S07]  /*38e0*/  LDSM.16.M88.4 R16, [R66+0x6000] ;  /* 0x006000004210783b */ /* 0x000e6e0000000200 */
[C---:B------:R-:W-:Y:S01]  /*38f0*/  HMMA.16816.F32.BF16 R108, R4.reuse, R40, RZ ;  /* 0x00000028046c723c */ /* 0x040fe200000418ff */
[----:B------:R-:W-:Y:S07]  /*3900*/  STL [R1+0x58], R231 ;  /* 0x000058e701007387 */ /* 0x000fee0000100800 */
[C---:B------:R-:W-:Y:S01]  /*3910*/  HMMA.16816.F32.BF16 R92, R4.reuse, R42, RZ ;  /* 0x0000002a045c723c */ /* 0x040fe200000418ff */
[----:B------:R-:W1:Y:S04]  /*3920*/  LDSM.16.M88.4 R40, [R66+0x3800] ;  /* 0x003800004228783b */ /* 0x000e680000000200 */
[----:B------:R-:W-:Y:S03]  /*3930*/  STL [R1+0x50], R52 ;  /* 0x0000503401007387 */ /* 0x000fe60000100800 */
[C---:B------:R-:W-:Y:S01]  /*3940*/  HMMA.16816.F32.BF16 R56, R4.reuse, R48, RZ ;  /* 0x000000300438723c */ /* 0x040fe200000418ff */
[----:B------:R-:W1:Y:S07]  /*3950*/  LDSM.16.M88.4 R52, [R66+0x2000] ;  /* 0x002000004234783b */ /* 0x000e6e0000000200 */
[C---:B------:R-:W-:Y:S01]  /*3960*/  HMMA.16816.F32.BF16 R76, R4.reuse, R50, RZ ;  /* 0x00000032044c723c */ /* 0x040fe200000418ff */
[----:B------:R-:W1:Y:S07]  /*3970*/  LDSM.16.M88.4 R48, [R66+0x2800] ;  /* 0x002800004230783b */ /* 0x000e6e0000000200 */
[C---:B------:R-:W-:Y:S08]  /*3980*/  HMMA.16816.F32.BF16 R144, R4.reuse, R8, RZ ;  /* 0x000000080490723c */ /* 0x040ff000000418ff */
[C---:B------:R-:W-:Y:S01]  /*3990*/  HMMA.16816.F32.BF16 R136, R4.reuse, R10, RZ ;  /* 0x0000000a0488723c */ /* 0x040fe200000418ff */
[----:B------:R-:W-:Y:S07]  /*39a0*/  LDSM.16.M88.4 R8, [R66+0x6800] ;  /* 0x006800004208783b */ /* 0x000fee0000000200 */
[C---:B------:R-:W-:Y:S08]  /*39b0*/  HMMA.16816.F32.BF16 R124, R4.reuse, R24, RZ ;  /* 0x00000018047c723c */ /* 0x040ff000000418ff */
[C---:B------:R-:W-:Y:S01]  /*39c0*/  HMMA.16816.F32.BF16 R120, R4.reuse, R26, RZ ;  /* 0x0000001a0478723c */ /* 0x040fe200000418ff */
[----:B------:R-:W1:Y:S07]  /*39d0*/  LDSM.16.M88.4 R24, [R66+0x5000] ;  /* 0x005000004218783b */ /* 0x000e6e0000000200 */
[C---:B------:R-:W-:Y:S08]  /*39e0*/  HMMA.16816.F32.BF16 R84, R4.reuse, R44, RZ ;  /* 0x0000002c0454723c */ /* 0x040ff000000418ff */
[C---:B------:R-:W-:Y:S01]  /*39f0*/  HMMA.16816.F32.BF16 R96, R4.reuse, R46, RZ ;  /* 0x0000002e0460723c */ /* 0x040fe200000418ff */
[----:B------:R-:W-:Y:S01]  /*3a00*/  SEL R220, R220, 0xffffffc0, !P1 ;  /* 0xffffffc0dcdc7807 */ /* 0x000fe20004800000 */
[----:B------:R-:W-:Y:S06]  /*3a10*/  LDSM.16.M88.4 R44, [R66+0x3000] ;  /* 0x00300000422c783b */ /* 0x000fec0000000200 */
[C---:B------:R-:W-:Y:S08]  /*3a20*/  HMMA.16816.F32.BF16 R176, R4.reuse, R20, RZ ;  /* 0x0000001404b0723c */ /* 0x040ff000000418ff */
[C---:B------:R-:W-:Y:S01]  /*3a30*/  HMMA.16816.F32.BF16 R160, R4.reuse, R22, RZ ;  /* 0x0000001604a0723c */ /* 0x040fe200000418ff */
[----:B------:R-:W-:Y:S07]  /*3a40*/  LDSM.16.M88.4 R20, [R66+0x5800] ;  /* 0x005800004214783b */ /* 0x000fee0000000200 */
[C---:B--2---:R-:W-:Y:S08]  /*3a50*/  HMMA.16816.F32.BF16 R168, R4.reuse, R28, RZ ;  /* 0x0000001c04a8723c */ /* 0x044ff000000418ff */
[----:B------:R-:W-:Y:S01]  /*3a60*/  HMMA.16816.F32.BF16 R88, R4, R30, RZ ;  /* 0x0000001e0458723c */ /* 0x000fe200000418ff */
[----:B------:R-:W2:Y:S04]  /*3a70*/  LDSM.16.M88.4 R4, [R66+0x7000] ;  /* 0x007000004204783b */ /* 0x000ea80000000200 */
[----:B------:R-:W-:Y:S03]  /*3a80*/  LDSM.16.M88.4 R28, [R66+0x9800] ;  /* 0x00980000421c783b */ /* 0x000fe60000000200 */
        /* <DEDUP_REMOVED lines=11> */
[C---:B------:R-:W-:Y:S08]  /*3b40*/  HMMA.16816.F32.BF16 R156, R12.reuse, R40, R156 ;  /* 0x000000280c9c723c */ /* 0x040ff0000004189c */
[C---:B------:R-:W-:Y:S01]  /*3b50*/  HMMA.16816.F32.BF16 R148, R12.reuse, R42, R148 ;  /* 0x0000002a0c94723c */ /* 0x040fe20000041894 */
[----:B------:R-:W1:Y:S07]  /*3b60*/  LDSM.16.M88.4 R40, [R66+0x7800] ;  /* 0x007800004228783b */ /* 0x000e6e0000000200 */
        /* <DEDUP_REMOVED lines=8> */
[----:B------:R-:W1:Y:S07]  /*3bf0*/  LDSM.16.M88.4 R8, [R0] ;  /* 0x000000000008783b */ /* 0x000e6e0000000200 */
[----:B--2---:R-:W-:Y:S01]  /*3c00*/  HMMA.16816.F32.BF16 R232, R12, R6, R76 ;  /* 0x000000060ce8723c */ /* 0x004fe2000004184c */
[----:B------:R-:W2:Y:S01]  /*3c10*/  LDSM.16.M88.4 R76, [R65+0x9800] ;  /* 0x00980000414c783b */ /* 0x000ea20000000200 */
[----:B------:R-:W-:-:S02]  /*3c20*/  IMAD.IADD R2, R119, 0x1, R0 ;  /* 0x0000000177027824 */ /* 0x000fc400078e0200 */
[----:B------:R-:W-:-:S04]  /*3c30*/  IMAD.IADD R67, R119, 0x1, R65 ;  /* 0x0000000177437824 */ /* 0x000fc800078e0241 */
[C---:B------:R-:W-:Y:S01]  /*3c40*/  HMMA.16816.F32.BF16 R108, R12.reuse, R20, R108 ;  /* 0x000000140c6c723c */ /* 0x040fe2000004186c */
[----:B------:R-:W-:Y:S07]  /*3c50*/  LDSM.16.M88.4 R72, [R67+0x9800] ;  /* 0x009800004348783b */ /* 0x000fee0000000200 */
[C---:B------:R-:W-:Y:S08]  /*3c60*/  HMMA.16816.F32.BF16 R92, R12.reuse, R22, R92 ;  /* 0x000000160c5c723c */ /* 0x040ff0000004185c */
[C---:B------:R-:W-:Y:S01]  /*3c70*/  HMMA.16816.F32.BF16 R216, R12.reuse, R4, R56 ;  /* 0x000000040cd8723c */ /* 0x040fe20000041838 */
[----:B------:R-:W-:Y:S07]  /*3c80*/  LDSM.16.M88.4 R4, [R2] ;  /* 0x000000000204783b */ /* 0x000fee0000000200 */
[C---:B---3--:R-:W-:Y:S08]  /*3c90*/  HMMA.16816.F32.BF16 R240, R12.reuse, R36, R124 ;  /* 0x000000240cf0723c */ /* 0x048ff0000004187c */
[C---:B------:R-:W-:Y:S01]  /*3ca0*/  HMMA.16816.F32.BF16 R244, R12.reuse, R38, R120 ;  /* 0x000000260cf4723c */ /* 0x040fe20000041878 */
[----:B------:R-:W3:Y:S07]  /*3cb0*/  LDSM.16.M88.4 R36, [R67+0x2000] ;  /* 0x002000004324783b */ /* 0x000eee0000000200 */
[C---:B----4-:R-:W-:Y:S08]  /*3cc0*/  HMMA.16816.F32.BF16 R20, R12.reuse, R32, R172 ;  /* 0x000000200c14723c */ /* 0x050ff000000418ac */
[C---:B-1----:R-:W-:Y:S08]  /*3cd0*/  HMMA.16816.F32.BF16 R176, R12.reuse, R16, R176 ;  /* 0x000000100cb0723c */ /* 0x042ff000000418b0 */
[C---:B------:R-:W-:Y:S08]  /*3ce0*/  HMMA.16816.F32.BF16 R248, R12.reuse, R18, R160 ;  /* 0x000000120cf8723c */ /* 0x040ff000000418a0 */
[C---:B------:R-:W-:Y:S08]  /*3cf0*/  HMMA.16816.F32.BF16 R16, R12.reuse, R30, R88 ;  /* 0x0000001e0c10723c */ /* 0x040ff00000041858 */
[C---:B------:R-:W-:Y:S08]  /*3d00*/  HMMA.16816.F32.BF16 R144, R12.reuse, R40, R144 ;  /* 0x000000280c90723c */ /* 0x040ff00000041890 */
[C---:B------:R-:W-:Y:S01]  /*3d10*/  HMMA.16816.F32.BF16 R236, R12.reuse, R42, R136 ;  /* 0x0000002a0cec723c */ /* 0x040fe20000041888 */
[----:B------:R-:W1:Y:S07]  /*3d20*/  LDSM.16.M88.4 R40, [R65+0x2800] ;  /* 0x002800004128783b */ /* 0x000e6e0000000200 */
[----:B------:R-:W-:Y:S01]  /*3d30*/  HMMA.16816.F32.BF16 R180, R12, R44, R180 ;  /* 0x0000002c0cb4723c */ /* 0x000fe200000418b4 */
[----:B------:R-:W-:-:S02]  /*3d40*/  IMAD.MOV.U32 R45, RZ, RZ, R22 ;  /* 0x000000ffff2d7224 */ /* 0x000fc400078e0016 */
[----:B------:R-:W-:-:S05]  /*3d50*/  IMAD.MOV.U32 R44, RZ, RZ, R23 ;  /* 0x000000ffff2c7224 */ /* 0x000fca00078e0017 */
[----:B------:R-:W-:Y:S01]  /*3d60*/  HMMA.16816.F32.BF16 R164, R12, R46, R164 ;  /* 0x0000002e0ca4723c */ /* 0x000fe200000418a4 */
[----:B------:R-:W-:Y:S02]  /*3d70*/  IMAD.MOV.U32 R47, RZ, RZ, R20 ;  /* 0x000000ffff2f7224 */ /* 0x000fe400078e0014 */
[----:B------:R-:W-:-:S05]  /*3d80*/  IMAD.MOV.U32 R46, RZ, RZ, R21 ;  /* 0x000000ffff2e7224 */ /* 0x000fca00078e0015 */
[C---:B------:R-:W-:Y:S08]  /*3d90*/  HMMA.16816.F32.BF16 R20, R8.reuse, R24, R104 ;  /* 0x000000180814723c */ /* 0x040ff00000041868 */
[----:B--2---:R-:W-:Y:S01]  /*3da0*/  HMMA.16816.F32.BF16 R16, R8, R78, R16 ;  /* 0x0000004e0810723c */ /* 0x004fe20000041810 */
[----:B------:R2:W-:Y:S01]  /*3db0*/  STL [R1+0x5c], R2 ;  /* 0x00005c0201007387 */ /* 0x0005e20000100800 */
[----:B------:R-:W-:-:S06]  /*3dc0*/  SHF.R.U32.HI R0, RZ, 0x2, R208 ;  /* 0x00000002ff007819 */ /* 0x000fcc00000116d0 */
[C---:B------:R-:W-:Y:S01]  /*3dd0*/  HMMA.16816.F32.BF16 R192, R12.reuse, R50, R192 ;  /* 0x000000320cc0723c */ /* 0x040fe200000418c0 */
[----:B------:R-:W4:Y:S07]  /*3de0*/  LDSM.16.M88.4 R48, [R67+0x2800] ;  /* 0x002800004330783b */ /* 0x000f2e0000000200 */
[----:B------:R-:W-:Y:S01]  /*3df0*/  HMMA.16816.F32.BF16 R28, R12, R28, R168 ;  /* 0x0000001c0c1c723c */ /* 0x000fe200000418a8 */
[----:B--2---:R-:W-:-:S07]  /*3e00*/  LOP3.LUT R2, R64, 0x1f0, RZ, 0xc0, !PT ;  /* 0x000001f040027812 */ /* 0x004fce00078ec0ff */
[----:B------:R-:W-:Y:S01]  /*3e10*/  HMMA.16816.F32.BF16 R188, R12, R34, R188 ;  /* 0x000000220cbc723c */ /* 0x000fe200000418bc */
[----:B------:R-:W-:Y:S01]  /*3e20*/  IMAD.SHL.U32 R12, R208, 0x2, RZ ;  /* 0x00000002d00c7824 */ /* 0x000fe200078e00ff */
[----:B------:R-:W2:Y:S01]  /*3e30*/  LDSM.16.M88.4 R32, [R65+0x3000] ;  /* 0x003000004120783b */ /* 0x000ea20000000200 */
[----:B------:R-:W-:Y:S02]  /*3e40*/  LOP3.LUT R0, R2, 0x7, R0, 0xf8, !PT ;  /* 0x0000000702007812 */ /* 0x000fe400078ef800 */
[----:B------:R-:W-:-:S03]  /*3e50*/  IADD3 R2, PT, PT, R200, R117, -R118 ;  /* 0x00000075c8027210 */ /* 0x000fc60007ffe876 */
[----:B------:R-:W-:Y:S01]  /*3e60*/  HMMA.16816.F32.BF16 R24, R8, R26, R52 ;  /* 0x0000001a0818723c */ /* 0x000fe20000041834 */
[----:B------:R-:W-:Y:S01]  /*3e70*/  IMAD R0, R224, 0x40, R0 ;  /* 0x00000040e0007824 */ /* 0x000fe200078e0200 */
[----:B------:R1:W-:Y:S06]  /*3e80*/  STL [R1+0x38], R12 ;  /* 0x0000380c01007387 */ /* 0x0003ec0000100800 */
[----:B---3--:R-:W-:Y:S01]  /*3e90*/  HMMA.16816.F32.BF16 R60, R4, R36, R20 ;  /* 0x00000024043c723c */ /* 0x008fe20000041814 */
[----:B------:R-:W-:Y:S01]  /*3ea0*/  VIADD R37, R209, 0xffffffff ;  /* 0xffffffffd1257836 */ /* 0x000fe20000000000 */
[----:B------:R-:W3:Y:S01]  /*3eb0*/  LDSM.16.M88.4 R52, [R67+0x3000] ;  /* 0x003000004334783b */ /* 0x000ee20000000200 */
[----:B------:R-:W-:-:S02]  /*3ec0*/  IMAD.IADD R2, R0, 0x1, R2 ;  /* 0x0000000100027824 */ /* 0x000fc400078e0202 */
[----:B------:R-:W-:-:S03]  /*3ed0*/  IMAD.SHL.U32 R84, R37, 0x100, RZ ;  /* 0x0000010025547824 */ /* 0x000fc600078e00ff */
[----:B------:R-:W-:Y:S01]  /*3ee0*/  HMMA.16816.F32.BF16 R68, R4, R74, R16 ;  /* 0x0000004a0444723c */ /* 0x000fe20000041810 */
[----:B------:R-:W-:Y:S01]  /*3ef0*/  IMAD.IADD R0, R0, 0x1, R3 ;  /* 0x0000000100007824 */ /* 0x000fe200078e0203 */
[C-C-:B------:R-:W-:Y:S01]  /*3f00*/  VIADDMNMX R224, R2.reuse, 0x1, R117.reuse, PT ;  /* 0x0000000102e07846 */ /* 0x140fe20003800175 */
[----:B------:R-:W-:Y:S01]  /*3f10*/  IMAD.MOV.U32 R225, RZ, RZ, R28 ;  /* 0x000000ffffe17224 */ /* 0x000fe200078e001c */
[----:B------:R-:W-:Y:S01]  /*3f20*/  VIADDMNMX R227, R2, 0x9, R117, PT ;  /* 0x0000000902e37846 */ /* 0x000fe20003800175 */
[----:B------:R-:W-:Y:S01]  /*3f30*/  IMAD.MOV.U32 R170, RZ, RZ, R29 ;  /* 0x000000ffffaa7224 */ /* 0x000fe200078e001d */
[----:B-1----:R-:W-:Y:S01]  /*3f40*/  LOP3.LUT R12, R12, 0x6, RZ, 0xc0, !PT ;  /* 0x000000060c0c7812 */ /* 0x002fe200078ec0ff */
[----:B------:R-:W-:-:S03]  /*3f50*/  IMAD.MOV.U32 R168, RZ, RZ, R30 ;  /* 0x000000ffffa87224 */ /* 0x000fc600078e001e */
[----:B------:R-:W-:Y:S01]  /*3f60*/  LOP3.LUT R36, R84, R12, RZ, 0xfc, !PT ;  /* 0x0000000c54247212 */ /* 0x000fe200078efcff */
[----:B------:R-:W-:Y:S02]  /*3f70*/  IMAD.MOV.U32 R160, RZ, RZ, R31 ;  /* 0x000000ffffa07224 */ /* 0x000fe400078e001f */
[----:B------:R-:W-:Y:S01]  /*3f80*/  HMMA.16816.F32.BF16 R28, R8, R40, R152 ;  /* 0x00000028081c723c */ /* 0x000fe20000041898 */
[----:B------:R-:W-:Y:S02]  /*3f90*/  VIADD R2, R0, 0x8 ;  /* 0x0000000800027836 */ /* 0x000fe40000000000 */
[----:B------:R-:W-:-:S03]  /*3fa0*/  VIADD R3, R36, 0xf9 ;  /* 0x000000f924037836 */ /* 0x000fc60000000000 */
[C---:B------:R-:W-:Y:S02]  /*3fb0*/  ISETP.GT.AND P6, PT, R2.reuse, R36, PT ;  /* 0x000000240200720c */ /* 0x040fe40003fc4270 */
[----:B------:R-:W-:Y:S01]  /*3fc0*/  HMMA.16816.F32.BF16 R16, R4, R38, R24 ;  /* 0x000000260410723c */ /* 0x000fe20000041818 */
[-C--:B------:R-:W-:Y:S01]  /*3fd0*/  ISETP.GT.AND P3, PT, R2, R3.reuse, PT ;  /* 0x000000030200720c */ /* 0x080fe20003f64270 */
[----:B------:R-:W-:Y:S01]  /*3fe0*/  VIADD R13, R36, 0x1 ;  /* 0x00000001240d7836 */ /* 0x000fe20000000000 */
[----:B------:R-:W-:Y:S02]  /*3ff0*/  ISETP.GT.AND P5, PT, R0, R3, PT ;  /* 0x000000030000720c */ /* 0x000fe40003fa4270 */
[----:B------:R-:W-:Y:S02]  /*4000*/  FSEL R152, R62, -INF , !P6 ;  /* 0xff8000003e987808 */ /* 0x000fe40007000000 */
[C---:B------:R-:W-:Y:S02]  /*4010*/  ISETP.GE.AND P4, PT, R3.reuse, R224, PT ;  /* 0x000000e00300720c */ /* 0x040fe40003f86270 */
[----:B------:R-:W-:Y:S01]  /*4020*/  ISETP.GE.AND P6, PT, R3, R227, PT ;  /* 0x000000e30300720c */ /* 0x000fe20003fc6270 */
[----:B------:R1:W-:Y:S01]  /*4030*/  STL [R1+0x2c], R12 ;  /* 0x00002c0c01007387 */ /* 0x0003e20000100800 */
[----:B------:R-:W-:Y:S01]  /*4040*/  FSEL R3, R71, -INF , !P3 ;  /* 0xff80000047037808 */ /* 0x000fe20005800000 */
[----:B------:R-:W-:Y:S01]  /*4050*/  HMMA.16816.F32.BF16 R40, R8, R42, R192 ;  /* 0x0000002a0828723c */ /* 0x000fe200000418c0 */
[----:B------:R-:W-:-:S02]  /*4060*/  ISETP.GT.AND P3, PT, R2, R13, PT ;  /* 0x0000000d0200720c */ /* 0x000fc40003f64270 */
[----:B------:R-:W-:Y:S01]  /*4070*/  FSEL R230, R3, -INF , !P6 ;  /* 0xff80000003e67808 */ /* 0x000fe20007000000 */
[----:B------:R-:W-:Y:S01]  /*4080*/  VIADD R3, R36, 0x8 ;  /* 0x0000000824037836 */ /* 0x000fe20000000000 */
[----:B------:R-:W-:Y:S01]  /*4090*/  ISETP.GE.AND P6, PT, R13, R227, PT ;  /* 0x000000e30d00720c */ /* 0x000fe20003fc6270 */
[----:B------:R-:W-:Y:S02]  /*40a0*/  IMAD.MOV.U32 R192, RZ, RZ, R47 ;  /* 0x000000ffffc07224 */ /* 0x000fe400078e002f */
[----:B------:R-:W-:Y:S02]  /*40b0*/  IMAD.MOV.U32 R193, RZ, RZ, R46 ;  /* 0x000000ffffc17224 */ /* 0x000fe400078e002e */
[----:B------:R-:W-:Y:S02]  /*40c0*/  IMAD.MOV.U32 R194, RZ, RZ, R45 ;  /* 0x000000ffffc27224 */ /* 0x000fe400078e002d */
[----:B------:R-:W-:Y:S02]  /*40d0*/  IMAD.MOV.U32 R195, RZ, RZ, R44 ;  /* 0x000000ffffc37224 */ /* 0x000fe400078e002c */
[----:B------:R-:W3:Y:S01]  /*40e0*/  LDSM.16.M88.4 R44, [R65+0x3800] ;  /* 0x00380000412c783b */ /* 0x000ee20000000200 */
[----:B----4-:R-:W-:Y:S01]  /*40f0*/  HMMA.16816.F32.BF16 R24, R4, R48, R28 ;  /* 0x000000300418723c */ /* 0x010fe2000004181c */
[----:B-1----:R-:W-:-:S02]  /*4100*/  FSEL R12, R69, -INF , !P5 ;  /* 0xff800000450c7808 */ /* 0x002fc40006800000 */
[----:B------:R-:W-:Y:S02]  /*4110*/  ISETP.GT.AND P5, PT, R0, R13, PT ;  /* 0x0000000d0000720c */ /* 0x000fe40003fa4270 */
[----:B------:R-:W-:Y:S02]  /*4120*/  FSEL R252, R12, -INF , !P4 ;  /* 0xff8000000cfc7808 */ /* 0x000fe40006000000 */
[----:B------:R-:W-:Y:S02]  /*4130*/  ISETP.GE.AND P4, PT, R13, R224, PT ;  /* 0x000000e00d00720c */ /* 0x000fe40003f86270 */
[----:B------:R-:W-:Y:S02]  /*4140*/  FSEL R13, R61, -INF , !P5 ;  /* 0xff8000003d0d7808 */ /* 0x000fe40006800000 */
[----:B------:R-:W-:Y:S02]  /*4150*/  FSEL R12, R63, -INF , !P3 ;  /* 0xff8000003f0c7808 */ /* 0x000fe40005800000 */
[----:B------:R-:W-:Y:S01]  /*4160*/  ISETP.GT.AND P5, PT, R0, R3, PT ;  /* 0x000000030000720c */ /* 0x000fe20003fa4270 */
[----:B------:R-:W-:Y:S01]  /*4170*/  VIADD R14, R36, 0x9 ;  /* 0x00000009240e7836 */ /* 0x000fe20000000000 */
[----:B------:R-:W-:-:S02]  /*4180*/  FSEL R71, R13, -INF , !P4 ;  /* 0xff8000000d477808 */ /* 0x000fc40006000000 */
[----:B------:R-:W-:Y:S02]  /*4190*/  FSEL R39, R12, -INF , !P6 ;  /* 0xff8000000c277808 */ /* 0x000fe40007000000 */
[----:B------:R-:W-:Y:S02]  /*41a0*/  ISETP.GT.AND P3, PT, R2, R3, PT ;  /* 0x000000030200720c */ /* 0x000fe40003f64270 */
[C---:B------:R-:W-:Y:S02]  /*41b0*/  ISETP.GE.AND P4, PT, R3.reuse, R224, PT ;  /* 0x000000e00300720c */ /* 0x040fe40003f86270 */
[----:B------:R-:W-:Y:S02]  /*41c0*/  ISETP.GE.AND P6, PT, R3, R227, PT ;  /* 0x000000e30300720c */ /* 0x000fe40003fc6270 */
[----:B------:R-:W-:Y:S01]  /*41d0*/  FSEL R3, R16, -INF , !P5 ;  /* 0xff80000010037808 */ /* 0x000fe20006800000 */
[----:B--2---:R-:W-:Y:S01]  /*41e0*/  HMMA.16816.F32.BF16 R20, R8, R32, R180 ;  /* 0x000000200814723c */ /* 0x004fe200000418b4 */
[----:B------:R-:W-:Y:S01]  /*41f0*/  ISETP.GT.AND P5, PT, R0, R14, PT ;  /* 0x0000000e0000720c */ /* 0x000fe20003fa4270 */
[----:B------:R-:W-:Y:S01]  /*4200*/  VIADD R13, R36, 0x10 ;  /* 0x00000010240d7836 */ /* 0x000fe20000000000 */
[----:B------:R-:W-:-:S02]  /*4210*/  FSEL R63, R3, -INF , !P4 ;  /* 0xff800000033f7808 */ /* 0x000fc40006000000 */
[----:B------:R-:W-:Y:S02]  /*4220*/  ISETP.GT.AND P4, PT, R2, R14, PT ;  /* 0x0000000e0200720c */ /* 0x000fe40003f84270 */
[----:B------:R-:W-:Y:S02]  /*4230*/  FSEL R3, R18, -INF , !P3 ;  /* 0xff80000012037808 */ /* 0x000fe40005800000 */
[----:B------:R-:W-:Y:S02]  /*4240*/  FSEL R12, R17, -INF , !P5 ;  /* 0xff800000110c7808 */ /* 0x000fe40006800000 */
[C---:B------:R-:W-:Y:S02]  /*4250*/  ISETP.GE.AND P3, PT, R14.reuse, R224, PT ;  /* 0x000000e00e00720c */ /* 0x040fe40003f66270 */
[----:B------:R-:W-:Y:S02]  /*4260*/  ISETP.GE.AND P5, PT, R14, R227, PT ;  /* 0x000000e30e00720c */ /* 0x000fe40003fa6270 */
[----:B------:R-:W-:-:S02]  /*4270*/  FSEL R14, R19, -INF , !P4 ;  /* 0xff800000130e7808 */ /* 0x000fc40006000000 */
[----:B------:R-:W-:Y:S01]  /*4280*/  FSEL R38, R3, -INF , !P6 ;  /* 0xff80000003267808 */ /* 0x000fe20007000000 */
[----:B------:R-:W-:Y:S01]  /*4290*/  HMMA.16816.F32.BF16 R16, R4, R50, R40 ;  /* 0x000000320410723c */ /* 0x000fe20000041828 */
[-C--:B------:R-:W-:Y:S01]  /*42a0*/  ISETP.GT.AND P6, PT, R0, R13.reuse, PT ;  /* 0x0000000d0000720c */ /* 0x080fe20003fc4270 */
[----:B------:R-:W-:Y:S01]  /*42b0*/  VIADD R15, R36, 0x11 ;  /* 0x00000011240f7836 */ /* 0x000fe20000000000 */
[----:B------:R-:W1:Y:S01]  /*42c0*/  LDSM.16.M88.4 R48, [R67+0x3800] ;  /* 0x003800004330783b */ /* 0x000e620000000200 */
[----:B------:R-:W-:Y:S02]  /*42d0*/  ISETP.GE.AND P4, PT, R13, R224, PT ;  /* 0x000000e00d00720c */ /* 0x000fe40003f86270 */
[----:B------:R-:W-:Y:S01]  /*42e0*/  FSEL R3, R24, -INF , !P6 ;  /* 0xff80000018037808 */ /* 0x000fe20007000000 */
[----:B------:R-:W-:Y:S01]  /*42f0*/  LDSM.16.M88.4 R40, [R65+0x4800] ;  /* 0x004800004128783b */ /* 0x000fe20000000200 */
[----:B------:R-:W-:Y:S02]  /*4300*/  FSEL R69, R12, -INF , !P3 ;  /* 0xff8000000c457808 */ /* 0x000fe40005800000 */
[----:B------:R-:W-:Y:S01]  /*4310*/  ISETP.GT.AND P3, PT, R2, R13, PT ;  /* 0x0000000d0200720c */ /* 0x000fe20003f64270 */
[----:B------:R-:W-:Y:S01]  /*4320*/  HMMA.16816.F32.BF16 R56, R8, R34, R164 ;  /* 0x000000220838723c */ /* 0x000fe200000418a4 */
[----:B------:R-:W-:Y:S01]  /*4330*/  FSEL R62, R14, -INF , !P5 ;  /* 0xff8000000e3e7808 */ /* 0x000fe20006800000 */
[----:B------:R-:W2:Y:S01]  /*4340*/  LDSM.16.M88.4 R32, [R65+0x4000] ;  /* 0x004000004120783b */ /* 0x000ea20000000200 */
[----:B------:R-:W-:-:S02]  /*4350*/  ISETP.GT.AND P6, PT, R0, R15, PT ;  /* 0x0000000f0000720c */ /* 0x000fc40003fc4270 */
[----:B------:R-:W-:Y:S01]  /*4360*/  FSEL R106, R3, -INF , !P4 ;  /* 0xff800000036a7808 */ /* 0x000fe20006000000 */
[----:B------:R-:W-:Y:S01]  /*4370*/  VIADD R3, R36, 0x18 ;  /* 0x0000001824037836 */ /* 0x000fe20000000000 */
[----:B------:R-:W-:Y:S02]  /*4380*/  ISETP.GE.AND P5, PT, R13, R227, PT ;  /* 0x000000e30d00720c */ /* 0x000fe40003fa6270 */
[----:B------:R-:W-:Y:S02]  /*4390*/  ISETP.GT.AND P4, PT, R2, R15, PT ;  /* 0x0000000f0200720c */ /* 0x000fe40003f84270 */
[----:B------:R-:W-:Y:S02]  /*43a0*/  FSEL R13, R26, -INF , !P3 ;  /* 0xff8000001a0d7808 */ /* 0x000fe40005800000 */
[----:B------:R-:W-:Y:S01]  /*43b0*/  FSEL R14, R25, -INF , !P6 ;  /* 0xff800000190e7808 */ /* 0x000fe20007000000 */
[----:B---3--:R-:W-:Y:S01]  /*43c0*/  HMMA.16816.F32.BF16 R28, R4, R52, R20 ;  /* 0x00000034041c723c */ /* 0x008fe20000041814 */
[----:B------:R-:W-:-:S02]  /*43d0*/  ISETP.GE.AND P3, PT, R15, R224, PT ;  /* 0x000000e00f00720c */ /* 0x000fc40003f66270 */
[----:B------:R-:W-:Y:S02]  /*43e0*/  ISETP.GE.AND P6, PT, R15, R227, PT ;  /* 0x000000e30f00720c */ /* 0x000fe40003fc6270 */
[----:B------:R-:W-:Y:S02]  /*43f0*/  FSEL R12, R27, -INF , !P4 ;  /* 0xff8000001b0c7808 */ /* 0x000fe40006000000 */
[----:B------:R-:W-:Y:S02]  /*4400*/  FSEL R78, R13, -INF , !P5 ;  /* 0xff8000000d4e7808 */ /* 0x000fe40006800000 */
[-C--:B------:R-:W-:Y:S02]  /*4410*/  ISETP.GT.AND P5, PT, R0, R3.reuse, PT ;  /* 0x000000030000720c */ /* 0x080fe40003fa4270 */
[----:B------:R-:W-:Y:S02]  /*4420*/  FSEL R87, R14, -INF , !P3 ;  /* 0xff8000000e577808 */ /* 0x000fe40005800000 */
[----:B------:R-:W-:Y:S01]  /*4430*/  FSEL R74, R12, -INF , !P6 ;  /* 0xff8000000c4a7808 */ /* 0x000fe20007000000 */
[----:B------:R-:W-:Y:S01]  /*4440*/  VIADD R15, R36, 0x19 ;  /* 0x00000019240f7836 */ /* 0x000fe20000000000 */
[----:B------:R-:W-:-:S02]  /*4450*/  ISETP.GT.AND P3, PT, R2, R3, PT ;  /* 0x000000030200720c */ /* 0x000fc40003f64270 */
[C---:B------:R-:W-:Y:S02]  /*4460*/  ISETP.GE.AND P4, PT, R3.reuse, R224, PT ;  /* 0x000000e00300720c */ /* 0x040fe40003f86270 */
[----:B------:R-:W-:Y:S02]  /*4470*/  ISETP.GE.AND P6, PT, R3, R227, PT ;  /* 0x000000e30300720c */ /* 0x000fe40003fc6270 */
[----:B------:R-:W-:Y:S01]  /*4480*/  FSEL R3, R16, -INF , !P5 ;  /* 0xff80000010037808 */ /* 0x000fe20006800000 */
[----:B------:R-:W-:Y:S01]  /*4490*/  HMMA.16816.F32.BF16 R20, R8, R44, R156 ;  /* 0x0000002c0814723c */ /* 0x000fe2000004189c */
[-C--:B------:R-:W-:Y:S01]  /*44a0*/  ISETP.GT.AND P5, PT, R0, R15.reuse, PT ;  /* 0x0000000f0000720c */ /* 0x080fe20003fa4270 */
[----:B------:R-:W-:Y:S01]  /*44b0*/  VIADD R13, R36, 0x20 ;  /* 0x00000020240d7836 */ /* 0x000fe20000000000 */
[----:B------:R-:W-:Y:S02]  /*44c0*/  FSEL R86, R3, -INF , !P4 ;  /* 0xff80000003567808 */ /* 0x000fe40006000000 */
[----:B------:R-:W-:-:S02]  /*44d0*/  ISETP.GT.AND P4, PT, R2, R15, PT ;  /* 0x0000000f0200720c */ /* 0x000fc40003f84270 */
[----:B------:R-:W-:Y:S02]  /*44e0*/  FSEL R3, R18, -INF , !P3 ;  /* 0xff80000012037808 */ /* 0x000fe40005800000 */
[----:B------:R-:W-:Y:S02]  /*44f0*/  FSEL R12, R17, -INF , !P5 ;  /* 0xff800000110c7808 */ /* 0x000fe40006800000 */
[----:B------:R-:W-:Y:S02]  /*4500*/  FSEL R14, R19, -INF , !P4 ;  /* 0xff800000130e7808 */ /* 0x000fe40006000000 */
[----:B------:R-:W-:Y:S01]  /*4510*/  FSEL R61, R3, -INF , !P6 ;  /* 0xff800000033d7808 */ /* 0x000fe20007000000 */
[----:B------:R-:W-:Y:S01]  /*4520*/  HMMA.16816.F32.BF16 R16, R4, R54, R56 ;  /* 0x000000360410723c */ /* 0x000fe20000041838 */
[----:B------:R-:W-:Y:S01]  /*4530*/  ISETP.GT.AND P6, PT, R0, R13, PT ;  /* 0x0000000d0000720c */ /* 0x000fe20003fc4270 */
[----:B------:R-:W3:Y:S01]  /*4540*/  LDSM.16.M88.4 R52, [R67+0x4000] ;  /* 0x004000004334783b */ /* 0x000ee20000000200 */
[----:B------:R-:W-:-:S02]  /*4550*/  ISETP.GE.AND P3, PT, R15, R224, PT ;  /* 0x000000e00f00720c */ /* 0x000fc40003f66270 */
[----:B------:R-:W-:Y:S01]  /*4560*/  ISETP.GE.AND P5, PT, R15, R227, PT ;  /* 0x000000e30f00720c */ /* 0x000fe20003fa6270 */
[----:B------:R-:W-:Y:S01]  /*4570*/  VIADD R15, R36, 0x21 ;  /* 0x00000021240f7836 */ /* 0x000fe20000000000 */
[----:B------:R-:W-:Y:S02]  /*4580*/  ISETP.GE.AND P4, PT, R13, R224, PT ;  /* 0x000000e00d00720c */ /* 0x000fe40003f86270 */
[----:B------:R-:W-:Y:S02]  /*4590*/  FSEL R3, R28, -INF , !P6 ;  /* 0xff8000001c037808 */ /* 0x000fe40007000000 */
[----:B------:R-:W-:Y:S02]  /*45a0*/  FSEL R75, R12, -INF , !P3 ;  /* 0xff8000000c4b7808 */ /* 0x000fe40005800000 */
[----:B------:R-:W-:Y:S01]  /*45b0*/  ISETP.GT.AND P3, PT, R2, R13, PT ;  /* 0x0000000d0200720c */ /* 0x000fe20003f64270 */
[----:B------:R-:W-:Y:S01]  /*45c0*/  HMMA.16816.F32.BF16 R44, R8, R46, R148 ;  /* 0x0000002e082c723c */ /* 0x000fe20000041894 */
[----:B------:R-:W-:-:S02]  /*45d0*/  FSEL R79, R14, -INF , !P5 ;  /* 0xff8000000e4f7808 */ /* 0x000fc40006800000 */
[----:B------:R-:W-:Y:S02]  /*45e0*/  ISETP.GT.AND P6, PT, R0, R15, PT ;  /* 0x0000000f0000720c */ /* 0x000fe40003fc4270 */
[----:B------:R-:W-:Y:S01]  /*45f0*/  FSEL R120, R3, -INF , !P4 ;  /* 0xff80000003787808 */ /* 0x000fe20006000000 */
[----:B------:R-:W-:Y:S01]  /*4600*/  VIADD R3, R36, 0x28 ;  /* 0x0000002824037836 */ /* 0x000fe20000000000 */
[----:B------:R-:W-:Y:S02]  /*4610*/  ISETP.GE.AND P5, PT, R13, R227, PT ;  /* 0x000000e30d00720c */ /* 0x000fe40003fa6270 */
[----:B------:R-:W-:Y:S02]  /*4620*/  ISETP.GT.AND P4, PT, R2, R15, PT ;  /* 0x0000000f0200720c */ /* 0x000fe40003f84270 */
[----:B------:R-:W-:Y:S02]  /*4630*/  FSEL R13, R30, -INF , !P3 ;  /* 0xff8000001e0d7808 */ /* 0x000fe40005800000 */
[----:B------:R-:W-:Y:S01]  /*4640*/  FSEL R14, R29, -INF , !P6 ;  /* 0xff8000001d0e7808 */ /* 0x000fe20007000000 */
[----:B-1----:R-:W-:Y:S01]  /*4650*/  HMMA.16816.F32.BF16 R24, R4, R48, R20 ;  /* 0x000000300418723c */ /* 0x002fe20000041814 */
        /* <DEDUP_REMOVED lines=12> */
[----:B--2---:R-:W-:Y:S01]  /*4720*/  HMMA.16816.F32.BF16 R20, R8, R32, R140 ;  /* 0x000000200814723c */ /* 0x004fe2000004188c */
        /* <DEDUP_REMOVED lines=10> */
[----:B------:R-:W1:Y:S01]  /*47d0*/  LDSM.16.M88.4 R48, [R67+0x4800] ;  /* 0x004800004330783b */ /* 0x000e620000000200 */
        /* <DEDUP_REMOVED lines=45> */
[----:B------:R-:W-:Y:S01]  /*4ab0*/  ISETP.GE.AND P4, PT, R13, R224, PT ;  /* 0x000000e00d00720c */ /* 0x000fe20003f86270 */
[----:B------:R-:W-:Y:S01]  /*4ac0*/  HMMA.16816.F32.BF16 R44, R8, R42, R100 ;  /* 0x0000002a082c723c */ /* 0x000fe20000041864 */
[----:B------:R-:W-:Y:S01]  /*4ad0*/  FSEL R3, R28, -INF , !P6 ;  /* 0xff8000001c037808 */ /* 0x000fe20007000000 */
[----:B------:R-:W4:Y:S01]  /*4ae0*/  LDSM.16.M88.4 R40, [R65+0x5800] ;  /* 0x005800004128783b */ /* 0x000f220000000200 */
[----:B------:R-:W-:Y:S02]  /*4af0*/  FSEL R101, R12, -INF , !P3 ;  /* 0xff8000000c657808 */ /* 0x000fe40005800000 */
[----:B------:R-:W-:Y:S02]  /*4b00*/  ISETP.GT.AND P3, PT, R2, R13, PT ;  /* 0x0000000d0200720c */ /* 0x000fe40003f64270 */
        /* <DEDUP_REMOVED lines=26> */
[----:B------:R-:W-:Y:S01]  /*4cb0*/  FSEL R3, R18, -INF , !P3 ;  /* 0xff80000012037808 */ /* 0x000fe20005800000 */
[----:B------:R-:W-:Y:S01]  /*4cc0*/  HMMA.16816.F32.BF16 R56, R8, R34, R96 ;  /* 0x000000220838723c */ /* 0x000fe20000041860 */
[----:B------:R-:W-:Y:S01]  /*4cd0*/  FSEL R12, R17, -INF , !P5 ;  /* 0xff800000110c7808 */ /* 0x000fe20006800000 */
[----:B------:R-:W-:Y:S01]  /*4ce0*/  LDSM.16.M88.4 R32, [R65+0x6000] ;  /* 0x006000004120783b */ /* 0x000fe20000000200 */
[----:B------:R-:W-:Y:S02]  /*4cf0*/  FSEL R14, R19, -INF , !P4 ;  /* 0xff800000130e7808 */ /* 0x000fe40006000000 */
[----:B------:R-:W-:Y:S02]  /*4d00*/  FSEL R96, R3, -INF , !P6 ;  /* 0xff80000003607808 */ /* 0x000fe40007000000 */
[----:B------:R-:W-:Y:S01]  /*4d10*/  ISETP.GT.AND P6, PT, R0, R13, PT ;  /* 0x0000000d0000720c */ /* 0x000fe20003fc4270 */
[----:B------:R-:W-:Y:S01]  /*4d20*/  HMMA.16816.F32.BF16 R16, R4, R50, R44 ;  /* 0x000000320410723c */ /* 0x000fe2000004182c */
[CC--:B------:R-:W-:Y:S01]  /*4d30*/  ISETP.GE.AND P3, PT, R15.reuse, R224.reuse, PT ;  /* 0x000000e00f00720c */ /* 0x0c0fe20003f66270 */
[----:B------:R-:W1:Y:S01]  /*4d40*/  LDSM.16.M88.4 R48, [R67+0x5800] ;  /* 0x005800004330783b */ /* 0x000e620000000200 */
[----:B------:R-:W-:Y:S01]  /*4d50*/  ISETP.GE.AND P5, PT, R15, R227, PT ;  /* 0x000000e30f00720c */ /* 0x000fe20003fa6270 */
[----:B------:R-:W-:Y:S01]  /*4d60*/  VIADD R15, R36, 0x51 ;  /* 0x00000051240f7836 */ /* 0x000fe20000000000 */
[----:B------:R-:W-:-:S02]  /*4d70*/  ISETP.GE.AND P4, PT, R13, R224, PT ;  /* 0x000000e00d00720c */ /* 0x000fc40003f86270 */
[----:B------:R-:W-:Y:S02]  /*4d80*/  FSEL R3, R24, -INF , !P6 ;  /* 0xff80000018037808 */ /* 0x000fe40007000000 */
[----:B------:R-:W-:Y:S02]  /*4d90*/  FSEL R98, R12, -INF , !P3 ;  /* 0xff8000000c627808 */ /* 0x000fe40005800000 */
[----:B------:R-:W-:Y:S02]  /*4da0*/  ISETP.GT.AND P3, PT, R2, R13, PT ;  /* 0x0000000d0200720c */ /* 0x000fe40003f64270 */
[----:B------:R-:W-:Y:S02]  /*4db0*/  FSEL R97, R14, -INF , !P5 ;  /* 0xff8000000e617808 */ /* 0x000fe40006800000 */
[----:B------:R-:W-:Y:S02]  /*4dc0*/  ISETP.GT.AND P6, PT, R0, R15, PT ;  /* 0x0000000f0000720c */ /* 0x000fe40003fc4270 */
[----:B------:R-:W-:Y:S01]  /*4dd0*/  FSEL R125, R3, -INF , !P4 ;  /* 0xff800000037d7808 */ /* 0x000fe20006000000 */
[----:B------:R-:W-:Y:S01]  /*4de0*/  VIADD R3, R36, 0x58 ;  /* 0x0000005824037836 */ /* 0x000fe20000000000 */
[----:B------:R-:W-:-:S02]  /*4df0*/  ISETP.GE.AND P5, PT, R13, R227, PT ;  /* 0x000000e30d00720c */ /* 0x000fc40003fa6270 */
[----:B------:R-:W-:Y:S02]  /*4e00*/  ISETP.GT.AND P4, PT, R2, R15, PT ;  /* 0x0000000f0200720c */ /* 0x000fe40003f84270 */
[----:B------:R-:W-:Y:S02]  /*4e10*/  FSEL R13, R26, -INF , !P3 ;  /* 0xff8000001a0d7808 */ /* 0x000fe40005800000 */
[----:B------:R-:W-:Y:S01]  /*4e20*/  FSEL R14, R25, -INF , !P6 ;  /* 0xff800000190e7808 */ /* 0x000fe20007000000 */
[----:B---3--:R-:W-:Y:S01]  /*4e30*/  HMMA.16816.F32.BF16 R28, R4, R52, R20 ;  /* 0x00000034041c723c */ /* 0x008fe20000041814 */
[C---:B------:R-:W-:Y:S02]  /*4e40*/  ISETP.GE.AND P3, PT, R15.reuse, R224, PT ;  /* 0x000000e00f00720c */ /* 0x040fe40003f66270 */
[----:B------:R-:W-:Y:S02]  /*4e50*/  ISETP.GE.AND P6, PT, R15, R227, PT ;  /* 0x000000e30f00720c */ /* 0x000fe40003fc6270 */
[----:B------:R-:W-:-:S02]  /*4e60*/  FSEL R12, R27, -INF , !P4 ;  /* 0xff8000001b0c7808 */ /* 0x000fc40006000000 */
[----:B------:R-:W-:Y:S02]  /*4e70*/  FSEL R115, R13, -INF , !P5 ;  /* 0xff8000000d737808 */ /* 0x000fe40006800000 */
[-C--:B------:R-:W-:Y:S02]  /*4e80*/  ISETP.GT.AND P5, PT, R0, R3.reuse, PT ;  /* 0x000000030000720c */ /* 0x080fe40003fa4270 */
[----:B------:R-:W-:Y:S02]  /*4e90*/  FSEL R124, R14, -INF , !P3 ;  /* 0xff8000000e7c7808 */ /* 0x000fe40005800000 */
[----:B------:R-:W-:Y:S01]  /*4ea0*/  FSEL R99, R12, -INF , !P6 ;  /* 0xff8000000c637808 */ /* 0x000fe20007000000 */
[----:B------:R-:W-:Y:S01]  /*4eb0*/  VIADD R15, R36, 0x59 ;  /* 0x00000059240f7836 */ /* 0x000fe20000000000 */
[----:B------:R-:W-:Y:S02]  /*4ec0*/  ISETP.GT.AND P3, PT, R2, R3, PT ;  /* 0x000000030200720c */ /* 0x000fe40003f64270 */
[----:B------:R-:W-:-:S02]  /*4ed0*/  ISETP.GE.AND P4, PT, R3, R224, PT ;  /* 0x000000e00300720c */ /* 0x000fc40003f86270 */
[----:B------:R-:W-:Y:S02]  /*4ee0*/  ISETP.GE.AND P6, PT, R3, R227, PT ;  /* 0x000000e30300720c */ /* 0x000fe40003fc6270 */
[----:B------:R-:W-:Y:S01]  /*4ef0*/  FSEL R3, R16, -INF , !P5 ;  /* 0xff80000010037808 */ /* 0x000fe20006800000 */
[C---:B----4-:R-:W-:Y:S01]  /*4f00*/  HMMA.16816.F32.BF16 R20, R8.reuse, R40, R108 ;  /* 0x000000280814723c */ /* 0x050fe2000004186c */
[-C--:B------:R-:W-:Y:S01]  /*4f10*/  ISETP.GT.AND P5, PT, R0, R15.reuse, PT ;  /* 0x0000000f0000720c */ /* 0x080fe20003fa4270 */
[----:B------:R-:W-:Y:S01]  /*4f20*/  VIADD R13, R36, 0x60 ;  /* 0x00000060240d7836 */ /* 0x000fe20000000000 */
[----:B------:R-:W-:Y:S02]  /*4f30*/  FSEL R108, R3, -INF , !P4 ;  /* 0xff800000036c7808 */ /* 0x000fe40006000000 */
[----:B------:R-:W-:Y:S02]  /*4f40*/  ISETP.GT.AND P4, PT, R2, R15, PT ;  /* 0x0000000f0200720c */ /* 0x000fe40003f84270 */
[----:B------:R-:W-:Y:S01]  /*4f50*/  FSEL R3, R18, -INF , !P3 ;  /* 0xff80000012037808 */ /* 0x000fe20005800000 */
[----:B------:R-:W-:Y:S01]  /*4f60*/  HMMA.16816.F32.BF16 R44, R8, R42, R92 ;  /* 0x0000002a082c723c */ /* 0x000fe2000004185c */
[----:B------:R-:W-:Y:S01]  /*4f70*/  FSEL R12, R17, -INF , !P5 ;  /* 0xff800000110c7808 */ /* 0x000fe20006800000 */
[----:B------:R-:W-:Y:S01]  /*4f80*/  LDSM.16.M88.4 R40, [R65+0x6800] ;  /* 0x006800004128783b */ /* 0x000fe20000000200 */
[----:B------:R-:W-:-:S02]  /*4f90*/  FSEL R14, R19, -INF , !P4 ;  /* 0xff800000130e7808 */ /* 0x000fc40006000000 */
[----:B------:R-:W-:Y:S02]  /*4fa0*/  FSEL R92, R3, -INF , !P6 ;  /* 0xff800000035c7808 */ /* 0x000fe40007000000 */
[----:B------:R-:W-:Y:S01]  /*4fb0*/  ISETP.GT.AND P6, PT, R0, R13, PT ;  /* 0x0000000d0000720c */ /* 0x000fe20003fc4270 */
[----:B------:R-:W-:Y:S01]  /*4fc0*/  HMMA.16816.F32.BF16 R16, R4, R54, R56 ;  /* 0x000000360410723c */ /* 0x000fe20000041838 */
[CC--:B------:R-:W-:Y:S01]  /*4fd0*/  ISETP.GE.AND P3, PT, R15.reuse, R224.reuse, PT ;  /* 0x000000e00f00720c */ /* 0x0c0fe20003f66270 */
[----:B------:R-:W2:Y:S01]  /*4fe0*/  LDSM.16.M88.4 R52, [R67+0x6000] ;  /* 0x006000004334783b */ /* 0x000ea20000000200 */
[----:B------:R-:W-:Y:S01]  /*4ff0*/  ISETP.GE.AND P5, PT, R15, R227, PT ;  /* 0x000000e30f00720c */ /* 0x000fe20003fa6270 */
[----:B------:R-:W-:Y:S01]  /*5000*/  VIADD R15, R36, 0x61 ;  /* 0x00000061240f7836 */ /* 0x000fe20000000000 */
[----:B------:R-:W-:Y:S02]  /*5010*/  ISETP.GE.AND P4, PT, R13, R224, PT ;  /* 0x000000e00d00720c */ /* 0x000fe40003f86270 */
[----:B------:R-:W-:-:S02]  /*5020*/  FSEL R3, R28, -INF , !P6 ;  /* 0xff8000001c037808 */ /* 0x000fc40007000000 */
        /* <DEDUP_REMOVED lines=10> */
[----:B-1----:R-:W-:Y:S01]  /*50d0*/  HMMA.16816.F32.BF16 R24, R4, R48, R20 ;  /* 0x000000300418723c */ /* 0x002fe20000041814 */
        /* <DEDUP_REMOVED lines=12> */
[----:B------:R-:W-:Y:S01]  /*51a0*/  HMMA.16816.F32.BF16 R20, R8, R32, R80 ;  /* 0x000000200814723c */ /* 0x000fe20000041850 */
[-C--:B------:R-:W-:Y:S01]  /*51b0*/  ISETP.GT.AND P5, PT, R0, R15.reuse, PT ;  /* 0x0000000f0000720c */ /* 0x080fe20003fa4270 */
[----:B------:R-:W-:Y:S01]  /*51c0*/  VIADD R13, R36, 0x70 ;  /* 0x00000070240d7836 */ /* 0x000fe20000000000 */
[----:B------:R-:W-:Y:S02]  /*51d0*/  FSEL R110, R3, -INF , !P4 ;  /* 0xff800000036e7808 */ /* 0x000fe40006000000 */
[----:B------:R-:W-:Y:S02]  /*51e0*/  ISETP.GT.AND P4, PT, R2, R15, PT ;  /* 0x0000000f0200720c */ /* 0x000fe40003f84270 */
[----:B------:R-:W-:-:S02]  /*51f0*/  FSEL R3, R18, -INF , !P3 ;  /* 0xff80000012037808 */ /* 0x000fc40005800000 */
[----:B------:R-:W-:Y:S02]  /*5200*/  FSEL R12, R17, -INF , !P5 ;  /* 0xff800000110c7808 */ /* 0x000fe40006800000 */
[----:B------:R-:W-:Y:S02]  /*5210*/  FSEL R14, R19, -INF , !P4 ;  /* 0xff800000130e7808 */ /* 0x000fe40006000000 */
[----:B------:R-:W-:Y:S01]  /*5220*/  FSEL R80, R3, -INF , !P6 ;  /* 0xff80000003507808 */ /* 0x000fe20007000000 */
[----:B------:R-:W-:Y:S01]  /*5230*/  HMMA.16816.F32.BF16 R16, R4, R50, R44 ;  /* 0x000000320410723c */ /* 0x000fe2000004182c */
[----:B------:R-:W-:Y:S01]  /*5240*/  ISETP.GT.AND P6, PT, R0, R13, PT ;  /* 0x0000000d0000720c */ /* 0x000fe20003fc4270 */
[----:B------:R-:W1:Y:S01]  /*5250*/  LDSM.16.M88.4 R48, [R67+0x6800] ;  /* 0x006800004330783b */ /* 0x000e620000000200 */
[CC--:B------:R-:W-:Y:S02]  /*5260*/  ISETP.GE.AND P3, PT, R15.reuse, R224.reuse, PT ;  /* 0x000000e00f00720c */ /* 0x0c0fe40003f66270 */
[----:B------:R-:W-:Y:S01]  /*5270*/  ISETP.GE.AND P5, PT, R15, R227, PT ;  /* 0x000000e30f00720c */ /* 0x000fe20003fa6270 */
[----:B------:R-:W-:Y:S01]  /*5280*/  VIADD R15, R36, 0x71 ;  /* 0x00000071240f7836 */ /* 0x000fe20000000000 */
[----:B------:R-:W-:Y:S01]  /*5290*/  ISETP.GE.AND P4, PT, R13, R224, PT ;  /* 0x000000e00d00720c */ /* 0x000fe20003f86270 */
[----:B------:R-:W-:Y:S01]  /*52a0*/  HMMA.16816.F32.BF16 R56, R8, R34, R196 ;  /* 0x000000220838723c */ /* 0x000fe200000418c4 */
[----:B------:R-:W-:Y:S01]  /*52b0*/  FSEL R3, R24, -INF , !P6 ;  /* 0xff80000018037808 */ /* 0x000fe20007000000 */
[----:B------:R-:W3:Y:S01]  /*52c0*/  LDSM.16.M88.4 R32, [R65+0x7000] ;  /* 0x007000004120783b */ /* 0x000ee20000000200 */
[----:B------:R-:W-:-:S02]  /*52d0*/  FSEL R82, R12, -INF , !P3 ;  /* 0xff8000000c527808 */ /* 0x000fc40005800000 */
[----:B------:R-:W-:Y:S01]  /*52e0*/  ISETP.GT.AND P3, PT, R2, R13, PT ;  /* 0x0000000d0200720c */ /* 0x000fe20003f64270 */
[----:B------:R-:W-:Y:S01]  /*52f0*/  LDSM.16.M88.4 R44, [R65+0x7800] ;  /* 0x00780000412c783b */ /* 0x000fe20000000200 */
[----:B------:R-:W-:Y:S02]  /*5300*/  FSEL R81, R14, -INF , !P5 ;  /* 0xff8000000e517808 */ /* 0x000fe40006800000 */
[----:B------:R-:W-:Y:S02]  /*5310*/  ISETP.GT.AND P6, PT, R0, R15, PT ;  /* 0x0000000f0000720c */ /* 0x000fe40003fc4270 */
[----:B------:R-:W-:Y:S01]  /*5320*/  FSEL R143, R3, -INF , !P4 ;  /* 0xff800000038f7808 */ /* 0x000fe20006000000 */
[----:B------:R-:W-:Y:S01]  /*5330*/  VIADD R3, R36, 0x78 ;  /* 0x0000007824037836 */ /* 0x000fe20000000000 */
[----:B------:R-:W-:Y:S02]  /*5340*/  ISETP.GE.AND P5, PT, R13, R227, PT ;  /* 0x000000e30d00720c */ /* 0x000fe40003fa6270 */
[----:B------:R-:W-:-:S02]  /*5350*/  ISETP.GT.AND P4, PT, R2, R15, PT ;  /* 0x0000000f0200720c */ /* 0x000fc40003f84270 */
[----:B------:R-:W-:Y:S02]  /*5360*/  FSEL R13, R26, -INF , !P3 ;  /* 0xff8000001a0d7808 */ /* 0x000fe40005800000 */
[----:B------:R-:W-:Y:S01]  /*5370*/  FSEL R14, R25, -INF , !P6 ;  /* 0xff800000190e7808 */ /* 0x000fe20007000000 */
[----:B--2---:R-:W-:Y:S01]  /*5380*/  HMMA.16816.F32.BF16 R28, R4, R52, R20 ;  /* 0x00000034041c723c */ /* 0x004fe20000041814 */
[C---:B------:R-:W-:Y:S02]  /*5390*/  ISETP.GE.AND P3, PT, R15.reuse, R224, PT ;  /* 0x000000e00f00720c */ /* 0x040fe40003f66270 */
[----:B------:R-:W-:Y:S02]  /*53a0*/  ISETP.GE.AND P6, PT, R15, R227, PT ;  /* 0x000000e30f00720c */ /* 0x000fe40003fc6270 */
[----:B------:R-:W-:Y:S02]  /*53b0*/  FSEL R12, R27, -INF , !P4 ;  /* 0xff8000001b0c7808 */ /* 0x000fe40006000000 */
[----:B------:R-:W-:-:S02]  /*53c0*/  FSEL R130, R13, -INF , !P5 ;  /* 0xff8000000d827808 */ /* 0x000fc40006800000 */
[-C--:B------:R-:W-:Y:S02]  /*53d0*/  ISETP.GT.AND P5, PT, R0, R3.reuse, PT ;  /* 0x000000030000720c */ /* 0x080fe40003fa4270 */
[----:B------:R-:W-:Y:S02]  /*53e0*/  FSEL R136, R14, -INF , !P3 ;  /* 0xff8000000e887808 */ /* 0x000fe40005800000 */
[----:B------:R-:W-:Y:S01]  /*53f0*/  FSEL R127, R12, -INF , !P6 ;  /* 0xff8000000c7f7808 */ /* 0x000fe20007000000 */
[----:B------:R-:W-:Y:S01]  /*5400*/  VIADD R15, R36, 0x79 ;  /* 0x00000079240f7836 */ /* 0x000fe20000000000 */
[----:B------:R-:W-:Y:S02]  /*5410*/  ISETP.GT.AND P3, PT, R2, R3, PT ;  /* 0x000000030200720c */ /* 0x000fe40003f64270 */
[C---:B------:R-:W-:Y:S02]  /*5420*/  ISETP.GE.AND P4, PT, R3.reuse, R224, PT ;  /* 0x000000e00300720c */ /* 0x040fe40003f86270 */
[----:B------:R-:W-:-:S02]  /*5430*/  ISETP.GE.AND P6, PT, R3, R227, PT ;  /* 0x000000e30300720c */ /* 0x000fc40003fc6270 */
[----:B------:R-:W-:Y:S01]  /*5440*/  FSEL R3, R16, -INF , !P5 ;  /* 0xff80000010037808 */ /* 0x000fe20006800000 */
[----:B------:R-:W-:Y:S01]  /*5450*/  HMMA.16816.F32.BF16 R20, R8, R40, R204 ;  /* 0x000000280814723c */ /* 0x000fe200000418cc */
[-C--:B------:R-:W-:Y:S01]  /*5460*/  ISETP.GT.AND P5, PT, R0, R15.reuse, PT ;  /* 0x0000000f0000720c */ /* 0x080fe20003fa4270 */
[----:B------:R-:W-:Y:S01]  /*5470*/  VIADD R13, R36, 0x80 ;  /* 0x00000080240d7836 */ /* 0x000fe20000000000 */
[----:B------:R-:W-:Y:S02]  /*5480*/  FSEL R131, R3, -INF , !P4 ;  /* 0xff80000003837808 */ /* 0x000fe40006000000 */
[----:B------:R-:W-:Y:S02]  /*5490*/  ISETP.GT.AND P4, PT, R2, R15, PT ;  /* 0x0000000f0200720c */ /* 0x000fe40003f84270 */
[----:B------:R-:W-:Y:S02]  /*54a0*/  FSEL R3, R18, -INF , !P3 ;  /* 0xff80000012037808 */ /* 0x000fe40005800000 */
[----:B------:R-:W-:-:S02]  /*54b0*/  FSEL R12, R17, -INF , !P5 ;  /* 0xff800000110c7808 */ /* 0x000fc40006800000 */
[----:B------:R-:W-:Y:S02]  /*54c0*/  FSEL R14, R19, -INF , !P4 ;  /* 0xff800000130e7808 */ /* 0x000fe40006000000 */
[----:B------:R-:W-:Y:S01]  /*54d0*/  FSEL R83, R3, -INF , !P6 ;  /* 0xff80000003537808 */ /* 0x000fe20007000000 */
[----:B------:R-:W-:Y:S01]  /*54e0*/  HMMA.16816.F32.BF16 R16, R4, R54, R56 ;  /* 0x000000360410723c */ /* 0x000fe20000041838 */
[----:B------:R-:W-:Y:S01]  /*54f0*/  ISETP.GT.AND P6, PT, R0, R13, PT ;  /* 0x0000000d0000720c */ /* 0x000fe20003fc4270 */
[----:B------:R-:W2:Y:S01]  /*5500*/  LDSM.16.M88.4 R52, [R67+0x7000] ;  /* 0x007000004334783b */ /* 0x000ea20000000200 */
[CC--:B------:R-:W-:Y:S02]  /*5510*/  ISETP.GE.AND P3, PT, R15.reuse, R224.reuse, PT ;  /* 0x000000e00f00720c */ /* 0x0c0fe40003f66270 */
[----:B------:R-:W-:Y:S01]  /*5520*/  ISETP.GE.AND P5, PT, R15, R227, PT ;  /* 0x000000e30f00720c */ /* 0x000fe20003fa6270 */
[----:B------:R-:W-:Y:S01]  /*5530*/  VIADD R15, R36, 0x81 ;  /* 0x00000081240f7836 */ /* 0x000fe20000000000 */
[----:B------:R-:W-:-:S02]  /*5540*/  ISETP.GE.AND P4, PT, R13, R224, PT ;  /* 0x000000e00d00720c */ /* 0x000fc40003f86270 */
[----:B------:R-:W-:Y:S02]  /*5550*/  FSEL R3, R28, -INF , !P6 ;  /* 0xff8000001c037808 */ /* 0x000fe40007000000 */
[----:B------:R-:W-:Y:S02]  /*5560*/  FSEL R128, R12, -INF , !P3 ;  /* 0xff8000000c807808 */ /* 0x000fe40005800000 */
[----:B------:R-:W-:Y:S01]  /*5570*/  ISETP.GT.AND P3, PT, R2, R13, PT ;  /* 0x0000000d0200720c */ /* 0x000fe20003f64270 */
[----:B------:R-:W-:Y:S01]  /*5580*/  HMMA.16816.F32.BF16 R40, R8, R42, R212 ;  /* 0x0000002a0828723c */ /* 0x000fe200000418d4 */
        /* <DEDUP_REMOVED lines=21> */
[----:B---3--:R-:W-:Y:S01]  /*56e0*/  HMMA.16816.F32.BF16 R20, R8, R32, R216 ;  /* 0x000000200814723c */ /* 0x008fe200000418d8 */
        /* <DEDUP_REMOVED lines=10> */
[----:B------:R-:W-:Y:S01]  /*5790*/  LDSM.16.M88.4 R40, [R65+0x8000] ;  /* 0x008000004128783b */ /* 0x000fe20000000200 */
[CC--:B------:R-:W-:Y:S02]  /*57a0*/  ISETP.GE.AND P3, PT, R15.reuse, R224.reuse, PT ;  /* 0x000000e00f00720c */ /* 0x0c0fe40003f66270 */
[----:B------:R-:W-:Y:S01]  /*57b0*/  ISETP.GE.AND P5, PT, R15, R227, PT ;  /* 0x000000e30f00720c */ /* 0x000fe20003fa6270 */
[----:B------:R-:W-:Y:S01]  /*57c0*/  VIADD R15, R36, 0x91 ;  /* 0x00000091240f7836 */ /* 0x000fe20000000000 */
[----:B------:R-:W-:Y:S01]  /*57d0*/  ISETP.GE.AND P4, PT, R13, R224, PT ;  /* 0x000000e00d00720c */ /* 0x000fe20003f86270 */
[----:B------:R-:W-:Y:S01]  /*57e0*/  HMMA.16816.F32.BF16 R56, R8, R34, R232 ;  /* 0x000000220838723c */ /* 0x000fe200000418e8 */
[----:B------:R-:W-:Y:S01]  /*57f0*/  FSEL R3, R24, -INF , !P6 ;  /* 0xff80000018037808 */ /* 0x000fe20007000000 */
[----:B------:R-:W1:Y:S01]  /*5800*/  LDSM.16.M88.4 R32, [R67+0x7800] ;  /* 0x007800004320783b */ /* 0x000e620000000200 */
        /* <DEDUP_REMOVED lines=18> */
[----:B------:R-:W-:Y:S02]  /*5930*/  FSEL R150, R12, -INF , !P6 ;  /* 0xff8000000c967808 */ /* 0x000fe40007000000 */
[----:B------:R-:W-:Y:S02]  /*5940*/  ISETP.GT.AND P3, PT, R2, R3, PT ;  /* 0x000000030200720c */ /* 0x000fe40003f64270 */
[C---:B------:R-:W-:Y:S02]  /*5950*/  ISETP.GE.AND P4, PT, R3.reuse, R224, PT ;  /* 0x000000e00300720c */ /* 0x040fe40003f86270 */
[----:B------:R-:W-:-:S02]  /*5960*/  ISETP.GE.AND P6, PT, R3, R227, PT ;  /* 0x000000e30300720c */ /* 0x000fc40003fc6270 */
[----:B------:R-:W-:Y:S01]  /*5970*/  FSEL R3, R16, -INF , !P5 ;  /* 0xff80000010037808 */ /* 0x000fe20006800000 */
[C---:B------:R-:W-:Y:S01]  /*5980*/  VIADD R15, R36.reuse, 0x99 ;  /* 0x00000099240f7836 */ /* 0x040fe20000000000 */
[----:B------:R-:W-:Y:S01]  /*5990*/  HMMA.16816.F32.BF16 R20, R8, R44, R144 ;  /* 0x0000002c0814723c */ /* 0x000fe20000041890 */
[----:B------:R-:W-:Y:S01]  /*59a0*/  VIADD R13, R36, 0xa0 ;  /* 0x000000a0240d7836 */ /* 0x000fe20000000000 */
[----:B------:R-:W-:Y:S02]  /*59b0*/  FSEL R147, R3, -INF , !P4 ;  /* 0xff80000003937808 */ /* 0x000fe40006000000 */
[----:B------:R-:W-:Y:S02]  /*59c0*/  FSEL R3, R18, -INF , !P3 ;  /* 0xff80000012037808 */ /* 0x000fe40005800000 */
[-C--:B------:R-:W-:Y:S02]  /*59d0*/  ISETP.GT.AND P5, PT, R0, R15.reuse, PT ;  /* 0x0000000f0000720c */ /* 0x080fe40003fa4270 */
[----:B------:R-:W-:-:S02]  /*59e0*/  ISETP.GT.AND P4, PT, R2, R15, PT ;  /* 0x0000000f0200720c */ /* 0x000fc40003f84270 */
[----:B------:R-:W-:Y:S02]  /*59f0*/  FSEL R142, R3, -INF , !P6 ;  /* 0xff800000038e7808 */ /* 0x000fe40007000000 */
[----:B------:R-:W-:Y:S02]  /*5a00*/  ISETP.GT.AND P6, PT, R0, R13, PT ;  /* 0x0000000d0000720c */ /* 0x000fe40003fc4270 */
[----:B------:R-:W-:Y:S02]  /*5a10*/  FSEL R12, R17, -INF , !P5 ;  /* 0xff800000110c7808 */ /* 0x000fe40006800000 */
[----:B------:R-:W-:Y:S02]  /*5a20*/  FSEL R14, R19, -INF , !P4 ;  /* 0xff800000130e7808 */ /* 0x000fe40006000000 */
[CC--:B------:R-:W-:Y:S01]  /*5a30*/  ISETP.GE.AND P3, PT, R15.reuse, R224.reuse, PT ;  /* 0x000000e00f00720c */ /* 0x0c0fe20003f66270 */
[----:B------:R-:W-:Y:S01]  /*5a40*/  HMMA.16816.F32.BF16 R16, R4, R54, R56 ;  /* 0x000000360410723c */ /* 0x000fe20000041838 */
[----:B------:R-:W-:Y:S01]  /*5a50*/  ISETP.GE.AND P5, PT, R15, R227, PT ;  /* 0x000000e30f00720c */ /* 0x000fe20003fa6270 */
[----:B------:R-:W-:Y:S01]  /*5a60*/  VIADD R15, R36, 0xa1 ;  /* 0x000000a1240f7836 */ /* 0x000fe20000000000 */
[----:B------:R-:W-:Y:S01]  /*5a70*/  ISETP.GE.AND P4, PT, R13, R224, PT ;  /* 0x000000e00d00720c */ /* 0x000fe20003f86270 */
[----:B------:R-:W2:Y:S01]  /*5a80*/  LDSM.16.M88.4 R52, [R67+0x8000] ;  /* 0x008000004334783b */ /* 0x000ea20000000200 */
[----:B------:R-:W-:-:S02]  /*5a90*/  FSEL R3, R28, -INF , !P6 ;  /* 0xff8000001c037808 */ /* 0x000fc40007000000 */
[----:B------:R-:W-:Y:S01]  /*5aa0*/  FSEL R145, R12, -INF , !P3 ;  /* 0xff8000000c917808 */ /* 0x000fe20005800000 */
[----:B------:R-:W-:Y:S01]  /*5ab0*/  HMMA.16816.F32.BF16 R44, R8, R46, R236 ;  /* 0x0000002e082c723c */ /* 0x000fe200000418ec */
[----:B------:R-:W-:Y:S01]  /*5ac0*/  FSEL R169, R3, -INF , !P4 ;  /* 0xff80000003a97808 */ /* 0x000fe20006000000 */
[----:B------:R-:W-:Y:S01]  /*5ad0*/  LDSM.16.M88.4 R56, [R65+0x9000] ;  /* 0x009000004138783b */ /* 0x000fe20000000200 */
[----:B------:R-:W-:Y:S02]  /*5ae0*/  ISETP.GT.AND P3, PT, R2, R13, PT ;  /* 0x0000000d0200720c */ /* 0x000fe40003f64270 */
[-C--:B------:R-:W-:Y:S02]  /*5af0*/  ISETP.GT.AND P6, PT, R0, R15.reuse, PT ;  /* 0x0000000f0000720c */ /* 0x080fe40003fc4270 */
[----:B------:R-:W-:Y:S02]  /*5b00*/  ISETP.GT.AND P4, PT, R2, R15, PT ;  /* 0x0000000f0200720c */ /* 0x000fe40003f84270 */
[----:B------:R-:W-:Y:S01]  /*5b10*/  FSEL R146, R14, -INF , !P5 ;  /* 0xff8000000e927808 */ /* 0x000fe20006800000 */
[----:B------:R-:W-:Y:S01]  /*5b20*/  VIADD R3, R36, 0xa8 ;  /* 0x000000a824037836 */ /* 0x000fe20000000000 */
[----:B------:R-:W-:-:S02]  /*5b30*/  ISETP.GE.AND P5, PT, R13, R227, PT ;  /* 0x000000e30d00720c */ /* 0x000fc40003fa6270 */
[----:B------:R-:W-:Y:S02]  /*5b40*/  FSEL R13, R30, -INF , !P3 ;  /* 0xff8000001e0d7808 */ /* 0x000fe40005800000 */
[----:B------:R-:W-:Y:S02]  /*5b50*/  FSEL R14, R29, -INF , !P6 ;  /* 0xff8000001d0e7808 */ /* 0x000fe40007000000 */
[----:B------:R-:W-:Y:S02]  /*5b60*/  FSEL R12, R31, -INF , !P4 ;  /* 0xff8000001f0c7808 */ /* 0x000fe40006000000 */
[----:B------:R-:W3:Y:S01]  /*5b70*/  LDSM.16.M88.4 R28, [R65+0x8800] ;  /* 0x00880000411c783b */ /* 0x000ee20000000200 */
[C---:B------:R-:W-:Y:S01]  /*5b80*/  ISETP.GE.AND P3, PT, R15.reuse, R224, PT ;  /* 0x000000e00f00720c */ /* 0x040fe20003f66270 */
[----:B-1----:R-:W-:Y:S01]  /*5b90*/  HMMA.16816.F32.BF16 R24, R4, R32, R20 ;  /* 0x000000200418723c */ /* 0x002fe20000041814 */
[----:B------:R-:W-:Y:S02]  /*5ba0*/  ISETP.GE.AND P6, PT, R15, R227, PT ;  /* 0x000000e30f00720c */ /* 0x000fe40003fc6270 */
        /* <DEDUP_REMOVED lines=20> */
[----:B------:R-:W1:Y:S01]  /*5cf0*/  LDSM.16.M88.4 R44, [R67+0x9000] ;  /* 0x00900000432c783b */ /* 0x000e620000000200 */
[----:B------:R-:W-:Y:S01]  /*5d00*/  ISETP.GE.AND P3, PT, R15, R224, PT ;  /* 0x000000e00f00720c */ /* 0x000fe20003f66270 */
[----:B------:R-:W-:-:S04]  /*5d10*/  DEPBAR.LE SB0, 0x0 ;  /* 0x000080000000791a */ /* 0x000fc80000000000 */
        /* <DEDUP_REMOVED lines=8> */
[----:B------:R-:W-:Y:S01]  /*5da0*/  BAR.SYNC.DEFER_BLOCKING 0x0 ;  /* 0x0000000000007b1d */ /* 0x000fe20000010000 */
[----:B------:R-:W-:-:S02]  /*5db0*/  ISETP.GT.AND P6, PT, R0, R15, PT ;  /* 0x0000000f0000720c */ /* 0x000fc40003fc4270 */
[----:B------:R-:W-:Y:S01]  /*5dc0*/  FSEL R174, R3, -INF , !P4 ;  /* 0xff80000003ae7808 */ /* 0x000fe20006000000 */
[----:B------:R-:W-:Y:S01]  /*5dd0*/  VIADD R3, R36, 0xb8 ;  /* 0x000000b824037836 */ /* 0x000fe20000000000 */
[----:B------:R-:W-:Y:S02]  /*5de0*/  ISETP.GE.AND P5, PT, R13, R227, PT ;  /* 0x000000e30d00720c */ /* 0x000fe40003fa6270 */
[----:B------:R-:W-:Y:S02]  /*5df0*/  ISETP.GT.AND P4, PT, R2, R15, PT ;  /* 0x0000000f0200720c */ /* 0x000fe40003f84270 */
[----:B------:R-:W-:Y:S02]  /*5e00*/  FSEL R13, R26, -INF , !P3 ;  /* 0xff8000001a0d7808 */ /* 0x000fe40005800000 */
[----:B------:R-:W-:Y:S01]  /*5e10*/  FSEL R14, R25, -INF , !P6 ;  /* 0xff800000190e7808 */ /* 0x000fe20007000000 */
[----:B--2---:R-:W-:Y:S01]  /*5e20*/  HMMA.16816.F32.BF16 R32, R4, R52, R20 ;  /* 0x000000340420723c */ /* 0x004fe20000041814 */
[----:B------:R-:W-:-:S02]  /*5e30*/  ISETP.GE.AND P3, PT, R15, R224, PT ;  /* 0x000000e00f00720c */ /* 0x000fc40003f66270 */
[----:B------:R-:W-:Y:S02]  /*5e40*/  ISETP.GE.AND P6, PT, R15, R227, PT ;  /* 0x000000e30f00720c */ /* 0x000fe40003fc6270 */
[----:B------:R-:W-:Y:S02]  /*5e50*/  FSEL R12, R27, -INF , !P4 ;  /* 0xff8000001b0c7808 */ /* 0x000fe40006000000 */
[----:B------:R-:W-:Y:S02]  /*5e60*/  FSEL R165, R13, -INF , !P5 ;  /* 0xff8000000da57808 */ /* 0x000fe40006800000 */
[----:B------:R-:W-:Y:S02]  /*5e70*/  ISETP.GT.AND P5, PT, R0, R3, PT ;  /* 0x000000030000720c */ /* 0x000fe40003fa4270 */
[----:B------:R-:W-:Y:S02]  /*5e80*/  FSEL R172, R14, -INF , !P3 ;  /* 0xff8000000eac7808 */ /* 0x000fe40005800000 */
[----:B------:R-:W-:-:S02]  /*5e90*/  FSEL R164, R12, -INF , !P6 ;  /* 0xff8000000ca47808 */ /* 0x000fc40007000000 */
[----:B------:R-:W-:Y:S02]  /*5ea0*/  ISETP.GT.AND P3, PT, R2, R3, PT ;  /* 0x000000030200720c */ /* 0x000fe40003f64270 */
[C---:B------:R-:W-:Y:S02]  /*5eb0*/  ISETP.GE.AND P4, PT, R3.reuse, R224, PT ;  /* 0x000000e00300720c */ /* 0x040fe40003f86270 */
[----:B------:R-:W-:Y:S01]  /*5ec0*/  ISETP.GE.AND P6, PT, R3, R227, PT ;  /* 0x000000e30300720c */ /* 0x000fe20003fc6270 */
[----:B------:R-:W-:Y:S01]  /*5ed0*/  VIADD R15, R36, 0xb9 ;  /* 0x000000b9240f7836 */ /* 0x000fe20000000000 */
[----:B------:R-:W-:Y:S01]  /*5ee0*/  FSEL R3, R16, -INF , !P5 ;  /* 0xff80000010037808 */ /* 0x000fe20006800000 */
[----:B---3--:R-:W-:Y:S01]  /*5ef0*/  HMMA.16816.F32.BF16 R20, R8, R28, R176 ;  /* 0x0000001c0814723c */ /* 0x008fe200000418b0 */
[----:B------:R-:W-:Y:S02]  /*5f00*/  VIADD R13, R36, 0xc0 ;  /* 0x000000c0240d7836 */ /* 0x000fe40000000000 */
[----:B------:R-:W-:-:S02]  /*5f10*/  FSEL R171, R3, -INF , !P4 ;  /* 0xff80000003ab7808 */ /* 0x000fc40006000000 */
[----:B------:R-:W-:Y:S02]  /*5f20*/  FSEL R3, R18, -INF , !P3 ;  /* 0xff80000012037808 */ /* 0x000fe40005800000 */
[-C--:B------:R-:W-:Y:S01]  /*5f30*/  ISETP.GT.AND P5, PT, R0, R15.reuse, PT ;  /* 0x0000000f0000720c */ /* 0x080fe20003fa4270 */
[----:B------:R-:W-:Y:S01]  /*5f40*/  HMMA.16816.F32.BF16 R40, R4, R54, R40 ;  /* 0x000000360428723c */ /* 0x000fe20000041828 */
[----:B------:R-:W-:Y:S02]  /*5f50*/  ISETP.GT.AND P4, PT, R2, R15, PT ;  /* 0x0000000f0200720c */ /* 0x000fe40003f84270 */
[----:B------:R-:W-:Y:S02]  /*5f60*/  FSEL R163, R3, -INF , !P6 ;  /* 0xff80000003a37808 */ /* 0x000fe40007000000 */
[----:B------:R-:W-:Y:S02]  /*5f70*/  ISETP.GE.AND P3, PT, R15, R224, PT ;  /* 0x000000e00f00720c */ /* 0x000fe40003f66270 */
[----:B------:R-:W-:-:S02]  /*5f80*/  FSEL R12, R17, -INF , !P5 ;  /* 0xff800000110c7808 */ /* 0x000fc40006800000 */
[----:B------:R-:W-:Y:S02]  /*5f90*/  ISETP.GT.AND P6, PT, R0, R13, PT ;  /* 0x0000000d0000720c */ /* 0x000fe40003fc4270 */
[----:B------:R-:W-:Y:S02]  /*5fa0*/  FSEL R14, R19, -INF , !P4 ;  /* 0xff800000130e7808 */ /* 0x000fe40006000000 */
[----:B------:R-:W-:Y:S01]  /*5fb0*/  ISETP.GE.AND P5, PT, R15, R227, PT ;  /* 0x000000e30f00720c */ /* 0x000fe20003fa6270 */
[----:B------:R-:W-:Y:S01]  /*5fc0*/  VIADD R15, R36, 0xc1 ;  /* 0x000000c1240f7836 */ /* 0x000fe20000000000 */
[----:B------:R-:W-:Y:S02]  /*5fd0*/  FSEL R167, R12, -INF , !P3 ;  /* 0xff8000000ca77808 */ /* 0x000fe40005800000 */
[----:B------:R-:W-:Y:S02]  /*5fe0*/  ISETP.GE.AND P4, PT, R13, R224, PT ;  /* 0x000000e00d00720c */ /* 0x000fe40003f86270 */
[----:B------:R-:W-:-:S02]  /*5ff0*/  FSEL R3, R32, -INF , !P6 ;  /* 0xff80000020037808 */ /* 0x000fc40007000000 */
[----:B------:R-:W-:Y:S01]  /*6000*/  ISETP.GT.AND P3, PT, R2, R13, PT ;  /* 0x0000000d0200720c */ /* 0x000fe20003f64270 */
[----:B------:R-:W-:Y:S01]  /*6010*/  HMMA.16816.F32.BF16 R24, R8, R30, R248 ;  /* 0x0000001e0818723c */ /* 0x000fe200000418f8 */
[----:B------:R-:W-:Y:S01]  /*6020*/  ISETP.GE.AND P6, PT, R13, R227, PT ;  /* 0x000000e30d00720c */ /* 0x000fe20003fc6270 */
[----:B------:R-:W-:Y:S01]  /*6030*/  VIADD R13, R36, 0xc8 ;  /* 0x000000c8240d7836 */ /* 0x000fe20000000000 */
[----:B------:R-:W-:Y:S02]  /*6040*/  FSEL R181, R3, -INF , !P4 ;  /* 0xff80000003b57808 */ /* 0x000fe40006000000 */
[----:B------:R-:W-:Y:S02]  /*6050*/  FSEL R166, R14, -INF , !P5 ;  /* 0xff8000000ea67808 */ /* 0x000fe40006800000 */
[----:B------:R-:W-:Y:S02]  /*6060*/  FSEL R3, R34, -INF , !P3 ;  /* 0xff80000022037808 */ /* 0x000fe40005800000 */
[-C--:B------:R-:W-:Y:S01]  /*6070*/  ISETP.GT.AND P5, PT, R0, R15.reuse, PT ;  /* 0x0000000f0000720c */ /* 0x080fe20003fa4270 */
[----:B------:R-:W-:Y:S01]  /*6080*/  HMMA.16816.F32.BF16 R28, R4, R48, R20 ;  /* 0x00000030041c723c */ /* 0x000fe20000041814 */
[----:B------:R-:W-:-:S02]  /*6090*/  ISETP.GT.AND P4, PT, R2, R15, PT ;  /* 0x0000000f0200720c */ /* 0x000fc40003f84270 */
[----:B------:R-:W-:Y:S02]  /*60a0*/  FSEL R175, R3, -INF , !P6 ;  /* 0xff80000003af7808 */ /* 0x000fe40007000000 */
[----:B------:R-:W-:Y:S02]  /*60b0*/  ISETP.GE.AND P3, PT, R15, R224, PT ;  /* 0x000000e00f00720c */ /* 0x000fe40003f66270 */
[----:B------:R-:W-:Y:S02]  /*60c0*/  FSEL R12, R33, -INF , !P5 ;  /* 0xff800000210c7808 */ /* 0x000fe40006800000 */
[----:B------:R-:W-:Y:S02]  /*60d0*/  ISETP.GT.AND P6, PT, R0, R13, PT ;  /* 0x0000000d0000720c */ /* 0x000fe40003fc4270 */
[----:B------:R-:W-:Y:S02]  /*60e0*/  FSEL R14, R35, -INF , !P4 ;  /* 0xff800000230e7808 */ /* 0x000fe40006000000 */
[----:B------:R-:W-:Y:S01]  /*60f0*/  ISETP.GE.AND P5, PT, R15, R227, PT ;  /* 0x000000e30f00720c */ /* 0x000fe20003fa6270 */
[----:B------:R-:W-:Y:S01]  /*6100*/  VIADD R15, R36, 0xc9 ;  /* 0x000000c9240f7836 */ /* 0x000fe20000000000 */
[----:B------:R-:W-:-:S02]  /*6110*/  FSEL R179, R12, -INF , !P3 ;  /* 0xff8000000cb37808 */ /* 0x000fc40005800000 */
[C---:B------:R-:W-:Y:S02]  /*6120*/  ISETP.GE.AND P4, PT, R13.reuse, R224, PT ;  /* 0x000000e00d00720c */ /* 0x040fe40003f86270 */
[----:B------:R-:W-:Y:S02]  /*6130*/  FSEL R3, R40, -INF , !P6 ;  /* 0xff80000028037808 */ /* 0x000fe40007000000 */
[----:B------:R-:W-:Y:S01]  /*6140*/  ISETP.GT.AND P3, PT, R2, R13, PT ;  /* 0x0000000d0200720c */ /* 0x000fe20003f64270 */
[----:B------:R-:W-:Y:S01]  /*6150*/  HMMA.16816.F32.BF16 R16, R8, R56, R192 ;  /* 0x000000380810723c */ /* 0x000fe200000418c0 */
[----:B------:R-:W-:Y:S01]  /*6160*/  ISETP.GE.AND P6, PT, R13, R227, PT ;  /* 0x000000e30d00720c */ /* 0x000fe20003fc6270 */
[----:B------:R-:W-:Y:S01]  /*6170*/  VIADD R13, R36, 0xd0 ;  /* 0x000000d0240d7836 */ /* 0x000fe20000000000 */
[----:B------:R-:W-:Y:S02]  /*6180*/  FSEL R178, R3, -INF , !P4 ;  /* 0xff80000003b27808 */ /* 0x000fe40006000000 */
[----:B------:R-:W-:-:S02]  /*6190*/  FSEL R173, R14, -INF , !P5 ;  /* 0xff8000000ead7808 */ /* 0x000fc40006800000 */
[----:B------:R-:W-:Y:S02]  /*61a0*/  FSEL R3, R42, -INF , !P3 ;  /* 0xff8000002a037808 */ /* 0x000fe40005800000 */
[-C--:B------:R-:W-:Y:S01]  /*61b0*/  ISETP.GT.AND P5, PT, R0, R15.reuse, PT ;  /* 0x0000000f0000720c */ /* 0x080fe20003fa4270 */
[----:B------:R-:W-:Y:S01]  /*61c0*/  IMAD.MOV.U32 R193, RZ, RZ, R170 ;  /* 0x000000ffffc17224 */ /* 0x000fe200078e00aa */
[----:B------:R-:W-:Y:S01]  /*61d0*/  ISETP.GT.AND P4, PT, R2, R15, PT ;  /* 0x0000000f0200720c */ /* 0x000fe20003f84270 */
[----:B------:R-:W-:Y:S01]  /*61e0*/  HMMA.16816.F32.BF16 R32, R4, R50, R24 ;  /* 0x000000320420723c */ /* 0x000fe20000041818 */
        /* <DEDUP_REMOVED lines=18> */
[----:B-1----:R-:W-:Y:S01]  /*6310*/  HMMA.16816.F32.BF16 R24, R4, R44, R16 ;  /* 0x0000002c0418723c */ /* 0x002fe20000041810 */
[----:B------:R-:W-:Y:S01]  /*6320*/  ISETP.GT.AND P4, PT, R2, R15, PT ;  /* 0x0000000f0200720c */ /* 0x000fe20003f84270 */
[----:B------:R-:W-:Y:S01]  /*6330*/  IMAD.MOV.U32 R192, RZ, RZ, R225 ;  /* 0x000000ffffc07224 */ /* 0x000fe200078e00e1 */
[----:B------:R-:W-:Y:S01]  /*6340*/  FSEL R183, R3, -INF , !P6 ;  /* 0xff80000003b77808 */ /* 0x000fe20007000000 */
[----:B------:R-:W-:Y:S01]  /*6350*/  IMAD.MOV.U32 R194, RZ, RZ, R168 ;  /* 0x000000ffffc27224 */ /* 0x000fe200078e00a8 */
[----:B------:R-:W-:Y:S01]  /*6360*/  ISETP.GE.AND P3, PT, R15, R224, PT ;  /* 0x000000e00f00720c */ /* 0x000fe20003f66270 */
[----:B------:R-:W-:Y:S01]  /*6370*/  IMAD.MOV.U32 R195, RZ, RZ, R160 ;  /* 0x000000ffffc37224 */ /* 0x000fe200078e00a0 */
[----:B------:R-:W-:-:S02]  /*6380*/  FSEL R12, R29, -INF , !P5 ;  /* 0xff8000001d0c7808 */ /* 0x000fc40006800000 */
[----:B------:R-:W-:Y:S01]  /*6390*/  ISETP.GT.AND P6, PT, R0, R13, PT ;  /* 0x0000000d0000720c */ /* 0x000fe20003fc4270 */
[----:B------:R-:W-:Y:S01]  /*63a0*/  VIADD R16, R36, 0xd9 ;  /* 0x000000d924107836 */ /* 0x000fe20000000000 */
[----:B------:R-:W-:Y:S02]  /*63b0*/  ISETP.GE.AND P5, PT, R15, R227, PT ;  /* 0x000000e30f00720c */ /* 0x000fe40003fa6270 */
[----:B------:R-:W-:Y:S02]  /*63c0*/  FSEL R14, R31, -INF , !P4 ;  /* 0xff8000001f0e7808 */ /* 0x000fe40006000000 */
[----:B------:R-:W-:Y:S02]  /*63d0*/  FSEL R187, R12, -INF , !P3 ;  /* 0xff8000000cbb7808 */ /* 0x000fe40005800000 */
[----:B------:R-:W-:Y:S02]  /*63e0*/  ISETP.GE.AND P4, PT, R13, R224, PT ;  /* 0x000000e00d00720c */ /* 0x000fe40003f86270 */
[----:B------:R-:W-:-:S02]  /*63f0*/  FSEL R3, R32, -INF , !P6 ;  /* 0xff80000020037808 */ /* 0x000fc40007000000 */
[----:B------:R-:W-:Y:S02]  /*6400*/  ISETP.GT.AND P3, PT, R2, R13, PT ;  /* 0x0000000d0200720c */ /* 0x000fe40003f64270 */
[----:B------:R-:W-:Y:S02]  /*6410*/  FSEL R182, R14, -INF , !P5 ;  /* 0xff8000000eb67808 */ /* 0x000fe40006800000 */
[----:B------:R-:W-:Y:S02]  /*6420*/  ISETP.GE.AND P6, PT, R13, R227, PT ;  /* 0x000000e30d00720c */ /* 0x000fe40003fc6270 */
[----:B------:R-:W-:Y:S01]  /*6430*/  HMMA.16816.F32.BF16 R12, R8, R76, R192 ;  /* 0x0000004c080c723c */ /* 0x000fe200000418c0 */
[----:B------:R-:W-:Y:S01]  /*6440*/  ISETP.GT.AND P5, PT, R0, R16, PT ;  /* 0x000000100000720c */ /* 0x000fe20003fa4270 */
[----:B------:R-:W-:Y:S01]  /*6450*/  VIADD R10, R36, 0xe0 ;  /* 0x000000e0240a7836 */ /* 0x000fe20000000000 */
[----:B------:R-:W-:Y:S02]  /*6460*/  FSEL R186, R3, -INF , !P4 ;  /* 0xff80000003ba7808 */ /* 0x000fe40006000000 */
[----:B------:R-:W-:-:S02]  /*6470*/  FSEL R3, R34, -INF , !P3 ;  /* 0xff80000022037808 */ /* 0x000fc40005800000 */
[----:B------:R-:W-:Y:S02]  /*6480*/  FSEL R8, R33, -INF , !P5 ;  /* 0xff80000021087808 */ /* 0x000fe40006800000 */
[----:B------:R-:W-:Y:S02]  /*6490*/  ISETP.GT.AND P4, PT, R2, R16, PT ;  /* 0x000000100200720c */ /* 0x000fe40003f84270 */
[C---:B------:R-:W-:Y:S02]  /*64a0*/  ISETP.GE.AND P3, PT, R16.reuse, R224, PT ;  /* 0x000000e01000720c */ /* 0x040fe40003f66270 */
[----:B------:R-:W-:Y:S02]  /*64b0*/  ISETP.GE.AND P5, PT, R16, R227, PT ;  /* 0x000000e31000720c */ /* 0x000fe40003fa6270 */
[----:B------:R-:W-:Y:S01]  /*64c0*/  HMMA.16816.F32.BF16 R16, R4, R46, R20 ;  /* 0x0000002e0410723c */ /* 0x000fe20000041814 */
[----:B------:R-:W-:Y:S02]  /*64d0*/  FSEL R180, R3, -INF , !P6 ;  /* 0xff80000003b47808 */ /* 0x000fe40007000000 */
[----:B------:R-:W-:-:S02]  /*64e0*/  ISETP.GT.AND P6, PT, R0, R10, PT ;  /* 0x0000000a0000720c */ /* 0x000fc40003fc4270 */
[----:B------:R-:W-:Y:S01]  /*64f0*/  FSEL R11, R35, -INF , !P4 ;  /* 0xff800000230b7808 */ /* 0x000fe20006000000 */
[----:B------:R-:W-:Y:S01]  /*6500*/  VIADD R9, R36, 0xe1 ;  /* 0x000000e124097836 */ /* 0x000fe20000000000 */
[----:B------:R-:W-:Y:S02]  /*6510*/  FSEL R184, R8, -INF , !P3 ;  /* 0xff80000008b87808 */ /* 0x000fe40005800000 */
[----:B------:R-:W-:Y:S02]  /*6520*/  ISETP.GE.AND P4, PT, R10, R224, PT ;  /* 0x000000e00a00720c */ /* 0x000fe40003f86270 */
[----:B------:R-:W-:Y:S02]  /*6530*/  FSEL R3, R24, -INF , !P6 ;  /* 0xff80000018037808 */ /* 0x000fe40007000000 */
[----:B------:R-:W-:Y:S02]  /*6540*/  ISETP.GT.AND P3, PT, R2, R10, PT ;  /* 0x0000000a0200720c */ /* 0x000fe40003f64270 */
[----:B------:R-:W-:Y:S01]  /*6550*/  FSEL R196, R3, -INF , !P4 ;  /* 0xff80000003c47808 */ /* 0x000fe20006000000 */
[----:B------:R-:W-:Y:S01]  /*6560*/  VIADD R3, R36, 0xe8 ;  /* 0x000000e824037836 */ /* 0x000fe20000000000 */
[----:B------:R-:W-:-:S02]  /*6570*/  FSEL R185, R11, -INF , !P5 ;  /* 0xff8000000bb97808 */ /* 0x000fc40006800000 */
[----:B------:R-:W-:Y:S02]  /*6580*/  ISETP.GE.AND P6, PT, R10, R227, PT ;  /* 0x000000e30a00720c */ /* 0x000fe40003fc6270 */
[----:B------:R-:W-:Y:S02]  /*6590*/  FSEL R8, R26, -INF , !P3 ;  /* 0xff8000001a087808 */ /* 0x000fe40005800000 */
[-C--:B------:R-:W-:Y:S01]  /*65a0*/  ISETP.GT.AND P5, PT, R0, R9.reuse, PT ;  /* 0x000000090000720c */ /* 0x080fe20003fa4270 */
[----:B------:R-:W-:Y:S01]  /*65b0*/  HMMA.16816.F32.BF16 R12, R4, R72, R12 ;  /* 0x00000048040c723c */ /* 0x000fe2000004180c */
[----:B------:R-:W-:Y:S02]  /*65c0*/  ISETP.GT.AND P4, PT, R2, R9, PT ;  /* 0x000000090200720c */ /* 0x000fe40003f84270 */
[----:B------:R-:W-:Y:S02]  /*65d0*/  FSEL R191, R8, -INF , !P6 ;  /* 0xff80000008bf7808 */ /* 0x000fe40007000000 */
[----:B------:R-:W-:-:S02]  /*65e0*/  ISETP.GE.AND P3, PT, R9, R224, PT ;  /* 0x000000e00900720c */ /* 0x000fc40003f66270 */
[----:B------:R-:W-:Y:S02]  /*65f0*/  FSEL R10, R25, -INF , !P5 ;  /* 0xff800000190a7808 */ /* 0x000fe40006800000 */
[----:B------:R-:W-:Y:S01]  /*6600*/  ISETP.GT.AND P6, PT, R0, R3, PT ;  /* 0x000000030000720c */ /* 0x000fe20003fc4270 */
[----:B------:R-:W-:Y:S01]  /*6610*/  VIADD R6, R36, 0xe9 ;  /* 0x000000e924067836 */ /* 0x000fe20000000000 */
[----:B------:R-:W-:Y:S02]  /*6620*/  FSEL R4, R27, -INF , !P4 ;  /* 0xff8000001b047808 */ /* 0x000fe40006000000 */
[----:B------:R-:W-:Y:S02]  /*6630*/  ISETP.GE.AND P5, PT, R9, R227, PT ;  /* 0x000000e30900720c */ /* 0x000fe40003fa6270 */
[----:B------:R-:W-:Y:S02]  /*6640*/  FSEL R195, R10, -INF , !P3 ;  /* 0xff8000000ac37808 */ /* 0x000fe40005800000 */
[----:B------:R-:W-:-:S02]  /*6650*/  ISETP.GE.AND P4, PT, R3, R224, PT ;  /* 0x000000e00300720c */ /* 0x000fc40003f86270 */
[----:B------:R-:W-:Y:S02]  /*6660*/  FSEL R5, R16, -INF , !P6 ;  /* 0xff80000010057808 */ /* 0x000fe40007000000 */
[----:B------:R-:W-:Y:S02]  /*6670*/  ISETP.GT.AND P3, PT, R2, R3, PT ;  /* 0x000000030200720c */ /* 0x000fe40003f64270 */
[----:B------:R-:W-:Y:S02]  /*6680*/  FSEL R190, R4, -INF , !P5 ;  /* 0xff80000004be7808 */ /* 0x000fe40006800000 */
[----:B------:R-:W-:Y:S02]  /*6690*/  ISETP.GE.AND P6, PT, R3, R227, PT ;  /* 0x000000e30300720c */ /* 0x000fe40003fc6270 */
[----:B------:R-:W-:Y:S01]  /*66a0*/  FSEL R194, R5, -INF , !P4 ;  /* 0xff80000005c27808 */ /* 0x000fe20006000000 */
[----:B------:R-:W-:Y:S01]  /*66b0*/  VIADD R5, R36, 0xf0 ;  /* 0x000000f024057836 */ /* 0x000fe20000000000 */
[----:B------:R-:W-:-:S02]  /*66c0*/  ISETP.GT.AND P5, PT, R0, R6, PT ;  /* 0x000000060000720c */ /* 0x000fc40003fa4270 */
[----:B------:R-:W-:Y:S02]  /*66d0*/  FSEL R3, R18, -INF , !P3 ;  /* 0xff80000012037808 */ /* 0x000fe40005800000 */
[----:B------:R-:W-:Y:S02]  /*66e0*/  ISETP.GT.AND P4, PT, R2, R6, PT ;  /* 0x000000060200720c */ /* 0x000fe40003f84270 */
[----:B------:R-:W-:Y:S02]  /*66f0*/  ISETP.GE.AND P3, PT, R6, R224, PT ;  /* 0x000000e00600720c */ /* 0x000fe40003f66270 */
[----:B------:R-:W-:Y:S02]  /*6700*/  FSEL R4, R17, -INF , !P5 ;  /* 0xff80000011047808 */ /* 0x000fe40006800000 */
[----:B------:R-:W-:Y:S02]  /*6710*/  FSEL R189, R3, -INF , !P6 ;  /* 0xff80000003bd7808 */ /* 0x000fe40007000000 */
[----:B------:R-:W-:-:S02]  /*6720*/  ISETP.GT.AND P6, PT, R0, R5, PT ;  /* 0x000000050000720c */ /* 0x000fc40003fc4270 */
[----:B------:R-:W-:Y:S01]  /*6730*/  ISETP.GE.AND P5, PT, R6, R227, PT ;  /* 0x000000e30600720c */ /* 0x000fe20003fa6270 */
[----:B------:R-:W-:Y:S01]  /*6740*/  VIADD R7, R36, 0xf1 ;  /* 0x000000f124077836 */ /* 0x000fe20000000000 */
[----:B------:R-:W-:Y:S02]  /*6750*/  FSEL R6, R19, -INF , !P4 ;  /* 0xff80000013067808 */ /* 0x000fe40006000000 */
[----:B------:R-:W-:Y:S02]  /*6760*/  FSEL R192, R4, -INF , !P3 ;  /* 0xff80000004c07808 */ /* 0x000fe40005800000 */
[----:B------:R-:W-:Y:S02]  /*6770*/  ISETP.GE.AND P3, PT, R5, R224, PT ;  /* 0x000000e00500720c */ /* 0x000fe40003f66270 */
[----:B------:R-:W-:Y:S02]  /*6780*/  FSEL R3, R12, -INF , !P6 ;  /* 0xff8000000c037808 */ /* 0x000fe40007000000 */
[----:B------:R-:W-:-:S02]  /*6790*/  ISETP.GT.AND P4, PT, R2, R5, PT ;  /* 0x000000050200720c */ /* 0x000fc40003f84270 */
[----:B------:R-:W-:Y:S02]  /*67a0*/  FSEL R193, R6, -INF , !P5 ;  /* 0xff80000006c17808 */ /* 0x000fe40006800000 */
[----:B------:R-:W-:Y:S01]  /*67b0*/  ISETP.GE.AND P5, PT, R5, R227, PT ;  /* 0x000000e30500720c */ /* 0x000fe20003fa6270 */
[----:B------:R-:W-:Y:S01]  /*67c0*/  VIADD R5, R36, 0xf8 ;  /* 0x000000f824057836 */ /* 0x000fe20000000000 */
[----:B------:R-:W-:Y:S02]  /*67d0*/  FSEL R205, R3, -INF , !P3 ;  /* 0xff80000003cd7808 */ /* 0x000fe40005800000 */
[-C--:B------:R-:W-:Y:S02]  /*67e0*/  ISETP.GT.AND P6, PT, R0, R7.reuse, PT ;  /* 0x000000070000720c */ /* 0x080fe40003fc4270 */
[----:B------:R-:W-:Y:S02]  /*67f0*/  ISETP.GT.AND P3, PT, R2, R7, PT ;  /* 0x000000070200720c */ /* 0x000fe40003f64270 */
[----:B------:R-:W-:Y:S01]  /*6800*/  FSEL R3, R14, -INF , !P4 ;  /* 0xff8000000e037808 */ /* 0x000fe20006000000 */
[----:B------:R-:W-:Y:S01]  /*6810*/  IMAD.MOV.U32 R28, RZ, RZ, R202 ;  /* 0x000000ffff1c7224 */ /* 0x000fe200078e00ca */
[----:B------:R-:W-:Y:S01]  /*6820*/  ISETP.GE.AND P4, PT, R7, R224, PT ;  /* 0x000000e00700720c */ /* 0x000fe20003f86270 */
[----:B------:R-:W-:Y:S01]  /*6830*/  IMAD.MOV.U32 R29, RZ, RZ, R201 ;  /* 0x000000ffff1d7224 */ /* 0x000fe200078e00c9 */
[----:B------:R-:W-:-:S02]  /*6840*/  FSEL R4, R13, -INF , !P6 ;  /* 0xff8000000d047808 */ /* 0x000fc40007000000 */
[----:B------:R-:W-:Y:S02]  /*6850*/  FSEL R6, R15, -INF , !P3 ;  /* 0xff8000000f067808 */ /* 0x000fe40005800000 */
[----:B------:R-:W-:Y:S02]  /*6860*/  FSEL R199, R3, -INF , !P5 ;  /* 0xff80000003c77808 */ /* 0x000fe40006800000 */
[-C--:B------:R-:W-:Y:S02]  /*6870*/  ISETP.GT.AND P3, PT, R0, R5.reuse, PT ;  /* 0x000000050000720c */ /* 0x080fe40003f64270 */
[----:B------:R-:W-:Y:S02]  /*6880*/  ISETP.GT.AND P5, PT, R2, R5, PT ;  /* 0x000000050200720c */ /* 0x000fe40003fa4270 */
[----:B------:R-:W-:Y:S01]  /*6890*/  FSEL R204, R4, -INF , !P4 ;  /* 0xff80000004cc7808 */ /* 0x000fe20006000000 */
[----:B------:R1:W-:Y:S01]  /*68a0*/  STL.64 [R1+0x10], R28 ;  /* 0x0000101c01007387 */ /* 0x0003e20000100a00 */
[----:B------:R-:W-:-:S02]  /*68b0*/  FSEL R4, R68, -INF , !P3 ;  /* 0xff80000044047808 */ /* 0x000fc40005800000 */
[----:B------:R-:W-:Y:S02]  /*68c0*/  ISETP.GE.AND P3, PT, R5, R227, PT ;  /* 0x000000e30500720c */ /* 0x000fe40003f66270 */
[----:B------:R-:W-:-:S04]  /*68d0*/  FSEL R3, R70, -INF , !P5 ;  /* 0xff80000046037808 */ /* 0x000fc80006800000 */
[----:B------:R-:W-:Y:S02]  /*68e0*/  FSEL R198, R3, -INF , !P3 ;  /* 0xff80000003c67808 */ /* 0x000fe40005800000 */
[----:B------:R-:W-:Y:S02]  /*68f0*/  ISETP.GT.AND P3, PT, R37, R228, PT ;  /* 0x000000e42500720c */ /* 0x000fe40003f64270 */
[----:B------:R-:W-:Y:S02]  /*6900*/  ISETP.GE.AND P6, PT, R7, R227, PT ;  /* 0x000000e30700720c */ /* 0x000fe40003fc6270 */
[----:B------:R-:W-:Y:S02]  /*6910*/  ISETP.GE.AND P4, PT, R5, R224, PT ;  /* 0x000000e00500720c */ /* 0x000fe40003f86270 */
[----:B------:R-:W-:Y:S02]  /*6920*/  ISETP.GT.AND P5, PT, R0, R36, PT ;  /* 0x000000240000720c */ /* 0x000fe40003fa4270 */
[----:B------:R-:W-:-:S02]  /*6930*/  FSEL R197, R6, -INF , !P6 ;  /* 0xff80000006c57808 */ /* 0x000fc40007000000 */
[----:B------:R-:W-:Y:S01]  /*6940*/  FSEL R200, R4, -INF , !P4 ;  /* 0xff80000004c87808 */ /* 0x000fe20006000000 */
[----:B------:R-:W-:Y:S01]  /*6950*/  BSSY.RECONVERGENT B1, `(.L_x_5970) ;  /* 0x0000096000017945 */ /* 0x000fe20003800200 */
[C---:B------:R-:W-:Y:S02]  /*6960*/  ISETP.GE.AND P6, PT, R36.reuse, R224, PT ;  /* 0x000000e02400720c */ /* 0x040fe40003fc6270 */
[----:B------:R-:W-:Y:S02]  /*6970*/  ISETP.GE.AND P4, PT, R36, R227, PT ;  /* 0x000000e32400720c */ /* 0x000fe40003f86270 */
[----:B------:R-:W-:Y:S01]  /*6980*/  FSEL R3, R60, -INF , !P5 ;  /* 0xff8000003c037808 */ /* 0x000fe20006800000 */
[----:B------:R-:W-:Y:S01]  /*6990*/  IMAD.MOV.U32 R168, RZ, RZ, R37 ;  /* 0x000000ffffa87224 */ /* 0x000fe200078e0025 */
[----:B------:R-:W-:Y:S02]  /*69a0*/  VIMNMX R225, PT, PT, RZ, R0, !PT ;  /* 0x00000000ffe17248 */ /* 0x000fe40007fe0100 */
[----:B------:R-:W-:-:S02]  /*69b0*/  VIMNMX R226, PT, PT, RZ, R2, !PT ;  /* 0x00000002ffe27248 */ /* 0x000fc40007fe0100 */
[----:B------:R-:W-:Y:S02]  /*69c0*/  FSEL R20, R3, -INF , !P6 ;  /* 0xff80000003147808 */ /* 0x000fe40007000000 */
[----:B------:R-:W-:Y:S01]  /*69d0*/  FSEL R15, R152, -INF , !P4 ;  /* 0xff800000980f7808 */ /* 0x000fe20006000000 */
[----:B-1----:R-:W-:Y:S06]  /*69e0*/  @!P3 BRA `(.L_x_5971) ;  /* 0x000000080030b947 */ /* 0x002fec0003800000 */
        /* <DEDUP_REMOVED lines=18> */
.L_x_5973:
[----:B------:R-:W2:Y:S01]  /*6b10*/  LD.E R2, desc[UR4][R134.64+0x170] ;  /* 0x0001700486027980 */ /* 0x000ea2000c101900 */
[----:B------:R-:W-:Y:S02]  /*6b20*/  VIADD R8, R84, 0xffffff00 ;  /* 0xffffff0054087836 */ /* 0x000fe40000000000 */
[----:B-----5:R-:W-:Y:S02]  /*6b30*/  IMAD.MOV.U32 R12, RZ, RZ, R160 ;  /* 0x000000ffff0c7224 */ /* 0x020fe400078e00a0 */
        /* <DEDUP_REMOVED lines=29> */
[----:B------:R-:W-:-:S02]  /*6d10*/  @!P4 IADD3 R3, PT, PT, R3, 0x1, RZ ;  /* 0x000000010303c810 */ /* 0x000fc40007ffe0ff */
[----:B------:R-:W-:-:S03]  /*6d20*/  ISETP.GE.AND P4, PT, R5, RZ, PT ;  /* 0x000000ff0500720c */ /* 0x000fc60003f86270 */
[----:B------:R-:W-:Y:S01]  /*6d30*/  @P5 VIADD R3, R3, 0x1 ;  /* 0x0000000103035836 */ /* 0x000fe20000000000 */
[----:B------:R-:W-:Y:S02]  /*6d40*/  @P6 IADD3 R4, PT, PT, R4, 0x1, RZ ;  /* 0x0000000104046810 */ /* 0x000fe40007ffe0ff */
[----:B------:R-:W-:Y:S02]  /*6d50*/  ISETP.NE.AND P5, PT, R2, RZ, PT ;  /* 0x000000ff0200720c */ /* 0x000fe40003fa5270 */
[----:B------:R-:W-:Y:S01]  /*6d60*/  LOP3.LUT R0, RZ, R2, RZ, 0x33, !PT ;  /* 0x00000002ff007212 */ /* 0x000fe200078e33ff */
[----:B------:R-:W-:-:S04]  /*6d70*/  @!P3 IMAD.MOV R3, RZ, RZ, -R3 ;  /* 0x000000ffff03b224 */ /* 0x000fc800078e0a03 */
        /* <DEDUP_REMOVED lines=26> */
.L_x_5974:
[----:B------:R-:W-:Y:S05]  /*6f20*/  BSYNC.RECONVERGENT B0 ;  /* 0x0000000000007941 */ /* 0x000fea0003800200 */
.L_x_5972:
[----:B------:R-:W3:Y:S04]  /*6f30*/  LDL R0, [R1+0x30] ;  /* 0x0000300001007983 */ /* 0x000ee80000100800 */
[----:B------:R-:W4:Y:S04]  /*6f40*/  LDL R2, [R1+0x34] ;  /* 0x0000340001027983 */ /* 0x000f280000100800 */
[----:B------:R-:W5:Y:S04]  /*6f50*/  LDL R6, [R1+0x18] ;  /* 0x0000180001067983 */ /* 0x000f680000100800 */
[----:B------:R-:W2:Y:S01]  /*6f60*/  LDL R7, [R1+0x8] ;  /* 0x0000080001077983 */ /* 0x000ea20000100800 */
[C---:B---3--:R-:W-:Y:S01]  /*6f70*/  IMAD.SHL.U32 R14, R0.reuse, 0x20, RZ ;  /* 0x00000020000e7824 */ /* 0x048fe200078e00ff */
[----:B----4-:R-:W-:-:S04]  /*6f80*/  SHF.L.U64.HI R0, R0, 0x5, R2 ;  /* 0x0000000500007819 */ /* 0x010fc80000010202 */
[----:B-----5:R-:W-:-:S04]  /*6f90*/  IADD3 R4, P3, PT, R14, R6, RZ ;  /* 0x000000060e047210 */ /* 0x020fc80007f7e0ff */
        /* <DEDUP_REMOVED lines=18> */
[----:B--2---:R-:W-:-:S04]  /*70c0*/  IADD3 R6, P4, PT, R12, R14, RZ ;  /* 0x0000000e0c067210 */ /* 0x004fc80007f9e0ff */
[----:B---3--:R-:W-:Y:S01]  /*70d0*/  IADD3 R4, P3, PT, R6, R14, RZ ;  /* 0x0000000e06047210 */ /* 0x008fe20007f7e0ff */
[----:B------:R-:W-:-:S03]  /*70e0*/  IMAD.X R7, R13, 0x1, R0, P4 ;  /* 0x000000010d077824 */ /* 0x000fc600020e0600 */
[-C--:B----4-:R-:W-:Y:S01]  /*70f0*/  IADD3 R2, P4, PT, R4, R14.reuse, RZ ;  /* 0x0000000e04027210 */ /* 0x090fe20007f9e0ff */
[--C-:B------:R-:W-:Y:S01]  /*7100*/  IMAD.X R5, R7, 0x1, R0.reuse, P3 ;  /* 0x0000000107057824 */ /* 0x100fe200018e0600 */
[----:B------:R2:W-:Y:S03]  /*7110*/  LDGSTS.E.BYPASS.LTC128B.128 [R229+0x5000], desc[UR4][R6.64] ;  /* 0x0500000006e57fae */ /* 0x0005e6000b981a04 */
[----:B------:R-:W-:Y:S01]  /*7120*/  IMAD.X R3, R5, 0x1, R0, P4 ;  /* 0x0000000105037824 */ /* 0x000fe200020e0600 */
[----:B------:R3:W-:Y:S01]  /*7130*/  LDGSTS.E.BYPASS.LTC128B.128 [R229+0x5800], desc[UR4][R4.64] ;  /* 0x0580000004e57fae */ /* 0x0007e2000b981a04 */
[----:B-----5:R-:W-:-:S03]  /*7140*/  IADD3 R10, P3, PT, R2, R14, RZ ;  /* 0x0000000e020a7210 */ /* 0x020fc60007f7e0ff */
        /* <DEDUP_REMOVED lines=22> */
.L_x_5971:
[----:B------:R-:W-:Y:S05]  /*72b0*/  BSYNC.RECONVERGENT B1 ;  /* 0x0000000000017941 */ /* 0x000fea0003800200 */
.L_x_5970:
[----:B------:R-:W3:Y:S01]  /*72c0*/  LD.E R0, desc[UR4][R134.64+0xdc] ;  /* 0x0000dc0486007980 */ /* 0x000ee2000c101900 */
[----:B--2---:R-:W-:Y:S01]  /*72d0*/  FMNMX3.FTZ R2, R15, R39, R38, !PT ;  /* 0x000000270f027276 */ /* 0x004fe20007810026 */
[----:B------:R-:W-:Y:S01]  /*72e0*/  BSSY B2, `(.L_x_5975) ;  /* 0x0000ac9000027945 */ /* 0x000fe20003800000 */
        /* <DEDUP_REMOVED lines=75> */
[----:B------:R-:W1:Y:S01]  /*77a0*/  LDSM.16.MT88.4 R16, [R160+0xa000] ;  /* 0x00a00000a010783b */ /* 0x000e620000004200 */
[----:B------:R-:W-:-:S03]  /*77b0*/  IADD3 R144, PT, PT, R220, R160, RZ ;  /* 0x000000a0dc907210 */ /* 0x000fc60007ffe0ff */
[----:B------:R-:W-:Y:S01]  /*77c0*/  LDSM.16.MT88.4 R24, [R160+0xa800] ;  /* 0x00a80000a018783b */ /* 0x000fe20000004200 */
[C---:B---3--:R-:W-:Y:S01]  /*77d0*/  FMUL.FTZ R3, R0.reuse, R36 ;  /* 0x0000002400037220 */ /* 0x048fe20000410000 */
[----:B------:R-:W-:-:S04]  /*77e0*/  FMUL.FTZ R5, R0, R37 ;  /* 0x0000002500057220 */ /* 0x000fc80000410000 */
[----:B------:R-:W-:Y:S02]  /*77f0*/  FSEL R3, R3, RZ, P3 ;  /* 0x000000ff03037208 */ /* 0x000fe40001800000 */
[----:B------:R-:W-:-:S03]  /*7800*/  FSETP.NEU.FTZ.AND P3, PT, R37, -INF , PT ;  /* 0xff8000002500780b */ /* 0x000fc60003f7d000 */
[-CC-:B------:R-:W-:Y:S01]  /*7810*/  FFMA.FTZ R2, R15, R0.reuse, -R3.reuse ;  /* 0x000000000f027223 */ /* 0x180fe20000010803 */
[----:B------:R-:W-:Y:S01]  /*7820*/  FSEL R5, R5, RZ, P3 ;  /* 0x000000ff05057208 */ /* 0x000fe20001800000 */
[----:B------:R-:W2:Y:S01]  /*7830*/  LDSM.16.MT88.4 R12, [R152+0xa000] ;  /* 0x00a00000980c783b */ /* 0x000ea20000004200 */
[--C-:B------:R-:W-:Y:S01]  /*7840*/  FFMA.FTZ R4, R38, R0, -R3.reuse ;  /* 0x0000000026047223 */ /* 0x100fe20000010803 */
[----:B------:R3:W-:Y:S01]  /*7850*/  MUFU.EX2 R215, R2 ;  /* 0x0000000200d77308 */ /* 0x0007e20000000800 */
[----:B------:R-:W-:Y:S01]  /*7860*/  IADD3 R38, PT, PT, R119, R144, RZ ;  /* 0x0000009077267210 */ /* 0x000fe20007ffe0ff */
[-CC-:B------:R-:W-:Y:S02]  /*7870*/  FFMA.FTZ R6, R39, R0.reuse, -R3.reuse ;  /* 0x0000000027067223 */ /* 0x180fe40000010803 */
[----:B------:R4:W-:Y:S02]  /*7880*/  MUFU.EX2 R214, R4 ;  /* 0x0000000400d67308 */ /* 0x0009e40000000800 */
[----:B------:R-:W5:Y:S02]  /*7890*/  LDSM.16.MT88.4 R28, [R38+0xa000] ;  /* 0x00a00000261c783b */ /* 0x000f640000004200 */
[----:B------:R-:W1:Y:S01]  /*78a0*/  MUFU.EX2 R39, R6 ;  /* 0x0000000600277308 */ /* 0x000e620000000800 */
[----:B---3--:R-:W-:-:S04]  /*78b0*/  FFMA.FTZ R2, R62, R0, -R3 ;  /* 0x000000003e027223 */ /* 0x008fc80000010803 */
[----:B------:R3:W3:Y:S01]  /*78c0*/  MUFU.EX2 R218, R2 ;  /* 0x0000000200da7308 */ /* 0x0006e20000000800 */
[-CC-:B----4-:R-:W-:Y:S02]  /*78d0*/  FFMA.FTZ R4, R20, R0.reuse, -R5.reuse ;  /* 0x0000000014047223 */ /* 0x190fe40000010805 */
[----:B------:R-:W4:Y:S01]  /*78e0*/  LDSM.16.MT88.4 R20, [R144+0xa000] ;  /* 0x00a000009014783b */ /* 0x000f220000004200 */
[----:B-1----:R-:W-:Y:S01]  /*78f0*/  F2FP.BF16.F32.PACK_AB R9, R39, R215 ;  /* 0x000000d72709723e */ /* 0x002fe200000010ff */
[----:B------:R1:W-:Y:S01]  /*7900*/  MUFU.EX2 R216, R4 ;  /* 0x0000000400d87308 */ /* 0x0003e20000000800 */
[----:B------:R-:W-:-:S04]  /*7910*/  FFMA.FTZ R6, R86, R0, -R5 ;  /* 0x0000000056067223 */ /* 0x000fc80000010805 */
[----:B------:R2:W-:Y:S01]  /*7920*/  MUFU.EX2 R76, R6 ;  /* 0x00000006004c7308 */ /* 0x0005e20000000800 */
[----:B---3--:R-:W-:Y:S01]  /*7930*/  FFMA.FTZ R2, R71, R0, -R5 ;  /* 0x0000000047027223 */ /* 0x008fe20000010805 */
[----:B------:R-:W-:-:S03]  /*7940*/  F2FP.BF16.F32.PACK_AB R11, R218, R214 ;  /* 0x000000d6da0b723e */ /* 0x000fc600000010ff */
[----:B------:R3:W5:Y:S01]  /*7950*/  MUFU.EX2 R7, R2 ;  /* 0x0000000200077308 */ /* 0x0007620000000800 */
[----:B-1----:R-:W-:-:S04]  /*7960*/  FFMA.FTZ R4, R63, R0, -R5 ;  /* 0x000000003f047223 */ /* 0x002fc80000010805 */
[----:B------:R1:W1:Y:S01]  /*7970*/  MUFU.EX2 R213, R4 ;  /* 0x0000000400d57308 */ /* 0x0002620000000800 */
[-CC-:B--2---:R-:W-:Y:S01]  /*7980*/  FFMA.FTZ R6, R105, R0.reuse, -R5.reuse ;  /* 0x0000000069067223 */ /* 0x184fe20000010805 */
[----:B---3--:R-:W-:Y:S01]  /*7990*/  FFMA.FTZ R2, R69, R0, -R5 ;  /* 0x0000000045027223 */ /* 0x008fe20000010805 */
[----:B-----5:R-:W-:-:S03]  /*79a0*/  F2FP.BF16.F32.PACK_AB R8, R7, R216 ;  /* 0x000000d80708723e */ /* 0x020fc600000010ff */
[----:B------:R2:W3:Y:S01]  /*79b0*/  MUFU.EX2 R217, R2 ;  /* 0x0000000200d97308 */ /* 0x0004e20000000800 */
[----:B-1----:R-:W-:Y:S01]  /*79c0*/  FFMA.FTZ R4, R74, R0, -R3 ;  /* 0x000000004a047223 */ /* 0x002fe20000010803 */
[----:B------:R-:W-:-:S03]  /*79d0*/  MOV R105, R213 ;  /* 0x000000d500697202 */ /* 0x000fc60000000f00 */
[----:B------:R1:W-:Y:S01]  /*79e0*/  MUFU.EX2 R212, R4 ;  /* 0x0000000400d47308 */ /* 0x0003e20000000800 */
[----:B--2---:R-:W-:Y:S01]  /*79f0*/  FFMA.FTZ R2, R78, R0, -R3 ;  /* 0x000000004e027223 */ /* 0x004fe20000010803 */
[----:B---3--:R-:W-:-:S03]  /*7a00*/  F2FP.BF16.F32.PACK_AB R10, R217, R213 ;  /* 0x000000d5d90a723e */ /* 0x008fc600000010ff */
[----:B------:R2:W3:Y:S01]  /*7a10*/  MUFU.EX2 R52, R2 ;  /* 0x0000000200347308 */ /* 0x0004e20000000800 */
[----:B-1----:R-:W-:-:S03]  /*7a20*/  FFMA.FTZ R4, R106, R0, -R5 ;  /* 0x000000006a047223 */ /* 0x002fc60000010805 */
[C---:B------:R-:W-:Y:S08]  /*7a30*/  HMMA.16816.F32.BF16 R48, R8.reuse, R16, RZ ;  /* 0x000000100830723c */ /* 0x040ff000000418ff */
[----:B------:R-:W-:Y:S01]  /*7a40*/  HMMA.16816.F32.BF16 R40, R8, R18, RZ ;  /* 0x000000120828723c */ /* 0x000fe200000418ff */
[----:B------:R-:W-:Y:S01]  /*7a50*/  LDSM.16.MT88.4 R16, [R144+0xa800] ;  /* 0x00a800009010783b */ /* 0x000fe20000004200 */
[----:B--2---:R-:W-:Y:S01]  /*7a60*/  FFMA.FTZ R2, R61, R0, -R3 ;  /* 0x000000003d027223 */ /* 0x004fe20000010803 */
[----:B---3--:R-:W-:-:S03]  /*7a70*/  MOV R106, R52 ;  /* 0x00000034006a7202 */ /* 0x008fc60000000f00 */
[----:B------:R1:W-:Y:S02]  /*7a80*/  MUFU.EX2 R77, R2 ;  /* 0x00000002004d7308 */ /* 0x0003e40000000800 */
[C---:B------:R-:W-:Y:S08]  /*7a90*/  HMMA.16816.F32.BF16 R44, R8.reuse, R12, RZ ;  /* 0x0000000c082c723c */ /* 0x040ff000000418ff */
[----:B------:R-:W-:Y:S01]  /*7aa0*/  HMMA.16816.F32.BF16 R32, R8, R14, RZ ;  /* 0x0000000e0820723c */ /* 0x000fe200000418ff */
[----:B------:R-:W2:Y:S01]  /*7ab0*/  LDSM.16.MT88.4 R12, [R152+0xa800] ;  /* 0x00a80000980c783b */ /* 0x000ea20000004200 */
[----:B-1----:R-:W-:-:S02]  /*7ac0*/  FFMA.FTZ R2, R87, R0, -R5 ;  /* 0x0000000057027223 */ /* 0x002fc40000010805 */
[----:B------:R1:W-:Y:S04]  /*7ad0*/  MUFU.EX2 R87, R4 ;  /* 0x0000000400577308 */ /* 0x0003e80000000800 */
[C---:B------:R-:W-:Y:S01]  /*7ae0*/  HMMA.16816.F32.BF16 R60, R8.reuse, R28, RZ ;  /* 0x0000001c083c723c */ /* 0x040fe200000418ff */
[----:B------:R3:W5:Y:S07]  /*7af0*/  MUFU.EX2 R86, R2 ;  /* 0x0000000200567308 */ /* 0x00076e0000000800 */
[----:B----4-:R-:W-:Y:S01]  /*7b00*/  HMMA.16816.F32.BF16 R56, R8, R20, RZ ;  /* 0x000000140838723c */ /* 0x010fe200000418ff */
[-C--:B-1----:R-:W-:Y:S01]  /*7b10*/  FFMA.FTZ R4, R75, R0.reuse, -R5 ;  /* 0x000000004b047223 */ /* 0x082fe20000010805 */
[----:B---3--:R-:W-:-:S03]  /*7b20*/  FFMA.FTZ R2, R79, R0, -R3 ;  /* 0x000000004f027223 */ /* 0x008fc60000010803 */
[----:B------:R-:W1:Y:S03]  /*7b30*/  MUFU.EX2 R119, R4 ;  /* 0x0000000400777308 */ /* 0x000e660000000800 */
[C---:B------:R-:W-:Y:S01]  /*7b40*/  HMMA.16816.F32.BF16 R52, R8.reuse, R22, RZ ;  /* 0x000000160834723c */ /* 0x040fe200000418ff */
[----:B------:R-:W3:Y:S01]  /*7b50*/  LDSM.16.MT88.4 R20, [R38+0xa800] ;  /* 0x00a800002614783b */ /* 0x000ee20000004200 */
[----:B------:R-:W4:Y:S06]  /*7b60*/  MUFU.EX2 R219, R2 ;  /* 0x0000000200db7308 */ /* 0x000f2c0000000800 */
[----:B------:R-:W-:Y:S01]  /*7b70*/  HMMA.16816.F32.BF16 R28, R8, R30, RZ ;  /* 0x0000001e081c723c */ /* 0x000fe200000418ff */
[----:B-----5:R-:W-:-:S02]  /*7b80*/  F2FP.BF16.F32.PACK_AB R8, R86, R87 ;  /* 0x000000575608723e */ /* 0x020fc400000010ff */
[----:B------:R-:W-:Y:S02]  /*7b90*/  F2FP.BF16.F32.PACK_AB R9, R212, R106 ;  /* 0x0000006ad409723e */ /* 0x000fe400000010ff */
[----:B-1----:R-:W-:Y:S01]  /*7ba0*/  F2FP.BF16.F32.PACK_AB R10, R119, R76 ;  /* 0x0000004c770a723e */ /* 0x002fe200000010ff */
[-CC-:B------:R-:W-:Y:S01]  /*7bb0*/  FFMA.FTZ R4, R89, R0.reuse, -R3.reuse ;  /* 0x0000000059047223 */ /* 0x180fe20000010803 */
[-C--:B------:R-:W-:Y:S02]  /*7bc0*/  MOV R89, R77.reuse ;  /* 0x0000004d00597202 */ /* 0x080fe40000000f00 */
        /* <DEDUP_REMOVED lines=9> */
[----:B------:R-:W-:Y:S01]  /*7c60*/  MOV R120, R214 ;  /* 0x000000d600787202 */ /* 0x000fe20000000f00 */
[----:B----4-:R-:W-:-:S02]  /*7c70*/  FFMA.FTZ R2, R85, R0, -R3 ;  /* 0x0000000055027223 */ /* 0x010fc40000010803 */
[----:B------:R1:W-:Y:S01]  /*7c80*/  MUFU.EX2 R202, R4 ;  /* 0x0000000400ca7308 */ /* 0x0003e20000000800 */
[----:B------:R-:W-:Y:S01]  /*7c90*/  MOV R85, R76 ;  /* 0x0000004c00557202 */ /* 0x000fe20000000f00 */
[C---:B--2---:R-:W-:Y:S02]  /*7ca0*/  HMMA.16816.F32.BF16 R72, R8.reuse, R12, R44 ;  /* 0x0000000c0848723c */ /* 0x044fe4000004182c */
[----:B------:R2:W-:Y:S06]  /*7cb0*/  MUFU.EX2 R207, R2 ;  /* 0x0000000200cf7308 */ /* 0x0005ec0000000800 */
[----:B------:R-:W-:Y:S01]  /*7cc0*/  HMMA.16816.F32.BF16 R32, R8, R14, R32 ;  /* 0x0000000e0820723c */ /* 0x000fe20000041820 */
[----:B------:R-:W4:Y:S01]  /*7cd0*/  LDSM.16.MT88.4 R12, [R152+0xb000] ;  /* 0x00b00000980c783b */ /* 0x000f220000004200 */
[----:B-1----:R-:W-:Y:S01]  /*7ce0*/  FFMA.FTZ R4, R90, R0, -R5 ;  /* 0x000000005a047223 */ /* 0x002fe20000010805 */
[----:B------:R-:W-:-:S02]  /*7cf0*/  MOV R90, R212 ;  /* 0x000000d4005a7202 */ /* 0x000fc40000000f00 */
[----:B------:R1:W-:Y:S01]  /*7d00*/  MUFU.EX2 R212, R6 ;  /* 0x0000000600d47308 */ /* 0x0003e20000000800 */
[--C-:B--2---:R-:W-:Y:S02]  /*7d10*/  FFMA.FTZ R2, R107, R0, -R5.reuse ;  /* 0x000000006b027223 */ /* 0x104fe40000010805 */
[C---:B------:R-:W-:Y:S01]  /*7d20*/  HMMA.16816.F32.BF16 R76, R8.reuse, R16, R56 ;  /* 0x00000010084c723c */ /* 0x040fe20000041838 */
[----:B------:R-:W-:Y:S01]  /*7d30*/  MOV R107, R216 ;  /* 0x000000d8006b7202 */ /* 0x000fe20000000f00 */
[----:B------:R2:W5:Y:S04]  /*7d40*/  MUFU.EX2 R214, R4 ;  /* 0x0000000400d67308 */ /* 0x0005680000000800 */
[----:B------:R5:W5:Y:S02]  /*7d50*/  MUFU.EX2 R206, R2 ;  /* 0x0000000200ce7308 */ /* 0x000b640000000800 */
[----:B------:R-:W-:Y:S01]  /*7d60*/  HMMA.16816.F32.BF16 R40, R8, R18, R52 ;  /* 0x000000120828723c */ /* 0x000fe20000041834 */
[----:B------:R-:W4:Y:S01]  /*7d70*/  LDSM.16.MT88.4 R16, [R144+0xb000] ;  /* 0x00b000009010783b */ /* 0x000f220000004200 */
[----:B-1----:R-:W-:-:S06]  /*7d80*/  FFMA.FTZ R6, R112, R0, -R5 ;  /* 0x0000000070067223 */ /* 0x002fcc0000010805 */
[C---:B---3--:R-:W-:Y:S01]  /*7d90*/  HMMA.16816.F32.BF16 R44, R8.reuse, R20, R60 ;  /* 0x00000014082c723c */ /* 0x048fe2000004183c */
[--C-:B--2---:R-:W-:Y:S01]  /*7da0*/  FFMA.FTZ R4, R117, R0, -R3.reuse ;  /* 0x0000000075047223 */ /* 0x104fe20000010803 */
[----:B------:R1:W-:Y:S01]  /*7db0*/  MUFU.EX2 R248, R6 ;  /* 0x0000000600f87308 */ /* 0x0003e20000000800 */
[----:B------:R-:W-:Y:S01]  /*7dc0*/  MOV R117, R218 ;  /* 0x000000da00757202 */ /* 0x000fe20000000f00 */
[----:B-----5:R-:W-:Y:S01]  /*7dd0*/  FFMA.FTZ R2, R88, R0, -R3 ;  /* 0x0000000058027223 */ /* 0x020fe20000010803 */
[----:B------:R-:W-:Y:S01]  /*7de0*/  MOV R88, R219 ;  /* 0x000000db00587202 */ /* 0x000fe20000000f00 */
[----:B------:R2:W-:Y:S01]  /*7df0*/  MUFU.EX2 R251, R4 ;  /* 0x0000000400fb7308 */ /* 0x0005e20000000800 */
[----:B------:R-:W-:Y:S01]  /*7e00*/  MOV R112, R214 ;  /* 0x000000d600707202 */ /* 0x000fe20000000f00 */
[----:B------:R-:W-:Y:S01]  /*7e10*/  HMMA.16816.F32.BF16 R28, R8, R22, R28 ;  /* 0x00000016081c723c */ /* 0x000fe2000004181c */
[----:B------:R-:W-:Y:S01]  /*7e20*/  F2FP.BF16.F32.PACK_AB R8, R206, R202 ;  /* 0x000000cace08723e */ /* 0x000fe200000010ff */
[----:B------:R-:W3:Y:S01]  /*7e30*/  MUFU.EX2 R213, R2 ;  /* 0x0000000200d57308 */ /* 0x000ee20000000800 */
[-C--:B------:R-:W-:Y:S01]  /*7e40*/  F2FP.BF16.F32.PACK_AB R9, R203, R201.reuse ;  /* 0x000000c9cb09723e */ /* 0x080fe200000010ff */
[----:B------:R-:W-:Y:S01]  /*7e50*/  LDSM.16.MT88.4 R20, [R160+0xb800] ;  /* 0x00b80000a014783b */ /* 0x000fe20000004200 */
[----:B------:R-:W-:Y:S01]  /*7e60*/  F2FP.BF16.F32.PACK_AB R10, R214, R212 ;  /* 0x000000d4d60a723e */ /* 0x000fe200000010ff */
[-CC-:B-1----:R-:W-:Y:S01]  /*7e70*/  FFMA.FTZ R6, R113, R0.reuse, -R5.reuse ;  /* 0x0000000071067223 */ /* 0x182fe20000010805 */
[----:B------:R-:W-:Y:S01]  /*7e80*/  MOV R113, R201 ;  /* 0x000000c900717202 */ /* 0x000fe20000000f00 */
[----:B--2---:R-:W-:-:S02]  /*7e90*/  FFMA.FTZ R4, R122, R0, -R5 ;  /* 0x000000007a047223 */ /* 0x004fc40000010805 */
[----:B------:R1:W-:Y:S01]  /*7ea0*/  MUFU.EX2 R237, R6 ;  /* 0x0000000600ed7308 */ /* 0x0003e20000000800 */
[----:B------:R-:W-:Y:S02]  /*7eb0*/  MOV R122, R230 ;  /* 0x000000e6007a7202 */ /* 0x000fe40000000f00 */
[----:B---3--:R-:W-:Y:S01]  /*7ec0*/  F2FP.BF16.F32.PACK_AB R11, R213, R207 ;  /* 0x000000cfd50b723e */ /* 0x008fe200000010ff */
[-C--:B------:R-:W-:Y:S01]  /*7ed0*/  FFMA.FTZ R2, R118, R0.reuse, -R3 ;  /* 0x0000000076027223 */ /* 0x080fe20000010803 */
[----:B------:R2:W-:Y:S04]  /*7ee0*/  MUFU.EX2 R244, R4 ;  /* 0x0000000400f47308 */ /* 0x0005e80000000800 */
[----:B------:R3:W-:Y:S01]  /*7ef0*/  MUFU.EX2 R250, R2 ;  /* 0x0000000200fa7308 */ /* 0x0007e20000000800 */
[----:B------:R-:W-:Y:S01]  /*7f00*/  HMMA.16816.F32.BF16 R56, R8, R24, R68 ;  /* 0x000000180838723c */ /* 0x000fe20000041844 */
[----:B-1----:R-:W-:-:S07]  /*7f10*/  FFMA.FTZ R6, R108, R0, -R5 ;  /* 0x000000006c067223 */ /* 0x002fce0000010805 */
[C---:B------:R-:W-:Y:S01]  /*7f20*/  HMMA.16816.F32.BF16 R52, R8.reuse, R26, R48 ;  /* 0x0000001a0834723c */ /* 0x040fe20000041830 */
[----:B------:R-:W1:Y:S01]  /*7f30*/  LDSM.16.MT88.4 R24, [R38+0xb000] ;  /* 0x00b000002618783b */ /* 0x000e620000004200 */
[-C--:B--2---:R-:W-:Y:S01]  /*7f40*/  FFMA.FTZ R4, R101, R0.reuse, -R5 ;  /* 0x0000000065047223 */ /* 0x084fe20000010805 */
[----:B------:R2:W-:Y:S01]  /*7f50*/  MUFU.EX2 R219, R6 ;  /* 0x0000000600db7308 */ /* 0x0005e20000000800 */
[----:B------:R-:W-:Y:S01]  /*7f60*/  MOV R101, R213 ;  /* 0x000000d500657202 */ /* 0x000fe20000000f00 */
[-C--:B---3--:R-:W-:Y:S01]  /*7f70*/  FFMA.FTZ R2, R91, R0.reuse, -R3 ;  /* 0x000000005b027223 */ /* 0x088fe20000010803 */
[----:B------:R-:W-:Y:S01]  /*7f80*/  MOV R91, R217 ;  /* 0x000000d9005b7202 */ /* 0x000fe20000000f00 */
[----:B------:R3:W-:Y:S01]  /*7f90*/  MUFU.EX2 R247, R4 ;  /* 0x0000000400f77308 */ /* 0x0007e20000000800 */
[C---:B----4-:R-:W-:Y:S03]  /*7fa0*/  HMMA.16816.F32.BF16 R72, R8.reuse, R12, R72 ;  /* 0x0000000c0848723c */ /* 0x050fe60000041848 */
[----:B------:R4:W-:Y:S05]  /*7fb0*/  MUFU.EX2 R249, R2 ;  /* 0x0000000200f97308 */ /* 0x0009ea0000000800 */
[----:B------:R-:W-:Y:S01]  /*7fc0*/  HMMA.16816.F32.BF16 R48, R8, R14, R32 ;  /* 0x0000000e0830723c */ /* 0x000fe20000041820 */
[----:B------:R-:W5:Y:S01]  /*7fd0*/  LDSM.16.MT88.4 R12, [R152+0xb800] ;  /* 0x00b80000980c783b */ /* 0x000f620000004200 */
[-C--:B--2---:R-:W-:Y:S01]  /*7fe0*/  FFMA.FTZ R6, R110, R0.reuse, -R5 ;  /* 0x000000006e067223 */ /* 0x084fe20000010805 */
[----:B---3--:R-:W-:-:S03]  /*7ff0*/  FFMA.FTZ R4, R102, R0, -R3 ;  /* 0x0000000066047223 */ /* 0x008fc60000010803 */
[----:B------:R2:W-:Y:S01]  /*8000*/  MUFU.EX2 R214, R6 ;  /* 0x0000000600d67308 */ /* 0x0005e20000000800 */
[----:B------:R-:W-:Y:S01]  /*8010*/  MOV R102, R206 ;  /* 0x000000ce00667202 */ /* 0x000fe20000000f00 */
[----:B------:R-:W-:Y:S01]  /*8020*/  HMMA.16816.F32.BF16 R76, R8, R16, R76 ;  /* 0x00000010084c723c */ /* 0x000fe2000004184c */
[----:B----4-:R-:W-:Y:S01]  /*8030*/  FFMA.FTZ R2, R121, R0, -R5 ;  /* 0x0000000079027223 */ /* 0x010fe20000010805 */
[----:B------:R3:W-:Y:S01]  /*8040*/  MUFU.EX2 R243, R4 ;  /* 0x0000000400f37308 */ /* 0x0007e20000000800 */
[----:B------:R-:W-:-:S03]  /*8050*/  MOV R121, R228 ;  /* 0x000000e400797202 */ /* 0x000fc60000000f00 */
[----:B------:R4:W4:Y:S02]  /*8060*/  MUFU.EX2 R246, R2 ;  /* 0x0000000200f67308 */ /* 0x0009240000000800 */
[----:B------:R-:W-:Y:S01]  /*8070*/  HMMA.16816.F32.BF16 R60, R8, R18, R40 ;  /* 0x00000012083c723c */ /* 0x000fe20000041828 */
[----:B------:R-:W5:Y:S01]  /*8080*/  LDSM.16.MT88.4 R40, [R144+0xb800] ;  /* 0x00b800009028783b */ /* 0x000f620000004200 */
[----:B--2---:R-:W-:-:S03]  /*8090*/  FFMA.FTZ R6, R131, R0, -R5 ;  /* 0x0000000083067223 */ /* 0x004fc60000010805 */
[----:B------:R-:W-:Y:S01]  /*80a0*/  LDSM.16.MT88.4 R16, [R160+0xc000] ;  /* 0x00c00000a010783b */ /* 0x000fe20000004200 */
[-C--:B---3--:R-:W-:Y:S02]  /*80b0*/  FFMA.FTZ R4, R123, R0.reuse, -R5 ;  /* 0x000000007b047223 */ /* 0x088fe40000010805 */
[----:B-1----:R-:W-:Y:S01]  /*80c0*/  HMMA.16816.F32.BF16 R44, R8, R24, R44 ;  /* 0x00000018082c723c */ /* 0x002fe2000004182c */
[----:B----4-:R-:W-:Y:S01]  /*80d0*/  FFMA.FTZ R2, R100, R0, -R3 ;  /* 0x0000000064027223 */ /* 0x010fe20000010803 */
[----:B------:R1:W-:Y:S01]  /*80e0*/  MUFU.EX2 R238, R4 ;  /* 0x0000000400ee7308 */ /* 0x0003e20000000800 */
[----:B------:R-:W-:-:S03]  /*80f0*/  MOV R100, R212 ;  /* 0x000000d400647202 */ /* 0x000fc60000000f00 */
[----:B------:R-:W2:Y:S02]  /*8100*/  MUFU.EX2 R245, R2 ;  /* 0x0000000200f57308 */ /* 0x000ea40000000800 */
[----:B------:R-:W-:Y:S01]  /*8110*/  HMMA.16816.F32.BF16 R28, R8, R26, R28 ;  /* 0x0000001a081c723c */ /* 0x000fe2000004181c */
[----:B------:R-:W-:Y:S02]  /*8120*/  F2FP.BF16.F32.PACK_AB R8, R246, R244 ;  /* 0x000000f4f608723e */ /* 0x000fe400000010ff */
[----:B------:R-:W-:Y:S02]  /*8130*/  F2FP.BF16.F32.PACK_AB R9, R251, R250 ;  /* 0x000000fafb09723e */ /* 0x000fe400000010ff */
[----:B------:R-:W-:Y:S01]  /*8140*/  F2FP.BF16.F32.PACK_AB R10, R247, R248 ;  /* 0x000000f8f70a723e */ /* 0x000fe200000010ff */
[-C--:B-1----:R-:W-:Y:S01]  /*8150*/  FFMA.FTZ R4, R98, R0.reuse, -R5 ;  /* 0x0000000062047223 */ /* 0x082fe20000010805 */
        /* <DEDUP_REMOVED lines=10> */
[----:B--2---:R-:W-:-:S03]  /*8200*/  FFMA.FTZ R2, R96, R0, -R3 ;  /* 0x0000000060027223 */ /* 0x004fc60000010803 */
[----:B------:R1:W-:Y:S01]  /*8210*/  MUFU.EX2 R235, R4 ;  /* 0x0000000400eb7308 */ /* 0x0003e20000000800 */
[----:B------:R-:W-:Y:S01]  /*8220*/  MOV R96, R203 ;  /* 0x000000cb00607202 */ /* 0x000fe20000000f00 */
[C---:B-----5:R-:W-:Y:S02]  /*8230*/  HMMA.16816.F32.BF16 R72, R8.reuse, R12, R72 ;  /* 0x0000000c0848723c */ /* 0x060fe40000041848 */
[----:B------:R2:W-:Y:S06]  /*8240*/  MUFU.EX2 R242, R2 ;  /* 0x0000000200f27308 */ /* 0x0005ec0000000800 */
[----:B------:R-:W-:Y:S01]  /*8250*/  HMMA.16816.F32.BF16 R56, R8, R14, R48 ;  /* 0x0000000e0838723c */ /* 0x000fe20000041830 */
[----:B------:R-:W4:Y:S01]  /*8260*/  LDSM.16.MT88.4 R12, [R152+0xc000] ;  /* 0x00c00000980c783b */ /* 0x000f220000004200 */
[-CC-:B-1----:R-:W-:Y:S01]  /*8270*/  FFMA.FTZ R4, R125, R0.reuse, -R5.reuse ;  /* 0x000000007d047223 */ /* 0x182fe20000010805 */
[----:B--2---:R-:W-:-:S05]  /*8280*/  FFMA.FTZ R2, R114, R0, -R5 ;  /* 0x0000000072027223 */ /* 0x004fca0000010805 */
[----:B------:R-:W-:Y:S01]  /*8290*/  HMMA.16816.F32.BF16 R76, R8, R40, R76 ;  /* 0x00000028084c723c */ /* 0x000fe2000004184c */
[----:B------:R1:W-:Y:S01]  /*82a0*/  MUFU.EX2 R228, R4 ;  /* 0x0000000400e47308 */ /* 0x0003e20000000800 */
[----:B------:R-:W-:-:S03]  /*82b0*/  MOV R114, R202 ;  /* 0x000000ca00727202 */ /* 0x000fc60000000f00 */
[----:B------:R2:W5:Y:S03]  /*82c0*/  MUFU.EX2 R239, R2 ;  /* 0x0000000200ef7308 */ /* 0x0005660000000800 */
[----:B------:R-:W-:Y:S01]  /*82d0*/  HMMA.16816.F32.BF16 R60, R8, R42, R60 ;  /* 0x0000002a083c723c */ /* 0x000fe2000004183c */
[----:B------:R-:W4:Y:S01]  /*82e0*/  LDSM.16.MT88.4 R40, [R144+0xc000] ;  /* 0x00c000009028783b */ /* 0x000f220000004200 */
[----:B-1----:R-:W-:-:S06]  /*82f0*/  FFMA.FTZ R4, R94, R0, -R5 ;  /* 0x000000005e047223 */ /* 0x002fcc0000010805 */
[C---:B---3--:R-:W-:Y:S01]  /*8300*/  HMMA.16816.F32.BF16 R68, R8.reuse, R20, R44 ;  /* 0x000000140844723c */ /* 0x048fe2000004182c */
[----:B------:R-:W-:Y:S01]  /*8310*/  MOV R94, R104 ;  /* 0x00000068005e7202 */ /* 0x000fe20000000f00 */
[----:B--2---:R-:W-:Y:S01]  /*8320*/  FFMA.FTZ R2, R97, R0, -R3 ;  /* 0x0000000061027223 */ /* 0x004fe20000010803 */
[----:B------:R1:W-:Y:S04]  /*8330*/  MUFU.EX2 R233, R4 ;  /* 0x0000000400e97308 */ /* 0x0003e80000000800 */
[----:B------:R-:W2:Y:S01]  /*8340*/  MUFU.EX2 R236, R2 ;  /* 0x0000000200ec7308 */ /* 0x000ea20000000800 */
[----:B------:R-:W-:Y:S01]  /*8350*/  HMMA.16816.F32.BF16 R52, R8, R22, R28 ;  /* 0x000000160834723c */ /* 0x000fe2000004181c */
[----:B-----5:R-:W-:Y:S01]  /*8360*/  F2FP.BF16.F32.PACK_AB R8, R239, R238 ;  /* 0x000000eeef08723e */ /* 0x020fe200000010ff */
[----:B------:R-:W3:Y:S01]  /*8370*/  LDSM.16.MT88.4 R20, [R38+0xc000] ;  /* 0x00c000002614783b */ /* 0x000ee20000004200 */
[----:B------:R-:W-:-:S02]  /*8380*/  F2FP.BF16.F32.PACK_AB R9, R243, R241 ;  /* 0x000000f1f309723e */ /* 0x000fc400000010ff */
[----:B------:R-:W-:Y:S01]  /*8390*/  F2FP.BF16.F32.PACK_AB R10, R240, R237 ;  /* 0x000000edf00a723e */ /* 0x000fe200000010ff */
[--C-:B-1----:R-:W-:Y:S01]  /*83a0*/  FFMA.FTZ R4, R95, R0, -R3.reuse ;  /* 0x000000005f047223 */ /* 0x102fe20000010803 */
[----:B--2---:R-:W-:Y:S01]  /*83b0*/  F2FP.BF16.F32.PACK_AB R11, R236, R242 ;  /* 0x000000f2ec0b723e */ /* 0x004fe200000010ff */
[-C--:B------:R-:W-:Y:S02]  /*83c0*/  FFMA.FTZ R2, R115, R0.reuse, -R3 ;  /* 0x0000000073027223 */ /* 0x080fe40000010803 */
[----:B------:R1:W-:Y:S04]  /*83d0*/  MUFU.EX2 R217, R4 ;  /* 0x0000000400d97308 */ /* 0x0003e80000000800 */
[----:B------:R2:W-:Y:S01]  /*83e0*/  MUFU.EX2 R234, R2 ;  /* 0x0000000200ea7308 */ /* 0x0005e20000000800 */
[C---:B------:R-:W-:Y:S08]  /*83f0*/  HMMA.16816.F32.BF16 R48, R8.reuse, R16, R32 ;  /* 0x000000100830723c */ /* 0x040ff00000041820 */
[----:B------:R-:W-:Y:S01]  /*8400*/  HMMA.16816.F32.BF16 R28, R8, R18, R24 ;  /* 0x00000012081c723c */ /* 0x000fe20000041818 */
[----:B------:R-:W5:Y:S01]  /*8410*/  LDSM.16.MT88.4 R16, [R160+0xc800] ;  /* 0x00c80000a010783b */ /* 0x000f620000004200 */
[----:B-1----:R-:W-:-:S02]  /*8420*/  FFMA.FTZ R4, R132, R0, -R5 ;  /* 0x0000000084047223 */ /* 0x002fc40000010805 */
[----:B------:R1:W-:Y:S01]  /*8430*/  MUFU.EX2 R132, R6 ;  /* 0x0000000600847308 */ /* 0x0003e20000000800 */
[----:B--2---:R-:W-:-:S03]  /*8440*/  FFMA.FTZ R2, R92, R0, -R3 ;  /* 0x000000005c027223 */ /* 0x004fc60000010803 */
[C---:B----4-:R-:W-:Y:S01]  /*8450*/  HMMA.16816.F32.BF16 R32, R8.reuse, R12, R72 ;  /* 0x0000000c0820723c */ /* 0x050fe20000041848 */
[----:B------:R2:W-:Y:S04]  /*8460*/  MUFU.EX2 R232, R2 ;  /* 0x0000000200e87308 */ /* 0x0005e80000000800 */
[----:B------:R4:W-:Y:S03]  /*8470*/  MUFU.EX2 R207, R4 ;  /* 0x0000000400cf7308 */ /* 0x0009e60000000800 */
[----:B------:R-:W-:Y:S01]  /*8480*/  HMMA.16816.F32.BF16 R24, R8, R14, R56 ;  /* 0x0000000e0818723c */ /* 0x000fe20000041838 */
[----:B------:R-:W5:Y:S01]  /*8490*/  LDSM.16.MT88.4 R12, [R152+0xc800] ;  /* 0x00c80000980c783b */ /* 0x000f620000004200 */
[----:B-1----:R-:W-:Y:S01]  /*84a0*/  FFMA.FTZ R6, R141, R0, -R5 ;  /* 0x000000008d067223 */ /* 0x002fe20000010805 */
[----:B------:R-:W-:-:S03]  /*84b0*/  MOV R141, R100 ;  /* 0x00000064008d7202 */ /* 0x000fc60000000f00 */
[----:B------:R1:W-:Y:S01]  /*84c0*/  MUFU.EX2 R125, R6 ;  /* 0x00000006007d7308 */ /* 0x0003e20000000800 */
[-CC-:B--2---:R-:W-:Y:S01]  /*84d0*/  FFMA.FTZ R2, R124, R0.reuse, -R5.reuse ;  /* 0x000000007c027223 */ /* 0x184fe20000010805 */
[----:B------:R-:W-:Y:S03]  /*84e0*/  HMMA.16816.F32.BF16 R72, R8, R40, R76 ;  /* 0x000000280848723c */ /* 0x000fe6000004184c */
[----:B------:R2:W2:Y:S01]  /*84f0*/  MUFU.EX2 R230, R2 ;  /* 0x0000000200e67308 */ /* 0x0004a20000000800 */
[----:B----4-:R-:W-:-:S04]  /*8500*/  FFMA.FTZ R4, R82, R0, -R5 ;  /* 0x0000000052047223 */ /* 0x010fc80000010805 */
[C---:B------:R-:W-:Y:S01]  /*8510*/  HMMA.16816.F32.BF16 R44, R8.reuse, R42, R60 ;  /* 0x0000002a082c723c */ /* 0x040fe2000004183c */
[----:B------:R-:W4:Y:S01]  /*8520*/  LDSM.16.MT88.4 R40, [R144+0xc800] ;  /* 0x00c800009028783b */ /* 0x000f220000004200 */
[----:B------:R5:W-:Y:S01]  /*8530*/  MUFU.EX2 R215, R4 ;  /* 0x0000000400d77308 */ /* 0x000be20000000800 */
[----:B-1----:R-:W-:Y:S01]  /*8540*/  FFMA.FTZ R6, R147, R0, -R5 ;  /* 0x0000000093067223 */ /* 0x002fe20000010805 */
[----:B------:R-:W-:Y:S02]  /*8550*/  MOV R147, R91 ;  /* 0x0000005b00937202 */ /* 0x000fe40000000f00 */
[----:B------:R-:W-:Y:S02]  /*8560*/  MOV R91, R120 ;  /* 0x00000078005b7202 */ /* 0x000fe40000000f00 */
[----:B---3--:R-:W-:Y:S01]  /*8570*/  HMMA.16816.F32.BF16 R60, R8, R20, R68 ;  /* 0x00000014083c723c */ /* 0x008fe20000041844 */
[----:B--2---:R-:W-:-:S04]  /*8580*/  FFMA.FTZ R2, R93, R0, -R3 ;  /* 0x000000005d027223 */ /* 0x004fc80000010803 */
[----:B------:R-:W1:Y:S03]  /*8590*/  MUFU.EX2 R231, R2 ;  /* 0x0000000200e77308 */ /* 0x000e660000000800 */
[----:B------:R-:W-:Y:S01]  /*85a0*/  HMMA.16816.F32.BF16 R56, R8, R22, R52 ;  /* 0x000000160838723c */ /* 0x000fe20000041834 */
[----:B------:R-:W-:Y:S01]  /*85b0*/  F2FP.BF16.F32.PACK_AB R8, R230, R228 ;  /* 0x000000e4e608723e */ /* 0x000fe200000010ff */
[----:B------:R-:W2:Y:S01]  /*85c0*/  LDSM.16.MT88.4 R20, [R38+0xc800] ;  /* 0x00c800002614783b */ /* 0x000ea20000004200 */
[----:B------:R-:W-:Y:S01]  /*85d0*/  F2FP.BF16.F32.PACK_AB R9, R235, R234 ;  /* 0x000000eaeb09723e */ /* 0x000fe200000010ff */
[----:B-----5:R-:W-:Y:S01]  /*85e0*/  FFMA.FTZ R4, R127, R0, -R3 ;  /* 0x000000007f047223 */ /* 0x020fe20000010803 */
[----:B------:R-:W-:-:S03]  /*85f0*/  F2FP.BF16.F32.PACK_AB R10, R233, R219 ;  /* 0x000000dbe90a723e */ /* 0x000fc600000010ff */
[----:B------:R3:W-:Y:S01]  /*8600*/  MUFU.EX2 R203, R4 ;  /* 0x0000000400cb7308 */ /* 0x0007e20000000800 */
[----:B-1----:R-:W-:Y:S01]  /*8610*/  F2FP.BF16.F32.PACK_AB R11, R231, R232 ;  /* 0x000000e8e70b723e */ /* 0x002fe200000010ff */
[----:B------:R-:W-:-:S04]  /*8620*/  FFMA.FTZ R2, R109, R0, -R3 ;  /* 0x000000006d027223 */ /* 0x000fc80000010803 */
[----:B------:R1:W-:Y:S02]  /*8630*/  MUFU.EX2 R216, R2 ;  /* 0x0000000200d87308 */ /* 0x0003e40000000800 */
[----:B------:R-:W-:Y:S01]  /*8640*/  HMMA.16816.F32.BF16 R48, R8, R16, R48 ;  /* 0x000000100830723c */ /* 0x000fe20000041830 */
[----:B---3--:R-:W-:-:S07]  /*8650*/  FFMA.FTZ R4, R143, R0, -R5 ;  /* 0x000000008f047223 */ /* 0x008fce0000010805 */
[----:B------:R-:W-:Y:S01]  /*8660*/  HMMA.16816.F32.BF16 R76, R8, R18, R28 ;  /* 0x00000012084c723c */ /* 0x000fe2000004181c */
[----:B------:R-:W3:Y:S01]  /*8670*/  LDSM.16.MT88.4 R16, [R160+0xd000] ;  /* 0x00d00000a010783b */ /* 0x000ee20000004200 */
[----:B-1----:R-:W-:-:S06]  /*8680*/  FFMA.FTZ R2, R80, R0, -R3 ;  /* 0x0000000050027223 */ /* 0x002fcc0000010803 */
[C---:B------:R-:W-:Y:S01]  /*8690*/  HMMA.16816.F32.BF16 R52, R8.reuse, R12, R32 ;  /* 0x0000000c0834723c */ /* 0x040fe20000041820 */
[----:B------:R1:W-:Y:S07]  /*86a0*/  MUFU.EX2 R218, R2 ;  /* 0x0000000200da7308 */ /* 0x0003ee0000000800 */
[----:B------:R-:W-:Y:S01]  /*86b0*/  HMMA.16816.F32.BF16 R32, R8, R14, R24 ;  /* 0x0000000e0820723c */ /* 0x000fe20000041818 */
[----:B------:R-:W5:Y:S04]  /*86c0*/  LDSM.16.MT88.4 R12, [R152+0xd000] ;  /* 0x00d00000980c783b */ /* 0x000f680000004200 */
[----:B------:R-:W5:Y:S01]  /*86d0*/  LDSM.16.MT88.4 R24, [R144+0xd000] ;  /* 0x00d000009018783b */ /* 0x000f620000004200 */
[----:B-1----:R-:W-:-:S02]  /*86e0*/  FFMA.FTZ R2, R111, R0, -R5 ;  /* 0x000000006f027223 */ /* 0x002fc40000010805 */
[C---:B----4-:R-:W-:Y:S02]  /*86f0*/  HMMA.16816.F32.BF16 R68, R8.reuse, R40, R72 ;  /* 0x000000280844723c */ /* 0x050fe40000041848 */
[----:B------:R1:W4:Y:S06]  /*8700*/  MUFU.EX2 R213, R2 ;  /* 0x0000000200d57308 */ /* 0x00032c0000000800 */
[C---:B------:R-:W-:Y:S08]  /*8710*/  HMMA.16816.F32.BF16 R40, R8.reuse, R42, R44 ;  /* 0x0000002a0828723c */ /* 0x040ff0000004182c */
[----:B--2---:R-:W-:Y:S01]  /*8720*/  HMMA.16816.F32.BF16 R44, R8, R20, R60 ;  /* 0x00000014082c723c */ /* 0x004fe2000004183c */
[----:B-1----:R-:W-:-:S04]  /*8730*/  FFMA.FTZ R2, R81, R0, -R3 ;  /* 0x0000000051027223 */ /* 0x002fc80000010803 */
[----:B------:R-:W1:Y:S03]  /*8740*/  MUFU.EX2 R212, R2 ;  /* 0x0000000200d47308 */ /* 0x000e660000000800 */
[----:B------:R-:W-:Y:S01]  /*8750*/  HMMA.16816.F32.BF16 R28, R8, R22, R56 ;  /* 0x00000016081c723c */ /* 0x000fe20000041838 */
[----:B----4-:R-:W-:Y:S01]  /*8760*/  F2FP.BF16.F32.PACK_AB R8, R213, R207 ;  /* 0x000000cfd508723e */ /* 0x010fe200000010ff */
[----:B------:R-:W2:Y:S01]  /*8770*/  LDSM.16.MT88.4 R20, [R38+0xd000] ;  /* 0x00d000002614783b */ /* 0x000ea20000004200 */
[----:B------:R-:W-:Y:S02]  /*8780*/  F2FP.BF16.F32.PACK_AB R9, R217, R216 ;  /* 0x000000d8d909723e */ /* 0x000fe400000010ff */
[----:B------:R-:W-:Y:S02]  /*8790*/  F2FP.BF16.F32.PACK_AB R10, R215, R214 ;  /* 0x000000d6d70a723e */ /* 0x000fe400000010ff */
[----:B-1----:R-:W-:Y:S01]  /*87a0*/  F2FP.BF16.F32.PACK_AB R11, R212, R218 ;  /* 0x000000dad40b723e */ /* 0x002fe200000010ff */
[----:B------:R-:W-:-:S04]  /*87b0*/  FFMA.FTZ R2, R130, R0, -R3 ;  /* 0x0000000082027223 */ /* 0x000fc80000010803 */
[----:B------:R1:W-:Y:S02]  /*87c0*/  MUFU.EX2 R206, R2 ;  /* 0x0000000200ce7308 */ /* 0x0003e40000000800 */
[C---:B---3--:R-:W-:Y:S08]  /*87d0*/  HMMA.16816.F32.BF16 R48, R8.reuse, R16, R48 ;  /* 0x000000100830723c */ /* 0x048ff00000041830 */
[----:B------:R-:W-:Y:S01]  /*87e0*/  HMMA.16816.F32.BF16 R60, R8, R18, R76 ;  /* 0x00000012083c723c */ /* 0x000fe2000004184c */
[----:B------:R-:W3:Y:S01]  /*87f0*/  LDSM.16.MT88.4 R16, [R160+0xd800] ;  /* 0x00d80000a010783b */ /* 0x000ee20000004200 */
[----:B-1----:R-:W-:-:S06]  /*8800*/  FFMA.FTZ R2, R83, R0, -R3 ;  /* 0x0000000053027223 */ /* 0x002fcc0000010803 */
[C---:B-----5:R-:W-:Y:S01]  /*8810*/  HMMA.16816.F32.BF16 R72, R8.reuse, R12, R52 ;  /* 0x0000000c0848723c */ /* 0x060fe20000041834 */
[----:B------:R1:W-:Y:S07]  /*8820*/  MUFU.EX2 R202, R2 ;  /* 0x0000000200ca7308 */ /* 0x0003ee0000000800 */
[----:B------:R-:W-:Y:S01]  /*8830*/  HMMA.16816.F32.BF16 R56, R8, R14, R32 ;  /* 0x0000000e0838723c */ /* 0x000fe20000041820 */
[----:B------:R-:W4:Y:S01]  /*8840*/  LDSM.16.MT88.4 R12, [R152+0xd800] ;  /* 0x00d80000980c783b */ /* 0x000f220000004200 */
[----:B-1----:R-:W-:-:S06]  /*8850*/  FFMA.FTZ R2, R136, R0, -R5 ;  /* 0x0000000088027223 */ /* 0x002fcc0000010805 */
[C---:B------:R-:W-:Y:S01]  /*8860*/  HMMA.16816.F32.BF16 R76, R8.reuse, R24, R68 ;  /* 0x00000018084c723c */ /* 0x040fe20000041844 */
[----:B------:R1:W-:Y:S04]  /*8870*/  MUFU.EX2 R136, R4 ;  /* 0x0000000400887308 */ /* 0x0003e80000000800 */
[----:B------:R5:W3:Y:S03]  /*8880*/  MUFU.EX2 R201, R2 ;  /* 0x0000000200c97308 */ /* 0x000ae60000000800 */
[----:B------:R-:W-:Y:S01]  /*8890*/  HMMA.16816.F32.BF16 R68, R8, R26, R40 ;  /* 0x0000001a0844723c */ /* 0x000fe20000041828 */
[----:B-1----:R-:W-:-:S07]  /*88a0*/  FFMA.FTZ R4, R128, R0, -R5 ;  /* 0x0000000080047223 */ /* 0x002fce0000010805 */
[C---:B--2---:R-:W-:Y:S01]  /*88b0*/  HMMA.16816.F32.BF16 R52, R8.reuse, R20, R44 ;  /* 0x000000140834723c */ /* 0x044fe2000004182c */
[----:B------:R-:W1:Y:S01]  /*88c0*/  LDSM.16.MT88.4 R44, [R144+0xd800] ;  /* 0x00d80000902c783b */ /* 0x000e620000004200 */
[----:B-----5:R-:W-:Y:S01]  /*88d0*/  FFMA.FTZ R2, R126, R0, -R3 ;  /* 0x000000007e027223 */ /* 0x020fe20000010803 */
[----:B------:R-:W2:Y:S04]  /*88e0*/  MUFU.EX2 R143, R4 ;  /* 0x00000004008f7308 */ /* 0x000ea80000000800 */
[----:B------:R-:W5:Y:S01]  /*88f0*/  MUFU.EX2 R131, R2 ;  /* 0x0000000200837308 */ /* 0x000f620000000800 */
[----:B------:R-:W-:Y:S01]  /*8900*/  HMMA.16816.F32.BF16 R32, R8, R22, R28 ;  /* 0x000000160820723c */ /* 0x000fe2000004181c */
[----:B---3--:R-:W-:Y:S01]  /*8910*/  F2FP.BF16.F32.PACK_AB R8, R201, R136 ;  /* 0x00000088c908723e */ /* 0x008fe200000010ff */
[----:B------:R-:W3:Y:S01]  /*8920*/  LDSM.16.MT88.4 R20, [R38+0xd800] ;  /* 0x00d800002614783b */ /* 0x000ee20000004200 */
[----:B------:R-:W-:-:S02]  /*8930*/  F2FP.BF16.F32.PACK_AB R9, R203, R206 ;  /* 0x000000cecb09723e */ /* 0x000fc400000010ff */
[----:B--2---:R-:W-:Y:S01]  /*8940*/  F2FP.BF16.F32.PACK_AB R10, R143, R132 ;  /* 0x000000848f0a723e */ /* 0x004fe200000010ff */
[--C-:B------:R-:W-:Y:S01]  /*8950*/  FFMA.FTZ R4, R138, R0, -R3.reuse ;  /* 0x000000008a047223 */ /* 0x100fe20000010803 */
        /* <DEDUP_REMOVED lines=9> */
[----:B------:R-:W3:Y:S01]  /*89f0*/  LDSM.16.MT88.4 R16, [R160+0xe000] ;  /* 0x00e00000a010783b */ /* 0x000ee20000004200 */
[----:B--2---:R-:W-:Y:S01]  /*8a00*/  FFMA.FTZ R4, R151, R0, -R5 ;  /* 0x0000000097047223 */ /* 0x004fe20000010805 */
[----:B------:R-:W-:Y:S01]  /*8a10*/  MOV R151, R112 ;  /* 0x0000007000977202 */ /* 0x000fe20000000f00 */
[----:B-----5:R-:W-:-:S02]  /*8a20*/  FFMA.FTZ R2, R129, R0, -R3 ;  /* 0x0000000081027223 */ /* 0x020fc40000010803 */
[----:B------:R2:W-:Y:S02]  /*8a30*/  MUFU.EX2 R124, R4 ;  /* 0x00000004007c7308 */ /* 0x0005e40000000800 */
[C---:B----4-:R-:W-:Y:S01]  /*8a40*/  HMMA.16816.F32.BF16 R24, R8.reuse, R12, R72 ;  /* 0x0000000c0818723c */ /* 0x050fe20000041848 */
[-CC-:B-1----:R-:W-:Y:S01]  /*8a50*/  FFMA.FTZ R6, R161, R0.reuse, -R5.reuse ;  /* 0x00000000a1067223 */ /* 0x182fe20000010805 */
[----:B------:R1:W-:Y:S04]  /*8a60*/  MUFU.EX2 R129, R2 ;  /* 0x0000000200817308 */ /* 0x0003e80000000800 */
[----:B------:R4:W-:Y:S02]  /*8a70*/  MUFU.EX2 R110, R6 ;  /* 0x00000006006e7308 */ /* 0x0009e40000000800 */
[----:B------:R-:W-:Y:S01]  /*8a80*/  HMMA.16816.F32.BF16 R48, R8, R14, R56 ;  /* 0x0000000e0830723c */ /* 0x000fe20000041838 */
[----:B------:R-:W5:Y:S01]  /*8a90*/  LDSM.16.MT88.4 R12, [R152+0xe000] ;  /* 0x00e00000980c783b */ /* 0x000f620000004200 */
[-CC-:B--2---:R-:W-:Y:S01]  /*8aa0*/  FFMA.FTZ R4, R139, R0.reuse, -R5.reuse ;  /* 0x000000008b047223 */ /* 0x184fe20000010805 */
[----:B------:R-:W-:Y:S01]  /*8ab0*/  MOV R139, R103 ;  /* 0x00000067008b7202 */ /* 0x000fe20000000f00 */
[----:B-1----:R-:W-:-:S02]  /*8ac0*/  FFMA.FTZ R2, R148, R0, -R5 ;  /* 0x0000000094027223 */ /* 0x002fc40000010805 */
[----:B------:R1:W-:Y:S02]  /*8ad0*/  MUFU.EX2 R126, R4 ;  /* 0x00000004007e7308 */ /* 0x0003e40000000800 */
[C---:B------:R-:W-:Y:S01]  /*8ae0*/  HMMA.16816.F32.BF16 R76, R8.reuse, R44, R76 ;  /* 0x0000002c084c723c */ /* 0x040fe2000004184c */
[----:B------:R-:W-:Y:S01]  /*8af0*/  MOV R148, R101 ;  /* 0x0000006500947202 */ /* 0x000fe20000000f00 */
[-C--:B----4-:R-:W-:Y:S01]  /*8b00*/  FFMA.FTZ R6, R171, R0.reuse, -R5 ;  /* 0x00000000ab067223 */ /* 0x090fe20000010805 */
[----:B------:R2:W4:Y:S05]  /*8b10*/  MUFU.EX2 R127, R2 ;  /* 0x00000002007f7308 */ /* 0x00052a0000000800 */
[----:B------:R-:W-:Y:S01]  /*8b20*/  HMMA.16816.F32.BF16 R68, R8, R46, R68 ;  /* 0x0000002e0844723c */ /* 0x000fe20000041844 */
[----:B------:R-:W5:Y:S01]  /*8b30*/  LDSM.16.MT88.4 R44, [R144+0xe000] ;  /* 0x00e00000902c783b */ /* 0x000f620000004200 */
[----:B-1----:R-:W-:Y:S01]  /*8b40*/  FFMA.FTZ R4, R150, R0, -R3 ;  /* 0x0000000096047223 */ /* 0x002fe20000010803 */
[----:B------:R-:W-:-:S05]  /*8b50*/  MOV R150, R114 ;  /* 0x0000007200967202 */ /* 0x000fca0000000f00 */
[----:B---3--:R-:W-:Y:S01]  /*8b60*/  HMMA.16816.F32.BF16 R72, R8, R20, R52 ;  /* 0x000000140848723c */ /* 0x008fe20000041834 */
[----:B--2---:R-:W-:Y:S01]  /*8b70*/  FFMA.FTZ R2, R137, R0, -R3 ;  /* 0x0000000089027223 */ /* 0x004fe20000010803 */
[----:B------:R1:W-:Y:S01]  /*8b80*/  MUFU.EX2 R119, R4 ;  /* 0x0000000400777308 */ /* 0x0003e20000000800 */
[----:B------:R-:W-:-:S03]  /*8b90*/  MOV R137, R102 ;  /* 0x0000006600897202 */ /* 0x000fc60000000f00 */
[----:B------:R-:W2:Y:S02]  /*8ba0*/  MUFU.EX2 R123, R2 ;  /* 0x00000002007b7308 */ /* 0x000ea40000000800 */
[----:B------:R-:W-:Y:S01]  /*8bb0*/  HMMA.16816.F32.BF16 R60, R8, R22, R32 ;  /* 0x00000016083c723c */ /* 0x000fe20000041820 */
[----:B----4-:R-:W-:Y:S01]  /*8bc0*/  F2FP.BF16.F32.PACK_AB R8, R127, R124 ;  /* 0x0000007c7f08723e */ /* 0x010fe200000010ff */
[----:B------:R3:W-:Y:S01]  /*8bd0*/  MUFU.EX2 R102, R6 ;  /* 0x0000000600667308 */ /* 0x0007e20000000800 */
[----:B------:R-:W-:Y:S02]  /*8be0*/  F2FP.BF16.F32.PACK_AB R9, R128, R130 ;  /* 0x000000828009723e */ /* 0x000fe400000010ff */
[----:B------:R-:W-:Y:S01]  /*8bf0*/  F2FP.BF16.F32.PACK_AB R10, R126, R125 ;  /* 0x0000007d7e0a723e */ /* 0x000fe200000010ff */
[----:B-1----:R-:W-:Y:S01]  /*8c00*/  FFMA.FTZ R4, R157, R0, -R5 ;  /* 0x000000009d047223 */ /* 0x002fe20000010805 */
[----:B------:R-:W-:Y:S02]  /*8c10*/  MOV R157, R98 ;  /* 0x00000062009d7202 */ /* 0x000fe40000000f00 */
[----:B--2---:R-:W-:Y:S01]  /*8c20*/  F2FP.BF16.F32.PACK_AB R11, R123, R129 ;  /* 0x000000817b0b723e */ /* 0x004fe200000010ff */
[----:B------:R-:W-:Y:S01]  /*8c30*/  FFMA.FTZ R2, R149, R0, -R3 ;  /* 0x0000000095027223 */ /* 0x000fe20000010803 */
[----:B------:R-:W-:Y:S01]  /*8c40*/  MOV R149, R96 ;  /* 0x0000006000957202 */ /* 0x000fe20000000f00 */
[----:B---3--:R-:W-:-:S02]  /*8c50*/  FFMA.FTZ R6, R178, R0, -R5 ;  /* 0x00000000b2067223 */ /* 0x008fc40000010805 */
[----:B------:R1:W-:Y:S02]  /*8c60*/  MUFU.EX2 R118, R2 ;  /* 0x0000000200767308 */ /* 0x0003e40000000800 */
[C---:B------:R-:W-:Y:S01]  /*8c70*/  HMMA.16816.F32.BF16 R52, R8.reuse, R16, R40 ;  /* 0x000000100834723c */ /* 0x040fe20000041828 */
[----:B------:R-:W2:Y:S01]  /*8c80*/  LDSM.16.MT88.4 R40, [R38+0xe000] ;  /* 0x00e000002628783b */ /* 0x000ea20000004200 */
[----:B------:R-:W-:Y:S06]  /*8c90*/  MUFU.EX2 R92, R6 ;  /* 0x00000006005c7308 */ /* 0x000fec0000000800 */
[----:B-----5:R-:W-:Y:S01]  /*8ca0*/  HMMA.16816.F32.BF16 R32, R8, R12, R24 ;  /* 0x0000000c0820723c */ /* 0x020fe20000041818 */
[----:B------:R-:W3:Y:S01]  /*8cb0*/  LDSM.16.MT88.4 R24, [R160+0xe800] ;  /* 0x00e80000a018783b */ /* 0x000ee20000004200 */
[----:B-1----:R-:W-:Y:S01]  /*8cc0*/  FFMA.FTZ R2, R142, R0, -R3 ;  /* 0x000000008e027223 */ /* 0x002fe20000010803 */
[----:B------:R-:W-:-:S05]  /*8cd0*/  MOV R142, R113 ;  /* 0x00000071008e7202 */ /* 0x000fca0000000f00 */
[C---:B------:R-:W-:Y:S01]  /*8ce0*/  HMMA.16816.F32.BF16 R56, R8.reuse, R18, R28 ;  /* 0x000000120838723c */ /* 0x040fe2000004181c */
[----:B------:R-:W1:Y:S01]  /*8cf0*/  LDSM.16.MT88.4 R16, [R144+0xe800] ;  /* 0x00e800009010783b */ /* 0x000e620000004200 */
[----:B------:R4:W-:Y:S06]  /*8d00*/  MUFU.EX2 R122, R2 ;  /* 0x00000002007a7308 */ /* 0x0009ec0000000800 */
[----:B------:R-:W-:Y:S01]  /*8d10*/  HMMA.16816.F32.BF16 R20, R8, R44, R76 ;  /* 0x0000002c0814723c */ /* 0x000fe2000004184c */
[----:B----4-:R-:W-:Y:S01]  /*8d20*/  FFMA.FTZ R2, R153, R0, -R5 ;  /* 0x0000000099027223 */ /* 0x010fe20000010805 */
[----:B------:R-:W-:-:S06]  /*8d30*/  MOV R153, R106 ;  /* 0x0000006a00997202 */ /* 0x000fcc0000000f00 */
[C---:B------:R-:W-:Y:S01]  /*8d40*/  HMMA.16816.F32.BF16 R44, R8.reuse, R46, R68 ;  /* 0x0000002e082c723c */ /* 0x040fe20000041844 */
[----:B------:R-:W-:Y:S01]  /*8d50*/  MOV R106, R39 ;  /* 0x00000027006a7202 */ /* 0x000fe20000000f00 */
[----:B------:R4:W-:Y:S04]  /*8d60*/  MUFU.EX2 R115, R2 ;  /* 0x0000000200737308 */ /* 0x0009e80000000800 */
[----:B------:R5:W3:Y:S02]  /*8d70*/  MUFU.EX2 R39, R4 ;  /* 0x0000000400277308 */ /* 0x000ae40000000800 */
[----:B------:R-:W-:Y:S01]  /*8d80*/  HMMA.16816.F32.BF16 R28, R8, R14, R48 ;  /* 0x0000000e081c723c */ /* 0x000fe20000041830 */
[----:B------:R-:W1:Y:S04]  /*8d90*/  LDSM.16.MT88.4 R12, [R152+0xe800] ;  /* 0x00e80000980c783b */ /* 0x000e680000004200 */
[----:B------:R-:W-:Y:S01]  /*8da0*/  LDSM.16.MT88.4 R48, [R160+0xf000] ;  /* 0x00f00000a030783b */ /* 0x000fe20000004200 */
[----:B----4-:R-:W-:-:S02]  /*8db0*/  FFMA.FTZ R2, R146, R0, -R3 ;  /* 0x0000000092027223 */ /* 0x010fc40000010803 */
[C---:B--2---:R-:W-:Y:S01]  /*8dc0*/  HMMA.16816.F32.BF16 R72, R8.reuse, R40, R72 ;  /* 0x000000280848723c */ /* 0x044fe20000041848 */
[----:B------:R-:W-:Y:S01]  /*8dd0*/  MOV R146, R105 ;  /* 0x0000006900927202 */ /* 0x000fe20000000f00 */
[----:B-----5:R-:W-:Y:S01]  /*8de0*/  FFMA.FTZ R4, R145, R0, -R5 ;  /* 0x0000000091047223 */ /* 0x020fe20000010805 */
[----:B------:R-:W-:Y:S02]  /*8df0*/  MOV R145, R117 ;  /* 0x0000007500917202 */ /* 0x000fe40000000f00 */
[----:B------:R-:W2:Y:S03]  /*8e00*/  MUFU.EX2 R117, R2 ;  /* 0x0000000200757308 */ /* 0x000ea60000000800 */
[----:B------:R-:W-:Y:S01]  /*8e10*/  HMMA.16816.F32.BF16 R60, R8, R42, R60 ;  /* 0x0000002a083c723c */ /* 0x000fe2000004183c */
[----:B---3--:R-:W-:Y:S01]  /*8e20*/  F2FP.BF16.F32.PACK_AB R8, R115, R39 ;  /* 0x000000277308723e */ /* 0x008fe200000010ff */
[----:B------:R-:W3:Y:S01]  /*8e30*/  MUFU.EX2 R120, R4 ;  /* 0x0000000400787308 */ /* 0x000ee20000000800 */
[----:B------:R-:W-:-:S02]  /*8e40*/  F2FP.BF16.F32.PACK_AB R9, R119, R118 ;  /* 0x000000767709723e */ /* 0x000fc400000010ff */
[----:B--2---:R-:W-:Y:S01]  /*8e50*/  F2FP.BF16.F32.PACK_AB R11, R117, R122 ;  /* 0x0000007a750b723e */ /* 0x004fe200000010ff */
[-CC-:B------:R-:W-:Y:S01]  /*8e60*/  FFMA.FTZ R2, R156, R0.reuse, -R3.reuse ;  /* 0x000000009c027223 */ /* 0x180fe20000010803 */
[----:B------:R-:W-:Y:S02]  /*8e70*/  MOV R156, R107 ;  /* 0x0000006b009c7202 */ /* 0x000fe40000000f00 */
[----:B---3--:R-:W-:Y:S01]  /*8e80*/  F2FP.BF16.F32.PACK_AB R10, R120, R121 ;  /* 0x00000079780a723e */ /* 0x008fe200000010ff */
[----:B------:R2:W-:Y:S01]  /*8e90*/  MUFU.EX2 R113, R2 ;  /* 0x0000000200717308 */ /* 0x0005e20000000800 */
[----:B------:R-:W-:Y:S01]  /*8ea0*/  FFMA.FTZ R4, R155, R0, -R3 ;  /* 0x000000009b047223 */ /* 0x000fe20000010803 */
[----:B------:R-:W-:Y:S01]  /*8eb0*/  MOV R155, R106 ;  /* 0x0000006a009b7202 */ /* 0x000fe20000000f00 */
[----:B------:R-:W-:Y:S01]  /*8ec0*/  FADD.FTZ R7, R156, R7 ;  /* 0x000000079c077221 */ /* 0x000fe20000010000 */
[----:B------:R-:W-:Y:S01]  /*8ed0*/  MOV R156, R90 ;  /* 0x0000005a009c7202 */ /* 0x000fe20000000f00 */
[----:B------:R3:W-:Y:S01]  /*8ee0*/  MUFU.EX2 R111, R4 ;  /* 0x00000004006f7308 */ /* 0x0007e20000000800 */
[----:B------:R-:W-:Y:S01]  /*8ef0*/  HMMA.16816.F32.BF16 R68, R8, R24, R52 ;  /* 0x000000180844723c */ /* 0x000fe20000041834 */
[----:B------:R-:W4:Y:S01]  /*8f00*/  LDSM.16.MT88.4 R52, [R38+0xe800] ;  /* 0x00e800002634783b */ /* 0x000f220000004200 */
[----:B------:R-:W-:-:S06]  /*8f10*/  FADD.FTZ R6, R94, R155 ;  /* 0x0000009b5e067221 */ /* 0x000fcc0000010000 */
[----:B------:R-:W-:Y:S01]  /*8f20*/  HMMA.16816.F32.BF16 R80, R8, R26, R56 ;  /* 0x0000001a0850723c */ /* 0x000fe20000041838 */
[----:B--2---:R-:W-:-:S04]  /*8f30*/  FFMA.FTZ R2, R154, R0, -R3 ;  /* 0x000000009a027223 */ /* 0x004fc80000010803 */
[----:B------:R2:W-:Y:S01]  /*8f40*/  MUFU.EX2 R114, R2 ;  /* 0x0000000200727308 */ /* 0x0005e20000000800 */
[-CC-:B---3--:R-:W-:Y:S02]  /*8f50*/  FFMA.FTZ R4, R169, R0.reuse, -R5.reuse ;  /* 0x00000000a9047223 */ /* 0x188fe40000010805 */
[C---:B-1----:R-:W-:Y:S02]  /*8f60*/  HMMA.16816.F32.BF16 R20, R8.reuse, R16, R20 ;  /* 0x000000100814723c */ /* 0x042fe40000041814 */
[----:B------:R1:W-:Y:S06]  /*8f70*/  MUFU.EX2 R108, R4 ;  /* 0x00000004006c7308 */ /* 0x0003ec0000000800 */
[----:B------:R-:W-:Y:S01]  /*8f80*/  HMMA.16816.F32.BF16 R24, R8, R18, R44 ;  /* 0x000000120818723c */ /* 0x000fe2000004182c */
[----:B------:R-:W3:Y:S01]  /*8f90*/  LDSM.16.MT88.4 R16, [R144+0xf000] ;  /* 0x00f000009010783b */ /* 0x000ee20000004200 */
[----:B--2---:R-:W-:-:S04]  /*8fa0*/  FFMA.FTZ R2, R162, R0, -R5 ;  /* 0x00000000a2027223 */ /* 0x004fc80000010805 */
[----:B------:R2:W5:Y:S01]  /*8fb0*/  MUFU.EX2 R109, R2 ;  /* 0x00000002006d7308 */ /* 0x0005620000000800 */
[-C--:B-1----:R-:W-:Y:S01]  /*8fc0*/  FFMA.FTZ R4, R159, R0.reuse, -R5 ;  /* 0x000000009f047223 */ /* 0x082fe20000010805 */
[C---:B------:R-:W-:Y:S03]  /*8fd0*/  HMMA.16816.F32.BF16 R76, R8.reuse, R12, R32 ;  /* 0x0000000c084c723c */ /* 0x040fe60000041820 */
[----:B------:R1:W5:Y:S05]  /*8fe0*/  MUFU.EX2 R112, R4 ;  /* 0x0000000400707308 */ /* 0x00036a0000000800 */
[----:B------:R-:W-:Y:S01]  /*8ff0*/  HMMA.16816.F32.BF16 R56, R8, R14, R28 ;  /* 0x0000000e0838723c */ /* 0x000fe2000004181c */
[----:B------:R-:W3:Y:S01]  /*9000*/  LDSM.16.MT88.4 R28, [R38+0xf000] ;  /* 0x00f00000261c783b */ /* 0x000ee20000004200 */
[----:B--2---:R-:W-:-:S03]  /*9010*/  FFMA.FTZ R2, R158, R0, -R3 ;  /* 0x000000009e027223 */ /* 0x004fc60000010803 */
[----:B------:R-:W2:Y:S01]  /*9020*/  LDSM.16.MT88.4 R12, [R152+0xf000] ;  /* 0x00f00000980c783b */ /* 0x000ea20000004200 */
[----:B------:R5:W5:Y:S02]  /*9030*/  MUFU.EX2 R107, R2 ;  /* 0x00000002006b7308 */ /* 0x000b640000000800 */
[----:B----4-:R-:W-:Y:S01]  /*9040*/  HMMA.16816.F32.BF16 R40, R8, R52, R72 ;  /* 0x000000340828723c */ /* 0x010fe20000041848 */
[----:B-1----:R-:W-:-:S04]  /*9050*/  FFMA.FTZ R4, R164, R0, -R3 ;  /* 0x00000000a4047223 */ /* 0x002fc80000010803 */
[----:B------:R1:W-:Y:S03]  /*9060*/  MUFU.EX2 R105, R4 ;  /* 0x0000000400697308 */ /* 0x0003e60000000800 */
[----:B------:R-:W-:Y:S01]  /*9070*/  HMMA.16816.F32.BF16 R32, R8, R54, R60 ;  /* 0x000000360820723c */ /* 0x000fe2000004183c */
[----:B-----5:R-:W-:Y:S02]  /*9080*/  F2FP.BF16.F32.PACK_AB R8, R109, R108 ;  /* 0x0000006c6d08723e */ /* 0x020fe400000010ff */
[----:B------:R-:W-:Y:S02]  /*9090*/  F2FP.BF16.F32.PACK_AB R9, R111, R113 ;  /* 0x000000716f09723e */ /* 0x000fe400000010ff */
[----:B------:R-:W-:Y:S01]  /*90a0*/  F2FP.BF16.F32.PACK_AB R10, R112, R110 ;  /* 0x0000006e700a723e */ /* 0x000fe200000010ff */
[----:B------:R-:W-:Y:S01]  /*90b0*/  FFMA.FTZ R2, R165, R0, -R3 ;  /* 0x00000000a5027223 */ /* 0x000fe20000010803 */
[----:B------:R-:W-:-:S03]  /*90c0*/  F2FP.BF16.F32.PACK_AB R11, R107, R114 ;  /* 0x000000726b0b723e */ /* 0x000fc600000010ff */
[----:B------:R4:W-:Y:S01]  /*90d0*/  MUFU.EX2 R104, R2 ;  /* 0x0000000200687308 */ /* 0x0009e20000000800 */
[----:B-1----:R-:W-:-:S03]  /*90e0*/  FFMA.FTZ R4, R174, R0, -R5 ;  /* 0x00000000ae047223 */ /* 0x002fc60000010805 */
[C---:B---3--:R-:W-:Y:S01]  /*90f0*/  HMMA.16816.F32.BF16 R72, R8.reuse, R16, R20 ;  /* 0x000000100848723c */ /* 0x048fe20000041814 */
[----:B------:R-:W1:Y:S01]  /*9100*/  LDSM.16.MT88.4 R20, [R160+0xf800] ;  /* 0x00f80000a014783b */ /* 0x000e620000004200 */
[----:B------:R3:W-:Y:S06]  /*9110*/  MUFU.EX2 R103, R4 ;  /* 0x0000000400677308 */ /* 0x0007ec0000000800 */
[----:B------:R-:W-:Y:S01]  /*9120*/  HMMA.16816.F32.BF16 R52, R8, R48, R68 ;  /* 0x000000300834723c */ /* 0x000fe20000041844 */
[----:B----4-:R-:W-:-:S04]  /*9130*/  FFMA.FTZ R2, R163, R0, -R3 ;  /* 0x00000000a3027223 */ /* 0x010fc80000010803 */
[----:B------:R4:W-:Y:S01]  /*9140*/  MUFU.EX2 R106, R2 ;  /* 0x00000002006a7308 */ /* 0x0009e20000000800 */
[-CC-:B---3--:R-:W-:Y:S02]  /*9150*/  FFMA.FTZ R4, R167, R0.reuse, -R5.reuse ;  /* 0x00000000a7047223 */ /* 0x188fe40000010805 */
[C---:B------:R-:W-:Y:S02]  /*9160*/  HMMA.16816.F32.BF16 R60, R8.reuse, R50, R80 ;  /* 0x00000032083c723c */ /* 0x040fe40000041850 */
[----:B------:R3:W-:Y:S06]  /*9170*/  MUFU.EX2 R101, R4 ;  /* 0x0000000400657308 */ /* 0x0007ec0000000800 */
[----:B------:R-:W-:Y:S01]  /*9180*/  HMMA.16816.F32.BF16 R44, R8, R28, R40 ;  /* 0x0000001c082c723c */ /* 0x000fe20000041828 */
[----:B----4-:R-:W-:-:S04]  /*9190*/  FFMA.FTZ R2, R172, R0, -R5 ;  /* 0x00000000ac027223 */ /* 0x010fc80000010805 */
[----:B------:R4:W5:Y:S03]  /*91a0*/  MUFU.EX2 R99, R2 ;  /* 0x0000000200637308 */ /* 0x0009660000000800 */
[----:B--2---:R-:W-:Y:S01]  /*91b0*/  HMMA.16816.F32.BF16 R68, R8, R12, R76 ;  /* 0x0000000c0844723c */ /* 0x004fe2000004184c */
[----:B---3--:R-:W-:-:S04]  /*91c0*/  FFMA.FTZ R4, R173, R0, -R3 ;  /* 0x00000000ad047223 */ /* 0x008fc80000010803 */
[----:B------:R2:W-:Y:S03]  /*91d0*/  MUFU.EX2 R98, R4 ;  /* 0x0000000400627308 */ /* 0x0005e60000000800 */
[----:B------:R-:W-:Y:S01]  /*91e0*/  HMMA.16816.F32.BF16 R56, R8, R14, R56 ;  /* 0x0000000e0838723c */ /* 0x000fe20000041838 */
[----:B------:R-:W3:Y:S01]  /*91f0*/  LDSM.16.MT88.4 R12, [R152+0xf800] ;  /* 0x00f80000980c783b */ /* 0x000ee20000004200 */
[----:B----4-:R-:W-:-:S06]  /*9200*/  FFMA.FTZ R2, R166, R0, -R3 ;  /* 0x00000000a6027223 */ /* 0x010fcc0000010803 */
[----:B------:R-:W-:Y:S01]  /*9210*/  HMMA.16816.F32.BF16 R48, R8, R18, R24 ;  /* 0x000000120830723c */ /* 0x000fe20000041818 */
[----:B------:R-:W4:Y:S01]  /*9220*/  MUFU.EX2 R100, R2 ;  /* 0x0000000200647308 */ /* 0x000f220000000800 */
[----:B------:R-:W3:Y:S01]  /*9230*/  LDSM.16.MT88.4 R16, [R144+0xf800] ;  /* 0x00f800009010783b */ /* 0x000ee20000004200 */
[----:B--2---:R-:W-:-:S03]  /*9240*/  FFMA.FTZ R4, R181, R0, -R5 ;  /* 0x00000000b5047223 */ /* 0x004fc60000010805 */
[----:B------:R-:W-:Y:S01]  /*9250*/  LDSM.16.MT88.4 R24, [R160+0x10000] ;  /* 0x01000000a018783b */ /* 0x000fe20000004200 */
[----:B------:R2:W-:Y:S01]  /*9260*/  MUFU.EX2 R93, R4 ;  /* 0x00000004005d7308 */ /* 0x0005e20000000800 */
[----:B------:R-:W-:Y:S01]  /*9270*/  HMMA.16816.F32.BF16 R28, R8, R30, R32 ;  /* 0x0000001e081c723c */ /* 0x000fe20000041820 */
[----:B-----5:R-:W-:Y:S02]  /*9280*/  F2FP.BF16.F32.PACK_AB R8, R99, R103 ;  /* 0x000000676308723e */ /* 0x020fe400000010ff */
[----:B------:R-:W-:Y:S02]  /*9290*/  F2FP.BF16.F32.PACK_AB R9, R105, R104 ;  /* 0x000000686909723e */ /* 0x000fe400000010ff */
[----:B------:R-:W-:Y:S02]  /*92a0*/  F2FP.BF16.F32.PACK_AB R10, R101, R102 ;  /* 0x00000066650a723e */ /* 0x000fe400000010ff */
[----:B----4-:R-:W-:Y:S01]  /*92b0*/  F2FP.BF16.F32.PACK_AB R11, R100, R106 ;  /* 0x0000006a640b723e */ /* 0x010fe200000010ff */
[----:B------:R-:W-:-:S04]  /*92c0*/  FFMA.FTZ R2, R175, R0, -R3 ;  /* 0x00000000af027223 */ /* 0x000fc80000010803 */
[----:B------:R4:W-:Y:S01]  /*92d0*/  MUFU.EX2 R97, R2 ;  /* 0x0000000200617308 */ /* 0x0009e20000000800 */
[-C--:B--2---:R-:W-:Y:S01]  /*92e0*/  FFMA.FTZ R4, R176, R0.reuse, -R5 ;  /* 0x00000000b0047223 */ /* 0x084fe20000010805 */
[C---:B-1----:R-:W-:Y:S03]  /*92f0*/  HMMA.16816.F32.BF16 R32, R8.reuse, R20, R52 ;  /* 0x000000140820723c */ /* 0x042fe60000041834 */
[----:B------:R1:W-:Y:S05]  /*9300*/  MUFU.EX2 R94, R4 ;  /* 0x00000004005e7308 */ /* 0x0003ea0000000800 */
[----:B------:R-:W-:Y:S01]  /*9310*/  HMMA.16816.F32.BF16 R40, R8, R22, R60 ;  /* 0x000000160828723c */ /* 0x000fe2000004183c */
[----:B------:R-:W2:Y:S01]  /*9320*/  LDSM.16.MT88.4 R20, [R38+0xf800] ;  /* 0x00f800002614783b */ /* 0x000ea20000004200 */
[----:B----4-:R-:W-:-:S04]  /*9330*/  FFMA.FTZ R2, R170, R0, -R3 ;  /* 0x00000000aa027223 */ /* 0x010fc80000010803 */
[----:B------:R4:W-:Y:S01]  /*9340*/  MUFU.EX2 R96, R2 ;  /* 0x0000000200607308 */ /* 0x0009e20000000800 */
[----:B-1----:R-:W-:Y:S01]  /*9350*/  FADD.FTZ R4, R91, R6 ;  /* 0x000000065b047221 */ /* 0x002fe20000010000 */
[----:B------:R-:W-:Y:S01]  /*9360*/  FADD.FTZ R6, R146, R7 ;  /* 0x0000000792067221 */ /* 0x000fe20000010000 */
[----:B---3--:R-:W-:Y:S01]  /*9370*/  HMMA.16816.F32.BF16 R60, R8, R14, R56 ;  /* 0x0000000e083c723c */ /* 0x008fe20000041838 */
[----:B------:R-:W-:-:S07]  /*9380*/  MOV R146, R86 ;  /* 0x0000005600927202 */ /* 0x000fce0000000f00 */
[----:B------:R-:W-:Y:S01]  /*9390*/  HMMA.16816.F32.BF16 R76, R8, R16, R72 ;  /* 0x00000010084c723c */ /* 0x000fe20000041848 */
[----:B----4-:R-:W-:-:S04]  /*93a0*/  FFMA.FTZ R2, R179, R0, -R5 ;  /* 0x00000000b3027223 */ /* 0x010fc80000010805 */
[----:B------:R1:W3:Y:S03]  /*93b0*/  MUFU.EX2 R95, R2 ;  /* 0x00000002005f7308 */ /* 0x0002e60000000800 */
[C---:B------:R-:W-:Y:S01]  /*93c0*/  HMMA.16816.F32.BF16 R80, R8.reuse, R18, R48 ;  /* 0x000000120850723c */ /* 0x040fe20000041830 */
[----:B------:R-:W-:Y:S07]  /*93d0*/  LDSM.16.MT88.4 R16, [R38+0x10000] ;  /* 0x010000002610783b */ /* 0x000fee0000004200 */
[----:B------:R-:W-:Y:S01]  /*93e0*/  HMMA.16816.F32.BF16 R68, R8, R12, R68 ;  /* 0x0000000c0844723c */ /* 0x000fe20000041844 */
[----:B------:R-:W-:Y:S01]  /*93f0*/  LDSM.16.MT88.4 R12, [R152+0x10000] ;  /* 0x01000000980c783b */ /* 0x000fe20000004200 */
[----:B-1----:R-:W-:-:S06]  /*9400*/  FFMA.FTZ R2, R177, R0, -R3 ;  /* 0x00000000b1027223 */ /* 0x002fcc0000010803 */
[C---:B--2---:R-:W-:Y:S01]  /*9410*/  HMMA.16816.F32.BF16 R72, R8.reuse, R20, R44 ;  /* 0x000000140848723c */ /* 0x044fe2000004182c */
[----:B------:R-:W1:Y:S01]  /*9420*/  LDSM.16.MT88.4 R44, [R144+0x10000] ;  /* 0x01000000902c783b */ /* 0x000e620000004200 */
[----:B------:R2:W4:Y:S06]  /*9430*/  MUFU.EX2 R91, R2 ;  /* 0x00000002005b7308 */ /* 0x00052c0000000800 */
[----:B------:R-:W-:Y:S01]  /*9440*/  HMMA.16816.F32.BF16 R56, R8, R22, R28 ;  /* 0x000000160838723c */ /* 0x000fe2000004181c */
[----:B---3--:R-:W-:Y:S02]  /*9450*/  F2FP.BF16.F32.PACK_AB R8, R95, R93 ;  /* 0x0000005d5f08723e */ /* 0x008fe400000010ff */
[----:B------:R-:W-:-:S02]  /*9460*/  F2FP.BF16.F32.PACK_AB R9, R98, R97 ;  /* 0x000000616209723e */ /* 0x000fc400000010ff */
[----:B------:R-:W-:Y:S01]  /*9470*/  F2FP.BF16.F32.PACK_AB R10, R94, R92 ;  /* 0x0000005c5e0a723e */ /* 0x000fe200000010ff */
[----:B--2---:R-:W-:Y:S01]  /*9480*/  FADD.FTZ R2, R145, R4 ;  /* 0x0000000491027221 */ /* 0x004fe20000010000 */
[----:B------:R-:W-:Y:S01]  /*9490*/  FADD.FTZ R4, R147, R6 ;  /* 0x0000000693047221 */ /* 0x000fe20000010000 */
[----:B------:R-:W-:Y:S01]  /*94a0*/  MOV R145, R89 ;  /* 0x0000005900917202 */ /* 0x000fe20000000f00 */
[-C--:B------:R-:W-:Y:S01]  /*94b0*/  FFMA.FTZ R6, R186, R0.reuse, -R5 ;  /* 0x00000000ba067223 */ /* 0x080fe20000010805 */
[----:B------:R-:W-:Y:S01]  /*94c0*/  FADD.FTZ R7, R153, R2 ;  /* 0x0000000299077221 */ /* 0x000fe20000010000 */
[-CC-:B------:R-:W-:Y:S01]  /*94d0*/  FFMA.FTZ R2, R183, R0.reuse, -R3.reuse ;  /* 0x00000000b7027223 */ /* 0x180fe20000010803 */
[----:B------:R-:W-:Y:S01]  /*94e0*/  FADD.FTZ R20, R87, R4 ;  /* 0x0000000457147221 */ /* 0x000fe20000010000 */
[----:B------:R-:W-:Y:S01]  /*94f0*/  FFMA.FTZ R4, R182, R0, -R3 ;  /* 0x00000000b6047223 */ /* 0x000fe20000010803 */
[----:B------:R-:W-:Y:S01]  /*9500*/  MOV R153, R88 ;  /* 0x0000005800997202 */ /* 0x000fe20000000f00 */
[----:B------:R2:W-:Y:S01]  /*9510*/  MUFU.EX2 R90, R2 ;  /* 0x00000002005a7308 */ /* 0x0005e20000000800 */
[----:B----4-:R-:W-:-:S02]  /*9520*/  F2FP.BF16.F32.PACK_AB R11, R91, R96 ;  /* 0x000000605b0b723e */ /* 0x010fc400000010ff */
[----:B------:R-:W-:Y:S01]  /*9530*/  MOV R147, R85 ;  /* 0x0000005500937202 */ /* 0x000fe20000000f00 */
[----:B------:R3:W-:Y:S04]  /*9540*/  MUFU.EX2 R88, R4 ;  /* 0x0000000400587308 */ /* 0x0007e80000000800 */
[----:B------:R-:W-:Y:S01]  /*9550*/  HMMA.16816.F32.BF16 R52, R8, R24, R32 ;  /* 0x000000180834723c */ /* 0x000fe20000041820 */
[----:B------:R4:W-:Y:S01]  /*9560*/  MUFU.EX2 R86, R6 ;  /* 0x0000000600567308 */ /* 0x0009e20000000800 */
[----:B--2---:R-:W-:-:S06]  /*9570*/  FFMA.FTZ R2, R180, R0, -R3 ;  /* 0x00000000b4027223 */ /* 0x004fcc0000010803 */
[C---:B-1----:R-:W-:Y:S01]  /*9580*/  HMMA.16816.F32.BF16 R48, R8.reuse, R44, R76 ;  /* 0x0000002c0830723c */ /* 0x042fe2000004184c */
[-C--:B---3--:R-:W-:Y:S01]  /*9590*/  FFMA.FTZ R4, R188, R0.reuse, -R5 ;  /* 0x00000000bc047223 */ /* 0x088fe20000010805 */
[----:B------:R1:W-:Y:S04]  /*95a0*/  MUFU.EX2 R89, R2 ;  /* 0x0000000200597308 */ /* 0x0003e80000000800 */
[----:B------:R2:W-:Y:S02]  /*95b0*/  MUFU.EX2 R87, R4 ;  /* 0x0000000400577308 */ /* 0x0005e40000000800 */
[----:B------:R-:W-:Y:S01]  /*95c0*/  HMMA.16816.F32.BF16 R44, R8, R46, R80 ;  /* 0x0000002e082c723c */ /* 0x000fe20000041850 */
[----:B----4-:R-:W-:-:S04]  /*95d0*/  FFMA.FTZ R6, R185, R0, -R3 ;  /* 0x00000000b9067223 */ /* 0x010fc80000010803 */
[----:B------:R3:W-:Y:S03]  /*95e0*/  MUFU.EX2 R80, R6 ;  /* 0x0000000600507308 */ /* 0x0007e60000000800 */
[C---:B------:R-:W-:Y:S01]  /*95f0*/  HMMA.16816.F32.BF16 R28, R8.reuse, R26, R40 ;  /* 0x0000001a081c723c */ /* 0x040fe20000041828 */
[-CC-:B-1----:R-:W-:Y:S01]  /*9600*/  FFMA.FTZ R2, R187, R0.reuse, -R5.reuse ;  /* 0x00000000bb027223 */ /* 0x182fe20000010805 */
[----:B------:R-:W1:Y:S01]  /*9610*/  LDSM.16.MT88.4 R24, [R152+0x10800] ;  /* 0x010800009818783b */ /* 0x000e620000004200 */
[-C--:B--2---:R-:W-:Y:S02]  /*9620*/  FFMA.FTZ R4, R184, R0.reuse, -R5 ;  /* 0x00000000b8047223 */ /* 0x084fe40000010805 */
[----:B------:R2:W4:Y:S03]  /*9630*/  MUFU.EX2 R85, R2 ;  /* 0x0000000200557308 */ /* 0x0005260000000800 */
[----:B------:R-:W-:Y:S01]  /*9640*/  HMMA.16816.F32.BF16 R32, R8, R12, R68 ;  /* 0x0000000c0820723c */ /* 0x000fe20000041844 */
[----:B------:R5:W4:Y:S01]  /*9650*/  MUFU.EX2 R81, R4 ;  /* 0x0000000400517308 */ /* 0x000b220000000800 */
[----:B---3--:R-:W-:-:S04]  /*9660*/  FFMA.FTZ R6, R191, R0, -R3 ;  /* 0x00000000bf067223 */ /* 0x008fc80000010803 */
[----:B------:R3:W-:Y:S02]  /*9670*/  MUFU.EX2 R78, R6 ;  /* 0x00000006004e7308 */ /* 0x0007e40000000800 */
[C---:B------:R-:W-:Y:S01]  /*9680*/  HMMA.16816.F32.BF16 R40, R8.reuse, R14, R60 ;  /* 0x0000000e0828723c */ /* 0x040fe2000004183c */
[----:B------:R-:W1:Y:S01]  /*9690*/  LDSM.16.MT88.4 R12, [R160+0x10800] ;  /* 0x01080000a00c783b */ /* 0x000e620000004200 */
[----:B--2---:R-:W-:Y:S01]  /*96a0*/  FADD.FTZ R2, R156, R7 ;  /* 0x000000079c027221 */ /* 0x004fe20000010000 */
[-C--:B------:R-:W-:Y:S01]  /*96b0*/  FFMA.FTZ R7, R189, R0.reuse, -R3 ;  /* 0x00000000bd077223 */ /* 0x080fe20000010803 */
[----:B-----5:R-:W-:Y:S02]  /*96c0*/  FADD.FTZ R4, R146, R20 ;  /* 0x0000001492047221 */ /* 0x020fe40000010000 */
[----:B------:R-:W-:Y:S02]  /*96d0*/  FADD.FTZ R2, R145, R2 ;  /* 0x0000000291027221 */ /* 0x000fe40000010000 */
[C---:B------:R-:W-:Y:S01]  /*96e0*/  HMMA.16816.F32.BF16 R72, R8.reuse, R16, R72 ;  /* 0x000000100848723c */ /* 0x040fe20000041848 */
[----:B------:R-:W2:Y:S01]  /*96f0*/  LDSM.16.MT88.4 R20, [R144+0x10800] ;  /* 0x010800009014783b */ /* 0x000ea20000004200 */
[----:B------:R-:W-:Y:S01]  /*9700*/  FADD.FTZ R4, R147, R4 ;  /* 0x0000000493047221 */ /* 0x000fe20000010000 */
[----:B------:R-:W-:Y:S01]  /*9710*/  FADD.FTZ R2, R153, R2 ;  /* 0x0000000299027221 */ /* 0x000fe20000010000 */
[--C-:B---3--:R-:W-:Y:S01]  /*9720*/  FFMA.FTZ R6, R196, R0, -R5.reuse ;  /* 0x00000000c4067223 */ /* 0x108fe20000010805 */
[----:B------:R3:W-:Y:S01]  /*9730*/  MUFU.EX2 R79, R7 ;  /* 0x00000007004f7308 */ /* 0x0007e20000000800 */
[----:B------:R-:W-:Y:S01]  /*9740*/  FADD.FTZ R4, R157, R4 ;  /* 0x000000049d047221 */ /* 0x000fe20000010000 */
[----:B------:R-:W-:Y:S01]  /*9750*/  FADD.FTZ R2, R142, R2 ;  /* 0x000000028e027221 */ /* 0x000fe20000010000 */
[----:B------:R-:W-:Y:S01]  /*9760*/  HMMA.16816.F32.BF16 R56, R8, R18, R56 ;  /* 0x000000120838723c */ /* 0x000fe20000041838 */
[----:B----4-:R-:W-:Y:S01]  /*9770*/  F2FP.BF16.F32.PACK_AB R8, R85, R87 ;  /* 0x000000575508723e */ /* 0x010fe200000010ff */
        /* <DEDUP_REMOVED lines=9> */
[----:B------:R-:W-:Y:S01]  /*9810*/  FADD.FTZ R2, R148, R2 ;  /* 0x0000000294027221 */ /* 0x000fe20000010000 */
[----:B------:R-:W-:Y:S01]  /*9820*/  F2FP.BF16.F32.PACK_AB R11, R80, R89 ;  /* 0x00000059500b723e */ /* 0x000fe200000010ff */
[-CC-:B---3--:R-:W-:Y:S01]  /*9830*/  FFMA.FTZ R7, R195, R0.reuse, -R5.reuse ;  /* 0x00000000c3077223 */ /* 0x188fe20000010805 */
[----:B------:R-:W-:Y:S01]  /*9840*/  FADD.FTZ R4, R151, R4 ;  /* 0x0000000497047221 */ /* 0x000fe20000010000 */
[----:B------:R-:W-:Y:S01]  /*9850*/  FADD.FTZ R2, R250, R2 ;  /* 0x00000002fa027221 */ /* 0x000fe20000010000 */
[----:B------:R-:W-:Y:S01]  /*9860*/  LDSM.16.MT88.4 R160, [R160+0x11800] ;  /* 0x01180000a0a0783b */ /* 0x000fe20000004200 */
[----:B------:R3:W5:Y:S01]  /*9870*/  MUFU.EX2 R69, R7 ;  /* 0x0000000700457308 */ /* 0x0007620000000800 */
[----:B------:R-:W-:Y:S01]  /*9880*/  FADD.FTZ R4, R244, R4 ;  /* 0x00000004f4047221 */ /* 0x000fe20000010000 */
[----:B------:R-:W-:Y:S01]  /*9890*/  FADD.FTZ R2, R251, R2 ;  /* 0x00000002fb027221 */ /* 0x000fe20000010000 */
[----:B-1----:R-:W-:Y:S01]  /*98a0*/  HMMA.16816.F32.BF16 R156, R8, R24, R32 ;  /* 0x00000018089c723c */ /* 0x002fe20000041820 */
[----:B----4-:R-:W-:Y:S01]  /*98b0*/  FFMA.FTZ R6, R194, R0, -R5 ;  /* 0x00000000c2067223 */ /* 0x010fe20000010805 */
[----:B------:R-:W-:Y:S01]  /*98c0*/  FADD.FTZ R4, R246, R4 ;  /* 0x00000004f6047221 */ /* 0x000fe20000010000 */
[----:B------:R-:W-:-:S02]  /*98d0*/  FADD.FTZ R2, R249, R2 ;  /* 0x00000002f9027221 */ /* 0x000fc40000010000 */
[----:B------:R1:W-:Y:S01]  /*98e0*/  MUFU.EX2 R76, R6 ;  /* 0x00000006004c7308 */ /* 0x0003e20000000800 */
[----:B------:R-:W-:Y:S01]  /*98f0*/  FADD.FTZ R4, R248, R4 ;  /* 0x00000004f8047221 */ /* 0x000fe20000010000 */
[----:B------:R-:W-:Y:S01]  /*9900*/  FADD.FTZ R2, R245, R2 ;  /* 0x00000002f5027221 */ /* 0x000fe20000010000 */
[C---:B------:R-:W-:Y:S01]  /*9910*/  HMMA.16816.F32.BF16 R40, R8.reuse, R26, R40 ;  /* 0x0000001a0828723c */ /* 0x040fe20000041828 */
[----:B------:R-:W4:Y:S01]  /*9920*/  LDSM.16.MT88.4 R24, [R38+0x10800] ;  /* 0x010800002618783b */ /* 0x000f220000004200 */
[----:B------:R-:W-:Y:S01]  /*9930*/  FADD.FTZ R4, R247, R4 ;  /* 0x00000004f7047221 */ /* 0x000fe20000010000 */
[----:B------:R-:W-:Y:S01]  /*9940*/  FADD.FTZ R2, R241, R2 ;  /* 0x00000002f1027221 */ /* 0x000fe20000010000 */
[-C--:B---3--:R-:W-:Y:S02]  /*9950*/  FFMA.FTZ R7, R192, R0.reuse, -R5 ;  /* 0x00000000c0077223 */ /* 0x088fe40000010805 */
[----:B------:R-:W-:Y:S01]  /*9960*/  FADD.FTZ R4, R238, R4 ;  /* 0x00000004ee047221 */ /* 0x000fe20000010000 */
[----:B------:R-:W-:Y:S01]  /*9970*/  FADD.FTZ R2, R243, R2 ;  /* 0x00000002f3027221 */ /* 0x000fe20000010000 */
[C---:B------:R-:W-:Y:S01]  /*9980*/  HMMA.16816.F32.BF16 R60, R8.reuse, R12, R52 ;  /* 0x0000000c083c723c */ /* 0x040fe20000041834 */
[-CC-:B------:R-:W-:Y:S01]  /*9990*/  FFMA.FTZ R12, R190, R0.reuse, -R3.reuse ;  /* 0x00000000be0c7223 */ /* 0x180fe20000010803 */
[----:B------:R-:W-:Y:S01]  /*99a0*/  FADD.FTZ R4, R239, R4 ;  /* 0x00000004ef047221 */ /* 0x000fe20000010000 */
[----:B------:R-:W-:Y:S01]  /*99b0*/  FADD.FTZ R2, R242, R2 ;  /* 0x00000002f2027221 */ /* 0x000fe20000010000 */
[----:B-1----:R-:W-:Y:S01]  /*99c0*/  FFMA.FTZ R6, R193, R0, -R3 ;  /* 0x00000000c1067223 */ /* 0x002fe20000010803 */
[----:B------:R1:W3:Y:S01]  /*99d0*/  MUFU.EX2 R77, R12 ;  /* 0x0000000c004d7308 */ /* 0x0002e20000000800 */
[----:B------:R-:W-:Y:S01]  /*99e0*/  FADD.FTZ R4, R237, R4 ;  /* 0x00000004ed047221 */ /* 0x000fe20000010000 */
[----:B------:R-:W-:Y:S01]  /*99f0*/  FADD.FTZ R2, R236, R2 ;  /* 0x00000002ec027221 */ /* 0x000fe20000010000 */
[----:B------:R-:W-:Y:S01]  /*9a00*/  HMMA.16816.F32.BF16 R52, R8, R14, R28 ;  /* 0x0000000e0834723c */ /* 0x000fe2000004181c */
[----:B------:R5:W3:Y:S01]  /*9a10*/  MUFU.EX2 R71, R7 ;  /* 0x0000000700477308 */ /* 0x000ae20000000800 */
[----:B------:R-:W-:Y:S01]  /*9a20*/  FADD.FTZ R4, R240, R4 ;  /* 0x00000004f0047221 */ /* 0x000fe20000010000 */
[----:B------:R-:W-:-:S02]  /*9a30*/  FADD.FTZ R2, R234, R2 ;  /* 0x00000002ea027221 */ /* 0x000fc40000010000 */
[----:B------:R3:W4:Y:S01]  /*9a40*/  MUFU.EX2 R68, R6 ;  /* 0x0000000600447308 */ /* 0x0007220000000800 */
[----:B------:R-:W-:Y:S01]  /*9a50*/  FADD.FTZ R4, R228, R4 ;  /* 0x00000004e4047221 */ /* 0x000fe20000010000 */
[----:B------:R-:W-:Y:S01]  /*9a60*/  FADD.FTZ R2, R235, R2 ;  /* 0x00000002eb027221 */ /* 0x000fe20000010000 */
[C---:B--2---:R-:W-:Y:S02]  /*9a70*/  HMMA.16816.F32.BF16 R48, R8.reuse, R20, R48 ;  /* 0x000000140830723c */ /* 0x044fe40000041830 */
[----:B------:R-:W-:Y:S01]  /*9a80*/  FADD.FTZ R4, R230, R4 ;  /* 0x00000004e6047221 */ /* 0x000fe20000010000 */
[----:B------:R-:W-:Y:S01]  /*9a90*/  FADD.FTZ R2, R232, R2 ;  /* 0x00000002e8027221 */ /* 0x000fe20000010000 */
[----:B-1----:R-:W1:Y:S02]  /*9aa0*/  LDSM.16.MT88.4 R12, [R152+0x11000] ;  /* 0x01100000980c783b */ /* 0x002e640000004200 */
[----:B------:R-:W-:Y:S01]  /*9ab0*/  FADD.FTZ R4, R219, R4 ;  /* 0x00000004db047221 */ /* 0x000fe20000010000 */
[----:B------:R-:W-:Y:S01]  /*9ac0*/  FADD.FTZ R2, R231, R2 ;  /* 0x00000002e7027221 */ /* 0x000fe20000010000 */
[C---:B------:R-:W-:Y:S01]  /*9ad0*/  HMMA.16816.F32.BF16 R44, R8.reuse, R22, R44 ;  /* 0x00000016082c723c */ /* 0x040fe2000004182c */
[-CC-:B-----5:R-:W-:Y:S01]  /*9ae0*/  FFMA.FTZ R7, R198, R0.reuse, -R3.reuse ;  /* 0x00000000c6077223 */ /* 0x1a0fe20000010803 */
[----:B------:R-:W-:Y:S01]  /*9af0*/  FADD.FTZ R4, R233, R4 ;  /* 0x00000004e9047221 */ /* 0x000fe20000010000 */
[----:B------:R-:W-:Y:S01]  /*9b00*/  FADD.FTZ R2, R216, R2 ;  /* 0x00000002d8027221 */ /* 0x000fe20000010000 */
[----:B---3--:R-:W-:Y:S01]  /*9b10*/  FFMA.FTZ R6, R199, R0, -R3 ;  /* 0x00000000c7067223 */ /* 0x008fe20000010803 */
[----:B------:R-:W2:Y:S01]  /*9b20*/  LDSM.16.MT88.4 R20, [R144+0x11000] ;  /* 0x011000009014783b */ /* 0x000ea20000004200 */
[----:B------:R-:W-:Y:S01]  /*9b30*/  FADD.FTZ R4, R207, R4 ;  /* 0x00000004cf047221 */ /* 0x000fe20000010000 */
[----:B------:R-:W-:Y:S01]  /*9b40*/  FADD.FTZ R2, R217, R2 ;  /* 0x00000002d9027221 */ /* 0x000fe20000010000 */
[C---:B----4-:R-:W-:Y:S02]  /*9b50*/  HMMA.16816.F32.BF16 R32, R8.reuse, R24, R72 ;  /* 0x000000180820723c */ /* 0x050fe40000041848 */
[----:B------:R-:W-:Y:S01]  /*9b60*/  FADD.FTZ R4, R213, R4 ;  /* 0x00000004d5047221 */ /* 0x000fe20000010000 */
[----:B------:R-:W-:Y:S01]  /*9b70*/  FADD.FTZ R2, R218, R2 ;  /* 0x00000002da027221 */ /* 0x000fe20000010000 */
[----:B------:R-:W3:Y:S02]  /*9b80*/  LDSM.16.MT88.4 R152, [R152+0x11800] ;  /* 0x011800009898783b */ /* 0x000ee40000004200 */
[----:B------:R-:W-:Y:S01]  /*9b90*/  FADD.FTZ R4, R214, R4 ;  /* 0x00000004d6047221 */ /* 0x000fe20000010000 */
[----:B------:R-:W-:Y:S01]  /*9ba0*/  FADD.FTZ R2, R212, R2 ;  /* 0x00000002d4027221 */ /* 0x000fe20000010000 */
[----:B------:R-:W-:Y:S01]  /*9bb0*/  LDSM.16.MT88.4 R144, [R144+0x11800] ;  /* 0x011800009090783b */ /* 0x000fe20000004200 */
[----:B------:R-:W-:Y:S01]  /*9bc0*/  HMMA.16816.F32.BF16 R28, R8, R26, R56 ;  /* 0x0000001a081c723c */ /* 0x000fe20000041838 */
[----:B------:R-:W-:Y:S01]  /*9bd0*/  FADD.FTZ R4, R215, R4 ;  /* 0x00000004d7047221 */ /* 0x000fe20000010000 */
[----:B------:R-:W-:Y:S01]  /*9be0*/  FADD.FTZ R2, R206, R2 ;  /* 0x00000002ce027221 */ /* 0x000fe20000010000 */
[----:B------:R-:W-:-:S02]  /*9bf0*/  F2FP.BF16.F32.PACK_AB R8, R69, R70 ;  /* 0x000000464508723e */ /* 0x000fc400000010ff */
[----:B------:R-:W-:Y:S01]  /*9c00*/  FADD.FTZ R4, R136, R4 ;  /* 0x0000000488047221 */ /* 0x000fe20000010000 */
[----:B------:R-:W-:Y:S01]  /*9c10*/  FADD.FTZ R2, R203, R2 ;  /* 0x00000002cb027221 */ /* 0x000fe20000010000 */
[----:B------:R-:W-:Y:S02]  /*9c20*/  F2FP.BF16.F32.PACK_AB R9, R77, R78 ;  /* 0x0000004e4d09723e */ /* 0x000fe400000010ff */
[----:B------:R-:W-:Y:S01]  /*9c30*/  FADD.FTZ R4, R201, R4 ;  /* 0x00000004c9047221 */ /* 0x000fe20000010000 */
[----:B------:R-:W-:Y:S01]  /*9c40*/  FADD.FTZ R2, R202, R2 ;  /* 0x00000002ca027221 */ /* 0x000fe20000010000 */
[----:B------:R-:W-:Y:S02]  /*9c50*/  F2FP.BF16.F32.PACK_AB R10, R71, R76 ;  /* 0x0000004c470a723e */ /* 0x000fe400000010ff */
[----:B------:R-:W-:Y:S01]  /*9c60*/  FADD.FTZ R4, R132, R4 ;  /* 0x0000000484047221 */ /* 0x000fe20000010000 */
[----:B------:R-:W-:Y:S01]  /*9c70*/  FADD.FTZ R2, R131, R2 ;  /* 0x0000000283027221 */ /* 0x000fe20000010000 */
[----:B------:R-:W-:-:S02]  /*9c80*/  F2FP.BF16.F32.PACK_AB R11, R68, R79 ;  /* 0x0000004f440b723e */ /* 0x000fc400000010ff */
[----:B------:R-:W-:Y:S01]  /*9c90*/  FADD.FTZ R4, R143, R4 ;  /* 0x000000048f047221 */ /* 0x000fe20000010000 */
[----:B------:R-:W-:-:S03]  /*9ca0*/  FADD.FTZ R2, R130, R2 ;  /* 0x0000000282027221 */ /* 0x000fc60000010000 */
[----:B------:R-:W-:Y:S01]  /*9cb0*/  FADD.FTZ R4, R124, R4 ;  /* 0x000000047c047221 */ /* 0x000fe20000010000 */
[----:B------:R-:W-:Y:S01]  /*9cc0*/  FADD.FTZ R2, R128, R2 ;  /* 0x0000000280027221 */ /* 0x000fe20000010000 */
[----:B-1----:R-:W-:Y:S01]  /*9cd0*/  HMMA.16816.F32.BF16 R24, R8, R14, R40 ;  /* 0x0000000e0818723c */ /* 0x002fe20000041828 */
        /* <DEDUP_REMOVED lines=9> */
[-C--:B------:R-:W-:Y:S01]  /*9d70*/  FFMA.FTZ R13, R252, R0.reuse, -R5 ;  /* 0x00000000fc0d7223 */ /* 0x080fe20000010805 */
[----:B------:R4:W5:Y:S01]  /*9d80*/  MUFU.EX2 R40, R12 ;  /* 0x0000000c00287308 */ /* 0x0009620000000800 */
[----:B------:R-:W-:Y:S01]  /*9d90*/  FADD.FTZ R4, R39, R4 ;  /* 0x0000000427047221 */ /* 0x000fe20000010000 */
[----:B------:R-:W-:Y:S01]  /*9da0*/  FADD.FTZ R2, R119, R2 ;  /* 0x0000000277027221 */ /* 0x000fe20000010000 */
[-C--:B------:R-:W-:Y:S01]  /*9db0*/  FFMA.FTZ R3, R138, R0.reuse, -R3 ;  /* 0x000000008a037223 */ /* 0x080fe20000010803 */
[----:B------:R2:W-:Y:S01]  /*9dc0*/  MUFU.EX2 R39, R7 ;  /* 0x0000000700277308 */ /* 0x0005e20000000800 */
[----:B------:R-:W-:Y:S01]  /*9dd0*/  FADD.FTZ R4, R115, R4 ;  /* 0x0000000473047221 */ /* 0x000fe20000010000 */
[----:B-1----:R-:W-:Y:S01]  /*9de0*/  FADD.FTZ R6, R122, R2 ;  /* 0x000000027a067221 */ /* 0x002fe20000010000 */
[-CC-:B------:R-:W-:Y:S01]  /*9df0*/  FFMA.FTZ R2, R205, R0.reuse, -R5.reuse ;  /* 0x00000000cd027223 */ /* 0x180fe20000010805 */
[C---:B------:R-:W-:Y:S01]  /*9e00*/  HMMA.16816.F32.BF16 R60, R8.reuse, R16, R60 ;  /* 0x00000010083c723c */ /* 0x040fe2000004183c */
[----:B------:R-:W-:Y:S01]  /*9e10*/  FADD.FTZ R4, R121, R4 ;  /* 0x0000000479047221 */ /* 0x000fe20000010000 */
[----:B------:R-:W1:Y:S04]  /*9e20*/  MUFU.EX2 R3, R3 ;  /* 0x0000000300037308 */ /* 0x000e680000000800 */
[----:B------:R3:W-:Y:S01]  /*9e30*/  MUFU.EX2 R15, R2 ;  /* 0x00000002000f7308 */ /* 0x0007e20000000800 */
[-CC-:B----4-:R-:W-:Y:S01]  /*9e40*/  FFMA.FTZ R12, R200, R0.reuse, -R5.reuse ;  /* 0x00000000c80c7223 */ /* 0x190fe20000010805 */
[----:B------:R-:W-:Y:S01]  /*9e50*/  HMMA.16816.F32.BF16 R52, R8, R18, R52 ;  /* 0x000000120834723c */ /* 0x000fe20000041834 */
[----:B------:R-:W4:Y:S01]  /*9e60*/  LDSM.16.MT88.4 R16, [R38+0x11000] ;  /* 0x011000002610783b */ /* 0x000f220000004200 */
[----:B--2---:R-:W-:Y:S01]  /*9e70*/  FFMA.FTZ R7, R204, R0, -R5 ;  /* 0x00000000cc077223 */ /* 0x004fe20000010805 */
[----:B------:R-:W-:Y:S01]  /*9e80*/  FADD.FTZ R5, R120, R4 ;  /* 0x0000000478057221 */ /* 0x000fe20000010000 */
[----:B------:R-:W-:Y:S01]  /*9e90*/  MUFU.EX2 R13, R13 ;  /* 0x0000000d000d7308 */ /* 0x000fe20000000800 */
[----:B-----5:R-:W-:-:S03]  /*9ea0*/  F2FP.BF16.F32.PACK_AB R137, R40, R41 ;  /* 0x000000292889723e */ /* 0x020fc600000010ff */
[----:B------:R2:W5:Y:S01]  /*9eb0*/  MUFU.EX2 R14, R7 ;  /* 0x00000007000e7308 */ /* 0x0005620000000800 */
[----:B-1----:R-:W-:Y:S01]  /*9ec0*/  F2FP.BF16.F32.PACK_AB R139, R3, R39 ;  /* 0x00000027038b723e */ /* 0x002fe200000010ff */
[C---:B------:R-:W-:Y:S01]  /*9ed0*/  HMMA.16816.F32.BF16 R48, R8.reuse, R20, R48 ;  /* 0x000000140830723c */ /* 0x040fe20000041830 */
[----:B---3--:R-:W-:Y:S01]  /*9ee0*/  FADD.FTZ R2, R117, R6 ;  /* 0x0000000675027221 */ /* 0x008fe20000010000 */
[----:B------:R-:W1:Y:S03]  /*9ef0*/  MUFU.EX2 R12, R12 ;  /* 0x0000000c000c7308 */ /* 0x000e660000000800 */
[----:B------:R-:W-:Y:S01]  /*9f00*/  FADD.FTZ R4, R113, R2 ;  /* 0x0000000271047221 */ /* 0x000fe20000010000 */
[----:B------:R-:W-:Y:S02]  /*9f10*/  FADD.FTZ R2, R108, R5 ;  /* 0x000000056c027221 */ /* 0x000fe40000010000 */
[----:B------:R-:W-:Y:S01]  /*9f20*/  HMMA.16816.F32.BF16 R20, R8, R22, R44 ;  /* 0x000000160814723c */ /* 0x000fe2000004182c */
[----:B------:R-:W-:Y:S01]  /*9f30*/  FADD.FTZ R0, R111, R4 ;  /* 0x000000046f007221 */ /* 0x000fe20000010000 */
[----:B------:R-:W-:Y:S01]  /*9f40*/  FADD.FTZ R2, R109, R2 ;  /* 0x000000026d027221 */ /* 0x000fe20000010000 */
[----:B--2---:R2:W3:Y:S01]  /*9f50*/  LDSM.16.MT88.4 R4, [R38+0x11800] ;  /* 0x011800002604783b */ /* 0x0044e20000004200 */
[----:B-----5:R-:W-:Y:S01]  /*9f60*/  F2FP.BF16.F32.PACK_AB R136, R14, R15 ;  /* 0x0000000f0e88723e */ /* 0x020fe200000010ff */
[----:B------:R-:W-:Y:S01]  /*9f70*/  FADD.FTZ R0, R114, R0 ;  /* 0x0000000072007221 */ /* 0x000fe20000010000 */
[----:B------:R-:W-:Y:S01]  /*9f80*/  FADD.FTZ R2, R110, R2 ;  /* 0x000000026e027221 */ /* 0x000fe20000010000 */
[----:B-1----:R-:W-:-:S02]  /*9f90*/  F2FP.BF16.F32.PACK_AB R138, R13, R12 ;  /* 0x0000000c0d8a723e */ /* 0x002fc400000010ff */
        /* <DEDUP_REMOVED lines=9> */
[C---:B----4-:R-:W-:Y:S02]  /*a030*/  HMMA.16816.F32.BF16 R32, R8.reuse, R16, R32 ;  /* 0x000000100820723c */ /* 0x050fe40000041820 */
[----:B------:R-:W-:Y:S01]  /*a040*/  FADD.FTZ R0, R100, R0 ;  /* 0x0000000064007221 */ /* 0x000fe20000010000 */
[----:B------:R-:W-:Y:S01]  /*a050*/  FADD.FTZ R2, R101, R2 ;  /* 0x0000000265027221 */ /* 0x000fe20000010000 */
[----:B--2---:R-:W-:Y:S02]  /*a060*/  MOV R38, R140 ;  /* 0x0000008c00267202 */ /* 0x004fe40000000f00 */
[----:B------:R-:W-:Y:S01]  /*a070*/  FADD.FTZ R0, R97, R0 ;  /* 0x0000000061007221 */ /* 0x000fe20000010000 */
[----:B------:R-:W-:Y:S01]  /*a080*/  FADD.FTZ R2, R93, R2 ;  /* 0x000000025d027221 */ /* 0x000fe20000010000 */
[----:B------:R-:W-:Y:S01]  /*a090*/  HMMA.16816.F32.BF16 R28, R8, R18, R28 ;  /* 0x00000012081c723c */ /* 0x000fe2000004181c */
[----:B------:R-:W-:Y:S01]  /*a0a0*/  ISETP.GT.AND P3, PT, R168, R38, PT ;  /* 0x00000026a800720c */ /* 0x000fe20003f64270 */
        /* <DEDUP_REMOVED lines=48> */
[----:B------:R-:W3:Y:S04]  /*a3b0*/  LD.E R2, desc[UR4][R134.64+0x170] ;  /* 0x0001700486027980 */ /* 0x000ee8000c101900 */
[----:B------:R-:W4:Y:S01]  /*a3c0*/  LDL.64 R172, [R1+0x10] ;  /* 0x0000100001ac7983 */ /* 0x000f220000100a00 */
[----:B------:R-:W-:-:S04]  /*a3d0*/  SHF.L.U32 R8, R8, 0x8, RZ ;  /* 0x0000000808087819 */ /* 0x000fc800000006ff */
[----:B------:R-:W-:Y:S02]  /*a3e0*/  IABS R6, R8 ;  /* 0x0000000800067213 */ /* 0x000fe40000000000 */
[----:B------:R-:W-:Y:S02]  /*a3f0*/  IABS R7, R84 ;  /* 0x0000005400077213 */ /* 0x000fe40000000000 */
[----:B---3--:R-:W-:-:S04]  /*a400*/  IABS R0, R2 ;  /* 0x0000000200007213 */ /* 0x008fc80000000000 */
[----:B------:R-:W3:Y:S08]  /*a410*/  I2F.RP R4, R0 ;  /* 0x0000000000047306 */ /* 0x000ef00000209400 */
[----:B---3--:R-:W3:Y:S02]  /*a420*/  MUFU.RCP R4, R4 ;  /* 0x0000000400047308 */ /* 0x008ee40000001000 */
[----:B---3--:R-:W-:-:S06]  /*a430*/  VIADD R4, R4, 0xffffffe ;  /* 0x0ffffffe04047836 */ /* 0x008fcc0000000000 */
[----:B------:R-:W3:Y:S01]  /*a440*/  F2I.FTZ.U32.TRUNC.NTZ R5, R4 ;  /* 0x0000000400057305 */ /* 0x000ee2000021f000 */
[----:B------:R-:W-:Y:S01]  /*a450*/  IABS R9, R2 ;  /* 0x0000000200097213 */ /* 0x000fe20000000000 */
[----:B---3--:R-:W-:Y:S02]  /*a460*/  IMAD.MOV R3, RZ, RZ, -R5 ;  /* 0x000000ffff037224 */ /* 0x008fe400078e0a05 */
        /* <DEDUP_REMOVED lines=19> */
[----:B------:R-:W-:Y:S02]  /*a5a0*/  @!P4 IADD3 R3, PT, PT, R3, 0x1, RZ ;  /* 0x000000010303c810 */ /* 0x000fe40007ffe0ff */
[----:B------:R-:W-:-:S03]  /*a5b0*/  ISETP.GE.AND P4, PT, R0, RZ, PT ;  /* 0x000000ff0000720c */ /* 0x000fc60003f86270 */
[----:B------:R-:W-:Y:S02]  /*a5c0*/  @P5 VIADD R3, R3, 0x1 ;  /* 0x0000000103035836 */ /* 0x000fe40000000000 */
[----:B------:R-:W-:Y:S02]  /*a5d0*/  @P6 IADD3 R4, PT, PT, R4, 0x1, RZ ;  /* 0x0000000104046810 */ /* 0x000fe40007ffe0ff */
[----:B------:R-:W-:Y:S02]  /*a5e0*/  ISETP.NE.AND P5, PT, R2, RZ, PT ;  /* 0x000000ff0200720c */ /* 0x000fe40003fa5270 */
[----:B------:R-:W-:Y:S01]  /*a5f0*/  @!P3 IMAD.MOV R3, RZ, RZ, -R3 ;  /* 0x000000ffff03b224 */ /* 0x000fe200078e0a03 */
[----:B------:R-:W-:-:S03]  /*a600*/  LOP3.LUT R0, RZ, R2, RZ, 0x33, !PT ;  /* 0x00000002ff007212 */ /* 0x000fc600078e33ff */
[----:B------:R-:W-:Y:S02]  /*a610*/  @!P4 IADD3 R4, PT, PT, -R4, RZ, RZ ;  /* 0x000000ff0404c210 */ /* 0x000fe40007ffe1ff */
[C---:B------:R-:W-:Y:S02]  /*a620*/  SEL R3, R0.reuse, R3, !P5 ;  /* 0x0000000300037207 */ /* 0x040fe40006800000 */
[----:B------:R-:W-:Y:S02]  /*a630*/  SEL R0, R0, R4, !P5 ;  /* 0x0000000400007207 */ /* 0x000fe40006800000 */
[----:B------:R-:W3:Y:S01]  /*a640*/  LD.E.64 R4, desc[UR4][R134.64+0x40] ;  /* 0x0000400486047980 */ /* 0x000ee2000c101b00 */
[----:B----4-:R-:W-:-:S04]  /*a650*/  IMAD.WIDE R8, R3, 0x4, R172 ;  /* 0x0000000403087825 */ /* 0x010fc800078e02ac */
[C---:B------:R-:W-:Y:S01]  /*a660*/  IMAD.WIDE R6, R0.reuse, 0x4, R172 ;  /* 0x0000000400067825 */ /* 0x040fe200078e02ac */
[----:B------:R4:W2:Y:S04]  /*a670*/  LD.E R10, desc[UR4][R8.64] ;  /* 0x00000004080a7980 */ /* 0x0008a8000c101900 */
[----:B------:R-:W2:Y:S04]  /*a680*/  LD.E R9, desc[UR4][R6.64] ;  /* 0x0000000406097980 */ /* 0x000ea8000c101900 */
[----:B------:R-:W2:Y:S01]  /*a690*/  LD.E.64 R6, desc[UR4][R134.64+0x28] ;  /* 0x0000280486067980 */ /* 0x000ea2000c101b00 */
[----:B------:R-:W-:-:S04]  /*a6a0*/  IMAD.IADD R0, R0, 0x1, -R3 ;  /* 0x0000000100007824 */ /* 0x000fc800078e0a03 */
[----:B------:R-:W-:-:S05]  /*a6b0*/  IMAD R2, R2, R0, -0x100 ;  /* 0xffffff0002027424 */ /* 0x000fca00078e0200 */
[----:B----4-:R-:W-:Y:S01]  /*a6c0*/  SHF.R.S32.HI R8, RZ, 0x1f, R2 ;  /* 0x0000001fff087819 */ /* 0x010fe20000011402 */
[-C--:B---3--:R-:W-:Y:S02]  /*a6d0*/  IMAD R0, R5, R2.reuse, RZ ;  /* 0x0000000205007224 */ /* 0x088fe400078e02ff */
[----:B------:R-:W-:-:S04]  /*a6e0*/  IMAD.WIDE.U32 R2, R4, R2, RZ ;  /* 0x0000000204027225 */ /* 0x000fc800078e00ff */
[----:B------:R-:W-:-:S04]  /*a6f0*/  IMAD R4, R4, R8, R0 ;  /* 0x0000000804047224 */ /* 0x000fc800078e0200 */
[----:B------:R-:W-:Y:S01]  /*a700*/  IMAD.IADD R3, R3, 0x1, R4 ;  /* 0x0000000103037824 */ /* 0x000fe200078e0204 */
[----:B--2---:R-:W-:-:S04]  /*a710*/  IADD3 R9, PT, PT, R10, -R9, RZ ;  /* 0x800000090a097210 */ /* 0x004fc80007ffe0ff */
        /* <DEDUP_REMOVED lines=10> */
.L_x_5978:
[----:B------:R-:W3:Y:S01]  /*a7c0*/  LD.E R0, desc[UR4][R134.64+0x40] ;  /* 0x0000400486007980 */ /* 0x000ee2000c101900 */
[----:B------:R-:W-:Y:S01]  /*a7d0*/  UMOV UR6, URZ ;  /* 0x000000ff00067c82 */ /* 0x000fe20008000000 */
[----:B-----5:R-:W-:Y:S01]  /*a7e0*/  IMAD.MOV.U32 R4, RZ, RZ, R174 ;  /* 0x000000ffff047224 */ /* 0x020fe200078e00ae */
[----:B------:R-:W-:Y:S01]  /*a7f0*/  IADD3 R2, P3, PT, RZ, -UR6, RZ ;  /* 0x80000006ff027c10 */ /* 0x000fe2000ff7e0ff */
[----:B------:R-:W-:Y:S02]  /*a800*/  IMAD.MOV.U32 R3, RZ, RZ, R169 ;  /* 0x000000ffff037224 */ /* 0x000fe400078e00a9 */
[----:B---3--:R-:W-:-:S04]  /*a810*/  IMAD.SHL.U32 R0, R0, 0x100, RZ ;  /* 0x0000010000007824 */ /* 0x008fc800078e00ff */
[----:B------:R-:W-:-:S05]  /*a820*/  IMAD.X R0, RZ, RZ, ~R0, P3 ;  /* 0x000000ffff007224 */ /* 0x000fca00018e0e00 */
[----:B------:R-:W-:-:S04]  /*a830*/  SHF.R.S64 R2, R2, 0x1f, R0 ;  /* 0x0000001f02027819 */ /* 0x000fc80000001000 */
[----:B------:R-:W-:-:S04]  /*a840*/  IADD3 R4, P3, PT, R2, R4, RZ ;  /* 0x0000000402047210 */ /* 0x000fc80007f7e0ff */
[----:B------:R-:W-:-:S05]  /*a850*/  LEA.HI.X.SX32 R3, R0, R3, 0x1, P3 ;  /* 0x0000000300037211 */ /* 0x000fca00018f0eff */
[----:B------:R3:W-:Y:S04]  /*a860*/  STL [R1+0x1c], R3 ;  /* 0x00001c0301007387 */ /* 0x0007e80000100800 */
[----:B------:R3:W-:Y:S02]  /*a870*/  STL [R1+0x20], R4 ;  /* 0x0000200401007387 */ /* 0x0007e40000100800 */
.L_x_5979:
[----:B------:R-:W-:Y:S05]  /*a880*/  BSYNC.RECONVERGENT B0 ;  /* 0x0000000000007941 */ /* 0x000fea0003800200 */
.L_x_5977:
[----:B------:R-:W3:Y:S04]  /*a890*/  LDL R6, [R1+0x20] ;  /* 0x0000200001067983 */ /* 0x000ee80000100800 */
[----:B------:R-:W5:Y:S04]  /*a8a0*/  LDL R7, [R1+0x1c] ;  /* 0x00001c0001077983 */ /* 0x000f680000100800 */
[----:B------:R-:W2:Y:S04]  /*a8b0*/  LDL.LU R16, [R1+0x5c] ;  /* 0x00005c0001107983 */ /* 0x000ea80000300800 */
[----:B------:R-:W4:Y:S04]  /*a8c0*/  LDL R15, [R1+0x8] ;  /* 0x00000800010f7983 */ /* 0x000f280000100800 */
[----:B------:R-:W2:Y:S04]  /*a8d0*/  LDL R12, [R1+0x18] ;  /* 0x00001800010c7983 */ /* 0x000ea80000100800 */
[----:B------:R-:W4:Y:S01]  /*a8e0*/  LDL.LU R10, [R1+0x50] ;  /* 0x00005000010a7983 */ /* 0x000f220000300800 */
[C---:B------:R-:W-:Y:S01]  /*a8f0*/  IMAD.SHL.U32 R14, R210.reuse, 0x20, RZ ;  /* 0x00000020d20e7824 */ /* 0x040fe200078e00ff */
[----:B------:R-:W-:-:S04]  /*a900*/  SHF.L.U64.HI R0, R210, 0x5, R211 ;  /* 0x00000005d2007819 */ /* 0x000fc800000102d3 */
[----:B---3--:R-:W-:-:S04]  /*a910*/  IADD3 R4, P3, PT, R14, R6, RZ ;  /* 0x000000060e047210 */ /* 0x008fc80007f7e0ff */
[-C--:B------:R-:W-:Y:S01]  /*a920*/  IADD3 R2, P4, PT, R4, R14.reuse, RZ ;  /* 0x0000000e04027210 */ /* 0x080fe20007f9e0ff */
[----:B-----5:R-:W-:Y:S01]  /*a930*/  IMAD.X R5, R0, 0x1, R7, P3 ;  /* 0x0000000100057824 */ /* 0x020fe200018e0607 */
[----:B------:R-:W-:Y:S01]  /*a940*/  @!PT LDS RZ, [RZ] ;  /* 0x00000000fffff984 */ /* 0x000fe20000000800 */
[----:B------:R-:W-:Y:S01]  /*a950*/  @!PT LDS RZ, [RZ] ;  /* 0x00000000fffff984 */ /* 0x000fe20000000800 */
[----:B------:R-:W-:Y:S01]  /*a960*/  @!PT LDS RZ, [RZ] ;  /* 0x00000000fffff984 */ /* 0x000fe20000000800 */
[----:B------:R3:W-:Y:S02]  /*a970*/  LDGSTS.E.BYPASS.LTC128B.128 [R229+0xa000], desc[UR4][R6.64] ;  /* 0x0a00000006e57fae */ /* 0x0007e4000b981a04 */
[----:B------:R-:W-:Y:S02]  /*a980*/  IADD3 R8, P3, PT, R2, R14, RZ ;  /* 0x0000000e02087210 */ /* 0x000fe40007f7e0ff */
[----:B------:R-:W-:Y:S01]  /*a990*/  IADD3.X R3, PT, PT, R5, R0, RZ, P4, !PT ;  /* 0x0000000005037210 */ /* 0x000fe200027fe4ff */
[----:B------:R5:W-:Y:S04]  /*a9a0*/  LDGSTS.E.BYPASS.LTC128B.128 [R229+0xa800], desc[UR4][R4.64] ;  /* 0x0a80000004e57fae */ /* 0x000be8000b981a04 */
[----:B------:R-:W-:Y:S01]  /*a9b0*/  IMAD.X R9, R3, 0x1, R0, P3 ;  /* 0x0000000103097824 */ /* 0x000fe200018e0600 */
[----:B--2---:R-:W-:Y:S01]  /*a9c0*/  MOV R30, R12 ;  /* 0x0000000c001e7202 */ /* 0x004fe20000000f00 */
[----:B------:R2:W-:Y:S01]  /*a9d0*/  LDGSTS.E.BYPASS.LTC128B.128 [R229+0xb000], desc[UR4][R2.64] ;  /* 0x0b00000002e57fae */ /* 0x0005e2000b981a04 */
[----:B----4-:R-:W-:Y:S01]  /*a9e0*/  IMAD.MOV.U32 R31, RZ, RZ, R10 ;  /* 0x000000ffff1f7224 */ /* 0x010fe200078e000a */
[----:B------:R-:W-:-:S02]  /*a9f0*/  IADD3 R10, P4, PT, R8, R14, RZ ;  /* 0x0000000e080a7210 */ /* 0x000fc40007f9e0ff */
[----:B------:R-:W-:Y:S02]  /*aa00*/  LDGSTS.E.BYPASS.LTC128B.128 [R229+0xb800], desc[UR4][R8.64] ;  /* 0x0b80000008e57fae */ /* 0x000fe4000b981a04 */
[----:B------:R-:W-:Y:S02]  /*aa10*/  IADD3 R12, P3, PT, R10, R14, RZ ;  /* 0x0000000e0a0c7210 */ /* 0x000fe40007f7e0ff */
[----:B------:R-:W-:-:S05]  /*aa20*/  IADD3.X R11, PT, PT, R9, R0, RZ, P4, !PT ;  /* 0x00000000090b7210 */ /* 0x000fca00027fe4ff */
[--C-:B------:R-:W-:Y:S01]  /*aa30*/  IMAD.X R13, R11, 0x1, R0.reuse, P3 ;  /* 0x000000010b0d7824 */ /* 0x100fe200018e0600 */
[-C--:B---3--:R-:W-:Y:S01]  /*aa40*/  IADD3 R6, P4, PT, R12, R14.reuse, RZ ;  /* 0x0000000e0c067210 */ /* 0x088fe20007f9e0ff */
[----:B------:R3:W-:Y:S04]  /*aa50*/  LDGSTS.E.BYPASS.LTC128B.128 [R229+0xc000], desc[UR4][R10.64] ;  /* 0x0c0000000ae57fae */ /* 0x0007e8000b981a04 */
[----:B------:R-:W-:Y:S01]  /*aa60*/  IMAD.X R7, R13, 0x1, R0, P4 ;  /* 0x000000010d077824 */ /* 0x000fe200020e0600 */
[----:B-----5:R-:W-:Y:S01]  /*aa70*/  IADD3 R4, P3, PT, R6, R14, RZ ;  /* 0x0000000e06047210 */ /* 0x020fe20007f7e0ff */
[----:B------:R4:W-:Y:S03]  /*aa80*/  LDGSTS.E.BYPASS.LTC128B.128 [R229+0xc800], desc[UR4][R12.64] ;  /* 0x0c8000000ce57fae */ /* 0x0009e6000b981a04 */
[----:B------:R-:W-:Y:S01]  /*aa90*/  IADD3.X R5, PT, PT, R7, R0, RZ, P3, !PT ;  /* 0x0000000007057210 */ /* 0x000fe20001ffe4ff */
[----:B------:R5:W-:Y:S01]  /*aaa0*/  LDGSTS.E.BYPASS.LTC128B.128 [R229+0xd000], desc[UR4][R6.64] ;  /* 0x0d00000006e57fae */ /* 0x000be2000b981a04 */
[----:B--2---:R-:W-:-:S03]  /*aab0*/  IADD3 R2, P4, PT, R4, R14, RZ ;  /* 0x0000000e04027210 */ /* 0x004fc60007f9e0ff */
[----:B------:R2:W-:Y:S02]  /*aac0*/  LDGSTS.E.BYPASS.LTC128B.128 [R229+0xd800], desc[UR4][R4.64] ;  /* 0x0d80000004e57fae */ /* 0x0005e4000b981a04 */
[----:B------:R-:W-:-:S05]  /*aad0*/  IMAD.X R3, R5, 0x1, R0, P4 ;  /* 0x0000000105037824 */ /* 0x000fca00020e0600 */
[----:B------:R1:W-:Y:S01]  /*aae0*/  LDGSTS.E.BYPASS.LTC128B.128 [R229+0xe000], desc[UR4][R2.64] ;  /* 0x0e00000002e57fae */ /* 0x0003e2000b981a04 */
[----:B---3--:R-:W-:-:S05]  /*aaf0*/  IADD3 R10, P3, PT, R2, R14, RZ ;  /* 0x0000000e020a7210 */ /* 0x008fca0007f7e0ff */
[----:B------:R-:W-:Y:S01]  /*ab00*/  IMAD.X R11, R3, 0x1, R0, P3 ;  /* 0x00000001030b7824 */ /* 0x000fe200018e0600 */
[----:B----4-:R-:W-:-:S04]  /*ab10*/  IADD3 R12, P4, PT, R10, R14, RZ ;  /* 0x0000000e0a0c7210 */ /* 0x010fc80007f9e0ff */
[----:B------:R-:W-:Y:S01]  /*ab20*/  IADD3 R8, P3, PT, R12, R14, RZ ;  /* 0x0000000e0c087210 */ /* 0x000fe20007f7e0ff */
[----:B------:R3:W-:Y:S01]  /*ab30*/  LDGSTS.E.BYPASS.LTC128B.128 [R229+0xe800], desc[UR4][R10.64] ;  /* 0x0e8000000ae57fae */ /* 0x0007e2000b981a04 */
[----:B------:R-:W-:Y:S02]  /*ab40*/  IADD3.X R13, PT, PT, R11, R0, RZ, P4, !PT ;  /* 0x000000000b0d7210 */ /* 0x000fe400027fe4ff */
[----:B-----5:R-:W-:-:S03]  /*ab50*/  IADD3 R6, P4, PT, R8, R14, RZ ;  /* 0x0000000e08067210 */ /* 0x020fc60007f9e0ff */
[--C-:B------:R-:W-:Y:S01]  /*ab60*/  IMAD.X R9, R13, 0x1, R0.reuse, P3 ;  /* 0x000000010d097824 */ /* 0x100fe200018e0600 */
[-C--:B--2---:R-:W-:Y:S01]  /*ab70*/  IADD3 R4, P3, PT, R6, R14.reuse, RZ ;  /* 0x0000000e06047210 */ /* 0x084fe20007f7e0ff */
[----:B------:R2:W-:Y:S02]  /*ab80*/  LDGSTS.E.BYPASS.LTC128B.128 [R229+0xf000], desc[UR4][R12.64] ;  /* 0x0f0000000ce57fae */ /* 0x0005e4000b981a04 */
[--C-:B------:R-:W-:Y:S01]  /*ab90*/  IMAD.X R7, R9, 0x1, R0.reuse, P4 ;  /* 0x0000000109077824 */ /* 0x100fe200020e0600 */
[----:B-1----:R-:W-:Y:S01]  /*aba0*/  IADD3 R2, P4, PT, R4, R14, RZ ;  /* 0x0000000e04027210 */ /* 0x002fe20007f9e0ff */
[----:B------:R-:W-:Y:S03]  /*abb0*/  LDGSTS.E.BYPASS.LTC128B.128 [R229+0xf800], desc[UR4][R8.64] ;  /* 0x0f80000008e57fae */ /* 0x000fe6000b981a04 */
[----:B------:R-:W-:Y:S01]  /*abc0*/  IADD3.X R5, PT, PT, R7, R0, RZ, P3, !PT ;  /* 0x0000000007057210 */ /* 0x000fe20001ffe4ff */
[----:B------:R-:W-:Y:S04]  /*abd0*/  LDGSTS.E.BYPASS.LTC128B.128 [R229+0x10000], desc[UR4][R6.64] ;  /* 0x1000000006e57fae */ /* 0x000fe8000b981a04 */
[----:B------:R-:W-:Y:S01]  /*abe0*/  IMAD.X R3, R5, 0x1, R0, P4 ;  /* 0x0000000105037824 */ /* 0x000fe200020e0600 */
[----:B------:R1:W-:Y:S01]  /*abf0*/  LDGSTS.E.BYPASS.LTC128B.128 [R229+0x10800], desc[UR4][R4.64] ;  /* 0x1080000004e57fae */ /* 0x0003e2000b981a04 */
[----:B------:R-:W-:-:S03]  /*ac00*/  IMAD.MOV.U32 R29, RZ, RZ, R15 ;  /* 0x000000ffff1d7224 */ /* 0x000fc600078e000f */
[----:B------:R-:W-:Y:S01]  /*ac10*/  LDGSTS.E.BYPASS.LTC128B.128 [R229+0x11000], desc[UR4][R2.64] ;  /* 0x1100000002e57fae */ /* 0x000fe2000b981a04 */
[----:B---3--:R-:W-:-:S05]  /*ac20*/  IADD3 R10, P3, PT, R2, R14, RZ ;  /* 0x0000000e020a7210 */ /* 0x008fca0007f7e0ff */
[----:B------:R-:W-:Y:S02]  /*ac30*/  IMAD.X R11, R3, 0x1, R0, P3 ;  /* 0x00000001030b7824 */ /* 0x000fe400018e0600 */
[----:B------:R-:W-:-:S03]  /*ac40*/  IMAD.MOV.U32 R28, RZ, RZ, R16 ;  /* 0x000000ffff1c7224 */ /* 0x000fc600078e0010 */
[----:B------:R3:W-:Y:S04]  /*ac50*/  LDGSTS.E.BYPASS.LTC128B.128 [R229+0x11800], desc[UR4][R10.64] ;  /* 0x118000000ae57fae */ /* 0x0007e8000b981a04 */
[----:B--2---:R-:W-:Y:S04]  /*ac60*/  LDSM.16.M88.4 R12, [R133+0x3800] ;  /* 0x00380000850c783b */ /* 0x004fe80000000200 */
[----:B------:R-:W-:Y:S04]  /*ac70*/  LDSM.16.M88.4 R16, [R133+0x3000] ;  /* 0x003000008510783b */ /* 0x000fe80000000200 */
[----:B-1----:R-:W1:Y:S04]  /*ac80*/  LDSM.16.M88.4 R4, [R223] ;  /* 0x00000000df04783b */ /* 0x002e680000000200 */
[----:B------:R-:W2:Y:S04]  /*ac90*/  LDSM.16.M88.4 R24, [R133+0x2000] ;  /* 0x002000008518783b */ /* 0x000ea80000000200 */
[----:B------:R-:W4:Y:S04]  /*aca0*/  LDSM.16.M88.4 R20, [R133+0x2800] ;  /* 0x002800008514783b */ /* 0x000f280000000200 */
[----:B------:R-:W-:Y:S04]  /*acb0*/  LDSM.16.M88.4 R56, [R133+0x4800] ;  /* 0x004800008538783b */ /* 0x000fe80000000200 */
[----:B---3--:R-:W3:Y:S04]  /*acc0*/  LDSM.16.M88.4 R8, [R133+0x4000] ;  /* 0x004000008508783b */ /* 0x008ee80000000200 */
[----:B------:R-:W5:Y:S01]  /*acd0*/  LDSM.16.M88.4 R52, [R133+0x5000] ;  /* 0x005000008534783b */ /* 0x000f620000000200 */
[----:B------:R-:W-:Y:S01]  /*ace0*/  MOV R119, R30 ;  /* 0x0000001e00777202 */ /* 0x000fe20000000f00 */
[----:B------:R-:W-:-:S02]  /*acf0*/  IMAD.MOV.U32 R118, RZ, RZ, R29 ;  /* 0x000000ffff767224 */ /* 0x000fc400078e001d */
[----:B------:R-:W-:Y:S01]  /*ad00*/  IMAD.MOV.U32 R132, RZ, RZ, R28 ;  /* 0x000000ffff847224 */ /* 0x000fe200078e001c */
[----:B------:R-:W-:Y:S04]  /*ad10*/  LDSM.16.M88.4 R40, [R133+0x7000] ;  /* 0x007000008528783b */ /* 0x000fe80000000200 */
[----:B------:R-:W-:Y:S04]  /*ad20*/  LDSM.16.M88.4 R48, [R133+0x5800] ;  /* 0x005800008530783b */ /* 0x000fe80000000200 */
[----:B------:R-:W-:Y:S04]  /*ad30*/  LDSM.16.M88.4 R60, [R133+0x6000] ;  /* 0x00600000853c783b */ /* 0x000fe80000000200 */
[----:B------:R-:W-:Y:S01]  /*ad40*/  LDSM.16.M88.4 R44, [R133+0x6800] ;  /* 0x00680000852c783b */ /* 0x000fe20000000200 */
[C---:B-1----:R-:W-:Y:S03]  /*ad50*/  HMMA.16816.F32.BF16 R76, R4.reuse, R12, RZ ;  /* 0x0000000c044c723c */ /* 0x042fe600000418ff */
[----:B------:R-:W-:Y:S04]  /*ad60*/  LDSM.16.M88.4 R32, [R133+0x7800] ;  /* 0x007800008520783b */ /* 0x000fe80000000200 */
[----:B------:R-:W0:Y:S01]  /*ad70*/  LDGDEPBAR ;  /* 0x00000000000079af */ /* 0x000e220000000000 */
[C---:B------:R-:W-:Y:S03]  /*ad80*/  HMMA.16816.F32.BF16 R72, R4.reuse, R14, RZ ;  /* 0x0000000e0448723c */ /* 0x040fe600000418ff */
[----:B------:R-:W-:Y:S04]  /*ad90*/  LDSM.16.M88.4 R12, [R31] ;  /* 0x000000001f0c783b */ /* 0x000fe80000000200 */
[----:B------:R-:W1:Y:S01]  /*ada0*/  LDSM.16.M88.4 R28, [R66+0x2000] ;  /* 0x00200000421c783b */ /* 0x000e620000000200 */
[C---:B------:R-:W-:Y:S08]  /*adb0*/  HMMA.16816.F32.BF16 R84, R4.reuse, R16, RZ ;  /* 0x000000100454723c */ /* 0x040ff000000418ff */
[C---:B------:R-:W-:Y:S01]  /*adc0*/  HMMA.16816.F32.BF16 R80, R4.reuse, R18, RZ ;  /* 0x000000120450723c */ /* 0x040fe200000418ff */
[----:B------:R-:W1:Y:S07]  /*add0*/  LDSM.16.M88.4 R16, [R133+0x9000] ;  /* 0x009000008510783b */ /* 0x000e6e0000000200 */
[C---:B--2---:R-:W-:Y:S08]  /*ade0*/  HMMA.16816.F32.BF16 R100, R4.reuse, R24, RZ ;  /* 0x000000180464723c */ /* 0x044ff000000418ff */
[C---:B------:R-:W-:Y:S01]  /*adf0*/  HMMA.16816.F32.BF16 R104, R4.reuse, R26, RZ ;  /* 0x0000001a0468723c */ /* 0x040fe200000418ff */
[----:B------:R-:W2:Y:S07]  /*ae00*/  LDSM.16.M88.4 R24, [R133+0x8000] ;  /* 0x008000008518783b */ /* 0x000eae0000000200 */
[C---:B----4-:R-:W-:Y:S08]  /*ae10*/  HMMA.16816.F32.BF16 R96, R4.reuse, R20, RZ ;  /* 0x000000140460723c */ /* 0x050ff000000418ff */
[C---:B------:R-:W-:Y:S01]  /*ae20*/  HMMA.16816.F32.BF16 R92, R4.reuse, R22, RZ ;  /* 0x00000016045c723c */ /* 0x040fe200000418ff */
[----:B------:R-:W4:Y:S07]  /*ae30*/  LDSM.16.M88.4 R20, [R133+0x8800] ;  /* 0x008800008514783b */ /* 0x000f2e0000000200 */
[C---:B---3--:R-:W-:Y:S08]  /*ae40*/  HMMA.16816.F32.BF16 R68, R4.reuse, R8, RZ ;  /* 0x000000080444723c */ /* 0x048ff000000418ff */
[C---:B------:R-:W-:Y:S01]  /*ae50*/  HMMA.16816.F32.BF16 R88, R4.reuse, R10, RZ ;  /* 0x0000000a0458723c */ /* 0x040fe200000418ff */
[----:B------:R-:W3:Y:S07]  /*ae60*/  LDSM.16.M88.4 R8, [R133+0x9800] ;  /* 0x009800008508783b */ /* 0x000eee0000000200 */
[C---:B------:R-:W-:Y:S08]  /*ae70*/  HMMA.16816.F32.BF16 R108, R4.reuse, R56, RZ ;  /* 0x00000038046c723c */ /* 0x040ff000000418ff */
[C---:B------:R-:W-:Y:S01]  /*ae80*/  HMMA.16816.F32.BF16 R112, R4.reuse, R58, RZ ;  /* 0x0000003a0470723c */ /* 0x040fe200000418ff */
[----:B------:R-:W3:Y:S07]  /*ae90*/  LDSM.16.M88.4 R56, [R66+0x2800] ;  /* 0x002800004238783b */ /* 0x000eee0000000200 */
[C---:B-----5:R-:W-:Y:S08]  /*aea0*/  HMMA.16816.F32.BF16 R120, R4.reuse, R52, RZ ;  /* 0x000000340478723c */ /* 0x060ff000000418ff */
[----:B------:R-:W-:Y:S01]  /*aeb0*/  HMMA.16816.F32.BF16 R124, R4, R54, RZ ;  /* 0x00000036047c723c */ /* 0x000fe200000418ff */
[----:B------:R-:W5:Y:S07]  /*aec0*/  LDSM.16.M88.4 R52, [R66+0x3000] ;  /* 0x003000004234783b */ /* 0x000f6e0000000200 */
[----:B-1----:R-:W-:Y:S08]  /*aed0*/  HMMA.16816.F32.BF16 R100, R12, R28, R100 ;  /* 0x0000001c0c64723c */ /* 0x002ff00000041864 */
[C---:B------:R-:W-:Y:S08]  /*aee0*/  HMMA.16816.F32.BF16 R232, R4.reuse, R16, RZ ;  /* 0x0000001004e8723c */ /* 0x040ff000000418ff */
[----:B------:R-:W-:Y:S08]  /*aef0*/  HMMA.16816.F32.BF16 R240, R4, R18, RZ ;  /* 0x0000001204f0723c */ /* 0x000ff000000418ff */
[----:B------:R-:W-:Y:S01]  /*af00*/  HMMA.16816.F32.BF16 R16, R12, R30, R104 ;  /* 0x0000001e0c10723c */ /* 0x000fe20000041868 */
[----:B------:R-:W-:Y:S07]  /*af10*/  LDSM.16.M88.4 R28, [R66+0x7000] ;  /* 0x00700000421c783b */ /* 0x000fee0000000200 */
[C---:B------:R-:W-:Y:S08]  /*af20*/  HMMA.16816.F32.BF16 R184, R4.reuse, R40, RZ ;  /* 0x0000002804b8723c */ /* 0x040ff000000418ff */
        /* <DEDUP_REMOVED lines=10> */
[C---:B------:R-:W-:Y:S01]  /*afd0*/  HMMA.16816.F32.BF16 R192, R4.reuse, R34, RZ ;  /* 0x0000002204c0723c */ /* 0x040fe200000418ff */
[----:B------:R-:W-:Y:S07]  /*afe0*/  LDSM.16.M88.4 R32, [R66+0x7800] ;  /* 0x007800004220783b */ /* 0x000fee0000000200 */
[C---:B--2---:R-:W-:Y:S08]  /*aff0*/  HMMA.16816.F32.BF16 R200, R4.reuse, R24, RZ ;  /* 0x0000001804c8723c */ /* 0x044ff000000418ff */
[C---:B------:R-:W-:Y:S01]  /*b000*/  HMMA.16816.F32.BF16 R204, R4.reuse, R26, RZ ;  /* 0x0000001a04cc723c */ /* 0x040fe200000418ff */
[----:B------:R-:W2:Y:S07]  /*b010*/  LDSM.16.M88.4 R24, [R66+0x4800] ;  /* 0x004800004218783b */ /* 0x000eae0000000200 */
[C---:B----4-:R-:W-:Y:S08]  /*b020*/  HMMA.16816.F32.BF16 R212, R4.reuse, R20, RZ ;  /* 0x0000001404d4723c */ /* 0x050ff000000418ff */
[C---:B------:R-:W-:Y:S01]  /*b030*/  HMMA.16816.F32.BF16 R216, R4.reuse, R22, RZ ;  /* 0x0000001604d8723c */ /* 0x040fe200000418ff */
[----:B------:R-:W4:Y:S07]  /*b040*/  LDSM.16.M88.4 R20, [R66+0x5000] ;  /* 0x005000004214783b */ /* 0x000f2e0000000200 */
[----:B---3--:R-:W-:Y:S01]  /*b050*/  HMMA.16816.F32.BF16 R244, R4, R8, RZ ;  /* 0x0000000804f4723c */ /* 0x008fe200000418ff */
[----:B------:R-:W-:Y:S01]  /*b060*/  MOV R9, R18 ;  /* 0x0000001200097202 */ /* 0x000fe20000000f00 */
[----:B------:R-:W-:-:S06]  /*b070*/  IMAD.MOV.U32 R8, RZ, RZ, R19 ;  /* 0x000000ffff087224 */ /* 0x000fcc00078e0013 */
[----:B------:R-:W-:Y:S01]  /*b080*/  HMMA.16816.F32.BF16 R248, R4, R10, RZ ;  /* 0x0000000a04f8723c */ /* 0x000fe200000418ff */
[----:B------:R-:W-:Y:S01]  /*b090*/  MOV R7, R100 ;  /* 0x0000006400077202 */ /* 0x000fe20000000f00 */
[----:B------:R-:W-:Y:S01]  /*b0a0*/  IMAD.MOV.U32 R5, RZ, RZ, R102 ;  /* 0x000000ffff057224 */ /* 0x000fe200078e0066 */
[----:B------:R-:W-:Y:S01]  /*b0b0*/  MOV R4, R103 ;  /* 0x0000006700047202 */ /* 0x000fe20000000f00 */
[----:B------:R-:W-:Y:S02]  /*b0c0*/  IMAD.MOV.U32 R6, RZ, RZ, R101 ;  /* 0x000000ffff067224 */ /* 0x000fe400078e0065 */
[----:B------:R-:W-:Y:S02]  /*b0d0*/  IMAD.MOV.U32 R11, RZ, RZ, R16 ;  /* 0x000000ffff0b7224 */ /* 0x000fe400078e0010 */
[----:B------:R-:W-:Y:S01]  /*b0e0*/  IMAD.MOV.U32 R10, RZ, RZ, R17 ;  /* 0x000000ffff0a7224 */ /* 0x000fe200078e0011 */
[----:B------:R-:W-:Y:S01]  /*b0f0*/  HMMA.16816.F32.BF16 R236, R12, R56, R96 ;  /* 0x000000380cec723c */ /* 0x000fe20000041860 */
[----:B------:R-:W-:Y:S01]  /*b100*/  MOV R56, R5 ;  /* 0x0000000500387202 */ /* 0x000fe20000000f00 */
[----:B------:R-:W-:-:S06]  /*b110*/  IMAD.MOV.U32 R57, RZ, RZ, R4 ;  /* 0x000000ffff397224 */ /* 0x000fcc00078e0004 */
[----:B------:R-:W-:Y:S01]  /*b120*/  HMMA.16816.F32.BF16 R16, R12, R58, R92 ;  /* 0x0000003a0c10723c */ /* 0x000fe2000004185c */
[----:B------:R-:W-:Y:S02]  /*b130*/  IMAD.MOV.U32 R94, RZ, RZ, R7 ;  /* 0x000000ffff5e7224 */ /* 0x000fe400078e0007 */
[----:B------:R-:W-:-:S05]  /*b140*/  IMAD.MOV.U32 R95, RZ, RZ, R6 ;  /* 0x000000ffff5f7224 */ /* 0x000fca00078e0006 */
[----:B-----5:R-:W-:-:S15]  /*b150*/  HMMA.16816.F32.BF16 R4, R12, R52, R84 ;  /* 0x000000340c04723c */ /* 0x020fde0000041854 */
[----:B------:R-:W-:-:S04]  /*b160*/  NOP ;  /* 0x0000000000007918 */ /* 0x000fc80000000000 */
[----:B------:R-:W-:Y:S01]  /*b170*/  MOV R252, R4 ;  /* 0x0000000400fc7202 */ /* 0x000fe20000000f00 */
[----:B------:R-:W-:Y:S01]  /*b180*/  IMAD.MOV.U32 R231, RZ, RZ, R5 ;  /* 0x000000ffffe77224 */ /* 0x000fe200078e0005 */
[----:B------:R-:W-:Y:S01]  /*b190*/  MOV R230, R6 ;  /* 0x0000000600e67202 */ /* 0x000fe20000000f00 */
[----:B------:R-:W-:Y:S02]  /*b1a0*/  IMAD.MOV.U32 R228, RZ, RZ, R7 ;  /* 0x000000ffffe47224 */ /* 0x000fe400078e0007 */
[----:B------:R-:W-:Y:S01]  /*b1b0*/  HMMA.16816.F32.BF16 R4, R12, R54, R80 ;  /* 0x000000360c04723c */ /* 0x000fe20000041850 */
[----:B------:R-:W-:Y:S01]  /*b1c0*/  IMAD.MOV.U32 R222, RZ, RZ, R16 ;  /* 0x000000ffffde7224 */ /* 0x000fe200078e0010 */
[----:B------:R-:W-:Y:S01]  /*b1d0*/  MOV R3, R17 ;  /* 0x0000001100037202 */ /* 0x000fe20000000f00 */
[----:B------:R-:W-:Y:S02]  /*b1e0*/  IMAD.MOV.U32 R2, RZ, RZ, R18 ;  /* 0x000000ffff027224 */ /* 0x000fe400078e0012 */
[----:B------:R-:W-:-:S02]  /*b1f0*/  IMAD.MOV.U32 R0, RZ, RZ, R19 ;  /* 0x000000ffff007224 */ /* 0x000fc400078e0013 */
[----:B------:R-:W-:Y:S01]  /*b200*/  LDSM.16.M88.4 R16, [R66+0x5800] ;  /* 0x005800004210783b */ /* 0x000fe20000000200 */
[----:B------:R-:W-:Y:S01]  /*b210*/  MOV R58, R11 ;  /* 0x0000000b003a7202 */ /* 0x000fe20000000f00 */
[----:B------:R-:W-:Y:S01]  /*b220*/  IMAD.MOV.U32 R59, RZ, RZ, R10 ;  /* 0x000000ffff3b7224 */ /* 0x000fe200078e000a */
[----:B------:R-:W-:Y:S01]  /*b230*/  MOV R93, R8 ;  /* 0x00000008005d7202 */ /* 0x000fe20000000f00 */
[----:B------:R-:W-:Y:S02]  /*b240*/  IMAD.MOV.U32 R92, RZ, RZ, R9 ;  /* 0x000000ffff5c7224 */ /* 0x000fe400078e0009 */
[----:B------:R-:W-:Y:S06]  /*b250*/  LDSM.16.M88.4 R8, [R66+0x6000] ;  /* 0x006000004208783b */ /* 0x000fec0000000200 */
[----:B------:R-:W-:Y:S01]  /*b260*/  MOV R55, R6 ;  /* 0x0000000600377202 */ /* 0x000fe20000000f00 */
[----:B------:R-:W-:Y:S01]  /*b270*/  IMAD.MOV.U32 R54, RZ, RZ, R7 ;  /* 0x000000ffff367224 */ /* 0x000fe200078e0007 */
[----:B------:R-:W-:Y:S01]  /*b280*/  MOV R53, R4 ;  /* 0x0000000400357202 */ /* 0x000fe20000000f00 */
[----:B------:R-:W-:-:S02]  /*b290*/  IMAD.MOV.U32 R52, RZ, RZ, R5 ;  /* 0x000000ffff347224 */ /* 0x000fc400078e0005 */
[----:B------:R-:W3:Y:S01]  /*b2a0*/  LDSM.16.M88.4 R4, [R66+0x6800] ;  /* 0x006800004204783b */ /* 0x000ee20000000200 */
[C---:B-1----:R-:W-:Y:S08]  /*b2b0*/  HMMA.16816.F32.BF16 R96, R12.reuse, R62, R88 ;  /* 0x0000003e0c60723c */ /* 0x042ff00000041858 */
[C---:B------:R-:W-:Y:S08]  /*b2c0*/  HMMA.16816.F32.BF16 R44, R12.reuse, R60, R68 ;  /* 0x0000003c0c2c723c */ /* 0x040ff00000041844 */
[C---:B--2---:R-:W-:Y:S08]  /*b2d0*/  HMMA.16816.F32.BF16 R88, R12.reuse, R24, R108 ;  /* 0x000000180c58723c */ /* 0x044ff0000004186c */
[C---:B------:R-:W-:Y:S01]  /*b2e0*/  HMMA.16816.F32.BF16 R80, R12.reuse, R26, R112 ;  /* 0x0000001a0c50723c */ /* 0x040fe20000041870 */
[----:B------:R-:W-:Y:S01]  /*b2f0*/  MOV R112, R58 ;  /* 0x0000003a00707202 */ /* 0x000fe20000000f00 */
[----:B------:R-:W-:Y:S01]  /*b300*/  IMAD.MOV.U32 R113, RZ, RZ, R59 ;  /* 0x000000ffff717224 */ /* 0x000fe200078e003b */
[----:B------:R-:W-:Y:S01]  /*b310*/  MOV R114, R92 ;  /* 0x0000005c00727202 */ /* 0x000fe20000000f00 */
[----:B------:R-:W-:Y:S01]  /*b320*/  IMAD.MOV.U32 R115, RZ, RZ, R93 ;  /* 0x000000ffff737224 */ /* 0x000fe200078e005d */
[----:B------:R-:W1:Y:S03]  /*b330*/  LDSM.16.M88.4 R24, [R66+0x8000] ;  /* 0x008000004218783b */ /* 0x000e660000000200 */
[----:B----4-:R-:W-:Y:S01]  /*b340*/  HMMA.16816.F32.BF16 R68, R12, R20, R120 ;  /* 0x000000140c44723c */ /* 0x010fe20000041878 */
[----:B------:R-:W-:Y:S01]  /*b350*/  MOV R122, R56 ;  /* 0x00000038007a7202 */ /* 0x000fe20000000f00 */
[----:B------:R-:W-:Y:S01]  /*b360*/  IMAD.MOV.U32 R123, RZ, RZ, R57 ;  /* 0x000000ffff7b7224 */ /* 0x000fe200078e0039 */
[----:B------:R-:W-:Y:S01]  /*b370*/  MOV R120, R94 ;  /* 0x0000005e00787202 */ /* 0x000fe20000000f00 */
[----:B------:R-:W-:-:S04]  /*b380*/  IMAD.MOV.U32 R121, RZ, RZ, R95 ;  /* 0x000000ffff797224 */ /* 0x000fc800078e005f */
[----:B---3--:R-:W-:Y:S01]  /*b390*/  HMMA.16816.F32.BF16 R108, R12, R4, R188 ;  /* 0x000000040c6c723c */ /* 0x008fe200000418bc */
[----:B------:R-:W-:Y:S01]  /*b3a0*/  IMAD.MOV.U32 R191, RZ, RZ, R0 ;  /* 0x000000ffffbf7224 */ /* 0x000fe200078e0000 */
[----:B------:R-:W-:-:S06]  /*b3b0*/  IADD3 R0, PT, PT, R223, R220, RZ ;  /* 0x000000dcdf007210 */ /* 0x000fcc0007ffe0ff */
[C---:B------:R-:W-:Y:S01]  /*b3c0*/  HMMA.16816.F32.BF16 R60, R12.reuse, R22, R124 ;  /* 0x000000160c3c723c */ /* 0x040fe2000004187c */
[----:B------:R-:W-:Y:S01]  /*b3d0*/  MOV R124, R55 ;  /* 0x00000037007c7202 */ /* 0x000fe20000000f00 */
[----:B------:R-:W-:Y:S01]  /*b3e0*/  IMAD.MOV.U32 R127, RZ, RZ, R54 ;  /* 0x000000ffff7f7224 */ /* 0x000fe200078e0036 */
[----:B------:R-:W2:Y:S05]  /*b3f0*/  LDSM.16.M88.4 R20, [R66+0x8800] ;  /* 0x008800004214783b */ /* 0x000eaa0000000200 */
[----:B------:R-:W-:Y:S01]  /*b400*/  HMMA.16816.F32.BF16 R56, R12, R16, R128 ;  /* 0x000000100c38723c */ /* 0x000fe20000041880 */
[----:B------:R-:W-:Y:S01]  /*b410*/  MOV R130, R53 ;  /* 0x0000003500827202 */ /* 0x000fe20000000f00 */
[----:B------:R-:W-:-:S06]  /*b420*/  IMAD.MOV.U32 R131, RZ, RZ, R52 ;  /* 0x000000ffff837224 */ /* 0x000fcc00078e0034 */
[C---:B------:R-:W-:Y:S01]  /*b430*/  HMMA.16816.F32.BF16 R52, R12.reuse, R18, R168 ;  /* 0x000000120c34723c */ /* 0x040fe200000418a8 */
[----:B------:R-:W3:Y:S07]  /*b440*/  LDSM.16.M88.4 R16, [R66+0x9000] ;  /* 0x009000004210783b */ /* 0x000eee0000000200 */
[C---:B------:R-:W-:Y:S08]  /*b450*/  HMMA.16816.F32.BF16 R104, R12.reuse, R48, R76 ;  /* 0x000000300c68723c */ /* 0x040ff0000004184c */
        /* <DEDUP_REMOVED lines=8> */
[----:B------:R-:W5:Y:S04]  /*b4e0*/  LDSM.16.M88.4 R28, [R65+0x2000] ;  /* 0x00200000411c783b */ /* 0x000f680000000200 */
[----:B------:R-:W5:Y:S01]  /*b4f0*/  LDSM.16.M88.4 R40, [R65+0x2800] ;  /* 0x002800004128783b */ /* 0x000f620000000200 */
[----:B------:R-:W-:Y:S01]  /*b500*/  MOV R172, R130 ;  /* 0x0000008200ac7202 */ /* 0x000fe20000000f00 */
[----:B------:R-:W-:Y:S01]  /*b510*/  IMAD.MOV.U32 R173, RZ, RZ, R131 ;  /* 0x000000ffffad7224 */ /* 0x000fe200078e0083 */
[C---:B-1----:R-:W-:Y:S08]  /*b520*/  HMMA.16816.F32.BF16 R176, R12.reuse, R24, R200 ;  /* 0x000000180cb0723c */ /* 0x042ff000000418c8 */
[C---:B------:R-:W-:Y:S08]  /*b530*/  HMMA.16816.F32.BF16 R128, R12.reuse, R34, R192 ;  /* 0x000000220c80723c */ /* 0x040ff000000418c0 */
[C---:B--2---:R-:W-:Y:S08]  /*b540*/  HMMA.16816.F32.BF16 R192, R12.reuse, R20, R212 ;  /* 0x000000140cc0723c */ /* 0x044ff000000418d4 */
[C---:B---3--:R-:W-:Y:S08]  /*b550*/  HMMA.16816.F32.BF16 R200, R12.reuse, R16, R232 ;  /* 0x000000100cc8723c */ /* 0x048ff000000418e8 */
[C---:B------:R-:W-:Y:S01]  /*b560*/  HMMA.16816.F32.BF16 R212, R12.reuse, R18, R240 ;  /* 0x000000120cd4723c */ /* 0x040fe200000418f0 */
[----:B------:R-:W-:Y:S07]  /*b570*/  LDSM.16.M88.4 R16, [R65+0x4800] ;  /* 0x004800004110783b */ /* 0x000fee0000000200 */
[C---:B----4-:R-:W-:Y:S08]  /*b580*/  HMMA.16816.F32.BF16 R232, R12.reuse, R4, R244 ;  /* 0x000000040ce8723c */ /* 0x050ff000000418f4 */
[----:B------:R-:W-:Y:S08]  /*b590*/  HMMA.16816.F32.BF16 R240, R12, R6, R248 ;  /* 0x000000060cf0723c */ /* 0x000ff000000418f8 */
[----:B-----5:R-:W-:Y:S08]  /*b5a0*/  HMMA.16816.F32.BF16 R4, R8, R30, R112 ;  /* 0x0000001e0804723c */ /* 0x020ff00000041870 */
[----:B------:R-:W-:Y:S01]  /*b5b0*/  HMMA.16816.F32.BF16 R196, R12, R32, R196 ;  /* 0x000000200cc4723c */ /* 0x000fe200000418c4 */
[----:B------:R-:W1:Y:S07]  /*b5c0*/  LDSM.16.M88.4 R32, [R65+0x3000] ;  /* 0x003000004120783b */ /* 0x000e6e0000000200 */
        /* <DEDUP_REMOVED lines=9> */
[----:B------:R-:W-:Y:S01]  /*b660*/  MOV R180, R252 ;  /* 0x000000fc00b47202 */ /* 0x000fe20000000f00 */
[----:B------:R-:W-:Y:S01]  /*b670*/  IMAD.MOV.U32 R181, RZ, RZ, R231 ;  /* 0x000000ffffb57224 */ /* 0x000fe200078e00e7 */
[----:B------:R-:W-:Y:S01]  /*b680*/  MOV R169, R196 ;  /* 0x000000c400a97202 */ /* 0x000fe20000000f00 */
[----:B------:R-:W-:Y:S01]  /*b690*/  IMAD.MOV.U32 R168, RZ, RZ, R197 ;  /* 0x000000ffffa87224 */ /* 0x000fe200078e00c5 */
[----:B------:R-:W-:Y:S01]  /*b6a0*/  MOV R126, R198 ;  /* 0x000000c6007e7202 */ /* 0x000fe20000000f00 */
[----:B------:R-:W-:Y:S01]  /*b6b0*/  IMAD.MOV.U32 R125, RZ, RZ, R199 ;  /* 0x000000ffff7d7224 */ /* 0x000fe200078e00c7 */
[----:B------:R-:W-:Y:S01]  /*b6c0*/  MOV R182, R230 ;  /* 0x000000e600b67202 */ /* 0x000fe20000000f00 */
[C---:B------:R-:W-:Y:S01]  /*b6d0*/  HMMA.16816.F32.BF16 R196, R12.reuse, R22, R216 ;  /* 0x000000160cc4723c */ /* 0x040fe200000418d8 */
[----:B------:R-:W2:Y:S01]  /*b6e0*/  LDSM.16.M88.4 R20, [R65+0x4000] ;  /* 0x004000004114783b */ /* 0x000ea20000000200 */
[----:B------:R-:W-:Y:S01]  /*b6f0*/  IMAD.MOV.U32 R183, RZ, RZ, R228 ;  /* 0x000000ffffb77224 */ /* 0x000fe200078e00e4 */
[----:B------:R-:W-:Y:S01]  /*b700*/  MOV R174, R124 ;  /* 0x0000007c00ae7202 */ /* 0x000fe20000000f00 */
[----:B------:R-:W-:Y:S01]  /*b710*/  IMAD.MOV.U32 R175, RZ, RZ, R127 ;  /* 0x000000ffffaf7224 */ /* 0x000fe200078e007f */
[----:B------:R-:W-:Y:S03]  /*b720*/  LDSM.16.M88.4 R28, [R65+0x6000] ;  /* 0x00600000411c783b */ /* 0x000fe60000000200 */
[----:B------:R-:W-:Y:S01]  /*b730*/  HMMA.16816.F32.BF16 R184, R12, R26, R204 ;  /* 0x0000001a0cb8723c */ /* 0x000fe200000418cc */
[----:B------:R-:W3:Y:S04]  /*b740*/  LDSM.16.M88.4 R12, [R65+0x5000] ;  /* 0x00500000410c783b */ /* 0x000ee80000000200 */
[----:B------:R-:W4:Y:S01]  /*b750*/  LDSM.16.M88.4 R24, [R65+0x3800] ;  /* 0x003800004118783b */ /* 0x000f220000000200 */
[----:B------:R-:W-:Y:S01]  /*b760*/  IMAD.MOV.U32 R124, RZ, RZ, R5 ;  /* 0x000000ffff7c7224 */ /* 0x000fe200078e0005 */
[----:B------:R-:W-:Y:S01]  /*b770*/  MOV R123, R6 ;  /* 0x00000006007b7202 */ /* 0x000fe20000000f00 */
[----:B------:R-:W-:Y:S01]  /*b780*/  IMAD.MOV.U32 R122, RZ, RZ, R7 ;  /* 0x000000ffff7a7224 */ /* 0x000fe200078e0007 */
[----:B------:R-:W-:-:S02]  /*b790*/  MOV R113, R4 ;  /* 0x0000000400717202 */ /* 0x000fc40000000f00 */
[C---:B------:R-:W-:Y:S08]  /*b7a0*/  HMMA.16816.F32.BF16 R4, R8.reuse, R42, R188 ;  /* 0x0000002a0804723c */ /* 0x040ff000000418bc */
[C---:B-1----:R-:W-:Y:S08]  /*b7b0*/  HMMA.16816.F32.BF16 R40, R8.reuse, R32, R180 ;  /* 0x000000200828723c */ /* 0x042ff000000418b4 */
[----:B------:R-:W-:Y:S01]  /*b7c0*/  HMMA.16816.F32.BF16 R32, R8, R34, R172 ;  /* 0x000000220820723c */ /* 0x000fe200000418ac */
[----:B------:R-:W-:-:S02]  /*b7d0*/  IMAD.MOV.U32 R127, RZ, RZ, R132 ;  /* 0x000000ffff7f7224 */ /* 0x000fc400078e0084 */
[----:B------:R-:W-:Y:S01]  /*b7e0*/  MOV R121, R4 ;  /* 0x0000000400797202 */ /* 0x000fe20000000f00 */
[----:B------:R-:W-:Y:S01]  /*b7f0*/  IMAD.MOV.U32 R252, RZ, RZ, R5 ;  /* 0x000000fffffc7224 */ /* 0x000fe200078e0005 */
[----:B------:R-:W-:Y:S01]  /*b800*/  MOV R231, R6 ;  /* 0x0000000600e77202 */ /* 0x000fe20000000f00 */
[----:B------:R-:W-:Y:S02]  /*b810*/  IMAD.MOV.U32 R230, RZ, RZ, R7 ;  /* 0x000000ffffe67224 */ /* 0x000fe400078e0007 */
[----:B------:R-:W1:Y:S01]  /*b820*/  LDSM.16.M88.4 R4, [R65+0x5800] ;  /* 0x005800004104783b */ /* 0x000e620000000200 */
[C---:B--2---:R-:W-:Y:S02]  /*b830*/  HMMA.16816.F32.BF16 R216, R8.reuse, R20, R44 ;  /* 0x0000001408d8723c */ /* 0x044fe4000004182c */
[----:B------:R-:W-:Y:S01]  /*b840*/  MOV R228, R40 ;  /* 0x0000002800e47202 */ /* 0x000fe20000000f00 */
[----:B------:R-:W-:Y:S01]  /*b850*/  IMAD.MOV.U32 R222, RZ, RZ, R41 ;  /* 0x000000ffffde7224 */ /* 0x000fe200078e0029 */
[----:B------:R-:W-:Y:S01]  /*b860*/  MOV R220, R42 ;  /* 0x0000002a00dc7202 */ /* 0x000fe20000000f00 */
[----:B------:R-:W-:Y:S01]  /*b870*/  IMAD.MOV.U32 R132, RZ, RZ, R43 ;  /* 0x000000ffff847224 */ /* 0x000fe200078e002b */
[----:B------:R-:W2:Y:S02]  /*b880*/  LDSM.16.M88.4 R44, [R65+0x6800] ;  /* 0x00680000412c783b */ /* 0x000ea40000000200 */
[C---:B------:R-:W-:Y:S02]  /*b890*/  HMMA.16816.F32.BF16 R204, R8.reuse, R22, R96 ;  /* 0x0000001608cc723c */ /* 0x040fe40000041860 */
[----:B------:R-:W5:Y:S01]  /*b8a0*/  LDSM.16.M88.4 R40, [R65+0x7000] ;  /* 0x007000004128783b */ /* 0x000f620000000200 */
[----:B------:R-:W-:Y:S01]  /*b8b0*/  MOV R66, R32 ;  /* 0x0000002000427202 */ /* 0x000fe20000000f00 */
[----:B------:R-:W-:Y:S01]  /*b8c0*/  IMAD.MOV.U32 R3, RZ, RZ, R33 ;  /* 0x000000ffff037224 */ /* 0x000fe200078e0021 */
[----:B------:R-:W-:Y:S01]  /*b8d0*/  MOV R2, R34 ;  /* 0x0000002200027202 */ /* 0x000fe20000000f00 */
[----:B------:R-:W5:Y:S02]  /*b8e0*/  LDSM.16.M88.4 R20, [R65+0x8000] ;  /* 0x008000004114783b */ /* 0x000f640000000200 */
[----:B------:R-:W-:Y:S01]  /*b8f0*/  HMMA.16816.F32.BF16 R188, R8, R16, R88 ;  /* 0x0000001008bc723c */ /* 0x000fe20000041858 */
[----:B------:R-:W-:Y:S01]  /*b900*/  MOV R90, R126 ;  /* 0x0000007e005a7202 */ /* 0x000fe20000000f00 */
[----:B------:R-:W-:-:S02]  /*b910*/  IMAD.MOV.U32 R91, RZ, RZ, R125 ;  /* 0x000000ffff5b7224 */ /* 0x000fc400078e007d */
[----:B------:R-:W-:Y:S02]  /*b920*/  IMAD.MOV.U32 R0, RZ, RZ, R35 ;  /* 0x000000ffff007224 */ /* 0x000fe400078e0023 */
[----:B------:R-:W-:Y:S02]  /*b930*/  LDSM.16.M88.4 R32, [R65+0x9800] ;  /* 0x009800004120783b */ /* 0x000fe40000000200 */
[C---:B------:R-:W-:Y:S01]  /*b940*/  HMMA.16816.F32.BF16 R180, R8.reuse, R18, R80 ;  /* 0x0000001208b4723c */ /* 0x040fe20000041850 */
[----:B------:R-:W-:Y:S01]  /*b950*/  MOV R83, R127 ;  /* 0x0000007f00537202 */ /* 0x000fe20000000f00 */
[----:B------:R-:W5:Y:S06]  /*b960*/  LDSM.16.M88.4 R16, [R65+0x8800] ;  /* 0x008800004110783b */ /* 0x000f6c0000000200 */
[----:B---3--:R-:W-:Y:S01]  /*b970*/  HMMA.16816.F32.BF16 R172, R8, R12, R68 ;  /* 0x0000000c08ac723c */ /* 0x008fe20000041844 */
[----:B------:R-:W-:-:S07]  /*b980*/  IMAD.MOV.U32 R68, RZ, RZ, R124 ;  /* 0x000000ffff447224 */ /* 0x000fce00078e007c */
[C---:B----4-:R-:W-:Y:S08]  /*b990*/  HMMA.16816.F32.BF16 R244, R8.reuse, R24, R104 ;  /* 0x0000001808f4723c */ /* 0x050ff00000041868 */
[C---:B------:R-:W-:Y:S01]  /*b9a0*/  HMMA.16816.F32.BF16 R236, R8.reuse, R26, R100 ;  /* 0x0000001a08ec723c */ /* 0x040fe20000041864 */
[----:B------:R-:W3:Y:S07]  /*b9b0*/  LDSM.16.M88.4 R24, [R65+0x7800] ;  /* 0x007800004118783b */ /* 0x000eee0000000200 */
[----:B------:R-:W-:Y:S01]  /*b9c0*/  HMMA.16816.F32.BF16 R124, R8, R14, R60 ;  /* 0x0000000e087c723c */ /* 0x000fe2000004183c */
[----:B------:R-:W4:Y:S01]  /*b9d0*/  LDSM.16.M88.4 R12, [R65+0x9000] ;  /* 0x00900000410c783b */ /* 0x000f220000000200 */
[----:B------:R-:W-:Y:S01]  /*b9e0*/  MOV R88, R169 ;  /* 0x000000a900587202 */ /* 0x000fe20000000f00 */
[----:B------:R-:W-:Y:S01]  /*b9f0*/  IMAD.MOV.U32 R89, RZ, RZ, R168 ;  /* 0x000000ffff597224 */ /* 0x000fe200078e00a8 */
[----:B------:R-:W-:Y:S01]  /*ba00*/  MOV R69, R123 ;  /* 0x0000007b00457202 */ /* 0x000fe20000000f00 */
[----:B------:R-:W-:Y:S01]  /*ba10*/  IMAD.MOV.U32 R70, RZ, RZ, R122 ;  /* 0x000000ffff467224 */ /* 0x000fe200078e007a */
[----:B------:R-:W-:-:S02]  /*ba20*/  MOV R71, R121 ;  /* 0x0000007900477202 */ /* 0x000fc40000000f00 */
[----:B-1----:R-:W-:Y:S01]  /*ba30*/  HMMA.16816.F32.BF16 R104, R8, R4, R56 ;  /* 0x000000040868723c */ /* 0x002fe20000041838 */
[----:B------:R-:W-:Y:S01]  /*ba40*/  IMAD.MOV.U32 R59, RZ, RZ, R112 ;  /* 0x000000ffff3b7224 */ /* 0x000fe200078e0070 */
[----:B------:R-:W-:Y:S01]  /*ba50*/  MOV R61, R115 ;  /* 0x00000073003d7202 */ /* 0x000fe20000000f00 */
[----:B------:R-:W-:Y:S01]  /*ba60*/  IMAD.MOV.U32 R60, RZ, RZ, R120 ;  /* 0x000000ffff3c7224 */ /* 0x000fe200078e0078 */
[----:B------:R-:W-:Y:S01]  /*ba70*/  MOV R63, R113 ;  /* 0x00000071003f7202 */ /* 0x000fe20000000f00 */
[----:B------:R-:W-:-:S03]  /*ba80*/  IMAD.MOV.U32 R62, RZ, RZ, R114 ;  /* 0x000000ffff3e7224 */ /* 0x000fc600078e0072 */
[C---:B------:R-:W-:Y:S01]  /*ba90*/  HMMA.16816.F32.BF16 R120, R8.reuse, R6, R52 ;  /* 0x000000060878723c */ /* 0x040fe20000041834 */
[----:B------:R1:W-:Y:S07]  /*baa0*/  LDSM.16.M88.4 R4, [R83] ;  /* 0x000000005304783b */ /* 0x0003ee0000000200 */
[C---:B--2---:R-:W-:Y:S08]  /*bab0*/  HMMA.16816.F32.BF16 R100, R8.reuse, R46, R92 ;  /* 0x0000002e0864723c */ /* 0x044ff0000004185c */
[C---:B------:R-:W-:Y:S08]  /*bac0*/  HMMA.16816.F32.BF16 R112, R8.reuse, R30, R76 ;  /* 0x0000001e0870723c */ /* 0x040ff0000004184c */
[C---:B-----5:R-:W-:Y:S08]  /*bad0*/  HMMA.16816.F32.BF16 R92, R8.reuse, R42, R72 ;  /* 0x0000002a085c723c */ /* 0x060ff00000041848 */
[C---:B------:R-:W-:Y:S01]  /*bae0*/  HMMA.16816.F32.BF16 R96, R8.reuse, R40, R84 ;  /* 0x000000280860723c */ /* 0x040fe20000041854 */
[----:B------:R-:W2:Y:S07]  /*baf0*/  LDSM.16.M88.4 R40, [R67+0x2000] ;  /* 0x002000004328783b */ /* 0x000eae0000000200 */
[----:B-1----:R-:W-:Y:S01]  /*bb00*/  HMMA.16816.F32.BF16 R80, R8, R20, R176 ;  /* 0x000000140850723c */ /* 0x002fe200000418b0 */
[----:B------:R-:W-:Y:S01]  /*bb10*/  MOV R176, R59 ;  /* 0x0000003b00b07202 */ /* 0x000fe20000000f00 */
[----:B------:R-:W-:Y:S01]  /*bb20*/  IMAD.MOV.U32 R177, RZ, RZ, R60 ;  /* 0x000000ffffb17224 */ /* 0x000fe200078e003c */
[----:B------:R-:W-:Y:S01]  /*bb30*/  MOV R178, R61 ;  /* 0x0000003d00b27202 */ /* 0x000fe20000000f00 */
[----:B------:R-:W-:-:S04]  /*bb40*/  IMAD.MOV.U32 R179, RZ, RZ, R62 ;  /* 0x000000ffffb37224 */ /* 0x000fc800078e003e */
[C---:B------:R-:W-:Y:S01]  /*bb50*/  HMMA.16816.F32.BF16 R76, R8.reuse, R22, R184 ;  /* 0x00000016084c723c */ /* 0x040fe200000418b8 */
[----:B------:R-:W-:Y:S01]  /*bb60*/  MOV R184, R63 ;  /* 0x0000003f00b87202 */ /* 0x000fe20000000f00 */
[----:B------:R-:W-:Y:S01]  /*bb70*/  IMAD.MOV.U32 R185, RZ, RZ, R68 ;  /* 0x000000ffffb97224 */ /* 0x000fe200078e0044 */
[----:B------:R-:W-:Y:S01]  /*bb80*/  MOV R186, R69 ;  /* 0x0000004500ba7202 */ /* 0x000fe20000000f00 */
[----:B------:R-:W-:Y:S01]  /*bb90*/  IMAD.MOV.U32 R187, RZ, RZ, R70 ;  /* 0x000000ffffbb7224 */ /* 0x000fe200078e0046 */
[----:B------:R-:W-:Y:S03]  /*bba0*/  LDSM.16.M88.4 R20, [R67+0x3800] ;  /* 0x003800004314783b */ /* 0x000fe60000000200 */
[----:B------:R-:W-:Y:S01]  /*bbb0*/  HMMA.16816.F32.BF16 R72, R8, R16, R192 ;  /* 0x000000100848723c */ /* 0x000fe200000418c0 */
[----:B------:R-:W-:-:S07]  /*bbc0*/  MOV R192, R71 ;  /* 0x0000004700c07202 */ /* 0x000fce0000000f00 */
[C---:B------:R-:W-:Y:S01]  /*bbd0*/  HMMA.16816.F32.BF16 R168, R8.reuse, R28, R48 ;  /* 0x0000001c08a8723c */ /* 0x040fe20000041830 */
[----:B------:R-:W-:Y:S07]  /*bbe0*/  LDSM.16.M88.4 R28, [R67+0x2800] ;  /* 0x00280000431c783b */ /* 0x000fee0000000200 */
[C---:B---3--:R-:W-:Y:S08]  /*bbf0*/  HMMA.16816.F32.BF16 R88, R8.reuse, R24, R88 ;  /* 0x000000180858723c */ /* 0x048ff00000041858 */
[C---:B------:R-:W-:Y:S01]  /*bc00*/  HMMA.16816.F32.BF16 R84, R8.reuse, R26, R128 ;  /* 0x0000001a0854723c */ /* 0x040fe20000041880 */
[----:B------:R-:W1:Y:S07]  /*bc10*/  LDSM.16.M88.4 R24, [R67+0x3000] ;  /* 0x003000004318783b */ /* 0x000e6e0000000200 */
[C---:B------:R-:W-:Y:S08]  /*bc20*/  HMMA.16816.F32.BF16 R108, R8.reuse, R44, R108 ;  /* 0x0000002c086c723c */ /* 0x040ff0000004186c */
[C---:B----4-:R-:W-:Y:S08]  /*bc30*/  HMMA.16816.F32.BF16 R60, R8.reuse, R12, R200 ;  /* 0x0000000c083c723c */ /* 0x050ff000000418c8 */
[C---:B------:R-:W-:Y:S01]  /*bc40*/  HMMA.16816.F32.BF16 R68, R8.reuse, R18, R196 ;  /* 0x000000120844723c */ /* 0x040fe200000418c4 */
[----:B------:R-:W3:Y:S07]  /*bc50*/  LDSM.16.M88.4 R16, [R67+0x4000] ;  /* 0x004000004310783b */ /* 0x000eee0000000200 */
[C---:B------:R-:W-:Y:S01]  /*bc60*/  HMMA.16816.F32.BF16 R56, R8.reuse, R14, R212 ;  /* 0x0000000e0838723c */ /* 0x040fe200000418d4 */
[----:B------:R-:W4:Y:S07]  /*bc70*/  LDSM.16.M88.4 R12, [R67+0x4800] ;  /* 0x00480000430c783b */ /* 0x000f2e0000000200 */
[C---:B------:R-:W-:Y:S08]  /*bc80*/  HMMA.16816.F32.BF16 R52, R8.reuse, R32, R232 ;  /* 0x000000200834723c */ /* 0x040ff000000418e8 */
[----:B------:R-:W-:Y:S01]  /*bc90*/  HMMA.16816.F32.BF16 R48, R8, R34, R240 ;  /* 0x000000220830723c */ /* 0x000fe200000418f0 */
[----:B------:R-:W5:Y:S01]  /*bca0*/  LDSM.16.M88.4 R8, [R67+0x5000] ;  /* 0x005000004308783b */ /* 0x000f620000000200 */
        /* <DEDUP_REMOVED lines=11> */
[C---:B--2---:R-:W-:Y:S01]  /*bd60*/  HMMA.16816.F32.BF16 R128, R4.reuse, R40, R248 ;  /* 0x000000280480723c */ /* 0x044fe200000418f8 */
[----:B------:R-:W2:Y:S04]  /*bd70*/  LDSM.16.M88.4 R44, [R67+0x5800] ;  /* 0x00580000432c783b */ /* 0x000ea80000000200 */
[----:B------:R-:W-:Y:S03]  /*bd80*/  LDSM.16.M88.4 R32, [R67+0x6800] ;  /* 0x006800004320783b */ /* 0x000fe60000000200 */
[C---:B------:R-:W-:Y:S01]  /*bd90*/  HMMA.16816.F32.BF16 R176, R4.reuse, R42, R176 ;  /* 0x0000002a04b0723c */ /* 0x040fe200000418b0 */
[----:B------:R-:W2:Y:S07]  /*bda0*/  LDSM.16.M88.4 R40, [R67+0x6000] ;  /* 0x006000004328783b */ /* 0x000eae0000000200 */
        /* <DEDUP_REMOVED lines=15> */
[C---:B-----5:R-:W-:Y:S08]  /*bea0*/  HMMA.16816.F32.BF16 R172, R4.reuse, R8, R172 ;  /* 0x0000000804ac723c */ /* 0x060ff000000418ac */
[----:B------:R-:W-:Y:S01]  /*beb0*/  HMMA.16816.F32.BF16 R124, R4, R10, R124 ;  /* 0x0000000a047c723c */ /* 0x000fe2000004187c */
[----:B------:R-:W5:Y:S01]  /*bec0*/  LDSM.16.M88.4 R8, [R67+0x9800] ;  /* 0x009800004308783b */ /* 0x000f620000000200 */
[----:B------:R-:W-:Y:S01]  /*bed0*/  IADD3 R248, PT, PT, R209, -0x2, RZ ;  /* 0xfffffffed1f87810 */ /* 0x000fe20007ffe0ff */
[----:B------:R-:W-:-:S04]  /*bee0*/  DEPBAR.LE SB0, 0x0 ;  /* 0x000080000000791a */ /* 0x000fc80000000000 */
[----:B------:R-:W-:Y:S01]  /*bef0*/  ISETP.GT.AND P3, PT, R248, R38, PT ;  /* 0x00000026f800720c */ /* 0x000fe20003f64270 */
[C---:B--2---:R-:W-:Y:S01]  /*bf00*/  HMMA.16816.F32.BF16 R212, R4.reuse, R44, R104 ;  /* 0x0000002c04d4723c */ /* 0x044fe20000041868 */
[----:B------:R-:W-:Y:S07]  /*bf10*/  BSSY.RECONVERGENT B1, `(.L_x_5980) ;  /* 0x00000a2000017945 */ /* 0x000fee0003800200 */
        /* <DEDUP_REMOVED lines=15> */
[C---:B-----5:R-:W-:Y:S08]  /*c010*/  HMMA.16816.F32.BF16 R232, R4.reuse, R8, R52 ;  /* 0x0000000804e8723c */ /* 0x060ff00000041834 */
[----:B------:R-:W-:Y:S01]  /*c020*/  HMMA.16816.F32.BF16 R240, R4, R10, R48 ;  /* 0x0000000a04f0723c */ /* 0x000fe20000041830 */
[----:B------:R-:W-:Y:S06]  /*c030*/  BAR.SYNC.DEFER_BLOCKING 0x0 ;  /* 0x0000000000007b1d */ /* 0x000fec0000010000 */
[----:B------:R-:W-:-:S13]  /*c040*/  @!P3 BRA `(.L_x_5981) ;  /* 0x000000080038b947 */ /* 0x000fda0003800000 */
        /* <DEDUP_REMOVED lines=73> */
.L_x_5983:
        /* <DEDUP_REMOVED lines=12> */
.L_x_5984:
[----:B------:R-:W-:Y:S05]  /*c5a0*/  BSYNC.RECONVERGENT B0 ;  /* 0x0000000000007941 */ /* 0x000fea0003800200 */
.L_x_5982:
[----:B------:R-:W3:Y:S04]  /*c5b0*/  LDL R0, [R1+0x30] ;  /* 0x0000300001007983 */ /* 0x000ee80000100800 */
[----:B------:R-:W4:Y:S04]  /*c5c0*/  LDL R2, [R1+0x34] ;  /* 0x0000340001027983 */ /* 0x000f280000100800 */
[----:B------:R-:W2:Y:S04]  /*c5d0*/  LDL R6, [R1+0x18] ;  /* 0x0000180001067983 */ /* 0x000ea80000100800 */
[----:B------:R-:W5:Y:S01]  /*c5e0*/  LDL R7, [R1+0x8] ;  /* 0x0000080001077983 */ /* 0x000f620000100800 */
[C---:B---3--:R-:W-:Y:S01]  /*c5f0*/  IMAD.SHL.U32 R14, R0.reuse, 0x20, RZ ;  /* 0x00000020000e7824 */ /* 0x048fe200078e00ff */
[----:B----4-:R-:W-:-:S04]  /*c600*/  SHF.L.U64.HI R0, R0, 0x5, R2 ;  /* 0x0000000500007819 */ /* 0x010fc80000010202 */
[----:B--2---:R-:W-:-:S04]  /*c610*/  IADD3 R4, P0, PT, R14, R6, RZ ;  /* 0x000000060e047210 */ /* 0x004fc80007f1e0ff */
[-C--:B------:R-:W-:Y:S01]  /*c620*/  IADD3 R2, P3, PT, R4, R14.reuse, RZ ;  /* 0x0000000e04027210 */ /* 0x080fe20007f7e0ff */
[----:B-----5:R-:W-:Y:S01]  /*c630*/  IMAD.X R5, R0, 0x1, R7, P0 ;  /* 0x0000000100057824 */ /* 0x020fe200000e0607 */
        /* <DEDUP_REMOVED lines=47> */
.L_x_5981:
[----:B------:R-:W-:Y:S05]  /*c930*/  BSYNC.RECONVERGENT B1 ;  /* 0x0000000000017941 */ /* 0x000fea0003800200 */
.L_x_5980:
[----:B--2---:R-:W2:Y:S04]  /*c940*/  LDL.LU R3, [R1] ;  /* 0x0000000001037983 */ /* 0x004ea80000300800 */
[----:B------:R-:W3:Y:S04]  /*c950*/  LDL.LU R0, [R1+0x58] ;  /* 0x0000580001007983 */ /* 0x000ee80000300800 */
[----:B------:R-:W4:Y:S01]  /*c960*/  LDL R2, [R1+0x2c] ;  /* 0x00002c0001027983 */ /* 0x000f220000100800 */
[----:B------:R-:W-:Y:S02]  /*c970*/  IMAD.MOV.U32 R19, RZ, RZ, R117 ;  /* 0x000000ffff137224 */ /* 0x000fe400078e0075 */
[----:B--2---:R-:W-:-:S02]  /*c980*/  IMAD.MOV.U32 R46, RZ, RZ, R3 ;  /* 0x000000ffff2e7224 */ /* 0x004fc400078e0003 */
[----:B---3--:R-:W-:Y:S02]  /*c990*/  IMAD.MOV.U32 R45, RZ, RZ, R0 ;  /* 0x000000ffff2d7224 */ /* 0x008fe400078e0000 */
[----:B----4-:R-:W-:-:S04]  /*c9a0*/  IMAD R2, R209, 0x100, R2 ;  /* 0x00000100d1027824 */ /* 0x010fc800078e0202 */
[C---:B------:R-:W-:Y:S02]  /*c9b0*/  VIADD R3, R2.reuse, 0xfffffe00 ;  /* 0xfffffe0002037836 */ /* 0x040fe40000000000 */
[C---:B------:R-:W-:Y:S02]  /*c9c0*/  VIADD R0, R2.reuse, 0xfffffe01 ;  /* 0xfffffe0102007836 */ /* 0x040fe40000000000 */
[C---:B------:R-:W-:Y:S01]  /*c9d0*/  VIADD R7, R2.reuse, 0xfffffe09 ;  /* 0xfffffe0902077836 */ /* 0x040fe20000000000 */
[CC--:B------:R-:W-:Y:S01]  /*c9e0*/  ISETP.GE.AND P3, PT, R3.reuse, R225.reuse, PT ;  /* 0x000000e10300720c */ /* 0x0c0fe20003f66270 */
[----:B------:R-:W-:Y:S01]  /*c9f0*/  VIADD R8, R2, 0xfffffea9 ;  /* 0xfffffea902087836 */ /* 0x000fe20000000000 */
[----:B------:R-:W-:Y:S02]  /*ca00*/  ISETP.GE.AND P0, PT, R3, R226, PT ;  /* 0x000000e20300720c */ /* 0x000fe40003f06270 */
[----:B------:R-:W-:Y:S02]  /*ca10*/  ISETP.GE.AND P4, PT, R0, R225, PT ;  /* 0x000000e10000720c */ /* 0x000fe40003f86270 */
[----:B------:R-:W-:-:S02]  /*ca20*/  FSEL R6, R128, -INF , P3 ;  /* 0xff80000080067808 */ /* 0x000fc40001800000 */
[----:B------:R-:W-:Y:S02]  /*ca30*/  FSEL R4, R130, -INF , P0 ;  /* 0xff80000082047808 */ /* 0x000fe40000000000 */
[----:B------:R-:W-:Y:S02]  /*ca40*/  FSEL R5, R129, -INF , P4 ;  /* 0xff80000081057808 */ /* 0x000fe40002000000 */
[C---:B------:R-:W-:Y:S02]  /*ca50*/  ISETP.GE.AND P3, PT, R0.reuse, R224, PT ;  /* 0x000000e00000720c */ /* 0x040fe40003f66270 */
[C---:B------:R-:W-:Y:S02]  /*ca60*/  ISETP.GE.AND P0, PT, R0.reuse, R226, PT ;  /* 0x000000e20000720c */ /* 0x040fe40003f06270 */
[----:B------:R-:W-:Y:S01]  /*ca70*/  ISETP.GE.AND P4, PT, R0, R227, PT ;  /* 0x000000e30000720c */ /* 0x000fe20003f86270 */
[----:B------:R-:W-:Y:S01]  /*ca80*/  VIADD R0, R2, 0xfffffe08 ;  /* 0xfffffe0802007836 */ /* 0x000fe20000000000 */
[----:B------:R-:W-:-:S02]  /*ca90*/  ISETP.GE.AND P6, PT, R3, R224, PT ;  /* 0x000000e00300720c */ /* 0x000fc40003fc6270 */
[----:B------:R-:W-:Y:S02]  /*caa0*/  ISETP.GE.AND P5, PT, R3, R227, PT ;  /* 0x000000e30300720c */ /* 0x000fe40003fa6270 */
[----:B------:R-:W-:Y:S02]  /*cab0*/  FSEL R3, R131, -INF , P0 ;  /* 0xff80000083037808 */ /* 0x000fe40000000000 */
[----:B------:R-:W-:Y:S02]  /*cac0*/  FSEL R12, R5, -INF , !P3 ;  /* 0xff800000050c7808 */ /* 0x000fe40005800000 */
[C---:B------:R-:W-:Y:S02]  /*cad0*/  ISETP.GE.AND P3, PT, R0.reuse, R226, PT ;  /* 0x000000e20000720c */ /* 0x040fe40003f66270 */
[----:B------:R-:W-:Y:S02]  /*cae0*/  ISETP.GE.AND P0, PT, R0, R225, PT ;  /* 0x000000e10000720c */ /* 0x000fe40003f06270 */
[----:B------:R-:W-:-:S02]  /*caf0*/  FSEL R18, R3, -INF , !P4 ;  /* 0xff80000003127808 */ /* 0x000fc40006000000 */
[----:B------:R-:W-:Y:S02]  /*cb00*/  FSEL R15, R4, -INF , !P5 ;  /* 0xff800000040f7808 */ /* 0x000fe40006800000 */
[C---:B------:R-:W-:Y:S02]  /*cb10*/  ISETP.GE.AND P4, PT, R7.reuse, R225, PT ;  /* 0x000000e10700720c */ /* 0x040fe40003f86270 */
[----:B------:R-:W-:Y:S02]  /*cb20*/  FSEL R4, R178, -INF , P3 ;  /* 0xff800000b2047808 */ /* 0x000fe40001800000 */
[----:B------:R-:W-:Y:S02]  /*cb30*/  FSEL R14, R6, -INF , !P6 ;  /* 0xff800000060e7808 */ /* 0x000fe40007000000 */
[----:B------:R-:W-:Y:S02]  /*cb40*/  ISETP.GE.AND P3, PT, R7, R226, PT ;  /* 0x000000e20700720c */ /* 0x000fe40003f66270 */
[----:B------:R-:W-:-:S02]  /*cb50*/  ISETP.GE.AND P6, PT, R0, R224, PT ;  /* 0x000000e00000720c */ /* 0x000fc40003fc6270 */
[-C--:B------:R-:W-:Y:S01]  /*cb60*/  ISETP.GE.AND P5, PT, R0, R227.reuse, PT ;  /* 0x000000e30000720c */ /* 0x080fe20003fa6270 */
[----:B------:R-:W-:Y:S01]  /*cb70*/  VIADD R0, R2, 0xfffffe10 ;  /* 0xfffffe1002007836 */ /* 0x000fe20000000000 */
[----:B------:R-:W-:Y:S02]  /*cb80*/  FSEL R6, R176, -INF , P0 ;  /* 0xff800000b0067808 */ /* 0x000fe40000000000 */
[----:B------:R-:W-:Y:S02]  /*cb90*/  ISETP.GE.AND P0, PT, R7, R224, PT ;  /* 0x000000e00700720c */ /* 0x000fe40003f06270 */
[----:B------:R-:W-:Y:S02]  /*cba0*/  FSEL R5, R177, -INF , P4 ;  /* 0xff800000b1057808 */ /* 0x000fe40002000000 */
[----:B------:R-:W-:Y:S01]  /*cbb0*/  ISETP.GE.AND P4, PT, R7, R227, PT ;  /* 0x000000e30700720c */ /* 0x000fe20003f86270 */
[----:B------:R-:W-:Y:S01]  /*cbc0*/  VIADD R7, R2, 0xfffffe11 ;  /* 0xfffffe1102077836 */ /* 0x000fe20000000000 */
[----:B------:R-:W-:-:S02]  /*cbd0*/  FSEL R3, R179, -INF , P3 ;  /* 0xff800000b3037808 */ /* 0x000fc40001800000 */
[----:B------:R-:W-:Y:S02]  /*cbe0*/  FSEL R11, R5, -INF , !P0 ;  /* 0xff800000050b7808 */ /* 0x000fe40004000000 */
[C---:B------:R-:W-:Y:S02]  /*cbf0*/  ISETP.GE.AND P0, PT, R0.reuse, R226, PT ;  /* 0x000000e20000720c */ /* 0x040fe40003f06270 */
[-C--:B------:R-:W-:Y:S02]  /*cc00*/  ISETP.GE.AND P3, PT, R0, R225.reuse, PT ;  /* 0x000000e10000720c */ /* 0x080fe40003f66270 */
[----:B------:R-:W-:Y:S02]  /*cc10*/  FSEL R16, R3, -INF , !P4 ;  /* 0xff80000003107808 */ /* 0x000fe40006000000 */
[----:B------:R-:W-:Y:S02]  /*cc20*/  ISETP.GE.AND P4, PT, R7, R225, PT ;  /* 0x000000e10700720c */ /* 0x000fe40003f86270 */
[----:B------:R-:W-:-:S02]  /*cc30*/  FSEL R17, R4, -INF , !P5 ;  /* 0xff80000004117808 */ /* 0x000fc40006800000 */
[----:B------:R-:W-:Y:S02]  /*cc40*/  FSEL R13, R6, -INF , !P6 ;  /* 0xff800000060d7808 */ /* 0x000fe40007000000 */
[----:B------:R-:W-:Y:S02]  /*cc50*/  FSEL R4, R186, -INF , P0 ;  /* 0xff800000ba047808 */ /* 0x000fe40000000000 */
[C---:B------:R-:W-:Y:S02]  /*cc60*/  ISETP.GE.AND P6, PT, R0.reuse, R224, PT ;  /* 0x000000e00000720c */ /* 0x040fe40003fc6270 */
[----:B------:R-:W-:Y:S01]  /*cc70*/  ISETP.GE.AND P5, PT, R0, R227, PT ;  /* 0x000000e30000720c */ /* 0x000fe20003fa6270 */
[----:B------:R-:W-:Y:S01]  /*cc80*/  VIADD R0, R2, 0xfffffe18 ;  /* 0xfffffe1802007836 */ /* 0x000fe20000000000 */
[----:B------:R-:W-:Y:S02]  /*cc90*/  FSEL R6, R184, -INF , P3 ;  /* 0xff800000b8067808 */ /* 0x000fe40001800000 */
[----:B------:R-:W-:-:S02]  /*cca0*/  ISETP.GE.AND P0, PT, R7, R226, PT ;  /* 0x000000e20700720c */ /* 0x000fc40003f06270 */
[----:B------:R-:W-:Y:S02]  /*ccb0*/  ISETP.GE.AND P3, PT, R7, R224, PT ;  /* 0x000000e00700720c */ /* 0x000fe40003f66270 */
[----:B------:R-:W-:Y:S02]  /*ccc0*/  FSEL R5, R185, -INF , P4 ;  /* 0xff800000b9057808 */ /* 0x000fe40002000000 */
[----:B------:R-:W-:Y:S01]  /*ccd0*/  ISETP.GE.AND P4, PT, R7, R227, PT ;  /* 0x000000e30700720c */ /* 0x000fe20003f86270 */
[----:B------:R-:W-:Y:S01]  /*cce0*/  VIADD R7, R2, 0xfffffe19 ;  /* 0xfffffe1902077836 */ /* 0x000fe20000000000 */
[----:B------:R-:W-:Y:S02]  /*ccf0*/  FSEL R3, R187, -INF , P0 ;  /* 0xff800000bb037808 */ /* 0x000fe40000000000 */
[----:B------:R-:W-:Y:S02]  /*cd00*/  FSEL R24, R5, -INF , !P3 ;  /* 0xff80000005187808 */ /* 0x000fe40005800000 */
[----:B------:R-:W-:-:S02]  /*cd10*/  ISETP.GE.AND P3, PT, R0, R226, PT ;  /* 0x000000e20000720c */ /* 0x000fc40003f66270 */
[-C--:B------:R-:W-:Y:S02]  /*cd20*/  ISETP.GE.AND P0, PT, R0, R225.reuse, PT ;  /* 0x000000e10000720c */ /* 0x080fe40003f06270 */
[----:B------:R-:W-:Y:S02]  /*cd30*/  FSEL R31, R3, -INF , !P4 ;  /* 0xff800000031f7808 */ /* 0x000fe40006000000 */
[----:B------:R-:W-:Y:S02]  /*cd40*/  FSEL R30, R4, -INF , !P5 ;  /* 0xff800000041e7808 */ /* 0x000fe40006800000 */
[----:B------:R-:W-:Y:S02]  /*cd50*/  ISETP.GE.AND P4, PT, R7, R225, PT ;  /* 0x000000e10700720c */ /* 0x000fe40003f86270 */
[----:B------:R-:W-:Y:S02]  /*cd60*/  FSEL R4, R194, -INF , P3 ;  /* 0xff800000c2047808 */ /* 0x000fe40001800000 */
[----:B------:R-:W-:-:S02]  /*cd70*/  FSEL R27, R6, -INF , !P6 ;  /* 0xff800000061b7808 */ /* 0x000fc40007000000 */
[C---:B------:R-:W-:Y:S02]  /*cd80*/  ISETP.GE.AND P3, PT, R7.reuse, R226, PT ;  /* 0x000000e20700720c */ /* 0x040fe40003f66270 */
[CC--:B------:R-:W-:Y:S02]  /*cd90*/  ISETP.GE.AND P6, PT, R0.reuse, R224.reuse, PT ;  /* 0x000000e00000720c */ /* 0x0c0fe40003fc6270 */
[----:B------:R-:W-:Y:S01]  /*cda0*/  ISETP.GE.AND P5, PT, R0, R227, PT ;  /* 0x000000e30000720c */ /* 0x000fe20003fa6270 */
[----:B------:R-:W-:Y:S01]  /*cdb0*/  VIADD R0, R2, 0xfffffe20 ;  /* 0xfffffe2002007836 */ /* 0x000fe20000000000 */
[----:B------:R-:W-:Y:S02]  /*cdc0*/  FSEL R6, R192, -INF , P0 ;  /* 0xff800000c0067808 */ /* 0x000fe40000000000 */
[----:B------:R-:W-:Y:S02]  /*cdd0*/  ISETP.GE.AND P0, PT, R7, R224, PT ;  /* 0x000000e00700720c */ /* 0x000fe40003f06270 */
[----:B------:R-:W-:-:S02]  /*cde0*/  FSEL R5, R193, -INF , P4 ;  /* 0xff800000c1057808 */ /* 0x000fc40002000000 */
[----:B------:R-:W-:Y:S01]  /*cdf0*/  ISETP.GE.AND P4, PT, R7, R227, PT ;  /* 0x000000e30700720c */ /* 0x000fe20003f86270 */
[----:B------:R-:W-:Y:S01]  /*ce00*/  VIADD R7, R2, 0xfffffe21 ;  /* 0xfffffe2102077836 */ /* 0x000fe20000000000 */
[----:B------:R-:W-:Y:S02]  /*ce10*/  FSEL R3, R195, -INF , P3 ;  /* 0xff800000c3037808 */ /* 0x000fe40001800000 */
[----:B------:R-:W-:Y:S02]  /*ce20*/  FSEL R25, R5, -INF , !P0 ;  /* 0xff80000005197808 */ /* 0x000fe40004000000 */
[C---:B------:R-:W-:Y:S02]  /*ce30*/  ISETP.GE.AND P0, PT, R0.reuse, R226, PT ;  /* 0x000000e20000720c */ /* 0x040fe40003f06270 */
[----:B------:R-:W-:Y:S02]  /*ce40*/  ISETP.GE.AND P3, PT, R0, R225, PT ;  /* 0x000000e10000720c */ /* 0x000fe40003f66270 */
[----:B------:R-:W-:-:S02]  /*ce50*/  FSEL R48, R3, -INF , !P4 ;  /* 0xff80000003307808 */ /* 0x000fc40006000000 */
[----:B------:R-:W-:Y:S02]  /*ce60*/  ISETP.GE.AND P4, PT, R7, R225, PT ;  /* 0x000000e10700720c */ /* 0x000fe40003f86270 */
[----:B------:R-:W-:Y:S02]  /*ce70*/  FSEL R44, R4, -INF , !P5 ;  /* 0xff800000042c7808 */ /* 0x000fe40006800000 */
[----:B------:R-:W-:Y:S02]  /*ce80*/  FSEL R26, R6, -INF , !P6 ;  /* 0xff800000061a7808 */ /* 0x000fe40007000000 */
[----:B------:R-:W-:Y:S02]  /*ce90*/  FSEL R4, R198, -INF , P0 ;  /* 0xff800000c6047808 */ /* 0x000fe40000000000 */
[C---:B------:R-:W-:Y:S02]  /*cea0*/  ISETP.GE.AND P6, PT, R0.reuse, R224, PT ;  /* 0x000000e00000720c */ /* 0x040fe40003fc6270 */
[----:B------:R-:W-:Y:S01]  /*ceb0*/  ISETP.GE.AND P5, PT, R0, R227, PT ;  /* 0x000000e30000720c */ /* 0x000fe20003fa6270 */
[----:B------:R-:W-:Y:S01]  /*cec0*/  VIADD R0, R2, 0xfffffe28 ;  /* 0xfffffe2802007836 */ /* 0x000fe20000000000 */
[----:B------:R-:W-:-:S02]  /*ced0*/  FSEL R6, R196, -INF , P3 ;  /* 0xff800000c4067808 */ /* 0x000fc40001800000 */
[C---:B------:R-:W-:Y:S02]  /*cee0*/  ISETP.GE.AND P0, PT, R7.reuse, R226, PT ;  /* 0x000000e20700720c */ /* 0x040fe40003f06270 */
[----:B------:R-:W-:Y:S02]  /*cef0*/  ISETP.GE.AND P3, PT, R7, R224, PT ;  /* 0x000000e00700720c */ /* 0x000fe40003f66270 */
[----:B------:R-:W-:Y:S02]  /*cf00*/  FSEL R5, R197, -INF , P4 ;  /* 0xff800000c5057808 */ /* 0x000fe40002000000 */
[----:B------:R-:W-:Y:S01]  /*cf10*/  ISETP.GE.AND P4, PT, R7, R227, PT ;  /* 0x000000e30700720c */ /* 0x000fe20003f86270 */
[----:B------:R-:W-:Y:S01]  /*cf20*/  VIADD R7, R2, 0xfffffe29 ;  /* 0xfffffe2902077836 */ /* 0x000fe20000000000 */
[----:B------:R-:W-:Y:S02]  /*cf30*/  FSEL R3, R199, -INF , P0 ;  /* 0xff800000c7037808 */ /* 0x000fe40000000000 */
[----:B------:R-:W-:-:S02]  /*cf40*/  FSEL R28, R5, -INF , !P3 ;  /* 0xff800000051c7808 */ /* 0x000fc40005800000 */
[C---:B------:R-:W-:Y:S02]  /*cf50*/  ISETP.GE.AND P3, PT, R0.reuse, R226, PT ;  /* 0x000000e20000720c */ /* 0x040fe40003f66270 */
[-C--:B------:R-:W-:Y:S02]  /*cf60*/  ISETP.GE.AND P0, PT, R0, R225.reuse, PT ;  /* 0x000000e10000720c */ /* 0x080fe40003f06270 */
[----:B------:R-:W-:Y:S02]  /*cf70*/  FSEL R53, R3, -INF , !P4 ;  /* 0xff80000003357808 */ /* 0x000fe40006000000 */
[----:B------:R-:W-:Y:S02]  /*cf80*/  FSEL R51, R4, -INF , !P5 ;  /* 0xff80000004337808 */ /* 0x000fe40006800000 */
[----:B------:R-:W-:Y:S02]  /*cf90*/  ISETP.GE.AND P4, PT, R7, R225, PT ;  /* 0x000000e10700720c */ /* 0x000fe40003f86270 */
[----:B------:R-:W-:-:S02]  /*cfa0*/  FSEL R4, R202, -INF , P3 ;  /* 0xff800000ca047808 */ /* 0x000fc40001800000 */
[----:B------:R-:W-:Y:S02]  /*cfb0*/  FSEL R50, R6, -INF , !P6 ;  /* 0xff80000006327808 */ /* 0x000fe40007000000 */
[C---:B------:R-:W-:Y:S02]  /*cfc0*/  ISETP.GE.AND P3, PT, R7.reuse, R226, PT ;  /* 0x000000e20700720c */ /* 0x040fe40003f66270 */
[CC--:B------:R-:W-:Y:S02]  /*cfd0*/  ISETP.GE.AND P6, PT, R0.reuse, R224.reuse, PT ;  /* 0x000000e00000720c */ /* 0x0c0fe40003fc6270 */
[----:B------:R-:W-:Y:S01]  /*cfe0*/  ISETP.GE.AND P5, PT, R0, R227, PT ;  /* 0x000000e30000720c */ /* 0x000fe20003fa6270 */
[----:B------:R-:W-:Y:S01]  /*cff0*/  VIADD R0, R2, 0xfffffe30 ;  /* 0xfffffe3002007836 */ /* 0x000fe20000000000 */
[----:B------:R-:W-:Y:S02]  /*d000*/  FSEL R6, R200, -INF , P0 ;  /* 0xff800000c8067808 */ /* 0x000fe40000000000 */
[----:B------:R-:W-:-:S02]  /*d010*/  ISETP.GE.AND P0, PT, R7, R224, PT ;  /* 0x000000e00700720c */ /* 0x000fc40003f06270 */
[----:B------:R-:W-:Y:S02]  /*d020*/  FSEL R5, R201, -INF , P4 ;  /* 0xff800000c9057808 */ /* 0x000fe40002000000 */
[----:B------:R-:W-:Y:S01]  /*d030*/  ISETP.GE.AND P4, PT, R7, R227, PT ;  /* 0x000000e30700720c */ /* 0x000fe20003f86270 */
[----:B------:R-:W-:Y:S01]  /*d040*/  VIADD R7, R2, 0xfffffe31 ;  /* 0xfffffe3102077836 */ /* 0x000fe20000000000 */
[----:B------:R-:W-:Y:S02]  /*d050*/  FSEL R3, R203, -INF , P3 ;  /* 0xff800000cb037808 */ /* 0x000fe40001800000 */
[----:B------:R-:W-:Y:S02]  /*d060*/  FSEL R29, R5, -INF , !P0 ;  /* 0xff800000051d7808 */ /* 0x000fe40004000000 */
[C---:B------:R-:W-:Y:S02]  /*d070*/  ISETP.GE.AND P0, PT, R0.reuse, R226, PT ;  /* 0x000000e20000720c */ /* 0x040fe40003f06270 */
[----:B------:R-:W-:-:S02]  /*d080*/  ISETP.GE.AND P3, PT, R0, R225, PT ;  /* 0x000000e10000720c */ /* 0x000fc40003f66270 */
[----:B------:R-:W-:Y:S02]  /*d090*/  FSEL R52, R3, -INF , !P4 ;  /* 0xff80000003347808 */ /* 0x000fe40006000000 */
[----:B------:R-:W-:Y:S02]  /*d0a0*/  ISETP.GE.AND P4, PT, R7, R225, PT ;  /* 0x000000e10700720c */ /* 0x000fe40003f86270 */
[----:B------:R-:W-:Y:S02]  /*d0b0*/  FSEL R54, R4, -INF , !P5 ;  /* 0xff80000004367808 */ /* 0x000fe40006800000 */
[----:B------:R-:W-:Y:S02]  /*d0c0*/  FSEL R49, R6, -INF , !P6 ;  /* 0xff80000006317808 */ /* 0x000fe40007000000 */
[----:B------:R-:W-:Y:S02]  /*d0d0*/  FSEL R4, R246, -INF , P0 ;  /* 0xff800000f6047808 */ /* 0x000fe40000000000 */
[----:B------:R-:W-:-:S02]  /*d0e0*/  ISETP.GE.AND P6, PT, R0, R224, PT ;  /* 0x000000e00000720c */ /* 0x000fc40003fc6270 */
[-C--:B------:R-:W-:Y:S01]  /*d0f0*/  ISETP.GE.AND P5, PT, R0, R227.reuse, PT ;  /* 0x000000e30000720c */ /* 0x080fe20003fa6270 */
[----:B------:R-:W-:Y:S01]  /*d100*/  VIADD R0, R2, 0xfffffe38 ;  /* 0xfffffe3802007836 */ /* 0x000fe20000000000 */
[----:B------:R-:W-:Y:S02]  /*d110*/  FSEL R6, R244, -INF , P3 ;  /* 0xff800000f4067808 */ /* 0x000fe40001800000 */
[C---:B------:R-:W-:Y:S02]  /*d120*/  ISETP.GE.AND P0, PT, R7.reuse, R226, PT ;  /* 0x000000e20700720c */ /* 0x040fe40003f06270 */
        /* <DEDUP_REMOVED lines=9> */
[----:B------:R-:W-:Y:S02]  /*d1c0*/  FSEL R74, R4, -INF , !P5 ;  /* 0xff800000044a7808 */ /* 0x000fe40006800000 */
[----:B------:R-:W-:-:S02]  /*d1d0*/  ISETP.GE.AND P4, PT, R7, R225, PT ;  /* 0x000000e10700720c */ /* 0x000fc40003f86270 */
[----:B------:R-:W-:Y:S02]  /*d1e0*/  FSEL R4, R238, -INF , P3 ;  /* 0xff800000ee047808 */ /* 0x000fe40001800000 */
[----:B------:R-:W-:Y:S02]  /*d1f0*/  FSEL R72, R6, -INF , !P6 ;  /* 0xff80000006487808 */ /* 0x000fe40007000000 */
[----:B------:R-:W-:Y:S02]  /*d200*/  ISETP.GE.AND P3, PT, R7, R226, PT ;  /* 0x000000e20700720c */ /* 0x000fe40003f66270 */
[C---:B------:R-:W-:Y:S02]  /*d210*/  ISETP.GE.AND P6, PT, R0.reuse, R224, PT ;  /* 0x000000e00000720c */ /* 0x040fe40003fc6270 */
[----:B------:R-:W-:Y:S01]  /*d220*/  ISETP.GE.AND P5, PT, R0, R227, PT ;  /* 0x000000e30000720c */ /* 0x000fe20003fa6270 */
[----:B------:R-:W-:Y:S01]  /*d230*/  VIADD R0, R2, 0xfffffe40 ;  /* 0xfffffe4002007836 */ /* 0x000fe20000000000 */
[----:B------:R-:W-:-:S02]  /*d240*/  FSEL R6, R236, -INF , P0 ;  /* 0xff800000ec067808 */ /* 0x000fc40000000000 */
        /* <DEDUP_REMOVED lines=9> */
[----:B------:R-:W-:Y:S02]  /*d2e0*/  ISETP.GE.AND P4, PT, R7, R225, PT ;  /* 0x000000e10700720c */ /* 0x000fe40003f86270 */
[----:B------:R-:W-:Y:S02]  /*d2f0*/  FSEL R77, R4, -INF , !P5 ;  /* 0xff800000044d7808 */ /* 0x000fe40006800000 */
[----:B------:R-:W-:Y:S02]  /*d300*/  FSEL R73, R6, -INF , !P6 ;  /* 0xff80000006497808 */ /* 0x000fe40007000000 */
[----:B------:R-:W-:-:S02]  /*d310*/  FSEL R4, R218, -INF , P0 ;  /* 0xff800000da047808 */ /* 0x000fc40000000000 */
[C---:B------:R-:W-:Y:S02]  /*d320*/  ISETP.GE.AND P6, PT, R0.reuse, R224, PT ;  /* 0x000000e00000720c */ /* 0x040fe40003fc6270 */
[----:B------:R-:W-:Y:S01]  /*d330*/  ISETP.GE.AND P5, PT, R0, R227, PT ;  /* 0x000000e30000720c */ /* 0x000fe20003fa6270 */
[----:B------:R-:W-:Y:S01]  /*d340*/  VIADD R0, R2, 0xfffffe48 ;  /* 0xfffffe4802007836 */ /* 0x000fe20000000000 */
[----:B------:R-:W-:Y:S02]  /*d350*/  FSEL R6, R216, -INF , P3 ;  /* 0xff800000d8067808 */ /* 0x000fe40001800000 */
[C---:B------:R-:W-:Y:S02]  /*d360*/  ISETP.GE.AND P0, PT, R7.reuse, R226, PT ;  /* 0x000000e20700720c */ /* 0x040fe40003f06270 */
        /* <DEDUP_REMOVED lines=218> */
[----:B------:R-:W-:Y:S02]  /*e110*/  FSEL R3, R99, -INF , P0 ;  /* 0xff80000063037808 */ /* 0x000fe40000000000 */
[----:B------:R-:W-:Y:S02]  /*e120*/  FSEL R97, R6, -INF , !P6 ;  /* 0xff80000006617808 */ /* 0x000fe40007000000 */
[----:B------:R-:W-:-:S02]  /*e130*/  FSEL R99, R4, -INF , !P5 ;  /* 0xff80000004637808 */ /* 0x000fc40006800000 */
[----:B------:R-:W-:Y:S02]  /*e140*/  FSEL R96, R5, -INF , !P3 ;  /* 0xff80000005607808 */ /* 0x000fe40005800000 */
[C---:B------:R-:W-:Y:S02]  /*e150*/  ISETP.GE.AND P0, PT, R0.reuse, R225, PT ;  /* 0x000000e10000720c */ /* 0x040fe40003f06270 */
[C---:B------:R-:W-:Y:S02]  /*e160*/  ISETP.GE.AND P6, PT, R0.reuse, R224, PT ;  /* 0x000000e00000720c */ /* 0x040fe40003fc6270 */
[C---:B------:R-:W-:Y:S02]  /*e170*/  ISETP.GE.AND P3, PT, R0.reuse, R226, PT ;  /* 0x000000e20000720c */ /* 0x040fe40003f66270 */
[-C--:B------:R-:W-:Y:S02]  /*e180*/  ISETP.GE.AND P5, PT, R0, R227.reuse, PT ;  /* 0x000000e30000720c */ /* 0x080fe40003fa6270 */
[----:B------:R-:W2:Y:S01]  /*e190*/  LD.E R0, desc[UR4][R134.64+0xdc] ;  /* 0x0000dc0486007980 */ /* 0x000ea2000c101900 */
[----:B------:R-:W-:-:S02]  /*e1a0*/  ISETP.GE.AND P4, PT, R7, R227, PT ;  /* 0x000000e30700720c */ /* 0x000fc40003f86270 */
[----:B------:R-:W-:Y:S02]  /*e1b0*/  FSEL R7, R92, -INF , P0 ;  /* 0xff8000005c077808 */ /* 0x000fe40000000000 */
[----:B------:R-:W-:Y:S01]  /*e1c0*/  FSEL R206, R3, -INF , !P4 ;  /* 0xff80000003ce7808 */ /* 0x000fe20006000000 */
[----:B------:R-:W-:Y:S01]  /*e1d0*/  VIADD R3, R2, 0xfffffeb0 ;  /* 0xfffffeb002037836 */ /* 0x000fe20000000000 */
[C---:B------:R-:W-:Y:S02]  /*e1e0*/  ISETP.GE.AND P4, PT, R8.reuse, R225, PT ;  /* 0x000000e10800720c */ /* 0x040fe40003f86270 */
[----:B------:R-:W-:Y:S02]  /*e1f0*/  ISETP.GE.AND P0, PT, R8, R226, PT ;  /* 0x000000e20800720c */ /* 0x000fe40003f06270 */
        /* <DEDUP_REMOVED lines=19> */
[C---:B------:R-:W-:Y:S02]  /*e330*/  ISETP.GE.AND P0, PT, R8.reuse, R224, PT ;  /* 0x000000e00800720c */ /* 0x040fe40003f06270 */
        /* <DEDUP_REMOVED lines=17> */
[C---:B------:R-:W-:Y:S02]  /*e450*/  ISETP.GE.AND P3, PT, R8.reuse, R224, PT ;  /* 0x000000e00800720c */ /* 0x040fe40003f66270 */
        /* <DEDUP_REMOVED lines=27> */
[----:B------:R-:W-:Y:S02]  /*e610*/  ISETP.GE.AND P4, PT, R8, R225, PT ;  /* 0x000000e10800720c */ /* 0x000fe40003f86270 */
[----:B------:R-:W-:Y:S02]  /*e620*/  FSEL R5, R34, -INF , P0 ;  /* 0xff80000022057808 */ /* 0x000fe40000000000 */
[----:B------:R-:W-:Y:S02]  /*e630*/  FSEL R220, R7, -INF , !P6 ;  /* 0xff80000007dc7808 */ /* 0x000fe40007000000 */
[----:B------:R-:W-:Y:S02]  /*e640*/  ISETP.GE.AND P0, PT, R8, R226, PT ;  /* 0x000000e20800720c */ /* 0x000fe40003f06270 */
[----:B------:R-:W-:-:S02]  /*e650*/  ISETP.GE.AND P6, PT, R3, R224, PT ;  /* 0x000000e00300720c */ /* 0x000fc40003fc6270 */
[-C--:B------:R-:W-:Y:S01]  /*e660*/  ISETP.GE.AND P5, PT, R3, R227.reuse, PT ;  /* 0x000000e30300720c */ /* 0x080fe20003fa6270 */
[----:B------:R-:W-:Y:S01]  /*e670*/  VIADD R3, R2, 0xfffffed0 ;  /* 0xfffffed002037836 */ /* 0x000fe20000000000 */
[----:B------:R-:W-:Y:S02]  /*e680*/  FSEL R7, R32, -INF , P3 ;  /* 0xff80000020077808 */ /* 0x000fe40001800000 */
        /* <DEDUP_REMOVED lines=29> */
[----:B------:R-:W-:Y:S02]  /*e860*/  ISETP.GE.AND P5, PT, R3, R227, PT ;  /* 0x000000e30300720c */ /* 0x000fe40003fa6270 */
[----:B------:R-:W-:-:S02]  /*e870*/  FSEL R4, R70, -INF , P0 ;  /* 0xff80000046047808 */ /* 0x000fc40000000000 */
[----:B------:R-:W-:Y:S02]  /*e880*/  FSEL R244, R7, -INF , !P6 ;  /* 0xff80000007f47808 */ /* 0x000fe40007000000 */
[-C--:B------:R-:W-:Y:S01]  /*e890*/  ISETP.GE.AND P6, PT, R3, R224.reuse, PT ;  /* 0x000000e00300720c */ /* 0x080fe20003fc6270 */
[----:B------:R-:W-:Y:S01]  /*e8a0*/  VIADD R3, R2, 0xfffffee0 ;  /* 0xfffffee002037836 */ /* 0x000fe20000000000 */
[----:B------:R-:W-:Y:S02]  /*e8b0*/  FSEL R6, R68, -INF , P3 ;  /* 0xff80000044067808 */ /* 0x000fe40001800000 */
[C---:B------:R-:W-:Y:S02]  /*e8c0*/  ISETP.GE.AND P3, PT, R8.reuse, R224, PT ;  /* 0x000000e00800720c */ /* 0x040fe40003f66270 */
[----:B------:R-:W-:Y:S02]  /*e8d0*/  ISETP.GE.AND P0, PT, R8, R226, PT ;  /* 0x000000e20800720c */ /* 0x000fe40003f06270 */
[----:B------:R-:W-:-:S02]  /*e8e0*/  FSEL R5, R69, -INF , P4 ;  /* 0xff80000045057808 */ /* 0x000fc40002000000 */
[----:B------:R-:W-:Y:S02]  /*e8f0*/  FSEL R245, R4, -INF , !P5 ;  /* 0xff80000004f57808 */ /* 0x000fe40006800000 */
[----:B------:R-:W-:Y:S02]  /*e900*/  FMNMX3.FTZ R4, R37, R14, R12, !PT ;  /* 0x0000000e25047276 */ /* 0x000fe4000781000c */
[----:B------:R-:W-:Y:S02]  /*e910*/  FSEL R7, R71, -INF , P0 ;  /* 0xff80000047077808 */ /* 0x000fe40000000000 */
[----:B------:R-:W-:Y:S02]  /*e920*/  FSEL R239, R6, -INF , !P6 ;  /* 0xff80000006ef7808 */ /* 0x000fe40007000000 */
[----:B------:R-:W-:Y:S02]  /*e930*/  FSEL R205, R5, -INF , !P3 ;  /* 0xff80000005cd7808 */ /* 0x000fe40005800000 */
[----:B------:R-:W-:-:S02]  /*e940*/  ISETP.GE.AND P0, PT, R3, R225, PT ;  /* 0x000000e10300720c */ /* 0x000fc40003f06270 */
        /* <DEDUP_REMOVED lines=28> */
[----:B------:R-:W-:Y:S01]  /*eb10*/  ISETP.GE.AND P4, PT, R8, R227, PT ;  /* 0x000000e30800720c */ /* 0x000fe20003f86270 */
[----:B------:R-:W-:Y:S01]  /*eb20*/  VIADD R8, R2, 0xfffffee1 ;  /* 0xfffffee102087836 */ /* 0x000fe20000000000 */
[----:B------:R-:W-:Y:S02]  /*eb30*/  FMNMX3.FTZ R4, R4, R186, R118, !PT ;  /* 0x000000ba04047276 */ /* 0x000fe40007810076 */
[----:B------:R-:W-:Y:S02]  /*eb40*/  FMNMX3.FTZ R3, R3, R178, R179, !PT ;  /* 0x000000b203037276 */ /* 0x000fe400078100b3 */
[----:B------:R-:W-:Y:S02]  /*eb50*/  FMNMX3.FTZ R4, R4, R121, R119, !PT ;  /* 0x0000007904047276 */ /* 0x000fe40007810077 */
[----:B------:R-:W-:Y:S02]  /*eb60*/  FSEL R247, R7, -INF , !P4 ;  /* 0xff80000007f77808 */ /* 0x000fe40006000000 */
[----:B------:R-:W-:-:S02]  /*eb70*/  ISETP.GE.AND P4, PT, R8, R225, PT ;  /* 0x000000e10800720c */ /* 0x000fc40003f86270 */
[----:B------:R-:W-:Y:S02]  /*eb80*/  FMNMX3.FTZ R3, R3, R127, R126, !PT ;  /* 0x0000007f03037276 */ /* 0x000fe4000781007e */
[----:B------:R-:W-:Y:S02]  /*eb90*/  FSEL R5, R60, -INF , P0 ;  /* 0xff8000003c057808 */ /* 0x000fe40000000000 */
[----:B------:R-:W-:Y:S02]  /*eba0*/  FSEL R7, R62, -INF , P3 ;  /* 0xff8000003e077808 */ /* 0x000fe40001800000 */
[----:B------:R-:W-:Y:S02]  /*ebb0*/  ISETP.GE.AND P3, PT, R8, R226, PT ;  /* 0x000000e20800720c */ /* 0x000fe40003f66270 */
[----:B------:R-:W-:Y:S02]  /*ebc0*/  FMNMX3.FTZ R4, R4, R200, R120, !PT ;  /* 0x000000c804047276 */ /* 0x000fe40007810078 */
[----:B------:R-:W-:-:S02]  /*ebd0*/  FSEL R9, R61, -INF , P4 ;  /* 0xff8000003d097808 */ /* 0x000fc40002000000 */
[----:B------:R-:W-:Y:S01]  /*ebe0*/  FMNMX3.FTZ R3, R3, R192, R194, !PT ;  /* 0x000000c003037276 */ /* 0x000fe200078100c2 */
[----:B------:R-:W-:Y:S01]  /*ebf0*/  VIADD R6, R2, 0xfffffee8 ;  /* 0xfffffee802067836 */ /* 0x000fe20000000000 */
[C---:B------:R-:W-:Y:S02]  /*ec00*/  ISETP.GE.AND P0, PT, R8.reuse, R224, PT ;  /* 0x000000e00800720c */ /* 0x040fe40003f06270 */
[----:B------:R-:W-:Y:S02]  /*ec10*/  ISETP.GE.AND P4, PT, R8, R227, PT ;  /* 0x000000e30800720c */ /* 0x000fe40003f86270 */
[----:B------:R-:W-:Y:S01]  /*ec20*/  FSEL R105, R5, -INF , !P6 ;  /* 0xff80000005697808 */ /* 0x000fe20007000000 */
[----:B------:R-:W-:Y:S01]  /*ec30*/  VIADD R5, R2, 0xfffffee9 ;  /* 0xfffffee902057836 */ /* 0x000fe20000000000 */
[----:B------:R-:W-:Y:S02]  /*ec40*/  FSEL R8, R63, -INF , P3 ;  /* 0xff8000003f087808 */ /* 0x000fe40001800000 */
[----:B------:R-:W-:-:S02]  /*ec50*/  FMNMX3.FTZ R4, R4, R113, R112, !PT ;  /* 0x0000007104047276 */ /* 0x000fc40007810070 */
[----:B------:R-:W-:Y:S02]  /*ec60*/  FMNMX3.FTZ R3, R3, R193, R123, !PT ;  /* 0x000000c103037276 */ /* 0x000fe4000781007b */
[----:B------:R-:W-:Y:S02]  /*ec70*/  FSEL R213, R9, -INF , !P0 ;  /* 0xff80000009d57808 */ /* 0x000fe40004000000 */
[----:B------:R-:W-:Y:S02]  /*ec80*/  FSEL R55, R8, -INF , !P4 ;  /* 0xff80000008377808 */ /* 0x000fe40006000000 */
[----:B------:R-:W-:Y:S02]  /*ec90*/  FMNMX3.FTZ R4, R4, R109, R108, !PT ;  /* 0x0000006d04047276 */ /* 0x000fe4000781006c */
[C---:B------:R-:W-:Y:S02]  /*eca0*/  ISETP.GE.AND P3, PT, R6.reuse, R225, PT ;  /* 0x000000e10600720c */ /* 0x040fe40003f66270 */
[----:B------:R-:W-:-:S02]  /*ecb0*/  ISETP.GE.AND P0, PT, R6, R226, PT ;  /* 0x000000e20600720c */ /* 0x000fc40003f06270 */
[----:B------:R-:W-:Y:S02]  /*ecc0*/  ISETP.GE.AND P4, PT, R5, R225, PT ;  /* 0x000000e10500720c */ /* 0x000fe40003f86270 */
[----:B------:R-:W-:Y:S02]  /*ecd0*/  FMNMX3.FTZ R3, R3, R201, R202, !PT ;  /* 0x000000c903037276 */ /* 0x000fe400078100ca */
[----:B------:R-:W-:Y:S02]  /*ece0*/  FSEL R47, R7, -INF , !P5 ;  /* 0xff800000072f7808 */ /* 0x000fe40006800000 */
[C---:B------:R-:W-:Y:S02]  /*ecf0*/  ISETP.GE.AND P6, PT, R6.reuse, R224, PT ;  /* 0x000000e00600720c */ /* 0x040fe40003fc6270 */
[----:B------:R-:W-:Y:S02]  /*ed00*/  ISETP.GE.AND P5, PT, R6, R227, PT ;  /* 0x000000e30600720c */ /* 0x000fe40003fa6270 */
[----:B------:R-:W-:-:S02]  /*ed10*/  FMNMX3.FTZ R4, R4, R101, R100, !PT ;  /* 0x0000006504047276 */ /* 0x000fc40007810064 */
[----:B------:R-:W-:Y:S02]  /*ed20*/  FSEL R8, R56, -INF , P3 ;  /* 0xff80000038087808 */ /* 0x000fe40001800000 */
[----:B------:R-:W-:Y:S02]  /*ed30*/  FSEL R6, R58, -INF , P0 ;  /* 0xff8000003a067808 */ /* 0x000fe40000000000 */
[----:B------:R-:W-:Y:S02]  /*ed40*/  FSEL R7, R57, -INF , P4 ;  /* 0xff80000039077808 */ /* 0x000fe40002000000 */
        /* <DEDUP_REMOVED lines=14> */
[----:B------:R-:W-:Y:S01]  /*ee30*/  ISETP.GE.AND P5, PT, R5, R227, PT ;  /* 0x000000e30500720c */ /* 0x000fe20003fa6270 */
[----:B------:R-:W-:Y:S01]  /*ee40*/  VIADD R5, R2, 0xfffffef1 ;  /* 0xfffffef102057836 */ /* 0x000fe20000000000 */
[----:B------:R-:W-:Y:S02]  /*ee50*/  FMNMX3.FTZ R4, R4, R94, R92, !PT ;  /* 0x0000005e04047276 */ /* 0x000fe4000781005c */
[----:B------:R-:W-:-:S02]  /*ee60*/  FMNMX3.FTZ R3, R3, R103, R102, !PT ;  /* 0x0000006703037276 */ /* 0x000fc40007810066 */
[----:B------:R-:W-:Y:S01]  /*ee70*/  FMNMX3.FTZ R4, R4, R212, R93, !PT ;  /* 0x000000d404047276 */ /* 0x000fe2000781005d */
[----:B------:R-:W-:Y:S01]  /*ee80*/  VIADD R6, R2, 0xfffffef8 ;  /* 0xfffffef802067836 */ /* 0x000fe20000000000 */
[----:B------:R-:W-:Y:S02]  /*ee90*/  FSEL R10, R234, -INF , P3 ;  /* 0xff800000ea0a7808 */ /* 0x000fe40001800000 */
[----:B------:R-:W-:Y:S02]  /*eea0*/  FSEL R251, R9, -INF , !P4 ;  /* 0xff80000009fb7808 */ /* 0x000fe40006000000 */
[----:B------:R-:W-:Y:S02]  /*eeb0*/  ISETP.GE.AND P3, PT, R5, R226, PT ;  /* 0x000000e20500720c */ /* 0x000fe40003f66270 */
[----:B------:R-:W-:Y:S02]  /*eec0*/  FMNMX3.FTZ R3, R3, R99, R206, !PT ;  /* 0x0000006303037276 */ /* 0x000fe400078100ce */
[----:B------:R-:W-:-:S02]  /*eed0*/  ISETP.GE.AND P4, PT, R5, R225, PT ;  /* 0x000000e10500720c */ /* 0x000fc40003f86270 */
[----:B------:R-:W-:Y:S02]  /*eee0*/  FMNMX3.FTZ R4, R4, R90, R88, !PT ;  /* 0x0000005a04047276 */ /* 0x000fe40007810058 */
[----:B------:R-:W-:Y:S02]  /*eef0*/  FSEL R8, R232, -INF , P0 ;  /* 0xff800000e8087808 */ /* 0x000fe40000000000 */
[----:B------:R-:W-:Y:S02]  /*ef00*/  FSEL R9, R235, -INF , P3 ;  /* 0xff800000eb097808 */ /* 0x000fe40001800000 */
[----:B------:R-:W-:Y:S02]  /*ef10*/  FMNMX3.FTZ R3, R3, R98, R95, !PT ;  /* 0x0000006203037276 */ /* 0x000fe4000781005f */
[----:B------:R-:W-:Y:S02]  /*ef20*/  ISETP.GE.AND P0, PT, R5, R224, PT ;  /* 0x000000e00500720c */ /* 0x000fe40003f06270 */
[----:B------:R-:W-:-:S02]  /*ef30*/  FSEL R7, R233, -INF , P4 ;  /* 0xff800000e9077808 */ /* 0x000fc40002000000 */
[----:B------:R-:W-:Y:S02]  /*ef40*/  ISETP.GE.AND P3, PT, R6, R225, PT ;  /* 0x000000e10600720c */ /* 0x000fe40003f66270 */
[----:B------:R-:W-:Y:S02]  /*ef50*/  FMNMX3.FTZ R4, R4, R220, R89, !PT ;  /* 0x000000dc04047276 */ /* 0x000fe40007810059 */
[----:B------:R-:W-:Y:S02]  /*ef60*/  ISETP.GE.AND P4, PT, R5, R227, PT ;  /* 0x000000e30500720c */ /* 0x000fe40003f86270 */
[----:B------:R-:W-:Y:S02]  /*ef70*/  FMNMX3.FTZ R3, R3, R217, R216, !PT ;  /* 0x000000d903037276 */ /* 0x000fe400078100d8 */
[----:B------:R-:W-:Y:S02]  /*ef80*/  FSEL R222, R8, -INF , !P6 ;  /* 0xff80000008de7808 */ /* 0x000fe40007000000 */
[----:B------:R-:W-:-:S02]  /*ef90*/  FSEL R230, R7, -INF , !P0 ;  /* 0xff80000007e67808 */ /* 0x000fc40004000000 */
[----:B------:R-:W-:Y:S02]  /*efa0*/  FSEL R5, R240, -INF , P3 ;  /* 0xff800000f0057808 */ /* 0x000fe40001800000 */
[C---:B------:R-:W-:Y:S02]  /*efb0*/  ISETP.GE.AND P0, PT, R6.reuse, R224, PT ;  /* 0x000000e00600720c */ /* 0x040fe40003f06270 */
[----:B------:R-:W-:Y:S02]  /*efc0*/  ISETP.GE.AND P6, PT, R6, R226, PT ;  /* 0x000000e20600720c */ /* 0x000fe40003fc6270 */
[----:B------:R-:W-:Y:S02]  /*efd0*/  FMNMX3.FTZ R4, R4, R228, R91, !PT ;  /* 0x000000e404047276 */ /* 0x000fe4000781005b */
[----:B------:R-:W-:Y:S01]  /*efe0*/  ISETP.GE.AND P3, PT, R6, R227, PT ;  /* 0x000000e30600720c */ /* 0x000fe20003f66270 */
[----:B------:R-:W-:Y:S01]  /*eff0*/  VIADD R6, R2, 0xfffffef9 ;  /* 0xfffffef902067836 */ /* 0x000fe20000000000 */
[----:B------:R-:W-:-:S02]  /*f000*/  FMNMX3.FTZ R3, R3, R215, R214, !PT ;  /* 0x000000d703037276 */ /* 0x000fc400078100d6 */
[----:B------:R-:W-:Y:S02]  /*f010*/  FMNMX3.FTZ R4, R4, R244, R204, !PT ;  /* 0x000000f404047276 */ /* 0x000fe400078100cc */
[----:B------:R-:W-:Y:S02]  /*f020*/  FSEL R219, R5, -INF , !P0 ;  /* 0xff80000005db7808 */ /* 0x000fe40004000000 */
[----:B------:R-:W-:Y:S02]  /*f030*/  FMNMX3.FTZ R2, R3, R238, R237, !PT ;  /* 0x000000ee03027276 */ /* 0x000fe400078100ed */
[----:B------:R-:W-:Y:S02]  /*f040*/  ISETP.GE.AND P0, PT, R6, R225, PT ;  /* 0x000000e10600720c */ /* 0x000fe40003f06270 */
[----:B------:R-:W-:Y:S02]  /*f050*/  FMNMX3.FTZ R4, R4, R239, R205, !PT ;  /* 0x000000ef04047276 */ /* 0x000fe400078100cd */
[----:B------:R-:W-:-:S02]  /*f060*/  FSEL R5, R242, -INF , P6 ;  /* 0xff800000f2057808 */ /* 0x000fc40003000000 */
[----:B------:R-:W-:Y:S02]  /*f070*/  FMNMX3.FTZ R2, R2, R231, R236, !PT ;  /* 0x000000e702027276 */ /* 0x000fe400078100ec */
[----:B------:R-:W-:Y:S02]  /*f080*/  ISETP.GE.AND P6, PT, R6, R224, PT ;  /* 0x000000e00600720c */ /* 0x000fe40003fc6270 */
[----:B------:R-:W-:Y:S02]  /*f090*/  FSEL R3, R241, -INF , P0 ;  /* 0xff800000f1037808 */ /* 0x000fe40000000000 */
[----:B------:R-:W-:Y:S02]  /*f0a0*/  FMNMX3.FTZ R4, R4, R105, R213, !PT ;  /* 0x0000006904047276 */ /* 0x000fe400078100d5 */
[----:B------:R-:W-:Y:S01]  /*f0b0*/  ISETP.GE.AND P0, PT, R6, R226, PT ;  /* 0x000000e20600720c */ /* 0x000fe20003f06270 */
[----:B------:R-:W-:Y:S01]  /*f0c0*/  IMAD.MOV.U32 R242, RZ, RZ, R222 ;  /* 0x000000fffff27224 */ /* 0x000fe200078e00de */
[----:B------:R-:W-:-:S02]  /*f0d0*/  FMNMX3.FTZ R2, R2, R246, R249, !PT ;  /* 0x000000f602027276 */ /* 0x000fc400078100f9 */
[----:B------:R-:W-:Y:S02]  /*f0e0*/  FSEL R218, R3, -INF , !P6 ;  /* 0xff80000003da7808 */ /* 0x000fe40007000000 */
[----:B------:R-:W-:Y:S01]  /*f0f0*/  ISETP.GE.AND P6, PT, R6, R227, PT ;  /* 0x000000e30600720c */ /* 0x000fe20003fc6270 */
[----:B------:R-:W-:Y:S01]  /*f100*/  IMAD.MOV.U32 R241, RZ, RZ, R55 ;  /* 0x000000fffff17224 */ /* 0x000fe200078e0037 */
[----:B------:R-:W-:Y:S02]  /*f110*/  FMNMX3.FTZ R4, R4, R250, R207, !PT ;  /* 0x000000fa04047276 */ /* 0x000fe400078100cf */
[----:B------:R-:W-:Y:S01]  /*f120*/  FSEL R6, R243, -INF , P0 ;  /* 0xff800000f3067808 */ /* 0x000fe20000000000 */
[----:B------:R-:W-:Y:S01]  /*f130*/  IMAD.MOV.U32 R243, RZ, RZ, R47 ;  /* 0x000000fffff37224 */ /* 0x000fe200078e002f */
[----:B------:R-:W-:Y:S02]  /*f140*/  FMNMX3.FTZ R2, R2, R245, R247, !PT ;  /* 0x000000f502027276 */ /* 0x000fe400078100f7 */
[----:B------:R-:W-:-:S02]  /*f150*/  FMNMX3.FTZ R4, R4, R242, R230, !PT ;  /* 0x000000f204047276 */ /* 0x000fc400078100e6 */
[----:B------:R-:W-:Y:S02]  /*f160*/  FMNMX3.FTZ R3, R2, R243, R241, !PT ;  /* 0x000000f302037276 */ /* 0x000fe400078100f1 */
[----:B------:R-:W-:Y:S02]  /*f170*/  FMNMX3.FTZ R2, R4, R219, R218, !PT ;  /* 0x000000db04027276 */ /* 0x000fe400078100da */
[----:B------:R-:W-:Y:S02]  /*f180*/  FSEL R232, R10, -INF , !P5 ;  /* 0xff8000000ae87808 */ /* 0x000fe40006800000 */
[----:B------:R-:W-:Y:S02]  /*f190*/  FSEL R233, R9, -INF , !P4 ;  /* 0xff80000009e97808 */ /* 0x000fe40006000000 */
[----:B------:R-:W-:Y:S02]  /*f1a0*/  FMNMX3.FTZ R3, R3, R252, R251, !PT ;  /* 0x000000fc03037276 */ /* 0x000fe400078100fb */
[----:B------:R-:W-:-:S02]  /*f1b0*/  FSEL R234, R5, -INF , !P3 ;  /* 0xff80000005ea7808 */ /* 0x000fc40005800000 */
[----:B------:R-:W1:Y:S01]  /*f1c0*/  SHFL.BFLY PT, R5, R2, 0x2, 0x1f ;  /* 0x0c401f0002057f89 */ /* 0x000e6200000e0000 */
        /* <DEDUP_REMOVED lines=8> */
[----:B------:R-:W4:Y:S01]  /*f250*/  S2UR UR6, SR_CgaCtaId ;  /* 0x00000000000679c3 */ /* 0x000f220000008800 */
[----:B-1----:R-:W-:-:S04]  /*f260*/  FMNMX.FTZ R124, R2, R5, !PT ;  /* 0x00000005027c7209 */ /* 0x002fc80007810000 */
[----:B------:R-:W-:Y:S01]  /*f270*/  FSETP.NEU.FTZ.AND P3, PT, R124, -INF , PT ;  /* 0xff8000007c00780b */ /* 0x000fe20003f7d000 */
[----:B--2---:R-:W-:-:S05]  /*f280*/  FMUL.FTZ R5, R0, R124 ;  /* 0x0000007c00057220 */ /* 0x004fca0000410000 */
[----:B------:R-:W-:Y:S02]  /*f290*/  FSEL R5, R5, RZ, P3 ;  /* 0x000000ff05057208 */ /* 0x000fe40001800000 */
[----:B---3--:R-:W-:-:S03]  /*f2a0*/  FMNMX.FTZ R122, R3, R4, !PT ;  /* 0x00000004037a7209 */ /* 0x008fc60007810000 */
[--C-:B------:R-:W-:Y:S01]  /*f2b0*/  FFMA.FTZ R2, R14, R0, -R5.reuse ;  /* 0x000000000e027223 */ /* 0x100fe20000010805 */
[----:B------:R-:W-:Y:S01]  /*f2c0*/  FSETP.NEU.FTZ.AND P0, PT, R122, -INF , PT ;  /* 0xff8000007a00780b */ /* 0x000fe20003f1d000 */
[----:B------:R-:W-:Y:S01]  /*f2d0*/  FMUL.FTZ R3, R0, R122 ;  /* 0x0000007a00037220 */ /* 0x000fe20000410000 */
[-CC-:B------:R-:W-:Y:S01]  /*f2e0*/  FFMA.FTZ R4, R12, R0.reuse, -R5.reuse ;  /* 0x000000000c047223 */ /* 0x180fe20000010805 */
[----:B------:R1:W-:Y:S03]  /*f2f0*/  MUFU.EX2 R189, R2 ;  /* 0x0000000200bd7308 */ /* 0x0003e60000000800 */
[----:B------:R-:W-:Y:S01]  /*f300*/  FSEL R3, R3, RZ, P0 ;  /* 0x000000ff03037208 */ /* 0x000fe20000000000 */
[----:B------:R2:W3:Y:S01]  /*f310*/  MUFU.EX2 R187, R4 ;  /* 0x0000000400bb7308 */ /* 0x0004e20000000800 */
[----:B------:R-:W-:Y:S01]  /*f320*/  UMOV UR7, 0x400 ;  /* 0x0000040000077882 */ /* 0x000fe20000000000 */
[----:B-1----:R-:W-:-:S04]  /*f330*/  FFMA.FTZ R2, R13, R0, -R5 ;  /* 0x000000000d027223 */ /* 0x002fc80000010805 */
[----:B------:R1:W-:Y:S01]  /*f340*/  MUFU.EX2 R196, R2 ;  /* 0x0000000200c47308 */ /* 0x0003e20000000800 */
[-C--:B--2---:R-:W-:Y:S01]  /*f350*/  FFMA.FTZ R4, R11, R0.reuse, -R5 ;  /* 0x000000000b047223 */ /* 0x084fe20000010805 */
[----:B----4-:R-:W-:Y:S01]  /*f360*/  ULEA UR6, UR6, UR7, 0x18 ;  /* 0x0000000706067291 */ /* 0x010fe2000f8ec0ff */
[-CC-:B------:R-:W-:Y:S02]  /*f370*/  FFMA.FTZ R7, R17, R0.reuse, -R3.reuse ;  /* 0x0000000011077223 */ /* 0x180fe40000010803 */
[----:B------:R2:W4:Y:S01]  /*f380*/  MUFU.EX2 R199, R4 ;  /* 0x0000000400c77308 */ /* 0x0005220000000800 */
[----:B------:R-:W-:Y:S01]  /*f390*/  LOP3.LUT R6, R45, 0x200, R46, 0xf8, !PT ;  /* 0x000002002d067812 */ /* 0x000fe200078ef82e */
[----:B-1----:R-:W-:-:S04]  /*f3a0*/  FFMA.FTZ R2, R15, R0, -R3 ;  /* 0x000000000f027223 */ /* 0x002fc80000010803 */
[----:B------:R1:W-:Y:S01]  /*f3b0*/  MUFU.EX2 R184, R2 ;  /* 0x0000000200b87308 */ /* 0x0003e20000000800 */
[----:B--2---:R-:W-:Y:S01]  /*f3c0*/  FFMA.FTZ R4, R18, R0, -R3 ;  /* 0x0000000012047223 */ /* 0x004fe20000010803 */
[----:B------:R-:W-:Y:S02]  /*f3d0*/  IMAD.U32 R222, RZ, RZ, UR6 ;  /* 0x00000006ffde7e24 */ /* 0x000fe4000f8e00ff */
[----:B------:R2:W-:Y:S04]  /*f3e0*/  MUFU.EX2 R197, R7 ;  /* 0x0000000700c57308 */ /* 0x0005e80000000800 */
[----:B------:R5:W4:Y:S01]  /*f3f0*/  MUFU.EX2 R195, R4 ;  /* 0x0000000400c37308 */ /* 0x000b220000000800 */
[----:B-1----:R-:W-:Y:S01]  /*f400*/  FSEL R2, R124, RZ, P3 ;  /* 0x000000ff7c027208 */ /* 0x002fe20001800000 */
[----:B------:R-:W-:-:S02]  /*f410*/  IMAD R168, R6, 0x2, R222 ;  /* 0x0000000206a87824 */ /* 0x000fc400078e02de */
[----:B--2---:R-:W-:-:S03]  /*f420*/  IMAD.MOV.U32 R7, RZ, RZ, 0x20 ;  /* 0x00000020ff077424 */ /* 0x004fc600078e00ff */
[----:B------:R-:W1:Y:S01]  /*f430*/  LDSM.16.MT88.4 R12, [R168+0xa000] ;  /* 0x00a00000a80c783b */ /* 0x000e620000004200 */
[----:B-----5:R-:W-:Y:S01]  /*f440*/  FADD.FTZ R4, R37, -R2 ;  /* 0x8000000225047221 */ /* 0x020fe20000010000 */
[----:B------:R-:W-:-:S04]  /*f450*/  FFMA.FTZ R2, R16, R0, -R3 ;  /* 0x0000000010027223 */ /* 0x000fc80000010803 */
[----:B------:R2:W-:Y:S01]  /*f460*/  MUFU.EX2 R198, R2 ;  /* 0x0000000200c67308 */ /* 0x0005e20000000800 */
[----:B------:R-:W-:Y:S01]  /*f470*/  FSEL R6, R122, RZ, P0 ;  /* 0x000000ff7a067208 */ /* 0x000fe20000000000 */
[----:B------:R-:W-:Y:S01]  /*f480*/  IMAD.MOV.U32 R104, RZ, RZ, R19 ;  /* 0x000000ffff687224 */ /* 0x000fe200078e0013 */
[----:B--2---:R-:W-:-:S05]  /*f490*/  SEL R2, R7, 0xffffffe0, !P2 ;  /* 0xffffffe007027807 */ /* 0x004fca0005000000 */
[----:B------:R-:W-:Y:S02]  /*f4a0*/  IMAD.IADD R37, R2, 0x1, R168 ;  /* 0x0000000102257824 */ /* 0x000fe400078e02a8 */
[----:B------:R-:W-:-:S03]  /*f4b0*/  FADD.FTZ R6, R36, -R6 ;  /* 0x8000000624067221 */ /* 0x000fc60000010000 */
[----:B------:R-:W2:Y:S01]  /*f4c0*/  LDSM.16.MT88.4 R16, [R37+0xa000] ;  /* 0x00a000002510783b */ /* 0x000ea20000004200 */
[C---:B------:R-:W-:Y:S01]  /*f4d0*/  FMUL.FTZ R4, R0.reuse, R4 ;  /* 0x0000000400047220 */ /* 0x040fe20000410000 */
[----:B------:R-:W-:Y:S01]  /*f4e0*/  FMUL.FTZ R6, R0, R6 ;  /* 0x0000000600067220 */ /* 0x000fe20000410000 */
[----:B------:R-:W-:Y:S02]  /*f4f0*/  IMAD.MOV.U32 R110, RZ, RZ, R39 ;  /* 0x000000ffff6e7224 */ /* 0x000fe400078e0027 */
[----:B------:R5:W1:Y:S04]  /*f500*/  MUFU.EX2 R39, R4 ;  /* 0x0000000400277308 */ /* 0x000a680000000800 */
[----:B------:R-:W1:Y:S01]  /*f510*/  MUFU.EX2 R7, R6 ;  /* 0x0000000600077308 */ /* 0x000e620000000800 */
[----:B------:R-:W-:Y:S01]  /*f520*/  VIADD R36, R168, 0xa040 ;  /* 0x0000a040a8247836 */ /* 0x000fe20000000000 */
[----:B---3--:R-:W-:-:S02]  /*f530*/  F2FP.BF16.F32.PACK_AB R8, R187, R189 ;  /* 0x000000bdbb08723e */ /* 0x008fc400000010ff */
[----:B----4-:R-:W-:Y:S01]  /*f540*/  F2FP.BF16.F32.PACK_AB R10, R199, R196 ;  /* 0x000000c4c70a723e */ /* 0x010fe200000010ff */
[----:B-----5:R-:W-:Y:S01]  /*f550*/  VIADD R4, R168, 0xa000 ;  /* 0x0000a000a8047836 */ /* 0x020fe20000000000 */
[----:B------:R-:W-:Y:S01]  /*f560*/  F2FP.BF16.F32.PACK_AB R9, R195, R184 ;  /* 0x000000b8c309723e */ /* 0x000fe200000010ff */
[----:B-1----:R-:W-:Y:S01]  /*f570*/  FMUL.FTZ R164, R164, R39 ;  /* 0x00000027a4a47220 */ /* 0x002fe20000410000 */
[----:B------:R-:W-:Y:S01]  /*f580*/  F2FP.BF16.F32.PACK_AB R11, R198, R197 ;  /* 0x000000c5c60b723e */ /* 0x000fe200000010ff */
[----:B------:R-:W-:Y:S02]  /*f590*/  @P1 VIADD R36, R4, 0xffffffc0 ;  /* 0xffffffc004241836 */ /* 0x000fe40000000000 */
[----:B------:R-:W-:Y:S01]  /*f5a0*/  FMUL.FTZ R165, R165, R39 ;  /* 0x00000027a5a57220 */ /* 0x000fe20000410000 */
[-C--:B------:R-:W-:Y:S01]  /*f5b0*/  FMUL.FTZ R166, R166, R7.reuse ;  /* 0x00000007a6a67220 */ /* 0x080fe20000410000 */
[----:B------:R-:W-:Y:S01]  /*f5c0*/  FMUL.FTZ R167, R167, R7 ;  /* 0x00000007a7a77220 */ /* 0x000fe20000410000 */
[-C--:B------:R-:W-:Y:S01]  /*f5d0*/  FMUL.FTZ R160, R160, R39.reuse ;  /* 0x00000027a0a07220 */ /* 0x080fe20000410000 */
[----:B------:R-:W-:Y:S01]  /*f5e0*/  FMUL.FTZ R161, R161, R39 ;  /* 0x00000027a1a17220 */ /* 0x000fe20000410000 */
[-C--:B------:R-:W-:Y:S01]  /*f5f0*/  FMUL.FTZ R162, R162, R7.reuse ;  /* 0x00000007a2a27220 */ /* 0x080fe20000410000 */
[----:B------:R-:W-:Y:S01]  /*f600*/  FMUL.FTZ R163, R163, R7 ;  /* 0x00000007a3a37220 */ /* 0x000fe20000410000 */
[----:B------:R-:W-:Y:S01]  /*f610*/  IMAD.MOV.U32 R106, RZ, RZ, R38 ;  /* 0x000000ffff6a7224 */ /* 0x000fe200078e0026 */
[----:B------:R-:W1:Y:S01]  /*f620*/  LDSM.16.MT88.4 R20, [R36] ;  /* 0x000000002414783b */ /* 0x000e620000004200 */
[----:B------:R-:W-:Y:S01]  /*f630*/  IMAD.IADD R38, R2, 0x1, R36 ;  /* 0x0000000102267824 */ /* 0x000fe200078e0224 */
[C---:B------:R-:W-:Y:S01]  /*f640*/  HMMA.16816.F32.BF16 R164, R8.reuse, R12, R164 ;  /* 0x0000000c08a4723c */ /* 0x040fe200000418a4 */
[-C--:B------:R-:W-:Y:S01]  /*f650*/  FMUL.FTZ R156, R156, R39.reuse ;  /* 0x000000279c9c7220 */ /* 0x080fe20000410000 */
[----:B------:R-:W-:Y:S01]  /*f660*/  FMUL.FTZ R157, R157, R39 ;  /* 0x000000279d9d7220 */ /* 0x000fe20000410000 */
[-C--:B------:R-:W-:Y:S01]  /*f670*/  FMUL.FTZ R158, R158, R7.reuse ;  /* 0x000000079e9e7220 */ /* 0x080fe20000410000 */
[----:B------:R-:W-:Y:S01]  /*f680*/  FMUL.FTZ R159, R159, R7 ;  /* 0x000000079f9f7220 */ /* 0x000fe20000410000 */
[-C--:B------:R-:W-:Y:S01]  /*f690*/  FMUL.FTZ R152, R152, R39.reuse ;  /* 0x0000002798987220 */ /* 0x080fe20000410000 */
[----:B------:R-:W-:Y:S01]  /*f6a0*/  FMUL.FTZ R153, R153, R39 ;  /* 0x0000002799997220 */ /* 0x000fe20000410000 */
[-C--:B------:R-:W-:Y:S01]  /*f6b0*/  FMUL.FTZ R154, R154, R7.reuse ;  /* 0x000000079a9a7220 */ /* 0x080fe20000410000 */
[C---:B------:R-:W-:Y:S01]  /*f6c0*/  HMMA.16816.F32.BF16 R160, R8.reuse, R14, R160 ;  /* 0x0000000e08a0723c */ /* 0x040fe200000418a0 */
[----:B------:R-:W-:Y:S01]  /*f6d0*/  FMUL.FTZ R155, R155, R7 ;  /* 0x000000079b9b7220 */ /* 0x000fe20000410000 */
[----:B------:R-:W3:Y:S06]  /*f6e0*/  LDSM.16.MT88.4 R12, [R38] ;  /* 0x00000000260c783b */ /* 0x000eec0000004200 */
[----:B--2---:R-:W-:Y:S01]  /*f6f0*/  HMMA.16816.F32.BF16 R32, R8, R16, R156 ;  /* 0x000000100820723c */ /* 0x004fe2000004189c */
[-CC-:B------:R-:W-:Y:S01]  /*f700*/  FFMA.FTZ R4, R27, R0.reuse, -R5.reuse ;  /* 0x000000001b047223 */ /* 0x180fe20000010805 */
[----:B------:R-:W-:-:S06]  /*f710*/  FFMA.FTZ R2, R24, R0, -R5 ;  /* 0x0000000018027223 */ /* 0x000fcc0000010805 */
[----:B------:R-:W-:Y:S01]  /*f720*/  HMMA.16816.F32.BF16 R40, R8, R18, R152 ;  /* 0x000000120828723c */ /* 0x000fe20000041898 */
[----:B------:R-:W2:Y:S01]  /*f730*/  LDSM.16.MT88.4 R16, [R37+0xa800] ;  /* 0x00a800002510783b */ /* 0x000ea20000004200 */
[----:B------:R4:W-:Y:S01]  /*f740*/  MUFU.EX2 R188, R4 ;  /* 0x0000000400bc7308 */ /* 0x0009e20000000800 */
[----:B------:R-:W-:-:S03]  /*f750*/  FFMA.FTZ R6, R26, R0, -R5 ;  /* 0x000000001a067223 */ /* 0x000fc60000010805 */
[----:B------:R5:W3:Y:S04]  /*f760*/  MUFU.EX2 R185, R2 ;  /* 0x0000000200b97308 */ /* 0x000ae80000000800 */
[----:B------:R1:W-:Y:S01]  /*f770*/  MUFU.EX2 R191, R6 ;  /* 0x0000000600bf7308 */ /* 0x0003e20000000800 */
[-C--:B----4-:R-:W-:Y:S02]  /*f780*/  FFMA.FTZ R4, R25, R0.reuse, -R5 ;  /* 0x0000000019047223 */ /* 0x090fe40000010805 */
[----:B------:R-:W4:Y:S01]  /*f790*/  LDSM.16.MT88.4 R24, [R168+0xa800] ;  /* 0x00a80000a818783b */ /* 0x000f220000004200 */
[-CC-:B-----5:R-:W-:Y:S01]  /*f7a0*/  FFMA.FTZ R2, R30, R0.reuse, -R3.reuse ;  /* 0x000000001e027223 */ /* 0x1a0fe20000010803 */
[----:B------:R5:W2:Y:S01]  /*f7b0*/  MUFU.EX2 R190, R4 ;  /* 0x0000000400be7308 */ /* 0x000aa20000000800 */
[----:B-1----:R-:W-:-:S03]  /*f7c0*/  FFMA.FTZ R6, R31, R0, -R3 ;  /* 0x000000001f067223 */ /* 0x002fc60000010803 */
[----:B------:R1:W-:Y:S04]  /*f7d0*/  MUFU.EX2 R180, R2 ;  /* 0x0000000200b47308 */ /* 0x0003e80000000800 */
[----:B------:R-:W2:Y:S01]  /*f7e0*/  MUFU.EX2 R182, R6 ;  /* 0x0000000600b67308 */ /* 0x000ea20000000800 */
[-CC-:B-----5:R-:W-:Y:S01]  /*f7f0*/  FFMA.FTZ R4, R44, R0.reuse, -R3.reuse ;  /* 0x000000002c047223 */ /* 0x1a0fe20000010803 */
[-C--:B------:R-:W-:Y:S01]  /*f800*/  FMUL.FTZ R148, R148, R39.reuse ;  /* 0x0000002794947220 */ /* 0x080fe20000410000 */
[----:B------:R-:W-:Y:S01]  /*f810*/  FMUL.FTZ R149, R149, R39 ;  /* 0x0000002795957220 */ /* 0x000fe20000410000 */
[-C--:B------:R-:W-:Y:S01]  /*f820*/  FMUL.FTZ R150, R150, R7.reuse ;  /* 0x0000000796967220 */ /* 0x080fe20000410000 */
[----:B-1----:R-:W-:Y:S01]  /*f830*/  FFMA.FTZ R2, R48, R0, -R3 ;  /* 0x0000000030027223 */ /* 0x002fe20000010803 */
[----:B------:R-:W-:Y:S01]  /*f840*/  MUFU.EX2 R183, R4 ;  /* 0x0000000400b77308 */ /* 0x000fe20000000800 */
[----:B------:R-:W-:Y:S01]  /*f850*/  FMUL.FTZ R151, R151, R7 ;  /* 0x0000000797977220 */ /* 0x000fe20000410000 */
[-C--:B------:R-:W-:Y:S01]  /*f860*/  FMUL.FTZ R144, R144, R39.reuse ;  /* 0x0000002790907220 */ /* 0x080fe20000410000 */
[----:B------:R-:W-:Y:S01]  /*f870*/  FMUL.FTZ R145, R145, R39 ;  /* 0x0000002791917220 */ /* 0x000fe20000410000 */
[----:B------:R-:W1:Y:S01]  /*f880*/  MUFU.EX2 R181, R2 ;  /* 0x0000000200b57308 */ /* 0x000e620000000800 */
[-C--:B------:R-:W-:Y:S01]  /*f890*/  FMUL.FTZ R146, R146, R7.reuse ;  /* 0x0000000792927220 */ /* 0x080fe20000410000 */
        /* <DEDUP_REMOVED lines=9> */
[C---:B------:R-:W-:Y:S01]  /*f930*/  HMMA.16816.F32.BF16 R148, R8.reuse, R20, R148 ;  /* 0x000000140894723c */ /* 0x040fe20000041894 */
[----:B------:R-:W5:Y:S07]  /*f940*/  LDSM.16.MT88.4 R44, [R36+0x800] ;  /* 0x00080000242c783b */ /* 0x000f6e0000004200 */
[C---:B------:R-:W-:Y:S08]  /*f950*/  HMMA.16816.F32.BF16 R144, R8.reuse, R22, R144 ;  /* 0x000000160890723c */ /* 0x040ff00000041890 */
[C---:B---3--:R-:W-:Y:S08]  /*f960*/  HMMA.16816.F32.BF16 R140, R8.reuse, R12, R140 ;  /* 0x0000000c088c723c */ /* 0x048ff0000004188c */
[----:B------:R-:W-:Y:S01]  /*f970*/  HMMA.16816.F32.BF16 R136, R8, R14, R136 ;  /* 0x0000000e0888723c */ /* 0x000fe20000041888 */
[----:B------:R-:W3:Y:S01]  /*f980*/  LDSM.16.MT88.4 R12, [R38+0x800] ;  /* 0x00080000260c783b */ /* 0x000ee20000004200 */
[----:B------:R-:W-:-:S02]  /*f990*/  F2FP.BF16.F32.PACK_AB R8, R185, R188 ;  /* 0x000000bcb908723e */ /* 0x000fc400000010ff */
[----:B--2---:R-:W-:Y:S02]  /*f9a0*/  F2FP.BF16.F32.PACK_AB R10, R190, R191 ;  /* 0x000000bfbe0a723e */ /* 0x004fe400000010ff */
[----:B------:R-:W-:Y:S02]  /*f9b0*/  F2FP.BF16.F32.PACK_AB R9, R182, R180 ;  /* 0x000000b4b609723e */ /* 0x000fe400000010ff */
[----:B-1----:R-:W-:Y:S01]  /*f9c0*/  F2FP.BF16.F32.PACK_AB R11, R181, R183 ;  /* 0x000000b7b50b723e */ /* 0x002fe200000010ff */
[----:B------:R-:W-:-:S06]  /*f9d0*/  FFMA.FTZ R2, R50, R0, -R5 ;  /* 0x0000000032027223 */ /* 0x000fcc0000010805 */
[----:B------:R-:W-:Y:S01]  /*f9e0*/  HMMA.16816.F32.BF16 R32, R8, R16, R32 ;  /* 0x000000100820723c */ /* 0x000fe20000041820 */
[----:B------:R1:W-:Y:S01]  /*f9f0*/  MUFU.EX2 R177, R2 ;  /* 0x0000000200b17308 */ /* 0x0003e20000000800 */
[----:B------:R-:W-:-:S06]  /*fa00*/  FFMA.FTZ R4, R28, R0, -R5 ;  /* 0x000000001c047223 */ /* 0x000fcc0000010805 */
[----:B------:R-:W-:Y:S01]  /*fa10*/  HMMA.16816.F32.BF16 R40, R8, R18, R40 ;  /* 0x000000120828723c */ /* 0x000fe20000041828 */
[----:B------:R-:W2:Y:S01]  /*fa20*/  LDSM.16.MT88.4 R16, [R168+0xb000] ;  /* 0x00b00000a810783b */ /* 0x000ea20000004200 */
[----:B------:R4:W3:Y:S01]  /*fa30*/  MUFU.EX2 R175, R4 ;  /* 0x0000000400af7308 */ /* 0x0008e20000000800 */
[----:B-1----:R-:W-:-:S04]  /*fa40*/  FFMA.FTZ R2, R49, R0, -R5 ;  /* 0x0000000031027223 */ /* 0x002fc80000010805 */
[----:B------:R1:W-:Y:S01]  /*fa50*/  MUFU.EX2 R174, R2 ;  /* 0x0000000200ae7308 */ /* 0x0003e20000000800 */
[-C--:B----4-:R-:W-:Y:S01]  /*fa60*/  FFMA.FTZ R4, R29, R0.reuse, -R5 ;  /* 0x000000001d047223 */ /* 0x090fe20000010805 */
[-CC-:B------:R-:W-:Y:S01]  /*fa70*/  FFMA.FTZ R6, R53, R0.reuse, -R3.reuse ;  /* 0x0000000035067223 */ /* 0x180fe20000010803 */
[----:B------:R-:W-:Y:S01]  /*fa80*/  HMMA.16816.F32.BF16 R20, R8, R24, R164 ;  /* 0x000000180814723c */ /* 0x000fe200000418a4 */
[----:B------:R-:W4:Y:S01]  /*fa90*/  LDSM.16.MT88.4 R28, [R37+0xb000] ;  /* 0x00b00000251c783b */ /* 0x000f220000004200 */
[----:B------:R5:W2:Y:S01]  /*faa0*/  MUFU.EX2 R173, R4 ;  /* 0x0000000400ad7308 */ /* 0x000aa20000000800 */
[----:B-1----:R-:W-:-:S03]  /*fab0*/  FFMA.FTZ R2, R51, R0, -R3 ;  /* 0x0000000033027223 */ /* 0x002fc60000010803 */
[----:B------:R-:W-:Y:S02]  /*fac0*/  MUFU.EX2 R167, R6 ;  /* 0x0000000600a77308 */ /* 0x000fe40000000800 */
[----:B------:R-:W-:Y:S01]  /*fad0*/  HMMA.16816.F32.BF16 R24, R8, R26, R160 ;  /* 0x0000001a0818723c */ /* 0x000fe200000418a0 */
[----:B------:R-:W1:Y:S01]  /*fae0*/  LDSM.16.MT88.4 R48, [R36+0x1000] ;  /* 0x001000002430783b */ /* 0x000e620000004200 */
[----:B------:R3:W2:Y:S01]  /*faf0*/  MUFU.EX2 R171, R2 ;  /* 0x0000000200ab7308 */ /* 0x0006a20000000800 */
[----:B-----5:R-:W-:-:S04]  /*fb00*/  FFMA.FTZ R4, R54, R0, -R3 ;  /* 0x0000000036047223 */ /* 0x020fc80000010803 */
[----:B------:R-:W-:Y:S01]  /*fb10*/  MUFU.EX2 R169, R4 ;  /* 0x0000000400a97308 */ /* 0x000fe20000000800 */
[----:B---3--:R-:W-:-:S04]  /*fb20*/  FFMA.FTZ R2, R52, R0, -R3 ;  /* 0x0000000034027223 */ /* 0x008fc80000010803 */
[----:B------:R-:W3:Y:S01]  /*fb30*/  MUFU.EX2 R170, R2 ;  /* 0x0000000200aa7308 */ /* 0x000ee20000000800 */
[C---:B------:R-:W-:Y:S08]  /*fb40*/  HMMA.16816.F32.BF16 R56, R8.reuse, R44, R148 ;  /* 0x0000002c0838723c */ /* 0x040ff00000041894 */
[C---:B------:R-:W-:Y:S08]  /*fb50*/  HMMA.16816.F32.BF16 R68, R8.reuse, R46, R144 ;  /* 0x0000002e0844723c */ /* 0x040ff00000041890 */
[C---:B------:R-:W-:Y:S08]  /*fb60*/  HMMA.16816.F32.BF16 R60, R8.reuse, R12, R140 ;  /* 0x0000000c083c723c */ /* 0x040ff0000004188c */
[----:B------:R-:W-:Y:S01]  /*fb70*/  HMMA.16816.F32.BF16 R44, R8, R14, R136 ;  /* 0x0000000e082c723c */ /* 0x000fe20000041888 */
[----:B------:R-:W-:Y:S01]  /*fb80*/  F2FP.BF16.F32.PACK_AB R8, R175, R177 ;  /* 0x000000b1af08723e */ /* 0x000fe200000010ff */
[----:B------:R-:W5:Y:S01]  /*fb90*/  LDSM.16.MT88.4 R12, [R38+0x1000] ;  /* 0x00100000260c783b */ /* 0x000f620000004200 */
[----:B--2---:R-:W-:-:S02]  /*fba0*/  F2FP.BF16.F32.PACK_AB R10, R173, R174 ;  /* 0x000000aead0a723e */ /* 0x004fc400000010ff */
[----:B------:R-:W-:Y:S02]  /*fbb0*/  F2FP.BF16.F32.PACK_AB R9, R167, R171 ;  /* 0x000000aba709723e */ /* 0x000fe400000010ff */
[----:B---3--:R-:W-:Y:S01]  /*fbc0*/  F2FP.BF16.F32.PACK_AB R11, R170, R169 ;  /* 0x000000a9aa0b723e */ /* 0x008fe200000010ff */
[----:B------:R-:W-:-:S06]  /*fbd0*/  FFMA.FTZ R2, R72, R0, -R5 ;  /* 0x0000000048027223 */ /* 0x000fcc0000010805 */
[----:B------:R-:W-:Y:S01]  /*fbe0*/  HMMA.16816.F32.BF16 R52, R8, R16, R20 ;  /* 0x000000100834723c */ /* 0x000fe20000041814 */
[----:B------:R2:W-:Y:S01]  /*fbf0*/  MUFU.EX2 R164, R2 ;  /* 0x0000000200a47308 */ /* 0x0005e20000000800 */
[----:B------:R-:W-:-:S06]  /*fc00*/  FFMA.FTZ R4, R65, R0, -R5 ;  /* 0x0000000041047223 */ /* 0x000fcc0000010805 */
[----:B------:R-:W-:Y:S01]  /*fc10*/  HMMA.16816.F32.BF16 R24, R8, R18, R24 ;  /* 0x000000120818723c */ /* 0x000fe20000041818 */
[----:B------:R-:W3:Y:S01]  /*fc20*/  LDSM.16.MT88.4 R16, [R168+0xb800] ;  /* 0x00b80000a810783b */ /* 0x000ee20000004200 */
[----:B------:R4:W5:Y:S01]  /*fc30*/  MUFU.EX2 R163, R4 ;  /* 0x0000000400a37308 */ /* 0x0009620000000800 */
[----:B--2---:R-:W-:-:S04]  /*fc40*/  FFMA.FTZ R2, R73, R0, -R5 ;  /* 0x0000000049027223 */ /* 0x004fc80000010805 */
[----:B------:R2:W-:Y:S01]  /*fc50*/  MUFU.EX2 R166, R2 ;  /* 0x0000000200a67308 */ /* 0x0005e20000000800 */
[-C--:B----4-:R-:W-:Y:S01]  /*fc60*/  FFMA.FTZ R4, R66, R0.reuse, -R5 ;  /* 0x0000000042047223 */ /* 0x090fe20000010805 */
[----:B------:R-:W-:-:S03]  /*fc70*/  FFMA.FTZ R6, R75, R0, -R3 ;  /* 0x000000004b067223 */ /* 0x000fc60000010803 */
[----:B------:R4:W3:Y:S01]  /*fc80*/  MUFU.EX2 R165, R4 ;  /* 0x0000000400a57308 */ /* 0x0008e20000000800 */
[----:B--2---:R-:W-:-:S03]  /*fc90*/  FFMA.FTZ R2, R74, R0, -R3 ;  /* 0x000000004a027223 */ /* 0x004fc60000010803 */
[----:B------:R-:W-:Y:S01]  /*fca0*/  MUFU.EX2 R159, R6 ;  /* 0x00000006009f7308 */ /* 0x000fe20000000800 */
[----:B------:R-:W-:Y:S01]  /*fcb0*/  HMMA.16816.F32.BF16 R20, R8, R28, R32 ;  /* 0x0000001c0814723c */ /* 0x000fe20000041820 */
[----:B------:R-:W-:Y:S02]  /*fcc0*/  LDSM.16.MT88.4 R72, [R36+0x1800] ;  /* 0x001800002448783b */ /* 0x000fe40000004200 */
[----:B------:R2:W3:Y:S01]  /*fcd0*/  MUFU.EX2 R160, R2 ;  /* 0x0000000200a07308 */ /* 0x0004e20000000800 */
[----:B----4-:R-:W-:-:S04]  /*fce0*/  FFMA.FTZ R4, R77, R0, -R3 ;  /* 0x000000004d047223 */ /* 0x010fc80000010803 */
[----:B------:R-:W-:Y:S01]  /*fcf0*/  HMMA.16816.F32.BF16 R40, R8, R30, R40 ;  /* 0x0000001e0828723c */ /* 0x000fe20000041828 */
[----:B------:R-:W4:Y:S01]  /*fd00*/  LDSM.16.MT88.4 R28, [R37+0xb800] ;  /* 0x00b80000251c783b */ /* 0x000f220000004200 */
[----:B------:R-:W-:Y:S01]  /*fd10*/  MUFU.EX2 R162, R4 ;  /* 0x0000000400a27308 */ /* 0x000fe20000000800 */
[----:B--2---:R-:W-:-:S04]  /*fd20*/  FFMA.FTZ R2, R76, R0, -R3 ;  /* 0x000000004c027223 */ /* 0x004fc80000010803 */
[----:B------:R2:W3:Y:S01]  /*fd30*/  MUFU.EX2 R161, R2 ;  /* 0x0000000200a17308 */ /* 0x0004e20000000800 */
[C---:B-1----:R-:W-:Y:S08]  /*fd40*/  HMMA.16816.F32.BF16 R56, R8.reuse, R48, R56 ;  /* 0x000000300838723c */ /* 0x042ff00000041838 */
[C---:B------:R-:W-:Y:S01]  /*fd50*/  HMMA.16816.F32.BF16 R68, R8.reuse, R50, R68 ;  /* 0x000000320844723c */ /* 0x040fe20000041844 */
[----:B------:R-:W1:Y:S07]  /*fd60*/  LDSM.16.MT88.4 R48, [R38+0x1800] ;  /* 0x001800002630783b */ /* 0x000e6e0000004200 */
[C---:B-----5:R-:W-:Y:S08]  /*fd70*/  HMMA.16816.F32.BF16 R60, R8.reuse, R12, R60 ;  /* 0x0000000c083c723c */ /* 0x060ff0000004183c */
[----:B------:R-:W-:Y:S01]  /*fd80*/  HMMA.16816.F32.BF16 R44, R8, R14, R44 ;  /* 0x0000000e082c723c */ /* 0x000fe2000004182c */
[----:B------:R-:W-:Y:S01]  /*fd90*/  F2FP.BF16.F32.PACK_AB R8, R163, R164 ;  /* 0x000000a4a308723e */ /* 0x000fe200000010ff */
[----:B--2---:R-:W-:Y:S01]  /*fda0*/  FFMA.FTZ R2, R79, R0, -R5 ;  /* 0x000000004f027223 */ /* 0x004fe20000010805 */
[----:B---3--:R-:W-:Y:S01]  /*fdb0*/  F2FP.BF16.F32.PACK_AB R10, R165, R166 ;  /* 0x000000a6a50a723e */ /* 0x008fe200000010ff */
[----:B------:R-:W-:Y:S01]  /*fdc0*/  LDSM.16.MT88.4 R12, [R37+0xc000] ;  /* 0x00c00000250c783b */ /* 0x000fe20000004200 */
[----:B------:R-:W-:-:S02]  /*fdd0*/  F2FP.BF16.F32.PACK_AB R9, R159, R160 ;  /* 0x000000a09f09723e */ /* 0x000fc400000010ff */
[----:B------:R-:W-:Y:S01]  /*fde0*/  F2FP.BF16.F32.PACK_AB R11, R161, R162 ;  /* 0x000000a2a10b723e */ /* 0x000fe200000010ff */
[----:B------:R2:W-:Y:S06]  /*fdf0*/  MUFU.EX2 R156, R2 ;  /* 0x00000002009c7308 */ /* 0x0005ec0000000800 */
[----:B------:R-:W-:Y:S01]  /*fe00*/  HMMA.16816.F32.BF16 R52, R8, R16, R52 ;  /* 0x000000100834723c */ /* 0x000fe20000041834 */
[----:B------:R-:W-:-:S07]  /*fe10*/  FFMA.FTZ R4, R67, R0, -R5 ;  /* 0x0000000043047223 */ /* 0x000fce0000010805 */
[----:B------:R-:W-:Y:S01]  /*fe20*/  HMMA.16816.F32.BF16 R32, R8, R18, R24 ;  /* 0x000000120820723c */ /* 0x000fe20000041818 */
[----:B------:R-:W3:Y:S01]  /*fe30*/  LDSM.16.MT88.4 R16, [R168+0xc000] ;  /* 0x00c00000a810783b */ /* 0x000ee20000004200 */
[-C--:B--2---:R-:W-:Y:S01]  /*fe40*/  FFMA.FTZ R2, R78, R0.reuse, -R5 ;  /* 0x000000004e027223 */ /* 0x084fe20000010805 */
[----:B------:R2:W5:Y:S04]  /*fe50*/  MUFU.EX2 R157, R4 ;  /* 0x00000004009d7308 */ /* 0x0005680000000800 */
[----:B------:R4:W-:Y:S01]  /*fe60*/  MUFU.EX2 R155, R2 ;  /* 0x00000002009b7308 */ /* 0x0009e20000000800 */
[-C--:B------:R-:W-:Y:S01]  /*fe70*/  FFMA.FTZ R6, R117, R0.reuse, -R3 ;  /* 0x0000000075067223 */ /* 0x080fe20000010803 */
[-C--:B--2---:R-:W-:Y:S01]  /*fe80*/  FFMA.FTZ R4, R80, R0.reuse, -R5 ;  /* 0x0000000050047223 */ /* 0x084fe20000010805 */
[----:B----4-:R-:W-:-:S03]  /*fe90*/  FFMA.FTZ R2, R87, R0, -R3 ;  /* 0x0000000057027223 */ /* 0x010fc60000010803 */
[----:B------:R2:W4:Y:S04]  /*fea0*/  MUFU.EX2 R158, R4 ;  /* 0x00000004009e7308 */ /* 0x0005280000000800 */
[----:B------:R1:W-:Y:S01]  /*feb0*/  MUFU.EX2 R66, R2 ;  /* 0x0000000200427308 */ /* 0x0003e20000000800 */
[----:B------:R-:W-:Y:S03]  /*fec0*/  HMMA.16816.F32.BF16 R20, R8, R28, R20 ;  /* 0x0000001c0814723c */ /* 0x000fe60000041814 */
[----:B------:R-:W3:Y:S01]  /*fed0*/  MUFU.EX2 R65, R6 ;  /* 0x0000000600417308 */ /* 0x000ee20000000800 */
[-CC-:B--2---:R-:W-:Y:S01]  /*fee0*/  FFMA.FTZ R4, R86, R0.reuse, -R3.reuse ;  /* 0x0000000056047223 */ /* 0x184fe20000010803 */
[----:B-1----:R-:W-:-:S03]  /*fef0*/  FFMA.FTZ R2, R85, R0, -R3 ;  /* 0x0000000055027223 */ /* 0x002fc60000010803 */
[----:B------:R-:W-:Y:S01]  /*ff00*/  MUFU.EX2 R67, R4 ;  /* 0x0000000400437308 */ /* 0x000fe20000000800 */
[C---:B------:R-:W-:Y:S01]  /*ff10*/  HMMA.16816.F32.BF16 R24, R8.reuse, R30, R40 ;  /* 0x0000001e0818723c */ /* 0x040fe20000041828 */
[----:B------:R-:W-:Y:S02]  /*ff20*/  LDSM.16.MT88.4 R28, [R38+0x2000] ;  /* 0x00200000261c783b */ /* 0x000fe40000004200 */
[----:B------:R1:W2:Y:S05]  /*ff30*/  MUFU.EX2 R154, R2 ;  /* 0x00000002009a7308 */ /* 0x0002aa0000000800 */
[C---:B------:R-:W-:Y:S01]  /*ff40*/  HMMA.16816.F32.BF16 R76, R8.reuse, R72, R56 ;  /* 0x00000048084c723c */ /* 0x040fe20000041838 */
[----:B------:R-:W2:Y:S07]  /*ff50*/  LDSM.16.MT88.4 R56, [R36+0x2000] ;  /* 0x002000002438783b */ /* 0x000eae0000004200 */
[C---:B------:R-:W-:Y:S08]  /*ff60*/  HMMA.16816.F32.BF16 R68, R8.reuse, R74, R68 ;  /* 0x0000004a0844723c */ /* 0x040ff00000041844 */
[C---:B------:R-:W-:Y:S08]  /*ff70*/  HMMA.16816.F32.BF16 R60, R8.reuse, R48, R60 ;  /* 0x00000030083c723c */ /* 0x040ff0000004183c */
[----:B------:R-:W-:Y:S01]  /*ff80*/  HMMA.16816.F32.BF16 R40, R8, R50, R44 ;  /* 0x000000320828723c */ /* 0x000fe2000004182c */
[----:B-----5:R-:W-:Y:S01]  /*ff90*/  F2FP.BF16.F32.PACK_AB R8, R157, R156 ;  /* 0x0000009c9d08723e */ /* 0x020fe200000010ff */
[-CC-:B-1----:R-:W-:Y:S01]  /*ffa0*/  FFMA.FTZ R2, R128, R0.reuse, -R5.reuse ;  /* 0x0000000080027223 */ /* 0x182fe20000010805 */
[----:B----4-:R-:W-:Y:S01]  /*ffb0*/  F2FP.BF16.F32.PACK_AB R10, R158, R155 ;  /* 0x0000009b9e0a723e */ /* 0x010fe200000010ff */
[----:B------:R-:W-:Y:S01]  /*ffc0*/  FFMA.FTZ R4, R81, R0, -R5 ;  /* 0x0000000051047223 */ /* 0x000fe20000010805 */
[----:B---3--:R-:W-:Y:S01]  /*ffd0*/  F2FP.BF16.F32.PACK_AB R9, R65, R66 ;  /* 0x000000424109723e */ /* 0x008fe200000010ff */
[-C--:B------:R-:W-:Y:S01]  /*ffe0*/  FFMA.FTZ R6, R176, R0.reuse, -R3 ;  /* 0x00000000b0067223 */ /* 0x080fe20000010803 */
[----:B--2---:R-:W-:Y:S01]  /*fff0*/  F2FP.BF16.F32.PACK_AB R11, R154, R67 ;  /* 0x000000439a0b723e */ /* 0x004fe200000010ff */
[----:B------:R-:W-:Y:S06]  /*10000*/  LDSM.16.MT88.4 R72, [R36+0x2800] ;  /* 0x002800002448783b */ /* 0x000fec0000004200 */
[C---:B------:R-:W-:Y:S01]  /*10010*/  HMMA.16816.F32.BF16 R44, R8.reuse, R18, R32 ;  /* 0x00000012082c723c */ /* 0x040fe20000041820 */
[----:B------:R1:W-:Y:S07]  /*10020*/  MUFU.EX2 R148, R2 ;  /* 0x0000000200947308 */ /* 0x0003ee0000000800 */
[C---:B------:R-:W-:Y:S08]  /*10030*/  HMMA.16816.F32.BF16 R32, R8.reuse, R12, R20 ;  /* 0x0000000c0820723c */ /* 0x040ff00000041814 */
[----:B------:R-:W-:Y:S01]  /*10040*/  HMMA.16816.F32.BF16 R20, R8, R14, R24 ;  /* 0x0000000e0814723c */ /* 0x000fe20000041818 */
[----:B------:R-:W2:Y:S01]  /*10050*/  LDSM.16.MT88.4 R12, [R37+0xc800] ;  /* 0x00c80000250c783b */ /* 0x000ea20000004200 */
[-CC-:B-1----:R-:W-:Y:S01]  /*10060*/  FFMA.FTZ R2, R129, R0.reuse, -R5.reuse ;  /* 0x0000000081027223 */ /* 0x182fe20000010805 */
[----:B------:R1:W3:Y:S04]  /*10070*/  MUFU.EX2 R151, R4 ;  /* 0x0000000400977308 */ /* 0x0002e80000000800 */
[----:B------:R4:W-:Y:S01]  /*10080*/  MUFU.EX2 R152, R2 ;  /* 0x0000000200987308 */ /* 0x0009e20000000800 */
[-C--:B-1----:R-:W-:Y:S01]  /*10090*/  FFMA.FTZ R4, R82, R0.reuse, -R5 ;  /* 0x0000000052047223 */ /* 0x082fe20000010805 */
[----:B----4-:R-:W-:-:S03]  /*100a0*/  FFMA.FTZ R2, R130, R0, -R3 ;  /* 0x0000000082027223 */ /* 0x010fc60000010803 */
[----:B------:R1:W4:Y:S04]  /*100b0*/  MUFU.EX2 R153, R4 ;  /* 0x0000000400997308 */ /* 0x0003280000000800 */
[----:B------:R5:W-:Y:S01]  /*100c0*/  MUFU.EX2 R146, R2 ;  /* 0x0000000200927308 */ /* 0x000be20000000800 */
[----:B------:R-:W-:Y:S01]  /*100d0*/  HMMA.16816.F32.BF16 R48, R8, R16, R52 ;  /* 0x000000100830723c */ /* 0x000fe20000041834 */
[----:B------:R-:W2:Y:S02]  /*100e0*/  LDSM.16.MT88.4 R16, [R168+0xc800] ;  /* 0x00c80000a810783b */ /* 0x000ea40000004200 */
[----:B------:R-:W4:Y:S01]  /*100f0*/  MUFU.EX2 R147, R6 ;  /* 0x0000000600937308 */ /* 0x000f220000000800 */
[-CC-:B-1----:R-:W-:Y:S01]  /*10100*/  FFMA.FTZ R4, R132, R0.reuse, -R3.reuse ;  /* 0x0000000084047223 */ /* 0x182fe20000010803 */
[----:B-----5:R-:W-:-:S03]  /*10110*/  FFMA.FTZ R2, R131, R0, -R3 ;  /* 0x0000000083027223 */ /* 0x020fc60000010803 */
[----:B------:R-:W-:Y:S04]  /*10120*/  MUFU.EX2 R150, R4 ;  /* 0x0000000400967308 */ /* 0x000fe80000000800 */
[----:B------:R-:W1:Y:S01]  /*10130*/  MUFU.EX2 R149, R2 ;  /* 0x0000000200957308 */ /* 0x000e620000000800 */
[C---:B------:R-:W-:Y:S08]  /*10140*/  HMMA.16816.F32.BF16 R52, R8.reuse, R56, R76 ;  /* 0x000000380834723c */ /* 0x040ff0000004184c */
[C---:B------:R-:W-:Y:S08]  /*10150*/  HMMA.16816.F32.BF16 R68, R8.reuse, R58, R68 ;  /* 0x0000003a0844723c */ /* 0x040ff00000041844 */
[C---:B------:R-:W-:Y:S08]  /*10160*/  HMMA.16816.F32.BF16 R56, R8.reuse, R28, R60 ;  /* 0x0000001c0838723c */ /* 0x040ff0000004183c */
[----:B------:R-:W-:Y:S01]  /*10170*/  HMMA.16816.F32.BF16 R24, R8, R30, R40 ;  /* 0x0000001e0818723c */ /* 0x000fe20000041828 */
[----:B---3--:R-:W-:Y:S01]  /*10180*/  F2FP.BF16.F32.PACK_AB R8, R151, R148 ;  /* 0x000000949708723e */ /* 0x008fe200000010ff */
[----:B------:R-:W3:Y:S01]  /*10190*/  LDSM.16.MT88.4 R28, [R38+0x2800] ;  /* 0x00280000261c783b */ /* 0x000ee20000004200 */
[----:B----4-:R-:W-:-:S02]  /*101a0*/  F2FP.BF16.F32.PACK_AB R10, R153, R152 ;  /* 0x00000098990a723e */ /* 0x010fc400000010ff */
[----:B------:R-:W-:Y:S02]  /*101b0*/  F2FP.BF16.F32.PACK_AB R9, R147, R146 ;  /* 0x000000929309723e */ /* 0x000fe400000010ff */
[----:B-1----:R-:W-:Y:S01]  /*101c0*/  F2FP.BF16.F32.PACK_AB R11, R149, R150 ;  /* 0x00000096950b723e */ /* 0x002fe200000010ff */
[----:B------:R-:W-:-:S06]  /*101d0*/  FFMA.FTZ R2, R172, R0, -R5 ;  /* 0x00000000ac027223 */ /* 0x000fcc0000010805 */
[----:B--2---:R-:W-:Y:S01]  /*101e0*/  HMMA.16816.F32.BF16 R40, R8, R12, R32 ;  /* 0x0000000c0828723c */ /* 0x004fe20000041820 */
[----:B------:R1:W-:Y:S01]  /*101f0*/  MUFU.EX2 R141, R2 ;  /* 0x00000002008d7308 */ /* 0x0003e20000000800 */
[----:B------:R-:W-:-:S06]  /*10200*/  FFMA.FTZ R4, R83, R0, -R5 ;  /* 0x0000000053047223 */ /* 0x000fcc0000010805 */
[----:B------:R-:W-:Y:S01]  /*10210*/  HMMA.16816.F32.BF16 R32, R8, R14, R20 ;  /* 0x0000000e0820723c */ /* 0x000fe20000041814 */
[----:B------:R-:W2:Y:S01]  /*10220*/  LDSM.16.MT88.4 R12, [R168+0xd000] ;  /* 0x00d00000a80c783b */ /* 0x000ea20000004200 */
[----:B------:R4:W5:Y:S03]  /*10230*/  MUFU.EX2 R143, R4 ;  /* 0x00000004008f7308 */ /* 0x0009660000000800 */
[----:B------:R-:W2:Y:S01]  /*10240*/  LDSM.16.MT88.4 R20, [R37+0xd000] ;  /* 0x00d000002514783b */ /* 0x000ea20000004200 */
[----:B-1----:R-:W-:-:S04]  /*10250*/  FFMA.FTZ R2, R125, R0, -R5 ;  /* 0x000000007d027223 */ /* 0x002fc80000010805 */
[----:B------:R1:W-:Y:S01]  /*10260*/  MUFU.EX2 R144, R2 ;  /* 0x0000000200907308 */ /* 0x0003e20000000800 */
[-C--:B----4-:R-:W-:Y:S01]  /*10270*/  FFMA.FTZ R4, R84, R0.reuse, -R5 ;  /* 0x0000000054047223 */ /* 0x090fe20000010805 */
[----:B------:R-:W-:-:S03]  /*10280*/  FFMA.FTZ R6, R179, R0, -R3 ;  /* 0x00000000b3067223 */ /* 0x000fc60000010803 */
[----:B------:R4:W5:Y:S01]  /*10290*/  MUFU.EX2 R145, R4 ;  /* 0x0000000400917308 */ /* 0x0009620000000800 */
[----:B-1----:R-:W-:-:S04]  /*102a0*/  FFMA.FTZ R2, R178, R0, -R3 ;  /* 0x00000000b2027223 */ /* 0x002fc80000010803 */
[----:B------:R1:W-:Y:S01]  /*102b0*/  MUFU.EX2 R139, R2 ;  /* 0x00000002008b7308 */ /* 0x0003e20000000800 */
[----:B----4-:R-:W-:-:S03]  /*102c0*/  FFMA.FTZ R4, R127, R0, -R3 ;  /* 0x000000007f047223 */ /* 0x010fc60000010803 */
[----:B------:R-:W4:Y:S01]  /*102d0*/  MUFU.EX2 R138, R6 ;  /* 0x00000006008a7308 */ /* 0x000f220000000800 */
[----:B------:R-:W-:Y:S03]  /*102e0*/  HMMA.16816.F32.BF16 R48, R8, R16, R48 ;  /* 0x000000100830723c */ /* 0x000fe60000041830 */
[----:B------:R-:W-:Y:S01]  /*102f0*/  MUFU.EX2 R140, R4 ;  /* 0x00000004008c7308 */ /* 0x000fe20000000800 */
[----:B-1----:R-:W-:-:S04]  /*10300*/  FFMA.FTZ R2, R126, R0, -R3 ;  /* 0x000000007e027223 */ /* 0x002fc80000010803 */
[C---:B------:R-:W-:Y:S01]  /*10310*/  HMMA.16816.F32.BF16 R44, R8.reuse, R18, R44 ;  /* 0x00000012082c723c */ /* 0x040fe2000004182c */
[----:B------:R1:W2:Y:S07]  /*10320*/  MUFU.EX2 R142, R2 ;  /* 0x00000002008e7308 */ /* 0x0002ae0000000800 */
[C---:B------:R-:W-:Y:S01]  /*10330*/  HMMA.16816.F32.BF16 R76, R8.reuse, R72, R52 ;  /* 0x00000048084c723c */ /* 0x040fe20000041834 */
[----:B------:R-:W2:Y:S07]  /*10340*/  LDSM.16.MT88.4 R52, [R36+0x3000] ;  /* 0x003000002434783b */ /* 0x000eae0000004200 */
[C---:B------:R-:W-:Y:S08]  /*10350*/  HMMA.16816.F32.BF16 R68, R8.reuse, R74, R68 ;  /* 0x0000004a0844723c */ /* 0x040ff00000041844 */
[C---:B---3--:R-:W-:Y:S08]  /*10360*/  HMMA.16816.F32.BF16 R60, R8.reuse, R28, R56 ;  /* 0x0000001c083c723c */ /* 0x048ff00000041838 */
[----:B------:R-:W-:Y:S01]  /*10370*/  HMMA.16816.F32.BF16 R16, R8, R30, R24 ;  /* 0x0000001e0810723c */ /* 0x000fe20000041818 */
[----:B-----5:R-:W-:Y:S01]  /*10380*/  F2FP.BF16.F32.PACK_AB R8, R143, R141 ;  /* 0x0000008d8f08723e */ /* 0x020fe200000010ff */
[----:B-1----:R-:W-:Y:S01]  /*10390*/  FFMA.FTZ R2, R186, R0, -R5 ;  /* 0x00000000ba027223 */ /* 0x002fe20000010805 */
[----:B------:R-:W-:Y:S01]  /*103a0*/  F2FP.BF16.F32.PACK_AB R10, R145, R144 ;  /* 0x00000090910a723e */ /* 0x000fe200000010ff */
[----:B------:R-:W-:Y:S01]  /*103b0*/  LDSM.16.MT88.4 R24, [R168+0xd800] ;  /* 0x00d80000a818783b */ /* 0x000fe20000004200 */
[----:B----4-:R-:W-:-:S02]  /*103c0*/  F2FP.BF16.F32.PACK_AB R9, R138, R139 ;  /* 0x0000008b8a09723e */ /* 0x010fc400000010ff */
[----:B--2---:R-:W-:Y:S01]  /*103d0*/  F2FP.BF16.F32.PACK_AB R11, R142, R140 ;  /* 0x0000008c8e0b723e */ /* 0x004fe200000010ff */
[-C--:B------:R-:W-:Y:S01]  /*103e0*/  FFMA.FTZ R4, R118, R0.reuse, -R5 ;  /* 0x0000000076047223 */ /* 0x080fe20000010805 */
[-C--:B------:R-:W-:Y:S01]  /*103f0*/  FFMA.FTZ R6, R194, R0.reuse, -R3 ;  /* 0x00000000c2067223 */ /* 0x080fe20000010803 */
[----:B------:R-:W-:Y:S04]  /*10400*/  LDSM.16.MT88.4 R72, [R36+0x3800] ;  /* 0x003800002448783b */ /* 0x000fe80000004200 */
[C---:B------:R-:W-:Y:S08]  /*10410*/  HMMA.16816.F32.BF16 R56, R8.reuse, R12, R48 ;  /* 0x0000000c0838723c */ /* 0x040ff00000041830 */
[C---:B------:R-:W-:Y:S01]  /*10420*/  HMMA.16816.F32.BF16 R44, R8.reuse, R14, R44 ;  /* 0x0000000e082c723c */ /* 0x040fe2000004182c */
[----:B------:R-:W1:Y:S01]  /*10430*/  LDSM.16.MT88.4 R12, [R38+0x3000] ;  /* 0x00300000260c783b */ /* 0x000e620000004200 */
[----:B------:R2:W-:Y:S06]  /*10440*/  MUFU.EX2 R131, R2 ;  /* 0x0000000200837308 */ /* 0x0005ec0000000800 */
[C---:B------:R-:W-:Y:S08]  /*10450*/  HMMA.16816.F32.BF16 R40, R8.reuse, R20, R40 ;  /* 0x000000140828723c */ /* 0x040ff00000041828 */
[----:B------:R-:W-:Y:S01]  /*10460*/  HMMA.16816.F32.BF16 R28, R8, R22, R32 ;  /* 0x00000016081c723c */ /* 0x000fe20000041820 */
[----:B------:R-:W3:Y:S01]  /*10470*/  LDSM.16.MT88.4 R20, [R37+0xd800] ;  /* 0x00d800002514783b */ /* 0x000ee20000004200 */
[-CC-:B--2---:R-:W-:Y:S01]  /*10480*/  FFMA.FTZ R2, R121, R0.reuse, -R5.reuse ;  /* 0x0000000079027223 */ /* 0x184fe20000010805 */
[----:B------:R2:W4:Y:S04]  /*10490*/  MUFU.EX2 R132, R4 ;  /* 0x0000000400847308 */ /* 0x0005280000000800 */
[----:B------:R5:W-:Y:S01]  /*104a0*/  MUFU.EX2 R136, R2 ;  /* 0x0000000200887308 */ /* 0x000be20000000800 */
[-C--:B--2---:R-:W-:Y:S01]  /*104b0*/  FFMA.FTZ R4, R119, R0.reuse, -R5 ;  /* 0x0000000077047223 */ /* 0x084fe20000010805 */
[----:B-----5:R-:W-:-:S03]  /*104c0*/  FFMA.FTZ R2, R192, R0, -R3 ;  /* 0x00000000c0027223 */ /* 0x020fc60000010803 */
[----:B------:R2:W5:Y:S04]  /*104d0*/  MUFU.EX2 R137, R4 ;  /* 0x0000000400897308 */ /* 0x0005680000000800 */
[----:B------:R4:W-:Y:S04]  /*104e0*/  MUFU.EX2 R127, R2 ;  /* 0x00000002007f7308 */ /* 0x0009e80000000800 */
[----:B------:R-:W3:Y:S01]  /*104f0*/  MUFU.EX2 R129, R6 ;  /* 0x0000000600817308 */ /* 0x000ee20000000800 */
[-CC-:B--2---:R-:W-:Y:S01]  /*10500*/  FFMA.FTZ R4, R193, R0.reuse, -R3.reuse ;  /* 0x00000000c1047223 */ /* 0x184fe20000010803 */
[----:B----4-:R-:W-:-:S03]  /*10510*/  FFMA.FTZ R2, R123, R0, -R3 ;  /* 0x000000007b027223 */ /* 0x010fc60000010803 */
[----:B------:R-:W-:Y:S04]  /*10520*/  MUFU.EX2 R130, R4 ;  /* 0x0000000400827308 */ /* 0x000fe80000000800 */
[----:B------:R-:W2:Y:S01]  /*10530*/  MUFU.EX2 R128, R2 ;  /* 0x0000000200807308 */ /* 0x000ea20000000800 */
[C---:B------:R-:W-:Y:S08]  /*10540*/  HMMA.16816.F32.BF16 R48, R8.reuse, R52, R76 ;  /* 0x000000340830723c */ /* 0x040ff0000004184c */
[C---:B------:R-:W-:Y:S08]  /*10550*/  HMMA.16816.F32.BF16 R68, R8.reuse, R54, R68 ;  /* 0x000000360844723c */ /* 0x040ff00000041844 */
[C---:B-1----:R-:W-:Y:S08]  /*10560*/  HMMA.16816.F32.BF16 R52, R8.reuse, R12, R60 ;  /* 0x0000000c0834723c */ /* 0x042ff0000004183c */
[----:B------:R-:W-:Y:S01]  /*10570*/  HMMA.16816.F32.BF16 R12, R8, R14, R16 ;  /* 0x0000000e080c723c */ /* 0x000fe20000041810 */
[----:B------:R-:W1:Y:S01]  /*10580*/  LDSM.16.MT88.4 R16, [R38+0x3800] ;  /* 0x003800002610783b */ /* 0x000e620000004200 */
[----:B------:R-:W-:-:S02]  /*10590*/  F2FP.BF16.F32.PACK_AB R8, R132, R131 ;  /* 0x000000838408723e */ /* 0x000fc400000010ff */
[----:B-----5:R-:W-:Y:S02]  /*105a0*/  F2FP.BF16.F32.PACK_AB R10, R137, R136 ;  /* 0x00000088890a723e */ /* 0x020fe400000010ff */
[----:B---3--:R-:W-:Y:S02]  /*105b0*/  F2FP.BF16.F32.PACK_AB R9, R129, R127 ;  /* 0x0000007f8109723e */ /* 0x008fe400000010ff */
[----:B--2---:R-:W-:Y:S01]  /*105c0*/  F2FP.BF16.F32.PACK_AB R11, R128, R130 ;  /* 0x00000082800b723e */ /* 0x004fe200000010ff */
[----:B------:R-:W-:-:S06]  /*105d0*/  FFMA.FTZ R2, R200, R0, -R5 ;  /* 0x00000000c8027223 */ /* 0x000fcc0000010805 */
[----:B------:R-:W-:Y:S01]  /*105e0*/  HMMA.16816.F32.BF16 R56, R8, R24, R56 ;  /* 0x000000180838723c */ /* 0x000fe20000041838 */
[----:B------:R2:W-:Y:S01]  /*105f0*/  MUFU.EX2 R121, R2 ;  /* 0x0000000200797308 */ /* 0x0005e20000000800 */
[----:B------:R-:W-:-:S06]  /*10600*/  FFMA.FTZ R4, R120, R0, -R5 ;  /* 0x0000000078047223 */ /* 0x000fcc0000010805 */
[C---:B------:R-:W-:Y:S01]  /*10610*/  HMMA.16816.F32.BF16 R44, R8.reuse, R26, R44 ;  /* 0x0000001a082c723c */ /* 0x040fe2000004182c */
[----:B------:R-:W3:Y:S07]  /*10620*/  LDSM.16.MT88.4 R24, [R37+0xe000] ;  /* 0x00e000002518783b */ /* 0x000eee0000004200 */
[----:B------:R-:W-:Y:S01]  /*10630*/  HMMA.16816.F32.BF16 R32, R8, R20, R40 ;  /* 0x000000140820723c */ /* 0x000fe20000041828 */
[----:B--2---:R-:W-:-:S07]  /*10640*/  FFMA.FTZ R2, R113, R0, -R5 ;  /* 0x0000000071027223 */ /* 0x004fce0000010805 */
[----:B------:R-:W-:Y:S01]  /*10650*/  HMMA.16816.F32.BF16 R28, R8, R22, R28 ;  /* 0x00000016081c723c */ /* 0x000fe2000004181c */
[----:B------:R-:W2:Y:S01]  /*10660*/  LDSM.16.MT88.4 R20, [R168+0xe000] ;  /* 0x00e00000a814783b */ /* 0x000ea20000004200 */
[----:B------:R4:W5:Y:S01]  /*10670*/  MUFU.EX2 R123, R4 ;  /* 0x00000004007b7308 */ /* 0x0009620000000800 */
[-C--:B------:R-:W-:Y:S02]  /*10680*/  FFMA.FTZ R6, R202, R0.reuse, -R3 ;  /* 0x00000000ca067223 */ /* 0x080fe40000010803 */
[----:B------:R-:W2:Y:S01]  /*10690*/  LDSM.16.MT88.4 R40, [R36+0x4000] ;  /* 0x004000002428783b */ /* 0x000ea20000004200 */
[----:B------:R1:W-:Y:S01]  /*106a0*/  MUFU.EX2 R125, R2 ;  /* 0x00000002007d7308 */ /* 0x0003e20000000800 */
[-C--:B----4-:R-:W-:Y:S01]  /*106b0*/  FFMA.FTZ R4, R112, R0.reuse, -R5 ;  /* 0x0000000070047223 */ /* 0x090fe20000010805 */
[----:B-1----:R-:W-:-:S03]  /*106c0*/  FFMA.FTZ R2, R201, R0, -R3 ;  /* 0x00000000c9027223 */ /* 0x002fc60000010803 */
[----:B------:R1:W4:Y:S04]  /*106d0*/  MUFU.EX2 R126, R4 ;  /* 0x00000004007e7308 */ /* 0x0003280000000800 */
[----:B------:R5:W-:Y:S04]  /*106e0*/  MUFU.EX2 R118, R2 ;  /* 0x0000000200767308 */ /* 0x000be80000000800 */
[----:B------:R-:W3:Y:S01]  /*106f0*/  MUFU.EX2 R117, R6 ;  /* 0x0000000600757308 */ /* 0x000ee20000000800 */
        /* <DEDUP_REMOVED lines=8> */
[----:B------:R-:W-:Y:S01]  /*10780*/  F2FP.BF16.F32.PACK_AB R8, R123, R121 ;  /* 0x000000797b08723e */ /* 0x000fe200000010ff */
[----:B------:R-:W5:Y:S01]  /*10790*/  LDSM.16.MT88.4 R16, [R38+0x4000] ;  /* 0x004000002610783b */ /* 0x000f620000004200 */
[----:B----4-:R-:W-:-:S02]  /*107a0*/  F2FP.BF16.F32.PACK_AB R10, R126, R125 ;  /* 0x0000007d7e0a723e */ /* 0x010fc400000010ff */
[----:B---3--:R-:W-:Y:S02]  /*107b0*/  F2FP.BF16.F32.PACK_AB R9, R117, R118 ;  /* 0x000000767509723e */ /* 0x008fe400000010ff */
[----:B-1----:R-:W-:Y:S01]  /*107c0*/  F2FP.BF16.F32.PACK_AB R11, R120, R119 ;  /* 0x00000077780b723e */ /* 0x002fe200000010ff */
[----:B------:R-:W-:Y:S01]  /*107d0*/  FFMA.FTZ R2, R109, R0, -R5 ;  /* 0x000000006d027223 */ /* 0x000fe20000010805 */
[----:B------:R-:W-:-:S05]  /*107e0*/  IMAD.MOV.U32 R178, RZ, RZ, R110 ;  /* 0x000000ffffb27224 */ /* 0x000fca00078e006e */
[----:B------:R-:W-:Y:S01]  /*107f0*/  HMMA.16816.F32.BF16 R52, R8, R24, R32 ;  /* 0x000000180834723c */ /* 0x000fe20000041820 */
[----:B------:R1:W-:Y:S01]  /*10800*/  MUFU.EX2 R110, R2 ;  /* 0x00000002006e7308 */ /* 0x0003e20000000800 */
[----:B------:R-:W-:-:S06]  /*10810*/  FFMA.FTZ R4, R108, R0, -R5 ;  /* 0x000000006c047223 */ /* 0x000fcc0000010805 */
[C---:B------:R-:W-:Y:S01]  /*10820*/  HMMA.16816.F32.BF16 R32, R8.reuse, R26, R28 ;  /* 0x0000001a0820723c */ /* 0x040fe2000004181c */
[----:B------:R-:W3:Y:S07]  /*10830*/  LDSM.16.MT88.4 R24, [R168+0xe800] ;  /* 0x00e80000a818783b */ /* 0x000eee0000004200 */
[----:B--2---:R-:W-:Y:S01]  /*10840*/  HMMA.16816.F32.BF16 R56, R8, R20, R56 ;  /* 0x000000140838723c */ /* 0x004fe20000041838 */
[----:B-1----:R-:W-:-:S07]  /*10850*/  FFMA.FTZ R2, R101, R0, -R5 ;  /* 0x0000000065027223 */ /* 0x002fce0000010805 */
[----:B------:R-:W-:Y:S01]  /*10860*/  HMMA.16816.F32.BF16 R44, R8, R22, R44 ;  /* 0x00000016082c723c */ /* 0x000fe2000004182c */
[----:B------:R-:W1:Y:S01]  /*10870*/  LDSM.16.MT88.4 R20, [R37+0xe800] ;  /* 0x00e800002514783b */ /* 0x000e620000004200 */
[----:B------:R2:W4:Y:S04]  /*10880*/  MUFU.EX2 R113, R4 ;  /* 0x0000000400717308 */ /* 0x0005280000000800 */
[----:B------:R5:W-:Y:S01]  /*10890*/  MUFU.EX2 R114, R2 ;  /* 0x0000000200727308 */ /* 0x000be20000000800 */
[-C--:B------:R-:W-:Y:S01]  /*108a0*/  FFMA.FTZ R6, R203, R0.reuse, -R3 ;  /* 0x00000000cb067223 */ /* 0x080fe20000010803 */
        /* <DEDUP_REMOVED lines=8> */
[----:B------:R2:W4:Y:S01]  /*10930*/  MUFU.EX2 R112, R2 ;  /* 0x0000000200707308 */ /* 0x0005220000000800 */
[C---:B------:R-:W-:Y:S01]  /*10940*/  HMMA.16816.F32.BF16 R68, R8.reuse, R40, R60 ;  /* 0x000000280844723c */ /* 0x040fe2000004183c */
[----:B------:R-:W1:Y:S07]  /*10950*/  LDSM.16.MT88.4 R60, [R36+0x4800] ;  /* 0x00480000243c783b */ /* 0x000e6e0000004200 */
[C---:B------:R-:W-:Y:S08]  /*10960*/  HMMA.16816.F32.BF16 R72, R8.reuse, R42, R72 ;  /* 0x0000002a0848723c */ /* 0x040ff00000041848 */
[C---:B------:R-:W-:Y:S08]  /*10970*/  HMMA.16816.F32.BF16 R40, R8.reuse, R16, R48 ;  /* 0x000000100828723c */ /* 0x040ff00000041830 */
[----:B------:R-:W-:Y:S01]  /*10980*/  HMMA.16816.F32.BF16 R12, R8, R18, R12 ;  /* 0x00000012080c723c */ /* 0x000fe2000004180c */
[----:B------:R-:W-:Y:S01]  /*10990*/  F2FP.BF16.F32.PACK_AB R8, R113, R110 ;  /* 0x0000006e7108723e */ /* 0x000fe200000010ff */
[----:B------:R-:W1:Y:S01]  /*109a0*/  LDSM.16.MT88.4 R16, [R38+0x4800] ;  /* 0x004800002610783b */ /* 0x000e620000004200 */
[----:B-----5:R-:W-:-:S02]  /*109b0*/  F2FP.BF16.F32.PACK_AB R10, R115, R114 ;  /* 0x00000072730a723e */ /* 0x020fc400000010ff */
[----:B---3--:R-:W-:Y:S01]  /*109c0*/  F2FP.BF16.F32.PACK_AB R9, R109, R108 ;  /* 0x0000006c6d09723e */ /* 0x008fe200000010ff */
[-CC-:B--2---:R-:W-:Y:S01]  /*109d0*/  FFMA.FTZ R2, R97, R0.reuse, -R5.reuse ;  /* 0x0000000061027223 */ /* 0x184fe20000010805 */
[----:B----4-:R-:W-:Y:S01]  /*109e0*/  F2FP.BF16.F32.PACK_AB R11, R112, R111 ;  /* 0x0000006f700b723e */ /* 0x010fe200000010ff */
[-C--:B------:R-:W-:Y:S01]  /*109f0*/  FFMA.FTZ R4, R96, R0.reuse, -R5 ;  /* 0x0000000060047223 */ /* 0x080fe20000010805 */
[----:B------:R-:W-:Y:S02]  /*10a00*/  IMAD.MOV.U32 R240, RZ, RZ, R106 ;  /* 0x000000fffff07224 */ /* 0x000fe400078e006a */
[----:B------:R-:W-:Y:S02]  /*10a10*/  IMAD.MOV.U32 R172, RZ, RZ, R104 ;  /* 0x000000ffffac7224 */ /* 0x000fe400078e0068 */
[-C--:B------:R-:W-:Y:S01]  /*10a20*/  FFMA.FTZ R6, R206, R0.reuse, -R3 ;  /* 0x00000000ce067223 */ /* 0x080fe20000010803 */
[----:B------:R-:W-:Y:S01]  /*10a30*/  IMAD.MOV.U32 R176, RZ, RZ, R105 ;  /* 0x000000ffffb07224 */ /* 0x000fe200078e0069 */
[C---:B------:R-:W-:Y:S01]  /*10a40*/  HMMA.16816.F32.BF16 R28, R8.reuse, R24, R56 ;  /* 0x00000018081c723c */ /* 0x040fe20000041838 */
[----:B------:R2:W-:Y:S01]  /*10a50*/  MUFU.EX2 R102, R2 ;  /* 0x0000000200667308 */ /* 0x0005e20000000800 */
[----:B------:R-:W-:Y:S06]  /*10a60*/  LDSM.16.MT88.4 R48, [R37+0xf000] ;  /* 0x00f000002530783b */ /* 0x000fec0000004200 */
[C---:B-1----:R-:W-:Y:S08]  /*10a70*/  HMMA.16816.F32.BF16 R52, R8.reuse, R20, R52 ;  /* 0x000000140834723c */ /* 0x042ff00000041834 */
[----:B------:R-:W-:Y:S01]  /*10a80*/  HMMA.16816.F32.BF16 R56, R8, R22, R32 ;  /* 0x000000160838723c */ /* 0x000fe20000041820 */
[----:B------:R-:W1:Y:S01]  /*10a90*/  LDSM.16.MT88.4 R20, [R168+0xf000] ;  /* 0x00f00000a814783b */ /* 0x000e620000004200 */
[-CC-:B--2---:R-:W-:Y:S01]  /*10aa0*/  FFMA.FTZ R2, R94, R0.reuse, -R5.reuse ;  /* 0x000000005e027223 */ /* 0x184fe20000010805 */
[----:B------:R2:W3:Y:S04]  /*10ab0*/  MUFU.EX2 R104, R4 ;  /* 0x0000000400687308 */ /* 0x0004e80000000800 */
[----:B------:R4:W-:Y:S01]  /*10ac0*/  MUFU.EX2 R106, R2 ;  /* 0x00000002006a7308 */ /* 0x0009e20000000800 */
[-C--:B--2---:R-:W-:Y:S01]  /*10ad0*/  FFMA.FTZ R4, R92, R0.reuse, -R5 ;  /* 0x000000005c047223 */ /* 0x084fe20000010805 */
[----:B----4-:R-:W-:-:S03]  /*10ae0*/  FFMA.FTZ R2, R99, R0, -R3 ;  /* 0x0000000063027223 */ /* 0x010fc60000010803 */
[----:B------:R2:W4:Y:S04]  /*10af0*/  MUFU.EX2 R107, R4 ;  /* 0x00000004006b7308 */ /* 0x0005280000000800 */
[----:B------:R5:W-:Y:S01]  /*10b00*/  MUFU.EX2 R100, R2 ;  /* 0x0000000200647308 */ /* 0x000be20000000800 */
[----:B------:R-:W-:Y:S03]  /*10b10*/  HMMA.16816.F32.BF16 R24, R8, R26, R44 ;  /* 0x0000001a0818723c */ /* 0x000fe6000004182c */
[----:B------:R-:W1:Y:S01]  /*10b20*/  MUFU.EX2 R101, R6 ;  /* 0x0000000600657308 */ /* 0x000e620000000800 */
[-CC-:B--2---:R-:W-:Y:S01]  /*10b30*/  FFMA.FTZ R4, R98, R0.reuse, -R3.reuse ;  /* 0x0000000062047223 */ /* 0x184fe20000010803 */
[----:B-----5:R-:W-:-:S03]  /*10b40*/  FFMA.FTZ R2, R95, R0, -R3 ;  /* 0x000000005f027223 */ /* 0x020fc60000010803 */
[----:B------:R-:W-:Y:S04]  /*10b50*/  MUFU.EX2 R105, R4 ;  /* 0x0000000400697308 */ /* 0x000fe80000000800 */
[----:B------:R2:W5:Y:S01]  /*10b60*/  MUFU.EX2 R103, R2 ;  /* 0x0000000200677308 */ /* 0x0005620000000800 */
[C---:B------:R-:W-:Y:S08]  /*10b70*/  HMMA.16816.F32.BF16 R68, R8.reuse, R60, R68 ;  /* 0x0000003c0844723c */ /* 0x040ff00000041844 */
[C---:B------:R-:W-:Y:S01]  /*10b80*/  HMMA.16816.F32.BF16 R72, R8.reuse, R62, R72 ;  /* 0x0000003e0848723c */ /* 0x040fe20000041848 */
[----:B------:R-:W5:Y:S07]  /*10b90*/  LDSM.16.MT88.4 R60, [R36+0x5000] ;  /* 0x00500000243c783b */ /* 0x000f6e0000004200 */
[C---:B------:R-:W-:Y:S08]  /*10ba0*/  HMMA.16816.F32.BF16 R76, R8.reuse, R16, R40 ;  /* 0x00000010084c723c */ /* 0x040ff00000041828 */
[----:B------:R-:W-:Y:S01]  /*10bb0*/  HMMA.16816.F32.BF16 R44, R8, R18, R12 ;  /* 0x00000012082c723c */ /* 0x000fe2000004180c */
[----:B---3--:R-:W-:Y:S01]  /*10bc0*/  F2FP.BF16.F32.PACK_AB R8, R104, R102 ;  /* 0x000000666808723e */ /* 0x008fe200000010ff */
[----:B------:R-:W3:Y:S01]  /*10bd0*/  LDSM.16.MT88.4 R12, [R38+0x5000] ;  /* 0x00500000260c783b */ /* 0x000ee20000004200 */
[----:B----4-:R-:W-:-:S02]  /*10be0*/  F2FP.BF16.F32.PACK_AB R10, R107, R106 ;  /* 0x0000006a6b0a723e */ /* 0x010fc400000010ff */
[----:B-1----:R-:W-:Y:S01]  /*10bf0*/  F2FP.BF16.F32.PACK_AB R9, R101, R100 ;  /* 0x000000646509723e */ /* 0x002fe200000010ff */
[-CC-:B--2---:R-:W-:Y:S01]  /*10c00*/  FFMA.FTZ R2, R212, R0.reuse, -R5.reuse ;  /* 0x00000000d4027223 */ /* 0x184fe20000010805 */
[----:B-----5:R-:W-:Y:S01]  /*10c10*/  F2FP.BF16.F32.PACK_AB R11, R103, R105 ;  /* 0x00000069670b723e */ /* 0x020fe200000010ff */
[----:B------:R-:W-:Y:S06]  /*10c20*/  LDSM.16.MT88.4 R16, [R37+0xf800] ;  /* 0x00f800002510783b */ /* 0x000fec0000004200 */
[----:B------:R-:W-:Y:S01]  /*10c30*/  HMMA.16816.F32.BF16 R40, R8, R20, R28 ;  /* 0x000000140828723c */ /* 0x000fe2000004181c */
[----:B------:R1:W-:Y:S01]  /*10c40*/  MUFU.EX2 R96, R2 ;  /* 0x0000000200607308 */ /* 0x0003e20000000800 */
[----:B------:R-:W-:-:S06]  /*10c50*/  FFMA.FTZ R4, R93, R0, -R5 ;  /* 0x000000005d047223 */ /* 0x000fcc0000010805 */
[----:B------:R-:W-:Y:S01]  /*10c60*/  HMMA.16816.F32.BF16 R32, R8, R22, R24 ;  /* 0x000000160820723c */ /* 0x000fe20000041818 */
[----:B------:R-:W2:Y:S01]  /*10c70*/  LDSM.16.MT88.4 R20, [R168+0xf800] ;  /* 0x00f80000a814783b */ /* 0x000ea20000004200 */
[----:B------:R4:W5:Y:S01]  /*10c80*/  MUFU.EX2 R97, R4 ;  /* 0x0000000400617308 */ /* 0x0009620000000800 */
        /* <DEDUP_REMOVED lines=9> */
[----:B------:R-:W-:Y:S01]  /*10d20*/  HMMA.16816.F32.BF16 R28, R8, R48, R52 ;  /* 0x00000030081c723c */ /* 0x000fe20000041834 */
[----:B------:R-:W2:Y:S02]  /*10d30*/  LDSM.16.MT88.4 R52, [R36+0x5800] ;  /* 0x005800002434783b */ /* 0x000ea40000004200 */
[----:B------:R-:W-:Y:S01]  /*10d40*/  MUFU.EX2 R95, R4 ;  /* 0x00000004005f7308 */ /* 0x000fe20000000800 */
[----:B-1----:R-:W-:-:S04]  /*10d50*/  FFMA.FTZ R2, R214, R0, -R3 ;  /* 0x00000000d6027223 */ /* 0x002fc80000010803 */
[C---:B------:R-:W-:Y:S01]  /*10d60*/  HMMA.16816.F32.BF16 R24, R8.reuse, R50, R56 ;  /* 0x000000320818723c */ /* 0x040fe20000041838 */
[----:B------:R-:W1:Y:S01]  /*10d70*/  LDSM.16.MT88.4 R56, [R38+0x5800] ;  /* 0x005800002638783b */ /* 0x000e620000004200 */
[----:B------:R4:W4:Y:S06]  /*10d80*/  MUFU.EX2 R93, R2 ;  /* 0x00000002005d7308 */ /* 0x00092c0000000800 */
[C---:B------:R-:W-:Y:S08]  /*10d90*/  HMMA.16816.F32.BF16 R48, R8.reuse, R60, R68 ;  /* 0x0000003c0830723c */ /* 0x040ff00000041844 */
[C---:B------:R-:W-:Y:S08]  /*10da0*/  HMMA.16816.F32.BF16 R72, R8.reuse, R62, R72 ;  /* 0x0000003e0848723c */ /* 0x040ff00000041848 */
[C---:B---3--:R-:W-:Y:S08]  /*10db0*/  HMMA.16816.F32.BF16 R76, R8.reuse, R12, R76 ;  /* 0x0000000c084c723c */ /* 0x048ff0000004184c */
[----:B------:R-:W-:Y:S01]  /*10dc0*/  HMMA.16816.F32.BF16 R68, R8, R14, R44 ;  /* 0x0000000e0844723c */ /* 0x000fe2000004182c */
[----:B-----5:R-:W-:Y:S01]  /*10dd0*/  F2FP.BF16.F32.PACK_AB R8, R97, R96 ;  /* 0x000000606108723e */ /* 0x020fe200000010ff */
[--C-:B----4-:R-:W-:Y:S01]  /*10de0*/  FFMA.FTZ R2, R220, R0, -R5.reuse ;  /* 0x00000000dc027223 */ /* 0x110fe20000010805 */
[----:B------:R-:W-:Y:S01]  /*10df0*/  F2FP.BF16.F32.PACK_AB R10, R99, R98 ;  /* 0x00000062630a723e */ /* 0x000fe200000010ff */
[----:B------:R-:W-:Y:S01]  /*10e00*/  FFMA.FTZ R4, R89, R0, -R5 ;  /* 0x0000000059047223 */ /* 0x000fe20000010805 */
[----:B------:R-:W-:-:S02]  /*10e10*/  F2FP.BF16.F32.PACK_AB R9, R94, R92 ;  /* 0x0000005c5e09723e */ /* 0x000fc400000010ff */
[----:B------:R-:W-:Y:S01]  /*10e20*/  F2FP.BF16.F32.PACK_AB R11, R93, R95 ;  /* 0x0000005f5d0b723e */ /* 0x000fe200000010ff */
[-C--:B------:R-:W-:Y:S01]  /*10e30*/  FFMA.FTZ R6, R237, R0.reuse, -R3 ;  /* 0x00000000ed067223 */ /* 0x080fe20000010803 */
[----:B------:R-:W-:Y:S01]  /*10e40*/  FFMA.FTZ R7, R172, R7, R184 ;  /* 0x00000007ac077223 */ /* 0x000fe200000100b8 */
[----:B------:R-:W-:Y:S04]  /*10e50*/  LDSM.16.MT88.4 R12, [R37+0x10000] ;  /* 0x01000000250c783b */ /* 0x000fe80000004200 */
[C---:B--2---:R-:W-:Y:S01]  /*10e60*/  HMMA.16816.F32.BF16 R80, R8.reuse, R20, R40 ;  /* 0x000000140850723c */ /* 0x044fe20000041828 */
[----:B------:R2:W-:Y:S07]  /*10e70*/  MUFU.EX2 R88, R2 ;  /* 0x0000000200587308 */ /* 0x0005ee0000000800 */
[C---:B------:R-:W-:Y:S08]  /*10e80*/  HMMA.16816.F32.BF16 R40, R8.reuse, R16, R28 ;  /* 0x000000100828723c */ /* 0x040ff0000004181c */
[----:B------:R-:W-:Y:S01]  /*10e90*/  HMMA.16816.F32.BF16 R28, R8, R18, R24 ;  /* 0x00000012081c723c */ /* 0x000fe20000041818 */
[----:B------:R-:W3:Y:S01]  /*10ea0*/  LDSM.16.MT88.4 R16, [R168+0x10000] ;  /* 0x01000000a810783b */ /* 0x000ee20000004200 */
[-CC-:B--2---:R-:W-:Y:S01]  /*10eb0*/  FFMA.FTZ R2, R228, R0.reuse, -R5.reuse ;  /* 0x00000000e4027223 */ /* 0x184fe20000010805 */
[----:B------:R2:W4:Y:S02]  /*10ec0*/  MUFU.EX2 R90, R4 ;  /* 0x00000004005a7308 */ /* 0x0005240000000800 */
[----:B------:R-:W5:Y:S01]  /*10ed0*/  LDSM.16.MT88.4 R24, [R36+0x6000] ;  /* 0x006000002418783b */ /* 0x000f620000004200 */
[----:B--2---:R-:W-:-:S02]  /*10ee0*/  FFMA.FTZ R4, R91, R0, -R5 ;  /* 0x000000005b047223 */ /* 0x004fc40000010805 */
[----:B------:R2:W-:Y:S04]  /*10ef0*/  MUFU.EX2 R91, R2 ;  /* 0x00000002005b7308 */ /* 0x0005e80000000800 */
[----:B------:R1:W4:Y:S01]  /*10f00*/  MUFU.EX2 R89, R4 ;  /* 0x0000000400597308 */ /* 0x0003220000000800 */
[----:B--2---:R-:W-:-:S04]  /*10f10*/  FFMA.FTZ R2, R238, R0, -R3 ;  /* 0x00000000ee027223 */ /* 0x004fc80000010803 */
[----:B------:R2:W-:Y:S01]  /*10f20*/  MUFU.EX2 R84, R2 ;  /* 0x0000000200547308 */ /* 0x0005e20000000800 */
[----:B-1----:R-:W-:-:S03]  /*10f30*/  FFMA.FTZ R4, R231, R0, -R3 ;  /* 0x00000000e7047223 */ /* 0x002fc60000010803 */
[----:B------:R-:W1:Y:S04]  /*10f40*/  MUFU.EX2 R87, R6 ;  /* 0x0000000600577308 */ /* 0x000e680000000800 */
[----:B------:R-:W-:Y:S01]  /*10f50*/  MUFU.EX2 R85, R4 ;  /* 0x0000000400557308 */ /* 0x000fe20000000800 */
[----:B--2---:R-:W-:-:S04]  /*10f60*/  FFMA.FTZ R2, R236, R0, -R3 ;  /* 0x00000000ec027223 */ /* 0x004fc80000010803 */
[----:B------:R2:W3:Y:S01]  /*10f70*/  MUFU.EX2 R86, R2 ;  /* 0x0000000200567308 */ /* 0x0004e20000000800 */
[C---:B------:R-:W-:Y:S08]  /*10f80*/  HMMA.16816.F32.BF16 R60, R8.reuse, R22, R32 ;  /* 0x00000016083c723c */ /* 0x040ff00000041820 */
[C---:B------:R-:W-:Y:S08]  /*10f90*/  HMMA.16816.F32.BF16 R32, R8.reuse, R52, R48 ;  /* 0x000000340820723c */ /* 0x040ff00000041830 */
[----:B------:R-:W-:Y:S01]  /*10fa0*/  HMMA.16816.F32.BF16 R44, R8, R54, R72 ;  /* 0x00000036082c723c */ /* 0x000fe20000041848 */
[----:B--2---:R-:W-:-:S07]  /*10fb0*/  FFMA.FTZ R2, R178, R39, R189 ;  /* 0x00000027b2027223 */ /* 0x004fce00000100bd */
[C---:B------:R-:W-:Y:S01]  /*10fc0*/  HMMA.16816.F32.BF16 R76, R8.reuse, R56, R76 ;  /* 0x00000038084c723c */ /* 0x040fe2000004184c */
[----:B------:R-:W-:Y:S01]  /*10fd0*/  FADD.FTZ R20, R187, R2 ;  /* 0x00000002bb147221 */ /* 0x000fe20000010000 */
[-CC-:B------:R-:W-:Y:S01]  /*10fe0*/  FFMA.FTZ R2, R244, R0.reuse, -R5.reuse ;  /* 0x00000000f4027223 */ /* 0x180fe20000010805 */
[-C--:B------:R-:W-:Y:S01]  /*10ff0*/  FFMA.FTZ R4, R204, R0.reuse, -R5 ;  /* 0x00000000cc047223 */ /* 0x080fe20000010805 */
[----:B------:R-:W-:Y:S01]  /*11000*/  FFMA.FTZ R6, R249, R0, -R3 ;  /* 0x00000000f9067223 */ /* 0x000fe20000010803 */
[----:B------:R-:W2:Y:S03]  /*11010*/  LDSM.16.MT88.4 R48, [R38+0x6000] ;  /* 0x006000002630783b */ /* 0x000ea60000004200 */
[----:B------:R-:W-:Y:S01]  /*11020*/  HMMA.16816.F32.BF16 R52, R8, R58, R68 ;  /* 0x0000003a0834723c */ /* 0x000fe20000041844 */
[----:B----4-:R-:W-:Y:S02]  /*11030*/  F2FP.BF16.F32.PACK_AB R8, R90, R88 ;  /* 0x000000585a08723e */ /* 0x010fe400000010ff */
[----:B------:R-:W-:-:S02]  /*11040*/  F2FP.BF16.F32.PACK_AB R10, R89, R91 ;  /* 0x0000005b590a723e */ /* 0x000fc400000010ff */
[----:B-1----:R-:W-:Y:S02]  /*11050*/  F2FP.BF16.F32.PACK_AB R9, R87, R84 ;  /* 0x000000545709723e */ /* 0x002fe400000010ff */
[----:B---3--:R-:W-:-:S07]  /*11060*/  F2FP.BF16.F32.PACK_AB R11, R86, R85 ;  /* 0x00000055560b723e */ /* 0x008fce00000010ff */
[----:B------:R-:W-:Y:S01]  /*11070*/  HMMA.16816.F32.BF16 R68, R8, R16, R80 ;  /* 0x000000100844723c */ /* 0x000fe20000041850 */
[----:B------:R1:W-:Y:S04]  /*11080*/  MUFU.EX2 R82, R2 ;  /* 0x0000000200527308 */ /* 0x0003e80000000800 */
[----:B------:R3:W4:Y:S01]  /*11090*/  MUFU.EX2 R80, R4 ;  /* 0x0000000400507308 */ /* 0x0007220000000800 */
[----:B-1----:R-:W-:-:S04]  /*110a0*/  FFMA.FTZ R2, R239, R0, -R5 ;  /* 0x00000000ef027223 */ /* 0x002fc80000010805 */
[----:B------:R1:W-:Y:S01]  /*110b0*/  MUFU.EX2 R81, R2 ;  /* 0x0000000200517308 */ /* 0x0003e20000000800 */
[----:B---3--:R-:W-:-:S03]  /*110c0*/  FFMA.FTZ R4, R205, R0, -R5 ;  /* 0x00000000cd047223 */ /* 0x008fc60000010805 */
[----:B------:R3:W-:Y:S04]  /*110d0*/  MUFU.EX2 R75, R6 ;  /* 0x00000006004b7308 */ /* 0x0007e80000000800 */
[----:B------:R5:W4:Y:S01]  /*110e0*/  MUFU.EX2 R83, R4 ;  /* 0x0000000400537308 */ /* 0x000b220000000800 */
[----:B-1----:R-:W-:-:S04]  /*110f0*/  FFMA.FTZ R2, R246, R0, -R3 ;  /* 0x00000000f6027223 */ /* 0x002fc80000010803 */
[----:B------:R1:W4:Y:S01]  /*11100*/  MUFU.EX2 R73, R2 ;  /* 0x0000000200497308 */ /* 0x0003220000000800 */
[----:B---3--:R-:W-:Y:S01]  /*11110*/  FADD.FTZ R6, R196, R20 ;  /* 0x00000014c4067221 */ /* 0x008fe20000010000 */
[----:B------:R-:W-:Y:S01]  /*11120*/  HMMA.16816.F32.BF16 R56, R8, R12, R40 ;  /* 0x0000000c0838723c */ /* 0x000fe20000041828 */
[----:B------:R-:W-:Y:S01]  /*11130*/  LDSM.16.MT88.4 R20, [R38+0x6800] ;  /* 0x006800002614783b */ /* 0x000fe20000004200 */
[----:B-----5:R-:W-:-:S04]  /*11140*/  FFMA.FTZ R4, R245, R0, -R3 ;  /* 0x00000000f5047223 */ /* 0x020fc80000010803 */
[----:B------:R3:W-:Y:S01]  /*11150*/  MUFU.EX2 R72, R4 ;  /* 0x0000000400487308 */ /* 0x0007e20000000800 */
[----:B-1----:R-:W-:-:S04]  /*11160*/  FADD.FTZ R2, R195, R7 ;  /* 0x00000007c3027221 */ /* 0x002fc80000010000 */
[----:B------:R-:W-:Y:S01]  /*11170*/  FADD.FTZ R2, R197, R2 ;  /* 0x00000002c5027221 */ /* 0x000fe20000010000 */
        /* <DEDUP_REMOVED lines=26> */
[C---:B------:R-:W-:Y:S01]  /*11320*/  HMMA.16816.F32.BF16 R40, R8.reuse, R14, R28 ;  /* 0x0000000e0828723c */ /* 0x040fe2000004181c */
[----:B------:R-:W1:Y:S01]  /*11330*/  LDSM.16.MT88.4 R12, [R36+0x6800] ;  /* 0x00680000240c783b */ /* 0x000e620000004200 */
[----:B------:R-:W-:Y:S01]  /*11340*/  FADD.FTZ R4, R156, R4 ;  /* 0x000000049c047221 */ /* 0x000fe20000010000 */
[----:B------:R-:W-:Y:S01]  /*11350*/  FADD.FTZ R2, R66, R2 ;  /* 0x0000000242027221 */ /* 0x000fe20000010000 */
[----:B------:R-:W-:Y:S01]  /*11360*/  FFMA.FTZ R7, R247, R0, -R3 ;  /* 0x00000000f7077223 */ /* 0x000fe20000010803 */
[----:B------:R-:W3:Y:S01]  /*11370*/  LDSM.16.MT88.4 R28, [R168+0x10800] ;  /* 0x01080000a81c783b */ /* 0x000ee20000004200 */
[----:B------:R-:W-:Y:S01]  /*11380*/  FADD.FTZ R4, R157, R4 ;  /* 0x000000049d047221 */ /* 0x000fe20000010000 */
[----:B------:R-:W-:Y:S01]  /*11390*/  FADD.FTZ R2, R65, R2 ;  /* 0x0000000241027221 */ /* 0x000fe20000010000 */
[C---:B------:R-:W-:Y:S08]  /*113a0*/  HMMA.16816.F32.BF16 R32, R8.reuse, R24, R32 ;  /* 0x000000180820723c */ /* 0x040ff00000041820 */
[C---:B------:R-:W-:Y:S01]  /*113b0*/  HMMA.16816.F32.BF16 R44, R8.reuse, R26, R44 ;  /* 0x0000001a082c723c */ /* 0x040fe2000004182c */
[----:B------:R-:W-:Y:S01]  /*113c0*/  FADD.FTZ R4, R155, R4 ;  /* 0x000000049b047221 */ /* 0x000fe20000010000 */
[----:B------:R-:W-:Y:S01]  /*113d0*/  FADD.FTZ R2, R67, R2 ;  /* 0x0000000243027221 */ /* 0x000fe20000010000 */
[----:B------:R-:W5:Y:S05]  /*113e0*/  MUFU.EX2 R74, R7 ;  /* 0x00000007004a7308 */ /* 0x000f6a0000000800 */
[----:B------:R-:W-:Y:S01]  /*113f0*/  HMMA.16816.F32.BF16 R60, R8, R18, R60 ;  /* 0x00000012083c723c */ /* 0x000fe2000004183c */
[----:B------:R-:W-:Y:S01]  /*11400*/  FADD.FTZ R4, R158, R4 ;  /* 0x000000049e047221 */ /* 0x000fe20000010000 */
[----:B------:R-:W-:Y:S01]  /*11410*/  FADD.FTZ R2, R154, R2 ;  /* 0x000000029a027221 */ /* 0x000fe20000010000 */
[----:B------:R-:W3:Y:S02]  /*11420*/  LDSM.16.MT88.4 R16, [R37+0x10800] ;  /* 0x010800002510783b */ /* 0x000ee40000004200 */
[----:B------:R-:W-:Y:S01]  /*11430*/  FADD.FTZ R4, R148, R4 ;  /* 0x0000000494047221 */ /* 0x000fe20000010000 */
[----:B------:R-:W-:-:S02]  /*11440*/  FADD.FTZ R2, R146, R2 ;  /* 0x0000000292027221 */ /* 0x000fc40000010000 */
[----:B--2---:R-:W-:Y:S01]  /*11450*/  HMMA.16816.F32.BF16 R76, R8, R48, R76 ;  /* 0x00000030084c723c */ /* 0x004fe2000004184c */
[----:B------:R-:W-:Y:S01]  /*11460*/  FADD.FTZ R4, R151, R4 ;  /* 0x0000000497047221 */ /* 0x000fe20000010000 */
[----:B------:R-:W-:-:S06]  /*11470*/  FADD.FTZ R2, R147, R2 ;  /* 0x0000000293027221 */ /* 0x000fcc0000010000 */
[----:B------:R-:W-:Y:S01]  /*11480*/  HMMA.16816.F32.BF16 R52, R8, R50, R52 ;  /* 0x000000320834723c */ /* 0x000fe20000041834 */
[----:B------:R-:W-:Y:S01]  /*11490*/  FADD.FTZ R4, R152, R4 ;  /* 0x0000000498047221 */ /* 0x000fe20000010000 */
[----:B------:R-:W-:Y:S01]  /*114a0*/  FADD.FTZ R2, R150, R2 ;  /* 0x0000000296027221 */ /* 0x000fe20000010000 */
[----:B------:R-:W-:Y:S01]  /*114b0*/  FFMA.FTZ R6, R176, R0, -R5 ;  /* 0x00000000b0067223 */ /* 0x000fe20000010805 */
[----:B------:R-:W-:Y:S01]  /*114c0*/  LDSM.16.MT88.4 R24, [R168+0x11000] ;  /* 0x01100000a818783b */ /* 0x000fe20000004200 */
[----:B------:R-:W-:Y:S01]  /*114d0*/  FADD.FTZ R4, R153, R4 ;  /* 0x0000000499047221 */ /* 0x000fe20000010000 */
[----:B------:R-:W-:Y:S01]  /*114e0*/  FADD.FTZ R2, R149, R2 ;  /* 0x0000000295027221 */ /* 0x000fe20000010000 */
[----:B----4-:R-:W-:Y:S01]  /*114f0*/  F2FP.BF16.F32.PACK_AB R8, R80, R82 ;  /* 0x000000525008723e */ /* 0x010fe200000010ff */
[----:B------:R-:W-:Y:S01]  /*11500*/  LDSM.16.MT88.4 R160, [R168+0x11800] ;  /* 0x01180000a8a0783b */ /* 0x000fe20000004200 */
[----:B------:R-:W-:Y:S01]  /*11510*/  FADD.FTZ R4, R141, R4 ;  /* 0x000000048d047221 */ /* 0x000fe20000010000 */
[----:B------:R-:W-:Y:S01]  /*11520*/  FADD.FTZ R2, R139, R2 ;  /* 0x000000028b027221 */ /* 0x000fe20000010000 */
[----:B------:R-:W-:-:S02]  /*11530*/  F2FP.BF16.F32.PACK_AB R10, R83, R81 ;  /* 0x00000051530a723e */ /* 0x000fc400000010ff */
[----:B------:R-:W-:Y:S01]  /*11540*/  F2FP.BF16.F32.PACK_AB R9, R75, R73 ;  /* 0x000000494b09723e */ /* 0x000fe200000010ff */
[----:B------:R-:W-:Y:S01]  /*11550*/  FADD.FTZ R4, R143, R4 ;  /* 0x000000048f047221 */ /* 0x000fe20000010000 */
[----:B-----5:R-:W-:Y:S01]  /*11560*/  F2FP.BF16.F32.PACK_AB R11, R74, R72 ;  /* 0x000000484a0b723e */ /* 0x020fe200000010ff */
[----:B------:R-:W-:Y:S01]  /*11570*/  FADD.FTZ R2, R138, R2 ;  /* 0x000000028a027221 */ /* 0x000fe20000010000 */
[----:B------:R2:W-:Y:S01]  /*11580*/  MUFU.EX2 R51, R6 ;  /* 0x0000000600337308 */ /* 0x0005e20000000800 */
[----:B------:R-:W-:Y:S01]  /*11590*/  FADD.FTZ R4, R144, R4 ;  /* 0x0000000490047221 */ /* 0x000fe20000010000 */
[-CC-:B------:R-:W-:Y:S01]  /*115a0*/  FFMA.FTZ R7, R250, R0.reuse, -R5.reuse ;  /* 0x00000000fa077223 */ /* 0x180fe20000010805 */
[----:B------:R-:W-:Y:S01]  /*115b0*/  FADD.FTZ R2, R140, R2 ;  /* 0x000000028c027221 */ /* 0x000fe20000010000 */
[----:B------:R-:W-:Y:S01]  /*115c0*/  LDSM.16.MT88.4 R152, [R37+0x11800] ;  /* 0x011800002598783b */ /* 0x000fe20000004200 */
[----:B-1----:R-:W-:Y:S01]  /*115d0*/  HMMA.16816.F32.BF16 R32, R8, R12, R32 ;  /* 0x0000000c0820723c */ /* 0x002fe20000041820 */
[----:B------:R-:W-:Y:S01]  /*115e0*/  FADD.FTZ R4, R145, R4 ;  /* 0x0000000491047221 */ /* 0x000fe20000010000 */
[----:B------:R-:W-:Y:S01]  /*115f0*/  FFMA.FTZ R12, R213, R0, -R5 ;  /* 0x00000000d50c7223 */ /* 0x000fe20000010805 */
[----:B------:R-:W-:-:S05]  /*11600*/  FADD.FTZ R2, R142, R2 ;  /* 0x000000028e027221 */ /* 0x000fca0000010000 */
[C---:B------:R-:W-:Y:S01]  /*11610*/  HMMA.16816.F32.BF16 R44, R8.reuse, R14, R44 ;  /* 0x0000000e082c723c */ /* 0x040fe2000004182c */
[----:B------:R-:W-:Y:S01]  /*11620*/  FADD.FTZ R4, R131, R4 ;  /* 0x0000000483047221 */ /* 0x000fe20000010000 */
[----:B------:R-:W-:Y:S01]  /*11630*/  FADD.FTZ R2, R127, R2 ;  /* 0x000000027f027221 */ /* 0x000fe20000010000 */
[----:B------:R1:W4:Y:S01]  /*11640*/  MUFU.EX2 R66, R12 ;  /* 0x0000000c00427308 */ /* 0x0003220000000800 */
[-C--:B--2---:R-:W-:Y:S01]  /*11650*/  FFMA.FTZ R6, R207, R0.reuse, -R5 ;  /* 0x00000000cf067223 */ /* 0x084fe20000010805 */
[----:B------:R-:W-:Y:S01]  /*11660*/  FADD.FTZ R4, R132, R4 ;  /* 0x0000000484047221 */ /* 0x000fe20000010000 */
[----:B------:R-:W-:Y:S01]  /*11670*/  FADD.FTZ R2, R129, R2 ;  /* 0x0000000281027221 */ /* 0x000fe20000010000 */
[----:B------:R2:W-:Y:S01]  /*11680*/  MUFU.EX2 R65, R7 ;  /* 0x0000000700417308 */ /* 0x0005e20000000800 */
[----:B---3--:R-:W-:Y:S01]  /*11690*/  HMMA.16816.F32.BF16 R68, R8, R28, R68 ;  /* 0x0000001c0844723c */ /* 0x008fe20000041844 */
[----:B------:R-:W-:Y:S01]  /*116a0*/  FADD.FTZ R4, R136, R4 ;  /* 0x0000000488047221 */ /* 0x000fe20000010000 */
[----:B------:R-:W-:Y:S01]  /*116b0*/  FADD.FTZ R2, R130, R2 ;  /* 0x0000000282027221 */ /* 0x000fe20000010000 */
[----:B------:R-:W-:Y:S04]  /*116c0*/  LDSM.16.MT88.4 R144, [R36+0x7800] ;  /* 0x007800002490783b */ /* 0x000fe80000004200 */
[----:B-1----:R-:W1:Y:S01]  /*116d0*/  LDSM.16.MT88.4 R12, [R36+0x7000] ;  /* 0x00700000240c783b */ /* 0x002e620000004200 */
[----:B------:R3:W5:Y:S01]  /*116e0*/  MUFU.EX2 R67, R6 ;  /* 0x0000000600437308 */ /* 0x0007620000000800 */
[----:B------:R-:W-:Y:S01]  /*116f0*/  FADD.FTZ R4, R137, R4 ;  /* 0x0000000489047221 */ /* 0x000fe20000010000 */
[----:B------:R-:W-:Y:S01]  /*11700*/  FADD.FTZ R2, R128, R2 ;  /* 0x0000000280027221 */ /* 0x000fe20000010000 */
[----:B--2---:R-:W-:-:S02]  /*11710*/  FFMA.FTZ R7, R243, R0, -R3 ;  /* 0x00000000f3077223 */ /* 0x004fc40000010803 */
[----:B------:R-:W-:Y:S01]  /*11720*/  FADD.FTZ R4, R121, R4 ;  /* 0x0000000479047221 */ /* 0x000fe20000010000 */
[----:B------:R-:W-:Y:S01]  /*11730*/  FADD.FTZ R2, R118, R2 ;  /* 0x0000000276027221 */ /* 0x000fe20000010000 */
[----:B------:R2:W-:Y:S01]  /*11740*/  MUFU.EX2 R39, R7 ;  /* 0x0000000700277308 */ /* 0x0005e20000000800 */
[----:B---3--:R-:W-:Y:S01]  /*11750*/  FFMA.FTZ R6, R241, R0, -R3 ;  /* 0x00000000f1067223 */ /* 0x008fe20000010803 */
[----:B------:R-:W-:-:S03]  /*11760*/  FADD.FTZ R4, R123, R4 ;  /* 0x000000047b047221 */ /* 0x000fc60000010000 */
[----:B------:R3:W5:Y:S01]  /*11770*/  MUFU.EX2 R49, R6 ;  /* 0x0000000600317308 */ /* 0x0007620000000800 */
[-CC-:B--2---:R-:W-:Y:S01]  /*11780*/  FFMA.FTZ R7, R252, R0.reuse, -R3.reuse ;  /* 0x00000000fc077223 */ /* 0x184fe20000010803 */
[----:B------:R-:W-:Y:S01]  /*11790*/  FADD.FTZ R2, R117, R2 ;  /* 0x0000000275027221 */ /* 0x000fe20000010000 */
[----:B------:R-:W-:Y:S02]  /*117a0*/  FADD.FTZ R4, R125, R4 ;  /* 0x000000047d047221 */ /* 0x000fe40000010000 */
[----:B------:R-:W-:Y:S01]  /*117b0*/  MUFU.EX2 R48, R7 ;  /* 0x0000000700307308 */ /* 0x000fe20000000800 */
[----:B---3--:R-:W-:Y:S01]  /*117c0*/  FFMA.FTZ R6, R251, R0, -R3 ;  /* 0x00000000fb067223 */ /* 0x008fe20000010803 */
[----:B------:R-:W-:-:S03]  /*117d0*/  FADD.FTZ R2, R119, R2 ;  /* 0x0000000277027221 */ /* 0x000fc60000010000 */
[----:B------:R2:W3:Y:S01]  /*117e0*/  MUFU.EX2 R50, R6 ;  /* 0x0000000600327308 */ /* 0x0004e20000000800 */
        /* <DEDUP_REMOVED lines=8> */
[----:B------:R-:W-:Y:S01]  /*11870*/  FADD.FTZ R4, R114, R4 ;  /* 0x0000000472047221 */ /* 0x000fe20000010000 */
[----:B--2---:R-:W-:-:S05]  /*11880*/  FFMA.FTZ R6, R242, R0, -R5 ;  /* 0x00000000f2067223 */ /* 0x004fca0000010805 */
[----:B------:R-:W-:Y:S01]  /*11890*/  HMMA.16816.F32.BF16 R40, R8, R18, R40 ;  /* 0x000000120828723c */ /* 0x000fe20000041828 */
[----:B------:R-:W2:Y:S01]  /*118a0*/  LDSM.16.MT88.4 R16, [R37+0x11000] ;  /* 0x011000002510783b */ /* 0x000ea20000004200 */
[----:B------:R-:W-:-:S06]  /*118b0*/  FADD.FTZ R2, R111, R2 ;  /* 0x000000026f027221 */ /* 0x000fcc0000010000 */
[C---:B------:R-:W-:Y:S08]  /*118c0*/  HMMA.16816.F32.BF16 R76, R8.reuse, R20, R76 ;  /* 0x00000014084c723c */ /* 0x040ff0000004184c */
[----:B------:R-:W-:Y:S01]  /*118d0*/  HMMA.16816.F32.BF16 R28, R8, R22, R52 ;  /* 0x00000016081c723c */ /* 0x000fe20000041834 */
[----:B----4-:R-:W-:Y:S02]  /*118e0*/  F2FP.BF16.F32.PACK_AB R8, R66, R51 ;  /* 0x000000334208723e */ /* 0x010fe400000010ff */
[----:B-----5:R-:W-:-:S02]  /*118f0*/  F2FP.BF16.F32.PACK_AB R10, R67, R65 ;  /* 0x00000041430a723e */ /* 0x020fc400000010ff */
[----:B------:R-:W-:Y:S02]  /*11900*/  F2FP.BF16.F32.PACK_AB R9, R49, R39 ;  /* 0x000000273109723e */ /* 0x000fe400000010ff */
[----:B---3--:R-:W-:Y:S01]  /*11910*/  F2FP.BF16.F32.PACK_AB R11, R50, R48 ;  /* 0x00000030320b723e */ /* 0x008fe200000010ff */
[----:B------:R-:W-:Y:S01]  /*11920*/  FFMA.FTZ R7, R230, R0, -R5 ;  /* 0x00000000e6077223 */ /* 0x000fe20000010805 */
[----:B------:R3:W4:Y:S01]  /*11930*/  MUFU.EX2 R20, R6 ;  /* 0x0000000600147308 */ /* 0x0007220000000800 */
[----:B------:R-:W-:Y:S01]  /*11940*/  FADD.FTZ R4, R115, R4 ;  /* 0x0000000473047221 */ /* 0x000fe20000010000 */
[----:B------:R-:W-:-:S03]  /*11950*/  FADD.FTZ R2, R112, R2 ;  /* 0x0000000270027221 */ /* 0x000fc60000010000 */
[----:B-1----:R-:W-:Y:S01]  /*11960*/  HMMA.16816.F32.BF16 R32, R8, R12, R32 ;  /* 0x0000000c0820723c */ /* 0x002fe20000041820 */
[-CC-:B------:R-:W-:Y:S01]  /*11970*/  FFMA.FTZ R12, R219, R0.reuse, -R5.reuse ;  /* 0x00000000db0c7223 */ /* 0x180fe20000010805 */
[----:B------:R-:W-:Y:S01]  /*11980*/  FADD.FTZ R4, R102, R4 ;  /* 0x0000000466047221 */ /* 0x000fe20000010000 */
[----:B------:R-:W-:Y:S01]  /*11990*/  MUFU.EX2 R21, R7 ;  /* 0x0000000700157308 */ /* 0x000fe20000000800 */
[----:B------:R-:W-:Y:S01]  /*119a0*/  FADD.FTZ R2, R100, R2 ;  /* 0x0000000264027221 */ /* 0x000fe20000010000 */
[-C--:B---3--:R-:W-:Y:S01]  /*119b0*/  FFMA.FTZ R6, R218, R0.reuse, -R5 ;  /* 0x00000000da067223 */ /* 0x088fe20000010805 */
[----:B------:R-:W-:Y:S01]  /*119c0*/  FFMA.FTZ R5, R232, R0, -R3 ;  /* 0x00000000e8057223 */ /* 0x000fe20000010803 */
[----:B------:R-:W-:Y:S01]  /*119d0*/  MUFU.EX2 R13, R12 ;  /* 0x0000000c000d7308 */ /* 0x000fe20000000800 */
[----:B------:R-:W-:-:S03]  /*119e0*/  FADD.FTZ R4, R104, R4 ;  /* 0x0000000468047221 */ /* 0x000fc60000010000 */
[----:B------:R1:W-:Y:S04]  /*119f0*/  MUFU.EX2 R12, R6 ;  /* 0x00000006000c7308 */ /* 0x0003e80000000800 */
[----:B------:R3:W5:Y:S01]  /*11a00*/  MUFU.EX2 R7, R5 ;  /* 0x0000000500077308 */ /* 0x0007620000000800 */
[-CC-:B-1----:R-:W-:Y:S01]  /*11a10*/  FFMA.FTZ R6, R233, R0.reuse, -R3.reuse ;  /* 0x00000000e9067223 */ /* 0x182fe20000010803 */
[-CC-:B---3--:R-:W-:Y:S01]  /*11a20*/  FFMA.FTZ R5, R234, R0.reuse, -R3.reuse ;  /* 0x00000000ea057223 */ /* 0x188fe20000010803 */
        /* <DEDUP_REMOVED lines=41> */
[----:B------:R-:W3:Y:S01]  /*11cc0*/  MUFU.EX2 R5, R5 ;  /* 0x0000000500057308 */ /* 0x000ee20000000800 */
[----:B------:R-:W-:-:S04]  /*11cd0*/  FADD.FTZ R2, R67, R2 ;  /* 0x0000000243027221 */ /* 0x000fc80000010000 */
[C---:B------:R-:W-:Y:S01]  /*11ce0*/  HMMA.16816.F32.BF16 R60, R8.reuse, R26, R60 ;  /* 0x0000001a083c723c */ /* 0x040fe2000004183c */
[----:B------:R-:W-:Y:S01]  /*11cf0*/  FADD.FTZ R0, R50, R0 ;  /* 0x0000000032007221 */ /* 0x000fe20000010000 */
[----:B------:R-:W3:Y:S06]  /*11d00*/  MUFU.EX2 R3, R3 ;  /* 0x0000000300037308 */ /* 0x000eec0000000800 */
[----:B------:R-:W-:Y:S01]  /*11d10*/  HMMA.16816.F32.BF16 R44, R8, R14, R44 ;  /* 0x0000000e082c723c */ /* 0x000fe2000004182c */
[----:B----4-:R-:W-:-:S07]  /*11d20*/  FADD.FTZ R2, R20, R2 ;  /* 0x0000000214027221 */ /* 0x010fce0000010000 */
        /* <DEDUP_REMOVED lines=8> */
[----:B---3--:R-:W-:Y:S01]  /*11db0*/  FADD.FTZ R0, R5, R0 ;  /* 0x0000000005007221 */ /* 0x008fe20000010000 */
        /* <DEDUP_REMOVED lines=10> */
[----:B------:R-:W-:Y:S02]  /*11e60*/  IMAD.MOV.U32 R36, RZ, RZ, R122 ;  /* 0x000000ffff247224 */ /* 0x000fe400078e007a */
[----:B------:R-:W-:-:S04]  /*11e70*/  IMAD.MOV.U32 R37, RZ, RZ, R124 ;  /* 0x000000ffff257224 */ /* 0x000fc800078e007c */
        /* <DEDUP_REMOVED lines=9> */
[C---:B-1----:R-:W-:Y:S08]  /*11f10*/  HMMA.16816.F32.BF16 R140, R136.reuse, R8, R140 ;  /* 0x00000008888c723c */ /* 0x042ff0000004188c */
[----:B------:R-:W-:Y:S01]  /*11f20*/  HMMA.16816.F32.BF16 R136, R136, R10, R28 ;  /* 0x0000000a8888723c */ /* 0x000fe2000004181c */
[----:B------:R-:W-:-:S04]  /*11f30*/  NOP ;  /* 0x0000000000007918 */ /* 0x000fc80000000000 */
[----:B--2---:R-:W-:-:S15]  /*11f40*/  @P0 BRA `(.L_x_5985) ;  /* 0x0000000000080947 */ /* 0x004fde0003800000 */
.L_x_5976:
[----:B------:R-:W-:-:S05]  /*11f50*/  IADD3 R0, PT, PT, R168, -0x1, RZ ;  /* 0xffffffffa8007810 */ /* 0x000fca0007ffe0ff */
[----:B------:R2:W-:Y:S02]  /*11f60*/  STL [R1+0x4], R0 ;  /* 0x0000040001007387 */ /* 0x0005e40000100800 */
.L_x_5985:
[----:B------:R-:W-:Y:S05]  /*11f70*/  BSYNC B2 ;  /* 0x0000000000027941 */ /* 0x000fea0003800000 */
.L_x_5975:
[----:B------:R-:W3:Y:S04]  /*11f80*/  LDL R2, [R1+0x3c] ;  /* 0x00003c0001027983 */ /* 0x000ee80000100800 */
[----:B--2---:R-:W3:Y:S02]  /*11f90*/  LDL R0, [R1+0x4] ;  /* 0x0000040001007983 */ /* 0x004ee40000100800 */
[----:B---3--:R-:W-:-:S13]  /*11fa0*/  ISETP.GE.AND P0, PT, R0, R2, PT ;  /* 0x000000020000720c */ /* 0x008fda0003f06270 */
[----:B------:R-:W-:Y:S05]  /*11fb0*/  @!P0 BRA `(.L_x_5986) ;  /* 0x0000007400f48947 */ /* 0x000fea0003800000 */
[----:B------:R-:W2:Y:S01]  /*11fc0*/  LDL.64 R2, [R1+0x40] ;  /* 0x0000400001027983 */ /* 0x000ea20000100a00 */
[C---:B------:R-:W-:Y:S01]  /*11fd0*/  SHF.L.U64.HI R230, R210.reuse, 0x5, R211 ;  /* 0x00000005d2e67819 */ /* 0x040fe200000102d3 */
[----:B------:R-:W-:Y:S02]  /*11fe0*/  IMAD.SHL.U32 R228, R210, 0x20, RZ ;  /* 0x00000020d2e47824 */ /* 0x000fe400078e00ff */
[----:B------:R-:W-:Y:S01]  /*11ff0*/  IMAD.MOV.U32 R132, RZ, RZ, R36 ;  /* 0x000000ffff847224 */ /* 0x000fe200078e0024 */
[----:B--2---:R-:W-:Y:S01]  /*12000*/  ISETP.NE.U32.AND P2, PT, R2, RZ, PT ;  /* 0x000000ff0200720c */ /* 0x004fe20003f45070 */
[----:B------:R-:W-:-:S03]  /*12010*/  IMAD.MOV.U32 R2, RZ, RZ, R37 ;  /* 0x000000ffff027224 */ /* 0x000fc600078e0025 */
[----:B------:R-:W-:-:S13]  /*12020*/  ISETP.NE.AND.EX P2, PT, R3, RZ, PT, P2 ;  /* 0x000000ff0300720c */ /* 0x000fda0003f45320 */
.L_x_5993:
        /* <DEDUP_REMOVED lines=8> */
[----:B------:R-:W-:Y:S03]  /*120b0*/  BSSY.RECONVERGENT B0, `(.L_x_5987) ;  /* 0x000004f000007945 */ /* 0x000fe60003800200 */
[----:B------:R4:W5:Y:S04]  /*120c0*/  LDL.64 R232, [R1+0x10] ;  /* 0x0000100001e87983 */ /* 0x0009680000100a00 */
        /* <DEDUP_REMOVED lines=12> */
[----:B-----5:R-:W-:Y:S01]  /*12190*/  IMAD.SHL.U32 R9, R231, 0x100, RZ ;  /* 0x00000100e7097824 */ /* 0x020fe200078e00ff */
[----:B------:R-:W3:Y:S04]  /*121a0*/  LD.E R3, desc[UR4][R134.64+0x170] ;  /* 0x0001700486037980 */ /* 0x000ee8000c101900 */
[----:B--2---:R-:W-:Y:S02]  /*121b0*/  IABS R6, R9 ;  /* 0x0000000900067213 */ /* 0x004fe40000000000 */
[C---:B------:R-:W-:Y:S04]  /*121c0*/  IADD3 R10, PT, PT, R9.reuse, 0x100, RZ ;  /* 0x00000100090a7810 */ /* 0x040fe80007ffe0ff */
[----:B------:R-:W-:Y:S02]  /*121d0*/  IABS R7, R10 ;  /* 0x0000000a00077213 */ /* 0x000fe40000000000 */
[-C--:B---3--:R-:W-:Y:S02]  /*121e0*/  IABS R0, R3.reuse ;  /* 0x0000000300007213 */ /* 0x088fe40000000000 */
[-C--:B------:R-:W-:Y:S02]  /*121f0*/  IABS R11, R3.reuse ;  /* 0x00000003000b7213 */ /* 0x080fe40000000000 */
[----:B------:R-:W2:Y:S01]  /*12200*/  I2F.RP R4, R0 ;  /* 0x0000000000047306 */ /* 0x000ea20000209400 */
[-C--:B------:R-:W-:Y:S02]  /*12210*/  LOP3.LUT R9, R9, R3.reuse, RZ, 0x3c, !PT ;  /* 0x0000000309097212 */ /* 0x080fe400078e3cff */
[----:B------:R-:W-:Y:S02]  /*12220*/  LOP3.LUT R10, R10, R3, RZ, 0x3c, !PT ;  /* 0x000000030a0a7212 */ /* 0x000fe400078e3cff */
[----:B------:R-:W-:Y:S02]  /*12230*/  ISETP.GE.AND P0, PT, R9, RZ, PT ;  /* 0x000000ff0900720c */ /* 0x000fe40003f06270 */
[----:B------:R-:W-:Y:S03]  /*12240*/  ISETP.GE.AND P3, PT, R10, RZ, PT ;  /* 0x000000ff0a00720c */ /* 0x000fe60003f66270 */
        /* <DEDUP_REMOVED lines=16> */
[----:B------:R-:W-:Y:S02]  /*12350*/  ISETP.NE.AND P1, PT, R3, RZ, PT ;  /* 0x000000ff0300720c */ /* 0x000fe40003f25270 */
[-C--:B------:R-:W-:Y:S01]  /*12360*/  ISETP.GE.U32.AND P5, PT, R6, R0.reuse, PT ;  /* 0x000000000600720c */ /* 0x080fe20003fa6070 */
[----:B------:R-:W-:Y:S01]  /*12370*/  @!P4 VIADD R5, R5, 0x1 ;  /* 0x000000010505c836 */ /* 0x000fe20000000000 */
[-C--:B------:R-:W-:Y:S04]  /*12380*/  @!P4 IADD3 R7, PT, PT, R7, -R0.reuse, RZ ;  /* 0x800000000707c210 */ /* 0x080fe80007ffe0ff */
[----:B------:R-:W-:Y:S02]  /*12390*/  ISETP.GE.U32.AND P6, PT, R7, R0, PT ;  /* 0x000000000700720c */ /* 0x000fe40003fc6070 */
[----:B------:R-:W2:Y:S01]  /*123a0*/  LD.E.64 R6, desc[UR4][R134.64+0x40] ;  /* 0x0000400486067980 */ /* 0x000ea2000c101b00 */
[----:B------:R-:W-:Y:S04]  /*123b0*/  LOP3.LUT R0, RZ, R3, RZ, 0x33, !PT ;  /* 0x00000003ff007212 */ /* 0x000fe800078e33ff */
[----:B------:R-:W-:Y:S05]  /*123c0*/  @P5 IADD3 R4, PT, PT, R4, 0x1, RZ ;  /* 0x0000000104045810 */ /* 0x000fea0007ffe0ff */
[----:B------:R-:W-:Y:S02]  /*123d0*/  @!P0 IMAD.MOV R4, RZ, RZ, -R4 ;  /* 0x000000ffff048224 */ /* 0x000fe400078e0a04 */
[----:B------:R-:W-:Y:S03]  /*123e0*/  @P6 VIADD R5, R5, 0x1 ;  /* 0x0000000105056836 */ /* 0x000fe60000000000 */
[C---:B------:R-:W-:Y:S02]  /*123f0*/  SEL R10, R0.reuse, R4, !P1 ;  /* 0x00000004000a7207 */ /* 0x040fe40004800000 */
[----:B------:R-:W-:Y:S04]  /*12400*/  @!P3 IADD3 R5, PT, PT, -R5, RZ, RZ ;  /* 0x000000ff0505b210 */ /* 0x000fe80007ffe1ff */
[----:B------:R-:W-:Y:S02]  /*12410*/  SEL R0, R0, R5, !P1 ;  /* 0x0000000500007207 */ /* 0x000fe40004800000 */
[-C--:B------:R-:W-:Y:S02]  /*12420*/  LEA R8, P1, R10, R232.reuse, 0x2 ;  /* 0x000000e80a087211 */ /* 0x080fe400078210ff */
[----:B------:R-:W-:Y:S02]  /*12430*/  LEA R4, P0, R0, R232, 0x2 ;  /* 0x000000e800047211 */ /* 0x000fe400078010ff */
[-C--:B------:R-:W-:Y:S02]  /*12440*/  LEA.HI.X.SX32 R9, R10, R233.reuse, 0x2, P1 ;  /* 0x000000e90a097211 */ /* 0x080fe400008f16ff */
[C---:B------:R-:W-:Y:S01]  /*12450*/  LEA.HI.X.SX32 R5, R0.reuse, R233, 0x2, P0 ;  /* 0x000000e900057211 */ /* 0x040fe200000f16ff */
[----:B------:R-:W-:Y:S02]  /*12460*/  IMAD.IADD R0, R0, 0x1, -R10 ;  /* 0x0000000100007824 */ /* 0x000fe400078e0a0a */
[----:B------:R-:W3:Y:S02]  /*12470*/  LD.E R12, desc[UR4][R8.64] ;  /* 0x00000004080c7980 */ /* 0x000ee4000c101900 */
[----:B------:R-:W-:Y:S02]  /*12480*/  IMAD R3, R3, R0, -0x100 ;  /* 0xffffff0003037424 */ /* 0x000fe400078e0200 */
[----:B------:R4:W3:Y:S03]  /*12490*/  LD.E R11, desc[UR4][R4.64] ;  /* 0x00000004040b7980 */ /* 0x0008e6000c101900 */
[----:B------:R-:W-:Y:S01]  /*124a0*/  SHF.R.S32.HI R10, RZ, 0x1f, R3 ;  /* 0x0000001fff0a7819 */ /* 0x000fe20000011403 */
[----:B------:R-:W3:Y:S01]  /*124b0*/  LD.E.64 R8, desc[UR4][R134.64+0x28] ;  /* 0x0000280486087980 */ /* 0x000ee2000c101b00 */
[-C--:B--2---:R-:W-:Y:S02]  /*124c0*/  IMAD R0, R7, R3.reuse, RZ ;  /* 0x0000000307007224 */ /* 0x084fe400078e02ff */
[C---:B----4-:R-:W-:Y:S04]  /*124d0*/  IMAD.WIDE.U32 R4, R6.reuse, R3, RZ ;  /* 0x0000000306047225 */ /* 0x050fe800078e00ff */
[----:B------:R-:W-:Y:S05]  /*124e0*/  IMAD R6, R6, R10, R0 ;  /* 0x0000000a06067224 */ /* 0x000fea00078e0200 */
[----:B------:R-:W-:Y:S01]  /*124f0*/  IADD3 R5, PT, PT, R5, R6, RZ ;  /* 0x0000000605057210 */ /* 0x000fe20007ffe0ff */
[----:B---3--:R-:W-:Y:S05]  /*12500*/  IMAD.IADD R11, R12, 0x1, -R11 ;  /* 0x000000010c0b7824 */ /* 0x008fea00078e0a0b */
[----:B------:R-:W-:Y:S01]  /*12510*/  SHF.R.S32.HI R3, RZ, 0x1f, R11 ;  /* 0x0000001fff037819 */ /* 0x000fe2000001140b */
[----:B------:R-:W-:Y:S02]  /*12520*/  IMAD R0, R9, R11, RZ ;  /* 0x0000000b09007224 */ /* 0x000fe400078e02ff */
[----:B------:R-:W-:Y:S04]  /*12530*/  IMAD.WIDE.U32 R4, R11, R8, R4 ;  /* 0x000000080b047225 */ /* 0x000fe800078e0004 */
[----:B------:R-:W-:Y:S01]  /*12540*/  IMAD R0, R8, R3, R0 ;  /* 0x0000000308007224 */ /* 0x000fe200078e0200 */
[C---:B------:R-:W-:Y:S03]  /*12550*/  LEA R16, P0, R4.reuse, R14, 0x1 ;  /* 0x0000000e04107211 */ /* 0x040fe600078008ff */
[----:B------:R-:W-:Y:S02]  /*12560*/  IMAD.IADD R0, R5, 0x1, R0 ;  /* 0x0000000105007824 */ /* 0x000fe400078e0200 */
[----:B------:R3:W-:Y:S03]  /*12570*/  STL [R1+0x20], R16 ;  /* 0x0000201001007387 */ /* 0x0007e60000100800 */
[----:B------:R-:W-:Y:S05]  /*12580*/  LEA.HI.X R0, R4, R13, R0, 0x1, P0 ;  /* 0x0000000d04007211 */ /* 0x000fea00000f0c00 */
[----:B------:R3:W-:Y:S02]  /*12590*/  STL [R1+0x1c], R0 ;  /* 0x00001c0001007387 */ /* 0x0007e40000100800 */
.L_x_5988:
[----:B------:R-:W-:Y:S05]  /*125a0*/  BSYNC.RECONVERGENT B0 ;  /* 0x0000000000007941 */ /* 0x000fea0003800200 */
.L_x_5987:
[----:B------:R-:W4:Y:S01]  /*125b0*/  LDL R3, [R1+0x1c] ;  /* 0x00001c0001037983 */ /* 0x000f220000100800 */
[----:B------:R-:W1:Y:S01]  /*125c0*/  S2UR UR6, SR_CgaCtaId ;  /* 0x00000000000679c3 */ /* 0x000e620000008800 */
[-C--:B------:R-:W-:Y:S01]  /*125d0*/  IADD3 R8, P0, PT, R228, R16.reuse, RZ ;  /* 0x00000010e4087210 */ /* 0x080fe20007f1e0ff */
[----:B------:R-:W-:Y:S02]  /*125e0*/  UMOV UR7, 0x400 ;  /* 0x0000040000077882 */ /* 0x000fe40000000000 */
[----:B---3--:R-:W3:Y:S01]  /*125f0*/  LDL R0, [R1+0x48] ;  /* 0x0000480001007983 */ /* 0x008ee20000100800 */
[----:B------:R-:W-:Y:S01]  /*12600*/  LOP3.LUT R221, R116, 0x38, RZ, 0xc0, !PT ;  /* 0x0000003874dd7812 */ /* 0x000fe200078ec0ff */
[----:B------:R-:W-:Y:S01]  /*12610*/  IMAD.MOV.U32 R220, RZ, RZ, 0x20 ;  /* 0x00000020ffdc7424 */ /* 0x000fe200078e00ff */
[----:B------:R-:W-:Y:S01]  /*12620*/  MOV R10, R16 ;  /* 0x00000010000a7202 */ /* 0x000fe20000000f00 */
[----:B------:R-:W-:Y:S01]  /*12630*/  BSSY.RECONVERGENT B1, `(.L_x_5989) ;  /* 0x000019f000017945 */ /* 0x000fe20003800200 */
[----:B------:R-:W-:Y:S02]  /*12640*/  LOP3.LUT P1, RZ, R208, 0x4, RZ, 0xc0, !PT ;  /* 0x00000004d0ff7812 */ /* 0x000fe4000782c0ff */
[----:B---3--:R-:W-:Y:S01]  /*12650*/  LOP3.LUT R0, R0, 0x38, R208, 0xf8, !PT ;  /* 0x0000003800007812 */ /* 0x008fe200078ef8d0 */
[--C-:B----4-:R-:W-:Y:S01]  /*12660*/  IMAD.X R9, R230, 0x1, R3.reuse, P0 ;  /* 0x00000001e6097824 */ /* 0x110fe200000e0603 */
[-C--:B--2---:R-:W-:Y:S01]  /*12670*/  IADD3 R6, P0, PT, R8, R228.reuse, RZ ;  /* 0x000000e408067210 */ /* 0x084fe20007f1e0ff */
[----:B-1----:R-:W-:Y:S01]  /*12680*/  ULEA UR6, UR6, UR7, 0x18 ;  /* 0x0000000706067291 */ /* 0x002fe2000f8ec0ff */
[----:B------:R-:W-:Y:S01]  /*12690*/  LOP3.LUT R0, R0, R221, RZ, 0x3c, !PT ;  /* 0x000000dd00007212 */ /* 0x000fe200078e3cff */
[----:B------:R-:W-:Y:S02]  /*126a0*/  IMAD.MOV.U32 R11, RZ, RZ, R3 ;  /* 0x000000ffff0b7224 */ /* 0x000fe400078e0003 */
[----:B------:R-:W-:Y:S01]  /*126b0*/  IMAD.X R7, R9, 0x1, R230, P0 ;  /* 0x0000000109077824 */ /* 0x000fe200000e06e6 */
[-C--:B------:R-:W-:Y:S01]  /*126c0*/  IADD3 R4, P0, PT, R6, R228.reuse, RZ ;  /* 0x000000e406047210 */ /* 0x080fe20007f1e0ff */
[----:B------:R-:W-:Y:S01]  /*126d0*/  IMAD.U32 R222, RZ, RZ, UR6 ;  /* 0x00000006ffde7e24 */ /* 0x000fe2000f8e00ff */
[----:B------:R-:W-:Y:S03]  /*126e0*/  LOP3.LUT R0, R0, 0x1e00, R116, 0xf8, !PT ;  /* 0x00001e0000007812 */ /* 0x000fe600078ef874 */
[----:B------:R-:W-:Y:S01]  /*126f0*/  IMAD.X R5, R7, 0x1, R230, P0 ;  /* 0x0000000107057824 */ /* 0x000fe200000e06e6 */
[-C--:B------:R-:W-:Y:S01]  /*12700*/  IADD3 R14, P0, PT, R4, R228.reuse, RZ ;  /* 0x000000e4040e7210 */ /* 0x080fe20007f1e0ff */
[----:B------:R-:W-:Y:S02]  /*12710*/  IMAD R229, R0, 0x2, R222 ;  /* 0x0000000200e57824 */ /* 0x000fe400078e02de */
[----:B------:R-:W-:Y:S02]  /*12720*/  IMAD.MOV.U32 R0, RZ, RZ, 0x40 ;  /* 0x00000040ff007424 */ /* 0x000fe400078e00ff */
[--C-:B------:R-:W-:Y:S01]  /*12730*/  IMAD.X R15, R5, 0x1, R230.reuse, P0 ;  /* 0x00000001050f7824 */ /* 0x100fe200000e06e6 */
[-C--:B------:R-:W-:Y:S01]  /*12740*/  IADD3 R12, P0, PT, R14, R228.reuse, RZ ;  /* 0x000000e40e0c7210 */ /* 0x080fe20007f1e0ff */
[----:B------:R-:W-:Y:S01]  /*12750*/  @!PT LDS RZ, [RZ] ;  /* 0x00000000fffff984 */ /* 0x000fe20000000800 */
[----:B------:R-:W-:Y:S01]  /*12760*/  @!PT LDS RZ, [RZ] ;  /* 0x00000000fffff984 */ /* 0x000fe20000000800 */
[----:B------:R-:W-:Y:S01]  /*12770*/  @!PT LDS RZ, [RZ] ;  /* 0x00000000fffff984 */ /* 0x000fe20000000800 */
[----:B------:R1:W-:Y:S01]  /*12780*/  LDGSTS.E.BYPASS.LTC128B.128 [R229+0xa000], desc[UR4][R10.64] ;  /* 0x0a0000000ae57fae */ /* 0x0003e2000b981a04 */
[----:B------:R-:W-:Y:S03]  /*12790*/  SEL R0, R0, 0xffffffc0, !P1 ;  /* 0xffffffc000007807 */ /* 0x000fe60004800000 */
[--C-:B------:R-:W-:Y:S01]  /*127a0*/  IMAD.X R13, R15, 0x1, R230.reuse, P0 ;  /* 0x000000010f0d7824 */ /* 0x100fe200000e06e6 */
[-C--:B------:R-:W-:Y:S01]  /*127b0*/  IADD3 R18, P0, PT, R12, R228.reuse, RZ ;  /* 0x000000e40c127210 */ /* 0x080fe20007f1e0ff */
[----:B------:R2:W-:Y:S04]  /*127c0*/  LDGSTS.E.BYPASS.LTC128B.128 [R229+0xa800], desc[UR4][R8.64] ;  /* 0x0a80000008e57fae */ /* 0x0005e8000b981a04 */
[--C-:B------:R-:W-:Y:S01]  /*127d0*/  IMAD.X R19, R13, 0x1, R230.reuse, P0 ;  /* 0x000000010d137824 */ /* 0x100fe200000e06e6 */
[----:B------:R3:W-:Y:S01]  /*127e0*/  LDGSTS.E.BYPASS.LTC128B.128 [R229+0xb000], desc[UR4][R6.64] ;  /* 0x0b00000006e57fae */ /* 0x0007e2000b981a04 */
[-C--:B------:R-:W-:Y:S04]  /*127f0*/  IADD3 R22, P0, PT, R18, R228.reuse, RZ ;  /* 0x000000e412167210 */ /* 0x080fe80007f1e0ff */
        /* <DEDUP_REMOVED lines=9> */
[-C--:B------:R-:W-:Y:S03]  /*12890*/  IADD3 R16, P0, PT, R24, R228.reuse, RZ ;  /* 0x000000e418107210 */ /* 0x080fe60007f1e0ff */
[----:B------:R-:W-:Y:S02]  /*128a0*/  LDGSTS.E.BYPASS.LTC128B.128 [R229+0xd800], desc[UR4][R22.64] ;  /* 0x0d80000016e57fae */ /* 0x000fe4000b981a04 */
[--C-:B------:R-:W-:Y:S03]  /*128b0*/  IMAD.X R17, R25, 0x1, R230.reuse, P0 ;  /* 0x0000000119117824 */ /* 0x100fe600000e06e6 */
[----:B------:R-:W-:Y:S01]  /*128c0*/  LDGSTS.E.BYPASS.LTC128B.128 [R229+0xe000], desc[UR4][R20.64] ;  /* 0x0e00000014e57fae */ /* 0x000fe2000b981a04 */
[-C--:B-1----:R-:W-:Y:S04]  /*128d0*/  IADD3 R10, P0, PT, R16, R228.reuse, RZ ;  /* 0x000000e4100a7210 */ /* 0x082fe80007f1e0ff */
[----:B------:R-:W-:Y:S01]  /*128e0*/  LDGSTS.E.BYPASS.LTC128B.128 [R229+0xe800], desc[UR4][R24.64] ;  /* 0x0e80000018e57fae */ /* 0x000fe2000b981a04 */
[--C-:B------:R-:W-:Y:S01]  /*128f0*/  IMAD.X R11, R17, 0x1, R230.reuse, P0 ;  /* 0x00000001110b7824 */ /* 0x100fe200000e06e6 */
[-C--:B--2---:R-:W-:Y:S03]  /*12900*/  IADD3 R8, P0, PT, R10, R228.reuse, RZ ;  /* 0x000000e40a087210 */ /* 0x084fe60007f1e0ff */
[----:B------:R-:W-:Y:S02]  /*12910*/  LDGSTS.E.BYPASS.LTC128B.128 [R229+0xf000], desc[UR4][R16.64] ;  /* 0x0f00000010e57fae */ /* 0x000fe4000b981a04 */
[--C-:B------:R-:W-:Y:S03]  /*12920*/  IMAD.X R9, R11, 0x1, R230.reuse, P0 ;  /* 0x000000010b097824 */ /* 0x100fe600000e06e6 */
[----:B------:R-:W-:Y:S01]  /*12930*/  LDGSTS.E.BYPASS.LTC128B.128 [R229+0xf800], desc[UR4][R10.64] ;  /* 0x0f8000000ae57fae */ /* 0x000fe2000b981a04 */
[----:B---3--:R-:W-:Y:S04]  /*12940*/  IADD3 R6, P0, PT, R8, R228, RZ ;  /* 0x000000e408067210 */ /* 0x008fe80007f1e0ff */
[----:B------:R1:W-:Y:S01]  /*12950*/  LDGSTS.E.BYPASS.LTC128B.128 [R229+0x10000], desc[UR4][R8.64] ;  /* 0x1000000008e57fae */ /* 0x0003e2000b981a04 */
[----:B------:R-:W-:Y:S02]  /*12960*/  IADD3.X R7, PT, PT, R9, R230, RZ, P0, !PT ;  /* 0x000000e609077210 */ /* 0x000fe400007fe4ff */
[-C--:B----4-:R-:W-:Y:S03]  /*12970*/  IADD3 R4, P0, PT, R6, R228.reuse, RZ ;  /* 0x000000e406047210 */ /* 0x090fe60007f1e0ff */
[----:B------:R-:W-:Y:S02]  /*12980*/  LDGSTS.E.BYPASS.LTC128B.128 [R229+0x10800], desc[UR4][R6.64] ;  /* 0x1080000006e57fae */ /* 0x000fe4000b981a04 */
[--C-:B------:R-:W-:Y:S01]  /*12990*/  IMAD.X R5, R7, 0x1, R230.reuse, P0 ;  /* 0x0000000107057824 */ /* 0x100fe200000e06e6 */
[----:B------:R-:W-:Y:S04]  /*129a0*/  IADD3 R12, P0, PT, R4, R228, RZ ;  /* 0x000000e4040c7210 */ /* 0x000fe80007f1e0ff */
[----:B------:R2:W-:Y:S01]  /*129b0*/  LDGSTS.E.BYPASS.LTC128B.128 [R229+0x11000], desc[UR4][R4.64] ;  /* 0x1100000004e57fae */ /* 0x0005e2000b981a04 */
[----:B------:R-:W-:Y:S01]  /*129c0*/  IMAD.X R13, R5, 0x1, R230, P0 ;  /* 0x00000001050d7824 */ /* 0x000fe200000e06e6 */
[----:B------:R-:W-:Y:S02]  /*129d0*/  LOP3.LUT P0, RZ, R208, 0x2, RZ, 0xc0, !PT ;  /* 0x00000002d0ff7812 */ /* 0x000fe4000780c0ff */
[----:B------:R-:W-:Y:S01]  /*129e0*/  IADD3 R208, PT, PT, R223, R0, RZ ;  /* 0x00000000dfd07210 */ /* 0x000fe20007ffe0ff */
[----:B------:R-:W-:Y:S01]  /*129f0*/  IMAD.IADD R0, R133, 0x1, R0 ;  /* 0x0000000185007824 */ /* 0x000fe200078e0200 */
[----:B------:R3:W-:Y:S01]  /*12a00*/  LDGSTS.E.BYPASS.LTC128B.128 [R229+0x11800], desc[UR4][R12.64] ;  /* 0x118000000ce57fae */ /* 0x0007e2000b981a04 */
[----:B------:R-:W-:Y:S04]  /*12a10*/  SEL R220, R220, 0xffffffe0, !P0 ;  /* 0xffffffe0dcdc7807 */ /* 0x000fe80004000000 */
[----:B------:R-:W-:Y:S01]  /*12a20*/  LDSM.16.M88.4 R128, [R223] ;  /* 0x00000000df80783b */ /* 0x000fe20000000200 */
[--C-:B------:R-:W-:Y:S02]  /*12a30*/  IMAD.IADD R172, R223, 0x1, R220.reuse ;  /* 0x00000001dfac7824 */ /* 0x100fe400078e02dc */
[----:B------:R-:W-:Y:S02]  /*12a40*/  IMAD.IADD R3, R133, 0x1, R220 ;  /* 0x0000000185037824 */ /* 0x000fe400078e02dc */
[----:B-1----:R-:W2:Y:S05]  /*12a50*/  LDSM.16.M88.4 R8, [R133+0x2000] ;  /* 0x002000008508783b */ /* 0x002eaa0000000200 */
[----:B------:R-:W3:Y:S05]  /*12a60*/  LDSM.16.M88.4 R16, [R133+0x2800] ;  /* 0x002800008510783b */ /* 0x000eea0000000200 */
[----:B------:R-:W1:Y:S05]  /*12a70*/  LDSM.16.M88.4 R24, [R133+0x3000] ;  /* 0x003000008518783b */ /* 0x000e6a0000000200 */
[----:B------:R-:W0:Y:S05]  /*12a80*/  LDGDEPBAR ;  /* 0x00000000000079af */ /* 0x000e2a0000000000 */
[----:B------:R-:W4:Y:S05]  /*12a90*/  LDSM.16.M88.4 R32, [R133+0x3800] ;  /* 0x003800008520783b */ /* 0x000f2a0000000200 */
[----:B------:R-:W4:Y:S05]  /*12aa0*/  LDSM.16.M88.4 R40, [R133+0x4000] ;  /* 0x004000008528783b */ /* 0x000f2a0000000200 */
[----:B------:R-:W4:Y:S05]  /*12ab0*/  LDSM.16.M88.4 R48, [R133+0x4800] ;  /* 0x004800008530783b */ /* 0x000f2a0000000200 */
[----:B------:R-:W4:Y:S05]  /*12ac0*/  LDSM.16.M88.4 R56, [R133+0x5000] ;  /* 0x005000008538783b */ /* 0x000f2a0000000200 */
[----:B------:R-:W4:Y:S01]  /*12ad0*/  LDSM.16.M88.4 R64, [R133+0x5800] ;  /* 0x005800008540783b */ /* 0x000f220000000200 */
[C---:B--2---:R-:W-:Y:S04]  /*12ae0*/  HMMA.16816.F32.BF16 R4, R128.reuse, R8, RZ ;  /* 0x000000088004723c */ /* 0x044fe800000418ff */
[----:B------:R-:W2:Y:S04]  /*12af0*/  LDSM.16.M88.4 R72, [R133+0x6000] ;  /* 0x006000008548783b */ /* 0x000ea80000000200 */
[C---:B------:R-:W-:Y:S01]  /*12b00*/  HMMA.16816.F32.BF16 R8, R128.reuse, R10, RZ ;  /* 0x0000000a8008723c */ /* 0x040fe200000418ff */
[----:B------:R-:W2:Y:S05]  /*12b10*/  LDSM.16.M88.4 R80, [R133+0x6800] ;  /* 0x006800008550783b */ /* 0x000eaa0000000200 */
[----:B------:R-:W2:Y:S02]  /*12b20*/  LDSM.16.M88.4 R88, [R133+0x7000] ;  /* 0x007000008558783b */ /* 0x000ea40000000200 */
[C---:B---3--:R-:W-:Y:S03]  /*12b30*/  HMMA.16816.F32.BF16 R12, R128.reuse, R16, RZ ;  /* 0x00000010800c723c */ /* 0x048fe600000418ff */
        /* <DEDUP_REMOVED lines=9> */
[C---:B----4-:R-:W-:Y:S03]  /*12bd0*/  HMMA.16816.F32.BF16 R28, R128.reuse, R32, RZ ;  /* 0x00000020801c723c */ /* 0x050fe600000418ff */
[----:B------:R-:W4:Y:S05]  /*12be0*/  LDSM.16.M88.4 R176, [R3+0x2000] ;  /* 0x0020000003b0783b */ /* 0x000f2a0000000200 */
[C---:B------:R-:W-:Y:S01]  /*12bf0*/  HMMA.16816.F32.BF16 R32, R128.reuse, R34, RZ ;  /* 0x000000228020723c */ /* 0x040fe200000418ff */
[----:B------:R-:W4:Y:S05]  /*12c00*/  LDSM.16.M88.4 R180, [R3+0x2800] ;  /* 0x0028000003b4783b */ /* 0x000f2a0000000200 */
[----:B------:R-:W4:Y:S02]  /*12c10*/  LDSM.16.M88.4 R184, [R3+0x3000] ;  /* 0x0030000003b8783b */ /* 0x000f240000000200 */
[C---:B------:R-:W-:Y:S03]  /*12c20*/  HMMA.16816.F32.BF16 R36, R128.reuse, R40, RZ ;  /* 0x000000288024723c */ /* 0x040fe600000418ff */
[----:B------:R-:W4:Y:S05]  /*12c30*/  LDSM.16.M88.4 R188, [R3+0x3800] ;  /* 0x0038000003bc783b */ /* 0x000f2a0000000200 */
[C---:B------:R-:W-:Y:S01]  /*12c40*/  HMMA.16816.F32.BF16 R40, R128.reuse, R42, RZ ;  /* 0x0000002a8028723c */ /* 0x040fe200000418ff */
[----:B------:R-:W4:Y:S05]  /*12c50*/  LDSM.16.M88.4 R192, [R3+0x4000] ;  /* 0x0040000003c0783b */ /* 0x000f2a0000000200 */
[----:B------:R-:W4:Y:S02]  /*12c60*/  LDSM.16.M88.4 R196, [R3+0x4800] ;  /* 0x0048000003c4783b */ /* 0x000f240000000200 */
[C---:B------:R-:W-:Y:S03]  /*12c70*/  HMMA.16816.F32.BF16 R44, R128.reuse, R48, RZ ;  /* 0x00000030802c723c */ /* 0x040fe600000418ff */
[----:B------:R-:W4:Y:S05]  /*12c80*/  LDSM.16.M88.4 R200, [R3+0x5000] ;  /* 0x0050000003c8783b */ /* 0x000f2a0000000200 */
[C---:B------:R-:W-:Y:S01]  /*12c90*/  HMMA.16816.F32.BF16 R48, R128.reuse, R50, RZ ;  /* 0x000000328030723c */ /* 0x040fe200000418ff */
[----:B------:R-:W4:Y:S07]  /*12ca0*/  LDSM.16.M88.4 R204, [R3+0x5800] ;  /* 0x0058000003cc783b */ /* 0x000f2e0000000200 */
        /* <DEDUP_REMOVED lines=48> */
[C---:B--2---:R-:W-:Y:S08]  /*12fb0*/  HMMA.16816.F32.BF16 R76, R172.reuse, R176, R76 ;  /* 0x000000b0ac4c723c */ /* 0x044ff0000004184c */
[C---:B------:R-:W-:Y:S01]  /*12fc0*/  HMMA.16816.F32.BF16 R80, R172.reuse, R178, R80 ;  /* 0x000000b2ac50723c */ /* 0x040fe20000041850 */
[----:B------:R2:W2:Y:S07]  /*12fd0*/  LDSM.16.M88.4 R176, [R208] ;  /* 0x00000000d0b0783b */ /* 0x0004ae0000000200 */
[C---:B---3--:R-:W-:Y:S03]  /*12fe0*/  HMMA.16816.F32.BF16 R84, R172.reuse, R180, R84 ;  /* 0x000000b4ac54723c */ /* 0x048fe60000041854 */
[C---:B-1----:R-:W-:Y:S05]  /*12ff0*/  IMAD.IADD R3, R220.reuse, 0x1, R0 ;  /* 0x00000001dc037824 */ /* 0x042fea00078e0200 */
[C---:B------:R-:W-:Y:S01]  /*13000*/  HMMA.16816.F32.BF16 R88, R172.reuse, R182, R88 ;  /* 0x000000b6ac58723c */ /* 0x040fe20000041858 */
[----:B------:R-:W1:Y:S05]  /*13010*/  LDSM.16.M88.4 R180, [R0+0x2800] ;  /* 0x0028000000b4783b */ /* 0x000e6a0000000200 */
[----:B------:R-:W-:Y:S02]  /*13020*/  LDSM.16.M88.4 R212, [R3+0x2000] ;  /* 0x0020000003d4783b */ /* 0x000fe40000000200 */
[C---:B----4-:R-:W-:Y:S03]  /*13030*/  HMMA.16816.F32.BF16 R92, R172.reuse, R184, R92 ;  /* 0x000000b8ac5c723c */ /* 0x050fe6000004185c */
[----:B------:R-:W-:Y:S01]  /*13040*/  LDSM.16.M88.4 R216, [R3+0x2800] ;  /* 0x0028000003d8783b */ /* 0x000fe20000000200 */
[----:B--2---:R-:W-:Y:S04]  /*13050*/  IMAD.IADD R208, R220, 0x1, R208 ;  /* 0x00000001dcd07824 */ /* 0x004fe800078e02d0 */
[C---:B------:R-:W-:Y:S01]  /*13060*/  HMMA.16816.F32.BF16 R96, R172.reuse, R186, R96 ;  /* 0x000000baac60723c */ /* 0x040fe20000041860 */
[----:B------:R-:W2:Y:S05]  /*13070*/  LDSM.16.M88.4 R184, [R0+0x3000] ;  /* 0x0030000000b8783b */ /* 0x000eaa0000000200 */
[----:B------:R-:W-:Y:S02]  /*13080*/  LDSM.16.M88.4 R208, [R208] ;  /* 0x00000000d0d0783b */ /* 0x000fe40000000200 */
        /* <DEDUP_REMOVED lines=86> */
[C---:B-1----:R-:W-:Y:S01]  /*135f0*/  HMMA.16816.F32.BF16 R76, R208.reuse, R180, R76 ;  /* 0x000000b4d04c723c */ /* 0x042fe2000004184c */
[----:B------:R-:W3:Y:S02]  /*13600*/  LDL R181, [R1+0x3c] ;  /* 0x00003c0001b57983 */ /* 0x000ee40000100800 */
[----:B-----5:R-:W-:Y:S05]  /*13610*/  IMAD.MOV.U32 R180, RZ, RZ, R231 ;  /* 0x000000ffffb47224 */ /* 0x020fea00078e00e7 */
        /* <DEDUP_REMOVED lines=12> */
[----:B------:R-:W-:Y:S03]  /*136e0*/  HMMA.16816.F32.BF16 R128, R208, R186, R128 ;  /* 0x000000bad080723c */ /* 0x000fe60000041880 */
[----:B---3--:R-:W-:Y:S11]  /*136f0*/  ISETP.GT.AND P0, PT, R180, R181, PT ;  /* 0x000000b5b400720c */ /* 0x008ff60003f04270 */
[----:B------:R-:W-:Y:S02]  /*13700*/  @!UPT UIADD3 URZ, UPT, UPT, URZ, URZ, URZ ;  /* 0x000000fffffff290 */ /* 0x000fe4000fffe0ff */
[----:B------:R-:W-:Y:S05]  /*13710*/  @!P0 BRA `(.L_x_5990) ;  /* 0x0000000800408947 */ /* 0x000fea0003800000 */
[----:B------:R-:W2:Y:S01]  /*13720*/  LDL.64 R234, [R1+0x40] ;  /* 0x0000400001ea7983 */ /* 0x000ea20000100a00 */
[----:B------:R-:W-:Y:S03]  /*13730*/  BSSY.RECONVERGENT B0, `(.L_x_5991) ;  /* 0x0000056000007945 */ /* 0x000fe60003800200 */
[----:B------:R-:W3:Y:S04]  /*13740*/  LDL R169, [R1+0x18] ;  /* 0x0000180001a97983 */ /* 0x000ee80000100800 */
[----:B------:R-:W4:Y:S04]  /*13750*/  LDL R168, [R1+0x8] ;  /* 0x0000080001a87983 */ /* 0x000f280000100800 */
[----:B------:R-:W5:Y:S01]  /*13760*/  LDL R188, [R1+0x30] ;  /* 0x0000300001bc7983 */ /* 0x000f620000100800 */
        /* <DEDUP_REMOVED lines=9> */
[----:B---3--:R-:W-:Y:S01]  /*13800*/  @!P2 IADD3 R169, P0, PT, R0, R169, RZ ;  /* 0x000000a900a9a210 */ /* 0x008fe20007f1e0ff */
[----:B-----5:R-:W-:Y:S03]  /*13810*/  IMAD.SHL.U32 R0, R188, 0x20, RZ ;  /* 0x00000020bc007824 */ /* 0x020fe600078e00ff */
[----:B----4-:R-:W-:Y:S01]  /*13820*/  @!P2 LEA.HI.X.SX32 R168, R3, R168, 0x1, P0 ;  /* 0x000000a803a8a211 */ /* 0x010fe200000f0eff */
[----:B------:R1:W-:Y:S01]  /*13830*/  @!P2 STL [R1+0x18], R169 ;  /* 0x000018a90100a387 */ /* 0x0003e20000100800 */
[----:B------:R-:W-:Y:S03]  /*13840*/  IMAD.MOV.U32 R178, RZ, RZ, R169 ;  /* 0x000000ffffb27224 */ /* 0x000fe600078e00a9 */
[----:B------:R1:W-:Y:S01]  /*13850*/  @!P2 STL [R1+0x8], R168 ;  /* 0x000008a80100a387 */ /* 0x0003e20000100800 */
[----:B------:R-:W-:Y:S05]  /*13860*/  @!P2 BRA `(.L_x_5992) ;  /* 0x000000040008a947 */ /* 0x000fea0003800000 */
[----:B------:R-:W-:Y:S01]  /*13870*/  IMAD.MOV.U32 R177, RZ, RZ, R168 ;  /* 0x000000ffffb17224 */ /* 0x000fe200078e00a8 */
[----:B------:R-:W-:Y:S01]  /*13880*/  SHF.L.U32 R174, R180, 0x8, RZ ;  /* 0x00000008b4ae7819 */ /* 0x000fe200000006ff */
[----:B-1----:R-:W2:Y:S03]  /*13890*/  LD.E R168, desc[UR4][R134.64+0x170] ;  /* 0x0001700486a87980 */ /* 0x002ea6000c101900 */
[----:B------:R-:W-:Y:S01]  /*138a0*/  IABS R172, R174 ;  /* 0x000000ae00ac7213 */ /* 0x000fe20000000000 */
[----:B------:R-:W-:Y:S05]  /*138b0*/  VIADD R176, R174, 0xffffff00 ;  /* 0xffffff00aeb07836 */ /* 0x000fea0000000000 */
        /* <DEDUP_REMOVED lines=61> */
.L_x_5992:
[----:B------:R-:W-:Y:S05]  /*13c90*/  BSYNC.RECONVERGENT B0 ;  /* 0x0000000000007941 */ /* 0x000fea0003800200 */
.L_x_5991:
[----:B------:R-:W3:Y:S01]  /*13ca0*/  LDL R3, [R1+0x34] ;  /* 0x0000340001037983 */ /* 0x000ee20000100800 */
[----:B------:R-:W-:Y:S03]  /*13cb0*/  IADD3 R170, P0, PT, R0, R178, RZ ;  /* 0x000000b200aa7210 */ /* 0x000fe60007f1e0ff */
[----:B-1----:R-:W4:Y:S02]  /*13cc0*/  LDL R168, [R1+0x8] ;  /* 0x0000080001a87983 */ /* 0x002f240000100800 */
[----:B----4-:R-:W-:Y:S01]  /*13cd0*/  IMAD.MOV.U32 R172, RZ, RZ, R168 ;  /* 0x000000ffffac7224 */ /* 0x010fe200078e00a8 */
[----:B---3--:R-:W-:Y:S02]  /*13ce0*/  SHF.L.U64.HI R3, R188, 0x5, R3 ;  /* 0x00000005bc037819 */ /* 0x008fe40000010203 */
[-C--:B------:R-:W-:Y:S01]  /*13cf0*/  IADD3 R168, P3, PT, R170, R0.reuse, RZ ;  /* 0x00000000aaa87210 */ /* 0x080fe20007f7e0ff */
[--C-:B------:R-:W-:Y:S02]  /*13d00*/  IMAD.MOV.U32 R173, RZ, RZ, R172.reuse ;  /* 0x000000ffffad7224 */ /* 0x100fe400078e00ac */
[----:B------:R-:W-:Y:S01]  /*13d10*/  IMAD.X R171, R3, 0x1, R172, P0 ;  /* 0x0000000103ab7824 */ /* 0x000fe200000e06ac */
[-C--:B------:R-:W-:Y:S01]  /*13d20*/  IADD3 R174, P0, PT, R168, R0.reuse, RZ ;  /* 0x00000000a8ae7210 */ /* 0x080fe20007f1e0ff */
[----:B------:R-:W-:Y:S02]  /*13d30*/  IMAD.MOV.U32 R172, RZ, RZ, R178 ;  /* 0x000000ffffac7224 */ /* 0x000fe400078e00b2 */
[--C-:B------:R-:W-:Y:S01]  /*13d40*/  IMAD.X R169, R171, 0x1, R3.reuse, P3 ;  /* 0x00000001aba97824 */ /* 0x100fe200018e0603 */
[-C--:B------:R-:W-:Y:S02]  /*13d50*/  IADD3 R176, P3, PT, R174, R0.reuse, RZ ;  /* 0x00000000aeb07210 */ /* 0x080fe40007f7e0ff */
[----:B------:R-:W-:Y:S01]  /*13d60*/  @!PT LDS RZ, [RZ] ;  /* 0x00000000fffff984 */ /* 0x000fe20000000800 */
[----:B------:R-:W-:Y:S01]  /*13d70*/  @!PT LDS RZ, [RZ] ;  /* 0x00000000fffff984 */ /* 0x000fe20000000800 */
[----:B------:R-:W-:Y:S01]  /*13d80*/  @!PT LDS RZ, [RZ] ;  /* 0x00000000fffff984 */ /* 0x000fe20000000800 */
[----:B------:R1:W-:Y:S01]  /*13d90*/  LDGSTS.E.BYPASS.LTC128B.128 [R229+0x2000], desc[UR4][R172.64] ;  /* 0x02000000ace57fae */ /* 0x0003e2000b981a04 */
[--C-:B------:R-:W-:Y:S01]  /*13da0*/  IMAD.X R175, R169, 0x1, R3.reuse, P0 ;  /* 0x00000001a9af7824 */ /* 0x100fe200000e0603 */
[-C--:B--2---:R-:W-:Y:S02]  /*13db0*/  IADD3 R178, P0, PT, R176, R0.reuse, RZ ;  /* 0x00000000b0b27210 */ /* 0x084fe40007f1e0ff */
[----:B------:R2:W-:Y:S01]  /*13dc0*/  LDGSTS.E.BYPASS.LTC128B.128 [R229+0x2800], desc[UR4][R170.64] ;  /* 0x02800000aae57fae */ /* 0x0005e2000b981a04 */
[--C-:B------:R-:W-:Y:S03]  /*13dd0*/  IMAD.X R177, R175, 0x1, R3.reuse, P3 ;  /* 0x00000001afb17824 */ /* 0x100fe600018e0603 */
[----:B------:R3:W-:Y:S01]  /*13de0*/  LDGSTS.E.BYPASS.LTC128B.128 [R229+0x3000], desc[UR4][R168.64] ;  /* 0x03000000a8e57fae */ /* 0x0007e2000b981a04 */
[--C-:B------:R-:W-:Y:S03]  /*13df0*/  IMAD.X R179, R177, 0x1, R3.reuse, P0 ;  /* 0x00000001b1b37824 */ /* 0x100fe600000e0603 */
[----:B------:R-:W-:Y:S04]  /*13e00*/  LDGSTS.E.BYPASS.LTC128B.128 [R229+0x3800], desc[UR4][R174.64] ;  /* 0x03800000aee57fae */ /* 0x000fe8000b981a04 */
[----:B------:R4:W-:Y:S04]  /*13e10*/  LDGSTS.E.BYPASS.LTC128B.128 [R229+0x4000], desc[UR4][R176.64] ;  /* 0x04000000b0e57fae */ /* 0x0009e8000b981a04 */
[----:B------:R5:W-:Y:S01]  /*13e20*/  LDGSTS.E.BYPASS.LTC128B.128 [R229+0x4800], desc[UR4][R178.64] ;  /* 0x04800000b2e57fae */ /* 0x000be2000b981a04 */
[-C--:B-1----:R-:W-:Y:S04]  /*13e30*/  IADD3 R172, P3, PT, R178, R0.reuse, RZ ;  /* 0x00000000b2ac7210 */ /* 0x082fe80007f7e0ff */
[-C--:B--2---:R-:W-:Y:S01]  /*13e40*/  IADD3 R170, P0, PT, R172, R0.reuse, RZ ;  /* 0x00000000acaa7210 */ /* 0x084fe20007f1e0ff */
[--C-:B------:R-:W-:Y:S03]  /*13e50*/  IMAD.X R173, R179, 0x1, R3.reuse, P3 ;  /* 0x00000001b3ad7824 */ /* 0x100fe600018e0603 */
[-C--:B---3--:R-:W-:Y:S02]  /*13e60*/  IADD3 R168, P3, PT, R170, R0.reuse, RZ ;  /* 0x00000000aaa87210 */ /* 0x088fe40007f7e0ff */
[----:B------:R1:W-:Y:S01]  /*13e70*/  LDGSTS.E.BYPASS.LTC128B.128 [R229+0x5000], desc[UR4][R172.64] ;  /* 0x05000000ace57fae */ /* 0x0003e2000b981a04 */
[-C--:B------:R-:W-:Y:S05]  /*13e80*/  IADD3.X R171, PT, PT, R173, R3.reuse, RZ, P0, !PT ;  /* 0x00000003adab7210 */ /* 0x080fea00007fe4ff */
        /* <DEDUP_REMOVED lines=12> */
[-C--:B-1----:R-:W-:Y:S04]  /*13f50*/  IADD3 R172, P3, PT, R174, R0.reuse, RZ ;  /* 0x00000000aeac7210 */ /* 0x082fe80007f7e0ff */
        /* <DEDUP_REMOVED lines=12> */
.L_x_5990:
[----:B------:R-:W-:Y:S05]  /*14020*/  BSYNC.RECONVERGENT B1 ;  /* 0x0000000000017941 */ /* 0x000fea0003800200 */
.L_x_5989:
[----:B------:R-:W2:Y:S02]  /*14030*/  S2R R0, SR_TID.X ;  /* 0x0000000000007919 */ /* 0x000ea40000002100 */
[----:B--2---:R-:W-:Y:S04]  /*14040*/  IMAD.MOV.U32 R208, RZ, RZ, R0 ;  /* 0x000000ffffd07224 */ /* 0x004fe800078e0000 */
[----:B------:R-:W-:Y:S05]  /*14050*/  IMAD.SHL.U32 R0, R208, 0x2, RZ ;  /* 0x00000002d0007824 */ /* 0x000fea00078e00ff */
[----:B------:R2:W-:Y:S02]  /*14060*/  STL [R1+0x38], R0 ;  /* 0x0000380001007387 */ /* 0x0005e40000100800 */
[----:B--2---:R-:W-:Y:S05]  /*14070*/  LOP3.LUT R0, R0, 0x6, RZ, 0xc0, !PT ;  /* 0x0000000600007812 */ /* 0x004fea00078ec0ff */
[----:B------:R2:W-:Y:S01]  /*14080*/  STL [R1+0x2c], R0 ;  /* 0x00002c0001007387 */ /* 0x0005e20000100800 */
[----:B------:R-:W-:Y:S04]  /*14090*/  IMAD R3, R180, 0x100, R0 ;  /* 0x00000100b4037824 */ /* 0x000fe800078e0200 */
[C---:B------:R-:W-:Y:S01]  /*140a0*/  VIADD R190, R3.reuse, 0x9 ;  /* 0x0000000903be7836 */ /* 0x040fe20000000000 */
[CC--:B------:R-:W-:Y:S01]  /*140b0*/  ISETP.GE.AND P4, PT, R3.reuse, R225.reuse, PT ;  /* 0x000000e10300720c */ /* 0x0c0fe20003f86270 */
[C---:B------:R-:W-:Y:S01]  /*140c0*/  VIADD R194, R3.reuse, 0x19 ;  /* 0x0000001903c27836 */ /* 0x040fe20000000000 */
[CC--:B------:R-:W-:Y:S01]  /*140d0*/  ISETP.GE.AND P0, PT, R3.reuse, R224.reuse, PT ;  /* 0x000000e00300720c */ /* 0x0c0fe20003f06270 */
        /* <DEDUP_REMOVED lines=15> */
[-C--:B------:R-:W-:Y:S01]  /*141d0*/  ISETP.GE.AND P6, PT, R189, R225.reuse, PT ;  /* 0x000000e1bd00720c */ /* 0x080fe20003fc6270 */
[----:B------:R-:W-:Y:S01]  /*141e0*/  VIADD R188, R3, 0x1 ;  /* 0x0000000103bc7836 */ /* 0x000fe20000000000 */
[----:B--2---:R-:W-:Y:S01]  /*141f0*/  FSEL R0, R25, -INF , P5 ;  /* 0xff80000019007808 */ /* 0x004fe20002800000 */
        /* <DEDUP_REMOVED lines=9> */
[----:B-1----:R-:W-:Y:S01]  /*14290*/  FSEL R168, R5, -INF , P3 ;  /* 0xff80000005a87808 */ /* 0x002fe20001800000 */
        /* <DEDUP_REMOVED lines=140> */
[----:B------:R-:W-:Y:S01]  /*14b60*/  FSEL R184, R8, -INF , !P5 ;  /* 0xff80000008b87808 */ /* 0x000fe20006800000 */
[----:B------:R-:W-:Y:S01]  /*14b70*/  IMAD.MOV.U32 R8, RZ, RZ, R180 ;  /* 0x000000ffff087224 */ /* 0x000fe200078e00b4 */
        /* <DEDUP_REMOVED lines=9> */
[----:B------:R-:W-:Y:S02]  /*14c10*/  FSEL R179, R17, -INF , !P5 ;  /* 0xff80000011b37808 */ /* 0x000fe40006800000 */
        /* <DEDUP_REMOVED lines=10> */
[----:B------:R-:W-:Y:S01]  /*14cc0*/  VIADD R28, R3, 0xf1 ;  /* 0x000000f1031c7836 */ /* 0x000fe20000000000 */
        /* <DEDUP_REMOVED lines=11> */
[----:B------:R-:W-:Y:S01]  /*14d80*/  IMAD.MOV.U32 R9, RZ, RZ, R181 ;  /* 0x000000ffff097224 */ /* 0x000fe200078e00b5 */
        /* <DEDUP_REMOVED lines=10> */
[----:B------:R-:W-:Y:S02]  /*14e30*/  ISETP.GE.AND P6, PT, R198, R224, PT ;  /* 0x000000e0c600720c */ /* 0x000fe40003fc6270 */
[----:B------:R-:W-:Y:S02]  /*14e40*/  FSEL R178, R20, -INF , !P4 ;  /* 0xff80000014b27808 */ /* 0x000fe40006000000 */
[----:B------:R-:W-:Y:S02]  /*14e50*/  FMNMX3.FTZ R37, R37, R180, R179, !PT ;  /* 0x000000b425257276 */ /* 0x000fe400078100b3 */
[----:B------:R-:W-:Y:S01]  /*14e60*/  FSEL R177, R5, -INF , !P3 ;  /* 0xff80000005b17808 */ /* 0x000fe20005800000 */
[C---:B------:R-:W-:Y:S01]  /*14e70*/  VIADD R5, R3.reuse, 0xd9 ;  /* 0x000000d903057836 */ /* 0x040fe20000000000 */
[----:B------:R-:W-:Y:S02]  /*14e80*/  ISETP.GE.AND P4, PT, R200, R224, PT ;  /* 0x000000e0c800720c */ /* 0x000fe40003f86270 */
[----:B------:R-:W-:Y:S02]  /*14e90*/  FSEL R176, R24, -INF , !P0 ;  /* 0xff80000018b07808 */ /* 0x000fe40004000000 */
[----:B------:R-:W-:Y:S01]  /*14ea0*/  FSEL R175, R0, -INF , !P6 ;  /* 0xff80000000af7808 */ /* 0x000fe20007000000 */
[----:B------:R-:W-:Y:S01]  /*14eb0*/  VIADD R0, R3, 0xe0 ;  /* 0x000000e003007836 */ /* 0x000fe20000000000 */
[----:B------:R-:W-:Y:S02]  /*14ec0*/  FMNMX3.FTZ R37, R37, R178, R177, !PT ;  /* 0x000000b225257276 */ /* 0x000fe400078100b1 */
[-C--:B------:R-:W-:Y:S02]  /*14ed0*/  ISETP.GE.AND P3, PT, R201, R224.reuse, PT ;  /* 0x000000e0c900720c */ /* 0x080fe40003f66270 */
[----:B------:R-:W-:Y:S02]  /*14ee0*/  ISETP.GE.AND P0, PT, R202, R224, PT ;  /* 0x000000e0ca00720c */ /* 0x000fe40003f06270 */
[----:B------:R-:W-:Y:S01]  /*14ef0*/  FSEL R173, R29, -INF , !P4 ;  /* 0xff8000001dad7808 */ /* 0x000fe20006000000 */
[----:B------:R-:W-:Y:S01]  /*14f00*/  VIADD R29, R3, 0xf8 ;  /* 0x000000f8031d7836 */ /* 0x000fe20000000000 */
[----:B------:R-:W-:Y:S02]  /*14f10*/  FMNMX3.FTZ R37, R37, R176, R175, !PT ;  /* 0x000000b025257276 */ /* 0x000fe400078100af */
[----:B------:R-:W-:Y:S02]  /*14f20*/  ISETP.GE.AND P6, PT, R203, R224, PT ;  /* 0x000000e0cb00720c */ /* 0x000fe40003fc6270 */
[----:B------:R-:W-:Y:S02]  /*14f30*/  FSEL R172, R32, -INF , !P3 ;  /* 0xff80000020ac7808 */ /* 0x000fe40005800000 */
[----:B------:R-:W-:Y:S02]  /*14f40*/  FSEL R170, R33, -INF , !P0 ;  /* 0xff80000021aa7808 */ /* 0x000fe40004000000 */
[----:B------:R-:W-:Y:S02]  /*14f50*/  FMNMX3.FTZ R37, R37, R174, R173, !PT ;  /* 0x000000ae25257276 */ /* 0x000fe400078100ad */
[----:B------:R-:W-:Y:S01]  /*14f60*/  FSEL R168, R36, -INF , !P6 ;  /* 0xff80000024a87808 */ /* 0x000fe20007000000 */
[----:B------:R-:W-:Y:S01]  /*14f70*/  VIADD R36, R3, 0xf9 ;  /* 0x000000f903247836 */ /* 0x000fe20000000000 */
        /* <DEDUP_REMOVED lines=11> */
[-C--:B------:R-:W-:Y:S02]  /*15030*/  ISETP.GE.AND P5, PT, R210, R224.reuse, PT ;  /* 0x000000e0d200720c */ /* 0x080fe40003fa6270 */
        /* <DEDUP_REMOVED lines=21> */
[----:B------:R-:W-:Y:S01]  /*15190*/  FSEL R48, R64, -INF , !P0 ;  /* 0xff80000040307808 */ /* 0x000fe20004000000 */
[----:B------:R-:W-:Y:S01]  /*151a0*/  IMAD.MOV.U32 R64, RZ, RZ, R9 ;  /* 0x000000ffff407224 */ /* 0x000fe200078e0009 */
[----:B------:R-:W-:Y:S01]  /*151b0*/  FSEL R45, R65, -INF , !P6 ;  /* 0xff800000412d7808 */ /* 0x000fe20007000000 */
[----:B------:R-:W-:Y:S01]  /*151c0*/  VIADD R9, R3, 0xd8 ;  /* 0x000000d803097836 */ /* 0x000fe20000000000 */
[----:B------:R-:W-:Y:S01]  /*151d0*/  ISETP.GE.AND P5, PT, R231, R224, PT ;  /* 0x000000e0e700720c */ /* 0x000fe20003fa6270 */
[----:B------:R-:W-:Y:S01]  /*151e0*/  VIADD R65, R3, 0xf0 ;  /* 0x000000f003417836 */ /* 0x000fe20000000000 */
[----:B------:R-:W-:Y:S02]  /*151f0*/  FMNMX3.FTZ R37, R37, R60, R61, !PT ;  /* 0x0000003c25257276 */ /* 0x000fe4000781003d */
[----:B------:R-:W-:Y:S02]  /*15200*/  ISETP.GE.AND P4, PT, R233, R224, PT ;  /* 0x000000e0e900720c */ /* 0x000fe40003f86270 */
[----:B------:R-:W-:Y:S01]  /*15210*/  FSEL R44, R68, -INF , !P5 ;  /* 0xff800000442c7808 */ /* 0x000fe20006800000 */
[----:B------:R-:W-:Y:S01]  /*15220*/  VIADD R68, R3, 0xe9 ;  /* 0x000000e903447836 */ /* 0x000fe20000000000 */
[----:B------:R-:W-:Y:S02]  /*15230*/  FMNMX3.FTZ R37, R37, R48, R45, !PT ;  /* 0x0000003025257276 */ /* 0x000fe4000781002d */
[----:B------:R-:W-:Y:S01]  /*15240*/  FSEL R41, R69, -INF , !P4 ;  /* 0xff80000045297808 */ /* 0x000fe20006000000 */
[----:B------:R-:W-:Y:S01]  /*15250*/  VIADD R69, R3, 0xe1 ;  /* 0x000000e103457836 */ /* 0x000fe20000000000 */
[-C--:B------:R-:W-:Y:S02]  /*15260*/  ISETP.GE.AND P0, PT, R234, R224.reuse, PT ;  /* 0x000000e0ea00720c */ /* 0x080fe40003f06270 */
[----:B------:R-:W-:Y:S02]  /*15270*/  ISETP.GE.AND P3, PT, R232, R224, PT ;  /* 0x000000e0e800720c */ /* 0x000fe40003f66270 */
[----:B------:R-:W-:Y:S02]  /*15280*/  FMNMX3.FTZ R37, R37, R44, R41, !PT ;  /* 0x0000002c25257276 */ /* 0x000fe40007810029 */
[----:B------:R-:W-:Y:S02]  /*15290*/  FSEL R73, R73, -INF , !P0 ;  /* 0xff80000049497808 */ /* 0x000fe40004000000 */
[-C--:B------:R-:W-:Y:S02]  /*152a0*/  ISETP.GE.AND P6, PT, R236, R224.reuse, PT ;  /* 0x000000e0ec00720c */ /* 0x080fe40003fc6270 */
[-C--:B------:R-:W-:Y:S02]  /*152b0*/  ISETP.GE.AND P5, PT, R235, R224.reuse, PT ;  /* 0x000000e0eb00720c */ /* 0x080fe40003fa6270 */
[----:B------:R-:W-:Y:S01]  /*152c0*/  FSEL R40, R72, -INF , !P3 ;  /* 0xff80000048287808 */ /* 0x000fe20005800000 */
[----:B------:R-:W-:Y:S01]  /*152d0*/  VIADD R72, R3, 0xe8 ;  /* 0x000000e803487836 */ /* 0x000fe20000000000 */
        /* <DEDUP_REMOVED lines=8> */
[----:B------:R-:W-:Y:S02]  /*15360*/  FMNMX3.FTZ R37, R37, R76, R77, !PT ;  /* 0x0000004c25257276 */ /* 0x000fe4000781004d */
[-C--:B------:R-:W-:Y:S02]  /*15370*/  ISETP.GE.AND P6, PT, R240, R224.reuse, PT ;  /* 0x000000e0f000720c */ /* 0x080fe40003fc6270 */
[-C--:B------:R-:W-:Y:S02]  /*15380*/  ISETP.GE.AND P4, PT, R241, R224.reuse, PT ;  /* 0x000000e0f100720c */ /* 0x080fe40003f86270 */
[----:B------:R-:W-:Y:S02]  /*15390*/  FSEL R81, R81, -INF , !P3 ;  /* 0xff80000051517808 */ /* 0x000fe40005800000 */
[-C--:B------:R-:W-:Y:S02]  /*153a0*/  ISETP.GE.AND P3, PT, R243, R224.reuse, PT ;  /* 0x000000e0f300720c */ /* 0x080fe40003f66270 */
[----:B------:R-:W-:Y:S02]  /*153b0*/  FSEL R84, R84, -INF , !P0 ;  /* 0xff80000054547808 */ /* 0x000fe40004000000 */
[-C--:B------:R-:W-:Y:S02]  /*153c0*/  ISETP.GE.AND P0, PT, R245, R224.reuse, PT ;  /* 0x000000e0f500720c */ /* 0x080fe40003f06270 */
[----:B------:R-:W-:Y:S02]  /*153d0*/  FSEL R88, R88, -INF , !P5 ;  /* 0xff80000058587808 */ /* 0x000fe40006800000 */
[----:B------:R-:W-:Y:S02]  /*153e0*/  ISETP.GE.AND P5, PT, R246, R224, PT ;  /* 0x000000e0f600720c */ /* 0x000fe40003fa6270 */
[----:B------:R-:W-:Y:S02]  /*153f0*/  FSEL R85, R85, -INF , !P6 ;  /* 0xff80000055557808 */ /* 0x000fe40007000000 */
[----:B------:R-:W-:Y:S02]  /*15400*/  FSEL R89, R89, -INF , !P4 ;  /* 0xff80000059597808 */ /* 0x000fe40006000000 */
[----:B------:R-:W-:Y:S02]  /*15410*/  FMNMX3.FTZ R37, R37, R80, R81, !PT ;  /* 0x0000005025257276 */ /* 0x000fe40007810051 */
[----:B------:R-:W-:Y:S02]  /*15420*/  FSEL R92, R92, -INF , !P3 ;  /* 0xff8000005c5c7808 */ /* 0x000fe40005800000 */
[-C--:B------:R-:W-:Y:S02]  /*15430*/  ISETP.GE.AND P4, PT, R248, R224.reuse, PT ;  /* 0x000000e0f800720c */ /* 0x080fe40003f86270 */
[----:B------:R-:W-:Y:S02]  /*15440*/  FSEL R93, R93, -INF , !P0 ;  /* 0xff8000005d5d7808 */ /* 0x000fe40004000000 */
[-C--:B------:R-:W-:Y:S02]  /*15450*/  ISETP.GE.AND P3, PT, R247, R224.reuse, PT ;  /* 0x000000e0f700720c */ /* 0x080fe40003f66270 */
[-C--:B------:R-:W-:Y:S02]  /*15460*/  ISETP.GE.AND P0, PT, R249, R224.reuse, PT ;  /* 0x000000e0f900720c */ /* 0x080fe40003f06270 */
[----:B------:R-:W-:Y:S02]  /*15470*/  FSEL R97, R97, -INF , !P5 ;  /* 0xff80000061617808 */ /* 0x000fe40006800000 */
[----:B------:R-:W-:Y:S02]  /*15480*/  ISETP.GE.AND P5, PT, R250, R224, PT ;  /* 0x000000e0fa00720c */ /* 0x000fe40003fa6270 */
[----:B------:R-:W-:Y:S02]  /*15490*/  FMNMX3.FTZ R37, R37, R84, R85, !PT ;  /* 0x0000005425257276 */ /* 0x000fe40007810055 */
[----:B------:R-:W-:Y:S02]  /*154a0*/  FSEL R100, R100, -INF , !P4 ;  /* 0xff80000064647808 */ /* 0x000fe40006000000 */
[----:B------:R-:W-:Y:S02]  /*154b0*/  FSEL R101, R101, -INF , !P3 ;  /* 0xff80000065657808 */ /* 0x000fe40005800000 */
[-C--:B------:R-:W-:Y:S02]  /*154c0*/  ISETP.GE.AND P4, PT, R252, R224.reuse, PT ;  /* 0x000000e0fc00720c */ /* 0x080fe40003f86270 */
[----:B------:R-:W-:Y:S02]  /*154d0*/  FSEL R104, R104, -INF , !P0 ;  /* 0xff80000068687808 */ /* 0x000fe40004000000 */
[-C--:B------:R-:W-:Y:S02]  /*154e0*/  ISETP.GE.AND P3, PT, R9, R224.reuse, PT ;  /* 0x000000e00900720c */ /* 0x080fe40003f66270 */
[----:B------:R-:W-:Y:S02]  /*154f0*/  ISETP.GE.AND P0, PT, R5, R224, PT ;  /* 0x000000e00500720c */ /* 0x000fe40003f06270 */
[----:B------:R-:W-:Y:S02]  /*15500*/  FMNMX3.FTZ R37, R37, R88, R89, !PT ;  /* 0x0000005825257276 */ /* 0x000fe40007810059 */
[-C--:B------:R-:W-:Y:S02]  /*15510*/  ISETP.GE.AND P6, PT, R244, R224.reuse, PT ;  /* 0x000000e0f400720c */ /* 0x080fe40003fc6270 */
[----:B------:R-:W-:Y:S02]  /*15520*/  FSEL R108, R108, -INF , !P5 ;  /* 0xff8000006c6c7808 */ /* 0x000fe40006800000 */
[-C--:B------:R-:W-:Y:S02]  /*15530*/  ISETP.GE.AND P5, PT, R69, R224.reuse, PT ;  /* 0x000000e04500720c */ /* 0x080fe40003fa6270 */
[----:B------:R-:W-:Y:S02]  /*15540*/  FSEL R25, R25, -INF , !P4 ;  /* 0xff80000019197808 */ /* 0x000fe40006000000 */
[----:B------:R-:W-:Y:S02]  /*15550*/  ISETP.GE.AND P4, PT, R72, R224, PT ;  /* 0x000000e04800720c */ /* 0x000fe40003f86270 */
[----:B------:R-:W-:Y:S01]  /*15560*/  FSEL R24, R112, -INF , !P3 ;  /* 0xff80000070187808 */ /* 0x000fe20005800000 */
[----:B------:R-:W-:Y:S01]  /*15570*/  IMAD.MOV.U32 R112, RZ, RZ, R0 ;  /* 0x000000ffff707224 */ /* 0x000fe200078e0000 */
[----:B------:R-:W-:Y:S02]  /*15580*/  FMNMX3.FTZ R37, R37, R92, R93, !PT ;  /* 0x0000005c25257276 */ /* 0x000fe4000781005d */
[-C--:B------:R-:W-:Y:S02]  /*15590*/  ISETP.GE.AND P3, PT, R68, R224.reuse, PT ;  /* 0x000000e04400720c */ /* 0x080fe40003f66270 */
[----:B------:R-:W-:Y:S02]  /*155a0*/  FSEL R21, R21, -INF , !P0 ;  /* 0xff80000015157808 */ /* 0x000fe40004000000 */
[----:B------:R-:W-:Y:S02]  /*155b0*/  FSEL R96, R96, -INF , !P6 ;  /* 0xff80000060607808 */ /* 0x000fe40007000000 */
[----:B------:R-:W-:Y:S02]  /*155c0*/  ISETP.GE.AND P0, PT, R36, R225, PT ;  /* 0x000000e12400720c */ /* 0x000fe40003f06270 */
[-C--:B------:R-:W-:Y:S02]  /*155d0*/  ISETP.GE.AND P6, PT, R251, R224.reuse, PT ;  /* 0x000000e0fb00720c */ /* 0x080fe40003fc6270 */
[----:B------:R-:W-:Y:S01]  /*155e0*/  FSEL R17, R117, -INF , !P5 ;  /* 0xff80000075117808 */ /* 0x000fe20006800000 */
[----:B------:R-:W-:Y:S01]  /*155f0*/  IMAD.MOV.U32 R117, RZ, RZ, R9 ;  /* 0x000000ffff757224 */ /* 0x000fe200078e0009 */
[----:B------:R-:W-:Y:S02]  /*15600*/  ISETP.GE.AND P5, PT, R28, R224, PT ;  /* 0x000000e01c00720c */ /* 0x000fe40003fa6270 */
[----:B------:R-:W-:Y:S01]  /*15610*/  FSEL R16, R120, -INF , !P4 ;  /* 0xff80000078107808 */ /* 0x000fe20006000000 */
[----:B------:R-:W-:Y:S01]  /*15620*/  IMAD.MOV.U32 R120, RZ, RZ, R28 ;  /* 0x000000ffff787224 */ /* 0x000fe200078e001c */
[----:B------:R-:W-:Y:S02]  /*15630*/  FSEL R13, R4, -INF , !P3 ;  /* 0xff800000040d7808 */ /* 0x000fe40005800000 */
[----:B------:R-:W-:Y:S02]  /*15640*/  FMNMX3.FTZ R37, R37, R96, R97, !PT ;  /* 0x0000006025257276 */ /* 0x000fe40007810061 */
[-C--:B------:R-:W-:Y:S02]  /*15650*/  ISETP.GE.AND P4, PT, R29, R224.reuse, PT ;  /* 0x000000e01d00720c */ /* 0x080fe40003f86270 */
[-C--:B------:R-:W-:Y:S02]  /*15660*/  ISETP.GE.AND P3, PT, R36, R224.reuse, PT ;  /* 0x000000e02400720c */ /* 0x080fe40003f66270 */
[----:B------:R-:W-:Y:S02]  /*15670*/  FSEL R105, R105, -INF , !P6 ;  /* 0xff80000069697808 */ /* 0x000fe40007000000 */
[----:B------:R-:W-:Y:S02]  /*15680*/  FSEL R129, R129, -INF , P0 ;  /* 0xff80000081817808 */ /* 0x000fe40000000000 */
[----:B------:R-:W-:Y:S01]  /*15690*/  FSEL R9, R169, -INF , !P5 ;  /* 0xff800000a9097808 */ /* 0x000fe20006800000 */
[----:B------:R-:W-:Y:S01]  /*156a0*/  IMAD.MOV.U32 R169, RZ, RZ, R8 ;  /* 0x000000ffffa97224 */ /* 0x000fe200078e0008 */
[----:B------:R-:W-:Y:S02]  /*156b0*/  ISETP.GE.AND P6, PT, R0, R224, PT ;  /* 0x000000e00000720c */ /* 0x000fe40003fc6270 */
[----:B------:R-:W-:Y:S02]  /*156c0*/  FMNMX3.FTZ R37, R37, R100, R101, !PT ;  /* 0x0000006425257276 */ /* 0x000fe40007810065 */
[----:B------:R-:W-:Y:S02]  /*156d0*/  FSEL R8, R186, -INF , !P4 ;  /* 0xff800000ba087808 */ /* 0x000fe40006000000 */
[----:B------:R-:W-:Y:S02]  /*156e0*/  FSEL R129, R129, -INF , !P3 ;  /* 0xff80000081817808 */ /* 0x000fe40005800000 */
[-C--:B------:R-:W-:Y:S02]  /*156f0*/  ISETP.GE.AND P4, PT, R190, R226.reuse, PT ;  /* 0x000000e2be00720c */ /* 0x080fe40003f86270 */
[----:B------:R-:W-:Y:S01]  /*15700*/  FSEL R20, R116, -INF , !P6 ;  /* 0xff80000074147808 */ /* 0x000fe20007000000 */
[----:B------:R-:W-:Y:S01]  /*15710*/  IMAD.MOV.U32 R116, RZ, RZ, R5 ;  /* 0x000000ffff747224 */ /* 0x000fe200078e0005 */
[----:B------:R-:W-:Y:S02]  /*15720*/  ISETP.GE.AND P3, PT, R3, R226, PT ;  /* 0x000000e20300720c */ /* 0x000fe40003f66270 */
[----:B------:R-:W-:Y:S02]  /*15730*/  ISETP.GE.AND P6, PT, R65, R224, PT ;  /* 0x000000e04100720c */ /* 0x000fe40003fc6270 */
[----:B------:R-:W-:Y:S02]  /*15740*/  FMNMX3.FTZ R37, R37, R104, R105, !PT ;  /* 0x0000006825257276 */ /* 0x000fe40007810069 */
[-C--:B------:R-:W-:Y:S02]  /*15750*/  ISETP.GE.AND P5, PT, R189, R226.reuse, PT ;  /* 0x000000e2bd00720c */ /* 0x080fe40003fa6270 */
[----:B------:R-:W-:Y:S02]  /*15760*/  FSEL R28, R11, -INF , P4 ;  /* 0xff8000000b1c7808 */ /* 0x000fe40002000000 */
[-C--:B------:R-:W-:Y:S02]  /*15770*/  ISETP.GE.AND P4, PT, R194, R226.reuse, PT ;  /* 0x000000e2c200720c */ /* 0x080fe40003f86270 */
[----:B------:R-:W-:Y:S02]  /*15780*/  FSEL R33, R6, -INF , P3 ;  /* 0xff80000006217808 */ /* 0x000fe40001800000 */
[----:B------:R-:W-:Y:S02]  /*15790*/  ISETP.GE.AND P3, PT, R191, R226, PT ;  /* 0x000000e2bf00720c */ /* 0x000fe40003f66270 */
[----:B------:R-:W-:Y:S01]  /*157a0*/  FSEL R12, R171, -INF , !P6 ;  /* 0xff800000ab0c7808 */ /* 0x000fe20007000000 */
[----:B------:R-:W-:Y:S01]  /*157b0*/  IMAD.MOV.U32 R171, RZ, RZ, R29 ;  /* 0x000000ffffab7224 */ /* 0x000fe200078e001d */
[----:B------:R-:W-:Y:S02]  /*157c0*/  FMNMX3.FTZ R37, R37, R108, R25, !PT ;  /* 0x0000006c25257276 */ /* 0x000fe40007810019 */
[----:B------:R-:W-:Y:S02]  /*157d0*/  FSEL R29, R10, -INF , P5 ;  /* 0xff8000000a1d7808 */ /* 0x000fe40002800000 */
[----:B------:R-:W-:Y:S02]  /*157e0*/  FSEL R10, R19, -INF , P4 ;  /* 0xff800000130a7808 */ /* 0x000fe40002000000 */
[-C--:B------:R-:W-:Y:S02]  /*157f0*/  ISETP.GE.AND P4, PT, R198, R226.reuse, PT ;  /* 0x000000e2c600720c */ /* 0x080fe40003f86270 */
[-C--:B------:R-:W-:Y:S02]  /*15800*/  ISETP.GE.AND P0, PT, R188, R226.reuse, PT ;  /* 0x000000e2bc00720c */ /* 0x080fe40003f06270 */
[----:B------:R-:W-:Y:S02]  /*15810*/  FSEL R14, R14, -INF , P3 ;  /* 0xff8000000e0e7808 */ /* 0x000fe40001800000 */
[----:B------:R-:W-:Y:S02]  /*15820*/  ISETP.GE.AND P3, PT, R195, R226, PT ;  /* 0x000000e2c300720c */ /* 0x000fe40003f66270 */
[----:B------:R-:W-:Y:S02]  /*15830*/  FMNMX3.FTZ R37, R37, R24, R21, !PT ;  /* 0x0000001825257276 */ /* 0x000fe40007810015 */
[----:B------:R-:W-:Y:S02]  /*15840*/  FSEL R32, R7, -INF , P0 ;  /* 0xff80000007207808 */ /* 0x000fe40000000000 */
[----:B------:R-:W-:Y:S02]  /*15850*/  FSEL R27, R27, -INF , P4 ;  /* 0xff8000001b1b7808 */ /* 0x000fe40002000000 */
[----:B------:R-:W-:Y:S02]  /*15860*/  FMNMX3.FTZ R37, R37, R20, R17, !PT ;  /* 0x0000001425257276 */ /* 0x000fe40007810011 */
[----:B------:R-:W-:Y:S02]  /*15870*/  FSEL R7, R22, -INF , P3 ;  /* 0xff80000016077808 */ /* 0x000fe40001800000 */
[-C--:B------:R-:W-:Y:S02]  /*15880*/  ISETP.GE.AND P4, PT, R203, R226.reuse, PT ;  /* 0x000000e2cb00720c */ /* 0x080fe40003f86270 */
[----:B------:R-:W-:Y:S02]  /*15890*/  ISETP.GE.AND P3, PT, R199, R226, PT ;  /* 0x000000e2c700720c */ /* 0x000fe40003f66270 */
[----:B------:R-:W-:Y:S02]  /*158a0*/  FMNMX3.FTZ R37, R37, R16, R13, !PT ;  /* 0x0000001025257276 */ /* 0x000fe4000781000d */
[----:B------:R-:W-:Y:S02]  /*158b0*/  FSEL R5, R38, -INF , P4 ;  /* 0xff80000026057808 */ /* 0x000fe40002000000 */
[----:B------:R-:W-:Y:S02]  /*158c0*/  FSEL R30, R30, -INF , P3 ;  /* 0xff8000001e1e7808 */ /* 0x000fe40001800000 */
[-C--:B------:R-:W-:Y:S02]  /*158d0*/  ISETP.GE.AND P4, PT, R205, R226.reuse, PT ;  /* 0x000000e2cd00720c */ /* 0x080fe40003f86270 */
[----:B------:R-:W-:Y:S02]  /*158e0*/  ISETP.GE.AND P3, PT, R204, R226, PT ;  /* 0x000000e2cc00720c */ /* 0x000fe40003f66270 */
[----:B------:R-:W-:Y:S02]  /*158f0*/  FMNMX3.FTZ R37, R37, R12, R9, !PT ;  /* 0x0000000c25257276 */ /* 0x000fe40007810009 */
[----:B------:R-:W-:Y:S02]  /*15900*/  FSEL R42, R42, -INF , P4 ;  /* 0xff8000002a2a7808 */ /* 0x000fe40002000000 */
[-C--:B------:R-:W-:Y:S02]  /*15910*/  ISETP.GE.AND P4, PT, R209, R226.reuse, PT ;  /* 0x000000e2d100720c */ /* 0x080fe40003f86270 */
[----:B------:R-:W-:Y:S02]  /*15920*/  FSEL R4, R39, -INF , P3 ;  /* 0xff80000027047808 */ /* 0x000fe40001800000 */
[----:B------:R-:W-:Y:S02]  /*15930*/  ISETP.GE.AND P3, PT, R206, R226, PT ;  /* 0x000000e2ce00720c */ /* 0x000fe40003f66270 */
[----:B------:R-:W-:Y:S02]  /*15940*/  FMNMX3.FTZ R37, R37, R8, R129, !PT ;  /* 0x0000000825257276 */ /* 0x000fe40007810081 */
[----:B------:R-:W-:Y:S02]  /*15950*/  FSEL R47, R47, -INF , P4 ;  /* 0xff8000002f2f7808 */ /* 0x000fe40002000000 */
[----:B------:R-:W-:Y:S01]  /*15960*/  FSEL R43, R43, -INF , P3 ;  /* 0xff8000002b2b7808 */ /* 0x000fe20001800000 */
[----:B------:R-:W1:Y:S01]  /*15970*/  SHFL.BFLY PT, R0, R37, 0x2, 0x1f ;  /* 0x0c401f0025007f89 */ /* 0x000e6200000e0000 */
        /* <DEDUP_REMOVED lines=70> */
[----:B------:R-:W-:Y:S02]  /*15de0*/  ISETP.GE.AND P4, PT, R252, R226, PT ;  /* 0x000000e2fc00720c */ /* 0x000fe40003f86270 */
[----:B-1----:R-:W-:Y:S02]  /*15df0*/  FMNMX.FTZ R37, R37, R0, !PT ;  /* 0x0000000025257209 */ /* 0x002fe40007810000 */
[-C--:B------:R-:W-:Y:S02]  /*15e00*/  ISETP.GE.AND P3, PT, R251, R226.reuse, PT ;  /* 0x000000e2fb00720c */ /* 0x080fe40003f66270 */
[----:B------:R-:W-:Y:S02]  /*15e10*/  FSEL R31, R31, -INF , P0 ;  /* 0xff8000001f1f7808 */ /* 0x000fe40000000000 */
[----:B------:R-:W-:Y:S02]  /*15e20*/  FSEL R94, R94, -INF , P5 ;  /* 0xff8000005e5e7808 */ /* 0x000fe40002800000 */
[----:B------:R-:W-:Y:S02]  /*15e30*/  FSEL R111, R111, -INF , P4 ;  /* 0xff8000006f6f7808 */ /* 0x000fe40002000000 */
[----:B------:R-:W-:Y:S02]  /*15e40*/  FSETP.NEU.FTZ.AND P0, PT, R37, -INF , PT ;  /* 0xff8000002500780b */ /* 0x000fe40003f1d000 */
[-C--:B------:R-:W-:Y:S02]  /*15e50*/  ISETP.GE.AND P5, PT, R248, R226.reuse, PT ;  /* 0x000000e2f800720c */ /* 0x080fe40003fa6270 */
[----:B------:R-:W-:Y:S02]  /*15e60*/  FSEL R107, R107, -INF , P3 ;  /* 0xff8000006b6b7808 */ /* 0x000fe40001800000 */
[-C--:B------:R-:W-:Y:S02]  /*15e70*/  ISETP.GE.AND P4, PT, R116, R226.reuse, PT ;  /* 0x000000e27400720c */ /* 0x080fe40003f86270 */
[-C--:B------:R-:W-:Y:S02]  /*15e80*/  ISETP.GE.AND P3, PT, R117, R226.reuse, PT ;  /* 0x000000e27500720c */ /* 0x080fe40003f66270 */
[-C--:B------:R-:W-:Y:S02]  /*15e90*/  ISETP.GE.AND P6, PT, R201, R226.reuse, PT ;  /* 0x000000e2c900720c */ /* 0x080fe40003fc6270 */
[----:B------:R-:W-:Y:S02]  /*15ea0*/  FSEL R102, R102, -INF , P5 ;  /* 0xff80000066667808 */ /* 0x000fe40002800000 */
[----:B------:R-:W-:Y:S02]  /*15eb0*/  FSEL R0, R37, RZ, P0 ;  /* 0x000000ff25007208 */ /* 0x000fe40000000000 */
[-C--:B------:R-:W-:Y:S02]  /*15ec0*/  ISETP.GE.AND P5, PT, R250, R226.reuse, PT ;  /* 0x000000e2fa00720c */ /* 0x080fe40003fa6270 */
[----:B------:R-:W-:Y:S02]  /*15ed0*/  FSEL R115, R115, -INF , P4 ;  /* 0xff80000073737808 */ /* 0x000fe40002000000 */
[----:B------:R-:W-:Y:S02]  /*15ee0*/  FSEL R114, R114, -INF , P3 ;  /* 0xff80000072727808 */ /* 0x000fe40001800000 */
[-C--:B------:R-:W-:Y:S02]  /*15ef0*/  ISETP.GE.AND P4, PT, R72, R226.reuse, PT ;  /* 0x000000e24800720c */ /* 0x080fe40003f86270 */
[-C--:B------:R-:W-:Y:S02]  /*15f00*/  ISETP.GE.AND P3, PT, R69, R226.reuse, PT ;  /* 0x000000e24500720c */ /* 0x080fe40003f66270 */
[----:B------:R-:W-:Y:S02]  /*15f10*/  FSEL R34, R34, -INF , P6 ;  /* 0xff80000022227808 */ /* 0x000fe40003000000 */
[-C--:B------:R-:W-:Y:S01]  /*15f20*/  ISETP.GE.AND P6, PT, R3, R227.reuse, PT ;  /* 0x000000e30300720c */ /* 0x080fe20003fc6270 */
[----:B------:R-:W-:Y:S01]  /*15f30*/  FADD.FTZ R3, -R0, R2 ;  /* 0x0000000200037221 */ /* 0x000fe20000010100 */
[----:B------:R-:W-:Y:S01]  /*15f40*/  FSEL R110, R110, -INF , P5 ;  /* 0xff8000006e6e7808 */ /* 0x000fe20002800000 */
[----:B------:R-:W-:Y:S01]  /*15f50*/  IMAD.MOV.U32 R2, RZ, RZ, R169 ;  /* 0x000000ffff027224 */ /* 0x000fe200078e00a9 */
[-C--:B------:R-:W-:Y:S01]  /*15f60*/  ISETP.GE.AND P5, PT, R112, R226.reuse, PT ;  /* 0x000000e27000720c */ /* 0x080fe20003fa6270 */
[----:B------:R-:W-:Y:S01]  /*15f70*/  IMAD.MOV.U32 R169, RZ, RZ, R36 ;  /* 0x000000ffffa97224 */ /* 0x000fe200078e0024 */
[----:B------:R-:W-:Y:S01]  /*15f80*/  FSEL R122, R122, -INF , P4 ;  /* 0xff8000007a7a7808 */ /* 0x000fe20002000000 */
[----:B------:R-:W2:Y:S01]  /*15f90*/  LD.E R36, desc[UR4][R134.64+0xdc] ;  /* 0x0000dc0486247980 */ /* 0x000ea2000c101900 */
        /* <DEDUP_REMOVED lines=8> */
[----:B------:R-:W-:Y:S02]  /*16020*/  ISETP.GE.AND P3, PT, R171, R226, PT ;  /* 0x000000e2ab00720c */ /* 0x000fe40003f66270 */
[----:B------:R-:W-:Y:S02]  /*16030*/  FSEL R126, R126, -INF , P5 ;  /* 0xff8000007e7e7808 */ /* 0x000fe40002800000 */
[-C--:B------:R-:W-:Y:S02]  /*16040*/  ISETP.GE.AND P5, PT, R188, R227.reuse, PT ;  /* 0x000000e3bc00720c */ /* 0x080fe40003fa6270 */
[----:B------:R-:W-:Y:S02]  /*16050*/  FSEL R38, R131, -INF , P4 ;  /* 0xff80000083267808 */ /* 0x000fe40002000000 */
[----:B------:R-:W-:Y:S02]  /*16060*/  FSEL R39, R130, -INF , P3 ;  /* 0xff80000082277808 */ /* 0x000fe40001800000 */
[-C--:B------:R-:W-:Y:S02]  /*16070*/  ISETP.GE.AND P4, PT, R190, R227.reuse, PT ;  /* 0x000000e3be00720c */ /* 0x080fe40003f86270 */
[-C--:B------:R-:W-:Y:S02]  /*16080*/  ISETP.GE.AND P3, PT, R189, R227.reuse, PT ;  /* 0x000000e3bd00720c */ /* 0x080fe40003f66270 */
        /* <DEDUP_REMOVED lines=30> */
[----:B------:R-:W-:Y:S02]  /*16270*/  FSEL R117, R27, -INF , !P4 ;  /* 0xff8000001b757808 */ /* 0x000fe40006000000 */
[----:B------:R-:W-:Y:S01]  /*16280*/  FSEL R188, R4, -INF , !P5 ;  /* 0xff80000004bc7808 */ /* 0x000fe20006800000 */
[----:B------:R-:W-:Y:S01]  /*16290*/  IMAD.SHL.U32 R4, R208, 0x40, RZ ;  /* 0x00000040d0047824 */ /* 0x000fe200078e00ff */
        /* <DEDUP_REMOVED lines=38> */
[----:B------:R-:W-:Y:S02]  /*16500*/  FMNMX3.FTZ R0, R0, R112, R116, !PT ;  /* 0x0000007000007276 */ /* 0x000fe40007810074 */
[-C--:B------:R-:W-:Y:S02]  /*16510*/  ISETP.GE.AND P6, PT, R203, R227.reuse, PT ;  /* 0x000000e3cb00720c */ /* 0x080fe40003fc6270 */
[----:B------:R-:W-:Y:S02]  /*16520*/  FMNMX3.FTZ R0, R0, R120, R117, !PT ;  /* 0x0000007800007276 */ /* 0x000fe40007810075 */
[----:B------:R-:W-:Y:S01]  /*16530*/  FSEL R171, R34, -INF , !P3 ;  /* 0xff80000022ab7808 */ /* 0x000fe20005800000 */
[----:B------:R-:W-:Y:S01]  /*16540*/  IMAD.MOV.U32 R34, RZ, RZ, R64 ;  /* 0x000000ffff227224 */ /* 0x000fe200078e0040 */
[----:B------:R-:W-:Y:S02]  /*16550*/  FMNMX3.FTZ R0, R0, R130, R131, !PT ;  /* 0x0000008200007276 */ /* 0x000fe40007810083 */
[----:B------:R-:W-:Y:S01]  /*16560*/  FSEL R186, R5, -INF , !P6 ;  /* 0xff80000005ba7808 */ /* 0x000fe20007000000 */
[----:B------:R-:W-:Y:S01]  /*16570*/  IMAD.MOV.U32 R252, RZ, RZ, R34 ;  /* 0x000000fffffc7224 */ /* 0x000fe200078e0022 */
[----:B------:R-:W-:Y:S02]  /*16580*/  ISETP.GE.AND P3, PT, R205, R227, PT ;  /* 0x000000e3cd00720c */ /* 0x000fe40003f66270 */
[----:B------:R-:W-:Y:S02]  /*16590*/  FMNMX3.FTZ R0, R0, R171, R169, !PT ;  /* 0x000000ab00007276 */ /* 0x000fe400078100a9 */
[-C--:B------:R-:W-:Y:S02]  /*165a0*/  ISETP.GE.AND P6, PT, R207, R227.reuse, PT ;  /* 0x000000e3cf00720c */ /* 0x080fe40003fc6270 */
[----:B------:R-:W-:Y:S02]  /*165b0*/  FSEL R190, R42, -INF , !P3 ;  /* 0xff8000002abe7808 */ /* 0x000fe40005800000 */
[----:B------:R-:W-:Y:S02]  /*165c0*/  FMNMX3.FTZ R0, R0, R186, R188, !PT ;  /* 0x000000ba00007276 */ /* 0x000fe400078100bc */
[----:B------:R-:W-:Y:S02]  /*165d0*/  FSEL R191, R46, -INF , !P6 ;  /* 0xff8000002ebf7808 */ /* 0x000fe40007000000 */
[-C--:B------:R-:W-:Y:S02]  /*165e0*/  ISETP.GE.AND P3, PT, R210, R227.reuse, PT ;  /* 0x000000e3d200720c */ /* 0x080fe40003f66270 */
[----:B------:R-:W-:Y:S02]  /*165f0*/  FMNMX3.FTZ R0, R0, R190, R189, !PT ;  /* 0x000000be00007276 */ /* 0x000fe400078100bd */
[----:B------:R-:W-:Y:S02]  /*16600*/  FSEL R194, R50, -INF , !P3 ;  /* 0xff80000032c27808 */ /* 0x000fe40005800000 */
[----:B------:R-:W-:Y:S02]  /*16610*/  ISETP.GE.AND P6, PT, R212, R227, PT ;  /* 0x000000e3d400720c */ /* 0x000fe40003fc6270 */
        /* <DEDUP_REMOVED lines=47> */
[-C--:B------:R-:W-:Y:S02]  /*16910*/  ISETP.GE.AND P3, PT, R249, R227.reuse, PT ;  /* 0x000000e3f900720c */ /* 0x080fe40003f66270 */
[----:B------:R-:W-:Y:S01]  /*16920*/  ISETP.GE.AND P4, PT, R251, R227, PT ;  /* 0x000000e3fb00720c */ /* 0x000fe20003f86270 */
[----:B------:R-:W-:Y:S01]  /*16930*/  IMAD.MOV.U32 R251, RZ, RZ, R2 ;  /* 0x000000fffffb7224 */ /* 0x000fe200078e0002 */
[----:B------:R-:W-:Y:S02]  /*16940*/  FMNMX3.FTZ R0, R0, R213, R212, !PT ;  /* 0x000000d500007276 */ /* 0x000fe400078100d4 */
        /* <DEDUP_REMOVED lines=9> */
[----:B------:R-:W-:Y:S01]  /*169e0*/  ISETP.GE.AND P6, PT, R10, R227, PT ;  /* 0x000000e30a00720c */ /* 0x000fe20003fc6270 */
[----:B--2---:R-:W-:Y:S01]  /*169f0*/  FMUL.FTZ R7, R36, R37 ;  /* 0x0000002524077220 */ /* 0x004fe20000410000 */
        /* <DEDUP_REMOVED lines=20> */
[----:B------:R-:W-:Y:S02]  /*16b40*/  SHF.R.U32.HI R64, RZ, 0x1, R208 ;  /* 0x00000001ff407819 */ /* 0x000fe400000116d0 */
[----:B------:R-:W-:Y:S02]  /*16b50*/  FMNMX3.FTZ R0, R0, R39, R38, !PT ;  /* 0x0000002700007276 */ /* 0x000fe40007810026 */
[----:B------:R-:W-:Y:S02]  /*16b60*/  LOP3.LUT R5, R64, 0x8, RZ, 0xc0, !PT ;  /* 0x0000000840057812 */ /* 0x000fe400078ec0ff */
[----:B------:R-:W-:Y:S01]  /*16b70*/  FSEL R7, R7, RZ, P0 ;  /* 0x000000ff07077208 */ /* 0x000fe20000000000 */
[----:B------:R-:W1:Y:S01]  /*16b80*/  SHFL.BFLY PT, R2, R0, 0x2, 0x1f ;  /* 0x0c401f0000027f89 */ /* 0x000e6200000e0000 */
[--C-:B------:R-:W-:Y:S03]  /*16b90*/  LOP3.LUT R5, R5, 0x1c0, R4.reuse, 0xf8, !PT ;  /* 0x000001c005057812 */ /* 0x100fe600078ef804 */
[-CC-:B------:R-:W-:Y:S01]  /*16ba0*/  FFMA.FTZ R10, R185, R36.reuse, -R7.reuse ;  /* 0x00000024b90a7223 */ /* 0x180fe20000010807 */
[----:B------:R-:W-:Y:S01]  /*16bb0*/  LOP3.LUT R5, R5, R221, RZ, 0x3c, !PT ;  /* 0x000000dd05057212 */ /* 0x000fe200078e3cff */
[-CC-:B------:R-:W-:Y:S01]  /*16bc0*/  FFMA.FTZ R249, R8, R36.reuse, -R7.reuse ;  /* 0x0000002408f97223 */ /* 0x180fe20000010807 */
[-CC-:B------:R-:W-:Y:S01]  /*16bd0*/  FFMA.FTZ R26, R182, R36.reuse, -R7.reuse ;  /* 0x00000024b61a7223 */ /* 0x180fe20000010807 */
[-CC-:B------:R-:W-:Y:S01]  /*16be0*/  FFMA.FTZ R27, R181, R36.reuse, -R7.reuse ;  /* 0x00000024b51b7223 */ /* 0x180fe20000010807 */
[----:B------:R-:W-:Y:S01]  /*16bf0*/  LOP3.LUT R6, R5, 0x200, R4, 0xf8, !PT ;  /* 0x0000020005067812 */ /* 0x000fe200078ef804 */
        /* <DEDUP_REMOVED lines=64> */
[----:B-1----:R-:W-:Y:S01]  /*17000*/  FMUL.FTZ R8, R0, R160 ;  /* 0x000000a000087220 */ /* 0x002fe20000410000 */
[----:B------:R-:W-:Y:S02]  /*17010*/  IMAD R160, R6, 0x2, R222 ;  /* 0x0000000206a07824 */ /* 0x000fe400078e02de */
[-CC-:B------:R-:W-:Y:S01]  /*17020*/  FFMA.FTZ R84, R84, R36.reuse, -R7.reuse ;  /* 0x0000002454547223 */ /* 0x180fe20000010807 */
[----:B------:R1:W-:Y:S01]  /*17030*/  MUFU.EX2 R6, R10 ;  /* 0x0000000a00067308 */ /* 0x0003e20000000800 */
[-CC-:B------:R-:W-:Y:S01]  /*17040*/  FFMA.FTZ R88, R88, R36.reuse, -R7.reuse ;  /* 0x0000002458587223 */ /* 0x180fe20000010807 */
[-CC-:B------:R-:W-:Y:S01]  /*17050*/  FFMA.FTZ R181, R93, R36.reuse, -R7.reuse ;  /* 0x000000245db57223 */ /* 0x180fe20000010807 */
[-C--:B------:R-:W-:Y:S01]  /*17060*/  FFMA.FTZ R239, R108, R36.reuse, -R7 ;  /* 0x000000246cef7223 */ /* 0x080fe20000010807 */
[--C-:B------:R-:W-:Y:S06]  /*17070*/  FFMA.FTZ R7, R19, R36, -R3.reuse ;  /* 0x0000002413077223 */ /* 0x100fec0000010803 */
[----:B------:R2:W3:Y:S01]  /*17080*/  MUFU.EX2 R40, R4 ;  /* 0x0000000400287308 */ /* 0x0004e20000000800 */
[C---:B------:R-:W-:Y:S01]  /*17090*/  FMUL.FTZ R13, R0.reuse, R157 ;  /* 0x0000009d000d7220 */ /* 0x040fe20000410000 */
[----:B------:R-:W4:Y:S01]  /*170a0*/  LDSM.16.MT88.4 R44, [R160+0xa000] ;  /* 0x00a00000a02c783b */ /* 0x000f220000004200 */
[C---:B------:R-:W-:Y:S07]  /*170b0*/  FMUL.FTZ R5, R0.reuse, R165 ;  /* 0x000000a500057220 */ /* 0x040fee0000410000 */
[----:B------:R5:W-:Y:S01]  /*170c0*/  MUFU.EX2 R157, R7 ;  /* 0x00000007009d7308 */ /* 0x000be20000000800 */
[C---:B------:R-:W-:Y:S01]  /*170d0*/  FMUL.FTZ R9, R0.reuse, R161 ;  /* 0x000000a100097220 */ /* 0x040fe20000410000 */
[C---:B------:R-:W-:Y:S01]  /*170e0*/  FMUL.FTZ R12, R0.reuse, R156 ;  /* 0x0000009c000c7220 */ /* 0x040fe20000410000 */
[C---:B------:R-:W-:Y:S01]  /*170f0*/  FMUL.FTZ R16, R0.reuse, R152 ;  /* 0x0000009800107220 */ /* 0x040fe20000410000 */
[----:B------:R-:W-:Y:S01]  /*17100*/  FMUL.FTZ R17, R0, R153 ;  /* 0x0000009900117220 */ /* 0x000fe20000410000 */
[--C-:B-1----:R-:W-:Y:S01]  /*17110*/  FFMA.FTZ R10, R18, R36, -R3.reuse ;  /* 0x00000024120a7223 */ /* 0x102fe20000010803 */
[C---:B------:R-:W-:Y:S01]  /*17120*/  FMUL.FTZ R20, R0.reuse, R148 ;  /* 0x0000009400147220 */ /* 0x040fe20000410000 */
[C---:B------:R-:W-:Y:S01]  /*17130*/  FMUL.FTZ R21, R0.reuse, R149 ;  /* 0x0000009500157220 */ /* 0x040fe20000410000 */
[C---:B------:R-:W-:Y:S02]  /*17140*/  FMUL.FTZ R24, R0.reuse, R144 ;  /* 0x0000009000187220 */ /* 0x040fe40000410000 */
[----:B------:R1:W4:Y:S01]  /*17150*/  MUFU.EX2 R77, R10 ;  /* 0x0000000a004d7308 */ /* 0x0003220000000800 */
[C---:B--2---:R-:W-:Y:S01]  /*17160*/  FMUL.FTZ R4, R0.reuse, R164 ;  /* 0x000000a400047220 */ /* 0x044fe20000410000 */
[C---:B------:R-:W-:Y:S01]  /*17170*/  FMUL.FTZ R25, R0.reuse, R145 ;  /* 0x0000009100197220 */ /* 0x040fe20000410000 */
[C---:B------:R-:W-:Y:S01]  /*17180*/  FMUL.FTZ R28, R0.reuse, R140 ;  /* 0x0000008c001c7220 */ /* 0x040fe20000410000 */
[C---:B------:R-:W-:Y:S01]  /*17190*/  FMUL.FTZ R29, R0.reuse, R141 ;  /* 0x0000008d001d7220 */ /* 0x040fe20000410000 */
[C---:B------:R-:W-:Y:S01]  /*171a0*/  FMUL.FTZ R32, R0.reuse, R136 ;  /* 0x0000008800207220 */ /* 0x040fe20000410000 */
[C---:B------:R-:W-:Y:S01]  /*171b0*/  FMUL.FTZ R33, R0.reuse, R137 ;  /* 0x0000008900217220 */ /* 0x040fe20000410000 */
[----:B---3--:R-:W-:Y:S01]  /*171c0*/  FFMA.FTZ R11, R0, R11, R40 ;  /* 0x0000000b000b7223 */ /* 0x008fe20000010028 */
[----:B------:R-:W-:Y:S01]  /*171d0*/  FSEL R0, R2, RZ, P0 ;  /* 0x000000ff02007208 */ /* 0x000fe20000000000 */
[-CC-:B-----5:R-:W-:Y:S01]  /*171e0*/  FFMA.FTZ R7, R23, R36.reuse, -R3.reuse ;  /* 0x0000002417077223 */ /* 0x1a0fe20000010803 */
[----:B------:R-:W-:Y:S01]  /*171f0*/  IMAD.IADD R152, R220, 0x1, R160 ;  /* 0x00000001dc987824 */ /* 0x000fe200078e02a0 */
[----:B------:R-:W-:Y:S01]  /*17200*/  MUFU.EX2 R60, R14 ;  /* 0x0000000e003c7308 */ /* 0x000fe20000000800 */
[----:B------:R-:W-:Y:S02]  /*17210*/  VIADD R144, R160, 0xa040 ;  /* 0x0000a040a0907836 */ /* 0x000fe40000000000 */
[----:B------:R-:W-:Y:S01]  /*17220*/  FADD.FTZ R0, -R0, R132 ;  /* 0x0000008400007221 */ /* 0x000fe20000010100 */
[----:B-1----:R-:W-:Y:S06]  /*17230*/  FFMA.FTZ R10, R22, R36, -R3 ;  /* 0x00000024160a7223 */ /* 0x002fec0000010803 */
[----:B------:R1:W-:Y:S01]  /*17240*/  MUFU.EX2 R161, R7 ;  /* 0x0000000700a17308 */ /* 0x0003e20000000800 */
[----:B------:R-:W2:Y:S01]  /*17250*/  LDSM.16.MT88.4 R48, [R152+0xa000] ;  /* 0x00a000009830783b */ /* 0x000ea20000004200 */
[----:B------:R-:W-:Y:S01]  /*17260*/  FMUL.FTZ R0, R36, R0 ;  /* 0x0000000024007220 */ /* 0x000fe20000410000 */
[C---:B------:R-:W-:Y:S07]  /*17270*/  FADD.FTZ R61, R6.reuse, R11 ;  /* 0x0000000b063d7221 */ /* 0x040fee0000010000 */
[----:B------:R-:W3:Y:S01]  /*17280*/  MUFU.EX2 R164, R15 ;  /* 0x0000000f00a47308 */ /* 0x000ee20000000800 */
[----:B------:R-:W-:Y:S01]  /*17290*/  F2FP.BF16.F32.PACK_AB R40, R6, R40 ;  /* 0x000000280628723e */ /* 0x000fe200000010ff */
[-CC-:B------:R-:W-:Y:S01]  /*172a0*/  FFMA.FTZ R35, R68, R36.reuse, -R3.reuse ;  /* 0x0000002444237223 */ /* 0x180fe20000010803 */
[----:B----4-:R-:W-:Y:S07]  /*172b0*/  F2FP.BF16.F32.PACK_AB R41, R157, R77 ;  /* 0x0000004d9d29723e */ /* 0x010fee00000010ff */
[----:B------:R-:W4:Y:S01]  /*172c0*/  MUFU.EX2 R80, R10 ;  /* 0x0000000a00507308 */ /* 0x000f220000000800 */
[--C-:B------:R-:W-:Y:S01]  /*172d0*/  FFMA.FTZ R34, R72, R36, -R3.reuse ;  /* 0x0000002448227223 */ /* 0x100fe20000010803 */
[----:B------:R-:W-:Y:S01]  /*172e0*/  LDSM.16.MT88.4 R56, [R152+0xa800] ;  /* 0x00a800009838783b */ /* 0x000fe20000004200 */
[C---:B------:R-:W-:Y:S07]  /*172f0*/  ISETP.GT.AND P0, PT, R251.reuse, R252, PT ;  /* 0x000000fcfb00720c */ /* 0x040fee0003f04270 */
[----:B------:R-:W5:Y:S01]  /*17300*/  MUFU.EX2 R0, R0 ;  /* 0x0000000000007308 */ /* 0x000f620000000800 */
[----:B------:R-:W-:Y:S02]  /*17310*/  VIADD R251, R251, 0xffffffff ;  /* 0xfffffffffbfb7836 */ /* 0x000fe40000000000 */
[----:B------:R-:W-:Y:S01]  /*17320*/  FFMA.FTZ R39, R39, R36, -R3 ;  /* 0x0000002427277223 */ /* 0x000fe20000010803 */
[----:B-1----:R-:W-:Y:S06]  /*17330*/  VIADD R7, R160, 0xa000 ;  /* 0x0000a000a0077836 */ /* 0x002fec0000000000 */
[----:B------:R1:W-:Y:S01]  /*17340*/  MUFU.EX2 R156, R30 ;  /* 0x0000001e009c7308 */ /* 0x0003e20000000800 */
[----:B---3--:R-:W-:Y:S01]  /*17350*/  F2FP.BF16.F32.PACK_AB R42, R164, R60 ;  /* 0x0000003ca42a723e */ /* 0x008fe200000010ff */
[----:B------:R-:W-:Y:S08]  /*17360*/  @P1 VIADD R144, R7, 0xffffffc0 ;  /* 0xffffffc007901836 */ /* 0x000ff00000000000 */
[----:B------:R-:W-:Y:S01]  /*17370*/  MUFU.EX2 R148, R35 ;  /* 0x0000002300947308 */ /* 0x000fe20000000800 */
[----:B------:R-:W3:Y:S01]  /*17380*/  LDL.LU R165, [R1+0x28] ;  /* 0x0000280001a57983 */ /* 0x000ee20000300800 */
[----:B----4-:R-:W-:Y:S01]  /*17390*/  F2FP.BF16.F32.PACK_AB R43, R161, R80 ;  /* 0x00000050a12b723e */ /* 0x010fe200000010ff */
[----:B------:R-:W-:Y:S07]  /*173a0*/  IMAD.IADD R220, R220, 0x1, R144 ;  /* 0x00000001dcdc7824 */ /* 0x000fee00078e0290 */
[----:B------:R-:W-:Y:S01]  /*173b0*/  MUFU.EX2 R153, R27 ;  /* 0x0000001b00997308 */ /* 0x000fe20000000800 */
[----:B------:R-:W4:Y:S01]  /*173c0*/  LDSM.16.MT88.4 R52, [R144] ;  /* 0x000000009034783b */ /* 0x000f220000004200 */
[C---:B-----5:R-:W-:Y:S01]  /*173d0*/  FMUL.FTZ R6, R0.reuse, R166 ;  /* 0x000000a600067220 */ /* 0x060fe20000410000 */
[C---:B------:R-:W-:Y:S01]  /*173e0*/  FMUL.FTZ R7, R0.reuse, R167 ;  /* 0x000000a700077220 */ /* 0x040fe20000410000 */
[C---:B------:R-:W-:Y:S01]  /*173f0*/  FMUL.FTZ R10, R0.reuse, R162 ;  /* 0x000000a2000a7220 */ /* 0x040fe20000410000 */
[C---:B------:R-:W-:Y:S05]  /*17400*/  FMUL.FTZ R11, R0.reuse, R163 ;  /* 0x000000a3000b7220 */ /* 0x040fea0000410000 */
[----:B------:R-:W-:Y:S01]  /*17410*/  MUFU.EX2 R145, R124 ;  /* 0x0000007c00917308 */ /* 0x000fe20000000800 */
[----:B------:R-:W-:Y:S01]  /*17420*/  FMUL.FTZ R14, R0, R158 ;  /* 0x0000009e000e7220 */ /* 0x000fe20000410000 */
[----:B------:R-:W-:Y:S01]  /*17430*/  FADD.FTZ R158, R60, R61 ;  /* 0x0000003d3c9e7221 */ /* 0x000fe20000010000 */
[--C-:B------:R-:W-:Y:S01]  /*17440*/  FFMA.FTZ R60, R112, R36, -R3.reuse ;  /* 0x00000024703c7223 */ /* 0x100fe20000010803 */
[C---:B------:R-:W-:Y:S06]  /*17450*/  HMMA.16816.F32.BF16 R4, R40.reuse, R44, R4 ;  /* 0x0000002c2804723c */ /* 0x040fec0000041804 */
[----:B------:R-:W-:Y:S10]  /*17460*/  MUFU.EX2 R178, R178 ;  /* 0x000000b200b27308 */ /* 0x000ff40000000800 */
[----:B------:R5:W-:Y:S01]  /*17470*/  MUFU.EX2 R73, R60 ;  /* 0x0000003c00497308 */ /* 0x000be20000000800 */
[C---:B------:R-:W-:Y:S01]  /*17480*/  FMUL.FTZ R15, R0.reuse, R159 ;  /* 0x0000009f000f7220 */ /* 0x040fe20000410000 */
[C---:B------:R-:W-:Y:S01]  /*17490*/  FMUL.FTZ R18, R0.reuse, R154 ;  /* 0x0000009a00127220 */ /* 0x040fe20000410000 */
[C---:B------:R-:W-:Y:S01]  /*174a0*/  HMMA.16816.F32.BF16 R8, R40.reuse, R46, R8 ;  /* 0x0000002e2808723c */ /* 0x040fe20000041808 */
[----:B------:R-:W4:Y:S06]  /*174b0*/  LDSM.16.MT88.4 R44, [R220] ;  /* 0x00000000dc2c783b */ /* 0x000f2c0000004200 */
[----:B------:R4:W4:Y:S01]  /*174c0*/  MUFU.EX2 R154, R26 ;  /* 0x0000001a009a7308 */ /* 0x0009220000000800 */
[C---:B------:R-:W-:Y:S01]  /*174d0*/  FMUL.FTZ R19, R0.reuse, R155 ;  /* 0x0000009b00137220 */ /* 0x040fe20000410000 */
[--C-:B-1----:R-:W-:Y:S01]  /*174e0*/  FFMA.FTZ R30, R65, R36, -R3.reuse ;  /* 0x00000024411e7223 */ /* 0x102fe20000010803 */
[C---:B------:R-:W-:Y:S07]  /*174f0*/  FMUL.FTZ R22, R0.reuse, R150 ;  /* 0x0000009600167220 */ /* 0x040fee0000410000 */
[----:B------:R1:W1:Y:S01]  /*17500*/  MUFU.EX2 R155, R31 ;  /* 0x0000001f009b7308 */ /* 0x0002620000000800 */
[C---:B------:R-:W-:Y:S01]  /*17510*/  FMUL.FTZ R23, R0.reuse, R151 ;  /* 0x0000009700177220 */ /* 0x040fe20000410000 */
[C---:B--2---:R-:W-:Y:S08]  /*17520*/  HMMA.16816.F32.BF16 R12, R40.reuse, R48, R12 ;  /* 0x00000030280c723c */ /* 0x044ff0000004180c */
[----:B------:R2:W2:Y:S01]  /*17530*/  MUFU.EX2 R149, R30 ;  /* 0x0000001e00957308 */ /* 0x0004a20000000800 */
[----:B-----5:R-:W-:Y:S01]  /*17540*/  LDSM.16.MT88.4 R60, [R144+0x1000] ;  /* 0x00100000903c783b */ /* 0x020fe20000004200 */
[--C-:B------:R-:W-:Y:S01]  /*17550*/  FFMA.FTZ R35, R69, R36, -R3.reuse ;  /* 0x0000002445237223 */ /* 0x100fe20000010803 */
[C---:B------:R-:W-:Y:S07]  /*17560*/  FMUL.FTZ R27, R0.reuse, R147 ;  /* 0x00000093001b7220 */ /* 0x040fee0000410000 */
[----:B------:R-:W-:Y:S01]  /*17570*/  MUFU.EX2 R177, R177 ;  /* 0x000000b100b17308 */ /* 0x000fe20000000800 */
[C---:B------:R-:W-:Y:S09]  /*17580*/  HMMA.16816.F32.BF16 R16, R40.reuse, R50, R16 ;  /* 0x000000322810723c */ /* 0x040ff20000041810 */
[----:B------:R-:W-:Y:S01]  /*17590*/  MUFU.EX2 R174, R174 ;  /* 0x000000ae00ae7308 */ /* 0x000fe20000000800 */
[----:B------:R-:W5:Y:S01]  /*175a0*/  LDSM.16.MT88.4 R48, [R160+0xa800] ;  /* 0x00a80000a030783b */ /* 0x000f620000004200 */
[C---:B----4-:R-:W-:Y:S01]  /*175b0*/  FMUL.FTZ R26, R0.reuse, R146 ;  /* 0x00000092001a7220 */ /* 0x050fe20000410000 */
[C---:B-1----:R-:W-:Y:S07]  /*175c0*/  FMUL.FTZ R31, R0.reuse, R143 ;  /* 0x0000008f001f7220 */ /* 0x042fee0000410000 */
[----:B------:R-:W-:Y:S01]  /*175d0*/  MUFU.EX2 R146, R125 ;  /* 0x0000007d00927308 */ /* 0x000fe20000000800 */
[C---:B------:R-:W-:Y:S09]  /*175e0*/  HMMA.16816.F32.BF16 R20, R40.reuse, R52, R20 ;  /* 0x000000342814723c */ /* 0x040ff20000041814 */
[----:B------:R1:W-:Y:S01]  /*175f0*/  MUFU.EX2 R151, R34 ;  /* 0x0000002200977308 */ /* 0x0003e20000000800 */
[C---:B--2---:R-:W-:Y:S09]  /*17600*/  FMUL.FTZ R30, R0.reuse, R142 ;  /* 0x0000008e001e7220 */ /* 0x044ff20000410000 */
[----:B------:R2:W4:Y:S01]  /*17610*/  MUFU.EX2 R150, R35 ;  /* 0x0000002300967308 */ /* 0x0005220000000800 */
[C---:B------:R-:W-:Y:S01]  /*17620*/  HMMA.16816.F32.BF16 R24, R40.reuse, R54, R24 ;  /* 0x000000362818723c */ /* 0x040fe20000041818 */
[----:B------:R-:W5:Y:S08]  /*17630*/  LDSM.16.MT88.4 R52, [R144+0x800] ;  /* 0x000800009034783b */ /* 0x000f700000004200 */
[----:B------:R-:W-:Y:S10]  /*17640*/  MUFU.EX2 R173, R173 ;  /* 0x000000ad00ad7308 */ /* 0x000ff40000000800 */
[----:B------:R-:W-:Y:S01]  /*17650*/  MUFU.EX2 R136, R121 ;  /* 0x0000007900887308 */ /* 0x000fe20000000800 */
[C---:B-1----:R-:W-:Y:S01]  /*17660*/  FMUL.FTZ R34, R0.reuse, R138 ;  /* 0x0000008a00227220 */ /* 0x042fe20000410000 */
[C---:B------:R-:W-:Y:S08]  /*17670*/  HMMA.16816.F32.BF16 R28, R40.reuse, R44, R28 ;  /* 0x0000002c281c723c */ /* 0x040ff0000004181c */
[----:B------:R-:W-:Y:S01]  /*17680*/  MUFU.EX2 R176, R176 ;  /* 0x000000b000b07308 */ /* 0x000fe20000000800 */
[----:B--2---:R-:W-:Y:S09]  /*17690*/  FMUL.FTZ R35, R0, R139 ;  /* 0x0000008b00237220 */ /* 0x004ff20000410000 */
[----:B------:R-:W-:Y:S10]  /*176a0*/  MUFU.EX2 R137, R113 ;  /* 0x0000007100897308 */ /* 0x000ff40000000800 */
[----:B------:R-:W-:Y:S01]  /*176b0*/  MUFU.EX2 R138, R109 ;  /* 0x0000006d008a7308 */ /* 0x000fe20000000800 */
[----:B------:R-:W-:Y:S01]  /*176c0*/  HMMA.16816.F32.BF16 R32, R40, R46, R32 ;  /* 0x0000002e2820723c */ /* 0x000fe20000041820 */
[----:B------:R-:W1:Y:S02]  /*176d0*/  LDSM.16.MT88.4 R44, [R220+0x800] ;  /* 0x00080000dc2c783b */ /* 0x000e640000004200 */
[----:B------:R-:W-:Y:S06]  /*176e0*/  F2FP.BF16.F32.PACK_AB R40, R153, R154 ;  /* 0x0000009a9928723e */ /* 0x000fec00000010ff */
[----:B------:R-:W2:Y:S01]  /*176f0*/  MUFU.EX2 R175, R175 ;  /* 0x000000af00af7308 */ /* 0x000ea20000000800 */
[----:B------:R-:W-:Y:S02]  /*17700*/  F2FP.BF16.F32.PACK_AB R42, R155, R156 ;  /* 0x0000009c9b2a723e */ /* 0x000fe400000010ff */
[----:B------:R-:W-:Y:S07]  /*17710*/  F2FP.BF16.F32.PACK_AB R41, R148, R149 ;  /* 0x000000959429723e */ /* 0x000fee00000010ff */
[----:B------:R-:W-:Y:S01]  /*17720*/  MUFU.EX2 R172, R172 ;  /* 0x000000ac00ac7308 */ /* 0x000fe20000000800 */
[----:B----4-:R-:W-:Y:S09]  /*17730*/  F2FP.BF16.F32.PACK_AB R43, R150, R151 ;  /* 0x00000097962b723e */ /* 0x010ff200000010ff */
[----:B------:R-:W-:Y:S01]  /*17740*/  MUFU.EX2 R127, R127 ;  /* 0x0000007f007f7308 */ /* 0x000fe20000000800 */
[C---:B-----5:R-:W-:Y:S09]  /*17750*/  HMMA.16816.F32.BF16 R4, R40.reuse, R48, R4 ;  /* 0x000000302804723c */ /* 0x060ff20000041804 */
[----:B------:R-:W-:Y:S10]  /*17760*/  MUFU.EX2 R124, R95 ;  /* 0x0000005f007c7308 */ /* 0x000ff40000000800 */
[----:B------:R-:W-:Y:S01]  /*17770*/  MUFU.EX2 R110, R110 ;  /* 0x0000006e006e7308 */ /* 0x000fe20000000800 */
[C---:B------:R-:W-:Y:S01]  /*17780*/  HMMA.16816.F32.BF16 R8, R40.reuse, R50, R8 ;  /* 0x000000322808723c */ /* 0x040fe20000041808 */
[----:B------:R-:W4:Y:S08]  /*17790*/  LDSM.16.MT88.4 R48, [R160+0xb000] ;  /* 0x00b00000a030783b */ /* 0x000f300000004200 */
[----:B------:R-:W-:Y:S10]  /*177a0*/  MUFU.EX2 R101, R99 ;  /* 0x0000006300657308 */ /* 0x000ff40000000800 */
        /* <DEDUP_REMOVED lines=10> */
[-CC-:B------:R-:W-:Y:S01]  /*17850*/  FFMA.FTZ R53, R116, R36.reuse, -R3.reuse ;  /* 0x0000002474357223 */ /* 0x180fe20000010803 */
[-CC-:B------:R-:W-:Y:S08]  /*17860*/  FFMA.FTZ R52, R120, R36.reuse, -R3.reuse ;  /* 0x0000002478347223 */ /* 0x180ff00000010803 */
[----:B------:R-:W-:Y:S01]  /*17870*/  MUFU.EX2 R116, R98 ;  /* 0x0000006200747308 */ /* 0x000fe20000000800 */
[C---:B------:R-:W-:Y:S09]  /*17880*/  HMMA.16816.F32.BF16 R24, R40.reuse, R54, R24 ;  /* 0x000000362818723c */ /* 0x040ff20000041818 */
[----:B------:R2:W4:Y:S10]  /*17890*/  MUFU.EX2 R76, R53 ;  /* 0x00000035004c7308 */ /* 0x0005340000000800 */
[----:B------:R-:W-:Y:S01]  /*178a0*/  MUFU.EX2 R75, R52 ;  /* 0x00000034004b7308 */ /* 0x000fe20000000800 */
[C---:B-1----:R-:W-:Y:S09]  /*178b0*/  HMMA.16816.F32.BF16 R28, R40.reuse, R44, R28 ;  /* 0x0000002c281c723c */ /* 0x042ff2000004181c */
[----:B------:R-:W-:Y:S10]  /*178c0*/  MUFU.EX2 R139, R66 ;  /* 0x00000042008b7308 */ /* 0x000ff40000000800 */
[----:B------:R-:W-:Y:S01]  /*178d0*/  MUFU.EX2 R67, R67 ;  /* 0x0000004300437308 */ /* 0x000fe20000000800 */
[----:B------:R-:W-:Y:S01]  /*178e0*/  HMMA.16816.F32.BF16 R32, R40, R46, R32 ;  /* 0x0000002e2820723c */ /* 0x000fe20000041820 */
[----:B------:R-:W1:Y:S08]  /*178f0*/  LDSM.16.MT88.4 R44, [R220+0x1000] ;  /* 0x00100000dc2c783b */ /* 0x000e700000004200 */
[----:B------:R-:W-:Y:S01]  /*17900*/  MUFU.EX2 R68, R78 ;  /* 0x0000004e00447308 */ /* 0x000fe20000000800 */
[--C-:B--2---:R-:W-:Y:S01]  /*17910*/  FFMA.FTZ R53, R117, R36, -R3.reuse ;  /* 0x0000002475357223 */ /* 0x104fe20000010803 */
[----:B------:R-:W-:Y:S02]  /*17920*/  F2FP.BF16.F32.PACK_AB R40, R177, R178 ;  /* 0x000000b2b128723e */ /* 0x000fe400000010ff */
[----:B------:R-:W-:Y:S06]  /*17930*/  F2FP.BF16.F32.PACK_AB R42, R175, R176 ;  /* 0x000000b0af2a723e */ /* 0x000fec00000010ff */
[----:B------:R-:W2:Y:S01]  /*17940*/  MUFU.EX2 R74, R53 ;  /* 0x00000035004a7308 */ /* 0x000ea20000000800 */
[----:B----4-:R-:W-:Y:S09]  /*17950*/  F2FP.BF16.F32.PACK_AB R41, R76, R73 ;  /* 0x000000494c29723e */ /* 0x010ff200000010ff */
        /* <DEDUP_REMOVED lines=11> */
[----:B------:R-:W2:Y:S08]  /*17a10*/  LDSM.16.MT88.4 R48, [R160+0xb800] ;  /* 0x00b80000a030783b */ /* 0x000eb00000004200 */
[----:B------:R-:W-:Y:S10]  /*17a20*/  MUFU.EX2 R108, R81 ;  /* 0x00000051006c7308 */ /* 0x000ff40000000800 */
[----:B------:R-:W-:Y:S01]  /*17a30*/  MUFU.EX2 R93, R84 ;  /* 0x00000054005d7308 */ /* 0x000fe20000000800 */
[C---:B-----5:R-:W-:Y:S03]  /*17a40*/  HMMA.16816.F32.BF16 R12, R40.reuse, R56, R12 ;  /* 0x00000038280c723c */ /* 0x060fe6000004180c */
        /* <DEDUP_REMOVED lines=10> */
[----:B----4-:R-:W4:Y:S01]  /*17af0*/  LDSM.16.MT88.4 R56, [R144+0x1800] ;  /* 0x001800009038783b */ /* 0x010f220000004200 */
[C---:B------:R-:W-:Y:S08]  /*17b00*/  HMMA.16816.F32.BF16 R24, R40.reuse, R62, R24 ;  /* 0x0000003e2818723c */ /* 0x040ff00000041818 */
[----:B------:R5:W3:Y:S10]  /*17b10*/  MUFU.EX2 R71, R61 ;  /* 0x0000003d00477308 */ /* 0x000af40000000800 */
[----:B------:R2:W-:Y:S01]  /*17b20*/  MUFU.EX2 R72, R60 ;  /* 0x0000003c00487308 */ /* 0x0005e20000000800 */
[C---:B-1----:R-:W-:Y:S09]  /*17b30*/  HMMA.16816.F32.BF16 R28, R40.reuse, R44, R28 ;  /* 0x0000002c281c723c */ /* 0x042ff2000004181c */
[----:B------:R-:W-:Y:S01]  /*17b40*/  MUFU.EX2 R84, R187 ;  /* 0x000000bb00547308 */ /* 0x000fe20000000800 */
[--C-:B-----5:R-:W-:Y:S01]  /*17b50*/  FFMA.FTZ R61, R169, R36, -R3.reuse ;  /* 0x00000024a93d7223 */ /* 0x120fe20000010803 */
[----:B------:R-:W-:Y:S01]  /*17b60*/  HMMA.16816.F32.BF16 R32, R40, R46, R32 ;  /* 0x0000002e2820723c */ /* 0x000fe20000041820 */
[----:B------:R-:W1:Y:S07]  /*17b70*/  LDSM.16.MT88.4 R44, [R220+0x1800] ;  /* 0x00180000dc2c783b */ /* 0x000e6e0000004200 */
[----:B------:R-:W5:Y:S01]  /*17b80*/  MUFU.EX2 R147, R61 ;  /* 0x0000003d00937308 */ /* 0x000f620000000800 */
[----:B------:R-:W-:Y:S01]  /*17b90*/  F2FP.BF16.F32.PACK_AB R40, R173, R174 ;  /* 0x000000aead28723e */ /* 0x000fe200000010ff */
[--C-:B--2---:R-:W-:Y:S01]  /*17ba0*/  FFMA.FTZ R60, R186, R36, -R3.reuse ;  /* 0x00000024ba3c7223 */ /* 0x104fe20000010803 */
[----:B------:R-:W-:Y:S02]  /*17bb0*/  F2FP.BF16.F32.PACK_AB R42, R170, R172 ;  /* 0x000000acaa2a723e */ /* 0x000fe400000010ff */
[----:B---3--:R-:W-:Y:S05]  /*17bc0*/  F2FP.BF16.F32.PACK_AB R41, R71, R70 ;  /* 0x000000464729723e */ /* 0x008fea00000010ff */
[----:B------:R2:W-:Y:S01]  /*17bd0*/  MUFU.EX2 R69, R60 ;  /* 0x0000003c00457308 */ /* 0x0005e20000000800 */
[----:B-----5:R-:W-:Y:S01]  /*17be0*/  F2FP.BF16.F32.PACK_AB R43, R147, R72 ;  /* 0x00000048932b723e */ /* 0x020fe200000010ff */
[----:B--2---:R-:W-:Y:S06]  /*17bf0*/  LDSM.16.MT88.4 R60, [R144+0x2000] ;  /* 0x00200000903c783b */ /* 0x004fec0000004200 */
[C---:B------:R-:W-:Y:S08]  /*17c00*/  HMMA.16816.F32.BF16 R4, R40.reuse, R48, R4 ;  /* 0x000000302804723c */ /* 0x040ff00000041804 */
[C---:B------:R-:W-:Y:S01]  /*17c10*/  HMMA.16816.F32.BF16 R8, R40.reuse, R50, R8 ;  /* 0x000000322808723c */ /* 0x040fe20000041808 */
[----:B------:R-:W2:Y:S07]  /*17c20*/  LDSM.16.MT88.4 R48, [R160+0xc000] ;  /* 0x00c00000a030783b */ /* 0x000eae0000004200 */
[C---:B------:R-:W-:Y:S08]  /*17c30*/  HMMA.16816.F32.BF16 R12, R40.reuse, R52, R12 ;  /* 0x00000034280c723c */ /* 0x040ff0000004180c */
[C---:B------:R-:W-:Y:S01]  /*17c40*/  HMMA.16816.F32.BF16 R16, R40.reuse, R54, R16 ;  /* 0x000000362810723c */ /* 0x040fe20000041810 */
[----:B------:R-:W3:Y:S07]  /*17c50*/  LDSM.16.MT88.4 R52, [R152+0xc000] ;  /* 0x00c000009834783b */ /* 0x000eee0000004200 */
[C---:B----4-:R-:W-:Y:S03]  /*17c60*/  HMMA.16816.F32.BF16 R20, R40.reuse, R56, R20 ;  /* 0x000000382814723c */ /* 0x050fe60000041814 */
[-CC-:B------:R-:W-:Y:S01]  /*17c70*/  FFMA.FTZ R57, R188, R36.reuse, -R3.reuse ;  /* 0x00000024bc397223 */ /* 0x180fe20000010803 */
[-C--:B------:R-:W-:Y:S03]  /*17c80*/  FFMA.FTZ R56, R190, R36.reuse, -R3 ;  /* 0x00000024be387223 */ /* 0x080fe60000010803 */
[----:B------:R4:W5:Y:S01]  /*17c90*/  MUFU.EX2 R141, R57 ;  /* 0x00000039008d7308 */ /* 0x0009620000000800 */
[C---:B------:R-:W-:Y:S09]  /*17ca0*/  HMMA.16816.F32.BF16 R24, R40.reuse, R58, R24 ;  /* 0x0000003a2818723c */ /* 0x040ff20000041818 */
[----:B------:R2:W-:Y:S01]  /*17cb0*/  MUFU.EX2 R140, R56 ;  /* 0x00000038008c7308 */ /* 0x0005e20000000800 */
[C---:B-1----:R-:W-:Y:S03]  /*17cc0*/  HMMA.16816.F32.BF16 R28, R40.reuse, R44, R28 ;  /* 0x0000002c281c723c */ /* 0x042fe6000004181c */
[----:B------:R-:W-:Y:S01]  /*17cd0*/  FFMA.FTZ R0, R0, R165, R77 ;  /* 0x000000a500007223 */ /* 0x000fe2000001004d */
[--C-:B----4-:R-:W-:Y:S03]  /*17ce0*/  FFMA.FTZ R57, R189, R36, -R3.reuse ;  /* 0x00000024bd397223 */ /* 0x110fe60000010803 */
[----:B------:R-:W-:Y:S01]  /*17cf0*/  FADD.FTZ R0, R157, R0 ;  /* 0x000000009d007221 */ /* 0x000fe20000010000 */
[----:B------:R-:W-:Y:S01]  /*17d00*/  HMMA.16816.F32.BF16 R32, R40, R46, R32 ;  /* 0x0000002e2820723c */ /* 0x000fe20000041820 */
[----:B------:R-:W1:Y:S01]  /*17d10*/  MUFU.EX2 R142, R57 ;  /* 0x00000039008e7308 */ /* 0x000e620000000800 */
[----:B------:R-:W4:Y:S01]  /*17d20*/  LDSM.16.MT88.4 R44, [R220+0x2000] ;  /* 0x00200000dc2c783b */ /* 0x000f220000004200 */
[----:B------:R-:W-:Y:S01]  /*17d30*/  F2FP.BF16.F32.PACK_AB R42, R145, R146 ;  /* 0x00000092912a723e */ /* 0x000fe200000010ff */
[--C-:B--2---:R-:W-:Y:S01]  /*17d40*/  FFMA.FTZ R56, R191, R36, -R3.reuse ;  /* 0x00000024bf387223 */ /* 0x104fe20000010803 */
[----:B------:R-:W-:Y:S02]  /*17d50*/  F2FP.BF16.F32.PACK_AB R40, R143, R168 ;  /* 0x000000a88f28723e */ /* 0x000fe400000010ff */
[----:B-----5:R-:W-:Y:S04]  /*17d60*/  F2FP.BF16.F32.PACK_AB R41, R141, R69 ;  /* 0x000000458d29723e */ /* 0x020fe800000010ff */
[----:B------:R2:W-:Y:S01]  /*17d70*/  MUFU.EX2 R129, R56 ;  /* 0x0000003800817308 */ /* 0x0005e20000000800 */
[----:B-1----:R-:W-:Y:S07]  /*17d80*/  F2FP.BF16.F32.PACK_AB R43, R142, R140 ;  /* 0x0000008c8e2b723e */ /* 0x002fee00000010ff */
[C---:B------:R-:W-:Y:S01]  /*17d90*/  HMMA.16816.F32.BF16 R4, R40.reuse, R48, R4 ;  /* 0x000000302804723c */ /* 0x040fe20000041804 */
[----:B--2---:R-:W-:Y:S07]  /*17da0*/  LDSM.16.MT88.4 R56, [R144+0x2800] ;  /* 0x002800009038783b */ /* 0x004fee0000004200 */
[C---:B------:R-:W-:Y:S01]  /*17db0*/  HMMA.16816.F32.BF16 R8, R40.reuse, R50, R8 ;  /* 0x000000322808723c */ /* 0x040fe20000041808 */
[----:B------:R-:W1:Y:S07]  /*17dc0*/  LDSM.16.MT88.4 R48, [R160+0xc800] ;  /* 0x00c80000a030783b */ /* 0x000e6e0000004200 */
[C---:B---3--:R-:W-:Y:S08]  /*17dd0*/  HMMA.16816.F32.BF16 R12, R40.reuse, R52, R12 ;  /* 0x00000034280c723c */ /* 0x048ff0000004180c */
        /* <DEDUP_REMOVED lines=38> */
[-CC-:B-1----:R-:W-:Y:S01]  /*18040*/  FFMA.FTZ R56, R199, R36.reuse, -R3.reuse ;  /* 0x00000024c7387223 */ /* 0x182fe20000010803 */
        /* <DEDUP_REMOVED lines=92> */
[C---:B----4-:R-:W-:Y:S09]  /*18610*/  HMMA.16816.F32.BF16 R28, R40.reuse, R44, R28 ;  /* 0x0000002c281c723c */ /* 0x050ff2000004181c */
[----:B------:R-:W-:Y:S01]  /*18620*/  MUFU.EX2 R90, R180 ;  /* 0x000000b4005a7308 */ /* 0x000fe20000000800 */
[-CC-:B---3--:R-:W-:Y:S01]  /*18630*/  FFMA.FTZ R57, R91, R36.reuse, -R3.reuse ;  /* 0x000000245b397223 */ /* 0x188fe20000010803 */
        /* <DEDUP_REMOVED lines=34> */
[-CC-:B------:R-:W-:Y:S03]  /*18860*/  FFMA.FTZ R48, R215, R36.reuse, -R3.reuse ;  /* 0x00000024d7307223 */ /* 0x180fe60000010803 */
[----:B------:R1:W-:Y:S01]  /*18870*/  MUFU.EX2 R78, R49 ;  /* 0x00000031004e7308 */ /* 0x0003e20000000800 */
[C---:B------:R-:W-:Y:S09]  /*18880*/  HMMA.16816.F32.BF16 R8, R40.reuse, R50, R8 ;  /* 0x000000322808723c */ /* 0x040ff20000041808 */
[----:B------:R-:W4:Y:S01]  /*18890*/  MUFU.EX2 R77, R48 ;  /* 0x00000030004d7308 */ /* 0x000f220000000800 */
[C---:B--2---:R-:W-:Y:S03]  /*188a0*/  HMMA.16816.F32.BF16 R12, R40.reuse, R52, R12 ;  /* 0x00000034280c723c */ /* 0x044fe6000004180c */
[----:B------:R-:W-:Y:S01]  /*188b0*/  FADD.FTZ R53, R80, R0 ;  /* 0x0000000050357221 */ /* 0x000fe20000010000 */
[-CC-:B------:R-:W-:Y:S01]  /*188c0*/  FFMA.FTZ R0, R217, R36.reuse, -R3.reuse ;  /* 0x00000024d9007223 */ /* 0x180fe20000010803 */
[-C--:B-1----:R-:W-:Y:S01]  /*188d0*/  FFMA.FTZ R49, R216, R36.reuse, -R3 ;  /* 0x00000024d8317223 */ /* 0x082fe20000010803 */
[----:B------:R-:W-:Y:S01]  /*188e0*/  FADD.FTZ R52, R164, R158 ;  /* 0x0000009ea4347221 */ /* 0x000fe20000010000 */
[----:B------:R-:W-:Y:S01]  /*188f0*/  FADD.FTZ R53, R161, R53 ;  /* 0x00000035a1357221 */ /* 0x000fe20000010000 */
[C---:B------:R-:W-:Y:S01]  /*18900*/  HMMA.16816.F32.BF16 R16, R40.reuse, R54, R16 ;  /* 0x000000362810723c */ /* 0x040fe20000041810 */
[----:B------:R1:W-:Y:S02]  /*18910*/  MUFU.EX2 R80, R49 ;  /* 0x0000003100507308 */ /* 0x0003e40000000800 */
[----:B------:R-:W-:Y:S08]  /*18920*/  FADD.FTZ R52, R154, R52 ;  /* 0x000000349a347221 */ /* 0x000ff00000010000 */
[----:B------:R2:W5:Y:S01]  /*18930*/  MUFU.EX2 R79, R0 ;  /* 0x00000000004f7308 */ /* 0x0005620000000800 */
[C---:B------:R-:W-:Y:S03]  /*18940*/  HMMA.16816.F32.BF16 R20, R40.reuse, R56, R20 ;  /* 0x000000382814723c */ /* 0x040fe60000041814 */
[----:B------:R-:W-:Y:S01]  /*18950*/  FADD.FTZ R57, R153, R52 ;  /* 0x0000003499397221 */ /* 0x000fe20000010000 */
[----:B-1----:R-:W1:Y:S04]  /*18960*/  LDSM.16.MT88.4 R48, [R152+0x10000] ;  /* 0x010000009830783b */ /* 0x002e680000004200 */
[C---:B------:R-:W-:Y:S01]  /*18970*/  HMMA.16816.F32.BF16 R24, R40.reuse, R58, R24 ;  /* 0x0000003a2818723c */ /* 0x040fe20000041818 */
[----:B------:R-:W-:Y:S02]  /*18980*/  MUFU.EX2 R59, R247 ;  /* 0x000000f7003b7308 */ /* 0x000fe40000000800 */
[----:B--2---:R-:W-:Y:S01]  /*18990*/  FADD.FTZ R0, R149, R53 ;  /* 0x0000003595007221 */ /* 0x004fe20000010000 */
[----:B------:R-:W-:Y:S01]  /*189a0*/  FFMA.FTZ R58, R218, R36, -R3 ;  /* 0x00000024da3a7223 */ /* 0x000fe20000010803 */
[----:B------:R-:W2:Y:S03]  /*189b0*/  LDSM.16.MT88.4 R52, [R144+0x6000] ;  /* 0x006000009034783b */ /* 0x000ea60000004200 */
[C---:B---3--:R-:W-:Y:S03]  /*189c0*/  HMMA.16816.F32.BF16 R28, R40.reuse, R60, R28 ;  /* 0x0000003c281c723c */ /* 0x048fe6000004181c */
[----:B------:R-:W-:Y:S01]  /*189d0*/  FADD.FTZ R56, R148, R0 ;  /* 0x0000000094387221 */ /* 0x000fe20000010000 */
[----:B------:R-:W-:Y:S03]  /*189e0*/  FADD.FTZ R0, R156, R57 ;  /* 0x000000399c007221 */ /* 0x000fe60000010000 */
[----:B------:R-:W-:Y:S01]  /*189f0*/  FADD.FTZ R56, R151, R56 ;  /* 0x0000003897387221 */ /* 0x000fe20000010000 */
[----:B------:R-:W-:Y:S03]  /*18a00*/  HMMA.16816.F32.BF16 R32, R40, R62, R32 ;  /* 0x0000003e2820723c */ /* 0x000fe60000041820 */
[----:B------:R-:W-:Y:S01]  /*18a10*/  F2FP.BF16.F32.PACK_AB R40, R82, R81 ;  /* 0x000000515228723e */ /* 0x000fe200000010ff */
[----:B------:R-:W-:Y:S01]  /*18a20*/  FADD.FTZ R57, R155, R0 ;  /* 0x000000009b397221 */ /* 0x000fe20000010000 */
[----:B------:R-:W-:Y:S01]  /*18a30*/  F2FP.BF16.F32.PACK_AB R42, R84, R83 ;  /* 0x00000053542a723e */ /* 0x000fe200000010ff */
[----:B------:R-:W-:Y:S01]  /*18a40*/  FADD.FTZ R0, R150, R56 ;  /* 0x0000003896007221 */ /* 0x000fe20000010000 */
[----:B----4-:R-:W-:Y:S02]  /*18a50*/  F2FP.BF16.F32.PACK_AB R41, R77, R78 ;  /* 0x0000004e4d29723e */ /* 0x010fe400000010ff */
[----:B-----5:R-:W-:Y:S01]  /*18a60*/  F2FP.BF16.F32.PACK_AB R43, R79, R80 ;  /* 0x000000504f2b723e */ /* 0x020fe200000010ff */
[----:B------:R-:W-:Y:S02]  /*18a70*/  FADD.FTZ R0, R73, R0 ;  /* 0x0000000049007221 */ /* 0x000fe40000010000 */
[----:B------:R-:W-:Y:S02]  /*18a80*/  MUFU.EX2 R73, R241 ;  /* 0x000000f100497308 */ /* 0x000fe40000000800 */
[----:B------:R-:W-:Y:S02]  /*18a90*/  FADD.FTZ R0, R76, R0 ;  /* 0x000000004c007221 */ /* 0x000fe40000010000 */
[C---:B------:R-:W-:Y:S06]  /*18aa0*/  HMMA.16816.F32.BF16 R4, R40.reuse, R44, R4 ;  /* 0x0000002c2804723c */ /* 0x040fec0000041804 */
[----:B------:R-:W-:Y:S01]  /*18ab0*/  MUFU.EX2 R76, R239 ;  /* 0x000000ef004c7308 */ /* 0x000fe20000000800 */
[----:B------:R-:W-:Y:S01]  /*18ac0*/  FADD.FTZ R44, R178, R57 ;  /* 0x00000039b22c7221 */ /* 0x000fe20000010000 */
[----:B------:R-:W-:Y:S08]  /*18ad0*/  FADD.FTZ R0, R75, R0 ;  /* 0x000000004b007221 */ /* 0x000ff00000010000 */
[----:B------:R-:W3:Y:S01]  /*18ae0*/  MUFU.EX2 R75, R240 ;  /* 0x000000f0004b7308 */ /* 0x000ee20000000800 */
[----:B------:R-:W-:Y:S01]  /*18af0*/  FADD.FTZ R56, R177, R44 ;  /* 0x0000002cb1387221 */ /* 0x000fe20000010000 */
[C---:B------:R-:W-:Y:S01]  /*18b00*/  HMMA.16816.F32.BF16 R8, R40.reuse, R46, R8 ;  /* 0x0000002e2808723c */ /* 0x040fe20000041808 */
[----:B------:R-:W4:Y:S02]  /*18b10*/  LDSM.16.MT88.4 R44, [R220+0x6000] ;  /* 0x00600000dc2c783b */ /* 0x000f240000004200 */
[----:B------:R-:W-:Y:S01]  /*18b20*/  FADD.FTZ R56, R176, R56 ;  /* 0x00000038b0387221 */ /* 0x000fe20000010000 */
[----:B------:R-:W-:Y:S04]  /*18b30*/  FADD.FTZ R0, R74, R0 ;  /* 0x000000004a007221 */ /* 0x000fe80000010000 */
[----:B------:R-:W5:Y:S01]  /*18b40*/  MUFU.EX2 R74, R242 ;  /* 0x000000f2004a7308 */ /* 0x000f620000000800 */
        /* <DEDUP_REMOVED lines=10> */
[C---:B--2---:R-:W-:Y:S01]  /*18bf0*/  HMMA.16816.F32.BF16 R20, R40.reuse, R52, R20 ;  /* 0x000000342814723c */ /* 0x044fe20000041814 */
[----:B------:R2:W-:Y:S02]  /*18c00*/  MUFU.EX2 R72, R58 ;  /* 0x0000003a00487308 */ /* 0x0005e40000000800 */
[-CC-:B------:R-:W-:Y:S01]  /*18c10*/  FFMA.FTZ R52, R219, R36.reuse, -R3.reuse ;  /* 0x00000024db347223 */ /* 0x180fe20000010803 */
[-C--:B------:R-:W-:Y:S01]  /*18c20*/  FFMA.FTZ R53, R231, R36.reuse, -R3 ;  /* 0x00000024e7357223 */ /* 0x080fe20000010803 */
[----:B------:R-:W-:Y:S01]  /*18c30*/  FADD.FTZ R0, R170, R57 ;  /* 0x00000039aa007221 */ /* 0x000fe20000010000 */
[----:B------:R-:W-:Y:S05]  /*18c40*/  FADD.FTZ R56, R147, R56 ;  /* 0x0000003893387221 */ /* 0x000fea0000010000 */
[----:B------:R-:W5:Y:S01]  /*18c50*/  MUFU.EX2 R71, R52 ;  /* 0x0000003400477308 */ /* 0x000f620000000800 */
[C---:B------:R-:W-:Y:S09]  /*18c60*/  HMMA.16816.F32.BF16 R24, R40.reuse, R54, R24 ;  /* 0x000000362818723c */ /* 0x040ff20000041818 */
[----:B------:R3:W-:Y:S01]  /*18c70*/  MUFU.EX2 R70, R53 ;  /* 0x0000003500467308 */ /* 0x0007e20000000800 */
[----:B------:R-:W-:Y:S01]  /*18c80*/  FADD.FTZ R57, R168, R0 ;  /* 0x00000000a8397221 */ /* 0x000fe20000010000 */
[-CC-:B------:R-:W-:Y:S01]  /*18c90*/  FFMA.FTZ R0, R232, R36.reuse, -R3.reuse ;  /* 0x00000024e8007223 */ /* 0x180fe20000010803 */
[----:B------:R-:W-:Y:S01]  /*18ca0*/  FADD.FTZ R56, R69, R56 ;  /* 0x0000003845387221 */ /* 0x000fe20000010000 */
[----:B--2---:R-:W-:Y:S01]  /*18cb0*/  FFMA.FTZ R58, R233, R36, -R3 ;  /* 0x00000024e93a7223 */ /* 0x004fe20000010803 */
[----:B------:R-:W-:Y:S01]  /*18cc0*/  FADD.FTZ R57, R143, R57 ;  /* 0x000000398f397221 */ /* 0x000fe20000010000 */
[C---:B----4-:R-:W-:Y:S04]  /*18cd0*/  HMMA.16816.F32.BF16 R28, R40.reuse, R44, R28 ;  /* 0x0000002c281c723c */ /* 0x050fe8000004181c */
[----:B------:R2:W4:Y:S01]  /*18ce0*/  MUFU.EX2 R69, R0 ;  /* 0x0000000000457308 */ /* 0x0005220000000800 */
[----:B------:R-:W-:Y:S09]  /*18cf0*/  FADD.FTZ R44, R146, R57 ;  /* 0x00000039922c7221 */ /* 0x000ff20000010000 */
[----:B------:R-:W-:Y:S01]  /*18d00*/  MUFU.EX2 R63, R58 ;  /* 0x0000003a003f7308 */ /* 0x000fe20000000800 */
[----:B------:R-:W-:Y:S01]  /*18d10*/  HMMA.16816.F32.BF16 R32, R40, R46, R32 ;  /* 0x0000002e2820723c */ /* 0x000fe20000041820 */
[----:B---3--:R-:W3:Y:S08]  /*18d20*/  LDSM.16.MT88.4 R52, [R152+0x10800] ;  /* 0x010800009834783b */ /* 0x008ef00000004200 */
[----:B------:R-:W1:Y:S01]  /*18d30*/  MUFU.EX2 R58, R248 ;  /* 0x000000f8003a7308 */ /* 0x000e620000000800 */
[----:B------:R-:W-:Y:S02]  /*18d40*/  F2FP.BF16.F32.PACK_AB R40, R75, R76 ;  /* 0x0000004c4b28723e */ /* 0x000fe400000010ff */
[----:B-----5:R-:W-:Y:S01]  /*18d50*/  F2FP.BF16.F32.PACK_AB R42, R74, R73 ;  /* 0x000000494a2a723e */ /* 0x020fe200000010ff */
[----:B--2---:R-:W-:Y:S01]  /*18d60*/  FADD.FTZ R0, R141, R56 ;  /* 0x000000388d007221 */ /* 0x004fe20000010000 */
[----:B------:R-:W-:Y:S01]  /*18d70*/  FADD.FTZ R56, R145, R44 ;  /* 0x0000002c91387221 */ /* 0x000fe20000010000 */
[----:B------:R-:W-:Y:S01]  /*18d80*/  F2FP.BF16.F32.PACK_AB R41, R71, R72 ;  /* 0x000000484729723e */ /* 0x000fe200000010ff */
[----:B------:R-:W2:Y:S01]  /*18d90*/  LDSM.16.MT88.4 R44, [R144+0x6800] ;  /* 0x00680000902c783b */ /* 0x000ea20000004200 */
[----:B----4-:R-:W-:Y:S01]  /*18da0*/  F2FP.BF16.F32.PACK_AB R43, R69, R70 ;  /* 0x00000046452b723e */ /* 0x010fe200000010ff */
[----:B------:R-:W-:Y:S01]  /*18db0*/  FADD.FTZ R56, R136, R56 ;  /* 0x0000003888387221 */ /* 0x000fe20000010000 */
[----:B------:R-:W-:Y:S01]  /*18dc0*/  FADD.FTZ R0, R140, R0 ;  /* 0x000000008c007221 */ /* 0x000fe20000010000 */
[----:B-1----:R-:W-:Y:S03]  /*18dd0*/  F2FP.BF16.F32.PACK_AB R136, R58, R59 ;  /* 0x0000003b3a88723e */ /* 0x002fe600000010ff */
        /* <DEDUP_REMOVED lines=10> */
[----:B------:R-:W-:Y:S02]  /*18e80*/  FADD.FTZ R56, R67, R56 ;  /* 0x0000003843387221 */ /* 0x000fe40000010000 */
[----:B------:R-:W-:Y:S01]  /*18e90*/  MUFU.EX2 R67, R244 ;  /* 0x000000f400437308 */ /* 0x000fe20000000800 */
[----:B------:R-:W-:Y:S01]  /*18ea0*/  FADD.FTZ R0, R132, R0 ;  /* 0x0000000084007221 */ /* 0x000fe20000010000 */
[----:B------:R-:W-:Y:S01]  /*18eb0*/  IMAD.MOV.U32 R132, RZ, RZ, R2 ;  /* 0x000000ffff847224 */ /* 0x000fe200078e0002 */
[C---:B---3--:R-:W-:Y:S03]  /*18ec0*/  HMMA.16816.F32.BF16 R12, R40.reuse, R52, R12 ;  /* 0x00000034280c723c */ /* 0x048fe6000004180c */
[----:B------:R-:W-:Y:S01]  /*18ed0*/  FADD.FTZ R52, R68, R56 ;  /* 0x0000003844347221 */ /* 0x000fe20000010000 */
[----:B------:R-:W-:Y:S03]  /*18ee0*/  FADD.FTZ R0, R65, R0 ;  /* 0x0000000041007221 */ /* 0x000fe60000010000 */
[----:B------:R-:W3:Y:S01]  /*18ef0*/  MUFU.EX2 R68, R243 ;  /* 0x000000f300447308 */ /* 0x000ee20000000800 */
[----:B------:R-:W-:Y:S01]  /*18f00*/  FADD.FTZ R52, R127, R52 ;  /* 0x000000347f347221 */ /* 0x000fe20000010000 */
[C---:B------:R-:W-:Y:S08]  /*18f10*/  HMMA.16816.F32.BF16 R16, R40.reuse, R54, R16 ;  /* 0x000000362810723c */ /* 0x040ff00000041810 */
[----:B------:R-:W-:Y:S01]  /*18f20*/  MUFU.EX2 R65, R245 ;  /* 0x000000f500417308 */ /* 0x000fe20000000800 */
[----:B------:R-:W-:Y:S09]  /*18f30*/  FADD.FTZ R0, R66, R0 ;  /* 0x0000000042007221 */ /* 0x000ff20000010000 */
[----:B------:R-:W4:Y:S01]  /*18f40*/  MUFU.EX2 R66, R246 ;  /* 0x000000f600427308 */ /* 0x000f220000000800 */
[----:B------:R-:W-:Y:S01]  /*18f50*/  FADD.FTZ R56, R125, R0 ;  /* 0x000000007d387221 */ /* 0x000fe20000010000 */
[C---:B--2---:R-:W-:Y:S03]  /*18f60*/  HMMA.16816.F32.BF16 R20, R40.reuse, R44, R20 ;  /* 0x0000002c2814723c */ /* 0x044fe60000041814 */
[----:B------:R-:W-:Y:S01]  /*18f70*/  FADD.FTZ R0, R128, R52 ;  /* 0x0000003480007221 */ /* 0x000fe20000010000 */
[-CC-:B------:R-:W-:Y:S01]  /*18f80*/  FFMA.FTZ R44, R234, R36.reuse, -R3.reuse ;  /* 0x00000024ea2c7223 */ /* 0x180fe20000010803 */
[-C--:B------:R-:W-:Y:S01]  /*18f90*/  FFMA.FTZ R45, R235, R36.reuse, -R3 ;  /* 0x00000024eb2d7223 */ /* 0x080fe20000010803 */
[----:B------:R-:W2:Y:S01]  /*18fa0*/  LDSM.16.MT88.4 R52, [R160+0x11000] ;  /* 0x01100000a034783b */ /* 0x000ea20000004200 */
[----:B------:R-:W-:Y:S01]  /*18fb0*/  FADD.FTZ R56, R126, R56 ;  /* 0x000000387e387221 */ /* 0x000fe20000010000 */
[C---:B------:R-:W-:Y:S01]  /*18fc0*/  HMMA.16816.F32.BF16 R24, R40.reuse, R46, R24 ;  /* 0x0000002e2818723c */ /* 0x040fe20000041818 */
[----:B------:R-:W5:Y:S02]  /*18fd0*/  MUFU.EX2 R62, R44 ;  /* 0x0000002c003e7308 */ /* 0x000f640000000800 */
[----:B------:R-:W-:Y:S01]  /*18fe0*/  FADD.FTZ R57, R118, R0 ;  /* 0x0000000076397221 */ /* 0x000fe20000010000 */
[----:B------:R-:W-:Y:S07]  /*18ff0*/  FADD.FTZ R0, R117, R56 ;  /* 0x0000003875007221 */ /* 0x000fee0000010000 */
[----:B------:R3:W-:Y:S01]  /*19000*/  MUFU.EX2 R61, R45 ;  /* 0x0000002d003d7308 */ /* 0x0007e20000000800 */
[----:B------:R-:W-:Y:S01]  /*19010*/  LDSM.16.MT88.4 R160, [R160+0x11800] ;  /* 0x01180000a0a0783b */ /* 0x000fe20000004200 */
[----:B------:R-:W-:Y:S01]  /*19020*/  FADD.FTZ R56, R120, R57 ;  /* 0x0000003978387221 */ /* 0x000fe20000010000 */
[C---:B-1----:R-:W-:Y:S03]  /*19030*/  HMMA.16816.F32.BF16 R28, R40.reuse, R48, R28 ;  /* 0x00000030281c723c */ /* 0x042fe6000004181c */
[----:B------:R-:W-:Y:S01]  /*19040*/  FADD.FTZ R57, R119, R0 ;  /* 0x0000000077397221 */ /* 0x000fe20000010000 */
[----:B------:R-:W-:Y:S01]  /*19050*/  FFMA.FTZ R0, R236, R36, -R3 ;  /* 0x00000024ec007223 */ /* 0x000fe20000010803 */
[----:B------:R-:W-:Y:S02]  /*19060*/  FADD.FTZ R56, R123, R56 ;  /* 0x000000387b387221 */ /* 0x000fe40000010000 */
[----:B------:R-:W-:Y:S01]  /*19070*/  FADD.FTZ R57, R122, R57 ;  /* 0x000000397a397221 */ /* 0x000fe20000010000 */
[----:B------:R-:W-:Y:S01]  /*19080*/  HMMA.16816.F32.BF16 R32, R40, R50, R32 ;  /* 0x000000322820723c */ /* 0x000fe20000041820 */
[----:B------:R1:W2:Y:S01]  /*19090*/  MUFU.EX2 R60, R0 ;  /* 0x00000000003c7308 */ /* 0x0002a20000000800 */
[----:B---3--:R-:W3:Y:S01]  /*190a0*/  LDSM.16.MT88.4 R44, [R152+0x11000] ;  /* 0x01100000982c783b */ /* 0x008ee20000004200 */
[----:B------:R-:W-:Y:S01]  /*190b0*/  FADD.FTZ R48, R124, R56 ;  /* 0x000000387c307221 */ /* 0x000fe20000010000 */
[----:B------:R-:W-:Y:S02]  /*190c0*/  F2FP.BF16.F32.PACK_AB R40, R67, R68 ;  /* 0x000000444328723e */ /* 0x000fe400000010ff */
[----:B----4-:R-:W-:Y:S02]  /*190d0*/  F2FP.BF16.F32.PACK_AB R42, R66, R65 ;  /* 0x00000041422a723e */ /* 0x010fe400000010ff */
[----:B-----5:R-:W-:Y:S02]  /*190e0*/  F2FP.BF16.F32.PACK_AB R41, R62, R63 ;  /* 0x0000003f3e29723e */ /* 0x020fe400000010ff */
[----:B------:R-:W-:Y:S01]  /*190f0*/  LDSM.16.MT88.4 R152, [R152+0x11800] ;  /* 0x011800009898783b */ /* 0x000fe20000004200 */
[----:B-1----:R-:W-:Y:S01]  /*19100*/  FADD.FTZ R0, R121, R57 ;  /* 0x0000003979007221 */ /* 0x002fe20000010000 */
[----:B------:R-:W-:Y:S01]  /*19110*/  FADD.FTZ R57, R110, R48 ;  /* 0x000000306e397221 */ /* 0x000fe20000010000 */
[----:B--2---:R-:W-:Y:S05]  /*19120*/  F2FP.BF16.F32.PACK_AB R43, R60, R61 ;  /* 0x0000003d3c2b723e */ /* 0x004fea00000010ff */
[----:B------:R-:W1:Y:S01]  /*19130*/  LDSM.16.MT88.4 R48, [R144+0x7000] ;  /* 0x007000009030783b */ /* 0x000e620000004200 */
[----:B------:R-:W-:Y:S01]  /*19140*/  FADD.FTZ R56, R109, R0 ;  /* 0x000000006d387221 */ /* 0x000fe20000010000 */
[----:B------:R-:W-:Y:S01]  /*19150*/  FADD.FTZ R0, R114, R57 ;  /* 0x0000003972007221 */ /* 0x000fe20000010000 */
[C---:B------:R-:W-:Y:S03]  /*19160*/  HMMA.16816.F32.BF16 R4, R40.reuse, R52, R4 ;  /* 0x000000342804723c */ /* 0x040fe60000041804 */
[----:B------:R-:W-:Y:S01]  /*19170*/  FADD.FTZ R57, R115, R0 ;  /* 0x0000000073397221 */ /* 0x000fe20000010000 */
[----:B------:R-:W-:Y:S01]  /*19180*/  FADD.FTZ R56, R112, R56 ;  /* 0x0000003870387221 */ /* 0x000fe20000010000 */
[----:B------:R-:W-:Y:S02]  /*19190*/  LDSM.16.MT88.4 R144, [R144+0x7800] ;  /* 0x007800009090783b */ /* 0x000fe40000004200 */
[----:B------:R-:W-:Y:S01]  /*191a0*/  FADD.FTZ R52, R116, R57 ;  /* 0x0000003974347221 */ /* 0x000fe20000010000 */
[C---:B------:R-:W-:Y:S01]  /*191b0*/  HMMA.16816.F32.BF16 R8, R40.reuse, R54, R8 ;  /* 0x000000362808723c */ /* 0x040fe20000041808 */
[----:B------:R-:W-:Y:S02]  /*191c0*/  MUFU.EX2 R57, R249 ;  /* 0x000000f900397308 */ /* 0x000fe40000000800 */
[----:B------:R-:W-:Y:S01]  /*191d0*/  FADD.FTZ R0, R113, R56 ;  /* 0x0000003871007221 */ /* 0x000fe20000010000 */
[----:B------:R-:W-:Y:S01]  /*191e0*/  FADD.FTZ R56, R101, R52 ;  /* 0x0000003465387221 */ /* 0x000fe20000010000 */
[----:B------:R-:W-:Y:S01]  /*191f0*/  IMAD.SHL.U32 R116, R208, 0x8, RZ ;  /* 0x00000008d0747824 */ /* 0x000fe200078e00ff */
[----:B------:R-:W2:Y:S01]  /*19200*/  LDSM.16.MT88.4 R52, [R220+0x7000] ;  /* 0x00700000dc34783b */ /* 0x000ea20000004200 */
[----:B------:R-:W-:Y:S01]  /*19210*/  FADD.FTZ R0, R111, R0 ;  /* 0x000000006f007221 */ /* 0x000fe20000010000 */
[----:B------:R-:W-:Y:S01]  /*19220*/  FADD.FTZ R56, R106, R56 ;  /* 0x000000386a387221 */ /* 0x000fe20000010000 */
[C---:B---3--:R-:W-:Y:S03]  /*19230*/  HMMA.16816.F32.BF16 R12, R40.reuse, R44, R12 ;  /* 0x0000002c280c723c */ /* 0x048fe6000004180c */
[----:B------:R-:W-:Y:S01]  /*19240*/  FADD.FTZ R56, R107, R56 ;  /* 0x000000386b387221 */ /* 0x000fe20000010000 */
[----:B------:R-:W-:Y:S01]  /*19250*/  FADD.FTZ R0, R102, R0 ;  /* 0x0000000066007221 */ /* 0x000fe20000010000 */
[-CC-:B------:R-:W-:Y:S02]  /*19260*/  FFMA.FTZ R45, R237, R36.reuse, -R3.reuse ;  /* 0x00000024ed2d7223 */ /* 0x180fe40000010803 */
[----:B------:R-:W-:Y:S01]  /*19270*/  FADD.FTZ R44, R108, R56 ;  /* 0x000000386c2c7221 */ /* 0x000fe20000010000 */
[C---:B------:R-:W-:Y:S01]  /*19280*/  HMMA.16816.F32.BF16 R16, R40.reuse, R46, R16 ;  /* 0x0000002e2810723c */ /* 0x040fe20000041810 */
[----:B------:R-:W3:Y:S02]  /*19290*/  MUFU.EX2 R56, R250 ;  /* 0x000000fa00387308 */ /* 0x000ee40000000800 */
[----:B------:R-:W-:Y:S01]  /*192a0*/  FADD.FTZ R0, R103, R0 ;  /* 0x0000000067007221 */ /* 0x000fe20000010000 */
[----:B------:R-:W-:Y:S03]  /*192b0*/  FADD.FTZ R44, R93, R44 ;  /* 0x0000002c5d2c7221 */ /* 0x000fe60000010000 */
[----:B------:R-:W-:Y:S01]  /*192c0*/  FADD.FTZ R0, R105, R0 ;  /* 0x0000000069007221 */ /* 0x000fe20000010000 */
[C---:B-1----:R-:W-:Y:S03]  /*192d0*/  HMMA.16816.F32.BF16 R20, R40.reuse, R48, R20 ;  /* 0x000000302814723c */ /* 0x042fe60000041814 */
[----:B------:R-:W-:Y:S01]  /*192e0*/  MUFU.EX2 R48, R45 ;  /* 0x0000002d00307308 */ /* 0x000fe20000000800 */
[----:B------:R-:W-:Y:S01]  /*192f0*/  FADD.FTZ R47, R96, R44 ;  /* 0x0000002c602f7221 */ /* 0x000fe20000010000 */
[-CC-:B------:R-:W-:Y:S01]  /*19300*/  FFMA.FTZ R44, R238, R36.reuse, -R3.reuse ;  /* 0x00000024ee2c7223 */ /* 0x180fe20000010803 */
[----:B------:R-:W-:Y:S01]  /*19310*/  FADD.FTZ R0, R104, R0 ;  /* 0x0000000068007221 */ /* 0x000fe20000010000 */
[----:B------:R-:W-:Y:S01]  /*19320*/  FFMA.FTZ R3, R38, R36, -R3 ;  /* 0x0000002426037223 */ /* 0x000fe20000010803 */
[----:B---3--:R-:W-:Y:S01]  /*19330*/  F2FP.BF16.F32.PACK_AB R138, R56, R57 ;  /* 0x00000039388a723e */ /* 0x008fe200000010ff */
[C---:B------:R-:W-:Y:S04]  /*19340*/  HMMA.16816.F32.BF16 R24, R40.reuse, R50, R24 ;  /* 0x000000322818723c */ /* 0x040fe80000041818 */
[----:B------:R-:W1:Y:S01]  /*19350*/  MUFU.EX2 R45, R44 ;  /* 0x0000002c002d7308 */ /* 0x000e620000000800 */
[----:B------:R-:W-:Y:S09]  /*19360*/  FADD.FTZ R0, R92, R0 ;  /* 0x000000005c007221 */ /* 0x000ff20000010000 */
[----:B------:R-:W-:Y:S01]  /*19370*/  MUFU.EX2 R44, R39 ;  /* 0x00000027002c7308 */ /* 0x000fe20000000800 */
[----:B------:R-:W-:Y:S01]  /*19380*/  FADD.FTZ R46, R95, R0 ;  /* 0x000000005f2e7221 */ /* 0x000fe20000010000 */
[----:B------:R-:W-:Y:S08]  /*19390*/  FADD.FTZ R0, R99, R47 ;  /* 0x0000002f63007221 */ /* 0x000ff00000010000 */
[----:B------:R3:W4:Y:S01]  /*193a0*/  MUFU.EX2 R39, R3 ;  /* 0x0000000300277308 */ /* 0x0007220000000800 */
[C---:B--2---:R-:W-:Y:S03]  /*193b0*/  HMMA.16816.F32.BF16 R28, R40.reuse, R52, R28 ;  /* 0x00000034281c723c */ /* 0x044fe6000004181c */
[----:B------:R-:W-:Y:S01]  /*193c0*/  FADD.FTZ R0, R100, R0 ;  /* 0x0000000064007221 */ /* 0x000fe20000010000 */
[----:B------:R-:W-:Y:S01]  /*193d0*/  FADD.FTZ R36, R97, R46 ;  /* 0x0000002e61247221 */ /* 0x000fe20000010000 */
[----:B-1----:R-:W-:Y:S02]  /*193e0*/  F2FP.BF16.F32.PACK_AB R137, R45, R48 ;  /* 0x000000302d89723e */ /* 0x002fe400000010ff */
[----:B------:R-:W-:Y:S01]  /*193f0*/  FADD.FTZ R38, R87, R0 ;  /* 0x0000000057267221 */ /* 0x000fe20000010000 */
[----:B------:R-:W-:Y:S03]  /*19400*/  HMMA.16816.F32.BF16 R32, R40, R54, R32 ;  /* 0x000000362820723c */ /* 0x000fe60000041820 */
[----:B------:R-:W-:Y:S01]  /*19410*/  FADD.FTZ R36, R98, R36 ;  /* 0x0000002462247221 */ /* 0x000fe20000010000 */
[----:B---3--:R-:W-:Y:S01]  /*19420*/  FADD.FTZ R3, R88, R38 ;  /* 0x0000002658037221 */ /* 0x008fe20000010000 */
[----:B----4-:R-:W-:Y:S02]  /*19430*/  F2FP.BF16.F32.PACK_AB R139, R39, R44 ;  /* 0x0000002c278b723e */ /* 0x010fe400000010ff */
[----:B------:R-:W-:Y:S01]  /*19440*/  FADD.FTZ R0, R85, R36 ;  /* 0x0000002455007221 */ /* 0x000fe20000010000 */
[----:B------:R-:W-:Y:S01]  /*19450*/  FADD.FTZ R3, R90, R3 ;  /* 0x000000035a037221 */ /* 0x000fe20000010000 */
[----:B------:R-:W-:Y:S02]  /*19460*/  IMAD.MOV.U32 R36, RZ, RZ, R2 ;  /* 0x000000ffff247224 */ /* 0x000fe400078e0002 */
[----:B------:R-:W-:Y:S01]  /*19470*/  FADD.FTZ R0, R86, R0 ;  /* 0x0000000056007221 */ /* 0x000fe20000010000 */
[C---:B------:R-:W-:Y:S01]  /*19480*/  HMMA.16816.F32.BF16 R164, R136.reuse, R160, R4 ;  /* 0x000000a088a4723c */ /* 0x040fe20000041804 */
[----:B------:R-:W1:Y:S04]  /*19490*/  LDSM.16.MT88.4 R4, [R220+0x7800] ;  /* 0x00780000dc04783b */ /* 0x000e680000004200 */
[----:B------:R-:W-:Y:S01]  /*194a0*/  FADD.FTZ R3, R94, R3 ;  /* 0x000000035e037221 */ /* 0x000fe20000010000 */
[----:B------:R-:W-:Y:S01]  /*194b0*/  FADD.FTZ R0, R91, R0 ;  /* 0x000000005b007221 */ /* 0x000fe20000010000 */
[----:B------:R-:W-:Y:S01]  /*194c0*/  IMAD.MOV.U32 R2, RZ, RZ, R37 ;  /* 0x000000ffff027224 */ /* 0x000fe200078e0025 */
        /* <DEDUP_REMOVED lines=37> */
[----:B------:R2:W-:Y:S01]  /*19720*/  STL [R1+0x24], R3 ;  /* 0x0000240301007387 */ /* 0x0005e20000100800 */
[----:B------:R-:W-:Y:S04]  /*19730*/  FADD.FTZ R0, R45, R0 ;  /* 0x000000002d007221 */ /* 0x000fe80000010000 */
[----:B------:R-:W-:Y:S04]  /*19740*/  FADD.FTZ R0, R44, R0 ;  /* 0x000000002c007221 */ /* 0x000fe80000010000 */
[----:B------:R-:W-:Y:S05]  /*19750*/  FADD.FTZ R0, R39, R0 ;  /* 0x0000000027007221 */ /* 0x000fea0000010000 */
[----:B------:R2:W-:Y:S04]  /*19760*/  STL [R1+0x28], R0 ;  /* 0x0000280001007387 */ /* 0x0005e80000100800 */
[----:B------:R2:W-:Y:S01]  /*19770*/  STL [R1+0x4], R251 ;  /* 0x000004fb01007387 */ /* 0x0005e20000100800 */
[----:B------:R-:W-:Y:S05]  /*19780*/  @P0 BRA `(.L_x_5993) ;  /* 0xffffff8800280947 */ /* 0x000fea000383ffff */
.L_x_5986:
[----:B------:R3:W5:Y:S04]  /*19790*/  LDL R8, [R1+0x24] ;  /* 0x0000240001087983 */ /* 0x0007680000100800 */
[----:B------:R3:W5:Y:S04]  /*197a0*/  LDL R7, [R1+0x28] ;  /* 0x0000280001077983 */ /* 0x0007680000100800 */
[----:B------:R3:W5:Y:S01]  /*197b0*/  LD.E R26, desc[UR4][R134.64+0xd8] ;  /* 0x0000d804861a7980 */ /* 0x000762000c101900 */
[----:B------:R-:W-:Y:S01]  /*197c0*/  UMOV UR6, 0xffffffff ;  /* 0xffffffff00067882 */ /* 0x000fe20000000000 */
[----:B------:R-:W-:-:S02]  /*197d0*/  MOV R20, 0x20 ;  /* 0x0000002000147802 */ /* 0x000fc40000000f00 */
[----:B------:R-:W-:Y:S05]  /*197e0*/  BRA.DIV UR6, `(.L_x_5994) ;  /* 0x0000000e06a47947 */ /* 0x000fea000b800000 */
[----:B-----5:R-:W4:Y:S04]  /*197f0*/  SHFL.BFLY PT, R5, R8, 0x2, 0x1f ;  /* 0x0c401f0008057f89 */ /* 0x020f2800000e0000 */
[----:B------:R-:W1:Y:S01]  /*19800*/  SHFL.BFLY PT, R2, R7, 0x2, 0x1f ;  /* 0x0c401f0007027f89 */ /* 0x000e6200000e0000 */
[----:B----4-:R-:W-:Y:S01]  /*19810*/  FADD.FTZ R5, R5, R8 ;  /* 0x0000000805057221 */ /* 0x010fe20000010000 */
[----:B-1----:R-:W-:-:S04]  /*19820*/  FADD.FTZ R2, R2, R7 ;  /* 0x0000000702027221 */ /* 0x002fc80000010000 */
[----:B------:R-:W1:Y:S04]  /*19830*/  SHFL.BFLY PT, R6, R5, 0x1, 0x1f ;  /* 0x0c201f0005067f89 */ /* 0x000e6800000e0000 */
[----:B--2---:R2:W4:Y:S01]  /*19840*/  SHFL.BFLY PT, R0, R2, 0x1, 0x1f ;  /* 0x0c201f0002007f89 */ /* 0x00452200000e0000 */
[----:B-1----:R-:W-:-:S07]  /*19850*/  FADD.FTZ R24, R5, R6 ;  /* 0x0000000605187221 */ /* 0x002fce0000010000 */
.L_x_6006:
[----:B------:R-:W3:Y:S04]  /*19860*/  LDL.LU R5, [R1+0x2c] ;  /* 0x00002c0001057983 */ /* 0x000ee80000300800 */
[----:B------:R-:W3:Y:S01]  /*19870*/  LDL.LU R7, [R1+0x38] ;  /* 0x0000380001077983 */ /* 0x000ee20000300800 */
[----:B------:R-:W2:Y:S01]  /*19880*/  MUFU.RCP R4, R24 ;  /* 0x0000001800047308 */ /* 0x000ea20000001000 */
[----:B------:R-:W-:Y:S01]  /*19890*/  FSETP.NE.FTZ.AND P2, PT, R24, RZ, PT ;  /* 0x000000ff1800720b */ /* 0x000fe20003f55000 */
[----:B----4-:R-:W-:Y:S01]  /*198a0*/  FADD.FTZ R25, R2, R0 ;  /* 0x0000000002197221 */ /* 0x010fe20000010000 */
[C---:B------:R-:W-:Y:S01]  /*198b0*/  SHF.L.U32 R3, R208.reuse, 0x4, RZ ;  /* 0x00000004d0037819 */ /* 0x040fe200000006ff */
[----:B------:R-:W4:Y:S01]  /*198c0*/  LDL R28, [R1+0x4c] ;  /* 0x00004c00011c7983 */ /* 0x000f220000100800 */
[----:B------:R-:W-:-:S02]  /*198d0*/  SHF.L.U32 R0, R208, 0x5, RZ ;  /* 0x00000005d0007819 */ /* 0x000fc400000006ff */
[----:B------:R-:W-:Y:S01]  /*198e0*/  LOP3.LUT R3, R3, 0x1c0, RZ, 0xc0, !PT ;  /* 0x000001c003037812 */ /* 0x000fe200078ec0ff */
[----:B------:R-:W4:Y:S01]  /*198f0*/  LDL R39, [R1+0x54] ;  /* 0x0000540001277983 */ /* 0x000f220000100800 */
[----:B------:R-:W-:Y:S02]  /*19900*/  FSETP.NE.FTZ.AND P0, PT, R25, RZ, PT ;  /* 0x000000ff1900720b */ /* 0x000fe40003f15000 */
[----:B--2---:R-:W-:Y:S02]  /*19910*/  FSEL R2, R4, 1, P2 ;  /* 0x3f80000004027808 */ /* 0x004fe40001000000 */
        /* <DEDUP_REMOVED lines=17> */
[----:B------:R-:W-:-:S02]  /*19a30*/  R2P PR, R208, 0x18 ;  /* 0x00000018d0007804 */ /* 0x000fc40000000000 */
[----:B------:R-:W-:-:S04]  /*19a40*/  MOV R15, 0x10 ;  /* 0x00000010000f7802 */ /* 0x000fc80000000f00 */
[----:B------:R-:W-:Y:S02]  /*19a50*/  SEL R15, R15, 0xfffffff0, !P1 ;  /* 0xfffffff00f0f7807 */ /* 0x000fe40004800000 */
[----:B------:R-:W-:Y:S02]  /*19a60*/  SEL R20, R20, 0xffffffe0, !P3 ;  /* 0xffffffe014147807 */ /* 0x000fe40005800000 */
[----:B------:R-:W-:Y:S02]  /*19a70*/  F2FP.BF16.F32.PACK_AB R8, R8, R156 ;  /* 0x0000009c0808723e */ /* 0x000fe400000010ff */
[----:B------:R-:W-:Y:S02]  /*19a80*/  F2FP.BF16.F32.PACK_AB R6, R6, R152 ;  /* 0x000000980606723e */ /* 0x000fe400000010ff */
[----:B------:R-:W-:Y:S02]  /*19a90*/  F2FP.BF16.F32.PACK_AB R13, R13, R148 ;  /* 0x000000940d0d723e */ /* 0x000fe400000010ff */
[----:B------:R-:W-:-:S02]  /*19aa0*/  F2FP.BF16.F32.PACK_AB R19, R19, R144 ;  /* 0x000000901313723e */ /* 0x000fc400000010ff */
[----:B------:R-:W-:Y:S02]  /*19ab0*/  F2FP.BF16.F32.PACK_AB R17, R17, R140 ;  /* 0x0000008c1111723e */ /* 0x000fe400000010ff */
[----:B------:R-:W-:Y:S02]  /*19ac0*/  F2FP.BF16.F32.PACK_AB R16, R16, R136 ;  /* 0x000000881010723e */ /* 0x000fe400000010ff */
[----:B---3--:R-:W-:Y:S02]  /*19ad0*/  LOP3.LUT R5, R5, 0x7c00, R0, 0xf8, !PT ;  /* 0x00007c0005057812 */ /* 0x008fe400078ef800 */
[----:B-1----:R-:W-:Y:S02]  /*19ae0*/  FSEL R0, R4, 1, P0 ;  /* 0x3f80000004007808 */ /* 0x002fe40000000000 */
[----:B------:R-:W-:-:S04]  /*19af0*/  LOP3.LUT R2, R3, 0x38, R7, 0xf8, !PT ;  /* 0x0000003803027812 */ /* 0x000fc800078ef807 */
        /* <DEDUP_REMOVED lines=19> */
[----:B------:R-:W-:Y:S02]  /*19c30*/  F2FP.BF16.F32.PACK_AB R3, R3, R166 ;  /* 0x000000a60303723e */ /* 0x000fe400000010ff */
[----:B------:R-:W-:Y:S01]  /*19c40*/  F2FP.BF16.F32.PACK_AB R4, R161, R160 ;  /* 0x000000a0a104723e */ /* 0x000fe200000010ff */
[----:B------:R1:W-:Y:S01]  /*19c50*/  STS [R222], R0 ;  /* 0x00000000de007388 */ /* 0x0003e20000000800 */
[----:B------:R-:W-:Y:S02]  /*19c60*/  IADD3 R5, PT, PT, R15, R222, RZ ;  /* 0x000000de0f057210 */ /* 0x000fe40007ffe0ff */
[----:B------:R-:W-:Y:S02]  /*19c70*/  F2FP.BF16.F32.PACK_AB R9, R9, R162 ;  /* 0x000000a20909723e */ /* 0x000fe400000010ff */
[----:B------:R-:W-:Y:S02]  /*19c80*/  F2FP.BF16.F32.PACK_AB R7, R7, R158 ;  /* 0x0000009e0707723e */ /* 0x000fe400000010ff */
[----:B------:R-:W-:Y:S01]  /*19c90*/  IADD3 R2, PT, PT, R20, R222, RZ ;  /* 0x000000de14027210 */ /* 0x000fe20007ffe0ff */
[----:B------:R-:W-:Y:S01]  /*19ca0*/  STS [R222+0x400], R3 ;  /* 0x00040003de007388 */ /* 0x000fe20000000800 */
[----:B------:R-:W-:-:S03]  /*19cb0*/  F2FP.BF16.F32.PACK_AB R14, R14, R154 ;  /* 0x0000009a0e0e723e */ /* 0x000fc600000010ff */
[----:B------:R2:W-:Y:S01]  /*19cc0*/  STS [R5], R4 ;  /* 0x0000000405007388 */ /* 0x0005e20000000800 */
[----:B------:R-:W-:-:S03]  /*19cd0*/  F2FP.BF16.F32.PACK_AB R12, R12, R150 ;  /* 0x000000960c0c723e */ /* 0x000fc600000010ff */
[----:B------:R-:W-:Y:S04]  /*19ce0*/  STS [R5+0x400], R9 ;  /* 0x0004000905007388 */ /* 0x000fe80000000800 */
[----:B------:R-:W-:Y:S01]  /*19cf0*/  STS [R2], R8 ;  /* 0x0000000802007388 */ /* 0x000fe20000000800 */
[C---:B-1----:R-:W-:Y:S01]  /*19d00*/  VIADD R0, R222.reuse, 0x40 ;  /* 0x00000040de007836 */ /* 0x042fe20000000000 */
[----:B------:R-:W-:Y:S02]  /*19d10*/  @P4 IADD3 R0, PT, PT, R222, -0x40, RZ ;  /* 0xffffffc0de004810 */ /* 0x000fe40007ffe0ff */
[----:B------:R1:W-:Y:S01]  /*19d20*/  STS [R2+0x400], R7 ;  /* 0x0004000702007388 */ /* 0x0003e20000000800 */
[----:B------:R-:W-:Y:S02]  /*19d30*/  F2FP.BF16.F32.PACK_AB R18, R18, R146 ;  /* 0x000000921212723e */ /* 0x000fe400000010ff */
[----:B------:R-:W-:-:S02]  /*19d40*/  F2FP.BF16.F32.PACK_AB R11, R11, R142 ;  /* 0x0000008e0b0b723e */ /* 0x000fc400000010ff */
[C---:B--2---:R-:W-:Y:S02]  /*19d50*/  IADD3 R4, PT, PT, R15.reuse, R2, RZ ;  /* 0x000000020f047210 */ /* 0x044fe40007ffe0ff */
[----:B------:R-:W-:-:S03]  /*19d60*/  IADD3 R3, PT, PT, R15, R0, RZ ;  /* 0x000000000f037210 */ /* 0x000fc60007ffe0ff */
[----:B------:R-:W-:Y:S01]  /*19d70*/  STS [R4], R6 ;  /* 0x0000000604007388 */ /* 0x000fe20000000800 */
[----:B------:R-:W-:-:S03]  /*19d80*/  F2FP.BF16.F32.PACK_AB R10, R10, R138 ;  /* 0x0000008a0a0a723e */ /* 0x000fc600000010ff */
[----:B------:R-:W-:Y:S01]  /*19d90*/  STS [R4+0x400], R14 ;  /* 0x0004000e04007388 */ /* 0x000fe20000000800 */
[----:B-1----:R-:W-:-:S03]  /*19da0*/  IMAD.IADD R2, R20, 0x1, R0 ;  /* 0x0000000114027824 */ /* 0x002fc600078e0200 */
        /* <DEDUP_REMOVED lines=9> */
[----:B----4-:R-:W-:-:S03]  /*19e40*/  ISETP.NE.AND P1, PT, R28, -0x1, PT ;  /* 0xffffffff1c00780c */ /* 0x010fc60003f25270 */
[----:B------:R-:W3:Y:S04]  /*19e50*/  LD.E.64 R4, desc[UR4][R134.64+0x88] ;  /* 0x0000880486047980 */ /* 0x000ee8000c101b00 */
[----:B------:R4:W5:Y:S04]  /*19e60*/  LD.E.64 R22, desc[UR4][R134.64+0xa0] ;  /* 0x0000a00486167980 */ /* 0x000968000c101b00 */
[----:B------:R4:W5:Y:S04]  /*19e70*/  LD.E.64 R8, desc[UR4][R134.64+0x70] ;  /* 0x0000700486087980 */ /* 0x000968000c101b00 */
[----:B--2---:R-:W2:Y:S04]  /*19e80*/  @!P1 LD.E.64 R2, desc[UR4][R134.64+0x80] ;  /* 0x0000800486029980 */ /* 0x004ea8000c101b00 */
[----:B-1----:R-:W4:Y:S04]  /*19e90*/  LD.E.U8 R0, desc[UR4][R134.64+0x1c8] ;  /* 0x0001c80486007980 */ /* 0x002f28000c101100 */
[----:B------:R1:W5:Y:S01]  /*19ea0*/  LD.E.64 R10, desc[UR4][R134.64+0x90] ;  /* 0x00009004860a7980 */ /* 0x000362000c101b00 */
[----:B------:R-:W2:Y:S01]  /*19eb0*/  S2R R29, SR_CTAID.Y ;  /* 0x00000000001d7919 */ /* 0x000ea20000002600 */
[----:B------:R-:W1:Y:S01]  /*19ec0*/  S2R R27, SR_CTAID.Z ;  /* 0x00000000001b7919 */ /* 0x000e620000002700 */
[----:B------:R-:W1:Y:S01]  /*19ed0*/  S2R R21, SR_CTAID.X ;  /* 0x0000000000157919 */ /* 0x000e620000002500 */
[----:B----4-:R-:W-:-:S13]  /*19ee0*/  ISETP.NE.AND P4, PT, R0, RZ, PT ;  /* 0x000000ff0000720c */ /* 0x010fda0003f85270 */
[----:B------:R-:W4:Y:S04]  /*19ef0*/  @!P4 LD.E R15, desc[UR4][R134.64+0x60] ;  /* 0x00006004860fc980 */ /* 0x000f28000c101900 */
[----:B------:R-:W4:Y:S01]  /*19f00*/  @!P4 LD.E R16, desc[UR4][R134.64+0xb4] ;  /* 0x0000b4048610c980 */ /* 0x000f22000c101900 */
[----:B------:R-:W-:Y:S01]  /*19f10*/  SHF.R.U32.HI R12, RZ, 0x3, R208 ;  /* 0x00000003ff0c7819 */ /* 0x000fe200000116d0 */
[-C--:B--2---:R-:W-:Y:S02]  /*19f20*/  @!P1 IMAD R14, R3, R29.reuse, RZ ;  /* 0x0000001d030e9224 */ /* 0x084fe400078e02ff */
[----:B------:R-:W-:Y:S01]  /*19f30*/  @!P1 IMAD.WIDE.U32 R6, R2, R29, RZ ;  /* 0x0000001d02069225 */ /* 0x000fe200078e00ff */
[----:B------:R-:W-:-:S03]  /*19f40*/  IADD3 R0, PT, PT, R12, 0x10, RZ ;  /* 0x000000100c007810 */ /* 0x000fc60007ffe0ff */
[-C--:B---3--:R-:W-:Y:S02]  /*19f50*/  @P1 IMAD R13, R5, R28.reuse, RZ ;  /* 0x0000001c050d1224 */ /* 0x088fe400078e02ff */
[----:B------:R-:W-:-:S04]  /*19f60*/  @P1 IMAD.WIDE.U32 R2, R4, R28, RZ ;  /* 0x0000001c04021225 */ /* 0x000fc800078e00ff */
[----:B------:R-:W-:Y:S01]  /*19f70*/  @!P1 IMAD.IADD R14, R7, 0x1, R14 ;  /* 0x00000001070e9824 */ /* 0x000fe200078e020e */
[----:B------:R-:W-:Y:S02]  /*19f80*/  ISETP.GE.AND P3, PT, R0, R39, PT ;  /* 0x000000270000720c */ /* 0x000fe40003f66270 */
[----:B-1----:R-:W-:Y:S02]  /*19f90*/  SHF.L.U32 R38, R21, 0x6, RZ ;  /* 0x0000000615267819 */ /* 0x002fe400000006ff */
[----:B------:R-:W-:Y:S02]  /*19fa0*/  @!P1 MOV R0, R6 ;  /* 0x0000000600009202 */ /* 0x000fe40000000f00 */
[----:B------:R-:W-:Y:S01]  /*19fb0*/  @P1 IADD3 R14, PT, PT, R3, R13, RZ ;  /* 0x0000000d030e1210 */ /* 0x000fe20007ffe0ff */
[----:B----4-:R-:W-:-:S04]  /*19fc0*/  @!P4 IMAD R7, R15, R29, R27 ;  /* 0x0000001d0f07c224 */ /* 0x010fc800078e021b */
        /* <DEDUP_REMOVED lines=8> */
.L_x_5995:
[----:B------:R-:W-:Y:S05]  /*1a050*/  WARPSYNC.ALL ;  /* 0x0000000000007948 */ /* 0x000fea0003800000 */
[----:B------:R-:W-:Y:S01]  /*1a060*/  BAR.SYNC.DEFER_BLOCKING 0x0 ;  /* 0x0000000000007b1d */ /* 0x000fe20000010000 */
[----:B------:R-:W-:Y:S01]  /*1a070*/  IMAD.MOV.U32 R6, RZ, RZ, R221 ;  /* 0x000000ffff067224 */ /* 0x000fe200078e00dd */
[----:B------:R-:W-:Y:S01]  /*1a080*/  @P1 MOV R0, R2 ;  /* 0x0000000200001202 */ /* 0x000fe20000000f00 */
[----:B------:R-:W-:Y:S01]  /*1a090*/  IMAD.MOV.U32 R7, RZ, RZ, RZ ;  /* 0x000000ffff077224 */ /* 0x000fe200078e00ff */
[----:B------:R-:W-:Y:S01]  /*1a0a0*/  MOV R20, 0x7f800000 ;  /* 0x7f80000000147802 */ /* 0x000fe20000000f00 */
[----:B-----5:R-:W-:Y:S01]  /*1a0b0*/  IMAD R15, R11, R27, RZ ;  /* 0x0000001b0b0f7224 */ /* 0x020fe200078e02ff */
[----:B------:R-:W2:Y:S01]  /*1a0c0*/  @P2 MUFU.LG2 R3, R24 ;  /* 0x0000001800032308 */ /* 0x000ea20000000c00 */
[----:B------:R-:W-:Y:S01]  /*1a0d0*/  IMAD.WIDE.U32 R6, R38, R4, R6 ;  /* 0x0000000426067225 */ /* 0x000fe200078e0006 */
[----:B------:R-:W-:Y:S01]  /*1a0e0*/  ISETP.GE.AND P4, PT, R12, R39, PT ;  /* 0x000000270c00720c */ /* 0x000fe20003f86270 */
[----:B------:R-:W-:Y:S02]  /*1a0f0*/  BSSY.RECONVERGENT B0, `(.L_x_5996) ;  /* 0x0000029000007945 */ /* 0x000fe40003800200 */
[----:B------:R-:W-:-:S02]  /*1a100*/  IMAD R13, R5, R38, RZ ;  /* 0x00000026050d7224 */ /* 0x000fc400078e02ff */
[----:B------:R-:W-:Y:S01]  /*1a110*/  IMAD.WIDE.U32 R10, R10, R27, RZ ;  /* 0x0000001b0a0a7225 */ /* 0x000fe200078e00ff */
[----:B------:R-:W3:Y:S03]  /*1a120*/  @P0 MUFU.LG2 R16, R25 ;  /* 0x0000001900100308 */ /* 0x000ee60000000c00 */
[----:B------:R-:W-:Y:S01]  /*1a130*/  IMAD.IADD R13, R7, 0x1, R13 ;  /* 0x00000001070d7824 */ /* 0x000fe200078e020d */
[----:B------:R-:W-:Y:S01]  /*1a140*/  IADD3 R7, PT, PT, R11, R15, RZ ;  /* 0x0000000f0b077210 */ /* 0x000fe20007ffe0ff */
[----:B------:R-:W-:Y:S01]  /*1a150*/  VIADD R2, R12, 0x20 ;  /* 0x000000200c027836 */ /* 0x000fe20000000000 */
[----:B------:R-:W-:Y:S01]  /*1a160*/  IADD3 R10, P6, P5, R10, R6, R0 ;  /* 0x000000060a0a7210 */ /* 0x000fe20007dde000 */
[----:B------:R-:W-:Y:S01]  /*1a170*/  VIADD R0, R12, 0x30 ;  /* 0x000000300c007836 */ /* 0x000fe20000000000 */
[----:B------:R-:W-:Y:S02]  /*1a180*/  LOP3.LUT R15, R64, 0x30, RZ, 0xc0, !PT ;  /* 0x00000030400f7812 */ /* 0x000fe400078ec0ff */
[----:B------:R-:W-:Y:S01]  /*1a190*/  IADD3.X R11, PT, PT, R7, R13, R14, P6, P5 ;  /* 0x0000000d070b7210 */ /* 0x000fe200037ea40e */
[----:B--2---:R-:W-:Y:S01]  /*1a1a0*/  @P2 FMUL.FTZ R3, R3, 0.69314718246459960938 ;  /* 0x3f31721803032820 */ /* 0x004fe20000410000 */
[----:B------:R-:W-:Y:S01]  /*1a1b0*/  MOV R13, 0x7f800000 ;  /* 0x7f800000000d7802 */ /* 0x000fe20000000f00 */
[----:B-1----:R1:W2:Y:S01]  /*1a1c0*/  LDS.128 R28, [R229] ;  /* 0x00000000e51c7984 */ /* 0x0022a20000000c00 */
[----:B------:R-:W-:Y:S01]  /*1a1d0*/  LOP3.LUT P6, RZ, R208, 0x3, RZ, 0xc0, !PT ;  /* 0x00000003d0ff7812 */ /* 0x000fe200078cc0ff */
[----:B------:R-:W-:Y:S01]  /*1a1e0*/  @P2 FFMA.FTZ R20, R26, R37, R3 ;  /* 0x000000251a142223 */ /* 0x000fe20000010003 */
[-C--:B------:R-:W-:Y:S01]  /*1a1f0*/  ISETP.GE.AND P1, PT, R2, R39.reuse, PT ;  /* 0x000000270200720c */ /* 0x080fe20003f26270 */
[----:B------:R1:W4:Y:S01]  /*1a200*/  LDS.128 R32, [R229+0x1800] ;  /* 0x00180000e5207984 */ /* 0x0003220000000c00 */
[----:B---3--:R-:W-:Y:S01]  /*1a210*/  @P0 FMUL.FTZ R14, R16, 0.69314718246459960938 ;  /* 0x3f317218100e0820 */ /* 0x008fe20000410000 */
[----:B------:R-:W-:Y:S01]  /*1a220*/  ISETP.GE.AND P5, PT, R0, R39, PT ;  /* 0x000000270000720c */ /* 0x000fe20003fa6270 */
[----:B------:R-:W-:Y:S01]  /*1a230*/  @!P4 IMAD R0, R5, R12, RZ ;  /* 0x0000000c0500c224 */ /* 0x000fe200078e02ff */
[----:B------:R1:W3:Y:S01]  /*1a240*/  LDS.128 R16, [R229+0x800] ;  /* 0x00080000e5107984 */ /* 0x0002e20000000c00 */
[----:B------:R-:W-:Y:S01]  /*1a250*/  @P0 FFMA.FTZ R13, R26, R36, R14 ;  /* 0x000000241a0d0223 */ /* 0x000fe2000001000e */
[----:B------:R-:W-:Y:S01]  /*1a260*/  @!P4 IMAD.WIDE.U32 R2, R12, R4, R10 ;  /* 0x000000040c02c225 */ /* 0x000fe200078e000a */
[----:B------:R-:W-:Y:S01]  /*1a270*/  SHF.R.U32.HI R7, RZ, 0x2, R208 ;  /* 0x00000002ff077819 */ /* 0x000fe200000116d0 */
[----:B------:R1:W1:Y:S03]  /*1a280*/  LDS.128 R24, [R229+0x1000] ;  /* 0x00100000e5187984 */ /* 0x0002660000000c00 */
[----:B------:R-:W-:-:S02]  /*1a290*/  @!P4 IADD3 R0, PT, PT, R3, R0, RZ ;  /* 0x000000000300c210 */ /* 0x000fc40007ffe0ff */
        /* <DEDUP_REMOVED lines=14> */
.L_x_5997:
[----:B------:R-:W-:Y:S05]  /*1a380*/  BSYNC.RECONVERGENT B0 ;  /* 0x0000000000007941 */ /* 0x000fea0003800200 */
.L_x_5996:
[----:B--2---:R2:W-:Y:S01]  /*1a390*/  @!P4 ST.E.128 desc[UR4][R6.64], R28 ;  /* 0x0000001c0600c985 */ /* 0x0045e2000c101d04 */
[----:B------:R-:W-:Y:S04]  /*1a3a0*/  BSSY.RECONVERGENT B0, `(.L_x_5998) ;  /* 0x000000d000007945 */ /* 0x000fe80003800200 */
[----:B------:R-:W-:Y:S05]  /*1a3b0*/  @P3 BRA `(.L_x_5999) ;  /* 0x00000000002c3947 */ /* 0x000fea0003800000 */
[----:B------:R-:W-:Y:S02]  /*1a3c0*/  IADD3 R0, P0, PT, R12, 0x10, RZ ;  /* 0x000000100c007810 */ /* 0x000fe40007f1e0ff */
[----:B-1----:R-:W-:-:S03]  /*1a3d0*/  MOV R3, R11 ;  /* 0x0000000b00037202 */ /* 0x002fc60000000f00 */
[----:B------:R-:W-:-:S04]  /*1a3e0*/  IMAD.X R2, RZ, RZ, RZ, P0 ;  /* 0x000000ffff027224 */ /* 0x000fc800000e06ff */
[----:B--2---:R-:W-:Y:S02]  /*1a3f0*/  IMAD R6, R2, R4, RZ ;  /* 0x0000000402067224 */ /* 0x004fe400078e02ff */
[----:B------:R-:W-:-:S04]  /*1a400*/  IMAD.MOV.U32 R2, RZ, RZ, R10 ;  /* 0x000000ffff027224 */ /* 0x000fc800078e000a */
[----:B------:R-:W-:-:S04]  /*1a410*/  IMAD.WIDE.U32 R2, R4, R0, R2 ;  /* 0x0000000004027225 */ /* 0x000fc800078e0002 */
[----:B------:R-:W-:Y:S01]  /*1a420*/  IMAD R0, R5, R0, R6 ;  /* 0x0000000005007224 */ /* 0x000fe200078e0206 */
[----:B------:R-:W-:-:S04]  /*1a430*/  LEA R6, P0, R2, R8, 0x1 ;  /* 0x0000000802067211 */ /* 0x000fc800078008ff */
[----:B------:R-:W-:-:S04]  /*1a440*/  IADD3 R0, PT, PT, R3, R0, RZ ;  /* 0x0000000003007210 */ /* 0x000fc80007ffe0ff */
[----:B------:R-:W-:-:S05]  /*1a450*/  LEA.HI.X R7, R2, R9, R0, 0x1, P0 ;  /* 0x0000000902077211 */ /* 0x000fca00000f0c00 */
[----:B---3--:R1:W-:Y:S02]  /*1a460*/  ST.E.128 desc[UR4][R6.64], R16 ;  /* 0x0000001006007985 */ /* 0x0083e4000c101d04 */
.L_x_5999:
[----:B------:R-:W-:Y:S05]  /*1a470*/  BSYNC.RECONVERGENT B0 ;  /* 0x0000000000007941 */ /* 0x000fea0003800200 */
.L_x_5998:
        /* <DEDUP_REMOVED lines=12> */
[----:B------:R1:W-:Y:S02]  /*1a540*/  ST.E.128 desc[UR4][R6.64], R24 ;  /* 0x0000001806007985 */ /* 0x0003e4000c101d04 */
.L_x_6001:
[----:B------:R-:W-:Y:S05]  /*1a550*/  BSYNC.RECONVERGENT B0 ;  /* 0x0000000000007941 */ /* 0x000fea0003800200 */
.L_x_6000:
[----:B-1----:R-:W-:Y:S02]  /*1a560*/  MOV R13, 0x50 ;  /* 0x00000050000d7802 */ /* 0x002fe40000000f00 */
[----:B------:R-:W-:-:S03]  /*1a570*/  MOV R3, 0x0 ;  /* 0x0000000000037802 */ /* 0x000fc60000000f00 */
[----:B------:R-:W-:-:S04]  /*1a580*/  IMAD.MOV.U32 R2, RZ, RZ, R13 ;  /* 0x000000ffff027224 */ /* 0x000fc800078e000d */
[----:B--234-:R-:W-:Y:S05]  /*1a590*/  @P5 RET.REL.NODEC R2 `(_ZN5flash24flash_fwd_splitkv_kernelI23Flash_fwd_kernel_traitsILi64ELi64ELi256ELi4ELb0ELb0EN7cutlass10bfloat16_tE19Flash_kernel_traitsILi64ELi64ELi256ELi4ES3_EELb0ELb1ELb0ELb0ELb1ELb0ELb0ELb0EEEvNS_16Flash_fwd_paramsE) ;  /* 0xfffffe5802985950 */ /* 0x01cfea0003c3ffff */
[----:B------:R-:W-:Y:S02]  /*1a5a0*/  IADD3 R0, P0, PT, R12, 0x30, RZ ;  /* 0x000000300c007810 */ /* 0x000fe40007f1e0ff */
[----:B------:R-:W-:-:S03]  /*1a5b0*/  MOV R3, R11 ;  /* 0x0000000b00037202 */ /* 0x000fc60000000f00 */
[----:B------:R-:W-:-:S04]  /*1a5c0*/  IMAD.X R2, RZ, RZ, RZ, P0 ;  /* 0x000000ffff027224 */ /* 0x000fc800000e06ff */
[----:B------:R-:W-:Y:S02]  /*1a5d0*/  IMAD R12, R2, R4, RZ ;  /* 0x00000004020c7224 */ /* 0x000fe400078e02ff */
[----:B------:R-:W-:-:S04]  /*1a5e0*/  IMAD.MOV.U32 R2, RZ, RZ, R10 ;  /* 0x000000ffff027224 */ /* 0x000fc800078e000a */
[----:B------:R-:W-:-:S04]  /*1a5f0*/  IMAD.WIDE.U32 R6, R4, R0, R2 ;  /* 0x0000000004067225 */ /* 0x000fc800078e0002 */
[----:B------:R-:W-:Y:S01]  /*1a600*/  IMAD R0, R5, R0, R12 ;  /* 0x0000000005007224 */ /* 0x000fe200078e020c */
[----:B------:R-:W-:-:S03]  /*1a610*/  LEA R2, P0, R6, R8, 0x1 ;  /* 0x0000000806027211 */ /* 0x000fc600078008ff */
[----:B------:R-:W-:-:S05]  /*1a620*/  IMAD.IADD R0, R7, 0x1, R0 ;  /* 0x0000000107007824 */ /* 0x000fca00078e0200 */
[----:B------:R-:W-:-:S05]  /*1a630*/  LEA.HI.X R3, R6, R9, R0, 0x1, P0 ;  /* 0x0000000906037211 */ /* 0x000fca00000f0c00 */
[----:B------:R1:W-:Y:S02]  /*1a640*/  ST.E.128 desc[UR4][R2.64], R32 ;  /* 0x0000002002007985 */ /* 0x0003e4000c101d04 */
[----:B-1----:R-:W-:Y:S02]  /*1a650*/  MOV R2, R13 ;  /* 0x0000000d00027202 */ /* 0x002fe40000000f00 */
[----:B------:R-:W-:-:S04]  /*1a660*/  MOV R3, 0x0 ;  /* 0x0000000000037802 */ /* 0x000fc80000000f00 */
[----:B------:R-:W-:Y:S05]  /*1a670*/  RET.REL.NODEC R2 `(_ZN5flash24flash_fwd_splitkv_kernelI23Flash_fwd_kernel_traitsILi64ELi64ELi256ELi4ELb0ELb0EN7cutlass10bfloat16_tE19Flash_kernel_traitsILi64ELi64ELi256ELi4ES3_EELb0ELb1ELb0ELb0ELb1ELb0ELb0ELb0EEEvNS_16Flash_fwd_paramsE) ;  /* 0xfffffe5802607950 */ /* 0x000fea0003c3ffff */
.L_x_5994:
[----:B--2---:R-:W-:Y:S01]  /*1a680*/  MOV R0, 0x2 ;  /* 0x0000000200007802 */ /* 0x004fe20000000f00 */
[----:B------:R-:W-:Y:S01]  /*1a690*/  IMAD.MOV.U32 R3, RZ, RZ, 0x1f ;  /* 0x0000001fff037424 */ /* 0x000fe200078e00ff */
[----:B-----5:R-:W-:Y:S02]  /*1a6a0*/  MOV R2, R8 ;  /* 0x0000000800027202 */ /* 0x020fe40000000f00 */
[----:B------:R-:W-:-:S07]  /*1a6b0*/  MOV R4, 0xffffffff ;  /* 0xffffffff00047802 */ /* 0x000fce0000000f00 */
[----:B-1-3--:R-:W-:Y:S05]  /*1a6c0*/  WARPSYNC.COLLECTIVE R4, `(.L_x_6002) ;  /* 0x0000000004087348 */ /* 0x00afea0003c00000 */
[----:B------:R2:W4:Y:S02]  /*1a6d0*/  SHFL.BFLY P0, R0, R2, R0, R3 ;  /* 0x0c00000002007389 */ /* 0x0005240000000003 */
[----:B-1234-:R-:W-:Y:S05]  /*1a6e0*/  ENDCOLLECTIVE ;  /* 0x000000000000791b */ /* 0x01efea0003800000 */
.L_x_6002:
[----:B------:R-:W-:Y:S02]  /*1a6f0*/  IMAD.MOV.U32 R5, RZ, RZ, R0 ;  /* 0x000000ffff057224 */ /* 0x000fe400078e0000 */
[----:B------:R-:W-:Y:S02]  /*1a700*/  IMAD.MOV.U32 R0, RZ, RZ, 0x1 ;  /* 0x00000001ff007424 */ /* 0x000fe400078e00ff */
[----:B------:R-:W-:-:S05]  /*1a710*/  FADD.FTZ R5, R5, R8 ;  /* 0x0000000805057221 */ /* 0x000fca0000010000 */
[----:B------:R-:W-:-:S07]  /*1a720*/  MOV R2, R5 ;  /* 0x0000000500027202 */ /* 0x000fce0000000f00 */
[----:B------:R-:W-:Y:S05]  /*1a730*/  WARPSYNC.COLLECTIVE R4, `(.L_x_6003) ;  /* 0x0000000004087348 */ /* 0x000fea0003c00000 */
[----:B------:R1:W2:Y:S02]  /*1a740*/  SHFL.BFLY P0, R0, R2, R0, R3 ;  /* 0x0c00000002007389 */ /* 0x0002a40000000003 */
[----:B-12---:R-:W-:Y:S05]  /*1a750*/  ENDCOLLECTIVE ;  /* 0x000000000000791b */ /* 0x006fea0003800000 */
.L_x_6003:
[----:B------:R-:W-:Y:S01]  /*1a760*/  MOV R6, R0 ;  /* 0x0000000000067202 */ /* 0x000fe20000000f00 */
[----:B------:R-:W-:Y:S01]  /*1a770*/  IMAD.MOV.U32 R0, RZ, RZ, 0x2 ;  /* 0x00000002ff007424 */ /* 0x000fe200078e00ff */
[----:B------:R-:W-:-:S03]  /*1a780*/  MOV R2, R7 ;  /* 0x0000000700027202 */ /* 0x000fc60000000f00 */
[----:B------:R-:W-:-:S07]  /*1a790*/  FADD.FTZ R24, R5, R6 ;  /* 0x0000000605187221 */ /* 0x000fce0000010000 */
[----:B------:R-:W-:Y:S05]  /*1a7a0*/  WARPSYNC.COLLECTIVE R4, `(.L_x_6004) ;  /* 0x0000000004087348 */ /* 0x000fea0003c00000 */
[----:B------:R1:W2:Y:S02]  /*1a7b0*/  SHFL.BFLY P0, R0, R2, R0, R3 ;  /* 0x0c00000002007389 */ /* 0x0002a40000000003 */
[----:B-12---:R-:W-:Y:S05]  /*1a7c0*/  ENDCOLLECTIVE ;  /* 0x000000000000791b */ /* 0x006fea0003800000 */
.L_x_6004:
[----:B------:R-:W-:Y:S02]  /*1a7d0*/  MOV R2, R0 ;  /* 0x0000000000027202 */ /* 0x000fe40000000f00 */
[----:B------:R-:W-:-:S03]  /*1a7e0*/  MOV R0, 0x1 ;  /* 0x0000000100007802 */ /* 0x000fc60000000f00 */
[----:B------:R-:W-:-:S07]  /*1a7f0*/  FADD.FTZ R2, R2, R7 ;  /* 0x0000000702027221 */ /* 0x000fce0000010000 */
[----:B------:R-:W-:Y:S05]  /*1a800*/  WARPSYNC.COLLECTIVE R4, `(.L_x_6005) ;  /* 0x0000000004087348 */ /* 0x000fea0003c00000 */
[----:B------:R1:W2:Y:S02]  /*1a810*/  SHFL.BFLY P0, R0, R2, R0, R3 ;  /* 0x0c00000002007389 */ /* 0x0002a40000000003 */
[----:B-12---:R-:W-:Y:S05]  /*1a820*/  ENDCOLLECTIVE ;  /* 0x000000000000791b */ /* 0x006fea0003800000 */
.L_x_6005:
[----:B------:R-:W-:Y:S05]  /*1a830*/  BRA `(.L_x_6006) ;  /* 0xfffffff000087947 */ /* 0x000fea000383ffff */
.L_x_6007:
        /* <DEDUP_REMOVED lines=12> */
.L_x_14756:


//--------------------- .text._ZN5flash24flash_fwd_splitkv_kernelI23Flash_fwd_kernel_traitsILi64ELi64ELi256ELi4ELb0ELb0EN7cutlass10bfloat16_tE19Flash_kernel_traitsILi64ELi64ELi256ELi4ES3_EELb0ELb1ELb0ELb0ELb1ELb1ELb0ELb0EEEvNS_16Flash_fwd_paramsE --------------------------
	.section	.text._ZN5flash24flash_fwd_splitkv_kernelI23Flash_fwd_kernel_traitsILi64ELi64ELi256ELi4ELb0ELb0EN7cutlass10bfloat16_tE19Flash_kernel_traitsILi64ELi64ELi256ELi4ES3_EELb0ELb1ELb0ELb0ELb1ELb1ELb0ELb0EEEvNS_16Flash_fwd_paramsE,"ax",@progbits
	.align	128
        .global         _ZN5flash24flash_fwd_splitkv_kernelI23Flash_fwd_kernel_traitsILi64ELi64ELi256ELi4ELb0ELb0EN7cutlass10bfloat16_tE19Flash_kernel_traitsILi64ELi64ELi256ELi4ES3_EELb0ELb1ELb0ELb0ELb1ELb1ELb0ELb0EEEvNS_16Flash_fwd_paramsE
        .type           _ZN5flash24flash_fwd_splitkv_kernelI23Flash_fwd_kernel_traitsILi64ELi64ELi256ELi4ELb0ELb0EN7cutlass10bfloat16_tE19Flash_kernel_traitsILi64ELi64ELi256ELi4ES3_EELb0ELb1ELb0ELb0ELb1ELb1ELb0ELb0EEEvNS_16Flash_fwd_paramsE,@function
        .size           _ZN5flash24flash_fwd_splitkv_kernelI23Flash_fwd_kernel_traitsILi64ELi64ELi256ELi4ELb0ELb0EN7cutlass10bfloat16_tE19Flash_kernel_traitsILi64ELi64ELi256ELi4ES3_EELb0ELb1ELb0ELb0ELb1ELb1ELb0ELb0EEEvNS_16Flash_fwd_paramsE,(.L_x_14757 - _ZN5flash24flash_fwd_splitkv_kernelI23Flash_fwd_kernel_traitsILi64ELi64ELi256ELi4ELb0ELb0EN7cutlass10bfloat16_tE19Flash_kernel_traitsILi64ELi64ELi256ELi4ES3_EELb0ELb1ELb0ELb0ELb1ELb1ELb0ELb0EEEvNS_16Flash_fwd_paramsE)
        .other          _ZN5flash24flash_fwd_splitkv_kernelI23Flash_fwd_kernel_traitsILi64ELi64ELi256ELi4ELb0ELb0EN7cutlass10bfloat16_tE19Flash_kernel_traitsILi64ELi64ELi256ELi4ES3_EELb0ELb1ELb0ELb0ELb1ELb1ELb0ELb0EEEvNS_16Flash_fwd_paramsE,@"STO_CUDA_ENTRY STV_DEFAULT"
_ZN5flash24flash_fwd_splitkv_kernelI23Flash_fwd_kernel_traitsILi64ELi64ELi256ELi4ELb0ELb0EN7cutlass10bfloat16_tE19Flash_kernel_traitsILi64ELi64ELi256ELi4ES3_EELb0ELb1ELb0ELb0ELb1ELb1ELb0ELb0EEEvNS_16Flash_fwd_paramsE:
.text._ZN5flash24flash_fwd_splitkv_kernelI23Flash_fwd_kernel_traitsILi64ELi64ELi256ELi4ELb0ELb0EN7cutlass10bfloat16_tE19Flash_kernel_traitsILi64ELi64ELi256ELi4ES3_EELb0ELb1ELb0ELb0ELb1ELb1ELb0ELb0EEEvNS_16Flash_fwd_paramsE:
        /* <DEDUP_REMOVED lines=8> */
[----:B-1-34-:R-:W-:Y:S05]  /*0080*/  CALL.REL.NOINC `($_ZN5flash24flash_fwd_splitkv_kernelI23Flash_fwd_kernel_traitsILi64ELi64ELi256ELi4ELb0ELb0EN7cutlass10bfloat16_tE19Flash_kernel_traitsILi64ELi64ELi256ELi4ES3_EELb0ELb1ELb0ELb0ELb1ELb1ELb0ELb0EEEvNS_16Flash_fwd_paramsE$_ZN5flash30compute_attn_1rowblock_splitkvI23Flash_fwd_kernel_traitsILi64ELi64ELi256ELi4ELb0ELb0EN7cutlass10bfloat16_tE19Flash_kernel_traitsILi64ELi64ELi256ELi4ES3_EELb0ELb1ELb0ELb0ELb1ELb1ELb0ELb0ENS_16Flash_fwd_paramsEEEvRKT8_iiiii) ;  /* 0x0000000000087944 */ /* 0x01afea0003c00000 */
[----:B------:R-:W-:Y:S05]  /*0090*/  BSYNC.RECONVERGENT B3 ;  /* 0x0000000000037941 */ /* 0x000fea0003800200 */
.L_x_6008:
[----:B------:R-:W-:Y:S05]  /*00a0*/  EXIT ;  /* 0x000000000000794d */ /* 0x000fea0003800000 */
        .type           $_ZN5flash24flash_fwd_splitkv_kernelI23Flash_fwd_kernel_traitsILi64ELi64ELi256ELi4ELb0ELb0EN7cutlass10bfloat16_tE19Flash_kernel_traitsILi64ELi64ELi256ELi4ES3_EELb0ELb1ELb0ELb0ELb1ELb1ELb0ELb0EEEvNS_16Flash_fwd_paramsE$_ZN5flash30compute_attn_1rowblock_splitkvI23Flash_fwd_kernel_traitsILi64ELi64ELi256ELi4ELb0ELb0EN7cutlass10bfloat16_tE19Flash_kernel_traitsILi64ELi64ELi256ELi4ES3_EELb0ELb1ELb0ELb0ELb1ELb1ELb0ELb0ENS_16Flash_fwd_paramsEEEvRKT8_iiiii,@function
        .size           $_ZN5flash24flash_fwd_splitkv_kernelI23Flash_fwd_kernel_traitsILi64ELi64ELi256ELi4ELb0ELb0EN7cutlass10bfloat16_tE19Flash_kernel_traitsILi64ELi64ELi256ELi4ES3_EELb0ELb1ELb0ELb0ELb1ELb1ELb0ELb0EEEvNS_16Flash_fwd_paramsE$_ZN5flash30compute_attn_1rowblock_splitkvI23Flash_fwd_kernel_traitsILi64ELi64ELi256ELi4ELb0ELb0EN7cutlass10bfloat16_tE19Flash_kernel_traitsILi64ELi64ELi256ELi4ES3_EELb0ELb1ELb0ELb0ELb1ELb1ELb0ELb0ENS_16Flash_fwd_paramsEEEvRKT8_iiiii,(.L_x_14757 - $_ZN5flash24flash_fwd_splitkv_kernelI23Flash_fwd_kernel_traitsILi64ELi64ELi256ELi4ELb0ELb0EN7cutlass10bfloat16_tE19Flash_kernel_traitsILi64ELi64ELi256ELi4ES3_EELb0ELb1ELb0ELb0ELb1ELb1ELb0ELb0EEEvNS_16Flash_fwd_paramsE$_ZN5flash30compute_attn_1rowblock_splitkvI23Flash_fwd_kernel_traitsILi64ELi64ELi256ELi4ELb0ELb0EN7cutlass10bfloat16_tE19Flash_kernel_traitsILi64ELi64ELi256ELi4ES3_EELb0ELb1ELb0ELb0ELb1ELb1ELb0ELb0ENS_16Flash_fwd_paramsEEEvRKT8_iiiii)
$_ZN5flash24flash_fwd_splitkv_kernelI23Flash_fwd_kernel_traitsILi64ELi64ELi256ELi4ELb0ELb0EN7cutlass10bfloat16_tE19Flash_kernel_traitsILi64ELi64ELi256ELi4ES3_EELb0ELb1ELb0ELb0ELb1ELb1ELb0ELb0EEEvNS_16Flash_fwd_paramsE$_ZN5flash30compute_attn_1rowblock_splitkvI23Flash_fwd_kernel_traitsILi64ELi64ELi256ELi4ELb0ELb0EN7cutlass10bfloat16_tE19Flash_kernel_traitsILi64ELi64ELi256ELi4ES3_EELb0ELb1ELb0ELb0ELb1ELb1ELb0ELb0ENS_16Flash_fwd_paramsEEEvRKT8_iiiii:
        /* <DEDUP_REMOVED lines=13> */
[----:B------:R-:W5:Y:S04]  /*0180*/  @!P4 LD.E R198, desc[UR4][R2.64+0xb4] ;  /* 0x0000b40402c6c980 */ /* 0x000f68000c101900 */
[----:B------:R-:W5:Y:S04]  /*0190*/  @P4 LD.E R5, desc[UR4][R14.64+0x4] ;  /* 0x000004040e054980 */ /* 0x000f68000c101900 */
[----:B------:R-:W5:Y:S01]  /*01a0*/  @!P3 LD.E R197, desc[UR4][R2.64+0xb8] ;  /* 0x0000b80402c5b980 */ /* 0x000f62000c101900 */
[----:B----4-:R-:W-:Y:S01]  /*01b0*/  ISETP.NE.U32.AND P1, PT, R10, RZ, PT ;  /* 0x000000ff0a00720c */ /* 0x010fe20003f25070 */
[----:B------:R-:W-:-:S02]  /*01c0*/  IMAD.SHL.U32 R4, R234, 0x4, RZ ;  /* 0x00000004ea047824 */ /* 0x000fc400078e00ff */
[----:B------:R-:W5:Y:S01]  /*01d0*/  @P2 LD.E R238, desc[UR4][R14.64] ;  /* 0x000000040eee2980 */ /* 0x000f62000c101900 */
[----:B------:R-:W-:Y:S02]  /*01e0*/  ISETP.NE.AND.EX P1, PT, R11, RZ, PT, P1 ;  /* 0x000000ff0b00720c */ /* 0x000fe40003f25310 */
        /* <DEDUP_REMOVED lines=9> */
[----:B------:R-:W-:Y:S01]  /*0280*/  ISETP.NE.AND.EX P0, PT, R9, RZ, PT, P0 ;  /* 0x000000ff0900720c */ /* 0x000fe20003f05300 */
[----:B------:R-:W-:Y:S01]  /*0290*/  IMAD.MOV.U32 R13, RZ, RZ, -0x1 ;  /* 0xffffffffff0d7424 */ /* 0x000fe200078e00ff */
[----:B-1----:R-:W-:-:S05]  /*02a0*/  IADD3 R10, P1, PT, R6, R4, RZ ;  /* 0x00000004060a7210 */ /* 0x002fca0007f3e0ff */
[----:B------:R-:W-:Y:S01]  /*02b0*/  IMAD.X R11, R7, 0x1, R0, P1 ;  /* 0x00000001070b7824 */ /* 0x000fe200008e0600 */
[----:B------:R-:W-:Y:S07]  /*02c0*/  @!P2 BRA `(.L_x_6010) ;  /* 0x000000000010a947 */ /* 0x000fee0003800000 */
[----:B------:R-:W2:Y:S02]  /*02d0*/  LD.E.U8 R6, desc[UR4][R2.64+0x1b2] ;  /* 0x0001b20402067980 */ /* 0x000ea4000c101100 */
[----:B--2---:R-:W-:-:S13]  /*02e0*/  ISETP.NE.AND P1, PT, R6, RZ, PT ;  /* 0x000000ff0600720c */ /* 0x004fda0003f25270 */
[----:B------:R-:W-:Y:S05]  /*02f0*/  @!P1 BRA `(.L_x_6010) ;  /* 0x0000000000049947 */ /* 0x000fea0003800000 */
[----:B------:R1:W5:Y:S02]  /*0300*/  LD.E R13, desc[UR4][R10.64] ;  /* 0x000000040a0d7980 */ /* 0x000364000c101900 */
.L_x_6010:
[----:B------:R-:W-:Y:S05]  /*0310*/  BSYNC.RECONVERGENT B0 ;  /* 0x0000000000007941 */ /* 0x000fea0003800200 */
.L_x_6009:
[----:B------:R-:W-:Y:S04]  /*0320*/  BSSY.RECONVERGENT B0, `(.L_x_6011) ;  /* 0x0000007000007945 */ /* 0x000fe80003800200 */
[----:B------:R-:W-:Y:S05]  /*0330*/  @!P3 BRA `(.L_x_6012) ;  /* 0x000000000014b947 */ /* 0x000fea0003800000 */
[----:B------:R-:W2:Y:S02]  /*0340*/  LD.E.U8 R6, desc[UR4][R2.64+0x1b2] ;  /* 0x0001b20402067980 */ /* 0x000ea4000c101100 */
[----:B--2---:R-:W-:-:S13]  /*0350*/  ISETP.NE.AND P1, PT, R6, RZ, PT ;  /* 0x000000ff0600720c */ /* 0x004fda0003f25270 */
[----:B-----5:R-:W2:Y:S02]  /*0360*/  @P1 LD.E R197, desc[UR4][R10.64+0x4] ;  /* 0x000004040ac51980 */ /* 0x020ea4000c101900 */
[----:B--2---:R-:W-:-:S06]  /*0370*/  @P1 IADD3 R197, PT, PT, R197, -R13, RZ ;  /* 0x8000000dc5c51210 */ /* 0x004fcc0007ffe0ff */
[----:B------:R2:W5:Y:S02]  /*0380*/  @!P1 LD.E R197, desc[UR4][R10.64] ;  /* 0x000000040ac59980 */ /* 0x000564000c101900 */
.L_x_6012:
[----:B------:R-:W-:Y:S05]  /*0390*/  BSYNC.RECONVERGENT B0 ;  /* 0x0000000000007941 */ /* 0x000fea0003800200 */
.L_x_6011:
        /* <DEDUP_REMOVED lines=8> */
.L_x_6014:
[----:B------:R-:W3:Y:S01]  /*0420*/  LD.E.64 R6, desc[UR4][R2.64+0x108] ;  /* 0x0001080402067980 */ /* 0x000ee2000c101b00 */
[----:B------:R-:W-:Y:S01]  /*0430*/  BSSY.RECONVERGENT B0, `(.L_x_6016) ;  /* 0x0000006000007945 */ /* 0x000fe20003800200 */
[----:B------:R-:W-:Y:S01]  /*0440*/  IMAD.MOV.U32 R5, RZ, RZ, RZ ;  /* 0x000000ffff057224 */ /* 0x000fe200078e00ff */
[----:B---3--:R-:W-:-:S04]  /*0450*/  ISETP.NE.U32.AND P0, PT, R6, RZ, PT ;  /* 0x000000ff0600720c */ /* 0x008fc80003f05070 */
[----:B------:R-:W-:-:S13]  /*0460*/  ISETP.NE.AND.EX P0, PT, R7, RZ, PT, P0 ;  /* 0x000000ff0700720c */ /* 0x000fda0003f05300 */
[----:B------:R-:W-:Y:S05]  /*0470*/  @!P0 BRA `(.L_x_6017) ;  /* 0x0000000000048947 */ /* 0x000fea0003800000 */
[----:B------:R3:W5:Y:S02]  /*0480*/  LD.E R5, desc[UR4][R2.64+0xbc] ;  /* 0x0000bc0402057980 */ /* 0x000764000c101900 */
.L_x_6017:
[----:B------:R-:W-:Y:S05]  /*0490*/  BSYNC.RECONVERGENT B0 ;  /* 0x0000000000007941 */ /* 0x000fea0003800200 */
.L_x_6016:
[----:B-----5:R-:W-:Y:S02]  /*04a0*/  IADD3 R197, PT, PT, R5, R197, -R12 ;  /* 0x000000c505c57210 */ /* 0x020fe40007ffe80c */
.L_x_6015:
[----:B------:R-:W-:Y:S05]  /*04b0*/  BSYNC.RECONVERGENT B1 ;  /* 0x0000000000017941 */ /* 0x000fea0003800200 */
.L_x_6013:
[----:B------:R-:W-:Y:S01]  /*04c0*/  IMAD.SHL.U32 R223, R235, 0x40, RZ ;  /* 0x00000040ebdf7824 */ /* 0x000fe200078e00ff */
[----:B------:R-:W-:Y:S01]  /*04d0*/  MOV R6, R232 ;  /* 0x000000e800067202 */ /* 0x000fe20000000f00 */
[----:B------:R-:W-:-:S03]  /*04e0*/  IMAD.MOV.U32 R7, RZ, RZ, 0x0 ;  /* 0x00000000ff077424 */ /* 0x000fc600078e00ff */
[----:B------:R-:W-:-:S13]  /*04f0*/  ISETP.GT.AND P0, PT, R198, R223, PT ;  /* 0x000000dfc600720c */ /* 0x000fda0003f04270 */
[----:B-123--:R-:W-:Y:S05]  /*0500*/  @!P0 RET.REL.NODEC R6 `(_ZN5flash24flash_fwd_splitkv_kernelI23Flash_fwd_kernel_traitsILi64ELi64ELi256ELi4ELb0ELb0EN7cutlass10bfloat16_tE19Flash_kernel_traitsILi64ELi64ELi256ELi4ES3_EELb0ELb1ELb0ELb0ELb1ELb1ELb0ELb0EEEvNS_16Flash_fwd_paramsE) ;  /* 0xfffffff806bc8950 */ /* 0x00efea0003c3ffff */
        /* <DEDUP_REMOVED lines=29> */
[----:B------:R-:W3:Y:S04]  /*06e0*/  LD.E.64 R12, desc[UR4][R2.64+0x90] ;  /* 0x00009004020c7980 */ /* 0x000ee8000c101b00 */
[----:B------:R-:W4:Y:S04]  /*06f0*/  LD.E.64 R6, desc[UR4][R2.64+0x70] ;  /* 0x0000700402067980 */ /* 0x000f28000c101b00 */
[----:B------:R-:W5:Y:S04]  /*0700*/  @!P0 LD.E.64 R18, desc[UR4][R2.64+0x80] ;  /* 0x0000800402128980 */ /* 0x000f68000c101b00 */
[----:B------:R-:W4:Y:S04]  /*0710*/  LD.E R4, desc[UR4][R2.64+0x60] ;  /* 0x0000600402047980 */ /* 0x000f28000c101900 */
[----:B------:R-:W4:Y:S04]  /*0720*/  LD.E R0, desc[UR4][R2.64+0xb4] ;  /* 0x0000b40402007980 */ /* 0x000f28000c101900 */
[----:B------:R5:W4:Y:S01]  /*0730*/  LD.E.64 R10, desc[UR4][R2.64+0xa0] ;  /* 0x0000a004020a7980 */ /* 0x000b22000c101b00 */
[----:B------:R-:W-:Y:S01]  /*0740*/  IMAD.SHL.U32 R14, R216, 0x8, RZ ;  /* 0x00000008d80e7824 */ /* 0x000fe200078e00ff */
[----:B------:R-:W-:-:S04]  /*0750*/  MOV R15, RZ ;  /* 0x000000ff000f7202 */ /* 0x000fc80000000f00 */
[----:B------:R-:W-:Y:S02]  /*0760*/  LOP3.LUT R14, R14, 0x38, RZ, 0xc0, !PT ;  /* 0x000000380e0e7812 */ /* 0x000fe400078ec0ff */
[----:B------:R-:W-:Y:S01]  /*0770*/  IADD3 R198, PT, PT, -R223, R198, RZ ;  /* 0x000000c6dfc67210 */ /* 0x000fe20007ffe1ff */
[----:B------:R-:W-:Y:S01]  /*0780*/  BSSY.RECONVERGENT B0, `(.L_x_6019) ;  /* 0x0000039000007945 */ /* 0x000fe20003800200 */
[----:B--2---:R-:W-:-:S04]  /*0790*/  @P0 IMAD.WIDE.U32 R16, R8, R238, RZ ;  /* 0x000000ee08100225 */ /* 0x004fc800078e00ff */
[----:B------:R-:W-:Y:S02]  /*07a0*/  @P0 IMAD R238, R9, R238, RZ ;  /* 0x000000ee09ee0224 */ /* 0x000fe400078e02ff */
[----:B------:R-:W-:-:S04]  /*07b0*/  IMAD.WIDE.U32 R14, R223, R8, R14 ;  /* 0x00000008df0e7225 */ /* 0x000fc800078e000e */
[-C--:B-----5:R-:W-:Y:S02]  /*07c0*/  @!P0 IMAD R2, R19, R234.reuse, RZ ;  /* 0x000000ea13028224 */ /* 0x0a0fe400078e02ff */
[----:B------:R-:W-:-:S04]  /*07d0*/  @!P0 IMAD.WIDE.U32 R18, R18, R234, RZ ;  /* 0x000000ea12128225 */ /* 0x000fc800078e00ff */
[----:B------:R-:W-:Y:S02]  /*07e0*/  @!P0 IMAD.MOV.U32 R5, RZ, RZ, R18 ;  /* 0x000000ffff058224 */ /* 0x000fe400078e0012 */
[----:B------:R-:W-:Y:S02]  /*07f0*/  @P0 IMAD.MOV.U32 R5, RZ, RZ, R16 ;  /* 0x000000ffff050224 */ /* 0x000fe400078e0010 */
[----:B------:R-:W-:Y:S02]  /*0800*/  @!P0 IMAD.IADD R2, R19, 0x1, R2 ;  /* 0x0000000113028824 */ /* 0x000fe400078e0202 */
[----:B------:R-:W-:Y:S01]  /*0810*/  @P0 IMAD.IADD R2, R17, 0x1, R238 ;  /* 0x0000000111020824 */ /* 0x000fe200078e02ee */
[----:B------:R-:W-:Y:S01]  /*0820*/  IADD3 R16, P0, PT, R5, R14, RZ ;  /* 0x0000000e05107210 */ /* 0x000fe20007f1e0ff */
[----:B------:R-:W-:Y:S01]  /*0830*/  IMAD R3, R9, R223, RZ ;  /* 0x000000df09037224 */ /* 0x000fe200078e02ff */
[----:B------:R-:W-:-:S04]  /*0840*/  SHF.R.U32.HI R5, RZ, 0x3, R216 ;  /* 0x00000003ff057819 */ /* 0x000fc800000116d8 */
[----:B------:R-:W-:Y:S02]  /*0850*/  IADD3.X R17, PT, PT, R2, R15, R3, P0, !PT ;  /* 0x0000000f02117210 */ /* 0x000fe400007fe403 */
[----:B------:R-:W-:Y:S01]  /*0860*/  ISETP.GE.AND P0, PT, R5, R198, PT ;  /* 0x000000c60500720c */ /* 0x000fe20003f06270 */
[-C--:B---3--:R-:W-:Y:S02]  /*0870*/  IMAD R14, R13, R233.reuse, RZ ;  /* 0x000000e90d0e7224 */ /* 0x088fe400078e02ff */
[----:B------:R-:W-:-:S04]  /*0880*/  IMAD.WIDE.U32 R12, R12, R233, R16 ;  /* 0x000000e90c0c7225 */ /* 0x000fc800078e0010 */
[----:B------:R-:W-:-:S06]  /*0890*/  IMAD.IADD R15, R13, 0x1, R14 ;  /* 0x000000010d0f7824 */ /* 0x000fcc00078e020e */
[----:B------:R-:W-:Y:S02]  /*08a0*/  @!P0 IMAD.MOV.U32 R14, RZ, RZ, R12 ;  /* 0x000000ffff0e8224 */ /* 0x000fe400078e000c */
[-C--:B------:R-:W-:Y:S02]  /*08b0*/  @!P0 IMAD R2, R9, R5.reuse, RZ ;  /* 0x0000000509028224 */ /* 0x080fe400078e02ff */
[----:B------:R-:W-:-:S05]  /*08c0*/  @!P0 IMAD.WIDE.U32 R18, R8, R5, R14 ;  /* 0x0000000508128225 */ /* 0x000fca00078e000e */
[----:B------:R-:W-:Y:S02]  /*08d0*/  @!P0 IADD3 R2, PT, PT, R19, R2, RZ ;  /* 0x0000000213028210 */ /* 0x000fe40007ffe0ff */
[----:B----4-:R-:W-:Y:S01]  /*08e0*/  @!P0 LEA R16, P1, R18, R6, 0x1 ;  /* 0x0000000612108211 */ /* 0x010fe200078208ff */
[----:B------:R-:W-:-:S03]  /*08f0*/  VIADD R3, R5, 0x10 ;  /* 0x0000001005037836 */ /* 0x000fc60000000000 */
[----:B------:R-:W-:Y:S01]  /*0900*/  @!P0 LEA.HI.X R17, R18, R7, R2, 0x1, P1 ;  /* 0x0000000712118211 */ /* 0x000fe200008f0c02 */
[----:B------:R-:W-:Y:S02]  /*0910*/  VIADD R2, R5, 0x20 ;  /* 0x0000002005027836 */ /* 0x000fe40000000000 */
[----:B------:R-:W-:Y:S01]  /*0920*/  IMAD R4, R4, R234, R233 ;  /* 0x000000ea04047224 */ /* 0x000fe200078e02e9 */
[-C--:B------:R-:W-:Y:S02]  /*0930*/  ISETP.GE.AND P3, PT, R3, R198.reuse, PT ;  /* 0x000000c60300720c */ /* 0x080fe40003f66270 */
[----:B------:R-:W-:Y:S02]  /*0940*/  LOP3.LUT P6, R216, R216, 0x7, RZ, 0xc0, !PT ;  /* 0x00000007d8d87812 */ /* 0x000fe400078cc0ff */
[----:B------:R-:W-:Y:S01]  /*0950*/  ISETP.GE.AND P2, PT, R2, R198, PT ;  /* 0x000000c60200720c */ /* 0x000fe20003f46270 */
[----:B------:R-:W-:Y:S01]  /*0960*/  IMAD R0, R0, R4, R223 ;  /* 0x0000000400007224 */ /* 0x000fe200078e02df */
[----:B------:R-:W-:-:S02]  /*0970*/  ISETP.GE.OR P6, PT, R5, R198, P6 ;  /* 0x000000c60500720c */ /* 0x000fc400037c6670 */
[C---:B------:R-:W-:Y:S02]  /*0980*/  ISETP.NE.OR P5, PT, R216.reuse, RZ, P3 ;  /* 0x000000ffd800720c */ /* 0x040fe40001fa5670 */
[----:B------:R-:W-:Y:S01]  /*0990*/  ISETP.NE.OR P4, PT, R216, RZ, P2 ;  /* 0x000000ffd800720c */ /* 0x000fe20001785670 */
[----:B------:R1:W-:Y:S01]  /*09a0*/  @!P0 ST.E.128 desc[UR4][R16.64], RZ ;  /* 0x000000ff10008985 */ /* 0x0003e2000c101d04 */
[C---:B------:R-:W-:Y:S02]  /*09b0*/  IADD3 R2, P0, PT, R0.reuse, R5, RZ ;  /* 0x0000000500027210 */ /* 0x040fe40007f1e0ff */
[----:B------:R-:W-:Y:S02]  /*09c0*/  IADD3 R3, PT, PT, R5, 0x30, RZ ;  /* 0x0000003005037810 */ /* 0x000fe40007ffe0ff */
[----:B------:R-:W-:Y:S02]  /*09d0*/  LEA.HI.X.SX32 R0, R0, RZ, 0x1, P0 ;  /* 0x000000ff00007211 */ /* 0x000fe400000f0eff */
[----:B------:R-:W-:Y:S01]  /*09e0*/  ISETP.GE.AND P1, PT, R3, R198, PT ;  /* 0x000000c60300720c */ /* 0x000fe20003f26270 */
[----:B------:R-:W-:Y:S01]  /*09f0*/  @!P6 IMAD.MOV.U32 R3, RZ, RZ, 0x7f800000 ;  /* 0x7f800000ff03e424 */ /* 0x000fe200078e00ff */
[----:B-1----:R-:W-:-:S04]  /*0a00*/  LEA R16, P0, R2, R10, 0x2 ;  /* 0x0000000a02107211 */ /* 0x002fc800078010ff */
[----:B------:R-:W-:Y:S01]  /*0a10*/  LEA.HI.X R17, R2, R11, R0, 0x2, P0 ;  /* 0x0000000b02117211 */ /* 0x000fe200000f1400 */
[----:B------:R-:W-:Y:S01]  /*0a20*/  @!P5 IMAD.MOV.U32 R2, RZ, RZ, 0x7f800000 ;  /* 0x7f800000ff02d424 */ /* 0x000fe200078e00ff */
[----:B------:R-:W-:Y:S02]  /*0a30*/  ISETP.NE.OR P0, PT, R216, RZ, P1 ;  /* 0x000000ffd800720c */ /* 0x000fe40000f05670 */
[----:B------:R-:W-:Y:S01]  /*0a40*/  @!P4 MOV R0, 0x7f800000 ;  /* 0x7f8000000000c802 */ /* 0x000fe20000000f00 */
[----:B------:R-:W-:Y:S10]  /*0a50*/  @P3 BRA `(.L_x_6020) ;  /* 0x00000000002c3947 */ /* 0x000ff40003800000 */
        /* <DEDUP_REMOVED lines=11> */
.L_x_6020:
[----:B------:R-:W-:Y:S05]  /*0b10*/  BSYNC.RECONVERGENT B0 ;  /* 0x0000000000007941 */ /* 0x000fea0003800200 */
.L_x_6019:
        /* <DEDUP_REMOVED lines=13> */
.L_x_6022:
[----:B------:R-:W-:Y:S05]  /*0bf0*/  BSYNC.RECONVERGENT B0 ;  /* 0x0000000000007941 */ /* 0x000fea0003800200 */
.L_x_6021:
[----:B------:R-:W-:Y:S04]  /*0c00*/  BSSY.RECONVERGENT B0, `(.L_x_6023) ;  /* 0x000000d000007945 */ /* 0x000fe80003800200 */
[----:B------:R-:W-:Y:S05]  /*0c10*/  @P1 BRA `(.L_x_6024) ;  /* 0x00000000002c1947 */ /* 0x000fea0003800000 */
[----:B------:R-:W-:Y:S01]  /*0c20*/  IADD3 R5, P1, PT, R5, 0x30, RZ ;  /* 0x0000003005057810 */ /* 0x000fe20007f3e0ff */
[----:B-12---:R-:W-:Y:S01]  /*0c30*/  IMAD.MOV.U32 R10, RZ, RZ, R12 ;  /* 0x000000ffff0a7224 */ /* 0x006fe200078e000c */
        /* <DEDUP_REMOVED lines=9> */
.L_x_6024:
[----:B------:R-:W-:Y:S05]  /*0cd0*/  BSYNC.RECONVERGENT B0 ;  /* 0x0000000000007941 */ /* 0x000fea0003800200 */
.L_x_6023:
[----:B------:R4:W-:Y:S04]  /*0ce0*/  @!P6 ST.E desc[UR4][R16.64], R3 ;  /* 0x000000031000e985 */ /* 0x0009e8000c101904 */
[----:B------:R5:W-:Y:S04]  /*0cf0*/  @!P5 ST.E desc[UR4][R16.64+0x40], R2 ;  /* 0x000040021000d985 */ /* 0x000be8000c101904 */
[----:B------:R1:W-:Y:S01]  /*0d00*/  @!P4 ST.E desc[UR4][R16.64+0x80], R0 ;  /* 0x000080001000c985 */ /* 0x0003e2000c101904 */
[----:B----4-:R-:W-:Y:S02]  /*0d10*/  MOV R3, 0x0 ;  /* 0x0000000000037802 */ /* 0x010fe40000000f00 */
[----:B-----5:R-:W-:-:S04]  /*0d20*/  MOV R2, R232 ;  /* 0x000000e800027202 */ /* 0x020fc80000000f00 */
[----:B-123--:R-:W-:Y:S05]  /*0d30*/  @P0 RET.REL.NODEC R2 `(_ZN5flash24flash_fwd_splitkv_kernelI23Flash_fwd_kernel_traitsILi64ELi64ELi256ELi4ELb0ELb0EN7cutlass10bfloat16_tE19Flash_kernel_traitsILi64ELi64ELi256ELi4ES3_EELb0ELb1ELb0ELb0ELb1ELb1ELb0ELb0EEEvNS_16Flash_fwd_paramsE) ;  /* 0xfffffff002b00950 */ /* 0x00efea0003c3ffff */
[----:B------:R-:W-:Y:S02]  /*0d40*/  MOV R0, 0x7f800000 ;  /* 0x7f80000000007802 */ /* 0x000fe40000000f00 */
[----:B------:R-:W-:-:S03]  /*0d50*/  MOV R233, 0x0 ;  /* 0x0000000000e97802 */ /* 0x000fc60000000f00 */
[----:B------:R1:W-:Y:S02]  /*0d60*/  ST.E desc[UR4][R16.64+0xc0], R0 ;  /* 0x0000c00010007985 */ /* 0x0003e4000c101904 */
[----:B-1----:R-:W-:Y:S05]  /*0d70*/  RET.REL.NODEC R232 `(_ZN5flash24flash_fwd_splitkv_kernelI23Flash_fwd_kernel_traitsILi64ELi64ELi256ELi4ELb0ELb0EN7cutlass10bfloat16_tE19Flash_kernel_traitsILi64ELi64ELi256ELi4ES3_EELb0ELb1ELb0ELb0ELb1ELb1ELb0ELb0EEEvNS_16Flash_fwd_paramsE) ;  /* 0xfffffff0e8a07950 */ /* 0x002fea0003c3ffff */
.L_x_6018:
        /* <DEDUP_REMOVED lines=105> */
.L_x_6026:
        /* <DEDUP_REMOVED lines=8> */
[----:B------:R-:W-:Y:S01]  /*1490*/  IMAD.MOV.U32 R8, RZ, RZ, RZ ;  /* 0x000000ffff087224 */ /* 0x000fe200078e00ff */
[----:B------:R-:W-:Y:S01]  /*14a0*/  @!P3 SHF.R.S32.HI R7, RZ, 0x1f, R12 ;  /* 0x0000001fff07b819 */ /* 0x000fe2000001140c */
[----:B------:R-:W-:Y:S01]  /*14b0*/  IMAD.MOV.U32 R25, RZ, RZ, RZ ;  /* 0x000000ffff197224 */ /* 0x000fe200078e00ff */
[----:B------:R-:W-:-:S02]  /*14c0*/  MOV R195, RZ ;  /* 0x000000ff00c37202 */ /* 0x000fc40000000f00 */
[----:B--2---:R-:W-:-:S04]  /*14d0*/  IABS R0, R6 ;  /* 0x0000000600007213 */ /* 0x004fc80000000000 */
[----:B-1----:R-:W1:Y:S08]  /*14e0*/  I2F.RP R4, R0 ;  /* 0x0000000000047306 */ /* 0x002e700000209400 */
[----:B-1----:R-:W1:Y:S02]  /*14f0*/  MUFU.RCP R4, R4 ;  /* 0x0000000400047308 */ /* 0x002e640000001000 */
[----:B-1----:R-:W-:-:S06]  /*1500*/  IADD3 R4, PT, PT, R4, 0xffffffe, RZ ;  /* 0x0ffffffe04047810 */ /* 0x002fcc0007ffe0ff */
[----:B------:R-:W1:Y:S01]  /*1510*/  F2I.FTZ.U32.TRUNC.NTZ R9, R4 ;  /* 0x0000000400097305 */ /* 0x000e62000021f000 */
[----:B------:R-:W-:Y:S02]  /*1520*/  IABS R5, R6 ;  /* 0x0000000600057213 */ /* 0x000fe40000000000 */
[----:B-1----:R-:W-:-:S05]  /*1530*/  IADD3 R4, PT, PT, RZ, -R9, RZ ;  /* 0x80000009ff047210 */ /* 0x002fca0007ffe0ff */
[----:B------:R-:W-:Y:S01]  /*1540*/  IMAD R10, R4, R0, RZ ;  /* 0x00000000040a7224 */ /* 0x000fe200078e02ff */
[----:B------:R-:W-:-:S03]  /*1550*/  IABS R4, R233 ;  /* 0x000000e900047213 */ /* 0x000fc60000000000 */
[----:B------:R-:W-:Y:S01]  /*1560*/  IMAD.HI.U32 R10, R9, R10, R8 ;  /* 0x0000000a090a7227 */ /* 0x000fe200078e0008 */
[----:B------:R-:W-:-:S05]  /*1570*/  IADD3 R5, PT, PT, RZ, -R5, RZ ;  /* 0x80000005ff057210 */ /* 0x000fca0007ffe0ff */
[----:B------:R-:W-:-:S04]  /*1580*/  IMAD.HI.U32 R10, R10, R4, RZ ;  /* 0x000000040a0a7227 */ /* 0x000fc800078e00ff */
[----:B------:R-:W-:-:S05]  /*1590*/  IMAD R5, R10, R5, R4 ;  /* 0x000000050a057224 */ /* 0x000fca00078e0204 */
[----:B------:R-:W-:Y:S01]  /*15a0*/  ISETP.GT.U32.AND P2, PT, R0, R5, PT ;  /* 0x000000050000720c */ /* 0x000fe20003f44070 */
[-C--:B---3--:R-:W-:Y:S02]  /*15b0*/  @!P3 IMAD R4, R225, R12.reuse, RZ ;  /* 0x0000000ce104b224 */ /* 0x088fe400078e02ff */
[----:B------:R-:W-:Y:S01]  /*15c0*/  @!P3 IMAD.WIDE.U32 R22, R224, R12, RZ ;  /* 0x0000000ce016b225 */ /* 0x000fe200078e00ff */
[----:B-----5:R-:W-:-:S03]  /*15d0*/  @!P3 SHF.R.S32.HI R8, RZ, 0x1f, R11 ;  /* 0x0000001fff08b819 */ /* 0x020fc6000001140b */
[----:B------:R-:W-:Y:S02]  /*15e0*/  @!P3 IMAD R4, R7, R224, R4 ;  /* 0x000000e00704b224 */ /* 0x000fe400078e0204 */
[----:B----4-:R-:W-:Y:S02]  /*15f0*/  @!P3 IMAD R7, R19, R11, RZ ;  /* 0x0000000b1307b224 */ /* 0x010fe400078e02ff */
[----:B------:R-:W-:Y:S01]  /*1600*/  @!P3 IMAD.IADD R23, R23, 0x1, R4 ;  /* 0x000000011717b824 */ /* 0x000fe200078e0204 */
[----:B------:R-:W-:Y:S01]  /*1610*/  @P3 IADD3 R4, PT, PT, R12, R13, RZ ;  /* 0x0000000d0c043210 */ /* 0x000fe20007ffe0ff */
[----:B------:R-:W-:Y:S02]  /*1620*/  @!P2 IMAD.IADD R5, R5, 0x1, -R0 ;  /* 0x000000010505a824 */ /* 0x000fe400078e0a00 */
        /* <DEDUP_REMOVED lines=9> */
[----:B------:R-:W-:Y:S01]  /*16c0*/  @P3 IMAD.MOV.U32 R8, RZ, RZ, R18 ;  /* 0x000000ffff083224 */ /* 0x000fe200078e0012 */
[----:B------:R-:W-:-:S02]  /*16d0*/  @!P3 IADD3 R7, PT, PT, R9, R7, RZ ;  /* 0x000000070907b210 */ /* 0x000fc40007ffe0ff */
[----:B------:R-:W-:Y:S01]  /*16e0*/  @P3 IADD3 R7, PT, PT, R19, R0, RZ ;  /* 0x0000000013073210 */ /* 0x000fe20007ffe0ff */
[----:B------:R-:W-:Y:S01]  /*16f0*/  @!P3 IMAD R4, R165, R12, RZ ;  /* 0x0000000ca504b224 */ /* 0x000fe200078e02ff */
[----:B------:R-:W-:Y:S02]  /*1700*/  @!P3 SHF.R.S32.HI R0, RZ, 0x1f, R12 ;  /* 0x0000001fff00b819 */ /* 0x000fe4000001140c */
[----:B------:R-:W-:Y:S01]  /*1710*/  LEA R9, R184, 0xffffff00, 0x8 ;  /* 0xffffff00b8097811 */ /* 0x000fe200078e40ff */
[----:B------:R-:W-:Y:S01]  /*1720*/  IMAD.MOV.U32 R19, RZ, RZ, R7 ;  /* 0x000000ffff137224 */ /* 0x000fe200078e0007 */
[----:B------:R-:W-:Y:S02]  /*1730*/  MOV R18, R8 ;  /* 0x0000000800127202 */ /* 0x000fe40000000f00 */
        /* <DEDUP_REMOVED lines=26> */
[----:B------:R-:W-:Y:S02]  /*18e0*/  MOV R0, RZ ;  /* 0x000000ff00007202 */ /* 0x000fe40000000f00 */
.L_x_6027:
[----:B------:R-:W-:Y:S05]  /*18f0*/  BSYNC.RECONVERGENT B0 ;  /* 0x0000000000007941 */ /* 0x000fea0003800200 */
.L_x_6025:
[----:B------:R-:W-:Y:S01]  /*1900*/  ISETP.NE.AND P1, PT, R238, -0x1, PT ;  /* 0xffffffffee00780c */ /* 0x000fe20003f25270 */
[----:B------:R-:W2:Y:S04]  /*1910*/  LD.E.64 R14, desc[UR4][R2.64+0x30] ;  /* 0x00003004020e7980 */ /* 0x000ea8000c101b00 */
[----:B------:R-:W3:Y:S04]  /*1920*/  LD.E.64 R16, desc[UR4][R2.64+0x8] ;  /* 0x0000080402107980 */ /* 0x000ee8000c101b00 */
[----:B------:R-:W4:Y:S04]  /*1930*/  LD.E.64 R10, desc[UR4][R2.64+0x48] ;  /* 0x00004804020a7980 */ /* 0x000f28000c101b00 */
[----:B------:R-:W4:Y:S04]  /*1940*/  @!P1 LD.E.64 R18, desc[UR4][R2.64+0x18] ;  /* 0x0000180402129980 */ /* 0x000f28000c101b00 */
[----:B------:R-:W4:Y:S01]  /*1950*/  LD.E.64 R12, desc[UR4][R2.64] ;  /* 0x00000004020c7980 */ /* 0x000f22000c101b00 */
[----:B------:R-:W-:-:S03]  /*1960*/  IABS R24, R6 ;  /* 0x0000000600187213 */ /* 0x000fc60000000000 */
[----:B------:R-:W5:Y:S01]  /*1970*/  LD.E.64 R26, desc[UR4][R2.64+0x10] ;  /* 0x00001004021a7980 */ /* 0x000f62000c101b00 */
        /* <DEDUP_REMOVED lines=21> */
[----:B------:R-:W-:Y:S01]  /*1ad0*/  @!P3 VIADD R7, R7, 0x1 ;  /* 0x000000010707b836 */ /* 0x000fe20000000000 */
[----:B------:R-:W-:Y:S01]  /*1ae0*/  LOP3.LUT R166, R69, 0x38, RZ, 0xc0, !PT ;  /* 0x0000003845a67812 */ /* 0x000fe200078ec0ff */
[C---:B------:R-:W-:Y:S02]  /*1af0*/  IMAD R22, R9.reuse, R165, R22 ;  /* 0x000000a509167224 */ /* 0x040fe400078e0216 */
[----:B------:R-:W-:Y:S01]  /*1b00*/  IMAD.WIDE.U32 R24, R9, R164, RZ ;  /* 0x000000a409187225 */ /* 0x000fe200078e00ff */
[----:B------:R-:W-:-:S03]  /*1b10*/  LOP3.LUT R237, R69, 0x1c0, RZ, 0xc0, !PT ;  /* 0x000001c045ed7812 */ /* 0x000fc600078ec0ff */
[----:B------:R-:W-:Y:S01]  /*1b20*/  @P2 VIADD R7, R7, 0x1 ;  /* 0x0000000107072836 */ /* 0x000fe20000000000 */
[----:B------:R-:W-:Y:S01]  /*1b30*/  IADD3 R40, P3, P2, R24, R40, R166 ;  /* 0x0000002818287210 */ /* 0x000fe20007a7e0a6 */
[----:B------:R-:W-:Y:S01]  /*1b40*/  IMAD.IADD R9, R25, 0x1, R22 ;  /* 0x0000000119097824 */ /* 0x000fe200078e0216 */
[--C-:B------:R-:W-:Y:S01]  /*1b50*/  LOP3.LUT R236, R237, 0x38, R216.reuse, 0xf8, !PT ;  /* 0x00000038edec7812 */ /* 0x100fe200078ef8d8 */
[----:B------:R-:W-:Y:S01]  /*1b60*/  @!P4 IMAD.MOV R7, RZ, RZ, -R7 ;  /* 0x000000ffff07c224 */ /* 0x000fe200078e0a07 */
[----:B------:R-:W-:Y:S02]  /*1b70*/  @!P5 LOP3.LUT R7, RZ, R6, RZ, 0x33, !PT ;  /* 0x00000006ff07d212 */ /* 0x000fe400078e33ff */
[----:B------:R-:W-:Y:S02]  /*1b80*/  IADD3.X R5, PT, PT, R9, R5, RZ, P3, P2 ;  /* 0x0000000509057210 */ /* 0x000fe40001fe44ff */
[----:B------:R-:W-:Y:S02]  /*1b90*/  IADD3 R22, P2, PT, R166, R4, RZ ;  /* 0x00000004a6167210 */ /* 0x000fe40007f5e0ff */
[----:B------:R-:W-:-:S02]  /*1ba0*/  SHF.R.U32.HI R38, RZ, 0x3, R216 ;  /* 0x00000003ff267819 */ /* 0x000fc400000116d8 */
[----:B------:R-:W-:Y:S01]  /*1bb0*/  LOP3.LUT R9, R69, 0x1e00, RZ, 0xc0, !PT ;  /* 0x00001e0045097812 */ /* 0x000fe200078ec0ff */
[----:B------:R-:W-:Y:S01]  /*1bc0*/  IMAD.X R23, RZ, RZ, R8, P2 ;  /* 0x000000ffff177224 */ /* 0x000fe200010e0608 */
[----:B------:R-:W-:Y:S01]  /*1bd0*/  LOP3.LUT R236, R236, R166, RZ, 0x3c, !PT ;  /* 0x000000a6ecec7212 */ /* 0x000fe200078e3cff */
[----:B------:R-:W-:Y:S01]  /*1be0*/  IMAD R4, R21, R7, RZ ;  /* 0x0000000715047224 */ /* 0x000fe200078e02ff */
[----:B------:R-:W-:Y:S01]  /*1bf0*/  SHF.R.S32.HI R6, RZ, 0x1f, R7 ;  /* 0x0000001fff067819 */ /* 0x000fe20000011407 */
[----:B------:R-:W-:Y:S01]  /*1c00*/  IMAD R227, R225, R38, RZ ;  /* 0x00000026e1e37224 */ /* 0x000fe200078e02ff */
[----:B------:R-:W-:Y:S01]  /*1c10*/  LOP3.LUT R236, R236, R9, RZ, 0xfc, !PT ;  /* 0x00000009ecec7212 */ /* 0x000fe200078efcff */
[----:B------:R-:W-:-:S04]  /*1c20*/  IMAD.WIDE.U32 R8, R20, R7, RZ ;  /* 0x0000000714087225 */ /* 0x000fc800078e00ff */
[----:B------:R-:W-:-:S04]  /*1c30*/  IMAD.WIDE.U32 R22, R38, R224, R22 ;  /* 0x000000e026167225 */ /* 0x000fc800078e0016 */
[----:B------:R-:W-:Y:S01]  /*1c40*/  IMAD R4, R6, R20, R4 ;  /* 0x0000001406047224 */ /* 0x000fe200078e0204 */
[----:B------:R-:W-:Y:S01]  /*1c50*/  IADD3 R40, P2, PT, R40, R8, RZ ;  /* 0x0000000828287210 */ /* 0x000fe20007f5e0ff */
[----:B------:R-:W-:Y:S02]  /*1c60*/  IMAD.IADD R227, R23, 0x1, R227 ;  /* 0x0000000117e37824 */ /* 0x000fe400078e02e3 */
[----:B------:R-:W-:Y:S02]  /*1c70*/  IMAD.IADD R223, R198, 0x1, -R223 ;  /* 0x00000001c6df7824 */ /* 0x000fe400078e0adf */
[----:B------:R-:W-:Y:S01]  /*1c80*/  IMAD.IADD R4, R9, 0x1, R4 ;  /* 0x0000000109047824 */ /* 0x000fe200078e0204 */
[----:B------:R-:W1:Y:S01]  /*1c90*/  S2UR UR6, SR_CgaCtaId ;  /* 0x00000000000679c3 */ /* 0x000e620000008800 */
[----:B------:R-:W-:Y:S01]  /*1ca0*/  IMAD.MOV.U32 R39, RZ, RZ, RZ ;  /* 0x000000ffff277224 */ /* 0x000fe200078e00ff */
[----:B------:R-:W-:Y:S01]  /*1cb0*/  ISETP.GE.AND P6, PT, R38, R223, PT ;  /* 0x000000df2600720c */ /* 0x000fe20003fc6270 */
[----:B------:R-:W-:-:S04]  /*1cc0*/  IMAD.WIDE.U32 R30, R235, 0x40, R38 ;  /* 0x00000040eb1e7825 */ /* 0x000fc800078e0026 */
[----:B------:R-:W-:Y:S01]  /*1cd0*/  IMAD.X R41, R5, 0x1, R4, P2 ;  /* 0x0000000105297824 */ /* 0x000fe200010e0604 */
[----:B------:R-:W-:Y:S02]  /*1ce0*/  UMOV UR7, 0x400 ;  /* 0x0000040000077882 */ /* 0x000fe40000000000 */
[----:B-1----:R-:W-:-:S06]  /*1cf0*/  ULEA UR6, UR6, UR7, 0x18 ;  /* 0x0000000706067291 */ /* 0x002fcc000f8ec0ff */
[----:B------:R-:W-:-:S04]  /*1d00*/  IMAD.U32 R221, RZ, RZ, UR6 ;  /* 0x00000006ffdd7e24 */ /* 0x000fc8000f8e00ff */
[----:B------:R-:W-:Y:S02]  /*1d10*/  IMAD R236, R236, 0x2, R221 ;  /* 0x00000002ecec7824 */ /* 0x000fe400078e02dd */
[----:B--2---:R-:W-:Y:S01]  /*1d20*/  @P1 IMAD R8, R15, R238, RZ ;  /* 0x000000ee0f081224 */ /* 0x004fe200078e02ff */
[----:B---3--:R-:W-:Y:S01]  /*1d30*/  LEA R228, P3, R22, R16, 0x1 ;  /* 0x0000001016e47211 */ /* 0x008fe200078608ff */
[-C--:B----4-:R-:W-:Y:S02]  /*1d40*/  @!P1 IMAD R6, R19, R234.reuse, RZ ;  /* 0x000000ea13069224 */ /* 0x090fe400078e02ff */
[----:B------:R-:W-:-:S04]  /*1d50*/  @!P1 IMAD.WIDE.U32 R20, R18, R234, RZ ;  /* 0x000000ea12149225 */ /* 0x000fc800078e00ff */
[----:B------:R-:W-:Y:S01]  /*1d60*/  @P1 IMAD.WIDE.U32 R18, R14, R238, RZ ;  /* 0x000000ee0e121225 */ /* 0x000fe200078e00ff */
[----:B------:R-:W-:-:S03]  /*1d70*/  LEA.HI.X R227, R22, R17, R227, 0x1, P3 ;  /* 0x0000001116e37211 */ /* 0x000fc600018f0ce3 */
[----:B------:R-:W-:Y:S02]  /*1d80*/  @!P1 IMAD.MOV.U32 R7, RZ, RZ, R20 ;  /* 0x000000ffff079224 */ /* 0x000fe400078e0014 */
[----:B------:R-:W-:Y:S02]  /*1d90*/  @P1 IMAD.MOV.U32 R7, RZ, RZ, R18 ;  /* 0x000000ffff071224 */ /* 0x000fe400078e0012 */
[----:B------:R-:W-:Y:S02]  /*1da0*/  @!P1 IMAD.IADD R6, R21, 0x1, R6 ;  /* 0x0000000115069824 */ /* 0x000fe400078e0206 */
[----:B------:R-:W-:Y:S02]  /*1db0*/  @P1 IMAD.IADD R6, R19, 0x1, R8 ;  /* 0x0000000113061824 */ /* 0x000fe400078e0208 */
[----:B------:R-:W-:Y:S01]  /*1dc0*/  VIADD R17, R38, 0x20 ;  /* 0x0000002026117836 */ /* 0x000fe20000000000 */
[----:B------:R-:W-:Y:S01]  /*1dd0*/  IADD3 R8, P5, PT, R166, R7, RZ ;  /* 0x00000007a6087210 */ /* 0x000fe20007fbe0ff */
[----:B------:R-:W-:-:S02]  /*1de0*/  VIADD R19, R38, 0x10 ;  /* 0x0000001026137836 */ /* 0x000fc40000000000 */
[----:B------:R-:W-:Y:S01]  /*1df0*/  VIADD R16, R38, 0x30 ;  /* 0x0000003026107836 */ /* 0x000fe20000000000 */
[-C--:B------:R-:W-:Y:S01]  /*1e00*/  ISETP.GE.AND P3, PT, R17, R223.reuse, PT ;  /* 0x000000df1100720c */ /* 0x080fe20003f66270 */
[----:B------:R-:W-:Y:S01]  /*1e10*/  IMAD.X R9, RZ, RZ, R6, P5 ;  /* 0x000000ffff097224 */ /* 0x000fe200028e0606 */
[-C--:B------:R-:W-:Y:S02]  /*1e20*/  ISETP.GE.AND P4, PT, R19, R223.reuse, PT ;  /* 0x000000df1300720c */ /* 0x080fe40003f86270 */
[----:B------:R-:W-:Y:S01]  /*1e30*/  ISETP.GE.AND P5, PT, R16, R223, PT ;  /* 0x000000df1000720c */ /* 0x000fe20003fa6270 */
[-C--:B------:R-:W-:Y:S02]  /*1e40*/  IMAD R22, R11, R233.reuse, RZ ;  /* 0x000000e90b167224 */ /* 0x080fe400078e02ff */
[----:B------:R-:W-:-:S04]  /*1e50*/  IMAD.WIDE.U32 R6, R10, R233, R8 ;  /* 0x000000e90a067225 */ /* 0x000fc800078e0008 */
[----:B------:R-:W-:Y:S02]  /*1e60*/  @!P1 IMAD.MOV.U32 R20, RZ, RZ, R14 ;  /* 0x000000ffff149224 */ /* 0x000fe400078e000e */
[--C-:B------:R-:W-:Y:S02]  /*1e70*/  @!P1 IMAD.MOV.U32 R21, RZ, RZ, R15.reuse ;  /* 0x000000ffff159224 */ /* 0x100fe400078e000f */
[----:B------:R-:W-:Y:S02]  /*1e80*/  IMAD.IADD R23, R7, 0x1, R22 ;  /* 0x0000000107177824 */ /* 0x000fe400078e0216 */
[----:B------:R-:W-:Y:S02]  /*1e90*/  @P1 IMAD.MOV.U32 R20, RZ, RZ, R14 ;  /* 0x000000ffff141224 */ /* 0x000fe400078e000e */
[----:B------:R-:W-:Y:S01]  /*1ea0*/  @P1 IMAD.MOV.U32 R21, RZ, RZ, R15 ;  /* 0x000000ffff151224 */ /* 0x000fe200078e000f */
[C---:B------:R-:W-:Y:S02]  /*1eb0*/  @!P3 IADD3 R7, P1, PT, R30.reuse, 0x20, RZ ;  /* 0x000000201e07b810 */ /* 0x040fe40007f3e0ff */
[----:B------:R-:W-:Y:S01]  /*1ec0*/  @!P4 IADD3 R10, P2, PT, R30, 0x10, RZ ;  /* 0x000000101e0ac810 */ /* 0x000fe20007f5e0ff */
[----:B------:R-:W-:-:S02]  /*1ed0*/  @!P6 IMAD.MOV.U32 R22, RZ, RZ, R6 ;  /* 0x000000ffff16e224 */ /* 0x000fc400078e0006 */
[--C-:B------:R-:W-:Y:S02]  /*1ee0*/  @!P4 IMAD.MOV.U32 R28, RZ, RZ, R6.reuse ;  /* 0x000000ffff1cc224 */ /* 0x100fe400078e0006 */
[--C-:B------:R-:W-:Y:S02]  /*1ef0*/  @!P3 IMAD.MOV.U32 R24, RZ, RZ, R6.reuse ;  /* 0x000000ffff18b224 */ /* 0x100fe400078e0006 */
[----:B------:R-:W-:Y:S02]  /*1f00*/  @!P5 IMAD.MOV.U32 R14, RZ, RZ, R6 ;  /* 0x000000ffff0ed224 */ /* 0x000fe400078e0006 */
[----:B------:R-:W-:Y:S02]  /*1f10*/  @!P6 IMAD R6, R31, R20, RZ ;  /* 0x000000141f06e224 */ /* 0x000fe400078e02ff */
[--C-:B------:R-:W-:Y:S02]  /*1f20*/  @!P3 IMAD.X R4, RZ, RZ, R31.reuse, P1 ;  /* 0x000000ffff04b224 */ /* 0x100fe400008e061f */
[----:B------:R-:W-:Y:S01]  /*1f30*/  @!P4 IMAD.X R5, RZ, RZ, R31, P2 ;  /* 0x000000ffff05c224 */ /* 0x000fe200010e061f */
[----:B------:R-:W-:Y:S01]  /*1f40*/  @!P5 IADD3 R9, P2, PT, R30, 0x30, RZ ;  /* 0x000000301e09d810 */ /* 0x000fe20007f5e0ff */
[----:B------:R-:W-:-:S02]  /*1f50*/  @!P4 IMAD.MOV.U32 R29, RZ, RZ, R23 ;  /* 0x000000ffff1dc224 */ /* 0x000fc400078e0017 */
[--C-:B------:R-:W-:Y:S02]  /*1f60*/  @!P3 IMAD.MOV.U32 R25, RZ, RZ, R23.reuse ;  /* 0x000000ffff19b224 */ /* 0x100fe400078e0017 */
[--C-:B------:R-:W-:Y:S02]  /*1f70*/  @!P5 IMAD.MOV.U32 R15, RZ, RZ, R23.reuse ;  /* 0x000000ffff0fd224 */ /* 0x100fe400078e0017 */
[C---:B------:R-:W-:Y:S02]  /*1f80*/  @!P6 IMAD R6, R30.reuse, R21, R6 ;  /* 0x000000151e06e224 */ /* 0x040fe400078e0206 */
[----:B------:R-:W-:-:S04]  /*1f90*/  @!P6 IMAD.WIDE.U32 R22, R30, R20, R22 ;  /* 0x000000141e16e225 */ /* 0x000fc800078e0016 */
[-C--:B------:R-:W-:Y:S02]  /*1fa0*/  @!P3 IMAD R4, R4, R20.reuse, RZ ;  /* 0x000000140404b224 */ /* 0x080fe400078e02ff */
[----:B------:R-:W-:Y:S02]  /*1fb0*/  @!P4 IMAD R5, R5, R20, RZ ;  /* 0x000000140505c224 */ /* 0x000fe400078e02ff */
[----:B------:R-:W-:Y:S01]  /*1fc0*/  @!P5 IMAD.X R8, RZ, RZ, R31, P2 ;  /* 0x000000ffff08d224 */ /* 0x000fe200010e061f */
[----:B------:R-:W-:Y:S01]  /*1fd0*/  @!P6 LEA R30, P2, R22, R12, 0x1 ;  /* 0x0000000c161ee211 */ /* 0x000fe200078408ff */
[----:B------:R-:W-:Y:S02]  /*1fe0*/  @!P6 IMAD.IADD R6, R23, 0x1, R6 ;  /* 0x000000011706e824 */ /* 0x000fe400078e0206 */
[-C--:B------:R-:W-:Y:S02]  /*1ff0*/  @!P3 IMAD R4, R21, R7.reuse, R4 ;  /* 0x000000071504b224 */ /* 0x080fe400078e0204 */
[----:B------:R-:W-:Y:S01]  /*2000*/  @!P3 IMAD.WIDE.U32 R24, R20, R7, R24 ;  /* 0x000000071418b225 */ /* 0x000fe200078e0018 */
[----:B------:R-:W-:-:S03]  /*2010*/  @!P6 LEA.HI.X R31, R22, R13, R6, 0x1, P2 ;  /* 0x0000000d161fe211 */ /* 0x000fc600010f0c06 */
[-C--:B------:R-:W-:Y:S02]  /*2020*/  @!P4 IMAD R5, R21, R10.reuse, R5 ;  /* 0x0000000a1505c224 */ /* 0x080fe400078e0205 */
[----:B------:R-:W-:Y:S01]  /*2030*/  @!P4 IMAD.WIDE.U32 R10, R20, R10, R28 ;  /* 0x0000000a140ac225 */ /* 0x000fe200078e001c */
[-C--:B------:R-:W-:Y:S01]  /*2040*/  @!P3 LEA R6, P2, R24, R12.reuse, 0x1 ;  /* 0x0000000c1806b211 */ /* 0x080fe200078408ff */
[----:B------:R-:W-:Y:S01]  /*2050*/  @!PT LDS RZ, [RZ] ;  /* 0x00000000fffff984 */ /* 0x000fe20000000800 */
[----:B------:R-:W-:Y:S01]  /*2060*/  @!PT LDS RZ, [RZ] ;  /* 0x00000000fffff984 */ /* 0x000fe20000000800 */
[----:B------:R-:W-:Y:S01]  /*2070*/  @!PT LDS RZ, [RZ] ;  /* 0x00000000fffff984 */ /* 0x000fe20000000800 */
[----:B------:R-:W-:Y:S02]  /*2080*/  @!P6 LDGSTS.E.BYPASS.LTC128B.128 [R236], desc[UR4][R30.64] ;  /* 0x000000001eecefae */ /* 0x000fe4000b981a04 */
[----:B------:R-:W-:Y:S01]  /*2090*/  @!P3 IMAD.IADD R4, R25, 0x1, R4 ;  /* 0x000000011904b824 */ /* 0x000fe200078e0204 */
[----:B------:R-:W-:Y:S01]  /*20a0*/  @!P4 LEA R28, P1, R10, R12, 0x1 ;  /* 0x0000000c0a1cc211 */ /* 0x000fe200078208ff */
[----:B------:R-:W-:-:S03]  /*20b0*/  @!P4 IMAD.IADD R5, R11, 0x1, R5 ;  /* 0x000000010b05c824 */ /* 0x000fc600078e0205 */
[-C--:B------:R-:W-:Y:S01]  /*20c0*/  @!P3 LEA.HI.X R7, R24, R13.reuse, R4, 0x1, P2 ;  /* 0x0000000d1807b211 */ /* 0x080fe200010f0c04 */
[----:B------:R-:W-:Y:S01]  /*20d0*/  IMAD R4, R184, -0x100, R197 ;  /* 0xffffff00b8047824 */ /* 0x000fe200078e02c5 */
[----:B------:R-:W-:Y:S01]  /*20e0*/  @!P4 LEA.HI.X R29, R10, R13, R5, 0x1, P1 ;  /* 0x0000000d0a1dc211 */ /* 0x000fe200008f0c05 */
[----:B------:R-:W-:Y:S02]  /*20f0*/  @!P5 IMAD R8, R8, R20, RZ ;  /* 0x000000140808d224 */ /* 0x000fe400078e02ff */
[----:B------:R-:W-:Y:S02]  /*2100*/  VIADD R4, R4, 0x100 ;  /* 0x0000010004047836 */ /* 0x000fe40000000000 */
[-C--:B------:R-:W-:Y:S01]  /*2110*/  @!P5 IMAD R8, R21, R9.reuse, R8 ;  /* 0x000000091508d224 */ /* 0x080fe200078e0208 */
[----:B------:R1:W-:Y:S01]  /*2120*/  @!P4 LDGSTS.E.BYPASS.LTC128B.128 [R236+0x800], desc[UR4][R28.64] ;  /* 0x008000001ceccfae */ /* 0x0003e2000b981a04 */
[----:B------:R-:W-:-:S03]  /*2130*/  @!P5 IMAD.WIDE.U32 R14, R20, R9, R14 ;  /* 0x00000009140ed225 */ /* 0x000fc600078e000e */
[----:B------:R2:W-:Y:S01]  /*2140*/  @!P3 LDGSTS.E.BYPASS.LTC128B.128 [R236+0x1000], desc[UR4][R6.64] ;  /* 0x0100000006ecbfae */ /* 0x0005e2000b981a04 */
[----:B------:R-:W-:Y:S01]  /*2150*/  ISETP.GE.AND P3, PT, R38, R4, PT ;  /* 0x000000042600720c */ /* 0x000fe20003f66270 */
[----:B------:R-:W-:Y:S01]  /*2160*/  @!P5 IMAD.IADD R8, R15, 0x1, R8 ;  /* 0x000000010f08d824 */ /* 0x000fe200078e0208 */
[----:B------:R-:W-:Y:S01]  /*2170*/  @!P5 LEA R10, P1, R14, R12, 0x1 ;  /* 0x0000000c0e0ad211 */ /* 0x000fe200078208ff */
[----:B------:R-:W-:Y:S01]  /*2180*/  IMAD.SHL.U32 R5, R224, 0x10, RZ ;  /* 0x00000010e0057824 */ /* 0x000fe200078e00ff */
[-C--:B------:R-:W-:Y:S01]  /*2190*/  ISETP.GE.AND P4, PT, R19, R4.reuse, PT ;  /* 0x000000041300720c */ /* 0x080fe20003f86270 */
[----:B------:R-:W-:Y:S01]  /*21a0*/  VIADD R18, R38, 0x40 ;  /* 0x0000004026127836 */ /* 0x000fe20000000000 */
[----:B------:R-:W-:Y:S02]  /*21b0*/  @!P5 LEA.HI.X R11, R14, R13, R8, 0x1, P1 ;  /* 0x0000000d0e0bd211 */ /* 0x000fe400008f0c08 */
[-C--:B------:R-:W-:Y:S02]  /*21c0*/  ISETP.GE.AND P6, PT, R17, R4.reuse, PT ;  /* 0x000000041100720c */ /* 0x080fe40003fc6270 */
[-C--:B------:R-:W-:Y:S01]  /*21d0*/  ISETP.GE.AND P2, PT, R18, R4.reuse, PT ;  /* 0x000000041200720c */ /* 0x080fe20003f46270 */
[----:B------:R3:W-:Y:S01]  /*21e0*/  @!P5 LDGSTS.E.BYPASS.LTC128B.128 [R236+0x1800], desc[UR4][R10.64] ;  /* 0x018000000aecdfae */ /* 0x0007e2000b981a04 */
[----:B------:R-:W-:-:S02]  /*21f0*/  ISETP.GE.AND P5, PT, R16, R4, PT ;  /* 0x000000041000720c */ /* 0x000fc40003fa6270 */
[----:B-1----:R-:W-:Y:S02]  /*2200*/  LEA R28, P1, R5, R228, 0x1 ;  /* 0x000000e4051c7211 */ /* 0x002fe400078208ff */
[----:B--2---:R-:W-:Y:S01]  /*2210*/  SHF.L.U64.HI R6, R224, 0x4, R225 ;  /* 0x00000004e0067819 */ /* 0x004fe200000102e1 */
[----:B------:R-:W-:-:S03]  /*2220*/  @!P3 IMAD.MOV.U32 R7, RZ, RZ, R227 ;  /* 0x000000ffff07b224 */ /* 0x000fc600078e00e3 */
[----:B------:R-:W-:Y:S01]  /*2230*/  LEA.HI.X R29, R5, R227, R6, 0x1, P1 ;  /* 0x000000e3051d7211 */ /* 0x000fe200008f0c06 */
[----:B------:R-:W-:Y:S02]  /*2240*/  @!P3 IMAD.MOV.U32 R6, RZ, RZ, R228 ;  /* 0x000000ffff06b224 */ /* 0x000fe400078e00e4 */
[----:B------:R-:W-:-:S03]  /*2250*/  VIADD R15, R38, 0x50 ;  /* 0x00000050260f7836 */ /* 0x000fc60000000000 */
[----:B------:R1:W-:Y:S04]  /*2260*/  @!P3 LDGSTS.E.BYPASS.LTC128B.128 [R236+0x2000], desc[UR4][R6.64] ;  /* 0x0200000006ecbfae */ /* 0x0003e8000b981a04 */
[----:B------:R-:W-:Y:S01]  /*2270*/  @!P4 LDGSTS.E.BYPASS.LTC128B.128 [R236+0x2800], desc[UR4][R28.64] ;  /* 0x028000001ceccfae */ /* 0x000fe2000b981a04 */
[----:B---3--:R-:W-:-:S04]  /*2280*/  @!P6 LEA R10, P4, R224, R28, 0x5 ;  /* 0x0000001ce00ae211 */ /* 0x008fc800078828ff */
[CCC-:B------:R-:W-:Y:S02]  /*2290*/  @!P6 LEA.HI.X R11, R224.reuse, R29.reuse, R225.reuse, 0x5, P4 ;  /* 0x0000001de00be211 */ /* 0x1c0fe400020f2ce1 */
[----:B------:R-:W-:Y:S01]  /*22a0*/  ISETP.GE.AND P4, PT, R15, R4, PT ;  /* 0x000000040f00720c */ /* 0x000fe20003f86270 */
[----:B------:R-:W-:Y:S01]  /*22b0*/  @!P2 IMAD R5, R225, 0x60, RZ ;  /* 0x00000060e105a824 */ /* 0x000fe200078e02ff */
[----:B------:R-:W-:Y:S01]  /*22c0*/  @!P5 LEA R8, P1, R224, R28, 0x6 ;  /* 0x0000001ce008d211 */ /* 0x000fe200078230ff */
[----:B------:R-:W-:Y:S01]  /*22d0*/  VIADD R14, R38, 0x60 ;  /* 0x00000060260e7836 */ /* 0x000fe20000000000 */
[----:B------:R2:W-:Y:S02]  /*22e0*/  @!P6 LDGSTS.E.BYPASS.LTC128B.128 [R236+0x3000], desc[UR4][R10.64] ;  /* 0x030000000aecefae */ /* 0x0005e4000b981a04 */
[----:B------:R-:W-:Y:S01]  /*22f0*/  @!P5 LEA.HI.X R9, R224, R29, R225, 0x6, P1 ;  /* 0x0000001de009d211 */ /* 0x000fe200008f34e1 */
[----:B------:R-:W-:Y:S02]  /*2300*/  VIADD R13, R38, 0x70 ;  /* 0x00000070260d7836 */ /* 0x000fe40000000000 */
[----:B-1----:R-:W-:-:S02]  /*2310*/  @!P2 IMAD.MOV.U32 R6, RZ, RZ, R28 ;  /* 0x000000ffff06a224 */ /* 0x002fc400078e001c */
[----:B------:R-:W-:Y:S01]  /*2320*/  @!P2 IMAD.MOV.U32 R7, RZ, RZ, R29 ;  /* 0x000000ffff07a224 */ /* 0x000fe200078e001d */
[----:B------:R-:W-:Y:S01]  /*2330*/  ISETP.GE.AND P1, PT, R14, R4, PT ;  /* 0x000000040e00720c */ /* 0x000fe20003f26270 */
[----:B------:R-:W-:Y:S01]  /*2340*/  @!P5 LDGSTS.E.BYPASS.LTC128B.128 [R236+0x3800], desc[UR4][R8.64] ;  /* 0x0380000008ecdfae */ /* 0x000fe2000b981a04 */
[----:B------:R-:W-:Y:S01]  /*2350*/  @!P2 IMAD.WIDE.U32 R6, R224, 0x60, R6 ;  /* 0x00000060e006a825 */ /* 0x000fe200078e0006 */
[----:B------:R-:W-:-:S03]  /*2360*/  LOP3.LUT R12, R38, 0x80, RZ, 0xfc, !PT ;  /* 0x00000080260c7812 */ /* 0x000fc600078efcff */
[----:B------:R-:W-:Y:S01]  /*2370*/  @!P2 IMAD.IADD R7, R7, 0x1, R5 ;  /* 0x000000010707a824 */ /* 0x000fe200078e0205 */
[-C--:B------:R-:W-:Y:S02]  /*2380*/  ISETP.GE.AND P6, PT, R13, R4.reuse, PT ;  /* 0x000000040d00720c */ /* 0x080fe40003fc6270 */
[----:B------:R-:W-:Y:S02]  /*2390*/  ISETP.GE.AND P5, PT, R12, R4, PT ;  /* 0x000000040c00720c */ /* 0x000fe40003fa6270 */
[----:B------:R1:W-:Y:S01]  /*23a0*/  @!P2 LDGSTS.E.BYPASS.LTC128B.128 [R236+0x4000], desc[UR4][R6.64] ;  /* 0x0400000006ecafae */ /* 0x0003e2000b981a04 */
[C---:B--2---:R-:W-:Y:S02]  /*23b0*/  VIADD R10, R38.reuse, 0xa0 ;  /* 0x000000a0260a7836 */ /* 0x044fe40000000000 */
[----:B------:R-:W-:Y:S02]  /*23c0*/  VIADD R11, R38, 0x90 ;  /* 0x00000090260b7836 */ /* 0x000fe40000000000 */
[----:B------:R-:W-:-:S02]  /*23d0*/  @!P1 IMAD.MOV.U32 R24, RZ, RZ, R28 ;  /* 0x000000ffff189224 */ /* 0x000fc400078e001c */
[--C-:B------:R-:W-:Y:S02]  /*23e0*/  @!P1 IMAD.MOV.U32 R25, RZ, RZ, R29.reuse ;  /* 0x000000ffff199224 */ /* 0x100fe400078e001d */
[----:B------:R-:W-:Y:S02]  /*23f0*/  @!P6 IMAD.MOV.U32 R22, RZ, RZ, R28 ;  /* 0x000000ffff16e224 */ /* 0x000fe400078e001c */
[----:B------:R-:W-:Y:S02]  /*2400*/  @!P6 IMAD.MOV.U32 R23, RZ, RZ, R29 ;  /* 0x000000ffff17e224 */ /* 0x000fe400078e001d */
[----:B------:R-:W-:Y:S01]  /*2410*/  @!P1 IMAD R5, R225, 0xa0, RZ ;  /* 0x000000a0e1059824 */ /* 0x000fe200078e02ff */
[----:B-1----:R-:W-:-:S04]  /*2420*/  @!P4 LEA R6, P2, R224, R28, 0x7 ;  /* 0x0000001ce006c211 */ /* 0x002fc800078438ff */
[----:B------:R-:W-:Y:S02]  /*2430*/  @!P4 LEA.HI.X R7, R224, R29, R225, 0x7, P2 ;  /* 0x0000001de007c211 */ /* 0x000fe400010f3ce1 */
[----:B------:R-:W-:-:S03]  /*2440*/  ISETP.GE.AND P2, PT, R10, R4, PT ;  /* 0x000000040a00720c */ /* 0x000fc60003f46270 */
[----:B------:R1:W-:Y:S01]  /*2450*/  @!P4 LDGSTS.E.BYPASS.LTC128B.128 [R236+0x4800], desc[UR4][R6.64] ;  /* 0x0480000006eccfae */ /* 0x0003e2000b981a04 */
[----:B------:R-:W-:Y:S01]  /*2460*/  ISETP.GE.AND P4, PT, R11, R4, PT ;  /* 0x000000040b00720c */ /* 0x000fe20003f86270 */
[----:B------:R-:W-:-:S04]  /*2470*/  @!P1 IMAD.WIDE.U32 R24, R224, 0xa0, R24 ;  /* 0x000000a0e0189825 */ /* 0x000fc800078e0018 */
[----:B------:R-:W-:Y:S02]  /*2480*/  @!P5 IMAD.MOV.U32 R20, RZ, RZ, R28 ;  /* 0x000000ffff14d224 */ /* 0x000fe400078e001c */
[----:B------:R-:W-:Y:S02]  /*2490*/  @!P5 IMAD.MOV.U32 R21, RZ, RZ, R29 ;  /* 0x000000ffff15d224 */ /* 0x000fe400078e001d */
[----:B------:R-:W-:-:S04]  /*24a0*/  @!P6 IMAD.WIDE.U32 R22, R224, 0xc0, R22 ;  /* 0x000000c0e016e825 */ /* 0x000fc800078e0016 */
[----:B------:R-:W-:Y:S02]  /*24b0*/  @!P1 IMAD.IADD R25, R25, 0x1, R5 ;  /* 0x0000000119199824 */ /* 0x000fe400078e0205 */
[----:B------:R-:W-:Y:S02]  /*24c0*/  @!P2 IMAD.MOV.U32 R8, RZ, RZ, R28 ;  /* 0x000000ffff08a224 */ /* 0x000fe400078e001c */
[----:B------:R-:W-:Y:S01]  /*24d0*/  @!P2 IMAD.MOV.U32 R9, RZ, RZ, R29 ;  /* 0x000000ffff09a224 */ /* 0x000fe200078e001d */
[----:B------:R2:W-:Y:S01]  /*24e0*/  @!P1 LDGSTS.E.BYPASS.LTC128B.128 [R236+0x5000], desc[UR4][R24.64] ;  /* 0x0500000018ec9fae */ /* 0x0005e2000b981a04 */
[----:B------:R-:W-:-:S04]  /*24f0*/  @!P5 IMAD.WIDE.U32 R20, R224, 0xe0, R20 ;  /* 0x000000e0e014d825 */ /* 0x000fc800078e0014 */
[C---:B-1----:R-:W-:Y:S02]  /*2500*/  @!P6 IMAD R7, R225.reuse, 0xc0, RZ ;  /* 0x000000c0e107e824 */ /* 0x042fe400078e02ff */
[----:B------:R-:W-:Y:S02]  /*2510*/  @!P5 IMAD R6, R225, 0xe0, RZ ;  /* 0x000000e0e106d824 */ /* 0x000fe400078e02ff */
[----:B------:R-:W-:Y:S02]  /*2520*/  @!P6 IMAD.IADD R23, R23, 0x1, R7 ;  /* 0x000000011717e824 */ /* 0x000fe400078e0207 */
[----:B------:R-:W-:Y:S02]  /*2530*/  @!P2 IMAD R5, R225, 0x120, RZ ;  /* 0x00000120e105a824 */ /* 0x000fe400078e02ff */
[----:B------:R-:W-:Y:S01]  /*2540*/  @!P2 IMAD.WIDE.U32 R8, R224, 0x120, R8 ;  /* 0x00000120e008a825 */ /* 0x000fe200078e0008 */
[----:B------:R-:W-:Y:S03]  /*2550*/  @!P6 LDGSTS.E.BYPASS.LTC128B.128 [R236+0x5800], desc[UR4][R22.64] ;  /* 0x0580000016ecefae */ /* 0x000fe6000b981a04 */
[----:B------:R-:W-:-:S02]  /*2560*/  @!P5 IMAD.IADD R7, R21, 0x1, R6 ;  /* 0x000000011507d824 */ /* 0x000fc400078e0206 */
[----:B------:R-:W-:Y:S02]  /*2570*/  @!P5 IMAD.MOV.U32 R6, RZ, RZ, R20 ;  /* 0x000000ffff06d224 */ /* 0x000fe400078e0014 */
[----:B------:R-:W-:Y:S01]  /*2580*/  @!P2 IMAD.IADD R21, R9, 0x1, R5 ;  /* 0x000000010915a824 */ /* 0x000fe200078e0205 */
[----:B--2---:R-:W-:Y:S01]  /*2590*/  @!P4 LEA R24, P1, R224, R28, 0x8 ;  /* 0x0000001ce018c211 */ /* 0x004fe200078240ff */
[----:B------:R-:W-:Y:S01]  /*25a0*/  @!P2 IMAD.MOV.U32 R20, RZ, RZ, R8 ;  /* 0x000000ffff14a224 */ /* 0x000fe200078e0008 */
[----:B------:R1:W-:Y:S01]  /*25b0*/  @!P5 LDGSTS.E.BYPASS.LTC128B.128 [R236+0x6000], desc[UR4][R6.64] ;  /* 0x0600000006ecdfae */ /* 0x0003e2000b981a04 */
[----:B------:R-:W-:Y:S01]  /*25c0*/  VIADD R9, R38, 0xb0 ;  /* 0x000000b026097836 */ /* 0x000fe20000000000 */
[----:B------:R-:W-:Y:S01]  /*25d0*/  @!P4 LEA.HI.X R25, R224, R29, R225, 0x8, P1 ;  /* 0x0000001de019c211 */ /* 0x000fe200008f44e1 */
[----:B------:R-:W-:-:S03]  /*25e0*/  VIADD R8, R38, 0xc0 ;  /* 0x000000c026087836 */ /* 0x000fc60000000000 */
[-C--:B------:R-:W-:Y:S01]  /*25f0*/  ISETP.GE.AND P6, PT, R9, R4.reuse, PT ;  /* 0x000000040900720c */ /* 0x080fe20003fc6270 */
[----:B------:R2:W-:Y:S01]  /*2600*/  @!P4 LDGSTS.E.BYPASS.LTC128B.128 [R236+0x6800], desc[UR4][R24.64] ;  /* 0x0680000018eccfae */ /* 0x0005e2000b981a04 */
[-C--:B------:R-:W-:Y:S01]  /*2610*/  ISETP.GE.AND P5, PT, R8, R4.reuse, PT ;  /* 0x000000040800720c */ /* 0x080fe20003fa6270 */
[C---:B------:R-:W-:Y:S02]  /*2620*/  VIADD R5, R38.reuse, 0xf0 ;  /* 0x000000f026057836 */ /* 0x040fe40000000000 */
[----:B------:R3:W-:Y:S03]  /*2630*/  @!P2 LDGSTS.E.BYPASS.LTC128B.128 [R236+0x7000], desc[UR4][R20.64] ;  /* 0x0700000014ecafae */ /* 0x0007e6000b981a04 */
[----:B------:R-:W-:Y:S01]  /*2640*/  ISETP.GE.AND P1, PT, R5, R4, PT ;  /* 0x000000040500720c */ /* 0x000fe20003f26270 */
[C---:B-1----:R-:W-:Y:S02]  /*2650*/  VIADD R7, R38.reuse, 0xd0 ;  /* 0x000000d026077836 */ /* 0x042fe40000000000 */
[----:B------:R-:W-:-:S03]  /*2660*/  VIADD R6, R38, 0xe0 ;  /* 0x000000e026067836 */ /* 0x000fc60000000000 */
[-C--:B------:R-:W-:Y:S02]  /*2670*/  ISETP.GE.AND P4, PT, R7, R4.reuse, PT ;  /* 0x000000040700720c */ /* 0x080fe40003f86270 */
[----:B------:R-:W-:Y:S01]  /*2680*/  ISETP.GE.AND P2, PT, R6, R4, PT ;  /* 0x000000040600720c */ /* 0x000fe20003f46270 */
[--C-:B------:R-:W-:Y:S02]  /*2690*/  @!P6 IMAD.MOV.U32 R36, RZ, RZ, R28.reuse ;  /* 0x000000ffff24e224 */ /* 0x100fe400078e001c */
[--C-:B------:R-:W-:Y:S02]  /*26a0*/  @!P6 IMAD.MOV.U32 R37, RZ, RZ, R29.reuse ;  /* 0x000000ffff25e224 */ /* 0x100fe400078e001d */
[----:B------:R-:W-:Y:S02]  /*26b0*/  @!P5 IMAD.MOV.U32 R34, RZ, RZ, R28 ;  /* 0x000000ffff22d224 */ /* 0x000fe400078e001c */
[----:B------:R-:W-:Y:S02]  /*26c0*/  @!P5 IMAD.MOV.U32 R35, RZ, RZ, R29 ;  /* 0x000000ffff23d224 */ /* 0x000fe400078e001d */
[----:B--2---:R-:W-:-:S02]  /*26d0*/  @!P6 IMAD R24, R225, 0x140, RZ ;  /* 0x00000140e118e824 */ /* 0x004fc400078e02ff */
        /* <DEDUP_REMOVED lines=9> */
[----:B---3--:R-:W-:Y:S02]  /*2770*/  @!P2 IMAD R21, R225, 0x1a0, RZ ;  /* 0x000001a0e115a824 */ /* 0x008fe400078e02ff */
[----:B------:R-:W-:-:S04]  /*2780*/  @!P2 IMAD.WIDE.U32 R30, R224, 0x1a0, R30 ;  /* 0x000001a0e01ea825 */ /* 0x000fc800078e001e */
[----:B------:R-:W-:Y:S02]  /*2790*/  @!P6 IMAD.IADD R25, R37, 0x1, R24 ;  /* 0x000000012519e824 */ /* 0x000fe400078e0218 */
[----:B------:R-:W-:Y:S02]  /*27a0*/  @!P1 IMAD R20, R225, 0x1c0, RZ ;  /* 0x000001c0e1149824 */ /* 0x000fe400078e02ff */
[----:B------:R-:W-:-:S04]  /*27b0*/  @!P1 IMAD.WIDE.U32 R28, R224, 0x1c0, R28 ;  /* 0x000001c0e01c9825 */ /* 0x000fc800078e001c */
[----:B------:R-:W-:Y:S02]  /*27c0*/  @!P5 IMAD.IADD R35, R35, 0x1, R23 ;  /* 0x000000012323d824 */ /* 0x000fe400078e0217 */
[----:B------:R-:W-:Y:S02]  /*27d0*/  @!P6 IMAD.MOV.U32 R24, RZ, RZ, R36 ;  /* 0x000000ffff18e224 */ /* 0x000fe400078e0024 */
[----:B------:R-:W-:Y:S02]  /*27e0*/  @!P4 IMAD.IADD R23, R33, 0x1, R22 ;  /* 0x000000012117c824 */ /* 0x000fe400078e0216 */
[----:B------:R-:W-:Y:S01]  /*27f0*/  @!P4 IMAD.MOV.U32 R22, RZ, RZ, R32 ;  /* 0x000000ffff16c224 */ /* 0x000fe200078e0020 */
[----:B------:R1:W-:Y:S01]  /*2800*/  @!P6 LDGSTS.E.BYPASS.LTC128B.128 [R236+0x7800], desc[UR4][R24.64] ;  /* 0x0780000018ecefae */ /* 0x0003e2000b981a04 */
[----:B------:R-:W-:Y:S02]  /*2810*/  @!P2 IMAD.IADD R31, R31, 0x1, R21 ;  /* 0x000000011f1fa824 */ /* 0x000fe400078e0215 */
[----:B------:R-:W-:Y:S01]  /*2820*/  @!P1 IMAD.IADD R29, R29, 0x1, R20 ;  /* 0x000000011d1d9824 */ /* 0x000fe200078e0214 */
[----:B------:R1:W-:Y:S04]  /*2830*/  @!P5 LDGSTS.E.BYPASS.LTC128B.128 [R236+0x8000], desc[UR4][R34.64] ;  /* 0x0800000022ecdfae */ /* 0x0003e8000b981a04 */
[----:B------:R1:W-:Y:S04]  /*2840*/  @!P4 LDGSTS.E.BYPASS.LTC128B.128 [R236+0x8800], desc[UR4][R22.64] ;  /* 0x0880000016eccfae */ /* 0x0003e8000b981a04 */
[----:B------:R1:W-:Y:S04]  /*2850*/  @!P2 LDGSTS.E.BYPASS.LTC128B.128 [R236+0x9000], desc[UR4][R30.64] ;  /* 0x090000001eecafae */ /* 0x0003e8000b981a04 */
[----:B------:R1:W-:Y:S04]  /*2860*/  @!P1 LDGSTS.E.BYPASS.LTC128B.128 [R236+0x9800], desc[UR4][R28.64] ;  /* 0x098000001cec9fae */ /* 0x0003e8000b981a04 */
[----:B------:R-:W0:Y:S04]  /*2870*/  LDGDEPBAR ;  /* 0x00000000000079af */ /* 0x000e280000000000 */
[----:B------:R1:W5:Y:S04]  /*2880*/  LD.E R71, desc[UR4][R2.64+0x184] ;  /* 0x0001840402477980 */ /* 0x000368000c101900 */
[----:B------:R1:W5:Y:S01]  /*2890*/  LD.E R70, desc[UR4][R2.64+0x188] ;  /* 0x0001880402467980 */ /* 0x000362000c101900 */
[----:B------:R-:W-:-:S02]  /*28a0*/  IMAD R20, R165, R38, RZ ;  /* 0x00000026a5147224 */ /* 0x000fc400078e02ff */
[----:B------:R-:W-:Y:S01]  /*28b0*/  IMAD.WIDE.U32 R40, R38, R164, R40 ;  /* 0x000000a426287225 */ /* 0x000fe200078e0028 */
[----:B------:R-:W-:-:S06]  /*28c0*/  DEPBAR.LE SB0, 0x0 ;  /* 0x000080000000791a */ /* 0x000fcc0000000000 */
[----:B------:R-:W-:Y:S05]  /*28d0*/  WARPSYNC.ALL ;  /* 0x0000000000007948 */ /* 0x000fea0003800000 */
[----:B------:R-:W-:Y:S01]  /*28e0*/  IMAD.IADD R230, R41, 0x1, R20 ;  /* 0x0000000129e67824 */ /* 0x000fe200078e0214 */
[----:B------:R-:W-:Y:S01]  /*28f0*/  LEA R231, P2, R40, R26, 0x1 ;  /* 0x0000001a28e77211 */ /* 0x000fe200078408ff */
[----:B------:R-:W-:Y:S01]  /*2900*/  IMAD.SHL.U32 R20, R164, 0x10, RZ ;  /* 0x00000010a4147824 */ /* 0x000fe200078e00ff */
[----:B------:R-:W-:Y:S02]  /*2910*/  ISETP.GE.AND P1, PT, R19, R4, PT ;  /* 0x000000041300720c */ /* 0x000fe40003f26270 */
[----:B------:R-:W-:-:S02]  /*2920*/  LEA.HI.X R230, R40, R27, R230, 0x1, P2 ;  /* 0x0000001b28e67211 */ /* 0x000fc400010f0ce6 */
[-C--:B------:R-:W-:Y:S02]  /*2930*/  ISETP.GE.AND P6, PT, R17, R4.reuse, PT ;  /* 0x000000041100720c */ /* 0x080fe40003fc6270 */
[-C--:B------:R-:W-:Y:S01]  /*2940*/  ISETP.GE.AND P4, PT, R16, R4.reuse, PT ;  /* 0x000000041000720c */ /* 0x080fe20003f86270 */
[----:B------:R-:W-:Y:S01]  /*2950*/  @!P3 IMAD.MOV.U32 R16, RZ, RZ, R231 ;  /* 0x000000ffff10b224 */ /* 0x000fe200078e00e7 */
[----:B------:R-:W-:Y:S01]  /*2960*/  SHF.L.U64.HI R19, R164, 0x4, R165 ;  /* 0x00000004a4137819 */ /* 0x000fe200000102a5 */
[----:B------:R-:W-:Y:S01]  /*2970*/  @!P3 IMAD.MOV.U32 R17, RZ, RZ, R230 ;  /* 0x000000ffff11b224 */ /* 0x000fe200078e00e6 */
[----:B------:R-:W-:Y:S01]  /*2980*/  BAR.SYNC.DEFER_BLOCKING 0x0 ;  /* 0x0000000000007b1d */ /* 0x000fe20000010000 */
[----:B-1----:R-:W-:Y:S02]  /*2990*/  LEA R22, P2, R20, R231, 0x1 ;  /* 0x000000e714167211 */ /* 0x002fe400078408ff */
[----:B------:R-:W-:Y:S02]  /*29a0*/  ISETP.GE.AND P5, PT, R18, R4, PT ;  /* 0x000000041200720c */ /* 0x000fe40003fa6270 */
[----:B------:R-:W-:-:S02]  /*29b0*/  LEA.HI.X R23, R20, R230, R19, 0x1, P2 ;  /* 0x000000e614177211 */ /* 0x000fc400010f0c13 */
[----:B------:R-:W-:-:S04]  /*29c0*/  @!P6 LEA R24, P2, R164, R22, 0x5 ;  /* 0x00000016a418e211 */ /* 0x000fc800078428ff */
[----:B------:R-:W-:Y:S02]  /*29d0*/  @!P6 LEA.HI.X R25, R164, R23, R165, 0x5, P2 ;  /* 0x00000017a419e211 */ /* 0x000fe400010f2ca5 */
[----:B------:R-:W-:-:S03]  /*29e0*/  ISETP.GE.AND P2, PT, R14, R4, PT ;  /* 0x000000040e00720c */ /* 0x000fc60003f46270 */
[----:B------:R-:W-:Y:S01]  /*29f0*/  @!P5 IMAD.MOV.U32 R18, RZ, RZ, R22 ;  /* 0x000000ffff12d224 */ /* 0x000fe200078e0016 */
        /* <DEDUP_REMOVED lines=11> */
[----:B------:R-:W-:Y:S01]  /*2ab0*/  @!P4 LEA R20, P1, R164, R22, 0x6 ;  /* 0x00000016a414c211 */ /* 0x000fe200078230ff */
[----:B------:R-:W-:-:S03]  /*2ac0*/  @!P5 IMAD.MOV.U32 R19, RZ, RZ, R23 ;  /* 0x000000ffff13d224 */ /* 0x000fc600078e0017 */
[C---:B------:R-:W-:Y:S01]  /*2ad0*/  @!P4 LEA.HI.X R21, R164.reuse, R23, R165, 0x6, P1 ;  /* 0x00000017a415c211 */ /* 0x040fe200008f34a5 */
[----:B------:R-:W-:Y:S01]  /*2ae0*/  @P6 STS.128 [R236+0xb000], RZ ;  /* 0x00b000ffec006388 */ /* 0x000fe20000000c00 */
[----:B------:R-:W-:Y:S01]  /*2af0*/  @!P5 IMAD.WIDE.U32 R18, R164, 0x60, R18 ;  /* 0x00000060a412d825 */ /* 0x000fe200078e0012 */
[-C--:B------:R-:W-:Y:S02]  /*2b00*/  ISETP.GE.AND P1, PT, R13, R4.reuse, PT ;  /* 0x000000040d00720c */ /* 0x080fe40003f26270 */
[----:B------:R-:W-:Y:S01]  /*2b10*/  @!PT LDS RZ, [RZ] ;  /* 0x00000000fffff984 */ /* 0x000fe20000000800 */
[----:B------:R-:W-:Y:S01]  /*2b20*/  @!PT LDS RZ, [RZ] ;  /* 0x00000000fffff984 */ /* 0x000fe20000000800 */
[----:B------:R-:W-:Y:S01]  /*2b30*/  @!PT LDS RZ, [RZ] ;  /* 0x00000000fffff984 */ /* 0x000fe20000000800 */
[----:B------:R-:W-:Y:S01]  /*2b40*/  @!P6 LDGSTS.E.BYPASS.LTC128B.128 [R236+0xb000], desc[UR4][R24.64] ;  /* 0x0b00000018ecefae */ /* 0x000fe2000b981a04 */
[----:B------:R-:W-:-:S03]  /*2b50*/  ISETP.GE.AND P6, PT, R12, R4, PT ;  /* 0x000000040c00720c */ /* 0x000fc60003fc6270 */
[----:B------:R-:W-:Y:S01]  /*2b60*/  @P4 STS.128 [R236+0xb800], RZ ;  /* 0x00b800ffec004388 */ /* 0x000fe20000000c00 */
[----:B-1----:R-:W-:-:S03]  /*2b70*/  @!P5 IMAD R16, R165, 0x60, RZ ;  /* 0x00000060a510d824 */ /* 0x002fc600078e02ff */
[----:B------:R-:W-:Y:S01]  /*2b80*/  @!PT LDS RZ, [RZ] ;  /* 0x00000000fffff984 */ /* 0x000fe20000000800 */
[----:B------:R-:W-:Y:S01]  /*2b90*/  @!PT LDS RZ, [RZ] ;  /* 0x00000000fffff984 */ /* 0x000fe20000000800 */
[----:B------:R-:W-:Y:S01]  /*2ba0*/  @!PT LDS RZ, [RZ] ;  /* 0x00000000fffff984 */ /* 0x000fe20000000800 */
[----:B------:R-:W-:Y:S01]  /*2bb0*/  @!P4 LDGSTS.E.BYPASS.LTC128B.128 [R236+0xb800], desc[UR4][R20.64] ;  /* 0x0b80000014eccfae */ /* 0x000fe2000b981a04 */
[C---:B------:R-:W-:Y:S01]  /*2bc0*/  @!P3 LEA R12, P4, R164.reuse, R22, 0x7 ;  /* 0x00000016a40cb211 */ /* 0x040fe200078838ff */
[----:B------:R-:W-:Y:S02]  /*2bd0*/  @!P5 IMAD.IADD R17, R19, 0x1, R16 ;  /* 0x000000011311d824 */ /* 0x000fe400078e0210 */
[----:B------:R-:W-:Y:S01]  /*2be0*/  @!P5 IMAD.MOV.U32 R16, RZ, RZ, R18 ;  /* 0x000000ffff10d224 */ /* 0x000fe200078e0012 */
[----:B------:R-:W-:Y:S01]  /*2bf0*/  @!P3 LEA.HI.X R13, R164, R23, R165, 0x7, P4 ;  /* 0x00000017a40db211 */ /* 0x000fe200020f3ca5 */
[----:B------:R-:W-:Y:S01]  /*2c00*/  @P5 STS.128 [R236+0xc000], RZ ;  /* 0x00c000ffec005388 */ /* 0x000fe20000000c00 */
[----:B------:R-:W-:-:S03]  /*2c10*/  @!P2 IMAD.MOV.U32 R14, RZ, RZ, R22 ;  /* 0x000000ffff0ea224 */ /* 0x000fc600078e0016 */
        /* <DEDUP_REMOVED lines=11> */
[----:B------:R-:W-:Y:S01]  /*2cd0*/  @!P2 IMAD R11, R165, 0xa0, RZ ;  /* 0x000000a0a50ba824 */ /* 0x000fe200078e02ff */
[-C--:B------:R-:W-:Y:S01]  /*2ce0*/  ISETP.GE.AND P4, PT, R10, R4.reuse, PT ;  /* 0x000000040a00720c */ /* 0x080fe20003f86270 */
[----:B------:R-:W-:Y:S01]  /*2cf0*/  @!P2 IMAD.WIDE.U32 R14, R164, 0xa0, R14 ;  /* 0x000000a0a40ea825 */ /* 0x000fe200078e000e */
[----:B------:R-:W-:-:S03]  /*2d00*/  ISETP.GE.AND P3, PT, R9, R4, PT ;  /* 0x000000040900720c */ /* 0x000fc60003f66270 */
[----:B------:R-:W-:Y:S02]  /*2d10*/  @!P1 IMAD R10, R165, 0xc0, RZ ;  /* 0x000000c0a50a9824 */ /* 0x000fe400078e02ff */
[----:B------:R-:W-:Y:S02]  /*2d20*/  @!P2 IMAD.IADD R15, R15, 0x1, R11 ;  /* 0x000000010f0fa824 */ /* 0x000fe400078e020b */
[----:B------:R-:W-:Y:S02]  /*2d30*/  @!P6 IMAD R9, R165, 0xe0, RZ ;  /* 0x000000e0a509e824 */ /* 0x000fe400078e02ff */
[--C-:B-1----:R-:W-:Y:S02]  /*2d40*/  @!P6 IMAD.MOV.U32 R16, RZ, RZ, R22.reuse ;  /* 0x000000ffff10e224 */ /* 0x102fe400078e0016 */
[----:B------:R-:W-:Y:S02]  /*2d50*/  @!P6 IMAD.MOV.U32 R17, RZ, RZ, R23 ;  /* 0x000000ffff11e224 */ /* 0x000fe400078e0017 */
[----:B--2---:R-:W-:-:S02]  /*2d60*/  @!P1 IMAD.MOV.U32 R12, RZ, RZ, R22 ;  /* 0x000000ffff0c9224 */ /* 0x004fc400078e0016 */
[----:B------:R-:W-:Y:S02]  /*2d70*/  @!P1 IMAD.MOV.U32 R13, RZ, RZ, R23 ;  /* 0x000000ffff0d9224 */ /* 0x000fe400078e0017 */
[----:B------:R-:W-:-:S04]  /*2d80*/  @!P1 IMAD.WIDE.U32 R12, R164, 0xc0, R12 ;  /* 0x000000c0a40c9825 */ /* 0x000fc800078e000c */
        /* <DEDUP_REMOVED lines=8> */
[----:B------:R-:W-:Y:S01]  /*2e10*/  @!P6 IMAD.IADD R17, R17, 0x1, R9 ;  /* 0x000000011111e824 */ /* 0x000fe200078e0209 */
[----:B------:R-:W-:Y:S01]  /*2e20*/  @P1 STS.128 [R236+0xd800], RZ ;  /* 0x00d800ffec001388 */ /* 0x000fe20000000c00 */
[----:B------:R-:W-:-:S03]  /*2e30*/  ISETP.GE.AND P2, PT, R8, R4, PT ;  /* 0x000000040800720c */ /* 0x000fc60003f46270 */
[----:B------:R-:W-:Y:S01]  /*2e40*/  @!PT LDS RZ, [RZ] ;  /* 0x00000000fffff984 */ /* 0x000fe20000000800 */
[----:B------:R-:W-:Y:S01]  /*2e50*/  @!PT LDS RZ, [RZ] ;  /* 0x00000000fffff984 */ /* 0x000fe20000000800 */
[----:B------:R-:W-:Y:S01]  /*2e60*/  @!PT LDS RZ, [RZ] ;  /* 0x00000000fffff984 */ /* 0x000fe20000000800 */
[----:B------:R1:W-:Y:S01]  /*2e70*/  @!P1 LDGSTS.E.BYPASS.LTC128B.128 [R236+0xd800], desc[UR4][R10.64] ;  /* 0x0d8000000aec9fae */ /* 0x0003e2000b981a04 */
[----:B------:R-:W-:-:S03]  /*2e80*/  @!P5 LEA R8, P1, R164, R22, 0x8 ;  /* 0x00000016a408d211 */ /* 0x000fc600078240ff */
[----:B------:R-:W-:Y:S01]  /*2e90*/  @P6 STS.128 [R236+0xe000], RZ ;  /* 0x00e000ffec006388 */ /* 0x000fe20000000c00 */
[----:B------:R-:W-:-:S03]  /*2ea0*/  @!P5 LEA.HI.X R9, R164, R23, R165, 0x8, P1 ;  /* 0x00000017a409d211 */ /* 0x000fc600008f44a5 */
[----:B------:R-:W-:Y:S01]  /*2eb0*/  @!PT LDS RZ, [RZ] ;  /* 0x00000000fffff984 */ /* 0x000fe20000000800 */
[----:B------:R-:W-:Y:S01]  /*2ec0*/  @!PT LDS RZ, [RZ] ;  /* 0x00000000fffff984 */ /* 0x000fe20000000800 */
[----:B------:R-:W-:Y:S01]  /*2ed0*/  @!PT LDS RZ, [RZ] ;  /* 0x00000000fffff984 */ /* 0x000fe20000000800 */
[----:B------:R2:W-:Y:S01]  /*2ee0*/  @!P6 LDGSTS.E.BYPASS.LTC128B.128 [R236+0xe000], desc[UR4][R16.64] ;  /* 0x0e00000010ecefae */ /* 0x0005e2000b981a04 */
[-C--:B------:R-:W-:Y:S02]  /*2ef0*/  ISETP.GE.AND P6, PT, R7, R4.reuse, PT ;  /* 0x000000040700720c */ /* 0x080fe40003fc6270 */
[-C--:B------:R-:W-:Y:S01]  /*2f00*/  ISETP.GE.AND P1, PT, R6, R4.reuse, PT ;  /* 0x000000040600720c */ /* 0x080fe20003f26270 */
[----:B------:R-:W-:Y:S01]  /*2f10*/  @P5 STS.128 [R236+0xe800], RZ ;  /* 0x00e800ffec005388 */ /* 0x000fe20000000c00 */
[--C-:B------:R-:W-:Y:S02]  /*2f20*/  @!P4 IMAD.MOV.U32 R6, RZ, RZ, R22.reuse ;  /* 0x000000ffff06c224 */ /* 0x100fe400078e0016 */
[----:B------:R-:W-:Y:S01]  /*2f30*/  @!P4 IMAD.MOV.U32 R7, RZ, RZ, R23 ;  /* 0x000000ffff07c224 */ /* 0x000fe200078e0017 */
[----:B------:R-:W-:Y:S01]  /*2f40*/  @!PT LDS RZ, [RZ] ;  /* 0x00000000fffff984 */ /* 0x000fe20000000800 */
[----:B------:R-:W-:Y:S01]  /*2f50*/  @!PT LDS RZ, [RZ] ;  /* 0x00000000fffff984 */ /* 0x000fe20000000800 */
[----:B------:R-:W-:Y:S01]  /*2f60*/  @!PT LDS RZ, [RZ] ;  /* 0x00000000fffff984 */ /* 0x000fe20000000800 */
[----:B------:R3:W-:Y:S01]  /*2f70*/  @!P5 LDGSTS.E.BYPASS.LTC128B.128 [R236+0xe800], desc[UR4][R8.64] ;  /* 0x0e80000008ecdfae */ /* 0x0007e2000b981a04 */
[----:B------:R-:W-:Y:S01]  /*2f80*/  ISETP.GE.AND P5, PT, R5, R4, PT ;  /* 0x000000040500720c */ /* 0x000fe20003fa6270 */
[----:B------:R-:W-:-:S02]  /*2f90*/  @!P3 IMAD.MOV.U32 R18, RZ, RZ, R22 ;  /* 0x000000ffff12b224 */ /* 0x000fc400078e0016 */
[----:B------:R-:W-:Y:S02]  /*2fa0*/  @!P3 IMAD.MOV.U32 R19, RZ, RZ, R23 ;  /* 0x000000ffff13b224 */ /* 0x000fe400078e0017 */
[----:B------:R-:W-:-:S04]  /*2fb0*/  @!P4 IMAD.WIDE.U32 R6, R164, 0x120, R6 ;  /* 0x00000120a406c825 */ /* 0x000fc800078e0006 */
[----:B-1----:R-:W-:Y:S02]  /*2fc0*/  @!P4 IMAD R10, R165, 0x120, RZ ;  /* 0x00000120a50ac824 */ /* 0x002fe400078e02ff */
[----:B------:R-:W-:Y:S02]  /*2fd0*/  @!P6 IMAD.MOV.U32 R14, RZ, RZ, R22 ;  /* 0x000000ffff0ee224 */ /* 0x000fe400078e0016 */
[----:B------:R-:W-:Y:S02]  /*2fe0*/  @!P6 IMAD.MOV.U32 R15, RZ, RZ, R23 ;  /* 0x000000ffff0fe224 */ /* 0x000fe400078e0017 */
[----:B------:R-:W-:-:S04]  /*2ff0*/  @!P3 IMAD.WIDE.U32 R18, R164, 0x140, R18 ;  /* 0x00000140a412b825 */ /* 0x000fc800078e0012 */
[----:B--2---:R-:W-:Y:S02]  /*3000*/  @!P2 IMAD.MOV.U32 R16, RZ, RZ, R22 ;  /* 0x000000ffff10a224 */ /* 0x004fe400078e0016 */
[----:B------:R-:W-:Y:S02]  /*3010*/  @!P2 IMAD.MOV.U32 R17, RZ, RZ, R23 ;  /* 0x000000ffff11a224 */ /* 0x000fe400078e0017 */
[----:B------:R-:W-:Y:S02]  /*3020*/  @!P4 IMAD.IADD R11, R7, 0x1, R10 ;  /* 0x00000001070bc824 */ /* 0x000fe400078e020a */
[C---:B---3--:R-:W-:Y:S02]  /*3030*/  @!P3 IMAD R8, R165.reuse, 0x140, RZ ;  /* 0x00000140a508b824 */ /* 0x048fe400078e02ff */
[----:B------:R-:W-:Y:S02]  /*3040*/  @!P4 IMAD.MOV.U32 R10, RZ, RZ, R6 ;  /* 0x000000ffff0ac224 */ /* 0x000fe400078e0006 */
[----:B------:R-:W-:-:S02]  /*3050*/  @!P2 IMAD R7, R165, 0x160, RZ ;  /* 0x00000160a507a824 */ /* 0x000fc400078e02ff */
[----:B------:R-:W-:Y:S02]  /*3060*/  @!P1 IMAD.MOV.U32 R12, RZ, RZ, R22 ;  /* 0x000000ffff0c9224 */ /* 0x000fe400078e0016 */
[----:B------:R-:W-:Y:S02]  /*3070*/  @!P1 IMAD.MOV.U32 R13, RZ, RZ, R23 ;  /* 0x000000ffff0d9224 */ /* 0x000fe400078e0017 */
[C---:B------:R-:W-:Y:S01]  /*3080*/  @!P2 IMAD.WIDE.U32 R16, R164.reuse, 0x160, R16 ;  /* 0x00000160a410a825 */ /* 0x040fe200078e0010 */
[----:B------:R-:W-:Y:S03]  /*3090*/  @P4 STS.128 [R236+0xf000], RZ ;  /* 0x00f000ffec004388 */ /* 0x000fe60000000c00 */
[----:B------:R-:W-:Y:S01]  /*30a0*/  @!P6 IMAD R6, R165, 0x180, RZ ;  /* 0x00000180a506e824 */ /* 0x000fe200078e02ff */
[----:B------:R-:W-:Y:S01]  /*30b0*/  @!PT LDS RZ, [RZ] ;  /* 0x00000000fffff984 */ /* 0x000fe20000000800 */
[----:B------:R-:W-:Y:S01]  /*30c0*/  @!PT LDS RZ, [RZ] ;  /* 0x00000000fffff984 */ /* 0x000fe20000000800 */
[----:B------:R-:W-:Y:S01]  /*30d0*/  @!PT LDS RZ, [RZ] ;  /* 0x00000000fffff984 */ /* 0x000fe20000000800 */
[----:B------:R-:W-:Y:S01]  /*30e0*/  @!P4 LDGSTS.E.BYPASS.LTC128B.128 [R236+0xf000], desc[UR4][R10.64] ;  /* 0x0f0000000aeccfae */ /* 0x000fe2000b981a04 */
[----:B------:R-:W-:-:S04]  /*30f0*/  @!P6 IMAD.WIDE.U32 R14, R164, 0x180, R14 ;  /* 0x00000180a40ee825 */ /* 0x000fc800078e000e */
[----:B------:R-:W-:Y:S02]  /*3100*/  @!P3 IMAD.IADD R9, R19, 0x1, R8 ;  /* 0x000000011309b824 */ /* 0x000fe400078e0208 */
        /* <DEDUP_REMOVED lines=37> */
[C---:B------:R-:W-:Y:S01]  /*3360*/  IMAD.SHL.U32 R186, R216.reuse, 0x40, RZ ;  /* 0x00000040d8ba7824 */ /* 0x040fe200078e00ff */
[----:B------:R-:W-:Y:S01]  /*3370*/  SHF.R.U32.HI R68, RZ, 0x1, R216 ;  /* 0x00000001ff447819 */ /* 0x000fe200000116d8 */
[C---:B------:R-:W-:Y:S01]  /*3380*/  IMAD.SHL.U32 R220, R216.reuse, 0x20, RZ ;  /* 0x00000020d8dc7824 */ /* 0x040fe200078e00ff */
[----:B------:R-:W-:Y:S01]  /*3390*/  LOP3.LUT P2, RZ, R216, 0x2, RZ, 0xc0, !PT ;  /* 0x00000002d8ff7812 */ /* 0x000fe2000784c0ff */
[----:B------:R-:W-:Y:S01]  /*33a0*/  IMAD.MOV.U32 R193, RZ, RZ, 0x20 ;  /* 0x00000020ffc17424 */ /* 0x000fe200078e00ff */
[----:B------:R-:W-:Y:S01]  /*33b0*/  LOP3.LUT R185, R68, 0x8, RZ, 0xc0, !PT ;  /* 0x0000000844b97812 */ /* 0x000fe200078ec0ff */
[----:B------:R-:W-:Y:S01]  /*33c0*/  IMAD.MOV.U32 R189, RZ, RZ, 0x40 ;  /* 0x00000040ffbd7424 */ /* 0x000fe200078e00ff */
[----:B------:R-:W-:Y:S01]  /*33d0*/  LOP3.LUT R194, R186, 0x200, RZ, 0xc0, !PT ;  /* 0x00000200bac27812 */ /* 0x000fe200078ec0ff */
[----:B------:R-:W-:Y:S01]  /*33e0*/  VIADD R239, R184, 0xffffffff ;  /* 0xffffffffb8ef7836 */ /* 0x000fe20000000000 */
[----:B------:R-:W-:Y:S01]  /*33f0*/  LOP3.LUT R185, R185, 0x1c0, R186, 0xf8, !PT ;  /* 0x000001c0b9b97812 */ /* 0x000fe200078ef8ba */
[----:B------:R-:W0:Y:S01]  /*3400*/  LDGDEPBAR ;  /* 0x00000000000079af */ /* 0x000e220000000000 */
[----:B------:R-:W-:-:S02]  /*3410*/  LOP3.LUT R167, R186, 0x400, RZ, 0xc0, !PT ;  /* 0x00000400baa77812 */ /* 0x000fc400078ec0ff */
[----:B------:R-:W-:Y:S02]  /*3420*/  LOP3.LUT R220, R194, 0x7c00, R220, 0xf8, !PT ;  /* 0x00007c00c2dc7812 */ /* 0x000fe400078ef8dc */
[----:B-1----:R-:W-:-:S04]  /*3430*/  LOP3.LUT R4, R186, 0x1c0, RZ, 0xc0, !PT ;  /* 0x000001c0ba047812 */ /* 0x002fc800078ec0ff */
[----:B------:R-:W-:Y:S02]  /*3440*/  LOP3.LUT R4, R4, 0x8, R216, 0xf8, !PT ;  /* 0x0000000804047812 */ /* 0x000fe400078ef8d8 */
[-C--:B------:R-:W-:Y:S02]  /*3450*/  LOP3.LUT R185, R185, R166.reuse, RZ, 0x3c, !PT ;  /* 0x000000a6b9b97212 */ /* 0x080fe400078e3cff */
[----:B------:R-:W-:Y:S02]  /*3460*/  LOP3.LUT R4, R4, R166, RZ, 0x3c, !PT ;  /* 0x000000a604047212 */ /* 0x000fe400078e3cff */
[----:B------:R-:W-:-:S03]  /*3470*/  LOP3.LUT R220, R220, R185, RZ, 0xfc, !PT ;  /* 0x000000b9dcdc7212 */ /* 0x000fc600078efcff */
[----:B------:R-:W-:Y:S02]  /*3480*/  IMAD R167, R4, 0x2, R167 ;  /* 0x0000000204a77824 */ /* 0x000fe400078e02a7 */
[----:B------:R-:W-:Y:S02]  /*3490*/  IMAD R220, R220, 0x2, R221 ;  /* 0x00000002dcdc7824 */ /* 0x000fe400078e02dd */
[----:B------:R-:W-:-:S03]  /*34a0*/  IMAD.IADD R167, R221, 0x1, R167 ;  /* 0x00000001dda77824 */ /* 0x000fc600078e02a7 */
[----:B------:R-:W-:Y:S04]  /*34b0*/  LDSM.16.M88.4 R84, [R220] ;  /* 0x00000000dc54783b */ /* 0x000fe80000000200 */
[----:B------:R-:W1:Y:S01]  /*34c0*/  LDSM.16.M88.4 R72, [R167+0x2000] ;  /* 0x00200000a748783b */ /* 0x000e620000000200 */
[----:B------:R-:W-:Y:S02]  /*34d0*/  SEL R193, R193, 0xffffffe0, !P2 ;  /* 0xffffffe0c1c17807 */ /* 0x000fe40005000000 */
[----:B------:R-:W-:Y:S01]  /*34e0*/  LOP3.LUT P1, RZ, R216, 0x4, RZ, 0xc0, !PT ;  /* 0x00000004d8ff7812 */ /* 0x000fe2000782c0ff */
[----:B------:R-:W-:Y:S02]  /*34f0*/  LDSM.16.M88.4 R148, [R167+0x2800] ;  /* 0x00280000a794783b */ /* 0x000fe40000000200 */
[----:B------:R-:W-:-:S02]  /*3500*/  IMAD.IADD R190, R220, 0x1, R193 ;  /* 0x00000001dcbe7824 */ /* 0x000fc400078e02c1 */
[----:B------:R-:W-:Y:S01]  /*3510*/  IMAD.IADD R188, R167, 0x1, R193 ;  /* 0x00000001a7bc7824 */ /* 0x000fe200078e02c1 */
[----:B------:R-:W-:Y:S04]  /*3520*/  LDSM.16.M88.4 R124, [R167+0x4000] ;  /* 0x00400000a77c783b */ /* 0x000fe80000000200 */
[----:B------:R-:W-:Y:S04]  /*3530*/  LDSM.16.M88.4 R56, [R190] ;  /* 0x00000000be38783b */ /* 0x000fe80000000200 */
[----:B------:R-:W3:Y:S01]  /*3540*/  LDSM.16.M88.4 R180, [R188+0x2000] ;  /* 0x00200000bcb4783b */ /* 0x000ee20000000200 */
[----:B------:R-:W-:-:S03]  /*3550*/  SEL R189, R189, 0xffffffc0, !P1 ;  /* 0xffffffc0bdbd7807 */ /* 0x000fc60004800000 */
[----:B------:R-:W-:Y:S02]  /*3560*/  LDSM.16.M88.4 R176, [R188+0x2800] ;  /* 0x00280000bcb0783b */ /* 0x000fe40000000200 */
[--C-:B------:R-:W-:Y:S02]  /*3570*/  IMAD.IADD R192, R220, 0x1, R189.reuse ;  /* 0x00000001dcc07824 */ /* 0x100fe400078e02bd */
[----:B------:R-:W-:Y:S01]  /*3580*/  IMAD.IADD R187, R167, 0x1, R189 ;  /* 0x00000001a7bb7824 */ /* 0x000fe200078e02bd */
[----:B------:R-:W-:Y:S04]  /*3590*/  LDSM.16.M88.4 R140, [R167+0x3000] ;  /* 0x00300000a78c783b */ /* 0x000fe80000000200 */
[----:B------:R4:W-:Y:S04]  /*35a0*/  LDSM.16.M88.4 R8, [R192] ;  /* 0x00000000c008783b */ /* 0x0009e80000000200 */
[----:B------:R-:W3:Y:S04]  /*35b0*/  LDSM.16.M88.4 R80, [R187+0x2000] ;  /* 0x00200000bb50783b */ /* 0x000ee80000000200 */
[----:B------:R-:W-:Y:S01]  /*35c0*/  LDSM.16.M88.4 R132, [R167+0x3800] ;  /* 0x00380000a784783b */ /* 0x000fe20000000200 */
[C---:B-1----:R-:W-:Y:S03]  /*35d0*/  HMMA.16816.F32.BF16 R76, R84.reuse, R72, RZ ;  /* 0x00000048544c723c */ /* 0x042fe600000418ff */
[----:B------:R-:W-:Y:S04]  /*35e0*/  LDSM.16.M88.4 R116, [R167+0x4800] ;  /* 0x00480000a774783b */ /* 0x000fe80000000200 */
[----:B------:R-:W-:Y:S01]  /*35f0*/  LDSM.16.M88.4 R108, [R167+0x5000] ;  /* 0x00500000a76c783b */ /* 0x000fe20000000200 */
[----:B------:R-:W-:Y:S01]  /*3600*/  HMMA.16816.F32.BF16 R72, R84, R74, RZ ;  /* 0x0000004a5448723c */ /* 0x000fe200000418ff */
[----:B------:R-:W-:-:S02]  /*3610*/  IMAD.IADD R191, R193, 0x1, R187 ;  /* 0x00000001c1bf7824 */ /* 0x000fc400078e02bb */
[----:B------:R-:W-:Y:S01]  /*3620*/  LDSM.16.M88.4 R100, [R167+0x5800] ;  /* 0x00580000a764783b */ /* 0x000fe20000000200 */
[----:B----4-:R-:W-:-:S03]  /*3630*/  IMAD.IADD R192, R193, 0x1, R192 ;  /* 0x00000001c1c07824 */ /* 0x010fc600078e02c0 */
[----:B------:R-:W-:Y:S04]  /*3640*/  LDSM.16.M88.4 R64, [R191+0x2000] ;  /* 0x00200000bf40783b */ /* 0x000fe80000000200 */
[----:B------:R-:W1:Y:S01]  /*3650*/  LDSM.16.M88.4 R4, [R192] ;  /* 0x00000000c004783b */ /* 0x000e620000000200 */
[C---:B---3--:R-:W-:Y:S03]  /*3660*/  HMMA.16816.F32.BF16 R76, R56.reuse, R180, R76 ;  /* 0x000000b4384c723c */ /* 0x048fe6000004184c */
[----:B------:R-:W3:Y:S04]  /*3670*/  LDSM.16.M88.4 R92, [R167+0x6000] ;  /* 0x00600000a75c783b */ /* 0x000ee80000000200 */
[----:B------:R-:W4:Y:S01]  /*3680*/  LDSM.16.M88.4 R60, [R167+0x6800] ;  /* 0x00680000a73c783b */ /* 0x000f220000000200 */
[----:B------:R-:W-:Y:S03]  /*3690*/  HMMA.16816.F32.BF16 R72, R56, R182, R72 ;  /* 0x000000b63848723c */ /* 0x000fe60000041848 */
[----:B------:R-:W4:Y:S04]  /*36a0*/  LDSM.16.M88.4 R48, [R167+0x7000] ;  /* 0x00700000a730783b */ /* 0x000f280000000200 */
[----:B------:R-:W4:Y:S01]  /*36b0*/  LDSM.16.M88.4 R40, [R167+0x7800] ;  /* 0x00780000a728783b */ /* 0x000f220000000200 */
[C---:B------:R-:W-:Y:S03]  /*36c0*/  HMMA.16816.F32.BF16 R152, R84.reuse, R148, RZ ;  /* 0x000000945498723c */ /* 0x040fe600000418ff */
[----:B------:R-:W4:Y:S04]  /*36d0*/  LDSM.16.M88.4 R32, [R167+0x8000] ;  /* 0x00800000a720783b */ /* 0x000f280000000200 */
[----:B------:R-:W4:Y:S01]  /*36e0*/  LDSM.16.M88.4 R24, [R167+0x8800] ;  /* 0x00880000a718783b */ /* 0x000f220000000200 */
[----:B------:R-:W-:Y:S03]  /*36f0*/  HMMA.16816.F32.BF16 R148, R84, R150, RZ ;  /* 0x000000965494723c */ /* 0x000fe600000418ff */
[----:B------:R-:W4:Y:S04]  /*3700*/  LDSM.16.M88.4 R16, [R167+0x9000] ;  /* 0x00900000a710783b */ /* 0x000f280000000200 */
[----:B------:R-:W4:Y:S01]  /*3710*/  LDSM.16.M88.4 R180, [R187+0x2800] ;  /* 0x00280000bbb4783b */ /* 0x000f220000000200 */
[C---:B------:R-:W-:Y:S03]  /*3720*/  HMMA.16816.F32.BF16 R76, R8.reuse, R80, R76 ;  /* 0x00000050084c723c */ /* 0x040fe6000004184c */
[----:B------:R-:W2:Y:S04]  /*3730*/  LDSM.16.M88.4 R156, [R167+0x9800] ;  /* 0x00980000a79c783b */ /* 0x000ea80000000200 */
[----:B------:R-:W2:Y:S01]  /*3740*/  LDSM.16.M88.4 R160, [R188+0x4000] ;  /* 0x00400000bca0783b */ /* 0x000ea20000000200 */
[----:B------:R-:W-:Y:S03]  /*3750*/  HMMA.16816.F32.BF16 R72, R8, R82, R72 ;  /* 0x000000520848723c */ /* 0x000fe60000041848 */
[----:B------:R-:W2:Y:S04]  /*3760*/  LDSM.16.M88.4 R172, [R188+0x3000] ;  /* 0x00300000bcac783b */ /* 0x000ea80000000200 */
[----:B------:R-:W2:Y:S01]  /*3770*/  LDSM.16.M88.4 R80, [R191+0x2800] ;  /* 0x00280000bf50783b */ /* 0x000ea20000000200 */
[----:B------:R-:W-:Y:S03]  /*3780*/  HMMA.16816.F32.BF16 R148, R56, R178, R148 ;  /* 0x000000b23894723c */ /* 0x000fe60000041894 */
[----:B------:R-:W-:Y:S05]  /*3790*/  LDSM.16.M88.4 R168, [R188+0x3800] ;  /* 0x00380000bca8783b */ /* 0x000fea0000000200 */
[C---:B------:R-:W-:Y:S08]  /*37a0*/  HMMA.16816.F32.BF16 R128, R84.reuse, R124, RZ ;  /* 0x0000007c5480723c */ /* 0x040ff000000418ff */
[C---:B------:R-:W-:Y:S08]  /*37b0*/  HMMA.16816.F32.BF16 R124, R84.reuse, R126, RZ ;  /* 0x0000007e547c723c */ /* 0x040ff000000418ff */
[----:B------:R-:W-:Y:S08]  /*37c0*/  HMMA.16816.F32.BF16 R144, R84, R140, RZ ;  /* 0x0000008c5490723c */ /* 0x000ff000000418ff */
[C---:B-1----:R-:W-:Y:S08]  /*37d0*/  HMMA.16816.F32.BF16 R76, R4.reuse, R64, R76 ;  /* 0x00000040044c723c */ /* 0x042ff0000004184c */
[----:B------:R-:W-:Y:S01]  /*37e0*/  HMMA.16816.F32.BF16 R72, R4, R66, R72 ;  /* 0x000000420448723c */ /* 0x000fe20000041848 */
[----:B------:R-:W1:Y:S07]  /*37f0*/  LDSM.16.M88.4 R64, [R187+0x3000] ;  /* 0x00300000bb40783b */ /* 0x000e6e0000000200 */
[----:B------:R-:W-:Y:S08]  /*3800*/  HMMA.16816.F32.BF16 R140, R84, R142, RZ ;  /* 0x0000008e548c723c */ /* 0x000ff000000418ff */
[----:B------:R-:W-:Y:S08]  /*3810*/  HMMA.16816.F32.BF16 R152, R56, R176, R152 ;  /* 0x000000b03898723c */ /* 0x000ff00000041898 */
[C---:B------:R-:W-:Y:S08]  /*3820*/  HMMA.16816.F32.BF16 R136, R84.reuse, R132, RZ ;  /* 0x000000845488723c */ /* 0x040ff000000418ff */
[C---:B------:R-:W-:Y:S08]  /*3830*/  HMMA.16816.F32.BF16 R120, R84.reuse, R116, RZ ;  /* 0x000000745478723c */ /* 0x040ff000000418ff */
[C---:B------:R-:W-:Y:S08]  /*3840*/  HMMA.16816.F32.BF16 R112, R84.reuse, R108, RZ ;  /* 0x0000006c5470723c */ /* 0x040ff000000418ff */
[C---:B------:R-:W-:Y:S08]  /*3850*/  HMMA.16816.F32.BF16 R104, R84.reuse, R100, RZ ;  /* 0x000000645468723c */ /* 0x040ff000000418ff */
[C---:B---3--:R-:W-:Y:S08]  /*3860*/  HMMA.16816.F32.BF16 R96, R84.reuse, R92, RZ ;  /* 0x0000005c5460723c */ /* 0x048ff000000418ff */
[C---:B----4-:R-:W-:Y:S08]  /*3870*/  HMMA.16816.F32.BF16 R88, R84.reuse, R60, RZ ;  /* 0x0000003c5458723c */ /* 0x050ff000000418ff */
[C---:B------:R-:W-:Y:S08]  /*3880*/  HMMA.16816.F32.BF16 R52, R84.reuse, R48, RZ ;  /* 0x000000305434723c */ /* 0x040ff000000418ff */
[C---:B------:R-:W-:Y:S08]  /*3890*/  HMMA.16816.F32.BF16 R44, R84.reuse, R40, RZ ;  /* 0x00000028542c723c */ /* 0x040ff000000418ff */
[C---:B------:R-:W-:Y:S08]  /*38a0*/  HMMA.16816.F32.BF16 R36, R84.reuse, R32, RZ ;  /* 0x000000205424723c */ /* 0x040ff000000418ff */
[C---:B------:R-:W-:Y:S08]  /*38b0*/  HMMA.16816.F32.BF16 R28, R84.reuse, R24, RZ ;  /* 0x00000018541c723c */ /* 0x040ff000000418ff */
[----:B------:R-:W-:Y:S08]  /*38c0*/  HMMA.16816.F32.BF16 R20, R84, R16, RZ ;  /* 0x000000105414723c */ /* 0x000ff000000418ff */
[----:B------:R-:W-:Y:S08]  /*38d0*/  HMMA.16816.F32.BF16 R148, R8, R182, R148 ;  /* 0x000000b60894723c */ /* 0x000ff00000041894 */
        /* <DEDUP_REMOVED lines=16> */
[----:B------:R-:W3:Y:S07]  /*39e0*/  LDSM.16.M88.4 R160, [R188+0x5000] ;  /* 0x00500000bca0783b */ /* 0x000eee0000000200 */
[C---:B------:R-:W-:Y:S08]  /*39f0*/  HMMA.16816.F32.BF16 R144, R56.reuse, R172, R144 ;  /* 0x000000ac3890723c */ /* 0x040ff00000041890 */
[----:B------:R-:W-:Y:S08]  /*3a00*/  HMMA.16816.F32.BF16 R140, R56, R174, R140 ;  /* 0x000000ae388c723c */ /* 0x000ff0000004188c */
[----:B------:R-:W-:Y:S08]  /*3a10*/  HMMA.16816.F32.BF16 R152, R8, R180, R152 ;  /* 0x000000b40898723c */ /* 0x000ff00000041898 */
[----:B------:R-:W-:Y:S08]  /*3a20*/  HMMA.16816.F32.BF16 R148, R4, R82, R148 ;  /* 0x000000520494723c */ /* 0x000ff00000041894 */
[C---:B-1----:R-:W-:Y:S08]  /*3a30*/  HMMA.16816.F32.BF16 R144, R8.reuse, R64, R144 ;  /* 0x000000400890723c */ /* 0x042ff00000041890 */
[----:B------:R-:W-:Y:S01]  /*3a40*/  HMMA.16816.F32.BF16 R140, R8, R66, R140 ;  /* 0x00000042088c723c */ /* 0x000fe2000004188c */
[----:B------:R-:W1:Y:S07]  /*3a50*/  LDSM.16.M88.4 R64, [R188+0x9800] ;  /* 0x00980000bc40783b */ /* 0x000e6e0000000200 */
[----:B------:R-:W-:Y:S01]  /*3a60*/  HMMA.16816.F32.BF16 R152, R4, R80, R152 ;  /* 0x000000500498723c */ /* 0x000fe20000041898 */
[----:B------:R-:W4:Y:S01]  /*3a70*/  LDSM.16.M88.4 R80, [R187+0x3800] ;  /* 0x00380000bb50783b */ /* 0x000f220000000200 */
[-C--:B------:R-:W-:Y:S01]  /*3a80*/  FMUL.FTZ R148, R148, R196.reuse ;  /* 0x000000c494947220 */ /* 0x080fe20000410000 */
[-C--:B------:R-:W-:Y:S01]  /*3a90*/  FMUL.FTZ R149, R149, R196.reuse ;  /* 0x000000c495957220 */ /* 0x080fe20000410000 */
[-C--:B------:R-:W-:Y:S01]  /*3aa0*/  FMUL.FTZ R150, R150, R196.reuse ;  /* 0x000000c496967220 */ /* 0x080fe20000410000 */
[----:B------:R-:W-:-:S03]  /*3ab0*/  FMUL.FTZ R151, R151, R196 ;  /* 0x000000c497977220 */ /* 0x000fc60000410000 */
[C---:B--2---:R-:W-:Y:S01]  /*3ac0*/  HMMA.16816.F32.BF16 R120, R56.reuse, R156, R120 ;  /* 0x0000009c3878723c */ /* 0x044fe20000041878 */
[----:B------:R-:W-:Y:S07]  /*3ad0*/  MUFU.TANH R179, R150 ;  /* 0x0000009600b37308 */ /* 0x000fee0000002400 */
[C---:B------:R-:W-:Y:S01]  /*3ae0*/  HMMA.16816.F32.BF16 R116, R56.reuse, R158, R116 ;  /* 0x0000009e3874723c */ /* 0x040fe20000041874 */
[----:B------:R-:W2:Y:S01]  /*3af0*/  LDSM.16.M88.4 R156, [R188+0x5800] ;  /* 0x00580000bc9c783b */ /* 0x000ea20000000200 */
[----:B------:R-:W-:Y:S06]  /*3b00*/  MUFU.TANH R178, R151 ;  /* 0x0000009700b27308 */ /* 0x000fec0000002400 */
[C---:B---3--:R-:W-:Y:S02]  /*3b10*/  HMMA.16816.F32.BF16 R108, R56.reuse, R162, R108 ;  /* 0x000000a2386c723c */ /* 0x048fe4000004186c */
[----:B------:R-:W-:Y:S08]  /*3b20*/  MUFU.TANH R162, R148 ;  /* 0x0000009400a27308 */ /* 0x000ff00000002400 */
[----:B------:R3:W-:Y:S01]  /*3b30*/  MUFU.TANH R163, R149 ;  /* 0x0000009500a37308 */ /* 0x0007e20000002400 */
[----:B------:R-:W-:Y:S01]  /*3b40*/  HMMA.16816.F32.BF16 R136, R56, R168, R136 ;  /* 0x000000a83888723c */ /* 0x000fe20000041888 */
[-C--:B------:R-:W-:Y:S01]  /*3b50*/  FMUL.FTZ R78, R78, R196.reuse ;  /* 0x000000c44e4e7220 */ /* 0x080fe20000410000 */
[-C--:B------:R-:W-:Y:S01]  /*3b60*/  FMUL.FTZ R79, R79, R196.reuse ;  /* 0x000000c44f4f7220 */ /* 0x080fe20000410000 */
[----:B------:R-:W-:-:S05]  /*3b70*/  FMUL.FTZ R72, R72, R196 ;  /* 0x000000c448487220 */ /* 0x000fca0000410000 */
[C---:B------:R-:W-:Y:S01]  /*3b80*/  HMMA.16816.F32.BF16 R132, R56.reuse, R170, R132 ;  /* 0x000000aa3884723c */ /* 0x040fe20000041884 */
[----:B---3--:R-:W3:Y:S01]  /*3b90*/  LDSM.16.M88.4 R148, [R187+0x9800] ;  /* 0x00980000bb94783b */ /* 0x008ee20000000200 */
[-C--:B------:R-:W-:Y:S01]  /*3ba0*/  FMUL.FTZ R73, R73, R196.reuse ;  /* 0x000000c449497220 */ /* 0x080fe20000410000 */
[-C--:B------:R-:W-:Y:S01]  /*3bb0*/  FMUL.FTZ R74, R74, R196.reuse ;  /* 0x000000c44a4a7220 */ /* 0x080fe20000410000 */
[-C--:B------:R-:W-:Y:S01]  /*3bc0*/  FMUL.FTZ R75, R75, R196.reuse ;  /* 0x000000c44b4b7220 */ /* 0x080fe20000410000 */
[----:B------:R-:W3:Y:S03]  /*3bd0*/  MUFU.TANH R251, R78 ;  /* 0x0000004e00fb7308 */ /* 0x000ee60000002400 */
[----:B-1----:R-:W-:Y:S01]  /*3be0*/  HMMA.16816.F32.BF16 R84, R56, R66, R84 ;  /* 0x000000423854723c */ /* 0x002fe20000041854 */
[----:B------:R-:W-:Y:S04]  /*3bf0*/  LDSM.16.M88.4 R168, [R191+0x3000] ;  /* 0x00300000bfa8783b */ /* 0x000fe80000000200 */
[----:B------:R-:W-:Y:S08]  /*3c00*/  MUFU.TANH R173, R79 ;  /* 0x0000004f00ad7308 */ /* 0x000ff00000002400 */
[----:B------:R-:W-:Y:S08]  /*3c10*/  MUFU.TANH R78, R72 ;  /* 0x00000048004e7308 */ /* 0x000ff00000002400 */
[----:B------:R-:W-:Y:S08]  /*3c20*/  MUFU.TANH R79, R73 ;  /* 0x00000049004f7308 */ /* 0x000ff00000002400 */
[----:B------:R-:W-:Y:S08]  /*3c30*/  MUFU.TANH R175, R74 ;  /* 0x0000004a00af7308 */ /* 0x000ff00000002400 */
[----:B------:R1:W-:Y:S01]  /*3c40*/  MUFU.TANH R174, R75 ;  /* 0x0000004b00ae7308 */ /* 0x0003e20000002400 */
[C---:B----4-:R-:W-:Y:S08]  /*3c50*/  HMMA.16816.F32.BF16 R136, R8.reuse, R80, R136 ;  /* 0x000000500888723c */ /* 0x050ff00000041888 */
[----:B------:R-:W-:Y:S01]  /*3c60*/  HMMA.16816.F32.BF16 R132, R8, R82, R132 ;  /* 0x000000520884723c */ /* 0x000fe20000041884 */
[----:B------:R-:W-:Y:S04]  /*3c70*/  LDSM.16.M88.4 R80, [R191+0x9800] ;  /* 0x00980000bf50783b */ /* 0x000fe80000000200 */
[----:B-1----:R-:W1:Y:S03]  /*3c80*/  LDSM.16.M88.4 R72, [R188+0x6000] ;  /* 0x00600000bc48783b */ /* 0x002e660000000200 */
[C---:B--2---:R-:W-:Y:S08]  /*3c90*/  HMMA.16816.F32.BF16 R104, R56.reuse, R156, R104 ;  /* 0x0000009c3868723c */ /* 0x044ff00000041868 */
[----:B------:R-:W-:Y:S08]  /*3ca0*/  HMMA.16816.F32.BF16 R100, R56, R158, R100 ;  /* 0x0000009e3864723c */ /* 0x000ff00000041864 */
[----:B---3--:R-:W-:Y:S01]  /*3cb0*/  HMMA.16816.F32.BF16 R156, R8, R150, R84 ;  /* 0x00000096089c723c */ /* 0x008fe20000041854 */
[----:B------:R-:W2:Y:S01]  /*3cc0*/  LDSM.16.M88.4 R84, [R187+0x4000] ;  /* 0x00400000bb54783b */ /* 0x000ea20000000200 */
[-C--:B------:R-:W-:Y:S01]  /*3cd0*/  FMUL.FTZ R152, R152, R196.reuse ;  /* 0x000000c498987220 */ /* 0x080fe20000410000 */
[-C--:B------:R-:W-:Y:S01]  /*3ce0*/  FMUL.FTZ R153, R153, R196.reuse ;  /* 0x000000c499997220 */ /* 0x080fe20000410000 */
[-C--:B------:R-:W-:Y:S01]  /*3cf0*/  FMUL.FTZ R154, R154, R196.reuse ;  /* 0x000000c49a9a7220 */ /* 0x080fe20000410000 */
[----:B------:R-:W-:-:S03]  /*3d00*/  FMUL.FTZ R155, R155, R196 ;  /* 0x000000c49b9b7220 */ /* 0x000fc60000410000 */
[C---:B------:R-:W-:Y:S01]  /*3d10*/  HMMA.16816.F32.BF16 R112, R56.reuse, R160, R112 ;  /* 0x000000a03870723c */ /* 0x040fe20000041870 */
[----:B------:R-:W-:Y:S08]  /*3d20*/  MUFU.TANH R160, R152 ;  /* 0x0000009800a07308 */ /* 0x000ff00000002400 */
[----:B------:R-:W-:Y:S01]  /*3d30*/  MUFU.TANH R161, R153 ;  /* 0x0000009900a17308 */ /* 0x000fe20000002400 */
[C---:B-1----:R-:W-:Y:S07]  /*3d40*/  HMMA.16816.F32.BF16 R96, R56.reuse, R72, R96 ;  /* 0x000000483860723c */ /* 0x042fee0000041860 */
[----:B------:R-:W-:Y:S01]  /*3d50*/  MUFU.TANH R176, R154 ;  /* 0x0000009a00b07308 */ /* 0x000fe20000002400 */
[----:B------:R-:W-:Y:S01]  /*3d60*/  HMMA.16816.F32.BF16 R92, R56, R74, R92 ;  /* 0x0000004a385c723c */ /* 0x000fe2000004185c */
[----:B------:R-:W1:Y:S06]  /*3d70*/  LDSM.16.M88.4 R72, [R191+0x4000] ;  /* 0x00400000bf48783b */ /* 0x000e6c0000000200 */
[----:B------:R3:W-:Y:S01]  /*3d80*/  MUFU.TANH R177, R155 ;  /* 0x0000009b00b17308 */ /* 0x0007e20000002400 */
[----:B------:R-:W-:Y:S01]  /*3d90*/  HMMA.16816.F32.BF16 R156, R4, R82, R156 ;  /* 0x00000052049c723c */ /* 0x000fe2000004189c */
[----:B---3--:R-:W3:Y:S01]  /*3da0*/  LDSM.16.M88.4 R152, [R191+0x3800] ;  /* 0x00380000bf98783b */ /* 0x008ee20000000200 */
[----:B------:R-:W-:-:S06]  /*3db0*/  SHF.R.U32.HI R66, RZ, 0x2, R216 ;  /* 0x00000002ff427819 */ /* 0x000fcc00000116d8 */
[----:B------:R-:W-:Y:S01]  /*3dc0*/  HMMA.16816.F32.BF16 R144, R4, R168, R144 ;  /* 0x000000a80490723c */ /* 0x000fe20000041890 */
[----:B------:R-:W-:Y:S01]  /*3dd0*/  LOP3.LUT R67, R68, 0x1f0, RZ, 0xc0, !PT ;  /* 0x000001f044437812 */ /* 0x000fe200078ec0ff */
[----:B------:R-:W-:-:S03]  /*3de0*/  FMUL.FTZ R77, R77, R196 ;  /* 0x000000c44d4d7220 */ /* 0x000fc60000410000 */
[----:B------:R-:W-:-:S03]  /*3df0*/  LOP3.LUT R66, R67, 0x7, R66, 0xf8, !PT ;  /* 0x0000000743427812 */ /* 0x000fc600078ef842 */
[----:B------:R-:W-:Y:S01]  /*3e00*/  HMMA.16816.F32.BF16 R140, R4, R170, R140 ;  /* 0x000000aa048c723c */ /* 0x000fe2000004188c */
[----:B-----5:R-:W-:Y:S01]  /*3e10*/  IADD3 R245, PT, PT, R197, -R198, -R71 ;  /* 0x800000c6c5f57210 */ /* 0x020fe20007ffe847 */
[----:B------:R4:W-:Y:S01]  /*3e20*/  MUFU.TANH R172, R77 ;  /* 0x0000004d00ac7308 */ /* 0x0009e20000002400 */
[----:B------:R-:W-:-:S05]  /*3e30*/  IADD3 R198, PT, PT, R70, R197, -R198 ;  /* 0x000000c546c67210 */ /* 0x000fca0007ffe8c6 */
[----:B--2---:R-:W-:Y:S01]  /*3e40*/  HMMA.16816.F32.BF16 R128, R8, R84, R128 ;  /* 0x000000540880723c */ /* 0x004fe20000041880 */
[----:B------:R-:W-:Y:S01]  /*3e50*/  FMUL.FTZ R67, R157, R196 ;  /* 0x000000c49d437220 */ /* 0x000fe20000410000 */
[----:B------:R-:W-:Y:S02]  /*3e60*/  IMAD.SHL.U32 R71, R216, 0x2, RZ ;  /* 0x00000002d8477824 */ /* 0x000fe400078e00ff */
[----:B----4-:R-:W-:-:S04]  /*3e70*/  IMAD R77, R235, 0x40, R66 ;  /* 0x00000040eb4d7824 */ /* 0x010fc800078e0242 */
[C---:B------:R-:W-:Y:S02]  /*3e80*/  IMAD.IADD R245, R77.reuse, 0x1, R245 ;  /* 0x000000014df57824 */ /* 0x040fe400078e02f5 */
[----:B------:R-:W-:Y:S02]  /*3e90*/  IMAD.IADD R198, R77, 0x1, R198 ;  /* 0x000000014dc67824 */ /* 0x000fe400078e02c6 */
[-C--:B------:R-:W-:Y:S01]  /*3ea0*/  FMUL.FTZ R77, R159, R196.reuse ;  /* 0x000000c49f4d7220 */ /* 0x080fe20000410000 */
[----:B------:R-:W-:Y:S01]  /*3eb0*/  IMAD.SHL.U32 R66, R239, 0x100, RZ ;  /* 0x00000100ef427824 */ /* 0x000fe200078e00ff */
[----:B------:R-:W-:Y:S01]  /*3ec0*/  LOP3.LUT R70, R71, 0x6, RZ, 0xc0, !PT ;  /* 0x0000000647467812 */ /* 0x000fe200078ec0ff */
        /* <DEDUP_REMOVED lines=8> */
[----:B------:R-:W4:Y:S01]  /*3f50*/  MUFU.TANH R77, R77 ;  /* 0x0000004d004d7308 */ /* 0x000f220000002400 */
[----:B------:R-:W-:Y:S01]  /*3f60*/  FMUL.FTZ R143, R143, R196 ;  /* 0x000000c48f8f7220 */ /* 0x000fe20000410000 */
[----:B------:R-:W-:Y:S01]  /*3f70*/  LOP3.LUT R250, R66, R70, RZ, 0xfc, !PT ;  /* 0x0000004642fa7212 */ /* 0x000fe200078efcff */
[----:B-1----:R-:W-:Y:S01]  /*3f80*/  HMMA.16816.F32.BF16 R128, R4, R72, R128 ;  /* 0x000000480480723c */ /* 0x002fe20000041880 */
[----:B------:R-:W-:-:S04]  /*3f90*/  VIADD R243, R245, 0x8 ;  /* 0x00000008f5f37836 */ /* 0x000fc80000000000 */
[----:B------:R-:W1:Y:S01]  /*3fa0*/  MUFU.TANH R168, R144 ;  /* 0x0000009000a87308 */ /* 0x000e620000002400 */
[----:B------:R-:W-:-:S07]  /*3fb0*/  VIADD R84, R250, 0xf9 ;  /* 0x000000f9fa547836 */ /* 0x000fce0000000000 */
[----:B------:R-:W-:Y:S08]  /*3fc0*/  MUFU.TANH R169, R145 ;  /* 0x0000009100a97308 */ /* 0x000ff00000002400 */
[----:B------:R-:W1:Y:S08]  /*3fd0*/  MUFU.TANH R170, R146 ;  /* 0x0000009200aa7308 */ /* 0x000e700000002400 */
[----:B------:R3:W1:Y:S01]  /*3fe0*/  MUFU.TANH R171, R147 ;  /* 0x0000009300ab7308 */ /* 0x0006620000002400 */
[----:B------:R-:W-:-:S07]  /*3ff0*/  ISETP.GT.AND P5, PT, R245, R84, PT ;  /* 0x00000054f500720c */ /* 0x000fce0003fa4270 */
[----:B------:R-:W1:Y:S01]  /*4000*/  MUFU.TANH R180, R140 ;  /* 0x0000008c00b47308 */ /* 0x000e620000002400 */
[----:B------:R-:W-:-:S07]  /*4010*/  ISETP.GT.AND P3, PT, R243, R250, PT ;  /* 0x000000faf300720c */ /* 0x000fce0003f64270 */
[----:B------:R-:W1:Y:S01]  /*4020*/  MUFU.TANH R151, R142 ;  /* 0x0000008e00977308 */ /* 0x000e620000002400 */
[----:B---3--:R-:W-:Y:S07]  /*4030*/  HMMA.16816.F32.BF16 R144, R4, R152, R136 ;  /* 0x000000980490723c */ /* 0x008fee0000041888 */
[----:B------:R-:W-:Y:S01]  /*4040*/  MUFU.TANH R150, R143 ;  /* 0x0000008f00967308 */ /* 0x000fe20000002400 */
[C-C-:B------:R-:W-:Y:S01]  /*4050*/  VIADDMNMX R244, R198.reuse, 0x1, R197.reuse, PT ;  /* 0x00000001c6f47846 */ /* 0x140fe200038001c5 */
[----:B------:R-:W-:Y:S01]  /*4060*/  HMMA.16816.F32.BF16 R124, R8, R86, R124 ;  /* 0x00000056087c723c */ /* 0x000fe2000004187c */
[----:B------:R-:W-:Y:S01]  /*4070*/  VIADDMNMX R242, R198, 0x9, R197, PT ;  /* 0x00000009c6f27846 */ /* 0x000fe200038001c5 */
[----:B------:R-:W-:-:S04]  /*4080*/  VIADD R72, R250, 0x1 ;  /* 0x00000001fa487836 */ /* 0x000fc80000000000 */
[----:B------:R3:W1:Y:S01]  /*4090*/  MUFU.TANH R152, R141 ;  /* 0x0000008d00987308 */ /* 0x0006620000002400 */
[----:B------:R-:W-:Y:S01]  /*40a0*/  ISETP.GT.AND P4, PT, R243, R84, PT ;  /* 0x00000054f300720c */ /* 0x000fe20003f84270 */
[-C--:B------:R-:W-:Y:S01]  /*40b0*/  FMUL.FTZ R128, R128, R196.reuse ;  /* 0x000000c480807220 */ /* 0x080fe20000410000 */
[----:B------:R-:W-:Y:S01]  /*40c0*/  FSEL R251, R251, -INF , !P3 ;  /* 0xff800000fbfb7808 */ /* 0x000fe20005800000 */
[----:B------:R-:W-:Y:S01]  /*40d0*/  HMMA.16816.F32.BF16 R132, R4, R154, R132 ;  /* 0x0000009a0484723c */ /* 0x000fe20000041884 */
[----:B--2---:R-:W-:Y:S01]  /*40e0*/  FSEL R73, R67, -INF , !P5 ;  /* 0xff80000043497808 */ /* 0x004fe20006800000 */
[----:B------:R-:W-:Y:S01]  /*40f0*/  FMUL.FTZ R129, R129, R196 ;  /* 0x000000c481817220 */ /* 0x000fe20000410000 */
[----:B------:R-:W-:Y:S01]  /*4100*/  ISETP.GE.AND P6, PT, R84, R244, PT ;  /* 0x000000f45400720c */ /* 0x000fe20003fc6270 */
[-C--:B------:R-:W-:Y:S01]  /*4110*/  FMUL.FTZ R130, R130, R196.reuse ;  /* 0x000000c482827220 */ /* 0x080fe20000410000 */
[----:B------:R-:W-:Y:S01]  /*4120*/  FMUL.FTZ R131, R131, R196 ;  /* 0x000000c483837220 */ /* 0x000fe20000410000 */
[----:B------:R-:W-:Y:S04]  /*4130*/  LDSM.16.M88.4 R136, [R188+0x6800] ;  /* 0x00680000bc88783b */ /* 0x000fe80000000200 */
[----:B---3--:R-:W2:Y:S01]  /*4140*/  LDSM.16.M88.4 R140, [R187+0x4800] ;  /* 0x00480000bb8c783b */ /* 0x008ea20000000200 */
[----:B------:R-:W-:-:S02]  /*4150*/  ISETP.GE.AND P3, PT, R84, R242, PT ;  /* 0x000000f25400720c */ /* 0x000fc40003f66270 */
[----:B----4-:R-:W-:Y:S01]  /*4160*/  FSEL R67, R77, -INF , !P4 ;  /* 0xff8000004d437808 */ /* 0x010fe20006000000 */
[----:B------:R-:W3:Y:S01]  /*4170*/  LDSM.16.M88.4 R84, [R191+0x4800] ;  /* 0x00480000bf54783b */ /* 0x000ee20000000200 */
[----:B------:R-:W-:Y:S02]  /*4180*/  FSEL R77, R73, -INF , !P6 ;  /* 0xff800000494d7808 */ /* 0x000fe40007000000 */
[-C--:B------:R-:W-:Y:S02]  /*4190*/  ISETP.GT.AND P4, PT, R243, R72.reuse, PT ;  /* 0x00000048f300720c */ /* 0x080fe40003f84270 */
[----:B------:R-:W-:Y:S02]  /*41a0*/  FSEL R67, R67, -INF , !P3 ;  /* 0xff80000043437808 */ /* 0x000fe40005800000 */
[----:B------:R-:W-:Y:S02]  /*41b0*/  ISETP.GT.AND P5, PT, R245, R72, PT ;  /* 0x00000048f500720c */ /* 0x000fe40003fa4270 */
[----:B------:R-:W-:-:S02]  /*41c0*/  ISETP.GE.AND P6, PT, R72, R244, PT ;  /* 0x000000f44800720c */ /* 0x000fc40003fc6270 */
[----:B------:R-:W-:Y:S01]  /*41d0*/  ISETP.GE.AND P3, PT, R72, R242, PT ;  /* 0x000000f24800720c */ /* 0x000fe20003f66270 */
[----:B------:R-:W-:Y:S01]  /*41e0*/  VIADD R72, R250, 0x8 ;  /* 0x00000008fa487836 */ /* 0x000fe20000000000 */
[----:B------:R-:W-:Y:S01]  /*41f0*/  FSEL R173, R173, -INF , !P4 ;  /* 0xff800000adad7808 */ /* 0x000fe20006000000 */
[----:B------:R4:W-:Y:S01]  /*4200*/  MUFU.TANH R153, R128 ;  /* 0x0000008000997308 */ /* 0x0009e20000002400 */
[----:B------:R-:W-:Y:S02]  /*4210*/  FSEL R172, R172, -INF , !P5 ;  /* 0xff800000acac7808 */ /* 0x000fe40006800000 */
[----:B------:R-:W-:Y:S02]  /*4220*/  ISETP.GT.AND P5, PT, R245, R72, PT ;  /* 0x00000048f500720c */ /* 0x000fe40003fa4270 */
[----:B------:R-:W-:Y:S02]  /*4230*/  FSEL R73, R173, -INF , !P3 ;  /* 0xff800000ad497808 */ /* 0x000fe40005800000 */
[----:B------:R-:W-:-:S02]  /*4240*/  FSEL R246, R172, -INF , !P6 ;  /* 0xff800000acf67808 */ /* 0x000fc40007000000 */
[----:B------:R-:W-:Y:S02]  /*4250*/  ISETP.GT.AND P4, PT, R243, R72, PT ;  /* 0x00000048f300720c */ /* 0x000fe40003f84270 */
[----:B------:R-:W-:Y:S02]  /*4260*/  ISETP.GE.AND P6, PT, R72, R244, PT ;  /* 0x000000f44800720c */ /* 0x000fe40003fc6270 */
[----:B------:R-:W-:Y:S01]  /*4270*/  FSEL R78, R78, -INF , !P5 ;  /* 0xff8000004e4e7808 */ /* 0x000fe20006800000 */
[----:B----4-:R-:W-:Y:S01]  /*4280*/  VIADD R128, R250, 0x9 ;  /* 0x00000009fa807836 */ /* 0x010fe20000000000 */
[----:B------:R-:W-:Y:S01]  /*4290*/  ISETP.GE.AND P3, PT, R72, R242, PT ;  /* 0x000000f24800720c */ /* 0x000fe20003f66270 */
[----:B------:R-:W-:Y:S01]  /*42a0*/  STL [R1+0x4], R73 ;  /* 0x0000044901007387 */ /* 0x000fe20000100800 */
[----:B------:R-:W-:Y:S02]  /*42b0*/  HMMA.16816.F32.BF16 R124, R4, R74, R124 ;  /* 0x0000004a047c723c */ /* 0x000fe4000004187c */
[----:B------:R-:W-:Y:S01]  /*42c0*/  ISETP.GT.AND P5, PT, R245, R128, PT ;  /* 0x00000080f500720c */ /* 0x000fe20003fa4270 */
[----:B------:R-:W4:Y:S01]  /*42d0*/  LDSM.16.M88.4 R72, [R188+0x7000] ;  /* 0x00700000bc48783b */ /* 0x000f220000000200 */
[----:B------:R-:W-:-:S02]  /*42e0*/  FSEL R175, R175, -INF , !P4 ;  /* 0xff800000afaf7808 */ /* 0x000fc40006000000 */
[----:B------:R-:W-:Y:S02]  /*42f0*/  FSEL R252, R78, -INF , !P6 ;  /* 0xff8000004efc7808 */ /* 0x000fe40007000000 */
[----:B------:R-:W-:Y:S02]  /*4300*/  ISETP.GE.AND P6, PT, R128, R244, PT ;  /* 0x000000f48000720c */ /* 0x000fe40003fc6270 */
[----:B------:R-:W-:Y:S02]  /*4310*/  FSEL R79, R79, -INF , !P5 ;  /* 0xff8000004f4f7808 */ /* 0x000fe40006800000 */
[----:B------:R-:W-:Y:S02]  /*4320*/  ISETP.GT.AND P4, PT, R243, R128, PT ;  /* 0x00000080f300720c */ /* 0x000fe40003f84270 */
[----:B------:R-:W-:Y:S02]  /*4330*/  FSEL R78, R175, -INF , !P3 ;  /* 0xff800000af4e7808 */ /* 0x000fe40005800000 */
[----:B------:R-:W-:-:S02]  /*4340*/  FSEL R79, R79, -INF , !P6 ;  /* 0xff8000004f4f7808 */ /* 0x000fc40007000000 */
[----:B------:R-:W-:Y:S01]  /*4350*/  ISETP.GE.AND P3, PT, R128, R242, PT ;  /* 0x000000f28000720c */ /* 0x000fe20003f66270 */
[----:B------:R-:W-:Y:S01]  /*4360*/  VIADD R128, R250, 0x10 ;  /* 0x00000010fa807836 */ /* 0x000fe20000000000 */
[----:B------:R-:W-:Y:S01]  /*4370*/  FSEL R174, R174, -INF , !P4 ;  /* 0xff800000aeae7808 */ /* 0x000fe20006000000 */
[----:B------:R-:W-:Y:S01]  /*4380*/  STL [R1+0x8], R78 ;  /* 0x0000084e01007387 */ /* 0x000fe20000100800 */
[-C--:B------:R-:W-:Y:S01]  /*4390*/  FMUL.FTZ R82, R132, R196.reuse ;  /* 0x000000c484527220 */ /* 0x080fe20000410000 */
[----:B--2---:R-:W-:Y:S01]  /*43a0*/  HMMA.16816.F32.BF16 R120, R8, R140, R120 ;  /* 0x0000008c0878723c */ /* 0x004fe20000041878 */
[----:B------:R-:W-:Y:S01]  /*43b0*/  FMUL.FTZ R132, R133, R196 ;  /* 0x000000c485847220 */ /* 0x000fe20000410000 */
[----:B------:R2:W-:Y:S01]  /*43c0*/  STL [R1], R79 ;  /* 0x0000004f01007387 */ /* 0x0005e20000100800 */
[----:B------:R-:W-:Y:S01]  /*43d0*/  MUFU.TANH R133, R129 ;  /* 0x0000008100857308 */ /* 0x000fe20000002400 */
[-C--:B------:R-:W-:Y:S02]  /*43e0*/  ISETP.GT.AND P5, PT, R245, R128.reuse, PT ;  /* 0x00000080f500720c */ /* 0x080fe40003fa4270 */
[----:B------:R-:W-:-:S02]  /*43f0*/  ISETP.GT.AND P4, PT, R243, R128, PT ;  /* 0x00000080f300720c */ /* 0x000fc40003f84270 */
[----:B------:R-:W-:-:S03]  /*4400*/  ISETP.GE.AND P6, PT, R128, R244, PT ;  /* 0x000000f48000720c */ /* 0x000fc60003fc6270 */
[----:B------:R-:W-:Y:S08]  /*4410*/  MUFU.TANH R155, R130 ;  /* 0x00000082009b7308 */ /* 0x000ff00000002400 */
[----:B------:R1:W-:Y:S01]  /*4420*/  MUFU.TANH R157, R131 ;  /* 0x00000083009d7308 */ /* 0x0003e20000002400 */
[----:B--2---:R-:W-:Y:S02]  /*4430*/  FSEL R79, R174, -INF , !P3 ;  /* 0xff800000ae4f7808 */ /* 0x004fe40005800000 */
[----:B------:R-:W-:-:S02]  /*4440*/  ISETP.GE.AND P3, PT, R128, R242, PT ;  /* 0x000000f28000720c */ /* 0x000fc40003f66270 */
[----:B-1----:R-:W1:Y:S01]  /*4450*/  LDSM.16.M88.4 R128, [R187+0x5000] ;  /* 0x00500000bb80783b */ /* 0x002e620000000200 */
[----:B------:R-:W-:Y:S01]  /*4460*/  HMMA.16816.F32.BF16 R116, R8, R142, R116 ;  /* 0x0000008e0874723c */ /* 0x000fe20000041874 */
[----:B------:R-:W-:Y:S01]  /*4470*/  FMUL.FTZ R78, R124, R196 ;  /* 0x000000c47c4e7220 */ /* 0x000fe20000410000 */
[----:B------:R-:W-:-:S06]  /*4480*/  FSEL R124, R160, -INF , !P5 ;  /* 0xff800000a07c7808 */ /* 0x000fcc0006800000 */
[----:B---3--:R-:W-:Y:S01]  /*4490*/  HMMA.16816.F32.BF16 R120, R4, R84, R120 ;  /* 0x000000540478723c */ /* 0x008fe20000041878 */
[----:B------:R-:W-:Y:S01]  /*44a0*/  VIADD R84, R250, 0x11 ;  /* 0x00000011fa547836 */ /* 0x000fe20000000000 */
[----:B------:R-:W-:Y:S01]  /*44b0*/  FSEL R176, R176, -INF , !P4 ;  /* 0xff800000b0b07808 */ /* 0x000fe20006000000 */
[----:B------:R2:W-:Y:S03]  /*44c0*/  STL [R1+0xc], R79 ;  /* 0x00000c4f01007387 */ /* 0x0005e60000100800 */
[-C--:B------:R-:W-:Y:S02]  /*44d0*/  ISETP.GT.AND P5, PT, R245, R84.reuse, PT ;  /* 0x00000054f500720c */ /* 0x080fe40003fa4270 */
[----:B------:R-:W-:Y:S01]  /*44e0*/  ISETP.GT.AND P4, PT, R243, R84, PT ;  /* 0x00000054f300720c */ /* 0x000fe20003f84270 */
[----:B----4-:R-:W-:Y:S01]  /*44f0*/  HMMA.16816.F32.BF16 R52, R56, R72, R52 ;  /* 0x000000483834723c */ /* 0x010fe20000041834 */
[----:B------:R-:W-:Y:S01]  /*4500*/  FSEL R124, R124, -INF , !P6 ;  /* 0xff8000007c7c7808 */ /* 0x000fe20007000000 */
[----:B------:R-:W-:Y:S01]  /*4510*/  VIADD R72, R250, 0x18 ;  /* 0x00000018fa487836 */ /* 0x000fe20000000000 */
[----:B------:R-:W-:-:S02]  /*4520*/  FSEL R229, R176, -INF , !P3 ;  /* 0xff800000b0e57808 */ /* 0x000fc40005800000 */
[C---:B------:R-:W-:Y:S02]  /*4530*/  ISETP.GE.AND P6, PT, R84.reuse, R244, PT ;  /* 0x000000f45400720c */ /* 0x040fe40003fc6270 */
[----:B------:R-:W-:Y:S02]  /*4540*/  ISETP.GE.AND P3, PT, R84, R242, PT ;  /* 0x000000f25400720c */ /* 0x000fe40003f66270 */
[----:B------:R-:W-:Y:S02]  /*4550*/  FSEL R177, R177, -INF , !P4 ;  /* 0xff800000b1b17808 */ /* 0x000fe40006000000 */
[----:B------:R-:W-:Y:S02]  /*4560*/  ISETP.GT.AND P4, PT, R243, R72, PT ;  /* 0x00000048f300720c */ /* 0x000fe40003f84270 */
[----:B------:R-:W-:Y:S01]  /*4570*/  FSEL R247, R177, -INF , !P3 ;  /* 0xff800000b1f77808 */ /* 0x000fe20005800000 */
[----:B--2---:R-:W-:Y:S01]  /*4580*/  FMUL.FTZ R79, R125, R196 ;  /* 0x000000c47d4f7220 */ /* 0x004fe20000410000 */
[----:B------:R-:W-:-:S02]  /*4590*/  FSEL R125, R161, -INF , !P5 ;  /* 0xff800000a17d7808 */ /* 0x000fc40006800000 */
[----:B------:R-:W-:Y:S02]  /*45a0*/  ISETP.GT.AND P5, PT, R245, R72, PT ;  /* 0x00000048f500720c */ /* 0x000fe40003fa4270 */
[----:B------:R-:W-:Y:S02]  /*45b0*/  FSEL R125, R125, -INF , !P6 ;  /* 0xff8000007d7d7808 */ /* 0x000fe40007000000 */
[C---:B------:R-:W-:Y:S02]  /*45c0*/  ISETP.GE.AND P6, PT, R72.reuse, R244, PT ;  /* 0x000000f44800720c */ /* 0x040fe40003fc6270 */
[----:B------:R-:W-:Y:S01]  /*45d0*/  ISETP.GE.AND P3, PT, R72, R242, PT ;  /* 0x000000f24800720c */ /* 0x000fe20003f66270 */
[----:B------:R-:W-:Y:S01]  /*45e0*/  VIADD R72, R250, 0x19 ;  /* 0x00000019fa487836 */ /* 0x000fe20000000000 */
[----:B------:R-:W-:Y:S01]  /*45f0*/  HMMA.16816.F32.BF16 R116, R4, R86, R116 ;  /* 0x000000560474723c */ /* 0x000fe20000041874 */
[----:B------:R-:W2:Y:S01]  /*4600*/  LDSM.16.M88.4 R84, [R191+0x5000] ;  /* 0x00500000bf54783b */ /* 0x000ea20000000200 */
[----:B------:R-:W-:-:S02]  /*4610*/  FSEL R162, R162, -INF , !P5 ;  /* 0xff800000a2a27808 */ /* 0x000fc40006800000 */
[----:B------:R-:W-:Y:S02]  /*4620*/  FSEL R179, R179, -INF , !P4 ;  /* 0xff800000b3b37808 */ /* 0x000fe40006000000 */
[-C--:B------:R-:W-:Y:S02]  /*4630*/  ISETP.GT.AND P5, PT, R245, R72.reuse, PT ;  /* 0x00000048f500720c */ /* 0x080fe40003fa4270 */
[----:B------:R-:W-:Y:S01]  /*4640*/  ISETP.GT.AND P4, PT, R243, R72, PT ;  /* 0x00000048f300720c */ /* 0x000fe20003f84270 */
[----:B-1----:R-:W-:Y:S01]  /*4650*/  HMMA.16816.F32.BF16 R112, R8, R128, R112 ;  /* 0x000000800870723c */ /* 0x002fe20000041870 */
[----:B------:R-:W-:Y:S01]  /*4660*/  FSEL R222, R162, -INF , !P6 ;  /* 0xff800000a2de7808 */ /* 0x000fe20007000000 */
[----:B------:R-:W-:Y:S01]  /*4670*/  FMUL.FTZ R129, R122, R196 ;  /* 0x000000c47a817220 */ /* 0x000fe20000410000 */
[----:B------:R-:W-:Y:S02]  /*4680*/  FSEL R241, R179, -INF , !P3 ;  /* 0xff800000b3f17808 */ /* 0x000fe40005800000 */
[----:B------:R-:W-:-:S02]  /*4690*/  ISETP.GE.AND P6, PT, R72, R244, PT ;  /* 0x000000f44800720c */ /* 0x000fc40003fc6270 */
[----:B------:R-:W-:Y:S01]  /*46a0*/  ISETP.GE.AND P3, PT, R72, R242, PT ;  /* 0x000000f24800720c */ /* 0x000fe20003f66270 */
[----:B------:R-:W-:Y:S01]  /*46b0*/  VIADD R72, R250, 0x20 ;  /* 0x00000020fa487836 */ /* 0x000fe20000000000 */
[----:B------:R-:W-:Y:S02]  /*46c0*/  FSEL R163, R163, -INF , !P5 ;  /* 0xff800000a3a37808 */ /* 0x000fe40006800000 */
[----:B------:R-:W-:Y:S01]  /*46d0*/  FSEL R122, R178, -INF , !P4 ;  /* 0xff800000b27a7808 */ /* 0x000fe20006000000 */
[----:B------:R-:W-:Y:S01]  /*46e0*/  HMMA.16816.F32.BF16 R48, R56, R74, R48 ;  /* 0x0000004a3830723c */ /* 0x000fe20000041830 */
[----:B------:R-:W-:Y:S02]  /*46f0*/  FSEL R240, R163, -INF , !P6 ;  /* 0xff800000a3f07808 */ /* 0x000fe40007000000 */
[----:B------:R-:W-:Y:S02]  /*4700*/  FSEL R122, R122, -INF , !P3 ;  /* 0xff8000007a7a7808 */ /* 0x000fe40005800000 */
[----:B------:R-:W-:-:S02]  /*4710*/  ISETP.GT.AND P5, PT, R245, R72, PT ;  /* 0x00000048f500720c */ /* 0x000fc40003fa4270 */
[----:B------:R-:W-:Y:S02]  /*4720*/  ISETP.GT.AND P4, PT, R243, R72, PT ;  /* 0x00000048f300720c */ /* 0x000fe40003f84270 */
[C---:B------:R-:W-:Y:S02]  /*4730*/  ISETP.GE.AND P6, PT, R72.reuse, R244, PT ;  /* 0x000000f44800720c */ /* 0x040fe40003fc6270 */
[----:B------:R-:W-:Y:S02]  /*4740*/  ISETP.GE.AND P3, PT, R72, R242, PT ;  /* 0x000000f24800720c */ /* 0x000fe40003f66270 */
[----:B------:R-:W1:Y:S01]  /*4750*/  LDSM.16.M88.4 R72, [R187+0x5800] ;  /* 0x00580000bb48783b */ /* 0x000e620000000200 */
[-C--:B------:R-:W-:Y:S01]  /*4760*/  FMUL.FTZ R135, R135, R196.reuse ;  /* 0x000000c487877220 */ /* 0x080fe20000410000 */
[-C--:B------:R-:W-:Y:S01]  /*4770*/  FMUL.FTZ R126, R126, R196.reuse ;  /* 0x000000c47e7e7220 */ /* 0x080fe20000410000 */
[-C--:B------:R-:W-:Y:S01]  /*4780*/  FMUL.FTZ R83, R146, R196.reuse ;  /* 0x000000c492537220 */ /* 0x080fe20000410000 */
[-C--:B------:R-:W-:Y:S01]  /*4790*/  FMUL.FTZ R146, R147, R196.reuse ;  /* 0x000000c493927220 */ /* 0x080fe20000410000 */
[-C--:B------:R-:W-:Y:S01]  /*47a0*/  FMUL.FTZ R134, R134, R196.reuse ;  /* 0x000000c486867220 */ /* 0x080fe20000410000 */
[-C--:B------:R-:W-:Y:S01]  /*47b0*/  FMUL.FTZ R120, R120, R196.reuse ;  /* 0x000000c478787220 */ /* 0x080fe20000410000 */
[----:B------:R3:W-:Y:S01]  /*47c0*/  MUFU.TANH R147, R135 ;  /* 0x0000008700937308 */ /* 0x0007e20000002400 */
[----:B------:R-:W-:Y:S01]  /*47d0*/  FMUL.FTZ R116, R116, R196 ;  /* 0x000000c474747220 */ /* 0x000fe20000410000 */
[----:B------:R-:W-:Y:S01]  /*47e0*/  HMMA.16816.F32.BF16 R88, R56, R136, R88 ;  /* 0x000000883858723c */ /* 0x000fe20000041858 */
[----:B------:R-:W-:-:S05]  /*47f0*/  FSEL R136, R168, -INF , !P5 ;  /* 0xff800000a8887808 */ /* 0x000fca0006800000 */
[----:B------:R4:W-:Y:S01]  /*4800*/  MUFU.TANH R159, R126 ;  /* 0x0000007e009f7308 */ /* 0x0009e20000002400 */
[----:B------:R-:W-:Y:S01]  /*4810*/  FMUL.FTZ R144, R144, R196 ;  /* 0x000000c490907220 */ /* 0x000fe20000410000 */
[----:B------:R-:W-:-:S06]  /*4820*/  FSEL R136, R136, -INF , !P6 ;  /* 0xff80000088887808 */ /* 0x000fcc0007000000 */
[----:B------:R2:W-:Y:S01]  /*4830*/  MUFU.TANH R154, R134 ;  /* 0x00000086009a7308 */ /* 0x0005e20000002400 */
[----:B---3--:R-:W-:Y:S02]  /*4840*/  VIADD R135, R250, 0x21 ;  /* 0x00000021fa877836 */ /* 0x008fe40000000000 */
[----:B----4-:R-:W-:-:S05]  /*4850*/  FMUL.FTZ R126, R127, R196 ;  /* 0x000000c47f7e7220 */ /* 0x010fca0000410000 */
[----:B------:R3:W-:Y:S01]  /*4860*/  MUFU.TANH R127, R120 ;  /* 0x00000078007f7308 */ /* 0x0007e20000002400 */
[-C--:B------:R-:W-:Y:S02]  /*4870*/  ISETP.GT.AND P5, PT, R245, R135.reuse, PT ;  /* 0x00000087f500720c */ /* 0x080fe40003fa4270 */
[----:B--2---:R-:W-:Y:S02]  /*4880*/  FSEL R134, R170, -INF , !P4 ;  /* 0xff800000aa867808 */ /* 0x004fe40006000000 */
[----:B------:R-:W-:Y:S02]  /*4890*/  ISETP.GT.AND P4, PT, R243, R135, PT ;  /* 0x00000087f300720c */ /* 0x000fe40003f84270 */
[----:B------:R-:W-:Y:S02]  /*48a0*/  FSEL R134, R134, -INF , !P3 ;  /* 0xff80000086867808 */ /* 0x000fe40005800000 */
[----:B------:R-:W-:Y:S01]  /*48b0*/  ISETP.GE.AND P6, PT, R135, R244, PT ;  /* 0x000000f48700720c */ /* 0x000fe20003fc6270 */
[----:B---3--:R-:W-:-:S02]  /*48c0*/  FMUL.FTZ R120, R121, R196 ;  /* 0x000000c479787220 */ /* 0x008fc40000410000 */
[----:B------:R2:W-:Y:S01]  /*48d0*/  MUFU.TANH R121, R116 ;  /* 0x0000007400797308 */ /* 0x0005e20000002400 */
[----:B------:R-:W-:Y:S02]  /*48e0*/  ISETP.GE.AND P3, PT, R135, R242, PT ;  /* 0x000000f28700720c */ /* 0x000fe40003f66270 */
[----:B------:R-:W-:Y:S02]  /*48f0*/  FSEL R137, R169, -INF , !P5 ;  /* 0xff800000a9897808 */ /* 0x000fe40006800000 */
[----:B------:R-:W-:Y:S01]  /*4900*/  FSEL R135, R171, -INF , !P4 ;  /* 0xff800000ab877808 */ /* 0x000fe20006000000 */
[----:B------:R-:W-:Y:S02]  /*4910*/  FMUL.FTZ R145, R145, R196 ;  /* 0x000000c491917220 */ /* 0x000fe40000410000 */
[----:B------:R-:W3:Y:S01]  /*4920*/  MUFU.TANH R144, R144 ;  /* 0x0000009000907308 */ /* 0x000ee20000002400 */
[----:B------:R-:W-:Y:S01]  /*4930*/  HMMA.16816.F32.BF16 R60, R56, R138, R60 ;  /* 0x0000008a383c723c */ /* 0x000fe2000004183c */
[----:B------:R-:W-:Y:S01]  /*4940*/  FSEL R137, R137, -INF , !P6 ;  /* 0xff80000089897808 */ /* 0x000fe20007000000 */
[----:B--2---:R-:W-:-:S05]  /*4950*/  VIADD R116, R250, 0x28 ;  /* 0x00000028fa747836 */ /* 0x004fca0000000000 */
[----:B------:R-:W2:Y:S01]  /*4960*/  MUFU.TANH R83, R83 ;  /* 0x0000005300537308 */ /* 0x000ea20000002400 */
[----:B------:R-:W-:Y:S01]  /*4970*/  HMMA.16816.F32.BF16 R112, R4, R84, R112 ;  /* 0x000000540470723c */ /* 0x000fe20000041870 */
[-C--:B------:R-:W-:Y:S02]  /*4980*/  ISETP.GT.AND P5, PT, R245, R116.reuse, PT ;  /* 0x00000074f500720c */ /* 0x080fe40003fa4270 */
[----:B------:R-:W-:Y:S01]  /*4990*/  ISETP.GT.AND P4, PT, R243, R116, PT ;  /* 0x00000074f300720c */ /* 0x000fe20003f84270 */
[----:B------:R-:W-:Y:S01]  /*49a0*/  VIADD R84, R250, 0x29 ;  /* 0x00000029fa547836 */ /* 0x000fe20000000000 */
[----:B------:R-:W-:-:S03]  /*49b0*/  FSEL R135, R135, -INF , !P3 ;  /* 0xff80000087877808 */ /* 0x000fc60005800000 */
[----:B------:R-:W-:Y:S01]  /*49c0*/  HMMA.16816.F32.BF16 R108, R8, R130, R108 ;  /* 0x00000082086c723c */ /* 0x000fe2000004186c */
[C---:B------:R-:W-:Y:S02]  /*49d0*/  ISETP.GE.AND P6, PT, R116.reuse, R244, PT ;  /* 0x000000f47400720c */ /* 0x040fe40003fc6270 */
[----:B------:R-:W-:Y:S02]  /*49e0*/  ISETP.GE.AND P3, PT, R116, R242, PT ;  /* 0x000000f27400720c */ /* 0x000fe40003f66270 */
[----:B------:R-:W-:Y:S02]  /*49f0*/  FSEL R141, R180, -INF , !P5 ;  /* 0xff800000b48d7808 */ /* 0x000fe40006800000 */
[----:B------:R-:W-:Y:S01]  /*4a00*/  FSEL R138, R151, -INF , !P4 ;  /* 0xff800000978a7808 */ /* 0x000fe20006000000 */
[----:B------:R-:W4:Y:S01]  /*4a10*/  MUFU.TANH R145, R145 ;  /* 0x0000009100917308 */ /* 0x000f220000002400 */
[----:B------:R-:W-:Y:S02]  /*4a20*/  FSEL R141, R141, -INF , !P6 ;  /* 0xff8000008d8d7808 */ /* 0x000fe40007000000 */
[----:B------:R-:W-:-:S02]  /*4a30*/  FSEL R138, R138, -INF , !P3 ;  /* 0xff8000008a8a7808 */ /* 0x000fc40005800000 */
[----:B------:R-:W-:-:S03]  /*4a40*/  ISETP.GT.AND P5, PT, R245, R84, PT ;  /* 0x00000054f500720c */ /* 0x000fc60003fa4270 */
[----:B------:R-:W4:Y:S01]  /*4a50*/  MUFU.TANH R146, R146 ;  /* 0x0000009200927308 */ /* 0x000f220000002400 */
[----:B------:R-:W-:Y:S02]  /*4a60*/  ISETP.GT.AND P4, PT, R243, R84, PT ;  /* 0x00000054f300720c */ /* 0x000fe40003f84270 */
[C---:B------:R-:W-:Y:S02]  /*4a70*/  ISETP.GE.AND P6, PT, R84.reuse, R244, PT ;  /* 0x000000f45400720c */ /* 0x040fe40003fc6270 */
[----:B------:R-:W-:Y:S01]  /*4a80*/  ISETP.GE.AND P3, PT, R84, R242, PT ;  /* 0x000000f25400720c */ /* 0x000fe20003f66270 */
[----:B------:R-:W-:Y:S01]  /*4a90*/  VIADD R84, R250, 0x30 ;  /* 0x00000030fa547836 */ /* 0x000fe20000000000 */
[----:B------:R-:W-:Y:S01]  /*4aa0*/  FSEL R140, R152, -INF , !P5 ;  /* 0xff800000988c7808 */ /* 0x000fe20006800000 */
[----:B-1----:R-:W-:Y:S01]  /*4ab0*/  HMMA.16816.F32.BF16 R104, R8, R72, R104 ;  /* 0x000000480868723c */ /* 0x002fe20000041868 */
[----:B------:R-:W-:Y:S01]  /*4ac0*/  FSEL R139, R150, -INF , !P4 ;  /* 0xff800000968b7808 */ /* 0x000fe20006000000 */
[----:B------:R-:W-:Y:S01]  /*4ad0*/  VIADD R72, R250, 0x31 ;  /* 0x00000031fa487836 */ /* 0x000fe20000000000 */
[----:B------:R-:W-:-:S02]  /*4ae0*/  ISETP.GT.AND P5, PT, R245, R84, PT ;  /* 0x00000054f500720c */ /* 0x000fc40003fa4270 */
[----:B------:R-:W-:Y:S02]  /*4af0*/  ISETP.GT.AND P4, PT, R243, R84, PT ;  /* 0x00000054f300720c */ /* 0x000fe40003f84270 */
[----:B------:R-:W-:Y:S02]  /*4b00*/  FSEL R140, R140, -INF , !P6 ;  /* 0xff8000008c8c7808 */ /* 0x000fe40007000000 */
[----:B------:R-:W-:Y:S02]  /*4b10*/  FSEL R139, R139, -INF , !P3 ;  /* 0xff8000008b8b7808 */ /* 0x000fe40005800000 */
[C---:B------:R-:W-:Y:S02]  /*4b20*/  ISETP.GE.AND P6, PT, R84.reuse, R244, PT ;  /* 0x000000f45400720c */ /* 0x040fe40003fc6270 */
[----:B------:R-:W-:Y:S02]  /*4b30*/  ISETP.GE.AND P3, PT, R84, R242, PT ;  /* 0x000000f25400720c */ /* 0x000fe40003f66270 */
[----:B---3--:R-:W-:-:S02]  /*4b40*/  FSEL R144, R144, -INF , !P5 ;  /* 0xff80000090907808 */ /* 0x008fc40006800000 */
[----:B--2---:R-:W-:Y:S01]  /*4b50*/  FSEL R83, R83, -INF , !P4 ;  /* 0xff80000053537808 */ /* 0x004fe20006000000 */
[----:B------:R-:W-:Y:S01]  /*4b60*/  FMUL.FTZ R123, R123, R196 ;  /* 0x000000c47b7b7220 */ /* 0x000fe20000410000 */
[-C--:B------:R-:W-:Y:S02]  /*4b70*/  ISETP.GT.AND P5, PT, R245, R72.reuse, PT ;  /* 0x00000048f500720c */ /* 0x080fe40003fa4270 */
[----:B------:R-:W-:Y:S01]  /*4b80*/  ISETP.GT.AND P4, PT, R243, R72, PT ;  /* 0x00000048f300720c */ /* 0x000fe20003f84270 */
[-C--:B------:R-:W-:Y:S01]  /*4b90*/  FMUL.FTZ R117, R117, R196.reuse ;  /* 0x000000c475757220 */ /* 0x080fe20000410000 */
[-C--:B------:R-:W-:Y:S01]  /*4ba0*/  FMUL.FTZ R118, R118, R196.reuse ;  /* 0x000000c476767220 */ /* 0x080fe20000410000 */
[----:B------:R-:W-:Y:S01]  /*4bb0*/  FMUL.FTZ R119, R119, R196 ;  /* 0x000000c477777220 */ /* 0x000fe20000410000 */
[----:B------:R-:W-:Y:S01]  /*4bc0*/  FSEL R144, R144, -INF , !P6 ;  /* 0xff80000090907808 */ /* 0x000fe20007000000 */
[----:B------:R-:W-:Y:S01]  /*4bd0*/  HMMA.16816.F32.BF16 R108, R4, R86, R108 ;  /* 0x00000056046c723c */ /* 0x000fe2000004186c */
[----:B------:R-:W-:Y:S01]  /*4be0*/  FSEL R142, R83, -INF , !P3 ;  /* 0xff800000538e7808 */ /* 0x000fe20005800000 */
[----:B------:R-:W1:Y:S01]  /*4bf0*/  LDSM.16.M88.4 R84, [R188+0x7800] ;  /* 0x00780000bc54783b */ /* 0x000e620000000200 */
[----:B------:R-:W-:-:S02]  /*4c00*/  ISETP.GE.AND P6, PT, R72, R244, PT ;  /* 0x000000f44800720c */ /* 0x000fc40003fc6270 */
[----:B------:R-:W-:Y:S01]  /*4c10*/  ISETP.GE.AND P3, PT, R72, R242, PT ;  /* 0x000000f24800720c */ /* 0x000fe20003f66270 */
[----:B------:R-:W-:Y:S01]  /*4c20*/  VIADD R72, R250, 0x38 ;  /* 0x00000038fa487836 */ /* 0x000fe20000000000 */
[----:B----4-:R-:W-:Y:S02]  /*4c30*/  FSEL R145, R145, -INF , !P5 ;  /* 0xff80000091917808 */ /* 0x010fe40006800000 */
[----:B------:R-:W-:Y:S01]  /*4c40*/  FSEL R143, R146, -INF , !P4 ;  /* 0xff800000928f7808 */ /* 0x000fe20006000000 */
[----:B------:R-:W-:Y:S01]  /*4c50*/  MUFU.TANH R128, R123 ;  /* 0x0000007b00807308 */ /* 0x000fe20000002400 */
[----:B------:R-:W-:Y:S01]  /*4c60*/  FSEL R145, R145, -INF , !P6 ;  /* 0xff80000091917808 */ /* 0x000fe20007000000 */
[----:B------:R-:W-:Y:S01]  /*4c70*/  HMMA.16816.F32.BF16 R100, R8, R74, R100 ;  /* 0x0000004a0864723c */ /* 0x000fe20000041864 */
[----:B------:R-:W-:Y:S02]  /*4c80*/  FSEL R143, R143, -INF , !P3 ;  /* 0xff8000008f8f7808 */ /* 0x000fe40005800000 */
[----:B------:R-:W-:-:S03]  /*4c90*/  ISETP.GT.AND P5, PT, R245, R72, PT ;  /* 0x00000048f500720c */ /* 0x000fc60003fa4270 */
[----:B------:R-:W-:Y:S01]  /*4ca0*/  MUFU.TANH R123, R117 ;  /* 0x00000075007b7308 */ /* 0x000fe20000002400 */
[----:B------:R-:W-:Y:S02]  /*4cb0*/  ISETP.GT.AND P4, PT, R243, R72, PT ;  /* 0x00000048f300720c */ /* 0x000fe40003f84270 */
[C---:B------:R-:W-:Y:S02]  /*4cc0*/  ISETP.GE.AND P6, PT, R72.reuse, R244, PT ;  /* 0x000000f44800720c */ /* 0x040fe40003fc6270 */
[----:B------:R-:W-:Y:S02]  /*4cd0*/  ISETP.GE.AND P3, PT, R72, R242, PT ;  /* 0x000000f24800720c */ /* 0x000fe40003f66270 */
[----:B------:R-:W-:Y:S01]  /*4ce0*/  LDSM.16.M88.4 R72, [R187+0x6000] ;  /* 0x00600000bb48783b */ /* 0x000fe20000000200 */
[----:B------:R-:W-:Y:S08]  /*4cf0*/  MUFU.TANH R162, R118 ;  /* 0x0000007600a27308 */ /* 0x000ff00000002400 */
[----:B------:R2:W-:Y:S02]  /*4d00*/  MUFU.TANH R131, R119 ;  /* 0x0000007700837308 */ /* 0x0005e40000002400 */
[----:B--2---:R-:W2:Y:S06]  /*4d10*/  LDSM.16.M88.4 R116, [R191+0x5800] ;  /* 0x00580000bf74783b */ /* 0x004eac0000000200 */
[----:B------:R-:W3:Y:S08]  /*4d20*/  MUFU.TANH R82, R82 ;  /* 0x0000005200527308 */ /* 0x000ef00000002400 */
[----:B------:R-:W4:Y:S01]  /*4d30*/  MUFU.TANH R132, R132 ;  /* 0x0000008400847308 */ /* 0x000f220000002400 */
[-C--:B------:R-:W-:Y:S01]  /*4d40*/  FMUL.FTZ R83, R108, R196.reuse ;  /* 0x000000c46c537220 */ /* 0x080fe20000410000 */
[----:B------:R-:W-:Y:S01]  /*4d50*/  VIADD R108, R250, 0x39 ;  /* 0x00000039fa6c7836 */ /* 0x000fe20000000000 */
[----:B------:R-:W-:Y:S01]  /*4d60*/  FSEL R146, R154, -INF , !P4 ;  /* 0xff8000009a927808 */ /* 0x000fe20006000000 */
[----:B-1----:R-:W-:Y:S01]  /*4d70*/  HMMA.16816.F32.BF16 R44, R56, R84, R44 ;  /* 0x00000054382c723c */ /* 0x002fe2000004182c */
[-C--:B------:R-:W-:Y:S01]  /*4d80*/  FMUL.FTZ R109, R109, R196.reuse ;  /* 0x000000c46d6d7220 */ /* 0x080fe20000410000 */
[----:B------:R-:W-:Y:S01]  /*4d90*/  FMUL.FTZ R110, R110, R196 ;  /* 0x000000c46e6e7220 */ /* 0x000fe20000410000 */
[----:B------:R-:W-:Y:S01]  /*4da0*/  ISETP.GT.AND P4, PT, R243, R108, PT ;  /* 0x0000006cf300720c */ /* 0x000fe20003f84270 */
[----:B------:R-:W-:Y:S01]  /*4db0*/  VIADD R84, R250, 0x40 ;  /* 0x00000040fa547836 */ /* 0x000fe20000000000 */
[----:B---3--:R-:W-:Y:S01]  /*4dc0*/  FSEL R219, R82, -INF , !P5 ;  /* 0xff80000052db7808 */ /* 0x008fe20006800000 */
[----:B------:R-:W-:Y:S01]  /*4dd0*/  FMUL.FTZ R111, R111, R196 ;  /* 0x000000c46f6f7220 */ /* 0x000fe20000410000 */
[----:B------:R-:W-:-:S02]  /*4de0*/  ISETP.GT.AND P5, PT, R245, R108, PT ;  /* 0x0000006cf500720c */ /* 0x000fc40003fa4270 */
[----:B------:R-:W-:Y:S02]  /*4df0*/  FSEL R219, R219, -INF , !P6 ;  /* 0xff800000dbdb7808 */ /* 0x000fe40007000000 */
[----:B------:R-:W-:Y:S01]  /*4e00*/  FSEL R146, R146, -INF , !P3 ;  /* 0xff80000092927808 */ /* 0x000fe20005800000 */
[----:B------:R-:W-:Y:S01]  /*4e10*/  MUFU.TANH R82, R109 ;  /* 0x0000006d00527308 */ /* 0x000fe20000002400 */
[C---:B------:R-:W-:Y:S02]  /*4e20*/  ISETP.GE.AND P6, PT, R108.reuse, R244, PT ;  /* 0x000000f46c00720c */ /* 0x040fe40003fc6270 */
[----:B------:R-:W-:Y:S02]  /*4e30*/  ISETP.GE.AND P3, PT, R108, R242, PT ;  /* 0x000000f26c00720c */ /* 0x000fe40003f66270 */
[----:B----4-:R-:W-:Y:S02]  /*4e40*/  FSEL R132, R132, -INF , !P5 ;  /* 0xff80000084847808 */ /* 0x010fe40006800000 */
[----:B------:R-:W-:Y:S01]  /*4e50*/  FSEL R147, R147, -INF , !P4 ;  /* 0xff80000093937808 */ /* 0x000fe20006000000 */
[----:B------:R-:W-:Y:S01]  /*4e60*/  MUFU.TANH R151, R110 ;  /* 0x0000006e00977308 */ /* 0x000fe20000002400 */
[----:B------:R-:W-:-:S02]  /*4e70*/  ISETP.GT.AND P5, PT, R245, R84, PT ;  /* 0x00000054f500720c */ /* 0x000fc40003fa4270 */
[----:B------:R-:W-:Y:S01]  /*4e80*/  ISETP.GT.AND P4, PT, R243, R84, PT ;  /* 0x00000054f300720c */ /* 0x000fe20003f84270 */
[C---:B--2---:R-:W-:Y:S04]  /*4e90*/  HMMA.16816.F32.BF16 R104, R4.reuse, R116, R104 ;  /* 0x000000740468723c */ /* 0x044fe80000041868 */
[----:B------:R1:W-:Y:S01]  /*4ea0*/  MUFU.TANH R150, R111 ;  /* 0x0000006f00967308 */ /* 0x0003e20000002400 */
[----:B------:R-:W-:Y:S02]  /*4eb0*/  FSEL R218, R132, -INF , !P6 ;  /* 0xff80000084da7808 */ /* 0x000fe40007000000 */
[----:B------:R-:W-:Y:S01]  /*4ec0*/  FSEL R147, R147, -INF , !P3 ;  /* 0xff80000093937808 */ /* 0x000fe20005800000 */
[----:B------:R-:W-:Y:S01]  /*4ed0*/  HMMA.16816.F32.BF16 R116, R4, R118, R100 ;  /* 0x000000760474723c */ /* 0x000fe20000041864 */
[----:B------:R-:W-:Y:S03]  /*4ee0*/  LDSM.16.M88.4 R100, [R191+0x6000] ;  /* 0x00600000bf64783b */ /* 0x000fe60000000200 */
[----:B------:R-:W2:Y:S01]  /*4ef0*/  MUFU.TANH R78, R78 ;  /* 0x0000004e004e7308 */ /* 0x000ea20000002400 */
[----:B------:R-:W-:-:S02]  /*4f00*/  ISETP.GE.AND P6, PT, R84, R244, PT ;  /* 0x000000f45400720c */ /* 0x000fc40003fc6270 */
[----:B------:R-:W-:Y:S01]  /*4f10*/  ISETP.GE.AND P3, PT, R84, R242, PT ;  /* 0x000000f25400720c */ /* 0x000fe20003f66270 */
[----:B------:R-:W-:Y:S01]  /*4f20*/  VIADD R84, R250, 0x41 ;  /* 0x00000041fa547836 */ /* 0x000fe20000000000 */
[----:B------:R-:W-:Y:S01]  /*4f30*/  FSEL R153, R153, -INF , !P5 ;  /* 0xff80000099997808 */ /* 0x000fe20006800000 */
[----:B-1----:R-:W-:Y:S01]  /*4f40*/  HMMA.16816.F32.BF16 R108, R8, R72, R96 ;  /* 0x00000048086c723c */ /* 0x002fe20000041860 */
[----:B------:R-:W1:Y:S01]  /*4f50*/  LDSM.16.M88.4 R96, [R187+0x6800] ;  /* 0x00680000bb60783b */ /* 0x000e620000000200 */
[----:B------:R-:W-:Y:S01]  /*4f60*/  FSEL R155, R155, -INF , !P4 ;  /* 0xff8000009b9b7808 */ /* 0x000fe20006000000 */
[----:B------:R-:W3:Y:S01]  /*4f70*/  MUFU.TANH R79, R79 ;  /* 0x0000004f004f7308 */ /* 0x000ee20000002400 */
[----:B------:R-:W-:Y:S02]  /*4f80*/  FSEL R160, R153, -INF , !P6 ;  /* 0xff80000099a07808 */ /* 0x000fe40007000000 */
[----:B------:R-:W-:Y:S02]  /*4f90*/  FSEL R155, R155, -INF , !P3 ;  /* 0xff8000009b9b7808 */ /* 0x000fe40005800000 */
[----:B------:R-:W-:-:S03]  /*4fa0*/  ISETP.GT.AND P5, PT, R245, R84, PT ;  /* 0x00000054f500720c */ /* 0x000fc60003fa4270 */
[----:B------:R-:W4:Y:S01]  /*4fb0*/  MUFU.TANH R126, R126 ;  /* 0x0000007e007e7308 */ /* 0x000f220000002400 */
[----:B------:R-:W-:Y:S02]  /*4fc0*/  ISETP.GT.AND P4, PT, R243, R84, PT ;  /* 0x00000054f300720c */ /* 0x000fe40003f84270 */
[C---:B------:R-:W-:Y:S02]  /*4fd0*/  ISETP.GE.AND P6, PT, R84.reuse, R244, PT ;  /* 0x000000f45400720c */ /* 0x040fe40003fc6270 */
[----:B------:R-:W-:Y:S01]  /*4fe0*/  ISETP.GE.AND P3, PT, R84, R242, PT ;  /* 0x000000f25400720c */ /* 0x000fe20003f66270 */
[C---:B------:R-:W-:Y:S01]  /*4ff0*/  VIADD R84, R250.reuse, 0x48 ;  /* 0x00000048fa547836 */ /* 0x040fe20000000000 */
[----:B------:R-:W-:Y:S02]  /*5000*/  FSEL R133, R133, -INF , !P5 ;  /* 0xff80000085857808 */ /* 0x000fe40006800000 */
[----:B------:R-:W-:Y:S01]  /*5010*/  FSEL R157, R157, -INF , !P4 ;  /* 0xff8000009d9d7808 */ /* 0x000fe20006000000 */
[----:B------:R-:W-:Y:S01]  /*5020*/  VIADD R72, R250, 0x49 ;  /* 0x00000049fa487836 */ /* 0x000fe20000000000 */
[----:B------:R-:W-:-:S02]  /*5030*/  ISETP.GT.AND P5, PT, R245, R84, PT ;  /* 0x00000054f500720c */ /* 0x000fc40003fa4270 */
[----:B------:R-:W-:Y:S01]  /*5040*/  ISETP.GT.AND P4, PT, R243, R84, PT ;  /* 0x00000054f300720c */ /* 0x000fe20003f84270 */
[----:B------:R-:W1:Y:S01]  /*5050*/  MUFU.TANH R129, R129 ;  /* 0x0000008100817308 */ /* 0x000e620000002400 */
[----:B------:R-:W-:Y:S02]  /*5060*/  FSEL R161, R133, -INF , !P6 ;  /* 0xff80000085a17808 */ /* 0x000fe40007000000 */
[----:B------:R-:W-:Y:S01]  /*5070*/  FSEL R215, R157, -INF , !P3 ;  /* 0xff8000009dd77808 */ /* 0x000fe20005800000 */
[----:B------:R-:W-:Y:S01]  /*5080*/  HMMA.16816.F32.BF16 R40, R56, R86, R40 ;  /* 0x000000563828723c */ /* 0x000fe20000041828 */
[C---:B------:R-:W-:Y:S02]  /*5090*/  ISETP.GE.AND P6, PT, R84.reuse, R244, PT ;  /* 0x000000f45400720c */ /* 0x040fe40003fc6270 */
[----:B------:R-:W-:Y:S02]  /*50a0*/  ISETP.GE.AND P3, PT, R84, R242, PT ;  /* 0x000000f25400720c */ /* 0x000fe40003f66270 */
[----:B--2---:R-:W-:Y:S01]  /*50b0*/  FSEL R78, R78, -INF , !P5 ;  /* 0xff8000004e4e7808 */ /* 0x004fe20006800000 */
[----:B------:R-:W2:Y:S01]  /*50c0*/  LDSM.16.M88.4 R84, [R191+0x6800] ;  /* 0x00680000bf54783b */ /* 0x000ea20000000200 */
[----:B------:R-:W-:Y:S01]  /*50d0*/  FSEL R159, R159, -INF , !P4 ;  /* 0xff8000009f9f7808 */ /* 0x000fe20006000000 */
[----:B------:R-:W-:Y:S01]  /*50e0*/  HMMA.16816.F32.BF16 R92, R8, R74, R92 ;  /* 0x0000004a085c723c */ /* 0x000fe2000004185c */
[-C--:B------:R-:W-:Y:S01]  /*50f0*/  ISETP.GT.AND P5, PT, R245, R72.reuse, PT ;  /* 0x00000048f500720c */ /* 0x080fe20003fa4270 */
[----:B------:R-:W1:Y:S01]  /*5100*/  MUFU.TANH R120, R120 ;  /* 0x0000007800787308 */ /* 0x000e620000002400 */
[----:B------:R-:W-:-:S02]  /*5110*/  ISETP.GT.AND P4, PT, R243, R72, PT ;  /* 0x00000048f300720c */ /* 0x000fc40003f84270 */
[----:B------:R-:W-:Y:S02]  /*5120*/  FSEL R169, R78, -INF , !P6 ;  /* 0xff8000004ea97808 */ /* 0x000fe40007000000 */
[----:B------:R-:W-:Y:S02]  /*5130*/  FSEL R217, R159, -INF , !P3 ;  /* 0xff8000009fd97808 */ /* 0x000fe40005800000 */
[C---:B------:R-:W-:Y:S02]  /*5140*/  ISETP.GE.AND P6, PT, R72.reuse, R244, PT ;  /* 0x000000f44800720c */ /* 0x040fe40003fc6270 */
[----:B------:R-:W-:Y:S01]  /*5150*/  ISETP.GE.AND P3, PT, R72, R242, PT ;  /* 0x000000f24800720c */ /* 0x000fe20003f66270 */
[----:B------:R-:W-:Y:S01]  /*5160*/  VIADD R72, R250, 0x50 ;  /* 0x00000050fa487836 */ /* 0x000fe20000000000 */
[----:B---3--:R-:W-:Y:S02]  /*5170*/  FSEL R79, R79, -INF , !P5 ;  /* 0xff8000004f4f7808 */ /* 0x008fe40006800000 */
[----:B----4-:R-:W-:-:S02]  /*5180*/  FSEL R126, R126, -INF , !P4 ;  /* 0xff8000007e7e7808 */ /* 0x010fc40006000000 */
[----:B------:R-:W-:Y:S02]  /*5190*/  FSEL R168, R79, -INF , !P6 ;  /* 0xff8000004fa87808 */ /* 0x000fe40007000000 */
[----:B------:R-:W-:Y:S02]  /*51a0*/  FSEL R163, R126, -INF , !P3 ;  /* 0xff8000007ea37808 */ /* 0x000fe40005800000 */
[-C--:B------:R-:W-:Y:S02]  /*51b0*/  ISETP.GT.AND P5, PT, R245, R72.reuse, PT ;  /* 0x00000048f500720c */ /* 0x080fe40003fa4270 */
[----:B------:R-:W-:Y:S02]  /*51c0*/  ISETP.GT.AND P4, PT, R243, R72, PT ;  /* 0x00000048f300720c */ /* 0x000fe40003f84270 */
[C---:B------:R-:W-:Y:S02]  /*51d0*/  ISETP.GE.AND P6, PT, R72.reuse, R244, PT ;  /* 0x000000f44800720c */ /* 0x040fe40003fc6270 */
[----:B------:R-:W-:Y:S01]  /*51e0*/  ISETP.GE.AND P3, PT, R72, R242, PT ;  /* 0x000000f24800720c */ /* 0x000fe20003f66270 */
[----:B------:R-:W-:-:S02]  /*51f0*/  VIADD R72, R250, 0x51 ;  /* 0x00000051fa487836 */ /* 0x000fc40000000000 */
[-C--:B------:R-:W-:Y:S01]  /*5200*/  FMUL.FTZ R112, R112, R196.reuse ;  /* 0x000000c470707220 */ /* 0x080fe20000410000 */
[-C--:B------:R-:W-:Y:S01]  /*5210*/  FMUL.FTZ R104, R104, R196.reuse ;  /* 0x000000c468687220 */ /* 0x080fe20000410000 */
[-C--:B------:R-:W-:Y:S01]  /*5220*/  FMUL.FTZ R105, R105, R196.reuse ;  /* 0x000000c469697220 */ /* 0x080fe20000410000 */
[-C--:B------:R-:W-:Y:S01]  /*5230*/  FMUL.FTZ R106, R106, R196.reuse ;  /* 0x000000c46a6a7220 */ /* 0x080fe20000410000 */
[----:B------:R-:W-:Y:S01]  /*5240*/  FMUL.FTZ R107, R107, R196 ;  /* 0x000000c46b6b7220 */ /* 0x000fe20000410000 */
[----:B------:R-:W-:Y:S01]  /*5250*/  FSEL R127, R127, -INF , !P5 ;  /* 0xff8000007f7f7808 */ /* 0x000fe20006800000 */
[----:B------:R3:W4:Y:S01]  /*5260*/  MUFU.TANH R130, R112 ;  /* 0x0000007000827308 */ /* 0x0007220000002400 */
[----:B-1----:R-:W-:Y:S01]  /*5270*/  FSEL R129, R129, -INF , !P4 ;  /* 0xff80000081817808 */ /* 0x002fe20006000000 */
[----:B------:R-:W-:Y:S01]  /*5280*/  VIADD R79, R250, 0x58 ;  /* 0x00000058fa4f7836 */ /* 0x000fe20000000000 */
[-C--:B------:R-:W-:Y:S02]  /*5290*/  ISETP.GT.AND P5, PT, R245, R72.reuse, PT ;  /* 0x00000048f500720c */ /* 0x080fe40003fa4270 */
[----:B------:R-:W-:-:S02]  /*52a0*/  ISETP.GT.AND P4, PT, R243, R72, PT ;  /* 0x00000048f300720c */ /* 0x000fc40003f84270 */
[----:B------:R-:W-:Y:S01]  /*52b0*/  FSEL R209, R127, -INF , !P6 ;  /* 0xff8000007fd17808 */ /* 0x000fe20007000000 */
[----:B------:R-:W-:Y:S01]  /*52c0*/  MUFU.TANH R132, R104 ;  /* 0x0000006800847308 */ /* 0x000fe20000002400 */
[----:B------:R-:W-:Y:S02]  /*52d0*/  FSEL R213, R129, -INF , !P3 ;  /* 0xff80000081d57808 */ /* 0x000fe40005800000 */
[C---:B------:R-:W-:Y:S02]  /*52e0*/  ISETP.GE.AND P6, PT, R72.reuse, R244, PT ;  /* 0x000000f44800720c */ /* 0x040fe40003fc6270 */
[----:B------:R-:W-:Y:S02]  /*52f0*/  ISETP.GE.AND P3, PT, R72, R242, PT ;  /* 0x000000f24800720c */ /* 0x000fe40003f66270 */
[----:B------:R-:W-:Y:S01]  /*5300*/  FSEL R120, R120, -INF , !P5 ;  /* 0xff80000078787808 */ /* 0x000fe20006800000 */
[----:B------:R-:W-:Y:S01]  /*5310*/  MUFU.TANH R133, R106 ;  /* 0x0000006a00857308 */ /* 0x000fe20000002400 */
[-C--:B---3--:R-:W-:Y:S01]  /*5320*/  FMUL.FTZ R112, R113, R196.reuse ;  /* 0x000000c471707220 */ /* 0x088fe20000410000 */
[-C--:B------:R-:W-:Y:S01]  /*5330*/  FMUL.FTZ R113, R114, R196.reuse ;  /* 0x000000c472717220 */ /* 0x080fe20000410000 */
[----:B------:R-:W-:Y:S01]  /*5340*/  FSEL R128, R128, -INF , !P4 ;  /* 0xff80000080807808 */ /* 0x000fe20006000000 */
[----:B------:R-:W-:Y:S01]  /*5350*/  HMMA.16816.F32.BF16 R72, R8, R96, R88 ;  /* 0x000000600848723c */ /* 0x000fe20000041858 */
[----:B------:R-:W-:Y:S01]  /*5360*/  ISETP.GT.AND P5, PT, R245, R79, PT ;  /* 0x0000004ff500720c */ /* 0x000fe20003fa4270 */
[----:B------:R-:W-:-:S02]  /*5370*/  FMUL.FTZ R115, R115, R196 ;  /* 0x000000c473737220 */ /* 0x000fc40000410000 */
[----:B------:R-:W-:Y:S01]  /*5380*/  MUFU.TANH R114, R105 ;  /* 0x0000006900727308 */ /* 0x000fe20000002400 */
[----:B------:R-:W-:Y:S01]  /*5390*/  ISETP.GT.AND P4, PT, R243, R79, PT ;  /* 0x0000004ff300720c */ /* 0x000fe20003f84270 */
[----:B------:R-:W1:Y:S01]  /*53a0*/  LDSM.16.M88.4 R88, [R188+0x8000] ;  /* 0x00800000bc58783b */ /* 0x000e620000000200 */
[----:B------:R-:W-:-:S05]  /*53b0*/  FSEL R211, R120, -INF , !P6 ;  /* 0xff80000078d37808 */ /* 0x000fca0007000000 */
[----:B------:R3:W-:Y:S01]  /*53c0*/  MUFU.TANH R152, R107 ;  /* 0x0000006b00987308 */ /* 0x0007e20000002400 */
[----:B------:R-:W-:Y:S02]  /*53d0*/  FSEL R214, R128, -INF , !P3 ;  /* 0xff80000080d67808 */ /* 0x000fe40005800000 */
[C---:B------:R-:W-:Y:S02]  /*53e0*/  ISETP.GE.AND P6, PT, R79.reuse, R244, PT ;  /* 0x000000f44f00720c */ /* 0x040fe40003fc6270 */
[----:B------:R-:W-:Y:S02]  /*53f0*/  ISETP.GE.AND P3, PT, R79, R242, PT ;  /* 0x000000f24f00720c */ /* 0x000fe40003f66270 */
[----:B------:R-:W-:Y:S02]  /*5400*/  FSEL R121, R121, -INF , !P5 ;  /* 0xff80000079797808 */ /* 0x000fe40006800000 */
[----:B------:R-:W-:Y:S01]  /*5410*/  FSEL R162, R162, -INF , !P4 ;  /* 0xff800000a2a27808 */ /* 0x000fe20006000000 */
[----:B------:R-:W4:Y:S01]  /*5420*/  MUFU.TANH R113, R113 ;  /* 0x0000007100717308 */ /* 0x000f220000002400 */
[C---:B---3--:R-:W-:Y:S08]  /*5430*/  HMMA.16816.F32.BF16 R104, R4.reuse, R100, R108 ;  /* 0x000000640468723c */ /* 0x048ff0000004186c */
[----:B------:R-:W-:Y:S01]  /*5440*/  HMMA.16816.F32.BF16 R100, R4, R102, R92 ;  /* 0x000000660464723c */ /* 0x000fe2000004185c */
[----:B------:R-:W-:Y:S01]  /*5450*/  VIADD R92, R250, 0x59 ;  /* 0x00000059fa5c7836 */ /* 0x000fe20000000000 */
[----:B------:R-:W-:-:S02]  /*5460*/  FSEL R210, R121, -INF , !P6 ;  /* 0xff80000079d27808 */ /* 0x000fc40007000000 */
[----:B------:R-:W-:Y:S02]  /*5470*/  FSEL R212, R162, -INF , !P3 ;  /* 0xff800000a2d47808 */ /* 0x000fe40005800000 */
[-C--:B------:R-:W-:Y:S02]  /*5480*/  ISETP.GT.AND P5, PT, R245, R92.reuse, PT ;  /* 0x0000005cf500720c */ /* 0x080fe40003fa4270 */
[----:B------:R-:W-:Y:S02]  /*5490*/  ISETP.GT.AND P4, PT, R243, R92, PT ;  /* 0x0000005cf300720c */ /* 0x000fe40003f84270 */
[C---:B------:R-:W-:Y:S02]  /*54a0*/  ISETP.GE.AND P6, PT, R92.reuse, R244, PT ;  /* 0x000000f45c00720c */ /* 0x040fe40003fc6270 */
[----:B------:R-:W-:Y:S01]  /*54b0*/  ISETP.GE.AND P3, PT, R92, R242, PT ;  /* 0x000000f25c00720c */ /* 0x000fe20003f66270 */
[----:B------:R-:W-:Y:S01]  /*54c0*/  VIADD R92, R250, 0x60 ;  /* 0x00000060fa5c7836 */ /* 0x000fe20000000000 */
[----:B------:R-:W-:-:S02]  /*54d0*/  FSEL R123, R123, -INF , !P5 ;  /* 0xff8000007b7b7808 */ /* 0x000fc40006800000 */
[----:B------:R-:W-:Y:S01]  /*54e0*/  FSEL R131, R131, -INF , !P4 ;  /* 0xff80000083837808 */ /* 0x000fe20006000000 */
[----:B------:R-:W3:Y:S01]  /*54f0*/  MUFU.TANH R112, R112 ;  /* 0x0000007000707308 */ /* 0x000ee20000002400 */
[----:B------:R-:W-:Y:S01]  /*5500*/  FSEL R208, R123, -INF , !P6 ;  /* 0xff8000007bd07808 */ /* 0x000fe20007000000 */
[----:B------:R-:W-:Y:S01]  /*5510*/  HMMA.16816.F32.BF16 R60, R8, R98, R60 ;  /* 0x00000062083c723c */ /* 0x000fe2000004183c */
[----:B------:R-:W-:Y:S02]  /*5520*/  FSEL R207, R131, -INF , !P3 ;  /* 0xff80000083cf7808 */ /* 0x000fe40005800000 */
[----:B------:R-:W-:-:S03]  /*5530*/  ISETP.GT.AND P5, PT, R245, R92, PT ;  /* 0x0000005cf500720c */ /* 0x000fc60003fa4270 */
[----:B------:R-:W1:Y:S01]  /*5540*/  MUFU.TANH R115, R115 ;  /* 0x0000007300737308 */ /* 0x000e620000002400 */
[----:B------:R-:W-:Y:S02]  /*5550*/  ISETP.GT.AND P4, PT, R243, R92, PT ;  /* 0x0000005cf300720c */ /* 0x000fe40003f84270 */
[C---:B------:R-:W-:Y:S02]  /*5560*/  ISETP.GE.AND P6, PT, R92.reuse, R244, PT ;  /* 0x000000f45c00720c */ /* 0x040fe40003fc6270 */
[----:B------:R-:W-:Y:S02]  /*5570*/  ISETP.GE.AND P3, PT, R92, R242, PT ;  /* 0x000000f25c00720c */ /* 0x000fe40003f66270 */
[----:B------:R-:W1:Y:S01]  /*5580*/  LDSM.16.M88.4 R92, [R187+0x7000] ;  /* 0x00700000bb5c783b */ /* 0x000e620000000200 */
[----:B--2---:R-:W-:Y:S01]  /*5590*/  HMMA.16816.F32.BF16 R72, R4, R84, R72 ;  /* 0x000000540448723c */ /* 0x004fe20000041848 */
[----:B------:R-:W-:Y:S01]  /*55a0*/  VIADD R84, R250, 0x61 ;  /* 0x00000061fa547836 */ /* 0x000fe20000000000 */
[----:B----4-:R-:W-:-:S02]  /*55b0*/  FSEL R130, R130, -INF , !P5 ;  /* 0xff80000082827808 */ /* 0x010fc40006800000 */
[----:B------:R-:W-:Y:S02]  /*55c0*/  FSEL R113, R113, -INF , !P4 ;  /* 0xff80000071717808 */ /* 0x000fe40006000000 */
[-C--:B------:R-:W-:Y:S02]  /*55d0*/  ISETP.GT.AND P5, PT, R245, R84.reuse, PT ;  /* 0x00000054f500720c */ /* 0x080fe40003fa4270 */
[----:B------:R-:W-:Y:S02]  /*55e0*/  ISETP.GT.AND P4, PT, R243, R84, PT ;  /* 0x00000054f300720c */ /* 0x000fe40003f84270 */
[----:B------:R-:W-:Y:S02]  /*55f0*/  FSEL R201, R130, -INF , !P6 ;  /* 0xff80000082c97808 */ /* 0x000fe40007000000 */
[----:B------:R-:W-:Y:S02]  /*5600*/  FSEL R205, R113, -INF , !P3 ;  /* 0xff80000071cd7808 */ /* 0x000fe40005800000 */
[----:B------:R-:W-:-:S02]  /*5610*/  ISETP.GE.AND P6, PT, R84, R244, PT ;  /* 0x000000f45400720c */ /* 0x000fc40003fc6270 */
[----:B------:R-:W-:Y:S01]  /*5620*/  ISETP.GE.AND P3, PT, R84, R242, PT ;  /* 0x000000f25400720c */ /* 0x000fe20003f66270 */
[----:B------:R-:W-:Y:S01]  /*5630*/  VIADD R84, R250, 0x68 ;  /* 0x00000068fa547836 */ /* 0x000fe20000000000 */
[----:B---3--:R-:W-:Y:S02]  /*5640*/  FSEL R112, R112, -INF , !P5 ;  /* 0xff80000070707808 */ /* 0x008fe40006800000 */
[----:B-1----:R-:W-:Y:S01]  /*5650*/  FSEL R115, R115, -INF , !P4 ;  /* 0xff80000073737808 */ /* 0x002fe20006000000 */
[----:B------:R-:W1:Y:S01]  /*5660*/  MUFU.TANH R83, R83 ;  /* 0x0000005300537308 */ /* 0x000e620000002400 */
[----:B------:R-:W-:Y:S01]  /*5670*/  FSEL R203, R112, -INF , !P6 ;  /* 0xff80000070cb7808 */ /* 0x000fe20007000000 */
[----:B------:R-:W-:Y:S01]  /*5680*/  HMMA.16816.F32.BF16 R60, R4, R86, R60 ;  /* 0x00000056043c723c */ /* 0x000fe2000004183c */
[----:B------:R-:W-:Y:S02]  /*5690*/  FSEL R206, R115, -INF , !P3 ;  /* 0xff80000073ce7808 */ /* 0x000fe40005800000 */
[----:B------:R-:W-:-:S02]  /*56a0*/  ISETP.GT.AND P5, PT, R245, R84, PT ;  /* 0x00000054f500720c */ /* 0x000fc40003fa4270 */
[----:B------:R-:W-:Y:S02]  /*56b0*/  ISETP.GT.AND P4, PT, R243, R84, PT ;  /* 0x00000054f300720c */ /* 0x000fe40003f84270 */
[C---:B------:R-:W-:Y:S02]  /*56c0*/  ISETP.GE.AND P6, PT, R84.reuse, R244, PT ;  /* 0x000000f45400720c */ /* 0x040fe40003fc6270 */
[----:B------:R-:W-:Y:S02]  /*56d0*/  ISETP.GE.AND P3, PT, R84, R242, PT ;  /* 0x000000f25400720c */ /* 0x000fe40003f66270 */
[----:B------:R-:W2:Y:S01]  /*56e0*/  LDSM.16.M88.4 R84, [R191+0x7000] ;  /* 0x00700000bf54783b */ /* 0x000ea20000000200 */
[----:B------:R-:W-:Y:S01]  /*56f0*/  HMMA.16816.F32.BF16 R36, R56, R88, R36 ;  /* 0x000000583824723c */ /* 0x000fe20000041824 */
[----:B------:R-:W-:Y:S02]  /*5700*/  VIADD R88, R250, 0x69 ;  /* 0x00000069fa587836 */ /* 0x000fe40000000000 */
[-C--:B------:R-:W-:Y:S01]  /*5710*/  FMUL.FTZ R72, R72, R196.reuse ;  /* 0x000000c448487220 */ /* 0x080fe20000410000 */
[----:B------:R-:W-:Y:S01]  /*5720*/  FSEL R151, R151, -INF , !P4 ;  /* 0xff80000097977808 */ /* 0x000fe20006000000 */
[-C--:B------:R-:W-:Y:S01]  /*5730*/  FMUL.FTZ R116, R116, R196.reuse ;  /* 0x000000c474747220 */ /* 0x080fe20000410000 */
[----:B-1----:R-:W-:Y:S01]  /*5740*/  FSEL R83, R83, -INF , !P5 ;  /* 0xff80000053537808 */ /* 0x002fe20006800000 */
[----:B------:R-:W-:Y:S01]  /*5750*/  FMUL.FTZ R109, R118, R196 ;  /* 0x000000c4766d7220 */ /* 0x000fe20000410000 */
[----:B------:R-:W-:-:S02]  /*5760*/  ISETP.GT.AND P5, PT, R245, R88, PT ;  /* 0x00000058f500720c */ /* 0x000fc40003fa4270 */
[----:B------:R-:W-:Y:S01]  /*5770*/  ISETP.GT.AND P4, PT, R243, R88, PT ;  /* 0x00000058f300720c */ /* 0x000fe20003f84270 */
[----:B------:R-:W-:Y:S01]  /*5780*/  FMUL.FTZ R97, R100, R196 ;  /* 0x000000c464617220 */ /* 0x000fe20000410000 */
[----:B------:R-:W-:Y:S01]  /*5790*/  FSEL R202, R83, -INF , !P6 ;  /* 0xff80000053ca7808 */ /* 0x000fe20007000000 */
[----:B------:R1:W-:Y:S01]  /*57a0*/  MUFU.TANH R100, R72 ;  /* 0x0000004800647308 */ /* 0x0003e20000002400 */
[----:B------:R-:W-:Y:S01]  /*57b0*/  FSEL R204, R151, -INF , !P3 ;  /* 0xff80000097cc7808 */ /* 0x000fe20005800000 */
[----:B------:R-:W-:Y:S01]  /*57c0*/  HMMA.16816.F32.BF16 R52, R8, R92, R52 ;  /* 0x0000005c0834723c */ /* 0x000fe20000041834 */
[C---:B------:R-:W-:Y:S02]  /*57d0*/  ISETP.GE.AND P6, PT, R88.reuse, R244, PT ;  /* 0x000000f45800720c */ /* 0x040fe40003fc6270 */
[----:B------:R-:W-:Y:S02]  /*57e0*/  ISETP.GE.AND P3, PT, R88, R242, PT ;  /* 0x000000f25800720c */ /* 0x000fe40003f66270 */
[----:B------:R-:W-:-:S02]  /*57f0*/  FSEL R82, R82, -INF , !P5 ;  /* 0xff80000052527808 */ /* 0x000fc40006800000 */
[----:B------:R-:W-:Y:S01]  /*5800*/  FSEL R150, R150, -INF , !P4 ;  /* 0xff80000096967808 */ /* 0x000fe20006000000 */
[----:B------:R-:W3:Y:S01]  /*5810*/  MUFU.TANH R116, R116 ;  /* 0x0000007400747308 */ /* 0x000ee20000002400 */
[----:B------:R-:W-:Y:S01]  /*5820*/  FSEL R200, R82, -INF , !P6 ;  /* 0xff80000052c87808 */ /* 0x000fe20007000000 */
[----:B------:R-:W-:Y:S01]  /*5830*/  HMMA.16816.F32.BF16 R32, R56, R90, R32 ;  /* 0x0000005a3820723c */ /* 0x000fe20000041820 */
[----:B------:R-:W-:Y:S01]  /*5840*/  FSEL R199, R150, -INF , !P3 ;  /* 0xff80000096c77808 */ /* 0x000fe20005800000 */
[----:B------:R-:W4:Y:S01]  /*5850*/  LDSM.16.M88.4 R88, [R187+0x7800] ;  /* 0x00780000bb58783b */ /* 0x000f220000000200 */
[----:B-1----:R-:W-:-:S03]  /*5860*/  VIADD R72, R250, 0x70 ;  /* 0x00000070fa487836 */ /* 0x002fc60000000000 */
[----:B------:R-:W1:Y:S01]  /*5870*/  MUFU.TANH R109, R109 ;  /* 0x0000006d006d7308 */ /* 0x000e620000002400 */
[----:B------:R-:W-:Y:S01]  /*5880*/  FMUL.FTZ R60, R60, R196 ;  /* 0x000000c43c3c7220 */ /* 0x000fe20000410000 */
[-C--:B------:R-:W-:Y:S02]  /*5890*/  ISETP.GT.AND P5, PT, R245, R72.reuse, PT ;  /* 0x00000048f500720c */ /* 0x080fe40003fa4270 */
[----:B------:R-:W-:Y:S02]  /*58a0*/  ISETP.GT.AND P4, PT, R243, R72, PT ;  /* 0x00000048f300720c */ /* 0x000fe40003f84270 */
[C---:B------:R-:W-:Y:S02]  /*58b0*/  ISETP.GE.AND P6, PT, R72.reuse, R244, PT ;  /* 0x000000f44800720c */ /* 0x040fe40003fc6270 */
[----:B------:R-:W-:Y:S01]  /*58c0*/  ISETP.GE.AND P3, PT, R72, R242, PT ;  /* 0x000000f24800720c */ /* 0x000fe20003f66270 */
[----:B------:R-:W-:Y:S01]  /*58d0*/  VIADD R72, R250, 0x71 ;  /* 0x00000071fa487836 */ /* 0x000fe20000000000 */
[----:B------:R-:W-:Y:S01]  /*58e0*/  FSEL R132, R132, -INF , !P5 ;  /* 0xff80000084847808 */ /* 0x000fe20006800000 */
[----:B------:R2:W-:Y:S01]  /*58f0*/  MUFU.TANH R82, R60 ;  /* 0x0000003c00527308 */ /* 0x0005e20000002400 */
[----:B------:R-:W-:-:S02]  /*5900*/  FSEL R133, R133, -INF , !P4 ;  /* 0xff80000085857808 */ /* 0x000fc40006000000 */
[-C--:B------:R-:W-:Y:S02]  /*5910*/  ISETP.GT.AND P5, PT, R245, R72.reuse, PT ;  /* 0x00000048f500720c */ /* 0x080fe40003fa4270 */
[----:B------:R-:W-:Y:S01]  /*5920*/  ISETP.GT.AND P4, PT, R243, R72, PT ;  /* 0x00000048f300720c */ /* 0x000fe20003f84270 */
[-C--:B------:R-:W-:Y:S01]  /*5930*/  FMUL.FTZ R73, R73, R196.reuse ;  /* 0x000000c449497220 */ /* 0x080fe20000410000 */
[-C--:B------:R-:W-:Y:S01]  /*5940*/  FMUL.FTZ R74, R74, R196.reuse ;  /* 0x000000c44a4a7220 */ /* 0x080fe20000410000 */
[-C--:B------:R-:W-:Y:S01]  /*5950*/  FMUL.FTZ R75, R75, R196.reuse ;  /* 0x000000c44b4b7220 */ /* 0x080fe20000410000 */
[----:B------:R-:W-:Y:S02]  /*5960*/  FSEL R181, R132, -INF , !P6 ;  /* 0xff80000084b57808 */ /* 0x000fe40007000000 */
[----:B------:R-:W-:Y:S01]  /*5970*/  FSEL R198, R133, -INF , !P3 ;  /* 0xff80000085c67808 */ /* 0x000fe20005800000 */
[----:B------:R-:W-:Y:S01]  /*5980*/  FMUL.FTZ R78, R117, R196 ;  /* 0x000000c4754e7220 */ /* 0x000fe20000410000 */
[----:B------:R-:W-:Y:S01]  /*5990*/  ISETP.GE.AND P6, PT, R72, R244, PT ;  /* 0x000000f44800720c */ /* 0x000fe20003fc6270 */
[----:B--2---:R-:W-:Y:S01]  /*59a0*/  VIADD R60, R250, 0x78 ;  /* 0x00000078fa3c7836 */ /* 0x004fe20000000000 */
[----:B------:R-:W-:Y:S01]  /*59b0*/  ISETP.GE.AND P3, PT, R72, R242, PT ;  /* 0x000000f24800720c */ /* 0x000fe20003f66270 */
[-C--:B------:R-:W-:Y:S01]  /*59c0*/  FMUL.FTZ R108, R119, R196.reuse ;  /* 0x000000c4776c7220 */ /* 0x080fe20000410000 */
[----:B------:R-:W-:Y:S01]  /*59d0*/  FSEL R114, R114, -INF , !P5 ;  /* 0xff80000072727808 */ /* 0x000fe20006800000 */
[-C--:B------:R-:W-:Y:S01]  /*59e0*/  FMUL.FTZ R98, R101, R196.reuse ;  /* 0x000000c465627220 */ /* 0x080fe20000410000 */
[----:B------:R-:W-:Y:S01]  /*59f0*/  FSEL R152, R152, -INF , !P4 ;  /* 0xff80000098987808 */ /* 0x000fe20006000000 */
[----:B------:R-:W-:Y:S01]  /*5a00*/  FMUL.FTZ R101, R103, R196 ;  /* 0x000000c467657220 */ /* 0x000fe20000410000 */
[----:B------:R-:W-:-:S02]  /*5a10*/  ISETP.GT.AND P5, PT, R245, R60, PT ;  /* 0x0000003cf500720c */ /* 0x000fc40003fa4270 */
[----:B------:R-:W-:Y:S01]  /*5a20*/  ISETP.GT.AND P4, PT, R243, R60, PT ;  /* 0x0000003cf300720c */ /* 0x000fe20003f84270 */
[----:B------:R-:W-:Y:S01]  /*5a30*/  MUFU.TANH R83, R73 ;  /* 0x0000004900537308 */ /* 0x000fe20000002400 */
[----:B------:R-:W-:Y:S02]  /*5a40*/  FSEL R180, R114, -INF , !P6 ;  /* 0xff80000072b47808 */ /* 0x000fe40007000000 */
[----:B------:R-:W-:Y:S02]  /*5a50*/  FSEL R197, R152, -INF , !P3 ;  /* 0xff80000098c57808 */ /* 0x000fe40005800000 */
[----:B------:R-:W-:-:S03]  /*5a60*/  ISETP.GE.AND P6, PT, R60, R244, PT ;  /* 0x000000f43c00720c */ /* 0x000fc60003fc6270 */
[----:B------:R-:W-:Y:S01]  /*5a70*/  MUFU.TANH R93, R74 ;  /* 0x0000004a005d7308 */ /* 0x000fe20000002400 */
[----:B------:R-:W-:Y:S02]  /*5a80*/  ISETP.GE.AND P3, PT, R60, R242, PT ;  /* 0x000000f23c00720c */ /* 0x000fe40003f66270 */
[----:B---3--:R-:W-:Y:S02]  /*5a90*/  FSEL R116, R116, -INF , !P5 ;  /* 0xff80000074747808 */ /* 0x008fe40006800000 */
[----:B-1----:R-:W-:-:S03]  /*5aa0*/  FSEL R109, R109, -INF , !P4 ;  /* 0xff8000006d6d7808 */ /* 0x002fc60006000000 */
[----:B------:R1:W-:Y:S01]  /*5ab0*/  MUFU.TANH R103, R75 ;  /* 0x0000004b00677308 */ /* 0x0003e20000002400 */
[----:B------:R-:W-:Y:S02]  /*5ac0*/  FSEL R182, R116, -INF , !P6 ;  /* 0xff80000074b67808 */ /* 0x000fe40007000000 */
[----:B------:R-:W-:Y:S01]  /*5ad0*/  FSEL R183, R109, -INF , !P3 ;  /* 0xff8000006db77808 */ /* 0x000fe20005800000 */
[----:B------:R-:W-:-:S04]  /*5ae0*/  FMUL.FTZ R104, R104, R196 ;  /* 0x000000c468687220 */ /* 0x000fc80000410000 */
[----:B------:R-:W2:Y:S01]  /*5af0*/  MUFU.TANH R78, R78 ;  /* 0x0000004e004e7308 */ /* 0x000ea20000002400 */
[----:B-1----:R-:W-:Y:S01]  /*5b00*/  HMMA.16816.F32.BF16 R72, R4, R84, R52 ;  /* 0x000000540448723c */ /* 0x002fe20000041834 */
[----:B------:R-:W-:-:S06]  /*5b10*/  VIADD R52, R250, 0x79 ;  /* 0x00000079fa347836 */ /* 0x000fcc0000000000 */
[----:B------:R-:W1:Y:S01]  /*5b20*/  MUFU.TANH R108, R108 ;  /* 0x0000006c006c7308 */ /* 0x000e620000002400 */
[-C--:B------:R-:W-:Y:S02]  /*5b30*/  ISETP.GT.AND P5, PT, R245, R52.reuse, PT ;  /* 0x00000034f500720c */ /* 0x080fe40003fa4270 */
[----:B------:R-:W-:Y:S02]  /*5b40*/  ISETP.GT.AND P4, PT, R243, R52, PT ;  /* 0x00000034f300720c */ /* 0x000fe40003f84270 */
[C---:B------:R-:W-:Y:S02]  /*5b50*/  ISETP.GE.AND P6, PT, R52.reuse, R244, PT ;  /* 0x000000f43400720c */ /* 0x040fe40003fc6270 */
[----:B------:R-:W-:Y:S02]  /*5b60*/  ISETP.GE.AND P3, PT, R52, R242, PT ;  /* 0x000000f23400720c */ /* 0x000fe40003f66270 */
[----:B------:R-:W3:Y:S01]  /*5b70*/  LDSM.16.M88.4 R52, [R191+0x7800] ;  /* 0x00780000bf34783b */ /* 0x000ee20000000200 */
[----:B------:R4:W3:Y:S01]  /*5b80*/  MUFU.TANH R96, R104 ;  /* 0x0000006800607308 */ /* 0x0008e20000002400 */
[----:B------:R-:W-:Y:S01]  /*5b90*/  HMMA.16816.F32.BF16 R48, R8, R94, R48 ;  /* 0x0000005e0830723c */ /* 0x000fe20000041830 */
[-C--:B------:R-:W-:Y:S01]  /*5ba0*/  FMUL.FTZ R105, R105, R196.reuse ;  /* 0x000000c469697220 */ /* 0x080fe20000410000 */
[-C--:B------:R-:W-:Y:S01]  /*5bb0*/  FMUL.FTZ R107, R107, R196.reuse ;  /* 0x000000c46b6b7220 */ /* 0x080fe20000410000 */
[-C--:B------:R-:W-:Y:S01]  /*5bc0*/  FMUL.FTZ R61, R61, R196.reuse ;  /* 0x000000c43d3d7220 */ /* 0x080fe20000410000 */
[-C--:B------:R-:W-:Y:S01]  /*5bd0*/  FMUL.FTZ R62, R62, R196.reuse ;  /* 0x000000c43e3e7220 */ /* 0x080fe20000410000 */
[-C--:B------:R-:W-:Y:S01]  /*5be0*/  FMUL.FTZ R63, R63, R196.reuse ;  /* 0x000000c43f3f7220 */ /* 0x080fe20000410000 */
[----:B------:R-:W-:Y:S01]  /*5bf0*/  VIADD R60, R250, 0x80 ;  /* 0x00000080fa3c7836 */ /* 0x000fe20000000000 */
[----:B--2---:R-:W-:Y:S01]  /*5c00*/  FSEL R78, R78, -INF , !P5 ;  /* 0xff8000004e4e7808 */ /* 0x004fe20006800000 */
[----:B----4-:R-:W-:Y:S01]  /*5c10*/  FMUL.FTZ R104, R106, R196 ;  /* 0x000000c46a687220 */ /* 0x010fe20000410000 */
[----:B-1----:R-:W-:-:S05]  /*5c20*/  FSEL R108, R108, -INF , !P4 ;  /* 0xff8000006c6c7808 */ /* 0x002fca0006000000 */
[----:B------:R-:W1:Y:S01]  /*5c30*/  MUFU.TANH R104, R104 ;  /* 0x0000006800687308 */ /* 0x000e620000002400 */
[----:B------:R-:W-:Y:S02]  /*5c40*/  FSEL R179, R78, -INF , !P6 ;  /* 0xff8000004eb37808 */ /* 0x000fe40007000000 */
[----:B------:R-:W-:Y:S01]  /*5c50*/  FSEL R178, R108, -INF , !P3 ;  /* 0xff8000006cb27808 */ /* 0x000fe20005800000 */
[----:B------:R-:W-:Y:S01]  /*5c60*/  HMMA.16816.F32.BF16 R44, R8, R88, R44 ;  /* 0x00000058082c723c */ /* 0x000fe2000004182c */
[----:B------:R-:W-:-:S03]  /*5c70*/  ISETP.GT.AND P5, PT, R245, R60, PT ;  /* 0x0000003cf500720c */ /* 0x000fc60003fa4270 */
[----:B------:R-:W2:Y:S01]  /*5c80*/  MUFU.TANH R79, R105 ;  /* 0x00000069004f7308 */ /* 0x000ea20000002400 */
[----:B------:R-:W-:Y:S02]  /*5c90*/  ISETP.GT.AND P4, PT, R243, R60, PT ;  /* 0x0000003cf300720c */ /* 0x000fe40003f84270 */
[C---:B------:R-:W-:Y:S02]  /*5ca0*/  ISETP.GE.AND P6, PT, R60.reuse, R244, PT ;  /* 0x000000f43c00720c */ /* 0x040fe40003fc6270 */
[----:B------:R-:W-:-:S03]  /*5cb0*/  ISETP.GE.AND P3, PT, R60, R242, PT ;  /* 0x000000f23c00720c */ /* 0x000fc60003f66270 */
[----:B------:R-:W4:Y:S01]  /*5cc0*/  MUFU.TANH R99, R107 ;  /* 0x0000006b00637308 */ /* 0x000f220000002400 */
[----:B------:R-:W-:Y:S01]  /*5cd0*/  HMMA.16816.F32.BF16 R84, R4, R86, R48 ;  /* 0x000000560454723c */ /* 0x000fe20000041830 */
[----:B------:R-:W-:-:S06]  /*5ce0*/  VIADD R48, R250, 0x81 ;  /* 0x00000081fa307836 */ /* 0x000fcc0000000000 */
[----:B------:R-:W-:Y:S08]  /*5cf0*/  MUFU.TANH R92, R61 ;  /* 0x0000003d005c7308 */ /* 0x000ff00000002400 */
[----:B------:R-:W-:Y:S08]  /*5d00*/  MUFU.TANH R95, R62 ;  /* 0x0000003e005f7308 */ /* 0x000ff00000002400 */
[----:B------:R2:W-:Y:S01]  /*5d10*/  MUFU.TANH R94, R63 ;  /* 0x0000003f005e7308 */ /* 0x0005e20000002400 */
[-C--:B------:R-:W-:Y:S01]  /*5d20*/  FMUL.FTZ R72, R72, R196.reuse ;  /* 0x000000c448487220 */ /* 0x080fe20000410000 */
[----:B---3--:R-:W-:Y:S01]  /*5d30*/  FSEL R174, R96, -INF , !P5 ;  /* 0xff80000060ae7808 */ /* 0x008fe20006800000 */
[----:B------:R-:W-:Y:S01]  /*5d40*/  FMUL.FTZ R102, R102, R196 ;  /* 0x000000c466667220 */ /* 0x000fe20000410000 */
[----:B-1----:R-:W-:-:S02]  /*5d50*/  FSEL R104, R104, -INF , !P4 ;  /* 0xff80000068687808 */ /* 0x002fc40006000000 */
[-C--:B------:R-:W-:Y:S02]  /*5d60*/  ISETP.GT.AND P5, PT, R245, R48.reuse, PT ;  /* 0x00000030f500720c */ /* 0x080fe40003fa4270 */
[----:B------:R-:W-:Y:S01]  /*5d70*/  ISETP.GT.AND P4, PT, R243, R48, PT ;  /* 0x00000030f300720c */ /* 0x000fe20003f84270 */
[----:B--2---:R-:W1:Y:S01]  /*5d80*/  LDSM.16.M88.4 R60, [R188+0x8800] ;  /* 0x00880000bc3c783b */ /* 0x004e620000000200 */
[----:B------:R2:W-:Y:S01]  /*5d90*/  MUFU.TANH R88, R72 ;  /* 0x0000004800587308 */ /* 0x0005e20000002400 */
[----:B------:R-:W-:Y:S02]  /*5da0*/  FSEL R174, R174, -INF , !P6 ;  /* 0xff800000aeae7808 */ /* 0x000fe40007000000 */
[----:B------:R-:W-:Y:S01]  /*5db0*/  FSEL R177, R104, -INF , !P3 ;  /* 0xff80000068b17808 */ /* 0x000fe20005800000 */
[----:B------:R-:W-:Y:S01]  /*5dc0*/  FMUL.FTZ R73, R73, R196 ;  /* 0x000000c449497220 */ /* 0x000fe20000410000 */
[----:B------:R-:W-:Y:S01]  /*5dd0*/  ISETP.GE.AND P6, PT, R48, R244, PT ;  /* 0x000000f43000720c */ /* 0x000fe20003fc6270 */
[----:B------:R-:W-:Y:S01]  /*5de0*/  FMUL.FTZ R74, R74, R196 ;  /* 0x000000c44a4a7220 */ /* 0x000fe20000410000 */
[----:B------:R-:W-:Y:S01]  /*5df0*/  ISETP.GE.AND P3, PT, R48, R242, PT ;  /* 0x000000f23000720c */ /* 0x000fe20003f66270 */
[----:B------:R-:W-:Y:S01]  /*5e00*/  FMUL.FTZ R75, R75, R196 ;  /* 0x000000c44b4b7220 */ /* 0x000fe20000410000 */
[----:B------:R-:W-:-:S02]  /*5e10*/  FSEL R79, R79, -INF , !P5 ;  /* 0xff8000004f4f7808 */ /* 0x000fc40006800000 */
[----:B----4-:R-:W-:Y:S01]  /*5e20*/  FSEL R99, R99, -INF , !P4 ;  /* 0xff80000063637808 */ /* 0x010fe20006000000 */
[----:B------:R-:W3:Y:S01]  /*5e30*/  MUFU.TANH R97, R97 ;  /* 0x0000006100617308 */ /* 0x000ee20000002400 */
[----:B------:R-:W-:Y:S01]  /*5e40*/  FSEL R173, R79, -INF , !P6 ;  /* 0xff8000004fad7808 */ /* 0x000fe20007000000 */
[----:B--2---:R-:W-:-:S06]  /*5e50*/  VIADD R72, R250, 0x88 ;  /* 0x00000088fa487836 */ /* 0x004fcc0000000000 */
[----:B------:R-:W2:Y:S01]  /*5e60*/  MUFU.TANH R102, R102 ;  /* 0x0000006600667308 */ /* 0x000ea20000002400 */
[----:B------:R-:W-:Y:S02]  /*5e70*/  FSEL R176, R99, -INF , !P3 ;  /* 0xff80000063b07808 */ /* 0x000fe40005800000 */
[-C--:B------:R-:W-:Y:S02]  /*5e80*/  ISETP.GT.AND P5, PT, R245, R72.reuse, PT ;  /* 0x00000048f500720c */ /* 0x080fe40003fa4270 */
[----:B------:R-:W-:Y:S02]  /*5e90*/  ISETP.GT.AND P4, PT, R243, R72, PT ;  /* 0x00000048f300720c */ /* 0x000fe40003f84270 */
[C---:B------:R-:W-:Y:S01]  /*5ea0*/  ISETP.GE.AND P6, PT, R72.reuse, R244, PT ;  /* 0x000000f44800720c */ /* 0x040fe20003fc6270 */
[----:B------:R-:W-:Y:S01]  /*5eb0*/  MUFU.TANH R78, R73 ;  /* 0x00000049004e7308 */ /* 0x000fe20000002400 */
[----:B------:R-:W-:-:S07]  /*5ec0*/  ISETP.GE.AND P3, PT, R72, R242, PT ;  /* 0x000000f24800720c */ /* 0x000fce0003f66270 */
[----:B------:R-:W-:Y:S08]  /*5ed0*/  MUFU.TANH R96, R74 ;  /* 0x0000004a00607308 */ /* 0x000ff00000002400 */
[----:B------:R4:W-:Y:S01]  /*5ee0*/  MUFU.TANH R89, R75 ;  /* 0x0000004b00597308 */ /* 0x0009e20000002400 */
[----:B------:R-:W-:Y:S07]  /*5ef0*/  HMMA.16816.F32.BF16 R48, R8, R90, R40 ;  /* 0x0000005a0830723c */ /* 0x000fee0000041828 */
[----:B------:R-:W1:Y:S01]  /*5f00*/  MUFU.TANH R98, R98 ;  /* 0x0000006200627308 */ /* 0x000e620000002400 */
[----:B----4-:R-:W-:Y:S01]  /*5f10*/  HMMA.16816.F32.BF16 R72, R4, R52, R44 ;  /* 0x000000340448723c */ /* 0x010fe2000004182c */
[----:B------:R-:W4:Y:S06]  /*5f20*/  LDSM.16.M88.4 R44, [R187+0x8000] ;  /* 0x00800000bb2c783b */ /* 0x000f2c0000000200 */
[----:B------:R-:W1:Y:S01]  /*5f30*/  MUFU.TANH R101, R101 ;  /* 0x0000006500657308 */ /* 0x000e620000002400 */
[----:B------:R-:W-:Y:S01]  /*5f40*/  VIADD R40, R250, 0x89 ;  /* 0x00000089fa287836 */ /* 0x000fe20000000000 */
[----:B---3--:R-:W-:-:S02]  /*5f50*/  FSEL R97, R97, -INF , !P5 ;  /* 0xff80000061617808 */ /* 0x008fc40006800000 */
[----:B--2---:R-:W-:Y:S02]  /*5f60*/  FSEL R102, R102, -INF , !P4 ;  /* 0xff80000066667808 */ /* 0x004fe40006000000 */
[----:B------:R-:W-:Y:S02]  /*5f70*/  FSEL R172, R97, -INF , !P6 ;  /* 0xff80000061ac7808 */ /* 0x000fe40007000000 */
[----:B------:R-:W-:Y:S02]  /*5f80*/  FSEL R175, R102, -INF , !P3 ;  /* 0xff80000066af7808 */ /* 0x000fe40005800000 */
[-C--:B------:R-:W-:Y:S02]  /*5f90*/  ISETP.GT.AND P5, PT, R245, R40.reuse, PT ;  /* 0x00000028f500720c */ /* 0x080fe40003fa4270 */
[----:B------:R-:W-:Y:S02]  /*5fa0*/  ISETP.GT.AND P4, PT, R243, R40, PT ;  /* 0x00000028f300720c */ /* 0x000fe40003f84270 */
[----:B------:R-:W-:-:S02]  /*5fb0*/  ISETP.GE.AND P6, PT, R40, R244, PT ;  /* 0x000000f42800720c */ /* 0x000fc40003fc6270 */
[----:B------:R-:W-:Y:S02]  /*5fc0*/  ISETP.GE.AND P3, PT, R40, R242, PT ;  /* 0x000000f22800720c */ /* 0x000fe40003f66270 */
[----:B-1----:R-:W-:Y:S01]  /*5fd0*/  HMMA.16816.F32.BF16 R40, R56, R60, R28 ;  /* 0x0000003c3828723c */ /* 0x002fe2000004181c */
[----:B------:R-:W-:Y:S01]  /*5fe0*/  VIADD R28, R250, 0x90 ;  /* 0x00000090fa1c7836 */ /* 0x000fe20000000000 */
[----:B------:R-:W-:Y:S02]  /*5ff0*/  FSEL R98, R98, -INF , !P5 ;  /* 0xff80000062627808 */ /* 0x000fe40006800000 */
[----:B------:R-:W-:Y:S02]  /*6000*/  FSEL R101, R101, -INF , !P4 ;  /* 0xff80000065657808 */ /* 0x000fe40006000000 */
[-C--:B------:R-:W-:Y:S02]  /*6010*/  ISETP.GT.AND P5, PT, R245, R28.reuse, PT ;  /* 0x0000001cf500720c */ /* 0x080fe40003fa4270 */
[----:B------:R-:W-:Y:S01]  /*6020*/  ISETP.GT.AND P4, PT, R243, R28, PT ;  /* 0x0000001cf300720c */ /* 0x000fe20003f84270 */
[----:B------:R-:W-:Y:S01]  /*6030*/  HMMA.16816.F32.BF16 R48, R4, R54, R48 ;  /* 0x000000360430723c */ /* 0x000fe20000041830 */
[----:B------:R-:W-:Y:S01]  /*6040*/  FSEL R171, R98, -INF , !P6 ;  /* 0xff80000062ab7808 */ /* 0x000fe20007000000 */
[----:B------:R-:W1:Y:S01]  /*6050*/  LDSM.16.M88.4 R52, [R191+0x8000] ;  /* 0x00800000bf34783b */ /* 0x000e620000000200 */
[----:B------:R-:W-:-:S02]  /*6060*/  FSEL R170, R101, -INF , !P3 ;  /* 0xff80000065aa7808 */ /* 0x000fc40005800000 */
[C---:B------:R-:W-:Y:S02]  /*6070*/  ISETP.GE.AND P6, PT, R28.reuse, R244, PT ;  /* 0x000000f41c00720c */ /* 0x040fe40003fc6270 */
[----:B------:R-:W-:Y:S01]  /*6080*/  ISETP.GE.AND P3, PT, R28, R242, PT ;  /* 0x000000f21c00720c */ /* 0x000fe20003f66270 */
[----:B------:R-:W-:Y:S01]  /*6090*/  VIADD R28, R250, 0x91 ;  /* 0x00000091fa1c7836 */ /* 0x000fe20000000000 */
[----:B------:R-:W-:Y:S02]  /*60a0*/  FSEL R100, R100, -INF , !P5 ;  /* 0xff80000064647808 */ /* 0x000fe40006800000 */
[----:B------:R-:W-:Y:S02]  /*60b0*/  FSEL R93, R93, -INF , !P4 ;  /* 0xff8000005d5d7808 */ /* 0x000fe40006000000 */
[----:B------:R-:W-:Y:S02]  /*60c0*/  FSEL R154, R100, -INF , !P6 ;  /* 0xff800000649a7808 */ /* 0x000fe40007000000 */
[----:B------:R-:W-:-:S02]  /*60d0*/  FSEL R162, R93, -INF , !P3 ;  /* 0xff8000005da27808 */ /* 0x000fc40005800000 */
[-C--:B------:R-:W-:Y:S02]  /*60e0*/  ISETP.GT.AND P5, PT, R245, R28.reuse, PT ;  /* 0x0000001cf500720c */ /* 0x080fe40003fa4270 */
[----:B------:R-:W-:Y:S02]  /*60f0*/  ISETP.GT.AND P4, PT, R243, R28, PT ;  /* 0x0000001cf300720c */ /* 0x000fe40003f84270 */
[C---:B------:R-:W-:Y:S02]  /*6100*/  ISETP.GE.AND P6, PT, R28.reuse, R244, PT ;  /* 0x000000f41c00720c */ /* 0x040fe40003fc6270 */
[----:B------:R-:W-:Y:S01]  /*6110*/  ISETP.GE.AND P3, PT, R28, R242, PT ;  /* 0x000000f21c00720c */ /* 0x000fe20003f66270 */
[C---:B------:R-:W-:Y:S01]  /*6120*/  VIADD R28, R250.reuse, 0x98 ;  /* 0x00000098fa1c7836 */ /* 0x040fe20000000000 */
[----:B------:R-:W-:Y:S01]  /*6130*/  FSEL R83, R83, -INF , !P5 ;  /* 0xff80000053537808 */ /* 0x000fe20006800000 */
[----:B----4-:R-:W-:Y:S01]  /*6140*/  HMMA.16816.F32.BF16 R36, R8, R44, R36 ;  /* 0x0000002c0824723c */ /* 0x010fe20000041824 */
        /* <DEDUP_REMOVED lines=8> */
[----:B------:R-:W-:Y:S01]  /*61d0*/  FSEL R82, R82, -INF , !P5 ;  /* 0xff80000052527808 */ /* 0x000fe20006800000 */
[----:B------:R-:W2:Y:S01]  /*61e0*/  LDSM.16.M88.4 R28, [R187+0x8800] ;  /* 0x00880000bb1c783b */ /* 0x000ea20000000200 */
[----:B------:R-:W-:-:S02]  /*61f0*/  FSEL R95, R95, -INF , !P4 ;  /* 0xff8000005f5f7808 */ /* 0x000fc40006000000 */
[-C--:B------:R-:W-:Y:S02]  /*6200*/  ISETP.GT.AND P5, PT, R245, R44.reuse, PT ;  /* 0x0000002cf500720c */ /* 0x080fe40003fa4270 */
        /* <DEDUP_REMOVED lines=8> */
[----:B------:R-:W-:Y:S02]  /*6290*/  FSEL R152, R92, -INF , !P6 ;  /* 0xff8000005c987808 */ /* 0x000fe40007000000 */
[----:B------:R-:W-:Y:S02]  /*62a0*/  FSEL R150, R94, -INF , !P3 ;  /* 0xff8000005e967808 */ /* 0x000fe40005800000 */
[-C--:B------:R-:W-:Y:S02]  /*62b0*/  ISETP.GT.AND P5, PT, R245, R44.reuse, PT ;  /* 0x0000002cf500720c */ /* 0x080fe40003fa4270 */
[----:B------:R-:W-:Y:S02]  /*62c0*/  ISETP.GT.AND P4, PT, R243, R44, PT ;  /* 0x0000002cf300720c */ /* 0x000fe40003f84270 */
[----:B------:R-:W-:-:S02]  /*62d0*/  ISETP.GE.AND P6, PT, R44, R244, PT ;  /* 0x000000f42c00720c */ /* 0x000fc40003fc6270 */
[----:B------:R-:W-:Y:S02]  /*62e0*/  ISETP.GE.AND P3, PT, R44, R242, PT ;  /* 0x000000f22c00720c */ /* 0x000fe40003f66270 */
[----:B------:R-:W-:Y:S01]  /*62f0*/  HMMA.16816.F32.BF16 R44, R8, R46, R32 ;  /* 0x0000002e082c723c */ /* 0x000fe20000041820 */
[-C--:B------:R-:W-:Y:S01]  /*6300*/  FMUL.FTZ R84, R84, R196.reuse ;  /* 0x000000c454547220 */ /* 0x080fe20000410000 */
[-C--:B------:R-:W-:Y:S01]  /*6310*/  FMUL.FTZ R73, R73, R196.reuse ;  /* 0x000000c449497220 */ /* 0x080fe20000410000 */
[----:B------:R-:W-:Y:S02]  /*6320*/  VIADD R32, R250, 0xa1 ;  /* 0x000000a1fa207836 */ /* 0x000fe40000000000 */
[----:B------:R3:W4:Y:S01]  /*6330*/  MUFU.TANH R79, R84 ;  /* 0x00000054004f7308 */ /* 0x0007220000002400 */
[-C--:B------:R-:W-:Y:S01]  /*6340*/  FMUL.FTZ R86, R86, R196.reuse ;  /* 0x000000c456567220 */ /* 0x080fe20000410000 */
[-C--:B------:R-:W-:Y:S01]  /*6350*/  FMUL.FTZ R74, R74, R196.reuse ;  /* 0x000000c44a4a7220 */ /* 0x080fe20000410000 */
[----:B------:R-:W-:Y:S01]  /*6360*/  FSEL R96, R96, -INF , !P4 ;  /* 0xff80000060607808 */ /* 0x000fe20006000000 */
[-C--:B------:R-:W-:Y:S01]  /*6370*/  FMUL.FTZ R48, R48, R196.reuse ;  /* 0x000000c430307220 */ /* 0x080fe20000410000 */
[-C--:B------:R-:W-:Y:S01]  /*6380*/  FMUL.FTZ R49, R49, R196.reuse ;  /* 0x000000c431317220 */ /* 0x080fe20000410000 */
[-C--:B------:R-:W-:Y:S01]  /*6390*/  FMUL.FTZ R50, R50, R196.reuse ;  /* 0x000000c432327220 */ /* 0x080fe20000410000 */
[----:B------:R-:W-:Y:S01]  /*63a0*/  FMUL.FTZ R51, R51, R196 ;  /* 0x000000c433337220 */ /* 0x000fe20000410000 */
[----:B------:R-:W-:Y:S01]  /*63b0*/  ISETP.GT.AND P4, PT, R243, R32, PT ;  /* 0x00000020f300720c */ /* 0x000fe20003f84270 */
[----:B------:R2:W4:Y:S01]  /*63c0*/  MUFU.TANH R60, R86 ;  /* 0x00000056003c7308 */ /* 0x0005220000002400 */
[-C--:B------:R-:W-:Y:S01]  /*63d0*/  FMUL.FTZ R61, R72, R196.reuse ;  /* 0x000000c4483d7220 */ /* 0x080fe20000410000 */
[----:B-1----:R-:W-:Y:S01]  /*63e0*/  HMMA.16816.F32.BF16 R36, R4, R52, R36 ;  /* 0x000000340424723c */ /* 0x002fe20000041824 */
[----:B------:R-:W-:Y:S01]  /*63f0*/  FSEL R133, R96, -INF , !P3 ;  /* 0xff80000060857808 */ /* 0x000fe20005800000 */
[----:B---3--:R-:W-:-:S04]  /*6400*/  FMUL.FTZ R84, R85, R196 ;  /* 0x000000c455547220 */ /* 0x008fc80000410000 */
[----:B------:R1:W-:Y:S01]  /*6410*/  MUFU.TANH R85, R73 ;  /* 0x0000004900557308 */ /* 0x0003e20000002400 */
[----:B------:R-:W-:Y:S01]  /*6420*/  ISETP.GE.AND P3, PT, R32, R242, PT ;  /* 0x000000f22000720c */ /* 0x000fe20003f66270 */
[----:B------:R-:W-:Y:S01]  /*6430*/  VIADD R52, R250, 0xa8 ;  /* 0x000000a8fa347836 */ /* 0x000fe20000000000 */
[----:B------:R-:W-:Y:S01]  /*6440*/  FSEL R89, R89, -INF , !P4 ;  /* 0xff80000059597808 */ /* 0x000fe20006000000 */
[----:B--2---:R-:W-:-:S04]  /*6450*/  FMUL.FTZ R86, R87, R196 ;  /* 0x000000c457567220 */ /* 0x004fc80000410000 */
[----:B------:R-:W-:Y:S01]  /*6460*/  MUFU.TANH R83, R74 ;  /* 0x0000004a00537308 */ /* 0x000fe20000002400 */
[----:B------:R-:W-:Y:S02]  /*6470*/  FSEL R132, R89, -INF , !P3 ;  /* 0xff80000059847808 */ /* 0x000fe40005800000 */
[----:B-1----:R-:W-:Y:S02]  /*6480*/  FSEL R73, R88, -INF , !P5 ;  /* 0xff80000058497808 */ /* 0x002fe40006800000 */
[----:B------:R-:W-:Y:S02]  /*6490*/  ISETP.GT.AND P5, PT, R245, R32, PT ;  /* 0x00000020f500720c */ /* 0x000fe40003fa4270 */
[----:B------:R-:W-:Y:S01]  /*64a0*/  FSEL R73, R73, -INF , !P6 ;  /* 0xff80000049497808 */ /* 0x000fe20007000000 */
[----:B------:R-:W-:Y:S01]  /*64b0*/  MUFU.TANH R74, R48 ;  /* 0x00000030004a7308 */ /* 0x000fe20000002400 */
[----:B------:R-:W-:Y:S02]  /*64c0*/  ISETP.GE.AND P6, PT, R32, R244, PT ;  /* 0x000000f42000720c */ /* 0x000fe40003fc6270 */
[----:B------:R-:W-:-:S05]  /*64d0*/  FSEL R72, R78, -INF , !P5 ;  /* 0xff8000004e487808 */ /* 0x000fca0006800000 */
[----:B------:R-:W-:Y:S01]  /*64e0*/  MUFU.TANH R87, R49 ;  /* 0x0000003100577308 */ /* 0x000fe20000002400 */
[----:B------:R-:W-:Y:S02]  /*64f0*/  FSEL R72, R72, -INF , !P6 ;  /* 0xff80000048487808 */ /* 0x000fe40007000000 */
[----:B------:R-:W-:-:S05]  /*6500*/  ISETP.GT.AND P5, PT, R245, R52, PT ;  /* 0x00000034f500720c */ /* 0x000fca0003fa4270 */
[----:B------:R-:W-:Y:S01]  /*6510*/  MUFU.TANH R82, R50 ;  /* 0x0000003200527308 */ /* 0x000fe20000002400 */
[----:B------:R-:W-:Y:S02]  /*6520*/  ISETP.GT.AND P4, PT, R243, R52, PT ;  /* 0x00000034f300720c */ /* 0x000fe40003f84270 */
[----:B------:R-:W-:-:S05]  /*6530*/  ISETP.GE.AND P6, PT, R52, R244, PT ;  /* 0x000000f43400720c */ /* 0x000fca0003fc6270 */
[----:B------:R1:W-:Y:S01]  /*6540*/  MUFU.TANH R88, R51 ;  /* 0x0000003300587308 */ /* 0x0003e20000002400 */
[----:B------:R-:W-:Y:S01]  /*6550*/  ISETP.GE.AND P3, PT, R52, R242, PT ;  /* 0x000000f23400720c */ /* 0x000fe20003f66270 */
[----:B------:R-:W-:Y:S08]  /*6560*/  HMMA.16816.F32.BF16 R24, R56, R62, R24 ;  /* 0x0000003e3818723c */ /* 0x000ff00000041818 */
[----:B------:R-:W-:Y:S01]  /*6570*/  HMMA.16816.F32.BF16 R52, R4, R54, R44 ;  /* 0x000000360434723c */ /* 0x000fe2000004182c */
[----:B------:R-:W-:Y:S04]  /*6580*/  LDSM.16.M88.4 R44, [R188+0x9000] ;  /* 0x00900000bc2c783b */ /* 0x000fe80000000200 */
[----:B-1----:R-:W1:Y:S01]  /*6590*/  LDSM.16.M88.4 R48, [R191+0x8800] ;  /* 0x00880000bf30783b */ /* 0x002e620000000200 */
[----:B------:R-:W2:Y:S02]  /*65a0*/  MUFU.TANH R84, R84 ;  /* 0x0000005400547308 */ /* 0x000ea40000002400 */
[----:B------:R-:W-:Y:S01]  /*65b0*/  HMMA.16816.F32.BF16 R32, R8, R28, R40 ;  /* 0x0000001c0820723c */ /* 0x000fe20000041828 */
[----:B------:R-:W-:Y:S01]  /*65c0*/  VIADD R28, R250, 0xa9 ;  /* 0x000000a9fa1c7836 */ /* 0x000fe20000000000 */
[----:B----4-:R-:W-:-:S04]  /*65d0*/  FSEL R63, R79, -INF , !P5 ;  /* 0xff8000004f3f7808 */ /* 0x010fc80006800000 */
[----:B------:R-:W3:Y:S01]  /*65e0*/  MUFU.TANH R86, R86 ;  /* 0x0000005600567308 */ /* 0x000ee20000002400 */
[----:B------:R-:W-:Y:S02]  /*65f0*/  FSEL R60, R60, -INF , !P4 ;  /* 0xff8000003c3c7808 */ /* 0x000fe40006000000 */
[----:B------:R-:W-:Y:S02]  /*6600*/  FSEL R63, R63, -INF , !P6 ;  /* 0xff8000003f3f7808 */ /* 0x000fe40007000000 */
[----:B------:R-:W-:-:S03]  /*6610*/  FSEL R60, R60, -INF , !P3 ;  /* 0xff8000003c3c7808 */ /* 0x000fc60005800000 */
[----:B------:R-:W4:Y:S01]  /*6620*/  MUFU.TANH R61, R61 ;  /* 0x0000003d003d7308 */ /* 0x000f220000002400 */
[----:B------:R-:W-:Y:S01]  /*6630*/  ISETP.GT.AND P5, PT, R245, R28, PT ;  /* 0x0000001cf500720c */ /* 0x000fe20003fa4270 */
[----:B------:R-:W-:Y:S01]  /*6640*/  FMUL.FTZ R38, R38, R196 ;  /* 0x000000c426267220 */ /* 0x000fe20000410000 */
[----:B------:R-:W-:Y:S02]  /*6650*/  ISETP.GT.AND P4, PT, R243, R28, PT ;  /* 0x0000001cf300720c */ /* 0x000fe40003f84270 */
[C---:B------:R-:W-:Y:S02]  /*6660*/  ISETP.GE.AND P6, PT, R28.reuse, R244, PT ;  /* 0x000000f41c00720c */ /* 0x040fe40003fc6270 */
[----:B------:R-:W-:Y:S02]  /*6670*/  ISETP.GE.AND P3, PT, R28, R242, PT ;  /* 0x000000f21c00720c */ /* 0x000fe40003f66270 */
[----:B------:R-:W-:Y:S01]  /*6680*/  HMMA.16816.F32.BF16 R28, R8, R30, R24 ;  /* 0x0000001e081c723c */ /* 0x000fe20000041818 */
[----:B------:R-:W1:Y:S01]  /*6690*/  LDSM.16.M88.4 R24, [R187+0x9000] ;  /* 0x00900000bb18783b */ /* 0x000e620000000200 */
[-C--:B------:R-:W-:Y:S01]  /*66a0*/  FMUL.FTZ R39, R39, R196.reuse ;  /* 0x000000c427277220 */ /* 0x080fe20000410000 */
[----:B------:R3:W-:Y:S01]  /*66b0*/  MUFU.TANH R89, R38 ;  /* 0x0000002600597308 */ /* 0x0007e20000002400 */
[----:B--2---:R-:W-:Y:S01]  /*66c0*/  FSEL R62, R84, -INF , !P5 ;  /* 0xff800000543e7808 */ /* 0x004fe20006800000 */
[----:B------:R-:W-:-:S06]  /*66d0*/  FMUL.FTZ R75, R75, R196 ;  /* 0x000000c44b4b7220 */ /* 0x000fcc0000410000 */
[----:B------:R2:W-:Y:S01]  /*66e0*/  MUFU.TANH R91, R39 ;  /* 0x00000027005b7308 */ /* 0x0005e20000002400 */
[----:B------:R-:W-:Y:S01]  /*66f0*/  FSEL R62, R62, -INF , !P6 ;  /* 0xff8000003e3e7808 */ /* 0x000fe20007000000 */
[----:B---3--:R-:W-:-:S05]  /*6700*/  VIADD R38, R250, 0xb0 ;  /* 0x000000b0fa267836 */ /* 0x008fca0000000000 */
[-C--:B------:R-:W-:Y:S02]  /*6710*/  ISETP.GT.AND P5, PT, R245, R38.reuse, PT ;  /* 0x00000026f500720c */ /* 0x080fe40003fa4270 */
[----:B--2---:R-:W-:Y:S02]  /*6720*/  FSEL R39, R86, -INF , !P4 ;  /* 0xff80000056277808 */ /* 0x004fe40006000000 */
[----:B------:R-:W-:Y:S02]  /*6730*/  ISETP.GT.AND P4, PT, R243, R38, PT ;  /* 0x00000026f300720c */ /* 0x000fe40003f84270 */
[----:B------:R-:W-:Y:S01]  /*6740*/  FSEL R39, R39, -INF , !P3 ;  /* 0xff80000027277808 */ /* 0x000fe20005800000 */
[----:B------:R-:W-:Y:S01]  /*6750*/  VIADD R40, R250, 0xb1 ;  /* 0x000000b1fa287836 */ /* 0x000fe20000000000 */
[C---:B------:R-:W-:Y:S02]  /*6760*/  ISETP.GE.AND P6, PT, R38.reuse, R244, PT ;  /* 0x000000f42600720c */ /* 0x040fe40003fc6270 */
[----:B------:R-:W-:Y:S01]  /*6770*/  ISETP.GE.AND P3, PT, R38, R242, PT ;  /* 0x000000f22600720c */ /* 0x000fe20003f66270 */
[----:B------:R-:W2:Y:S01]  /*6780*/  MUFU.TANH R75, R75 ;  /* 0x0000004b004b7308 */ /* 0x000ea20000002400 */
[----:B----4-:R-:W-:Y:S01]  /*6790*/  FSEL R61, R61, -INF , !P5 ;  /* 0xff8000003d3d7808 */ /* 0x010fe20006800000 */
[----:B-1----:R-:W-:Y:S01]  /*67a0*/  HMMA.16816.F32.BF16 R32, R4, R48, R32 ;  /* 0x000000300420723c */ /* 0x002fe20000041820 */
[----:B------:R-:W-:-:S02]  /*67b0*/  FSEL R38, R83, -INF , !P4 ;  /* 0xff80000053267808 */ /* 0x000fc40006000000 */
[----:B------:R-:W-:Y:S02]  /*67c0*/  FSEL R61, R61, -INF , !P6 ;  /* 0xff8000003d3d7808 */ /* 0x000fe40007000000 */
[----:B------:R-:W-:Y:S02]  /*67d0*/  FSEL R38, R38, -INF , !P3 ;  /* 0xff80000026267808 */ /* 0x000fe40005800000 */
[-C--:B------:R-:W-:Y:S02]  /*67e0*/  ISETP.GT.AND P5, PT, R245, R40.reuse, PT ;  /* 0x00000028f500720c */ /* 0x080fe40003fa4270 */
[----:B------:R-:W-:Y:S02]  /*67f0*/  ISETP.GT.AND P4, PT, R243, R40, PT ;  /* 0x00000028f300720c */ /* 0x000fe40003f84270 */
[C---:B------:R-:W-:Y:S02]  /*6800*/  ISETP.GE.AND P6, PT, R40.reuse, R244, PT ;  /* 0x000000f42800720c */ /* 0x040fe40003fc6270 */
[----:B------:R-:W-:-:S02]  /*6810*/  ISETP.GE.AND P3, PT, R40, R242, PT ;  /* 0x000000f22800720c */ /* 0x000fc40003f66270 */
[C---:B------:R-:W-:Y:S01]  /*6820*/  HMMA.16816.F32.BF16 R40, R56.reuse, R44, R20 ;  /* 0x0000002c3828723c */ /* 0x040fe20000041814 */
[----:B------:R-:W1:Y:S01]  /*6830*/  LDSM.16.M88.4 R20, [R191+0x9000] ;  /* 0x00900000bf14783b */ /* 0x000e620000000200 */
[-C--:B------:R-:W-:Y:S01]  /*6840*/  FMUL.FTZ R36, R36, R196.reuse ;  /* 0x000000c424247220 */ /* 0x080fe20000410000 */
[----:B------:R-:W-:Y:S01]  /*6850*/  FSEL R83, R85, -INF , !P5 ;  /* 0xff80000055537808 */ /* 0x000fe20006800000 */
[----:B------:R-:W-:Y:S01]  /*6860*/  FMUL.FTZ R32, R32, R196 ;  /* 0x000000c420207220 */ /* 0x000fe20000410000 */
[----:B--2---:R-:W-:Y:S01]  /*6870*/  FSEL R75, R75, -INF , !P4 ;  /* 0xff8000004b4b7808 */ /* 0x004fe20006000000 */
[----:B------:R2:W3:Y:S02]  /*6880*/  MUFU.TANH R90, R36 ;  /* 0x00000024005a7308 */ /* 0x0004e40000002400 */
[----:B------:R-:W-:Y:S01]  /*6890*/  HMMA.16816.F32.BF16 R16, R56, R46, R16 ;  /* 0x0000002e3810723c */ /* 0x000fe20000041810 */
[----:B------:R-:W-:-:S07]  /*68a0*/  FSEL R83, R83, -INF , !P6 ;  /* 0xff80000053537808 */ /* 0x000fce0007000000 */
[----:B------:R-:W-:Y:S01]  /*68b0*/  HMMA.16816.F32.BF16 R28, R4, R50, R28 ;  /* 0x00000032041c723c */ /* 0x000fe2000004181c */
[----:B------:R-:W-:Y:S02]  /*68c0*/  VIADD R50, R250, 0xb9 ;  /* 0x000000b9fa327836 */ /* 0x000fe40000000000 */
[-C--:B------:R-:W-:Y:S01]  /*68d0*/  FMUL.FTZ R49, R54, R196.reuse ;  /* 0x000000c436317220 */ /* 0x080fe20000410000 */
[-C--:B------:R-:W-:Y:S01]  /*68e0*/  FMUL.FTZ R44, R55, R196.reuse ;  /* 0x000000c4372c7220 */ /* 0x080fe20000410000 */
[----:B------:R-:W-:-:S03]  /*68f0*/  FMUL.FTZ R53, R53, R196 ;  /* 0x000000c435357220 */ /* 0x000fc60000410000 */
[----:B------:R-:W-:Y:S01]  /*6900*/  HMMA.16816.F32.BF16 R12, R56, R64, R12 ;  /* 0x00000040380c723c */ /* 0x000fe2000004180c */
[-C--:B--2---:R-:W-:Y:S01]  /*6910*/  FMUL.FTZ R36, R37, R196.reuse ;  /* 0x000000c425247220 */ /* 0x084fe20000410000 */
[-C--:B------:R-:W-:Y:S01]  /*6920*/  FMUL.FTZ R37, R52, R196.reuse ;  /* 0x000000c434257220 */ /* 0x080fe20000410000 */
[----:B------:R-:W-:Y:S01]  /*6930*/  VIADD R52, R250, 0xb8 ;  /* 0x000000b8fa347836 */ /* 0x000fe20000000000 */
[----:B------:R-:W-:Y:S01]  /*6940*/  FSEL R78, R75, -INF , !P3 ;  /* 0xff8000004b4e7808 */ /* 0x000fe20005800000 */
[-C--:B------:R-:W-:Y:S01]  /*6950*/  FMUL.FTZ R158, R158, R196.reuse ;  /* 0x000000c49e9e7220 */ /* 0x080fe20000410000 */
[----:B------:R-:W-:Y:S01]  /*6960*/  FMUL.FTZ R76, R76, R196 ;  /* 0x000000c44c4c7220 */ /* 0x000fe20000410000 */
[----:B------:R-:W-:-:S04]  /*6970*/  DEPBAR.LE SB0, 0x0 ;  /* 0x000080000000791a */ /* 0x000fc80000000000 */
[-C--:B------:R-:W-:Y:S02]  /*6980*/  ISETP.GT.AND P5, PT, R245, R52.reuse, PT ;  /* 0x00000034f500720c */ /* 0x080fe40003fa4270 */
[----:B------:R-:W-:Y:S01]  /*6990*/  ISETP.GT.AND P4, PT, R243, R52, PT ;  /* 0x00000034f300720c */ /* 0x000fe20003f84270 */
[----:B------:R2:W-:Y:S01]  /*69a0*/  MUFU.TANH R45, R32 ;  /* 0x00000020002d7308 */ /* 0x0005e20000002400 */
[C---:B------:R-:W-:Y:S02]  /*69b0*/  ISETP.GE.AND P6, PT, R52.reuse, R244, PT ;  /* 0x000000f43400720c */ /* 0x040fe40003fc6270 */
[----:B------:R-:W-:Y:S02]  /*69c0*/  ISETP.GE.AND P3, PT, R52, R242, PT ;  /* 0x000000f23400720c */ /* 0x000fe40003f66270 */
[----:B------:R-:W-:Y:S02]  /*69d0*/  FSEL R74, R74, -INF , !P5 ;  /* 0xff8000004a4a7808 */ /* 0x000fe40006800000 */
[----:B------:R-:W-:-:S02]  /*69e0*/  FSEL R75, R82, -INF , !P4 ;  /* 0xff800000524b7808 */ /* 0x000fc40006000000 */
[-C--:B------:R-:W-:Y:S02]  /*69f0*/  ISETP.GT.AND P5, PT, R245, R50.reuse, PT ;  /* 0x00000032f500720c */ /* 0x080fe40003fa4270 */
[----:B------:R-:W-:Y:S01]  /*6a00*/  ISETP.GT.AND P4, PT, R243, R50, PT ;  /* 0x00000032f300720c */ /* 0x000fe20003f84270 */
[----:B------:R-:W4:Y:S01]  /*6a10*/  MUFU.TANH R36, R36 ;  /* 0x0000002400247308 */ /* 0x000f220000002400 */
[----:B------:R-:W-:Y:S01]  /*6a20*/  HMMA.16816.F32.BF16 R40, R8, R24, R40 ;  /* 0x000000180828723c */ /* 0x000fe20000041828 */
[----:B------:R-:W-:Y:S01]  /*6a30*/  FSEL R82, R74, -INF , !P6 ;  /* 0xff8000004a527808 */ /* 0x000fe20007000000 */
[----:B--2---:R-:W-:Y:S01]  /*6a40*/  FMUL.FTZ R32, R33, R196 ;  /* 0x000000c421207220 */ /* 0x004fe20000410000 */
[----:B------:R-:W-:Y:S01]  /*6a50*/  VIADD R33, R250, 0xc0 ;  /* 0x000000c0fa217836 */ /* 0x000fe20000000000 */
[----:B------:R-:W-:Y:S02]  /*6a60*/  FSEL R75, R75, -INF , !P3 ;  /* 0xff8000004b4b7808 */ /* 0x000fe40005800000 */
[----:B------:R-:W-:-:S02]  /*6a70*/  ISETP.GE.AND P6, PT, R50, R244, PT ;  /* 0x000000f43200720c */ /* 0x000fc40003fc6270 */
[----:B------:R-:W-:Y:S02]  /*6a80*/  ISETP.GE.AND P3, PT, R50, R242, PT ;  /* 0x000000f23200720c */ /* 0x000fe40003f66270 */
[----:B------:R-:W-:Y:S02]  /*6a90*/  FSEL R79, R87, -INF , !P5 ;  /* 0xff800000574f7808 */ /* 0x000fe40006800000 */
[----:B------:R-:W-:Y:S01]  /*6aa0*/  FSEL R74, R88, -INF , !P4 ;  /* 0xff800000584a7808 */ /* 0x000fe20006000000 */
[----:B------:R-:W2:Y:S01]  /*6ab0*/  MUFU.TANH R37, R37 ;  /* 0x0000002500257308 */ /* 0x000ea20000002400 */
[-C--:B------:R-:W-:Y:S02]  /*6ac0*/  ISETP.GT.AND P5, PT, R245, R33.reuse, PT ;  /* 0x00000021f500720c */ /* 0x080fe40003fa4270 */
[----:B------:R-:W-:Y:S02]  /*6ad0*/  ISETP.GT.AND P4, PT, R243, R33, PT ;  /* 0x00000021f300720c */ /* 0x000fe40003f84270 */
[----:B------:R-:W-:-:S02]  /*6ae0*/  FSEL R79, R79, -INF , !P6 ;  /* 0xff8000004f4f7808 */ /* 0x000fc40007000000 */
[----:B------:R-:W-:Y:S01]  /*6af0*/  FSEL R74, R74, -INF , !P3 ;  /* 0xff8000004a4a7808 */ /* 0x000fe20005800000 */
[----:B------:R-:W2:Y:S01]  /*6b00*/  MUFU.TANH R49, R49 ;  /* 0x0000003100317308 */ /* 0x000ea20000002400 */
[C---:B------:R-:W-:Y:S02]  /*6b10*/  ISETP.GE.AND P6, PT, R33.reuse, R244, PT ;  /* 0x000000f42100720c */ /* 0x040fe40003fc6270 */
[----:B------:R-:W-:Y:S01]  /*6b20*/  ISETP.GE.AND P3, PT, R33, R242, PT ;  /* 0x000000f22100720c */ /* 0x000fe20003f66270 */
[----:B------:R-:W-:Y:S01]  /*6b30*/  VIADD R33, R250, 0xc1 ;  /* 0x000000c1fa217836 */ /* 0x000fe20000000000 */
[----:B---3--:R-:W-:Y:S02]  /*6b40*/  FSEL R90, R90, -INF , !P5 ;  /* 0xff8000005a5a7808 */ /* 0x008fe40006800000 */
[----:B------:R-:W-:Y:S01]  /*6b50*/  FSEL R86, R89, -INF , !P4 ;  /* 0xff80000059567808 */ /* 0x000fe20006000000 */
[----:B------:R-:W3:Y:S01]  /*6b60*/  MUFU.TANH R48, R53 ;  /* 0x0000003500307308 */ /* 0x000ee20000002400 */
[----:B------:R-:W-:Y:S01]  /*6b70*/  HMMA.16816.F32.BF16 R16, R8, R26, R16 ;  /* 0x0000001a0810723c */ /* 0x000fe20000041810 */
[----:B------:R-:W-:-:S02]  /*6b80*/  FSEL R89, R90, -INF , !P6 ;  /* 0xff8000005a597808 */ /* 0x000fc40007000000 */
[----:B------:R-:W-:-:S04]  /*6b90*/  FSEL R86, R86, -INF , !P3 ;  /* 0xff80000056567808 */ /* 0x000fc80005800000 */
[----:B------:R-:W3:Y:S01]  /*6ba0*/  MUFU.TANH R44, R44 ;  /* 0x0000002c002c7308 */ /* 0x000ee20000002400 */
[-C--:B------:R-:W-:Y:S01]  /*6bb0*/  ISETP.GT.AND P5, PT, R245, R33.reuse, PT ;  /* 0x00000021f500720c */ /* 0x080fe20003fa4270 */
[----:B------:R-:W-:Y:S01]  /*6bc0*/  FMUL.FTZ R24, R34, R196 ;  /* 0x000000c422187220 */ /* 0x000fe20000410000 */
[----:B------:R-:W-:Y:S02]  /*6bd0*/  ISETP.GT.AND P4, PT, R243, R33, PT ;  /* 0x00000021f300720c */ /* 0x000fe40003f84270 */
[C---:B------:R-:W-:Y:S02]  /*6be0*/  ISETP.GE.AND P6, PT, R33.reuse, R244, PT ;  /* 0x000000f42100720c */ /* 0x040fe40003fc6270 */
[----:B------:R-:W-:Y:S01]  /*6bf0*/  ISETP.GE.AND P3, PT, R33, R242, PT ;  /* 0x000000f22100720c */ /* 0x000fe20003f66270 */
[----:B------:R-:W-:Y:S01]  /*6c00*/  VIADD R33, R250, 0xc8 ;  /* 0x000000c8fa217836 */ /* 0x000fe20000000000 */
[----:B----4-:R-:W-:Y:S01]  /*6c10*/  FSEL R36, R36, -INF , !P5 ;  /* 0xff80000024247808 */ /* 0x010fe20006800000 */
[-C--:B------:R-:W-:Y:S01]  /*6c20*/  FMUL.FTZ R25, R35, R196.reuse ;  /* 0x000000c423197220 */ /* 0x080fe20000410000 */
[----:B------:R-:W-:Y:S01]  /*6c30*/  FSEL R85, R91, -INF , !P4 ;  /* 0xff8000005b557808 */ /* 0x000fe20006000000 */
[----:B------:R-:W-:Y:S01]  /*6c40*/  VIADD R27, R250, 0xc9 ;  /* 0x000000c9fa1b7836 */ /* 0x000fe20000000000 */
[-C--:B------:R-:W-:Y:S01]  /*6c50*/  ISETP.GT.AND P5, PT, R245, R33.reuse, PT ;  /* 0x00000021f500720c */ /* 0x080fe20003fa4270 */
[----:B------:R-:W4:Y:S01]  /*6c60*/  MUFU.TANH R24, R24 ;  /* 0x0000001800187308 */ /* 0x000f220000002400 */
[----:B------:R-:W-:Y:S01]  /*6c70*/  ISETP.GT.AND P4, PT, R243, R33, PT ;  /* 0x00000021f300720c */ /* 0x000fe20003f84270 */
[----:B-1----:R-:W-:Y:S01]  /*6c80*/  HMMA.16816.F32.BF16 R40, R4, R20, R40 ;  /* 0x000000140428723c */ /* 0x002fe20000041828 */
[----:B------:R-:W-:Y:S01]  /*6c90*/  FSEL R88, R36, -INF , !P6 ;  /* 0xff80000024587808 */ /* 0x000fe20007000000 */
[-C--:B------:R-:W-:Y:S01]  /*6ca0*/  FMUL.FTZ R29, R29, R196.reuse ;  /* 0x000000c41d1d7220 */ /* 0x080fe20000410000 */
[----:B------:R-:W-:Y:S01]  /*6cb0*/  FSEL R85, R85, -INF , !P3 ;  /* 0xff80000055557808 */ /* 0x000fe20005800000 */
[----:B------:R-:W-:Y:S01]  /*6cc0*/  FMUL.FTZ R28, R28, R196 ;  /* 0x000000c41c1c7220 */ /* 0x000fe20000410000 */
[----:B------:R-:W-:-:S02]  /*6cd0*/  ISETP.GE.AND P6, PT, R33, R244, PT ;  /* 0x000000f42100720c */ /* 0x000fc40003fc6270 */
[----:B------:R-:W-:Y:S02]  /*6ce0*/  ISETP.GE.AND P3, PT, R33, R242, PT ;  /* 0x000000f22100720c */ /* 0x000fe40003f66270 */
[----:B--2---:R-:W-:Y:S02]  /*6cf0*/  FSEL R37, R37, -INF , !P5 ;  /* 0xff80000025257808 */ /* 0x004fe40006800000 */
[----:B------:R-:W-:Y:S01]  /*6d00*/  FSEL R49, R49, -INF , !P4 ;  /* 0xff80000031317808 */ /* 0x000fe20006000000 */
[----:B------:R-:W1:Y:S01]  /*6d10*/  MUFU.TANH R32, R32 ;  /* 0x0000002000207308 */ /* 0x000e620000002400 */
[-C--:B------:R-:W-:Y:S02]  /*6d20*/  ISETP.GT.AND P5, PT, R245, R27.reuse, PT ;  /* 0x0000001bf500720c */ /* 0x080fe40003fa4270 */
[----:B------:R-:W-:Y:S01]  /*6d30*/  ISETP.GT.AND P4, PT, R243, R27, PT ;  /* 0x0000001bf300720c */ /* 0x000fe20003f84270 */
[----:B------:R-:W-:Y:S01]  /*6d40*/  FMUL.FTZ R30, R30, R196 ;  /* 0x000000c41e1e7220 */ /* 0x000fe20000410000 */
[----:B------:R-:W-:-:S03]  /*6d50*/  FSEL R87, R37, -INF , !P6 ;  /* 0xff80000025577808 */ /* 0x000fc60007000000 */
[----:B------:R-:W2:Y:S01]  /*6d60*/  MUFU.TANH R25, R25 ;  /* 0x0000001900197308 */ /* 0x000ea20000002400 */
[----:B------:R-:W-:Y:S01]  /*6d70*/  FSEL R84, R49, -INF , !P3 ;  /* 0xff80000031547808 */ /* 0x000fe20005800000 */
[----:B------:R-:W-:Y:S01]  /*6d80*/  HMMA.16816.F32.BF16 R12, R8, R148, R12 ;  /* 0x00000094080c723c */ /* 0x000fe2000004180c */
[C---:B------:R-:W-:Y:S02]  /*6d90*/  ISETP.GE.AND P6, PT, R27.reuse, R244, PT ;  /* 0x000000f41b00720c */ /* 0x040fe40003fc6270 */
[----:B------:R-:W-:Y:S02]  /*6da0*/  ISETP.GE.AND P3, PT, R27, R242, PT ;  /* 0x000000f21b00720c */ /* 0x000fe40003f66270 */
[----:B---3--:R-:W-:Y:S01]  /*6db0*/  FSEL R48, R48, -INF , !P5 ;  /* 0xff80000030307808 */ /* 0x008fe20006800000 */
[----:B------:R3:W-:Y:S01]  /*6dc0*/  MUFU.TANH R20, R29 ;  /* 0x0000001d00147308 */ /* 0x0007e20000002400 */
[----:B------:R-:W-:Y:S01]  /*6dd0*/  FSEL R44, R44, -INF , !P4 ;  /* 0xff8000002c2c7808 */ /* 0x000fe20006000000 */
[----:B------:R-:W-:Y:S01]  /*6de0*/  HMMA.16816.F32.BF16 R16, R4, R22, R16 ;  /* 0x000000160410723c */ /* 0x000fe20000041810 */
[----:B------:R-:W-:-:S02]  /*6df0*/  FSEL R91, R48, -INF , !P6 ;  /* 0xff800000305b7808 */ /* 0x000fc40007000000 */
[----:B------:R-:W-:-:S03]  /*6e00*/  FSEL R65, R44, -INF , !P3 ;  /* 0xff8000002c417808 */ /* 0x000fc60005800000 */
[----:B------:R-:W2:Y:S01]  /*6e10*/  MUFU.TANH R28, R28 ;  /* 0x0000001c001c7308 */ /* 0x000ea20000002400 */
[----:B------:R-:W-:-:S07]  /*6e20*/  FMUL.FTZ R21, R31, R196 ;  /* 0x000000c41f157220 */ /* 0x000fce0000410000 */
[----:B------:R-:W2:Y:S01]  /*6e30*/  MUFU.TANH R26, R30 ;  /* 0x0000001e001a7308 */ /* 0x000ea20000002400 */
[----:B---3--:R-:W-:-:S05]  /*6e40*/  VIADD R29, R250, 0xd0 ;  /* 0x000000d0fa1d7836 */ /* 0x008fca0000000000 */
[-C--:B------:R-:W-:Y:S02]  /*6e50*/  ISETP.GT.AND P5, PT, R245, R29.reuse, PT ;  /* 0x0000001df500720c */ /* 0x080fe40003fa4270 */
[----:B------:R-:W-:Y:S02]  /*6e60*/  ISETP.GT.AND P4, PT, R243, R29, PT ;  /* 0x0000001df300720c */ /* 0x000fe40003f84270 */
[C---:B------:R-:W-:Y:S02]  /*6e70*/  ISETP.GE.AND P6, PT, R29.reuse, R244, PT ;  /* 0x000000f41d00720c */ /* 0x040fe40003fc6270 */
[----:B------:R-:W-:Y:S01]  /*6e80*/  ISETP.GE.AND P3, PT, R29, R242, PT ;  /* 0x000000f21d00720c */ /* 0x000fe20003f66270 */
[----:B------:R-:W-:Y:S01]  /*6e90*/  VIADD R29, R250, 0xd1 ;  /* 0x000000d1fa1d7836 */ /* 0x000fe20000000000 */
[----:B------:R-:W-:Y:S01]  /*6ea0*/  FSEL R45, R45, -INF , !P5 ;  /* 0xff8000002d2d7808 */ /* 0x000fe20006800000 */
[-C--:B------:R-:W-:Y:S01]  /*6eb0*/  FMUL.FTZ R23, R42, R196.reuse ;  /* 0x000000c42a177220 */ /* 0x080fe20000410000 */
[----:B----4-:R-:W-:Y:S01]  /*6ec0*/  FSEL R24, R24, -INF , !P4 ;  /* 0xff80000018187808 */ /* 0x010fe20006000000 */
[----:B------:R-:W-:Y:S01]  /*6ed0*/  VIADD R9, R250, 0xd8 ;  /* 0x000000d8fa097836 */ /* 0x000fe20000000000 */
[-C--:B------:R-:W-:Y:S01]  /*6ee0*/  ISETP.GT.AND P5, PT, R245, R29.reuse, PT ;  /* 0x0000001df500720c */ /* 0x080fe20003fa4270 */
[----:B------:R-:W3:Y:S01]  /*6ef0*/  MUFU.TANH R21, R21 ;  /* 0x0000001500157308 */ /* 0x000ee20000002400 */
[----:B------:R-:W-:Y:S01]  /*6f00*/  ISETP.GT.AND P4, PT, R243, R29, PT ;  /* 0x0000001df300720c */ /* 0x000fe20003f84270 */
[----:B------:R-:W-:Y:S01]  /*6f10*/  FMUL.FTZ R27, R40, R196 ;  /* 0x000000c4281b7220 */ /* 0x000fe20000410000 */
[----:B------:R-:W-:-:S02]  /*6f20*/  FSEL R90, R45, -INF , !P6 ;  /* 0xff8000002d5a7808 */ /* 0x000fc40007000000 */
[----:B------:R-:W-:Y:S01]  /*6f30*/  FSEL R64, R24, -INF , !P3 ;  /* 0xff80000018407808 */ /* 0x000fe20005800000 */
[----:B------:R-:W-:Y:S01]  /*6f40*/  FMUL.FTZ R8, R43, R196 ;  /* 0x000000c42b087220 */ /* 0x000fe20000410000 */
[C---:B------:R-:W-:Y:S02]  /*6f50*/  ISETP.GE.AND P6, PT, R29.reuse, R244, PT ;  /* 0x000000f41d00720c */ /* 0x040fe40003fc6270 */
[----:B------:R-:W-:Y:S02]  /*6f60*/  ISETP.GE.AND P3, PT, R29, R242, PT ;  /* 0x000000f21d00720c */ /* 0x000fe40003f66270 */
[----:B-1----:R-:W-:Y:S02]  /*6f70*/  FSEL R32, R32, -INF , !P5 ;  /* 0xff80000020207808 */ /* 0x002fe40006800000 */
[----:B--2---:R-:W-:Y:S01]  /*6f80*/  FSEL R25, R25, -INF , !P4 ;  /* 0xff80000019197808 */ /* 0x004fe20006000000 */
[----:B------:R-:W1:Y:S01]  /*6f90*/  MUFU.TANH R23, R23 ;  /* 0x0000001700177308 */ /* 0x000e620000002400 */
[----:B------:R-:W-:-:S02]  /*6fa0*/  ISETP.GT.AND P5, PT, R245, R9, PT ;  /* 0x00000009f500720c */ /* 0x000fc40003fa4270 */
[----:B------:R-:W-:Y:S01]  /*6fb0*/  ISETP.GT.AND P4, PT, R243, R9, PT ;  /* 0x00000009f300720c */ /* 0x000fe20003f84270 */
[----:B------:R-:W-:Y:S01]  /*6fc0*/  VIADD R10, R250, 0xd9 ;  /* 0x000000d9fa0a7836 */ /* 0x000fe20000000000 */
[----:B------:R-:W-:Y:S01]  /*6fd0*/  FSEL R95, R32, -INF , !P6 ;  /* 0xff800000205f7808 */ /* 0x000fe20007000000 */
[----:B------:R-:W-:Y:S01]  /*6fe0*/  HMMA.16816.F32.BF16 R12, R4, R80, R12 ;  /* 0x00000050040c723c */ /* 0x000fe2000004180c */
[----:B------:R-:W-:Y:S01]  /*6ff0*/  FSEL R93, R25, -INF , !P3 ;  /* 0xff800000195d7808 */ /* 0x000fe20005800000 */
[----:B------:R-:W2:Y:S01]  /*7000*/  MUFU.TANH R27, R27 ;  /* 0x0000001b001b7308 */ /* 0x000ea20000002400 */
[C---:B------:R-:W-:Y:S01]  /*7010*/  ISETP.GE.AND P6, PT, R9.reuse, R244, PT ;  /* 0x000000f40900720c */ /* 0x040fe20003fc6270 */
[----:B------:R-:W-:Y:S01]  /*7020*/  FMUL.FTZ R4, R18, R196 ;  /* 0x000000c412047220 */ /* 0x000fe20000410000 */
[----:B------:R-:W-:Y:S02]  /*7030*/  ISETP.GE.AND P3, PT, R9, R242, PT ;  /* 0x000000f20900720c */ /* 0x000fe40003f66270 */
[----:B------:R-:W-:-:S02]  /*7040*/  FSEL R28, R28, -INF , !P5 ;  /* 0xff8000001c1c7808 */ /* 0x000fc40006800000 */
[----:B------:R-:W-:Y:S01]  /*7050*/  FSEL R26, R26, -INF , !P4 ;  /* 0xff8000001a1a7808 */ /* 0x000fe20006000000 */
[----:B------:R-:W-:Y:S01]  /*7060*/  FMUL.FTZ R41, R41, R196 ;  /* 0x000000c429297220 */ /* 0x000fe20000410000 */
[----:B------:R-:W4:Y:S01]  /*7070*/  MUFU.TANH R8, R8 ;  /* 0x0000000800087308 */ /* 0x000f220000002400 */
[----:B------:R-:W-:Y:S02]  /*7080*/  FSEL R94, R28, -INF , !P6 ;  /* 0xff8000001c5e7808 */ /* 0x000fe40007000000 */
[----:B------:R-:W-:Y:S02]  /*7090*/  FSEL R92, R26, -INF , !P3 ;  /* 0xff8000001a5c7808 */ /* 0x000fe40005800000 */
[-C--:B------:R-:W-:Y:S02]  /*70a0*/  ISETP.GT.AND P5, PT, R245, R10.reuse, PT ;  /* 0x0000000af500720c */ /* 0x080fe40003fa4270 */
[----:B------:R-:W-:Y:S01]  /*70b0*/  ISETP.GT.AND P4, PT, R243, R10, PT ;  /* 0x0000000af300720c */ /* 0x000fe20003f84270 */
[----:B------:R-:W4:Y:S01]  /*70c0*/  MUFU.TANH R22, R41 ;  /* 0x0000002900167308 */ /* 0x000f220000002400 */
[----:B------:R-:W-:-:S02]  /*70d0*/  ISETP.GE.AND P6, PT, R10, R244, PT ;  /* 0x000000f40a00720c */ /* 0x000fc40003fc6270 */
[----:B------:R-:W-:Y:S01]  /*70e0*/  ISETP.GE.AND P3, PT, R10, R242, PT ;  /* 0x000000f20a00720c */ /* 0x000fe20003f66270 */
[----:B------:R-:W-:Y:S02]  /*70f0*/  VIADD R10, R250, 0xe0 ;  /* 0x000000e0fa0a7836 */ /* 0x000fe40000000000 */
[-C--:B------:R-:W-:Y:S02]  /*7100*/  FMUL.FTZ R16, R16, R196.reuse ;  /* 0x000000c410107220 */ /* 0x080fe40000410000 */
[----:B------:R-:W4:Y:S01]  /*7110*/  MUFU.TANH R4, R4 ;  /* 0x0000000400047308 */ /* 0x000f220000002400 */
[----:B---3--:R-:W-:Y:S01]  /*7120*/  FSEL R21, R21, -INF , !P4 ;  /* 0xff80000015157808 */ /* 0x008fe20006000000 */
[----:B------:R-:W-:Y:S01]  /*7130*/  FMUL.FTZ R17, R17, R196 ;  /* 0x000000c411117220 */ /* 0x000fe20000410000 */
[----:B------:R-:W-:Y:S01]  /*7140*/  ISETP.GT.AND P4, PT, R243, R10, PT ;  /* 0x0000000af300720c */ /* 0x000fe20003f84270 */
[----:B------:R-:W-:Y:S01]  /*7150*/  VIADD R7, R250, 0xe1 ;  /* 0x000000e1fa077836 */ /* 0x000fe20000000000 */
[----:B------:R-:W-:-:S03]  /*7160*/  FSEL R20, R20, -INF , !P5 ;  /* 0xff80000014147808 */ /* 0x000fc60006800000 */
[----:B------:R-:W3:Y:S01]  /*7170*/  MUFU.TANH R9, R16 ;  /* 0x0000001000097308 */ /* 0x000ee20000002400 */
[----:B------:R-:W-:Y:S01]  /*7180*/  ISETP.GT.AND P5, PT, R245, R10, PT ;  /* 0x0000000af500720c */ /* 0x000fe20003fa4270 */
[----:B------:R-:W-:Y:S01]  /*7190*/  FMUL.FTZ R5, R19, R196 ;  /* 0x000000c413057220 */ /* 0x000fe20000410000 */
[----:B-1----:R-:W-:Y:S01]  /*71a0*/  FSEL R23, R23, -INF , !P4 ;  /* 0xff80000017177808 */ /* 0x002fe20006000000 */
[----:B------:R-:W-:Y:S01]  /*71b0*/  VIADD R6, R250, 0xe8 ;  /* 0x000000e8fa067836 */ /* 0x000fe20000000000 */
[----:B------:R-:W-:Y:S02]  /*71c0*/  ISETP.GT.AND P4, PT, R243, R7, PT ;  /* 0x00000007f300720c */ /* 0x000fe40003f84270 */
[----:B------:R-:W-:Y:S01]  /*71d0*/  FSEL R102, R20, -INF , !P6 ;  /* 0xff80000014667808 */ /* 0x000fe20007000000 */
[----:B------:R-:W1:Y:S01]  /*71e0*/  MUFU.TANH R17, R17 ;  /* 0x0000001100117308 */ /* 0x000e620000002400 */
[----:B------:R-:W-:Y:S02]  /*71f0*/  ISETP.GE.AND P6, PT, R10, R244, PT ;  /* 0x000000f40a00720c */ /* 0x000fe40003fc6270 */
[----:B--2---:R-:W-:-:S02]  /*7200*/  FSEL R27, R27, -INF , !P5 ;  /* 0xff8000001b1b7808 */ /* 0x004fc40006800000 */
[----:B------:R-:W-:Y:S02]  /*7210*/  ISETP.GT.AND P5, PT, R245, R7, PT ;  /* 0x00000007f500720c */ /* 0x000fe40003fa4270 */
[----:B----4-:R-:W-:Y:S01]  /*7220*/  FSEL R8, R8, -INF , !P4 ;  /* 0xff80000008087808 */ /* 0x010fe20006000000 */
[----:B------:R-:W2:Y:S01]  /*7230*/  MUFU.TANH R5, R5 ;  /* 0x0000000500057308 */ /* 0x000ea20000002400 */
[----:B------:R-:W-:Y:S01]  /*7240*/  ISETP.GT.AND P4, PT, R243, R6, PT ;  /* 0x00000006f300720c */ /* 0x000fe20003f84270 */
[----:B------:R-:W-:Y:S01]  /*7250*/  FMUL.FTZ R14, R14, R196 ;  /* 0x000000c40e0e7220 */ /* 0x000fe20000410000 */
[----:B------:R-:W-:Y:S02]  /*7260*/  FSEL R97, R21, -INF , !P3 ;  /* 0xff80000015617808 */ /* 0x000fe40005800000 */
[----:B------:R-:W-:Y:S02]  /*7270*/  FSEL R101, R27, -INF , !P6 ;  /* 0xff8000001b657808 */ /* 0x000fe40007000000 */
[----:B------:R-:W-:-:S02]  /*7280*/  ISETP.GE.AND P3, PT, R10, R242, PT ;  /* 0x000000f20a00720c */ /* 0x000fc40003f66270 */
[----:B------:R-:W-:Y:S02]  /*7290*/  ISETP.GE.AND P6, PT, R7, R244, PT ;  /* 0x000000f40700720c */ /* 0x000fe40003fc6270 */
[----:B------:R-:W-:Y:S01]  /*72a0*/  FSEL R22, R22, -INF , !P5 ;  /* 0xff80000016167808 */ /* 0x000fe20006800000 */
[----:B------:R-:W-:Y:S01]  /*72b0*/  VIADD R10, R250, 0xe9 ;  /* 0x000000e9fa0a7836 */ /* 0x000fe20000000000 */
[----:B------:R-:W-:Y:S02]  /*72c0*/  ISETP.GT.AND P5, PT, R245, R6, PT ;  /* 0x00000006f500720c */ /* 0x000fe40003fa4270 */
[----:B------:R-:W-:Y:S01]  /*72d0*/  FSEL R80, R4, -INF , !P4 ;  /* 0xff80000004507808 */ /* 0x000fe20006000000 */
[----:B------:R-:W-:Y:S01]  /*72e0*/  FMUL.FTZ R12, R12, R196 ;  /* 0x000000c40c0c7220 */ /* 0x000fe20000410000 */
[----:B------:R-:W4:Y:S01]  /*72f0*/  MUFU.TANH R4, R14 ;  /* 0x0000000e00047308 */ /* 0x000f220000002400 */
[----:B------:R-:W-:Y:S02]  /*7300*/  FSEL R96, R23, -INF , !P3 ;  /* 0xff80000017607808 */ /* 0x000fe40005800000 */
[----:B------:R-:W-:Y:S01]  /*7310*/  FSEL R100, R22, -INF , !P6 ;  /* 0xff80000016647808 */ /* 0x000fe20007000000 */
[----:B------:R-:W-:Y:S01]  /*7320*/  BAR.SYNC.DEFER_BLOCKING 0x0 ;  /* 0x0000000000007b1d */ /* 0x000fe20000010000 */
[----:B------:R-:W-:-:S02]  /*7330*/  ISETP.GE.AND P3, PT, R7, R242, PT ;  /* 0x000000f20700720c */ /* 0x000fc40003f66270 */
[----:B------:R-:W-:Y:S02]  /*7340*/  ISETP.GE.AND P6, PT, R6, R244, PT ;  /* 0x000000f40600720c */ /* 0x000fe40003fc6270 */
[----:B---3--:R-:W-:Y:S01]  /*7350*/  FSEL R9, R9, -INF , !P5 ;  /* 0xff80000009097808 */ /* 0x008fe20006800000 */
[----:B------:R-:W3:Y:S01]  /*7360*/  MUFU.TANH R7, R12 ;  /* 0x0000000c00077308 */ /* 0x000ee20000002400 */
[----:B------:R-:W-:Y:S01]  /*7370*/  ISETP.GT.AND P5, PT, R245, R10, PT ;  /* 0x0000000af500720c */ /* 0x000fe20003fa4270 */
[-C--:B------:R-:W-:Y:S01]  /*7380*/  FMUL.FTZ R13, R13, R196.reuse ;  /* 0x000000c40d0d7220 */ /* 0x080fe20000410000 */
[----:B------:R-:W-:Y:S02]  /*7390*/  FSEL R81, R8, -INF , !P3 ;  /* 0xff80000008517808 */ /* 0x000fe40005800000 */
[----:B------:R-:W-:Y:S01]  /*73a0*/  FSEL R99, R9, -INF , !P6 ;  /* 0xff80000009637808 */ /* 0x000fe20007000000 */
[----:B------:R-:W-:Y:S01]  /*73b0*/  FMUL.FTZ R9, R15, R196 ;  /* 0x000000c40f097220 */ /* 0x000fe20000410000 */
[----:B------:R-:W-:Y:S01]  /*73c0*/  ISETP.GE.AND P3, PT, R6, R242, PT ;  /* 0x000000f20600720c */ /* 0x000fe20003f66270 */
[----:B------:R-:W-:Y:S01]  /*73d0*/  VIADD R8, R250, 0xf0 ;  /* 0x000000f0fa087836 */ /* 0x000fe20000000000 */
[----:B------:R-:W-:Y:S01]  /*73e0*/  ISETP.GT.AND P6, PT, R243, R10, PT ;  /* 0x0000000af300720c */ /* 0x000fe20003fc4270 */
[----:B------:R-:W3:Y:S01]  /*73f0*/  MUFU.TANH R6, R13 ;  /* 0x0000000d00067308 */ /* 0x000ee20000002400 */
[----:B------:R-:W-:-:S02]  /*7400*/  ISETP.GE.AND P4, PT, R10, R244, PT ;  /* 0x000000f40a00720c */ /* 0x000fc40003f86270 */
[----:B-1----:R-:W-:Y:S02]  /*7410*/  FSEL R17, R17, -INF , !P5 ;  /* 0xff80000011117808 */ /* 0x002fe40006800000 */
[----:B------:R-:W-:Y:S02]  /*7420*/  FSEL R80, R80, -INF , !P3 ;  /* 0xff80000050507808 */ /* 0x000fe40005800000 */
[----:B------:R-:W-:Y:S01]  /*7430*/  ISETP.GE.AND P3, PT, R10, R242, PT ;  /* 0x000000f20a00720c */ /* 0x000fe20003f66270 */
[----:B------:R-:W1:Y:S01]  /*7440*/  MUFU.TANH R9, R9 ;  /* 0x0000000900097308 */ /* 0x000e620000002400 */
[----:B------:R-:W-:Y:S02]  /*7450*/  FSEL R98, R17, -INF , !P4 ;  /* 0xff80000011627808 */ /* 0x000fe40006000000 */
[----:B--2---:R-:W-:Y:S02]  /*7460*/  FSEL R103, R5, -INF , !P6 ;  /* 0xff80000005677808 */ /* 0x004fe40007000000 */
[----:B------:R-:W-:-:S02]  /*7470*/  ISETP.GT.AND P4, PT, R243, R8, PT ;  /* 0x00000008f300720c */ /* 0x000fc40003f84270 */
[----:B------:R-:W-:Y:S02]  /*7480*/  FSEL R103, R103, -INF , !P3 ;  /* 0xff80000067677808 */ /* 0x000fe40005800000 */
[----:B------:R-:W-:Y:S02]  /*7490*/  ISETP.GT.AND P5, PT, R245, R8, PT ;  /* 0x00000008f500720c */ /* 0x000fe40003fa4270 */
[C---:B------:R-:W-:Y:S02]  /*74a0*/  ISETP.GE.AND P6, PT, R8.reuse, R244, PT ;  /* 0x000000f40800720c */ /* 0x040fe40003fc6270 */
[----:B------:R-:W-:Y:S01]  /*74b0*/  ISETP.GE.AND P3, PT, R8, R242, PT ;  /* 0x000000f20800720c */ /* 0x000fe20003f66270 */
[----:B------:R-:W-:Y:S01]  /*74c0*/  VIADD R8, R250, 0xf1 ;  /* 0x000000f1fa087836 */ /* 0x000fe20000000000 */
[----:B----4-:R-:W-:Y:S02]  /*74d0*/  FSEL R104, R4, -INF , !P4 ;  /* 0xff80000004687808 */ /* 0x010fe40006000000 */
[----:B------:R-:W2:Y:S01]  /*74e0*/  MUFU.TANH R4, R158 ;  /* 0x0000009e00047308 */ /* 0x000ea20000002400 */
[----:B---3--:R-:W-:Y:S01]  /*74f0*/  FSEL R105, R7, -INF , !P5 ;  /* 0xff80000007697808 */ /* 0x008fe20006800000 */
[----:B------:R-:W-:Y:S01]  /*7500*/  FMUL.FTZ R5, R156, R196 ;  /* 0x000000c49c057220 */ /* 0x000fe20000410000 */
[----:B------:R-:W-:Y:S01]  /*7510*/  ISETP.GT.AND P5, PT, R245, R8, PT ;  /* 0x00000008f500720c */ /* 0x000fe20003fa4270 */
[----:B------:R-:W-:Y:S01]  /*7520*/  VIADD R7, R250, 0xf8 ;  /* 0x000000f8fa077836 */ /* 0x000fe20000000000 */
[----:B------:R-:W-:-:S02]  /*7530*/  FSEL R105, R105, -INF , !P6 ;  /* 0xff80000069697808 */ /* 0x000fc40007000000 */
[----:B------:R-:W-:Y:S02]  /*7540*/  ISETP.GT.AND P6, PT, R243, R8, PT ;  /* 0x00000008f300720c */ /* 0x000fe40003fc4270 */
[----:B------:R-:W-:Y:S02]  /*7550*/  ISETP.GE.AND P4, PT, R8, R244, PT ;  /* 0x000000f40800720c */ /* 0x000fe40003f86270 */
[----:B------:R-:W-:Y:S01]  /*7560*/  FSEL R6, R6, -INF , !P5 ;  /* 0xff80000006067808 */ /* 0x000fe20006800000 */
[----:B------:R-:W3:Y:S01]  /*7570*/  MUFU.TANH R5, R5 ;  /* 0x0000000500057308 */ /* 0x000ee20000002400 */
[----:B------:R-:W-:Y:S02]  /*7580*/  FSEL R104, R104, -INF , !P3 ;  /* 0xff80000068687808 */ /* 0x000fe40005800000 */
[----:B------:R-:W-:Y:S02]  /*7590*/  ISETP.GE.AND P3, PT, R8, R242, PT ;  /* 0x000000f20800720c */ /* 0x000fe40003f66270 */
[----:B------:R-:W-:-:S02]  /*75a0*/  FSEL R109, R6, -INF , !P4 ;  /* 0xff800000066d7808 */ /* 0x000fc40006000000 */
[----:B-1----:R-:W-:Y:S02]  /*75b0*/  FSEL R9, R9, -INF , !P6 ;  /* 0xff80000009097808 */ /* 0x002fe40007000000 */
[----:B------:R-:W-:Y:S01]  /*75c0*/  ISETP.GT.AND P4, PT, R243, R7, PT ;  /* 0x00000007f300720c */ /* 0x000fe20003f84270 */
[----:B------:R-:W1:Y:S01]  /*75d0*/  MUFU.TANH R6, R76 ;  /* 0x0000004c00067308 */ /* 0x000e620000002400 */
[----:B------:R-:W-:Y:S02]  /*75e0*/  FSEL R107, R9, -INF , !P3 ;  /* 0xff800000096b7808 */ /* 0x000fe40005800000 */
[----:B------:R-:W-:Y:S02]  /*75f0*/  ISETP.GE.AND P3, PT, R7, R242, PT ;  /* 0x000000f20700720c */ /* 0x000fe40003f66270 */
[----:B--2---:R-:W-:-:S04]  /*7600*/  FSEL R4, R4, -INF , !P4 ;  /* 0xff80000004047808 */ /* 0x004fc80006000000 */
[----:B------:R-:W-:Y:S02]  /*7610*/  FSEL R106, R4, -INF , !P3 ;  /* 0xff800000046a7808 */ /* 0x000fe40005800000 */
[----:B------:R-:W-:Y:S02]  /*7620*/  ISETP.GT.AND P3, PT, R239, R226, PT ;  /* 0x000000e2ef00720c */ /* 0x000fe40003f64270 */
[----:B------:R-:W-:Y:S02]  /*7630*/  ISETP.GT.AND P5, PT, R245, R7, PT ;  /* 0x00000007f500720c */ /* 0x000fe40003fa4270 */
[----:B------:R-:W-:Y:S02]  /*7640*/  ISETP.GE.AND P6, PT, R7, R244, PT ;  /* 0x000000f40700720c */ /* 0x000fe40003fc6270 */
[----:B---3--:R-:W-:Y:S02]  /*7650*/  FSEL R5, R5, -INF , !P5 ;  /* 0xff80000005057808 */ /* 0x008fe40006800000 */
[----:B------:R-:W-:-:S02]  /*7660*/  ISETP.GT.AND P5, PT, R245, R250, PT ;  /* 0x000000faf500720c */ /* 0x000fc40003fa4270 */
[----:B------:R-:W-:Y:S02]  /*7670*/  FSEL R108, R5, -INF , !P6 ;  /* 0xff800000056c7808 */ /* 0x000fe40007000000 */
[C---:B------:R-:W-:Y:S01]  /*7680*/  ISETP.GE.AND P4, PT, R250.reuse, R242, PT ;  /* 0x000000f2fa00720c */ /* 0x040fe20003f86270 */
[----:B------:R-:W-:Y:S01]  /*7690*/  BSSY.RECONVERGENT B1, `(.L_x_6028) ;  /* 0x000008d000017945 */ /* 0x000fe20003800200 */
[----:B------:R-:W-:Y:S02]  /*76a0*/  ISETP.GE.AND P6, PT, R250, R244, PT ;  /* 0x000000f4fa00720c */ /* 0x000fe40003fc6270 */
[----:B-1----:R-:W-:Y:S01]  /*76b0*/  FSEL R6, R6, -INF , !P5 ;  /* 0xff80000006067808 */ /* 0x002fe20006800000 */
[----:B------:R-:W-:Y:S01]  /*76c0*/  IMAD.MOV.U32 R37, RZ, RZ, R239 ;  /* 0x000000ffff257224 */ /* 0x000fe200078e00ef */
[----:B------:R-:W-:Y:S01]  /*76d0*/  FSEL R4, R251, -INF , !P4 ;  /* 0xff800000fb047808 */ /* 0x000fe20006000000 */
[----:B------:R-:W-:Y:S01]  /*76e0*/  IMAD.MOV.U32 R250, RZ, RZ, R195 ;  /* 0x000000fffffa7224 */ /* 0x000fe200078e00c3 */
[----:B------:R-:W-:Y:S01]  /*76f0*/  VIMNMX R245, PT, PT, RZ, R245, !PT ;  /* 0x000000f5fff57248 */ /* 0x000fe20007fe0100 */
[----:B------:R-:W-:Y:S01]  /*7700*/  IMAD.MOV.U32 R251, RZ, RZ, R0 ;  /* 0x000000fffffb7224 */ /* 0x000fe200078e0000 */
[----:B------:R-:W-:-:S02]  /*7710*/  VIMNMX R243, PT, PT, RZ, R243, !PT ;  /* 0x000000f3fff37248 */ /* 0x000fc40007fe0100 */
        /* <DEDUP_REMOVED lines=15> */
.L_x_6031:
        /* <DEDUP_REMOVED lines=8> */
[----:B------:R-:W-:-:S05]  /*7890*/  IMAD.MOV R5, RZ, RZ, -R5 ;  /* 0x000000ffff057224 */ /* 0x000fca00078e0a05 */
        /* <DEDUP_REMOVED lines=21> */
[----:B------:R-:W-:-:S02]  /*79f0*/  ISETP.GE.AND P3, PT, R10, RZ, PT ;  /* 0x000000ff0a00720c */ /* 0x000fc40003f66270 */
[----:B------:R-:W-:-:S05]  /*7a00*/  ISETP.GE.AND P4, PT, R0, RZ, PT ;  /* 0x000000ff0000720c */ /* 0x000fca0003f86270 */
[----:B------:R-:W-:Y:S01]  /*7a10*/  @P5 VIADD R9, R9, 0x1 ;  /* 0x0000000109095836 */ /* 0x000fe20000000000 */
[----:B------:R-:W-:Y:S02]  /*7a20*/  ISETP.NE.AND P5, PT, R12, RZ, PT ;  /* 0x000000ff0c00720c */ /* 0x000fe40003fa5270 */
        /* <DEDUP_REMOVED lines=28> */
.L_x_6032:
[----:B------:R-:W-:Y:S05]  /*7bf0*/  BSYNC.RECONVERGENT B0 ;  /* 0x0000000000007941 */ /* 0x000fea0003800200 */
.L_x_6030:
        /* <DEDUP_REMOVED lines=54> */
.L_x_6029:
[----:B------:R-:W-:Y:S05]  /*7f60*/  BSYNC.RECONVERGENT B1 ;  /* 0x0000000000017941 */ /* 0x000fea0003800200 */
.L_x_6028:
[----:B--2---:R-:W2:Y:S04]  /*7f70*/  LDL.LU R12, [R1+0x4] ;  /* 0x00000400010c7983 */ /* 0x004ea80000300800 */
[----:B------:R-:W2:Y:S04]  /*7f80*/  LDL.LU R11, [R1+0x8] ;  /* 0x00000800010b7983 */ /* 0x000ea80000300800 */
[----:B------:R-:W3:Y:S04]  /*7f90*/  LDL.LU R10, [R1+0xc] ;  /* 0x00000c00010a7983 */ /* 0x000ee80000300800 */
[----:B------:R-:W4:Y:S04]  /*7fa0*/  LDL.LU R9, [R1] ;  /* 0x0000000001097983 */ /* 0x000f280000300800 */
[----:B------:R-:W5:Y:S01]  /*7fb0*/  LD.E R131, desc[UR4][R2.64+0xdc] ;  /* 0x0000dc0402837980 */ /* 0x000f62000c101900 */
[----:B------:R-:W-:Y:S01]  /*7fc0*/  FMNMX3.FTZ R7, R8, R246, R252, !PT ;  /* 0x000000f608077276 */ /* 0x000fe200078100fc */
[----:B------:R-:W-:Y:S01]  /*7fd0*/  BSSY B2, `(.L_x_6033) ;  /* 0x0000b19000027945 */ /* 0x000fe20003800000 */
[----:B------:R-:W-:-:S04]  /*7fe0*/  IADD3 R112, PT, PT, R194, R185, RZ ;  /* 0x000000b9c2707210 */ /* 0x000fc80007ffe0ff */
[----:B------:R-:W-:-:S04]  /*7ff0*/  LEA R112, R112, R221, 0x1 ;  /* 0x000000dd70707211 */ /* 0x000fc800078e08ff */
[-C--:B------:R-:W-:Y:S01]  /*8000*/  IADD3 R110, PT, PT, R189, R112.reuse, RZ ;  /* 0x00000070bd6e7210 */ /* 0x080fe20007ffe0ff */
[----:B------:R-:W-:Y:S01]  /*8010*/  LDSM.16.MT88.4 R52, [R112+0xa800] ;  /* 0x00a800007034783b */ /* 0x000fe20000004200 */
[C---:B------:R-:W-:Y:S02]  /*8020*/  IADD3 R111, PT, PT, R193.reuse, R112, RZ ;  /* 0x00000070c16f7210 */ /* 0x040fe40007ffe0ff */
[----:B------:R-:W-:Y:S01]  /*8030*/  IADD3 R76, PT, PT, R193, R110, RZ ;  /* 0x0000006ec14c7210 */ /* 0x000fe20007ffe0ff */
[----:B------:R-:W-:Y:S04]  /*8040*/  LDSM.16.MT88.4 R32, [R110+0xa000] ;  /* 0x00a000006e20783b */ /* 0x000fe80000004200 */
[----:B------:R-:W-:Y:S04]  /*8050*/  LDSM.16.MT88.4 R44, [R76+0xa000] ;  /* 0x00a000004c2c783b */ /* 0x000fe80000004200 */
[----:B------:R-:W-:Y:S04]  /*8060*/  LDSM.16.MT88.4 R48, [R111+0xa800] ;  /* 0x00a800006f30783b */ /* 0x000fe80000004200 */
[----:B------:R-:W-:Y:S01]  /*8070*/  LDSM.16.MT88.4 R56, [R76+0xa800] ;  /* 0x00a800004c38783b */ /* 0x000fe20000004200 */
[----:B--2---:R-:W-:-:S04]  /*8080*/  FMNMX3.FTZ R0, R4, R12, R11, !PT ;  /* 0x0000000c04007276 */ /* 0x004fc8000781000b */
[----:B---3--:R-:W-:-:S04]  /*8090*/  FMNMX3.FTZ R0, R0, R10, R229, !PT ;  /* 0x0000000a00007276 */ /* 0x008fc800078100e5 */
        /* <DEDUP_REMOVED lines=58> */
[----:B------:R-:W-:Y:S02]  /*8440*/  FMNMX.FTZ R0, R67, R0, !PT ;  /* 0x0000000043007209 */ /* 0x000fe40007810000 */
[----:B------:R-:W-:-:S03]  /*8450*/  FMNMX3.FTZ R7, R7, R109, R108, !PT ;  /* 0x0000006d07077276 */ /* 0x000fc6000781006c */
[----:B------:R-:W1:Y:S01]  /*8460*/  SHFL.BFLY PT, R6, R0, 0x2, 0x1f ;  /* 0x0c401f0000067f89 */ /* 0x000e6200000e0000 */
[----:B------:R-:W-:-:S05]  /*8470*/  FMNMX.FTZ R7, R77, R7, !PT ;  /* 0x000000074d077209 */ /* 0x000fca0007810000 */
[----:B------:R-:W2:Y:S01]  /*8480*/  SHFL.BFLY PT, R5, R7, 0x2, 0x1f ;  /* 0x0c401f0007057f89 */ /* 0x000ea200000e0000 */
[----:B-1----:R-:W-:-:S05]  /*8490*/  FMNMX.FTZ R6, R0, R6, !PT ;  /* 0x0000000600067209 */ /* 0x002fca0007810000 */
[----:B------:R-:W1:Y:S01]  /*84a0*/  SHFL.BFLY PT, R0, R6, 0x1, 0x1f ;  /* 0x0c201f0006007f89 */ /* 0x000e6200000e0000 */
[----:B--2---:R-:W-:-:S05]  /*84b0*/  FMNMX.FTZ R5, R7, R5, !PT ;  /* 0x0000000507057209 */ /* 0x004fca0007810000 */
[----:B------:R-:W2:Y:S01]  /*84c0*/  SHFL.BFLY PT, R36, R5, 0x1, 0x1f ;  /* 0x0c201f0005247f89 */ /* 0x000ea200000e0000 */
[----:B-1----:R-:W-:-:S04]  /*84d0*/  FMNMX.FTZ R0, R6, R0, !PT ;  /* 0x0000000006007209 */ /* 0x002fc80007810000 */
[----:B------:R-:W-:Y:S01]  /*84e0*/  FSETP.NEU.FTZ.AND P3, PT, R0, -INF , PT ;  /* 0xff8000000000780b */ /* 0x000fe20003f7d000 */
[----:B-----5:R-:W-:Y:S01]  /*84f0*/  FMUL.FTZ R121, R131, R0 ;  /* 0x0000000083797220 */ /* 0x020fe20000410000 */
[----:B--2---:R-:W-:-:S04]  /*8500*/  FMNMX.FTZ R36, R5, R36, !PT ;  /* 0x0000002405247209 */ /* 0x004fc80007810000 */
[----:B------:R-:W-:Y:S01]  /*8510*/  FSEL R121, R121, RZ, P3 ;  /* 0x000000ff79797208 */ /* 0x000fe20001800000 */
[----:B------:R-:W-:Y:S01]  /*8520*/  FMUL.FTZ R130, R131, R36 ;  /* 0x0000002483827220 */ /* 0x000fe20000410000 */
[----:B------:R-:W-:-:S03]  /*8530*/  FSETP.NEU.FTZ.AND P3, PT, R36, -INF , PT ;  /* 0xff8000002400780b */ /* 0x000fc60003f7d000 */
[-CC-:B------:R-:W-:Y:S01]  /*8540*/  FFMA.FTZ R120, R4, R131.reuse, -R121.reuse ;  /* 0x0000008304787223 */ /* 0x180fe20000010879 */
[----:B------:R-:W-:Y:S01]  /*8550*/  FSEL R130, R130, RZ, P3 ;  /* 0x000000ff82827208 */ /* 0x000fe20001800000 */
[-CC-:B------:R-:W-:Y:S01]  /*8560*/  FFMA.FTZ R119, R12, R131.reuse, -R121.reuse ;  /* 0x000000830c777223 */ /* 0x180fe20000010879 */
[----:B------:R-:W-:Y:S01]  /*8570*/  LDSM.16.MT88.4 R4, [R111+0xa000] ;  /* 0x00a000006f04783b */ /* 0x000fe20000004200 */
[-CC-:B------:R-:W-:Y:S01]  /*8580*/  FFMA.FTZ R118, R11, R131.reuse, -R121.reuse ;  /* 0x000000830b767223 */ /* 0x180fe20000010879 */
[-CC-:B------:R-:W-:Y:S01]  /*8590*/  FFMA.FTZ R117, R10, R131.reuse, -R121.reuse ;  /* 0x000000830a757223 */ /* 0x180fe20000010879 */
[-CC-:B------:R-:W-:Y:S01]  /*85a0*/  FFMA.FTZ R129, R8, R131.reuse, -R130.reuse ;  /* 0x0000008308817223 */ /* 0x180fe20000010882 */
[----:B------:R-:W1:Y:S01]  /*85b0*/  LDSM.16.MT88.4 R12, [R112+0xa000] ;  /* 0x00a00000700c783b */ /* 0x000e620000004200 */
        /* <DEDUP_REMOVED lines=10> */
[-CC-:B------:R-:W-:Y:S01]  /*8660*/  FFMA.FTZ R123, R222, R131.reuse, -R130.reuse ;  /* 0x00000083de7b7223 */ /* 0x180fe20000010882 */
[-CC-:B------:R-:W-:Y:S01]  /*8670*/  FFMA.FTZ R113, R122, R131.reuse, -R121.reuse ;  /* 0x000000837a717223 */ /* 0x180fe20000010879 */
[-CC-:B------:R-:W-:Y:S01]  /*8680*/  FFMA.FTZ R240, R240, R131.reuse, -R130.reuse ;  /* 0x00000083f0f07223 */ /* 0x180fe20000010882 */
[----:B------:R-:W-:Y:S01]  /*8690*/  MUFU.EX2 R118, R118 ;  /* 0x0000007600767308 */ /* 0x000fe20000000800 */
[-CC-:B------:R-:W-:Y:S01]  /*86a0*/  FFMA.FTZ R138, R138, R131.reuse, -R121.reuse ;  /* 0x000000838a8a7223 */ /* 0x180fe20000010879 */
[-CC-:B------:R-:W-:Y:S01]  /*86b0*/  FFMA.FTZ R137, R137, R131.reuse, -R130.reuse ;  /* 0x0000008389897223 */ /* 0x180fe20000010882 */
[-CC-:B------:R-:W-:Y:S01]  /*86c0*/  FFMA.FTZ R141, R141, R131.reuse, -R130.reuse ;  /* 0x000000838d8d7223 */ /* 0x180fe20000010882 */
[----:B------:R-:W3:Y:S01]  /*86d0*/  MUFU.EX2 R117, R117 ;  /* 0x0000007500757308 */ /* 0x000ee20000000800 */
[-CC-:B------:R-:W-:Y:S01]  /*86e0*/  FFMA.FTZ R140, R140, R131.reuse, -R130.reuse ;  /* 0x000000838c8c7223 */ /* 0x180fe20000010882 */
[-CC-:B------:R-:W-:Y:S01]  /*86f0*/  FFMA.FTZ R139, R139, R131.reuse, -R121.reuse ;  /* 0x000000838b8b7223 */ /* 0x180fe20000010879 */
[-CC-:B------:R-:W-:Y:S01]  /*8700*/  FFMA.FTZ R146, R146, R131.reuse, -R121.reuse ;  /* 0x0000008392927223 */ /* 0x180fe20000010879 */
[----:B------:R-:W-:Y:S01]  /*8710*/  MUFU.EX2 R129, R129 ;  /* 0x0000008100817308 */ /* 0x000fe20000000800 */
[-CC-:B------:R-:W-:Y:S01]  /*8720*/  FFMA.FTZ R145, R145, R131.reuse, -R130.reuse ;  /* 0x0000008391917223 */ /* 0x180fe20000010882 */
[----:B--2---:R-:W-:Y:S01]  /*8730*/  F2FP.BF16.F32.PACK_AB R25, R119, R120 ;  /* 0x000000787719723e */ /* 0x004fe200000010ff */
[-CC-:B------:R-:W-:Y:S01]  /*8740*/  FFMA.FTZ R149, R219, R131.reuse, -R130.reuse ;  /* 0x00000083db957223 */ /* 0x180fe20000010882 */
[----:B------:R-:W2:Y:S01]  /*8750*/  MUFU.EX2 R128, R128 ;  /* 0x0000008000807308 */ /* 0x000ea20000000800 */
        /* <DEDUP_REMOVED lines=11> */
[----:B------:R4:W-:Y:S01]  /*8810*/  MUFU.EX2 R125, R20 ;  /* 0x00000014007d7308 */ /* 0x0009e20000000800 */
[--C-:B------:R-:W-:Y:S01]  /*8820*/  FFMA.FTZ R210, R210, R131, -R130.reuse ;  /* 0x00000083d2d27223 */ /* 0x100fe20000010882 */
[----:B--2---:R-:W-:Y:S01]  /*8830*/  F2FP.BF16.F32.PACK_AB R24, R128, R129 ;  /* 0x000000818018723e */ /* 0x004fe200000010ff */
[-CC-:B------:R-:W-:Y:S01]  /*8840*/  FFMA.FTZ R196, R209, R131.reuse, -R130.reuse ;  /* 0x00000083d1c47223 */ /* 0x180fe20000010882 */
[----:B------:R-:W-:Y:S01]  /*8850*/  MUFU.EX2 R116, R116 ;  /* 0x0000007400747308 */ /* 0x000fe20000000800 */
[-CC-:B------:R-:W-:Y:S01]  /*8860*/  FFMA.FTZ R193, R213, R131.reuse, -R121.reuse ;  /* 0x00000083d5c17223 */ /* 0x180fe20000010879 */
[-CC-:B------:R-:W-:Y:S01]  /*8870*/  FFMA.FTZ R194, R214, R131.reuse, -R121.reuse ;  /* 0x00000083d6c27223 */ /* 0x180fe20000010879 */
[-CC-:B------:R-:W-:Y:S01]  /*8880*/  FFMA.FTZ R195, R212, R131.reuse, -R121.reuse ;  /* 0x00000083d4c37223 */ /* 0x180fe20000010879 */
[----:B------:R-:W-:Y:S01]  /*8890*/  MUFU.EX2 R115, R115 ;  /* 0x0000007300737308 */ /* 0x000fe20000000800 */
[----:B------:R-:W-:Y:S01]  /*88a0*/  FFMA.FTZ R209, R211, R131, -R130 ;  /* 0x00000083d3d17223 */ /* 0x000fe20000010882 */
[----:B---3--:R-:W-:Y:S01]  /*88b0*/  F2FP.BF16.F32.PACK_AB R26, R126, R127 ;  /* 0x0000007f7e1a723e */ /* 0x008fe200000010ff */
[-CC-:B------:R-:W-:Y:S01]  /*88c0*/  FFMA.FTZ R207, R207, R131.reuse, -R121.reuse ;  /* 0x00000083cfcf7223 */ /* 0x180fe20000010879 */
[----:B------:R-:W-:Y:S01]  /*88d0*/  MUFU.EX2 R114, R114 ;  /* 0x0000007200727308 */ /* 0x000fe20000000800 */
[-CC-:B------:R-:W-:Y:S01]  /*88e0*/  FFMA.FTZ R206, R206, R131.reuse, -R121.reuse ;  /* 0x00000083cece7223 */ /* 0x180fe20000010879 */
[----:B----4-:R-:W2:Y:S01]  /*88f0*/  LDSM.16.MT88.4 R20, [R110+0xa800] ;  /* 0x00a800006e14783b */ /* 0x010ea20000004200 */
[-CC-:B------:R-:W-:Y:S01]  /*8900*/  FFMA.FTZ R205, R205, R131.reuse, -R121.reuse ;  /* 0x00000083cdcd7223 */ /* 0x180fe20000010879 */
[----:B------:R-:W3:Y:S01]  /*8910*/  MUFU.EX2 R124, R124 ;  /* 0x0000007c007c7308 */ /* 0x000ee20000000800 */
        /* <DEDUP_REMOVED lines=11> */
[----:B------:R-:W5:Y:S01]  /*89d0*/  MUFU.EX2 R113, R113 ;  /* 0x0000007100717308 */ /* 0x000f620000000800 */
[-C--:B------:R-:W-:Y:S01]  /*89e0*/  FFMA.FTZ R133, R133, R131.reuse, -R121 ;  /* 0x0000008385857223 */ /* 0x080fe20000010879 */
[----:B------:R-:W-:Y:S01]  /*89f0*/  FADD.FTZ R119, R120, R119 ;  /* 0x0000007778777221 */ /* 0x000fe20000010000 */
[----:B------:R-:W-:Y:S01]  /*8a00*/  FADD.FTZ R128, R129, R128 ;  /* 0x0000008081807221 */ /* 0x000fe20000010000 */
[----:B------:R-:W-:Y:S01]  /*8a10*/  MUFU.EX2 R137, R137 ;  /* 0x0000008900897308 */ /* 0x000fe20000000800 */
[C---:B-1----:R-:W-:Y:S01]  /*8a20*/  HMMA.16816.F32.BF16 R16, R24.reuse, R12, RZ ;  /* 0x0000000c1810723c */ /* 0x042fe200000418ff */
        /* <DEDUP_REMOVED lines=27> */
[-C--:B------:R-:W-:Y:S01]  /*8be0*/  FFMA.FTZ R247, R67, R131.reuse, -R121 ;  /* 0x0000008343f77223 */ /* 0x080fe20000010879 */
[----:B------:R-:W-:Y:S01]  /*8bf0*/  FFMA.FTZ R108, R108, R131, -R130 ;  /* 0x000000836c6c7223 */ /* 0x000fe20000010882 */
[----:B------:R-:W-:Y:S01]  /*8c00*/  ISETP.GT.AND P3, PT, R37, R226, PT ;  /* 0x000000e22500720c */ /* 0x000fe20003f64270 */
[----:B------:R-:W-:Y:S01]  /*8c10*/  MUFU.EX2 R156, R156 ;  /* 0x0000009c009c7308 */ /* 0x000fe20000000800 */
[----:B------:R-:W-:Y:S01]  /*8c20*/  HMMA.16816.F32.BF16 R28, R24, R44, RZ ;  /* 0x0000002c181c723c */ /* 0x000fe200000418ff */
[----:B---3--:R-:W-:Y:S01]  /*8c30*/  F2FP.BF16.F32.PACK_AB R44, R124, R125 ;  /* 0x0000007d7c2c723e */ /* 0x008fe200000010ff */
[----:B------:R-:W-:Y:S01]  /*8c40*/  FADD.FTZ R125, R125, R127 ;  /* 0x0000007f7d7d7221 */ /* 0x000fe20000010000 */
[----:B------:R-:W-:Y:S01]  /*8c50*/  F2FP.BF16.F32.PACK_AB R45, R115, R116 ;  /* 0x00000074732d723e */ /* 0x000fe200000010ff */
[----:B------:R-:W-:Y:S01]  /*8c60*/  MUFU.EX2 R155, R155 ;  /* 0x0000009b009b7308 */ /* 0x000fe20000000800 */
[----:B------:R-:W-:Y:S01]  /*8c70*/  FADD.FTZ R116, R116, R118 ;  /* 0x0000007674747221 */ /* 0x000fe20000010000 */
[----:B------:R-:W-:-:S02]  /*8c80*/  FADD.FTZ R125, R124, R125 ;  /* 0x0000007d7c7d7221 */ /* 0x000fc40000010000 */
[----:B------:R-:W-:Y:S01]  /*8c90*/  HMMA.16816.F32.BF16 R24, R24, R46, RZ ;  /* 0x0000002e1818723c */ /* 0x000fe200000418ff */
[----:B----4-:R-:W-:Y:S01]  /*8ca0*/  F2FP.BF16.F32.PACK_AB R46, R122, R123 ;  /* 0x0000007b7a2e723e */ /* 0x010fe200000010ff */
[----:B------:R-:W-:Y:S01]  /*8cb0*/  MUFU.EX2 R158, R158 ;  /* 0x0000009e009e7308 */ /* 0x000fe20000000800 */
[----:B-----5:R-:W-:Y:S01]  /*8cc0*/  F2FP.BF16.F32.PACK_AB R47, R113, R114 ;  /* 0x00000072712f723e */ /* 0x020fe200000010ff */
[----:B------:R-:W-:Y:S01]  /*8cd0*/  FADD.FTZ R116, R115, R116 ;  /* 0x0000007473747221 */ /* 0x000fe20000010000 */
[----:B------:R-:W-:Y:S01]  /*8ce0*/  FADD.FTZ R123, R123, R125 ;  /* 0x0000007d7b7b7221 */ /* 0x000fe20000010000 */
[----:B------:R-:W-:Y:S02]  /*8cf0*/  MUFU.EX2 R169, R169 ;  /* 0x000000a900a97308 */ /* 0x000fe40000000800 */
[----:B------:R-:W-:Y:S01]  /*8d00*/  FADD.FTZ R116, R114, R116 ;  /* 0x0000007472747221 */ /* 0x000fe20000010000 */
[----:B------:R-:W-:Y:S01]  /*8d10*/  FADD.FTZ R123, R122, R123 ;  /* 0x0000007b7a7b7221 */ /* 0x000fe20000010000 */
[----:B--2---:R-:W-:Y:S01]  /*8d20*/  HMMA.16816.F32.BF16 R40, R44, R20, R40 ;  /* 0x000000142c28723c */ /* 0x004fe20000041828 */
[----:B------:R-:W-:Y:S01]  /*8d30*/  FFMA.FTZ R20, R136, R131, -R130 ;  /* 0x0000008388147223 */ /* 0x000fe20000010882 */
[----:B------:R-:W-:Y:S01]  /*8d40*/  MUFU.EX2 R168, R168 ;  /* 0x000000a800a87308 */ /* 0x000fe20000000800 */
[----:B------:R-:W-:-:S03]  /*8d50*/  FADD.FTZ R116, R113, R116 ;  /* 0x0000007471747221 */ /* 0x000fc60000010000 */
[----:B------:R-:W-:Y:S02]  /*8d60*/  MUFU.EX2 R136, R138 ;  /* 0x0000008a00887308 */ /* 0x000fe40000000800 */
[C---:B------:R-:W-:Y:S02]  /*8d70*/  HMMA.16816.F32.BF16 R32, R44.reuse, R22, R32 ;  /* 0x000000162c20723c */ /* 0x040fe40000041820 */
[----:B------:R1:W2:Y:S04]  /*8d80*/  MUFU.EX2 R138, R20 ;  /* 0x00000014008a7308 */ /* 0x0002a80000000800 */
[----:B------:R-:W-:Y:S02]  /*8d90*/  MUFU.EX2 R163, R163 ;  /* 0x000000a300a37308 */ /* 0x000fe40000000800 */
[C---:B------:R-:W-:Y:S01]  /*8da0*/  HMMA.16816.F32.BF16 R8, R44.reuse, R48, R8 ;  /* 0x000000302c08723c */ /* 0x040fe20000041808 */
[-CC-:B------:R-:W-:Y:S01]  /*8db0*/  FFMA.FTZ R48, R134, R131.reuse, -R121.reuse ;  /* 0x0000008386307223 */ /* 0x180fe20000010879 */
[----:B------:R-:W-:Y:S01]  /*8dc0*/  FFMA.FTZ R134, R135, R131, -R121 ;  /* 0x0000008387867223 */ /* 0x000fe20000010879 */
[----:B------:R-:W-:Y:S04]  /*8dd0*/  MUFU.EX2 R193, R193 ;  /* 0x000000c100c17308 */ /* 0x000fe80000000800 */
[----:B------:R3:W-:Y:S01]  /*8de0*/  MUFU.EX2 R135, R48 ;  /* 0x0000003000877308 */ /* 0x0007e20000000800 */
[----:B-1----:R-:W1:Y:S01]  /*8df0*/  LDSM.16.MT88.4 R20, [R110+0xb000] ;  /* 0x00b000006e14783b */ /* 0x002e620000004200 */
[C---:B------:R-:W-:Y:S02]  /*8e00*/  HMMA.16816.F32.BF16 R4, R44.reuse, R50, R4 ;  /* 0x000000322c04723c */ /* 0x040fe40000041804 */
[----:B------:R-:W4:Y:S04]  /*8e10*/  MUFU.EX2 R134, R134 ;  /* 0x0000008600867308 */ /* 0x000f280000000800 */
[----:B------:R-:W-:Y:S02]  /*8e20*/  MUFU.EX2 R194, R194 ;  /* 0x000000c200c27308 */ /* 0x000fe40000000800 */
[C---:B------:R-:W-:Y:S02]  /*8e30*/  HMMA.16816.F32.BF16 R16, R44.reuse, R52, R16 ;  /* 0x000000342c10723c */ /* 0x040fe40000041810 */
[----:B------:R-:W-:Y:S01]  /*8e40*/  MUFU.EX2 R195, R195 ;  /* 0x000000c300c37308 */ /* 0x000fe20000000800 */
[----:B---3--:R-:W3:Y:S03]  /*8e50*/  LDSM.16.MT88.4 R48, [R111+0xb000] ;  /* 0x00b000006f30783b */ /* 0x008ee60000004200 */
[----:B------:R-:W-:Y:S02]  /*8e60*/  MUFU.EX2 R196, R196 ;  /* 0x000000c400c47308 */ /* 0x000fe40000000800 */
[C---:B------:R-:W-:Y:S01]  /*8e70*/  HMMA.16816.F32.BF16 R12, R44.reuse, R54, R12 ;  /* 0x000000362c0c723c */ /* 0x040fe2000004180c */
[----:B------:R-:W5:Y:S01]  /*8e80*/  LDSM.16.MT88.4 R52, [R112+0xb000] ;  /* 0x00b000007034783b */ /* 0x000f620000004200 */
[----:B------:R-:W-:Y:S04]  /*8e90*/  MUFU.EX2 R209, R209 ;  /* 0x000000d100d17308 */ /* 0x000fe80000000800 */
[----:B------:R-:W-:Y:S02]  /*8ea0*/  MUFU.EX2 R207, R207 ;  /* 0x000000cf00cf7308 */ /* 0x000fe40000000800 */
[C---:B------:R-:W-:Y:S02]  /*8eb0*/  HMMA.16816.F32.BF16 R28, R44.reuse, R56, R28 ;  /* 0x000000382c1c723c */ /* 0x040fe4000004181c */
[----:B------:R-:W-:Y:S04]  /*8ec0*/  MUFU.EX2 R205, R205 ;  /* 0x000000cd00cd7308 */ /* 0x000fe80000000800 */
[----:B------:R-:W-:Y:S02]  /*8ed0*/  MUFU.EX2 R199, R199 ;  /* 0x000000c700c77308 */ /* 0x000fe40000000800 */
[----:B------:R-:W-:Y:S01]  /*8ee0*/  HMMA.16816.F32.BF16 R24, R44, R58, R24 ;  /* 0x0000003a2c18723c */ /* 0x000fe20000041818 */
[----:B--2---:R-:W-:Y:S01]  /*8ef0*/  F2FP.BF16.F32.PACK_AB R44, R137, R138 ;  /* 0x0000008a892c723e */ /* 0x004fe200000010ff */
[----:B------:R-:W2:Y:S01]  /*8f00*/  LDSM.16.MT88.4 R56, [R76+0xb000] ;  /* 0x00b000004c38783b */ /* 0x000ea20000004200 */
[----:B----4-:R-:W-:Y:S01]  /*8f10*/  F2FP.BF16.F32.PACK_AB R45, R134, R135 ;  /* 0x00000087862d723e */ /* 0x010fe200000010ff */
        /* <DEDUP_REMOVED lines=11> */
[----:B------:R-:W-:Y:S01]  /*8fd0*/  MUFU.EX2 R61, R61 ;  /* 0x0000003d003d7308 */ /* 0x000fe20000000800 */
[----:B------:R-:W-:Y:S01]  /*8fe0*/  FADD.FTZ R136, R136, R135 ;  /* 0x0000008788887221 */ /* 0x000fe20000010000 */
[----:B------:R-:W-:Y:S02]  /*8ff0*/  FADD.FTZ R141, R141, R138 ;  /* 0x0000008a8d8d7221 */ /* 0x000fe40000010000 */
[----:B------:R-:W-:Y:S01]  /*9000*/  MUFU.EX2 R144, R146 ;  /* 0x0000009200907308 */ /* 0x000fe20000000800 */
[----:B------:R-:W-:Y:S01]  /*9010*/  FADD.FTZ R136, R139, R136 ;  /* 0x000000888b887221 */ /* 0x000fe20000010000 */
[C---:B------:R-:W-:Y:S01]  /*9020*/  HMMA.16816.F32.BF16 R32, R44.reuse, R22, R32 ;  /* 0x000000162c20723c */ /* 0x040fe20000041820 */
[----:B------:R-:W-:Y:S01]  /*9030*/  FADD.FTZ R141, R140, R141 ;  /* 0x0000008d8c8d7221 */ /* 0x000fe20000010000 */
[----:B------:R1:W4:Y:S04]  /*9040*/  MUFU.EX2 R146, R20 ;  /* 0x0000001400927308 */ /* 0x0003280000000800 */
[----:B------:R-:W-:Y:S02]  /*9050*/  MUFU.EX2 R83, R83 ;  /* 0x0000005300537308 */ /* 0x000fe40000000800 */
[C---:B---3--:R-:W-:Y:S01]  /*9060*/  HMMA.16816.F32.BF16 R8, R44.reuse, R48, R8 ;  /* 0x000000302c08723c */ /* 0x048fe20000041808 */
        /* <DEDUP_REMOVED lines=8> */
[C---:B-----5:R-:W-:Y:S02]  /*90f0*/  HMMA.16816.F32.BF16 R16, R44.reuse, R52, R16 ;  /* 0x000000342c10723c */ /* 0x060fe40000041810 */
[----:B------:R-:W-:Y:S01]  /*9100*/  MUFU.EX2 R95, R95 ;  /* 0x0000005f005f7308 */ /* 0x000fe20000000800 */
[----:B---3--:R-:W3:Y:S03]  /*9110*/  LDSM.16.MT88.4 R48, [R111+0xb800] ;  /* 0x00b800006f30783b */ /* 0x008ee60000004200 */
[----:B------:R-:W-:Y:S02]  /*9120*/  MUFU.EX2 R94, R94 ;  /* 0x0000005e005e7308 */ /* 0x000fe40000000800 */
[C---:B------:R-:W-:Y:S01]  /*9130*/  HMMA.16816.F32.BF16 R12, R44.reuse, R54, R12 ;  /* 0x000000362c0c723c */ /* 0x040fe2000004180c */
[----:B------:R-:W5:Y:S01]  /*9140*/  LDSM.16.MT88.4 R52, [R112+0xb800] ;  /* 0x00b800007034783b */ /* 0x000f620000004200 */
[----:B------:R-:W-:Y:S04]  /*9150*/  MUFU.EX2 R252, R252 ;  /* 0x000000fc00fc7308 */ /* 0x000fe80000000800 */
[----:B------:R-:W-:Y:S02]  /*9160*/  MUFU.EX2 R247, R247 ;  /* 0x000000f700f77308 */ /* 0x000fe40000000800 */
[C---:B--2---:R-:W-:Y:S08]  /*9170*/  HMMA.16816.F32.BF16 R28, R44.reuse, R56, R28 ;  /* 0x000000382c1c723c */ /* 0x044ff0000004181c */
[----:B------:R-:W-:Y:S01]  /*9180*/  HMMA.16816.F32.BF16 R24, R44, R58, R24 ;  /* 0x0000003a2c18723c */ /* 0x000fe20000041818 */
[----:B----4-:R-:W-:Y:S01]  /*9190*/  F2FP.BF16.F32.PACK_AB R44, R145, R146 ;  /* 0x00000092912c723e */ /* 0x010fe200000010ff */
        /* <DEDUP_REMOVED lines=12> */
[----:B------:R-:W-:Y:S01]  /*9260*/  FADD.FTZ R146, R149, R146 ;  /* 0x0000009295927221 */ /* 0x000fe20000010000 */
[----:B------:R-:W-:Y:S01]  /*9270*/  FADD.FTZ R144, R147, R144 ;  /* 0x0000009093907221 */ /* 0x000fe20000010000 */
[----:B------:R1:W4:Y:S01]  /*9280*/  MUFU.EX2 R161, R20 ;  /* 0x0000001400a17308 */ /* 0x0003220000000800 */
[----:B------:R-:W-:Y:S01]  /*9290*/  LDSM.16.MT88.4 R140, [R110+0x11800] ;  /* 0x011800006e8c783b */ /* 0x000fe20000004200 */
[----:B------:R-:W-:Y:S01]  /*92a0*/  FADD.FTZ R148, R148, R146 ;  /* 0x0000009294947221 */ /* 0x000fe20000010000 */
[C---:B------:R-:W-:Y:S01]  /*92b0*/  HMMA.16816.F32.BF16 R32, R44.reuse, R22, R32 ;  /* 0x000000162c20723c */ /* 0x040fe20000041820 */
[----:B------:R-:W5:Y:S07]  /*92c0*/  MUFU.EX2 R160, R160 ;  /* 0x000000a000a07308 */ /* 0x000f6e0000000800 */
[----:B---3--:R-:W-:Y:S01]  /*92d0*/  HMMA.16816.F32.BF16 R8, R44, R48, R8 ;  /* 0x000000302c08723c */ /* 0x008fe20000041808 */
[----:B-1----:R-:W1:Y:S01]  /*92e0*/  LDSM.16.MT88.4 R20, [R110+0xc000] ;  /* 0x00c000006e14783b */ /* 0x002e620000004200 */
[----:B----4-:R-:W-:-:S06]  /*92f0*/  FADD.FTZ R148, R161, R148 ;  /* 0x00000094a1947221 */ /* 0x010fcc0000010000 */
[----:B------:R-:W-:Y:S01]  /*9300*/  HMMA.16816.F32.BF16 R4, R44, R50, R4 ;  /* 0x000000322c04723c */ /* 0x000fe20000041804 */
[----:B------:R-:W3:Y:S01]  /*9310*/  LDSM.16.MT88.4 R48, [R111+0xc000] ;  /* 0x00c000006f30783b */ /* 0x000ee20000004200 */
[----:B-----5:R-:W-:-:S06]  /*9320*/  FADD.FTZ R148, R160, R148 ;  /* 0x00000094a0947221 */ /* 0x020fcc0000010000 */
[C---:B------:R-:W-:Y:S08]  /*9330*/  HMMA.16816.F32.BF16 R16, R44.reuse, R52, R16 ;  /* 0x000000342c10723c */ /* 0x040ff00000041810 */
[C---:B------:R-:W-:Y:S01]  /*9340*/  HMMA.16816.F32.BF16 R12, R44.reuse, R54, R12 ;  /* 0x000000362c0c723c */ /* 0x040fe2000004180c */
[----:B------:R-:W4:Y:S07]  /*9350*/  LDSM.16.MT88.4 R52, [R112+0xc000] ;  /* 0x00c000007034783b */ /* 0x000f2e0000004200 */
[C---:B--2---:R-:W-:Y:S08]  /*9360*/  HMMA.16816.F32.BF16 R28, R44.reuse, R56, R28 ;  /* 0x000000382c1c723c */ /* 0x044ff0000004181c */
        /* <DEDUP_REMOVED lines=12> */
[----:B------:R-:W-:Y:S01]  /*9430*/  FFMA.FTZ R20, R208, R131, -R130 ;  /* 0x00000083d0147223 */ /* 0x000fe20000010882 */
[----:B------:R-:W-:Y:S01]  /*9440*/  FADD.FTZ R163, R163, R156 ;  /* 0x0000009ca3a37221 */ /* 0x000fe20000010000 */
[----:B------:R-:W-:Y:S01]  /*9450*/  MUFU.EX2 R208, R210 ;  /* 0x000000d200d07308 */ /* 0x000fe20000000800 */
[----:B------:R-:W-:Y:S02]  /*9460*/  FADD.FTZ R169, R196, R169 ;  /* 0x000000a9c4a97221 */ /* 0x000fe40000010000 */
[----:B------:R-:W-:Y:S01]  /*9470*/  FADD.FTZ R163, R193, R163 ;  /* 0x000000a3c1a37221 */ /* 0x000fe20000010000 */
[----:B------:R1:W5:Y:S01]  /*9480*/  MUFU.EX2 R210, R20 ;  /* 0x0000001400d27308 */ /* 0x0003620000000800 */
[----:B------:R-:W-:Y:S01]  /*9490*/  HMMA.16816.F32.BF16 R32, R44, R22, R32 ;  /* 0x000000162c20723c */ /* 0x000fe20000041820 */
[----:B------:R-:W-:Y:S01]  /*94a0*/  FADD.FTZ R169, R209, R169 ;  /* 0x000000a9d1a97221 */ /* 0x000fe20000010000 */
[----:B------:R-:W-:-:S06]  /*94b0*/  FADD.FTZ R163, R194, R163 ;  /* 0x000000a3c2a37221 */ /* 0x000fcc0000010000 */
[C---:B---3--:R-:W-:Y:S01]  /*94c0*/  HMMA.16816.F32.BF16 R8, R44.reuse, R48, R8 ;  /* 0x000000302c08723c */ /* 0x048fe20000041808 */
[----:B-1----:R-:W1:Y:S07]  /*94d0*/  LDSM.16.MT88.4 R20, [R110+0xc800] ;  /* 0x00c800006e14783b */ /* 0x002e6e0000004200 */
[C---:B------:R-:W-:Y:S01]  /*94e0*/  HMMA.16816.F32.BF16 R4, R44.reuse, R50, R4 ;  /* 0x000000322c04723c */ /* 0x040fe20000041804 */
[----:B------:R-:W3:Y:S07]  /*94f0*/  LDSM.16.MT88.4 R48, [R111+0xc800] ;  /* 0x00c800006f30783b */ /* 0x000eee0000004200 */
[C---:B----4-:R-:W-:Y:S08]  /*9500*/  HMMA.16816.F32.BF16 R16, R44.reuse, R52, R16 ;  /* 0x000000342c10723c */ /* 0x050ff00000041810 */
[C---:B------:R-:W-:Y:S01]  /*9510*/  HMMA.16816.F32.BF16 R12, R44.reuse, R54, R12 ;  /* 0x000000362c0c723c */ /* 0x040fe2000004180c */
[----:B------:R-:W4:Y:S07]  /*9520*/  LDSM.16.MT88.4 R52, [R112+0xc800] ;  /* 0x00c800007034783b */ /* 0x000f2e0000004200 */
[C---:B--2---:R-:W-:Y:S08]  /*9530*/  HMMA.16816.F32.BF16 R28, R44.reuse, R56, R28 ;  /* 0x000000382c1c723c */ /* 0x044ff0000004181c */
[----:B------:R-:W-:Y:S01]  /*9540*/  HMMA.16816.F32.BF16 R24, R44, R58, R24 ;  /* 0x0000003a2c18723c */ /* 0x000fe20000041818 */
[----:B------:R-:W-:Y:S01]  /*9550*/  F2FP.BF16.F32.PACK_AB R44, R209, R196 ;  /* 0x000000c4d12c723e */ /* 0x000fe200000010ff */
[----:B------:R-:W2:Y:S01]  /*9560*/  LDSM.16.MT88.4 R56, [R76+0xc800] ;  /* 0x00c800004c38783b */ /* 0x000ea20000004200 */
[----:B------:R-:W-:-:S02]  /*9570*/  F2FP.BF16.F32.PACK_AB R45, R194, R193 ;  /* 0x000000c1c22d723e */ /* 0x000fc400000010ff */
[----:B-----5:R-:W-:Y:S01]  /*9580*/  F2FP.BF16.F32.PACK_AB R46, R210, R208 ;  /* 0x000000d0d22e723e */ /* 0x020fe200000010ff */
[----:B------:R-:W-:Y:S01]  /*9590*/  FADD.FTZ R208, R208, R169 ;  /* 0x000000a9d0d07221 */ /* 0x000fe20000010000 */
[----:B------:R-:W-:Y:S01]  /*95a0*/  F2FP.BF16.F32.PACK_AB R47, R207, R195 ;  /* 0x000000c3cf2f723e */ /* 0x000fe200000010ff */
[----:B------:R-:W-:Y:S02]  /*95b0*/  FADD.FTZ R195, R195, R163 ;  /* 0x000000a3c3c37221 */ /* 0x000fe40000010000 */
[----:B------:R-:W-:Y:S02]  /*95c0*/  FADD.FTZ R208, R210, R208 ;  /* 0x000000d0d2d07221 */ /* 0x000fe40000010000 */
[----:B------:R-:W-:Y:S02]  /*95d0*/  FADD.FTZ R195, R207, R195 ;  /* 0x000000c3cfc37221 */ /* 0x000fe40000010000 */
[----:B-1----:R-:W-:Y:S01]  /*95e0*/  HMMA.16816.F32.BF16 R40, R44, R20, R40 ;  /* 0x000000142c28723c */ /* 0x002fe20000041828 */
[-CC-:B------:R-:W-:Y:S01]  /*95f0*/  FFMA.FTZ R20, R201, R131.reuse, -R130.reuse ;  /* 0x00000083c9147223 */ /* 0x180fe20000010882 */
[----:B------:R-:W-:-:S03]  /*9600*/  FFMA.FTZ R21, R203, R131, -R130 ;  /* 0x00000083cb157223 */ /* 0x000fc60000010882 */
[----:B------:R1:W-:Y:S03]  /*9610*/  MUFU.EX2 R203, R20 ;  /* 0x0000001400cb7308 */ /* 0x0003e60000000800 */
[C---:B---3--:R-:W-:Y:S01]  /*9620*/  HMMA.16816.F32.BF16 R8, R44.reuse, R48, R8 ;  /* 0x000000302c08723c */ /* 0x048fe20000041808 */
[-C--:B------:R-:W-:Y:S02]  /*9630*/  FFMA.FTZ R48, R204, R131.reuse, -R121 ;  /* 0x00000083cc307223 */ /* 0x080fe40000010879 */
[----:B------:R3:W-:Y:S04]  /*9640*/  MUFU.EX2 R204, R206 ;  /* 0x000000ce00cc7308 */ /* 0x0007e80000000800 */
[----:B------:R5:W-:Y:S01]  /*9650*/  MUFU.EX2 R201, R48 ;  /* 0x0000003000c97308 */ /* 0x000be20000000800 */
[----:B------:R-:W-:Y:S01]  /*9660*/  HMMA.16816.F32.BF16 R32, R44, R22, R32 ;  /* 0x000000162c20723c */ /* 0x000fe20000041820 */
[----:B-1----:R-:W-:-:S02]  /*9670*/  FFMA.FTZ R20, R202, R131, -R130 ;  /* 0x00000083ca147223 */ /* 0x002fc40000010882 */
[----:B------:R-:W1:Y:S05]  /*9680*/  MUFU.EX2 R202, R21 ;  /* 0x0000001500ca7308 */ /* 0x000e6a0000000800 */
[C---:B------:R-:W-:Y:S01]  /*9690*/  HMMA.16816.F32.BF16 R4, R44.reuse, R50, R4 ;  /* 0x000000322c04723c */ /* 0x040fe20000041804 */
[----:B---3--:R-:W-:Y:S02]  /*96a0*/  FFMA.FTZ R206, R200, R131, -R130 ;  /* 0x00000083c8ce7223 */ /* 0x008fe40000010882 */
[----:B------:R3:W-:Y:S01]  /*96b0*/  MUFU.EX2 R200, R20 ;  /* 0x0000001400c87308 */ /* 0x0007e20000000800 */
[----:B-----5:R-:W5:Y:S03]  /*96c0*/  LDSM.16.MT88.4 R48, [R111+0xd000] ;  /* 0x00d000006f30783b */ /* 0x020f660000004200 */
[----:B------:R-:W1:Y:S01]  /*96d0*/  MUFU.EX2 R206, R206 ;  /* 0x000000ce00ce7308 */ /* 0x000e620000000800 */
[C---:B----4-:R-:W-:Y:S08]  /*96e0*/  HMMA.16816.F32.BF16 R16, R44.reuse, R52, R16 ;  /* 0x000000342c10723c */ /* 0x050ff00000041810 */
[C---:B------:R-:W-:Y:S01]  /*96f0*/  HMMA.16816.F32.BF16 R12, R44.reuse, R54, R12 ;  /* 0x000000362c0c723c */ /* 0x040fe2000004180c */
[----:B---3--:R-:W3:Y:S04]  /*9700*/  LDSM.16.MT88.4 R20, [R110+0xd000] ;  /* 0x00d000006e14783b */ /* 0x008ee80000004200 */
[----:B------:R-:W4:Y:S03]  /*9710*/  LDSM.16.MT88.4 R52, [R112+0xd000] ;  /* 0x00d000007034783b */ /* 0x000f260000004200 */
[C---:B--2---:R-:W-:Y:S08]  /*9720*/  HMMA.16816.F32.BF16 R28, R44.reuse, R56, R28 ;  /* 0x000000382c1c723c */ /* 0x044ff0000004181c */
        /* <DEDUP_REMOVED lines=11> */
[C---:B-----5:R-:W-:Y:S01]  /*97e0*/  HMMA.16816.F32.BF16 R8, R44.reuse, R48, R8 ;  /* 0x000000302c08723c */ /* 0x060fe20000041808 */
[-CC-:B------:R-:W-:Y:S01]  /*97f0*/  FFMA.FTZ R49, R197, R131.reuse, -R121.reuse ;  /* 0x00000083c5317223 */ /* 0x180fe20000010879 */
[----:B------:R-:W-:Y:S01]  /*9800*/  FFMA.FTZ R48, R183, R131, -R121 ;  /* 0x00000083b7307223 */ /* 0x000fe20000010879 */
[----:B------:R2:W5:Y:S01]  /*9810*/  MUFU.EX2 R197, R198 ;  /* 0x000000c600c57308 */ /* 0x0005620000000800 */
[----:B------:R-:W-:Y:S01]  /*9820*/  FADD.FTZ R200, R200, R203 ;  /* 0x000000cbc8c87221 */ /* 0x000fe20000010000 */
[----:B------:R-:W-:Y:S02]  /*9830*/  FADD.FTZ R199, R199, R205 ;  /* 0x000000cdc7c77221 */ /* 0x000fe40000010000 */
[----:B------:R-:W-:Y:S01]  /*9840*/  MUFU.EX2 R183, R49 ;  /* 0x0000003100b77308 */ /* 0x000fe20000000800 */
[----:B------:R-:W-:Y:S01]  /*9850*/  HMMA.16816.F32.BF16 R4, R44, R50, R4 ;  /* 0x000000322c04723c */ /* 0x000fe20000041804 */
[----:B------:R-:W-:-:S07]  /*9860*/  FADD.FTZ R200, R206, R200 ;  /* 0x000000c8cec87221 */ /* 0x000fce0000010000 */
[C---:B---3--:R-:W-:Y:S01]  /*9870*/  HMMA.16816.F32.BF16 R40, R44.reuse, R20, R40 ;  /* 0x000000142c28723c */ /* 0x048fe20000041828 */
[-CC-:B------:R-:W-:Y:S01]  /*9880*/  FFMA.FTZ R20, R181, R131.reuse, -R130.reuse ;  /* 0x00000083b5147223 */ /* 0x180fe20000010882 */
[-CC-:B------:R-:W-:Y:S01]  /*9890*/  FFMA.FTZ R21, R180, R131.reuse, -R130.reuse ;  /* 0x00000083b4157223 */ /* 0x180fe20000010882 */
[----:B------:R3:W-:Y:S01]  /*98a0*/  MUFU.EX2 R181, R48 ;  /* 0x0000003000b57308 */ /* 0x0007e20000000800 */
[-CC-:B--2---:R-:W-:Y:S01]  /*98b0*/  FFMA.FTZ R198, R179, R131.reuse, -R130.reuse ;  /* 0x00000083b3c67223 */ /* 0x184fe20000010882 */
[----:B-----5:R-:W-:Y:S02]  /*98c0*/  FADD.FTZ R199, R197, R199 ;  /* 0x000000c7c5c77221 */ /* 0x020fe40000010000 */
[----:B------:R2:W-:Y:S01]  /*98d0*/  MUFU.EX2 R180, R20 ;  /* 0x0000001400b47308 */ /* 0x0005e20000000800 */
[C---:B------:R-:W-:Y:S03]  /*98e0*/  HMMA.16816.F32.BF16 R32, R44.reuse, R22, R32 ;  /* 0x000000162c20723c */ /* 0x040fe60000041820 */
[----:B------:R-:W-:Y:S05]  /*98f0*/  MUFU.EX2 R198, R198 ;  /* 0x000000c600c67308 */ /* 0x000fea0000000800 */
[----:B----4-:R-:W-:Y:S01]  /*9900*/  HMMA.16816.F32.BF16 R16, R44, R52, R16 ;  /* 0x000000342c10723c */ /* 0x010fe20000041810 */
[----:B---3--:R-:W3:Y:S01]  /*9910*/  LDSM.16.MT88.4 R48, [R111+0xd800] ;  /* 0x00d800006f30783b */ /* 0x008ee20000004200 */
[----:B--2---:R-:W-:-:S02]  /*9920*/  FFMA.FTZ R20, R182, R131, -R130 ;  /* 0x00000083b6147223 */ /* 0x004fc40000010882 */
[----:B------:R-:W2:Y:S04]  /*9930*/  MUFU.EX2 R182, R21 ;  /* 0x0000001500b67308 */ /* 0x000ea80000000800 */
[C---:B------:R-:W-:Y:S01]  /*9940*/  HMMA.16816.F32.BF16 R12, R44.reuse, R54, R12 ;  /* 0x000000362c0c723c */ /* 0x040fe2000004180c */
[----:B------:R-:W4:Y:S01]  /*9950*/  LDSM.16.MT88.4 R52, [R112+0xd800] ;  /* 0x00d800007034783b */ /* 0x000f220000004200 */
[----:B------:R5:W2:Y:S06]  /*9960*/  MUFU.EX2 R179, R20 ;  /* 0x0000001400b37308 */ /* 0x000aac0000000800 */
[C---:B-1----:R-:W-:Y:S08]  /*9970*/  HMMA.16816.F32.BF16 R28, R44.reuse, R56, R28 ;  /* 0x000000382c1c723c */ /* 0x042ff0000004181c */
[----:B------:R-:W-:Y:S01]  /*9980*/  HMMA.16816.F32.BF16 R24, R44, R58, R24 ;  /* 0x0000003a2c18723c */ /* 0x000fe20000041818 */
[----:B-----5:R-:W1:Y:S01]  /*9990*/  LDSM.16.MT88.4 R20, [R110+0xd800] ;  /* 0x00d800006e14783b */ /* 0x020e620000004200 */
[----:B--2---:R-:W-:Y:S01]  /*99a0*/  F2FP.BF16.F32.PACK_AB R44, R182, R180 ;  /* 0x000000b4b62c723e */ /* 0x004fe200000010ff */
[----:B------:R-:W-:Y:S01]  /*99b0*/  FADD.FTZ R180, R180, R200 ;  /* 0x000000c8b4b47221 */ /* 0x000fe20000010000 */
[C---:B------:R-:W-:Y:S01]  /*99c0*/  F2FP.BF16.F32.PACK_AB R45, R183.reuse, R197 ;  /* 0x000000c5b72d723e */ /* 0x040fe200000010ff */
        /* <DEDUP_REMOVED lines=8> */
[----:B---3--:R-:W-:Y:S01]  /*9a50*/  HMMA.16816.F32.BF16 R8, R44, R48, R8 ;  /* 0x000000302c08723c */ /* 0x008fe20000041808 */
[-CC-:B------:R-:W-:Y:S01]  /*9a60*/  FFMA.FTZ R49, R176, R131.reuse, -R121.reuse ;  /* 0x00000083b0317223 */ /* 0x180fe20000010879 */
[----:B------:R-:W-:Y:S01]  /*9a70*/  FFMA.FTZ R48, R175, R131, -R121 ;  /* 0x00000083af307223 */ /* 0x000fe20000010879 */
[----:B------:R3:W5:Y:S01]  /*9a80*/  MUFU.EX2 R176, R177 ;  /* 0x000000b100b07308 */ /* 0x0007620000000800 */
[----:B------:R-:W-:-:S03]  /*9a90*/  FADD.FTZ R179, R198, R179 ;  /* 0x000000b3c6b37221 */ /* 0x000fc60000010000 */
[----:B------:R-:W2:Y:S01]  /*9aa0*/  MUFU.EX2 R175, R49 ;  /* 0x0000003100af7308 */ /* 0x000ea20000000800 */
[C---:B------:R-:W-:Y:S08]  /*9ab0*/  HMMA.16816.F32.BF16 R4, R44.reuse, R50, R4 ;  /* 0x000000322c04723c */ /* 0x040ff00000041804 */
[----:B----4-:R-:W-:Y:S01]  /*9ac0*/  HMMA.16816.F32.BF16 R16, R44, R52, R16 ;  /* 0x000000342c10723c */ /* 0x010fe20000041810 */
[----:B---3--:R-:W-:Y:S01]  /*9ad0*/  FFMA.FTZ R177, R171, R131, -R130 ;  /* 0x00000083abb17223 */ /* 0x008fe20000010882 */
[----:B-----5:R-:W-:-:S05]  /*9ae0*/  FADD.FTZ R178, R176, R178 ;  /* 0x000000b2b0b27221 */ /* 0x020fca0000010000 */
[----:B------:R-:W-:Y:S01]  /*9af0*/  MUFU.EX2 R177, R177 ;  /* 0x000000b100b17308 */ /* 0x000fe20000000800 */
[C---:B-1----:R-:W-:Y:S01]  /*9b00*/  HMMA.16816.F32.BF16 R40, R44.reuse, R20, R40 ;  /* 0x000000142c28723c */ /* 0x042fe20000041828 */
[-CC-:B------:R-:W-:Y:S01]  /*9b10*/  FFMA.FTZ R20, R174, R131.reuse, -R130.reuse ;  /* 0x00000083ae147223 */ /* 0x180fe20000010882 */
[-CC-:B------:R-:W-:Y:S01]  /*9b20*/  FFMA.FTZ R21, R173, R131.reuse, -R130.reuse ;  /* 0x00000083ad157223 */ /* 0x180fe20000010882 */
[----:B------:R1:W3:Y:S04]  /*9b30*/  MUFU.EX2 R174, R48 ;  /* 0x0000003000ae7308 */ /* 0x0002e80000000800 */
[----:B------:R4:W-:Y:S01]  /*9b40*/  MUFU.EX2 R173, R20 ;  /* 0x0000001400ad7308 */ /* 0x0009e20000000800 */
[C---:B------:R-:W-:Y:S01]  /*9b50*/  HMMA.16816.F32.BF16 R12, R44.reuse, R54, R12 ;  /* 0x000000362c0c723c */ /* 0x040fe2000004180c */
[----:B------:R-:W5:Y:S07]  /*9b60*/  LDSM.16.MT88.4 R52, [R112+0xe000] ;  /* 0x00e000007034783b */ /* 0x000f6e0000004200 */
[----:B------:R-:W-:Y:S01]  /*9b70*/  HMMA.16816.F32.BF16 R32, R44, R22, R32 ;  /* 0x000000162c20723c */ /* 0x000fe20000041820 */
[----:B-1----:R-:W1:Y:S01]  /*9b80*/  LDSM.16.MT88.4 R48, [R111+0xe000] ;  /* 0x00e000006f30783b */ /* 0x002e620000004200 */
[----:B----4-:R-:W-:-:S02]  /*9b90*/  FFMA.FTZ R20, R172, R131, -R130 ;  /* 0x00000083ac147223 */ /* 0x010fc40000010882 */
[----:B------:R-:W4:Y:S04]  /*9ba0*/  MUFU.EX2 R172, R21 ;  /* 0x0000001500ac7308 */ /* 0x000f280000000800 */
[C---:B--2---:R-:W-:Y:S01]  /*9bb0*/  HMMA.16816.F32.BF16 R28, R44.reuse, R56, R28 ;  /* 0x000000382c1c723c */ /* 0x044fe2000004181c */
[----:B------:R2:W2:Y:S07]  /*9bc0*/  MUFU.EX2 R171, R20 ;  /* 0x0000001400ab7308 */ /* 0x0004ae0000000800 */
[----:B------:R-:W-:Y:S01]  /*9bd0*/  HMMA.16816.F32.BF16 R24, R44, R58, R24 ;  /* 0x0000003a2c18723c */ /* 0x000fe20000041818 */
[C---:B------:R-:W-:Y:S01]  /*9be0*/  F2FP.BF16.F32.PACK_AB R45, R175.reuse, R176 ;  /* 0x000000b0af2d723e */ /* 0x040fe200000010ff */
[----:B------:R-:W-:Y:S01]  /*9bf0*/  LDSM.16.MT88.4 R56, [R112+0xe800] ;  /* 0x00e800007038783b */ /* 0x000fe20000004200 */
[----:B---3--:R-:W-:Y:S01]  /*9c00*/  F2FP.BF16.F32.PACK_AB R47, R170, R174 ;  /* 0x000000aeaa2f723e */ /* 0x008fe200000010ff */
[----:B------:R-:W-:Y:S01]  /*9c10*/  FADD.FTZ R175, R175, R178 ;  /* 0x000000b2afaf7221 */ /* 0x000fe20000010000 */
[----:B----4-:R-:W-:Y:S01]  /*9c20*/  F2FP.BF16.F32.PACK_AB R44, R172, R173 ;  /* 0x000000adac2c723e */ /* 0x010fe200000010ff */
[----:B------:R-:W-:-:S02]  /*9c30*/  FADD.FTZ R173, R173, R179 ;  /* 0x000000b3adad7221 */ /* 0x000fc40000010000 */
[----:B------:R-:W-:Y:S01]  /*9c40*/  FADD.FTZ R175, R174, R175 ;  /* 0x000000afaeaf7221 */ /* 0x000fe20000010000 */
[----:B--2---:R-:W2:Y:S01]  /*9c50*/  LDSM.16.MT88.4 R20, [R110+0xe000] ;  /* 0x00e000006e14783b */ /* 0x004ea20000004200 */
[----:B------:R-:W-:Y:S01]  /*9c60*/  F2FP.BF16.F32.PACK_AB R46, R177, R171 ;  /* 0x000000abb12e723e */ /* 0x000fe200000010ff */
[----:B------:R-:W-:Y:S01]  /*9c70*/  FADD.FTZ R173, R172, R173 ;  /* 0x000000adacad7221 */ /* 0x000fe20000010000 */
[----:B------:R-:W-:-:S03]  /*9c80*/  FADD.FTZ R170, R170, R175 ;  /* 0x000000afaaaa7221 */ /* 0x000fc60000010000 */
[----:B------:R-:W-:Y:S02]  /*9c90*/  FADD.FTZ R171, R171, R173 ;  /* 0x000000adabab7221 */ /* 0x000fe40000010000 */
[----:B-----5:R-:W-:Y:S02]  /*9ca0*/  HMMA.16816.F32.BF16 R16, R44, R52, R16 ;  /* 0x000000342c10723c */ /* 0x020fe40000041810 */
[----:B------:R-:W-:-:S06]  /*9cb0*/  FADD.FTZ R171, R177, R171 ;  /* 0x000000abb1ab7221 */ /* 0x000fcc0000010000 */
[C---:B-1----:R-:W-:Y:S01]  /*9cc0*/  HMMA.16816.F32.BF16 R8, R44.reuse, R48, R8 ;  /* 0x000000302c08723c */ /* 0x042fe20000041808 */
[-CC-:B------:R-:W-:Y:S01]  /*9cd0*/  FFMA.FTZ R48, R159, R131.reuse, -R121.reuse ;  /* 0x000000839f307223 */ /* 0x180fe20000010879 */
[-C--:B------:R-:W-:Y:S01]  /*9ce0*/  FFMA.FTZ R49, R157, R131.reuse, -R121 ;  /* 0x000000839d317223 */ /* 0x080fe20000010879 */
[----:B------:R1:W3:Y:S04]  /*9cf0*/  MUFU.EX2 R159, R162 ;  /* 0x000000a2009f7308 */ /* 0x0002e80000000800 */
[----:B------:R4:W5:Y:S01]  /*9d00*/  MUFU.EX2 R157, R48 ;  /* 0x00000030009d7308 */ /* 0x0009620000000800 */
[C---:B------:R-:W-:Y:S01]  /*9d10*/  HMMA.16816.F32.BF16 R12, R44.reuse, R54, R12 ;  /* 0x000000362c0c723c */ /* 0x040fe2000004180c */
[----:B------:R-:W2:Y:S07]  /*9d20*/  LDSM.16.MT88.4 R52, [R76+0xe000] ;  /* 0x00e000004c34783b */ /* 0x000eae0000004200 */
[----:B------:R-:W-:Y:S01]  /*9d30*/  HMMA.16816.F32.BF16 R4, R44, R50, R4 ;  /* 0x000000322c04723c */ /* 0x000fe20000041804 */
[-C--:B-1----:R-:W-:Y:S01]  /*9d40*/  FFMA.FTZ R162, R152, R131.reuse, -R130 ;  /* 0x0000008398a27223 */ /* 0x082fe20000010882 */
[----:B---3--:R-:W-:Y:S01]  /*9d50*/  FADD.FTZ R170, R159, R170 ;  /* 0x000000aa9faa7221 */ /* 0x008fe20000010000 */
[----:B----4-:R-:W-:-:S03]  /*9d60*/  FFMA.FTZ R48, R154, R131, -R130 ;  /* 0x000000839a307223 */ /* 0x010fc60000010882 */
[----:B-----5:R-:W-:Y:S01]  /*9d70*/  FADD.FTZ R170, R157, R170 ;  /* 0x000000aa9daa7221 */ /* 0x020fe20000010000 */
[----:B------:R-:W-:Y:S01]  /*9d80*/  MUFU.EX2 R154, R49 ;  /* 0x00000031009a7308 */ /* 0x000fe20000000800 */
[C---:B--2---:R-:W-:Y:S01]  /*9d90*/  HMMA.16816.F32.BF16 R40, R44.reuse, R20, R40 ;  /* 0x000000142c28723c */ /* 0x044fe20000041828 */
[-CC-:B------:R-:W-:Y:S01]  /*9da0*/  FFMA.FTZ R21, R151, R131.reuse, -R130.reuse ;  /* 0x0000008397157223 */ /* 0x180fe20000010882 */
[----:B------:R-:W-:Y:S01]  /*9db0*/  FFMA.FTZ R20, R153, R131, -R130 ;  /* 0x0000008399147223 */ /* 0x000fe20000010882 */
[----:B------:R1:W2:Y:S04]  /*9dc0*/  MUFU.EX2 R151, R48 ;  /* 0x0000003000977308 */ /* 0x0002a80000000800 */
[----:B------:R-:W3:Y:S01]  /*9dd0*/  MUFU.EX2 R153, R21 ;  /* 0x0000001500997308 */ /* 0x000ee20000000800 */
[----:B------:R-:W-:Y:S03]  /*9de0*/  HMMA.16816.F32.BF16 R32, R44, R22, R32 ;  /* 0x000000162c20723c */ /* 0x000fe60000041820 */
[----:B------:R4:W5:Y:S04]  /*9df0*/  MUFU.EX2 R152, R20 ;  /* 0x0000001400987308 */ /* 0x0009680000000800 */
[----:B------:R-:W5:Y:S01]  /*9e00*/  MUFU.EX2 R162, R162 ;  /* 0x000000a200a27308 */ /* 0x000f620000000800 */
[----:B-1----:R-:W1:Y:S01]  /*9e10*/  LDSM.16.MT88.4 R48, [R110+0xe800] ;  /* 0x00e800006e30783b */ /* 0x002e620000004200 */
[----:B--2---:R-:W-:-:S03]  /*9e20*/  FADD.FTZ R171, R151, R171 ;  /* 0x000000ab97ab7221 */ /* 0x004fc60000010000 */
[----:B----4-:R-:W2:Y:S01]  /*9e30*/  LDSM.16.MT88.4 R20, [R111+0xe800] ;  /* 0x00e800006f14783b */ /* 0x010ea20000004200 */
[C---:B------:R-:W-:Y:S01]  /*9e40*/  HMMA.16816.F32.BF16 R28, R44.reuse, R52, R28 ;  /* 0x000000342c1c723c */ /* 0x040fe2000004181c */
[C---:B---3--:R-:W-:Y:S01]  /*9e50*/  F2FP.BF16.F32.PACK_AB R52, R153.reuse, R151 ;  /* 0x000000979934723e */ /* 0x048fe200000010ff */
[----:B------:R-:W-:Y:S01]  /*9e60*/  FADD.FTZ R153, R153, R171 ;  /* 0x000000ab99997221 */ /* 0x000fe20000010000 */
[----:B------:R-:W-:Y:S02]  /*9e70*/  F2FP.BF16.F32.PACK_AB R53, R157, R159 ;  /* 0x0000009f9d35723e */ /* 0x000fe400000010ff */
[----:B------:R-:W-:Y:S01]  /*9e80*/  LDSM.16.MT88.4 R156, [R112+0x11800] ;  /* 0x01180000709c783b */ /* 0x000fe20000004200 */
[----:B-----5:R-:W-:Y:S02]  /*9e90*/  FADD.FTZ R153, R152, R153 ;  /* 0x0000009998997221 */ /* 0x020fe40000010000 */
[----:B------:R-:W-:Y:S01]  /*9ea0*/  HMMA.16816.F32.BF16 R24, R44, R54, R24 ;  /* 0x000000362c18723c */ /* 0x000fe20000041818 */
[----:B------:R-:W-:Y:S01]  /*9eb0*/  F2FP.BF16.F32.PACK_AB R54, R162, R152 ;  /* 0x00000098a236723e */ /* 0x000fe200000010ff */
[----:B------:R-:W3:Y:S01]  /*9ec0*/  LDSM.16.MT88.4 R44, [R76+0xe800] ;  /* 0x00e800004c2c783b */ /* 0x000ee20000004200 */
[----:B------:R-:W-:Y:S01]  /*9ed0*/  F2FP.BF16.F32.PACK_AB R55, R150, R154 ;  /* 0x0000009a9637723e */ /* 0x000fe200000010ff */
[----:B------:R-:W-:Y:S01]  /*9ee0*/  FADD.FTZ R154, R154, R170 ;  /* 0x000000aa9a9a7221 */ /* 0x000fe20000010000 */
[----:B------:R-:W-:-:S03]  /*9ef0*/  FADD.FTZ R153, R162, R153 ;  /* 0x00000099a2997221 */ /* 0x000fc60000010000 */
[----:B------:R-:W-:Y:S02]  /*9f00*/  FADD.FTZ R154, R150, R154 ;  /* 0x0000009a969a7221 */ /* 0x000fe40000010000 */
[C---:B------:R-:W-:Y:S01]  /*9f10*/  HMMA.16816.F32.BF16 R16, R52.reuse, R56, R16 ;  /* 0x000000383410723c */ /* 0x040fe20000041810 */
[-CC-:B------:R-:W-:Y:S01]  /*9f20*/  FFMA.FTZ R56, R132, R131.reuse, -R121.reuse ;  /* 0x0000008384387223 */ /* 0x180fe20000010879 */
[-CC-:B------:R-:W-:Y:S01]  /*9f30*/  FFMA.FTZ R57, R63, R131.reuse, -R130.reuse ;  /* 0x000000833f397223 */ /* 0x180fe20000010882 */
[----:B------:R4:W5:Y:S05]  /*9f40*/  MUFU.EX2 R132, R133 ;  /* 0x0000008500847308 */ /* 0x00096a0000000800 */
[C---:B------:R-:W-:Y:S08]  /*9f50*/  HMMA.16816.F32.BF16 R12, R52.reuse, R58, R12 ;  /* 0x0000003a340c723c */ /* 0x040ff0000004180c */
[----:B-1----:R-:W-:Y:S01]  /*9f60*/  HMMA.16816.F32.BF16 R40, R52, R48, R40 ;  /* 0x000000303428723c */ /* 0x002fe20000041828 */
[-CC-:B------:R-:W-:Y:S01]  /*9f70*/  FFMA.FTZ R48, R60, R131.reuse, -R121.reuse ;  /* 0x000000833c307223 */ /* 0x180fe20000010879 */
[-C--:B------:R-:W-:Y:S01]  /*9f80*/  FFMA.FTZ R49, R73, R131.reuse, -R130 ;  /* 0x0000008349317223 */ /* 0x080fe20000010882 */
[----:B------:R1:W3:Y:S01]  /*9f90*/  MUFU.EX2 R60, R56 ;  /* 0x00000038003c7308 */ /* 0x0002e20000000800 */
[----:B----4-:R-:W-:Y:S01]  /*9fa0*/  FFMA.FTZ R133, R39, R131, -R121 ;  /* 0x0000008327857223 */ /* 0x010fe20000010879 */
[----:B-----5:R-:W-:-:S02]  /*9fb0*/  FADD.FTZ R154, R132, R154 ;  /* 0x0000009a849a7221 */ /* 0x020fc40000010000 */
[----:B------:R4:W5:Y:S01]  /*9fc0*/  MUFU.EX2 R73, R48 ;  /* 0x0000003000497308 */ /* 0x0009620000000800 */
[C---:B--2---:R-:W-:Y:S03]  /*9fd0*/  HMMA.16816.F32.BF16 R8, R52.reuse, R20, R8 ;  /* 0x000000143408723c */ /* 0x044fe60000041808 */
[----:B------:R-:W-:Y:S05]  /*9fe0*/  MUFU.EX2 R133, R133 ;  /* 0x0000008500857308 */ /* 0x000fea0000000800 */
[----:B------:R-:W-:Y:S01]  /*9ff0*/  HMMA.16816.F32.BF16 R4, R52, R22, R4 ;  /* 0x000000163404723c */ /* 0x000fe20000041804 */
[----:B------:R-:W2:Y:S01]  /*a000*/  LDSM.16.MT88.4 R20, [R112+0xf000] ;  /* 0x00f000007014783b */ /* 0x000ea20000004200 */
[----:B-1----:R-:W-:-:S02]  /*a010*/  FFMA.FTZ R56, R62, R131, -R130 ;  /* 0x000000833e387223 */ /* 0x002fc40000010882 */
[----:B------:R-:W-:Y:S01]  /*a020*/  MUFU.EX2 R62, R57 ;  /* 0x00000039003e7308 */ /* 0x000fe20000000800 */
[----:B----4-:R-:W-:-:S03]  /*a030*/  FFMA.FTZ R48, R72, R131, -R130 ;  /* 0x0000008348307223 */ /* 0x010fc60000010882 */
[----:B------:R-:W-:Y:S01]  /*a040*/  MUFU.EX2 R72, R49 ;  /* 0x0000003100487308 */ /* 0x000fe20000000800 */
[C---:B------:R-:W-:Y:S03]  /*a050*/  HMMA.16816.F32.BF16 R32, R52.reuse, R50, R32 ;  /* 0x000000323420723c */ /* 0x040fe60000041820 */
[----:B------:R1:W4:Y:S04]  /*a060*/  MUFU.EX2 R63, R48 ;  /* 0x00000030003f7308 */ /* 0x0003280000000800 */
[----:B------:R4:W4:Y:S01]  /*a070*/  MUFU.EX2 R39, R56 ;  /* 0x0000003800277308 */ /* 0x0009220000000800 */
[----:B---3--:R-:W-:Y:S01]  /*a080*/  HMMA.16816.F32.BF16 R28, R52, R44, R28 ;  /* 0x0000002c341c723c */ /* 0x008fe2000004181c */
[C---:B------:R-:W-:Y:S01]  /*a090*/  F2FP.BF16.F32.PACK_AB R45, R60.reuse, R132 ;  /* 0x000000843c2d723e */ /* 0x040fe200000010ff */
[----:B------:R-:W-:-:S04]  /*a0a0*/  FADD.FTZ R60, R60, R154 ;  /* 0x0000009a3c3c7221 */ /* 0x000fc80000010000 */
[----:B-----5:R-:W-:Y:S02]  /*a0b0*/  FADD.FTZ R60, R73, R60 ;  /* 0x0000003c493c7221 */ /* 0x020fe40000010000 */
[----:B------:R-:W-:Y:S01]  /*a0c0*/  HMMA.16816.F32.BF16 R24, R52, R46, R24 ;  /* 0x0000002e3418723c */ /* 0x000fe20000041818 */
[----:B-1----:R-:W1:Y:S01]  /*a0d0*/  LDSM.16.MT88.4 R48, [R111+0xf000] ;  /* 0x00f000006f30783b */ /* 0x002e620000004200 */
[----:B----4-:R-:W-:Y:S01]  /*a0e0*/  F2FP.BF16.F32.PACK_AB R44, R63, R72 ;  /* 0x000000483f2c723e */ /* 0x010fe200000010ff */
[----:B------:R-:W-:Y:S01]  /*a0f0*/  FADD.FTZ R72, R72, R153 ;  /* 0x0000009948487221 */ /* 0x000fe20000010000 */
[----:B------:R-:W-:Y:S01]  /*a100*/  F2FP.BF16.F32.PACK_AB R47, R133, R73 ;  /* 0x00000049852f723e */ /* 0x000fe200000010ff */
[----:B------:R-:W3:Y:S01]  /*a110*/  LDSM.16.MT88.4 R56, [R110+0xf000] ;  /* 0x00f000006e38783b */ /* 0x000ee20000004200 */
[----:B------:R-:W-:Y:S01]  /*a120*/  F2FP.BF16.F32.PACK_AB R46, R39, R62 ;  /* 0x0000003e272e723e */ /* 0x000fe200000010ff */
[----:B------:R-:W-:Y:S01]  /*a130*/  FADD.FTZ R72, R63, R72 ;  /* 0x000000483f487221 */ /* 0x000fe20000010000 */
[----:B------:R-:W-:Y:S01]  /*a140*/  FADD.FTZ R133, R133, R60 ;  /* 0x0000003c85857221 */ /* 0x000fe20000010000 */
[----:B------:R-:W4:Y:S02]  /*a150*/  LDSM.16.MT88.4 R52, [R76+0xf000] ;  /* 0x00f000004c34783b */ /* 0x000f240000004200 */
[----:B------:R-:W-:-:S04]  /*a160*/  FADD.FTZ R62, R62, R72 ;  /* 0x000000483e3e7221 */ /* 0x000fc80000010000 */
[----:B------:R-:W-:Y:S01]  /*a170*/  FADD.FTZ R62, R39, R62 ;  /* 0x0000003e273e7221 */ /* 0x000fe20000010000 */
[C---:B--2---:R-:W-:Y:S01]  /*a180*/  HMMA.16816.F32.BF16 R16, R44.reuse, R20, R16 ;  /* 0x000000142c10723c */ /* 0x044fe20000041810 */
[-CC-:B------:R-:W-:Y:S01]  /*a190*/  FFMA.FTZ R20, R38, R131.reuse, -R121.reuse ;  /* 0x0000008326147223 */ /* 0x180fe20000010879 */
[-CC-:B------:R-:W-:Y:S01]  /*a1a0*/  FFMA.FTZ R38, R78, R131.reuse, -R121.reuse ;  /* 0x000000834e267223 */ /* 0x180fe20000010879 */
[----:B------:R-:W-:Y:S02]  /*a1b0*/  FADD.FTZ R62, R61, R62 ;  /* 0x0000003e3d3e7221 */ /* 0x000fe40000010000 */
[----:B------:R2:W-:Y:S03]  /*a1c0*/  MUFU.EX2 R78, R20 ;  /* 0x00000014004e7308 */ /* 0x0005e60000000800 */
[C---:B------:R-:W-:Y:S01]  /*a1d0*/  HMMA.16816.F32.BF16 R12, R44.reuse, R22, R12 ;  /* 0x000000162c0c723c */ /* 0x040fe2000004180c */
[----:B--2---:R-:W2:Y:S07]  /*a1e0*/  LDSM.16.MT88.4 R20, [R112+0xf800] ;  /* 0x00f800007014783b */ /* 0x004eae0000004200 */
[----:B-1----:R-:W-:Y:S01]  /*a1f0*/  HMMA.16816.F32.BF16 R8, R44, R48, R8 ;  /* 0x000000302c08723c */ /* 0x002fe20000041808 */
[----:B------:R-:W-:-:S02]  /*a200*/  FFMA.FTZ R48, R75, R131, -R121 ;  /* 0x000000834b307223 */ /* 0x000fc40000010879 */
[----:B------:R-:W1:Y:S04]  /*a210*/  MUFU.EX2 R75, R38 ;  /* 0x00000026004b7308 */ /* 0x000e680000000800 */
[----:B------:R5:W-:Y:S01]  /*a220*/  MUFU.EX2 R38, R48 ;  /* 0x0000003000267308 */ /* 0x000be20000000800 */
[C---:B---3--:R-:W-:Y:S01]  /*a230*/  HMMA.16816.F32.BF16 R40, R44.reuse, R56, R40 ;  /* 0x000000382c28723c */ /* 0x048fe20000041828 */
[-CC-:B------:R-:W-:Y:S02]  /*a240*/  FFMA.FTZ R56, R79, R131.reuse, -R130.reuse ;  /* 0x000000834f387223 */ /* 0x180fe40000010882 */
[----:B------:R-:W-:Y:S04]  /*a250*/  MUFU.EX2 R79, R82 ;  /* 0x00000052004f7308 */ /* 0x000fe80000000800 */
[----:B------:R3:W1:Y:S01]  /*a260*/  MUFU.EX2 R82, R56 ;  /* 0x0000003800527308 */ /* 0x0006620000000800 */
[C---:B------:R-:W-:Y:S01]  /*a270*/  HMMA.16816.F32.BF16 R4, R44.reuse, R50, R4 ;  /* 0x000000322c04723c */ /* 0x040fe20000041804 */
[----:B-----5:R-:W5:Y:S07]  /*a280*/  LDSM.16.MT88.4 R48, [R111+0xf800] ;  /* 0x00f800006f30783b */ /* 0x020f6e0000004200 */
[C---:B------:R-:W-:Y:S01]  /*a290*/  HMMA.16816.F32.BF16 R32, R44.reuse, R58, R32 ;  /* 0x0000003a2c20723c */ /* 0x040fe20000041820 */
[----:B---3--:R-:W3:Y:S07]  /*a2a0*/  LDSM.16.MT88.4 R56, [R110+0xf800] ;  /* 0x00f800006e38783b */ /* 0x008eee0000004200 */
[----:B----4-:R-:W-:Y:S01]  /*a2b0*/  HMMA.16816.F32.BF16 R28, R44, R52, R28 ;  /* 0x000000342c1c723c */ /* 0x010fe2000004181c */
[----:B------:R-:W-:-:S02]  /*a2c0*/  FFMA.FTZ R52, R88, R131, -R130 ;  /* 0x0000008358347223 */ /* 0x000fc40000010882 */
[----:B------:R4:W2:Y:S05]  /*a2d0*/  MUFU.EX2 R88, R89 ;  /* 0x0000005900587308 */ /* 0x0008aa0000000800 */
[----:B------:R-:W-:Y:S01]  /*a2e0*/  HMMA.16816.F32.BF16 R24, R44, R54, R24 ;  /* 0x000000362c18723c */ /* 0x000fe20000041818 */
[C---:B------:R-:W-:Y:S01]  /*a2f0*/  F2FP.BF16.F32.PACK_AB R44, R83.reuse, R61 ;  /* 0x0000003d532c723e */ /* 0x040fe200000010ff */
[----:B------:R-:W-:Y:S01]  /*a300*/  FADD.FTZ R83, R83, R62 ;  /* 0x0000003e53537221 */ /* 0x000fe20000010000 */
[----:B-1----:R-:W-:Y:S01]  /*a310*/  F2FP.BF16.F32.PACK_AB R45, R75, R78 ;  /* 0x0000004e4b2d723e */ /* 0x002fe200000010ff */
[----:B------:R-:W-:Y:S01]  /*a320*/  FADD.FTZ R78, R78, R133 ;  /* 0x000000854e4e7221 */ /* 0x000fe20000010000 */
[----:B------:R-:W-:Y:S01]  /*a330*/  F2FP.BF16.F32.PACK_AB R46, R82, R79 ;  /* 0x0000004f522e723e */ /* 0x000fe200000010ff */
[----:B------:R-:W-:Y:S01]  /*a340*/  FADD.FTZ R83, R79, R83 ;  /* 0x000000534f537221 */ /* 0x000fe20000010000 */
[----:B------:R-:W-:Y:S01]  /*a350*/  F2FP.BF16.F32.PACK_AB R47, R74, R38 ;  /* 0x000000264a2f723e */ /* 0x000fe200000010ff */
[----:B------:R-:W-:Y:S01]  /*a360*/  FADD.FTZ R75, R75, R78 ;  /* 0x0000004e4b4b7221 */ /* 0x000fe20000010000 */
[----:B----4-:R-:W-:Y:S01]  /*a370*/  FFMA.FTZ R89, R87, R131, -R130 ;  /* 0x0000008357597223 */ /* 0x010fe20000010882 */
[----:B------:R-:W-:Y:S01]  /*a380*/  FADD.FTZ R82, R82, R83 ;  /* 0x0000005352527221 */ /* 0x000fe20000010000 */
[----:B------:R1:W-:Y:S01]  /*a390*/  MUFU.EX2 R87, R52 ;  /* 0x0000003400577308 */ /* 0x0003e20000000800 */
[----:B------:R-:W-:-:S02]  /*a3a0*/  FADD.FTZ R75, R38, R75 ;  /* 0x0000004b264b7221 */ /* 0x000fc40000010000 */
[----:B--2---:R-:W-:Y:S01]  /*a3b0*/  HMMA.16816.F32.BF16 R16, R44, R20, R16 ;  /* 0x000000142c10723c */ /* 0x004fe20000041810 */
[----:B------:R-:W-:Y:S01]  /*a3c0*/  MUFU.EX2 R89, R89 ;  /* 0x0000005900597308 */ /* 0x000fe20000000800 */
[----:B------:R-:W-:Y:S01]  /*a3d0*/  FADD.FTZ R74, R74, R75 ;  /* 0x0000004b4a4a7221 */ /* 0x000fe20000010000 */
[----:B------:R-:W-:-:S05]  /*a3e0*/  FADD.FTZ R82, R88, R82 ;  /* 0x0000005258527221 */ /* 0x000fca0000010000 */
[C---:B------:R-:W-:Y:S01]  /*a3f0*/  HMMA.16816.F32.BF16 R12, R44.reuse, R22, R12 ;  /* 0x000000162c0c723c */ /* 0x040fe2000004180c */
[----:B------:R-:W2:Y:S04]  /*a400*/  LDSM.16.MT88.4 R20, [R76+0xf800] ;  /* 0x00f800004c14783b */ /* 0x000ea80000004200 */
[----:B-1----:R-:W1:Y:S03]  /*a410*/  LDSM.16.MT88.4 R52, [R111+0x10000] ;  /* 0x010000006f34783b */ /* 0x002e660000004200 */
[C---:B-----5:R-:W-:Y:S01]  /*a420*/  HMMA.16816.F32.BF16 R8, R44.reuse, R48, R8 ;  /* 0x000000302c08723c */ /* 0x060fe20000041808 */
[-CC-:B------:R-:W-:Y:S02]  /*a430*/  FFMA.FTZ R48, R85, R131.reuse, -R121.reuse ;  /* 0x0000008355307223 */ /* 0x180fe40000010879 */
[----:B------:R4:W5:Y:S05]  /*a440*/  MUFU.EX2 R85, R86 ;  /* 0x0000005600557308 */ /* 0x00096a0000000800 */
[----:B---3--:R-:W-:Y:S01]  /*a450*/  HMMA.16816.F32.BF16 R40, R44, R56, R40 ;  /* 0x000000382c28723c */ /* 0x008fe20000041828 */
[----:B------:R-:W-:-:S02]  /*a460*/  FFMA.FTZ R56, R65, R131, -R121 ;  /* 0x0000008341387223 */ /* 0x000fc40000010879 */
[----:B------:R-:W-:Y:S04]  /*a470*/  MUFU.EX2 R65, R91 ;  /* 0x0000005b00417308 */ /* 0x000fe80000000800 */
[----:B------:R3:W-:Y:S01]  /*a480*/  MUFU.EX2 R91, R56 ;  /* 0x00000038005b7308 */ /* 0x0007e20000000800 */
[C---:B------:R-:W-:Y:S01]  /*a490*/  HMMA.16816.F32.BF16 R4, R44.reuse, R50, R4 ;  /* 0x000000322c04723c */ /* 0x040fe20000041804 */
[----:B----4-:R-:W-:Y:S01]  /*a4a0*/  FFMA.FTZ R86, R84, R131, -R121 ;  /* 0x0000008354567223 */ /* 0x010fe20000010879 */
[----:B-----5:R-:W-:Y:S01]  /*a4b0*/  FADD.FTZ R74, R85, R74 ;  /* 0x0000004a554a7221 */ /* 0x020fe20000010000 */
[----:B------:R4:W5:Y:S04]  /*a4c0*/  MUFU.EX2 R84, R48 ;  /* 0x0000003000547308 */ /* 0x0009680000000800 */
[----:B------:R-:W1:Y:S01]  /*a4d0*/  MUFU.EX2 R86, R86 ;  /* 0x0000005600567308 */ /* 0x000e620000000800 */
[C---:B------:R-:W-:Y:S01]  /*a4e0*/  HMMA.16816.F32.BF16 R32, R44.reuse, R58, R32 ;  /* 0x0000003a2c20723c */ /* 0x040fe20000041820 */
[----:B---3--:R-:W3:Y:S04]  /*a4f0*/  LDSM.16.MT88.4 R56, [R110+0x10000] ;  /* 0x010000006e38783b */ /* 0x008ee80000004200 */
[----:B----4-:R-:W4:Y:S03]  /*a500*/  LDSM.16.MT88.4 R48, [R112+0x10000] ;  /* 0x010000007030783b */ /* 0x010f260000004200 */
[----:B--2---:R-:W-:Y:S01]  /*a510*/  HMMA.16816.F32.BF16 R28, R44, R20, R28 ;  /* 0x000000142c1c723c */ /* 0x004fe2000004181c */
[C---:B------:R-:W-:Y:S01]  /*a520*/  F2FP.BF16.F32.PACK_AB R20, R87.reuse, R88 ;  /* 0x000000585714723e */ /* 0x040fe200000010ff */
[----:B------:R-:W-:Y:S01]  /*a530*/  FADD.FTZ R87, R87, R82 ;  /* 0x0000005257577221 */ /* 0x000fe20000010000 */
[C---:B-----5:R-:W-:Y:S01]  /*a540*/  F2FP.BF16.F32.PACK_AB R21, R84.reuse, R85 ;  /* 0x000000555415723e */ /* 0x060fe200000010ff */
[----:B------:R-:W-:-:S02]  /*a550*/  FADD.FTZ R84, R84, R74 ;  /* 0x0000004a54547221 */ /* 0x000fc40000010000 */
[----:B------:R-:W-:Y:S02]  /*a560*/  FADD.FTZ R87, R89, R87 ;  /* 0x0000005759577221 */ /* 0x000fe40000010000 */
[----:B------:R-:W-:Y:S01]  /*a570*/  HMMA.16816.F32.BF16 R24, R44, R22, R24 ;  /* 0x000000162c18723c */ /* 0x000fe20000041818 */
[----:B------:R-:W2:Y:S01]  /*a580*/  LDSM.16.MT88.4 R44, [R76+0x10000] ;  /* 0x010000004c2c783b */ /* 0x000ea20000004200 */
[----:B------:R-:W-:Y:S01]  /*a590*/  F2FP.BF16.F32.PACK_AB R22, R65, R89 ;  /* 0x000000594116723e */ /* 0x000fe200000010ff */
[----:B-1----:R-:W-:Y:S01]  /*a5a0*/  FADD.FTZ R84, R86, R84 ;  /* 0x0000005456547221 */ /* 0x002fe20000010000 */
[----:B------:R-:W-:Y:S01]  /*a5b0*/  F2FP.BF16.F32.PACK_AB R23, R91, R86 ;  /* 0x000000565b17723e */ /* 0x000fe200000010ff */
[----:B------:R-:W-:Y:S02]  /*a5c0*/  FADD.FTZ R65, R65, R87 ;  /* 0x0000005741417221 */ /* 0x000fe40000010000 */
[----:B------:R-:W-:-:S04]  /*a5d0*/  FADD.FTZ R91, R91, R84 ;  /* 0x000000545b5b7221 */ /* 0x000fc80000010000 */
[C---:B------:R-:W-:Y:S01]  /*a5e0*/  HMMA.16816.F32.BF16 R8, R20.reuse, R52, R8 ;  /* 0x000000341408723c */ /* 0x040fe20000041808 */
[-C--:B------:R-:W-:Y:S01]  /*a5f0*/  FFMA.FTZ R52, R92, R131.reuse, -R121 ;  /* 0x000000835c347223 */ /* 0x080fe20000010879 */
[----:B------:R-:W-:Y:S01]  /*a600*/  FADD.FTZ R91, R64, R91 ;  /* 0x0000005b405b7221 */ /* 0x000fe20000010000 */
[----:B------:R1:W-:Y:S05]  /*a610*/  MUFU.EX2 R92, R93 ;  /* 0x0000005d005c7308 */ /* 0x0003ea0000000800 */
[C---:B------:R-:W-:Y:S08]  /*a620*/  HMMA.16816.F32.BF16 R4, R20.reuse, R54, R4 ;  /* 0x000000361404723c */ /* 0x040ff00000041804 */
[C---:B---3--:R-:W-:Y:S01]  /*a630*/  HMMA.16816.F32.BF16 R40, R20.reuse, R56, R40 ;  /* 0x000000381428723c */ /* 0x048fe20000041828 */
[-C--:B------:R-:W-:Y:S01]  /*a640*/  FFMA.FTZ R56, R97, R131.reuse, -R121 ;  /* 0x0000008361387223 */ /* 0x080fe20000010879 */
[----:B-1----:R-:W-:Y:S01]  /*a650*/  FFMA.FTZ R93, R90, R131, -R130 ;  /* 0x000000835a5d7223 */ /* 0x002fe20000010882 */
[----:B------:R-:W-:Y:S04]  /*a660*/  MUFU.EX2 R97, R102 ;  /* 0x0000006600617308 */ /* 0x000fe80000000800 */
[----:B------:R1:W-:Y:S01]  /*a670*/  MUFU.EX2 R102, R56 ;  /* 0x0000003800667308 */ /* 0x0003e20000000800 */
[C---:B----4-:R-:W-:Y:S03]  /*a680*/  HMMA.16816.F32.BF16 R16, R20.reuse, R48, R16 ;  /* 0x000000301410723c */ /* 0x050fe60000041810 */
[----:B------:R3:W-:Y:S04]  /*a690*/  MUFU.EX2 R90, R52 ;  /* 0x00000034005a7308 */ /* 0x0007e80000000800 */
[----:B------:R-:W4:Y:S01]  /*a6a0*/  MUFU.EX2 R93, R93 ;  /* 0x0000005d005d7308 */ /* 0x000f220000000800 */
[C---:B------:R-:W-:Y:S01]  /*a6b0*/  HMMA.16816.F32.BF16 R12, R20.reuse, R50, R12 ;  /* 0x00000032140c723c */ /* 0x040fe2000004180c */
[----:B------:R-:W5:Y:S07]  /*a6c0*/  LDSM.16.MT88.4 R48, [R112+0x10800] ;  /* 0x010800007030783b */ /* 0x000f6e0000004200 */
[----:B------:R-:W-:Y:S01]  /*a6d0*/  HMMA.16816.F32.BF16 R32, R20, R58, R32 ;  /* 0x0000003a1420723c */ /* 0x000fe20000041820 */
[----:B-1----:R-:W1:Y:S04]  /*a6e0*/  LDSM.16.MT88.4 R56, [R110+0x10800] ;  /* 0x010800006e38783b */ /* 0x002e680000004200 */
[----:B---3--:R-:W3:Y:S01]  /*a6f0*/  LDSM.16.MT88.4 R52, [R111+0x10800] ;  /* 0x010800006f34783b */ /* 0x008ee20000004200 */
[----:B----4-:R-:W-:-:S02]  /*a700*/  FADD.FTZ R65, R93, R65 ;  /* 0x000000415d417221 */ /* 0x010fc40000010000 */
[C---:B--2---:R-:W-:Y:S08]  /*a710*/  HMMA.16816.F32.BF16 R28, R20.reuse, R44, R28 ;  /* 0x0000002c141c723c */ /* 0x044ff0000004181c */
[----:B------:R-:W-:Y:S01]  /*a720*/  HMMA.16816.F32.BF16 R24, R20, R46, R24 ;  /* 0x0000002e1418723c */ /* 0x000fe20000041818 */
[----:B------:R-:W2:Y:S01]  /*a730*/  LDSM.16.MT88.4 R44, [R76+0x10800] ;  /* 0x010800004c2c783b */ /* 0x000ea20000004200 */
[C---:B------:R-:W-:Y:S01]  /*a740*/  F2FP.BF16.F32.PACK_AB R20, R95.reuse, R93 ;  /* 0x0000005d5f14723e */ /* 0x040fe200000010ff */
        /* <DEDUP_REMOVED lines=9> */
[C---:B-----5:R-:W-:Y:S08]  /*a7e0*/  HMMA.16816.F32.BF16 R16, R20.reuse, R48, R16 ;  /* 0x000000301410723c */ /* 0x060ff00000041810 */
[C---:B------:R-:W-:Y:S01]  /*a7f0*/  HMMA.16816.F32.BF16 R12, R20.reuse, R50, R12 ;  /* 0x00000032140c723c */ /* 0x040fe2000004180c */
[----:B------:R-:W4:Y:S07]  /*a800*/  LDSM.16.MT88.4 R48, [R112+0x11000] ;  /* 0x011000007030783b */ /* 0x000f2e0000004200 */
[C---:B-1----:R-:W-:Y:S01]  /*a810*/  HMMA.16816.F32.BF16 R40, R20.reuse, R56, R40 ;  /* 0x000000381428723c */ /* 0x042fe20000041828 */
[-CC-:B------:R-:W-:Y:S01]  /*a820*/  FFMA.FTZ R56, R96, R131.reuse, -R121.reuse ;  /* 0x0000008360387223 */ /* 0x180fe20000010879 */
[-CC-:B------:R-:W-:Y:S01]  /*a830*/  FFMA.FTZ R57, R80, R131.reuse, -R121.reuse ;  /* 0x0000008350397223 */ /* 0x180fe20000010879 */
[-CC-:B------:R-:W-:Y:S01]  /*a840*/  FFMA.FTZ R96, R98, R131.reuse, -R130.reuse ;  /* 0x0000008362607223 */ /* 0x180fe20000010882 */
[-CC-:B------:R-:W-:Y:S01]  /*a850*/  FFMA.FTZ R80, R99, R131.reuse, -R130.reuse ;  /* 0x0000008363507223 */ /* 0x180fe20000010882 */
[-CC-:B------:R-:W-:Y:S01]  /*a860*/  FFMA.FTZ R98, R103, R131.reuse, -R121.reuse ;  /* 0x0000008367627223 */ /* 0x180fe20000010879 */
[-CC-:B------:R-:W-:Y:S01]  /*a870*/  FFMA.FTZ R99, R106, R131.reuse, -R121.reuse ;  /* 0x000000836a637223 */ /* 0x180fe20000010879 */
[----:B------:R-:W1:Y:S01]  /*a880*/  MUFU.EX2 R56, R56 ;  /* 0x0000003800387308 */ /* 0x000e620000000800 */
[----:B------:R-:W-:Y:S01]  /*a890*/  HMMA.16816.F32.BF16 R32, R20, R58, R32 ;  /* 0x0000003a1420723c */ /* 0x000fe20000041820 */
[-C--:B------:R-:W-:Y:S01]  /*a8a0*/  FFMA.FTZ R58, R81, R131.reuse, -R121 ;  /* 0x00000083513a7223 */ /* 0x080fe20000010879 */
[-CC-:B------:R-:W-:Y:S01]  /*a8b0*/  FFMA.FTZ R59, R101, R131.reuse, -R130.reuse ;  /* 0x00000083653b7223 */ /* 0x180fe20000010882 */
[-CC-:B------:R-:W-:Y:S01]  /*a8c0*/  FFMA.FTZ R81, R100, R131.reuse, -R130.reuse ;  /* 0x0000008364517223 */ /* 0x180fe20000010882 */
[----:B------:R-:W-:Y:S01]  /*a8d0*/  MUFU.EX2 R57, R57 ;  /* 0x0000003900397308 */ /* 0x000fe20000000800 */
[-CC-:B------:R-:W-:Y:S01]  /*a8e0*/  FFMA.FTZ R100, R105, R131.reuse, -R130.reuse ;  /* 0x0000008369647223 */ /* 0x180fe20000010882 */
[----:B------:R-:W-:-:S02]  /*a8f0*/  FFMA.FTZ R101, R109, R131, -R130 ;  /* 0x000000836d657223 */ /* 0x000fc40000010882 */
[C---:B---3--:R-:W-:Y:S01]  /*a900*/  HMMA.16816.F32.BF16 R8, R20.reuse, R52, R8 ;  /* 0x000000341408723c */ /* 0x048fe20000041808 */
[----:B------:R-:W3:Y:S04]  /*a910*/  MUFU.EX2 R58, R58 ;  /* 0x0000003a003a7308 */ /* 0x000ee80000000800 */
[----:B------:R-:W5:Y:S01]  /*a920*/  MUFU.EX2 R59, R59 ;  /* 0x0000003b003b7308 */ /* 0x000f620000000800 */
[----:B-1----:R-:W-:Y:S02]  /*a930*/  FADD.FTZ R102, R56, R102 ;  /* 0x0000006638667221 */ /* 0x002fe40000010000 */
[C---:B------:R-:W-:Y:S01]  /*a940*/  HMMA.16816.F32.BF16 R4, R20.reuse, R54, R4 ;  /* 0x000000361404723c */ /* 0x040fe20000041804 */
[----:B------:R-:W1:Y:S01]  /*a950*/  MUFU.EX2 R81, R81 ;  /* 0x0000005100517308 */ /* 0x000e620000000800 */
[----:B------:R-:W4:Y:S03]  /*a960*/  LDSM.16.MT88.4 R52, [R111+0x11000] ;  /* 0x011000006f34783b */ /* 0x000f260000004200 */
[----:B------:R-:W-:Y:S03]  /*a970*/  MUFU.EX2 R80, R80 ;  /* 0x0000005000507308 */ /* 0x000fe60000000800 */
[----:B--2---:R-:W-:Y:S01]  /*a980*/  HMMA.16816.F32.BF16 R28, R20, R44, R28 ;  /* 0x0000002c141c723c */ /* 0x004fe2000004181c */
[----:B------:R-:W2:Y:S01]  /*a990*/  MUFU.EX2 R96, R96 ;  /* 0x0000006000607308 */ /* 0x000ea20000000800 */
[C---:B---3--:R-:W-:Y:S01]  /*a9a0*/  F2FP.BF16.F32.PACK_AB R45, R58.reuse, R56 ;  /* 0x000000383a2d723e */ /* 0x048fe200000010ff */
[----:B-----5:R-:W-:Y:S01]  /*a9b0*/  FADD.FTZ R97, R59, R97 ;  /* 0x000000613b617221 */ /* 0x020fe20000010000 */
[----:B------:R-:W-:Y:S01]  /*a9c0*/  FADD.FTZ R58, R58, R102 ;  /* 0x000000663a3a7221 */ /* 0x000fe20000010000 */
[----:B------:R-:W3:Y:S01]  /*a9d0*/  MUFU.EX2 R98, R98 ;  /* 0x0000006200627308 */ /* 0x000ee20000000800 */
[----:B-1----:R-:W-:-:S02]  /*a9e0*/  F2FP.BF16.F32.PACK_AB R44, R81, R59 ;  /* 0x0000003b512c723e */ /* 0x002fc400000010ff */
[----:B------:R-:W-:Y:S01]  /*a9f0*/  HMMA.16816.F32.BF16 R24, R20, R46, R24 ;  /* 0x0000002e1418723c */ /* 0x000fe20000041818 */
[----:B------:R-:W1:Y:S01]  /*aa00*/  LDSM.16.MT88.4 R20, [R110+0x11000] ;  /* 0x011000006e14783b */ /* 0x000e620000004200 */
[----:B------:R-:W5:Y:S01]  /*aa10*/  MUFU.EX2 R99, R99 ;  /* 0x0000006300637308 */ /* 0x000f620000000800 */
[----:B------:R-:W-:Y:S01]  /*aa20*/  FADD.FTZ R81, R81, R97 ;  /* 0x0000006151517221 */ /* 0x000fe20000010000 */
[----:B------:R-:W-:Y:S02]  /*aa30*/  FADD.FTZ R58, R57, R58 ;  /* 0x0000003a393a7221 */ /* 0x000fe40000010000 */
[----:B------:R-:W4:Y:S01]  /*aa40*/  MUFU.EX2 R100, R100 ;  /* 0x0000006400647308 */ /* 0x000f220000000800 */
[----:B--2---:R-:W-:Y:S01]  /*aa50*/  F2FP.BF16.F32.PACK_AB R46, R96, R80 ;  /* 0x00000050602e723e */ /* 0x004fe200000010ff */
[----:B------:R-:W-:Y:S02]  /*aa60*/  FADD.FTZ R81, R80, R81 ;  /* 0x0000005150517221 */ /* 0x000fe40000010000 */
[----:B------:R-:W2:Y:S01]  /*aa70*/  MUFU.EX2 R101, R101 ;  /* 0x0000006500657308 */ /* 0x000ea20000000800 */
[C---:B---3--:R-:W-:Y:S01]  /*aa80*/  F2FP.BF16.F32.PACK_AB R47, R98.reuse, R57 ;  /* 0x00000039622f723e */ /* 0x048fe200000010ff */
[----:B------:R-:W-:Y:S01]  /*aa90*/  FADD.FTZ R98, R98, R58 ;  /* 0x0000003a62627221 */ /* 0x000fe20000010000 */
[----:B------:R-:W-:Y:S01]  /*aaa0*/  FADD.FTZ R96, R96, R81 ;  /* 0x0000005160607221 */ /* 0x000fe20000010000 */
[----:B-----5:R-:W-:-:S04]  /*aab0*/  F2FP.BF16.F32.PACK_AB R135, R247, R99 ;  /* 0x00000063f787723e */ /* 0x020fc800000010ff */
[----:B----4-:R-:W-:Y:S01]  /*aac0*/  HMMA.16816.F32.BF16 R16, R44, R48, R16 ;  /* 0x000000302c10723c */ /* 0x010fe20000041810 */
[----:B------:R-:W-:Y:S01]  /*aad0*/  FADD.FTZ R96, R100, R96 ;  /* 0x0000006064607221 */ /* 0x000fe20000010000 */
[----:B--2---:R-:W-:-:S03]  /*aae0*/  F2FP.BF16.F32.PACK_AB R132, R101, R100 ;  /* 0x000000646584723e */ /* 0x004fc600000010ff */
[----:B------:R-:W-:-:S03]  /*aaf0*/  FADD.FTZ R96, R101, R96 ;  /* 0x0000006065607221 */ /* 0x000fc60000010000 */
[C---:B------:R-:W-:Y:S01]  /*ab00*/  HMMA.16816.F32.BF16 R12, R44.reuse, R50, R12 ;  /* 0x000000322c0c723c */ /* 0x040fe2000004180c */
[----:B------:R-:W2:Y:S04]  /*ab10*/  LDSM.16.MT88.4 R48, [R76+0x11000] ;  /* 0x011000004c30783b */ /* 0x000ea80000004200 */
[----:B------:R-:W-:Y:S03]  /*ab20*/  LDSM.16.MT88.4 R76, [R76+0x11800] ;  /* 0x011800004c4c783b */ /* 0x000fe60000004200 */
[C---:B------:R-:W-:Y:S08]  /*ab30*/  HMMA.16816.F32.BF16 R8, R44.reuse, R52, R8 ;  /* 0x000000342c08723c */ /* 0x040ff00000041808 */
[C---:B------:R-:W-:Y:S01]  /*ab40*/  HMMA.16816.F32.BF16 R4, R44.reuse, R54, R4 ;  /* 0x000000362c04723c */ /* 0x040fe20000041804 */
[----:B------:R-:W3:Y:S07]  /*ab50*/  LDSM.16.MT88.4 R52, [R111+0x11800] ;  /* 0x011800006f34783b */ /* 0x000eee0000004200 */
[----:B-1----:R-:W-:Y:S01]  /*ab60*/  HMMA.16816.F32.BF16 R40, R44, R20, R40 ;  /* 0x000000142c28723c */ /* 0x002fe20000041828 */
[-CC-:B------:R-:W-:Y:S01]  /*ab70*/  FFMA.FTZ R20, R104, R131.reuse, -R121.reuse ;  /* 0x0000008368147223 */ /* 0x180fe20000010879 */
[----:B------:R-:W-:-:S05]  /*ab80*/  FFMA.FTZ R21, R107, R131, -R121 ;  /* 0x000000836b157223 */ /* 0x000fca0000010879 */
[----:B------:R-:W1:Y:S01]  /*ab90*/  MUFU.EX2 R20, R20 ;  /* 0x0000001400147308 */ /* 0x000e620000000800 */
[C---:B------:R-:W-:Y:S03]  /*aba0*/  HMMA.16816.F32.BF16 R32, R44.reuse, R22, R32 ;  /* 0x000000162c20723c */ /* 0x040fe60000041820 */
[----:B------:R-:W4:Y:S04]  /*abb0*/  MUFU.EX2 R21, R21 ;  /* 0x0000001500157308 */ /* 0x000f280000000800 */
[----:B------:R-:W5:Y:S01]  /*abc0*/  MUFU.EX2 R22, R108 ;  /* 0x0000006c00167308 */ /* 0x000f620000000800 */
[----:B--2---:R-:W-:Y:S01]  /*abd0*/  HMMA.16816.F32.BF16 R28, R44, R48, R28 ;  /* 0x000000302c1c723c */ /* 0x004fe2000004181c */
[----:B-1----:R-:W-:-:S07]  /*abe0*/  FADD.FTZ R98, R20, R98 ;  /* 0x0000006214627221 */ /* 0x002fce0000010000 */
[----:B------:R-:W-:Y:S01]  /*abf0*/  HMMA.16816.F32.BF16 R24, R44, R50, R24 ;  /* 0x000000322c18723c */ /* 0x000fe20000041818 */
[C---:B----4-:R-:W-:Y:S01]  /*ac00*/  F2FP.BF16.F32.PACK_AB R133, R21.reuse, R20 ;  /* 0x000000141585723e */ /* 0x050fe200000010ff */
[----:B------:R-:W-:Y:S01]  /*ac10*/  FADD.FTZ R98, R21, R98 ;  /* 0x0000006215627221 */ /* 0x000fe20000010000 */
[----:B-----5:R-:W-:Y:S01]  /*ac20*/  F2FP.BF16.F32.PACK_AB R134, R252, R22 ;  /* 0x00000016fc86723e */ /* 0x020fe200000010ff */
[----:B------:R-:W-:Y:S02]  /*ac30*/  FADD.FTZ R96, R22, R96 ;  /* 0x0000006016607221 */ /* 0x000fe40000010000 */
[----:B------:R-:W-:Y:S02]  /*ac40*/  FADD.FTZ R98, R99, R98 ;  /* 0x0000006263627221 */ /* 0x000fe40000010000 */
[----:B------:R-:W-:Y:S02]  /*ac50*/  FADD.FTZ R252, R252, R96 ;  /* 0x00000060fcfc7221 */ /* 0x000fe40000010000 */
[----:B------:R-:W-:Y:S01]  /*ac60*/  FADD.FTZ R247, R247, R98 ;  /* 0x00000062f7f77221 */ /* 0x000fe20000010000 */
[C---:B------:R-:W-:Y:S08]  /*ac70*/  HMMA.16816.F32.BF16 R160, R132.reuse, R156, R16 ;  /* 0x0000009c84a0723c */ /* 0x040ff00000041810 */
[C---:B------:R-:W-:Y:S08]  /*ac80*/  HMMA.16816.F32.BF16 R144, R132.reuse, R140, R40 ;  /* 0x0000008c8490723c */ /* 0x040ff00000041828 */
[C---:B---3--:R-:W-:Y:S08]  /*ac90*/  HMMA.16816.F32.BF16 R152, R132.reuse, R52, R8 ;  /* 0x000000348498723c */ /* 0x048ff00000041808 */
[C---:B------:R-:W-:Y:S08]  /*aca0*/  HMMA.16816.F32.BF16 R148, R132.reuse, R54, R4 ;  /* 0x000000368494723c */ /* 0x040ff00000041804 */
[C---:B------:R-:W-:Y:S08]  /*acb0*/  HMMA.16816.F32.BF16 R156, R132.reuse, R158, R12 ;  /* 0x0000009e849c723c */ /* 0x040ff0000004180c */
[C---:B------:R-:W-:Y:S08]  /*acc0*/  HMMA.16816.F32.BF16 R140, R132.reuse, R142, R32 ;  /* 0x0000008e848c723c */ /* 0x040ff00000041820 */
[C---:B------:R-:W-:Y:S08]  /*acd0*/  HMMA.16816.F32.BF16 R136, R132.reuse, R76, R28 ;  /* 0x0000004c8488723c */ /* 0x040ff0000004181c */
        /* <DEDUP_REMOVED lines=39> */
[----:B------:R-:W-:-:S02]  /*af50*/  ISETP.GE.AND P4, PT, R66, RZ, PT ;  /* 0x000000ff4200720c */ /* 0x000fc40003f86270 */
[----:B------:R-:W-:-:S05]  /*af60*/  LOP3.LUT R6, RZ, R11, RZ, 0x33, !PT ;  /* 0x0000000bff067212 */ /* 0x000fca00078e33ff */
[----:B------:R-:W-:Y:S01]  /*af70*/  @P5 VIADD R9, R9, 0x1 ;  /* 0x0000000109095836 */ /* 0x000fe20000000000 */
[----:B------:R-:W-:Y:S02]  /*af80*/  ISETP.NE.AND P5, PT, R11, RZ, PT ;  /* 0x000000ff0b00720c */ /* 0x000fe40003fa5270 */
        /* <DEDUP_REMOVED lines=29> */
.L_x_6036:
        /* <DEDUP_REMOVED lines=8> */
.L_x_6037:
[----:B------:R-:W-:Y:S05]  /*b1e0*/  BSYNC.RECONVERGENT B0 ;  /* 0x0000000000007941 */ /* 0x000fea0003800200 */
.L_x_6035:
[C---:B------:R-:W-:Y:S02]  /*b1f0*/  SHF.L.U32 R5, R164.reuse, 0x5, RZ ;  /* 0x00000005a4057819 */ /* 0x040fe400000006ff */
[----:B------:R-:W-:Y:S02]  /*b200*/  SHF.L.U64.HI R4, R164, 0x5, R165 ;  /* 0x00000005a4047819 */ /* 0x000fe400000102a5 */
[-C--:B------:R-:W-:Y:S02]  /*b210*/  IADD3 R14, P3, PT, R5, R231.reuse, RZ ;  /* 0x000000e7050e7210 */ /* 0x080fe40007f7e0ff */
[----:B------:R-:W-:Y:S02]  /*b220*/  MOV R6, R231 ;  /* 0x000000e700067202 */ /* 0x000fe40000000f00 */
[----:B------:R-:W-:Y:S02]  /*b230*/  IADD3 R12, P4, PT, R14, R5, RZ ;  /* 0x000000050e0c7210 */ /* 0x000fe40007f9e0ff */
[----:B------:R-:W-:-:S02]  /*b240*/  IADD3.X R15, PT, PT, R4, R230, RZ, P3, !PT ;  /* 0x000000e6040f7210 */ /* 0x000fc40001ffe4ff */
[-C--:B------:R-:W-:Y:S02]  /*b250*/  IADD3 R10, P3, PT, R12, R5.reuse, RZ ;  /* 0x000000050c0a7210 */ /* 0x080fe40007f7e0ff */
[----:B------:R-:W-:Y:S02]  /*b260*/  IADD3.X R13, PT, PT, R15, R4, RZ, P4, !PT ;  /* 0x000000040f0d7210 */ /* 0x000fe400027fe4ff */
[----:B------:R-:W-:Y:S02]  /*b270*/  MOV R7, R230 ;  /* 0x000000e600077202 */ /* 0x000fe40000000f00 */
[-C--:B------:R-:W-:Y:S02]  /*b280*/  IADD3 R8, P4, PT, R10, R5.reuse, RZ ;  /* 0x000000050a087210 */ /* 0x080fe40007f9e0ff */
[-C--:B------:R-:W-:Y:S01]  /*b290*/  IADD3.X R11, PT, PT, R13, R4.reuse, RZ, P3, !PT ;  /* 0x000000040d0b7210 */ /* 0x080fe20001ffe4ff */
[----:B------:R-:W-:Y:S01]  /*b2a0*/  @!PT LDS RZ, [RZ] ;  /* 0x00000000fffff984 */ /* 0x000fe20000000800 */
[----:B------:R-:W-:Y:S01]  /*b2b0*/  @!PT LDS RZ, [RZ] ;  /* 0x00000000fffff984 */ /* 0x000fe20000000800 */
[----:B------:R-:W-:Y:S01]  /*b2c0*/  @!PT LDS RZ, [RZ] ;  /* 0x00000000fffff984 */ /* 0x000fe20000000800 */
[----:B------:R1:W-:Y:S03]  /*b2d0*/  LDGSTS.E.BYPASS.LTC128B.128 [R236+0xa000], desc[UR4][R6.64] ;  /* 0x0a00000006ec7fae */ /* 0x0003e6000b981a04 */
[----:B------:R-:W-:Y:S01]  /*b2e0*/  IADD3.X R9, PT, PT, R11, R4, RZ, P4, !PT ;  /* 0x000000040b097210 */ /* 0x000fe200027fe4ff */
[----:B------:R2:W-:Y:S04]  /*b2f0*/  LDGSTS.E.BYPASS.LTC128B.128 [R236+0xa800], desc[UR4][R14.64] ;  /* 0x0a8000000eec7fae */ /* 0x0005e8000b981a04 */
[----:B------:R3:W-:Y:S04]  /*b300*/  LDGSTS.E.BYPASS.LTC128B.128 [R236+0xb000], desc[UR4][R12.64] ;  /* 0x0b0000000cec7fae */ /* 0x0007e8000b981a04 */
[----:B------:R4:W-:Y:S04]  /*b310*/  LDGSTS.E.BYPASS.LTC128B.128 [R236+0xb800], desc[UR4][R10.64] ;  /* 0x0b8000000aec7fae */ /* 0x0009e8000b981a04 */
[----:B------:R5:W-:Y:S01]  /*b320*/  LDGSTS.E.BYPASS.LTC128B.128 [R236+0xc000], desc[UR4][R8.64] ;  /* 0x0c00000008ec7fae */ /* 0x000be2000b981a04 */
[----:B-1----:R-:W-:-:S04]  /*b330*/  IADD3 R6, P3, PT, R8, R5, RZ ;  /* 0x0000000508067210 */ /* 0x002fc80007f7e0ff */
[-C--:B--2---:R-:W-:Y:S02]  /*b340*/  IADD3 R14, P4, PT, R6, R5.reuse, RZ ;  /* 0x00000005060e7210 */ /* 0x084fe40007f9e0ff */
[-C--:B------:R-:W-:Y:S02]  /*b350*/  IADD3.X R7, PT, PT, R9, R4.reuse, RZ, P3, !PT ;  /* 0x0000000409077210 */ /* 0x080fe40001ffe4ff */
[-C--:B---3--:R-:W-:Y:S02]  /*b360*/  IADD3 R12, P3, PT, R14, R5.reuse, RZ ;  /* 0x000000050e0c7210 */ /* 0x088fe40007f7e0ff */
[-C--:B------:R-:W-:Y:S01]  /*b370*/  IADD3.X R15, PT, PT, R7, R4.reuse, RZ, P4, !PT ;  /* 0x00000004070f7210 */ /* 0x080fe200027fe4ff */
[----:B------:R1:W-:Y:S01]  /*b380*/  LDGSTS.E.BYPASS.LTC128B.128 [R236+0xc800], desc[UR4][R6.64] ;  /* 0x0c80000006ec7fae */ /* 0x0003e2000b981a04 */
[-C--:B----4-:R-:W-:Y:S02]  /*b390*/  IADD3 R10, P4, PT, R12, R5.reuse, RZ ;  /* 0x000000050c0a7210 */ /* 0x090fe40007f9e0ff */
[----:B------:R-:W-:Y:S01]  /*b3a0*/  IADD3.X R13, PT, PT, R15, R4, RZ, P3, !PT ;  /* 0x000000040f0d7210 */ /* 0x000fe20001ffe4ff */
[----:B------:R2:W-:Y:S01]  /*b3b0*/  LDGSTS.E.BYPASS.LTC128B.128 [R236+0xd000], desc[UR4][R14.64] ;  /* 0x0d0000000eec7fae */ /* 0x0005e2000b981a04 */
[----:B-----5:R-:W-:-:S02]  /*b3c0*/  IADD3 R8, P3, PT, R10, R5, RZ ;  /* 0x000000050a087210 */ /* 0x020fc40007f7e0ff */
[-C--:B------:R-:W-:Y:S01]  /*b3d0*/  IADD3.X R11, PT, PT, R13, R4.reuse, RZ, P4, !PT ;  /* 0x000000040d0b7210 */ /* 0x080fe200027fe4ff */
[----:B------:R3:W-:Y:S03]  /*b3e0*/  LDGSTS.E.BYPASS.LTC128B.128 [R236+0xd800], desc[UR4][R12.64] ;  /* 0x0d8000000cec7fae */ /* 0x0007e6000b981a04 */
[----:B------:R-:W-:Y:S01]  /*b3f0*/  IADD3.X R9, PT, PT, R11, R4, RZ, P3, !PT ;  /* 0x000000040b097210 */ /* 0x000fe20001ffe4ff */
        /* <DEDUP_REMOVED lines=10> */
[----:B------:R-:W-:Y:S01]  /*b4a0*/  LDGSTS.E.BYPASS.LTC128B.128 [R236+0xf800], desc[UR4][R14.64] ;  /* 0x0f8000000eec7fae */ /* 0x000fe2000b981a04 */
[----:B-----5:R-:W-:-:S02]  /*b4b0*/  IADD3 R8, P4, PT, R10, R5, RZ ;  /* 0x000000050a087210 */ /* 0x020fc40007f9e0ff */
[-C--:B------:R-:W-:Y:S01]  /*b4c0*/  IADD3.X R11, PT, PT, R13, R4.reuse, RZ, P3, !PT ;  /* 0x000000040d0b7210 */ /* 0x080fe20001ffe4ff */
[----:B------:R2:W-:Y:S03]  /*b4d0*/  LDGSTS.E.BYPASS.LTC128B.128 [R236+0x10000], desc[UR4][R12.64] ;  /* 0x100000000cec7fae */ /* 0x0005e6000b981a04 */
[----:B------:R-:W-:Y:S01]  /*b4e0*/  IADD3.X R9, PT, PT, R11, R4, RZ, P4, !PT ;  /* 0x000000040b097210 */ /* 0x000fe200027fe4ff */
[----:B------:R-:W-:Y:S04]  /*b4f0*/  LDGSTS.E.BYPASS.LTC128B.128 [R236+0x10800], desc[UR4][R10.64] ;  /* 0x108000000aec7fae */ /* 0x000fe8000b981a04 */
[----:B------:R3:W-:Y:S01]  /*b500*/  LDGSTS.E.BYPASS.LTC128B.128 [R236+0x11000], desc[UR4][R8.64] ;  /* 0x1100000008ec7fae */ /* 0x0007e2000b981a04 */
[----:B-1----:R-:W-:-:S04]  /*b510*/  IADD3 R6, P3, PT, R8, R5, RZ ;  /* 0x0000000508067210 */ /* 0x002fc80007f7e0ff */
[----:B------:R-:W-:-:S05]  /*b520*/  IADD3.X R7, PT, PT, R9, R4, RZ, P3, !PT ;  /* 0x0000000409077210 */ /* 0x000fca0001ffe4ff */
[----:B------:R1:W-:Y:S04]  /*b530*/  LDGSTS.E.BYPASS.LTC128B.128 [R236+0x11800], desc[UR4][R6.64] ;  /* 0x1180000006ec7fae */ /* 0x0003e8000b981a04 */
[----:B------:R-:W4:Y:S01]  /*b540*/  LD.E R37, desc[UR4][R2.64+0x18c] ;  /* 0x00018c0402257980 */ /* 0x000f22000c101900 */
[----:B--2---:R-:W-:Y:S01]  /*b550*/  IADD3 R12, PT, PT, R220, R189, RZ ;  /* 0x000000bddc0c7210 */ /* 0x004fe20007ffe0ff */
[----:B------:R-:W-:Y:S02]  /*b560*/  BSSY.RECONVERGENT B1, `(.L_x_6038) ;  /* 0x000024e000017945 */ /* 0x000fe40003800200 */
[----:B------:R-:W-:Y:S04]  /*b570*/  LDSM.16.M88.4 R52, [R167+0x2000] ;  /* 0x00200000a734783b */ /* 0x000fe80000000200 */
[----:B---3--:R-:W-:Y:S04]  /*b580*/  LDSM.16.M88.4 R8, [R190] ;  /* 0x00000000be08783b */ /* 0x008fe80000000200 */
[----:B------:R-:W-:Y:S04]  /*b590*/  LDSM.16.M88.4 R64, [R188+0x2000] ;  /* 0x00200000bc40783b */ /* 0x000fe80000000200 */
[----:B------:R-:W-:Y:S04]  /*b5a0*/  LDSM.16.M88.4 R12, [R12] ;  /* 0x000000000c0c783b */ /* 0x000fe80000000200 */
[----:B------:R-:W-:Y:S04]  /*b5b0*/  LDSM.16.M88.4 R40, [R187+0x2000] ;  /* 0x00200000bb28783b */ /* 0x000fe80000000200 */
[----:B-1----:R-:W1:Y:S04]  /*b5c0*/  LDSM.16.M88.4 R4, [R220] ;  /* 0x00000000dc04783b */ /* 0x002e680000000200 */
[----:B------:R-:W2:Y:S04]  /*b5d0*/  LDSM.16.M88.4 R16, [R167+0x2800] ;  /* 0x00280000a710783b */ /* 0x000ea80000000200 */
[----:B------:R-:W-:Y:S04]  /*b5e0*/  LDSM.16.M88.4 R192, [R192] ;  /* 0x00000000c0c0783b */ /* 0x000fe80000000200 */
[----:B------:R-:W-:Y:S04]  /*b5f0*/  LDSM.16.M88.4 R60, [R191+0x2000] ;  /* 0x00200000bf3c783b */ /* 0x000fe80000000200 */
[----:B------:R-:W3:Y:S04]  /*b600*/  LDSM.16.M88.4 R20, [R188+0x2800] ;  /* 0x00280000bc14783b */ /* 0x000ee80000000200 */
[----:B------:R-:W5:Y:S04]  /*b610*/  LDSM.16.M88.4 R48, [R167+0x3000] ;  /* 0x00300000a730783b */ /* 0x000f680000000200 */
[----:B------:R-:W5:Y:S04]  /*b620*/  LDSM.16.M88.4 R28, [R188+0x3000] ;  /* 0x00300000bc1c783b */ /* 0x000f680000000200 */
[----:B------:R-:W5:Y:S04]  /*b630*/  LDSM.16.M88.4 R56, [R167+0x3800] ;  /* 0x00380000a738783b */ /* 0x000f680000000200 */
[----:B------:R-:W-:Y:S04]  /*b640*/  LDSM.16.M88.4 R72, [R187+0x3000] ;  /* 0x00300000bb48783b */ /* 0x000fe80000000200 */
[----:B------:R-:W0:Y:S01]  /*b650*/  LDGDEPBAR ;  /* 0x00000000000079af */ /* 0x000e220000000000 */
[C---:B-1----:R-:W-:Y:S08]  /*b660*/  HMMA.16816.F32.BF16 R24, R4.reuse, R52, RZ ;  /* 0x000000340418723c */ /* 0x042ff000000418ff */
[C---:B------:R-:W-:Y:S08]  /*b670*/  HMMA.16816.F32.BF16 R52, R4.reuse, R54, RZ ;  /* 0x000000360434723c */ /* 0x040ff000000418ff */
[----:B--2---:R-:W-:Y:S08]  /*b680*/  HMMA.16816.F32.BF16 R44, R4, R16, RZ ;  /* 0x00000010042c723c */ /* 0x004ff000000418ff */
[C---:B------:R-:W-:Y:S08]  /*b690*/  HMMA.16816.F32.BF16 R24, R8.reuse, R64, R24 ;  /* 0x000000400818723c */ /* 0x040ff00000041818 */
[----:B------:R-:W-:Y:S01]  /*b6a0*/  HMMA.16816.F32.BF16 R52, R8, R66, R52 ;  /* 0x000000420834723c */ /* 0x000fe20000041834 */
[----:B------:R-:W1:Y:S07]  /*b6b0*/  LDSM.16.M88.4 R64, [R187+0x2800] ;  /* 0x00280000bb40783b */ /* 0x000e6e0000000200 */
[----:B------:R-:W-:Y:S08]  /*b6c0*/  HMMA.16816.F32.BF16 R16, R4, R18, RZ ;  /* 0x000000120410723c */ /* 0x000ff000000418ff */
[C---:B------:R-:W-:Y:S08]  /*b6d0*/  HMMA.16816.F32.BF16 R24, R12.reuse, R40, R24 ;  /* 0x000000280c18723c */ /* 0x040ff00000041818 */
[----:B------:R-:W-:Y:S01]  /*b6e0*/  HMMA.16816.F32.BF16 R52, R12, R42, R52 ;  /* 0x0000002a0c34723c */ /* 0x000fe20000041834 */
[----:B------:R-:W-:Y:S07]  /*b6f0*/  LDSM.16.M88.4 R40, [R191+0x2800] ;  /* 0x00280000bf28783b */ /* 0x000fee0000000200 */
[----:B---3--:R-:W-:Y:S08]  /*b700*/  HMMA.16816.F32.BF16 R44, R8, R20, R44 ;  /* 0x00000014082c723c */ /* 0x008ff0000004182c */
[----:B------:R-:W-:Y:S08]  /*b710*/  HMMA.16816.F32.BF16 R24, R192, R60, R24 ;  /* 0x0000003cc018723c */ /* 0x000ff00000041818 */
[----:B------:R-:W-:Y:S08]  /*b720*/  HMMA.16816.F32.BF16 R16, R8, R22, R16 ;  /* 0x000000160810723c */ /* 0x000ff00000041810 */
[C---:B-----5:R-:W-:Y:S08]  /*b730*/  HMMA.16816.F32.BF16 R32, R4.reuse, R48, RZ ;  /* 0x000000300420723c */ /* 0x060ff000000418ff */
[----:B------:R-:W-:Y:S01]  /*b740*/  HMMA.16816.F32.BF16 R20, R4, R50, RZ ;  /* 0x000000320414723c */ /* 0x000fe200000418ff */
[----:B------:R-:W2:Y:S07]  /*b750*/  LDSM.16.M88.4 R48, [R188+0x3800] ;  /* 0x00380000bc30783b */ /* 0x000eae0000000200 */
[----:B------:R-:W-:Y:S01]  /*b760*/  HMMA.16816.F32.BF16 R52, R192, R62, R52 ;  /* 0x0000003ec034723c */ /* 0x000fe20000041834 */
[----:B------:R-:W-:Y:S07]  /*b770*/  LDSM.16.M88.4 R60, [R167+0x4000] ;  /* 0x00400000a73c783b */ /* 0x000fee0000000200 */
[C---:B------:R-:W-:Y:S08]  /*b780*/  HMMA.16816.F32.BF16 R32, R8.reuse, R28, R32 ;  /* 0x0000001c0820723c */ /* 0x040ff00000041820 */
[----:B------:R-:W-:Y:S08]  /*b790*/  HMMA.16816.F32.BF16 R20, R8, R30, R20 ;  /* 0x0000001e0814723c */ /* 0x000ff00000041814 */
[----:B------:R-:W-:Y:S08]  /*b7a0*/  HMMA.16816.F32.BF16 R28, R4, R56, RZ ;  /* 0x00000038041c723c */ /* 0x000ff000000418ff */
[C---:B-1----:R-:W-:Y:S08]  /*b7b0*/  HMMA.16816.F32.BF16 R44, R12.reuse, R64, R44 ;  /* 0x000000400c2c723c */ /* 0x042ff0000004182c */
[----:B------:R-:W-:Y:S01]  /*b7c0*/  HMMA.16816.F32.BF16 R16, R12, R66, R16 ;  /* 0x000000420c10723c */ /* 0x000fe20000041810 */
[----:B------:R-:W1:Y:S07]  /*b7d0*/  LDSM.16.M88.4 R64, [R187+0x3800] ;  /* 0x00380000bb40783b */ /* 0x000e6e0000000200 */
[----:B--2---:R-:W-:Y:S08]  /*b7e0*/  HMMA.16816.F32.BF16 R28, R8, R48, R28 ;  /* 0x00000030081c723c */ /* 0x004ff0000004181c */
        /* <DEDUP_REMOVED lines=312> */
[-C--:B------:R-:W-:Y:S01]  /*cb70*/  FMUL.FTZ R66, R66, R37.reuse ;  /* 0x0000002542427220 */ /* 0x080fe20000410000 */
[-C--:B------:R-:W-:Y:S01]  /*cb80*/  FMUL.FTZ R67, R67, R37.reuse ;  /* 0x0000002543437220 */ /* 0x080fe20000410000 */
[----:B------:R-:W-:-:S02]  /*cb90*/  FMUL.FTZ R64, R64, R37 ;  /* 0x0000002540407220 */ /* 0x000fc40000410000 */
[----:B------:R-:W-:Y:S01]  /*cba0*/  HMMA.16816.F32.BF16 R60, R192, R30, R60 ;  /* 0x0000001ec03c723c */ /* 0x000fe2000004183c */
[----:B------:R-:W5:Y:S01]  /*cbb0*/  LDSM.16.M88.4 R28, [R167+0x9800] ;  /* 0x00980000a71c783b */ /* 0x000f620000000200 */
[----:B------:R4:W1:Y:S06]  /*cbc0*/  MUFU.TANH R206, R55 ;  /* 0x0000003700ce7308 */ /* 0x00086c0000002400 */
[----:B------:R-:W-:Y:S02]  /*cbd0*/  HMMA.16816.F32.BF16 R20, R4, R22, RZ ;  /* 0x000000160414723c */ /* 0x000fe400000418ff */
[----:B------:R-:W1:Y:S01]  /*cbe0*/  MUFU.TANH R202, R64 ;  /* 0x0000004000ca7308 */ /* 0x000e620000002400 */
[-C--:B------:R-:W-:Y:S01]  /*cbf0*/  FMUL.FTZ R44, R44, R37.reuse ;  /* 0x000000252c2c7220 */ /* 0x080fe20000410000 */
[-C--:B------:R-:W-:Y:S01]  /*cc00*/  FMUL.FTZ R45, R45, R37.reuse ;  /* 0x000000252d2d7220 */ /* 0x080fe20000410000 */
[-C--:B------:R-:W-:Y:S01]  /*cc10*/  FMUL.FTZ R46, R46, R37.reuse ;  /* 0x000000252e2e7220 */ /* 0x080fe20000410000 */
[----:B------:R-:W-:-:S02]  /*cc20*/  FMUL.FTZ R47, R47, R37 ;  /* 0x000000252f2f7220 */ /* 0x000fc40000410000 */
[C---:B------:R-:W-:Y:S02]  /*cc30*/  HMMA.16816.F32.BF16 R48, R8.reuse, R16, R48 ;  /* 0x000000100830723c */ /* 0x040fe40000041830 */
[----:B------:R-:W2:Y:S01]  /*cc40*/  MUFU.TANH R197, R44 ;  /* 0x0000002c00c57308 */ /* 0x000ea20000002400 */
[-C--:B------:R-:W-:Y:S01]  /*cc50*/  FMUL.FTZ R60, R60, R37.reuse ;  /* 0x000000253c3c7220 */ /* 0x080fe20000410000 */
[----:B----4-:R-:W-:Y:S01]  /*cc60*/  LDSM.16.M88.4 R52, [R187+0x9800] ;  /* 0x00980000bb34783b */ /* 0x010fe20000000200 */
[-C--:B------:R-:W-:Y:S01]  /*cc70*/  FMUL.FTZ R62, R62, R37.reuse ;  /* 0x000000253e3e7220 */ /* 0x080fe20000410000 */
[----:B------:R-:W-:Y:S02]  /*cc80*/  FMUL.FTZ R61, R61, R37 ;  /* 0x000000253d3d7220 */ /* 0x000fe40000410000 */
[C---:B------:R-:W-:Y:S01]  /*cc90*/  HMMA.16816.F32.BF16 R56, R8.reuse, R18, R56 ;  /* 0x000000120838723c */ /* 0x040fe20000041838 */
[----:B------:R-:W4:Y:S01]  /*cca0*/  LDSM.16.M88.4 R16, [R191+0x8800] ;  /* 0x00880000bf10783b */ /* 0x000f220000000200 */
[----:B------:R-:W2:Y:S06]  /*ccb0*/  MUFU.TANH R207, R45 ;  /* 0x0000002d00cf7308 */ /* 0x000eac0000002400 */
[C---:B-1----:R-:W-:Y:S02]  /*ccc0*/  HMMA.16816.F32.BF16 R40, R8.reuse, R24, R40 ;  /* 0x000000180828723c */ /* 0x042fe40000041828 */
[----:B------:R-:W1:Y:S06]  /*ccd0*/  MUFU.TANH R198, R46 ;  /* 0x0000002e00c67308 */ /* 0x000e6c0000002400 */
[----:B------:R-:W-:Y:S01]  /*cce0*/  HMMA.16816.F32.BF16 R20, R8, R26, R20 ;  /* 0x0000001a0814723c */ /* 0x000fe20000041814 */
[----:B------:R-:W3:Y:S01]  /*ccf0*/  LDSM.16.M88.4 R24, [R188+0x9800] ;  /* 0x00980000bc18783b */ /* 0x000ee20000000200 */
[----:B------:R5:W1:Y:S06]  /*cd00*/  MUFU.TANH R208, R47 ;  /* 0x0000002f00d07308 */ /* 0x000a6c0000002400 */
[C---:B------:R-:W-:Y:S02]  /*cd10*/  HMMA.16816.F32.BF16 R48, R12.reuse, R32, R48 ;  /* 0x000000200c30723c */ /* 0x040fe40000041830 */
[----:B------:R2:W1:Y:S06]  /*cd20*/  MUFU.TANH R204, R60 ;  /* 0x0000003c00cc7308 */ /* 0x00046c0000002400 */
[----:B------:R-:W-:Y:S01]  /*cd30*/  HMMA.16816.F32.BF16 R56, R12, R34, R56 ;  /* 0x000000220c38723c */ /* 0x000fe20000041838 */
[----:B------:R-:W1:Y:S01]  /*cd40*/  LDSM.16.M88.4 R32, [R187+0x9000] ;  /* 0x00900000bb20783b */ /* 0x000e620000000200 */
[----:B------:R4:W1:Y:S06]  /*cd50*/  MUFU.TANH R203, R62 ;  /* 0x0000003e00cb7308 */ /* 0x00086c0000002400 */
[----:B-----5:R-:W-:Y:S02]  /*cd60*/  HMMA.16816.F32.BF16 R44, R4, R28, RZ ;  /* 0x0000001c042c723c */ /* 0x020fe400000418ff */
[----:B------:R-:W1:Y:S01]  /*cd70*/  MUFU.TANH R65, R65 ;  /* 0x0000004100417308 */ /* 0x000e620000002400 */
[----:B--2---:R-:W-:-:S05]  /*cd80*/  IADD3 R60, PT, PT, R184, -0x2, RZ ;  /* 0xfffffffeb83c7810 */ /* 0x004fca0007ffe0ff */
[----:B------:R-:W-:Y:S01]  /*cd90*/  HMMA.16816.F32.BF16 R4, R4, R30, RZ ;  /* 0x0000001e0404723c */ /* 0x000fe200000418ff */
[----:B------:R-:W-:Y:S01]  /*cda0*/  ISETP.GT.AND P3, PT, R60, R226, PT ;  /* 0x000000e23c00720c */ /* 0x000fe20003f64270 */
[----:B------:R-:W2:Y:S01]  /*cdb0*/  MUFU.TANH R66, R66 ;  /* 0x0000004200427308 */ /* 0x000ea20000002400 */
[----:B----4-:R-:W-:-:S05]  /*cdc0*/  FMUL.FTZ R62, R63, R37 ;  /* 0x000000253f3e7220 */ /* 0x010fca0000410000 */
[C---:B------:R-:W-:Y:S02]  /*cdd0*/  HMMA.16816.F32.BF16 R48, R192.reuse, R16, R48 ;  /* 0x00000010c030723c */ /* 0x040fe40000041830 */
[----:B------:R-:W4:Y:S06]  /*cde0*/  MUFU.TANH R67, R67 ;  /* 0x0000004300437308 */ /* 0x000f2c0000002400 */
[----:B------:R-:W-:Y:S01]  /*cdf0*/  HMMA.16816.F32.BF16 R56, R192, R18, R56 ;  /* 0x00000012c038723c */ /* 0x000fe20000041838 */
[----:B------:R-:W5:Y:S01]  /*ce00*/  LDSM.16.M88.4 R16, [R191+0x9000] ;  /* 0x00900000bf10783b */ /* 0x000f620000000200 */
[----:B------:R-:W1:Y:S03]  /*ce10*/  MUFU.TANH R61, R61 ;  /* 0x0000003d003d7308 */ /* 0x000e660000002400 */
[----:B------:R-:W2:Y:S01]  /*ce20*/  LDSM.16.M88.4 R188, [R191+0x9800] ;  /* 0x00980000bfbc783b */ /* 0x000ea20000000200 */
[----:B------:R-:W-:-:S04]  /*ce30*/  DEPBAR.LE SB0, 0x0 ;  /* 0x000080000000791a */ /* 0x000fc80000000000 */
[C---:B---3--:R-:W-:Y:S01]  /*ce40*/  HMMA.16816.F32.BF16 R44, R8.reuse, R24, R44 ;  /* 0x00000018082c723c */ /* 0x048fe2000004182c */
[-C--:B------:R-:W-:Y:S01]  /*ce50*/  FMUL.FTZ R28, R48, R37.reuse ;  /* 0x00000025301c7220 */ /* 0x080fe20000410000 */
[-C--:B------:R-:W-:Y:S01]  /*ce60*/  FMUL.FTZ R29, R49, R37.reuse ;  /* 0x00000025311d7220 */ /* 0x080fe20000410000 */
[-C--:B------:R-:W-:Y:S01]  /*ce70*/  FMUL.FTZ R24, R51, R37.reuse ;  /* 0x0000002533187220 */ /* 0x080fe20000410000 */
[----:B------:R-:W3:Y:S04]  /*ce80*/  MUFU.TANH R62, R62 ;  /* 0x0000003e003e7308 */ /* 0x000ee80000002400 */
[----:B------:R-:W-:Y:S01]  /*ce90*/  HMMA.16816.F32.BF16 R4, R8, R26, R4 ;  /* 0x0000001a0804723c */ /* 0x000fe20000041804 */
[-C--:B------:R-:W-:Y:S01]  /*cea0*/  FMUL.FTZ R25, R56, R37.reuse ;  /* 0x0000002538197220 */ /* 0x080fe20000410000 */
[----:B------:R-:W-:-:S02]  /*ceb0*/  FMUL.FTZ R30, R59, R37 ;  /* 0x000000253b1e7220 */ /* 0x000fc40000410000 */
[----:B------:R-:W2:Y:S04]  /*cec0*/  MUFU.TANH R28, R28 ;  /* 0x0000001c001c7308 */ /* 0x000ea80000002400 */
[C---:B-1----:R-:W-:Y:S04]  /*ced0*/  HMMA.16816.F32.BF16 R20, R12.reuse, R34, R20 ;  /* 0x000000220c14723c */ /* 0x042fe80000041814 */
[----:B------:R-:W1:Y:S04]  /*cee0*/  MUFU.TANH R29, R29 ;  /* 0x0000001d001d7308 */ /* 0x000e680000002400 */
[----:B------:R-:W-:Y:S01]  /*cef0*/  HMMA.16816.F32.BF16 R40, R12, R32, R40 ;  /* 0x000000200c28723c */ /* 0x000fe20000041828 */
[----:B------:R-:W-:-:S03]  /*cf00*/  FMUL.FTZ R32, R50, R37 ;  /* 0x0000002532207220 */ /* 0x000fc60000410000 */
[----:B------:R-:W1:Y:S04]  /*cf10*/  MUFU.TANH R24, R24 ;  /* 0x0000001800187308 */ /* 0x000e680000002400 */
[C---:B------:R-:W-:Y:S04]  /*cf20*/  HMMA.16816.F32.BF16 R44, R12.reuse, R52, R44 ;  /* 0x000000340c2c723c */ /* 0x040fe8000004182c */
[----:B------:R-:W1:Y:S04]  /*cf30*/  MUFU.TANH R32, R32 ;  /* 0x0000002000207308 */ /* 0x000e680000002400 */
[----:B------:R-:W-:Y:S04]  /*cf40*/  HMMA.16816.F32.BF16 R4, R12, R54, R4 ;  /* 0x000000360c04723c */ /* 0x000fe80000041804 */
[----:B------:R-:W1:Y:S04]  /*cf50*/  MUFU.TANH R25, R25 ;  /* 0x0000001900197308 */ /* 0x000e680000002400 */
[C---:B-----5:R-:W-:Y:S04]  /*cf60*/  HMMA.16816.F32.BF16 R20, R192.reuse, R18, R20 ;  /* 0x00000012c014723c */ /* 0x060fe80000041814 */
[----:B------:R-:W1:Y:S04]  /*cf70*/  MUFU.TANH R30, R30 ;  /* 0x0000001e001e7308 */ /* 0x000e680000002400 */
[----:B------:R-:W-:Y:S01]  /*cf80*/  HMMA.16816.F32.BF16 R40, R192, R16, R40 ;  /* 0x00000010c028723c */ /* 0x000fe20000041828 */
[-C--:B------:R-:W-:Y:S01]  /*cf90*/  FMUL.FTZ R16, R57, R37.reuse ;  /* 0x0000002539107220 */ /* 0x080fe20000410000 */
[----:B------:R-:W-:-:S05]  /*cfa0*/  FMUL.FTZ R17, R58, R37 ;  /* 0x000000253a117220 */ /* 0x000fca0000410000 */
[----:B------:R-:W1:Y:S01]  /*cfb0*/  MUFU.TANH R16, R16 ;  /* 0x0000001000107308 */ /* 0x000e620000002400 */
[C---:B--2---:R-:W-:Y:S03]  /*cfc0*/  HMMA.16816.F32.BF16 R44, R192.reuse, R188, R44 ;  /* 0x000000bcc02c723c */ /* 0x044fe6000004182c */
[-C--:B------:R-:W-:Y:S01]  /*cfd0*/  FMUL.FTZ R11, R20, R37.reuse ;  /* 0x00000025140b7220 */ /* 0x080fe20000410000 */
[-C--:B------:R-:W-:Y:S01]  /*cfe0*/  FMUL.FTZ R15, R22, R37.reuse ;  /* 0x00000025160f7220 */ /* 0x080fe20000410000 */
[-C--:B------:R-:W-:Y:S01]  /*cff0*/  FMUL.FTZ R14, R23, R37.reuse ;  /* 0x00000025170e7220 */ /* 0x080fe20000410000 */
[-C--:B------:R-:W-:Y:S01]  /*d000*/  FMUL.FTZ R12, R21, R37.reuse ;  /* 0x00000025150c7220 */ /* 0x080fe20000410000 */
[----:B------:R-:W2:Y:S01]  /*d010*/  MUFU.TANH R17, R17 ;  /* 0x0000001100117308 */ /* 0x000ea20000002400 */
[----:B------:R-:W-:Y:S03]  /*d020*/  HMMA.16816.F32.BF16 R4, R192, R190, R4 ;  /* 0x000000bec004723c */ /* 0x000fe60000041804 */
        /* <DEDUP_REMOVED lines=33> */
[----:B------:R-:W-:-:S04]  /*d240*/  VIADD R26, R184, 0xffffffff ;  /* 0xffffffffb81a7836 */ /* 0x000fc80000000000 */
[----:B------:R-:W-:-:S04]  /*d250*/  IMAD.SHL.U32 R26, R26, 0x100, RZ ;  /* 0x000001001a1a7824 */ /* 0x000fc800078e00ff */
[C---:B-1----:R-:W-:Y:S01]  /*d260*/  VIADD R5, R26.reuse, 0xffffff00 ;  /* 0xffffff001a057836 */ /* 0x042fe20000000000 */
        /* <DEDUP_REMOVED lines=16> */
[----:B------:R-:W-:Y:S02]  /*d370*/  IMAD.HI.U32 R33, R41, R33, R40 ;  /* 0x0000002129217227 */ /* 0x000fe400078e0028 */
[----:B------:R-:W2:Y:S04]  /*d380*/  LD.E.64 R40, desc[UR4][R2.64+0x38] ;  /* 0x0000380402287980 */ /* 0x000ea8000c101b00 */
        /* <DEDUP_REMOVED lines=17> */
[----:B------:R-:W-:-:S03]  /*d4a0*/  @P6 IADD3 R33, PT, PT, R33, 0x1, RZ ;  /* 0x0000000121216810 */ /* 0x000fc60007ffe0ff */
        /* <DEDUP_REMOVED lines=26> */
.L_x_6041:
        /* <DEDUP_REMOVED lines=8> */
.L_x_6042:
[----:B------:R-:W-:Y:S05]  /*d6d0*/  BSYNC.RECONVERGENT B0 ;  /* 0x0000000000007941 */ /* 0x000fea0003800200 */
.L_x_6040:
        /* <DEDUP_REMOVED lines=46> */
[----:B------:R-:W-:Y:S01]  /*d9c0*/  IADD3 R4, P0, PT, R6, R4, RZ ;  /* 0x0000000406047210 */ /* 0x000fe20007f1e0ff */
[----:B------:R2:W-:Y:S02]  /*d9d0*/  LDGSTS.E.BYPASS.LTC128B.128 [R236+0x8000], desc[UR4][R42.64] ;  /* 0x080000002aec7fae */ /* 0x0005e4000b981a04 */
[--C-:B------:R-:W-:Y:S02]  /*d9e0*/  IMAD.X R7, R41, 0x1, R5.reuse, P3 ;  /* 0x0000000129077824 */ /* 0x100fe400018e0605 */
[----:B------:R2:W-:Y:S02]  /*d9f0*/  LDGSTS.E.BYPASS.LTC128B.128 [R236+0x8800], desc[UR4][R40.64] ;  /* 0x0880000028ec7fae */ /* 0x0005e4000b981a04 */
[----:B------:R-:W-:Y:S02]  /*da00*/  IMAD.X R5, R7, 0x1, R5, P0 ;  /* 0x0000000107057824 */ /* 0x000fe400000e0605 */
[----:B------:R2:W-:Y:S04]  /*da10*/  LDGSTS.E.BYPASS.LTC128B.128 [R236+0x9000], desc[UR4][R6.64] ;  /* 0x0900000006ec7fae */ /* 0x0005e8000b981a04 */
[----:B------:R2:W-:Y:S04]  /*da20*/  LDGSTS.E.BYPASS.LTC128B.128 [R236+0x9800], desc[UR4][R4.64] ;  /* 0x0980000004ec7fae */ /* 0x0005e8000b981a04 */
[----:B------:R-:W0:Y:S02]  /*da30*/  LDGDEPBAR ;  /* 0x00000000000079af */ /* 0x000e240000000000 */
.L_x_6039:
[----:B------:R-:W-:Y:S05]  /*da40*/  BSYNC.RECONVERGENT B1 ;  /* 0x0000000000017941 */ /* 0x000fea0003800200 */
.L_x_6038:
[----:B--2---:R-:W-:Y:S02]  /*da50*/  IMAD R43, R184, 0x100, R70 ;  /* 0x00000100b82b7824 */ /* 0x004fe400078e0246 */
[----:B------:R-:W-:Y:S02]  /*da60*/  IMAD.MOV.U32 R64, RZ, RZ, R201 ;  /* 0x000000ffff407224 */ /* 0x000fe400078e00c9 */
[C---:B-1----:R-:W-:Y:S02]  /*da70*/  VIADD R5, R43.reuse, 0xfffffe00 ;  /* 0xfffffe002b057836 */ /* 0x042fe40000000000 */
[C---:B------:R-:W-:Y:S02]  /*da80*/  VIADD R4, R43.reuse, 0xfffffe01 ;  /* 0xfffffe012b047836 */ /* 0x040fe40000000000 */
[----:B------:R-:W-:Y:S01]  /*da90*/  VIADD R6, R43, 0xfffffe10 ;  /* 0xfffffe102b067836 */ /* 0x000fe20000000000 */
[----:B------:R-:W-:Y:S01]  /*daa0*/  ISETP.GE.AND P0, PT, R5, R245, PT ;  /* 0x000000f50500720c */ /* 0x000fe20003f06270 */
[----:B------:R-:W-:Y:S01]  /*dab0*/  VIADD R37, R43, 0xfffffe11 ;  /* 0xfffffe112b257836 */ /* 0x000fe20000000000 */
[----:B------:R-:W-:Y:S01]  /*dac0*/  ISETP.GE.AND P4, PT, R5, R244, PT ;  /* 0x000000f40500720c */ /* 0x000fe20003f86270 */
[----:B------:R-:W-:Y:S01]  /*dad0*/  VIADD R40, R43, 0xfffffe18 ;  /* 0xfffffe182b287836 */ /* 0x000fe20000000000 */
[----:B------:R-:W-:Y:S01]  /*dae0*/  ISETP.GE.AND P5, PT, R5, R243, PT ;  /* 0x000000f30500720c */ /* 0x000fe20003fa6270 */
[----:B------:R-:W-:Y:S01]  /*daf0*/  VIADD R44, R43, 0xfffffe19 ;  /* 0xfffffe192b2c7836 */ /* 0x000fe20000000000 */
[----:B------:R-:W-:Y:S01]  /*db00*/  FSEL R19, R89, -INF , P0 ;  /* 0xff80000059137808 */ /* 0x000fe20000000000 */
[----:B------:R-:W-:Y:S01]  /*db10*/  VIADD R46, R43, 0xfffffe20 ;  /* 0xfffffe202b2e7836 */ /* 0x000fe20000000000 */
[----:B------:R-:W-:Y:S01]  /*db20*/  FSEL R7, R87, -INF , P5 ;  /* 0xff80000057077808 */ /* 0x000fe20002800000 */
[----:B------:R-:W-:Y:S01]  /*db30*/  IMAD.MOV.U32 R87, RZ, RZ, R206 ;  /* 0x000000ffff577224 */ /* 0x000fe200078e00ce */
[----:B------:R-:W-:Y:S01]  /*db40*/  FSEL R19, R19, -INF , !P4 ;  /* 0xff80000013137808 */ /* 0x000fe20006000000 */
[----:B------:R-:W-:Y:S01]  /*db50*/  IMAD.MOV.U32 R89, RZ, RZ, R179 ;  /* 0x000000ffff597224 */ /* 0x000fe200078e00b3 */
[----:B------:R-:W-:-:S02]  /*db60*/  ISETP.GE.AND P0, PT, R4, R245, PT ;  /* 0x000000f50400720c */ /* 0x000fc40003f06270 */
[C---:B------:R-:W-:Y:S02]  /*db70*/  ISETP.GE.AND P6, PT, R4.reuse, R244, PT ;  /* 0x000000f40400720c */ /* 0x040fe40003fc6270 */
[C---:B------:R-:W-:Y:S02]  /*db80*/  ISETP.GE.AND P4, PT, R4.reuse, R243, PT ;  /* 0x000000f30400720c */ /* 0x040fe40003f86270 */
[-C--:B------:R-:W-:Y:S01]  /*db90*/  ISETP.GE.AND P5, PT, R4, R242.reuse, PT ;  /* 0x000000f20400720c */ /* 0x080fe20003fa6270 */
[----:B------:R-:W-:Y:S01]  /*dba0*/  VIADD R4, R43, 0xfffffe08 ;  /* 0xfffffe082b047836 */ /* 0x000fe20000000000 */
[----:B------:R-:W-:Y:S01]  /*dbb0*/  ISETP.GE.AND P3, PT, R5, R242, PT ;  /* 0x000000f20500720c */ /* 0x000fe20003f66270 */
[----:B------:R-:W-:Y:S01]  /*dbc0*/  VIADD R5, R43, 0xfffffe09 ;  /* 0xfffffe092b057836 */ /* 0x000fe20000000000 */
[----:B------:R-:W-:Y:S01]  /*dbd0*/  FSEL R33, R88, -INF , P0 ;  /* 0xff80000058217808 */ /* 0x000fe20000000000 */
[----:B------:R-:W-:Y:S01]  /*dbe0*/  IMAD.MOV.U32 R88, RZ, RZ, R199 ;  /* 0x000000ffff587224 */ /* 0x000fe200078e00c7 */
[----:B------:R-:W-:-:S02]  /*dbf0*/  ISETP.GE.AND P0, PT, R4, R245, PT ;  /* 0x000000f50400720c */ /* 0x000fc40003f06270 */
[----:B------:R-:W-:Y:S02]  /*dc00*/  FSEL R7, R7, -INF , !P3 ;  /* 0xff80000007077808 */ /* 0x000fe40005800000 */
[----:B------:R-:W-:Y:S02]  /*dc10*/  FSEL R33, R33, -INF , !P6 ;  /* 0xff80000021217808 */ /* 0x000fe40007000000 */
[----:B------:R-:W-:Y:S01]  /*dc20*/  FSEL R21, R85, -INF , P0 ;  /* 0xff80000055157808 */ /* 0x000fe20000000000 */
[----:B------:R-:W-:Y:S01]  /*dc30*/  IMAD.MOV.U32 R85, RZ, RZ, R197 ;  /* 0x000000ffff557224 */ /* 0x000fe200078e00c5 */
[----:B------:R-:W-:Y:S02]  /*dc40*/  ISETP.GE.AND P3, PT, R4, R244, PT ;  /* 0x000000f40400720c */ /* 0x000fe40003f66270 */
[----:B------:R-:W-:Y:S02]  /*dc50*/  FSEL R86, R86, -INF , P4 ;  /* 0xff80000056567808 */ /* 0x000fe40002000000 */
[----:B------:R-:W-:-:S02]  /*dc60*/  ISETP.GE.AND P6, PT, R4, R243, PT ;  /* 0x000000f30400720c */ /* 0x000fc40003fc6270 */
[----:B------:R-:W-:Y:S02]  /*dc70*/  ISETP.GE.AND P0, PT, R5, R245, PT ;  /* 0x000000f50500720c */ /* 0x000fe40003f06270 */
[----:B------:R-:W-:Y:S02]  /*dc80*/  ISETP.GE.AND P4, PT, R4, R242, PT ;  /* 0x000000f20400720c */ /* 0x000fe40003f86270 */
[----:B------:R-:W-:Y:S01]  /*dc90*/  FSEL R4, R86, -INF , !P5 ;  /* 0xff80000056047808 */ /* 0x000fe20006800000 */
[----:B------:R-:W-:Y:S01]  /*dca0*/  IMAD.MOV.U32 R86, RZ, RZ, R208 ;  /* 0x000000ffff567224 */ /* 0x000fe200078e00d0 */
[----:B------:R-:W-:Y:S02]  /*dcb0*/  FSEL R21, R21, -INF , !P3 ;  /* 0xff80000015157808 */ /* 0x000fe40005800000 */
[----:B------:R-:W-:Y:S02]  /*dcc0*/  FSEL R83, R83, -INF , P6 ;  /* 0xff80000053537808 */ /* 0x000fe40003000000 */
[----:B------:R-:W-:Y:S01]  /*dcd0*/  FSEL R26, R84, -INF , P0 ;  /* 0xff800000541a7808 */ /* 0x000fe20000000000 */
[----:B------:R-:W-:Y:S01]  /*dce0*/  IMAD.MOV.U32 R84, RZ, RZ, R198 ;  /* 0x000000ffff547224 */ /* 0x000fe200078e00c6 */
[----:B------:R-:W-:-:S02]  /*dcf0*/  ISETP.GE.AND P5, PT, R5, R244, PT ;  /* 0x000000f40500720c */ /* 0x000fc40003fa6270 */
[C---:B------:R-:W-:Y:S02]  /*dd00*/  ISETP.GE.AND P3, PT, R5.reuse, R243, PT ;  /* 0x000000f30500720c */ /* 0x040fe40003f66270 */
[C---:B------:R-:W-:Y:S02]  /*dd10*/  ISETP.GE.AND P0, PT, R6.reuse, R245, PT ;  /* 0x000000f50600720c */ /* 0x040fe40003f06270 */
[----:B------:R-:W-:Y:S02]  /*dd20*/  ISETP.GE.AND P6, PT, R5, R242, PT ;  /* 0x000000f20500720c */ /* 0x000fe40003fc6270 */
[----:B------:R-:W-:Y:S01]  /*dd30*/  FSEL R5, R83, -INF , !P4 ;  /* 0xff80000053057808 */ /* 0x000fe20006000000 */
[----:B------:R-:W-:Y:S01]  /*dd40*/  IMAD.MOV.U32 R83, RZ, RZ, R204 ;  /* 0x000000ffff537224 */ /* 0x000fe200078e00cc */
[----:B------:R-:W-:Y:S02]  /*dd50*/  ISETP.GE.AND P4, PT, R6, R244, PT ;  /* 0x000000f40600720c */ /* 0x000fe40003f86270 */
[----:B------:R-:W-:-:S02]  /*dd60*/  FSEL R82, R82, -INF , P3 ;  /* 0xff80000052527808 */ /* 0x000fc40001800000 */
[----:B------:R-:W-:Y:S02]  /*dd70*/  FSEL R26, R26, -INF , !P5 ;  /* 0xff8000001a1a7808 */ /* 0x000fe40006800000 */
[----:B------:R-:W-:Y:S02]  /*dd80*/  FSEL R41, R81, -INF , P0 ;  /* 0xff80000051297808 */ /* 0x000fe40000000000 */
[C---:B------:R-:W-:Y:S02]  /*dd90*/  ISETP.GE.AND P5, PT, R6.reuse, R243, PT ;  /* 0x000000f30600720c */ /* 0x040fe40003fa6270 */
[----:B------:R-:W-:Y:S02]  /*dda0*/  ISETP.GE.AND P0, PT, R37, R245, PT ;  /* 0x000000f52500720c */ /* 0x000fe40003f06270 */
[----:B------:R-:W-:Y:S02]  /*ddb0*/  ISETP.GE.AND P3, PT, R6, R242, PT ;  /* 0x000000f20600720c */ /* 0x000fe40003f66270 */
[----:B------:R-:W-:Y:S01]  /*ddc0*/  FSEL R6, R82, -INF , !P6 ;  /* 0xff80000052067808 */ /* 0x000fe20007000000 */
[----:B------:R-:W-:Y:S01]  /*ddd0*/  IMAD.MOV.U32 R82, RZ, RZ, R203 ;  /* 0x000000ffff527224 */ /* 0x000fe200078e00cb */
[----:B------:R-:W-:-:S02]  /*dde0*/  FSEL R41, R41, -INF , !P4 ;  /* 0xff80000029297808 */ /* 0x000fc40006000000 */
[C---:B------:R-:W-:Y:S02]  /*ddf0*/  ISETP.GE.AND P6, PT, R37.reuse, R244, PT ;  /* 0x000000f42500720c */ /* 0x040fe40003fc6270 */
[----:B------:R-:W-:Y:S02]  /*de00*/  ISETP.GE.AND P4, PT, R37, R243, PT ;  /* 0x000000f32500720c */ /* 0x000fe40003f86270 */
[----:B------:R-:W-:Y:S02]  /*de10*/  FSEL R79, R79, -INF , P5 ;  /* 0xff8000004f4f7808 */ /* 0x000fe40002800000 */
[----:B------:R-:W-:Y:S02]  /*de20*/  FSEL R42, R80, -INF , P0 ;  /* 0xff800000502a7808 */ /* 0x000fe40000000000 */
[----:B------:R-:W-:Y:S02]  /*de30*/  ISETP.GE.AND P0, PT, R40, R245, PT ;  /* 0x000000f52800720c */ /* 0x000fe40003f06270 */
[----:B------:R-:W-:-:S02]  /*de40*/  ISETP.GE.AND P5, PT, R37, R242, PT ;  /* 0x000000f22500720c */ /* 0x000fc40003fa6270 */
[----:B------:R-:W-:Y:S02]  /*de50*/  FSEL R37, R79, -INF , !P3 ;  /* 0xff8000004f257808 */ /* 0x000fe40005800000 */
[----:B------:R-:W-:Y:S02]  /*de60*/  FSEL R45, R78, -INF , P4 ;  /* 0xff8000004e2d7808 */ /* 0x000fe40002000000 */
[----:B------:R-:W-:Y:S02]  /*de70*/  FSEL R42, R42, -INF , !P6 ;  /* 0xff8000002a2a7808 */ /* 0x000fe40007000000 */
[C---:B------:R-:W-:Y:S02]  /*de80*/  ISETP.GE.AND P3, PT, R40.reuse, R244, PT ;  /* 0x000000f42800720c */ /* 0x040fe40003f66270 */
[C---:B------:R-:W-:Y:S02]  /*de90*/  ISETP.GE.AND P6, PT, R40.reuse, R243, PT ;  /* 0x000000f32800720c */ /* 0x040fe40003fc6270 */
[----:B------:R-:W-:-:S02]  /*dea0*/  ISETP.GE.AND P4, PT, R40, R242, PT ;  /* 0x000000f22800720c */ /* 0x000fc40003f86270 */
[----:B------:R-:W-:Y:S01]  /*deb0*/  FSEL R40, R77, -INF , P0 ;  /* 0xff8000004d287808 */ /* 0x000fe20000000000 */
[----:B------:R-:W-:Y:S01]  /*dec0*/  IMAD.MOV.U32 R77, RZ, RZ, R202 ;  /* 0x000000ffff4d7224 */ /* 0x000fe200078e00ca */
[----:B------:R-:W-:Y:S02]  /*ded0*/  ISETP.GE.AND P0, PT, R44, R245, PT ;  /* 0x000000f52c00720c */ /* 0x000fe40003f06270 */
[----:B------:R-:W-:Y:S02]  /*dee0*/  FSEL R40, R40, -INF , !P3 ;  /* 0xff80000028287808 */ /* 0x000fe40005800000 */
[----:B------:R-:W-:Y:S02]  /*def0*/  FSEL R45, R45, -INF , !P5 ;  /* 0xff8000002d2d7808 */ /* 0x000fe40006800000 */
[C---:B------:R-:W-:Y:S02]  /*df00*/  ISETP.GE.AND P3, PT, R44.reuse, R243, PT ;  /* 0x000000f32c00720c */ /* 0x040fe40003f66270 */
[----:B------:R-:W-:-:S02]  /*df10*/  ISETP.GE.AND P5, PT, R44, R244, PT ;  /* 0x000000f42c00720c */ /* 0x000fc40003fa6270 */
[----:B------:R-:W-:Y:S01]  /*df20*/  FSEL R47, R39, -INF , P6 ;  /* 0xff800000272f7808 */ /* 0x000fe20003000000 */
[----:B------:R-:W-:Y:S01]  /*df30*/  VIADD R39, R43, 0xfffffe21 ;  /* 0xfffffe212b277836 */ /* 0x000fe20000000000 */
[----:B------:R-:W-:Y:S02]  /*df40*/  FSEL R76, R76, -INF , P0 ;  /* 0xff8000004c4c7808 */ /* 0x000fe40000000000 */
[----:B------:R-:W-:Y:S02]  /*df50*/  ISETP.GE.AND P0, PT, R46, R245, PT ;  /* 0x000000f52e00720c */ /* 0x000fe40003f06270 */
[----:B------:R-:W-:Y:S02]  /*df60*/  ISETP.GE.AND P6, PT, R44, R242, PT ;  /* 0x000000f22c00720c */ /* 0x000fe40003fc6270 */
[----:B------:R-:W-:Y:S02]  /*df70*/  FSEL R52, R38, -INF , P3 ;  /* 0xff80000026347808 */ /* 0x000fe40001800000 */
[----:B------:R-:W-:Y:S01]  /*df80*/  FSEL R44, R47, -INF , !P4 ;  /* 0xff8000002f2c7808 */ /* 0x000fe20006000000 */
[----:B------:R-:W-:Y:S01]  /*df90*/  IMAD.MOV.U32 R47, RZ, RZ, R207 ;  /* 0x000000ffff2f7224 */ /* 0x000fe200078e00cf */
[----:B------:R-:W-:Y:S01]  /*dfa0*/  FSEL R38, R76, -INF , !P5 ;  /* 0xff8000004c267808 */ /* 0x000fe20006800000 */
[----:B------:R-:W-:Y:S01]  /*dfb0*/  IMAD.MOV.U32 R76, RZ, RZ, R183 ;  /* 0x000000ffff4c7224 */ /* 0x000fe200078e00b7 */
[----:B------:R-:W-:-:S02]  /*dfc0*/  ISETP.GE.AND P4, PT, R46, R244, PT ;  /* 0x000000f42e00720c */ /* 0x000fc40003f86270 */
[C---:B------:R-:W-:Y:S02]  /*dfd0*/  ISETP.GE.AND P5, PT, R46.reuse, R243, PT ;  /* 0x000000f32e00720c */ /* 0x040fe40003fa6270 */
[----:B------:R-:W-:Y:S01]  /*dfe0*/  ISETP.GE.AND P3, PT, R46, R242, PT ;  /* 0x000000f22e00720c */ /* 0x000fe20003f66270 */
[----:B------:R-:W-:Y:S01]  /*dff0*/  VIADD R46, R43, 0xfffffe28 ;  /* 0xfffffe282b2e7836 */ /* 0x000fe20000000000 */
[----:B------:R-:W-:Y:S02]  /*e000*/  FSEL R90, R90, -INF , P0 ;  /* 0xff8000005a5a7808 */ /* 0x000fe40000000000 */
[----:B------:R-:W-:Y:S02]  /*e010*/  ISETP.GE.AND P0, PT, R39, R245, PT ;  /* 0x000000f52700720c */ /* 0x000fe40003f06270 */
[----:B------:R-:W-:Y:S02]  /*e020*/  FSEL R52, R52, -INF , !P6 ;  /* 0xff80000034347808 */ /* 0x000fe40007000000 */
[----:B------:R-:W-:Y:S01]  /*e030*/  FSEL R48, R90, -INF , !P4 ;  /* 0xff8000005a307808 */ /* 0x000fe20006000000 */
[----:B------:R-:W-:Y:S01]  /*e040*/  IMAD.MOV.U32 R90, RZ, RZ, R196 ;  /* 0x000000ffff5a7224 */ /* 0x000fe200078e00c4 */
[----:B------:R-:W-:-:S02]  /*e050*/  FSEL R92, R92, -INF , P5 ;  /* 0xff8000005c5c7808 */ /* 0x000fc40002800000 */
[C---:B------:R-:W-:Y:S02]  /*e060*/  ISETP.GE.AND P6, PT, R39.reuse, R244, PT ;  /* 0x000000f42700720c */ /* 0x040fe40003fc6270 */
[C---:B------:R-:W-:Y:S02]  /*e070*/  ISETP.GE.AND P4, PT, R39.reuse, R243, PT ;  /* 0x000000f32700720c */ /* 0x040fe40003f86270 */
[----:B------:R-:W-:Y:S01]  /*e080*/  ISETP.GE.AND P5, PT, R39, R242, PT ;  /* 0x000000f22700720c */ /* 0x000fe20003fa6270 */
[----:B------:R-:W-:Y:S01]  /*e090*/  VIADD R39, R43, 0xfffffe29 ;  /* 0xfffffe292b277836 */ /* 0x000fe20000000000 */
[----:B------:R-:W-:Y:S02]  /*e0a0*/  FSEL R91, R91, -INF , P0 ;  /* 0xff8000005b5b7808 */ /* 0x000fe40000000000 */
[----:B------:R-:W-:Y:S02]  /*e0b0*/  ISETP.GE.AND P0, PT, R46, R245, PT ;  /* 0x000000f52e00720c */ /* 0x000fe40003f06270 */
[----:B------:R-:W-:Y:S01]  /*e0c0*/  FSEL R53, R92, -INF , !P3 ;  /* 0xff8000005c357808 */ /* 0x000fe20005800000 */
[----:B------:R-:W-:Y:S01]  /*e0d0*/  IMAD.MOV.U32 R92, RZ, RZ, R200 ;  /* 0x000000ffff5c7224 */ /* 0x000fe200078e00c8 */
[----:B------:R-:W-:-:S02]  /*e0e0*/  FSEL R93, R93, -INF , P4 ;  /* 0xff8000005d5d7808 */ /* 0x000fc40002000000 */
[----:B------:R-:W-:Y:S01]  /*e0f0*/  FSEL R49, R91, -INF , !P6 ;  /* 0xff8000005b317808 */ /* 0x000fe20007000000 */
[----:B------:R-:W-:Y:S01]  /*e100*/  IMAD.MOV.U32 R91, RZ, RZ, R181 ;  /* 0x000000ffff5b7224 */ /* 0x000fe200078e00b5 */
[C---:B------:R-:W-:Y:S02]  /*e110*/  ISETP.GE.AND P3, PT, R46.reuse, R244, PT ;  /* 0x000000f42e00720c */ /* 0x040fe40003f66270 */
[C---:B------:R-:W-:Y:S02]  /*e120*/  ISETP.GE.AND P6, PT, R46.reuse, R243, PT ;  /* 0x000000f32e00720c */ /* 0x040fe40003fc6270 */
[----:B------:R-:W-:Y:S01]  /*e130*/  ISETP.GE.AND P4, PT, R46, R242, PT ;  /* 0x000000f22e00720c */ /* 0x000fe20003f86270 */
[----:B------:R-:W-:Y:S01]  /*e140*/  VIADD R46, R43, 0xfffffe30 ;  /* 0xfffffe302b2e7836 */ /* 0x000fe20000000000 */
[----:B------:R-:W-:Y:S02]  /*e150*/  FSEL R94, R94, -INF , P0 ;  /* 0xff8000005e5e7808 */ /* 0x000fe40000000000 */
[----:B------:R-:W-:-:S02]  /*e160*/  ISETP.GE.AND P0, PT, R39, R245, PT ;  /* 0x000000f52700720c */ /* 0x000fc40003f06270 */
[----:B------:R-:W-:Y:S01]  /*e170*/  FSEL R54, R93, -INF , !P5 ;  /* 0xff8000005d367808 */ /* 0x000fe20006800000 */
[----:B------:R-:W-:Y:S01]  /*e180*/  IMAD.MOV.U32 R93, RZ, RZ, R178 ;  /* 0x000000ffff5d7224 */ /* 0x000fe200078e00b2 */
[----:B------:R-:W-:Y:S01]  /*e190*/  FSEL R50, R94, -INF , !P3 ;  /* 0xff8000005e327808 */ /* 0x000fe20005800000 */
[----:B------:R-:W-:Y:S01]  /*e1a0*/  IMAD.MOV.U32 R94, RZ, RZ, R205 ;  /* 0x000000ffff5e7224 */ /* 0x000fe200078e00cd */
[----:B------:R-:W-:Y:S02]  /*e1b0*/  FSEL R96, R96, -INF , P6 ;  /* 0xff80000060607808 */ /* 0x000fe40003000000 */
[C---:B------:R-:W-:Y:S02]  /*e1c0*/  ISETP.GE.AND P5, PT, R39.reuse, R244, PT ;  /* 0x000000f42700720c */ /* 0x040fe40003fa6270 */
[C---:B------:R-:W-:Y:S02]  /*e1d0*/  ISETP.GE.AND P3, PT, R39.reuse, R243, PT ;  /* 0x000000f32700720c */ /* 0x040fe40003f66270 */
[----:B------:R-:W-:Y:S01]  /*e1e0*/  ISETP.GE.AND P6, PT, R39, R242, PT ;  /* 0x000000f22700720c */ /* 0x000fe20003fc6270 */
[----:B------:R-:W-:Y:S01]  /*e1f0*/  VIADD R39, R43, 0xfffffe31 ;  /* 0xfffffe312b277836 */ /* 0x000fe20000000000 */
[----:B------:R-:W-:-:S02]  /*e200*/  FSEL R95, R95, -INF , P0 ;  /* 0xff8000005f5f7808 */ /* 0x000fc40000000000 */
[----:B------:R-:W-:Y:S02]  /*e210*/  ISETP.GE.AND P0, PT, R46, R245, PT ;  /* 0x000000f52e00720c */ /* 0x000fe40003f06270 */
[----:B------:R-:W-:Y:S01]  /*e220*/  FSEL R55, R96, -INF , !P4 ;  /* 0xff80000060377808 */ /* 0x000fe20006000000 */
[----:B------:R-:W-:Y:S01]  /*e230*/  IMAD.MOV.U32 R96, RZ, RZ, R209 ;  /* 0x000000ffff607224 */ /* 0x000fe200078e00d1 */
[----:B------:R-:W-:Y:S02]  /*e240*/  FSEL R97, R97, -INF , P3 ;  /* 0xff80000061617808 */ /* 0x000fe40001800000 */
[----:B------:R-:W-:Y:S01]  /*e250*/  FSEL R51, R95, -INF , !P5 ;  /* 0xff8000005f337808 */ /* 0x000fe20006800000 */
[----:B------:R-:W-:Y:S01]  /*e260*/  IMAD.MOV.U32 R95, RZ, RZ, R182 ;  /* 0x000000ffff5f7224 */ /* 0x000fe200078e00b6 */
[C---:B------:R-:W-:Y:S02]  /*e270*/  ISETP.GE.AND P4, PT, R46.reuse, R244, PT ;  /* 0x000000f42e00720c */ /* 0x040fe40003f86270 */
[----:B------:R-:W-:-:S02]  /*e280*/  ISETP.GE.AND P5, PT, R46, R243, PT ;  /* 0x000000f32e00720c */ /* 0x000fc40003fa6270 */
[----:B------:R-:W-:Y:S01]  /*e290*/  ISETP.GE.AND P3, PT, R46, R242, PT ;  /* 0x000000f22e00720c */ /* 0x000fe20003f66270 */
[----:B------:R-:W-:Y:S01]  /*e2a0*/  VIADD R46, R43, 0xfffffe38 ;  /* 0xfffffe382b2e7836 */ /* 0x000fe20000000000 */
[----:B------:R-:W-:Y:S02]  /*e2b0*/  FSEL R98, R98, -INF , P0 ;  /* 0xff80000062627808 */ /* 0x000fe40000000000 */
[----:B------:R-:W-:Y:S02]  /*e2c0*/  ISETP.GE.AND P0, PT, R39, R245, PT ;  /* 0x000000f52700720c */ /* 0x000fe40003f06270 */
[----:B------:R-:W-:Y:S01]  /*e2d0*/  FSEL R63, R97, -INF , !P6 ;  /* 0xff800000613f7808 */ /* 0x000fe20007000000 */
[----:B------:R-:W-:Y:S01]  /*e2e0*/  IMAD.MOV.U32 R97, RZ, RZ, R177 ;  /* 0x000000ffff617224 */ /* 0x000fe200078e00b1 */
[----:B------:R-:W-:Y:S02]  /*e2f0*/  FSEL R81, R98, -INF , !P4 ;  /* 0xff80000062517808 */ /* 0x000fe40006000000 */
[----:B------:R-:W-:-:S02]  /*e300*/  FSEL R57, R100, -INF , P5 ;  /* 0xff80000064397808 */ /* 0x000fc40002800000 */
[C---:B------:R-:W-:Y:S02]  /*e310*/  ISETP.GE.AND P6, PT, R39.reuse, R244, PT ;  /* 0x000000f42700720c */ /* 0x040fe40003fc6270 */
[C---:B------:R-:W-:Y:S02]  /*e320*/  ISETP.GE.AND P4, PT, R39.reuse, R243, PT ;  /* 0x000000f32700720c */ /* 0x040fe40003f86270 */
[----:B------:R-:W-:Y:S01]  /*e330*/  ISETP.GE.AND P5, PT, R39, R242, PT ;  /* 0x000000f22700720c */ /* 0x000fe20003fa6270 */
[----:B------:R-:W-:Y:S01]  /*e340*/  VIADD R39, R43, 0xfffffe39 ;  /* 0xfffffe392b277836 */ /* 0x000fe20000000000 */
[----:B------:R-:W-:Y:S02]  /*e350*/  FSEL R99, R99, -INF , P0 ;  /* 0xff80000063637808 */ /* 0x000fe40000000000 */
[----:B------:R-:W-:Y:S02]  /*e360*/  ISETP.GE.AND P0, PT, R46, R245, PT ;  /* 0x000000f52e00720c */ /* 0x000fe40003f06270 */
[----:B------:R-:W-:-:S02]  /*e370*/  FSEL R57, R57, -INF , !P3 ;  /* 0xff80000039397808 */ /* 0x000fc40005800000 */
[----:B------:R-:W-:Y:S02]  /*e380*/  FSEL R56, R101, -INF , P4 ;  /* 0xff80000065387808 */ /* 0x000fe40002000000 */
[----:B------:R-:W-:Y:S02]  /*e390*/  FSEL R80, R99, -INF , !P6 ;  /* 0xff80000063507808 */ /* 0x000fe40007000000 */
[C---:B------:R-:W-:Y:S02]  /*e3a0*/  ISETP.GE.AND P3, PT, R46.reuse, R244, PT ;  /* 0x000000f42e00720c */ /* 0x040fe40003f66270 */
[C---:B------:R-:W-:Y:S02]  /*e3b0*/  ISETP.GE.AND P6, PT, R46.reuse, R243, PT ;  /* 0x000000f32e00720c */ /* 0x040fe40003fc6270 */
[----:B------:R-:W-:Y:S01]  /*e3c0*/  ISETP.GE.AND P4, PT, R46, R242, PT ;  /* 0x000000f22e00720c */ /* 0x000fe20003f86270 */
[----:B------:R-:W-:Y:S01]  /*e3d0*/  VIADD R46, R43, 0xfffffe40 ;  /* 0xfffffe402b2e7836 */ /* 0x000fe20000000000 */
[----:B------:R-:W-:-:S02]  /*e3e0*/  FSEL R58, R102, -INF , P0 ;  /* 0xff800000663a7808 */ /* 0x000fc40000000000 */
[C---:B------:R-:W-:Y:S02]  /*e3f0*/  ISETP.GE.AND P0, PT, R39.reuse, R245, PT ;  /* 0x000000f52700720c */ /* 0x040fe40003f06270 */
[----:B------:R-:W-:Y:S02]  /*e400*/  FSEL R56, R56, -INF , !P5 ;  /* 0xff80000038387808 */ /* 0x000fe40006800000 */
[----:B------:R-:W-:Y:S02]  /*e410*/  FSEL R58, R58, -INF , !P3 ;  /* 0xff8000003a3a7808 */ /* 0x000fe40005800000 */
[----:B------:R-:W-:Y:S02]  /*e420*/  FSEL R104, R104, -INF , P6 ;  /* 0xff80000068687808 */ /* 0x000fe40003000000 */
[C---:B------:R-:W-:Y:S02]  /*e430*/  ISETP.GE.AND P5, PT, R39.reuse, R244, PT ;  /* 0x000000f42700720c */ /* 0x040fe40003fa6270 */
[----:B------:R-:W-:-:S02]  /*e440*/  ISETP.GE.AND P3, PT, R39, R243, PT ;  /* 0x000000f32700720c */ /* 0x000fc40003f66270 */
[----:B------:R-:W-:Y:S01]  /*e450*/  ISETP.GE.AND P6, PT, R39, R242, PT ;  /* 0x000000f22700720c */ /* 0x000fe20003fc6270 */
[----:B------:R-:W-:Y:S01]  /*e460*/  VIADD R39, R43, 0xfffffe41 ;  /* 0xfffffe412b277836 */ /* 0x000fe20000000000 */
[----:B------:R-:W-:Y:S02]  /*e470*/  FSEL R59, R103, -INF , P0 ;  /* 0xff800000673b7808 */ /* 0x000fe40000000000 */
[----:B------:R-:W-:Y:S02]  /*e480*/  ISETP.GE.AND P0, PT, R46, R245, PT ;  /* 0x000000f52e00720c */ /* 0x000fe40003f06270 */
[----:B------:R-:W-:Y:S02]  /*e490*/  FSEL R79, R104, -INF , !P4 ;  /* 0xff800000684f7808 */ /* 0x000fe40006000000 */
[----:B------:R-:W-:Y:S02]  /*e4a0*/  FSEL R105, R105, -INF , P3 ;  /* 0xff80000069697808 */ /* 0x000fe40001800000 */
[----:B------:R-:W-:-:S02]  /*e4b0*/  FSEL R59, R59, -INF , !P5 ;  /* 0xff8000003b3b7808 */ /* 0x000fc40006800000 */
[C---:B------:R-:W-:Y:S02]  /*e4c0*/  ISETP.GE.AND P4, PT, R46.reuse, R244, PT ;  /* 0x000000f42e00720c */ /* 0x040fe40003f86270 */
[C---:B------:R-:W-:Y:S02]  /*e4d0*/  ISETP.GE.AND P5, PT, R46.reuse, R243, PT ;  /* 0x000000f32e00720c */ /* 0x040fe40003fa6270 */
[----:B------:R-:W-:Y:S01]  /*e4e0*/  ISETP.GE.AND P3, PT, R46, R242, PT ;  /* 0x000000f22e00720c */ /* 0x000fe20003f66270 */
[----:B------:R-:W-:Y:S01]  /*e4f0*/  VIADD R46, R43, 0xfffffe48 ;  /* 0xfffffe482b2e7836 */ /* 0x000fe20000000000 */
[----:B------:R-:W-:Y:S02]  /*e500*/  FSEL R106, R106, -INF , P0 ;  /* 0xff8000006a6a7808 */ /* 0x000fe40000000000 */
[----:B------:R-:W-:Y:S02]  /*e510*/  ISETP.GE.AND P0, PT, R39, R245, PT ;  /* 0x000000f52700720c */ /* 0x000fe40003f06270 */
[----:B------:R-:W-:-:S02]  /*e520*/  FSEL R78, R105, -INF , !P6 ;  /* 0xff800000694e7808 */ /* 0x000fc40007000000 */
[----:B------:R-:W-:Y:S02]  /*e530*/  FSEL R218, R106, -INF , !P4 ;  /* 0xff8000006ada7808 */ /* 0x000fe40006000000 */
[----:B------:R-:W-:Y:S02]  /*e540*/  FSEL R108, R108, -INF , P5 ;  /* 0xff8000006c6c7808 */ /* 0x000fe40002800000 */
[C---:B------:R-:W-:Y:S02]  /*e550*/  ISETP.GE.AND P6, PT, R39.reuse, R244, PT ;  /* 0x000000f42700720c */ /* 0x040fe40003fc6270 */
[C---:B------:R-:W-:Y:S02]  /*e560*/  ISETP.GE.AND P4, PT, R39.reuse, R243, PT ;  /* 0x000000f32700720c */ /* 0x040fe40003f86270 */
[----:B------:R-:W-:Y:S01]  /*e570*/  ISETP.GE.AND P5, PT, R39, R242, PT ;  /* 0x000000f22700720c */ /* 0x000fe20003fa6270 */
[----:B------:R-:W-:Y:S01]  /*e580*/  VIADD R39, R43, 0xfffffe49 ;  /* 0xfffffe492b277836 */ /* 0x000fe20000000000 */
        /* <DEDUP_REMOVED lines=28> */
[----:B------:R-:W-:Y:S02]  /*e750*/  ISETP.GE.AND P0, PT, R39, R245, PT ;  /* 0x000000f52700720c */ /* 0x000fe40003f06270 */
        /* <DEDUP_REMOVED lines=109> */
[----:B------:R-:W-:Y:S02]  /*ee30*/  ISETP.GE.AND P6, PT, R39, R244, PT ;  /* 0x000000f42700720c */ /* 0x000fe40003fc6270 */
[----:B------:R-:W-:Y:S02]  /*ee40*/  FSEL R183, R170, -INF , !P4 ;  /* 0xff800000aab77808 */ /* 0x000fe40006000000 */
[----:B------:R-:W-:Y:S02]  /*ee50*/  FSEL R172, R172, -INF , P5 ;  /* 0xff800000acac7808 */ /* 0x000fe40002800000 */
[----:B------:R-:W-:-:S02]  /*ee60*/  FSEL R171, R171, -INF , P0 ;  /* 0xff800000abab7808 */ /* 0x000fc40000000000 */
[C---:B------:R-:W-:Y:S02]  /*ee70*/  ISETP.GE.AND P4, PT, R39.reuse, R243, PT ;  /* 0x000000f32700720c */ /* 0x040fe40003f86270 */
[----:B------:R-:W-:Y:S01]  /*ee80*/  ISETP.GE.AND P5, PT, R39, R242, PT ;  /* 0x000000f22700720c */ /* 0x000fe20003fa6270 */
[----:B------:R-:W-:Y:S01]  /*ee90*/  VIADD R39, R43, 0xfffffe89 ;  /* 0xfffffe892b277836 */ /* 0x000fe20000000000 */
[----:B------:R-:W-:Y:S02]  /*eea0*/  ISETP.GE.AND P0, PT, R46, R245, PT ;  /* 0x000000f52e00720c */ /* 0x000fe40003f06270 */
[----:B------:R-:W-:Y:S02]  /*eeb0*/  FSEL R179, R172, -INF , !P3 ;  /* 0xff800000acb37808 */ /* 0x000fe40005800000 */
[----:B------:R-:W-:Y:S02]  /*eec0*/  FSEL R182, R171, -INF , !P6 ;  /* 0xff800000abb67808 */ /* 0x000fe40007000000 */
[----:B------:R-:W-:-:S02]  /*eed0*/  ISETP.GE.AND P3, PT, R46, R244, PT ;  /* 0x000000f42e00720c */ /* 0x000fc40003f66270 */
[----:B------:R-:W-:Y:S02]  /*eee0*/  FSEL R173, R173, -INF , P4 ;  /* 0xff800000adad7808 */ /* 0x000fe40002000000 */
[----:B------:R-:W-:Y:S02]  /*eef0*/  ISETP.GE.AND P6, PT, R46, R243, PT ;  /* 0x000000f32e00720c */ /* 0x000fe40003fc6270 */
[----:B------:R-:W-:Y:S02]  /*ef00*/  FSEL R174, R174, -INF , P0 ;  /* 0xff800000aeae7808 */ /* 0x000fe40000000000 */
[----:B------:R-:W-:Y:S01]  /*ef10*/  ISETP.GE.AND P4, PT, R46, R242, PT ;  /* 0x000000f22e00720c */ /* 0x000fe20003f86270 */
[----:B------:R-:W-:Y:S01]  /*ef20*/  VIADD R46, R43, 0xfffffe90 ;  /* 0xfffffe902b2e7836 */ /* 0x000fe20000000000 */
        /* <DEDUP_REMOVED lines=49> */
[----:B------:R-:W-:Y:S02]  /*f240*/  FSEL R168, R97, -INF , P3 ;  /* 0xff80000061a87808 */ /* 0x000fe40001800000 */
[----:B------:R-:W-:Y:S02]  /*f250*/  FSEL R172, R172, -INF , !P5 ;  /* 0xff800000acac7808 */ /* 0x000fe40006800000 */
[C---:B------:R-:W-:Y:S02]  /*f260*/  ISETP.GE.AND P3, PT, R46.reuse, R243, PT ;  /* 0x000000f32e00720c */ /* 0x040fe40003f66270 */
[----:B------:R-:W-:Y:S01]  /*f270*/  ISETP.GE.AND P5, PT, R46, R242, PT ;  /* 0x000000f22e00720c */ /* 0x000fe20003fa6270 */
[----:B------:R-:W-:Y:S01]  /*f280*/  VIADD R46, R43, 0xfffffea8 ;  /* 0xfffffea82b2e7836 */ /* 0x000fe20000000000 */
[----:B------:R-:W-:Y:S02]  /*f290*/  ISETP.GE.AND P0, PT, R39, R245, PT ;  /* 0x000000f52700720c */ /* 0x000fe40003f06270 */
[----:B------:R-:W-:-:S02]  /*f2a0*/  FSEL R116, R116, -INF , !P4 ;  /* 0xff80000074747808 */ /* 0x000fc40006000000 */
[----:B------:R-:W-:Y:S02]  /*f2b0*/  ISETP.GE.AND P4, PT, R39, R243, PT ;  /* 0x000000f32700720c */ /* 0x000fe40003f86270 */
[----:B------:R-:W-:Y:S02]  /*f2c0*/  FSEL R115, R96, -INF , P0 ;  /* 0xff80000060737808 */ /* 0x000fe40000000000 */
[C---:B------:R-:W-:Y:S02]  /*f2d0*/  ISETP.GE.AND P0, PT, R46.reuse, R245, PT ;  /* 0x000000f52e00720c */ /* 0x040fe40003f06270 */
[----:B------:R-:W-:Y:S02]  /*f2e0*/  FSEL R91, R91, -INF , P4 ;  /* 0xff8000005b5b7808 */ /* 0x000fe40002000000 */
[----:B------:R-:W-:Y:S02]  /*f2f0*/  ISETP.GE.AND P4, PT, R46, R243, PT ;  /* 0x000000f32e00720c */ /* 0x000fe40003f86270 */
[----:B------:R-:W-:-:S02]  /*f300*/  FSEL R114, R90, -INF , P0 ;  /* 0xff8000005a727808 */ /* 0x000fc40000000000 */
[----:B------:R-:W-:Y:S02]  /*f310*/  FSEL R90, R64, -INF , P4 ;  /* 0xff800000405a7808 */ /* 0x000fe40002000000 */
[----:B------:R-:W2:Y:S01]  /*f320*/  LD.E R64, desc[UR4][R2.64+0xdc] ;  /* 0x0000dc0402407980 */ /* 0x000ea2000c101900 */
[----:B------:R-:W-:Y:S02]  /*f330*/  FSEL R92, R92, -INF , P3 ;  /* 0xff8000005c5c7808 */ /* 0x000fe40001800000 */
[----:B------:R-:W-:Y:S02]  /*f340*/  FSEL R168, R168, -INF , !P6 ;  /* 0xff800000a8a87808 */ /* 0x000fe40007000000 */
[C---:B------:R-:W-:Y:S02]  /*f350*/  ISETP.GE.AND P6, PT, R39.reuse, R244, PT ;  /* 0x000000f42700720c */ /* 0x040fe40003fc6270 */
[----:B------:R-:W-:Y:S01]  /*f360*/  ISETP.GE.AND P3, PT, R39, R242, PT ;  /* 0x000000f22700720c */ /* 0x000fe20003f66270 */
[----:B------:R-:W-:Y:S01]  /*f370*/  VIADD R39, R43, 0xfffffea9 ;  /* 0xfffffea92b277836 */ /* 0x000fe20000000000 */
[----:B------:R-:W-:-:S02]  /*f380*/  FSEL R92, R92, -INF , !P5 ;  /* 0xff8000005c5c7808 */ /* 0x000fc40006800000 */
[-C--:B------:R-:W-:Y:S02]  /*f390*/  ISETP.GE.AND P5, PT, R46, R244.reuse, PT ;  /* 0x000000f42e00720c */ /* 0x080fe40003fa6270 */
[----:B------:R-:W-:Y:S02]  /*f3a0*/  FSEL R91, R91, -INF , !P3 ;  /* 0xff8000005b5b7808 */ /* 0x000fe40005800000 */
[----:B------:R-:W-:Y:S02]  /*f3b0*/  FSEL R114, R114, -INF , !P5 ;  /* 0xff80000072727808 */ /* 0x000fe40006800000 */
[C---:B------:R-:W-:Y:S02]  /*f3c0*/  ISETP.GE.AND P0, PT, R39.reuse, R245, PT ;  /* 0x000000f52700720c */ /* 0x040fe40003f06270 */
[C---:B------:R-:W-:Y:S02]  /*f3d0*/  ISETP.GE.AND P3, PT, R39.reuse, R244, PT ;  /* 0x000000f42700720c */ /* 0x040fe40003f66270 */
[----:B------:R-:W-:-:S02]  /*f3e0*/  ISETP.GE.AND P5, PT, R39, R243, PT ;  /* 0x000000f32700720c */ /* 0x000fc40003fa6270 */
[-C--:B------:R-:W-:Y:S01]  /*f3f0*/  ISETP.GE.AND P4, PT, R39, R242.reuse, PT ;  /* 0x000000f22700720c */ /* 0x080fe20003f86270 */
[----:B------:R-:W-:Y:S01]  /*f400*/  VIADD R39, R43, 0xfffffeb0 ;  /* 0xfffffeb02b277836 */ /* 0x000fe20000000000 */
[----:B------:R-:W-:Y:S02]  /*f410*/  FSEL R115, R115, -INF , !P6 ;  /* 0xff80000073737808 */ /* 0x000fe40007000000 */
        /* <DEDUP_REMOVED lines=38> */
[----:B------:R-:W-:Y:S01]  /*f680*/  FSEL R65, R65, -INF , P0 ;  /* 0xff80000041417808 */ /* 0x000fe20000000000 */
[----:B------:R-:W-:Y:S01]  /*f690*/  IMAD.MOV.U32 R77, RZ, RZ, R83 ;  /* 0x000000ffff4d7224 */ /* 0x000fe200078e0053 */
[----:B------:R-:W-:Y:S01]  /*f6a0*/  ISETP.GE.AND P0, PT, R39, R245, PT ;  /* 0x000000f52700720c */ /* 0x000fe20003f06270 */
[----:B------:R-:W-:Y:S01]  /*f6b0*/  IMAD.MOV.U32 R83, RZ, RZ, R86 ;  /* 0x000000ffff537224 */ /* 0x000fe200078e0056 */
        /* <DEDUP_REMOVED lines=38> */
[----:B------:R-:W-:Y:S01]  /*f920*/  ISETP.GE.AND P0, PT, R46, R245, PT ;  /* 0x000000f52e00720c */ /* 0x000fe20003f06270 */
[----:B------:R-:W-:Y:S01]  /*f930*/  IMAD.MOV.U32 R240, RZ, RZ, R81 ;  /* 0x000000fffff07224 */ /* 0x000fe200078e0051 */
        /* <DEDUP_REMOVED lines=10> */
[-C--:B------:R-:W-:Y:S02]  /*f9e0*/  ISETP.GE.AND P3, PT, R46, R243.reuse, PT ;  /* 0x000000f32e00720c */ /* 0x080fe40003f66270 */
[----:B------:R-:W-:Y:S02]  /*f9f0*/  FSEL R103, R29, -INF , !P4 ;  /* 0xff8000001d677808 */ /* 0x000fe40006000000 */
[----:B------:R-:W-:Y:S01]  /*fa00*/  ISETP.GE.AND P4, PT, R39, R243, PT ;  /* 0x000000f32700720c */ /* 0x000fe20003f86270 */
[----:B------:R-:W-:Y:S01]  /*fa10*/  IMAD.MOV.U32 R229, RZ, RZ, R79 ;  /* 0x000000ffffe57224 */ /* 0x000fe200078e004f */
[----:B------:R-:W-:Y:S01]  /*fa20*/  FSEL R104, R28, -INF , !P6 ;  /* 0xff8000001c687808 */ /* 0x000fe20007000000 */
[----:B------:R-:W-:Y:S01]  /*fa30*/  VIADD R28, R43, 0xfffffed9 ;  /* 0xfffffed92b1c7836 */ /* 0x000fe20000000000 */
[----:B------:R-:W-:-:S02]  /*fa40*/  ISETP.GE.AND P0, PT, R39, R245, PT ;  /* 0x000000f52700720c */ /* 0x000fc40003f06270 */
[----:B------:R-:W-:Y:S01]  /*fa50*/  FSEL R79, R24, -INF , P3 ;  /* 0xff800000184f7808 */ /* 0x000fe20001800000 */
[----:B------:R-:W-:Y:S01]  /*fa60*/  VIADD R24, R43, 0xfffffee0 ;  /* 0xfffffee02b187836 */ /* 0x000fe20000000000 */
[----:B------:R-:W-:Y:S02]  /*fa70*/  ISETP.GE.AND P3, PT, R39, R242, PT ;  /* 0x000000f22700720c */ /* 0x000fe40003f66270 */
[----:B------:R-:W-:Y:S01]  /*fa80*/  FSEL R17, R17, -INF , P4 ;  /* 0xff80000011117808 */ /* 0x000fe20002000000 */
[----:B------:R-:W-:Y:S01]  /*fa90*/  IMAD.MOV.U32 R222, RZ, RZ, R78 ;  /* 0x000000ffffde7224 */ /* 0x000fe200078e004e */
[----:B------:R-:W-:Y:S02]  /*faa0*/  FSEL R25, R25, -INF , P0 ;  /* 0xff80000019197808 */ /* 0x000fe40000000000 */
[----:B------:R-:W-:Y:S02]  /*fab0*/  ISETP.GE.AND P0, PT, R28, R245, PT ;  /* 0x000000f51c00720c */ /* 0x000fe40003f06270 */
[----:B------:R-:W-:-:S02]  /*fac0*/  FSEL R78, R17, -INF , !P3 ;  /* 0xff800000114e7808 */ /* 0x000fc40005800000 */
[----:B------:R-:W-:Y:S02]  /*fad0*/  ISETP.GE.AND P3, PT, R24, R245, PT ;  /* 0x000000f51800720c */ /* 0x000fe40003f66270 */
[----:B------:R-:W-:Y:S02]  /*fae0*/  FMNMX3.FTZ R17, R36, R19, R33, !PT ;  /* 0x0000001324117276 */ /* 0x000fe40007810021 */
[----:B------:R-:W-:Y:S02]  /*faf0*/  ISETP.GE.AND P6, PT, R46, R242, PT ;  /* 0x000000f22e00720c */ /* 0x000fe40003fc6270 */
[----:B------:R-:W-:Y:S01]  /*fb00*/  FSEL R16, R16, -INF , P0 ;  /* 0xff80000010107808 */ /* 0x000fe20000000000 */
[----:B------:R-:W-:Y:S01]  /*fb10*/  IMAD.MOV.U32 R239, RZ, RZ, R80 ;  /* 0x000000ffffef7224 */ /* 0x000fe200078e0050 */
[----:B------:R-:W-:Y:S02]  /*fb20*/  ISETP.GE.AND P0, PT, R24, R244, PT ;  /* 0x000000f41800720c */ /* 0x000fe40003f06270 */
[----:B------:R-:W-:-:S02]  /*fb30*/  FSEL R18, R18, -INF , P3 ;  /* 0xff80000012127808 */ /* 0x000fc40001800000 */
[----:B------:R-:W-:Y:S02]  /*fb40*/  FMNMX3.FTZ R17, R17, R21, R26, !PT ;  /* 0x0000001511117276 */ /* 0x000fe4000781001a */
[----:B------:R-:W-:Y:S02]  /*fb50*/  FSEL R80, R32, -INF , !P5 ;  /* 0xff80000020507808 */ /* 0x000fe40006800000 */
[----:B------:R-:W-:Y:S02]  /*fb60*/  FSEL R79, R79, -INF , !P6 ;  /* 0xff8000004f4f7808 */ /* 0x000fe40007000000 */
[-C--:B------:R-:W-:Y:S02]  /*fb70*/  ISETP.GE.AND P5, PT, R39, R244.reuse, PT ;  /* 0x000000f42700720c */ /* 0x080fe40003fa6270 */
[C---:B------:R-:W-:Y:S02]  /*fb80*/  ISETP.GE.AND P6, PT, R28.reuse, R244, PT ;  /* 0x000000f41c00720c */ /* 0x040fe40003fc6270 */
[----:B------:R-:W-:-:S02]  /*fb90*/  ISETP.GE.AND P4, PT, R28, R243, PT ;  /* 0x000000f31c00720c */ /* 0x000fc40003f86270 */
[----:B------:R-:W-:Y:S02]  /*fba0*/  FSEL R100, R18, -INF , !P0 ;  /* 0xff80000012647808 */ /* 0x000fe40004000000 */
[----:B------:R-:W-:Y:S02]  /*fbb0*/  FMNMX3.FTZ R18, R17, R41, R42, !PT ;  /* 0x0000002911127276 */ /* 0x000fe4000781002a */
[----:B------:R-:W-:Y:S02]  /*fbc0*/  FMNMX3.FTZ R17, R0, R7, R4, !PT ;  /* 0x0000000700117276 */ /* 0x000fe40007810004 */
[----:B------:R-:W-:Y:S02]  /*fbd0*/  FSEL R102, R25, -INF , !P5 ;  /* 0xff80000019667808 */ /* 0x000fe40006800000 */
[----:B------:R-:W-:Y:S01]  /*fbe0*/  FSEL R101, R16, -INF , !P6 ;  /* 0xff80000010657808 */ /* 0x000fe20007000000 */
[----:B------:R-:W-:Y:S01]  /*fbf0*/  VIADD R16, R43, 0xfffffee1 ;  /* 0xfffffee12b107836 */ /* 0x000fe20000000000 */
[----:B------:R-:W-:-:S02]  /*fc00*/  ISETP.GE.AND P5, PT, R28, R242, PT ;  /* 0x000000f21c00720c */ /* 0x000fc40003fa6270 */
[----:B------:R-:W-:Y:S02]  /*fc10*/  FSEL R30, R30, -INF , P4 ;  /* 0xff8000001e1e7808 */ /* 0x000fe40002000000 */
[----:B------:R-:W-:Y:S02]  /*fc20*/  FMNMX3.FTZ R17, R17, R5, R6, !PT ;  /* 0x0000000511117276 */ /* 0x000fe40007810006 */
[----:B------:R-:W-:Y:S02]  /*fc30*/  FSEL R77, R30, -INF , !P5 ;  /* 0xff8000001e4d7808 */ /* 0x000fe40006800000 */
[----:B------:R-:W-:Y:S02]  /*fc40*/  ISETP.GE.AND P5, PT, R16, R245, PT ;  /* 0x000000f51000720c */ /* 0x000fe40003fa6270 */
[----:B------:R-:W-:Y:S02]  /*fc50*/  FMNMX3.FTZ R17, R17, R37, R45, !PT ;  /* 0x0000002511117276 */ /* 0x000fe4000781002d */
[----:B------:R-:W-:-:S02]  /*fc60*/  FSEL R99, R8, -INF , P5 ;  /* 0xff80000008637808 */ /* 0x000fc40002800000 */
[----:B------:R-:W-:Y:S01]  /*fc70*/  FMNMX3.FTZ R8, R17, R44, R52, !PT ;  /* 0x0000002c11087276 */ /* 0x000fe20007810034 */
[----:B------:R-:W-:Y:S01]  /*fc80*/  IMAD.MOV.U32 R246, RZ, RZ, R63 ;  /* 0x000000fffff67224 */ /* 0x000fe200078e003f */
[-C--:B------:R-:W-:Y:S01]  /*fc90*/  ISETP.GE.AND P6, PT, R24, R243.reuse, PT ;  /* 0x000000f31800720c */ /* 0x080fe20003fc6270 */
[----:B------:R-:W-:Y:S01]  /*fca0*/  IMAD.MOV.U32 R241, RZ, RZ, R55 ;  /* 0x000000fffff17224 */ /* 0x000fe200078e0037 */
[----:B------:R-:W-:Y:S02]  /*fcb0*/  ISETP.GE.AND P0, PT, R16, R243, PT ;  /* 0x000000f31000720c */ /* 0x000fe40003f06270 */
[----:B------:R-:W-:Y:S02]  /*fcc0*/  FMNMX3.FTZ R8, R8, R53, R54, !PT ;  /* 0x0000003508087276 */ /* 0x000fe40007810036 */
[----:B------:R-:W-:Y:S02]  /*fcd0*/  FSEL R76, R10, -INF , P6 ;  /* 0xff8000000a4c7808 */ /* 0x000fe40003000000 */
[----:B------:R-:W-:-:S02]  /*fce0*/  FSEL R75, R9, -INF , P0 ;  /* 0xff800000094b7808 */ /* 0x000fc40000000000 */
        /* <DEDUP_REMOVED lines=20> */
[C---:B------:R-:W-:Y:S02]  /*fe30*/  ISETP.GE.AND P3, PT, R16.reuse, R244, PT ;  /* 0x000000f41000720c */ /* 0x040fe40003f66270 */
[-C--:B------:R-:W-:Y:S01]  /*fe40*/  ISETP.GE.AND P6, PT, R16, R242.reuse, PT ;  /* 0x000000f21000720c */ /* 0x080fe20003fc6270 */
[----:B------:R-:W-:Y:S01]  /*fe50*/  VIADD R16, R43, 0xfffffee8 ;  /* 0xfffffee82b107836 */ /* 0x000fe20000000000 */
[----:B------:R-:W-:Y:S02]  /*fe60*/  ISETP.GE.AND P4, PT, R24, R242, PT ;  /* 0x000000f21800720c */ /* 0x000fe40003f86270 */
[----:B------:R-:W-:-:S02]  /*fe70*/  FMNMX3.FTZ R10, R10, R192, R196, !PT ;  /* 0x000000c00a0a7276 */ /* 0x000fc400078100c4 */
[----:B------:R-:W-:Y:S02]  /*fe80*/  FMNMX3.FTZ R9, R9, R201, R200, !PT ;  /* 0x000000c909097276 */ /* 0x000fe400078100c8 */
[----:B------:R-:W-:Y:S02]  /*fe90*/  FSEL R76, R76, -INF , !P4 ;  /* 0xff8000004c4c7808 */ /* 0x000fe40006000000 */
[----:B------:R-:W-:Y:S02]  /*fea0*/  ISETP.GE.AND P4, PT, R16, R245, PT ;  /* 0x000000f51000720c */ /* 0x000fe40003f86270 */
[----:B------:R-:W-:Y:S02]  /*feb0*/  FMNMX3.FTZ R10, R10, R207, R206, !PT ;  /* 0x000000cf0a0a7276 */ /* 0x000fe400078100ce */
[----:B------:R-:W-:Y:S01]  /*fec0*/  FMNMX3.FTZ R9, R9, R179, R178, !PT ;  /* 0x000000b309097276 */ /* 0x000fe200078100b2 */
[----:B------:R-:W-:Y:S01]  /*fed0*/  VIADD R8, R43, 0xfffffee9 ;  /* 0xfffffee92b087836 */ /* 0x000fe20000000000 */
[----:B------:R-:W-:-:S02]  /*fee0*/  FSEL R99, R99, -INF , !P3 ;  /* 0xff80000063637808 */ /* 0x000fc40005800000 */
[C---:B------:R-:W-:Y:S02]  /*fef0*/  ISETP.GE.AND P5, PT, R16.reuse, R244, PT ;  /* 0x000000f41000720c */ /* 0x040fe40003fa6270 */
[----:B------:R-:W-:Y:S02]  /*ff00*/  ISETP.GE.AND P3, PT, R16, R243, PT ;  /* 0x000000f31000720c */ /* 0x000fe40003f66270 */
[----:B------:R-:W-:Y:S02]  /*ff10*/  FSEL R11, R11, -INF , P4 ;  /* 0xff8000000b0b7808 */ /* 0x000fe40002000000 */
[----:B------:R-:W-:Y:S02]  /*ff20*/  FMNMX3.FTZ R10, R10, R205, R204, !PT ;  /* 0x000000cd0a0a7276 */ /* 0x000fe400078100cc */
[----:B------:R-:W-:Y:S02]  /*ff30*/  FMNMX3.FTZ R9, R9, R177, R176, !PT ;  /* 0x000000b109097276 */ /* 0x000fe400078100b0 */
[----:B------:R-:W-:-:S02]  /*ff40*/  FSEL R75, R75, -INF , !P6 ;  /* 0xff8000004b4b7808 */ /* 0x000fc40007000000 */
[----:B------:R-:W-:Y:S02]  /*ff50*/  FSEL R98, R11, -INF , !P5 ;  /* 0xff8000000b627808 */ /* 0x000fe40006800000 */
[----:B------:R-:W-:Y:S02]  /*ff60*/  FSEL R15, R15, -INF , P3 ;  /* 0xff8000000f0f7808 */ /* 0x000fe40001800000 */
[----:B------:R-:W-:Y:S02]  /*ff70*/  FMNMX3.FTZ R10, R10, R183, R182, !PT ;  /* 0x000000b70a0a7276 */ /* 0x000fe400078100b6 */
[----:B------:R-:W-:Y:S02]  /*ff80*/  FMNMX3.FTZ R9, R9, R171, R170, !PT ;  /* 0x000000ab09097276 */ /* 0x000fe400078100aa */
[C---:B------:R-:W-:Y:S02]  /*ff90*/  ISETP.GE.AND P6, PT, R8.reuse, R245, PT ;  /* 0x000000f50800720c */ /* 0x040fe40003fc6270 */
[----:B------:R-:W-:-:S02]  /*ffa0*/  ISETP.GE.AND P4, PT, R8, R244, PT ;  /* 0x000000f40800720c */ /* 0x000fc40003f86270 */
[C---:B------:R-:W-:Y:S02]  /*ffb0*/  ISETP.GE.AND P5, PT, R8.reuse, R243, PT ;  /* 0x000000f30800720c */ /* 0x040fe40003fa6270 */
[-C--:B------:R-:W-:Y:S01]  /*ffc0*/  ISETP.GE.AND P3, PT, R8, R242.reuse, PT ;  /* 0x000000f20800720c */ /* 0x080fe20003f66270 */
[----:B------:R-:W-:Y:S01]  /*ffd0*/  VIADD R8, R43, 0xfffffef0 ;  /* 0xfffffef02b087836 */ /* 0x000fe20000000000 */
[----:B------:R-:W-:Y:S02]  /*ffe0*/  ISETP.GE.AND P0, PT, R16, R242, PT ;  /* 0x000000f21000720c */ /* 0x000fe40003f06270 */
[----:B------:R-:W-:Y:S02]  /*fff0*/  FMNMX3.FTZ R10, R10, R181, R180, !PT ;  /* 0x000000b50a0a7276 */ /* 0x000fe400078100b4 */
[----:B------:R-:W-:Y:S02]  /*10000*/  FMNMX3.FTZ R9, R9, R169, R168, !PT ;  /* 0x000000a909097276 */ /* 0x000fe400078100a8 */
[----:B------:R-:W-:-:S02]  /*10010*/  FSEL R12, R12, -INF , P6 ;  /* 0xff8000000c0c7808 */ /* 0x000fc40003000000 */
[----:B------:R-:W-:Y:S02]  /*10020*/  FSEL R74, R15, -INF , !P0 ;  /* 0xff8000000f4a7808 */ /* 0x000fe40004000000 */
[----:B------:R-:W-:Y:S02]  /*10030*/  ISETP.GE.AND P0, PT, R8, R245, PT ;  /* 0x000000f50800720c */ /* 0x000fe40003f06270 */
[----:B------:R-:W-:Y:S02]  /*10040*/  FMNMX3.FTZ R10, R10, R175, R174, !PT ;  /* 0x000000af0a0a7276 */ /* 0x000fe400078100ae */
[----:B------:R-:W-:Y:S02]  /*10050*/  FMNMX3.FTZ R9, R9, R92, R91, !PT ;  /* 0x0000005c09097276 */ /* 0x000fe4000781005b */
[----:B------:R-:W-:Y:S02]  /*10060*/  FSEL R97, R12, -INF , !P4 ;  /* 0xff8000000c617808 */ /* 0x000fe40006000000 */
[----:B------:R-:W-:-:S02]  /*10070*/  FSEL R14, R14, -INF , P5 ;  /* 0xff8000000e0e7808 */ /* 0x000fc40002800000 */
        /* <DEDUP_REMOVED lines=10> */
[C---:B------:R-:W-:Y:S02]  /*10120*/  ISETP.GE.AND P3, PT, R8.reuse, R245, PT ;  /* 0x000000f50800720c */ /* 0x040fe40003f66270 */
[----:B------:R-:W-:Y:S02]  /*10130*/  ISETP.GE.AND P0, PT, R8, R244, PT ;  /* 0x000000f40800720c */ /* 0x000fe40003f06270 */
[----:B------:R-:W-:-:S02]  /*10140*/  FMNMX3.FTZ R10, R10, R116, R115, !PT ;  /* 0x000000740a0a7276 */ /* 0x000fc40007810073 */
[C---:B------:R-:W-:Y:S02]  /*10150*/  ISETP.GE.AND P6, PT, R8.reuse, R243, PT ;  /* 0x000000f30800720c */ /* 0x040fe40003fc6270 */
[----:B------:R-:W-:Y:S01]  /*10160*/  ISETP.GE.AND P4, PT, R8, R242, PT ;  /* 0x000000f20800720c */ /* 0x000fe20003f86270 */
[----:B------:R-:W-:Y:S01]  /*10170*/  VIADD R8, R43, 0xfffffef8 ;  /* 0xfffffef82b087836 */ /* 0x000fe20000000000 */
[----:B------:R-:W-:Y:S02]  /*10180*/  FMNMX3.FTZ R9, R9, R88, R87, !PT ;  /* 0x0000005809097276 */ /* 0x000fe40007810057 */
[----:B------:R-:W-:Y:S02]  /*10190*/  FMNMX3.FTZ R10, R10, R114, R113, !PT ;  /* 0x000000720a0a7276 */ /* 0x000fe40007810071 */
[----:B------:R-:W-:Y:S02]  /*101a0*/  FMNMX3.FTZ R9, R9, R86, R85, !PT ;  /* 0x0000005609097276 */ /* 0x000fe40007810055 */
[----:B------:R-:W-:-:S02]  /*101b0*/  FSEL R20, R20, -INF , P3 ;  /* 0xff80000014147808 */ /* 0x000fc40001800000 */
        /* <DEDUP_REMOVED lines=12> */
[----:B------:R-:W-:-:S02]  /*10280*/  FMNMX3.FTZ R10, R10, R108, R107, !PT ;  /* 0x0000006c0a0a7276 */ /* 0x000fc4000781006b */
[----:B------:R-:W-:Y:S02]  /*10290*/  FMNMX3.FTZ R8, R8, R80, R79, !PT ;  /* 0x0000005008087276 */ /* 0x000fe4000781004f */
[----:B------:R-:W-:Y:S02]  /*102a0*/  FSEL R94, R31, -INF , !P0 ;  /* 0xff8000001f5e7808 */ /* 0x000fe40004000000 */
[----:B------:R-:W-:Y:S02]  /*102b0*/  ISETP.GE.AND P0, PT, R43, R245, PT ;  /* 0x000000f52b00720c */ /* 0x000fe40003f06270 */
[----:B------:R-:W-:Y:S02]  /*102c0*/  FMNMX3.FTZ R10, R10, R106, R105, !PT ;  /* 0x0000006a0a0a7276 */ /* 0x000fe40007810069 */
[----:B------:R-:W-:Y:S02]  /*102d0*/  FMNMX3.FTZ R8, R8, R78, R77, !PT ;  /* 0x0000004e08087276 */ /* 0x000fe4000781004d */
[----:B------:R-:W-:-:S02]  /*102e0*/  FSEL R34, R34, -INF , P6 ;  /* 0xff80000022227808 */ /* 0x000fc40003000000 */
[----:B------:R-:W-:Y:S02]  /*102f0*/  ISETP.GE.AND P6, PT, R43, R244, PT ;  /* 0x000000f42b00720c */ /* 0x000fe40003fc6270 */
[----:B------:R-:W-:Y:S02]  /*10300*/  FSEL R27, R27, -INF , P0 ;  /* 0xff8000001b1b7808 */ /* 0x000fe40000000000 */
[----:B------:R-:W-:Y:S02]  /*10310*/  FMNMX3.FTZ R10, R10, R104, R103, !PT ;  /* 0x000000680a0a7276 */ /* 0x000fe40007810067 */
[----:B------:R-:W-:Y:S02]  /*10320*/  ISETP.GE.AND P0, PT, R43, R243, PT ;  /* 0x000000f32b00720c */ /* 0x000fe40003f06270 */
        /* <DEDUP_REMOVED lines=13> */
[----:B------:R-:W-:-:S02]  /*10400*/  FMNMX3.FTZ R10, R8, R66, R65, !PT ;  /* 0x00000042080a7276 */ /* 0x000fc40007810041 */
[----:B------:R-:W-:-:S03]  /*10410*/  FMNMX3.FTZ R9, R9, R96, R95, !PT ;  /* 0x0000006009097276 */ /* 0x000fc6000781005f */
[----:B------:R-:W1:Y:S01]  /*10420*/  SHFL.BFLY PT, R8, R10, 0x2, 0x1f ;  /* 0x0c401f000a087f89 */ /* 0x000e6200000e0000 */
[----:B------:R-:W-:-:S05]  /*10430*/  FMNMX3.FTZ R9, R9, R94, R93, !PT ;  /* 0x0000005e09097276 */ /* 0x000fca000781005d */
        /* <DEDUP_REMOVED lines=8> */
[----:B------:R-:W-:Y:S02]  /*104c0*/  LOP3.LUT R124, R185, 0x200, R186, 0xf8, !PT ;  /* 0x00000200b97c7812 */ /* 0x000fe400078ef8ba */
[----:B-1----:R-:W-:-:S04]  /*104d0*/  FMNMX.FTZ R61, R8, R61, !PT ;  /* 0x0000003d083d7209 */ /* 0x002fc80007810000 */
[----:B------:R-:W-:Y:S01]  /*104e0*/  FSETP.NEU.FTZ.AND P0, PT, R61, -INF , PT ;  /* 0xff8000003d00780b */ /* 0x000fe20003f1d000 */
[----:B--2---:R-:W-:Y:S01]  /*104f0*/  FMUL.FTZ R119, R64, R61 ;  /* 0x0000003d40777220 */ /* 0x004fe20000410000 */
[----:B---3--:R-:W-:Y:S01]  /*10500*/  FMNMX.FTZ R62, R9, R62, !PT ;  /* 0x0000003e093e7209 */ /* 0x008fe20007810000 */
[----:B------:R-:W-:-:S03]  /*10510*/  IMAD.U32 R221, RZ, RZ, UR6 ;  /* 0x00000006ffdd7e24 */ /* 0x000fc6000f8e00ff */
[----:B------:R-:W-:Y:S02]  /*10520*/  FSEL R119, R119, RZ, P0 ;  /* 0x000000ff77777208 */ /* 0x000fe40000000000 */
[----:B------:R-:W-:Y:S01]  /*10530*/  FSETP.NEU.FTZ.AND P3, PT, R62, -INF , PT ;  /* 0xff8000003e00780b */ /* 0x000fe20003f7d000 */
[----:B------:R-:W-:Y:S02]  /*10540*/  IMAD R124, R124, 0x2, R221 ;  /* 0x000000027c7c7824 */ /* 0x000fe400078e02dd */
[-CC-:B------:R-:W-:Y:S01]  /*10550*/  FFMA.FTZ R118, R7, R64.reuse, -R119.reuse ;  /* 0x0000004007767223 */ /* 0x180fe20000010877 */
[--C-:B------:R-:W-:Y:S01]  /*10560*/  FFMA.FTZ R117, R4, R64, -R119.reuse ;  /* 0x0000004004757223 */ /* 0x100fe20000010877 */
[----:B------:R-:W-:Y:S01]  /*10570*/  FSEL R7, R62, RZ, P3 ;  /* 0x000000ff3e077208 */ /* 0x000fe20001800000 */
[----:B------:R-:W-:Y:S01]  /*10580*/  IMAD.MOV.U32 R130, RZ, RZ, 0x20 ;  /* 0x00000020ff827424 */ /* 0x000fe200078e00ff */
[----:B------:R-:W-:Y:S01]  /*10590*/  FSEL R4, R61, RZ, P0 ;  /* 0x000000ff3d047208 */ /* 0x000fe20000000000 */
[----:B------:R-:W-:Y:S01]  /*105a0*/  FMUL.FTZ R63, R64, R62 ;  /* 0x0000003e403f7220 */ /* 0x000fe20000410000 */
[----:B------:R-:W-:Y:S01]  /*105b0*/  FFMA.FTZ R125, R5, R64, -R119 ;  /* 0x00000040057d7223 */ /* 0x000fe20000010877 */
[----:B------:R-:W-:-:S02]  /*105c0*/  VIADD R20, R124, 0xa000 ;  /* 0x0000a0007c147836 */ /* 0x000fc40000000000 */
[----:B------:R-:W-:Y:S01]  /*105d0*/  FADD.FTZ R5, R36, -R7 ;  /* 0x8000000724057221 */ /* 0x000fe20000010000 */
[----:B------:R-:W-:Y:S01]  /*105e0*/  FADD.FTZ R4, R0, -R4 ;  /* 0x8000000400047221 */ /* 0x000fe20000010000 */
[----:B------:R-:W-:Y:S01]  /*105f0*/  SEL R130, R130, 0xffffffe0, !P2 ;  /* 0xffffffe082827807 */ /* 0x000fe20005000000 */
[----:B------:R-:W-:Y:S01]  /*10600*/  VIADD R129, R124, 0xa040 ;  /* 0x0000a0407c817836 */ /* 0x000fe20000000000 */
[----:B------:R-:W-:Y:S01]  /*10610*/  FSEL R63, R63, RZ, P3 ;  /* 0x000000ff3f3f7208 */ /* 0x000fe20001800000 */
[----:B------:R-:W-:Y:S02]  /*10620*/  @P1 VIADD R129, R20, 0xffffffc0 ;  /* 0xffffffc014811836 */ /* 0x000fe40000000000 */
[C---:B------:R-:W-:Y:S01]  /*10630*/  FMUL.FTZ R5, R64.reuse, R5 ;  /* 0x0000000540057220 */ /* 0x040fe20000410000 */
[----:B------:R-:W-:Y:S01]  /*10640*/  FMUL.FTZ R4, R64, R4 ;  /* 0x0000000440047220 */ /* 0x000fe20000410000 */
[----:B------:R-:W-:Y:S02]  /*10650*/  IMAD.IADD R0, R130, 0x1, R124 ;  /* 0x0000000182007824 */ /* 0x000fe400078e027c */
[-C--:B------:R-:W-:Y:S01]  /*10660*/  FFMA.FTZ R121, R21, R64.reuse, -R63 ;  /* 0x0000004015797223 */ /* 0x080fe2000001083f */
[----:B------:R-:W-:Y:S01]  /*10670*/  FFMA.FTZ R126, R6, R64, -R119 ;  /* 0x00000040067e7223 */ /* 0x000fe20000010877 */
[----:B------:R-:W1:Y:S01]  /*10680*/  LDSM.16.MT88.4 R20, [R129] ;  /* 0x000000008114783b */ /* 0x000e620000004200 */
[----:B------:R-:W2:Y:S04]  /*10690*/  MUFU.EX2 R128, R5 ;  /* 0x0000000500807308 */ /* 0x000ea80000000800 */
[----:B------:R3:W-:Y:S01]  /*106a0*/  MUFU.EX2 R127, R4 ;  /* 0x00000004007f7308 */ /* 0x0007e20000000800 */
[----:B------:R-:W-:-:S02]  /*106b0*/  IMAD.IADD R130, R130, 0x1, R129 ;  /* 0x0000000182827824 */ /* 0x000fc400078e0281 */
[-CC-:B------:R-:W-:Y:S01]  /*106c0*/  FFMA.FTZ R123, R19, R64.reuse, -R63.reuse ;  /* 0x00000040137b7223 */ /* 0x180fe2000001083f */
[-CC-:B------:R-:W-:Y:S01]  /*106d0*/  FFMA.FTZ R122, R33, R64.reuse, -R63.reuse ;  /* 0x00000040217a7223 */ /* 0x180fe2000001083f */
[----:B------:R-:W-:Y:S01]  /*106e0*/  FFMA.FTZ R120, R26, R64, -R63 ;  /* 0x000000401a787223 */ /* 0x000fe2000001083f */
[----:B------:R-:W-:Y:S04]  /*106f0*/  LDSM.16.MT88.4 R16, [R124+0xa000] ;  /* 0x00a000007c10783b */ /* 0x000fe80000004200 */
[----:B------:R-:W-:Y:S04]  /*10700*/  LDSM.16.MT88.4 R28, [R130] ;  /* 0x00000000821c783b */ /* 0x000fe80000004200 */
[----:B---3--:R-:W3:Y:S01]  /*10710*/  LDSM.16.MT88.4 R4, [R0+0xa000] ;  /* 0x00a000000004783b */ /* 0x008ee20000004200 */
[----:B------:R-:W-:Y:S01]  /*10720*/  MUFU.EX2 R123, R123 ;  /* 0x0000007b007b7308 */ /* 0x000fe20000000800 */
[----:B--2---:R-:W-:-:S03]  /*10730*/  FMUL.FTZ R33, R145, R128 ;  /* 0x0000008091217220 */ /* 0x004fc60000410000 */
[----:B------:R-:W2:Y:S01]  /*10740*/  MUFU.EX2 R122, R122 ;  /* 0x0000007a007a7308 */ /* 0x000ea20000000800 */
[----:B------:R-:W-:-:S03]  /*10750*/  FFMA.FTZ R145, R38, R64, -R63 ;  /* 0x0000004026917223 */ /* 0x000fc6000001083f */
[----:B------:R-:W-:Y:S01]  /*10760*/  MUFU.EX2 R121, R121 ;  /* 0x0000007900797308 */ /* 0x000fe20000000800 */
[----:B------:R-:W-:Y:S02]  /*10770*/  FFMA.FTZ R46, R37, R64, -R119 ;  /* 0x00000040252e7223 */ /* 0x000fe40000010877 */
[----:B------:R-:W4:Y:S01]  /*10780*/  LDSM.16.MT88.4 R36, [R0+0xa800] ;  /* 0x00a800000024783b */ /* 0x000f220000004200 */
[----:B------:R-:W5:Y:S04]  /*10790*/  MUFU.EX2 R120, R120 ;  /* 0x0000007800787308 */ /* 0x000f680000000800 */
[----:B------:R-:W-:Y:S04]  /*107a0*/  MUFU.EX2 R118, R118 ;  /* 0x0000007600767308 */ /* 0x000fe80000000800 */
[----:B------:R-:W1:Y:S04]  /*107b0*/  MUFU.EX2 R117, R117 ;  /* 0x0000007500757308 */ /* 0x000e680000000800 */
[----:B------:R-:W-:Y:S04]  /*107c0*/  MUFU.EX2 R125, R125 ;  /* 0x0000007d007d7308 */ /* 0x000fe80000000800 */
[----:B------:R-:W3:Y:S01]  /*107d0*/  MUFU.EX2 R126, R126 ;  /* 0x0000007e007e7308 */ /* 0x000ee20000000800 */
[----:B--2---:R-:W-:Y:S01]  /*107e0*/  F2FP.BF16.F32.PACK_AB R8, R122, R123 ;  /* 0x0000007b7a08723e */ /* 0x004fe200000010ff */
[-C--:B------:R-:W-:Y:S01]  /*107f0*/  FMUL.FTZ R13, R161, R128.reuse ;  /* 0x00000080a10d7220 */ /* 0x080fe20000410000 */
[----:B-----5:R-:W-:Y:S01]  /*10800*/  F2FP.BF16.F32.PACK_AB R10, R120, R121 ;  /* 0x00000079780a723e */ /* 0x020fe200000010ff */
[-C--:B------:R-:W-:Y:S01]  /*10810*/  FMUL.FTZ R15, R163, R127.reuse ;  /* 0x0000007fa30f7220 */ /* 0x080fe20000410000 */
[----:B------:R-:W-:Y:S01]  /*10820*/  FMUL.FTZ R32, R144, R128 ;  /* 0x0000008090207220 */ /* 0x000fe20000410000 */
[----:B-1----:R-:W-:Y:S01]  /*10830*/  F2FP.BF16.F32.PACK_AB R9, R117, R118 ;  /* 0x000000767509723e */ /* 0x002fe200000010ff */
[-C--:B------:R-:W-:Y:S01]  /*10840*/  FMUL.FTZ R34, R146, R127.reuse ;  /* 0x0000007f92227220 */ /* 0x080fe20000410000 */
[----:B------:R-:W-:Y:S01]  /*10850*/  FMUL.FTZ R35, R147, R127 ;  /* 0x0000007f93237220 */ /* 0x000fe20000410000 */
[----:B------:R-:W-:-:S02]  /*10860*/  IMAD.MOV.U32 R161, RZ, RZ, R50 ;  /* 0x000000ffffa17224 */ /* 0x000fc400078e0032 */
[-C--:B------:R-:W-:Y:S01]  /*10870*/  FMUL.FTZ R140, R140, R128.reuse ;  /* 0x000000808c8c7220 */ /* 0x080fe20000410000 */
[----:B------:R-:W-:Y:S02]  /*10880*/  IMAD.MOV.U32 R163, RZ, RZ, R48 ;  /* 0x000000ffffa37224 */ /* 0x000fe400078e0030 */
[-C--:B------:R-:W-:Y:S01]  /*10890*/  FMUL.FTZ R141, R141, R128.reuse ;  /* 0x000000808d8d7220 */ /* 0x080fe20000410000 */
[----:B------:R-:W-:Y:S01]  /*108a0*/  FMUL.FTZ R142, R142, R127 ;  /* 0x0000007f8e8e7220 */ /* 0x000fe20000410000 */
[----:B---3--:R-:W-:Y:S01]  /*108b0*/  F2FP.BF16.F32.PACK_AB R11, R126, R125 ;  /* 0x0000007d7e0b723e */ /* 0x008fe200000010ff */
        /* <DEDUP_REMOVED lines=11> */
[-CC-:B------:R-:W-:Y:S01]  /*10970*/  FFMA.FTZ R131, R41, R64.reuse, -R63.reuse ;  /* 0x0000004029837223 */ /* 0x180fe2000001083f */
[-CC-:B------:R-:W-:Y:S01]  /*10980*/  FFMA.FTZ R144, R42, R64.reuse, -R63.reuse ;  /* 0x000000402a907223 */ /* 0x180fe2000001083f */
[-C--:B------:R-:W-:Y:S01]  /*10990*/  FFMA.FTZ R146, R40, R64.reuse, -R63 ;  /* 0x0000004028927223 */ /* 0x080fe2000001083f */
[-CC-:B------:R-:W-:Y:S01]  /*109a0*/  FFMA.FTZ R136, R44, R64.reuse, -R119.reuse ;  /* 0x000000402c887223 */ /* 0x180fe20000010877 */
[-CC-:B------:R-:W-:Y:S01]  /*109b0*/  FFMA.FTZ R138, R52, R64.reuse, -R119.reuse ;  /* 0x00000040348a7223 */ /* 0x180fe20000010877 */
[----:B------:R-:W-:Y:S01]  /*109c0*/  FFMA.FTZ R45, R45, R64, -R119 ;  /* 0x000000402d2d7223 */ /* 0x000fe20000010877 */
[----:B------:R-:W-:Y:S01]  /*109d0*/  FMUL.FTZ R14, R162, R127 ;  /* 0x0000007fa20e7220 */ /* 0x000fe20000410000 */
[----:B------:R-:W-:Y:S01]  /*109e0*/  IMAD.MOV.U32 R162, RZ, RZ, R49 ;  /* 0x000000ffffa27224 */ /* 0x000fe200078e0031 */
[C---:B------:R-:W-:Y:S01]  /*109f0*/  HMMA.16816.F32.BF16 R32, R8.reuse, R20, R32 ;  /* 0x000000140820723c */ /* 0x040fe20000041820 */
[-C--:B------:R-:W-:Y:S01]  /*10a00*/  FMUL.FTZ R49, R137, R128.reuse ;  /* 0x0000008089317220 */ /* 0x080fe20000410000 */
[----:B------:R-:W-:Y:S01]  /*10a10*/  MUFU.EX2 R131, R131 ;  /* 0x0000008300837308 */ /* 0x000fe20000000800 */
[----:B------:R-:W1:Y:S03]  /*10a20*/  LDSM.16.MT88.4 R40, [R124+0xa800] ;  /* 0x00a800007c28783b */ /* 0x000e660000004200 */
[----:B------:R-:W2:Y:S02]  /*10a30*/  MUFU.EX2 R144, R144 ;  /* 0x0000009000907308 */ /* 0x000ea40000000800 */
[----:B------:R-:W-:Y:S02]  /*10a40*/  HMMA.16816.F32.BF16 R20, R8, R22, R140 ;  /* 0x000000160814723c */ /* 0x000fe4000004188c */
[----:B------:R-:W-:Y:S01]  /*10a50*/  MUFU.EX2 R146, R146 ;  /* 0x0000009200927308 */ /* 0x000fe20000000800 */
[----:B------:R-:W-:-:S03]  /*10a60*/  FMUL.FTZ R12, R160, R128 ;  /* 0x00000080a00c7220 */ /* 0x000fc60000410000 */
[----:B------:R-:W3:Y:S02]  /*10a70*/  MUFU.EX2 R145, R145 ;  /* 0x0000009100917308 */ /* 0x000ee40000000800 */
[C---:B------:R-:W-:Y:S02]  /*10a80*/  HMMA.16816.F32.BF16 R24, R8.reuse, R4, R24 ;  /* 0x000000040818723c */ /* 0x040fe40000041818 */
[----:B------:R-:W-:Y:S04]  /*10a90*/  MUFU.EX2 R140, R46 ;  /* 0x0000002e008c7308 */ /* 0x000fe80000000800 */
[----:B------:R5:W4:Y:S02]  /*10aa0*/  MUFU.EX2 R137, R45 ;  /* 0x0000002d00897308 */ /* 0x000b240000000800 */
[----:B------:R-:W-:Y:S02]  /*10ab0*/  HMMA.16816.F32.BF16 R4, R8, R6, R148 ;  /* 0x000000060804723c */ /* 0x000fe40000041894 */
[----:B------:R-:W-:Y:S04]  /*10ac0*/  MUFU.EX2 R136, R136 ;  /* 0x0000008800887308 */ /* 0x000fe80000000800 */
[----:B------:R-:W1:Y:S01]  /*10ad0*/  MUFU.EX2 R138, R138 ;  /* 0x0000008a008a7308 */ /* 0x000e620000000800 */
[----:B------:R-:W-:-:S02]  /*10ae0*/  IMAD.MOV.U32 R160, RZ, RZ, R51 ;  /* 0x000000ffffa07224 */ /* 0x000fc400078e0033 */
        /* <DEDUP_REMOVED lines=9> */
[----:B------:R-:W-:Y:S01]  /*10b80*/  HMMA.16816.F32.BF16 R12, R8, R16, R12 ;  /* 0x00000010080c723c */ /* 0x000fe2000004180c */
[----:B------:R-:W-:Y:S01]  /*10b90*/  IMAD.MOV.U32 R186, RZ, RZ, R54 ;  /* 0x000000ffffba7224 */ /* 0x000fe200078e0036 */
[----:B--2---:R-:W-:Y:S01]  /*10ba0*/  F2FP.BF16.F32.PACK_AB R52, R144, R131 ;  /* 0x000000839034723e */ /* 0x004fe200000010ff */
[----:B------:R-:W-:Y:S01]  /*10bb0*/  IMAD.MOV.U32 R185, RZ, RZ, R53 ;  /* 0x000000ffffb97224 */ /* 0x000fe200078e0035 */
[----:B---3--:R-:W-:Y:S01]  /*10bc0*/  F2FP.BF16.F32.PACK_AB R54, R145, R146 ;  /* 0x000000929136723e */ /* 0x008fe200000010ff */
[----:B-----5:R-:W-:Y:S01]  /*10bd0*/  LDSM.16.MT88.4 R44, [R129+0x800] ;  /* 0x00080000812c783b */ /* 0x020fe20000004200 */
[----:B----4-:R-:W-:-:S02]  /*10be0*/  F2FP.BF16.F32.PACK_AB R53, R137, R140 ;  /* 0x0000008c8935723e */ /* 0x010fc400000010ff */
[----:B------:R-:W-:Y:S01]  /*10bf0*/  HMMA.16816.F32.BF16 R16, R8, R18, R156 ;  /* 0x000000120810723c */ /* 0x000fe2000004189c */
[----:B-1----:R-:W-:-:S07]  /*10c00*/  F2FP.BF16.F32.PACK_AB R55, R138, R136 ;  /* 0x000000888a37723e */ /* 0x002fce00000010ff */
        /* <DEDUP_REMOVED lines=29> */
[----:B------:R-:W-:Y:S02]  /*10de0*/  F2FP.BF16.F32.PACK_AB R30, R135, R139 ;  /* 0x0000008b871e723e */ /* 0x000fe400000010ff */
[----:B--2---:R-:W-:-:S05]  /*10df0*/  F2FP.BF16.F32.PACK_AB R31, R141, R142 ;  /* 0x0000008e8d1f723e */ /* 0x004fca00000010ff */
[C---:B------:R-:W-:Y:S08]  /*10e00*/  HMMA.16816.F32.BF16 R32, R52.reuse, R44, R32 ;  /* 0x0000002c3420723c */ /* 0x040ff00000041820 */
[----:B------:R-:W-:Y:S01]  /*10e10*/  HMMA.16816.F32.BF16 R20, R52, R46, R20 ;  /* 0x0000002e3414723c */ /* 0x000fe20000041814 */
[----:B------:R-:W1:Y:S01]  /*10e20*/  LDSM.16.MT88.4 R44, [R129+0x1000] ;  /* 0x00100000812c783b */ /* 0x000e620000004200 */
[-CC-:B------:R-:W-:Y:S01]  /*10e30*/  FFMA.FTZ R148, R58, R64.reuse, -R63.reuse ;  /* 0x000000403a947223 */ /* 0x180fe2000001083f */
[-C--:B------:R-:W-:Y:S01]  /*10e40*/  FFMA.FTZ R147, R59, R64.reuse, -R63 ;  /* 0x000000403b937223 */ /* 0x080fe2000001083f */
[-CC-:B------:R-:W-:Y:S01]  /*10e50*/  FFMA.FTZ R153, R57, R64.reuse, -R119.reuse ;  /* 0x0000004039997223 */ /* 0x180fe20000010877 */
[-C--:B------:R-:W-:Y:S01]  /*10e60*/  FFMA.FTZ R152, R56, R64.reuse, -R119 ;  /* 0x0000004038987223 */ /* 0x080fe20000010877 */
[----:B------:R-:W-:Y:S02]  /*10e70*/  LDSM.16.MT88.4 R52, [R124+0xb800] ;  /* 0x00b800007c34783b */ /* 0x000fe40000004200 */
[C---:B------:R-:W-:Y:S02]  /*10e80*/  HMMA.16816.F32.BF16 R12, R28.reuse, R36, R12 ;  /* 0x000000241c0c723c */ /* 0x040fe4000004180c */
[----:B------:R-:W-:Y:S06]  /*10e90*/  LDSM.16.MT88.4 R56, [R129+0x1800] ;  /* 0x001800008138783b */ /* 0x000fec0000004200 */
[C---:B------:R-:W-:Y:S01]  /*10ea0*/  HMMA.16816.F32.BF16 R16, R28.reuse, R38, R16 ;  /* 0x000000261c10723c */ /* 0x040fe20000041810 */
[----:B------:R-:W2:Y:S07]  /*10eb0*/  LDSM.16.MT88.4 R36, [R130+0x1000] ;  /* 0x001000008224783b */ /* 0x000eae0000004200 */
[C---:B----4-:R-:W-:Y:S08]  /*10ec0*/  HMMA.16816.F32.BF16 R24, R28.reuse, R40, R24 ;  /* 0x000000281c18723c */ /* 0x050ff00000041818 */
[----:B------:R-:W-:Y:S01]  /*10ed0*/  HMMA.16816.F32.BF16 R4, R28, R42, R4 ;  /* 0x0000002a1c04723c */ /* 0x000fe20000041804 */
[----:B------:R-:W3:Y:S01]  /*10ee0*/  LDSM.16.MT88.4 R40, [R0+0xb800] ;  /* 0x00b800000028783b */ /* 0x000ee20000004200 */
[-CC-:B------:R-:W-:Y:S01]  /*10ef0*/  FFMA.FTZ R150, R240, R64.reuse, -R63.reuse ;  /* 0x00000040f0967223 */ /* 0x180fe2000001083f */
[-C--:B------:R-:W-:Y:S01]  /*10f00*/  FFMA.FTZ R149, R239, R64.reuse, -R63 ;  /* 0x00000040ef957223 */ /* 0x080fe2000001083f */
[-CC-:B------:R-:W-:Y:S01]  /*10f10*/  FFMA.FTZ R151, R229, R64.reuse, -R119.reuse ;  /* 0x00000040e5977223 */ /* 0x180fe20000010877 */
[----:B------:R-:W-:-:S03]  /*10f20*/  FFMA.FTZ R154, R222, R64, -R119 ;  /* 0x00000040de9a7223 */ /* 0x000fc60000010877 */
[C---:B-1----:R-:W-:Y:S08]  /*10f30*/  HMMA.16816.F32.BF16 R32, R28.reuse, R44, R32 ;  /* 0x0000002c1c20723c */ /* 0x042ff00000041820 */
[C---:B------:R-:W-:Y:S08]  /*10f40*/  HMMA.16816.F32.BF16 R20, R28.reuse, R46, R20 ;  /* 0x0000002e1c14723c */ /* 0x040ff00000041814 */
[C---:B--2---:R-:W-:Y:S08]  /*10f50*/  HMMA.16816.F32.BF16 R48, R28.reuse, R36, R48 ;  /* 0x000000241c30723c */ /* 0x044ff00000041830 */
[----:B------:R-:W-:Y:S01]  /*10f60*/  HMMA.16816.F32.BF16 R8, R28, R38, R8 ;  /* 0x000000261c08723c */ /* 0x000fe20000041808 */
[----:B------:R-:W1:Y:S01]  /*10f70*/  LDSM.16.MT88.4 R28, [R130+0x1800] ;  /* 0x00180000821c783b */ /* 0x000e620000004200 */
[----:B------:R-:W-:Y:S03]  /*10f80*/  MUFU.EX2 R150, R150 ;  /* 0x0000009600967308 */ /* 0x000fe60000000800 */
[----:B------:R-:W2:Y:S01]  /*10f90*/  LDSM.16.MT88.4 R44, [R0+0xc000] ;  /* 0x00c00000002c783b */ /* 0x000ea20000004200 */
[----:B------:R-:W4:Y:S04]  /*10fa0*/  MUFU.EX2 R149, R149 ;  /* 0x0000009500957308 */ /* 0x000f280000000800 */
[----:B------:R-:W-:Y:S04]  /*10fb0*/  MUFU.EX2 R148, R148 ;  /* 0x0000009400947308 */ /* 0x000fe80000000800 */
[----:B------:R-:W5:Y:S04]  /*10fc0*/  MUFU.EX2 R147, R147 ;  /* 0x0000009300937308 */ /* 0x000f680000000800 */
[----:B------:R-:W-:Y:S04]  /*10fd0*/  MUFU.EX2 R153, R153 ;  /* 0x0000009900997308 */ /* 0x000fe80000000800 */
[----:B------:R-:W3:Y:S04]  /*10fe0*/  MUFU.EX2 R152, R152 ;  /* 0x0000009800987308 */ /* 0x000ee80000000800 */
[----:B------:R-:W-:Y:S04]  /*10ff0*/  MUFU.EX2 R151, R151 ;  /* 0x0000009700977308 */ /* 0x000fe80000000800 */
[----:B------:R-:W1:Y:S01]  /*11000*/  MUFU.EX2 R154, R154 ;  /* 0x0000009a009a7308 */ /* 0x000e620000000800 */
[----:B----4-:R-:W-:Y:S01]  /*11010*/  F2FP.BF16.F32.PACK_AB R36, R149, R150 ;  /* 0x000000969524723e */ /* 0x010fe200000010ff */
[--C-:B------:R-:W-:Y:S01]  /*11020*/  FFMA.FTZ R156, R218, R64, -R63.reuse ;  /* 0x00000040da9c7223 */ /* 0x100fe2000001083f */
[----:B-----5:R-:W-:Y:S01]  /*11030*/  F2FP.BF16.F32.PACK_AB R38, R147, R148 ;  /* 0x000000949326723e */ /* 0x020fe200000010ff */
[-CC-:B------:R-:W-:Y:S01]  /*11040*/  FFMA.FTZ R155, R219, R64.reuse, -R63.reuse ;  /* 0x00000040db9b7223 */ /* 0x180fe2000001083f */
[-CC-:B------:R-:W-:Y:S01]  /*11050*/  FFMA.FTZ R159, R217, R64.reuse, -R63.reuse ;  /* 0x00000040d99f7223 */ /* 0x180fe2000001083f */
[----:B---3--:R-:W-:Y:S01]  /*11060*/  F2FP.BF16.F32.PACK_AB R37, R152, R153 ;  /* 0x000000999825723e */ /* 0x008fe200000010ff */
[-C--:B------:R-:W-:Y:S01]  /*11070*/  FFMA.FTZ R158, R215, R64.reuse, -R63 ;  /* 0x00000040d79e7223 */ /* 0x080fe2000001083f */
[-CC-:B------:R-:W-:Y:S01]  /*11080*/  FFMA.FTZ R157, R214, R64.reuse, -R119.reuse ;  /* 0x00000040d69d7223 */ /* 0x180fe20000010877 */
[-CC-:B------:R-:W-:Y:S01]  /*11090*/  FFMA.FTZ R162, R213, R64.reuse, -R119.reuse ;  /* 0x00000040d5a27223 */ /* 0x180fe20000010877 */
[-CC-:B------:R-:W-:Y:S01]  /*110a0*/  FFMA.FTZ R161, R211, R64.reuse, -R119.reuse ;  /* 0x00000040d3a17223 */ /* 0x180fe20000010877 */
[-C--:B------:R-:W-:Y:S01]  /*110b0*/  FFMA.FTZ R160, R212, R64.reuse, -R119 ;  /* 0x00000040d4a07223 */ /* 0x080fe20000010877 */
[----:B-1----:R-:W-:Y:S01]  /*110c0*/  F2FP.BF16.F32.PACK_AB R39, R154, R151 ;  /* 0x000000979a27723e */ /* 0x002fe200000010ff */
[----:B------:R-:W-:Y:S04]  /*110d0*/  MUFU.EX2 R156, R156 ;  /* 0x0000009c009c7308 */ /* 0x000fe80000000800 */
[----:B------:R-:W1:Y:S02]  /*110e0*/  MUFU.EX2 R155, R155 ;  /* 0x0000009b009b7308 */ /* 0x000e640000000800 */
[C---:B------:R-:W-:Y:S02]  /*110f0*/  HMMA.16816.F32.BF16 R24, R36.reuse, R40, R24 ;  /* 0x000000282418723c */ /* 0x040fe40000041818 */
[----:B------:R-:W-:Y:S04]  /*11100*/  MUFU.EX2 R159, R159 ;  /* 0x0000009f009f7308 */ /* 0x000fe80000000800 */
[----:B------:R-:W-:Y:S02]  /*11110*/  MUFU.EX2 R158, R158 ;  /* 0x0000009e009e7308 */ /* 0x000fe40000000800 */
[C---:B------:R-:W-:Y:S01]  /*11120*/  HMMA.16816.F32.BF16 R4, R36.reuse, R42, R4 ;  /* 0x0000002a2404723c */ /* 0x040fe20000041804 */
[----:B------:R-:W3:Y:S01]  /*11130*/  LDSM.16.MT88.4 R40, [R124+0xc000] ;  /* 0x00c000007c28783b */ /* 0x000ee20000004200 */
[----:B------:R-:W-:Y:S04]  /*11140*/  MUFU.EX2 R157, R157 ;  /* 0x0000009d009d7308 */ /* 0x000fe80000000800 */
[----:B------:R-:W4:Y:S04]  /*11150*/  MUFU.EX2 R162, R162 ;  /* 0x000000a200a27308 */ /* 0x000f280000000800 */
[----:B------:R-:W-:Y:S04]  /*11160*/  MUFU.EX2 R161, R161 ;  /* 0x000000a100a17308 */ /* 0x000fe80000000800 */
[----:B------:R-:W5:Y:S01]  /*11170*/  MUFU.EX2 R160, R160 ;  /* 0x000000a000a07308 */ /* 0x000f620000000800 */
[C---:B------:R-:W-:Y:S08]  /*11180*/  HMMA.16816.F32.BF16 R12, R36.reuse, R52, R12 ;  /* 0x00000034240c723c */ /* 0x040ff0000004180c */
[C---:B------:R-:W-:Y:S01]  /*11190*/  HMMA.16816.F32.BF16 R16, R36.reuse, R54, R16 ;  /* 0x000000362410723c */ /* 0x040fe20000041810 */
[----:B------:R-:W3:Y:S07]  /*111a0*/  LDSM.16.MT88.4 R52, [R129+0x2000] ;  /* 0x002000008134783b */ /* 0x000eee0000004200 */
[C---:B------:R-:W-:Y:S08]  /*111b0*/  HMMA.16816.F32.BF16 R32, R36.reuse, R56, R32 ;  /* 0x000000382420723c */ /* 0x040ff00000041820 */
[----:B------:R-:W-:Y:S01]  /*111c0*/  HMMA.16816.F32.BF16 R20, R36, R58, R20 ;  /* 0x0000003a2414723c */ /* 0x000fe20000041814 */
[-CC-:B------:R-:W-:Y:S01]  /*111d0*/  FFMA.FTZ R186, R187, R64.reuse, -R63.reuse ;  /* 0x00000040bbba7223 */ /* 0x180fe2000001083f */
[-CC-:B------:R-:W-:Y:S01]  /*111e0*/  FFMA.FTZ R185, R208, R64.reuse, -R63.reuse ;  /* 0x00000040d0b97223 */ /* 0x180fe2000001083f */
[-C--:B------:R-:W-:Y:S01]  /*111f0*/  FFMA.FTZ R163, R209, R64.reuse, -R63 ;  /* 0x00000040d1a37223 */ /* 0x080fe2000001083f */
[-CC-:B------:R-:W-:Y:S01]  /*11200*/  FFMA.FTZ R190, R190, R64.reuse, -R119.reuse ;  /* 0x00000040bebe7223 */ /* 0x180fe20000010877 */
[-CC-:B------:R-:W-:Y:S01]  /*11210*/  FFMA.FTZ R189, R189, R64.reuse, -R119.reuse ;  /* 0x00000040bdbd7223 */ /* 0x180fe20000010877 */
[----:B------:R-:W-:-:S02]  /*11220*/  FFMA.FTZ R188, R188, R64, -R119 ;  /* 0x00000040bcbc7223 */ /* 0x000fc40000010877 */
[----:B------:R-:W-:Y:S01]  /*11230*/  HMMA.16816.F32.BF16 R48, R36, R28, R48 ;  /* 0x0000001c2430723c */ /* 0x000fe20000041830 */
[----:B-1----:R-:W-:Y:S01]  /*11240*/  F2FP.BF16.F32.PACK_AB R28, R155, R156 ;  /* 0x0000009c9b1c723e */ /* 0x002fe200000010ff */
[----:B------:R-:W-:Y:S01]  /*11250*/  FFMA.FTZ R191, R191, R64, -R119 ;  /* 0x00000040bfbf7223 */ /* 0x000fe20000010877 */
[----:B----4-:R-:W-:-:S05]  /*11260*/  F2FP.BF16.F32.PACK_AB R29, R162, R157 ;  /* 0x0000009da21d723e */ /* 0x010fca00000010ff */
[----:B------:R-:W-:Y:S01]  /*11270*/  HMMA.16816.F32.BF16 R8, R36, R30, R8 ;  /* 0x0000001e2408723c */ /* 0x000fe20000041808 */
[----:B------:R-:W1:Y:S01]  /*11280*/  LDSM.16.MT88.4 R36, [R130+0x2000] ;  /* 0x002000008224783b */ /* 0x000e620000004200 */
[----:B------:R-:W-:Y:S02]  /*11290*/  F2FP.BF16.F32.PACK_AB R30, R158, R159 ;  /* 0x0000009f9e1e723e */ /* 0x000fe400000010ff */
[----:B-----5:R-:W-:Y:S01]  /*112a0*/  F2FP.BF16.F32.PACK_AB R31, R160, R161 ;  /* 0x000000a1a01f723e */ /* 0x020fe200000010ff */
[----:B------:R-:W-:Y:S01]  /*112b0*/  FFMA.FTZ R210, R210, R64, -R63 ;  /* 0x00000040d2d27223 */ /* 0x000fe2000001083f */
[----:B------:R-:W-:Y:S05]  /*112c0*/  LDSM.16.MT88.4 R56, [R129+0x2800] ;  /* 0x002800008138783b */ /* 0x000fea0000004200 */
[C---:B--2---:R-:W-:Y:S08]  /*112d0*/  HMMA.16816.F32.BF16 R24, R28.reuse, R44, R24 ;  /* 0x0000002c1c18723c */ /* 0x044ff00000041818 */
[C---:B------:R-:W-:Y:S01]  /*112e0*/  HMMA.16816.F32.BF16 R4, R28.reuse, R46, R4 ;  /* 0x0000002e1c04723c */ /* 0x040fe20000041804 */
[----:B------:R-:W2:Y:S01]  /*112f0*/  LDSM.16.MT88.4 R44, [R124+0xc800] ;  /* 0x00c800007c2c783b */ /* 0x000ea20000004200 */
[----:B------:R-:W-:Y:S04]  /*11300*/  MUFU.EX2 R187, R210 ;  /* 0x000000d200bb7308 */ /* 0x000fe80000000800 */
[----:B------:R-:W4:Y:S02]  /*11310*/  MUFU.EX2 R186, R186 ;  /* 0x000000ba00ba7308 */ /* 0x000f240000000800 */
[C---:B---3--:R-:W-:Y:S02]  /*11320*/  HMMA.16816.F32.BF16 R12, R28.reuse, R40, R12 ;  /* 0x000000281c0c723c */ /* 0x048fe4000004180c */
[----:B------:R-:W-:Y:S04]  /*11330*/  MUFU.EX2 R185, R185 ;  /* 0x000000b900b97308 */ /* 0x000fe80000000800 */
[----:B------:R-:W-:Y:S02]  /*11340*/  MUFU.EX2 R163, R163 ;  /* 0x000000a300a37308 */ /* 0x000fe40000000800 */
[C---:B------:R-:W-:Y:S01]  /*11350*/  HMMA.16816.F32.BF16 R16, R28.reuse, R42, R16 ;  /* 0x0000002a1c10723c */ /* 0x040fe20000041810 */
[----:B------:R-:W3:Y:S01]  /*11360*/  LDSM.16.MT88.4 R40, [R0+0xc800] ;  /* 0x00c800000028783b */ /* 0x000ee20000004200 */
[----:B------:R-:W-:Y:S04]  /*11370*/  MUFU.EX2 R190, R190 ;  /* 0x000000be00be7308 */ /* 0x000fe80000000800 */
[----:B------:R-:W5:Y:S04]  /*11380*/  MUFU.EX2 R189, R189 ;  /* 0x000000bd00bd7308 */ /* 0x000f680000000800 */
[----:B------:R-:W-:Y:S04]  /*11390*/  MUFU.EX2 R188, R188 ;  /* 0x000000bc00bc7308 */ /* 0x000fe80000000800 */
[----:B------:R-:W2:Y:S01]  /*113a0*/  MUFU.EX2 R191, R191 ;  /* 0x000000bf00bf7308 */ /* 0x000ea20000000800 */
[C---:B------:R-:W-:Y:S08]  /*113b0*/  HMMA.16816.F32.BF16 R32, R28.reuse, R52, R32 ;  /* 0x000000341c20723c */ /* 0x040ff00000041820 */
[C---:B------:R-:W-:Y:S08]  /*113c0*/  HMMA.16816.F32.BF16 R20, R28.reuse, R54, R20 ;  /* 0x000000361c14723c */ /* 0x040ff00000041814 */
[----:B-1----:R-:W-:Y:S01]  /*113d0*/  HMMA.16816.F32.BF16 R48, R28, R36, R48 ;  /* 0x000000241c30723c */ /* 0x002fe20000041830 */
[----:B----4-:R-:W-:-:S02]  /*113e0*/  F2FP.BF16.F32.PACK_AB R36, R186, R187 ;  /* 0x000000bbba24723e */ /* 0x010fc400000010ff */
[----:B-----5:R-:W-:-:S05]  /*113f0*/  F2FP.BF16.F32.PACK_AB R37, R189, R190 ;  /* 0x000000bebd25723e */ /* 0x020fca00000010ff */
[----:B------:R-:W-:Y:S01]  /*11400*/  HMMA.16816.F32.BF16 R8, R28, R38, R8 ;  /* 0x000000261c08723c */ /* 0x000fe20000041808 */
[----:B------:R-:W1:Y:S01]  /*11410*/  LDSM.16.MT88.4 R28, [R130+0x2800] ;  /* 0x00280000821c783b */ /* 0x000e620000004200 */
[----:B------:R-:W-:Y:S02]  /*11420*/  F2FP.BF16.F32.PACK_AB R38, R163, R185 ;  /* 0x000000b9a326723e */ /* 0x000fe400000010ff */
[----:B--2---:R-:W-:Y:S01]  /*11430*/  F2FP.BF16.F32.PACK_AB R39, R191, R188 ;  /* 0x000000bcbf27723e */ /* 0x004fe200000010ff */
[----:B------:R-:W-:-:S06]  /*11440*/  FFMA.FTZ R52, R195, R64, -R119 ;  /* 0x00000040c3347223 */ /* 0x000fcc0000010877 */
[----:B------:R-:W-:Y:S01]  /*11450*/  HMMA.16816.F32.BF16 R12, R36, R44, R12 ;  /* 0x0000002c240c723c */ /* 0x000fe2000004180c */
[-CC-:B------:R-:W-:Y:S01]  /*11460*/  FFMA.FTZ R44, R192, R64.reuse, -R63.reuse ;  /* 0x00000040c02c7223 */ /* 0x180fe2000001083f */
[----:B------:R-:W-:-:S03]  /*11470*/  FFMA.FTZ R45, R196, R64, -R63 ;  /* 0x00000040c42d7223 */ /* 0x000fc6000001083f */
[----:B------:R-:W-:Y:S03]  /*11480*/  MUFU.EX2 R196, R44 ;  /* 0x0000002c00c47308 */ /* 0x000fe60000000800 */
[C---:B------:R-:W-:Y:S01]  /*11490*/  HMMA.16816.F32.BF16 R16, R36.reuse, R46, R16 ;  /* 0x0000002e2410723c */ /* 0x040fe20000041810 */
[----:B------:R2:W-:Y:S01]  /*114a0*/  MUFU.EX2 R195, R45 ;  /* 0x0000002d00c37308 */ /* 0x0005e20000000800 */
[-CC-:B------:R-:W-:Y:S01]  /*114b0*/  FFMA.FTZ R199, R199, R64.reuse, -R63.reuse ;  /* 0x00000040c7c77223 */ /* 0x180fe2000001083f */
[----:B--2---:R-:W2:Y:S03]  /*114c0*/  LDSM.16.MT88.4 R44, [R0+0xd000] ;  /* 0x00d00000002c783b */ /* 0x004ea60000004200 */
[----:B------:R4:W-:Y:S02]  /*114d0*/  MUFU.EX2 R192, R199 ;  /* 0x000000c700c07308 */ /* 0x0009e40000000800 */
[----:B---3--:R-:W-:Y:S01]  /*114e0*/  HMMA.16816.F32.BF16 R24, R36, R40, R24 ;  /* 0x000000282418723c */ /* 0x008fe20000041818 */
[-C--:B------:R-:W-:Y:S01]  /*114f0*/  FFMA.FTZ R193, R193, R64.reuse, -R63 ;  /* 0x00000040c1c17223 */ /* 0x080fe2000001083f */
[-CC-:B------:R-:W-:Y:S01]  /*11500*/  FFMA.FTZ R198, R198, R64.reuse, -R119.reuse ;  /* 0x00000040c6c67223 */ /* 0x180fe20000010877 */
[----:B------:R-:W-:-:S05]  /*11510*/  FFMA.FTZ R197, R197, R64, -R119 ;  /* 0x00000040c5c57223 */ /* 0x000fca0000010877 */
[C---:B------:R-:W-:Y:S01]  /*11520*/  HMMA.16816.F32.BF16 R4, R36.reuse, R42, R4 ;  /* 0x0000002a2404723c */ /* 0x040fe20000041804 */
[----:B------:R-:W3:Y:S01]  /*11530*/  LDSM.16.MT88.4 R40, [R124+0xd000] ;  /* 0x00d000007c28783b */ /* 0x000ee20000004200 */
[----:B----4-:R-:W-:Y:S02]  /*11540*/  FFMA.FTZ R199, R194, R64, -R119 ;  /* 0x00000040c2c77223 */ /* 0x010fe40000010877 */
[----:B------:R4:W-:Y:S04]  /*11550*/  MUFU.EX2 R194, R52 ;  /* 0x0000003400c27308 */ /* 0x0009e80000000800 */
[----:B------:R-:W5:Y:S04]  /*11560*/  MUFU.EX2 R193, R193 ;  /* 0x000000c100c17308 */ /* 0x000f680000000800 */
[----:B------:R-:W2:Y:S01]  /*11570*/  MUFU.EX2 R199, R199 ;  /* 0x000000c700c77308 */ /* 0x000ea20000000800 */
[----:B----4-:R-:W4:Y:S03]  /*11580*/  LDSM.16.MT88.4 R52, [R129+0x3000] ;  /* 0x003000008134783b */ /* 0x010f260000004200 */
[----:B------:R-:W-:Y:S04]  /*11590*/  MUFU.EX2 R198, R198 ;  /* 0x000000c600c67308 */ /* 0x000fe80000000800 */
[----:B------:R-:W3:Y:S01]  /*115a0*/  MUFU.EX2 R197, R197 ;  /* 0x000000c500c57308 */ /* 0x000ee20000000800 */
[C---:B------:R-:W-:Y:S08]  /*115b0*/  HMMA.16816.F32.BF16 R32, R36.reuse, R56, R32 ;  /* 0x000000382420723c */ /* 0x040ff00000041820 */
[C---:B------:R-:W-:Y:S08]  /*115c0*/  HMMA.16816.F32.BF16 R20, R36.reuse, R58, R20 ;  /* 0x0000003a2414723c */ /* 0x040ff00000041814 */
[C---:B-1----:R-:W-:Y:S08]  /*115d0*/  HMMA.16816.F32.BF16 R48, R36.reuse, R28, R48 ;  /* 0x0000001c2430723c */ /* 0x042ff00000041830 */
[----:B------:R-:W-:Y:S01]  /*115e0*/  HMMA.16816.F32.BF16 R8, R36, R30, R8 ;  /* 0x0000001e2408723c */ /* 0x000fe20000041808 */
[----:B------:R-:W1:Y:S01]  /*115f0*/  LDSM.16.MT88.4 R36, [R130+0x3000] ;  /* 0x003000008224783b */ /* 0x000e620000004200 */
[----:B-----5:R-:W-:-:S02]  /*11600*/  F2FP.BF16.F32.PACK_AB R28, R192, R193 ;  /* 0x000000c1c01c723e */ /* 0x020fc400000010ff */
[----:B------:R-:W-:Y:S02]  /*11610*/  F2FP.BF16.F32.PACK_AB R30, R195, R196 ;  /* 0x000000c4c31e723e */ /* 0x000fe400000010ff */
[----:B--2---:R-:W-:Y:S02]  /*11620*/  F2FP.BF16.F32.PACK_AB R29, R199, R194 ;  /* 0x000000c2c71d723e */ /* 0x004fe400000010ff */
[----:B---3--:R-:W-:-:S07]  /*11630*/  F2FP.BF16.F32.PACK_AB R31, R197, R198 ;  /* 0x000000c6c51f723e */ /* 0x008fce00000010ff */
        /* <DEDUP_REMOVED lines=8> */
[----:B------:R5:W1:Y:S06]  /*116c0*/  MUFU.EX2 R205, R57 ;  /* 0x0000003900cd7308 */ /* 0x000a6c0000000800 */
[----:B------:R-:W-:Y:S01]  /*116d0*/  HMMA.16816.F32.BF16 R16, R28, R42, R16 ;  /* 0x0000002a1c10723c */ /* 0x000fe20000041810 */
[----:B------:R-:W2:Y:S01]  /*116e0*/  LDSM.16.MT88.4 R40, [R0+0xd800] ;  /* 0x00d800000028783b */ /* 0x000ea20000004200 */
[-C--:B---3--:R-:W-:Y:S01]  /*116f0*/  FFMA.FTZ R207, R200, R64.reuse, -R119 ;  /* 0x00000040c8cf7223 */ /* 0x088fe20000010877 */
[----:B-----5:R-:W-:-:S05]  /*11700*/  FFMA.FTZ R57, R204, R64, -R63 ;  /* 0x00000040cc397223 */ /* 0x020fca000001083f */
[----:B----4-:R-:W-:Y:S01]  /*11710*/  HMMA.16816.F32.BF16 R32, R28, R52, R32 ;  /* 0x000000341c20723c */ /* 0x010fe20000041820 */
[----:B------:R3:W-:Y:S01]  /*11720*/  MUFU.EX2 R204, R56 ;  /* 0x0000003800cc7308 */ /* 0x0007e20000000800 */
[-CC-:B------:R-:W-:Y:S01]  /*11730*/  FFMA.FTZ R53, R202, R64.reuse, -R119.reuse ;  /* 0x00000040ca357223 */ /* 0x180fe20000010877 */
[-CC-:B------:R-:W-:Y:S02]  /*11740*/  FFMA.FTZ R52, R201, R64.reuse, -R119.reuse ;  /* 0x00000040c9347223 */ /* 0x180fe40000010877 */
[----:B------:R-:W-:Y:S04]  /*11750*/  MUFU.EX2 R207, R207 ;  /* 0x000000cf00cf7308 */ /* 0x000fe80000000800 */
[----:B------:R-:W-:Y:S01]  /*11760*/  MUFU.EX2 R201, R53 ;  /* 0x0000003500c97308 */ /* 0x000fe20000000800 */
[----:B---3--:R-:W-:-:S03]  /*11770*/  FFMA.FTZ R56, R203, R64, -R119 ;  /* 0x00000040cb387223 */ /* 0x008fc60000010877 */
[----:B------:R-:W-:Y:S04]  /*11780*/  MUFU.EX2 R200, R52 ;  /* 0x0000003400c87308 */ /* 0x000fe80000000800 */
[----:B------:R-:W3:Y:S04]  /*11790*/  MUFU.EX2 R203, R57 ;  /* 0x0000003900cb7308 */ /* 0x000ee80000000800 */
[----:B------:R4:W5:Y:S01]  /*117a0*/  MUFU.EX2 R202, R56 ;  /* 0x0000003800ca7308 */ /* 0x0009620000000800 */
[C---:B------:R-:W-:Y:S08]  /*117b0*/  HMMA.16816.F32.BF16 R20, R28.reuse, R54, R20 ;  /* 0x000000361c14723c */ /* 0x040ff00000041814 */
[C---:B-1----:R-:W-:Y:S01]  /*117c0*/  HMMA.16816.F32.BF16 R48, R28.reuse, R36, R48 ;  /* 0x000000241c30723c */ /* 0x042fe20000041830 */
[----:B----4-:R-:W1:Y:S07]  /*117d0*/  LDSM.16.MT88.4 R56, [R129+0x3800] ;  /* 0x003800008138783b */ /* 0x010e6e0000004200 */
[----:B------:R-:W-:Y:S01]  /*117e0*/  HMMA.16816.F32.BF16 R8, R28, R38, R8 ;  /* 0x000000261c08723c */ /* 0x000fe20000041808 */
[----:B------:R-:W4:Y:S01]  /*117f0*/  LDSM.16.MT88.4 R28, [R130+0x3800] ;  /* 0x00380000821c783b */ /* 0x000f220000004200 */
[----:B------:R-:W-:-:S02]  /*11800*/  F2FP.BF16.F32.PACK_AB R36, R205, R206 ;  /* 0x000000cecd24723e */ /* 0x000fc400000010ff */
[----:B---3--:R-:W-:Y:S02]  /*11810*/  F2FP.BF16.F32.PACK_AB R38, R203, R204 ;  /* 0x000000cccb26723e */ /* 0x008fe400000010ff */
[----:B-----5:R-:W-:Y:S02]  /*11820*/  F2FP.BF16.F32.PACK_AB R37, R201, R202 ;  /* 0x000000cac925723e */ /* 0x020fe400000010ff */
[----:B------:R-:W-:-:S07]  /*11830*/  F2FP.BF16.F32.PACK_AB R39, R207, R200 ;  /* 0x000000c8cf27723e */ /* 0x000fce00000010ff */
[----:B--2---:R-:W-:Y:S01]  /*11840*/  HMMA.16816.F32.BF16 R12, R36, R44, R12 ;  /* 0x0000002c240c723c */ /* 0x004fe2000004180c */
[-CC-:B------:R-:W-:Y:S01]  /*11850*/  FFMA.FTZ R45, R182, R64.reuse, -R63.reuse ;  /* 0x00000040b62d7223 */ /* 0x180fe2000001083f */
[----:B------:R-:W-:-:S03]  /*11860*/  FFMA.FTZ R44, R181, R64, -R63 ;  /* 0x00000040b52c7223 */ /* 0x000fc6000001083f */
[----:B------:R2:W-:Y:S01]  /*11870*/  MUFU.EX2 R181, R45 ;  /* 0x0000002d00b57308 */ /* 0x0005e20000000800 */
[-C--:B------:R-:W-:Y:S02]  /*11880*/  FFMA.FTZ R53, R179, R64.reuse, -R119 ;  /* 0x00000040b3357223 */ /* 0x080fe40000010877 */
[C---:B------:R-:W-:Y:S01]  /*11890*/  HMMA.16816.F32.BF16 R16, R36.reuse, R46, R16 ;  /* 0x0000002e2410723c */ /* 0x040fe20000041810 */
[-CC-:B--2---:R-:W-:Y:S02]  /*118a0*/  FFMA.FTZ R45, R180, R64.reuse, -R63.reuse ;  /* 0x00000040b42d7223 */ /* 0x184fe4000001083f */
[----:B------:R-:W-:Y:S05]  /*118b0*/  MUFU.EX2 R180, R44 ;  /* 0x0000002c00b47308 */ /* 0x000fea0000000800 */
[----:B------:R-:W-:Y:S01]  /*118c0*/  HMMA.16816.F32.BF16 R24, R36, R40, R24 ;  /* 0x000000282418723c */ /* 0x000fe20000041818 */
[----:B------:R2:W-:Y:S01]  /*118d0*/  MUFU.EX2 R179, R45 ;  /* 0x0000002d00b37308 */ /* 0x0005e20000000800 */
[----:B------:R-:W-:-:S06]  /*118e0*/  FFMA.FTZ R183, R183, R64, -R63 ;  /* 0x00000040b7b77223 */ /* 0x000fcc000001083f */
[----:B------:R-:W-:Y:S01]  /*118f0*/  HMMA.16816.F32.BF16 R4, R36, R42, R4 ;  /* 0x0000002a2404723c */ /* 0x000fe20000041804 */
[----:B------:R-:W-:Y:S01]  /*11900*/  LDSM.16.MT88.4 R40, [R124+0xe000] ;  /* 0x00e000007c28783b */ /* 0x000fe20000004200 */
[----:B------:R-:W-:-:S03]  /*11910*/  FFMA.FTZ R52, R178, R64, -R119 ;  /* 0x00000040b2347223 */ /* 0x000fc60000010877 */
[----:B--2---:R-:W2:Y:S01]  /*11920*/  LDSM.16.MT88.4 R44, [R0+0xe000] ;  /* 0x00e00000002c783b */ /* 0x004ea20000004200 */
[----:B------:R3:W5:Y:S02]  /*11930*/  MUFU.EX2 R182, R183 ;  /* 0x000000b700b67308 */ /* 0x0007640000000800 */
[C---:B-1----:R-:W-:Y:S01]  /*11940*/  HMMA.16816.F32.BF16 R32, R36.reuse, R56, R32 ;  /* 0x000000382420723c */ /* 0x042fe20000041820 */
[-CC-:B------:R-:W-:Y:S01]  /*11950*/  FFMA.FTZ R176, R176, R64.reuse, -R119.reuse ;  /* 0x00000040b0b07223 */ /* 0x180fe20000010877 */
[----:B------:R-:W-:Y:S06]  /*11960*/  MUFU.EX2 R178, R53 ;  /* 0x0000003500b27308 */ /* 0x000fec0000000800 */
[----:B------:R-:W-:Y:S01]  /*11970*/  HMMA.16816.F32.BF16 R20, R36, R58, R20 ;  /* 0x0000003a2414723c */ /* 0x000fe20000041814 */
[----:B---3--:R-:W-:-:S02]  /*11980*/  FFMA.FTZ R183, R177, R64, -R119 ;  /* 0x00000040b1b77223 */ /* 0x008fc40000010877 */
[----:B------:R1:W3:Y:S05]  /*11990*/  MUFU.EX2 R177, R52 ;  /* 0x0000003400b17308 */ /* 0x0002ea0000000800 */
[C---:B----4-:R-:W-:Y:S08]  /*119a0*/  HMMA.16816.F32.BF16 R48, R36.reuse, R28, R48 ;  /* 0x0000001c2430723c */ /* 0x050ff00000041830 */
[----:B------:R-:W-:Y:S01]  /*119b0*/  HMMA.16816.F32.BF16 R8, R36, R30, R8 ;  /* 0x0000001e2408723c */ /* 0x000fe20000041808 */
[----:B------:R-:W-:Y:S04]  /*119c0*/  LDSM.16.MT88.4 R36, [R130+0x4000] ;  /* 0x004000008224783b */ /* 0x000fe80000004200 */
[----:B-1----:R-:W1:Y:S01]  /*119d0*/  LDSM.16.MT88.4 R52, [R129+0x4000] ;  /* 0x004000008134783b */ /* 0x002e620000004200 */
[----:B------:R-:W-:Y:S04]  /*119e0*/  MUFU.EX2 R183, R183 ;  /* 0x000000b700b77308 */ /* 0x000fe80000000800 */
[----:B------:R-:W4:Y:S01]  /*119f0*/  MUFU.EX2 R176, R176 ;  /* 0x000000b000b07308 */ /* 0x000f220000000800 */
[----:B-----5:R-:W-:-:S02]  /*11a00*/  F2FP.BF16.F32.PACK_AB R28, R181, R182 ;  /* 0x000000b6b51c723e */ /* 0x020fc400000010ff */
[----:B------:R-:W-:Y:S02]  /*11a10*/  F2FP.BF16.F32.PACK_AB R30, R179, R180 ;  /* 0x000000b4b31e723e */ /* 0x000fe400000010ff */
[----:B---3--:R-:W-:Y:S02]  /*11a20*/  F2FP.BF16.F32.PACK_AB R29, R177, R178 ;  /* 0x000000b2b11d723e */ /* 0x008fe400000010ff */
[----:B----4-:R-:W-:Y:S01]  /*11a30*/  F2FP.BF16.F32.PACK_AB R31, R176, R183 ;  /* 0x000000b7b01f723e */ /* 0x010fe200000010ff */
[-CC-:B------:R-:W-:Y:S01]  /*11a40*/  FFMA.FTZ R57, R174, R64.reuse, -R63.reuse ;  /* 0x00000040ae397223 */ /* 0x180fe2000001083f */
[----:B------:R-:W-:-:S05]  /*11a50*/  FFMA.FTZ R56, R173, R64, -R63 ;  /* 0x00000040ad387223 */ /* 0x000fca000001083f */
[C---:B--2---:R-:W-:Y:S01]  /*11a60*/  HMMA.16816.F32.BF16 R24, R28.reuse, R44, R24 ;  /* 0x0000002c1c18723c */ /* 0x044fe20000041818 */
[----:B------:R2:W-:Y:S07]  /*11a70*/  MUFU.EX2 R173, R57 ;  /* 0x0000003900ad7308 */ /* 0x0005ee0000000800 */
[----:B------:R-:W-:Y:S01]  /*11a80*/  HMMA.16816.F32.BF16 R4, R28, R46, R4 ;  /* 0x0000002e1c04723c */ /* 0x000fe20000041804 */
[----:B------:R-:W3:Y:S01]  /*11a90*/  LDSM.16.MT88.4 R44, [R124+0xe800] ;  /* 0x00e800007c2c783b */ /* 0x000ee20000004200 */
[----:B------:R-:W-:-:S06]  /*11aa0*/  FFMA.FTZ R175, R175, R64, -R63 ;  /* 0x00000040afaf7223 */ /* 0x000fcc000001083f */
[C---:B------:R-:W-:Y:S01]  /*11ab0*/  HMMA.16816.F32.BF16 R12, R28.reuse, R40, R12 ;  /* 0x000000281c0c723c */ /* 0x040fe2000004180c */
[-C--:B--2---:R-:W-:Y:S02]  /*11ac0*/  FFMA.FTZ R57, R172, R64.reuse, -R63 ;  /* 0x00000040ac397223 */ /* 0x084fe4000001083f */
[----:B------:R2:W-:Y:S05]  /*11ad0*/  MUFU.EX2 R172, R56 ;  /* 0x0000003800ac7308 */ /* 0x0005ea0000000800 */
[----:B------:R-:W-:Y:S01]  /*11ae0*/  HMMA.16816.F32.BF16 R16, R28, R42, R16 ;  /* 0x0000002a1c10723c */ /* 0x000fe20000041810 */
[----:B------:R-:W4:Y:S01]  /*11af0*/  LDSM.16.MT88.4 R40, [R0+0xe800] ;  /* 0x00e800000028783b */ /* 0x000f220000004200 */
[----:B------:R5:W3:Y:S01]  /*11b00*/  MUFU.EX2 R174, R175 ;  /* 0x000000af00ae7308 */ /* 0x000ae20000000800 */
[----:B--2---:R-:W-:-:S05]  /*11b10*/  FFMA.FTZ R56, R171, R64, -R119 ;  /* 0x00000040ab387223 */ /* 0x004fca0000010877 */
[----:B-1----:R-:W-:Y:S01]  /*11b20*/  HMMA.16816.F32.BF16 R32, R28, R52, R32 ;  /* 0x000000341c20723c */ /* 0x002fe20000041820 */
[-CC-:B------:R-:W-:Y:S01]  /*11b30*/  FFMA.FTZ R53, R170, R64.reuse, -R119.reuse ;  /* 0x00000040aa357223 */ /* 0x180fe20000010877 */
[----:B------:R-:W1:Y:S01]  /*11b40*/  MUFU.EX2 R171, R57 ;  /* 0x0000003900ab7308 */ /* 0x000e620000000800 */
[----:B------:R-:W-:-:S03]  /*11b50*/  FFMA.FTZ R52, R169, R64, -R119 ;  /* 0x00000040a9347223 */ /* 0x000fc60000010877 */
[----:B------:R2:W-:Y:S01]  /*11b60*/  MUFU.EX2 R170, R56 ;  /* 0x0000003800aa7308 */ /* 0x0005e20000000800 */
[----:B-----5:R-:W-:Y:S01]  /*11b70*/  FFMA.FTZ R175, R168, R64, -R119 ;  /* 0x00000040a8af7223 */ /* 0x020fe20000010877 */
[C---:B------:R-:W-:Y:S02]  /*11b80*/  HMMA.16816.F32.BF16 R20, R28.reuse, R54, R20 ;  /* 0x000000361c14723c */ /* 0x040fe40000041814 */
[----:B------:R-:W5:Y:S06]  /*11b90*/  MUFU.EX2 R169, R53 ;  /* 0x0000003500a97308 */ /* 0x000f6c0000000800 */
[C---:B------:R-:W-:Y:S01]  /*11ba0*/  HMMA.16816.F32.BF16 R48, R28.reuse, R36, R48 ;  /* 0x000000241c30723c */ /* 0x040fe20000041830 */
[----:B--2---:R-:W2:Y:S07]  /*11bb0*/  LDSM.16.MT88.4 R56, [R129+0x4800] ;  /* 0x004800008138783b */ /* 0x004eae0000004200 */
[----:B------:R-:W-:Y:S01]  /*11bc0*/  HMMA.16816.F32.BF16 R8, R28, R38, R8 ;  /* 0x000000261c08723c */ /* 0x000fe20000041808 */
[----:B------:R-:W2:Y:S01]  /*11bd0*/  LDSM.16.MT88.4 R28, [R130+0x4800] ;  /* 0x00480000821c783b */ /* 0x000ea20000004200 */
[----:B------:R-:W-:Y:S04]  /*11be0*/  MUFU.EX2 R168, R52 ;  /* 0x0000003400a87308 */ /* 0x000fe80000000800 */
[----:B------:R-:W4:Y:S01]  /*11bf0*/  MUFU.EX2 R175, R175 ;  /* 0x000000af00af7308 */ /* 0x000f220000000800 */
[----:B---3--:R-:W-:-:S02]  /*11c00*/  F2FP.BF16.F32.PACK_AB R36, R173, R174 ;  /* 0x000000aead24723e */ /* 0x008fc400000010ff */
[----:B-1----:R-:W-:Y:S02]  /*11c10*/  F2FP.BF16.F32.PACK_AB R38, R171, R172 ;  /* 0x000000acab26723e */ /* 0x002fe400000010ff */
[----:B-----5:R-:W-:Y:S01]  /*11c20*/  F2FP.BF16.F32.PACK_AB R37, R169, R170 ;  /* 0x000000aaa925723e */ /* 0x020fe200000010ff */
[----:B------:R-:W-:Y:S01]  /*11c30*/  FFMA.FTZ R53, R113, R64, -R63 ;  /* 0x0000004071357223 */ /* 0x000fe2000001083f */
[----:B----4-:R-:W-:Y:S01]  /*11c40*/  F2FP.BF16.F32.PACK_AB R39, R175, R168 ;  /* 0x000000a8af27723e */ /* 0x010fe200000010ff */
[----:B------:R-:W-:-:S06]  /*11c50*/  FFMA.FTZ R52, R92, R64, -R119 ;  /* 0x000000405c347223 */ /* 0x000fcc0000010877 */
[----:B------:R-:W-:Y:S01]  /*11c60*/  HMMA.16816.F32.BF16 R12, R36, R44, R12 ;  /* 0x0000002c240c723c */ /* 0x000fe2000004180c */
[-CC-:B------:R-:W-:Y:S01]  /*11c70*/  FFMA.FTZ R45, R115, R64.reuse, -R63.reuse ;  /* 0x00000040732d7223 */ /* 0x180fe2000001083f */
[-CC-:B------:R-:W-:Y:S01]  /*11c80*/  FFMA.FTZ R44, R114, R64.reuse, -R63.reuse ;  /* 0x00000040722c7223 */ /* 0x180fe2000001083f */
[----:B------:R1:W-:Y:S01]  /*11c90*/  MUFU.EX2 R92, R53 ;  /* 0x00000035005c7308 */ /* 0x0003e20000000800 */
[----:B------:R-:W-:-:S04]  /*11ca0*/  FFMA.FTZ R116, R116, R64, -R63 ;  /* 0x0000004074747223 */ /* 0x000fc8000001083f */
[C---:B------:R-:W-:Y:S01]  /*11cb0*/  HMMA.16816.F32.BF16 R24, R36.reuse, R40, R24 ;  /* 0x000000282418723c */ /* 0x040fe20000041818 */
[----:B------:R-:W-:Y:S04]  /*11cc0*/  MUFU.EX2 R114, R45 ;  /* 0x0000002d00727308 */ /* 0x000fe80000000800 */
[----:B------:R3:W-:Y:S03]  /*11cd0*/  MUFU.EX2 R113, R44 ;  /* 0x0000002c00717308 */ /* 0x0007e60000000800 */
[----:B------:R-:W-:Y:S01]  /*11ce0*/  HMMA.16816.F32.BF16 R4, R36, R42, R4 ;  /* 0x0000002a2404723c */ /* 0x000fe20000041804 */
[----:B------:R-:W4:Y:S01]  /*11cf0*/  LDSM.16.MT88.4 R40, [R124+0xf000] ;  /* 0x00f000007c28783b */ /* 0x000f220000004200 */
[----:B-1----:R-:W-:-:S02]  /*11d00*/  FFMA.FTZ R53, R91, R64, -R119 ;  /* 0x000000405b357223 */ /* 0x002fc40000010877 */
[----:B------:R1:W-:Y:S04]  /*11d10*/  MUFU.EX2 R91, R52 ;  /* 0x00000034005b7308 */ /* 0x0003e80000000800 */
[----:B------:R-:W-:Y:S01]  /*11d20*/  HMMA.16816.F32.BF16 R16, R36, R46, R16 ;  /* 0x0000002e2410723c */ /* 0x000fe20000041810 */
[----:B---3--:R-:W3:Y:S01]  /*11d30*/  LDSM.16.MT88.4 R44, [R0+0xf000] ;  /* 0x00f00000002c783b */ /* 0x008ee20000004200 */
[----:B------:R5:W4:Y:S01]  /*11d40*/  MUFU.EX2 R115, R116 ;  /* 0x0000007400737308 */ /* 0x000b220000000800 */
[----:B-1----:R-:W-:-:S05]  /*11d50*/  FFMA.FTZ R52, R90, R64, -R119 ;  /* 0x000000405a347223 */ /* 0x002fca0000010877 */
[----:B--2---:R-:W-:Y:S01]  /*11d60*/  HMMA.16816.F32.BF16 R32, R36, R56, R32 ;  /* 0x000000382420723c */ /* 0x004fe20000041820 */
[----:B------:R-:W1:Y:S01]  /*11d70*/  MUFU.EX2 R90, R53 ;  /* 0x00000035005a7308 */ /* 0x000e620000000800 */
[----:B-----5:R-:W-:-:S06]  /*11d80*/  FFMA.FTZ R116, R89, R64, -R119 ;  /* 0x0000004059747223 */ /* 0x020fcc0000010877 */
[C---:B------:R-:W-:Y:S01]  /*11d90*/  HMMA.16816.F32.BF16 R20, R36.reuse, R58, R20 ;  /* 0x0000003a2414723c */ /* 0x040fe20000041814 */
[----:B------:R2:W-:Y:S07]  /*11da0*/  MUFU.EX2 R89, R52 ;  /* 0x0000003400597308 */ /* 0x0005ee0000000800 */
[C---:B------:R-:W-:Y:S01]  /*11db0*/  HMMA.16816.F32.BF16 R48, R36.reuse, R28, R48 ;  /* 0x0000001c2430723c */ /* 0x040fe20000041830 */
[----:B--2---:R-:W2:Y:S07]  /*11dc0*/  LDSM.16.MT88.4 R52, [R129+0x5000] ;  /* 0x005000008134783b */ /* 0x004eae0000004200 */
[----:B------:R-:W-:Y:S01]  /*11dd0*/  HMMA.16816.F32.BF16 R8, R36, R30, R8 ;  /* 0x0000001e2408723c */ /* 0x000fe20000041808 */
[----:B------:R-:W5:Y:S01]  /*11de0*/  LDSM.16.MT88.4 R36, [R130+0x5000] ;  /* 0x005000008224783b */ /* 0x000f620000004200 */
[----:B------:R-:W3:Y:S01]  /*11df0*/  MUFU.EX2 R116, R116 ;  /* 0x0000007400747308 */ /* 0x000ee20000000800 */
[----:B------:R-:W-:Y:S01]  /*11e00*/  FFMA.FTZ R123, R252, R128, R123 ;  /* 0x00000080fc7b7223 */ /* 0x000fe2000001007b */
[----:B------:R-:W-:Y:S01]  /*11e10*/  FFMA.FTZ R118, R247, R127, R118 ;  /* 0x0000007ff7767223 */ /* 0x000fe20000010076 */
[----:B----4-:R-:W-:-:S02]  /*11e20*/  F2FP.BF16.F32.PACK_AB R28, R114, R115 ;  /* 0x00000073721c723e */ /* 0x010fc400000010ff */
[----:B------:R-:W-:Y:S01]  /*11e30*/  FADD.FTZ R122, R122, R123 ;  /* 0x0000007b7a7a7221 */ /* 0x000fe20000010000 */
[----:B------:R-:W-:Y:S01]  /*11e40*/  FADD.FTZ R118, R117, R118 ;  /* 0x0000007675767221 */ /* 0x000fe20000010000 */
[----:B------:R-:W-:Y:S02]  /*11e50*/  F2FP.BF16.F32.PACK_AB R30, R92, R113 ;  /* 0x000000715c1e723e */ /* 0x000fe400000010ff */
[----:B-1----:R-:W-:Y:S01]  /*11e60*/  F2FP.BF16.F32.PACK_AB R29, R90, R91 ;  /* 0x0000005b5a1d723e */ /* 0x002fe200000010ff */
[----:B------:R-:W-:Y:S01]  /*11e70*/  FADD.FTZ R122, R121, R122 ;  /* 0x0000007a797a7221 */ /* 0x000fe20000010000 */
[----:B------:R-:W-:Y:S01]  /*11e80*/  FADD.FTZ R118, R125, R118 ;  /* 0x000000767d767221 */ /* 0x000fe20000010000 */
[----:B---3--:R-:W-:Y:S02]  /*11e90*/  F2FP.BF16.F32.PACK_AB R31, R116, R89 ;  /* 0x00000059741f723e */ /* 0x008fe400000010ff */
[----:B------:R-:W-:Y:S01]  /*11ea0*/  FADD.FTZ R122, R120, R122 ;  /* 0x0000007a787a7221 */ /* 0x000fe20000010000 */
[----:B------:R-:W-:Y:S01]  /*11eb0*/  FADD.FTZ R118, R126, R118 ;  /* 0x000000767e767221 */ /* 0x000fe20000010000 */
[----:B------:R-:W-:-:S03]  /*11ec0*/  FFMA.FTZ R56, R110, R64, -R63 ;  /* 0x000000406e387223 */ /* 0x000fc6000001083f */
[----:B------:R-:W-:Y:S01]  /*11ed0*/  HMMA.16816.F32.BF16 R12, R28, R40, R12 ;  /* 0x000000281c0c723c */ /* 0x000fe2000004180c */
[----:B------:R-:W-:Y:S01]  /*11ee0*/  FADD.FTZ R122, R131, R122 ;  /* 0x0000007a837a7221 */ /* 0x000fe20000010000 */
[----:B------:R-:W-:Y:S01]  /*11ef0*/  FADD.FTZ R140, R140, R118 ;  /* 0x000000768c8c7221 */ /* 0x000fe20000010000 */
[----:B------:R-:W-:-:S05]  /*11f00*/  FFMA.FTZ R58, R109, R64, -R63 ;  /* 0x000000406d3a7223 */ /* 0x000fca000001083f */
[----:B------:R-:W-:Y:S01]  /*11f10*/  HMMA.16816.F32.BF16 R16, R28, R42, R16 ;  /* 0x0000002a1c10723c */ /* 0x000fe20000041810 */
[----:B------:R-:W1:Y:S01]  /*11f20*/  LDSM.16.MT88.4 R40, [R124+0xf800] ;  /* 0x00f800007c28783b */ /* 0x000e620000004200 */
[----:B------:R3:W-:Y:S01]  /*11f30*/  MUFU.EX2 R109, R56 ;  /* 0x00000038006d7308 */ /* 0x0007e20000000800 */
[----:B------:R-:W-:Y:S01]  /*11f40*/  FFMA.FTZ R57, R88, R64, -R119 ;  /* 0x0000004058397223 */ /* 0x000fe20000010877 */
[----:B------:R-:W-:-:S04]  /*11f50*/  FADD.FTZ R144, R144, R122 ;  /* 0x0000007a90907221 */ /* 0x000fc80000010000 */
[C---:B------:R-:W-:Y:S01]  /*11f60*/  HMMA.16816.F32.BF16 R24, R28.reuse, R44, R24 ;  /* 0x0000002c1c18723c */ /* 0x040fe20000041818 */
[-CC-:B------:R-:W-:Y:S01]  /*11f70*/  FFMA.FTZ R44, R111, R64.reuse, -R63.reuse ;  /* 0x000000406f2c7223 */ /* 0x180fe2000001083f */
[----:B------:R-:W-:Y:S01]  /*11f80*/  FADD.FTZ R140, R137, R140 ;  /* 0x0000008c898c7221 */ /* 0x000fe20000010000 */
[-C--:B------:R-:W-:Y:S02]  /*11f90*/  FFMA.FTZ R112, R112, R64.reuse, -R63 ;  /* 0x0000004070707223 */ /* 0x080fe4000001083f */
[----:B------:R4:W-:Y:S01]  /*11fa0*/  MUFU.EX2 R110, R44 ;  /* 0x0000002c006e7308 */ /* 0x0009e20000000800 */
[----:B---3--:R-:W-:Y:S02]  /*11fb0*/  FFMA.FTZ R56, R87, R64, -R119 ;  /* 0x0000004057387223 */ /* 0x008fe40000010877 */
[----:B------:R-:W-:Y:S01]  /*11fc0*/  HMMA.16816.F32.BF16 R4, R28, R46, R4 ;  /* 0x0000002e1c04723c */ /* 0x000fe20000041804 */
[----:B------:R-:W-:Y:S01]  /*11fd0*/  FADD.FTZ R144, R146, R144 ;  /* 0x0000009092907221 */ /* 0x000fe20000010000 */
[----:B------:R-:W-:Y:S01]  /*11fe0*/  MUFU.EX2 R88, R58 ;  /* 0x0000003a00587308 */ /* 0x000fe20000000800 */
[----:B------:R-:W-:-:S03]  /*11ff0*/  FADD.FTZ R140, R136, R140 ;  /* 0x0000008c888c7221 */ /* 0x000fc60000010000 */
[----:B------:R-:W-:Y:S02]  /*12000*/  MUFU.EX2 R87, R57 ;  /* 0x0000003900577308 */ /* 0x000fe40000000800 */
[----:B--2---:R-:W-:Y:S01]  /*12010*/  HMMA.16816.F32.BF16 R32, R28, R52, R32 ;  /* 0x000000341c20723c */ /* 0x004fe20000041820 */
[----:B------:R-:W-:Y:S01]  /*12020*/  FFMA.FTZ R52, R86, R64, -R119 ;  /* 0x0000004056347223 */ /* 0x000fe20000010877 */
[----:B----4-:R-:W2:Y:S01]  /*12030*/  LDSM.16.MT88.4 R44, [R0+0xf800] ;  /* 0x00f80000002c783b */ /* 0x010ea20000004200 */
[----:B------:R3:W-:Y:S01]  /*12040*/  MUFU.EX2 R86, R56 ;  /* 0x0000003800567308 */ /* 0x0007e20000000800 */
[----:B------:R-:W-:-:S04]  /*12050*/  FADD.FTZ R145, R145, R144 ;  /* 0x0000009091917221 */ /* 0x000fc80000010000 */
[----:B------:R-:W-:Y:S01]  /*12060*/  HMMA.16816.F32.BF16 R20, R28, R54, R20 ;  /* 0x000000361c14723c */ /* 0x000fe20000041814 */
[----:B------:R4:W1:Y:S01]  /*12070*/  MUFU.EX2 R111, R112 ;  /* 0x00000070006f7308 */ /* 0x0008620000000800 */
[----:B------:R-:W-:-:S06]  /*12080*/  FADD.FTZ R138, R138, R140 ;  /* 0x0000008c8a8a7221 */ /* 0x000fcc0000010000 */
[C---:B-----5:R-:W-:Y:S01]  /*12090*/  HMMA.16816.F32.BF16 R48, R28.reuse, R36, R48 ;  /* 0x000000241c30723c */ /* 0x060fe20000041830 */
[----:B---3--:R-:W-:Y:S07]  /*120a0*/  LDSM.16.MT88.4 R56, [R129+0x5800] ;  /* 0x005800008138783b */ /* 0x008fee0000004200 */
[----:B------:R-:W-:Y:S01]  /*120b0*/  HMMA.16816.F32.BF16 R8, R28, R38, R8 ;  /* 0x000000261c08723c */ /* 0x000fe20000041808 */
[----:B------:R-:W3:Y:S01]  /*120c0*/  LDSM.16.MT88.4 R28, [R130+0x5800] ;  /* 0x00580000821c783b */ /* 0x000ee20000004200 */
[----:B----4-:R-:W-:Y:S01]  /*120d0*/  FFMA.FTZ R112, R85, R64, -R119 ;  /* 0x0000004055707223 */ /* 0x010fe20000010877 */
[----:B------:R-:W-:Y:S01]  /*120e0*/  FADD.FTZ R145, R133, R145 ;  /* 0x0000009185917221 */ /* 0x000fe20000010000 */
[----:B------:R-:W-:Y:S01]  /*120f0*/  MUFU.EX2 R85, R52 ;  /* 0x0000003400557308 */ /* 0x000fe20000000800 */
[----:B------:R-:W-:-:S03]  /*12100*/  FADD.FTZ R138, R134, R138 ;  /* 0x0000008a868a7221 */ /* 0x000fc60000010000 */
[----:B------:R-:W4:Y:S01]  /*12110*/  MUFU.EX2 R112, R112 ;  /* 0x0000007000707308 */ /* 0x000f220000000800 */
[----:B------:R-:W-:Y:S01]  /*12120*/  FADD.FTZ R132, R132, R145 ;  /* 0x0000009184847221 */ /* 0x000fe20000010000 */
[----:B------:R-:W-:-:S03]  /*12130*/  FADD.FTZ R143, R143, R138 ;  /* 0x0000008a8f8f7221 */ /* 0x000fc60000010000 */
[----:B------:R-:W-:Y:S01]  /*12140*/  FADD.FTZ R132, R139, R132 ;  /* 0x000000848b847221 */ /* 0x000fe20000010000 */
[----:B------:R-:W-:-:S03]  /*12150*/  FADD.FTZ R143, R142, R143 ;  /* 0x0000008f8e8f7221 */ /* 0x000fc60000010000 */
[----:B------:R-:W-:Y:S01]  /*12160*/  FADD.FTZ R135, R135, R132 ;  /* 0x0000008487877221 */ /* 0x000fe20000010000 */
[----:B------:R-:W-:Y:S01]  /*12170*/  FADD.FTZ R141, R141, R143 ;  /* 0x0000008f8d8d7221 */ /* 0x000fe20000010000 */
[----:B-1----:R-:W-:Y:S02]  /*12180*/  F2FP.BF16.F32.PACK_AB R36, R110, R111 ;  /* 0x0000006f6e24723e */ /* 0x002fe400000010ff */
[----:B------:R-:W-:Y:S01]  /*12190*/  F2FP.BF16.F32.PACK_AB R38, R88, R109 ;  /* 0x0000006d5826723e */ /* 0x000fe200000010ff */
[----:B------:R-:W-:Y:S01]  /*121a0*/  FADD.FTZ R135, R150, R135 ;  /* 0x0000008796877221 */ /* 0x000fe20000010000 */
[----:B------:R-:W-:Y:S02]  /*121b0*/  F2FP.BF16.F32.PACK_AB R37, R86, R87 ;  /* 0x000000575625723e */ /* 0x000fe400000010ff */
[----:B----4-:R-:W-:Y:S01]  /*121c0*/  F2FP.BF16.F32.PACK_AB R39, R112, R85 ;  /* 0x000000557027723e */ /* 0x010fe200000010ff */
[----:B------:R-:W-:Y:S01]  /*121d0*/  FADD.FTZ R141, R153, R141 ;  /* 0x0000008d998d7221 */ /* 0x000fe20000010000 */
[----:B------:R-:W-:-:S03]  /*121e0*/  FADD.FTZ R149, R149, R135 ;  /* 0x0000008795957221 */ /* 0x000fc60000010000 */
[----:B------:R-:W-:Y:S02]  /*121f0*/  FADD.FTZ R152, R152, R141 ;  /* 0x0000008d98987221 */ /* 0x000fe40000010000 */
[----:B------:R-:W-:Y:S01]  /*12200*/  HMMA.16816.F32.BF16 R12, R36, R40, R12 ;  /* 0x00000028240c723c */ /* 0x000fe2000004180c */
[----:B------:R-:W-:Y:S01]  /*12210*/  FADD.FTZ R149, R148, R149 ;  /* 0x0000009594957221 */ /* 0x000fe20000010000 */
[----:B------:R-:W-:Y:S01]  /*12220*/  FADD.FTZ R152, R151, R152 ;  /* 0x0000009897987221 */ /* 0x000fe20000010000 */
[-CC-:B------:R-:W-:Y:S01]  /*12230*/  FFMA.FTZ R53, R106, R64.reuse, -R63.reuse ;  /* 0x000000406a357223 */ /* 0x180fe2000001083f */
[----:B------:R-:W-:-:S04]  /*12240*/  FFMA.FTZ R52, R105, R64, -R63 ;  /* 0x0000004069347223 */ /* 0x000fc8000001083f */
[C---:B------:R-:W-:Y:S01]  /*12250*/  HMMA.16816.F32.BF16 R16, R36.reuse, R42, R16 ;  /* 0x0000002a2410723c */ /* 0x040fe20000041810 */
[----:B------:R-:W1:Y:S01]  /*12260*/  LDSM.16.MT88.4 R40, [R124+0x10000] ;  /* 0x010000007c28783b */ /* 0x000e620000004200 */
[----:B------:R-:W-:Y:S01]  /*12270*/  FADD.FTZ R147, R147, R149 ;  /* 0x0000009593937221 */ /* 0x000fe20000010000 */
[----:B------:R-:W-:Y:S01]  /*12280*/  FADD.FTZ R154, R154, R152 ;  /* 0x000000989a9a7221 */ /* 0x000fe20000010000 */
[----:B------:R-:W-:Y:S01]  /*12290*/  MUFU.EX2 R105, R53 ;  /* 0x0000003500697308 */ /* 0x000fe20000000800 */
[-C--:B------:R-:W-:Y:S01]  /*122a0*/  FFMA.FTZ R108, R108, R64.reuse, -R63 ;  /* 0x000000406c6c7223 */ /* 0x080fe2000001083f */
[----:B------:R-:W-:Y:S02]  /*122b0*/  FADD.FTZ R147, R156, R147 ;  /* 0x000000939c937221 */ /* 0x000fe40000010000 */
[----:B--2---:R-:W-:Y:S01]  /*122c0*/  HMMA.16816.F32.BF16 R24, R36, R44, R24 ;  /* 0x0000002c2418723c */ /* 0x004fe20000041818 */
[-C--:B------:R-:W-:Y:S01]  /*122d0*/  FFMA.FTZ R44, R107, R64.reuse, -R63 ;  /* 0x000000406b2c7223 */ /* 0x080fe2000001083f */
[----:B------:R-:W-:Y:S01]  /*122e0*/  FADD.FTZ R154, R157, R154 ;  /* 0x0000009a9d9a7221 */ /* 0x000fe20000010000 */
[----:B------:R-:W-:Y:S01]  /*122f0*/  FADD.FTZ R147, R155, R147 ;  /* 0x000000939b937221 */ /* 0x000fe20000010000 */
[----:B------:R-:W-:-:S04]  /*12300*/  FFMA.FTZ R84, R84, R64, -R119 ;  /* 0x0000004054547223 */ /* 0x000fc80000010877 */
[----:B---3--:R-:W-:Y:S01]  /*12310*/  HMMA.16816.F32.BF16 R48, R36, R28, R48 ;  /* 0x0000001c2430723c */ /* 0x008fe20000041830 */
[----:B------:R-:W-:Y:S01]  /*12320*/  MUFU.EX2 R106, R44 ;  /* 0x0000002c006a7308 */ /* 0x000fe20000000800 */
[----:B------:R-:W-:Y:S01]  /*12330*/  FADD.FTZ R154, R162, R154 ;  /* 0x0000009aa29a7221 */ /* 0x000fe20000010000 */
[----:B------:R-:W-:-:S05]  /*12340*/  FFMA.FTZ R82, R82, R64, -R119 ;  /* 0x0000004052527223 */ /* 0x000fca0000010877 */
[----:B------:R-:W-:Y:S01]  /*12350*/  HMMA.16816.F32.BF16 R8, R36, R30, R8 ;  /* 0x0000001e2408723c */ /* 0x000fe20000041808 */
[----:B------:R-:W2:Y:S01]  /*12360*/  LDSM.16.MT88.4 R28, [R130+0x6000] ;  /* 0x00600000821c783b */ /* 0x000ea20000004200 */
[----:B------:R-:W-:-:S06]  /*12370*/  FADD.FTZ R159, R159, R147 ;  /* 0x000000939f9f7221 */ /* 0x000fcc0000010000 */
[----:B------:R-:W-:Y:S01]  /*12380*/  HMMA.16816.F32.BF16 R32, R36, R56, R32 ;  /* 0x000000382420723c */ /* 0x000fe20000041820 */
[----:B------:R3:W-:Y:S01]  /*12390*/  MUFU.EX2 R56, R52 ;  /* 0x0000003400387308 */ /* 0x0007e20000000800 */
[----:B------:R-:W-:-:S06]  /*123a0*/  FFMA.FTZ R57, R83, R64, -R119 ;  /* 0x0000004053397223 */ /* 0x000fcc0000010877 */
[C---:B------:R-:W-:Y:S01]  /*123b0*/  HMMA.16816.F32.BF16 R20, R36.reuse, R58, R20 ;  /* 0x0000003a2414723c */ /* 0x040fe20000041814 */
[-C--:B------:R-:W-:Y:S01]  /*123c0*/  FFMA.FTZ R58, R81, R64.reuse, -R119 ;  /* 0x00000040513a7223 */ /* 0x080fe20000010877 */
[----:B------:R-:W-:Y:S01]  /*123d0*/  FADD.FTZ R161, R161, R154 ;  /* 0x0000009aa1a17221 */ /* 0x000fe20000010000 */
[-C--:B------:R-:W-:Y:S01]  /*123e0*/  FFMA.FTZ R101, R101, R64.reuse, -R63 ;  /* 0x0000004065657223 */ /* 0x080fe2000001083f */
[-C--:B------:R-:W-:Y:S01]  /*123f0*/  FFMA.FTZ R78, R78, R64.reuse, -R119 ;  /* 0x000000404e4e7223 */ /* 0x080fe20000010877 */
[----:B------:R-:W-:Y:S01]  /*12400*/  FFMA.FTZ R97, R97, R64, -R63 ;  /* 0x0000004061617223 */ /* 0x000fe2000001083f */
[----:B------:R-:W-:Y:S02]  /*12410*/  LDSM.16.MT88.4 R148, [R0+0x11800] ;  /* 0x011800000094783b */ /* 0x000fe40000004200 */
[----:B------:R-:W-:Y:S02]  /*12420*/  HMMA.16816.F32.BF16 R4, R36, R46, R4 ;  /* 0x0000002e2404723c */ /* 0x000fe40000041804 */
[----:B---3--:R-:W3:Y:S04]  /*12430*/  LDSM.16.MT88.4 R52, [R129+0x6000] ;  /* 0x006000008134783b */ /* 0x008ee80000004200 */
[----:B------:R-:W4:Y:S01]  /*12440*/  LDSM.16.MT88.4 R44, [R0+0x10000] ;  /* 0x01000000002c783b */ /* 0x000f220000004200 */
[----:B------:R-:W5:Y:S01]  /*12450*/  MUFU.EX2 R107, R108 ;  /* 0x0000006c006b7308 */ /* 0x000f620000000800 */
[----:B------:R-:W-:-:S02]  /*12460*/  FADD.FTZ R159, R158, R159 ;  /* 0x0000009f9e9f7221 */ /* 0x000fc40000010000 */
[----:B------:R-:W-:Y:S01]  /*12470*/  LDSM.16.MT88.4 R140, [R129+0x7800] ;  /* 0x00780000818c783b */ /* 0x000fe20000004200 */
[----:B------:R-:W-:Y:S01]  /*12480*/  MUFU.EX2 R83, R84 ;  /* 0x0000005400537308 */ /* 0x000fe20000000800 */
[----:B------:R-:W-:-:S03]  /*12490*/  FADD.FTZ R161, R160, R161 ;  /* 0x000000a1a0a17221 */ /* 0x000fc60000010000 */
[----:B------:R-:W1:Y:S04]  /*124a0*/  MUFU.EX2 R57, R57 ;  /* 0x0000003900397308 */ /* 0x000e680000000800 */
[----:B------:R-:W-:Y:S04]  /*124b0*/  MUFU.EX2 R59, R82 ;  /* 0x00000052003b7308 */ /* 0x000fe80000000800 */
[----:B------:R-:W2:Y:S01]  /*124c0*/  MUFU.EX2 R58, R58 ;  /* 0x0000003a003a7308 */ /* 0x000ea20000000800 */
[----:B------:R-:W-:Y:S01]  /*124d0*/  FADD.FTZ R159, R187, R159 ;  /* 0x0000009fbb9f7221 */ /* 0x000fe20000010000 */
[----:B------:R-:W-:-:S03]  /*124e0*/  FADD.FTZ R161, R190, R161 ;  /* 0x000000a1bea17221 */ /* 0x000fc60000010000 */
[----:B------:R-:W-:Y:S01]  /*124f0*/  FADD.FTZ R159, R186, R159 ;  /* 0x0000009fba9f7221 */ /* 0x000fe20000010000 */
[----:B------:R-:W-:Y:S01]  /*12500*/  FADD.FTZ R189, R189, R161 ;  /* 0x000000a1bdbd7221 */ /* 0x000fe20000010000 */
[----:B-----5:R-:W-:Y:S02]  /*12510*/  F2FP.BF16.F32.PACK_AB R36, R106, R107 ;  /* 0x0000006b6a24723e */ /* 0x020fe400000010ff */
[----:B------:R-:W-:Y:S01]  /*12520*/  F2FP.BF16.F32.PACK_AB R38, R56, R105 ;  /* 0x000000693826723e */ /* 0x000fe200000010ff */
[----:B------:R-:W-:Y:S01]  /*12530*/  FADD.FTZ R185, R185, R159 ;  /* 0x0000009fb9b97221 */ /* 0x000fe20000010000 */
[----:B-1----:R-:W-:Y:S01]  /*12540*/  F2FP.BF16.F32.PACK_AB R37, R57, R83 ;  /* 0x000000533925723e */ /* 0x002fe200000010ff */
[----:B------:R-:W-:Y:S01]  /*12550*/  FADD.FTZ R188, R188, R189 ;  /* 0x000000bdbcbc7221 */ /* 0x000fe20000010000 */
[-C--:B------:R-:W-:Y:S01]  /*12560*/  FFMA.FTZ R81, R104, R64.reuse, -R63 ;  /* 0x0000004068517223 */ /* 0x080fe2000001083f */
[----:B--2---:R-:W-:Y:S01]  /*12570*/  F2FP.BF16.F32.PACK_AB R39, R58, R59 ;  /* 0x0000003b3a27723e */ /* 0x004fe200000010ff */
[----:B------:R-:W-:Y:S01]  /*12580*/  FADD.FTZ R185, R163, R185 ;  /* 0x000000b9a3b97221 */ /* 0x000fe20000010000 */
[----:B------:R-:W-:Y:S01]  /*12590*/  FADD.FTZ R188, R191, R188 ;  /* 0x000000bcbfbc7221 */ /* 0x000fe20000010000 */
[-CC-:B------:R-:W-:Y:S01]  /*125a0*/  FFMA.FTZ R82, R103, R64.reuse, -R63.reuse ;  /* 0x0000004067527223 */ /* 0x180fe2000001083f */
[----:B------:R-:W-:Y:S01]  /*125b0*/  FFMA.FTZ R84, R102, R64, -R63 ;  /* 0x0000004066547223 */ /* 0x000fe2000001083f */
[----:B------:R-:W-:Y:S01]  /*125c0*/  FADD.FTZ R193, R193, R185 ;  /* 0x000000b9c1c17221 */ /* 0x000fe20000010000 */
[----:B------:R-:W-:Y:S01]  /*125d0*/  LDSM.16.MT88.4 R156, [R124+0x11800] ;  /* 0x011800007c9c783b */ /* 0x000fe20000004200 */
        /* <DEDUP_REMOVED lines=14> */
[----:B------:R-:W-:-:S05]  /*126c0*/  FADD.FTZ R202, R202, R198 ;  /* 0x000000c6caca7221 */ /* 0x000fca0000010000 */
[----:B---3--:R-:W-:Y:S01]  /*126d0*/  HMMA.16816.F32.BF16 R32, R36, R52, R32 ;  /* 0x000000342420723c */ /* 0x008fe20000041820 */
[----:B------:R-:W-:-:S07]  /*126e0*/  FFMA.FTZ R52, R79, R64, -R119 ;  /* 0x000000404f347223 */ /* 0x000fce0000010877 */
[C---:B------:R-:W-:Y:S01]  /*126f0*/  HMMA.16816.F32.BF16 R20, R36.reuse, R54, R20 ;  /* 0x000000362414723c */ /* 0x040fe20000041814 */
[-CC-:B------:R-:W-:Y:S01]  /*12700*/  FFMA.FTZ R54, R77, R64.reuse, -R119.reuse ;  /* 0x000000404d367223 */ /* 0x180fe20000010877 */
[----:B------:R-:W-:Y:S06]  /*12710*/  MUFU.EX2 R81, R81 ;  /* 0x0000005100517308 */ /* 0x000fec0000000800 */
[----:B----4-:R-:W-:Y:S01]  /*12720*/  HMMA.16816.F32.BF16 R24, R36, R44, R24 ;  /* 0x0000002c2418723c */ /* 0x010fe20000041818 */
[----:B------:R-:W-:Y:S01]  /*12730*/  FFMA.FTZ R44, R80, R64, -R119 ;  /* 0x00000040502c7223 */ /* 0x000fe20000010877 */
[----:B------:R-:W3:Y:S01]  /*12740*/  MUFU.EX2 R82, R82 ;  /* 0x0000005200527308 */ /* 0x000ee20000000800 */
[----:B------:R-:W-:Y:S01]  /*12750*/  FADD.FTZ R205, R205, R195 ;  /* 0x000000c3cdcd7221 */ /* 0x000fe20000010000 */
[----:B------:R-:W-:-:S02]  /*12760*/  FADD.FTZ R202, R201, R202 ;  /* 0x000000cac9ca7221 */ /* 0x000fc40000010000 */
[----:B------:R-:W-:Y:S02]  /*12770*/  MUFU.EX2 R84, R84 ;  /* 0x0000005400547308 */ /* 0x000fe40000000800 */
[----:B------:R-:W-:Y:S02]  /*12780*/  HMMA.16816.F32.BF16 R4, R36, R46, R4 ;  /* 0x0000002e2404723c */ /* 0x000fe40000041804 */
[----:B------:R-:W4:Y:S04]  /*12790*/  MUFU.EX2 R80, R101 ;  /* 0x0000006500507308 */ /* 0x000f280000000800 */
[----:B------:R5:W-:Y:S04]  /*127a0*/  MUFU.EX2 R53, R44 ;  /* 0x0000002c00357308 */ /* 0x000be80000000800 */
[----:B------:R-:W1:Y:S04]  /*127b0*/  MUFU.EX2 R52, R52 ;  /* 0x0000003400347308 */ /* 0x000e680000000800 */
[----:B------:R-:W-:Y:S04]  /*127c0*/  MUFU.EX2 R55, R78 ;  /* 0x0000004e00377308 */ /* 0x000fe80000000800 */
[----:B------:R-:W2:Y:S01]  /*127d0*/  MUFU.EX2 R54, R54 ;  /* 0x0000003600367308 */ /* 0x000ea20000000800 */
[----:B-----5:R-:W5:Y:S01]  /*127e0*/  LDSM.16.MT88.4 R44, [R0+0x10800] ;  /* 0x01080000002c783b */ /* 0x020f620000004200 */
[----:B------:R-:W-:Y:S01]  /*127f0*/  FADD.FTZ R205, R204, R205 ;  /* 0x000000cdcccd7221 */ /* 0x000fe20000010000 */
[----:B------:R-:W-:-:S03]  /*12800*/  FADD.FTZ R200, R200, R202 ;  /* 0x000000cac8c87221 */ /* 0x000fc60000010000 */
[----:B------:R-:W-:Y:S01]  /*12810*/  FADD.FTZ R203, R203, R205 ;  /* 0x000000cdcbcb7221 */ /* 0x000fe20000010000 */
[----:B------:R-:W-:Y:S01]  /*12820*/  FADD.FTZ R200, R207, R200 ;  /* 0x000000c8cfc87221 */ /* 0x000fe20000010000 */
[----:B---3--:R-:W-:Y:S02]  /*12830*/  F2FP.BF16.F32.PACK_AB R36, R82, R81 ;  /* 0x000000515224723e */ /* 0x008fe400000010ff */
        /* <DEDUP_REMOVED lines=25> */
[----:B-----5:R-:W-:Y:S01]  /*129d0*/  HMMA.16816.F32.BF16 R24, R36, R44, R24 ;  /* 0x0000002c2418723c */ /* 0x020fe20000041818 */
[-C--:B------:R-:W-:Y:S01]  /*129e0*/  FFMA.FTZ R44, R76, R64.reuse, -R119 ;  /* 0x000000404c2c7223 */ /* 0x080fe20000010877 */
[----:B------:R-:W-:Y:S01]  /*129f0*/  FADD.FTZ R179, R115, R179 ;  /* 0x000000b373b37221 */ /* 0x000fe20000010000 */
[----:B------:R3:W-:Y:S01]  /*12a00*/  MUFU.EX2 R76, R97 ;  /* 0x00000061004c7308 */ /* 0x0007e20000000800 */
[-CC-:B------:R-:W-:Y:S01]  /*12a10*/  FFMA.FTZ R78, R100, R64.reuse, -R63.reuse ;  /* 0x00000040644e7223 */ /* 0x180fe2000001083f */
[-CC-:B------:R-:W-:Y:S01]  /*12a20*/  FFMA.FTZ R77, R99, R64.reuse, -R63.reuse ;  /* 0x00000040634d7223 */ /* 0x180fe2000001083f */
[-C--:B------:R-:W-:Y:S01]  /*12a30*/  FFMA.FTZ R79, R98, R64.reuse, -R63 ;  /* 0x00000040624f7223 */ /* 0x080fe2000001083f */
[----:B------:R-:W-:Y:S01]  /*12a40*/  FFMA.FTZ R45, R75, R64, -R119 ;  /* 0x000000404b2d7223 */ /* 0x000fe20000010877 */
[----:B------:R-:W-:Y:S01]  /*12a50*/  FADD.FTZ R176, R91, R176 ;  /* 0x000000b05bb07221 */ /* 0x000fe20000010000 */
[----:B------:R4:W-:Y:S01]  /*12a60*/  MUFU.EX2 R75, R44 ;  /* 0x0000002c004b7308 */ /* 0x0009e20000000800 */
[----:B------:R-:W-:-:S02]  /*12a70*/  FADD.FTZ R179, R114, R179 ;  /* 0x000000b372b37221 */ /* 0x000fc40000010000 */
[----:B------:R-:W-:Y:S01]  /*12a80*/  FADD.FTZ R90, R90, R176 ;  /* 0x000000b05a5a7221 */ /* 0x000fe20000010000 */
[-CC-:B---3--:R-:W-:Y:S01]  /*12a90*/  FFMA.FTZ R97, R73, R64.reuse, -R119.reuse ;  /* 0x0000004049617223 */ /* 0x188fe20000010877 */
[----:B------:R-:W-:Y:S01]  /*12aa0*/  MUFU.EX2 R78, R78 ;  /* 0x0000004e004e7308 */ /* 0x000fe20000000800 */
[----:B----4-:R-:W-:-:S03]  /*12ab0*/  FFMA.FTZ R44, R74, R64, -R119 ;  /* 0x000000404a2c7223 */ /* 0x010fc60000010877 */
[----:B------:R-:W3:Y:S01]  /*12ac0*/  MUFU.EX2 R77, R77 ;  /* 0x0000004d004d7308 */ /* 0x000ee20000000800 */
[----:B------:R-:W-:Y:S01]  /*12ad0*/  FADD.FTZ R113, R113, R179 ;  /* 0x000000b371717221 */ /* 0x000fe20000010000 */
[----:B------:R-:W-:Y:S02]  /*12ae0*/  FADD.FTZ R90, R89, R90 ;  /* 0x0000005a595a7221 */ /* 0x000fe40000010000 */
[----:B------:R-:W4:Y:S04]  /*12af0*/  MUFU.EX2 R79, R79 ;  /* 0x0000004f004f7308 */ /* 0x000f280000000800 */
[----:B------:R-:W5:Y:S04]  /*12b00*/  MUFU.EX2 R74, R45 ;  /* 0x0000002d004a7308 */ /* 0x000f680000000800 */
[----:B------:R2:W-:Y:S04]  /*12b10*/  MUFU.EX2 R73, R44 ;  /* 0x0000002c00497308 */ /* 0x0005e80000000800 */
[----:B------:R-:W5:Y:S01]  /*12b20*/  MUFU.EX2 R97, R97 ;  /* 0x0000006100617308 */ /* 0x000f620000000800 */
[----:B------:R-:W-:Y:S01]  /*12b30*/  FADD.FTZ R113, R92, R113 ;  /* 0x000000715c717221 */ /* 0x000fe20000010000 */
[----:B------:R-:W-:Y:S01]  /*12b40*/  FADD.FTZ R116, R116, R90 ;  /* 0x0000005a74747221 */ /* 0x000fe20000010000 */
[----:B------:R-:W-:Y:S02]  /*12b50*/  HMMA.16816.F32.BF16 R4, R36, R46, R4 ;  /* 0x0000002e2404723c */ /* 0x000fe40000041804 */
[----:B------:R-:W-:Y:S01]  /*12b60*/  FADD.FTZ R111, R111, R113 ;  /* 0x000000716f6f7221 */ /* 0x000fe20000010000 */
[----:B------:R-:W-:-:S05]  /*12b70*/  FADD.FTZ R116, R87, R116 ;  /* 0x0000007457747221 */ /* 0x000fca0000010000 */
[----:B-1----:R-:W-:Y:S01]  /*12b80*/  HMMA.16816.F32.BF16 R48, R36, R40, R48 ;  /* 0x000000282430723c */ /* 0x002fe20000041830 */
[----:B--2---:R-:W-:Y:S01]  /*12b90*/  LDSM.16.MT88.4 R44, [R0+0x11000] ;  /* 0x01100000002c783b */ /* 0x004fe20000004200 */
[----:B------:R-:W-:Y:S01]  /*12ba0*/  FADD.FTZ R111, R110, R111 ;  /* 0x0000006f6e6f7221 */ /* 0x000fe20000010000 */
[----:B---3--:R-:W-:Y:S01]  /*12bb0*/  F2FP.BF16.F32.PACK_AB R40, R77, R78 ;  /* 0x0000004e4d28723e */ /* 0x008fe200000010ff */
[----:B------:R-:W-:-:S04]  /*12bc0*/  FADD.FTZ R116, R86, R116 ;  /* 0x0000007456747221 */ /* 0x000fc80000010000 */
[----:B------:R-:W-:Y:S01]  /*12bd0*/  HMMA.16816.F32.BF16 R8, R36, R42, R8 ;  /* 0x0000002a2408723c */ /* 0x000fe20000041808 */
[----:B------:R-:W1:Y:S01]  /*12be0*/  LDSM.16.MT88.4 R36, [R129+0x7000] ;  /* 0x007000008124783b */ /* 0x000e620000004200 */
[----:B----4-:R-:W-:Y:S02]  /*12bf0*/  F2FP.BF16.F32.PACK_AB R42, R76, R79 ;  /* 0x0000004f4c2a723e */ /* 0x010fe400000010ff */
[----:B-----5:R-:W-:Y:S02]  /*12c00*/  F2FP.BF16.F32.PACK_AB R41, R74, R75 ;  /* 0x0000004b4a29723e */ /* 0x020fe400000010ff */
        /* <DEDUP_REMOVED lines=21> */
[C---:B-1----:R-:W-:Y:S02]  /*12d60*/  HMMA.16816.F32.BF16 R32, R40.reuse, R36, R32 ;  /* 0x000000242820723c */ /* 0x042fe40000041820 */
[----:B------:R-:W-:Y:S01]  /*12d70*/  FADD.FTZ R84, R84, R81 ;  /* 0x0000005154547221 */ /* 0x000fe20000010000 */
[----:B------:R-:W-:Y:S01]  /*12d80*/  FADD.FTZ R55, R55, R53 ;  /* 0x0000003537377221 */ /* 0x000fe20000010000 */
[-CC-:B------:R-:W-:Y:S01]  /*12d90*/  FFMA.FTZ R37, R96, R64.reuse, -R63.reuse ;  /* 0x0000004060257223 */ /* 0x180fe2000001083f */
[-C--:B------:R-:W-:Y:S01]  /*12da0*/  FFMA.FTZ R36, R95, R64.reuse, -R63 ;  /* 0x000000405f247223 */ /* 0x080fe2000001083f */
[----:B------:R-:W-:Y:S02]  /*12db0*/  FADD.FTZ R84, R80, R84 ;  /* 0x0000005450547221 */ /* 0x000fe40000010000 */
[----:B------:R-:W-:Y:S01]  /*12dc0*/  HMMA.16816.F32.BF16 R24, R40, R44, R24 ;  /* 0x0000002c2818723c */ /* 0x000fe20000041818 */
[-C--:B------:R-:W-:Y:S01]  /*12dd0*/  FFMA.FTZ R44, R72, R64.reuse, -R119 ;  /* 0x00000040482c7223 */ /* 0x080fe20000010877 */
[-C--:B------:R-:W-:Y:S01]  /*12de0*/  FFMA.FTZ R252, R93, R64.reuse, -R63 ;  /* 0x000000405dfc7223 */ /* 0x080fe2000001083f */
[-CC-:B------:R-:W-:Y:S01]  /*12df0*/  FFMA.FTZ R45, R66, R64.reuse, -R119.reuse ;  /* 0x00000040422d7223 */ /* 0x180fe20000010877 */
[----:B------:R-:W-:Y:S01]  /*12e00*/  FFMA.FTZ R247, R65, R64, -R119 ;  /* 0x0000004041f77223 */ /* 0x000fe20000010877 */
[----:B------:R-:W-:-:S03]  /*12e10*/  FADD.FTZ R55, R54, R55 ;  /* 0x0000003736377221 */ /* 0x000fc60000010000 */
[----:B------:R-:W-:Y:S01]  /*12e20*/  HMMA.16816.F32.BF16 R20, R40, R38, R20 ;  /* 0x000000262814723c */ /* 0x000fe20000041814 */
[-C--:B------:R-:W-:Y:S01]  /*12e30*/  FFMA.FTZ R39, R67, R64.reuse, -R119 ;  /* 0x0000004043277223 */ /* 0x080fe20000010877 */
[----:B------:R-:W-:Y:S01]  /*12e40*/  FFMA.FTZ R94, R94, R64, -R63 ;  /* 0x000000405e5e7223 */ /* 0x000fe2000001083f */
[----:B------:R-:W-:Y:S01]  /*12e50*/  FADD.FTZ R78, R78, R84 ;  /* 0x000000544e4e7221 */ /* 0x000fe20000010000 */
[----:B------:R-:W-:Y:S01]  /*12e60*/  MUFU.EX2 R37, R37 ;  /* 0x0000002500257308 */ /* 0x000fe20000000800 */
[----:B------:R-:W-:-:S03]  /*12e70*/  FADD.FTZ R75, R75, R55 ;  /* 0x000000374b4b7221 */ /* 0x000fc60000010000 */
[----:B------:R-:W1:Y:S01]  /*12e80*/  MUFU.EX2 R36, R36 ;  /* 0x0000002400247308 */ /* 0x000e620000000800 */
[----:B------:R-:W-:-:S03]  /*12e90*/  FADD.FTZ R78, R77, R78 ;  /* 0x0000004e4d4e7221 */ /* 0x000fc60000010000 */
[----:B------:R-:W-:Y:S01]  /*12ea0*/  MUFU.EX2 R44, R44 ;  /* 0x0000002c002c7308 */ /* 0x000fe20000000800 */
[----:B------:R-:W-:Y:S03]  /*12eb0*/  HMMA.16816.F32.BF16 R4, R40, R46, R4 ;  /* 0x0000002e2804723c */ /* 0x000fe60000041804 */
[----:B------:R-:W4:Y:S01]  /*12ec0*/  MUFU.EX2 R39, R39 ;  /* 0x0000002700277308 */ /* 0x000f220000000800 */
[----:B------:R-:W-:-:S03]  /*12ed0*/  FADD.FTZ R75, R74, R75 ;  /* 0x0000004b4a4b7221 */ /* 0x000fc60000010000 */
[----:B------:R-:W-:Y:S01]  /*12ee0*/  MUFU.EX2 R38, R94 ;  /* 0x0000005e00267308 */ /* 0x000fe20000000800 */
[C---:B--2---:R-:W-:Y:S03]  /*12ef0*/  HMMA.16816.F32.BF16 R48, R40.reuse, R28, R48 ;  /* 0x0000001c2830723c */ /* 0x044fe60000041830 */
[----:B------:R-:W2:Y:S04]  /*12f00*/  MUFU.EX2 R252, R252 ;  /* 0x000000fc00fc7308 */ /* 0x000ea80000000800 */
[----:B------:R-:W-:Y:S01]  /*12f10*/  MUFU.EX2 R45, R45 ;  /* 0x0000002d002d7308 */ /* 0x000fe20000000800 */
[----:B------:R-:W-:Y:S03]  /*12f20*/  HMMA.16816.F32.BF16 R8, R40, R30, R8 ;  /* 0x0000001e2808723c */ /* 0x000fe60000041808 */
        /* <DEDUP_REMOVED lines=25> */
[----:B------:R-:W-:Y:S02]  /*130c0*/  IMAD.MOV.U32 R37, RZ, RZ, R60 ;  /* 0x000000ffff257224 */ /* 0x000fe400078e003c */
        /* <DEDUP_REMOVED lines=8> */
.L_x_6034:
[----:B------:R-:W-:-:S07]  /*13150*/  IADD3 R246, PT, PT, R37, -0x1, RZ ;  /* 0xffffffff25f67810 */ /* 0x000fce0007ffe0ff */
.L_x_6043:
[----:B------:R-:W-:Y:S05]  /*13160*/  BSYNC B2 ;  /* 0x0000000000027941 */ /* 0x000fea0003800000 */
.L_x_6033:
[----:B------:R-:W-:-:S13]  /*13170*/  ISETP.GE.AND P0, PT, R246, R226, PT ;  /* 0x000000e2f600720c */ /* 0x000fda0003f06270 */
[----:B------:R-:W-:Y:S05]  /*13180*/  @!P0 BRA `(.L_x_6044) ;  /* 0x0000008c000c8947 */ /* 0x000fea0003800000 */
[----:B------:R-:W1:Y:S01]  /*13190*/  S2R R239, SR_TID.X ;  /* 0x0000000000ef7919 */ /* 0x000e620000002100 */
[----:B------:R-:W-:Y:S01]  /*131a0*/  ISETP.NE.U32.AND P2, PT, R248, RZ, PT ;  /* 0x000000fff800720c */ /* 0x000fe20003f45070 */
[C---:B------:R-:W-:Y:S01]  /*131b0*/  IMAD.SHL.U32 R240, R164.reuse, 0x20, RZ ;  /* 0x00000020a4f07824 */ /* 0x040fe200078e00ff */
[----:B------:R-:W-:Y:S01]  /*131c0*/  SHF.L.U64.HI R241, R164, 0x5, R165 ;  /* 0x00000005a4f17819 */ /* 0x000fe200000102a5 */
[----:B------:R-:W-:Y:S01]  /*131d0*/  IMAD.MOV.U32 R164, RZ, RZ, R0 ;  /* 0x000000ffffa47224 */ /* 0x000fe200078e0000 */
[----:B------:R-:W-:Y:S01]  /*131e0*/  ISETP.NE.AND.EX P2, PT, R249, RZ, PT, P2 ;  /* 0x000000fff900720c */ /* 0x000fe20003f45320 */
[----:B------:R-:W-:-:S12]  /*131f0*/  IMAD.MOV.U32 R165, RZ, RZ, R36 ;  /* 0x000000ffffa57224 */ /* 0x000fd800078e0024 */
.L_x_6051:
[----:B------:R-:W-:Y:S04]  /*13200*/  DEPBAR.LE SB0, 0x0 ;  /* 0x000080000000791a */ /* 0x000fe80000000000 */
[----:B------:R-:W-:Y:S05]  /*13210*/  WARPSYNC.ALL ;  /* 0x0000000000007948 */ /* 0x000fea0003800000 */
[----:B------:R-:W-:Y:S01]  /*13220*/  BAR.SYNC.DEFER_BLOCKING 0x0 ;  /* 0x0000000000007b1d */ /* 0x000fe20000010000 */
[----:B------:R-:W-:Y:S02]  /*13230*/  @!P2 IMAD.MOV.U32 R0, RZ, RZ, RZ ;  /* 0x000000ffff00a224 */ /* 0x000fe400078e00ff */
[----:B-----5:R-:W-:Y:S03]  /*13240*/  IMAD.MOV.U32 R4, RZ, RZ, R231 ;  /* 0x000000ffff047224 */ /* 0x020fe600078e00e7 */
        /* <DEDUP_REMOVED lines=18> */
[----:B------:R-:W2:Y:S01]  /*13370*/  I2F.RP R10, R9 ;  /* 0x00000009000a7306 */ /* 0x000ea20000209400 */
[-C--:B------:R-:W-:Y:S02]  /*13380*/  LOP3.LUT R5, R5, R12.reuse, RZ, 0x3c, !PT ;  /* 0x0000000c05057212 */ /* 0x080fe400078e3cff */
[----:B------:R-:W-:Y:S01]  /*13390*/  IMAD.MOV R7, RZ, RZ, -R7 ;  /* 0x000000ffff077224 */ /* 0x000fe200078e0a07 */
[-C--:B------:R-:W-:Y:S02]  /*133a0*/  LOP3.LUT R13, R13, R12.reuse, RZ, 0x3c, !PT ;  /* 0x0000000c0d0d7212 */ /* 0x080fe400078e3cff */
[----:B------:R-:W-:Y:S02]  /*133b0*/  ISETP.GE.AND P0, PT, R5, RZ, PT ;  /* 0x000000ff0500720c */ /* 0x000fe40003f06270 */
[----:B------:R-:W-:Y:S02]  /*133c0*/  ISETP.GE.AND P3, PT, R13, RZ, PT ;  /* 0x000000ff0d00720c */ /* 0x000fe40003f66270 */
[----:B------:R-:W-:Y:S01]  /*133d0*/  LOP3.LUT R5, RZ, R12, RZ, 0x33, !PT ;  /* 0x0000000cff057212 */ /* 0x000fe200078e33ff */
[----:B--2---:R-:W2:Y:S02]  /*133e0*/  MUFU.RCP R10, R10 ;  /* 0x0000000a000a7308 */ /* 0x004ea40000001000 */
[----:B--2---:R-:W-:Y:S08]  /*133f0*/  VIADD R10, R10, 0xffffffe ;  /* 0x0ffffffe0a0a7836 */ /* 0x004ff00000000000 */
[----:B------:R-:W2:Y:S02]  /*13400*/  F2I.FTZ.U32.TRUNC.NTZ R11, R10 ;  /* 0x0000000a000b7305 */ /* 0x000ea4000021f000 */
[--C-:B--2---:R-:W-:Y:S02]  /*13410*/  IMAD.MOV R14, RZ, RZ, -R11.reuse ;  /* 0x000000ffff0e7224 */ /* 0x104fe400078e0a0b */
        /* <DEDUP_REMOVED lines=13> */
[----:B------:R-:W-:Y:S01]  /*134f0*/  ISETP.NE.AND P1, PT, R12, RZ, PT ;  /* 0x000000ff0c00720c */ /* 0x000fe20003f25270 */
[----:B------:R-:W-:Y:S01]  /*13500*/  @!P4 VIADD R11, R11, 0x1 ;  /* 0x000000010b0bc836 */ /* 0x000fe20000000000 */
[-C--:B------:R-:W-:Y:S02]  /*13510*/  ISETP.GE.U32.AND P5, PT, R6, R9.reuse, PT ;  /* 0x000000090600720c */ /* 0x080fe40003fa6070 */
[----:B------:R-:W-:Y:S11]  /*13520*/  ISETP.GE.U32.AND P6, PT, R8, R9, PT ;  /* 0x000000090800720c */ /* 0x000ff60003fc6070 */
[----:B------:R-:W-:Y:S02]  /*13530*/  @P5 IADD3 R10, PT, PT, R10, 0x1, RZ ;  /* 0x000000010a0a5810 */ /* 0x000fe40007ffe0ff */
[----:B------:R-:W-:Y:S03]  /*13540*/  @P6 VIADD R11, R11, 0x1 ;  /* 0x000000010b0b6836 */ /* 0x000fe60000000000 */
        /* <DEDUP_REMOVED lines=25> */
.L_x_6046:
[----:B------:R-:W-:Y:S05]  /*136e0*/  BSYNC.RECONVERGENT B0 ;  /* 0x0000000000007941 */ /* 0x000fea0003800200 */
.L_x_6045:
[----:B------:R-:W2:Y:S01]  /*136f0*/  S2UR UR6, SR_CgaCtaId ;  /* 0x00000000000679c3 */ /* 0x000ea20000008800 */
[----:B------:R-:W-:Y:S01]  /*13700*/  LOP3.LUT R0, R237, 0x38, R216, 0xf8, !PT ;  /* 0x00000038ed007812 */ /* 0x000fe200078ef8d8 */
[----:B------:R-:W-:Y:S01]  /*13710*/  UMOV UR7, 0x400 ;  /* 0x0000040000077882 */ /* 0x000fe20000000000 */
[----:B------:R-:W-:Y:S01]  /*13720*/  LOP3.LUT R166, R69, 0x38, RZ, 0xc0, !PT ;  /* 0x0000003845a67812 */ /* 0x000fe200078ec0ff */
[----:B------:R-:W-:Y:S01]  /*13730*/  BSSY.RECONVERGENT B1, `(.L_x_6047) ;  /* 0x0000296000017945 */ /* 0x000fe20003800200 */
[-C--:B------:R-:W-:Y:S02]  /*13740*/  MOV R18, R231.reuse ;  /* 0x000000e700127202 */ /* 0x080fe40000000f00 */
[----:B------:R-:W-:Y:S02]  /*13750*/  LOP3.LUT R0, R0, R166, RZ, 0x3c, !PT ;  /* 0x000000a600007212 */ /* 0x000fe400078e3cff */
[-C--:B------:R-:W-:Y:S02]  /*13760*/  MOV R19, R230.reuse ;  /* 0x000000e600137202 */ /* 0x080fe40000000f00 */
[----:B------:R-:W-:Y:S02]  /*13770*/  LOP3.LUT R69, R0, 0x1e00, R69, 0xf8, !PT ;  /* 0x00001e0000457812 */ /* 0x000fe400078ef845 */
[----:B------:R-:W-:Y:S02]  /*13780*/  IADD3 R12, P0, PT, R240, R231, RZ ;  /* 0x000000e7f00c7210 */ /* 0x000fe40007f1e0ff */
[----:B------:R-:W-:Y:S02]  /*13790*/  MOV R222, 0x20 ;  /* 0x0000002000de7802 */ /* 0x000fe40000000f00 */
[----:B------:R-:W-:Y:S02]  /*137a0*/  IADD3.X R13, PT, PT, R241, R230, RZ, P0, !PT ;  /* 0x000000e6f10d7210 */ /* 0x000fe400007fe4ff */
[-C--:B------:R-:W-:Y:S02]  /*137b0*/  IADD3 R10, P0, PT, R12, R240.reuse, RZ ;  /* 0x000000f00c0a7210 */ /* 0x080fe40007f1e0ff */
[----:B------:R-:W-:Y:S02]  /*137c0*/  LOP3.LUT P1, RZ, R216, 0x4, RZ, 0xc0, !PT ;  /* 0x00000004d8ff7812 */ /* 0x000fe4000782c0ff */
[-C--:B------:R-:W-:Y:S01]  /*137d0*/  IADD3.X R11, PT, PT, R13, R241.reuse, RZ, P0, !PT ;  /* 0x000000f10d0b7210 */ /* 0x080fe200007fe4ff */
[----:B--2---:R-:W-:Y:S01]  /*137e0*/  ULEA UR6, UR6, UR7, 0x18 ;  /* 0x0000000706067291 */ /* 0x004fe2000f8ec0ff */
[-C--:B------:R-:W-:Y:S04]  /*137f0*/  IADD3 R8, P0, PT, R10, R240.reuse, RZ ;  /* 0x000000f00a087210 */ /* 0x080fe80007f1e0ff */
        /* <DEDUP_REMOVED lines=17> */
[-C--:B------:R-:W-:Y:S04]  /*13910*/  IADD3 R20, P0, PT, R16, R240.reuse, RZ ;  /* 0x000000f010147210 */ /* 0x080fe80007f1e0ff */
[-C--:B------:R-:W-:Y:S03]  /*13920*/  IADD3.X R21, PT, PT, R17, R241.reuse, RZ, P0, !PT ;  /* 0x000000f111157210 */ /* 0x080fe600007fe4ff */
[----:B------:R4:W-:Y:S01]  /*13930*/  LDGSTS.E.BYPASS.LTC128B.128 [R236+0xb800], desc[UR4][R8.64] ;  /* 0x0b80000008ec7fae */ /* 0x0009e2000b981a04 */
[-C--:B--2---:R-:W-:Y:S04]  /*13940*/  IADD3 R18, P0, PT, R20, R240.reuse, RZ ;  /* 0x000000f014127210 */ /* 0x084fe80007f1e0ff */
[-C--:B------:R-:W-:Y:S03]  /*13950*/  IADD3.X R19, PT, PT, R21, R241.reuse, RZ, P0, !PT ;  /* 0x000000f115137210 */ /* 0x080fe600007fe4ff */
[----:B------:R-:W-:Y:S08]  /*13960*/  LDGSTS.E.BYPASS.LTC128B.128 [R236+0xc000], desc[UR4][R6.64] ;  /* 0x0c00000006ec7fae */ /* 0x000ff0000b981a04 */
[----:B------:R2:W-:Y:S01]  /*13970*/  LDGSTS.E.BYPASS.LTC128B.128 [R236+0xc800], desc[UR4][R4.64] ;  /* 0x0c80000004ec7fae */ /* 0x0005e2000b981a04 */
[-C--:B---3--:R-:W-:Y:S04]  /*13980*/  IADD3 R10, P0, PT, R18, R240.reuse, RZ ;  /* 0x000000f0120a7210 */ /* 0x088fe80007f1e0ff */
[-C--:B------:R-:W-:Y:S03]  /*13990*/  IADD3.X R11, PT, PT, R19, R241.reuse, RZ, P0, !PT ;  /* 0x000000f1130b7210 */ /* 0x080fe600007fe4ff */
[----:B------:R3:W-:Y:S01]  /*139a0*/  LDGSTS.E.BYPASS.LTC128B.128 [R236+0xd000], desc[UR4][R14.64] ;  /* 0x0d0000000eec7fae */ /* 0x0007e2000b981a04 */
[-C--:B----4-:R-:W-:Y:S04]  /*139b0*/  IADD3 R8, P0, PT, R10, R240.reuse, RZ ;  /* 0x000000f00a087210 */ /* 0x090fe80007f1e0ff */
[-C--:B------:R-:W-:Y:S03]  /*139c0*/  IADD3.X R9, PT, PT, R11, R241.reuse, RZ, P0, !PT ;  /* 0x000000f10b097210 */ /* 0x080fe600007fe4ff */
[----:B------:R-:W-:Y:S08]  /*139d0*/  LDGSTS.E.BYPASS.LTC128B.128 [R236+0xd800], desc[UR4][R16.64] ;  /* 0x0d80000010ec7fae */ /* 0x000ff0000b981a04 */
[----:B------:R-:W-:Y:S01]  /*139e0*/  LDGSTS.E.BYPASS.LTC128B.128 [R236+0xe000], desc[UR4][R20.64] ;  /* 0x0e00000014ec7fae */ /* 0x000fe2000b981a04 */
[-C--:B--2---:R-:W-:Y:S04]  /*139f0*/  IADD3 R4, P0, PT, R8, R240.reuse, RZ ;  /* 0x000000f008047210 */ /* 0x084fe80007f1e0ff */
[-C--:B------:R-:W-:Y:S03]  /*13a00*/  IADD3.X R5, PT, PT, R9, R241.reuse, RZ, P0, !PT ;  /* 0x000000f109057210 */ /* 0x080fe600007fe4ff */
[----:B------:R-:W-:Y:S01]  /*13a10*/  LDGSTS.E.BYPASS.LTC128B.128 [R236+0xe800], desc[UR4][R18.64] ;  /* 0x0e80000012ec7fae */ /* 0x000fe2000b981a04 */
[-C--:B------:R-:W-:Y:S04]  /*13a20*/  IADD3 R6, P0, PT, R4, R240.reuse, RZ ;  /* 0x000000f004067210 */ /* 0x080fe80007f1e0ff */
[-C--:B------:R-:W-:Y:S02]  /*13a30*/  IADD3.X R7, PT, PT, R5, R241.reuse, RZ, P0, !PT ;  /* 0x000000f105077210 */ /* 0x080fe400007fe4ff */
[-C--:B------:R-:W-:Y:S01]  /*13a40*/  IADD3 R12, P0, PT, R6, R240.reuse, RZ ;  /* 0x000000f0060c7210 */ /* 0x080fe20007f1e0ff */
[----:B------:R-:W-:Y:S03]  /*13a50*/  LDGSTS.E.BYPASS.LTC128B.128 [R236+0xf000], desc[UR4][R10.64] ;  /* 0x0f0000000aec7fae */ /* 0x000fe6000b981a04 */
[-C--:B------:R-:W-:Y:S02]  /*13a60*/  IADD3.X R13, PT, PT, R7, R241.reuse, RZ, P0, !PT ;  /* 0x000000f1070d7210 */ /* 0x080fe400007fe4ff */
[----:B---3--:R-:W-:Y:S03]  /*13a70*/  IADD3 R14, P0, PT, R12, R240, RZ ;  /* 0x000000f00c0e7210 */ /* 0x008fe60007f1e0ff */
[----:B------:R2:W-:Y:S01]  /*13a80*/  LDGSTS.E.BYPASS.LTC128B.128 [R236+0xf800], desc[UR4][R8.64] ;  /* 0x0f80000008ec7fae */ /* 0x0005e2000b981a04 */
[----:B------:R-:W-:Y:S02]  /*13a90*/  IADD3.X R15, PT, PT, R13, R241, RZ, P0, !PT ;  /* 0x000000f10d0f7210 */ /* 0x000fe400007fe4ff */
[----:B------:R-:W-:Y:S02]  /*13aa0*/  LOP3.LUT P0, RZ, R216, 0x2, RZ, 0xc0, !PT ;  /* 0x00000002d8ff7812 */ /* 0x000fe4000780c0ff */
[----:B------:R-:W-:Y:S02]  /*13ab0*/  MOV R216, 0x40 ;  /* 0x0000004000d87802 */ /* 0x000fe40000000f00 */
[----:B------:R-:W-:Y:S01]  /*13ac0*/  SEL R222, R222, 0xffffffe0, !P0 ;  /* 0xffffffe0dede7807 */ /* 0x000fe20004000000 */
[----:B------:R-:W-:Y:S01]  /*13ad0*/  LDGSTS.E.BYPASS.LTC128B.128 [R236+0x10000], desc[UR4][R4.64] ;  /* 0x1000000004ec7fae */ /* 0x000fe2000b981a04 */
[----:B------:R-:W-:Y:S02]  /*13ae0*/  SEL R216, R216, 0xffffffc0, !P1 ;  /* 0xffffffc0d8d87807 */ /* 0x000fe40004800000 */
[CC--:B------:R-:W-:Y:S02]  /*13af0*/  IADD3 R172, PT, PT, R220.reuse, R222.reuse, RZ ;  /* 0x000000dedcac7210 */ /* 0x0c0fe40007ffe0ff */
[C---:B------:R-:W-:Y:S02]  /*13b00*/  IADD3 R0, PT, PT, R167.reuse, R222, RZ ;  /* 0x000000dea7007210 */ /* 0x040fe40007ffe0ff */
[-C--:B------:R-:W-:Y:S01]  /*13b10*/  IADD3 R217, PT, PT, R220, R216.reuse, RZ ;  /* 0x000000d8dcd97210 */ /* 0x080fe20007ffe0ff */
[----:B------:R3:W-:Y:S01]  /*13b20*/  LDGSTS.E.BYPASS.LTC128B.128 [R236+0x10800], desc[UR4][R6.64] ;  /* 0x1080000006ec7fae */ /* 0x0007e2000b981a04 */
[----:B------:R-:W-:Y:S02]  /*13b30*/  IADD3 R216, PT, PT, R167, R216, RZ ;  /* 0x000000d8a7d87210 */ /* 0x000fe40007ffe0ff */
[----:B------:R-:W-:Y:S05]  /*13b40*/  ISETP.GT.AND P0, PT, R246, R226, PT ;  /* 0x000000e2f600720c */ /* 0x000fea0003f04270 */
[----:B------:R-:W-:Y:S08]  /*13b50*/  LDGSTS.E.BYPASS.LTC128B.128 [R236+0x11000], desc[UR4][R12.64] ;  /* 0x110000000cec7fae */ /* 0x000ff0000b981a04 */
[----:B------:R4:W-:Y:S08]  /*13b60*/  LDGSTS.E.BYPASS.LTC128B.128 [R236+0x11800], desc[UR4][R14.64] ;  /* 0x118000000eec7fae */ /* 0x0009f0000b981a04 */
[----:B------:R-:W-:Y:S08]  /*13b70*/  LDSM.16.M88.4 R128, [R220] ;  /* 0x00000000dc80783b */ /* 0x000ff00000000200 */
[----:B--2---:R-:W3:Y:S08]  /*13b80*/  LDSM.16.M88.4 R8, [R167+0x2000] ;  /* 0x00200000a708783b */ /* 0x004ef00000000200 */
[----:B------:R-:W4:Y:S08]  /*13b90*/  LDSM.16.M88.4 R16, [R167+0x2800] ;  /* 0x00280000a710783b */ /* 0x000f300000000200 */
[----:B------:R-:W2:Y:S08]  /*13ba0*/  LDSM.16.M88.4 R24, [R167+0x3000] ;  /* 0x00300000a718783b */ /* 0x000eb00000000200 */
[----:B------:R-:W5:Y:S08]  /*13bb0*/  LDSM.16.M88.4 R32, [R167+0x3800] ;  /* 0x00380000a720783b */ /* 0x000f700000000200 */
        /* <DEDUP_REMOVED lines=9> */
[C---:B--2---:R-:W-:Y:S07]  /*13c50*/  HMMA.16816.F32.BF16 R20, R128.reuse, R24, RZ ;  /* 0x000000188014723c */ /* 0x044fee00000418ff */
[----:B------:R-:W2:Y:S01]  /*13c60*/  LDSM.16.M88.4 R80, [R167+0x6800] ;  /* 0x00680000a750783b */ /* 0x000ea20000000200 */
[C---:B------:R-:W-:Y:S07]  /*13c70*/  HMMA.16816.F32.BF16 R24, R128.reuse, R26, RZ ;  /* 0x0000001a8018723c */ /* 0x040fee00000418ff */
[----:B------:R-:W2:Y:S01]  /*13c80*/  LDSM.16.M88.4 R88, [R167+0x7000] ;  /* 0x00700000a758783b */ /* 0x000ea20000000200 */
        /* <DEDUP_REMOVED lines=8> */
[C---:B---3--:R-:W-:Y:S07]  /*13d10*/  HMMA.16816.F32.BF16 R44, R128.reuse, R48, RZ ;  /* 0x00000030802c723c */ /* 0x048fee00000418ff */
[----:B------:R-:W3:Y:S01]  /*13d20*/  LDSM.16.M88.4 R168, [R167+0x9800] ;  /* 0x00980000a7a8783b */ /* 0x000ee20000000200 */
        /* <DEDUP_REMOVED lines=21> */
[----:B------:R-:W2:Y:S01]  /*13e80*/  LDSM.16.M88.4 R212, [R0+0x6800] ;  /* 0x0068000000d4783b */ /* 0x000ea20000000200 */
[C---:B-----5:R-:W-:Y:S07]  /*13e90*/  HMMA.16816.F32.BF16 R92, R128.reuse, R96, RZ ;  /* 0x00000060805c723c */ /* 0x060fee00000418ff */
[----:B------:R-:W0:Y:S08]  /*13ea0*/  LDGDEPBAR ;  /* 0x00000000000079af */ /* 0x000e300000000000 */
[----:B------:R-:W5:Y:S01]  /*13eb0*/  LD.E R229, desc[UR4][R2.64+0x18c] ;  /* 0x00018c0402e57980 */ /* 0x000f62000c101900 */
[C---:B------:R-:W-:Y:S08]  /*13ec0*/  HMMA.16816.F32.BF16 R96, R128.reuse, R98, RZ ;  /* 0x000000628060723c */ /* 0x040ff000000418ff */
[C---:B------:R-:W-:Y:S08]  /*13ed0*/  HMMA.16816.F32.BF16 R100, R128.reuse, R104, RZ ;  /* 0x000000688064723c */ /* 0x040ff000000418ff */
[C---:B------:R-:W-:Y:S08]  /*13ee0*/  HMMA.16816.F32.BF16 R104, R128.reuse, R106, RZ ;  /* 0x0000006a8068723c */ /* 0x040ff000000418ff */
[C---:B-1----:R-:W-:Y:S08]  /*13ef0*/  HMMA.16816.F32.BF16 R108, R128.reuse, R112, RZ ;  /* 0x00000070806c723c */ /* 0x042ff000000418ff */
        /* <DEDUP_REMOVED lines=38> */
[----:B------:R1:W2:Y:S07]  /*14160*/  LDSM.16.M88.4 R168, [R0+0x8800] ;  /* 0x0088000000a8783b */ /* 0x0002ae0000000200 */
[C---:B---3--:R-:W-:Y:S08]  /*14170*/  HMMA.16816.F32.BF16 R92, R172.reuse, R176, R92 ;  /* 0x000000b0ac5c723c */ /* 0x048ff0000004185c */
[C---:B------:R-:W-:Y:S01]  /*14180*/  HMMA.16816.F32.BF16 R96, R172.reuse, R178, R96 ;  /* 0x000000b2ac60723c */ /* 0x040fe20000041860 */
[----:B------:R-:W3:Y:S02]  /*14190*/  LDSM.16.M88.4 R176, [R216+0x4800] ;  /* 0x00480000d8b0783b */ /* 0x000ee40000000200 */
[C---:B-1----:R-:W-:Y:S05]  /*141a0*/  IADD3 R0, PT, PT, R222.reuse, R216, RZ ;  /* 0x000000d8de007210 */ /* 0x042fea0007ffe0ff */
[C---:B------:R-:W-:Y:S08]  /*141b0*/  HMMA.16816.F32.BF16 R100, R172.reuse, R180, R100 ;  /* 0x000000b4ac64723c */ /* 0x040ff00000041864 */
        /* <DEDUP_REMOVED lines=10> */
[----:B------:R-:W4:Y:S07]  /*14260*/  LDSM.16.M88.4 R172, [R216+0x6000] ;  /* 0x00600000d8ac783b */ /* 0x000f2e0000000200 */
[C---:B------:R-:W-:Y:S01]  /*14270*/  HMMA.16816.F32.BF16 R4, R192.reuse, R196, R4 ;  /* 0x000000c4c004723c */ /* 0x040fe20000041804 */
[----:B------:R-:W5:Y:S07]  /*14280*/  LDSM.16.M88.4 R188, [R216+0x7000] ;  /* 0x00700000d8bc783b */ /* 0x000f6e0000000200 */
        /* <DEDUP_REMOVED lines=15> */
[C---:B---3--:R-:W-:Y:S08]  /*14380*/  HMMA.16816.F32.BF16 R44, R192.reuse, R176, R44 ;  /* 0x000000b0c02c723c */ /* 0x048ff0000004182c */
[C---:B------:R-:W-:Y:S01]  /*14390*/  HMMA.16816.F32.BF16 R48, R192.reuse, R178, R48 ;  /* 0x000000b2c030723c */ /* 0x040fe20000041830 */
[----:B------:R-:W3:Y:S07]  /*143a0*/  LDSM.16.M88.4 R176, [R216+0x7800] ;  /* 0x00780000d8b0783b */ /* 0x000eee0000000200 */
[C---:B-1----:R-:W-:Y:S01]  /*143b0*/  HMMA.16816.F32.BF16 R52, R192.reuse, R180, R52 ;  /* 0x000000b4c034723c */ /* 0x042fe20000041834 */
[----:B------:R-:W1:Y:S07]  /*143c0*/  LDSM.16.M88.4 R216, [R0+0x2000] ;  /* 0x0020000000d8783b */ /* 0x000e6e0000000200 */
[C---:B------:R-:W-:Y:S08]  /*143d0*/  HMMA.16816.F32.BF16 R56, R192.reuse, R182, R56 ;  /* 0x000000b6c038723c */ /* 0x040ff00000041838 */
[C---:B--2---:R-:W-:Y:S08]  /*143e0*/  HMMA.16816.F32.BF16 R60, R192.reuse, R168, R60 ;  /* 0x000000a8c03c723c */ /* 0x044ff0000004183c */
[C---:B------:R-:W-:Y:S01]  /*143f0*/  HMMA.16816.F32.BF16 R64, R192.reuse, R170, R64 ;  /* 0x000000aac040723c */ /* 0x040fe20000041840 */
[----:B------:R-:W2:Y:S07]  /*14400*/  LDSM.16.M88.4 R168, [R0+0x2800] ;  /* 0x0028000000a8783b */ /* 0x000eae0000000200 */
[C---:B----4-:R-:W-:Y:S08]  /*14410*/  HMMA.16816.F32.BF16 R68, R192.reuse, R172, R68 ;  /* 0x000000acc044723c */ /* 0x050ff00000041844 */
[C---:B------:R-:W-:Y:S08]  /*14420*/  HMMA.16816.F32.BF16 R72, R192.reuse, R174, R72 ;  /* 0x000000aec048723c */ /* 0x040ff00000041848 */
[C---:B------:R-:W-:Y:S08]  /*14430*/  HMMA.16816.F32.BF16 R76, R192.reuse, R184, R76 ;  /* 0x000000b8c04c723c */ /* 0x040ff0000004184c */
[C---:B------:R-:W-:Y:S08]  /*14440*/  HMMA.16816.F32.BF16 R80, R192.reuse, R186, R80 ;  /* 0x000000bac050723c */ /* 0x040ff00000041850 */
[C---:B-----5:R-:W-:Y:S08]  /*14450*/  HMMA.16816.F32.BF16 R84, R192.reuse, R188, R84 ;  /* 0x000000bcc054723c */ /* 0x060ff00000041854 */
        /* <DEDUP_REMOVED lines=11> */
[C---:B-1----:R-:W-:Y:S08]  /*14510*/  HMMA.16816.F32.BF16 R4, R212.reuse, R216, R4 ;  /* 0x000000d8d404723c */ /* 0x042ff00000041804 */
        /* <DEDUP_REMOVED lines=129> */
[C---:B-1----:R-:W-:Y:S09]  /*14d30*/  HMMA.16816.F32.BF16 R76, R212.reuse, R8, R76 ;  /* 0x00000008d44c723c */ /* 0x042ff2000004184c */
[----:B------:R1:W-:Y:S01]  /*14d40*/  MUFU.TANH R178, R72 ;  /* 0x0000004800b27308 */ /* 0x0003e20000002400 */
[C---:B------:R-:W-:Y:S01]  /*14d50*/  HMMA.16816.F32.BF16 R80, R212.reuse, R10, R80 ;  /* 0x0000000ad450723c */ /* 0x040fe20000041850 */
[----:B------:R-:W3:Y:S08]  /*14d60*/  LDSM.16.M88.4 R8, [R0+0x7800] ;  /* 0x007800000008783b */ /* 0x000ef00000000200 */
[----:B------:R4:W-:Y:S01]  /*14d70*/  MUFU.TANH R179, R73 ;  /* 0x0000004900b37308 */ /* 0x0009e20000002400 */
        /* <DEDUP_REMOVED lines=11> */
[-C--:B----4-:R-:W-:Y:S01]  /*14e30*/  FMUL.FTZ R73, R75, R229.reuse ;  /* 0x000000e54b497220 */ /* 0x090fe20000410000 */
[-C--:B------:R-:W-:Y:S01]  /*14e40*/  FMUL.FTZ R75, R79, R229.reuse ;  /* 0x000000e54f4b7220 */ /* 0x080fe20000410000 */
[-C--:B------:R-:W-:Y:S01]  /*14e50*/  FMUL.FTZ R79, R83, R229.reuse ;  /* 0x000000e5534f7220 */ /* 0x080fe20000410000 */
[-C--:B------:R-:W-:Y:S01]  /*14e60*/  FMUL.FTZ R81, R81, R229.reuse ;  /* 0x000000e551517220 */ /* 0x080fe20000410000 */
[-C--:B------:R-:W-:Y:S04]  /*14e70*/  FMUL.FTZ R82, R86, R229.reuse ;  /* 0x000000e556527220 */ /* 0x080fe80000410000 */
        /* <DEDUP_REMOVED lines=22> */
[----:B------:R3:W-:Y:S01]  /*14fe0*/  MUFU.TANH R184, R92 ;  /* 0x0000005c00b87308 */ /* 0x0007e20000002400 */
[-C--:B------:R-:W-:Y:S01]  /*14ff0*/  FMUL.FTZ R94, R96, R229.reuse ;  /* 0x000000e5605e7220 */ /* 0x080fe20000410000 */
[-C--:B------:R-:W-:Y:S08]  /*15000*/  FMUL.FTZ R96, R97, R229.reuse ;  /* 0x000000e561607220 */ /* 0x080ff00000410000 */
[----:B------:R4:W-:Y:S01]  /*15010*/  MUFU.TANH R185, R93 ;  /* 0x0000005d00b97308 */ /* 0x0009e20000002400 */
[-C--:B------:R-:W-:Y:S01]  /*15020*/  FMUL.FTZ R97, R100, R229.reuse ;  /* 0x000000e564617220 */ /* 0x080fe20000410000 */
[-C--:B------:R-:W-:Y:S01]  /*15030*/  FMUL.FTZ R95, R102, R229.reuse ;  /* 0x000000e5665f7220 */ /* 0x080fe20000410000 */
[-C--:B------:R-:W-:Y:S07]  /*15040*/  FMUL.FTZ R100, R103, R229.reuse ;  /* 0x000000e567647220 */ /* 0x080fee0000410000 */
[----:B------:R-:W-:Y:S01]  /*15050*/  MUFU.TANH R44, R44 ;  /* 0x0000002c002c7308 */ /* 0x000fe20000002400 */
[-C--:B------:R-:W-:Y:S01]  /*15060*/  FMUL.FTZ R105, R105, R229.reuse ;  /* 0x000000e569697220 */ /* 0x080fe20000410000 */
[-C--:B---3--:R-:W-:Y:S01]  /*15070*/  FMUL.FTZ R92, R98, R229.reuse ;  /* 0x000000e5625c7220 */ /* 0x088fe20000410000 */
[-C--:B------:R-:W-:Y:S01]  /*15080*/  FMUL.FTZ R98, R101, R229.reuse ;  /* 0x000000e565627220 */ /* 0x080fe20000410000 */
[-C--:B------:R-:W-:Y:S01]  /*15090*/  FMUL.FTZ R101, R106, R229.reuse ;  /* 0x000000e56a657220 */ /* 0x080fe20000410000 */
[C---:B--2---:R-:W-:Y:S05]  /*150a0*/  HMMA.16816.F32.BF16 R108, R212.reuse, R8, R108 ;  /* 0x00000008d46c723c */ /* 0x044fea000004186c */
[----:B------:R2:W-:Y:S01]  /*150b0*/  MUFU.TANH R186, R105 ;  /* 0x0000006900ba7308 */ /* 0x0005e20000002400 */
[-C--:B------:R-:W-:Y:S01]  /*150c0*/  FMUL.FTZ R102, R107, R229.reuse ;  /* 0x000000e56b667220 */ /* 0x080fe20000410000 */
[-C--:B----4-:R-:W-:Y:S01]  /*150d0*/  FMUL.FTZ R93, R99, R229.reuse ;  /* 0x000000e5635d7220 */ /* 0x090fe20000410000 */
[-C--:B------:R-:W-:Y:S01]  /*150e0*/  FMUL.FTZ R99, R104, R229.reuse ;  /* 0x000000e568637220 */ /* 0x080fe20000410000 */
[C---:B------:R-:W-:Y:S01]  /*150f0*/  HMMA.16816.F32.BF16 R112, R212.reuse, R10, R112 ;  /* 0x0000000ad470723c */ /* 0x040fe20000041870 */
[----:B------:R-:W3:Y:S01]  /*15100*/  LDSM.16.M88.4 R8, [R0+0x9800] ;  /* 0x009800000008783b */ /* 0x000ee20000000200 */
[----:B------:R-:W-:Y:S04]  /*15110*/  DEPBAR.LE SB0, 0x0 ;  /* 0x000080000000791a */ /* 0x000fe80000000000 */
[----:B------:R-:W-:Y:S04]  /*15120*/  MUFU.TANH R45, R45 ;  /* 0x0000002d002d7308 */ /* 0x000fe80000002400 */
[-C--:B------:R-:W-:Y:S01]  /*15130*/  FMUL.FTZ R106, R111, R229.reuse ;  /* 0x000000e56f6a7220 */ /* 0x080fe20000410000 */
[C---:B-1----:R-:W-:Y:S05]  /*15140*/  HMMA.16816.F32.BF16 R116, R212.reuse, R4, R116 ;  /* 0x00000004d474723c */ /* 0x042fea0000041874 */
[----:B------:R-:W-:Y:S01]  /*15150*/  MUFU.TANH R42, R42 ;  /* 0x0000002a002a7308 */ /* 0x000fe20000002400 */
[----:B------:R-:W-:Y:S01]  /*15160*/  BAR.SYNC.DEFER_BLOCKING 0x0 ;  /* 0x0000000000007b1d */ /* 0x000fe20000010000 */
[-C--:B--2---:R-:W-:Y:S01]  /*15170*/  FMUL.FTZ R105, R110, R229.reuse ;  /* 0x000000e56e697220 */ /* 0x084fe20000410000 */
[-C--:B------:R-:W-:Y:S01]  /*15180*/  FMUL.FTZ R108, R108, R229.reuse ;  /* 0x000000e56c6c7220 */ /* 0x080fe20000410000 */
[-C--:B------:R-:W-:Y:S01]  /*15190*/  FMUL.FTZ R114, R114, R229.reuse ;  /* 0x000000e572727220 */ /* 0x080fe20000410000 */
[C---:B------:R-:W-:Y:S05]  /*151a0*/  HMMA.16816.F32.BF16 R120, R212.reuse, R6, R120 ;  /* 0x00000006d478723c */ /* 0x040fea0000041878 */
        /* <DEDUP_REMOVED lines=11> */
[C---:B---3--:R-:W-:Y:S03]  /*15260*/  HMMA.16816.F32.BF16 R124, R212.reuse, R8, R124 ;  /* 0x00000008d47c723c */ /* 0x048fe6000004187c */
[-C--:B------:R-:W-:Y:S04]  /*15270*/  FMUL.FTZ R122, R122, R229.reuse ;  /* 0x000000e57a7a7220 */ /* 0x080fe80000410000 */
[----:B------:R-:W3:Y:S01]  /*15280*/  MUFU.TANH R0, R123 ;  /* 0x0000007b00007308 */ /* 0x000ee20000002400 */
[-C--:B-1----:R-:W-:Y:S01]  /*15290*/  FMUL.FTZ R114, R116, R229.reuse ;  /* 0x000000e574727220 */ /* 0x082fe20000410000 */
[----:B------:R-:W-:Y:S08]  /*152a0*/  HMMA.16816.F32.BF16 R128, R212, R10, R128 ;  /* 0x0000000ad480723c */ /* 0x000ff00000041880 */
[----:B------:R1:W-:Y:S01]  /*152b0*/  MUFU.TANH R188, R118 ;  /* 0x0000007600bc7308 */ /* 0x0003e20000002400 */
[-C--:B--2---:R-:W-:Y:S01]  /*152c0*/  FMUL.FTZ R115, R117, R229.reuse ;  /* 0x000000e575737220 */ /* 0x084fe20000410000 */
[-C--:B------:R-:W-:Y:S01]  /*152d0*/  FMUL.FTZ R126, R126, R229.reuse ;  /* 0x000000e57e7e7220 */ /* 0x080fe20000410000 */
[-C--:B------:R-:W-:Y:S07]  /*152e0*/  FMUL.FTZ R127, R127, R229.reuse ;  /* 0x000000e57f7f7220 */ /* 0x080fee0000410000 */
[----:B------:R-:W-:Y:S01]  /*152f0*/  MUFU.TANH R48, R48 ;  /* 0x0000003000307308 */ /* 0x000fe20000002400 */
[-C--:B------:R-:W-:Y:S01]  /*15300*/  FMUL.FTZ R11, R125, R229.reuse ;  /* 0x000000e57d0b7220 */ /* 0x080fe20000410000 */
[----:B---3--:R2:W-:Y:S01]  /*15310*/  STL [R1], R0 ;  /* 0x0000000001007387 */ /* 0x0085e20000100800 */
[-C--:B------:R-:W-:Y:S01]  /*15320*/  FMUL.FTZ R124, R124, R229.reuse ;  /* 0x000000e57c7c7220 */ /* 0x080fe20000410000 */
[-C--:B------:R-:W-:Y:S01]  /*15330*/  FMUL.FTZ R130, R130, R229.reuse ;  /* 0x000000e582827220 */ /* 0x080fe20000410000 */
[-C--:B------:R-:W-:Y:S05]  /*15340*/  FMUL.FTZ R131, R131, R229.reuse ;  /* 0x000000e583837220 */ /* 0x080fea0000410000 */
[----:B------:R-:W-:Y:S01]  /*15350*/  MUFU.TANH R49, R49 ;  /* 0x0000003100317308 */ /* 0x000fe20000002400 */
[-C--:B------:R-:W-:Y:S01]  /*15360*/  FMUL.FTZ R8, R129, R229.reuse ;  /* 0x000000e581087220 */ /* 0x080fe20000410000 */
[-C--:B-1----:R-:W-:Y:S01]  /*15370*/  FMUL.FTZ R118, R121, R229.reuse ;  /* 0x000000e579767220 */ /* 0x082fe20000410000 */
[----:B------:R-:W-:Y:S07]  /*15380*/  FMUL.FTZ R128, R128, R229 ;  /* 0x000000e580807220 */ /* 0x000fee0000410000 */
[----:B------:R-:W-:Y:S10]  /*15390*/  MUFU.TANH R46, R46 ;  /* 0x0000002e002e7308 */ /* 0x000ff40000002400 */
[----:B------:R-:W-:Y:S10]  /*153a0*/  MUFU.TANH R47, R47 ;  /* 0x0000002f002f7308 */ /* 0x000ff40000002400 */
[----:B--2---:R-:W1:Y:S10]  /*153b0*/  MUFU.TANH R0, R126 ;  /* 0x0000007e00007308 */ /* 0x004e740000002400 */
        /* <DEDUP_REMOVED lines=71> */
[----:B------:R-:W1:Y:S10]  /*15830*/  MUFU.TANH R11, R11 ;  /* 0x0000000b000b7308 */ /* 0x000e740000002400 */
[----:B------:R1:W1:Y:S10]  /*15840*/  MUFU.TANH R198, R128 ;  /* 0x0000008000c67308 */ /* 0x0002740000002400 */
        /* <DEDUP_REMOVED lines=55> */
[C---:B------:R-:W-:Y:S02]  /*15bc0*/  SEL R70, R4.reuse, R70, !P4 ;  /* 0x0000004604467207 */ /* 0x040fe40006000000 */
        /* <DEDUP_REMOVED lines=23> */
.L_x_6050:
[----:B------:R-:W-:Y:S05]  /*15d40*/  BSYNC.RECONVERGENT B0 ;  /* 0x0000000000007941 */ /* 0x000fea0003800200 */
.L_x_6049:
[----:B------:R-:W-:Y:S01]  /*15d50*/  IADD3 R110, P0, PT, R0, R228, RZ ;  /* 0x000000e4006e7210 */ /* 0x000fe20007f1e0ff */
[----:B------:R-:W-:Y:S01]  /*15d60*/  IMAD.MOV.U32 R229, RZ, RZ, R227 ;  /* 0x000000ffffe57224 */ /* 0x000fe200078e00e3 */
[----:B------:R-:W-:Y:S02]  /*15d70*/  SHF.L.U64.HI R4, R224, 0x5, R225 ;  /* 0x00000005e0047819 */ /* 0x000fe400000102e1 */
[-C--:B------:R-:W-:Y:S02]  /*15d80*/  IADD3 R108, P3, PT, R110, R0.reuse, RZ ;  /* 0x000000006e6c7210 */ /* 0x080fe40007f7e0ff */
[----:B------:R-:W-:Y:S01]  /*15d90*/  @!PT LDS RZ, [RZ] ;  /* 0x00000000fffff984 */ /* 0x000fe20000000800 */
[----:B------:R-:W-:Y:S01]  /*15da0*/  @!PT LDS RZ, [RZ] ;  /* 0x00000000fffff984 */ /* 0x000fe20000000800 */
[----:B------:R-:W-:Y:S01]  /*15db0*/  @!PT LDS RZ, [RZ] ;  /* 0x00000000fffff984 */ /* 0x000fe20000000800 */
[----:B------:R-:W-:Y:S01]  /*15dc0*/  LDGSTS.E.BYPASS.LTC128B.128 [R236+0x2000], desc[UR4][R228.64] ;  /* 0x02000000e4ec7fae */ /* 0x000fe2000b981a04 */
[----:B------:R-:W-:Y:S01]  /*15dd0*/  IMAD.X R111, R4, 0x1, R227, P0 ;  /* 0x00000001046f7824 */ /* 0x000fe200000e06e3 */
[-C--:B------:R-:W-:Y:S03]  /*15de0*/  IADD3 R70, P0, PT, R108, R0.reuse, RZ ;  /* 0x000000006c467210 */ /* 0x080fe60007f1e0ff */
[--C-:B------:R-:W-:Y:S01]  /*15df0*/  IMAD.X R109, R111, 0x1, R4.reuse, P3 ;  /* 0x000000016f6d7824 */ /* 0x100fe200018e0604 */
[----:B------:R1:W-:Y:S01]  /*15e00*/  LDGSTS.E.BYPASS.LTC128B.128 [R236+0x2800], desc[UR4][R110.64] ;  /* 0x028000006eec7fae */ /* 0x0003e2000b981a04 */
[-C--:B------:R-:W-:Y:S02]  /*15e10*/  IADD3 R6, P3, PT, R70, R0.reuse, RZ ;  /* 0x0000000046067210 */ /* 0x080fe40007f7e0ff */
        /* <DEDUP_REMOVED lines=8> */
[-C--:B-1----:R-:W-:Y:S04]  /*15ea0*/  IADD3 R110, P3, PT, R116, R0.reuse, RZ ;  /* 0x00000000746e7210 */ /* 0x082fe80007f7e0ff */
[-C--:B--2---:R-:W-:Y:S01]  /*15eb0*/  IADD3 R108, P0, PT, R110, R0.reuse, RZ ;  /* 0x000000006e6c7210 */ /* 0x084fe20007f1e0ff */
[--C-:B------:R-:W-:Y:S03]  /*15ec0*/  IMAD.X R111, R117, 0x1, R4.reuse, P3 ;  /* 0x00000001756f7824 */ /* 0x100fe600018e0604 */
        /* <DEDUP_REMOVED lines=21> */
[----:B-----5:R-:W-:Y:S01]  /*16020*/  IADD3 R116, P0, PT, R6, R0, RZ ;  /* 0x0000000006747210 */ /* 0x020fe20007f1e0ff */
[--C-:B------:R-:W-:Y:S01]  /*16030*/  IMAD.X R7, R71, 0x1, R4.reuse, P3 ;  /* 0x0000000147077824 */ /* 0x100fe200018e0604 */
[----:B------:R2:W-:Y:S03]  /*16040*/  LDGSTS.E.BYPASS.LTC128B.128 [R236+0x8800], desc[UR4][R70.64] ;  /* 0x0880000046ec7fae */ /* 0x0005e6000b981a04 */
[----:B------:R-:W-:Y:S01]  /*16050*/  IMAD.X R117, R7, 0x1, R4, P0 ;  /* 0x0000000107757824 */ /* 0x000fe200000e0604 */
[----:B------:R2:W-:Y:S04]  /*16060*/  LDGSTS.E.BYPASS.LTC128B.128 [R236+0x9000], desc[UR4][R6.64] ;  /* 0x0900000006ec7fae */ /* 0x0005e8000b981a04 */
[----:B------:R2:W-:Y:S04]  /*16070*/  LDGSTS.E.BYPASS.LTC128B.128 [R236+0x9800], desc[UR4][R116.64] ;  /* 0x0980000074ec7fae */ /* 0x0005e8000b981a04 */
[----:B------:R-:W0:Y:S02]  /*16080*/  LDGDEPBAR ;  /* 0x00000000000079af */ /* 0x000e240000000000 */
.L_x_6048:
[----:B------:R-:W-:Y:S05]  /*16090*/  BSYNC.RECONVERGENT B1 ;  /* 0x0000000000017941 */ /* 0x000fea0003800200 */
.L_x_6047:
[----:B------:R-:W-:Y:S01]  /*160a0*/  STL [R1+0x44], R236 ;  /* 0x000044ec01007387 */ /* 0x000fe20000100800 */
[----:B------:R-:W-:Y:S03]  /*160b0*/  IMAD.MOV.U32 R216, RZ, RZ, R239 ;  /* 0x000000ffffd87224 */ /* 0x000fe600078e00ef */
[----:B------:R-:W-:Y:S01]  /*160c0*/  STL [R1+0x40], R231 ;  /* 0x000040e701007387 */ /* 0x000fe20000100800 */
[----:B--2---:R-:W-:Y:S03]  /*160d0*/  IMAD.SHL.U32 R71, R216, 0x2, RZ ;  /* 0x00000002d8477824 */ /* 0x004fe600078e00ff */
[----:B------:R-:W-:Y:S02]  /*160e0*/  STL [R1+0x3c], R230 ;  /* 0x00003ce601007387 */ /* 0x000fe40000100800 */
[----:B------:R-:W-:Y:S02]  /*160f0*/  LOP3.LUT R70, R71, 0x6, RZ, 0xc0, !PT ;  /* 0x0000000647467812 */ /* 0x000fe400078ec0ff */
[----:B------:R-:W-:Y:S03]  /*16100*/  STL [R1+0x38], R228 ;  /* 0x000038e401007387 */ /* 0x000fe60000100800 */
[----:B------:R-:W-:Y:S01]  /*16110*/  IMAD R10, R246, 0x100, R70 ;  /* 0x00000100f60a7824 */ /* 0x000fe200078e0246 */
[----:B------:R2:W-:Y:S03]  /*16120*/  STL [R1+0x34], R227 ;  /* 0x000034e301007387 */ /* 0x0005e60000100800 */
        /* <DEDUP_REMOVED lines=8> */
[----:B------:R-:W-:Y:S01]  /*161b0*/  VIADD R217, R10, 0x9 ;  /* 0x000000090ad97836 */ /* 0x000fe20000000000 */
[-C--:B------:R-:W-:Y:S01]  /*161c0*/  ISETP.GE.AND P6, PT, R218, R245.reuse, PT ;  /* 0x000000f5da00720c */ /* 0x080fe20003fc6270 */
[----:B------:R-:W-:Y:S01]  /*161d0*/  STL [R1+0x28], R223 ;  /* 0x000028df01007387 */ /* 0x000fe20000100800 */
[----:B------:R-:W-:Y:S02]  /*161e0*/  VIADD R211, R10, 0x10 ;  /* 0x000000100ad37836 */ /* 0x000fe40000000000 */
        /* <DEDUP_REMOVED lines=15> */
[----:B--2---:R-:W-:Y:S01]  /*162e0*/  VIADD R227, R10, 0x59 ;  /* 0x000000590ae37836 */ /* 0x004fe20000000000 */
        /* <DEDUP_REMOVED lines=11> */
[C---:B---3--:R-:W-:Y:S01]  /*163a0*/  VIADD R220, R10.reuse, 0x30 ;  /* 0x000000300adc7836 */ /* 0x048fe20000000000 */
[-C--:B------:R-:W-:Y:S01]  /*163b0*/  ISETP.GE.AND P6, PT, R239, R245.reuse, PT ;  /* 0x000000f5ef00720c */ /* 0x080fe20003fc6270 */
[C---:B------:R-:W-:Y:S01]  /*163c0*/  VIADD R235, R10.reuse, 0x39 ;  /* 0x000000390aeb7836 */ /* 0x040fe20000000000 */
[----:B------:R-:W-:Y:S01]  /*163d0*/  FSEL R176, R19, -INF , P4 ;  /* 0xff80000013b07808 */ /* 0x000fe20002000000 */
[----:B----4-:R-:W-:Y:S01]  /*163e0*/  VIADD R167, R10, 0x29 ;  /* 0x000000290aa77836 */ /* 0x010fe20000000000 */
        /* <DEDUP_REMOVED lines=11> */
[C---:B------:R-:W-:Y:S01]  /*164a0*/  VIADD R215, R10.reuse, 0x49 ;  /* 0x000000490ad77836 */ /* 0x040fe20000000000 */
        /* <DEDUP_REMOVED lines=25> */
[----:B------:R-:W-:Y:S01]  /*16640*/  IMAD.MOV.U32 R168, RZ, RZ, R217 ;  /* 0x000000ffffa87224 */ /* 0x000fe200078e00d9 */
[-C--:B------:R-:W-:Y:S01]  /*16650*/  ISETP.GE.AND P0, PT, R212, R245.reuse, PT ;  /* 0x000000f5d400720c */ /* 0x080fe20003f06270 */
[C---:B-1----:R-:W-:Y:S01]  /*16660*/  VIADD R109, R10.reuse, 0xe1 ;  /* 0x000000e10a6d7836 */ /* 0x042fe20000000000 */
[----:B------:R-:W-:Y:S01]  /*16670*/  FSEL R217, R41, -INF , P5 ;  /* 0xff80000029d97808 */ /* 0x000fe20002800000 */
        /* <DEDUP_REMOVED lines=8> */
[C---:B------:R-:W-:Y:S01]  /*16700*/  VIADD R192, R10.reuse, 0x70 ;  /* 0x000000700ac07836 */ /* 0x040fe20000000000 */
[-C--:B------:R-:W-:Y:S01]  /*16710*/  ISETP.GE.AND P6, PT, R227, R245.reuse, PT ;  /* 0x000000f5e300720c */ /* 0x080fe20003fc6270 */
[----:B------:R-:W-:Y:S01]  /*16720*/  VIADD R200, R10, 0x78 ;  /* 0x000000780ac87836 */ /* 0x000fe20000000000 */
[----:B------:R-:W-:Y:S01]  /*16730*/  FSEL R211, R44, -INF , P4 ;  /* 0xff8000002cd37808 */ /* 0x000fe20002000000 */
[----:B------:R-:W-:Y:S01]  /*16740*/  IMAD.MOV.U32 R15, RZ, RZ, R209 ;  /* 0x000000ffff0f7224 */ /* 0x000fe200078e00d1 */
[-C--:B------:R-:W-:Y:S01]  /*16750*/  ISETP.GE.AND P4, PT, R205, R245.reuse, PT ;  /* 0x000000f5cd00720c */ /* 0x080fe20003f86270 */
[----:B------:R-:W-:Y:S01]  /*16760*/  IMAD.MOV.U32 R19, RZ, RZ, R203 ;  /* 0x000000ffff137224 */ /* 0x000fe200078e00cb */
[----:B------:R-:W-:Y:S01]  /*16770*/  FSEL R209, R48, -INF , P0 ;  /* 0xff80000030d17808 */ /* 0x000fe20000000000 */
[----:B------:R-:W-:Y:S01]  /*16780*/  IMAD.MOV.U32 R170, RZ, RZ, R210 ;  /* 0x000000ffffaa7224 */ /* 0x000fe200078e00d2 */
[-C--:B------:R-:W-:Y:S01]  /*16790*/  ISETP.GE.AND P0, PT, R199, R245.reuse, PT ;  /* 0x000000f5c700720c */ /* 0x080fe20003f06270 */
[----:B------:R-:W-:Y:S01]  /*167a0*/  IMAD.MOV.U32 R17, RZ, RZ, R208 ;  /* 0x000000ffff117224 */ /* 0x000fe200078e00d0 */
[----:B------:R-:W-:Y:S01]  /*167b0*/  FSEL R203, R52, -INF , P5 ;  /* 0xff80000034cb7808 */ /* 0x000fe20002800000 */
[----:B------:R-:W-:Y:S01]  /*167c0*/  IMAD.MOV.U32 R52, RZ, RZ, R15 ;  /* 0x000000ffff347224 */ /* 0x000fe200078e000f */
[----:B------:R-:W-:Y:S01]  /*167d0*/  FSEL R210, R45, -INF , P3 ;  /* 0xff8000002dd27808 */ /* 0x000fe20001800000 */
[----:B------:R-:W-:Y:S01]  /*167e0*/  IMAD.MOV.U32 R48, RZ, RZ, R17 ;  /* 0x000000ffff307224 */ /* 0x000fe200078e0011 */
[----:B------:R-:W-:Y:S01]  /*167f0*/  FSEL R208, R49, -INF , P6 ;  /* 0xff80000031d07808 */ /* 0x000fe20003000000 */
[----:B------:R-:W-:Y:S01]  /*16800*/  IMAD.MOV.U32 R45, RZ, RZ, R19 ;  /* 0x000000ffff2d7224 */ /* 0x000fe200078e0013 */
[-C--:B------:R-:W-:Y:S01]  /*16810*/  ISETP.GE.AND P5, PT, R201, R245.reuse, PT ;  /* 0x000000f5c900720c */ /* 0x080fe20003fa6270 */
[----:B------:R-:W-:Y:S01]  /*16820*/  IMAD.MOV.U32 R21, RZ, RZ, R202 ;  /* 0x000000ffff157224 */ /* 0x000fe200078e00ca */
[-C--:B------:R-:W-:Y:S01]  /*16830*/  ISETP.GE.AND P3, PT, R204, R245.reuse, PT ;  /* 0x000000f5cc00720c */ /* 0x080fe20003f66270 */
[----:B------:R-:W-:Y:S01]  /*16840*/  IMAD.MOV.U32 R171, RZ, RZ, R174 ;  /* 0x000000ffffab7224 */ /* 0x000fe200078e00ae */
[-C--:B------:R-:W-:Y:S01]  /*16850*/  ISETP.GE.AND P6, PT, R192, R245.reuse, PT ;  /* 0x000000f5c000720c */ /* 0x080fe20003fc6270 */
[----:B------:R-:W-:Y:S01]  /*16860*/  IMAD.MOV.U32 R44, RZ, RZ, R21 ;  /* 0x000000ffff2c7224 */ /* 0x000fe200078e0015 */
[----:B------:R-:W-:Y:S01]  /*16870*/  FSEL R202, R53, -INF , P4 ;  /* 0xff80000035ca7808 */ /* 0x000fe20002000000 */
[----:B------:R-:W-:Y:S01]  /*16880*/  IMAD.MOV.U32 R53, RZ, RZ, R12 ;  /* 0x000000ffff357224 */ /* 0x000fe200078e000c */
[-C--:B------:R-:W-:Y:S01]  /*16890*/  ISETP.GE.AND P4, PT, R200, R245.reuse, PT ;  /* 0x000000f5c800720c */ /* 0x080fe20003f86270 */
[C---:B------:R-:W-:Y:S01]  /*168a0*/  VIADD R183, R10.reuse, 0x89 ;  /* 0x000000890ab77836 */ /* 0x040fe20000000000 */
[----:B------:R-:W-:Y:S01]  /*168b0*/  FSEL R200, R57, -INF , P0 ;  /* 0xff80000039c87808 */ /* 0x000fe20000000000 */
[C---:B------:R-:W-:Y:S01]  /*168c0*/  VIADD R33, R10.reuse, 0x98 ;  /* 0x000000980a217836 */ /* 0x040fe20000000000 */
[-C--:B------:R-:W-:Y:S01]  /*168d0*/  ISETP.GE.AND P0, PT, R193, R245.reuse, PT ;  /* 0x000000f5c100720c */ /* 0x080fe20003f06270 */
[----:B------:R-:W-:Y:S01]  /*168e0*/  IMAD.MOV.U32 R23, RZ, RZ, R176 ;  /* 0x000000ffff177224 */ /* 0x000fe200078e00b0 */
[----:B------:R-:W-:Y:S01]  /*168f0*/  FSEL R225, R61, -INF , P5 ;  /* 0xff8000003de17808 */ /* 0x000fe20002800000 */
[----:B------:R-:W-:Y:S01]  /*16900*/  VIADD R174, R10, 0x91 ;  /* 0x000000910aae7836 */ /* 0x000fe20000000000 */
[----:B------:R-:W-:Y:S01]  /*16910*/  FSEL R201, R56, -INF , P3 ;  /* 0xff80000038c97808 */ /* 0x000fe20001800000 */
[----:B------:R-:W-:Y:S01]  /*16920*/  IMAD.MOV.U32 R40, RZ, RZ, R23 ;  /* 0x000000ffff287224 */ /* 0x000fe200078e0017 */
[----:B------:R-:W-:Y:S01]  /*16930*/  FSEL R227, R60, -INF , P6 ;  /* 0xff8000003ce37808 */ /* 0x000fe20003000000 */
[----:B------:R-:W-:Y:S01]  /*16940*/  IMAD.MOV.U32 R56, RZ, RZ, R170 ;  /* 0x000000ffff387224 */ /* 0x000fe200078e00aa */
        /* <DEDUP_REMOVED lines=13> */
[----:B------:R-:W-:Y:S01]  /*16a20*/  IMAD.MOV.U32 R49, RZ, RZ, R168 ;  /* 0x000000ffff317224 */ /* 0x000fe200078e00a8 */
[----:B------:R-:W-:Y:S01]  /*16a30*/  FSEL R172, R178, -INF , P5 ;  /* 0xff800000b2ac7808 */ /* 0x000fe20002800000 */
        /* <DEDUP_REMOVED lines=10> */
[----:B------:R-:W-:Y:S01]  /*16ae0*/  IMAD.MOV.U32 R33, RZ, RZ, R171 ;  /* 0x000000ffff217224 */ /* 0x000fe200078e00ab */
        /* <DEDUP_REMOVED lines=62> */
[-C--:B------:R-:W-:Y:S01]  /*16ed0*/  ISETP.GE.AND P4, PT, R60, R244.reuse, PT ;  /* 0x000000f43c00720c */ /* 0x080fe20003f86270 */
[C---:B------:R-:W-:Y:S01]  /*16ee0*/  VIADD R60, R10.reuse, 0x11 ;  /* 0x000000110a3c7836 */ /* 0x040fe20000000000 */
[----:B------:R-:W-:Y:S02]  /*16ef0*/  ISETP.GE.AND P0, PT, R5, R245, PT ;  /* 0x000000f50500720c */ /* 0x000fe40003f06270 */
[----:B------:R-:W-:Y:S02]  /*16f00*/  FSEL R76, R11, -INF , P3 ;  /* 0xff8000000b4c7808 */ /* 0x000fe40001800000 */
[----:B------:R-:W-:Y:S01]  /*16f10*/  FSEL R69, R49, -INF , !P6 ;  /* 0xff80000031457808 */ /* 0x000fe20007000000 */
[C---:B------:R-:W-:Y:S01]  /*16f20*/  VIADD R49, R10.reuse, 0x19 ;  /* 0x000000190a317836 */ /* 0x040fe20000000000 */
[-C--:B------:R-:W-:Y:S01]  /*16f30*/  ISETP.GE.AND P3, PT, R57, R244.reuse, PT ;  /* 0x000000f43900720c */ /* 0x080fe20003f66270 */
[----:B------:R-:W-:Y:S01]  /*16f40*/  VIADD R57, R10, 0x18 ;  /* 0x000000180a397836 */ /* 0x000fe20000000000 */
[----:B------:R-:W-:Y:S02]  /*16f50*/  FSEL R9, R198, -INF , P0 ;  /* 0xff800000c6097808 */ /* 0x000fe40000000000 */
        /* <DEDUP_REMOVED lines=31> */
[-C--:B------:R-:W-:Y:S02]  /*17150*/  ISETP.GE.AND P3, PT, R126, R244.reuse, PT ;  /* 0x000000f47e00720c */ /* 0x080fe40003f66270 */
[----:B------:R-:W-:Y:S01]  /*17160*/  FMNMX3.FTZ R11, R11, R45, R44, !PT ;  /* 0x0000002d0b0b7276 */ /* 0x000fe2000781002c */
[----:B------:R2:W5:Y:S01]  /*17170*/  LDL.LU R228, [R1+0x38] ;  /* 0x0000380001e47983 */ /* 0x0005620000300800 */
        /* <DEDUP_REMOVED lines=33> */
[-C--:B------:R-:W-:Y:S01]  /*17390*/  ISETP.GE.AND P3, PT, R88, R244.reuse, PT ;  /* 0x000000f45800720c */ /* 0x080fe20003f66270 */
[----:B------:R-:W-:Y:S01]  /*173a0*/  VIADD R88, R10, 0x91 ;  /* 0x000000910a587836 */ /* 0x000fe20000000000 */
[----:B------:R-:W-:Y:S02]  /*173b0*/  FSEL R201, R201, -INF , !P6 ;  /* 0xff800000c9c97808 */ /* 0x000fe40007000000 */
[----:B------:R-:W-:Y:S02]  /*173c0*/  FSEL R200, R200, -INF , !P5 ;  /* 0xff800000c8c87808 */ /* 0x000fe40006800000 */
[----:B------:R-:W-:Y:S02]  /*173d0*/  FMNMX3.FTZ R11, R11, R203, R202, !PT ;  /* 0x000000cb0b0b7276 */ /* 0x000fe400078100ca */
[----:B------:R-:W-:Y:S02]  /*173e0*/  FSEL R198, R227, -INF , !P4 ;  /* 0xff800000e3c67808 */ /* 0x000fe40006000000 */
[----:B------:R-:W-:Y:S01]  /*173f0*/  FSEL R197, R225, -INF , !P3 ;  /* 0xff800000e1c57808 */ /* 0x000fe20005800000 */
[----:B------:R2:W5:Y:S01]  /*17400*/  LDL.LU R227, [R1+0x34] ;  /* 0x0000340001e37983 */ /* 0x0005620000300800 */
[-C--:B------:R-:W-:Y:S01]  /*17410*/  ISETP.GE.AND P0, PT, R80, R244.reuse, PT ;  /* 0x000000f45000720c */ /* 0x080fe20003f06270 */
[----:B------:R-:W-:Y:S01]  /*17420*/  VIADD R80, R10, 0x98 ;  /* 0x000000980a507836 */ /* 0x000fe20000000000 */
[-C--:B------:R-:W-:Y:S01]  /*17430*/  ISETP.GE.AND P6, PT, R194, R244.reuse, PT ;  /* 0x000000f4c200720c */ /* 0x080fe20003fc6270 */
[----:B------:R2:W5:Y:S01]  /*17440*/  LDL.LU R225, [R1+0x30] ;  /* 0x0000300001e17983 */ /* 0x0005620000300800 */
        /* <DEDUP_REMOVED lines=8> */
[-C--:B------:R-:W-:Y:S02]  /*174d0*/  ISETP.GE.AND P3, PT, R190, R244.reuse, PT ;  /* 0x000000f4be00720c */ /* 0x080fe40003f66270 */
[----:B------:R-:W-:Y:S02]  /*174e0*/  ISETP.GE.AND P0, PT, R183, R244, PT ;  /* 0x000000f4b700720c */ /* 0x000fe40003f06270 */
[----:B------:R-:W-:Y:S02]  /*174f0*/  FSEL R187, R176, -INF , !P5 ;  /* 0xff800000b0bb7808 */ /* 0x000fe40006800000 */
[----:B------:R-:W-:Y:S01]  /*17500*/  FSEL R186, R174, -INF , !P4 ;  /* 0xff800000aeba7808 */ /* 0x000fe20006000000 */
[--C-:B------:R-:W-:Y:S01]  /*17510*/  IMAD R174, R246, 0x100, R70.reuse ;  /* 0x00000100f6ae7824 */ /* 0x100fe200078e0246 */
        /* <DEDUP_REMOVED lines=8> */
[----:B------:R-:W-:Y:S01]  /*175a0*/  FSEL R179, R179, -INF , !P6 ;  /* 0xff800000b3b37808 */ /* 0x000fe20007000000 */
[----:B------:R-:W-:Y:S01]  /*175b0*/  VIADD R172, R172, 0x8 ;  /* 0x00000008acac7836 */ /* 0x000fe20000000000 */
[-C--:B------:R-:W-:Y:S02]  /*175c0*/  ISETP.GE.AND P4, PT, R80, R244.reuse, PT ;  /* 0x000000f45000720c */ /* 0x080fe40003f86270 */
[-C--:B------:R-:W-:Y:S02]  /*175d0*/  ISETP.GE.AND P3, PT, R131, R244.reuse, PT ;  /* 0x000000f48300720c */ /* 0x080fe40003f66270 */
        /* <DEDUP_REMOVED lines=10> */
[----:B------:R-:W-:Y:S02]  /*17680*/  FMNMX3.FTZ R11, R11, R23, R176, !PT ;  /* 0x000000170b0b7276 */ /* 0x000fe400078100b0 */
[-C--:B------:R-:W-:Y:S02]  /*17690*/  ISETP.GE.AND P4, PT, R125, R244.reuse, PT ;  /* 0x000000f47d00720c */ /* 0x080fe40003f86270 */
[----:B------:R-:W-:Y:S02]  /*176a0*/  FSEL R170, R170, -INF , !P6 ;  /* 0xff800000aaaa7808 */ /* 0x000fe40007000000 */
[----:B------:R-:W-:Y:S02]  /*176b0*/  FSEL R171, R171, -INF , !P0 ;  /* 0xff800000abab7808 */ /* 0x000fe40004000000 */
[-C--:B------:R-:W-:Y:S02]  /*176c0*/  ISETP.GE.AND P3, PT, R124, R244.reuse, PT ;  /* 0x000000f47c00720c */ /* 0x080fe40003f66270 */
[----:B------:R-:W-:Y:S02]  /*176d0*/  FSEL R21, R21, -INF , !P5 ;  /* 0xff80000015157808 */ /* 0x000fe40006800000 */
[-C--:B------:R-:W-:Y:S02]  /*176e0*/  ISETP.GE.AND P0, PT, R123, R244.reuse, PT ;  /* 0x000000f47b00720c */ /* 0x080fe40003f06270 */
        /* <DEDUP_REMOVED lines=27> */
[----:B------:R-:W-:Y:S02]  /*178a0*/  FMNMX3.FTZ R11, R11, R97, R96, !PT ;  /* 0x000000610b0b7276 */ /* 0x000fe40007810060 */
[----:B------:R-:W-:Y:S02]  /*178b0*/  FSEL R85, R85, -INF , !P5 ;  /* 0xff80000055557808 */ /* 0x000fe40006800000 */
[----:B------:R-:W-:Y:S02]  /*178c0*/  ISETP.GE.AND P5, PT, R6, R244, PT ;  /* 0x000000f40600720c */ /* 0x000fe40003fa6270 */
[----:B------:R-:W-:Y:S02]  /*178d0*/  FSEL R17, R17, -INF , !P3 ;  /* 0xff80000011117808 */ /* 0x000fe40005800000 */
[----:B------:R-:W-:Y:S02]  /*178e0*/  FSEL R15, R15, -INF , !P0 ;  /* 0xff8000000f0f7808 */ /* 0x000fe40004000000 */
[----:B------:R-:W-:Y:S02]  /*178f0*/  FMNMX3.FTZ R11, R11, R94, R19, !PT ;  /* 0x0000005e0b0b7276 */ /* 0x000fe40007810013 */
[-C--:B------:R-:W-:Y:S02]  /*17900*/  ISETP.GE.AND P3, PT, R103, R244.reuse, PT ;  /* 0x000000f46700720c */ /* 0x080fe40003f66270 */
[----:B------:R-:W-:Y:S02]  /*17910*/  FSEL R76, R76, -INF , !P5 ;  /* 0xff8000004c4c7808 */ /* 0x000fe40006800000 */
[----:B------:R-:W-:Y:S01]  /*17920*/  ISETP.GE.AND P5, PT, R172, R243, PT ;  /* 0x000000f3ac00720c */ /* 0x000fe20003fa6270 */
[--C-:B------:R-:W-:Y:S01]  /*17930*/  IMAD R172, R246, 0x100, R70.reuse ;  /* 0x00000100f6ac7824 */ /* 0x100fe200078e0246 */
[----:B------:R-:W-:Y:S02]  /*17940*/  ISETP.GE.AND P0, PT, R0, R245, PT ;  /* 0x000000f50000720c */ /* 0x000fe40003f06270 */
[----:B------:R-:W-:Y:S01]  /*17950*/  FMNMX3.FTZ R37, R11, R17, R15, !PT ;  /* 0x000000110b257276 */ /* 0x000fe2000781000f */
[----:B------:R-:W-:Y:S01]  /*17960*/  VIADD R172, R172, 0x10 ;  /* 0x00000010acac7836 */ /* 0x000fe20000000000 */
[-C--:B------:R-:W-:Y:S02]  /*17970*/  ISETP.GE.AND P4, PT, R104, R244.reuse, PT ;  /* 0x000000f46800720c */ /* 0x080fe40003f86270 */
[----:B------:R-:W-:Y:S02]  /*17980*/  FSEL R11, R36, -INF , !P3 ;  /* 0xff800000240b7808 */ /* 0x000fe40005800000 */
[-C--:B------:R-:W-:Y:S02]  /*17990*/  ISETP.GE.AND P3, PT, R0, R244.reuse, PT ;  /* 0x000000f40000720c */ /* 0x080fe40003f66270 */
[----:B------:R-:W-:Y:S02]  /*179a0*/  FSEL R8, R8, -INF , P0 ;  /* 0xff80000008087808 */ /* 0x000fe40000000000 */
        /* <DEDUP_REMOVED lines=9> */
[----:B------:R-:W-:Y:S01]  /*17a40*/  ISETP.GE.AND P4, PT, R10, R242, PT ;  /* 0x000000f20a00720c */ /* 0x000fe20003f86270 */
[----:B------:R-:W-:Y:S01]  /*17a50*/  VIADD R172, R172, 0x18 ;  /* 0x00000018acac7836 */ /* 0x000fe20000000000 */
[----:B------:R-:W-:Y:S02]  /*17a60*/  FSEL R10, R173, -INF , P3 ;  /* 0xff800000ad0a7808 */ /* 0x000fe40001800000 */
[-C--:B------:R-:W-:Y:S01]  /*17a70*/  ISETP.GE.AND P3, PT, R174, R243.reuse, PT ;  /* 0x000000f3ae00720c */ /* 0x080fe20003f66270 */
[--C-:B------:R-:W-:Y:S01]  /*17a80*/  IMAD R174, R246, 0x100, R70.reuse ;  /* 0x00000100f6ae7824 */ /* 0x100fe200078e0246 */
[----:B------:R-:W-:Y:S02]  /*17a90*/  FSEL R169, R169, -INF , P5 ;  /* 0xff800000a9a97808 */ /* 0x000fe40002800000 */
[----:B------:R-:W-:Y:S01]  /*17aa0*/  FSEL R177, R177, -INF , P3 ;  /* 0xff800000b1b17808 */ /* 0x000fe20001800000 */
[----:B------:R-:W-:Y:S01]  /*17ab0*/  VIADD R174, R174, 0x11 ;  /* 0x00000011aeae7836 */ /* 0x000fe20000000000 */
[-C--:B------:R-:W-:Y:S01]  /*17ac0*/  ISETP.GE.AND P3, PT, R172, R243.reuse, PT ;  /* 0x000000f3ac00720c */ /* 0x080fe20003f66270 */
        /* <DEDUP_REMOVED lines=8> */
[----:B------:R-:W3:Y:S01]  /*17b50*/  LDL.LU R14, [R1] ;  /* 0x00000000010e7983 */ /* 0x000ee20000300800 */
[----:B------:R-:W-:Y:S02]  /*17b60*/  ISETP.GE.AND P6, PT, R110, R244, PT ;  /* 0x000000f46e00720c */ /* 0x000fe40003fc6270 */
        /* <DEDUP_REMOVED lines=9> */
[----:B------:R-:W-:Y:S02]  /*17c00*/  FSEL R26, R26, -INF , P5 ;  /* 0xff8000001a1a7808 */ /* 0x000fe40002800000 */
[-C--:B------:R-:W-:Y:S02]  /*17c10*/  ISETP.GE.AND P5, PT, R127, R243.reuse, PT ;  /* 0x000000f37f00720c */ /* 0x080fe40003fa6270 */
[-C--:B------:R-:W-:Y:S01]  /*17c20*/  ISETP.GE.AND P3, PT, R174, R243.reuse, PT ;  /* 0x000000f3ae00720c */ /* 0x080fe20003f66270 */
[----:B------:R-:W-:Y:S01]  /*17c30*/  IMAD R174, R246, 0x100, R70 ;  /* 0x00000100f6ae7824 */ /* 0x000fe200078e0246 */
[----:B------:R-:W-:Y:S02]  /*17c40*/  FSEL R29, R29, -INF , P5 ;  /* 0xff8000001d1d7808 */ /* 0x000fe40002800000 */
[-C--:B------:R-:W-:Y:S01]  /*17c50*/  ISETP.GE.AND P5, PT, R235, R243.reuse, PT ;  /* 0x000000f3eb00720c */ /* 0x080fe20003fa6270 */
[----:B------:R-:W-:Y:S01]  /*17c60*/  VIADD R174, R174, 0x59 ;  /* 0x00000059aeae7836 */ /* 0x000fe20000000000 */
[----:B------:R-:W-:Y:S02]  /*17c70*/  FSEL R64, R22, -INF , P3 ;  /* 0xff80000016407808 */ /* 0x000fe40001800000 */
[----:B------:R-:W-:Y:S02]  /*17c80*/  FSEL R167, R31, -INF , P5 ;  /* 0xff8000001fa77808 */ /* 0x000fe40002800000 */
[-C--:B------:R-:W-:Y:S01]  /*17c90*/  ISETP.GE.AND P3, PT, R220, R243.reuse, PT ;  /* 0x000000f3dc00720c */ /* 0x080fe20003f66270 */
[----:B------:R-:W4:Y:S01]  /*17ca0*/  LDL.LU R31, [R1+0x10] ;  /* 0x00001000011f7983 */ /* 0x000f220000300800 */
[----:B------:R-:W-:Y:S02]  /*17cb0*/  FSEL R12, R12, -INF , !P6 ;  /* 0xff8000000c0c7808 */ /* 0x000fe40007000000 */
[----:B------:R-:W-:Y:S01]  /*17cc0*/  FSEL R27, R27, -INF , P3 ;  /* 0xff8000001b1b7808 */ /* 0x000fe20001800000 */
[----:B------:R-:W2:Y:S01]  /*17cd0*/  LDL.LU R22, [R1+0x14] ;  /* 0x0000140001167983 */ /* 0x000ea20000300800 */
[-C--:B------:R-:W-:Y:S02]  /*17ce0*/  ISETP.GE.AND P3, PT, R126, R243.reuse, PT ;  /* 0x000000f37e00720c */ /* 0x080fe40003f66270 */
[----:B------:R-:W-:Y:S02]  /*17cf0*/  FMNMX3.FTZ R36, R37, R12, R85, !PT ;  /* 0x0000000c25247276 */ /* 0x000fe40007810055 */
[----:B------:R-:W-:Y:S02]  /*17d00*/  FSEL R220, R30, -INF , P3 ;  /* 0xff8000001edc7808 */ /* 0x000fe40001800000 */
[----:B------:R-:W2:Y:S01]  /*17d10*/  LDL.LU R30, [R1+0x18] ;  /* 0x00001800011e7983 */ /* 0x000ea20000300800 */
[----:B------:R-:W-:Y:S02]  /*17d20*/  ISETP.GE.AND P6, PT, R7, R244, PT ;  /* 0x000000f40700720c */ /* 0x000fe40003fc6270 */
[----:B------:R-:W-:Y:S01]  /*17d30*/  FMNMX3.FTZ R36, R36, R84, R11, !PT ;  /* 0x0000005424247276 */ /* 0x000fe2000781000b */
[----:B------:R-:W2:Y:S01]  /*17d40*/  LDL.LU R18, [R1+0x1c] ;  /* 0x00001c0001127983 */ /* 0x000ea20000300800 */
[----:B------:R-:W-:Y:S02]  /*17d50*/  FSEL R77, R77, -INF , !P6 ;  /* 0xff8000004d4d7808 */ /* 0x000fe40007000000 */
[----:B------:R-:W-:Y:S02]  /*17d60*/  ISETP.GE.AND P3, PT, R234, R243, PT ;  /* 0x000000f3ea00720c */ /* 0x000fe40003f66270 */
[----:B------:R-:W-:Y:S02]  /*17d70*/  FMNMX3.FTZ R36, R36, R77, R76, !PT ;  /* 0x0000004d24247276 */ /* 0x000fe4000781004c */
[----:B------:R-:W-:Y:S02]  /*17d80*/  FSEL R10, R10, -INF , !P4 ;  /* 0xff8000000a0a7808 */ /* 0x000fe40006000000 */
[----:B------:R-:W-:Y:S02]  /*17d90*/  FMNMX3.FTZ R36, R36, R9, R8, !PT ;  /* 0x0000000924247276 */ /* 0x000fe40007810008 */
[-C--:B------:R-:W-:Y:S02]  /*17da0*/  ISETP.GE.AND P5, PT, R233, R243.reuse, PT ;  /* 0x000000f3e900720c */ /* 0x080fe40003fa6270 */
[-C--:B------:R-:W-:Y:S01]  /*17db0*/  ISETP.GE.AND P4, PT, R214, R243.reuse, PT ;  /* 0x000000f3d600720c */ /* 0x080fe20003f86270 */
[----:B------:R-:W1:Y:S01]  /*17dc0*/  SHFL.BFLY PT, R37, R36, 0x2, 0x1f ;  /* 0x0c401f0024257f89 */ /* 0x000e6200000e0000 */
[-C--:B------:R-:W-:Y:S02]  /*17dd0*/  ISETP.GE.AND P0, PT, R239, R243.reuse, PT ;  /* 0x000000f3ef00720c */ /* 0x080fe40003f06270 */
[----:B------:R-:W-:Y:S01]  /*17de0*/  FSEL R239, R34, -INF , P3 ;  /* 0xff80000022ef7808 */ /* 0x000fe20001800000 */
[--C-:B------:R-:W-:Y:S01]  /*17df0*/  IMAD R34, R246, 0x100, R70.reuse ;  /* 0x00000100f6227824 */ /* 0x100fe200078e0246 */
[-C--:B------:R-:W-:Y:S02]  /*17e00*/  ISETP.GE.AND P3, PT, R232, R243.reuse, PT ;  /* 0x000000f3e800720c */ /* 0x080fe40003f66270 */
[----:B------:R-:W-:Y:S01]  /*17e10*/  FSEL R235, R35, -INF , P5 ;  /* 0xff80000023eb7808 */ /* 0x000fe20002800000 */
        /* <DEDUP_REMOVED lines=76> */
[----:B-1----:R-:W-:Y:S06]  /*182e0*/  FMNMX.FTZ R36, R37, R36, !PT ;  /* 0x0000002425247209 */ /* 0x002fec0007810000 */
[----:B------:R-:W2:Y:S01]  /*182f0*/  LD.E R37, desc[UR4][R2.64+0xdc] ;  /* 0x0000dc0402257980 */ /* 0x000ea2000c101900 */
        /* <DEDUP_REMOVED lines=21> */
[----:B---3--:R-:W-:Y:S01]  /*18450*/  FSEL R79, R14, -INF , P4 ;  /* 0xff8000000e4f7808 */ /* 0x008fe20002000000 */
[--C-:B------:R-:W-:Y:S01]  /*18460*/  IMAD R14, R246, 0x100, R70.reuse ;  /* 0x00000100f60e7824 */ /* 0x100fe200078e0246 */
[-C--:B------:R-:W-:Y:S03]  /*18470*/  ISETP.GE.AND P4, PT, R5, R243.reuse, PT ;  /* 0x000000f30500720c */ /* 0x080fe60003f86270 */
[----:B------:R-:W-:Y:S01]  /*18480*/  VIADD R14, R14, 0x8 ;  /* 0x000000080e0e7836 */ /* 0x000fe20000000000 */
[----:B----4-:R-:W-:Y:S01]  /*18490*/  FSEL R73, R31, -INF , P3 ;  /* 0xff8000001f497808 */ /* 0x010fe20001800000 */
[--C-:B------:R-:W-:Y:S01]  /*184a0*/  IMAD R31, R246, 0x100, R70.reuse ;  /* 0x00000100f61f7824 */ /* 0x100fe200078e0246 */
[----:B------:R-:W-:Y:S02]  /*184b0*/  ISETP.GE.AND P3, PT, R0, R243, PT ;  /* 0x000000f30000720c */ /* 0x000fe40003f66270 */
[----:B--2---:R-:W-:Y:S01]  /*184c0*/  FSEL R72, R22, -INF , P5 ;  /* 0xff80000016487808 */ /* 0x004fe20002800000 */
[--C-:B------:R-:W-:Y:S01]  /*184d0*/  IMAD R22, R246, 0x100, R70.reuse ;  /* 0x00000100f6167824 */ /* 0x100fe200078e0246 */
[-C--:B------:R-:W-:Y:S01]  /*184e0*/  ISETP.GE.AND P5, PT, R14, R242.reuse, PT ;  /* 0x000000f20e00720c */ /* 0x080fe20003fa6270 */
[--C-:B------:R-:W-:Y:S02]  /*184f0*/  IMAD R14, R246, 0x100, R70.reuse ;  /* 0x00000100f60e7824 */ /* 0x100fe400078e0246 */
[----:B------:R-:W-:Y:S02]  /*18500*/  VIADD R22, R22, 0x9 ;  /* 0x0000000916167836 */ /* 0x000fe40000000000 */
[----:B------:R-:W-:Y:S01]  /*18510*/  VIADD R14, R14, 0x10 ;  /* 0x000000100e0e7836 */ /* 0x000fe20000000000 */
[----:B------:R-:W-:Y:S01]  /*18520*/  FSEL R100, R30, -INF , P4 ;  /* 0xff8000001e647808 */ /* 0x000fe20002000000 */
[--C-:B------:R-:W-:Y:S01]  /*18530*/  IMAD R30, R246, 0x100, R70.reuse ;  /* 0x00000100f61e7824 */ /* 0x100fe200078e0246 */
[-C--:B------:R-:W-:Y:S01]  /*18540*/  ISETP.GE.AND P4, PT, R22, R242.reuse, PT ;  /* 0x000000f21600720c */ /* 0x080fe20003f86270 */
[----:B------:R-:W-:Y:S01]  /*18550*/  VIADD R31, R31, 0x19 ;  /* 0x000000191f1f7836 */ /* 0x000fe20000000000 */
[----:B------:R-:W-:Y:S01]  /*18560*/  FSEL R101, R18, -INF , P3 ;  /* 0xff80000012657808 */ /* 0x000fe20001800000 */
[--C-:B------:R-:W-:Y:S01]  /*18570*/  IMAD R18, R246, 0x100, R70.reuse ;  /* 0x00000100f6127824 */ /* 0x100fe200078e0246 */
[-C--:B------:R-:W-:Y:S01]  /*18580*/  ISETP.GE.AND P3, PT, R14, R242.reuse, PT ;  /* 0x000000f20e00720c */ /* 0x080fe20003f66270 */
[--C-:B------:R-:W-:Y:S01]  /*18590*/  IMAD R14, R246, 0x100, R70.reuse ;  /* 0x00000100f60e7824 */ /* 0x100fe200078e0246 */
[----:B------:R-:W-:Y:S01]  /*185a0*/  FSEL R22, R175, -INF , !P6 ;  /* 0xff800000af167808 */ /* 0x000fe20007000000 */
[----:B------:R-:W-:Y:S02]  /*185b0*/  VIADD R18, R18, 0x11 ;  /* 0x0000001112127836 */ /* 0x000fe40000000000 */
[----:B------:R-:W-:Y:S02]  /*185c0*/  VIADD R14, R14, 0x18 ;  /* 0x000000180e0e7836 */ /* 0x000fe40000000000 */
[----:B------:R-:W-:Y:S01]  /*185d0*/  VIADD R30, R30, 0x20 ;  /* 0x000000201e1e7836 */ /* 0x000fe20000000000 */
        /* <DEDUP_REMOVED lines=10> */
[----:B------:R-:W-:Y:S02]  /*18680*/  FSEL R65, R20, -INF , !P3 ;  /* 0xff80000014417808 */ /* 0x000fe40005800000 */
[-C--:B------:R-:W-:Y:S02]  /*18690*/  ISETP.GE.AND P5, PT, R34, R242.reuse, PT ;  /* 0x000000f22200720c */ /* 0x080fe40003fa6270 */
[----:B------:R-:W-:Y:S02]  /*186a0*/  FSEL R34, R13, -INF , !P4 ;  /* 0xff8000000d227808 */ /* 0x000fe40006000000 */
[-C--:B------:R-:W-:Y:S01]  /*186b0*/  ISETP.GE.AND P3, PT, R105, R242.reuse, PT ;  /* 0x000000f26900720c */ /* 0x080fe20003f66270 */
[--C-:B------:R-:W-:Y:S01]  /*186c0*/  IMAD R105, R246, 0x100, R70.reuse ;  /* 0x00000100f6697824 */ /* 0x100fe200078e0246 */
[-C--:B------:R-:W-:Y:S01]  /*186d0*/  ISETP.GE.AND P4, PT, R106, R242.reuse, PT ;  /* 0x000000f26a00720c */ /* 0x080fe20003f86270 */
[--C-:B------:R-:W-:Y:S01]  /*186e0*/  IMAD R106, R246, 0x100, R70.reuse ;  /* 0x00000100f66a7824 */ /* 0x100fe200078e0246 */
[----:B------:R-:W-:Y:S01]  /*186f0*/  FSEL R64, R64, -INF , !P6 ;  /* 0xff80000040407808 */ /* 0x000fe20007000000 */
[----:B------:R-:W-:Y:S01]  /*18700*/  VIADD R105, R105, 0x40 ;  /* 0x0000004069697836 */ /* 0x000fe20000000000 */
[-C--:B------:R-:W-:Y:S01]  /*18710*/  ISETP.GE.AND P6, PT, R127, R242.reuse, PT ;  /* 0x000000f27f00720c */ /* 0x080fe20003fc6270 */
[----:B------:R-:W-:Y:S01]  /*18720*/  VIADD R106, R106, 0x39 ;  /* 0x000000396a6a7836 */ /* 0x000fe20000000000 */
[----:B------:R-:W-:Y:S02]  /*18730*/  FSEL R127, R24, -INF , !P5 ;  /* 0xff800000187f7808 */ /* 0x000fe40006800000 */
[-C--:B------:R-:W-:Y:S02]  /*18740*/  ISETP.GE.AND P5, PT, R126, R242.reuse, PT ;  /* 0x000000f27e00720c */ /* 0x080fe40003fa6270 */
[----:B------:R-:W-:Y:S02]  /*18750*/  FSEL R16, R27, -INF , !P3 ;  /* 0xff8000001b107808 */ /* 0x000fe40005800000 */
        /* <DEDUP_REMOVED lines=9> */
[----:B------:R-:W-:Y:S01]  /*187f0*/  FSEL R29, R29, -INF , !P6 ;  /* 0xff8000001d1d7808 */ /* 0x000fe20007000000 */
[----:B------:R2:W5:Y:S01]  /*18800*/  LDL.LU R220, [R1+0x24] ;  /* 0x0000240001dc7983 */ /* 0x0005620000300800 */
[----:B------:R-:W-:Y:S02]  /*18810*/  FMNMX3.FTZ R13, R13, R18, R14, !PT ;  /* 0x000000120d0d7276 */ /* 0x000fe4000781000e */
[-C--:B------:R-:W-:Y:S01]  /*18820*/  ISETP.GE.AND P5, PT, R105, R242.reuse, PT ;  /* 0x000000f26900720c */ /* 0x080fe20003fa6270 */
[--C-:B------:R-:W-:Y:S01]  /*18830*/  IMAD R105, R246, 0x100, R70.reuse ;  /* 0x00000100f6697824 */ /* 0x100fe200078e0246 */
[----:B------:R-:W-:Y:S02]  /*18840*/  FSEL R20, R167, -INF , !P4 ;  /* 0xff800000a7147808 */ /* 0x000fe40006000000 */
[-C--:B------:R-:W-:Y:S01]  /*18850*/  ISETP.GE.AND P6, PT, R106, R242.reuse, PT ;  /* 0x000000f26a00720c */ /* 0x080fe20003fc6270 */
[----:B------:R-:W-:Y:S01]  /*18860*/  VIADD R105, R105, 0x59 ;  /* 0x0000005969697836 */ /* 0x000fe20000000000 */
[-C--:B------:R-:W-:Y:S01]  /*18870*/  ISETP.GE.AND P4, PT, R215, R242.reuse, PT ;  /* 0x000000f2d700720c */ /* 0x080fe20003f86270 */
[----:B------:R-:W-:Y:S01]  /*18880*/  IMAD R106, R246, 0x100, R70 ;  /* 0x00000100f66a7824 */ /* 0x000fe200078e0246 */
[----:B------:R-:W-:Y:S01]  /*18890*/  FSEL R215, R239, -INF , !P3 ;  /* 0xff800000efd77808 */ /* 0x000fe20005800000 */
[----:B------:R2:W5:Y:S01]  /*188a0*/  LDL.LU R167, [R1+0x20] ;  /* 0x0000200001a77983 */ /* 0x0005620000300800 */
[----:B------:R-:W-:Y:S01]  /*188b0*/  FMNMX3.FTZ R13, R13, R31, R30, !PT ;  /* 0x0000001f0d0d7276 */ /* 0x000fe2000781001e */
[----:B------:R-:W-:Y:S01]  /*188c0*/  VIADD R106, R106, 0x71 ;  /* 0x000000716a6a7836 */ /* 0x000fe20000000000 */
[-C--:B------:R-:W-:Y:S01]  /*188d0*/  ISETP.GE.AND P3, PT, R214, R242.reuse, PT ;  /* 0x000000f2d600720c */ /* 0x080fe20003f66270 */
[----:B------:R-:W3:Y:S01]  /*188e0*/  S2R R239, SR_TID.X ;  /* 0x0000000000ef7919 */ /* 0x000ee20000002100 */
[----:B------:R-:W-:Y:S02]  /*188f0*/  FSEL R214, R235, -INF , !P6 ;  /* 0xff800000ebd67808 */ /* 0x000fe40007000000 */
[-C--:B------:R-:W-:Y:S01]  /*18900*/  ISETP.GE.AND P6, PT, R213, R242.reuse, PT ;  /* 0x000000f2d500720c */ /* 0x080fe20003fc6270 */
[----:B------:R-:W4:Y:S01]  /*18910*/  S2R R235, SR_CTAID.X ;  /* 0x0000000000eb7919 */ /* 0x000f220000002500 */
[----:B------:R-:W-:Y:S02]  /*18920*/  FSEL R213, R234, -INF , !P5 ;  /* 0xff800000ead57808 */ /* 0x000fe40006800000 */
[----:B------:R-:W-:Y:S01]  /*18930*/  FMNMX3.FTZ R13, R13, R35, R34, !PT ;  /* 0x000000230d0d7276 */ /* 0x000fe20007810022 */
[----:B------:R-:W1:Y:S01]  /*18940*/  S2R R234, SR_CTAID.Y ;  /* 0x0000000000ea7919 */ /* 0x000e620000002600 */
[-C--:B------:R-:W-:Y:S02]  /*18950*/  ISETP.GE.AND P5, PT, R212, R242.reuse, PT ;  /* 0x000000f2d400720c */ /* 0x080fe40003fa6270 */
[----:B------:R-:W-:Y:S02]  /*18960*/  FSEL R207, R232, -INF , !P3 ;  /* 0xff800000e8cf7808 */ /* 0x000fe40005800000 */
[----:B------:R-:W-:Y:S02]  /*18970*/  FSEL R212, R233, -INF , !P4 ;  /* 0xff800000e9d47808 */ /* 0x000fe40006000000 */
[-C--:B------:R-:W-:Y:S01]  /*18980*/  ISETP.GE.AND P3, PT, R206, R242.reuse, PT ;  /* 0x000000f2ce00720c */ /* 0x080fe20003f66270 */
[----:B------:R-:W1:Y:S01]  /*18990*/  S2R R233, SR_CTAID.Z ;  /* 0x0000000000e97919 */ /* 0x000e620000002700 */
[-C--:B------:R-:W-:Y:S01]  /*189a0*/  ISETP.GE.AND P4, PT, R105, R242.reuse, PT ;  /* 0x000000f26900720c */ /* 0x080fe20003f86270 */
[----:B------:R-:W-:Y:S01]  /*189b0*/  IMAD R105, R246, 0x100, R70 ;  /* 0x00000100f6697824 */ /* 0x000fe200078e0246 */
        /* <DEDUP_REMOVED lines=8> */
[----:B------:R-:W-:Y:S01]  /*18a40*/  FSEL R199, R50, -INF , !P3 ;  /* 0xff80000032c77808 */ /* 0x000fe20005800000 */
[----:B------:R-:W-:Y:S01]  /*18a50*/  IMAD.MOV.U32 R50, RZ, RZ, R24 ;  /* 0x000000ffff327224 */ /* 0x000fe200078e0018 */
[----:B------:R-:W-:Y:S02]  /*18a60*/  FMNMX3.FTZ R13, R13, R127, R126, !PT ;  /* 0x0000007f0d0d7276 */ /* 0x000fe4000781007e */
[----:B------:R-:W-:Y:S02]  /*18a70*/  ISETP.GE.AND P3, PT, R192, R242, PT ;  /* 0x000000f2c000720c */ /* 0x000fe40003f66270 */
[----:B------:R-:W-:Y:S01]  /*18a80*/  FSEL R192, R51, -INF , !P6 ;  /* 0xff80000033c07808 */ /* 0x000fe20007000000 */
[----:B------:R-:W-:Y:S01]  /*18a90*/  IMAD.MOV.U32 R51, RZ, RZ, R20 ;  /* 0x000000ffff337224 */ /* 0x000fe200078e0014 */
        /* <DEDUP_REMOVED lines=31> */
[----:B------:R-:W-:Y:S02]  /*18c90*/  FSEL R180, R46, -INF , !P4 ;  /* 0xff8000002eb47808 */ /* 0x000fe40006000000 */
[-C--:B------:R-:W-:Y:S02]  /*18ca0*/  ISETP.GE.AND P6, PT, R106, R242.reuse, PT ;  /* 0x000000f26a00720c */ /* 0x080fe40003fc6270 */
[----:B------:R-:W-:Y:S02]  /*18cb0*/  FMNMX3.FTZ R13, R13, R183, R182, !PT ;  /* 0x000000b70d0d7276 */ /* 0x000fe400078100b6 */
        /* <DEDUP_REMOVED lines=8> */
[----:B------:R-:W-:Y:S02]  /*18d40*/  FSEL R172, R172, -INF , !P4 ;  /* 0xff800000acac7808 */ /* 0x000fe40006000000 */
[----:B------:R-:W-:Y:S01]  /*18d50*/  FMNMX3.FTZ R13, R13, R175, R174, !PT ;  /* 0x000000af0d0d7276 */ /* 0x000fe200078100ae */
[C---:B------:R-:W-:Y:S01]  /*18d60*/  FMUL.FTZ R74, R37.reuse, R36 ;  /* 0x00000024254a7220 */ /* 0x040fe20000410000 */
[----:B------:R-:W-:Y:S01]  /*18d70*/  ISETP.GE.AND P5, PT, R128, R242, PT ;  /* 0x000000f28000720c */ /* 0x000fe20003fa6270 */
[----:B------:R-:W-:Y:S01]  /*18d80*/  FMUL.FTZ R4, R37, R4 ;  /* 0x0000000425047220 */ /* 0x000fe20000410000 */
        /* <DEDUP_REMOVED lines=15> */
[----:B------:R-:W-:Y:S02]  /*18e80*/  ISETP.GE.AND P6, PT, R121, R242, PT ;  /* 0x000000f27900720c */ /* 0x000fe40003fc6270 */
[----:B------:R-:W-:Y:S02]  /*18e90*/  FSEL R106, R92, -INF , !P5 ;  /* 0xff8000005c6a7808 */ /* 0x000fe40006800000 */
[----:B------:R-:W-:Y:S02]  /*18ea0*/  FSEL R105, R93, -INF , !P4 ;  /* 0xff8000005d697808 */ /* 0x000fe40006000000 */
[----:B------:R-:W-:Y:S02]  /*18eb0*/  FMNMX3.FTZ R13, R13, R108, R107, !PT ;  /* 0x0000006c0d0d7276 */ /* 0x000fe4000781006b */
[----:B------:R-:W-:Y:S02]  /*18ec0*/  ISETP.GE.AND P4, PT, R119, R242, PT ;  /* 0x000000f27700720c */ /* 0x000fe40003f86270 */
[----:B------:R-:W-:Y:S02]  /*18ed0*/  FMNMX3.FTZ R13, R13, R106, R105, !PT ;  /* 0x0000006a0d0d7276 */ /* 0x000fe40007810069 */
[----:B------:R-:W-:Y:S02]  /*18ee0*/  FSEL R95, R95, -INF , !P3 ;  /* 0xff8000005f5f7808 */ /* 0x000fe40005800000 */
[----:B------:R-:W-:Y:S02]  /*18ef0*/  FSEL R43, R43, -INF , !P6 ;  /* 0xff8000002b2b7808 */ /* 0x000fe40007000000 */
        /* <DEDUP_REMOVED lines=21> */
[----:B------:R-:W-:Y:S01]  /*19050*/  ISETP.GE.AND P6, PT, R6, R242, PT ;  /* 0x000000f20600720c */ /* 0x000fe20003fc6270 */
[----:B------:R-:W-:Y:S01]  /*19060*/  IMAD.SHL.U32 R6, R216, 0x40, RZ ;  /* 0x00000040d8067824 */ /* 0x000fe200078e00ff */
[----:B------:R-:W-:Y:S02]  /*19070*/  FMNMX3.FTZ R13, R13, R82, R81, !PT ;  /* 0x000000520d0d7276 */ /* 0x000fe40007810051 */
[----:B------:R-:W-:Y:S02]  /*19080*/  FSEL R80, R80, -INF , !P5 ;  /* 0xff80000050507808 */ /* 0x000fe40006800000 */
[----:B------:R-:W-:Y:S02]  /*19090*/  FSEL R79, R79, -INF , !P4 ;  /* 0xff8000004f4f7808 */ /* 0x000fe40006000000 */
[-C--:B------:R-:W-:Y:S02]  /*190a0*/  ISETP.GE.AND P3, PT, R7, R242.reuse, PT ;  /* 0x000000f20700720c */ /* 0x080fe40003f66270 */
[-C--:B------:R-:W-:Y:S02]  /*190b0*/  ISETP.GE.AND P4, PT, R0, R242.reuse, PT ;  /* 0x000000f20000720c */ /* 0x080fe40003f86270 */
[----:B------:R-:W-:Y:S02]  /*190c0*/  ISETP.GE.AND P5, PT, R5, R242, PT ;  /* 0x000000f20500720c */ /* 0x000fe40003fa6270 */
[----:B------:R-:W-:Y:S02]  /*190d0*/  FMNMX3.FTZ R0, R13, R80, R79, !PT ;  /* 0x000000500d007276 */ /* 0x000fe4000781004f */
[----:B------:R-:W-:Y:S02]  /*190e0*/  FSEL R73, R73, -INF , !P3 ;  /* 0xff80000049497808 */ /* 0x000fe40005800000 */
[----:B------:R-:W-:Y:S02]  /*190f0*/  FSEL R72, R72, -INF , !P6 ;  /* 0xff80000048487808 */ /* 0x000fe40007000000 */
[----:B------:R-:W-:Y:S02]  /*19100*/  FSEL R39, R100, -INF , !P5 ;  /* 0xff80000064277808 */ /* 0x000fe40006800000 */
[----:B------:R-:W-:Y:S02]  /*19110*/  FSEL R38, R101, -INF , !P4 ;  /* 0xff80000065267808 */ /* 0x000fe40006000000 */
[----:B------:R-:W-:Y:S02]  /*19120*/  FMNMX3.FTZ R0, R0, R73, R72, !PT ;  /* 0x0000004900007276 */ /* 0x000fe40007810048 */
[----:B------:R-:W-:Y:S02]  /*19130*/  SHF.R.U32.HI R68, RZ, 0x1, R216 ;  /* 0x00000001ff447819 */ /* 0x000fe400000116d8 */
[----:B------:R-:W-:Y:S02]  /*19140*/  FMNMX3.FTZ R0, R0, R39, R38, !PT ;  /* 0x0000002700007276 */ /* 0x000fe40007810026 */
[----:B------:R-:W-:Y:S02]  /*19150*/  LOP3.LUT R7, R68, 0x8, RZ, 0xc0, !PT ;  /* 0x0000000844077812 */ /* 0x000fe400078ec0ff */
[----:B------:R-:W-:Y:S01]  /*19160*/  FSEL R74, R74, RZ, P0 ;  /* 0x000000ff4a4a7208 */ /* 0x000fe20000000000 */
[----:B------:R-:W3:Y:S01]  /*19170*/  SHFL.BFLY PT, R5, R0, 0x2, 0x1f ;  /* 0x0c401f0000057f89 */ /* 0x000ee200000e0000 */
[----:B------:R-:W-:Y:S02]  /*19180*/  LOP3.LUT R7, R7, 0x1c0, R6, 0xf8, !PT ;  /* 0x000001c007077812 */ /* 0x000fe400078ef806 */
[----:B------:R-:W-:Y:S01]  /*19190*/  MOV R232, 0x90 ;  /* 0x0000009000e87802 */ /* 0x000fe20000000f00 */
[-CC-:B------:R-:W-:Y:S01]  /*191a0*/  FFMA.FTZ R25, R25, R37.reuse, -R74.reuse ;  /* 0x0000002519197223 */ /* 0x180fe2000001084a */
[----:B------:R-:W-:Y:S01]  /*191b0*/  LOP3.LUT R7, R7, R166, RZ, 0x3c, !PT ;  /* 0x000000a607077212 */ /* 0x000fe200078e3cff */
[-CC-:B------:R-:W-:Y:S01]  /*191c0*/  FFMA.FTZ R122, R44, R37.reuse, -R74.reuse ;  /* 0x000000252c7a7223 */ /* 0x180fe2000001084a */
[-C--:B------:R-:W-:Y:S01]  /*191d0*/  FFMA.FTZ R24, R40, R37.reuse, -R74 ;  /* 0x0000002528187223 */ /* 0x080fe2000001084a */
[----:B------:R-:W-:Y:S01]  /*191e0*/  MUFU.EX2 R44, R25 ;  /* 0x00000019002c7308 */ /* 0x000fe20000000800 */
[----:B------:R-:W-:Y:S01]  /*191f0*/  LOP3.LUT R7, R7, 0x200, R6, 0xf8, !PT ;  /* 0x0000020007077812 */ /* 0x000fe200078ef806 */
[-CC-:B------:R-:W-:Y:S01]  /*19200*/  FFMA.FTZ R20, R32, R37.reuse, -R74.reuse ;  /* 0x0000002520147223 */ /* 0x180fe2000001084a */
[-CC-:B------:R-:W-:Y:S07]  /*19210*/  FFMA.FTZ R121, R61, R37.reuse, -R74.reuse ;  /* 0x000000253d797223 */ /* 0x180fee000001084a */
[----:B------:R-:W4:Y:S01]  /*19220*/  MUFU.EX2 R6, R4 ;  /* 0x0000000400067308 */ /* 0x000f220000000800 */
        /* <DEDUP_REMOVED lines=63> */
[C---:B----4-:R-:W-:Y:S01]  /*19620*/  FMUL.FTZ R8, R6.reuse, R156 ;  /* 0x0000009c06087220 */ /* 0x050fe20000410000 */
[C---:B------:R-:W-:Y:S01]  /*19630*/  FMUL.FTZ R9, R6.reuse, R157 ;  /* 0x0000009d06097220 */ /* 0x040fe20000410000 */
        /* <DEDUP_REMOVED lines=19> */
[----:B------:R-:W-:Y:S01]  /*19770*/  FFMA.FTZ R66, R6, R252, R44 ;  /* 0x000000fc06427223 */ /* 0x000fe2000001002c */
[----:B------:R-:W-:Y:S01]  /*19780*/  FSEL R6, R0, RZ, P0 ;  /* 0x000000ff00067208 */ /* 0x000fe20000000000 */
[----:B------:R-:W-:Y:S02]  /*19790*/  IMAD.MOV.U32 R160, RZ, RZ, R51 ;  /* 0x000000ffffa07224 */ /* 0x000fe400078e0033 */
[C---:B------:R-:W-:Y:S01]  /*197a0*/  FMUL.FTZ R78, R37.reuse, R0 ;  /* 0x00000000254e7220 */ /* 0x040fe20000410000 */
[----:B------:R-:W-:Y:S01]  /*197b0*/  IMAD.MOV.U32 R161, RZ, RZ, R50 ;  /* 0x000000ffffa17224 */ /* 0x000fe200078e0032 */
[----:B------:R-:W3:Y:S01]  /*197c0*/  MUFU.EX2 R69, R69 ;  /* 0x0000004500457308 */ /* 0x000ee20000000800 */
[----:B------:R-:W4:Y:S01]  /*197d0*/  LDSM.16.MT88.4 R48, [R156+0xa000] ;  /* 0x00a000009c30783b */ /* 0x000f220000004200 */
[----:B------:R-:W-:Y:S01]  /*197e0*/  FADD.FTZ R6, -R6, R164 ;  /* 0x000000a406067221 */ /* 0x000fe20000010100 */
[----:B------:R-:W-:Y:S01]  /*197f0*/  FSEL R78, R78, RZ, P0 ;  /* 0x000000ff4e4e7208 */ /* 0x000fe20000000000 */
[----:B------:R-:W-:Y:S06]  /*19800*/  IMAD.IADD R148, R222, 0x1, R156 ;  /* 0x00000001de947824 */ /* 0x000fec00078e029c */
[----:B------:R-:W-:Y:S01]  /*19810*/  MUFU.EX2 R121, R121 ;  /* 0x0000007900797308 */ /* 0x000fe20000000800 */
[----:B------:R-:W-:Y:S01]  /*19820*/  FMUL.FTZ R6, R37, R6 ;  /* 0x0000000625067220 */ /* 0x000fe20000410000 */
[----:B------:R-:W-:Y:S02]  /*19830*/  VIADD R140, R156, 0xa040 ;  /* 0x0000a0409c8c7836 */ /* 0x000fe40000000000 */
[-CC-:B------:R-:W-:Y:S01]  /*19840*/  FFMA.FTZ R104, R10, R37.reuse, -R78.reuse ;  /* 0x000000250a687223 */ /* 0x180fe2000001084e */
[-CC-:B------:R-:W-:Y:S05]  /*19850*/  FFMA.FTZ R102, R22, R37.reuse, -R78.reuse ;  /* 0x0000002516667223 */ /* 0x180fea000001084e */
[----:B------:R1:W2:Y:S01]  /*19860*/  MUFU.EX2 R40, R6 ;  /* 0x0000000600287308 */ /* 0x0002a20000000800 */
[-CC-:B------:R-:W-:Y:S01]  /*19870*/  FFMA.FTZ R103, R18, R37.reuse, -R78.reuse ;  /* 0x0000002512677223 */ /* 0x180fe2000001084e */
[-C--:B------:R-:W-:Y:S01]  /*19880*/  FFMA.FTZ R101, R14, R37.reuse, -R78 ;  /* 0x000000250e657223 */ /* 0x080fe2000001084e */
[----:B------:R-:W4:Y:S07]  /*19890*/  LDSM.16.MT88.4 R52, [R148+0xa000] ;  /* 0x00a000009434783b */ /* 0x000f2e0000004200 */
[----:B------:R-:W2:Y:S01]  /*198a0*/  MUFU.EX2 R100, R100 ;  /* 0x0000006400647308 */ /* 0x000ea20000000800 */
[C---:B---3--:R-:W-:Y:S01]  /*198b0*/  F2FP.BF16.F32.PACK_AB R44, R69.reuse, R44 ;  /* 0x0000002c452c723e */ /* 0x048fe200000010ff */
[----:B------:R-:W-:Y:S01]  /*198c0*/  FADD.FTZ R66, R69, R66 ;  /* 0x0000004245427221 */ /* 0x000fe20000010000 */
[----:B------:R-:W-:Y:S07]  /*198d0*/  IMAD.MOV.U32 R152, RZ, RZ, R27 ;  /* 0x000000ffff987224 */ /* 0x000fee00078e001b */
[----:B------:R-:W-:Y:S01]  /*198e0*/  MUFU.EX2 R104, R104 ;  /* 0x0000006800687308 */ /* 0x000fe20000000800 */
[----:B------:R-:W-:Y:S02]  /*198f0*/  IMAD.MOV.U32 R144, RZ, RZ, R26 ;  /* 0x000000ffff907224 */ /* 0x000fe400078e001a */
[-CC-:B------:R-:W-:Y:S01]  /*19900*/  FFMA.FTZ R119, R31, R37.reuse, -R78.reuse ;  /* 0x000000251f777223 */ /* 0x180fe2000001084e */
[-CC-:B------:R-:W-:Y:S06]  /*19910*/  FFMA.FTZ R120, R30, R37.reuse, -R78.reuse ;  /* 0x000000251e787223 */ /* 0x180fec000001084e */
[----:B------:R-:W3:Y:S01]  /*19920*/  MUFU.EX2 R102, R102 ;  /* 0x0000006600667308 */ /* 0x000ee20000000800 */
[----:B------:R-:W-:Y:S01]  /*19930*/  FFMA.FTZ R112, R35, R37, -R78 ;  /* 0x0000002523707223 */ /* 0x000fe2000001084e */
[----:B-1----:R-:W-:Y:S02]  /*19940*/  VIADD R6, R156, 0xa000 ;  /* 0x0000a0009c067836 */ /* 0x002fe40000000000 */
[C---:B--2---:R-:W-:Y:S06]  /*19950*/  FMUL.FTZ R7, R40.reuse, R163 ;  /* 0x000000a328077220 */ /* 0x044fec0000410000 */
[----:B------:R-:W-:Y:S01]  /*19960*/  MUFU.EX2 R103, R103 ;  /* 0x0000006700677308 */ /* 0x000fe20000000800 */
[----:B------:R-:W-:Y:S01]  /*19970*/  FMUL.FTZ R10, R40, R158 ;  /* 0x0000009e280a7220 */ /* 0x000fe20000410000 */
[----:B------:R-:W-:Y:S01]  /*19980*/  @P1 VIADD R140, R6, 0xffffffc0 ;  /* 0xffffffc0068c1836 */ /* 0x000fe20000000000 */
[----:B------:R-:W-:Y:S07]  /*19990*/  F2FP.BF16.F32.PACK_AB R46, R100, R121 ;  /* 0x00000079642e723e */ /* 0x000fee00000010ff */
[----:B------:R-:W1:Y:S01]  /*199a0*/  MUFU.EX2 R101, R101 ;  /* 0x0000006500657308 */ /* 0x000e620000000800 */
[C---:B------:R-:W-:Y:S01]  /*199b0*/  FMUL.FTZ R6, R40.reuse, R162 ;  /* 0x000000a228067220 */ /* 0x040fe20000410000 */
[----:B------:R-:W-:Y:S01]  /*199c0*/  FMUL.FTZ R11, R40, R159 ;  /* 0x0000009f280b7220 */ /* 0x000fe20000410000 */
[----:B------:R-:W2:Y:S01]  /*199d0*/  LDSM.16.MT88.4 R56, [R140] ;  /* 0x000000008c38783b */ /* 0x000ea20000004200 */
[----:B------:R-:W-:Y:S02]  /*199e0*/  IMAD.IADD R69, R222, 0x1, R140 ;  /* 0x00000001de457824 */ /* 0x000fe400078e028c */
[----:B------:R-:W-:Y:S01]  /*199f0*/  FMUL.FTZ R14, R40, R154 ;  /* 0x0000009a280e7220 */ /* 0x000fe20000410000 */
[----:B---3--:R-:W-:Y:S01]  /*19a00*/  F2FP.BF16.F32.PACK_AB R45, R102, R104 ;  /* 0x00000068662d723e */ /* 0x008fe200000010ff */
        /* <DEDUP_REMOVED lines=8> */
[----:B------:R-:W-:Y:S01]  /*19a90*/  LDSM.16.MT88.4 R60, [R148+0xa800] ;  /* 0x00a80000943c783b */ /* 0x000fe20000004200 */
[----:B------:R-:W-:Y:S01]  /*19aa0*/  FFMA.FTZ R132, R65, R37, -R78 ;  /* 0x0000002541847223 */ /* 0x000fe2000001084e */
[----:B------:R-:W-:Y:S01]  /*19ab0*/  FADD.FTZ R121, R121, R66 ;  /* 0x0000004279797221 */ /* 0x000fe20000010000 */
[----:B------:R-:W-:Y:S01]  /*19ac0*/  MUFU.EX2 R151, R208 ;  /* 0x000000d000977308 */ /* 0x000fe20000000800 */
[C---:B------:R-:W-:Y:S01]  /*19ad0*/  FMUL.FTZ R30, R40.reuse, R138 ;  /* 0x0000008a281e7220 */ /* 0x040fe20000410000 */
[C---:B------:R-:W-:Y:S01]  /*19ae0*/  FMUL.FTZ R31, R40.reuse, R139 ;  /* 0x0000008b281f7220 */ /* 0x040fe20000410000 */
[C---:B----4-:R-:W-:Y:S07]  /*19af0*/  HMMA.16816.F32.BF16 R4, R44.reuse, R48, R4 ;  /* 0x000000302c04723c */ /* 0x050fee0000041804 */
[----:B------:R-:W-:Y:S01]  /*19b00*/  MUFU.EX2 R143, R217 ;  /* 0x000000d9008f7308 */ /* 0x000fe20000000800 */
[----:B------:R-:W-:Y:S01]  /*19b10*/  FMUL.FTZ R35, R40, R135 ;  /* 0x0000008728237220 */ /* 0x000fe20000410000 */
[-CC-:B------:R-:W-:Y:S01]  /*19b20*/  FFMA.FTZ R128, R126, R37.reuse, -R78.reuse ;  /* 0x000000257e807223 */ /* 0x180fe2000001084e */
[-CC-:B------:R-:W-:Y:S01]  /*19b30*/  FFMA.FTZ R142, R212, R37.reuse, -R78.reuse ;  /* 0x00000025d48e7223 */ /* 0x180fe2000001084e */
[C---:B------:R-:W-:Y:S01]  /*19b40*/  HMMA.16816.F32.BF16 R8, R44.reuse, R50, R8 ;  /* 0x000000322c08723c */ /* 0x040fe20000041808 */
[----:B------:R-:W1:Y:S05]  /*19b50*/  LDSM.16.MT88.4 R48, [R69] ;  /* 0x000000004530783b */ /* 0x000e6a0000004200 */
        /* <DEDUP_REMOVED lines=9> */
[----:B------:R-:W-:Y:S01]  /*19bf0*/  FMUL.FTZ R34, R40, R134 ;  /* 0x0000008628227220 */ /* 0x000fe20000410000 */
        /* <DEDUP_REMOVED lines=9> */
[----:B------:R-:W-:Y:S01]  /*19c90*/  MUFU.EX2 R160, R200 ;  /* 0x000000c800a07308 */ /* 0x000fe20000000800 */
[-CC-:B------:R-:W-:Y:S01]  /*19ca0*/  FFMA.FTZ R154, R204, R37.reuse, -R78.reuse ;  /* 0x00000025cc9a7223 */ /* 0x180fe2000001084e */
[C---:B--2---:R-:W-:Y:S08]  /*19cb0*/  HMMA.16816.F32.BF16 R20, R44.reuse, R56, R20 ;  /* 0x000000382c14723c */ /* 0x044ff00000041814 */
[----:B------:R-:W-:Y:S01]  /*19cc0*/  MUFU.EX2 R147, R147 ;  /* 0x0000009300937308 */ /* 0x000fe20000000800 */
[-CC-:B------:R-:W-:Y:S01]  /*19cd0*/  FFMA.FTZ R199, R199, R37.reuse, -R78.reuse ;  /* 0x00000025c7c77223 */ /* 0x180fe2000001084e */
[-CC-:B------:R-:W-:Y:S01]  /*19ce0*/  FFMA.FTZ R182, R182, R37.reuse, -R78.reuse ;  /* 0x00000025b6b67223 */ /* 0x180fe2000001084e */
[----:B------:R-:W-:Y:S07]  /*19cf0*/  FFMA.FTZ R175, R175, R37, -R78 ;  /* 0x00000025afaf7223 */ /* 0x000fee000001084e */
[----:B------:R-:W-:Y:S01]  /*19d00*/  MUFU.EX2 R146, R146 ;  /* 0x0000009200927308 */ /* 0x000fe20000000800 */
[----:B------:R-:W-:Y:S01]  /*19d10*/  FFMA.FTZ R104, R40, R247, R104 ;  /* 0x000000f728687223 */ /* 0x000fe20000010068 */
[C---:B------:R-:W-:Y:S01]  /*19d20*/  HMMA.16816.F32.BF16 R24, R44.reuse, R58, R24 ;  /* 0x0000003a2c18723c */ /* 0x040fe20000041818 */
[----:B------:R-:W2:Y:S07]  /*19d30*/  LDSM.16.MT88.4 R56, [R140+0x800] ;  /* 0x000800008c38783b */ /* 0x000eae0000004200 */
[----:B------:R-:W-:Y:S01]  /*19d40*/  MUFU.EX2 R111, R111 ;  /* 0x0000006f006f7308 */ /* 0x000fe20000000800 */
[-CC-:B------:R-:W-:Y:S01]  /*19d50*/  FFMA.FTZ R139, R157, R37.reuse, -R78.reuse ;  /* 0x000000259d8b7223 */ /* 0x180fe2000001084e */
[-CC-:B------:R-:W-:Y:S01]  /*19d60*/  FFMA.FTZ R157, R205, R37.reuse, -R78.reuse ;  /* 0x00000025cd9d7223 */ /* 0x180fe2000001084e */
[-CC-:B------:R-:W-:Y:S07]  /*19d70*/  FFMA.FTZ R135, R161, R37.reuse, -R78.reuse ;  /* 0x00000025a1877223 */ /* 0x180fee000001084e */
[----:B------:R-:W4:Y:S01]  /*19d80*/  MUFU.EX2 R117, R117 ;  /* 0x0000007500757308 */ /* 0x000f220000000800 */
[-CC-:B------:R-:W-:Y:S01]  /*19d90*/  FFMA.FTZ R183, R183, R37.reuse, -R78.reuse ;  /* 0x00000025b7b77223 */ /* 0x180fe2000001084e */
[-CC-:B------:R-:W-:Y:S01]  /*19da0*/  FFMA.FTZ R165, R165, R37.reuse, -R78.reuse ;  /* 0x00000025a5a57223 */ /* 0x180fe2000001084e */
[C---:B-1----:R-:W-:Y:S07]  /*19db0*/  HMMA.16816.F32.BF16 R28, R44.reuse, R48, R28 ;  /* 0x000000302c1c723c */ /* 0x042fee000004181c */
[----:B------:R-:W-:Y:S01]  /*19dc0*/  MUFU.EX2 R110, R110 ;  /* 0x0000006e006e7308 */ /* 0x000fe20000000800 */
[-CC-:B------:R-:W-:Y:S01]  /*19dd0*/  FFMA.FTZ R131, R131, R37.reuse, -R78.reuse ;  /* 0x0000002583837223 */ /* 0x180fe2000001084e */
[-CC-:B------:R-:W-:Y:S08]  /*19de0*/  FFMA.FTZ R125, R125, R37.reuse, -R78.reuse ;  /* 0x000000257d7d7223 */ /* 0x180ff0000001084e */
[----:B------:R-:W1:Y:S01]  /*19df0*/  MUFU.EX2 R109, R109 ;  /* 0x0000006d006d7308 */ /* 0x000e620000000800 */
[-CC-:B------:R-:W-:Y:S01]  /*19e00*/  FFMA.FTZ R124, R124, R37.reuse, -R78.reuse ;  /* 0x000000257c7c7223 */ /* 0x180fe2000001084e */
[--C-:B------:R-:W-:Y:S01]  /*19e10*/  FFMA.FTZ R72, R72, R37, -R78.reuse ;  /* 0x0000002548487223 */ /* 0x100fe2000001084e */
[----:B------:R-:W-:Y:S07]  /*19e20*/  HMMA.16816.F32.BF16 R32, R44, R50, R32 ;  /* 0x000000322c20723c */ /* 0x000fee0000041820 */
[----:B------:R-:W3:Y:S01]  /*19e30*/  MUFU.EX2 R119, R119 ;  /* 0x0000007700777308 */ /* 0x000ee20000000800 */
[----:B------:R-:W2:Y:S01]  /*19e40*/  LDSM.16.MT88.4 R48, [R69+0x800] ;  /* 0x000800004530783b */ /* 0x000ea20000004200 */
[----:B----4-:R-:W-:Y:S01]  /*19e50*/  F2FP.BF16.F32.PACK_AB R44, R117, R111 ;  /* 0x0000006f752c723e */ /* 0x010fe200000010ff */
[----:B------:R-:W-:Y:S07]  /*19e60*/  FFMA.FTZ R39, R39, R37, -R78 ;  /* 0x0000002527277223 */ /* 0x000fee000001084e */
[----:B------:R-:W4:Y:S01]  /*19e70*/  MUFU.EX2 R120, R120 ;  /* 0x0000007800787308 */ /* 0x000f220000000800 */
[----:B------:R-:W-:Y:S01]  /*19e80*/  FADD.FTZ R104, R102, R104 ;  /* 0x0000006866687221 */ /* 0x000fe20000010000 */
[----:B------:R-:W-:Y:S01]  /*19e90*/  FADD.FTZ R121, R100, R121 ;  /* 0x0000007964797221 */ /* 0x000fe20000010000 */
[C---:B------:R-:W-:Y:S07]  /*19ea0*/  ISETP.GT.AND P0, PT, R246.reuse, R226, PT ;  /* 0x000000e2f600720c */ /* 0x040fee0003f04270 */
[----:B------:R-:W2:Y:S01]  /*19eb0*/  MUFU.EX2 R112, R112 ;  /* 0x0000007000707308 */ /* 0x000ea20000000800 */
[----:B------:R-:W-:Y:S01]  /*19ec0*/  FADD.FTZ R103, R103, R104 ;  /* 0x0000006867677221 */ /* 0x000fe20000010000 */
[----:B-1----:R-:W-:Y:S01]  /*19ed0*/  F2FP.BF16.F32.PACK_AB R46, R109, R110 ;  /* 0x0000006e6d2e723e */ /* 0x002fe200000010ff */
[----:B------:R-:W-:Y:S07]  /*19ee0*/  FADD.FTZ R121, R111, R121 ;  /* 0x000000796f797221 */ /* 0x000fee0000010000 */
[----:B------:R-:W1:Y:S01]  /*19ef0*/  MUFU.EX2 R116, R116 ;  /* 0x0000007400747308 */ /* 0x000e620000000800 */
[----:B------:R-:W-:Y:S01]  /*19f00*/  FADD.FTZ R103, R101, R103 ;  /* 0x0000006765677221 */ /* 0x000fe20000010000 */
[----:B------:R-:W-:Y:S02]  /*19f10*/  VIADD R246, R246, 0xffffffff ;  /* 0xfffffffff6f67836 */ /* 0x000fe40000000000 */
[----:B------:R-:W-:Y:S06]  /*19f20*/  FADD.FTZ R117, R117, R121 ;  /* 0x0000007975757221 */ /* 0x000fec0000010000 */
[----:B------:R-:W-:Y:S01]  /*19f30*/  MUFU.EX2 R159, R159 ;  /* 0x0000009f009f7308 */ /* 0x000fe20000000800 */
[----:B---3--:R-:W-:Y:S01]  /*19f40*/  FADD.FTZ R103, R119, R103 ;  /* 0x0000006777677221 */ /* 0x008fe20000010000 */
[----:B----4-:R-:W-:Y:S01]  /*19f50*/  F2FP.BF16.F32.PACK_AB R45, R120, R119 ;  /* 0x00000077782d723e */ /* 0x010fe200000010ff */
[----:B------:R-:W-:Y:S07]  /*19f60*/  FADD.FTZ R117, R110, R117 ;  /* 0x000000756e757221 */ /* 0x000fee0000010000 */
[----:B------:R-:W-:Y:S01]  /*19f70*/  MUFU.EX2 R157, R157 ;  /* 0x0000009d009d7308 */ /* 0x000fe20000000800 */
[----:B------:R-:W-:Y:S01]  /*19f80*/  FADD.FTZ R120, R120, R103 ;  /* 0x0000006778787221 */ /* 0x000fe20000010000 */
[----:B------:R-:W-:Y:S08]  /*19f90*/  FADD.FTZ R109, R109, R117 ;  /* 0x000000756d6d7221 */ /* 0x000ff00000010000 */
[----:B------:R-:W-:Y:S01]  /*19fa0*/  MUFU.EX2 R154, R154 ;  /* 0x0000009a009a7308 */ /* 0x000fe20000000800 */
[----:B--2---:R-:W-:Y:S01]  /*19fb0*/  FADD.FTZ R120, R112, R120 ;  /* 0x0000007870787221 */ /* 0x004fe20000010000 */
[C---:B-1----:R-:W-:Y:S08]  /*19fc0*/  F2FP.BF16.F32.PACK_AB R47, R116.reuse, R112 ;  /* 0x00000070742f723e */ /* 0x042ff000000010ff */
[----:B------:R-:W-:Y:S01]  /*19fd0*/  MUFU.EX2 R118, R118 ;  /* 0x0000007600767308 */ /* 0x000fe20000000800 */
[----:B------:R-:W-:Y:S09]  /*19fe0*/  FADD.FTZ R120, R116, R120 ;  /* 0x0000007874787221 */ /* 0x000ff20000010000 */
[----:B------:R-:W-:Y:S01]  /*19ff0*/  MUFU.EX2 R115, R115 ;  /* 0x0000007300737308 */ /* 0x000fe20000000800 */
[C---:B------:R-:W-:Y:S09]  /*1a000*/  HMMA.16816.F32.BF16 R4, R44.reuse, R52, R4 ;  /* 0x000000342c04723c */ /* 0x040ff20000041804 */
[----:B------:R-:W-:Y:S10]  /*1a010*/  MUFU.EX2 R114, R114 ;  /* 0x0000007200727308 */ /* 0x000ff40000000800 */
[----:B------:R-:W-:Y:S01]  /*1a020*/  MUFU.EX2 R113, R113 ;  /* 0x0000007100717308 */ /* 0x000fe20000000800 */
[C---:B------:R-:W-:Y:S01]  /*1a030*/  HMMA.16816.F32.BF16 R8, R44.reuse, R54, R8 ;  /* 0x000000362c08723c */ /* 0x040fe20000041808 */
[----:B------:R-:W1:Y:S08]  /*1a040*/  LDSM.16.MT88.4 R52, [R156+0xb000] ;  /* 0x00b000009c34783b */ /* 0x000e700000004200 */
[----:B------:R-:W2:Y:S10]  /*1a050*/  MUFU.EX2 R130, R130 ;  /* 0x0000008200827308 */ /* 0x000eb40000000800 */
[----:B------:R-:W3:Y:S01]  /*1a060*/  MUFU.EX2 R129, R129 ;  /* 0x0000008100817308 */ /* 0x000ee20000000800 */
[C---:B------:R-:W-:Y:S09]  /*1a070*/  HMMA.16816.F32.BF16 R12, R44.reuse, R60, R12 ;  /* 0x0000003c2c0c723c */ /* 0x040ff2000004180c */
[----:B------:R-:W-:Y:S10]  /*1a080*/  MUFU.EX2 R123, R123 ;  /* 0x0000007b007b7308 */ /* 0x000ff40000000800 */
[----:B------:R-:W4:Y:S01]  /*1a090*/  MUFU.EX2 R122, R122 ;  /* 0x0000007a007a7308 */ /* 0x000f220000000800 */
[C---:B------:R-:W-:Y:S01]  /*1a0a0*/  HMMA.16816.F32.BF16 R16, R44.reuse, R62, R16 ;  /* 0x0000003e2c10723c */ /* 0x040fe20000041810 */
[----:B------:R-:W1:Y:S08]  /*1a0b0*/  LDSM.16.MT88.4 R60, [R148+0xb000] ;  /* 0x00b00000943c783b */ /* 0x000e700000004200 */
[----:B------:R-:W-:Y:S01]  /*1a0c0*/  MUFU.EX2 R132, R132 ;  /* 0x0000008400847308 */ /* 0x000fe20000000800 */
[----:B--2---:R-:W-:Y:S09]  /*1a0d0*/  FADD.FTZ R109, R130, R109 ;  /* 0x0000006d826d7221 */ /* 0x004ff20000010000 */
[----:B------:R-:W-:Y:S01]  /*1a0e0*/  MUFU.EX2 R128, R128 ;  /* 0x0000008000807308 */ /* 0x000fe20000000800 */
[C---:B------:R-:W-:Y:S03]  /*1a0f0*/  HMMA.16816.F32.BF16 R20, R44.reuse, R56, R20 ;  /* 0x000000382c14723c */ /* 0x040fe60000041814 */
[-CC-:B------:R-:W-:Y:S01]  /*1a100*/  FFMA.FTZ R57, R64, R37.reuse, -R78.reuse ;  /* 0x0000002540397223 */ /* 0x180fe2000001084e */
[----:B------:R-:W-:Y:S01]  /*1a110*/  FFMA.FTZ R56, R127, R37, -R78 ;  /* 0x000000257f387223 */ /* 0x000fe2000001084e */
[----:B------:R-:W2:Y:S04]  /*1a120*/  LDSM.16.MT88.4 R64, [R140+0x1000] ;  /* 0x001000008c40783b */ /* 0x000ea80000004200 */
[----:B------:R-:W-:Y:S01]  /*1a130*/  MUFU.EX2 R138, R145 ;  /* 0x00000091008a7308 */ /* 0x000fe20000000800 */
[C---:B------:R-:W-:Y:S09]  /*1a140*/  HMMA.16816.F32.BF16 R24, R44.reuse, R58, R24 ;  /* 0x0000003a2c18723c */ /* 0x040ff20000041818 */
[----:B------:R-:W1:Y:S10]  /*1a150*/  MUFU.EX2 R127, R57 ;  /* 0x00000039007f7308 */ /* 0x000e740000000800 */
[----:B------:R-:W1:Y:S01]  /*1a160*/  MUFU.EX2 R126, R56 ;  /* 0x00000038007e7308 */ /* 0x000e620000000800 */
[C---:B------:R-:W-:Y:S09]  /*1a170*/  HMMA.16816.F32.BF16 R28, R44.reuse, R48, R28 ;  /* 0x000000302c1c723c */ /* 0x040ff2000004181c */
[----:B------:R-:W2:Y:S10]  /*1a180*/  MUFU.EX2 R137, R144 ;  /* 0x0000009000897308 */ /* 0x000eb40000000800 */
[----:B------:R-:W-:Y:S01]  /*1a190*/  MUFU.EX2 R144, R218 ;  /* 0x000000da00907308 */ /* 0x000fe20000000800 */
[----:B------:R-:W-:Y:S01]  /*1a1a0*/  HMMA.16816.F32.BF16 R32, R44, R50, R32 ;  /* 0x000000322c20723c */ /* 0x000fe20000041820 */
[----:B------:R-:W2:Y:S08]  /*1a1b0*/  LDSM.16.MT88.4 R48, [R69+0x1000] ;  /* 0x001000004530783b */ /* 0x000eb00000004200 */
[----:B------:R2:W-:Y:S01]  /*1a1c0*/  MUFU.EX2 R134, R149 ;  /* 0x0000009500867308 */ /* 0x0005e20000000800 */
[C---:B---3--:R-:W-:Y:S01]  /*1a1d0*/  F2FP.BF16.F32.PACK_AB R44, R129.reuse, R130 ;  /* 0x00000082812c723e */ /* 0x048fe200000010ff */
[----:B------:R-:W-:Y:S01]  /*1a1e0*/  FADD.FTZ R129, R129, R109 ;  /* 0x0000006d81817221 */ /* 0x000fe20000010000 */
[----:B----4-:R-:W-:Y:S07]  /*1a1f0*/  F2FP.BF16.F32.PACK_AB R46, R122, R123 ;  /* 0x0000007b7a2e723e */ /* 0x010fee00000010ff */
[----:B------:R-:W3:Y:S01]  /*1a200*/  MUFU.EX2 R133, R152 ;  /* 0x0000009800857308 */ /* 0x000ee20000000800 */
[C---:B-1----:R-:W-:Y:S01]  /*1a210*/  F2FP.BF16.F32.PACK_AB R45, R127.reuse, R132 ;  /* 0x000000847f2d723e */ /* 0x042fe200000010ff */
[----:B------:R-:W-:Y:S01]  /*1a220*/  FADD.FTZ R132, R132, R120 ;  /* 0x0000007884847221 */ /* 0x000fe20000010000 */
[----:B------:R-:W-:Y:S01]  /*1a230*/  F2FP.BF16.F32.PACK_AB R47, R128, R126 ;  /* 0x0000007e802f723e */ /* 0x000fe200000010ff */
[----:B------:R-:W-:Y:S06]  /*1a240*/  LDSM.16.MT88.4 R56, [R148+0xb800] ;  /* 0x00b800009438783b */ /* 0x000fec0000004200 */
[----:B------:R-:W-:Y:S01]  /*1a250*/  MUFU.EX2 R152, R209 ;  /* 0x000000d100987308 */ /* 0x000fe20000000800 */
[----:B------:R-:W-:Y:S01]  /*1a260*/  FADD.FTZ R132, R127, R132 ;  /* 0x000000847f847221 */ /* 0x000fe20000010000 */
[----:B------:R-:W-:Y:S08]  /*1a270*/  FADD.FTZ R129, R123, R129 ;  /* 0x000000817b817221 */ /* 0x000ff00000010000 */
[----:B------:R-:W-:Y:S01]  /*1a280*/  MUFU.EX2 R141, R141 ;  /* 0x0000008d008d7308 */ /* 0x000fe20000000800 */
[C---:B------:R-:W-:Y:S03]  /*1a290*/  HMMA.16816.F32.BF16 R4, R44.reuse, R52, R4 ;  /* 0x000000342c04723c */ /* 0x040fe60000041804 */
[----:B--2---:R-:W-:Y:S06]  /*1a2a0*/  FFMA.FTZ R149, R215, R37, -R78 ;  /* 0x00000025d7957223 */ /* 0x004fec000001084e */
[----:B------:R-:W1:Y:S01]  /*1a2b0*/  MUFU.EX2 R139, R139 ;  /* 0x0000008b008b7308 */ /* 0x000e620000000800 */
[----:B------:R-:W-:Y:S01]  /*1a2c0*/  FADD.FTZ R126, R126, R132 ;  /* 0x000000847e7e7221 */ /* 0x000fe20000010000 */
[----:B------:R-:W-:Y:S01]  /*1a2d0*/  FADD.FTZ R122, R122, R129 ;  /* 0x000000817a7a7221 */ /* 0x000fe20000010000 */
[C---:B------:R-:W-:Y:S01]  /*1a2e0*/  HMMA.16816.F32.BF16 R8, R44.reuse, R54, R8 ;  /* 0x000000362c08723c */ /* 0x040fe20000041808 */
[----:B------:R-:W2:Y:S06]  /*1a2f0*/  LDSM.16.MT88.4 R52, [R156+0xb800] ;  /* 0x00b800009c34783b */ /* 0x000eac0000004200 */
[----:B------:R-:W-:Y:S01]  /*1a300*/  MUFU.EX2 R149, R149 ;  /* 0x0000009500957308 */ /* 0x000fe20000000800 */
[----:B------:R-:W-:Y:S01]  /*1a310*/  FADD.FTZ R122, R138, R122 ;  /* 0x0000007a8a7a7221 */ /* 0x000fe20000010000 */
[----:B------:R-:W-:Y:S08]  /*1a320*/  FADD.FTZ R126, R128, R126 ;  /* 0x0000007e807e7221 */ /* 0x000ff00000010000 */
[----:B------:R-:W-:Y:S01]  /*1a330*/  MUFU.EX2 R135, R135 ;  /* 0x0000008700877308 */ /* 0x000fe20000000800 */
[C---:B------:R-:W-:Y:S09]  /*1a340*/  HMMA.16816.F32.BF16 R12, R44.reuse, R60, R12 ;  /* 0x0000003c2c0c723c */ /* 0x040ff2000004180c */
[----:B------:R-:W4:Y:S10]  /*1a350*/  MUFU.EX2 R136, R136 ;  /* 0x0000008800887308 */ /* 0x000f340000000800 */
[----:B------:R-:W-:Y:S01]  /*1a360*/  MUFU.EX2 R150, R229 ;  /* 0x000000e500967308 */ /* 0x000fe20000000800 */
[C---:B------:R-:W-:Y:S01]  /*1a370*/  HMMA.16816.F32.BF16 R16, R44.reuse, R62, R16 ;  /* 0x0000003e2c10723c */ /* 0x040fe20000041810 */
[----:B------:R-:W2:Y:S08]  /*1a380*/  LDSM.16.MT88.4 R60, [R140+0x1800] ;  /* 0x001800008c3c783b */ /* 0x000eb00000004200 */
[----:B------:R-:W2:Y:S10]  /*1a390*/  MUFU.EX2 R145, R219 ;  /* 0x000000db00917308 */ /* 0x000eb40000000800 */
        /* <DEDUP_REMOVED lines=12> */
[----:B------:R-:W2:Y:S08]  /*1a460*/  LDSM.16.MT88.4 R48, [R69+0x1800] ;  /* 0x001800004530783b */ /* 0x000eb00000004200 */
[----:B------:R-:W-:Y:S01]  /*1a470*/  MUFU.EX2 R187, R187 ;  /* 0x000000bb00bb7308 */ /* 0x000fe20000000800 */
[C---:B------:R-:W-:Y:S01]  /*1a480*/  F2FP.BF16.F32.PACK_AB R44, R137.reuse, R138 ;  /* 0x0000008a892c723e */ /* 0x040fe200000010ff */
[----:B------:R-:W-:Y:S01]  /*1a490*/  FADD.FTZ R137, R137, R122 ;  /* 0x0000007a89897221 */ /* 0x000fe20000010000 */
[----:B---3--:R-:W-:Y:S07]  /*1a4a0*/  F2FP.BF16.F32.PACK_AB R46, R133, R134 ;  /* 0x00000086852e723e */ /* 0x008fee00000010ff */
[----:B------:R-:W-:Y:S01]  /*1a4b0*/  MUFU.EX2 R186, R186 ;  /* 0x000000ba00ba7308 */ /* 0x000fe20000000800 */
[----:B-1----:R-:W-:Y:S01]  /*1a4c0*/  F2FP.BF16.F32.PACK_AB R45, R139, R141 ;  /* 0x0000008d8b2d723e */ /* 0x002fe200000010ff */
[----:B------:R-:W-:Y:S01]  /*1a4d0*/  FADD.FTZ R137, R134, R137 ;  /* 0x0000008986897221 */ /* 0x000fe20000010000 */
[C---:B----4-:R-:W-:Y:S07]  /*1a4e0*/  F2FP.BF16.F32.PACK_AB R47, R136.reuse, R135 ;  /* 0x00000087882f723e */ /* 0x050fee00000010ff */
[----:B------:R-:W-:Y:S01]  /*1a4f0*/  MUFU.EX2 R185, R185 ;  /* 0x000000b900b97308 */ /* 0x000fe20000000800 */
[----:B------:R-:W-:Y:S01]  /*1a500*/  FADD.FTZ R141, R141, R126 ;  /* 0x0000007e8d8d7221 */ /* 0x000fe20000010000 */
[----:B------:R-:W-:Y:S08]  /*1a510*/  FADD.FTZ R137, R133, R137 ;  /* 0x0000008985897221 */ /* 0x000ff00000010000 */
[----:B------:R-:W-:Y:S01]  /*1a520*/  MUFU.EX2 R184, R184 ;  /* 0x000000b800b87308 */ /* 0x000fe20000000800 */
[----:B------:R-:W-:Y:S01]  /*1a530*/  FADD.FTZ R141, R139, R141 ;  /* 0x0000008d8b8d7221 */ /* 0x000fe20000010000 */
[C---:B--2---:R-:W-:Y:S08]  /*1a540*/  HMMA.16816.F32.BF16 R4, R44.reuse, R52, R4 ;  /* 0x000000342c04723c */ /* 0x044ff00000041804 */
[----:B------:R-:W-:Y:S01]  /*1a550*/  MUFU.EX2 R183, R183 ;  /* 0x000000b700b77308 */ /* 0x000fe20000000800 */
[----:B------:R-:W-:Y:S09]  /*1a560*/  FADD.FTZ R141, R135, R141 ;  /* 0x0000008d878d7221 */ /* 0x000ff20000010000 */
[----:B------:R-:W-:Y:S01]  /*1a570*/  MUFU.EX2 R179, R179 ;  /* 0x000000b300b37308 */ /* 0x000fe20000000800 */
[----:B------:R-:W-:Y:S01]  /*1a580*/  FADD.FTZ R141, R136, R141 ;  /* 0x0000008d888d7221 */ /* 0x000fe20000010000 */
[C---:B------:R-:W-:Y:S01]  /*1a590*/  HMMA.16816.F32.BF16 R8, R44.reuse, R54, R8 ;  /* 0x000000362c08723c */ /* 0x040fe20000041808 */
[----:B------:R-:W1:Y:S07]  /*1a5a0*/  LDSM.16.MT88.4 R52, [R156+0xc000] ;  /* 0x00c000009c34783b */ /* 0x000e6e0000004200 */
[----:B------:R-:W-:Y:S01]  /*1a5b0*/  MUFU.EX2 R178, R178 ;  /* 0x000000b200b27308 */ /* 0x000fe20000000800 */
[----:B------:R-:W-:Y:S09]  /*1a5c0*/  FADD.FTZ R141, R149, R141 ;  /* 0x0000008d958d7221 */ /* 0x000ff20000010000 */
[----:B------:R-:W-:Y:S01]  /*1a5d0*/  MUFU.EX2 R177, R177 ;  /* 0x000000b100b17308 */ /* 0x000fe20000000800 */
[C---:B------:R-:W-:Y:S01]  /*1a5e0*/  FADD.FTZ R141, R147.reuse, R141 ;  /* 0x0000008d938d7221 */ /* 0x040fe20000010000 */
[C---:B------:R-:W-:Y:S08]  /*1a5f0*/  HMMA.16816.F32.BF16 R12, R44.reuse, R56, R12 ;  /* 0x000000382c0c723c */ /* 0x040ff0000004180c */
        /* <DEDUP_REMOVED lines=17> */
[----:B------:R-:W3:Y:S08]  /*1a710*/  LDSM.16.MT88.4 R48, [R69+0x2000] ;  /* 0x002000004530783b */ /* 0x000ef00000004200 */
[----:B------:R-:W4:Y:S01]  /*1a720*/  MUFU.EX2 R98, R98 ;  /* 0x0000006200627308 */ /* 0x000f220000000800 */
[----:B------:R-:W-:Y:S02]  /*1a730*/  F2FP.BF16.F32.PACK_AB R45, R147, R149 ;  /* 0x00000095932d723e */ /* 0x000fe400000010ff */
[----:B------:R-:W-:Y:S01]  /*1a740*/  F2FP.BF16.F32.PACK_AB R47, R142, R146 ;  /* 0x000000928e2f723e */ /* 0x000fe200000010ff */
[----:B------:R-:W-:Y:S01]  /*1a750*/  FADD.FTZ R146, R146, R141 ;  /* 0x0000008d92927221 */ /* 0x000fe20000010000 */
[----:B------:R-:W-:Y:S05]  /*1a760*/  F2FP.BF16.F32.PACK_AB R44, R145, R150 ;  /* 0x00000096912c723e */ /* 0x000fea00000010ff */
[----:B------:R-:W-:Y:S01]  /*1a770*/  MUFU.EX2 R97, R97 ;  /* 0x0000006100617308 */ /* 0x000fe20000000800 */
[----:B------:R-:W-:Y:S01]  /*1a780*/  F2FP.BF16.F32.PACK_AB R46, R143, R144 ;  /* 0x000000908f2e723e */ /* 0x000fe200000010ff */
[----:B------:R-:W-:Y:S01]  /*1a790*/  FADD.FTZ R146, R142, R146 ;  /* 0x000000928e927221 */ /* 0x000fe20000010000 */
[----:B------:R-:W-:Y:S07]  /*1a7a0*/  FADD.FTZ R150, R150, R137 ;  /* 0x0000008996967221 */ /* 0x000fee0000010000 */
[----:B------:R-:W-:Y:S01]  /*1a7b0*/  MUFU.EX2 R96, R96 ;  /* 0x0000006000607308 */ /* 0x000fe20000000800 */
[----:B------:R-:W-:Y:S01]  /*1a7c0*/  FADD.FTZ R150, R145, R150 ;  /* 0x0000009691967221 */ /* 0x000fe20000010000 */
[C---:B-1----:R-:W-:Y:S08]  /*1a7d0*/  HMMA.16816.F32.BF16 R4, R44.reuse, R52, R4 ;  /* 0x000000342c04723c */ /* 0x042ff00000041804 */
[----:B------:R-:W-:Y:S01]  /*1a7e0*/  MUFU.EX2 R94, R94 ;  /* 0x0000005e005e7308 */ /* 0x000fe20000000800 */
[----:B------:R-:W-:Y:S01]  /*1a7f0*/  FADD.FTZ R150, R144, R150 ;  /* 0x0000009690967221 */ /* 0x000fe20000010000 */
[----:B----4-:R-:W-:Y:S08]  /*1a800*/  F2FP.BF16.F32.PACK_AB R40, R98, R99 ;  /* 0x000000636228723e */ /* 0x010ff000000010ff */
[----:B------:R-:W-:Y:S01]  /*1a810*/  MUFU.EX2 R93, R93 ;  /* 0x0000005d005d7308 */ /* 0x000fe20000000800 */
[----:B------:R-:W-:Y:S01]  /*1a820*/  FADD.FTZ R143, R143, R150 ;  /* 0x000000968f8f7221 */ /* 0x000fe20000010000 */
[C---:B------:R-:W-:Y:S01]  /*1a830*/  HMMA.16816.F32.BF16 R8, R44.reuse, R54, R8 ;  /* 0x000000362c08723c */ /* 0x040fe20000041808 */
[----:B------:R-:W1:Y:S07]  /*1a840*/  LDSM.16.MT88.4 R52, [R156+0xc800] ;  /* 0x00c800009c34783b */ /* 0x000e6e0000004200 */
[----:B------:R-:W-:Y:S01]  /*1a850*/  MUFU.EX2 R92, R92 ;  /* 0x0000005c005c7308 */ /* 0x000fe20000000800 */
[----:B------:R-:W-:Y:S09]  /*1a860*/  FADD.FTZ R143, R155, R143 ;  /* 0x0000008f9b8f7221 */ /* 0x000ff20000010000 */
[----:B------:R-:W-:Y:S01]  /*1a870*/  MUFU.EX2 R91, R91 ;  /* 0x0000005b005b7308 */ /* 0x000fe20000000800 */
[----:B------:R-:W-:Y:S01]  /*1a880*/  FADD.FTZ R143, R153, R143 ;  /* 0x0000008f998f7221 */ /* 0x000fe20000010000 */
[C---:B--2---:R-:W-:Y:S08]  /*1a890*/  HMMA.16816.F32.BF16 R12, R44.reuse, R56, R12 ;  /* 0x000000382c0c723c */ /* 0x044ff0000004180c */
        /* <DEDUP_REMOVED lines=8> */
[----:B------:R-:W4:Y:S01]  /*1a920*/  MUFU.EX2 R76, R76 ;  /* 0x0000004c004c7308 */ /* 0x000f220000000800 */
[C---:B------:R-:W-:Y:S01]  /*1a930*/  HMMA.16816.F32.BF16 R24, R44.reuse, R66, R24 ;  /* 0x000000422c18723c */ /* 0x040fe20000041818 */
[----:B------:R-:W-:Y:S08]  /*1a940*/  LDSM.16.MT88.4 R64, [R140+0x3000] ;  /* 0x003000008c40783b */ /* 0x000ff00000004200 */
[----:B------:R-:W-:Y:S10]  /*1a950*/  MUFU.EX2 R75, R75 ;  /* 0x0000004b004b7308 */ /* 0x000ff40000000800 */
[----:B------:R-:W1:Y:S01]  /*1a960*/  MUFU.EX2 R74, R74 ;  /* 0x0000004a004a7308 */ /* 0x000e620000000800 */
[C---:B---3--:R-:W-:Y:S03]  /*1a970*/  HMMA.16816.F32.BF16 R28, R44.reuse, R48, R28 ;  /* 0x000000302c1c723c */ /* 0x048fe6000004181c */
[----:B----4-:R-:W-:Y:S05]  /*1a980*/  F2FP.BF16.F32.PACK_AB R132, R76, R77 ;  /* 0x0000004d4c84723e */ /* 0x010fea00000010ff */
        /* <DEDUP_REMOVED lines=10> */
[----:B-1----:R-:W-:Y:S03]  /*1aa30*/  F2FP.BF16.F32.PACK_AB R134, R74, R75 ;  /* 0x0000004b4a86723e */ /* 0x002fe600000010ff */
[----:B------:R-:W-:Y:S02]  /*1aa40*/  FADD.FTZ R157, R157, R159 ;  /* 0x0000009f9d9d7221 */ /* 0x000fe40000010000 */
        /* <DEDUP_REMOVED lines=9> */
[----:B------:R-:W-:Y:S01]  /*1aae0*/  FFMA.FTZ R60, R189, R37, -R78 ;  /* 0x00000025bd3c7223 */ /* 0x000fe2000001084e */
[----:B------:R-:W-:Y:S03]  /*1aaf0*/  MUFU.EX2 R192, R199 ;  /* 0x000000c700c07308 */ /* 0x000fe60000000800 */
[C---:B------:R-:W-:Y:S07]  /*1ab00*/  HMMA.16816.F32.BF16 R24, R44.reuse, R62, R24 ;  /* 0x0000003e2c18723c */ /* 0x040fee0000041818 */
[----:B------:R-:W4:Y:S10]  /*1ab10*/  MUFU.EX2 R189, R61 ;  /* 0x0000003d00bd7308 */ /* 0x000f340000000800 */
[----:B------:R-:W1:Y:S01]  /*1ab20*/  MUFU.EX2 R188, R60 ;  /* 0x0000003c00bc7308 */ /* 0x000e620000000800 */
[C---:B---3--:R-:W-:Y:S08]  /*1ab30*/  HMMA.16816.F32.BF16 R28, R44.reuse, R48, R28 ;  /* 0x000000302c1c723c */ /* 0x048ff0000004181c */
[----:B------:R-:W-:Y:S01]  /*1ab40*/  HMMA.16816.F32.BF16 R32, R44, R50, R32 ;  /* 0x000000322c20723c */ /* 0x000fe20000041820 */
[----:B------:R-:W3:Y:S02]  /*1ab50*/  LDSM.16.MT88.4 R48, [R69+0x3000] ;  /* 0x003000004530783b */ /* 0x000ee40000004200 */
[----:B------:R-:W-:Y:S01]  /*1ab60*/  F2FP.BF16.F32.PACK_AB R44, R162, R164 ;  /* 0x000000a4a22c723e */ /* 0x000fe200000010ff */
[----:B------:R-:W-:Y:S01]  /*1ab70*/  FADD.FTZ R164, R164, R152 ;  /* 0x00000098a4a47221 */ /* 0x000fe20000010000 */
[----:B------:R-:W-:Y:S02]  /*1ab80*/  F2FP.BF16.F32.PACK_AB R46, R160, R161 ;  /* 0x000000a1a02e723e */ /* 0x000fe400000010ff */
[----:B----4-:R-:W-:Y:S01]  /*1ab90*/  F2FP.BF16.F32.PACK_AB R45, R189, R192 ;  /* 0x000000c0bd2d723e */ /* 0x010fe200000010ff */
[----:B------:R-:W-:Y:S01]  /*1aba0*/  FADD.FTZ R192, R192, R157 ;  /* 0x0000009dc0c07221 */ /* 0x000fe20000010000 */
[----:B-1----:R-:W-:Y:S01]  /*1abb0*/  F2FP.BF16.F32.PACK_AB R47, R163, R188 ;  /* 0x000000bca32f723e */ /* 0x002fe200000010ff */
[----:B------:R-:W-:Y:S01]  /*1abc0*/  LDSM.16.MT88.4 R60, [R140+0x3800] ;  /* 0x003800008c3c783b */ /* 0x000fe20000004200 */
[----:B------:R-:W-:Y:S01]  /*1abd0*/  FADD.FTZ R164, R162, R164 ;  /* 0x000000a4a2a47221 */ /* 0x000fe20000010000 */
[----:B------:R-:W-:Y:S03]  /*1abe0*/  FADD.FTZ R192, R189, R192 ;  /* 0x000000c0bdc07221 */ /* 0x000fe60000010000 */
[----:B------:R-:W-:Y:S01]  /*1abf0*/  FADD.FTZ R161, R161, R164 ;  /* 0x000000a4a1a17221 */ /* 0x000fe20000010000 */
[C---:B------:R-:W-:Y:S03]  /*1ac00*/  HMMA.16816.F32.BF16 R4, R44.reuse, R52, R4 ;  /* 0x000000342c04723c */ /* 0x040fe60000041804 */
[----:B------:R-:W-:Y:S01]  /*1ac10*/  FADD.FTZ R161, R160, R161 ;  /* 0x000000a1a0a17221 */ /* 0x000fe20000010000 */
[----:B------:R-:W-:Y:S01]  /*1ac20*/  FADD.FTZ R188, R188, R192 ;  /* 0x000000c0bcbc7221 */ /* 0x000fe20000010000 */
[----:B------:R-:W-:Y:S02]  /*1ac30*/  IMAD.MOV.U32 R164, RZ, RZ, R0 ;  /* 0x000000ffffa47224 */ /* 0x000fe400078e0000 */
[----:B------:R-:W-:Y:S01]  /*1ac40*/  FADD.FTZ R161, R198, R161 ;  /* 0x000000a1c6a17221 */ /* 0x000fe20000010000 */
[C---:B------:R-:W-:Y:S01]  /*1ac50*/  HMMA.16816.F32.BF16 R8, R44.reuse, R54, R8 ;  /* 0x000000362c08723c */ /* 0x040fe20000041808 */
[----:B------:R-:W1:Y:S02]  /*1ac60*/  LDSM.16.MT88.4 R52, [R156+0xd800] ;  /* 0x00d800009c34783b */ /* 0x000e640000004200 */
[----:B------:R-:W-:Y:S01]  /*1ac70*/  FADD.FTZ R188, R163, R188 ;  /* 0x000000bca3bc7221 */ /* 0x000fe20000010000 */
[----:B------:R-:W-:Y:S04]  /*1ac80*/  FADD.FTZ R161, R197, R161 ;  /* 0x000000a1c5a17221 */ /* 0x000fe80000010000 */
[C---:B--2---:R-:W-:Y:S03]  /*1ac90*/  HMMA.16816.F32.BF16 R12, R44.reuse, R56, R12 ;  /* 0x000000382c0c723c */ /* 0x044fe6000004180c */
[----:B------:R-:W-:Y:S04]  /*1aca0*/  FADD.FTZ R161, R196, R161 ;  /* 0x000000a1c4a17221 */ /* 0x000fe80000010000 */
[----:B------:R-:W-:Y:S01]  /*1acb0*/  FADD.FTZ R161, R195, R161 ;  /* 0x000000a1c3a17221 */ /* 0x000fe20000010000 */
        /* <DEDUP_REMOVED lines=13> */
[----:B------:R-:W2:Y:S02]  /*1ad90*/  LDSM.16.MT88.4 R48, [R69+0x3800] ;  /* 0x003800004530783b */ /* 0x000ea40000004200 */
[----:B------:R-:W-:Y:S01]  /*1ada0*/  F2FP.BF16.F32.PACK_AB R44, R197, R198 ;  /* 0x000000c6c52c723e */ /* 0x000fe200000010ff */
[----:B----4-:R-:W-:Y:S01]  /*1adb0*/  FADD.FTZ R188, R193, R188 ;  /* 0x000000bcc1bc7221 */ /* 0x010fe20000010000 */
[----:B------:R-:W-:Y:S02]  /*1adc0*/  F2FP.BF16.F32.PACK_AB R46, R195, R196 ;  /* 0x000000c4c32e723e */ /* 0x000fe400000010ff */
[C---:B-1----:R-:W-:Y:S01]  /*1add0*/  F2FP.BF16.F32.PACK_AB R45, R194.reuse, R193 ;  /* 0x000000c1c22d723e */ /* 0x042fe200000010ff */
[----:B------:R-:W-:Y:S01]  /*1ade0*/  FADD.FTZ R194, R194, R188 ;  /* 0x000000bcc2c27221 */ /* 0x000fe20000010000 */
[C---:B---3--:R-:W-:Y:S01]  /*1adf0*/  F2FP.BF16.F32.PACK_AB R47, R191.reuse, R190 ;  /* 0x000000bebf2f723e */ /* 0x048fe200000010ff */
[----:B------:R-:W-:Y:S02]  /*1ae00*/  LDSM.16.MT88.4 R64, [R140+0x4000] ;  /* 0x004000008c40783b */ /* 0x000fe40000004200 */
[----:B------:R-:W-:Y:S04]  /*1ae10*/  FADD.FTZ R194, R190, R194 ;  /* 0x000000c2bec27221 */ /* 0x000fe80000010000 */
        /* <DEDUP_REMOVED lines=8> */
[-CC-:B------:R-:W-:Y:S02]  /*1aea0*/  FFMA.FTZ R60, R181, R37.reuse, -R78.reuse ;  /* 0x00000025b53c7223 */ /* 0x180fe4000001084e */
[----:B------:R3:W4:Y:S03]  /*1aeb0*/  MUFU.EX2 R181, R182 ;  /* 0x000000b600b57308 */ /* 0x0007260000000800 */
[C---:B------:R-:W-:Y:S08]  /*1aec0*/  HMMA.16816.F32.BF16 R24, R44.reuse, R62, R24 ;  /* 0x0000003e2c18723c */ /* 0x040ff00000041818 */
[C---:B------:R-:W-:Y:S03]  /*1aed0*/  HMMA.16816.F32.BF16 R28, R44.reuse, R48, R28 ;  /* 0x000000302c1c723c */ /* 0x040fe6000004181c */
[----:B---3--:R-:W-:Y:S02]  /*1aee0*/  FFMA.FTZ R182, R180, R37, -R78 ;  /* 0x00000025b4b67223 */ /* 0x008fe4000001084e */
[----:B------:R3:W-:Y:S03]  /*1aef0*/  MUFU.EX2 R180, R60 ;  /* 0x0000003c00b47308 */ /* 0x0007e60000000800 */
[----:B------:R-:W-:Y:S07]  /*1af00*/  HMMA.16816.F32.BF16 R32, R44, R50, R32 ;  /* 0x000000322c20723c */ /* 0x000fee0000041820 */
[----:B------:R-:W1:Y:S01]  /*1af10*/  MUFU.EX2 R182, R182 ;  /* 0x000000b600b67308 */ /* 0x000e620000000800 */
[----:B------:R-:W2:Y:S01]  /*1af20*/  LDSM.16.MT88.4 R48, [R69+0x4000] ;  /* 0x004000004530783b */ /* 0x000ea20000004200 */
[----:B------:R-:W-:Y:S01]  /*1af30*/  F2FP.BF16.F32.PACK_AB R44, R186, R187 ;  /* 0x000000bbba2c723e */ /* 0x000fe200000010ff */
[----:B------:R-:W-:Y:S01]  /*1af40*/  FADD.FTZ R187, R187, R161 ;  /* 0x000000a1bbbb7221 */ /* 0x000fe20000010000 */
[----:B------:R-:W-:Y:S02]  /*1af50*/  F2FP.BF16.F32.PACK_AB R46, R184, R185 ;  /* 0x000000b9b82e723e */ /* 0x000fe400000010ff */
[----:B----4-:R-:W-:Y:S01]  /*1af60*/  F2FP.BF16.F32.PACK_AB R45, R181, R183 ;  /* 0x000000b7b52d723e */ /* 0x010fe200000010ff */
[----:B------:R-:W-:Y:S01]  /*1af70*/  FADD.FTZ R183, R183, R194 ;  /* 0x000000c2b7b77221 */ /* 0x000fe20000010000 */
[----:B------:R-:W-:Y:S01]  /*1af80*/  FADD.FTZ R187, R186, R187 ;  /* 0x000000bbbabb7221 */ /* 0x000fe20000010000 */
[----:B---3--:R-:W-:Y:S02]  /*1af90*/  LDSM.16.MT88.4 R60, [R140+0x4800] ;  /* 0x004800008c3c783b */ /* 0x008fe40000004200 */
[----:B------:R-:W-:Y:S01]  /*1afa0*/  FADD.FTZ R183, R181, R183 ;  /* 0x000000b7b5b77221 */ /* 0x000fe20000010000 */
[----:B------:R-:W-:Y:S01]  /*1afb0*/  FADD.FTZ R185, R185, R187 ;  /* 0x000000bbb9b97221 */ /* 0x000fe20000010000 */
[----:B-1----:R-:W-:Y:S02]  /*1afc0*/  F2FP.BF16.F32.PACK_AB R47, R182, R180 ;  /* 0x000000b4b62f723e */ /* 0x002fe400000010ff */
[----:B------:R-:W-:Y:S01]  /*1afd0*/  FADD.FTZ R183, R180, R183 ;  /* 0x000000b7b4b77221 */ /* 0x000fe20000010000 */
[----:B------:R-:W-:Y:S03]  /*1afe0*/  FADD.FTZ R185, R184, R185 ;  /* 0x000000b9b8b97221 */ /* 0x000fe60000010000 */
[----:B------:R-:W-:Y:S01]  /*1aff0*/  FADD.FTZ R182, R182, R183 ;  /* 0x000000b7b6b67221 */ /* 0x000fe20000010000 */
        /* <DEDUP_REMOVED lines=30> */
[----:B------:R-:W-:Y:S04]  /*1b1e0*/  FADD.FTZ R175, R175, R173 ;  /* 0x000000adafaf7221 */ /* 0x000fe80000010000 */
[----:B------:R-:W-:Y:S01]  /*1b1f0*/  FADD.FTZ R175, R165, R175 ;  /* 0x000000afa5af7221 */ /* 0x000fe20000010000 */
[C---:B------:R-:W-:Y:S03]  /*1b200*/  HMMA.16816.F32.BF16 R4, R44.reuse, R52, R4 ;  /* 0x000000342c04723c */ /* 0x040fe60000041804 */
[----:B------:R-:W-:Y:S04]  /*1b210*/  FADD.FTZ R175, R131, R175 ;  /* 0x000000af83af7221 */ /* 0x000fe80000010000 */
[----:B------:R-:W-:Y:S01]  /*1b220*/  FADD.FTZ R175, R125, R175 ;  /* 0x000000af7daf7221 */ /* 0x000fe20000010000 */
[C---:B------:R-:W-:Y:S01]  /*1b230*/  HMMA.16816.F32.BF16 R8, R44.reuse, R54, R8 ;  /* 0x000000362c08723c */ /* 0x040fe20000041808 */
[----:B------:R-:W1:Y:S02]  /*1b240*/  LDSM.16.MT88.4 R52, [R156+0xf000] ;  /* 0x00f000009c34783b */ /* 0x000e640000004200 */
[----:B------:R-:W-:Y:S05]  /*1b250*/  FADD.FTZ R175, R124, R175 ;  /* 0x000000af7caf7221 */ /* 0x000fea0000010000 */
[C---:B------:R-:W-:Y:S08]  /*1b260*/  HMMA.16816.F32.BF16 R12, R44.reuse, R56, R12 ;  /* 0x000000382c0c723c */ /* 0x040ff0000004180c */
[C---:B------:R-:W-:Y:S01]  /*1b270*/  HMMA.16816.F32.BF16 R16, R44.reuse, R58, R16 ;  /* 0x0000003a2c10723c */ /* 0x040fe20000041810 */
[----:B------:R-:W2:Y:S07]  /*1b280*/  LDSM.16.MT88.4 R56, [R148+0xf000] ;  /* 0x00f000009438783b */ /* 0x000eae0000004200 */
[C---:B------:R-:W-:Y:S08]  /*1b290*/  HMMA.16816.F32.BF16 R20, R44.reuse, R60, R20 ;  /* 0x0000003c2c14723c */ /* 0x040ff00000041814 */
[C---:B------:R-:W-:Y:S01]  /*1b2a0*/  HMMA.16816.F32.BF16 R24, R44.reuse, R62, R24 ;  /* 0x0000003e2c18723c */ /* 0x040fe20000041818 */
[----:B------:R-:W-:Y:S07]  /*1b2b0*/  LDSM.16.MT88.4 R60, [R140+0x5800] ;  /* 0x005800008c3c783b */ /* 0x000fee0000004200 */
[C---:B------:R-:W-:Y:S08]  /*1b2c0*/  HMMA.16816.F32.BF16 R28, R44.reuse, R48, R28 ;  /* 0x000000302c1c723c */ /* 0x040ff0000004181c */
        /* <DEDUP_REMOVED lines=8> */
[----:B------:R-:W-:Y:S02]  /*1b350*/  IMAD.MOV.U32 R165, RZ, RZ, R36 ;  /* 0x000000ffffa57224 */ /* 0x000fe400078e0024 */
        /* <DEDUP_REMOVED lines=21> */
[----:B------:R-:W-:Y:S01]  /*1b4b0*/  FADD.FTZ R118, R118, R171 ;  /* 0x000000ab76767221 */ /* 0x000fe20000010000 */
[----:B------:R-:W-:Y:S01]  /*1b4c0*/  F2FP.BF16.F32.PACK_AB R46, R113, R114 ;  /* 0x00000072712e723e */ /* 0x000fe200000010ff */
[----:B----4-:R-:W-:Y:S01]  /*1b4d0*/  FADD.FTZ R175, R107, R175 ;  /* 0x000000af6baf7221 */ /* 0x010fe20000010000 */
[----:B-1----:R-:W-:Y:S01]  /*1b4e0*/  F2FP.BF16.F32.PACK_AB R45, R108, R107 ;  /* 0x0000006b6c2d723e */ /* 0x002fe200000010ff */
        /* <DEDUP_REMOVED lines=15> */
[--C-:B------:R-:W-:Y:S01]  /*1b5e0*/  FFMA.FTZ R57, R42, R37, -R78.reuse ;  /* 0x000000252a397223 */ /* 0x100fe2000001084e */
[C---:B------:R-:W-:Y:S01]  /*1b5f0*/  F2FP.BF16.F32.PACK_AB R42, R96.reuse, R97 ;  /* 0x00000061602a723e */ /* 0x040fe200000010ff */
[-C--:B------:R-:W-:Y:S01]  /*1b600*/  FFMA.FTZ R56, R95, R37.reuse, -R78 ;  /* 0x000000255f387223 */ /* 0x080fe2000001084e */
[----:B------:R-:W-:Y:S02]  /*1b610*/  FADD.FTZ R96, R96, R98 ;  /* 0x0000006260607221 */ /* 0x000fe40000010000 */
[C---:B------:R-:W-:Y:S01]  /*1b620*/  HMMA.16816.F32.BF16 R16, R44.reuse, R58, R16 ;  /* 0x0000003a2c10723c */ /* 0x040fe20000041810 */
[----:B------:R-:W-:Y:S02]  /*1b630*/  MUFU.EX2 R57, R57 ;  /* 0x0000003900397308 */ /* 0x000fe40000000800 */
[-CC-:B------:R-:W-:Y:S01]  /*1b640*/  FFMA.FTZ R58, R43, R37.reuse, -R78.reuse ;  /* 0x000000252b3a7223 */ /* 0x180fe2000001084e */
[-C--:B------:R-:W-:Y:S07]  /*1b650*/  FFMA.FTZ R59, R41, R37.reuse, -R78 ;  /* 0x00000025293b7223 */ /* 0x080fee000001084e */
[----:B------:R-:W2:Y:S01]  /*1b660*/  MUFU.EX2 R56, R56 ;  /* 0x0000003800387308 */ /* 0x000ea20000000800 */
[----:B------:R-:W-:Y:S01]  /*1b670*/  FADD.FTZ R96, R94, R96 ;  /* 0x000000605e607221 */ /* 0x000fe20000010000 */
[C---:B------:R-:W-:Y:S08]  /*1b680*/  HMMA.16816.F32.BF16 R20, R44.reuse, R60, R20 ;  /* 0x0000003c2c14723c */ /* 0x040ff00000041814 */
[----:B------:R-:W4:Y:S01]  /*1b690*/  MUFU.EX2 R58, R58 ;  /* 0x0000003a003a7308 */ /* 0x000f220000000800 */
[-CC-:B------:R-:W-:Y:S01]  /*1b6a0*/  FFMA.FTZ R60, R90, R37.reuse, -R78.reuse ;  /* 0x000000255a3c7223 */ /* 0x180fe2000001084e */
[-CC-:B------:R-:W-:Y:S08]  /*1b6b0*/  FFMA.FTZ R61, R89, R37.reuse, -R78.reuse ;  /* 0x00000025593d7223 */ /* 0x180ff0000001084e */
[----:B------:R-:W3:Y:S01]  /*1b6c0*/  MUFU.EX2 R59, R59 ;  /* 0x0000003b003b7308 */ /* 0x000ee20000000800 */
[C---:B------:R-:W-:Y:S09]  /*1b6d0*/  HMMA.16816.F32.BF16 R24, R44.reuse, R62, R24 ;  /* 0x0000003e2c18723c */ /* 0x040ff20000041818 */
[----:B------:R-:W3:Y:S01]  /*1b6e0*/  MUFU.EX2 R60, R60 ;  /* 0x0000003c003c7308 */ /* 0x000ee20000000800 */
[-CC-:B------:R-:W-:Y:S01]  /*1b6f0*/  FFMA.FTZ R62, R88, R37.reuse, -R78.reuse ;  /* 0x00000025583e7223 */ /* 0x180fe2000001084e */
[----:B------:R-:W-:Y:S08]  /*1b700*/  FFMA.FTZ R63, R87, R37, -R78 ;  /* 0x00000025573f7223 */ /* 0x000ff0000001084e */
[----:B------:R-:W3:Y:S01]  /*1b710*/  MUFU.EX2 R61, R61 ;  /* 0x0000003d003d7308 */ /* 0x000ee20000000800 */
[----:B--2---:R-:W-:Y:S01]  /*1b720*/  FADD.FTZ R106, R56, R106 ;  /* 0x0000006a386a7221 */ /* 0x004fe20000010000 */
[----:B----4-:R-:W-:Y:S01]  /*1b730*/  F2FP.BF16.F32.PACK_AB R41, R58, R56 ;  /* 0x000000383a29723e */ /* 0x010fe200000010ff */
[C---:B-1----:R-:W-:Y:S07]  /*1b740*/  HMMA.16816.F32.BF16 R28, R44.reuse, R64, R28 ;  /* 0x000000402c1c723c */ /* 0x042fee000004181c */
[----:B------:R-:W-:Y:S01]  /*1b750*/  MUFU.EX2 R62, R62 ;  /* 0x0000003e003e7308 */ /* 0x000fe20000000800 */
[----:B---3--:R-:W-:Y:S01]  /*1b760*/  F2FP.BF16.F32.PACK_AB R43, R59, R57 ;  /* 0x000000393b2b723e */ /* 0x008fe200000010ff */
[-CC-:B------:R-:W-:Y:S08]  /*1b770*/  FFMA.FTZ R64, R82, R37.reuse, -R78.reuse ;  /* 0x0000002552407223 */ /* 0x180ff0000001084e */
[----:B------:R-:W1:Y:S01]  /*1b780*/  MUFU.EX2 R63, R63 ;  /* 0x0000003f003f7308 */ /* 0x000e620000000800 */
[-C--:B------:R-:W-:Y:S01]  /*1b790*/  FFMA.FTZ R65, R81, R37.reuse, -R78 ;  /* 0x0000002551417223 */ /* 0x080fe2000001084e */
[----:B------:R-:W-:Y:S01]  /*1b7a0*/  FADD.FTZ R58, R58, R106 ;  /* 0x0000006a3a3a7221 */ /* 0x000fe20000010000 */
[----:B------:R-:W-:Y:S01]  /*1b7b0*/  HMMA.16816.F32.BF16 R32, R44, R66, R32 ;  /* 0x000000422c20723c */ /* 0x000fe20000041820 */
[----:B------:R-:W2:Y:S06]  /*1b7c0*/  LDSM.16.MT88.4 R44, [R140+0x6000] ;  /* 0x006000008c2c783b */ /* 0x000eac0000004200 */
[----:B------:R-:W3:Y:S01]  /*1b7d0*/  MUFU.EX2 R64, R64 ;  /* 0x0000004000407308 */ /* 0x000ee20000000800 */
[-CC-:B------:R-:W-:Y:S01]  /*1b7e0*/  FFMA.FTZ R66, R80, R37.reuse, -R78.reuse ;  /* 0x0000002550427223 */ /* 0x180fe2000001084e */
[-C--:B------:R-:W-:Y:S01]  /*1b7f0*/  FFMA.FTZ R67, R79, R37.reuse, -R78 ;  /* 0x000000254f437223 */ /* 0x080fe2000001084e */
[----:B------:R-:W-:Y:S07]  /*1b800*/  FADD.FTZ R58, R57, R58 ;  /* 0x0000003a393a7221 */ /* 0x000fee0000010000 */
[----:B------:R-:W4:Y:S01]  /*1b810*/  MUFU.EX2 R65, R65 ;  /* 0x0000004100417308 */ /* 0x000f220000000800 */
[C---:B------:R-:W-:Y:S09]  /*1b820*/  HMMA.16816.F32.BF16 R4, R40.reuse, R48, R4 ;  /* 0x000000302804723c */ /* 0x040ff20000041804 */
[----:B------:R-:W-:Y:S01]  /*1b830*/  MUFU.EX2 R66, R66 ;  /* 0x0000004200427308 */ /* 0x000fe20000000800 */
[----:B------:R-:W-:Y:S09]  /*1b840*/  FADD.FTZ R59, R59, R58 ;  /* 0x0000003a3b3b7221 */ /* 0x000ff20000010000 */
[----:B------:R-:W4:Y:S01]  /*1b850*/  MUFU.EX2 R67, R67 ;  /* 0x0000004300437308 */ /* 0x000f220000000800 */
[C---:B------:R-:W-:Y:S01]  /*1b860*/  HMMA.16816.F32.BF16 R8, R40.reuse, R50, R8 ;  /* 0x000000322808723c */ /* 0x040fe20000041808 */
[----:B------:R-:W1:Y:S02]  /*1b870*/  LDSM.16.MT88.4 R48, [R69+0x6000] ;  /* 0x006000004530783b */ /* 0x000e640000004200 */
[----:B------:R-:W-:Y:S05]  /*1b880*/  FADD.FTZ R59, R60, R59 ;  /* 0x0000003b3c3b7221 */ /* 0x000fea0000010000 */
[C---:B------:R-:W-:Y:S08]  /*1b890*/  HMMA.16816.F32.BF16 R12, R40.reuse, R52, R12 ;  /* 0x00000034280c723c */ /* 0x040ff0000004180c */
        /* <DEDUP_REMOVED lines=11> */
[C---:B------:R-:W-:Y:S01]  /*1b950*/  F2FP.BF16.F32.PACK_AB R41, R61.reuse, R60 ;  /* 0x0000003c3d29723e */ /* 0x040fe200000010ff */
        /* <DEDUP_REMOVED lines=25> */
[C---:B----4-:R-:W-:Y:S01]  /*1baf0*/  F2FP.BF16.F32.PACK_AB R41, R65.reuse, R64 ;  /* 0x000000404129723e */ /* 0x050fe200000010ff */
        /* <DEDUP_REMOVED lines=8> */
[----:B------:R-:W-:Y:S04]  /*1bb80*/  FADD.FTZ R83, R77, R83 ;  /* 0x000000534d537221 */ /* 0x000fe80000010000 */
        /* <DEDUP_REMOVED lines=19> */
[----:B------:R-:W-:Y:S04]  /*1bcc0*/  FADD.FTZ R37, R37, R67 ;  /* 0x0000004325257221 */ /* 0x000fe80000010000 */
[----:B------:R-:W-:Y:S01]  /*1bcd0*/  FADD.FTZ R37, R38, R37 ;  /* 0x0000002526257221 */ /* 0x000fe20000010000 */
[----:B------:R-:W-:Y:S03]  /*1bce0*/  HMMA.16816.F32.BF16 R32, R40, R46, R32 ;  /* 0x0000002e2820723c */ /* 0x000fe60000041820 */
[----:B------:R-:W-:Y:S05]  /*1bcf0*/  FADD.FTZ R247, R78, R37 ;  /* 0x000000254ef77221 */ /* 0x000fea0000010000 */
[C---:B------:R-:W-:Y:S01]  /*1bd00*/  HMMA.16816.F32.BF16 R160, R132.reuse, R156, R4 ;  /* 0x0000009c84a0723c */ /* 0x040fe20000041804 */
[----:B------:R1:W2:Y:S07]  /*1bd10*/  LDSM.16.MT88.4 R4, [R69+0x7800] ;  /* 0x007800004504783b */ /* 0x0002ae0000004200 */
[C---:B------:R-:W-:Y:S08]  /*1bd20*/  HMMA.16816.F32.BF16 R156, R132.reuse, R158, R8 ;  /* 0x0000009e849c723c */ /* 0x040ff00000041808 */
[C---:B------:R-:W-:Y:S08]  /*1bd30*/  HMMA.16816.F32.BF16 R152, R132.reuse, R148, R12 ;  /* 0x000000948498723c */ /* 0x040ff0000004180c */
[C---:B------:R-:W-:Y:S03]  /*1bd40*/  HMMA.16816.F32.BF16 R148, R132.reuse, R150, R16 ;  /* 0x000000968494723c */ /* 0x040fe60000041810 */
[----:B-1----:R-:W-:Y:S05]  /*1bd50*/  IMAD.SHL.U32 R69, R216, 0x8, RZ ;  /* 0x00000008d8457824 */ /* 0x002fea00078e00ff */
[C---:B------:R-:W-:Y:S08]  /*1bd60*/  HMMA.16816.F32.BF16 R144, R132.reuse, R140, R20 ;  /* 0x0000008c8490723c */ /* 0x040ff00000041814 */
[C---:B------:R-:W-:Y:S08]  /*1bd70*/  HMMA.16816.F32.BF16 R140, R132.reuse, R142, R24 ;  /* 0x0000008e848c723c */ /* 0x040ff00000041818 */
[C---:B--2---:R-:W-:Y:S08]  /*1bd80*/  HMMA.16816.F32.BF16 R136, R132.reuse, R4, R28 ;  /* 0x000000048488723c */ /* 0x044ff0000004181c */
[----:B------:R-:W-:Y:S01]  /*1bd90*/  HMMA.16816.F32.BF16 R132, R132, R6, R32 ;  /* 0x000000068484723c */ /* 0x000fe20000041820 */
[----:B------:R-:W-:Y:S08]  /*1bda0*/  @!UPT UIADD3 URZ, UPT, UPT, URZ, URZ, URZ ;  /* 0x000000fffffff290 */ /* 0x000ff0000fffe0ff */
[----:B------:R-:W-:Y:S11]  /*1bdb0*/  @P0 BRA `(.L_x_6051) ;  /* 0xffffff7400100947 */ /* 0x000ff6000383ffff */
.L_x_6044:
        /* <DEDUP_REMOVED lines=12> */
.L_x_6064:
[----:B----4-:R-:W-:Y:S01]  /*1be80*/  FADD.FTZ R6, R247, R6 ;  /* 0x00000006f7067221 */ /* 0x010fe20000010000 */
[----:B------:R-:W2:Y:S01]  /*1be90*/  MUFU.RCP R5, R10 ;  /* 0x0000000a00057308 */ /* 0x000ea20000001000 */
[C---:B------:R-:W-:Y:S02]  /*1bea0*/  SHF.L.U32 R9, R216.reuse, 0x4, RZ ;  /* 0x00000004d8097819 */ /* 0x040fe400000006ff */
[----:B------:R-:W-:Y:S02]  /*1beb0*/  SHF.L.U32 R4, R216, 0x5, RZ ;  /* 0x00000005d8047819 */ /* 0x000fe400000006ff */
[----:B------:R-:W-:Y:S02]  /*1bec0*/  LOP3.LUT R9, R9, 0x1c0, RZ, 0xc0, !PT ;  /* 0x000001c009097812 */ /* 0x000fe400078ec0ff */
[----:B------:R-:W-:Y:S01]  /*1bed0*/  FSETP.NE.FTZ.AND P2, PT, R10, RZ, PT ;  /* 0x000000ff0a00720b */ /* 0x000fe20003f55000 */
[----:B------:R-:W4:Y:S01]  /*1bee0*/  MUFU.RCP R11, R6 ;  /* 0x00000006000b7308 */ /* 0x000f220000001000 */
[----:B------:R-:W-:-:S02]  /*1bef0*/  FSETP.NE.FTZ.AND P0, PT, R6, RZ, PT ;  /* 0x000000ff0600720b */ /* 0x000fc40003f15000 */
[----:B------:R-:W-:Y:S02]  /*1bf00*/  LOP3.LUT R4, R70, 0x7c00, R4, 0xf8, !PT ;  /* 0x00007c0046047812 */ /* 0x000fe400078ef804 */
[----:B------:R-:W-:Y:S02]  /*1bf10*/  LOP3.LUT R9, R9, 0x38, R71, 0xf8, !PT ;  /* 0x0000003809097812 */ /* 0x000fe400078ef847 */
[----:B------:R-:W-:Y:S02]  /*1bf20*/  R2P PR, R216, 0x18 ;  /* 0x00000018d8007804 */ /* 0x000fe40000000000 */
[----:B------:R-:W-:Y:S02]  /*1bf30*/  LOP3.LUT R4, R4, R9, RZ, 0xfc, !PT ;  /* 0x0000000904047212 */ /* 0x000fe400078efcff */
[----:B--2---:R-:W-:Y:S02]  /*1bf40*/  FSEL R5, R5, 1, P2 ;  /* 0x3f80000005057808 */ /* 0x004fe40001000000 */
[----:B------:R-:W-:Y:S01]  /*1bf50*/  MOV R9, 0x10 ;  /* 0x0000001000097802 */ /* 0x000fe20000000f00 */
[----:B------:R-:W-:Y:S01]  /*1bf60*/  IMAD R4, R4, 0x2, R221 ;  /* 0x0000000204047824 */ /* 0x000fe200078e02dd */
[----:B------:R-:W-:Y:S01]  /*1bf70*/  SEL R7, R7, 0xffffffe0, !P3 ;  /* 0xffffffe007077807 */ /* 0x000fe20005800000 */
[C---:B------:R-:W-:Y:S01]  /*1bf80*/  FMUL.FTZ R160, R5.reuse, R160 ;  /* 0x000000a005a07220 */ /* 0x040fe20000410000 */
[----:B------:R-:W-:Y:S01]  /*1bf90*/  FMUL.FTZ R161, R5, R161 ;  /* 0x000000a105a17220 */ /* 0x000fe20000410000 */
[----:B----4-:R-:W-:Y:S01]  /*1bfa0*/  FSEL R11, R11, 1, P0 ;  /* 0x3f8000000b0b7808 */ /* 0x010fe20000000000 */
[C---:B------:R-:W-:Y:S01]  /*1bfb0*/  FMUL.FTZ R156, R5.reuse, R156 ;  /* 0x0000009c059c7220 */ /* 0x040fe20000410000 */
[----:B------:R-:W-:Y:S01]  /*1bfc0*/  FMUL.FTZ R157, R5, R157 ;  /* 0x0000009d059d7220 */ /* 0x000fe20000410000 */
[----:B------:R-:W-:-:S02]  /*1bfd0*/  VIADD R13, R4, 0x40 ;  /* 0x00000040040d7836 */ /* 0x000fc40000000000 */
        /* <DEDUP_REMOVED lines=18> */
[----:B------:R-:W-:Y:S01]  /*1c100*/  SEL R9, R9, 0xfffffff0, !P1 ;  /* 0xfffffff009097807 */ /* 0x000fe20004800000 */
[C---:B------:R-:W-:Y:S01]  /*1c110*/  FMUL.FTZ R148, R5.reuse, R148 ;  /* 0x0000009405947220 */ /* 0x040fe20000410000 */
[----:B------:R-:W-:Y:S01]  /*1c120*/  @P4 IADD3 R13, PT, PT, R4, -0x40, RZ ;  /* 0xffffffc0040d4810 */ /* 0x000fe20007ffe0ff */
        /* <DEDUP_REMOVED lines=8> */
[----:B------:R-:W-:Y:S01]  /*1c1b0*/  FMUL.FTZ R136, R5, R136 ;  /* 0x0000008805887220 */ /* 0x000fe20000410000 */
[----:B------:R-:W-:Y:S01]  /*1c1c0*/  F2FP.BF16.F32.PACK_AB R134, R11, R134 ;  /* 0x000000860b86723e */ /* 0x000fe200000010ff */
[C---:B------:R-:W-:Y:S01]  /*1c1d0*/  FMUL.FTZ R137, R5.reuse, R137 ;  /* 0x0000008905897220 */ /* 0x040fe20000410000 */
[----:B------:R-:W-:Y:S01]  /*1c1e0*/  FMUL.FTZ R132, R5, R132 ;  /* 0x0000008405847220 */ /* 0x000fe20000410000 */
[----:B------:R-:W-:Y:S01]  /*1c1f0*/  F2FP.BF16.F32.PACK_AB R156, R157, R156 ;  /* 0x0000009c9d9c723e */ /* 0x000fe200000010ff */
[----:B------:R-:W-:Y:S01]  /*1c200*/  FMUL.FTZ R5, R5, R133 ;  /* 0x0000008505057220 */ /* 0x000fe20000410000 */
[----:B------:R-:W-:Y:S01]  /*1c210*/  F2FP.BF16.F32.PACK_AB R158, R159, R158 ;  /* 0x0000009e9f9e723e */ /* 0x000fe200000010ff */
[----:B------:R-:W-:Y:S01]  /*1c220*/  IMAD.IADD R7, R7, 0x1, R13 ;  /* 0x0000000107077824 */ /* 0x000fe200078e020d */
[----:B------:R-:W-:Y:S01]  /*1c230*/  IADD3 R11, PT, PT, R9, R4, RZ ;  /* 0x00000004090b7210 */ /* 0x000fe20007ffe0ff */
[----:B------:R-:W-:Y:S01]  /*1c240*/  STS [R4], R160 ;  /* 0x000000a004007388 */ /* 0x000fe20000000800 */
[----:B------:R-:W-:-:S02]  /*1c250*/  F2FP.BF16.F32.PACK_AB R152, R153, R152 ;  /* 0x000000989998723e */ /* 0x000fc400000010ff */
[----:B------:R-:W-:Y:S01]  /*1c260*/  F2FP.BF16.F32.PACK_AB R154, R155, R154 ;  /* 0x0000009a9b9a723e */ /* 0x000fe200000010ff */
[----:B------:R2:W-:Y:S01]  /*1c270*/  STS [R4+0x400], R162 ;  /* 0x000400a204007388 */ /* 0x0005e20000000800 */
[----:B------:R-:W-:Y:S02]  /*1c280*/  F2FP.BF16.F32.PACK_AB R148, R149, R148 ;  /* 0x000000949594723e */ /* 0x000fe400000010ff */
[----:B------:R-:W-:Y:S01]  /*1c290*/  F2FP.BF16.F32.PACK_AB R150, R151, R150 ;  /* 0x000000969796723e */ /* 0x000fe200000010ff */
[----:B------:R-:W-:Y:S01]  /*1c2a0*/  STS [R11], R156 ;  /* 0x0000009c0b007388 */ /* 0x000fe20000000800 */
[----:B------:R-:W-:Y:S02]  /*1c2b0*/  IADD3 R14, PT, PT, R9, R12, RZ ;  /* 0x0000000c090e7210 */ /* 0x000fe40007ffe0ff */
        /* <DEDUP_REMOVED lines=8> */
[----:B------:R-:W-:Y:S02]  /*1c340*/  F2FP.BF16.F32.PACK_AB R138, R139, R138 ;  /* 0x0000008a8b8a723e */ /* 0x000fe400000010ff */
[----:B------:R-:W-:Y:S01]  /*1c350*/  F2FP.BF16.F32.PACK_AB R5, R5, R132 ;  /* 0x000000840505723e */ /* 0x000fe200000010ff */
[----:B------:R-:W-:Y:S04]  /*1c360*/  STS [R14], R148 ;  /* 0x000000940e007388 */ /* 0x000fe80000000800 */
[----:B------:R-:W-:Y:S01]  /*1c370*/  STS [R14+0x400], R150 ;  /* 0x000400960e007388 */ /* 0x000fe20000000800 */
[----:B--2---:R-:W-:-:S02]  /*1c380*/  IADD3 R4, PT, PT, R9, R13, RZ ;  /* 0x0000000d09047210 */ /* 0x004fc40007ffe0ff */
[----:B------:R-:W-:Y:S01]  /*1c390*/  IADD3 R9, PT, PT, R9, R7, RZ ;  /* 0x0000000709097210 */ /* 0x000fe20007ffe0ff */
[----:B------:R-:W-:Y:S04]  /*1c3a0*/  STS [R13], R144 ;  /* 0x000000900d007388 */ /* 0x000fe80000000800 */
[----:B------:R-:W-:Y:S04]  /*1c3b0*/  STS [R13+0x400], R146 ;  /* 0x000400920d007388 */ /* 0x000fe80000000800 */
[----:B------:R-:W-:Y:S04]  /*1c3c0*/  STS [R4], R140 ;  /* 0x0000008c04007388 */ /* 0x000fe80000000800 */
[----:B------:R2:W-:Y:S04]  /*1c3d0*/  STS [R4+0x400], R142 ;  /* 0x0004008e04007388 */ /* 0x0005e80000000800 */
[----:B------:R-:W-:Y:S04]  /*1c3e0*/  STS [R7], R136 ;  /* 0x0000008807007388 */ /* 0x000fe80000000800 */
[----:B------:R4:W-:Y:S04]  /*1c3f0*/  STS [R7+0x400], R138 ;  /* 0x0004008a07007388 */ /* 0x0009e80000000800 */
[----:B------:R1:W-:Y:S04]  /*1c400*/  STS [R9], R5 ;  /* 0x0000000509007388 */ /* 0x0003e80000000800 */
[----:B------:R3:W-:Y:S01]  /*1c410*/  STS [R9+0x400], R134 ;  /* 0x0004008609007388 */ /* 0x0007e20000000800 */
[----:B------:R-:W-:-:S03]  /*1c420*/  ISETP.NE.AND P1, PT, R238, -0x1, PT ;  /* 0xffffffffee00780c */ /* 0x000fc60003f25270 */
[----:B------:R-:W3:Y:S04]  /*1c430*/  LD.E.64 R24, desc[UR4][R2.64+0x88] ;  /* 0x0000880402187980 */ /* 0x000ee8000c101b00 */
[----:B------:R1:W5:Y:S04]  /*1c440*/  LD.E.64 R18, desc[UR4][R2.64+0x90] ;  /* 0x0000900402127980 */ /* 0x000368000c101b00 */
[----:B--2---:R-:W2:Y:S04]  /*1c450*/  LD.E.U8 R4, desc[UR4][R2.64+0x1c8] ;  /* 0x0001c80402047980 */ /* 0x004ea8000c101100 */
[----:B------:R-:W3:Y:S04]  /*1c460*/  @!P1 LD.E.64 R14, desc[UR4][R2.64+0x80] ;  /* 0x00008004020e9980 */ /* 0x000ee8000c101b00 */
[----:B------:R1:W5:Y:S04]  /*1c470*/  LD.E.64 R20, desc[UR4][R2.64+0xa0] ;  /* 0x0000a00402147980 */ /* 0x000368000c101b00 */
[----:B------:R1:W5:Y:S01]  /*1c480*/  LD.E.64 R22, desc[UR4][R2.64+0x70] ;  /* 0x0000700402167980 */ /* 0x000362000c101b00 */
[----:B--2---:R-:W-:-:S13]  /*1c490*/  ISETP.NE.AND P4, PT, R4, RZ, PT ;  /* 0x000000ff0400720c */ /* 0x004fda0003f85270 */
[----:B------:R-:W2:Y:S04]  /*1c4a0*/  @!P4 LD.E R12, desc[UR4][R2.64+0x60] ;  /* 0x00006004020cc980 */ /* 0x000ea8000c101900 */
[----:B----4-:R-:W4:Y:S01]  /*1c4b0*/  @!P4 LD.E R7, desc[UR4][R2.64+0xb4] ;  /* 0x0000b4040207c980 */ /* 0x010f22000c101900 */
[----:B------:R-:W-:-:S04]  /*1c4c0*/  SHF.R.U32.HI R4, RZ, 0x3, R216 ;  /* 0x00000003ff047819 */ /* 0x000fc800000116d8 */
[----:B-1----:R-:W-:Y:S01]  /*1c4d0*/  IADD3 R5, PT, PT, R4, 0x10, RZ ;  /* 0x0000001004057810 */ /* 0x002fe20007ffe0ff */
[-C--:B---3--:R-:W-:Y:S02]  /*1c4e0*/  @!P1 IMAD R9, R15, R234.reuse, RZ ;  /* 0x000000ea0f099224 */ /* 0x088fe400078e02ff */
[----:B------:R-:W-:Y:S01]  /*1c4f0*/  @!P1 IMAD.WIDE.U32 R14, R14, R234, RZ ;  /* 0x000000ea0e0e9225 */ /* 0x000fe200078e00ff */
[----:B-----5:R-:W-:-:S03]  /*1c500*/  ISETP.GE.AND P3, PT, R5, R223, PT ;  /* 0x000000df0500720c */ /* 0x020fc60003f66270 */
[-C--:B------:R-:W-:Y:S02]  /*1c510*/  @P1 IMAD R5, R25, R238.reuse, RZ ;  /* 0x000000ee19051224 */ /* 0x080fe400078e02ff */
[----:B------:R-:W-:Y:S01]  /*1c520*/  @P1 IMAD.WIDE.U32 R16, R24, R238, RZ ;  /* 0x000000ee18101225 */ /* 0x000fe200078e00ff */
[----:B------:R-:W-:-:S03]  /*1c530*/  @!P1 MOV R11, R14 ;  /* 0x0000000e000b9202 */ /* 0x000fc60000000f00 */
[----:B------:R-:W-:Y:S01]  /*1c540*/  @!P1 IMAD.IADD R9, R15, 0x1, R9 ;  /* 0x000000010f099824 */ /* 0x000fe200078e0209 */
[----:B------:R-:W-:Y:S02]  /*1c550*/  @P1 IADD3 R9, PT, PT, R17, R5, RZ ;  /* 0x0000000511091210 */ /* 0x000fe40007ffe0ff */
[----:B------:R-:W-:Y:S01]  /*1c560*/  SHF.L.U32 R5, R235, 0x6, RZ ;  /* 0x00000006eb057819 */ /* 0x000fe200000006ff */
[----:B--2---:R-:W-:-:S04]  /*1c570*/  @!P4 IMAD R12, R12, R234, R233 ;  /* 0x000000ea0c0cc224 */ /* 0x004fc800078e02e9 */
[----:B----4-:R-:W-:Y:S01]  /*1c580*/  @!P4 IMAD R7, R12, R7, RZ ;  /* 0x000000070c07c224 */ /* 0x010fe200078e02ff */
[----:B------:R-:W-:Y:S06]  /*1c590*/  @!P4 BRA `(.L_x_6053) ;  /* 0x000000000014c947 */ /* 0x000fec0003800000 */
[----:B------:R-:W2:Y:S04]  /*1c5a0*/  @!P1 LD.E R7, desc[UR4][R2.64+0xb4] ;  /* 0x0000b40402079980 */ /* 0x000ea8000c101900 */
[----:B------:R-:W3:Y:S01]  /*1c5b0*/  LD.E R2, desc[UR4][R2.64+0xd4] ;  /* 0x0000d40402027980 */ /* 0x000ee2000c101900 */
[----:B--2---:R-:W-:Y:S02]  /*1c5c0*/  @!P1 IMAD R238, R7, R234, RZ ;  /* 0x000000ea07ee9224 */ /* 0x004fe400078e02ff */
[----:B---3--:R-:W-:-:S05]  /*1c5d0*/  IMAD R2, R2, R233, RZ ;  /* 0x000000e902027224 */ /* 0x008fca00078e02ff */
[----:B------:R-:W-:-:S07]  /*1c5e0*/  IADD3 R7, PT, PT, R2, R238, RZ ;  /* 0x000000ee02077210 */ /* 0x000fce0007ffe0ff */
.L_x_6053:
[----:B------:R-:W1:Y:S01]  /*1c5f0*/  @P2 MUFU.LG2 R10, R10 ;  /* 0x0000000a000a2308 */ /* 0x000e620000000c00 */
[----:B------:R-:W-:Y:S01]  /*1c600*/  IMAD.MOV.U32 R26, RZ, RZ, R166 ;  /* 0x000000ffff1a7224 */ /* 0x000fe200078e00a6 */
[----:B------:R-:W-:Y:S05]  /*1c610*/  WARPSYNC.ALL ;  /* 0x0000000000007948 */ /* 0x000fea0003800000 */
[----:B------:R-:W-:Y:S01]  /*1c620*/  IMAD.MOV.U32 R27, RZ, RZ, RZ ;  /* 0x000000ffff1b7224 */ /* 0x000fe200078e00ff */
[----:B------:R-:W-:Y:S01]  /*1c630*/  @P1 MOV R11, R16 ;  /* 0x00000010000b1202 */ /* 0x000fe20000000f00 */
[----:B------:R-:W-:Y:S01]  /*1c640*/  IMAD R3, R19, R233, RZ ;  /* 0x000000e913037224 */ /* 0x000fe200078e02ff */
[----:B------:R-:W-:Y:S01]  /*1c650*/  BAR.SYNC.DEFER_BLOCKING 0x0 ;  /* 0x0000000000007b1d */ /* 0x000fe20000010000 */
[----:B------:R-:W-:Y:S01]  /*1c660*/  IMAD.WIDE.U32 R26, R5, R24, R26 ;  /* 0x00000018051a7225 */ /* 0x000fe200078e001a */
[----:B------:R-:W-:-:S03]  /*1c670*/  ISETP.GE.AND P4, PT, R4, R223, PT ;  /* 0x000000df0400720c */ /* 0x000fc60003f86270 */
[----:B------:R-:W-:Y:S01]  /*1c680*/  IMAD R2, R25, R5, RZ ;  /* 0x0000000519027224 */ /* 0x000fe200078e02ff */
[----:B------:R2:W3:Y:S01]  /*1c690*/  @P0 MUFU.LG2 R16, R6 ;  /* 0x0000000600100308 */ /* 0x0004e20000000c00 */
[----:B------:R-:W-:-:S04]  /*1c6a0*/  IMAD.WIDE.U32 R18, R18, R233, RZ ;  /* 0x000000e912127225 */ /* 0x000fc800078e00ff */
[----:B-1----:R-:W-:Y:S01]  /*1c6b0*/  @P2 FMUL.FTZ R10, R10, 0.69314718246459960938 ;  /* 0x3f3172180a0a2820 */ /* 0x002fe20000410000 */
[----:B------:R-:W-:Y:S01]  /*1c6c0*/  BSSY.RECONVERGENT B0, `(.L_x_6054) ;  /* 0x0000026000007945 */ /* 0x000fe20003800200 */
[----:B------:R-:W-:Y:S01]  /*1c6d0*/  VIADD R17, R4, 0x20 ;  /* 0x0000002004117836 */ /* 0x000fe20000000000 */
[----:B------:R-:W-:Y:S02]  /*1c6e0*/  IADD3 R3, PT, PT, R19, R3, RZ ;  /* 0x0000000313037210 */ /* 0x000fe40007ffe0ff */
[----:B------:R-:W-:Y:S01]  /*1c6f0*/  IADD3 R26, P6, P5, R18, R26, R11 ;  /* 0x0000001a121a7210 */ /* 0x000fe20007dde00b */
[----:B------:R-:W-:Y:S01]  /*1c700*/  VIADD R11, R4, 0x30 ;  /* 0x00000030040b7836 */ /* 0x000fe20000000000 */
[-C--:B------:R-:W-:Y:S01]  /*1c710*/  ISETP.GE.AND P1, PT, R17, R223.reuse, PT ;  /* 0x000000df1100720c */ /* 0x080fe20003f26270 */
[----:B--2---:R-:W-:Y:S01]  /*1c720*/  IMAD.IADD R6, R27, 0x1, R2 ;  /* 0x000000011b067824 */ /* 0x004fe200078e0202 */
[----:B------:R-:W-:Y:S01]  /*1c730*/  MOV R2, 0x7f800000 ;  /* 0x7f80000000027802 */ /* 0x000fe20000000f00 */
[----:B------:R-:W-:Y:S01]  /*1c740*/  @P2 FFMA.FTZ R2, R8, R36, R10 ;  /* 0x0000002408022223 */ /* 0x000fe2000001000a */
[----:B---3--:R-:W-:Y:S01]  /*1c750*/  @P0 FMUL.FTZ R16, R16, 0.69314718246459960938 ;  /* 0x3f31721810100820 */ /* 0x008fe20000410000 */
[----:B------:R1:W2:Y:S01]  /*1c760*/  LDS.128 R12, [R236] ;  /* 0x00000000ec0c7984 */ /* 0x0002a20000000c00 */
[----:B------:R-:W-:Y:S01]  /*1c770*/  IADD3.X R27, PT, PT, R3, R6, R9, P6, P5 ;  /* 0x00000006031b7210 */ /* 0x000fe200037ea409 */
[----:B------:R-:W-:Y:S01]  /*1c780*/  @!P4 IMAD R9, R25, R4, RZ ;  /* 0x000000041909c224 */ /* 0x000fe200078e02ff */
[----:B------:R-:W-:-:S02]  /*1c790*/  ISETP.GE.AND P5, PT, R11, R223, PT ;  /* 0x000000df0b00720c */ /* 0x000fc40003fa6270 */
[----:B------:R-:W-:Y:S01]  /*1c7a0*/  MOV R6, 0x7f800000 ;  /* 0x7f80000000067802 */ /* 0x000fe20000000f00 */
[----:B------:R-:W-:-:S04]  /*1c7b0*/  @!P4 IMAD.WIDE.U32 R10, R4, R24, R26 ;  /* 0x00000018040ac225 */ /* 0x000fc800078e001a */
[----:B------:R-:W-:Y:S01]  /*1c7c0*/  @P0 FFMA.FTZ R6, R8, R0, R16 ;  /* 0x0000000008060223 */ /* 0x000fe20000010010 */
[----:B------:R-:W-:Y:S01]  /*1c7d0*/  LOP3.LUT P6, RZ, R216, 0x3, RZ, 0xc0, !PT ;  /* 0x00000003d8ff7812 */ /* 0x000fe200078cc0ff */
[----:B------:R1:W3:Y:S01]  /*1c7e0*/  LDS.128 R16, [R236+0x800] ;  /* 0x00080000ec107984 */ /* 0x0002e20000000c00 */
[----:B------:R-:W-:Y:S02]  /*1c7f0*/  LOP3.LUT R3, R68, 0x30, RZ, 0xc0, !PT ;  /* 0x0000003044037812 */ /* 0x000fe400078ec0ff */
[----:B------:R-:W-:Y:S02]  /*1c800*/  @!P4 IADD3 R9, PT, PT, R11, R9, RZ ;  /* 0x000000090b09c210 */ /* 0x000fe40007ffe0ff */
[C---:B------:R-:W-:Y:S02]  /*1c810*/  @!P4 LEA R28, P2, R10.reuse, R22, 0x1 ;  /* 0x000000160a1cc211 */ /* 0x040fe400078408ff */
[----:B------:R-:W-:Y:S02]  /*1c820*/  SHF.R.U32.HI R216, RZ, 0x2, R216 ;  /* 0x00000002ffd87819 */ /* 0x000fe400000116d8 */
[----:B------:R-:W-:-:S02]  /*1c830*/  @!P4 LEA.HI.X R29, R10, R23, R9, 0x1, P2 ;  /* 0x000000170a1dc211 */ /* 0x000fc400010f0c09 */
[----:B------:R1:W4:Y:S01]  /*1c840*/  LDS.128 R8, [R236+0x1000] ;  /* 0x00100000ec087984 */ /* 0x0003220000000c00 */
[----:B------:R-:W-:-:S03]  /*1c850*/  LOP3.LUT R3, R3, 0x7, R216, 0xf8, !PT ;  /* 0x0000000703037812 */ /* 0x000fc600078ef8d8 */
[----:B------:R-:W1:Y:S01]  /*1c860*/  LDS.128 R236, [R236+0x1800] ;  /* 0x00180000ecec7984 */ /* 0x000e620000000c00 */
[----:B------:R-:W-:Y:S05]  /*1c870*/  @P6 BRA `(.L_x_6055) ;  /* 0x0000000000286947 */ /* 0x000fea0003800000 */
        /* <DEDUP_REMOVED lines=10> */
.L_x_6055:
[----:B------:R-:W-:Y:S05]  /*1c920*/  BSYNC.RECONVERGENT B0 ;  /* 0x0000000000007941 */ /* 0x000fea0003800200 */
.L_x_6054:
[----:B--2---:R2:W-:Y:S01]  /*1c930*/  @!P4 ST.E.128 desc[UR4][R28.64], R12 ;  /* 0x0000000c1c00c985 */ /* 0x0045e2000c101d04 */
        /* <DEDUP_REMOVED lines=13> */
.L_x_6057:
[----:B------:R-:W-:Y:S05]  /*1ca10*/  BSYNC.RECONVERGENT B0 ;  /* 0x0000000000007941 */ /* 0x000fea0003800200 */
.L_x_6056:
        /* <DEDUP_REMOVED lines=13> */
.L_x_6059:
[----:B------:R-:W-:Y:S05]  /*1caf0*/  BSYNC.RECONVERGENT B0 ;  /* 0x0000000000007941 */ /* 0x000fea0003800200 */
.L_x_6058:
[----:B-1----:R-:W-:Y:S02]  /*1cb00*/  MOV R2, R232 ;  /* 0x000000e800027202 */ /* 0x002fe40000000f00 */
[----:B------:R-:W-:-:S04]  /*1cb10*/  MOV R3, 0x0 ;  /* 0x0000000000037802 */ /* 0x000fc80000000f00 */
[----:B--234-:R-:W-:Y:S05]  /*1cb20*/  @P5 RET.REL.NODEC R2 `(_ZN5flash24flash_fwd_splitkv_kernelI23Flash_fwd_kernel_traitsILi64ELi64ELi256ELi4ELb0ELb0EN7cutlass10bfloat16_tE19Flash_kernel_traitsILi64ELi64ELi256ELi4ES3_EELb0ELb1ELb0ELb0ELb1ELb1ELb0ELb0EEEvNS_16Flash_fwd_paramsE) ;  /* 0xfffffe3402345950 */ /* 0x01cfea0003c3ffff */
[----:B------:R-:W-:Y:S01]  /*1cb30*/  IADD3 R4, P0, PT, R4, 0x30, RZ ;  /* 0x0000003004047810 */ /* 0x000fe20007f1e0ff */
[----:B------:R-:W-:Y:S01]  /*1cb40*/  IMAD.MOV.U32 R3, RZ, RZ, R27 ;  /* 0x000000ffff037224 */ /* 0x000fe200078e001b */
[----:B------:R-:W-:Y:S01]  /*1cb50*/  MOV R2, R26 ;  /* 0x0000001a00027202 */ /* 0x000fe20000000f00 */
[----:B------:R-:W-:Y:S01]  /*1cb60*/  IMAD.MOV.U32 R233, RZ, RZ, 0x0 ;  /* 0x00000000ffe97424 */ /* 0x000fe200078e00ff */
[----:B------:R-:W-:-:S03]  /*1cb70*/  IADD3.X R0, PT, PT, RZ, RZ, RZ, P0, !PT ;  /* 0x000000ffff007210 */ /* 0x000fc600007fe4ff */
[----:B------:R-:W-:-:S04]  /*1cb80*/  IMAD.WIDE.U32 R2, R24, R4, R2 ;  /* 0x0000000418027225 */ /* 0x000fc800078e0002 */
[----:B------:R-:W-:-:S04]  /*1cb90*/  IMAD R0, R0, R24, RZ ;  /* 0x0000001800007224 */ /* 0x000fc800078e02ff */
[----:B------:R-:W-:Y:S01]  /*1cba0*/  IMAD R0, R25, R4, R0 ;  /* 0x0000000419007224 */ /* 0x000fe200078e0200 */
[----:B------:R-:W-:-:S04]  /*1cbb0*/  LEA R4, P0, R2, R22, 0x1 ;  /* 0x0000001602047211 */ /* 0x000fc800078008ff */
[----:B------:R-:W-:-:S04]  /*1cbc0*/  IADD3 R0, PT, PT, R3, R0, RZ ;  /* 0x0000000003007210 */ /* 0x000fc80007ffe0ff */
[----:B------:R-:W-:-:S05]  /*1cbd0*/  LEA.HI.X R5, R2, R23, R0, 0x1, P0 ;  /* 0x0000001702057211 */ /* 0x000fca00000f0c00 */
[----:B------:R1:W-:Y:S02]  /*1cbe0*/  ST.E.128 desc[UR4][R4.64], R236 ;  /* 0x000000ec04007985 */ /* 0x0003e4000c101d04 */
[----:B-1----:R-:W-:Y:S05]  /*1cbf0*/  RET.REL.NODEC R232 `(_ZN5flash24flash_fwd_splitkv_kernelI23Flash_fwd_kernel_traitsILi64ELi64ELi256ELi4ELb0ELb0EN7cutlass10bfloat16_tE19Flash_kernel_traitsILi64ELi64ELi256ELi4ES3_EELb0ELb1ELb0ELb0ELb1ELb1ELb0ELb0EEEvNS_16Flash_fwd_paramsE) ;  /* 0xfffffe34e8007950 */ /* 0x002fea0003c3ffff */
.L_x_6052:
[----:B------:R-:W-:Y:S01]  /*1cc00*/  MOV R4, 0x1f ;  /* 0x0000001f00047802 */ /* 0x000fe20000000f00 */
[----:B------:R-:W-:Y:S01]  /*1cc10*/  IMAD.MOV.U32 R5, RZ, RZ, 0x2 ;  /* 0x00000002ff057424 */ /* 0x000fe200078e00ff */
[----:B------:R-:W-:Y:S01]  /*1cc20*/  MOV R9, R252 ;  /* 0x000000fc00097202 */ /* 0x000fe20000000f00 */
[----:B------:R-:W-:-:S07]  /*1cc30*/  IMAD.MOV.U32 R6, RZ, RZ, -0x1 ;  /* 0xffffffffff067424 */ /* 0x000fce00078e00ff */
[----:B-1---5:R-:W-:Y:S05]  /*1cc40*/  WARPSYNC.COLLECTIVE R6, `(.L_x_6060) ;  /* 0x0000000006087348 */ /* 0x022fea0003c00000 */
[----:B------:R2:W3:Y:S02]  /*1cc50*/  SHFL.BFLY P0, R4, R9, R5, R4 ;  /* 0x0c00000509047389 */ /* 0x0004e40000000004 */
[----:B-123-5:R-:W-:Y:S05]  /*1cc60*/  ENDCOLLECTIVE ;  /* 0x000000000000791b */ /* 0x02efea0003800000 */
.L_x_6060:
        /* <DEDUP_REMOVED lines=8> */
.L_x_6061:
        /* <DEDUP_REMOVED lines=8> */
.L_x_6062:
[----:B------:R-:W-:Y:S01]  /*1cd70*/  FADD.FTZ R247, R4, R247 ;  /* 0x000000f704f77221 */ /* 0x000fe20000010000 */
[----:B------:R-:W-:Y:S01]  /*1cd80*/  MOV R4, 0x1f ;  /* 0x0000001f00047802 */ /* 0x000fe20000000f00 */
[----:B------:R-:W-:-:S03]  /*1cd90*/  IMAD.MOV.U32 R5, RZ, RZ, 0x1 ;  /* 0x00000001ff057424 */ /* 0x000fc600078e00ff */
[----:B------:R-:W-:-:S07]  /*1cda0*/  MOV R9, R247 ;  /* 0x000000f700097202 */ /* 0x000fce0000000f00 */
[----:B------:R-:W-:Y:S05]  /*1cdb0*/  WARPSYNC.COLLECTIVE R6, `(.L_x_6063) ;  /* 0x0000000006087348 */ /* 0x000fea0003c00000 */
[----:B------:R1:W2:Y:S02]  /*1cdc0*/  SHFL.BFLY P0, R4, R9, R5, R4 ;  /* 0x0c00000509047389 */ /* 0x0002a40000000004 */
[----:B-12---:R-:W-:Y:S05]  /*1cdd0*/  ENDCOLLECTIVE ;  /* 0x000000000000791b */ /* 0x006fea0003800000 */
.L_x_6063:
[----:B------:R-:W-:Y:S01]  /*1cde0*/  MOV R6, R4 ;  /* 0x0000000400067202 */ /* 0x000fe20000000f00 */
[----:B------:R-:W-:Y:S06]  /*1cdf0*/  BRA `(.L_x_6064) ;  /* 0xfffffff000207947 */ /* 0x000fec000383ffff */
.L_x_6065:
        /* <DEDUP_REMOVED lines=16> */
.L_x_14757:


//--------------------- .text._ZN5flash24flash_fwd_splitkv_kernelI23Flash_fwd_kernel_traitsILi64ELi64ELi256ELi4ELb0ELb0EN7cutlass10bfloat16_tE19Flash_kernel_traitsILi64ELi64ELi256ELi4ES3_EELb0ELb1ELb1ELb0ELb0ELb0ELb0ELb0EEEvNS_16Flash_fwd_paramsE --------------------------
	.section	.text._ZN5flash24flash_fwd_splitkv_kernelI23Flash_fwd_kernel_traitsILi64ELi64ELi256ELi4ELb0ELb0EN7cutlass10bfloat16_tE19Flash_kernel_traitsILi64ELi64ELi256ELi4ES3_EELb0ELb1ELb1ELb0ELb0ELb0ELb0ELb0EEEvNS_16Flash_fwd_paramsE,"ax",@progbits
	.align	128
        .global         _ZN5flash24flash_fwd_splitkv_kernelI23Flash_fwd_kernel_traitsILi64ELi64ELi256ELi4ELb0ELb0EN7cutlass10bfloat16_tE19Flash_kernel_traitsILi64ELi64ELi256ELi4ES3_EELb0ELb1ELb1ELb0ELb0ELb0ELb0ELb0EEEvNS_16Flash_fwd_paramsE
        .type           _ZN5flash24flash_fwd_splitkv_kernelI23Flash_fwd_kernel_traitsILi64ELi64ELi256ELi4ELb0ELb0EN7cutlass10bfloat16_tE19Flash_kernel_traitsILi64ELi64ELi256ELi4ES3_EELb0ELb1ELb1ELb0ELb0ELb0ELb0ELb0EEEvNS_16Flash_fwd_paramsE,@function
        .size           _ZN5flash24flash_fwd_splitkv_kernelI23Flash_fwd_kernel_traitsILi64ELi64ELi256ELi4ELb0ELb0EN7cutlass10bfloat16_tE19Flash_kernel_traitsILi64ELi64ELi256ELi4ES3_EELb0ELb1ELb1ELb0ELb0ELb0ELb0ELb0EEEvNS_16Flash_fwd_paramsE,(.L_x_14758 - _ZN5flash24flash_fwd_splitkv_kernelI23Flash_fwd_kernel_traitsILi64ELi64ELi256ELi4ELb0ELb0EN7cutlass10bfloat16_tE19Flash_kernel_traitsILi64ELi64ELi256ELi4ES3_EELb0ELb1ELb1ELb0ELb0ELb0ELb0ELb0EEEvNS_16Flash_fwd_paramsE)
        .other          _ZN5flash24flash_fwd_splitkv_kernelI23Flash_fwd_kernel_traitsILi64ELi64ELi256ELi4ELb0ELb0EN7cutlass10bfloat16_tE19Flash_kernel_traitsILi64ELi64ELi256ELi4ES3_EELb0ELb1ELb1ELb0ELb0ELb0ELb0ELb0EEEvNS_16Flash_fwd_paramsE,@"STO_CUDA_ENTRY STV_DEFAULT"
_ZN5flash24flash_fwd_splitkv_kernelI23Flash_fwd_kernel_traitsILi64ELi64ELi256ELi4ELb0ELb0EN7cutlass10bfloat16_tE19Flash_kernel_traitsILi64ELi64ELi256ELi4ES3_EELb0ELb1ELb1ELb0ELb0ELb0ELb0ELb0EEEvNS_16Flash_fwd_paramsE:
.text._ZN5flash24flash_fwd_splitkv_kernelI23Flash_fwd_kernel_traitsILi64ELi64ELi256ELi4ELb0ELb0EN7cutlass10bfloat16_tE19Flash_kernel_traitsILi64ELi64ELi256ELi4ES3_EELb0ELb1ELb1ELb0ELb0ELb0ELb0ELb0EEEvNS_16Flash_fwd_paramsE:
        /* <DEDUP_REMOVED lines=8> */
[----:B-1-34-:R-:W-:Y:S05]  /*0080*/  CALL.REL.NOINC `($_ZN5flash24flash_fwd_splitkv_kernelI23Flash_fwd_kernel_traitsILi64ELi64ELi256ELi4ELb0ELb0EN7cutlass10bfloat16_tE19Flash_kernel_traitsILi64ELi64ELi256ELi4ES3_EELb0ELb1ELb1ELb0ELb0ELb0ELb0ELb0EEEvNS_16Flash_fwd_paramsE$_ZN5flash30compute_attn_1rowblock_splitkvI23Flash_fwd_kernel_traitsILi64ELi64ELi256ELi4ELb0ELb0EN7cutlass10bfloat16_tE19Flash_kernel_traitsILi64ELi64ELi256ELi4ES3_EELb0ELb1ELb1ELb0ELb0ELb0ELb0ELb0ENS_16Flash_fwd_paramsEEEvRKT8_iiiii) ;  /* 0x0000000000087944 */ /* 0x01afea0003c00000 */
[----:B------:R-:W-:Y:S05]  /*0090*/  BSYNC.RECONVERGENT B3 ;  /* 0x0000000000037941 */ /* 0x000fea0003800200 */
.L_x_6066:
[----:B------:R-:W-:Y:S05]  /*00a0*/  EXIT ;  /* 0x000000000000794d */ /* 0x000fea0003800000 */
        .type           $_ZN5flash24flash_fwd_splitkv_kernelI23Flash_fwd_kernel_traitsILi64ELi64ELi256ELi4ELb0ELb0EN7cutlass10bfloat16_tE19Flash_kernel_traitsILi64ELi64ELi256ELi4ES3_EELb0ELb1ELb1ELb0ELb0ELb0ELb0ELb0EEEvNS_16Flash_fwd_paramsE$_ZN5flash30compute_attn_1rowblock_splitkvI23Flash_fwd_kernel_traitsILi64ELi64ELi256ELi4ELb0ELb0EN7cutlass10bfloat16_tE19Flash_kernel_traitsILi64ELi64ELi256ELi4ES3_EELb0ELb1ELb1ELb0ELb0ELb0ELb0ELb0ENS_16Flash_fwd_paramsEEEvRKT8_iiiii,@function
        .size           $_ZN5flash24flash_fwd_splitkv_kernelI23Flash_fwd_kernel_traitsILi64ELi64ELi256ELi4ELb0ELb0EN7cutlass10bfloat16_tE19Flash_kernel_traitsILi64ELi64ELi256ELi4ES3_EELb0ELb1ELb1ELb0ELb0ELb0ELb0ELb0EEEvNS_16Flash_fwd_paramsE$_ZN5flash30compute_attn_1rowblock_splitkvI23Flash_fwd_kernel_traitsILi64ELi64ELi256ELi4ELb0ELb0EN7cutlass10bfloat16_tE19Flash_kernel_traitsILi64ELi64ELi256ELi4ES3_EELb0ELb1ELb1ELb0ELb0ELb0ELb0ELb0ENS_16Flash_fwd_paramsEEEvRKT8_iiiii,(.L_x_14758 - $_ZN5flash24flash_fwd_splitkv_kernelI23Flash_fwd_kernel_traitsILi64ELi64ELi256ELi4ELb0ELb0EN7cutlass10bfloat16_tE19Flash_kernel_traitsILi64ELi64ELi256ELi4ES3_EELb0ELb1ELb1ELb0ELb0ELb0ELb0ELb0EEEvNS_16Flash_fwd_paramsE$_ZN5flash30compute_attn_1rowblock_splitkvI23Flash_fwd_kernel_traitsILi64ELi64ELi256ELi4ELb0ELb0EN7cutlass10bfloat16_tE19Flash_kernel_traitsILi64ELi64ELi256ELi4ES3_EELb0ELb1ELb1ELb0ELb0ELb0ELb0ELb0ENS_16Flash_fwd_paramsEEEvRKT8_iiiii)
$_ZN5flash24flash_fwd_splitkv_kernelI23Flash_fwd_kernel_traitsILi64ELi64ELi256ELi4ELb0ELb0EN7cutlass10bfloat16_tE19Flash_kernel_traitsILi64ELi64ELi256ELi4ES3_EELb0ELb1ELb1ELb0ELb0ELb0ELb0ELb0EEEvNS_16Flash_fwd_paramsE$_ZN5flash30compute_attn_1rowblock_splitkvI23Flash_fwd_kernel_traitsILi64ELi64ELi256ELi4ELb0ELb0EN7cutlass10bfloat16_tE19Flash_kernel_traitsILi64ELi64ELi256ELi4ES3_EELb0ELb1ELb1ELb0ELb0ELb0ELb0ELb0ENS_16Flash_fwd_paramsEEEvRKT8_iiiii:
[----:B------:R-:W1:Y:S02]  /*00b0*/  LDCU.64 UR4, c[0x0][0x358] ;  /* 0x00006b00ff0477ac */ /* 0x000e640008000a00 */
[----:B-1----:R-:W2:Y:S04]  /*00c0*/  LD.E.64 R6, desc[UR4][R2.64+0xf0] ;  /* 0x0000f00402067980 */ /* 0x002ea8000c101b00 */
[----:B------:R-:W3:Y:S04]  /*00d0*/  LD.E.64 R20, desc[UR4][R2.64+0xe0] ;  /* 0x0000e00402147980 */ /* 0x000ee8000c101b00 */
[----:B------:R-:W4:Y:S01]  /*00e0*/  LD.E.64 R12, desc[UR4][R2.64+0xe8] ;  /* 0x0000e804020c7980 */ /* 0x000f22000c101b00 */
[----:B------:R-:W-:-:S03]  /*00f0*/  IMAD.SHL.U32 R4, R239, 0x4, RZ ;  /* 0x00000004ef047824 */ /* 0x000fc600078e00ff */
[----:B------:R-:W4:Y:S01]  /*0100*/  LD.E.64 R8, desc[UR4][R2.64+0xf8] ;  /* 0x0000f80402087980 */ /* 0x000f22000c101b00 */
[----:B--2---:R-:W-:Y:S02]  /*0110*/  ISETP.NE.U32.AND P1, PT, R6, RZ, PT ;  /* 0x000000ff0600720c */ /* 0x004fe40003f25070 */
[----:B---3--:R-:W-:Y:S02]  /*0120*/  ISETP.NE.U32.AND P4, PT, R20, RZ, PT ;  /* 0x000000ff1400720c */ /* 0x008fe40003f85070 */
[----:B------:R-:W-:Y:S02]  /*0130*/  ISETP.NE.AND.EX P1, PT, R7, RZ, PT, P1 ;  /* 0x000000ff0700720c */ /* 0x000fe40003f25310 */
[----:B----4-:R-:W-:Y:S02]  /*0140*/  ISETP.NE.U32.AND P3, PT, R12, RZ, PT ;  /* 0x000000ff0c00720c */ /* 0x010fe40003f65070 */
[----:B------:R-:W-:Y:S02]  /*0150*/  ISETP.NE.AND.EX P4, PT, R21, RZ, PT, P4 ;  /* 0x000000ff1500720c */ /* 0x000fe40003f85340 */
[----:B------:R-:W-:-:S02]  /*0160*/  ISETP.NE.AND.EX P3, PT, R13, RZ, PT, P3 ;  /* 0x000000ff0d00720c */ /* 0x000fc40003f65330 */
[----:B------:R-:W-:-:S04]  /*0170*/  ISETP.NE.U32.AND P2, PT, R20, RZ, PT ;  /* 0x000000ff1400720c */ /* 0x000fc80003f45070 */
[----:B------:R-:W-:Y:S01]  /*0180*/  ISETP.NE.AND.EX P2, PT, R21, RZ, PT, P2 ;  /* 0x000000ff1500720c */ /* 0x000fe20003f45320 */
[----:B------:R-:W-:Y:S01]  /*0190*/  IMAD.WIDE.U32 R20, R239, 0x4, R20 ;  /* 0x00000004ef147825 */ /* 0x000fe200078e0014 */
[----:B------:R-:W-:-:S03]  /*01a0*/  @P1 IADD3 R18, P0, PT, R6, R4, RZ ;  /* 0x0000000406121210 */ /* 0x000fc60007f1e0ff */
[----:B------:R1:W5:Y:S04]  /*01b0*/  @!P4 LD.E R246, desc[UR4][R2.64+0xb4] ;  /* 0x0000b40402f6c980 */ /* 0x000368000c101900 */
[----:B------:R1:W5:Y:S04]  /*01c0*/  @P4 LD.E R6, desc[UR4][R20.64+0x4] ;  /* 0x0000040414064980 */ /* 0x000368000c101900 */
[----:B------:R1:W5:Y:S01]  /*01d0*/  @!P3 LD.E R185, desc[UR4][R2.64+0xb8] ;  /* 0x0000b80402b9b980 */ /* 0x000362000c101900 */
[----:B------:R-:W-:Y:S01]  /*01e0*/  IMAD.MOV.U32 R247, RZ, RZ, -0x1 ;  /* 0xfffffffffff77424 */ /* 0x000fe200078e00ff */
[----:B------:R-:W-:-:S05]  /*01f0*/  SHF.R.U32.HI R0, RZ, 0x1e, R239 ;  /* 0x0000001eff007819 */ /* 0x000fca00000116ef */
[----:B------:R1:W5:Y:S01]  /*0200*/  @P2 LD.E R247, desc[UR4][R20.64] ;  /* 0x0000000414f72980 */ /* 0x000362000c101900 */
[----:B------:R-:W-:Y:S01]  /*0210*/  ISETP.NE.U32.AND P2, PT, R12, RZ, PT ;  /* 0x000000ff0c00720c */ /* 0x000fe20003f45070 */
[----:B------:R-:W-:-:S03]  /*0220*/  IMAD.MOV.U32 R10, RZ, RZ, RZ ;  /* 0x000000ffff0a7224 */ /* 0x000fc600078e00ff */
[----:B------:R-:W-:Y:S01]  /*0230*/  ISETP.NE.AND.EX P2, PT, R13, RZ, PT, P2 ;  /* 0x000000ff0d00720c */ /* 0x000fe20003f45320 */
        /* <DEDUP_REMOVED lines=13> */
.L_x_6068:
[----:B------:R-:W-:Y:S05]  /*0310*/  BSYNC.RECONVERGENT B0 ;  /* 0x0000000000007941 */ /* 0x000fea0003800200 */
.L_x_6067:
[----:B------:R-:W-:Y:S04]  /*0320*/  BSSY.RECONVERGENT B0, `(.L_x_6069) ;  /* 0x0000007000007945 */ /* 0x000fe80003800200 */
[----:B------:R-:W-:Y:S05]  /*0330*/  @!P3 BRA `(.L_x_6070) ;  /* 0x000000000014b947 */ /* 0x000fea0003800000 */
[----:B------:R-:W3:Y:S02]  /*0340*/  LD.E.U8 R5, desc[UR4][R2.64+0x1b2] ;  /* 0x0001b20402057980 */ /* 0x000ee4000c101100 */
[----:B---3--:R-:W-:-:S13]  /*0350*/  ISETP.NE.AND P1, PT, R5, RZ, PT ;  /* 0x000000ff0500720c */ /* 0x008fda0003f25270 */
[----:B------:R-:W3:Y:S02]  /*0360*/  @P1 LD.E R12, desc[UR4][R16.64+0x4] ;  /* 0x00000404100c1980 */ /* 0x000ee4000c101900 */
[----:B---3-5:R-:W-:-:S06]  /*0370*/  @P1 IADD3 R185, PT, PT, R12, -R15, RZ ;  /* 0x8000000f0cb91210 */ /* 0x028fcc0007ffe0ff */
[----:B------:R3:W5:Y:S02]  /*0380*/  @!P1 LD.E R185, desc[UR4][R16.64] ;  /* 0x0000000410b99980 */ /* 0x000764000c101900 */
.L_x_6070:
[----:B------:R-:W-:Y:S05]  /*0390*/  BSYNC.RECONVERGENT B0 ;  /* 0x0000000000007941 */ /* 0x000fea0003800200 */
.L_x_6069:
        /* <DEDUP_REMOVED lines=8> */
.L_x_6072:
[----:B------:R-:W4:Y:S01]  /*0420*/  LD.E.64 R6, desc[UR4][R2.64+0x108] ;  /* 0x0001080402067980 */ /* 0x000f22000c101b00 */
[----:B------:R-:W-:Y:S01]  /*0430*/  BSSY.RECONVERGENT B0, `(.L_x_6074) ;  /* 0x0000006000007945 */ /* 0x000fe20003800200 */
[----:B------:R-:W-:Y:S01]  /*0440*/  IMAD.MOV.U32 R5, RZ, RZ, RZ ;  /* 0x000000ffff057224 */ /* 0x000fe200078e00ff */
[----:B----4-:R-:W-:-:S04]  /*0450*/  ISETP.NE.U32.AND P0, PT, R6, RZ, PT ;  /* 0x000000ff0600720c */ /* 0x010fc80003f05070 */
[----:B------:R-:W-:-:S13]  /*0460*/  ISETP.NE.AND.EX P0, PT, R7, RZ, PT, P0 ;  /* 0x000000ff0700720c */ /* 0x000fda0003f05300 */
[----:B------:R-:W-:Y:S05]  /*0470*/  @!P0 BRA `(.L_x_6075) ;  /* 0x0000000000048947 */ /* 0x000fea0003800000 */
[----:B------:R4:W5:Y:S02]  /*0480*/  LD.E R5, desc[UR4][R2.64+0xbc] ;  /* 0x0000bc0402057980 */ /* 0x000964000c101900 */
.L_x_6075:
[----:B------:R-:W-:Y:S05]  /*0490*/  BSYNC.RECONVERGENT B0 ;  /* 0x0000000000007941 */ /* 0x000fea0003800200 */
.L_x_6074:
[----:B-----5:R-:W-:Y:S02]  /*04a0*/  IADD3 R185, PT, PT, R5, R185, -R10 ;  /* 0x000000b905b97210 */ /* 0x020fe40007ffe80a */
.L_x_6073:
[----:B------:R-:W-:Y:S05]  /*04b0*/  BSYNC.RECONVERGENT B1 ;  /* 0x0000000000017941 */ /* 0x000fea0003800200 */
.L_x_6071:
[----:B------:R-:W-:Y:S01]  /*04c0*/  IMAD.SHL.U32 R5, R241, 0x40, RZ ;  /* 0x00000040f1057824 */ /* 0x000fe200078e00ff */
[----:B------:R-:W-:Y:S01]  /*04d0*/  MOV R6, R238 ;  /* 0x000000ee00067202 */ /* 0x000fe20000000f00 */
[----:B------:R-:W-:-:S03]  /*04e0*/  IMAD.MOV.U32 R7, RZ, RZ, 0x0 ;  /* 0x00000000ff077424 */ /* 0x000fc600078e00ff */
[----:B------:R-:W-:-:S13]  /*04f0*/  ISETP.GT.AND P0, PT, R246, R5, PT ;  /* 0x00000005f600720c */ /* 0x000fda0003f04270 */
[----:B-1234-:R-:W-:Y:S05]  /*0500*/  @!P0 RET.REL.NODEC R6 `(_ZN5flash24flash_fwd_splitkv_kernelI23Flash_fwd_kernel_traitsILi64ELi64ELi256ELi4ELb0ELb0EN7cutlass10bfloat16_tE19Flash_kernel_traitsILi64ELi64ELi256ELi4ES3_EELb0ELb1ELb1ELb0ELb0ELb0ELb0ELb0EEEvNS_16Flash_fwd_paramsE) ;  /* 0xfffffff806bc8950 */ /* 0x01efea0003c3ffff */
        /* <DEDUP_REMOVED lines=45> */
[----:B------:R-:W-:Y:S02]  /*07e0*/  @P0 IMAD R7, R17, R247, RZ ;  /* 0x000000f711070224 */ /* 0x000fe400078e02ff */
[----:B------:R-:W-:-:S04]  /*07f0*/  IMAD.WIDE.U32 R22, R5, R16, R18 ;  /* 0x0000001005167225 */ /* 0x000fc800078e0012 */
[----:B-----5:R-:W-:Y:S01]  /*0800*/  @!P0 IMAD.WIDE.U32 R12, R8, R239, RZ ;  /* 0x000000ef080c8225 */ /* 0x020fe200078e00ff */
[----:B------:R-:W-:-:S03]  /*0810*/  @P0 MOV R12, R24 ;  /* 0x00000018000c0202 */ /* 0x000fc60000000f00 */
[----:B------:R-:W-:Y:S02]  /*0820*/  @!P0 IMAD R8, R9, R239, RZ ;  /* 0x000000ef09088224 */ /* 0x000fe400078e02ff */
        /* <DEDUP_REMOVED lines=47> */
.L_x_6078:
[----:B------:R-:W-:Y:S05]  /*0b20*/  BSYNC.RECONVERGENT B0 ;  /* 0x0000000000007941 */ /* 0x000fea0003800200 */
.L_x_6077:
        /* <DEDUP_REMOVED lines=13> */
.L_x_6080:
[----:B------:R-:W-:Y:S05]  /*0c00*/  BSYNC.RECONVERGENT B0 ;  /* 0x0000000000007941 */ /* 0x000fea0003800200 */
.L_x_6079:
        /* <DEDUP_REMOVED lines=12> */
.L_x_6082:
[----:B------:R-:W-:Y:S05]  /*0cd0*/  BSYNC.RECONVERGENT B0 ;  /* 0x0000000000007941 */ /* 0x000fea0003800200 */
.L_x_6081:
[----:B------:R-:W-:Y:S01]  /*0ce0*/  MOV R239, 0x0 ;  /* 0x0000000000ef7802 */ /* 0x000fe20000000f00 */
[----:B------:R-:W-:Y:S04]  /*0cf0*/  @!P3 ST.E desc[UR4][R4.64], R15 ;  /* 0x0000000f0400b985 */ /* 0x000fe8000c101904 */
[----:B------:R-:W-:Y:S04]  /*0d00*/  @!P2 ST.E desc[UR4][R4.64+0x40], R7 ;  /* 0x000040070400a985 */ /* 0x000fe8000c101904 */
[----:B------:R1:W-:Y:S02]  /*0d10*/  @!P1 ST.E desc[UR4][R4.64+0x80], R3 ;  /* 0x0000800304009985 */ /* 0x0003e4000c101904 */
[----:B-123--:R-:W-:Y:S05]  /*0d20*/  @P4 RET.REL.NODEC R238 `(_ZN5flash24flash_fwd_splitkv_kernelI23Flash_fwd_kernel_traitsILi64ELi64ELi256ELi4ELb0ELb0EN7cutlass10bfloat16_tE19Flash_kernel_traitsILi64ELi64ELi256ELi4ES3_EELb0ELb1ELb1ELb0ELb0ELb0ELb0ELb0EEEvNS_16Flash_fwd_paramsE) ;  /* 0xfffffff0eeb44950 */ /* 0x00efea0003c3ffff */
[----:B------:R-:W-:Y:S02]  /*0d30*/  MOV R3, 0x7f800000 ;  /* 0x7f80000000037802 */ /* 0x000fe40000000f00 */
[----:B------:R-:W-:-:S03]  /*0d40*/  MOV R239, 0x0 ;  /* 0x0000000000ef7802 */ /* 0x000fc60000000f00 */
[----:B------:R1:W-:Y:S02]  /*0d50*/  ST.E desc[UR4][R4.64+0xc0], R3 ;  /* 0x0000c00304007985 */ /* 0x0003e4000c101904 */
[----:B-1----:R-:W-:Y:S05]  /*0d60*/  RET.REL.NODEC R238 `(_ZN5flash24flash_fwd_splitkv_kernelI23Flash_fwd_kernel_traitsILi64ELi64ELi256ELi4ELb0ELb0EN7cutlass10bfloat16_tE19Flash_kernel_traitsILi64ELi64ELi256ELi4ES3_EELb0ELb1ELb1ELb0ELb0ELb0ELb0ELb0EEEvNS_16Flash_fwd_paramsE) ;  /* 0xfffffff0eea47950 */ /* 0x002fea0003c3ffff */
.L_x_6076:
        /* <DEDUP_REMOVED lines=13> */
[----:B------:R-:W1:Y:S04]  /*0e40*/  LD.E R12, desc[UR4][R2.64+0x170] ;  /* 0x00017004020c7980 */ /* 0x000e68000c101900 */
[----:B------:R-:W2:Y:S01]  /*0e50*/  LD.E.64 R14, desc[UR4][R2.64+0x168] ;  /* 0x00016804020e7980 */ /* 0x000ea2000c101b00 */
[----:B------:R-:W-:Y:S02]  /*0e60*/  MOV R170, R2 ;  /* 0x0000000200aa7202 */ /* 0x000fe40000000f00 */
[----:B------:R-:W-:-:S05]  /*0e70*/  MOV R171, R3 ;  /* 0x0000000300ab7202 */ /* 0x000fca0000000f00 */
[----:B------:R-:W3:Y:S01]  /*0e80*/  LD.E R11, desc[UR4][R170.64+0x68] ;  /* 0x00006804aa0b7980 */ /* 0x000ee2000c101900 */
[----:B------:R-:W-:-:S03]  /*0e90*/  LEA R9, R38, 0xffffff00, 0x8 ;  /* 0xffffff0026097811 */ /* 0x000fc600078e40ff */
[----:B------:R-:W4:Y:S01]  /*0ea0*/  LD.E.64 R18, desc[UR4][R170.64+0x20] ;  /* 0x00002004aa127980 */ /* 0x000f22000c101b00 */
[----:B------:R-:W-:-:S03]  /*0eb0*/  IABS R4, R9 ;  /* 0x0000000900047213 */ /* 0x000fc60000000000 */
[----:B------:R-:W4:Y:S04]  /*0ec0*/  LD.E.64 R222, desc[UR4][R170.64+0x38] ;  /* 0x00003804aade7980 */ /* 0x000f28000c101b00 */
[----:B------:R-:W5:Y:S04]  /*0ed0*/  LD.E.64 R28, desc[UR4][R170.64+0x58] ;  /* 0x00005804aa1c7980 */ /* 0x000f68000c101b00 */
[----:B------:R-:W5:Y:S01]  /*0ee0*/  LD.E.64 R224, desc[UR4][R170.64+0x40] ;  /* 0x00004004aae07980 */ /* 0x000f62000c101b00 */
[----:B-1----:R-:W-:-:S04]  /*0ef0*/  IABS R6, R12 ;  /* 0x0000000c00067213 */ /* 0x002fc80000000000 */
        /* <DEDUP_REMOVED lines=9> */
[----:B------:R-:W-:Y:S01]  /*0f90*/  IADD3 R0, PT, PT, RZ, -R0, RZ ;  /* 0x80000000ff007210 */ /* 0x000fe20007ffe0ff */
[----:B------:R-:W4:Y:S04]  /*0fa0*/  LD.E.64 R16, desc[UR4][R170.64+0x50] ;  /* 0x00005004aa107980 */ /* 0x000f28000c101b00 */
        /* <DEDUP_REMOVED lines=9> */
[-C--:B--2---:R-:W-:Y:S02]  /*1040*/  IMAD R0, R15, R239.reuse, RZ ;  /* 0x000000ef0f007224 */ /* 0x084fe400078e02ff */
[----:B------:R-:W-:-:S05]  /*1050*/  IMAD.WIDE.U32 R14, R14, R239, RZ ;  /* 0x000000ef0e0e7225 */ /* 0x000fca00078e00ff */
[----:B------:R-:W-:Y:S01]  /*1060*/  IADD3 R0, PT, PT, R15, R0, RZ ;  /* 0x000000000f007210 */ /* 0x000fe20007ffe0ff */
[----:B------:R-:W-:Y:S01]  /*1070*/  @P1 VIADD R10, R10, 0x1 ;  /* 0x000000010a0a1836 */ /* 0x000fe20000000000 */
[----:B------:R-:W-:-:S03]  /*1080*/  LEA R250, P1, R14, R248, 0x2 ;  /* 0x000000f80efa7211 */ /* 0x000fc600078210ff */
[----:B------:R-:W-:Y:S01]  /*1090*/  @!P2 IMAD.MOV R10, RZ, RZ, -R10 ;  /* 0x000000ffff0aa224 */ /* 0x000fe200078e0a0a */
[----:B------:R-:W-:Y:S02]  /*10a0*/  LEA.HI.X R251, R14, R249, R0, 0x2, P1 ;  /* 0x000000f90efb7211 */ /* 0x000fe400008f1400 */
[----:B------:R-:W-:Y:S01]  /*10b0*/  @!P3 LOP3.LUT R10, RZ, R12, RZ, 0x33, !PT ;  /* 0x0000000cff0ab212 */ /* 0x000fe200078e33ff */
[----:B------:R-:W2:Y:S04]  /*10c0*/  LD.E.64 R14, desc[UR4][R170.64+0x28] ;  /* 0x00002804aa0e7980 */ /* 0x000ea8000c101b00 */
[----:B------:R-:W-:-:S05]  /*10d0*/  IMAD.WIDE R6, R10, 0x4, R250 ;  /* 0x000000040a067825 */ /* 0x000fca00078e02fa */
[----:B------:R1:W2:Y:S01]  /*10e0*/  LD.E R0, desc[UR4][R6.64] ;  /* 0x0000000406007980 */ /* 0x0002a2000c101900 */
[----:B---3--:R-:W-:-:S04]  /*10f0*/  IABS R8, R11 ;  /* 0x0000000b00087213 */ /* 0x008fc80000000000 */
[----:B------:R-:W3:Y:S08]  /*1100*/  I2F.RP R21, R8 ;  /* 0x0000000800157306 */ /* 0x000ef00000209400 */
[----:B---3--:R-:W3:Y:S02]  /*1110*/  MUFU.RCP R20, R21 ;  /* 0x0000001500147308 */ /* 0x008ee40000001000 */
[----:B---3--:R-:W-:-:S06]  /*1120*/  IADD3 R20, PT, PT, R20, 0xffffffe, RZ ;  /* 0x0ffffffe14147810 */ /* 0x008fcc0007ffe0ff */
[----:B------:R-:W3:Y:S01]  /*1130*/  F2I.FTZ.U32.TRUNC.NTZ R23, R20 ;  /* 0x0000001400177305 */ /* 0x000ee2000021f000 */
[----:B------:R-:W-:Y:S02]  /*1140*/  MOV R22, RZ ;  /* 0x000000ff00167202 */ /* 0x000fe40000000f00 */
[----:B-1----:R-:W-:Y:S02]  /*1150*/  IABS R6, R240 ;  /* 0x000000f000067213 */ /* 0x002fe40000000000 */
[----:B------:R-:W-:Y:S01]  /*1160*/  IABS R7, R11 ;  /* 0x0000000b00077213 */ /* 0x000fe20000000000 */
[----:B---3--:R-:W-:-:S04]  /*1170*/  IMAD.MOV R4, RZ, RZ, -R23 ;  /* 0x000000ffff047224 */ /* 0x008fc800078e0a17 */
        /* <DEDUP_REMOVED lines=16> */
[----:B----4-:R-:W-:-:S03]  /*1280*/  IMAD R4, R223, R9, RZ ;  /* 0x00000009df047224 */ /* 0x010fc600078e02ff */
[----:B------:R-:W-:Y:S02]  /*1290*/  @!P1 IADD3 R13, PT, PT, -R13, RZ, RZ ;  /* 0x000000ff0d0d9210 */ /* 0x000fe40007ffe1ff */
[----:B------:R-:W-:-:S05]  /*12a0*/  @!P2 LOP3.LUT R13, RZ, R11, RZ, 0x33, !PT ;  /* 0x0000000bff0da212 */ /* 0x000fca00078e33ff */
[----:B------:R-:W-:Y:S01]  /*12b0*/  IMAD R17, R17, R13, RZ ;  /* 0x0000000d11117224 */ /* 0x000fe200078e02ff */
[----:B--2---:R-:W-:Y:S01]  /*12c0*/  SHF.R.S32.HI R7, RZ, 0x1f, R0 ;  /* 0x0000001fff077819 */ /* 0x004fe20000011400 */
[-C--:B------:R-:W-:Y:S02]  /*12d0*/  IMAD R6, R19, R0.reuse, RZ ;  /* 0x0000000013067224 */ /* 0x080fe400078e02ff */
        /* <DEDUP_REMOVED lines=18> */
.L_x_6084:
        /* <DEDUP_REMOVED lines=13> */
[----:B------:R-:W1:Y:S08]  /*14d0*/  I2F.RP R12, R0 ;  /* 0x00000000000c7306 */ /* 0x000e700000209400 */
[----:B-1----:R-:W1:Y:S02]  /*14e0*/  MUFU.RCP R6, R12 ;  /* 0x0000000c00067308 */ /* 0x002e640000001000 */
[----:B-1----:R-:W-:-:S06]  /*14f0*/  VIADD R6, R6, 0xffffffe ;  /* 0x0ffffffe06067836 */ /* 0x002fcc0000000000 */
        /* <DEDUP_REMOVED lines=38> */
[----:B------:R-:W-:Y:S01]  /*1760*/  IMAD R4, R223, R9, RZ ;  /* 0x00000009df047224 */ /* 0x000fe200078e02ff */
[----:B------:R-:W-:Y:S01]  /*1770*/  @!P2 LOP3.LUT R6, RZ, R11, RZ, 0x33, !PT ;  /* 0x0000000bff06a212 */ /* 0x000fe200078e33ff */
[----:B------:R-:W-:Y:S01]  /*1780*/  @!P3 IMAD.WIDE.U32 R12, R224, R10, RZ ;  /* 0x0000000ae00cb225 */ /* 0x000fe200078e00ff */
[----:B------:R-:W-:-:S03]  /*1790*/  @P3 IADD3 R10, PT, PT, R10, R15, RZ ;  /* 0x0000000f0a0a3210 */ /* 0x000fc60007ffe0ff */
[----:B------:R-:W-:Y:S01]  /*17a0*/  @!P3 IMAD R0, R7, R224, R0 ;  /* 0x000000e00700b224 */ /* 0x000fe200078e0200 */
[----:B------:R-:W-:Y:S01]  /*17b0*/  @!P3 SHF.R.S32.HI R7, RZ, 0x1f, R8 ;  /* 0x0000001fff07b819 */ /* 0x000fe20000011408 */
[----:B------:R-:W-:Y:S01]  /*17c0*/  IMAD.IADD R21, R21, 0x1, R4 ;  /* 0x0000000115157824 */ /* 0x000fe200078e0204 */
[----:B------:R-:W-:Y:S01]  /*17d0*/  @!P3 MOV R14, R12 ;  /* 0x0000000c000eb202 */ /* 0x000fe20000000f00 */
[----:B------:R-:W-:Y:S01]  /*17e0*/  @!P3 IMAD.IADD R15, R13, 0x1, R0 ;  /* 0x000000010d0fb824 */ /* 0x000fe200078e0200 */
[----:B------:R-:W-:Y:S01]  /*17f0*/  SHF.R.S32.HI R4, RZ, 0x1f, R6 ;  /* 0x0000001fff047819 */ /* 0x000fe20000011406 */
[----:B------:R-:W-:Y:S02]  /*1800*/  @!P3 IMAD R0, R19, R8, RZ ;  /* 0x000000081300b224 */ /* 0x000fe400078e02ff */
        /* <DEDUP_REMOVED lines=14> */
.L_x_6085:
[----:B------:R-:W-:Y:S05]  /*18f0*/  BSYNC.RECONVERGENT B0 ;  /* 0x0000000000007941 */ /* 0x000fea0003800200 */
.L_x_6083:
        /* <DEDUP_REMOVED lines=28> */
[----:B------:R-:W-:-:S07]  /*1ac0*/  ISETP.NE.AND P3, PT, R11, RZ, PT ;  /* 0x000000ff0b00720c */ /* 0x000fce0003f65270 */
[----:B------:R-:W-:-:S04]  /*1ad0*/  @P4 VIADD R22, R22, 0x1 ;  /* 0x0000000116164836 */ /* 0x000fc80000000000 */
[----:B------:R-:W-:Y:S01]  /*1ae0*/  IMAD.MOV.U32 R12, RZ, RZ, R22 ;  /* 0x000000ffff0c7224 */ /* 0x000fe200078e0016 */
[----:B------:R-:W-:Y:S01]  /*1af0*/  SHF.L.U32 R227, R167, 0x3, RZ ;  /* 0x00000003a7e37819 */ /* 0x000fe200000006ff */
[-C--:B------:R-:W-:Y:S02]  /*1b00*/  IMAD R18, R19, R224.reuse, RZ ;  /* 0x000000e013127224 */ /* 0x080fe400078e02ff */
[----:B------:R-:W-:Y:S01]  /*1b10*/  @!P2 IMAD.MOV R12, RZ, RZ, -R12 ;  /* 0x000000ffff0ca224 */ /* 0x000fe200078e0a0c */
[----:B------:R-:W-:Y:S01]  /*1b20*/  @!P3 LOP3.LUT R12, RZ, R11, RZ, 0x33, !PT ;  /* 0x0000000bff0cb212 */ /* 0x000fe200078e33ff */
[----:B------:R-:W-:Y:S01]  /*1b30*/  IMAD.WIDE.U32 R22, R9, R224, RZ ;  /* 0x000000e009167225 */ /* 0x000fe200078e00ff */
[----:B------:R-:W-:Y:S02]  /*1b40*/  LOP3.LUT R166, R227, 0x38, RZ, 0xc0, !PT ;  /* 0x00000038e3a67812 */ /* 0x000fe400078ec0ff */
[----:B------:R-:W-:Y:S01]  /*1b50*/  SHF.R.S32.HI R11, RZ, 0x1f, R12 ;  /* 0x0000001fff0b7819 */ /* 0x000fe2000001140c */
[----:B------:R-:W-:-:S02]  /*1b60*/  IMAD R13, R9, R225, R18 ;  /* 0x000000e1090d7224 */ /* 0x000fc400078e0212 */
[----:B------:R-:W-:Y:S01]  /*1b70*/  IMAD R9, R29, R12, RZ ;  /* 0x0000000c1d097224 */ /* 0x000fe200078e02ff */
[----:B------:R-:W-:Y:S01]  /*1b80*/  LOP3.LUT R18, R227, 0x1c0, RZ, 0xc0, !PT ;  /* 0x000001c0e3127812 */ /* 0x000fe200078ec0ff */
[----:B------:R-:W-:Y:S01]  /*1b90*/  IMAD.IADD R13, R23, 0x1, R13 ;  /* 0x00000001170d7824 */ /* 0x000fe200078e020d */
[----:B------:R-:W-:Y:S01]  /*1ba0*/  IADD3 R10, P3, P2, R22, R10, R166 ;  /* 0x0000000a160a7210 */ /* 0x000fe20007a7e0a6 */
[----:B------:R-:W-:Y:S01]  /*1bb0*/  IMAD.WIDE.U32 R22, R28, R12, RZ ;  /* 0x0000000c1c167225 */ /* 0x000fe200078e00ff */
[----:B------:R-:W-:-:S03]  /*1bc0*/  LOP3.LUT R19, R18, 0x38, R167, 0xf8, !PT ;  /* 0x0000003812137812 */ /* 0x000fc600078ef8a7 */
[----:B------:R-:W-:Y:S01]  /*1bd0*/  IMAD R9, R11, R28, R9 ;  /* 0x0000001c0b097224 */ /* 0x000fe200078e0209 */
[----:B------:R-:W-:Y:S02]  /*1be0*/  IADD3.X R8, PT, PT, R13, R8, RZ, P3, P2 ;  /* 0x000000080d087210 */ /* 0x000fe40001fe44ff */
[----:B------:R-:W-:Y:S02]  /*1bf0*/  IADD3 R10, P2, PT, R10, R22, RZ ;  /* 0x000000160a0a7210 */ /* 0x000fe40007f5e0ff */
[----:B------:R-:W-:Y:S02]  /*1c00*/  IADD3 R9, PT, PT, R23, R9, RZ ;  /* 0x0000000917097210 */ /* 0x000fe40007ffe0ff */
[----:B------:R-:W-:Y:S02]  /*1c10*/  LOP3.LUT R245, R227, 0x1e00, RZ, 0xc0, !PT ;  /* 0x00001e00e3f57812 */ /* 0x000fe400078ec0ff */
[----:B------:R-:W-:Y:S01]  /*1c20*/  LOP3.LUT R12, R19, R166, RZ, 0x3c, !PT ;  /* 0x000000a6130c7212 */ /* 0x000fe200078e3cff */
[----:B------:R-:W-:Y:S01]  /*1c30*/  IMAD.X R11, R8, 0x1, R9, P2 ;  /* 0x00000001080b7824 */ /* 0x000fe200010e0609 */
[----:B------:R-:W1:Y:S02]  /*1c40*/  S2UR UR6, SR_CgaCtaId ;  /* 0x00000000000679c3 */ /* 0x000e640000008800 */
[----:B------:R-:W-:-:S02]  /*1c50*/  LOP3.LUT R245, R12, R245, RZ, 0xfc, !PT ;  /* 0x000000f50cf57212 */ /* 0x000fc400078efcff */
[----:B------:R-:W-:-:S05]  /*1c60*/  IADD3 R12, P2, PT, R166, R4, RZ ;  /* 0x00000004a60c7210 */ /* 0x000fca0007f5e0ff */
[----:B------:R-:W-:Y:S01]  /*1c70*/  IMAD.X R13, RZ, RZ, R0, P2 ;  /* 0x000000ffff0d7224 */ /* 0x000fe200010e0600 */
[----:B------:R-:W-:Y:S02]  /*1c80*/  SHF.R.U32.HI R36, RZ, 0x3, R167 ;  /* 0x00000003ff247819 */ /* 0x000fe400000116a7 */
[----:B------:R-:W-:Y:S01]  /*1c90*/  IADD3 R226, PT, PT, -R5, R246, RZ ;  /* 0x000000f605e27210 */ /* 0x000fe20007ffe1ff */
[----:B------:R-:W-:Y:S02]  /*1ca0*/  UMOV UR7, 0x400 ;  /* 0x0000040000077882 */ /* 0x000fe40000000000 */
[----:B------:R-:W-:Y:S02]  /*1cb0*/  IMAD R237, R225, R36, RZ ;  /* 0x00000024e1ed7224 */ /* 0x000fe400078e02ff */
[----:B------:R-:W-:-:S04]  /*1cc0*/  IMAD.WIDE.U32 R10, R36, R224, R10 ;  /* 0x000000e0240a7225 */ /* 0x000fc800078e000a */
[----:B------:R-:W-:Y:S02]  /*1cd0*/  IMAD R235, R223, R36, RZ ;  /* 0x00000024dfeb7224 */ /* 0x000fe400078e02ff */
[----:B------:R-:W-:Y:S01]  /*1ce0*/  IMAD.WIDE.U32 R12, R36, R222, R12 ;  /* 0x000000de240c7225 */ /* 0x000fe200078e000c */
[----:B-1----:R-:W-:Y:S01]  /*1cf0*/  ULEA UR6, UR6, UR7, 0x18 ;  /* 0x0000000706067291 */ /* 0x002fe2000f8ec0ff */
[----:B------:R-:W-:Y:S02]  /*1d00*/  MOV R37, RZ ;  /* 0x000000ff00257202 */ /* 0x000fe40000000f00 */
[----:B------:R-:W-:Y:S01]  /*1d10*/  IMAD.IADD R237, R11, 0x1, R237 ;  /* 0x000000010bed7824 */ /* 0x000fe200078e02ed */
[----:B------:R-:W-:Y:S01]  /*1d20*/  IADD3 R235, PT, PT, R13, R235, RZ ;  /* 0x000000eb0deb7210 */ /* 0x000fe20007ffe0ff */
[----:B------:R-:W-:Y:S01]  /*1d30*/  BSSY.RECONVERGENT B0, `(.L_x_6086) ;  /* 0x0000025000007945 */ /* 0x000fe20003800200 */
[----:B------:R-:W-:-:S04]  /*1d40*/  IMAD.U32 R218, RZ, RZ, UR6 ;  /* 0x00000006ffda7e24 */ /* 0x000fc8000f8e00ff */
[----:B------:R-:W-:Y:S02]  /*1d50*/  IMAD R245, R245, 0x2, R218 ;  /* 0x00000002f5f57824 */ /* 0x000fe400078e02da */
[----:B--2---:R-:W-:-:S04]  /*1d60*/  @P1 IMAD.WIDE.U32 R18, R14, R247, RZ ;  /* 0x000000f70e121225 */ /* 0x004fc800078e00ff */
[-C--:B---3--:R-:W-:Y:S02]  /*1d70*/  @!P1 IMAD R4, R27, R239.reuse, RZ ;  /* 0x000000ef1b049224 */ /* 0x088fe400078e02ff */
[----:B------:R-:W-:-:S04]  /*1d80*/  @!P1 IMAD.WIDE.U32 R8, R26, R239, RZ ;  /* 0x000000ef1a089225 */ /* 0x000fc800078e00ff */
[----:B------:R-:W-:Y:S01]  /*1d90*/  @P1 IMAD.MOV.U32 R8, RZ, RZ, R18 ;  /* 0x000000ffff081224 */ /* 0x000fe200078e0012 */
[----:B------:R-:W-:Y:S01]  /*1da0*/  @!P1 IADD3 R0, PT, PT, R9, R4, RZ ;  /* 0x0000000409009210 */ /* 0x000fe20007ffe0ff */
[----:B------:R-:W-:-:S03]  /*1db0*/  @P1 IMAD R4, R15, R247, RZ ;  /* 0x000000f70f041224 */ /* 0x000fc600078e02ff */
[----:B------:R-:W-:Y:S02]  /*1dc0*/  IADD3 R8, P2, PT, R166, R8, RZ ;  /* 0x00000008a6087210 */ /* 0x000fe40007f5e0ff */
[----:B------:R-:W-:-:S05]  /*1dd0*/  @P1 IADD3 R0, PT, PT, R19, R4, RZ ;  /* 0x0000000413001210 */ /* 0x000fca0007ffe0ff */
[----:B------:R-:W-:Y:S01]  /*1de0*/  IMAD.X R9, RZ, RZ, R0, P2 ;  /* 0x000000ffff097224 */ /* 0x000fe200010e0600 */
[----:B------:R-:W-:Y:S01]  /*1df0*/  ISETP.GE.AND P2, PT, R36, R226, PT ;  /* 0x000000e22400720c */ /* 0x000fe20003f46270 */
[----:B------:R-:W-:Y:S01]  /*1e00*/  IMAD R11, R7, R240, RZ ;  /* 0x000000f0070b7224 */ /* 0x000fe200078e02ff */
[----:B----4-:R-:W-:Y:S01]  /*1e10*/  LEA R234, P4, R12, R20, 0x1 ;  /* 0x000000140cea7211 */ /* 0x010fe200078808ff */
[----:B------:R-:W-:Y:S01]  /*1e20*/  IMAD.WIDE.U32 R6, R6, R240, R8 ;  /* 0x000000f006067225 */ /* 0x000fe200078e0008 */
[----:B------:R-:W-:Y:S02]  /*1e30*/  LEA R236, P3, R10, R24, 0x1 ;  /* 0x000000180aec7211 */ /* 0x000fe400078608ff */
[----:B------:R-:W-:Y:S01]  /*1e40*/  LEA.HI.X R235, R12, R21, R235, 0x1, P4 ;  /* 0x000000150ceb7211 */ /* 0x000fe200020f0ceb */
[----:B------:R-:W-:Y:S01]  /*1e50*/  IMAD.WIDE.U32 R12, R241, 0x40, R36 ;  /* 0x00000040f10c7825 */ /* 0x000fe200078e0024 */
[----:B------:R-:W-:Y:S02]  /*1e60*/  LEA.HI.X R237, R10, R25, R237, 0x1, P3 ;  /* 0x000000190aed7211 */ /* 0x000fe400018f0ced */
[----:B------:R-:W-:-:S03]  /*1e70*/  IADD3 R11, PT, PT, R7, R11, RZ ;  /* 0x0000000b070b7210 */ /* 0x000fc60007ffe0ff */
[----:B------:R-:W-:Y:S05]  /*1e80*/  @P2 BRA `(.L_x_6087) ;  /* 0x00000000003c2947 */ /* 0x000fea0003800000 */
        /* <DEDUP_REMOVED lines=14> */
.L_x_6088:
[----:B------:R1:W-:Y:S02]  /*1f70*/  STS.128 [R245], RZ ;  /* 0x000000fff5007388 */ /* 0x0003e40000000c00 */
.L_x_6087:
[----:B------:R-:W-:Y:S05]  /*1f80*/  BSYNC.RECONVERGENT B0 ;  /* 0x0000000000007941 */ /* 0x000fea0003800200 */
.L_x_6086:
[----:B------:R-:W-:Y:S01]  /*1f90*/  VIADD R33, R36, 0x10 ;  /* 0x0000001024217836 */ /* 0x000fe20000000000 */
[----:B------:R-:W-:Y:S01]  /*1fa0*/  BSSY.RECONVERGENT B0, `(.L_x_6089) ;  /* 0x000001b000007945 */ /* 0x000fe20003800200 */
[----:B------:R-:W-:Y:S02]  /*1fb0*/  IMAD.SHL.U32 R184, R38, 0x100, RZ ;  /* 0x0000010026b87824 */ /* 0x000fe400078e00ff */
[C---:B------:R-:W-:Y:S01]  /*1fc0*/  VIADD R31, R36.reuse, 0x20 ;  /* 0x00000020241f7836 */ /* 0x040fe20000000000 */
[-C--:B------:R-:W-:Y:S01]  /*1fd0*/  ISETP.GE.AND P1, PT, R33, R226.reuse, PT ;  /* 0x000000e22100720c */ /* 0x080fe20003f26270 */
[----:B------:R-:W-:Y:S01]  /*1fe0*/  VIADD R9, R36, 0x30 ;  /* 0x0000003024097836 */ /* 0x000fe20000000000 */
[----:B------:R-:W-:Y:S02]  /*1ff0*/  IADD3 R0, PT, PT, R185, 0x100, -R184 ;  /* 0x00000100b9007810 */ /* 0x000fe40007ffe8b8 */
[-C--:B------:R-:W-:Y:S02]  /*2000*/  ISETP.GE.AND P3, PT, R31, R226.reuse, PT ;  /* 0x000000e21f00720c */ /* 0x080fe40003f66270 */
[----:B------:R-:W-:-:S02]  /*2010*/  ISETP.GE.AND P2, PT, R9, R226, PT ;  /* 0x000000e20900720c */ /* 0x000fc40003f46270 */
[----:B------:R-:W-:-:S05]  /*2020*/  ISETP.GE.AND P6, PT, R36, R0, PT ;  /* 0x000000002400720c */ /* 0x000fca0003fc6270 */
[----:B------:R-:W-:Y:S08]  /*2030*/  @P1 BRA `(.L_x_6090) ;  /* 0x0000000000441947 */ /* 0x000ff00003800000 */
[----:B-----5:R-:W-:-:S13]  /*2040*/  ISETP.GE.AND P1, PT, R166, R243, PT ;  /* 0x000000f3a600720c */ /* 0x020fda0003f26270 */
[----:B------:R3:W-:Y:S01]  /*2050*/  @P1 STS.128 [R245+0x800], RZ ;  /* 0x000800fff5001388 */ /* 0x0007e20000000c00 */
[----:B------:R-:W-:Y:S05]  /*2060*/  @P1 BRA `(.L_x_6090) ;  /* 0x0000000000381947 */ /* 0x000fea0003800000 */
[----:B--2---:R-:W-:Y:S01]  /*2070*/  IADD3 R5, P1, PT, R12, 0x10, RZ ;  /* 0x000000100c057810 */ /* 0x004fe20007f3e0ff */
        /* <DEDUP_REMOVED lines=13> */
.L_x_6090:
[----:B------:R-:W-:Y:S05]  /*2150*/  BSYNC.RECONVERGENT B0 ;  /* 0x0000000000007941 */ /* 0x000fea0003800200 */
.L_x_6089:
[----:B------:R-:W-:Y:S04]  /*2160*/  BSSY.RECONVERGENT B0, `(.L_x_6091) ;  /* 0x0000013000007945 */ /* 0x000fe80003800200 */
[----:B------:R-:W-:Y:S05]  /*2170*/  @P3 BRA `(.L_x_6092) ;  /* 0x0000000000443947 */ /* 0x000fea0003800000 */
        /* <DEDUP_REMOVED lines=17> */
.L_x_6092:
[----:B------:R-:W-:Y:S05]  /*2290*/  BSYNC.RECONVERGENT B0 ;  /* 0x0000000000007941 */ /* 0x000fea0003800200 */
.L_x_6091:
[----:B------:R-:W-:Y:S04]  /*22a0*/  BSSY.RECONVERGENT B0, `(.L_x_6093) ;  /* 0x0000012000007945 */ /* 0x000fe80003800200 */
[----:B------:R-:W-:Y:S05]  /*22b0*/  @P2 BRA `(.L_x_6094) ;  /* 0x0000000000402947 */ /* 0x000fea0003800000 */
[----:B-----5:R-:W-:-:S13]  /*22c0*/  ISETP.GE.AND P1, PT, R166, R243, PT ;  /* 0x000000f3a600720c */ /* 0x020fda0003f26270 */
[----:B------:R1:W-:Y:S01]  /*22d0*/  @P1 STS.128 [R245+0x1800], RZ ;  /* 0x001800fff5001388 */ /* 0x0003e20000000c00 */
[----:B------:R-:W-:Y:S05]  /*22e0*/  @P1 BRA `(.L_x_6094) ;  /* 0x0000000000341947 */ /* 0x000fea0003800000 */
[----:B--2---:R-:W-:Y:S02]  /*22f0*/  IADD3 R5, P1, PT, R12, 0x30, RZ ;  /* 0x000000300c057810 */ /* 0x004fe40007f3e0ff */
        /* <DEDUP_REMOVED lines=12> */
.L_x_6094:
[----:B------:R-:W-:Y:S05]  /*23c0*/  BSYNC.RECONVERGENT B0 ;  /* 0x0000000000007941 */ /* 0x000fea0003800200 */
.L_x_6093:
[----:B------:R-:W-:Y:S01]  /*23d0*/  BSSY.RECONVERGENT B0, `(.L_x_6095) ;  /* 0x000000c000007945 */ /* 0x000fe20003800200 */
[C---:B--2---:R-:W-:Y:S02]  /*23e0*/  SHF.L.U64.HI R5, R222.reuse, 0x4, R223 ;  /* 0x00000004de057819 */ /* 0x044fe400000102df */
[----:B------:R-:W-:Y:S01]  /*23f0*/  SHF.L.U32 R4, R222, 0x4, RZ ;  /* 0x00000004de047819 */ /* 0x000fe200000006ff */
        /* <DEDUP_REMOVED lines=8> */
.L_x_6097:
[----:B------:R2:W-:Y:S02]  /*2480*/  STS.128 [R245+0x2000], RZ ;  /* 0x002000fff5007388 */ /* 0x0005e40000000c00 */
.L_x_6096:
[----:B------:R-:W-:Y:S05]  /*2490*/  BSYNC.RECONVERGENT B0 ;  /* 0x0000000000007941 */ /* 0x000fea0003800200 */
.L_x_6095:
[----:B------:R-:W-:Y:S01]  /*24a0*/  ISETP.GE.AND P1, PT, R33, R0, PT ;  /* 0x000000002100720c */ /* 0x000fe20003f26270 */
[----:B------:R-:W-:Y:S01]  /*24b0*/  VIADD R29, R36, 0x40 ;  /* 0x00000040241d7836 */ /* 0x000fe20000000000 */
[----:B------:R-:W-:Y:S01]  /*24c0*/  LEA R34, P2, R4, R234, 0x1 ;  /* 0x000000ea04227211 */ /* 0x000fe200078408ff */
        /* <DEDUP_REMOVED lines=16> */
.L_x_6099:
[----:B------:R-:W-:Y:S05]  /*25d0*/  BSYNC.RECONVERGENT B0 ;  /* 0x0000000000007941 */ /* 0x000fea0003800200 */
.L_x_6098:
[----:B------:R-:W-:Y:S01]  /*25e0*/  BSSY.RECONVERGENT B0, `(.L_x_6100) ;  /* 0x000000d000007945 */ /* 0x000fe20003800200 */
[----:B------:R-:W-:Y:S02]  /*25f0*/  ISETP.GE.AND P1, PT, R25, R0, PT ;  /* 0x000000001900720c */ /* 0x000fe40003f26270 */
[----:B------:R-:W-:Y:S01]  /*2600*/  IADD3 R23, PT, PT, R36, 0x70, RZ ;  /* 0x0000007024177810 */ /* 0x000fe20007ffe0ff */
        /* <DEDUP_REMOVED lines=10> */
.L_x_6101:
[----:B------:R-:W-:Y:S05]  /*26b0*/  BSYNC.RECONVERGENT B0 ;  /* 0x0000000000007941 */ /* 0x000fea0003800200 */
.L_x_6100:
[----:B------:R-:W-:Y:S01]  /*26c0*/  BSSY.RECONVERGENT B0, `(.L_x_6102) ;  /* 0x000000d000007945 */ /* 0x000fe20003800200 */
[----:B------:R-:W-:Y:S02]  /*26d0*/  ISETP.GE.AND P5, PT, R23, R0, PT ;  /* 0x000000001700720c */ /* 0x000fe40003fa6270 */
[----:B----4-:R-:W-:Y:S01]  /*26e0*/  LOP3.LUT R21, R36, 0x80, RZ, 0xfc, !PT ;  /* 0x0000008024157812 */ /* 0x010fe200078efcff */
        /* <DEDUP_REMOVED lines=10> */
.L_x_6103:
[----:B------:R-:W-:Y:S05]  /*2790*/  BSYNC.RECONVERGENT B0 ;  /* 0x0000000000007941 */ /* 0x000fea0003800200 */
.L_x_6102:
[----:B------:R-:W-:Y:S01]  /*27a0*/  BSSY.RECONVERGENT B0, `(.L_x_6104) ;  /* 0x0000010000007945 */ /* 0x000fe20003800200 */
[----:B------:R-:W-:Y:S02]  /*27b0*/  ISETP.GE.AND P4, PT, R21, R0, PT ;  /* 0x000000001500720c */ /* 0x000fe40003f86270 */
[----:B------:R-:W-:Y:S01]  /*27c0*/  IADD3 R19, PT, PT, R36, 0x90, RZ ;  /* 0x0000009024137810 */ /* 0x000fe20007ffe0ff */
[----:B------:R-:W-:Y:S05]  /*27d0*/  @P3 BRA `(.L_x_6105) ;  /* 0x0000000000303947 */ /* 0x000fea0003800000 */
[----:B-----5:R-:W-:-:S13]  /*27e0*/  ISETP.GE.AND P3, PT, R166, R243, PT ;  /* 0x000000f3a600720c */ /* 0x020fda0003f66270 */
        /* <DEDUP_REMOVED lines=11> */
.L_x_6105:
[----:B------:R-:W-:Y:S05]  /*28a0*/  BSYNC.RECONVERGENT B0 ;  /* 0x0000000000007941 */ /* 0x000fea0003800200 */
.L_x_6104:
[----:B------:R-:W-:Y:S01]  /*28b0*/  BSSY.RECONVERGENT B0, `(.L_x_6106) ;  /* 0x000000d000007945 */ /* 0x000fe20003800200 */
[----:B------:R-:W-:Y:S02]  /*28c0*/  ISETP.GE.AND P3, PT, R19, R0, PT ;  /* 0x000000001300720c */ /* 0x000fe40003f66270 */
[----:B-----5:R-:W-:Y:S01]  /*28d0*/  IADD3 R17, PT, PT, R36, 0xa0, RZ ;  /* 0x000000a024117810 */ /* 0x020fe20007ffe0ff */
        /* <DEDUP_REMOVED lines=10> */
.L_x_6107:
[----:B------:R-:W-:Y:S05]  /*2980*/  BSYNC.RECONVERGENT B0 ;  /* 0x0000000000007941 */ /* 0x000fea0003800200 */
.L_x_6106:
        /* <DEDUP_REMOVED lines=16> */
.L_x_6109:
[----:B------:R-:W-:Y:S05]  /*2a90*/  BSYNC.RECONVERGENT B0 ;  /* 0x0000000000007941 */ /* 0x000fea0003800200 */
.L_x_6108:
        /* <DEDUP_REMOVED lines=16> */
.L_x_6111:
[----:B------:R-:W-:Y:S05]  /*2ba0*/  BSYNC.RECONVERGENT B0 ;  /* 0x0000000000007941 */ /* 0x000fea0003800200 */
.L_x_6110:
        /* <DEDUP_REMOVED lines=16> */
.L_x_6113:
[----:B------:R-:W-:Y:S05]  /*2cb0*/  BSYNC.RECONVERGENT B0 ;  /* 0x0000000000007941 */ /* 0x000fea0003800200 */
.L_x_6112:
        /* <DEDUP_REMOVED lines=13> */
.L_x_6115:
[----:B------:R-:W-:Y:S05]  /*2d90*/  BSYNC.RECONVERGENT B0 ;  /* 0x0000000000007941 */ /* 0x000fea0003800200 */
.L_x_6114:
        /* <DEDUP_REMOVED lines=16> */
.L_x_6117:
[----:B------:R-:W-:Y:S05]  /*2ea0*/  BSYNC.RECONVERGENT B0 ;  /* 0x0000000000007941 */ /* 0x000fea0003800200 */
.L_x_6116:
        /* <DEDUP_REMOVED lines=15> */
.L_x_6119:
[----:B------:R-:W-:Y:S05]  /*2fa0*/  BSYNC.RECONVERGENT B0 ;  /* 0x0000000000007941 */ /* 0x000fea0003800200 */
.L_x_6118:
        /* <DEDUP_REMOVED lines=14> */
.L_x_6121:
[----:B------:R-:W-:Y:S05]  /*3090*/  BSYNC.RECONVERGENT B0 ;  /* 0x0000000000007941 */ /* 0x000fea0003800200 */
.L_x_6120:
        /* <DEDUP_REMOVED lines=14> */
.L_x_6123:
[----:B------:R-:W-:Y:S05]  /*3180*/  BSYNC.RECONVERGENT B0 ;  /* 0x0000000000007941 */ /* 0x000fea0003800200 */
.L_x_6122:
        /* <DEDUP_REMOVED lines=14> */
.L_x_6125:
[----:B------:R-:W-:Y:S05]  /*3270*/  BSYNC.RECONVERGENT B0 ;  /* 0x0000000000007941 */ /* 0x000fea0003800200 */
.L_x_6124:
        /* <DEDUP_REMOVED lines=12> */
.L_x_6127:
[----:B------:R-:W-:Y:S05]  /*3340*/  BSYNC.RECONVERGENT B0 ;  /* 0x0000000000007941 */ /* 0x000fea0003800200 */
.L_x_6126:
[----:B------:R-:W2:Y:S04]  /*3350*/  LD.E.64 R40, desc[UR4][R2.64+0x1c0] ;  /* 0x0001c00402287980 */ /* 0x000ea8000c101b00 */
[----:B-1----:R-:W3:Y:S01]  /*3360*/  LD.E.64 R36, desc[UR4][R2.64+0x1b8] ;  /* 0x0001b80402247980 */ /* 0x002ee2000c101b00 */
[----:B------:R-:W-:Y:S02]  /*3370*/  IMAD.MOV.U32 R34, RZ, RZ, R240 ;  /* 0x000000ffff227224 */ /* 0x000fe400078e00f0 */
[----:B------:R-:W-:Y:S01]  /*3380*/  IMAD.MOV.U32 R35, RZ, RZ, RZ ;  /* 0x000000ffff237224 */ /* 0x000fe200078e00ff */
[----:B------:R-:W4:Y:S04]  /*3390*/  LD.E R8, desc[UR4][R2.64+0xd8] ;  /* 0x0000d80402087980 */ /* 0x000f28000c101900 */
[----:B------:R-:W0:Y:S04]  /*33a0*/  LDGDEPBAR ;  /* 0x00000000000079af */ /* 0x000e280000000000 */
[----:B------:R1:W5:Y:S04]  /*33b0*/  LD.E R187, desc[UR4][R2.64+0x184] ;  /* 0x0001840402bb7980 */ /* 0x000368000c101900 */
[----:B------:R1:W5:Y:S01]  /*33c0*/  LD.E R188, desc[UR4][R2.64+0x188] ;  /* 0x0001880402bc7980 */ /* 0x000362000c101900 */
        /* <DEDUP_REMOVED lines=22> */
.L_x_6130:
[----:B------:R4:W-:Y:S01]  /*3530*/  STS.128 [R245+0xa000], RZ ;  /* 0x00a000fff5007388 */ /* 0x0009e20000000c00 */
[----:B------:R-:W-:Y:S05]  /*3540*/  BRA `(.L_x_6131) ;  /* 0x0000000000047947 */ /* 0x000fea0003800000 */
.L_x_6129:
[----:B------:R2:W-:Y:S02]  /*3550*/  STS.128 [R245+0xa000], RZ ;  /* 0x00a000fff5007388 */ /* 0x0005e40000000c00 */
.L_x_6131:
[----:B------:R-:W-:Y:S05]  /*3560*/  BSYNC.RECONVERGENT B0 ;  /* 0x0000000000007941 */ /* 0x000fea0003800200 */
.L_x_6128:
        /* <DEDUP_REMOVED lines=18> */
.L_x_6133:
[----:B------:R-:W-:Y:S05]  /*3690*/  BSYNC.RECONVERGENT B0 ;  /* 0x0000000000007941 */ /* 0x000fea0003800200 */
.L_x_6132:
        /* <DEDUP_REMOVED lines=13> */
.L_x_6135:
[----:B------:R-:W-:Y:S05]  /*3770*/  BSYNC.RECONVERGENT B0 ;  /* 0x0000000000007941 */ /* 0x000fea0003800200 */
.L_x_6134:
        /* <DEDUP_REMOVED lines=13> */
.L_x_6137:
[----:B------:R-:W-:Y:S05]  /*3850*/  BSYNC.RECONVERGENT B0 ;  /* 0x0000000000007941 */ /* 0x000fea0003800200 */
.L_x_6136:
        /* <DEDUP_REMOVED lines=16> */
.L_x_6139:
[----:B------:R-:W-:Y:S05]  /*3960*/  BSYNC.RECONVERGENT B0 ;  /* 0x0000000000007941 */ /* 0x000fea0003800200 */
.L_x_6138:
        /* <DEDUP_REMOVED lines=13> */
.L_x_6141:
[----:B------:R-:W-:Y:S05]  /*3a40*/  BSYNC.RECONVERGENT B0 ;  /* 0x0000000000007941 */ /* 0x000fea0003800200 */
.L_x_6140:
        /* <DEDUP_REMOVED lines=16> */
.L_x_6143:
[----:B------:R-:W-:Y:S05]  /*3b50*/  BSYNC.RECONVERGENT B0 ;  /* 0x0000000000007941 */ /* 0x000fea0003800200 */
.L_x_6142:
        /* <DEDUP_REMOVED lines=16> */
.L_x_6145:
[----:B------:R-:W-:Y:S05]  /*3c60*/  BSYNC.RECONVERGENT B0 ;  /* 0x0000000000007941 */ /* 0x000fea0003800200 */
.L_x_6144:
[----:B------:R1:W-:Y:S01]  /*3c70*/  @P3 STS.128 [R245+0xe000], RZ ;  /* 0x00e000fff5003388 */ /* 0x0003e20000000c00 */
[----:B------:R-:W-:Y:S01]  /*3c80*/  IMAD.SHL.U32 R165, R167, 0x40, RZ ;  /* 0x00000040a7a57824 */ /* 0x000fe200078e00ff */
        /* <DEDUP_REMOVED lines=19> */
.L_x_6147:
[----:B------:R-:W-:Y:S05]  /*3dc0*/  BSYNC.RECONVERGENT B0 ;  /* 0x0000000000007941 */ /* 0x000fea0003800200 */
.L_x_6146:
[----:B------:R2:W-:Y:S01]  /*3dd0*/  @P2 STS.128 [R245+0xe800], RZ ;  /* 0x00e800fff5002388 */ /* 0x0005e20000000c00 */
[----:B------:R-:W-:Y:S01]  /*3de0*/  ISETP.GE.AND P3, PT, R7, R0, PT ;  /* 0x000000000700720c */ /* 0x000fe20003f66270 */
[----:B------:R-:W-:Y:S01]  /*3df0*/  BSSY.RECONVERGENT B0, `(.L_x_6148) ;  /* 0x0000012000007945 */ /* 0x000fe20003800200 */
[----:B------:R-:W-:Y:S02]  /*3e00*/  LOP3.LUT R217, R217, 0x7c00, RZ, 0xc0, !PT ;  /* 0x00007c00d9d97812 */ /* 0x000fe400078ec0ff */
[----:B------:R-:W-:Y:S02]  /*3e10*/  LOP3.LUT R7, R6, 0x8, R167, 0xf8, !PT ;  /* 0x0000000806077812 */ /* 0x000fe400078ef8a7 */
[--C-:B-1----:R-:W-:Y:S02]  /*3e20*/  LOP3.LUT R13, R4, 0x1c0, R165.reuse, 0xf8, !PT ;  /* 0x000001c0040d7812 */ /* 0x102fe400078ef8a5 */
        /* <DEDUP_REMOVED lines=14> */
.L_x_6149:
[----:B------:R-:W-:Y:S05]  /*3f10*/  BSYNC.RECONVERGENT B0 ;  /* 0x0000000000007941 */ /* 0x000fea0003800200 */
.L_x_6148:
        /* <DEDUP_REMOVED lines=20> */
.L_x_6151:
[----:B------:R-:W-:Y:S05]  /*4060*/  BSYNC.RECONVERGENT B0 ;  /* 0x0000000000007941 */ /* 0x000fea0003800200 */
.L_x_6150:
        /* <DEDUP_REMOVED lines=15> */
.L_x_6153:
[----:B------:R-:W-:Y:S05]  /*4160*/  BSYNC.RECONVERGENT B0 ;  /* 0x0000000000007941 */ /* 0x000fea0003800200 */
.L_x_6152:
        /* <DEDUP_REMOVED lines=15> */
.L_x_6155:
[----:B------:R-:W-:Y:S05]  /*4260*/  BSYNC.RECONVERGENT B0 ;  /* 0x0000000000007941 */ /* 0x000fea0003800200 */
.L_x_6154:
        /* <DEDUP_REMOVED lines=15> */
.L_x_6157:
[----:B------:R-:W-:Y:S05]  /*4360*/  BSYNC.RECONVERGENT B0 ;  /* 0x0000000000007941 */ /* 0x000fea0003800200 */
.L_x_6156:
        /* <DEDUP_REMOVED lines=15> */
.L_x_6159:
[----:B------:R-:W-:Y:S05]  /*4460*/  BSYNC.RECONVERGENT B0 ;  /* 0x0000000000007941 */ /* 0x000fea0003800200 */
.L_x_6158:
        /* <DEDUP_REMOVED lines=13> */
.L_x_6161:
[----:B------:R-:W-:Y:S05]  /*4540*/  BSYNC.RECONVERGENT B0 ;  /* 0x0000000000007941 */ /* 0x000fea0003800200 */
.L_x_6160:
[----:B------:R-:W-:Y:S01]  /*4550*/  LDSM.16.M88.4 R148, [R205] ;  /* 0x00000000cd94783b */ /* 0x000fe20000000200 */
[----:B------:R-:W-:Y:S01]  /*4560*/  IMAD.MOV.U32 R186, RZ, RZ, 0x20 ;  /* 0x00000020ffba7424 */ /* 0x000fe200078e00ff */
[C---:B------:R-:W-:Y:S01]  /*4570*/  LOP3.LUT P6, RZ, R167.reuse, 0x2, RZ, 0xc0, !PT ;  /* 0x00000002a7ff7812 */ /* 0x040fe200078cc0ff */
[----:B------:R-:W-:Y:S01]  /*4580*/  IMAD.MOV.U32 R206, RZ, RZ, 0x40 ;  /* 0x00000040ffce7424 */ /* 0x000fe200078e00ff */
[----:B------:R-:W5:Y:S01]  /*4590*/  LDSM.16.M88.4 R120, [R193+0x2000] ;  /* 0x00200000c178783b */ /* 0x000f620000000200 */
[----:B------:R-:W-:Y:S01]  /*45a0*/  LOP3.LUT P2, RZ, R167, 0x4, RZ, 0xc0, !PT ;  /* 0x00000004a7ff7812 */ /* 0x000fe2000784c0ff */
[----:B------:R-:W-:Y:S01]  /*45b0*/  VIADD R0, R38, 0xffffffff ;  /* 0xffffffff26007836 */ /* 0x000fe20000000000 */
[----:B------:R-:W-:Y:S01]  /*45c0*/  SEL R186, R186, 0xffffffe0, !P6 ;  /* 0xffffffe0baba7807 */ /* 0x000fe20007000000 */
[----:B------:R-:W2:Y:S01]  /*45d0*/  LDSM.16.M88.4 R96, [R193+0x2800] ;  /* 0x00280000c160783b */ /* 0x000ea20000000200 */
[----:B------:R-:W-:Y:S01]  /*45e0*/  SEL R206, R206, 0xffffffc0, !P2 ;  /* 0xffffffc0cece7807 */ /* 0x000fe20005000000 */
[----:B------:R-:W-:Y:S01]  /*45f0*/  BSSY.RECONVERGENT B1, `(.L_x_6162) ;  /* 0x00005fd000017945 */ /* 0x000fe20003800200 */
[----:B------:R-:W-:Y:S01]  /*4600*/  IADD3 R188, PT, PT, R188, R185, -R246 ;  /* 0x000000b9bcbc7210 */ /* 0x000fe20007ffe8f6 */
[----:B------:R-:W-:Y:S01]  /*4610*/  IMAD.IADD R192, R205, 0x1, R186 ;  /* 0x00000001cdc07824 */ /* 0x000fe200078e02ba */
[----:B------:R-:W3:Y:S01]  /*4620*/  LDSM.16.M88.4 R88, [R193+0x3000] ;  /* 0x00300000c158783b */ /* 0x000ee20000000200 */
[----:B------:R-:W-:Y:S01]  /*4630*/  IMAD.IADD R204, R186, 0x1, R193 ;  /* 0x00000001bacc7824 */ /* 0x000fe200078e02c1 */
[----:B------:R-:W-:Y:S01]  /*4640*/  IADD3 R232, PT, PT, R185, -R246, -R187 ;  /* 0x800000f6b9e87210 */ /* 0x000fe20007ffe8bb */
[----:B------:R-:W-:Y:S01]  /*4650*/  IMAD.IADD R169, R205, 0x1, R206 ;  /* 0x00000001cda97824 */ /* 0x000fe200078e02ce */
[----:B------:R-:W4:Y:S01]  /*4660*/  LDSM.16.M88.4 R80, [R193+0x3800] ;  /* 0x00380000c150783b */ /* 0x000f220000000200 */
[----:B------:R-:W-:-:S02]  /*4670*/  IMAD.IADD R39, R206, 0x1, R193 ;  /* 0x00000001ce277824 */ /* 0x000fc400078e02c1 */
[C---:B------:R-:W-:Y:S01]  /*4680*/  IMAD.IADD R208, R186.reuse, 0x1, R169 ;  /* 0x00000001bad07824 */ /* 0x040fe200078e02a9 */
[----:B------:R-:W4:Y:S01]  /*4690*/  LDSM.16.M88.4 R72, [R193+0x4000] ;  /* 0x00400000c148783b */ /* 0x000f220000000200 */
[----:B------:R-:W-:-:S03]  /*46a0*/  IMAD.IADD R37, R186, 0x1, R39 ;  /* 0x00000001ba257824 */ /* 0x000fc600078e0227 */
[----:B------:R-:W4:Y:S04]  /*46b0*/  LDSM.16.M88.4 R64, [R193+0x4800] ;  /* 0x00480000c140783b */ /* 0x000f280000000200 */
[----:B------:R-:W4:Y:S04]  /*46c0*/  LDSM.16.M88.4 R56, [R193+0x5000] ;  /* 0x00500000c138783b */ /* 0x000f280000000200 */
[----:B------:R-:W4:Y:S04]  /*46d0*/  LDSM.16.M88.4 R48, [R193+0x5800] ;  /* 0x00580000c130783b */ /* 0x000f280000000200 */
[----:B------:R-:W4:Y:S04]  /*46e0*/  LDSM.16.M88.4 R40, [R193+0x6000] ;  /* 0x00600000c128783b */ /* 0x000f280000000200 */
[----:B------:R-:W4:Y:S01]  /*46f0*/  LDSM.16.M88.4 R28, [R193+0x6800] ;  /* 0x00680000c11c783b */ /* 0x000f220000000200 */
[C---:B-----5:R-:W-:Y:S03]  /*4700*/  HMMA.16816.F32.BF16 R144, R148.reuse, R120, RZ ;  /* 0x000000789490723c */ /* 0x060fe600000418ff */
[----:B------:R-:W5:Y:S04]  /*4710*/  LDSM.16.M88.4 R20, [R193+0x7000] ;  /* 0x00700000c114783b */ /* 0x000f680000000200 */
[----:B-1----:R-:W1:Y:S01]  /*4720*/  LDSM.16.M88.4 R12, [R193+0x7800] ;  /* 0x00780000c10c783b */ /* 0x002e620000000200 */
[C---:B------:R-:W-:Y:S03]  /*4730*/  HMMA.16816.F32.BF16 R120, R148.reuse, R122, RZ ;  /* 0x0000007a9478723c */ /* 0x040fe600000418ff */
[----:B------:R-:W1:Y:S04]  /*4740*/  LDSM.16.M88.4 R172, [R193+0x8000] ;  /* 0x00800000c1ac783b */ /* 0x000e680000000200 */
[----:B------:R-:W1:Y:S01]  /*4750*/  LDSM.16.M88.4 R156, [R193+0x8800] ;  /* 0x00880000c19c783b */ /* 0x000e620000000200 */
        /* <DEDUP_REMOVED lines=8> */
[----:B------:R-:W4:Y:S01]  /*47e0*/  LDSM.16.M88.4 R4, [R204+0x5000] ;  /* 0x00500000cc04783b */ /* 0x000f220000000200 */
[C---:B------:R-:W-:Y:S03]  /*47f0*/  HMMA.16816.F32.BF16 R76, R148.reuse, R72, RZ ;  /* 0x00000048944c723c */ /* 0x040fe600000418ff */
[----:B------:R-:W4:Y:S04]  /*4800*/  LDSM.16.M88.4 R132, [R204+0x5800] ;  /* 0x00580000cc84783b */ /* 0x000f280000000200 */
[----:B------:R-:W4:Y:S01]  /*4810*/  LDSM.16.M88.4 R176, [R204+0x3800] ;  /* 0x00380000ccb0783b */ /* 0x000f220000000200 */
[C---:B------:R-:W-:Y:S03]  /*4820*/  HMMA.16816.F32.BF16 R68, R148.reuse, R64, RZ ;  /* 0x000000409444723c */ /* 0x040fe600000418ff */
[----:B------:R-:W4:Y:S04]  /*4830*/  LDSM.16.M88.4 R140, [R204+0x4000] ;  /* 0x00400000cc8c783b */ /* 0x000f280000000200 */
[----:B------:R-:W4:Y:S01]  /*4840*/  LDSM.16.M88.4 R136, [R204+0x4800] ;  /* 0x00480000cc88783b */ /* 0x000f220000000200 */
[C---:B------:R-:W-:Y:S03]  /*4850*/  HMMA.16816.F32.BF16 R60, R148.reuse, R56, RZ ;  /* 0x00000038943c723c */ /* 0x040fe600000418ff */
[----:B------:R-:W-:Y:S04]  /*4860*/  LDSM.16.M88.4 R180, [R204+0x2800] ;  /* 0x00280000ccb4783b */ /* 0x000fe80000000200 */
[----:B------:R-:W0:Y:S01]  /*4870*/  LDGDEPBAR ;  /* 0x00000000000079af */ /* 0x000e220000000000 */
[C---:B------:R-:W-:Y:S08]  /*4880*/  HMMA.16816.F32.BF16 R52, R148.reuse, R48, RZ ;  /* 0x000000309434723c */ /* 0x040ff000000418ff */
[C---:B------:R-:W-:Y:S08]  /*4890*/  HMMA.16816.F32.BF16 R44, R148.reuse, R40, RZ ;  /* 0x00000028942c723c */ /* 0x040ff000000418ff */
[C---:B------:R-:W-:Y:S08]  /*48a0*/  HMMA.16816.F32.BF16 R32, R148.reuse, R28, RZ ;  /* 0x0000001c9420723c */ /* 0x040ff000000418ff */
[C---:B-----5:R-:W-:Y:S08]  /*48b0*/  HMMA.16816.F32.BF16 R24, R148.reuse, R20, RZ ;  /* 0x000000149418723c */ /* 0x060ff000000418ff */
[C---:B-1----:R-:W-:Y:S08]  /*48c0*/  HMMA.16816.F32.BF16 R16, R148.reuse, R12, RZ ;  /* 0x0000000c9410723c */ /* 0x042ff000000418ff */
        /* <DEDUP_REMOVED lines=17> */
[----:B---3--:R-:W-:Y:S08]  /*49e0*/  HMMA.16816.F32.BF16 R108, R148, R128, RZ ;  /* 0x00000080946c723c */ /* 0x008ff000000418ff */
[C---:B------:R-:W-:Y:S08]  /*49f0*/  HMMA.16816.F32.BF16 R144, R112.reuse, R104, R144 ;  /* 0x000000687090723c */ /* 0x040ff00000041890 */
[----:B------:R-:W-:Y:S01]  /*4a00*/  HMMA.16816.F32.BF16 R120, R112, R106, R120 ;  /* 0x0000006a7078723c */ /* 0x000fe20000041878 */
[----:B------:R-:W1:Y:S07]  /*4a10*/  LDSM.16.M88.4 R104, [R204+0x6800] ;  /* 0x00680000cc68783b */ /* 0x000e6e0000000200 */
        /* <DEDUP_REMOVED lines=20> */
[C---:B-1----:R-:W-:Y:S08]  /*4b60*/  HMMA.16816.F32.BF16 R32, R112.reuse, R104, R32 ;  /* 0x000000687020723c */ /* 0x042ff00000041820 */
[C---:B------:R-:W-:Y:S01]  /*4b70*/  HMMA.16816.F32.BF16 R28, R112.reuse, R106, R28 ;  /* 0x0000006a701c723c */ /* 0x040fe2000004181c */
[----:B------:R1:W5:Y:S07]  /*4b80*/  LDSM.16.M88.4 R104, [R169] ;  /* 0x00000000a968783b */ /* 0x00036e0000000200 */
[C---:B--2---:R-:W-:Y:S08]  /*4b90*/  HMMA.16816.F32.BF16 R44, R112.reuse, R128, R44 ;  /* 0x00000080702c723c */ /* 0x044ff0000004182c */
[C---:B------:R-:W-:Y:S01]  /*4ba0*/  HMMA.16816.F32.BF16 R40, R112.reuse, R130, R40 ;  /* 0x000000827028723c */ /* 0x040fe20000041828 */
[----:B------:R-:W2:Y:S07]  /*4bb0*/  LDSM.16.M88.4 R128, [R39+0x9800] ;  /* 0x009800002780783b */ /* 0x000eae0000000200 */
[----:B---3--:R-:W-:Y:S01]  /*4bc0*/  HMMA.16816.F32.BF16 R24, R112, R116, R24 ;  /* 0x000000747018723c */ /* 0x008fe20000041818 */
[----:B-1----:R-:W-:-:S05]  /*4bd0*/  IMAD.SHL.U32 R169, R167, 0x2, RZ ;  /* 0x00000002a7a97824 */ /* 0x002fca00078e00ff */
[----:B------:R-:W-:Y:S02]  /*4be0*/  LOP3.LUT R168, R169, 0x6, RZ, 0xc0, !PT ;  /* 0x00000006a9a87812 */ /* 0x000fe400078ec0ff */
[C---:B------:R-:W-:Y:S01]  /*4bf0*/  HMMA.16816.F32.BF16 R20, R112.reuse, R118, R20 ;  /* 0x000000767014723c */ /* 0x040fe20000041814 */
[----:B------:R-:W-:Y:S07]  /*4c00*/  LDSM.16.M88.4 R116, [R37+0x2000] ;  /* 0x002000002574783b */ /* 0x000fee0000000200 */
[C---:B----4-:R-:W-:Y:S08]  /*4c10*/  HMMA.16816.F32.BF16 R16, R112.reuse, R4, R16 ;  /* 0x000000047010723c */ /* 0x050ff00000041810 */
[C---:B------:R-:W-:Y:S01]  /*4c20*/  HMMA.16816.F32.BF16 R12, R112.reuse, R6, R12 ;  /* 0x00000006700c723c */ /* 0x040fe2000004180c */
[----:B------:R-:W1:Y:S07]  /*4c30*/  LDSM.16.M88.4 R4, [R208] ;  /* 0x00000000d004783b */ /* 0x000e6e0000000200 */
[----:B-----5:R-:W-:Y:S01]  /*4c40*/  HMMA.16816.F32.BF16 R148, R112, R134, R148 ;  /* 0x000000867094723c */ /* 0x020fe20000041894 */
[----:B------:R-:W-:-:S07]  /*4c50*/  IMAD R135, R241, 0x40, R185 ;  /* 0x00000040f1877824 */ /* 0x000fce00078e02b9 */
[C---:B------:R-:W-:Y:S08]  /*4c60*/  HMMA.16816.F32.BF16 R160, R112.reuse, R176, R160 ;  /* 0x000000b070a0723c */ /* 0x040ff000000418a0 */
[C---:B------:R-:W-:Y:S08]  /*4c70*/  HMMA.16816.F32.BF16 R156, R112.reuse, R178, R156 ;  /* 0x000000b2709c723c */ /* 0x040ff0000004189c */
[----:B------:R-:W-:Y:S01]  /*4c80*/  HMMA.16816.F32.BF16 R176, R112, R140, R152 ;  /* 0x0000008c70b0723c */ /* 0x000fe20000041898 */
[----:B------:R-:W3:Y:S07]  /*4c90*/  LDSM.16.M88.4 R152, [R37+0x9800] ;  /* 0x009800002598783b */ /* 0x000eee0000000200 */
[C---:B------:R-:W-:Y:S08]  /*4ca0*/  HMMA.16816.F32.BF16 R144, R104.reuse, R136, R144 ;  /* 0x000000886890723c */ /* 0x040ff00000041890 */
[----:B--2---:R-:W-:Y:S01]  /*4cb0*/  HMMA.16816.F32.BF16 R148, R104, R130, R148 ;  /* 0x000000826894723c */ /* 0x004fe20000041894 */
[----:B------:R-:W-:-:S02]  /*4cc0*/  SHF.R.U32.HI R131, RZ, 0x2, R167 ;  /* 0x00000002ff837819 */ /* 0x000fc400000116a7 */
[----:B------:R-:W-:-:S04]  /*4cd0*/  LOP3.LUT R130, R216, 0x1f0, RZ, 0xc0, !PT ;  /* 0x000001f0d8827812 */ /* 0x000fc800078ec0ff */
[----:B------:R-:W-:Y:S01]  /*4ce0*/  LOP3.LUT R130, R130, 0x7, R131, 0xf8, !PT ;  /* 0x0000000782827812 */ /* 0x000fe200078ef883 */
[----:B------:R-:W-:Y:S01]  /*4cf0*/  IMAD.SHL.U32 R131, R0, 0x100, RZ ;  /* 0x0000010000837824 */ /* 0x000fe200078e00ff */
[----:B------:R-:W-:Y:S03]  /*4d00*/  HMMA.16816.F32.BF16 R100, R112, R180, R100 ;  /* 0x000000b47064723c */ /* 0x000fe60000041864 */
[----:B------:R-:W-:Y:S01]  /*4d10*/  IMAD.IADD R230, R130, 0x1, R135 ;  /* 0x0000000182e67824 */ /* 0x000fe200078e0287 */
[----:B------:R-:W-:-:S03]  /*4d20*/  LOP3.LUT R189, R131, R168, RZ, 0xfc, !PT ;  /* 0x000000a883bd7212 */ /* 0x000fc600078efcff */
[----:B------:R-:W-:Y:S01]  /*4d30*/  VIADD R36, R230, 0x8 ;  /* 0x00000008e6247836 */ /* 0x000fe20000000000 */
[C---:B-1----:R-:W-:Y:S01]  /*4d40*/  HMMA.16816.F32.BF16 R144, R4.reuse, R116, R144 ;  /* 0x000000740490723c */ /* 0x042fe20000041890 */
[----:B------:R-:W-:Y:S02]  /*4d50*/  IMAD.IADD R191, R189, 0x1, R246 ;  /* 0x00000001bdbf7824 */ /* 0x000fe400078e02f6 */
[----:B------:R-:W-:Y:S02]  /*4d60*/  IMAD R117, R241, 0x40, R130 ;  /* 0x00000040f1757824 */ /* 0x000fe400078e0282 */
[C-C-:B------:R-:W-:Y:S01]  /*4d70*/  IMAD.IADD R116, R36.reuse, 0x1, -R191.reuse ;  /* 0x0000000124747824 */ /* 0x140fe200078e0abf */
[--C-:B------:R-:W-:Y:S01]  /*4d80*/  IADD3 R140, PT, PT, R36, -0x1, -R191.reuse ;  /* 0xffffffff248c7810 */ /* 0x100fe20007ffe8bf */
[C---:B------:R-:W-:Y:S01]  /*4d90*/  IMAD.IADD R188, R117.reuse, 0x1, R188 ;  /* 0x0000000175bc7824 */ /* 0x040fe200078e02bc */
[----:B---3--:R-:W-:Y:S01]  /*4da0*/  HMMA.16816.F32.BF16 R148, R4, R154, R148 ;  /* 0x0000009a0494723c */ /* 0x008fe20000041894 */
[----:B------:R-:W-:Y:S01]  /*4db0*/  IMAD.IADD R232, R117, 0x1, R232 ;  /* 0x0000000175e87824 */ /* 0x000fe200078e02e8 */
[----:B------:R-:W-:Y:S01]  /*4dc0*/  IABS R116, R116 ;  /* 0x0000007400747213 */ /* 0x000fe20000000000 */
[C-C-:B------:R-:W-:Y:S01]  /*4dd0*/  IMAD.IADD R141, R230.reuse, 0x1, -R191.reuse ;  /* 0x00000001e68d7824 */ /* 0x140fe200078e0abf */
[----:B------:R-:W-:Y:S01]  /*4de0*/  IADD3 R117, PT, PT, R230, -0xf9, -R191 ;  /* 0xffffff07e6757810 */ /* 0x000fe20007ffe8bf */
[----:B------:R-:W-:Y:S01]  /*4df0*/  VIADD R198, R232, 0x8 ;  /* 0x00000008e8c67836 */ /* 0x000fe20000000000 */
[----:B------:R-:W-:-:S02]  /*4e00*/  I2FP.F32.S32 R135, R116 ;  /* 0x0000007400877245 */ /* 0x000fc40000201400 */
[----:B------:R-:W-:Y:S01]  /*4e10*/  HMMA.16816.F32.BF16 R96, R112, R182, R96 ;  /* 0x000000b67060723c */ /* 0x000fe20000041860 */
[----:B------:R-:W1:Y:S01]  /*4e20*/  LDSM.16.M88.4 R180, [R204+0x8000] ;  /* 0x00800000ccb4783b */ /* 0x000e620000000200 */
[----:B------:R-:W-:Y:S01]  /*4e30*/  IADD3 R116, PT, PT, R36, -0xf9, -R191 ;  /* 0xffffff0724747810 */ /* 0x000fe20007ffe8bf */
[----:B------:R-:W-:Y:S01]  /*4e40*/  FFMA.FTZ R146, -R244, R135, R146 ;  /* 0x00000087f4927223 */ /* 0x000fe20000010192 */
[----:B------:R-:W-:Y:S01]  /*4e50*/  IABS R117, R117 ;  /* 0x0000007500757213 */ /* 0x000fe20000000000 */
[----:B------:R-:W-:Y:S01]  /*4e60*/  VIADD R135, R189, 0xf9 ;  /* 0x000000f9bd877836 */ /* 0x000fe20000000000 */
[----:B------:R-:W-:Y:S02]  /*4e70*/  IABS R116, R116 ;  /* 0x0000007400747213 */ /* 0x000fe40000000000 */
[----:B------:R-:W-:Y:S01]  /*4e80*/  HMMA.16816.F32.BF16 R120, R104, R138, R120 ;  /* 0x0000008a6878723c */ /* 0x000fe20000041878 */
[----:B------:R-:W2:Y:S01]  /*4e90*/  LDSM.16.M88.4 R136, [R39+0x2800] ;  /* 0x002800002788783b */ /* 0x000ea20000000200 */
[----:B------:R-:W-:-:S02]  /*4ea0*/  I2FP.F32.S32 R117, R117 ;  /* 0x0000007500757245 */ /* 0x000fc40000201400 */
[----:B------:R-:W-:Y:S02]  /*4eb0*/  I2FP.F32.S32 R116, R116 ;  /* 0x0000007400747245 */ /* 0x000fe40000201400 */
[----:B------:R-:W-:Y:S01]  /*4ec0*/  ISETP.GT.AND P1, PT, R198, R189, PT ;  /* 0x000000bdc600720c */ /* 0x000fe20003f24270 */
[----:B------:R-:W-:Y:S01]  /*4ed0*/  FFMA.FTZ R134, -R244, R117, R149 ;  /* 0x00000075f4867223 */ /* 0x000fe20000010195 */
[----:B------:R-:W-:Y:S01]  /*4ee0*/  VIADDMNMX R231, R188, 0x1, R185, PT ;  /* 0x00000001bce77846 */ /* 0x000fe200038001b9 */
[----:B------:R-:W-:Y:S01]  /*4ef0*/  FFMA.FTZ R116, -R244, R116, R151 ;  /* 0x00000074f4747223 */ /* 0x000fe20000010197 */
[----:B------:R-:W-:Y:S01]  /*4f00*/  VIADDMNMX R228, R188, 0x9, R185, PT ;  /* 0x00000009bce47846 */ /* 0x000fe200038001b9 */
[----:B------:R-:W-:Y:S01]  /*4f10*/  VIADD R117, R189, 0x1 ;  /* 0x00000001bd757836 */ /* 0x000fe20000000000 */
[-C--:B------:R-:W-:Y:S01]  /*4f20*/  ISETP.GT.AND P4, PT, R232, R135.reuse, PT ;  /* 0x00000087e800720c */ /* 0x080fe20003f84270 */
[----:B------:R-:W-:Y:S01]  /*4f30*/  HMMA.16816.F32.BF16 R124, R112, R142, R124 ;  /* 0x0000008e707c723c */ /* 0x000fe2000004187c */
[----:B------:R-:W-:-:S02]  /*4f40*/  ISETP.GT.AND P3, PT, R198, R135, PT ;  /* 0x00000087c600720c */ /* 0x000fc40003f64270 */
[----:B------:R-:W-:Y:S02]  /*4f50*/  FSEL R195, R146, -INF , !P1 ;  /* 0xff80000092c37808 */ /* 0x000fe40004800000 */
[C---:B------:R-:W-:Y:S02]  /*4f60*/  ISETP.GE.AND P5, PT, R135.reuse, R231, PT ;  /* 0x000000e78700720c */ /* 0x040fe40003fa6270 */
[----:B------:R-:W-:Y:S01]  /*4f70*/  ISETP.GE.AND P1, PT, R135, R228, PT ;  /* 0x000000e48700720c */ /* 0x000fe20003f26270 */
[----:B------:R-:W-:Y:S01]  /*4f80*/  HMMA.16816.F32.BF16 R120, R4, R118, R120 ;  /* 0x000000760478723c */ /* 0x000fe20000041878 */
[----:B------:R-:W-:Y:S02]  /*4f90*/  FSEL R134, R134, -INF , !P4 ;  /* 0xff80000086867808 */ /* 0x000fe40006000000 */
[----:B------:R-:W-:Y:S02]  /*4fa0*/  FSEL R130, R116, -INF , !P3 ;  /* 0xff80000074827808 */ /* 0x000fe40005800000 */
[----:B------:R-:W-:-:S02]  /*4fb0*/  FSEL R134, R134, -INF , !P5 ;  /* 0xff80000086867808 */ /* 0x000fc40006800000 */
[----:B------:R-:W-:Y:S01]  /*4fc0*/  FSEL R130, R130, -INF , !P1 ;  /* 0xff80000082827808 */ /* 0x000fe20004800000 */
[C---:B------:R-:W-:Y:S01]  /*4fd0*/  HMMA.16816.F32.BF16 R108, R112.reuse, R132, R108 ;  /* 0x00000084706c723c */ /* 0x040fe2000004186c */
[----:B------:R-:W-:Y:S02]  /*4fe0*/  ISETP.GT.AND P4, PT, R232, R117, PT ;  /* 0x00000075e800720c */ /* 0x000fe40003f84270 */
[C---:B------:R-:W-:Y:S02]  /*4ff0*/  ISETP.GE.AND P5, PT, R117.reuse, R231, PT ;  /* 0x000000e77500720c */ /* 0x040fe40003fa6270 */
[----:B------:R-:W-:Y:S02]  /*5000*/  ISETP.GE.AND P3, PT, R117, R228, PT ;  /* 0x000000e47500720c */ /* 0x000fe40003f66270 */
[----:B------:R-:W-:Y:S01]  /*5010*/  ISETP.GT.AND P1, PT, R198, R117, PT ;  /* 0x00000075c600720c */ /* 0x000fe20003f24270 */
[----:B-1----:R-:W-:Y:S01]  /*5020*/  HMMA.16816.F32.BF16 R8, R112, R180, R8 ;  /* 0x000000b47008723c */ /* 0x002fe20000041808 */
[----:B------:R-:W1:Y:S01]  /*5030*/  LDSM.16.M88.4 R116, [R37+0x2800] ;  /* 0x002800002574783b */ /* 0x000e620000000200 */
[----:B------:R-:W-:-:S02]  /*5040*/  IADD3 R135, PT, PT, R230, -0x1, -R191 ;  /* 0xffffffffe6877810 */ /* 0x000fc40007ffe8bf */
[----:B------:R-:W-:Y:S02]  /*5050*/  IABS R140, R140 ;  /* 0x0000008c008c7213 */ /* 0x000fe40000000000 */
[----:B------:R-:W-:Y:S02]  /*5060*/  IABS R135, R135 ;  /* 0x0000008700877213 */ /* 0x000fe40000000000 */
[----:B------:R-:W-:Y:S01]  /*5070*/  HMMA.16816.F32.BF16 R172, R112, R182, R172 ;  /* 0x000000b670ac723c */ /* 0x000fe200000418ac */
[----:B------:R-:W-:Y:S01]  /*5080*/  VIADD R112, R141, 0xfffffff8 ;  /* 0xfffffff88d707836 */ /* 0x000fe20000000000 */
[----:B------:R-:W-:Y:S01]  /*5090*/  I2FP.F32.S32 R140, R140 ;  /* 0x0000008c008c7245 */ /* 0x000fe20000201400 */
[----:B------:R-:W-:Y:S01]  /*50a0*/  VIADD R115, R189, 0x8 ;  /* 0x00000008bd737836 */ /* 0x000fe20000000000 */
[----:B------:R-:W-:Y:S02]  /*50b0*/  I2FP.F32.S32 R135, R135 ;  /* 0x0000008700877245 */ /* 0x000fe40000201400 */
[----:B------:R-:W-:Y:S01]  /*50c0*/  IABS R112, R112 ;  /* 0x0000007000707213 */ /* 0x000fe20000000000 */
[C---:B------:R-:W-:Y:S01]  /*50d0*/  FFMA.FTZ R140, -R244.reuse, R140, R147 ;  /* 0x0000008cf48c7223 */ /* 0x040fe20000010193 */
[----:B--2---:R-:W-:Y:S01]  /*50e0*/  HMMA.16816.F32.BF16 R100, R104, R136, R100 ;  /* 0x000000886864723c */ /* 0x004fe20000041864 */
[----:B------:R-:W-:Y:S01]  /*50f0*/  IABS R141, R141 ;  /* 0x0000008d008d7213 */ /* 0x000fe20000000000 */
[----:B------:R-:W-:Y:S01]  /*5100*/  FFMA.FTZ R135, -R244, R135, R145 ;  /* 0x00000087f4877223 */ /* 0x000fe20000010191 */
[----:B------:R-:W-:-:S02]  /*5110*/  I2FP.F32.S32 R113, R112 ;  /* 0x0000007000717245 */ /* 0x000fc40000201400 */
[----:B------:R-:W-:Y:S02]  /*5120*/  I2FP.F32.S32 R199, R141 ;  /* 0x0000008d00c77245 */ /* 0x000fe40000201400 */
[----:B------:R-:W-:Y:S01]  /*5130*/  FSEL R140, R140, -INF , !P1 ;  /* 0xff8000008c8c7808 */ /* 0x000fe20004800000 */
[----:B------:R-:W-:Y:S01]  /*5140*/  FFMA.FTZ R120, -R244, R113, R120 ;  /* 0x00000071f4787223 */ /* 0x000fe20000010178 */
[--C-:B------:R-:W-:Y:S01]  /*5150*/  IADD3 R113, PT, PT, R230, -0x9, -R191.reuse ;  /* 0xfffffff7e6717810 */ /* 0x100fe20007ffe8bf */
[----:B------:R-:W-:Y:S01]  /*5160*/  FFMA.FTZ R122, -R244, R199, R122 ;  /* 0x000000c7f47a7223 */ /* 0x000fe2000001017a */
[----:B------:R-:W-:Y:S01]  /*5170*/  IADD3 R112, PT, PT, R36, -0x9, -R191 ;  /* 0xfffffff724707810 */ /* 0x000fe20007ffe8bf */
[----:B------:R-:W-:Y:S01]  /*5180*/  HMMA.16816.F32.BF16 R96, R104, R138, R96 ;  /* 0x0000008a6860723c */ /* 0x000fe20000041860 */
[----:B------:R-:W-:Y:S01]  /*5190*/  IABS R113, R113 ;  /* 0x0000007100717213 */ /* 0x000fe20000000000 */
[----:B------:R-:W-:Y:S01]  /*51a0*/  FFMA.FTZ R144, -R244, R199, R144 ;  /* 0x000000c7f4907223 */ /* 0x000fe20000010190 */
[----:B------:R-:W-:-:S02]  /*51b0*/  FSEL R135, R135, -INF , !P4 ;  /* 0xff80000087877808 */ /* 0x000fc40006000000 */
[----:B------:R-:W-:Y:S02]  /*51c0*/  FSEL R210, R140, -INF , !P3 ;  /* 0xff8000008cd27808 */ /* 0x000fe40005800000 */
[----:B------:R-:W-:Y:S01]  /*51d0*/  IABS R112, R112 ;  /* 0x0000007000707213 */ /* 0x000fe20000000000 */
[----:B------:R-:W-:Y:S01]  /*51e0*/  HMMA.16816.F32.BF16 R108, R104, R128, R108 ;  /* 0x00000080686c723c */ /* 0x000fe2000004186c */
[----:B------:R-:W-:Y:S02]  /*51f0*/  I2FP.F32.S32 R113, R113 ;  /* 0x0000007100717245 */ /* 0x000fe40000201400 */
[----:B------:R-:W-:Y:S02]  /*5200*/  ISETP.GT.AND P3, PT, R198, R115, PT ;  /* 0x00000073c600720c */ /* 0x000fe40003f64270 */
[----:B------:R-:W-:Y:S01]  /*5210*/  FSEL R197, R135, -INF , !P5 ;  /* 0xff80000087c57808 */ /* 0x000fe20006800000 */
[----:B------:R-:W-:Y:S01]  /*5220*/  FFMA.FTZ R121, -R244, R113, R121 ;  /* 0x00000071f4797223 */ /* 0x000fe20000010179 */
[----:B------:R-:W-:Y:S01]  /*5230*/  ISETP.GT.AND P4, PT, R232, R115, PT ;  /* 0x00000073e800720c */ /* 0x000fe20003f84270 */
[----:B-1----:R-:W-:Y:S01]  /*5240*/  HMMA.16816.F32.BF16 R100, R4, R116, R100 ;  /* 0x000000740464723c */ /* 0x002fe20000041864 */
[----:B------:R-:W-:-:S02]  /*5250*/  ISETP.GE.AND P5, PT, R115, R231, PT ;  /* 0x000000e77300720c */ /* 0x000fc40003fa6270 */
[----:B------:R-:W-:Y:S01]  /*5260*/  ISETP.GE.AND P1, PT, R115, R228, PT ;  /* 0x000000e47300720c */ /* 0x000fe20003f26270 */
[----:B------:R-:W-:Y:S01]  /*5270*/  VIADD R115, R189, 0x9 ;  /* 0x00000009bd737836 */ /* 0x000fe20000000000 */
[----:B------:R-:W-:Y:S02]  /*5280*/  I2FP.F32.S32 R112, R112 ;  /* 0x0000007000707245 */ /* 0x000fe40000201400 */
[----:B------:R-:W-:Y:S01]  /*5290*/  FSEL R220, R122, -INF , !P3 ;  /* 0xff8000007adc7808 */ /* 0x000fe20005800000 */
[----:B------:R-:W-:Y:S01]  /*52a0*/  HMMA.16816.F32.BF16 R96, R4, R118, R96 ;  /* 0x000000760460723c */ /* 0x000fe20000041860 */
[----:B------:R-:W-:Y:S01]  /*52b0*/  IADD3 R113, PT, PT, R230, -0x10, -R191 ;  /* 0xfffffff0e6717810 */ /* 0x000fe20007ffe8bf */
[----:B------:R-:W-:Y:S01]  /*52c0*/  FFMA.FTZ R112, -R244, R112, R123 ;  /* 0x00000070f4707223 */ /* 0x000fe2000001017b */
[----:B------:R-:W-:Y:S02]  /*52d0*/  FSEL R201, R120, -INF , !P4 ;  /* 0xff80000078c97808 */ /* 0x000fe40006000000 */
[----:B------:R-:W-:-:S02]  /*52e0*/  FSEL R220, R220, -INF , !P1 ;  /* 0xff800000dcdc7808 */ /* 0x000fc40004800000 */
[-C--:B------:R-:W-:Y:S02]  /*52f0*/  ISETP.GT.AND P4, PT, R232, R115.reuse, PT ;  /* 0x00000073e800720c */ /* 0x080fe40003f84270 */
[----:B------:R-:W-:Y:S02]  /*5300*/  ISETP.GT.AND P1, PT, R198, R115, PT ;  /* 0x00000073c600720c */ /* 0x000fe40003f24270 */
[----:B------:R-:W-:Y:S02]  /*5310*/  IABS R113, R113 ;  /* 0x0000007100717213 */ /* 0x000fe40000000000 */
[----:B------:R-:W-:Y:S02]  /*5320*/  FSEL R201, R201, -INF , !P5 ;  /* 0xff800000c9c97808 */ /* 0x000fe40006800000 */
[C---:B------:R-:W-:Y:S02]  /*5330*/  ISETP.GE.AND P5, PT, R115.reuse, R231, PT ;  /* 0x000000e77300720c */ /* 0x040fe40003fa6270 */
[----:B------:R-:W-:Y:S01]  /*5340*/  ISETP.GE.AND P3, PT, R115, R228, PT ;  /* 0x000000e47300720c */ /* 0x000fe20003f66270 */
[----:B------:R-:W-:Y:S01]  /*5350*/  VIADD R115, R189, 0x10 ;  /* 0x00000010bd737836 */ /* 0x000fe20000000000 */
[----:B------:R-:W-:-:S02]  /*5360*/  FSEL R121, R121, -INF , !P4 ;  /* 0xff80000079797808 */ /* 0x000fc40006000000 */
[----:B------:R-:W-:Y:S02]  /*5370*/  FSEL R242, R112, -INF , !P1 ;  /* 0xff80000070f27808 */ /* 0x000fe40004800000 */
[----:B------:R-:W-:Y:S02]  /*5380*/  I2FP.F32.S32 R113, R113 ;  /* 0x0000007100717245 */ /* 0x000fe40000201400 */
[----:B------:R-:W-:Y:S02]  /*5390*/  IADD3 R117, PT, PT, R36, -0x10, -R191 ;  /* 0xfffffff024757810 */ /* 0x000fe40007ffe8bf */
[----:B------:R-:W-:Y:S01]  /*53a0*/  FSEL R213, R121, -INF , !P5 ;  /* 0xff80000079d57808 */ /* 0x000fe20006800000 */
[----:B------:R-:W-:Y:S01]  /*53b0*/  FFMA.FTZ R116, -R244, R113, R100 ;  /* 0x00000071f4747223 */ /* 0x000fe20000010164 */
[----:B------:R-:W-:Y:S01]  /*53c0*/  FSEL R242, R242, -INF , !P3 ;  /* 0xff800000f2f27808 */ /* 0x000fe20005800000 */
[----:B------:R-:W-:Y:S01]  /*53d0*/  VIADD R121, R189, 0x18 ;  /* 0x00000018bd797836 */ /* 0x000fe20000000000 */
[----:B------:R-:W-:-:S02]  /*53e0*/  ISETP.GT.AND P4, PT, R232, R115, PT ;  /* 0x00000073e800720c */ /* 0x000fc40003f84270 */
[C---:B------:R-:W-:Y:S02]  /*53f0*/  ISETP.GE.AND P5, PT, R115.reuse, R231, PT ;  /* 0x000000e77300720c */ /* 0x040fe40003fa6270 */
[----:B------:R-:W-:Y:S02]  /*5400*/  ISETP.GE.AND P1, PT, R115, R228, PT ;  /* 0x000000e47300720c */ /* 0x000fe40003f26270 */
[----:B------:R-:W-:Y:S02]  /*5410*/  ISETP.GT.AND P3, PT, R198, R115, PT ;  /* 0x00000073c600720c */ /* 0x000fe40003f64270 */
[----:B------:R-:W-:Y:S01]  /*5420*/  IABS R117, R117 ;  /* 0x0000007500757213 */ /* 0x000fe20000000000 */
[----:B------:R-:W1:Y:S01]  /*5430*/  LDSM.16.M88.4 R112, [R39+0x3000] ;  /* 0x003000002770783b */ /* 0x000e620000000200 */
[----:B------:R-:W-:Y:S02]  /*5440*/  FSEL R116, R116, -INF , !P4 ;  /* 0xff80000074747808 */ /* 0x000fe40006000000 */
[----:B------:R-:W-:-:S02]  /*5450*/  I2FP.F32.S32 R117, R117 ;  /* 0x0000007500757245 */ /* 0x000fc40000201400 */
[----:B------:R-:W-:Y:S02]  /*5460*/  FSEL R207, R116, -INF , !P5 ;  /* 0xff80000074cf7808 */ /* 0x000fe40006800000 */
[--C-:B------:R-:W-:Y:S01]  /*5470*/  IADD3 R100, PT, PT, R230, -0x11, -R191.reuse ;  /* 0xffffffefe6647810 */ /* 0x100fe20007ffe8bf */
[----:B------:R-:W-:Y:S01]  /*5480*/  FFMA.FTZ R200, -R244, R117, R102 ;  /* 0x00000075f4c87223 */ /* 0x000fe20000010166 */
[----:B------:R-:W-:Y:S01]  /*5490*/  VIADD R117, R189, 0x11 ;  /* 0x00000011bd757836 */ /* 0x000fe20000000000 */
[----:B------:R-:W-:Y:S02]  /*54a0*/  IADD3 R120, PT, PT, R36, -0x11, -R191 ;  /* 0xffffffef24787810 */ /* 0x000fe40007ffe8bf */
[----:B------:R-:W-:Y:S02]  /*54b0*/  IABS R102, R100 ;  /* 0x0000006400667213 */ /* 0x000fe40000000000 */
[----:B------:R-:W-:Y:S02]  /*54c0*/  FSEL R200, R200, -INF , !P3 ;  /* 0xff800000c8c87808 */ /* 0x000fe40005800000 */
[----:B------:R-:W-:-:S02]  /*54d0*/  ISETP.GT.AND P4, PT, R232, R117, PT ;  /* 0x00000075e800720c */ /* 0x000fc40003f84270 */
[----:B------:R-:W-:Y:S02]  /*54e0*/  FSEL R200, R200, -INF , !P1 ;  /* 0xff800000c8c87808 */ /* 0x000fe40004800000 */
[C---:B------:R-:W-:Y:S02]  /*54f0*/  ISETP.GE.AND P5, PT, R117.reuse, R231, PT ;  /* 0x000000e77500720c */ /* 0x040fe40003fa6270 */
[----:B------:R-:W-:Y:S02]  /*5500*/  ISETP.GE.AND P3, PT, R117, R228, PT ;  /* 0x000000e47500720c */ /* 0x000fe40003f66270 */
[----:B------:R-:W-:Y:S02]  /*5510*/  ISETP.GT.AND P1, PT, R198, R117, PT ;  /* 0x00000075c600720c */ /* 0x000fe40003f24270 */
[----:B------:R-:W2:Y:S01]  /*5520*/  LDSM.16.M88.4 R116, [R37+0x3000] ;  /* 0x003000002574783b */ /* 0x000ea20000000200 */
[----:B------:R-:W-:Y:S02]  /*5530*/  IABS R100, R120 ;  /* 0x0000007800647213 */ /* 0x000fe40000000000 */
[----:B------:R-:W-:-:S02]  /*5540*/  I2FP.F32.S32 R102, R102 ;  /* 0x0000006600667245 */ /* 0x000fc40000201400 */
[----:B------:R-:W-:Y:S02]  /*5550*/  I2FP.F32.S32 R100, R100 ;  /* 0x0000006400647245 */ /* 0x000fe40000201400 */
[----:B------:R-:W-:Y:S01]  /*5560*/  IADD3 R120, PT, PT, R36, -0x18, -R191 ;  /* 0xffffffe824787810 */ /* 0x000fe20007ffe8bf */
[----:B------:R-:W-:Y:S01]  /*5570*/  FFMA.FTZ R102, -R244, R102, R101 ;  /* 0x00000066f4667223 */ /* 0x000fe20000010165 */
[----:B------:R-:W-:Y:S01]  /*5580*/  IADD3 R101, PT, PT, R230, -0x18, -R191 ;  /* 0xffffffe8e6657810 */ /* 0x000fe20007ffe8bf */
[----:B------:R-:W-:Y:S01]  /*5590*/  FFMA.FTZ R100, -R244, R100, R103 ;  /* 0x00000064f4647223 */ /* 0x000fe20000010167 */
[----:B------:R-:W-:Y:S02]  /*55a0*/  VIMNMX R229, PT, PT, RZ, R198, !PT ;  /* 0x000000c6ffe57248 */ /* 0x000fe40007fe0100 */
[----:B------:R-:W-:Y:S01]  /*55b0*/  IABS R103, R101 ;  /* 0x0000006500677213 */ /* 0x000fe20000000000 */
[----:B-1----:R-:W-:Y:S01]  /*55c0*/  HMMA.16816.F32.BF16 R92, R104, R112, R92 ;  /* 0x00000070685c723c */ /* 0x002fe2000004185c */
[----:B------:R-:W-:-:S02]  /*55d0*/  IABS R101, R120 ;  /* 0x0000007800657213 */ /* 0x000fc40000000000 */
[----:B------:R-:W-:Y:S02]  /*55e0*/  I2FP.F32.S32 R103, R103 ;  /* 0x0000006700677245 */ /* 0x000fe40000201400 */
[----:B------:R-:W-:Y:S02]  /*55f0*/  I2FP.F32.S32 R101, R101 ;  /* 0x0000006500657245 */ /* 0x000fe40000201400 */
[----:B------:R-:W-:Y:S01]  /*5600*/  FSEL R202, R100, -INF , !P1 ;  /* 0xff80000064ca7808 */ /* 0x000fe20004800000 */
[----:B------:R-:W-:Y:S01]  /*5610*/  FFMA.FTZ R103, -R244, R103, R96 ;  /* 0x00000067f4677223 */ /* 0x000fe20000010160 */
[--C-:B------:R-:W-:Y:S01]  /*5620*/  IADD3 R96, PT, PT, R230, -0x19, -R191.reuse ;  /* 0xffffffe7e6607810 */ /* 0x100fe20007ffe8bf */
[----:B------:R-:W-:Y:S01]  /*5630*/  FFMA.FTZ R214, -R244, R101, R98 ;  /* 0x00000065f4d67223 */ /* 0x000fe20000010162 */
[----:B------:R-:W-:Y:S01]  /*5640*/  IADD3 R100, PT, PT, R36, -0x19, -R191 ;  /* 0xffffffe724647810 */ /* 0x000fe20007ffe8bf */
[----:B------:R-:W-:Y:S01]  /*5650*/  VIADD R101, R189, 0x19 ;  /* 0x00000019bd657836 */ /* 0x000fe20000000000 */
[----:B------:R-:W-:Y:S01]  /*5660*/  IABS R98, R96 ;  /* 0x0000006000627213 */ /* 0x000fe20000000000 */
[----:B------:R-:W-:Y:S01]  /*5670*/  HMMA.16816.F32.BF16 R88, R104, R114, R88 ;  /* 0x000000726858723c */ /* 0x000fe20000041858 */
[----:B------:R-:W-:-:S02]  /*5680*/  FSEL R202, R202, -INF , !P3 ;  /* 0xff800000caca7808 */ /* 0x000fc40005800000 */
[----:B------:R-:W-:Y:S02]  /*5690*/  IABS R96, R100 ;  /* 0x0000006400607213 */ /* 0x000fe40000000000 */
[----:B------:R-:W-:Y:S02]  /*56a0*/  I2FP.F32.S32 R98, R98 ;  /* 0x0000006200627245 */ /* 0x000fe40000201400 */
[-C--:B------:R-:W-:Y:S02]  /*56b0*/  ISETP.GT.AND P3, PT, R198, R121.reuse, PT ;  /* 0x00000079c600720c */ /* 0x080fe40003f64270 */
[----:B------:R-:W-:Y:S01]  /*56c0*/  FSEL R102, R102, -INF , !P4 ;  /* 0xff80000066667808 */ /* 0x000fe20006000000 */
[----:B------:R-:W-:Y:S01]  /*56d0*/  FFMA.FTZ R98, -R244, R98, R97 ;  /* 0x00000062f4627223 */ /* 0x000fe20000010161 */
[----:B------:R-:W-:Y:S01]  /*56e0*/  I2FP.F32.S32 R96, R96 ;  /* 0x0000006000607245 */ /* 0x000fe20000201400 */
[C---:B--2---:R-:W-:Y:S01]  /*56f0*/  HMMA.16816.F32.BF16 R92, R4.reuse, R116, R92 ;  /* 0x00000074045c723c */ /* 0x044fe2000004185c */
[----:B------:R-:W-:Y:S01]  /*5700*/  ISETP.GT.AND P4, PT, R232, R121, PT ;  /* 0x00000079e800720c */ /* 0x000fe20003f84270 */
[----:B------:R-:W-:Y:S01]  /*5710*/  VIADD R117, R189, 0x28 ;  /* 0x00000028bd757836 */ /* 0x000fe20000000000 */
[----:B------:R-:W-:Y:S01]  /*5720*/  ISETP.GE.AND P1, PT, R121, R228, PT ;  /* 0x000000e47900720c */ /* 0x000fe20003f26270 */
[----:B------:R-:W-:Y:S01]  /*5730*/  FFMA.FTZ R96, -R244, R96, R99 ;  /* 0x00000060f4607223 */ /* 0x000fe20000010163 */
[----:B------:R-:W-:Y:S01]  /*5740*/  FSEL R214, R214, -INF , !P3 ;  /* 0xff800000d6d67808 */ /* 0x000fe20005800000 */
[----:B------:R-:W-:Y:S01]  /*5750*/  VIADD R99, R189, 0x20 ;  /* 0x00000020bd637836 */ /* 0x000fe20000000000 */
[----:B------:R-:W-:Y:S01]  /*5760*/  IADD3 R97, PT, PT, R230, -0x20, -R191 ;  /* 0xffffffe0e6617810 */ /* 0x000fe20007ffe8bf */
[----:B------:R-:W-:Y:S01]  /*5770*/  HMMA.16816.F32.BF16 R88, R4, R118, R88 ;  /* 0x000000760458723c */ /* 0x000fe20000041858 */
[----:B------:R-:W-:-:S02]  /*5780*/  FSEL R203, R102, -INF , !P5 ;  /* 0xff80000066cb7808 */ /* 0x000fc40006800000 */
[----:B------:R-:W-:Y:S02]  /*5790*/  ISETP.GE.AND P5, PT, R121, R231, PT ;  /* 0x000000e77900720c */ /* 0x000fe40003fa6270 */
[----:B------:R-:W-:Y:S02]  /*57a0*/  FSEL R103, R103, -INF , !P4 ;  /* 0xff80000067677808 */ /* 0x000fe40006000000 */
[----:B------:R-:W-:Y:S02]  /*57b0*/  FSEL R214, R214, -INF , !P1 ;  /* 0xff800000d6d67808 */ /* 0x000fe40004800000 */
[-C--:B------:R-:W-:Y:S02]  /*57c0*/  ISETP.GT.AND P4, PT, R232, R101.reuse, PT ;  /* 0x00000065e800720c */ /* 0x080fe40003f84270 */
[----:B------:R-:W-:Y:S02]  /*57d0*/  ISETP.GT.AND P1, PT, R198, R101, PT ;  /* 0x00000065c600720c */ /* 0x000fe40003f24270 */
[----:B------:R-:W-:-:S02]  /*57e0*/  IABS R97, R97 ;  /* 0x0000006100617213 */ /* 0x000fc40000000000 */
[----:B------:R-:W-:Y:S02]  /*57f0*/  FSEL R209, R103, -INF , !P5 ;  /* 0xff80000067d17808 */ /* 0x000fe40006800000 */
[C---:B------:R-:W-:Y:S02]  /*5800*/  ISETP.GE.AND P5, PT, R101.reuse, R231, PT ;  /* 0x000000e76500720c */ /* 0x040fe40003fa6270 */
[----:B------:R-:W-:Y:S02]  /*5810*/  ISETP.GE.AND P3, PT, R101, R228, PT ;  /* 0x000000e46500720c */ /* 0x000fe40003f66270 */
[----:B------:R-:W-:Y:S02]  /*5820*/  FSEL R98, R98, -INF , !P4 ;  /* 0xff80000062627808 */ /* 0x000fe40006000000 */
[----:B------:R-:W-:Y:S02]  /*5830*/  FSEL R212, R96, -INF , !P1 ;  /* 0xff80000060d47808 */ /* 0x000fe40004800000 */
[----:B------:R-:W-:-:S02]  /*5840*/  I2FP.F32.S32 R97, R97 ;  /* 0x0000006100617245 */ /* 0x000fc40000201400 */
[----:B------:R-:W-:Y:S02]  /*5850*/  IADD3 R101, PT, PT, R36, -0x20, -R191 ;  /* 0xffffffe024657810 */ /* 0x000fe40007ffe8bf */
[----:B------:R-:W-:Y:S01]  /*5860*/  FSEL R211, R98, -INF , !P5 ;  /* 0xff80000062d37808 */ /* 0x000fe20006800000 */
[----:B------:R-:W-:Y:S01]  /*5870*/  FFMA.FTZ R100, -R244, R97, R92 ;  /* 0x00000061f4647223 */ /* 0x000fe2000001015c */
[----:B------:R-:W-:Y:S02]  /*5880*/  FSEL R212, R212, -INF , !P3 ;  /* 0xff800000d4d47808 */ /* 0x000fe40005800000 */
[----:B------:R-:W-:Y:S02]  /*5890*/  ISETP.GT.AND P4, PT, R232, R99, PT ;  /* 0x00000063e800720c */ /* 0x000fe40003f84270 */
[C---:B------:R-:W-:Y:S02]  /*58a0*/  ISETP.GE.AND P5, PT, R99.reuse, R231, PT ;  /* 0x000000e76300720c */ /* 0x040fe40003fa6270 */
[----:B------:R-:W-:-:S02]  /*58b0*/  ISETP.GE.AND P1, PT, R99, R228, PT ;  /* 0x000000e46300720c */ /* 0x000fc40003f26270 */
[----:B------:R-:W-:Y:S02]  /*58c0*/  ISETP.GT.AND P3, PT, R198, R99, PT ;  /* 0x00000063c600720c */ /* 0x000fe40003f64270 */
[----:B------:R-:W-:Y:S01]  /*58d0*/  IABS R101, R101 ;  /* 0x0000006500657213 */ /* 0x000fe20000000000 */
[----:B------:R-:W1:Y:S01]  /*58e0*/  LDSM.16.M88.4 R96, [R39+0x3800] ;  /* 0x003800002760783b */ /* 0x000e620000000200 */
[--C-:B------:R-:W-:Y:S02]  /*58f0*/  IADD3 R92, PT, PT, R230, -0x21, -R191.reuse ;  /* 0xffffffdfe65c7810 */ /* 0x100fe40007ffe8bf */
[----:B------:R-:W-:Y:S02]  /*5900*/  I2FP.F32.S32 R101, R101 ;  /* 0x0000006500657245 */ /* 0x000fe40000201400 */
[----:B------:R-:W-:Y:S02]  /*5910*/  IADD3 R102, PT, PT, R36, -0x21, -R191 ;  /* 0xffffffdf24667810 */ /* 0x000fe40007ffe8bf */
[----:B------:R-:W-:Y:S01]  /*5920*/  FSEL R100, R100, -INF , !P4 ;  /* 0xff80000064647808 */ /* 0x000fe20006000000 */
[----:B------:R-:W-:Y:S01]  /*5930*/  FFMA.FTZ R112, -R244, R101, R94 ;  /* 0x00000065f4707223 */ /* 0x000fe2000001015e */
[----:B------:R-:W-:Y:S01]  /*5940*/  VIADD R101, R189, 0x21 ;  /* 0x00000021bd657836 */ /* 0x000fe20000000000 */
[----:B------:R-:W-:-:S02]  /*5950*/  IABS R94, R92 ;  /* 0x0000005c005e7213 */ /* 0x000fc40000000000 */
[----:B------:R-:W-:Y:S02]  /*5960*/  FSEL R113, R100, -INF , !P5 ;  /* 0xff80000064717808 */ /* 0x000fe40006800000 */
[----:B------:R-:W-:Y:S02]  /*5970*/  FSEL R112, R112, -INF , !P3 ;  /* 0xff80000070707808 */ /* 0x000fe40005800000 */
[----:B------:R-:W-:Y:S02]  /*5980*/  ISETP.GT.AND P4, PT, R232, R101, PT ;  /* 0x00000065e800720c */ /* 0x000fe40003f84270 */
[----:B------:R-:W-:Y:S02]  /*5990*/  FSEL R112, R112, -INF , !P1 ;  /* 0xff80000070707808 */ /* 0x000fe40004800000 */
[----:B------:R-:W-:Y:S02]  /*59a0*/  IABS R92, R102 ;  /* 0x00000066005c7213 */ /* 0x000fe40000000000 */
[----:B------:R-:W-:-:S02]  /*59b0*/  ISETP.GE.AND P5, PT, R101, R231, PT ;  /* 0x000000e76500720c */ /* 0x000fc40003fa6270 */
[----:B------:R-:W-:Y:S02]  /*59c0*/  ISETP.GE.AND P3, PT, R101, R228, PT ;  /* 0x000000e46500720c */ /* 0x000fe40003f66270 */
[----:B------:R-:W-:Y:S02]  /*59d0*/  ISETP.GT.AND P1, PT, R198, R101, PT ;  /* 0x00000065c600720c */ /* 0x000fe40003f24270 */
[----:B------:R-:W2:Y:S01]  /*59e0*/  LDSM.16.M88.4 R100, [R37+0x3800] ;  /* 0x003800002564783b */ /* 0x000ea20000000200 */
[----:B------:R-:W-:Y:S02]  /*59f0*/  I2FP.F32.S32 R94, R94 ;  /* 0x0000005e005e7245 */ /* 0x000fe40000201400 */
[----:B------:R-:W-:Y:S02]  /*5a00*/  I2FP.F32.S32 R92, R92 ;  /* 0x0000005c005c7245 */ /* 0x000fe40000201400 */
[----:B------:R-:W-:Y:S01]  /*5a10*/  IADD3 R114, PT, PT, R36, -0x28, -R191 ;  /* 0xffffffd824727810 */ /* 0x000fe20007ffe8bf */
[----:B------:R-:W-:Y:S01]  /*5a20*/  FFMA.FTZ R94, -R244, R94, R93 ;  /* 0x0000005ef45e7223 */ /* 0x000fe2000001015d */
[----:B------:R-:W-:Y:S01]  /*5a30*/  IADD3 R93, PT, PT, R230, -0x28, -R191 ;  /* 0xffffffd8e65d7810 */ /* 0x000fe20007ffe8bf */
[----:B------:R-:W-:-:S03]  /*5a40*/  FFMA.FTZ R92, -R244, R92, R95 ;  /* 0x0000005cf45c7223 */ /* 0x000fc6000001015f */
[----:B------:R-:W-:Y:S01]  /*5a50*/  IABS R95, R93 ;  /* 0x0000005d005f7213 */ /* 0x000fe20000000000 */
[C---:B-1----:R-:W-:Y:S01]  /*5a60*/  HMMA.16816.F32.BF16 R84, R104.reuse, R96, R84 ;  /* 0x000000606854723c */ /* 0x042fe20000041854 */
[----:B------:R-:W-:Y:S02]  /*5a70*/  IABS R93, R114 ;  /* 0x00000072005d7213 */ /* 0x000fe40000000000 */
        /* <DEDUP_REMOVED lines=16> */
[----:B------:R-:W-:Y:S02]  /*5b80*/  I2FP.F32.S32 R88, R88 ;  /* 0x0000005800587245 */ /* 0x000fe40000201400 */
[----:B------:R-:W-:Y:S01]  /*5b90*/  ISETP.GT.AND P4, PT, R232, R117, PT ;  /* 0x00000075e800720c */ /* 0x000fe20003f84270 */
[----:B--2---:R-:W-:Y:S01]  /*5ba0*/  HMMA.16816.F32.BF16 R84, R4, R100, R84 ;  /* 0x000000640454723c */ /* 0x004fe20000041854 */
[----:B------:R-:W-:Y:S01]  /*5bb0*/  ISETP.GE.AND P1, PT, R117, R228, PT ;  /* 0x000000e47500720c */ /* 0x000fe20003f26270 */
[----:B------:R-:W-:Y:S01]  /*5bc0*/  FFMA.FTZ R88, -R244, R88, R91 ;  /* 0x00000058f4587223 */ /* 0x000fe2000001015b */
[----:B------:R-:W-:Y:S01]  /*5bd0*/  FSEL R97, R97, -INF , !P3 ;  /* 0xff80000061617808 */ /* 0x000fe20005800000 */
[----:B------:R-:W-:Y:S01]  /*5be0*/  VIADD R91, R189, 0x30 ;  /* 0x00000030bd5b7836 */ /* 0x000fe20000000000 */
[----:B------:R-:W-:-:S02]  /*5bf0*/  IADD3 R89, PT, PT, R230, -0x30, -R191 ;  /* 0xffffffd0e6597810 */ /* 0x000fc40007ffe8bf */
[----:B------:R-:W-:Y:S01]  /*5c00*/  FSEL R115, R94, -INF , !P5 ;  /* 0xff8000005e737808 */ /* 0x000fe20006800000 */
[----:B------:R-:W-:Y:S01]  /*5c10*/  HMMA.16816.F32.BF16 R80, R4, R102, R80 ;  /* 0x000000660450723c */ /* 0x000fe20000041850 */
[----:B------:R-:W-:Y:S01]  /*5c20*/  ISETP.GE.AND P5, PT, R117, R231, PT ;  /* 0x000000e77500720c */ /* 0x000fe20003fa6270 */
[----:B------:R-:W-:Y:S01]  /*5c30*/  VIADD R117, R189, 0x38 ;  /* 0x00000038bd757836 */ /* 0x000fe20000000000 */
[----:B------:R-:W-:Y:S02]  /*5c40*/  FSEL R95, R95, -INF , !P4 ;  /* 0xff8000005f5f7808 */ /* 0x000fe40006000000 */
[----:B------:R-:W-:Y:S02]  /*5c50*/  FSEL R97, R97, -INF , !P1 ;  /* 0xff80000061617808 */ /* 0x000fe40004800000 */
[-C--:B------:R-:W-:Y:S02]  /*5c60*/  ISETP.GT.AND P4, PT, R232, R93.reuse, PT ;  /* 0x0000005de800720c */ /* 0x080fe40003f84270 */
[----:B------:R-:W-:-:S02]  /*5c70*/  ISETP.GT.AND P1, PT, R198, R93, PT ;  /* 0x0000005dc600720c */ /* 0x000fc40003f24270 */
[----:B------:R-:W-:Y:S02]  /*5c80*/  IABS R89, R89 ;  /* 0x0000005900597213 */ /* 0x000fe40000000000 */
[----:B------:R-:W-:Y:S02]  /*5c90*/  FSEL R96, R95, -INF , !P5 ;  /* 0xff8000005f607808 */ /* 0x000fe40006800000 */
[C---:B------:R-:W-:Y:S02]  /*5ca0*/  ISETP.GE.AND P5, PT, R93.reuse, R231, PT ;  /* 0x000000e75d00720c */ /* 0x040fe40003fa6270 */
[----:B------:R-:W-:Y:S02]  /*5cb0*/  ISETP.GE.AND P3, PT, R93, R228, PT ;  /* 0x000000e45d00720c */ /* 0x000fe40003f66270 */
[----:B------:R-:W-:Y:S02]  /*5cc0*/  FSEL R90, R90, -INF , !P4 ;  /* 0xff8000005a5a7808 */ /* 0x000fe40006000000 */
[----:B------:R-:W-:-:S02]  /*5cd0*/  FSEL R100, R88, -INF , !P1 ;  /* 0xff80000058647808 */ /* 0x000fc40004800000 */
[----:B------:R-:W-:Y:S02]  /*5ce0*/  I2FP.F32.S32 R89, R89 ;  /* 0x0000005900597245 */ /* 0x000fe40000201400 */
[----:B------:R-:W-:Y:S02]  /*5cf0*/  IADD3 R93, PT, PT, R36, -0x30, -R191 ;  /* 0xffffffd0245d7810 */ /* 0x000fe40007ffe8bf */
[----:B------:R-:W-:Y:S01]  /*5d00*/  FSEL R101, R90, -INF , !P5 ;  /* 0xff8000005a657808 */ /* 0x000fe20006800000 */
[----:B------:R-:W-:Y:S01]  /*5d10*/  FFMA.FTZ R92, -R244, R89, R84 ;  /* 0x00000059f45c7223 */ /* 0x000fe20000010154 */
[----:B------:R-:W-:Y:S02]  /*5d20*/  FSEL R100, R100, -INF , !P3 ;  /* 0xff80000064647808 */ /* 0x000fe40005800000 */
[----:B------:R-:W-:Y:S02]  /*5d30*/  ISETP.GT.AND P4, PT, R232, R91, PT ;  /* 0x0000005be800720c */ /* 0x000fe40003f84270 */
[----:B------:R-:W-:-:S02]  /*5d40*/  ISETP.GE.AND P5, PT, R91, R231, PT ;  /* 0x000000e75b00720c */ /* 0x000fc40003fa6270 */
[----:B------:R-:W-:Y:S02]  /*5d50*/  ISETP.GE.AND P1, PT, R91, R228, PT ;  /* 0x000000e45b00720c */ /* 0x000fe40003f26270 */
[----:B------:R-:W-:Y:S02]  /*5d60*/  ISETP.GT.AND P3, PT, R198, R91, PT ;  /* 0x0000005bc600720c */ /* 0x000fe40003f64270 */
[----:B------:R-:W-:Y:S01]  /*5d70*/  IABS R93, R93 ;  /* 0x0000005d005d7213 */ /* 0x000fe20000000000 */
[----:B------:R-:W1:Y:S01]  /*5d80*/  LDSM.16.M88.4 R88, [R39+0x4000] ;  /* 0x004000002758783b */ /* 0x000e620000000200 */
[--C-:B------:R-:W-:Y:S02]  /*5d90*/  IADD3 R84, PT, PT, R230, -0x31, -R191.reuse ;  /* 0xffffffcfe6547810 */ /* 0x100fe40007ffe8bf */
[----:B------:R-:W-:Y:S02]  /*5da0*/  I2FP.F32.S32 R93, R93 ;  /* 0x0000005d005d7245 */ /* 0x000fe40000201400 */
[----:B------:R-:W-:-:S02]  /*5db0*/  IADD3 R94, PT, PT, R36, -0x31, -R191 ;  /* 0xffffffcf245e7810 */ /* 0x000fc40007ffe8bf */
[----:B------:R-:W-:Y:S01]  /*5dc0*/  FSEL R92, R92, -INF , !P4 ;  /* 0xff8000005c5c7808 */ /* 0x000fe20006000000 */
[----:B------:R-:W-:Y:S01]  /*5dd0*/  FFMA.FTZ R99, -R244, R93, R86 ;  /* 0x0000005df4637223 */ /* 0x000fe20000010156 */
[----:B------:R-:W-:Y:S01]  /*5de0*/  VIADD R93, R189, 0x31 ;  /* 0x00000031bd5d7836 */ /* 0x000fe20000000000 */
[----:B------:R-:W-:Y:S02]  /*5df0*/  IABS R86, R84 ;  /* 0x0000005400567213 */ /* 0x000fe40000000000 */
[----:B------:R-:W-:Y:S02]  /*5e00*/  FSEL R98, R92, -INF , !P5 ;  /* 0xff8000005c627808 */ /* 0x000fe40006800000 */
[----:B------:R-:W-:Y:S02]  /*5e10*/  FSEL R99, R99, -INF , !P3 ;  /* 0xff80000063637808 */ /* 0x000fe40005800000 */
[----:B------:R-:W-:Y:S02]  /*5e20*/  ISETP.GT.AND P4, PT, R232, R93, PT ;  /* 0x0000005de800720c */ /* 0x000fe40003f84270 */
[----:B------:R-:W-:-:S02]  /*5e30*/  FSEL R99, R99, -INF , !P1 ;  /* 0xff80000063637808 */ /* 0x000fc40004800000 */
[----:B------:R-:W-:Y:S02]  /*5e40*/  IABS R84, R94 ;  /* 0x0000005e00547213 */ /* 0x000fe40000000000 */
[C---:B------:R-:W-:Y:S02]  /*5e50*/  ISETP.GE.AND P5, PT, R93.reuse, R231, PT ;  /* 0x000000e75d00720c */ /* 0x040fe40003fa6270 */
[----:B------:R-:W-:Y:S02]  /*5e60*/  ISETP.GE.AND P3, PT, R93, R228, PT ;  /* 0x000000e45d00720c */ /* 0x000fe40003f66270 */
[----:B------:R-:W-:Y:S02]  /*5e70*/  ISETP.GT.AND P1, PT, R198, R93, PT ;  /* 0x0000005dc600720c */ /* 0x000fe40003f24270 */
[----:B------:R-:W2:Y:S01]  /*5e80*/  LDSM.16.M88.4 R92, [R37+0x4000] ;  /* 0x00400000255c783b */ /* 0x000ea20000000200 */
[----:B------:R-:W-:Y:S02]  /*5e90*/  I2FP.F32.S32 R86, R86 ;  /* 0x0000005600567245 */ /* 0x000fe40000201400 */
[----:B------:R-:W-:-:S02]  /*5ea0*/  I2FP.F32.S32 R84, R84 ;  /* 0x0000005400547245 */ /* 0x000fc40000201400 */
        /* <DEDUP_REMOVED lines=302> */
[----:B------:R-:W-:Y:S01]  /*7190*/  IABS R53, R70 ;  /* 0x0000004600357213 */ /* 0x000fe20000000000 */
[----:B------:R-:W-:Y:S01]  /*71a0*/  VIADD R57, R189, 0x88 ;  /* 0x00000088bd397836 */ /* 0x000fe20000000000 */
[----:B------:R-:W-:Y:S02]  /*71b0*/  I2FP.F32.S32 R55, R55 ;  /* 0x0000003700377245 */ /* 0x000fe40000201400 */
[----:B------:R-:W-:Y:S02]  /*71c0*/  FSEL R54, R54, -INF , !P4 ;  /* 0xff80000036367808 */ /* 0x000fe40006000000 */
[----:B------:R-:W-:Y:S01]  /*71d0*/  FSEL R70, R52, -INF , !P1 ;  /* 0xff80000034467808 */ /* 0x000fe20004800000 */
[----:B------:R-:W-:Y:S01]  /*71e0*/  FFMA.FTZ R55, -R244, R55, R48 ;  /* 0x00000037f4377223 */ /* 0x000fe20000010130 */
[----:B------:R-:W-:Y:S01]  /*71f0*/  I2FP.F32.S32 R53, R53 ;  /* 0x0000003500357245 */ /* 0x000fe20000201400 */
[----:B------:R-:W-:Y:S01]  /*7200*/  HMMA.16816.F32.BF16 R40, R104, R58, R40 ;  /* 0x0000003a6828723c */ /* 0x000fe20000041828 */
[----:B------:R-:W-:-:S02]  /*7210*/  IADD3 R48, PT, PT, R230, -0x79, -R191 ;  /* 0xffffff87e6307810 */ /* 0x000fc40007ffe8bf */
[----:B------:R-:W-:Y:S02]  /*7220*/  FSEL R71, R54, -INF , !P5 ;  /* 0xff80000036477808 */ /* 0x000fe40006800000 */
[----:B------:R-:W-:Y:S02]  /*7230*/  FSEL R70, R70, -INF , !P3 ;  /* 0xff80000046467808 */ /* 0x000fe40005800000 */
[----:B------:R-:W-:Y:S02]  /*7240*/  ISETP.GT.AND P4, PT, R232, R117, PT ;  /* 0x00000075e800720c */ /* 0x000fe40003f84270 */
[C---:B------:R-:W-:Y:S02]  /*7250*/  ISETP.GE.AND P5, PT, R117.reuse, R231, PT ;  /* 0x000000e77500720c */ /* 0x040fe40003fa6270 */
[----:B------:R-:W-:Y:S02]  /*7260*/  ISETP.GE.AND P1, PT, R117, R228, PT ;  /* 0x000000e47500720c */ /* 0x000fe40003f26270 */
[----:B------:R-:W-:Y:S01]  /*7270*/  ISETP.GT.AND P3, PT, R198, R117, PT ;  /* 0x00000075c600720c */ /* 0x000fe20003f64270 */
[----:B------:R-:W-:Y:S01]  /*7280*/  FFMA.FTZ R117, -R244, R53, R50 ;  /* 0x00000035f4757223 */ /* 0x000fe20000010132 */
[----:B------:R-:W-:Y:S01]  /*7290*/  IADD3 R52, PT, PT, R36, -0x79, -R191 ;  /* 0xffffff8724347810 */ /* 0x000fe20007ffe8bf */
[----:B------:R-:W-:Y:S01]  /*72a0*/  VIADD R53, R189, 0x79 ;  /* 0x00000079bd357836 */ /* 0x000fe20000000000 */
[----:B------:R-:W-:Y:S01]  /*72b0*/  IABS R50, R48 ;  /* 0x0000003000327213 */ /* 0x000fe20000000000 */
[----:B--2---:R-:W-:Y:S01]  /*72c0*/  HMMA.16816.F32.BF16 R44, R4, R60, R44 ;  /* 0x0000003c042c723c */ /* 0x004fe2000004182c */
[----:B------:R-:W-:-:S02]  /*72d0*/  IABS R48, R52 ;  /* 0x0000003400307213 */ /* 0x000fc40000000000 */
[----:B------:R-:W-:Y:S02]  /*72e0*/  I2FP.F32.S32 R50, R50 ;  /* 0x0000003200327245 */ /* 0x000fe40000201400 */
[----:B------:R-:W-:Y:S02]  /*72f0*/  I2FP.F32.S32 R48, R48 ;  /* 0x0000003000307245 */ /* 0x000fe40000201400 */
[----:B------:R-:W-:Y:S01]  /*7300*/  FSEL R117, R117, -INF , !P3 ;  /* 0xff80000075757808 */ /* 0x000fe20005800000 */
[----:B------:R-:W-:Y:S01]  /*7310*/  FFMA.FTZ R50, -R244, R50, R49 ;  /* 0x00000032f4327223 */ /* 0x000fe20000010131 */
[----:B------:R-:W-:Y:S01]  /*7320*/  IADD3 R49, PT, PT, R230, -0x80, -R191 ;  /* 0xffffff80e6317810 */ /* 0x000fe20007ffe8bf */
[----:B------:R-:W-:Y:S01]  /*7330*/  FFMA.FTZ R48, -R244, R48, R51 ;  /* 0x00000030f4307223 */ /* 0x000fe20000010133 */
[----:B------:R-:W-:Y:S01]  /*7340*/  FSEL R55, R55, -INF , !P4 ;  /* 0xff80000037377808 */ /* 0x000fe20006000000 */
[----:B------:R-:W-:Y:S01]  /*7350*/  VIADD R51, R189, 0x80 ;  /* 0x00000080bd337836 */ /* 0x000fe20000000000 */
[----:B------:R-:W-:Y:S01]  /*7360*/  FSEL R117, R117, -INF , !P1 ;  /* 0xff80000075757808 */ /* 0x000fe20004800000 */
[----:B------:R-:W-:Y:S01]  /*7370*/  HMMA.16816.F32.BF16 R40, R4, R62, R40 ;  /* 0x0000003e0428723c */ /* 0x000fe20000041828 */
[----:B------:R-:W-:-:S02]  /*7380*/  ISETP.GT.AND P4, PT, R232, R53, PT ;  /* 0x00000035e800720c */ /* 0x000fc40003f84270 */
[----:B------:R-:W-:Y:S02]  /*7390*/  ISETP.GT.AND P1, PT, R198, R53, PT ;  /* 0x00000035c600720c */ /* 0x000fe40003f24270 */
[----:B------:R-:W-:Y:S02]  /*73a0*/  IABS R49, R49 ;  /* 0x0000003100317213 */ /* 0x000fe40000000000 */
[----:B------:R-:W-:Y:S02]  /*73b0*/  FSEL R116, R55, -INF , !P5 ;  /* 0xff80000037747808 */ /* 0x000fe40006800000 */
[C---:B------:R-:W-:Y:S02]  /*73c0*/  ISETP.GE.AND P5, PT, R53.reuse, R231, PT ;  /* 0x000000e73500720c */ /* 0x040fe40003fa6270 */
[----:B------:R-:W-:Y:S02]  /*73d0*/  ISETP.GE.AND P3, PT, R53, R228, PT ;  /* 0x000000e43500720c */ /* 0x000fe40003f66270 */
[----:B------:R-:W-:-:S02]  /*73e0*/  FSEL R50, R50, -INF , !P4 ;  /* 0xff80000032327808 */ /* 0x000fc40006000000 */
[----:B------:R-:W-:Y:S02]  /*73f0*/  FSEL R60, R48, -INF , !P1 ;  /* 0xff800000303c7808 */ /* 0x000fe40004800000 */
[----:B------:R-:W-:Y:S02]  /*7400*/  I2FP.F32.S32 R49, R49 ;  /* 0x0000003100317245 */ /* 0x000fe40000201400 */
[----:B------:R-:W-:Y:S02]  /*7410*/  IADD3 R53, PT, PT, R36, -0x80, -R191 ;  /* 0xffffff8024357810 */ /* 0x000fe40007ffe8bf */
[----:B------:R-:W-:Y:S01]  /*7420*/  FSEL R61, R50, -INF , !P5 ;  /* 0xff800000323d7808 */ /* 0x000fe20006800000 */
[----:B------:R-:W-:Y:S01]  /*7430*/  FFMA.FTZ R52, -R244, R49, R44 ;  /* 0x00000031f4347223 */ /* 0x000fe2000001012c */
[----:B------:R-:W-:Y:S02]  /*7440*/  FSEL R60, R60, -INF , !P3 ;  /* 0xff8000003c3c7808 */ /* 0x000fe40005800000 */
[----:B------:R-:W-:-:S02]  /*7450*/  ISETP.GT.AND P4, PT, R232, R51, PT ;  /* 0x00000033e800720c */ /* 0x000fc40003f84270 */
[C---:B------:R-:W-:Y:S02]  /*7460*/  ISETP.GE.AND P5, PT, R51.reuse, R231, PT ;  /* 0x000000e73300720c */ /* 0x040fe40003fa6270 */
[----:B------:R-:W-:Y:S02]  /*7470*/  ISETP.GE.AND P1, PT, R51, R228, PT ;  /* 0x000000e43300720c */ /* 0x000fe40003f26270 */
[----:B------:R-:W-:Y:S02]  /*7480*/  ISETP.GT.AND P3, PT, R198, R51, PT ;  /* 0x00000033c600720c */ /* 0x000fe40003f64270 */
[----:B------:R-:W-:Y:S01]  /*7490*/  IABS R53, R53 ;  /* 0x0000003500357213 */ /* 0x000fe20000000000 */
[----:B------:R-:W1:Y:S01]  /*74a0*/  LDSM.16.M88.4 R48, [R39+0x6800] ;  /* 0x006800002730783b */ /* 0x000e620000000200 */
[----:B------:R-:W-:Y:S02]  /*74b0*/  IADD3 R44, PT, PT, R230, -0x81, -R191 ;  /* 0xffffff7fe62c7810 */ /* 0x000fe40007ffe8bf */
[----:B------:R-:W-:-:S02]  /*74c0*/  I2FP.F32.S32 R53, R53 ;  /* 0x0000003500357245 */ /* 0x000fc40000201400 */
[----:B------:R-:W-:Y:S02]  /*74d0*/  IADD3 R54, PT, PT, R36, -0x81, -R191 ;  /* 0xffffff7f24367810 */ /* 0x000fe40007ffe8bf */
[----:B------:R-:W-:Y:S01]  /*74e0*/  FSEL R52, R52, -INF , !P4 ;  /* 0xff80000034347808 */ /* 0x000fe20006000000 */
[----:B------:R-:W-:Y:S01]  /*74f0*/  FFMA.FTZ R119, -R244, R53, R46 ;  /* 0x00000035f4777223 */ /* 0x000fe2000001012e */
[----:B------:R-:W-:Y:S01]  /*7500*/  VIADD R53, R189, 0x81 ;  /* 0x00000081bd357836 */ /* 0x000fe20000000000 */
[----:B------:R-:W-:Y:S02]  /*7510*/  IABS R46, R44 ;  /* 0x0000002c002e7213 */ /* 0x000fe40000000000 */
[----:B------:R-:W-:Y:S02]  /*7520*/  FSEL R118, R52, -INF , !P5 ;  /* 0xff80000034767808 */ /* 0x000fe40006800000 */
[----:B------:R-:W-:Y:S02]  /*7530*/  FSEL R119, R119, -INF , !P3 ;  /* 0xff80000077777808 */ /* 0x000fe40005800000 */
[----:B------:R-:W-:-:S02]  /*7540*/  ISETP.GT.AND P4, PT, R232, R53, PT ;  /* 0x00000035e800720c */ /* 0x000fc40003f84270 */
[----:B------:R-:W-:Y:S02]  /*7550*/  FSEL R119, R119, -INF , !P1 ;  /* 0xff80000077777808 */ /* 0x000fe40004800000 */
[----:B------:R-:W-:Y:S02]  /*7560*/  IABS R44, R54 ;  /* 0x00000036002c7213 */ /* 0x000fe40000000000 */
[C---:B------:R-:W-:Y:S02]  /*7570*/  ISETP.GE.AND P5, PT, R53.reuse, R231, PT ;  /* 0x000000e73500720c */ /* 0x040fe40003fa6270 */
[----:B------:R-:W-:Y:S02]  /*7580*/  ISETP.GE.AND P3, PT, R53, R228, PT ;  /* 0x000000e43500720c */ /* 0x000fe40003f66270 */
[----:B------:R-:W-:Y:S02]  /*7590*/  ISETP.GT.AND P1, PT, R198, R53, PT ;  /* 0x00000035c600720c */ /* 0x000fe40003f24270 */
[----:B------:R-:W2:Y:S01]  /*75a0*/  LDSM.16.M88.4 R52, [R37+0x6800] ;  /* 0x006800002534783b */ /* 0x000ea20000000200 */
[----:B------:R-:W-:-:S02]  /*75b0*/  I2FP.F32.S32 R46, R46 ;  /* 0x0000002e002e7245 */ /* 0x000fc40000201400 */
[----:B------:R-:W-:Y:S02]  /*75c0*/  I2FP.F32.S32 R44, R44 ;  /* 0x0000002c002c7245 */ /* 0x000fe40000201400 */
[----:B------:R-:W-:Y:S01]  /*75d0*/  IADD3 R56, PT, PT, R36, -0x88, -R191 ;  /* 0xffffff7824387810 */ /* 0x000fe20007ffe8bf */
[----:B------:R-:W-:Y:S01]  /*75e0*/  FFMA.FTZ R46, -R244, R46, R45 ;  /* 0x0000002ef42e7223 */ /* 0x000fe2000001012d */
[----:B------:R-:W-:Y:S01]  /*75f0*/  IADD3 R45, PT, PT, R230, -0x88, -R191 ;  /* 0xffffff78e62d7810 */ /* 0x000fe20007ffe8bf */
[----:B------:R-:W-:-:S03]  /*7600*/  FFMA.FTZ R44, -R244, R44, R47 ;  /* 0x0000002cf42c7223 */ /* 0x000fc6000001012f */
[----:B------:R-:W-:Y:S01]  /*7610*/  IABS R47, R45 ;  /* 0x0000002d002f7213 */ /* 0x000fe20000000000 */
[C---:B-1----:R-:W-:Y:S01]  /*7620*/  HMMA.16816.F32.BF16 R32, R104.reuse, R48, R32 ;  /* 0x000000306820723c */ /* 0x042fe20000041820 */
[----:B------:R-:W-:Y:S01]  /*7630*/  IABS R45, R56 ;  /* 0x00000038002d7213 */ /* 0x000fe20000000000 */
[C---:B------:R-:W-:Y:S01]  /*7640*/  VIADD R49, R189.reuse, 0x98 ;  /* 0x00000098bd317836 */ /* 0x040fe20000000000 */
        /* <DEDUP_REMOVED lines=26> */
[----:B------:R-:W-:Y:S02]  /*77f0*/  ISETP.GE.AND P5, PT, R57, R231, PT ;  /* 0x000000e73900720c */ /* 0x000fe40003fa6270 */
        /* <DEDUP_REMOVED lines=268> */
[----:B------:R-:W-:Y:S02]  /*88c0*/  FSEL R10, R10, -INF , !P4 ;  /* 0xff8000000a0a7808 */ /* 0x000fe40006000000 */
[----:B------:R-:W-:Y:S02]  /*88d0*/  I2FP.F32.S32 R11, R11 ;  /* 0x0000000b000b7245 */ /* 0x000fe40000201400 */
[----:B------:R-:W-:Y:S01]  /*88e0*/  I2FP.F32.S32 R9, R9 ;  /* 0x0000000900097245 */ /* 0x000fe20000201400 */
[----:B------:R-:W-:Y:S01]  /*88f0*/  HMMA.16816.F32.BF16 R156, R104, R14, R156 ;  /* 0x0000000e689c723c */ /* 0x000fe2000004189c */
[----:B------:R-:W-:-:S02]  /*8900*/  FSEL R185, R8, -INF , !P1 ;  /* 0xff80000008b97808 */ /* 0x000fc40004800000 */
[--C-:B------:R-:W-:Y:S02]  /*8910*/  IADD3 R8, PT, PT, R230, -0xc9, -R191.reuse ;  /* 0xffffff37e6087810 */ /* 0x100fe40007ffe8bf */
[----:B------:R-:W-:Y:S01]  /*8920*/  FSEL R187, R10, -INF , !P5 ;  /* 0xff8000000abb7808 */ /* 0x000fe20006800000 */
[C---:B------:R-:W-:Y:S01]  /*8930*/  FFMA.FTZ R10, -R244.reuse, R11, R172 ;  /* 0x0000000bf40a7223 */ /* 0x040fe200000101ac */
[----:B------:R-:W-:Y:S01]  /*8940*/  FFMA.FTZ R172, -R244, R9, R174 ;  /* 0x00000009f4ac7223 */ /* 0x000fe200000101ae */
[----:B------:R-:W-:Y:S01]  /*8950*/  IABS R9, R8 ;  /* 0x0000000800097213 */ /* 0x000fe20000000000 */
[----:B------:R-:W-:Y:S01]  /*8960*/  VIADD R11, R189, 0xc9 ;  /* 0x000000c9bd0b7836 */ /* 0x000fe20000000000 */
[----:B------:R-:W-:Y:S02]  /*8970*/  IADD3 R12, PT, PT, R36, -0xc9, -R191 ;  /* 0xffffff37240c7810 */ /* 0x000fe40007ffe8bf */
[----:B------:R-:W-:Y:S02]  /*8980*/  I2FP.F32.S32 R9, R9 ;  /* 0x0000000900097245 */ /* 0x000fe40000201400 */
[----:B------:R-:W-:-:S02]  /*8990*/  ISETP.GT.AND P4, PT, R232, R21, PT ;  /* 0x00000015e800720c */ /* 0x000fc40003f84270 */
[----:B------:R-:W-:Y:S01]  /*89a0*/  FSEL R185, R185, -INF , !P3 ;  /* 0xff800000b9b97808 */ /* 0x000fe20005800000 */
[----:B------:R-:W-:Y:S01]  /*89b0*/  FFMA.FTZ R173, -R244, R9, R173 ;  /* 0x00000009f4ad7223 */ /* 0x000fe200000101ad */
[----:B------:R-:W-:Y:S01]  /*89c0*/  IABS R8, R12 ;  /* 0x0000000c00087213 */ /* 0x000fe20000000000 */
[C---:B--2---:R-:W-:Y:S01]  /*89d0*/  HMMA.16816.F32.BF16 R160, R4.reuse, R16, R160 ;  /* 0x0000001004a0723c */ /* 0x044fe200000418a0 */
[----:B------:R-:W-:Y:S02]  /*89e0*/  ISETP.GT.AND P3, PT, R198, R21, PT ;  /* 0x00000015c600720c */ /* 0x000fe40003f64270 */
[C---:B------:R-:W-:Y:S02]  /*89f0*/  ISETP.GE.AND P5, PT, R21.reuse, R231, PT ;  /* 0x000000e71500720c */ /* 0x040fe40003fa6270 */
[----:B------:R-:W-:Y:S02]  /*8a00*/  FSEL R10, R10, -INF , !P4 ;  /* 0xff8000000a0a7808 */ /* 0x000fe40006000000 */
[----:B------:R-:W-:Y:S01]  /*8a10*/  I2FP.F32.S32 R8, R8 ;  /* 0x0000000800087245 */ /* 0x000fe20000201400 */
[----:B------:R-:W-:Y:S01]  /*8a20*/  HMMA.16816.F32.BF16 R156, R4, R18, R156 ;  /* 0x00000012049c723c */ /* 0x000fe2000004189c */
[----:B------:R-:W-:Y:S01]  /*8a30*/  ISETP.GE.AND P1, PT, R21, R228, PT ;  /* 0x000000e41500720c */ /* 0x000fe20003f26270 */
[----:B------:R-:W-:Y:S01]  /*8a40*/  VIADD R21, R189, 0xd8 ;  /* 0x000000d8bd157836 */ /* 0x000fe20000000000 */
[----:B------:R-:W-:Y:S01]  /*8a50*/  ISETP.GT.AND P4, PT, R232, R11, PT ;  /* 0x0000000be800720c */ /* 0x000fe20003f84270 */
[----:B------:R-:W-:Y:S01]  /*8a60*/  FFMA.FTZ R8, -R244, R8, R175 ;  /* 0x00000008f4087223 */ /* 0x000fe200000101af */
[----:B------:R-:W-:-:S02]  /*8a70*/  FSEL R172, R172, -INF , !P3 ;  /* 0xff800000acac7808 */ /* 0x000fc40005800000 */
[----:B------:R-:W-:Y:S02]  /*8a80*/  IADD3 R9, PT, PT, R230, -0xd0, -R191 ;  /* 0xffffff30e6097810 */ /* 0x000fe40007ffe8bf */
[----:B------:R-:W-:Y:S02]  /*8a90*/  FSEL R174, R10, -INF , !P5 ;  /* 0xff8000000aae7808 */ /* 0x000fe40006800000 */
[----:B------:R-:W-:Y:S02]  /*8aa0*/  ISETP.GE.AND P5, PT, R11, R231, PT ;  /* 0x000000e70b00720c */ /* 0x000fe40003fa6270 */
[----:B------:R-:W-:Y:S02]  /*8ab0*/  FSEL R172, R172, -INF , !P1 ;  /* 0xff800000acac7808 */ /* 0x000fe40004800000 */
[----:B------:R-:W-:Y:S02]  /*8ac0*/  FSEL R173, R173, -INF , !P4 ;  /* 0xff800000adad7808 */ /* 0x000fe40006000000 */
[----:B------:R-:W-:-:S02]  /*8ad0*/  ISETP.GT.AND P1, PT, R198, R11, PT ;  /* 0x0000000bc600720c */ /* 0x000fc40003f24270 */
[----:B------:R-:W-:Y:S02]  /*8ae0*/  IABS R9, R9 ;  /* 0x0000000900097213 */ /* 0x000fe40000000000 */
[----:B------:R-:W-:Y:S01]  /*8af0*/  ISETP.GE.AND P3, PT, R11, R228, PT ;  /* 0x000000e40b00720c */ /* 0x000fe20003f66270 */
[----:B------:R-:W-:Y:S01]  /*8b00*/  VIADD R11, R189, 0xd0 ;  /* 0x000000d0bd0b7836 */ /* 0x000fe20000000000 */
[----:B------:R-:W-:Y:S02]  /*8b10*/  FSEL R175, R173, -INF , !P5 ;  /* 0xff800000adaf7808 */ /* 0x000fe40006800000 */
[----:B------:R-:W-:Y:S02]  /*8b20*/  FSEL R173, R8, -INF , !P1 ;  /* 0xff80000008ad7808 */ /* 0x000fe40004800000 */
[----:B------:R-:W-:Y:S02]  /*8b30*/  I2FP.F32.S32 R9, R9 ;  /* 0x0000000900097245 */ /* 0x000fe40000201400 */
[----:B------:R-:W-:-:S02]  /*8b40*/  IADD3 R13, PT, PT, R36, -0xd0, -R191 ;  /* 0xffffff30240d7810 */ /* 0x000fc40007ffe8bf */
[----:B------:R-:W-:Y:S01]  /*8b50*/  FSEL R173, R173, -INF , !P3 ;  /* 0xff800000adad7808 */ /* 0x000fe20005800000 */
[----:B------:R-:W-:Y:S01]  /*8b60*/  FFMA.FTZ R14, -R244, R9, R160 ;  /* 0x00000009f40e7223 */ /* 0x000fe200000101a0 */
[----:B------:R-:W-:Y:S02]  /*8b70*/  ISETP.GT.AND P4, PT, R232, R11, PT ;  /* 0x0000000be800720c */ /* 0x000fe40003f84270 */
[C---:B------:R-:W-:Y:S02]  /*8b80*/  ISETP.GE.AND P5, PT, R11.reuse, R231, PT ;  /* 0x000000e70b00720c */ /* 0x040fe40003fa6270 */
[----:B------:R-:W-:Y:S02]  /*8b90*/  ISETP.GE.AND P1, PT, R11, R228, PT ;  /* 0x000000e40b00720c */ /* 0x000fe40003f26270 */
[----:B------:R-:W-:Y:S02]  /*8ba0*/  ISETP.GT.AND P3, PT, R198, R11, PT ;  /* 0x0000000bc600720c */ /* 0x000fe40003f64270 */
[----:B------:R-:W-:Y:S01]  /*8bb0*/  IABS R13, R13 ;  /* 0x0000000d000d7213 */ /* 0x000fe20000000000 */
[----:B------:R-:W1:Y:S01]  /*8bc0*/  LDSM.16.M88.4 R8, [R39+0x9000] ;  /* 0x009000002708783b */ /* 0x000e620000000200 */
[----:B------:R-:W-:-:S02]  /*8bd0*/  IADD3 R12, PT, PT, R230, -0xd1, -R191 ;  /* 0xffffff2fe60c7810 */ /* 0x000fc40007ffe8bf */
[----:B------:R-:W-:Y:S02]  /*8be0*/  I2FP.F32.S32 R13, R13 ;  /* 0x0000000d000d7245 */ /* 0x000fe40000201400 */
[----:B------:R-:W-:Y:S02]  /*8bf0*/  FSEL R14, R14, -INF , !P4 ;  /* 0xff8000000e0e7808 */ /* 0x000fe40006000000 */
[----:B------:R-:W-:Y:S01]  /*8c00*/  IABS R17, R12 ;  /* 0x0000000c00117213 */ /* 0x000fe20000000000 */
[----:B------:R-:W-:Y:S01]  /*8c10*/  FFMA.FTZ R160, -R244, R13, R162 ;  /* 0x0000000df4a07223 */ /* 0x000fe200000101a2 */
[----:B------:R-:W-:Y:S01]  /*8c20*/  VIADD R13, R189, 0xd1 ;  /* 0x000000d1bd0d7836 */ /* 0x000fe20000000000 */
[----:B------:R-:W-:Y:S02]  /*8c30*/  FSEL R162, R14, -INF , !P5 ;  /* 0xff8000000ea27808 */ /* 0x000fe40006800000 */
[----:B------:R-:W-:Y:S02]  /*8c40*/  IADD3 R16, PT, PT, R36, -0xd1, -R191 ;  /* 0xffffff2f24107810 */ /* 0x000fe40007ffe8bf */
[----:B------:R-:W-:-:S02]  /*8c50*/  FSEL R160, R160, -INF , !P3 ;  /* 0xff800000a0a07808 */ /* 0x000fc40005800000 */
[----:B------:R-:W-:Y:S02]  /*8c60*/  ISETP.GT.AND P4, PT, R232, R13, PT ;  /* 0x0000000de800720c */ /* 0x000fe40003f84270 */
[----:B------:R-:W-:Y:S02]  /*8c70*/  FSEL R160, R160, -INF , !P1 ;  /* 0xff800000a0a07808 */ /* 0x000fe40004800000 */
[C---:B------:R-:W-:Y:S02]  /*8c80*/  ISETP.GE.AND P5, PT, R13.reuse, R231, PT ;  /* 0x000000e70d00720c */ /* 0x040fe40003fa6270 */
[----:B------:R-:W-:Y:S02]  /*8c90*/  ISETP.GE.AND P3, PT, R13, R228, PT ;  /* 0x000000e40d00720c */ /* 0x000fe40003f66270 */
[----:B------:R-:W-:Y:S02]  /*8ca0*/  ISETP.GT.AND P1, PT, R198, R13, PT ;  /* 0x0000000dc600720c */ /* 0x000fe40003f24270 */
[----:B------:R-:W2:Y:S01]  /*8cb0*/  LDSM.16.M88.4 R12, [R37+0x9000] ;  /* 0x00900000250c783b */ /* 0x000ea20000000200 */
[----:B------:R-:W-:Y:S01]  /*8cc0*/  I2FP.F32.S32 R17, R17 ;  /* 0x0000001100117245 */ /* 0x000fe20000201400 */
[----:B------:R-:W-:-:S04]  /*8cd0*/  DEPBAR.LE SB0, 0x0 ;  /* 0x000080000000791a */ /* 0x000fc80000000000 */
[----:B------:R-:W-:Y:S01]  /*8ce0*/  IABS R16, R16 ;  /* 0x0000001000107213 */ /* 0x000fe20000000000 */
[----:B------:R-:W-:Y:S01]  /*8cf0*/  FFMA.FTZ R161, -R244, R17, R161 ;  /* 0x00000011f4a17223 */ /* 0x000fe200000101a1 */
[--C-:B------:R-:W-:Y:S02]  /*8d00*/  IADD3 R17, PT, PT, R230, -0xd8, -R191.reuse ;  /* 0xffffff28e6117810 */ /* 0x100fe40007ffe8bf */
[----:B------:R-:W-:Y:S02]  /*8d10*/  I2FP.F32.S32 R16, R16 ;  /* 0x0000001000107245 */ /* 0x000fe40000201400 */
[----:B------:R-:W-:Y:S01]  /*8d20*/  IADD3 R18, PT, PT, R36, -0xd8, -R191 ;  /* 0xffffff2824127810 */ /* 0x000fe20007ffe8bf */
[----:B-1----:R-:W-:Y:S01]  /*8d30*/  HMMA.16816.F32.BF16 R176, R104, R8, R176 ;  /* 0x0000000868b0723c */ /* 0x002fe200000418b0 */
[----:B------:R-:W-:Y:S01]  /*8d40*/  IABS R19, R17 ;  /* 0x0000001100137213 */ /* 0x000fe20000000000 */
[----:B------:R-:W-:Y:S01]  /*8d50*/  FFMA.FTZ R16, -R244, R16, R163 ;  /* 0x00000010f4107223 */ /* 0x000fe200000101a3 */
[----:B------:R-:W-:-:S02]  /*8d60*/  FSEL R161, R161, -INF , !P4 ;  /* 0xff800000a1a17808 */ /* 0x000fc40006000000 */
[----:B------:R-:W-:Y:S02]  /*8d70*/  IABS R17, R18 ;  /* 0x0000001200117213 */ /* 0x000fe40000000000 */
[----:B------:R-:W-:Y:S01]  /*8d80*/  IADD3 R8, PT, PT, R230, -0xd9, -R191 ;  /* 0xffffff27e6087810 */ /* 0x000fe20007ffe8bf */
[----:B------:R-:W-:Y:S01]  /*8d90*/  HMMA.16816.F32.BF16 R124, R104, R10, R124 ;  /* 0x0000000a687c723c */ /* 0x000fe2000004187c */
[----:B------:R-:W-:Y:S01]  /*8da0*/  I2FP.F32.S32 R19, R19 ;  /* 0x0000001300137245 */ /* 0x000fe20000201400 */
[----:B------:R-:W-:Y:S01]  /*8db0*/  VIADD R11, R189, 0xe1 ;  /* 0x000000e1bd0b7836 */ /* 0x000fe20000000000 */
[----:B------:R-:W-:Y:S01]  /*8dc0*/  FSEL R163, R161, -INF , !P5 ;  /* 0xff800000a1a37808 */ /* 0x000fe20006800000 */
[----:B------:R-:W-:Y:S01]  /*8dd0*/  IMAD.MOV.U32 R104, RZ, RZ, R0 ;  /* 0x000000ffff687224 */ /* 0x000fe200078e0000 */
[----:B------:R-:W-:Y:S01]  /*8de0*/  I2FP.F32.S32 R17, R17 ;  /* 0x0000001100117245 */ /* 0x000fe20000201400 */
[----:B------:R-:W-:Y:S01]  /*8df0*/  FFMA.FTZ R19, -R244, R19, R156 ;  /* 0x00000013f4137223 */ /* 0x000fe2000001019c */
[----:B------:R-:W-:-:S02]  /*8e00*/  IABS R9, R8 ;  /* 0x0000000800097213 */ /* 0x000fc40000000000 */
[----:B------:R-:W-:Y:S01]  /*8e10*/  FSEL R161, R16, -INF , !P1 ;  /* 0xff80000010a17808 */ /* 0x000fe20004800000 */
[----:B------:R-:W-:Y:S01]  /*8e20*/  FFMA.FTZ R156, -R244, R17, R158 ;  /* 0x00000011f49c7223 */ /* 0x000fe2000001019e */
[----:B------:R-:W-:Y:S01]  /*8e30*/  IADD3 R16, PT, PT, R36, -0xd9, -R191 ;  /* 0xffffff2724107810 */ /* 0x000fe20007ffe8bf */
[----:B------:R-:W-:Y:S01]  /*8e40*/  VIADD R17, R189, 0xd9 ;  /* 0x000000d9bd117836 */ /* 0x000fe20000000000 */
[----:B------:R-:W-:Y:S02]  /*8e50*/  I2FP.F32.S32 R9, R9 ;  /* 0x0000000900097245 */ /* 0x000fe40000201400 */
[----:B------:R-:W-:Y:S02]  /*8e60*/  ISETP.GT.AND P4, PT, R232, R21, PT ;  /* 0x00000015e800720c */ /* 0x000fe40003f84270 */
[----:B------:R-:W-:Y:S01]  /*8e70*/  FSEL R161, R161, -INF , !P3 ;  /* 0xff800000a1a17808 */ /* 0x000fe20005800000 */
[----:B--2---:R-:W-:Y:S01]  /*8e80*/  HMMA.16816.F32.BF16 R176, R4, R12, R176 ;  /* 0x0000000c04b0723c */ /* 0x004fe200000418b0 */
[----:B------:R-:W-:Y:S01]  /*8e90*/  IABS R8, R16 ;  /* 0x0000001000087213 */ /* 0x000fe20000000000 */
[----:B------:R-:W-:Y:S01]  /*8ea0*/  FFMA.FTZ R157, -R244, R9, R157 ;  /* 0x00000009f49d7223 */ /* 0x000fe2000001019d */
[----:B------:R-:W-:-:S02]  /*8eb0*/  ISETP.GT.AND P3, PT, R198, R21, PT ;  /* 0x00000015c600720c */ /* 0x000fc40003f64270 */
[----:B------:R-:W-:Y:S02]  /*8ec0*/  ISETP.GE.AND P5, PT, R21, R231, PT ;  /* 0x000000e71500720c */ /* 0x000fe40003fa6270 */
[----:B------:R-:W-:Y:S01]  /*8ed0*/  FSEL R19, R19, -INF , !P4 ;  /* 0xff80000013137808 */ /* 0x000fe20006000000 */
[C---:B------:R-:W-:Y:S01]  /*8ee0*/  HMMA.16816.F32.BF16 R124, R4.reuse, R14, R124 ;  /* 0x0000000e047c723c */ /* 0x040fe2000004187c */
[----:B------:R-:W-:Y:S02]  /*8ef0*/  I2FP.F32.S32 R8, R8 ;  /* 0x0000000800087245 */ /* 0x000fe40000201400 */
[----:B------:R-:W-:Y:S02]  /*8f00*/  IADD3 R9, PT, PT, R230, -0xe0, -R191 ;  /* 0xffffff20e6097810 */ /* 0x000fe40007ffe8bf */
[----:B------:R-:W-:Y:S01]  /*8f10*/  ISETP.GE.AND P1, PT, R21, R228, PT ;  /* 0x000000e41500720c */ /* 0x000fe20003f26270 */
[----:B------:R-:W-:Y:S01]  /*8f20*/  FFMA.FTZ R8, -R244, R8, R159 ;  /* 0x00000008f4087223 */ /* 0x000fe2000001019f */
[----:B------:R-:W-:Y:S01]  /*8f30*/  BAR.SYNC.DEFER_BLOCKING 0x0 ;  /* 0x0000000000007b1d */ /* 0x000fe20000010000 */
[----:B------:R-:W-:Y:S01]  /*8f40*/  ISETP.GT.AND P4, PT, R232, R17, PT ;  /* 0x00000011e800720c */ /* 0x000fe20003f84270 */
[----:B------:R-:W-:Y:S01]  /*8f50*/  HMMA.16816.F32.BF16 R4, R4, R152, R108 ;  /* 0x000000980404723c */ /* 0x000fe2000004186c */
[----:B------:R-:W-:-:S02]  /*8f60*/  FSEL R156, R156, -INF , !P3 ;  /* 0xff8000009c9c7808 */ /* 0x000fc40005800000 */
[----:B------:R-:W-:Y:S02]  /*8f70*/  IADD3 R12, PT, PT, R36, -0xe0, -R191 ;  /* 0xffffff20240c7810 */ /* 0x000fe40007ffe8bf */
[----:B------:R-:W-:Y:S02]  /*8f80*/  FSEL R158, R19, -INF , !P5 ;  /* 0xff800000139e7808 */ /* 0x000fe40006800000 */
[----:B------:R-:W-:Y:S02]  /*8f90*/  IABS R13, R9 ;  /* 0x00000009000d7213 */ /* 0x000fe40000000000 */
[----:B------:R-:W-:Y:S02]  /*8fa0*/  ISETP.GE.AND P5, PT, R17, R231, PT ;  /* 0x000000e71100720c */ /* 0x000fe40003fa6270 */
[----:B------:R-:W-:Y:S02]  /*8fb0*/  FSEL R156, R156, -INF , !P1 ;  /* 0xff8000009c9c7808 */ /* 0x000fe40004800000 */
[----:B------:R-:W-:-:S02]  /*8fc0*/  FSEL R157, R157, -INF , !P4 ;  /* 0xff8000009d9d7808 */ /* 0x000fc40006000000 */
[----:B------:R-:W-:Y:S02]  /*8fd0*/  IABS R9, R12 ;  /* 0x0000000c00097213 */ /* 0x000fe40000000000 */
[----:B------:R-:W-:Y:S02]  /*8fe0*/  ISETP.GT.AND P1, PT, R198, R17, PT ;  /* 0x00000011c600720c */ /* 0x000fe40003f24270 */
[----:B------:R-:W-:Y:S02]  /*8ff0*/  I2FP.F32.S32 R13, R13 ;  /* 0x0000000d000d7245 */ /* 0x000fe40000201400 */
[----:B------:R-:W-:Y:S02]  /*9000*/  FSEL R159, R157, -INF , !P5 ;  /* 0xff8000009d9f7808 */ /* 0x000fe40006800000 */
[----:B------:R-:W-:Y:S01]  /*9010*/  I2FP.F32.S32 R9, R9 ;  /* 0x0000000900097245 */ /* 0x000fe20000201400 */
[----:B------:R-:W-:Y:S01]  /*9020*/  FFMA.FTZ R13, -R244, R13, R176 ;  /* 0x0000000df40d7223 */ /* 0x000fe200000101b0 */
[----:B------:R-:W-:-:S02]  /*9030*/  FSEL R157, R8, -INF , !P1 ;  /* 0xff800000089d7808 */ /* 0x000fc40004800000 */
[--C-:B------:R-:W-:Y:S01]  /*9040*/  IADD3 R8, PT, PT, R230, -0xe1, -R191.reuse ;  /* 0xffffff1fe6087810 */ /* 0x100fe20007ffe8bf */
[----:B------:R-:W-:Y:S01]  /*9050*/  FFMA.FTZ R176, -R244, R9, R178 ;  /* 0x00000009f4b07223 */ /* 0x000fe200000101b2 */
[----:B------:R-:W-:Y:S01]  /*9060*/  ISETP.GE.AND P3, PT, R17, R228, PT ;  /* 0x000000e41100720c */ /* 0x000fe20003f66270 */
[----:B------:R-:W-:Y:S01]  /*9070*/  VIADD R17, R189, 0xe0 ;  /* 0x000000e0bd117836 */ /* 0x000fe20000000000 */
[----:B------:R-:W-:Y:S02]  /*9080*/  IABS R9, R8 ;  /* 0x0000000800097213 */ /* 0x000fe40000000000 */
[----:B------:R-:W-:Y:S02]  /*9090*/  IADD3 R10, PT, PT, R36, -0xe1, -R191 ;  /* 0xffffff1f240a7810 */ /* 0x000fe40007ffe8bf */
[----:B------:R-:W-:Y:S02]  /*90a0*/  FSEL R157, R157, -INF , !P3 ;  /* 0xff8000009d9d7808 */ /* 0x000fe40005800000 */
[----:B------:R-:W-:-:S02]  /*90b0*/  ISETP.GT.AND P4, PT, R232, R17, PT ;  /* 0x00000011e800720c */ /* 0x000fc40003f84270 */
[----:B------:R-:W-:Y:S02]  /*90c0*/  ISETP.GT.AND P3, PT, R198, R17, PT ;  /* 0x00000011c600720c */ /* 0x000fe40003f64270 */
[----:B------:R-:W-:Y:S02]  /*90d0*/  I2FP.F32.S32 R9, R9 ;  /* 0x0000000900097245 */ /* 0x000fe40000201400 */
[----:B------:R-:W-:Y:S02]  /*90e0*/  IABS R8, R10 ;  /* 0x0000000a00087213 */ /* 0x000fe40000000000 */
[C---:B------:R-:W-:Y:S01]  /*90f0*/  ISETP.GE.AND P5, PT, R17.reuse, R231, PT ;  /* 0x000000e71100720c */ /* 0x040fe20003fa6270 */
[----:B------:R-:W-:Y:S01]  /*9100*/  FFMA.FTZ R177, -R244, R9, R177 ;  /* 0x00000009f4b17223 */ /* 0x000fe200000101b1 */
[----:B------:R-:W-:Y:S02]  /*9110*/  ISETP.GE.AND P1, PT, R17, R228, PT ;  /* 0x000000e41100720c */ /* 0x000fe40003f26270 */
[----:B------:R-:W-:-:S02]  /*9120*/  FSEL R13, R13, -INF , !P4 ;  /* 0xff8000000d0d7808 */ /* 0x000fc40006000000 */
[----:B------:R-:W-:Y:S02]  /*9130*/  FSEL R176, R176, -INF , !P3 ;  /* 0xff800000b0b07808 */ /* 0x000fe40005800000 */
[----:B------:R-:W-:Y:S02]  /*9140*/  I2FP.F32.S32 R8, R8 ;  /* 0x0000000800087245 */ /* 0x000fe40000201400 */
[----:B------:R-:W-:Y:S02]  /*9150*/  IADD3 R9, PT, PT, R230, -0xe8, -R191 ;  /* 0xffffff18e6097810 */ /* 0x000fe40007ffe8bf */
[----:B------:R-:W-:Y:S01]  /*9160*/  ISETP.GT.AND P4, PT, R232, R11, PT ;  /* 0x0000000be800720c */ /* 0x000fe20003f84270 */
[----:B------:R-:W-:Y:S01]  /*9170*/  FFMA.FTZ R8, -R244, R8, R179 ;  /* 0x00000008f4087223 */ /* 0x000fe200000101b3 */
[----:B------:R-:W-:Y:S02]  /*9180*/  IADD3 R10, PT, PT, R36, -0xe8, -R191 ;  /* 0xffffff18240a7810 */ /* 0x000fe40007ffe8bf */
[----:B------:R-:W-:Y:S01]  /*9190*/  FSEL R178, R13, -INF , !P5 ;  /* 0xff8000000db27808 */ /* 0x000fe20006800000 */
[----:B------:R-:W-:Y:S01]  /*91a0*/  VIADD R13, R189, 0xe8 ;  /* 0x000000e8bd0d7836 */ /* 0x000fe20000000000 */
[----:B------:R-:W-:-:S02]  /*91b0*/  FSEL R176, R176, -INF , !P1 ;  /* 0xff800000b0b07808 */ /* 0x000fc40004800000 */
[C---:B------:R-:W-:Y:S02]  /*91c0*/  ISETP.GE.AND P5, PT, R11.reuse, R231, PT ;  /* 0x000000e70b00720c */ /* 0x040fe40003fa6270 */
[----:B------:R-:W-:Y:S02]  /*91d0*/  ISETP.GE.AND P3, PT, R11, R228, PT ;  /* 0x000000e40b00720c */ /* 0x000fe40003f66270 */
[----:B------:R-:W-:Y:S02]  /*91e0*/  ISETP.GT.AND P1, PT, R198, R11, PT ;  /* 0x0000000bc600720c */ /* 0x000fe40003f24270 */
[----:B------:R-:W-:Y:S02]  /*91f0*/  IABS R11, R9 ;  /* 0x00000009000b7213 */ /* 0x000fe40000000000 */
[----:B------:R-:W-:Y:S02]  /*9200*/  FSEL R177, R177, -INF , !P4 ;  /* 0xff800000b1b17808 */ /* 0x000fe40006000000 */
[----:B------:R-:W-:-:S02]  /*9210*/  IABS R9, R10 ;  /* 0x0000000a00097213 */ /* 0x000fc40000000000 */
[----:B------:R-:W-:Y:S02]  /*9220*/  FSEL R179, R177, -INF , !P5 ;  /* 0xff800000b1b37808 */ /* 0x000fe40006800000 */
[----:B------:R-:W-:Y:S02]  /*9230*/  I2FP.F32.S32 R9, R9 ;  /* 0x0000000900097245 */ /* 0x000fe40000201400 */
[----:B------:R-:W-:Y:S02]  /*9240*/  FSEL R177, R8, -INF , !P1 ;  /* 0xff80000008b17808 */ /* 0x000fe40004800000 */
[--C-:B------:R-:W-:Y:S01]  /*9250*/  IADD3 R8, PT, PT, R230, -0xe9, -R191.reuse ;  /* 0xffffff17e6087810 */ /* 0x100fe20007ffe8bf */
[----:B------:R-:W-:Y:S01]  /*9260*/  FFMA.FTZ R106, -R244, R9, R126 ;  /* 0x00000009f46a7223 */ /* 0x000fe2000001017e */
[----:B------:R-:W-:Y:S02]  /*9270*/  IADD3 R10, PT, PT, R36, -0xe9, -R191 ;  /* 0xffffff17240a7810 */ /* 0x000fe40007ffe8bf */
[----:B------:R-:W-:-:S02]  /*9280*/  IABS R9, R8 ;  /* 0x0000000800097213 */ /* 0x000fc40000000000 */
[----:B------:R-:W-:Y:S02]  /*9290*/  I2FP.F32.S32 R11, R11 ;  /* 0x0000000b000b7245 */ /* 0x000fe40000201400 */
[----:B------:R-:W-:Y:S02]  /*92a0*/  IABS R8, R10 ;  /* 0x0000000a00087213 */ /* 0x000fe40000000000 */
[----:B------:R-:W-:Y:S01]  /*92b0*/  I2FP.F32.S32 R9, R9 ;  /* 0x0000000900097245 */ /* 0x000fe20000201400 */
[----:B------:R-:W-:Y:S01]  /*92c0*/  FFMA.FTZ R124, -R244, R11, R124 ;  /* 0x0000000bf47c7223 */ /* 0x000fe2000001017c */
[----:B------:R-:W-:Y:S01]  /*92d0*/  FSEL R177, R177, -INF , !P3 ;  /* 0xff800000b1b17808 */ /* 0x000fe20005800000 */
[----:B------:R-:W-:Y:S01]  /*92e0*/  VIADD R11, R189, 0xe9 ;  /* 0x000000e9bd0b7836 */ /* 0x000fe20000000000 */
[----:B------:R-:W-:Y:S01]  /*92f0*/  IADD3 R10, PT, PT, R230, -0xf0, -R191 ;  /* 0xffffff10e60a7810 */ /* 0x000fe20007ffe8bf */
[----:B------:R-:W-:Y:S01]  /*9300*/  FFMA.FTZ R125, -R244, R9, R125 ;  /* 0x00000009f47d7223 */ /* 0x000fe2000001017d */
[----:B------:R-:W-:-:S02]  /*9310*/  ISETP.GT.AND P3, PT, R198, R13, PT ;  /* 0x0000000dc600720c */ /* 0x000fc40003f64270 */
[----:B------:R-:W-:Y:S02]  /*9320*/  ISETP.GT.AND P4, PT, R232, R13, PT ;  /* 0x0000000de800720c */ /* 0x000fe40003f84270 */
[----:B------:R-:W-:Y:S02]  /*9330*/  I2FP.F32.S32 R8, R8 ;  /* 0x0000000800087245 */ /* 0x000fe40000201400 */
[----:B------:R-:W-:Y:S02]  /*9340*/  IABS R10, R10 ;  /* 0x0000000a000a7213 */ /* 0x000fe40000000000 */
[----:B------:R-:W-:Y:S01]  /*9350*/  ISETP.GE.AND P1, PT, R13, R228, PT ;  /* 0x000000e40d00720c */ /* 0x000fe20003f26270 */
[----:B------:R-:W-:Y:S01]  /*9360*/  FFMA.FTZ R8, -R244, R8, R127 ;  /* 0x00000008f4087223 */ /* 0x000fe2000001017f */
[----:B------:R-:W-:Y:S02]  /*9370*/  FSEL R106, R106, -INF , !P3 ;  /* 0xff8000006a6a7808 */ /* 0x000fe40005800000 */
[----:B------:R-:W-:-:S02]  /*9380*/  IADD3 R9, PT, PT, R36, -0xf0, -R191 ;  /* 0xffffff1024097810 */ /* 0x000fc40007ffe8bf */
[----:B------:R-:W-:Y:S02]  /*9390*/  ISETP.GE.AND P5, PT, R13, R231, PT ;  /* 0x000000e70d00720c */ /* 0x000fe40003fa6270 */
[----:B------:R-:W-:Y:S02]  /*93a0*/  FSEL R124, R124, -INF , !P4 ;  /* 0xff8000007c7c7808 */ /* 0x000fe40006000000 */
[----:B------:R-:W-:Y:S02]  /*93b0*/  I2FP.F32.S32 R13, R10 ;  /* 0x0000000a000d7245 */ /* 0x000fe40000201400 */
[----:B------:R-:W-:Y:S02]  /*93c0*/  FSEL R106, R106, -INF , !P1 ;  /* 0xff8000006a6a7808 */ /* 0x000fe40004800000 */
[----:B------:R-:W-:Y:S01]  /*93d0*/  IABS R9, R9 ;  /* 0x0000000900097213 */ /* 0x000fe20000000000 */
[----:B------:R-:W-:Y:S01]  /*93e0*/  FFMA.FTZ R13, -R244, R13, R4 ;  /* 0x0000000df40d7223 */ /* 0x000fe20000010104 */
[----:B------:R-:W-:-:S02]  /*93f0*/  ISETP.GT.AND P1, PT, R198, R11, PT ;  /* 0x0000000bc600720c */ /* 0x000fc40003f24270 */
[----:B------:R-:W-:Y:S02]  /*9400*/  FSEL R124, R124, -INF , !P5 ;  /* 0xff8000007c7c7808 */ /* 0x000fe40006800000 */
[----:B------:R-:W-:Y:S02]  /*9410*/  ISETP.GT.AND P4, PT, R232, R11, PT ;  /* 0x0000000be800720c */ /* 0x000fe40003f84270 */
[C---:B------:R-:W-:Y:S02]  /*9420*/  ISETP.GE.AND P5, PT, R11.reuse, R231, PT ;  /* 0x000000e70b00720c */ /* 0x040fe40003fa6270 */
[----:B------:R-:W-:Y:S01]  /*9430*/  ISETP.GE.AND P3, PT, R11, R228, PT ;  /* 0x000000e40b00720c */ /* 0x000fe20003f66270 */
[----:B------:R-:W-:Y:S01]  /*9440*/  VIADD R11, R189, 0xf0 ;  /* 0x000000f0bd0b7836 */ /* 0x000fe20000000000 */
[----:B------:R-:W-:Y:S02]  /*9450*/  I2FP.F32.S32 R9, R9 ;  /* 0x0000000900097245 */ /* 0x000fe40000201400 */
[----:B------:R-:W-:-:S02]  /*9460*/  FSEL R8, R8, -INF , !P1 ;  /* 0xff80000008087808 */ /* 0x000fc40004800000 */
[----:B------:R-:W-:Y:S01]  /*9470*/  IADD3 R4, PT, PT, R36, -0xf1, -R191 ;  /* 0xffffff0f24047810 */ /* 0x000fe20007ffe8bf */
[----:B------:R-:W-:Y:S01]  /*9480*/  FFMA.FTZ R6, -R244, R9, R6 ;  /* 0x00000009f4067223 */ /* 0x000fe20000010106 */
[----:B------:R-:W-:Y:S01]  /*9490*/  FSEL R108, R8, -INF , !P3 ;  /* 0xff800000086c7808 */ /* 0x000fe20005800000 */
[----:B------:R-:W-:Y:S01]  /*94a0*/  VIADD R9, R189, 0xf1 ;  /* 0x000000f1bd097836 */ /* 0x000fe20000000000 */
[----:B------:R-:W-:Y:S02]  /*94b0*/  IABS R4, R4 ;  /* 0x0000000400047213 */ /* 0x000fe40000000000 */
[-C--:B------:R-:W-:Y:S02]  /*94c0*/  ISETP.GT.AND P3, PT, R198, R11.reuse, PT ;  /* 0x0000000bc600720c */ /* 0x080fe40003f64270 */
[----:B------:R-:W-:Y:S02]  /*94d0*/  FSEL R110, R125, -INF , !P4 ;  /* 0xff8000007d6e7808 */ /* 0x000fe40006000000 */
[----:B------:R-:W-:-:S02]  /*94e0*/  ISETP.GT.AND P4, PT, R232, R11, PT ;  /* 0x0000000be800720c */ /* 0x000fc40003f84270 */
[----:B------:R-:W-:Y:S02]  /*94f0*/  I2FP.F32.S32 R4, R4 ;  /* 0x0000000400047245 */ /* 0x000fe40000201400 */
[----:B------:R-:W-:Y:S02]  /*9500*/  ISETP.GE.AND P1, PT, R11, R228, PT ;  /* 0x000000e40b00720c */ /* 0x000fe40003f26270 */
[----:B------:R-:W-:Y:S01]  /*9510*/  IADD3 R36, PT, PT, R36, -0xf8, -R191 ;  /* 0xffffff0824247810 */ /* 0x000fe20007ffe8bf */
[----:B------:R-:W-:Y:S01]  /*9520*/  FFMA.FTZ R4, -R244, R4, R7 ;  /* 0x00000004f4047223 */ /* 0x000fe20000010107 */
[----:B------:R-:W-:Y:S01]  /*9530*/  FSEL R6, R6, -INF , !P3 ;  /* 0xff80000006067808 */ /* 0x000fe20005800000 */
[----:B------:R-:W-:Y:S01]  /*9540*/  VIADD R7, R189, 0xf8 ;  /* 0x000000f8bd077836 */ /* 0x000fe20000000000 */
[----:B------:R-:W-:Y:S02]  /*9550*/  FSEL R110, R110, -INF , !P5 ;  /* 0xff8000006e6e7808 */ /* 0x000fe40006800000 */
[----:B------:R-:W-:-:S02]  /*9560*/  ISETP.GE.AND P5, PT, R11, R231, PT ;  /* 0x000000e70b00720c */ /* 0x000fc40003fa6270 */
[----:B------:R-:W-:Y:S02]  /*9570*/  FSEL R13, R13, -INF , !P4 ;  /* 0xff8000000d0d7808 */ /* 0x000fe40006000000 */
[----:B------:R-:W-:Y:S02]  /*9580*/  IABS R36, R36 ;  /* 0x0000002400247213 */ /* 0x000fe40000000000 */
[----:B------:R-:W-:Y:S02]  /*9590*/  FSEL R107, R6, -INF , !P1 ;  /* 0xff800000066b7808 */ /* 0x000fe40004800000 */
[----:B------:R-:W-:Y:S02]  /*95a0*/  ISETP.GT.AND P1, PT, R198, R9, PT ;  /* 0x00000009c600720c */ /* 0x000fe40003f24270 */
[----:B------:R-:W-:Y:S02]  /*95b0*/  IADD3 R8, PT, PT, R230, -0xf1, -R191 ;  /* 0xffffff0fe6087810 */ /* 0x000fe40007ffe8bf */
[----:B------:R-:W-:-:S02]  /*95c0*/  FSEL R109, R13, -INF , !P5 ;  /* 0xff8000000d6d7808 */ /* 0x000fc40006800000 */
[----:B------:R-:W-:Y:S02]  /*95d0*/  ISETP.GT.AND P4, PT, R232, R9, PT ;  /* 0x00000009e800720c */ /* 0x000fe40003f84270 */
[C---:B------:R-:W-:Y:S02]  /*95e0*/  ISETP.GE.AND P5, PT, R9.reuse, R231, PT ;  /* 0x000000e70900720c */ /* 0x040fe40003fa6270 */
[----:B------:R-:W-:Y:S02]  /*95f0*/  ISETP.GE.AND P3, PT, R9, R228, PT ;  /* 0x000000e40900720c */ /* 0x000fe40003f66270 */
[----:B------:R-:W-:Y:S02]  /*9600*/  I2FP.F32.S32 R9, R36 ;  /* 0x0000002400097245 */ /* 0x000fe40000201400 */
[----:B------:R-:W-:Y:S02]  /*9610*/  FSEL R4, R4, -INF , !P1 ;  /* 0xff80000004047808 */ /* 0x000fe40004800000 */
[----:B------:R-:W-:Y:S01]  /*9620*/  IABS R8, R8 ;  /* 0x0000000800087213 */ /* 0x000fe20000000000 */
[----:B------:R-:W-:Y:S01]  /*9630*/  FFMA.FTZ R9, -R244, R9, R150 ;  /* 0x00000009f4097223 */ /* 0x000fe20000010196 */
[----:B------:R-:W-:-:S02]  /*9640*/  IADD3 R191, PT, PT, R230, -0xf8, -R191 ;  /* 0xffffff08e6bf7810 */ /* 0x000fc40007ffe8bf */
[----:B------:R-:W-:Y:S02]  /*9650*/  FSEL R111, R4, -INF , !P3 ;  /* 0xff800000046f7808 */ /* 0x000fe40005800000 */
[----:B------:R-:W-:Y:S02]  /*9660*/  I2FP.F32.S32 R8, R8 ;  /* 0x0000000800087245 */ /* 0x000fe40000201400 */
[----:B------:R-:W-:Y:S02]  /*9670*/  ISETP.GT.AND P3, PT, R198, R7, PT ;  /* 0x00000007c600720c */ /* 0x000fe40003f64270 */
[----:B------:R-:W-:Y:S01]  /*9680*/  IABS R191, R191 ;  /* 0x000000bf00bf7213 */ /* 0x000fe20000000000 */
[----:B------:R-:W-:Y:S01]  /*9690*/  FFMA.FTZ R5, -R244, R8, R5 ;  /* 0x00000008f4057223 */ /* 0x000fe20000010105 */
[----:B------:R-:W-:Y:S02]  /*96a0*/  ISETP.GE.AND P1, PT, R7, R228, PT ;  /* 0x000000e40700720c */ /* 0x000fe40003f26270 */
[----:B------:R-:W-:-:S02]  /*96b0*/  FSEL R9, R9, -INF , !P3 ;  /* 0xff80000009097808 */ /* 0x000fc40005800000 */
[----:B------:R-:W-:Y:S02]  /*96c0*/  I2FP.F32.S32 R191, R191 ;  /* 0x000000bf00bf7245 */ /* 0x000fe40000201400 */
[----:B------:R-:W-:Y:S02]  /*96d0*/  FSEL R126, R9, -INF , !P1 ;  /* 0xff800000097e7808 */ /* 0x000fe40004800000 */
[----:B------:R-:W-:Y:S01]  /*96e0*/  ISETP.GT.AND P1, PT, R0, R233, PT ;  /* 0x000000e90000720c */ /* 0x000fe20003f24270 */
[----:B------:R-:W-:Y:S01]  /*96f0*/  FFMA.FTZ R148, -R244, R191, R148 ;  /* 0x000000bff4947223 */ /* 0x000fe20000010194 */
[----:B------:R-:W-:Y:S02]  /*9700*/  FSEL R5, R5, -INF , !P4 ;  /* 0xff80000005057808 */ /* 0x000fe40006000000 */
[----:B------:R-:W-:Y:S02]  /*9710*/  ISETP.GT.AND P4, PT, R232, R7, PT ;  /* 0x00000007e800720c */ /* 0x000fe40003f84270 */
[----:B------:R-:W-:-:S02]  /*9720*/  FSEL R125, R5, -INF , !P5 ;  /* 0xff800000057d7808 */ /* 0x000fc40006800000 */
[----:B------:R-:W-:Y:S02]  /*9730*/  ISETP.GE.AND P5, PT, R7, R231, PT ;  /* 0x000000e70700720c */ /* 0x000fe40003fa6270 */
[----:B------:R-:W-:Y:S02]  /*9740*/  FSEL R128, R148, -INF , !P4 ;  /* 0xff80000094807808 */ /* 0x000fe40006000000 */
[----:B------:R-:W-:Y:S02]  /*9750*/  ISETP.GT.AND P4, PT, R232, R189, PT ;  /* 0x000000bde800720c */ /* 0x000fe40003f84270 */
[----:B------:R-:W-:Y:S02]  /*9760*/  FSEL R128, R128, -INF , !P5 ;  /* 0xff80000080807808 */ /* 0x000fe40006800000 */
[C---:B------:R-:W-:Y:S02]  /*9770*/  ISETP.GE.AND P5, PT, R189.reuse, R231, PT ;  /* 0x000000e7bd00720c */ /* 0x040fe40003fa6270 */
[----:B------:R-:W-:-:S02]  /*9780*/  ISETP.GE.AND P3, PT, R189, R228, PT ;  /* 0x000000e4bd00720c */ /* 0x000fc40003f66270 */
[----:B------:R-:W-:Y:S02]  /*9790*/  FSEL R4, R144, -INF , !P4 ;  /* 0xff80000090047808 */ /* 0x000fe40006000000 */
[----:B------:R-:W-:Y:S02]  /*97a0*/  LOP3.LUT R5, R165, 0x200, RZ, 0xc0, !PT ;  /* 0x00000200a5057812 */ /* 0x000fe400078ec0ff */
[----:B------:R-:W-:Y:S02]  /*97b0*/  VIMNMX R232, PT, PT, RZ, R232, !PT ;  /* 0x000000e8ffe87248 */ /* 0x000fe40007fe0100 */
        /* <DEDUP_REMOVED lines=16> */
.L_x_6165:
[----:B------:R-:W2:Y:S01]  /*98c0*/  LD.E R14, desc[UR4][R2.64+0x170] ;  /* 0x00017004020e7980 */ /* 0x000ea2000c101900 */
[----:B------:R-:W-:Y:S02]  /*98d0*/  IADD3 R11, PT, PT, R184, -0x200, RZ ;  /* 0xfffffe00b80b7810 */ /* 0x000fe40007ffe0ff */
        /* <DEDUP_REMOVED lines=33> */
[----:B------:R-:W-:-:S03]  /*9af0*/  @!P1 IMAD.MOV R10, RZ, RZ, -R10 ;  /* 0x000000ffff0a9224 */ /* 0x000fc600078e0a0a */
[----:B------:R-:W-:Y:S02]  /*9b00*/  @!P3 IADD3 R12, PT, PT, -R12, RZ, RZ ;  /* 0x000000ff0c0cb210 */ /* 0x000fe40007ffe1ff */
[C---:B------:R-:W-:Y:S02]  /*9b10*/  SEL R8, R9.reuse, R10, !P4 ;  /* 0x0000000a09087207 */ /* 0x040fe40006000000 */
[----:B------:R-:W-:Y:S01]  /*9b20*/  SEL R9, R9, R12, !P4 ;  /* 0x0000000c09097207 */ /* 0x000fe20006000000 */
[----:B------:R-:W2:Y:S02]  /*9b30*/  LD.E.64 R10, desc[UR4][R170.64+0x38] ;  /* 0x00003804aa0a7980 */ /* 0x000ea4000c101b00 */
[--C-:B------:R-:W-:Y:S02]  /*9b40*/  IMAD.WIDE R18, R8, 0x4, R250.reuse ;  /* 0x0000000408127825 */ /* 0x100fe400078e02fa */
[----:B------:R-:W3:Y:S02]  /*9b50*/  LD.E.64 R12, desc[UR4][R170.64+0x20] ;  /* 0x00002004aa0c7980 */ /* 0x000ee4000c101b00 */
[----:B------:R-:W-:-:S02]  /*9b60*/  IMAD.WIDE R16, R9, 0x4, R250 ;  /* 0x0000000409107825 */ /* 0x000fc400078e02fa */
        /* <DEDUP_REMOVED lines=16> */
[----:B------:R-:W-:Y:S02]  /*9c70*/  LEA.HI.X R235, R10, R235, R0, 0x1, P1 ;  /* 0x000000eb0aeb7211 */ /* 0x000fe400008f0c00 */
.L_x_6166:
[----:B------:R-:W-:Y:S05]  /*9c80*/  BSYNC.RECONVERGENT B0 ;  /* 0x0000000000007941 */ /* 0x000fea0003800200 */
.L_x_6164:
[-C--:B------:R-:W-:Y:S01]  /*9c90*/  ISETP.GE.AND P1, PT, R166, R243.reuse, PT ;  /* 0x000000f3a600720c */ /* 0x080fe20003f26270 */
[----:B------:R-:W-:Y:S01]  /*9ca0*/  BSSY.RECONVERGENT B0, `(.L_x_6167) ;  /* 0x0000090000007945 */ /* 0x000fe20003800200 */
[----:B------:R-:W-:Y:S02]  /*9cb0*/  SHF.L.U32 R7, R222, 0x5, RZ ;  /* 0x00000005de077819 */ /* 0x000fe400000006ff */
[----:B------:R-:W-:Y:S02]  /*9cc0*/  ISETP.GE.AND P3, PT, R166, R243, PT ;  /* 0x000000f3a600720c */ /* 0x000fe40003f66270 */
[----:B------:R-:W-:Y:S02]  /*9cd0*/  IADD3 R16, P5, PT, R7, R234, RZ ;  /* 0x000000ea07107210 */ /* 0x000fe40007fbe0ff */
[----:B------:R-:W-:-:S05]  /*9ce0*/  SHF.L.U64.HI R0, R222, 0x5, R223 ;  /* 0x00000005de007819 */ /* 0x000fca00000102df */
[----:B------:R-:W-:Y:S01]  /*9cf0*/  IMAD.X R17, R0, 0x1, R235, P5 ;  /* 0x0000000100117824 */ /* 0x000fe200028e06eb */
[----:B------:R-:W-:Y:S01]  /*9d00*/  @!P1 IADD3 R8, P4, PT, R16, R7, RZ ;  /* 0x0000000710089210 */ /* 0x000fe20007f9e0ff */
[--C-:B------:R-:W-:Y:S01]  /*9d10*/  @!P1 IMAD.MOV.U32 R24, RZ, RZ, R16.reuse ;  /* 0x000000ffff189224 */ /* 0x100fe200078e0010 */
[----:B------:R-:W-:Y:S01]  /*9d20*/  @!P1 MOV R26, R16 ;  /* 0x00000010001a9202 */ /* 0x000fe20000000f00 */
[----:B------:R-:W-:Y:S01]  /*9d30*/  @!PT LDS RZ, [RZ] ;  /* 0x00000000fffff984 */ /* 0x000fe20000000800 */
[----:B------:R-:W-:Y:S01]  /*9d40*/  @!PT LDS RZ, [RZ] ;  /* 0x00000000fffff984 */ /* 0x000fe20000000800 */
[----:B------:R-:W-:Y:S01]  /*9d50*/  @!PT LDS RZ, [RZ] ;  /* 0x00000000fffff984 */ /* 0x000fe20000000800 */
[----:B------:R-:W-:Y:S01]  /*9d60*/  @!P3 LDGSTS.E.BYPASS.LTC128B.128 [R245+0x2000], desc[UR4][R234.64] ;  /* 0x02000000eaf5bfae */ /* 0x000fe2000b981a04 */
[----:B------:R-:W-:Y:S01]  /*9d70*/  @!P1 IADD3.X R9, PT, PT, R17, R0, RZ, P4, !PT ;  /* 0x0000000011099210 */ /* 0x000fe200027fe4ff */
[----:B------:R-:W-:Y:S01]  /*9d80*/  @!P1 IMAD.MOV.U32 R20, RZ, RZ, R16 ;  /* 0x000000ffff149224 */ /* 0x000fe200078e0010 */
[-C--:B------:R-:W-:Y:S01]  /*9d90*/  @!P1 MOV R25, R17.reuse ;  /* 0x0000001100199202 */ /* 0x080fe20000000f00 */
[----:B------:R1:W-:Y:S01]  /*9da0*/  @P3 STS.128 [R245+0x2000], RZ ;  /* 0x002000fff5003388 */ /* 0x0003e20000000c00 */
[-C--:B------:R-:W-:Y:S01]  /*9db0*/  @!P1 MOV R21, R17.reuse ;  /* 0x0000001100159202 */ /* 0x080fe20000000f00 */
[----:B------:R-:W-:Y:S01]  /*9dc0*/  @!P1 IMAD R14, R223, 0x60, RZ ;  /* 0x00000060df0e9824 */ /* 0x000fe200078e02ff */
[C---:B------:R-:W-:Y:S01]  /*9dd0*/  @!P1 LEA R30, P4, R222.reuse, R16, 0x6 ;  /* 0x00000010de1e9211 */ /* 0x040fe200078830ff */
[----:B------:R1:W-:Y:S01]  /*9de0*/  @P1 STS.128 [R245+0x2800], RZ ;  /* 0x002800fff5001388 */ /* 0x0003e20000000c00 */
[----:B------:R-:W-:Y:S01]  /*9df0*/  @!P1 IMAD.WIDE.U32 R24, R222, 0x60, R24 ;  /* 0x00000060de189825 */ /* 0x000fe200078e0018 */
[----:B------:R-:W-:-:S02]  /*9e00*/  @!P1 MOV R19, R17 ;  /* 0x0000001100139202 */ /* 0x000fc40000000f00 */
[----:B------:R-:W-:Y:S01]  /*9e10*/  @!PT LDS RZ, [RZ] ;  /* 0x00000000fffff984 */ /* 0x000fe20000000800 */
[----:B------:R-:W-:Y:S01]  /*9e20*/  @!PT LDS RZ, [RZ] ;  /* 0x00000000fffff984 */ /* 0x000fe20000000800 */
[----:B------:R-:W-:Y:S01]  /*9e30*/  @!PT LDS RZ, [RZ] ;  /* 0x00000000fffff984 */ /* 0x000fe20000000800 */
[----:B------:R-:W-:Y:S01]  /*9e40*/  @!P1 LDGSTS.E.BYPASS.LTC128B.128 [R245+0x2800], desc[UR4][R16.64] ;  /* 0x0280000010f59fae */ /* 0x000fe2000b981a04 */
[C---:B------:R-:W-:Y:S01]  /*9e50*/  @!P1 IMAD R12, R223.reuse, 0xa0, RZ ;  /* 0x000000a0df0c9824 */ /* 0x040fe200078e02ff */
[CC--:B------:R-:W-:Y:S01]  /*9e60*/  @!P1 LEA.HI.X R31, R222.reuse, R17.reuse, R223, 0x6, P4 ;  /* 0x00000011de1f9211 */ /* 0x0c0fe200020f34df */
[----:B------:R-:W-:Y:S01]  /*9e70*/  @!P1 IMAD.WIDE.U32 R20, R222, 0xa0, R20 ;  /* 0x000000a0de149825 */ /* 0x000fe200078e0014 */
[----:B------:R1:W-:Y:S01]  /*9e80*/  @P1 STS.128 [R245+0x3000], RZ ;  /* 0x003000fff5001388 */ /* 0x0003e20000000c00 */
[-C--:B------:R-:W-:Y:S02]  /*9e90*/  @!P1 MOV R23, R17.reuse ;  /* 0x0000001100179202 */ /* 0x080fe40000000f00 */
[----:B------:R-:W-:Y:S01]  /*9ea0*/  @!P1 IMAD R10, R223, 0xc0, RZ ;  /* 0x000000c0df0a9824 */ /* 0x000fe200078e02ff */
[----:B------:R-:W-:Y:S01]  /*9eb0*/  @!PT LDS RZ, [RZ] ;  /* 0x00000000fffff984 */ /* 0x000fe20000000800 */
[----:B------:R-:W-:Y:S01]  /*9ec0*/  @!PT LDS RZ, [RZ] ;  /* 0x00000000fffff984 */ /* 0x000fe20000000800 */
[----:B------:R-:W-:Y:S01]  /*9ed0*/  @!PT LDS RZ, [RZ] ;  /* 0x00000000fffff984 */ /* 0x000fe20000000800 */
[----:B------:R2:W-:Y:S01]  /*9ee0*/  @!P1 LDGSTS.E.BYPASS.LTC128B.128 [R245+0x3000], desc[UR4][R8.64] ;  /* 0x0300000008f59fae */ /* 0x0005e2000b981a04 */
[----:B------:R-:W-:Y:S01]  /*9ef0*/  @!P1 IMAD.IADD R15, R14, 0x1, R25 ;  /* 0x000000010e0f9824 */ /* 0x000fe200078e0219 */
[----:B------:R-:W-:Y:S01]  /*9f00*/  @!P1 MOV R14, R24 ;  /* 0x00000018000e9202 */ /* 0x000fe20000000f00 */
[--C-:B------:R-:W-:Y:S01]  /*9f10*/  @!P1 IMAD.MOV.U32 R18, RZ, RZ, R16.reuse ;  /* 0x000000ffff129224 */ /* 0x100fe200078e0010 */
[-C--:B------:R-:W-:Y:S01]  /*9f20*/  @!P1 MOV R24, R16.reuse ;  /* 0x0000001000189202 */ /* 0x080fe20000000f00 */
[----:B------:R1:W-:Y:S01]  /*9f30*/  @P1 STS.128 [R245+0x3800], RZ ;  /* 0x003800fff5001388 */ /* 0x0003e20000000c00 */
[----:B------:R-:W-:Y:S01]  /*9f40*/  @!P1 MOV R25, R17 ;  /* 0x0000001100199202 */ /* 0x000fe20000000f00 */
[----:B------:R-:W-:Y:S01]  /*9f50*/  @!P1 IMAD.MOV.U32 R22, RZ, RZ, R16 ;  /* 0x000000ffff169224 */ /* 0x000fe200078e0010 */
[----:B------:R-:W-:Y:S01]  /*9f60*/  @!P1 IADD3 R13, PT, PT, R12, R21, RZ ;  /* 0x000000150c0d9210 */ /* 0x000fe20007ffe0ff */
[----:B------:R-:W-:Y:S01]  /*9f70*/  @!P1 IMAD.MOV.U32 R12, RZ, RZ, R20 ;  /* 0x000000ffff0c9224 */ /* 0x000fe200078e0014 */
[----:B------:R-:W-:Y:S01]  /*9f80*/  @!P1 MOV R20, R16 ;  /* 0x0000001000149202 */ /* 0x000fe20000000f00 */
[----:B------:R-:W-:Y:S01]  /*9f90*/  @!P1 IMAD.MOV.U32 R21, RZ, RZ, R17 ;  /* 0x000000ffff159224 */ /* 0x000fe200078e0011 */
[----:B------:R-:W-:Y:S01]  /*9fa0*/  @!PT LDS RZ, [RZ] ;  /* 0x00000000fffff984 */ /* 0x000fe20000000800 */
[----:B------:R-:W-:Y:S01]  /*9fb0*/  @!PT LDS RZ, [RZ] ;  /* 0x00000000fffff984 */ /* 0x000fe20000000800 */
[----:B------:R-:W-:Y:S01]  /*9fc0*/  @!PT LDS RZ, [RZ] ;  /* 0x00000000fffff984 */ /* 0x000fe20000000800 */
[----:B------:R1:W-:Y:S01]  /*9fd0*/  @!P1 LDGSTS.E.BYPASS.LTC128B.128 [R245+0x3800], desc[UR4][R30.64] ;  /* 0x038000001ef59fae */ /* 0x0003e2000b981a04 */
[----:B------:R-:W-:Y:S01]  /*9fe0*/  @!P1 IMAD.WIDE.U32 R24, R222, 0x160, R24 ;  /* 0x00000160de189825 */ /* 0x000fe200078e0018 */
[----:B------:R-:W-:-:S02]  /*9ff0*/  @!P1 MOV R27, R17 ;  /* 0x00000011001b9202 */ /* 0x000fc40000000f00 */
[----:B------:R1:W-:Y:S01]  /*a000*/  @P1 STS.128 [R245+0x4000], RZ ;  /* 0x004000fff5001388 */ /* 0x0003e20000000c00 */
[----:B------:R-:W-:-:S03]  /*a010*/  @!P1 IMAD.WIDE.U32 R20, R222, 0x140, R20 ;  /* 0x00000140de149825 */ /* 0x000fc600078e0014 */
[----:B------:R-:W-:Y:S01]  /*a020*/  @!PT LDS RZ, [RZ] ;  /* 0x00000000fffff984 */ /* 0x000fe20000000800 */
[----:B------:R-:W-:Y:S01]  /*a030*/  @!PT LDS RZ, [RZ] ;  /* 0x00000000fffff984 */ /* 0x000fe20000000800 */
[----:B------:R-:W-:Y:S01]  /*a040*/  @!PT LDS RZ, [RZ] ;  /* 0x00000000fffff984 */ /* 0x000fe20000000800 */
[----:B------:R1:W-:Y:S01]  /*a050*/  @!P1 LDGSTS.E.BYPASS.LTC128B.128 [R245+0x4000], desc[UR4][R14.64] ;  /* 0x040000000ef59fae */ /* 0x0003e2000b981a04 */
[C---:B------:R-:W-:Y:S02]  /*a060*/  @!P1 IMAD R7, R223.reuse, 0xe0, RZ ;  /* 0x000000e0df079824 */ /* 0x040fe400078e02ff */
[C---:B------:R-:W-:Y:S01]  /*a070*/  @!P1 IMAD.WIDE.U32 R18, R222.reuse, 0xe0, R18 ;  /* 0x000000e0de129825 */ /* 0x040fe200078e0012 */
[----:B------:R1:W-:Y:S01]  /*a080*/  @P1 STS.128 [R245+0x4800], RZ ;  /* 0x004800fff5001388 */ /* 0x0003e20000000c00 */
[----:B--2---:R-:W-:Y:S02]  /*a090*/  @!P1 MOV R9, R17 ;  /* 0x0000001100099202 */ /* 0x004fe40000000f00 */
[----:B------:R-:W-:Y:S02]  /*a0a0*/  @!P1 IMAD.MOV.U32 R8, RZ, RZ, R16 ;  /* 0x000000ffff089224 */ /* 0x000fe400078e0010 */
[----:B------:R-:W-:Y:S02]  /*a0b0*/  @!P1 IMAD R0, R223, 0x120, RZ ;  /* 0x00000120df009824 */ /* 0x000fe400078e02ff */
[----:B------:R-:W-:-:S04]  /*a0c0*/  @!P1 IMAD.WIDE.U32 R8, R222, 0xc0, R8 ;  /* 0x000000c0de089825 */ /* 0x000fc800078e0008 */
[----:B------:R-:W-:Y:S01]  /*a0d0*/  @!P1 IMAD.WIDE.U32 R22, R222, 0x120, R22 ;  /* 0x00000120de169825 */ /* 0x000fe200078e0016 */
[----:B------:R-:W-:Y:S02]  /*a0e0*/  @!P1 IADD3 R11, PT, PT, R10, R9, RZ ;  /* 0x000000090a0b9210 */ /* 0x000fe40007ffe0ff */
[----:B------:R-:W-:Y:S01]  /*a0f0*/  @!P1 MOV R10, R8 ;  /* 0x00000008000a9202 */ /* 0x000fe20000000f00 */
[C---:B------:R-:W-:Y:S01]  /*a100*/  @!P1 IMAD R8, R223.reuse, 0x160, RZ ;  /* 0x00000160df089824 */ /* 0x040fe200078e02ff */
[----:B------:R-:W-:Y:S01]  /*a110*/  @!P1 IADD3 R23, PT, PT, R0, R23, RZ ;  /* 0x0000001700179210 */ /* 0x000fe20007ffe0ff */
[----:B------:R-:W-:Y:S02]  /*a120*/  @!P1 IMAD R9, R223, 0x140, RZ ;  /* 0x00000140df099824 */ /* 0x000fe400078e02ff */
[----:B------:R-:W-:Y:S01]  /*a130*/  @!P1 IMAD.IADD R25, R8, 0x1, R25 ;  /* 0x0000000108199824 */ /* 0x000fe200078e0219 */
[----:B------:R-:W-:Y:S01]  /*a140*/  @!P1 LEA R8, P3, R222, R16, 0x7 ;  /* 0x00000010de089211 */ /* 0x000fe200078638ff */
[----:B------:R-:W-:-:S02]  /*a150*/  @!P1 IMAD.IADD R21, R9, 0x1, R21 ;  /* 0x0000000109159824 */ /* 0x000fc400078e0215 */
[----:B------:R-:W-:Y:S01]  /*a160*/  @!P1 IMAD.IADD R19, R7, 0x1, R19 ;  /* 0x0000000107139824 */ /* 0x000fe200078e0213 */
        /* <DEDUP_REMOVED lines=8> */
[C---:B------:R-:W-:Y:S01]  /*a1f0*/  @!P1 LEA.HI.X R33, R222.reuse, R17, R223, 0x8, P3 ;  /* 0x00000011de219211 */ /* 0x040fe200018f44df */
[----:B------:R-:W-:Y:S01]  /*a200*/  @!P1 IMAD R0, R223, 0x1a0, RZ ;  /* 0x000001a0df009824 */ /* 0x000fe200078e02ff */
[----:B------:R-:W-:Y:S01]  /*a210*/  @!P1 IADD3 R29, PT, PT, R7, R29, RZ ;  /* 0x0000001d071d9210 */ /* 0x000fe20007ffe0ff */
        /* <DEDUP_REMOVED lines=56> */
.L_x_6168:
[----:B------:R-:W-:Y:S05]  /*a5a0*/  BSYNC.RECONVERGENT B0 ;  /* 0x0000000000007941 */ /* 0x000fea0003800200 */
.L_x_6167:
[----:B------:R-:W0:Y:S02]  /*a5b0*/  LDGDEPBAR ;  /* 0x00000000000079af */ /* 0x000e240000000000 */
.L_x_6163:
[----:B------:R-:W-:Y:S05]  /*a5c0*/  BSYNC.RECONVERGENT B1 ;  /* 0x0000000000017941 */ /* 0x000fea0003800200 */
.L_x_6162:
[----:B------:R-:W3:Y:S01]  /*a5d0*/  LD.E R199, desc[UR4][R2.64+0xdc] ;  /* 0x0000dc0402c77980 */ /* 0x000ee2000c101900 */
[----:B-1----:R-:W-:Y:S01]  /*a5e0*/  FMNMX3.FTZ R9, R6, R210, R220, !PT ;  /* 0x000000d206097276 */ /* 0x002fe200078100dc */
        /* <DEDUP_REMOVED lines=66> */
[----:B------:R-:W-:Y:S01]  /*aa10*/  LEA R131, R5, R218, 0x1 ;  /* 0x000000da05837211 */ /* 0x000fe200078e08ff */
[----:B------:R-:W4:Y:S03]  /*aa20*/  SHFL.BFLY PT, R7, R8, 0x2, 0x1f ;  /* 0x0c401f0008077f89 */ /* 0x000f2600000e0000 */
        /* <DEDUP_REMOVED lines=9> */
[----:B----4-:R-:W-:-:S03]  /*aac0*/  FMNMX.FTZ R7, R8, R7, !PT ;  /* 0x0000000708077209 */ /* 0x010fc60007810000 */
[----:B------:R-:W1:Y:S04]  /*aad0*/  SHFL.BFLY PT, R0, R9, 0x1, 0x1f ;  /* 0x0c201f0009007f89 */ /* 0x000e6800000e0000 */
[----:B------:R-:W4:Y:S04]  /*aae0*/  SHFL.BFLY PT, R36, R7, 0x1, 0x1f ;  /* 0x0c201f0007247f89 */ /* 0x000f2800000e0000 */
[----:B------:R-:W5:Y:S04]  /*aaf0*/  LDSM.16.MT88.4 R40, [R105+0xa800] ;  /* 0x00a800006928783b */ /* 0x000f680000004200 */
[----:B------:R-:W5:Y:S04]  /*ab00*/  LDSM.16.MT88.4 R48, [R129+0xa800] ;  /* 0x00a800008130783b */ /* 0x000f680000004200 */
[----:B------:R-:W5:Y:S01]  /*ab10*/  LDSM.16.MT88.4 R44, [R127+0xa800] ;  /* 0x00a800007f2c783b */ /* 0x000f620000004200 */
[----:B-1----:R-:W-:-:S02]  /*ab20*/  FMNMX.FTZ R0, R9, R0, !PT ;  /* 0x0000000009007209 */ /* 0x002fc40007810000 */
[----:B----4-:R-:W-:Y:S02]  /*ab30*/  FMNMX.FTZ R36, R7, R36, !PT ;  /* 0x0000002407247209 */ /* 0x010fe40007810000 */
        /* <DEDUP_REMOVED lines=32> */
[--C-:B------:R-:W-:Y:S01]  /*ad40*/  FFMA.FTZ R99, R99, R199, -R191.reuse ;  /* 0x000000c763637223 */ /* 0x100fe200000108bf */
[----:B-1----:R-:W-:Y:S01]  /*ad50*/  F2FP.BF16.F32.PACK_AB R5, R148, R189 ;  /* 0x000000bd9405723e */ /* 0x002fe200000010ff */
[-CC-:B------:R-:W-:Y:S01]  /*ad60*/  FFMA.FTZ R102, R102, R199.reuse, -R191.reuse ;  /* 0x000000c766667223 */ /* 0x180fe200000108bf */
[----:B------:R-:W1:Y:S01]  /*ad70*/  MUFU.EX2 R152, R152 ;  /* 0x0000009800987308 */ /* 0x000e620000000800 */
[-CC-:B------:R-:W-:Y:S01]  /*ad80*/  FFMA.FTZ R89, R89, R199.reuse, -R191.reuse ;  /* 0x000000c759597223 */ /* 0x180fe200000108bf */
[-CC-:B------:R-:W-:Y:S01]  /*ad90*/  FFMA.FTZ R98, R98, R199.reuse, -R198.reuse ;  /* 0x000000c762627223 */ /* 0x180fe200000108c6 */
[-CC-:B------:R-:W-:Y:S01]  /*ada0*/  FFMA.FTZ R103, R103, R199.reuse, -R198.reuse ;  /* 0x000000c767677223 */ /* 0x180fe200000108c6 */
[----:B------:R-:W-:Y:S01]  /*adb0*/  MUFU.EX2 R195, R195 ;  /* 0x000000c300c37308 */ /* 0x000fe20000000800 */
[--C-:B------:R-:W-:Y:S01]  /*adc0*/  FFMA.FTZ R88, R88, R199, -R198.reuse ;  /* 0x000000c758587223 */ /* 0x100fe200000108c6 */
[----:B---3--:R-:W-:Y:S01]  /*add0*/  F2FP.BF16.F32.PACK_AB R7, R144, R153 ;  /* 0x000000999007723e */ /* 0x008fe200000010ff */
        /* <DEDUP_REMOVED lines=17> */
[----:B------:R1:W-:Y:S01]  /*aef0*/  MUFU.EX2 R203, R8 ;  /* 0x0000000800cb7308 */ /* 0x0003e20000000800 */
[-CC-:B------:R-:W-:Y:S01]  /*af00*/  FFMA.FTZ R86, R86, R199.reuse, -R191.reuse ;  /* 0x000000c756567223 */ /* 0x180fe200000108bf */
[-CC-:B------:R-:W-:Y:S01]  /*af10*/  FFMA.FTZ R73, R73, R199.reuse, -R191.reuse ;  /* 0x000000c749497223 */ /* 0x180fe200000108bf */
        /* <DEDUP_REMOVED lines=14> */
[-CC-:B------:R-:W-:Y:S01]  /*b000*/  FFMA.FTZ R74, R74, R199.reuse, -R198.reuse ;  /* 0x000000c74a4a7223 */ /* 0x180fe200000108c6 */
[-CC-:B------:R-:W-:Y:S01]  /*b010*/  FFMA.FTZ R79, R79, R199.reuse, -R198.reuse ;  /* 0x000000c74f4f7223 */ /* 0x180fe200000108c6 */
[-CC-:B------:R-:W-:Y:S01]  /*b020*/  FFMA.FTZ R64, R64, R199.reuse, -R198.reuse ;  /* 0x000000c740407223 */ /* 0x180fe200000108c6 */
[----:B------:R-:W-:Y:S01]  /*b030*/  MUFU.EX2 R112, R112 ;  /* 0x0000007000707308 */ /* 0x000fe20000000800 */
[C---:B--2---:R-:W-:Y:S01]  /*b040*/  HMMA.16816.F32.BF16 R16, R4.reuse, R12, RZ ;  /* 0x0000000c0410723c */ /* 0x044fe200000418ff */
        /* <DEDUP_REMOVED lines=28> */
[-C--:B------:R-:W-:Y:S01]  /*b210*/  FFMA.FTZ R154, R154, R199.reuse, -R198 ;  /* 0x000000c79a9a7223 */ /* 0x080fe200000108c6 */
[--C-:B------:R-:W-:Y:S01]  /*b220*/  FFMA.FTZ R181, R181, R199, -R191.reuse ;  /* 0x000000c7b5b57223 */ /* 0x100fe200000108bf */
[----:B------:R-:W-:Y:S01]  /*b230*/  MUFU.EX2 R98, R98 ;  /* 0x0000006200627308 */ /* 0x000fe20000000800 */
[C---:B-1----:R-:W-:Y:S01]  /*b240*/  HMMA.16816.F32.BF16 R8, R4.reuse, R56, RZ ;  /* 0x000000380408723c */ /* 0x042fe200000418ff */
[----:B---3--:R-:W-:Y:S01]  /*b250*/  F2FP.BF16.F32.PACK_AB R56, R202, R203 ;  /* 0x000000cbca38723e */ /* 0x008fe200000010ff */
[----:B------:R-:W-:Y:S01]  /*b260*/  FADD.FTZ R148, R189, R148 ;  /* 0x00000094bd947221 */ /* 0x000fe20000010000 */
[----:B------:R-:W-:Y:S01]  /*b270*/  F2FP.BF16.F32.PACK_AB R57, R201, R186 ;  /* 0x000000bac939723e */ /* 0x000fe200000010ff */
[----:B------:R-:W-:Y:S01]  /*b280*/  MUFU.EX2 R103, R103 ;  /* 0x0000006700677308 */ /* 0x000fe20000000800 */
[-CC-:B------:R-:W-:Y:S01]  /*b290*/  FFMA.FTZ R189, R172, R199.reuse, -R191.reuse ;  /* 0x000000c7acbd7223 */ /* 0x180fe200000108bf */
[----:B------:R-:W-:Y:S01]  /*b2a0*/  FADD.FTZ R153, R153, R148 ;  /* 0x0000009499997221 */ /* 0x000fe20000010000 */
[-C--:B------:R-:W-:Y:S01]  /*b2b0*/  FFMA.FTZ R194, R194, R199.reuse, -R191 ;  /* 0x000000c7c2c27223 */ /* 0x080fe200000108bf */
[----:B------:R-:W-:Y:S01]  /*b2c0*/  HMMA.16816.F32.BF16 R4, R4, R58, RZ ;  /* 0x0000003a0404723c */ /* 0x000fe200000418ff */
[----:B----4-:R-:W-:Y:S01]  /*b2d0*/  F2FP.BF16.F32.PACK_AB R58, R207, R210 ;  /* 0x000000d2cf3a723e */ /* 0x010fe200000010ff */
[----:B------:R-:W-:Y:S01]  /*b2e0*/  MUFU.EX2 R88, R88 ;  /* 0x0000005800587308 */ /* 0x000fe20000000800 */
[----:B-----5:R-:W-:Y:S01]  /*b2f0*/  F2FP.BF16.F32.PACK_AB R59, R209, R200 ;  /* 0x000000c8d13b723e */ /* 0x020fe200000010ff */
[----:B------:R-:W-:Y:S01]  /*b300*/  FADD.FTZ R153, R144, R153 ;  /* 0x0000009990997221 */ /* 0x000fe20000010000 */
[-CC-:B------:R-:W-:Y:S01]  /*b310*/  FFMA.FTZ R196, R196, R199.reuse, -R198.reuse ;  /* 0x000000c7c4c47223 */ /* 0x180fe200000108c6 */
[----:B------:R-:W-:Y:S01]  /*b320*/  MUFU.EX2 R93, R93 ;  /* 0x0000005d005d7308 */ /* 0x000fe20000000800 */
[-C--:B------:R-:W-:Y:S01]  /*b330*/  FFMA.FTZ R148, R174, R199.reuse, -R198 ;  /* 0x000000c7ae947223 */ /* 0x080fe200000108c6 */
[-CC-:B------:R-:W-:Y:S01]  /*b340*/  FFMA.FTZ R173, R173, R199.reuse, -R191.reuse ;  /* 0x000000c7adad7223 */ /* 0x180fe200000108bf */
[----:B------:R-:W-:Y:S01]  /*b350*/  FADD.FTZ R152, R197, R152 ;  /* 0x00000098c5987221 */ /* 0x000fe20000010000 */
[C---:B------:R-:W-:Y:S01]  /*b360*/  HMMA.16816.F32.BF16 R32, R56.reuse, R52, R32 ;  /* 0x000000343820723c */ /* 0x040fe20000041820 */
[-CC-:B------:R-:W-:Y:S01]  /*b370*/  FFMA.FTZ R53, R114, R199.reuse, -R191.reuse ;  /* 0x000000c772357223 */ /* 0x180fe200000108bf */
[-C--:B------:R-:W-:Y:S01]  /*b380*/  FFMA.FTZ R52, R97, R199.reuse, -R191 ;  /* 0x000000c761347223 */ /* 0x080fe200000108bf */
[-C--:B------:R-:W-:Y:S01]  /*b390*/  FFMA.FTZ R114, R113, R199.reuse, -R198 ;  /* 0x000000c771727223 */ /* 0x080fe200000108c6 */
[----:B------:R-:W-:Y:S01]  /*b3a0*/  MUFU.EX2 R92, R92 ;  /* 0x0000005c005c7308 */ /* 0x000fe20000000800 */
[----:B------:R-:W-:Y:S01]  /*b3b0*/  FADD.FTZ R195, R195, R152 ;  /* 0x00000098c3c37221 */ /* 0x000fe20000010000 */
[-CC-:B------:R-:W-:Y:S01]  /*b3c0*/  FFMA.FTZ R197, R162, R199.reuse, -R198.reuse ;  /* 0x000000c7a2c57223 */ /* 0x180fe200000108c6 */
[-CC-:B------:R-:W-:Y:S01]  /*b3d0*/  FFMA.FTZ R110, R110, R199.reuse, -R198.reuse ;  /* 0x000000c76e6e7223 */ /* 0x180fe200000108c6 */
[C---:B------:R-:W-:Y:S01]  /*b3e0*/  HMMA.16816.F32.BF16 R8, R56.reuse, R40, R8 ;  /* 0x000000283808723c */ /* 0x040fe20000041808 */
[----:B------:R-:W-:Y:S01]  /*b3f0*/  MUFU.EX2 R97, R53 ;  /* 0x0000003500617308 */ /* 0x000fe20000000800 */
[----:B------:R-:W-:Y:S01]  /*b400*/  FADD.FTZ R150, R150, R195 ;  /* 0x000000c396967221 */ /* 0x000fe20000010000 */
[-CC-:B------:R-:W-:Y:S01]  /*b410*/  FFMA.FTZ R195, R158, R199.reuse, -R198.reuse ;  /* 0x000000c79ec37223 */ /* 0x180fe200000108c6 */
[-C--:B------:R-:W-:Y:S01]  /*b420*/  FFMA.FTZ R128, R128, R199.reuse, -R198 ;  /* 0x000000c780807223 */ /* 0x080fe200000108c6 */
[----:B------:R1:W-:Y:S01]  /*b430*/  MUFU.EX2 R113, R52 ;  /* 0x0000003400717308 */ /* 0x0003e20000000800 */
[----:B------:R-:W-:Y:S01]  /*b440*/  FADD.FTZ R203, R203, R150 ;  /* 0x00000096cbcb7221 */ /* 0x000fe20000010000 */
[-CC-:B------:R-:W-:Y:S01]  /*b450*/  FFMA.FTZ R134, R134, R199.reuse, -R198.reuse ;  /* 0x000000c786867223 */ /* 0x180fe200000108c6 */
[C---:B------:R-:W-:Y:S01]  /*b460*/  HMMA.16816.F32.BF16 R4, R56.reuse, R42, R4 ;  /* 0x0000002a3804723c */ /* 0x040fe20000041804 */
[----:B------:R-:W2:Y:S01]  /*b470*/  LDSM.16.MT88.4 R40, [R129+0xb000] ;  /* 0x00b000008128783b */ /* 0x000ea20000004200 */
[----:B------:R-:W3:Y:S01]  /*b480*/  MUFU.EX2 R114, R114 ;  /* 0x0000007200727308 */ /* 0x000ee20000000800 */
[----:B------:R-:W-:Y:S01]  /*b490*/  FADD.FTZ R203, R202, R203 ;  /* 0x000000cbcacb7221 */ /* 0x000fe20000010000 */
[-C--:B------:R-:W-:Y:S01]  /*b4a0*/  FFMA.FTZ R202, R159, R199.reuse, -R198 ;  /* 0x000000c79fca7223 */ /* 0x080fe200000108c6 */
[----:B------:R-:W-:Y:S01]  /*b4b0*/  FFMA.FTZ R130, R130, R199, -R191 ;  /* 0x000000c782827223 */ /* 0x000fe200000108bf */
[----:B------:R-:W-:Y:S01]  /*b4c0*/  MUFU.EX2 R91, R91 ;  /* 0x0000005b005b7308 */ /* 0x000fe20000000800 */
[----:B------:R-:W-:Y:S01]  /*b4d0*/  FADD.FTZ R210, R210, R203 ;  /* 0x000000cbd2d27221 */ /* 0x000fe20000010000 */
[----:B------:R-:W-:Y:S01]  /*b4e0*/  HMMA.16816.F32.BF16 R28, R56, R54, R28 ;  /* 0x00000036381c723c */ /* 0x000fe2000004181c */
[----:B------:R-:W-:Y:S01]  /*b4f0*/  ISETP.GT.AND P1, PT, R104, R233, PT ;  /* 0x000000e96800720c */ /* 0x000fe20003f24270 */
[----:B------:R-:W-:Y:S01]  /*b500*/  MUFU.EX2 R94, R94 ;  /* 0x0000005e005e7308 */ /* 0x000fe20000000800 */
[----:B-1----:R-:W1:Y:S01]  /*b510*/  LDSM.16.MT88.4 R52, [R105+0xb000] ;  /* 0x00b000006934783b */ /* 0x002e620000004200 */
[----:B------:R-:W-:-:S02]  /*b520*/  FADD.FTZ R207, R207, R210 ;  /* 0x000000d2cfcf7221 */ /* 0x000fc40000010000 */
[----:B------:R-:W-:Y:S02]  /*b530*/  MUFU.EX2 R81, R81 ;  /* 0x0000005100517308 */ /* 0x000fe40000000800 */
[C---:B------:R-:W-:Y:S02]  /*b540*/  HMMA.16816.F32.BF16 R24, R56.reuse, R48, R24 ;  /* 0x000000303818723c */ /* 0x040fe40000041818 */
[----:B------:R-:W-:Y:S04]  /*b550*/  MUFU.EX2 R90, R90 ;  /* 0x0000005a005a7308 */ /* 0x000fe80000000800 */
[----:B------:R-:W4:Y:S02]  /*b560*/  MUFU.EX2 R95, R95 ;  /* 0x0000005f005f7308 */ /* 0x000f240000000800 */
[C---:B------:R-:W-:Y:S01]  /*b570*/  HMMA.16816.F32.BF16 R20, R56.reuse, R50, R20 ;  /* 0x000000323814723c */ /* 0x040fe20000041814 */
[----:B------:R-:W5:Y:S01]  /*b580*/  LDSM.16.MT88.4 R48, [R127+0xb000] ;  /* 0x00b000007f30783b */ /* 0x000f620000004200 */
[----:B------:R-:W-:Y:S04]  /*b590*/  MUFU.EX2 R80, R80 ;  /* 0x0000005000507308 */ /* 0x000fe80000000800 */
[----:B------:R-:W4:Y:S02]  /*b5a0*/  MUFU.EX2 R85, R85 ;  /* 0x0000005500557308 */ /* 0x000f240000000800 */
[C---:B------:R-:W-:Y:S02]  /*b5b0*/  HMMA.16816.F32.BF16 R16, R56.reuse, R44, R16 ;  /* 0x0000002c3810723c */ /* 0x040fe40000041810 */
[----:B------:R-:W4:Y:S04]  /*b5c0*/  MUFU.EX2 R84, R84 ;  /* 0x0000005400547308 */ /* 0x000f280000000800 */
[----:B------:R-:W-:Y:S02]  /*b5d0*/  MUFU.EX2 R83, R83 ;  /* 0x0000005300537308 */ /* 0x000fe40000000800 */
[----:B------:R-:W-:Y:S01]  /*b5e0*/  HMMA.16816.F32.BF16 R12, R56, R46, R12 ;  /* 0x0000002e380c723c */ /* 0x000fe2000004180c */
[----:B------:R-:W4:Y:S01]  /*b5f0*/  LDSM.16.MT88.4 R44, [R131+0xb000] ;  /* 0x00b00000832c783b */ /* 0x000f220000004200 */
[----:B---3--:R-:W-:Y:S01]  /*b600*/  F2FP.BF16.F32.PACK_AB R56, R115, R114 ;  /* 0x000000727338723e */ /* 0x008fe200000010ff */
[----:B------:R-:W-:Y:S01]  /*b610*/  MUFU.EX2 R86, R86 ;  /* 0x0000005600567308 */ /* 0x000fe20000000800 */
[----:B------:R-:W-:Y:S01]  /*b620*/  F2FP.BF16.F32.PACK_AB R57, R97, R112 ;  /* 0x000000706139723e */ /* 0x000fe200000010ff */
[----:B------:R-:W-:Y:S01]  /*b630*/  FADD.FTZ R114, R114, R207 ;  /* 0x000000cf72727221 */ /* 0x000fe20000010000 */
[----:B------:R-:W-:Y:S01]  /*b640*/  F2FP.BF16.F32.PACK_AB R58, R101, R96 ;  /* 0x00000060653a723e */ /* 0x000fe200000010ff */
[----:B------:R-:W-:Y:S01]  /*b650*/  MUFU.EX2 R73, R73 ;  /* 0x0000004900497308 */ /* 0x000fe20000000800 */
[----:B------:R-:W-:Y:S01]  /*b660*/  F2FP.BF16.F32.PACK_AB R59, R100, R113 ;  /* 0x00000071643b723e */ /* 0x000fe200000010ff */
[----:B------:R-:W-:-:S02]  /*b670*/  FADD.FTZ R115, R115, R114 ;  /* 0x0000007273737221 */ /* 0x000fc40000010000 */
[----:B------:R-:W-:Y:S02]  /*b680*/  MUFU.EX2 R82, R82 ;  /* 0x0000005200527308 */ /* 0x000fe40000000800 */
[----:B------:R-:W-:Y:S02]  /*b690*/  FADD.FTZ R96, R96, R115 ;  /* 0x0000007360607221 */ /* 0x000fe40000010000 */
[----:B--2---:R-:W-:Y:S01]  /*b6a0*/  HMMA.16816.F32.BF16 R24, R56, R40, R24 ;  /* 0x000000283818723c */ /* 0x004fe20000041818 */
[----:B------:R-:W2:Y:S01]  /*b6b0*/  MUFU.EX2 R87, R87 ;  /* 0x0000005700577308 */ /* 0x000ea20000000800 */
[----:B------:R-:W-:-:S03]  /*b6c0*/  FADD.FTZ R101, R101, R96 ;  /* 0x0000006065657221 */ /* 0x000fc60000010000 */
[----:B------:R-:W-:Y:S03]  /*b6d0*/  MUFU.EX2 R72, R72 ;  /* 0x0000004800487308 */ /* 0x000fe60000000800 */
[C---:B------:R-:W-:Y:S01]  /*b6e0*/  HMMA.16816.F32.BF16 R20, R56.reuse, R42, R20 ;  /* 0x0000002a3814723c */ /* 0x040fe20000041814 */
[----:B------:R-:W3:Y:S01]  /*b6f0*/  LDSM.16.MT88.4 R40, [R129+0xb800] ;  /* 0x00b800008128783b */ /* 0x000ee20000004200 */
[----:B------:R-:W2:Y:S04]  /*b700*/  MUFU.EX2 R77, R77 ;  /* 0x0000004d004d7308 */ /* 0x000ea80000000800 */
[----:B------:R-:W2:Y:S02]  /*b710*/  MUFU.EX2 R76, R76 ;  /* 0x0000004c004c7308 */ /* 0x000ea40000000800 */
[C---:B-1----:R-:W-:Y:S02]  /*b720*/  HMMA.16816.F32.BF16 R8, R56.reuse, R52, R8 ;  /* 0x000000343808723c */ /* 0x042fe40000041808 */
[----:B------:R-:W-:Y:S04]  /*b730*/  MUFU.EX2 R75, R75 ;  /* 0x0000004b004b7308 */ /* 0x000fe80000000800 */
[----:B------:R-:W-:Y:S02]  /*b740*/  MUFU.EX2 R78, R78 ;  /* 0x0000004e004e7308 */ /* 0x000fe40000000800 */
[C---:B------:R-:W-:Y:S01]  /*b750*/  HMMA.16816.F32.BF16 R4, R56.reuse, R54, R4 ;  /* 0x000000363804723c */ /* 0x040fe20000041804 */
[----:B------:R-:W1:Y:S01]  /*b760*/  LDSM.16.MT88.4 R52, [R105+0xb800] ;  /* 0x00b800006934783b */ /* 0x000e620000004200 */
[----:B------:R-:W-:Y:S04]  /*b770*/  MUFU.EX2 R65, R65 ;  /* 0x0000004100417308 */ /* 0x000fe80000000800 */
[----:B------:R-:W-:Y:S02]  /*b780*/  MUFU.EX2 R74, R74 ;  /* 0x0000004a004a7308 */ /* 0x000fe40000000800 */
[C---:B-----5:R-:W-:Y:S02]  /*b790*/  HMMA.16816.F32.BF16 R16, R56.reuse, R48, R16 ;  /* 0x000000303810723c */ /* 0x060fe40000041810 */
[----:B------:R-:W5:Y:S04]  /*b7a0*/  MUFU.EX2 R79, R79 ;  /* 0x0000004f004f7308 */ /* 0x000f680000000800 */
[----:B------:R-:W-:Y:S02]  /*b7b0*/  MUFU.EX2 R64, R64 ;  /* 0x0000004000407308 */ /* 0x000fe40000000800 */
[C---:B------:R-:W-:Y:S01]  /*b7c0*/  HMMA.16816.F32.BF16 R12, R56.reuse, R50, R12 ;  /* 0x00000032380c723c */ /* 0x040fe2000004180c */
[----:B------:R-:W2:Y:S01]  /*b7d0*/  LDSM.16.MT88.4 R48, [R127+0xb800] ;  /* 0x00b800007f30783b */ /* 0x000ea20000004200 */
[----:B------:R-:W5:Y:S04]  /*b7e0*/  MUFU.EX2 R69, R69 ;  /* 0x0000004500457308 */ /* 0x000f680000000800 */
[----:B------:R-:W5:Y:S02]  /*b7f0*/  MUFU.EX2 R68, R68 ;  /* 0x0000004400447308 */ /* 0x000f640000000800 */
[C---:B----4-:R-:W-:Y:S02]  /*b800*/  HMMA.16816.F32.BF16 R32, R56.reuse, R44, R32 ;  /* 0x0000002c3820723c */ /* 0x050fe40000041820 */
[----:B------:R4:W-:Y:S04]  /*b810*/  MUFU.EX2 R66, R117 ;  /* 0x0000007500427308 */ /* 0x0009e80000000800 */
[----:B------:R-:W-:Y:S02]  /*b820*/  MUFU.EX2 R67, R67 ;  /* 0x0000004300437308 */ /* 0x000fe40000000800 */
[----:B------:R-:W-:Y:S01]  /*b830*/  HMMA.16816.F32.BF16 R28, R56, R46, R28 ;  /* 0x0000002e381c723c */ /* 0x000fe2000004181c */
[----:B------:R-:W5:Y:S01]  /*b840*/  LDSM.16.MT88.4 R44, [R131+0xb800] ;  /* 0x00b80000832c783b */ /* 0x000f620000004200 */
[----:B------:R-:W-:Y:S01]  /*b850*/  F2FP.BF16.F32.PACK_AB R56, R103, R98 ;  /* 0x000000626738723e */ /* 0x000fe200000010ff */
[----:B------:R-:W5:Y:S01]  /*b860*/  MUFU.EX2 R70, R70 ;  /* 0x0000004600467308 */ /* 0x000f620000000800 */
[----:B------:R-:W-:Y:S01]  /*b870*/  F2FP.BF16.F32.PACK_AB R57, R102, R99 ;  /* 0x000000636639723e */ /* 0x000fe200000010ff */
[----:B------:R-:W-:Y:S01]  /*b880*/  FADD.FTZ R98, R98, R101 ;  /* 0x0000006562627221 */ /* 0x000fe20000010000 */
[----:B------:R-:W-:Y:S01]  /*b890*/  F2FP.BF16.F32.PACK_AB R58, R93, R88 ;  /* 0x000000585d3a723e */ /* 0x000fe200000010ff */
[----:B------:R1:W-:Y:S01]  /*b8a0*/  MUFU.EX2 R61, R212 ;  /* 0x000000d4003d7308 */ /* 0x0003e20000000800 */
[----:B------:R-:W-:Y:S01]  /*b8b0*/  F2FP.BF16.F32.PACK_AB R59, R92, R89 ;  /* 0x000000595c3b723e */ /* 0x000fe200000010ff */
[----:B----4-:R-:W-:Y:S01]  /*b8c0*/  FFMA.FTZ R117, R60, R199, -R191 ;  /* 0x000000c73c757223 */ /* 0x010fe200000108bf */
[----:B------:R-:W-:Y:S01]  /*b8d0*/  FADD.FTZ R103, R103, R98 ;  /* 0x0000006267677221 */ /* 0x000fe20000010000 */
[----:B------:R4:W5:Y:S03]  /*b8e0*/  MUFU.EX2 R60, R211 ;  /* 0x000000d3003c7308 */ /* 0x0009660000000800 */
[----:B------:R-:W-:Y:S01]  /*b8f0*/  FADD.FTZ R88, R88, R103 ;  /* 0x0000006758587221 */ /* 0x000fe20000010000 */
[----:B---3--:R-:W-:Y:S01]  /*b900*/  HMMA.16816.F32.BF16 R24, R56, R40, R24 ;  /* 0x000000283818723c */ /* 0x008fe20000041818 */
[----:B------:R-:W-:Y:S02]  /*b910*/  MUFU.EX2 R117, R117 ;  /* 0x0000007500757308 */ /* 0x000fe40000000800 */
[----:B------:R-:W-:-:S02]  /*b920*/  FADD.FTZ R93, R93, R88 ;  /* 0x000000585d5d7221 */ /* 0x000fc40000010000 */
[----:B------:R-:W-:Y:S01]  /*b930*/  MUFU.EX2 R133, R133 ;  /* 0x0000008500857308 */ /* 0x000fe20000000800 */
[-CC-:B-1----:R-:W-:Y:S02]  /*b940*/  FFMA.FTZ R212, R118, R199.reuse, -R198.reuse ;  /* 0x000000c776d47223 */ /* 0x182fe400000108c6 */
[C---:B------:R-:W-:Y:S01]  /*b950*/  HMMA.16816.F32.BF16 R20, R56.reuse, R42, R20 ;  /* 0x0000002a3814723c */ /* 0x040fe20000041814 */
[----:B------:R-:W1:Y:S01]  /*b960*/  LDSM.16.MT88.4 R40, [R129+0xc000] ;  /* 0x00c000008128783b */ /* 0x000e620000004200 */
[-C--:B----4-:R-:W-:Y:S01]  /*b970*/  FFMA.FTZ R211, R123, R199.reuse, -R198 ;  /* 0x000000c77bd37223 */ /* 0x090fe200000108c6 */
[-CC-:B------:R-:W-:Y:S01]  /*b980*/  FFMA.FTZ R123, R122, R199.reuse, -R191.reuse ;  /* 0x000000c77a7b7223 */ /* 0x180fe200000108bf */
[----:B------:R-:W-:Y:S04]  /*b990*/  MUFU.EX2 R136, R136 ;  /* 0x0000008800887308 */ /* 0x000fe80000000800 */
[C---:B------:R-:W-:Y:S01]  /*b9a0*/  HMMA.16816.F32.BF16 R8, R56.reuse, R52, R8 ;  /* 0x000000343808723c */ /* 0x040fe20000041808 */
[----:B------:R3:W-:Y:S04]  /*b9b0*/  MUFU.EX2 R122, R211 ;  /* 0x000000d3007a7308 */ /* 0x0007e80000000800 */
[----:B------:R-:W-:Y:S03]  /*b9c0*/  MUFU.EX2 R123, R123 ;  /* 0x0000007b007b7308 */ /* 0x000fe60000000800 */
[C---:B------:R-:W-:Y:S01]  /*b9d0*/  HMMA.16816.F32.BF16 R4, R56.reuse, R54, R4 ;  /* 0x000000363804723c */ /* 0x040fe20000041804 */
[----:B------:R-:W4:Y:S01]  /*b9e0*/  LDSM.16.MT88.4 R52, [R105+0xc000] ;  /* 0x00c000006934783b */ /* 0x000f220000004200 */
[----:B------:R-:W-:Y:S04]  /*b9f0*/  MUFU.EX2 R137, R137 ;  /* 0x0000008900897308 */ /* 0x000fe80000000800 */
[----:B------:R-:W-:Y:S01]  /*ba00*/  MUFU.EX2 R140, R140 ;  /* 0x0000008c008c7308 */ /* 0x000fe20000000800 */
[----:B---3--:R-:W-:Y:S01]  /*ba10*/  FFMA.FTZ R211, R138, R199, -R191 ;  /* 0x000000c78ad37223 */ /* 0x008fe200000108bf */
[C---:B--2---:R-:W-:Y:S02]  /*ba20*/  HMMA.16816.F32.BF16 R16, R56.reuse, R48, R16 ;  /* 0x000000303810723c */ /* 0x044fe40000041810 */
[----:B------:R-:W-:Y:S04]  /*ba30*/  MUFU.EX2 R139, R139 ;  /* 0x0000008b008b7308 */ /* 0x000fe80000000800 */
[----:B------:R-:W-:Y:S02]  /*ba40*/  MUFU.EX2 R142, R142 ;  /* 0x0000008e008e7308 */ /* 0x000fe40000000800 */
[C---:B------:R-:W-:Y:S01]  /*ba50*/  HMMA.16816.F32.BF16 R12, R56.reuse, R50, R12 ;  /* 0x00000032380c723c */ /* 0x040fe2000004180c */
[----:B------:R-:W2:Y:S01]  /*ba60*/  LDSM.16.MT88.4 R48, [R127+0xc000] ;  /* 0x00c000007f30783b */ /* 0x000ea20000004200 */
[----:B------:R-:W-:Y:S04]  /*ba70*/  MUFU.EX2 R143, R143 ;  /* 0x0000008f008f7308 */ /* 0x000fe80000000800 */
[----:B------:R-:W-:Y:S02]  /*ba80*/  MUFU.EX2 R146, R146 ;  /* 0x0000009200927308 */ /* 0x000fe40000000800 */
[C---:B-----5:R-:W-:Y:S02]  /*ba90*/  HMMA.16816.F32.BF16 R32, R56.reuse, R44, R32 ;  /* 0x0000002c3820723c */ /* 0x060fe40000041820 */
[----:B------:R-:W-:Y:S04]  /*baa0*/  MUFU.EX2 R147, R147 ;  /* 0x0000009300937308 */ /* 0x000fe80000000800 */
[----:B------:R-:W-:Y:S02]  /*bab0*/  MUFU.EX2 R145, R145 ;  /* 0x0000009100917308 */ /* 0x000fe40000000800 */
[----:B------:R-:W-:Y:S01]  /*bac0*/  HMMA.16816.F32.BF16 R28, R56, R46, R28 ;  /* 0x0000002e381c723c */ /* 0x000fe2000004181c */
[----:B------:R-:W3:Y:S01]  /*bad0*/  LDSM.16.MT88.4 R44, [R131+0xc000] ;  /* 0x00c00000832c783b */ /* 0x000ee20000004200 */
[----:B------:R-:W-:Y:S01]  /*bae0*/  F2FP.BF16.F32.PACK_AB R56, R95, R90 ;  /* 0x0000005a5f38723e */ /* 0x000fe200000010ff */
        /* <DEDUP_REMOVED lines=9> */
[C---:B-1----:R-:W-:Y:S01]  /*bb80*/  HMMA.16816.F32.BF16 R24, R56.reuse, R40, R24 ;  /* 0x000000283818723c */ /* 0x042fe20000041818 */
[----:B------:R-:W-:Y:S01]  /*bb90*/  MUFU.EX2 R197, R197 ;  /* 0x000000c500c57308 */ /* 0x000fe20000000800 */
[----:B------:R-:W-:Y:S01]  /*bba0*/  FADD.FTZ R85, R85, R80 ;  /* 0x0000005055557221 */ /* 0x000fe20000010000 */
[----:B------:R-:W-:Y:S02]  /*bbb0*/  FFMA.FTZ R80, R124, R199, -R198 ;  /* 0x000000c77c507223 */ /* 0x000fe400000108c6 */
[----:B------:R-:W-:Y:S03]  /*bbc0*/  MUFU.EX2 R195, R195 ;  /* 0x000000c300c37308 */ /* 0x000fe60000000800 */
[C---:B------:R-:W-:Y:S01]  /*bbd0*/  HMMA.16816.F32.BF16 R20, R56.reuse, R42, R20 ;  /* 0x0000002a3814723c */ /* 0x040fe20000041814 */
[----:B------:R-:W1:Y:S01]  /*bbe0*/  LDSM.16.MT88.4 R40, [R129+0xc800] ;  /* 0x00c800008128783b */ /* 0x000e620000004200 */
[----:B------:R-:W-:Y:S04]  /*bbf0*/  MUFU.EX2 R202, R202 ;  /* 0x000000ca00ca7308 */ /* 0x000fe80000000800 */
[----:B------:R-:W-:Y:S02]  /*bc00*/  MUFU.EX2 R80, R80 ;  /* 0x0000005000507308 */ /* 0x000fe40000000800 */
[C---:B----4-:R-:W-:Y:S08]  /*bc10*/  HMMA.16816.F32.BF16 R8, R56.reuse, R52, R8 ;  /* 0x000000343808723c */ /* 0x050ff00000041808 */
[C---:B------:R-:W-:Y:S01]  /*bc20*/  HMMA.16816.F32.BF16 R4, R56.reuse, R54, R4 ;  /* 0x000000363804723c */ /* 0x040fe20000041804 */
[----:B------:R-:W4:Y:S07]  /*bc30*/  LDSM.16.MT88.4 R52, [R105+0xc800] ;  /* 0x00c800006934783b */ /* 0x000f2e0000004200 */
[C---:B--2---:R-:W-:Y:S08]  /*bc40*/  HMMA.16816.F32.BF16 R16, R56.reuse, R48, R16 ;  /* 0x000000303810723c */ /* 0x044ff00000041810 */
[C---:B------:R-:W-:Y:S01]  /*bc50*/  HMMA.16816.F32.BF16 R12, R56.reuse, R50, R12 ;  /* 0x00000032380c723c */ /* 0x040fe2000004180c */
[----:B------:R-:W2:Y:S07]  /*bc60*/  LDSM.16.MT88.4 R48, [R127+0xc800] ;  /* 0x00c800007f30783b */ /* 0x000eae0000004200 */
[C---:B---3--:R-:W-:Y:S08]  /*bc70*/  HMMA.16816.F32.BF16 R32, R56.reuse, R44, R32 ;  /* 0x0000002c3820723c */ /* 0x048ff00000041820 */
[----:B------:R-:W-:Y:S01]  /*bc80*/  HMMA.16816.F32.BF16 R28, R56, R46, R28 ;  /* 0x0000002e381c723c */ /* 0x000fe2000004181c */
[----:B------:R-:W3:Y:S01]  /*bc90*/  LDSM.16.MT88.4 R44, [R131+0xc800] ;  /* 0x00c80000832c783b */ /* 0x000ee20000004200 */
[----:B------:R-:W-:Y:S01]  /*bca0*/  F2FP.BF16.F32.PACK_AB R56, R87, R82 ;  /* 0x000000525738723e */ /* 0x000fe200000010ff */
[----:B------:R-:W-:Y:S01]  /*bcb0*/  FADD.FTZ R82, R82, R85 ;  /* 0x0000005552527221 */ /* 0x000fe20000010000 */
[----:B------:R-:W-:-:S02]  /*bcc0*/  F2FP.BF16.F32.PACK_AB R57, R86, R83 ;  /* 0x000000535639723e */ /* 0x000fc400000010ff */
[----:B------:R-:W-:Y:S01]  /*bcd0*/  F2FP.BF16.F32.PACK_AB R58, R77, R72 ;  /* 0x000000484d3a723e */ /* 0x000fe200000010ff */
[----:B------:R-:W-:Y:S01]  /*bce0*/  FADD.FTZ R87, R87, R82 ;  /* 0x0000005257577221 */ /* 0x000fe20000010000 */
[----:B------:R-:W-:-:S03]  /*bcf0*/  F2FP.BF16.F32.PACK_AB R59, R76, R73 ;  /* 0x000000494c3b723e */ /* 0x000fc600000010ff */
[----:B------:R-:W-:Y:S01]  /*bd00*/  FADD.FTZ R82, R72, R87 ;  /* 0x0000005748527221 */ /* 0x000fe20000010000 */
[----:B------:R-:W-:-:S03]  /*bd10*/  FFMA.FTZ R72, R108, R199, -R191 ;  /* 0x000000c76c487223 */ /* 0x000fc600000108bf */
[C---:B-1----:R-:W-:Y:S01]  /*bd20*/  HMMA.16816.F32.BF16 R24, R56.reuse, R40, R24 ;  /* 0x000000283818723c */ /* 0x042fe20000041818 */
[----:B------:R-:W-:Y:S02]  /*bd30*/  FADD.FTZ R77, R77, R82 ;  /* 0x000000524d4d7221 */ /* 0x000fe40000010000 */
[----:B------:R-:W-:Y:S05]  /*bd40*/  MUFU.EX2 R72, R72 ;  /* 0x0000004800487308 */ /* 0x000fea0000000800 */
[C---:B------:R-:W-:Y:S01]  /*bd50*/  HMMA.16816.F32.BF16 R20, R56.reuse, R42, R20 ;  /* 0x0000002a3814723c */ /* 0x040fe20000041814 */
[----:B------:R-:W1:Y:S07]  /*bd60*/  LDSM.16.MT88.4 R40, [R129+0xd000] ;  /* 0x00d000008128783b */ /* 0x000e6e0000004200 */
        /* <DEDUP_REMOVED lines=15> */
[----:B------:R-:W-:-:S04]  /*be60*/  FADD.FTZ R64, R64, R79 ;  /* 0x0000004f40407221 */ /* 0x000fc80000010000 */
[----:B-1----:R-:W-:Y:S01]  /*be70*/  HMMA.16816.F32.BF16 R24, R56, R40, R24 ;  /* 0x000000283818723c */ /* 0x002fe20000041818 */
[----:B------:R-:W-:-:S07]  /*be80*/  FADD.FTZ R64, R69, R64 ;  /* 0x0000004045407221 */ /* 0x000fce0000010000 */
        /* <DEDUP_REMOVED lines=11> */
[----:B------:R-:W-:Y:S01]  /*bf40*/  FFMA.FTZ R59, R71, R199, -R198 ;  /* 0x000000c7473b7223 */ /* 0x000fe200000108c6 */
[----:B------:R-:W-:Y:S01]  /*bf50*/  F2FP.BF16.F32.PACK_AB R57, R70, R67 ;  /* 0x000000434639723e */ /* 0x000fe200000010ff */
[----:B------:R-:W-:Y:S01]  /*bf60*/  MUFU.EX2 R71, R213 ;  /* 0x000000d500477308 */ /* 0x000fe20000000800 */
[----:B------:R-:W-:-:S03]  /*bf70*/  F2FP.BF16.F32.PACK_AB R58, R60, R61 ;  /* 0x0000003d3c3a723e */ /* 0x000fc600000010ff */
[----:B------:R-:W5:Y:S02]  /*bf80*/  MUFU.EX2 R116, R59 ;  /* 0x0000003b00747308 */ /* 0x000f640000000800 */
[----:B-----5:R-:W-:Y:S01]  /*bf90*/  F2FP.BF16.F32.PACK_AB R56, R116, R71 ;  /* 0x000000477438723e */ /* 0x020fe200000010ff */
[----:B------:R-:W-:Y:S01]  /*bfa0*/  FADD.FTZ R71, R71, R64 ;  /* 0x0000004047477221 */ /* 0x000fe20000010000 */
[----:B------:R-:W-:-:S03]  /*bfb0*/  F2FP.BF16.F32.PACK_AB R59, R117, R66 ;  /* 0x00000042753b723e */ /* 0x000fc600000010ff */
[----:B------:R-:W-:-:S04]  /*bfc0*/  FADD.FTZ R116, R116, R71 ;  /* 0x0000004774747221 */ /* 0x000fc80000010000 */
[----:B-1----:R-:W-:Y:S01]  /*bfd0*/  HMMA.16816.F32.BF16 R24, R56, R40, R24 ;  /* 0x000000283818723c */ /* 0x002fe20000041818 */
[----:B------:R-:W-:-:S04]  /*bfe0*/  FADD.FTZ R61, R61, R116 ;  /* 0x000000743d3d7221 */ /* 0x000fc80000010000 */
[----:B------:R-:W-:-:S03]  /*bff0*/  FADD.FTZ R60, R60, R61 ;  /* 0x0000003d3c3c7221 */ /* 0x000fc60000010000 */
[C---:B------:R-:W-:Y:S01]  /*c000*/  HMMA.16816.F32.BF16 R20, R56.reuse, R42, R20 ;  /* 0x0000002a3814723c */ /* 0x040fe20000041814 */
[----:B------:R-:W1:Y:S07]  /*c010*/  LDSM.16.MT88.4 R40, [R129+0xe000] ;  /* 0x00e000008128783b */ /* 0x000e6e0000004200 */
[----:B----4-:R-:W-:Y:S01]  /*c020*/  HMMA.16816.F32.BF16 R8, R56, R52, R8 ;  /* 0x000000343808723c */ /* 0x010fe20000041808 */
[-C--:B------:R-:W-:Y:S01]  /*c030*/  FFMA.FTZ R52, R121, R199.reuse, -R191 ;  /* 0x000000c779347223 */ /* 0x080fe200000108bf */
[----:B------:R-:W-:-:S03]  /*c040*/  FFMA.FTZ R121, R120, R199, -R198 ;  /* 0x000000c778797223 */ /* 0x000fc600000108c6 */
[----:B------:R4:W-:Y:S03]  /*c050*/  MUFU.EX2 R118, R52 ;  /* 0x0000003400767308 */ /* 0x0009e60000000800 */
[C---:B--2---:R-:W-:Y:S01]  /*c060*/  HMMA.16816.F32.BF16 R16, R56.reuse, R48, R16 ;  /* 0x000000303810723c */ /* 0x044fe20000041810 */
[-CC-:B------:R-:W-:Y:S01]  /*c070*/  FFMA.FTZ R48, R119, R199.reuse, -R191.reuse ;  /* 0x000000c777307223 */ /* 0x180fe200000108bf */
[-C--:B------:R-:W-:Y:S01]  /*c080*/  FFMA.FTZ R119, R62, R199.reuse, -R191 ;  /* 0x000000c73e777223 */ /* 0x080fe200000108bf */
[----:B------:R-:W-:Y:S04]  /*c090*/  MUFU.EX2 R121, R121 ;  /* 0x0000007900797308 */ /* 0x000fe80000000800 */
[----:B------:R2:W-:Y:S01]  /*c0a0*/  MUFU.EX2 R62, R48 ;  /* 0x00000030003e7308 */ /* 0x0005e20000000800 */
[C---:B---3--:R-:W-:Y:S03]  /*c0b0*/  HMMA.16816.F32.BF16 R32, R56.reuse, R44, R32 ;  /* 0x0000002c3820723c */ /* 0x048fe60000041820 */
[----:B------:R-:W3:Y:S05]  /*c0c0*/  MUFU.EX2 R119, R119 ;  /* 0x0000007700777308 */ /* 0x000eea0000000800 */
[C---:B------:R-:W-:Y:S01]  /*c0d0*/  HMMA.16816.F32.BF16 R28, R56.reuse, R46, R28 ;  /* 0x0000002e381c723c */ /* 0x040fe2000004181c */
[----:B------:R-:W5:Y:S07]  /*c0e0*/  LDSM.16.MT88.4 R44, [R131+0xe000] ;  /* 0x00e00000832c783b */ /* 0x000f6e0000004200 */
[C---:B------:R-:W-:Y:S01]  /*c0f0*/  HMMA.16816.F32.BF16 R4, R56.reuse, R54, R4 ;  /* 0x000000363804723c */ /* 0x040fe20000041804 */
[----:B----4-:R-:W4:Y:S07]  /*c100*/  LDSM.16.MT88.4 R52, [R105+0xe000] ;  /* 0x00e000006934783b */ /* 0x010f2e0000004200 */
[----:B------:R-:W-:Y:S01]  /*c110*/  HMMA.16816.F32.BF16 R12, R56, R50, R12 ;  /* 0x00000032380c723c */ /* 0x000fe2000004180c */
[----:B--2---:R-:W2:Y:S01]  /*c120*/  LDSM.16.MT88.4 R48, [R127+0xe000] ;  /* 0x00e000007f30783b */ /* 0x004ea20000004200 */
[----:B------:R-:W-:Y:S01]  /*c130*/  FFMA.FTZ R59, R63, R199, -R198 ;  /* 0x000000c73f3b7223 */ /* 0x000fe200000108c6 */
[----:B---3--:R-:W-:Y:S01]  /*c140*/  F2FP.BF16.F32.PACK_AB R57, R119, R62 ;  /* 0x0000003e7739723e */ /* 0x008fe200000010ff */
[----:B------:R3:W-:Y:S01]  /*c150*/  MUFU.EX2 R63, R212 ;  /* 0x000000d4003f7308 */ /* 0x0007e20000000800 */
[----:B------:R-:W-:-:S03]  /*c160*/  F2FP.BF16.F32.PACK_AB R58, R122, R121 ;  /* 0x000000797a3a723e */ /* 0x000fc600000010ff */
[----:B------:R-:W1:Y:S01]  /*c170*/  MUFU.EX2 R120, R59 ;  /* 0x0000003b00787308 */ /* 0x000e620000000800 */
[-CC-:B---3--:R-:W-:Y:S01]  /*c180*/  FFMA.FTZ R212, R141, R199.reuse, -R198.reuse ;  /* 0x000000c78dd47223 */ /* 0x188fe200000108c6 */
[-CC-:B------:R-:W-:Y:S01]  /*c190*/  FFMA.FTZ R141, R149, R199.reuse, -R198.reuse ;  /* 0x000000c7958d7223 */ /* 0x180fe200000108c6 */
[-CC-:B------:R-:W-:Y:S01]  /*c1a0*/  FFMA.FTZ R149, R190, R199.reuse, -R198.reuse ;  /* 0x000000c7be957223 */ /* 0x180fe200000108c6 */
[----:B------:R-:W-:Y:S01]  /*c1b0*/  FFMA.FTZ R190, R183, R199, -R198 ;  /* 0x000000c7b7be7223 */ /* 0x000fe200000108c6 */
[C---:B-1----:R-:W-:Y:S01]  /*c1c0*/  F2FP.BF16.F32.PACK_AB R56, R120.reuse, R63 ;  /* 0x0000003f7838723e */ /* 0x042fe200000010ff */
[----:B------:R-:W-:Y:S01]  /*c1d0*/  FADD.FTZ R63, R63, R60 ;  /* 0x0000003c3f3f7221 */ /* 0x000fe20000010000 */
[----:B------:R-:W-:Y:S01]  /*c1e0*/  F2FP.BF16.F32.PACK_AB R59, R123, R118 ;  /* 0x000000767b3b723e */ /* 0x000fe200000010ff */
[----:B------:R-:W-:Y:S02]  /*c1f0*/  MUFU.EX2 R212, R212 ;  /* 0x000000d400d47308 */ /* 0x000fe40000000800 */
[----:B------:R-:W-:-:S02]  /*c200*/  FADD.FTZ R120, R120, R63 ;  /* 0x0000003f78787221 */ /* 0x000fc40000010000 */
[----:B------:R-:W-:Y:S02]  /*c210*/  MUFU.EX2 R141, R141 ;  /* 0x0000008d008d7308 */ /* 0x000fe40000000800 */
[C---:B------:R-:W-:Y:S01]  /*c220*/  HMMA.16816.F32.BF16 R24, R56.reuse, R40, R24 ;  /* 0x000000283818723c */ /* 0x040fe20000041818 */
[----:B------:R-:W-:Y:S01]  /*c230*/  FADD.FTZ R121, R121, R120 ;  /* 0x0000007879797221 */ /* 0x000fe20000010000 */
[----:B------:R1:W-:Y:S03]  /*c240*/  MUFU.EX2 R183, R149 ;  /* 0x0000009500b77308 */ /* 0x0003e60000000800 */
[----:B------:R-:W-:Y:S01]  /*c250*/  FADD.FTZ R122, R122, R121 ;  /* 0x000000797a7a7221 */ /* 0x000fe20000010000 */
[----:B------:R-:W-:Y:S02]  /*c260*/  MUFU.EX2 R190, R190 ;  /* 0x000000be00be7308 */ /* 0x000fe40000000800 */
[C---:B------:R-:W-:Y:S01]  /*c270*/  HMMA.16816.F32.BF16 R20, R56.reuse, R42, R20 ;  /* 0x0000002a3814723c */ /* 0x040fe20000041814 */
[----:B------:R-:W3:Y:S07]  /*c280*/  LDSM.16.MT88.4 R40, [R131+0xe800] ;  /* 0x00e800008328783b */ /* 0x000eee0000004200 */
[----:B-----5:R-:W-:Y:S01]  /*c290*/  HMMA.16816.F32.BF16 R32, R56, R44, R32 ;  /* 0x0000002c3820723c */ /* 0x020fe20000041820 */
[----:B-1----:R-:W-:-:S02]  /*c2a0*/  FFMA.FTZ R149, R175, R199, -R198 ;  /* 0x000000c7af957223 */ /* 0x002fc400000108c6 */
[----:B------:R-:W-:Y:S04]  /*c2b0*/  MUFU.EX2 R175, R148 ;  /* 0x0000009400af7308 */ /* 0x000fe80000000800 */
[----:B------:R-:W-:Y:S01]  /*c2c0*/  MUFU.EX2 R144, R149 ;  /* 0x0000009500907308 */ /* 0x000fe20000000800 */
[C---:B------:R-:W-:Y:S01]  /*c2d0*/  HMMA.16816.F32.BF16 R28, R56.reuse, R46, R28 ;  /* 0x0000002e381c723c */ /* 0x040fe2000004181c */
[----:B------:R-:W1:Y:S07]  /*c2e0*/  LDSM.16.MT88.4 R44, [R127+0xe800] ;  /* 0x00e800007f2c783b */ /* 0x000e6e0000004200 */
[----:B----4-:R-:W-:Y:S01]  /*c2f0*/  HMMA.16816.F32.BF16 R8, R56, R52, R8 ;  /* 0x000000343808723c */ /* 0x010fe20000041808 */
[-C--:B------:R-:W-:Y:S01]  /*c300*/  FFMA.FTZ R52, R135, R199.reuse, -R191 ;  /* 0x000000c787347223 */ /* 0x080fe200000108bf */
[----:B------:R-:W-:-:S02]  /*c310*/  FFMA.FTZ R135, R132, R199, -R198 ;  /* 0x000000c784877223 */ /* 0x000fc400000108c6 */
[----:B------:R4:W-:Y:S04]  /*c320*/  MUFU.EX2 R132, R211 ;  /* 0x000000d300847308 */ /* 0x0009e80000000800 */
[C---:B--2---:R-:W-:Y:S01]  /*c330*/  HMMA.16816.F32.BF16 R16, R56.reuse, R48, R16 ;  /* 0x000000303810723c */ /* 0x044fe20000041810 */
[----:B------:R2:W5:Y:S04]  /*c340*/  MUFU.EX2 R138, R52 ;  /* 0x00000034008a7308 */ /* 0x0005680000000800 */
[----:B------:R-:W3:Y:S03]  /*c350*/  MUFU.EX2 R135, R135 ;  /* 0x0000008700877308 */ /* 0x000ee60000000800 */
[----:B------:R-:W-:Y:S01]  /*c360*/  HMMA.16816.F32.BF16 R12, R56, R50, R12 ;  /* 0x00000032380c723c */ /* 0x000fe2000004180c */
[----:B------:R-:W1:Y:S01]  /*c370*/  LDSM.16.MT88.4 R48, [R129+0xe800] ;  /* 0x00e800008130783b */ /* 0x000e620000004200 */
[-CC-:B----4-:R-:W-:Y:S01]  /*c380*/  FFMA.FTZ R211, R180, R199.reuse, -R191.reuse ;  /* 0x000000c7b4d37223 */ /* 0x190fe200000108bf */
[----:B------:R-:W-:-:S05]  /*c390*/  FFMA.FTZ R180, R151, R199, -R191 ;  /* 0x000000c797b47223 */ /* 0x000fca00000108bf */
[----:B------:R-:W-:Y:S01]  /*c3a0*/  HMMA.16816.F32.BF16 R4, R56, R54, R4 ;  /* 0x000000363804723c */ /* 0x000fe20000041804 */
[----:B--2---:R-:W2:Y:S01]  /*c3b0*/  LDSM.16.MT88.4 R52, [R105+0xe800] ;  /* 0x00e800006934783b */ /* 0x004ea20000004200 */
[----:B-----5:R-:W-:Y:S01]  /*c3c0*/  F2FP.BF16.F32.PACK_AB R57, R138, R133 ;  /* 0x000000858a39723e */ /* 0x020fe200000010ff */
[----:B------:R-:W-:Y:S01]  /*c3d0*/  MUFU.EX2 R211, R211 ;  /* 0x000000d300d37308 */ /* 0x000fe20000000800 */
[----:B---3--:R-:W-:Y:S01]  /*c3e0*/  F2FP.BF16.F32.PACK_AB R56, R136, R135 ;  /* 0x000000878838723e */ /* 0x008fe200000010ff */
[----:B------:R-:W-:Y:S01]  /*c3f0*/  FADD.FTZ R135, R135, R122 ;  /* 0x0000007a87877221 */ /* 0x000fe20000010000 */
[----:B------:R-:W-:Y:S01]  /*c400*/  F2FP.BF16.F32.PACK_AB R58, R140, R137 ;  /* 0x000000898c3a723e */ /* 0x000fe200000010ff */
[----:B------:R-:W3:Y:S01]  /*c410*/  MUFU.EX2 R180, R180 ;  /* 0x000000b400b47308 */ /* 0x000ee20000000800 */
[----:B------:R-:W-:Y:S01]  /*c420*/  F2FP.BF16.F32.PACK_AB R59, R139, R132 ;  /* 0x000000848b3b723e */ /* 0x000fe200000010ff */
[----:B------:R-:W-:-:S04]  /*c430*/  FADD.FTZ R136, R136, R135 ;  /* 0x0000008788887221 */ /* 0x000fc80000010000 */
[----:B------:R-:W-:Y:S02]  /*c440*/  FADD.FTZ R137, R137, R136 ;  /* 0x0000008889897221 */ /* 0x000fe40000010000 */
[----:B------:R-:W-:Y:S02]  /*c450*/  HMMA.16816.F32.BF16 R32, R56, R40, R32 ;  /* 0x000000283820723c */ /* 0x000fe40000041820 */
[----:B------:R-:W-:-:S06]  /*c460*/  FADD.FTZ R137, R140, R137 ;  /* 0x000000898c897221 */ /* 0x000fcc0000010000 */
[C---:B------:R-:W-:Y:S01]  /*c470*/  HMMA.16816.F32.BF16 R28, R56.reuse, R42, R28 ;  /* 0x0000002a381c723c */ /* 0x040fe2000004181c */
[----:B------:R-:W4:Y:S07]  /*c480*/  LDSM.16.MT88.4 R40, [R129+0xf000] ;  /* 0x00f000008128783b */ /* 0x000f2e0000004200 */
[C---:B-1----:R-:W-:Y:S08]  /*c490*/  HMMA.16816.F32.BF16 R16, R56.reuse, R44, R16 ;  /* 0x0000002c3810723c */ /* 0x042ff00000041810 */
[C---:B------:R-:W-:Y:S01]  /*c4a0*/  HMMA.16816.F32.BF16 R12, R56.reuse, R46, R12 ;  /* 0x0000002e380c723c */ /* 0x040fe2000004180c */
[----:B------:R-:W1:Y:S07]  /*c4b0*/  LDSM.16.MT88.4 R44, [R131+0xf000] ;  /* 0x00f00000832c783b */ /* 0x000e6e0000004200 */
[C---:B------:R-:W-:Y:S08]  /*c4c0*/  HMMA.16816.F32.BF16 R24, R56.reuse, R48, R24 ;  /* 0x000000303818723c */ /* 0x040ff00000041818 */
[C---:B------:R-:W-:Y:S01]  /*c4d0*/  HMMA.16816.F32.BF16 R20, R56.reuse, R50, R20 ;  /* 0x000000323814723c */ /* 0x040fe20000041814 */
[----:B------:R-:W5:Y:S07]  /*c4e0*/  LDSM.16.MT88.4 R48, [R127+0xf000] ;  /* 0x00f000007f30783b */ /* 0x000f6e0000004200 */
[C---:B--2---:R-:W-:Y:S08]  /*c4f0*/  HMMA.16816.F32.BF16 R8, R56.reuse, R52, R8 ;  /* 0x000000343808723c */ /* 0x044ff00000041808 */
[----:B------:R-:W-:Y:S01]  /*c500*/  HMMA.16816.F32.BF16 R4, R56, R54, R4 ;  /* 0x000000363804723c */ /* 0x000fe20000041804 */
[----:B------:R-:W2:Y:S01]  /*c510*/  LDSM.16.MT88.4 R52, [R105+0xf000] ;  /* 0x00f000006934783b */ /* 0x000ea20000004200 */
[----:B------:R-:W-:Y:S01]  /*c520*/  F2FP.BF16.F32.PACK_AB R56, R145, R212 ;  /* 0x000000d49138723e */ /* 0x000fe200000010ff */
[----:B------:R-:W-:Y:S01]  /*c530*/  FADD.FTZ R212, R212, R137 ;  /* 0x00000089d4d47221 */ /* 0x000fe20000010000 */
[----:B------:R-:W-:-:S02]  /*c540*/  F2FP.BF16.F32.PACK_AB R57, R143, R142 ;  /* 0x0000008e8f39723e */ /* 0x000fc400000010ff */
[----:B------:R-:W-:Y:S01]  /*c550*/  F2FP.BF16.F32.PACK_AB R58, R141, R154 ;  /* 0x0000009a8d3a723e */ /* 0x000fe200000010ff */
[----:B------:R-:W-:Y:S01]  /*c560*/  FADD.FTZ R145, R145, R212 ;  /* 0x000000d491917221 */ /* 0x000fe20000010000 */
[----:B------:R-:W-:-:S03]  /*c570*/  F2FP.BF16.F32.PACK_AB R59, R147, R146 ;  /* 0x00000092933b723e */ /* 0x000fc600000010ff */
[----:B------:R-:W-:-:S04]  /*c580*/  FADD.FTZ R154, R154, R145 ;  /* 0x000000919a9a7221 */ /* 0x000fc80000010000 */
[----:B----4-:R-:W-:Y:S01]  /*c590*/  HMMA.16816.F32.BF16 R24, R56, R40, R24 ;  /* 0x000000283818723c */ /* 0x010fe20000041818 */
[----:B------:R-:W-:-:S07]  /*c5a0*/  FADD.FTZ R154, R141, R154 ;  /* 0x0000009a8d9a7221 */ /* 0x000fce0000010000 */
[C---:B------:R-:W-:Y:S01]  /*c5b0*/  HMMA.16816.F32.BF16 R20, R56.reuse, R42, R20 ;  /* 0x0000002a3814723c */ /* 0x040fe20000041814 */
[----:B------:R-:W4:Y:S07]  /*c5c0*/  LDSM.16.MT88.4 R40, [R131+0xf800] ;  /* 0x00f800008328783b */ /* 0x000f2e0000004200 */
[C---:B-1----:R-:W-:Y:S08]  /*c5d0*/  HMMA.16816.F32.BF16 R32, R56.reuse, R44, R32 ;  /* 0x0000002c3820723c */ /* 0x042ff00000041820 */
[C---:B------:R-:W-:Y:S01]  /*c5e0*/  HMMA.16816.F32.BF16 R28, R56.reuse, R46, R28 ;  /* 0x0000002e381c723c */ /* 0x040fe2000004181c */
[----:B------:R-:W1:Y:S07]  /*c5f0*/  LDSM.16.MT88.4 R44, [R129+0xf800] ;  /* 0x00f80000812c783b */ /* 0x000e6e0000004200 */
[----:B-----5:R-:W-:Y:S01]  /*c600*/  HMMA.16816.F32.BF16 R16, R56, R48, R16 ;  /* 0x000000303810723c */ /* 0x020fe20000041810 */
[-C--:B------:R-:W-:Y:S01]  /*c610*/  FFMA.FTZ R48, R188, R199.reuse, -R191 ;  /* 0x000000c7bc307223 */ /* 0x080fe200000108bf */
[----:B------:R-:W-:-:S06]  /*c620*/  FFMA.FTZ R188, R155, R199, -R198 ;  /* 0x000000c79bbc7223 */ /* 0x000fcc00000108c6 */
[----:B--2---:R-:W-:Y:S01]  /*c630*/  HMMA.16816.F32.BF16 R8, R56, R52, R8 ;  /* 0x000000343808723c */ /* 0x004fe20000041808 */
[----:B------:R-:W-:Y:S01]  /*c640*/  FFMA.FTZ R52, R182, R199, -R198 ;  /* 0x000000c7b6347223 */ /* 0x000fe200000108c6 */
[----:B------:R-:W-:Y:S01]  /*c650*/  MUFU.EX2 R188, R188 ;  /* 0x000000bc00bc7308 */ /* 0x000fe20000000800 */
[----:B---3--:R-:W-:-:S03]  /*c660*/  F2FP.BF16.F32.PACK_AB R53, R180, R211 ;  /* 0x000000d3b435723e */ /* 0x008fc600000010ff */
[----:B------:R2:W3:Y:S02]  /*c670*/  MUFU.EX2 R182, R48 ;  /* 0x0000003000b67308 */ /* 0x0004e40000000800 */
[C---:B------:R-:W-:Y:S02]  /*c680*/  HMMA.16816.F32.BF16 R12, R56.reuse, R50, R12 ;  /* 0x00000032380c723c */ /* 0x040fe4000004180c */
[----:B------:R-:W5:Y:S06]  /*c690*/  MUFU.EX2 R155, R52 ;  /* 0x00000034009b7308 */ /* 0x000f6c0000000800 */
[----:B------:R-:W-:Y:S01]  /*c6a0*/  HMMA.16816.F32.BF16 R4, R56, R54, R4 ;  /* 0x000000363804723c */ /* 0x000fe20000041804 */
[----:B------:R-:W-:Y:S01]  /*c6b0*/  F2FP.BF16.F32.PACK_AB R54, R190, R183 ;  /* 0x000000b7be36723e */ /* 0x000fe200000010ff */
[-C--:B------:R-:W-:Y:S01]  /*c6c0*/  FFMA.FTZ R56, R185, R199.reuse, -R191 ;  /* 0x000000c7b9387223 */ /* 0x080fe200000108bf */
[----:B------:R-:W-:Y:S01]  /*c6d0*/  FFMA.FTZ R57, R187, R199, -R198 ;  /* 0x000000c7bb397223 */ /* 0x000fe200000108c6 */
[----:B--2---:R-:W2:Y:S01]  /*c6e0*/  LDSM.16.MT88.4 R48, [R127+0xf800] ;  /* 0x00f800007f30783b */ /* 0x004ea20000004200 */
[----:B---3--:R-:W-:Y:S01]  /*c6f0*/  F2FP.BF16.F32.PACK_AB R55, R181, R182 ;  /* 0x000000b6b537723e */ /* 0x008fe200000010ff */
[----:B------:R3:W-:Y:S01]  /*c700*/  MUFU.EX2 R172, R56 ;  /* 0x0000003800ac7308 */ /* 0x0007e20000000800 */
[----:B-----5:R-:W-:Y:S01]  /*c710*/  F2FP.BF16.F32.PACK_AB R52, R188, R155 ;  /* 0x0000009bbc34723e */ /* 0x020fe200000010ff */
[----:B------:R-:W-:-:S02]  /*c720*/  FADD.FTZ R155, R155, R154 ;  /* 0x0000009a9b9b7221 */ /* 0x000fc40000010000 */
[----:B------:R5:W-:Y:S02]  /*c730*/  MUFU.EX2 R185, R194 ;  /* 0x000000c200b97308 */ /* 0x000be40000000800 */
[----:B------:R-:W-:Y:S02]  /*c740*/  FADD.FTZ R188, R188, R155 ;  /* 0x0000009bbcbc7221 */ /* 0x000fe40000010000 */
[----:B------:R1:W-:Y:S01]  /*c750*/  MUFU.EX2 R187, R196 ;  /* 0x000000c400bb7308 */ /* 0x0003e20000000800 */
[----:B----4-:R-:W-:Y:S01]  /*c760*/  HMMA.16816.F32.BF16 R32, R52, R40, R32 ;  /* 0x000000283420723c */ /* 0x010fe20000041820 */
[----:B------:R-:W-:Y:S02]  /*c770*/  FADD.FTZ R183, R183, R188 ;  /* 0x000000bcb7b77221 */ /* 0x000fe40000010000 */
[----:B------:R4:W2:Y:S01]  /*c780*/  MUFU.EX2 R174, R57 ;  /* 0x0000003900ae7308 */ /* 0x0008a20000000800 */
[----:B---3--:R-:W-:Y:S01]  /*c790*/  FADD.FTZ R56, R186, R153 ;  /* 0x00000099ba387221 */ /* 0x008fe20000010000 */
[----:B------:R-:W-:-:S02]  /*c7a0*/  FADD.FTZ R190, R190, R183 ;  /* 0x000000b7bebe7221 */ /* 0x000fc40000010000 */
[----:B------:R3:W2:Y:S01]  /*c7b0*/  MUFU.EX2 R186, R173 ;  /* 0x000000ad00ba7308 */ /* 0x0006a20000000800 */
[C---:B------:R-:W-:Y:S01]  /*c7c0*/  HMMA.16816.F32.BF16 R28, R52.reuse, R42, R28 ;  /* 0x0000002a341c723c */ /* 0x040fe2000004181c */
[----:B------:R-:W2:Y:S01]  /*c7d0*/  LDSM.16.MT88.4 R40, [R105+0xf800] ;  /* 0x00f800006928783b */ /* 0x000ea20000004200 */
[----:B------:R-:W-:Y:S01]  /*c7e0*/  FADD.FTZ R201, R201, R56 ;  /* 0x00000038c9c97221 */ /* 0x000fe20000010000 */
[-CC-:B-----5:R-:W-:Y:S01]  /*c7f0*/  FFMA.FTZ R194, R156, R199.reuse, -R191.reuse ;  /* 0x000000c79cc27223 */ /* 0x1a0fe200000108bf */
[-C--:B-1----:R-:W-:Y:S02]  /*c800*/  FFMA.FTZ R196, R161, R199.reuse, -R191 ;  /* 0x000000c7a1c47223 */ /* 0x082fe400000108bf */
[----:B------:R-:W-:Y:S01]  /*c810*/  FADD.FTZ R148, R200, R201 ;  /* 0x000000c9c8947221 */ /* 0x000fe20000010000 */
[-C--:B------:R-:W-:Y:S01]  /*c820*/  FFMA.FTZ R200, R163, R199.reuse, -R198 ;  /* 0x000000c7a3c87223 */ /* 0x080fe200000108c6 */
[C---:B------:R-:W-:Y:S01]  /*c830*/  HMMA.16816.F32.BF16 R24, R52.reuse, R44, R24 ;  /* 0x0000002c3418723c */ /* 0x040fe20000041818 */
[----:B----4-:R-:W-:Y:S01]  /*c840*/  LDSM.16.MT88.4 R56, [R127+0x10000] ;  /* 0x010000007f38783b */ /* 0x010fe20000004200 */
[----:B------:R-:W-:Y:S01]  /*c850*/  FADD.FTZ R209, R209, R148 ;  /* 0x00000094d1d17221 */ /* 0x000fe20000010000 */
[-CC-:B------:R-:W-:Y:S01]  /*c860*/  FFMA.FTZ R201, R157, R199.reuse, -R191.reuse ;  /* 0x000000c79dc97223 */ /* 0x180fe200000108bf */
[----:B------:R-:W-:Y:S01]  /*c870*/  MUFU.EX2 R196, R196 ;  /* 0x000000c400c47308 */ /* 0x000fe20000000800 */
[----:B---3--:R-:W-:Y:S01]  /*c880*/  FFMA.FTZ R173, R160, R199, -R191 ;  /* 0x000000c7a0ad7223 */ /* 0x008fe200000108bf */
[----:B------:R-:W-:Y:S01]  /*c890*/  FADD.FTZ R112, R112, R209 ;  /* 0x000000d170707221 */ /* 0x000fe20000010000 */
[----:B------:R-:W-:Y:S01]  /*c8a0*/  LDSM.16.MT88.4 R148, [R129+0x11800] ;  /* 0x011800008194783b */ /* 0x000fe20000004200 */
[C---:B------:R-:W-:Y:S01]  /*c8b0*/  HMMA.16816.F32.BF16 R20, R52.reuse, R46, R20 ;  /* 0x0000002e3414723c */ /* 0x040fe20000041814 */
[----:B------:R-:W-:Y:S01]  /*c8c0*/  MUFU.EX2 R194, R194 ;  /* 0x000000c200c27308 */ /* 0x000fe20000000800 */
[----:B------:R-:W-:Y:S01]  /*c8d0*/  FADD.FTZ R112, R97, R112 ;  /* 0x0000007061707221 */ /* 0x000fe20000010000 */
[----:B------:R-:W1:Y:S02]  /*c8e0*/  LDSM.16.MT88.4 R44, [R131+0x10000] ;  /* 0x01000000832c783b */ /* 0x000e640000004200 */
[----:B------:R-:W-:Y:S01]  /*c8f0*/  MUFU.EX2 R173, R173 ;  /* 0x000000ad00ad7308 */ /* 0x000fe20000000800 */
[----:B------:R-:W-:Y:S01]  /*c900*/  FADD.FTZ R113, R113, R112 ;  /* 0x0000007071717221 */ /* 0x000fe20000010000 */
[----:B------:R-:W-:Y:S01]  /*c910*/  LDSM.16.MT88.4 R156, [R131+0x11800] ;  /* 0x01180000839c783b */ /* 0x000fe20000004200 */
[----:B--2---:R-:W-:Y:S01]  /*c920*/  HMMA.16816.F32.BF16 R16, R52, R48, R16 ;  /* 0x000000303410723c */ /* 0x004fe20000041810 */
[----:B------:R-:W2:Y:S01]  /*c930*/  MUFU.EX2 R200, R200 ;  /* 0x000000c800c87308 */ /* 0x000ea20000000800 */
[----:B------:R-:W-:-:S03]  /*c940*/  FADD.FTZ R100, R100, R113 ;  /* 0x0000007164647221 */ /* 0x000fc60000010000 */
[----:B------:R-:W3:Y:S01]  /*c950*/  MUFU.EX2 R201, R201 ;  /* 0x000000c900c97308 */ /* 0x000ee20000000800 */
[----:B------:R-:W-:Y:S02]  /*c960*/  FADD.FTZ R99, R99, R100 ;  /* 0x0000006463637221 */ /* 0x000fe40000010000 */
[----:B------:R-:W-:Y:S01]  /*c970*/  HMMA.16816.F32.BF16 R12, R52, R50, R12 ;  /* 0x00000032340c723c */ /* 0x000fe2000004180c */
[----:B------:R-:W4:Y:S01]  /*c980*/  LDSM.16.MT88.4 R48, [R129+0x10000] ;  /* 0x010000008130783b */ /* 0x000f220000004200 */
[----:B------:R-:W-:-:S04]  /*c990*/  FADD.FTZ R102, R102, R99 ;  /* 0x0000006366667221 */ /* 0x000fc80000010000 */
[----:B------:R-:W-:Y:S02]  /*c9a0*/  FADD.FTZ R89, R89, R102 ;  /* 0x0000006659597221 */ /* 0x000fe40000010000 */
[C---:B------:R-:W-:Y:S01]  /*c9b0*/  HMMA.16816.F32.BF16 R8, R52.reuse, R40, R8 ;  /* 0x000000283408723c */ /* 0x040fe20000041808 */
[----:B------:R-:W-:Y:S01]  /*c9c0*/  F2FP.BF16.F32.PACK_AB R40, R174, R187 ;  /* 0x000000bbae28723e */ /* 0x000fe200000010ff */
[----:B------:R-:W-:Y:S01]  /*c9d0*/  FADD.FTZ R92, R92, R89 ;  /* 0x000000595c5c7221 */ /* 0x000fe20000010000 */
[----:B------:R-:W-:Y:S01]  /*c9e0*/  F2FP.BF16.F32.PACK_AB R41, R172, R185 ;  /* 0x000000b9ac29723e */ /* 0x000fe200000010ff */
[----:B------:R-:W-:Y:S02]  /*c9f0*/  FADD.FTZ R187, R187, R190 ;  /* 0x000000bebbbb7221 */ /* 0x000fe40000010000 */
[----:B------:R-:W-:Y:S02]  /*ca00*/  FADD.FTZ R91, R91, R92 ;  /* 0x0000005c5b5b7221 */ /* 0x000fe40000010000 */
[----:B------:R-:W-:Y:S01]  /*ca10*/  HMMA.16816.F32.BF16 R4, R52, R42, R4 ;  /* 0x0000002a3404723c */ /* 0x000fe20000041804 */
[----:B------:R-:W-:Y:S01]  /*ca20*/  F2FP.BF16.F32.PACK_AB R42, R144, R175 ;  /* 0x000000af902a723e */ /* 0x000fe200000010ff */
[----:B------:R-:W5:Y:S01]  /*ca30*/  LDSM.16.MT88.4 R52, [R105+0x10000] ;  /* 0x010000006934783b */ /* 0x000f620000004200 */
[----:B------:R-:W-:Y:S01]  /*ca40*/  F2FP.BF16.F32.PACK_AB R43, R186, R189 ;  /* 0x000000bdba2b723e */ /* 0x000fe200000010ff */
[----:B------:R-:W-:Y:S01]  /*ca50*/  FADD.FTZ R94, R94, R91 ;  /* 0x0000005b5e5e7221 */ /* 0x000fe20000010000 */
[----:B------:R-:W-:-:S03]  /*ca60*/  FADD.FTZ R174, R174, R187 ;  /* 0x000000bbaeae7221 */ /* 0x000fc60000010000 */
[----:B------:R-:W-:Y:S01]  /*ca70*/  FADD.FTZ R81, R81, R94 ;  /* 0x0000005e51517221 */ /* 0x000fe20000010000 */
[----:B------:R-:W-:Y:S01]  /*ca80*/  FADD.FTZ R175, R175, R174 ;  /* 0x000000aeafaf7221 */ /* 0x000fe20000010000 */
[C---:B-1----:R-:W-:Y:S02]  /*ca90*/  HMMA.16816.F32.BF16 R32, R40.reuse, R44, R32 ;  /* 0x0000002c2820723c */ /* 0x042fe40000041820 */
[----:B------:R-:W-:Y:S01]  /*caa0*/  FADD.FTZ R84, R84, R81 ;  /* 0x0000005154547221 */ /* 0x000fe20000010000 */
[----:B------:R-:W-:Y:S01]  /*cab0*/  FFMA.FTZ R81, R179, R199, -R198 ;  /* 0x000000c7b3517223 */ /* 0x000fe200000108c6 */
[----:B------:R-:W-:Y:S02]  /*cac0*/  FADD.FTZ R144, R144, R175 ;  /* 0x000000af90907221 */ /* 0x000fe40000010000 */
[----:B------:R-:W-:Y:S02]  /*cad0*/  FADD.FTZ R83, R83, R84 ;  /* 0x0000005453537221 */ /* 0x000fe40000010000 */
[----:B------:R-:W-:Y:S01]  /*cae0*/  HMMA.16816.F32.BF16 R28, R40, R46, R28 ;  /* 0x0000002e281c723c */ /* 0x000fe2000004181c */
[----:B------:R-:W1:Y:S01]  /*caf0*/  LDSM.16.MT88.4 R44, [R129+0x10800] ;  /* 0x01080000812c783b */ /* 0x000e620000004200 */
[----:B------:R-:W-:Y:S01]  /*cb00*/  FADD.FTZ R86, R86, R83 ;  /* 0x0000005356567221 */ /* 0x000fe20000010000 */
[----:B------:R-:W-:Y:S03]  /*cb10*/  MUFU.EX2 R81, R81 ;  /* 0x0000005100517308 */ /* 0x000fe60000000800 */
[----:B------:R-:W-:-:S02]  /*cb20*/  FADD.FTZ R83, R73, R86 ;  /* 0x0000005649537221 */ /* 0x000fc40000010000 */
[----:B----4-:R-:W-:Y:S01]  /*cb30*/  HMMA.16816.F32.BF16 R24, R40, R48, R24 ;  /* 0x000000302818723c */ /* 0x010fe20000041818 */
[----:B------:R-:W4:Y:S01]  /*cb40*/  MUFU.EX2 R73, R110 ;  /* 0x0000006e00497308 */ /* 0x000f220000000800 */
[----:B------:R-:W-:-:S04]  /*cb50*/  FADD.FTZ R76, R76, R83 ;  /* 0x000000534c4c7221 */ /* 0x000fc80000010000 */
[----:B------:R-:W-:Y:S02]  /*cb60*/  FADD.FTZ R75, R75, R76 ;  /* 0x0000004c4b4b7221 */ /* 0x000fe40000010000 */
[----:B------:R-:W-:Y:S01]  /*cb70*/  HMMA.16816.F32.BF16 R20, R40, R50, R20 ;  /* 0x000000322814723c */ /* 0x000fe20000041814 */
[----:B------:R-:W4:Y:S01]  /*cb80*/  LDSM.16.MT88.4 R48, [R131+0x10800] ;  /* 0x010800008330783b */ /* 0x000f220000004200 */
[----:B------:R-:W-:-:S04]  /*cb90*/  FADD.FTZ R78, R78, R75 ;  /* 0x0000004b4e4e7221 */ /* 0x000fc80000010000 */
[----:B------:R-:W-:Y:S02]  /*cba0*/  FADD.FTZ R65, R65, R78 ;  /* 0x0000004e41417221 */ /* 0x000fe40000010000 */
[----:B------:R-:W-:Y:S02]  /*cbb0*/  HMMA.16816.F32.BF16 R16, R40, R56, R16 ;  /* 0x000000382810723c */ /* 0x000fe40000041810 */
[----:B------:R-:W-:-:S06]  /*cbc0*/  FADD.FTZ R68, R68, R65 ;  /* 0x0000004144447221 */ /* 0x000fcc0000010000 */
[C---:B------:R-:W-:Y:S01]  /*cbd0*/  HMMA.16816.F32.BF16 R12, R40.reuse, R58, R12 ;  /* 0x0000003a280c723c */ /* 0x040fe2000004180c */
[----:B------:R-:W4:Y:S07]  /*cbe0*/  LDSM.16.MT88.4 R56, [R127+0x10800] ;  /* 0x010800007f38783b */ /* 0x000f2e0000004200 */
[C---:B-----5:R-:W-:Y:S08]  /*cbf0*/  HMMA.16816.F32.BF16 R8, R40.reuse, R52, R8 ;  /* 0x000000342808723c */ /* 0x060ff00000041808 */
[----:B------:R-:W-:Y:S01]  /*cc00*/  HMMA.16816.F32.BF16 R4, R40, R54, R4 ;  /* 0x000000362804723c */ /* 0x000fe20000041804 */
[----:B--2---:R-:W-:Y:S01]  /*cc10*/  F2FP.BF16.F32.PACK_AB R40, R200, R197 ;  /* 0x000000c5c828723e */ /* 0x004fe200000010ff */
[----:B------:R-:W-:Y:S01]  /*cc20*/  LDSM.16.MT88.4 R52, [R129+0x11000] ;  /* 0x011000008134783b */ /* 0x000fe20000004200 */
[----:B------:R-:W-:Y:S01]  /*cc30*/  F2FP.BF16.F32.PACK_AB R41, R196, R173 ;  /* 0x000000adc429723e */ /* 0x000fe200000010ff */
[----:B------:R-:W-:Y:S01]  /*cc40*/  FADD.FTZ R197, R197, R144 ;  /* 0x00000090c5c57221 */ /* 0x000fe20000010000 */
[----:B------:R-:W-:-:S02]  /*cc50*/  F2FP.BF16.F32.PACK_AB R42, R202, R195 ;  /* 0x000000c3ca2a723e */ /* 0x000fc400000010ff */
[----:B---3--:R-:W-:Y:S01]  /*cc60*/  F2FP.BF16.F32.PACK_AB R43, R201, R194 ;  /* 0x000000c2c92b723e */ /* 0x008fe200000010ff */
[----:B------:R-:W-:-:S06]  /*cc70*/  FADD.FTZ R200, R200, R197 ;  /* 0x000000c5c8c87221 */ /* 0x000fcc0000010000 */
[C---:B-1----:R-:W-:Y:S08]  /*cc80*/  HMMA.16816.F32.BF16 R24, R40.reuse, R44, R24 ;  /* 0x0000002c2818723c */ /* 0x042ff00000041818 */
[C---:B------:R-:W-:Y:S01]  /*cc90*/  HMMA.16816.F32.BF16 R20, R40.reuse, R46, R20 ;  /* 0x0000002e2814723c */ /* 0x040fe20000041814 */
[----:B------:R-:W1:Y:S07]  /*cca0*/  LDSM.16.MT88.4 R44, [R105+0x10800] ;  /* 0x01080000692c783b */ /* 0x000e6e0000004200 */
[C---:B----4-:R-:W-:Y:S08]  /*ccb0*/  HMMA.16816.F32.BF16 R32, R40.reuse, R48, R32 ;  /* 0x000000302820723c */ /* 0x050ff00000041820 */
        /* <DEDUP_REMOVED lines=8> */
[----:B------:R-:W-:Y:S01]  /*cd40*/  FFMA.FTZ R58, R178, R199, -R198 ;  /* 0x000000c7b23a7223 */ /* 0x000fe200000108c6 */
[----:B------:R-:W3:Y:S04]  /*cd50*/  MUFU.EX2 R57, R57 ;  /* 0x0000003900397308 */ /* 0x000ee80000000800 */
[----:B------:R-:W4:Y:S01]  /*cd60*/  MUFU.EX2 R59, R59 ;  /* 0x0000003b003b7308 */ /* 0x000f220000000800 */
[C---:B-1----:R-:W-:Y:S03]  /*cd70*/  HMMA.16816.F32.BF16 R8, R40.reuse, R44, R8 ;  /* 0x0000002c2808723c */ /* 0x042fe60000041808 */
[----:B------:R-:W1:Y:S05]  /*cd80*/  MUFU.EX2 R58, R58 ;  /* 0x0000003a003a7308 */ /* 0x000e6a0000000800 */
[----:B------:R-:W-:Y:S01]  /*cd90*/  HMMA.16816.F32.BF16 R4, R40, R46, R4 ;  /* 0x0000002e2804723c */ /* 0x000fe20000041804 */
[----:B------:R-:W-:Y:S01]  /*cda0*/  F2FP.BF16.F32.PACK_AB R46, R73, R80 ;  /* 0x00000050492e723e */ /* 0x000fe200000010ff */
[----:B------:R-:W5:Y:S01]  /*cdb0*/  LDSM.16.MT88.4 R40, [R127+0x11000] ;  /* 0x011000007f28783b */ /* 0x000f620000004200 */
[----:B---3--:R-:W-:-:S02]  /*cdc0*/  F2FP.BF16.F32.PACK_AB R47, R72, R57 ;  /* 0x00000039482f723e */ /* 0x008fc400000010ff */
[----:B----4-:R-:W-:Y:S02]  /*cdd0*/  F2FP.BF16.F32.PACK_AB R45, R59, R56 ;  /* 0x000000383b2d723e */ /* 0x010fe400000010ff */
[----:B-1----:R-:W-:-:S07]  /*cde0*/  F2FP.BF16.F32.PACK_AB R44, R81, R58 ;  /* 0x0000003a512c723e */ /* 0x002fce00000010ff */
[----:B--2---:R-:W-:Y:S01]  /*cdf0*/  HMMA.16816.F32.BF16 R32, R44, R48, R32 ;  /* 0x000000302c20723c */ /* 0x004fe20000041820 */
[----:B------:R-:W-:-:S04]  /*ce00*/  FADD.FTZ R49, R67, R68 ;  /* 0x0000004443317221 */ /* 0x000fc80000010000 */
[----:B------:R-:W-:-:S03]  /*ce10*/  FADD.FTZ R49, R70, R49 ;  /* 0x0000003146317221 */ /* 0x000fc60000010000 */
[----:B------:R-:W-:Y:S01]  /*ce20*/  HMMA.16816.F32.BF16 R28, R44, R50, R28 ;  /* 0x000000322c1c723c */ /* 0x000fe2000004181c */
[----:B------:R-:W-:Y:S02]  /*ce30*/  FADD.FTZ R66, R66, R49 ;  /* 0x0000003142427221 */ /* 0x000fe40000010000 */
[----:B------:R-:W1:Y:S02]  /*ce40*/  LDSM.16.MT88.4 R48, [R105+0x11000] ;  /* 0x011000006930783b */ /* 0x000e640000004200 */
[----:B------:R-:W-:-:S03]  /*ce50*/  FADD.FTZ R117, R117, R66 ;  /* 0x0000004275757221 */ /* 0x000fc60000010000 */
[----:B------:R-:W-:Y:S01]  /*ce60*/  HMMA.16816.F32.BF16 R24, R44, R52, R24 ;  /* 0x000000342c18723c */ /* 0x000fe20000041818 */
[----:B------:R-:W-:Y:S01]  /*ce70*/  FADD.FTZ R62, R62, R117 ;  /* 0x000000753e3e7221 */ /* 0x000fe20000010000 */
[----:B------:R-:W-:-:S03]  /*ce80*/  FFMA.FTZ R53, R109, R199, -R198 ;  /* 0x000000c76d357223 */ /* 0x000fc600000108c6 */
[----:B------:R-:W-:-:S03]  /*ce90*/  FADD.FTZ R119, R119, R62 ;  /* 0x0000003e77777221 */ /* 0x000fc60000010000 */
[----:B------:R-:W-:Y:S01]  /*cea0*/  HMMA.16816.F32.BF16 R20, R44, R54, R20 ;  /* 0x000000362c14723c */ /* 0x000fe20000041814 */
[----:B------:R-:W-:Y:S01]  /*ceb0*/  FADD.FTZ R52, R118, R119 ;  /* 0x0000007776347221 */ /* 0x000fe20000010000 */
[----:B------:R-:W-:Y:S01]  /*cec0*/  FFMA.FTZ R54, R125, R199, -R198 ;  /* 0x000000c77d367223 */ /* 0x000fe200000108c6 */
[----:B------:R-:W-:Y:S02]  /*ced0*/  MUFU.EX2 R53, R53 ;  /* 0x0000003500357308 */ /* 0x000fe40000000800 */
[----:B------:R-:W-:-:S03]  /*cee0*/  FADD.FTZ R52, R123, R52 ;  /* 0x000000347b347221 */ /* 0x000fc60000010000 */
[C---:B-----5:R-:W-:Y:S01]  /*cef0*/  HMMA.16816.F32.BF16 R16, R44.reuse, R40, R16 ;  /* 0x000000282c10723c */ /* 0x060fe20000041810 */
[----:B------:R-:W-:Y:S01]  /*cf00*/  FADD.FTZ R133, R133, R52 ;  /* 0x0000003485857221 */ /* 0x000fe20000010000 */
[-CC-:B------:R-:W-:Y:S01]  /*cf10*/  FFMA.FTZ R40, R107, R199.reuse, -R191.reuse ;  /* 0x000000c76b287223 */ /* 0x180fe200000108bf */
[-CC-:B------:R-:W-:Y:S01]  /*cf20*/  FFMA.FTZ R41, R111, R199.reuse, -R191.reuse ;  /* 0x000000c76f297223 */ /* 0x180fe200000108bf */
[----:B------:R-:W-:Y:S01]  /*cf30*/  FFMA.FTZ R52, R126, R199, -R191 ;  /* 0x000000c77e347223 */ /* 0x000fe200000108bf */
[----:B------:R-:W-:Y:S01]  /*cf40*/  FADD.FTZ R133, R138, R133 ;  /* 0x000000858a857221 */ /* 0x000fe20000010000 */
[----:B------:R-:W2:Y:S02]  /*cf50*/  MUFU.EX2 R54, R54 ;  /* 0x0000003600367308 */ /* 0x000ea40000000800 */
[C---:B------:R-:W-:Y:S01]  /*cf60*/  HMMA.16816.F32.BF16 R12, R44.reuse, R42, R12 ;  /* 0x0000002a2c0c723c */ /* 0x040fe2000004180c */
[----:B------:R-:W-:Y:S01]  /*cf70*/  FADD.FTZ R132, R132, R133 ;  /* 0x0000008584847221 */ /* 0x000fe20000010000 */
[----:B------:R-:W-:Y:S03]  /*cf80*/  MUFU.EX2 R40, R40 ;  /* 0x0000002800287308 */ /* 0x000fe60000000800 */
[----:B------:R-:W-:Y:S01]  /*cf90*/  FADD.FTZ R139, R139, R132 ;  /* 0x000000848b8b7221 */ /* 0x000fe20000010000 */
[----:B------:R-:W3:Y:S03]  /*cfa0*/  MUFU.EX2 R41, R41 ;  /* 0x0000002900297308 */ /* 0x000ee60000000800 */
[----:B------:R-:W-:Y:S01]  /*cfb0*/  FADD.FTZ R142, R142, R139 ;  /* 0x0000008b8e8e7221 */ /* 0x000fe20000010000 */
[----:B------:R-:W-:Y:S01]  /*cfc0*/  MUFU.EX2 R52, R52 ;  /* 0x0000003400347308 */ /* 0x000fe20000000800 */
[C---:B-1----:R-:W-:Y:S01]  /*cfd0*/  HMMA.16816.F32.BF16 R8, R44.reuse, R48, R8 ;  /* 0x000000302c08723c */ /* 0x042fe20000041808 */
[----:B--2---:R-:W-:Y:S01]  /*cfe0*/  F2FP.BF16.F32.PACK_AB R132, R54, R53 ;  /* 0x000000353684723e */ /* 0x004fe200000010ff */
[----:B------:R-:W-:Y:S01]  /*cff0*/  FADD.FTZ R143, R143, R142 ;  /* 0x0000008e8f8f7221 */ /* 0x000fe20000010000 */
[----:B------:R-:W-:Y:S03]  /*d000*/  MUFU.EX2 R42, R128 ;  /* 0x00000080002a7308 */ /* 0x000fe60000000800 */
[----:B------:R-:W-:Y:S01]  /*d010*/  FADD.FTZ R48, R146, R143 ;  /* 0x0000008f92307221 */ /* 0x000fe20000010000 */
[----:B------:R-:W1:Y:S01]  /*d020*/  MUFU.EX2 R43, R134 ;  /* 0x00000086002b7308 */ /* 0x000e620000000800 */
[----:B------:R-:W2:Y:S01]  /*d030*/  LDSM.16.MT88.4 R140, [R127+0x11800] ;  /* 0x011800007f8c783b */ /* 0x000ea20000004200 */
[----:B---3--:R-:W-:Y:S01]  /*d040*/  F2FP.BF16.F32.PACK_AB R133, R41, R40 ;  /* 0x000000282985723e */ /* 0x008fe200000010ff */
[----:B------:R-:W-:Y:S01]  /*d050*/  FADD.FTZ R48, R147, R48 ;  /* 0x0000003093307221 */ /* 0x000fe20000010000 */
[----:B------:R-:W3:Y:S01]  /*d060*/  MUFU.EX2 R49, R130 ;  /* 0x0000008200317308 */ /* 0x000ee20000000800 */
[----:B------:R-:W-:Y:S02]  /*d070*/  HMMA.16816.F32.BF16 R4, R44, R50, R4 ;  /* 0x000000322c04723c */ /* 0x000fe40000041804 */
[----:B------:R-:W-:-:S04]  /*d080*/  FADD.FTZ R45, R211, R48 ;  /* 0x00000030d32d7221 */ /* 0x000fc80000010000 */
[----:B------:R-:W-:Y:S01]  /*d090*/  FADD.FTZ R45, R180, R45 ;  /* 0x0000002db42d7221 */ /* 0x000fe20000010000 */
[----:B-1----:R-:W-:Y:S02]  /*d0a0*/  F2FP.BF16.F32.PACK_AB R134, R43, R42 ;  /* 0x0000002a2b86723e */ /* 0x002fe400000010ff */
[----:B---3--:R-:W-:-:S07]  /*d0b0*/  F2FP.BF16.F32.PACK_AB R135, R49, R52 ;  /* 0x000000343187723e */ /* 0x008fce00000010ff */
[----:B------:R-:W-:Y:S01]  /*d0c0*/  HMMA.16816.F32.BF16 R152, R132, R148, R24 ;  /* 0x000000948498723c */ /* 0x000fe20000041818 */
[----:B------:R-:W-:-:S04]  /*d0d0*/  FADD.FTZ R24, R182, R45 ;  /* 0x0000002db6187221 */ /* 0x000fc80000010000 */
[----:B------:R-:W-:-:S03]  /*d0e0*/  FADD.FTZ R24, R181, R24 ;  /* 0x00000018b5187221 */ /* 0x000fc60000010000 */
[----:B------:R-:W-:Y:S01]  /*d0f0*/  HMMA.16816.F32.BF16 R148, R132, R150, R20 ;  /* 0x000000968494723c */ /* 0x000fe20000041814 */
[----:B------:R-:W1:Y:S01]  /*d100*/  LDSM.16.MT88.4 R20, [R105+0x11800] ;  /* 0x011800006914783b */ /* 0x000e620000004200 */
[----:B------:R-:W-:-:S04]  /*d110*/  FADD.FTZ R185, R185, R24 ;  /* 0x00000018b9b97221 */ /* 0x000fc80000010000 */
        /* <DEDUP_REMOVED lines=11> */
[----:B------:R-:W-:Y:S02]  /*d1d0*/  HMMA.16816.F32.BF16 R160, R132, R156, R32 ;  /* 0x0000009c84a0723c */ /* 0x000fe40000041820 */
[----:B------:R-:W-:-:S04]  /*d1e0*/  FADD.FTZ R194, R194, R25 ;  /* 0x00000019c2c27221 */ /* 0x000fc80000010000 */
[----:B------:R-:W-:Y:S02]  /*d1f0*/  FADD.FTZ R201, R201, R194 ;  /* 0x000000c2c9c97221 */ /* 0x000fe40000010000 */
[----:B------:R-:W-:Y:S02]  /*d200*/  HMMA.16816.F32.BF16 R156, R132, R158, R28 ;  /* 0x0000009e849c723c */ /* 0x000fe4000004181c */
[----:B------:R-:W-:-:S04]  /*d210*/  FADD.FTZ R12, R56, R201 ;  /* 0x000000c9380c7221 */ /* 0x000fc80000010000 */
        /* <DEDUP_REMOVED lines=15> */
[----:B------:R1:W-:Y:S01]  /*d310*/  STL [R1+0x8], R4 ;  /* 0x0000080401007387 */ /* 0x0003e20000100800 */
[----:B------:R-:W-:Y:S05]  /*d320*/  @!P1 BRA `(.L_x_6170) ;  /* 0x000000a0006c9947 */ /* 0x000fea0003800000 */
[----:B------:R-:W-:-:S04]  /*d330*/  DEPBAR.LE SB0, 0x0 ;  /* 0x000080000000791a */ /* 0x000fc80000000000 */
[----:B------:R-:W-:Y:S05]  /*d340*/  WARPSYNC.ALL ;  /* 0x0000000000007948 */ /* 0x000fea0003800000 */
[----:B------:R-:W-:Y:S01]  /*d350*/  BSSY.RECONVERGENT B0, `(.L_x_6171) ;  /* 0x000004a000007945 */ /* 0x000fe20003800200 */
[----:B------:R-:W-:Y:S01]  /*d360*/  IADD3 R6, PT, PT, R38, -0x2, RZ ;  /* 0xfffffffe26067810 */ /* 0x000fe20007ffe0ff */
[----:B------:R-:W-:Y:S06]  /*d370*/  BAR.SYNC.DEFER_BLOCKING 0x0 ;  /* 0x0000000000007b1d */ /* 0x000fec0000010000 */
[----:B------:R-:W-:Y:S05]  /*d380*/  @!P0 BRA `(.L_x_6172) ;  /* 0x0000000000f88947 */ /* 0x000fea0003800000 */
[----:B------:R-:W1:Y:S01]  /*d390*/  LD.E R5, desc[UR4][R2.64+0x170] ;  /* 0x0001700402057980 */ /* 0x000e62000c101900 */
[----:B------:R-:W-:Y:S01]  /*d3a0*/  IMAD.SHL.U32 R6, R6, 0x100, RZ ;  /* 0x0000010006067824 */ /* 0x000fe200078e00ff */
[----:B------:R-:W-:-:S04]  /*d3b0*/  IADD3 R184, PT, PT, R184, -0x100, RZ ;  /* 0xffffff00b8b87810 */ /* 0x000fc80007ffe0ff */
[----:B------:R-:W-:Y:S02]  /*d3c0*/  IABS R9, R184 ;  /* 0x000000b800097213 */ /* 0x000fe40000000000 */
[-C--:B-1----:R-:W-:Y:S02]  /*d3d0*/  IABS R4, R5.reuse ;  /* 0x0000000500047213 */ /* 0x082fe40000000000 */
[-C--:B------:R-:W-:Y:S02]  /*d3e0*/  IABS R8, R5.reuse ;  /* 0x0000000500087213 */ /* 0x080fe40000000000 */
[----:B------:R-:W1:Y:S01]  /*d3f0*/  I2F.RP R13, R4 ;  /* 0x00000004000d7306 */ /* 0x000e620000209400 */
[----:B------:R-:W-:Y:S02]  /*d400*/  LOP3.LUT R184, R184, R5, RZ, 0x3c, !PT ;  /* 0x00000005b8b87212 */ /* 0x000fe400078e3cff */
[----:B------:R-:W-:-:S05]  /*d410*/  IADD3 R8, PT, PT, RZ, -R8, RZ ;  /* 0x80000008ff087210 */ /* 0x000fca0007ffe0ff */
        /* <DEDUP_REMOVED lines=10> */
[----:B------:R-:W-:Y:S02]  /*d4c0*/  IMAD.HI.U32 R11, R12, R9, RZ ;  /* 0x000000090c0b7227 */ /* 0x000fe400078e00ff */
[----:B------:R-:W2:Y:S02]  /*d4d0*/  LD.E.64 R12, desc[UR4][R170.64+0x28] ;  /* 0x00002804aa0c7980 */ /* 0x000ea4000c101b00 */
        /* <DEDUP_REMOVED lines=41> */
.L_x_6172:
        /* <DEDUP_REMOVED lines=8> */
.L_x_6173:
[----:B------:R-:W-:Y:S05]  /*d7f0*/  BSYNC.RECONVERGENT B0 ;  /* 0x0000000000007941 */ /* 0x000fea0003800200 */
.L_x_6171:
[----:B------:R-:W-:Y:S01]  /*d800*/  ISETP.GE.AND P1, PT, R166, R243, PT ;  /* 0x000000f3a600720c */ /* 0x000fe20003f26270 */
[C---:B------:R-:W-:Y:S01]  /*d810*/  IMAD.SHL.U32 R5, R224.reuse, 0x20, RZ ;  /* 0x00000020e0057824 */ /* 0x040fe200078e00ff */
[----:B------:R-:W-:Y:S01]  /*d820*/  SHF.L.U64.HI R4, R224, 0x5, R225 ;  /* 0x00000005e0047819 */ /* 0x000fe200000102e1 */
[----:B------:R-:W-:Y:S01]  /*d830*/  IMAD.SHL.U32 R209, R38, 0x100, RZ ;  /* 0x0000010026d17824 */ /* 0x000fe200078e00ff */
[----:B------:R-:W-:Y:S02]  /*d840*/  BSSY.RECONVERGENT B1, `(.L_x_6174) ;  /* 0x00006a4000017945 */ /* 0x000fe40003800200 */
[----:B------:R-:W-:-:S05]  /*d850*/  IADD3 R8, P3, PT, R5, R236, RZ ;  /* 0x000000ec05087210 */ /* 0x000fca0007f7e0ff */
[----:B------:R-:W-:Y:S02]  /*d860*/  IMAD.X R9, R4, 0x1, R237, P3 ;  /* 0x0000000104097824 */ /* 0x000fe400018e06ed */
[----:B------:R-:W-:Y:S01]  /*d870*/  @!P1 IADD3 R16, P3, PT, R8, R5, RZ ;  /* 0x0000000508109210 */ /* 0x000fe20007f7e0ff */
[----:B------:R-:W-:Y:S01]  /*d880*/  @!P1 IMAD.MOV.U32 R22, RZ, RZ, R8 ;  /* 0x000000ffff169224 */ /* 0x000fe200078e0008 */
[----:B------:R-:W-:Y:S01]  /*d890*/  @P1 STS.128 [R245+0xa000], RZ ;  /* 0x00a000fff5001388 */ /* 0x000fe20000000c00 */
[----:B------:R-:W-:Y:S01]  /*d8a0*/  @!P1 IMAD.MOV.U32 R23, RZ, RZ, R9 ;  /* 0x000000ffff179224 */ /* 0x000fe200078e0009 */
[C---:B------:R-:W-:Y:S01]  /*d8b0*/  @!P1 LEA R30, P4, R224.reuse, R8, 0x6 ;  /* 0x00000008e01e9211 */ /* 0x040fe200078830ff */
[----:B------:R-:W-:Y:S01]  /*d8c0*/  @!P1 IMAD.X R17, R9, 0x1, R4, P3 ;  /* 0x0000000109119824 */ /* 0x000fe200018e0604 */
[----:B------:R-:W-:Y:S01]  /*d8d0*/  @!PT LDS RZ, [RZ] ;  /* 0x00000000fffff984 */ /* 0x000fe20000000800 */
[----:B------:R-:W-:Y:S01]  /*d8e0*/  @!PT LDS RZ, [RZ] ;  /* 0x00000000fffff984 */ /* 0x000fe20000000800 */
[----:B------:R-:W-:Y:S01]  /*d8f0*/  @!PT LDS RZ, [RZ] ;  /* 0x00000000fffff984 */ /* 0x000fe20000000800 */
[----:B------:R-:W-:Y:S01]  /*d900*/  @!P1 LDGSTS.E.BYPASS.LTC128B.128 [R245+0xa000], desc[UR4][R236.64] ;  /* 0x0a000000ecf59fae */ /* 0x000fe2000b981a04 */
[----:B------:R-:W-:Y:S01]  /*d910*/  @!P1 IMAD.MOV.U32 R24, RZ, RZ, R8 ;  /* 0x000000ffff189224 */ /* 0x000fe200078e0008 */
[----:B------:R-:W-:Y:S01]  /*d920*/  @!P1 LEA.HI.X R31, R224, R9, R225, 0x6, P4 ;  /* 0x00000009e01f9211 */ /* 0x000fe200020f34e1 */
[----:B------:R-:W-:Y:S01]  /*d930*/  @!P1 IMAD.MOV.U32 R25, RZ, RZ, R9 ;  /* 0x000000ffff199224 */ /* 0x000fe200078e0009 */
[----:B------:R-:W-:Y:S01]  /*d940*/  @P1 STS.128 [R245+0xa800], RZ ;  /* 0x00a800fff5001388 */ /* 0x000fe20000000c00 */
[----:B------:R-:W-:-:S02]  /*d950*/  @!P1 IMAD R4, R225, 0x140, RZ ;  /* 0x00000140e1049824 */ /* 0x000fc400078e02ff */
[----:B------:R-:W-:Y:S01]  /*d960*/  @!P1 IMAD.MOV.U32 R18, RZ, RZ, R8 ;  /* 0x000000ffff129224 */ /* 0x000fe200078e0008 */
[----:B------:R-:W-:Y:S01]  /*d970*/  @!PT LDS RZ, [RZ] ;  /* 0x00000000fffff984 */ /* 0x000fe20000000800 */
[----:B------:R-:W-:Y:S01]  /*d980*/  @!PT LDS RZ, [RZ] ;  /* 0x00000000fffff984 */ /* 0x000fe20000000800 */
[----:B------:R-:W-:Y:S01]  /*d990*/  @!PT LDS RZ, [RZ] ;  /* 0x00000000fffff984 */ /* 0x000fe20000000800 */
[----:B------:R-:W-:Y:S01]  /*d9a0*/  @!P1 LDGSTS.E.BYPASS.LTC128B.128 [R245+0xa800], desc[UR4][R8.64] ;  /* 0x0a80000008f59fae */ /* 0x000fe2000b981a04 */
[----:B------:R-:W-:Y:S02]  /*d9b0*/  @!P1 IMAD.MOV.U32 R19, RZ, RZ, R9 ;  /* 0x000000ffff139224 */ /* 0x000fe400078e0009 */
[----:B------:R-:W-:Y:S01]  /*d9c0*/  @!P1 IMAD.WIDE.U32 R22, R224, 0x140, R22 ;  /* 0x00000140e0169825 */ /* 0x000fe200078e0016 */
[----:B------:R-:W-:Y:S03]  /*d9d0*/  @P1 STS.128 [R245+0xb000], RZ ;  /* 0x00b000fff5001388 */ /* 0x000fe60000000c00 */
[----:B------:R-:W-:Y:S01]  /*d9e0*/  @!P1 IMAD.MOV.U32 R26, RZ, RZ, R8 ;  /* 0x000000ffff1a9224 */ /* 0x000fe200078e0008 */
[----:B------:R-:W-:Y:S01]  /*d9f0*/  @!PT LDS RZ, [RZ] ;  /* 0x00000000fffff984 */ /* 0x000fe20000000800 */
[----:B------:R-:W-:Y:S01]  /*da00*/  @!PT LDS RZ, [RZ] ;  /* 0x00000000fffff984 */ /* 0x000fe20000000800 */
[----:B------:R-:W-:Y:S01]  /*da10*/  @!PT LDS RZ, [RZ] ;  /* 0x00000000fffff984 */ /* 0x000fe20000000800 */
[----:B------:R1:W-:Y:S01]  /*da20*/  @!P1 LDGSTS.E.BYPASS.LTC128B.128 [R245+0xb000], desc[UR4][R16.64] ;  /* 0x0b00000010f59fae */ /* 0x0003e2000b981a04 */
[----:B------:R-:W-:-:S02]  /*da30*/  @!P1 IMAD.MOV.U32 R27, RZ, RZ, R9 ;  /* 0x000000ffff1b9224 */ /* 0x000fc400078e0009 */
[----:B------:R-:W-:Y:S01]  /*da40*/  @!P1 IMAD R14, R225, 0x60, RZ ;  /* 0x00000060e10e9824 */ /* 0x000fe200078e02ff */
[----:B------:R-:W-:Y:S01]  /*da50*/  @P1 STS.128 [R245+0xb800], RZ ;  /* 0x00b800fff5001388 */ /* 0x000fe20000000c00 */
[----:B------:R-:W-:-:S03]  /*da60*/  @!P1 IMAD.WIDE.U32 R6, R224, 0x60, R8 ;  /* 0x00000060e0069825 */ /* 0x000fc600078e0008 */
[----:B------:R-:W-:Y:S01]  /*da70*/  @!PT LDS RZ, [RZ] ;  /* 0x00000000fffff984 */ /* 0x000fe20000000800 */
[----:B------:R-:W-:Y:S01]  /*da80*/  @!PT LDS RZ, [RZ] ;  /* 0x00000000fffff984 */ /* 0x000fe20000000800 */
[----:B------:R-:W-:Y:S01]  /*da90*/  @!PT LDS RZ, [RZ] ;  /* 0x00000000fffff984 */ /* 0x000fe20000000800 */
[----:B------:R-:W-:Y:S01]  /*daa0*/  @!P1 LDGSTS.E.BYPASS.LTC128B.128 [R245+0xb800], desc[UR4][R30.64] ;  /* 0x0b8000001ef59fae */ /* 0x000fe2000b981a04 */
[----:B------:R-:W-:Y:S02]  /*dab0*/  @!P1 IMAD R12, R225, 0xa0, RZ ;  /* 0x000000a0e10c9824 */ /* 0x000fe400078e02ff */
[----:B------:R-:W-:Y:S01]  /*dac0*/  @!P1 IMAD.MOV.U32 R20, RZ, RZ, R8 ;  /* 0x000000ffff149224 */ /* 0x000fe200078e0008 */
[----:B------:R-:W-:Y:S01]  /*dad0*/  @P1 STS.128 [R245+0xc000], RZ ;  /* 0x00c000fff5001388 */ /* 0x000fe20000000c00 */
[----:B------:R-:W-:Y:S02]  /*dae0*/  @!P1 IMAD.MOV.U32 R21, RZ, RZ, R9 ;  /* 0x000000ffff159224 */ /* 0x000fe400078e0009 */
[----:B------:R-:W-:-:S04]  /*daf0*/  @!P1 IMAD.WIDE.U32 R24, R224, 0xa0, R24 ;  /* 0x000000a0e0189825 */ /* 0x000fc800078e0018 */
[----:B------:R-:W-:Y:S02]  /*db00*/  @!P1 IMAD R5, R225, 0x120, RZ ;  /* 0x00000120e1059824 */ /* 0x000fe400078e02ff */
[----:B------:R-:W-:-:S04]  /*db10*/  @!P1 IMAD.WIDE.U32 R18, R224, 0x120, R18 ;  /* 0x00000120e0129825 */ /* 0x000fc800078e0012 */
[----:B------:R-:W-:Y:S02]  /*db20*/  @!P1 IMAD.IADD R23, R4, 0x1, R23 ;  /* 0x0000000104179824 */ /* 0x000fe400078e0217 */
[----:B-1----:R-:W-:Y:S02]  /*db30*/  @!P1 IMAD.MOV.U32 R16, RZ, RZ, R8 ;  /* 0x000000ffff109224 */ /* 0x002fe400078e0008 */
[----:B------:R-:W-:Y:S02]  /*db40*/  @!P1 IMAD.MOV.U32 R17, RZ, RZ, R9 ;  /* 0x000000ffff119224 */ /* 0x000fe400078e0009 */
[----:B------:R-:W-:Y:S02]  /*db50*/  @!P1 IMAD R4, R225, 0x1c0, RZ ;  /* 0x000001c0e1049824 */ /* 0x000fe400078e02ff */
[----:B------:R-:W-:-:S04]  /*db60*/  @!P1 IMAD.WIDE.U32 R26, R224, 0x1c0, R26 ;  /* 0x000001c0e01a9825 */ /* 0x000fc800078e001a */
[----:B------:R-:W-:Y:S02]  /*db70*/  @!P1 IMAD.IADD R15, R14, 0x1, R7 ;  /* 0x000000010e0f9824 */ /* 0x000fe400078e0207 */
[----:B------:R-:W-:Y:S02]  /*db80*/  @!P1 IMAD.MOV.U32 R14, RZ, RZ, R6 ;  /* 0x000000ffff0e9224 */ /* 0x000fe400078e0006 */
[C---:B------:R-:W-:Y:S02]  /*db90*/  @!P1 IMAD R10, R225.reuse, 0xc0, RZ ;  /* 0x000000c0e10a9824 */ /* 0x040fe400078e02ff */
[----:B------:R-:W-:Y:S01]  /*dba0*/  @!P1 IMAD.WIDE.U32 R20, R224, 0xc0, R20 ;  /* 0x000000c0e0149825 */ /* 0x000fe200078e0014 */
[----:B------:R-:W-:Y:S01]  /*dbb0*/  @!PT LDS RZ, [RZ] ;  /* 0x00000000fffff984 */ /* 0x000fe20000000800 */
[----:B------:R-:W-:Y:S01]  /*dbc0*/  @!PT LDS RZ, [RZ] ;  /* 0x00000000fffff984 */ /* 0x000fe20000000800 */
[----:B------:R-:W-:Y:S01]  /*dbd0*/  @!PT LDS RZ, [RZ] ;  /* 0x00000000fffff984 */ /* 0x000fe20000000800 */
[----:B------:R-:W-:Y:S03]  /*dbe0*/  @!P1 LDGSTS.E.BYPASS.LTC128B.128 [R245+0xc000], desc[UR4][R14.64] ;  /* 0x0c0000000ef59fae */ /* 0x000fe6000b981a04 */
[----:B------:R-:W-:Y:S01]  /*dbf0*/  @!P1 IMAD.IADD R13, R12, 0x1, R25 ;  /* 0x000000010c0d9824 */ /* 0x000fe200078e0219 */
[----:B------:R-:W-:Y:S01]  /*dc00*/  @P1 STS.128 [R245+0xc800], RZ ;  /* 0x00c800fff5001388 */ /* 0x000fe20000000c00 */
[----:B------:R-:W-:-:S02]  /*dc10*/  @!P1 IMAD R6, R225, 0xe0, RZ ;  /* 0x000000e0e1069824 */ /* 0x000fc400078e02ff */
[----:B------:R-:W-:-:S04]  /*dc20*/  @!P1 IMAD.WIDE.U32 R16, R224, 0xe0, R16 ;  /* 0x000000e0e0109825 */ /* 0x000fc800078e0010 */
[----:B------:R-:W-:Y:S02]  /*dc30*/  @!P1 IMAD.IADD R19, R5, 0x1, R19 ;  /* 0x0000000105139824 */ /* 0x000fe400078e0213 */
[----:B------:R-:W-:Y:S02]  /*dc40*/  @!P1 IMAD.MOV.U32 R12, RZ, RZ, R24 ;  /* 0x000000ffff0c9224 */ /* 0x000fe400078e0018 */
[----:B------:R-:W-:Y:S02]  /*dc50*/  @!P1 IMAD R5, R225, 0x1a0, RZ ;  /* 0x000001a0e1059824 */ /* 0x000fe400078e02ff */
[--C-:B------:R-:W-:Y:S02]  /*dc60*/  @!P1 IMAD.MOV.U32 R24, RZ, RZ, R8.reuse ;  /* 0x000000ffff189224 */ /* 0x100fe400078e0008 */
[--C-:B------:R-:W-:Y:S02]  /*dc70*/  @!P1 IMAD.MOV.U32 R25, RZ, RZ, R9.reuse ;  /* 0x000000ffff199224 */ /* 0x100fe400078e0009 */
[----:B------:R-:W-:-:S04]  /*dc80*/  @!P1 IMAD.WIDE.U32 R28, R224, 0x1a0, R8 ;  /* 0x000001a0e01c9825 */ /* 0x000fc800078e0008 */
[----:B------:R-:W-:Y:S01]  /*dc90*/  @!P1 IMAD.IADD R27, R4, 0x1, R27 ;  /* 0x00000001041b9824 */ /* 0x000fe200078e021b */
[----:B------:R-:W-:Y:S01]  /*dca0*/  @!P1 LEA R4, P3, R224, R8, 0x7 ;  /* 0x00000008e0049211 */ /* 0x000fe200078638ff */
[----:B------:R-:W-:Y:S02]  /*dcb0*/  @!P1 IMAD.IADD R11, R10, 0x1, R21 ;  /* 0x000000010a0b9824 */ /* 0x000fe400078e0215 */
[----:B------:R-:W-:Y:S02]  /*dcc0*/  @!P1 IMAD.IADD R17, R6, 0x1, R17 ;  /* 0x0000000106119824 */ /* 0x000fe400078e0211 */
[----:B------:R-:W-:Y:S02]  /*dcd0*/  @!P1 IMAD.MOV.U32 R10, RZ, RZ, R20 ;  /* 0x000000ffff0a9224 */ /* 0x000fe400078e0014 */
[----:B------:R-:W-:Y:S02]  /*dce0*/  @!P1 IMAD R6, R225, 0x180, RZ ;  /* 0x00000180e1069824 */ /* 0x000fe400078e02ff */
[----:B------:R-:W-:-:S02]  /*dcf0*/  @!P1 IMAD.MOV.U32 R20, RZ, RZ, R8 ;  /* 0x000000ffff149224 */ /* 0x000fc400078e0008 */
[----:B------:R-:W-:Y:S02]  /*dd00*/  @!P1 IMAD.MOV.U32 R21, RZ, RZ, R9 ;  /* 0x000000ffff159224 */ /* 0x000fe400078e0009 */
[----:B------:R-:W-:-:S04]  /*dd10*/  @!P1 IMAD.WIDE.U32 R24, R224, 0x180, R24 ;  /* 0x00000180e0189825 */ /* 0x000fc800078e0018 */
[----:B------:R-:W-:Y:S01]  /*dd20*/  @!P1 IMAD.IADD R29, R5, 0x1, R29 ;  /* 0x00000001051d9824 */ /* 0x000fe200078e021d */
[C---:B------:R-:W-:Y:S01]  /*dd30*/  @!P1 LEA.HI.X R5, R224.reuse, R9, R225, 0x7, P3 ;  /* 0x00000009e0059211 */ /* 0x040fe200018f3ce1 */
[----:B------:R-:W-:Y:S02]  /*dd40*/  @!P1 IMAD R7, R225, 0x160, RZ ;  /* 0x00000160e1079824 */ /* 0x000fe400078e02ff */
[----:B------:R-:W-:Y:S02]  /*dd50*/  @!P1 IMAD.WIDE.U32 R20, R224, 0x160, R20 ;  /* 0x00000160e0149825 */ /* 0x000fe400078e0014 */
[----:B------:R-:W-:Y:S01]  /*dd60*/  @!PT LDS RZ, [RZ] ;  /* 0x00000000fffff984 */ /* 0x000fe20000000800 */
[----:B------:R-:W-:Y:S01]  /*dd70*/  @!PT LDS RZ, [RZ] ;  /* 0x00000000fffff984 */ /* 0x000fe20000000800 */
[----:B------:R-:W-:Y:S01]  /*dd80*/  @!PT LDS RZ, [RZ] ;  /* 0x00000000fffff984 */ /* 0x000fe20000000800 */
[----:B------:R-:W-:Y:S02]  /*dd90*/  @!P1 LDGSTS.E.BYPASS.LTC128B.128 [R245+0xc800], desc[UR4][R4.64] ;  /* 0x0c80000004f59fae */ /* 0x000fe4000b981a04 */
[----:B------:R-:W-:Y:S01]  /*dda0*/  @!P1 IMAD.IADD R25, R6, 0x1, R25 ;  /* 0x0000000106199824 */ /* 0x000fe200078e0219 */
[----:B------:R-:W-:Y:S01]  /*ddb0*/  @!P1 LEA R6, P3, R224, R8, 0x8 ;  /* 0x00000008e0069211 */ /* 0x000fe200078640ff */
[----:B------:R-:W-:Y:S01]  /*ddc0*/  @P1 STS.128 [R245+0xd000], RZ ;  /* 0x00d000fff5001388 */ /* 0x000fe20000000c00 */
[----:B------:R-:W-:-:S02]  /*ddd0*/  @!P1 IMAD.IADD R21, R7, 0x1, R21 ;  /* 0x0000000107159824 */ /* 0x000fc400078e0215 */
[----:B------:R-:W-:Y:S01]  /*dde0*/  @!P1 LEA.HI.X R7, R224, R9, R225, 0x8, P3 ;  /* 0x00000009e0079211 */ /* 0x000fe200018f44e1 */
        /* <DEDUP_REMOVED lines=49> */
[----:B-1----:R-:W-:Y:S04]  /*e100*/  LDSM.16.M88.4 R4, [R205] ;  /* 0x00000000cd04783b */ /* 0x002fe80000000200 */
[----:B------:R-:W1:Y:S04]  /*e110*/  LDSM.16.M88.4 R96, [R193+0x2000] ;  /* 0x00200000c160783b */ /* 0x000e680000000200 */
[----:B------:R-:W-:Y:S04]  /*e120*/  LDSM.16.M88.4 R112, [R192] ;  /* 0x00000000c070783b */ /* 0x000fe80000000200 */
[----:B------:R-:W-:Y:S04]  /*e130*/  LDSM.16.M88.4 R104, [R204+0x2000] ;  /* 0x00200000cc68783b */ /* 0x000fe80000000200 */
[----:B------:R-:W4:Y:S04]  /*e140*/  LDSM.16.M88.4 R64, [R193+0x4000] ;  /* 0x00400000c140783b */ /* 0x000f280000000200 */
[----:B------:R-:W5:Y:S04]  /*e150*/  LDSM.16.M88.4 R88, [R193+0x2800] ;  /* 0x00280000c158783b */ /* 0x000f680000000200 */
[----:B------:R-:W3:Y:S04]  /*e160*/  LDSM.16.M88.4 R80, [R193+0x3000] ;  /* 0x00300000c150783b */ /* 0x000ee80000000200 */
[----:B------:R-:W3:Y:S04]  /*e170*/  LDSM.16.M88.4 R72, [R193+0x3800] ;  /* 0x00380000c148783b */ /* 0x000ee80000000200 */
[----:B------:R-:W3:Y:S04]  /*e180*/  LDSM.16.M88.4 R56, [R193+0x4800] ;  /* 0x00480000c138783b */ /* 0x000ee80000000200 */
[----:B------:R-:W3:Y:S04]  /*e190*/  LDSM.16.M88.4 R48, [R193+0x5000] ;  /* 0x00500000c130783b */ /* 0x000ee80000000200 */
[----:B------:R-:W3:Y:S01]  /*e1a0*/  LDSM.16.M88.4 R40, [R193+0x5800] ;  /* 0x00580000c128783b */ /* 0x000ee20000000200 */
[C---:B-1----:R-:W-:Y:S03]  /*e1b0*/  HMMA.16816.F32.BF16 R100, R4.reuse, R96, RZ ;  /* 0x000000600464723c */ /* 0x042fe600000418ff */
[----:B--2---:R-:W1:Y:S04]  /*e1c0*/  LDSM.16.M88.4 R28, [R193+0x6000] ;  /* 0x00600000c11c783b */ /* 0x004e680000000200 */
[----:B------:R-:W2:Y:S01]  /*e1d0*/  LDSM.16.M88.4 R20, [R193+0x6800] ;  /* 0x00680000c114783b */ /* 0x000ea20000000200 */
[C---:B------:R-:W-:Y:S03]  /*e1e0*/  HMMA.16816.F32.BF16 R96, R4.reuse, R98, RZ ;  /* 0x000000620460723c */ /* 0x040fe600000418ff */
[----:B------:R-:W2:Y:S04]  /*e1f0*/  LDSM.16.M88.4 R12, [R193+0x7000] ;  /* 0x00700000c10c783b */ /* 0x000ea80000000200 */
[----:B------:R-:W2:Y:S01]  /*e200*/  LDSM.16.M88.4 R184, [R193+0x7800] ;  /* 0x00780000c1b8783b */ /* 0x000ea20000000200 */
[----:B----4-:R-:W-:Y:S03]  /*e210*/  HMMA.16816.F32.BF16 R68, R4, R64, RZ ;  /* 0x000000400444723c */ /* 0x010fe600000418ff */
[----:B------:R-:W4:Y:S04]  /*e220*/  LDSM.16.M88.4 R176, [R193+0x8000] ;  /* 0x00800000c1b0783b */ /* 0x000f280000000200 */
[----:B------:R-:W4:Y:S01]  /*e230*/  LDSM.16.M88.4 R128, [R193+0x8800] ;  /* 0x00880000c180783b */ /* 0x000f220000000200 */
[C---:B------:R-:W-:Y:S03]  /*e240*/  HMMA.16816.F32.BF16 R100, R112.reuse, R104, R100 ;  /* 0x000000687064723c */ /* 0x040fe60000041864 */
[----:B------:R-:W4:Y:S04]  /*e250*/  LDSM.16.M88.4 R120, [R193+0x9000] ;  /* 0x00900000c178783b */ /* 0x000f280000000200 */
[----:B------:R-:W4:Y:S01]  /*e260*/  LDSM.16.M88.4 R188, [R193+0x9800] ;  /* 0x00980000c1bc783b */ /* 0x000f220000000200 */
[----:B------:R-:W-:Y:S03]  /*e270*/  HMMA.16816.F32.BF16 R96, R112, R106, R96 ;  /* 0x0000006a7060723c */ /* 0x000fe60000041860 */
[----:B------:R-:W4:Y:S04]  /*e280*/  LDSM.16.M88.4 R104, [R204+0x4000] ;  /* 0x00400000cc68783b */ /* 0x000f280000000200 */
[----:B------:R-:W4:Y:S01]  /*e290*/  LDSM.16.M88.4 R108, [R204+0x2800] ;  /* 0x00280000cc6c783b */ /* 0x000f220000000200 */
[C---:B------:R-:W-:Y:S03]  /*e2a0*/  HMMA.16816.F32.BF16 R64, R4.reuse, R66, RZ ;  /* 0x000000420440723c */ /* 0x040fe600000418ff */
[----:B------:R-:W4:Y:S04]  /*e2b0*/  LDSM.16.M88.4 R196, [R204+0x3000] ;  /* 0x00300000ccc4783b */ /* 0x000f280000000200 */
[----:B------:R-:W4:Y:S01]  /*e2c0*/  LDSM.16.M88.4 R192, [R204+0x3800] ;  /* 0x00380000ccc0783b */ /* 0x000f220000000200 */
[C---:B-----5:R-:W-:Y:S03]  /*e2d0*/  HMMA.16816.F32.BF16 R92, R4.reuse, R88, RZ ;  /* 0x00000058045c723c */ /* 0x060fe600000418ff */
[----:B------:R-:W-:Y:S04]  /*e2e0*/  LDSM.16.M88.4 R200, [R204+0x8000] ;  /* 0x00800000ccc8783b */ /* 0x000fe80000000200 */
[----:B------:R-:W0:Y:S01]  /*e2f0*/  LDGDEPBAR ;  /* 0x00000000000079af */ /* 0x000e220000000000 */
[C---:B------:R-:W-:Y:S08]  /*e300*/  HMMA.16816.F32.BF16 R88, R4.reuse, R90, RZ ;  /* 0x0000005a0458723c */ /* 0x040ff000000418ff */
[C---:B---3--:R-:W-:Y:S08]  /*e310*/  HMMA.16816.F32.BF16 R84, R4.reuse, R80, RZ ;  /* 0x000000500454723c */ /* 0x048ff000000418ff */
[C---:B------:R-:W-:Y:S08]  /*e320*/  HMMA.16816.F32.BF16 R76, R4.reuse, R72, RZ ;  /* 0x00000048044c723c */ /* 0x040ff000000418ff */
[C---:B------:R-:W-:Y:S08]  /*e330*/  HMMA.16816.F32.BF16 R60, R4.reuse, R56, RZ ;  /* 0x00000038043c723c */ /* 0x040ff000000418ff */
[C---:B------:R-:W-:Y:S08]  /*e340*/  HMMA.16816.F32.BF16 R52, R4.reuse, R48, RZ ;  /* 0x000000300434723c */ /* 0x040ff000000418ff */
[C---:B------:R-:W-:Y:S08]  /*e350*/  HMMA.16816.F32.BF16 R44, R4.reuse, R40, RZ ;  /* 0x00000028042c723c */ /* 0x040ff000000418ff */
[C---:B-1----:R-:W-:Y:S08]  /*e360*/  HMMA.16816.F32.BF16 R32, R4.reuse, R28, RZ ;  /* 0x0000001c0420723c */ /* 0x042ff000000418ff */
[C---:B--2---:R-:W-:Y:S08]  /*e370*/  HMMA.16816.F32.BF16 R24, R4.reuse, R20, RZ ;  /* 0x000000140418723c */ /* 0x044ff000000418ff */
        /* <DEDUP_REMOVED lines=41> */
[----:B----4-:R-:W-:Y:S01]  /*e610*/  HMMA.16816.F32.BF16 R44, R112, R196, R44 ;  /* 0x000000c4702c723c */ /* 0x010fe2000004182c */
[----:B------:R-:W-:-:S07]  /*e620*/  IMAD.IADD R196, R205, 0x1, R206 ;  /* 0x00000001cdc47824 */ /* 0x000fce00078e02ce */
[C---:B------:R-:W-:Y:S01]  /*e630*/  HMMA.16816.F32.BF16 R40, R112.reuse, R198, R40 ;  /* 0x000000c67028723c */ /* 0x040fe20000041828 */
[----:B------:R-:W-:Y:S07]  /*e640*/  LDSM.16.M88.4 R196, [R196] ;  /* 0x00000000c4c4783b */ /* 0x000fee0000000200 */
[C---:B-----5:R-:W-:Y:S08]  /*e650*/  HMMA.16816.F32.BF16 R24, R112.reuse, R192, R24 ;  /* 0x000000c07018723c */ /* 0x060ff00000041818 */
[C---:B------:R-:W-:Y:S01]  /*e660*/  HMMA.16816.F32.BF16 R20, R112.reuse, R194, R20 ;  /* 0x000000c27014723c */ /* 0x040fe20000041814 */
[----:B------:R-:W4:Y:S07]  /*e670*/  LDSM.16.M88.4 R192, [R204+0x9000] ;  /* 0x00900000ccc0783b */ /* 0x000f2e0000000200 */
[C---:B-1----:R-:W-:Y:S08]  /*e680*/  HMMA.16816.F32.BF16 R16, R112.reuse, R188, R16 ;  /* 0x000000bc7010723c */ /* 0x042ff00000041810 */
[C---:B------:R-:W-:Y:S01]  /*e690*/  HMMA.16816.F32.BF16 R12, R112.reuse, R190, R12 ;  /* 0x000000be700c723c */ /* 0x040fe2000004180c */
[----:B------:R-:W1:Y:S04]  /*e6a0*/  LDSM.16.M88.4 R188, [R204+0x9800] ;  /* 0x00980000ccbc783b */ /* 0x000e680000000200 */
[----:B------:R-:W-:Y:S03]  /*e6b0*/  LDSM.16.M88.4 R204, [R39+0x7800] ;  /* 0x0078000027cc783b */ /* 0x000fe60000000200 */
        /* <DEDUP_REMOVED lines=9> */
[C---:B----4-:R-:W-:Y:S08]  /*e750*/  HMMA.16816.F32.BF16 R124, R112.reuse, R192, R124 ;  /* 0x000000c0707c723c */ /* 0x050ff0000004187c */
[C---:B------:R-:W-:Y:S01]  /*e760*/  HMMA.16816.F32.BF16 R120, R112.reuse, R194, R120 ;  /* 0x000000c27078723c */ /* 0x040fe20000041878 */
[----:B------:R-:W-:Y:S07]  /*e770*/  LDSM.16.M88.4 R192, [R39+0x3800] ;  /* 0x0038000027c0783b */ /* 0x000fee0000000200 */
[C---:B-1----:R-:W-:Y:S08]  /*e780*/  HMMA.16816.F32.BF16 R116, R112.reuse, R188, R116 ;  /* 0x000000bc7074723c */ /* 0x042ff00000041874 */
[----:B------:R-:W-:Y:S01]  /*e790*/  HMMA.16816.F32.BF16 R4, R112, R190, R4 ;  /* 0x000000be7004723c */ /* 0x000fe20000041804 */
        /* <DEDUP_REMOVED lines=8> */
[C---:B-----5:R-:W-:Y:S08]  /*e820*/  HMMA.16816.F32.BF16 R84, R196.reuse, R200, R84 ;  /* 0x000000c8c454723c */ /* 0x060ff00000041854 */
        /* <DEDUP_REMOVED lines=9> */
[C---:B------:R-:W-:Y:S01]  /*e8c0*/  HMMA.16816.F32.BF16 R80, R196.reuse, R202, R80 ;  /* 0x000000cac450723c */ /* 0x040fe20000041850 */
[----:B------:R-:W4:Y:S07]  /*e8d0*/  LDSM.16.M88.4 R200, [R39+0x9800] ;  /* 0x0098000027c8783b */ /* 0x000f2e0000000200 */
[C---:B------:R-:W-:Y:S08]  /*e8e0*/  HMMA.16816.F32.BF16 R76, R196.reuse, R192, R76 ;  /* 0x000000c0c44c723c */ /* 0x040ff0000004184c */
[C---:B------:R-:W-:Y:S01]  /*e8f0*/  HMMA.16816.F32.BF16 R72, R196.reuse, R194, R72 ;  /* 0x000000c2c448723c */ /* 0x040fe20000041848 */
[----:B------:R-:W5:Y:S07]  /*e900*/  LDSM.16.M88.4 R192, [R39+0x8000] ;  /* 0x0080000027c0783b */ /* 0x000f6e0000000200 */
[C---:B-1----:R-:W-:Y:S08]  /*e910*/  HMMA.16816.F32.BF16 R32, R196.reuse, R112, R32 ;  /* 0x00000070c420723c */ /* 0x042ff00000041820 */
[C---:B------:R-:W-:Y:S01]  /*e920*/  HMMA.16816.F32.BF16 R28, R196.reuse, R114, R28 ;  /* 0x00000072c41c723c */ /* 0x040fe2000004181c */
[----:B------:R-:W-:Y:S07]  /*e930*/  LDSM.16.M88.4 R112, [R208] ;  /* 0x00000000d070783b */ /* 0x000fee0000000200 */
[C---:B--2---:R-:W-:Y:S08]  /*e940*/  HMMA.16816.F32.BF16 R16, R196.reuse, R104, R16 ;  /* 0x00000068c410723c */ /* 0x044ff00000041810 */
[C---:B------:R-:W-:Y:S01]  /*e950*/  HMMA.16816.F32.BF16 R12, R196.reuse, R106, R12 ;  /* 0x0000006ac40c723c */ /* 0x040fe2000004180c */
[----:B------:R-:W1:Y:S07]  /*e960*/  LDSM.16.M88.4 R104, [R37+0x9800] ;  /* 0x009800002568783b */ /* 0x000e6e0000000200 */
[C---:B---3--:R-:W-:Y:S08]  /*e970*/  HMMA.16816.F32.BF16 R24, R196.reuse, R108, R24 ;  /* 0x0000006cc418723c */ /* 0x048ff00000041818 */
[C---:B------:R-:W-:Y:S01]  /*e980*/  HMMA.16816.F32.BF16 R20, R196.reuse, R110, R20 ;  /* 0x0000006ec414723c */ /* 0x040fe20000041814 */
[----:B------:R-:W2:Y:S07]  /*e990*/  LDSM.16.M88.4 R108, [R37+0x2000] ;  /* 0x00200000256c783b */ /* 0x000eae0000000200 */
[C---:B------:R-:W-:Y:S08]  /*e9a0*/  HMMA.16816.F32.BF16 R44, R196.reuse, R188, R44 ;  /* 0x000000bcc42c723c */ /* 0x040ff0000004182c */
[C---:B------:R-:W-:Y:S01]  /*e9b0*/  HMMA.16816.F32.BF16 R40, R196.reuse, R190, R40 ;  /* 0x000000bec428723c */ /* 0x040fe20000041828 */
[----:B------:R-:W3:Y:S07]  /*e9c0*/  LDSM.16.M88.4 R188, [R39+0x8800] ;  /* 0x0088000027bc783b */ /* 0x000eee0000000200 */
[----:B----4-:R-:W-:Y:S01]  /*e9d0*/  HMMA.16816.F32.BF16 R4, R196, R202, R4 ;  /* 0x000000cac404723c */ /* 0x010fe20000041804 */
[----:B------:R-:W-:-:S07]  /*e9e0*/  LOP3.LUT R202, R209, R168, RZ, 0xfc, !PT ;  /* 0x000000a8d1ca7212 */ /* 0x000fce00078efcff */
[----:B-----5:R-:W-:Y:S01]  /*e9f0*/  HMMA.16816.F32.BF16 R180, R196, R192, R180 ;  /* 0x000000c0c4b4723c */ /* 0x020fe200000418b4 */
[----:B------:R-:W-:-:S05]  /*ea00*/  IMAD.IADD R193, R202, 0x1, R246 ;  /* 0x00000001cac17824 */ /* 0x000fca00078e02f6 */
[C-C-:B------:R-:W-:Y:S02]  /*ea10*/  IADD3 R192, PT, PT, R230.reuse, 0x1ff, -R193.reuse ;  /* 0x000001ffe6c07810 */ /* 0x140fe40007ffe8c1 */
[----:B------:R-:W-:Y:S01]  /*ea20*/  HMMA.16816.F32.BF16 R176, R196, R194, R176 ;  /* 0x000000c2c4b0723c */ /* 0x000fe200000418b0 */
[C---:B------:R-:W-:Y:S01]  /*ea30*/  VIADD R194, R230.reuse, 0x8 ;  /* 0x00000008e6c27836 */ /* 0x040fe20000000000 */
[----:B------:R-:W-:Y:S02]  /*ea40*/  IABS R192, R192 ;  /* 0x000000c000c07213 */ /* 0x000fe40000000000 */
[C-C-:B------:R-:W-:Y:S02]  /*ea50*/  IADD3 R219, PT, PT, R230.reuse, 0x1d0, -R193.reuse ;  /* 0x000001d0e6db7810 */ /* 0x140fe40007ffe8c1 */
[----:B------:R-:W-:Y:S02]  /*ea60*/  I2FP.F32.S32 R192, R192 ;  /* 0x000000c000c07245 */ /* 0x000fe40000201400 */
[----:B-1----:R-:W-:Y:S01]  /*ea70*/  HMMA.16816.F32.BF16 R4, R112, R106, R4 ;  /* 0x0000006a7004723c */ /* 0x002fe20000041804 */
[----:B------:R-:W-:-:S02]  /*ea80*/  IADD3 R106, PT, PT, R230, 0x107, -R193 ;  /* 0x00000107e66a7810 */ /* 0x000fc40007ffe8c1 */
[----:B------:R-:W-:Y:S02]  /*ea90*/  IABS R219, R219 ;  /* 0x000000db00db7213 */ /* 0x000fe40000000000 */
[----:B------:R-:W-:Y:S02]  /*eaa0*/  IABS R106, R106 ;  /* 0x0000006a006a7213 */ /* 0x000fe40000000000 */
[----:B------:R-:W-:Y:S01]  /*eab0*/  I2FP.F32.S32 R219, R219 ;  /* 0x000000db00db7245 */ /* 0x000fe20000201400 */
[----:B--2---:R-:W-:Y:S01]  /*eac0*/  HMMA.16816.F32.BF16 R100, R112, R108, R100 ;  /* 0x0000006c7064723c */ /* 0x004fe20000041864 */
[--C-:B------:R-:W-:Y:S01]  /*ead0*/  IADD3 R108, PT, PT, R230, 0x200, -R193.reuse ;  /* 0x00000200e66c7810 */ /* 0x100fe20007ffe8c1 */
[----:B------:R-:W-:Y:S01]  /*eae0*/  IMAD.MOV.U32 R107, RZ, RZ, R106 ;  /* 0x000000ffff6b7224 */ /* 0x000fe200078e006a */
[----:B------:R-:W-:Y:S01]  /*eaf0*/  IADD3 R106, PT, PT, R194, 0x107, -R193 ;  /* 0x00000107c26a7810 */ /* 0x000fe20007ffe8c1 */
[----:B------:R-:W-:Y:S01]  /*eb00*/  VIADD R109, R202, 0xfffffef9 ;  /* 0xfffffef9ca6d7836 */ /* 0x000fe20000000000 */
[----:B------:R-:W-:-:S02]  /*eb10*/  IABS R108, R108 ;  /* 0x0000006c006c7213 */ /* 0x000fc40000000000 */
[----:B------:R-:W-:Y:S01]  /*eb20*/  I2FP.F32.S32 R107, R107 ;  /* 0x0000006b006b7245 */ /* 0x000fe20000201400 */
[----:B---3--:R-:W-:Y:S01]  /*eb30*/  HMMA.16816.F32.BF16 R172, R196, R188, R172 ;  /* 0x000000bcc4ac723c */ /* 0x008fe200000418ac */
[----:B------:R-:W-:Y:S02]  /*eb40*/  IABS R106, R106 ;  /* 0x0000006a006a7213 */ /* 0x000fe40000000000 */
[----:B------:R-:W-:Y:S01]  /*eb50*/  ISETP.GE.AND P3, PT, R109, R232, PT ;  /* 0x000000e86d00720c */ /* 0x000fe20003f66270 */
[----:B------:R-:W-:Y:S01]  /*eb60*/  FFMA.FTZ R188, -R244, R107, R5 ;  /* 0x0000006bf4bc7223 */ /* 0x000fe20000010105 */
[----:B------:R-:W-:Y:S02]  /*eb70*/  I2FP.F32.S32 R107, R108 ;  /* 0x0000006c006b7245 */ /* 0x000fe40000201400 */
[----:B------:R-:W-:Y:S01]  /*eb80*/  I2FP.F32.S32 R5, R106 ;  /* 0x0000006a00057245 */ /* 0x000fe20000201400 */
[----:B------:R-:W-:Y:S01]  /*eb90*/  HMMA.16816.F32.BF16 R96, R112, R110, R96 ;  /* 0x0000006e7060723c */ /* 0x000fe20000041860 */
[----:B------:R-:W-:-:S02]  /*eba0*/  IADD3 R189, PT, PT, R194, 0x200, -R193 ;  /* 0x00000200c2bd7810 */ /* 0x000fc40007ffe8c1 */
[----:B------:R-:W-:Y:S01]  /*ebb0*/  FFMA.FTZ R100, -R244, R107, R100 ;  /* 0x0000006bf4647223 */ /* 0x000fe20000010164 */
[C---:B------:R-:W-:Y:S01]  /*ebc0*/  ISETP.GE.AND P4, PT, R109.reuse, R231, PT ;  /* 0x000000e76d00720c */ /* 0x040fe20003f86270 */
[----:B------:R-:W-:Y:S01]  /*ebd0*/  VIADD R107, R202, 0xfffffe00 ;  /* 0xfffffe00ca6b7836 */ /* 0x000fe20000000000 */
[----:B------:R-:W-:Y:S01]  /*ebe0*/  FSEL R106, R188, -INF , P3 ;  /* 0xff800000bc6a7808 */ /* 0x000fe20001800000 */
[C---:B------:R-:W-:Y:S01]  /*ebf0*/  FFMA.FTZ R5, -R244.reuse, R5, R7 ;  /* 0x00000005f4057223 */ /* 0x040fe20000010107 */
[----:B------:R-:W-:Y:S01]  /*ec00*/  ISETP.GE.AND P3, PT, R109, R229, PT ;  /* 0x000000e56d00720c */ /* 0x000fe20003f66270 */
[----:B------:R-:W-:Y:S01]  /*ec10*/  FFMA.FTZ R101, -R244, R192, R101 ;  /* 0x000000c0f4657223 */ /* 0x000fe20000010165 */
[----:B------:R-:W-:Y:S01]  /*ec20*/  IABS R189, R189 ;  /* 0x000000bd00bd7213 */ /* 0x000fe20000000000 */
[----:B------:R-:W-:Y:S01]  /*ec30*/  HMMA.16816.F32.BF16 R8, R196, R204, R8 ;  /* 0x000000ccc408723c */ /* 0x000fe20000041808 */
[----:B------:R-:W-:Y:S02]  /*ec40*/  FSEL R7, R106, -INF , !P4 ;  /* 0xff8000006a077808 */ /* 0x000fe40006000000 */
[----:B------:R-:W-:-:S02]  /*ec50*/  ISETP.GE.AND P4, PT, R107, R232, PT ;  /* 0x000000e86b00720c */ /* 0x000fc40003f86270 */
[----:B------:R-:W-:Y:S02]  /*ec60*/  IADD3 R188, PT, PT, R194, 0x1ff, -R193 ;  /* 0x000001ffc2bc7810 */ /* 0x000fe40007ffe8c1 */
[----:B------:R-:W-:Y:S01]  /*ec70*/  ISETP.GE.AND P5, PT, R109, R228, PT ;  /* 0x000000e46d00720c */ /* 0x000fe20003fa6270 */
[C---:B------:R-:W-:Y:S01]  /*ec80*/  HMMA.16816.F32.BF16 R184, R196.reuse, R206, R184 ;  /* 0x000000cec4b8723c */ /* 0x040fe200000418b8 */
[----:B------:R-:W-:Y:S01]  /*ec90*/  FSEL R5, R5, -INF , P3 ;  /* 0xff80000005057808 */ /* 0x000fe20001800000 */
[----:B------:R-:W1:Y:S01]  /*eca0*/  LDSM.16.M88.4 R108, [R37+0x2800] ;  /* 0x00280000256c783b */ /* 0x000e620000000200 */
[----:B------:R-:W-:Y:S02]  /*ecb0*/  I2FP.F32.S32 R189, R189 ;  /* 0x000000bd00bd7245 */ /* 0x000fe40000201400 */
[----:B------:R-:W-:Y:S02]  /*ecc0*/  ISETP.GE.AND P3, PT, R107, R231, PT ;  /* 0x000000e76b00720c */ /* 0x000fe40003f66270 */
[----:B------:R-:W-:Y:S01]  /*ecd0*/  FSEL R100, R100, -INF , P4 ;  /* 0xff80000064647808 */ /* 0x000fe20002000000 */
[----:B------:R-:W-:Y:S01]  /*ece0*/  FFMA.FTZ R106, -R244, R189, R102 ;  /* 0x000000bdf46a7223 */ /* 0x000fe20000010166 */
[----:B------:R-:W-:Y:S01]  /*ecf0*/  IABS R188, R188 ;  /* 0x000000bc00bc7213 */ /* 0x000fe20000000000 */
[----:B------:R-:W-:Y:S01]  /*ed00*/  VIADD R102, R202, 0xfffffe01 ;  /* 0xfffffe01ca667836 */ /* 0x000fe20000000000 */
[----:B------:R-:W-:Y:S01]  /*ed10*/  FSEL R5, R5, -INF , !P5 ;  /* 0xff80000005057808 */ /* 0x000fe20006800000 */
[----:B------:R-:W-:Y:S01]  /*ed20*/  HMMA.16816.F32.BF16 R128, R196, R190, R128 ;  /* 0x000000bec480723c */ /* 0x000fe20000041880 */
[----:B------:R-:W-:-:S02]  /*ed30*/  ISETP.GE.AND P5, PT, R107, R228, PT ;  /* 0x000000e46b00720c */ /* 0x000fc40003fa6270 */
[----:B------:R-:W-:Y:S02]  /*ed40*/  ISETP.GE.AND P4, PT, R107, R229, PT ;  /* 0x000000e56b00720c */ /* 0x000fe40003f86270 */
[----:B------:R-:W-:Y:S02]  /*ed50*/  IADD3 R107, PT, PT, R230, 0x1f8, -R193 ;  /* 0x000001f8e66b7810 */ /* 0x000fe40007ffe8c1 */
[----:B------:R-:W-:Y:S01]  /*ed60*/  FSEL R189, R100, -INF , !P3 ;  /* 0xff80000064bd7808 */ /* 0x000fe20005800000 */
[----:B------:R-:W-:Y:S01]  /*ed70*/  IMAD.MOV.U32 R100, RZ, RZ, R188 ;  /* 0x000000ffff647224 */ /* 0x000fe200078e00bc */
[----:B------:R-:W-:Y:S01]  /*ed80*/  IABS R107, R107 ;  /* 0x0000006b006b7213 */ /* 0x000fe20000000000 */
[----:B------:R-:W-:Y:S01]  /*ed90*/  HMMA.16816.F32.BF16 R116, R196, R200, R116 ;  /* 0x000000c8c474723c */ /* 0x000fe20000041874 */
[----:B------:R-:W-:Y:S01]  /*eda0*/  FSEL R106, R106, -INF , P4 ;  /* 0xff8000006a6a7808 */ /* 0x000fe20002000000 */
[----:B------:R-:W-:Y:S01]  /*edb0*/  STL [R1+0x4c], R189 ;  /* 0x00004cbd01007387 */ /* 0x000fe20000100800 */
[----:B------:R-:W-:-:S02]  /*edc0*/  I2FP.F32.S32 R100, R100 ;  /* 0x0000006400647245 */ /* 0x000fc40000201400 */
[----:B------:R-:W-:Y:S02]  /*edd0*/  I2FP.F32.S32 R107, R107 ;  /* 0x0000006b006b7245 */ /* 0x000fe40000201400 */
[----:B------:R-:W-:Y:S01]  /*ede0*/  FSEL R106, R106, -INF , !P5 ;  /* 0xff8000006a6a7808 */ /* 0x000fe20006800000 */
[----:B------:R-:W-:Y:S01]  /*edf0*/  FFMA.FTZ R103, -R244, R100, R103 ;  /* 0x00000064f4677223 */ /* 0x000fe20000010167 */
[----:B------:R-:W-:Y:S01]  /*ee00*/  ISETP.GE.AND P3, PT, R102, R232, PT ;  /* 0x000000e86600720c */ /* 0x000fe20003f66270 */
[----:B------:R-:W-:Y:S01]  /*ee10*/  FFMA.FTZ R100, -R244, R107, R96 ;  /* 0x0000006bf4647223 */ /* 0x000fe20000010160 */
[----:B------:R-:W-:Y:S01]  /*ee20*/  IADD3 R96, PT, PT, R230, 0x1f7, -R193 ;  /* 0x000001f7e6607810 */ /* 0x000fe20007ffe8c1 */
[----:B------:R2:W-:Y:S01]  /*ee30*/  STL [R1+0x54], R106 ;  /* 0x0000546a01007387 */ /* 0x0005e20000100800 */
[----:B------:R-:W-:Y:S02]  /*ee40*/  ISETP.GE.AND P4, PT, R102, R231, PT ;  /* 0x000000e76600720c */ /* 0x000fe40003f86270 */
[----:B------:R-:W-:-:S02]  /*ee50*/  FSEL R101, R101, -INF , P3 ;  /* 0xff80000065657808 */ /* 0x000fc40001800000 */
[C---:B------:R-:W-:Y:S02]  /*ee60*/  ISETP.GE.AND P5, PT, R102.reuse, R228, PT ;  /* 0x000000e46600720c */ /* 0x040fe40003fa6270 */
[----:B------:R-:W-:Y:S01]  /*ee70*/  ISETP.GE.AND P3, PT, R102, R229, PT ;  /* 0x000000e56600720c */ /* 0x000fe20003f66270 */
[----:B------:R-:W-:Y:S01]  /*ee80*/  VIADD R102, R202, 0xfffffe08 ;  /* 0xfffffe08ca667836 */ /* 0x000fe20000000000 */
[----:B------:R-:W-:Y:S01]  /*ee90*/  IABS R96, R96 ;  /* 0x0000006000607213 */ /* 0x000fe20000000000 */
[C---:B-1----:R-:W-:Y:S01]  /*eea0*/  HMMA.16816.F32.BF16 R92, R112.reuse, R108, R92 ;  /* 0x0000006c705c723c */ /* 0x042fe2000004185c */
[----:B------:R-:W-:Y:S02]  /*eeb0*/  FSEL R107, R101, -INF , !P4 ;  /* 0xff800000656b7808 */ /* 0x000fe40006000000 */
[----:B------:R-:W-:Y:S02]  /*eec0*/  I2FP.F32.S32 R96, R96 ;  /* 0x0000006000607245 */ /* 0x000fe40000201400 */
[----:B------:R-:W-:Y:S01]  /*eed0*/  ISETP.GE.AND P4, PT, R102, R232, PT ;  /* 0x000000e86600720c */ /* 0x000fe20003f86270 */
[----:B------:R-:W-:Y:S01]  /*eee0*/  STL [R1+0x48], R107 ;  /* 0x0000486b01007387 */ /* 0x000fe20000100800 */
[----:B------:R-:W-:Y:S01]  /*eef0*/  FSEL R103, R103, -INF , P3 ;  /* 0xff80000067677808 */ /* 0x000fe20001800000 */
[----:B------:R-:W-:Y:S01]  /*ef00*/  FFMA.FTZ R96, -R244, R96, R97 ;  /* 0x00000060f4607223 */ /* 0x000fe20000010161 */
[----:B------:R-:W-:Y:S01]  /*ef10*/  ISETP.GE.AND P3, PT, R102, R231, PT ;  /* 0x000000e76600720c */ /* 0x000fe20003f66270 */
[----:B------:R-:W-:Y:S01]  /*ef20*/  HMMA.16816.F32.BF16 R88, R112, R110, R88 ;  /* 0x0000006e7058723c */ /* 0x000fe20000041858 */
[----:B------:R-:W-:-:S02]  /*ef30*/  FSEL R100, R100, -INF , P4 ;  /* 0xff80000064647808 */ /* 0x000fc40002000000 */
[C-C-:B------:R-:W-:Y:S02]  /*ef40*/  IADD3 R97, PT, PT, R194.reuse, 0x1f7, -R193.reuse ;  /* 0x000001f7c2617810 */ /* 0x140fe40007ffe8c1 */
[----:B--2---:R-:W-:Y:S02]  /*ef50*/  IADD3 R106, PT, PT, R194, 0x1f8, -R193 ;  /* 0x000001f8c26a7810 */ /* 0x004fe40007ffe8c1 */
[----:B------:R-:W-:Y:S01]  /*ef60*/  FSEL R103, R103, -INF , !P5 ;  /* 0xff80000067677808 */ /* 0x000fe20006800000 */
[----:B------:R-:W-:Y:S01]  /*ef70*/  HMMA.16816.F32.BF16 R116, R112, R104, R116 ;  /* 0x000000687074723c */ /* 0x000fe20000041874 */
[----:B------:R-:W-:Y:S02]  /*ef80*/  IABS R101, R106 ;  /* 0x0000006a00657213 */ /* 0x000fe40000000000 */
[----:B------:R-:W-:Y:S01]  /*ef90*/  FSEL R100, R100, -INF , !P3 ;  /* 0xff80000064647808 */ /* 0x000fe20005800000 */
[----:B------:R-:W-:Y:S01]  /*efa0*/  STL [R1+0x58], R103 ;  /* 0x0000586701007387 */ /* 0x000fe20000100800 */
[----:B------:R-:W-:-:S02]  /*efb0*/  I2FP.F32.S32 R101, R101 ;  /* 0x0000006500657245 */ /* 0x000fc40000201400 */
[C---:B------:R-:W-:Y:S01]  /*efc0*/  ISETP.GE.AND P5, PT, R102.reuse, R228, PT ;  /* 0x000000e46600720c */ /* 0x040fe20003fa6270 */
[----:B------:R1:W-:Y:S01]  /*efd0*/  STL [R1+0x50], R100 ;  /* 0x0000506401007387 */ /* 0x0003e20000100800 */
[----:B------:R-:W-:Y:S01]  /*efe0*/  ISETP.GE.AND P4, PT, R102, R229, PT ;  /* 0x000000e56600720c */ /* 0x000fe20003f86270 */
[----:B------:R-:W-:Y:S01]  /*eff0*/  FFMA.FTZ R101, -R244, R101, R98 ;  /* 0x00000065f4657223 */ /* 0x000fe20000010162 */
[----:B------:R-:W-:Y:S01]  /*f000*/  VIADD R98, R202, 0xfffffe09 ;  /* 0xfffffe09ca627836 */ /* 0x000fe20000000000 */
[----:B------:R-:W-:Y:S02]  /*f010*/  IABS R97, R97 ;  /* 0x0000006100617213 */ /* 0x000fe40000000000 */
[----:B------:R-:W-:Y:S02]  /*f020*/  IADD3 R102, PT, PT, R230, 0x1f0, -R193 ;  /* 0x000001f0e6667810 */ /* 0x000fe40007ffe8c1 */
[----:B------:R-:W-:Y:S02]  /*f030*/  ISETP.GE.AND P3, PT, R98, R232, PT ;  /* 0x000000e86200720c */ /* 0x000fe40003f66270 */
[----:B------:R-:W-:-:S02]  /*f040*/  I2FP.F32.S32 R97, R97 ;  /* 0x0000006100617245 */ /* 0x000fc40000201400 */
[----:B------:R-:W-:Y:S02]  /*f050*/  FSEL R96, R96, -INF , P3 ;  /* 0xff80000060607808 */ /* 0x000fe40001800000 */
[----:B------:R-:W-:Y:S01]  /*f060*/  ISETP.GE.AND P3, PT, R98, R229, PT ;  /* 0x000000e56200720c */ /* 0x000fe20003f66270 */
[----:B------:R-:W-:Y:S01]  /*f070*/  FFMA.FTZ R97, -R244, R97, R99 ;  /* 0x00000061f4617223 */ /* 0x000fe20000010163 */
[C-C-:B------:R-:W-:Y:S02]  /*f080*/  IADD3 R106, PT, PT, R230.reuse, 0x1ef, -R193.reuse ;  /* 0x000001efe66a7810 */ /* 0x140fe40007ffe8c1 */
[----:B------:R-:W-:Y:S02]  /*f090*/  IADD3 R221, PT, PT, R230, 0x1c8, -R193 ;  /* 0x000001c8e6dd7810 */ /* 0x000fe40007ffe8c1 */
[----:B------:R-:W-:Y:S02]  /*f0a0*/  FSEL R97, R97, -INF , P3 ;  /* 0xff80000061617808 */ /* 0x000fe40001800000 */
[----:B------:R-:W-:-:S02]  /*f0b0*/  IABS R106, R106 ;  /* 0x0000006a006a7213 */ /* 0x000fc40000000000 */
[----:B------:R-:W-:Y:S02]  /*f0c0*/  IABS R221, R221 ;  /* 0x000000dd00dd7213 */ /* 0x000fe40000000000 */
[----:B-1----:R-:W-:Y:S02]  /*f0d0*/  IABS R100, R102 ;  /* 0x0000006600647213 */ /* 0x002fe40000000000 */
[----:B------:R-:W-:Y:S02]  /*f0e0*/  FSEL R102, R101, -INF , P4 ;  /* 0xff80000065667808 */ /* 0x000fe40002000000 */
[----:B------:R-:W-:Y:S01]  /*f0f0*/  ISETP.GE.AND P4, PT, R98, R231, PT ;  /* 0x000000e76200720c */ /* 0x000fe20003f86270 */
[----:B------:R-:W-:Y:S01]  /*f100*/  IMAD.MOV.U32 R101, RZ, RZ, R100 ;  /* 0x000000ffff657224 */ /* 0x000fe200078e0064 */
[----:B------:R-:W-:Y:S02]  /*f110*/  FSEL R100, R102, -INF , !P5 ;  /* 0xff80000066647808 */ /* 0x000fe40006800000 */
[----:B------:R-:W-:-:S02]  /*f120*/  FSEL R96, R96, -INF , !P4 ;  /* 0xff80000060607808 */ /* 0x000fc40006000000 */
[----:B------:R-:W-:Y:S01]  /*f130*/  ISETP.GE.AND P5, PT, R98, R228, PT ;  /* 0x000000e46200720c */ /* 0x000fe20003fa6270 */
[----:B------:R1:W-:Y:S01]  /*f140*/  STL [R1+0x60], R100 ;  /* 0x0000606401007387 */ /* 0x0003e20000100800 */
[----:B------:R-:W-:Y:S02]  /*f150*/  I2FP.F32.S32 R101, R101 ;  /* 0x0000006500657245 */ /* 0x000fe40000201400 */
[--C-:B------:R-:W-:Y:S01]  /*f160*/  IADD3 R102, PT, PT, R194, 0x1ef, -R193.reuse ;  /* 0x000001efc2667810 */ /* 0x100fe20007ffe8c1 */
[----:B------:R2:W-:Y:S01]  /*f170*/  STL [R1+0x5c], R96 ;  /* 0x00005c6001007387 */ /* 0x0005e20000100800 */
[----:B------:R-:W-:Y:S01]  /*f180*/  I2FP.F32.S32 R106, R106 ;  /* 0x0000006a006a7245 */ /* 0x000fe20000201400 */
[----:B------:R-:W-:Y:S01]  /*f190*/  FFMA.FTZ R92, -R244, R101, R92 ;  /* 0x00000065f45c7223 */ /* 0x000fe2000001015c */
[----:B------:R-:W-:Y:S02]  /*f1a0*/  IADD3 R101, PT, PT, R194, 0x1f0, -R193 ;  /* 0x000001f0c2657810 */ /* 0x000fe40007ffe8c1 */
[----:B------:R-:W-:Y:S01]  /*f1b0*/  IABS R102, R102 ;  /* 0x0000006600667213 */ /* 0x000fe20000000000 */
[----:B------:R-:W-:Y:S01]  /*f1c0*/  FFMA.FTZ R93, -R244, R106, R93 ;  /* 0x0000006af45d7223 */ /* 0x000fe2000001015d */
[----:B------:R-:W-:-:S02]  /*f1d0*/  IABS R101, R101 ;  /* 0x0000006500657213 */ /* 0x000fc40000000000 */
[----:B------:R-:W-:Y:S02]  /*f1e0*/  I2FP.F32.S32 R221, R221 ;  /* 0x000000dd00dd7245 */ /* 0x000fe40000201400 */
[----:B------:R-:W-:Y:S01]  /*f1f0*/  I2FP.F32.S32 R101, R101 ;  /* 0x0000006500657245 */ /* 0x000fe20000201400 */
[----:B-1----:R-:W-:Y:S01]  /*f200*/  VIADD R100, R202, 0xfffffe10 ;  /* 0xfffffe10ca647836 */ /* 0x002fe20000000000 */
[----:B--2---:R-:W-:-:S04]  /*f210*/  FSEL R96, R97, -INF , !P5 ;  /* 0xff80000061607808 */ /* 0x004fc80006800000 */
[C---:B------:R-:W-:Y:S02]  /*f220*/  ISETP.GE.AND P4, PT, R100.reuse, R232, PT ;  /* 0x000000e86400720c */ /* 0x040fe40003f86270 */
[----:B------:R-:W-:Y:S01]  /*f230*/  ISETP.GE.AND P3, PT, R100, R231, PT ;  /* 0x000000e76400720c */ /* 0x000fe20003f66270 */
[----:B------:R-:W-:Y:S01]  /*f240*/  STL [R1+0x64], R96 ;  /* 0x0000646001007387 */ /* 0x000fe20000100800 */
[----:B------:R-:W-:Y:S02]  /*f250*/  FSEL R92, R92, -INF , P4 ;  /* 0xff8000005c5c7808 */ /* 0x000fe40002000000 */
[C---:B------:R-:W-:Y:S01]  /*f260*/  ISETP.GE.AND P5, PT, R100.reuse, R228, PT ;  /* 0x000000e46400720c */ /* 0x040fe20003fa6270 */
[----:B------:R-:W1:Y:S01]  /*f270*/  LDSM.16.M88.4 R96, [R37+0x3000] ;  /* 0x003000002560783b */ /* 0x000e620000000200 */
[----:B------:R-:W-:Y:S01]  /*f280*/  ISETP.GE.AND P4, PT, R100, R229, PT ;  /* 0x000000e56400720c */ /* 0x000fe20003f86270 */
[----:B------:R-:W-:Y:S01]  /*f290*/  FFMA.FTZ R100, -R244, R101, R94 ;  /* 0x00000065f4647223 */ /* 0x000fe2000001015e */
[----:B------:R-:W-:Y:S01]  /*f2a0*/  VIADD R94, R202, 0xfffffe11 ;  /* 0xfffffe11ca5e7836 */ /* 0x000fe20000000000 */
[----:B------:R-:W-:-:S02]  /*f2b0*/  IADD3 R101, PT, PT, R230, 0x1e8, -R193 ;  /* 0x000001e8e6657810 */ /* 0x000fc40007ffe8c1 */
[----:B------:R-:W-:Y:S01]  /*f2c0*/  FSEL R103, R92, -INF , !P3 ;  /* 0xff8000005c677808 */ /* 0x000fe20005800000 */
[----:B------:R-:W-:Y:S01]  /*f2d0*/  IMAD.MOV.U32 R92, RZ, RZ, R102 ;  /* 0x000000ffff5c7224 */ /* 0x000fe200078e0066 */
[----:B------:R-:W-:Y:S02]  /*f2e0*/  IABS R101, R101 ;  /* 0x0000006500657213 */ /* 0x000fe40000000000 */
[----:B------:R-:W-:Y:S01]  /*f2f0*/  ISETP.GE.AND P3, PT, R94, R232, PT ;  /* 0x000000e85e00720c */ /* 0x000fe20003f66270 */
[----:B------:R-:W-:Y:S01]  /*f300*/  STL [R1+0x30], R103 ;  /* 0x0000306701007387 */ /* 0x000fe20000100800 */
[----:B------:R-:W-:Y:S02]  /*f310*/  FSEL R100, R100, -INF , P4 ;  /* 0xff80000064647808 */ /* 0x000fe40002000000 */
[----:B------:R-:W-:Y:S02]  /*f320*/  I2FP.F32.S32 R92, R92 ;  /* 0x0000005c005c7245 */ /* 0x000fe40000201400 */
[----:B------:R-:W-:-:S02]  /*f330*/  I2FP.F32.S32 R101, R101 ;  /* 0x0000006500657245 */ /* 0x000fc40000201400 */
[----:B------:R-:W-:Y:S01]  /*f340*/  FSEL R100, R100, -INF , !P5 ;  /* 0xff80000064647808 */ /* 0x000fe20006800000 */
[C---:B------:R-:W-:Y:S01]  /*f350*/  FFMA.FTZ R95, -R244.reuse, R92, R95 ;  /* 0x0000005cf45f7223 */ /* 0x040fe2000001015f */
[----:B------:R-:W-:Y:S01]  /*f360*/  FSEL R93, R93, -INF , P3 ;  /* 0xff8000005d5d7808 */ /* 0x000fe20001800000 */
[----:B------:R-:W-:Y:S01]  /*f370*/  FFMA.FTZ R92, -R244, R101, R88 ;  /* 0x00000065f45c7223 */ /* 0x000fe20000010158 */
[C---:B------:R-:W-:Y:S01]  /*f380*/  ISETP.GE.AND P4, PT, R94.reuse, R231, PT ;  /* 0x000000e75e00720c */ /* 0x040fe20003f86270 */
[----:B------:R2:W-:Y:S01]  /*f390*/  STL [R1+0x38], R100 ;  /* 0x0000386401007387 */ /* 0x0005e20000100800 */
[C---:B------:R-:W-:Y:S02]  /*f3a0*/  ISETP.GE.AND P5, PT, R94.reuse, R228, PT ;  /* 0x000000e45e00720c */ /* 0x040fe40003fa6270 */
[----:B------:R-:W-:Y:S01]  /*f3b0*/  ISETP.GE.AND P3, PT, R94, R229, PT ;  /* 0x000000e55e00720c */ /* 0x000fe20003f66270 */
[----:B------:R-:W-:Y:S01]  /*f3c0*/  VIADD R94, R202, 0xfffffe18 ;  /* 0xfffffe18ca5e7836 */ /* 0x000fe20000000000 */
[----:B------:R-:W-:-:S02]  /*f3d0*/  FSEL R101, R93, -INF , !P4 ;  /* 0xff8000005d657808 */ /* 0x000fc40006000000 */
[----:B------:R-:W-:Y:S02]  /*f3e0*/  FSEL R95, R95, -INF , P3 ;  /* 0xff8000005f5f7808 */ /* 0x000fe40001800000 */
[----:B------:R-:W-:Y:S01]  /*f3f0*/  ISETP.GE.AND P4, PT, R94, R232, PT ;  /* 0x000000e85e00720c */ /* 0x000fe20003f86270 */
[----:B------:R-:W-:Y:S01]  /*f400*/  STL [R1+0x28], R101 ;  /* 0x0000286501007387 */ /* 0x000fe20000100800 */
[----:B------:R-:W-:Y:S02]  /*f410*/  IADD3 R88, PT, PT, R230, 0x1e7, -R193 ;  /* 0x000001e7e6587810 */ /* 0x000fe40007ffe8c1 */
[----:B------:R-:W-:Y:S02]  /*f420*/  ISETP.GE.AND P3, PT, R94, R231, PT ;  /* 0x000000e75e00720c */ /* 0x000fe40003f66270 */
[----:B------:R-:W-:Y:S02]  /*f430*/  FSEL R92, R92, -INF , P4 ;  /* 0xff8000005c5c7808 */ /* 0x000fe40002000000 */
[----:B------:R-:W-:Y:S01]  /*f440*/  FSEL R95, R95, -INF , !P5 ;  /* 0xff8000005f5f7808 */ /* 0x000fe20006800000 */
[----:B-1----:R-:W-:Y:S01]  /*f450*/  HMMA.16816.F32.BF16 R84, R112, R96, R84 ;  /* 0x000000607054723c */ /* 0x002fe20000041854 */
[----:B------:R-:W-:-:S02]  /*f460*/  IABS R88, R88 ;  /* 0x0000005800587213 */ /* 0x000fc40000000000 */
[----:B------:R-:W-:Y:S01]  /*f470*/  FSEL R92, R92, -INF , !P3 ;  /* 0xff8000005c5c7808 */ /* 0x000fe20005800000 */
[----:B------:R-:W-:Y:S01]  /*f480*/  STL [R1+0x3c], R95 ;  /* 0x00003c5f01007387 */ /* 0x000fe20000100800 */
[----:B------:R-:W-:Y:S02]  /*f490*/  ISETP.GE.AND P5, PT, R94, R228, PT ;  /* 0x000000e45e00720c */ /* 0x000fe40003fa6270 */
[--C-:B--2---:R-:W-:Y:S01]  /*f4a0*/  IADD3 R100, PT, PT, R194, 0x1e8, -R193.reuse ;  /* 0x000001e8c2647810 */ /* 0x104fe20007ffe8c1 */
[----:B------:R1:W-:Y:S01]  /*f4b0*/  STL [R1+0x2c], R92 ;  /* 0x00002c5c01007387 */ /* 0x0003e20000100800 */
[----:B------:R-:W-:Y:S01]  /*f4c0*/  ISETP.GE.AND P4, PT, R94, R229, PT ;  /* 0x000000e55e00720c */ /* 0x000fe20003f86270 */
[----:B------:R-:W-:Y:S01]  /*f4d0*/  HMMA.16816.F32.BF16 R80, R112, R98, R80 ;  /* 0x000000627050723c */ /* 0x000fe20000041850 */
[----:B------:R-:W-:Y:S02]  /*f4e0*/  IABS R93, R100 ;  /* 0x00000064005d7213 */ /* 0x000fe40000000000 */
[----:B------:R-:W-:-:S02]  /*f4f0*/  IADD3 R94, PT, PT, R230, 0x1e0, -R193 ;  /* 0x000001e0e65e7810 */ /* 0x000fc40007ffe8c1 */
[----:B------:R-:W-:Y:S02]  /*f500*/  I2FP.F32.S32 R93, R93 ;  /* 0x0000005d005d7245 */ /* 0x000fe40000201400 */
[----:B------:R-:W-:-:S03]  /*f510*/  I2FP.F32.S32 R88, R88 ;  /* 0x0000005800587245 */ /* 0x000fc60000201400 */
[----:B------:R-:W-:Y:S01]  /*f520*/  FFMA.FTZ R93, -R244, R93, R90 ;  /* 0x0000005df45d7223 */ /* 0x000fe2000001015a */
[----:B------:R-:W-:Y:S02]  /*f530*/  VIADD R90, R202, 0xfffffe19 ;  /* 0xfffffe19ca5a7836 */ /* 0x000fe40000000000 */
[----:B------:R-:W-:Y:S01]  /*f540*/  FFMA.FTZ R88, -R244, R88, R89 ;  /* 0x00000058f4587223 */ /* 0x000fe20000010159 */
[----:B------:R-:W-:Y:S02]  /*f550*/  IADD3 R89, PT, PT, R194, 0x1e7, -R193 ;  /* 0x000001e7c2597810 */ /* 0x000fe40007ffe8c1 */
[----:B------:R-:W-:Y:S02]  /*f560*/  ISETP.GE.AND P3, PT, R90, R232, PT ;  /* 0x000000e85a00720c */ /* 0x000fe40003f66270 */
[----:B------:R-:W-:Y:S02]  /*f570*/  IABS R89, R89 ;  /* 0x0000005900597213 */ /* 0x000fe40000000000 */
[----:B------:R-:W-:-:S02]  /*f580*/  FSEL R88, R88, -INF , P3 ;  /* 0xff80000058587808 */ /* 0x000fc40001800000 */
[----:B------:R-:W-:Y:S02]  /*f590*/  I2FP.F32.S32 R89, R89 ;  /* 0x0000005900597245 */ /* 0x000fe40000201400 */
[----:B-1----:R-:W-:Y:S02]  /*f5a0*/  IABS R92, R94 ;  /* 0x0000005e005c7213 */ /* 0x002fe40000000000 */
[----:B------:R-:W-:Y:S01]  /*f5b0*/  FSEL R94, R93, -INF , P4 ;  /* 0xff8000005d5e7808 */ /* 0x000fe20002000000 */
[----:B------:R-:W-:Y:S01]  /*f5c0*/  FFMA.FTZ R89, -R244, R89, R91 ;  /* 0x00000059f4597223 */ /* 0x000fe2000001015b */
[C---:B------:R-:W-:Y:S01]  /*f5d0*/  ISETP.GE.AND P4, PT, R90.reuse, R231, PT ;  /* 0x000000e75a00720c */ /* 0x040fe20003f86270 */
[----:B------:R-:W-:Y:S01]  /*f5e0*/  IMAD.MOV.U32 R93, RZ, RZ, R92 ;  /* 0x000000ffff5d7224 */ /* 0x000fe200078e005c */
[----:B------:R-:W-:Y:S02]  /*f5f0*/  ISETP.GE.AND P3, PT, R90, R229, PT ;  /* 0x000000e55a00720c */ /* 0x000fe40003f66270 */
[----:B------:R-:W-:-:S02]  /*f600*/  FSEL R92, R94, -INF , !P5 ;  /* 0xff8000005e5c7808 */ /* 0x000fc40006800000 */
[----:B------:R-:W-:Y:S02]  /*f610*/  I2FP.F32.S32 R93, R93 ;  /* 0x0000005d005d7245 */ /* 0x000fe40000201400 */
[----:B------:R-:W-:Y:S01]  /*f620*/  FSEL R88, R88, -INF , !P4 ;  /* 0xff80000058587808 */ /* 0x000fe20006000000 */
[----:B------:R1:W-:Y:S01]  /*f630*/  STL [R1+0x40], R92 ;  /* 0x0000405c01007387 */ /* 0x0003e20000100800 */
[----:B------:R-:W-:Y:S01]  /*f640*/  ISETP.GE.AND P5, PT, R90, R228, PT ;  /* 0x000000e45a00720c */ /* 0x000fe20003fa6270 */
[----:B------:R-:W-:Y:S01]  /*f650*/  FFMA.FTZ R248, -R244, R93, R84 ;  /* 0x0000005df4f87223 */ /* 0x000fe20000010154 */
[----:B------:R-:W-:Y:S01]  /*f660*/  IADD3 R93, PT, PT, R194, 0x1e0, -R193 ;  /* 0x000001e0c25d7810 */ /* 0x000fe20007ffe8c1 */
[----:B------:R-:W-:Y:S01]  /*f670*/  VIADD R84, R202, 0xfffffe20 ;  /* 0xfffffe20ca547836 */ /* 0x000fe20000000000 */
[----:B------:R-:W-:Y:S01]  /*f680*/  FSEL R89, R89, -INF , P3 ;  /* 0xff80000059597808 */ /* 0x000fe20001800000 */
[----:B------:R2:W-:Y:S01]  /*f690*/  STL [R1+0x34], R88 ;  /* 0x0000345801007387 */ /* 0x0005e20000100800 */
[----:B------:R-:W-:-:S02]  /*f6a0*/  IABS R93, R93 ;  /* 0x0000005d005d7213 */ /* 0x000fc40000000000 */
[----:B------:R-:W-:Y:S02]  /*f6b0*/  ISETP.GE.AND P4, PT, R84, R232, PT ;  /* 0x000000e85400720c */ /* 0x000fe40003f86270 */
[----:B------:R-:W-:Y:S02]  /*f6c0*/  I2FP.F32.S32 R93, R93 ;  /* 0x0000005d005d7245 */ /* 0x000fe40000201400 */
[----:B------:R-:W-:Y:S02]  /*f6d0*/  FSEL R248, R248, -INF , P4 ;  /* 0xff800000f8f87808 */ /* 0x000fe40002000000 */
[----:B------:R-:W-:Y:S02]  /*f6e0*/  IADD3 R94, PT, PT, R230, 0x1df, -R193 ;  /* 0x000001dfe65e7810 */ /* 0x000fe40007ffe8c1 */
[C---:B------:R-:W-:Y:S02]  /*f6f0*/  ISETP.GE.AND P3, PT, R84.reuse, R231, PT ;  /* 0x000000e75400720c */ /* 0x040fe40003f66270 */
[----:B------:R-:W-:-:S02]  /*f700*/  ISETP.GE.AND P4, PT, R84, R229, PT ;  /* 0x000000e55400720c */ /* 0x000fc40003f86270 */
[----:B------:R-:W-:Y:S02]  /*f710*/  IABS R94, R94 ;  /* 0x0000005e005e7213 */ /* 0x000fe40000000000 */
[----:B------:R-:W-:Y:S01]  /*f720*/  FSEL R248, R248, -INF , !P3 ;  /* 0xff800000f8f87808 */ /* 0x000fe20005800000 */
[----:B-1----:R-:W-:Y:S01]  /*f730*/  FFMA.FTZ R92, -R244, R93, R86 ;  /* 0x0000005df45c7223 */ /* 0x002fe20000010156 */
[----:B------:R-:W-:Y:S01]  /*f740*/  IADD3 R93, PT, PT, R230, 0x1d8, -R193 ;  /* 0x000001d8e65d7810 */ /* 0x000fe20007ffe8c1 */
[----:B------:R-:W-:Y:S01]  /*f750*/  VIADD R86, R202, 0xfffffe21 ;  /* 0xfffffe21ca567836 */ /* 0x000fe20000000000 */
[----:B------:R-:W-:Y:S02]  /*f760*/  I2FP.F32.S32 R94, R94 ;  /* 0x0000005e005e7245 */ /* 0x000fe40000201400 */
[----:B------:R-:W-:Y:S02]  /*f770*/  IABS R93, R93 ;  /* 0x0000005d005d7213 */ /* 0x000fe40000000000 */
[----:B--2---:R-:W-:Y:S01]  /*f780*/  FSEL R88, R89, -INF , !P5 ;  /* 0xff80000059587808 */ /* 0x004fe20006800000 */
[----:B------:R-:W-:Y:S01]  /*f790*/  FFMA.FTZ R85, -R244, R94, R85 ;  /* 0x0000005ef4557223 */ /* 0x000fe20000010155 */
[----:B------:R-:W-:-:S02]  /*f7a0*/  ISETP.GE.AND P5, PT, R84, R228, PT ;  /* 0x000000e45400720c */ /* 0x000fc40003fa6270 */
[----:B------:R-:W-:Y:S01]  /*f7b0*/  IADD3 R84, PT, PT, R194, 0x1df, -R193 ;  /* 0x000001dfc2547810 */ /* 0x000fe20007ffe8c1 */
[----:B------:R-:W-:Y:S01]  /*f7c0*/  STL [R1+0x44], R88 ;  /* 0x0000445801007387 */ /* 0x000fe20000100800 */
[----:B------:R-:W-:Y:S02]  /*f7d0*/  FSEL R92, R92, -INF , P4 ;  /* 0xff8000005c5c7808 */ /* 0x000fe40002000000 */
[----:B------:R-:W-:Y:S01]  /*f7e0*/  IABS R84, R84 ;  /* 0x0000005400547213 */ /* 0x000fe20000000000 */
[----:B------:R-:W1:Y:S01]  /*f7f0*/  LDSM.16.M88.4 R88, [R37+0x3800] ;  /* 0x003800002558783b */ /* 0x000e620000000200 */
[----:B------:R-:W-:Y:S02]  /*f800*/  I2FP.F32.S32 R93, R93 ;  /* 0x0000005d005d7245 */ /* 0x000fe40000201400 */
[----:B------:R-:W-:Y:S02]  /*f810*/  I2FP.F32.S32 R84, R84 ;  /* 0x0000005400547245 */ /* 0x000fe40000201400 */
[----:B------:R-:W-:-:S02]  /*f820*/  FSEL R92, R92, -INF , !P5 ;  /* 0xff8000005c5c7808 */ /* 0x000fc40006800000 */
[----:B------:R-:W-:Y:S01]  /*f830*/  ISETP.GE.AND P3, PT, R86, R232, PT ;  /* 0x000000e85600720c */ /* 0x000fe20003f66270 */
[C---:B------:R-:W-:Y:S01]  /*f840*/  FFMA.FTZ R87, -R244.reuse, R84, R87 ;  /* 0x00000054f4577223 */ /* 0x040fe20000010157 */
[----:B------:R-:W-:Y:S01]  /*f850*/  FFMA.FTZ R84, -R244, R93, R80 ;  /* 0x0000005df4547223 */ /* 0x000fe20000010150 */
[----:B------:R-:W-:Y:S01]  /*f860*/  IADD3 R80, PT, PT, R230, 0x1d7, -R193 ;  /* 0x000001d7e6507810 */ /* 0x000fe20007ffe8c1 */
[----:B------:R2:W-:Y:S01]  /*f870*/  STL [R1+0x1c], R92 ;  /* 0x00001c5c01007387 */ /* 0x0005e20000100800 */
[----:B------:R-:W-:Y:S02]  /*f880*/  ISETP.GE.AND P4, PT, R86, R231, PT ;  /* 0x000000e75600720c */ /* 0x000fe40003f86270 */
[----:B------:R-:W-:Y:S02]  /*f890*/  FSEL R85, R85, -INF , P3 ;  /* 0xff80000055557808 */ /* 0x000fe40001800000 */
[----:B------:R-:W-:Y:S02]  /*f8a0*/  IABS R80, R80 ;  /* 0x0000005000507213 */ /* 0x000fe40000000000 */
[----:B------:R-:W-:-:S02]  /*f8b0*/  FSEL R93, R85, -INF , !P4 ;  /* 0xff800000555d7808 */ /* 0x000fc40006000000 */
[C---:B------:R-:W-:Y:S02]  /*f8c0*/  ISETP.GE.AND P5, PT, R86.reuse, R228, PT ;  /* 0x000000e45600720c */ /* 0x040fe40003fa6270 */
[----:B------:R-:W-:Y:S01]  /*f8d0*/  ISETP.GE.AND P3, PT, R86, R229, PT ;  /* 0x000000e55600720c */ /* 0x000fe20003f66270 */
[----:B------:R-:W-:Y:S01]  /*f8e0*/  VIADD R86, R202, 0xfffffe28 ;  /* 0xfffffe28ca567836 */ /* 0x000fe20000000000 */
[----:B------:R-:W-:Y:S01]  /*f8f0*/  I2FP.F32.S32 R80, R80 ;  /* 0x0000005000507245 */ /* 0x000fe20000201400 */
[----:B------:R-:W-:Y:S01]  /*f900*/  STL [R1+0xc], R93 ;  /* 0x00000c5d01007387 */ /* 0x000fe20000100800 */
[----:B------:R-:W-:Y:S02]  /*f910*/  FSEL R87, R87, -INF , P3 ;  /* 0xff80000057577808 */ /* 0x000fe40001800000 */
[----:B------:R-:W-:Y:S01]  /*f920*/  ISETP.GE.AND P4, PT, R86, R232, PT ;  /* 0x000000e85600720c */ /* 0x000fe20003f86270 */
[----:B------:R-:W-:Y:S01]  /*f930*/  FFMA.FTZ R80, -R244, R80, R81 ;  /* 0x00000050f4507223 */ /* 0x000fe20000010151 */
[----:B------:R-:W-:-:S02]  /*f940*/  IADD3 R81, PT, PT, R194, 0x1d7, -R193 ;  /* 0x000001d7c2517810 */ /* 0x000fc40007ffe8c1 */
[----:B------:R-:W-:Y:S02]  /*f950*/  ISETP.GE.AND P3, PT, R86, R231, PT ;  /* 0x000000e75600720c */ /* 0x000fe40003f66270 */
[----:B------:R-:W-:Y:S02]  /*f960*/  FSEL R84, R84, -INF , P4 ;  /* 0xff80000054547808 */ /* 0x000fe40002000000 */
[----:B--2---:R-:W-:Y:S02]  /*f970*/  IADD3 R92, PT, PT, R194, 0x1d8, -R193 ;  /* 0x000001d8c25c7810 */ /* 0x004fe40007ffe8c1 */
[----:B------:R-:W-:Y:S02]  /*f980*/  IABS R81, R81 ;  /* 0x0000005100517213 */ /* 0x000fe40000000000 */
[----:B------:R-:W-:Y:S01]  /*f990*/  IABS R85, R92 ;  /* 0x0000005c00557213 */ /* 0x000fe20000000000 */
[----:B-1----:R-:W-:Y:S01]  /*f9a0*/  HMMA.16816.F32.BF16 R76, R112, R88, R76 ;  /* 0x00000058704c723c */ /* 0x002fe2000004184c */
[----:B------:R-:W-:-:S02]  /*f9b0*/  ISETP.GE.AND P4, PT, R86, R229, PT ;  /* 0x000000e55600720c */ /* 0x000fc40003f86270 */
[----:B------:R-:W-:Y:S02]  /*f9c0*/  I2FP.F32.S32 R85, R85 ;  /* 0x0000005500557245 */ /* 0x000fe40000201400 */
[----:B------:R-:W-:Y:S02]  /*f9d0*/  FSEL R84, R84, -INF , !P3 ;  /* 0xff80000054547808 */ /* 0x000fe40005800000 */
[----:B------:R-:W-:Y:S01]  /*f9e0*/  FSEL R87, R87, -INF , !P5 ;  /* 0xff80000057577808 */ /* 0x000fe20006800000 */
[----:B------:R-:W-:Y:S01]  /*f9f0*/  FFMA.FTZ R85, -R244, R85, R82 ;  /* 0x00000055f4557223 */ /* 0x000fe20000010152 */
[----:B------:R-:W-:Y:S01]  /*fa00*/  VIADD R82, R202, 0xfffffe29 ;  /* 0xfffffe29ca527836 */ /* 0x000fe20000000000 */
[----:B------:R-:W-:Y:S01]  /*fa10*/  I2FP.F32.S32 R81, R81 ;  /* 0x0000005100517245 */ /* 0x000fe20000201400 */
[----:B------:R-:W-:Y:S01]  /*fa20*/  HMMA.16816.F32.BF16 R72, R112, R90, R72 ;  /* 0x0000005a7048723c */ /* 0x000fe20000041848 */
[----:B------:R-:W-:Y:S01]  /*fa30*/  ISETP.GE.AND P5, PT, R86, R228, PT ;  /* 0x000000e45600720c */ /* 0x000fe20003fa6270 */
[----:B------:R-:W-:Y:S01]  /*fa40*/  STL [R1+0x24], R87 ;  /* 0x0000245701007387 */ /* 0x000fe20000100800 */
[----:B------:R-:W-:Y:S01]  /*fa50*/  ISETP.GE.AND P3, PT, R82, R232, PT ;  /* 0x000000e85200720c */ /* 0x000fe20003f66270 */
[----:B------:R-:W-:Y:S01]  /*fa60*/  FFMA.FTZ R81, -R244, R81, R83 ;  /* 0x00000051f4517223 */ /* 0x000fe20000010153 */
[----:B------:R-:W-:Y:S01]  /*fa70*/  FSEL R85, R85, -INF , P4 ;  /* 0xff80000055557808 */ /* 0x000fe20002000000 */
[----:B------:R1:W-:Y:S01]  /*fa80*/  STL [R1+0x14], R84 ;  /* 0x0000145401007387 */ /* 0x0003e20000100800 */
[----:B------:R-:W-:Y:S01]  /*fa90*/  ISETP.GE.AND P4, PT, R82, R231, PT ;  /* 0x000000e75200720c */ /* 0x000fe20003f86270 */
[----:B------:R-:W-:Y:S01]  /*faa0*/  FFMA.FTZ R219, -R244, R219, R76 ;  /* 0x000000dbf4db7223 */ /* 0x000fe2000001014c */
[----:B------:R-:W-:Y:S01]  /*fab0*/  FSEL R80, R80, -INF , P3 ;  /* 0xff80000050507808 */ /* 0x000fe20001800000 */
[----:B------:R-:W-:Y:S01]  /*fac0*/  VIADD R76, R202, 0xfffffe30 ;  /* 0xfffffe30ca4c7836 */ /* 0x000fe20000000000 */
[----:B------:R-:W-:-:S02]  /*fad0*/  ISETP.GE.AND P3, PT, R82, R229, PT ;  /* 0x000000e55200720c */ /* 0x000fc40003f66270 */
[----:B------:R-:W-:Y:S02]  /*fae0*/  FSEL R80, R80, -INF , !P4 ;  /* 0xff80000050507808 */ /* 0x000fe40006000000 */
[----:B------:R-:W-:Y:S02]  /*faf0*/  FSEL R81, R81, -INF , P3 ;  /* 0xff80000051517808 */ /* 0x000fe40001800000 */
[C---:B------:R-:W-:Y:S02]  /*fb00*/  ISETP.GE.AND P4, PT, R76.reuse, R232, PT ;  /* 0x000000e84c00720c */ /* 0x040fe40003f86270 */
[----:B------:R-:W-:Y:S01]  /*fb10*/  ISETP.GE.AND P3, PT, R76, R231, PT ;  /* 0x000000e74c00720c */ /* 0x000fe20003f66270 */
[----:B------:R-:W-:Y:S01]  /*fb20*/  FFMA.FTZ R221, -R244, R221, R72 ;  /* 0x000000ddf4dd7223 */ /* 0x000fe20000010148 */
[----:B------:R-:W-:Y:S02]  /*fb30*/  FSEL R219, R219, -INF , P4 ;  /* 0xff800000dbdb7808 */ /* 0x000fe40002000000 */
[----:B------:R-:W-:-:S02]  /*fb40*/  ISETP.GE.AND P4, PT, R76, R229, PT ;  /* 0x000000e54c00720c */ /* 0x000fc40003f86270 */
[----:B------:R-:W-:Y:S02]  /*fb50*/  FSEL R219, R219, -INF , !P3 ;  /* 0xff800000dbdb7808 */ /* 0x000fe40005800000 */
[--C-:B------:R-:W-:Y:S02]  /*fb60*/  IADD3 R72, PT, PT, R230, 0x1c7, -R193.reuse ;  /* 0x000001c7e6487810 */ /* 0x100fe40007ffe8c1 */
[----:B-1----:R-:W-:Y:S02]  /*fb70*/  FSEL R84, R85, -INF , !P5 ;  /* 0xff80000055547808 */ /* 0x002fe40006800000 */
[----:B------:R-:W-:Y:S02]  /*fb80*/  ISETP.GE.AND P5, PT, R82, R228, PT ;  /* 0x000000e45200720c */ /* 0x000fe40003fa6270 */
[----:B------:R-:W-:Y:S01]  /*fb90*/  IADD3 R85, PT, PT, R194, 0x1d0, -R193 ;  /* 0x000001d0c2557810 */ /* 0x000fe20007ffe8c1 */
[----:B------:R1:W-:Y:S01]  /*fba0*/  STL [R1+0x20], R84 ;  /* 0x0000205401007387 */ /* 0x0003e20000100800 */
[----:B------:R-:W-:-:S02]  /*fbb0*/  IABS R72, R72 ;  /* 0x0000004800487213 */ /* 0x000fc40000000000 */
[----:B------:R-:W-:Y:S01]  /*fbc0*/  IABS R85, R85 ;  /* 0x0000005500557213 */ /* 0x000fe20000000000 */
[----:B------:R2:W-:Y:S01]  /*fbd0*/  STL [R1+0x18], R80 ;  /* 0x0000185001007387 */ /* 0x0005e20000100800 */
[----:B------:R-:W-:Y:S02]  /*fbe0*/  I2FP.F32.S32 R72, R72 ;  /* 0x0000004800487245 */ /* 0x000fe40000201400 */
[----:B------:R-:W-:-:S03]  /*fbf0*/  I2FP.F32.S32 R85, R85 ;  /* 0x0000005500557245 */ /* 0x000fc60000201400 */
[----:B------:R-:W-:Y:S01]  /*fc00*/  FFMA.FTZ R242, -R244, R72, R73 ;  /* 0x00000048f4f27223 */ /* 0x000fe20000010149 */
[--C-:B------:R-:W-:Y:S01]  /*fc10*/  IADD3 R72, PT, PT, R194, 0x1c7, -R193.reuse ;  /* 0x000001c7c2487810 */ /* 0x100fe20007ffe8c1 */
[----:B------:R-:W-:Y:S01]  /*fc20*/  FFMA.FTZ R78, -R244, R85, R78 ;  /* 0x00000055f44e7223 */ /* 0x000fe2000001014e */
[----:B------:R-:W-:Y:S02]  /*fc30*/  IADD3 R73, PT, PT, R230, 0x1c0, -R193 ;  /* 0x000001c0e6497810 */ /* 0x000fe40007ffe8c1 */
[----:B------:R-:W-:Y:S02]  /*fc40*/  IABS R72, R72 ;  /* 0x0000004800487213 */ /* 0x000fe40000000000 */
[----:B------:R-:W-:Y:S02]  /*fc50*/  FSEL R212, R78, -INF , P4 ;  /* 0xff8000004ed47808 */ /* 0x000fe40002000000 */
[----:B------:R-:W-:Y:S02]  /*fc60*/  I2FP.F32.S32 R72, R72 ;  /* 0x0000004800487245 */ /* 0x000fe40000201400 */
[----:B------:R-:W-:-:S02]  /*fc70*/  IABS R73, R73 ;  /* 0x0000004900497213 */ /* 0x000fc40000000000 */
[----:B------:R-:W-:Y:S01]  /*fc80*/  IADD3 R78, PT, PT, R230, 0x1bf, -R193 ;  /* 0x000001bfe64e7810 */ /* 0x000fe20007ffe8c1 */
[----:B------:R-:W-:Y:S01]  /*fc90*/  FFMA.FTZ R72, -R244, R72, R75 ;  /* 0x00000048f4487223 */ /* 0x000fe2000001014b */
[----:B-1----:R-:W-:Y:S02]  /*fca0*/  IADD3 R84, PT, PT, R230, 0x1cf, -R193 ;  /* 0x000001cfe6547810 */ /* 0x002fe40007ffe8c1 */
[----:B------:R-:W-:Y:S02]  /*fcb0*/  I2FP.F32.S32 R73, R73 ;  /* 0x0000004900497245 */ /* 0x000fe40000201400 */
[----:B--2---:R-:W-:Y:S02]  /*fcc0*/  FSEL R80, R81, -INF , !P5 ;  /* 0xff80000051507808 */ /* 0x004fe40006800000 */
[----:B------:R-:W-:Y:S02]  /*fcd0*/  IABS R84, R84 ;  /* 0x0000005400547213 */ /* 0x000fe40000000000 */
[----:B------:R-:W-:Y:S01]  /*fce0*/  ISETP.GE.AND P5, PT, R76, R228, PT ;  /* 0x000000e44c00720c */ /* 0x000fe20003fa6270 */
[----:B------:R-:W-:Y:S01]  /*fcf0*/  STL [R1+0x10], R80 ;  /* 0x0000105001007387 */ /* 0x000fe20000100800 */
[----:B------:R-:W-:-:S02]  /*fd00*/  I2FP.F32.S32 R84, R84 ;  /* 0x0000005400547245 */ /* 0x000fc40000201400 */
[----:B------:R-:W-:Y:S01]  /*fd10*/  IADD3 R76, PT, PT, R194, 0x1cf, -R193 ;  /* 0x000001cfc24c7810 */ /* 0x000fe20007ffe8c1 */
[----:B------:R-:W1:Y:S01]  /*fd20*/  LDSM.16.M88.4 R80, [R37+0x4000] ;  /* 0x004000002550783b */ /* 0x000e620000000200 */
[----:B------:R-:W-:Y:S01]  /*fd30*/  FSEL R212, R212, -INF , !P5 ;  /* 0xff800000d4d47808 */ /* 0x000fe20006800000 */
[----:B------:R-:W-:Y:S01]  /*fd40*/  FFMA.FTZ R215, -R244, R84, R77 ;  /* 0x00000054f4d77223 */ /* 0x000fe2000001014d */
[----:B------:R-:W-:Y:S01]  /*fd50*/  VIADD R77, R202, 0xfffffe31 ;  /* 0xfffffe31ca4d7836 */ /* 0x000fe20000000000 */
[----:B------:R-:W-:Y:S02]  /*fd60*/  IABS R76, R76 ;  /* 0x0000004c004c7213 */ /* 0x000fe40000000000 */
[----:B------:R-:W-:Y:S02]  /*fd70*/  IABS R78, R78 ;  /* 0x0000004e004e7213 */ /* 0x000fe40000000000 */
[C---:B------:R-:W-:Y:S02]  /*fd80*/  ISETP.GE.AND P3, PT, R77.reuse, R232, PT ;  /* 0x000000e84d00720c */ /* 0x040fe40003f66270 */
[----:B------:R-:W-:-:S02]  /*fd90*/  ISETP.GE.AND P4, PT, R77, R231, PT ;  /* 0x000000e74d00720c */ /* 0x000fc40003f86270 */
[----:B------:R-:W-:Y:S02]  /*fda0*/  FSEL R215, R215, -INF , P3 ;  /* 0xff800000d7d77808 */ /* 0x000fe40001800000 */
[----:B------:R-:W-:Y:S02]  /*fdb0*/  I2FP.F32.S32 R76, R76 ;  /* 0x0000004c004c7245 */ /* 0x000fe40000201400 */
[C---:B------:R-:W-:Y:S02]  /*fdc0*/  ISETP.GE.AND P5, PT, R77.reuse, R228, PT ;  /* 0x000000e44d00720c */ /* 0x040fe40003fa6270 */
[----:B------:R-:W-:Y:S01]  /*fdd0*/  ISETP.GE.AND P3, PT, R77, R229, PT ;  /* 0x000000e54d00720c */ /* 0x000fe20003f66270 */
[----:B------:R-:W-:Y:S01]  /*fde0*/  FFMA.FTZ R79, -R244, R76, R79 ;  /* 0x0000004cf44f7223 */ /* 0x000fe2000001014f */
[----:B------:R-:W-:Y:S01]  /*fdf0*/  IADD3 R77, PT, PT, R194, 0x1c8, -R193 ;  /* 0x000001c8c24d7810 */ /* 0x000fe20007ffe8c1 */
[----:B------:R-:W-:Y:S01]  /*fe00*/  VIADD R76, R202, 0xfffffe38 ;  /* 0xfffffe38ca4c7836 */ /* 0x000fe20000000000 */
[----:B------:R-:W-:-:S02]  /*fe10*/  FSEL R215, R215, -INF , !P4 ;  /* 0xff800000d7d77808 */ /* 0x000fc40006000000 */
[----:B------:R-:W-:Y:S02]  /*fe20*/  IABS R77, R77 ;  /* 0x0000004d004d7213 */ /* 0x000fe40000000000 */
[C---:B------:R-:W-:Y:S02]  /*fe30*/  ISETP.GE.AND P4, PT, R76.reuse, R232, PT ;  /* 0x000000e84c00720c */ /* 0x040fe40003f86270 */
[----:B------:R-:W-:Y:S02]  /*fe40*/  I2FP.F32.S32 R77, R77 ;  /* 0x0000004d004d7245 */ /* 0x000fe40000201400 */
[----:B------:R-:W-:Y:S02]  /*fe50*/  FSEL R249, R79, -INF , P3 ;  /* 0xff8000004ff97808 */ /* 0x000fe40001800000 */
[----:B------:R-:W-:Y:S01]  /*fe60*/  ISETP.GE.AND P3, PT, R76, R231, PT ;  /* 0x000000e74c00720c */ /* 0x000fe20003f66270 */
[----:B------:R-:W-:Y:S01]  /*fe70*/  FFMA.FTZ R77, -R244, R77, R74 ;  /* 0x0000004df44d7223 */ /* 0x000fe2000001014a */
[----:B------:R-:W-:Y:S01]  /*fe80*/  FSEL R221, R221, -INF , P4 ;  /* 0xff800000dddd7808 */ /* 0x000fe20002000000 */
[----:B------:R-:W-:Y:S01]  /*fe90*/  VIADD R74, R202, 0xfffffe39 ;  /* 0xfffffe39ca4a7836 */ /* 0x000fe20000000000 */
[----:B------:R-:W-:-:S02]  /*fea0*/  ISETP.GE.AND P4, PT, R76, R229, PT ;  /* 0x000000e54c00720c */ /* 0x000fc40003f86270 */
[----:B------:R-:W-:Y:S01]  /*feb0*/  FSEL R221, R221, -INF , !P3 ;  /* 0xff800000dddd7808 */ /* 0x000fe20005800000 */
[C---:B-1----:R-:W-:Y:S01]  /*fec0*/  HMMA.16816.F32.BF16 R68, R112.reuse, R80, R68 ;  /* 0x000000507044723c */ /* 0x042fe20000041844 */
[----:B------:R-:W-:Y:S02]  /*fed0*/  ISETP.GE.AND P3, PT, R74, R232, PT ;  /* 0x000000e84a00720c */ /* 0x000fe40003f66270 */
[----:B------:R-:W-:Y:S02]  /*fee0*/  FSEL R249, R249, -INF , !P5 ;  /* 0xff800000f9f97808 */ /* 0x000fe40006800000 */
[----:B------:R-:W-:Y:S02]  /*fef0*/  FSEL R242, R242, -INF , P3 ;  /* 0xff800000f2f27808 */ /* 0x000fe40001800000 */
[----:B------:R-:W-:Y:S01]  /*ff00*/  ISETP.GE.AND P5, PT, R76, R228, PT ;  /* 0x000000e44c00720c */ /* 0x000fe20003fa6270 */
[----:B------:R-:W-:Y:S01]  /*ff10*/  HMMA.16816.F32.BF16 R64, R112, R82, R64 ;  /* 0x000000527040723c */ /* 0x000fe20000041840 */
[----:B------:R-:W-:-:S02]  /*ff20*/  FSEL R77, R77, -INF , P4 ;  /* 0xff8000004d4d7808 */ /* 0x000fc40002000000 */
[----:B------:R-:W-:Y:S02]  /*ff30*/  ISETP.GE.AND P3, PT, R74, R229, PT ;  /* 0x000000e54a00720c */ /* 0x000fe40003f66270 */
[----:B------:R-:W-:Y:S02]  /*ff40*/  FSEL R220, R77, -INF , !P5 ;  /* 0xff8000004ddc7808 */ /* 0x000fe40006800000 */
[----:B------:R-:W-:Y:S02]  /*ff50*/  FSEL R72, R72, -INF , P3 ;  /* 0xff80000048487808 */ /* 0x000fe40001800000 */
[C---:B------:R-:W-:Y:S02]  /*ff60*/  ISETP.GE.AND P5, PT, R74.reuse, R228, PT ;  /* 0x000000e44a00720c */ /* 0x040fe40003fa6270 */
[----:B------:R-:W-:Y:S01]  /*ff70*/  ISETP.GE.AND P4, PT, R74, R231, PT ;  /* 0x000000e74a00720c */ /* 0x000fe20003f86270 */
[----:B------:R-:W-:Y:S01]  /*ff80*/  FFMA.FTZ R76, -R244, R73, R68 ;  /* 0x00000049f44c7223 */ /* 0x000fe20000010144 */
[----:B------:R-:W-:Y:S01]  /*ff90*/  FSEL R214, R72, -INF , !P5 ;  /* 0xff80000048d67808 */ /* 0x000fe20006800000 */
[----:B------:R-:W-:Y:S01]  /*ffa0*/  VIADD R68, R202, 0xfffffe40 ;  /* 0xfffffe40ca447836 */ /* 0x000fe20000000000 */
[----:B------:R-:W1:Y:S01]  /*ffb0*/  LDSM.16.M88.4 R72, [R37+0x4800] ;  /* 0x004800002548783b */ /* 0x000e620000000200 */
[----:B------:R-:W-:-:S02]  /*ffc0*/  IADD3 R77, PT, PT, R194, 0x1c0, -R193 ;  /* 0x000001c0c24d7810 */ /* 0x000fc40007ffe8c1 */
[----:B------:R-:W-:Y:S02]  /*ffd0*/  FSEL R242, R242, -INF , !P4 ;  /* 0xff800000f2f27808 */ /* 0x000fe40006000000 */
[----:B------:R-:W-:Y:S02]  /*ffe0*/  IABS R77, R77 ;  /* 0x0000004d004d7213 */ /* 0x000fe40000000000 */
[----:B------:R-:W-:Y:S02]  /*fff0*/  ISETP.GE.AND P4, PT, R68, R232, PT ;  /* 0x000000e84400720c */ /* 0x000fe40003f86270 */
[----:B------:R-:W-:Y:S02]  /*10000*/  IADD3 R79, PT, PT, R194, 0x1bf, -R193 ;  /* 0x000001bfc24f7810 */ /* 0x000fe40007ffe8c1 */
[----:B------:R-:W-:Y:S02]  /*10010*/  I2FP.F32.S32 R77, R77 ;  /* 0x0000004d004d7245 */ /* 0x000fe40000201400 */
[----:B------:R-:W-:-:S02]  /*10020*/  I2FP.F32.S32 R78, R78 ;  /* 0x0000004e004e7245 */ /* 0x000fc40000201400 */
[----:B------:R-:W-:Y:S02]  /*10030*/  ISETP.GE.AND P3, PT, R68, R231, PT ;  /* 0x000000e74400720c */ /* 0x000fe40003f66270 */
[----:B------:R-:W-:Y:S02]  /*10040*/  FSEL R76, R76, -INF , P4 ;  /* 0xff8000004c4c7808 */ /* 0x000fe40002000000 */
[----:B------:R-:W-:Y:S02]  /*10050*/  IABS R79, R79 ;  /* 0x0000004f004f7213 */ /* 0x000fe40000000000 */
[C---:B------:R-:W-:Y:S02]  /*10060*/  ISETP.GE.AND P5, PT, R68.reuse, R228, PT ;  /* 0x000000e44400720c */ /* 0x040fe40003fa6270 */
[----:B------:R-:W-:Y:S01]  /*10070*/  ISETP.GE.AND P4, PT, R68, R229, PT ;  /* 0x000000e54400720c */ /* 0x000fe20003f86270 */
[----:B------:R-:W-:Y:S01]  /*10080*/  FFMA.FTZ R68, -R244, R77, R70 ;  /* 0x0000004df4447223 */ /* 0x000fe20000010146 */
[----:B------:R-:W-:Y:S01]  /*10090*/  IADD3 R77, PT, PT, R230, 0x1b8, -R193 ;  /* 0x000001b8e64d7810 */ /* 0x000fe20007ffe8c1 */
[----:B------:R-:W-:Y:S01]  /*100a0*/  FFMA.FTZ R70, -R244, R78, R69 ;  /* 0x0000004ef4467223 */ /* 0x000fe20000010145 */
[----:B------:R-:W-:Y:S01]  /*100b0*/  FSEL R69, R76, -INF , !P3 ;  /* 0xff8000004c457808 */ /* 0x000fe20005800000 */
[----:B------:R-:W-:Y:S01]  /*100c0*/  IMAD.MOV.U32 R76, RZ, RZ, R79 ;  /* 0x000000ffff4c7224 */ /* 0x000fe200078e004f */
[----:B------:R-:W-:Y:S01]  /*100d0*/  IABS R77, R77 ;  /* 0x0000004d004d7213 */ /* 0x000fe20000000000 */
[----:B------:R-:W-:Y:S01]  /*100e0*/  VIADD R78, R202, 0xfffffe41 ;  /* 0xfffffe41ca4e7836 */ /* 0x000fe20000000000 */
[----:B------:R-:W-:-:S02]  /*100f0*/  FSEL R68, R68, -INF , P4 ;  /* 0xff80000044447808 */ /* 0x000fc40002000000 */
[----:B------:R-:W-:Y:S02]  /*10100*/  I2FP.F32.S32 R76, R76 ;  /* 0x0000004c004c7245 */ /* 0x000fe40000201400 */
[----:B------:R-:W-:Y:S02]  /*10110*/  I2FP.F32.S32 R77, R77 ;  /* 0x0000004d004d7245 */ /* 0x000fe40000201400 */
[----:B------:R-:W-:Y:S01]  /*10120*/  ISETP.GE.AND P3, PT, R78, R232, PT ;  /* 0x000000e84e00720c */ /* 0x000fe20003f66270 */
[----:B------:R-:W-:Y:S01]  /*10130*/  FFMA.FTZ R71, -R244, R76, R71 ;  /* 0x0000004cf4477223 */ /* 0x000fe20000010147 */
[----:B------:R-:W-:Y:S01]  /*10140*/  FSEL R68, R68, -INF , !P5 ;  /* 0xff80000044447808 */ /* 0x000fe20006800000 */
[----:B------:R-:W-:Y:S01]  /*10150*/  FFMA.FTZ R76, -R244, R77, R64 ;  /* 0x0000004df44c7223 */ /* 0x000fe20000010140 */
[--C-:B------:R-:W-:Y:S01]  /*10160*/  IADD3 R77, PT, PT, R194, 0x1b8, -R193.reuse ;  /* 0x000001b8c24d7810 */ /* 0x100fe20007ffe8c1 */
[----:B-1----:R-:W-:Y:S01]  /*10170*/  HMMA.16816.F32.BF16 R60, R112, R72, R60 ;  /* 0x00000048703c723c */ /* 0x002fe2000004183c */
[----:B------:R-:W-:-:S02]  /*10180*/  IADD3 R64, PT, PT, R230, 0x1b7, -R193 ;  /* 0x000001b7e6407810 */ /* 0x000fc40007ffe8c1 */
[----:B------:R-:W-:Y:S02]  /*10190*/  FSEL R70, R70, -INF , P3 ;  /* 0xff80000046467808 */ /* 0x000fe40001800000 */
[C---:B------:R-:W-:Y:S02]  /*101a0*/  ISETP.GE.AND P4, PT, R78.reuse, R231, PT ;  /* 0x000000e74e00720c */ /* 0x040fe40003f86270 */
[C---:B------:R-:W-:Y:S01]  /*101b0*/  ISETP.GE.AND P5, PT, R78.reuse, R228, PT ;  /* 0x000000e44e00720c */ /* 0x040fe20003fa6270 */
[----:B------:R-:W-:Y:S01]  /*101c0*/  HMMA.16816.F32.BF16 R56, R112, R74, R56 ;  /* 0x0000004a7038723c */ /* 0x000fe20000041838 */
[----:B------:R-:W-:Y:S01]  /*101d0*/  ISETP.GE.AND P3, PT, R78, R229, PT ;  /* 0x000000e54e00720c */ /* 0x000fe20003f66270 */
[----:B------:R-:W-:Y:S01]  /*101e0*/  VIADD R78, R202, 0xfffffe48 ;  /* 0xfffffe48ca4e7836 */ /* 0x000fe20000000000 */
[----:B------:R-:W-:Y:S02]  /*101f0*/  IABS R77, R77 ;  /* 0x0000004d004d7213 */ /* 0x000fe40000000000 */
[----:B------:R-:W-:-:S02]  /*10200*/  IABS R64, R64 ;  /* 0x0000004000407213 */ /* 0x000fc40000000000 */
[----:B------:R-:W-:Y:S02]  /*10210*/  FSEL R70, R70, -INF , !P4 ;  /* 0xff80000046467808 */ /* 0x000fe40006000000 */
[----:B------:R-:W-:Y:S02]  /*10220*/  I2FP.F32.S32 R77, R77 ;  /* 0x0000004d004d7245 */ /* 0x000fe40000201400 */
[----:B------:R-:W-:Y:S02]  /*10230*/  ISETP.GE.AND P4, PT, R78, R232, PT ;  /* 0x000000e84e00720c */ /* 0x000fe40003f86270 */
[----:B------:R-:W-:Y:S01]  /*10240*/  I2FP.F32.S32 R64, R64 ;  /* 0x0000004000407245 */ /* 0x000fe20000201400 */
[----:B------:R-:W-:Y:S01]  /*10250*/  FFMA.FTZ R77, -R244, R77, R66 ;  /* 0x0000004df44d7223 */ /* 0x000fe20000010142 */
[----:B------:R-:W-:Y:S01]  /*10260*/  IADD3 R72, PT, PT, R230, 0x1b0, -R193 ;  /* 0x000001b0e6487810 */ /* 0x000fe20007ffe8c1 */
[----:B------:R-:W-:Y:S01]  /*10270*/  VIADD R66, R202, 0xfffffe49 ;  /* 0xfffffe49ca427836 */ /* 0x000fe20000000000 */
[----:B------:R-:W-:Y:S01]  /*10280*/  FSEL R71, R71, -INF , P3 ;  /* 0xff80000047477808 */ /* 0x000fe20001800000 */
[----:B------:R-:W-:Y:S01]  /*10290*/  FFMA.FTZ R64, -R244, R64, R65 ;  /* 0x00000040f4407223 */ /* 0x000fe20000010141 */
[----:B------:R-:W-:-:S02]  /*102a0*/  ISETP.GE.AND P3, PT, R78, R231, PT ;  /* 0x000000e74e00720c */ /* 0x000fc40003f66270 */
[----:B------:R-:W-:Y:S02]  /*102b0*/  FSEL R76, R76, -INF , P4 ;  /* 0xff8000004c4c7808 */ /* 0x000fe40002000000 */
[----:B------:R-:W-:Y:S02]  /*102c0*/  ISETP.GE.AND P4, PT, R78, R229, PT ;  /* 0x000000e54e00720c */ /* 0x000fe40003f86270 */
[----:B------:R-:W-:Y:S02]  /*102d0*/  IABS R72, R72 ;  /* 0x0000004800487213 */ /* 0x000fe40000000000 */
[----:B------:R-:W-:Y:S02]  /*102e0*/  IADD3 R65, PT, PT, R194, 0x1b7, -R193 ;  /* 0x000001b7c2417810 */ /* 0x000fe40007ffe8c1 */
[----:B------:R-:W-:Y:S02]  /*102f0*/  FSEL R73, R76, -INF , !P3 ;  /* 0xff8000004c497808 */ /* 0x000fe40005800000 */
[----:B------:R-:W-:Y:S01]  /*10300*/  FSEL R76, R77, -INF , P4 ;  /* 0xff8000004d4c7808 */ /* 0x000fe20002000000 */
[----:B------:R-:W-:Y:S01]  /*10310*/  IMAD.MOV.U32 R77, RZ, RZ, R72 ;  /* 0x000000ffff4d7224 */ /* 0x000fe200078e0048 */
[----:B------:R-:W-:-:S02]  /*10320*/  IABS R65, R65 ;  /* 0x0000004100417213 */ /* 0x000fc40000000000 */
[----:B------:R-:W-:Y:S02]  /*10330*/  ISETP.GE.AND P3, PT, R66, R232, PT ;  /* 0x000000e84200720c */ /* 0x000fe40003f66270 */
[----:B------:R-:W-:Y:S02]  /*10340*/  I2FP.F32.S32 R65, R65 ;  /* 0x0000004100417245 */ /* 0x000fe40000201400 */
[----:B------:R-:W-:Y:S02]  /*10350*/  I2FP.F32.S32 R77, R77 ;  /* 0x0000004d004d7245 */ /* 0x000fe40000201400 */
[----:B------:R-:W-:Y:S01]  /*10360*/  FSEL R71, R71, -INF , !P5 ;  /* 0xff80000047477808 */ /* 0x000fe20006800000 */
[----:B------:R-:W-:Y:S01]  /*10370*/  FFMA.FTZ R65, -R244, R65, R67 ;  /* 0x00000041f4417223 */ /* 0x000fe20000010143 */
[----:B------:R-:W-:Y:S01]  /*10380*/  FSEL R64, R64, -INF , P3 ;  /* 0xff80000040407808 */ /* 0x000fe20001800000 */
[----:B------:R-:W-:Y:S01]  /*10390*/  FFMA.FTZ R77, -R244, R77, R60 ;  /* 0x0000004df44d7223 */ /* 0x000fe2000001013c */
[----:B------:R-:W-:Y:S01]  /*103a0*/  ISETP.GE.AND P5, PT, R78, R228, PT ;  /* 0x000000e44e00720c */ /* 0x000fe20003fa6270 */
[----:B------:R-:W-:Y:S01]  /*103b0*/  VIADD R60, R202, 0xfffffe50 ;  /* 0xfffffe50ca3c7836 */ /* 0x000fe20000000000 */
[----:B------:R-:W-:-:S02]  /*103c0*/  ISETP.GE.AND P3, PT, R66, R229, PT ;  /* 0x000000e54200720c */ /* 0x000fc40003f66270 */
[----:B------:R-:W-:Y:S02]  /*103d0*/  ISETP.GE.AND P4, PT, R66, R231, PT ;  /* 0x000000e74200720c */ /* 0x000fe40003f86270 */
[--C-:B------:R-:W-:Y:S02]  /*103e0*/  IADD3 R79, PT, PT, R194, 0x1b0, -R193.reuse ;  /* 0x000001b0c24f7810 */ /* 0x100fe40007ffe8c1 */
[----:B------:R-:W-:Y:S02]  /*103f0*/  IADD3 R78, PT, PT, R230, 0x1af, -R193 ;  /* 0x000001afe64e7810 */ /* 0x000fe40007ffe8c1 */
[----:B------:R-:W-:Y:S02]  /*10400*/  FSEL R72, R76, -INF , !P5 ;  /* 0xff8000004c487808 */ /* 0x000fe40006800000 */
[----:B------:R-:W-:Y:S02]  /*10410*/  FSEL R65, R65, -INF , P3 ;  /* 0xff80000041417808 */ /* 0x000fe40001800000 */
[----:B------:R-:W-:-:S02]  /*10420*/  ISETP.GE.AND P5, PT, R66, R228, PT ;  /* 0x000000e44200720c */ /* 0x000fc40003fa6270 */
[----:B------:R-:W-:Y:S02]  /*10430*/  FSEL R74, R64, -INF , !P4 ;  /* 0xff800000404a7808 */ /* 0x000fe40006000000 */
[----:B------:R-:W-:Y:S02]  /*10440*/  IABS R79, R79 ;  /* 0x0000004f004f7213 */ /* 0x000fe40000000000 */
[----:B------:R-:W-:Y:S02]  /*10450*/  ISETP.GE.AND P4, PT, R60, R232, PT ;  /* 0x000000e83c00720c */ /* 0x000fe40003f86270 */
[----:B------:R-:W-:Y:S02]  /*10460*/  IABS R78, R78 ;  /* 0x0000004e004e7213 */ /* 0x000fe40000000000 */
[----:B------:R-:W-:Y:S02]  /*10470*/  FSEL R75, R65, -INF , !P5 ;  /* 0xff800000414b7808 */ /* 0x000fe40006800000 */
[----:B------:R-:W-:Y:S01]  /*10480*/  I2FP.F32.S32 R79, R79 ;  /* 0x0000004f004f7245 */ /* 0x000fe20000201400 */
[----:B------:R-:W1:Y:S01]  /*10490*/  LDSM.16.M88.4 R64, [R37+0x5000] ;  /* 0x005000002540783b */ /* 0x000e620000000200 */
[----:B------:R-:W-:-:S02]  /*104a0*/  I2FP.F32.S32 R78, R78 ;  /* 0x0000004e004e7245 */ /* 0x000fc40000201400 */
[----:B------:R-:W-:Y:S01]  /*104b0*/  FSEL R77, R77, -INF , P4 ;  /* 0xff8000004d4d7808 */ /* 0x000fe20002000000 */
[----:B------:R-:W-:Y:S01]  /*104c0*/  FFMA.FTZ R62, -R244, R79, R62 ;  /* 0x0000004ff43e7223 */ /* 0x000fe2000001013e */
[----:B------:R-:W-:Y:S01]  /*104d0*/  ISETP.GE.AND P3, PT, R60, R231, PT ;  /* 0x000000e73c00720c */ /* 0x000fe20003f66270 */
[----:B------:R-:W-:Y:S01]  /*104e0*/  FFMA.FTZ R78, -R244, R78, R61 ;  /* 0x0000004ef44e7223 */ /* 0x000fe2000001013d */
[----:B------:R-:W-:Y:S01]  /*104f0*/  ISETP.GE.AND P5, PT, R60, R228, PT ;  /* 0x000000e43c00720c */ /* 0x000fe20003fa6270 */
[----:B------:R-:W-:Y:S01]  /*10500*/  VIADD R61, R202, 0xfffffe51 ;  /* 0xfffffe51ca3d7836 */ /* 0x000fe20000000000 */
[----:B------:R-:W-:Y:S02]  /*10510*/  ISETP.GE.AND P4, PT, R60, R229, PT ;  /* 0x000000e53c00720c */ /* 0x000fe40003f86270 */
[--C-:B------:R-:W-:Y:S02]  /*10520*/  IADD3 R60, PT, PT, R194, 0x1af, -R193.reuse ;  /* 0x000001afc23c7810 */ /* 0x100fe40007ffe8c1 */
[----:B------:R-:W-:-:S02]  /*10530*/  IADD3 R81, PT, PT, R230, 0x1a8, -R193 ;  /* 0x000001a8e6517810 */ /* 0x000fc40007ffe8c1 */
[----:B------:R-:W-:Y:S02]  /*10540*/  IABS R60, R60 ;  /* 0x0000003c003c7213 */ /* 0x000fe40000000000 */
[----:B------:R-:W-:Y:S01]  /*10550*/  FSEL R76, R62, -INF , P4 ;  /* 0xff8000003e4c7808 */ /* 0x000fe20002000000 */
[----:B------:R-:W-:Y:S01]  /*10560*/  IMAD.SHL.U32 R62, R38, 0x100, RZ ;  /* 0x00000100263e7824 */ /* 0x000fe200078e00ff */
[----:B------:R-:W-:Y:S02]  /*10570*/  FSEL R77, R77, -INF , !P3 ;  /* 0xff8000004d4d7808 */ /* 0x000fe40005800000 */
[----:B------:R-:W-:Y:S02]  /*10580*/  I2FP.F32.S32 R60, R60 ;  /* 0x0000003c003c7245 */ /* 0x000fe40000201400 */
[----:B------:R-:W-:Y:S02]  /*10590*/  ISETP.GE.AND P3, PT, R61, R232, PT ;  /* 0x000000e83d00720c */ /* 0x000fe40003f66270 */
[----:B------:R-:W-:Y:S01]  /*105a0*/  IABS R81, R81 ;  /* 0x0000005100517213 */ /* 0x000fe20000000000 */
[----:B------:R-:W-:Y:S01]  /*105b0*/  FFMA.FTZ R63, -R244, R60, R63 ;  /* 0x0000003cf43f7223 */ /* 0x000fe2000001013f */
[----:B------:R-:W-:-:S02]  /*105c0*/  FSEL R78, R78, -INF , P3 ;  /* 0xff8000004e4e7808 */ /* 0x000fc40001800000 */
[----:B------:R-:W-:Y:S02]  /*105d0*/  LOP3.LUT R62, R62, R168, RZ, 0xfc, !PT ;  /* 0x000000a83e3e7212 */ /* 0x000fe400078efcff */
[----:B------:R-:W-:Y:S02]  /*105e0*/  I2FP.F32.S32 R81, R81 ;  /* 0x0000005100517245 */ /* 0x000fe40000201400 */
[C---:B------:R-:W-:Y:S01]  /*105f0*/  ISETP.GE.AND P3, PT, R61.reuse, R229, PT ;  /* 0x000000e53d00720c */ /* 0x040fe20003f66270 */
[----:B------:R-:W-:Y:S01]  /*10600*/  VIADD R60, R62, 0xfffffe58 ;  /* 0xfffffe583e3c7836 */ /* 0x000fe20000000000 */
[----:B------:R-:W-:Y:S01]  /*10610*/  ISETP.GE.AND P4, PT, R61, R231, PT ;  /* 0x000000e73d00720c */ /* 0x000fe20003f86270 */
[----:B------:R-:W-:Y:S01]  /*10620*/  FFMA.FTZ R81, -R244, R81, R56 ;  /* 0x00000051f4517223 */ /* 0x000fe20000010138 */
[----:B------:R-:W-:Y:S01]  /*10630*/  FSEL R79, R63, -INF , P3 ;  /* 0xff8000003f4f7808 */ /* 0x000fe20001800000 */
[----:B------:R-:W-:Y:S01]  /*10640*/  IMAD.SHL.U32 R63, R38, 0x100, RZ ;  /* 0x00000100263f7824 */ /* 0x000fe200078e00ff */
[----:B------:R-:W-:Y:S01]  /*10650*/  IADD3 R56, PT, PT, R230, 0x1a7, -R193 ;  /* 0x000001a7e6387810 */ /* 0x000fe20007ffe8c1 */
[----:B-1----:R-:W-:Y:S01]  /*10660*/  HMMA.16816.F32.BF16 R52, R112, R64, R52 ;  /* 0x000000407034723c */ /* 0x002fe20000041834 */
[----:B------:R-:W-:-:S02]  /*10670*/  FSEL R76, R76, -INF , !P5 ;  /* 0xff8000004c4c7808 */ /* 0x000fc40006800000 */
[----:B------:R-:W-:Y:S02]  /*10680*/  FSEL R78, R78, -INF , !P4 ;  /* 0xff8000004e4e7808 */ /* 0x000fe40006000000 */
[----:B------:R-:W-:Y:S02]  /*10690*/  ISETP.GE.AND P5, PT, R61, R228, PT ;  /* 0x000000e43d00720c */ /* 0x000fe40003fa6270 */
[----:B------:R-:W-:Y:S01]  /*106a0*/  ISETP.GE.AND P4, PT, R60, R232, PT ;  /* 0x000000e83c00720c */ /* 0x000fe20003f86270 */
[----:B------:R-:W-:Y:S01]  /*106b0*/  HMMA.16816.F32.BF16 R48, R112, R66, R48 ;  /* 0x000000427030723c */ /* 0x000fe20000041830 */
[----:B------:R-:W-:Y:S02]  /*106c0*/  IABS R56, R56 ;  /* 0x0000003800387213 */ /* 0x000fe40000000000 */
[----:B------:R-:W-:Y:S02]  /*106d0*/  LOP3.LUT R63, R63, R168, RZ, 0xfc, !PT ;  /* 0x000000a83f3f7212 */ /* 0x000fe400078efcff */
[----:B------:R-:W-:-:S02]  /*106e0*/  FSEL R79, R79, -INF , !P5 ;  /* 0xff8000004f4f7808 */ /* 0x000fc40006800000 */
[----:B------:R-:W-:Y:S01]  /*106f0*/  FSEL R81, R81, -INF , P4 ;  /* 0xff80000051517808 */ /* 0x000fe20002000000 */
[----:B------:R-:W-:Y:S01]  /*10700*/  IMAD.IADD R63, R63, 0x1, R246 ;  /* 0x000000013f3f7824 */ /* 0x000fe200078e02f6 */
[C---:B------:R-:W-:Y:S02]  /*10710*/  ISETP.GE.AND P3, PT, R60.reuse, R231, PT ;  /* 0x000000e73c00720c */ /* 0x040fe40003f66270 */
[C---:B------:R-:W-:Y:S02]  /*10720*/  ISETP.GE.AND P5, PT, R60.reuse, R228, PT ;  /* 0x000000e43c00720c */ /* 0x040fe40003fa6270 */
[----:B------:R-:W-:Y:S02]  /*10730*/  I2FP.F32.S32 R56, R56 ;  /* 0x0000003800387245 */ /* 0x000fe40000201400 */
[----:B------:R-:W-:Y:S01]  /*10740*/  ISETP.GE.AND P4, PT, R60, R229, PT ;  /* 0x000000e53c00720c */ /* 0x000fe20003f86270 */
[----:B------:R-:W-:Y:S01]  /*10750*/  VIADD R60, R230, 0x8 ;  /* 0x00000008e63c7836 */ /* 0x000fe20000000000 */
[----:B------:R-:W-:Y:S01]  /*10760*/  IADD3 R61, PT, PT, R194, 0x1a8, -R193 ;  /* 0x000001a8c23d7810 */ /* 0x000fe20007ffe8c1 */
[----:B------:R-:W-:Y:S01]  /*10770*/  FFMA.FTZ R82, -R244, R56, R57 ;  /* 0x00000038f4527223 */ /* 0x000fe20000010139 */
[----:B------:R-:W-:Y:S01]  /*10780*/  VIADD R57, R62, 0xfffffe59 ;  /* 0xfffffe593e397836 */ /* 0x000fe20000000000 */
[----:B------:R-:W-:-:S02]  /*10790*/  FSEL R81, R81, -INF , !P3 ;  /* 0xff80000051517808 */ /* 0x000fc40005800000 */
[----:B------:R-:W-:Y:S02]  /*107a0*/  IABS R61, R61 ;  /* 0x0000003d003d7213 */ /* 0x000fe40000000000 */
[----:B------:R-:W-:Y:S02]  /*107b0*/  IADD3 R56, PT, PT, R60, 0x1a7, -R63 ;  /* 0x000001a73c387810 */ /* 0x000fe40007ffe83f */
[----:B------:R-:W-:Y:S02]  /*107c0*/  I2FP.F32.S32 R61, R61 ;  /* 0x0000003d003d7245 */ /* 0x000fe40000201400 */
[----:B------:R-:W-:Y:S02]  /*107d0*/  IABS R56, R56 ;  /* 0x0000003800387213 */ /* 0x000fe40000000000 */
[----:B------:R-:W-:Y:S01]  /*107e0*/  ISETP.GE.AND P3, PT, R57, R232, PT ;  /* 0x000000e83900720c */ /* 0x000fe20003f66270 */
[----:B------:R-:W-:Y:S01]  /*107f0*/  FFMA.FTZ R58, -R244, R61, R58 ;  /* 0x0000003df43a7223 */ /* 0x000fe2000001013a */
[----:B------:R-:W-:-:S02]  /*10800*/  I2FP.F32.S32 R56, R56 ;  /* 0x0000003800387245 */ /* 0x000fc40000201400 */
[----:B------:R-:W-:Y:S02]  /*10810*/  IADD3 R85, PT, PT, R230, 0x1a0, -R63 ;  /* 0x000001a0e6557810 */ /* 0x000fe40007ffe83f */
[----:B------:R-:W-:Y:S01]  /*10820*/  FSEL R82, R82, -INF , P3 ;  /* 0xff80000052527808 */ /* 0x000fe20001800000 */
[----:B------:R-:W-:Y:S01]  /*10830*/  FFMA.FTZ R56, -R244, R56, R59 ;  /* 0x00000038f4387223 */ /* 0x000fe2000001013b */
[----:B------:R-:W-:Y:S02]  /*10840*/  IABS R85, R85 ;  /* 0x0000005500557213 */ /* 0x000fe40000000000 */
[----:B------:R-:W-:Y:S02]  /*10850*/  FSEL R58, R58, -INF , P4 ;  /* 0xff8000003a3a7808 */ /* 0x000fe40002000000 */
[----:B------:R-:W-:Y:S02]  /*10860*/  ISETP.GE.AND P3, PT, R57, R229, PT ;  /* 0x000000e53900720c */ /* 0x000fe40003f66270 */
[----:B------:R-:W-:-:S02]  /*10870*/  FSEL R80, R58, -INF , !P5 ;  /* 0xff8000003a507808 */ /* 0x000fc40006800000 */
[----:B------:R-:W-:Y:S02]  /*10880*/  I2FP.F32.S32 R85, R85 ;  /* 0x0000005500557245 */ /* 0x000fe40000201400 */
[----:B------:R-:W-:Y:S02]  /*10890*/  FSEL R56, R56, -INF , P3 ;  /* 0xff80000038387808 */ /* 0x000fe40001800000 */
[C---:B------:R-:W-:Y:S01]  /*108a0*/  ISETP.GE.AND P5, PT, R57.reuse, R228, PT ;  /* 0x000000e43900720c */ /* 0x040fe20003fa6270 */
[----:B------:R-:W-:Y:S01]  /*108b0*/  FFMA.FTZ R85, -R244, R85, R52 ;  /* 0x00000055f4557223 */ /* 0x000fe20000010134 */
[----:B------:R-:W-:Y:S01]  /*108c0*/  ISETP.GE.AND P4, PT, R57, R231, PT ;  /* 0x000000e73900720c */ /* 0x000fe20003f86270 */
[----:B------:R-:W-:Y:S01]  /*108d0*/  VIADD R52, R62, 0xfffffe60 ;  /* 0xfffffe603e347836 */ /* 0x000fe20000000000 */
[----:B------:R-:W-:Y:S02]  /*108e0*/  FSEL R83, R56, -INF , !P5 ;  /* 0xff80000038537808 */ /* 0x000fe40006800000 */
[----:B------:R-:W1:Y:S01]  /*108f0*/  LDSM.16.M88.4 R56, [R37+0x5800] ;  /* 0x005800002538783b */ /* 0x000e620000000200 */
[----:B------:R-:W-:-:S02]  /*10900*/  IADD3 R86, PT, PT, R230, 0x19f, -R63 ;  /* 0x0000019fe6567810 */ /* 0x000fc40007ffe83f */
[--C-:B------:R-:W-:Y:S02]  /*10910*/  IADD3 R61, PT, PT, R60, 0x1a0, -R63.reuse ;  /* 0x000001a03c3d7810 */ /* 0x100fe40007ffe83f */
[----:B------:R-:W-:Y:S02]  /*10920*/  IADD3 R89, PT, PT, R230, 0x198, -R63 ;  /* 0x00000198e6597810 */ /* 0x000fe40007ffe83f */
[----:B------:R-:W-:Y:S02]  /*10930*/  FSEL R82, R82, -INF , !P4 ;  /* 0xff80000052527808 */ /* 0x000fe40006000000 */
[----:B------:R-:W-:Y:S02]  /*10940*/  ISETP.GE.AND P4, PT, R52, R232, PT ;  /* 0x000000e83400720c */ /* 0x000fe40003f86270 */
[----:B------:R-:W-:Y:S02]  /*10950*/  IABS R86, R86 ;  /* 0x0000005600567213 */ /* 0x000fe40000000000 */
[----:B------:R-:W-:-:S02]  /*10960*/  IABS R61, R61 ;  /* 0x0000003d003d7213 */ /* 0x000fc40000000000 */
[----:B------:R-:W-:Y:S02]  /*10970*/  IABS R89, R89 ;  /* 0x0000005900597213 */ /* 0x000fe40000000000 */
[----:B------:R-:W-:Y:S02]  /*10980*/  I2FP.F32.S32 R86, R86 ;  /* 0x0000005600567245 */ /* 0x000fe40000201400 */
[----:B------:R-:W-:Y:S02]  /*10990*/  FSEL R85, R85, -INF , P4 ;  /* 0xff80000055557808 */ /* 0x000fe40002000000 */
[----:B------:R-:W-:Y:S01]  /*109a0*/  ISETP.GE.AND P3, PT, R52, R231, PT ;  /* 0x000000e73400720c */ /* 0x000fe20003f66270 */
[----:B------:R-:W-:Y:S01]  /*109b0*/  FFMA.FTZ R86, -R244, R86, R53 ;  /* 0x00000056f4567223 */ /* 0x000fe20000010135 */
[----:B------:R-:W-:Y:S01]  /*109c0*/  ISETP.GE.AND P5, PT, R52, R228, PT ;  /* 0x000000e43400720c */ /* 0x000fe20003fa6270 */
[----:B------:R-:W-:Y:S01]  /*109d0*/  VIADD R53, R62, 0xfffffe61 ;  /* 0xfffffe613e357836 */ /* 0x000fe20000000000 */
[----:B------:R-:W-:-:S02]  /*109e0*/  I2FP.F32.S32 R61, R61 ;  /* 0x0000003d003d7245 */ /* 0x000fc40000201400 */
[----:B------:R-:W-:Y:S02]  /*109f0*/  ISETP.GE.AND P4, PT, R52, R229, PT ;  /* 0x000000e53400720c */ /* 0x000fe40003f86270 */
[----:B------:R-:W-:Y:S01]  /*10a00*/  I2FP.F32.S32 R89, R89 ;  /* 0x0000005900597245 */ /* 0x000fe20000201400 */
[----:B------:R-:W-:Y:S01]  /*10a10*/  FFMA.FTZ R54, -R244, R61, R54 ;  /* 0x0000003df4367223 */ /* 0x000fe20000010136 */
[--C-:B------:R-:W-:Y:S02]  /*10a20*/  IADD3 R52, PT, PT, R60, 0x19f, -R63.reuse ;  /* 0x0000019f3c347810 */ /* 0x100fe40007ffe83f */
[----:B------:R-:W-:Y:S01]  /*10a30*/  FSEL R85, R85, -INF , !P3 ;  /* 0xff80000055557808 */ /* 0x000fe20005800000 */
[----:B------:R-:W-:Y:S01]  /*10a40*/  FFMA.FTZ R89, -R244, R89, R48 ;  /* 0x00000059f4597223 */ /* 0x000fe20000010130 */
[----:B------:R-:W-:Y:S02]  /*10a50*/  IABS R52, R52 ;  /* 0x0000003400347213 */ /* 0x000fe40000000000 */
[----:B------:R-:W-:-:S02]  /*10a60*/  IADD3 R48, PT, PT, R230, 0x197, -R63 ;  /* 0x00000197e6307810 */ /* 0x000fc40007ffe83f */
[----:B------:R-:W-:Y:S01]  /*10a70*/  I2FP.F32.S32 R52, R52 ;  /* 0x0000003400347245 */ /* 0x000fe20000201400 */
[C---:B-1----:R-:W-:Y:S01]  /*10a80*/  HMMA.16816.F32.BF16 R44, R112.reuse, R56, R44 ;  /* 0x00000038702c723c */ /* 0x042fe2000004182c */
[----:B------:R-:W-:Y:S02]  /*10a90*/  ISETP.GE.AND P3, PT, R53, R232, PT ;  /* 0x000000e83500720c */ /* 0x000fe40003f66270 */
[----:B------:R-:W-:Y:S01]  /*10aa0*/  FSEL R84, R54, -INF , P4 ;  /* 0xff80000036547808 */ /* 0x000fe20002000000 */
[----:B------:R-:W-:Y:S01]  /*10ab0*/  FFMA.FTZ R55, -R244, R52, R55 ;  /* 0x00000034f4377223 */ /* 0x000fe20000010137 */
[----:B------:R-:W-:Y:S01]  /*10ac0*/  IABS R48, R48 ;  /* 0x0000003000307213 */ /* 0x000fe20000000000 */
[----:B------:R-:W-:Y:S01]  /*10ad0*/  VIADD R52, R62, 0xfffffe68 ;  /* 0xfffffe683e347836 */ /* 0x000fe20000000000 */
[----:B------:R-:W-:Y:S01]  /*10ae0*/  FSEL R84, R84, -INF , !P5 ;  /* 0xff80000054547808 */ /* 0x000fe20006800000 */
[----:B------:R-:W-:Y:S01]  /*10af0*/  HMMA.16816.F32.BF16 R40, R112, R58, R40 ;  /* 0x0000003a7028723c */ /* 0x000fe20000041828 */
[----:B------:R-:W-:-:S02]  /*10b00*/  FSEL R86, R86, -INF , P3 ;  /* 0xff80000056567808 */ /* 0x000fc40001800000 */
[----:B------:R-:W-:Y:S02]  /*10b10*/  I2FP.F32.S32 R48, R48 ;  /* 0x0000003000307245 */ /* 0x000fe40000201400 */
[C---:B------:R-:W-:Y:S02]  /*10b20*/  ISETP.GE.AND P4, PT, R53.reuse, R231, PT ;  /* 0x000000e73500720c */ /* 0x040fe40003f86270 */
[C---:B------:R-:W-:Y:S01]  /*10b30*/  ISETP.GE.AND P5, PT, R53.reuse, R228, PT ;  /* 0x000000e43500720c */ /* 0x040fe20003fa6270 */
[----:B------:R-:W-:Y:S01]  /*10b40*/  FFMA.FTZ R90, -R244, R48, R49 ;  /* 0x00000030f45a7223 */ /* 0x000fe20000010131 */
[----:B------:R-:W-:Y:S01]  /*10b50*/  ISETP.GE.AND P3, PT, R53, R229, PT ;  /* 0x000000e53500720c */ /* 0x000fe20003f66270 */
[----:B------:R-:W-:Y:S01]  /*10b60*/  VIADD R49, R62, 0xfffffe69 ;  /* 0xfffffe693e317836 */ /* 0x000fe20000000000 */
[----:B------:R-:W-:Y:S02]  /*10b70*/  IADD3 R53, PT, PT, R60, 0x198, -R63 ;  /* 0x000001983c357810 */ /* 0x000fe40007ffe83f */
[----:B------:R-:W-:-:S02]  /*10b80*/  FSEL R86, R86, -INF , !P4 ;  /* 0xff80000056567808 */ /* 0x000fc40006000000 */
[----:B------:R-:W-:Y:S02]  /*10b90*/  ISETP.GE.AND P4, PT, R52, R232, PT ;  /* 0x000000e83400720c */ /* 0x000fe40003f86270 */
[----:B------:R-:W-:Y:S02]  /*10ba0*/  IABS R53, R53 ;  /* 0x0000003500357213 */ /* 0x000fe40000000000 */
[----:B------:R-:W-:Y:S02]  /*10bb0*/  IADD3 R48, PT, PT, R60, 0x197, -R63 ;  /* 0x000001973c307810 */ /* 0x000fe40007ffe83f */
[----:B------:R-:W-:Y:S02]  /*10bc0*/  FSEL R87, R55, -INF , P3 ;  /* 0xff80000037577808 */ /* 0x000fe40001800000 */
[----:B------:R-:W-:Y:S02]  /*10bd0*/  ISETP.GE.AND P3, PT, R52, R231, PT ;  /* 0x000000e73400720c */ /* 0x000fe40003f66270 */
[----:B------:R-:W-:-:S02]  /*10be0*/  I2FP.F32.S32 R53, R53 ;  /* 0x0000003500357245 */ /* 0x000fc40000201400 */
[----:B------:R-:W-:Y:S02]  /*10bf0*/  FSEL R89, R89, -INF , P4 ;  /* 0xff80000059597808 */ /* 0x000fe40002000000 */
[----:B------:R-:W-:Y:S01]  /*10c00*/  IABS R48, R48 ;  /* 0x0000003000307213 */ /* 0x000fe20000000000 */
[----:B------:R-:W-:Y:S01]  /*10c10*/  FFMA.FTZ R50, -R244, R53, R50 ;  /* 0x00000035f4327223 */ /* 0x000fe20000010132 */
[----:B------:R-:W-:Y:S02]  /*10c20*/  FSEL R89, R89, -INF , !P3 ;  /* 0xff80000059597808 */ /* 0x000fe40005800000 */
[----:B------:R-:W-:Y:S02]  /*10c30*/  I2FP.F32.S32 R48, R48 ;  /* 0x0000003000307245 */ /* 0x000fe40000201400 */
[----:B------:R-:W-:Y:S02]  /*10c40*/  ISETP.GE.AND P3, PT, R49, R232, PT ;  /* 0x000000e83100720c */ /* 0x000fe40003f66270 */
[----:B------:R-:W-:Y:S01]  /*10c50*/  ISETP.GE.AND P4, PT, R52, R229, PT ;  /* 0x000000e53400720c */ /* 0x000fe20003f86270 */
[----:B------:R-:W-:Y:S01]  /*10c60*/  FFMA.FTZ R48, -R244, R48, R51 ;  /* 0x00000030f4307223 */ /* 0x000fe20000010133 */
[----:B------:R-:W-:-:S02]  /*10c70*/  FSEL R87, R87, -INF , !P5 ;  /* 0xff80000057577808 */ /* 0x000fc40006800000 */
[----:B------:R-:W-:Y:S02]  /*10c80*/  FSEL R90, R90, -INF , P3 ;  /* 0xff8000005a5a7808 */ /* 0x000fe40001800000 */
[----:B------:R-:W-:Y:S02]  /*10c90*/  ISETP.GE.AND P5, PT, R52, R228, PT ;  /* 0x000000e43400720c */ /* 0x000fe40003fa6270 */
[----:B------:R-:W-:Y:S02]  /*10ca0*/  FSEL R50, R50, -INF , P4 ;  /* 0xff80000032327808 */ /* 0x000fe40002000000 */
[----:B------:R-:W-:Y:S02]  /*10cb0*/  ISETP.GE.AND P3, PT, R49, R229, PT ;  /* 0x000000e53100720c */ /* 0x000fe40003f66270 */
[----:B------:R-:W-:Y:S02]  /*10cc0*/  IADD3 R93, PT, PT, R230, 0x190, -R63 ;  /* 0x00000190e65d7810 */ /* 0x000fe40007ffe83f */
[----:B------:R-:W-:-:S02]  /*10cd0*/  FSEL R88, R50, -INF , !P5 ;  /* 0xff80000032587808 */ /* 0x000fc40006800000 */
[----:B------:R-:W-:Y:S02]  /*10ce0*/  FSEL R48, R48, -INF , P3 ;  /* 0xff80000030307808 */ /* 0x000fe40001800000 */
[C---:B------:R-:W-:Y:S02]  /*10cf0*/  ISETP.GE.AND P5, PT, R49.reuse, R228, PT ;  /* 0x000000e43100720c */ /* 0x040fe40003fa6270 */
[----:B------:R-:W-:Y:S02]  /*10d00*/  IABS R93, R93 ;  /* 0x0000005d005d7213 */ /* 0x000fe40000000000 */
[----:B------:R-:W-:Y:S02]  /*10d10*/  ISETP.GE.AND P4, PT, R49, R231, PT ;  /* 0x000000e73100720c */ /* 0x000fe40003f86270 */
[----:B------:R-:W-:Y:S02]  /*10d20*/  FSEL R91, R48, -INF , !P5 ;  /* 0xff800000305b7808 */ /* 0x000fe40006800000 */
[----:B------:R-:W-:Y:S01]  /*10d30*/  I2FP.F32.S32 R93, R93 ;  /* 0x0000005d005d7245 */ /* 0x000fe20000201400 */
[----:B------:R-:W1:Y:S01]  /*10d40*/  LDSM.16.M88.4 R48, [R37+0x6000] ;  /* 0x006000002530783b */ /* 0x000e620000000200 */
[----:B------:R-:W-:-:S02]  /*10d50*/  IADD3 R94, PT, PT, R230, 0x18f, -R63 ;  /* 0x0000018fe65e7810 */ /* 0x000fc40007ffe83f */
[--C-:B------:R-:W-:Y:S01]  /*10d60*/  IADD3 R53, PT, PT, R60, 0x190, -R63.reuse ;  /* 0x000001903c357810 */ /* 0x100fe20007ffe83f */
[----:B------:R-:W-:Y:S01]  /*10d70*/  FFMA.FTZ R93, -R244, R93, R44 ;  /* 0x0000005df45d7223 */ /* 0x000fe2000001012c */
[----:B------:R-:W-:Y:S01]  /*10d80*/  VIADD R44, R62, 0xfffffe70 ;  /* 0xfffffe703e2c7836 */ /* 0x000fe20000000000 */
        /* <DEDUP_REMOVED lines=53> */
[----:B------:R-:W-:-:S02]  /*110e0*/  IADD3 R101, PT, PT, R230, 0x180, -R63 ;  /* 0x00000180e6657810 */ /* 0x000fc40007ffe83f */
[----:B------:R-:W-:Y:S02]  /*110f0*/  FSEL R95, R95, -INF , !P5 ;  /* 0xff8000005f5f7808 */ /* 0x000fe40006800000 */
[----:B------:R-:W-:Y:S02]  /*11100*/  FSEL R98, R98, -INF , P3 ;  /* 0xff80000062627808 */ /* 0x000fe40001800000 */
[----:B------:R-:W-:Y:S02]  /*11110*/  ISETP.GE.AND P5, PT, R44, R228, PT ;  /* 0x000000e42c00720c */ /* 0x000fe40003fa6270 */
[----:B------:R-:W-:Y:S02]  /*11120*/  IABS R101, R101 ;  /* 0x0000006500657213 */ /* 0x000fe40000000000 */
[----:B------:R-:W-:Y:S02]  /*11130*/  FSEL R42, R42, -INF , P4 ;  /* 0xff8000002a2a7808 */ /* 0x000fe40002000000 */
[----:B------:R-:W-:-:S02]  /*11140*/  ISETP.GE.AND P3, PT, R41, R229, PT ;  /* 0x000000e52900720c */ /* 0x000fc40003f66270 */
[----:B------:R-:W-:Y:S02]  /*11150*/  FSEL R96, R42, -INF , !P5 ;  /* 0xff8000002a607808 */ /* 0x000fe40006800000 */
[----:B------:R-:W-:Y:S02]  /*11160*/  I2FP.F32.S32 R101, R101 ;  /* 0x0000006500657245 */ /* 0x000fe40000201400 */
[----:B------:R-:W-:Y:S02]  /*11170*/  FSEL R40, R40, -INF , P3 ;  /* 0xff80000028287808 */ /* 0x000fe40001800000 */
[C---:B------:R-:W-:Y:S01]  /*11180*/  ISETP.GE.AND P5, PT, R41.reuse, R228, PT ;  /* 0x000000e42900720c */ /* 0x040fe20003fa6270 */
[----:B------:R-:W-:Y:S01]  /*11190*/  FFMA.FTZ R101, -R244, R101, R32 ;  /* 0x00000065f4657223 */ /* 0x000fe20000010120 */
[----:B------:R-:W-:Y:S01]  /*111a0*/  ISETP.GE.AND P4, PT, R41, R231, PT ;  /* 0x000000e72900720c */ /* 0x000fe20003f86270 */
[----:B------:R-:W-:Y:S01]  /*111b0*/  VIADD R32, R62, 0xfffffe80 ;  /* 0xfffffe803e207836 */ /* 0x000fe20000000000 */
[----:B------:R-:W-:-:S02]  /*111c0*/  FSEL R99, R40, -INF , !P5 ;  /* 0xff80000028637808 */ /* 0x000fc40006800000 */
[----:B------:R-:W1:Y:S01]  /*111d0*/  LDSM.16.M88.4 R40, [R37+0x6800] ;  /* 0x006800002528783b */ /* 0x000e620000000200 */
[--C-:B------:R-:W-:Y:S02]  /*111e0*/  IADD3 R102, PT, PT, R230, 0x17f, -R63.reuse ;  /* 0x0000017fe6667810 */ /* 0x100fe40007ffe83f */
[--C-:B------:R-:W-:Y:S02]  /*111f0*/  IADD3 R45, PT, PT, R60, 0x180, -R63.reuse ;  /* 0x000001803c2d7810 */ /* 0x100fe40007ffe83f */
[----:B------:R-:W-:Y:S02]  /*11200*/  IADD3 R107, PT, PT, R230, 0x178, -R63 ;  /* 0x00000178e66b7810 */ /* 0x000fe40007ffe83f */
[----:B------:R-:W-:Y:S02]  /*11210*/  FSEL R98, R98, -INF , !P4 ;  /* 0xff80000062627808 */ /* 0x000fe40006000000 */
[----:B------:R-:W-:Y:S02]  /*11220*/  ISETP.GE.AND P4, PT, R32, R232, PT ;  /* 0x000000e82000720c */ /* 0x000fe40003f86270 */
[----:B------:R-:W-:-:S02]  /*11230*/  IABS R102, R102 ;  /* 0x0000006600667213 */ /* 0x000fc40000000000 */
[----:B------:R-:W-:Y:S02]  /*11240*/  IABS R45, R45 ;  /* 0x0000002d002d7213 */ /* 0x000fe40000000000 */
        /* <DEDUP_REMOVED lines=192> */
[----:B------:R-:W-:Y:S01]  /*11e50*/  ISETP.GE.AND P5, PT, R16, R228, PT ;  /* 0x000000e41000720c */ /* 0x000fe20003fa6270 */
[----:B------:R-:W-:Y:S01]  /*11e60*/  VIADD R16, R62, 0xfffffeb0 ;  /* 0xfffffeb03e107836 */ /* 0x000fe20000000000 */
        /* <DEDUP_REMOVED lines=12> */
[----:B------:R-:W-:Y:S01]  /*11f30*/  FSEL R208, R208, -INF , !P4 ;  /* 0xff800000d0d07808 */ /* 0x000fe20006000000 */
[----:B------:R-:W-:Y:S01]  /*11f40*/  FFMA.FTZ R211, -R244, R211, R8 ;  /* 0x000000d3f4d37223 */ /* 0x000fe20000010108 */
[----:B------:R-:W-:Y:S02]  /*11f50*/  IADD3 R8, PT, PT, R230, 0x14f, -R63 ;  /* 0x0000014fe6087810 */ /* 0x000fe40007ffe83f */
[----:B------:R-:W-:Y:S02]  /*11f60*/  IABS R17, R17 ;  /* 0x0000001100117213 */ /* 0x000fe40000000000 */
[----:B------:R-:W-:Y:S02]  /*11f70*/  ISETP.GE.AND P4, PT, R16, R232, PT ;  /* 0x000000e81000720c */ /* 0x000fe40003f86270 */
[----:B------:R-:W-:Y:S02]  /*11f80*/  IABS R8, R8 ;  /* 0x0000000800087213 */ /* 0x000fe40000000000 */
[----:B------:R-:W-:-:S02]  /*11f90*/  I2FP.F32.S32 R17, R17 ;  /* 0x0000001100117245 */ /* 0x000fc40000201400 */
[----:B------:R-:W-:Y:S02]  /*11fa0*/  I2FP.F32.S32 R8, R8 ;  /* 0x0000000800087245 */ /* 0x000fe40000201400 */
[----:B------:R-:W-:Y:S01]  /*11fb0*/  FSEL R211, R211, -INF , P4 ;  /* 0xff800000d3d37808 */ /* 0x000fe20002000000 */
[----:B------:R-:W-:Y:S01]  /*11fc0*/  FFMA.FTZ R210, -R244, R17, R10 ;  /* 0x00000011f4d27223 */ /* 0x000fe2000001010a */
[----:B------:R-:W-:Y:S01]  /*11fd0*/  ISETP.GE.AND P3, PT, R16, R231, PT ;  /* 0x000000e71000720c */ /* 0x000fe20003f66270 */
[----:B------:R-:W-:Y:S01]  /*11fe0*/  VIADD R10, R62, 0xfffffeb1 ;  /* 0xfffffeb13e0a7836 */ /* 0x000fe20000000000 */
[----:B------:R-:W-:Y:S01]  /*11ff0*/  ISETP.GE.AND P5, PT, R16, R228, PT ;  /* 0x000000e41000720c */ /* 0x000fe20003fa6270 */
[----:B------:R-:W-:Y:S01]  /*12000*/  FFMA.FTZ R8, -R244, R8, R9 ;  /* 0x00000008f4087223 */ /* 0x000fe20000010109 */
[----:B------:R-:W-:Y:S02]  /*12010*/  ISETP.GE.AND P4, PT, R16, R229, PT ;  /* 0x000000e51000720c */ /* 0x000fe40003f86270 */
[----:B------:R-:W-:-:S02]  /*12020*/  IADD3 R16, PT, PT, R230, 0x148, -R63 ;  /* 0x00000148e6107810 */ /* 0x000fc40007ffe83f */
[----:B------:R-:W-:Y:S02]  /*12030*/  IADD3 R213, PT, PT, R60, 0x14f, -R63 ;  /* 0x0000014f3cd57810 */ /* 0x000fe40007ffe83f */
[----:B------:R-:W-:Y:S02]  /*12040*/  IABS R9, R16 ;  /* 0x0000001000097213 */ /* 0x000fe40000000000 */
[----:B------:R-:W-:Y:S02]  /*12050*/  IABS R213, R213 ;  /* 0x000000d500d57213 */ /* 0x000fe40000000000 */
[----:B------:R-:W-:Y:S02]  /*12060*/  FSEL R211, R211, -INF , !P3 ;  /* 0xff800000d3d37808 */ /* 0x000fe40005800000 */
[----:B------:R-:W-:Y:S02]  /*12070*/  ISETP.GE.AND P3, PT, R10, R232, PT ;  /* 0x000000e80a00720c */ /* 0x000fe40003f66270 */
[----:B------:R-:W-:-:S02]  /*12080*/  FSEL R210, R210, -INF , P4 ;  /* 0xff800000d2d27808 */ /* 0x000fc40002000000 */
[----:B------:R-:W-:Y:S01]  /*12090*/  I2FP.F32.S32 R9, R9 ;  /* 0x0000000900097245 */ /* 0x000fe20000201400 */
[C---:B-1----:R-:W-:Y:S01]  /*120a0*/  HMMA.16816.F32.BF16 R180, R112.reuse, R12, R180 ;  /* 0x0000000c70b4723c */ /* 0x042fe200000418b4 */
[----:B------:R-:W-:Y:S01]  /*120b0*/  I2FP.F32.S32 R213, R213 ;  /* 0x000000d500d57245 */ /* 0x000fe20000201400 */
[----:B------:R-:W-:Y:S01]  /*120c0*/  VIADD R12, R62, 0xfffffeb9 ;  /* 0xfffffeb93e0c7836 */ /* 0x000fe20000000000 */
[----:B------:R-:W-:Y:S02]  /*120d0*/  FSEL R210, R210, -INF , !P5 ;  /* 0xff800000d2d27808 */ /* 0x000fe40006800000 */
[----:B------:R-:W-:Y:S01]  /*120e0*/  FSEL R8, R8, -INF , P3 ;  /* 0xff80000008087808 */ /* 0x000fe20001800000 */
[----:B------:R-:W-:Y:S01]  /*120f0*/  FFMA.FTZ R213, -R244, R213, R11 ;  /* 0x000000d5f4d57223 */ /* 0x000fe2000001010b */
[----:B------:R-:W-:Y:S01]  /*12100*/  ISETP.GE.AND P4, PT, R10, R231, PT ;  /* 0x000000e70a00720c */ /* 0x000fe20003f86270 */
[----:B------:R-:W-:Y:S01]  /*12110*/  VIADD R11, R62, 0xfffffeb8 ;  /* 0xfffffeb83e0b7836 */ /* 0x000fe20000000000 */
[C---:B------:R-:W-:Y:S01]  /*12120*/  ISETP.GE.AND P5, PT, R10.reuse, R228, PT ;  /* 0x000000e40a00720c */ /* 0x040fe20003fa6270 */
[----:B------:R-:W-:Y:S01]  /*12130*/  HMMA.16816.F32.BF16 R176, R112, R14, R176 ;  /* 0x0000000e70b0723c */ /* 0x000fe200000418b0 */
[----:B------:R-:W-:Y:S01]  /*12140*/  ISETP.GE.AND P3, PT, R10, R229, PT ;  /* 0x000000e50a00720c */ /* 0x000fe20003f66270 */
[----:B------:R-:W-:Y:S01]  /*12150*/  FFMA.FTZ R10, -R244, R9, R184 ;  /* 0x00000009f40a7223 */ /* 0x000fe200000101b8 */
[--C-:B------:R-:W-:Y:S01]  /*12160*/  IADD3 R9, PT, PT, R60, 0x148, -R63.reuse ;  /* 0x000001483c097810 */ /* 0x100fe20007ffe83f */
[----:B------:R-:W-:Y:S01]  /*12170*/  VIADD R14, R62, 0xfffffec1 ;  /* 0xfffffec13e0e7836 */ /* 0x000fe20000000000 */
[----:B------:R-:W-:-:S02]  /*12180*/  IADD3 R16, PT, PT, R230, 0x147, -R63 ;  /* 0x00000147e6107810 */ /* 0x000fc40007ffe83f */
[----:B------:R-:W-:Y:S02]  /*12190*/  IABS R9, R9 ;  /* 0x0000000900097213 */ /* 0x000fe40000000000 */
[----:B------:R-:W-:Y:S02]  /*121a0*/  FSEL R184, R8, -INF , !P4 ;  /* 0xff80000008b87808 */ /* 0x000fe40006000000 */
[----:B------:R-:W-:Y:S02]  /*121b0*/  ISETP.GE.AND P4, PT, R11, R232, PT ;  /* 0x000000e80b00720c */ /* 0x000fe40003f86270 */
[----:B------:R-:W-:Y:S02]  /*121c0*/  I2FP.F32.S32 R9, R9 ;  /* 0x0000000900097245 */ /* 0x000fe40000201400 */
[----:B------:R-:W-:Y:S02]  /*121d0*/  IABS R8, R16 ;  /* 0x0000001000087213 */ /* 0x000fe40000000000 */
[----:B------:R-:W-:Y:S01]  /*121e0*/  FSEL R213, R213, -INF , P3 ;  /* 0xff800000d5d57808 */ /* 0x000fe20001800000 */
[----:B------:R-:W-:Y:S01]  /*121f0*/  FFMA.FTZ R9, -R244, R9, R186 ;  /* 0x00000009f4097223 */ /* 0x000fe200000101ba */
[----:B------:R-:W-:-:S02]  /*12200*/  ISETP.GE.AND P3, PT, R11, R231, PT ;  /* 0x000000e70b00720c */ /* 0x000fc40003f66270 */
[----:B------:R-:W-:Y:S02]  /*12210*/  FSEL R10, R10, -INF , P4 ;  /* 0xff8000000a0a7808 */ /* 0x000fe40002000000 */
[----:B------:R-:W-:Y:S02]  /*12220*/  IADD3 R13, PT, PT, R60, 0x147, -R63 ;  /* 0x000001473c0d7810 */ /* 0x000fe40007ffe83f */
[----:B------:R-:W-:Y:S02]  /*12230*/  I2FP.F32.S32 R8, R8 ;  /* 0x0000000800087245 */ /* 0x000fe40000201400 */
[----:B------:R-:W-:Y:S02]  /*12240*/  FSEL R186, R10, -INF , !P3 ;  /* 0xff8000000aba7808 */ /* 0x000fe40005800000 */
[----:B------:R-:W-:Y:S01]  /*12250*/  ISETP.GE.AND P4, PT, R11, R229, PT ;  /* 0x000000e50b00720c */ /* 0x000fe20003f86270 */
[----:B------:R-:W-:Y:S01]  /*12260*/  FFMA.FTZ R8, -R244, R8, R185 ;  /* 0x00000008f4087223 */ /* 0x000fe200000101b9 */
[----:B------:R-:W-:Y:S01]  /*12270*/  IABS R10, R13 ;  /* 0x0000000d000a7213 */ /* 0x000fe20000000000 */
[----:B------:R-:W-:Y:S01]  /*12280*/  VIADD R13, R62, 0xfffffec0 ;  /* 0xfffffec03e0d7836 */ /* 0x000fe20000000000 */
[----:B------:R-:W-:-:S02]  /*12290*/  FSEL R185, R9, -INF , P4 ;  /* 0xff80000009b97808 */ /* 0x000fc40002000000 */
[----:B------:R-:W-:Y:S01]  /*122a0*/  FSEL R213, R213, -INF , !P5 ;  /* 0xff800000d5d57808 */ /* 0x000fe20006800000 */
[----:B------:R-:W-:Y:S01]  /*122b0*/  IMAD.MOV.U32 R9, RZ, RZ, R10 ;  /* 0x000000ffff097224 */ /* 0x000fe200078e000a */
[----:B------:R-:W-:Y:S02]  /*122c0*/  ISETP.GE.AND P5, PT, R11, R228, PT ;  /* 0x000000e40b00720c */ /* 0x000fe40003fa6270 */
[----:B------:R-:W-:Y:S02]  /*122d0*/  IADD3 R11, PT, PT, R230, 0x140, -R63 ;  /* 0x00000140e60b7810 */ /* 0x000fe40007ffe83f */
[----:B------:R-:W-:Y:S02]  /*122e0*/  I2FP.F32.S32 R9, R9 ;  /* 0x0000000900097245 */ /* 0x000fe40000201400 */
[----:B------:R-:W-:Y:S02]  /*122f0*/  ISETP.GE.AND P3, PT, R12, R232, PT ;  /* 0x000000e80c00720c */ /* 0x000fe40003f66270 */
[----:B------:R-:W-:Y:S01]  /*12300*/  IABS R11, R11 ;  /* 0x0000000b000b7213 */ /* 0x000fe20000000000 */
[----:B------:R-:W-:Y:S01]  /*12310*/  FFMA.FTZ R9, -R244, R9, R187 ;  /* 0x00000009f4097223 */ /* 0x000fe200000101bb */
[----:B------:R-:W-:-:S02]  /*12320*/  FSEL R8, R8, -INF , P3 ;  /* 0xff80000008087808 */ /* 0x000fc40001800000 */
[----:B------:R-:W-:Y:S02]  /*12330*/  ISETP.GE.AND P3, PT, R12, R229, PT ;  /* 0x000000e50c00720c */ /* 0x000fe40003f66270 */
[----:B------:R-:W-:Y:S02]  /*12340*/  I2FP.F32.S32 R11, R11 ;  /* 0x0000000b000b7245 */ /* 0x000fe40000201400 */
[----:B------:R-:W-:Y:S02]  /*12350*/  FSEL R185, R185, -INF , !P5 ;  /* 0xff800000b9b97808 */ /* 0x000fe40006800000 */
[----:B------:R-:W-:Y:S01]  /*12360*/  FSEL R9, R9, -INF , P3 ;  /* 0xff80000009097808 */ /* 0x000fe20001800000 */
[----:B------:R-:W-:Y:S01]  /*12370*/  FFMA.FTZ R16, -R244, R11, R180 ;  /* 0x0000000bf4107223 */ /* 0x000fe200000101b4 */
[C---:B------:R-:W-:Y:S02]  /*12380*/  ISETP.GE.AND P4, PT, R12.reuse, R231, PT ;  /* 0x000000e70c00720c */ /* 0x040fe40003f86270 */
[----:B------:R-:W-:-:S02]  /*12390*/  ISETP.GE.AND P5, PT, R12, R228, PT ;  /* 0x000000e40c00720c */ /* 0x000fc40003fa6270 */
[----:B------:R-:W-:Y:S02]  /*123a0*/  FSEL R187, R8, -INF , !P4 ;  /* 0xff80000008bb7808 */ /* 0x000fe40006000000 */
[----:B------:R-:W-:Y:S02]  /*123b0*/  FSEL R180, R9, -INF , !P5 ;  /* 0xff80000009b47808 */ /* 0x000fe40006800000 */
[----:B------:R-:W1:Y:S01]  /*123c0*/  LDSM.16.M88.4 R8, [R37+0x8800] ;  /* 0x008800002508783b */ /* 0x000e620000000200 */
[--C-:B------:R-:W-:Y:S02]  /*123d0*/  IADD3 R15, PT, PT, R60, 0x140, -R63.reuse ;  /* 0x000001403c0f7810 */ /* 0x100fe40007ffe83f */
[----:B------:R-:W-:Y:S02]  /*123e0*/  IADD3 R12, PT, PT, R230, 0x13f, -R63 ;  /* 0x0000013fe60c7810 */ /* 0x000fe40007ffe83f */
[----:B------:R-:W-:Y:S02]  /*123f0*/  IABS R15, R15 ;  /* 0x0000000f000f7213 */ /* 0x000fe40000000000 */
[----:B------:R-:W-:-:S02]  /*12400*/  ISETP.GE.AND P4, PT, R13, R232, PT ;  /* 0x000000e80d00720c */ /* 0x000fc40003f86270 */
[----:B------:R-:W-:Y:S02]  /*12410*/  IADD3 R17, PT, PT, R60, 0x13f, -R63 ;  /* 0x0000013f3c117810 */ /* 0x000fe40007ffe83f */
[----:B------:R-:W-:Y:S02]  /*12420*/  IABS R12, R12 ;  /* 0x0000000c000c7213 */ /* 0x000fe40000000000 */
[----:B------:R-:W-:Y:S02]  /*12430*/  I2FP.F32.S32 R15, R15 ;  /* 0x0000000f000f7245 */ /* 0x000fe40000201400 */
[----:B------:R-:W-:Y:S02]  /*12440*/  ISETP.GE.AND P3, PT, R13, R231, PT ;  /* 0x000000e70d00720c */ /* 0x000fe40003f66270 */
[----:B------:R-:W-:Y:S01]  /*12450*/  FSEL R16, R16, -INF , P4 ;  /* 0xff80000010107808 */ /* 0x000fe20002000000 */
[----:B------:R-:W-:Y:S01]  /*12460*/  FFMA.FTZ R15, -R244, R15, R182 ;  /* 0x0000000ff40f7223 */ /* 0x000fe200000101b6 */
[----:B------:R-:W-:-:S02]  /*12470*/  IABS R17, R17 ;  /* 0x0000001100117213 */ /* 0x000fc40000000000 */
[C---:B------:R-:W-:Y:S02]  /*12480*/  ISETP.GE.AND P5, PT, R13.reuse, R228, PT ;  /* 0x000000e40d00720c */ /* 0x040fe40003fa6270 */
[----:B------:R-:W-:Y:S02]  /*12490*/  ISETP.GE.AND P4, PT, R13, R229, PT ;  /* 0x000000e50d00720c */ /* 0x000fe40003f86270 */
[----:B------:R-:W-:Y:S02]  /*124a0*/  I2FP.F32.S32 R12, R12 ;  /* 0x0000000c000c7245 */ /* 0x000fe40000201400 */
[----:B------:R-:W-:Y:S02]  /*124b0*/  IADD3 R13, PT, PT, R230, 0x138, -R63 ;  /* 0x00000138e60d7810 */ /* 0x000fe40007ffe83f */
[----:B------:R-:W-:Y:S01]  /*124c0*/  FSEL R182, R16, -INF , !P3 ;  /* 0xff80000010b67808 */ /* 0x000fe20005800000 */
[----:B------:R-:W-:Y:S01]  /*124d0*/  IMAD.MOV.U32 R16, RZ, RZ, R17 ;  /* 0x000000ffff107224 */ /* 0x000fe200078e0011 */
[----:B------:R-:W-:Y:S01]  /*124e0*/  IABS R13, R13 ;  /* 0x0000000d000d7213 */ /* 0x000fe20000000000 */
[----:B------:R-:W-:Y:S01]  /*124f0*/  FFMA.FTZ R12, -R244, R12, R181 ;  /* 0x0000000cf40c7223 */ /* 0x000fe200000101b5 */
[----:B------:R-:W-:-:S02]  /*12500*/  ISETP.GE.AND P3, PT, R14, R232, PT ;  /* 0x000000e80e00720c */ /* 0x000fc40003f66270 */
[----:B------:R-:W-:Y:S01]  /*12510*/  FSEL R181, R15, -INF , P4 ;  /* 0xff8000000fb57808 */ /* 0x000fe20002000000 */
[----:B------:R-:W-:Y:S01]  /*12520*/  VIADD R15, R62, 0xfffffec8 ;  /* 0xfffffec83e0f7836 */ /* 0x000fe20000000000 */
[----:B------:R-:W-:Y:S02]  /*12530*/  I2FP.F32.S32 R16, R16 ;  /* 0x0000001000107245 */ /* 0x000fe40000201400 */
[----:B------:R-:W-:Y:S01]  /*12540*/  I2FP.F32.S32 R13, R13 ;  /* 0x0000000d000d7245 */ /* 0x000fe20000201400 */
[----:B-1----:R-:W-:Y:S01]  /*12550*/  HMMA.16816.F32.BF16 R172, R112, R8, R172 ;  /* 0x0000000870ac723c */ /* 0x002fe200000418ac */
[----:B------:R-:W-:Y:S01]  /*12560*/  ISETP.GE.AND P4, PT, R14, R231, PT ;  /* 0x000000e70e00720c */ /* 0x000fe20003f86270 */
[----:B------:R-:W-:Y:S01]  /*12570*/  FFMA.FTZ R16, -R244, R16, R183 ;  /* 0x00000010f4107223 */ /* 0x000fe200000101b7 */
[----:B------:R-:W-:Y:S02]  /*12580*/  FSEL R12, R12, -INF , P3 ;  /* 0xff8000000c0c7808 */ /* 0x000fe40001800000 */
[----:B------:R-:W-:-:S02]  /*12590*/  FSEL R181, R181, -INF , !P5 ;  /* 0xff800000b5b57808 */ /* 0x000fc40006800000 */
[--C-:B------:R-:W-:Y:S01]  /*125a0*/  IADD3 R17, PT, PT, R230, 0x137, -R63.reuse ;  /* 0x00000137e6117810 */ /* 0x100fe20007ffe83f */
[----:B------:R-:W-:Y:S01]  /*125b0*/  HMMA.16816.F32.BF16 R128, R112, R10, R128 ;  /* 0x0000000a7080723c */ /* 0x000fe20000041880 */
[C---:B------:R-:W-:Y:S02]  /*125c0*/  ISETP.GE.AND P5, PT, R14.reuse, R228, PT ;  /* 0x000000e40e00720c */ /* 0x040fe40003fa6270 */
[----:B------:R-:W-:Y:S01]  /*125d0*/  ISETP.GE.AND P3, PT, R14, R229, PT ;  /* 0x000000e50e00720c */ /* 0x000fe20003f66270 */
[----:B------:R-:W-:Y:S01]  /*125e0*/  FFMA.FTZ R14, -R244, R13, R176 ;  /* 0x0000000df40e7223 */ /* 0x000fe200000101b0 */
[----:B------:R-:W-:Y:S02]  /*125f0*/  IADD3 R13, PT, PT, R60, 0x138, -R63 ;  /* 0x000001383c0d7810 */ /* 0x000fe40007ffe83f */
[----:B------:R-:W-:Y:S02]  /*12600*/  FSEL R183, R12, -INF , !P4 ;  /* 0xff8000000cb77808 */ /* 0x000fe40006000000 */
[----:B------:R-:W-:-:S02]  /*12610*/  IABS R12, R17 ;  /* 0x00000011000c7213 */ /* 0x000fc40000000000 */
[----:B------:R-:W-:Y:S02]  /*12620*/  IABS R13, R13 ;  /* 0x0000000d000d7213 */ /* 0x000fe40000000000 */
[----:B------:R-:W-:Y:S02]  /*12630*/  I2FP.F32.S32 R12, R12 ;  /* 0x0000000c000c7245 */ /* 0x000fe40000201400 */
[----:B------:R-:W-:Y:S02]  /*12640*/  ISETP.GE.AND P4, PT, R15, R232, PT ;  /* 0x000000e80f00720c */ /* 0x000fe40003f86270 */
[----:B------:R-:W-:Y:S01]  /*12650*/  FSEL R176, R16, -INF , P3 ;  /* 0xff80000010b07808 */ /* 0x000fe20001800000 */
[----:B------:R-:W-:Y:S01]  /*12660*/  FFMA.FTZ R8, -R244, R12, R177 ;  /* 0x0000000cf4087223 */ /* 0x000fe200000101b1 */
[----:B------:R-:W-:Y:S02]  /*12670*/  I2FP.F32.S32 R13, R13 ;  /* 0x0000000d000d7245 */ /* 0x000fe40000201400 */
[----:B------:R-:W-:-:S02]  /*12680*/  IADD3 R12, PT, PT, R60, 0x137, -R63 ;  /* 0x000001373c0c7810 */ /* 0x000fc40007ffe83f */
[----:B------:R-:W-:Y:S01]  /*12690*/  FSEL R176, R176, -INF , !P5 ;  /* 0xff800000b0b07808 */ /* 0x000fe20006800000 */
[----:B------:R-:W-:Y:S01]  /*126a0*/  FFMA.FTZ R9, -R244, R13, R178 ;  /* 0x0000000df4097223 */ /* 0x000fe200000101b2 */
[----:B------:R-:W-:Y:S01]  /*126b0*/  FSEL R14, R14, -INF , P4 ;  /* 0xff8000000e0e7808 */ /* 0x000fe20002000000 */
[----:B------:R-:W-:Y:S01]  /*126c0*/  VIADD R13, R62, 0xfffffec9 ;  /* 0xfffffec93e0d7836 */ /* 0x000fe20000000000 */
[C---:B------:R-:W-:Y:S02]  /*126d0*/  ISETP.GE.AND P3, PT, R15.reuse, R231, PT ;  /* 0x000000e70f00720c */ /* 0x040fe40003f66270 */
[C---:B------:R-:W-:Y:S02]  /*126e0*/  ISETP.GE.AND P5, PT, R15.reuse, R228, PT ;  /* 0x000000e40f00720c */ /* 0x040fe40003fa6270 */
[----:B------:R-:W-:Y:S02]  /*126f0*/  ISETP.GE.AND P4, PT, R15, R229, PT ;  /* 0x000000e50f00720c */ /* 0x000fe40003f86270 */
[----:B------:R-:W-:-:S02]  /*12700*/  IADD3 R15, PT, PT, R230, 0x130, -R63 ;  /* 0x00000130e60f7810 */ /* 0x000fc40007ffe83f */
[----:B------:R-:W-:Y:S02]  /*12710*/  IABS R12, R12 ;  /* 0x0000000c000c7213 */ /* 0x000fe40000000000 */
[----:B------:R-:W-:Y:S02]  /*12720*/  FSEL R178, R14, -INF , !P3 ;  /* 0xff8000000eb27808 */ /* 0x000fe40005800000 */
[----:B------:R-:W-:Y:S02]  /*12730*/  IABS R14, R15 ;  /* 0x0000000f000e7213 */ /* 0x000fe40000000000 */
[----:B------:R-:W-:Y:S02]  /*12740*/  ISETP.GE.AND P3, PT, R13, R232, PT ;  /* 0x000000e80d00720c */ /* 0x000fe40003f66270 */
[----:B------:R-:W-:Y:S01]  /*12750*/  FSEL R177, R9, -INF , P4 ;  /* 0xff80000009b17808 */ /* 0x000fe20002000000 */
[----:B------:R-:W-:Y:S01]  /*12760*/  IMAD.MOV.U32 R9, RZ, RZ, R14 ;  /* 0x000000ffff097224 */ /* 0x000fe200078e000e */
[----:B------:R-:W-:-:S02]  /*12770*/  I2FP.F32.S32 R12, R12 ;  /* 0x0000000c000c7245 */ /* 0x000fc40000201400 */
[----:B------:R-:W-:Y:S02]  /*12780*/  FSEL R177, R177, -INF , !P5 ;  /* 0xff800000b1b17808 */ /* 0x000fe40006800000 */
[----:B------:R-:W-:Y:S01]  /*12790*/  FSEL R8, R8, -INF , P3 ;  /* 0xff80000008087808 */ /* 0x000fe20001800000 */
[----:B------:R-:W-:Y:S01]  /*127a0*/  FFMA.FTZ R16, -R244, R12, R179 ;  /* 0x0000000cf4107223 */ /* 0x000fe200000101b3 */
[C---:B------:R-:W-:Y:S02]  /*127b0*/  ISETP.GE.AND P4, PT, R13.reuse, R231, PT ;  /* 0x000000e70d00720c */ /* 0x040fe40003f86270 */
[C---:B------:R-:W-:Y:S02]  /*127c0*/  ISETP.GE.AND P5, PT, R13.reuse, R228, PT ;  /* 0x000000e40d00720c */ /* 0x040fe40003fa6270 */
[----:B------:R-:W-:Y:S02]  /*127d0*/  ISETP.GE.AND P3, PT, R13, R229, PT ;  /* 0x000000e50d00720c */ /* 0x000fe40003f66270 */
[----:B------:R1:W2:Y:S01]  /*127e0*/  LDSM.16.M88.4 R12, [R39+0x9000] ;  /* 0x00900000270c783b */ /* 0x0002a20000000200 */
[----:B------:R-:W-:-:S02]  /*127f0*/  I2FP.F32.S32 R9, R9 ;  /* 0x0000000900097245 */ /* 0x000fc40000201400 */
[----:B------:R-:W-:Y:S02]  /*12800*/  IADD3 R19, PT, PT, R230, 0x12f, -R63 ;  /* 0x0000012fe6137810 */ /* 0x000fe40007ffe83f */
[----:B------:R-:W-:Y:S01]  /*12810*/  FSEL R179, R8, -INF , !P4 ;  /* 0xff80000008b37808 */ /* 0x000fe20006000000 */
[----:B------:R-:W-:Y:S01]  /*12820*/  FFMA.FTZ R18, -R244, R9, R172 ;  /* 0x00000009f4127223 */ /* 0x000fe200000101ac */
[----:B------:R-:W-:Y:S01]  /*12830*/  VIADD R9, R62, 0xfffffed0 ;  /* 0xfffffed03e097836 */ /* 0x000fe20000000000 */
[----:B------:R-:W-:Y:S02]  /*12840*/  IABS R8, R19 ;  /* 0x0000001300087213 */ /* 0x000fe40000000000 */
[----:B------:R-:W-:Y:S02]  /*12850*/  FSEL R172, R16, -INF , P3 ;  /* 0xff80000010ac7808 */ /* 0x000fe40001800000 */
[----:B------:R-:W-:Y:S01]  /*12860*/  ISETP.GE.AND P4, PT, R9, R232, PT ;  /* 0x000000e80900720c */ /* 0x000fe20003f86270 */
[----:B------:R-:W-:Y:S01]  /*12870*/  IMAD.MOV.U32 R16, RZ, RZ, R8 ;  /* 0x000000ffff107224 */ /* 0x000fe200078e0008 */
[----:B------:R-:W-:-:S02]  /*12880*/  FSEL R172, R172, -INF , !P5 ;  /* 0xff800000acac7808 */ /* 0x000fc40006800000 */
[C---:B------:R-:W-:Y:S02]  /*12890*/  ISETP.GE.AND P3, PT, R9.reuse, R231, PT ;  /* 0x000000e70900720c */ /* 0x040fe40003f66270 */
[C---:B------:R-:W-:Y:S02]  /*128a0*/  ISETP.GE.AND P5, PT, R9.reuse, R228, PT ;  /* 0x000000e40900720c */ /* 0x040fe40003fa6270 */
[----:B------:R-:W-:Y:S02]  /*128b0*/  IADD3 R17, PT, PT, R60, 0x130, -R63 ;  /* 0x000001303c117810 */ /* 0x000fe40007ffe83f */
[----:B------:R-:W-:Y:S02]  /*128c0*/  I2FP.F32.S32 R16, R16 ;  /* 0x0000001000107245 */ /* 0x000fe40000201400 */
[----:B-1----:R-:W-:Y:S01]  /*128d0*/  FSEL R39, R18, -INF , P4 ;  /* 0xff80000012277808 */ /* 0x002fe20002000000 */
[----:B------:R-:W-:Y:S01]  /*128e0*/  VIADD R18, R62, 0xfffffed1 ;  /* 0xfffffed13e127836 */ /* 0x000fe20000000000 */
[----:B------:R-:W-:Y:S01]  /*128f0*/  ISETP.GE.AND P4, PT, R9, R229, PT ;  /* 0x000000e50900720c */ /* 0x000fe20003f86270 */
[----:B------:R-:W-:Y:S01]  /*12900*/  FFMA.FTZ R173, -R244, R16, R173 ;  /* 0x00000010f4ad7223 */ /* 0x000fe200000101ad */
[----:B------:R1:W3:Y:S01]  /*12910*/  LDSM.16.M88.4 R8, [R37+0x9000] ;  /* 0x009000002508783b */ /* 0x0002e20000000200 */
[----:B------:R-:W-:Y:S01]  /*12920*/  IABS R17, R17 ;  /* 0x0000001100117213 */ /* 0x000fe20000000000 */
[----:B------:R-:W-:-:S04]  /*12930*/  DEPBAR.LE SB0, 0x0 ;  /* 0x000080000000791a */ /* 0x000fc80000000000 */
[----:B------:R-:W-:Y:S02]  /*12940*/  I2FP.F32.S32 R17, R17 ;  /* 0x0000001100117245 */ /* 0x000fe40000201400 */
[--C-:B------:R-:W-:Y:S02]  /*12950*/  IADD3 R19, PT, PT, R230, 0x128, -R63.reuse ;  /* 0x00000128e6137810 */ /* 0x100fe40007ffe83f */
[----:B------:R-:W-:Y:S01]  /*12960*/  IADD3 R16, PT, PT, R60, 0x12f, -R63 ;  /* 0x0000012f3c107810 */ /* 0x000fe20007ffe83f */
[----:B------:R-:W-:Y:S01]  /*12970*/  FFMA.FTZ R17, -R244, R17, R174 ;  /* 0x00000011f4117223 */ /* 0x000fe200000101ae */
[----:B------:R-:W-:Y:S01]  /*12980*/  IABS R19, R19 ;  /* 0x0000001300137213 */ /* 0x000fe20000000000 */
[----:B--2---:R-:W-:Y:S01]  /*12990*/  HMMA.16816.F32.BF16 R124, R196, R12, R124 ;  /* 0x0000000cc47c723c */ /* 0x004fe2000004187c */
[----:B------:R-:W-:Y:S02]  /*129a0*/  IABS R16, R16 ;  /* 0x0000001000107213 */ /* 0x000fe40000000000 */
[----:B------:R-:W-:Y:S01]  /*129b0*/  FSEL R20, R17, -INF , P4 ;  /* 0xff80000011147808 */ /* 0x000fe20002000000 */
[----:B------:R-:W-:Y:S01]  /*129c0*/  IMAD.MOV.U32 R17, RZ, RZ, R19 ;  /* 0x000000ffff117224 */ /* 0x000fe200078e0013 */
[----:B------:R-:W-:-:S02]  /*129d0*/  I2FP.F32.S32 R16, R16 ;  /* 0x0000001000107245 */ /* 0x000fc40000201400 */
[----:B------:R-:W-:Y:S01]  /*129e0*/  FSEL R39, R39, -INF , !P3 ;  /* 0xff80000027277808 */ /* 0x000fe20005800000 */
[----:B------:R-:W-:Y:S01]  /*129f0*/  HMMA.16816.F32.BF16 R120, R196, R14, R120 ;  /* 0x0000000ec478723c */ /* 0x000fe20000041878 */
[----:B------:R-:W-:Y:S01]  /*12a00*/  I2FP.F32.S32 R17, R17 ;  /* 0x0000001100117245 */ /* 0x000fe20000201400 */
[----:B------:R-:W-:Y:S01]  /*12a10*/  FFMA.FTZ R175, -R244, R16, R175 ;  /* 0x00000010f4af7223 */ /* 0x000fe200000101af */
[C---:B------:R-:W-:Y:S02]  /*12a20*/  ISETP.GE.AND P3, PT, R18.reuse, R232, PT ;  /* 0x000000e81200720c */ /* 0x040fe40003f66270 */
[----:B------:R-:W-:Y:S01]  /*12a30*/  ISETP.GE.AND P4, PT, R18, R231, PT ;  /* 0x000000e71200720c */ /* 0x000fe20003f86270 */
[----:B------:R-:W-:Y:S01]  /*12a40*/  FFMA.FTZ R16, -R244, R17, R128 ;  /* 0x00000011f4107223 */ /* 0x000fe20000010180 */
[----:B------:R-:W-:Y:S01]  /*12a50*/  FSEL R174, R173, -INF , P3 ;  /* 0xff800000adae7808 */ /* 0x000fe20001800000 */
[----:B------:R-:W-:Y:S01]  /*12a60*/  VIADD R17, R62, 0xfffffed8 ;  /* 0xfffffed83e117836 */ /* 0x000fe20000000000 */
[----:B------:R-:W-:-:S02]  /*12a70*/  IADD3 R13, PT, PT, R60, 0x128, -R63 ;  /* 0x000001283c0d7810 */ /* 0x000fc40007ffe83f */
[----:B------:R-:W-:Y:S02]  /*12a80*/  ISETP.GE.AND P3, PT, R18, R229, PT ;  /* 0x000000e51200720c */ /* 0x000fe40003f66270 */
[----:B-1----:R-:W-:Y:S02]  /*12a90*/  FSEL R37, R20, -INF , !P5 ;  /* 0xff80000014257808 */ /* 0x002fe40006800000 */
[----:B------:R-:W-:Y:S02]  /*12aa0*/  FSEL R174, R174, -INF , !P4 ;  /* 0xff800000aeae7808 */ /* 0x000fe40006000000 */
[----:B------:R-:W-:Y:S02]  /*12ab0*/  IABS R13, R13 ;  /* 0x0000000d000d7213 */ /* 0x000fe40000000000 */
[----:B------:R-:W-:Y:S01]  /*12ac0*/  ISETP.GE.AND P5, PT, R18, R228, PT ;  /* 0x000000e41200720c */ /* 0x000fe20003fa6270 */
[----:B---3--:R-:W-:Y:S01]  /*12ad0*/  HMMA.16816.F32.BF16 R124, R112, R8, R124 ;  /* 0x00000008707c723c */ /* 0x008fe2000004187c */
[----:B------:R-:W-:Y:S01]  /*12ae0*/  IADD3 R12, PT, PT, R230, 0x127, -R63 ;  /* 0x00000127e60c7810 */ /* 0x000fe20007ffe83f */
[----:B------:R-:W-:Y:S01]  /*12af0*/  BAR.SYNC.DEFER_BLOCKING 0x0 ;  /* 0x0000000000007b1d */ /* 0x000fe20000010000 */
[----:B------:R-:W-:-:S02]  /*12b00*/  ISETP.GE.AND P4, PT, R17, R232, PT ;  /* 0x000000e81100720c */ /* 0x000fc40003f86270 */
[----:B------:R-:W-:Y:S02]  /*12b10*/  FSEL R128, R175, -INF , P3 ;  /* 0xff800000af807808 */ /* 0x000fe40001800000 */
[----:B------:R-:W-:Y:S01]  /*12b20*/  I2FP.F32.S32 R13, R13 ;  /* 0x0000000d000d7245 */ /* 0x000fe20000201400 */
[----:B------:R-:W-:Y:S01]  /*12b30*/  HMMA.16816.F32.BF16 R120, R112, R10, R120 ;  /* 0x0000000a7078723c */ /* 0x000fe20000041878 */
[----:B------:R-:W-:Y:S01]  /*12b40*/  IABS R12, R12 ;  /* 0x0000000c000c7213 */ /* 0x000fe20000000000 */
[----:B------:R-:W-:Y:S01]  /*12b50*/  VIADD R11, R62, 0xfffffee1 ;  /* 0xfffffee13e0b7836 */ /* 0x000fe20000000000 */
[----:B------:R-:W-:Y:S01]  /*12b60*/  FSEL R128, R128, -INF , !P5 ;  /* 0xff80000080807808 */ /* 0x000fe20006800000 */
[----:B------:R-:W-:Y:S01]  /*12b70*/  FFMA.FTZ R8, -R244, R13, R130 ;  /* 0x0000000df4087223 */ /* 0x000fe20000010182 */
[----:B------:R-:W-:Y:S01]  /*12b80*/  FSEL R16, R16, -INF , P4 ;  /* 0xff80000010107808 */ /* 0x000fe20002000000 */
[----:B------:R-:W-:Y:S01]  /*12b90*/  VIADD R13, R62, 0xfffffed9 ;  /* 0xfffffed93e0d7836 */ /* 0x000fe20000000000 */
[----:B------:R-:W-:-:S02]  /*12ba0*/  ISETP.GE.AND P3, PT, R17, R231, PT ;  /* 0x000000e71100720c */ /* 0x000fc40003f66270 */
[C---:B------:R-:W-:Y:S02]  /*12bb0*/  ISETP.GE.AND P5, PT, R17.reuse, R228, PT ;  /* 0x000000e41100720c */ /* 0x040fe40003fa6270 */
[----:B------:R-:W-:Y:S02]  /*12bc0*/  ISETP.GE.AND P4, PT, R17, R229, PT ;  /* 0x000000e51100720c */ /* 0x000fe40003f86270 */
[----:B------:R-:W-:Y:S02]  /*12bd0*/  IADD3 R17, PT, PT, R60, 0x127, -R63 ;  /* 0x000001273c117810 */ /* 0x000fe40007ffe83f */
[----:B------:R-:W-:Y:S02]  /*12be0*/  I2FP.F32.S32 R12, R12 ;  /* 0x0000000c000c7245 */ /* 0x000fe40000201400 */
[----:B------:R-:W-:Y:S02]  /*12bf0*/  FSEL R130, R16, -INF , !P3 ;  /* 0xff80000010827808 */ /* 0x000fe40005800000 */
[----:B------:R-:W-:Y:S01]  /*12c00*/  IABS R16, R17 ;  /* 0x0000001100107213 */ /* 0x000fe20000000000 */
[----:B------:R-:W-:Y:S01]  /*12c10*/  FFMA.FTZ R12, -R244, R12, R129 ;  /* 0x0000000cf40c7223 */ /* 0x000fe20000010181 */
[----:B------:R-:W-:-:S02]  /*12c20*/  IADD3 R9, PT, PT, R230, 0x120, -R63 ;  /* 0x00000120e6097810 */ /* 0x000fc40007ffe83f */
[----:B------:R-:W-:Y:S01]  /*12c30*/  FSEL R129, R8, -INF , P4 ;  /* 0xff80000008817808 */ /* 0x000fe20002000000 */
[----:B------:R-:W-:Y:S01]  /*12c40*/  IMAD.MOV.U32 R8, RZ, RZ, R16 ;  /* 0x000000ffff087224 */ /* 0x000fe200078e0010 */
[----:B------:R-:W-:Y:S02]  /*12c50*/  IABS R9, R9 ;  /* 0x0000000900097213 */ /* 0x000fe40000000000 */
[C---:B------:R-:W-:Y:S02]  /*12c60*/  ISETP.GE.AND P3, PT, R13.reuse, R232, PT ;  /* 0x000000e80d00720c */ /* 0x040fe40003f66270 */
[----:B------:R-:W-:Y:S02]  /*12c70*/  I2FP.F32.S32 R9, R9 ;  /* 0x0000000900097245 */ /* 0x000fe40000201400 */
[----:B------:R-:W-:Y:S02]  /*12c80*/  I2FP.F32.S32 R8, R8 ;  /* 0x0000000800087245 */ /* 0x000fe40000201400 */
[----:B------:R-:W-:Y:S01]  /*12c90*/  ISETP.GE.AND P4, PT, R13, R231, PT ;  /* 0x000000e70d00720c */ /* 0x000fe20003f86270 */
[C---:B------:R-:W-:Y:S01]  /*12ca0*/  FFMA.FTZ R14, -R244.reuse, R9, R124 ;  /* 0x00000009f40e7223 */ /* 0x040fe2000001017c */
[----:B------:R-:W-:Y:S01]  /*12cb0*/  FSEL R129, R129, -INF , !P5 ;  /* 0xff80000081817808 */ /* 0x000fe20006800000 */
[----:B------:R-:W-:Y:S01]  /*12cc0*/  FFMA.FTZ R8, -R244, R8, R131 ;  /* 0x00000008f4087223 */ /* 0x000fe20000010183 */
[----:B------:R-:W-:-:S02]  /*12cd0*/  FSEL R12, R12, -INF , P3 ;  /* 0xff8000000c0c7808 */ /* 0x000fc40001800000 */
[C---:B------:R-:W-:Y:S02]  /*12ce0*/  ISETP.GE.AND P5, PT, R13.reuse, R228, PT ;  /* 0x000000e40d00720c */ /* 0x040fe40003fa6270 */
[----:B------:R-:W-:Y:S01]  /*12cf0*/  ISETP.GE.AND P3, PT, R13, R229, PT ;  /* 0x000000e50d00720c */ /* 0x000fe20003f66270 */
[----:B------:R-:W-:Y:S01]  /*12d00*/  VIADD R13, R62, 0xfffffee0 ;  /* 0xfffffee03e0d7836 */ /* 0x000fe20000000000 */
[--C-:B------:R-:W-:Y:S02]  /*12d10*/  IADD3 R15, PT, PT, R230, 0x11f, -R63.reuse ;  /* 0x0000011fe60f7810 */ /* 0x100fe40007ffe83f */
[----:B------:R-:W-:Y:S02]  /*12d20*/  IADD3 R9, PT, PT, R60, 0x120, -R63 ;  /* 0x000001203c097810 */ /* 0x000fe40007ffe83f */
[----:B------:R-:W-:Y:S02]  /*12d30*/  FSEL R131, R12, -INF , !P4 ;  /* 0xff8000000c837808 */ /* 0x000fe40006000000 */
[----:B------:R-:W-:-:S02]  /*12d40*/  IABS R12, R15 ;  /* 0x0000000f000c7213 */ /* 0x000fc40000000000 */
[----:B------:R-:W-:Y:S02]  /*12d50*/  IABS R9, R9 ;  /* 0x0000000900097213 */ /* 0x000fe40000000000 */
[C---:B------:R-:W-:Y:S02]  /*12d60*/  ISETP.GE.AND P4, PT, R13.reuse, R232, PT ;  /* 0x000000e80d00720c */ /* 0x040fe40003f86270 */
[----:B------:R-:W-:Y:S01]  /*12d70*/  FSEL R124, R8, -INF , P3 ;  /* 0xff800000087c7808 */ /* 0x000fe20001800000 */
[----:B------:R-:W-:Y:S01]  /*12d80*/  IMAD.MOV.U32 R8, RZ, RZ, R12 ;  /* 0x000000ffff087224 */ /* 0x000fe200078e000c */
[----:B------:R-:W-:Y:S02]  /*12d90*/  I2FP.F32.S32 R9, R9 ;  /* 0x0000000900097245 */ /* 0x000fe40000201400 */
[----:B------:R-:W-:Y:S02]  /*12da0*/  FSEL R124, R124, -INF , !P5 ;  /* 0xff8000007c7c7808 */ /* 0x000fe40006800000 */
[----:B------:R-:W-:Y:S01]  /*12db0*/  FSEL R12, R14, -INF , P4 ;  /* 0xff8000000e0c7808 */ /* 0x000fe20002000000 */
[----:B------:R-:W-:Y:S01]  /*12dc0*/  FFMA.FTZ R9, -R244, R9, R126 ;  /* 0x00000009f4097223 */ /* 0x000fe2000001017e */
        /* <DEDUP_REMOVED lines=8> */
[----:B------:R-:W-:-:S02]  /*12e50*/  FSEL R125, R9, -INF , P4 ;  /* 0xff800000097d7808 */ /* 0x000fc40002000000 */
[----:B------:R-:W-:Y:S01]  /*12e60*/  IADD3 R8, PT, PT, R60, 0x11f, -R63 ;  /* 0x0000011f3c087810 */ /* 0x000fe20007ffe83f */
[----:B------:R-:W-:Y:S01]  /*12e70*/  IMAD.MOV.U32 R9, RZ, RZ, R12 ;  /* 0x000000ffff097224 */ /* 0x000fe200078e000c */
[C---:B------:R-:W-:Y:S02]  /*12e80*/  ISETP.GE.AND P3, PT, R11.reuse, R232, PT ;  /* 0x000000e80b00720c */ /* 0x040fe40003f66270 */
[----:B------:R-:W-:Y:S02]  /*12e90*/  IABS R8, R8 ;  /* 0x0000000800087213 */ /* 0x000fe40000000000 */
[----:B------:R-:W-:Y:S02]  /*12ea0*/  I2FP.F32.S32 R9, R9 ;  /* 0x0000000900097245 */ /* 0x000fe40000201400 */
[----:B------:R-:W-:Y:S02]  /*12eb0*/  I2FP.F32.S32 R8, R8 ;  /* 0x0000000800087245 */ /* 0x000fe40000201400 */
[----:B------:R-:W-:Y:S01]  /*12ec0*/  ISETP.GE.AND P4, PT, R11, R231, PT ;  /* 0x000000e70b00720c */ /* 0x000fe20003f86270 */
[----:B------:R-:W-:Y:S01]  /*12ed0*/  FFMA.FTZ R12, -R244, R9, R120 ;  /* 0x00000009f40c7223 */ /* 0x000fe20000010178 */
[----:B------:R-:W-:Y:S01]  /*12ee0*/  FSEL R10, R10, -INF , P3 ;  /* 0xff8000000a0a7808 */ /* 0x000fe20001800000 */
[----:B------:R-:W-:Y:S01]  /*12ef0*/  FFMA.FTZ R8, -R244, R8, R127 ;  /* 0x00000008f4087223 */ /* 0x000fe2000001017f */
[----:B------:R-:W-:-:S02]  /*12f00*/  IADD3 R9, PT, PT, R60, 0x118, -R63 ;  /* 0x000001183c097810 */ /* 0x000fc40007ffe83f */
[----:B------:R-:W-:Y:S02]  /*12f10*/  FSEL R125, R125, -INF , !P5 ;  /* 0xff8000007d7d7808 */ /* 0x000fe40006800000 */
[----:B------:R-:W-:Y:S02]  /*12f20*/  IADD3 R13, PT, PT, R230, 0x117, -R63 ;  /* 0x00000117e60d7810 */ /* 0x000fe40007ffe83f */
[C---:B------:R-:W-:Y:S02]  /*12f30*/  ISETP.GE.AND P5, PT, R11.reuse, R228, PT ;  /* 0x000000e40b00720c */ /* 0x040fe40003fa6270 */
[----:B------:R-:W-:Y:S01]  /*12f40*/  ISETP.GE.AND P3, PT, R11, R229, PT ;  /* 0x000000e50b00720c */ /* 0x000fe20003f66270 */
[----:B------:R-:W-:Y:S01]  /*12f50*/  VIADD R11, R62, 0xfffffee8 ;  /* 0xfffffee83e0b7836 */ /* 0x000fe20000000000 */
        /* <DEDUP_REMOVED lines=10> */
[C---:B------:R-:W-:Y:S01]  /*13000*/  ISETP.GE.AND P3, PT, R11.reuse, R231, PT ;  /* 0x000000e70b00720c */ /* 0x040fe20003f66270 */
[----:B------:R-:W-:Y:S01]  /*13010*/  VIADD R12, R62, 0xfffffee9 ;  /* 0xfffffee93e0c7836 */ /* 0x000fe20000000000 */
[----:B------:R-:W-:-:S02]  /*13020*/  ISETP.GE.AND P5, PT, R11, R228, PT ;  /* 0x000000e40b00720c */ /* 0x000fc40003fa6270 */
[----:B------:R-:W-:Y:S02]  /*13030*/  ISETP.GE.AND P4, PT, R11, R229, PT ;  /* 0x000000e50b00720c */ /* 0x000fe40003f86270 */
[--C-:B------:R-:W-:Y:S02]  /*13040*/  IADD3 R11, PT, PT, R60, 0x117, -R63.reuse ;  /* 0x000001173c0b7810 */ /* 0x100fe40007ffe83f */
[----:B------:R-:W-:Y:S02]  /*13050*/  I2FP.F32.S32 R8, R8 ;  /* 0x0000000800087245 */ /* 0x000fe40000201400 */
[----:B------:R-:W-:Y:S02]  /*13060*/  IADD3 R13, PT, PT, R230, 0x110, -R63 ;  /* 0x00000110e60d7810 */ /* 0x000fe40007ffe83f */
[----:B------:R-:W-:Y:S01]  /*13070*/  IABS R11, R11 ;  /* 0x0000000b000b7213 */ /* 0x000fe20000000000 */
[----:B------:R-:W-:Y:S01]  /*13080*/  FFMA.FTZ R8, -R244, R8, R121 ;  /* 0x00000008f4087223 */ /* 0x000fe20000010179 */
[----:B------:R-:W-:-:S02]  /*13090*/  FSEL R9, R9, -INF , P4 ;  /* 0xff80000009097808 */ /* 0x000fc40002000000 */
[----:B------:R-:W-:Y:S02]  /*130a0*/  FSEL R105, R10, -INF , !P3 ;  /* 0xff8000000a697808 */ /* 0x000fe40005800000 */
[----:B------:R-:W-:Y:S02]  /*130b0*/  ISETP.GE.AND P3, PT, R12, R232, PT ;  /* 0x000000e80c00720c */ /* 0x000fe40003f66270 */
[----:B------:R-:W-:Y:S02]  /*130c0*/  IABS R13, R13 ;  /* 0x0000000d000d7213 */ /* 0x000fe40000000000 */
[----:B------:R-:W-:Y:S02]  /*130d0*/  I2FP.F32.S32 R11, R11 ;  /* 0x0000000b000b7245 */ /* 0x000fe40000201400 */
[----:B------:R-:W-:Y:S02]  /*130e0*/  FSEL R104, R9, -INF , !P5 ;  /* 0xff80000009687808 */ /* 0x000fe40006800000 */
[----:B------:R-:W-:Y:S01]  /*130f0*/  IADD3 R9, PT, PT, R60, 0x110, -R63 ;  /* 0x000001103c097810 */ /* 0x000fe20007ffe83f */
[----:B------:R-:W-:Y:S01]  /*13100*/  FFMA.FTZ R11, -R244, R11, R123 ;  /* 0x0000000bf40b7223 */ /* 0x000fe2000001017b */
[----:B------:R-:W-:-:S02]  /*13110*/  FSEL R8, R8, -INF , P3 ;  /* 0xff80000008087808 */ /* 0x000fc40001800000 */
[C---:B------:R-:W-:Y:S02]  /*13120*/  ISETP.GE.AND P4, PT, R12.reuse, R231, PT ;  /* 0x000000e70c00720c */ /* 0x040fe40003f86270 */
[C---:B------:R-:W-:Y:S02]  /*13130*/  ISETP.GE.AND P5, PT, R12.reuse, R228, PT ;  /* 0x000000e40c00720c */ /* 0x040fe40003fa6270 */
[----:B------:R-:W-:Y:S02]  /*13140*/  I2FP.F32.S32 R13, R13 ;  /* 0x0000000d000d7245 */ /* 0x000fe40000201400 */
[----:B------:R-:W-:Y:S01]  /*13150*/  ISETP.GE.AND P3, PT, R12, R229, PT ;  /* 0x000000e50c00720c */ /* 0x000fe20003f66270 */
[----:B------:R-:W-:Y:S01]  /*13160*/  VIADD R12, R62, 0xfffffef0 ;  /* 0xfffffef03e0c7836 */ /* 0x000fe20000000000 */
[----:B------:R-:W-:Y:S01]  /*13170*/  IADD3 R10, PT, PT, R230, 0x10f, -R63 ;  /* 0x0000010fe60a7810 */ /* 0x000fe20007ffe83f */
[----:B------:R-:W-:Y:S01]  /*13180*/  FFMA.FTZ R13, -R244, R13, R116 ;  /* 0x0000000df40d7223 */ /* 0x000fe20000010174 */
[----:B------:R-:W-:-:S02]  /*13190*/  IABS R9, R9 ;  /* 0x0000000900097213 */ /* 0x000fc40000000000 */
[----:B------:R-:W-:Y:S02]  /*131a0*/  IABS R10, R10 ;  /* 0x0000000a000a7213 */ /* 0x000fe40000000000 */
[----:B------:R-:W-:Y:S01]  /*131b0*/  FSEL R112, R8, -INF , !P4 ;  /* 0xff80000008707808 */ /* 0x000fe20006000000 */
[----:B------:R-:W-:Y:S01]  /*131c0*/  VIADD R8, R62, 0xfffffef1 ;  /* 0xfffffef13e087836 */ /* 0x000fe20000000000 */
[----:B------:R-:W-:Y:S02]  /*131d0*/  I2FP.F32.S32 R9, R9 ;  /* 0x0000000900097245 */ /* 0x000fe40000201400 */
[----:B------:R-:W-:Y:S02]  /*131e0*/  ISETP.GE.AND P4, PT, R12, R232, PT ;  /* 0x000000e80c00720c */ /* 0x000fe40003f86270 */
[----:B------:R-:W-:Y:S01]  /*131f0*/  FSEL R11, R11, -INF , P3 ;  /* 0xff8000000b0b7808 */ /* 0x000fe20001800000 */
[----:B------:R-:W-:Y:S01]  /*13200*/  FFMA.FTZ R9, -R244, R9, R118 ;  /* 0x00000009f4097223 */ /* 0x000fe20000010176 */
[----:B------:R-:W-:-:S02]  /*13210*/  I2FP.F32.S32 R10, R10 ;  /* 0x0000000a000a7245 */ /* 0x000fc40000201400 */
[----:B------:R-:W-:Y:S02]  /*13220*/  ISETP.GE.AND P3, PT, R12, R231, PT ;  /* 0x000000e70c00720c */ /* 0x000fe40003f66270 */
[----:B------:R-:W-:Y:S01]  /*13230*/  FSEL R113, R11, -INF , !P5 ;  /* 0xff8000000b717808 */ /* 0x000fe20006800000 */
[----:B------:R-:W-:Y:S01]  /*13240*/  FFMA.FTZ R10, -R244, R10, R117 ;  /* 0x0000000af40a7223 */ /* 0x000fe20000010175 */
[----:B------:R-:W-:Y:S02]  /*13250*/  FSEL R13, R13, -INF , P4 ;  /* 0xff8000000d0d7808 */ /* 0x000fe40002000000 */
[----:B------:R-:W-:Y:S02]  /*13260*/  ISETP.GE.AND P4, PT, R12, R229, PT ;  /* 0x000000e50c00720c */ /* 0x000fe40003f86270 */
[--C-:B------:R-:W-:Y:S02]  /*13270*/  IADD3 R11, PT, PT, R60, 0x10f, -R63.reuse ;  /* 0x0000010f3c0b7810 */ /* 0x100fe40007ffe83f */
[----:B------:R-:W-:-:S02]  /*13280*/  IADD3 R14, PT, PT, R230, 0x108, -R63 ;  /* 0x00000108e60e7810 */ /* 0x000fc40007ffe83f */
[----:B------:R-:W-:Y:S02]  /*13290*/  FSEL R115, R13, -INF , !P3 ;  /* 0xff8000000d737808 */ /* 0x000fe40005800000 */
[----:B------:R-:W-:Y:S02]  /*132a0*/  ISETP.GE.AND P5, PT, R12, R228, PT ;  /* 0x000000e40c00720c */ /* 0x000fe40003fa6270 */
[----:B------:R-:W-:Y:S02]  /*132b0*/  ISETP.GE.AND P3, PT, R8, R232, PT ;  /* 0x000000e80800720c */ /* 0x000fe40003f66270 */
[----:B------:R-:W-:Y:S02]  /*132c0*/  IABS R11, R11 ;  /* 0x0000000b000b7213 */ /* 0x000fe40000000000 */
[----:B------:R-:W-:Y:S02]  /*132d0*/  FSEL R9, R9, -INF , P4 ;  /* 0xff80000009097808 */ /* 0x000fe40002000000 */
[----:B------:R-:W-:-:S02]  /*132e0*/  IABS R14, R14 ;  /* 0x0000000e000e7213 */ /* 0x000fc40000000000 */
[----:B------:R-:W-:Y:S02]  /*132f0*/  FSEL R114, R9, -INF , !P5 ;  /* 0xff80000009727808 */ /* 0x000fe40006800000 */
[----:B------:R-:W-:Y:S02]  /*13300*/  I2FP.F32.S32 R11, R11 ;  /* 0x0000000b000b7245 */ /* 0x000fe40000201400 */
[----:B------:R-:W-:Y:S02]  /*13310*/  FSEL R10, R10, -INF , P3 ;  /* 0xff8000000a0a7808 */ /* 0x000fe40001800000 */
[----:B------:R-:W-:Y:S01]  /*13320*/  ISETP.GE.AND P4, PT, R8, R231, PT ;  /* 0x000000e70800720c */ /* 0x000fe20003f86270 */
[----:B------:R-:W-:Y:S01]  /*13330*/  FFMA.FTZ R11, -R244, R11, R119 ;  /* 0x0000000bf40b7223 */ /* 0x000fe20000010177 */
[----:B------:R-:W-:Y:S02]  /*13340*/  ISETP.GE.AND P5, PT, R8, R228, PT ;  /* 0x000000e40800720c */ /* 0x000fe40003fa6270 */
[----:B------:R-:W-:-:S02]  /*13350*/  I2FP.F32.S32 R13, R14 ;  /* 0x0000000e000d7245 */ /* 0x000fc40000201400 */
[----:B------:R-:W-:Y:S01]  /*13360*/  ISETP.GE.AND P3, PT, R8, R229, PT ;  /* 0x000000e50800720c */ /* 0x000fe20003f66270 */
[----:B------:R-:W-:Y:S01]  /*13370*/  VIADD R8, R62, 0xfffffef8 ;  /* 0xfffffef83e087836 */ /* 0x000fe20000000000 */
[----:B------:R-:W-:Y:S01]  /*13380*/  FSEL R118, R10, -INF , !P4 ;  /* 0xff8000000a767808 */ /* 0x000fe20006000000 */
[----:B------:R-:W-:Y:S01]  /*13390*/  FFMA.FTZ R13, -R244, R13, R4 ;  /* 0x0000000df40d7223 */ /* 0x000fe20000010104 */
[----:B------:R-:W-:Y:S01]  /*133a0*/  IADD3 R12, PT, PT, R60, 0x108, -R63 ;  /* 0x000001083c0c7810 */ /* 0x000fe20007ffe83f */
[----:B------:R-:W-:Y:S01]  /*133b0*/  VIADD R4, R38, 0xfffffffe ;  /* 0xfffffffe26047836 */ /* 0x000fe20000000000 */
[C---:B------:R-:W-:Y:S02]  /*133c0*/  ISETP.GE.AND P4, PT, R8.reuse, R232, PT ;  /* 0x000000e80800720c */ /* 0x040fe40003f86270 */
[----:B------:R-:W-:Y:S02]  /*133d0*/  FSEL R11, R11, -INF , P3 ;  /* 0xff8000000b0b7808 */ /* 0x000fe40001800000 */
[----:B------:R-:W-:-:S02]  /*133e0*/  ISETP.GE.AND P3, PT, R8, R231, PT ;  /* 0x000000e70800720c */ /* 0x000fc40003f66270 */
[----:B------:R-:W-:Y:S02]  /*133f0*/  FSEL R13, R13, -INF , P4 ;  /* 0xff8000000d0d7808 */ /* 0x000fe40002000000 */
[----:B------:R-:W-:Y:S02]  /*13400*/  IABS R12, R12 ;  /* 0x0000000c000c7213 */ /* 0x000fe40000000000 */
[----:B------:R-:W-:Y:S02]  /*13410*/  FSEL R116, R13, -INF , !P3 ;  /* 0xff8000000d747808 */ /* 0x000fe40005800000 */
[----:B------:R-:W-:Y:S02]  /*13420*/  ISETP.GT.AND P3, PT, R4, R233, PT ;  /* 0x000000e90400720c */ /* 0x000fe40003f64270 */
[----:B------:R-:W-:Y:S02]  /*13430*/  I2FP.F32.S32 R9, R12 ;  /* 0x0000000c00097245 */ /* 0x000fe40000201400 */
[----:B------:R-:W-:-:S02]  /*13440*/  ISETP.GE.AND P4, PT, R8, R229, PT ;  /* 0x000000e50800720c */ /* 0x000fc40003f86270 */
[----:B------:R-:W-:Y:S01]  /*13450*/  FSEL R117, R11, -INF , !P5 ;  /* 0xff8000000b757808 */ /* 0x000fe20006800000 */
[----:B------:R-:W-:Y:S01]  /*13460*/  FFMA.FTZ R6, -R244, R9, R6 ;  /* 0x00000009f4067223 */ /* 0x000fe20000010106 */
[----:B------:R-:W-:-:S04]  /*13470*/  ISETP.GE.AND P5, PT, R8, R228, PT ;  /* 0x000000e40800720c */ /* 0x000fc80003fa6270 */
[----:B------:R-:W-:-:S04]  /*13480*/  FSEL R6, R6, -INF , P4 ;  /* 0xff80000006067808 */ /* 0x000fc80002000000 */
[----:B------:R-:W-:Y:S01]  /*13490*/  FSEL R6, R6, -INF , !P5 ;  /* 0xff80000006067808 */ /* 0x000fe20006800000 */
[----:B------:R-:W-:Y:S05]  /*134a0*/  @!P3 BRA `(.L_x_6175) ;  /* 0x0000000c0074b947 */ /* 0x000fea0003800000 */
[----:B------:R-:W-:Y:S04]  /*134b0*/  BSSY.RECONVERGENT B0, `(.L_x_6176) ;  /* 0x0000049000007945 */ /* 0x000fe80003800200 */
[----:B------:R-:W-:Y:S05]  /*134c0*/  @!P0 BRA `(.L_x_6177) ;  /* 0x0000000000fc8947 */ /* 0x000fea0003800000 */
[----:B------:R-:W2:Y:S01]  /*134d0*/  LD.E R11, desc[UR4][R2.64+0x170] ;  /* 0x00017004020b7980 */ /* 0x000ea2000c101900 */
[----:B------:R-:W-:-:S04]  /*134e0*/  IMAD.SHL.U32 R62, R38, 0x100, RZ ;  /* 0x00000100263e7824 */ /* 0x000fc800078e00ff */
[C---:B------:R-:W-:Y:S02]  /*134f0*/  VIADD R16, R62.reuse, 0xfffffd00 ;  /* 0xfffffd003e107836 */ /* 0x040fe40000000000 */
[----:B------:R-:W-:-:S05]  /*13500*/  VIADD R8, R62, 0xfffffe00 ;  /* 0xfffffe003e087836 */ /* 0x000fca0000000000 */
[----:B------:R-:W-:Y:S02]  /*13510*/  IABS R10, R8 ;  /* 0x00000008000a7213 */ /* 0x000fe40000000000 */
[-C--:B--2---:R-:W-:Y:S02]  /*13520*/  IABS R9, R11.reuse ;  /* 0x0000000b00097213 */ /* 0x084fe40000000000 */
[-C--:B------:R-:W-:Y:S02]  /*13530*/  IABS R13, R11.reuse ;  /* 0x0000000b000d7213 */ /* 0x080fe40000000000 */
[----:B------:R-:W1:Y:S01]  /*13540*/  I2F.RP R14, R9 ;  /* 0x00000009000e7306 */ /* 0x000e620000209400 */
[----:B------:R-:W-:Y:S02]  /*13550*/  LOP3.LUT R8, R8, R11, RZ, 0x3c, !PT ;  /* 0x0000000b08087212 */ /* 0x000fe400078e3cff */
[----:B------:R-:W-:-:S05]  /*13560*/  IMAD.MOV R13, RZ, RZ, -R13 ;  /* 0x000000ffff0d7224 */ /* 0x000fca00078e0a0d */
[----:B-1----:R-:W1:Y:S02]  /*13570*/  MUFU.RCP R18, R14 ;  /* 0x0000000e00127308 */ /* 0x002e640000001000 */
[----:B-1----:R-:W-:-:S06]  /*13580*/  VIADD R18, R18, 0xffffffe ;  /* 0x0ffffffe12127836 */ /* 0x002fcc0000000000 */
[----:B------:R-:W1:Y:S02]  /*13590*/  F2I.FTZ.U32.TRUNC.NTZ R19, R18 ;  /* 0x0000001200137305 */ /* 0x000e64000021f000 */
[----:B-1----:R-:W-:Y:S02]  /*135a0*/  IADD3 R12, PT, PT, RZ, -R19, RZ ;  /* 0x80000013ff0c7210 */ /* 0x002fe40007ffe0ff */
[----:B------:R-:W-:-:S03]  /*135b0*/  MOV R18, RZ ;  /* 0x000000ff00127202 */ /* 0x000fc60000000f00 */
        /* <DEDUP_REMOVED lines=17> */
[----:B------:R-:W-:Y:S01]  /*136d0*/  ISETP.GE.AND P3, PT, R8, RZ, PT ;  /* 0x000000ff0800720c */ /* 0x000fe20003f66270 */
[----:B------:R-:W2:Y:S01]  /*136e0*/  LD.E.64 R16, desc[UR4][R170.64+0x20] ;  /* 0x00002004aa107980 */ /* 0x000ea2000c101b00 */
        /* <DEDUP_REMOVED lines=29> */
.L_x_6177:
        /* <DEDUP_REMOVED lines=8> */
.L_x_6178:
[----:B------:R-:W-:Y:S05]  /*13940*/  BSYNC.RECONVERGENT B0 ;  /* 0x0000000000007941 */ /* 0x000fea0003800200 */
.L_x_6176:
[C---:B------:R-:W-:Y:S01]  /*13950*/  SHF.L.U32 R9, R222.reuse, 0x5, RZ ;  /* 0x00000005de097819 */ /* 0x040fe200000006ff */
[----:B------:R-:W-:Y:S01]  /*13960*/  @!P1 IMAD R26, R223, 0x60, RZ ;  /* 0x00000060df1a9824 */ /* 0x000fe200078e02ff */
[----:B------:R-:W-:Y:S01]  /*13970*/  SHF.L.U64.HI R8, R222, 0x5, R223 ;  /* 0x00000005de087819 */ /* 0x000fe200000102df */
[----:B------:R1:W-:Y:S01]  /*13980*/  @P1 STS.128 [R245+0x2000], RZ ;  /* 0x002000fff5001388 */ /* 0x0003e20000000c00 */
[----:B------:R-:W-:Y:S01]  /*13990*/  IADD3 R12, P3, PT, R9, R234, RZ ;  /* 0x000000ea090c7210 */ /* 0x000fe20007f7e0ff */
[----:B------:R-:W-:Y:S01]  /*139a0*/  @!P1 IMAD R18, R223, 0x120, RZ ;  /* 0x00000120df129824 */ /* 0x000fe200078e02ff */
[----:B------:R-:W-:Y:S01]  /*139b0*/  BSSY.RECONVERGENT B0, `(.L_x_6179) ;  /* 0x000008b000007945 */ /* 0x000fe20003800200 */
[----:B------:R-:W-:Y:S01]  /*139c0*/  @!PT LDS RZ, [RZ] ;  /* 0x00000000fffff984 */ /* 0x000fe20000000800 */
[----:B------:R-:W-:Y:S01]  /*139d0*/  @!PT LDS RZ, [RZ] ;  /* 0x00000000fffff984 */ /* 0x000fe20000000800 */
[----:B------:R-:W-:Y:S01]  /*139e0*/  @!PT LDS RZ, [RZ] ;  /* 0x00000000fffff984 */ /* 0x000fe20000000800 */
[----:B------:R-:W-:Y:S01]  /*139f0*/  @!P1 LDGSTS.E.BYPASS.LTC128B.128 [R245+0x2000], desc[UR4][R234.64] ;  /* 0x02000000eaf59fae */ /* 0x000fe2000b981a04 */
[----:B------:R-:W-:Y:S01]  /*13a00*/  @!P1 IADD3 R10, P0, PT, R12, R9, RZ ;  /* 0x000000090c0a9210 */ /* 0x000fe20007f1e0ff */
[----:B------:R-:W-:Y:S01]  /*13a10*/  IMAD.X R13, R8, 0x1, R235, P3 ;  /* 0x00000001080d7824 */ /* 0x000fe200018e06eb */
[C---:B------:R-:W-:Y:S01]  /*13a20*/  @!P1 LEA R32, P3, R222.reuse, R12, 0x6 ;  /* 0x0000000cde209211 */ /* 0x040fe200078630ff */
[--C-:B------:R-:W-:Y:S01]  /*13a30*/  @!P1 IMAD.MOV.U32 R28, RZ, RZ, R12.reuse ;  /* 0x000000ffff1c9224 */ /* 0x100fe200078e000c */
[----:B------:R1:W-:Y:S01]  /*13a40*/  @P1 STS.128 [R245+0x2800], RZ ;  /* 0x002800fff5001388 */ /* 0x0003e20000000c00 */
[----:B------:R-:W-:Y:S01]  /*13a50*/  @!P1 IMAD.MOV.U32 R9, RZ, RZ, R13 ;  /* 0x000000ffff099224 */ /* 0x000fe200078e000d */
[-C--:B------:R-:W-:Y:S01]  /*13a60*/  @!P1 MOV R29, R13.reuse ;  /* 0x0000000d001d9202 */ /* 0x080fe20000000f00 */
[----:B------:R-:W-:Y:S01]  /*13a70*/  @!P1 IMAD.MOV.U32 R14, RZ, RZ, R12 ;  /* 0x000000ffff0e9224 */ /* 0x000fe200078e000c */
[----:B------:R-:W-:Y:S01]  /*13a80*/  @!P1 IADD3.X R11, PT, PT, R13, R8, RZ, P0, !PT ;  /* 0x000000080d0b9210 */ /* 0x000fe200007fe4ff */
        /* <DEDUP_REMOVED lines=8> */
[----:B------:R-:W-:Y:S01]  /*13b10*/  @!P1 MOV R17, R13 ;  /* 0x0000000d00119202 */ /* 0x000fe20000000f00 */
[----:B------:R-:W-:Y:S01]  /*13b20*/  @!P1 IMAD.WIDE.U32 R8, R222, 0x120, R8 ;  /* 0x00000120de089825 */ /* 0x000fe200078e0008 */
[----:B------:R-:W-:Y:S01]  /*13b30*/  @!P1 IADD3 R27, PT, PT, R26, R29, RZ ;  /* 0x0000001d1a1b9210 */ /* 0x000fe20007ffe0ff */
[----:B------:R-:W-:Y:S01]  /*13b40*/  @!PT LDS RZ, [RZ] ;  /* 0x00000000fffff984 */ /* 0x000fe20000000800 */
[----:B------:R-:W-:Y:S01]  /*13b50*/  @!PT LDS RZ, [RZ] ;  /* 0x00000000fffff984 */ /* 0x000fe20000000800 */
[----:B------:R-:W-:Y:S01]  /*13b60*/  @!PT LDS RZ, [RZ] ;  /* 0x00000000fffff984 */ /* 0x000fe20000000800 */
[----:B------:R2:W-:Y:S01]  /*13b70*/  @!P1 LDGSTS.E.BYPASS.LTC128B.128 [R245+0x3000], desc[UR4][R10.64] ;  /* 0x030000000af59fae */ /* 0x0005e2000b981a04 */
[----:B------:R-:W-:Y:S01]  /*13b80*/  @!P1 MOV R29, R13 ;  /* 0x0000000d001d9202 */ /* 0x000fe20000000f00 */
[----:B------:R-:W-:Y:S01]  /*13b90*/  @!P1 IMAD.MOV.U32 R26, RZ, RZ, R28 ;  /* 0x000000ffff1a9224 */ /* 0x000fe200078e001c */
[----:B------:R-:W-:Y:S01]  /*13ba0*/  @!P1 MOV R28, R12 ;  /* 0x0000000c001c9202 */ /* 0x000fe20000000f00 */
[----:B------:R-:W-:Y:S01]  /*13bb0*/  @!P1 IMAD.MOV.U32 R16, RZ, RZ, R12 ;  /* 0x000000ffff109224 */ /* 0x000fe200078e000c */
[----:B------:R-:W-:Y:S01]  /*13bc0*/  @!P1 IADD3 R19, PT, PT, R18, R9, RZ ;  /* 0x0000000912139210 */ /* 0x000fe20007ffe0ff */
[C---:B------:R-:W-:Y:S01]  /*13bd0*/  @!P1 IMAD R22, R223.reuse, 0xc0, RZ ;  /* 0x000000c0df169824 */ /* 0x040fe200078e02ff */
[----:B------:R-:W-:Y:S01]  /*13be0*/  @!P1 MOV R18, R8 ;  /* 0x0000000800129202 */ /* 0x000fe20000000f00 */
[C---:B------:R-:W-:Y:S01]  /*13bf0*/  @!P1 IMAD.WIDE.U32 R14, R222.reuse, 0xc0, R14 ;  /* 0x000000c0de0e9825 */ /* 0x040fe200078e000e */
[----:B------:R-:W-:Y:S01]  /*13c00*/  @!P1 LEA.HI.X R33, R222, R13, R223, 0x6, P3 ;  /* 0x0000000dde219211 */ /* 0x000fe200018f34df */
[----:B------:R1:W-:Y:S02]  /*13c10*/  @P1 STS.128 [R245+0x3800], RZ ;  /* 0x003800fff5001388 */ /* 0x0003e40000000c00 */
[----:B------:R-:W-:-:S02]  /*13c20*/  @!P1 IMAD R8, R223, 0x1a0, RZ ;  /* 0x000001a0df089824 */ /* 0x000fc400078e02ff */
[----:B------:R-:W-:Y:S01]  /*13c30*/  @!P1 IMAD.WIDE.U32 R28, R222, 0x1a0, R28 ;  /* 0x000001a0de1c9825 */ /* 0x000fe200078e001c */
[----:B------:R-:W-:Y:S01]  /*13c40*/  @!PT LDS RZ, [RZ] ;  /* 0x00000000fffff984 */ /* 0x000fe20000000800 */
[----:B------:R-:W-:Y:S01]  /*13c50*/  @!PT LDS RZ, [RZ] ;  /* 0x00000000fffff984 */ /* 0x000fe20000000800 */
[----:B------:R-:W-:Y:S01]  /*13c60*/  @!PT LDS RZ, [RZ] ;  /* 0x00000000fffff984 */ /* 0x000fe20000000800 */
[----:B------:R1:W-:Y:S03]  /*13c70*/  @!P1 LDGSTS.E.BYPASS.LTC128B.128 [R245+0x3800], desc[UR4][R32.64] ;  /* 0x0380000020f59fae */ /* 0x0003e6000b981a04 */
        /* <DEDUP_REMOVED lines=8> */
[-C--:B--2---:R-:W-:Y:S01]  /*13d00*/  @!P1 MOV R11, R13.reuse ;  /* 0x0000000d000b9202 */ /* 0x084fe20000000f00 */
[----:B------:R-:W-:Y:S01]  /*13d10*/  @!P1 IMAD.MOV.U32 R10, RZ, RZ, R12 ;  /* 0x000000ffff0a9224 */ /* 0x000fe200078e000c */
        /* <DEDUP_REMOVED lines=10> */
[----:B------:R-:W-:Y:S01]  /*13dc0*/  @!P1 IMAD.WIDE.U32 R30, R222, 0x180, R12 ;  /* 0x00000180de1e9825 */ /* 0x000fe200078e000c */
[----:B------:R-:W-:Y:S01]  /*13dd0*/  @!P1 IADD3 R21, PT, PT, R20, R11, RZ ;  /* 0x0000000b14159210 */ /* 0x000fe20007ffe0ff */
[----:B------:R1:W-:Y:S01]  /*13de0*/  @P1 STS.128 [R245+0x4800], RZ ;  /* 0x004800fff5001388 */ /* 0x0003e20000000c00 */
[----:B------:R-:W-:Y:S01]  /*13df0*/  @!P1 MOV R16, R12 ;  /* 0x0000000c00109202 */ /* 0x000fe20000000f00 */
[----:B------:R-:W-:Y:S01]  /*13e00*/  @!P1 IMAD.MOV.U32 R20, RZ, RZ, R10 ;  /* 0x000000ffff149224 */ /* 0x000fe200078e000a */
[----:B------:R-:W-:Y:S01]  /*13e10*/  @!P1 IADD3 R31, PT, PT, R9, R31, RZ ;  /* 0x0000001f091f9210 */ /* 0x000fe20007ffe0ff */
[----:B------:R-:W-:Y:S01]  /*13e20*/  @!P1 IMAD R10, R223, 0x160, RZ ;  /* 0x00000160df0a9824 */ /* 0x000fe200078e02ff */
[----:B------:R-:W-:Y:S01]  /*13e30*/  @!P1 LEA.HI.X R9, R222, R13, R223, 0x7, P0 ;  /* 0x0000000dde099211 */ /* 0x000fe200000f3cdf */
[----:B------:R-:W-:-:S02]  /*13e40*/  @!P1 IMAD.MOV.U32 R17, RZ, RZ, R13 ;  /* 0x000000ffff119224 */ /* 0x000fc400078e000d */
[C---:B------:R-:W-:Y:S02]  /*13e50*/  @!P1 IMAD.WIDE.U32 R14, R222.reuse, 0x160, R14 ;  /* 0x00000160de0e9825 */ /* 0x040fe400078e000e */
[----:B------:R-:W-:Y:S01]  /*13e60*/  @!PT LDS RZ, [RZ] ;  /* 0x00000000fffff984 */ /* 0x000fe20000000800 */
[----:B------:R-:W-:Y:S01]  /*13e70*/  @!PT LDS RZ, [RZ] ;  /* 0x00000000fffff984 */ /* 0x000fe20000000800 */
[----:B------:R-:W-:Y:S01]  /*13e80*/  @!PT LDS RZ, [RZ] ;  /* 0x00000000fffff984 */ /* 0x000fe20000000800 */
[----:B------:R1:W-:Y:S02]  /*13e90*/  @!P1 LDGSTS.E.BYPASS.LTC128B.128 [R245+0x4800], desc[UR4][R8.64] ;  /* 0x0480000008f59fae */ /* 0x0003e4000b981a04 */
[----:B------:R-:W-:Y:S02]  /*13ea0*/  @!P1 IMAD R11, R223, 0x140, RZ ;  /* 0x00000140df0b9824 */ /* 0x000fe400078e02ff */
[----:B------:R-:W-:Y:S01]  /*13eb0*/  @!P1 IMAD.WIDE.U32 R16, R222, 0x140, R16 ;  /* 0x00000140de109825 */ /* 0x000fe200078e0010 */
[----:B------:R1:W-:Y:S03]  /*13ec0*/  @P1 STS.128 [R245+0x5000], RZ ;  /* 0x005000fff5001388 */ /* 0x0003e60000000c00 */
        /* <DEDUP_REMOVED lines=57> */
.L_x_6180:
[----:B------:R-:W-:Y:S05]  /*14260*/  BSYNC.RECONVERGENT B0 ;  /* 0x0000000000007941 */ /* 0x000fea0003800200 */
.L_x_6179:
[----:B------:R-:W0:Y:S02]  /*14270*/  LDGDEPBAR ;  /* 0x00000000000079af */ /* 0x000e240000000000 */
.L_x_6175:
[----:B------:R-:W-:Y:S05]  /*14280*/  BSYNC.RECONVERGENT B1 ;  /* 0x0000000000017941 */ /* 0x000fea0003800200 */
.L_x_6174:
[----:B-1----:R-:W3:Y:S04]  /*14290*/  LDL.LU R20, [R1+0x54] ;  /* 0x0000540001147983 */ /* 0x002ee80000300800 */
[----:B------:R-:W3:Y:S04]  /*142a0*/  LDL.LU R19, [R1+0x58] ;  /* 0x0000580001137983 */ /* 0x000ee80000300800 */
[----:B------:R-:W4:Y:S04]  /*142b0*/  LDL.LU R18, [R1+0x60] ;  /* 0x0000600001127983 */ /* 0x000f280000300800 */
[----:B------:R-:W4:Y:S04]  /*142c0*/  LDL.LU R17, [R1+0x64] ;  /* 0x0000640001117983 */ /* 0x000f280000300800 */
[----:B------:R-:W5:Y:S04]  /*142d0*/  LDL.LU R16, [R1+0x4c] ;  /* 0x00004c0001107983 */ /* 0x000f680000300800 */
[----:B------:R-:W5:Y:S04]  /*142e0*/  LDL.LU R15, [R1+0x48] ;  /* 0x00004800010f7983 */ /* 0x000f680000300800 */
[----:B--2---:R-:W2:Y:S04]  /*142f0*/  LDL.LU R12, [R1+0x50] ;  /* 0x00005000010c7983 */ /* 0x004ea80000300800 */
        /* <DEDUP_REMOVED lines=16> */
[----:B------:R-:W2:Y:S04]  /*14400*/  LD.E R171, desc[UR4][R2.64+0xdc] ;  /* 0x0000dc0402ab7980 */ /* 0x000ea8000c101900 */
[----:B------:R-:W2:Y:S01]  /*14410*/  LDL.LU R13, [R1+0x8] ;  /* 0x00000800010d7983 */ /* 0x000ea20000300800 */
[----:B------:R-:W-:-:S04]  /*14420*/  LOP3.LUT R175, R164, 0x200, R165, 0xf8, !PT ;  /* 0x00000200a4af7812 */ /* 0x000fc800078ef8a5 */
[----:B------:R-:W-:-:S04]  /*14430*/  LEA R175, R175, R218, 0x1 ;  /* 0x000000daafaf7211 */ /* 0x000fc800078e08ff */
[C---:B------:R-:W-:Y:S02]  /*14440*/  IADD3 R24, PT, PT, R175.reuse, 0xa000, RZ ;  /* 0x0000a000af187810 */ /* 0x040fe40007ffe0ff */
[----:B------:R-:W-:Y:S02]  /*14450*/  IADD3 R198, PT, PT, R175, 0xa040, RZ ;  /* 0x0000a040afc67810 */ /* 0x000fe40007ffe0ff */
[----:B------:R-:W-:Y:S02]  /*14460*/  @P2 IADD3 R198, PT, PT, R24, -0x40, RZ ;  /* 0xffffffc018c62810 */ /* 0x000fe40007ffe0ff */
[----:B------:R-:W-:-:S03]  /*14470*/  MOV R200, 0x20 ;  /* 0x0000002000c87802 */ /* 0x000fc60000000f00 */
[----:B------:R-:W-:Y:S01]  /*14480*/  LDSM.16.MT88.4 R24, [R198] ;  /* 0x00000000c618783b */ /* 0x000fe20000004200 */
[----:B---3--:R-:W-:-:S04]  /*14490*/  FMNMX3.FTZ R11, R0, R20, R19, !PT ;  /* 0x00000014000b7276 */ /* 0x008fc80007810013 */
[----:B----4-:R-:W-:Y:S02]  /*144a0*/  FMNMX3.FTZ R11, R11, R18, R17, !PT ;  /* 0x000000120b0b7276 */ /* 0x010fe40007810011 */
[----:B-----5:R-:W-:-:S04]  /*144b0*/  FMNMX3.FTZ R9, R36, R16, R15, !PT ;  /* 0x0000001024097276 */ /* 0x020fc8000781000f */
[----:B--2---:R-:W-:Y:S02]  /*144c0*/  FMNMX3.FTZ R9, R9, R12, R14, !PT ;  /* 0x0000000c09097276 */ /* 0x004fe4000781000e */
[----:B------:R-:W-:-:S04]  /*144d0*/  FMNMX3.FTZ R11, R11, R47, R46, !PT ;  /* 0x0000002f0b0b7276 */ /* 0x000fc8000781002e */
[----:B------:R-:W-:Y:S02]  /*144e0*/  FMNMX3.FTZ R11, R11, R45, R44, !PT ;  /* 0x0000002d0b0b7276 */ /* 0x000fe4000781002c */
[----:B------:R-:W-:-:S04]  /*144f0*/  FMNMX3.FTZ R9, R9, R48, R52, !PT ;  /* 0x0000003009097276 */ /* 0x000fc80007810034 */
[----:B------:R-:W-:Y:S02]  /*14500*/  FMNMX3.FTZ R9, R9, R63, R59, !PT ;  /* 0x0000003f09097276 */ /* 0x000fe4000781003b */
[----:B------:R-:W-:-:S04]  /*14510*/  FMNMX3.FTZ R11, R11, R62, R61, !PT ;  /* 0x0000003e0b0b7276 */ /* 0x000fc8000781003d */
[----:B------:R-:W-:Y:S02]  /*14520*/  FMNMX3.FTZ R11, R11, R67, R57, !PT ;  /* 0x000000430b0b7276 */ /* 0x000fe40007810039 */
[----:B------:R-:W-:Y:S02]  /*14530*/  FMNMX3.FTZ R8, R9, R248, R66, !PT ;  /* 0x000000f809087276 */ /* 0x000fe40007810042 */
[----:B------:R-:W-:Y:S02]  /*14540*/  FMNMX3.FTZ R11, R11, R212, R249, !PT ;  /* 0x000000d40b0b7276 */ /* 0x000fe400078100f9 */
        /* <DEDUP_REMOVED lines=51> */
[----:B------:R-:W-:-:S03]  /*14880*/  FMNMX3.FTZ R9, R9, R116, R7, !PT ;  /* 0x0000007409097276 */ /* 0x000fc60007810007 */
[----:B------:R-:W1:Y:S04]  /*14890*/  SHFL.BFLY PT, R10, R11, 0x2, 0x1f ;  /* 0x0c401f000b0a7f89 */ /* 0x000e6800000e0000 */
[----:B------:R-:W2:Y:S01]  /*148a0*/  SHFL.BFLY PT, R8, R9, 0x2, 0x1f ;  /* 0x0c401f0009087f89 */ /* 0x000ea200000e0000 */
[----:B-1----:R-:W-:Y:S02]  /*148b0*/  FMNMX.FTZ R10, R11, R10, !PT ;  /* 0x0000000a0b0a7209 */ /* 0x002fe40007810000 */
[----:B--2---:R-:W-:-:S03]  /*148c0*/  FMNMX.FTZ R8, R9, R8, !PT ;  /* 0x0000000809087209 */ /* 0x004fc60007810000 */
[----:B------:R-:W1:Y:S04]  /*148d0*/  SHFL.BFLY PT, R119, R10, 0x1, 0x1f ;  /* 0x0c201f000a777f89 */ /* 0x000e6800000e0000 */
[----:B------:R-:W2:Y:S01]  /*148e0*/  SHFL.BFLY PT, R121, R8, 0x1, 0x1f ;  /* 0x0c201f0008797f89 */ /* 0x000ea200000e0000 */
[----:B------:R-:W-:Y:S02]  /*148f0*/  SEL R200, R200, 0xffffffe0, !P6 ;  /* 0xffffffe0c8c87807 */ /* 0x000fe40007000000 */
[----:B-1----:R-:W-:Y:S02]  /*14900*/  FMNMX.FTZ R119, R10, R119, !PT ;  /* 0x000000770a777209 */ /* 0x002fe40007810000 */
[----:B--2---:R-:W-:Y:S02]  /*14910*/  FMNMX.FTZ R121, R8, R121, !PT ;  /* 0x0000007908797209 */ /* 0x004fe40007810000 */
[----:B------:R-:W-:-:S02]  /*14920*/  FSETP.NEU.FTZ.AND P0, PT, R119, -INF , PT ;  /* 0xff8000007700780b */ /* 0x000fc40003f1d000 */
[----:B------:R-:W-:Y:S01]  /*14930*/  FSETP.NEU.FTZ.AND P1, PT, R121, -INF , PT ;  /* 0xff8000007900780b */ /* 0x000fe20003f3d000 */
[----:B------:R-:W-:Y:S01]  /*14940*/  FMUL.FTZ R122, R171, R119 ;  /* 0x00000077ab7a7220 */ /* 0x000fe20000410000 */
[----:B------:R-:W-:Y:S02]  /*14950*/  FSEL R11, R119, RZ, P0 ;  /* 0x000000ff770b7208 */ /* 0x000fe40000000000 */
[----:B------:R-:W-:Y:S02]  /*14960*/  FSEL R9, R121, RZ, P1 ;  /* 0x000000ff79097208 */ /* 0x000fe40000800000 */
[----:B------:R-:W-:Y:S01]  /*14970*/  FSEL R122, R122, RZ, P0 ;  /* 0x000000ff7a7a7208 */ /* 0x000fe20000000000 */
[----:B------:R-:W-:Y:S02]  /*14980*/  FADD.FTZ R8, R0, -R11 ;  /* 0x8000000b00087221 */ /* 0x000fe40000010000 */
[----:B------:R-:W-:Y:S02]  /*14990*/  FADD.FTZ R10, R36, -R9 ;  /* 0x80000009240a7221 */ /* 0x000fe40000010000 */
[----:B------:R-:W-:Y:S01]  /*149a0*/  FFMA.FTZ R123, R20, R171, -R122 ;  /* 0x000000ab147b7223 */ /* 0x000fe2000001087a */
[C---:B------:R-:W-:Y:S01]  /*149b0*/  FMUL.FTZ R197, R171.reuse, R8 ;  /* 0x00000008abc57220 */ /* 0x040fe20000410000 */
[C---:B------:R-:W-:Y:S01]  /*149c0*/  FMUL.FTZ R199, R171.reuse, R10 ;  /* 0x0000000aabc77220 */ /* 0x040fe20000410000 */
[----:B------:R-:W1:Y:S01]  /*149d0*/  LDSM.16.MT88.4 R20, [R175+0xa000] ;  /* 0x00a00000af14783b */ /* 0x000e620000004200 */
[----:B------:R-:W-:Y:S01]  /*149e0*/  FMUL.FTZ R196, R171, R121 ;  /* 0x00000079abc47220 */ /* 0x000fe20000410000 */
[----:B------:R-:W-:-:S02]  /*149f0*/  IADD3 R36, PT, PT, R200, R175, RZ ;  /* 0x000000afc8247210 */ /* 0x000fc40007ffe0ff */
[----:B------:R-:W2:Y:S01]  /*14a00*/  MUFU.EX2 R197, R197 ;  /* 0x000000c500c57308 */ /* 0x000ea20000000800 */
[----:B------:R-:W-:Y:S02]  /*14a10*/  IADD3 R200, PT, PT, R200, R198, RZ ;  /* 0x000000c6c8c87210 */ /* 0x000fe40007ffe0ff */
[----:B------:R-:W-:Y:S01]  /*14a20*/  FSEL R196, R196, RZ, P1 ;  /* 0x000000ffc4c47208 */ /* 0x000fe20000800000 */
[----:B------:R-:W3:Y:S01]  /*14a30*/  MUFU.EX2 R199, R199 ;  /* 0x000000c700c77308 */ /* 0x000ee20000000800 */
[----:B------:R-:W4:Y:S01]  /*14a40*/  LDSM.16.MT88.4 R8, [R36+0xa000] ;  /* 0x00a000002408783b */ /* 0x000f220000004200 */
[-CC-:B------:R-:W-:Y:S01]  /*14a50*/  FFMA.FTZ R170, R19, R171.reuse, -R122.reuse ;  /* 0x000000ab13aa7223 */ /* 0x180fe2000001087a */
[-CC-:B------:R-:W-:Y:S01]  /*14a60*/  FFMA.FTZ R165, R18, R171.reuse, -R122.reuse ;  /* 0x000000ab12a57223 */ /* 0x180fe2000001087a */
[-C--:B------:R-:W-:Y:S01]  /*14a70*/  FFMA.FTZ R164, R17, R171.reuse, -R122 ;  /* 0x000000ab11a47223 */ /* 0x080fe2000001087a */
[-CC-:B------:R-:W-:Y:S01]  /*14a80*/  FFMA.FTZ R190, R16, R171.reuse, -R196.reuse ;  /* 0x000000ab10be7223 */ /* 0x180fe200000108c4 */
[-CC-:B------:R-:W-:Y:S01]  /*14a90*/  FFMA.FTZ R173, R15, R171.reuse, -R196.reuse ;  /* 0x000000ab0fad7223 */ /* 0x180fe200000108c4 */
[-CC-:B------:R-:W-:Y:S01]  /*14aa0*/  FFMA.FTZ R191, R14, R171.reuse, -R196.reuse ;  /* 0x000000ab0ebf7223 */ /* 0x180fe200000108c4 */
[----:B------:R-:W5:Y:S01]  /*14ab0*/  LDSM.16.MT88.4 R32, [R200] ;  /* 0x00000000c820783b */ /* 0x000f620000004200 */
[----:B------:R-:W-:Y:S01]  /*14ac0*/  FFMA.FTZ R12, R12, R171, -R196 ;  /* 0x000000ab0c0c7223 */ /* 0x000fe200000108c4 */
[----:B------:R-:W-:Y:S01]  /*14ad0*/  MUFU.EX2 R123, R123 ;  /* 0x0000007b007b7308 */ /* 0x000fe20000000800 */
[-C--:B--2---:R-:W-:Y:S01]  /*14ae0*/  FMUL.FTZ R42, R146, R197.reuse ;  /* 0x000000c5922a7220 */ /* 0x084fe20000410000 */
[----:B------:R-:W-:-:S02]  /*14af0*/  FMUL.FTZ R43, R147, R197 ;  /* 0x000000c5932b7220 */ /* 0x000fc40000410000 */
[----:B------:R-:W2:Y:S01]  /*14b00*/  MUFU.EX2 R170, R170 ;  /* 0x000000aa00aa7308 */ /* 0x000ea20000000800 */
[-C--:B---3--:R-:W-:Y:S01]  /*14b10*/  FMUL.FTZ R40, R144, R199.reuse ;  /* 0x000000c790287220 */ /* 0x088fe20000410000 */
[----:B------:R-:W-:Y:S02]  /*14b20*/  FMUL.FTZ R41, R145, R199 ;  /* 0x000000c791297220 */ /* 0x000fe40000410000 */
[----:B------:R-:W-:Y:S01]  /*14b30*/  MUFU.EX2 R165, R165 ;  /* 0x000000a500a57308 */ /* 0x000fe20000000800 */
[----:B------:R-:W-:-:S03]  /*14b40*/  FFMA.FTZ R144, R47, R171, -R122 ;  /* 0x000000ab2f907223 */ /* 0x000fc6000001087a */
[----:B------:R-:W3:Y:S01]  /*14b50*/  MUFU.EX2 R164, R164 ;  /* 0x000000a400a47308 */ /* 0x000ee20000000800 */
[----:B------:R-:W-:-:S03]  /*14b60*/  FFMA.FTZ R145, R46, R171, -R122 ;  /* 0x000000ab2e917223 */ /* 0x000fc6000001087a */
[----:B------:R-:W-:Y:S01]  /*14b70*/  MUFU.EX2 R190, R190 ;  /* 0x000000be00be7308 */ /* 0x000fe20000000800 */
[----:B------:R-:W-:-:S03]  /*14b80*/  FFMA.FTZ R147, R45, R171, -R122 ;  /* 0x000000ab2d937223 */ /* 0x000fc6000001087a */
[----:B------:R-:W1:Y:S01]  /*14b90*/  MUFU.EX2 R173, R173 ;  /* 0x000000ad00ad7308 */ /* 0x000e620000000800 */
[-C--:B------:R-:W-:Y:S02]  /*14ba0*/  FFMA.FTZ R146, R44, R171.reuse, -R122 ;  /* 0x000000ab2c927223 */ /* 0x080fe4000001087a */
[----:B------:R-:W5:Y:S01]  /*14bb0*/  LDSM.16.MT88.4 R44, [R175+0xa800] ;  /* 0x00a80000af2c783b */ /* 0x000f620000004200 */
[----:B------:R1:W-:Y:S04]  /*14bc0*/  MUFU.EX2 R0, R12 ;  /* 0x0000000c00007308 */ /* 0x0003e80000000800 */
[----:B------:R-:W4:Y:S01]  /*14bd0*/  MUFU.EX2 R191, R191 ;  /* 0x000000bf00bf7308 */ /* 0x000f220000000800 */
[--C-:B------:R-:W-:Y:S01]  /*14be0*/  FFMA.FTZ R56, R48, R171, -R196.reuse ;  /* 0x000000ab30387223 */ /* 0x100fe200000108c4 */
[----:B------:R-:W-:Y:S01]  /*14bf0*/  MOV R58, R13 ;  /* 0x0000000d003a7202 */ /* 0x000fe20000000f00 */
[----:B------:R-:W5:Y:S01]  /*14c00*/  LDSM.16.MT88.4 R48, [R36+0xa800] ;  /* 0x00a800002430783b */ /* 0x000f620000004200 */
[----:B--2---:R-:W-:Y:S01]  /*14c10*/  F2FP.BF16.F32.PACK_AB R13, R170, R123 ;  /* 0x0000007baa0d723e */ /* 0x004fe200000010ff */
[----:B------:R-:W-:Y:S01]  /*14c20*/  FMUL.FTZ R142, R142, R197 ;  /* 0x000000c58e8e7220 */ /* 0x000fe20000410000 */
[----:B---3--:R-:W-:Y:S01]  /*14c30*/  F2FP.BF16.F32.PACK_AB R15, R164, R165 ;  /* 0x000000a5a40f723e */ /* 0x008fe200000010ff */
[----:B------:R-:W-:Y:S01]  /*14c40*/  FMUL.FTZ R143, R143, R197 ;  /* 0x000000c58f8f7220 */ /* 0x000fe20000410000 */
[-C--:B------:R-:W-:Y:S01]  /*14c50*/  FMUL.FTZ R140, R140, R199.reuse ;  /* 0x000000c78c8c7220 */ /* 0x080fe20000410000 */
[----:B------:R-:W-:Y:S01]  /*14c60*/  FMUL.FTZ R141, R141, R199 ;  /* 0x000000c78d8d7220 */ /* 0x000fe20000410000 */
[----:B-1----:R-:W-:Y:S01]  /*14c70*/  F2FP.BF16.F32.PACK_AB R12, R173, R190 ;  /* 0x000000bead0c723e */ /* 0x002fe200000010ff */
[--C-:B------:R-:W-:Y:S01]  /*14c80*/  FFMA.FTZ R60, R52, R171, -R196.reuse ;  /* 0x000000ab343c7223 */ /* 0x100fe200000108c4 */
[-C--:B------:R-:W-:Y:S01]  /*14c90*/  FMUL.FTZ R18, R162, R197.reuse ;  /* 0x000000c5a2127220 */ /* 0x080fe20000410000 */
[----:B----4-:R-:W-:Y:S01]  /*14ca0*/  F2FP.BF16.F32.PACK_AB R14, R191, R0 ;  /* 0x00000000bf0e723e */ /* 0x010fe200000010ff */
[----:B------:R-:W-:Y:S01]  /*14cb0*/  FMUL.FTZ R19, R163, R197 ;  /* 0x000000c5a3137220 */ /* 0x000fe20000410000 */
[-C--:B------:R-:W-:Y:S01]  /*14cc0*/  FMUL.FTZ R16, R160, R199.reuse ;  /* 0x000000c7a0107220 */ /* 0x080fe20000410000 */
[----:B------:R-:W-:Y:S01]  /*14cd0*/  FMUL.FTZ R17, R161, R199 ;  /* 0x000000c7a1117220 */ /* 0x000fe20000410000 */
[----:B------:R-:W-:Y:S01]  /*14ce0*/  FMUL.FTZ R55, R139, R197 ;  /* 0x000000c58b377220 */ /* 0x000fe20000410000 */
[----:B------:R-:W-:Y:S01]  /*14cf0*/  FMUL.FTZ R52, R136, R199 ;  /* 0x000000c788347220 */ /* 0x000fe20000410000 */
[-C--:B------:R-:W-:Y:S01]  /*14d00*/  FMUL.FTZ R158, R158, R197.reuse ;  /* 0x000000c59e9e7220 */ /* 0x080fe20000410000 */
[----:B------:R-:W-:Y:S01]  /*14d10*/  FMUL.FTZ R159, R159, R197 ;  /* 0x000000c59f9f7220 */ /* 0x000fe20000410000 */
[-C--:B------:R-:W-:Y:S01]  /*14d20*/  FMUL.FTZ R156, R156, R199.reuse ;  /* 0x000000c79c9c7220 */ /* 0x080fe20000410000 */
[----:B------:R-:W-:Y:S01]  /*14d30*/  FMUL.FTZ R157, R157, R199 ;  /* 0x000000c79d9d7220 */ /* 0x000fe20000410000 */
[-CC-:B------:R-:W-:Y:S01]  /*14d40*/  FFMA.FTZ R136, R63, R171.reuse, -R196.reuse ;  /* 0x000000ab3f887223 */ /* 0x180fe200000108c4 */
[----:B------:R-:W-:Y:S01]  /*14d50*/  FFMA.FTZ R139, R59, R171, -R196 ;  /* 0x000000ab3b8b7223 */ /* 0x000fe200000108c4 */
[----:B------:R-:W-:Y:S01]  /*14d60*/  HMMA.16816.F32.BF16 R40, R12, R24, R40 ;  /* 0x000000180c28723c */ /* 0x000fe20000041828 */
[----:B------:R-:W-:Y:S01]  /*14d70*/  FMUL.FTZ R53, R137, R199 ;  /* 0x000000c789357220 */ /* 0x000fe20000410000 */
[----:B------:R-:W-:Y:S01]  /*14d80*/  MUFU.EX2 R144, R144 ;  /* 0x0000009000907308 */ /* 0x000fe20000000800 */
[-C--:B------:R-:W-:Y:S01]  /*14d90*/  FMUL.FTZ R30, R154, R197.reuse ;  /* 0x000000c59a1e7220 */ /* 0x080fe20000410000 */
[----:B------:R-:W-:-:S02]  /*14da0*/  FMUL.FTZ R31, R155, R197 ;  /* 0x000000c59b1f7220 */ /* 0x000fc40000410000 */
[----:B------:R-:W-:Y:S02]  /*14db0*/  MUFU.EX2 R145, R145 ;  /* 0x0000009100917308 */ /* 0x000fe40000000800 */
[C---:B------:R-:W-:Y:S02]  /*14dc0*/  HMMA.16816.F32.BF16 R24, R12.reuse, R26, R140 ;  /* 0x0000001a0c18723c */ /* 0x040fe4000004188c */
[----:B------:R-:W-:Y:S01]  /*14dd0*/  MUFU.EX2 R147, R147 ;  /* 0x0000009300937308 */ /* 0x000fe20000000800 */
[-C--:B------:R-:W-:Y:S01]  /*14de0*/  FMUL.FTZ R28, R152, R199.reuse ;  /* 0x000000c7981c7220 */ /* 0x080fe20000410000 */
[----:B------:R-:W-:Y:S02]  /*14df0*/  FMUL.FTZ R29, R153, R199 ;  /* 0x000000c7991d7220 */ /* 0x000fe40000410000 */
[----:B------:R-:W-:Y:S02]  /*14e00*/  MUFU.EX2 R146, R146 ;  /* 0x0000009200927308 */ /* 0x000fe40000000800 */
[----:B------:R-:W-:Y:S02]  /*14e10*/  HMMA.16816.F32.BF16 R16, R12, R20, R16 ;  /* 0x000000140c10723c */ /* 0x000fe40000041810 */
[----:B------:R-:W-:Y:S01]  /*14e20*/  MUFU.EX2 R140, R56 ;  /* 0x00000038008c7308 */ /* 0x000fe20000000800 */
[----:B------:R-:W-:-:S03]  /*14e30*/  FMUL.FTZ R150, R150, R197 ;  /* 0x000000c596967220 */ /* 0x000fc60000410000 */
[----:B------:R-:W1:Y:S02]  /*14e40*/  MUFU.EX2 R137, R60 ;  /* 0x0000003c00897308 */ /* 0x000e640000000800 */
[----:B------:R-:W-:Y:S02]  /*14e50*/  HMMA.16816.F32.BF16 R20, R12, R22, R156 ;  /* 0x000000160c14723c */ /* 0x000fe4000004189c */
[----:B------:R-:W-:Y:S01]  /*14e60*/  MUFU.EX2 R136, R136 ;  /* 0x0000008800887308 */ /* 0x000fe20000000800 */
[----:B------:R-:W-:-:S03]  /*14e70*/  FMUL.FTZ R151, R151, R197 ;  /* 0x000000c597977220 */ /* 0x000fc60000410000 */
[----:B------:R-:W2:Y:S01]  /*14e80*/  MUFU.EX2 R139, R139 ;  /* 0x0000008b008b7308 */ /* 0x000ea20000000800 */
[-C--:B------:R-:W-:Y:S01]  /*14e90*/  FMUL.FTZ R148, R148, R199.reuse ;  /* 0x000000c794947220 */ /* 0x080fe20000410000 */
[----:B------:R-:W-:Y:S01]  /*14ea0*/  FMUL.FTZ R149, R149, R199 ;  /* 0x000000c795957220 */ /* 0x000fe20000410000 */
[-C--:B------:R-:W-:Y:S01]  /*14eb0*/  FMUL.FTZ R54, R138, R197.reuse ;  /* 0x000000c58a367220 */ /* 0x080fe20000410000 */
[-C--:B------:R-:W-:Y:S01]  /*14ec0*/  FMUL.FTZ R134, R134, R197.reuse ;  /* 0x000000c586867220 */ /* 0x080fe20000410000 */
[----:B------:R-:W-:Y:S01]  /*14ed0*/  FMUL.FTZ R135, R135, R197 ;  /* 0x000000c587877220 */ /* 0x000fe20000410000 */
[-C--:B------:R-:W-:Y:S01]  /*14ee0*/  FMUL.FTZ R132, R132, R199.reuse ;  /* 0x000000c784847220 */ /* 0x080fe20000410000 */
[----:B------:R-:W-:Y:S01]  /*14ef0*/  FMUL.FTZ R133, R133, R199 ;  /* 0x000000c785857220 */ /* 0x000fe20000410000 */
[C---:B------:R-:W-:Y:S08]  /*14f00*/  HMMA.16816.F32.BF16 R28, R12.reuse, R8, R28 ;  /* 0x000000080c1c723c */ /* 0x040ff0000004181c */
[C---:B------:R-:W-:Y:S08]  /*14f10*/  HMMA.16816.F32.BF16 R8, R12.reuse, R10, R148 ;  /* 0x0000000a0c08723c */ /* 0x040ff00000041894 */
[----:B-----5:R-:W-:Y:S01]  /*14f20*/  HMMA.16816.F32.BF16 R52, R12, R32, R52 ;  /* 0x000000200c34723c */ /* 0x020fe20000041834 */
[----:B-1----:R-:W-:-:S02]  /*14f30*/  F2FP.BF16.F32.PACK_AB R32, R137, R140 ;  /* 0x0000008c8920723e */ /* 0x002fc400000010ff */
[----:B------:R-:W-:-:S05]  /*14f40*/  F2FP.BF16.F32.PACK_AB R33, R145, R144 ;  /* 0x000000909121723e */ /* 0x000fca00000010ff */
[----:B------:R-:W-:Y:S01]  /*14f50*/  HMMA.16816.F32.BF16 R12, R12, R34, R132 ;  /* 0x000000220c0c723c */ /* 0x000fe20000041884 */
[----:B--2---:R-:W-:Y:S02]  /*14f60*/  F2FP.BF16.F32.PACK_AB R34, R139, R136 ;  /* 0x000000888b22723e */ /* 0x004fe400000010ff */
[----:B------:R-:W-:Y:S02]  /*14f70*/  F2FP.BF16.F32.PACK_AB R35, R146, R147 ;  /* 0x000000939223723e */ /* 0x000fe400000010ff */
[----:B------:R-:W-:Y:S02]  /*14f80*/  MOV R201, R58 ;  /* 0x0000003a00c97202 */ /* 0x000fe40000000f00 */
[----:B------:R-:W-:Y:S02]  /*14f90*/  MOV R162, R57 ;  /* 0x0000003900a27202 */ /* 0x000fe40000000f00 */
[----:B------:R-:W1:Y:S01]  /*14fa0*/  LDSM.16.MT88.4 R56, [R198+0x800] ;  /* 0x00080000c638783b */ /* 0x000e620000004200 */
[C---:B------:R-:W-:Y:S08]  /*14fb0*/  HMMA.16816.F32.BF16 R16, R32.reuse, R44, R16 ;  /* 0x0000002c2010723c */ /* 0x040ff00000041810 */
[C---:B------:R-:W-:Y:S01]  /*14fc0*/  HMMA.16816.F32.BF16 R20, R32.reuse, R46, R20 ;  /* 0x0000002e2014723c */ /* 0x040fe20000041814 */
[----:B------:R-:W2:Y:S07]  /*14fd0*/  LDSM.16.MT88.4 R44, [R200+0x800] ;  /* 0x00080000c82c783b */ /* 0x000eae0000004200 */
[C---:B------:R-:W-:Y:S08]  /*14fe0*/  HMMA.16816.F32.BF16 R28, R32.reuse, R48, R28 ;  /* 0x00000030201c723c */ /* 0x040ff0000004181c */
[C---:B------:R-:W-:Y:S01]  /*14ff0*/  HMMA.16816.F32.BF16 R8, R32.reuse, R50, R8 ;  /* 0x000000322008723c */ /* 0x040fe20000041808 */
[----:B------:R-:W3:Y:S01]  /*15000*/  LDSM.16.MT88.4 R48, [R36+0xb000] ;  /* 0x00b000002430783b */ /* 0x000ee20000004200 */
[-CC-:B------:R-:W-:Y:S01]  /*15010*/  FFMA.FTZ R132, R62, R171.reuse, -R122.reuse ;  /* 0x000000ab3e847223 */ /* 0x180fe2000001087a */
[-CC-:B------:R-:W-:Y:S01]  /*15020*/  FFMA.FTZ R135, R61, R171.reuse, -R122.reuse ;  /* 0x000000ab3d877223 */ /* 0x180fe2000001087a */
[-C--:B------:R-:W-:Y:S01]  /*15030*/  FFMA.FTZ R133, R67, R171.reuse, -R122 ;  /* 0x000000ab43857223 */ /* 0x080fe2000001087a */
[----:B------:R-:W4:Y:S01]  /*15040*/  LDSM.16.MT88.4 R60, [R175+0xb000] ;  /* 0x00b00000af3c783b */ /* 0x000f220000004200 */
[-CC-:B------:R-:W-:Y:S01]  /*15050*/  FFMA.FTZ R141, R248, R171.reuse, -R196.reuse ;  /* 0x000000abf88d7223 */ /* 0x180fe200000108c4 */
[-CC-:B------:R-:W-:Y:S01]  /*15060*/  FFMA.FTZ R134, R66, R171.reuse, -R196.reuse ;  /* 0x000000ab42867223 */ /* 0x180fe200000108c4 */
[-CC-:B------:R-:W-:Y:S01]  /*15070*/  FFMA.FTZ R143, R65, R171.reuse, -R196.reuse ;  /* 0x000000ab418f7223 */ /* 0x180fe200000108c4 */
[-C--:B------:R-:W-:Y:S01]  /*15080*/  FFMA.FTZ R138, R64, R171.reuse, -R196 ;  /* 0x000000ab408a7223 */ /* 0x080fe200000108c4 */
[----:B------:R-:W-:Y:S01]  /*15090*/  FFMA.FTZ R142, R162, R171, -R122 ;  /* 0x000000aba28e7223 */ /* 0x000fe2000001087a */
[----:B------:R-:W-:Y:S01]  /*150a0*/  MUFU.EX2 R132, R132 ;  /* 0x0000008400847308 */ /* 0x000fe20000000800 */
[----:B------:R-:W5:Y:S03]  /*150b0*/  LDSM.16.MT88.4 R64, [R198+0x1000] ;  /* 0x00100000c640783b */ /* 0x000f660000004200 */
[----:B------:R-:W-:Y:S04]  /*150c0*/  MUFU.EX2 R135, R135 ;  /* 0x0000008700877308 */ /* 0x000fe80000000800 */
[----:B------:R-:W-:Y:S04]  /*150d0*/  MUFU.EX2 R133, R133 ;  /* 0x0000008500857308 */ /* 0x000fe80000000800 */
[----:B------:R-:W-:Y:S04]  /*150e0*/  MUFU.EX2 R141, R141 ;  /* 0x0000008d008d7308 */ /* 0x000fe80000000800 */
[----:B------:R-:W3:Y:S04]  /*150f0*/  MUFU.EX2 R134, R134 ;  /* 0x0000008600867308 */ /* 0x000ee80000000800 */
[----:B------:R-:W-:Y:S04]  /*15100*/  MUFU.EX2 R143, R143 ;  /* 0x0000008f008f7308 */ /* 0x000fe80000000800 */
[----:B------:R-:W4:Y:S04]  /*15110*/  MUFU.EX2 R138, R138 ;  /* 0x0000008a008a7308 */ /* 0x000f280000000800 */
[----:B------:R-:W5:Y:S01]  /*15120*/  MUFU.EX2 R142, R142 ;  /* 0x0000008e008e7308 */ /* 0x000f620000000800 */
[C---:B-1----:R-:W-:Y:S08]  /*15130*/  HMMA.16816.F32.BF16 R40, R32.reuse, R56, R40 ;  /* 0x000000382028723c */ /* 0x042ff00000041828 */
[C---:B------:R-:W-:Y:S01]  /*15140*/  HMMA.16816.F32.BF16 R24, R32.reuse, R58, R24 ;  /* 0x0000003a2018723c */ /* 0x040fe20000041818 */
[----:B------:R-:W-:Y:S07]  /*15150*/  LDSM.16.MT88.4 R56, [R36+0xb800] ;  /* 0x00b800002438783b */ /* 0x000fee0000004200 */
[----:B--2---:R-:W-:Y:S01]  /*15160*/  HMMA.16816.F32.BF16 R52, R32, R44, R52 ;  /* 0x0000002c2034723c */ /* 0x004fe20000041834 */
[----:B---3--:R-:W-:-:S02]  /*15170*/  F2FP.BF16.F32.PACK_AB R44, R134, R141 ;  /* 0x0000008d862c723e */ /* 0x008fc400000010ff */
[----:B------:R-:W-:-:S05]  /*15180*/  F2FP.BF16.F32.PACK_AB R45, R135, R132 ;  /* 0x00000084872d723e */ /* 0x000fca00000010ff */
[----:B------:R-:W-:Y:S01]  /*15190*/  HMMA.16816.F32.BF16 R12, R32, R46, R12 ;  /* 0x0000002e200c723c */ /* 0x000fe2000004180c */
[----:B------:R-:W1:Y:S01]  /*151a0*/  LDSM.16.MT88.4 R32, [R200+0x1000] ;  /* 0x00100000c820783b */ /* 0x000e620000004200 */
[----:B----4-:R-:W-:Y:S02]  /*151b0*/  F2FP.BF16.F32.PACK_AB R46, R138, R143 ;  /* 0x0000008f8a2e723e */ /* 0x010fe400000010ff */
[----:B-----5:R-:W-:-:S07]  /*151c0*/  F2FP.BF16.F32.PACK_AB R47, R142, R133 ;  /* 0x000000858e2f723e */ /* 0x020fce00000010ff */
        /* <DEDUP_REMOVED lines=13> */
[----:B------:R-:W3:Y:S01]  /*152a0*/  LDSM.16.MT88.4 R60, [R198+0x1800] ;  /* 0x00180000c63c783b */ /* 0x000ee20000004200 */
[----:B------:R-:W-:Y:S04]  /*152b0*/  MUFU.EX2 R148, R148 ;  /* 0x0000009400947308 */ /* 0x000fe80000000800 */
[----:B------:R-:W-:Y:S04]  /*152c0*/  MUFU.EX2 R149, R149 ;  /* 0x0000009500957308 */ /* 0x000fe80000000800 */
[----:B------:R-:W-:Y:S04]  /*152d0*/  MUFU.EX2 R150, R150 ;  /* 0x0000009600967308 */ /* 0x000fe80000000800 */
[----:B------:R-:W-:Y:S04]  /*152e0*/  MUFU.EX2 R151, R151 ;  /* 0x0000009700977308 */ /* 0x000fe80000000800 */
[----:B------:R-:W4:Y:S04]  /*152f0*/  MUFU.EX2 R152, R152 ;  /* 0x0000009800987308 */ /* 0x000f280000000800 */
[----:B------:R-:W-:Y:S04]  /*15300*/  MUFU.EX2 R153, R153 ;  /* 0x0000009900997308 */ /* 0x000fe80000000800 */
[----:B------:R-:W5:Y:S04]  /*15310*/  MUFU.EX2 R154, R154 ;  /* 0x0000009a009a7308 */ /* 0x000f680000000800 */
[----:B------:R-:W2:Y:S01]  /*15320*/  MUFU.EX2 R155, R155 ;  /* 0x0000009b009b7308 */ /* 0x000ea20000000800 */
[C---:B------:R-:W-:Y:S08]  /*15330*/  HMMA.16816.F32.BF16 R40, R44.reuse, R64, R40 ;  /* 0x000000402c28723c */ /* 0x040ff00000041828 */
[C---:B------:R-:W-:Y:S08]  /*15340*/  HMMA.16816.F32.BF16 R24, R44.reuse, R66, R24 ;  /* 0x000000422c18723c */ /* 0x040ff00000041818 */
[----:B-1----:R-:W-:Y:S01]  /*15350*/  HMMA.16816.F32.BF16 R52, R44, R32, R52 ;  /* 0x000000202c34723c */ /* 0x002fe20000041834 */
[----:B----4-:R-:W-:-:S02]  /*15360*/  F2FP.BF16.F32.PACK_AB R32, R152, R151 ;  /* 0x000000979820723e */ /* 0x010fc400000010ff */
[----:B------:R-:W-:-:S05]  /*15370*/  F2FP.BF16.F32.PACK_AB R33, R149, R148 ;  /* 0x000000949521723e */ /* 0x000fca00000010ff */
[----:B------:R-:W-:Y:S01]  /*15380*/  HMMA.16816.F32.BF16 R12, R44, R34, R12 ;  /* 0x000000222c0c723c */ /* 0x000fe2000004180c */
[----:B------:R-:W1:Y:S01]  /*15390*/  LDSM.16.MT88.4 R44, [R200+0x1800] ;  /* 0x00180000c82c783b */ /* 0x000e620000004200 */
[----:B-----5:R-:W-:Y:S02]  /*153a0*/  F2FP.BF16.F32.PACK_AB R34, R154, R153 ;  /* 0x000000999a22723e */ /* 0x020fe400000010ff */
[----:B--2---:R-:W-:-:S07]  /*153b0*/  F2FP.BF16.F32.PACK_AB R35, R155, R150 ;  /* 0x000000969b23723e */ /* 0x004fce00000010ff */
[C---:B------:R-:W-:Y:S08]  /*153c0*/  HMMA.16816.F32.BF16 R16, R32.reuse, R48, R16 ;  /* 0x000000302010723c */ /* 0x040ff00000041810 */
[----:B------:R-:W-:Y:S01]  /*153d0*/  HMMA.16816.F32.BF16 R20, R32, R50, R20 ;  /* 0x000000322014723c */ /* 0x000fe20000041814 */
[----:B------:R-:W2:Y:S01]  /*153e0*/  LDSM.16.MT88.4 R48, [R175+0xc000] ;  /* 0x00c00000af30783b */ /* 0x000ea20000004200 */
[-C--:B------:R-:W-:Y:S01]  /*153f0*/  FFMA.FTZ R67, R72, R171.reuse, -R122 ;  /* 0x000000ab48437223 */ /* 0x080fe2000001087a */
[-C--:B------:R-:W-:Y:S01]  /*15400*/  FFMA.FTZ R66, R74, R171.reuse, -R196 ;  /* 0x000000ab4a427223 */ /* 0x080fe200000108c4 */
[-CC-:B------:R-:W-:Y:S01]  /*15410*/  FFMA.FTZ R68, R68, R171.reuse, -R122.reuse ;  /* 0x000000ab44447223 */ /* 0x180fe2000001087a */
[-C--:B------:R-:W-:Y:S01]  /*15420*/  FFMA.FTZ R71, R71, R171.reuse, -R122 ;  /* 0x000000ab47477223 */ /* 0x080fe2000001087a */
[----:B------:R-:W-:-:S02]  /*15430*/  FFMA.FTZ R72, R73, R171, -R196 ;  /* 0x000000ab49487223 */ /* 0x000fc400000108c4 */
[----:B------:R-:W-:Y:S01]  /*15440*/  HMMA.16816.F32.BF16 R28, R32, R56, R28 ;  /* 0x00000038201c723c */ /* 0x000fe2000004181c */
[-C--:B------:R-:W-:Y:S01]  /*15450*/  FFMA.FTZ R74, R75, R171.reuse, -R122 ;  /* 0x000000ab4b4a7223 */ /* 0x080fe2000001087a */
[-CC-:B------:R-:W-:Y:S01]  /*15460*/  FFMA.FTZ R65, R69, R171.reuse, -R196.reuse ;  /* 0x000000ab45417223 */ /* 0x180fe200000108c4 */
[----:B------:R-:W-:-:S05]  /*15470*/  FFMA.FTZ R64, R70, R171, -R196 ;  /* 0x000000ab46407223 */ /* 0x000fca00000108c4 */
[C---:B------:R-:W-:Y:S01]  /*15480*/  HMMA.16816.F32.BF16 R8, R32.reuse, R58, R8 ;  /* 0x0000003a2008723c */ /* 0x040fe20000041808 */
[----:B------:R-:W4:Y:S07]  /*15490*/  LDSM.16.MT88.4 R56, [R36+0xc000] ;  /* 0x00c000002438783b */ /* 0x000f2e0000004200 */
[C---:B---3--:R-:W-:Y:S08]  /*154a0*/  HMMA.16816.F32.BF16 R40, R32.reuse, R60, R40 ;  /* 0x0000003c2028723c */ /* 0x048ff00000041828 */
[C---:B------:R-:W-:Y:S01]  /*154b0*/  HMMA.16816.F32.BF16 R24, R32.reuse, R62, R24 ;  /* 0x0000003e2018723c */ /* 0x040fe20000041818 */
[----:B------:R-:W3:Y:S01]  /*154c0*/  LDSM.16.MT88.4 R60, [R198+0x2000] ;  /* 0x00200000c63c783b */ /* 0x000ee20000004200 */
[----:B------:R-:W-:Y:S04]  /*154d0*/  MUFU.EX2 R68, R68 ;  /* 0x0000004400447308 */ /* 0x000fe80000000800 */
[----:B------:R-:W-:Y:S04]  /*154e0*/  MUFU.EX2 R71, R71 ;  /* 0x0000004700477308 */ /* 0x000fe80000000800 */
[----:B------:R-:W-:Y:S04]  /*154f0*/  MUFU.EX2 R69, R67 ;  /* 0x0000004300457308 */ /* 0x000fe80000000800 */
[----:B------:R-:W-:Y:S04]  /*15500*/  MUFU.EX2 R70, R65 ;  /* 0x0000004100467308 */ /* 0x000fe80000000800 */
[----:B------:R-:W5:Y:S04]  /*15510*/  MUFU.EX2 R73, R64 ;  /* 0x0000004000497308 */ /* 0x000f680000000800 */
[----:B------:R-:W-:Y:S04]  /*15520*/  MUFU.EX2 R72, R72 ;  /* 0x0000004800487308 */ /* 0x000fe80000000800 */
[----:B------:R2:W4:Y:S04]  /*15530*/  MUFU.EX2 R75, R66 ;  /* 0x00000042004b7308 */ /* 0x0005280000000800 */
[----:B------:R-:W3:Y:S01]  /*15540*/  MUFU.EX2 R74, R74 ;  /* 0x0000004a004a7308 */ /* 0x000ee20000000800 */
[C---:B-1----:R-:W-:Y:S08]  /*15550*/  HMMA.16816.F32.BF16 R52, R32.reuse, R44, R52 ;  /* 0x0000002c2034723c */ /* 0x042ff00000041834 */
[----:B------:R-:W-:Y:S01]  /*15560*/  HMMA.16816.F32.BF16 R12, R32, R46, R12 ;  /* 0x0000002e200c723c */ /* 0x000fe2000004180c */
[----:B------:R-:W1:Y:S01]  /*15570*/  LDSM.16.MT88.4 R44, [R200+0x2000] ;  /* 0x00200000c82c783b */ /* 0x000e620000004200 */
[----:B-----5:R-:W-:-:S02]  /*15580*/  F2FP.BF16.F32.PACK_AB R32, R73, R70 ;  /* 0x000000464920723e */ /* 0x020fc400000010ff */
[----:B------:R-:W-:Y:S01]  /*15590*/  F2FP.BF16.F32.PACK_AB R33, R71, R68 ;  /* 0x000000444721723e */ /* 0x000fe200000010ff */
[----:B--2---:R-:W-:Y:S01]  /*155a0*/  LDSM.16.MT88.4 R64, [R198+0x2800] ;  /* 0x00280000c640783b */ /* 0x004fe20000004200 */
[----:B----4-:R-:W-:Y:S02]  /*155b0*/  F2FP.BF16.F32.PACK_AB R34, R75, R72 ;  /* 0x000000484b22723e */ /* 0x010fe400000010ff */
[----:B---3--:R-:W-:-:S07]  /*155c0*/  F2FP.BF16.F32.PACK_AB R35, R74, R69 ;  /* 0x000000454a23723e */ /* 0x008fce00000010ff */
[C---:B------:R-:W-:Y:S08]  /*155d0*/  HMMA.16816.F32.BF16 R16, R32.reuse, R48, R16 ;  /* 0x000000302010723c */ /* 0x040ff00000041810 */
[----:B------:R-:W-:Y:S01]  /*155e0*/  HMMA.16816.F32.BF16 R20, R32, R50, R20 ;  /* 0x000000322014723c */ /* 0x000fe20000041814 */
[----:B------:R-:W2:Y:S01]  /*155f0*/  LDSM.16.MT88.4 R48, [R175+0xc800] ;  /* 0x00c80000af30783b */ /* 0x000ea20000004200 */
[-CC-:B------:R-:W-:Y:S01]  /*15600*/  FFMA.FTZ R156, R80, R171.reuse, -R122.reuse ;  /* 0x000000ab509c7223 */ /* 0x180fe2000001087a */
[-CC-:B------:R-:W-:Y:S01]  /*15610*/  FFMA.FTZ R76, R76, R171.reuse, -R122.reuse ;  /* 0x000000ab4c4c7223 */ /* 0x180fe2000001087a */
[-C--:B------:R-:W-:Y:S01]  /*15620*/  FFMA.FTZ R79, R79, R171.reuse, -R122 ;  /* 0x000000ab4f4f7223 */ /* 0x080fe2000001087a */
[----:B------:R-:W-:-:S03]  /*15630*/  FFMA.FTZ R80, R81, R171, -R196 ;  /* 0x000000ab51507223 */ /* 0x000fc600000108c4 */
[----:B------:R-:W-:Y:S01]  /*15640*/  HMMA.16816.F32.BF16 R28, R32, R56, R28 ;  /* 0x00000038201c723c */ /* 0x000fe2000004181c */
[-CC-:B------:R-:W-:Y:S01]  /*15650*/  FFMA.FTZ R158, R77, R171.reuse, -R196.reuse ;  /* 0x000000ab4d9e7223 */ /* 0x180fe200000108c4 */
[----:B------:R-:W-:-:S06]  /*15660*/  FFMA.FTZ R157, R78, R171, -R196 ;  /* 0x000000ab4e9d7223 */ /* 0x000fcc00000108c4 */
[C---:B------:R-:W-:Y:S01]  /*15670*/  HMMA.16816.F32.BF16 R8, R32.reuse, R58, R8 ;  /* 0x0000003a2008723c */ /* 0x040fe20000041808 */
[----:B------:R-:W3:Y:S07]  /*15680*/  LDSM.16.MT88.4 R56, [R36+0xc800] ;  /* 0x00c800002438783b */ /* 0x000eee0000004200 */
[C---:B------:R-:W-:Y:S01]  /*15690*/  HMMA.16816.F32.BF16 R40, R32.reuse, R60, R40 ;  /* 0x0000003c2028723c */ /* 0x040fe20000041828 */
[-C--:B------:R-:W-:Y:S01]  /*156a0*/  FFMA.FTZ R60, R82, R171.reuse, -R196 ;  /* 0x000000ab523c7223 */ /* 0x080fe200000108c4 */
[----:B------:R-:W-:Y:S01]  /*156b0*/  FFMA.FTZ R82, R83, R171, -R122 ;  /* 0x000000ab53527223 */ /* 0x000fe2000001087a */
        /* <DEDUP_REMOVED lines=16> */
[----:B------:R-:W-:Y:S01]  /*157c0*/  HMMA.16816.F32.BF16 R16, R44, R48, R16 ;  /* 0x000000302c10723c */ /* 0x000fe20000041810 */
[----:B------:R-:W-:-:S07]  /*157d0*/  FFMA.FTZ R61, R88, R171, -R122 ;  /* 0x000000ab583d7223 */ /* 0x000fce000001087a */
[C---:B------:R-:W-:Y:S01]  /*157e0*/  HMMA.16816.F32.BF16 R20, R44.reuse, R50, R20 ;  /* 0x000000322c14723c */ /* 0x040fe20000041814 */
[----:B------:R-:W2:Y:S01]  /*157f0*/  LDSM.16.MT88.4 R48, [R175+0xd000] ;  /* 0x00d00000af30783b */ /* 0x000ea20000004200 */
[-CC-:B------:R-:W-:Y:S02]  /*15800*/  FFMA.FTZ R60, R85, R171.reuse, -R196.reuse ;  /* 0x000000ab553c7223 */ /* 0x180fe400000108c4 */
[----:B------:R-:W-:Y:S04]  /*15810*/  MUFU.EX2 R85, R61 ;  /* 0x0000003d00557308 */ /* 0x000fe80000000800 */
[----:B------:R-:W-:Y:S01]  /*15820*/  HMMA.16816.F32.BF16 R40, R44, R64, R40 ;  /* 0x000000402c28723c */ /* 0x000fe20000041828 */
[-CC-:B------:R-:W-:Y:S01]  /*15830*/  FFMA.FTZ R65, R86, R171.reuse, -R196.reuse ;  /* 0x000000ab56417223 */ /* 0x180fe200000108c4 */
[-C--:B------:R-:W-:Y:S01]  /*15840*/  FFMA.FTZ R64, R90, R171.reuse, -R196 ;  /* 0x000000ab5a407223 */ /* 0x080fe200000108c4 */
[----:B------:R4:W-:Y:S01]  /*15850*/  MUFU.EX2 R86, R60 ;  /* 0x0000003c00567308 */ /* 0x0009e20000000800 */
[-CC-:B------:R-:W-:Y:S01]  /*15860*/  FFMA.FTZ R84, R84, R171.reuse, -R122.reuse ;  /* 0x000000ab54547223 */ /* 0x180fe2000001087a */
[-C--:B------:R-:W-:Y:S01]  /*15870*/  FFMA.FTZ R87, R87, R171.reuse, -R122 ;  /* 0x000000ab57577223 */ /* 0x080fe2000001087a */
[----:B------:R-:W-:-:S02]  /*15880*/  FFMA.FTZ R88, R89, R171, -R196 ;  /* 0x000000ab59587223 */ /* 0x000fc400000108c4 */
[----:B---3--:R-:W-:Y:S01]  /*15890*/  HMMA.16816.F32.BF16 R28, R44, R56, R28 ;  /* 0x000000382c1c723c */ /* 0x008fe2000004181c */
[----:B------:R-:W-:-:S07]  /*158a0*/  FFMA.FTZ R90, R91, R171, -R122 ;  /* 0x000000ab5b5a7223 */ /* 0x000fce000001087a */
[C---:B------:R-:W-:Y:S01]  /*158b0*/  HMMA.16816.F32.BF16 R8, R44.reuse, R58, R8 ;  /* 0x0000003a2c08723c */ /* 0x040fe20000041808 */
[----:B------:R-:W3:Y:S04]  /*158c0*/  LDSM.16.MT88.4 R56, [R36+0xd000] ;  /* 0x00d000002438783b */ /* 0x000ee80000004200 */
[----:B----4-:R-:W4:Y:S01]  /*158d0*/  LDSM.16.MT88.4 R60, [R198+0x3000] ;  /* 0x00300000c63c783b */ /* 0x010f220000004200 */
[----:B------:R-:W-:Y:S04]  /*158e0*/  MUFU.EX2 R84, R84 ;  /* 0x0000005400547308 */ /* 0x000fe80000000800 */
[----:B------:R-:W-:Y:S04]  /*158f0*/  MUFU.EX2 R87, R87 ;  /* 0x0000005700577308 */ /* 0x000fe80000000800 */
[----:B------:R-:W5:Y:S04]  /*15900*/  MUFU.EX2 R89, R65 ;  /* 0x0000004100597308 */ /* 0x000f680000000800 */
[----:B------:R-:W-:Y:S04]  /*15910*/  MUFU.EX2 R88, R88 ;  /* 0x0000005800587308 */ /* 0x000fe80000000800 */
[----:B------:R-:W2:Y:S04]  /*15920*/  MUFU.EX2 R91, R64 ;  /* 0x00000040005b7308 */ /* 0x000ea80000000800 */
[----:B------:R-:W3:Y:S01]  /*15930*/  MUFU.EX2 R90, R90 ;  /* 0x0000005a005a7308 */ /* 0x000ee20000000800 */
[C---:B------:R-:W-:Y:S08]  /*15940*/  HMMA.16816.F32.BF16 R24, R44.reuse, R66, R24 ;  /* 0x000000422c18723c */ /* 0x040ff00000041818 */
[----:B-1----:R-:W-:Y:S01]  /*15950*/  HMMA.16816.F32.BF16 R52, R44, R32, R52 ;  /* 0x000000202c34723c */ /* 0x002fe20000041834 */
[----:B-----5:R-:W-:-:S02]  /*15960*/  F2FP.BF16.F32.PACK_AB R32, R89, R86 ;  /* 0x000000565920723e */ /* 0x020fc400000010ff */
[----:B------:R-:W-:-:S05]  /*15970*/  F2FP.BF16.F32.PACK_AB R33, R87, R84 ;  /* 0x000000545721723e */ /* 0x000fca00000010ff */
[----:B------:R-:W-:Y:S01]  /*15980*/  HMMA.16816.F32.BF16 R12, R44, R34, R12 ;  /* 0x000000222c0c723c */ /* 0x000fe2000004180c */
[----:B------:R-:W1:Y:S01]  /*15990*/  LDSM.16.MT88.4 R44, [R200+0x3000] ;  /* 0x00300000c82c783b */ /* 0x000e620000004200 */
[----:B--2---:R-:W-:Y:S02]  /*159a0*/  F2FP.BF16.F32.PACK_AB R34, R91, R88 ;  /* 0x000000585b22723e */ /* 0x004fe400000010ff */
[----:B---3--:R-:W-:-:S07]  /*159b0*/  F2FP.BF16.F32.PACK_AB R35, R90, R85 ;  /* 0x000000555a23723e */ /* 0x008fce00000010ff */
        /* <DEDUP_REMOVED lines=13> */
[----:B------:R-:W3:Y:S07]  /*15a90*/  LDSM.16.MT88.4 R56, [R36+0xd800] ;  /* 0x00d800002438783b */ /* 0x000eee0000004200 */
[C---:B----4-:R-:W-:Y:S08]  /*15aa0*/  HMMA.16816.F32.BF16 R40, R32.reuse, R60, R40 ;  /* 0x0000003c2028723c */ /* 0x050ff00000041828 */
[C---:B------:R-:W-:Y:S01]  /*15ab0*/  HMMA.16816.F32.BF16 R24, R32.reuse, R62, R24 ;  /* 0x0000003e2018723c */ /* 0x040fe20000041818 */
[----:B------:R-:W4:Y:S01]  /*15ac0*/  LDSM.16.MT88.4 R60, [R198+0x3800] ;  /* 0x00380000c63c783b */ /* 0x000f220000004200 */
[----:B------:R-:W-:Y:S04]  /*15ad0*/  MUFU.EX2 R92, R92 ;  /* 0x0000005c005c7308 */ /* 0x000fe80000000800 */
[----:B------:R-:W-:Y:S04]  /*15ae0*/  MUFU.EX2 R95, R95 ;  /* 0x0000005f005f7308 */ /* 0x000fe80000000800 */
[----:B------:R-:W-:Y:S04]  /*15af0*/  MUFU.EX2 R93, R67 ;  /* 0x00000043005d7308 */ /* 0x000fe80000000800 */
[----:B------:R-:W-:Y:S04]  /*15b00*/  MUFU.EX2 R94, R65 ;  /* 0x00000041005e7308 */ /* 0x000fe80000000800 */
[----:B------:R-:W5:Y:S04]  /*15b10*/  MUFU.EX2 R97, R64 ;  /* 0x0000004000617308 */ /* 0x000f680000000800 */
[----:B------:R-:W-:Y:S04]  /*15b20*/  MUFU.EX2 R96, R96 ;  /* 0x0000006000607308 */ /* 0x000fe80000000800 */
[----:B------:R-:W2:Y:S04]  /*15b30*/  MUFU.EX2 R99, R66 ;  /* 0x0000004200637308 */ /* 0x000ea80000000800 */
[----:B------:R-:W3:Y:S01]  /*15b40*/  MUFU.EX2 R98, R98 ;  /* 0x0000006200627308 */ /* 0x000ee20000000800 */
[C---:B-1----:R-:W-:Y:S08]  /*15b50*/  HMMA.16816.F32.BF16 R52, R32.reuse, R44, R52 ;  /* 0x0000002c2034723c */ /* 0x042ff00000041834 */
[----:B------:R-:W-:Y:S01]  /*15b60*/  HMMA.16816.F32.BF16 R12, R32, R46, R12 ;  /* 0x0000002e200c723c */ /* 0x000fe2000004180c */
[----:B------:R-:W1:Y:S01]  /*15b70*/  LDSM.16.MT88.4 R44, [R200+0x3800] ;  /* 0x00380000c82c783b */ /* 0x000e620000004200 */
[----:B-----5:R-:W-:-:S02]  /*15b80*/  F2FP.BF16.F32.PACK_AB R32, R97, R94 ;  /* 0x0000005e6120723e */ /* 0x020fc400000010ff */
[----:B------:R-:W-:Y:S01]  /*15b90*/  F2FP.BF16.F32.PACK_AB R33, R95, R92 ;  /* 0x0000005c5f21723e */ /* 0x000fe200000010ff */
[-CC-:B------:R-:W-:Y:S01]  /*15ba0*/  FFMA.FTZ R156, R106, R171.reuse, -R122.reuse ;  /* 0x000000ab6a9c7223 */ /* 0x180fe2000001087a */
[----:B--2---:R-:W-:Y:S01]  /*15bb0*/  F2FP.BF16.F32.PACK_AB R34, R99, R96 ;  /* 0x000000606322723e */ /* 0x004fe200000010ff */
[--C-:B------:R-:W-:Y:S01]  /*15bc0*/  FFMA.FTZ R100, R100, R171, -R122.reuse ;  /* 0x000000ab64647223 */ /* 0x100fe2000001087a */
[----:B---3--:R-:W-:Y:S01]  /*15bd0*/  F2FP.BF16.F32.PACK_AB R35, R98, R93 ;  /* 0x0000005d6223723e */ /* 0x008fe200000010ff */
[-C--:B------:R-:W-:Y:S01]  /*15be0*/  FFMA.FTZ R103, R103, R171.reuse, -R122 ;  /* 0x000000ab67677223 */ /* 0x080fe2000001087a */
[-CC-:B------:R-:W-:Y:S01]  /*15bf0*/  FFMA.FTZ R158, R101, R171.reuse, -R196.reuse ;  /* 0x000000ab659e7223 */ /* 0x180fe200000108c4 */
[-CC-:B------:R-:W-:Y:S01]  /*15c00*/  FFMA.FTZ R157, R102, R171.reuse, -R196.reuse ;  /* 0x000000ab669d7223 */ /* 0x180fe200000108c4 */
[----:B------:R-:W-:Y:S03]  /*15c10*/  LDSM.16.MT88.4 R64, [R198+0x4000] ;  /* 0x00400000c640783b */ /* 0x000fe60000004200 */
[C---:B------:R-:W-:Y:S08]  /*15c20*/  HMMA.16816.F32.BF16 R16, R32.reuse, R48, R16 ;  /* 0x000000302010723c */ /* 0x040ff00000041810 */
[----:B------:R-:W-:Y:S01]  /*15c30*/  HMMA.16816.F32.BF16 R20, R32, R50, R20 ;  /* 0x000000322014723c */ /* 0x000fe20000041814 */
[----:B------:R-:W2:Y:S01]  /*15c40*/  LDSM.16.MT88.4 R48, [R175+0xe000] ;  /* 0x00e00000af30783b */ /* 0x000ea20000004200 */
[----:B------:R-:W-:-:S06]  /*15c50*/  FFMA.FTZ R106, R107, R171, -R196 ;  /* 0x000000ab6b6a7223 */ /* 0x000fcc00000108c4 */
[C---:B------:R-:W-:Y:S08]  /*15c60*/  HMMA.16816.F32.BF16 R28, R32.reuse, R56, R28 ;  /* 0x00000038201c723c */ /* 0x040ff0000004181c */
[C---:B------:R-:W-:Y:S01]  /*15c70*/  HMMA.16816.F32.BF16 R8, R32.reuse, R58, R8 ;  /* 0x0000003a2008723c */ /* 0x040fe20000041808 */
[----:B------:R-:W3:Y:S07]  /*15c80*/  LDSM.16.MT88.4 R56, [R36+0xe000] ;  /* 0x00e000002438783b */ /* 0x000eee0000004200 */
[C---:B----4-:R-:W-:Y:S01]  /*15c90*/  HMMA.16816.F32.BF16 R40, R32.reuse, R60, R40 ;  /* 0x0000003c2028723c */ /* 0x050fe20000041828 */
        /* <DEDUP_REMOVED lines=12> */
[----:B----4-:R-:W-:-:S07]  /*15d60*/  F2FP.BF16.F32.PACK_AB R44, R107, R102 ;  /* 0x000000666b2c723e */ /* 0x010fce00000010ff */
[----:B------:R-:W-:Y:S01]  /*15d70*/  HMMA.16816.F32.BF16 R12, R32, R46, R12 ;  /* 0x0000002e200c723c */ /* 0x000fe2000004180c */
[----:B------:R-:W1:Y:S01]  /*15d80*/  LDSM.16.MT88.4 R32, [R200+0x4000] ;  /* 0x00400000c820783b */ /* 0x000e620000004200 */
[----:B------:R-:W-:Y:S02]  /*15d90*/  F2FP.BF16.F32.PACK_AB R45, R103, R100 ;  /* 0x00000064672d723e */ /* 0x000fe400000010ff */
[----:B-----5:R-:W-:Y:S01]  /*15da0*/  F2FP.BF16.F32.PACK_AB R46, R109, R106 ;  /* 0x0000006a6d2e723e */ /* 0x020fe200000010ff */
[--C-:B------:R-:W-:Y:S01]  /*15db0*/  FFMA.FTZ R110, R110, R171, -R122.reuse ;  /* 0x000000ab6e6e7223 */ /* 0x100fe2000001087a */
[----:B--2---:R-:W-:Y:S01]  /*15dc0*/  F2FP.BF16.F32.PACK_AB R47, R108, R101 ;  /* 0x000000656c2f723e */ /* 0x004fe200000010ff */
[-C--:B------:R-:W-:Y:S01]  /*15dd0*/  FFMA.FTZ R157, R189, R171.reuse, -R122 ;  /* 0x000000abbd9d7223 */ /* 0x080fe2000001087a */
[-CC-:B------:R-:W-:Y:S01]  /*15de0*/  FFMA.FTZ R156, R111, R171.reuse, -R196.reuse ;  /* 0x000000ab6f9c7223 */ /* 0x180fe200000108c4 */
[-CC-:B------:R-:W-:Y:S01]  /*15df0*/  FFMA.FTZ R159, R188, R171.reuse, -R196.reuse ;  /* 0x000000abbc9f7223 */ /* 0x180fe200000108c4 */
[-CC-:B------:R-:W-:Y:S01]  /*15e00*/  FFMA.FTZ R158, R193, R171.reuse, -R196.reuse ;  /* 0x000000abc19e7223 */ /* 0x180fe200000108c4 */
[-C--:B------:R-:W-:Y:S01]  /*15e10*/  FFMA.FTZ R161, R194, R171.reuse, -R196 ;  /* 0x000000abc2a17223 */ /* 0x080fe200000108c4 */
[-CC-:B------:R-:W-:Y:S01]  /*15e20*/  FFMA.FTZ R160, R195, R171.reuse, -R122.reuse ;  /* 0x000000abc3a07223 */ /* 0x180fe2000001087a */
[C---:B------:R-:W-:Y:S01]  /*15e30*/  HMMA.16816.F32.BF16 R16, R44.reuse, R48, R16 ;  /* 0x000000302c10723c */ /* 0x040fe20000041810 */
[----:B------:R-:W-:Y:S01]  /*15e40*/  FFMA.FTZ R192, R192, R171, -R122 ;  /* 0x000000abc0c07223 */ /* 0x000fe2000001087a */
[----:B------:R-:W-:Y:S06]  /*15e50*/  LDSM.16.MT88.4 R60, [R198+0x4800] ;  /* 0x00480000c63c783b */ /* 0x000fec0000004200 */
[C---:B------:R-:W-:Y:S01]  /*15e60*/  HMMA.16816.F32.BF16 R20, R44.reuse, R50, R20 ;  /* 0x000000322c14723c */ /* 0x040fe20000041814 */
[----:B------:R-:W2:Y:S07]  /*15e70*/  LDSM.16.MT88.4 R48, [R175+0xe800] ;  /* 0x00e80000af30783b */ /* 0x000eae0000004200 */
[C---:B---3--:R-:W-:Y:S08]  /*15e80*/  HMMA.16816.F32.BF16 R28, R44.reuse, R56, R28 ;  /* 0x000000382c1c723c */ /* 0x048ff0000004181c */
        /* <DEDUP_REMOVED lines=20> */
[-CC-:B------:R-:W-:Y:S01]  /*15fd0*/  FFMA.FTZ R163, R205, R171.reuse, -R122.reuse ;  /* 0x000000abcda37223 */ /* 0x180fe2000001087a */
[-C--:B------:R-:W-:Y:S01]  /*15fe0*/  FFMA.FTZ R188, R206, R171.reuse, -R122 ;  /* 0x000000abcebc7223 */ /* 0x080fe2000001087a */
[-CC-:B------:R-:W-:Y:S01]  /*15ff0*/  FFMA.FTZ R189, R203, R171.reuse, -R196.reuse ;  /* 0x000000abcbbd7223 */ /* 0x180fe200000108c4 */
[-CC-:B------:R-:W-:Y:S01]  /*16000*/  FFMA.FTZ R192, R204, R171.reuse, -R196.reuse ;  /* 0x000000abccc07223 */ /* 0x180fe200000108c4 */
[-CC-:B------:R-:W-:Y:S01]  /*16010*/  FFMA.FTZ R193, R207, R171.reuse, -R196.reuse ;  /* 0x000000abcfc17223 */ /* 0x180fe200000108c4 */
[----:B------:R-:W-:Y:S01]  /*16020*/  LDSM.16.MT88.4 R64, [R198+0x5000] ;  /* 0x00500000c640783b */ /* 0x000fe20000004200 */
[C---:B------:R-:W-:Y:S08]  /*16030*/  HMMA.16816.F32.BF16 R16, R32.reuse, R48, R16 ;  /* 0x000000302010723c */ /* 0x040ff00000041810 */
[----:B------:R-:W-:Y:S01]  /*16040*/  HMMA.16816.F32.BF16 R20, R32, R50, R20 ;  /* 0x000000322014723c */ /* 0x000fe20000041814 */
[----:B------:R-:W2:Y:S01]  /*16050*/  LDSM.16.MT88.4 R48, [R36+0xf000] ;  /* 0x00f000002430783b */ /* 0x000ea20000004200 */
[-C--:B------:R-:W-:Y:S01]  /*16060*/  FFMA.FTZ R194, R208, R171.reuse, -R196 ;  /* 0x000000abd0c27223 */ /* 0x080fe200000108c4 */
[----:B------:R-:W-:-:S05]  /*16070*/  FFMA.FTZ R195, R209, R171, -R122 ;  /* 0x000000abd1c37223 */ /* 0x000fca000001087a */
        /* <DEDUP_REMOVED lines=12> */
[----:B------:R-:W-:Y:S01]  /*16140*/  HMMA.16816.F32.BF16 R24, R32, R62, R24 ;  /* 0x0000003e2018723c */ /* 0x000fe20000041818 */
[----:B------:R-:W-:-:S07]  /*16150*/  FFMA.FTZ R202, R201, R199, R190 ;  /* 0x000000c7c9ca7223 */ /* 0x000fce00000100be */
[----:B-1----:R-:W-:Y:S01]  /*16160*/  HMMA.16816.F32.BF16 R52, R32, R44, R52 ;  /* 0x0000002c2034723c */ /* 0x002fe20000041834 */
[----:B----4-:R-:W-:Y:S01]  /*16170*/  F2FP.BF16.F32.PACK_AB R44, R192, R189 ;  /* 0x000000bdc02c723e */ /* 0x010fe200000010ff */
[----:B------:R-:W-:Y:S01]  /*16180*/  FFMA.FTZ R197, R252, R197, R123 ;  /* 0x000000c5fcc57223 */ /* 0x000fe2000001007b */
[----:B------:R-:W-:-:S05]  /*16190*/  F2FP.BF16.F32.PACK_AB R45, R163, R162 ;  /* 0x000000a2a32d723e */ /* 0x000fca00000010ff */
[----:B------:R-:W-:Y:S01]  /*161a0*/  HMMA.16816.F32.BF16 R12, R32, R46, R12 ;  /* 0x0000002e200c723c */ /* 0x000fe2000004180c */
[----:B------:R-:W1:Y:S01]  /*161b0*/  LDSM.16.MT88.4 R32, [R200+0x5000] ;  /* 0x00500000c820783b */ /* 0x000e620000004200 */
[----:B-----5:R-:W-:Y:S02]  /*161c0*/  F2FP.BF16.F32.PACK_AB R46, R194, R193 ;  /* 0x000000c1c22e723e */ /* 0x020fe400000010ff */
[----:B--2---:R-:W-:Y:S01]  /*161d0*/  F2FP.BF16.F32.PACK_AB R47, R195, R188 ;  /* 0x000000bcc32f723e */ /* 0x004fe200000010ff */
[----:B------:R-:W-:Y:S06]  /*161e0*/  LDSM.16.MT88.4 R60, [R198+0x5800] ;  /* 0x00580000c63c783b */ /* 0x000fec0000004200 */
[C---:B------:R-:W-:Y:S08]  /*161f0*/  HMMA.16816.F32.BF16 R28, R44.reuse, R48, R28 ;  /* 0x000000302c1c723c */ /* 0x040ff0000004181c */
[----:B------:R-:W-:Y:S01]  /*16200*/  HMMA.16816.F32.BF16 R8, R44, R50, R8 ;  /* 0x000000322c08723c */ /* 0x000fe20000041808 */
[----:B------:R-:W2:Y:S01]  /*16210*/  LDSM.16.MT88.4 R48, [R175+0xf800] ;  /* 0x00f80000af30783b */ /* 0x000ea20000004200 */
[-CC-:B------:R-:W-:Y:S01]  /*16220*/  FFMA.FTZ R199, R185, R171.reuse, -R122.reuse ;  /* 0x000000abb9c77223 */ /* 0x180fe2000001087a */
[-CC-:B------:R-:W-:Y:S01]  /*16230*/  FFMA.FTZ R190, R210, R171.reuse, -R122.reuse ;  /* 0x000000abd2be7223 */ /* 0x180fe2000001087a */
[-C--:B------:R-:W-:Y:S01]  /*16240*/  FFMA.FTZ R123, R213, R171.reuse, -R122 ;  /* 0x000000abd57b7223 */ /* 0x080fe2000001087a */
[----:B------:R-:W-:-:S03]  /*16250*/  FFMA.FTZ R185, R186, R171, -R196 ;  /* 0x000000abbab97223 */ /* 0x000fc600000108c4 */
[----:B---3--:R-:W-:Y:S01]  /*16260*/  HMMA.16816.F32.BF16 R16, R44, R56, R16 ;  /* 0x000000382c10723c */ /* 0x008fe20000041810 */
[----:B------:R-:W-:-:S07]  /*16270*/  FFMA.FTZ R211, R211, R171, -R196 ;  /* 0x000000abd3d37223 */ /* 0x000fce00000108c4 */
[C---:B------:R-:W-:Y:S01]  /*16280*/  HMMA.16816.F32.BF16 R20, R44.reuse, R58, R20 ;  /* 0x0000003a2c14723c */ /* 0x040fe20000041814 */
[----:B------:R-:W3:Y:S07]  /*16290*/  LDSM.16.MT88.4 R56, [R36+0xf800] ;  /* 0x00f800002438783b */ /* 0x000eee0000004200 */
[----:B------:R-:W-:Y:S01]  /*162a0*/  HMMA.16816.F32.BF16 R40, R44, R64, R40 ;  /* 0x000000402c28723c */ /* 0x000fe20000041828 */
[----:B------:R-:W-:-:S07]  /*162b0*/  FFMA.FTZ R65, R184, R171, -R196 ;  /* 0x000000abb8417223 */ /* 0x000fce00000108c4 */
        /* <DEDUP_REMOVED lines=11> */
[C---:B-1----:R-:W-:Y:S08]  /*16370*/  HMMA.16816.F32.BF16 R52, R44.reuse, R32, R52 ;  /* 0x000000202c34723c */ /* 0x042ff00000041834 */
[----:B------:R-:W-:Y:S01]  /*16380*/  HMMA.16816.F32.BF16 R12, R44, R34, R12 ;  /* 0x000000222c0c723c */ /* 0x000fe2000004180c */
[----:B------:R-:W1:Y:S01]  /*16390*/  LDSM.16.MT88.4 R32, [R200+0x5800] ;  /* 0x00580000c820783b */ /* 0x000e620000004200 */
[----:B----4-:R-:W-:-:S02]  /*163a0*/  F2FP.BF16.F32.PACK_AB R44, R65, R184 ;  /* 0x000000b8412c723e */ /* 0x010fc400000010ff */
[----:B------:R-:W-:Y:S02]  /*163b0*/  F2FP.BF16.F32.PACK_AB R45, R123, R190 ;  /* 0x000000be7b2d723e */ /* 0x000fe400000010ff */
[----:B-----5:R-:W-:Y:S02]  /*163c0*/  F2FP.BF16.F32.PACK_AB R46, R66, R185 ;  /* 0x000000b9422e723e */ /* 0x020fe400000010ff */
[----:B--2---:R-:W-:-:S07]  /*163d0*/  F2FP.BF16.F32.PACK_AB R47, R67, R64 ;  /* 0x00000040432f723e */ /* 0x004fce00000010ff */
[C---:B------:R-:W-:Y:S08]  /*163e0*/  HMMA.16816.F32.BF16 R16, R44.reuse, R48, R16 ;  /* 0x000000302c10723c */ /* 0x040ff00000041810 */
[----:B------:R-:W-:Y:S01]  /*163f0*/  HMMA.16816.F32.BF16 R20, R44, R50, R20 ;  /* 0x000000322c14723c */ /* 0x000fe20000041814 */
[----:B------:R-:W2:Y:S01]  /*16400*/  LDSM.16.MT88.4 R48, [R175+0x10000] ;  /* 0x01000000af30783b */ /* 0x000ea20000004200 */
[----:B------:R-:W-:Y:S01]  /*16410*/  FADD.FTZ R170, R170, R197 ;  /* 0x000000c5aaaa7221 */ /* 0x000fe20000010000 */
[----:B------:R-:W-:Y:S01]  /*16420*/  FADD.FTZ R173, R173, R202 ;  /* 0x000000caadad7221 */ /* 0x000fe20000010000 */
[----:B------:R-:W-:-:S02]  /*16430*/  FFMA.FTZ R172, R172, R171, -R122 ;  /* 0x000000abacac7223 */ /* 0x000fc4000001087a */
[----:B------:R-:W-:Y:S01]  /*16440*/  FADD.FTZ R187, R165, R170 ;  /* 0x000000aaa5bb7221 */ /* 0x000fe20000010000 */
[----:B------:R-:W-:Y:S01]  /*16450*/  FADD.FTZ R180, R0, R173 ;  /* 0x000000ad00b47221 */ /* 0x000fe20000010000 */
[C---:B---3--:R-:W-:Y:S01]  /*16460*/  HMMA.16816.F32.BF16 R28, R44.reuse, R56, R28 ;  /* 0x000000382c1c723c */ /* 0x048fe2000004181c */
[-CC-:B------:R-:W-:Y:S01]  /*16470*/  FFMA.FTZ R173, R181, R171.reuse, -R122.reuse ;  /* 0x000000abb5ad7223 */ /* 0x180fe2000001087a */
[-CC-:B------:R-:W-:Y:S01]  /*16480*/  FFMA.FTZ R0, R176, R171.reuse, -R122.reuse ;  /* 0x000000abb0007223 */ /* 0x180fe2000001087a */
[-C--:B------:R-:W-:Y:S01]  /*16490*/  FFMA.FTZ R165, R177, R171.reuse, -R122 ;  /* 0x000000abb1a57223 */ /* 0x080fe2000001087a */
[-CC-:B------:R-:W-:Y:S01]  /*164a0*/  FFMA.FTZ R181, R182, R171.reuse, -R196.reuse ;  /* 0x000000abb6b57223 */ /* 0x180fe200000108c4 */
[-CC-:B------:R-:W-:Y:S01]  /*164b0*/  FFMA.FTZ R170, R183, R171.reuse, -R196.reuse ;  /* 0x000000abb7aa7223 */ /* 0x180fe200000108c4 */
[-CC-:B------:R-:W-:Y:S02]  /*164c0*/  FFMA.FTZ R177, R178, R171.reuse, -R196.reuse ;  /* 0x000000abb2b17223 */ /* 0x180fe400000108c4 */
[----:B------:R-:W-:Y:S01]  /*164d0*/  HMMA.16816.F32.BF16 R8, R44, R58, R8 ;  /* 0x0000003a2c08723c */ /* 0x000fe20000041808 */
[----:B------:R-:W3:Y:S01]  /*164e0*/  LDSM.16.MT88.4 R56, [R36+0x10000] ;  /* 0x010000002438783b */ /* 0x000ee20000004200 */
[----:B------:R-:W-:-:S06]  /*164f0*/  FFMA.FTZ R176, R179, R171, -R196 ;  /* 0x000000abb3b07223 */ /* 0x000fcc00000108c4 */
[C---:B------:R-:W-:Y:S01]  /*16500*/  HMMA.16816.F32.BF16 R40, R44.reuse, R60, R40 ;  /* 0x0000003c2c28723c */ /* 0x040fe20000041828 */
[----:B------:R-:W-:Y:S07]  /*16510*/  MUFU.EX2 R173, R173 ;  /* 0x000000ad00ad7308 */ /* 0x000fee0000000800 */
[C---:B------:R-:W-:Y:S01]  /*16520*/  HMMA.16816.F32.BF16 R24, R44.reuse, R62, R24 ;  /* 0x0000003e2c18723c */ /* 0x040fe20000041818 */
[----:B------:R-:W4:Y:S01]  /*16530*/  LDSM.16.MT88.4 R60, [R198+0x6000] ;  /* 0x00600000c63c783b */ /* 0x000f220000004200 */
[----:B------:R-:W-:Y:S04]  /*16540*/  MUFU.EX2 R0, R0 ;  /* 0x0000000000007308 */ /* 0x000fe80000000800 */
[----:B------:R-:W-:Y:S04]  /*16550*/  MUFU.EX2 R165, R165 ;  /* 0x000000a500a57308 */ /* 0x000fe80000000800 */
[----:B------:R-:W-:Y:S04]  /*16560*/  MUFU.EX2 R181, R181 ;  /* 0x000000b500b57308 */ /* 0x000fe80000000800 */
[----:B------:R-:W5:Y:S04]  /*16570*/  MUFU.EX2 R170, R170 ;  /* 0x000000aa00aa7308 */ /* 0x000f680000000800 */
[----:B------:R-:W-:Y:S04]  /*16580*/  MUFU.EX2 R177, R177 ;  /* 0x000000b100b17308 */ /* 0x000fe80000000800 */
[----:B------:R-:W2:Y:S04]  /*16590*/  MUFU.EX2 R176, R176 ;  /* 0x000000b000b07308 */ /* 0x000ea80000000800 */
[----:B------:R-:W3:Y:S01]  /*165a0*/  MUFU.EX2 R172, R172 ;  /* 0x000000ac00ac7308 */ /* 0x000ee20000000800 */
[----:B-1----:R-:W-:Y:S01]  /*165b0*/  HMMA.16816.F32.BF16 R52, R44, R32, R52 ;  /* 0x000000202c34723c */ /* 0x002fe20000041834 */
[----:B------:R-:W-:-:S07]  /*165c0*/  FADD.FTZ R191, R191, R180 ;  /* 0x000000b4bfbf7221 */ /* 0x000fce0000010000 */
[----:B------:R-:W-:Y:S01]  /*165d0*/  HMMA.16816.F32.BF16 R12, R44, R34, R12 ;  /* 0x000000222c0c723c */ /* 0x000fe2000004180c */
[----:B------:R-:W1:Y:S01]  /*165e0*/  LDSM.16.MT88.4 R32, [R200+0x6000] ;  /* 0x00600000c820783b */ /* 0x000e620000004200 */
[----:B-----5:R-:W-:Y:S02]  /*165f0*/  F2FP.BF16.F32.PACK_AB R44, R170, R181 ;  /* 0x000000b5aa2c723e */ /* 0x020fe400000010ff */
[----:B------:R-:W-:Y:S02]  /*16600*/  F2FP.BF16.F32.PACK_AB R45, R0, R173 ;  /* 0x000000ad002d723e */ /* 0x000fe400000010ff */
[----:B--2---:R-:W-:Y:S02]  /*16610*/  F2FP.BF16.F32.PACK_AB R46, R176, R177 ;  /* 0x000000b1b02e723e */ /* 0x004fe400000010ff */
[----:B---3--:R-:W-:Y:S01]  /*16620*/  F2FP.BF16.F32.PACK_AB R47, R172, R165 ;  /* 0x000000a5ac2f723e */ /* 0x008fe200000010ff */
[----:B------:R-:W-:-:S06]  /*16630*/  FADD.FTZ R140, R140, R191 ;  /* 0x000000bf8c8c7221 */ /* 0x000fcc0000010000 */
[----:B------:R-:W-:Y:S01]  /*16640*/  HMMA.16816.F32.BF16 R16, R44, R48, R16 ;  /* 0x000000302c10723c */ /* 0x000fe20000041810 */
[----:B------:R-:W-:-:S07]  /*16650*/  FADD.FTZ R137, R137, R140 ;  /* 0x0000008c89897221 */ /* 0x000fce0000010000 */
[----:B------:R-:W-:Y:S01]  /*16660*/  HMMA.16816.F32.BF16 R20, R44, R50, R20 ;  /* 0x000000322c14723c */ /* 0x000fe20000041814 */
[----:B------:R-:W2:Y:S01]  /*16670*/  LDSM.16.MT88.4 R48, [R175+0x10800] ;  /* 0x01080000af30783b */ /* 0x000ea20000004200 */
[----:B------:R-:W-:Y:S01]  /*16680*/  FADD.FTZ R136, R136, R137 ;  /* 0x0000008988887221 */ /* 0x000fe20000010000 */
[----:B------:R-:W-:-:S03]  /*16690*/  FFMA.FTZ R131, R131, R171, -R196 ;  /* 0x000000ab83837223 */ /* 0x000fc600000108c4 */
[----:B------:R-:W-:Y:S02]  /*166a0*/  FADD.FTZ R136, R139, R136 ;  /* 0x000000888b887221 */ /* 0x000fe40000010000 */
[----:B------:R-:W-:Y:S01]  /*166b0*/  HMMA.16816.F32.BF16 R28, R44, R56, R28 ;  /* 0x000000382c1c723c */ /* 0x000fe2000004181c */
[-CC-:B------:R-:W-:Y:S01]  /*166c0*/  FFMA.FTZ R56, R37, R171.reuse, -R122.reuse ;  /* 0x000000ab25387223 */ /* 0x180fe2000001087a */
[-CC-:B------:R-:W-:Y:S01]  /*166d0*/  FFMA.FTZ R57, R129, R171.reuse, -R122.reuse ;  /* 0x000000ab81397223 */ /* 0x180fe2000001087a */
[-C--:B------:R-:W-:Y:S01]  /*166e0*/  FFMA.FTZ R37, R128, R171.reuse, -R122 ;  /* 0x000000ab80257223 */ /* 0x080fe2000001087a */
[----:B------:R-:W-:-:S04]  /*166f0*/  FFMA.FTZ R129, R39, R171, -R196 ;  /* 0x000000ab27817223 */ /* 0x000fc800000108c4 */
[----:B----4-:R-:W-:Y:S01]  /*16700*/  HMMA.16816.F32.BF16 R40, R44, R60, R40 ;  /* 0x0000003c2c28723c */ /* 0x010fe20000041828 */
[-CC-:B------:R-:W-:Y:S01]  /*16710*/  FFMA.FTZ R60, R174, R171.reuse, -R196.reuse ;  /* 0x000000abae3c7223 */ /* 0x180fe200000108c4 */
[----:B------:R-:W-:Y:S01]  /*16720*/  FFMA.FTZ R61, R130, R171, -R196 ;  /* 0x000000ab823d7223 */ /* 0x000fe200000108c4 */
[----:B------:R-:W-:-:S05]  /*16730*/  FADD.FTZ R141, R141, R136 ;  /* 0x000000888d8d7221 */ /* 0x000fca0000010000 */
[----:B------:R-:W-:Y:S01]  /*16740*/  HMMA.16816.F32.BF16 R24, R44, R62, R24 ;  /* 0x0000003e2c18723c */ /* 0x000fe20000041818 */
[----:B------:R-:W-:Y:S01]  /*16750*/  FFMA.FTZ R62, R124, R171, -R122 ;  /* 0x000000ab7c3e7223 */ /* 0x000fe2000001087a */
[----:B------:R-:W-:Y:S01]  /*16760*/  MUFU.EX2 R128, R56 ;  /* 0x0000003800807308 */ /* 0x000fe20000000800 */
[----:B------:R-:W-:Y:S01]  /*16770*/  FADD.FTZ R134, R134, R141 ;  /* 0x0000008d86867221 */ /* 0x000fe20000010000 */
[----:B------:R-:W-:Y:S02]  /*16780*/  FADD.FTZ R187, R164, R187 ;  /* 0x000000bba4bb7221 */ /* 0x000fe40000010000 */
[----:B------:R-:W-:Y:S04]  /*16790*/  MUFU.EX2 R37, R37 ;  /* 0x0000002500257308 */ /* 0x000fe80000000800 */
[----:B------:R-:W-:Y:S04]  /*167a0*/  MUFU.EX2 R39, R57 ;  /* 0x0000003900277308 */ /* 0x000fe80000000800 */
[----:B------:R-:W-:Y:S04]  /*167b0*/  MUFU.EX2 R129, R129 ;  /* 0x0000008100817308 */ /* 0x000fe80000000800 */
[----:B------:R-:W3:Y:S04]  /*167c0*/  MUFU.EX2 R60, R60 ;  /* 0x0000003c003c7308 */ /* 0x000ee80000000800 */
[----:B------:R-:W-:Y:S04]  /*167d0*/  MUFU.EX2 R61, R61 ;  /* 0x0000003d003d7308 */ /* 0x000fe80000000800 */
[----:B------:R-:W4:Y:S04]  /*167e0*/  MUFU.EX2 R124, R131 ;  /* 0x00000083007c7308 */ /* 0x000f280000000800 */
[----:B------:R-:W5:Y:S01]  /*167f0*/  MUFU.EX2 R62, R62 ;  /* 0x0000003e003e7308 */ /* 0x000f620000000800 */
        /* <DEDUP_REMOVED lines=10> */
[----:B------:R-:W-:-:S05]  /*168a0*/  FADD.FTZ R147, R146, R147 ;  /* 0x0000009392937221 */ /* 0x000fca0000010000 */
[----:B------:R-:W-:Y:S01]  /*168b0*/  HMMA.16816.F32.BF16 R8, R44, R58, R8 ;  /* 0x0000003a2c08723c */ /* 0x000fe20000041808 */
[----:B---3--:R-:W-:Y:S01]  /*168c0*/  F2FP.BF16.F32.PACK_AB R44, R60, R129 ;  /* 0x000000813c2c723e */ /* 0x008fe200000010ff */
[----:B------:R-:W-:Y:S01]  /*168d0*/  FADD.FTZ R153, R153, R152 ;  /* 0x0000009899997221 */ /* 0x000fe20000010000 */
[----:B------:R-:W-:Y:S01]  /*168e0*/  F2FP.BF16.F32.PACK_AB R45, R37, R128 ;  /* 0x00000080252d723e */ /* 0x000fe200000010ff */
[----:B------:R-:W3:Y:S01]  /*168f0*/  LDSM.16.MT88.4 R56, [R36+0x10800] ;  /* 0x010800002438783b */ /* 0x000ee20000004200 */
[----:B----4-:R-:W-:Y:S02]  /*16900*/  F2FP.BF16.F32.PACK_AB R46, R124, R61 ;  /* 0x0000003d7c2e723e */ /* 0x010fe400000010ff */
[----:B-----5:R-:W-:Y:S01]  /*16910*/  F2FP.BF16.F32.PACK_AB R47, R62, R39 ;  /* 0x000000273e2f723e */ /* 0x020fe200000010ff */
[----:B------:R-:W-:-:S06]  /*16920*/  FADD.FTZ R153, R154, R153 ;  /* 0x000000999a997221 */ /* 0x000fcc0000010000 */
        /* <DEDUP_REMOVED lines=10> */
[----:B-1----:R-:W-:Y:S01]  /*169d0*/  HMMA.16816.F32.BF16 R40, R44, R32, R40 ;  /* 0x000000202c28723c */ /* 0x002fe20000041828 */
[----:B------:R-:W-:Y:S01]  /*169e0*/  FADD.FTZ R148, R148, R49 ;  /* 0x0000003194947221 */ /* 0x000fe20000010000 */
[----:B------:R-:W-:Y:S01]  /*169f0*/  FADD.FTZ R78, R78, R75 ;  /* 0x0000004b4e4e7221 */ /* 0x000fe20000010000 */
[----:B------:R-:W1:Y:S02]  /*16a00*/  LDSM.16.MT88.4 R48, [R200+0x6800] ;  /* 0x00680000c830783b */ /* 0x000e640000004200 */
[----:B------:R-:W-:Y:S01]  /*16a10*/  FADD.FTZ R149, R149, R148 ;  /* 0x0000009495957221 */ /* 0x000fe20000010000 */
[----:B------:R-:W-:-:S02]  /*16a20*/  FADD.FTZ R81, R81, R78 ;  /* 0x0000004e51517221 */ /* 0x000fc40000010000 */
[----:B---3--:R-:W-:Y:S01]  /*16a30*/  HMMA.16816.F32.BF16 R28, R44, R56, R28 ;  /* 0x000000382c1c723c */ /* 0x008fe2000004181c */
[----:B------:R-:W-:Y:S01]  /*16a40*/  FADD.FTZ R150, R150, R149 ;  /* 0x0000009596967221 */ /* 0x000fe20000010000 */
[----:B------:R-:W-:-:S06]  /*16a50*/  FADD.FTZ R80, R80, R81 ;  /* 0x0000005150507221 */ /* 0x000fcc0000010000 */
[C---:B------:R-:W-:Y:S01]  /*16a60*/  HMMA.16816.F32.BF16 R8, R44.reuse, R58, R8 ;  /* 0x0000003a2c08723c */ /* 0x040fe20000041808 */
[----:B------:R-:W-:Y:S01]  /*16a70*/  FADD.FTZ R155, R155, R150 ;  /* 0x000000969b9b7221 */ /* 0x000fe20000010000 */
[----:B------:R-:W-:Y:S01]  /*16a80*/  FADD.FTZ R83, R83, R80 ;  /* 0x0000005053537221 */ /* 0x000fe20000010000 */
[----:B------:R-:W2:Y:S02]  /*16a90*/  LDSM.16.MT88.4 R56, [R36+0x11000] ;  /* 0x011000002438783b */ /* 0x000ea40000004200 */
[----:B------:R-:W-:Y:S01]  /*16aa0*/  FADD.FTZ R32, R68, R155 ;  /* 0x0000009b44207221 */ /* 0x000fe20000010000 */
[----:B------:R-:W-:Y:S01]  /*16ab0*/  FADD.FTZ R86, R86, R83 ;  /* 0x0000005356567221 */ /* 0x000fe20000010000 */
[-C--:B------:R-:W-:Y:S01]  /*16ac0*/  FFMA.FTZ R63, R120, R171.reuse, -R122 ;  /* 0x000000ab783f7223 */ /* 0x080fe2000001087a */
        /* <DEDUP_REMOVED lines=19> */
[C---:B-1----:R-:W-:Y:S01]  /*16c00*/  HMMA.16816.F32.BF16 R52, R44.reuse, R48, R52 ;  /* 0x000000302c34723c */ /* 0x042fe20000041834 */
[----:B------:R-:W-:Y:S01]  /*16c10*/  MUFU.EX2 R63, R63 ;  /* 0x0000003f003f7308 */ /* 0x000fe20000000800 */
[----:B------:R-:W-:Y:S01]  /*16c20*/  FADD.FTZ R75, R77, R76 ;  /* 0x0000004c4d4b7221 */ /* 0x000fe20000010000 */
[----:B------:R-:W-:Y:S01]  /*16c30*/  FADD.FTZ R96, R96, R97 ;  /* 0x0000006160607221 */ /* 0x000fe20000010000 */
[----:B------:R-:W-:Y:S02]  /*16c40*/  LDSM.16.MT88.4 R32, [R175+0x11000] ;  /* 0x01100000af20783b */ /* 0x000fe40000004200 */
[----:B------:R-:W-:Y:S01]  /*16c50*/  FADD.FTZ R75, R82, R75 ;  /* 0x0000004b524b7221 */ /* 0x000fe20000010000 */
[-C--:B------:R-:W-:Y:S01]  /*16c60*/  FFMA.FTZ R74, R113, R171.reuse, -R122 ;  /* 0x000000ab714a7223 */ /* 0x080fe2000001087a */
[----:B------:R-:W-:Y:S01]  /*16c70*/  HMMA.16816.F32.BF16 R12, R44, R50, R12 ;  /* 0x000000322c0c723c */ /* 0x000fe2000004180c */
[----:B------:R-:W-:Y:S01]  /*16c80*/  FADD.FTZ R99, R99, R96 ;  /* 0x0000006063637221 */ /* 0x000fe20000010000 */
[----:B------:R-:W-:Y:S01]  /*16c90*/  FADD.FTZ R48, R84, R75 ;  /* 0x0000004b54307221 */ /* 0x000fe20000010000 */
[----:B------:R-:W1:Y:S03]  /*16ca0*/  LDSM.16.MT88.4 R44, [R198+0x7000] ;  /* 0x00700000c62c783b */ /* 0x000e660000004200 */
[----:B------:R-:W-:Y:S01]  /*16cb0*/  FADD.FTZ R48, R87, R48 ;  /* 0x0000003057307221 */ /* 0x000fe20000010000 */
[----:B------:R-:W-:Y:S01]  /*16cc0*/  FADD.FTZ R102, R102, R99 ;  /* 0x0000006366667221 */ /* 0x000fe20000010000 */
[----:B------:R-:W-:Y:S01]  /*16cd0*/  MUFU.EX2 R68, R68 ;  /* 0x0000004400447308 */ /* 0x000fe20000000800 */
[----:B------:R-:W-:Y:S01]  /*16ce0*/  FFMA.FTZ R117, R117, R171, -R122 ;  /* 0x000000ab75757223 */ /* 0x000fe2000001087a */
[----:B------:R-:W-:Y:S01]  /*16cf0*/  FADD.FTZ R85, R85, R48 ;  /* 0x0000003055557221 */ /* 0x000fe20000010000 */
[----:B------:R-:W-:Y:S01]  /*16d00*/  LDSM.16.MT88.4 R148, [R36+0x11800] ;  /* 0x011800002494783b */ /* 0x000fe20000004200 */
[----:B------:R-:W-:Y:S01]  /*16d10*/  MUFU.EX2 R69, R104 ;  /* 0x0000006800457308 */ /* 0x000fe20000000800 */
[----:B------:R-:W-:-:S02]  /*16d20*/  FADD.FTZ R107, R107, R102 ;  /* 0x000000666b6b7221 */ /* 0x000fc40000010000 */
[----:B------:R-:W-:Y:S01]  /*16d30*/  LDSM.16.MT88.4 R140, [R198+0x7800] ;  /* 0x00780000c68c783b */ /* 0x000fe20000004200 */
[----:B------:R-:W-:Y:S01]  /*16d40*/  MUFU.EX2 R71, R71 ;  /* 0x0000004700477308 */ /* 0x000fe20000000800 */
[----:B------:R-:W-:-:S03]  /*16d50*/  FADD.FTZ R85, R90, R85 ;  /* 0x000000555a557221 */ /* 0x000fc60000010000 */
        /* <DEDUP_REMOVED lines=15> */
[----:B------:R-:W-:-:S04]  /*16e50*/  FADD.FTZ R93, R98, R93 ;  /* 0x0000005d625d7221 */ /* 0x000fc80000010000 */
        /* <DEDUP_REMOVED lines=35> */
[C---:B------:R-:W-:Y:S01]  /*17090*/  HMMA.16816.F32.BF16 R20, R48.reuse, R34, R20 ;  /* 0x000000223014723c */ /* 0x040fe20000041814 */
[----:B------:R-:W1:Y:S01]  /*170a0*/  LDSM.16.MT88.4 R32, [R200+0x7000] ;  /* 0x00700000c820783b */ /* 0x000e620000004200 */
[----:B------:R-:W-:Y:S01]  /*170b0*/  FADD.FTZ R60, R60, R129 ;  /* 0x000000813c3c7221 */ /* 0x000fe20000010000 */
[----:B------:R-:W-:Y:S01]  /*170c0*/  FADD.FTZ R64, R67, R64 ;  /* 0x0000004043407221 */ /* 0x000fe20000010000 */
[-C--:B------:R-:W-:Y:S01]  /*170d0*/  FFMA.FTZ R56, R115, R171.reuse, -R196 ;  /* 0x000000ab73387223 */ /* 0x080fe200000108c4 */
[----:B------:R-:W-:Y:S01]  /*170e0*/  MUFU.EX2 R46, R116 ;  /* 0x00000074002e7308 */ /* 0x000fe20000000800 */
[----:B------:R-:W-:Y:S01]  /*170f0*/  FADD.FTZ R61, R61, R60 ;  /* 0x0000003c3d3d7221 */ /* 0x000fe20000010000 */
[----:B------:R-:W-:Y:S01]  /*17100*/  FADD.FTZ R173, R173, R64 ;  /* 0x00000040adad7221 */ /* 0x000fe20000010000 */
[----:B------:R-:W-:Y:S01]  /*17110*/  HMMA.16816.F32.BF16 R40, R48, R44, R40 ;  /* 0x0000002c3028723c */ /* 0x000fe20000041828 */
[----:B------:R-:W2:Y:S01]  /*17120*/  LDSM.16.MT88.4 R200, [R200+0x7800] ;  /* 0x00780000c8c8783b */ /* 0x000ea20000004200 */
[----:B------:R-:W-:Y:S01]  /*17130*/  FADD.FTZ R124, R124, R61 ;  /* 0x0000003d7c7c7221 */ /* 0x000fe20000010000 */
[----:B------:R-:W-:Y:S01]  /*17140*/  FADD.FTZ R0, R0, R173 ;  /* 0x000000ad00007221 */ /* 0x000fe20000010000 */
[----:B------:R-:W-:Y:S01]  /*17150*/  FFMA.FTZ R196, R7, R171, -R196 ;  /* 0x000000ab07c47223 */ /* 0x000fe200000108c4 */
[----:B------:R-:W-:Y:S01]  /*17160*/  MUFU.EX2 R56, R56 ;  /* 0x0000003800387308 */ /* 0x000fe20000000800 */
[----:B------:R-:W-:Y:S01]  /*17170*/  FADD.FTZ R71, R71, R124 ;  /* 0x0000007c47477221 */ /* 0x000fe20000010000 */
[----:B------:R-:W-:-:S02]  /*17180*/  FADD.FTZ R165, R165, R0 ;  /* 0x00000000a5a57221 */ /* 0x000fc40000010000 */
[----:B------:R-:W3:Y:S01]  /*17190*/  MUFU.EX2 R7, R118 ;  /* 0x0000007600077308 */ /* 0x000ee20000000800 */
[----:B------:R-:W-:Y:S01]  /*171a0*/  FADD.FTZ R70, R70, R71 ;  /* 0x0000004746467221 */ /* 0x000fe20000010000 */
[----:B------:R-:W-:Y:S01]  /*171b0*/  FADD.FTZ R165, R172, R165 ;  /* 0x000000a5aca57221 */ /* 0x000fe20000010000 */
[-CC-:B------:R-:W-:Y:S01]  /*171c0*/  FFMA.FTZ R45, R114, R171.reuse, -R122.reuse ;  /* 0x000000ab722d7223 */ /* 0x180fe2000001087a */
[-CC-:B------:R-:W-:Y:S01]  /*171d0*/  FFMA.FTZ R44, R6, R171.reuse, -R122.reuse ;  /* 0x000000ab062c7223 */ /* 0x180fe2000001087a */
[----:B------:R-:W-:Y:S01]  /*171e0*/  FFMA.FTZ R122, R5, R171, -R122 ;  /* 0x000000ab057a7223 */ /* 0x000fe2000001087a */
[----:B------:R-:W-:Y:S01]  /*171f0*/  FADD.FTZ R73, R73, R70 ;  /* 0x0000004649497221 */ /* 0x000fe20000010000 */
[----:B------:R-:W4:Y:S01]  /*17200*/  MUFU.EX2 R5, R196 ;  /* 0x000000c400057308 */ /* 0x000f220000000800 */
[----:B------:R-:W-:Y:S02]  /*17210*/  FADD.FTZ R128, R128, R165 ;  /* 0x000000a580807221 */ /* 0x000fe40000010000 */
[----:B------:R-:W-:-:S02]  /*17220*/  FADD.FTZ R73, R72, R73 ;  /* 0x0000004948497221 */ /* 0x000fc40000010000 */
[----:B------:R-:W-:Y:S01]  /*17230*/  FADD.FTZ R128, R37, R128 ;  /* 0x0000008025807221 */ /* 0x000fe20000010000 */
[----:B---3--:R-:W-:Y:S01]  /*17240*/  F2FP.BF16.F32.PACK_AB R132, R7, R56 ;  /* 0x000000380784723e */ /* 0x008fe200000010ff */
[----:B------:R-:W-:Y:S02]  /*17250*/  FADD.FTZ R56, R56, R73 ;  /* 0x0000004938387221 */ /* 0x000fe40000010000 */
[----:B------:R-:W-:Y:S02]  /*17260*/  FADD.FTZ R39, R39, R128 ;  /* 0x0000008027277221 */ /* 0x000fe40000010000 */
[----:B------:R-:W-:Y:S02]  /*17270*/  FADD.FTZ R7, R7, R56 ;  /* 0x0000003807077221 */ /* 0x000fe40000010000 */
[----:B------:R-:W-:Y:S01]  /*17280*/  FADD.FTZ R39, R62, R39 ;  /* 0x000000273e277221 */ /* 0x000fe20000010000 */
[----:B----4-:R-:W-:Y:S01]  /*17290*/  F2FP.BF16.F32.PACK_AB R134, R5, R46 ;  /* 0x0000002e0586723e */ /* 0x010fe200000010ff */
[----:B------:R-:W-:-:S02]  /*172a0*/  FADD.FTZ R46, R46, R7 ;  /* 0x000000072e2e7221 */ /* 0x000fc40000010000 */
[----:B------:R-:W-:Y:S01]  /*172b0*/  FADD.FTZ R68, R68, R39 ;  /* 0x0000002744447221 */ /* 0x000fe20000010000 */
[----:B------:R-:W-:Y:S01]  /*172c0*/  MUFU.EX2 R45, R45 ;  /* 0x0000002d002d7308 */ /* 0x000fe20000000800 */
[----:B-1----:R-:W-:Y:S01]  /*172d0*/  HMMA.16816.F32.BF16 R52, R48, R32, R52 ;  /* 0x000000203034723c */ /* 0x002fe20000041834 */
[----:B------:R-:W-:Y:S02]  /*172e0*/  FADD.FTZ R5, R5, R46 ;  /* 0x0000002e05057221 */ /* 0x000fe40000010000 */
[----:B------:R-:W1:Y:S01]  /*172f0*/  MUFU.EX2 R6, R117 ;  /* 0x0000007500067308 */ /* 0x000e620000000800 */
[----:B------:R-:W-:-:S03]  /*17300*/  FADD.FTZ R68, R63, R68 ;  /* 0x000000443f447221 */ /* 0x000fc60000010000 */
[----:B------:R-:W-:Y:S01]  /*17310*/  MUFU.EX2 R44, R44 ;  /* 0x0000002c002c7308 */ /* 0x000fe20000000800 */
[----:B------:R-:W-:Y:S03]  /*17320*/  HMMA.16816.F32.BF16 R12, R48, R34, R12 ;  /* 0x00000022300c723c */ /* 0x000fe6000004180c */
[----:B------:R-:W3:Y:S01]  /*17330*/  MUFU.EX2 R33, R122 ;  /* 0x0000007a00217308 */ /* 0x000ee20000000800 */
[----:B------:R-:W-:Y:S01]  /*17340*/  FADD.FTZ R69, R69, R68 ;  /* 0x0000004445457221 */ /* 0x000fe20000010000 */
[----:B------:R4:W-:Y:S01]  /*17350*/  STL [R1+0x8], R5 ;  /* 0x0000080501007387 */ /* 0x0009e20000100800 */
[----:B------:R-:W-:Y:S02]  /*17360*/  ISETP.GT.AND P0, PT, R4, R233, PT ;  /* 0x000000e90400720c */ /* 0x000fe40003f04270 */
[----:B------:R-:W-:Y:S01]  /*17370*/  FADD.FTZ R74, R74, R69 ;  /* 0x000000454a4a7221 */ /* 0x000fe20000010000 */
[----:B-1----:R-:W-:-:S03]  /*17380*/  F2FP.BF16.F32.PACK_AB R133, R6, R45 ;  /* 0x0000002d0685723e */ /* 0x002fc600000010ff */
[----:B------:R-:W-:Y:S01]  /*17390*/  FADD.FTZ R45, R45, R74 ;  /* 0x0000004a2d2d7221 */ /* 0x000fe20000010000 */
[----:B---3--:R-:W-:-:S03]  /*173a0*/  F2FP.BF16.F32.PACK_AB R135, R33, R44 ;  /* 0x0000002c2187723e */ /* 0x008fc600000010ff */
[----:B------:R-:W-:Y:S01]  /*173b0*/  FADD.FTZ R45, R6, R45 ;  /* 0x0000002d062d7221 */ /* 0x000fe20000010000 */
[----:B------:R-:W-:-:S03]  /*173c0*/  MOV R0, R119 ;  /* 0x0000007700007202 */ /* 0x000fc60000000f00 */
[----:B------:R-:W-:Y:S01]  /*173d0*/  FADD.FTZ R44, R44, R45 ;  /* 0x0000002d2c2c7221 */ /* 0x000fe20000010000 */
[----:B------:R-:W-:Y:S01]  /*173e0*/  HMMA.16816.F32.BF16 R160, R132, R156, R16 ;  /* 0x0000009c84a0723c */ /* 0x000fe20000041810 */
[----:B------:R-:W-:Y:S02]  /*173f0*/  MOV R36, R121 ;  /* 0x0000007900247202 */ /* 0x000fe40000000f00 */
[----:B------:R-:W-:Y:S01]  /*17400*/  FADD.FTZ R252, R33, R44 ;  /* 0x0000002c21fc7221 */ /* 0x000fe20000010000 */
[----:B------:R-:W-:-:S04]  /*17410*/  @P0 MOV R0, R119 ;  /* 0x0000007700000202 */ /* 0x000fc80000000f00 */
[----:B------:R-:W-:Y:S01]  /*17420*/  HMMA.16816.F32.BF16 R152, R132, R148, R28 ;  /* 0x000000948498723c */ /* 0x000fe2000004181c */
[----:B------:R-:W-:Y:S02]  /*17430*/  @P0 MOV R36, R121 ;  /* 0x0000007900240202 */ /* 0x000fe40000000f00 */
[----:B------:R-:W-:-:S05]  /*17440*/  MOV R104, R4 ;  /* 0x0000000400687202 */ /* 0x000fca0000000f00 */
[----:B------:R-:W-:Y:S01]  /*17450*/  HMMA.16816.F32.BF16 R144, R132, R140, R40 ;  /* 0x0000008c8490723c */ /* 0x000fe20000041828 */
[----:B------:R-:W-:-:S07]  /*17460*/  @P0 IADD3 R242, PT, PT, R38, -0x3, RZ ;  /* 0xfffffffd26f20810 */ /* 0x000fce0007ffe0ff */
[C---:B------:R-:W-:Y:S08]  /*17470*/  HMMA.16816.F32.BF16 R156, R132.reuse, R158, R20 ;  /* 0x0000009e849c723c */ /* 0x040ff00000041814 */
[C---:B------:R-:W-:Y:S08]  /*17480*/  HMMA.16816.F32.BF16 R148, R132.reuse, R150, R8 ;  /* 0x000000968494723c */ /* 0x040ff00000041808 */
[C---:B------:R-:W-:Y:S08]  /*17490*/  HMMA.16816.F32.BF16 R140, R132.reuse, R142, R24 ;  /* 0x0000008e848c723c */ /* 0x040ff00000041818 */
[C---:B--2---:R-:W-:Y:S08]  /*174a0*/  HMMA.16816.F32.BF16 R136, R132.reuse, R200, R52 ;  /* 0x000000c88488723c */ /* 0x044ff00000041834 */
[----:B------:R-:W-:Y:S01]  /*174b0*/  HMMA.16816.F32.BF16 R132, R132, R202, R12 ;  /* 0x000000ca8484723c */ /* 0x000fe2000004180c */
[----:B------:R-:W-:-:S04]  /*174c0*/  NOP ;  /* 0x0000000000007918 */ /* 0x000fc80000000000 */
[----:B----4-:R-:W-:-:S15]  /*174d0*/  @P0 BRA `(.L_x_6181) ;  /* 0x0000000000040947 */ /* 0x010fde0003800000 */
.L_x_6170:
[----:B------:R-:W-:-:S05]  /*174e0*/  IADD3 R242, PT, PT, R104, -0x1, RZ ;  /* 0xffffffff68f27810 */ /* 0x000fca0007ffe0ff */
.L_x_6181:
[----:B------:R-:W-:Y:S05]  /*174f0*/  BSYNC B2 ;  /* 0x0000000000027941 */ /* 0x000fea0003800000 */
.L_x_6169:
[----:B------:R-:W-:-:S13]  /*17500*/  ISETP.GE.AND P0, PT, R242, R233, PT ;  /* 0x000000e9f200720c */ /* 0x000fda0003f06270 */
[----:B------:R-:W-:Y:S05]  /*17510*/  @!P0 BRA `(.L_x_6182) ;  /* 0x000000b800008947 */ /* 0x000fea0003800000 */
[----:B-1----:R-:W2:Y:S01]  /*17520*/  LDL.64 R4, [R1] ;  /* 0x0000000001047983 */ /* 0x002ea20000100a00 */
[----:B------:R-:W-:Y:S02]  /*17530*/  IMAD.MOV.U32 R165, RZ, RZ, R0 ;  /* 0x000000ffffa57224 */ /* 0x000fe400078e0000 */
[----:B------:R-:W-:Y:S01]  /*17540*/  IMAD.MOV.U32 R164, RZ, RZ, R36 ;  /* 0x000000ffffa47224 */ /* 0x000fe200078e0024 */
[----:B--2---:R-:W-:-:S04]  /*17550*/  ISETP.NE.U32.AND P3, PT, R4, RZ, PT ;  /* 0x000000ff0400720c */ /* 0x004fc80003f65070 */
[----:B------:R-:W-:-:S13]  /*17560*/  ISETP.NE.AND.EX P3, PT, R5, RZ, PT, P3 ;  /* 0x000000ff0500720c */ /* 0x000fda0003f65330 */
.L_x_6189:
[CC--:B-----5:R-:W-:Y:S01]  /*17570*/  ISETP.GE.AND P4, PT, R166.reuse, R243.reuse, PT ;  /* 0x000000f3a600720c */ /* 0x0e0fe20003f86270 */
[----:B------:R-:W1:Y:S01]  /*17580*/  S2R R167, SR_TID.X ;  /* 0x0000000000a77919 */ /* 0x000e620000002100 */
[----:B------:R-:W-:Y:S01]  /*17590*/  ISETP.GE.AND P1, PT, R166, R243, PT ;  /* 0x000000f3a600720c */ /* 0x000fe20003f26270 */
[----:B------:R-:W-:Y:S04]  /*175a0*/  DEPBAR.LE SB0, 0x0 ;  /* 0x000080000000791a */ /* 0x000fe80000000000 */
[----:B------:R-:W-:Y:S05]  /*175b0*/  WARPSYNC.ALL ;  /* 0x0000000000007948 */ /* 0x000fea0003800000 */
[----:B------:R-:W-:Y:S01]  /*175c0*/  BAR.SYNC.DEFER_BLOCKING 0x0 ;  /* 0x0000000000007b1d */ /* 0x000fe20000010000 */
[----:B------:R-:W-:Y:S02]  /*175d0*/  @!P3 IMAD.MOV.U32 R7, RZ, RZ, RZ ;  /* 0x000000ffff07b224 */ /* 0x000fe400078e00ff */
[----:B------:R-:W-:Y:S02]  /*175e0*/  IMAD.MOV.U32 R5, RZ, RZ, R236 ;  /* 0x000000ffff057224 */ /* 0x000fe400078e00ec */
[----:B--2---:R-:W-:Y:S01]  /*175f0*/  IMAD.MOV.U32 R4, RZ, RZ, R237 ;  /* 0x000000ffff047224 */ /* 0x004fe200078e00ed */
        /* <DEDUP_REMOVED lines=11> */
[----:B------:R-:W-:Y:S04]  /*176b0*/  @!P3 IADD3 R236, P0, PT, R236, R7, RZ ;  /* 0x00000007ececb210 */ /* 0x000fe80007f1e0ff */
        /* <DEDUP_REMOVED lines=65> */
.L_x_6184:
[----:B------:R-:W-:Y:S05]  /*17ad0*/  BSYNC.RECONVERGENT B0 ;  /* 0x0000000000007941 */ /* 0x000fea0003800200 */
.L_x_6183:
[C---:B------:R-:W-:Y:S01]  /*17ae0*/  IMAD.SHL.U32 R45, R224.reuse, 0x20, RZ ;  /* 0x00000020e02d7824 */ /* 0x040fe200078e00ff */
[----:B------:R-:W-:Y:S01]  /*17af0*/  SHF.L.U64.HI R44, R224, 0x5, R225 ;  /* 0x00000005e02c7819 */ /* 0x000fe200000102e1 */
[----:B------:R-:W-:Y:S01]  /*17b00*/  @!PT LDS RZ, [RZ] ;  /* 0x00000000fffff984 */ /* 0x000fe20000000800 */
[----:B------:R-:W-:Y:S01]  /*17b10*/  @!PT LDS RZ, [RZ] ;  /* 0x00000000fffff984 */ /* 0x000fe20000000800 */
[----:B------:R-:W-:Y:S01]  /*17b20*/  @!PT LDS RZ, [RZ] ;  /* 0x00000000fffff984 */ /* 0x000fe20000000800 */
[----:B------:R-:W-:Y:S01]  /*17b30*/  @!P4 LDGSTS.E.BYPASS.LTC128B.128 [R245+0xa000], desc[UR4][R236.64] ;  /* 0x0a000000ecf5cfae */ /* 0x000fe2000b981a04 */
[----:B------:R-:W-:Y:S01]  /*17b40*/  @!P1 IMAD R53, R225, 0xa0, RZ ;  /* 0x000000a0e1359824 */ /* 0x000fe200078e02ff */
[----:B------:R-:W-:Y:S01]  /*17b50*/  LOP3.LUT R171, R221, 0x400, RZ, 0xc0, !PT ;  /* 0x00000400ddab7812 */ /* 0x000fe200078ec0ff */
[----:B------:R-:W-:Y:S01]  /*17b60*/  @!P1 IMAD R49, R225, 0xe0, RZ ;  /* 0x000000e0e1319824 */ /* 0x000fe200078e02ff */
[----:B------:R-:W-:Y:S01]  /*17b70*/  IADD3 R62, P0, PT, R45, R236, RZ ;  /* 0x000000ec2d3e7210 */ /* 0x000fe20007f1e0ff */
[----:B------:R-:W-:Y:S01]  /*17b80*/  @P4 STS.128 [R245+0xa000], RZ ;  /* 0x00a000fff5004388 */ /* 0x000fe20000000c00 */
[----:B------:R-:W-:Y:S01]  /*17b90*/  @!P1 IMAD R47, R225, 0x120, RZ ;  /* 0x00000120e12f9824 */ /* 0x000fe200078e02ff */
[----:B------:R-:W-:Y:S01]  /*17ba0*/  LOP3.LUT R0, R169, R166, RZ, 0x3c, !PT ;  /* 0x000000a6a9007212 */ /* 0x000fe200078e3cff */
[C---:B------:R-:W-:Y:S01]  /*17bb0*/  @!P1 IMAD R57, R225.reuse, 0x1a0, RZ ;  /* 0x000001a0e1399824 */ /* 0x040fe200078e02ff */
[----:B------:R-:W-:Y:S01]  /*17bc0*/  IADD3.X R63, PT, PT, R44, R237, RZ, P0, !PT ;  /* 0x000000ed2c3f7210 */ /* 0x000fe200007fe4ff */
[----:B------:R-:W-:Y:S01]  /*17bd0*/  @P1 STS.128 [R245+0xa800], RZ ;  /* 0x00a800fff5001388 */ /* 0x000fe20000000c00 */
[----:B------:R-:W-:Y:S01]  /*17be0*/  @!P1 IADD3 R54, P0, PT, R62, R45, RZ ;  /* 0x0000002d3e369210 */ /* 0x000fe20007f1e0ff */
[----:B------:R-:W-:Y:S01]  /*17bf0*/  @!P1 IMAD R45, R225, 0x60, RZ ;  /* 0x00000060e12d9824 */ /* 0x000fe200078e02ff */
[-C--:B------:R-:W-:Y:S02]  /*17c00*/  @!P1 MOV R52, R62.reuse ;  /* 0x0000003e00349202 */ /* 0x080fe40000000f00 */
[----:B------:R-:W-:Y:S01]  /*17c10*/  @!PT LDS RZ, [RZ] ;  /* 0x00000000fffff984 */ /* 0x000fe20000000800 */
[----:B------:R-:W-:Y:S01]  /*17c20*/  @!PT LDS RZ, [RZ] ;  /* 0x00000000fffff984 */ /* 0x000fe20000000800 */
[----:B------:R-:W-:Y:S01]  /*17c30*/  @!PT LDS RZ, [RZ] ;  /* 0x00000000fffff984 */ /* 0x000fe20000000800 */
[----:B------:R-:W-:Y:S01]  /*17c40*/  @!P1 LDGSTS.E.BYPASS.LTC128B.128 [R245+0xa800], desc[UR4][R62.64] ;  /* 0x0a8000003ef59fae */ /* 0x000fe2000b981a04 */
[C---:B------:R-:W-:Y:S01]  /*17c50*/  @!P1 IMAD.WIDE.U32 R70, R224.reuse, 0x60, R62 ;  /* 0x00000060e0469825 */ /* 0x040fe200078e003e */
[----:B------:R-:W-:Y:S01]  /*17c60*/  @!P1 MOV R65, R63 ;  /* 0x0000003f00419202 */ /* 0x000fe20000000f00 */
[----:B------:R-:W-:Y:S02]  /*17c70*/  BSSY.RECONVERGENT B1, `(.L_x_6185) ;  /* 0x000022f000017945 */ /* 0x000fe40003800200 */
[----:B------:R-:W-:Y:S01]  /*17c80*/  @P1 STS.128 [R245+0xb000], RZ ;  /* 0x00b000fff5001388 */ /* 0x000fe20000000c00 */
[----:B------:R-:W-:Y:S01]  /*17c90*/  @!P1 IMAD.X R55, R63, 0x1, R44, P0 ;  /* 0x000000013f379824 */ /* 0x000fe200000e062c */
[----:B------:R-:W-:Y:S01]  /*17ca0*/  @!P1 IADD3 R71, PT, PT, R45, R71, RZ ;  /* 0x000000472d479210 */ /* 0x000fe20007ffe0ff */
[C---:B------:R-:W-:Y:S01]  /*17cb0*/  @!P1 IMAD.WIDE.U32 R68, R224.reuse, 0xa0, R62 ;  /* 0x000000a0e0449825 */ /* 0x040fe200078e003e */
[-C--:B------:R-:W-:Y:S02]  /*17cc0*/  @!P1 MOV R59, R63.reuse ;  /* 0x0000003f003b9202 */ /* 0x080fe40000000f00 */
[----:B------:R-:W-:Y:S01]  /*17cd0*/  @!PT LDS RZ, [RZ] ;  /* 0x00000000fffff984 */ /* 0x000fe20000000800 */
[----:B------:R-:W-:Y:S01]  /*17ce0*/  @!PT LDS RZ, [RZ] ;  /* 0x00000000fffff984 */ /* 0x000fe20000000800 */
[----:B------:R-:W-:Y:S01]  /*17cf0*/  @!PT LDS RZ, [RZ] ;  /* 0x00000000fffff984 */ /* 0x000fe20000000800 */
[----:B------:R1:W-:Y:S01]  /*17d00*/  @!P1 LDGSTS.E.BYPASS.LTC128B.128 [R245+0xb000], desc[UR4][R54.64] ;  /* 0x0b00000036f59fae */ /* 0x0003e2000b981a04 */
[----:B------:R-:W-:Y:S01]  /*17d10*/  @!P1 IMAD.IADD R69, R53, 0x1, R69 ;  /* 0x0000000135459824 */ /* 0x000fe200078e0245 */
[CC--:B------:R-:W-:Y:S01]  /*17d20*/  @!P1 LEA R48, P2, R224.reuse, R62.reuse, 0x6 ;  /* 0x0000003ee0309211 */ /* 0x0c0fe200078430ff */
[----:B------:R-:W-:Y:S02]  /*17d30*/  @!P1 IMAD R45, R225, 0x140, RZ ;  /* 0x00000140e12d9824 */ /* 0x000fe400078e02ff */
[----:B------:R-:W-:Y:S01]  /*17d40*/  @P1 STS.128 [R245+0xb800], RZ ;  /* 0x00b800fff5001388 */ /* 0x000fe20000000c00 */
[----:B------:R-:W-:Y:S01]  /*17d50*/  @!P1 IMAD.MOV.U32 R53, RZ, RZ, R63 ;  /* 0x000000ffff359224 */ /* 0x000fe200078e003f */
[-C--:B------:R-:W-:Y:S01]  /*17d60*/  @!P1 MOV R46, R62.reuse ;  /* 0x0000003e002e9202 */ /* 0x080fe20000000f00 */
[----:B------:R-:W-:Y:S01]  /*17d70*/  @!P1 IMAD.MOV.U32 R64, RZ, RZ, R62 ;  /* 0x000000ffff409224 */ /* 0x000fe200078e003e */
[CC--:B------:R-:W-:Y:S01]  /*17d80*/  @!P1 LEA R56, P0, R224.reuse, R62.reuse, 0x7 ;  /* 0x0000003ee0389211 */ /* 0x0c0fe200078038ff */
[C---:B------:R-:W-:Y:S01]  /*17d90*/  @!P1 IMAD.WIDE.U32 R52, R224.reuse, 0x160, R52 ;  /* 0x00000160e0349825 */ /* 0x040fe200078e0034 */
[-C--:B------:R-:W-:Y:S02]  /*17da0*/  @!P1 MOV R67, R63.reuse ;  /* 0x0000003f00439202 */ /* 0x080fe40000000f00 */
[-C--:B------:R-:W-:Y:S01]  /*17db0*/  @!P1 MOV R50, R62.reuse ;  /* 0x0000003e00329202 */ /* 0x080fe20000000f00 */
[C---:B------:R-:W-:Y:S01]  /*17dc0*/  @!P1 IMAD.WIDE.U32 R64, R224.reuse, 0xe0, R64 ;  /* 0x000000e0e0409825 */ /* 0x040fe200078e0040 */
[----:B------:R-:W-:Y:S03]  /*17dd0*/  SHF.R.U32.HI R216, RZ, 0x1, R167 ;  /* 0x00000001ffd87819 */ /* 0x000fe600000116a7 */
[--C-:B------:R-:W-:Y:S02]  /*17de0*/  @!P1 IMAD.MOV.U32 R44, RZ, RZ, R62.reuse ;  /* 0x000000ffff2c9224 */ /* 0x100fe400078e003e */
[----:B------:R-:W-:Y:S02]  /*17df0*/  @!P1 IMAD.IADD R65, R49, 0x1, R65 ;  /* 0x0000000131419824 */ /* 0x000fe400078e0241 */
[----:B------:R-:W-:Y:S02]  /*17e00*/  @!P1 IMAD R49, R225, 0x1c0, RZ ;  /* 0x000001c0e1319824 */ /* 0x000fe400078e02ff */
[--C-:B------:R-:W-:Y:S02]  /*17e10*/  @!P1 IMAD.MOV.U32 R58, RZ, RZ, R62.reuse ;  /* 0x000000ffff3a9224 */ /* 0x100fe400078e003e */
[--C-:B------:R-:W-:Y:S01]  /*17e20*/  @!P1 IMAD.MOV.U32 R66, RZ, RZ, R62.reuse ;  /* 0x000000ffff429224 */ /* 0x100fe200078e003e */
[----:B-1----:R-:W-:Y:S01]  /*17e30*/  @!P1 MOV R55, R63 ;  /* 0x0000003f00379202 */ /* 0x002fe20000000f00 */
[----:B------:R-:W-:Y:S02]  /*17e40*/  @!P1 IMAD.MOV.U32 R54, RZ, RZ, R62 ;  /* 0x000000ffff369224 */ /* 0x000fe400078e003e */
[C---:B------:R-:W-:Y:S04]  /*17e50*/  @!P1 IMAD.WIDE.U32 R58, R224.reuse, 0x120, R58 ;  /* 0x00000120e03a9825 */ /* 0x040fe800078e003a */
[C---:B------:R-:W-:Y:S01]  /*17e60*/  @!P1 IMAD.WIDE.U32 R54, R224.reuse, 0x140, R54 ;  /* 0x00000140e0369825 */ /* 0x040fe200078e0036 */
[----:B------:R-:W-:Y:S03]  /*17e70*/  @!P1 IADD3 R59, PT, PT, R47, R59, RZ ;  /* 0x0000003b2f3b9210 */ /* 0x000fe60007ffe0ff */
[----:B------:R-:W-:Y:S02]  /*17e80*/  @!P1 IMAD.IADD R55, R45, 0x1, R55 ;  /* 0x000000012d379824 */ /* 0x000fe400078e0237 */
[----:B------:R-:W-:Y:S02]  /*17e90*/  @!P1 IMAD R45, R225, 0x160, RZ ;  /* 0x00000160e12d9824 */ /* 0x000fe400078e02ff */
[----:B------:R-:W-:Y:S02]  /*17ea0*/  @!P1 IMAD.MOV.U32 R47, RZ, RZ, R63 ;  /* 0x000000ffff2f9224 */ /* 0x000fe400078e003f */
[C---:B------:R-:W-:Y:S01]  /*17eb0*/  @!P1 IMAD.WIDE.U32 R66, R224.reuse, 0xc0, R66 ;  /* 0x000000c0e0429825 */ /* 0x040fe200078e0042 */
[----:B------:R-:W-:Y:S02]  /*17ec0*/  @!P1 IADD3 R53, PT, PT, R45, R53, RZ ;  /* 0x000000352d359210 */ /* 0x000fe40007ffe0ff */
[----:B------:R-:W-:Y:S01]  /*17ed0*/  @!P1 MOV R45, R63 ;  /* 0x0000003f002d9202 */ /* 0x000fe20000000f00 */
[C---:B------:R-:W-:Y:S04]  /*17ee0*/  @!P1 IMAD.WIDE.U32 R46, R224.reuse, 0x1a0, R46 ;  /* 0x000001a0e02e9825 */ /* 0x040fe800078e002e */
[C---:B------:R-:W-:Y:S01]  /*17ef0*/  @!P1 IMAD.WIDE.U32 R44, R224.reuse, 0x1c0, R44 ;  /* 0x000001c0e02c9825 */ /* 0x040fe200078e002c */
[----:B------:R-:W-:Y:S02]  /*17f00*/  @!P1 IADD3 R47, PT, PT, R57, R47, RZ ;  /* 0x0000002f392f9210 */ /* 0x000fe40007ffe0ff */
[CC--:B------:R-:W-:Y:S01]  /*17f10*/  @!P1 LEA.HI.X R57, R224.reuse, R63.reuse, R225, 0x7, P0 ;  /* 0x0000003fe0399211 */ /* 0x0c0fe200000f3ce1 */
[----:B------:R-:W-:Y:S01]  /*17f20*/  @!P1 IMAD.IADD R45, R49, 0x1, R45 ;  /* 0x00000001312d9824 */ /* 0x000fe200078e022d */
[C---:B------:R-:W-:Y:S01]  /*17f30*/  @!P1 LEA.HI.X R49, R224.reuse, R63, R225, 0x6, P2 ;  /* 0x0000003fe0319211 */ /* 0x040fe200010f34e1 */
[C---:B------:R-:W-:Y:S01]  /*17f40*/  @!P1 IMAD R51, R225.reuse, 0xc0, RZ ;  /* 0x000000c0e1339824 */ /* 0x040fe200078e02ff */
[----:B------:R-:W-:Y:S01]  /*17f50*/  @!P1 LEA R60, P0, R224, R62, 0x8 ;  /* 0x0000003ee03c9211 */ /* 0x000fe200078040ff */
[----:B------:R-:W-:Y:S01]  /*17f60*/  @!P1 IMAD R61, R225, 0x180, RZ ;  /* 0x00000180e13d9824 */ /* 0x000fe200078e02ff */
[----:B------:R-:W-:Y:S01]  /*17f70*/  LOP3.LUT P2, RZ, R167, 0x4, RZ, 0xc0, !PT ;  /* 0x00000004a7ff7812 */ /* 0x000fe2000784c0ff */
[----:B------:R-:W-:Y:S01]  /*17f80*/  @!PT LDS RZ, [RZ] ;  /* 0x00000000fffff984 */ /* 0x000fe20000000800 */
[----:B------:R-:W-:Y:S01]  /*17f90*/  @!PT LDS RZ, [RZ] ;  /* 0x00000000fffff984 */ /* 0x000fe20000000800 */
[----:B------:R-:W-:Y:S01]  /*17fa0*/  @!PT LDS RZ, [RZ] ;  /* 0x00000000fffff984 */ /* 0x000fe20000000800 */
[----:B------:R1:W-:Y:S01]  /*17fb0*/  @!P1 LDGSTS.E.BYPASS.LTC128B.128 [R245+0xb800], desc[UR4][R48.64] ;  /* 0x0b80000030f59fae */ /* 0x0003e2000b981a04 */
[----:B------:R-:W-:Y:S01]  /*17fc0*/  @!P1 IADD3 R67, PT, PT, R51, R67, RZ ;  /* 0x0000004333439210 */ /* 0x000fe20007ffe0ff */
[----:B------:R-:W-:Y:S03]  /*17fd0*/  @!P1 IMAD.MOV.U32 R51, RZ, RZ, R63 ;  /* 0x000000ffff339224 */ /* 0x000fe600078e003f */
[----:B------:R-:W-:Y:S01]  /*17fe0*/  @P1 STS.128 [R245+0xc000], RZ ;  /* 0x00c000fff5001388 */ /* 0x000fe20000000c00 */
[----:B------:R-:W-:Y:S01]  /*17ff0*/  IMAD R171, R0, 0x2, R171 ;  /* 0x0000000200ab7824 */ /* 0x000fe200078e02ab */
[----:B------:R-:W-:Y:S01]  /*18000*/  LOP3.LUT R0, R216, 0x8, RZ, 0xc0, !PT ;  /* 0x00000008d8007812 */ /* 0x000fe200078ec0ff */
[----:B------:R-:W-:Y:S02]  /*18010*/  @!P1 IMAD.WIDE.U32 R50, R224, 0x180, R50 ;  /* 0x00000180e0329825 */ /* 0x000fe400078e0032 */
[----:B------:R-:W-:Y:S01]  /*18020*/  @!PT LDS RZ, [RZ] ;  /* 0x00000000fffff984 */ /* 0x000fe20000000800 */
[----:B------:R-:W-:Y:S01]  /*18030*/  @!PT LDS RZ, [RZ] ;  /* 0x00000000fffff984 */ /* 0x000fe20000000800 */
[----:B------:R-:W-:Y:S01]  /*18040*/  @!PT LDS RZ, [RZ] ;  /* 0x00000000fffff984 */ /* 0x000fe20000000800 */
[----:B------:R-:W-:Y:S01]  /*18050*/  @!P1 LDGSTS.E.BYPASS.LTC128B.128 [R245+0xc000], desc[UR4][R70.64] ;  /* 0x0c00000046f59fae */ /* 0x000fe2000b981a04 */
[----:B------:R-:W-:Y:S01]  /*18060*/  LOP3.LUT R173, R0, 0x1c0, R221, 0xf8, !PT ;  /* 0x000001c000ad7812 */ /* 0x000fe200078ef8dd */
[----:B------:R-:W-:Y:S03]  /*18070*/  @!P1 IMAD.IADD R51, R61, 0x1, R51 ;  /* 0x000000013d339824 */ /* 0x000fe600078e0233 */
[----:B------:R-:W-:Y:S01]  /*18080*/  @P1 STS.128 [R245+0xc800], RZ ;  /* 0x00c800fff5001388 */ /* 0x000fe20000000c00 */
[----:B------:R-:W-:Y:S01]  /*18090*/  @!P1 LEA.HI.X R61, R224, R63, R225, 0x8, P0 ;  /* 0x0000003fe03d9211 */ /* 0x000fe200000f44e1 */
[----:B------:R-:W-:Y:S01]  /*180a0*/  IMAD.IADD R208, R218, 0x1, R171 ;  /* 0x00000001dad07824 */ /* 0x000fe200078e02ab */
[----:B------:R-:W-:Y:S02]  /*180b0*/  LOP3.LUT R220, R173, R166, RZ, 0x3c, !PT ;  /* 0x000000a6addc7212 */ /* 0x000fe400078e3cff */
[----:B------:R-:W-:Y:S01]  /*180c0*/  @!PT LDS RZ, [RZ] ;  /* 0x00000000fffff984 */ /* 0x000fe20000000800 */
[----:B------:R-:W-:Y:S01]  /*180d0*/  @!PT LDS RZ, [RZ] ;  /* 0x00000000fffff984 */ /* 0x000fe20000000800 */
[----:B------:R-:W-:Y:S01]  /*180e0*/  @!PT LDS RZ, [RZ] ;  /* 0x00000000fffff984 */ /* 0x000fe20000000800 */
[----:B------:R-:W-:Y:S01]  /*180f0*/  @!P1 LDGSTS.E.BYPASS.LTC128B.128 [R245+0xc800], desc[UR4][R56.64] ;  /* 0x0c80000038f59fae */ /* 0x000fe2000b981a04 */
[----:B------:R-:W-:Y:S01]  /*18100*/  IMAD.MOV.U32 R219, RZ, RZ, 0x20 ;  /* 0x00000020ffdb7424 */ /* 0x000fe200078e00ff */
[----:B------:R-:W-:Y:S03]  /*18110*/  LOP3.LUT P0, RZ, R167, 0x2, RZ, 0xc0, !PT ;  /* 0x00000002a7ff7812 */ /* 0x000fe6000780c0ff */
[----:B------:R-:W-:Y:S01]  /*18120*/  @P1 STS.128 [R245+0xd000], RZ ;  /* 0x00d000fff5001388 */ /* 0x000fe20000000c00 */
[----:B------:R-:W-:Y:S04]  /*18130*/  SEL R219, R219, 0xffffffe0, !P0 ;  /* 0xffffffe0dbdb7807 */ /* 0x000fe80004000000 */
[----:B------:R-:W-:Y:S01]  /*18140*/  @!PT LDS RZ, [RZ] ;  /* 0x00000000fffff984 */ /* 0x000fe20000000800 */
[----:B------:R-:W-:Y:S01]  /*18150*/  @!PT LDS RZ, [RZ] ;  /* 0x00000000fffff984 */ /* 0x000fe20000000800 */
[----:B------:R-:W-:Y:S01]  /*18160*/  @!PT LDS RZ, [RZ] ;  /* 0x00000000fffff984 */ /* 0x000fe20000000800 */
[----:B------:R-:W-:Y:S01]  /*18170*/  @!P1 LDGSTS.E.BYPASS.LTC128B.128 [R245+0xd000], desc[UR4][R68.64] ;  /* 0x0d00000044f59fae */ /* 0x000fe2000b981a04 */
[----:B------:R-:W-:Y:S02]  /*18180*/  ISETP.GT.AND P0, PT, R242, R233, PT ;  /* 0x000000e9f200720c */ /* 0x000fe40003f04270 */
[----:B-1----:R-:W-:Y:S02]  /*18190*/  SHF.L.U32 R48, R167, 0x5, RZ ;  /* 0x00000005a7307819 */ /* 0x002fe400000006ff */
[----:B------:R-:W-:Y:S01]  /*181a0*/  @P1 STS.128 [R245+0xd800], RZ ;  /* 0x00d800fff5001388 */ /* 0x000fe20000000c00 */
[----:B------:R-:W-:Y:S01]  /*181b0*/  IMAD.IADD R209, R219, 0x1, R208 ;  /* 0x00000001dbd17824 */ /* 0x000fe200078e02d0 */
[----:B------:R-:W-:Y:S03]  /*181c0*/  LOP3.LUT R217, R48, 0x7c00, RZ, 0xc0, !PT ;  /* 0x00007c0030d97812 */ /* 0x000fe600078ec0ff */
[----:B------:R-:W-:Y:S01]  /*181d0*/  @!PT LDS RZ, [RZ] ;  /* 0x00000000fffff984 */ /* 0x000fe20000000800 */
[----:B------:R-:W-:Y:S01]  /*181e0*/  @!PT LDS RZ, [RZ] ;  /* 0x00000000fffff984 */ /* 0x000fe20000000800 */
[----:B------:R-:W-:Y:S01]  /*181f0*/  @!PT LDS RZ, [RZ] ;  /* 0x00000000fffff984 */ /* 0x000fe20000000800 */
[----:B------:R-:W-:Y:S01]  /*18200*/  @!P1 LDGSTS.E.BYPASS.LTC128B.128 [R245+0xd800], desc[UR4][R66.64] ;  /* 0x0d80000042f59fae */ /* 0x000fe2000b981a04 */
[----:B------:R-:W-:Y:S04]  /*18210*/  LOP3.LUT R169, R217, 0x200, R221, 0xf8, !PT ;  /* 0x00000200d9a97812 */ /* 0x000fe800078ef8dd */
[----:B------:R-:W-:Y:S01]  /*18220*/  @P1 STS.128 [R245+0xe000], RZ ;  /* 0x00e000fff5001388 */ /* 0x000fe20000000c00 */
[----:B------:R-:W-:Y:S04]  /*18230*/  LOP3.LUT R169, R169, R220, RZ, 0xfc, !PT ;  /* 0x000000dca9a97212 */ /* 0x000fe800078efcff */
[----:B------:R-:W-:Y:S01]  /*18240*/  @!PT LDS RZ, [RZ] ;  /* 0x00000000fffff984 */ /* 0x000fe20000000800 */
[----:B------:R-:W-:Y:S01]  /*18250*/  @!PT LDS RZ, [RZ] ;  /* 0x00000000fffff984 */ /* 0x000fe20000000800 */
[----:B------:R-:W-:Y:S01]  /*18260*/  @!PT LDS RZ, [RZ] ;  /* 0x00000000fffff984 */ /* 0x000fe20000000800 */
[----:B------:R-:W-:Y:S01]  /*18270*/  @!P1 LDGSTS.E.BYPASS.LTC128B.128 [R245+0xe000], desc[UR4][R64.64] ;  /* 0x0e00000040f59fae */ /* 0x000fe2000b981a04 */
[----:B------:R-:W-:Y:S04]  /*18280*/  LEA R0, R169, R218, 0x1 ;  /* 0x000000daa9007211 */ /* 0x000fe800078e08ff */
        /* <DEDUP_REMOVED lines=36> */
[----:B------:R-:W2:Y:S05]  /*184d0*/  LDSM.16.M88.4 R172, [R208+0x2000] ;  /* 0x00200000d0ac783b */ /* 0x000eaa0000000200 */
[----:B------:R-:W3:Y:S05]  /*184e0*/  LDSM.16.M88.4 R176, [R208+0x2800] ;  /* 0x00280000d0b0783b */ /* 0x000eea0000000200 */
[----:B------:R-:W4:Y:S05]  /*184f0*/  LDSM.16.M88.4 R180, [R208+0x3000] ;  /* 0x00300000d0b4783b */ /* 0x000f2a0000000200 */
[----:B------:R-:W0:Y:S05]  /*18500*/  LDGDEPBAR ;  /* 0x00000000000079af */ /* 0x000e2a0000000000 */
[----:B------:R-:W5:Y:S05]  /*18510*/  LDSM.16.M88.4 R184, [R208+0x3800] ;  /* 0x00380000d0b8783b */ /* 0x000f6a0000000200 */
[----:B------:R-:W1:Y:S05]  /*18520*/  LDSM.16.M88.4 R188, [R208+0x4000] ;  /* 0x00400000d0bc783b */ /* 0x000e6a0000000200 */
[----:B------:R-:W1:Y:S05]  /*18530*/  LDSM.16.M88.4 R192, [R208+0x4800] ;  /* 0x00480000d0c0783b */ /* 0x000e6a0000000200 */
[----:B------:R-:W1:Y:S05]  /*18540*/  LDSM.16.M88.4 R196, [R208+0x5000] ;  /* 0x00500000d0c4783b */ /* 0x000e6a0000000200 */
[----:B------:R-:W-:Y:S01]  /*18550*/  LDSM.16.M88.4 R200, [R208+0x6000] ;  /* 0x00600000d0c8783b */ /* 0x000fe20000000200 */
[C---:B--2---:R-:W-:Y:S04]  /*18560*/  HMMA.16816.F32.BF16 R4, R168.reuse, R172, RZ ;  /* 0x000000aca804723c */ /* 0x044fe800000418ff */
[----:B------:R-:W-:Y:S04]  /*18570*/  LDSM.16.M88.4 R88, [R208+0x7000] ;  /* 0x00700000d058783b */ /* 0x000fe80000000200 */
[C---:B------:R-:W-:Y:S01]  /*18580*/  HMMA.16816.F32.BF16 R8, R168.reuse, R174, RZ ;  /* 0x000000aea808723c */ /* 0x040fe200000418ff */
[----:B------:R-:W2:Y:S05]  /*18590*/  LDSM.16.M88.4 R172, [R208+0x5800] ;  /* 0x00580000d0ac783b */ /* 0x000eaa0000000200 */
[----:B------:R-:W-:Y:S02]  /*185a0*/  LDSM.16.M88.4 R96, [R208+0x7800] ;  /* 0x00780000d060783b */ /* 0x000fe40000000200 */
[C---:B---3--:R-:W-:Y:S03]  /*185b0*/  HMMA.16816.F32.BF16 R12, R168.reuse, R176, RZ ;  /* 0x000000b0a80c723c */ /* 0x048fe600000418ff */
[----:B------:R-:W-:Y:S05]  /*185c0*/  LDSM.16.M88.4 R104, [R208+0x8000] ;  /* 0x00800000d068783b */ /* 0x000fea0000000200 */
[C---:B------:R-:W-:Y:S01]  /*185d0*/  HMMA.16816.F32.BF16 R16, R168.reuse, R178, RZ ;  /* 0x000000b2a810723c */ /* 0x040fe200000418ff */
[----:B------:R-:W3:Y:S05]  /*185e0*/  LDSM.16.M88.4 R176, [R208+0x6800] ;  /* 0x00680000d0b0783b */ /* 0x000eea0000000200 */
[----:B------:R-:W3:Y:S02]  /*185f0*/  LDSM.16.M88.4 R112, [R208+0x8800] ;  /* 0x00880000d070783b */ /* 0x000ee40000000200 */
[C---:B----4-:R-:W-:Y:S03]  /*18600*/  HMMA.16816.F32.BF16 R20, R168.reuse, R180, RZ ;  /* 0x000000b4a814723c */ /* 0x050fe600000418ff */
[----:B------:R-:W4:Y:S05]  /*18610*/  LDSM.16.M88.4 R120, [R208+0x9000] ;  /* 0x00900000d078783b */ /* 0x000f2a0000000200 */
[C---:B------:R-:W-:Y:S01]  /*18620*/  HMMA.16816.F32.BF16 R24, R168.reuse, R182, RZ ;  /* 0x000000b6a818723c */ /* 0x040fe200000418ff */
[----:B------:R-:W4:Y:S05]  /*18630*/  LDSM.16.M88.4 R128, [R208+0x9800] ;  /* 0x00980000d080783b */ /* 0x000f2a0000000200 */
[----:B------:R-:W-:Y:S02]  /*18640*/  LDSM.16.M88.4 R180, [R209+0x2800] ;  /* 0x00280000d1b4783b */ /* 0x000fe40000000200 */
[C---:B-----5:R-:W-:Y:S03]  /*18650*/  HMMA.16816.F32.BF16 R28, R168.reuse, R184, RZ ;  /* 0x000000b8a81c723c */ /* 0x060fe600000418ff */
[----:B------:R-:W-:Y:S05]  /*18660*/  LDSM.16.M88.4 R204, [R209+0x5800] ;  /* 0x00580000d1cc783b */ /* 0x000fea0000000200 */
        /* <DEDUP_REMOVED lines=11> */
[C---:B--2---:R-:W-:Y:S01]  /*18720*/  HMMA.16816.F32.BF16 R60, R168.reuse, R172, RZ ;  /* 0x000000aca83c723c */ /* 0x044fe200000418ff */
[----:B------:R-:W-:Y:S07]  /*18730*/  IADD3 R172, PT, PT, R0, R219, RZ ;  /* 0x000000db00ac7210 */ /* 0x000fee0007ffe0ff */
[C---:B------:R-:W-:Y:S01]  /*18740*/  HMMA.16816.F32.BF16 R64, R168.reuse, R174, RZ ;  /* 0x000000aea840723c */ /* 0x040fe200000418ff */
[----:B------:R-:W-:Y:S07]  /*18750*/  LDSM.16.M88.4 R172, [R172] ;  /* 0x00000000acac783b */ /* 0x000fee0000000200 */
[C---:B------:R-:W-:Y:S08]  /*18760*/  HMMA.16816.F32.BF16 R68, R168.reuse, R200, RZ ;  /* 0x000000c8a844723c */ /* 0x040ff000000418ff */
[C---:B------:R-:W-:Y:S01]  /*18770*/  HMMA.16816.F32.BF16 R72, R168.reuse, R202, RZ ;  /* 0x000000caa848723c */ /* 0x040fe200000418ff */
[----:B------:R-:W-:Y:S07]  /*18780*/  LDSM.16.M88.4 R200, [R209+0x5000] ;  /* 0x00500000d1c8783b */ /* 0x000fee0000000200 */
[C---:B---3--:R-:W-:Y:S08]  /*18790*/  HMMA.16816.F32.BF16 R76, R168.reuse, R176, RZ ;  /* 0x000000b0a84c723c */ /* 0x048ff000000418ff */
[C---:B------:R-:W-:Y:S01]  /*187a0*/  HMMA.16816.F32.BF16 R80, R168.reuse, R178, RZ ;  /* 0x000000b2a850723c */ /* 0x040fe200000418ff */
        /* <DEDUP_REMOVED lines=36> */
[C---:B--2---:R-:W-:Y:S01]  /*189f0*/  HMMA.16816.F32.BF16 R68, R172.reuse, R168, R68 ;  /* 0x000000a8ac44723c */ /* 0x044fe20000041844 */
[----:B------:R-:W-:Y:S04]  /*18a00*/  MOV R168, 0x40 ;  /* 0x0000004000a87802 */ /* 0x000fe80000000f00 */
[----:B------:R-:W-:Y:S03]  /*18a10*/  SEL R201, R168, 0xffffffc0, !P2 ;  /* 0xffffffc0a8c97807 */ /* 0x000fe60005000000 */
[C---:B------:R-:W-:Y:S01]  /*18a20*/  HMMA.16816.F32.BF16 R72, R172.reuse, R170, R72 ;  /* 0x000000aaac48723c */ /* 0x040fe20000041848 */
[----:B------:R-:W2:Y:S02]  /*18a30*/  LDSM.16.M88.4 R168, [R209+0x9800] ;  /* 0x00980000d1a8783b */ /* 0x000ea40000000200 */
[----:B------:R-:W-:Y:S01]  /*18a40*/  IMAD.IADD R0, R0, 0x1, R201 ;  /* 0x0000000100007824 */ /* 0x000fe200078e02c9 */
[----:B------:R-:W-:Y:S04]  /*18a50*/  IADD3 R208, PT, PT, R201, R208, RZ ;  /* 0x000000d0c9d07210 */ /* 0x000fe80007ffe0ff */
[C---:B-1----:R-:W-:Y:S01]  /*18a60*/  HMMA.16816.F32.BF16 R76, R172.reuse, R176, R76 ;  /* 0x000000b0ac4c723c */ /* 0x042fe2000004184c */
[----:B------:R-:W-:Y:S05]  /*18a70*/  LDSM.16.M88.4 R200, [R0] ;  /* 0x0000000000c8783b */ /* 0x000fea0000000200 */
[----:B------:R-:W1:Y:S02]  /*18a80*/  LDSM.16.M88.4 R204, [R208+0x2000] ;  /* 0x00200000d0cc783b */ /* 0x000e640000000200 */
[C---:B------:R-:W-:Y:S03]  /*18a90*/  HMMA.16816.F32.BF16 R80, R172.reuse, R178, R80 ;  /* 0x000000b2ac50723c */ /* 0x040fe60000041850 */
[----:B------:R-:W1:Y:S05]  /*18aa0*/  LDSM.16.M88.4 R176, [R208+0x2800] ;  /* 0x00280000d0b0783b */ /* 0x000e6a0000000200 */
        /* <DEDUP_REMOVED lines=16> */
[----:B------:R-:W-:Y:S01]  /*18bb0*/  HMMA.16816.F32.BF16 R128, R172, R170, R128 ;  /* 0x000000aaac80723c */ /* 0x000fe20000041880 */
[----:B------:R-:W2:Y:S05]  /*18bc0*/  LDSM.16.M88.4 R168, [R208+0x4000] ;  /* 0x00400000d0a8783b */ /* 0x000eaa0000000200 */
[----:B------:R-:W5:Y:S02]  /*18bd0*/  LDSM.16.M88.4 R172, [R208+0x4800] ;  /* 0x00480000d0ac783b */ /* 0x000f640000000200 */
[C---:B-1----:R-:W-:Y:S08]  /*18be0*/  HMMA.16816.F32.BF16 R4, R200.reuse, R204, R4 ;  /* 0x000000ccc804723c */ /* 0x042ff00000041804 */
[C---:B------:R-:W-:Y:S01]  /*18bf0*/  HMMA.16816.F32.BF16 R8, R200.reuse, R206, R8 ;  /* 0x000000cec808723c */ /* 0x040fe20000041808 */
[----:B------:R-:W-:Y:S07]  /*18c00*/  LDSM.16.M88.4 R204, [R208+0x7800] ;  /* 0x00780000d0cc783b */ /* 0x000fee0000000200 */
[C---:B------:R-:W-:Y:S08]  /*18c10*/  HMMA.16816.F32.BF16 R12, R200.reuse, R176, R12 ;  /* 0x000000b0c80c723c */ /* 0x040ff0000004180c */
[C---:B------:R-:W-:Y:S01]  /*18c20*/  HMMA.16816.F32.BF16 R16, R200.reuse, R178, R16 ;  /* 0x000000b2c810723c */ /* 0x040fe20000041810 */
[----:B------:R-:W1:Y:S07]  /*18c30*/  LDSM.16.M88.4 R176, [R208+0x6800] ;  /* 0x00680000d0b0783b */ /* 0x000e6e0000000200 */
[C---:B---3--:R-:W-:Y:S08]  /*18c40*/  HMMA.16816.F32.BF16 R20, R200.reuse, R180, R20 ;  /* 0x000000b4c814723c */ /* 0x048ff00000041814 */
[C---:B------:R-:W-:Y:S01]  /*18c50*/  HMMA.16816.F32.BF16 R24, R200.reuse, R182, R24 ;  /* 0x000000b6c818723c */ /* 0x040fe20000041818 */
[----:B------:R-:W3:Y:S07]  /*18c60*/  LDSM.16.M88.4 R180, [R208+0x7000] ;  /* 0x00700000d0b4783b */ /* 0x000eee0000000200 */
[C---:B----4-:R-:W-:Y:S03]  /*18c70*/  HMMA.16816.F32.BF16 R28, R200.reuse, R184, R28 ;  /* 0x000000b8c81c723c */ /* 0x050fe6000004181c */
[C---:B------:R-:W-:Y:S01]  /*18c80*/  IMAD.IADD R184, R219.reuse, 0x1, R0 ;  /* 0x00000001dbb87824 */ /* 0x040fe200078e0200 */
[----:B------:R-:W-:Y:S04]  /*18c90*/  IADD3 R0, PT, PT, R219, R208, RZ ;  /* 0x000000d0db007210 */ /* 0x000fe80007ffe0ff */
[C---:B------:R-:W-:Y:S01]  /*18ca0*/  HMMA.16816.F32.BF16 R32, R200.reuse, R186, R32 ;  /* 0x000000bac820723c */ /* 0x040fe20000041820 */
[----:B------:R-:W-:Y:S05]  /*18cb0*/  LDSM.16.M88.4 R184, [R184] ;  /* 0x00000000b8b8783b */ /* 0x000fea0000000200 */
[----:B------:R-:W-:Y:S02]  /*18cc0*/  LDSM.16.M88.4 R212, [R0+0x9800] ;  /* 0x0098000000d4783b */ /* 0x000fe40000000200 */
[C---:B--2---:R-:W-:Y:S08]  /*18cd0*/  HMMA.16816.F32.BF16 R36, R200.reuse, R168, R36 ;  /* 0x000000a8c824723c */ /* 0x044ff00000041824 */
[C---:B------:R-:W-:Y:S01]  /*18ce0*/  HMMA.16816.F32.BF16 R40, R200.reuse, R170, R40 ;  /* 0x000000aac828723c */ /* 0x040fe20000041828 */
[----:B------:R-:W2:Y:S07]  /*18cf0*/  LDSM.16.M88.4 R168, [R208+0x8000] ;  /* 0x00800000d0a8783b */ /* 0x000eae0000000200 */
        /* <DEDUP_REMOVED lines=17> */
[----:B------:R-:W3:Y:S05]  /*18e10*/  LDSM.16.M88.4 R180, [R208+0x9800] ;  /* 0x00980000d0b4783b */ /* 0x000eea0000000200 */
[----:B------:R-:W-:Y:S02]  /*18e20*/  LDSM.16.M88.4 R208, [R0+0x9000] ;  /* 0x0090000000d0783b */ /* 0x000fe40000000200 */
[C---:B------:R-:W-:Y:S08]  /*18e30*/  HMMA.16816.F32.BF16 R92, R200.reuse, R204, R92 ;  /* 0x000000ccc85c723c */ /* 0x040ff0000004185c */
[C---:B------:R-:W-:Y:S01]  /*18e40*/  HMMA.16816.F32.BF16 R96, R200.reuse, R206, R96 ;  /* 0x000000cec860723c */ /* 0x040fe20000041860 */
[----:B------:R-:W5:Y:S07]  /*18e50*/  LDSM.16.M88.4 R204, [R0+0x3800] ;  /* 0x0038000000cc783b */ /* 0x000f6e0000000200 */
[C---:B--2---:R-:W-:Y:S08]  /*18e60*/  HMMA.16816.F32.BF16 R100, R200.reuse, R168, R100 ;  /* 0x000000a8c864723c */ /* 0x044ff00000041864 */
[C---:B------:R-:W-:Y:S01]  /*18e70*/  HMMA.16816.F32.BF16 R104, R200.reuse, R170, R104 ;  /* 0x000000aac868723c */ /* 0x040fe20000041868 */
[----:B------:R-:W2:Y:S07]  /*18e80*/  LDSM.16.M88.4 R168, [R0+0x4000] ;  /* 0x0040000000a8783b */ /* 0x000eae0000000200 */
[C---:B----4-:R-:W-:Y:S08]  /*18e90*/  HMMA.16816.F32.BF16 R108, R200.reuse, R172, R108 ;  /* 0x000000acc86c723c */ /* 0x050ff0000004186c */
[C---:B------:R-:W-:Y:S01]  /*18ea0*/  HMMA.16816.F32.BF16 R112, R200.reuse, R174, R112 ;  /* 0x000000aec870723c */ /* 0x040fe20000041870 */
[----:B------:R-:W4:Y:S07]  /*18eb0*/  LDSM.16.M88.4 R172, [R0+0x4800] ;  /* 0x0048000000ac783b */ /* 0x000f2e0000000200 */
[C---:B-1----:R-:W-:Y:S08]  /*18ec0*/  HMMA.16816.F32.BF16 R116, R200.reuse, R176, R116 ;  /* 0x000000b0c874723c */ /* 0x042ff00000041874 */
[C---:B------:R-:W-:Y:S01]  /*18ed0*/  HMMA.16816.F32.BF16 R120, R200.reuse, R178, R120 ;  /* 0x000000b2c878723c */ /* 0x040fe20000041878 */
[----:B------:R-:W1:Y:S07]  /*18ee0*/  LDSM.16.M88.4 R176, [R0+0x5000] ;  /* 0x0050000000b0783b */ /* 0x000e6e0000000200 */
        /* <DEDUP_REMOVED lines=13> */
[C---:B-----5:R-:W-:Y:S08]  /*18fc0*/  HMMA.16816.F32.BF16 R28, R184.reuse, R204, R28 ;  /* 0x000000ccb81c723c */ /* 0x060ff0000004181c */
[C---:B------:R-:W-:Y:S01]  /*18fd0*/  HMMA.16816.F32.BF16 R32, R184.reuse, R206, R32 ;  /* 0x000000ceb820723c */ /* 0x040fe20000041820 */
[----:B------:R-:W-:Y:S07]  /*18fe0*/  LDSM.16.M88.4 R204, [R0+0x8800] ;  /* 0x0088000000cc783b */ /* 0x000fee0000000200 */
[C---:B--2---:R-:W-:Y:S08]  /*18ff0*/  HMMA.16816.F32.BF16 R36, R184.reuse, R168, R36 ;  /* 0x000000a8b824723c */ /* 0x044ff00000041824 */
[C---:B------:R-:W-:Y:S01]  /*19000*/  HMMA.16816.F32.BF16 R40, R184.reuse, R170, R40 ;  /* 0x000000aab828723c */ /* 0x040fe20000041828 */
[----:B------:R-:W2:Y:S01]  /*19010*/  LDSM.16.M88.4 R168, [R0+0x7800] ;  /* 0x0078000000a8783b */ /* 0x000ea20000000200 */
[----:B------:R-:W-:Y:S04]  /*19020*/  DEPBAR.LE SB0, 0x0 ;  /* 0x000080000000791a */ /* 0x000fe80000000000 */
[----:B------:R-:W-:Y:S02]  /*19030*/  BAR.SYNC.DEFER_BLOCKING 0x0 ;  /* 0x0000000000007b1d */ /* 0x000fe40000010000 */
[C---:B----4-:R-:W-:Y:S08]  /*19040*/  HMMA.16816.F32.BF16 R44, R184.reuse, R172, R44 ;  /* 0x000000acb82c723c */ /* 0x050ff0000004182c */
[C---:B------:R-:W-:Y:S08]  /*19050*/  HMMA.16816.F32.BF16 R48, R184.reuse, R174, R48 ;  /* 0x000000aeb830723c */ /* 0x040ff00000041830 */
[C---:B-1----:R-:W-:Y:S08]  /*19060*/  HMMA.16816.F32.BF16 R52, R184.reuse, R176, R52 ;  /* 0x000000b0b834723c */ /* 0x042ff00000041834 */
        /* <DEDUP_REMOVED lines=21> */
[----:B------:R-:W-:Y:S01]  /*191c0*/  LOP3.LUT R168, R227, 0x1c0, RZ, 0xc0, !PT ;  /* 0x000001c0e3a87812 */ /* 0x000fe200078ec0ff */
[----:B------:R-:W2:Y:S01]  /*191d0*/  LDL.64 R172, [R1] ;  /* 0x0000000001ac7983 */ /* 0x000ea20000100a00 */
[----:B------:R-:W-:Y:S02]  /*191e0*/  BSSY.RECONVERGENT B0, `(.L_x_6187) ;  /* 0x0000050000007945 */ /* 0x000fe40003800200 */
[----:B------:R-:W-:Y:S04]  /*191f0*/  LOP3.LUT R171, R168, 0x38, R167, 0xf8, !PT ;  /* 0x00000038a8ab7812 */ /* 0x000fe800078ef8a7 */
[----:B------:R-:W-:Y:S04]  /*19200*/  LOP3.LUT R168, R171, R166, RZ, 0x3c, !PT ;  /* 0x000000a6aba87212 */ /* 0x000fe800078e3cff */
[----:B------:R-:W-:Y:S02]  /*19210*/  LOP3.LUT R245, R168, 0x1e00, R227, 0xf8, !PT ;  /* 0x00001e00a8f57812 */ /* 0x000fe400078ef8e3 */
        /* <DEDUP_REMOVED lines=15> */
[----:B------:R-:W-:Y:S01]  /*19310*/  IADD3 R174, PT, PT, R168, -0x100, RZ ;  /* 0xffffff00a8ae7810 */ /* 0x000fe20007ffe0ff */
[----:B------:R-:W3:Y:S03]  /*19320*/  LD.E.64 R180, desc[UR4][R2.64+0x20] ;  /* 0x0000200402b47980 */ /* 0x000ee6000c101b00 */
[----:B------:R-:W-:Y:S02]  /*19330*/  IABS R170, R174 ;  /* 0x000000ae00aa7213 */ /* 0x000fe40000000000 */
[-C--:B--2---:R-:W-:Y:S02]  /*19340*/  IABS R173, R177.reuse ;  /* 0x000000b100ad7213 */ /* 0x084fe40000000000 */
[-C--:B------:R-:W-:Y:S02]  /*19350*/  IABS R171, R177.reuse ;  /* 0x000000b100ab7213 */ /* 0x080fe40000000000 */
[----:B------:R-:W1:Y:S01]  /*19360*/  I2F.RP R172, R173 ;  /* 0x000000ad00ac7306 */ /* 0x000e620000209400 */
[----:B------:R-:W-:Y:S02]  /*19370*/  LOP3.LUT R174, R174, R177, RZ, 0x3c, !PT ;  /* 0x000000b1aeae7212 */ /* 0x000fe400078e3cff */
[----:B------:R-:W-:Y:S07]  /*19380*/  IMAD.MOV R171, RZ, RZ, -R171 ;  /* 0x000000ffffab7224 */ /* 0x000fee00078e0aab */
[----:B-1----:R-:W1:Y:S02]  /*19390*/  MUFU.RCP R0, R172 ;  /* 0x000000ac00007308 */ /* 0x002e640000001000 */
[----:B-1----:R-:W-:Y:S08]  /*193a0*/  VIADD R178, R0, 0xffffffe ;  /* 0x0ffffffe00b27836 */ /* 0x002ff00000000000 */
[----:B------:R-:W1:Y:S02]  /*193b0*/  F2I.FTZ.U32.TRUNC.NTZ R179, R178 ;  /* 0x000000b200b37305 */ /* 0x000e64000021f000 */
        /* <DEDUP_REMOVED lines=50> */
.L_x_6188:
[----:B------:R-:W-:Y:S05]  /*196e0*/  BSYNC.RECONVERGENT B0 ;  /* 0x0000000000007941 */ /* 0x000fea0003800200 */
.L_x_6187:
[----:B------:R-:W-:Y:S01]  /*196f0*/  LEA R245, R245, R218, 0x1 ;  /* 0x000000daf5f57211 */ /* 0x000fe200078e08ff */
        /* <DEDUP_REMOVED lines=9> */
[----:B------:R-:W-:Y:S01]  /*19790*/  @!P1 IMAD.MOV.U32 R182, RZ, RZ, R172 ;  /* 0x000000ffffb69224 */ /* 0x000fe200078e00ac */
[----:B------:R-:W-:Y:S01]  /*197a0*/  IADD3.X R173, PT, PT, R0, R235, RZ, P5, !PT ;  /* 0x000000eb00ad7210 */ /* 0x000fe20002ffe4ff */
[----:B------:R1:W-:Y:S01]  /*197b0*/  @P4 STS.128 [R245+0x2000], RZ ;  /* 0x002000fff5004388 */ /* 0x0003e20000000c00 */
[CC--:B------:R-:W-:Y:S01]  /*197c0*/  @!P1 LEA R192, P4, R222.reuse, R172.reuse, 0x6 ;  /* 0x000000acdec09211 */ /* 0x0c0fe200078830ff */
[----:B------:R-:W-:Y:S01]  /*197d0*/  @!P1 IMAD R169, R223, 0x60, RZ ;  /* 0x00000060dfa99824 */ /* 0x000fe200078e02ff */
[-C--:B------:R-:W-:Y:S01]  /*197e0*/  @!P1 MOV R183, R173.reuse ;  /* 0x000000ad00b79202 */ /* 0x080fe20000000f00 */
[----:B------:R1:W-:Y:S01]  /*197f0*/  @P1 STS.128 [R245+0x2800], RZ ;  /* 0x002800fff5001388 */ /* 0x0003e20000000c00 */
[----:B------:R-:W-:Y:S01]  /*19800*/  @!P1 IMAD.X R175, R173, 0x1, R0, P0 ;  /* 0x00000001adaf9824 */ /* 0x000fe200000e0600 */
[CC--:B------:R-:W-:Y:S01]  /*19810*/  @!P1 LEA.HI.X R193, R222.reuse, R173.reuse, R223, 0x6, P4 ;  /* 0x000000addec19211 */ /* 0x0c0fe200020f34df */
[C---:B------:R-:W-:Y:S01]  /*19820*/  @!P1 IMAD.WIDE.U32 R180, R222.reuse, 0x60, R172 ;  /* 0x00000060deb49825 */ /* 0x040fe200078e00ac */
        /* <DEDUP_REMOVED lines=8> */
[--C-:B------:R-:W-:Y:S01]  /*198b0*/  @!P1 IMAD.WIDE.U32 R190, R222, 0x180, R172.reuse ;  /* 0x00000180debe9825 */ /* 0x100fe200078e00ac */
[----:B------:R-:W-:Y:S01]  /*198c0*/  @!PT LDS RZ, [RZ] ;  /* 0x00000000fffff984 */ /* 0x000fe20000000800 */
[----:B------:R-:W-:Y:S01]  /*198d0*/  @!PT LDS RZ, [RZ] ;  /* 0x00000000fffff984 */ /* 0x000fe20000000800 */
[----:B------:R-:W-:Y:S01]  /*198e0*/  @!PT LDS RZ, [RZ] ;  /* 0x00000000fffff984 */ /* 0x000fe20000000800 */
[----:B------:R2:W-:Y:S02]  /*198f0*/  @!P1 LDGSTS.E.BYPASS.LTC128B.128 [R245+0x3000], desc[UR4][R174.64] ;  /* 0x03000000aef59fae */ /* 0x0005e4000b981a04 */
        /* <DEDUP_REMOVED lines=14> */
[C---:B------:R-:W-:Y:S01]  /*199e0*/  @!P1 IMAD R168, R223.reuse, 0x1a0, RZ ;  /* 0x000001a0dfa89824 */ /* 0x040fe200078e02ff */
[----:B------:R-:W-:Y:S01]  /*199f0*/  @!PT LDS RZ, [RZ] ;  /* 0x00000000fffff984 */ /* 0x000fe20000000800 */
[----:B------:R-:W-:Y:S01]  /*19a00*/  @!PT LDS RZ, [RZ] ;  /* 0x00000000fffff984 */ /* 0x000fe20000000800 */
[----:B------:R-:W-:Y:S01]  /*19a10*/  @!PT LDS RZ, [RZ] ;  /* 0x00000000fffff984 */ /* 0x000fe20000000800 */
[----:B------:R1:W-:Y:S01]  /*19a20*/  @!P1 LDGSTS.E.BYPASS.LTC128B.128 [R245+0x4000], desc[UR4][R180.64] ;  /* 0x04000000b4f59fae */ /* 0x0003e2000b981a04 */
[----:B------:R-:W-:Y:S03]  /*19a30*/  @!P1 IMAD.WIDE.U32 R184, R222, 0x160, R172 ;  /* 0x00000160deb89825 */ /* 0x000fe600078e00ac */
[----:B------:R1:W-:Y:S01]  /*19a40*/  @P1 STS.128 [R245+0x4800], RZ ;  /* 0x004800fff5001388 */ /* 0x0003e20000000c00 */
[----:B------:R-:W-:Y:S01]  /*19a50*/  @!P1 IADD3 R189, PT, PT, R168, R189, RZ ;  /* 0x000000bda8bd9210 */ /* 0x000fe20007ffe0ff */
[----:B------:R-:W-:Y:S01]  /*19a60*/  @!P1 IMAD.MOV.U32 R177, RZ, RZ, R173 ;  /* 0x000000ffffb19224 */ /* 0x000fe200078e00ad */
[CC--:B------:R-:W-:Y:S01]  /*19a70*/  @!P1 LEA R168, P0, R222.reuse, R172.reuse, 0x7 ;  /* 0x000000acdea89211 */ /* 0x0c0fe200078038ff */
[C---:B------:R-:W-:Y:S02]  /*19a80*/  @!P1 IMAD R171, R223.reuse, 0xc0, RZ ;  /* 0x000000c0dfab9824 */ /* 0x040fe400078e02ff */
[C---:B------:R-:W-:Y:S01]  /*19a90*/  @!P1 IMAD.WIDE.U32 R176, R222.reuse, 0xc0, R176 ;  /* 0x000000c0deb09825 */ /* 0x040fe200078e00b0 */
[-C--:B--2---:R-:W-:Y:S02]  /*19aa0*/  @!P1 MOV R174, R172.reuse ;  /* 0x000000ac00ae9202 */ /* 0x084fe40000000f00 */
[----:B------:R-:W-:Y:S01]  /*19ab0*/  @!P1 MOV R175, R173 ;  /* 0x000000ad00af9202 */ /* 0x000fe20000000f00 */
[----:B------:R-:W-:Y:S01]  /*19ac0*/  @!P1 IMAD R170, R223, 0x160, RZ ;  /* 0x00000160dfaa9824 */ /* 0x000fe200078e02ff */
[----:B------:R-:W-:Y:S01]  /*19ad0*/  @!P1 IADD3 R177, PT, PT, R171, R177, RZ ;  /* 0x000000b1abb19210 */ /* 0x000fe20007ffe0ff */
[----:B------:R-:W-:Y:S02]  /*19ae0*/  @!P1 IMAD.MOV.U32 R187, RZ, RZ, R173 ;  /* 0x000000ffffbb9224 */ /* 0x000fe400078e00ad */
[----:B------:R-:W-:Y:S01]  /*19af0*/  @!P1 IMAD.WIDE.U32 R174, R222, 0xe0, R174 ;  /* 0x000000e0deae9825 */ /* 0x000fe200078e00ae */
[----:B------:R-:W-:Y:S02]  /*19b00*/  @!P1 IADD3 R185, PT, PT, R170, R185, RZ ;  /* 0x000000b9aab99210 */ /* 0x000fe40007ffe0ff */
[-C--:B------:R-:W-:Y:S01]  /*19b10*/  @!P1 MOV R170, R172.reuse ;  /* 0x000000ac00aa9202 */ /* 0x080fe20000000f00 */
[----:B------:R-:W-:Y:S02]  /*19b20*/  @!P1 IMAD.IADD R175, R169, 0x1, R175 ;  /* 0x00000001a9af9824 */ /* 0x000fe400078e02af */
        /* <DEDUP_REMOVED lines=12> */
[----:B------:R-:W-:Y:S02]  /*19bf0*/  @!P1 LEA.HI.X R173, R222, R173, R223, 0x8, P0 ;  /* 0x000000addead9211 */ /* 0x000fe400000f44df */
[----:B------:R-:W-:Y:S01]  /*19c00*/  @!P1 IADD3 R187, PT, PT, R0, R187, RZ ;  /* 0x000000bb00bb9210 */ /* 0x000fe20007ffe0ff */
[----:B------:R1:W-:Y:S01]  /*19c10*/  @P1 STS.128 [R245+0x5000], RZ ;  /* 0x005000fff5001388 */ /* 0x0003e20000000c00 */
[----:B------:R-:W-:Y:S03]  /*19c20*/  @!P1 IMAD R0, R223, 0x1c0, RZ ;  /* 0x000001c0df009824 */ /* 0x000fe600078e02ff */
        /* <DEDUP_REMOVED lines=51> */
.L_x_6186:
[----:B------:R-:W-:Y:S05]  /*19f60*/  BSYNC.RECONVERGENT B1 ;  /* 0x0000000000017941 */ /* 0x000fea0003800200 */
.L_x_6185:
[----:B------:R-:W-:Y:S01]  /*19f70*/  LOP3.LUT R248, R248, 0x7fffffff, RZ, 0xc0, !PT ;  /* 0x7ffffffff8f87812 */ /* 0x000fe200078ec0ff */
[----:B-1----:R-:W-:Y:S01]  /*19f80*/  IMAD.SHL.U32 R169, R167, 0x2, RZ ;  /* 0x00000002a7a97824 */ /* 0x002fe200078e00ff */
[----:B------:R-:W-:Y:S01]  /*19f90*/  LOP3.LUT R249, R249, 0xfffffffd, RZ, 0xc0, !PT ;  /* 0xfffffffdf9f97812 */ /* 0x000fe200078ec0ff */
[----:B------:R-:W-:Y:S01]  /*19fa0*/  STL [R1+0x80], R225 ;  /* 0x000080e101007387 */ /* 0x000fe20000100800 */
[----:B------:R-:W-:Y:S01]  /*19fb0*/  VIADD R189, R230, 0x8 ;  /* 0x00000008e6bd7836 */ /* 0x000fe20000000000 */
[----:B------:R-:W1:Y:S01]  /*19fc0*/  S2UR UR6, SR_CgaCtaId ;  /* 0x00000000000679c3 */ /* 0x000e620000008800 */
[----:B------:R-:W-:Y:S01]  /*19fd0*/  LOP3.LUT R168, R169, 0x6, RZ, 0xc0, !PT ;  /* 0x00000006a9a87812 */ /* 0x000fe200078ec0ff */
[----:B------:R-:W-:Y:S01]  /*19fe0*/  STL [R1+0x7c], R224 ;  /* 0x00007ce001007387 */ /* 0x000fe20000100800 */
[----:B------:R-:W-:Y:S01]  /*19ff0*/  @P2 LOP3.LUT R249, R249, 0x2, RZ, 0xfc, !PT ;  /* 0x00000002f9f92812 */ /* 0x000fe200078efcff */
[----:B------:R-:W-:Y:S02]  /*1a000*/  UMOV UR7, 0x400 ;  /* 0x0000040000077882 */ /* 0x000fe40000000000 */
[----:B------:R-:W-:Y:S01]  /*1a010*/  IMAD R171, R242, 0x100, R168 ;  /* 0x00000100f2ab7824 */ /* 0x000fe200078e02a8 */
[----:B------:R-:W-:Y:S01]  /*1a020*/  LOP3.LUT R249, R249, 0xfffffffe, RZ, 0xc0, !PT ;  /* 0xfffffffef9f97812 */ /* 0x000fe200078ec0ff */
[----:B------:R2:W-:Y:S02]  /*1a030*/  STL [R1+0x78], R223 ;  /* 0x000078df01007387 */ /* 0x0005e40000100800 */
[----:B------:R-:W-:Y:S01]  /*1a040*/  VIADD R174, R171, 0x1 ;  /* 0x00000001abae7836 */ /* 0x000fe20000000000 */
[----:B------:R-:W-:Y:S01]  /*1a050*/  @P3 LOP3.LUT R249, R249, 0x1, RZ, 0xfc, !PT ;  /* 0x00000001f9f93812 */ /* 0x000fe200078efcff */
[C---:B------:R-:W-:Y:S01]  /*1a060*/  IMAD.IADD R181, R171.reuse, 0x1, R246 ;  /* 0x00000001abb57824 */ /* 0x040fe200078e02f6 */
[----:B------:R-:W-:Y:S01]  /*1a070*/  STL [R1+0x74], R222 ;  /* 0x000074de01007387 */ /* 0x000fe20000100800 */
[C---:B------:R-:W-:Y:S01]  /*1a080*/  VIADD R179, R171.reuse, 0x11 ;  /* 0x00000011abb37836 */ /* 0x040fe20000000000 */
[----:B------:R-:W-:Y:S01]  /*1a090*/  ISETP.GE.AND P0, PT, R174, R231, PT ;  /* 0x000000e7ae00720c */ /* 0x000fe20003f06270 */
[C---:B------:R-:W-:Y:S01]  /*1a0a0*/  VIADD R180, R171.reuse, 0x18 ;  /* 0x00000018abb47836 */ /* 0x040fe20000000000 */
[C-C-:B------:R-:W-:Y:S01]  /*1a0b0*/  IADD3 R173, PT, PT, R230.reuse, -0x10, -R181.reuse ;  /* 0xfffffff0e6ad7810 */ /* 0x140fe20007ffe8b5 */
[----:B------:R-:W-:Y:S01]  /*1a0c0*/  STL [R1+0x70], R217 ;  /* 0x000070d901007387 */ /* 0x000fe20000100800 */
[C-C-:B------:R-:W-:Y:S01]  /*1a0d0*/  IADD3 R170, PT, PT, R230.reuse, -0x9, -R181.reuse ;  /* 0xfffffff7e6aa7810 */ /* 0x140fe20007ffe8b5 */
[C---:B------:R-:W-:Y:S01]  /*1a0e0*/  VIADD R191, R171.reuse, 0x20 ;  /* 0x00000020abbf7836 */ /* 0x040fe20000000000 */
[----:B------:R-:W-:Y:S01]  /*1a0f0*/  IABS R173, R173 ;  /* 0x000000ad00ad7213 */ /* 0x000fe20000000000 */
[----:B------:R3:W-:Y:S01]  /*1a100*/  STL [R1+0x6c], R216 ;  /* 0x00006cd801007387 */ /* 0x0007e20000100800 */
[--C-:B------:R-:W-:Y:S01]  /*1a110*/  IADD3 R0, PT, PT, R230, -0x11, -R181.reuse ;  /* 0xffffffefe6007810 */ /* 0x100fe20007ffe8b5 */
[C---:B------:R-:W-:Y:S01]  /*1a120*/  VIADD R188, R171.reuse, 0x21 ;  /* 0x00000021abbc7836 */ /* 0x040fe20000000000 */
[----:B------:R-:W-:Y:S01]  /*1a130*/  I2FP.F32.S32 R173, R173 ;  /* 0x000000ad00ad7245 */ /* 0x000fe20000201400 */
[----:B------:R4:W-:Y:S01]  /*1a140*/  STL [R1+0x68], R166 ;  /* 0x000068a601007387 */ /* 0x0009e20000100800 */
[----:B------:R-:W-:Y:S01]  /*1a150*/  IABS R170, R170 ;  /* 0x000000aa00aa7213 */ /* 0x000fe20000000000 */
[----:B------:R-:W-:Y:S01]  /*1a160*/  VIADD R192, R171, 0x28 ;  /* 0x00000028abc07836 */ /* 0x000fe20000000000 */
[----:B------:R-:W-:Y:S01]  /*1a170*/  @P0 LOP3.LUT R248, R248, 0x80000000, RZ, 0xfc, !PT ;  /* 0x80000000f8f80812 */ /* 0x000fe200078efcff */
[--C-:B------:R-:W-:Y:S01]  /*1a180*/  IMAD.IADD R177, R189, 0x1, -R181.reuse ;  /* 0x00000001bdb17824 */ /* 0x100fe200078e0ab5 */
[C-C-:B------:R-:W-:Y:S01]  /*1a190*/  IADD3 R172, PT, PT, R230.reuse, -0x1, -R181.reuse ;  /* 0xffffffffe6ac7810 */ /* 0x140fe20007ffe8b5 */
[--C-:B------:R-:W-:Y:S01]  /*1a1a0*/  IMAD.IADD R185, R230, 0x1, -R181.reuse ;  /* 0x00000001e6b97824 */ /* 0x100fe200078e0ab5 */
[----:B------:R-:W-:Y:S01]  /*1a1b0*/  IABS R0, R0 ;  /* 0x0000000000007213 */ /* 0x000fe20000000000 */
[----:B------:R-:W-:Y:S01]  /*1a1c0*/  FFMA.FTZ R12, -R244, R173, R12 ;  /* 0x000000adf40c7223 */ /* 0x000fe2000001010c */
[----:B------:R-:W-:Y:S01]  /*1a1d0*/  ISETP.GE.AND P0, PT, R174, R228, PT ;  /* 0x000000e4ae00720c */ /* 0x000fe20003f06270 */
[C---:B------:R-:W-:Y:S01]  /*1a1e0*/  VIADD R210, R171.reuse, 0x58 ;  /* 0x00000058abd27836 */ /* 0x040fe20000000000 */
[----:B------:R-:W-:Y:S01]  /*1a1f0*/  IADD3 R175, PT, PT, R230, -0x18, -R181 ;  /* 0xffffffe8e6af7810 */ /* 0x000fe20007ffe8b5 */
[C---:B------:R-:W-:Y:S01]  /*1a200*/  VIADD R208, R171.reuse, 0x59 ;  /* 0x00000059abd07836 */ /* 0x040fe20000000000 */
[----:B------:R-:W-:Y:S01]  /*1a210*/  I2FP.F32.S32 R170, R170 ;  /* 0x000000aa00aa7245 */ /* 0x000fe20000201400 */
[C---:B------:R-:W-:Y:S01]  /*1a220*/  VIADD R206, R171.reuse, 0x60 ;  /* 0x00000060abce7836 */ /* 0x040fe20000000000 */
[----:B------:R-:W-:Y:S01]  /*1a230*/  IABS R172, R172 ;  /* 0x000000ac00ac7213 */ /* 0x000fe20000000000 */
[C---:B------:R-:W-:Y:S01]  /*1a240*/  VIADD R204, R171.reuse, 0x61 ;  /* 0x00000061abcc7836 */ /* 0x040fe20000000000 */
[----:B------:R-:W-:Y:S01]  /*1a250*/  I2FP.F32.S32 R0, R0 ;  /* 0x0000000000007245 */ /* 0x000fe20000201400 */
[C---:B------:R-:W-:Y:S01]  /*1a260*/  FFMA.FTZ R9, -R244.reuse, R170, R9 ;  /* 0x000000aaf4097223 */ /* 0x040fe20000010109 */
[----:B------:R-:W-:Y:S01]  /*1a270*/  IABS R177, R177 ;  /* 0x000000b100b17213 */ /* 0x000fe20000000000 */
[----:B-1----:R-:W-:Y:S01]  /*1a280*/  ULEA UR6, UR6, UR7, 0x18 ;  /* 0x0000000706067291 */ /* 0x002fe2000f8ec0ff */
[----:B------:R-:W-:Y:S01]  /*1a290*/  IABS R175, R175 ;  /* 0x000000af00af7213 */ /* 0x000fe20000000000 */
[C---:B------:R-:W-:Y:S01]  /*1a2a0*/  FFMA.FTZ R13, -R244.reuse, R0, R13 ;  /* 0x00000000f40d7223 */ /* 0x040fe2000001010d */
[----:B------:R-:W-:Y:S02]  /*1a2b0*/  IABS R173, R185 ;  /* 0x000000b900ad7213 */ /* 0x000fe40000000000 */
[----:B------:R-:W-:Y:S02]  /*1a2c0*/  I2FP.F32.S32 R172, R172 ;  /* 0x000000ac00ac7245 */ /* 0x000fe40000201400 */
[----:B------:R-:W-:Y:S02]  /*1a2d0*/  I2FP.F32.S32 R177, R177 ;  /* 0x000000b100b17245 */ /* 0x000fe40000201400 */
[----:B------:R-:W-:Y:S01]  /*1a2e0*/  I2FP.F32.S32 R175, R175 ;  /* 0x000000af00af7245 */ /* 0x000fe20000201400 */
[C---:B------:R-:W-:Y:S01]  /*1a2f0*/  FFMA.FTZ R5, -R244.reuse, R172, R5 ;  /* 0x000000acf4057223 */ /* 0x040fe20000010105 */
[----:B------:R-:W-:Y:S01]  /*1a300*/  I2FP.F32.S32 R173, R173 ;  /* 0x000000ad00ad7245 */ /* 0x000fe20000201400 */
[----:B------:R-:W-:Y:S01]  /*1a310*/  FFMA.FTZ R6, -R244, R177, R6 ;  /* 0x000000b1f4067223 */ /* 0x000fe20000010106 */
[----:B------:R-:W-:Y:S01]  /*1a320*/  LOP3.LUT R248, R248, 0xffffdfff, RZ, 0xc0, !PT ;  /* 0xffffdffff8f87812 */ /* 0x000fe200078ec0ff */
[----:B------:R-:W-:Y:S01]  /*1a330*/  VIADD R177, R171, 0x10 ;  /* 0x00000010abb17836 */ /* 0x000fe20000000000 */
[--C-:B------:R-:W-:Y:S01]  /*1a340*/  IADD3 R170, PT, PT, R189, -0x1, -R181.reuse ;  /* 0xffffffffbdaa7810 */ /* 0x100fe20007ffe8b5 */
[----:B------:R-:W-:Y:S01]  /*1a350*/  FFMA.FTZ R16, -R244, R175, R16 ;  /* 0x000000aff4107223 */ /* 0x000fe20000010110 */
[----:B------:R-:W-:Y:S01]  /*1a360*/  IADD3 R0, PT, PT, R230, -0x19, -R181 ;  /* 0xffffffe7e6007810 */ /* 0x000fe20007ffe8b5 */
[C---:B------:R-:W-:Y:S01]  /*1a370*/  VIADD R175, R171.reuse, 0x9 ;  /* 0x00000009abaf7836 */ /* 0x040fe20000000000 */
[----:B------:R-:W-:Y:S01]  /*1a380*/  @P0 LOP3.LUT R248, R248, 0x2000, RZ, 0xfc, !PT ;  /* 0x00002000f8f80812 */ /* 0x000fe200078efcff */
[CC--:B------:R-:W-:Y:S01]  /*1a390*/  FFMA.FTZ R4, -R244.reuse, R173.reuse, R4 ;  /* 0x000000adf4047223 */ /* 0x0c0fe20000010104 */
[----:B------:R-:W-:Y:S01]  /*1a3a0*/  IABS R170, R170 ;  /* 0x000000aa00aa7213 */ /* 0x000fe20000000000 */
[----:B------:R-:W-:Y:S01]  /*1a3b0*/  FFMA.FTZ R10, -R244, R173, R10 ;  /* 0x000000adf40a7223 */ /* 0x000fe2000001010a */
[C---:B------:R-:W-:Y:S02]  /*1a3c0*/  ISETP.GE.AND P1, PT, R174.reuse, R232, PT ;  /* 0x000000e8ae00720c */ /* 0x040fe40003f26270 */
[----:B------:R-:W-:Y:S02]  /*1a3d0*/  IABS R0, R0 ;  /* 0x0000000000007213 */ /* 0x000fe40000000000 */
[----:B------:R-:W-:Y:S02]  /*1a3e0*/  ISETP.GE.AND P0, PT, R171, R232, PT ;  /* 0x000000e8ab00720c */ /* 0x000fe40003f06270 */
[-C--:B------:R-:W-:Y:S02]  /*1a3f0*/  ISETP.GE.AND P4, PT, R174, R229.reuse, PT ;  /* 0x000000e5ae00720c */ /* 0x080fe40003f86270 */
[----:B------:R-:W-:Y:S02]  /*1a400*/  I2FP.F32.S32 R170, R170 ;  /* 0x000000aa00aa7245 */ /* 0x000fe40000201400 */
[----:B------:R-:W-:Y:S02]  /*1a410*/  I2FP.F32.S32 R0, R0 ;  /* 0x0000000000007245 */ /* 0x000fe40000201400 */
[----:B------:R-:W-:Y:S01]  /*1a420*/  FSEL R174, R5, -INF , P1 ;  /* 0xff80000005ae7808 */ /* 0x000fe20000800000 */
[----:B------:R-:W-:Y:S01]  /*1a430*/  FFMA.FTZ R7, -R244, R170, R7 ;  /* 0x000000aaf4077223 */ /* 0x000fe20000010107 */
[----:B------:R-:W-:Y:S01]  /*1a440*/  FSEL R173, R4, -INF , P0 ;  /* 0xff80000004ad7808 */ /* 0x000fe20000000000 */
[----:B------:R-:W-:Y:S01]  /*1a450*/  FFMA.FTZ R17, -R244, R0, R17 ;  /* 0x00000000f4117223 */ /* 0x000fe20000010111 */
[-C--:B------:R-:W-:Y:S01]  /*1a460*/  ISETP.GE.AND P1, PT, R175, R232.reuse, PT ;  /* 0x000000e8af00720c */ /* 0x080fe20003f26270 */
[----:B------:R-:W-:Y:S01]  /*1a470*/  VIADD R0, R171, 0x8 ;  /* 0x00000008ab007836 */ /* 0x000fe20000000000 */
[-C--:B------:R-:W-:Y:S02]  /*1a480*/  ISETP.GE.AND P0, PT, R177, R232.reuse, PT ;  /* 0x000000e8b100720c */ /* 0x080fe40003f06270 */
[----:B------:R-:W-:Y:S02]  /*1a490*/  FSEL R172, R9, -INF , P1 ;  /* 0xff80000009ac7808 */ /* 0x000fe40000800000 */
[----:B------:R-:W-:Y:S01]  /*1a4a0*/  FSEL R170, R12, -INF , P0 ;  /* 0xff8000000caa7808 */ /* 0x000fe20000000000 */
[C---:B------:R-:W-:Y:S01]  /*1a4b0*/  VIADD R12, R171.reuse, 0x19 ;  /* 0x00000019ab0c7836 */ /* 0x040fe20000000000 */
[-C--:B------:R-:W-:Y:S02]  /*1a4c0*/  ISETP.GE.AND P1, PT, R171, R229.reuse, PT ;  /* 0x000000e5ab00720c */ /* 0x080fe40003f26270 */
[-C--:B------:R-:W-:Y:S02]  /*1a4d0*/  ISETP.GE.AND P0, PT, R179, R232.reuse, PT ;  /* 0x000000e8b300720c */ /* 0x080fe40003f06270 */
[----:B------:R-:W-:Y:S02]  /*1a4e0*/  FSEL R4, R6, -INF , P1 ;  /* 0xff80000006047808 */ /* 0x000fe40000800000 */
[----:B------:R-:W-:Y:S02]  /*1a4f0*/  FSEL R9, R13, -INF , P0 ;  /* 0xff8000000d097808 */ /* 0x000fe40000000000 */
[----:B------:R-:W-:Y:S02]  /*1a500*/  ISETP.GE.AND P0, PT, R180, R232, PT ;  /* 0x000000e8b400720c */ /* 0x000fe40003f06270 */
[-C--:B------:R-:W-:Y:S02]  /*1a510*/  ISETP.GE.AND P1, PT, R0, R229.reuse, PT ;  /* 0x000000e50000720c */ /* 0x080fe40003f26270 */
[----:B------:R-:W-:Y:S02]  /*1a520*/  FSEL R16, R16, -INF , P0 ;  /* 0xff80000010107808 */ /* 0x000fe40000000000 */
[----:B------:R-:W-:Y:S02]  /*1a530*/  FSEL R10, R10, -INF , P1 ;  /* 0xff8000000a0a7808 */ /* 0x000fe40000800000 */
[C---:B------:R-:W-:Y:S02]  /*1a540*/  ISETP.GE.AND P0, PT, R175.reuse, R229, PT ;  /* 0x000000e5af00720c */ /* 0x040fe40003f06270 */
[C---:B------:R-:W-:Y:S02]  /*1a550*/  ISETP.GE.AND P2, PT, R175.reuse, R231, PT ;  /* 0x000000e7af00720c */ /* 0x040fe40003f46270 */
[----:B------:R-:W-:Y:S02]  /*1a560*/  ISETP.GE.AND P1, PT, R175, R228, PT ;  /* 0x000000e4af00720c */ /* 0x000fe40003f26270 */
[C-C-:B------:R-:W-:Y:S02]  /*1a570*/  IADD3 R175, PT, PT, R230.reuse, -0x21, -R181.reuse ;  /* 0xffffffdfe6af7810 */ /* 0x140fe40007ffe8b5 */
[C-C-:B------:R-:W-:Y:S02]  /*1a580*/  IADD3 R5, PT, PT, R189.reuse, -0x9, -R181.reuse ;  /* 0xfffffff7bd057810 */ /* 0x140fe40007ffe8b5 */
[----:B------:R-:W-:Y:S02]  /*1a590*/  IABS R175, R175 ;  /* 0x000000af00af7213 */ /* 0x000fe40000000000 */
[----:B------:R-:W-:Y:S02]  /*1a5a0*/  IADD3 R13, PT, PT, R230, -0x20, -R181 ;  /* 0xffffffe0e60d7810 */ /* 0x000fe40007ffe8b5 */
[----:B------:R-:W-:Y:S02]  /*1a5b0*/  I2FP.F32.S32 R175, R175 ;  /* 0x000000af00af7245 */ /* 0x000fe40000201400 */
[----:B------:R-:W-:Y:S02]  /*1a5c0*/  IABS R5, R5 ;  /* 0x0000000500057213 */ /* 0x000fe40000000000 */
[----:B------:R-:W-:Y:S01]  /*1a5d0*/  IABS R13, R13 ;  /* 0x0000000d000d7213 */ /* 0x000fe20000000000 */
[C---:B------:R-:W-:Y:S01]  /*1a5e0*/  FFMA.FTZ R21, -R244.reuse, R175, R21 ;  /* 0x000000aff4157223 */ /* 0x040fe20000010115 */
[----:B------:R-:W-:Y:S01]  /*1a5f0*/  IADD3 R175, PT, PT, R189, -0x18, -R181 ;  /* 0xffffffe8bdaf7810 */ /* 0x000fe20007ffe8b5 */
[----:B------:R-:W-:Y:S01]  /*1a600*/  IMAD.MOV.U32 R6, RZ, RZ, R5 ;  /* 0x000000ffff067224 */ /* 0x000fe200078e0005 */
[----:B------:R-:W-:Y:S02]  /*1a610*/  I2FP.F32.S32 R13, R13 ;  /* 0x0000000d000d7245 */ /* 0x000fe40000201400 */
[----:B------:R-:W-:Y:S02]  /*1a620*/  IABS R175, R175 ;  /* 0x000000af00af7213 */ /* 0x000fe40000000000 */
[----:B------:R-:W-:Y:S01]  /*1a630*/  FSEL R7, R7, -INF , P4 ;  /* 0xff80000007077808 */ /* 0x000fe20002000000 */
[----:B------:R-:W-:Y:S01]  /*1a640*/  FFMA.FTZ R20, -R244, R13, R20 ;  /* 0x0000000df4147223 */ /* 0x000fe20000010114 */
[----:B------:R-:W-:Y:S02]  /*1a650*/  ISETP.GE.AND P4, PT, R12, R232, PT ;  /* 0x000000e80c00720c */ /* 0x000fe40003f86270 */
[----:B------:R-:W-:Y:S02]  /*1a660*/  I2FP.F32.S32 R175, R175 ;  /* 0x000000af00af7245 */ /* 0x000fe40000201400 */
[----:B------:R-:W-:Y:S02]  /*1a670*/  I2FP.F32.S32 R6, R6 ;  /* 0x0000000600067245 */ /* 0x000fe40000201400 */
[----:B------:R-:W-:Y:S01]  /*1a680*/  IADD3 R13, PT, PT, R230, -0x28, -R181 ;  /* 0xffffffd8e60d7810 */ /* 0x000fe20007ffe8b5 */
[C---:B------:R-:W-:Y:S01]  /*1a690*/  FFMA.FTZ R18, -R244.reuse, R175, R18 ;  /* 0x000000aff4127223 */ /* 0x040fe20000010112 */
[----:B------:R-:W-:Y:S01]  /*1a6a0*/  FSEL R5, R17, -INF , P4 ;  /* 0xff80000011057808 */ /* 0x000fe20002000000 */
[----:B------:R-:W-:Y:S01]  /*1a6b0*/  FFMA.FTZ R11, -R244, R6, R11 ;  /* 0x00000006f40b7223 */ /* 0x000fe2000001010b */
[C-C-:B------:R-:W-:Y:S02]  /*1a6c0*/  IADD3 R176, PT, PT, R189.reuse, -0x11, -R181.reuse ;  /* 0xffffffefbdb07810 */ /* 0x140fe40007ffe8b5 */
[C-C-:B------:R-:W-:Y:S02]  /*1a6d0*/  IADD3 R17, PT, PT, R189.reuse, -0x10, -R181.reuse ;  /* 0xfffffff0bd117810 */ /* 0x140fe40007ffe8b5 */
[----:B------:R-:W-:Y:S02]  /*1a6e0*/  IABS R13, R13 ;  /* 0x0000000d000d7213 */ /* 0x000fe40000000000 */
[C-C-:B------:R-:W-:Y:S02]  /*1a6f0*/  IADD3 R175, PT, PT, R189.reuse, -0x21, -R181.reuse ;  /* 0xffffffdfbdaf7810 */ /* 0x140fe40007ffe8b5 */
[----:B------:R-:W-:Y:S02]  /*1a700*/  IADD3 R6, PT, PT, R230, -0x29, -R181 ;  /* 0xffffffd7e6067810 */ /* 0x000fe40007ffe8b5 */
[----:B------:R-:W-:Y:S02]  /*1a710*/  IABS R176, R176 ;  /* 0x000000b000b07213 */ /* 0x000fe40000000000 */
[----:B------:R-:W-:Y:S02]  /*1a720*/  IABS R17, R17 ;  /* 0x0000001100117213 */ /* 0x000fe40000000000 */
[----:B------:R-:W-:Y:S02]  /*1a730*/  I2FP.F32.S32 R13, R13 ;  /* 0x0000000d000d7245 */ /* 0x000fe40000201400 */
[----:B------:R-:W-:Y:S02]  /*1a740*/  IABS R175, R175 ;  /* 0x000000af00af7213 */ /* 0x000fe40000000000 */
[----:B------:R-:W-:Y:S01]  /*1a750*/  IABS R6, R6 ;  /* 0x0000000600067213 */ /* 0x000fe20000000000 */
[C---:B------:R-:W-:Y:S01]  /*1a760*/  FFMA.FTZ R24, -R244.reuse, R13, R24 ;  /* 0x0000000df4187223 */ /* 0x040fe20000010118 */
[----:B------:R-:W-:Y:S02]  /*1a770*/  I2FP.F32.S32 R176, R176 ;  /* 0x000000b000b07245 */ /* 0x000fe40000201400 */
[----:B------:R-:W-:Y:S02]  /*1a780*/  I2FP.F32.S32 R17, R17 ;  /* 0x0000001100117245 */ /* 0x000fe40000201400 */
[----:B------:R-:W-:Y:S01]  /*1a790*/  I2FP.F32.S32 R175, R175 ;  /* 0x000000af00af7245 */ /* 0x000fe20000201400 */
[C---:B------:R-:W-:Y:S01]  /*1a7a0*/  FFMA.FTZ R15, -R244.reuse, R176, R15 ;  /* 0x000000b0f40f7223 */ /* 0x040fe2000001010f */
[----:B------:R-:W-:Y:S01]  /*1a7b0*/  I2FP.F32.S32 R6, R6 ;  /* 0x0000000600067245 */ /* 0x000fe20000201400 */
[C---:B------:R-:W-:Y:S01]  /*1a7c0*/  FFMA.FTZ R14, -R244.reuse, R17, R14 ;  /* 0x00000011f40e7223 */ /* 0x040fe2000001010e */
[C---:B------:R-:W-:Y:S01]  /*1a7d0*/  IADD3 R13, PT, PT, R189.reuse, -0x20, -R181 ;  /* 0xffffffe0bd0d7810 */ /* 0x040fe20007ffe8b5 */
[C---:B------:R-:W-:Y:S01]  /*1a7e0*/  FFMA.FTZ R23, -R244.reuse, R175, R23 ;  /* 0x000000aff4177223 */ /* 0x040fe20000010117 */
[C---:B------:R-:W-:Y:S01]  /*1a7f0*/  IADD3 R176, PT, PT, R189.reuse, -0x19, -R181 ;  /* 0xffffffe7bdb07810 */ /* 0x040fe20007ffe8b5 */
[----:B------:R-:W-:Y:S01]  /*1a800*/  FFMA.FTZ R25, -R244, R6, R25 ;  /* 0x00000006f4197223 */ /* 0x000fe20000010119 */
        /* <DEDUP_REMOVED lines=16> */
[C-C-:B------:R-:W-:Y:S01]  /*1a910*/  IADD3 R13, PT, PT, R189.reuse, -0x28, -R181.reuse ;  /* 0xffffffd8bd0d7810 */ /* 0x140fe20007ffe8b5 */
[----:B------:R-:W-:Y:S01]  /*1a920*/  FFMA.FTZ R36, -R244, R175, R36 ;  /* 0x000000aff4247223 */ /* 0x000fe20000010124 */
[----:B------:R-:W-:Y:S01]  /*1a930*/  IADD3 R176, PT, PT, R230, -0x39, -R181 ;  /* 0xffffffc7e6b07810 */ /* 0x000fe20007ffe8b5 */
[----:B------:R-:W-:Y:S01]  /*1a940*/  FFMA.FTZ R29, -R244, R6, R29 ;  /* 0x00000006f41d7223 */ /* 0x000fe2000001011d */
[C-C-:B------:R-:W-:Y:S02]  /*1a950*/  IADD3 R17, PT, PT, R230.reuse, -0x38, -R181.reuse ;  /* 0xffffffc8e6117810 */ /* 0x140fe40007ffe8b5 */
[----:B------:R-:W-:Y:S02]  /*1a960*/  IABS R13, R13 ;  /* 0x0000000d000d7213 */ /* 0x000fe40000000000 */
[--C-:B------:R-:W-:Y:S02]  /*1a970*/  IADD3 R175, PT, PT, R230, -0x49, -R181.reuse ;  /* 0xffffffb7e6af7810 */ /* 0x100fe40007ffe8b5 */
[C---:B------:R-:W-:Y:S02]  /*1a980*/  IADD3 R6, PT, PT, R189.reuse, -0x29, -R181 ;  /* 0xffffffd7bd067810 */ /* 0x040fe40007ffe8b5 */
        /* <DEDUP_REMOVED lines=12> */
[----:B------:R-:W-:Y:S01]  /*1aa50*/  IADD3 R13, PT, PT, R230, -0x48, -R181 ;  /* 0xffffffb8e60d7810 */ /* 0x000fe20007ffe8b5 */
[----:B------:R-:W-:Y:S01]  /*1aa60*/  FFMA.FTZ R41, -R244, R175, R41 ;  /* 0x000000aff4297223 */ /* 0x000fe20000010129 */
[----:B------:R-:W-:Y:S01]  /*1aa70*/  IADD3 R176, PT, PT, R230, -0x41, -R181 ;  /* 0xffffffbfe6b07810 */ /* 0x000fe20007ffe8b5 */
[C---:B------:R-:W-:Y:S01]  /*1aa80*/  FFMA.FTZ R27, -R244.reuse, R6, R27 ;  /* 0x00000006f41b7223 */ /* 0x040fe2000001011b */
[C-C-:B------:R-:W-:Y:S02]  /*1aa90*/  IADD3 R17, PT, PT, R189.reuse, -0x30, -R181.reuse ;  /* 0xffffffd0bd117810 */ /* 0x140fe40007ffe8b5 */
[----:B------:R-:W-:Y:S02]  /*1aaa0*/  IABS R13, R13 ;  /* 0x0000000d000d7213 */ /* 0x000fe40000000000 */
[C-C-:B------:R-:W-:Y:S02]  /*1aab0*/  IADD3 R175, PT, PT, R189.reuse, -0x40, -R181.reuse ;  /* 0xffffffc0bdaf7810 */ /* 0x140fe40007ffe8b5 */
        /* <DEDUP_REMOVED lines=13> */
[--C-:B------:R-:W-:Y:S01]  /*1ab90*/  IADD3 R13, PT, PT, R230, -0x50, -R181.reuse ;  /* 0xffffffb0e60d7810 */ /* 0x100fe20007ffe8b5 */
        /* <DEDUP_REMOVED lines=163> */
[--C-:B------:R-:W-:Y:S02]  /*1b5d0*/  IADD3 R17, PT, PT, R189, -0x88, -R181.reuse ;  /* 0xffffff78bd117810 */ /* 0x100fe40007ffe8b5 */
[----:B------:R-:W-:Y:S02]  /*1b5e0*/  FSEL R183, R11, -INF , P0 ;  /* 0xff8000000bb77808 */ /* 0x000fe40000000000 */
[----:B------:R-:W-:Y:S02]  /*1b5f0*/  ISETP.GE.AND P0, PT, R191, R232, PT ;  /* 0x000000e8bf00720c */ /* 0x000fe40003f06270 */
[----:B------:R-:W-:Y:S02]  /*1b600*/  IABS R13, R13 ;  /* 0x0000000d000d7213 */ /* 0x000fe40000000000 */
[--C-:B------:R-:W-:Y:S02]  /*1b610*/  IADD3 R175, PT, PT, R189, -0x99, -R181.reuse ;  /* 0xffffff67bdaf7810 */ /* 0x100fe40007ffe8b5 */
[----:B------:R-:W-:Y:S02]  /*1b620*/  IADD3 R6, PT, PT, R230, -0xa1, -R181 ;  /* 0xffffff5fe6067810 */ /* 0x000fe40007ffe8b5 */
[----:B------:R-:W-:Y:S02]  /*1b630*/  IABS R176, R176 ;  /* 0x000000b000b07213 */ /* 0x000fe40000000000 */
[----:B------:R-:W-:Y:S02]  /*1b640*/  IABS R17, R17 ;  /* 0x0000001100117213 */ /* 0x000fe40000000000 */
[----:B------:R-:W-:Y:S01]  /*1b650*/  FSEL R190, R20, -INF , P0 ;  /* 0xff80000014be7808 */ /* 0x000fe20000000000 */
[----:B------:R-:W-:Y:S01]  /*1b660*/  VIADD R20, R171, 0x29 ;  /* 0x00000029ab147836 */ /* 0x000fe20000000000 */
[----:B------:R-:W-:Y:S02]  /*1b670*/  I2FP.F32.S32 R13, R13 ;  /* 0x0000000d000d7245 */ /* 0x000fe40000201400 */
[----:B------:R-:W-:Y:S02]  /*1b680*/  IABS R175, R175 ;  /* 0x000000af00af7213 */ /* 0x000fe40000000000 */
[----:B------:R-:W-:Y:S01]  /*1b690*/  ISETP.GE.AND P0, PT, R188, R232, PT ;  /* 0x000000e8bc00720c */ /* 0x000fe20003f06270 */
[C---:B------:R-:W-:Y:S01]  /*1b6a0*/  FFMA.FTZ R84, -R244.reuse, R13, R84 ;  /* 0x0000000df4547223 */ /* 0x040fe20000010154 */
[----:B------:R-:W-:Y:S02]  /*1b6b0*/  IABS R6, R6 ;  /* 0x0000000600067213 */ /* 0x000fe40000000000 */
[----:B------:R-:W-:Y:S02]  /*1b6c0*/  I2FP.F32.S32 R176, R176 ;  /* 0x000000b000b07245 */ /* 0x000fe40000201400 */
[----:B------:R-:W-:Y:S02]  /*1b6d0*/  I2FP.F32.S32 R17, R17 ;  /* 0x0000001100117245 */ /* 0x000fe40000201400 */
[----:B------:R-:W-:Y:S01]  /*1b6e0*/  I2FP.F32.S32 R175, R175 ;  /* 0x000000af00af7245 */ /* 0x000fe20000201400 */
[C---:B------:R-:W-:Y:S01]  /*1b6f0*/  FFMA.FTZ R75, -R244.reuse, R176, R75 ;  /* 0x000000b0f44b7223 */ /* 0x040fe2000001014b */
[----:B------:R-:W-:Y:S01]  /*1b700*/  FSEL R178, R21, -INF , P0 ;  /* 0xff80000015b27808 */ /* 0x000fe20000000000 */
[----:B------:R-:W-:Y:S01]  /*1b710*/  VIADD R21, R171, 0x30 ;  /* 0x00000030ab157836 */ /* 0x000fe20000000000 */
[----:B------:R-:W-:Y:S01]  /*1b720*/  I2FP.F32.S32 R6, R6 ;  /* 0x0000000600067245 */ /* 0x000fe20000201400 */
[C---:B------:R-:W-:Y:S01]  /*1b730*/  FFMA.FTZ R74, -R244.reuse, R17, R74 ;  /* 0x00000011f44a7223 */ /* 0x040fe2000001014a */
[----:B------:R-:W-:Y:S01]  /*1b740*/  ISETP.GE.AND P0, PT, R177, R229, PT ;  /* 0x000000e5b100720c */ /* 0x000fe20003f06270 */
[C---:B------:R-:W-:Y:S01]  /*1b750*/  FFMA.FTZ R83, -R244.reuse, R175, R83 ;  /* 0x000000aff4537223 */ /* 0x040fe20000010153 */
[C---:B------:R-:W-:Y:S01]  /*1b760*/  IADD3 R13, PT, PT, R189.reuse, -0x98, -R181 ;  /* 0xffffff68bd0d7810 */ /* 0x040fe20007ffe8b5 */
[----:B------:R-:W-:Y:S01]  /*1b770*/  FFMA.FTZ R85, -R244, R6, R85 ;  /* 0x00000006f4557223 */ /* 0x000fe20000010155 */
[--C-:B------:R-:W-:Y:S02]  /*1b780*/  IADD3 R176, PT, PT, R189, -0x91, -R181.reuse ;  /* 0xffffff6fbdb07810 */ /* 0x100fe40007ffe8b5 */
[--C-:B------:R-:W-:Y:S02]  /*1b790*/  IADD3 R17, PT, PT, R230, -0xa8, -R181.reuse ;  /* 0xffffff58e6117810 */ /* 0x100fe40007ffe8b5 */
[----:B------:R-:W-:Y:S01]  /*1b7a0*/  FSEL R186, R14, -INF , P0 ;  /* 0xff8000000eba7808 */ /* 0x000fe20000000000 */
[----:B------:R-:W-:Y:S01]  /*1b7b0*/  VIADD R14, R171, 0x40 ;  /* 0x00000040ab0e7836 */ /* 0x000fe20000000000 */
[----:B------:R-:W-:Y:S02]  /*1b7c0*/  IABS R13, R13 ;  /* 0x0000000d000d7213 */ /* 0x000fe40000000000 */
[C-C-:B------:R-:W-:Y:S02]  /*1b7d0*/  IADD3 R175, PT, PT, R230.reuse, -0xb8, -R181.reuse ;  /* 0xffffff48e6af7810 */ /* 0x140fe40007ffe8b5 */
[----:B------:R-:W-:Y:S02]  /*1b7e0*/  ISETP.GE.AND P0, PT, R179, R229, PT ;  /* 0x000000e5b300720c */ /* 0x000fe40003f06270 */
[----:B------:R-:W-:Y:S02]  /*1b7f0*/  IADD3 R6, PT, PT, R230, -0xa9, -R181 ;  /* 0xffffff57e6067810 */ /* 0x000fe40007ffe8b5 */
[----:B------:R-:W-:Y:S02]  /*1b800*/  IABS R176, R176 ;  /* 0x000000b000b07213 */ /* 0x000fe40000000000 */
[----:B------:R-:W-:Y:S02]  /*1b810*/  IABS R17, R17 ;  /* 0x0000001100117213 */ /* 0x000fe40000000000 */
[----:B------:R-:W-:Y:S02]  /*1b820*/  I2FP.F32.S32 R13, R13 ;  /* 0x0000000d000d7245 */ /* 0x000fe40000201400 */
[----:B------:R-:W-:Y:S02]  /*1b830*/  IABS R175, R175 ;  /* 0x000000af00af7213 */ /* 0x000fe40000000000 */
[----:B------:R-:W-:Y:S01]  /*1b840*/  FSEL R187, R15, -INF , P0 ;  /* 0xff8000000fbb7808 */ /* 0x000fe20000000000 */
[----:B------:R-:W-:Y:S01]  /*1b850*/  VIADD R15, R171, 0x39 ;  /* 0x00000039ab0f7836 */ /* 0x000fe20000000000 */
[----:B------:R-:W-:Y:S01]  /*1b860*/  IABS R6, R6 ;  /* 0x0000000600067213 */ /* 0x000fe20000000000 */
[----:B------:R-:W-:Y:S01]  /*1b870*/  FFMA.FTZ R82, -R244, R13, R82 ;  /* 0x0000000df4527223 */ /* 0x000fe20000010152 */
[----:B------:R-:W-:Y:S02]  /*1b880*/  I2FP.F32.S32 R176, R176 ;  /* 0x000000b000b07245 */ /* 0x000fe40000201400 */
[----:B------:R-:W-:Y:S02]  /*1b890*/  ISETP.GE.AND P0, PT, R192, R232, PT ;  /* 0x000000e8c000720c */ /* 0x000fe40003f06270 */
[----:B------:R-:W-:Y:S01]  /*1b8a0*/  I2FP.F32.S32 R17, R17 ;  /* 0x0000001100117245 */ /* 0x000fe20000201400 */
[C---:B------:R-:W-:Y:S01]  /*1b8b0*/  FFMA.FTZ R79, -R244.reuse, R176, R79 ;  /* 0x000000b0f44f7223 */ /* 0x040fe2000001014f */
[----:B------:R-:W-:Y:S02]  /*1b8c0*/  I2FP.F32.S32 R175, R175 ;  /* 0x000000af00af7245 */ /* 0x000fe40000201400 */
[----:B------:R-:W-:Y:S01]  /*1b8d0*/  I2FP.F32.S32 R6, R6 ;  /* 0x0000000600067245 */ /* 0x000fe20000201400 */
[----:B------:R-:W-:Y:S01]  /*1b8e0*/  FFMA.FTZ R88, -R244, R17, R88 ;  /* 0x00000011f4587223 */ /* 0x000fe20000010158 */
[----:B------:R-:W-:Y:S01]  /*1b8f0*/  FSEL R179, R24, -INF , P0 ;  /* 0xff80000018b37808 */ /* 0x000fe20000000000 */
[C---:B------:R-:W-:Y:S01]  /*1b900*/  FFMA.FTZ R96, -R244.reuse, R175, R96 ;  /* 0x000000aff4607223 */ /* 0x040fe20000010160 */
[----:B------:R-:W-:Y:S01]  /*1b910*/  IADD3 R13, PT, PT, R189, -0xa0, -R181 ;  /* 0xffffff60bd0d7810 */ /* 0x000fe20007ffe8b5 */
[----:B------:R-:W-:Y:S01]  /*1b920*/  FFMA.FTZ R89, -R244, R6, R89 ;  /* 0x00000006f4597223 */ /* 0x000fe20000010159 */
[----:B------:R-:W-:Y:S02]  /*1b930*/  ISETP.GE.AND P0, PT, R20, R232, PT ;  /* 0x000000e81400720c */ /* 0x000fe40003f06270 */
[C-C-:B------:R-:W-:Y:S02]  /*1b940*/  IADD3 R176, PT, PT, R230.reuse, -0xb1, -R181.reuse ;  /* 0xffffff4fe6b07810 */ /* 0x140fe40007ffe8b5 */
[--C-:B------:R-:W-:Y:S02]  /*1b950*/  IADD3 R17, PT, PT, R230, -0xb0, -R181.reuse ;  /* 0xffffff50e6117810 */ /* 0x100fe40007ffe8b5 */
[----:B------:R-:W-:Y:S02]  /*1b960*/  IABS R13, R13 ;  /* 0x0000000d000d7213 */ /* 0x000fe40000000000 */
[----:B------:R-:W-:Y:S02]  /*1b970*/  FSEL R175, R25, -INF , P0 ;  /* 0xff80000019af7808 */ /* 0x000fe40000000000 */
[----:B------:R-:W-:Y:S02]  /*1b980*/  IADD3 R6, PT, PT, R189, -0xa1, -R181 ;  /* 0xffffff5fbd067810 */ /* 0x000fe40007ffe8b5 */
[----:B------:R-:W-:Y:S02]  /*1b990*/  IABS R176, R176 ;  /* 0x000000b000b07213 */ /* 0x000fe40000000000 */
[----:B------:R-:W-:Y:S02]  /*1b9a0*/  ISETP.GE.AND P0, PT, R180, R229, PT ;  /* 0x000000e5b400720c */ /* 0x000fe40003f06270 */
[----:B------:R-:W-:Y:S02]  /*1b9b0*/  IABS R17, R17 ;  /* 0x0000001100117213 */ /* 0x000fe40000000000 */
[----:B------:R-:W-:Y:S02]  /*1b9c0*/  I2FP.F32.S32 R13, R13 ;  /* 0x0000000d000d7245 */ /* 0x000fe40000201400 */
[----:B------:R-:W-:Y:S02]  /*1b9d0*/  IABS R6, R6 ;  /* 0x0000000600067213 */ /* 0x000fe40000000000 */
[----:B------:R-:W-:Y:S01]  /*1b9e0*/  I2FP.F32.S32 R176, R176 ;  /* 0x000000b000b07245 */ /* 0x000fe20000201400 */
[----:B------:R-:W-:Y:S01]  /*1b9f0*/  FFMA.FTZ R86, -R244, R13, R86 ;  /* 0x0000000df4567223 */ /* 0x000fe20000010156 */
[----:B------:R-:W-:Y:S01]  /*1ba00*/  FSEL R180, R18, -INF , P0 ;  /* 0xff80000012b47808 */ /* 0x000fe20000000000 */
[----:B------:R-:W-:Y:S01]  /*1ba10*/  VIADD R18, R171, 0x31 ;  /* 0x00000031ab127836 */ /* 0x000fe20000000000 */
[----:B------:R-:W-:Y:S01]  /*1ba20*/  I2FP.F32.S32 R17, R17 ;  /* 0x0000001100117245 */ /* 0x000fe20000201400 */
[----:B------:R-:W-:Y:S01]  /*1ba30*/  FFMA.FTZ R93, -R244, R176, R93 ;  /* 0x000000b0f45d7223 */ /* 0x000fe2000001015d */
[----:B------:R-:W-:Y:S02]  /*1ba40*/  ISETP.GE.AND P0, PT, R12, R229, PT ;  /* 0x000000e50c00720c */ /* 0x000fe40003f06270 */
[----:B------:R-:W-:Y:S01]  /*1ba50*/  I2FP.F32.S32 R6, R6 ;  /* 0x0000000600067245 */ /* 0x000fe20000201400 */
[----:B------:R-:W-:Y:S01]  /*1ba60*/  FFMA.FTZ R92, -R244, R17, R92 ;  /* 0x00000011f45c7223 */ /* 0x000fe2000001015c */
[----:B------:R-:W-:Y:S02]  /*1ba70*/  IADD3 R13, PT, PT, R230, -0xc0, -R181 ;  /* 0xffffff40e60d7810 */ /* 0x000fe40007ffe8b5 */
[----:B------:R-:W-:Y:S01]  /*1ba80*/  FSEL R182, R19, -INF , P0 ;  /* 0xff80000013b67808 */ /* 0x000fe20000000000 */
[----:B------:R-:W-:Y:S01]  /*1ba90*/  FFMA.FTZ R87, -R244, R6, R87 ;  /* 0x00000006f4577223 */ /* 0x000fe20000010157 */
[--C-:B------:R-:W-:Y:S02]  /*1baa0*/  IADD3 R176, PT, PT, R230, -0xb9, -R181.reuse ;  /* 0xffffff47e6b07810 */ /* 0x100fe40007ffe8b5 */
[----:B------:R-:W-:Y:S02]  /*1bab0*/  ISETP.GE.AND P0, PT, R21, R232, PT ;  /* 0x000000e81500720c */ /* 0x000fe40003f06270 */
[C-C-:B------:R-:W-:Y:S02]  /*1bac0*/  IADD3 R17, PT, PT, R189.reuse, -0xa8, -R181.reuse ;  /* 0xffffff58bd117810 */ /* 0x140fe40007ffe8b5 */
[----:B------:R-:W-:Y:S02]  /*1bad0*/  IABS R13, R13 ;  /* 0x0000000d000d7213 */ /* 0x000fe40000000000 */
[----:B------:R-:W-:Y:S02]  /*1bae0*/  IABS R176, R176 ;  /* 0x000000b000b07213 */ /* 0x000fe40000000000 */
[----:B------:R-:W-:Y:S02]  /*1baf0*/  IADD3 R6, PT, PT, R189, -0xa9, -R181 ;  /* 0xffffff57bd067810 */ /* 0x000fe40007ffe8b5 */
[----:B------:R-:W-:Y:S02]  /*1bb00*/  FSEL R25, R28, -INF , P0 ;  /* 0xff8000001c197808 */ /* 0x000fe40000000000 */
[----:B------:R-:W-:Y:S02]  /*1bb10*/  IABS R17, R17 ;  /* 0x0000001100117213 */ /* 0x000fe40000000000 */
[----:B------:R-:W-:Y:S02]  /*1bb20*/  ISETP.GE.AND P0, PT, R18, R232, PT ;  /* 0x000000e81200720c */ /* 0x000fe40003f06270 */
[----:B------:R-:W-:Y:S02]  /*1bb30*/  I2FP.F32.S32 R13, R13 ;  /* 0x0000000d000d7245 */ /* 0x000fe40000201400 */
[----:B------:R-:W-:Y:S02]  /*1bb40*/  I2FP.F32.S32 R176, R176 ;  /* 0x000000b000b07245 */ /* 0x000fe40000201400 */
[----:B------:R-:W-:Y:S01]  /*1bb50*/  IABS R6, R6 ;  /* 0x0000000600067213 */ /* 0x000fe20000000000 */
[C---:B------:R-:W-:Y:S01]  /*1bb60*/  FFMA.FTZ R100, -R244.reuse, R13, R100 ;  /* 0x0000000df4647223 */ /* 0x040fe20000010164 */
[----:B------:R-:W-:Y:S01]  /*1bb70*/  I2FP.F32.S32 R17, R17 ;  /* 0x0000001100117245 */ /* 0x000fe20000201400 */
[C---:B------:R-:W-:Y:S01]  /*1bb80*/  FFMA.FTZ R97, -R244.reuse, R176, R97 ;  /* 0x000000b0f4617223 */ /* 0x040fe20000010161 */
[----:B------:R-:W-:Y:S02]  /*1bb90*/  FSEL R184, R29, -INF , P0 ;  /* 0xff8000001db87808 */ /* 0x000fe40000000000 */
[----:B------:R-:W-:Y:S01]  /*1bba0*/  ISETP.GE.AND P0, PT, R191, R229, PT ;  /* 0x000000e5bf00720c */ /* 0x000fe20003f06270 */
[----:B------:R-:W-:Y:S01]  /*1bbb0*/  FFMA.FTZ R90, -R244, R17, R90 ;  /* 0x00000011f45a7223 */ /* 0x000fe2000001015a */
[----:B------:R-:W-:Y:S01]  /*1bbc0*/  I2FP.F32.S32 R6, R6 ;  /* 0x0000000600067245 */ /* 0x000fe20000201400 */
[----:B------:R-:W-:Y:S01]  /*1bbd0*/  VIADD R17, R171, 0x38 ;  /* 0x00000038ab117836 */ /* 0x000fe20000000000 */
[C-C-:B------:R-:W-:Y:S02]  /*1bbe0*/  IADD3 R11, PT, PT, R189.reuse, -0xb0, -R181.reuse ;  /* 0xffffff50bd0b7810 */ /* 0x140fe40007ffe8b5 */
[----:B------:R-:W-:Y:S01]  /*1bbf0*/  IADD3 R13, PT, PT, R230, -0xc1, -R181 ;  /* 0xffffff3fe60d7810 */ /* 0x000fe20007ffe8b5 */
[----:B------:R-:W-:Y:S01]  /*1bc00*/  FFMA.FTZ R91, -R244, R6, R91 ;  /* 0x00000006f45b7223 */ /* 0x000fe2000001015b */
[----:B------:R-:W-:Y:S02]  /*1bc10*/  FSEL R176, R22, -INF , P0 ;  /* 0xff80000016b07808 */ /* 0x000fe40000000000 */
[----:B------:R-:W-:Y:S02]  /*1bc20*/  ISETP.GE.AND P0, PT, R188, R229, PT ;  /* 0x000000e5bc00720c */ /* 0x000fe40003f06270 */
[----:B------:R-:W-:Y:S02]  /*1bc30*/  IABS R11, R11 ;  /* 0x0000000b000b7213 */ /* 0x000fe40000000000 */
[----:B------:R-:W-:Y:S02]  /*1bc40*/  IABS R13, R13 ;  /* 0x0000000d000d7213 */ /* 0x000fe40000000000 */
[----:B------:R-:W-:Y:S02]  /*1bc50*/  IADD3 R6, PT, PT, R189, -0xb1, -R181 ;  /* 0xffffff4fbd067810 */ /* 0x000fe40007ffe8b5 */
[----:B------:R-:W-:Y:S02]  /*1bc60*/  FSEL R191, R23, -INF , P0 ;  /* 0xff80000017bf7808 */ /* 0x000fe40000000000 */
[----:B------:R-:W-:Y:S02]  /*1bc70*/  I2FP.F32.S32 R11, R11 ;  /* 0x0000000b000b7245 */ /* 0x000fe40000201400 */
[----:B------:R-:W-:Y:S02]  /*1bc80*/  ISETP.GE.AND P0, PT, R17, R232, PT ;  /* 0x000000e81100720c */ /* 0x000fe40003f06270 */
[----:B------:R-:W-:Y:S01]  /*1bc90*/  I2FP.F32.S32 R13, R13 ;  /* 0x0000000d000d7245 */ /* 0x000fe20000201400 */
[----:B------:R-:W-:Y:S01]  /*1bca0*/  FFMA.FTZ R94, -R244, R11, R94 ;  /* 0x0000000bf45e7223 */ /* 0x000fe2000001015e */
[----:B------:R-:W-:Y:S02]  /*1bcb0*/  IABS R6, R6 ;  /* 0x0000000600067213 */ /* 0x000fe40000000000 */
[----:B------:R-:W-:Y:S01]  /*1bcc0*/  FSEL R188, R32, -INF , P0 ;  /* 0xff80000020bc7808 */ /* 0x000fe20000000000 */
[----:B------:R-:W-:Y:S01]  /*1bcd0*/  FFMA.FTZ R101, -R244, R13, R101 ;  /* 0x0000000df4657223 */ /* 0x000fe20000010165 */
[----:B------:R-:W-:Y:S02]  /*1bce0*/  ISETP.GE.AND P0, PT, R15, R232, PT ;  /* 0x000000e80f00720c */ /* 0x000fe40003f06270 */
[----:B------:R-:W-:Y:S02]  /*1bcf0*/  I2FP.F32.S32 R6, R6 ;  /* 0x0000000600067245 */ /* 0x000fe40000201400 */
[--C-:B------:R-:W-:Y:S02]  /*1bd00*/  IADD3 R11, PT, PT, R189, -0xb8, -R181.reuse ;  /* 0xffffff48bd0b7810 */ /* 0x100fe40007ffe8b5 */
[----:B------:R-:W-:Y:S01]  /*1bd10*/  IADD3 R13, PT, PT, R230, -0xc8, -R181 ;  /* 0xffffff38e60d7810 */ /* 0x000fe20007ffe8b5 */
[----:B------:R-:W-:Y:S01]  /*1bd20*/  FFMA.FTZ R95, -R244, R6, R95 ;  /* 0x00000006f45f7223 */ /* 0x000fe2000001015f */
[----:B------:R-:W-:Y:S02]  /*1bd30*/  FSEL R29, R33, -INF , P0 ;  /* 0xff800000211d7808 */ /* 0x000fe40000000000 */
[----:B------:R-:W-:Y:S02]  /*1bd40*/  IABS R11, R11 ;  /* 0x0000000b000b7213 */ /* 0x000fe40000000000 */
[----:B------:R-:W-:Y:S01]  /*1bd50*/  ISETP.GE.AND P0, PT, R192, R229, PT ;  /* 0x000000e5c000720c */ /* 0x000fe20003f06270 */
[C---:B------:R-:W-:Y:S01]  /*1bd60*/  VIADD R192, R171.reuse, 0x50 ;  /* 0x00000050abc07836 */ /* 0x040fe20000000000 */
[----:B------:R-:W-:Y:S02]  /*1bd70*/  IABS R13, R13 ;  /* 0x0000000d000d7213 */ /* 0x000fe40000000000 */
[--C-:B------:R-:W-:Y:S02]  /*1bd80*/  IADD3 R6, PT, PT, R230, -0xc9, -R181.reuse ;  /* 0xffffff37e6067810 */ /* 0x100fe40007ffe8b5 */
[----:B------:R-:W-:Y:S02]  /*1bd90*/  I2FP.F32.S32 R11, R11 ;  /* 0x0000000b000b7245 */ /* 0x000fe40000201400 */
[----:B------:R-:W-:Y:S01]  /*1bda0*/  FSEL R33, R26, -INF , P0 ;  /* 0xff8000001a217808 */ /* 0x000fe20000000000 */
[----:B------:R-:W-:Y:S01]  /*1bdb0*/  IMAD.MOV.U32 R26, RZ, RZ, R188 ;  /* 0x000000ffff1a7224 */ /* 0x000fe200078e00bc */
[----:B------:R-:W-:Y:S01]  /*1bdc0*/  I2FP.F32.S32 R13, R13 ;  /* 0x0000000d000d7245 */ /* 0x000fe20000201400 */
[----:B------:R-:W-:Y:S01]  /*1bdd0*/  FFMA.FTZ R98, -R244, R11, R98 ;  /* 0x0000000bf4627223 */ /* 0x000fe20000010162 */
[----:B------:R-:W-:Y:S01]  /*1bde0*/  ISETP.GE.AND P0, PT, R20, R229, PT ;  /* 0x000000e51400720c */ /* 0x000fe20003f06270 */
[C---:B------:R-:W-:Y:S01]  /*1bdf0*/  VIADD R11, R171.reuse, 0x41 ;  /* 0x00000041ab0b7836 */ /* 0x040fe20000000000 */
[----:B------:R-:W-:Y:S01]  /*1be00*/  IABS R6, R6 ;  /* 0x0000000600067213 */ /* 0x000fe20000000000 */
[----:B------:R-:W-:Y:S01]  /*1be10*/  VIADD R188, R171, 0x70 ;  /* 0x00000070abbc7836 */ /* 0x000fe20000000000 */
[----:B------:R-:W-:Y:S01]  /*1be20*/  FSEL R28, R27, -INF , P0 ;  /* 0xff8000001b1c7808 */ /* 0x000fe20000000000 */
[----:B------:R-:W-:Y:S01]  /*1be30*/  FFMA.FTZ R104, -R244, R13, R104 ;  /* 0x0000000df4687223 */ /* 0x000fe20000010168 */
[----:B------:R-:W-:Y:S02]  /*1be40*/  I2FP.F32.S32 R6, R6 ;  /* 0x0000000600067245 */ /* 0x000fe40000201400 */
[----:B------:R-:W-:Y:S02]  /*1be50*/  ISETP.GE.AND P0, PT, R14, R232, PT ;  /* 0x000000e80e00720c */ /* 0x000fe40003f06270 */
[----:B------:R-:W-:Y:S01]  /*1be60*/  IADD3 R13, PT, PT, R230, -0xd0, -R181 ;  /* 0xffffff30e60d7810 */ /* 0x000fe20007ffe8b5 */
[----:B------:R-:W-:Y:S01]  /*1be70*/  FFMA.FTZ R105, -R244, R6, R105 ;  /* 0x00000006f4697223 */ /* 0x000fe20000010169 */
[----:B------:R-:W-:Y:S02]  /*1be80*/  FSEL R32, R36, -INF , P0 ;  /* 0xff80000024207808 */ /* 0x000fe40000000000 */
[----:B------:R-:W-:Y:S02]  /*1be90*/  IABS R13, R13 ;  /* 0x0000000d000d7213 */ /* 0x000fe40000000000 */
[----:B------:R-:W-:Y:S02]  /*1bea0*/  ISETP.GE.AND P0, PT, R11, R232, PT ;  /* 0x000000e80b00720c */ /* 0x000fe40003f06270 */
[----:B------:R-:W-:Y:S02]  /*1beb0*/  IADD3 R6, PT, PT, R230, -0xd1, -R181 ;  /* 0xffffff2fe6067810 */ /* 0x000fe40007ffe8b5 */
[----:B------:R-:W-:Y:S02]  /*1bec0*/  I2FP.F32.S32 R13, R13 ;  /* 0x0000000d000d7245 */ /* 0x000fe40000201400 */
[----:B------:R-:W-:Y:S01]  /*1bed0*/  FSEL R240, R37, -INF , P0 ;  /* 0xff80000025f07808 */ /* 0x000fe20000000000 */
[----:B------:R-:W-:Y:S01]  /*1bee0*/  VIADD R37, R171, 0x51 ;  /* 0x00000051ab257836 */ /* 0x000fe20000000000 */
[----:B------:R-:W-:Y:S01]  /*1bef0*/  IABS R6, R6 ;  /* 0x0000000600067213 */ /* 0x000fe20000000000 */
[----:B------:R-:W-:Y:S01]  /*1bf00*/  FFMA.FTZ R108, -R244, R13, R108 ;  /* 0x0000000df46c7223 */ /* 0x000fe2000001016c */
[-C--:B------:R-:W-:Y:S01]  /*1bf10*/  ISETP.GE.AND P0, PT, R21, R229.reuse, PT ;  /* 0x000000e51500720c */ /* 0x080fe20003f06270 */
[----:B------:R-:W-:Y:S01]  /*1bf20*/  VIADD R13, R171, 0x48 ;  /* 0x00000048ab0d7836 */ /* 0x000fe20000000000 */
[----:B------:R-:W-:Y:S02]  /*1bf30*/  I2FP.F32.S32 R6, R6 ;  /* 0x0000000600067245 */ /* 0x000fe40000201400 */
[----:B------:R-:W-:Y:S01]  /*1bf40*/  FSEL R238, R30, -INF , P0 ;  /* 0xff8000001eee7808 */ /* 0x000fe20000000000 */
[----:B------:R-:W-:Y:S01]  /*1bf50*/  IMAD.MOV.U32 R30, RZ, RZ, R190 ;  /* 0x000000ffff1e7224 */ /* 0x000fe200078e00be */
[----:B------:R-:W-:Y:S01]  /*1bf60*/  ISETP.GE.AND P0, PT, R18, R229, PT ;  /* 0x000000e51200720c */ /* 0x000fe20003f06270 */
[----:B------:R-:W-:Y:S01]  /*1bf70*/  FFMA.FTZ R109, -R244, R6, R109 ;  /* 0x00000006f46d7223 */ /* 0x000fe2000001016d */
[----:B------:R-:W-:Y:S01]  /*1bf80*/  IADD3 R19, PT, PT, R189, -0xb9, -R181 ;  /* 0xffffff47bd137810 */ /* 0x000fe20007ffe8b5 */
[----:B------:R-:W-:Y:S01]  /*1bf90*/  VIADD R6, R171, 0x49 ;  /* 0x00000049ab067836 */ /* 0x000fe20000000000 */
[----:B------:R-:W-:Y:S01]  /*1bfa0*/  FSEL R31, R31, -INF , P0 ;  /* 0xff8000001f1f7808 */ /* 0x000fe20000000000 */
[----:B------:R-:W-:Y:S01]  /*1bfb0*/  VIADD R190, R171, 0x69 ;  /* 0x00000069abbe7836 */ /* 0x000fe20000000000 */
[-C--:B------:R-:W-:Y:S02]  /*1bfc0*/  ISETP.GE.AND P0, PT, R13, R232.reuse, PT ;  /* 0x000000e80d00720c */ /* 0x080fe40003f06270 */
[----:B------:R-:W-:Y:S02]  /*1bfd0*/  IABS R19, R19 ;  /* 0x0000001300137213 */ /* 0x000fe40000000000 */
[----:B------:R-:W-:Y:S01]  /*1bfe0*/  FSEL R24, R40, -INF , P0 ;  /* 0xff80000028187808 */ /* 0x000fe20000000000 */
[----:B------:R-:W-:Y:S01]  /*1bff0*/  IMAD.MOV.U32 R40, RZ, RZ, R186 ;  /* 0x000000ffff287224 */ /* 0x000fe200078e00ba */
[-C--:B------:R-:W-:Y:S01]  /*1c000*/  ISETP.GE.AND P0, PT, R6, R232.reuse, PT ;  /* 0x000000e80600720c */ /* 0x080fe20003f06270 */
[----:B------:R-:W-:Y:S01]  /*1c010*/  VIADD R186, R171, 0x71 ;  /* 0x00000071abba7836 */ /* 0x000fe20000000000 */
[----:B------:R-:W-:Y:S02]  /*1c020*/  I2FP.F32.S32 R19, R19 ;  /* 0x0000001300137245 */ /* 0x000fe40000201400 */
[----:B--2---:R-:W-:Y:S01]  /*1c030*/  FSEL R223, R41, -INF , P0 ;  /* 0xff80000029df7808 */ /* 0x004fe20000000000 */
[----:B------:R-:W-:Y:S01]  /*1c040*/  IMAD.MOV.U32 R41, RZ, RZ, R175 ;  /* 0x000000ffff297224 */ /* 0x000fe200078e00af */
[----:B------:R-:W-:Y:S01]  /*1c050*/  ISETP.GE.AND P0, PT, R17, R229, PT ;  /* 0x000000e51100720c */ /* 0x000fe20003f06270 */
[----:B------:R-:W-:Y:S01]  /*1c060*/  VIADD R175, R171, 0x91 ;  /* 0x00000091abaf7836 */ /* 0x000fe20000000000 */
[----:B------:R-:W-:Y:S01]  /*1c070*/  IADD3 R23, PT, PT, R189, -0xc0, -R181 ;  /* 0xffffff40bd177810 */ /* 0x000fe20007ffe8b5 */
[----:B------:R-:W-:Y:S01]  /*1c080*/  FFMA.FTZ R99, -R244, R19, R99 ;  /* 0x00000013f4637223 */ /* 0x000fe20000010163 */
[----:B---3--:R-:W-:Y:S02]  /*1c090*/  FSEL R216, R34, -INF , P0 ;  /* 0xff80000022d87808 */ /* 0x008fe40000000000 */
[----:B------:R-:W-:Y:S02]  /*1c0a0*/  ISETP.GE.AND P0, PT, R15, R229, PT ;  /* 0x000000e50f00720c */ /* 0x000fe40003f06270 */
[--C-:B------:R-:W-:Y:S02]  /*1c0b0*/  IADD3 R19, PT, PT, R230, -0xd8, -R181.reuse ;  /* 0xffffff28e6137810 */ /* 0x100fe40007ffe8b5 */
[----:B------:R-:W-:Y:S02]  /*1c0c0*/  FSEL R167, R35, -INF , P0 ;  /* 0xff80000023a77808 */ /* 0x000fe40000000000 */
[-C--:B------:R-:W-:Y:S02]  /*1c0d0*/  ISETP.GE.AND P0, PT, R192, R232.reuse, PT ;  /* 0x000000e8c000720c */ /* 0x080fe40003f06270 */
[----:B------:R-:W-:Y:S02]  /*1c0e0*/  IABS R19, R19 ;  /* 0x0000001300137213 */ /* 0x000fe40000000000 */
[----:B------:R-:W-:Y:S02]  /*1c0f0*/  FSEL R221, R44, -INF , P0 ;  /* 0xff8000002cdd7808 */ /* 0x000fe40000000000 */
[-C--:B------:R-:W-:Y:S02]  /*1c100*/  ISETP.GE.AND P0, PT, R37, R232.reuse, PT ;  /* 0x000000e82500720c */ /* 0x080fe40003f06270 */
[----:B------:R-:W-:Y:S02]  /*1c110*/  I2FP.F32.S32 R19, R19 ;  /* 0x0000001300137245 */ /* 0x000fe40000201400 */
[----:B------:R-:W-:Y:S02]  /*1c120*/  FSEL R45, R45, -INF , P0 ;  /* 0xff8000002d2d7808 */ /* 0x000fe40000000000 */
[----:B------:R-:W-:Y:S01]  /*1c130*/  ISETP.GE.AND P0, PT, R14, R229, PT ;  /* 0x000000e50e00720c */ /* 0x000fe20003f06270 */
[----:B------:R-:W-:Y:S01]  /*1c140*/  FFMA.FTZ R112, -R244, R19, R112 ;  /* 0x00000013f4707223 */ /* 0x000fe20000010170 */
[--C-:B------:R-:W-:Y:S02]  /*1c150*/  IADD3 R19, PT, PT, R189, -0xc8, -R181.reuse ;  /* 0xffffff38bd137810 */ /* 0x100fe40007ffe8b5 */
[----:B------:R-:W-:Y:S02]  /*1c160*/  FSEL R44, R38, -INF , P0 ;  /* 0xff800000262c7808 */ /* 0x000fe40000000000 */
[----:B------:R-:W-:Y:S02]  /*1c170*/  ISETP.GE.AND P0, PT, R11, R229, PT ;  /* 0x000000e50b00720c */ /* 0x000fe40003f06270 */
[----:B------:R-:W-:Y:S02]  /*1c180*/  IABS R19, R19 ;  /* 0x0000001300137213 */ /* 0x000fe40000000000 */
[----:B------:R-:W-:Y:S02]  /*1c190*/  FSEL R225, R39, -INF , P0 ;  /* 0xff80000027e17808 */ /* 0x000fe40000000000 */
[-C--:B------:R-:W-:Y:S02]  /*1c1a0*/  ISETP.GE.AND P0, PT, R210, R232.reuse, PT ;  /* 0x000000e8d200720c */ /* 0x080fe40003f06270 */
[----:B------:R-:W-:Y:S02]  /*1c1b0*/  IADD3 R22, PT, PT, R189, -0xc1, -R181 ;  /* 0xffffff3fbd167810 */ /* 0x000fe40007ffe8b5 */
[----:B------:R-:W-:Y:S01]  /*1c1c0*/  FSEL R224, R48, -INF , P0 ;  /* 0xff80000030e07808 */ /* 0x000fe20000000000 */
[----:B------:R-:W-:Y:S01]  /*1c1d0*/  IMAD.MOV.U32 R48, RZ, RZ, R191 ;  /* 0x000000ffff307224 */ /* 0x000fe200078e00bf */
[----:B------:R-:W-:Y:S02]  /*1c1e0*/  ISETP.GE.AND P0, PT, R208, R232, PT ;  /* 0x000000e8d000720c */ /* 0x000fe40003f06270 */
[----:B------:R-:W-:Y:S02]  /*1c1f0*/  I2FP.F32.S32 R19, R19 ;  /* 0x0000001300137245 */ /* 0x000fe40000201400 */
[----:B------:R-:W-:Y:S01]  /*1c200*/  FSEL R38, R49, -INF , P0 ;  /* 0xff80000031267808 */ /* 0x000fe20000000000 */
[----:B------:R-:W-:Y:S01]  /*1c210*/  VIADD R49, R171, 0x11 ;  /* 0x00000011ab317836 */ /* 0x000fe20000000000 */
[----:B------:R-:W-:Y:S01]  /*1c220*/  ISETP.GE.AND P0, PT, R13, R229, PT ;  /* 0x000000e50d00720c */ /* 0x000fe20003f06270 */
[----:B------:R-:W-:Y:S01]  /*1c230*/  FFMA.FTZ R106, -R244, R19, R106 ;  /* 0x00000013f46a7223 */ /* 0x000fe2000001016a */
[----:B------:R-:W-:Y:S02]  /*1c240*/  IABS R23, R23 ;  /* 0x0000001700177213 */ /* 0x000fe40000000000 */
[----:B------:R-:W-:Y:S02]  /*1c250*/  FSEL R34, R42, -INF , P0 ;  /* 0xff8000002a227808 */ /* 0x000fe40000000000 */
[----:B------:R-:W-:Y:S02]  /*1c260*/  ISETP.GE.AND P0, PT, R6, R229, PT ;  /* 0x000000e50600720c */ /* 0x000fe40003f06270 */
[----:B------:R-:W-:Y:S02]  /*1c270*/  IABS R22, R22 ;  /* 0x0000001600167213 */ /* 0x000fe40000000000 */
[----:B------:R-:W-:Y:S01]  /*1c280*/  FSEL R36, R43, -INF , P0 ;  /* 0xff8000002b247808 */ /* 0x000fe20000000000 */
[----:B------:R-:W-:Y:S01]  /*1c290*/  IMAD.MOV.U32 R43, RZ, RZ, R187 ;  /* 0x000000ffff2b7224 */ /* 0x000fe200078e00bb */
[-C--:B------:R-:W-:Y:S01]  /*1c2a0*/  ISETP.GE.AND P0, PT, R206, R232.reuse, PT ;  /* 0x000000e8ce00720c */ /* 0x080fe20003f06270 */
[----:B------:R-:W-:Y:S01]  /*1c2b0*/  VIADD R187, R171, 0x88 ;  /* 0x00000088abbb7836 */ /* 0x000fe20000000000 */
[----:B------:R-:W-:Y:S02]  /*1c2c0*/  I2FP.F32.S32 R23, R23 ;  /* 0x0000001700177245 */ /* 0x000fe40000201400 */
[----:B----4-:R-:W-:Y:S02]  /*1c2d0*/  FSEL R166, R52, -INF , P0 ;  /* 0xff80000034a67808 */ /* 0x010fe40000000000 */
[----:B------:R-:W-:Y:S01]  /*1c2e0*/  ISETP.GE.AND P0, PT, R204, R232, PT ;  /* 0x000000e8cc00720c */ /* 0x000fe20003f06270 */
[----:B------:R-:W-:Y:S01]  /*1c2f0*/  FFMA.FTZ R102, -R244, R23, R102 ;  /* 0x00000017f4667223 */ /* 0x000fe20000010166 */
[----:B------:R-:W-:Y:S02]  /*1c300*/  I2FP.F32.S32 R22, R22 ;  /* 0x0000001600167245 */ /* 0x000fe40000201400 */
[----:B------:R-:W-:Y:S01]  /*1c310*/  FSEL R42, R53, -INF , P0 ;  /* 0xff800000352a7808 */ /* 0x000fe20000000000 */
[----:B------:R-:W-:Y:S01]  /*1c320*/  IMAD.MOV.U32 R53, RZ, RZ, R32 ;  /* 0x000000ffff357224 */ /* 0x000fe200078e0020 */
[-C--:B------:R-:W-:Y:S01]  /*1c330*/  ISETP.GE.AND P0, PT, R192, R229.reuse, PT ;  /* 0x000000e5c000720c */ /* 0x080fe20003f06270 */
[----:B------:R-:W-:Y:S01]  /*1c340*/  FFMA.FTZ R103, -R244, R22, R103 ;  /* 0x00000016f4677223 */ /* 0x000fe20000010167 */
[--C-:B------:R-:W-:Y:S01]  /*1c350*/  IADD3 R19, PT, PT, R189, -0xd0, -R181.reuse ;  /* 0xffffff30bd137810 */ /* 0x100fe20007ffe8b5 */
[----:B------:R-:W-:Y:S01]  /*1c360*/  VIADD R192, R171, 0x68 ;  /* 0x00000068abc07836 */ /* 0x000fe20000000000 */
[----:B------:R-:W-:Y:S01]  /*1c370*/  FSEL R35, R46, -INF , P0 ;  /* 0xff8000002e237808 */ /* 0x000fe20000000000 */
[----:B------:R-:W-:Y:S01]  /*1c380*/  IMAD.MOV.U32 R32, RZ, RZ, R178 ;  /* 0x000000ffff207224 */ /* 0x000fe200078e00b2 */
[----:B------:R-:W-:Y:S01]  /*1c390*/  ISETP.GE.AND P0, PT, R37, R229, PT ;  /* 0x000000e52500720c */ /* 0x000fe20003f06270 */
[----:B------:R-:W-:Y:S01]  /*1c3a0*/  VIADD R178, R171, 0x78 ;  /* 0x00000078abb27836 */ /* 0x000fe20000000000 */
[----:B------:R-:W-:Y:S02]  /*1c3b0*/  IABS R19, R19 ;  /* 0x0000001300137213 */ /* 0x000fe40000000000 */
[----:B------:R-:W-:Y:S01]  /*1c3c0*/  FSEL R239, R47, -INF , P0 ;  /* 0xff8000002fef7808 */ /* 0x000fe20000000000 */
[----:B------:R-:W-:Y:S01]  /*1c3d0*/  IMAD.MOV.U32 R47, RZ, RZ, R176 ;  /* 0x000000ffff2f7224 */ /* 0x000fe200078e00b0 */
[-C--:B------:R-:W-:Y:S01]  /*1c3e0*/  ISETP.GE.AND P0, PT, R192, R232.reuse, PT ;  /* 0x000000e8c000720c */ /* 0x080fe20003f06270 */
[C---:B------:R-:W-:Y:S01]  /*1c3f0*/  VIADD R176, R171.reuse, 0x79 ;  /* 0x00000079abb07836 */ /* 0x040fe20000000000 */
[--C-:B------:R-:W-:Y:S02]  /*1c400*/  IADD3 R23, PT, PT, R230, -0xd9, -R181.reuse ;  /* 0xffffff27e6177810 */ /* 0x100fe40007ffe8b5 */
[----:B------:R-:W-:Y:S01]  /*1c410*/  FSEL R46, R56, -INF , P0 ;  /* 0xff800000382e7808 */ /* 0x000fe20000000000 */
[----:B------:R-:W-:Y:S01]  /*1c420*/  VIADD R56, R171, 0xb1 ;  /* 0x000000b1ab387836 */ /* 0x000fe20000000000 */
[-C--:B------:R-:W-:Y:S02]  /*1c430*/  ISETP.GE.AND P0, PT, R190, R232.reuse, PT ;  /* 0x000000e8be00720c */ /* 0x080fe40003f06270 */
[----:B------:R-:W-:Y:S02]  /*1c440*/  IADD3 R22, PT, PT, R189, -0xc9, -R181 ;  /* 0xffffff37bd167810 */ /* 0x000fe40007ffe8b5 */
[----:B------:R-:W-:Y:S01]  /*1c450*/  FSEL R241, R57, -INF , P0 ;  /* 0xff80000039f17808 */ /* 0x000fe20000000000 */
[----:B------:R-:W-:Y:S01]  /*1c460*/  IMAD.MOV.U32 R57, RZ, RZ, R33 ;  /* 0x000000ffff397224 */ /* 0x000fe200078e0021 */
[----:B------:R-:W-:Y:S01]  /*1c470*/  ISETP.GE.AND P0, PT, R210, R229, PT ;  /* 0x000000e5d200720c */ /* 0x000fe20003f06270 */
[----:B------:R-:W-:Y:S01]  /*1c480*/  IMAD.MOV.U32 R33, RZ, RZ, R182 ;  /* 0x000000ffff217224 */ /* 0x000fe200078e00b6 */
[----:B------:R-:W-:Y:S01]  /*1c490*/  I2FP.F32.S32 R19, R19 ;  /* 0x0000001300137245 */ /* 0x000fe20000201400 */
[----:B------:R-:W-:Y:S01]  /*1c4a0*/  VIADD R182, R171, 0x80 ;  /* 0x00000080abb67836 */ /* 0x000fe20000000000 */
[----:B------:R-:W-:Y:S01]  /*1c4b0*/  FSEL R214, R50, -INF , P0 ;  /* 0xff80000032d67808 */ /* 0x000fe20000000000 */
[----:B------:R-:W-:Y:S01]  /*1c4c0*/  IMAD.MOV.U32 R50, RZ, RZ, R45 ;  /* 0x000000ffff327224 */ /* 0x000fe200078e002d */
[----:B------:R-:W-:Y:S01]  /*1c4d0*/  ISETP.GE.AND P0, PT, R208, R229, PT ;  /* 0x000000e5d000720c */ /* 0x000fe20003f06270 */
[----:B------:R-:W-:Y:S01]  /*1c4e0*/  FFMA.FTZ R110, -R244, R19, R110 ;  /* 0x00000013f46e7223 */ /* 0x000fe2000001016e */
[----:B------:R-:W-:Y:S01]  /*1c4f0*/  IABS R23, R23 ;  /* 0x0000001700177213 */ /* 0x000fe20000000000 */
[----:B------:R-:W-:Y:S01]  /*1c500*/  IMAD.MOV.U32 R45, RZ, RZ, R179 ;  /* 0x000000ffff2d7224 */ /* 0x000fe200078e00b3 */
[----:B------:R-:W-:Y:S01]  /*1c510*/  FSEL R212, R51, -INF , P0 ;  /* 0xff80000033d47808 */ /* 0x000fe20000000000 */
[C---:B------:R-:W-:Y:S01]  /*1c520*/  VIADD R51, R171.reuse, 0xb9 ;  /* 0x000000b9ab337836 */ /* 0x040fe20000000000 */
[----:B------:R-:W-:Y:S01]  /*1c530*/  ISETP.GE.AND P0, PT, R188, R232, PT ;  /* 0x000000e8bc00720c */ /* 0x000fe20003f06270 */
[C---:B------:R-:W-:Y:S01]  /*1c540*/  VIADD R179, R171.reuse, 0x90 ;  /* 0x00000090abb37836 */ /* 0x040fe20000000000 */
[----:B------:R-:W-:Y:S02]  /*1c550*/  IABS R22, R22 ;  /* 0x0000001600167213 */ /* 0x000fe40000000000 */
[----:B------:R-:W-:Y:S01]  /*1c560*/  FSEL R194, R60, -INF , P0 ;  /* 0xff8000003cc27808 */ /* 0x000fe20000000000 */
[----:B------:R-:W-:Y:S01]  /*1c570*/  VIADD R60, R171, 0xa8 ;  /* 0x000000a8ab3c7836 */ /* 0x000fe20000000000 */
[----:B------:R-:W-:Y:S02]  /*1c580*/  ISETP.GE.AND P0, PT, R186, R232, PT ;  /* 0x000000e8ba00720c */ /* 0x000fe40003f06270 */
[----:B------:R-:W-:Y:S02]  /*1c590*/  I2FP.F32.S32 R23, R23 ;  /* 0x0000001700177245 */ /* 0x000fe40000201400 */
[----:B------:R-:W-:Y:S01]  /*1c5a0*/  FSEL R202, R61, -INF , P0 ;  /* 0xff8000003dca7808 */ /* 0x000fe20000000000 */
[----:B------:R-:W-:Y:S01]  /*1c5b0*/  IMAD.MOV.U32 R61, RZ, RZ, R25 ;  /* 0x000000ffff3d7224 */ /* 0x000fe200078e0019 */
[-C--:B------:R-:W-:Y:S01]  /*1c5c0*/  ISETP.GE.AND P0, PT, R206, R229.reuse, PT ;  /* 0x000000e5ce00720c */ /* 0x080fe20003f06270 */
[----:B------:R-:W-:Y:S01]  /*1c5d0*/  IMAD.MOV.U32 R25, RZ, RZ, R183 ;  /* 0x000000ffff197224 */ /* 0x000fe200078e00b7 */
[----:B------:R-:W-:Y:S01]  /*1c5e0*/  I2FP.F32.S32 R22, R22 ;  /* 0x0000001600167245 */ /* 0x000fe20000201400 */
[C---:B------:R-:W-:Y:S01]  /*1c5f0*/  VIADD R183, R171.reuse, 0x89 ;  /* 0x00000089abb77836 */ /* 0x040fe20000000000 */
[----:B------:R-:W-:Y:S01]  /*1c600*/  FSEL R27, R54, -INF , P0 ;  /* 0xff800000361b7808 */ /* 0x000fe20000000000 */
[----:B------:R-:W-:Y:S01]  /*1c610*/  VIADD R54, R171, 0xb8 ;  /* 0x000000b8ab367836 */ /* 0x000fe20000000000 */
[----:B------:R-:W-:Y:S01]  /*1c620*/  ISETP.GE.AND P0, PT, R204, R229, PT ;  /* 0x000000e5cc00720c */ /* 0x000fe20003f06270 */
[----:B------:R-:W-:Y:S01]  /*1c630*/  FFMA.FTZ R113, -R244, R23, R113 ;  /* 0x00000017f4717223 */ /* 0x000fe20000010171 */
[----:B------:R-:W-:Y:S01]  /*1c640*/  IADD3 R19, PT, PT, R230, -0xe8, -R181 ;  /* 0xffffff18e6137810 */ /* 0x000fe20007ffe8b5 */
[----:B------:R-:W-:Y:S01]  /*1c650*/  FFMA.FTZ R107, -R244, R22, R107 ;  /* 0x00000016f46b7223 */ /* 0x000fe2000001016b */
[----:B------:R-:W-:Y:S01]  /*1c660*/  FSEL R200, R55, -INF , P0 ;  /* 0xff80000037c87808 */ /* 0x000fe20000000000 */
[----:B------:R-:W-:Y:S01]  /*1c670*/  IMAD.MOV.U32 R55, RZ, RZ, R35 ;  /* 0x000000ffff377224 */ /* 0x000fe200078e0023 */
[-C--:B------:R-:W-:Y:S01]  /*1c680*/  ISETP.GE.AND P0, PT, R178, R232.reuse, PT ;  /* 0x000000e8b200720c */ /* 0x080fe20003f06270 */
[----:B------:R-:W-:Y:S01]  /*1c690*/  IMAD.MOV.U32 R35, RZ, RZ, R180 ;  /* 0x000000ffff237224 */ /* 0x000fe200078e00b4 */
[----:B------:R-:W-:Y:S01]  /*1c6a0*/  IABS R19, R19 ;  /* 0x0000001300137213 */ /* 0x000fe20000000000 */
[----:B------:R-:W-:Y:S01]  /*1c6b0*/  VIADD R180, R171, 0x81 ;  /* 0x00000081abb47836 */ /* 0x000fe20000000000 */
[----:B------:R-:W-:Y:S02]  /*1c6c0*/  FSEL R39, R64, -INF , P0 ;  /* 0xff80000040277808 */ /* 0x000fe40000000000 */
[-C--:B------:R-:W-:Y:S02]  /*1c6d0*/  ISETP.GE.AND P0, PT, R176, R232.reuse, PT ;  /* 0x000000e8b000720c */ /* 0x080fe40003f06270 */
[--C-:B------:R-:W-:Y:S02]  /*1c6e0*/  IADD3 R23, PT, PT, R230, -0xe0, -R181.reuse ;  /* 0xffffff20e6177810 */ /* 0x100fe40007ffe8b5 */
[----:B------:R-:W-:Y:S01]  /*1c6f0*/  FSEL R222, R65, -INF , P0 ;  /* 0xff80000041de7808 */ /* 0x000fe20000000000 */
[----:B------:R-:W-:Y:S01]  /*1c700*/  IMAD.MOV.U32 R65, RZ, RZ, R184 ;  /* 0x000000ffff417224 */ /* 0x000fe200078e00b8 */
[-C--:B------:R-:W-:Y:S02]  /*1c710*/  ISETP.GE.AND P0, PT, R192, R229.reuse, PT ;  /* 0x000000e5c000720c */ /* 0x080fe40003f06270 */
[----:B------:R-:W-:Y:S02]  /*1c720*/  IADD3 R22, PT, PT, R230, -0xe1, -R181 ;  /* 0xffffff1fe6167810 */ /* 0x000fe40007ffe8b5 */
[----:B------:R-:W-:Y:S01]  /*1c730*/  FSEL R198, R58, -INF , P0 ;  /* 0xff8000003ac67808 */ /* 0x000fe20000000000 */
[----:B------:R-:W-:Y:S01]  /*1c740*/  VIADD R58, R171, 0xb0 ;  /* 0x000000b0ab3a7836 */ /* 0x000fe20000000000 */
[----:B------:R-:W-:Y:S02]  /*1c750*/  ISETP.GE.AND P0, PT, R190, R229, PT ;  /* 0x000000e5be00720c */ /* 0x000fe40003f06270 */
[----:B------:R-:W-:Y:S02]  /*1c760*/  I2FP.F32.S32 R19, R19 ;  /* 0x0000001300137245 */ /* 0x000fe40000201400 */
[----:B------:R-:W-:Y:S01]  /*1c770*/  FSEL R196, R59, -INF , P0 ;  /* 0xff8000003bc47808 */ /* 0x000fe20000000000 */
[C---:B------:R-:W-:Y:S01]  /*1c780*/  VIADD R59, R171.reuse, 0xa9 ;  /* 0x000000a9ab3b7836 */ /* 0x040fe20000000000 */
[-C--:B------:R-:W-:Y:S01]  /*1c790*/  ISETP.GE.AND P0, PT, R182, R232.reuse, PT ;  /* 0x000000e8b600720c */ /* 0x080fe20003f06270 */
[----:B------:R-:W-:Y:S01]  /*1c7a0*/  FFMA.FTZ R120, -R244, R19, R120 ;  /* 0x00000013f4787223 */ /* 0x000fe20000010178 */
[----:B------:R-:W-:Y:S02]  /*1c7b0*/  IABS R23, R23 ;  /* 0x0000001700177213 */ /* 0x000fe40000000000 */
[----:B------:R-:W-:Y:S01]  /*1c7c0*/  FSEL R217, R68, -INF , P0 ;  /* 0xff80000044d97808 */ /* 0x000fe20000000000 */
[----:B------:R-:W-:Y:S01]  /*1c7d0*/  VIADD R68, R171, 0x99 ;  /* 0x00000099ab447836 */ /* 0x000fe20000000000 */
[----:B------:R-:W-:Y:S02]  /*1c7e0*/  ISETP.GE.AND P0, PT, R180, R232, PT ;  /* 0x000000e8b400720c */ /* 0x000fe40003f06270 */
[----:B------:R-:W-:Y:S02]  /*1c7f0*/  IABS R22, R22 ;  /* 0x0000001600167213 */ /* 0x000fe40000000000 */
[----:B------:R-:W-:Y:S01]  /*1c800*/  FSEL R64, R69, -INF , P0 ;  /* 0xff80000045407808 */ /* 0x000fe20000000000 */
[C---:B------:R-:W-:Y:S01]  /*1c810*/  VIADD R69, R171.reuse, 0x98 ;  /* 0x00000098ab457836 */ /* 0x040fe20000000000 */
[----:B------:R-:W-:Y:S02]  /*1c820*/  ISETP.GE.AND P0, PT, R188, R229, PT ;  /* 0x000000e5bc00720c */ /* 0x000fe40003f06270 */
[----:B------:R-:W-:Y:S02]  /*1c830*/  I2FP.F32.S32 R23, R23 ;  /* 0x0000001700177245 */ /* 0x000fe40000201400 */
[----:B------:R-:W-:Y:S01]  /*1c840*/  FSEL R218, R62, -INF , P0 ;  /* 0xff8000003eda7808 */ /* 0x000fe20000000000 */
[----:B------:R-:W-:Y:S01]  /*1c850*/  VIADD R62, R171, 0xa1 ;  /* 0x000000a1ab3e7836 */ /* 0x000fe20000000000 */
[----:B------:R-:W-:Y:S01]  /*1c860*/  ISETP.GE.AND P0, PT, R186, R229, PT ;  /* 0x000000e5ba00720c */ /* 0x000fe20003f06270 */
[C---:B------:R-:W-:Y:S01]  /*1c870*/  FFMA.FTZ R116, -R244.reuse, R23, R116 ;  /* 0x00000017f4747223 */ /* 0x040fe20000010174 */
[----:B------:R-:W-:Y:S02]  /*1c880*/  I2FP.F32.S32 R22, R22 ;  /* 0x0000001600167245 */ /* 0x000fe40000201400 */
[----:B------:R-:W-:Y:S01]  /*1c890*/  FSEL R184, R63, -INF , P0 ;  /* 0xff8000003fb87808 */ /* 0x000fe20000000000 */
[----:B------:R-:W-:Y:S01]  /*1c8a0*/  VIADD R63, R171, 0xa0 ;  /* 0x000000a0ab3f7836 */ /* 0x000fe20000000000 */
[----:B------:R-:W-:Y:S01]  /*1c8b0*/  ISETP.GE.AND P0, PT, R187, R232, PT ;  /* 0x000000e8bb00720c */ /* 0x000fe20003f06270 */
[----:B------:R-:W-:Y:S01]  /*1c8c0*/  FFMA.FTZ R117, -R244, R22, R117 ;  /* 0x00000016f4757223 */ /* 0x000fe20000010175 */
[----:B------:R-:W-:Y:S02]  /*1c8d0*/  IADD3 R19, PT, PT, R230, -0xf0, -R181 ;  /* 0xffffff10e6137810 */ /* 0x000fe40007ffe8b5 */
[----:B------:R-:W-:Y:S01]  /*1c8e0*/  FSEL R203, R72, -INF , P0 ;  /* 0xff80000048cb7808 */ /* 0x000fe20000000000 */
[----:B------:R-:W-:Y:S01]  /*1c8f0*/  VIADD R72, R171, 0x18 ;  /* 0x00000018ab487836 */ /* 0x000fe20000000000 */
[-C--:B------:R-:W-:Y:S02]  /*1c900*/  ISETP.GE.AND P0, PT, R183, R232.reuse, PT ;  /* 0x000000e8b700720c */ /* 0x080fe40003f06270 */
[----:B------:R-:W-:Y:S02]  /*1c910*/  IABS R19, R19 ;  /* 0x0000001300137213 */ /* 0x000fe40000000000 */
[----:B------:R-:W-:Y:S01]  /*1c920*/  FSEL R199, R73, -INF , P0 ;  /* 0xff80000049c77808 */ /* 0x000fe20000000000 */
[----:B------:R-:W-:Y:S01]  /*1c930*/  IMAD.MOV.U32 R73, RZ, RZ, R47 ;  /* 0x000000ffff497224 */ /* 0x000fe200078e002f */
[-C--:B------:R-:W-:Y:S02]  /*1c940*/  ISETP.GE.AND P0, PT, R178, R229.reuse, PT ;  /* 0x000000e5b200720c */ /* 0x080fe40003f06270 */
[--C-:B------:R-:W-:Y:S02]  /*1c950*/  IADD3 R23, PT, PT, R189, -0xd1, -R181.reuse ;  /* 0xffffff2fbd177810 */ /* 0x100fe40007ffe8b5 */
[----:B------:R-:W-:Y:S01]  /*1c960*/  FSEL R211, R66, -INF , P0 ;  /* 0xff80000042d37808 */ /* 0x000fe20000000000 */
[----:B------:R-:W-:Y:S01]  /*1c970*/  IMAD.MOV.U32 R66, RZ, RZ, R44 ;  /* 0x000000ffff427224 */ /* 0x000fe200078e002c */
[----:B------:R-:W-:Y:S01]  /*1c980*/  ISETP.GE.AND P0, PT, R176, R229, PT ;  /* 0x000000e5b000720c */ /* 0x000fe20003f06270 */
[----:B------:R-:W-:Y:S01]  /*1c990*/  VIADD R44, R171, 0xc8 ;  /* 0x000000c8ab2c7836 */ /* 0x000fe20000000000 */
[----:B------:R-:W-:Y:S02]  /*1c9a0*/  IADD3 R22, PT, PT, R230, -0xe9, -R181 ;  /* 0xffffff17e6167810 */ /* 0x000fe40007ffe8b5 */
[----:B------:R-:W-:Y:S01]  /*1c9b0*/  FSEL R195, R67, -INF , P0 ;  /* 0xff80000043c37808 */ /* 0x000fe20000000000 */
[----:B------:R-:W-:Y:S01]  /*1c9c0*/  IMAD.MOV.U32 R67, RZ, RZ, R48 ;  /* 0x000000ffff437224 */ /* 0x000fe200078e0030 */
[-C--:B------:R-:W-:Y:S02]  /*1c9d0*/  ISETP.GE.AND P0, PT, R179, R232.reuse, PT ;  /* 0x000000e8b300720c */ /* 0x080fe40003f06270 */
[----:B------:R-:W-:Y:S02]  /*1c9e0*/  I2FP.F32.S32 R19, R19 ;  /* 0x0000001300137245 */ /* 0x000fe40000201400 */
[----:B------:R-:W-:Y:S01]  /*1c9f0*/  FSEL R215, R76, -INF , P0 ;  /* 0xff8000004cd77808 */ /* 0x000fe20000000000 */
[----:B------:R-:W-:Y:S01]  /*1ca00*/  IMAD.MOV.U32 R76, RZ, RZ, R46 ;  /* 0x000000ffff4c7224 */ /* 0x000fe200078e002e */
[----:B------:R-:W-:Y:S01]  /*1ca10*/  ISETP.GE.AND P0, PT, R175, R232, PT ;  /* 0x000000e8af00720c */ /* 0x000fe20003f06270 */
[----:B------:R-:W-:Y:S01]  /*1ca20*/  FFMA.FTZ R124, -R244, R19, R124 ;  /* 0x00000013f47c7223 */ /* 0x000fe2000001017c */
[----:B------:R-:W-:Y:S01]  /*1ca30*/  IABS R23, R23 ;  /* 0x0000001700177213 */ /* 0x000fe20000000000 */
[----:B------:R-:W-:Y:S01]  /*1ca40*/  VIADD R46, R171, 0xc1 ;  /* 0x000000c1ab2e7836 */ /* 0x000fe20000000000 */
[----:B------:R-:W-:Y:S01]  /*1ca50*/  FSEL R213, R77, -INF , P0 ;  /* 0xff8000004dd57808 */ /* 0x000fe20000000000 */
[----:B------:R-:W-:Y:S01]  /*1ca60*/  VIADD R77, R171, 0x20 ;  /* 0x00000020ab4d7836 */ /* 0x000fe20000000000 */
[-C--:B------:R-:W-:Y:S02]  /*1ca70*/  ISETP.GE.AND P0, PT, R182, R229.reuse, PT ;  /* 0x000000e5b600720c */ /* 0x080fe40003f06270 */
[----:B------:R-:W-:Y:S02]  /*1ca80*/  IABS R22, R22 ;  /* 0x0000001600167213 */ /* 0x000fe40000000000 */
[----:B------:R-:W-:Y:S02]  /*1ca90*/  FSEL R191, R70, -INF , P0 ;  /* 0xff80000046bf7808 */ /* 0x000fe40000000000 */
[----:B------:R-:W-:Y:S02]  /*1caa0*/  ISETP.GE.AND P0, PT, R180, R229, PT ;  /* 0x000000e5b400720c */ /* 0x000fe40003f06270 */
[----:B------:R-:W-:Y:S02]  /*1cab0*/  I2FP.F32.S32 R23, R23 ;  /* 0x0000001700177245 */ /* 0x000fe40000201400 */
[----:B------:R-:W-:Y:S02]  /*1cac0*/  FSEL R71, R71, -INF , P0 ;  /* 0xff80000047477808 */ /* 0x000fe40000000000 */
[----:B------:R-:W-:Y:S01]  /*1cad0*/  ISETP.GE.AND P0, PT, R69, R232, PT ;  /* 0x000000e84500720c */ /* 0x000fe20003f06270 */
[----:B------:R-:W-:Y:S01]  /*1cae0*/  FFMA.FTZ R111, -R244, R23, R111 ;  /* 0x00000017f46f7223 */ /* 0x000fe2000001016f */
[----:B------:R-:W-:Y:S02]  /*1caf0*/  I2FP.F32.S32 R22, R22 ;  /* 0x0000001600167245 */ /* 0x000fe40000201400 */
[----:B------:R-:W-:Y:S02]  /*1cb00*/  FSEL R80, R80, -INF , P0 ;  /* 0xff80000050507808 */ /* 0x000fe40000000000 */
[----:B------:R-:W-:Y:S01]  /*1cb10*/  ISETP.GE.AND P0, PT, R68, R232, PT ;  /* 0x000000e84400720c */ /* 0x000fe20003f06270 */
[----:B------:R-:W-:Y:S01]  /*1cb20*/  FFMA.FTZ R121, -R244, R22, R121 ;  /* 0x00000016f4797223 */ /* 0x000fe20000010179 */
[----:B------:R-:W-:Y:S02]  /*1cb30*/  IADD3 R19, PT, PT, R189, -0xe8, -R181 ;  /* 0xffffff18bd137810 */ /* 0x000fe40007ffe8b5 */
[----:B------:R-:W-:Y:S01]  /*1cb40*/  FSEL R209, R81, -INF , P0 ;  /* 0xff80000051d17808 */ /* 0x000fe20000000000 */
[----:B------:R-:W-:Y:S01]  /*1cb50*/  IMAD.MOV.U32 R81, RZ, RZ, R73 ;  /* 0x000000ffff517224 */ /* 0x000fe200078e0049 */
[----:B------:R-:W-:Y:S01]  /*1cb60*/  ISETP.GE.AND P0, PT, R187, R229, PT ;  /* 0x000000e5bb00720c */ /* 0x000fe20003f06270 */
[----:B------:R-:W-:Y:S01]  /*1cb70*/  IMAD.MOV.U32 R73, RZ, RZ, R61 ;  /* 0x000000ffff497224 */ /* 0x000fe200078e003d */
[----:B------:R-:W-:Y:S01]  /*1cb80*/  IABS R19, R19 ;  /* 0x0000001300137213 */ /* 0x000fe20000000000 */
[----:B------:R-:W-:Y:S01]  /*1cb90*/  IMAD.MOV.U32 R61, RZ, RZ, R36 ;  /* 0x000000ffff3d7224 */ /* 0x000fe200078e0024 */
[----:B------:R-:W-:Y:S01]  /*1cba0*/  FSEL R74, R74, -INF , P0 ;  /* 0xff8000004a4a7808 */ /* 0x000fe20000000000 */
[----:B------:R-:W-:Y:S01]  /*1cbb0*/  VIADD R36, R171, 0xc9 ;  /* 0x000000c9ab247836 */ /* 0x000fe20000000000 */
[----:B------:R-:W-:Y:S02]  /*1cbc0*/  ISETP.GE.AND P0, PT, R183, R229, PT ;  /* 0x000000e5b700720c */ /* 0x000fe40003f06270 */
[C-C-:B------:R-:W-:Y:S02]  /*1cbd0*/  IADD3 R23, PT, PT, R189.reuse, -0xd8, -R181.reuse ;  /* 0xffffff28bd177810 */ /* 0x140fe40007ffe8b5 */
[----:B------:R-:W-:Y:S02]  /*1cbe0*/  IADD3 R22, PT, PT, R189, -0xd9, -R181 ;  /* 0xffffff27bd167810 */ /* 0x000fe40007ffe8b5 */
[----:B------:R-:W-:Y:S01]  /*1cbf0*/  FSEL R70, R75, -INF , P0 ;  /* 0xff8000004b467808 */ /* 0x000fe20000000000 */
[----:B------:R-:W-:Y:S01]  /*1cc00*/  IMAD.MOV.U32 R75, RZ, RZ, R66 ;  /* 0x000000ffff4b7224 */ /* 0x000fe200078e0042 */
[----:B------:R-:W-:Y:S01]  /*1cc10*/  I2FP.F32.S32 R19, R19 ;  /* 0x0000001300137245 */ /* 0x000fe20000201400 */
[----:B------:R-:W-:Y:S01]  /*1cc20*/  IMAD.MOV.U32 R66, RZ, RZ, R55 ;  /* 0x000000ffff427224 */ /* 0x000fe200078e0037 */
[----:B------:R-:W-:Y:S01]  /*1cc30*/  ISETP.GE.AND P0, PT, R63, R232, PT ;  /* 0x000000e83f00720c */ /* 0x000fe20003f06270 */
[----:B------:R-:W-:Y:S01]  /*1cc40*/  IMAD.MOV.U32 R55, RZ, RZ, R41 ;  /* 0x000000ffff377224 */ /* 0x000fe200078e0029 */
[----:B------:R-:W-:Y:S01]  /*1cc50*/  IABS R23, R23 ;  /* 0x0000001700177213 */ /* 0x000fe20000000000 */
[----:B------:R-:W-:Y:S01]  /*1cc60*/  FFMA.FTZ R122, -R244, R19, R122 ;  /* 0x00000013f47a7223 */ /* 0x000fe2000001017a */
[----:B------:R-:W-:Y:S02]  /*1cc70*/  IABS R22, R22 ;  /* 0x0000001600167213 */ /* 0x000fe40000000000 */
[----:B------:R-:W-:Y:S02]  /*1cc80*/  FSEL R84, R84, -INF , P0 ;  /* 0xff80000054547808 */ /* 0x000fe40000000000 */
[----:B------:R-:W-:Y:S02]  /*1cc90*/  I2FP.F32.S32 R23, R23 ;  /* 0x0000001700177245 */ /* 0x000fe40000201400 */
[----:B------:R-:W-:Y:S02]  /*1cca0*/  I2FP.F32.S32 R22, R22 ;  /* 0x0000001600167245 */ /* 0x000fe40000201400 */
[----:B------:R-:W-:Y:S01]  /*1ccb0*/  ISETP.GE.AND P0, PT, R62, R232, PT ;  /* 0x000000e83e00720c */ /* 0x000fe20003f06270 */
[C---:B------:R-:W-:Y:S01]  /*1ccc0*/  FFMA.FTZ R114, -R244.reuse, R23, R114 ;  /* 0x00000017f4727223 */ /* 0x040fe20000010172 */
[----:B------:R-:W-:Y:S01]  /*1ccd0*/  IADD3 R19, PT, PT, R189, -0xf0, -R181 ;  /* 0xffffff10bd137810 */ /* 0x000fe20007ffe8b5 */
[----:B------:R-:W-:Y:S01]  /*1cce0*/  FFMA.FTZ R115, -R244, R22, R115 ;  /* 0x00000016f4737223 */ /* 0x000fe20000010173 */
[----:B------:R-:W-:Y:S01]  /*1ccf0*/  FSEL R197, R85, -INF , P0 ;  /* 0xff80000055c57808 */ /* 0x000fe20000000000 */
[----:B------:R-:W-:Y:S01]  /*1cd00*/  IMAD.MOV.U32 R85, RZ, RZ, R67 ;  /* 0x000000ffff557224 */ /* 0x000fe200078e0043 */
[----:B------:R-:W-:Y:S02]  /*1cd10*/  IABS R19, R19 ;  /* 0x0000001300137213 */ /* 0x000fe40000000000 */
[----:B------:R-:W-:Y:S02]  /*1cd20*/  ISETP.GE.AND P0, PT, R179, R229, PT ;  /* 0x000000e5b300720c */ /* 0x000fe40003f06270 */
[C-C-:B------:R-:W-:Y:S02]  /*1cd30*/  IADD3 R23, PT, PT, R189.reuse, -0xe0, -R181.reuse ;  /* 0xffffff20bd177810 */ /* 0x140fe40007ffe8b5 */
[----:B------:R-:W-:Y:S02]  /*1cd40*/  IADD3 R22, PT, PT, R189, -0xe1, -R181 ;  /* 0xffffff1fbd167810 */ /* 0x000fe40007ffe8b5 */
[----:B------:R-:W-:Y:S02]  /*1cd50*/  I2FP.F32.S32 R19, R19 ;  /* 0x0000001300137245 */ /* 0x000fe40000201400 */
[----:B------:R-:W-:Y:S01]  /*1cd60*/  FSEL R207, R78, -INF , P0 ;  /* 0xff8000004ecf7808 */ /* 0x000fe20000000000 */
[----:B------:R-:W-:Y:S01]  /*1cd70*/  IMAD.MOV.U32 R78, RZ, RZ, R85 ;  /* 0x000000ffff4e7224 */ /* 0x000fe200078e0055 */
[----:B------:R-:W-:Y:S01]  /*1cd80*/  IABS R23, R23 ;  /* 0x0000001700177213 */ /* 0x000fe20000000000 */
[C---:B------:R-:W-:Y:S01]  /*1cd90*/  FFMA.FTZ R126, -R244.reuse, R19, R126 ;  /* 0x00000013f47e7223 */ /* 0x040fe2000001017e */
[----:B------:R-:W-:Y:S01]  /*1cda0*/  IABS R22, R22 ;  /* 0x0000001600167213 */ /* 0x000fe20000000000 */
[----:B------:R-:W-:Y:S01]  /*1cdb0*/  IMAD.MOV.U32 R85, RZ, RZ, R81 ;  /* 0x000000ffff557224 */ /* 0x000fe200078e0051 */
[----:B------:R-:W-:Y:S01]  /*1cdc0*/  ISETP.GE.AND P0, PT, R175, R229, PT ;  /* 0x000000e5af00720c */ /* 0x000fe20003f06270 */
[----:B------:R-:W-:Y:S01]  /*1cdd0*/  IMAD.MOV.U32 R81, RZ, RZ, R66 ;  /* 0x000000ffff517224 */ /* 0x000fe200078e0042 */
[----:B------:R-:W-:Y:S02]  /*1cde0*/  I2FP.F32.S32 R23, R23 ;  /* 0x0000001700177245 */ /* 0x000fe40000201400 */
[----:B------:R-:W-:Y:S02]  /*1cdf0*/  I2FP.F32.S32 R22, R22 ;  /* 0x0000001600167245 */ /* 0x000fe40000201400 */
[----:B------:R-:W-:Y:S01]  /*1ce00*/  FSEL R205, R79, -INF , P0 ;  /* 0xff8000004fcd7808 */ /* 0x000fe20000000000 */
[C---:B------:R-:W-:Y:S01]  /*1ce10*/  FFMA.FTZ R118, -R244.reuse, R23, R118 ;  /* 0x00000017f4767223 */ /* 0x040fe20000010176 */
[----:B------:R-:W-:Y:S01]  /*1ce20*/  IADD3 R19, PT, PT, R189, -0xf8, -R181 ;  /* 0xffffff08bd137810 */ /* 0x000fe20007ffe8b5 */
[----:B------:R-:W-:Y:S01]  /*1ce30*/  FFMA.FTZ R119, -R244, R22, R119 ;  /* 0x00000016f4777223 */ /* 0x000fe20000010177 */
[-C--:B------:R-:W-:Y:S01]  /*1ce40*/  ISETP.GE.AND P0, PT, R60, R232.reuse, PT ;  /* 0x000000e83c00720c */ /* 0x080fe20003f06270 */
[----:B------:R-:W-:Y:S01]  /*1ce50*/  VIADD R79, R171, 0x28 ;  /* 0x00000028ab4f7836 */ /* 0x000fe20000000000 */
[----:B------:R-:W-:Y:S02]  /*1ce60*/  IABS R19, R19 ;  /* 0x0000001300137213 */ /* 0x000fe40000000000 */
[----:B------:R-:W-:Y:S02]  /*1ce70*/  FSEL R88, R88, -INF , P0 ;  /* 0xff80000058587808 */ /* 0x000fe40000000000 */
[C-C-:B------:R-:W-:Y:S02]  /*1ce80*/  IADD3 R23, PT, PT, R189.reuse, -0xe9, -R181.reuse ;  /* 0xffffff17bd177810 */ /* 0x140fe40007ffe8b5 */
[--C-:B------:R-:W-:Y:S02]  /*1ce90*/  IADD3 R22, PT, PT, R189, -0xf1, -R181.reuse ;  /* 0xffffff0fbd167810 */ /* 0x100fe40007ffe8b5 */
[----:B------:R-:W-:Y:S02]  /*1cea0*/  ISETP.GE.AND P0, PT, R59, R232, PT ;  /* 0x000000e83b00720c */ /* 0x000fe40003f06270 */
[----:B------:R-:W-:Y:S02]  /*1ceb0*/  I2FP.F32.S32 R19, R19 ;  /* 0x0000001300137245 */ /* 0x000fe40000201400 */
[----:B------:R-:W-:Y:S02]  /*1cec0*/  IABS R23, R23 ;  /* 0x0000001700177213 */ /* 0x000fe40000000000 */
[----:B------:R-:W-:Y:S01]  /*1ced0*/  IABS R22, R22 ;  /* 0x0000001600167213 */ /* 0x000fe20000000000 */
[----:B------:R-:W-:Y:S01]  /*1cee0*/  FFMA.FTZ R130, -R244, R19, R130 ;  /* 0x00000013f4827223 */ /* 0x000fe20000010182 */
[----:B------:R-:W-:Y:S02]  /*1cef0*/  FSEL R193, R89, -INF , P0 ;  /* 0xff80000059c17808 */ /* 0x000fe40000000000 */
[----:B------:R-:W-:Y:S02]  /*1cf00*/  ISETP.GE.AND P0, PT, R69, R229, PT ;  /* 0x000000e54500720c */ /* 0x000fe40003f06270 */
[----:B------:R-:W-:Y:S02]  /*1cf10*/  I2FP.F32.S32 R23, R23 ;  /* 0x0000001700177245 */ /* 0x000fe40000201400 */
[----:B------:R-:W-:Y:S02]  /*1cf20*/  I2FP.F32.S32 R22, R22 ;  /* 0x0000001600167245 */ /* 0x000fe40000201400 */
[----:B------:R-:W-:Y:S01]  /*1cf30*/  IADD3 R19, PT, PT, R230, -0xf8, -R181 ;  /* 0xffffff08e6137810 */ /* 0x000fe20007ffe8b5 */
[----:B------:R-:W-:Y:S01]  /*1cf40*/  FFMA.FTZ R123, -R244, R23, R123 ;  /* 0x00000017f47b7223 */ /* 0x000fe2000001017b */
[----:B------:R-:W-:Y:S01]  /*1cf50*/  FSEL R82, R82, -INF , P0 ;  /* 0xff80000052527808 */ /* 0x000fe20000000000 */
[----:B------:R-:W-:Y:S01]  /*1cf60*/  FFMA.FTZ R127, -R244, R22, R127 ;  /* 0x00000016f47f7223 */ /* 0x000fe2000001017f */
[----:B------:R-:W-:Y:S02]  /*1cf70*/  ISETP.GE.AND P0, PT, R68, R229, PT ;  /* 0x000000e54400720c */ /* 0x000fe40003f06270 */
[----:B------:R-:W-:Y:S02]  /*1cf80*/  IABS R19, R19 ;  /* 0x0000001300137213 */ /* 0x000fe40000000000 */
[C-C-:B------:R-:W-:Y:S02]  /*1cf90*/  IADD3 R23, PT, PT, R230.reuse, -0xf1, -R181.reuse ;  /* 0xffffff0fe6177810 */ /* 0x140fe40007ffe8b5 */
[--C-:B------:R-:W-:Y:S02]  /*1cfa0*/  IADD3 R22, PT, PT, R189, -0xf9, -R181.reuse ;  /* 0xffffff07bd167810 */ /* 0x100fe40007ffe8b5 */
[----:B------:R-:W-:Y:S02]  /*1cfb0*/  FSEL R201, R83, -INF , P0 ;  /* 0xff80000053c97808 */ /* 0x000fe40000000000 */
[----:B------:R-:W-:Y:S02]  /*1cfc0*/  IADD3 R181, PT, PT, R230, -0xf9, -R181 ;  /* 0xffffff07e6b57810 */ /* 0x000fe40007ffe8b5 */
[-C--:B------:R-:W-:Y:S02]  /*1cfd0*/  ISETP.GE.AND P0, PT, R58, R232.reuse, PT ;  /* 0x000000e83a00720c */ /* 0x080fe40003f06270 */
[----:B------:R-:W-:Y:S02]  /*1cfe0*/  I2FP.F32.S32 R19, R19 ;  /* 0x0000001300137245 */ /* 0x000fe40000201400 */
[----:B------:R-:W-:Y:S02]  /*1cff0*/  IABS R181, R181 ;  /* 0x000000b500b57213 */ /* 0x000fe40000000000 */
[----:B------:R-:W-:Y:S01]  /*1d000*/  FSEL R92, R92, -INF , P0 ;  /* 0xff8000005c5c7808 */ /* 0x000fe20000000000 */
[----:B------:R-:W-:Y:S01]  /*1d010*/  FFMA.FTZ R128, -R244, R19, R128 ;  /* 0x00000013f4807223 */ /* 0x000fe20000010180 */
[-C--:B------:R-:W-:Y:S02]  /*1d020*/  ISETP.GE.AND P0, PT, R56, R232.reuse, PT ;  /* 0x000000e83800720c */ /* 0x080fe40003f06270 */
[----:B------:R-:W-:Y:S02]  /*1d030*/  I2FP.F32.S32 R19, R181 ;  /* 0x000000b500137245 */ /* 0x000fe40000201400 */
[----:B------:R-:W-:Y:S02]  /*1d040*/  FSEL R181, R93, -INF , P0 ;  /* 0xff8000005db57808 */ /* 0x000fe40000000000 */
[----:B------:R-:W-:Y:S01]  /*1d050*/  ISETP.GE.AND P0, PT, R63, R229, PT ;  /* 0x000000e53f00720c */ /* 0x000fe20003f06270 */
[----:B------:R-:W-:Y:S01]  /*1d060*/  FFMA.FTZ R129, -R244, R19, R129 ;  /* 0x00000013f4817223 */ /* 0x000fe20000010181 */
[----:B------:R-:W-:Y:S02]  /*1d070*/  LOP3.LUT R248, R248, 0xbfffffff, RZ, 0xc0, !PT ;  /* 0xbffffffff8f87812 */ /* 0x000fe400078ec0ff */
[----:B------:R-:W-:Y:S02]  /*1d080*/  FSEL R86, R86, -INF , P0 ;  /* 0xff80000056567808 */ /* 0x000fe40000000000 */
[----:B------:R-:W-:Y:S02]  /*1d090*/  ISETP.GE.AND P0, PT, R62, R229, PT ;  /* 0x000000e53e00720c */ /* 0x000fe40003f06270 */
[----:B------:R-:W-:Y:S02]  /*1d0a0*/  @P2 LOP3.LUT R248, R248, 0x40000000, RZ, 0xfc, !PT ;  /* 0x40000000f8f82812 */ /* 0x000fe400078efcff */
[----:B------:R-:W-:Y:S02]  /*1d0b0*/  FSEL R189, R87, -INF , P0 ;  /* 0xff80000057bd7808 */ /* 0x000fe40000000000 */
[----:B------:R-:W-:Y:S02]  /*1d0c0*/  ISETP.GE.AND P0, PT, R54, R232, PT ;  /* 0x000000e83600720c */ /* 0x000fe40003f06270 */
[----:B------:R-:W-:Y:S02]  /*1d0d0*/  LOP3.LUT R248, R248, 0xffffefff, RZ, 0xc0, !PT ;  /* 0xffffeffff8f87812 */ /* 0x000fe400078ec0ff */
[----:B------:R-:W-:Y:S02]  /*1d0e0*/  FSEL R96, R96, -INF , P0 ;  /* 0xff80000060607808 */ /* 0x000fe40000000000 */
[C---:B------:R-:W-:Y:S02]  /*1d0f0*/  ISETP.GE.AND P0, PT, R177.reuse, R231, PT ;  /* 0x000000e7b100720c */ /* 0x040fe40003f06270 */
[----:B------:R-:W-:Y:S02]  /*1d100*/  @P1 LOP3.LUT R248, R248, 0x1000, RZ, 0xfc, !PT ;  /* 0x00001000f8f81812 */ /* 0x000fe400078efcff */
[----:B------:R-:W-:Y:S02]  /*1d110*/  IABS R23, R23 ;  /* 0x0000001700177213 */ /* 0x000fe40000000000 */
[----:B------:R-:W-:Y:S02]  /*1d120*/  LOP3.LUT R248, R248, 0xdfffffff, RZ, 0xc0, !PT ;  /* 0xdffffffff8f87812 */ /* 0x000fe400078ec0ff */
[----:B------:R-:W-:Y:S02]  /*1d130*/  ISETP.GE.AND P1, PT, R177, R228, PT ;  /* 0x000000e4b100720c */ /* 0x000fe40003f26270 */
[----:B------:R-:W-:Y:S02]  /*1d140*/  I2FP.F32.S32 R23, R23 ;  /* 0x0000001700177245 */ /* 0x000fe40000201400 */
[----:B------:R-:W-:Y:S02]  /*1d150*/  IABS R22, R22 ;  /* 0x0000001600167213 */ /* 0x000fe40000000000 */
[----:B------:R-:W-:Y:S01]  /*1d160*/  @P0 LOP3.LUT R248, R248, 0x20000000, RZ, 0xfc, !PT ;  /* 0x20000000f8f80812 */ /* 0x000fe200078efcff */
[----:B------:R-:W-:Y:S01]  /*1d170*/  FFMA.FTZ R125, -R244, R23, R125 ;  /* 0x00000017f47d7223 */ /* 0x000fe2000001017d */
[----:B------:R-:W-:Y:S01]  /*1d180*/  ISETP.GE.AND P0, PT, R51, R232, PT ;  /* 0x000000e83300720c */ /* 0x000fe20003f06270 */
[----:B------:R-:W-:Y:S01]  /*1d190*/  VIADD R23, R185, 0xfffffff8 ;  /* 0xfffffff8b9177836 */ /* 0x000fe20000000000 */
[----:B------:R-:W-:Y:S02]  /*1d1a0*/  LOP3.LUT R248, R248, 0xfffff7ff, RZ, 0xc0, !PT ;  /* 0xfffff7fff8f87812 */ /* 0x000fe400078ec0ff */
[----:B------:R-:W-:Y:S01]  /*1d1b0*/  FSEL R177, R97, -INF , P0 ;  /* 0xff80000061b17808 */ /* 0x000fe20000000000 */
[----:B------:R-:W-:Y:S01]  /*1d1c0*/  IMAD.MOV.U32 R97, RZ, RZ, R85 ;  /* 0x000000ffff617224 */ /* 0x000fe200078e0055 */
[-C--:B------:R-:W-:Y:S02]  /*1d1d0*/  ISETP.GE.AND P0, PT, R60, R229.reuse, PT ;  /* 0x000000e53c00720c */ /* 0x080fe40003f06270 */
[----:B------:R-:W-:Y:S02]  /*1d1e0*/  @P1 LOP3.LUT R248, R248, 0x800, RZ, 0xfc, !PT ;  /* 0x00000800f8f81812 */ /* 0x000fe400078efcff */
[----:B------:R-:W-:Y:S02]  /*1d1f0*/  FSEL R90, R90, -INF , P0 ;  /* 0xff8000005a5a7808 */ /* 0x000fe40000000000 */
[----:B------:R-:W-:Y:S02]  /*1d200*/  ISETP.GE.AND P0, PT, R59, R229, PT ;  /* 0x000000e53b00720c */ /* 0x000fe40003f06270 */
[----:B------:R-:W-:Y:S02]  /*1d210*/  ISETP.GE.AND P1, PT, R49, R228, PT ;  /* 0x000000e43100720c */ /* 0x000fe40003f26270 */
[----:B------:R-:W-:Y:S02]  /*1d220*/  FSEL R185, R91, -INF , P0 ;  /* 0xff8000005bb97808 */ /* 0x000fe40000000000 */
[----:B------:R-:W-:Y:S01]  /*1d230*/  ISETP.GE.AND P0, PT, R49, R231, PT ;  /* 0x000000e73100720c */ /* 0x000fe20003f06270 */
[----:B------:R-:W-:Y:S01]  /*1d240*/  VIADD R49, R171, 0xc0 ;  /* 0x000000c0ab317836 */ /* 0x000fe20000000000 */
[----:B------:R-:W-:Y:S02]  /*1d250*/  LOP3.LUT R248, R248, 0xefffffff, RZ, 0xc0, !PT ;  /* 0xeffffffff8f87812 */ /* 0x000fe400078ec0ff */
[----:B------:R-:W-:Y:S02]  /*1d260*/  I2FP.F32.S32 R22, R22 ;  /* 0x0000001600167245 */ /* 0x000fe40000201400 */
[----:B------:R-:W-:Y:S02]  /*1d270*/  IABS R23, R23 ;  /* 0x0000001700177213 */ /* 0x000fe40000000000 */
[----:B------:R-:W-:Y:S01]  /*1d280*/  ISETP.GE.AND P2, PT, R17, R228, PT ;  /* 0x000000e41100720c */ /* 0x000fe20003f46270 */
[----:B------:R-:W-:Y:S01]  /*1d290*/  FFMA.FTZ R131, -R244, R22, R131 ;  /* 0x00000016f4837223 */ /* 0x000fe20000010183 */
[----:B------:R-:W-:Y:S01]  /*1d2a0*/  I2FP.F32.S32 R23, R23 ;  /* 0x0000001700177245 */ /* 0x000fe20000201400 */
[----:B------:R-:W-:Y:S01]  /*1d2b0*/  VIADD R22, R171, 0x21 ;  /* 0x00000021ab167836 */ /* 0x000fe20000000000 */
[----:B------:R-:W-:Y:S02]  /*1d2c0*/  ISETP.GE.AND P3, PT, R15, R228, PT ;  /* 0x000000e40f00720c */ /* 0x000fe40003f66270 */
[----:B------:R-:W-:Y:S01]  /*1d2d0*/  @P0 LOP3.LUT R248, R248, 0x10000000, RZ, 0xfc, !PT ;  /* 0x10000000f8f80812 */ /* 0x000fe200078efcff */
[----:B------:R-:W-:Y:S01]  /*1d2e0*/  FFMA.FTZ R8, -R244, R23, R8 ;  /* 0x00000017f4087223 */ /* 0x000fe20000010108 */
[----:B------:R-:W-:Y:S01]  /*1d2f0*/  ISETP.GE.AND P0, PT, R49, R232, PT ;  /* 0x000000e83100720c */ /* 0x000fe20003f06270 */
[----:B------:R-:W-:Y:S01]  /*1d300*/  VIADD R23, R171, 0xe0 ;  /* 0x000000e0ab177836 */ /* 0x000fe20000000000 */
[----:B------:R-:W-:Y:S02]  /*1d310*/  LOP3.LUT R248, R248, 0xfffffbff, RZ, 0xc0, !PT ;  /* 0xfffffbfff8f87812 */ /* 0x000fe400078ec0ff */
[----:B------:R-:W-:Y:S02]  /*1d320*/  FSEL R52, R100, -INF , P0 ;  /* 0xff80000064347808 */ /* 0x000fe40000000000 */
[----:B------:R-:W-:Y:S02]  /*1d330*/  ISETP.GE.AND P0, PT, R72, R231, PT ;  /* 0x000000e74800720c */ /* 0x000fe40003f06270 */
[----:B------:R-:W-:Y:S02]  /*1d340*/  @P1 LOP3.LUT R248, R248, 0x400, RZ, 0xfc, !PT ;  /* 0x00000400f8f81812 */ /* 0x000fe400078efcff */
[-C--:B------:R-:W-:Y:S01]  /*1d350*/  ISETP.GE.AND P1, PT, R72, R228.reuse, PT ;  /* 0x000000e44800720c */ /* 0x080fe20003f26270 */
[----:B------:R-:W-:Y:S01]  /*1d360*/  IMAD.MOV.U32 R72, RZ, RZ, R50 ;  /* 0x000000ffff487224 */ /* 0x000fe200078e0032 */
[----:B------:R-:W-:Y:S02]  /*1d370*/  LOP3.LUT R248, R248, 0xf7ffffff, RZ, 0xc0, !PT ;  /* 0xf7fffffff8f87812 */ /* 0x000fe400078ec0ff */
[----:B------:R-:W-:Y:S01]  /*1d380*/  LOP3.LUT R249, R249, 0xffffffef, RZ, 0xc0, !PT ;  /* 0xffffffeff9f97812 */ /* 0x000fe200078ec0ff */
[----:B------:R-:W-:Y:S01]  /*1d390*/  IMAD.MOV.U32 R67, RZ, RZ, R72 ;  /* 0x000000ffff437224 */ /* 0x000fe200078e0048 */
[----:B------:R-:W-:Y:S01]  /*1d3a0*/  ISETP.GE.AND P6, PT, R14, R228, PT ;  /* 0x000000e40e00720c */ /* 0x000fe20003fc6270 */
[----:B------:R-:W-:Y:S01]  /*1d3b0*/  IMAD.MOV.U32 R72, RZ, RZ, R57 ;  /* 0x000000ffff487224 */ /* 0x000fe200078e0039 */
[----:B------:R-:W-:Y:S01]  /*1d3c0*/  @P2 LOP3.LUT R249, R249, 0x10, RZ, 0xfc, !PT ;  /* 0x00000010f9f92812 */ /* 0x000fe200078efcff */
[----:B------:R-:W-:Y:S01]  /*1d3d0*/  IMAD.MOV.U32 R57, RZ, RZ, R45 ;  /* 0x000000ffff397224 */ /* 0x000fe200078e002d */
[----:B------:R-:W-:Y:S01]  /*1d3e0*/  @P0 LOP3.LUT R248, R248, 0x8000000, RZ, 0xfc, !PT ;  /* 0x08000000f8f80812 */ /* 0x000fe200078efcff */
[----:B------:R-:W-:Y:S01]  /*1d3f0*/  IMAD.MOV.U32 R66, RZ, RZ, R72 ;  /* 0x000000ffff427224 */ /* 0x000fe200078e0048 */
[----:B------:R-:W-:Y:S01]  /*1d400*/  ISETP.GE.AND P0, PT, R46, R232, PT ;  /* 0x000000e82e00720c */ /* 0x000fe20003f06270 */
[----:B------:R-:W-:Y:S01]  /*1d410*/  IMAD.MOV.U32 R72, RZ, RZ, R64 ;  /* 0x000000ffff487224 */ /* 0x000fe200078e0040 */
[----:B------:R-:W-:Y:S01]  /*1d420*/  LOP3.LUT R248, R248, 0xfffffdff, RZ, 0xc0, !PT ;  /* 0xfffffdfff8f87812 */ /* 0x000fe200078ec0ff */
[----:B------:R-:W-:Y:S01]  /*1d430*/  IMAD.MOV.U32 R64, RZ, RZ, R61 ;  /* 0x000000ffff407224 */ /* 0x000fe200078e003d */
[----:B------:R-:W-:Y:S01]  /*1d440*/  FSEL R50, R101, -INF , P0 ;  /* 0xff80000065327808 */ /* 0x000fe20000000000 */
[----:B------:R-:W-:Y:S01]  /*1d450*/  IMAD.MOV.U32 R61, RZ, RZ, R53 ;  /* 0x000000ffff3d7224 */ /* 0x000fe200078e0035 */
[-C--:B------:R-:W-:Y:S01]  /*1d460*/  ISETP.GE.AND P0, PT, R58, R229.reuse, PT ;  /* 0x000000e53a00720c */ /* 0x080fe20003f06270 */
[----:B------:R-:W-:Y:S01]  /*1d470*/  IMAD.MOV.U32 R53, RZ, RZ, R34 ;  /* 0x000000ffff357224 */ /* 0x000fe200078e0022 */
[----:B------:R-:W-:Y:S01]  /*1d480*/  @P1 LOP3.LUT R248, R248, 0x200, RZ, 0xfc, !PT ;  /* 0x00000200f8f81812 */ /* 0x000fe200078efcff */
[----:B------:R-:W-:Y:S01]  /*1d490*/  IMAD.MOV.U32 R34, RZ, RZ, R32 ;  /* 0x000000ffff227224 */ /* 0x000fe200078e0020 */
[----:B------:R-:W-:Y:S01]  /*1d4a0*/  FSEL R94, R94, -INF , P0 ;  /* 0xff8000005e5e7808 */ /* 0x000fe20000000000 */
[----:B------:R-:W-:Y:S01]  /*1d4b0*/  VIADD R32, R171, 0xd0 ;  /* 0x000000d0ab207836 */ /* 0x000fe20000000000 */
[----:B------:R-:W-:Y:S01]  /*1d4c0*/  ISETP.GE.AND P0, PT, R56, R229, PT ;  /* 0x000000e53800720c */ /* 0x000fe20003f06270 */
[----:B------:R-:W-:Y:S01]  /*1d4d0*/  IMAD.MOV.U32 R85, RZ, RZ, R72 ;  /* 0x000000ffff557224 */ /* 0x000fe200078e0048 */
[----:B------:R-:W-:Y:S01]  /*1d4e0*/  LOP3.LUT R248, R248, 0xfbffffff, RZ, 0xc0, !PT ;  /* 0xfbfffffff8f87812 */ /* 0x000fe200078ec0ff */
[----:B------:R-:W-:Y:S01]  /*1d4f0*/  IMAD.MOV.U32 R72, RZ, RZ, R53 ;  /* 0x000000ffff487224 */ /* 0x000fe200078e0035 */
[----:B------:R-:W-:Y:S01]  /*1d500*/  FSEL R48, R95, -INF , P0 ;  /* 0xff8000005f307808 */ /* 0x000fe20000000000 */
[----:B------:R-:W-:Y:S01]  /*1d510*/  IMAD.MOV.U32 R53, RZ, RZ, R34 ;  /* 0x000000ffff357224 */ /* 0x000fe200078e0022 */
[CC--:B------:R-:W-:Y:S01]  /*1d520*/  ISETP.GE.AND P0, PT, R12.reuse, R231.reuse, PT ;  /* 0x000000e70c00720c */ /* 0x0c0fe20003f06270 */
[----:B------:R-:W-:Y:S01]  /*1d530*/  IMAD.MOV.U32 R95, RZ, RZ, R81 ;  /* 0x000000ffff5f7224 */ /* 0x000fe200078e0051 */
[-C--:B------:R-:W-:Y:S01]  /*1d540*/  ISETP.GE.AND P1, PT, R12, R228.reuse, PT ;  /* 0x000000e40c00720c */ /* 0x080fe20003f26270 */
[----:B------:R-:W-:Y:S01]  /*1d550*/  IMAD.MOV.U32 R12, RZ, RZ, R28 ;  /* 0x000000ffff0c7224 */ /* 0x000fe200078e001c */
[----:B------:R-:W-:Y:S01]  /*1d560*/  LOP3.LUT R249, R249, 0xffffffdf, RZ, 0xc0, !PT ;  /* 0xffffffdff9f97812 */ /* 0x000fe200078ec0ff */
[----:B------:R-:W-:Y:S01]  /*1d570*/  VIADD R28, R171, 0xd8 ;  /* 0x000000d8ab1c7836 */ /* 0x000fe20000000000 */
[----:B------:R-:W-:Y:S01]  /*1d580*/  ISETP.GE.AND P5, PT, R11, R228, PT ;  /* 0x000000e40b00720c */ /* 0x000fe20003fa6270 */
[----:B------:R-:W-:Y:S01]  /*1d590*/  IMAD.MOV.U32 R81, RZ, RZ, R64 ;  /* 0x000000ffff517224 */ /* 0x000fe200078e0040 */
[----:B------:R-:W-:Y:S01]  /*1d5a0*/  @P3 LOP3.LUT R249, R249, 0x20, RZ, 0xfc, !PT ;  /* 0x00000020f9f93812 */ /* 0x000fe200078efcff */
[----:B------:R-:W-:Y:S01]  /*1d5b0*/  IMAD.MOV.U32 R64, RZ, RZ, R29 ;  /* 0x000000ffff407224 */ /* 0x000fe200078e001d */
[-C--:B------:R-:W-:Y:S01]  /*1d5c0*/  ISETP.GE.AND P3, PT, R11, R231.reuse, PT ;  /* 0x000000e70b00720c */ /* 0x080fe20003f66270 */
[----:B------:R-:W-:Y:S01]  /*1d5d0*/  VIADD R29, R171, 0xd1 ;  /* 0x000000d1ab1d7836 */ /* 0x000fe20000000000 */
[----:B------:R-:W-:Y:S01]  /*1d5e0*/  LOP3.LUT R249, R249, 0xfffffff7, RZ, 0xc0, !PT ;  /* 0xfffffff7f9f97812 */ /* 0x000fe200078ec0ff */
[----:B------:R-:W-:Y:S01]  /*1d5f0*/  IMAD.MOV.U32 R83, RZ, RZ, R66 ;  /* 0x000000ffff537224 */ /* 0x000fe200078e0042 */
[----:B------:R-:W-:Y:S01]  /*1d600*/  @P0 LOP3.LUT R248, R248, 0x4000000, RZ, 0xfc, !PT ;  /* 0x04000000f8f80812 */ /* 0x000fe200078efcff */
[----:B------:R-:W-:Y:S01]  /*1d610*/  IMAD.MOV.U32 R66, RZ, RZ, R26 ;  /* 0x000000ffff427224 */ /* 0x000fe200078e001a */
[----:B------:R-:W-:Y:S02]  /*1d620*/  ISETP.GE.AND P0, PT, R44, R232, PT ;  /* 0x000000e82c00720c */ /* 0x000fe40003f06270 */
[----:B------:R-:W-:Y:S02]  /*1d630*/  LOP3.LUT R248, R248, 0xfffffeff, RZ, 0xc0, !PT ;  /* 0xfffffefff8f87812 */ /* 0x000fe400078ec0ff */
[----:B------:R-:W-:Y:S01]  /*1d640*/  FSEL R47, R104, -INF , P0 ;  /* 0xff800000682f7808 */ /* 0x000fe20000000000 */
[----:B------:R-:W-:Y:S01]  /*1d650*/  IMAD.MOV.U32 R104, RZ, RZ, R24 ;  /* 0x000000ffff687224 */ /* 0x000fe200078e0018 */
[-C--:B------:R-:W-:Y:S01]  /*1d660*/  ISETP.GE.AND P0, PT, R77, R231.reuse, PT ;  /* 0x000000e74d00720c */ /* 0x080fe20003f06270 */
[----:B------:R-:W-:Y:S01]  /*1d670*/  VIADD R24, R171, 0xd9 ;  /* 0x000000d9ab187836 */ /* 0x000fe20000000000 */
[----:B------:R-:W-:Y:S02]  /*1d680*/  @P1 LOP3.LUT R248, R248, 0x100, RZ, 0xfc, !PT ;  /* 0x00000100f8f81812 */ /* 0x000fe400078efcff */
[----:B------:R-:W-:Y:S01]  /*1d690*/  ISETP.GE.AND P1, PT, R77, R228, PT ;  /* 0x000000e44d00720c */ /* 0x000fe20003f26270 */
[----:B------:R-:W-:Y:S01]  /*1d6a0*/  IMAD.MOV.U32 R77, RZ, RZ, R76 ;  /* 0x000000ffff4d7224 */ /* 0x000fe200078e004c */
[----:B------:R-:W-:Y:S01]  /*1d6b0*/  LOP3.LUT R248, R248, 0xfdffffff, RZ, 0xc0, !PT ;  /* 0xfdfffffff8f87812 */ /* 0x000fe200078ec0ff */
[----:B------:R-:W-:Y:S01]  /*1d6c0*/  IMAD.MOV.U32 R76, RZ, RZ, R65 ;  /* 0x000000ffff4c7224 */ /* 0x000fe200078e0041 */
[----:B------:R-:W-:Y:S01]  /*1d6d0*/  @P6 LOP3.LUT R249, R249, 0x8, RZ, 0xfc, !PT ;  /* 0x00000008f9f96812 */ /* 0x000fe200078efcff */
[----:B------:R-:W-:Y:S01]  /*1d6e0*/  IMAD.MOV.U32 R65, RZ, RZ, R42 ;  /* 0x000000ffff417224 */ /* 0x000fe200078e002a */
[----:B------:R-:W-:Y:S02]  /*1d6f0*/  ISETP.GE.AND P6, PT, R13, R231, PT ;  /* 0x000000e70d00720c */ /* 0x000fe40003fc6270 */
[----:B------:R-:W-:Y:S02]  /*1d700*/  LOP3.LUT R249, R249, 0xffffffbf, RZ, 0xc0, !PT ;  /* 0xffffffbff9f97812 */ /* 0x000fe400078ec0ff */
[----:B------:R-:W-:Y:S02]  /*1d710*/  @P0 LOP3.LUT R248, R248, 0x2000000, RZ, 0xfc, !PT ;  /* 0x02000000f8f80812 */ /* 0x000fe400078efcff */
[----:B------:R-:W-:Y:S02]  /*1d720*/  ISETP.GE.AND P0, PT, R36, R232, PT ;  /* 0x000000e82400720c */ /* 0x000fe40003f06270 */
[----:B------:R-:W-:Y:S02]  /*1d730*/  LOP3.LUT R248, R248, 0xffffff7f, RZ, 0xc0, !PT ;  /* 0xffffff7ff8f87812 */ /* 0x000fe400078ec0ff */
[----:B------:R-:W-:Y:S02]  /*1d740*/  FSEL R45, R105, -INF , P0 ;  /* 0xff800000692d7808 */ /* 0x000fe40000000000 */
[-C--:B------:R-:W-:Y:S02]  /*1d750*/  ISETP.GE.AND P0, PT, R54, R229.reuse, PT ;  /* 0x000000e53600720c */ /* 0x080fe40003f06270 */
[----:B------:R-:W-:Y:S02]  /*1d760*/  @P1 LOP3.LUT R248, R248, 0x80, RZ, 0xfc, !PT ;  /* 0x00000080f8f81812 */ /* 0x000fe400078efcff */
[----:B------:R-:W-:Y:S02]  /*1d770*/  FSEL R42, R98, -INF , P0 ;  /* 0xff800000622a7808 */ /* 0x000fe40000000000 */
[----:B------:R-:W-:Y:S02]  /*1d780*/  ISETP.GE.AND P0, PT, R51, R229, PT ;  /* 0x000000e53300720c */ /* 0x000fe40003f06270 */
[CC--:B------:R-:W-:Y:S02]  /*1d790*/  ISETP.GE.AND P1, PT, R22.reuse, R228.reuse, PT ;  /* 0x000000e41600720c */ /* 0x0c0fe40003f26270 */
[----:B------:R-:W-:Y:S02]  /*1d7a0*/  FSEL R41, R99, -INF , P0 ;  /* 0xff80000063297808 */ /* 0x000fe40000000000 */
[-C--:B------:R-:W-:Y:S01]  /*1d7b0*/  ISETP.GE.AND P0, PT, R22, R231.reuse, PT ;  /* 0x000000e71600720c */ /* 0x080fe20003f06270 */
[----:B------:R-:W-:Y:S01]  /*1d7c0*/  IMAD.MOV.U32 R22, RZ, RZ, R75 ;  /* 0x000000ffff167224 */ /* 0x000fe200078e004b */
[----:B------:R-:W-:Y:S01]  /*1d7d0*/  LOP3.LUT R248, R248, 0xfeffffff, RZ, 0xc0, !PT ;  /* 0xfefffffff8f87812 */ /* 0x000fe200078ec0ff */
[----:B------:R-:W-:Y:S01]  /*1d7e0*/  IMAD.MOV.U32 R75, RZ, RZ, R76 ;  /* 0x000000ffff4b7224 */ /* 0x000fe200078e004c */
[----:B------:R-:W-:Y:S01]  /*1d7f0*/  @P3 LOP3.LUT R249, R249, 0x40, RZ, 0xfc, !PT ;  /* 0x00000040f9f93812 */ /* 0x000fe200078efcff */
[----:B------:R-:W-:Y:S01]  /*1d800*/  IMAD.MOV.U32 R76, RZ, RZ, R73 ;  /* 0x000000ffff4c7224 */ /* 0x000fe200078e0049 */
[----:B------:R-:W-:Y:S01]  /*1d810*/  ISETP.GE.AND P4, PT, R13, R228, PT ;  /* 0x000000e40d00720c */ /* 0x000fe20003f86270 */
[----:B------:R-:W-:Y:S01]  /*1d820*/  IMAD.MOV.U32 R87, RZ, RZ, R22 ;  /* 0x000000ffff577224 */ /* 0x000fe200078e0016 */
[----:B------:R-:W-:Y:S01]  /*1d830*/  LOP3.LUT R249, R249, 0xfffffffb, RZ, 0xc0, !PT ;  /* 0xfffffffbf9f97812 */ /* 0x000fe200078ec0ff */
[----:B------:R-:W-:Y:S02]  /*1d840*/  VIADD R22, R171, 0xe1 ;  /* 0x000000e1ab167836 */ /* 0x000fe40000000000 */
        /* <DEDUP_REMOVED lines=9> */
[----:B------:R-:W-:Y:S01]  /*1d8e0*/  LOP3.LUT R249, R249, 0xffffff7f, RZ, 0xc0, !PT ;  /* 0xffffff7ff9f97812 */ /* 0x000fe200078ec0ff */
[----:B------:R-:W-:Y:S01]  /*1d8f0*/  IMAD.MOV.U32 R43, RZ, RZ, R40 ;  /* 0x000000ffff2b7224 */ /* 0x000fe200078e0028 */
[----:B------:R-:W-:Y:S01]  /*1d900*/  FSEL R40, R108, -INF , P0 ;  /* 0xff8000006c287808 */ /* 0x000fe20000000000 */
[----:B------:R-:W-:Y:S01]  /*1d910*/  IMAD.MOV.U32 R76, RZ, RZ, R55 ;  /* 0x000000ffff4c7224 */ /* 0x000fe200078e0037 */
[CC--:B------:R-:W-:Y:S01]  /*1d920*/  ISETP.GE.AND P0, PT, R79.reuse, R231.reuse, PT ;  /* 0x000000e74f00720c */ /* 0x0c0fe20003f06270 */
[----:B------:R-:W-:Y:S01]  /*1d930*/  IMAD.MOV.U32 R55, RZ, RZ, R38 ;  /* 0x000000ffff377224 */ /* 0x000fe200078e0026 */
[----:B------:R-:W-:Y:S01]  /*1d940*/  @P1 LOP3.LUT R248, R248, 0x40, RZ, 0xfc, !PT ;  /* 0x00000040f8f81812 */ /* 0x000fe200078efcff */
[----:B------:R-:W-:Y:S01]  /*1d950*/  IMAD.MOV.U32 R38, RZ, RZ, R30 ;  /* 0x000000ffff267224 */ /* 0x000fe200078e001e */
[----:B------:R-:W-:Y:S01]  /*1d960*/  ISETP.GE.AND P1, PT, R79, R228, PT ;  /* 0x000000e44f00720c */ /* 0x000fe20003f26270 */
        /* <DEDUP_REMOVED lines=22> */
[----:B------:R-:W-:Y:S01]  /*1dad0*/  IMAD.MOV.U32 R102, RZ, RZ, R77 ;  /* 0x000000ffff667224 */ /* 0x000fe200078e004d */
[----:B------:R-:W-:Y:S02]  /*1dae0*/  ISETP.GE.AND P0, PT, R46, R229, PT ;  /* 0x000000e52e00720c */ /* 0x000fe40003f06270 */
[----:B------:R-:W-:Y:S02]  /*1daf0*/  LOP3.LUT R248, R248, 0xffbfffff, RZ, 0xc0, !PT ;  /* 0xffbffffff8f87812 */ /* 0x000fe400078ec0ff */
[----:B------:R-:W-:Y:S02]  /*1db00*/  FSEL R30, R103, -INF , P0 ;  /* 0xff800000671e7808 */ /* 0x000fe40000000000 */
[CC--:B------:R-:W-:Y:S02]  /*1db10*/  ISETP.GE.AND P0, PT, R20.reuse, R231.reuse, PT ;  /* 0x000000e71400720c */ /* 0x0c0fe40003f06270 */
[----:B------:R-:W-:Y:S01]  /*1db20*/  ISETP.GE.AND P1, PT, R20, R228, PT ;  /* 0x000000e41400720c */ /* 0x000fe20003f26270 */
[----:B------:R-:W-:Y:S01]  /*1db30*/  VIADD R20, R171, 0xe9 ;  /* 0x000000e9ab147836 */ /* 0x000fe20000000000 */
[----:B------:R-:W-:Y:S04]  /*1db40*/  @P4 LOP3.LUT R249, R249, 0x100, RZ, 0xfc, !PT ;  /* 0x00000100f9f94812 */ /* 0x000fe800078efcff */
[----:B------:R-:W-:Y:S04]  /*1db50*/  LOP3.LUT R249, R249, 0xfffffdff, RZ, 0xc0, !PT ;  /* 0xfffffdfff9f97812 */ /* 0x000fe800078ec0ff */
[----:B------:R-:W-:Y:S02]  /*1db60*/  @P5 LOP3.LUT R249, R249, 0x200, RZ, 0xfc, !PT ;  /* 0x00000200f9f95812 */ /* 0x000fe400078efcff */
[----:B------:R-:W-:Y:S02]  /*1db70*/  @P0 LOP3.LUT R248, R248, 0x400000, RZ, 0xfc, !PT ;  /* 0x00400000f8f80812 */ /* 0x000fe400078efcff */
[----:B------:R-:W-:Y:S02]  /*1db80*/  ISETP.GE.AND P0, PT, R28, R232, PT ;  /* 0x000000e81c00720c */ /* 0x000fe40003f06270 */
[----:B------:R-:W-:Y:S02]  /*1db90*/  LOP3.LUT R248, R248, 0xffffffef, RZ, 0xc0, !PT ;  /* 0xffffffeff8f87812 */ /* 0x000fe400078ec0ff */
[----:B------:R-:W-:Y:S01]  /*1dba0*/  FSEL R105, R112, -INF , P0 ;  /* 0xff80000070697808 */ /* 0x000fe20000000000 */
[----:B------:R-:W-:Y:S01]  /*1dbb0*/  IMAD.MOV.U32 R112, RZ, RZ, R73 ;  /* 0x000000ffff707224 */ /* 0x000fe200078e0049 */
[C---:B------:R-:W-:Y:S02]  /*1dbc0*/  ISETP.GE.AND P0, PT, R21.reuse, R231, PT ;  /* 0x000000e71500720c */ /* 0x040fe40003f06270 */
[----:B------:R-:W-:Y:S02]  /*1dbd0*/  @P1 LOP3.LUT R248, R248, 0x10, RZ, 0xfc, !PT ;  /* 0x00000010f8f81812 */ /* 0x000fe400078efcff */
[----:B------:R-:W-:Y:S01]  /*1dbe0*/  ISETP.GE.AND P1, PT, R21, R228, PT ;  /* 0x000000e41500720c */ /* 0x000fe20003f26270 */
[----:B------:R-:W-:Y:S01]  /*1dbf0*/  VIADD R21, R171, 0xe8 ;  /* 0x000000e8ab157836 */ /* 0x000fe20000000000 */
[----:B------:R-:W-:Y:S02]  /*1dc00*/  LOP3.LUT R248, R248, 0xffdfffff, RZ, 0xc0, !PT ;  /* 0xffdffffff8f87812 */ /* 0x000fe400078ec0ff */
[----:B------:R-:W-:Y:S05]  /*1dc10*/  LOP3.LUT R249, R249, 0xfffffbff, RZ, 0xc0, !PT ;  /* 0xfffffbfff9f97812 */ /* 0x000fea00078ec0ff */
[----:B------:R-:W-:Y:S02]  /*1dc20*/  @P0 LOP3.LUT R248, R248, 0x200000, RZ, 0xfc, !PT ;  /* 0x00200000f8f80812 */ /* 0x000fe400078efcff */
[----:B------:R-:W-:Y:S02]  /*1dc30*/  ISETP.GE.AND P0, PT, R24, R232, PT ;  /* 0x000000e81800720c */ /* 0x000fe40003f06270 */
[----:B------:R-:W-:Y:S02]  /*1dc40*/  LOP3.LUT R248, R248, 0xfffffff7, RZ, 0xc0, !PT ;  /* 0xfffffff7f8f87812 */ /* 0x000fe400078ec0ff */
[----:B------:R-:W-:Y:S02]  /*1dc50*/  FSEL R103, R113, -INF , P0 ;  /* 0xff80000071677808 */ /* 0x000fe40000000000 */
[-C--:B------:R-:W-:Y:S02]  /*1dc60*/  ISETP.GE.AND P0, PT, R44, R229.reuse, PT ;  /* 0x000000e52c00720c */ /* 0x080fe40003f06270 */
[----:B------:R-:W-:Y:S02]  /*1dc70*/  @P1 LOP3.LUT R248, R248, 0x8, RZ, 0xfc, !PT ;  /* 0x00000008f8f81812 */ /* 0x000fe400078efcff */
[----:B------:R-:W-:Y:S01]  /*1dc80*/  FSEL R26, R106, -INF , P0 ;  /* 0xff8000006a1a7808 */ /* 0x000fe20000000000 */
[----:B------:R-:W-:Y:S01]  /*1dc90*/  IMAD.MOV.U32 R106, RZ, RZ, R98 ;  /* 0x000000ffff6a7224 */ /* 0x000fe200078e0062 */
[----:B------:R-:W-:Y:S01]  /*1dca0*/  ISETP.GE.AND P0, PT, R36, R229, PT ;  /* 0x000000e52400720c */ /* 0x000fe20003f06270 */
[----:B------:R-:W-:Y:S01]  /*1dcb0*/  IMAD.MOV.U32 R98, RZ, RZ, R76 ;  /* 0x000000ffff627224 */ /* 0x000fe200078e004c */
[----:B------:R-:W-:Y:S02]  /*1dcc0*/  LOP3.LUT R248, R248, 0xffefffff, RZ, 0xc0, !PT ;  /* 0xffeffffff8f87812 */ /* 0x000fe400078ec0ff */
[----:B------:R-:W-:Y:S01]  /*1dcd0*/  FSEL R43, R107, -INF , P0 ;  /* 0xff8000006b2b7808 */ /* 0x000fe20000000000 */
[----:B------:R-:W-:Y:S01]  /*1dce0*/  IMAD.MOV.U32 R107, RZ, RZ, R83 ;  /* 0x000000ffff6b7224 */ /* 0x000fe200078e0053 */
[CC--:B------:R-:W-:Y:S02]  /*1dcf0*/  ISETP.GE.AND P0, PT, R18.reuse, R231.reuse, PT ;  /* 0x000000e71200720c */ /* 0x0c0fe40003f06270 */
[----:B------:R-:W-:Y:S01]  /*1dd00*/  ISETP.GE.AND P1, PT, R18, R228, PT ;  /* 0x000000e41200720c */ /* 0x000fe20003f26270 */
[----:B------:R-:W-:Y:S10]  /*1dd10*/  VIADD R18, R171, 0xf0 ;  /* 0x000000f0ab127836 */ /* 0x000ff40000000000 */
[----:B------:R-:W-:Y:S02]  /*1dd20*/  @P0 LOP3.LUT R248, R248, 0x100000, RZ, 0xfc, !PT ;  /* 0x00100000f8f80812 */ /* 0x000fe400078efcff */
[----:B------:R-:W-:Y:S02]  /*1dd30*/  ISETP.GE.AND P0, PT, R23, R232, PT ;  /* 0x000000e81700720c */ /* 0x000fe40003f06270 */
[----:B------:R-:W-:Y:S02]  /*1dd40*/  LOP3.LUT R248, R248, 0xfffffffb, RZ, 0xc0, !PT ;  /* 0xfffffffbf8f87812 */ /* 0x000fe400078ec0ff */
[----:B------:R-:W-:Y:S01]  /*1dd50*/  FSEL R93, R116, -INF , P0 ;  /* 0xff800000745d7808 */ /* 0x000fe20000000000 */
[----:B------:R-:W-:Y:S01]  /*1dd60*/  IMAD.MOV.U32 R116, RZ, RZ, R81 ;  /* 0x000000ffff747224 */ /* 0x000fe200078e0051 */
[----:B------:R-:W-:Y:S02]  /*1dd70*/  ISETP.GE.AND P0, PT, R17, R231, PT ;  /* 0x000000e71100720c */ /* 0x000fe40003f06270 */
[----:B------:R-:W-:Y:S02]  /*1dd80*/  @P1 LOP3.LUT R248, R248, 0x4, RZ, 0xfc, !PT ;  /* 0x00000004f8f81812 */ /* 0x000fe400078efcff */
[----:B------:R-:W-:Y:S01]  /*1dd90*/  ISETP.GE.AND P1, PT, R6, R228, PT ;  /* 0x000000e40600720c */ /* 0x000fe20003f26270 */
[----:B------:R-:W-:Y:S01]  /*1dda0*/  VIADD R6, R171, 0xf9 ;  /* 0x000000f9ab067836 */ /* 0x000fe20000000000 */
[----:B------:R-:W-:Y:S07]  /*1ddb0*/  LOP3.LUT R248, R248, 0xfff7ffff, RZ, 0xc0, !PT ;  /* 0xfff7fffff8f87812 */ /* 0x000fee00078ec0ff */
[----:B------:R-:W-:Y:S02]  /*1ddc0*/  @P0 LOP3.LUT R248, R248, 0x80000, RZ, 0xfc, !PT ;  /* 0x00080000f8f80812 */ /* 0x000fe400078efcff */
[-C--:B------:R-:W-:Y:S02]  /*1ddd0*/  ISETP.GE.AND P0, PT, R22, R232.reuse, PT ;  /* 0x000000e81600720c */ /* 0x080fe40003f06270 */
[----:B------:R-:W-:Y:S02]  /*1dde0*/  LOP3.LUT R248, R248, 0xfffbffff, RZ, 0xc0, !PT ;  /* 0xfffbfffff8f87812 */ /* 0x000fe400078ec0ff */
[----:B------:R-:W-:Y:S01]  /*1ddf0*/  FSEL R91, R117, -INF , P0 ;  /* 0xff800000755b7808 */ /* 0x000fe20000000000 */
[----:B------:R-:W-:Y:S01]  /*1de00*/  IMAD.MOV.U32 R117, RZ, RZ, R72 ;  /* 0x000000ffff757224 */ /* 0x000fe200078e0048 */
[-C--:B------:R-:W-:Y:S02]  /*1de10*/  ISETP.GE.AND P0, PT, R32, R229.reuse, PT ;  /* 0x000000e52000720c */ /* 0x080fe40003f06270 */
[----:B------:R-:W-:Y:S02]  /*1de20*/  @P1 LOP3.LUT R249, R249, 0x400, RZ, 0xfc, !PT ;  /* 0x00000400f9f91812 */ /* 0x000fe400078efcff */
[----:B------:R-:W-:Y:S01]  /*1de30*/  FSEL R101, R110, -INF , P0 ;  /* 0xff8000006e657808 */ /* 0x000fe20000000000 */
[----:B------:R-:W-:Y:S01]  /*1de40*/  IMAD.MOV.U32 R110, RZ, RZ, R19 ;  /* 0x000000ffff6e7224 */ /* 0x000fe200078e0013 */
[----:B------:R-:W-:Y:S02]  /*1de50*/  ISETP.GE.AND P0, PT, R29, R229, PT ;  /* 0x000000e51d00720c */ /* 0x000fe40003f06270 */
[----:B------:R-:W-:Y:S02]  /*1de60*/  LOP3.LUT R249, R249, 0xfffff7ff, RZ, 0xc0, !PT ;  /* 0xfffff7fff9f97812 */ /* 0x000fe400078ec0ff */
[----:B------:R-:W-:Y:S01]  /*1de70*/  FSEL R99, R111, -INF , P0 ;  /* 0xff8000006f637808 */ /* 0x000fe20000000000 */
[----:B------:R-:W-:Y:S01]  /*1de80*/  IMAD.MOV.U32 R111, RZ, RZ, R39 ;  /* 0x000000ffff6f7224 */ /* 0x000fe200078e0027 */
[-C--:B------:R-:W-:Y:S11]  /*1de90*/  ISETP.GE.AND P0, PT, R15, R231.reuse, PT ;  /* 0x000000e70f00720c */ /* 0x080ff60003f06270 */
[----:B------:R-:W-:Y:S02]  /*1dea0*/  @!UPT UIADD3 URZ, UPT, UPT, URZ, URZ, URZ ;  /* 0x000000fffffff290 */ /* 0x000fe4000fffe0ff */
[----:B------:R-:W-:Y:S02]  /*1deb0*/  @P0 LOP3.LUT R248, R248, 0x40000, RZ, 0xfc, !PT ;  /* 0x00040000f8f80812 */ /* 0x000fe400078efcff */
[-C--:B------:R-:W-:Y:S02]  /*1dec0*/  ISETP.GE.AND P0, PT, R21, R232.reuse, PT ;  /* 0x000000e81500720c */ /* 0x080fe40003f06270 */
[----:B------:R-:W-:Y:S02]  /*1ded0*/  LOP3.LUT P2, RZ, R248, 0x80000000, RZ, 0xc0, !PT ;  /* 0x80000000f8ff7812 */ /* 0x000fe4000784c0ff */
[----:B------:R-:W-:Y:S01]  /*1dee0*/  FSEL R89, R120, -INF , P0 ;  /* 0xff80000078597808 */ /* 0x000fe20000000000 */
[----:B------:R-:W-:Y:S01]  /*1def0*/  IMAD.MOV.U32 R120, RZ, RZ, R104 ;  /* 0x000000ffff787224 */ /* 0x000fe200078e0068 */
[----:B------:R-:W-:Y:S01]  /*1df00*/  ISETP.GE.AND P0, PT, R14, R231, PT ;  /* 0x000000e70e00720c */ /* 0x000fe20003f06270 */
[----:B------:R-:W-:Y:S01]  /*1df10*/  IMAD.MOV.U32 R104, RZ, RZ, R12 ;  /* 0x000000ffff687224 */ /* 0x000fe200078e000c */
[----:B------:R-:W-:Y:S01]  /*1df20*/  LOP3.LUT R248, R248, 0xfffdffff, RZ, 0xc0, !PT ;  /* 0xfffdfffff8f87812 */ /* 0x000fe200078ec0ff */
[----:B------:R-:W-:Y:S01]  /*1df30*/  IMAD.MOV.U32 R12, RZ, RZ, R95 ;  /* 0x000000ffff0c7224 */ /* 0x000fe200078e005f */
[----:B------:R-:W-:Y:S01]  /*1df40*/  FSEL R15, R174, -INF , !P2 ;  /* 0xff800000ae0f7808 */ /* 0x000fe20005000000 */
[C---:B------:R-:W-:Y:S02]  /*1df50*/  VIADD R14, R171.reuse, 0xf1 ;  /* 0x000000f1ab0e7836 */ /* 0x040fe40000000000 */
[----:B------:R-:W-:Y:S02]  /*1df60*/  IMAD.MOV.U32 R113, RZ, RZ, R12 ;  /* 0x000000ffff717224 */ /* 0x000fe400078e000c */
[----:B------:R-:W-:Y:S04]  /*1df70*/  VIADD R12, R171, 0xf8 ;  /* 0x000000f8ab0c7836 */ /* 0x000fe80000000000 */
[----:B------:R-:W-:Y:S02]  /*1df80*/  @P0 LOP3.LUT R248, R248, 0x20000, RZ, 0xfc, !PT ;  /* 0x00020000f8f80812 */ /* 0x000fe400078efcff */
[-C--:B------:R-:W-:Y:S02]  /*1df90*/  ISETP.GE.AND P0, PT, R20, R232.reuse, PT ;  /* 0x000000e81400720c */ /* 0x080fe40003f06270 */
[----:B------:R-:W-:Y:S02]  /*1dfa0*/  LOP3.LUT P1, RZ, R248, 0x80000, RZ, 0xc0, !PT ;  /* 0x00080000f8ff7812 */ /* 0x000fe4000782c0ff */
[----:B------:R-:W-:Y:S01]  /*1dfb0*/  FSEL R87, R121, -INF , P0 ;  /* 0xff80000079577808 */ /* 0x000fe20000000000 */
[----:B------:R-:W-:Y:S01]  /*1dfc0*/  IMAD.MOV.U32 R121, RZ, RZ, R53 ;  /* 0x000000ffff797224 */ /* 0x000fe200078e0035 */
[-C--:B------:R-:W-:Y:S02]  /*1dfd0*/  ISETP.GE.AND P0, PT, R28, R229.reuse, PT ;  /* 0x000000e51c00720c */ /* 0x080fe40003f06270 */
[----:B------:R-:W-:Y:S02]  /*1dfe0*/  LOP3.LUT P3, RZ, R248, 0x20000, RZ, 0xc0, !PT ;  /* 0x00020000f8ff7812 */ /* 0x000fe4000786c0ff */
[----:B------:R-:W-:Y:S01]  /*1dff0*/  FSEL R97, R114, -INF , P0 ;  /* 0xff80000072617808 */ /* 0x000fe20000000000 */
[----:B------:R-:W-:Y:S01]  /*1e000*/  IMAD.MOV.U32 R114, RZ, RZ, R79 ;  /* 0x000000ffff727224 */ /* 0x000fe200078e004f */
[-C--:B------:R-:W-:Y:S02]  /*1e010*/  ISETP.GE.AND P0, PT, R24, R229.reuse, PT ;  /* 0x000000e51800720c */ /* 0x080fe40003f06270 */
[C---:B------:R-:W-:Y:S02]  /*1e020*/  LOP3.LUT P6, RZ, R248.reuse, 0x10, RZ, 0xc0, !PT ;  /* 0x00000010f8ff7812 */ /* 0x040fe400078cc0ff */
[----:B------:R-:W-:Y:S02]  /*1e030*/  @P1 LOP3.LUT R249, R249, 0x800, RZ, 0xfc, !PT ;  /* 0x00000800f9f91812 */ /* 0x000fe400078efcff */
[----:B------:R-:W-:Y:S02]  /*1e040*/  LOP3.LUT P1, RZ, R248, 0x40, RZ, 0xc0, !PT ;  /* 0x00000040f8ff7812 */ /* 0x000fe4000782c0ff */
[----:B------:R-:W-:Y:S02]  /*1e050*/  LOP3.LUT R249, R249, 0xffffefff, RZ, 0xc0, !PT ;  /* 0xffffeffff9f97812 */ /* 0x000fe400078ec0ff */
[----:B------:R-:W-:Y:S01]  /*1e060*/  FSEL R95, R115, -INF , P0 ;  /* 0xff800000735f7808 */ /* 0x000fe20000000000 */
[----:B------:R-:W-:Y:S01]  /*1e070*/  IMAD.MOV.U32 R115, RZ, RZ, R55 ;  /* 0x000000ffff737224 */ /* 0x000fe200078e0037 */
[-C--:B------:R-:W-:Y:S02]  /*1e080*/  ISETP.GE.AND P0, PT, R18, R232.reuse, PT ;  /* 0x000000e81200720c */ /* 0x080fe40003f06270 */
[----:B------:R-:W-:Y:S02]  /*1e090*/  FSEL R104, R104, -INF , !P6 ;  /* 0xff80000068687808 */ /* 0x000fe40007000000 */
[----:B------:R-:W-:Y:S01]  /*1e0a0*/  FSEL R77, R124, -INF , P0 ;  /* 0xff8000007c4d7808 */ /* 0x000fe20000000000 */
[----:B------:R-:W-:Y:S01]  /*1e0b0*/  IMAD.MOV.U32 R124, RZ, RZ, R27 ;  /* 0x000000ffff7c7224 */ /* 0x000fe200078e001b */
[-C--:B------:R-:W-:Y:S02]  /*1e0c0*/  ISETP.GE.AND P0, PT, R14, R232.reuse, PT ;  /* 0x000000e80e00720c */ /* 0x080fe40003f06270 */
[----:B------:R-:W-:Y:S02]  /*1e0d0*/  @P1 LOP3.LUT R249, R249, 0x1000, RZ, 0xfc, !PT ;  /* 0x00001000f9f91812 */ /* 0x000fe400078efcff */
[C---:B------:R-:W-:Y:S02]  /*1e0e0*/  LOP3.LUT P1, RZ, R248.reuse, 0x80, RZ, 0xc0, !PT ;  /* 0x00000080f8ff7812 */ /* 0x040fe4000782c0ff */
[----:B------:R-:W-:Y:S02]  /*1e0f0*/  LOP3.LUT R249, R249, 0xffffdfff, RZ, 0xc0, !PT ;  /* 0xffffdffff9f97812 */ /* 0x000fe400078ec0ff */
[----:B------:R-:W-:Y:S01]  /*1e100*/  FSEL R78, R125, -INF , P0 ;  /* 0xff8000007d4e7808 */ /* 0x000fe20000000000 */
[----:B------:R-:W-:Y:S01]  /*1e110*/  IMAD.MOV.U32 R125, RZ, RZ, R102 ;  /* 0x000000ffff7d7224 */ /* 0x000fe200078e0066 */
[-C--:B------:R-:W-:Y:S01]  /*1e120*/  ISETP.GE.AND P0, PT, R23, R229.reuse, PT ;  /* 0x000000e51700720c */ /* 0x080fe20003f06270 */
[----:B------:R-:W-:Y:S01]  /*1e130*/  IMAD.MOV.U32 R102, RZ, RZ, R109 ;  /* 0x000000ffff667224 */ /* 0x000fe200078e006d */
[C---:B------:R-:W-:Y:S01]  /*1e140*/  LOP3.LUT P5, RZ, R248.reuse, 0x40000, RZ, 0xc0, !PT ;  /* 0x00040000f8ff7812 */ /* 0x040fe200078ac0ff */
[----:B------:R-:W-:Y:S01]  /*1e150*/  IMAD.MOV.U32 R109, RZ, RZ, R108 ;  /* 0x000000ffff6d7224 */ /* 0x000fe200078e006c */
[----:B------:R-:W-:Y:S01]  /*1e160*/  LOP3.LUT P4, RZ, R248, 0x20, RZ, 0xc0, !PT ;  /* 0x00000020f8ff7812 */ /* 0x000fe2000788c0ff */
[----:B------:R-:W-:Y:S01]  /*1e170*/  IMAD.MOV.U32 R108, RZ, RZ, R85 ;  /* 0x000000ffff6c7224 */ /* 0x000fe200078e0055 */
[----:B------:R-:W-:Y:S01]  /*1e180*/  FSEL R85, R118, -INF , P0 ;  /* 0xff80000076557808 */ /* 0x000fe20000000000 */
[----:B------:R-:W-:Y:S01]  /*1e190*/  IMAD.MOV.U32 R118, RZ, RZ, R75 ;  /* 0x000000ffff767224 */ /* 0x000fe200078e004b */
[----:B------:R-:W-:Y:S02]  /*1e1a0*/  @P1 LOP3.LUT R249, R249, 0x2000, RZ, 0xfc, !PT ;  /* 0x00002000f9f91812 */ /* 0x000fe400078efcff */
[----:B------:R-:W-:Y:S02]  /*1e1b0*/  LOP3.LUT P1, RZ, R248, 0x100000, RZ, 0xc0, !PT ;  /* 0x00100000f8ff7812 */ /* 0x000fe4000782c0ff */
[----:B------:R-:W-:Y:S02]  /*1e1c0*/  LOP3.LUT R249, R249, 0xffffbfff, RZ, 0xc0, !PT ;  /* 0xffffbffff9f97812 */ /* 0x000fe400078ec0ff */
[-C--:B------:R-:W-:Y:S02]  /*1e1d0*/  ISETP.GE.AND P0, PT, R22, R229.reuse, PT ;  /* 0x000000e51600720c */ /* 0x080fe40003f06270 */
[----:B------:R-:W-:Y:S02]  /*1e1e0*/  FSEL R64, R64, -INF , !P5 ;  /* 0xff80000040407808 */ /* 0x000fe40006800000 */
        /* <DEDUP_REMOVED lines=9> */
[-C--:B------:R-:W-:Y:S04]  /*1e280*/  ISETP.GE.AND P0, PT, R6, R232.reuse, PT ;  /* 0x000000e80600720c */ /* 0x080fe80003f06270 */
[----:B------:R-:W-:Y:S02]  /*1e290*/  FSEL R76, R129, -INF , P0 ;  /* 0xff800000814c7808 */ /* 0x000fe40000000000 */
[-C--:B------:R-:W-:Y:S02]  /*1e2a0*/  ISETP.GE.AND P0, PT, R21, R229.reuse, PT ;  /* 0x000000e51500720c */ /* 0x080fe40003f06270 */
[----:B------:R-:W-:Y:S02]  /*1e2b0*/  @P1 LOP3.LUT R249, R249, 0x8000, RZ, 0xfc, !PT ;  /* 0x00008000f9f91812 */ /* 0x000fe400078efcff */
[----:B------:R-:W-:Y:S02]  /*1e2c0*/  LOP3.LUT P1, RZ, R248, 0x100, RZ, 0xc0, !PT ;  /* 0x00000100f8ff7812 */ /* 0x000fe4000782c0ff */
[----:B------:R-:W-:Y:S02]  /*1e2d0*/  LOP3.LUT R249, R249, 0xfffeffff, RZ, 0xc0, !PT ;  /* 0xfffefffff9f97812 */ /* 0x000fe400078ec0ff */
[----:B------:R-:W-:Y:S02]  /*1e2e0*/  FSEL R81, R122, -INF , P0 ;  /* 0xff8000007a517808 */ /* 0x000fe40000000000 */
        /* <DEDUP_REMOVED lines=14> */
[----:B------:R-:W-:Y:S04]  /*1e3d0*/  ISETP.GE.AND P0, PT, R6, R229, PT ;  /* 0x000000e50600720c */ /* 0x000fe80003f06270 */
[----:B------:R-:W-:Y:S02]  /*1e3e0*/  FSEL R38, R131, -INF , P0 ;  /* 0xff80000083267808 */ /* 0x000fe40000000000 */
[----:B------:R-:W-:Y:S02]  /*1e3f0*/  ISETP.GE.AND P0, PT, R0, R232, PT ;  /* 0x000000e80000720c */ /* 0x000fe40003f06270 */
[----:B------:R-:W-:Y:S02]  /*1e400*/  @P1 LOP3.LUT R249, R249, 0x40000, RZ, 0xfc, !PT ;  /* 0x00040000f9f91812 */ /* 0x000fe400078efcff */
[----:B------:R-:W-:Y:S02]  /*1e410*/  LOP3.LUT P1, RZ, R248, 0x800000, RZ, 0xc0, !PT ;  /* 0x00800000f8ff7812 */ /* 0x000fe4000782c0ff */
[----:B------:R-:W-:Y:S02]  /*1e420*/  LOP3.LUT R249, R249, 0xfff7ffff, RZ, 0xc0, !PT ;  /* 0xfff7fffff9f97812 */ /* 0x000fe400078ec0ff */
[----:B------:R-:W-:Y:S02]  /*1e430*/  FSEL R8, R8, -INF , P0 ;  /* 0xff80000008087808 */ /* 0x000fe40000000000 */
[-C--:B------:R-:W-:Y:S04]  /*1e440*/  ISETP.GE.AND P0, PT, R171, R231.reuse, PT ;  /* 0x000000e7ab00720c */ /* 0x080fe80003f06270 */
[----:B------:R-:W-:Y:S02]  /*1e450*/  FSEL R19, R173, -INF , !P0 ;  /* 0xff800000ad137808 */ /* 0x000fe40004000000 */
[C---:B------:R-:W-:Y:S02]  /*1e460*/  LOP3.LUT P0, RZ, R248.reuse, 0x2000, RZ, 0xc0, !PT ;  /* 0x00002000f8ff7812 */ /* 0x040fe4000780c0ff */
[----:B------:R-:W-:Y:S02]  /*1e470*/  @P1 LOP3.LUT R249, R249, 0x80000, RZ, 0xfc, !PT ;  /* 0x00080000f9f91812 */ /* 0x000fe400078efcff */
[----:B------:R-:W-:Y:S02]  /*1e480*/  LOP3.LUT P1, RZ, R248, 0x400, RZ, 0xc0, !PT ;  /* 0x00000400f8ff7812 */ /* 0x000fe4000782c0ff */
[----:B------:R-:W-:Y:S02]  /*1e490*/  LOP3.LUT R249, R249, 0xffefffff, RZ, 0xc0, !PT ;  /* 0xffeffffff9f97812 */ /* 0x000fe400078ec0ff */
[----:B------:R-:W-:Y:S02]  /*1e4a0*/  FSEL R17, R7, -INF , !P0 ;  /* 0xff80000007117808 */ /* 0x000fe40004000000 */
        /* <DEDUP_REMOVED lines=11> */
[C---:B------:R-:W-:Y:S02]  /*1e560*/  LOP3.LUT P1, RZ, R248.reuse, 0x1000000, RZ, 0xc0, !PT ;  /* 0x01000000f8ff7812 */ /* 0x040fe4000782c0ff */
[----:B------:R-:W-:Y:S02]  /*1e570*/  LOP3.LUT R249, R249, 0xffbfffff, RZ, 0xc0, !PT ;  /* 0xffbffffff9f97812 */ /* 0x000fe400078ec0ff */
[----:B------:R-:W-:Y:S09]  /*1e580*/  FSEL R65, R65, -INF , !P0 ;  /* 0xff80000041417808 */ /* 0x000ff20004000000 */
[----:B------:R-:W-:Y:S02]  /*1e590*/  @P1 LOP3.LUT R249, R249, 0x400000, RZ, 0xfc, !PT ;  /* 0x00400000f9f91812 */ /* 0x000fe400078efcff */
[C---:B------:R-:W-:Y:S02]  /*1e5a0*/  LOP3.LUT P1, RZ, R248.reuse, 0x2000000, RZ, 0xc0, !PT ;  /* 0x02000000f8ff7812 */ /* 0x040fe4000782c0ff */
[----:B------:R-:W-:Y:S11]  /*1e5b0*/  LOP3.LUT R249, R249, 0xff7fffff, RZ, 0xc0, !PT ;  /* 0xff7ffffff9f97812 */ /* 0x000ff600078ec0ff */
        /* <DEDUP_REMOVED lines=13> */
[----:B------:R-:W-:Y:S02]  /*1e690*/  LOP3.LUT P1, RZ, R248, 0x40000000, RZ, 0xc0, !PT ;  /* 0x40000000f8ff7812 */ /* 0x000fe4000782c0ff */
[C---:B------:R-:W-:Y:S02]  /*1e6a0*/  LOP3.LUT P6, RZ, R249.reuse, 0x80, RZ, 0xc0, !PT ;  /* 0x00000080f9ff7812 */ /* 0x040fe400078cc0ff */
[----:B------:R-:W-:Y:S02]  /*1e6b0*/  FSEL R13, R172, -INF , !P1 ;  /* 0xff800000ac0d7808 */ /* 0x000fe40004800000 */
[C---:B------:R-:W-:Y:S02]  /*1e6c0*/  LOP3.LUT P1, RZ, R249.reuse, 0x8000000, RZ, 0xc0, !PT ;  /* 0x08000000f9ff7812 */ /* 0x040fe4000782c0ff */
[C---:B------:R-:W-:Y:S02]  /*1e6d0*/  LOP3.LUT P5, RZ, R249.reuse, 0x200, RZ, 0xc0, !PT ;  /* 0x00000200f9ff7812 */ /* 0x040fe400078ac0ff */
[----:B------:R-:W-:Y:S02]  /*1e6e0*/  FSEL R55, R170, -INF , !P1 ;  /* 0xff800000aa377808 */ /* 0x000fe40004800000 */
[----:B------:R-:W-:Y:S04]  /*1e6f0*/  LOP3.LUT P1, RZ, R249, 0x4000000, RZ, 0xc0, !PT ;  /* 0x04000000f9ff7812 */ /* 0x000fe8000782c0ff */
[----:B------:R-:W-:Y:S02]  /*1e700*/  FSEL R27, R9, -INF , !P1 ;  /* 0xff800000091b7808 */ /* 0x000fe40004800000 */
[C---:B------:R-:W-:Y:S04]  /*1e710*/  LOP3.LUT P1, RZ, R249.reuse, 0x2000000, RZ, 0xc0, !PT ;  /* 0x02000000f9ff7812 */ /* 0x040fe8000782c0ff */
[----:B------:R-:W-:Y:S02]  /*1e720*/  FSEL R25, R16, -INF , !P1 ;  /* 0xff80000010197808 */ /* 0x000fe40004800000 */
[C---:B------:R-:W-:Y:S04]  /*1e730*/  LOP3.LUT P1, RZ, R249.reuse, 0x1000000, RZ, 0xc0, !PT ;  /* 0x01000000f9ff7812 */ /* 0x040fe8000782c0ff */
[----:B------:R-:W-:Y:S01]  /*1e740*/  FSEL R9, R128, -INF , !P1 ;  /* 0xff80000080097808 */ /* 0x000fe20004800000 */
[----:B------:R-:W-:Y:S01]  /*1e750*/  IMAD.MOV.U32 R128, RZ, RZ, R119 ;  /* 0x000000ffff807224 */ /* 0x000fe200078e0077 */
[C---:B------:R-:W-:Y:S01]  /*1e760*/  LOP3.LUT P1, RZ, R249.reuse, 0x800000, RZ, 0xc0, !PT ;  /* 0x00800000f9ff7812 */ /* 0x040fe2000782c0ff */
[----:B------:R-:W-:Y:S02]  /*1e770*/  IMAD.MOV.U32 R119, RZ, RZ, R118 ;  /* 0x000000ffff777224 */ /* 0x000fe400078e0076 */
[----:B------:R-:W-:Y:S01]  /*1e780*/  IMAD.MOV.U32 R118, RZ, RZ, R125 ;  /* 0x000000ffff767224 */ /* 0x000fe200078e007d */
[----:B------:R-:W-:Y:S01]  /*1e790*/  FSEL R16, R128, -INF , !P1 ;  /* 0xff80000080107808 */ /* 0x000fe20004800000 */
[----:B------:R-:W-:Y:S01]  /*1e7a0*/  IMAD.MOV.U32 R125, RZ, RZ, R120 ;  /* 0x000000ffff7d7224 */ /* 0x000fe200078e0078 */
[----:B------:R-:W-:Y:S01]  /*1e7b0*/  LOP3.LUT P1, RZ, R249, 0x400000, RZ, 0xc0, !PT ;  /* 0x00400000f9ff7812 */ /* 0x000fe2000782c0ff */
        /* <DEDUP_REMOVED lines=10> */
[----:B------:R-:W-:Y:S01]  /*1e860*/  IMAD.MOV.U32 R128, RZ, RZ, R119 ;  /* 0x000000ffff807224 */ /* 0x000fe200078e0077 */
[----:B------:R-:W-:Y:S01]  /*1e870*/  FSEL R118, R118, -INF , !P6 ;  /* 0xff80000076767808 */ /* 0x000fe20007000000 */
[----:B------:R-:W-:Y:S01]  /*1e880*/  IMAD.MOV.U32 R119, RZ, RZ, R125 ;  /* 0x000000ffff777224 */ /* 0x000fe200078e007d */
[----:B------:R-:W-:Y:S01]  /*1e890*/  FSEL R61, R61, -INF , !P1 ;  /* 0xff8000003d3d7808 */ /* 0x000fe20004800000 */
[----:B------:R-:W-:Y:S01]  /*1e8a0*/  IMAD.MOV.U32 R125, RZ, RZ, R124 ;  /* 0x000000ffff7d7224 */ /* 0x000fe200078e007c */
[C---:B------:R-:W-:Y:S01]  /*1e8b0*/  LOP3.LUT P1, RZ, R249.reuse, 0x80000, RZ, 0xc0, !PT ;  /* 0x00080000f9ff7812 */ /* 0x040fe2000782c0ff */
[----:B------:R-:W-:Y:S01]  /*1e8c0*/  IMAD.MOV.U32 R124, RZ, RZ, R111 ;  /* 0x000000ffff7c7224 */ /* 0x000fe200078e006f */
[C---:B------:R-:W-:Y:S01]  /*1e8d0*/  LOP3.LUT P6, RZ, R249.reuse, 0x8, RZ, 0xc0, !PT ;  /* 0x00000008f9ff7812 */ /* 0x040fe200078cc0ff */
[----:B------:R-:W-:Y:S01]  /*1e8e0*/  IMAD.MOV.U32 R122, RZ, RZ, R129 ;  /* 0x000000ffff7a7224 */ /* 0x000fe200078e0081 */
[----:B------:R-:W-:Y:S01]  /*1e8f0*/  FSEL R98, R98, -INF , !P1 ;  /* 0xff80000062627808 */ /* 0x000fe20004800000 */
[----:B------:R-:W-:Y:S01]  /*1e900*/  IMAD.MOV.U32 R129, RZ, RZ, R128 ;  /* 0x000000ffff817224 */ /* 0x000fe200078e0080 */
[C---:B------:R-:W-:Y:S01]  /*1e910*/  LOP3.LUT P1, RZ, R249.reuse, 0x40000, RZ, 0xc0, !PT ;  /* 0x00040000f9ff7812 */ /* 0x040fe2000782c0ff */
[----:B------:R-:W-:Y:S02]  /*1e920*/  IMAD.MOV.U32 R128, RZ, RZ, R119 ;  /* 0x000000ffff807224 */ /* 0x000fe400078e0077 */
        /* <DEDUP_REMOVED lines=23> */
[C---:B------:R-:W-:Y:S01]  /*1eaa0*/  LOP3.LUT P1, RZ, R249.reuse, 0x8000, RZ, 0xc0, !PT ;  /* 0x00008000f9ff7812 */ /* 0x040fe2000782c0ff */
        /* <DEDUP_REMOVED lines=25> */
[----:B------:R-:W-:Y:S01]  /*1ec40*/  IMAD.MOV.U32 R131, RZ, RZ, R126 ;  /* 0x000000ffff837224 */ /* 0x000fe200078e007e */
[----:B------:R-:W2:Y:S01]  /*1ec50*/  S2R R241, SR_CTAID.X ;  /* 0x0000000000f17919 */ /* 0x000ea20000002500 */
[----:B------:R-:W-:Y:S01]  /*1ec60*/  IMAD.MOV.U32 R126, RZ, RZ, R123 ;  /* 0x000000ffff7e7224 */ /* 0x000fe200078e007b */
[----:B------:R-:W-:Y:S01]  /*1ec70*/  FSEL R116, R116, -INF , !P1 ;  /* 0xff80000074747808 */ /* 0x000fe20004800000 */
[----:B------:R-:W-:Y:S01]  /*1ec80*/  IMAD.MOV.U32 R123, RZ, RZ, R119 ;  /* 0x000000ffff7b7224 */ /* 0x000fe200078e0077 */
[-C--:B------:R-:W-:Y:S01]  /*1ec90*/  ISETP.GE.AND P1, PT, R210, R228.reuse, PT ;  /* 0x000000e4d200720c */ /* 0x080fe20003f26270 */
[----:B------:R-:W-:Y:S02]  /*1eca0*/  IMAD.MOV.U32 R119, RZ, RZ, R114 ;  /* 0x000000ffff777224 */ /* 0x000fe400078e0072 */
[----:B------:R-:W-:Y:S01]  /*1ecb0*/  IMAD.MOV.U32 R114, RZ, RZ, R107 ;  /* 0x000000ffff727224 */ /* 0x000fe200078e006b */
[----:B------:R-:W-:Y:S01]  /*1ecc0*/  FSEL R214, R214, -INF , !P1 ;  /* 0xff800000d6d67808 */ /* 0x000fe20004800000 */
[----:B------:R-:W-:Y:S01]  /*1ecd0*/  IMAD.MOV.U32 R174, RZ, RZ, R131 ;  /* 0x000000ffffae7224 */ /* 0x000fe200078e0083 */
[-C--:B------:R-:W-:Y:S01]  /*1ece0*/  ISETP.GE.AND P1, PT, R186, R231.reuse, PT ;  /* 0x000000e7ba00720c */ /* 0x080fe20003f26270 */
[----:B------:R-:W-:Y:S02]  /*1ecf0*/  IMAD.MOV.U32 R131, RZ, RZ, R126 ;  /* 0x000000ffff837224 */ /* 0x000fe400078e007e */
[----:B------:R-:W-:Y:S02]  /*1ed00*/  IMAD.MOV.U32 R107, RZ, RZ, R240 ;  /* 0x000000ffff6b7224 */ /* 0x000fe400078e00f0 */
[----:B------:R-:W-:Y:S01]  /*1ed10*/  IMAD.MOV.U32 R126, RZ, RZ, R123 ;  /* 0x000000ffff7e7224 */ /* 0x000fe200078e007b */
[----:B------:R-:W3:Y:S01]  /*1ed20*/  S2R R240, SR_CTAID.Z ;  /* 0x0000000000f07919 */ /* 0x000ee20000002700 */
        /* <DEDUP_REMOVED lines=11> */
[-C--:B------:R-:W-:Y:S01]  /*1ede0*/  ISETP.GE.AND P4, PT, R204, R231.reuse, PT ;  /* 0x000000e7cc00720c */ /* 0x080fe20003f86270 */
[----:B------:R-:W-:Y:S01]  /*1edf0*/  IMAD.MOV.U32 R107, RZ, RZ, R113 ;  /* 0x000000ffff6b7224 */ /* 0x000fe200078e0071 */
[----:B------:R-:W-:Y:S01]  /*1ee00*/  FSEL R5, R172, -INF , !P3 ;  /* 0xff800000ac057808 */ /* 0x000fe20005800000 */
[----:B------:R-:W-:Y:S01]  /*1ee10*/  IMAD.MOV.U32 R173, RZ, RZ, R126 ;  /* 0x000000ffffad7224 */ /* 0x000fe200078e007e */
[----:B------:R-:W-:Y:S01]  /*1ee20*/  LOP3.LUT P3, RZ, R249, 0x40, RZ, 0xc0, !PT ;  /* 0x00000040f9ff7812 */ /* 0x000fe2000786c0ff */
[----:B------:R-:W-:Y:S02]  /*1ee30*/  IMAD.MOV.U32 R114, RZ, RZ, R107 ;  /* 0x000000ffff727224 */ /* 0x000fe400078e006b */
[----:B------:R-:W-:Y:S01]  /*1ee40*/  IMAD.MOV.U32 R111, RZ, RZ, R223 ;  /* 0x000000ffff6f7224 */ /* 0x000fe200078e00df */
[----:B------:R-:W-:Y:S01]  /*1ee50*/  FSEL R7, R173, -INF , !P3 ;  /* 0xff800000ad077808 */ /* 0x000fe20005800000 */
[----:B------:R-:W-:Y:S01]  /*1ee60*/  IMAD R173, R242, 0x100, R168 ;  /* 0x00000100f2ad7824 */ /* 0x000fe200078e02a8 */
[----:B------:R-:W-:Y:S01]  /*1ee70*/  LOP3.LUT P3, RZ, R249, 0x20, RZ, 0xc0, !PT ;  /* 0x00000020f9ff7812 */ /* 0x000fe2000786c0ff */
[----:B------:R-:W-:Y:S01]  /*1ee80*/  IMAD.MOV.U32 R126, RZ, RZ, R114 ;  /* 0x000000ffff7e7224 */ /* 0x000fe200078e0072 */
[----:B------:R-:W-:Y:S01]  /*1ee90*/  FSEL R111, R111, -INF , !P5 ;  /* 0xff8000006f6f7808 */ /* 0x000fe20006800000 */
[----:B------:R-:W-:Y:S01]  /*1eea0*/  VIADD R173, R173, 0x50 ;  /* 0x00000050adad7836 */ /* 0x000fe20000000000 */
[----:B------:R-:W-:Y:S01]  /*1eeb0*/  LOP3.LUT P5, RZ, R249, 0x4, RZ, 0xc0, !PT ;  /* 0x00000004f9ff7812 */ /* 0x000fe200078ac0ff */
[----:B------:R-:W-:Y:S02]  /*1eec0*/  IMAD.MOV.U32 R114, RZ, RZ, R109 ;  /* 0x000000ffff727224 */ /* 0x000fe400078e006d */
[----:B------:R-:W-:Y:S01]  /*1eed0*/  IMAD.MOV.U32 R109, RZ, RZ, R221 ;  /* 0x000000ffff6d7224 */ /* 0x000fe200078e00dd */
[-C--:B------:R-:W-:Y:S01]  /*1eee0*/  ISETP.GE.AND P0, PT, R173, R231.reuse, PT ;  /* 0x000000e7ad00720c */ /* 0x080fe20003f06270 */
[----:B------:R-:W-:Y:S01]  /*1eef0*/  IMAD.MOV.U32 R120, RZ, RZ, R225 ;  /* 0x000000ffff787224 */ /* 0x000fe200078e00e1 */
[----:B------:R-:W-:Y:S01]  /*1ef00*/  FSEL R114, R114, -INF , !P6 ;  /* 0xff80000072727808 */ /* 0x000fe20007000000 */
[----:B------:R-:W-:Y:S01]  /*1ef10*/  IMAD.MOV.U32 R107, RZ, RZ, R67 ;  /* 0x000000ffff6b7224 */ /* 0x000fe200078e0043 */
[----:B------:R-:W-:Y:S01]  /*1ef20*/  FSEL R109, R109, -INF , !P0 ;  /* 0xff8000006d6d7808 */ /* 0x000fe20004000000 */
[----:B------:R-:W-:Y:S01]  /*1ef30*/  IMAD.MOV.U32 R113, RZ, RZ, R239 ;  /* 0x000000ffff717224 */ /* 0x000fe200078e00ef */
[CC--:B------:R-:W-:Y:S01]  /*1ef40*/  ISETP.GE.AND P0, PT, R37.reuse, R231.reuse, PT ;  /* 0x000000e72500720c */ /* 0x0c0fe20003f06270 */
[----:B------:R-:W-:Y:S01]  /*1ef50*/  IMAD.MOV.U32 R124, RZ, RZ, R108 ;  /* 0x000000ffff7c7224 */ /* 0x000fe200078e006c */
[-C--:B------:R-:W-:Y:S01]  /*1ef60*/  ISETP.GE.AND P6, PT, R37, R228.reuse, PT ;  /* 0x000000e42500720c */ /* 0x080fe20003fc6270 */
[----:B------:R-:W-:Y:S01]  /*1ef70*/  IMAD.MOV.U32 R67, RZ, RZ, R238 ;  /* 0x000000ffff437224 */ /* 0x000fe200078e00ee */
[----:B------:R-:W4:Y:S01]  /*1ef80*/  LD.E R37, desc[UR4][R2.64+0xdc] ;  /* 0x0000dc0402257980 */ /* 0x000f22000c101900 */
[----:B------:R-:W-:Y:S01]  /*1ef90*/  FSEL R120, R120, -INF , !P5 ;  /* 0xff80000078787808 */ /* 0x000fe20006800000 */
[----:B------:R-:W-:Y:S01]  /*1efa0*/  IMAD.MOV.U32 R112, RZ, RZ, R216 ;  /* 0x000000ffff707224 */ /* 0x000fe200078e00d8 */
[-C--:B------:R-:W-:Y:S01]  /*1efb0*/  ISETP.GE.AND P5, PT, R210, R231.reuse, PT ;  /* 0x000000e7d200720c */ /* 0x080fe20003fa6270 */
[----:B------:R-:W-:Y:S01]  /*1efc0*/  IMAD.MOV.U32 R108, RZ, RZ, R167 ;  /* 0x000000ffff6c7224 */ /* 0x000fe200078e00a7 */
[----:B------:R-:W-:Y:S01]  /*1efd0*/  FSEL R107, R107, -INF , !P0 ;  /* 0xff8000006b6b7808 */ /* 0x000fe20004000000 */
[----:B------:R-:W1:Y:S01]  /*1efe0*/  S2R R167, SR_TID.X ;  /* 0x0000000000a77919 */ /* 0x000e620000002100 */
[----:B------:R-:W-:Y:S02]  /*1eff0*/  FSEL R130, R130, -INF , !P5 ;  /* 0xff80000082827808 */ /* 0x000fe40006800000 */
[-C--:B------:R-:W-:Y:S01]  /*1f000*/  ISETP.GE.AND P5, PT, R208, R231.reuse, PT ;  /* 0x000000e7d000720c */ /* 0x080fe20003fa6270 */
[----:B------:R1:W5:Y:S01]  /*1f010*/  LDL.LU R225, [R1+0x80] ;  /* 0x0000800001e17983 */ /* 0x0003620000300800 */
[-C--:B------:R-:W-:Y:S02]  /*1f020*/  ISETP.GE.AND P0, PT, R173, R228.reuse, PT ;  /* 0x000000e4ad00720c */ /* 0x080fe40003f06270 */
[----:B------:R-:W-:Y:S01]  /*1f030*/  FSEL R115, R115, -INF , !P5 ;  /* 0xff80000073737808 */ /* 0x000fe20006800000 */
[----:B------:R1:W5:Y:S01]  /*1f040*/  LDL.LU R224, [R1+0x7c] ;  /* 0x00007c0001e07983 */ /* 0x0003620000300800 */
[-C--:B------:R-:W-:Y:S02]  /*1f050*/  ISETP.GE.AND P5, PT, R206, R231.reuse, PT ;  /* 0x000000e7ce00720c */ /* 0x080fe40003fa6270 */
[----:B------:R-:W-:Y:S01]  /*1f060*/  FSEL R126, R126, -INF , !P0 ;  /* 0xff8000007e7e7808 */ /* 0x000fe20004000000 */
[----:B------:R2:W5:Y:S01]  /*1f070*/  LDL.LU R223, [R1+0x78] ;  /* 0x0000780001df7983 */ /* 0x0005620000300800 */
[----:B------:R-:W-:Y:S02]  /*1f080*/  FSEL R210, R174, -INF , !P5 ;  /* 0xff800000aed27808 */ /* 0x000fe40006800000 */
[-C--:B------:R-:W-:Y:S01]  /*1f090*/  ISETP.GE.AND P5, PT, R208, R228.reuse, PT ;  /* 0x000000e4d000720c */ /* 0x080fe20003fa6270 */
[----:B------:R2:W5:Y:S01]  /*1f0a0*/  LDL.LU R222, [R1+0x74] ;  /* 0x0000740001de7983 */ /* 0x0005620000300800 */
[----:B------:R-:W-:Y:S02]  /*1f0b0*/  FSEL R208, R131, -INF , !P4 ;  /* 0xff80000083d07808 */ /* 0x000fe40006000000 */
[-C--:B------:R-:W-:Y:S01]  /*1f0c0*/  ISETP.GE.AND P4, PT, R192, R231.reuse, PT ;  /* 0x000000e7c000720c */ /* 0x080fe20003f86270 */
[----:B------:R2:W5:Y:S01]  /*1f0d0*/  LDL.LU R217, [R1+0x70] ;  /* 0x0000700001d97983 */ /* 0x0005620000300800 */
        /* <DEDUP_REMOVED lines=8> */
[----:B-1----:R-:W-:Y:S01]  /*1f160*/  IMAD.SHL.U32 R221, R167, 0x40, RZ ;  /* 0x00000040a7dd7824 */ /* 0x002fe200078e00ff */
[----:B------:R-:W-:Y:S01]  /*1f170*/  FSEL R204, R123, -INF , !P0 ;  /* 0xff8000007bcc7808 */ /* 0x000fe20004000000 */
[----:B------:R-:W1:Y:S01]  /*1f180*/  S2R R239, SR_CTAID.Y ;  /* 0x0000000000ef7919 */ /* 0x000e620000002600 */
        /* <DEDUP_REMOVED lines=14> */
[CC--:B------:R-:W-:Y:S02]  /*1f270*/  ISETP.GE.AND P1, PT, R178.reuse, R231.reuse, PT ;  /* 0x000000e7b200720c */ /* 0x0c0fe40003f26270 */
        /* <DEDUP_REMOVED lines=15> */
[----:B------:R-:W-:Y:S01]  /*1f370*/  IMAD.U32 R218, RZ, RZ, UR6 ;  /* 0x00000006ffda7e24 */ /* 0x000fe2000f8e00ff */
[----:B------:R-:W-:Y:S02]  /*1f380*/  FSEL R184, R184, -INF , !P1 ;  /* 0xff800000b8b87808 */ /* 0x000fe40004800000 */
[-C--:B------:R-:W-:Y:S02]  /*1f390*/  ISETP.GE.AND P5, PT, R179, R228.reuse, PT ;  /* 0x000000e4b300720c */ /* 0x080fe40003fa6270 */
[-C--:B------:R-:W-:Y:S02]  /*1f3a0*/  ISETP.GE.AND P4, PT, R183, R231.reuse, PT ;  /* 0x000000e7b700720c */ /* 0x080fe40003f86270 */
[-C--:B------:R-:W-:Y:S02]  /*1f3b0*/  ISETP.GE.AND P1, PT, R182, R228.reuse, PT ;  /* 0x000000e4b600720c */ /* 0x080fe40003f26270 */
[----:B------:R-:W-:Y:S02]  /*1f3c0*/  FSEL R197, R197, -INF , !P6 ;  /* 0xff800000c5c57808 */ /* 0x000fe40007000000 */
[-C--:B------:R-:W-:Y:S02]  /*1f3d0*/  ISETP.GE.AND P6, PT, R60, R231.reuse, PT ;  /* 0x000000e73c00720c */ /* 0x080fe40003fc6270 */
[----:B------:R-:W-:Y:S02]  /*1f3e0*/  FSEL R207, R207, -INF , !P5 ;  /* 0xff800000cfcf7808 */ /* 0x000fe40006800000 */
[----:B------:R-:W-:Y:S02]  /*1f3f0*/  FSEL R172, R199, -INF , !P4 ;  /* 0xff800000c7ac7808 */ /* 0x000fe40006000000 */
[----:B------:R-:W-:Y:S02]  /*1f400*/  FSEL R170, R191, -INF , !P1 ;  /* 0xff800000bfaa7808 */ /* 0x000fe40004800000 */
[-C--:B------:R-:W-:Y:S02]  /*1f410*/  ISETP.GE.AND P5, PT, R59, R231.reuse, PT ;  /* 0x000000e73b00720c */ /* 0x080fe40003fa6270 */
[-C--:B------:R-:W-:Y:S02]  /*1f420*/  ISETP.GE.AND P1, PT, R68, R231.reuse, PT ;  /* 0x000000e74400720c */ /* 0x080fe40003f26270 */
[----:B------:R-:W-:Y:S02]  /*1f430*/  FSEL R195, R88, -INF , !P6 ;  /* 0xff80000058c37808 */ /* 0x000fe40007000000 */
[-C--:B------:R-:W-:Y:S02]  /*1f440*/  ISETP.GE.AND P4, PT, R179, R231.reuse, PT ;  /* 0x000000e7b300720c */ /* 0x080fe40003f86270 */
[-C--:B------:R-:W-:Y:S01]  /*1f450*/  ISETP.GE.AND P6, PT, R62, R228.reuse, PT ;  /* 0x000000e43e00720c */ /* 0x080fe20003fc6270 */
[----:B------:R-:W-:Y:S01]  /*1f460*/  IMAD.MOV.U32 R62, RZ, RZ, R117 ;  /* 0x000000ffff3e7224 */ /* 0x000fe200078e0075 */
[----:B------:R-:W-:Y:S02]  /*1f470*/  FSEL R193, R193, -INF , !P5 ;  /* 0xff800000c1c17808 */ /* 0x000fe40006800000 */
[-C--:B------:R-:W-:Y:S02]  /*1f480*/  ISETP.GE.AND P5, PT, R58, R231.reuse, PT ;  /* 0x000000e73a00720c */ /* 0x080fe40003fa6270 */
[----:B------:R-:W-:Y:S02]  /*1f490*/  FSEL R209, R209, -INF , !P1 ;  /* 0xff800000d1d17808 */ /* 0x000fe40004800000 */
[----:B------:R-:W-:Y:S02]  /*1f4a0*/  FSEL R215, R215, -INF , !P4 ;  /* 0xff800000d7d77808 */ /* 0x000fe40006000000 */
[-C--:B------:R-:W-:Y:S02]  /*1f4b0*/  ISETP.GE.AND P1, PT, R63, R231.reuse, PT ;  /* 0x000000e73f00720c */ /* 0x080fe40003f26270 */
[-C--:B------:R-:W-:Y:S02]  /*1f4c0*/  ISETP.GE.AND P4, PT, R183, R228.reuse, PT ;  /* 0x000000e4b700720c */ /* 0x080fe40003f86270 */
[----:B------:R-:W-:Y:S02]  /*1f4d0*/  FSEL R189, R189, -INF , !P6 ;  /* 0xff800000bdbd7808 */ /* 0x000fe40007000000 */
[----:B------:R-:W-:Y:S02]  /*1f4e0*/  ISETP.GE.AND P6, PT, R0, R231, PT ;  /* 0x000000e70000720c */ /* 0x000fe40003fc6270 */
[----:B------:R-:W-:Y:S01]  /*1f4f0*/  FSEL R183, R92, -INF , !P5 ;  /* 0xff8000005cb77808 */ /* 0x000fe20006800000 */
[----:B------:R-:W-:Y:S01]  /*1f500*/  IMAD.MOV.U32 R92, RZ, RZ, R113 ;  /* 0x000000ffff5c7224 */ /* 0x000fe200078e0071 */
[----:B------:R-:W-:Y:S02]  /*1f510*/  FSEL R122, R70, -INF , !P4 ;  /* 0xff800000467a7808 */ /* 0x000fe40006000000 */
        /* <DEDUP_REMOVED lines=9> */
[----:B------:R-:W-:Y:S02]  /*1f5b0*/  FSEL R201, R201, -INF , !P1 ;  /* 0xff800000c9c97808 */ /* 0x000fe40004800000 */
[-C--:B------:R-:W-:Y:S02]  /*1f5c0*/  ISETP.GE.AND P4, PT, R56, R231.reuse, PT ;  /* 0x000000e73800720c */ /* 0x080fe40003f86270 */
[----:B------:R-:W-:Y:S01]  /*1f5d0*/  ISETP.GE.AND P1, PT, R60, R228, PT ;  /* 0x000000e43c00720c */ /* 0x000fe20003f26270 */
[----:B------:R-:W-:Y:S01]  /*1f5e0*/  IMAD.MOV.U32 R60, RZ, RZ, R115 ;  /* 0x000000ffff3c7224 */ /* 0x000fe200078e0073 */
[----:B------:R-:W-:Y:S02]  /*1f5f0*/  ISETP.GE.AND P0, PT, R175, R231, PT ;  /* 0x000000e7af00720c */ /* 0x000fe40003f06270 */
[----:B------:R-:W-:Y:S02]  /*1f600*/  FMNMX3.FTZ R8, R0, R55, R27, !PT ;  /* 0x0000003700087276 */ /* 0x000fe4000781001b */
[----:B------:R-:W-:Y:S02]  /*1f610*/  FMNMX3.FTZ R0, R165, R4, R17, !PT ;  /* 0x00000004a5007276 */ /* 0x000fe40007810011 */
[----:B------:R-:W-:Y:S02]  /*1f620*/  FSEL R181, R181, -INF , !P4 ;  /* 0xff800000b5b57808 */ /* 0x000fe40006000000 */
[----:B------:R-:W-:Y:S01]  /*1f630*/  FSEL R187, R90, -INF , !P1 ;  /* 0xff8000005abb7808 */ /* 0x000fe20004800000 */
[----:B------:R-:W-:Y:S01]  /*1f640*/  IMAD.MOV.U32 R90, RZ, RZ, R7 ;  /* 0x000000ffff5a7224 */ /* 0x000fe200078e0007 */
[----:B------:R-:W-:Y:S02]  /*1f650*/  FSEL R213, R213, -INF , !P0 ;  /* 0xff800000d5d57808 */ /* 0x000fe40004000000 */
[CC--:B------:R-:W-:Y:S02]  /*1f660*/  ISETP.GE.AND P4, PT, R54.reuse, R231.reuse, PT ;  /* 0x000000e73600720c */ /* 0x0c0fe40003f86270 */
[----:B------:R-:W-:Y:S01]  /*1f670*/  ISETP.GE.AND P1, PT, R54, R228, PT ;  /* 0x000000e43600720c */ /* 0x000fe20003f26270 */
[----:B------:R-:W-:Y:S01]  /*1f680*/  IMAD.MOV.U32 R54, RZ, RZ, R5 ;  /* 0x000000ffff367224 */ /* 0x000fe200078e0005 */
[----:B------:R-:W-:Y:S01]  /*1f690*/  ISETP.GE.AND P0, PT, R69, R231, PT ;  /* 0x000000e74500720c */ /* 0x000fe20003f06270 */
[----:B------:R-:W-:Y:S01]  /*1f6a0*/  IMAD.MOV.U32 R69, RZ, RZ, R121 ;  /* 0x000000ffff457224 */ /* 0x000fe200078e0079 */
[----:B------:R-:W-:Y:S02]  /*1f6b0*/  FMNMX3.FTZ R5, R8, R25, R53, !PT ;  /* 0x0000001908057276 */ /* 0x000fe40007810035 */
[----:B------:R-:W-:Y:S02]  /*1f6c0*/  FMNMX3.FTZ R0, R0, R11, R9, !PT ;  /* 0x0000000b00007276 */ /* 0x000fe40007810009 */
[----:B------:R-:W-:Y:S02]  /*1f6d0*/  FMNMX3.FTZ R5, R5, R16, R69, !PT ;  /* 0x0000001005057276 */ /* 0x000fe40007810045 */
[----:B------:R-:W-:Y:S02]  /*1f6e0*/  FMNMX3.FTZ R0, R0, R57, R61, !PT ;  /* 0x0000003900007276 */ /* 0x000fe4000781003d */
[----:B------:R-:W-:Y:S02]  /*1f6f0*/  FSEL R211, R80, -INF , !P0 ;  /* 0xff80000050d37808 */ /* 0x000fe40004000000 */
[----:B------:R-:W-:Y:S02]  /*1f700*/  ISETP.GE.AND P0, PT, R175, R228, PT ;  /* 0x000000e4af00720c */ /* 0x000fe40003f06270 */
[----:B------:R-:W-:Y:S02]  /*1f710*/  FMNMX3.FTZ R5, R5, R98, R10, !PT ;  /* 0x0000006205057276 */ /* 0x000fe4000781000a */
[----:B------:R-:W-:Y:S02]  /*1f720*/  FMNMX3.FTZ R7, R0, R35, R33, !PT ;  /* 0x0000002300077276 */ /* 0x000fe40007810021 */
[----:B------:R-:W-:Y:S02]  /*1f730*/  FSEL R205, R205, -INF , !P0 ;  /* 0xff800000cdcd7808 */ /* 0x000fe40004000000 */
[----:B------:R-:W-:Y:S01]  /*1f740*/  ISETP.GE.AND P0, PT, R63, R228, PT ;  /* 0x000000e43f00720c */ /* 0x000fe20003f06270 */
[----:B------:R-:W-:Y:S01]  /*1f750*/  IMAD.MOV.U32 R63, RZ, RZ, R119 ;  /* 0x000000ffff3f7224 */ /* 0x000fe200078e0077 */
[----:B------:R-:W-:Y:S02]  /*1f760*/  FMNMX3.FTZ R5, R5, R110, R106, !PT ;  /* 0x0000006e05057276 */ /* 0x000fe4000781006a */
[----:B------:R-:W-:Y:S02]  /*1f770*/  FMNMX3.FTZ R7, R7, R100, R102, !PT ;  /* 0x0000006407077276 */ /* 0x000fe40007810066 */
[----:B------:R-:W-:Y:S02]  /*1f780*/  FSEL R67, R67, -INF , !P2 ;  /* 0xff80000043437808 */ /* 0x000fe40005000000 */
[----:B------:R-:W-:Y:S02]  /*1f790*/  FMNMX3.FTZ R5, R5, R66, R64, !PT ;  /* 0x0000004205057276 */ /* 0x000fe40007810040 */
[----:B------:R-:W-:Y:S02]  /*1f7a0*/  FSEL R191, R86, -INF , !P0 ;  /* 0xff80000056bf7808 */ /* 0x000fe40004000000 */
[----:B------:R-:W-:Y:S02]  /*1f7b0*/  ISETP.GE.AND P0, PT, R51, R231, PT ;  /* 0x000000e73300720c */ /* 0x000fe40003f06270 */
[----:B------:R-:W-:Y:S02]  /*1f7c0*/  FMNMX3.FTZ R0, R7, R63, R104, !PT ;  /* 0x0000003f07007276 */ /* 0x000fe40007810068 */
[----:B------:R-:W-:Y:S02]  /*1f7d0*/  LOP3.LUT P2, RZ, R249, 0x10, RZ, 0xc0, !PT ;  /* 0x00000010f9ff7812 */ /* 0x000fe4000784c0ff */
[----:B------:R-:W-:Y:S01]  /*1f7e0*/  FSEL R179, R96, -INF , !P4 ;  /* 0xff80000060b37808 */ /* 0x000fe20006000000 */
[----:B------:R-:W-:Y:S01]  /*1f7f0*/  IMAD.MOV.U32 R96, RZ, RZ, R111 ;  /* 0x000000ffff607224 */ /* 0x000fe200078e006f */
[----:B------:R-:W-:Y:S02]  /*1f800*/  FMNMX3.FTZ R5, R5, R54, R90, !PT ;  /* 0x0000003605057276 */ /* 0x000fe4000781005a */
[----:B------:R-:W-:Y:S02]  /*1f810*/  FMNMX3.FTZ R7, R0, R67, R65, !PT ;  /* 0x0000004300077276 */ /* 0x000fe40007810041 */
[----:B------:R-:W-:Y:S02]  /*1f820*/  FSEL R112, R112, -INF , !P2 ;  /* 0xff80000070707808 */ /* 0x000fe40005000000 */
[----:B------:R-:W-:Y:S02]  /*1f830*/  FSEL R177, R177, -INF , !P0 ;  /* 0xff800000b1b17808 */ /* 0x000fe40004000000 */
[----:B------:R-:W-:Y:S02]  /*1f840*/  FSEL R108, R108, -INF , !P3 ;  /* 0xff8000006c6c7808 */ /* 0x000fe40005800000 */
[-C--:B------:R-:W-:Y:S01]  /*1f850*/  ISETP.GE.AND P4, PT, R58, R228.reuse, PT ;  /* 0x000000e43a00720c */ /* 0x080fe20003f86270 */
[----:B------:R-:W-:Y:S01]  /*1f860*/  IMAD.MOV.U32 R58, RZ, RZ, R109 ;  /* 0x000000ffff3a7224 */ /* 0x000fe200078e006d */
[----:B------:R-:W-:Y:S01]  /*1f870*/  ISETP.GE.AND P0, PT, R56, R228, PT ;  /* 0x000000e43800720c */ /* 0x000fe20003f06270 */
[----:B------:R-:W-:Y:S01]  /*1f880*/  IMAD.MOV.U32 R56, RZ, RZ, R107 ;  /* 0x000000ffff387224 */ /* 0x000fe200078e006b */
        /* <DEDUP_REMOVED lines=25> */
[----:B------:R-:W-:Y:S02]  /*1fa20*/  FSEL R185, R185, -INF , !P5 ;  /* 0xff800000b9b97808 */ /* 0x000fe40006800000 */
[----:B------:R-:W-:Y:S02]  /*1fa30*/  FMNMX3.FTZ R8, R8, R203, R201, !PT ;  /* 0x000000cb08087276 */ /* 0x000fe400078100c9 */
[-C--:B------:R-:W-:Y:S02]  /*1fa40*/  ISETP.GE.AND P5, PT, R49, R231.reuse, PT ;  /* 0x000000e73100720c */ /* 0x080fe40003fa6270 */
[----:B------:R-:W-:Y:S02]  /*1fa50*/  ISETP.GE.AND P6, PT, R46, R231, PT ;  /* 0x000000e72e00720c */ /* 0x000fe40003fc6270 */
[----:B------:R-:W-:Y:S02]  /*1fa60*/  FMNMX3.FTZ R0, R0, R183, R181, !PT ;  /* 0x000000b700007276 */ /* 0x000fe400078100b5 */
[----:B------:R-:W-:Y:S02]  /*1fa70*/  FSEL R175, R94, -INF , !P4 ;  /* 0xff8000005eaf7808 */ /* 0x000fe40006000000 */
[----:B------:R-:W-:Y:S02]  /*1fa80*/  FMNMX3.FTZ R8, R8, R191, R189, !PT ;  /* 0x000000bf08087276 */ /* 0x000fe400078100bd */
[----:B------:R-:W-:Y:S02]  /*1fa90*/  FSEL R123, R52, -INF , !P5 ;  /* 0xff800000347b7808 */ /* 0x000fe40006800000 */
[-C--:B------:R-:W-:Y:S02]  /*1faa0*/  ISETP.GE.AND P4, PT, R44, R231.reuse, PT ;  /* 0x000000e72c00720c */ /* 0x080fe40003f86270 */
[-C--:B------:R-:W-:Y:S02]  /*1fab0*/  ISETP.GE.AND P5, PT, R51, R228.reuse, PT ;  /* 0x000000e43300720c */ /* 0x080fe40003fa6270 */
[----:B------:R-:W-:Y:S02]  /*1fac0*/  FSEL R173, R48, -INF , !P0 ;  /* 0xff80000030ad7808 */ /* 0x000fe40004000000 */
[----:B------:R-:W-:Y:S02]  /*1fad0*/  FSEL R121, R50, -INF , !P6 ;  /* 0xff80000032797808 */ /* 0x000fe40007000000 */
[----:B------:R-:W-:Y:S02]  /*1fae0*/  ISETP.GE.AND P0, PT, R36, R231, PT ;  /* 0x000000e72400720c */ /* 0x000fe40003f06270 */
[----:B------:R-:W-:Y:S02]  /*1faf0*/  FMNMX3.FTZ R0, R0, R179, R177, !PT ;  /* 0x000000b300007276 */ /* 0x000fe400078100b1 */
[-C--:B------:R-:W-:Y:S02]  /*1fb00*/  ISETP.GE.AND P6, PT, R49, R228.reuse, PT ;  /* 0x000000e43100720c */ /* 0x080fe40003fc6270 */
[----:B------:R-:W-:Y:S02]  /*1fb10*/  FSEL R171, R42, -INF , !P1 ;  /* 0xff8000002aab7808 */ /* 0x000fe40004800000 */
[----:B------:R-:W-:Y:S02]  /*1fb20*/  FMNMX3.FTZ R8, R8, R187, R185, !PT ;  /* 0x000000bb08087276 */ /* 0x000fe400078100b9 */
[----:B------:R-:W-:Y:S02]  /*1fb30*/  FSEL R119, R47, -INF , !P4 ;  /* 0xff8000002f777808 */ /* 0x000fe40006000000 */
[-C--:B------:R-:W-:Y:S02]  /*1fb40*/  ISETP.GE.AND P1, PT, R32, R231.reuse, PT ;  /* 0x000000e72000720c */ /* 0x080fe40003f26270 */
[-C--:B------:R-:W-:Y:S02]  /*1fb50*/  ISETP.GE.AND P4, PT, R46, R228.reuse, PT ;  /* 0x000000e42e00720c */ /* 0x080fe40003f86270 */
[----:B------:R-:W-:Y:S02]  /*1fb60*/  FSEL R131, R41, -INF , !P5 ;  /* 0xff80000029837808 */ /* 0x000fe40006800000 */
[----:B------:R-:W-:Y:S02]  /*1fb70*/  ISETP.GE.AND P5, PT, R29, R231, PT ;  /* 0x000000e71d00720c */ /* 0x000fe40003fa6270 */
[----:B------:R-:W-:Y:S02]  /*1fb80*/  FSEL R117, R45, -INF , !P0 ;  /* 0xff8000002d757808 */ /* 0x000fe40004000000 */
[----:B------:R-:W-:Y:S02]  /*1fb90*/  FMNMX3.FTZ R0, R0, R123, R121, !PT ;  /* 0x0000007b00007276 */ /* 0x000fe40007810079 */
[----:B------:R-:W-:Y:S02]  /*1fba0*/  FSEL R115, R31, -INF , !P6 ;  /* 0xff8000001f737808 */ /* 0x000fe40007000000 */
[-C--:B------:R-:W-:Y:S02]  /*1fbb0*/  ISETP.GE.AND P0, PT, R44, R228.reuse, PT ;  /* 0x000000e42c00720c */ /* 0x080fe40003f06270 */
[----:B------:R-:W-:Y:S02]  /*1fbc0*/  FMNMX3.FTZ R8, R8, R175, R173, !PT ;  /* 0x000000af08087276 */ /* 0x000fe400078100ad */
        /* <DEDUP_REMOVED lines=9> */
[----:B------:R-:W-:Y:S02]  /*1fc60*/  FSEL R105, R105, -INF , !P6 ;  /* 0xff80000069697808 */ /* 0x000fe40007000000 */
[-C--:B------:R-:W-:Y:S02]  /*1fc70*/  ISETP.GE.AND P0, PT, R23, R231.reuse, PT ;  /* 0x000000e71700720c */ /* 0x080fe40003f06270 */
[-C--:B------:R-:W-:Y:S02]  /*1fc80*/  ISETP.GE.AND P6, PT, R29, R228.reuse, PT ;  /* 0x000000e41d00720c */ /* 0x080fe40003fc6270 */
[----:B------:R-:W-:Y:S02]  /*1fc90*/  FSEL R43, R43, -INF , !P1 ;  /* 0xff8000002b2b7808 */ /* 0x000fe40004800000 */
[-C--:B------:R-:W-:Y:S02]  /*1fca0*/  ISETP.GE.AND P5, PT, R32, R228.reuse, PT ;  /* 0x000000e42000720c */ /* 0x080fe40003fa6270 */
[----:B------:R-:W-:Y:S02]  /*1fcb0*/  ISETP.GE.AND P1, PT, R22, R231, PT ;  /* 0x000000e71600720c */ /* 0x000fe40003f26270 */
[----:B------:R-:W-:Y:S02]  /*1fcc0*/  FSEL R103, R103, -INF , !P4 ;  /* 0xff80000067677808 */ /* 0x000fe40006000000 */
[----:B------:R-:W-:Y:S02]  /*1fcd0*/  FMNMX3.FTZ R0, R0, R109, R107, !PT ;  /* 0x0000006d00007276 */ /* 0x000fe4000781006b */
[----:B------:R-:W-:Y:S02]  /*1fce0*/  FMNMX3.FTZ R8, R8, R115, R113, !PT ;  /* 0x0000007308087276 */ /* 0x000fe40007810071 */
[----:B------:R-:W-:Y:S02]  /*1fcf0*/  FSEL R93, R93, -INF , !P0 ;  /* 0xff8000005d5d7808 */ /* 0x000fe40004000000 */
[-C--:B------:R-:W-:Y:S02]  /*1fd00*/  ISETP.GE.AND P4, PT, R28, R228.reuse, PT ;  /* 0x000000e41c00720c */ /* 0x080fe40003f86270 */
[-C--:B------:R-:W-:Y:S02]  /*1fd10*/  ISETP.GE.AND P0, PT, R24, R228.reuse, PT ;  /* 0x000000e41800720c */ /* 0x080fe40003f06270 */
[----:B------:R-:W-:Y:S02]  /*1fd20*/  FSEL R99, R99, -INF , !P6 ;  /* 0xff80000063637808 */ /* 0x000fe40007000000 */
[----:B------:R-:W-:Y:S02]  /*1fd30*/  FSEL R101, R101, -INF , !P5 ;  /* 0xff80000065657808 */ /* 0x000fe40006800000 */
[-C--:B------:R-:W-:Y:S02]  /*1fd40*/  ISETP.GE.AND P6, PT, R20, R231.reuse, PT ;  /* 0x000000e71400720c */ /* 0x080fe40003fc6270 */
[----:B------:R-:W-:Y:S02]  /*1fd50*/  FSEL R91, R91, -INF , !P1 ;  /* 0xff8000005b5b7808 */ /* 0x000fe40004800000 */
[----:B------:R-:W-:Y:S02]  /*1fd60*/  ISETP.GE.AND P5, PT, R21, R231, PT ;  /* 0x000000e71500720c */ /* 0x000fe40003fa6270 */
[----:B------:R-:W-:Y:S02]  /*1fd70*/  FMNMX3.FTZ R0, R0, R105, R103, !PT ;  /* 0x0000006900007276 */ /* 0x000fe40007810067 */
[----:B------:R-:W-:Y:S02]  /*1fd80*/  FMNMX3.FTZ R8, R8, R111, R43, !PT ;  /* 0x0000006f08087276 */ /* 0x000fe4000781002b */
[-C--:B------:R-:W-:Y:S02]  /*1fd90*/  ISETP.GE.AND P1, PT, R23, R228.reuse, PT ;  /* 0x000000e41700720c */ /* 0x080fe40003f26270 */
[----:B------:R-:W-:Y:S02]  /*1fda0*/  FSEL R97, R97, -INF , !P4 ;  /* 0xff80000061617808 */ /* 0x000fe40006000000 */
[----:B------:R-:W-:Y:S02]  /*1fdb0*/  FSEL R95, R95, -INF , !P0 ;  /* 0xff8000005f5f7808 */ /* 0x000fe40004000000 */
[-C--:B------:R-:W-:Y:S02]  /*1fdc0*/  ISETP.GE.AND P0, PT, R14, R231.reuse, PT ;  /* 0x000000e70e00720c */ /* 0x080fe40003f06270 */
        /* <DEDUP_REMOVED lines=13> */
[----:B------:R-:W-:Y:S02]  /*1fea0*/  FSEL R83, R83, -INF , !P5 ;  /* 0xff80000053537808 */ /* 0x000fe40006800000 */
[----:B------:R-:W-:Y:S02]  /*1feb0*/  FMNMX3.FTZ R8, R8, R97, R95, !PT ;  /* 0x0000006108087276 */ /* 0x000fe4000781005f */
[----:B------:R-:W-:Y:S02]  /*1fec0*/  ISETP.GE.AND P5, PT, R6, R231, PT ;  /* 0x000000e70600720c */ /* 0x000fe40003fa6270 */
[----:B------:R-:W-:Y:S02]  /*1fed0*/  FSEL R75, R75, -INF , !P1 ;  /* 0xff8000004b4b7808 */ /* 0x000fe40004800000 */
[----:B------:R-:W-:Y:S02]  /*1fee0*/  FMNMX3.FTZ R5, R0, R77, R78, !PT ;  /* 0x0000004d00057276 */ /* 0x000fe4000781004e */
[-C--:B------:R-:W-:Y:S02]  /*1fef0*/  ISETP.GE.AND P1, PT, R14, R228.reuse, PT ;  /* 0x000000e40e00720c */ /* 0x080fe40003f26270 */
[----:B------:R-:W-:Y:S02]  /*1ff00*/  FMNMX3.FTZ R0, R8, R85, R83, !PT ;  /* 0x0000005508007276 */ /* 0x000fe40007810053 */
[-C--:B------:R-:W-:Y:S02]  /*1ff10*/  ISETP.GE.AND P0, PT, R18, R228.reuse, PT ;  /* 0x000000e41200720c */ /* 0x080fe40003f06270 */
[----:B------:R-:W-:Y:S02]  /*1ff20*/  FSEL R81, R81, -INF , !P6 ;  /* 0xff80000051517808 */ /* 0x000fe40007000000 */
[----:B------:R-:W-:Y:S02]  /*1ff30*/  FSEL R79, R79, -INF , !P4 ;  /* 0xff8000004f4f7808 */ /* 0x000fe40006000000 */
[----:B------:R-:W-:Y:S02]  /*1ff40*/  FSEL R76, R76, -INF , !P5 ;  /* 0xff8000004c4c7808 */ /* 0x000fe40006800000 */
[-C--:B------:R-:W-:Y:S02]  /*1ff50*/  ISETP.GE.AND P5, PT, R12, R228.reuse, PT ;  /* 0x000000e40c00720c */ /* 0x080fe40003fa6270 */
[----:B------:R-:W-:Y:S02]  /*1ff60*/  ISETP.GE.AND P6, PT, R6, R228, PT ;  /* 0x000000e40600720c */ /* 0x000fe40003fc6270 */
[----:B------:R-:W-:Y:S02]  /*1ff70*/  FSEL R73, R73, -INF , !P0 ;  /* 0xff80000049497808 */ /* 0x000fe40004000000 */
[----:B------:R-:W-:Y:S02]  /*1ff80*/  FSEL R72, R72, -INF , !P1 ;  /* 0xff80000048487808 */ /* 0x000fe40004800000 */
[----:B------:R-:W-:Y:S02]  /*1ff90*/  FMNMX3.FTZ R0, R0, R81, R79, !PT ;  /* 0x0000005100007276 */ /* 0x000fe4000781004f */
[----:B------:R-:W-:Y:S02]  /*1ffa0*/  FMNMX3.FTZ R6, R5, R75, R76, !PT ;  /* 0x0000004b05067276 */ /* 0x000fe4000781004c */
[----:B------:R-:W-:Y:S02]  /*1ffb0*/  FSEL R39, R39, -INF , !P5 ;  /* 0xff80000027277808 */ /* 0x000fe40006800000 */
[----:B------:R-:W-:Y:S01]  /*1ffc0*/  FSEL R38, R38, -INF , !P6 ;  /* 0xff80000026267808 */ /* 0x000fe20007000000 */
[----:B------:R-:W3:Y:S01]  /*1ffd0*/  SHFL.BFLY PT, R23, R6, 0x2, 0x1f ;  /* 0x0c401f0006177f89 */ /* 0x000ee200000e0000 */
[----:B------:R-:W-:Y:S02]  /*1ffe0*/  FMNMX3.FTZ R0, R0, R73, R72, !PT ;  /* 0x0000004900007276 */ /* 0x000fe40007810048 */
[----:B------:R-:W-:Y:S01]  /*1fff0*/  LOP3.LUT R71, R220, 0x200, R221, 0xf8, !PT ;  /* 0x00000200dc477812 */ /* 0x000fe200078ef8dd */
[----:B------:R-:W-:Y:S01]  /*20000*/  IMAD.MOV.U32 R220, RZ, RZ, R92 ;  /* 0x000000ffffdc7224 */ /* 0x000fe200078e005c */
[----:B------:R-:W-:Y:S01]  /*20010*/  FMNMX3.FTZ R7, R0, R39, R38, !PT ;  /* 0x0000002700077276 */ /* 0x000fe20007810026 */
[----:B------:R-:W-:Y:S01]  /*20020*/  IMAD.MOV.U32 R221, RZ, RZ, R58 ;  /* 0x000000ffffdd7224 */ /* 0x000fe200078e003a */
[----:B------:R-:W-:Y:S01]  /*20030*/  LOP3.LUT P2, RZ, R249, 0x2, RZ, 0xc0, !PT ;  /* 0x00000002f9ff7812 */ /* 0x000fe2000784c0ff */
[----:B------:R-:W-:Y:S01]  /*20040*/  IMAD R71, R71, 0x2, R218 ;  /* 0x0000000247477824 */ /* 0x000fe200078e02da */
[----:B------:R-:W-:Y:S01]  /*20050*/  MOV R238, 0x90 ;  /* 0x0000009000ee7802 */ /* 0x000fe20000000f00 */
[----:B------:R-:W2:Y:S01]  /*20060*/  SHFL.BFLY PT, R0, R7, 0x2, 0x1f ;  /* 0x0c401f0007007f89 */ /* 0x000ea200000e0000 */
[----:B------:R-:W-:Y:S01]  /*20070*/  LOP3.LUT P3, RZ, R249, 0x1, RZ, 0xc0, !PT ;  /* 0x00000001f9ff7812 */ /* 0x000fe2000786c0ff */
[----:B------:R-:W-:Y:S02]  /*20080*/  IMAD.IADD R70, R219, 0x1, R71 ;  /* 0x00000001db467824 */ /* 0x000fe400078e0247 */
[C---:B------:R-:W-:Y:S02]  /*20090*/  VIADD R8, R71.reuse, 0xa000 ;  /* 0x0000a00047087836 */ /* 0x040fe40000000000 */
[----:B------:R-:W-:Y:S04]  /*200a0*/  VIADD R68, R71, 0xa040 ;  /* 0x0000a04047447836 */ /* 0x000fe80000000000 */
[----:B------:R-:W-:Y:S01]  /*200b0*/  @P2 VIADD R68, R8, 0xffffffc0 ;  /* 0xffffffc008442836 */ /* 0x000fe20000000000 */
[----:B---3--:R-:W-:Y:S04]  /*200c0*/  FMNMX.FTZ R21, R6, R23, !PT ;  /* 0x0000001706157209 */ /* 0x008fe80007810000 */
[----:B------:R-:W-:Y:S08]  /*200d0*/  LDSM.16.MT88.4 R28, [R68] ;  /* 0x00000000441c783b */ /* 0x000ff00000004200 */
[----:B------:R-:W3:Y:S01]  /*200e0*/  SHFL.BFLY PT, R36, R21, 0x1, 0x1f ;  /* 0x0c201f0015247f89 */ /* 0x000ee200000e0000 */
[----:B--2---:R-:W-:Y:S07]  /*200f0*/  FMNMX.FTZ R5, R7, R0, !PT ;  /* 0x0000000007057209 */ /* 0x004fee0007810000 */
[----:B------:R-:W2:Y:S01]  /*20100*/  SHFL.BFLY PT, R0, R5, 0x1, 0x1f ;  /* 0x0c201f0005007f89 */ /* 0x000ea200000e0000 */
[----:B---3--:R-:W-:Y:S07]  /*20110*/  FMNMX.FTZ R36, R21, R36, !PT ;  /* 0x0000002415247209 */ /* 0x008fee0007810000 */
[----:B------:R-:W-:Y:S01]  /*20120*/  LDSM.16.MT88.4 R20, [R70+0xa000] ;  /* 0x00a000004614783b */ /* 0x000fe20000004200 */
[C---:B------:R-:W-:Y:S01]  /*20130*/  FSETP.NEU.FTZ.AND P1, PT, R36.reuse, -INF , PT ;  /* 0xff8000002400780b */ /* 0x040fe20003f3d000 */
[----:B----4-:R-:W-:Y:S01]  /*20140*/  FMUL.FTZ R80, R37, R36 ;  /* 0x0000002425507220 */ /* 0x010fe20000410000 */
[----:B--2---:R-:W-:Y:S02]  /*20150*/  FMNMX.FTZ R0, R5, R0, !PT ;  /* 0x0000000005007209 */ /* 0x004fe40007810000 */
[----:B------:R-:W-:Y:S02]  /*20160*/  FSEL R5, R36, RZ, P1 ;  /* 0x000000ff24057208 */ /* 0x000fe40000800000 */
[----:B------:R-:W-:Y:S01]  /*20170*/  FSEL R80, R80, RZ, P1 ;  /* 0x000000ff50507208 */ /* 0x000fe20000800000 */
[----:B------:R-:W-:Y:S01]  /*20180*/  FMUL.FTZ R74, R37, R0 ;  /* 0x00000000254a7220 */ /* 0x000fe20000410000 */
[----:B------:R-:W-:Y:S01]  /*20190*/  FSETP.NEU.FTZ.AND P0, PT, R0, -INF , PT ;  /* 0xff8000000000780b */ /* 0x000fe20003f1d000 */
[----:B------:R-:W-:Y:S01]  /*201a0*/  FADD.FTZ R6, -R5, R164 ;  /* 0x000000a405067221 */ /* 0x000fe20000010100 */
[----:B------:R-:W-:Y:S02]  /*201b0*/  IMAD.MOV.U32 R164, RZ, RZ, R60 ;  /* 0x000000ffffa47224 */ /* 0x000fe400078e003c */
[-CC-:B------:R-:W-:Y:S01]  /*201c0*/  FFMA.FTZ R86, R15, R37.reuse, -R80.reuse ;  /* 0x000000250f567223 */ /* 0x180fe20000010850 */
[-CC-:B------:R-:W-:Y:S01]  /*201d0*/  FFMA.FTZ R42, R13, R37.reuse, -R80.reuse ;  /* 0x000000250d2a7223 */ /* 0x180fe20000010850 */
[----:B------:R-:W-:Y:S01]  /*201e0*/  FSEL R74, R74, RZ, P0 ;  /* 0x000000ff4a4a7208 */ /* 0x000fe20000000000 */
[----:B------:R-:W2:Y:S01]  /*201f0*/  LDSM.16.MT88.4 R12, [R71+0xa000] ;  /* 0x00a00000470c783b */ /* 0x000ea20000004200 */
[-CC-:B------:R-:W-:Y:S01]  /*20200*/  FFMA.FTZ R125, R59, R37.reuse, -R80.reuse ;  /* 0x000000253b7d7223 */ /* 0x180fe20000010850 */
[-C--:B------:R-:W-:Y:S01]  /*20210*/  FFMA.FTZ R88, R19, R37.reuse, -R80 ;  /* 0x0000002513587223 */ /* 0x080fe20000010850 */
[----:B------:R-:W-:Y:S01]  /*20220*/  FMUL.FTZ R5, R37, R6 ;  /* 0x0000000625057220 */ /* 0x000fe20000410000 */
[-CC-:B------:R-:W-:Y:S01]  /*20230*/  FFMA.FTZ R129, R4, R37.reuse, -R74.reuse ;  /* 0x0000002504817223 */ /* 0x180fe2000001084a */
[----:B------:R-:W-:Y:S01]  /*20240*/  FSEL R4, R0, RZ, P0 ;  /* 0x000000ff00047208 */ /* 0x000fe20000000000 */
[-CC-:B------:R-:W-:Y:S01]  /*20250*/  FFMA.FTZ R84, R17, R37.reuse, -R74.reuse ;  /* 0x0000002511547223 */ /* 0x180fe2000001084a */
[-CC-:B------:R-:W-:Y:S01]  /*20260*/  FFMA.FTZ R127, R11, R37.reuse, -R74.reuse ;  /* 0x000000250b7f7223 */ /* 0x180fe2000001084a */
[-C--:B------:R-:W-:Y:S01]  /*20270*/  FFMA.FTZ R82, R9, R37.reuse, -R74 ;  /* 0x0000002509527223 */ /* 0x080fe2000001084a */
[----:B------:R-:W-:Y:S01]  /*20280*/  MUFU.EX2 R88, R88 ;  /* 0x0000005800587308 */ /* 0x000fe20000000800 */
[----:B------:R-:W-:Y:S01]  /*20290*/  FADD.FTZ R4, -R4, R165 ;  /* 0x000000a504047221 */ /* 0x000fe20000010100 */
[-CC-:B------:R-:W-:Y:S01]  /*202a0*/  FFMA.FTZ R92, R55, R37.reuse, -R80.reuse ;  /* 0x00000025375c7223 */ /* 0x180fe20000010850 */
[-C--:B------:R-:W-:Y:S07]  /*202b0*/  FFMA.FTZ R32, R25, R37.reuse, -R80 ;  /* 0x0000002519207223 */ /* 0x080fee0000010850 */
[----:B------:R-:W3:Y:S01]  /*202c0*/  MUFU.EX2 R86, R86 ;  /* 0x0000005600567308 */ /* 0x000ee20000000800 */
[----:B------:R-:W-:Y:S01]  /*202d0*/  FMUL.FTZ R7, R37, R4 ;  /* 0x0000000425077220 */ /* 0x000fe20000410000 */
[----:B------:R-:W-:Y:S02]  /*202e0*/  IMAD.MOV.U32 R165, RZ, RZ, R56 ;  /* 0x000000ffffa57224 */ /* 0x000fe400078e0038 */
[-CC-:B------:R-:W-:Y:S06]  /*202f0*/  FFMA.FTZ R94, R35, R37.reuse, -R74.reuse ;  /* 0x00000025235e7223 */ /* 0x180fec000001084a */
[----:B------:R-:W-:Y:S01]  /*20300*/  MUFU.EX2 R125, R125 ;  /* 0x0000007d007d7308 */ /* 0x000fe20000000800 */
[-C--:B------:R-:W-:Y:S01]  /*20310*/  FFMA.FTZ R116, R116, R37.reuse, -R74 ;  /* 0x0000002574747223 */ /* 0x080fe2000001084a */
[-CC-:B------:R-:W-:Y:S01]  /*20320*/  FFMA.FTZ R183, R183, R37.reuse, -R80.reuse ;  /* 0x00000025b7b77223 */ /* 0x180fe20000010850 */
[-C--:B------:R-:W-:Y:S07]  /*20330*/  FFMA.FTZ R179, R179, R37.reuse, -R80 ;  /* 0x00000025b3b37223 */ /* 0x080fee0000010850 */
[----:B------:R-:W4:Y:S01]  /*20340*/  MUFU.EX2 R42, R42 ;  /* 0x0000002a002a7308 */ /* 0x000f220000000800 */
[-CC-:B------:R-:W-:Y:S01]  /*20350*/  FFMA.FTZ R175, R175, R37.reuse, -R74.reuse ;  /* 0x00000025afaf7223 */ /* 0x180fe2000001084a */
[-CC-:B------:R-:W-:Y:S01]  /*20360*/  FFMA.FTZ R171, R171, R37.reuse, -R74.reuse ;  /* 0x00000025abab7223 */ /* 0x180fe2000001084a */
[-CC-:B------:R-:W-:Y:S07]  /*20370*/  FFMA.FTZ R104, R104, R37.reuse, -R74.reuse ;  /* 0x0000002568687223 */ /* 0x180fee000001084a */
[----:B------:R-:W-:Y:S01]  /*20380*/  MUFU.EX2 R129, R129 ;  /* 0x0000008100817308 */ /* 0x000fe20000000800 */
[-C--:B------:R-:W-:Y:S01]  /*20390*/  FFMA.FTZ R108, R108, R37.reuse, -R74 ;  /* 0x000000256c6c7223 */ /* 0x080fe2000001084a */
[----:B---3--:R-:W-:Y:S01]  /*203a0*/  F2FP.BF16.F32.PACK_AB R44, R86, R88 ;  /* 0x00000058562c723e */ /* 0x008fe200000010ff */
[-C--:B------:R-:W-:Y:S07]  /*203b0*/  FFMA.FTZ R221, R221, R37.reuse, -R80 ;  /* 0x00000025dddd7223 */ /* 0x080fee0000010850 */
[----:B------:R-:W3:Y:S01]  /*203c0*/  MUFU.EX2 R84, R84 ;  /* 0x0000005400547308 */ /* 0x000ee20000000800 */
[-CC-:B------:R-:W-:Y:S01]  /*203d0*/  FFMA.FTZ R186, R186, R37.reuse, -R74.reuse ;  /* 0x00000025baba7223 */ /* 0x180fe2000001084a */
[-CC-:B------:R-:W-:Y:S01]  /*203e0*/  FFMA.FTZ R122, R122, R37.reuse, -R74.reuse ;  /* 0x000000257a7a7223 */ /* 0x180fe2000001084a */
[-C--:B------:R-:W-:Y:S07]  /*203f0*/  FFMA.FTZ R201, R201, R37.reuse, -R74 ;  /* 0x00000025c9c97223 */ /* 0x080fee000001084a */
[----:B------:R-:W-:Y:S01]  /*20400*/  MUFU.EX2 R127, R127 ;  /* 0x0000007f007f7308 */ /* 0x000fe20000000800 */
[--C-:B------:R-:W-:Y:S01]  /*20410*/  FFMA.FTZ R215, R215, R37, -R80.reuse ;  /* 0x00000025d7d77223 */ /* 0x100fe20000010850 */
[----:B----4-:R-:W-:Y:S01]  /*20420*/  F2FP.BF16.F32.PACK_AB R46, R42, R125 ;  /* 0x0000007d2a2e723e */ /* 0x010fe200000010ff */
[-C--:B------:R-:W-:Y:S07]  /*20430*/  FFMA.FTZ R211, R211, R37.reuse, -R80 ;  /* 0x00000025d3d37223 */ /* 0x080fee0000010850 */
[----:B------:R-:W4:Y:S01]  /*20440*/  MUFU.EX2 R82, R82 ;  /* 0x0000005200527308 */ /* 0x000f220000000800 */
[-C--:B------:R-:W-:Y:S01]  /*20450*/  FFMA.FTZ R207, R207, R37.reuse, -R74 ;  /* 0x00000025cfcf7223 */ /* 0x080fe2000001084a */
[-CC-:B------:R-:W-:Y:S01]  /*20460*/  FFMA.FTZ R199, R199, R37.reuse, -R80.reuse ;  /* 0x00000025c7c77223 */ /* 0x180fe20000010850 */
[-C--:B------:R-:W-:Y:S07]  /*20470*/  FFMA.FTZ R195, R195, R37.reuse, -R80 ;  /* 0x00000025c3c37223 */ /* 0x080fee0000010850 */
[----:B------:R-:W1:Y:S01]  /*20480*/  MUFU.EX2 R41, R5 ;  /* 0x0000000500297308 */ /* 0x000e620000000800 */
[----:B------:R-:W-:Y:S01]  /*20490*/  FFMA.FTZ R191, R191, R37, -R74 ;  /* 0x00000025bfbf7223 */ /* 0x000fe2000001084a */
[----:B---3--:R-:W-:Y:S01]  /*204a0*/  F2FP.BF16.F32.PACK_AB R45, R84, R129 ;  /* 0x00000081542d723e */ /* 0x008fe200000010ff */
[-CC-:B------:R-:W-:Y:S07]  /*204b0*/  FFMA.FTZ R123, R123, R37.reuse, -R80.reuse ;  /* 0x000000257b7b7223 */ /* 0x180fee0000010850 */
[----:B------:R-:W3:Y:S01]  /*204c0*/  MUFU.EX2 R40, R7 ;  /* 0x0000000700287308 */ /* 0x000ee20000000800 */
[-CC-:B------:R-:W-:Y:S01]  /*204d0*/  FFMA.FTZ R121, R121, R37.reuse, -R80.reuse ;  /* 0x0000002579797223 */ /* 0x180fe20000010850 */
[-C--:B------:R-:W-:Y:S01]  /*204e0*/  FFMA.FTZ R117, R117, R37.reuse, -R80 ;  /* 0x0000002575757223 */ /* 0x080fe20000010850 */
[-C--:B------:R-:W-:Y:S07]  /*204f0*/  FFMA.FTZ R111, R111, R37.reuse, -R74 ;  /* 0x000000256f6f7223 */ /* 0x080fee000001084a */
[----:B------:R-:W-:Y:S01]  /*20500*/  MUFU.EX2 R94, R94 ;  /* 0x0000005e005e7308 */ /* 0x000fe20000000800 */
[--C-:B------:R-:W-:Y:S01]  /*20510*/  FFMA.FTZ R109, R109, R37, -R80.reuse ;  /* 0x000000256d6d7223 */ /* 0x100fe20000010850 */
[----:B----4-:R-:W-:Y:S01]  /*20520*/  F2FP.BF16.F32.PACK_AB R47, R82, R127 ;  /* 0x0000007f522f723e */ /* 0x010fe200000010ff */
[-C--:B------:R-:W-:Y:S07]  /*20530*/  FFMA.FTZ R105, R105, R37.reuse, -R80 ;  /* 0x0000002569697223 */ /* 0x080fee0000010850 */
[----:B------:R-:W-:Y:S01]  /*20540*/  MUFU.EX2 R116, R116 ;  /* 0x0000007400747308 */ /* 0x000fe20000000800 */
[----:B------:R-:W-:Y:S01]  /*20550*/  FFMA.FTZ R101, R101, R37, -R74 ;  /* 0x0000002565657223 */ /* 0x000fe2000001084a */
[C---:B-1----:R-:W-:Y:S01]  /*20560*/  FMUL.FTZ R4, R41.reuse, R160 ;  /* 0x000000a029047220 */ /* 0x042fe20000410000 */
[C---:B------:R-:W-:Y:S01]  /*20570*/  FMUL.FTZ R5, R41.reuse, R161 ;  /* 0x000000a129057220 */ /* 0x040fe20000410000 */
[C---:B------:R-:W-:Y:S01]  /*20580*/  FMUL.FTZ R9, R41.reuse, R157 ;  /* 0x0000009d29097220 */ /* 0x040fe20000410000 */
[----:B------:R-:W-:Y:S02]  /*20590*/  IMAD.MOV.U32 R157, RZ, RZ, R10 ;  /* 0x000000ffff9d7224 */ /* 0x000fe400078e000a */
[C---:B---3--:R-:W-:Y:S01]  /*205a0*/  FMUL.FTZ R6, R40.reuse, R162 ;  /* 0x000000a228067220 */ /* 0x048fe20000410000 */
[----:B------:R-:W-:Y:S01]  /*205b0*/  FMUL.FTZ R7, R40, R163 ;  /* 0x000000a328077220 */ /* 0x000fe20000410000 */
[----:B------:R-:W-:Y:S02]  /*205c0*/  IMAD.MOV.U32 R161, RZ, RZ, R54 ;  /* 0x000000ffffa17224 */ /* 0x000fe400078e0036 */
[C---:B------:R-:W-:Y:S01]  /*205d0*/  FMUL.FTZ R8, R41.reuse, R156 ;  /* 0x0000009c29087220 */ /* 0x040fe20000410000 */
[----:B------:R-:W-:Y:S02]  /*205e0*/  IMAD.MOV.U32 R160, RZ, RZ, R62 ;  /* 0x000000ffffa07224 */ /* 0x000fe400078e003e */
[----:B------:R-:W-:Y:S01]  /*205f0*/  FMUL.FTZ R17, R41, R149 ;  /* 0x0000009529117220 */ /* 0x000fe20000410000 */
[----:B------:R-:W-:Y:S02]  /*20600*/  IMAD.MOV.U32 R156, RZ, RZ, R63 ;  /* 0x000000ffff9c7224 */ /* 0x000fe400078e003f */
[----:B------:R-:W-:Y:S01]  /*20610*/  FFMA.FTZ R149, R66, R37, -R80 ;  /* 0x0000002542957223 */ /* 0x000fe20000010850 */
[C---:B--2---:R-:W-:Y:S01]  /*20620*/  HMMA.16816.F32.BF16 R4, R44.reuse, R12, R4 ;  /* 0x0000000c2c04723c */ /* 0x044fe20000041804 */
[----:B------:R-:W-:Y:S04]  /*20630*/  MUFU.EX2 R92, R92 ;  /* 0x0000005c005c7308 */ /* 0x000fe80000000800 */
[C---:B------:R-:W-:Y:S01]  /*20640*/  FMUL.FTZ R10, R40.reuse, R158 ;  /* 0x0000009e280a7220 */ /* 0x040fe20000410000 */
[C---:B------:R-:W-:Y:S01]  /*20650*/  FMUL.FTZ R11, R40.reuse, R159 ;  /* 0x0000009f280b7220 */ /* 0x040fe20000410000 */
[----:B------:R-:W-:Y:S02]  /*20660*/  IMAD.MOV.U32 R158, RZ, RZ, R69 ;  /* 0x000000ffff9e7224 */ /* 0x000fe400078e0045 */
[C---:B------:R-:W-:Y:S01]  /*20670*/  FMUL.FTZ R34, R40.reuse, R134 ;  /* 0x0000008628227220 */ /* 0x040fe20000410000 */
[----:B------:R-:W-:Y:S02]  /*20680*/  IMAD.IADD R69, R219, 0x1, R68 ;  /* 0x00000001db457824 */ /* 0x000fe400078e0244 */
[C---:B------:R-:W-:Y:S01]  /*20690*/  FMUL.FTZ R35, R40.reuse, R135 ;  /* 0x0000008728237220 */ /* 0x040fe20000410000 */
[----:B------:R-:W-:Y:S02]  /*206a0*/  IMAD.MOV.U32 R163, RZ, RZ, R90 ;  /* 0x000000ffffa37224 */ /* 0x000fe400078e005a */
[----:B------:R-:W-:Y:S01]  /*206b0*/  FFMA.FTZ R90, R53, R37, -R80 ;  /* 0x00000025355a7223 */ /* 0x000fe20000010850 */
[C---:B------:R-:W-:Y:S01]  /*206c0*/  HMMA.16816.F32.BF16 R8, R44.reuse, R14, R8 ;  /* 0x0000000e2c08723c */ /* 0x040fe20000041808 */
[----:B------:R-:W1:Y:S01]  /*206d0*/  LDSM.16.MT88.4 R48, [R69] ;  /* 0x000000004530783b */ /* 0x000e620000004200 */
[----:B------:R-:W-:Y:S01]  /*206e0*/  MUFU.EX2 R149, R149 ;  /* 0x0000009500957308 */ /* 0x000fe20000000800 */
[C---:B------:R-:W-:Y:S01]  /*206f0*/  FMUL.FTZ R15, R40.reuse, R155 ;  /* 0x0000009b280f7220 */ /* 0x040fe20000410000 */
[C---:B------:R-:W-:Y:S01]  /*20700*/  FMUL.FTZ R12, R41.reuse, R152 ;  /* 0x00000098290c7220 */ /* 0x040fe20000410000 */
[----:B------:R-:W-:Y:S01]  /*20710*/  FMUL.FTZ R13, R41, R153 ;  /* 0x00000099290d7220 */ /* 0x000fe20000410000 */
[----:B------:R-:W-:Y:S01]  /*20720*/  FMUL.FTZ R14, R40, R154 ;  /* 0x0000009a280e7220 */ /* 0x000fe20000410000 */
[-C--:B------:R-:W-:Y:S01]  /*20730*/  FFMA.FTZ R155, R67, R37.reuse, -R74 ;  /* 0x00000025439b7223 */ /* 0x080fe2000001084a */
[----:B------:R-:W-:Y:S01]  /*20740*/  IMAD.MOV.U32 R162, RZ, RZ, R96 ;  /* 0x000000ffffa27224 */ /* 0x000fe200078e0060 */
[----:B------:R-:W2:Y:S01]  /*20750*/  LDSM.16.MT88.4 R52, [R71+0xa800] ;  /* 0x00a800004734783b */ /* 0x000ea20000004200 */
[-C--:B------:R-:W-:Y:S02]  /*20760*/  FFMA.FTZ R96, R61, R37.reuse, -R74 ;  /* 0x000000253d607223 */ /* 0x080fe4000001084a */
[----:B------:R-:W-:Y:S01]  /*20770*/  MUFU.EX2 R90, R90 ;  /* 0x0000005a005a7308 */ /* 0x000fe20000000800 */
[----:B------:R-:W-:Y:S01]  /*20780*/  FFMA.FTZ R134, R158, R37, -R80 ;  /* 0x000000259e867223 */ /* 0x000fe20000010850 */
[C---:B------:R-:W-:Y:S08]  /*20790*/  HMMA.16816.F32.BF16 R12, R44.reuse, R20, R12 ;  /* 0x000000142c0c723c */ /* 0x040ff0000004180c */
[----:B------:R-:W-:Y:S01]  /*207a0*/  MUFU.EX2 R104, R104 ;  /* 0x0000006800687308 */ /* 0x000fe20000000800 */
[----:B------:R-:W-:Y:S02]  /*207b0*/  IMAD.MOV.U32 R159, RZ, RZ, R16 ;  /* 0x000000ffff9f7224 */ /* 0x000fe400078e0010 */
[C---:B------:R-:W-:Y:S01]  /*207c0*/  FMUL.FTZ R16, R41.reuse, R148 ;  /* 0x0000009429107220 */ /* 0x040fe20000410000 */
[C---:B------:R-:W-:Y:S01]  /*207d0*/  FMUL.FTZ R18, R40.reuse, R150 ;  /* 0x0000009628127220 */ /* 0x040fe20000410000 */
[----:B------:R-:W-:Y:S01]  /*207e0*/  FMUL.FTZ R19, R40, R151 ;  /* 0x0000009728137220 */ /* 0x000fe20000410000 */
[----:B------:R-:W-:Y:S04]  /*207f0*/  LDSM.16.MT88.4 R60, [R68+0x800] ;  /* 0x00080000443c783b */ /* 0x000fe80000004200 */
[----:B------:R-:W-:Y:S01]  /*20800*/  MUFU.EX2 R96, R96 ;  /* 0x0000006000607308 */ /* 0x000fe20000000800 */
[-C--:B------:R-:W-:Y:S01]  /*20810*/  FFMA.FTZ R150, R210, R37.reuse, -R80 ;  /* 0x00000025d2967223 */ /* 0x080fe20000010850 */
[-C--:B------:R-:W-:Y:S01]  /*20820*/  FFMA.FTZ R148, R198, R37.reuse, -R74 ;  /* 0x00000025c6947223 */ /* 0x080fe2000001084a */
[--C-:B------:R-:W-:Y:S01]  /*20830*/  FFMA.FTZ R158, R190, R37, -R80.reuse ;  /* 0x00000025be9e7223 */ /* 0x100fe20000010850 */
[C---:B------:R-:W-:Y:S01]  /*20840*/  FMUL.FTZ R20, R41.reuse, R144 ;  /* 0x0000009029147220 */ /* 0x040fe20000410000 */
[C---:B------:R-:W-:Y:S05]  /*20850*/  HMMA.16816.F32.BF16 R16, R44.reuse, R22, R16 ;  /* 0x000000162c10723c */ /* 0x040fea0000041810 */
[----:B------:R-:W-:Y:S01]  /*20860*/  MUFU.EX2 R155, R155 ;  /* 0x0000009b009b7308 */ /* 0x000fe20000000800 */
[----:B------:R-:W-:Y:S01]  /*20870*/  FMUL.FTZ R21, R41, R145 ;  /* 0x0000009129157220 */ /* 0x000fe20000410000 */
[C---:B------:R-:W-:Y:S01]  /*20880*/  FMUL.FTZ R22, R40.reuse, R146 ;  /* 0x0000009228167220 */ /* 0x040fe20000410000 */
[C---:B------:R-:W-:Y:S07]  /*20890*/  FMUL.FTZ R23, R40.reuse, R147 ;  /* 0x0000009328177220 */ /* 0x040fee0000410000 */
[----:B------:R-:W-:Y:S01]  /*208a0*/  MUFU.EX2 R150, R150 ;  /* 0x0000009600967308 */ /* 0x000fe20000000800 */
[----:B------:R-:W-:Y:S01]  /*208b0*/  FFMA.FTZ R145, R27, R37, -R80 ;  /* 0x000000251b917223 */ /* 0x000fe20000010850 */
[C---:B------:R-:W-:Y:S01]  /*208c0*/  FMUL.FTZ R27, R40.reuse, R143 ;  /* 0x0000008f281b7220 */ /* 0x040fe20000410000 */
[--C-:B------:R-:W-:Y:S07]  /*208d0*/  FFMA.FTZ R143, R57, R37, -R74.reuse ;  /* 0x00000025398f7223 */ /* 0x100fee000001084a */
[----:B------:R-:W-:Y:S01]  /*208e0*/  MUFU.EX2 R148, R148 ;  /* 0x0000009400947308 */ /* 0x000fe20000000800 */
[----:B------:R-:W3:Y:S01]  /*208f0*/  LDSM.16.MT88.4 R56, [R70+0xa800] ;  /* 0x00a800004638783b */ /* 0x000ee20000004200 */
[C---:B------:R-:W-:Y:S08]  /*20900*/  HMMA.16816.F32.BF16 R20, R44.reuse, R28, R20 ;  /* 0x0000001c2c14723c */ /* 0x040ff00000041814 */
[----:B------:R-:W4:Y:S01]  /*20910*/  MUFU.EX2 R145, R145 ;  /* 0x0000009100917308 */ /* 0x000f220000000800 */
[C---:B------:R-:W-:Y:S01]  /*20920*/  FMUL.FTZ R24, R41.reuse, R140 ;  /* 0x0000008c29187220 */ /* 0x040fe20000410000 */
[C---:B------:R-:W-:Y:S01]  /*20930*/  FMUL.FTZ R25, R41.reuse, R141 ;  /* 0x0000008d29197220 */ /* 0x040fe20000410000 */
[C---:B------:R-:W-:Y:S07]  /*20940*/  FMUL.FTZ R26, R40.reuse, R142 ;  /* 0x0000008e281a7220 */ /* 0x040fee0000410000 */
[----:B------:R1:W2:Y:S01]  /*20950*/  MUFU.EX2 R141, R32 ;  /* 0x00000020008d7308 */ /* 0x0002a20000000800 */
[----:B------:R-:W-:Y:S01]  /*20960*/  FMUL.FTZ R29, R41, R137 ;  /* 0x00000089291d7220 */ /* 0x000fe20000410000 */
[--C-:B------:R-:W-:Y:S01]  /*20970*/  FFMA.FTZ R137, R33, R37, -R74.reuse ;  /* 0x0000002521897223 */ /* 0x100fe2000001084a */
[C---:B------:R-:W-:Y:S07]  /*20980*/  FMUL.FTZ R28, R41.reuse, R136 ;  /* 0x00000088291c7220 */ /* 0x040fee0000410000 */
[----:B------:R-:W-:Y:S01]  /*20990*/  MUFU.EX2 R158, R158 ;  /* 0x0000009e009e7308 */ /* 0x000fe20000000800 */
[C---:B------:R-:W-:Y:S01]  /*209a0*/  FMUL.FTZ R33, R41.reuse, R133 ;  /* 0x0000008529217220 */ /* 0x040fe20000410000 */
[C---:B------:R-:W-:Y:S08]  /*209b0*/  HMMA.16816.F32.BF16 R24, R44.reuse, R30, R24 ;  /* 0x0000001e2c18723c */ /* 0x040ff00000041818 */
[----:B------:R-:W3:Y:S01]  /*209c0*/  MUFU.EX2 R143, R143 ;  /* 0x0000008f008f7308 */ /* 0x000ee20000000800 */
[C---:B------:R-:W-:Y:S01]  /*209d0*/  FMUL.FTZ R30, R40.reuse, R138 ;  /* 0x0000008a281e7220 */ /* 0x040fe20000410000 */
[----:B------:R-:W-:Y:S01]  /*209e0*/  FMUL.FTZ R31, R40, R139 ;  /* 0x0000008b281f7220 */ /* 0x000fe20000410000 */
[-C--:B------:R-:W-:Y:S07]  /*209f0*/  FFMA.FTZ R142, R202, R37.reuse, -R74 ;  /* 0x00000025ca8e7223 */ /* 0x080fee000001084a */
[----:B------:R-:W3:Y:S01]  /*20a00*/  MUFU.EX2 R137, R137 ;  /* 0x0000008900897308 */ /* 0x000ee20000000800 */
[-C--:B------:R-:W-:Y:S01]  /*20a10*/  FFMA.FTZ R133, R98, R37.reuse, -R80 ;  /* 0x0000002562857223 */ /* 0x080fe20000010850 */
[----:B-1----:R-:W-:Y:S01]  /*20a20*/  FMUL.FTZ R32, R41, R132 ;  /* 0x0000008429207220 */ /* 0x002fe20000410000 */
[-CC-:B------:R-:W-:Y:S07]  /*20a30*/  FFMA.FTZ R132, R100, R37.reuse, -R74.reuse ;  /* 0x0000002564847223 */ /* 0x180fee000001084a */
[----:B------:R1:W-:Y:S01]  /*20a40*/  MUFU.EX2 R98, R134 ;  /* 0x0000008600627308 */ /* 0x0003e20000000800 */
[C---:B------:R-:W-:Y:S09]  /*20a50*/  HMMA.16816.F32.BF16 R28, R44.reuse, R48, R28 ;  /* 0x000000302c1c723c */ /* 0x040ff2000004181c */
[----:B------:R-:W-:Y:S01]  /*20a60*/  MUFU.EX2 R142, R142 ;  /* 0x0000008e008e7308 */ /* 0x000fe20000000800 */
[-CC-:B------:R-:W-:Y:S01]  /*20a70*/  FFMA.FTZ R139, R102, R37.reuse, -R74.reuse ;  /* 0x00000025668b7223 */ /* 0x180fe2000001084a */
[-C--:B------:R-:W-:Y:S01]  /*20a80*/  FFMA.FTZ R135, R156, R37.reuse, -R74 ;  /* 0x000000259c877223 */ /* 0x080fe2000001084a */
[----:B------:R-:W-:Y:S07]  /*20a90*/  FFMA.FTZ R156, R192, R37, -R80 ;  /* 0x00000025c09c7223 */ /* 0x000fee0000010850 */
[----:B------:R-:W-:Y:S01]  /*20aa0*/  MUFU.EX2 R133, R133 ;  /* 0x0000008500857308 */ /* 0x000fe20000000800 */
[----:B------:R-:W-:Y:S01]  /*20ab0*/  HMMA.16816.F32.BF16 R32, R44, R50, R32 ;  /* 0x000000322c20723c */ /* 0x000fe20000041820 */
[----:B------:R-:W3:Y:S02]  /*20ac0*/  LDSM.16.MT88.4 R48, [R69+0x800] ;  /* 0x000800004530783b */ /* 0x000ee40000004200 */
[----:B----4-:R-:W-:Y:S06]  /*20ad0*/  F2FP.BF16.F32.PACK_AB R44, R145, R92 ;  /* 0x0000005c912c723e */ /* 0x010fec00000010ff */
[----:B------:R-:W-:Y:S01]  /*20ae0*/  MUFU.EX2 R156, R156 ;  /* 0x0000009c009c7308 */ /* 0x000fe20000000800 */
[----:B--2---:R-:W-:Y:S01]  /*20af0*/  F2FP.BF16.F32.PACK_AB R46, R90, R141 ;  /* 0x0000008d5a2e723e */ /* 0x004fe200000010ff */
[----:B-1----:R-:W-:Y:S01]  /*20b00*/  FFMA.FTZ R134, R220, R37, -R74 ;  /* 0x00000025dc867223 */ /* 0x002fe2000001084a */
[----:B---3--:R-:W-:Y:S07]  /*20b10*/  F2FP.BF16.F32.PACK_AB R45, R96, R143 ;  /* 0x0000008f602d723e */ /* 0x008fee00000010ff */
[----:B------:R-:W-:Y:S01]  /*20b20*/  MUFU.EX2 R139, R139 ;  /* 0x0000008b008b7308 */ /* 0x000fe20000000800 */
[----:B------:R-:W-:Y:S01]  /*20b30*/  F2FP.BF16.F32.PACK_AB R47, R137, R94 ;  /* 0x0000005e892f723e */ /* 0x000fe200000010ff */
[----:B------:R-:W2:Y:S01]  /*20b40*/  LDL.LU R220, [R1+0x8] ;  /* 0x0000080001dc7983 */ /* 0x000ea20000300800 */
[-CC-:B------:R-:W-:Y:S07]  /*20b50*/  FFMA.FTZ R151, R110, R37.reuse, -R80.reuse ;  /* 0x000000256e977223 */ /* 0x180fee0000010850 */
[----:B------:R-:W-:Y:S01]  /*20b60*/  MUFU.EX2 R135, R135 ;  /* 0x0000008700877308 */ /* 0x000fe20000000800 */
[-CC-:B------:R-:W-:Y:S01]  /*20b70*/  FFMA.FTZ R110, R106, R37.reuse, -R80.reuse ;  /* 0x000000256a6e7223 */ /* 0x180fe20000010850 */
[-C--:B------:R-:W-:Y:S01]  /*20b80*/  FFMA.FTZ R106, R64, R37.reuse, -R80 ;  /* 0x00000025406a7223 */ /* 0x080fe20000010850 */
[-C--:B------:R-:W-:Y:S01]  /*20b90*/  FFMA.FTZ R153, R112, R37.reuse, -R74 ;  /* 0x0000002570997223 */ /* 0x080fe2000001084a */
[C---:B------:R-:W-:Y:S06]  /*20ba0*/  HMMA.16816.F32.BF16 R4, R44.reuse, R52, R4 ;  /* 0x000000342c04723c */ /* 0x040fec0000041804 */
[----:B------:R-:W-:Y:S01]  /*20bb0*/  MUFU.EX2 R151, R151 ;  /* 0x0000009700977308 */ /* 0x000fe20000000800 */
[-CC-:B------:R-:W-:Y:S01]  /*20bc0*/  FFMA.FTZ R140, R165, R37.reuse, -R80.reuse ;  /* 0x00000025a58c7223 */ /* 0x180fe20000010850 */
[-C--:B------:R-:W-:Y:S08]  /*20bd0*/  FFMA.FTZ R144, R206, R37.reuse, -R80 ;  /* 0x00000025ce907223 */ /* 0x080ff00000010850 */
[----:B------:R-:W-:Y:S01]  /*20be0*/  MUFU.EX2 R110, R110 ;  /* 0x0000006e006e7308 */ /* 0x000fe20000000800 */
[-CC-:B------:R-:W-:Y:S01]  /*20bf0*/  FFMA.FTZ R152, R200, R37.reuse, -R74.reuse ;  /* 0x00000025c8987223 */ /* 0x180fe2000001084a */
[-C--:B------:R-:W-:Y:S01]  /*20c00*/  FFMA.FTZ R146, R196, R37.reuse, -R74 ;  /* 0x00000025c4927223 */ /* 0x080fe2000001084a */
[C---:B------:R-:W-:Y:S01]  /*20c10*/  HMMA.16816.F32.BF16 R8, R44.reuse, R54, R8 ;  /* 0x000000362c08723c */ /* 0x040fe20000041808 */
[----:B------:R-:W1:Y:S06]  /*20c20*/  LDSM.16.MT88.4 R52, [R71+0xb000] ;  /* 0x00b000004734783b */ /* 0x000e6c0000004200 */
[----:B------:R-:W-:Y:S01]  /*20c30*/  MUFU.EX2 R106, R106 ;  /* 0x0000006a006a7308 */ /* 0x000fe20000000800 */
[-CC-:B------:R-:W-:Y:S01]  /*20c40*/  FFMA.FTZ R154, R188, R37.reuse, -R80.reuse ;  /* 0x00000025bc9a7223 */ /* 0x180fe20000010850 */
[-CC-:B------:R-:W-:Y:S01]  /*20c50*/  FFMA.FTZ R198, R181, R37.reuse, -R80.reuse ;  /* 0x00000025b5c67223 */ /* 0x180fe20000010850 */
[-C--:B------:R-:W-:Y:S07]  /*20c60*/  FFMA.FTZ R196, R177, R37.reuse, -R80 ;  /* 0x00000025b1c47223 */ /* 0x080fee0000010850 */
[----:B------:R-:W-:Y:S01]  /*20c70*/  MUFU.EX2 R144, R144 ;  /* 0x0000009000907308 */ /* 0x000fe20000000800 */
[-CC-:B------:R-:W-:Y:S01]  /*20c80*/  FFMA.FTZ R202, R173, R37.reuse, -R74.reuse ;  /* 0x00000025adca7223 */ /* 0x180fe2000001084a */
        /* <DEDUP_REMOVED lines=8> */
[----:B------:R-:W3:Y:S07]  /*20d10*/  LDSM.16.MT88.4 R56, [R70+0xb000] ;  /* 0x00b000004638783b */ /* 0x000eee0000004200 */
        /* <DEDUP_REMOVED lines=9> */
[-CC-:B------:R-:W-:Y:S01]  /*20db0*/  FFMA.FTZ R157, R118, R37.reuse, -R80.reuse ;  /* 0x00000025769d7223 */ /* 0x180fe20000010850 */
[-C--:B------:R-:W-:Y:S07]  /*20dc0*/  FFMA.FTZ R138, R164, R37.reuse, -R80 ;  /* 0x00000025a48a7223 */ /* 0x080fee0000010850 */
[----:B------:R-:W-:Y:S01]  /*20dd0*/  MUFU.EX2 R181, R183 ;  /* 0x000000b700b57308 */ /* 0x000fe20000000800 */
[-C--:B------:R-:W-:Y:S01]  /*20de0*/  FFMA.FTZ R164, R180, R37.reuse, -R74 ;  /* 0x00000025b4a47223 */ /* 0x080fe2000001084a */
[C---:B------:R-:W-:Y:S08]  /*20df0*/  HMMA.16816.F32.BF16 R24, R44.reuse, R62, R24 ;  /* 0x0000003e2c18723c */ /* 0x040ff00000041818 */
[----:B------:R4:W1:Y:S01]  /*20e00*/  MUFU.EX2 R100, R60 ;  /* 0x0000003c00647308 */ /* 0x0008620000000800 */
[-C--:B------:R-:W-:Y:S01]  /*20e10*/  FFMA.FTZ R180, R209, R37.reuse, -R80 ;  /* 0x00000025d1b47223 */ /* 0x080fe20000010850 */
[-CC-:B------:R-:W-:Y:S01]  /*20e20*/  FFMA.FTZ R188, R205, R37.reuse, -R74.reuse ;  /* 0x00000025cdbc7223 */ /* 0x180fe2000001084a */
[-C--:B------:R-:W-:Y:S07]  /*20e30*/  FFMA.FTZ R190, R203, R37.reuse, -R74 ;  /* 0x00000025cbbe7223 */ /* 0x080fee000001084a */
[----:B------:R-:W3:Y:S01]  /*20e40*/  MUFU.EX2 R147, R147 ;  /* 0x0000009300937308 */ /* 0x000ee20000000800 */
[-C--:B------:R-:W-:Y:S01]  /*20e50*/  FFMA.FTZ R192, R197, R37.reuse, -R80 ;  /* 0x00000025c5c07223 */ /* 0x080fe20000010850 */
[C---:B------:R-:W-:Y:S08]  /*20e60*/  HMMA.16816.F32.BF16 R28, R44.reuse, R48, R28 ;  /* 0x000000302c1c723c */ /* 0x040ff0000004181c */
[----:B------:R3:W3:Y:S01]  /*20e70*/  MUFU.EX2 R102, R132 ;  /* 0x0000008400667308 */ /* 0x0006e20000000800 */
[-CC-:B------:R-:W-:Y:S01]  /*20e80*/  FFMA.FTZ R79, R79, R37.reuse, -R74.reuse ;  /* 0x000000254f4f7223 */ /* 0x180fe2000001084a */
[-C--:B------:R-:W-:Y:S01]  /*20e90*/  FFMA.FTZ R85, R85, R37.reuse, -R74 ;  /* 0x0000002555557223 */ /* 0x080fe2000001084a */
[-CC-:B------:R-:W-:Y:S07]  /*20ea0*/  FFMA.FTZ R77, R77, R37.reuse, -R80.reuse ;  /* 0x000000254d4d7223 */ /* 0x180fee0000010850 */
[----:B------:R-:W-:Y:S01]  /*20eb0*/  MUFU.EX2 R157, R157 ;  /* 0x0000009d009d7308 */ /* 0x000fe20000000800 */
[----:B------:R-:W-:Y:S01]  /*20ec0*/  FFMA.FTZ R75, R75, R37, -R80 ;  /* 0x000000254b4b7223 */ /* 0x000fe20000010850 */
[----:B------:R-:W-:Y:S01]  /*20ed0*/  HMMA.16816.F32.BF16 R32, R44, R50, R32 ;  /* 0x000000322c20723c */ /* 0x000fe20000041820 */
[----:B----4-:R-:W4:Y:S07]  /*20ee0*/  LDSM.16.MT88.4 R60, [R68+0x1000] ;  /* 0x00100000443c783b */ /* 0x010f2e0000004200 */
[----:B------:R-:W-:Y:S01]  /*20ef0*/  MUFU.EX2 R198, R198 ;  /* 0x000000c600c67308 */ /* 0x000fe20000000800 */
[----:B-1----:R-:W-:Y:S01]  /*20f00*/  F2FP.BF16.F32.PACK_AB R46, R100, R133 ;  /* 0x00000085642e723e */ /* 0x002fe200000010ff */
[--C-:B------:R-:W-:Y:S01]  /*20f10*/  FFMA.FTZ R73, R73, R37, -R74.reuse ;  /* 0x0000002549497223 */ /* 0x100fe2000001084a */
[----:B---3--:R-:W-:Y:S07]  /*20f20*/  F2FP.BF16.F32.PACK_AB R44, R98, R147 ;  /* 0x00000093622c723e */ /* 0x008fee00000010ff */
[----:B------:R-:W-:Y:S01]  /*20f30*/  MUFU.EX2 R177, R179 ;  /* 0x000000b300b17308 */ /* 0x000fe20000000800 */
[----:B------:R-:W-:Y:S01]  /*20f40*/  F2FP.BF16.F32.PACK_AB R47, R104, R135 ;  /* 0x00000087682f723e */ /* 0x000fe200000010ff */
[-CC-:B------:R-:W-:Y:S01]  /*20f50*/  FFMA.FTZ R132, R214, R37.reuse, -R74.reuse ;  /* 0x00000025d6847223 */ /* 0x180fe2000001084a */
[----:B------:R-:W-:Y:S01]  /*20f60*/  F2FP.BF16.F32.PACK_AB R45, R139, R102 ;  /* 0x000000668b2d723e */ /* 0x000fe200000010ff */
[----:B------:R-:W1:Y:S06]  /*20f70*/  LDSM.16.MT88.4 R48, [R69+0x1000] ;  /* 0x001000004530783b */ /* 0x000e6c0000004200 */
[----:B------:R-:W-:Y:S01]  /*20f80*/  MUFU.EX2 R196, R196 ;  /* 0x000000c400c47308 */ /* 0x000fe20000000800 */
[----:B------:R-:W-:Y:S01]  /*20f90*/  FFMA.FTZ R72, R72, R37, -R74 ;  /* 0x0000002548487223 */ /* 0x000fe2000001084a */
[----:B------:R-:W-:Y:S01]  /*20fa0*/  FFMA.FTZ R129, R40, R252, R129 ;  /* 0x000000fc28817223 */ /* 0x000fe20000010081 */
[----:B------:R-:W-:Y:S07]  /*20fb0*/  ISETP.GT.AND P0, PT, R242, R233, PT ;  /* 0x000000e9f200720c */ /* 0x000fee0003f04270 */
[----:B------:R-:W-:Y:S01]  /*20fc0*/  MUFU.EX2 R173, R175 ;  /* 0x000000af00ad7308 */ /* 0x000fe20000000800 */
[C---:B------:R-:W-:Y:S09]  /*20fd0*/  HMMA.16816.F32.BF16 R4, R44.reuse, R52, R4 ;  /* 0x000000342c04723c */ /* 0x040ff20000041804 */
[----:B------:R-:W-:Y:S01]  /*20fe0*/  MUFU.EX2 R202, R202 ;  /* 0x000000ca00ca7308 */ /* 0x000fe20000000800 */
[----:B------:R-:W-:Y:S01]  /*20ff0*/  FADD.FTZ R40, R84, R129 ;  /* 0x0000008154287221 */ /* 0x000fe20000010000 */
[-C--:B------:R-:W-:Y:S01]  /*21000*/  FFMA.FTZ R84, R119, R37.reuse, -R80 ;  /* 0x0000002577547223 */ /* 0x080fe20000010850 */
[----:B------:R-:W-:Y:S07]  /*21010*/  VIADD R242, R242, 0xffffffff ;  /* 0xfffffffff2f27836 */ /* 0x000fee0000000000 */
[----:B------:R-:W-:Y:S01]  /*21020*/  MUFU.EX2 R131, R171 ;  /* 0x000000ab00837308 */ /* 0x000fe20000000800 */
[C---:B------:R-:W-:Y:S01]  /*21030*/  HMMA.16816.F32.BF16 R8, R44.reuse, R54, R8 ;  /* 0x000000362c08723c */ /* 0x040fe20000041808 */
[----:B------:R-:W3:Y:S08]  /*21040*/  LDSM.16.MT88.4 R52, [R71+0xb800] ;  /* 0x00b800004734783b */ /* 0x000ef00000004200 */
        /* <DEDUP_REMOVED lines=9> */
[----:B------:R-:W2:Y:S02]  /*210e0*/  LDSM.16.MT88.4 R56, [R70+0xb800] ;  /* 0x00b800004638783b */ /* 0x000ea40000004200 */
[----:B------:R-:W-:Y:S06]  /*210f0*/  FADD.FTZ R143, R143, R82 ;  /* 0x000000528f8f7221 */ /* 0x000fec0000010000 */
[----:B------:R-:W-:Y:S01]  /*21100*/  MUFU.EX2 R221, R221 ;  /* 0x000000dd00dd7308 */ /* 0x000fe20000000800 */
[-CC-:B------:R-:W-:Y:S01]  /*21110*/  FFMA.FTZ R82, R99, R37.reuse, -R74.reuse ;  /* 0x0000002563527223 */ /* 0x180fe2000001084a */
[----:B------:R-:W-:Y:S01]  /*21120*/  FADD.FTZ R143, R96, R143 ;  /* 0x0000008f608f7221 */ /* 0x000fe20000010000 */
[C---:B----4-:R-:W-:Y:S07]  /*21130*/  HMMA.16816.F32.BF16 R20, R44.reuse, R60, R20 ;  /* 0x0000003c2c14723c */ /* 0x050fee0000041814 */
[----:B------:R4:W-:Y:S01]  /*21140*/  MUFU.EX2 R130, R140 ;  /* 0x0000008c00827308 */ /* 0x0009e20000000800 */
[-C--:B------:R-:W-:Y:S01]  /*21150*/  FFMA.FTZ R60, R65, R37.reuse, -R74 ;  /* 0x00000025413c7223 */ /* 0x080fe2000001084a */
[-CC-:B------:R-:W-:Y:S01]  /*21160*/  FFMA.FTZ R61, R162, R37.reuse, -R80.reuse ;  /* 0x00000025a23d7223 */ /* 0x180fe20000010850 */
[----:B------:R-:W2:Y:S01]  /*21170*/  LDSM.16.MT88.4 R64, [R68+0x1800] ;  /* 0x001800004440783b */ /* 0x000ea20000004200 */
[----:B------:R-:W-:Y:S06]  /*21180*/  FADD.FTZ R94, R94, R143 ;  /* 0x0000008f5e5e7221 */ /* 0x000fec0000010000 */
[----:B------:R3:W2:Y:S01]  /*21190*/  MUFU.EX2 R112, R60 ;  /* 0x0000003c00707308 */ /* 0x0006a20000000800 */
[C---:B------:R-:W-:Y:S09]  /*211a0*/  HMMA.16816.F32.BF16 R24, R44.reuse, R62, R24 ;  /* 0x0000003e2c18723c */ /* 0x040ff20000041818 */
[----:B------:R-:W-:Y:S01]  /*211b0*/  MUFU.EX2 R165, R165 ;  /* 0x000000a500a57308 */ /* 0x000fe20000000800 */
[-C--:B------:R-:W-:Y:S01]  /*211c0*/  FFMA.FTZ R162, R194, R37.reuse, -R80 ;  /* 0x00000025c2a27223 */ /* 0x080fe20000010850 */
[----:B------:R-:W-:Y:S01]  /*211d0*/  FADD.FTZ R137, R137, R94 ;  /* 0x0000005e89897221 */ /* 0x000fe20000010000 */
[-CC-:B------:R-:W-:Y:S01]  /*211e0*/  FFMA.FTZ R94, R91, R37.reuse, -R80.reuse ;  /* 0x000000255b5e7223 */ /* 0x180fe20000010850 */
[-C--:B----4-:R-:W-:Y:S01]  /*211f0*/  FFMA.FTZ R140, R204, R37.reuse, -R80 ;  /* 0x00000025cc8c7223 */ /* 0x090fe20000010850 */
[C---:B-1----:R-:W-:Y:S05]  /*21200*/  HMMA.16816.F32.BF16 R28, R44.reuse, R48, R28 ;  /* 0x000000302c1c723c */ /* 0x042fea000004181c */
[----:B------:R1:W-:Y:S01]  /*21210*/  MUFU.EX2 R126, R138 ;  /* 0x0000008a007e7308 */ /* 0x0003e20000000800 */
[-C--:B------:R-:W-:Y:S01]  /*21220*/  FFMA.FTZ R194, R189, R37.reuse, -R74 ;  /* 0x00000025bdc27223 */ /* 0x080fe2000001084a */
[-CC-:B------:R-:W-:Y:S01]  /*21230*/  FFMA.FTZ R96, R89, R37.reuse, -R80.reuse ;  /* 0x0000002559607223 */ /* 0x180fe20000010850 */
[-C--:B---3--:R-:W-:Y:S07]  /*21240*/  FFMA.FTZ R60, R163, R37.reuse, -R80 ;  /* 0x00000025a33c7223 */ /* 0x088fee0000010850 */
[----:B------:R-:W-:Y:S01]  /*21250*/  MUFU.EX2 R140, R140 ;  /* 0x0000008c008c7308 */ /* 0x000fe20000000800 */
[----:B------:R-:W-:Y:S01]  /*21260*/  FFMA.FTZ R163, R120, R37, -R74 ;  /* 0x0000002578a37223 */ /* 0x000fe2000001084a */
[----:B------:R-:W-:Y:S01]  /*21270*/  HMMA.16816.F32.BF16 R32, R44, R50, R32 ;  /* 0x000000322c20723c */ /* 0x000fe20000041820 */
[----:B------:R-:W3:Y:S07]  /*21280*/  LDSM.16.MT88.4 R48, [R69+0x1800] ;  /* 0x001800004530783b */ /* 0x000eee0000004200 */
[----:B------:R-:W4:Y:S01]  /*21290*/  MUFU.EX2 R118, R60 ;  /* 0x0000003c00767308 */ /* 0x000f220000000800 */
[----:B------:R-:W-:Y:S02]  /*212a0*/  F2FP.BF16.F32.PACK_AB R44, R110, R151 ;  /* 0x000000976e2c723e */ /* 0x000fe400000010ff */
[----:B------:R-:W-:Y:S07]  /*212b0*/  F2FP.BF16.F32.PACK_AB R46, R106, R149 ;  /* 0x000000956a2e723e */ /* 0x000fee00000010ff */
[----:B------:R-:W-:Y:S01]  /*212c0*/  MUFU.EX2 R163, R163 ;  /* 0x000000a300a37308 */ /* 0x000fe20000000800 */
[----:B--2---:R-:W-:Y:S01]  /*212d0*/  F2FP.BF16.F32.PACK_AB R45, R112, R155 ;  /* 0x0000009b702d723e */ /* 0x004fe200000010ff */
[----:B-1----:R-:W-:Y:S01]  /*212e0*/  FFMA.FTZ R138, R208, R37, -R80 ;  /* 0x00000025d08a7223 */ /* 0x002fe20000010850 */
[----:B------:R-:W-:Y:S07]  /*212f0*/  F2FP.BF16.F32.PACK_AB R47, R108, R153 ;  /* 0x000000996c2f723e */ /* 0x000fee00000010ff */
        /* <DEDUP_REMOVED lines=19> */
[----:B------:R4:W1:Y:S01]  /*21430*/  MUFU.EX2 R114, R61 ;  /* 0x0000003d00727308 */ /* 0x0008620000000800 */
[C---:B------:R-:W-:Y:S09]  /*21440*/  HMMA.16816.F32.BF16 R24, R44.reuse, R66, R24 ;  /* 0x000000422c18723c */ /* 0x040ff20000041818 */
[----:B------:R-:W2:Y:S10]  /*21450*/  MUFU.EX2 R120, R64 ;  /* 0x0000004000787308 */ /* 0x000eb40000000800 */
[----:B------:R-:W-:Y:S01]  /*21460*/  MUFU.EX2 R188, R188 ;  /* 0x000000bc00bc7308 */ /* 0x000fe20000000800 */
[C---:B---3--:R-:W-:Y:S09]  /*21470*/  HMMA.16816.F32.BF16 R28, R44.reuse, R48, R28 ;  /* 0x000000302c1c723c */ /* 0x048ff2000004181c */
[----:B------:R-:W-:Y:S01]  /*21480*/  MUFU.EX2 R190, R190 ;  /* 0x000000be00be7308 */ /* 0x000fe20000000800 */
[----:B----4-:R-:W3:Y:S09]  /*21490*/  LDSM.16.MT88.4 R60, [R68+0x2000] ;  /* 0x00200000443c783b */ /* 0x010ef20000004200 */
[----:B------:R-:W-:Y:S01]  /*214a0*/  MUFU.EX2 R201, R201 ;  /* 0x000000c900c97308 */ /* 0x000fe20000000800 */
[----:B------:R-:W-:Y:S09]  /*214b0*/  HMMA.16816.F32.BF16 R32, R44, R50, R32 ;  /* 0x000000322c20723c */ /* 0x000ff20000041820 */
[----:B------:R-:W-:Y:S01]  /*214c0*/  MUFU.EX2 R197, R199 ;  /* 0x000000c700c57308 */ /* 0x000fe20000000800 */
[----:B------:R-:W-:Y:S01]  /*214d0*/  F2FP.BF16.F32.PACK_AB R44, R118, R161 ;  /* 0x000000a1762c723e */ /* 0x000fe200000010ff */
[----:B------:R-:W4:Y:S01]  /*214e0*/  LDSM.16.MT88.4 R48, [R69+0x2000] ;  /* 0x002000004530783b */ /* 0x000f220000004200 */
[----:B-1----:R-:W-:Y:S07]  /*214f0*/  F2FP.BF16.F32.PACK_AB R46, R114, R157 ;  /* 0x0000009d722e723e */ /* 0x002fee00000010ff */
[----:B------:R-:W-:Y:S01]  /*21500*/  MUFU.EX2 R192, R192 ;  /* 0x000000c000c07308 */ /* 0x000fe20000000800 */
[----:B--2---:R-:W-:Y:S02]  /*21510*/  F2FP.BF16.F32.PACK_AB R45, R163, R120 ;  /* 0x00000078a32d723e */ /* 0x004fe400000010ff */
[----:B------:R-:W-:Y:S07]  /*21520*/  F2FP.BF16.F32.PACK_AB R47, R116, R159 ;  /* 0x0000009f742f723e */ /* 0x000fee00000010ff */
[----:B------:R-:W-:Y:S01]  /*21530*/  MUFU.EX2 R189, R191 ;  /* 0x000000bf00bd7308 */ /* 0x000fe20000000800 */
[----:B------:R-:W-:Y:S09]  /*21540*/  LDSM.16.MT88.4 R64, [R68+0x2800] ;  /* 0x002800004440783b */ /* 0x000ff20000004200 */
[----:B------:R-:W-:Y:S01]  /*21550*/  MUFU.EX2 R194, R194 ;  /* 0x000000c200c27308 */ /* 0x000fe20000000800 */
[C---:B------:R-:W-:Y:S09]  /*21560*/  HMMA.16816.F32.BF16 R4, R44.reuse, R52, R4 ;  /* 0x000000342c04723c */ /* 0x040ff20000041804 */
[----:B------:R-:W-:Y:S10]  /*21570*/  MUFU.EX2 R119, R121 ;  /* 0x0000007900777308 */ /* 0x000ff40000000800 */
[----:B------:R-:W-:Y:S01]  /*21580*/  MUFU.EX2 R84, R84 ;  /* 0x0000005400547308 */ /* 0x000fe20000000800 */
[C---:B------:R-:W-:Y:S01]  /*21590*/  HMMA.16816.F32.BF16 R8, R44.reuse, R54, R8 ;  /* 0x000000362c08723c */ /* 0x040fe20000041808 */
[----:B------:R-:W1:Y:S08]  /*215a0*/  LDSM.16.MT88.4 R52, [R71+0xc800] ;  /* 0x00c800004734783b */ /* 0x000e700000004200 */
[----:B------:R-:W2:Y:S10]  /*215b0*/  MUFU.EX2 R115, R117 ;  /* 0x0000007500737308 */ /* 0x000eb40000000800 */
        /* <DEDUP_REMOVED lines=8> */
[C---:B---3--:R-:W-:Y:S08]  /*21640*/  HMMA.16816.F32.BF16 R20, R44.reuse, R60, R20 ;  /* 0x0000003c2c14723c */ /* 0x048ff00000041814 */
[C---:B------:R-:W-:Y:S01]  /*21650*/  HMMA.16816.F32.BF16 R24, R44.reuse, R62, R24 ;  /* 0x0000003e2c18723c */ /* 0x040fe20000041818 */
[----:B------:R-:W-:Y:S07]  /*21660*/  LDSM.16.MT88.4 R60, [R68+0x3000] ;  /* 0x00300000443c783b */ /* 0x000fee0000004200 */
[C---:B----4-:R-:W-:Y:S08]  /*21670*/  HMMA.16816.F32.BF16 R28, R44.reuse, R48, R28 ;  /* 0x000000302c1c723c */ /* 0x050ff0000004181c */
[----:B------:R-:W-:Y:S01]  /*21680*/  HMMA.16816.F32.BF16 R32, R44, R50, R32 ;  /* 0x000000322c20723c */ /* 0x000fe20000041820 */
[----:B------:R-:W3:Y:S02]  /*21690*/  LDSM.16.MT88.4 R48, [R69+0x2800] ;  /* 0x002800004530783b */ /* 0x000ee40000004200 */
[----:B------:R-:W-:Y:S02]  /*216a0*/  F2FP.BF16.F32.PACK_AB R44, R130, R221 ;  /* 0x000000dd822c723e */ /* 0x000fe400000010ff */
[----:B------:R-:W-:Y:S02]  /*216b0*/  F2FP.BF16.F32.PACK_AB R46, R126, R165 ;  /* 0x000000a57e2e723e */ /* 0x000fe400000010ff */
[----:B------:R-:W-:Y:S02]  /*216c0*/  F2FP.BF16.F32.PACK_AB R45, R134, R136 ;  /* 0x00000088862d723e */ /* 0x000fe400000010ff */
[----:B------:R-:W-:Y:S07]  /*216d0*/  F2FP.BF16.F32.PACK_AB R47, R219, R132 ;  /* 0x00000084db2f723e */ /* 0x000fee00000010ff */
[C---:B-1----:R-:W-:Y:S03]  /*216e0*/  HMMA.16816.F32.BF16 R4, R44.reuse, R52, R4 ;  /* 0x000000342c04723c */ /* 0x042fe60000041804 */
[----:B------:R-:W-:Y:S05]  /*216f0*/  FFMA.FTZ R88, R41, R220, R88 ;  /* 0x000000dc29587223 */ /* 0x000fea0000010058 */
[C---:B------:R-:W-:Y:S01]  /*21700*/  HMMA.16816.F32.BF16 R8, R44.reuse, R54, R8 ;  /* 0x000000362c08723c */ /* 0x040fe20000041808 */
[----:B------:R-:W1:Y:S02]  /*21710*/  LDSM.16.MT88.4 R52, [R71+0xd000] ;  /* 0x00d000004734783b */ /* 0x000e640000004200 */
[----:B------:R-:W-:Y:S02]  /*21720*/  FADD.FTZ R88, R86, R88 ;  /* 0x0000005856587221 */ /* 0x000fe40000010000 */
[----:B------:R-:W-:Y:S02]  /*21730*/  MUFU.EX2 R86, R123 ;  /* 0x0000007b00567308 */ /* 0x000fe40000000800 */
[----:B------:R-:W-:Y:S01]  /*21740*/  FADD.FTZ R125, R125, R88 ;  /* 0x000000587d7d7221 */ /* 0x000fe20000010000 */
[C---:B--2---:R-:W-:Y:S03]  /*21750*/  HMMA.16816.F32.BF16 R12, R44.reuse, R56, R12 ;  /* 0x000000382c0c723c */ /* 0x044fe6000004180c */
[----:B------:R-:W-:Y:S04]  /*21760*/  FADD.FTZ R125, R42, R125 ;  /* 0x0000007d2a7d7221 */ /* 0x000fe80000010000 */
[----:B------:R-:W-:Y:S01]  /*21770*/  FADD.FTZ R42, R92, R125 ;  /* 0x0000007d5c2a7221 */ /* 0x000fe20000010000 */
[C---:B------:R-:W-:Y:S01]  /*21780*/  HMMA.16816.F32.BF16 R16, R44.reuse, R58, R16 ;  /* 0x0000003a2c10723c */ /* 0x040fe20000041810 */
[----:B------:R-:W2:Y:S02]  /*21790*/  LDSM.16.MT88.4 R56, [R70+0xd000] ;  /* 0x00d000004638783b */ /* 0x000ea40000004200 */
[----:B------:R-:W-:Y:S01]  /*217a0*/  FADD.FTZ R42, R145, R42 ;  /* 0x0000002a912a7221 */ /* 0x000fe20000010000 */
[-C--:B------:R-:W-:Y:S03]  /*217b0*/  FFMA.FTZ R92, R95, R37.reuse, -R74 ;  /* 0x000000255f5c7223 */ /* 0x080fe6000001084a */
[----:B------:R-:W-:Y:S01]  /*217c0*/  FADD.FTZ R141, R141, R42 ;  /* 0x0000002a8d8d7221 */ /* 0x000fe20000010000 */
[C---:B------:R-:W-:Y:S03]  /*217d0*/  HMMA.16816.F32.BF16 R20, R44.reuse, R64, R20 ;  /* 0x000000402c14723c */ /* 0x040fe60000041814 */
[----:B------:R-:W-:Y:S01]  /*217e0*/  FADD.FTZ R90, R90, R141 ;  /* 0x0000008d5a5a7221 */ /* 0x000fe20000010000 */
[----:B------:R-:W-:Y:S03]  /*217f0*/  F2FP.BF16.F32.PACK_AB R42, R115, R84 ;  /* 0x00000054732a723e */ /* 0x000fe600000010ff */
[----:B------:R-:W-:Y:S01]  /*21800*/  FADD.FTZ R147, R147, R90 ;  /* 0x0000005a93937221 */ /* 0x000fe20000010000 */
[C---:B------:R-:W-:Y:S01]  /*21810*/  HMMA.16816.F32.BF16 R24, R44.reuse, R66, R24 ;  /* 0x000000422c18723c */ /* 0x040fe20000041818 */
[----:B------:R-:W-:Y:S02]  /*21820*/  LDSM.16.MT88.4 R64, [R68+0x3800] ;  /* 0x003800004440783b */ /* 0x000fe40000004200 */
[-C--:B------:R-:W-:Y:S01]  /*21830*/  FFMA.FTZ R90, R97, R37.reuse, -R74 ;  /* 0x00000025615a7223 */ /* 0x080fe2000001084a */
[----:B------:R-:W-:Y:S03]  /*21840*/  FADD.FTZ R98, R98, R147 ;  /* 0x0000009362627221 */ /* 0x000fe60000010000 */
[----:B------:R4:W-:Y:S01]  /*21850*/  MUFU.EX2 R95, R90 ;  /* 0x0000005a005f7308 */ /* 0x0009e20000000800 */
        /* <DEDUP_REMOVED lines=8> */
[-C--:B----4-:R-:W-:Y:S01]  /*218e0*/  FFMA.FTZ R90, R93, R37.reuse, -R80 ;  /* 0x000000255d5a7223 */ /* 0x090fe20000010850 */
[----:B------:R-:W-:Y:S01]  /*218f0*/  F2FP.BF16.F32.PACK_AB R45, R152, R142 ;  /* 0x0000008e982d723e */ /* 0x000fe200000010ff */
[----:B------:R-:W-:Y:S01]  /*21900*/  FADD.FTZ R110, R110, R151 ;  /* 0x000000976e6e7221 */ /* 0x000fe20000010000 */
[----:B------:R-:W-:Y:S03]  /*21910*/  F2FP.BF16.F32.PACK_AB R47, R146, R148 ;  /* 0x00000094922f723e */ /* 0x000fe600000010ff */
[----:B------:R-:W-:Y:S01]  /*21920*/  FADD.FTZ R149, R149, R110 ;  /* 0x0000006e95957221 */ /* 0x000fe20000010000 */
[----:B------:R-:W-:Y:S03]  /*21930*/  MUFU.EX2 R90, R90 ;  /* 0x0000005a005a7308 */ /* 0x000fe60000000800 */
[C---:B-1----:R-:W-:Y:S03]  /*21940*/  HMMA.16816.F32.BF16 R4, R44.reuse, R52, R4 ;  /* 0x000000342c04723c */ /* 0x042fe60000041804 */
[----:B------:R-:W-:Y:S04]  /*21950*/  FADD.FTZ R106, R106, R149 ;  /* 0x000000956a6a7221 */ /* 0x000fe80000010000 */
[----:B------:R-:W-:Y:S01]  /*21960*/  FADD.FTZ R161, R161, R106 ;  /* 0x0000006aa1a17221 */ /* 0x000fe20000010000 */
[C---:B------:R-:W-:Y:S01]  /*21970*/  HMMA.16816.F32.BF16 R8, R44.reuse, R54, R8 ;  /* 0x000000362c08723c */ /* 0x040fe20000041808 */
[----:B------:R-:W1:Y:S02]  /*21980*/  LDSM.16.MT88.4 R52, [R71+0xd800] ;  /* 0x00d800004734783b */ /* 0x000e640000004200 */
[----:B------:R-:W-:Y:S04]  /*21990*/  FADD.FTZ R118, R118, R161 ;  /* 0x000000a176767221 */ /* 0x000fe80000010000 */
[----:B------:R-:W-:Y:S01]  /*219a0*/  FADD.FTZ R157, R157, R118 ;  /* 0x000000769d9d7221 */ /* 0x000fe20000010000 */
[C---:B--2---:R-:W-:Y:S03]  /*219b0*/  HMMA.16816.F32.BF16 R12, R44.reuse, R56, R12 ;  /* 0x000000382c0c723c */ /* 0x044fe6000004180c */
[----:B------:R-:W-:Y:S04]  /*219c0*/  FADD.FTZ R114, R114, R157 ;  /* 0x0000009d72727221 */ /* 0x000fe80000010000 */
[----:B------:R-:W-:Y:S01]  /*219d0*/  FADD.FTZ R221, R221, R114 ;  /* 0x00000072dddd7221 */ /* 0x000fe20000010000 */
[C---:B------:R-:W-:Y:S01]  /*219e0*/  HMMA.16816.F32.BF16 R16, R44.reuse, R58, R16 ;  /* 0x0000003a2c10723c */ /* 0x040fe20000041810 */
[----:B------:R-:W2:Y:S02]  /*219f0*/  LDSM.16.MT88.4 R56, [R70+0xd800] ;  /* 0x00d800004638783b */ /* 0x000ea40000004200 */
[----:B------:R-:W-:Y:S04]  /*21a00*/  FADD.FTZ R130, R130, R221 ;  /* 0x000000dd82827221 */ /* 0x000fe80000010000 */
[----:B------:R-:W-:Y:S01]  /*21a10*/  FADD.FTZ R165, R165, R130 ;  /* 0x00000082a5a57221 */ /* 0x000fe20000010000 */
[C---:B------:R-:W-:Y:S03]  /*21a20*/  HMMA.16816.F32.BF16 R20, R44.reuse, R60, R20 ;  /* 0x0000003c2c14723c */ /* 0x040fe60000041814 */
[-C--:B------:R-:W-:Y:S01]  /*21a30*/  FFMA.FTZ R60, R184, R37.reuse, -R74 ;  /* 0x00000025b83c7223 */ /* 0x080fe2000001084a */
[-CC-:B------:R-:W-:Y:S01]  /*21a40*/  FFMA.FTZ R61, R176, R37.reuse, -R80.reuse ;  /* 0x00000025b03d7223 */ /* 0x180fe20000010850 */
[----:B------:R4:W-:Y:S03]  /*21a50*/  MUFU.EX2 R184, R186 ;  /* 0x000000ba00b87308 */ /* 0x0009e60000000800 */
[C---:B------:R-:W-:Y:S07]  /*21a60*/  HMMA.16816.F32.BF16 R24, R44.reuse, R62, R24 ;  /* 0x0000003e2c18723c */ /* 0x040fee0000041818 */
[----:B------:R1:W2:Y:S01]  /*21a70*/  MUFU.EX2 R182, R60 ;  /* 0x0000003c00b67308 */ /* 0x0002a20000000800 */
[-CC-:B------:R-:W-:Y:S01]  /*21a80*/  FFMA.FTZ R63, R178, R37.reuse, -R80.reuse ;  /* 0x00000025b23f7223 */ /* 0x180fe20000010850 */
[-C--:B------:R-:W-:Y:S01]  /*21a90*/  FFMA.FTZ R62, R172, R37.reuse, -R80 ;  /* 0x00000025ac3e7223 */ /* 0x080fe20000010850 */
[-C--:B------:R-:W-:Y:S07]  /*21aa0*/  FFMA.FTZ R178, R170, R37.reuse, -R74 ;  /* 0x00000025aab27223 */ /* 0x080fee000001084a */
[----:B------:R-:W-:Y:S01]  /*21ab0*/  MUFU.EX2 R176, R63 ;  /* 0x0000003f00b07308 */ /* 0x000fe20000000800 */
[C---:B---3--:R-:W-:Y:S09]  /*21ac0*/  HMMA.16816.F32.BF16 R28, R44.reuse, R48, R28 ;  /* 0x000000302c1c723c */ /* 0x048ff2000004181c */
[----:B------:R-:W-:Y:S01]  /*21ad0*/  MUFU.EX2 R170, R62 ;  /* 0x0000003e00aa7308 */ /* 0x000fe20000000800 */
[-CC-:B----4-:R-:W-:Y:S01]  /*21ae0*/  FFMA.FTZ R186, R213, R37.reuse, -R80.reuse ;  /* 0x00000025d5ba7223 */ /* 0x190fe20000010850 */
[-C--:B-1----:R-:W-:Y:S01]  /*21af0*/  FFMA.FTZ R60, R174, R37.reuse, -R80 ;  /* 0x00000025ae3c7223 */ /* 0x082fe20000010850 */
[----:B------:R-:W-:Y:S01]  /*21b00*/  HMMA.16816.F32.BF16 R32, R44, R50, R32 ;  /* 0x000000322c20723c */ /* 0x000fe20000041820 */
[----:B------:R-:W1:Y:S06]  /*21b10*/  LDSM.16.MT88.4 R48, [R69+0x3800] ;  /* 0x003800004530783b */ /* 0x000e6c0000004200 */
[----:B------:R-:W3:Y:S01]  /*21b20*/  MUFU.EX2 R174, R61 ;  /* 0x0000003d00ae7308 */ /* 0x000ee20000000800 */
[----:B------:R-:W-:Y:S02]  /*21b30*/  F2FP.BF16.F32.PACK_AB R44, R156, R162 ;  /* 0x000000a29c2c723e */ /* 0x000fe400000010ff */
[----:B------:R-:W-:Y:S07]  /*21b40*/  F2FP.BF16.F32.PACK_AB R46, R154, R158 ;  /* 0x0000009e9a2e723e */ /* 0x000fee00000010ff */
[----:B------:R4:W3:Y:S01]  /*21b50*/  MUFU.EX2 R172, R60 ;  /* 0x0000003c00ac7308 */ /* 0x0008e20000000800 */
[----:B--2---:R-:W-:Y:S02]  /*21b60*/  F2FP.BF16.F32.PACK_AB R45, R182, R184 ;  /* 0x000000b8b62d723e */ /* 0x004fe400000010ff */
[----:B------:R-:W-:Y:S07]  /*21b70*/  F2FP.BF16.F32.PACK_AB R47, R164, R160 ;  /* 0x000000a0a42f723e */ /* 0x000fee00000010ff */
[----:B------:R-:W-:Y:S10]  /*21b80*/  MUFU.EX2 R178, R178 ;  /* 0x000000b200b27308 */ /* 0x000ff40000000800 */
[----:B------:R-:W-:Y:S01]  /*21b90*/  MUFU.EX2 R213, R215 ;  /* 0x000000d700d57308 */ /* 0x000fe20000000800 */
[C---:B------:R-:W-:Y:S09]  /*21ba0*/  HMMA.16816.F32.BF16 R4, R44.reuse, R52, R4 ;  /* 0x000000342c04723c */ /* 0x040ff20000041804 */
[----:B------:R-:W-:Y:S01]  /*21bb0*/  MUFU.EX2 R186, R186 ;  /* 0x000000ba00ba7308 */ /* 0x000fe20000000800 */
[----:B----4-:R-:W-:Y:S01]  /*21bc0*/  LDSM.16.MT88.4 R60, [R68+0x4000] ;  /* 0x00400000443c783b */ /* 0x010fe20000004200 */
[C---:B------:R-:W-:Y:S07]  /*21bd0*/  HMMA.16816.F32.BF16 R8, R44.reuse, R54, R8 ;  /* 0x000000362c08723c */ /* 0x040fee0000041808 */
[----:B------:R-:W2:Y:S01]  /*21be0*/  LDSM.16.MT88.4 R52, [R71+0xe000] ;  /* 0x00e000004734783b */ /* 0x000ea20000004200 */
[C---:B------:R-:W-:Y:S08]  /*21bf0*/  HMMA.16816.F32.BF16 R12, R44.reuse, R56, R12 ;  /* 0x000000382c0c723c */ /* 0x040ff0000004180c */
[C---:B------:R-:W-:Y:S01]  /*21c00*/  HMMA.16816.F32.BF16 R16, R44.reuse, R58, R16 ;  /* 0x0000003a2c10723c */ /* 0x040fe20000041810 */
[----:B------:R-:W4:Y:S07]  /*21c10*/  LDSM.16.MT88.4 R56, [R70+0xe000] ;  /* 0x00e000004638783b */ /* 0x000f2e0000004200 */
[C---:B------:R-:W-:Y:S03]  /*21c20*/  HMMA.16816.F32.BF16 R20, R44.reuse, R64, R20 ;  /* 0x000000402c14723c */ /* 0x040fe60000041814 */
[-CC-:B------:R-:W-:Y:S01]  /*21c30*/  FFMA.FTZ R64, R128, R37.reuse, -R74.reuse ;  /* 0x0000002580407223 */ /* 0x180fe2000001084a */
[----:B------:R-:W-:Y:S03]  /*21c40*/  FFMA.FTZ R128, R124, R37, -R74 ;  /* 0x000000257c807223 */ /* 0x000fe6000001084a */
[----:B------:R3:W2:Y:S01]  /*21c50*/  MUFU.EX2 R124, R64 ;  /* 0x00000040007c7308 */ /* 0x0006a20000000800 */
[C---:B------:R-:W-:Y:S09]  /*21c60*/  HMMA.16816.F32.BF16 R24, R44.reuse, R66, R24 ;  /* 0x000000422c18723c */ /* 0x040ff20000041818 */
[----:B------:R-:W2:Y:S01]  /*21c70*/  MUFU.EX2 R128, R128 ;  /* 0x0000008000807308 */ /* 0x000ea20000000800 */
[C---:B-1----:R-:W-:Y:S01]  /*21c80*/  HMMA.16816.F32.BF16 R28, R44.reuse, R48, R28 ;  /* 0x000000302c1c723c */ /* 0x042fe2000004181c */
[----:B---3--:R-:W-:Y:S07]  /*21c90*/  LDSM.16.MT88.4 R64, [R68+0x4800] ;  /* 0x004800004440783b */ /* 0x008fee0000004200 */
[----:B------:R-:W-:Y:S03]  /*21ca0*/  HMMA.16816.F32.BF16 R32, R44, R50, R32 ;  /* 0x000000322c20723c */ /* 0x000fe60000041820 */
[----:B------:R-:W-:Y:S02]  /*21cb0*/  F2FP.BF16.F32.PACK_AB R44, R174, R176 ;  /* 0x000000b0ae2c723e */ /* 0x000fe400000010ff */
[----:B------:R-:W-:Y:S01]  /*21cc0*/  F2FP.BF16.F32.PACK_AB R46, R170, R172 ;  /* 0x000000acaa2e723e */ /* 0x000fe200000010ff */
[----:B------:R-:W1:Y:S01]  /*21cd0*/  LDSM.16.MT88.4 R48, [R69+0x4000] ;  /* 0x004000004530783b */ /* 0x000e620000004200 */
[----:B--2---:R-:W-:Y:S02]  /*21ce0*/  F2FP.BF16.F32.PACK_AB R45, R124, R178 ;  /* 0x000000b27c2d723e */ /* 0x004fe400000010ff */
[----:B------:R-:W-:Y:S07]  /*21cf0*/  F2FP.BF16.F32.PACK_AB R47, R122, R128 ;  /* 0x000000807a2f723e */ /* 0x000fee00000010ff */
[C---:B------:R-:W-:Y:S08]  /*21d00*/  HMMA.16816.F32.BF16 R4, R44.reuse, R52, R4 ;  /* 0x000000342c04723c */ /* 0x040ff00000041804 */
[C---:B------:R-:W-:Y:S01]  /*21d10*/  HMMA.16816.F32.BF16 R8, R44.reuse, R54, R8 ;  /* 0x000000362c08723c */ /* 0x040fe20000041808 */
[----:B------:R-:W2:Y:S07]  /*21d20*/  LDSM.16.MT88.4 R52, [R71+0xe800] ;  /* 0x00e800004734783b */ /* 0x000eae0000004200 */
[C---:B----4-:R-:W-:Y:S08]  /*21d30*/  HMMA.16816.F32.BF16 R12, R44.reuse, R56, R12 ;  /* 0x000000382c0c723c */ /* 0x050ff0000004180c */
        /* <DEDUP_REMOVED lines=24> */
[--C-:B------:R-:W-:Y:S03]  /*21ec0*/  FFMA.FTZ R66, R185, R37, -R74.reuse ;  /* 0x00000025b9427223 */ /* 0x100fe6000001084a */
[C---:B-1----:R-:W-:Y:S05]  /*21ed0*/  HMMA.16816.F32.BF16 R28, R44.reuse, R48, R28 ;  /* 0x000000302c1c723c */ /* 0x042fea000004181c */
[----:B------:R-:W-:Y:S10]  /*21ee0*/  MUFU.EX2 R67, R67 ;  /* 0x0000004300437308 */ /* 0x000ff40000000800 */
[----:B------:R-:W1:Y:S01]  /*21ef0*/  MUFU.EX2 R66, R66 ;  /* 0x0000004200427308 */ /* 0x000e620000000800 */
[----:B------:R-:W-:Y:S01]  /*21f00*/  HMMA.16816.F32.BF16 R32, R44, R50, R32 ;  /* 0x000000322c20723c */ /* 0x000fe20000041820 */
[----:B------:R-:W3:Y:S02]  /*21f10*/  LDSM.16.MT88.4 R48, [R69+0x5000] ;  /* 0x005000004530783b */ /* 0x000ee40000004200 */
[----:B------:R-:W-:Y:S02]  /*21f20*/  F2FP.BF16.F32.PACK_AB R44, R192, R197 ;  /* 0x000000c5c02c723e */ /* 0x000fe400000010ff */
[----:B----4-:R-:W-:Y:S02]  /*21f30*/  F2FP.BF16.F32.PACK_AB R46, R64, R65 ;  /* 0x00000041402e723e */ /* 0x010fe400000010ff */
[----:B------:R-:W-:Y:S02]  /*21f40*/  F2FP.BF16.F32.PACK_AB R45, R194, R189 ;  /* 0x000000bdc22d723e */ /* 0x000fe400000010ff */
[----:B-1----:R-:W-:Y:S07]  /*21f50*/  F2FP.BF16.F32.PACK_AB R47, R66, R67 ;  /* 0x00000043422f723e */ /* 0x002fee00000010ff */
[C---:B--2---:R-:W-:Y:S08]  /*21f60*/  HMMA.16816.F32.BF16 R4, R44.reuse, R52, R4 ;  /* 0x000000342c04723c */ /* 0x044ff00000041804 */
        /* <DEDUP_REMOVED lines=21> */
[C---:B---3--:R-:W-:Y:S01]  /*220c0*/  HMMA.16816.F32.BF16 R20, R44.reuse, R60, R20 ;  /* 0x0000003c2c14723c */ /* 0x048fe20000041814 */
[----:B------:R3:W-:Y:S02]  /*220d0*/  MUFU.EX2 R61, R40 ;  /* 0x00000028003d7308 */ /* 0x0007e40000000800 */
[-CC-:B------:R-:W-:Y:S05]  /*220e0*/  FFMA.FTZ R60, R113, R37.reuse, -R74.reuse ;  /* 0x00000025713c7223 */ /* 0x180fea000001084a */
[C---:B------:R-:W-:Y:S03]  /*220f0*/  HMMA.16816.F32.BF16 R24, R44.reuse, R62, R24 ;  /* 0x0000003e2c18723c */ /* 0x040fe60000041818 */
[----:B------:R-:W1:Y:S01]  /*22100*/  MUFU.EX2 R60, R60 ;  /* 0x0000003c003c7308 */ /* 0x000e620000000800 */
[----:B------:R-:W-:Y:S09]  /*22110*/  FFMA.FTZ R62, R43, R37, -R74 ;  /* 0x000000252b3e7223 */ /* 0x000ff2000001084a */
[----:B------:R-:W-:Y:S01]  /*22120*/  MUFU.EX2 R63, R111 ;  /* 0x0000006f003f7308 */ /* 0x000fe20000000800 */
[----:B---3--:R-:W-:Y:S01]  /*22130*/  F2FP.BF16.F32.PACK_AB R40, R119, R86 ;  /* 0x000000567728723e */ /* 0x008fe200000010ff */
[C---:B----4-:R-:W-:Y:S08]  /*22140*/  HMMA.16816.F32.BF16 R28, R44.reuse, R48, R28 ;  /* 0x000000302c1c723c */ /* 0x050ff0000004181c */
[----:B------:R-:W3:Y:S01]  /*22150*/  MUFU.EX2 R62, R62 ;  /* 0x0000003e003e7308 */ /* 0x000ee20000000800 */
[----:B------:R-:W-:Y:S04]  /*22160*/  FADD.FTZ R48, R102, R137 ;  /* 0x0000008966307221 */ /* 0x000fe80000010000 */
[----:B------:R-:W-:Y:S01]  /*22170*/  FADD.FTZ R48, R139, R48 ;  /* 0x000000308b307221 */ /* 0x000fe20000010000 */
[----:B------:R-:W-:Y:S01]  /*22180*/  HMMA.16816.F32.BF16 R32, R44, R50, R32 ;  /* 0x000000322c20723c */ /* 0x000fe20000041820 */
[----:B------:R-:W4:Y:S02]  /*22190*/  LDSM.16.MT88.4 R44, [R68+0x6000] ;  /* 0x00600000442c783b */ /* 0x000f240000004200 */
[----:B-1----:R-:W-:Y:S01]  /*221a0*/  F2FP.BF16.F32.PACK_AB R41, R60, R61 ;  /* 0x0000003d3c29723e */ /* 0x002fe200000010ff */
[----:B------:R-:W-:Y:S01]  /*221b0*/  FADD.FTZ R135, R135, R48 ;  /* 0x0000003087877221 */ /* 0x000fe20000010000 */
[----:B---3--:R-:W-:Y:S03]  /*221c0*/  F2FP.BF16.F32.PACK_AB R43, R62, R63 ;  /* 0x0000003f3e2b723e */ /* 0x008fe600000010ff */
[----:B------:R-:W-:Y:S01]  /*221d0*/  FADD.FTZ R104, R104, R135 ;  /* 0x0000008768687221 */ /* 0x000fe20000010000 */
[----:B------:R-:W1:Y:S03]  /*221e0*/  LDSM.16.MT88.4 R48, [R69+0x6000] ;  /* 0x006000004530783b */ /* 0x000e660000004200 */
[----:B------:R-:W-:Y:S01]  /*221f0*/  FADD.FTZ R155, R155, R104 ;  /* 0x000000689b9b7221 */ /* 0x000fe20000010000 */
[C---:B------:R-:W-:Y:S05]  /*22200*/  HMMA.16816.F32.BF16 R4, R40.reuse, R52, R4 ;  /* 0x000000342804723c */ /* 0x040fea0000041804 */
[----:B------:R-:W-:Y:S03]  /*22210*/  FADD.FTZ R112, R112, R155 ;  /* 0x0000009b70707221 */ /* 0x000fe60000010000 */
[C---:B------:R-:W-:Y:S01]  /*22220*/  HMMA.16816.F32.BF16 R8, R40.reuse, R54, R8 ;  /* 0x000000362808723c */ /* 0x040fe20000041808 */
[----:B------:R-:W3:Y:S02]  /*22230*/  LDSM.16.MT88.4 R52, [R71+0x10800] ;  /* 0x010800004734783b */ /* 0x000ee40000004200 */
[----:B------:R-:W-:Y:S04]  /*22240*/  FADD.FTZ R153, R153, R112 ;  /* 0x0000007099997221 */ /* 0x000fe80000010000 */
[----:B------:R-:W-:Y:S01]  /*22250*/  FADD.FTZ R153, R108, R153 ;  /* 0x000000996c997221 */ /* 0x000fe20000010000 */
[C---:B--2---:R-:W-:Y:S01]  /*22260*/  HMMA.16816.F32.BF16 R12, R40.reuse, R56, R12 ;  /* 0x00000038280c723c */ /* 0x044fe2000004180c */
[----:B------:R-:W-:Y:S02]  /*22270*/  MUFU.EX2 R56, R109 ;  /* 0x0000006d00387308 */ /* 0x000fe40000000800 */
[----:B------:R-:W-:Y:S01]  /*22280*/  FADD.FTZ R88, R120, R153 ;  /* 0x0000009978587221 */ /* 0x000fe20000010000 */
[-C--:B------:R-:W-:Y:S03]  /*22290*/  FFMA.FTZ R57, R107, R37.reuse, -R80 ;  /* 0x000000256b397223 */ /* 0x080fe60000010850 */
[----:B------:R-:W-:Y:S01]  /*222a0*/  FADD.FTZ R88, R163, R88 ;  /* 0x00000058a3587221 */ /* 0x000fe20000010000 */
[C---:B------:R-:W-:Y:S03]  /*222b0*/  HMMA.16816.F32.BF16 R16, R40.reuse, R58, R16 ;  /* 0x0000003a2810723c */ /* 0x040fe60000041810 */
[----:B------:R-:W-:Y:S01]  /*222c0*/  MUFU.EX2 R58, R105 ;  /* 0x00000069003a7308 */ /* 0x000fe20000000800 */
[----:B------:R-:W-:Y:S01]  /*222d0*/  FADD.FTZ R159, R159, R88 ;  /* 0x000000589f9f7221 */ /* 0x000fe20000010000 */
[-C--:B------:R-:W-:Y:S08]  /*222e0*/  FFMA.FTZ R59, R103, R37.reuse, -R80 ;  /* 0x00000025673b7223 */ /* 0x080ff00000010850 */
[----:B------:R-:W2:Y:S01]  /*222f0*/  MUFU.EX2 R57, R57 ;  /* 0x0000003900397308 */ /* 0x000ea20000000800 */
[----:B------:R-:W-:Y:S01]  /*22300*/  FADD.FTZ R97, R116, R159 ;  /* 0x0000009f74617221 */ /* 0x000fe20000010000 */
[C---:B----4-:R-:W-:Y:S08]  /*22310*/  HMMA.16816.F32.BF16 R20, R40.reuse, R44, R20 ;  /* 0x0000002c2814723c */ /* 0x050ff00000041814 */
[----:B------:R4:W-:Y:S01]  /*22320*/  MUFU.EX2 R88, R92 ;  /* 0x0000005c00587308 */ /* 0x0009e20000000800 */
[----:B------:R-:W-:Y:S09]  /*22330*/  FADD.FTZ R97, R136, R97 ;  /* 0x0000006188617221 */ /* 0x000ff20000010000 */
[----:B------:R-:W3:Y:S01]  /*22340*/  MUFU.EX2 R59, R59 ;  /* 0x0000003b003b7308 */ /* 0x000ee20000000800 */
[----:B------:R-:W-:Y:S01]  /*22350*/  FADD.FTZ R97, R134, R97 ;  /* 0x0000006186617221 */ /* 0x000fe20000010000 */
[C---:B------:R-:W-:Y:S01]  /*22360*/  HMMA.16816.F32.BF16 R24, R40.reuse, R46, R24 ;  /* 0x0000002e2818723c */ /* 0x040fe20000041818 */
[----:B------:R-:W3:Y:S02]  /*22370*/  LDSM.16.MT88.4 R44, [R70+0x10800] ;  /* 0x01080000462c783b */ /* 0x000ee40000004200 */
[----:B------:R-:W-:Y:S01]  /*22380*/  FADD.FTZ R132, R132, R97 ;  /* 0x0000006184847221 */ /* 0x000fe20000010000 */
[----:B------:R-:W-:Y:S01]  /*22390*/  FADD.FTZ R97, R126, R165 ;  /* 0x000000a57e617221 */ /* 0x000fe20000010000 */
[----:B------:R-:W-:Y:S02]  /*223a0*/  IMAD.MOV.U32 R165, RZ, RZ, R0 ;  /* 0x000000ffffa57224 */ /* 0x000fe400078e0000 */
[----:B------:R-:W-:Y:S01]  /*223b0*/  FADD.FTZ R219, R219, R132 ;  /* 0x00000084dbdb7221 */ /* 0x000fe20000010000 */
[C---:B-1----:R-:W-:Y:S03]  /*223c0*/  HMMA.16816.F32.BF16 R28, R40.reuse, R48, R28 ;  /* 0x00000030281c723c */ /* 0x042fe6000004181c */
[----:B------:R-:W-:Y:S01]  /*223d0*/  FADD.FTZ R97, R150, R97 ;  /* 0x0000006196617221 */ /* 0x000fe20000010000 */
[----:B------:R-:W-:Y:S01]  /*223e0*/  FADD.FTZ R219, R142, R219 ;  /* 0x000000db8edb7221 */ /* 0x000fe20000010000 */
[----:B----4-:R-:W-:Y:S02]  /*223f0*/  FFMA.FTZ R92, R87, R37, -R80 ;  /* 0x00000025575c7223 */ /* 0x010fe40000010850 */
[----:B------:R1:W-:Y:S01]  /*22400*/  MUFU.EX2 R87, R96 ;  /* 0x0000006000577308 */ /* 0x0003e20000000800 */
[----:B------:R-:W-:Y:S01]  /*22410*/  HMMA.16816.F32.BF16 R32, R40, R50, R32 ;  /* 0x000000322820723c */ /* 0x000fe20000041820 */
[----:B------:R-:W4:Y:S02]  /*22420*/  LDSM.16.MT88.4 R48, [R68+0x6800] ;  /* 0x006800004430783b */ /* 0x000f240000004200 */
[----:B--2---:R-:W-:Y:S01]  /*22430*/  F2FP.BF16.F32.PACK_AB R40, R57, R56 ;  /* 0x000000383928723e */ /* 0x004fe200000010ff */
[----:B------:R-:W-:Y:S01]  /*22440*/  FADD.FTZ R101, R138, R97 ;  /* 0x000000618a657221 */ /* 0x000fe20000010000 */
[----:B---3--:R-:W-:Y:S01]  /*22450*/  F2FP.BF16.F32.PACK_AB R42, R59, R58 ;  /* 0x0000003a3b2a723e */ /* 0x008fe200000010ff */
[----:B------:R-:W-:Y:S01]  /*22460*/  FADD.FTZ R97, R152, R219 ;  /* 0x000000db98617221 */ /* 0x000fe20000010000 */
[----:B------:R-:W-:Y:S01]  /*22470*/  F2FP.BF16.F32.PACK_AB R41, R82, R99 ;  /* 0x000000635229723e */ /* 0x000fe200000010ff */
[----:B------:R-:W-:Y:S01]  /*22480*/  FADD.FTZ R93, R144, R101 ;  /* 0x00000065905d7221 */ /* 0x000fe20000010000 */
[----:B------:R-:W-:Y:S01]  /*22490*/  F2FP.BF16.F32.PACK_AB R43, R88, R95 ;  /* 0x0000005f582b723e */ /* 0x000fe200000010ff */
[----:B------:R-:W-:Y:S01]  /*224a0*/  FADD.FTZ R91, R148, R97 ;  /* 0x00000061945b7221 */ /* 0x000fe20000010000 */
[-CC-:B------:R-:W-:Y:S01]  /*224b0*/  FFMA.FTZ R97, R83, R37.reuse, -R74.reuse ;  /* 0x0000002553617223 */ /* 0x180fe2000001084a */
[----:B------:R-:W-:Y:S01]  /*224c0*/  LDSM.16.MT88.4 R148, [R70+0x11800] ;  /* 0x011800004694783b */ /* 0x000fe20000004200 */
[----:B------:R-:W-:Y:S01]  /*224d0*/  FADD.FTZ R93, R140, R93 ;  /* 0x0000005d8c5d7221 */ /* 0x000fe20000010000 */
[----:B------:R-:W2:Y:S01]  /*224e0*/  MUFU.EX2 R92, R92 ;  /* 0x0000005c005c7308 */ /* 0x000ea20000000800 */
[----:B-1----:R-:W-:Y:S01]  /*224f0*/  FFMA.FTZ R96, R81, R37, -R74 ;  /* 0x0000002551607223 */ /* 0x002fe2000001084a */
[C---:B------:R-:W-:Y:S08]  /*22500*/  HMMA.16816.F32.BF16 R4, R40.reuse, R52, R4 ;  /* 0x000000342804723c */ /* 0x040ff00000041804 */
[----:B------:R-:W1:Y:S01]  /*22510*/  MUFU.EX2 R81, R97 ;  /* 0x0000006100517308 */ /* 0x000e620000000800 */
[----:B------:R-:W-:Y:S01]  /*22520*/  FADD.FTZ R93, R162, R93 ;  /* 0x0000005da25d7221 */ /* 0x000fe20000010000 */
[----:B------:R-:W-:Y:S01]  /*22530*/  LDSM.16.MT88.4 R140, [R68+0x7800] ;  /* 0x00780000448c783b */ /* 0x000fe20000004200 */
[----:B------:R-:W-:Y:S07]  /*22540*/  FADD.FTZ R91, R146, R91 ;  /* 0x0000005b925b7221 */ /* 0x000fee0000010000 */
[----:B------:R-:W3:Y:S01]  /*22550*/  MUFU.EX2 R96, R96 ;  /* 0x0000006000607308 */ /* 0x000ee20000000800 */
[----:B------:R-:W-:Y:S01]  /*22560*/  FADD.FTZ R83, R156, R93 ;  /* 0x0000005d9c537221 */ /* 0x000fe20000010000 */
[C---:B------:R-:W-:Y:S03]  /*22570*/  HMMA.16816.F32.BF16 R8, R40.reuse, R54, R8 ;  /* 0x000000362808723c */ /* 0x040fe60000041808 */
[----:B------:R-:W-:Y:S01]  /*22580*/  FADD.FTZ R83, R158, R83 ;  /* 0x000000539e537221 */ /* 0x000fe20000010000 */
[----:B------:R-:W2:Y:S01]  /*22590*/  LDSM.16.MT88.4 R52, [R69+0x6800] ;  /* 0x006800004534783b */ /* 0x000ea20000004200 */
[----:B------:R-:W-:Y:S02]  /*225a0*/  FADD.FTZ R91, R184, R91 ;  /* 0x0000005bb85b7221 */ /* 0x000fe40000010000 */
[----:B------:R-:W-:Y:S01]  /*225b0*/  FADD.FTZ R83, R154, R83 ;  /* 0x000000539a537221 */ /* 0x000fe20000010000 */
[C---:B------:R-:W-:Y:S03]  /*225c0*/  HMMA.16816.F32.BF16 R12, R40.reuse, R44, R12 ;  /* 0x0000002c280c723c */ /* 0x040fe6000004180c */
[----:B------:R-:W-:Y:S01]  /*225d0*/  FADD.FTZ R91, R182, R91 ;  /* 0x0000005bb65b7221 */ /* 0x000fe20000010000 */
[----:B------:R-:W-:Y:S01]  /*225e0*/  LDSM.16.MT88.4 R156, [R71+0x11800] ;  /* 0x01180000479c783b */ /* 0x000fe20000004200 */
[----:B------:R-:W-:Y:S02]  /*225f0*/  FADD.FTZ R85, R176, R83 ;  /* 0x00000053b0557221 */ /* 0x000fe40000010000 */
[----:B------:R-:W-:Y:S01]  /*22600*/  FADD.FTZ R91, R160, R91 ;  /* 0x0000005ba05b7221 */ /* 0x000fe20000010000 */
[C---:B------:R-:W-:Y:S03]  /*22610*/  HMMA.16816.F32.BF16 R16, R40.reuse, R46, R16 ;  /* 0x0000002e2810723c */ /* 0x040fe60000041810 */
[----:B------:R-:W-:Y:S01]  /*22620*/  FADD.FTZ R85, R174, R85 ;  /* 0x00000055ae557221 */ /* 0x000fe20000010000 */
[----:B------:R-:W3:Y:S01]  /*22630*/  LDSM.16.MT88.4 R44, [R71+0x11000] ;  /* 0x01100000472c783b */ /* 0x000ee20000004200 */
[----:B------:R-:W-:Y:S01]  /*22640*/  FADD.FTZ R91, R164, R91 ;  /* 0x0000005ba45b7221 */ /* 0x000fe20000010000 */
[----:B------:R-:W-:Y:S02]  /*22650*/  IMAD.MOV.U32 R164, RZ, RZ, R36 ;  /* 0x000000ffffa47224 */ /* 0x000fe400078e0024 */
[----:B------:R-:W-:Y:S01]  /*22660*/  FADD.FTZ R85, R172, R85 ;  /* 0x00000055ac557221 */ /* 0x000fe20000010000 */
[C---:B----4-:R-:W-:Y:S03]  /*22670*/  HMMA.16816.F32.BF16 R20, R40.reuse, R48, R20 ;  /* 0x000000302814723c */ /* 0x050fe60000041814 */
[----:B------:R-:W-:Y:S01]  /*22680*/  FADD.FTZ R170, R170, R85 ;  /* 0x00000055aaaa7221 */ /* 0x000fe20000010000 */
[----:B------:R-:W-:Y:S03]  /*22690*/  FADD.FTZ R83, R178, R91 ;  /* 0x0000005bb2537221 */ /* 0x000fe60000010000 */
[----:B------:R-:W-:Y:S01]  /*226a0*/  FADD.FTZ R213, R213, R170 ;  /* 0x000000aad5d57221 */ /* 0x000fe20000010000 */
[C---:B------:R-:W-:Y:S01]  /*226b0*/  HMMA.16816.F32.BF16 R24, R40.reuse, R50, R24 ;  /* 0x000000322818723c */ /* 0x040fe20000041818 */
[----:B------:R-:W4:Y:S02]  /*226c0*/  LDSM.16.MT88.4 R48, [R70+0x11000] ;  /* 0x011000004630783b */ /* 0x000f240000004200 */
[----:B------:R-:W-:Y:S01]  /*226d0*/  FADD.FTZ R186, R186, R213 ;  /* 0x000000d5baba7221 */ /* 0x000fe20000010000 */
[----:B------:R-:W-:Y:S03]  /*226e0*/  FADD.FTZ R83, R124, R83 ;  /* 0x000000537c537221 */ /* 0x000fe60000010000 */
        /* <DEDUP_REMOVED lines=13> */
[----:B-1----:R-:W-:Y:S01]  /*227c0*/  F2FP.BF16.F32.PACK_AB R41, R81, R94 ;  /* 0x0000005e5129723e */ /* 0x002fe200000010ff */
[----:B------:R-:W-:Y:S01]  /*227d0*/  FADD.FTZ R64, R64, R65 ;  /* 0x0000004140407221 */ /* 0x000fe20000010000 */
[----:B---3--:R-:W-:Y:S01]  /*227e0*/  F2FP.BF16.F32.PACK_AB R43, R79, R96 ;  /* 0x000000604f2b723e */ /* 0x008fe200000010ff */
[----:B------:R-:W-:Y:S02]  /*227f0*/  FADD.FTZ R205, R188, R205 ;  /* 0x000000cdbccd7221 */ /* 0x000fe40000010000 */
[----:B------:R-:W-:Y:S02]  /*22800*/  FADD.FTZ R181, R181, R64 ;  /* 0x00000040b5b57221 */ /* 0x000fe40000010000 */
[----:B------:R-:W-:Y:S02]  /*22810*/  FADD.FTZ R190, R190, R205 ;  /* 0x000000cdbebe7221 */ /* 0x000fe40000010000 */
[C---:B------:R-:W-:Y:S03]  /*22820*/  HMMA.16816.F32.BF16 R4, R40.reuse, R44, R4 ;  /* 0x0000002c2804723c */ /* 0x040fe60000041804 */
[----:B------:R-:W-:Y:S01]  /*22830*/  FADD.FTZ R198, R198, R181 ;  /* 0x000000b5c6c67221 */ /* 0x000fe20000010000 */
[----:B------:R-:W-:Y:S04]  /*22840*/  FADD.FTZ R190, R201, R190 ;  /* 0x000000bec9be7221 */ /* 0x000fe80000010000 */
[C---:B------:R-:W-:Y:S01]  /*22850*/  HMMA.16816.F32.BF16 R8, R40.reuse, R46, R8 ;  /* 0x0000002e2808723c */ /* 0x040fe20000041808 */
[----:B------:R-:W1:Y:S02]  /*22860*/  LDSM.16.MT88.4 R44, [R69+0x7000] ;  /* 0x00700000452c783b */ /* 0x000e640000004200 */
[----:B------:R-:W-:Y:S04]  /*22870*/  FADD.FTZ R189, R189, R190 ;  /* 0x000000bebdbd7221 */ /* 0x000fe80000010000 */
[----:B------:R-:W-:Y:S01]  /*22880*/  FADD.FTZ R194, R194, R189 ;  /* 0x000000bdc2c27221 */ /* 0x000fe20000010000 */
[C---:B----4-:R-:W-:Y:S01]  /*22890*/  HMMA.16816.F32.BF16 R12, R40.reuse, R48, R12 ;  /* 0x00000030280c723c */ /* 0x050fe2000004180c */
[----:B------:R-:W-:Y:S02]  /*228a0*/  MUFU.EX2 R48, R77 ;  /* 0x0000004d00307308 */ /* 0x000fe40000000800 */
[-CC-:B------:R-:W-:Y:S01]  /*228b0*/  FFMA.FTZ R49, R78, R37.reuse, -R80.reuse ;  /* 0x000000254e317223 */ /* 0x180fe20000010850 */
[-C--:B------:R-:W-:Y:S01]  /*228c0*/  FFMA.FTZ R80, R76, R37.reuse, -R80 ;  /* 0x000000254c507223 */ /* 0x080fe20000010850 */
[----:B------:R-:W-:Y:S03]  /*228d0*/  FADD.FTZ R67, R67, R194 ;  /* 0x000000c243437221 */ /* 0x000fe60000010000 */
[C---:B------:R-:W-:Y:S03]  /*228e0*/  HMMA.16816.F32.BF16 R16, R40.reuse, R50, R16 ;  /* 0x000000322810723c */ /* 0x040fe60000041810 */
[----:B------:R-:W-:Y:S01]  /*228f0*/  MUFU.EX2 R51, R80 ;  /* 0x0000005000337308 */ /* 0x000fe20000000800 */
[----:B------:R-:W-:Y:S09]  /*22900*/  FADD.FTZ R66, R66, R67 ;  /* 0x0000004342427221 */ /* 0x000ff20000010000 */
[----:B------:R-:W3:Y:S01]  /*22910*/  MUFU.EX2 R49, R49 ;  /* 0x0000003100317308 */ /* 0x000ee20000000800 */
[----:B------:R-:W-:Y:S01]  /*22920*/  FADD.FTZ R173, R173, R66 ;  /* 0x00000042adad7221 */ /* 0x000fe20000010000 */
[C---:B--2---:R-:W-:Y:S08]  /*22930*/  HMMA.16816.F32.BF16 R20, R40.reuse, R52, R20 ;  /* 0x000000342814723c */ /* 0x044ff00000041814 */
[----:B------:R-:W2:Y:S01]  /*22940*/  MUFU.EX2 R50, R75 ;  /* 0x0000004b00327308 */ /* 0x000ea20000000800 */
[-CC-:B------:R-:W-:Y:S01]  /*22950*/  FFMA.FTZ R53, R39, R37.reuse, -R74.reuse ;  /* 0x0000002527357223 */ /* 0x180fe2000001084a */
[----:B------:R-:W-:Y:S08]  /*22960*/  FFMA.FTZ R74, R38, R37, -R74 ;  /* 0x00000025264a7223 */ /* 0x000ff0000001084a */
[----:B------:R-:W-:Y:S01]  /*22970*/  MUFU.EX2 R52, R73 ;  /* 0x0000004900347308 */ /* 0x000fe20000000800 */
[----:B------:R-:W-:Y:S01]  /*22980*/  FADD.FTZ R202, R202, R173 ;  /* 0x000000adcaca7221 */ /* 0x000fe20000010000 */
[C---:B------:R-:W-:Y:S08]  /*22990*/  HMMA.16816.F32.BF16 R24, R40.reuse, R54, R24 ;  /* 0x000000362818723c */ /* 0x040ff00000041818 */
[----:B------:R-:W4:Y:S01]  /*229a0*/  MUFU.EX2 R37, R72 ;  /* 0x0000004800257308 */ /* 0x000f220000000800 */
[----:B---3--:R-:W-:Y:S01]  /*229b0*/  F2FP.BF16.F32.PACK_AB R132, R49, R48 ;  /* 0x000000303184723e */ /* 0x008fe200000010ff */
[----:B------:R-:W-:Y:S08]  /*229c0*/  FADD.FTZ R131, R131, R202 ;  /* 0x000000ca83837221 */ /* 0x000ff00000010000 */
[----:B------:R-:W-:Y:S01]  /*229d0*/  MUFU.EX2 R38, R53 ;  /* 0x0000003500267308 */ /* 0x000fe20000000800 */
[----:B--2---:R-:W-:Y:S01]  /*229e0*/  F2FP.BF16.F32.PACK_AB R134, R51, R50 ;  /* 0x000000323386723e */ /* 0x004fe200000010ff */
[----:B------:R-:W-:Y:S01]  /*229f0*/  FADD.FTZ R200, R200, R131 ;  /* 0x00000083c8c87221 */ /* 0x000fe20000010000 */
[C---:B-1----:R-:W-:Y:S07]  /*22a00*/  HMMA.16816.F32.BF16 R28, R40.reuse, R44, R28 ;  /* 0x0000002c281c723c */ /* 0x042fee000004181c */
[----:B------:R-:W1:Y:S01]  /*22a10*/  MUFU.EX2 R39, R74 ;  /* 0x0000004a00277308 */ /* 0x000e620000000800 */
[----:B------:R-:W-:Y:S01]  /*22a20*/  FADD.FTZ R61, R61, R200 ;  /* 0x000000c83d3d7221 */ /* 0x000fe20000010000 */
[----:B----4-:R-:W-:Y:S03]  /*22a30*/  F2FP.BF16.F32.PACK_AB R133, R37, R52 ;  /* 0x000000342585723e */ /* 0x010fe600000010ff */
[----:B------:R-:W-:Y:S01]  /*22a40*/  FADD.FTZ R60, R60, R61 ;  /* 0x0000003d3c3c7221 */ /* 0x000fe20000010000 */
[----:B------:R-:W-:Y:S03]  /*22a50*/  HMMA.16816.F32.BF16 R32, R40, R46, R32 ;  /* 0x0000002e2820723c */ /* 0x000fe60000041820 */
[----:B------:R-:W-:Y:S01]  /*22a60*/  FADD.FTZ R41, R177, R198 ;  /* 0x000000c6b1297221 */ /* 0x000fe20000010000 */
[----:B------:R-:W-:Y:S03]  /*22a70*/  FADD.FTZ R63, R63, R60 ;  /* 0x0000003c3f3f7221 */ /* 0x000fe60000010000 */
[----:B------:R-:W-:Y:S01]  /*22a80*/  FADD.FTZ R41, R196, R41 ;  /* 0x00000029c4297221 */ /* 0x000fe20000010000 */
[----:B-1----:R-:W-:Y:S01]  /*22a90*/  F2FP.BF16.F32.PACK_AB R135, R39, R38 ;  /* 0x000000262787723e */ /* 0x002fe200000010ff */
[----:B------:R-:W-:Y:S02]  /*22aa0*/  FADD.FTZ R62, R62, R63 ;  /* 0x0000003f3e3e7221 */ /* 0x000fe40000010000 */
[----:B------:R-:W-:Y:S02]  /*22ab0*/  FADD.FTZ R86, R86, R41 ;  /* 0x0000002956567221 */ /* 0x000fe40000010000 */
[----:B------:R-:W-:Y:S02]  /*22ac0*/  FADD.FTZ R99, R99, R62 ;  /* 0x0000003e63637221 */ /* 0x000fe40000010000 */
        /* <DEDUP_REMOVED lines=35> */
[----:B------:R-:W-:Y:S01]  /*22d00*/  FADD.FTZ R252, R39, R38 ;  /* 0x0000002627fc7221 */ /* 0x000fe20000010000 */
[----:B------:R-:W-:Y:S06]  /*22d10*/  @P0 BRA `(.L_x_6189) ;  /* 0xffffff4800140947 */ /* 0x000fec000383ffff */
.L_x_6182:
[----:B------:R3:W5:Y:S04]  /*22d20*/  LDL R14, [R1+0x8] ;  /* 0x00000800010e7983 */ /* 0x0007680000100800 */
[----:B------:R3:W5:Y:S01]  /*22d30*/  LD.E R9, desc[UR4][R2.64+0xd8] ;  /* 0x0000d80402097980 */ /* 0x000762000c101900 */
[----:B------:R-:W-:Y:S01]  /*22d40*/  UMOV UR6, 0xffffffff ;  /* 0xffffffff00067882 */ /* 0x000fe20000000000 */
[----:B------:R-:W-:Y:S02]  /*22d50*/  MOV R7, 0x20 ;  /* 0x0000002000077802 */ /* 0x000fe40000000f00 */
[----:B------:R-:W-:Y:S05]  /*22d60*/  BRA.DIV UR6, `(.L_x_6190) ;  /* 0x0000000e06907947 */ /* 0x000fea000b800000 */
[----:B-----5:R-:W4:Y:S04]  /*22d70*/  SHFL.BFLY PT, R13, R14, 0x2, 0x1f ;  /* 0x0c401f000e0d7f89 */ /* 0x020f2800000e0000 */
[----:B------:R-:W1:Y:S01]  /*22d80*/  SHFL.BFLY PT, R12, R252, 0x2, 0x1f ;  /* 0x0c401f00fc0c7f89 */ /* 0x000e6200000e0000 */
[----:B----4-:R-:W-:Y:S01]  /*22d90*/  FADD.FTZ R13, R13, R14 ;  /* 0x0000000e0d0d7221 */ /* 0x010fe20000010000 */
[----:B-1----:R-:W-:-:S04]  /*22da0*/  FADD.FTZ R10, R12, R252 ;  /* 0x000000fc0c0a7221 */ /* 0x002fc80000010000 */
[----:B------:R-:W1:Y:S04]  /*22db0*/  SHFL.BFLY PT, R8, R13, 0x1, 0x1f ;  /* 0x0c201f000d087f89 */ /* 0x000e6800000e0000 */
[----:B------:R4:W2:Y:S01]  /*22dc0*/  SHFL.BFLY PT, R12, R10, 0x1, 0x1f ;  /* 0x0c201f000a0c7f89 */ /* 0x0008a200000e0000 */
[----:B-1----:R-:W-:-:S07]  /*22dd0*/  FADD.FTZ R8, R13, R8 ;  /* 0x000000080d087221 */ /* 0x002fce0000010000 */
.L_x_6203:
[----:B--2---:R-:W-:Y:S01]  /*22de0*/  FADD.FTZ R12, R10, R12 ;  /* 0x0000000c0a0c7221 */ /* 0x004fe20000010000 */
[----:B------:R-:W1:Y:S01]  /*22df0*/  MUFU.RCP R5, R8 ;  /* 0x0000000800057308 */ /* 0x000e620000001000 */
[----:B------:R-:W-:Y:S02]  /*22e00*/  SHF.L.U32 R4, R167, 0x4, RZ ;  /* 0x00000004a7047819 */ /* 0x000fe400000006ff */
[----:B------:R-:W-:Y:S02]  /*22e10*/  FSETP.NE.FTZ.AND P1, PT, R8, RZ, PT ;  /* 0x000000ff0800720b */ /* 0x000fe40003f35000 */
[----:B------:R-:W-:Y:S02]  /*22e20*/  LOP3.LUT R4, R4, 0x1c0, RZ, 0xc0, !PT ;  /* 0x000001c004047812 */ /* 0x000fe400078ec0ff */
[----:B------:R-:W-:Y:S01]  /*22e30*/  FSETP.NE.FTZ.AND P0, PT, R12, RZ, PT ;  /* 0x000000ff0c00720b */ /* 0x000fe20003f15000 */
[----:B------:R-:W2:Y:S01]  /*22e40*/  MUFU.RCP R6, R12 ;  /* 0x0000000c00067308 */ /* 0x000ea20000001000 */
[----:B------:R-:W-:-:S02]  /*22e50*/  LOP3.LUT R4, R4, 0x38, R169, 0xf8, !PT ;  /* 0x0000003804047812 */ /* 0x000fc400078ef8a9 */
[----:B------:R-:W-:Y:S02]  /*22e60*/  R2P PR, R167, 0x18 ;  /* 0x00000018a7007804 */ /* 0x000fe40000000000 */
[----:B------:R-:W-:Y:S02]  /*22e70*/  LOP3.LUT R217, R4, R168, R217, 0xfe, !PT ;  /* 0x000000a804d97212 */ /* 0x000fe400078efed9 */
[----:B------:R-:W-:Y:S02]  /*22e80*/  MOV R4, 0x10 ;  /* 0x0000001000047802 */ /* 0x000fe40000000f00 */
[----:B-1----:R-:W-:Y:S01]  /*22e90*/  FSEL R5, R5, 1, P1 ;  /* 0x3f80000005057808 */ /* 0x002fe20000800000 */
[----:B------:R-:W-:Y:S01]  /*22ea0*/  IMAD R217, R217, 0x2, R218 ;  /* 0x00000002d9d97824 */ /* 0x000fe200078e02da */
[----:B------:R-:W-:-:S03]  /*22eb0*/  SEL R4, R4, 0xfffffff0, !P2 ;  /* 0xfffffff004047807 */ /* 0x000fc60005000000 */
[C---:B------:R-:W-:Y:S01]  /*22ec0*/  FMUL.FTZ R160, R5.reuse, R160 ;  /* 0x000000a005a07220 */ /* 0x040fe20000410000 */
[C---:B------:R-:W-:Y:S01]  /*22ed0*/  FMUL.FTZ R161, R5.reuse, R161 ;  /* 0x000000a105a17220 */ /* 0x040fe20000410000 */
[C---:B------:R-:W-:Y:S01]  /*22ee0*/  FMUL.FTZ R156, R5.reuse, R156 ;  /* 0x0000009c059c7220 */ /* 0x040fe20000410000 */
[----:B--2---:R-:W-:Y:S01]  /*22ef0*/  FSEL R6, R6, 1, P0 ;  /* 0x3f80000006067808 */ /* 0x004fe20000000000 */
[----:B------:R-:W-:Y:S01]  /*22f00*/  FMUL.FTZ R157, R5, R157 ;  /* 0x0000009d059d7220 */ /* 0x000fe20000410000 */
[----:B------:R-:W-:Y:S02]  /*22f10*/  VIADD R13, R217, 0x40 ;  /* 0x00000040d90d7836 */ /* 0x000fe40000000000 */
        /* <DEDUP_REMOVED lines=20> */
[----:B------:R-:W-:Y:S01]  /*23060*/  @P4 IADD3 R13, PT, PT, R217, -0x40, RZ ;  /* 0xffffffc0d90d4810 */ /* 0x000fe20007ffe0ff */
[C---:B------:R-:W-:Y:S01]  /*23070*/  FMUL.FTZ R149, R5.reuse, R149 ;  /* 0x0000009505957220 */ /* 0x040fe20000410000 */
[C---:B------:R-:W-:Y:S01]  /*23080*/  FMUL.FTZ R144, R5.reuse, R144 ;  /* 0x0000009005907220 */ /* 0x040fe20000410000 */
[C---:B------:R-:W-:Y:S01]  /*23090*/  FMUL.FTZ R145, R5.reuse, R145 ;  /* 0x0000009105917220 */ /* 0x040fe20000410000 */
[C---:B------:R-:W-:Y:S01]  /*230a0*/  IADD3 R11, PT, PT, R6.reuse, R217, RZ ;  /* 0x000000d9060b7210 */ /* 0x040fe20007ffe0ff */
[C---:B------:R-:W-:Y:S01]  /*230b0*/  FMUL.FTZ R140, R5.reuse, R140 ;  /* 0x0000008c058c7220 */ /* 0x040fe20000410000 */
[----:B------:R-:W-:Y:S01]  /*230c0*/  FMUL.FTZ R141, R5, R141 ;  /* 0x0000008d058d7220 */ /* 0x000fe20000410000 */
[----:B------:R-:W-:Y:S01]  /*230d0*/  F2FP.BF16.F32.PACK_AB R160, R161, R160 ;  /* 0x000000a0a1a0723e */ /* 0x000fe200000010ff */
        /* <DEDUP_REMOVED lines=12> */
[----:B------:R-:W-:Y:S01]  /*231a0*/  STS [R217+0x400], R162 ;  /* 0x000400a2d9007388 */ /* 0x000fe20000000800 */
[----:B------:R-:W-:Y:S02]  /*231b0*/  F2FP.BF16.F32.PACK_AB R148, R149, R148 ;  /* 0x000000949594723e */ /* 0x000fe400000010ff */
[----:B------:R-:W-:Y:S01]  /*231c0*/  F2FP.BF16.F32.PACK_AB R150, R151, R150 ;  /* 0x000000969796723e */ /* 0x000fe200000010ff */
[----:B------:R-:W-:Y:S01]  /*231d0*/  STS [R7], R156 ;  /* 0x0000009c07007388 */ /* 0x000fe20000000800 */
[----:B------:R-:W-:Y:S02]  /*231e0*/  IADD3 R15, PT, PT, R4, R11, RZ ;  /* 0x0000000b040f7210 */ /* 0x000fe40007ffe0ff */
[----:B------:R-:W-:Y:S01]  /*231f0*/  F2FP.BF16.F32.PACK_AB R144, R145, R144 ;  /* 0x000000909190723e */ /* 0x000fe200000010ff */
[----:B------:R1:W-:Y:S01]  /*23200*/  STS [R7+0x400], R158 ;  /* 0x0004009e07007388 */ /* 0x0003e20000000800 */
[----:B------:R-:W-:-:S02]  /*23210*/  F2FP.BF16.F32.PACK_AB R146, R147, R146 ;  /* 0x000000929392723e */ /* 0x000fc400000010ff */
[----:B------:R-:W-:Y:S01]  /*23220*/  F2FP.BF16.F32.PACK_AB R140, R141, R140 ;  /* 0x0000008c8d8c723e */ /* 0x000fe200000010ff */
[----:B------:R-:W-:Y:S01]  /*23230*/  STS [R11], R152 ;  /* 0x000000980b007388 */ /* 0x000fe20000000800 */
[----:B------:R-:W-:Y:S02]  /*23240*/  F2FP.BF16.F32.PACK_AB R142, R143, R142 ;  /* 0x0000008e8f8e723e */ /* 0x000fe400000010ff */
[----:B------:R-:W-:Y:S01]  /*23250*/  IADD3 R19, PT, PT, R4, R13, RZ ;  /* 0x0000000d04137210 */ /* 0x000fe20007ffe0ff */
[----:B------:R2:W-:Y:S01]  /*23260*/  STS [R11+0x400], R154 ;  /* 0x0004009a0b007388 */ /* 0x0005e20000000800 */
[----:B------:R-:W-:Y:S02]  /*23270*/  F2FP.BF16.F32.PACK_AB R136, R137, R136 ;  /* 0x000000888988723e */ /* 0x000fe400000010ff */
[----:B------:R-:W-:Y:S01]  /*23280*/  F2FP.BF16.F32.PACK_AB R138, R139, R138 ;  /* 0x0000008a8b8a723e */ /* 0x000fe200000010ff */
[----:B------:R-:W-:Y:S01]  /*23290*/  STS [R15], R148 ;  /* 0x000000940f007388 */ /* 0x000fe20000000800 */
[----:B------:R-:W-:-:S02]  /*232a0*/  F2FP.BF16.F32.PACK_AB R5, R5, R132 ;  /* 0x000000840505723e */ /* 0x000fc400000010ff */
[----:B------:R-:W-:Y:S01]  /*232b0*/  F2FP.BF16.F32.PACK_AB R134, R135, R134 ;  /* 0x000000868786723e */ /* 0x000fe200000010ff */
[----:B------:R-:W-:Y:S01]  /*232c0*/  STS [R15+0x400], R150 ;  /* 0x000400960f007388 */ /* 0x000fe20000000800 */
[----:B------:R-:W-:-:S03]  /*232d0*/  IADD3 R4, PT, PT, R4, R17, RZ ;  /* 0x0000001104047210 */ /* 0x000fc60007ffe0ff */
[----:B------:R-:W-:Y:S04]  /*232e0*/  STS [R13], R144 ;  /* 0x000000900d007388 */ /* 0x000fe80000000800 */
[----:B------:R-:W-:Y:S04]  /*232f0*/  STS [R13+0x400], R146 ;  /* 0x000400920d007388 */ /* 0x000fe80000000800 */
[----:B------:R-:W-:Y:S04]  /*23300*/  STS [R19], R140 ;  /* 0x0000008c13007388 */ /* 0x000fe80000000800 */
[----:B------:R-:W-:Y:S04]  /*23310*/  STS [R19+0x400], R142 ;  /* 0x0004008e13007388 */ /* 0x000fe80000000800 */
[----:B------:R-:W-:Y:S04]  /*23320*/  STS [R17], R136 ;  /* 0x0000008811007388 */ /* 0x000fe80000000800 */
[----:B------:R-:W-:Y:S04]  /*23330*/  STS [R17+0x400], R138 ;  /* 0x0004008a11007388 */ /* 0x000fe80000000800 */
[----:B------:R5:W-:Y:S04]  /*23340*/  STS [R4], R5 ;  /* 0x0000000504007388 */ /* 0x000be80000000800 */
[----:B------:R3:W-:Y:S04]  /*23350*/  STS [R4+0x400], R134 ;  /* 0x0004008604007388 */ /* 0x0007e80000000800 */
[----:B------:R-:W4:Y:S04]  /*23360*/  LD.E.U8 R6, desc[UR4][R2.64+0x1c8] ;  /* 0x0001c80402067980 */ /* 0x000f28000c101100 */
[----:B------:R-:W3:Y:S01]  /*23370*/  LD.E.64 R26, desc[UR4][R2.64+0x88] ;  /* 0x00008804021a7980 */ /* 0x000ee2000c101b00 */
[----:B------:R-:W5:Y:S01]  /*23380*/  @P0 MUFU.LG2 R12, R12 ;  /* 0x0000000c000c0308 */ /* 0x000f620000000c00 */
[----:B----4-:R-:W-:-:S13]  /*23390*/  ISETP.NE.AND P3, PT, R6, RZ, PT ;  /* 0x000000ff0600720c */ /* 0x010fda0003f65270 */
[----:B-1----:R-:W4:Y:S04]  /*233a0*/  @!P3 LD.E R7, desc[UR4][R2.64+0x60] ;  /* 0x000060040207b980 */ /* 0x002f28000c101900 */
[----:B------:R-:W4:Y:S01]  /*233b0*/  @!P3 LD.E R24, desc[UR4][R2.64+0xb4] ;  /* 0x0000b4040218b980 */ /* 0x000f22000c101900 */
[----:B------:R-:W1:Y:S01]  /*233c0*/  @P1 MUFU.LG2 R8, R8 ;  /* 0x0000000800081308 */ /* 0x000e620000000c00 */
[----:B------:R-:W-:Y:S02]  /*233d0*/  LOP3.LUT R6, R227, 0x1c0, RZ, 0xc0, !PT ;  /* 0x000001c0e3067812 */ /* 0x000fe400078ec0ff */
[----:B------:R-:W-:Y:S02]  /*233e0*/  ISETP.NE.AND P2, PT, R247, -0x1, PT ;  /* 0xfffffffff700780c */ /* 0x000fe40003f45270 */
[----:B--2---:R-:W-:-:S04]  /*233f0*/  LOP3.LUT R11, R6, 0x38, R167, 0xf8, !PT ;  /* 0x00000038060b7812 */ /* 0x004fc800078ef8a7 */
[----:B------:R-:W-:Y:S01]  /*23400*/  LOP3.LUT R10, R11, R166, RZ, 0x3c, !PT ;  /* 0x000000a60b0a7212 */ /* 0x000fe200078e3cff */
[----:B-----5:R-:W-:Y:S01]  /*23410*/  @P0 FMUL.FTZ R11, R12, 0.69314718246459960938 ;  /* 0x3f3172180c0b0820 */ /* 0x020fe20000410000 */
[----:B------:R-:W-:Y:S01]  /*23420*/  LOP3.LUT R216, R216, 0x30, RZ, 0xc0, !PT ;  /* 0x00000030d8d87812 */ /* 0x000fe200078ec0ff */
[----:B------:R-:W-:Y:S01]  /*23430*/  BSSY.RECONVERGENT B0, `(.L_x_6191) ;  /* 0x0000014000007945 */ /* 0x000fe20003800200 */
[----:B------:R-:W-:Y:S02]  /*23440*/  SHF.R.U32.HI R5, RZ, 0x2, R167 ;  /* 0x00000002ff057819 */ /* 0x000fe400000116a7 */
[----:B------:R-:W-:Y:S01]  /*23450*/  LOP3.LUT R227, R10, 0x1e00, R227, 0xf8, !PT ;  /* 0x00001e000ae37812 */ /* 0x000fe200078ef8e3 */
[----:B-1----:R-:W-:Y:S01]  /*23460*/  @P1 FMUL.FTZ R8, R8, 0.69314718246459960938 ;  /* 0x3f31721808081820 */ /* 0x002fe20000410000 */
[----:B---3--:R-:W-:Y:S01]  /*23470*/  MOV R4, 0x7f800000 ;  /* 0x7f80000000047802 */ /* 0x008fe20000000f00 */
[----:B------:R-:W-:Y:S02]  /*23480*/  IMAD.MOV.U32 R6, RZ, RZ, 0x7f800000 ;  /* 0x7f800000ff067424 */ /* 0x000fe400078e00ff */
[C---:B------:R-:W-:Y:S01]  /*23490*/  @P0 FFMA.FTZ R4, R9.reuse, R0, R11 ;  /* 0x0000000009040223 */ /* 0x040fe2000001000b */
[----:B------:R-:W-:Y:S01]  /*234a0*/  LOP3.LUT R5, R216, 0x7, R5, 0xf8, !PT ;  /* 0x00000007d8057812 */ /* 0x000fe200078ef805 */
[----:B------:R-:W-:Y:S01]  /*234b0*/  @P1 FFMA.FTZ R6, R9, R36, R8 ;  /* 0x0000002409061223 */ /* 0x000fe20000010008 */
[----:B------:R-:W-:Y:S01]  /*234c0*/  LEA R218, R227, R218, 0x1 ;  /* 0x000000dae3da7211 */ /* 0x000fe200078e08ff */
[----:B------:R-:W-:-:S02]  /*234d0*/  @P2 IMAD R0, R27, R247, RZ ;  /* 0x000000f71b002224 */ /* 0x000fc400078e02ff */
        /* <DEDUP_REMOVED lines=9> */
.L_x_6192:
[----:B------:R-:W-:Y:S05]  /*23570*/  BSYNC.RECONVERGENT B0 ;  /* 0x0000000000007941 */ /* 0x000fea0003800200 */
.L_x_6191:
        /* <DEDUP_REMOVED lines=24> */
.L_x_6194:
[----:B------:R-:W-:Y:S05]  /*23700*/  BSYNC.RECONVERGENT B0 ;  /* 0x0000000000007941 */ /* 0x000fea0003800200 */
.L_x_6193:
[----:B-1----:R-:W2:Y:S01]  /*23710*/  LD.E R3, desc[UR4][R2.64+0xc0] ;  /* 0x0000c00402037980 */ /* 0x002ea2000c101900 */
[----:B------:R-:W-:Y:S01]  /*23720*/  MOV R24, R166 ;  /* 0x000000a600187202 */ /* 0x000fe20000000f00 */
[----:B------:R-:W-:Y:S01]  /*23730*/  IMAD.MOV.U32 R25, RZ, RZ, RZ ;  /* 0x000000ffff197224 */ /* 0x000fe200078e00ff */
[----:B------:R-:W-:Y:S01]  /*23740*/  SHF.R.U32.HI R167, RZ, 0x3, R167 ;  /* 0x00000003ffa77819 */ /* 0x000fe200000116a7 */
[-C--:B-----5:R-:W-:Y:S01]  /*23750*/  @!P2 IMAD R4, R35, R239.reuse, RZ ;  /* 0x000000ef2304a224 */ /* 0x0a0fe200078e02ff */
[----:B------:R-:W-:Y:S01]  /*23760*/  BSSY.RECONVERGENT B0, `(.L_x_6195) ;  /* 0x0000027000007945 */ /* 0x000fe20003800200 */
[----:B------:R-:W-:Y:S01]  /*23770*/  @!P2 IMAD.WIDE.U32 R6, R34, R239, RZ ;  /* 0x000000ef2206a225 */ /* 0x000fe200078e00ff */
[----:B------:R-:W-:-:S03]  /*23780*/  @P2 MOV R6, R28 ;  /* 0x0000001c00062202 */ /* 0x000fc60000000f00 */
[----:B------:R-:W-:-:S04]  /*23790*/  IMAD.WIDE.U32 R24, R241, R26, R24 ;  /* 0x0000001af1187225 */ /* 0x000fc800078e0018 */
[-C--:B------:R-:W-:Y:S02]  /*237a0*/  IMAD R5, R33, R240.reuse, RZ ;  /* 0x000000f021057224 */ /* 0x080fe400078e02ff */
[----:B------:R-:W-:Y:S02]  /*237b0*/  IMAD R241, R27, R241, RZ ;  /* 0x000000f11bf17224 */ /* 0x000fe400078e02ff */
[----:B------:R-:W-:-:S03]  /*237c0*/  IMAD.WIDE.U32 R32, R32, R240, RZ ;  /* 0x000000f020207225 */ /* 0x000fc600078e00ff */
[----:B------:R-:W-:Y:S01]  /*237d0*/  IADD3 R241, PT, PT, R25, R241, RZ ;  /* 0x000000f119f17210 */ /* 0x000fe20007ffe0ff */
[----:B------:R-:W-:Y:S01]  /*237e0*/  @!P2 IMAD.IADD R4, R7, 0x1, R4 ;  /* 0x000000010704a824 */ /* 0x000fe200078e0204 */
[----:B------:R-:W-:Y:S01]  /*237f0*/  IADD3 R7, PT, PT, R167, 0x10, RZ ;  /* 0x00000010a7077810 */ /* 0x000fe20007ffe0ff */
[----:B------:R-:W-:Y:S01]  /*23800*/  @P2 IMAD.IADD R4, R29, 0x1, R0 ;  /* 0x000000011d042824 */ /* 0x000fe200078e0200 */
[----:B------:R-:W-:Y:S01]  /*23810*/  IADD3 R32, P3, P2, R32, R24, R6 ;  /* 0x0000001820207210 */ /* 0x000fe20007a7e006 */
[----:B------:R-:W-:-:S05]  /*23820*/  IMAD.IADD R5, R33, 0x1, R5 ;  /* 0x0000000121057824 */ /* 0x000fca00078e0205 */
[----:B------:R-:W-:Y:S01]  /*23830*/  IADD3.X R33, PT, PT, R5, R241, R4, P3, P2 ;  /* 0x000000f105217210 */ /* 0x000fe20001fe4404 */
[C---:B------:R-:W-:Y:S01]  /*23840*/  VIADD R5, R167.reuse, 0x20 ;  /* 0x00000020a7057836 */ /* 0x040fe20000000000 */
[----:B--2---:R-:W-:Y:S02]  /*23850*/  ISETP.GE.AND P1, PT, R166, R3, PT ;  /* 0x00000003a600720c */ /* 0x004fe40003f26270 */
[C---:B------:R-:W-:Y:S02]  /*23860*/  IADD3 R3, PT, PT, R167.reuse, 0x30, RZ ;  /* 0x00000030a7037810 */ /* 0x040fe40007ffe0ff */
[-C--:B------:R-:W-:Y:S02]  /*23870*/  ISETP.GE.OR P0, PT, R167, R226.reuse, P1 ;  /* 0x000000e2a700720c */ /* 0x080fe40000f06670 */
[-C--:B------:R-:W-:Y:S02]  /*23880*/  ISETP.GE.OR P4, PT, R7, R226.reuse, P1 ;  /* 0x000000e20700720c */ /* 0x080fe40000f86670 */
[----:B------:R-:W-:-:S02]  /*23890*/  ISETP.GE.OR P3, PT, R5, R226, P1 ;  /* 0x000000e20500720c */ /* 0x000fc40000f66670 */
        /* <DEDUP_REMOVED lines=19> */
.L_x_6196:
[----:B------:R-:W-:Y:S05]  /*239d0*/  BSYNC.RECONVERGENT B0 ;  /* 0x0000000000007941 */ /* 0x000fea0003800200 */
.L_x_6195:
        /* <DEDUP_REMOVED lines=13> */
.L_x_6198:
[----:B------:R-:W-:Y:S05]  /*23ab0*/  BSYNC.RECONVERGENT B0 ;  /* 0x0000000000007941 */ /* 0x000fea0003800200 */
.L_x_6197:
[----:B------:R-:W-:-:S04]  /*23ac0*/  MOV R239, 0x0 ;  /* 0x0000000000ef7802 */ /* 0x000fc80000000f00 */
[----:B-1234-:R-:W-:Y:S05]  /*23ad0*/  @P1 RET.REL.NODEC R238 `(_ZN5flash24flash_fwd_splitkv_kernelI23Flash_fwd_kernel_traitsILi64ELi64ELi256ELi4ELb0ELb0EN7cutlass10bfloat16_tE19Flash_kernel_traitsILi64ELi64ELi256ELi4ES3_EELb0ELb1ELb1ELb0ELb0ELb0ELb0ELb0EEEvNS_16Flash_fwd_paramsE) ;  /* 0xfffffdc4ee481950 */ /* 0x01efea0003c3ffff */
        /* <DEDUP_REMOVED lines=12> */
[----:B-1----:R-:W-:Y:S05]  /*23ba0*/  RET.REL.NODEC R238 `(_ZN5flash24flash_fwd_splitkv_kernelI23Flash_fwd_kernel_traitsILi64ELi64ELi256ELi4ELb0ELb0EN7cutlass10bfloat16_tE19Flash_kernel_traitsILi64ELi64ELi256ELi4ES3_EELb0ELb1ELb1ELb0ELb0ELb0ELb0ELb0EEEvNS_16Flash_fwd_paramsE) ;  /* 0xfffffdc4ee147950 */ /* 0x002fea0003c3ffff */
.L_x_6190:
[----:B-----5:R-:W-:Y:S01]  /*23bb0*/  MOV R11, R14 ;  /* 0x0000000e000b7202 */ /* 0x020fe20000000f00 */
[----:B-12---:R-:W-:Y:S01]  /*23bc0*/  IMAD.MOV.U32 R4, RZ, RZ, 0x1f ;  /* 0x0000001fff047424 */ /* 0x006fe200078e00ff */
[----:B------:R-:W-:Y:S02]  /*23bd0*/  MOV R5, 0x2 ;  /* 0x0000000200057802 */ /* 0x000fe40000000f00 */
[----:B------:R-:W-:-:S07]  /*23be0*/  MOV R6, 0xffffffff ;  /* 0xffffffff00067802 */ /* 0x000fce0000000f00 */
[----:B---3--:R-:W-:Y:S05]  /*23bf0*/  WARPSYNC.COLLECTIVE R6, `(.L_x_6199) ;  /* 0x0000000006087348 */ /* 0x008fea0003c00000 */
[----:B------:R1:W2:Y:S02]  /*23c00*/  SHFL.BFLY P0, R12, R11, R5, R4 ;  /* 0x0c0000050b0c7389 */ /* 0x0002a40000000004 */
[----:B-123--:R-:W-:Y:S05]  /*23c10*/  ENDCOLLECTIVE ;  /* 0x000000000000791b */ /* 0x00efea0003800000 */
.L_x_6199:
[----:B------:R-:W-:Y:S02]  /*23c20*/  IMAD.MOV.U32 R13, RZ, RZ, R12 ;  /* 0x000000ffff0d7224 */ /* 0x000fe400078e000c */
[----:B------:R-:W-:Y:S02]  /*23c30*/  IMAD.MOV.U32 R5, RZ, RZ, 0x1 ;  /* 0x00000001ff057424 */ /* 0x000fe400078e00ff */
[----:B------:R-:W-:-:S05]  /*23c40*/  FADD.FTZ R13, R13, R14 ;  /* 0x0000000e0d0d7221 */ /* 0x000fca0000010000 */
[----:B------:R-:W-:-:S07]  /*23c50*/  MOV R11, R13 ;  /* 0x0000000d000b7202 */ /* 0x000fce0000000f00 */
[----:B------:R-:W-:Y:S05]  /*23c60*/  WARPSYNC.COLLECTIVE R6, `(.L_x_6200) ;  /* 0x0000000006087348 */ /* 0x000fea0003c00000 */
[----:B------:R1:W2:Y:S02]  /*23c70*/  SHFL.BFLY P0, R12, R11, R5, R4 ;  /* 0x0c0000050b0c7389 */ /* 0x0002a40000000004 */
[----:B-12---:R-:W-:Y:S05]  /*23c80*/  ENDCOLLECTIVE ;  /* 0x000000000000791b */ /* 0x006fea0003800000 */
.L_x_6200:
[----:B------:R-:W-:Y:S01]  /*23c90*/  MOV R11, R252 ;  /* 0x000000fc000b7202 */ /* 0x000fe20000000f00 */
[----:B------:R-:W-:Y:S01]  /*23ca0*/  IMAD.MOV.U32 R5, RZ, RZ, 0x2 ;  /* 0x00000002ff057424 */ /* 0x000fe200078e00ff */
[----:B------:R-:W-:-:S07]  /*23cb0*/  MOV R8, R12 ;  /* 0x0000000c00087202 */ /* 0x000fce0000000f00 */
[----:B------:R-:W-:Y:S05]  /*23cc0*/  WARPSYNC.COLLECTIVE R6, `(.L_x_6201) ;  /* 0x0000000006087348 */ /* 0x000fea0003c00000 */
[----:B------:R1:W2:Y:S02]  /*23cd0*/  SHFL.BFLY P0, R12, R11, R5, R4 ;  /* 0x0c0000050b0c7389 */ /* 0x0002a40000000004 */
[----:B-12---:R-:W-:Y:S05]  /*23ce0*/  ENDCOLLECTIVE ;  /* 0x000000000000791b */ /* 0x006fea0003800000 */
.L_x_6201:
[----:B------:R-:W-:Y:S01]  /*23cf0*/  FADD.FTZ R8, R13, R8 ;  /* 0x000000080d087221 */ /* 0x000fe20000010000 */
[----:B------:R-:W-:Y:S01]  /*23d00*/  FADD.FTZ R10, R12, R252 ;  /* 0x000000fc0c0a7221 */ /* 0x000fe20000010000 */
[----:B------:R-:W-:-:S04]  /*23d10*/  MOV R5, 0x1 ;  /* 0x0000000100057802 */ /* 0x000fc80000000f00 */
[----:B------:R-:W-:-:S07]  /*23d20*/  MOV R11, R10 ;  /* 0x0000000a000b7202 */ /* 0x000fce0000000f00 */
[----:B------:R-:W-:Y:S05]  /*23d30*/  WARPSYNC.COLLECTIVE R6, `(.L_x_6202) ;  /* 0x0000000006087348 */ /* 0x000fea0003c00000 */
[----:B------:R1:W2:Y:S02]  /*23d40*/  SHFL.BFLY P0, R12, R11, R5, R4 ;  /* 0x0c0000050b0c7389 */ /* 0x0002a40000000004 */
[----:B-12---:R-:W-:Y:S05]  /*23d50*/  ENDCOLLECTIVE ;  /* 0x000000000000791b */ /* 0x006fea0003800000 */
.L_x_6202:
[----:B------:R-:W-:Y:S05]  /*23d60*/  BRA `(.L_x_6203) ;  /* 0xfffffff0001c7947 */ /* 0x000fea000383ffff */
.L_x_6204:
        /* <DEDUP_REMOVED lines=9> */
.L_x_14758:


//--------------------- .text._ZN5flash24flash_fwd_splitkv_kernelI23Flash_fwd_kernel_traitsILi64ELi64ELi256ELi4ELb0ELb0EN7cutlass10bfloat16_tE19Flash_kernel_traitsILi64ELi64ELi256ELi4ES3_EELb0ELb1ELb1ELb0ELb0ELb1ELb0ELb0EEEvNS_16Flash_fwd_paramsE --------------------------
	.section	.text._ZN5flash24flash_fwd_splitkv_kernelI23Flash_fwd_kernel_traitsILi64ELi64ELi256ELi4ELb0ELb0EN7cutlass10bfloat16_tE19Flash_kernel_traitsILi64ELi64ELi256ELi4ES3_EELb0ELb1ELb1ELb0ELb0ELb1ELb0ELb0EEEvNS_16Flash_fwd_paramsE,"ax",@progbits
	.align	128
        .global         _ZN5flash24flash_fwd_splitkv_kernelI23Flash_fwd_kernel_traitsILi64ELi64ELi256ELi4ELb0ELb0EN7cutlass10bfloat16_tE19Flash_kernel_traitsILi64ELi64ELi256ELi4ES3_EELb0ELb1ELb1ELb0ELb0ELb1ELb0ELb0EEEvNS_16Flash_fwd_paramsE
        .type           _ZN5flash24flash_fwd_splitkv_kernelI23Flash_fwd_kernel_traitsILi64ELi64ELi256ELi4ELb0ELb0EN7cutlass10bfloat16_tE19Flash_kernel_traitsILi64ELi64ELi256ELi4ES3_EELb0ELb1ELb1ELb0ELb0ELb1ELb0ELb0EEEvNS_16Flash_fwd_paramsE,@function
        .size           _ZN5flash24flash_fwd_splitkv_kernelI23Flash_fwd_kernel_traitsILi64ELi64ELi256ELi4ELb0ELb0EN7cutlass10bfloat16_tE19Flash_kernel_traitsILi64ELi64ELi256ELi4ES3_EELb0ELb1ELb1ELb0ELb0ELb1ELb0ELb0EEEvNS_16Flash_fwd_paramsE,(.L_x_14759 - _ZN5flash24flash_fwd_splitkv_kernelI23Flash_fwd_kernel_traitsILi64ELi64ELi256ELi4ELb0ELb0EN7cutlass10bfloat16_tE19Flash_kernel_traitsILi64ELi64ELi256ELi4ES3_EELb0ELb1ELb1ELb0ELb0ELb1ELb0ELb0EEEvNS_16Flash_fwd_paramsE)
        .other          _ZN5flash24flash_fwd_splitkv_kernelI23Flash_fwd_kernel_traitsILi64ELi64ELi256ELi4ELb0ELb0EN7cutlass10bfloat16_tE19Flash_kernel_traitsILi64ELi64ELi256ELi4ES3_EELb0ELb1ELb1ELb0ELb0ELb1ELb0ELb0EEEvNS_16Flash_fwd_paramsE,@"STO_CUDA_ENTRY STV_DEFAULT"
_ZN5flash24flash_fwd_splitkv_kernelI23Flash_fwd_kernel_traitsILi64ELi64ELi256ELi4ELb0ELb0EN7cutlass10bfloat16_tE19Flash_kernel_traitsILi64ELi64ELi256ELi4ES3_EELb0ELb1ELb1ELb0ELb0ELb1ELb0ELb0EEEvNS_16Flash_fwd_paramsE:
.text._ZN5flash24flash_fwd_splitkv_kernelI23Flash_fwd_kernel_traitsILi64ELi64ELi256ELi4ELb0ELb0EN7cutlass10bfloat16_tE19Flash_kernel_traitsILi64ELi64ELi256ELi4ES3_EELb0ELb1ELb1ELb0ELb0ELb1ELb0ELb0EEEvNS_16Flash_fwd_paramsE:
[----:B------:R-:W1:Y:S08]  /*0000*/  LDC R1, c[0x0][0x37c] ;  /* 0x0000df00ff017b82 */ /* 0x000e700000000800 */
[----:B------:R-:W2:Y:S01]  /*0010*/  LDC.64 R134, c[0x0][0x348] ;  /* 0x0000d200ff867b82 */ /* 0x000ea20000000a00 */
[----:B------:R-:W-:Y:S01]  /*0020*/  BSSY.RECONVERGENT B3, `(.L_x_6205) ;  /* 0x0000003000037945 */ /* 0x000fe20003800200 */
[----:B-1----:R-:W-:-:S06]  /*0030*/  IADD3 R1, PT, PT, R1, -0x78, RZ ;  /* 0xffffff8801017810 */ /* 0x002fcc0007ffe0ff */
[----:B--2---:R-:W-:Y:S05]  /*0040*/  CALL.REL.NOINC `($_ZN5flash24flash_fwd_splitkv_kernelI23Flash_fwd_kernel_traitsILi64ELi64ELi256ELi4ELb0ELb0EN7cutlass10bfloat16_tE19Flash_kernel_traitsILi64ELi64ELi256ELi4ES3_EELb0ELb1ELb1ELb0ELb0ELb1ELb0ELb0EEEvNS_16Flash_fwd_paramsE$_ZN5flash30compute_attn_1rowblock_splitkvI23Flash_fwd_kernel_traitsILi64ELi64ELi256ELi4ELb0ELb0EN7cutlass10bfloat16_tE19Flash_kernel_traitsILi64ELi64ELi256ELi4ES3_EELb0ELb1ELb1ELb0ELb0ELb1ELb0ELb0ENS_16Flash_fwd_paramsEEEvRKT8_iiiii) ;  /* 0x0000000000087944 */ /* 0x004fea0003c00000 */
[----:B------:R-:W-:Y:S05]  /*0050*/  BSYNC.RECONVERGENT B3 ;  /* 0x0000000000037941 */ /* 0x000fea0003800200 */
.L_x_6205:
[----:B------:R-:W-:Y:S05]  /*0060*/  EXIT ;  /* 0x000000000000794d */ /* 0x000fea0003800000 */
        .type           $_ZN5flash24flash_fwd_splitkv_kernelI23Flash_fwd_kernel_traitsILi64ELi64ELi256ELi4ELb0ELb0EN7cutlass10bfloat16_tE19Flash_kernel_traitsILi64ELi64ELi256ELi4ES3_EELb0ELb1ELb1ELb0ELb0ELb1ELb0ELb0EEEvNS_16Flash_fwd_paramsE$_ZN5flash30compute_attn_1rowblock_splitkvI23Flash_fwd_kernel_traitsILi64ELi64ELi256ELi4ELb0ELb0EN7cutlass10bfloat16_tE19Flash_kernel_traitsILi64ELi64ELi256ELi4ES3_EELb0ELb1ELb1ELb0ELb0ELb1ELb0ELb0ENS_16Flash_fwd_paramsEEEvRKT8_iiiii,@function
        .size           $_ZN5flash24flash_fwd_splitkv_kernelI23Flash_fwd_kernel_traitsILi64ELi64ELi256ELi4ELb0ELb0EN7cutlass10bfloat16_tE19Flash_kernel_traitsILi64ELi64ELi256ELi4ES3_EELb0ELb1ELb1ELb0ELb0ELb1ELb0ELb0EEEvNS_16Flash_fwd_paramsE$_ZN5flash30compute_attn_1rowblock_splitkvI23Flash_fwd_kernel_traitsILi64ELi64ELi256ELi4ELb0ELb0EN7cutlass10bfloat16_tE19Flash_kernel_traitsILi64ELi64ELi256ELi4ES3_EELb0ELb1ELb1ELb0ELb0ELb1ELb0ELb0ENS_16Flash_fwd_paramsEEEvRKT8_iiiii,(.L_x_14759 - $_ZN5flash24flash_fwd_splitkv_kernelI23Flash_fwd_kernel_traitsILi64ELi64ELi256ELi4ELb0ELb0EN7cutlass10bfloat16_tE19Flash_kernel_traitsILi64ELi64ELi256ELi4ES3_EELb0ELb1ELb1ELb0ELb0ELb1ELb0ELb0EEEvNS_16Flash_fwd_paramsE$_ZN5flash30compute_attn_1rowblock_splitkvI23Flash_fwd_kernel_traitsILi64ELi64ELi256ELi4ELb0ELb0EN7cutlass10bfloat16_tE19Flash_kernel_traitsILi64ELi64ELi256ELi4ES3_EELb0ELb1ELb1ELb0ELb0ELb1ELb0ELb0ENS_16Flash_fwd_paramsEEEvRKT8_iiiii)
$_ZN5flash24flash_fwd_splitkv_kernelI23Flash_fwd_kernel_traitsILi64ELi64ELi256ELi4ELb0ELb0EN7cutlass10bfloat16_tE19Flash_kernel_traitsILi64ELi64ELi256ELi4ES3_EELb0ELb1ELb1ELb0ELb0ELb1ELb0ELb0EEEvNS_16Flash_fwd_paramsE$_ZN5flash30compute_attn_1rowblock_splitkvI23Flash_fwd_kernel_traitsILi64ELi64ELi256ELi4ELb0ELb0EN7cutlass10bfloat16_tE19Flash_kernel_traitsILi64ELi64ELi256ELi4ES3_EELb0ELb1ELb1ELb0ELb0ELb1ELb0ELb0ENS_16Flash_fwd_paramsEEEvRKT8_iiiii:
        /* <DEDUP_REMOVED lines=9> */
[C---:B------:R-:W-:Y:S02]  /*0100*/  ISETP.NE.AND.EX P2, PT, R5.reuse, RZ, PT, P2 ;  /* 0x000000ff0500720c */ /* 0x040fe40003f45320 */
[----:B------:R-:W-:Y:S01]  /*0110*/  ISETP.NE.AND.EX P4, PT, R5, RZ, PT, P4 ;  /* 0x000000ff0500720c */ /* 0x000fe20003f85340 */
[----:B-1----:R-:W-:Y:S01]  /*0120*/  IMAD.WIDE.U32 R4, R34, 0x4, R4 ;  /* 0x0000000422047825 */ /* 0x002fe200078e0004 */
[----:B---3--:R-:W-:-:S09]  /*0130*/  ISETP.NE.U32.AND P3, PT, R2, RZ, PT ;  /* 0x000000ff0200720c */ /* 0x008fd20003f65070 */
[----:B------:R-:W2:Y:S04]  /*0140*/  @P2 LD.E R36, desc[UR4][R4.64] ;  /* 0x0000000404242980 */ /* 0x000ea8000c101900 */
[----:B------:R-:W3:Y:S01]  /*0150*/  @!P4 LD.E R13, desc[UR4][R134.64+0xb4] ;  /* 0x0000b404860dc980 */ /* 0x000ee2000c101900 */
[----:B------:R-:W-:-:S03]  /*0160*/  ISETP.NE.AND.EX P3, PT, R3, RZ, PT, P3 ;  /* 0x000000ff0300720c */ /* 0x000fc60003f65330 */
[----:B------:R1:W5:Y:S10]  /*0170*/  @P4 LD.E R5, desc[UR4][R4.64+0x4] ;  /* 0x0000040404054980 */ /* 0x000374000c101900 */
        /* <DEDUP_REMOVED lines=17> */
[----:B--2---:R1:W-:Y:S04]  /*0290*/  STL [R1+0x64], R36 ;  /* 0x0000642401007387 */ /* 0x0043e80000100800 */
[----:B---3--:R1:W-:Y:S01]  /*02a0*/  @!P4 STL [R1+0x3c], R13 ;  /* 0x00003c0d0100c387 */ /* 0x0083e20000100800 */
[----:B------:R-:W-:Y:S05]  /*02b0*/  @!P2 BRA `(.L_x_6207) ;  /* 0x000000000010a947 */ /* 0x000fea0003800000 */
[----:B------:R-:W2:Y:S02]  /*02c0*/  LD.E.U8 R0, desc[UR4][R134.64+0x1b2] ;  /* 0x0001b20486007980 */ /* 0x000ea4000c101100 */
[----:B--2---:R-:W-:-:S13]  /*02d0*/  ISETP.NE.AND P1, PT, R0, RZ, PT ;  /* 0x000000ff0000720c */ /* 0x004fda0003f25270 */
[----:B------:R-:W-:Y:S05]  /*02e0*/  @!P1 BRA `(.L_x_6207) ;  /* 0x0000000000049947 */ /* 0x000fea0003800000 */
[----:B------:R2:W5:Y:S02]  /*02f0*/  LD.E R17, desc[UR4][R2.64] ;  /* 0x0000000402117980 */ /* 0x000564000c101900 */
.L_x_6207:
[----:B------:R-:W-:Y:S05]  /*0300*/  BSYNC.RECONVERGENT B0 ;  /* 0x0000000000007941 */ /* 0x000fea0003800200 */
.L_x_6206:
[----:B------:R-:W-:Y:S04]  /*0310*/  BSSY.RECONVERGENT B0, `(.L_x_6208) ;  /* 0x0000007000007945 */ /* 0x000fe80003800200 */
[----:B------:R-:W-:Y:S05]  /*0320*/  @!P3 BRA `(.L_x_6209) ;  /* 0x000000000014b947 */ /* 0x000fea0003800000 */
[----:B------:R-:W3:Y:S02]  /*0330*/  LD.E.U8 R0, desc[UR4][R134.64+0x1b2] ;  /* 0x0001b20486007980 */ /* 0x000ee4000c101100 */
[----:B---3--:R-:W-:-:S13]  /*0340*/  ISETP.NE.AND P1, PT, R0, RZ, PT ;  /* 0x000000ff0000720c */ /* 0x008fda0003f25270 */
[----:B-1---5:R-:W3:Y:S02]  /*0350*/  @P1 LD.E R4, desc[UR4][R2.64+0x4] ;  /* 0x0000040402041980 */ /* 0x022ee4000c101900 */
[----:B---3--:R-:W-:-:S06]  /*0360*/  @P1 IADD3 R4, PT, PT, R4, -R17, RZ ;  /* 0x8000001104041210 */ /* 0x008fcc0007ffe0ff */
[----:B------:R3:W5:Y:S02]  /*0370*/  @!P1 LD.E R4, desc[UR4][R2.64] ;  /* 0x0000000402049980 */ /* 0x000764000c101900 */
.L_x_6209:
[----:B------:R-:W-:Y:S05]  /*0380*/  BSYNC.RECONVERGENT B0 ;  /* 0x0000000000007941 */ /* 0x000fea0003800200 */
.L_x_6208:
[----:B------:R-:W-:Y:S01]  /*0390*/  MOV R197, R13 ;  /* 0x0000000d00c57202 */ /* 0x000fe20000000f00 */
[----:B------:R-:W-:Y:S01]  /*03a0*/  BSSY.RECONVERGENT B1, `(.L_x_6210) ;  /* 0x0000012000017945 */ /* 0x000fe20003800200 */
[----:B-----5:R-:W-:-:S05]  /*03b0*/  @P4 IADD3 R197, PT, PT, -R36, R5, RZ ;  /* 0x0000000524c54210 */ /* 0x020fca0007ffe1ff */
[----:B------:R4:W-:Y:S01]  /*03c0*/  @P4 STL [R1+0x3c], R197 ;  /* 0x00003cc501004387 */ /* 0x0009e20000100800 */
[----:B------:R-:W-:Y:S05]  /*03d0*/  @!P0 BRA `(.L_x_6211) ;  /* 0x0000000000148947 */ /* 0x000fea0003800000 */
[----:B--23--:R-:W-:-:S05]  /*03e0*/  IADD3 R2, P0, PT, R8, R10, RZ ;  /* 0x0000000a08027210 */ /* 0x00cfca0007f1e0ff */
[----:B------:R-:W-:-:S05]  /*03f0*/  IMAD.X R3, R9, 0x1, R11, P0 ;  /* 0x0000000109037824 */ /* 0x000fca00000e060b */
[----:B------:R-:W2:Y:S02]  /*0400*/  LD.E R2, desc[UR4][R2.64] ;  /* 0x0000000402027980 */ /* 0x000ea4000c101900 */
[----:B--2---:R-:W-:Y:S01]  /*0410*/  IADD3 R92, PT, PT, R2, -R12, RZ ;  /* 0x8000000c025c7210 */ /* 0x004fe20007ffe0ff */
[----:B------:R-:W-:Y:S05]  /*0420*/  BRA `(.L_x_6212) ;  /* 0x0000000000247947 */ /* 0x000fea0003800000 */
.L_x_6211:
[----:B--23--:R-:W2:Y:S01]  /*0430*/  LD.E.64 R2, desc[UR4][R134.64+0x108] ;  /* 0x0001080486027980 */ /* 0x00cea2000c101b00 */
[----:B------:R-:W-:Y:S01]  /*0440*/  BSSY.RECONVERGENT B0, `(.L_x_6213) ;  /* 0x0000006000007945 */ /* 0x000fe20003800200 */
[----:B------:R-:W-:Y:S01]  /*0450*/  IMAD.MOV.U32 R0, RZ, RZ, RZ ;  /* 0x000000ffff007224 */ /* 0x000fe200078e00ff */
[----:B--2---:R-:W-:-:S04]  /*0460*/  ISETP.NE.U32.AND P0, PT, R2, RZ, PT ;  /* 0x000000ff0200720c */ /* 0x004fc80003f05070 */
[----:B------:R-:W-:-:S13]  /*0470*/  ISETP.NE.AND.EX P0, PT, R3, RZ, PT, P0 ;  /* 0x000000ff0300720c */ /* 0x000fda0003f05300 */
[----:B------:R-:W-:Y:S05]  /*0480*/  @!P0 BRA `(.L_x_6214) ;  /* 0x0000000000048947 */ /* 0x000fea0003800000 */
[----:B------:R2:W5:Y:S02]  /*0490*/  LD.E R0, desc[UR4][R134.64+0xbc] ;  /* 0x0000bc0486007980 */ /* 0x000564000c101900 */
.L_x_6214:
[----:B------:R-:W-:Y:S05]  /*04a0*/  BSYNC.RECONVERGENT B0 ;  /* 0x0000000000007941 */ /* 0x000fea0003800200 */
.L_x_6213:
[----:B-----5:R-:W-:Y:S02]  /*04b0*/  IADD3 R92, PT, PT, R0, R4, -R12 ;  /* 0x00000004005c7210 */ /* 0x020fe40007ffe80c */
.L_x_6212:
[----:B------:R-:W-:Y:S05]  /*04c0*/  BSYNC.RECONVERGENT B1 ;  /* 0x0000000000017941 */ /* 0x000fea0003800200 */
.L_x_6210:
[----:B------:R-:W3:Y:S01]  /*04d0*/  S2R R198, SR_CTAID.X ;  /* 0x0000000000c67919 */ /* 0x000ee20000002500 */
[----:B------:R-:W-:Y:S01]  /*04e0*/  MOV R20, 0x50 ;  /* 0x0000005000147802 */ /* 0x000fe20000000f00 */
[----:B------:R-:W-:-:S03]  /*04f0*/  IMAD.MOV.U32 R3, RZ, RZ, 0x0 ;  /* 0x00000000ff037424 */ /* 0x000fc600078e00ff */
[----:B------:R-:W-:Y:S01]  /*0500*/  MOV R2, R20 ;  /* 0x0000001400027202 */ /* 0x000fe20000000f00 */
[----:B---3--:R-:W-:-:S05]  /*0510*/  IMAD.SHL.U32 R32, R198, 0x40, RZ ;  /* 0x00000040c6207824 */ /* 0x008fca00078e00ff */
[----:B------:R-:W-:-:S13]  /*0520*/  ISETP.GT.AND P0, PT, R197, R32, PT ;  /* 0x00000020c500720c */ /* 0x000fda0003f04270 */
[----:B-12-4-:R-:W-:Y:S05]  /*0530*/  @!P0 RET.REL.NODEC R2 `(_ZN5flash24flash_fwd_splitkv_kernelI23Flash_fwd_kernel_traitsILi64ELi64ELi256ELi4ELb0ELb0EN7cutlass10bfloat16_tE19Flash_kernel_traitsILi64ELi64ELi256ELi4ES3_EELb0ELb1ELb1ELb0ELb0ELb1ELb0ELb0EEEvNS_16Flash_fwd_paramsE) ;  /* 0xfffffff802b08950 */ /* 0x016fea0003c3ffff */
        /* <DEDUP_REMOVED lines=23> */
[----:B------:R-:W-:Y:S02]  /*06b0*/  VIMNMX R228, PT, PT, RZ, R2, !PT ;  /* 0x00000002ffe47248 */ /* 0x000fe40007fe0100 */
[----:B------:R-:W-:-:S03]  /*06c0*/  VIMNMX3 R199, R4, R3, R0, PT ;  /* 0x0000000304c7720f */ /* 0x000fc60003800100 */
        /* <DEDUP_REMOVED lines=75> */
.L_x_6217:
[----:B------:R-:W-:Y:S05]  /*0b80*/  BSYNC.RECONVERGENT B0 ;  /* 0x0000000000007941 */ /* 0x000fea0003800200 */
.L_x_6216:
        /* <DEDUP_REMOVED lines=13> */
.L_x_6219:
[----:B------:R-:W-:Y:S05]  /*0c60*/  BSYNC.RECONVERGENT B0 ;  /* 0x0000000000007941 */ /* 0x000fea0003800200 */
.L_x_6218:
        /* <DEDUP_REMOVED lines=12> */
.L_x_6221:
[----:B------:R-:W-:Y:S05]  /*0d30*/  BSYNC.RECONVERGENT B0 ;  /* 0x0000000000007941 */ /* 0x000fea0003800200 */
.L_x_6220:
[----:B---3--:R-:W-:Y:S01]  /*0d40*/  MOV R2, R20 ;  /* 0x0000001400027202 */ /* 0x008fe20000000f00 */
[----:B------:R-:W-:Y:S01]  /*0d50*/  @!P3 ST.E desc[UR4][R10.64], R18 ;  /* 0x000000120a00b985 */ /* 0x000fe2000c101904 */
[----:B------:R-:W-:-:S03]  /*0d60*/  MOV R3, 0x0 ;  /* 0x0000000000037802 */ /* 0x000fc60000000f00 */
[----:B------:R-:W-:Y:S04]  /*0d70*/  @!P2 ST.E desc[UR4][R10.64+0x40], R17 ;  /* 0x000040110a00a985 */ /* 0x000fe8000c101904 */
[----:B------:R1:W-:Y:S02]  /*0d80*/  @!P1 ST.E desc[UR4][R10.64+0x80], R16 ;  /* 0x000080100a009985 */ /* 0x0003e4000c101904 */
[----:B-12---:R-:W-:Y:S05]  /*0d90*/  @P4 RET.REL.NODEC R2 `(_ZN5flash24flash_fwd_splitkv_kernelI23Flash_fwd_kernel_traitsILi64ELi64ELi256ELi4ELb0ELb0EN7cutlass10bfloat16_tE19Flash_kernel_traitsILi64ELi64ELi256ELi4ES3_EELb0ELb1ELb1ELb0ELb0ELb1ELb0ELb0EEEvNS_16Flash_fwd_paramsE) ;  /* 0xfffffff002984950 */ /* 0x006fea0003c3ffff */
[----:B------:R-:W-:Y:S02]  /*0da0*/  MOV R0, 0x7f800000 ;  /* 0x7f80000000007802 */ /* 0x000fe40000000f00 */
[----:B------:R-:W-:Y:S02]  /*0db0*/  MOV R2, R20 ;  /* 0x0000001400027202 */ /* 0x000fe40000000f00 */
[----:B------:R-:W-:Y:S01]  /*0dc0*/  MOV R3, 0x0 ;  /* 0x0000000000037802 */ /* 0x000fe20000000f00 */
[----:B------:R1:W-:Y:S03]  /*0dd0*/  ST.E desc[UR4][R10.64+0xc0], R0 ;  /* 0x0000c0000a007985 */ /* 0x0003e6000c101904 */
[----:B-1----:R-:W-:Y:S05]  /*0de0*/  RET.REL.NODEC R2 `(_ZN5flash24flash_fwd_splitkv_kernelI23Flash_fwd_kernel_traitsILi64ELi64ELi256ELi4ELb0ELb0EN7cutlass10bfloat16_tE19Flash_kernel_traitsILi64ELi64ELi256ELi4ES3_EELb0ELb1ELb1ELb0ELb0ELb1ELb0ELb0EEEvNS_16Flash_fwd_paramsE) ;  /* 0xfffffff002847950 */ /* 0x002fea0003c3ffff */
.L_x_6215:
        /* <DEDUP_REMOVED lines=16> */
[----:B------:R-:W3:Y:S01]  /*0ef0*/  LD.E R13, desc[UR4][R134.64+0x68] ;  /* 0x00006804860d7980 */ /* 0x000ee2000c101900 */
[----:B------:R-:W-:-:S03]  /*0f00*/  LEA R16, R199, 0xffffff00, 0x8 ;  /* 0xffffff00c7107811 */ /* 0x000fc600078e40ff */
[----:B------:R-:W3:Y:S01]  /*0f10*/  LD.E.64 R230, desc[UR4][R134.64+0x38] ;  /* 0x0000380486e67980 */ /* 0x000ee2000c101b00 */
[----:B------:R-:W-:-:S03]  /*0f20*/  IABS R4, R16 ;  /* 0x0000001000047213 */ /* 0x000fc60000000000 */
[----:B------:R-:W3:Y:S04]  /*0f30*/  LD.E.64 R10, desc[UR4][R134.64+0x50] ;  /* 0x00005004860a7980 */ /* 0x000ee8000c101b00 */
        /* <DEDUP_REMOVED lines=79> */
[----:B----4-:R-:W-:Y:S02]  /*1430*/  IMAD R9, R15, R8, RZ ;  /* 0x000000080f097224 */ /* 0x010fe400078e02ff */
        /* <DEDUP_REMOVED lines=9> */
.L_x_6223:
[----:B------:R-:W4:Y:S01]  /*14d0*/  LD.E R13, desc[UR4][R134.64+0x68] ;  /* 0x00006804860d7980 */ /* 0x000f22000c101900 */
[----:B------:R-:W-:-:S03]  /*14e0*/  ISETP.NE.AND P3, PT, R17, -0x1, PT ;  /* 0xffffffff1100780c */ /* 0x000fc60003f65270 */
[----:B------:R-:W2:Y:S04]  /*14f0*/  LD.E.64 R230, desc[UR4][R134.64+0x38] ;  /* 0x0000380486e67980 */ /* 0x000ea8000c101b00 */
[----:B------:R-:W2:Y:S04]  /*1500*/  LD.E.64 R232, desc[UR4][R134.64+0x40] ;  /* 0x0000400486e87980 */ /* 0x000ea8000c101b00 */
[----:B------:R-:W2:Y:S04]  /*1510*/  LD.E.64 R18, desc[UR4][R134.64+0x50] ;  /* 0x0000500486127980 */ /* 0x000ea8000c101b00 */
[----:B------:R-:W2:Y:S04]  /*1520*/  @!P3 LD.E.64 R10, desc[UR4][R134.64+0x20] ;  /* 0x00002004860ab980 */ /* 0x000ea8000c101b00 */
[----:B-1----:R-:W2:Y:S04]  /*1530*/  @!P3 LD.E.64 R14, desc[UR4][R134.64+0x28] ;  /* 0x00002804860eb980 */ /* 0x002ea8000c101b00 */
[----:B------:R1:W5:Y:S01]  /*1540*/  LD.E.64 R28, desc[UR4][R134.64+0x58] ;  /* 0x00005804861c7980 */ /* 0x000362000c101b00 */
[----:B---3--:R-:W-:Y:S01]  /*1550*/  IABS R5, R35 ;  /* 0x0000002300057213 */ /* 0x008fe20000000000 */
[----:B------:R-:W-:Y:S01]  /*1560*/  @P3 IMAD.IADD R7, R12, 0x1, R17 ;  /* 0x000000010c073824 */ /* 0x000fe200078e0211 */
[----:B------:R-:W-:-:S02]  /*1570*/  LEA R16, R199, 0xffffff00, 0x8 ;  /* 0xffffff00c7107811 */ /* 0x000fc400078e40ff */
[----:B------:R-:W-:Y:S02]  /*1580*/  CS2R R30, SRZ ;  /* 0x00000000001e7805 */ /* 0x000fe4000001ff00 */
[----:B----4-:R-:W-:-:S04]  /*1590*/  IABS R0, R13 ;  /* 0x0000000d00007213 */ /* 0x010fc80000000000 */
        /* <DEDUP_REMOVED lines=52> */
[----:B------:R-:W-:Y:S02]  /*18e0*/  @P3 IADD3 R10, PT, PT, R12, R17, RZ ;  /* 0x000000110c0a3210 */ /* 0x000fe40007ffe0ff */
[----:B------:R-:W-:Y:S01]  /*18f0*/  @!P3 MOV R2, R6 ;  /* 0x000000060002b202 */ /* 0x000fe20000000f00 */
        /* <DEDUP_REMOVED lines=14> */
[----:B-1----:R-:W-:Y:S02]  /*19e0*/  MOV R7, RZ ;  /* 0x000000ff00077202 */ /* 0x002fe40000000f00 */
.L_x_6224:
[----:B------:R-:W-:Y:S05]  /*19f0*/  BSYNC.RECONVERGENT B0 ;  /* 0x0000000000007941 */ /* 0x000fea0003800200 */
.L_x_6222:
[----:B------:R-:W-:Y:S01]  /*1a00*/  ISETP.NE.AND P1, PT, R36, -0x1, PT ;  /* 0xffffffff2400780c */ /* 0x000fe20003f25270 */
[----:B------:R-:W2:Y:S04]  /*1a10*/  LD.E.64 R14, desc[UR4][R134.64+0x30] ;  /* 0x00003004860e7980 */ /* 0x000ea8000c101b00 */
[----:B------:R-:W3:Y:S04]  /*1a20*/  LD.E.64 R22, desc[UR4][R134.64+0x10] ;  /* 0x0000100486167980 */ /* 0x000ee8000c101b00 */
[----:B------:R-:W4:Y:S04]  /*1a30*/  LD.E.64 R24, desc[UR4][R134.64+0x8] ;  /* 0x0000080486187980 */ /* 0x000f28000c101b00 */
[----:B------:R-:W4:Y:S04]  /*1a40*/  LD.E R33, desc[UR4][R134.64+0xc0] ;  /* 0x0000c00486217980 */ /* 0x000f28000c101900 */
[----:B------:R-:W4:Y:S04]  /*1a50*/  @!P1 LD.E.64 R20, desc[UR4][R134.64+0x18] ;  /* 0x0000180486149980 */ /* 0x000f28000c101b00 */
        /* <DEDUP_REMOVED lines=24> */
[----:B-----5:R-:W-:Y:S01]  /*1be0*/  IMAD R2, R7, R232, RZ ;  /* 0x000000e807027224 */ /* 0x020fe200078e02ff */
[----:B------:R-:W-:-:S05]  /*1bf0*/  SHF.L.U32 R11, R219, 0x3, RZ ;  /* 0x00000003db0b7819 */ /* 0x000fca00000006ff */
[----:B------:R-:W-:Y:S02]  /*1c00*/  @P4 VIADD R0, R0, 0x1 ;  /* 0x0000000100004836 */ /* 0x000fe40000000000 */
[----:B------:R-:W-:-:S04]  /*1c10*/  IMAD R4, R16, R233, R2 ;  /* 0x000000e910047224 */ /* 0x000fc800078e0202 */
[----:B------:R-:W-:Y:S01]  /*1c20*/  @!P2 IMAD.MOV R0, RZ, RZ, -R0 ;  /* 0x000000ffff00a224 */ /* 0x000fe200078e0a00 */
[----:B------:R-:W-:Y:S01]  /*1c30*/  @!P3 LOP3.LUT R0, RZ, R13, RZ, 0x33, !PT ;  /* 0x0000000dff00b212 */ /* 0x000fe200078e33ff */
[----:B------:R-:W-:Y:S01]  /*1c40*/  IMAD.WIDE.U32 R2, R16, R232, RZ ;  /* 0x000000e810027225 */ /* 0x000fe200078e00ff */
[C---:B------:R-:W-:Y:S02]  /*1c50*/  LOP3.LUT R213, R11.reuse, 0x38, RZ, 0xc0, !PT ;  /* 0x000000380bd57812 */ /* 0x040fe400078ec0ff */
[----:B------:R-:W-:Y:S01]  /*1c60*/  LOP3.LUT R5, R11, 0x1c0, RZ, 0xc0, !PT ;  /* 0x000001c00b057812 */ /* 0x000fe200078ec0ff */
[-C--:B------:R-:W-:Y:S01]  /*1c70*/  IMAD R6, R29, R0.reuse, RZ ;  /* 0x000000001d067224 */ /* 0x080fe200078e02ff */
[----:B------:R-:W-:Y:S01]  /*1c80*/  SHF.R.S32.HI R7, RZ, 0x1f, R0 ;  /* 0x0000001fff077819 */ /* 0x000fe20000011400 */
[----:B------:R-:W-:Y:S01]  /*1c90*/  IMAD.IADD R8, R3, 0x1, R4 ;  /* 0x0000000103087824 */ /* 0x000fe200078e0204 */
[----:B------:R-:W-:Y:S01]  /*1ca0*/  IADD3 R9, P3, P2, R2, R9, R213 ;  /* 0x0000000902097210 */ /* 0x000fe20007a7e0d5 */
[----:B------:R-:W-:Y:S01]  /*1cb0*/  IMAD.WIDE.U32 R2, R28, R0, RZ ;  /* 0x000000001c027225 */ /* 0x000fe200078e00ff */
[----:B------:R-:W-:-:S03]  /*1cc0*/  LOP3.LUT R4, R5, 0x38, R219, 0xf8, !PT ;  /* 0x0000003805047812 */ /* 0x000fc600078ef8db */
[----:B------:R-:W-:Y:S01]  /*1cd0*/  IMAD R0, R7, R28, R6 ;  /* 0x0000001c07007224 */ /* 0x000fe200078e0206 */
[----:B------:R-:W-:Y:S02]  /*1ce0*/  IADD3.X R6, PT, PT, R8, R10, RZ, P3, P2 ;  /* 0x0000000a08067210 */ /* 0x000fe40001fe44ff */
[----:B------:R-:W-:Y:S02]  /*1cf0*/  LOP3.LUT R5, R4, R213, RZ, 0x3c, !PT ;  /* 0x000000d504057212 */ /* 0x000fe400078e3cff */
[----:B------:R-:W-:Y:S02]  /*1d00*/  IADD3 R4, P2, PT, R9, R2, RZ ;  /* 0x0000000209047210 */ /* 0x000fe40007f5e0ff */
[----:B------:R-:W-:Y:S02]  /*1d10*/  LOP3.LUT R7, R11, 0x1e00, RZ, 0xc0, !PT ;  /* 0x00001e000b077812 */ /* 0x000fe400078ec0ff */
[----:B------:R-:W-:Y:S02]  /*1d20*/  IADD3 R2, PT, PT, R3, R0, RZ ;  /* 0x0000000003027210 */ /* 0x000fe40007ffe0ff */
[----:B------:R-:W-:-:S03]  /*1d30*/  LOP3.LUT R227, R5, R7, RZ, 0xfc, !PT ;  /* 0x0000000705e37212 */ /* 0x000fc600078efcff */
[----:B------:R-:W-:Y:S01]  /*1d40*/  IMAD.X R5, R6, 0x1, R2, P2 ;  /* 0x0000000106057824 */ /* 0x000fe200010e0602 */
[----:B------:R-:W-:Y:S02]  /*1d50*/  IADD3 R6, P2, PT, R213, R12, RZ ;  /* 0x0000000cd5067210 */ /* 0x000fe40007f5e0ff */
[----:B------:R-:W-:-:S03]  /*1d60*/  SHF.R.U32.HI R2, RZ, 0x3, R219 ;  /* 0x00000003ff027819 */ /* 0x000fc600000116db */
[----:B------:R-:W-:Y:S02]  /*1d70*/  IMAD.X R7, RZ, RZ, R17, P2 ;  /* 0x000000ffff077224 */ /* 0x000fe400010e0611 */
[----:B------:R-:W-:Y:S02]  /*1d80*/  IMAD R13, R233, R2, RZ ;  /* 0x00000002e90d7224 */ /* 0x000fe400078e02ff */
[C---:B------:R-:W-:Y:S01]  /*1d90*/  IMAD.WIDE.U32 R4, R2.reuse, R232, R4 ;  /* 0x000000e802047225 */ /* 0x040fe200078e0004 */
[----:B------:R-:W1:Y:S03]  /*1da0*/  S2UR UR6, SR_CgaCtaId ;  /* 0x00000000000679c3 */ /* 0x000e660000008800 */
[----:B------:R-:W-:Y:S02]  /*1db0*/  IMAD R12, R231, R2, RZ ;  /* 0x00000002e70c7224 */ /* 0x000fe400078e02ff */
[----:B------:R-:W-:-:S04]  /*1dc0*/  IMAD.WIDE.U32 R6, R2, R230, R6 ;  /* 0x000000e602067225 */ /* 0x000fc800078e0006 */
[----:B------:R-:W-:Y:S01]  /*1dd0*/  IMAD.IADD R5, R5, 0x1, R13 ;  /* 0x0000000105057824 */ /* 0x000fe200078e020d */
[----:B------:R-:W-:Y:S01]  /*1de0*/  IADD3 R7, PT, PT, R7, R12, RZ ;  /* 0x0000000c07077210 */ /* 0x000fe20007ffe0ff */
[----:B------:R-:W-:Y:S01]  /*1df0*/  IMAD.MOV.U32 R12, RZ, RZ, R31 ;  /* 0x000000ffff0c7224 */ /* 0x000fe200078e001f */
[----:B------:R-:W-:Y:S02]  /*1e00*/  IADD3 R32, PT, PT, -R32, R197, RZ ;  /* 0x000000c520207210 */ /* 0x000fe40007ffe1ff */
[----:B------:R-:W-:Y:S01]  /*1e10*/  MOV R13, R30 ;  /* 0x0000001e000d7202 */ /* 0x000fe20000000f00 */
[----:B------:R-:W-:Y:S01]  /*1e20*/  UMOV UR7, 0x400 ;  /* 0x0000040000077882 */ /* 0x000fe20000000000 */
[----:B------:R-:W-:Y:S01]  /*1e30*/  BSSY.RECONVERGENT B0, `(.L_x_6225) ;  /* 0x0000033000007945 */ /* 0x000fe20003800200 */
[----:B-1----:R-:W-:-:S06]  /*1e40*/  ULEA UR6, UR6, UR7, 0x18 ;  /* 0x0000000706067291 */ /* 0x002fcc000f8ec0ff */
[----:B------:R-:W-:-:S04]  /*1e50*/  IMAD.U32 R215, RZ, RZ, UR6 ;  /* 0x00000006ffd77e24 */ /* 0x000fc8000f8e00ff */
[----:B------:R-:W-:Y:S02]  /*1e60*/  IMAD R227, R227, 0x2, R215 ;  /* 0x00000002e3e37824 */ /* 0x000fe400078e02d7 */
[----:B--2---:R-:W-:-:S04]  /*1e70*/  @P1 IMAD.WIDE.U32 R8, R14, R36, RZ ;  /* 0x000000240e081225 */ /* 0x004fc800078e00ff */
[----:B------:R-:W-:Y:S01]  /*1e80*/  @P1 IMAD R3, R15, R36, RZ ;  /* 0x000000240f031224 */ /* 0x000fe200078e02ff */
[----:B---3--:R-:W-:Y:S02]  /*1e90*/  LEA R29, P3, R4, R22, 0x1 ;  /* 0x00000016041d7211 */ /* 0x008fe400078608ff */
[----:B----4-:R-:W-:Y:S02]  /*1ea0*/  LEA R36, P4, R6, R24, 0x1 ;  /* 0x0000001806247211 */ /* 0x010fe400078808ff */
[----:B------:R-:W-:Y:S01]  /*1eb0*/  LEA.HI.X R28, R4, R23, R5, 0x1, P3 ;  /* 0x00000017041c7211 */ /* 0x000fe200018f0c05 */
[----:B------:R-:W-:Y:S04]  /*1ec0*/  STL [R1+0x40], R33 ;  /* 0x0000402101007387 */ /* 0x000fe80000100800 */
[----:B------:R1:W-:Y:S01]  /*1ed0*/  STL [R1+0x44], R11 ;  /* 0x0000440b01007387 */ /* 0x0003e20000100800 */
[----:B------:R-:W-:-:S03]  /*1ee0*/  @!P1 IMAD R0, R21, R34, RZ ;  /* 0x0000002215009224 */ /* 0x000fc600078e02ff */
[----:B------:R2:W-:Y:S04]  /*1ef0*/  STL [R1+0x38], R29 ;  /* 0x0000381d01007387 */ /* 0x0005e80000100800 */
[----:B------:R2:W-:Y:S04]  /*1f00*/  STL [R1+0x30], R36 ;  /* 0x0000302401007387 */ /* 0x0005e80000100800 */
[----:B------:R2:W-:Y:S01]  /*1f10*/  STL [R1+0x34], R28 ;  /* 0x0000341c01007387 */ /* 0x0005e20000100800 */
[----:B-1----:R-:W-:Y:S01]  /*1f20*/  @!P1 IMAD.WIDE.U32 R10, R20, R34, RZ ;  /* 0x00000022140a9225 */ /* 0x002fe200078e00ff */
[----:B------:R-:W-:-:S03]  /*1f30*/  LEA.HI.X R20, R6, R25, R7, 0x1, P4 ;  /* 0x0000001906147211 */ /* 0x000fc600020f0c07 */
[----:B------:R-:W-:Y:S01]  /*1f40*/  @P1 IMAD.MOV.U32 R10, RZ, RZ, R8 ;  /* 0x000000ffff0a1224 */ /* 0x000fe200078e0008 */
[----:B------:R-:W-:Y:S01]  /*1f50*/  @!P1 IADD3 R0, PT, PT, R11, R0, RZ ;  /* 0x000000000b009210 */ /* 0x000fe20007ffe0ff */
[----:B------:R2:W-:Y:S01]  /*1f60*/  STL [R1+0x20], R20 ;  /* 0x0000201401007387 */ /* 0x0005e20000100800 */
[----:B------:R-:W-:Y:S02]  /*1f70*/  @P1 IADD3 R0, PT, PT, R9, R3, RZ ;  /* 0x0000000309001210 */ /* 0x000fe40007ffe0ff */
[----:B------:R-:W-:Y:S01]  /*1f80*/  IADD3 R10, P2, PT, R213, R10, RZ ;  /* 0x0000000ad50a7210 */ /* 0x000fe20007f5e0ff */
[----:B------:R2:W-:Y:S04]  /*1f90*/  STL [R1+0x68], R32 ;  /* 0x0000682001007387 */ /* 0x0005e80000100800 */
[----:B------:R2:W-:Y:S01]  /*1fa0*/  STL.64 [R1+0x28], R12 ;  /* 0x0000280c01007387 */ /* 0x0005e20000100a00 */
[----:B------:R-:W-:Y:S01]  /*1fb0*/  IMAD.X R11, RZ, RZ, R0, P2 ;  /* 0x000000ffff0b7224 */ /* 0x000fe200010e0600 */
        /* <DEDUP_REMOVED lines=15> */
[----:B--2---:R-:W-:-:S04]  /*20b0*/  IMAD.WIDE.U32 R12, R6, R4, R8 ;  /* 0x00000004060c7225 */ /* 0x004fc800078e0008 */
        /* <DEDUP_REMOVED lines=9> */
.L_x_6227:
[----:B------:R1:W-:Y:S02]  /*2150*/  STS.128 [R227], RZ ;  /* 0x000000ffe3007388 */ /* 0x0003e40000000c00 */
.L_x_6226:
[----:B------:R-:W-:Y:S05]  /*2160*/  BSYNC.RECONVERGENT B0 ;  /* 0x0000000000007941 */ /* 0x000fea0003800200 */
.L_x_6225:
[----:B------:R-:W-:Y:S01]  /*2170*/  IMAD.SHL.U32 R0, R199, 0x100, RZ ;  /* 0x00000100c7007824 */ /* 0x000fe200078e00ff */
[----:B------:R-:W-:Y:S01]  /*2180*/  BSSY.RECONVERGENT B0, `(.L_x_6228) ;  /* 0x000001c000007945 */ /* 0x000fe20003800200 */
[C---:B------:R-:W-:Y:S02]  /*2190*/  VIADD R17, R2.reuse, 0x10 ;  /* 0x0000001002117836 */ /* 0x040fe40000000000 */
[C---:B------:R-:W-:Y:S01]  /*21a0*/  VIADD R21, R2.reuse, 0x20 ;  /* 0x0000002002157836 */ /* 0x040fe20000000000 */
[----:B------:R4:W-:Y:S01]  /*21b0*/  STL [R1+0x10], R0 ;  /* 0x0000100001007387 */ /* 0x0009e20000100800 */
[----:B------:R-:W-:Y:S01]  /*21c0*/  VIADD R23, R2, 0x30 ;  /* 0x0000003002177836 */ /* 0x000fe20000000000 */
[-C--:B------:R-:W-:Y:S02]  /*21d0*/  ISETP.GE.AND P1, PT, R17, R32.reuse, PT ;  /* 0x000000201100720c */ /* 0x080fe40003f26270 */
[----:B------:R-:W-:Y:S02]  /*21e0*/  IADD3 R16, PT, PT, R92, 0x100, -R0 ;  /* 0x000001005c107810 */ /* 0x000fe40007ffe800 */
[----:B------:R-:W-:-:S02]  /*21f0*/  ISETP.GE.AND P3, PT, R21, R32, PT ;  /* 0x000000201500720c */ /* 0x000fc40003f66270 */
[----:B------:R-:W-:Y:S02]  /*2200*/  ISETP.GE.AND P2, PT, R23, R32, PT ;  /* 0x000000201700720c */ /* 0x000fe40003f46270 */
[----:B------:R-:W-:-:S05]  /*2210*/  ISETP.GE.AND P6, PT, R2, R16, PT ;  /* 0x000000100200720c */ /* 0x000fca0003fc6270 */
[----:B------:R-:W-:Y:S08]  /*2220*/  @P1 BRA `(.L_x_6229) ;  /* 0x0000000000441947 */ /* 0x000ff00003800000 */
[----:B------:R-:W-:-:S13]  /*2230*/  ISETP.GE.AND P1, PT, R213, R33, PT ;  /* 0x00000021d500720c */ /* 0x000fda0003f26270 */
[----:B------:R1:W-:Y:S01]  /*2240*/  @P1 STS.128 [R227+0x800], RZ ;  /* 0x000800ffe3001388 */ /* 0x0003e20000000c00 */
[----:B------:R-:W-:Y:S05]  /*2250*/  @P1 BRA `(.L_x_6229) ;  /* 0x0000000000381947 */ /* 0x000fea0003800000 */
[----:B----4-:R-:W-:Y:S02]  /*2260*/  IADD3 R0, P1, PT, R6, 0x10, RZ ;  /* 0x0000001006007810 */ /* 0x010fe40007f3e0ff */
[----:B--2---:R-:W-:-:S03]  /*2270*/  MOV R13, R9 ;  /* 0x00000009000d7202 */ /* 0x004fc60000000f00 */
[----:B------:R-:W-:-:S04]  /*2280*/  IMAD.X R12, RZ, RZ, R7, P1 ;  /* 0x000000ffff0c7224 */ /* 0x000fc800008e0607 */
[----:B---3--:R-:W-:Y:S02]  /*2290*/  IMAD R14, R12, R4, RZ ;  /* 0x000000040c0e7224 */ /* 0x008fe400078e02ff */
        /* <DEDUP_REMOVED lines=10> */
.L_x_6229:
[----:B------:R-:W-:Y:S05]  /*2340*/  BSYNC.RECONVERGENT B0 ;  /* 0x0000000000007941 */ /* 0x000fea0003800200 */
.L_x_6228:
[----:B------:R-:W-:Y:S04]  /*2350*/  BSSY.RECONVERGENT B0, `(.L_x_6230) ;  /* 0x0000013000007945 */ /* 0x000fe80003800200 */
[----:B------:R-:W-:Y:S05]  /*2360*/  @P3 BRA `(.L_x_6231) ;  /* 0x0000000000443947 */ /* 0x000fea0003800000 */
        /* <DEDUP_REMOVED lines=17> */
.L_x_6231:
[----:B------:R-:W-:Y:S05]  /*2480*/  BSYNC.RECONVERGENT B0 ;  /* 0x0000000000007941 */ /* 0x000fea0003800200 */
.L_x_6230:
[----:B------:R-:W-:Y:S04]  /*2490*/  BSSY.RECONVERGENT B0, `(.L_x_6232) ;  /* 0x0000013000007945 */ /* 0x000fe80003800200 */
[----:B------:R-:W-:Y:S05]  /*24a0*/  @P2 BRA `(.L_x_6233) ;  /* 0x0000000000442947 */ /* 0x000fea0003800000 */
[----:B------:R-:W-:-:S13]  /*24b0*/  ISETP.GE.AND P1, PT, R213, R33, PT ;  /* 0x00000021d500720c */ /* 0x000fda0003f26270 */
[----:B------:R1:W-:Y:S01]  /*24c0*/  @P1 STS.128 [R227+0x1800], RZ ;  /* 0x001800ffe3001388 */ /* 0x0003e20000000c00 */
[----:B------:R-:W-:Y:S05]  /*24d0*/  @P1 BRA `(.L_x_6233) ;  /* 0x0000000000381947 */ /* 0x000fea0003800000 */
[----:B----4-:R-:W-:-:S05]  /*24e0*/  IADD3 R0, P1, PT, R6, 0x30, RZ ;  /* 0x0000003006007810 */ /* 0x010fca0007f3e0ff */
        /* <DEDUP_REMOVED lines=13> */
.L_x_6233:
[----:B------:R-:W-:Y:S05]  /*25c0*/  BSYNC.RECONVERGENT B0 ;  /* 0x0000000000007941 */ /* 0x000fea0003800200 */
.L_x_6232:
[----:B------:R-:W-:Y:S01]  /*25d0*/  BSSY.RECONVERGENT B0, `(.L_x_6234) ;  /* 0x000000e000007945 */ /* 0x000fe20003800200 */
[C---:B------:R-:W-:Y:S02]  /*25e0*/  SHF.L.U64.HI R6, R230.reuse, 0x4, R231 ;  /* 0x00000004e6067819 */ /* 0x040fe400000102e7 */
[----:B----4-:R-:W-:Y:S01]  /*25f0*/  SHF.L.U32 R0, R230, 0x4, RZ ;  /* 0x00000004e6007819 */ /* 0x010fe200000006ff */
        /* <DEDUP_REMOVED lines=10> */
.L_x_6236:
[----:B------:R4:W-:Y:S02]  /*26a0*/  STS.128 [R227+0x2000], RZ ;  /* 0x002000ffe3007388 */ /* 0x0009e40000000c00 */
.L_x_6235:
[----:B------:R-:W-:Y:S05]  /*26b0*/  BSYNC.RECONVERGENT B0 ;  /* 0x0000000000007941 */ /* 0x000fea0003800200 */
.L_x_6234:
[----:B------:R-:W-:Y:S01]  /*26c0*/  ISETP.GE.AND P1, PT, R17, R16, PT ;  /* 0x000000101100720c */ /* 0x000fe20003f26270 */
[----:B------:R-:W-:Y:S01]  /*26d0*/  VIADD R22, R2, 0x40 ;  /* 0x0000004002167836 */ /* 0x000fe20000000000 */
[----:B----4-:R-:W-:Y:S01]  /*26e0*/  LEA R4, P2, R0, R36, 0x1 ;  /* 0x0000002400047211 */ /* 0x010fe200078408ff */
[----:B------:R-:W-:Y:S01]  /*26f0*/  BSSY.RECONVERGENT B0, `(.L_x_6237) ;  /* 0x0000010000007945 */ /* 0x000fe20003800200 */
[----:B------:R-:W-:Y:S01]  /*2700*/  ISETP.GE.AND P5, PT, R21, R16, PT ;  /* 0x000000101500720c */ /* 0x000fe20003fa6270 */
[----:B------:R-:W-:Y:S01]  /*2710*/  VIADD R19, R2, 0x60 ;  /* 0x0000006002137836 */ /* 0x000fe20000000000 */
[----:B------:R-:W-:Y:S01]  /*2720*/  LEA.HI.X R5, R0, R20, R6, 0x1, P2 ;  /* 0x0000001400057211 */ /* 0x000fe200010f0c06 */
[----:B--2---:R-:W-:Y:S01]  /*2730*/  VIADD R20, R2, 0x50 ;  /* 0x0000005002147836 */ /* 0x004fe20000000000 */
        /* <DEDUP_REMOVED lines=11> */
.L_x_6238:
[----:B------:R-:W-:Y:S05]  /*27f0*/  BSYNC.RECONVERGENT B0 ;  /* 0x0000000000007941 */ /* 0x000fea0003800200 */
.L_x_6237:
        /* <DEDUP_REMOVED lines=13> */
.L_x_6240:
[----:B------:R-:W-:Y:S05]  /*28d0*/  BSYNC.RECONVERGENT B0 ;  /* 0x0000000000007941 */ /* 0x000fea0003800200 */
.L_x_6239:
[----:B------:R-:W-:Y:S01]  /*28e0*/  BSSY.RECONVERGENT B0, `(.L_x_6241) ;  /* 0x000000d000007945 */ /* 0x000fe20003800200 */
[----:B------:R-:W-:Y:S02]  /*28f0*/  ISETP.GE.AND P5, PT, R18, R16, PT ;  /* 0x000000101200720c */ /* 0x000fe40003fa6270 */
[----:B---3--:R-:W-:Y:S01]  /*2900*/  LOP3.LUT R15, R2, 0x80, RZ, 0xfc, !PT ;  /* 0x00000080020f7812 */ /* 0x008fe200078efcff */
        /* <DEDUP_REMOVED lines=10> */
.L_x_6242:
[----:B------:R-:W-:Y:S05]  /*29b0*/  BSYNC.RECONVERGENT B0 ;  /* 0x0000000000007941 */ /* 0x000fea0003800200 */
.L_x_6241:
        /* <DEDUP_REMOVED lines=16> */
.L_x_6244:
[----:B------:R-:W-:Y:S05]  /*2ac0*/  BSYNC.RECONVERGENT B0 ;  /* 0x0000000000007941 */ /* 0x000fea0003800200 */
.L_x_6243:
        /* <DEDUP_REMOVED lines=13> */
.L_x_6246:
[----:B------:R-:W-:Y:S05]  /*2ba0*/  BSYNC.RECONVERGENT B0 ;  /* 0x0000000000007941 */ /* 0x000fea0003800200 */
.L_x_6245:
        /* <DEDUP_REMOVED lines=16> */
.L_x_6248:
[----:B------:R-:W-:Y:S05]  /*2cb0*/  BSYNC.RECONVERGENT B0 ;  /* 0x0000000000007941 */ /* 0x000fea0003800200 */
.L_x_6247:
        /* <DEDUP_REMOVED lines=16> */
.L_x_6250:
[----:B------:R-:W-:Y:S05]  /*2dc0*/  BSYNC.RECONVERGENT B0 ;  /* 0x0000000000007941 */ /* 0x000fea0003800200 */
.L_x_6249:
        /* <DEDUP_REMOVED lines=16> */
.L_x_6252:
[----:B------:R-:W-:Y:S05]  /*2ed0*/  BSYNC.RECONVERGENT B0 ;  /* 0x0000000000007941 */ /* 0x000fea0003800200 */
.L_x_6251:
        /* <DEDUP_REMOVED lines=13> */
.L_x_6254:
[----:B------:R-:W-:Y:S05]  /*2fb0*/  BSYNC.RECONVERGENT B0 ;  /* 0x0000000000007941 */ /* 0x000fea0003800200 */
.L_x_6253:
        /* <DEDUP_REMOVED lines=16> */
.L_x_6256:
[----:B------:R-:W-:Y:S05]  /*30c0*/  BSYNC.RECONVERGENT B0 ;  /* 0x0000000000007941 */ /* 0x000fea0003800200 */
.L_x_6255:
        /* <DEDUP_REMOVED lines=15> */
.L_x_6258:
[----:B------:R-:W-:Y:S05]  /*31c0*/  BSYNC.RECONVERGENT B0 ;  /* 0x0000000000007941 */ /* 0x000fea0003800200 */
.L_x_6257:
        /* <DEDUP_REMOVED lines=14> */
.L_x_6260:
[----:B------:R-:W-:Y:S05]  /*32b0*/  BSYNC.RECONVERGENT B0 ;  /* 0x0000000000007941 */ /* 0x000fea0003800200 */
.L_x_6259:
        /* <DEDUP_REMOVED lines=14> */
.L_x_6262:
[----:B------:R-:W-:Y:S05]  /*33a0*/  BSYNC.RECONVERGENT B0 ;  /* 0x0000000000007941 */ /* 0x000fea0003800200 */
.L_x_6261:
        /* <DEDUP_REMOVED lines=14> */
.L_x_6264:
[----:B------:R-:W-:Y:S05]  /*3490*/  BSYNC.RECONVERGENT B0 ;  /* 0x0000000000007941 */ /* 0x000fea0003800200 */
.L_x_6263:
        /* <DEDUP_REMOVED lines=14> */
.L_x_6266:
[----:B------:R-:W-:Y:S05]  /*3580*/  BSYNC.RECONVERGENT B0 ;  /* 0x0000000000007941 */ /* 0x000fea0003800200 */
.L_x_6265:
[----:B----4-:R-:W4:Y:S04]  /*3590*/  LD.E.64 R4, desc[UR4][R134.64+0x1c0] ;  /* 0x0001c00486047980 */ /* 0x010f28000c101b00 */
[----:B-1----:R-:W2:Y:S01]  /*35a0*/  LD.E.64 R6, desc[UR4][R134.64+0x1b8] ;  /* 0x0001b80486067980 */ /* 0x002ea2000c101b00 */
[----:B------:R-:W-:Y:S02]  /*35b0*/  IMAD.MOV.U32 R2, RZ, RZ, R35 ;  /* 0x000000ffff027224 */ /* 0x000fe400078e0023 */
[----:B------:R-:W-:Y:S01]  /*35c0*/  IMAD.MOV.U32 R3, RZ, RZ, RZ ;  /* 0x000000ffff037224 */ /* 0x000fe200078e00ff */
[----:B------:R-:W3:Y:S04]  /*35d0*/  LD.E R221, desc[UR4][R134.64+0xd8] ;  /* 0x0000d80486dd7980 */ /* 0x000ee8000c101900 */
[----:B------:R-:W0:Y:S04]  /*35e0*/  LDGDEPBAR ;  /* 0x00000000000079af */ /* 0x000e280000000000 */
[----:B------:R1:W5:Y:S04]  /*35f0*/  LD.E R133, desc[UR4][R134.64+0x184] ;  /* 0x0001840486857980 */ /* 0x000368000c101900 */
[----:B------:R1:W5:Y:S01]  /*3600*/  LD.E R132, desc[UR4][R134.64+0x188] ;  /* 0x0001880486847980 */ /* 0x000362000c101900 */
[----:B----4-:R-:W-:-:S04]  /*3610*/  IMAD.WIDE.U32 R2, R34, R4, R2 ;  /* 0x0000000422027225 */ /* 0x010fc800078e0002 */
[----:B------:R-:W-:-:S05]  /*3620*/  IMAD R4, R5, R34, RZ ;  /* 0x0000002205047224 */ /* 0x000fca00078e02ff */
[----:B------:R-:W-:Y:S02]  /*3630*/  IADD3 R0, PT, PT, R3, R4, RZ ;  /* 0x0000000403007210 */ /* 0x000fe40007ffe0ff */
[----:B--2---:R-:W-:-:S04]  /*3640*/  LEA R4, P1, R2, R6, 0x2 ;  /* 0x0000000602047211 */ /* 0x004fc800078210ff */
[----:B------:R-:W-:-:S05]  /*3650*/  LEA.HI.X R5, R2, R7, R0, 0x2, P1 ;  /* 0x0000000702057211 */ /* 0x000fca00008f1400 */
[----:B------:R1:W5:Y:S01]  /*3660*/  LD.E R4, desc[UR4][R4.64] ;  /* 0x0000000404047980 */ /* 0x000362000c101900 */
[----:B---3--:R-:W2:Y:S01]  /*3670*/  MUFU.RCP R221, R221 ;  /* 0x000000dd00dd7308 */ /* 0x008ea20000001000 */
[----:B------:R-:W-:-:S04]  /*3680*/  DEPBAR.LE SB0, 0x0 ;  /* 0x000080000000791a */ /* 0x000fc80000000000 */
[----:B------:R-:W-:Y:S05]  /*3690*/  WARPSYNC.ALL ;  /* 0x0000000000007948 */ /* 0x000fea0003800000 */
[----:B------:R-:W-:Y:S01]  /*36a0*/  BSSY.RECONVERGENT B0, `(.L_x_6267) ;  /* 0x0000012000007945 */ /* 0x000fe20003800200 */
[C---:B------:R-:W-:Y:S02]  /*36b0*/  SHF.L.U32 R0, R232.reuse, 0x4, RZ ;  /* 0x00000004e8007819 */ /* 0x040fe400000006ff */
[----:B-1----:R-:W-:Y:S01]  /*36c0*/  SHF.L.U64.HI R5, R232, 0x4, R233 ;  /* 0x00000004e8057819 */ /* 0x002fe200000102e9 */
[----:B------:R-:W-:Y:S01]  /*36d0*/  BAR.SYNC.DEFER_BLOCKING 0x0 ;  /* 0x0000000000007b1d */ /* 0x000fe20000010000 */
[----:B--2--5:R-:W-:-:S05]  /*36e0*/  FMUL.FTZ R221, R4, R221 ;  /* 0x000000dd04dd7220 */ /* 0x024fca0000410000 */
        /* <DEDUP_REMOVED lines=10> */
.L_x_6269:
[----:B------:R3:W-:Y:S01]  /*3790*/  STS.128 [R227+0xa000], RZ ;  /* 0x00a000ffe3007388 */ /* 0x0007e20000000c00 */
[----:B------:R-:W-:Y:S05]  /*37a0*/  BRA `(.L_x_6270) ;  /* 0x0000000000047947 */ /* 0x000fea0003800000 */
.L_x_6268:
[----:B------:R1:W-:Y:S02]  /*37b0*/  STS.128 [R227+0xa000], RZ ;  /* 0x00a000ffe3007388 */ /* 0x0003e40000000c00 */
.L_x_6270:
[----:B------:R-:W-:Y:S05]  /*37c0*/  BSYNC.RECONVERGENT B0 ;  /* 0x0000000000007941 */ /* 0x000fea0003800200 */
.L_x_6267:
[-C--:B------:R-:W-:Y:S01]  /*37d0*/  ISETP.GE.AND P4, PT, R17, R16.reuse, PT ;  /* 0x000000101100720c */ /* 0x080fe20003f86270 */
[----:B------:R-:W-:Y:S01]  /*37e0*/  BSSY.RECONVERGENT B0, `(.L_x_6271) ;  /* 0x0000011000007945 */ /* 0x000fe20003800200 */
[C---:B--2---:R-:W-:Y:S02]  /*37f0*/  LEA R2, P5, R0.reuse, R29, 0x1 ;  /* 0x0000001d00027211 */ /* 0x044fe400078a08ff */
        /* <DEDUP_REMOVED lines=15> */
.L_x_6272:
[----:B------:R-:W-:Y:S05]  /*38f0*/  BSYNC.RECONVERGENT B0 ;  /* 0x0000000000007941 */ /* 0x000fea0003800200 */
.L_x_6271:
        /* <DEDUP_REMOVED lines=13> */
.L_x_6274:
[----:B------:R-:W-:Y:S05]  /*39d0*/  BSYNC.RECONVERGENT B0 ;  /* 0x0000000000007941 */ /* 0x000fea0003800200 */
.L_x_6273:
        /* <DEDUP_REMOVED lines=13> */
.L_x_6276:
[----:B------:R-:W-:Y:S05]  /*3ab0*/  BSYNC.RECONVERGENT B0 ;  /* 0x0000000000007941 */ /* 0x000fea0003800200 */
.L_x_6275:
        /* <DEDUP_REMOVED lines=16> */
.L_x_6278:
[----:B------:R-:W-:Y:S05]  /*3bc0*/  BSYNC.RECONVERGENT B0 ;  /* 0x0000000000007941 */ /* 0x000fea0003800200 */
.L_x_6277:
        /* <DEDUP_REMOVED lines=13> */
.L_x_6280:
[----:B------:R-:W-:Y:S05]  /*3ca0*/  BSYNC.RECONVERGENT B0 ;  /* 0x0000000000007941 */ /* 0x000fea0003800200 */
.L_x_6279:
        /* <DEDUP_REMOVED lines=16> */
.L_x_6282:
[----:B------:R-:W-:Y:S05]  /*3db0*/  BSYNC.RECONVERGENT B0 ;  /* 0x0000000000007941 */ /* 0x000fea0003800200 */
.L_x_6281:
        /* <DEDUP_REMOVED lines=16> */
.L_x_6284:
[----:B------:R-:W-:Y:S05]  /*3ec0*/  BSYNC.RECONVERGENT B0 ;  /* 0x0000000000007941 */ /* 0x000fea0003800200 */
.L_x_6283:
        /* <DEDUP_REMOVED lines=16> */
.L_x_6286:
[----:B------:R-:W-:Y:S05]  /*3fd0*/  BSYNC.RECONVERGENT B0 ;  /* 0x0000000000007941 */ /* 0x000fea0003800200 */
.L_x_6285:
        /* <DEDUP_REMOVED lines=13> */
.L_x_6288:
[----:B------:R-:W-:Y:S05]  /*40b0*/  BSYNC.RECONVERGENT B0 ;  /* 0x0000000000007941 */ /* 0x000fea0003800200 */
.L_x_6287:
        /* <DEDUP_REMOVED lines=16> */
.L_x_6290:
[----:B------:R-:W-:Y:S05]  /*41c0*/  BSYNC.RECONVERGENT B0 ;  /* 0x0000000000007941 */ /* 0x000fea0003800200 */
.L_x_6289:
        /* <DEDUP_REMOVED lines=15> */
.L_x_6292:
[----:B------:R-:W-:Y:S05]  /*42c0*/  BSYNC.RECONVERGENT B0 ;  /* 0x0000000000007941 */ /* 0x000fea0003800200 */
.L_x_6291:
        /* <DEDUP_REMOVED lines=15> */
.L_x_6294:
[----:B------:R-:W-:Y:S05]  /*43c0*/  BSYNC.RECONVERGENT B0 ;  /* 0x0000000000007941 */ /* 0x000fea0003800200 */
.L_x_6293:
        /* <DEDUP_REMOVED lines=15> */
.L_x_6296:
[----:B------:R-:W-:Y:S05]  /*44c0*/  BSYNC.RECONVERGENT B0 ;  /* 0x0000000000007941 */ /* 0x000fea0003800200 */
.L_x_6295:
        /* <DEDUP_REMOVED lines=15> */
.L_x_6298:
[----:B------:R-:W-:Y:S05]  /*45c0*/  BSYNC.RECONVERGENT B0 ;  /* 0x0000000000007941 */ /* 0x000fea0003800200 */
.L_x_6297:
        /* <DEDUP_REMOVED lines=13> */
.L_x_6300:
[----:B------:R-:W-:Y:S05]  /*46a0*/  BSYNC.RECONVERGENT B0 ;  /* 0x0000000000007941 */ /* 0x000fea0003800200 */
.L_x_6299:
[----:B------:R-:W5:Y:S01]  /*46b0*/  LD.E R0, desc[UR4][R134.64+0x18c] ;  /* 0x00018c0486007980 */ /* 0x000f62000c101900 */
[--C-:B------:R-:W-:Y:S01]  /*46c0*/  SHF.R.U32.HI R216, RZ, 0x1, R219.reuse ;  /* 0x00000001ffd87819 */ /* 0x100fe200000116db */
[C---:B------:R-:W-:Y:S01]  /*46d0*/  IMAD.SHL.U32 R226, R219.reuse, 0x40, RZ ;  /* 0x00000040dbe27824 */ /* 0x040fe200078e00ff */
[C---:B------:R-:W-:Y:S01]  /*46e0*/  LOP3.LUT P6, RZ, R219.reuse, 0x2, RZ, 0xc0, !PT ;  /* 0x00000002dbff7812 */ /* 0x040fe200078cc0ff */
[----:B------:R-:W-:Y:S01]  /*46f0*/  IMAD.SHL.U32 R217, R219, 0x20, RZ ;  /* 0x00000020dbd97824 */ /* 0x000fe200078e00ff */
[----:B-1----:R-:W-:Y:S01]  /*4700*/  LOP3.LUT R2, R216, 0x8, RZ, 0xc0, !PT ;  /* 0x00000008d8027812 */ /* 0x002fe200078ec0ff */
[----:B------:R-:W-:Y:S01]  /*4710*/  IMAD.MOV.U32 R196, RZ, RZ, 0x20 ;  /* 0x00000020ffc47424 */ /* 0x000fe200078e00ff */
[----:B------:R-:W-:Y:S01]  /*4720*/  LOP3.LUT R4, R226, 0x1c0, RZ, 0xc0, !PT ;  /* 0x000001c0e2047812 */ /* 0x000fe200078ec0ff */
[----:B------:R-:W-:Y:S01]  /*4730*/  IMAD.MOV.U32 R212, RZ, RZ, 0x40 ;  /* 0x00000040ffd47424 */ /* 0x000fe200078e00ff */
[----:B------:R-:W-:Y:S01]  /*4740*/  LOP3.LUT R3, R2, 0x1c0, R226, 0xf8, !PT ;  /* 0x000001c002037812 */ /* 0x000fe200078ef8e2 */
[----:B------:R-:W0:Y:S01]  /*4750*/  LDGDEPBAR ;  /* 0x00000000000079af */ /* 0x000e220000000000 */
[----:B------:R-:W-:Y:S01]  /*4760*/  LOP3.LUT R217, R217, 0x7c00, RZ, 0xc0, !PT ;  /* 0x00007c00d9d97812 */ /* 0x000fe200078ec0ff */
[----:B------:R-:W-:Y:S01]  /*4770*/  BSSY.RECONVERGENT B1, `(.L_x_6301) ;  /* 0x00007b0000017945 */ /* 0x000fe20003800200 */
[----:B------:R-:W-:-:S02]  /*4780*/  LOP3.LUT R2, R4, 0x8, R219, 0xf8, !PT ;  /* 0x0000000804027812 */ /* 0x000fc400078ef8db */
[----:B------:R-:W-:Y:S02]  /*4790*/  LOP3.LUT R5, R226, 0x400, RZ, 0xc0, !PT ;  /* 0x00000400e2057812 */ /* 0x000fe400078ec0ff */
[----:B------:R-:W-:Y:S02]  /*47a0*/  LOP3.LUT R4, R217, 0x200, R226, 0xf8, !PT ;  /* 0x00000200d9047812 */ /* 0x000fe400078ef8e2 */
[-C--:B------:R-:W-:Y:S02]  /*47b0*/  LOP3.LUT R6, R3, R213.reuse, RZ, 0x3c, !PT ;  /* 0x000000d503067212 */ /* 0x080fe400078e3cff */
[----:B------:R-:W-:Y:S02]  /*47c0*/  LOP3.LUT R2, R2, R213, RZ, 0x3c, !PT ;  /* 0x000000d502027212 */ /* 0x000fe400078e3cff */
[----:B------:R-:W-:Y:S01]  /*47d0*/  LOP3.LUT R3, R4, R6, RZ, 0xfc, !PT ;  /* 0x0000000604037212 */ /* 0x000fe200078efcff */
[----:B------:R-:W-:Y:S01]  /*47e0*/  STL [R1+0x74], R6 ;  /* 0x0000740601007387 */ /* 0x000fe20000100800 */
[----:B------:R-:W-:Y:S01]  /*47f0*/  SEL R196, R196, 0xffffffe0, !P6 ;  /* 0xffffffe0c4c47807 */ /* 0x000fe20007000000 */
[----:B------:R-:W-:Y:S01]  /*4800*/  IMAD R2, R2, 0x2, R5 ;  /* 0x0000000202027824 */ /* 0x000fe200078e0205 */
[----:B------:R-:W-:Y:S01]  /*4810*/  LOP3.LUT P2, RZ, R219, 0x4, RZ, 0xc0, !PT ;  /* 0x00000004dbff7812 */ /* 0x000fe2000784c0ff */
[----:B------:R-:W-:-:S02]  /*4820*/  IMAD R252, R3, 0x2, R215 ;  /* 0x0000000203fc7824 */ /* 0x000fc400078e02d7 */
[----:B------:R-:W-:Y:S01]  /*4830*/  IMAD.IADD R93, R215, 0x1, R2 ;  /* 0x00000001d75d7824 */ /* 0x000fe200078e0202 */
[----:B------:R-:W-:Y:S01]  /*4840*/  SEL R212, R212, 0xffffffc0, !P2 ;  /* 0xffffffc0d4d47807 */ /* 0x000fe20005000000 */
[----:B------:R-:W-:Y:S01]  /*4850*/  IMAD.IADD R64, R252, 0x1, R196 ;  /* 0x00000001fc407824 */ /* 0x000fe200078e02c4 */
[----:B------:R-:W-:Y:S01]  /*4860*/  LDSM.16.M88.4 R8, [R252] ;  /* 0x00000000fc08783b */ /* 0x000fe20000000200 */
[--C-:B------:R-:W-:Y:S02]  /*4870*/  IMAD.IADD R94, R196, 0x1, R93.reuse ;  /* 0x00000001c45e7824 */ /* 0x100fe400078e025d */
[----:B------:R-:W-:Y:S01]  /*4880*/  IMAD.IADD R2, R252, 0x1, R212 ;  /* 0x00000001fc027824 */ /* 0x000fe200078e02d4 */
[----:B------:R-:W1:Y:S03]  /*4890*/  LDSM.16.M88.4 R16, [R93+0x3000] ;  /* 0x003000005d10783b */ /* 0x000e660000000200 */
[----:B------:R-:W-:Y:S01]  /*48a0*/  IMAD.IADD R3, R196, 0x1, R2 ;  /* 0x00000001c4037824 */ /* 0x000fe200078e0202 */
[----:B------:R-:W2:Y:S04]  /*48b0*/  LDSM.16.M88.4 R24, [R93+0x2000] ;  /* 0x002000005d18783b */ /* 0x000ea80000000200 */
[----:B------:R-:W3:Y:S04]  /*48c0*/  LDSM.16.M88.4 R12, [R93+0x3800] ;  /* 0x003800005d0c783b */ /* 0x000ee80000000200 */
[----:B------:R-:W4:Y:S04]  /*48d0*/  LDSM.16.M88.4 R20, [R93+0x2800] ;  /* 0x002800005d14783b */ /* 0x000f280000000200 */
[----:B------:R-:W4:Y:S04]  /*48e0*/  LDSM.16.M88.4 R4, [R93+0x4000] ;  /* 0x004000005d04783b */ /* 0x000f280000000200 */
[----:B------:R-:W-:Y:S04]  /*48f0*/  LDSM.16.M88.4 R40, [R93+0x6000] ;  /* 0x006000005d28783b */ /* 0x000fe80000000200 */
[----:B------:R-:W-:Y:S04]  /*4900*/  LDSM.16.M88.4 R36, [R93+0x5800] ;  /* 0x005800005d24783b */ /* 0x000fe80000000200 */
[----:B------:R-:W-:Y:S04]  /*4910*/  LDSM.16.M88.4 R28, [R93+0x4800] ;  /* 0x004800005d1c783b */ /* 0x000fe80000000200 */
[----:B------:R-:W-:Y:S04]  /*4920*/  LDSM.16.M88.4 R32, [R93+0x5000] ;  /* 0x005000005d20783b */ /* 0x000fe80000000200 */
[----:B------:R-:W-:Y:S01]  /*4930*/  LDSM.16.M88.4 R48, [R93+0x8800] ;  /* 0x008800005d30783b */ /* 0x000fe20000000200 */
[C---:B-1----:R-:W-:Y:S03]  /*4940*/  HMMA.16816.F32.BF16 R100, R8.reuse, R16, RZ ;  /* 0x000000100864723c */ /* 0x042fe600000418ff */
[----:B------:R-:W-:Y:S04]  /*4950*/  LDSM.16.M88.4 R44, [R93+0x9000] ;  /* 0x009000005d2c783b */ /* 0x000fe80000000200 */
[----:B------:R-:W-:Y:S01]  /*4960*/  STL [R1+0x6c], R64 ;  /* 0x00006c4001007387 */ /* 0x000fe20000100800 */
[C---:B------:R-:W-:Y:S03]  /*4970*/  HMMA.16816.F32.BF16 R96, R8.reuse, R18, RZ ;  /* 0x000000120860723c */ /* 0x040fe600000418ff */
[----:B------:R-:W1:Y:S04]  /*4980*/  LDSM.16.M88.4 R16, [R93+0x7800] ;  /* 0x007800005d10783b */ /* 0x000e680000000200 */
[----:B------:R-:W-:Y:S01]  /*4990*/  STL [R1+0x70], R3 ;  /* 0x0000700301007387 */ /* 0x000fe20000100800 */
        /* <DEDUP_REMOVED lines=11> */
[----:B------:R-:W-:Y:S07]  /*4a50*/  LDSM.16.M88.4 R4, [R64] ;  /* 0x000000004004783b */ /* 0x000fee0000000200 */
[C---:B-1----:R-:W-:Y:S08]  /*4a60*/  HMMA.16816.F32.BF16 R144, R8.reuse, R16, RZ ;  /* 0x000000100890723c */ /* 0x042ff000000418ff */
[C---:B------:R-:W-:Y:S01]  /*4a70*/  HMMA.16816.F32.BF16 R172, R8.reuse, R18, RZ ;  /* 0x0000001208ac723c */ /* 0x040fe200000418ff */
[----:B------:R-:W1:Y:S07]  /*4a80*/  LDSM.16.M88.4 R16, [R94+0x4800] ;  /* 0x004800005e10783b */ /* 0x000e6e0000000200 */
[C---:B--2---:R-:W-:Y:S08]  /*4a90*/  HMMA.16816.F32.BF16 R184, R8.reuse, R24, RZ ;  /* 0x0000001808b8723c */ /* 0x044ff000000418ff */
[C---:B------:R-:W-:Y:S01]  /*4aa0*/  HMMA.16816.F32.BF16 R176, R8.reuse, R26, RZ ;  /* 0x0000001a08b0723c */ /* 0x040fe200000418ff */
[----:B------:R-:W2:Y:S07]  /*4ab0*/  LDSM.16.M88.4 R24, [R94+0x3800] ;  /* 0x003800005e18783b */ /* 0x000eae0000000200 */
[C---:B---3--:R-:W-:Y:S08]  /*4ac0*/  HMMA.16816.F32.BF16 R164, R8.reuse, R12, RZ ;  /* 0x0000000c08a4723c */ /* 0x048ff000000418ff */
[C---:B------:R-:W-:Y:S01]  /*4ad0*/  HMMA.16816.F32.BF16 R152, R8.reuse, R14, RZ ;  /* 0x0000000e0898723c */ /* 0x040fe200000418ff */
[----:B------:R-:W3:Y:S07]  /*4ae0*/  LDSM.16.M88.4 R12, [R94+0x5000] ;  /* 0x005000005e0c783b */ /* 0x000eee0000000200 */
[C---:B------:R-:W-:Y:S08]  /*4af0*/  HMMA.16816.F32.BF16 R128, R8.reuse, R40, RZ ;  /* 0x000000280880723c */ /* 0x040ff000000418ff */
[C---:B------:R-:W-:Y:S01]  /*4b00*/  HMMA.16816.F32.BF16 R160, R8.reuse, R42, RZ ;  /* 0x0000002a08a0723c */ /* 0x040fe200000418ff */
[----:B------:R-:W3:Y:S07]  /*4b10*/  LDSM.16.M88.4 R40, [R93+0x9800] ;  /* 0x009800005d28783b */ /* 0x000eee0000000200 */
        /* <DEDUP_REMOVED lines=8> */
[----:B------:R-:W5:Y:S07]  /*4ba0*/  LDSM.16.M88.4 R32, [R94+0x2000] ;  /* 0x002000005e20783b */ /* 0x000f6e0000000200 */
[C---:B----4-:R-:W-:Y:S08]  /*4bb0*/  HMMA.16816.F32.BF16 R168, R8.reuse, R20, RZ ;  /* 0x0000001408a8723c */ /* 0x050ff000000418ff */
[----:B------:R-:W-:Y:S01]  /*4bc0*/  HMMA.16816.F32.BF16 R156, R8, R22, RZ ;  /* 0x00000016089c723c */ /* 0x000fe200000418ff */
[----:B------:R-:W4:Y:S07]  /*4bd0*/  LDSM.16.M88.4 R20, [R94+0x4000] ;  /* 0x004000005e14783b */ /* 0x000f2e0000000200 */
[C---:B-1----:R-:W-:Y:S08]  /*4be0*/  HMMA.16816.F32.BF16 R68, R4.reuse, R16, R68 ;  /* 0x000000100444723c */ /* 0x042ff00000041844 */
[C---:B------:R-:W-:Y:S01]  /*4bf0*/  HMMA.16816.F32.BF16 R60, R4.reuse, R18, R60 ;  /* 0x00000012043c723c */ /* 0x040fe2000004183c */
[----:B------:R-:W1:Y:S07]  /*4c00*/  LDSM.16.M88.4 R16, [R94+0x7800] ;  /* 0x007800005e10783b */ /* 0x000e6e0000000200 */
[C---:B--2---:R-:W-:Y:S08]  /*4c10*/  HMMA.16816.F32.BF16 R84, R4.reuse, R24, R84 ;  /* 0x000000180454723c */ /* 0x044ff00000041854 */
[C---:B------:R-:W-:Y:S01]  /*4c20*/  HMMA.16816.F32.BF16 R88, R4.reuse, R26, R88 ;  /* 0x0000001a0458723c */ /* 0x040fe20000041858 */
[----:B------:R-:W2:Y:S07]  /*4c30*/  LDSM.16.M88.4 R24, [R94+0x8000] ;  /* 0x008000005e18783b */ /* 0x000eae0000000200 */
[----:B---3--:R-:W-:Y:S01]  /*4c40*/  HMMA.16816.F32.BF16 R192, R4, R14, R52 ;  /* 0x0000000e04c0723c */ /* 0x008fe20000041834 */
[----:B------:R-:W-:-:S04]  /*4c50*/  IMAD.IADD R55, R212, 0x1, R93 ;  /* 0x00000001d4377824 */ /* 0x000fc800078e025d */
[----:B------:R-:W-:Y:S01]  /*4c60*/  IMAD.IADD R95, R196, 0x1, R55 ;  /* 0x00000001c45f7824 */ /* 0x000fe200078e0237 */
[----:B------:R-:W-:Y:S02]  /*4c70*/  LDSM.16.M88.4 R204, [R55+0x9800] ;  /* 0x0098000037cc783b */ /* 0x000fe40000000200 */
        /* <DEDUP_REMOVED lines=8> */
[----:B------:R-:W-:Y:S04]  /*4d00*/  LDSM.16.M88.4 R8, [R94+0x7000] ;  /* 0x007000005e08783b */ /* 0x000fe80000000200 */
[----:B------:R-:W-:Y:S03]  /*4d10*/  LDSM.16.M88.4 R40, [R94+0x6000] ;  /* 0x006000005e28783b */ /* 0x000fe60000000200 */
[C---:B------:R-:W-:Y:S01]  /*4d20*/  HMMA.16816.F32.BF16 R188, R4.reuse, R12, R56 ;  /* 0x0000000c04bc723c */ /* 0x040fe20000041838 */
[----:B------:R-:W3:Y:S07]  /*4d30*/  LDSM.16.M88.4 R12, [R94+0x6800] ;  /* 0x006800005e0c783b */ /* 0x000eee0000000200 */
[C---:B-----5:R-:W-:Y:S08]  /*4d40*/  HMMA.16816.F32.BF16 R104, R4.reuse, R36, R104 ;  /* 0x000000240468723c */ /* 0x060ff00000041868 */
[C---:B------:R-:W-:Y:S01]  /*4d50*/  HMMA.16816.F32.BF16 R112, R4.reuse, R38, R112 ;  /* 0x000000260470723c */ /* 0x040fe20000041870 */
[----:B------:R5:W3:Y:S07]  /*4d60*/  LDSM.16.M88.4 R36, [R2] ;  /* 0x000000000224783b */ /* 0x000aee0000000200 */
[C---:B------:R-:W-:Y:S08]  /*4d70*/  HMMA.16816.F32.BF16 R72, R4.reuse, R32, R72 ;  /* 0x000000200448723c */ /* 0x040ff00000041848 */
[C---:B------:R-:W-:Y:S01]  /*4d80*/  HMMA.16816.F32.BF16 R116, R4.reuse, R34, R116 ;  /* 0x000000220474723c */ /* 0x040fe20000041874 */
[----:B------:R-:W3:Y:S07]  /*4d90*/  LDSM.16.M88.4 R32, [R94+0x5800] ;  /* 0x005800005e20783b */ /* 0x000eee0000000200 */
[----:B----4-:R-:W-:Y:S01]  /*4da0*/  HMMA.16816.F32.BF16 R80, R4, R20, R80 ;  /* 0x000000140450723c */ /* 0x010fe20000041850 */
[----:B-----5:R-:W-:-:S07]  /*4db0*/  LOP3.LUT R2, R216, 0x1f0, RZ, 0xc0, !PT ;  /* 0x000001f0d8027812 */ /* 0x020fce00078ec0ff */
[C---:B------:R-:W-:Y:S01]  /*4dc0*/  HMMA.16816.F32.BF16 R76, R4.reuse, R22, R76 ;  /* 0x00000016044c723c */ /* 0x040fe2000004184c */
[----:B------:R-:W4:Y:S07]  /*4dd0*/  LDSM.16.M88.4 R20, [R94+0x8800] ;  /* 0x008800005e14783b */ /* 0x000f2e0000000200 */
[C---:B-1----:R-:W-:Y:S08]  /*4de0*/  HMMA.16816.F32.BF16 R248, R4.reuse, R16, R144 ;  /* 0x0000001004f8723c */ /* 0x042ff00000041890 */
[C---:B------:R-:W-:Y:S08]  /*4df0*/  HMMA.16816.F32.BF16 R56, R4.reuse, R18, R172 ;  /* 0x000000120438723c */ /* 0x040ff000000418ac */
[C---:B--2---:R-:W-:Y:S08]  /*4e00*/  HMMA.16816.F32.BF16 R16, R4.reuse, R24, R164 ;  /* 0x000000180410723c */ /* 0x044ff000000418a4 */
[----:B---3--:R-:W-:Y:S03]  /*4e10*/  HMMA.16816.F32.BF16 R184, R4, R12, R184 ;  /* 0x0000000c04b8723c */ /* 0x008fe600000418b8 */
[----:B------:R-:W-:-:S02]  /*4e20*/  IMAD.MOV.U32 R147, RZ, RZ, R56 ;  /* 0x000000ffff937224 */ /* 0x000fc400078e0038 */
[----:B------:R-:W-:Y:S02]  /*4e30*/  IMAD.MOV.U32 R146, RZ, RZ, R57 ;  /* 0x000000ffff927224 */ /* 0x000fe400078e0039 */
[----:B------:R-:W-:Y:S01]  /*4e40*/  IMAD.MOV.U32 R145, RZ, RZ, R58 ;  /* 0x000000ffff917224 */ /* 0x000fe200078e003a */
[----:B------:R-:W-:Y:S01]  /*4e50*/  HMMA.16816.F32.BF16 R176, R4, R14, R176 ;  /* 0x0000000e04b0723c */ /* 0x000fe200000418b0 */
[----:B------:R-:W-:-:S07]  /*4e60*/  IMAD.MOV.U32 R144, RZ, RZ, R59 ;  /* 0x000000ffff907224 */ /* 0x000fce00078e003b */
[C---:B------:R-:W-:Y:S08]  /*4e70*/  HMMA.16816.F32.BF16 R208, R4.reuse, R8, R168 ;  /* 0x0000000804d0723c */ /* 0x040ff000000418a8 */
[----:B------:R-:W-:Y:S01]  /*4e80*/  HMMA.16816.F32.BF16 R240, R4, R10, R156 ;  /* 0x0000000a04f0723c */ /* 0x000fe2000004189c */
[----:B------:R-:W-:Y:S02]  /*4e90*/  IMAD.MOV.U32 R159, RZ, RZ, R17 ;  /* 0x000000ffff9f7224 */ /* 0x000fe400078e0011 */
[----:B------:R-:W-:-:S05]  /*4ea0*/  IMAD.MOV.U32 R158, RZ, RZ, R16 ;  /* 0x000000ffff9e7224 */ /* 0x000fca00078e0010 */
[----:B------:R-:W-:Y:S01]  /*4eb0*/  HMMA.16816.F32.BF16 R8, R4, R46, R64 ;  /* 0x0000002e0408723c */ /* 0x000fe20000041840 */
[----:B------:R-:W-:-:S07]  /*4ec0*/  IMAD.MOV.U32 R46, RZ, RZ, R19 ;  /* 0x000000ffff2e7224 */ /* 0x000fce00078e0013 */
[----:B------:R-:W-:Y:S01]  /*4ed0*/  HMMA.16816.F32.BF16 R12, R36, R48, R72 ;  /* 0x00000030240c723c */ /* 0x000fe20000041848 */
[----:B------:R-:W-:-:S07]  /*4ee0*/  IMAD.MOV.U32 R75, RZ, RZ, R18 ;  /* 0x000000ffff4b7224 */ /* 0x000fce00078e0012 */
[C---:B------:R-:W-:Y:S01]  /*4ef0*/  HMMA.16816.F32.BF16 R16, R4.reuse, R26, R152 ;  /* 0x0000001a0410723c */ /* 0x040fe20000041898 */
[----:B------:R-:W-:Y:S07]  /*4f00*/  LDSM.16.M88.4 R24, [R95+0x2800] ;  /* 0x002800005f18783b */ /* 0x000fee0000000200 */
[C---:B------:R-:W-:Y:S08]  /*4f10*/  HMMA.16816.F32.BF16 R108, R4.reuse, R32, R108 ;  /* 0x00000020046c723c */ /* 0x040ff0000004186c */
[----:B------:R-:W-:Y:S01]  /*4f20*/  HMMA.16816.F32.BF16 R120, R4, R34, R120 ;  /* 0x000000220478723c */ /* 0x000fe20000041878 */
[----:B------:R1:W-:Y:S02]  /*4f30*/  LDSM.16.M88.4 R32, [R3] ;  /* 0x000000000320783b */ /* 0x0003e40000000200 */
[----:B------:R-:W-:-:S02]  /*4f40*/  IMAD.MOV.U32 R153, RZ, RZ, R18 ;  /* 0x000000ffff997224 */ /* 0x000fc400078e0012 */
[----:B------:R-:W-:Y:S02]  /*4f50*/  IMAD.MOV.U32 R152, RZ, RZ, R19 ;  /* 0x000000ffff987224 */ /* 0x000fe400078e0013 */
[----:B------:R-:W-:Y:S01]  /*4f60*/  IMAD.MOV.U32 R73, RZ, RZ, R16 ;  /* 0x000000ffff497224 */ /* 0x000fe200078e0010 */
[C---:B------:R-:W-:Y:S01]  /*4f70*/  HMMA.16816.F32.BF16 R200, R4.reuse, R40, R128 ;  /* 0x0000002804c8723c */ /* 0x040fe20000041880 */
[----:B------:R-:W-:Y:S01]  /*4f80*/  IMAD.MOV.U32 R72, RZ, RZ, R17 ;  /* 0x000000ffff487224 */ /* 0x000fe200078e0011 */
[----:B------:R-:W-:Y:S06]  /*4f90*/  LDSM.16.M88.4 R128, [R95+0x9800] ;  /* 0x009800005f80783b */ /* 0x000fec0000000200 */
[C---:B------:R-:W-:Y:S01]  /*4fa0*/  HMMA.16816.F32.BF16 R160, R4.reuse, R42, R160 ;  /* 0x0000002a04a0723c */ /* 0x040fe200000418a0 */
[----:B------:R-:W2:Y:S07]  /*4fb0*/  LDSM.16.M88.4 R40, [R95+0x2000] ;  /* 0x002000005f28783b */ /* 0x000eae0000000200 */
[----:B------:R-:W-:Y:S01]  /*4fc0*/  HMMA.16816.F32.BF16 R100, R4, R28, R100 ;  /* 0x0000001c0464723c */ /* 0x000fe20000041864 */
[----:B-1----:R-:W-:-:S04]  /*4fd0*/  SHF.R.U32.HI R3, RZ, 0x2, R219 ;  /* 0x00000002ff037819 */ /* 0x002fc800000116db */
[----:B------:R-:W-:Y:S01]  /*4fe0*/  LOP3.LUT R2, R2, 0x7, R3, 0xf8, !PT ;  /* 0x0000000702027812 */ /* 0x000fe200078ef803 */
[----:B------:R-:W-:Y:S02]  /*4ff0*/  IMAD R3, R198, 0x40, R92 ;  /* 0x00000040c6037824 */ /* 0x000fe400078e025c */
[C---:B------:R-:W-:Y:S01]  /*5000*/  HMMA.16816.F32.BF16 R96, R4.reuse, R30, R96 ;  /* 0x0000001e0460723c */ /* 0x040fe20000041860 */
[----:B------:R-:W1:Y:S01]  /*5010*/  LDSM.16.M88.4 R28, [R94+0x9000] ;  /* 0x009000005e1c783b */ /* 0x000e620000000200 */
[----:B------:R-:W-:Y:S02]  /*5020*/  IMAD.IADD R225, R2, 0x1, R3 ;  /* 0x0000000102e17824 */ /* 0x000fe400078e0203 */
[----:B------:R-:W-:Y:S02]  /*5030*/  IMAD R2, R198, 0x40, R2 ;  /* 0x00000040c6027824 */ /* 0x000fe400078e0202 */
[----:B------:R-:W-:Y:S02]  /*5040*/  VIADD R53, R225, 0x8 ;  /* 0x00000008e1357836 */ /* 0x000fe40000000000 */
[----:B----4-:R-:W-:Y:S01]  /*5050*/  HMMA.16816.F32.BF16 R16, R4, R20, R140 ;  /* 0x000000140410723c */ /* 0x010fe2000004188c */
[----:B------:R-:W-:-:S04]  /*5060*/  VIADD R140, R199, 0xffffffff ;  /* 0xffffffffc78c7836 */ /* 0x000fc80000000000 */
[----:B------:R-:W-:-:S03]  /*5070*/  IMAD.SHL.U32 R54, R140, 0x100, RZ ;  /* 0x000001008c367824 */ /* 0x000fc600078e00ff */
[----:B------:R-:W-:Y:S08]  /*5080*/  HMMA.16816.F32.BF16 R8, R36, R206, R8 ;  /* 0x000000ce2408723c */ /* 0x000ff00000041808 */
[----:B--2---:R-:W-:Y:S01]  /*5090*/  HMMA.16816.F32.BF16 R56, R32, R40, R12 ;  /* 0x000000282038723c */ /* 0x004fe2000004180c */
[----:B------:R-:W-:Y:S02]  /*50a0*/  IMAD.SHL.U32 R12, R219, 0x2, RZ ;  /* 0x00000002db0c7824 */ /* 0x000fe400078e00ff */
[----:B------:R-:W-:-:S02]  /*50b0*/  IMAD.MOV.U32 R157, RZ, RZ, R19 ;  /* 0x000000ffff9d7224 */ /* 0x000fc400078e0013 */
[----:B------:R-:W-:Y:S01]  /*50c0*/  IMAD.MOV.U32 R74, RZ, RZ, R17 ;  /* 0x000000ffff4a7224 */ /* 0x000fe200078e0011 */
[----:B------:R2:W-:Y:S01]  /*50d0*/  STL [R1+0x54], R12 ;  /* 0x0000540c01007387 */ /* 0x0005e20000100800 */
[----:B------:R-:W-:Y:S02]  /*50e0*/  IMAD.MOV.U32 R155, RZ, RZ, R16 ;  /* 0x000000ffff9b7224 */ /* 0x000fe400078e0010 */
[----:B------:R-:W-:Y:S02]  /*50f0*/  IMAD.MOV.U32 R154, RZ, RZ, R18 ;  /* 0x000000ffff9a7224 */ /* 0x000fe400078e0012 */
[C---:B------:R-:W-:Y:S01]  /*5100*/  HMMA.16816.F32.BF16 R16, R4.reuse, R22, R136 ;  /* 0x000000160410723c */ /* 0x040fe20000041888 */
[----:B------:R-:W3:Y:S07]  /*5110*/  LDSM.16.M88.4 R20, [R55+0x2800] ;  /* 0x002800003714783b */ /* 0x000eee0000000200 */
[----:B-1----:R-:W-:Y:S01]  /*5120*/  HMMA.16816.F32.BF16 R124, R4, R28, R124 ;  /* 0x0000001c047c723c */ /* 0x002fe2000004187c */
[-C--:B------:R-:W-:Y:S01]  /*5130*/  FMUL.FTZ R3, R58, R0.reuse ;  /* 0x000000003a037220 */ /* 0x080fe20000410000 */
[----:B------:R-:W-:-:S06]  /*5140*/  FMUL.FTZ R13, R57, R0 ;  /* 0x00000000390d7220 */ /* 0x000fcc0000410000 */
[----:B------:R-:W-:Y:S03]  /*5150*/  HMMA.16816.F32.BF16 R64, R32, R130, R8 ;  /* 0x000000822040723c */ /* 0x000fe60000041808 */
[----:B------:R-:W-:Y:S01]  /*5160*/  IMAD.MOV.U32 R139, RZ, RZ, R16 ;  /* 0x000000ffff8b7224 */ /* 0x000fe200078e0010 */
[----:B--2---:R-:W-:Y:S01]  /*5170*/  LOP3.LUT R12, R12, 0x6, RZ, 0xc0, !PT ;  /* 0x000000060c0c7812 */ /* 0x004fe200078ec0ff */
[----:B------:R-:W-:Y:S02]  /*5180*/  IMAD.MOV.U32 R138, RZ, RZ, R17 ;  /* 0x000000ffff8a7224 */ /* 0x000fe400078e0011 */
[----:B------:R-:W-:Y:S01]  /*5190*/  IMAD.MOV.U32 R137, RZ, RZ, R18 ;  /* 0x000000ffff897224 */ /* 0x000fe200078e0012 */
[----:B------:R-:W-:Y:S01]  /*51a0*/  LOP3.LUT R52, R54, R12, RZ, 0xfc, !PT ;  /* 0x0000000c36347212 */ /* 0x000fe200078efcff */
[----:B------:R-:W-:Y:S01]  /*51b0*/  IMAD.MOV.U32 R136, RZ, RZ, R19 ;  /* 0x000000ffff887224 */ /* 0x000fe200078e0013 */
[----:B------:R1:W-:Y:S01]  /*51c0*/  STL [R1+0x50], R12 ;  /* 0x0000500c01007387 */ /* 0x0003e20000100800 */
[C---:B------:R-:W-:Y:S08]  /*51d0*/  HMMA.16816.F32.BF16 R16, R4.reuse, R30, R148 ;  /* 0x0000001e0410723c */ /* 0x040ff00000041894 */
[----:B------:R-:W-:Y:S08]  /*51e0*/  HMMA.16816.F32.BF16 R4, R4, R44, R180 ;  /* 0x0000002c0404723c */ /* 0x000ff000000418b4 */
[----:B------:R-:W-:Y:S03]  /*51f0*/  HMMA.16816.F32.BF16 R8, R36, R50, R116 ;  /* 0x000000322408723c */ /* 0x000fe60000041874 */
[----:B------:R-:W-:-:S02]  /*5200*/  IMAD.MOV.U32 R150, RZ, RZ, R17 ;  /* 0x000000ffff967224 */ /* 0x000fc400078e0011 */
[----:B------:R-:W-:Y:S02]  /*5210*/  IMAD.MOV.U32 R149, RZ, RZ, R18 ;  /* 0x000000ffff957224 */ /* 0x000fe400078e0012 */
[----:B------:R-:W-:Y:S01]  /*5220*/  IMAD.MOV.U32 R148, RZ, RZ, R19 ;  /* 0x000000ffff947224 */ /* 0x000fe200078e0013 */
[----:B---3--:R-:W-:Y:S01]  /*5230*/  HMMA.16816.F32.BF16 R28, R36, R20, R104 ;  /* 0x00000014241c723c */ /* 0x008fe20000041868 */
[----:B-1----:R-:W-:Y:S02]  /*5240*/  IMAD.IADD R12, R52, 0x1, R197 ;  /* 0x00000001340c7824 */ /* 0x002fe400078e02c5 */
[----:B------:R-:W-:Y:S02]  /*5250*/  IMAD.MOV.U32 R131, RZ, RZ, R7 ;  /* 0x000000ffff837224 */ /* 0x000fe400078e0007 */
[----:B------:R1:W2:Y:S01]  /*5260*/  MUFU.TANH R7, R3 ;  /* 0x0000000300077308 */ /* 0x0002a20000002400 */
[----:B------:R-:W-:Y:S02]  /*5270*/  IMAD.MOV.U32 R142, RZ, RZ, R4 ;  /* 0x000000ffff8e7224 */ /* 0x000fe400078e0004 */
[----:B------:R-:W-:-:S02]  /*5280*/  IMAD.IADD R4, R53, 0x1, -R12 ;  /* 0x0000000135047824 */ /* 0x000fc400078e0a0c */
[----:B------:R-:W-:Y:S02]  /*5290*/  IMAD.MOV.U32 R141, RZ, RZ, R5 ;  /* 0x000000ffff8d7224 */ /* 0x000fe400078e0005 */
[----:B------:R-:W-:Y:S01]  /*52a0*/  IMAD.MOV.U32 R130, RZ, RZ, R6 ;  /* 0x000000ffff827224 */ /* 0x000fe200078e0006 */
[----:B------:R-:W-:Y:S01]  /*52b0*/  IABS R5, R4 ;  /* 0x0000000400057213 */ /* 0x000fe20000000000 */
[-C--:B------:R-:W-:Y:S01]  /*52c0*/  FMUL.FTZ R6, R67, R0.reuse ;  /* 0x0000000043067220 */ /* 0x080fe20000410000 */
[----:B------:R-:W-:Y:S01]  /*52d0*/  IADD3 R4, PT, PT, R92, -R197, -R133 ;  /* 0x800000c55c047210 */ /* 0x000fe20007ffe885 */
[----:B------:R-:W-:Y:S02]  /*52e0*/  IMAD.MOV.U32 R143, RZ, RZ, R16 ;  /* 0x000000ffff8f7224 */ /* 0x000fe400078e0010 */
[----:B------:R3:W4:Y:S01]  /*52f0*/  MUFU.TANH R15, R6 ;  /* 0x00000006000f7308 */ /* 0x0007220000002400 */
[----:B------:R-:W-:Y:S01]  /*5300*/  HMMA.16816.F32.BF16 R16, R32, R42, R8 ;  /* 0x0000002a2010723c */ /* 0x000fe20000041808 */
[----:B------:R-:W-:Y:S01]  /*5310*/  FMUL.FTZ R9, R59, R0 ;  /* 0x000000003b097220 */ /* 0x000fe20000410000 */
[----:B------:R-:W-:Y:S01]  /*5320*/  IADD3 R8, PT, PT, R53, -0x1, -R12 ;  /* 0xffffffff35087810 */ /* 0x000fe20007ffe80c */
[----:B------:R-:W5:Y:S01]  /*5330*/  LDSM.16.M88.4 R40, [R55+0x3000] ;  /* 0x003000003728783b */ /* 0x000f620000000200 */
[----:B-1----:R-:W-:Y:S01]  /*5340*/  IADD3 R3, PT, PT, R132, R92, -R197 ;  /* 0x0000005c84037210 */ /* 0x002fe20007ffe8c5 */
[----:B------:R-:W-:Y:S01]  /*5350*/  IMAD.MOV.U32 R104, RZ, RZ, R46 ;  /* 0x000000ffff687224 */ /* 0x000fe200078e002e */
[----:B------:R-:W-:Y:S01]  /*5360*/  IABS R8, R8 ;  /* 0x0000000800087213 */ /* 0x000fe20000000000 */
[----:B------:R-:W-:Y:S01]  /*5370*/  MUFU.TANH R9, R9 ;  /* 0x0000000900097308 */ /* 0x000fe20000002400 */
[----:B------:R-:W-:Y:S01]  /*5380*/  HMMA.16816.F32.BF16 R44, R36, R22, R112 ;  /* 0x00000016242c723c */ /* 0x000fe20000041870 */
[C---:B------:R-:W-:Y:S01]  /*5390*/  IMAD.IADD R3, R2.reuse, 0x1, R3 ;  /* 0x0000000102037824 */ /* 0x040fe200078e0203 */
[----:B------:R-:W-:Y:S01]  /*53a0*/  I2FP.F32.S32 R8, R8 ;  /* 0x0000000800087245 */ /* 0x000fe20000201400 */
[----:B------:R-:W-:Y:S01]  /*53b0*/  IMAD.IADD R2, R2, 0x1, R4 ;  /* 0x0000000102027824 */ /* 0x000fe200078e0204 */
[----:B------:R-:W-:Y:S01]  /*53c0*/  I2FP.F32.S32 R4, R5 ;  /* 0x0000000500047245 */ /* 0x000fe20000201400 */
[----:B------:R-:W-:Y:S01]  /*53d0*/  VIADD R5, R52, 0xf9 ;  /* 0x000000f934057836 */ /* 0x000fe20000000000 */
[C-C-:B------:R-:W-:Y:S01]  /*53e0*/  VIADDMNMX R224, R3.reuse, 0x1, R92.reuse, PT ;  /* 0x0000000103e07846 */ /* 0x140fe2000380015c */
[----:B------:R-:W-:Y:S01]  /*53f0*/  MUFU.TANH R10, R13 ;  /* 0x0000000d000a7308 */ /* 0x000fe20000002400 */
[----:B------:R-:W-:Y:S01]  /*5400*/  VIADDMNMX R229, R3, 0x9, R92, PT ;  /* 0x0000000903e57846 */ /* 0x000fe2000380015c */
[----:B------:R-:W-:Y:S01]  /*5410*/  FMUL.FTZ R3, R65, R0 ;  /* 0x0000000041037220 */ /* 0x000fe20000410000 */
[----:B--2---:R-:W-:Y:S01]  /*5420*/  FFMA.FTZ R7, -R221, R4, R7 ;  /* 0x00000004dd077223 */ /* 0x004fe20000010107 */
[--C-:B------:R-:W-:Y:S01]  /*5430*/  IADD3 R4, PT, PT, R225, -0xf9, -R12.reuse ;  /* 0xffffff07e1047810 */ /* 0x100fe20007ffe80c */
[----:B------:R-:W-:Y:S01]  /*5440*/  HMMA.16816.F32.BF16 R20, R32, R24, R28 ;  /* 0x000000182014723c */ /* 0x000fe2000004181c */
[----:B---3--:R-:W-:Y:S01]  /*5450*/  IADD3 R6, PT, PT, R53, -0xf9, -R12 ;  /* 0xffffff0735067810 */ /* 0x008fe20007ffe80c */
[----:B------:R-:W1:Y:S01]  /*5460*/  LDSM.16.M88.4 R28, [R55+0x3800] ;  /* 0x00380000371c783b */ /* 0x000e620000000200 */
[----:B------:R2:W3:Y:S01]  /*5470*/  MUFU.TANH R14, R3 ;  /* 0x00000003000e7308 */ /* 0x0004e20000002400 */
[----:B------:R-:W-:Y:S01]  /*5480*/  IABS R4, R4 ;  /* 0x0000000400047213 */ /* 0x000fe20000000000 */
[----:B------:R-:W-:Y:S01]  /*5490*/  IMAD.MOV.U32 R114, RZ, RZ, R150 ;  /* 0x000000ffff727224 */ /* 0x000fe200078e0096 */
[----:B------:R-:W-:Y:S01]  /*54a0*/  ISETP.GT.AND P4, PT, R2, R5, PT ;  /* 0x000000050200720c */ /* 0x000fe20003f84270 */
[----:B------:R-:W-:Y:S01]  /*54b0*/  IMAD.MOV.U32 R115, RZ, RZ, R149 ;  /* 0x000000ffff737224 */ /* 0x000fe200078e0095 */
[----:B------:R-:W-:Y:S01]  /*54c0*/  I2FP.F32.S32 R4, R4 ;  /* 0x0000000400047245 */ /* 0x000fe20000201400 */
[----:B------:R-:W-:Y:S01]  /*54d0*/  IMAD.MOV.U32 R92, RZ, RZ, R152 ;  /* 0x000000ffff5c7224 */ /* 0x000fe200078e0098 */
[----:B------:R-:W-:Y:S01]  /*54e0*/  ISETP.GE.AND P5, PT, R5, R224, PT ;  /* 0x000000e00500720c */ /* 0x000fe20003fa6270 */
[----:B------:R-:W-:Y:S01]  /*54f0*/  IMAD.MOV.U32 R112, RZ, RZ, R137 ;  /* 0x000000ffff707224 */ /* 0x000fe200078e0089 */
[----:B------:R-:W-:Y:S01]  /*5500*/  IABS R6, R6 ;  /* 0x0000000600067213 */ /* 0x000fe20000000000 */
[----:B------:R-:W-:-:S02]  /*5510*/  IMAD.MOV.U32 R113, RZ, RZ, R143 ;  /* 0x000000ffff717224 */ /* 0x000fc400078e008f */
[----:B------:R-:W-:Y:S01]  /*5520*/  IMAD.MOV.U32 R118, RZ, RZ, R141 ;  /* 0x000000ffff767224 */ /* 0x000fe200078e008d */
[----:B------:R-:W-:Y:S01]  /*5530*/  I2FP.F32.S32 R6, R6 ;  /* 0x0000000600067245 */ /* 0x000fe20000201400 */
[----:B------:R-:W-:Y:S02]  /*5540*/  IMAD.MOV.U32 R119, RZ, RZ, R130 ;  /* 0x000000ffff777224 */ /* 0x000fe400078e0082 */
[----:B------:R-:W-:Y:S02]  /*5550*/  IMAD.MOV.U32 R130, RZ, RZ, R136 ;  /* 0x000000ffff827224 */ /* 0x000fe400078e0088 */
[----:B--2---:R-:W-:Y:S02]  /*5560*/  VIADD R3, R2, 0x8 ;  /* 0x0000000802037836 */ /* 0x004fe40000000000 */
[----:B----4-:R-:W-:Y:S01]  /*5570*/  FFMA.FTZ R6, -R221, R6, R15 ;  /* 0x00000006dd067223 */ /* 0x010fe2000001010f */
[C---:B-----5:R-:W-:Y:S01]  /*5580*/  HMMA.16816.F32.BF16 R48, R36.reuse, R40, R100 ;  /* 0x000000282430723c */ /* 0x060fe20000041864 */
[----:B------:R-:W-:Y:S01]  /*5590*/  IMAD.MOV.U32 R102, RZ, RZ, R75 ;  /* 0x000000ffff667224 */ /* 0x000fe200078e004b */
[C---:B------:R-:W-:Y:S01]  /*55a0*/  ISETP.GT.AND P1, PT, R3.reuse, R52, PT ;  /* 0x000000340300720c */ /* 0x040fe20003f24270 */
[----:B------:R-:W-:Y:S01]  /*55b0*/  IMAD.MOV.U32 R100, RZ, RZ, R159 ;  /* 0x000000ffff647224 */ /* 0x000fe200078e009f */
[----:B------:R-:W-:Y:S01]  /*55c0*/  ISETP.GT.AND P3, PT, R3, R5, PT ;  /* 0x000000050300720c */ /* 0x000fe20003f64270 */
[----:B------:R-:W-:Y:S01]  /*55d0*/  IMAD.MOV.U32 R101, RZ, RZ, R153 ;  /* 0x000000ffff657224 */ /* 0x000fe200078e0099 */
[----:B------:R-:W-:Y:S01]  /*55e0*/  FSEL R117, R7, -INF , !P1 ;  /* 0xff80000007757808 */ /* 0x000fe20004800000 */
[----:B------:R-:W-:Y:S01]  /*55f0*/  VIADD R7, R52, 0x1 ;  /* 0x0000000134077836 */ /* 0x000fe20000000000 */
[----:B------:R-:W-:Y:S01]  /*5600*/  ISETP.GE.AND P1, PT, R5, R229, PT ;  /* 0x000000e50500720c */ /* 0x000fe20003f26270 */
[----:B---3--:R-:W-:Y:S01]  /*5610*/  FFMA.FTZ R5, -R221, R4, R14 ;  /* 0x00000004dd057223 */ /* 0x008fe2000001010e */
[----:B------:R-:W-:Y:S01]  /*5620*/  IADD3 R4, PT, PT, R225, -0x1, -R12 ;  /* 0xffffffffe1047810 */ /* 0x000fe20007ffe80c */
[----:B------:R-:W-:Y:S01]  /*5630*/  HMMA.16816.F32.BF16 R40, R36, R42, R96 ;  /* 0x0000002a2428723c */ /* 0x000fe20000041860 */
[----:B------:R-:W-:-:S02]  /*5640*/  IMAD.MOV.U32 R96, RZ, RZ, R73 ;  /* 0x000000ffff607224 */ /* 0x000fc400078e0049 */
[----:B------:R-:W-:Y:S01]  /*5650*/  FSEL R5, R5, -INF , !P4 ;  /* 0xff80000005057808 */ /* 0x000fe20006000000 */
[----:B------:R-:W-:Y:S01]  /*5660*/  IMAD.MOV.U32 R98, RZ, RZ, R72 ;  /* 0x000000ffff627224 */ /* 0x000fe200078e0048 */
[----:B------:R-:W-:Y:S01]  /*5670*/  IABS R4, R4 ;  /* 0x0000000400047213 */ /* 0x000fe20000000000 */
[----:B------:R-:W-:Y:S01]  /*5680*/  IMAD.MOV.U32 R97, RZ, RZ, R157 ;  /* 0x000000ffff617224 */ /* 0x000fe200078e009d */
[----:B------:R-:W-:Y:S01]  /*5690*/  FSEL R5, R5, -INF , !P5 ;  /* 0xff80000005057808 */ /* 0x000fe20006800000 */
[----:B------:R-:W-:Y:S01]  /*56a0*/  IMAD.MOV.U32 R99, RZ, RZ, R158 ;  /* 0x000000ffff637224 */ /* 0x000fe200078e009e */
[----:B------:R-:W-:Y:S01]  /*56b0*/  ISETP.GT.AND P4, PT, R2, R7, PT ;  /* 0x000000070200720c */ /* 0x000fe20003f84270 */
[----:B------:R-:W-:Y:S01]  /*56c0*/  IMAD.MOV.U32 R15, RZ, RZ, R148 ;  /* 0x000000ffff0f7224 */ /* 0x000fe200078e0094 */
[----:B------:R-:W-:Y:S01]  /*56d0*/  ISETP.GE.AND P5, PT, R7, R224, PT ;  /* 0x000000e00700720c */ /* 0x000fe20003fa6270 */
[----:B------:R2:W-:Y:S01]  /*56e0*/  STL [R1+0x14], R5 ;  /* 0x0000140501007387 */ /* 0x0005e20000100800 */
[----:B------:R-:W-:Y:S01]  /*56f0*/  IMAD.MOV.U32 R116, RZ, RZ, R142 ;  /* 0x000000ffff747224 */ /* 0x000fe200078e008e */
[----:B--2---:R-:W-:-:S02]  /*5700*/  FSEL R5, R6, -INF , !P3 ;  /* 0xff80000006057808 */ /* 0x004fc40005800000 */
[----:B------:R-:W-:Y:S02]  /*5710*/  I2FP.F32.S32 R6, R4 ;  /* 0x0000000400067245 */ /* 0x000fe40000201400 */
[----:B------:R-:W-:Y:S02]  /*5720*/  FSEL R4, R5, -INF , !P1 ;  /* 0xff80000005047808 */ /* 0x000fe40004800000 */
[----:B------:R-:W-:Y:S01]  /*5730*/  ISETP.GE.AND P3, PT, R7, R229, PT ;  /* 0x000000e50700720c */ /* 0x000fe20003f66270 */
[----:B------:R-:W-:Y:S01]  /*5740*/  FFMA.FTZ R6, -R221, R6, R10 ;  /* 0x00000006dd067223 */ /* 0x000fe2000001010a */
[----:B------:R-:W-:Y:S01]  /*5750*/  ISETP.GT.AND P1, PT, R3, R7, PT ;  /* 0x000000070300720c */ /* 0x000fe20003f24270 */
[----:B------:R-:W-:Y:S01]  /*5760*/  FFMA.FTZ R7, -R221, R8, R9 ;  /* 0x00000008dd077223 */ /* 0x000fe20000010109 */
[----:B------:R-:W-:Y:S01]  /*5770*/  FMUL.FTZ R9, R16, R0 ;  /* 0x0000000010097220 */ /* 0x000fe20000410000 */
[----:B------:R2:W-:Y:S01]  /*5780*/  STL [R1+0x1c], R4 ;  /* 0x00001c0401007387 */ /* 0x0005e20000100800 */
[----:B------:R-:W-:Y:S01]  /*5790*/  FSEL R6, R6, -INF , !P4 ;  /* 0xff80000006067808 */ /* 0x000fe20006000000 */
[----:B------:R-:W-:Y:S01]  /*57a0*/  VIADD R8, R52, 0x8 ;  /* 0x0000000834087836 */ /* 0x000fe20000000000 */
[----:B------:R3:W4:Y:S02]  /*57b0*/  MUFU.TANH R11, R9 ;  /* 0x00000009000b7308 */ /* 0x0007240000002400 */
[----:B------:R-:W-:-:S02]  /*57c0*/  FSEL R246, R6, -INF , !P5 ;  /* 0xff80000006f67808 */ /* 0x000fc40006800000 */
[----:B------:R-:W-:Y:S01]  /*57d0*/  FSEL R6, R7, -INF , !P1 ;  /* 0xff80000007067808 */ /* 0x000fe20004800000 */
[----:B------:R-:W-:Y:S01]  /*57e0*/  VIADD R7, R52, 0x9 ;  /* 0x0000000934077836 */ /* 0x000fe20000000000 */
[----:B------:R-:W-:Y:S02]  /*57f0*/  ISETP.GT.AND P4, PT, R2, R8, PT ;  /* 0x000000080200720c */ /* 0x000fe40003f84270 */
[----:B------:R-:W-:Y:S01]  /*5800*/  FSEL R156, R6, -INF , !P3 ;  /* 0xff800000069c7808 */ /* 0x000fe20005800000 */
[----:B------:R-:W-:Y:S01]  /*5810*/  FMUL.FTZ R6, R19, R0 ;  /* 0x0000000013067220 */ /* 0x000fe20000410000 */
[C---:B------:R-:W-:Y:S02]  /*5820*/  ISETP.GE.AND P5, PT, R8.reuse, R224, PT ;  /* 0x000000e00800720c */ /* 0x040fe40003fa6270 */
[----:B------:R-:W-:Y:S01]  /*5830*/  ISETP.GE.AND P1, PT, R8, R229, PT ;  /* 0x000000e50800720c */ /* 0x000fe20003f26270 */
[----:B------:R4:W-:Y:S01]  /*5840*/  MUFU.TANH R10, R6 ;  /* 0x00000006000a7308 */ /* 0x0009e20000002400 */
[----:B------:R-:W-:-:S02]  /*5850*/  ISETP.GT.AND P3, PT, R3, R8, PT ;  /* 0x000000080300720c */ /* 0x000fc40003f64270 */
[----:B------:R-:W-:Y:S01]  /*5860*/  IADD3 R8, PT, PT, R53, -0x9, -R12 ;  /* 0xfffffff735087810 */ /* 0x000fe20007ffe80c */
[----:B---3--:R-:W-:-:S03]  /*5870*/  FMUL.FTZ R9, R18, R0 ;  /* 0x0000000012097220 */ /* 0x008fc60000410000 */
[----:B------:R-:W-:Y:S01]  /*5880*/  IABS R8, R8 ;  /* 0x0000000800087213 */ /* 0x000fe20000000000 */
[----:B--2---:R-:W-:Y:S01]  /*5890*/  IMAD.IADD R4, R225, 0x1, -R12 ;  /* 0x00000001e1047824 */ /* 0x004fe200078e0a0c */
[----:B------:R2:W3:Y:S03]  /*58a0*/  MUFU.TANH R13, R9 ;  /* 0x00000009000d7308 */ /* 0x0004e60000002400 */
[----:B------:R-:W-:Y:S01]  /*58b0*/  VIADD R5, R4, 0xfffffff8 ;  /* 0xfffffff804057836 */ /* 0x000fe20000000000 */
[----:B------:R-:W-:-:S04]  /*58c0*/  IABS R4, R4 ;  /* 0x0000000400047213 */ /* 0x000fc80000000000 */
[----:B------:R-:W-:Y:S02]  /*58d0*/  IABS R5, R5 ;  /* 0x0000000500057213 */ /* 0x000fe40000000000 */
[----:B------:R-:W-:Y:S02]  /*58e0*/  I2FP.F32.S32 R57, R4 ;  /* 0x0000000400397245 */ /* 0x000fe40000201400 */
[----:B------:R-:W-:-:S05]  /*58f0*/  I2FP.F32.S32 R5, R5 ;  /* 0x0000000500057245 */ /* 0x000fca0000201400 */
[----:B----4-:R-:W-:Y:S01]  /*5900*/  FFMA.FTZ R6, -R221, R5, R11 ;  /* 0x00000005dd067223 */ /* 0x010fe2000001010b */
[----:B--2---:R-:W-:Y:S01]  /*5910*/  FMUL.FTZ R9, R17, R0 ;  /* 0x0000000011097220 */ /* 0x004fe20000410000 */
[----:B------:R-:W-:Y:S01]  /*5920*/  IADD3 R5, PT, PT, R225, -0x9, -R12 ;  /* 0xfffffff7e1057810 */ /* 0x000fe20007ffe80c */
[----:B------:R-:W-:Y:S01]  /*5930*/  HMMA.16816.F32.BF16 R16, R32, R26, R44 ;  /* 0x0000001a2010723c */ /* 0x000fe2000004182c */
[----:B------:R-:W2:Y:S01]  /*5940*/  LDSM.16.M88.4 R24, [R95+0x3000] ;  /* 0x003000005f18783b */ /* 0x000ea20000000200 */
[----:B------:R-:W-:Y:S02]  /*5950*/  FSEL R6, R6, -INF , !P4 ;  /* 0xff80000006067808 */ /* 0x000fe40006000000 */
[----:B------:R-:W4:Y:S01]  /*5960*/  MUFU.TANH R9, R9 ;  /* 0x0000000900097308 */ /* 0x000f220000002400 */
[----:B------:R-:W-:Y:S01]  /*5970*/  IABS R4, R5 ;  /* 0x0000000500047213 */ /* 0x000fe20000000000 */
[----:B---3--:R-:W-:Y:S01]  /*5980*/  FFMA.FTZ R5, -R221, R57, R13 ;  /* 0x00000039dd057223 */ /* 0x008fe2000001010d */
[----:B------:R-:W-:Y:S01]  /*5990*/  FSEL R59, R6, -INF , !P5 ;  /* 0xff800000063b7808 */ /* 0x000fe20006800000 */
[----:B-1----:R-:W-:Y:S01]  /*59a0*/  HMMA.16816.F32.BF16 R44, R36, R28, R84 ;  /* 0x0000001c242c723c */ /* 0x002fe20000041854 */
[----:B------:R-:W-:Y:S01]  /*59b0*/  I2FP.F32.S32 R6, R8 ;  /* 0x0000000800067245 */ /* 0x000fe20000201400 */
[----:B------:R-:W-:Y:S01]  /*59c0*/  IMAD.MOV.U32 R87, RZ, RZ, R155 ;  /* 0x000000ffff577224 */ /* 0x000fe200078e009b */
[----:B------:R-:W-:Y:S01]  /*59d0*/  FSEL R5, R5, -INF , !P3 ;  /* 0xff80000005057808 */ /* 0x000fe20005800000 */
[----:B------:R-:W-:Y:S01]  /*59e0*/  IMAD.MOV.U32 R84, RZ, RZ, R140 ;  /* 0x000000ffff547224 */ /* 0x000fe200078e008c */
[----:B------:R-:W-:Y:S01]  /*59f0*/  I2FP.F32.S32 R4, R4 ;  /* 0x0000000400047245 */ /* 0x000fe20000201400 */
[----:B------:R-:W-:Y:S01]  /*5a00*/  FFMA.FTZ R8, -R221, R6, R10 ;  /* 0x00000006dd087223 */ /* 0x000fe2000001010a */
[----:B------:R-:W-:Y:S01]  /*5a10*/  FMUL.FTZ R10, R20, R0 ;  /* 0x00000000140a7220 */ /* 0x000fe20000410000 */
[----:B------:R-:W-:-:S02]  /*5a20*/  FSEL R58, R5, -INF , !P1 ;  /* 0xff800000053a7808 */ /* 0x000fc40004800000 */
[----:B------:R-:W-:Y:S02]  /*5a30*/  ISETP.GT.AND P4, PT, R2, R7, PT ;  /* 0x000000070200720c */ /* 0x000fe40003f84270 */
[C---:B------:R-:W-:Y:S01]  /*5a40*/  ISETP.GE.AND P5, PT, R7.reuse, R224, PT ;  /* 0x000000e00700720c */ /* 0x040fe20003fa6270 */
[----:B------:R-:W1:Y:S01]  /*5a50*/  MUFU.TANH R10, R10 ;  /* 0x0000000a000a7308 */ /* 0x000e620000002400 */
[----:B------:R-:W-:Y:S01]  /*5a60*/  ISETP.GE.AND P3, PT, R7, R229, PT ;  /* 0x000000e50700720c */ /* 0x000fe20003f66270 */
[----:B----4-:R-:W-:Y:S01]  /*5a70*/  FFMA.FTZ R4, -R221, R4, R9 ;  /* 0x00000004dd047223 */ /* 0x010fe20000010109 */
[----:B------:R-:W-:Y:S01]  /*5a80*/  ISETP.GT.AND P1, PT, R3, R7, PT ;  /* 0x000000070300720c */ /* 0x000fe20003f24270 */
[----:B------:R-:W-:Y:S01]  /*5a90*/  FMUL.FTZ R7, R22, R0 ;  /* 0x0000000016077220 */ /* 0x000fe20000410000 */
[--C-:B------:R-:W-:Y:S02]  /*5aa0*/  IADD3 R5, PT, PT, R225, -0x10, -R12.reuse ;  /* 0xfffffff0e1057810 */ /* 0x100fe40007ffe80c */
[----:B------:R-:W-:Y:S01]  /*5ab0*/  IADD3 R9, PT, PT, R53, -0x10, -R12 ;  /* 0xfffffff035097810 */ /* 0x000fe20007ffe80c */
[----:B------:R3:W-:Y:S01]  /*5ac0*/  MUFU.TANH R13, R7 ;  /* 0x00000007000d7308 */ /* 0x0007e20000002400 */
[----:B------:R-:W-:-:S02]  /*5ad0*/  IABS R6, R5 ;  /* 0x0000000500067213 */ /* 0x000fc40000000000 */
[----:B------:R-:W-:Y:S02]  /*5ae0*/  FSEL R5, R4, -INF , !P4 ;  /* 0xff80000004057808 */ /* 0x000fe40006000000 */
[----:B------:R-:W-:Y:S02]  /*5af0*/  IABS R9, R9 ;  /* 0x0000000900097213 */ /* 0x000fe40000000000 */
[----:B------:R-:W-:Y:S01]  /*5b00*/  FSEL R4, R8, -INF , !P1 ;  /* 0xff80000008047808 */ /* 0x000fe20004800000 */
[----:B------:R-:W-:Y:S01]  /*5b10*/  VIADD R8, R52, 0x11 ;  /* 0x0000001134087836 */ /* 0x000fe20000000000 */
[----:B------:R-:W-:Y:S01]  /*5b20*/  FSEL R245, R5, -INF , !P5 ;  /* 0xff80000005f57808 */ /* 0x000fe20006800000 */
[----:B------:R-:W-:Y:S01]  /*5b30*/  IMAD.MOV.U32 R5, RZ, RZ, R9 ;  /* 0x000000ffff057224 */ /* 0x000fe200078e0009 */
[----:B------:R-:W-:Y:S01]  /*5b40*/  FSEL R75, R4, -INF , !P3 ;  /* 0xff800000044b7808 */ /* 0x000fe20005800000 */
[----:B------:R-:W-:Y:S02]  /*5b50*/  IMAD.MOV.U32 R4, RZ, RZ, R6 ;  /* 0x000000ffff047224 */ /* 0x000fe400078e0006 */
[----:B------:R-:W-:Y:S01]  /*5b60*/  FMUL.FTZ R9, R21, R0 ;  /* 0x0000000015097220 */ /* 0x000fe20000410000 */
[----:B------:R-:W-:-:S02]  /*5b70*/  I2FP.F32.S32 R6, R5 ;  /* 0x0000000500067245 */ /* 0x000fc40000201400 */
[----:B------:R-:W-:Y:S01]  /*5b80*/  I2FP.F32.S32 R5, R4 ;  /* 0x0000000400057245 */ /* 0x000fe20000201400 */
[----:B---3--:R-:W-:Y:S01]  /*5b90*/  VIADD R7, R52, 0x10 ;  /* 0x0000001034077836 */ /* 0x008fe20000000000 */
[----:B------:R-:W-:-:S03]  /*5ba0*/  IADD3 R4, PT, PT, R225, -0x11, -R12 ;  /* 0xffffffefe1047810 */ /* 0x000fc60007ffe80c */
[----:B-1----:R-:W-:Y:S01]  /*5bb0*/  FFMA.FTZ R5, -R221, R5, R10 ;  /* 0x00000005dd057223 */ /* 0x002fe2000001010a */
[----:B------:R-:W-:Y:S01]  /*5bc0*/  ISETP.GT.AND P4, PT, R2, R7, PT ;  /* 0x000000070200720c */ /* 0x000fe20003f84270 */
[----:B------:R-:W1:Y:S01]  /*5bd0*/  MUFU.TANH R10, R9 ;  /* 0x00000009000a7308 */ /* 0x000e620000002400 */
[C---:B------:R-:W-:Y:S02]  /*5be0*/  ISETP.GE.AND P5, PT, R7.reuse, R224, PT ;  /* 0x000000e00700720c */ /* 0x040fe40003fa6270 */
[----:B------:R-:W-:Y:S02]  /*5bf0*/  ISETP.GE.AND P1, PT, R7, R229, PT ;  /* 0x000000e50700720c */ /* 0x000fe40003f26270 */
[----:B------:R-:W-:Y:S01]  /*5c00*/  ISETP.GT.AND P3, PT, R3, R7, PT ;  /* 0x000000070300720c */ /* 0x000fe20003f64270 */
[----:B------:R-:W-:Y:S01]  /*5c10*/  FMUL.FTZ R7, R23, R0 ;  /* 0x0000000017077220 */ /* 0x000fe20000410000 */
[----:B------:R-:W-:Y:S01]  /*5c20*/  IABS R4, R4 ;  /* 0x0000000400047213 */ /* 0x000fe20000000000 */
[----:B--2---:R-:W-:Y:S01]  /*5c30*/  HMMA.16816.F32.BF16 R20, R32, R24, R48 ;  /* 0x000000182014723c */ /* 0x004fe20000041830 */
[----:B------:R-:W-:Y:S01]  /*5c40*/  IMAD.MOV.U32 R48, RZ, RZ, R74 ;  /* 0x000000ffff307224 */ /* 0x000fe200078e004a */
[----:B------:R2:W3:Y:S01]  /*5c50*/  MUFU.TANH R11, R7 ;  /* 0x00000007000b7308 */ /* 0x0004e20000002400 */
[----:B------:R-:W-:Y:S01]  /*5c60*/  I2FP.F32.S32 R4, R4 ;  /* 0x0000000400047245 */ /* 0x000fe20000201400 */
[----:B------:R-:W-:-:S02]  /*5c70*/  IMAD.MOV.U32 R49, RZ, RZ, R154 ;  /* 0x000000ffff317224 */ /* 0x000fc400078e009a */
[----:B------:R-:W-:Y:S02]  /*5c80*/  IMAD.MOV.U32 R50, RZ, RZ, R139 ;  /* 0x000000ffff327224 */ /* 0x000fe400078e008b */
[----:B------:R-:W-:Y:S02]  /*5c90*/  IMAD.MOV.U32 R51, RZ, RZ, R138 ;  /* 0x000000ffff337224 */ /* 0x000fe400078e008a */
[C---:B-1----:R-:W-:Y:S01]  /*5ca0*/  FFMA.FTZ R4, -R221.reuse, R4, R10 ;  /* 0x00000004dd047223 */ /* 0x042fe2000001010a */
[----:B------:R-:W-:Y:S01]  /*5cb0*/  FMUL.FTZ R10, R16, R0 ;  /* 0x00000000100a7220 */ /* 0x000fe20000410000 */
[----:B--2---:R-:W-:Y:S01]  /*5cc0*/  FFMA.FTZ R7, -R221, R6, R13 ;  /* 0x00000006dd077223 */ /* 0x004fe2000001010d */
[----:B------:R-:W-:Y:S02]  /*5cd0*/  IADD3 R6, PT, PT, R53, -0x11, -R12 ;  /* 0xffffffef35067810 */ /* 0x000fe40007ffe80c */
[----:B------:R1:W2:Y:S02]  /*5ce0*/  MUFU.TANH R13, R10 ;  /* 0x0000000a000d7308 */ /* 0x0002a40000002400 */
[----:B------:R-:W-:-:S02]  /*5cf0*/  IABS R9, R6 ;  /* 0x0000000600097213 */ /* 0x000fc40000000000 */
[----:B------:R-:W-:Y:S02]  /*5d00*/  FSEL R6, R5, -INF , !P4 ;  /* 0xff80000005067808 */ /* 0x000fe40006000000 */
[----:B------:R-:W-:Y:S01]  /*5d10*/  FSEL R5, R7, -INF , !P3 ;  /* 0xff80000007057808 */ /* 0x000fe20005800000 */
[----:B------:R-:W-:Y:S01]  /*5d20*/  VIADD R7, R52, 0x18 ;  /* 0x0000001834077836 */ /* 0x000fe20000000000 */
[----:B------:R-:W-:Y:S02]  /*5d30*/  FSEL R247, R6, -INF , !P5 ;  /* 0xff80000006f77808 */ /* 0x000fe40006800000 */
[----:B------:R-:W-:Y:S02]  /*5d40*/  I2FP.F32.S32 R6, R9 ;  /* 0x0000000900067245 */ /* 0x000fe40000201400 */
[----:B------:R-:W-:Y:S02]  /*5d50*/  FSEL R239, R5, -INF , !P1 ;  /* 0xff80000005ef7808 */ /* 0x000fe40004800000 */
[----:B------:R-:W-:-:S02]  /*5d60*/  ISETP.GT.AND P4, PT, R2, R8, PT ;  /* 0x000000080200720c */ /* 0x000fc40003f84270 */
[C---:B------:R-:W-:Y:S01]  /*5d70*/  ISETP.GE.AND P5, PT, R8.reuse, R224, PT ;  /* 0x000000e00800720c */ /* 0x040fe20003fa6270 */
[----:B-1----:R-:W-:Y:S01]  /*5d80*/  FMUL.FTZ R10, R17, R0 ;  /* 0x00000000110a7220 */ /* 0x002fe20000410000 */
[----:B------:R-:W-:Y:S02]  /*5d90*/  ISETP.GE.AND P3, PT, R8, R229, PT ;  /* 0x000000e50800720c */ /* 0x000fe40003f66270 */
[----:B------:R-:W-:Y:S01]  /*5da0*/  ISETP.GT.AND P1, PT, R3, R8, PT ;  /* 0x000000080300720c */ /* 0x000fe20003f24270 */
[----:B---3--:R-:W-:Y:S01]  /*5db0*/  FFMA.FTZ R8, -R221, R6, R11 ;  /* 0x00000006dd087223 */ /* 0x008fe2000001010b */
[----:B------:R-:W-:Y:S01]  /*5dc0*/  FMUL.FTZ R6, R18, R0 ;  /* 0x0000000012067220 */ /* 0x000fe20000410000 */
[--C-:B------:R-:W-:Y:S01]  /*5dd0*/  IADD3 R5, PT, PT, R225, -0x18, -R12.reuse ;  /* 0xffffffe8e1057810 */ /* 0x100fe20007ffe80c */
[----:B------:R-:W1:Y:S01]  /*5de0*/  MUFU.TANH R10, R10 ;  /* 0x0000000a000a7308 */ /* 0x000e620000002400 */
[----:B------:R-:W-:-:S04]  /*5df0*/  IADD3 R9, PT, PT, R53, -0x18, -R12 ;  /* 0xffffffe835097810 */ /* 0x000fc80007ffe80c */
[----:B------:R-:W-:-:S03]  /*5e00*/  IABS R9, R9 ;  /* 0x0000000900097213 */ /* 0x000fc60000000000 */
[----:B------:R3:W4:Y:S02]  /*5e10*/  MUFU.TANH R14, R6 ;  /* 0x00000006000e7308 */ /* 0x0007240000002400 */
[----:B---3--:R-:W-:Y:S02]  /*5e20*/  IABS R6, R5 ;  /* 0x0000000500067213 */ /* 0x008fe40000000000 */
[----:B------:R-:W-:Y:S02]  /*5e30*/  FSEL R5, R4, -INF , !P4 ;  /* 0xff80000004057808 */ /* 0x000fe40006000000 */
[----:B------:R-:W-:Y:S01]  /*5e40*/  FSEL R4, R8, -INF , !P1 ;  /* 0xff80000008047808 */ /* 0x000fe20004800000 */
[----:B------:R-:W-:Y:S01]  /*5e50*/  VIADD R8, R52, 0x19 ;  /* 0x0000001934087836 */ /* 0x000fe20000000000 */
[----:B------:R-:W-:Y:S01]  /*5e60*/  FSEL R244, R5, -INF , !P5 ;  /* 0xff80000005f47808 */ /* 0x000fe20006800000 */
[----:B------:R-:W-:Y:S01]  /*5e70*/  IMAD.MOV.U32 R5, RZ, RZ, R9 ;  /* 0x000000ffff057224 */ /* 0x000fe200078e0009 */
[----:B------:R-:W-:Y:S01]  /*5e80*/  FSEL R67, R4, -INF , !P3 ;  /* 0xff80000004437808 */ /* 0x000fe20005800000 */
[----:B------:R-:W-:Y:S01]  /*5e90*/  IMAD.MOV.U32 R4, RZ, RZ, R6 ;  /* 0x000000ffff047224 */ /* 0x000fe200078e0006 */
[----:B------:R-:W-:-:S02]  /*5ea0*/  ISETP.GT.AND P4, PT, R2, R7, PT ;  /* 0x000000070200720c */ /* 0x000fc40003f84270 */
[C---:B------:R-:W-:Y:S02]  /*5eb0*/  ISETP.GE.AND P5, PT, R7.reuse, R224, PT ;  /* 0x000000e00700720c */ /* 0x040fe40003fa6270 */
[----:B------:R-:W-:Y:S02]  /*5ec0*/  ISETP.GE.AND P1, PT, R7, R229, PT ;  /* 0x000000e50700720c */ /* 0x000fe40003f26270 */
[----:B------:R-:W-:Y:S01]  /*5ed0*/  ISETP.GT.AND P3, PT, R3, R7, PT ;  /* 0x000000070300720c */ /* 0x000fe20003f64270 */
[----:B------:R-:W-:Y:S01]  /*5ee0*/  FMUL.FTZ R7, R19, R0 ;  /* 0x0000000013077220 */ /* 0x000fe20000410000 */
[----:B------:R-:W-:Y:S01]  /*5ef0*/  I2FP.F32.S32 R6, R5 ;  /* 0x0000000500067245 */ /* 0x000fe20000201400 */
[----:B------:R-:W-:Y:S01]  /*5f00*/  HMMA.16816.F32.BF16 R16, R32, R26, R40 ;  /* 0x0000001a2010723c */ /* 0x000fe20000041828 */
[----:B------:R-:W-:Y:S01]  /*5f10*/  I2FP.F32.S32 R5, R4 ;  /* 0x0000000400057245 */ /* 0x000fe20000201400 */
[----:B------:R4:W3:Y:S01]  /*5f20*/  MUFU.TANH R11, R7 ;  /* 0x00000007000b7308 */ /* 0x0008e20000002400 */
[----:B------:R-:W-:Y:S01]  /*5f30*/  IADD3 R4, PT, PT, R225, -0x19, -R12 ;  /* 0xffffffe7e1047810 */ /* 0x000fe20007ffe80c */
[----:B------:R-:W5:Y:S02]  /*5f40*/  LDSM.16.M88.4 R24, [R95+0x3800] ;  /* 0x003800005f18783b */ /* 0x000f640000000200 */
[----:B--2---:R-:W-:Y:S01]  /*5f50*/  FFMA.FTZ R5, -R221, R5, R13 ;  /* 0x00000005dd057223 */ /* 0x004fe2000001010d */
[----:B------:R-:W-:Y:S01]  /*5f60*/  IABS R4, R4 ;  /* 0x0000000400047213 */ /* 0x000fe20000000000 */
[----:B------:R-:W-:Y:S01]  /*5f70*/  HMMA.16816.F32.BF16 R40, R36, R30, R88 ;  /* 0x0000001e2428723c */ /* 0x000fe20000041858 */
[----:B------:R-:W2:Y:S01]  /*5f80*/  LDSM.16.M88.4 R28, [R55+0x4000] ;  /* 0x00400000371c783b */ /* 0x000ea20000000200 */
[----:B------:R-:W-:Y:S01]  /*5f90*/  IMAD.MOV.U32 R88, RZ, RZ, R147 ;  /* 0x000000ffff587224 */ /* 0x000fe200078e0093 */
[----:B------:R-:W-:Y:S01]  /*5fa0*/  I2FP.F32.S32 R4, R4 ;  /* 0x0000000400047245 */ /* 0x000fe20000201400 */
[----:B------:R-:W-:-:S02]  /*5fb0*/  IMAD.MOV.U32 R89, RZ, RZ, R146 ;  /* 0x000000ffff597224 */ /* 0x000fc400078e0092 */
[----:B------:R-:W-:Y:S02]  /*5fc0*/  IMAD.MOV.U32 R90, RZ, RZ, R145 ;  /* 0x000000ffff5a7224 */ /* 0x000fe400078e0091 */
[C---:B-1----:R-:W-:Y:S01]  /*5fd0*/  FFMA.FTZ R4, -R221.reuse, R4, R10 ;  /* 0x00000004dd047223 */ /* 0x042fe2000001010a */
[----:B------:R-:W-:Y:S01]  /*5fe0*/  FMUL.FTZ R10, R20, R0 ;  /* 0x00000000140a7220 */ /* 0x000fe20000410000 */
[----:B------:R-:W-:Y:S02]  /*5ff0*/  IMAD.MOV.U32 R91, RZ, RZ, R144 ;  /* 0x000000ffff5b7224 */ /* 0x000fe400078e0090 */
[----:B----4-:R-:W-:Y:S01]  /*6000*/  FFMA.FTZ R7, -R221, R6, R14 ;  /* 0x00000006dd077223 */ /* 0x010fe2000001010e */
[----:B------:R-:W-:Y:S02]  /*6010*/  IADD3 R6, PT, PT, R53, -0x19, -R12 ;  /* 0xffffffe735067810 */ /* 0x000fe40007ffe80c */
[----:B------:R-:W1:Y:S02]  /*6020*/  MUFU.TANH R10, R10 ;  /* 0x0000000a000a7308 */ /* 0x000e640000002400 */
[----:B------:R-:W-:-:S02]  /*6030*/  IABS R9, R6 ;  /* 0x0000000600097213 */ /* 0x000fc40000000000 */
[----:B------:R-:W-:Y:S02]  /*6040*/  FSEL R6, R5, -INF , !P4 ;  /* 0xff80000005067808 */ /* 0x000fe40006000000 */
[----:B------:R-:W-:Y:S01]  /*6050*/  FSEL R5, R7, -INF , !P3 ;  /* 0xff80000007057808 */ /* 0x000fe20005800000 */
[----:B------:R-:W-:Y:S01]  /*6060*/  FMUL.FTZ R7, R22, R0 ;  /* 0x0000000016077220 */ /* 0x000fe20000410000 */
[----:B------:R-:W-:Y:S02]  /*6070*/  FSEL R74, R6, -INF , !P5 ;  /* 0xff800000064a7808 */ /* 0x000fe40006800000 */
[----:B------:R-:W-:Y:S01]  /*6080*/  I2FP.F32.S32 R6, R9 ;  /* 0x0000000900067245 */ /* 0x000fe20000201400 */
[----:B------:R4:W2:Y:S01]  /*6090*/  MUFU.TANH R13, R7 ;  /* 0x00000007000d7308 */ /* 0x0008a20000002400 */
[----:B------:R-:W-:Y:S02]  /*60a0*/  FSEL R65, R5, -INF , !P1 ;  /* 0xff80000005417808 */ /* 0x000fe40004800000 */
[----:B------:R-:W-:-:S02]  /*60b0*/  ISETP.GT.AND P4, PT, R2, R8, PT ;  /* 0x000000080200720c */ /* 0x000fc40003f84270 */
[C---:B------:R-:W-:Y:S02]  /*60c0*/  ISETP.GE.AND P5, PT, R8.reuse, R224, PT ;  /* 0x000000e00800720c */ /* 0x040fe40003fa6270 */
[----:B------:R-:W-:Y:S02]  /*60d0*/  ISETP.GE.AND P3, PT, R8, R229, PT ;  /* 0x000000e50800720c */ /* 0x000fe40003f66270 */
[----:B------:R-:W-:Y:S01]  /*60e0*/  ISETP.GT.AND P1, PT, R3, R8, PT ;  /* 0x000000080300720c */ /* 0x000fe20003f24270 */
[----:B---3--:R-:W-:Y:S01]  /*60f0*/  FFMA.FTZ R8, -R221, R6, R11 ;  /* 0x00000006dd087223 */ /* 0x008fe2000001010b */
[--C-:B------:R-:W-:Y:S02]  /*6100*/  IADD3 R5, PT, PT, R225, -0x20, -R12.reuse ;  /* 0xffffffe0e1057810 */ /* 0x100fe40007ffe80c */
[----:B------:R-:W-:Y:S02]  /*6110*/  IADD3 R9, PT, PT, R53, -0x20, -R12 ;  /* 0xffffffe035097810 */ /* 0x000fe40007ffe80c */
[----:B------:R-:W-:-:S02]  /*6120*/  IABS R6, R5 ;  /* 0x0000000500067213 */ /* 0x000fc40000000000 */
[----:B------:R-:W-:Y:S01]  /*6130*/  FSEL R5, R4, -INF , !P4 ;  /* 0xff80000004057808 */ /* 0x000fe20006000000 */
[----:B----4-:R-:W-:Y:S01]  /*6140*/  VIADD R7, R52, 0x20 ;  /* 0x0000002034077836 */ /* 0x010fe20000000000 */
[----:B------:R-:W-:Y:S02]  /*6150*/  IABS R9, R9 ;  /* 0x0000000900097213 */ /* 0x000fe40000000000 */
[----:B------:R-:W-:Y:S01]  /*6160*/  FSEL R4, R8, -INF , !P1 ;  /* 0xff80000008047808 */ /* 0x000fe20004800000 */
[----:B------:R-:W-:Y:S01]  /*6170*/  VIADD R8, R52, 0x21 ;  /* 0x0000002134087836 */ /* 0x000fe20000000000 */
[----:B------:R-:W-:Y:S01]  /*6180*/  FSEL R73, R5, -INF , !P5 ;  /* 0xff80000005497808 */ /* 0x000fe20006800000 */
[----:B------:R-:W-:Y:S01]  /*6190*/  IMAD.MOV.U32 R5, RZ, RZ, R9 ;  /* 0x000000ffff057224 */ /* 0x000fe200078e0009 */
[----:B------:R-:W-:Y:S01]  /*61a0*/  FSEL R72, R4, -INF , !P3 ;  /* 0xff80000004487808 */ /* 0x000fe20005800000 */
[----:B------:R-:W-:Y:S01]  /*61b0*/  IMAD.MOV.U32 R4, RZ, RZ, R6 ;  /* 0x000000ffff047224 */ /* 0x000fe200078e0006 */
[----:B------:R-:W-:Y:S01]  /*61c0*/  ISETP.GT.AND P4, PT, R2, R7, PT ;  /* 0x000000070200720c */ /* 0x000fe20003f84270 */
[----:B------:R-:W-:Y:S01]  /*61d0*/  FMUL.FTZ R9, R21, R0 ;  /* 0x0000000015097220 */ /* 0x000fe20000410000 */
[----:B------:R-:W-:-:S02]  /*61e0*/  I2FP.F32.S32 R6, R5 ;  /* 0x0000000500067245 */ /* 0x000fc40000201400 */
[C---:B------:R-:W-:Y:S02]  /*61f0*/  ISETP.GE.AND P5, PT, R7.reuse, R224, PT ;  /* 0x000000e00700720c */ /* 0x040fe40003fa6270 */
[----:B------:R-:W-:Y:S02]  /*6200*/  ISETP.GE.AND P1, PT, R7, R229, PT ;  /* 0x000000e50700720c */ /* 0x000fe40003f26270 */
[----:B------:R-:W-:Y:S01]  /*6210*/  ISETP.GT.AND P3, PT, R3, R7, PT ;  /* 0x000000070300720c */ /* 0x000fe20003f64270 */
[----:B------:R-:W-:Y:S01]  /*6220*/  FMUL.FTZ R7, R23, R0 ;  /* 0x0000000017077220 */ /* 0x000fe20000410000 */
[----:B------:R-:W-:Y:S01]  /*6230*/  I2FP.F32.S32 R5, R4 ;  /* 0x0000000400057245 */ /* 0x000fe20000201400 */
[----:B-----5:R-:W-:Y:S01]  /*6240*/  HMMA.16816.F32.BF16 R20, R32, R24, R44 ;  /* 0x000000182014723c */ /* 0x020fe2000004182c */
[----:B------:R-:W-:Y:S01]  /*6250*/  IADD3 R4, PT, PT, R225, -0x21, -R12 ;  /* 0xffffffdfe1047810 */ /* 0x000fe20007ffe80c */
[----:B------:R3:W-:Y:S02]  /*6260*/  MUFU.TANH R11, R7 ;  /* 0x00000007000b7308 */ /* 0x0007e40000002400 */
[----:B-1----:R-:W-:Y:S01]  /*6270*/  FFMA.FTZ R5, -R221, R5, R10 ;  /* 0x00000005dd057223 */ /* 0x002fe2000001010a */
[----:B------:R-:W-:-:S03]  /*6280*/  IABS R4, R4 ;  /* 0x0000000400047213 */ /* 0x000fc60000000000 */
[----:B--2---:R-:W-:Y:S01]  /*6290*/  HMMA.16816.F32.BF16 R44, R36, R28, R80 ;  /* 0x0000001c242c723c */ /* 0x004fe20000041850 */
[----:B------:R-:W-:Y:S01]  /*62a0*/  I2FP.F32.S32 R4, R4 ;  /* 0x0000000400047245 */ /* 0x000fe20000201400 */
[----:B------:R1:W2:Y:S01]  /*62b0*/  MUFU.TANH R10, R9 ;  /* 0x00000009000a7308 */ /* 0x0002a20000002400 */
[----:B------:R-:W-:Y:S02]  /*62c0*/  IMAD.MOV.U32 R83, RZ, RZ, R97 ;  /* 0x000000ffff537224 */ /* 0x000fe400078e0061 */
[----:B------:R-:W-:Y:S02]  /*62d0*/  IMAD.MOV.U32 R80, RZ, RZ, R87 ;  /* 0x000000ffff507224 */ /* 0x000fe400078e0057 */
[----:B------:R-:W-:Y:S02]  /*62e0*/  IMAD.MOV.U32 R82, RZ, RZ, R49 ;  /* 0x000000ffff527224 */ /* 0x000fe400078e0031 */
[----:B------:R-:W-:Y:S02]  /*62f0*/  IMAD.MOV.U32 R49, RZ, RZ, R51 ;  /* 0x000000ffff317224 */ /* 0x000fe400078e0033 */
[----:B------:R-:W-:-:S02]  /*6300*/  IMAD.MOV.U32 R51, RZ, RZ, R130 ;  /* 0x000000ffff337224 */ /* 0x000fc400078e0082 */
[----:B---3--:R-:W-:Y:S01]  /*6310*/  FFMA.FTZ R7, -R221, R6, R13 ;  /* 0x00000006dd077223 */ /* 0x008fe2000001010d */
[----:B------:R-:W-:Y:S01]  /*6320*/  IADD3 R6, PT, PT, R53, -0x21, -R12 ;  /* 0xffffffdf35067810 */ /* 0x000fe20007ffe80c */
[----:B------:R-:W-:Y:S02]  /*6330*/  IMAD.MOV.U32 R81, RZ, RZ, R48 ;  /* 0x000000ffff517224 */ /* 0x000fe400078e0030 */
[----:B------:R-:W-:Y:S02]  /*6340*/  IMAD.MOV.U32 R48, RZ, RZ, R50 ;  /* 0x000000ffff307224 */ /* 0x000fe400078e0032 */
[----:B------:R-:W-:Y:S01]  /*6350*/  IMAD.MOV.U32 R50, RZ, RZ, R112 ;  /* 0x000000ffff327224 */ /* 0x000fe200078e0070 */
[----:B-1----:R-:W-:Y:S01]  /*6360*/  IABS R9, R6 ;  /* 0x0000000600097213 */ /* 0x002fe20000000000 */
[----:B--2---:R-:W-:Y:S01]  /*6370*/  FFMA.FTZ R4, -R221, R4, R10 ;  /* 0x00000004dd047223 */ /* 0x004fe2000001010a */
[----:B------:R-:W-:Y:S01]  /*6380*/  FSEL R6, R5, -INF , !P4 ;  /* 0xff80000005067808 */ /* 0x000fe20006000000 */
[----:B------:R-:W-:Y:S01]  /*6390*/  FMUL.FTZ R10, R16, R0 ;  /* 0x00000000100a7220 */ /* 0x000fe20000410000 */
[----:B------:R-:W-:Y:S01]  /*63a0*/  FSEL R5, R7, -INF , !P3 ;  /* 0xff80000007057808 */ /* 0x000fe20005800000 */
[----:B------:R-:W-:Y:S01]  /*63b0*/  VIADD R7, R52, 0x28 ;  /* 0x0000002834077836 */ /* 0x000fe20000000000 */
[----:B------:R-:W-:Y:S01]  /*63c0*/  FSEL R238, R6, -INF , !P5 ;  /* 0xff80000006ee7808 */ /* 0x000fe20006800000 */
[----:B------:R1:W2:Y:S01]  /*63d0*/  MUFU.TANH R13, R10 ;  /* 0x0000000a000d7308 */ /* 0x0002a20000002400 */
[----:B------:R-:W-:Y:S01]  /*63e0*/  I2FP.F32.S32 R6, R9 ;  /* 0x0000000900067245 */ /* 0x000fe20000201400 */
[----:B------:R-:W-:Y:S01]  /*63f0*/  IMAD.MOV.U32 R112, RZ, RZ, R113 ;  /* 0x000000ffff707224 */ /* 0x000fe200078e0071 */
[----:B------:R-:W-:Y:S01]  /*6400*/  FSEL R237, R5, -INF , !P1 ;  /* 0xff80000005ed7808 */ /* 0x000fe20004800000 */
[----:B------:R-:W-:Y:S01]  /*6410*/  IMAD.MOV.U32 R113, RZ, RZ, R114 ;  /* 0x000000ffff717224 */ /* 0x000fe200078e0072 */
[----:B------:R-:W-:Y:S01]  /*6420*/  ISETP.GT.AND P4, PT, R2, R8, PT ;  /* 0x000000080200720c */ /* 0x000fe20003f84270 */
[----:B------:R-:W-:Y:S01]  /*6430*/  IMAD.MOV.U32 R114, RZ, RZ, R115 ;  /* 0x000000ffff727224 */ /* 0x000fe200078e0073 */
[C---:B------:R-:W-:Y:S01]  /*6440*/  ISETP.GE.AND P5, PT, R8.reuse, R224, PT ;  /* 0x000000e00800720c */ /* 0x040fe20003fa6270 */
[----:B------:R-:W-:Y:S01]  /*6450*/  IMAD.MOV.U32 R115, RZ, RZ, R15 ;  /* 0x000000ffff737224 */ /* 0x000fe200078e000f */
[----:B------:R-:W-:-:S02]  /*6460*/  ISETP.GE.AND P3, PT, R8, R229, PT ;  /* 0x000000e50800720c */ /* 0x000fc40003f66270 */
[----:B------:R-:W-:Y:S01]  /*6470*/  ISETP.GT.AND P1, PT, R3, R8, PT ;  /* 0x000000080300720c */ /* 0x000fe20003f24270 */
[----:B------:R-:W-:Y:S01]  /*6480*/  FFMA.FTZ R8, -R221, R6, R11 ;  /* 0x00000006dd087223 */ /* 0x000fe2000001010b */
[-C--:B------:R-:W-:Y:S01]  /*6490*/  FMUL.FTZ R6, R18, R0.reuse ;  /* 0x0000000012067220 */ /* 0x080fe20000410000 */
[--C-:B------:R-:W-:Y:S02]  /*64a0*/  IADD3 R5, PT, PT, R225, -0x28, -R12.reuse ;  /* 0xffffffd8e1057810 */ /* 0x100fe40007ffe80c */
[----:B------:R-:W-:Y:S01]  /*64b0*/  IADD3 R9, PT, PT, R53, -0x28, -R12 ;  /* 0xffffffd835097810 */ /* 0x000fe20007ffe80c */
[----:B------:R3:W-:Y:S01]  /*64c0*/  MUFU.TANH R14, R6 ;  /* 0x00000006000e7308 */ /* 0x0007e20000002400 */
[----:B-1----:R-:W-:Y:S02]  /*64d0*/  FMUL.FTZ R10, R17, R0 ;  /* 0x00000000110a7220 */ /* 0x002fe40000410000 */
[----:B------:R-:W-:-:S05]  /*64e0*/  IABS R9, R9 ;  /* 0x0000000900097213 */ /* 0x000fca0000000000 */
[----:B------:R-:W1:Y:S01]  /*64f0*/  MUFU.TANH R10, R10 ;  /* 0x0000000a000a7308 */ /* 0x000e620000002400 */
        /* <DEDUP_REMOVED lines=16> */
[----:B------:R3:W4:Y:S01]  /*6600*/  MUFU.TANH R11, R7 ;  /* 0x00000007000b7308 */ /* 0x0007220000002400 */
[----:B------:R-:W-:Y:S01]  /*6610*/  IADD3 R4, PT, PT, R225, -0x29, -R12 ;  /* 0xffffffd7e1047810 */ /* 0x000fe20007ffe80c */
[----:B------:R-:W5:Y:S02]  /*6620*/  LDSM.16.M88.4 R24, [R95+0x4000] ;  /* 0x004000005f18783b */ /* 0x000f640000000200 */
[----:B--2---:R-:W-:Y:S01]  /*6630*/  FFMA.FTZ R5, -R221, R5, R13 ;  /* 0x00000005dd057223 */ /* 0x004fe2000001010d */
[----:B------:R-:W-:Y:S01]  /*6640*/  IABS R4, R4 ;  /* 0x0000000400047213 */ /* 0x000fe20000000000 */
[----:B------:R-:W-:Y:S01]  /*6650*/  HMMA.16816.F32.BF16 R40, R36, R30, R76 ;  /* 0x0000001e2428723c */ /* 0x000fe2000004184c */
[----:B------:R-:W2:Y:S02]  /*6660*/  LDSM.16.M88.4 R28, [R55+0x4800] ;  /* 0x00480000371c783b */ /* 0x000ea40000000200 */
[----:B------:R-:W-:-:S05]  /*6670*/  I2FP.F32.S32 R4, R4 ;  /* 0x0000000400047245 */ /* 0x000fca0000201400 */
[C---:B-1----:R-:W-:Y:S01]  /*6680*/  FFMA.FTZ R4, -R221.reuse, R4, R10 ;  /* 0x00000004dd047223 */ /* 0x042fe2000001010a */
[----:B------:R-:W-:Y:S01]  /*6690*/  FMUL.FTZ R10, R20, R0 ;  /* 0x00000000140a7220 */ /* 0x000fe20000410000 */
[----:B---3--:R-:W-:Y:S01]  /*66a0*/  FFMA.FTZ R7, -R221, R6, R14 ;  /* 0x00000006dd077223 */ /* 0x008fe2000001010e */
[----:B------:R-:W-:-:S04]  /*66b0*/  IADD3 R6, PT, PT, R53, -0x29, -R12 ;  /* 0xffffffd735067810 */ /* 0x000fc80007ffe80c */
[----:B------:R-:W1:Y:S01]  /*66c0*/  MUFU.TANH R10, R10 ;  /* 0x0000000a000a7308 */ /* 0x000e620000002400 */
[----:B------:R-:W-:Y:S02]  /*66d0*/  IABS R9, R6 ;  /* 0x0000000600097213 */ /* 0x000fe40000000000 */
[----:B------:R-:W-:Y:S02]  /*66e0*/  FSEL R6, R5, -INF , !P4 ;  /* 0xff80000005067808 */ /* 0x000fe40006000000 */
[----:B------:R-:W-:Y:S01]  /*66f0*/  FSEL R5, R7, -INF , !P3 ;  /* 0xff80000007057808 */ /* 0x000fe20005800000 */
[----:B------:R-:W-:Y:S01]  /*6700*/  FMUL.FTZ R7, R22, R0 ;  /* 0x0000000016077220 */ /* 0x000fe20000410000 */
[----:B------:R-:W-:Y:S02]  /*6710*/  FSEL R234, R6, -INF , !P5 ;  /* 0xff80000006ea7808 */ /* 0x000fe40006800000 */
[----:B------:R-:W-:Y:S01]  /*6720*/  I2FP.F32.S32 R6, R9 ;  /* 0x0000000900067245 */ /* 0x000fe20000201400 */
[----:B------:R3:W2:Y:S01]  /*6730*/  MUFU.TANH R13, R7 ;  /* 0x00000007000d7308 */ /* 0x0006a20000002400 */
[----:B------:R-:W-:-:S02]  /*6740*/  FSEL R214, R5, -INF , !P1 ;  /* 0xff80000005d67808 */ /* 0x000fc40004800000 */
[----:B------:R-:W-:Y:S02]  /*6750*/  ISETP.GT.AND P4, PT, R2, R8, PT ;  /* 0x000000080200720c */ /* 0x000fe40003f84270 */
[C---:B------:R-:W-:Y:S02]  /*6760*/  ISETP.GE.AND P5, PT, R8.reuse, R224, PT ;  /* 0x000000e00800720c */ /* 0x040fe40003fa6270 */
[----:B------:R-:W-:Y:S02]  /*6770*/  ISETP.GE.AND P3, PT, R8, R229, PT ;  /* 0x000000e50800720c */ /* 0x000fe40003f66270 */
[----:B------:R-:W-:Y:S01]  /*6780*/  ISETP.GT.AND P1, PT, R3, R8, PT ;  /* 0x000000080300720c */ /* 0x000fe20003f24270 */
[----:B----4-:R-:W-:Y:S01]  /*6790*/  FFMA.FTZ R8, -R221, R6, R11 ;  /* 0x00000006dd087223 */ /* 0x010fe2000001010b */
[--C-:B------:R-:W-:Y:S02]  /*67a0*/  IADD3 R5, PT, PT, R225, -0x30, -R12.reuse ;  /* 0xffffffd0e1057810 */ /* 0x100fe40007ffe80c */
[----:B------:R-:W-:-:S02]  /*67b0*/  IADD3 R9, PT, PT, R53, -0x30, -R12 ;  /* 0xffffffd035097810 */ /* 0x000fc40007ffe80c */
[----:B------:R-:W-:Y:S02]  /*67c0*/  IABS R6, R5 ;  /* 0x0000000500067213 */ /* 0x000fe40000000000 */
[----:B------:R-:W-:Y:S01]  /*67d0*/  FSEL R5, R4, -INF , !P4 ;  /* 0xff80000004057808 */ /* 0x000fe20006000000 */
[----:B---3--:R-:W-:Y:S01]  /*67e0*/  VIADD R7, R52, 0x30 ;  /* 0x0000003034077836 */ /* 0x008fe20000000000 */
        /* <DEDUP_REMOVED lines=23> */
[----:B---3--:R-:W-:Y:S01]  /*6960*/  FFMA.FTZ R7, -R221, R6, R13 ;  /* 0x00000006dd077223 */ /* 0x008fe2000001010d */
[----:B------:R-:W-:-:S04]  /*6970*/  IADD3 R6, PT, PT, R53, -0x31, -R12 ;  /* 0xffffffcf35067810 */ /* 0x000fc80007ffe80c */
        /* <DEDUP_REMOVED lines=8> */
[----:B------:R-:W-:Y:S02]  /*6a00*/  I2FP.F32.S32 R6, R9 ;  /* 0x0000000900067245 */ /* 0x000fe40000201400 */
[----:B------:R-:W-:-:S02]  /*6a10*/  FSEL R222, R5, -INF , !P1 ;  /* 0xff80000005de7808 */ /* 0x000fc40004800000 */
[----:B------:R-:W-:Y:S02]  /*6a20*/  ISETP.GT.AND P4, PT, R2, R8, PT ;  /* 0x000000080200720c */ /* 0x000fe40003f84270 */
[C---:B------:R-:W-:Y:S02]  /*6a30*/  ISETP.GE.AND P5, PT, R8.reuse, R224, PT ;  /* 0x000000e00800720c */ /* 0x040fe40003fa6270 */
[----:B------:R-:W-:Y:S02]  /*6a40*/  ISETP.GE.AND P3, PT, R8, R229, PT ;  /* 0x000000e50800720c */ /* 0x000fe40003f66270 */
[----:B------:R-:W-:Y:S01]  /*6a50*/  ISETP.GT.AND P1, PT, R3, R8, PT ;  /* 0x000000080300720c */ /* 0x000fe20003f24270 */
[----:B------:R-:W-:Y:S01]  /*6a60*/  FFMA.FTZ R8, -R221, R6, R11 ;  /* 0x00000006dd087223 */ /* 0x000fe2000001010b */
[-C--:B------:R-:W-:Y:S01]  /*6a70*/  FMUL.FTZ R6, R18, R0.reuse ;  /* 0x0000000012067220 */ /* 0x080fe20000410000 */
[--C-:B------:R-:W-:Y:S02]  /*6a80*/  IADD3 R5, PT, PT, R225, -0x38, -R12.reuse ;  /* 0xffffffc8e1057810 */ /* 0x100fe40007ffe80c */
[----:B------:R-:W-:Y:S01]  /*6a90*/  IADD3 R9, PT, PT, R53, -0x38, -R12 ;  /* 0xffffffc835097810 */ /* 0x000fe20007ffe80c */
[----:B------:R3:W-:Y:S01]  /*6aa0*/  MUFU.TANH R14, R6 ;  /* 0x00000006000e7308 */ /* 0x0007e20000002400 */
[----:B-1----:R-:W-:-:S02]  /*6ab0*/  FMUL.FTZ R10, R17, R0 ;  /* 0x00000000110a7220 */ /* 0x002fc40000410000 */
        /* <DEDUP_REMOVED lines=542> */
[----:B------:R-:W-:Y:S01]  /*8ca0*/  IMAD.MOV.U32 R251, RZ, RZ, R228 ;  /* 0x000000fffffb7224 */ /* 0x000fe200078e00e4 */
[----:B------:R-:W-:Y:S01]  /*8cb0*/  VIMNMX R228, PT, PT, RZ, R3, !PT ;  /* 0x00000003ffe47248 */ /* 0x000fe20007fe0100 */
        /* <DEDUP_REMOVED lines=54> */
[----:B---3--:R-:W-:Y:S01]  /*9020*/  FFMA.FTZ R7, -R221, R6, R14 ;  /* 0x00000006dd077223 */ /* 0x008fe2000001010e */
        /* <DEDUP_REMOVED lines=14> */
[----:B----4-:R-:W-:Y:S01]  /*9110*/  FFMA.FTZ R8, -R221, R6, R11 ;  /* 0x00000006dd087223 */ /* 0x010fe2000001010b */
[--C-:B------:R-:W-:Y:S02]  /*9120*/  IADD3 R5, PT, PT, R225, -0xa0, -R12.reuse ;  /* 0xffffff60e1057810 */ /* 0x100fe40007ffe80c */
[----:B------:R-:W-:Y:S02]  /*9130*/  IADD3 R9, PT, PT, R53, -0xa0, -R12 ;  /* 0xffffff6035097810 */ /* 0x000fe40007ffe80c */
[----:B------:R-:W-:-:S02]  /*9140*/  IABS R6, R5 ;  /* 0x0000000500067213 */ /* 0x000fc40000000000 */
        /* <DEDUP_REMOVED lines=120> */
[C---:B--2---:R-:W-:Y:S01]  /*98d0*/  HMMA.16816.F32.BF16 R44, R36.reuse, R28, R80 ;  /* 0x0000001c242c723c */ /* 0x044fe20000041850 */
[----:B------:R-:W-:Y:S01]  /*98e0*/  I2FP.F32.S32 R4, R4 ;  /* 0x0000000400047245 */ /* 0x000fe20000201400 */
[----:B------:R1:W2:Y:S06]  /*98f0*/  MUFU.TANH R10, R9 ;  /* 0x00000009000a7308 */ /* 0x0002ac0000002400 */
[----:B------:R-:W-:Y:S01]  /*9900*/  HMMA.16816.F32.BF16 R28, R36, R30, R48 ;  /* 0x0000001e241c723c */ /* 0x000fe20000041830 */
[----:B------:R-:W-:Y:S02]  /*9910*/  IMAD.MOV.U32 R48, RZ, RZ, R116 ;  /* 0x000000ffff307224 */ /* 0x000fe400078e0074 */
[----:B------:R-:W-:-:S02]  /*9920*/  IMAD.MOV.U32 R49, RZ, RZ, R118 ;  /* 0x000000ffff317224 */ /* 0x000fc400078e0076 */
[----:B---3--:R-:W-:Y:S01]  /*9930*/  FFMA.FTZ R7, -R221, R6, R13 ;  /* 0x00000006dd077223 */ /* 0x008fe2000001010d */
[----:B------:R-:W-:Y:S01]  /*9940*/  IADD3 R6, PT, PT, R53, -0xb1, -R12 ;  /* 0xffffff4f35067810 */ /* 0x000fe20007ffe80c */
        /* <DEDUP_REMOVED lines=10> */
[----:B------:R-:W-:-:S02]  /*99f0*/  I2FP.F32.S32 R6, R9 ;  /* 0x0000000900067245 */ /* 0x000fc40000201400 */
[----:B------:R-:W-:Y:S02]  /*9a00*/  FSEL R98, R5, -INF , !P1 ;  /* 0xff80000005627808 */ /* 0x000fe40004800000 */
[----:B------:R-:W-:Y:S02]  /*9a10*/  ISETP.GT.AND P4, PT, R2, R8, PT ;  /* 0x000000080200720c */ /* 0x000fe40003f84270 */
[C---:B------:R-:W-:Y:S02]  /*9a20*/  ISETP.GE.AND P5, PT, R8.reuse, R224, PT ;  /* 0x000000e00800720c */ /* 0x040fe40003fa6270 */
[----:B------:R-:W-:Y:S02]  /*9a30*/  ISETP.GE.AND P3, PT, R8, R229, PT ;  /* 0x000000e50800720c */ /* 0x000fe40003f66270 */
[----:B------:R-:W-:Y:S01]  /*9a40*/  ISETP.GT.AND P1, PT, R3, R8, PT ;  /* 0x000000080300720c */ /* 0x000fe20003f24270 */
[----:B------:R-:W-:Y:S01]  /*9a50*/  FFMA.FTZ R8, -R221, R6, R11 ;  /* 0x00000006dd087223 */ /* 0x000fe2000001010b */
[----:B------:R-:W-:Y:S01]  /*9a60*/  FMUL.FTZ R6, R18, R0 ;  /* 0x0000000012067220 */ /* 0x000fe20000410000 */
[----:B------:R-:W-:-:S02]  /*9a70*/  IADD3 R5, PT, PT, R225, -0xb8, -R12 ;  /* 0xffffff48e1057810 */ /* 0x000fc40007ffe80c */
        /* <DEDUP_REMOVED lines=26> */
[----:B------:R-:W2:Y:S03]  /*9c20*/  LDSM.16.M88.4 R40, [R55+0x9000] ;  /* 0x009000003728783b */ /* 0x000ea60000000200 */
        /* <DEDUP_REMOVED lines=12> */
[----:B------:R3:W-:Y:S01]  /*9cf0*/  MUFU.TANH R13, R7 ;  /* 0x00000007000d7308 */ /* 0x0007e20000002400 */
        /* <DEDUP_REMOVED lines=21> */
[----:B------:R-:W-:Y:S02]  /*9e50*/  I2FP.F32.S32 R5, R4 ;  /* 0x0000000400057245 */ /* 0x000fe40000201400 */
[C---:B------:R-:W-:Y:S02]  /*9e60*/  ISETP.GE.AND P5, PT, R7.reuse, R224, PT ;  /* 0x000000e00700720c */ /* 0x040fe40003fa6270 */
[----:B------:R-:W-:Y:S01]  /*9e70*/  ISETP.GE.AND P1, PT, R7, R229, PT ;  /* 0x000000e50700720c */ /* 0x000fe20003f26270 */
[----:B-1----:R-:W-:Y:S01]  /*9e80*/  FFMA.FTZ R5, -R221, R5, R10 ;  /* 0x00000005dd057223 */ /* 0x002fe2000001010a */
[----:B------:R-:W-:Y:S01]  /*9e90*/  ISETP.GT.AND P3, PT, R3, R7, PT ;  /* 0x000000070300720c */ /* 0x000fe20003f64270 */
[----:B------:R-:W-:Y:S01]  /*9ea0*/  FMUL.FTZ R7, R23, R0 ;  /* 0x0000000017077220 */ /* 0x000fe20000410000 */
[----:B------:R-:W1:Y:S01]  /*9eb0*/  MUFU.TANH R10, R9 ;  /* 0x00000009000a7308 */ /* 0x000e620000002400 */
[----:B------:R-:W-:Y:S01]  /*9ec0*/  IADD3 R4, PT, PT, R225, -0xc1, -R12 ;  /* 0xffffff3fe1047810 */ /* 0x000fe20007ffe80c */
[----:B-----5:R-:W-:Y:S03]  /*9ed0*/  HMMA.16816.F32.BF16 R20, R32, R24, R44 ;  /* 0x000000182014723c */ /* 0x020fe6000004182c */
[----:B------:R-:W-:-:S03]  /*9ee0*/  IABS R4, R4 ;  /* 0x0000000400047213 */ /* 0x000fc60000000000 */
[----:B------:R3:W4:Y:S01]  /*9ef0*/  MUFU.TANH R11, R7 ;  /* 0x00000007000b7308 */ /* 0x0007220000002400 */
[----:B------:R-:W-:Y:S01]  /*9f00*/  I2FP.F32.S32 R4, R4 ;  /* 0x0000000400047245 */ /* 0x000fe20000201400 */
[----:B--2---:R-:W-:Y:S04]  /*9f10*/  HMMA.16816.F32.BF16 R44, R36, R40, R124 ;  /* 0x00000028242c723c */ /* 0x004fe8000004187c */
[C---:B-1----:R-:W-:Y:S01]  /*9f20*/  FFMA.FTZ R4, -R221.reuse, R4, R10 ;  /* 0x00000004dd047223 */ /* 0x042fe2000001010a */
[----:B------:R-:W-:Y:S01]  /*9f30*/  FMUL.FTZ R10, R16, R0 ;  /* 0x00000000100a7220 */ /* 0x000fe20000410000 */
[----:B---3--:R-:W-:Y:S01]  /*9f40*/  FFMA.FTZ R7, -R221, R6, R13 ;  /* 0x00000006dd077223 */ /* 0x008fe2000001010d */
[----:B------:R-:W-:-:S04]  /*9f50*/  IADD3 R6, PT, PT, R53, -0xc1, -R12 ;  /* 0xffffff3f35067810 */ /* 0x000fc80007ffe80c */
[----:B------:R-:W-:Y:S02]  /*9f60*/  IABS R9, R6 ;  /* 0x0000000600097213 */ /* 0x000fe40000000000 */
[----:B------:R-:W-:Y:S02]  /*9f70*/  FSEL R6, R5, -INF , !P4 ;  /* 0xff80000005067808 */ /* 0x000fe40006000000 */
[----:B------:R-:W-:Y:S01]  /*9f80*/  FSEL R5, R7, -INF , !P3 ;  /* 0xff80000007057808 */ /* 0x000fe20005800000 */
[----:B------:R-:W-:Y:S01]  /*9f90*/  VIADD R7, R52, 0xc8 ;  /* 0x000000c834077836 */ /* 0x000fe20000000000 */
[----:B------:R-:W-:Y:S02]  /*9fa0*/  FSEL R130, R6, -INF , !P5 ;  /* 0xff80000006827808 */ /* 0x000fe40006800000 */
[----:B------:R-:W-:Y:S02]  /*9fb0*/  I2FP.F32.S32 R6, R9 ;  /* 0x0000000900067245 */ /* 0x000fe40000201400 */
[----:B------:R-:W-:-:S02]  /*9fc0*/  FSEL R90, R5, -INF , !P1 ;  /* 0xff800000055a7808 */ /* 0x000fc40004800000 */
[----:B------:R-:W-:Y:S02]  /*9fd0*/  ISETP.GT.AND P4, PT, R2, R8, PT ;  /* 0x000000080200720c */ /* 0x000fe40003f84270 */
[C---:B------:R-:W-:Y:S02]  /*9fe0*/  ISETP.GE.AND P5, PT, R8.reuse, R224, PT ;  /* 0x000000e00800720c */ /* 0x040fe40003fa6270 */
[----:B------:R-:W-:Y:S02]  /*9ff0*/  ISETP.GE.AND P3, PT, R8, R229, PT ;  /* 0x000000e50800720c */ /* 0x000fe40003f66270 */
[----:B------:R-:W-:Y:S01]  /*a000*/  ISETP.GT.AND P1, PT, R3, R8, PT ;  /* 0x000000080300720c */ /* 0x000fe20003f24270 */
[----:B----4-:R-:W-:Y:S01]  /*a010*/  FFMA.FTZ R8, -R221, R6, R11 ;  /* 0x00000006dd087223 */ /* 0x010fe2000001010b */
[----:B------:R-:W-:Y:S01]  /*a020*/  FMUL.FTZ R6, R18, R0 ;  /* 0x0000000012067220 */ /* 0x000fe20000410000 */
[--C-:B------:R-:W-:Y:S01]  /*a030*/  IADD3 R5, PT, PT, R225, -0xc8, -R12.reuse ;  /* 0xffffff38e1057810 */ /* 0x100fe20007ffe80c */
[----:B------:R-:W1:Y:S01]  /*a040*/  MUFU.TANH R11, R10 ;  /* 0x0000000a000b7308 */ /* 0x000e620000002400 */
[----:B------:R-:W-:-:S04]  /*a050*/  IADD3 R9, PT, PT, R53, -0xc8, -R12 ;  /* 0xffffff3835097810 */ /* 0x000fc80007ffe80c */
[----:B------:R-:W-:-:S03]  /*a060*/  IABS R9, R9 ;  /* 0x0000000900097213 */ /* 0x000fc60000000000 */
[----:B------:R2:W3:Y:S02]  /*a070*/  MUFU.TANH R13, R6 ;  /* 0x00000006000d7308 */ /* 0x0004e40000002400 */
[----:B--2---:R-:W-:Y:S02]  /*a080*/  IABS R6, R5 ;  /* 0x0000000500067213 */ /* 0x004fe40000000000 */
[----:B------:R-:W-:Y:S02]  /*a090*/  FSEL R5, R4, -INF , !P4 ;  /* 0xff80000004057808 */ /* 0x000fe40006000000 */
[----:B------:R-:W-:Y:S02]  /*a0a0*/  FSEL R4, R8, -INF , !P1 ;  /* 0xff80000008047808 */ /* 0x000fe40004800000 */
        /* <DEDUP_REMOVED lines=8> */
[C---:B------:R-:W-:Y:S01]  /*a130*/  ISETP.GE.AND P5, PT, R7.reuse, R224, PT ;  /* 0x000000e00700720c */ /* 0x040fe20003fa6270 */
[----:B------:R-:W2:Y:S01]  /*a140*/  MUFU.TANH R9, R9 ;  /* 0x0000000900097308 */ /* 0x000ea20000002400 */
[----:B------:R-:W-:Y:S01]  /*a150*/  ISETP.GE.AND P1, PT, R7, R229, PT ;  /* 0x000000e50700720c */ /* 0x000fe20003f26270 */
[----:B-1----:R-:W-:Y:S01]  /*a160*/  FFMA.FTZ R5, -R221, R5, R11 ;  /* 0x00000005dd057223 */ /* 0x002fe2000001010b */
[----:B------:R-:W-:Y:S01]  /*a170*/  ISETP.GT.AND P3, PT, R3, R7, PT ;  /* 0x000000070300720c */ /* 0x000fe20003f64270 */
[----:B------:R-:W-:Y:S01]  /*a180*/  FMUL.FTZ R7, R19, R0 ;  /* 0x0000000013077220 */ /* 0x000fe20000410000 */
[----:B---3--:R-:W-:Y:S01]  /*a190*/  FFMA.FTZ R6, -R221, R6, R13 ;  /* 0x00000006dd067223 */ /* 0x008fe2000001010d */
[--C-:B------:R-:W-:Y:S01]  /*a1a0*/  IADD3 R8, PT, PT, R53, -0xc9, -R12.reuse ;  /* 0xffffff3735087810 */ /* 0x100fe20007ffe80c */
[----:B------:R-:W-:Y:S01]  /*a1b0*/  HMMA.16816.F32.BF16 R16, R32, R26, R28 ;  /* 0x0000001a2010723c */ /* 0x000fe2000004181c */
[----:B------:R1:W3:Y:S01]  /*a1c0*/  MUFU.TANH R10, R7 ;  /* 0x00000007000a7308 */ /* 0x0002e20000002400 */
[----:B------:R-:W-:Y:S01]  /*a1d0*/  FSEL R5, R5, -INF , !P4 ;  /* 0xff80000005057808 */ /* 0x000fe20006000000 */
[----:B------:R-:W4:Y:S01]  /*a1e0*/  LDSM.16.M88.4 R28, [R95+0x9000] ;  /* 0x009000005f1c783b */ /* 0x000f220000000200 */
[----:B------:R-:W-:Y:S01]  /*a1f0*/  IADD3 R4, PT, PT, R225, -0xc9, -R12 ;  /* 0xffffff37e1047810 */ /* 0x000fe20007ffe80c */
[----:B------:R-:W-:Y:S01]  /*a200*/  FMUL.FTZ R11, R21, R0 ;  /* 0x00000000150b7220 */ /* 0x000fe20000410000 */
[----:B------:R-:W-:Y:S01]  /*a210*/  FSEL R82, R5, -INF , !P5 ;  /* 0xff80000005527808 */ /* 0x000fe20006800000 */
[----:B------:R-:W-:-:S04]  /*a220*/  DEPBAR.LE SB0, 0x0 ;  /* 0x000080000000791a */ /* 0x000fc80000000000 */
[----:B------:R-:W-:Y:S01]  /*a230*/  IABS R8, R8 ;  /* 0x0000000800087213 */ /* 0x000fe20000000000 */
[----:B------:R-:W-:Y:S01]  /*a240*/  MUFU.TANH R11, R11 ;  /* 0x0000000b000b7308 */ /* 0x000fe20000002400 */
[----:B------:R-:W-:Y:S01]  /*a250*/  FSEL R5, R6, -INF , !P3 ;  /* 0xff80000006057808 */ /* 0x000fe20005800000 */
[----:B------:R-:W-:Y:S01]  /*a260*/  HMMA.16816.F32.BF16 R24, R36, R42, R112 ;  /* 0x0000002a2418723c */ /* 0x000fe20000041870 */
[----:B------:R-:W-:Y:S02]  /*a270*/  IABS R4, R4 ;  /* 0x0000000400047213 */ /* 0x000fe40000000000 */
[----:B------:R-:W-:Y:S01]  /*a280*/  I2FP.F32.S32 R6, R8 ;  /* 0x0000000800067245 */ /* 0x000fe20000201400 */
[----:B------:R-:W-:Y:S01]  /*a290*/  FMUL.FTZ R8, R22, R0 ;  /* 0x0000000016087220 */ /* 0x000fe20000410000 */
[----:B-1----:R-:W-:Y:S01]  /*a2a0*/  VIADD R7, R52, 0xc9 ;  /* 0x000000c934077836 */ /* 0x002fe20000000000 */
[----:B------:R-:W-:Y:S02]  /*a2b0*/  FSEL R77, R5, -INF , !P1 ;  /* 0xff800000054d7808 */ /* 0x000fe40004800000 */
[----:B------:R-:W-:Y:S01]  /*a2c0*/  I2FP.F32.S32 R5, R4 ;  /* 0x0000000400057245 */ /* 0x000fe20000201400 */
[----:B------:R1:W5:Y:S01]  /*a2d0*/  MUFU.TANH R13, R8 ;  /* 0x00000008000d7308 */ /* 0x0003620000002400 */
[----:B------:R-:W-:Y:S01]  /*a2e0*/  ISETP.GT.AND P4, PT, R2, R7, PT ;  /* 0x000000070200720c */ /* 0x000fe20003f84270 */
[----:B------:R-:W-:Y:S01]  /*a2f0*/  BAR.SYNC.DEFER_BLOCKING 0x0 ;  /* 0x0000000000007b1d */ /* 0x000fe20000010000 */
[----:B------:R-:W-:Y:S01]  /*a300*/  ISETP.GE.AND P5, PT, R7, R224, PT ;  /* 0x000000e00700720c */ /* 0x000fe20003fa6270 */
[----:B--2---:R-:W-:Y:S01]  /*a310*/  FFMA.FTZ R5, -R221, R5, R9 ;  /* 0x00000005dd057223 */ /* 0x004fe20000010109 */
[----:B------:R-:W-:-:S02]  /*a320*/  ISETP.GE.AND P3, PT, R7, R229, PT ;  /* 0x000000e50700720c */ /* 0x000fc40003f66270 */
[----:B------:R-:W-:Y:S01]  /*a330*/  ISETP.GT.AND P1, PT, R3, R7, PT ;  /* 0x000000070300720c */ /* 0x000fe20003f24270 */
[----:B---3--:R-:W-:Y:S01]  /*a340*/  FFMA.FTZ R7, -R221, R6, R10 ;  /* 0x00000006dd077223 */ /* 0x008fe2000001010a */
[----:B------:R-:W-:Y:S01]  /*a350*/  FMUL.FTZ R6, R20, R0 ;  /* 0x0000000014067220 */ /* 0x000fe20000410000 */
[--C-:B------:R-:W-:Y:S02]  /*a360*/  IADD3 R9, PT, PT, R53, -0xd0, -R12.reuse ;  /* 0xffffff3035097810 */ /* 0x100fe40007ffe80c */
[----:B------:R-:W-:Y:S01]  /*a370*/  IADD3 R4, PT, PT, R225, -0xd0, -R12 ;  /* 0xffffff30e1047810 */ /* 0x000fe20007ffe80c */
[----:B------:R2:W3:Y:S01]  /*a380*/  MUFU.TANH R10, R6 ;  /* 0x00000006000a7308 */ /* 0x0004e20000002400 */
[----:B------:R-:W-:Y:S02]  /*a390*/  IABS R9, R9 ;  /* 0x0000000900097213 */ /* 0x000fe40000000000 */
[----:B------:R-:W-:Y:S01]  /*a3a0*/  IABS R4, R4 ;  /* 0x0000000400047213 */ /* 0x000fe20000000000 */
[----:B-1----:R-:W-:-:S03]  /*a3b0*/  VIADD R8, R52, 0xd0 ;  /* 0x000000d034087836 */ /* 0x002fc60000000000 */
[----:B------:R-:W-:Y:S01]  /*a3c0*/  I2FP.F32.S32 R4, R4 ;  /* 0x0000000400047245 */ /* 0x000fe20000201400 */
[----:B----4-:R-:W-:Y:S01]  /*a3d0*/  HMMA.16816.F32.BF16 R24, R32, R30, R24 ;  /* 0x0000001e2018723c */ /* 0x010fe20000041818 */
[----:B--2---:R-:W-:Y:S02]  /*a3e0*/  FSEL R6, R5, -INF , !P4 ;  /* 0xff80000005067808 */ /* 0x004fe40006000000 */
[----:B------:R-:W-:Y:S02]  /*a3f0*/  FSEL R5, R7, -INF , !P1 ;  /* 0xff80000007057808 */ /* 0x000fe40004800000 */
[----:B------:R-:W-:Y:S01]  /*a400*/  FSEL R80, R6, -INF , !P5 ;  /* 0xff80000006507808 */ /* 0x000fe20006800000 */
[----:B------:R-:W-:Y:S01]  /*a410*/  IMAD.MOV.U32 R6, RZ, RZ, R9 ;  /* 0x000000ffff067224 */ /* 0x000fe200078e0009 */
[----:B------:R-:W-:Y:S02]  /*a420*/  FSEL R81, R5, -INF , !P3 ;  /* 0xff80000005517808 */ /* 0x000fe40005800000 */
[----:B------:R-:W-:-:S02]  /*a430*/  ISETP.GT.AND P4, PT, R2, R8, PT ;  /* 0x000000080200720c */ /* 0x000fc40003f84270 */
[----:B------:R-:W-:Y:S01]  /*a440*/  I2FP.F32.S32 R5, R6 ;  /* 0x0000000600057245 */ /* 0x000fe20000201400 */
[----:B------:R-:W-:Y:S01]  /*a450*/  FMUL.FTZ R6, R23, R0 ;  /* 0x0000000017067220 */ /* 0x000fe20000410000 */
[----:B------:R-:W-:Y:S01]  /*a460*/  ISETP.GE.AND P5, PT, R8, R224, PT ;  /* 0x000000e00800720c */ /* 0x000fe20003fa6270 */
[----:B------:R-:W-:Y:S01]  /*a470*/  HMMA.16816.F32.BF16 R20, R32, R28, R44 ;  /* 0x0000001c2014723c */ /* 0x000fe2000004182c */
[----:B------:R-:W-:Y:S01]  /*a480*/  ISETP.GT.AND P3, PT, R3, R8, PT ;  /* 0x000000080300720c */ /* 0x000fe20003f64270 */
[C---:B-----5:R-:W-:Y:S01]  /*a490*/  FFMA.FTZ R7, -R221.reuse, R5, R13 ;  /* 0x00000005dd077223 */ /* 0x060fe2000001010d */
[----:B---3--:R-:W-:Y:S01]  /*a4a0*/  FFMA.FTZ R5, -R221, R4, R10 ;  /* 0x00000004dd057223 */ /* 0x008fe2000001010a */
[----:B------:R1:W2:Y:S01]  /*a4b0*/  MUFU.TANH R13, R6 ;  /* 0x00000006000d7308 */ /* 0x0002a20000002400 */
[----:B------:R-:W-:Y:S01]  /*a4c0*/  IADD3 R4, PT, PT, R225, -0xd1, -R12 ;  /* 0xffffff2fe1047810 */ /* 0x000fe20007ffe80c */
[----:B------:R-:W-:Y:S01]  /*a4d0*/  FMUL.FTZ R10, R16, R0 ;  /* 0x00000000100a7220 */ /* 0x000fe20000410000 */
[----:B------:R-:W-:Y:S01]  /*a4e0*/  ISETP.GE.AND P1, PT, R8, R229, PT ;  /* 0x000000e50800720c */ /* 0x000fe20003f26270 */
[----:B------:R-:W-:Y:S01]  /*a4f0*/  VIADD R8, R52, 0xd1 ;  /* 0x000000d134087836 */ /* 0x000fe20000000000 */
[----:B------:R-:W-:-:S02]  /*a500*/  IABS R4, R4 ;  /* 0x0000000400047213 */ /* 0x000fc40000000000 */
[----:B------:R-:W-:Y:S01]  /*a510*/  LOP3.LUT R28, R226, 0x200, RZ, 0xc0, !PT ;  /* 0x00000200e21c7812 */ /* 0x000fe200078ec0ff */
[----:B------:R-:W-:Y:S01]  /*a520*/  MUFU.TANH R10, R10 ;  /* 0x0000000a000a7308 */ /* 0x000fe20000002400 */
[----:B------:R-:W-:Y:S02]  /*a530*/  I2FP.F32.S32 R4, R4 ;  /* 0x0000000400047245 */ /* 0x000fe40000201400 */
[----:B------:R-:W-:-:S03]  /*a540*/  VIMNMX R226, PT, PT, RZ, R2, !PT ;  /* 0x00000002ffe27248 */ /* 0x000fc60007fe0100 */
[----:B------:R-:W-:Y:S01]  /*a550*/  FFMA.FTZ R4, -R221, R4, R11 ;  /* 0x00000004dd047223 */ /* 0x000fe2000001010b */
[----:B-1----:R-:W-:-:S04]  /*a560*/  IADD3 R6, PT, PT, R53, -0xd1, -R12 ;  /* 0xffffff2f35067810 */ /* 0x002fc80007ffe80c */
[----:B------:R-:W-:Y:S02]  /*a570*/  IABS R9, R6 ;  /* 0x0000000600097213 */ /* 0x000fe40000000000 */
[----:B------:R-:W-:Y:S02]  /*a580*/  FSEL R6, R5, -INF , !P4 ;  /* 0xff80000005067808 */ /* 0x000fe40006000000 */
[----:B------:R-:W-:Y:S01]  /*a590*/  FSEL R5, R7, -INF , !P3 ;  /* 0xff80000007057808 */ /* 0x000fe20005800000 */
[----:B------:R-:W-:Y:S01]  /*a5a0*/  FMUL.FTZ R7, R18, R0 ;  /* 0x0000000012077220 */ /* 0x000fe20000410000 */
[----:B------:R-:W-:Y:S02]  /*a5b0*/  FSEL R126, R6, -INF , !P5 ;  /* 0xff800000067e7808 */ /* 0x000fe40006800000 */
[----:B------:R-:W-:Y:S01]  /*a5c0*/  I2FP.F32.S32 R6, R9 ;  /* 0x0000000900067245 */ /* 0x000fe20000201400 */
[----:B------:R1:W3:Y:S01]  /*a5d0*/  MUFU.TANH R14, R7 ;  /* 0x00000007000e7308 */ /* 0x0002e20000002400 */
[----:B------:R-:W-:-:S02]  /*a5e0*/  FSEL R121, R5, -INF , !P1 ;  /* 0xff80000005797808 */ /* 0x000fc40004800000 */
[----:B------:R-:W-:Y:S02]  /*a5f0*/  ISETP.GT.AND P4, PT, R2, R8, PT ;  /* 0x000000080200720c */ /* 0x000fe40003f84270 */
[C---:B------:R-:W-:Y:S02]  /*a600*/  ISETP.GE.AND P5, PT, R8.reuse, R224, PT ;  /* 0x000000e00800720c */ /* 0x040fe40003fa6270 */
[----:B------:R-:W-:Y:S02]  /*a610*/  ISETP.GE.AND P3, PT, R8, R229, PT ;  /* 0x000000e50800720c */ /* 0x000fe40003f66270 */
[----:B------:R-:W-:Y:S01]  /*a620*/  ISETP.GT.AND P1, PT, R3, R8, PT ;  /* 0x000000080300720c */ /* 0x000fe20003f24270 */
[----:B--2---:R-:W-:Y:S01]  /*a630*/  FFMA.FTZ R8, -R221, R6, R13 ;  /* 0x00000006dd087223 */ /* 0x004fe2000001010d */
[--C-:B------:R-:W-:Y:S02]  /*a640*/  IADD3 R5, PT, PT, R225, -0xd8, -R12.reuse ;  /* 0xffffff28e1057810 */ /* 0x100fe40007ffe80c */
[----:B------:R-:W-:-:S02]  /*a650*/  IADD3 R9, PT, PT, R53, -0xd8, -R12 ;  /* 0xffffff2835097810 */ /* 0x000fc40007ffe80c */
[----:B------:R-:W-:Y:S02]  /*a660*/  IABS R6, R5 ;  /* 0x0000000500067213 */ /* 0x000fe40000000000 */
[----:B------:R-:W-:Y:S01]  /*a670*/  FSEL R5, R4, -INF , !P4 ;  /* 0xff80000004057808 */ /* 0x000fe20006000000 */
[----:B-1----:R-:W-:Y:S01]  /*a680*/  VIADD R7, R52, 0xd8 ;  /* 0x000000d834077836 */ /* 0x002fe20000000000 */
[----:B------:R-:W-:Y:S02]  /*a690*/  IABS R9, R9 ;  /* 0x0000000900097213 */ /* 0x000fe40000000000 */
[----:B------:R-:W-:Y:S02]  /*a6a0*/  FSEL R4, R8, -INF , !P1 ;  /* 0xff80000008047808 */ /* 0x000fe40004800000 */
[----:B------:R-:W-:Y:S01]  /*a6b0*/  FSEL R122, R5, -INF , !P5 ;  /* 0xff800000057a7808 */ /* 0x000fe20006800000 */
[----:B------:R-:W-:Y:S01]  /*a6c0*/  IMAD.MOV.U32 R5, RZ, RZ, R9 ;  /* 0x000000ffff057224 */ /* 0x000fe200078e0009 */
[----:B------:R-:W-:Y:S01]  /*a6d0*/  FSEL R78, R4, -INF , !P3 ;  /* 0xff800000044e7808 */ /* 0x000fe20005800000 */
[----:B------:R-:W-:-:S02]  /*a6e0*/  IMAD.MOV.U32 R4, RZ, RZ, R6 ;  /* 0x000000ffff047224 */ /* 0x000fc400078e0006 */
[----:B------:R-:W-:Y:S01]  /*a6f0*/  FMUL.FTZ R9, R17, R0 ;  /* 0x0000000011097220 */ /* 0x000fe20000410000 */
[----:B------:R-:W-:Y:S02]  /*a700*/  ISETP.GT.AND P4, PT, R2, R7, PT ;  /* 0x000000070200720c */ /* 0x000fe40003f84270 */
[----:B------:R-:W-:Y:S02]  /*a710*/  I2FP.F32.S32 R6, R5 ;  /* 0x0000000500067245 */ /* 0x000fe40000201400 */
[----:B------:R-:W-:Y:S02]  /*a720*/  I2FP.F32.S32 R5, R4 ;  /* 0x0000000400057245 */ /* 0x000fe40000201400 */
[----:B------:R-:W-:Y:S01]  /*a730*/  ISETP.GE.AND P5, PT, R7, R224, PT ;  /* 0x000000e00700720c */ /* 0x000fe20003fa6270 */
[----:B---3--:R-:W-:Y:S01]  /*a740*/  FFMA.FTZ R6, -R221, R6, R14 ;  /* 0x00000006dd067223 */ /* 0x008fe2000001010e */
[----:B------:R-:W-:Y:S01]  /*a750*/  ISETP.GE.AND P1, PT, R7, R229, PT ;  /* 0x000000e50700720c */ /* 0x000fe20003f26270 */
[----:B------:R-:W-:Y:S01]  /*a760*/  FFMA.FTZ R5, -R221, R5, R10 ;  /* 0x00000005dd057223 */ /* 0x000fe2000001010a */
[----:B------:R-:W-:Y:S01]  /*a770*/  ISETP.GT.AND P3, PT, R3, R7, PT ;  /* 0x000000070300720c */ /* 0x000fe20003f64270 */
[----:B------:R1:W2:Y:S01]  /*a780*/  MUFU.TANH R10, R9 ;  /* 0x00000009000a7308 */ /* 0x0002a20000002400 */
[----:B------:R-:W-:Y:S01]  /*a790*/  FMUL.FTZ R7, R19, R0 ;  /* 0x0000000013077220 */ /* 0x000fe20000410000 */
[----:B------:R-:W-:-:S02]  /*a7a0*/  IADD3 R4, PT, PT, R225, -0xd9, -R12 ;  /* 0xffffff27e1047810 */ /* 0x000fc40007ffe80c */
[----:B------:R-:W-:Y:S02]  /*a7b0*/  FSEL R5, R5, -INF , !P4 ;  /* 0xff80000005057808 */ /* 0x000fe40006000000 */
[----:B------:R-:W-:Y:S02]  /*a7c0*/  IABS R4, R4 ;  /* 0x0000000400047213 */ /* 0x000fe40000000000 */
[----:B------:R3:W4:Y:S01]  /*a7d0*/  MUFU.TANH R13, R7 ;  /* 0x00000007000d7308 */ /* 0x0007220000002400 */
[----:B------:R-:W-:Y:S02]  /*a7e0*/  IADD3 R8, PT, PT, R53, -0xd9, -R12 ;  /* 0xffffff2735087810 */ /* 0x000fe40007ffe80c */
[----:B------:R-:W-:Y:S02]  /*a7f0*/  FSEL R116, R5, -INF , !P5 ;  /* 0xff80000005747808 */ /* 0x000fe40006800000 */
[----:B------:R-:W-:Y:S02]  /*a800*/  FSEL R5, R6, -INF , !P3 ;  /* 0xff80000006057808 */ /* 0x000fe40005800000 */
[----:B------:R-:W-:-:S02]  /*a810*/  I2FP.F32.S32 R4, R4 ;  /* 0x0000000400047245 */ /* 0x000fc40000201400 */
[----:B------:R-:W-:Y:S01]  /*a820*/  IABS R8, R8 ;  /* 0x0000000800087213 */ /* 0x000fe20000000000 */
[----:B-1----:R-:W-:Y:S01]  /*a830*/  FMUL.FTZ R9, R20, R0 ;  /* 0x0000000014097220 */ /* 0x002fe20000410000 */
[----:B------:R-:W-:Y:S01]  /*a840*/  FSEL R76, R5, -INF , !P1 ;  /* 0xff800000054c7808 */ /* 0x000fe20004800000 */
[----:B--2---:R-:W-:Y:S01]  /*a850*/  FFMA.FTZ R5, -R221, R4, R10 ;  /* 0x00000004dd057223 */ /* 0x004fe2000001010a */
[----:B------:R-:W-:Y:S01]  /*a860*/  I2FP.F32.S32 R6, R8 ;  /* 0x0000000800067245 */ /* 0x000fe20000201400 */
[----:B------:R1:W2:Y:S01]  /*a870*/  MUFU.TANH R11, R9 ;  /* 0x00000009000b7308 */ /* 0x0002a20000002400 */
[--C-:B------:R-:W-:Y:S02]  /*a880*/  IADD3 R4, PT, PT, R225, -0xe0, -R12.reuse ;  /* 0xffffff20e1047810 */ /* 0x100fe40007ffe80c */
[----:B------:R-:W-:Y:S01]  /*a890*/  IADD3 R8, PT, PT, R53, -0xe0, -R12 ;  /* 0xffffff2035087810 */ /* 0x000fe20007ffe80c */
[----:B---3--:R-:W-:Y:S02]  /*a8a0*/  VIADD R7, R52, 0xd9 ;  /* 0x000000d934077836 */ /* 0x008fe40000000000 */
[----:B----4-:R-:W-:Y:S01]  /*a8b0*/  FFMA.FTZ R6, -R221, R6, R13 ;  /* 0x00000006dd067223 */ /* 0x010fe2000001010d */
[----:B------:R-:W-:-:S02]  /*a8c0*/  IABS R4, R4 ;  /* 0x0000000400047213 */ /* 0x000fc40000000000 */
[----:B------:R-:W-:Y:S02]  /*a8d0*/  IABS R8, R8 ;  /* 0x0000000800087213 */ /* 0x000fe40000000000 */
[-C--:B------:R-:W-:Y:S02]  /*a8e0*/  ISETP.GT.AND P4, PT, R2, R7.reuse, PT ;  /* 0x000000070200720c */ /* 0x080fe40003f84270 */
[----:B------:R-:W-:Y:S02]  /*a8f0*/  ISETP.GE.AND P5, PT, R7, R224, PT ;  /* 0x000000e00700720c */ /* 0x000fe40003fa6270 */
[----:B------:R-:W-:Y:S02]  /*a900*/  FSEL R5, R5, -INF , !P4 ;  /* 0xff80000005057808 */ /* 0x000fe40006000000 */
[----:B------:R-:W-:Y:S01]  /*a910*/  ISETP.GT.AND P1, PT, R3, R7, PT ;  /* 0x000000070300720c */ /* 0x000fe20003f24270 */
[----:B-1----:R-:W-:Y:S01]  /*a920*/  FMUL.FTZ R9, R22, R0 ;  /* 0x0000000016097220 */ /* 0x002fe20000410000 */
[----:B------:R-:W-:-:S02]  /*a930*/  FSEL R79, R5, -INF , !P5 ;  /* 0xff800000054f7808 */ /* 0x000fc40006800000 */
[----:B------:R-:W-:Y:S01]  /*a940*/  ISETP.GE.AND P3, PT, R7, R229, PT ;  /* 0x000000e50700720c */ /* 0x000fe20003f66270 */
[----:B------:R1:W3:Y:S01]  /*a950*/  MUFU.TANH R13, R9 ;  /* 0x00000009000d7308 */ /* 0x0002e20000002400 */
[----:B------:R-:W-:Y:S01]  /*a960*/  FSEL R5, R6, -INF , !P1 ;  /* 0xff80000006057808 */ /* 0x000fe20004800000 */
[----:B------:R-:W-:Y:S01]  /*a970*/  VIADD R7, R52, 0xe0 ;  /* 0x000000e034077836 */ /* 0x000fe20000000000 */
[----:B------:R-:W-:Y:S02]  /*a980*/  I2FP.F32.S32 R4, R4 ;  /* 0x0000000400047245 */ /* 0x000fe40000201400 */
[----:B------:R-:W-:Y:S02]  /*a990*/  FSEL R112, R5, -INF , !P3 ;  /* 0xff80000005707808 */ /* 0x000fe40005800000 */
[----:B------:R-:W-:Y:S01]  /*a9a0*/  I2FP.F32.S32 R6, R8 ;  /* 0x0000000800067245 */ /* 0x000fe20000201400 */
[----:B--2---:R-:W-:Y:S01]  /*a9b0*/  FFMA.FTZ R5, -R221, R4, R11 ;  /* 0x00000004dd057223 */ /* 0x004fe2000001010b */
[----:B------:R-:W-:-:S02]  /*a9c0*/  ISETP.GT.AND P4, PT, R2, R7, PT ;  /* 0x000000070200720c */ /* 0x000fc40003f84270 */
[C---:B------:R-:W-:Y:S02]  /*a9d0*/  ISETP.GE.AND P5, PT, R7.reuse, R224, PT ;  /* 0x000000e00700720c */ /* 0x040fe40003fa6270 */
[----:B------:R-:W-:Y:S02]  /*a9e0*/  ISETP.GE.AND P1, PT, R7, R229, PT ;  /* 0x000000e50700720c */ /* 0x000fe40003f26270 */
[----:B------:R-:W-:Y:S01]  /*a9f0*/  ISETP.GT.AND P3, PT, R3, R7, PT ;  /* 0x000000070300720c */ /* 0x000fe20003f64270 */
[----:B------:R-:W-:Y:S01]  /*aa00*/  FMUL.FTZ R7, R21, R0 ;  /* 0x0000000015077220 */ /* 0x000fe20000410000 */
[----:B------:R-:W-:Y:S01]  /*aa10*/  FSEL R5, R5, -INF , !P4 ;  /* 0xff80000005057808 */ /* 0x000fe20006000000 */
[----:B-1----:R-:W-:Y:S01]  /*aa20*/  HMMA.16816.F32.BF16 R8, R36, R204, R48 ;  /* 0x000000cc2408723c */ /* 0x002fe20000041830 */
[----:B---3--:R-:W-:Y:S01]  /*aa30*/  FFMA.FTZ R4, -R221, R6, R13 ;  /* 0x00000006dd047223 */ /* 0x008fe2000001010d */
[----:B------:R1:W2:Y:S01]  /*aa40*/  MUFU.TANH R20, R7 ;  /* 0x0000000700147308 */ /* 0x0002a20000002400 */
[----:B------:R-:W-:Y:S01]  /*aa50*/  FMUL.FTZ R13, R24, R0 ;  /* 0x00000000180d7220 */ /* 0x000fe20000410000 */
[----:B------:R-:W-:Y:S01]  /*aa60*/  VIADD R6, R52, 0xe1 ;  /* 0x000000e134067836 */ /* 0x000fe20000000000 */
[----:B------:R-:W-:Y:S01]  /*aa70*/  FSEL R127, R5, -INF , !P5 ;  /* 0xff800000057f7808 */ /* 0x000fe20006800000 */
[----:B------:R-:W-:Y:S01]  /*aa80*/  IMAD.MOV.U32 R51, RZ, RZ, R117 ;  /* 0x000000ffff337224 */ /* 0x000fe200078e0075 */
[----:B------:R-:W-:-:S02]  /*aa90*/  FSEL R4, R4, -INF , !P3 ;  /* 0xff80000004047808 */ /* 0x000fc40005800000 */
[----:B------:R-:W-:Y:S01]  /*aaa0*/  ISETP.GT.AND P4, PT, R2, R6, PT ;  /* 0x000000060200720c */ /* 0x000fe20003f84270 */
[----:B------:R3:W4:Y:S01]  /*aab0*/  MUFU.TANH R14, R13 ;  /* 0x0000000d000e7308 */ /* 0x0007220000002400 */
[----:B------:R-:W-:Y:S02]  /*aac0*/  FSEL R124, R4, -INF , !P1 ;  /* 0xff800000047c7808 */ /* 0x000fe40004800000 */
[C---:B------:R-:W-:Y:S02]  /*aad0*/  ISETP.GE.AND P5, PT, R6.reuse, R224, PT ;  /* 0x000000e00600720c */ /* 0x040fe40003fa6270 */
[----:B------:R-:W-:Y:S02]  /*aae0*/  ISETP.GE.AND P3, PT, R6, R229, PT ;  /* 0x000000e50600720c */ /* 0x000fe40003f66270 */
[----:B------:R-:W-:Y:S02]  /*aaf0*/  ISETP.GT.AND P1, PT, R3, R6, PT ;  /* 0x000000060300720c */ /* 0x000fe40003f24270 */
[--C-:B------:R-:W-:Y:S01]  /*ab00*/  IADD3 R4, PT, PT, R225, -0xe1, -R12.reuse ;  /* 0xffffff1fe1047810 */ /* 0x100fe20007ffe80c */
[-C--:B-1----:R-:W-:Y:S01]  /*ab10*/  FMUL.FTZ R7, R23, R0.reuse ;  /* 0x0000000017077220 */ /* 0x082fe20000410000 */
[--C-:B------:R-:W-:Y:S01]  /*ab20*/  IADD3 R6, PT, PT, R225, -0xe8, -R12.reuse ;  /* 0xffffff18e1067810 */ /* 0x100fe20007ffe80c */
[----:B------:R-:W-:Y:S01]  /*ab30*/  HMMA.16816.F32.BF16 R16, R32, R128, R8 ;  /* 0x000000802010723c */ /* 0x000fe20000041808 */
[----:B------:R-:W-:Y:S01]  /*ab40*/  FMUL.FTZ R8, R26, R0 ;  /* 0x000000001a087220 */ /* 0x000fe20000410000 */
[----:B------:R1:W5:Y:S01]  /*ab50*/  MUFU.TANH R15, R7 ;  /* 0x00000007000f7308 */ /* 0x0003620000002400 */
[----:B------:R-:W-:Y:S01]  /*ab60*/  IABS R5, R4 ;  /* 0x0000000400057213 */ /* 0x000fe20000000000 */
[----:B------:R-:W-:Y:S01]  /*ab70*/  FMUL.FTZ R11, R25, R0 ;  /* 0x00000000190b7220 */ /* 0x000fe20000410000 */
[----:B------:R-:W-:Y:S01]  /*ab80*/  IABS R4, R6 ;  /* 0x0000000600047213 */ /* 0x000fe20000000000 */
[----:B---3--:R-:W-:Y:S01]  /*ab90*/  FMUL.FTZ R13, R27, R0 ;  /* 0x000000001b0d7220 */ /* 0x008fe20000410000 */
[----:B------:R-:W-:-:S02]  /*aba0*/  IADD3 R9, PT, PT, R53, -0xe8, -R12 ;  /* 0xffffff1835097810 */ /* 0x000fc40007ffe80c */
[----:B------:R-:W-:Y:S01]  /*abb0*/  I2FP.F32.S32 R6, R4 ;  /* 0x0000000400067245 */ /* 0x000fe20000201400 */
[----:B------:R4:W3:Y:S01]  /*abc0*/  MUFU.TANH R10, R8 ;  /* 0x00000008000a7308 */ /* 0x0008e20000002400 */
[----:B------:R-:W-:Y:S02]  /*abd0*/  IABS R9, R9 ;  /* 0x0000000900097213 */ /* 0x000fe40000000000 */
[----:B------:R-:W-:-:S05]  /*abe0*/  I2FP.F32.S32 R5, R5 ;  /* 0x0000000500057245 */ /* 0x000fca0000201400 */
[----:B--2---:R-:W-:Y:S01]  /*abf0*/  FFMA.FTZ R5, -R221, R5, R20 ;  /* 0x00000005dd057223 */ /* 0x004fe20000010114 */
[----:B-1----:R-:W-:-:S04]  /*ac00*/  IADD3 R7, PT, PT, R53, -0xe1, -R12 ;  /* 0xffffff1f35077810 */ /* 0x002fc80007ffe80c */
[----:B------:R-:W-:Y:S02]  /*ac10*/  FSEL R5, R5, -INF , !P4 ;  /* 0xff80000005057808 */ /* 0x000fe40006000000 */
[----:B------:R-:W-:Y:S02]  /*ac20*/  IABS R7, R7 ;  /* 0x0000000700077213 */ /* 0x000fe40000000000 */
[----:B------:R-:W-:Y:S01]  /*ac30*/  FSEL R118, R5, -INF , !P5 ;  /* 0xff80000005767808 */ /* 0x000fe20006800000 */
[C---:B----4-:R-:W-:Y:S01]  /*ac40*/  FFMA.FTZ R8, -R221.reuse, R6, R14 ;  /* 0x00000006dd087223 */ /* 0x050fe2000001010e */
[----:B------:R-:W-:Y:S01]  /*ac50*/  I2FP.F32.S32 R7, R7 ;  /* 0x0000000700077245 */ /* 0x000fe20000201400 */
[----:B------:R-:W-:Y:S02]  /*ac60*/  IMAD.MOV.U32 R6, RZ, RZ, R9 ;  /* 0x000000ffff067224 */ /* 0x000fe400078e0009 */
[----:B------:R-:W-:Y:S01]  /*ac70*/  FMUL.FTZ R9, R16, R0 ;  /* 0x0000000010097220 */ /* 0x000fe20000410000 */
[C---:B------:R-:W-:Y:S01]  /*ac80*/  VIADD R5, R52.reuse, 0xe9 ;  /* 0x000000e934057836 */ /* 0x040fe20000000000 */
[----:B------:R1:W-:Y:S01]  /*ac90*/  MUFU.TANH R14, R13 ;  /* 0x0000000d000e7308 */ /* 0x0003e20000002400 */
[----:B-----5:R-:W-:Y:S01]  /*aca0*/  FFMA.FTZ R4, -R221, R7, R15 ;  /* 0x00000007dd047223 */ /* 0x020fe2000001010f */
[----:B------:R-:W-:Y:S01]  /*acb0*/  I2FP.F32.S32 R6, R6 ;  /* 0x0000000600067245 */ /* 0x000fe20000201400 */
[----:B------:R-:W-:-:S03]  /*acc0*/  VIADD R7, R52, 0xe8 ;  /* 0x000000e834077836 */ /* 0x000fc60000000000 */
[----:B------:R-:W-:Y:S02]  /*acd0*/  FSEL R4, R4, -INF , !P1 ;  /* 0xff80000004047808 */ /* 0x000fe40004800000 */
[-C--:B------:R-:W-:Y:S01]  /*ace0*/  ISETP.GT.AND P4, PT, R2, R7.reuse, PT ;  /* 0x000000070200720c */ /* 0x080fe20003f84270 */
[----:B------:R2:W4:Y:S01]  /*acf0*/  MUFU.TANH R15, R11 ;  /* 0x0000000b000f7308 */ /* 0x0005220000002400 */
[----:B------:R-:W-:Y:S01]  /*ad00*/  FSEL R115, R4, -INF , !P3 ;  /* 0xff80000004737808 */ /* 0x000fe20005800000 */
[----:B---3--:R-:W-:Y:S01]  /*ad10*/  FFMA.FTZ R4, -R221, R6, R10 ;  /* 0x00000006dd047223 */ /* 0x008fe2000001010a */
[----:B------:R-:W-:Y:S02]  /*ad20*/  ISETP.GT.AND P3, PT, R3, R7, PT ;  /* 0x000000070300720c */ /* 0x000fe40003f64270 */
[C---:B------:R-:W-:Y:S02]  /*ad30*/  ISETP.GE.AND P5, PT, R7.reuse, R224, PT ;  /* 0x000000e00700720c */ /* 0x040fe40003fa6270 */
[----:B------:R-:W-:Y:S01]  /*ad40*/  ISETP.GE.AND P1, PT, R7, R229, PT ;  /* 0x000000e50700720c */ /* 0x000fe20003f26270 */
[-C--:B------:R-:W-:Y:S01]  /*ad50*/  FMUL.FTZ R7, R18, R0.reuse ;  /* 0x0000000012077220 */ /* 0x080fe20000410000 */
[----:B------:R-:W-:Y:S01]  /*ad60*/  FSEL R4, R4, -INF , !P3 ;  /* 0xff80000004047808 */ /* 0x000fe20005800000 */
[----:B------:R-:W-:Y:S01]  /*ad70*/  MUFU.TANH R9, R9 ;  /* 0x0000000900097308 */ /* 0x000fe20000002400 */
[----:B------:R-:W-:Y:S01]  /*ad80*/  FSEL R6, R8, -INF , !P4 ;  /* 0xff80000008067808 */ /* 0x000fe20006000000 */
[----:B-1----:R-:W-:Y:S01]  /*ad90*/  FMUL.FTZ R13, R19, R0 ;  /* 0x00000000130d7220 */ /* 0x002fe20000410000 */
[----:B------:R-:W-:-:S02]  /*ada0*/  IADD3 R8, PT, PT, R53, -0xe9, -R12 ;  /* 0xffffff1735087810 */ /* 0x000fc40007ffe80c */
[----:B------:R-:W-:Y:S02]  /*adb0*/  FSEL R114, R4, -INF , !P1 ;  /* 0xff80000004727808 */ /* 0x000fe40004800000 */
[----:B------:R-:W-:Y:S01]  /*adc0*/  FSEL R117, R6, -INF , !P5 ;  /* 0xff80000006757808 */ /* 0x000fe20006800000 */
[----:B------:R1:W3:Y:S01]  /*add0*/  MUFU.TANH R10, R7 ;  /* 0x00000007000a7308 */ /* 0x0002e20000002400 */
[--C-:B------:R-:W-:Y:S01]  /*ade0*/  IADD3 R4, PT, PT, R225, -0xe9, -R12.reuse ;  /* 0xffffff17e1047810 */ /* 0x100fe20007ffe80c */
[----:B--2---:R-:W-:Y:S01]  /*adf0*/  FMUL.FTZ R11, R17, R0 ;  /* 0x00000000110b7220 */ /* 0x004fe20000410000 */
[----:B------:R-:W-:Y:S02]  /*ae00*/  IADD3 R6, PT, PT, R225, -0xf0, -R12 ;  /* 0xffffff10e1067810 */ /* 0x000fe40007ffe80c */
[----:B------:R-:W-:Y:S02]  /*ae10*/  IABS R8, R8 ;  /* 0x0000000800087213 */ /* 0x000fe40000000000 */
[----:B------:R-:W-:Y:S01]  /*ae20*/  ISETP.GT.AND P4, PT, R2, R5, PT ;  /* 0x000000050200720c */ /* 0x000fe20003f84270 */
[----:B------:R-:W2:Y:S01]  /*ae30*/  MUFU.TANH R13, R13 ;  /* 0x0000000d000d7308 */ /* 0x000ea20000002400 */
[----:B------:R-:W-:-:S02]  /*ae40*/  ISETP.GE.AND P5, PT, R5, R224, PT ;  /* 0x000000e00500720c */ /* 0x000fc40003fa6270 */
[----:B------:R-:W-:Y:S02]  /*ae50*/  ISETP.GE.AND P3, PT, R5, R229, PT ;  /* 0x000000e50500720c */ /* 0x000fe40003f66270 */
[----:B------:R-:W-:Y:S02]  /*ae60*/  ISETP.GT.AND P1, PT, R3, R5, PT ;  /* 0x000000050300720c */ /* 0x000fe40003f24270 */
[----:B------:R-:W-:Y:S02]  /*ae70*/  IABS R5, R4 ;  /* 0x0000000400057213 */ /* 0x000fe40000000000 */
[----:B------:R-:W-:Y:S01]  /*ae80*/  IABS R4, R6 ;  /* 0x0000000600047213 */ /* 0x000fe20000000000 */
[----:B------:R-:W-:Y:S01]  /*ae90*/  IMAD.MOV.U32 R6, RZ, RZ, R8 ;  /* 0x000000ffff067224 */ /* 0x000fe200078e0008 */
[----:B-1----:R-:W-:Y:S02]  /*aea0*/  IADD3 R7, PT, PT, R53, -0xf0, -R12 ;  /* 0xffffff1035077810 */ /* 0x002fe40007ffe80c */
[----:B------:R-:W-:-:S02]  /*aeb0*/  I2FP.F32.S32 R5, R5 ;  /* 0x0000000500057245 */ /* 0x000fc40000201400 */
[----:B------:R-:W-:Y:S02]  /*aec0*/  IABS R7, R7 ;  /* 0x0000000700077213 */ /* 0x000fe40000000000 */
[----:B------:R-:W-:Y:S01]  /*aed0*/  I2FP.F32.S32 R6, R6 ;  /* 0x0000000600067245 */ /* 0x000fe20000201400 */
[C---:B----4-:R-:W-:Y:S01]  /*aee0*/  FFMA.FTZ R5, -R221.reuse, R5, R15 ;  /* 0x00000005dd057223 */ /* 0x050fe2000001010f */
[----:B------:R-:W-:Y:S01]  /*aef0*/  I2FP.F32.S32 R7, R7 ;  /* 0x0000000700077245 */ /* 0x000fe20000201400 */
[----:B------:R-:W1:Y:S01]  /*af00*/  MUFU.TANH R15, R11 ;  /* 0x0000000b000f7308 */ /* 0x000e620000002400 */
[----:B------:R-:W-:Y:S01]  /*af10*/  I2FP.F32.S32 R4, R4 ;  /* 0x0000000400047245 */ /* 0x000fe20000201400 */
[----:B------:R-:W-:Y:S01]  /*af20*/  FFMA.FTZ R8, -R221, R6, R14 ;  /* 0x00000006dd087223 */ /* 0x000fe2000001010e */
[----:B------:R-:W-:Y:S01]  /*af30*/  FSEL R5, R5, -INF , !P4 ;  /* 0xff80000005057808 */ /* 0x000fe20006000000 */
[----:B---3--:R-:W-:Y:S01]  /*af40*/  FFMA.FTZ R10, -R221, R7, R10 ;  /* 0x00000007dd0a7223 */ /* 0x008fe2000001010a */
[----:B------:R-:W-:-:S02]  /*af50*/  VIADD R7, R52, 0xf0 ;  /* 0x000000f034077836 */ /* 0x000fc40000000000 */
[----:B------:R-:W-:Y:S01]  /*af60*/  FFMA.FTZ R6, -R221, R4, R9 ;  /* 0x00000004dd067223 */ /* 0x000fe20000010109 */
[----:B------:R-:W-:Y:S01]  /*af70*/  FSEL R4, R8, -INF , !P1 ;  /* 0xff80000008047808 */ /* 0x000fe20004800000 */
[----:B------:R-:W-:Y:S01]  /*af80*/  VIADD R9, R52, 0xf1 ;  /* 0x000000f134097836 */ /* 0x000fe20000000000 */
[----:B------:R-:W-:Y:S01]  /*af90*/  FSEL R111, R5, -INF , !P5 ;  /* 0xff800000056f7808 */ /* 0x000fe20006800000 */
[-C--:B------:R-:W-:Y:S01]  /*afa0*/  FMUL.FTZ R8, R64, R0.reuse ;  /* 0x0000000040087220 */ /* 0x080fe20000410000 */
[-C--:B------:R-:W-:Y:S02]  /*afb0*/  ISETP.GT.AND P4, PT, R2, R7.reuse, PT ;  /* 0x000000070200720c */ /* 0x080fe40003f84270 */
[----:B------:R-:W-:Y:S01]  /*afc0*/  FSEL R113, R4, -INF , !P3 ;  /* 0xff80000004717808 */ /* 0x000fe20005800000 */
[----:B------:R3:W-:Y:S01]  /*afd0*/  MUFU.TANH R11, R8 ;  /* 0x00000008000b7308 */ /* 0x0007e20000002400 */
[----:B------:R-:W-:Y:S01]  /*afe0*/  FSEL R5, R6, -INF , !P4 ;  /* 0xff80000006057808 */ /* 0x000fe20006000000 */
[----:B------:R-:W-:Y:S01]  /*aff0*/  FMUL.FTZ R6, R66, R0 ;  /* 0x0000000042067220 */ /* 0x000fe20000410000 */
[----:B------:R-:W-:-:S02]  /*b000*/  ISETP.GT.AND P3, PT, R3, R7, PT ;  /* 0x000000070300720c */ /* 0x000fc40003f64270 */
[C---:B------:R-:W-:Y:S02]  /*b010*/  ISETP.GE.AND P5, PT, R7.reuse, R224, PT ;  /* 0x000000e00700720c */ /* 0x040fe40003fa6270 */
[----:B------:R-:W-:Y:S01]  /*b020*/  ISETP.GE.AND P1, PT, R7, R229, PT ;  /* 0x000000e50700720c */ /* 0x000fe20003f26270 */
[----:B------:R4:W5:Y:S01]  /*b030*/  MUFU.TANH R14, R6 ;  /* 0x00000006000e7308 */ /* 0x0009620000002400 */
[----:B------:R-:W-:Y:S02]  /*b040*/  FSEL R4, R10, -INF , !P3 ;  /* 0xff8000000a047808 */ /* 0x000fe40005800000 */
[----:B------:R-:W-:Y:S02]  /*b050*/  FSEL R131, R5, -INF , !P5 ;  /* 0xff80000005837808 */ /* 0x000fe40006800000 */
[----:B------:R-:W-:Y:S02]  /*b060*/  IADD3 R5, PT, PT, R225, -0xf1, -R12 ;  /* 0xffffff0fe1057810 */ /* 0x000fe40007ffe80c */
[----:B------:R-:W-:-:S02]  /*b070*/  FSEL R128, R4, -INF , !P1 ;  /* 0xff80000004807808 */ /* 0x000fc40004800000 */
[----:B------:R-:W-:Y:S02]  /*b080*/  IADD3 R4, PT, PT, R225, -0xf8, -R12 ;  /* 0xffffff08e1047810 */ /* 0x000fe40007ffe80c */
[----:B------:R-:W-:Y:S02]  /*b090*/  IABS R5, R5 ;  /* 0x0000000500057213 */ /* 0x000fe40000000000 */
[----:B------:R-:W-:Y:S02]  /*b0a0*/  IABS R10, R4 ;  /* 0x00000004000a7213 */ /* 0x000fe40000000000 */
[----:B------:R-:W-:Y:S02]  /*b0b0*/  ISETP.GT.AND P4, PT, R2, R9, PT ;  /* 0x000000090200720c */ /* 0x000fe40003f84270 */
[----:B------:R-:W-:Y:S01]  /*b0c0*/  ISETP.GE.AND P5, PT, R9, R224, PT ;  /* 0x000000e00900720c */ /* 0x000fe20003fa6270 */
[----:B---3--:R-:W-:Y:S01]  /*b0d0*/  IMAD.MOV.U32 R8, RZ, RZ, R10 ;  /* 0x000000ffff087224 */ /* 0x008fe200078e000a */
[----:B----4-:R-:W-:-:S02]  /*b0e0*/  IADD3 R6, PT, PT, R53, -0xf1, -R12 ;  /* 0xffffff0f35067810 */ /* 0x010fc40007ffe80c */
[----:B------:R-:W-:Y:S02]  /*b0f0*/  ISETP.GE.AND P3, PT, R9, R229, PT ;  /* 0x000000e50900720c */ /* 0x000fe40003f66270 */
[----:B------:R-:W-:Y:S02]  /*b100*/  IABS R6, R6 ;  /* 0x0000000600067213 */ /* 0x000fe40000000000 */
[----:B------:R-:W-:Y:S01]  /*b110*/  ISETP.GT.AND P1, PT, R3, R9, PT ;  /* 0x000000090300720c */ /* 0x000fe20003f24270 */
[----:B------:R-:W-:Y:S01]  /*b120*/  FMUL.FTZ R9, R56, R0 ;  /* 0x0000000038097220 */ /* 0x000fe20000410000 */
[----:B------:R-:W-:Y:S01]  /*b130*/  IADD3 R7, PT, PT, R53, -0xf8, -R12 ;  /* 0xffffff0835077810 */ /* 0x000fe20007ffe80c */
[----:B------:R-:W-:Y:S01]  /*b140*/  IMAD.MOV.U32 R4, RZ, RZ, R6 ;  /* 0x000000ffff047224 */ /* 0x000fe200078e0006 */
[----:B------:R-:W-:Y:S01]  /*b150*/  I2FP.F32.S32 R8, R8 ;  /* 0x0000000800087245 */ /* 0x000fe20000201400 */
[----:B------:R-:W-:Y:S01]  /*b160*/  IMAD.MOV.U32 R6, RZ, RZ, R5 ;  /* 0x000000ffff067224 */ /* 0x000fe200078e0005 */
[----:B------:R-:W-:Y:S01]  /*b170*/  IABS R5, R7 ;  /* 0x0000000700057213 */ /* 0x000fe20000000000 */
[----:B------:R-:W3:Y:S01]  /*b180*/  MUFU.TANH R9, R9 ;  /* 0x0000000900097308 */ /* 0x000ee20000002400 */
[----:B------:R-:W-:-:S02]  /*b190*/  I2FP.F32.S32 R4, R4 ;  /* 0x0000000400047245 */ /* 0x000fc40000201400 */
[----:B------:R-:W-:Y:S02]  /*b1a0*/  I2FP.F32.S32 R6, R6 ;  /* 0x0000000600067245 */ /* 0x000fe40000201400 */
[----:B------:R-:W-:Y:S01]  /*b1b0*/  I2FP.F32.S32 R5, R5 ;  /* 0x0000000500057245 */ /* 0x000fe20000201400 */
[C---:B--2---:R-:W-:Y:S01]  /*b1c0*/  FFMA.FTZ R7, -R221.reuse, R4, R13 ;  /* 0x00000004dd077223 */ /* 0x044fe2000001010d */
[----:B------:R-:W-:Y:S02]  /*b1d0*/  VIADD R4, R52, 0xf8 ;  /* 0x000000f834047836 */ /* 0x000fe40000000000 */
[C---:B-1----:R-:W-:Y:S01]  /*b1e0*/  FFMA.FTZ R0, -R221.reuse, R6, R15 ;  /* 0x00000006dd007223 */ /* 0x042fe2000001010f */
[C---:B-----5:R-:W-:Y:S01]  /*b1f0*/  FFMA.FTZ R6, -R221.reuse, R5, R14 ;  /* 0x00000005dd067223 */ /* 0x060fe2000001010e */
[----:B------:R-:W-:-:S03]  /*b200*/  FFMA.FTZ R5, -R221, R8, R11 ;  /* 0x00000008dd057223 */ /* 0x000fc6000001010b */
[----:B------:R-:W-:Y:S02]  /*b210*/  FSEL R0, R0, -INF , !P4 ;  /* 0xff80000000007808 */ /* 0x000fe40006000000 */
[----:B------:R-:W-:Y:S02]  /*b220*/  ISETP.GT.AND P4, PT, R2, R4, PT ;  /* 0x000000040200720c */ /* 0x000fe40003f84270 */
[----:B------:R-:W-:Y:S02]  /*b230*/  FSEL R125, R0, -INF , !P5 ;  /* 0xff800000007d7808 */ /* 0x000fe40006800000 */
[----:B------:R-:W-:Y:S02]  /*b240*/  FSEL R0, R7, -INF , !P1 ;  /* 0xff80000007007808 */ /* 0x000fe40004800000 */
[----:B------:R-:W-:Y:S02]  /*b250*/  ISETP.GE.AND P1, PT, R4, R229, PT ;  /* 0x000000e50400720c */ /* 0x000fe40003f26270 */
[----:B------:R-:W-:-:S02]  /*b260*/  FSEL R120, R0, -INF , !P3 ;  /* 0xff80000000787808 */ /* 0x000fc40005800000 */
[----:B------:R-:W-:Y:S02]  /*b270*/  ISETP.GT.AND P3, PT, R3, R4, PT ;  /* 0x000000040300720c */ /* 0x000fe40003f64270 */
[----:B------:R-:W-:Y:S02]  /*b280*/  ISETP.GE.AND P5, PT, R4, R224, PT ;  /* 0x000000e00400720c */ /* 0x000fe40003fa6270 */
[----:B------:R-:W-:Y:S02]  /*b290*/  FSEL R0, R6, -INF , !P3 ;  /* 0xff80000006007808 */ /* 0x000fe40005800000 */
[----:B------:R-:W-:Y:S01]  /*b2a0*/  FSEL R4, R5, -INF , !P4 ;  /* 0xff80000005047808 */ /* 0x000fe20006000000 */
[----:B---3--:R-:W-:Y:S01]  /*b2b0*/  FFMA.FTZ R5, -R221, R57, R9 ;  /* 0x00000039dd057223 */ /* 0x008fe20000010109 */
[----:B------:R-:W-:Y:S02]  /*b2c0*/  FSEL R119, R0, -INF , !P1 ;  /* 0xff80000000777808 */ /* 0x000fe40004800000 */
[----:B------:R-:W-:-:S02]  /*b2d0*/  ISETP.GT.AND P1, PT, R140, R251, PT ;  /* 0x000000fb8c00720c */ /* 0x000fc40003f24270 */
[----:B------:R-:W-:Y:S02]  /*b2e0*/  ISETP.GT.AND P4, PT, R2, R52, PT ;  /* 0x000000340200720c */ /* 0x000fe40003f84270 */
[----:B------:R-:W-:Y:S02]  /*b2f0*/  FSEL R123, R4, -INF , !P5 ;  /* 0xff800000047b7808 */ /* 0x000fe40006800000 */
[C---:B------:R-:W-:Y:S02]  /*b300*/  ISETP.GE.AND P5, PT, R52.reuse, R224, PT ;  /* 0x000000e03400720c */ /* 0x040fe40003fa6270 */
[----:B------:R-:W-:Y:S02]  /*b310*/  ISETP.GE.AND P3, PT, R52, R229, PT ;  /* 0x000000e53400720c */ /* 0x000fe40003f66270 */
        /* <DEDUP_REMOVED lines=22> */
.L_x_6304:
[----:B------:R-:W2:Y:S04]  /*b480*/  LD.E R2, desc[UR4][R134.64+0x170] ;  /* 0x0001700486027980 */ /* 0x000ea8000c101900 */
[----:B------:R-:W3:Y:S04]  /*b490*/  LDL R8, [R1+0x10] ;  /* 0x0000100001087983 */ /* 0x000ee80000100800 */
[----:B------:R-:W4:Y:S01]  /*b4a0*/  LDL.64 R6, [R1+0x28] ;  /* 0x0000280001067983 */ /* 0x000f220000100a00 */
[----:B--2---:R-:W-:-:S04]  /*b4b0*/  IABS R0, R2 ;  /* 0x0000000200007213 */ /* 0x004fc80000000000 */
[----:B------:R-:W1:Y:S08]  /*b4c0*/  I2F.RP R4, R0 ;  /* 0x0000000000047306 */ /* 0x000e700000209400 */
[----:B-1----:R-:W1:Y:S02]  /*b4d0*/  MUFU.RCP R4, R4 ;  /* 0x0000000400047308 */ /* 0x002e640000001000 */
[----:B-1----:R-:W-:-:S06]  /*b4e0*/  VIADD R4, R4, 0xffffffe ;  /* 0x0ffffffe04047836 */ /* 0x002fcc0000000000 */
[----:B------:R-:W1:Y:S01]  /*b4f0*/  F2I.FTZ.U32.TRUNC.NTZ R5, R4 ;  /* 0x0000000400057305 */ /* 0x000e62000021f000 */
[----:B---3--:R-:W-:Y:S02]  /*b500*/  IADD3 R8, PT, PT, R8, -0x200, RZ ;  /* 0xfffffe0008087810 */ /* 0x008fe40007ffe0ff */
[----:B----4-:R-:W-:Y:S02]  /*b510*/  MOV R14, R6 ;  /* 0x00000006000e7202 */ /* 0x010fe40000000f00 */
[----:B------:R-:W-:Y:S01]  /*b520*/  IABS R6, R8 ;  /* 0x0000000800067213 */ /* 0x000fe20000000000 */
[----:B------:R-:W-:Y:S02]  /*b530*/  IMAD.MOV.U32 R15, RZ, RZ, R7 ;  /* 0x000000ffff0f7224 */ /* 0x000fe400078e0007 */
[----:B-1----:R-:W-:Y:S01]  /*b540*/  IMAD.MOV R3, RZ, RZ, -R5 ;  /* 0x000000ffff037224 */ /* 0x002fe200078e0a05 */
[----:B------:R-:W-:-:S03]  /*b550*/  MOV R4, RZ ;  /* 0x000000ff00047202 */ /* 0x000fc60000000f00 */
[----:B------:R-:W-:Y:S01]  /*b560*/  IMAD R3, R3, R0, RZ ;  /* 0x0000000003037224 */ /* 0x000fe200078e02ff */
[----:B------:R-:W-:-:S03]  /*b570*/  IABS R9, R2 ;  /* 0x0000000200097213 */ /* 0x000fc60000000000 */
[----:B------:R-:W-:Y:S01]  /*b580*/  IMAD.HI.U32 R4, R5, R3, R4 ;  /* 0x0000000305047227 */ /* 0x000fe200078e0004 */
[----:B------:R-:W-:-:S03]  /*b590*/  IABS R7, R54 ;  /* 0x0000003600077213 */ /* 0x000fc60000000000 */
        /* <DEDUP_REMOVED lines=35> */
[----:B-----5:R-:W-:Y:S02]  /*b7d0*/  IMAD.MOV.U32 R12, RZ, RZ, R51 ;  /* 0x000000ffff0c7224 */ /* 0x020fe400078e0033 */
        /* <DEDUP_REMOVED lines=15> */
.L_x_6305:
[----:B------:R-:W-:Y:S05]  /*b8d0*/  BSYNC.RECONVERGENT B0 ;  /* 0x0000000000007941 */ /* 0x000fea0003800200 */
.L_x_6303:
        /* <DEDUP_REMOVED lines=12> */
[--C-:B------:R-:W-:Y:S01]  /*b9a0*/  @!P1 IMAD.MOV.U32 R14, RZ, RZ, R2.reuse ;  /* 0x000000ffff0e9224 */ /* 0x100fe200078e0002 */
[----:B------:R-:W-:Y:S01]  /*b9b0*/  @!P1 IADD3 R4, P4, PT, R2, R4, RZ ;  /* 0x0000000402049210 */ /* 0x000fe20007f9e0ff */
[----:B------:R-:W-:Y:S01]  /*b9c0*/  @!P1 IMAD R20, R231, 0x60, RZ ;  /* 0x00000060e7149824 */ /* 0x000fe200078e02ff */
[-C--:B------:R-:W-:Y:S01]  /*b9d0*/  @!P1 MOV R15, R3.reuse ;  /* 0x00000003000f9202 */ /* 0x080fe20000000f00 */
[----:B------:R-:W-:Y:S01]  /*b9e0*/  @!PT LDS RZ, [RZ] ;  /* 0x00000000fffff984 */ /* 0x000fe20000000800 */
[----:B------:R-:W-:Y:S01]  /*b9f0*/  @!PT LDS RZ, [RZ] ;  /* 0x00000000fffff984 */ /* 0x000fe20000000800 */
[----:B------:R-:W-:Y:S01]  /*ba00*/  @!PT LDS RZ, [RZ] ;  /* 0x00000000fffff984 */ /* 0x000fe20000000800 */
[----:B------:R3:W-:Y:S01]  /*ba10*/  @!P3 LDGSTS.E.BYPASS.LTC128B.128 [R227+0x2000], desc[UR4][R6.64] ;  /* 0x0200000006e3bfae */ /* 0x0007e2000b981a04 */
[----:B------:R-:W-:Y:S01]  /*ba20*/  @!P1 IADD3.X R5, PT, PT, R3, R0, RZ, P4, !PT ;  /* 0x0000000003059210 */ /* 0x000fe200027fe4ff */
[----:B--2---:R-:W-:Y:S01]  /*ba30*/  @!P1 IMAD.MOV.U32 R12, RZ, RZ, R2 ;  /* 0x000000ffff0c9224 */ /* 0x004fe200078e0002 */
[-C--:B------:R-:W-:Y:S01]  /*ba40*/  @!P1 MOV R13, R3.reuse ;  /* 0x00000003000d9202 */ /* 0x080fe20000000f00 */
[----:B------:R2:W-:Y:S01]  /*ba50*/  @P3 STS.128 [R227+0x2000], RZ ;  /* 0x002000ffe3003388 */ /* 0x0005e20000000c00 */
[----:B------:R-:W-:Y:S01]  /*ba60*/  @!P1 IMAD R8, R231, 0xe0, RZ ;  /* 0x000000e0e7089824 */ /* 0x000fe200078e02ff */
[C---:B------:R-:W-:Y:S01]  /*ba70*/  @!P1 LEA R22, P4, R230.reuse, R2, 0x6 ;  /* 0x00000002e6169211 */ /* 0x040fe200078830ff */
[----:B------:R-:W-:Y:S01]  /*ba80*/  @!P1 IMAD.WIDE.U32 R14, R230, 0xe0, R14 ;  /* 0x000000e0e60e9825 */ /* 0x000fe200078e000e */
[----:B------:R2:W-:Y:S01]  /*ba90*/  @P1 STS.128 [R227+0x2800], RZ ;  /* 0x002800ffe3001388 */ /* 0x0005e20000000c00 */
[----:B------:R-:W-:-:S02]  /*baa0*/  @!P1 MOV R17, R3 ;  /* 0x0000000300119202 */ /* 0x000fc40000000f00 */
[C---:B------:R-:W-:Y:S01]  /*bab0*/  @!P1 IMAD R9, R231.reuse, 0x120, RZ ;  /* 0x00000120e7099824 */ /* 0x040fe200078e02ff */
        /* <DEDUP_REMOVED lines=9> */
[----:B------:R-:W-:Y:S01]  /*bb50*/  @!P1 IMAD.IADD R13, R9, 0x1, R13 ;  /* 0x00000001090d9824 */ /* 0x000fe200078e020d */
[----:B------:R-:W-:Y:S01]  /*bb60*/  @!PT LDS RZ, [RZ] ;  /* 0x00000000fffff984 */ /* 0x000fe20000000800 */
[----:B------:R-:W-:Y:S01]  /*bb70*/  @!PT LDS RZ, [RZ] ;  /* 0x00000000fffff984 */ /* 0x000fe20000000800 */
[----:B------:R-:W-:Y:S01]  /*bb80*/  @!PT LDS RZ, [RZ] ;  /* 0x00000000fffff984 */ /* 0x000fe20000000800 */
[----:B------:R4:W-:Y:S01]  /*bb90*/  @!P1 LDGSTS.E.BYPASS.LTC128B.128 [R227+0x3000], desc[UR4][R4.64] ;  /* 0x0300000004e39fae */ /* 0x0009e2000b981a04 */
[----:B------:R-:W-:Y:S01]  /*bba0*/  @!P1 IMAD.MOV.U32 R9, RZ, RZ, R3 ;  /* 0x000000ffff099224 */ /* 0x000fe200078e0003 */
[-C--:B------:R-:W-:Y:S01]  /*bbb0*/  @!P1 MOV R11, R3.reuse ;  /* 0x00000003000b9202 */ /* 0x080fe20000000f00 */
[C---:B------:R-:W-:Y:S01]  /*bbc0*/  @!P1 IMAD R23, R231.reuse, 0x180, RZ ;  /* 0x00000180e7179824 */ /* 0x040fe200078e02ff */
[----:B------:R2:W-:Y:S01]  /*bbd0*/  @P1 STS.128 [R227+0x3800], RZ ;  /* 0x003800ffe3001388 */ /* 0x0005e20000000c00 */
[----:B------:R-:W-:Y:S01]  /*bbe0*/  @!P1 IMAD R24, R231, 0x160, RZ ;  /* 0x00000160e7189824 */ /* 0x000fe200078e02ff */
[----:B---3--:R-:W-:Y:S01]  /*bbf0*/  @!P1 MOV R7, R3 ;  /* 0x0000000300079202 */ /* 0x008fe20000000f00 */
[----:B------:R-:W-:-:S02]  /*bc00*/  @!P1 IMAD.MOV.U32 R6, RZ, RZ, R2 ;  /* 0x000000ffff069224 */ /* 0x000fc400078e0002 */
[----:B------:R-:W-:-:S04]  /*bc10*/  @!P1 IMAD.WIDE.U32 R8, R230, 0x160, R8 ;  /* 0x00000160e6089825 */ /* 0x000fc800078e0008 */
[----:B------:R-:W-:-:S04]  /*bc20*/  @!P1 IMAD.WIDE.U32 R6, R230, 0x60, R6 ;  /* 0x00000060e6069825 */ /* 0x000fc800078e0006 */
[C---:B------:R-:W-:Y:S01]  /*bc30*/  @!P1 IMAD R25, R231.reuse, 0x1a0, RZ ;  /* 0x000001a0e7199824 */ /* 0x040fe200078e02ff */
[----:B------:R-:W-:Y:S01]  /*bc40*/  @!P1 IADD3 R21, PT, PT, R20, R7, RZ ;  /* 0x0000000714159210 */ /* 0x000fe20007ffe0ff */
[----:B------:R-:W-:Y:S01]  /*bc50*/  @!P1 IMAD.MOV.U32 R16, RZ, RZ, R2 ;  /* 0x000000ffff109224 */ /* 0x000fe200078e0002 */
[----:B------:R-:W-:Y:S01]  /*bc60*/  @!P1 MOV R20, R6 ;  /* 0x0000000600149202 */ /* 0x000fe20000000f00 */
[----:B------:R-:W-:Y:S01]  /*bc70*/  @!P1 IMAD.IADD R9, R24, 0x1, R9 ;  /* 0x0000000118099824 */ /* 0x000fe200078e0209 */
[-C--:B------:R-:W-:Y:S01]  /*bc80*/  @!P1 MOV R6, R2.reuse ;  /* 0x0000000200069202 */ /* 0x080fe20000000f00 */
[----:B------:R-:W-:Y:S01]  /*bc90*/  @!P1 IMAD R0, R231, 0xc0, RZ ;  /* 0x000000c0e7009824 */ /* 0x000fe200078e02ff */
[-C--:B------:R-:W-:Y:S01]  /*bca0*/  @!P1 MOV R7, R3.reuse ;  /* 0x0000000300079202 */ /* 0x080fe20000000f00 */
[C---:B------:R-:W-:Y:S01]  /*bcb0*/  @!P1 IMAD.WIDE.U32 R16, R230.reuse, 0xc0, R16 ;  /* 0x000000c0e6109825 */ /* 0x040fe200078e0010 */
[----:B----4-:R-:W-:Y:S02]  /*bcc0*/  @!P1 MOV R5, R3 ;  /* 0x0000000300059202 */ /* 0x010fe40000000f00 */
[----:B------:R-:W-:Y:S01]  /*bcd0*/  @!P1 LEA R24, P3, R230, R2, 0x7 ;  /* 0x00000002e6189211 */ /* 0x000fe200078638ff */
        /* <DEDUP_REMOVED lines=8> */
[----:B------:R-:W-:Y:S01]  /*bd60*/  @!P1 IMAD.MOV.U32 R10, RZ, RZ, R2 ;  /* 0x000000ffff0a9224 */ /* 0x000fe200078e0002 */
[----:B------:R-:W-:Y:S01]  /*bd70*/  @!P1 MOV R4, R2 ;  /* 0x0000000200049202 */ /* 0x000fe20000000f00 */
[----:B------:R-:W-:Y:S01]  /*bd80*/  @!PT LDS RZ, [RZ] ;  /* 0x00000000fffff984 */ /* 0x000fe20000000800 */
[----:B------:R-:W-:Y:S01]  /*bd90*/  @!PT LDS RZ, [RZ] ;  /* 0x00000000fffff984 */ /* 0x000fe20000000800 */
[----:B------:R-:W-:Y:S01]  /*bda0*/  @!PT LDS RZ, [RZ] ;  /* 0x00000000fffff984 */ /* 0x000fe20000000800 */
[----:B------:R-:W-:Y:S01]  /*bdb0*/  @!P1 LDGSTS.E.BYPASS.LTC128B.128 [R227+0x3800], desc[UR4][R22.64] ;  /* 0x0380000016e39fae */ /* 0x000fe2000b981a04 */
        /* <DEDUP_REMOVED lines=11> */
[----:B------:R-:W-:Y:S02]  /*be70*/  @!P1 IADD3 R5, PT, PT, R25, R5, RZ ;  /* 0x0000000519059210 */ /* 0x000fe40007ffe0ff */
[----:B------:R-:W-:-:S05]  /*be80*/  @!P1 LEA.HI.X R25, R230, R3, R231, 0x7, P3 ;  /* 0x00000003e6199211 */ /* 0x000fca00018f3ce7 */
        /* <DEDUP_REMOVED lines=10> */
[----:B---3--:R-:W-:-:S03]  /*bf30*/  @!P1 LEA R20, P3, R230, R2, 0x8 ;  /* 0x00000002e6149211 */ /* 0x008fc600078640ff */
        /* <DEDUP_REMOVED lines=49> */
.L_x_6307:
[----:B------:R-:W-:Y:S05]  /*c250*/  BSYNC.RECONVERGENT B0 ;  /* 0x0000000000007941 */ /* 0x000fea0003800200 */
.L_x_6306:
[----:B------:R-:W0:Y:S02]  /*c260*/  LDGDEPBAR ;  /* 0x00000000000079af */ /* 0x000e240000000000 */
.L_x_6302:
[----:B------:R-:W-:Y:S05]  /*c270*/  BSYNC.RECONVERGENT B1 ;  /* 0x0000000000017941 */ /* 0x000fea0003800200 */
.L_x_6301:
[----:B------:R-:W4:Y:S04]  /*c280*/  LDL.LU R248, [R1+0x1c] ;  /* 0x00001c0001f87983 */ /* 0x000f280000300800 */
[----:B------:R-:W5:Y:S04]  /*c290*/  LDL.LU R249, [R1+0x14] ;  /* 0x0000140001f97983 */ /* 0x000f680000300800 */
[----:B------:R-:W5:Y:S04]  /*c2a0*/  LD.E R0, desc[UR4][R134.64+0xdc] ;  /* 0x0000dc0486007980 */ /* 0x000f68000c101900 */
[----:B--2---:R-:W2:Y:S01]  /*c2b0*/  LDL R5, [R1+0x74] ;  /* 0x0000740001057983 */ /* 0x004ea20000100800 */
        /* <DEDUP_REMOVED lines=59> */
[----:B------:R-:W-:-:S04]  /*c670*/  FMNMX3.FTZ R37, R37, R118, R117, !PT ;  /* 0x0000007625257276 */ /* 0x000fc80007810075 */
[----:B------:R-:W-:-:S04]  /*c680*/  FMNMX3.FTZ R37, R37, R111, R131, !PT ;  /* 0x0000006f25257276 */ /* 0x000fc80007810083 */
[----:B------:R-:W-:Y:S02]  /*c690*/  FMNMX3.FTZ R37, R37, R125, R123, !PT ;  /* 0x0000007d25257276 */ /* 0x000fe4000781007b */
[----:B----4-:R-:W-:-:S05]  /*c6a0*/  FMNMX.FTZ R36, R248, R36, !PT ;  /* 0x00000024f8247209 */ /* 0x010fca0007810000 */
[----:B---3--:R-:W3:Y:S01]  /*c6b0*/  SHFL.BFLY PT, R2, R36, 0x2, 0x1f ;  /* 0x0c401f0024027f89 */ /* 0x008ee200000e0000 */
[----:B-----5:R-:W-:-:S05]  /*c6c0*/  FMNMX.FTZ R37, R249, R37, !PT ;  /* 0x00000025f9257209 */ /* 0x020fca0007810000 */
[----:B------:R-:W4:Y:S01]  /*c6d0*/  SHFL.BFLY PT, R3, R37, 0x2, 0x1f ;  /* 0x0c401f0025037f89 */ /* 0x000f2200000e0000 */
[----:B---3--:R-:W-:-:S05]  /*c6e0*/  FMNMX.FTZ R36, R36, R2, !PT ;  /* 0x0000000224247209 */ /* 0x008fca0007810000 */
[----:B------:R-:W3:Y:S01]  /*c6f0*/  SHFL.BFLY PT, R2, R36, 0x1, 0x1f ;  /* 0x0c201f0024027f89 */ /* 0x000ee200000e0000 */
[----:B----4-:R-:W-:-:S05]  /*c700*/  FMNMX.FTZ R37, R37, R3, !PT ;  /* 0x0000000325257209 */ /* 0x010fca0007810000 */
[----:B------:R-:W4:Y:S01]  /*c710*/  SHFL.BFLY PT, R4, R37, 0x1, 0x1f ;  /* 0x0c201f0025047f89 */ /* 0x000f2200000e0000 */
[----:B---3--:R-:W-:Y:S02]  /*c720*/  FMNMX.FTZ R36, R36, R2, !PT ;  /* 0x0000000224247209 */ /* 0x008fe40007810000 */
[----:B--2---:R-:W-:Y:S02]  /*c730*/  IADD3 R2, PT, PT, R28, R5, RZ ;  /* 0x000000051c027210 */ /* 0x004fe40007ffe0ff */
[----:B------:R-:W-:Y:S01]  /*c740*/  FSETP.NEU.FTZ.AND P1, PT, R36, -INF , PT ;  /* 0xff8000002400780b */ /* 0x000fe20003f3d000 */
[----:B------:R-:W-:Y:S01]  /*c750*/  FMUL.FTZ R3, R0, R36 ;  /* 0x0000002400037220 */ /* 0x000fe20000410000 */
[----:B------:R-:W-:-:S04]  /*c760*/  LEA R140, R2, R215, 0x1 ;  /* 0x000000d7028c7211 */ /* 0x000fc800078e08ff */
[----:B------:R-:W-:Y:S01]  /*c770*/  FSEL R3, R3, RZ, P1 ;  /* 0x000000ff03037208 */ /* 0x000fe20000800000 */
[----:B------:R-:W2:Y:S01]  /*c780*/  LDSM.16.MT88.4 R20, [R140+0xa000] ;  /* 0x00a000008c14783b */ /* 0x000ea20000004200 */
[----:B----4-:R-:W-:-:S03]  /*c790*/  FMNMX.FTZ R37, R37, R4, !PT ;  /* 0x0000000425257209 */ /* 0x010fc60007810000 */
[--C-:B------:R-:W-:Y:S01]  /*c7a0*/  FFMA.FTZ R2, R156, R0, -R3.reuse ;  /* 0x000000009c027223 */ /* 0x100fe20000010803 */
[-C--:B------:R-:W-:Y:S01]  /*c7b0*/  IADD3 R156, PT, PT, R212, R140.reuse, RZ ;  /* 0x0000008cd49c7210 */ /* 0x080fe20007ffe0ff */
[----:B------:R-:W-:Y:S01]  /*c7c0*/  FMUL.FTZ R5, R0, R37 ;  /* 0x0000002500057220 */ /* 0x000fe20000410000 */
[----:B------:R-:W-:Y:S01]  /*c7d0*/  IADD3 R39, PT, PT, R196, R140, RZ ;  /* 0x0000008cc4277210 */ /* 0x000fe20007ffe0ff */
[--C-:B------:R-:W-:Y:S01]  /*c7e0*/  FFMA.FTZ R4, R26, R0, -R3.reuse ;  /* 0x000000001a047223 */ /* 0x100fe20000010803 */
[----:B------:R-:W-:Y:S01]  /*c7f0*/  FSETP.NEU.FTZ.AND P1, PT, R37, -INF , PT ;  /* 0xff8000002500780b */ /* 0x000fe20003f3d000 */
[----:B------:R3:W-:Y:S01]  /*c800*/  MUFU.EX2 R191, R2 ;  /* 0x0000000200bf7308 */ /* 0x0007e20000000800 */
[----:B------:R-:W-:Y:S01]  /*c810*/  IADD3 R38, PT, PT, R196, R156, RZ ;  /* 0x0000009cc4267210 */ /* 0x000fe20007ffe0ff */
[----:B------:R-:W4:Y:S01]  /*c820*/  LDSM.16.MT88.4 R16, [R39+0xa000] ;  /* 0x00a000002710783b */ /* 0x000f220000004200 */
[----:B------:R-:W-:Y:S01]  /*c830*/  FSEL R5, R5, RZ, P1 ;  /* 0x000000ff05057208 */ /* 0x000fe20000800000 */
[----:B------:R5:W2:Y:S02]  /*c840*/  MUFU.EX2 R193, R4 ;  /* 0x0000000400c17308 */ /* 0x000aa40000000800 */
[----:B------:R-:W4:Y:S04]  /*c850*/  LDSM.16.MT88.4 R12, [R156+0xa000] ;  /* 0x00a000009c0c783b */ /* 0x000f280000004200 */
[----:B------:R-:W4:Y:S01]  /*c860*/  LDSM.16.MT88.4 R32, [R38+0xa000] ;  /* 0x00a000002620783b */ /* 0x000f220000004200 */
[----:B---3--:R-:W-:-:S03]  /*c870*/  FFMA.FTZ R2, R75, R0, -R3 ;  /* 0x000000004b027223 */ /* 0x008fc60000010803 */
[----:B-1----:R-:W1:Y:S01]  /*c880*/  LDSM.16.MT88.4 R48, [R140+0xa800] ;  /* 0x00a800008c30783b */ /* 0x002e620000004200 */
[-C--:B-----5:R-:W-:Y:S01]  /*c890*/  FFMA.FTZ R4, R58, R0.reuse, -R3 ;  /* 0x000000003a047223 */ /* 0x0a0fe20000010803 */
[----:B------:R3:W-:Y:S02]  /*c8a0*/  MUFU.EX2 R242, R2 ;  /* 0x0000000200f27308 */ /* 0x0007e40000000800 */
[----:B------:R-:W5:Y:S02]  /*c8b0*/  LDSM.16.MT88.4 R44, [R39+0xa800] ;  /* 0x00a80000272c783b */ /* 0x000f640000004200 */
[----:B------:R2:W4:Y:S02]  /*c8c0*/  MUFU.EX2 R190, R4 ;  /* 0x0000000400be7308 */ /* 0x0005240000000800 */
[----:B------:R-:W5:Y:S01]  /*c8d0*/  LDSM.16.MT88.4 R60, [R156+0xa800] ;  /* 0x00a800009c3c783b */ /* 0x000f620000004200 */
[-CC-:B---3--:R-:W-:Y:S01]  /*c8e0*/  FFMA.FTZ R2, R246, R0.reuse, -R5.reuse ;  /* 0x00000000f6027223 */ /* 0x188fe20000010805 */
[----:B--2---:R-:W-:-:S03]  /*c8f0*/  FFMA.FTZ R4, R27, R0, -R5 ;  /* 0x000000001b047223 */ /* 0x004fc60000010805 */
[----:B------:R2:W-:Y:S04]  /*c900*/  MUFU.EX2 R7, R2 ;  /* 0x0000000200077308 */ /* 0x0005e80000000800 */
[----:B------:R3:W1:Y:S01]  /*c910*/  MUFU.EX2 R188, R4 ;  /* 0x0000000400bc7308 */ /* 0x0006620000000800 */
[-CC-:B--2---:R-:W-:Y:S01]  /*c920*/  FFMA.FTZ R2, R245, R0.reuse, -R5.reuse ;  /* 0x00000000f5027223 */ /* 0x184fe20000010805 */
[----:B---3--:R-:W-:-:S03]  /*c930*/  FFMA.FTZ R4, R59, R0, -R5 ;  /* 0x000000003b047223 */ /* 0x008fc60000010805 */
[----:B------:R2:W-:Y:S04]  /*c940*/  MUFU.EX2 R240, R2 ;  /* 0x0000000200f07308 */ /* 0x0005e80000000800 */
[----:B------:R3:W5:Y:S01]  /*c950*/  MUFU.EX2 R211, R4 ;  /* 0x0000000400d37308 */ /* 0x0007620000000800 */
[----:B--2---:R-:W-:-:S04]  /*c960*/  FFMA.FTZ R2, R239, R0, -R3 ;  /* 0x00000000ef027223 */ /* 0x004fc80000010803 */
[----:B------:R2:W-:Y:S01]  /*c970*/  MUFU.EX2 R209, R2 ;  /* 0x0000000200d17308 */ /* 0x0005e20000000800 */
[----:B---3--:R-:W-:-:S04]  /*c980*/  FFMA.FTZ R4, R67, R0, -R3 ;  /* 0x0000000043047223 */ /* 0x008fc80000010803 */
[----:B------:R3:W-:Y:S01]  /*c990*/  MUFU.EX2 R241, R4 ;  /* 0x0000000400f17308 */ /* 0x0007e20000000800 */
[-C--:B--2---:R-:W-:Y:S02]  /*c9a0*/  FFMA.FTZ R2, R65, R0.reuse, -R3 ;  /* 0x0000000041027223 */ /* 0x084fe40000010803 */
[----:B------:R-:W2:Y:S02]  /*c9b0*/  LDSM.16.MT88.4 R64, [R38+0xa800] ;  /* 0x00a800002640783b */ /* 0x000ea40000004200 */
[----:B------:R5:W-:Y:S01]  /*c9c0*/  MUFU.EX2 R239, R2 ;  /* 0x0000000200ef7308 */ /* 0x000be20000000800 */
[----:B---3--:R-:W-:Y:S01]  /*c9d0*/  FFMA.FTZ R4, R247, R0, -R5 ;  /* 0x00000000f7047223 */ /* 0x008fe20000010805 */
[----:B------:R-:W-:Y:S02]  /*c9e0*/  F2FP.BF16.F32.PACK_AB R9, R191, R193 ;  /* 0x000000c1bf09723e */ /* 0x000fe400000010ff */
[----:B----4-:R-:W-:Y:S01]  /*c9f0*/  F2FP.BF16.F32.PACK_AB R11, R242, R190 ;  /* 0x000000bef20b723e */ /* 0x010fe200000010ff */
[----:B------:R3:W-:Y:S01]  /*ca00*/  MUFU.EX2 R205, R4 ;  /* 0x0000000400cd7308 */ /* 0x0007e20000000800 */
[----:B-1----:R-:W-:-:S02]  /*ca10*/  F2FP.BF16.F32.PACK_AB R8, R7, R188 ;  /* 0x000000bc0708723e */ /* 0x002fc400000010ff */
[----:B-----5:R-:W-:Y:S01]  /*ca20*/  F2FP.BF16.F32.PACK_AB R10, R240, R211 ;  /* 0x000000d3f00a723e */ /* 0x020fe200000010ff */
[-CC-:B------:R-:W-:Y:S01]  /*ca30*/  FFMA.FTZ R6, R74, R0.reuse, -R5.reuse ;  /* 0x000000004a067223 */ /* 0x180fe20000010805 */
[----:B------:R-:W-:-:S04]  /*ca40*/  FFMA.FTZ R2, R244, R0, -R5 ;  /* 0x00000000f4027223 */ /* 0x000fc80000010805 */
[----:B------:R1:W4:Y:S01]  /*ca50*/  MUFU.EX2 R210, R2 ;  /* 0x0000000200d27308 */ /* 0x0003220000000800 */
[-C--:B---3--:R-:W-:Y:S01]  /*ca60*/  FFMA.FTZ R4, R73, R0.reuse, -R5 ;  /* 0x0000000049047223 */ /* 0x088fe20000010805 */
[C---:B------:R-:W-:Y:S02]  /*ca70*/  HMMA.16816.F32.BF16 R56, R8.reuse, R20, RZ ;  /* 0x000000140838723c */ /* 0x040fe400000418ff */
[----:B------:R-:W-:Y:S04]  /*ca80*/  MUFU.EX2 R243, R6 ;  /* 0x0000000600f37308 */ /* 0x000fe80000000800 */
[----:B------:R-:W3:Y:S01]  /*ca90*/  MUFU.EX2 R245, R4 ;  /* 0x0000000400f57308 */ /* 0x000ee20000000800 */
        /* <DEDUP_REMOVED lines=9> */
[----:B----4-:R-:W-:-:S02]  /*cb30*/  F2FP.BF16.F32.PACK_AB R8, R210, R205 ;  /* 0x000000cdd208723e */ /* 0x010fc400000010ff */
[----:B------:R-:W-:Y:S02]  /*cb40*/  F2FP.BF16.F32.PACK_AB R9, R241, R209 ;  /* 0x000000d1f109723e */ /* 0x000fe400000010ff */
[----:B---3--:R-:W-:Y:S02]  /*cb50*/  F2FP.BF16.F32.PACK_AB R10, R245, R243 ;  /* 0x000000f3f50a723e */ /* 0x008fe400000010ff */
[----:B-1----:R-:W-:Y:S01]  /*cb60*/  F2FP.BF16.F32.PACK_AB R11, R244, R239 ;  /* 0x000000eff40b723e */ /* 0x002fe200000010ff */
[----:B------:R-:W-:-:S06]  /*cb70*/  FFMA.FTZ R2, R237, R0, -R3 ;  /* 0x00000000ed027223 */ /* 0x000fcc0000010803 */
[----:B------:R-:W-:Y:S01]  /*cb80*/  HMMA.16816.F32.BF16 R72, R8, R48, R56 ;  /* 0x000000300848723c */ /* 0x000fe20000041838 */
[-CC-:B------:R-:W-:Y:S01]  /*cb90*/  FFMA.FTZ R6, R235, R0.reuse, -R3.reuse ;  /* 0x00000000eb067223 */ /* 0x180fe20000010803 */
[----:B------:R-:W-:-:S06]  /*cba0*/  FFMA.FTZ R4, R214, R0, -R3 ;  /* 0x00000000d6047223 */ /* 0x000fcc0000010803 */
[C---:B------:R-:W-:Y:S01]  /*cbb0*/  HMMA.16816.F32.BF16 R56, R8.reuse, R50, R52 ;  /* 0x000000320838723c */ /* 0x040fe20000041834 */
[----:B------:R1:W-:Y:S07]  /*cbc0*/  MUFU.EX2 R235, R2 ;  /* 0x0000000200eb7308 */ /* 0x0003ee0000000800 */
[C---:B------:R-:W-:Y:S08]  /*cbd0*/  HMMA.16816.F32.BF16 R52, R8.reuse, R44, R40 ;  /* 0x0000002c0834723c */ /* 0x040ff00000041828 */
[----:B------:R-:W-:Y:S01]  /*cbe0*/  HMMA.16816.F32.BF16 R48, R8, R46, R28 ;  /* 0x0000002e0830723c */ /* 0x000fe2000004181c */
[----:B-1----:R-:W-:-:S07]  /*cbf0*/  FFMA.FTZ R2, R238, R0, -R5 ;  /* 0x00000000ee027223 */ /* 0x002fce0000010805 */
[C---:B------:R-:W-:Y:S01]  /*cc00*/  HMMA.16816.F32.BF16 R44, R8.reuse, R60, R24 ;  /* 0x0000003c082c723c */ /* 0x040fe20000041818 */
[----:B------:R-:W-:Y:S07]  /*cc10*/  LDSM.16.MT88.4 R24, [R38+0xb000] ;  /* 0x00b000002618783b */ /* 0x000fee0000004200 */
[C---:B------:R-:W-:Y:S01]  /*cc20*/  HMMA.16816.F32.BF16 R40, R8.reuse, R62, R20 ;  /* 0x0000003e0828723c */ /* 0x040fe20000041814 */
[----:B------:R-:W1:Y:S07]  /*cc30*/  LDSM.16.MT88.4 R20, [R140+0xb000] ;  /* 0x00b000008c14783b */ /* 0x000e6e0000004200 */
[C---:B--2---:R-:W-:Y:S01]  /*cc40*/  HMMA.16816.F32.BF16 R32, R8.reuse, R64, R16 ;  /* 0x000000400820723c */ /* 0x044fe20000041810 */
[----:B------:R-:W2:Y:S01]  /*cc50*/  LDSM.16.MT88.4 R16, [R39+0xb000] ;  /* 0x00b000002710783b */ /* 0x000ea20000004200 */
[----:B------:R3:W-:Y:S06]  /*cc60*/  MUFU.EX2 R208, R4 ;  /* 0x0000000400d07308 */ /* 0x0007ec0000000800 */
[----:B------:R-:W-:Y:S01]  /*cc70*/  HMMA.16816.F32.BF16 R28, R8, R66, R12 ;  /* 0x00000042081c723c */ /* 0x000fe2000004180c */
[----:B------:R-:W4:Y:S01]  /*cc80*/  LDSM.16.MT88.4 R12, [R156+0xb000] ;  /* 0x00b000009c0c783b */ /* 0x000f220000004200 */
[----:B------:R5:W-:Y:S01]  /*cc90*/  MUFU.EX2 R204, R2 ;  /* 0x0000000200cc7308 */ /* 0x000be20000000800 */
[----:B---3--:R-:W-:-:S04]  /*cca0*/  FFMA.FTZ R4, R236, R0, -R5 ;  /* 0x00000000ec047223 */ /* 0x008fc80000010805 */
[----:B------:R3:W1:Y:S01]  /*ccb0*/  MUFU.EX2 R203, R4 ;  /* 0x0000000400cb7308 */ /* 0x0006620000000800 */
[----:B-----5:R-:W-:-:S03]  /*ccc0*/  FFMA.FTZ R2, R234, R0, -R5 ;  /* 0x00000000ea027223 */ /* 0x020fc60000010805 */
[----:B------:R-:W5:Y:S01]  /*ccd0*/  MUFU.EX2 R214, R6 ;  /* 0x0000000600d67308 */ /* 0x000f620000000800 */
[----:B---3--:R-:W-:-:S03]  /*cce0*/  FFMA.FTZ R4, R220, R0, -R5 ;  /* 0x00000000dc047223 */ /* 0x008fc60000010805 */
[----:B------:R3:W-:Y:S04]  /*ccf0*/  MUFU.EX2 R220, R2 ;  /* 0x0000000200dc7308 */ /* 0x0007e80000000800 */
[----:B------:R-:W2:Y:S01]  /*cd00*/  MUFU.EX2 R234, R4 ;  /* 0x0000000400ea7308 */ /* 0x000ea20000000800 */
[----:B---3--:R-:W-:-:S04]  /*cd10*/  FFMA.FTZ R2, R218, R0, -R3 ;  /* 0x00000000da027223 */ /* 0x008fc80000010803 */
[----:B------:R-:W3:Y:S01]  /*cd20*/  MUFU.EX2 R218, R2 ;  /* 0x0000000200da7308 */ /* 0x000ee20000000800 */
[----:B-1----:R-:W-:Y:S02]  /*cd30*/  F2FP.BF16.F32.PACK_AB R8, R203, R204 ;  /* 0x000000cccb08723e */ /* 0x002fe400000010ff */
[----:B-----5:R-:W-:Y:S02]  /*cd40*/  F2FP.BF16.F32.PACK_AB R9, R214, R235 ;  /* 0x000000ebd609723e */ /* 0x020fe400000010ff */
[----:B--2---:R-:W-:Y:S02]  /*cd50*/  F2FP.BF16.F32.PACK_AB R10, R234, R220 ;  /* 0x000000dcea0a723e */ /* 0x004fe400000010ff */
[----:B---3--:R-:W-:Y:S01]  /*cd60*/  F2FP.BF16.F32.PACK_AB R11, R218, R208 ;  /* 0x000000d0da0b723e */ /* 0x008fe200000010ff */
[----:B------:R-:W-:-:S06]  /*cd70*/  FFMA.FTZ R2, R222, R0, -R3 ;  /* 0x00000000de027223 */ /* 0x000fcc0000010803 */
[----:B------:R-:W-:Y:S01]  /*cd80*/  HMMA.16816.F32.BF16 R72, R8, R20, R72 ;  /* 0x000000140848723c */ /* 0x000fe20000041848 */
[----:B------:R1:W-:Y:S01]  /*cd90*/  MUFU.EX2 R200, R2 ;  /* 0x0000000200c87308 */ /* 0x0003e20000000800 */
[----:B------:R-:W-:-:S06]  /*cda0*/  FFMA.FTZ R4, R206, R0, -R3 ;  /* 0x00000000ce047223 */ /* 0x000fcc0000010803 */
[C---:B------:R-:W-:Y:S01]  /*cdb0*/  HMMA.16816.F32.BF16 R56, R8.reuse, R22, R56 ;  /* 0x000000160838723c */ /* 0x040fe20000041838 */
[----:B------:R-:W-:Y:S07]  /*cdc0*/  LDSM.16.MT88.4 R20, [R38+0xb800] ;  /* 0x00b800002614783b */ /* 0x000fee0000004200 */
[----:B------:R-:W-:Y:S01]  /*cdd0*/  HMMA.16816.F32.BF16 R32, R8, R24, R32 ;  /* 0x000000180820723c */ /* 0x000fe20000041820 */
[----:B-1----:R-:W-:-:S07]  /*cde0*/  FFMA.FTZ R2, R180, R0, -R3 ;  /* 0x00000000b4027223 */ /* 0x002fce0000010803 */
[C---:B------:R-:W-:Y:S01]  /*cdf0*/  HMMA.16816.F32.BF16 R28, R8.reuse, R26, R28 ;  /* 0x0000001a081c723c */ /* 0x040fe2000004181c */
[----:B------:R-:W1:Y:S07]  /*ce00*/  LDSM.16.MT88.4 R24, [R140+0xb800] ;  /* 0x00b800008c18783b */ /* 0x000e6e0000004200 */
[C---:B------:R-:W-:Y:S08]  /*ce10*/  HMMA.16816.F32.BF16 R52, R8.reuse, R16, R52 ;  /* 0x000000100834723c */ /* 0x040ff00000041834 */
[C---:B------:R-:W-:Y:S01]  /*ce20*/  HMMA.16816.F32.BF16 R48, R8.reuse, R18, R48 ;  /* 0x000000120830723c */ /* 0x040fe20000041830 */
[----:B------:R-:W2:Y:S01]  /*ce30*/  LDSM.16.MT88.4 R16, [R39+0xb800] ;  /* 0x00b800002710783b */ /* 0x000ea20000004200 */
[----:B------:R3:W-:Y:S06]  /*ce40*/  MUFU.EX2 R202, R4 ;  /* 0x0000000400ca7308 */ /* 0x0007ec0000000800 */
[C---:B----4-:R-:W-:Y:S01]  /*ce50*/  HMMA.16816.F32.BF16 R44, R8.reuse, R12, R44 ;  /* 0x0000000c082c723c */ /* 0x050fe2000004182c */
[----:B------:R4:W-:Y:S07]  /*ce60*/  MUFU.EX2 R201, R2 ;  /* 0x0000000200c97308 */ /* 0x0009ee0000000800 */
[----:B------:R-:W-:Y:S01]  /*ce70*/  HMMA.16816.F32.BF16 R40, R8, R14, R40 ;  /* 0x0000000e0828723c */ /* 0x000fe20000041828 */
[----:B------:R-:W5:Y:S01]  /*ce80*/  LDSM.16.MT88.4 R12, [R156+0xb800] ;  /* 0x00b800009c0c783b */ /* 0x000f620000004200 */
[-CC-:B---3--:R-:W-:Y:S01]  /*ce90*/  FFMA.FTZ R4, R223, R0.reuse, -R5.reuse ;  /* 0x00000000df047223 */ /* 0x188fe20000010805 */
[----:B----4-:R-:W-:-:S03]  /*cea0*/  FFMA.FTZ R2, R207, R0, -R5 ;  /* 0x00000000cf027223 */ /* 0x010fc60000010805 */
[----:B------:R3:W-:Y:S01]  /*ceb0*/  MUFU.EX2 R189, R4 ;  /* 0x0000000400bd7308 */ /* 0x0007e20000000800 */
[----:B------:R-:W-:-:S03]  /*cec0*/  FFMA.FTZ R6, R199, R0, -R5 ;  /* 0x00000000c7067223 */ /* 0x000fc60000010805 */
[----:B------:R4:W1:Y:S04]  /*ced0*/  MUFU.EX2 R192, R2 ;  /* 0x0000000200c07308 */ /* 0x0008680000000800 */
[----:B------:R-:W-:Y:S01]  /*cee0*/  MUFU.EX2 R196, R6 ;  /* 0x0000000600c47308 */ /* 0x000fe20000000800 */
[-C--:B---3--:R-:W-:Y:S01]  /*cef0*/  FFMA.FTZ R4, R183, R0.reuse, -R5 ;  /* 0x00000000b7047223 */ /* 0x088fe20000010805 */
[----:B----4-:R-:W-:-:S03]  /*cf00*/  FFMA.FTZ R2, R181, R0, -R3 ;  /* 0x00000000b5027223 */ /* 0x010fc60000010803 */
[----:B------:R-:W3:Y:S04]  /*cf10*/  MUFU.EX2 R195, R4 ;  /* 0x0000000400c37308 */ /* 0x000ee80000000800 */
[----:B------:R-:W4:Y:S01]  /*cf20*/  MUFU.EX2 R194, R2 ;  /* 0x0000000200c27308 */ /* 0x000f220000000800 */
[----:B-1----:R-:W-:Y:S02]  /*cf30*/  F2FP.BF16.F32.PACK_AB R8, R192, R189 ;  /* 0x000000bdc008723e */ /* 0x002fe400000010ff */
        /* <DEDUP_REMOVED lines=13> */
[C---:B--2---:R-:W-:Y:S08]  /*d010*/  HMMA.16816.F32.BF16 R52, R8.reuse, R16, R52 ;  /* 0x000000100834723c */ /* 0x044ff00000041834 */
[C---:B------:R-:W-:Y:S01]  /*d020*/  HMMA.16816.F32.BF16 R48, R8.reuse, R18, R48 ;  /* 0x000000120830723c */ /* 0x040fe20000041830 */
[----:B------:R-:W2:Y:S01]  /*d030*/  LDSM.16.MT88.4 R16, [R39+0xc000] ;  /* 0x00c000002710783b */ /* 0x000ea20000004200 */
[----:B------:R3:W-:Y:S06]  /*d040*/  MUFU.EX2 R184, R4 ;  /* 0x0000000400b87308 */ /* 0x0007ec0000000800 */
[C---:B-----5:R-:W-:Y:S01]  /*d050*/  HMMA.16816.F32.BF16 R44, R8.reuse, R12, R44 ;  /* 0x0000000c082c723c */ /* 0x060fe2000004182c */
[----:B------:R4:W-:Y:S07]  /*d060*/  MUFU.EX2 R180, R2 ;  /* 0x0000000200b47308 */ /* 0x0009ee0000000800 */
[----:B------:R-:W-:Y:S01]  /*d070*/  HMMA.16816.F32.BF16 R40, R8, R14, R40 ;  /* 0x0000000e0828723c */ /* 0x000fe20000041828 */
[----:B------:R-:W5:Y:S01]  /*d080*/  LDSM.16.MT88.4 R12, [R156+0xc000] ;  /* 0x00c000009c0c783b */ /* 0x000f620000004200 */
[-CC-:B---3--:R-:W-:Y:S01]  /*d090*/  FFMA.FTZ R4, R182, R0.reuse, -R5.reuse ;  /* 0x00000000b6047223 */ /* 0x188fe20000010805 */
[----:B----4-:R-:W-:-:S03]  /*d0a0*/  FFMA.FTZ R2, R174, R0, -R5 ;  /* 0x00000000ae027223 */ /* 0x010fc60000010805 */
[----:B------:R3:W4:Y:S01]  /*d0b0*/  MUFU.EX2 R182, R4 ;  /* 0x0000000400b67308 */ /* 0x0007220000000800 */
[----:B------:R-:W-:-:S03]  /*d0c0*/  FFMA.FTZ R6, R175, R0, -R3 ;  /* 0x00000000af067223 */ /* 0x000fc60000010803 */
[----:B------:R1:W-:Y:S04]  /*d0d0*/  MUFU.EX2 R183, R2 ;  /* 0x0000000200b77308 */ /* 0x0003e80000000800 */
[----:B------:R-:W2:Y:S01]  /*d0e0*/  MUFU.EX2 R187, R6 ;  /* 0x0000000600bb7308 */ /* 0x000ea20000000800 */
[-C--:B---3--:R-:W-:Y:S01]  /*d0f0*/  FFMA.FTZ R4, R171, R0.reuse, -R5 ;  /* 0x00000000ab047223 */ /* 0x088fe20000010805 */
[----:B-1----:R-:W-:-:S03]  /*d100*/  FFMA.FTZ R2, R170, R0, -R3 ;  /* 0x00000000aa027223 */ /* 0x002fc60000010803 */
[----:B------:R-:W1:Y:S04]  /*d110*/  MUFU.EX2 R186, R4 ;  /* 0x0000000400ba7308 */ /* 0x000e680000000800 */
[----:B------:R-:W3:Y:S01]  /*d120*/  MUFU.EX2 R181, R2 ;  /* 0x0000000200b57308 */ /* 0x000ee20000000800 */
[----:B----4-:R-:W-:Y:S02]  /*d130*/  F2FP.BF16.F32.PACK_AB R8, R182, R180 ;  /* 0x000000b4b608723e */ /* 0x010fe400000010ff */
[----:B--2---:R-:W-:Y:S02]  /*d140*/  F2FP.BF16.F32.PACK_AB R9, R187, R185 ;  /* 0x000000b9bb09723e */ /* 0x004fe400000010ff */
[----:B-1----:R-:W-:Y:S02]  /*d150*/  F2FP.BF16.F32.PACK_AB R10, R186, R183 ;  /* 0x000000b7ba0a723e */ /* 0x002fe400000010ff */
        /* <DEDUP_REMOVED lines=162> */
[C---:B------:R-:W-:Y:S01]  /*db80*/  HMMA.16816.F32.BF16 R68, R8.reuse, R26, R56 ;  /* 0x0000001a0844723c */ /* 0x040fe20000041838 */
[----:B------:R1:W-:Y:S07]  /*db90*/  MUFU.EX2 R103, R2 ;  /* 0x0000000200677308 */ /* 0x0003ee0000000800 */
[----:B------:R-:W-:Y:S01]  /*dba0*/  HMMA.16816.F32.BF16 R64, R8, R20, R52 ;  /* 0x000000140840723c */ /* 0x000fe20000041834 */
[----:B------:R-:W-:-:S07]  /*dbb0*/  FFMA.FTZ R4, R102, R0, -R3 ;  /* 0x0000000066047223 */ /* 0x000fce0000010803 */
[----:B--2---:R-:W-:Y:S01]  /*dbc0*/  HMMA.16816.F32.BF16 R52, R8, R16, R44 ;  /* 0x000000100834723c */ /* 0x004fe2000004182c */
[----:B-1----:R-:W-:-:S07]  /*dbd0*/  FFMA.FTZ R2, R99, R0, -R3 ;  /* 0x0000000063027223 */ /* 0x002fce0000010803 */
[C---:B------:R-:W-:Y:S01]  /*dbe0*/  HMMA.16816.F32.BF16 R56, R8.reuse, R18, R40 ;  /* 0x000000120838723c */ /* 0x040fe20000041828 */
[----:B------:R-:W1:Y:S01]  /*dbf0*/  LDSM.16.MT88.4 R16, [R140+0xf000] ;  /* 0x00f000008c10783b */ /* 0x000e620000004200 */
[----:B------:R2:W-:Y:S06]  /*dc00*/  MUFU.EX2 R109, R2 ;  /* 0x00000002006d7308 */ /* 0x0005ec0000000800 */
[C---:B------:R-:W-:Y:S01]  /*dc10*/  HMMA.16816.F32.BF16 R60, R8.reuse, R22, R48 ;  /* 0x00000016083c723c */ /* 0x040fe20000041830 */
[----:B------:R3:W-:Y:S01]  /*dc20*/  MUFU.EX2 R105, R4 ;  /* 0x0000000400697308 */ /* 0x0007e20000000800 */
[-CC-:B------:R-:W-:Y:S01]  /*dc30*/  FFMA.FTZ R6, R100, R0.reuse, -R5.reuse ;  /* 0x0000000064067223 */ /* 0x180fe20000010805 */
[----:B------:R-:W-:Y:S05]  /*dc40*/  LDSM.16.MT88.4 R20, [R156+0xf000] ;  /* 0x00f000009c14783b */ /* 0x000fea0000004200 */
[----:B-----5:R-:W-:Y:S01]  /*dc50*/  HMMA.16816.F32.BF16 R48, R8, R12, R32 ;  /* 0x0000000c0830723c */ /* 0x020fe20000041820 */
[----:B--2---:R-:W-:-:S07]  /*dc60*/  FFMA.FTZ R2, R104, R0, -R5 ;  /* 0x0000000068027223 */ /* 0x004fce0000010805 */
[----:B------:R-:W-:Y:S01]  /*dc70*/  HMMA.16816.F32.BF16 R44, R8, R14, R28 ;  /* 0x0000000e082c723c */ /* 0x000fe2000004181c */
[----:B------:R-:W2:Y:S01]  /*dc80*/  LDSM.16.MT88.4 R12, [R39+0xf000] ;  /* 0x00f00000270c783b */ /* 0x000ea20000004200 */
[-C--:B---3--:R-:W-:Y:S01]  /*dc90*/  FFMA.FTZ R4, R142, R0.reuse, -R5 ;  /* 0x000000008e047223 */ /* 0x088fe20000010805 */
[----:B------:R3:W-:Y:S02]  /*dca0*/  MUFU.EX2 R106, R2 ;  /* 0x00000002006a7308 */ /* 0x0007e40000000800 */
[----:B------:R-:W-:Y:S02]  /*dcb0*/  LDSM.16.MT88.4 R28, [R140+0xf800] ;  /* 0x00f800008c1c783b */ /* 0x000fe40000004200 */
[----:B------:R4:W5:Y:S04]  /*dcc0*/  MUFU.EX2 R104, R4 ;  /* 0x0000000400687308 */ /* 0x0009680000000800 */
[----:B------:R-:W-:Y:S01]  /*dcd0*/  MUFU.EX2 R108, R6 ;  /* 0x00000006006c7308 */ /* 0x000fe20000000800 */
[-C--:B---3--:R-:W-:Y:S01]  /*dce0*/  FFMA.FTZ R2, R92, R0.reuse, -R3 ;  /* 0x000000005c027223 */ /* 0x088fe20000010803 */
[----:B----4-:R-:W-:-:S03]  /*dcf0*/  FFMA.FTZ R4, R96, R0, -R5 ;  /* 0x0000000060047223 */ /* 0x010fc60000010805 */
[----:B------:R3:W-:Y:S04]  /*dd00*/  MUFU.EX2 R107, R2 ;  /* 0x00000002006b7308 */ /* 0x0007e80000000800 */
[----:B------:R4:W1:Y:S01]  /*dd10*/  MUFU.EX2 R110, R4 ;  /* 0x00000004006e7308 */ /* 0x0008620000000800 */
[----:B------:R-:W-:Y:S01]  /*dd20*/  HMMA.16816.F32.BF16 R72, R8, R24, R72 ;  /* 0x000000180848723c */ /* 0x000fe20000041848 */
[-CC-:B---3--:R-:W-:Y:S01]  /*dd30*/  FFMA.FTZ R2, R98, R0.reuse, -R3.reuse ;  /* 0x0000000062027223 */ /* 0x188fe20000010803 */
[----:B----4-:R-:W-:-:S03]  /*dd40*/  FFMA.FTZ R4, R91, R0, -R3 ;  /* 0x000000005b047223 */ /* 0x010fc60000010803 */
[----:B------:R3:W-:Y:S01]  /*dd50*/  MUFU.EX2 R96, R2 ;  /* 0x0000000200607308 */ /* 0x0007e20000000800 */
[----:B-----5:R-:W-:Y:S01]  /*dd60*/  F2FP.BF16.F32.PACK_AB R8, R106, R104 ;  /* 0x000000686a08723e */ /* 0x020fe200000010ff */
[----:B------:R-:W4:Y:S02]  /*dd70*/  LDSM.16.MT88.4 R24, [R38+0xf000] ;  /* 0x00f000002618783b */ /* 0x000f240000004200 */
[----:B------:R5:W-:Y:S01]  /*dd80*/  MUFU.EX2 R102, R4 ;  /* 0x0000000400667308 */ /* 0x000be20000000800 */
[-C--:B---3--:R-:W-:Y:S01]  /*dd90*/  FFMA.FTZ R2, R85, R0.reuse, -R3 ;  /* 0x0000000055027223 */ /* 0x088fe20000010803 */
[----:B-----5:R-:W-:-:S03]  /*dda0*/  FFMA.FTZ R4, R101, R0, -R5 ;  /* 0x0000000065047223 */ /* 0x020fc60000010805 */
[----:B------:R3:W-:Y:S01]  /*ddb0*/  MUFU.EX2 R101, R2 ;  /* 0x0000000200657308 */ /* 0x0007e20000000800 */
[----:B------:R-:W-:Y:S02]  /*ddc0*/  F2FP.BF16.F32.PACK_AB R9, R105, R103 ;  /* 0x000000676909723e */ /* 0x000fe400000010ff */
[----:B-1----:R-:W-:Y:S02]  /*ddd0*/  F2FP.BF16.F32.PACK_AB R10, R110, R108 ;  /* 0x0000006c6e0a723e */ /* 0x002fe400000010ff */
[----:B------:R-:W-:Y:S01]  /*dde0*/  F2FP.BF16.F32.PACK_AB R11, R107, R109 ;  /* 0x0000006d6b0b723e */ /* 0x000fe200000010ff */
[----:B---3--:R-:W-:-:S04]  /*ddf0*/  FFMA.FTZ R2, R97, R0, -R5 ;  /* 0x0000000061027223 */ /* 0x008fc80000010805 */
[----:B------:R1:W-:Y:S02]  /*de00*/  MUFU.EX2 R100, R2 ;  /* 0x0000000200647308 */ /* 0x0003e40000000800 */
[----:B------:R-:W-:Y:S02]  /*de10*/  HMMA.16816.F32.BF16 R32, R8, R18, R68 ;  /* 0x000000120820723c */ /* 0x000fe40000041844 */
[----:B------:R3:W5:Y:S01]  /*de20*/  MUFU.EX2 R98, R4 ;  /* 0x0000000400627308 */ /* 0x0007620000000800 */
[----:B------:R-:W-:Y:S01]  /*de30*/  FADD.FTZ R68, R188, R7 ;  /* 0x00000007bc447221 */ /* 0x000fe20000010000 */
[----:B-1----:R-:W-:-:S04]  /*de40*/  FFMA.FTZ R2, R86, R0, -R3 ;  /* 0x0000000056027223 */ /* 0x002fc80000010803 */
[----:B------:R1:W-:Y:S01]  /*de50*/  MUFU.EX2 R92, R2 ;  /* 0x00000002005c7308 */ /* 0x0003e20000000800 */
[----:B---3--:R-:W-:Y:S01]  /*de60*/  FFMA.FTZ R4, R87, R0, -R5 ;  /* 0x0000000057047223 */ /* 0x008fe20000010805 */
[----:B------:R-:W-:Y:S01]  /*de70*/  HMMA.16816.F32.BF16 R40, R8, R16, R72 ;  /* 0x000000100828723c */ /* 0x000fe20000041848 */
[----:B------:R-:W3:Y:S02]  /*de80*/  LDSM.16.MT88.4 R16, [R39+0xf800] ;  /* 0x00f800002710783b */ /* 0x000ee40000004200 */
[----:B------:R4:W-:Y:S01]  /*de90*/  MUFU.EX2 R99, R4 ;  /* 0x0000000400637308 */ /* 0x0009e20000000800 */
[----:B-1----:R-:W-:-:S04]  /*dea0*/  FADD.FTZ R2, R193, R191 ;  /* 0x000000bfc1027221 */ /* 0x002fc80000010000 */
[----:B--2---:R-:W-:Y:S01]  /*deb0*/  HMMA.16816.F32.BF16 R64, R8, R12, R64 ;  /* 0x0000000c0840723c */ /* 0x004fe20000041840 */
[----:B------:R-:W-:Y:S01]  /*dec0*/  FADD.FTZ R7, R190, R2 ;  /* 0x00000002be077221 */ /* 0x000fe20000010000 */
[-CC-:B------:R-:W-:Y:S01]  /*ded0*/  FFMA.FTZ R2, R90, R0.reuse, -R3.reuse ;  /* 0x000000005a027223 */ /* 0x180fe20000010803 */
[----:B----4-:R-:W-:-:S05]  /*dee0*/  FFMA.FTZ R4, R83, R0, -R3 ;  /* 0x0000000053047223 */ /* 0x010fca0000010803 */
[----:B------:R-:W-:Y:S01]  /*def0*/  HMMA.16816.F32.BF16 R60, R8, R14, R60 ;  /* 0x0000000e083c723c */ /* 0x000fe2000004183c */
[----:B------:R-:W1:Y:S01]  /*df00*/  LDSM.16.MT88.4 R12, [R156+0xf800] ;  /* 0x00f800009c0c783b */ /* 0x000e620000004200 */
[----:B------:R2:W-:Y:S01]  /*df10*/  MUFU.EX2 R90, R2 ;  /* 0x00000002005a7308 */ /* 0x0005e20000000800 */
[----:B------:R-:W-:-:S03]  /*df20*/  FFMA.FTZ R6, R89, R0, -R5 ;  /* 0x0000000059067223 */ /* 0x000fc60000010805 */
[----:B------:R4:W-:Y:S01]  /*df30*/  MUFU.EX2 R91, R4 ;  /* 0x00000004005b7308 */ /* 0x0009e20000000800 */
[-C--:B--2---:R-:W-:Y:S01]  /*df40*/  FFMA.FTZ R2, R77, R0.reuse, -R3 ;  /* 0x000000004d027223 */ /* 0x084fe20000010803 */
[----:B----4-:R-:W-:-:S03]  /*df50*/  FFMA.FTZ R4, R130, R0, -R5 ;  /* 0x0000000082047223 */ /* 0x010fc60000010805 */
[----:B------:R2:W-:Y:S04]  /*df60*/  MUFU.EX2 R89, R2 ;  /* 0x0000000200597308 */ /* 0x0005e80000000800 */
[----:B------:R4:W-:Y:S04]  /*df70*/  MUFU.EX2 R87, R4 ;  /* 0x0000000400577308 */ /* 0x0009e80000000800 */
[----:B------:R5:W3:Y:S01]  /*df80*/  MUFU.EX2 R97, R6 ;  /* 0x0000000600617308 */ /* 0x000ae20000000800 */
[-CC-:B--2---:R-:W-:Y:S01]  /*df90*/  FFMA.FTZ R2, R88, R0.reuse, -R5.reuse ;  /* 0x0000000058027223 */ /* 0x184fe20000010805 */
[----:B----4-:R-:W-:-:S03]  /*dfa0*/  FFMA.FTZ R4, R80, R0, -R5 ;  /* 0x0000000050047223 */ /* 0x010fc60000010805 */
[----:B------:R2:W4:Y:S01]  /*dfb0*/  MUFU.EX2 R88, R2 ;  /* 0x0000000200587308 */ /* 0x0005220000000800 */
[----:B-----5:R-:W-:-:S03]  /*dfc0*/  FFMA.FTZ R6, R82, R0, -R5 ;  /* 0x0000000052067223 */ /* 0x020fc60000010805 */
[----:B------:R5:W-:Y:S04]  /*dfd0*/  MUFU.EX2 R85, R4 ;  /* 0x0000000400557308 */ /* 0x000be80000000800 */
[----:B------:R1:W4:Y:S01]  /*dfe0*/  MUFU.EX2 R86, R6 ;  /* 0x0000000600567308 */ /* 0x0003220000000800 */
[----:B--2---:R-:W-:Y:S01]  /*dff0*/  FFMA.FTZ R2, R81, R0, -R3 ;  /* 0x0000000051027223 */ /* 0x004fe20000010803 */
[----:B-----5:R-:W-:-:S03]  /*e000*/  FADD.FTZ R4, R242, R7 ;  /* 0x00000007f2047221 */ /* 0x020fc60000010000 */
[----:B------:R2:W5:Y:S01]  /*e010*/  MUFU.EX2 R83, R2 ;  /* 0x0000000200537308 */ /* 0x0005620000000800 */
[----:B-1----:R-:W-:Y:S01]  /*e020*/  FADD.FTZ R6, R211, R68 ;  /* 0x00000044d3067221 */ /* 0x002fe20000010000 */
[----:B------:R-:W-:Y:S03]  /*e030*/  HMMA.16816.F32.BF16 R52, R8, R20, R52 ;  /* 0x000000140834723c */ /* 0x000fe60000041834 */
[----:B------:R-:W-:Y:S01]  /*e040*/  FADD.FTZ R6, R240, R6 ;  /* 0x00000006f0067221 */ /* 0x000fe20000010000 */
[----:B--2---:R-:W-:-:S04]  /*e050*/  FADD.FTZ R2, R209, R4 ;  /* 0x00000004d1027221 */ /* 0x004fc80000010000 */
[----:B------:R-:W-:Y:S01]  /*e060*/  HMMA.16816.F32.BF16 R56, R8, R22, R56 ;  /* 0x000000160838723c */ /* 0x000fe20000041838 */
[----:B------:R-:W-:Y:S01]  /*e070*/  FADD.FTZ R4, R205, R6 ;  /* 0x00000006cd047221 */ /* 0x000fe20000010000 */
[----:B------:R-:W1:Y:S01]  /*e080*/  LDSM.16.MT88.4 R20, [R38+0xf800] ;  /* 0x00f800002614783b */ /* 0x000e620000004200 */
[----:B------:R-:W-:-:S04]  /*e090*/  FADD.FTZ R2, R241, R2 ;  /* 0x00000002f1027221 */ /* 0x000fc80000010000 */
[----:B------:R-:W-:Y:S01]  /*e0a0*/  FADD.FTZ R7, R239, R2 ;  /* 0x00000002ef077221 */ /* 0x000fe20000010000 */
[-CC-:B------:R-:W-:Y:S01]  /*e0b0*/  FFMA.FTZ R2, R121, R0.reuse, -R3.reuse ;  /* 0x0000000079027223 */ /* 0x180fe20000010803 */
[----:B------:R-:W-:Y:S01]  /*e0c0*/  FADD.FTZ R6, R210, R4 ;  /* 0x00000004d2067221 */ /* 0x000fe20000010000 */
[C---:B------:R-:W-:Y:S01]  /*e0d0*/  HMMA.16816.F32.BF16 R48, R8.reuse, R24, R48 ;  /* 0x000000180830723c */ /* 0x040fe20000041830 */
[----:B------:R-:W-:Y:S01]  /*e0e0*/  FFMA.FTZ R4, R78, R0, -R3 ;  /* 0x000000004e047223 */ /* 0x000fe20000010803 */
[----:B------:R2:W-:Y:S06]  /*e0f0*/  MUFU.EX2 R82, R2 ;  /* 0x0000000200527308 */ /* 0x0005ec0000000800 */
[----:B------:R-:W-:Y:S01]  /*e100*/  HMMA.16816.F32.BF16 R44, R8, R26, R44 ;  /* 0x0000001a082c723c */ /* 0x000fe2000004182c */
[----:B------:R-:W-:-:S02]  /*e110*/  F2FP.BF16.F32.PACK_AB R8, R100, R98 ;  /* 0x000000626408723e */ /* 0x000fc400000010ff */
[----:B------:R-:W-:Y:S02]  /*e120*/  F2FP.BF16.F32.PACK_AB R9, R102, R96 ;  /* 0x000000606609723e */ /* 0x000fe400000010ff */
[----:B---3--:R-:W-:Y:S02]  /*e130*/  F2FP.BF16.F32.PACK_AB R10, R99, R97 ;  /* 0x00000061630a723e */ /* 0x008fe400000010ff */
[----:B------:R-:W-:Y:S01]  /*e140*/  F2FP.BF16.F32.PACK_AB R11, R92, R101 ;  /* 0x000000655c0b723e */ /* 0x000fe200000010ff */
[-C--:B--2---:R-:W-:Y:S01]  /*e150*/  FFMA.FTZ R2, R76, R0.reuse, -R3 ;  /* 0x000000004c027223 */ /* 0x084fe20000010803 */
[----:B------:R2:W-:Y:S04]  /*e160*/  MUFU.EX2 R80, R4 ;  /* 0x0000000400507308 */ /* 0x0005e80000000800 */
[----:B------:R3:W-:Y:S01]  /*e170*/  MUFU.EX2 R81, R2 ;  /* 0x0000000200517308 */ /* 0x0007e20000000800 */
[----:B------:R-:W-:Y:S01]  /*e180*/  HMMA.16816.F32.BF16 R40, R8, R28, R40 ;  /* 0x0000001c0828723c */ /* 0x000fe20000041828 */
[----:B--2---:R-:W-:-:S07]  /*e190*/  FFMA.FTZ R4, R126, R0, -R5 ;  /* 0x000000007e047223 */ /* 0x004fce0000010805 */
[C---:B------:R-:W-:Y:S01]  /*e1a0*/  HMMA.16816.F32.BF16 R32, R8.reuse, R30, R32 ;  /* 0x0000001e0820723c */ /* 0x040fe20000041820 */
[-CC-:B---3--:R-:W-:Y:S01]  /*e1b0*/  FFMA.FTZ R2, R122, R0.reuse, -R5.reuse ;  /* 0x000000007a027223 */ /* 0x188fe20000010805 */
[----:B------:R2:W-:Y:S06]  /*e1c0*/  MUFU.EX2 R77, R4 ;  /* 0x00000004004d7308 */ /* 0x0005ec0000000800 */
[C---:B------:R-:W-:Y:S01]  /*e1d0*/  HMMA.16816.F32.BF16 R24, R8.reuse, R16, R64 ;  /* 0x000000100818723c */ /* 0x040fe20000041840 */
[----:B------:R3:W5:Y:S07]  /*e1e0*/  MUFU.EX2 R78, R2 ;  /* 0x00000002004e7308 */ /* 0x00076e0000000800 */
[----:B------:R-:W-:Y:S01]  /*e1f0*/  HMMA.16816.F32.BF16 R28, R8, R18, R60 ;  /* 0x00000012081c723c */ /* 0x000fe2000004183c */
[----:B------:R-:W5:Y:S01]  /*e200*/  LDSM.16.MT88.4 R16, [R140+0x10000] ;  /* 0x010000008c10783b */ /* 0x000f620000004200 */
[-CC-:B--2---:R-:W-:Y:S01]  /*e210*/  FFMA.FTZ R4, R116, R0.reuse, -R5.reuse ;  /* 0x0000000074047223 */ /* 0x184fe20000010805 */
[----:B---3--:R-:W-:-:S05]  /*e220*/  FFMA.FTZ R2, R79, R0, -R5 ;  /* 0x000000004f027223 */ /* 0x008fca0000010805 */
[C---:B------:R-:W-:Y:S01]  /*e230*/  HMMA.16816.F32.BF16 R72, R8.reuse, R12, R52 ;  /* 0x0000000c0848723c */ /* 0x040fe20000041834 */
[----:B------:R2:W-:Y:S01]  /*e240*/  MUFU.EX2 R79, R4 ;  /* 0x00000004004f7308 */ /* 0x0005e20000000800 */
[----:B------:R-:W-:Y:S06]  /*e250*/  LDSM.16.MT88.4 R52, [R156+0x10000] ;  /* 0x010000009c34783b */ /* 0x000fec0000004200 */
[----:B------:R-:W-:Y:S01]  /*e260*/  HMMA.16816.F32.BF16 R64, R8, R14, R56 ;  /* 0x0000000e0840723c */ /* 0x000fe20000041838 */
[----:B------:R-:W3:Y:S01]  /*e270*/  LDSM.16.MT88.4 R12, [R39+0x10000] ;  /* 0x01000000270c783b */ /* 0x000ee20000004200 */
[----:B------:R4:W3:Y:S01]  /*e280*/  MUFU.EX2 R76, R2 ;  /* 0x00000002004c7308 */ /* 0x0008e20000000800 */
[----:B--2---:R-:W-:-:S04]  /*e290*/  FADD.FTZ R4, R243, R6 ;  /* 0x00000006f3047221 */ /* 0x004fc80000010000 */
[----:B------:R-:W-:Y:S01]  /*e2a0*/  FADD.FTZ R4, R245, R4 ;  /* 0x00000004f5047221 */ /* 0x000fe20000010000 */
[----:B----4-:R-:W-:-:S03]  /*e2b0*/  FADD.FTZ R2, R244, R7 ;  /* 0x00000007f4027221 */ /* 0x010fc60000010000 */
        /* <DEDUP_REMOVED lines=10> */
[----:B-1----:R-:W-:Y:S01]  /*e360*/  HMMA.16816.F32.BF16 R68, R8, R20, R48 ;  /* 0x000000140844723c */ /* 0x002fe20000041830 */
[----:B------:R-:W1:Y:S02]  /*e370*/  LDSM.16.MT88.4 R48, [R38+0x10000] ;  /* 0x010000002630783b */ /* 0x000e640000004200 */
[----:B------:R-:W-:Y:S01]  /*e380*/  FADD.FTZ R2, R202, R2 ;  /* 0x00000002ca027221 */ /* 0x000fe20000010000 */
[----:B------:R-:W-:-:S04]  /*e390*/  FADD.FTZ R4, R192, R4 ;  /* 0x00000004c0047221 */ /* 0x000fc80000010000 */
[----:B------:R-:W-:Y:S01]  /*e3a0*/  HMMA.16816.F32.BF16 R56, R8, R22, R44 ;  /* 0x000000160838723c */ /* 0x000fe2000004182c */
[----:B------:R-:W-:Y:S01]  /*e3b0*/  F2FP.BF16.F32.PACK_AB R8, R88, R87 ;  /* 0x000000575808723e */ /* 0x000fe200000010ff */
[----:B------:R-:W-:Y:S01]  /*e3c0*/  FADD.FTZ R2, R201, R2 ;  /* 0x00000002c9027221 */ /* 0x000fe20000010000 */
[----:B------:R-:W-:Y:S02]  /*e3d0*/  F2FP.BF16.F32.PACK_AB R9, R91, R90 ;  /* 0x0000005a5b09723e */ /* 0x000fe400000010ff */
[----:B------:R-:W-:Y:S02]  /*e3e0*/  F2FP.BF16.F32.PACK_AB R10, R85, R86 ;  /* 0x00000056550a723e */ /* 0x000fe400000010ff */
[----:B-----5:R-:W-:Y:S01]  /*e3f0*/  F2FP.BF16.F32.PACK_AB R11, R83, R89 ;  /* 0x00000059530b723e */ /* 0x020fe200000010ff */
        /* <DEDUP_REMOVED lines=8> */
[----:B------:R-:W-:-:S06]  /*e480*/  FADD.FTZ R2, R187, R2 ;  /* 0x00000002bb027221 */ /* 0x000fcc0000010000 */
[----:B---3--:R-:W-:Y:S01]  /*e490*/  HMMA.16816.F32.BF16 R20, R8, R12, R24 ;  /* 0x0000000c0814723c */ /* 0x008fe20000041818 */
[----:B------:R-:W-:-:S07]  /*e4a0*/  FADD.FTZ R4, R182, R4 ;  /* 0x00000004b6047221 */ /* 0x000fce0000010000 */
[C---:B------:R-:W-:Y:S01]  /*e4b0*/  HMMA.16816.F32.BF16 R24, R8.reuse, R14, R28 ;  /* 0x0000000e0818723c */ /* 0x040fe2000004181c */
[----:B------:R-:W3:Y:S01]  /*e4c0*/  LDSM.16.MT88.4 R12, [R140+0x10800] ;  /* 0x010800008c0c783b */ /* 0x000ee20000004200 */
[----:B------:R-:W-:Y:S01]  /*e4d0*/  FADD.FTZ R2, R184, R2 ;  /* 0x00000002b8027221 */ /* 0x000fe20000010000 */
[----:B------:R-:W-:Y:S01]  /*e4e0*/  FADD.FTZ R4, R183, R4 ;  /* 0x00000004b7047221 */ /* 0x000fe20000010000 */
[----:B------:R-:W-:Y:S01]  /*e4f0*/  FFMA.FTZ R6, R112, R0, -R3 ;  /* 0x0000000070067223 */ /* 0x000fe20000010803 */
[----:B------:R-:W4:Y:S01]  /*e500*/  LDSM.16.MT88.4 R28, [R156+0x10800] ;  /* 0x010800009c1c783b */ /* 0x000f220000004200 */
[----:B------:R-:W-:Y:S01]  /*e510*/  FADD.FTZ R2, R181, R2 ;  /* 0x00000002b5027221 */ /* 0x000fe20000010000 */
[----:B------:R-:W-:Y:S01]  /*e520*/  FADD.FTZ R4, R186, R4 ;  /* 0x00000004ba047221 */ /* 0x000fe20000010000 */
[----:B------:R-:W-:Y:S02]  /*e530*/  HMMA.16816.F32.BF16 R32, R8, R52, R72 ;  /* 0x000000340820723c */ /* 0x000fe40000041848 */
[----:B------:R-:W-:Y:S01]  /*e540*/  FADD.FTZ R2, R176, R2 ;  /* 0x00000002b0027221 */ /* 0x000fe20000010000 */
[----:B------:R-:W5:Y:S01]  /*e550*/  MUFU.EX2 R75, R6 ;  /* 0x00000006004b7308 */ /* 0x000f620000000800 */
        /* <DEDUP_REMOVED lines=8> */
[----:B------:R-:W-:-:S05]  /*e5e0*/  FADD.FTZ R2, R168, R2 ;  /* 0x00000002a8027221 */ /* 0x000fca0000010000 */
[----:B-1----:R-:W-:Y:S01]  /*e5f0*/  HMMA.16816.F32.BF16 R68, R8, R48, R68 ;  /* 0x000000300844723c */ /* 0x002fe20000041844 */
        /* <DEDUP_REMOVED lines=9> */
[----:B--2---:R-:W-:Y:S01]  /*e690*/  HMMA.16816.F32.BF16 R144, R8, R16, R20 ;  /* 0x000000100890723c */ /* 0x004fe20000041814 */
[----:B------:R-:W1:Y:S01]  /*e6a0*/  LDSM.16.MT88.4 R20, [R38+0x10800] ;  /* 0x010800002614783b */ /* 0x000e620000004200 */
[----:B------:R-:W-:Y:S01]  /*e6b0*/  FADD.FTZ R4, R167, R4 ;  /* 0x00000004a7047221 */ /* 0x000fe20000010000 */
[----:B------:R-:W-:-:S05]  /*e6c0*/  FADD.FTZ R2, R166, R2 ;  /* 0x00000002a6027221 */ /* 0x000fca0000010000 */
[C---:B---3--:R-:W-:Y:S01]  /*e6d0*/  HMMA.16816.F32.BF16 R60, R8.reuse, R12, R60 ;  /* 0x0000000c083c723c */ /* 0x048fe2000004183c */
[-CC-:B------:R-:W-:Y:S01]  /*e6e0*/  FFMA.FTZ R12, R115, R0.reuse, -R3.reuse ;  /* 0x00000000730c7223 */ /* 0x180fe20000010803 */
[----:B------:R-:W-:Y:S01]  /*e6f0*/  FADD.FTZ R4, R169, R4 ;  /* 0x00000004a9047221 */ /* 0x000fe20000010000 */
[-CC-:B------:R-:W-:Y:S01]  /*e700*/  FFMA.FTZ R6, R124, R0.reuse, -R3.reuse ;  /* 0x000000007c067223 */ /* 0x180fe20000010803 */
[----:B------:R-:W-:Y:S01]  /*e710*/  FADD.FTZ R2, R162, R2 ;  /* 0x00000002a2027221 */ /* 0x000fe20000010000 */
[----:B------:R2:W-:Y:S03]  /*e720*/  MUFU.EX2 R72, R12 ;  /* 0x0000000c00487308 */ /* 0x0005e60000000800 */
[----:B------:R-:W-:Y:S01]  /*e730*/  HMMA.16816.F32.BF16 R48, R8, R14, R44 ;  /* 0x0000000e0830723c */ /* 0x000fe2000004182c */
[----:B------:R-:W-:Y:S01]  /*e740*/  FADD.FTZ R4, R155, R4 ;  /* 0x000000049b047221 */ /* 0x000fe20000010000 */
[----:B------:R3:W-:Y:S01]  /*e750*/  MUFU.EX2 R73, R6 ;  /* 0x0000000600497308 */ /* 0x0007e20000000800 */
[----:B------:R-:W-:Y:S01]  /*e760*/  FADD.FTZ R2, R161, R2 ;  /* 0x00000002a1027221 */ /* 0x000fe20000010000 */
[-C--:B------:R-:W-:Y:S01]  /*e770*/  FFMA.FTZ R7, R114, R0.reuse, -R3 ;  /* 0x0000000072077223 */ /* 0x080fe20000010803 */
[----:B--2---:R-:W2:Y:S01]  /*e780*/  LDSM.16.MT88.4 R12, [R39+0x11000] ;  /* 0x01100000270c783b */ /* 0x004ea20000004200 */
[----:B------:R-:W-:Y:S01]  /*e790*/  FADD.FTZ R4, R159, R4 ;  /* 0x000000049f047221 */ /* 0x000fe20000010000 */
[----:B------:R-:W-:Y:S01]  /*e7a0*/  FADD.FTZ R2, R163, R2 ;  /* 0x00000002a3027221 */ /* 0x000fe20000010000 */
[----:B---3--:R-:W-:Y:S01]  /*e7b0*/  FFMA.FTZ R6, R127, R0, -R5 ;  /* 0x000000007f067223 */ /* 0x008fe20000010805 */
[----:B------:R3:W-:Y:S01]  /*e7c0*/  MUFU.EX2 R74, R7 ;  /* 0x00000007004a7308 */ /* 0x0007e20000000800 */
[----:B------:R-:W-:-:S03]  /*e7d0*/  FADD.FTZ R4, R158, R4 ;  /* 0x000000049e047221 */ /* 0x000fc60000010000 */
[----:B------:R5:W-:Y:S01]  /*e7e0*/  MUFU.EX2 R65, R6 ;  /* 0x0000000600417308 */ /* 0x000be20000000800 */
[----:B------:R-:W-:Y:S01]  /*e7f0*/  FADD.FTZ R2, R157, R2 ;  /* 0x000000029d027221 */ /* 0x000fe20000010000 */
[----:B------:R-:W-:Y:S01]  /*e800*/  FADD.FTZ R4, R160, R4 ;  /* 0x00000004a0047221 */ /* 0x000fe20000010000 */
[-CC-:B---3--:R-:W-:Y:S01]  /*e810*/  FFMA.FTZ R7, R118, R0.reuse, -R5.reuse ;  /* 0x0000000076077223 */ /* 0x188fe20000010805 */
[----:B-----5:R-:W-:-:S03]  /*e820*/  FFMA.FTZ R6, R117, R0, -R5 ;  /* 0x0000000075067223 */ /* 0x020fc60000010805 */
[----:B------:R3:W5:Y:S01]  /*e830*/  MUFU.EX2 R64, R7 ;  /* 0x0000000700407308 */ /* 0x0007620000000800 */
[----:B------:R-:W-:-:S03]  /*e840*/  FADD.FTZ R2, R154, R2 ;  /* 0x000000029a027221 */ /* 0x000fc60000010000 */
[----:B------:R4:W-:Y:S01]  /*e850*/  MUFU.EX2 R67, R6 ;  /* 0x0000000600437308 */ /* 0x0009e20000000800 */
[----:B------:R-:W-:Y:S01]  /*e860*/  FADD.FTZ R4, R143, R4 ;  /* 0x000000048f047221 */ /* 0x000fe20000010000 */
[----:B------:R-:W-:Y:S01]  /*e870*/  FADD.FTZ R2, R153, R2 ;  /* 0x0000000299027221 */ /* 0x000fe20000010000 */
[-C--:B---3--:R-:W-:Y:S01]  /*e880*/  FFMA.FTZ R7, R111, R0.reuse, -R5 ;  /* 0x000000006f077223 */ /* 0x088fe20000010805 */
[----:B----4-:R-:W-:-:S03]  /*e890*/  FFMA.FTZ R6, R113, R0, -R3 ;  /* 0x0000000071067223 */ /* 0x010fc60000010803 */
[----:B------:R-:W3:Y:S04]  /*e8a0*/  MUFU.EX2 R66, R7 ;  /* 0x0000000700427308 */ /* 0x000ee80000000800 */
[----:B------:R4:W2:Y:S01]  /*e8b0*/  MUFU.EX2 R55, R6 ;  /* 0x0000000600377308 */ /* 0x0008a20000000800 */
[----:B------:R-:W-:Y:S01]  /*e8c0*/  FADD.FTZ R4, R150, R4 ;  /* 0x0000000496047221 */ /* 0x000fe20000010000 */
[----:B------:R-:W-:Y:S01]  /*e8d0*/  HMMA.16816.F32.BF16 R24, R8, R18, R24 ;  /* 0x000000120818723c */ /* 0x000fe20000041818 */
[----:B------:R-:W-:Y:S01]  /*e8e0*/  FADD.FTZ R2, R151, R2 ;  /* 0x0000000297027221 */ /* 0x000fe20000010000 */
[----:B------:R-:W2:Y:S01]  /*e8f0*/  LDSM.16.MT88.4 R16, [R140+0x11000] ;  /* 0x011000008c10783b */ /* 0x000ea20000004200 */
[----:B------:R-:W-:Y:S02]  /*e900*/  FADD.FTZ R4, R149, R4 ;  /* 0x0000000495047221 */ /* 0x000fe40000010000 */
[----:B------:R-:W-:-:S02]  /*e910*/  FADD.FTZ R2, R148, R2 ;  /* 0x0000000294027221 */ /* 0x000fc40000010000 */
[----:B------:R-:W-:Y:S01]  /*e920*/  FADD.FTZ R4, R152, R4 ;  /* 0x0000000498047221 */ /* 0x000fe20000010000 */
[----:B------:R-:W-:Y:S01]  /*e930*/  HMMA.16816.F32.BF16 R44, R8, R28, R32 ;  /* 0x0000001c082c723c */ /* 0x000fe20000041820 */
[----:B------:R-:W-:-:S07]  /*e940*/  FADD.FTZ R2, R136, R2 ;  /* 0x0000000288027221 */ /* 0x000fce0000010000 */
[C---:B------:R-:W-:Y:S01]  /*e950*/  HMMA.16816.F32.BF16 R40, R8.reuse, R30, R40 ;  /* 0x0000001e0828723c */ /* 0x040fe20000041828 */
[-CC-:B----4-:R-:W-:Y:S01]  /*e960*/  FFMA.FTZ R6, R128, R0.reuse, -R3.reuse ;  /* 0x0000000080067223 */ /* 0x190fe20000010803 */
[----:B------:R-:W-:Y:S01]  /*e970*/  FADD.FTZ R4, R129, R4 ;  /* 0x0000000481047221 */ /* 0x000fe20000010000 */
[----:B------:R-:W-:Y:S01]  /*e980*/  FADD.FTZ R2, R138, R2 ;  /* 0x000000028a027221 */ /* 0x000fe20000010000 */
[----:B------:R-:W-:Y:S01]  /*e990*/  FFMA.FTZ R7, R119, R0, -R3 ;  /* 0x0000000077077223 */ /* 0x000fe20000010803 */
[----:B------:R-:W-:Y:S03]  /*e9a0*/  LDSM.16.MT88.4 R148, [R39+0x11800] ;  /* 0x011800002794783b */ /* 0x000fe60000004200 */
[C---:B-1----:R-:W-:Y:S01]  /*e9b0*/  HMMA.16816.F32.BF16 R32, R8.reuse, R20, R68 ;  /* 0x000000140820723c */ /* 0x042fe20000041844 */
[----:B------:R1:W4:Y:S07]  /*e9c0*/  MUFU.EX2 R54, R6 ;  /* 0x0000000600367308 */ /* 0x00032e0000000800 */
[----:B------:R-:W-:Y:S01]  /*e9d0*/  HMMA.16816.F32.BF16 R28, R8, R22, R56 ;  /* 0x00000016081c723c */ /* 0x000fe20000041838 */
[----:B-----5:R-:W-:Y:S01]  /*e9e0*/  F2FP.BF16.F32.PACK_AB R8, R64, R65 ;  /* 0x000000414008723e */ /* 0x020fe200000010ff */
[----:B------:R-:W-:Y:S01]  /*e9f0*/  FADD.FTZ R4, R132, R4 ;  /* 0x0000000484047221 */ /* 0x000fe20000010000 */
[----:B------:R-:W-:Y:S01]  /*ea00*/  F2FP.BF16.F32.PACK_AB R9, R72, R73 ;  /* 0x000000494809723e */ /* 0x000fe200000010ff */
[----:B------:R5:W-:Y:S01]  /*ea10*/  MUFU.EX2 R52, R7 ;  /* 0x0000000700347308 */ /* 0x000be20000000800 */
[----:B---3--:R-:W-:-:S02]  /*ea20*/  F2FP.BF16.F32.PACK_AB R10, R66, R67 ;  /* 0x00000043420a723e */ /* 0x008fc400000010ff */
[----:B--2---:R-:W-:Y:S01]  /*ea30*/  F2FP.BF16.F32.PACK_AB R11, R55, R74 ;  /* 0x0000004a370b723e */ /* 0x004fe200000010ff */
[----:B-1----:R-:W-:Y:S01]  /*ea40*/  FADD.FTZ R6, R139, R2 ;  /* 0x000000028b067221 */ /* 0x002fe20000010000 */
[-C--:B------:R-:W-:Y:S01]  /*ea50*/  FFMA.FTZ R2, R131, R0.reuse, -R5 ;  /* 0x0000000083027223 */ /* 0x080fe20000010805 */
[----:B------:R-:W-:Y:S01]  /*ea60*/  FADD.FTZ R4, R137, R4 ;  /* 0x0000000489047221 */ /* 0x000fe20000010000 */
[----:B------:R-:W1:Y:S03]  /*ea70*/  LDSM.16.MT88.4 R20, [R156+0x11000] ;  /* 0x011000009c14783b */ /* 0x000e660000004200 */
[C---:B------:R-:W-:Y:S01]  /*ea80*/  HMMA.16816.F32.BF16 R144, R8.reuse, R12, R144 ;  /* 0x0000000c0890723c */ /* 0x040fe20000041890 */
[-C--:B------:R-:W-:Y:S01]  /*ea90*/  FFMA.FTZ R12, R120, R0.reuse, -R3 ;  /* 0x00000000780c7223 */ /* 0x080fe20000010803 */
[-CC-:B------:R-:W-:Y:S01]  /*eaa0*/  FFMA.FTZ R13, R249, R0.reuse, -R5.reuse ;  /* 0x00000000f90d7223 */ /* 0x180fe20000010805 */
[----:B------:R-:W-:Y:S01]  /*eab0*/  LDSM.16.MT88.4 R156, [R156+0x11800] ;  /* 0x011800009c9c783b */ /* 0x000fe20000004200 */
[-C--:B-----5:R-:W-:Y:S01]  /*eac0*/  FFMA.FTZ R7, R125, R0.reuse, -R5 ;  /* 0x000000007d077223 */ /* 0x0a0fe20000010805 */
[----:B------:R2:W-:Y:S03]  /*ead0*/  MUFU.EX2 R53, R12 ;  /* 0x0000000c00357308 */ /* 0x0005e60000000800 */
[----:B------:R-:W-:Y:S01]  /*eae0*/  HMMA.16816.F32.BF16 R24, R8, R14, R24 ;  /* 0x0000000e0818723c */ /* 0x000fe20000041818 */
[----:B------:R3:W5:Y:S01]  /*eaf0*/  MUFU.EX2 R15, R2 ;  /* 0x00000002000f7308 */ /* 0x0007620000000800 */
[-C--:B------:R-:W-:Y:S01]  /*eb00*/  FFMA.FTZ R3, R248, R0.reuse, -R3 ;  /* 0x00000000f8037223 */ /* 0x080fe20000010803 */
[----:B--2---:R-:W-:Y:S01]  /*eb10*/  FFMA.FTZ R12, R123, R0, -R5 ;  /* 0x000000007b0c7223 */ /* 0x004fe20000010805 */
[----:B------:R-:W-:-:S04]  /*eb20*/  FADD.FTZ R5, R141, R4 ;  /* 0x000000048d057221 */ /* 0x000fc80000010000 */
[C---:B------:R-:W-:Y:S08]  /*eb30*/  HMMA.16816.F32.BF16 R60, R8.reuse, R16, R60 ;  /* 0x00000010083c723c */ /* 0x040ff0000004183c */
[----:B------:R-:W-:Y:S01]  /*eb40*/  HMMA.16816.F32.BF16 R48, R8, R18, R48 ;  /* 0x000000120830723c */ /* 0x000fe20000041830 */
[----:B---3--:R-:W-:Y:S01]  /*eb50*/  FADD.FTZ R2, R133, R6 ;  /* 0x0000000685027221 */ /* 0x008fe20000010000 */
[----:B------:R-:W2:Y:S03]  /*eb60*/  LDSM.16.MT88.4 R16, [R38+0x11000] ;  /* 0x011000002610783b */ /* 0x000ea60000004200 */
[----:B------:R-:W-:Y:S01]  /*eb70*/  FADD.FTZ R4, R103, R2 ;  /* 0x0000000267047221 */ /* 0x000fe20000010000 */
[----:B------:R-:W-:Y:S01]  /*eb80*/  FADD.FTZ R2, R104, R5 ;  /* 0x0000000568027221 */ /* 0x000fe20000010000 */
[----:B------:R3:W1:Y:S01]  /*eb90*/  MUFU.EX2 R14, R7 ;  /* 0x00000007000e7308 */ /* 0x0006620000000800 */
        /* <DEDUP_REMOVED lines=9> */
[----:B------:R-:W1:Y:S01]  /*ec30*/  MUFU.EX2 R12, R12 ;  /* 0x0000000c000c7308 */ /* 0x000e620000000800 */
[----:B---3--:R-:W3:Y:S01]  /*ec40*/  LDSM.16.MT88.4 R4, [R38+0x11800] ;  /* 0x011800002604783b */ /* 0x008ee20000004200 */
        /* <DEDUP_REMOVED lines=31> */
[----:B------:R-:W3:Y:S02]  /*ee40*/  MUFU.EX2 R13, R13 ;  /* 0x0000000d000d7308 */ /* 0x000ee40000000800 */
[----:B----4-:R-:W-:Y:S01]  /*ee50*/  FADD.FTZ R0, R54, R0 ;  /* 0x0000000036007221 */ /* 0x010fe20000010000 */
[----:B-----5:R-:W-:-:S03]  /*ee60*/  FADD.FTZ R2, R15, R2 ;  /* 0x000000020f027221 */ /* 0x020fc60000010000 */
[----:B------:R-:W-:Y:S01]  /*ee70*/  FADD.FTZ R0, R53, R0 ;  /* 0x0000000035007221 */ /* 0x000fe20000010000 */
[----:B-1----:R-:W-:-:S03]  /*ee80*/  FADD.FTZ R2, R14, R2 ;  /* 0x000000020e027221 */ /* 0x002fc60000010000 */
[----:B------:R-:W-:Y:S01]  /*ee90*/  FADD.FTZ R0, R52, R0 ;  /* 0x0000000034007221 */ /* 0x000fe20000010000 */
[----:B------:R-:W-:Y:S01]  /*eea0*/  FADD.FTZ R2, R12, R2 ;  /* 0x000000020c027221 */ /* 0x000fe20000010000 */
[C---:B--2---:R-:W-:Y:S02]  /*eeb0*/  F2FP.BF16.F32.PACK_AB R167, R3.reuse, R52 ;  /* 0x0000003403a7723e */ /* 0x044fe400000010ff */
[----:B------:R-:W-:Y:S01]  /*eec0*/  FADD.FTZ R3, R3, R0 ;  /* 0x0000000003037221 */ /* 0x000fe20000010000 */
[----:B---3--:R-:W-:Y:S01]  /*eed0*/  FADD.FTZ R0, R13, R2 ;  /* 0x000000020d007221 */ /* 0x008fe20000010000 */
[C---:B------:R-:W-:Y:S04]  /*eee0*/  HMMA.16816.F32.BF16 R44, R8.reuse, R20, R44 ;  /* 0x00000014082c723c */ /* 0x040fe8000004182c */
[----:B------:R1:W-:Y:S04]  /*eef0*/  STL [R1+0x48], R0 ;  /* 0x0000480001007387 */ /* 0x0003e80000100800 */
[C---:B------:R-:W-:Y:S01]  /*ef00*/  HMMA.16816.F32.BF16 R20, R8.reuse, R22, R40 ;  /* 0x000000160814723c */ /* 0x040fe20000041828 */
[----:B------:R1:W-:Y:S07]  /*ef10*/  STL [R1+0x4c], R3 ;  /* 0x00004c0301007387 */ /* 0x0003ee0000100800 */
[C---:B------:R-:W-:Y:S08]  /*ef20*/  HMMA.16816.F32.BF16 R32, R8.reuse, R16, R32 ;  /* 0x000000100820723c */ /* 0x040ff00000041820 */
        /* <DEDUP_REMOVED lines=14> */
[----:B------:R-:W-:-:S04]  /*f010*/  NOP ;  /* 0x0000000000007918 */ /* 0x000fc80000000000 */
[----:B-1----:R-:W-:-:S15]  /*f020*/  @!P1 BRA `(.L_x_6309) ;  /* 0x000000bc00589947 */ /* 0x002fde0003800000 */
[----:B------:R-:W2:Y:S01]  /*f030*/  LDL R248, [R1+0xc] ;  /* 0x00000c0001f87983 */ /* 0x000ea20000100800 */
[----:B------:R-:W-:-:S04]  /*f040*/  DEPBAR.LE SB0, 0x0 ;  /* 0x000080000000791a */ /* 0x000fc80000000000 */
[----:B------:R1:W5:Y:S04]  /*f050*/  LDL R249, [R1+0x34] ;  /* 0x0000340001f97983 */ /* 0x0003680000100800 */
[----:B------:R1:W5:Y:S01]  /*f060*/  LDL R250, [R1+0x38] ;  /* 0x0000380001fa7983 */ /* 0x0003620000100800 */
[----:B------:R-:W-:Y:S05]  /*f070*/  WARPSYNC.ALL ;  /* 0x0000000000007948 */ /* 0x000fea0003800000 */
[----:B------:R-:W-:Y:S01]  /*f080*/  BSSY.RECONVERGENT B0, `(.L_x_6310) ;  /* 0x0000053000007945 */ /* 0x000fe20003800200 */
[----:B------:R-:W-:Y:S01]  /*f090*/  BAR.SYNC.DEFER_BLOCKING 0x0 ;  /* 0x0000000000007b1d */ /* 0x000fe20000010000 */
[----:B--2---:R-:W-:-:S05]  /*f0a0*/  IADD3 R8, PT, PT, R248, -0x2, RZ ;  /* 0xfffffffef8087810 */ /* 0x004fca0007ffe0ff */
        /* <DEDUP_REMOVED lines=34> */
[----:B------:R-:W-:Y:S02]  /*f2d0*/  @!P3 IADD3 R3, PT, PT, R3, 0x1, RZ ;  /* 0x000000010303b810 */ /* 0x000fe40007ffe0ff */
[----:B------:R-:W-:-:S05]  /*f2e0*/  ISETP.GE.AND P3, PT, R9, RZ, PT ;  /* 0x000000ff0900720c */ /* 0x000fca0003f66270 */
        /* <DEDUP_REMOVED lines=32> */
.L_x_6311:
        /* <DEDUP_REMOVED lines=12> */
.L_x_6312:
[----:B------:R-:W-:Y:S05]  /*f5b0*/  BSYNC.RECONVERGENT B0 ;  /* 0x0000000000007941 */ /* 0x000fea0003800200 */
.L_x_6310:
[----:B------:R-:W3:Y:S04]  /*f5c0*/  LDL R7, [R1+0x34] ;  /* 0x0000340001077983 */ /* 0x000ee80000100800 */
[----:B------:R-:W4:Y:S04]  /*f5d0*/  LDL R6, [R1+0x38] ;  /* 0x0000380001067983 */ /* 0x000f280000100800 */
[----:B------:R-:W5:Y:S04]  /*f5e0*/  LDL R9, [R1+0x3c] ;  /* 0x00003c0001097983 */ /* 0x000f680000100800 */
[----:B------:R-:W3:Y:S04]  /*f5f0*/  LDL R8, [R1+0x50] ;  /* 0x0000500001087983 */ /* 0x000ee80000100800 */
[----:B------:R-:W4:Y:S04]  /*f600*/  LDL.LU R5, [R1+0x70] ;  /* 0x0000700001057983 */ /* 0x000f280000300800 */
[----:B--2---:R-:W2:Y:S04]  /*f610*/  LDL R4, [R1+0x30] ;  /* 0x0000300001047983 */ /* 0x004ea80000100800 */
[----:B------:R-:W2:Y:S04]  /*f620*/  LDL R3, [R1+0x20] ;  /* 0x0000200001037983 */ /* 0x000ea80000100800 */
[----:B------:R-:W2:Y:S04]  /*f630*/  LDL.LU R2, [R1+0x6c] ;  /* 0x00006c0001027983 */ /* 0x000ea80000300800 */
[----:B------:R-:W2:Y:S01]  /*f640*/  LDL R0, [R1+0x40] ;  /* 0x0000400001007983 */ /* 0x000ea20000100800 */
[----:B-----5:R-:W-:-:S02]  /*f650*/  IMAD.MOV.U32 R13, RZ, RZ, R9 ;  /* 0x000000ffff0d7224 */ /* 0x020fc400078e0009 */
[----:B---3--:R-:W-:Y:S02]  /*f660*/  IMAD.MOV.U32 R12, RZ, RZ, R8 ;  /* 0x000000ffff0c7224 */ /* 0x008fe400078e0008 */
[----:B------:R-:W-:Y:S02]  /*f670*/  IMAD.MOV.U32 R84, RZ, RZ, R13 ;  /* 0x000000ffff547224 */ /* 0x000fe400078e000d */
[----:B----4-:R-:W-:Y:S01]  /*f680*/  IMAD.MOV.U32 R11, RZ, RZ, R5 ;  /* 0x000000ffff0b7224 */ /* 0x010fe200078e0005 */
[----:B------:R-:W-:Y:S01]  /*f690*/  SHF.L.U64.HI R5, R232, 0x5, R233 ;  /* 0x00000005e8057819 */ /* 0x000fe200000102e9 */
[----:B------:R-:W-:Y:S02]  /*f6a0*/  IMAD.MOV.U32 R85, RZ, RZ, R12 ;  /* 0x000000ffff557224 */ /* 0x000fe400078e000c */
[----:B--2---:R-:W-:Y:S02]  /*f6b0*/  IMAD.MOV.U32 R10, RZ, RZ, R4 ;  /* 0x000000ffff0a7224 */ /* 0x004fe400078e0004 */
[----:B------:R-:W-:-:S02]  /*f6c0*/  IMAD.MOV.U32 R86, RZ, RZ, R11 ;  /* 0x000000ffff567224 */ /* 0x000fc400078e000b */
[----:B------:R-:W-:Y:S02]  /*f6d0*/  IMAD.MOV.U32 R9, RZ, RZ, R3 ;  /* 0x000000ffff097224 */ /* 0x000fe400078e0003 */
[----:B------:R-:W-:Y:S02]  /*f6e0*/  IMAD.MOV.U32 R39, RZ, RZ, R10 ;  /* 0x000000ffff277224 */ /* 0x000fe400078e000a */
[----:B------:R-:W-:Y:S02]  /*f6f0*/  IMAD.MOV.U32 R4, RZ, RZ, R2 ;  /* 0x000000ffff047224 */ /* 0x000fe400078e0002 */
[----:B------:R-:W-:Y:S01]  /*f700*/  IMAD.MOV.U32 R38, RZ, RZ, R9 ;  /* 0x000000ffff267224 */ /* 0x000fe200078e0009 */
[----:B------:R-:W-:Y:S01]  /*f710*/  ISETP.GE.AND P1, PT, R213, R0, PT ;  /* 0x00000000d500720c */ /* 0x000fe20003f26270 */
[----:B------:R-:W-:Y:S02]  /*f720*/  IMAD.SHL.U32 R0, R232, 0x20, RZ ;  /* 0x00000020e8007824 */ /* 0x000fe400078e00ff */
[----:B------:R-:W-:-:S03]  /*f730*/  IMAD.MOV.U32 R87, RZ, RZ, R4 ;  /* 0x000000ffff577224 */ /* 0x000fc600078e0004 */
[----:B------:R-:W-:-:S05]  /*f740*/  IADD3 R2, P3, PT, R0, R6, RZ ;  /* 0x0000000600027210 */ /* 0x000fca0007f7e0ff */
[----:B------:R-:W-:Y:S02]  /*f750*/  IMAD.X R3, R5, 0x1, R7, P3 ;  /* 0x0000000105037824 */ /* 0x000fe400018e0607 */
[----:B------:R-:W-:Y:S01]  /*f760*/  @!P1 IADD3 R4, P3, PT, R2, R0, RZ ;  /* 0x0000000002049210 */ /* 0x000fe20007f7e0ff */
[--C-:B------:R-:W-:Y:S01]  /*f770*/  @!P1 IMAD.MOV.U32 R20, RZ, RZ, R2.reuse ;  /* 0x000000ffff149224 */ /* 0x100fe200078e0002 */
[----:B------:R-:W-:Y:S01]  /*f780*/  @P1 STS.128 [R227+0xa000], RZ ;  /* 0x00a000ffe3001388 */ /* 0x000fe20000000c00 */
[--C-:B------:R-:W-:Y:S01]  /*f790*/  @!P1 IMAD.MOV.U32 R21, RZ, RZ, R3.reuse ;  /* 0x000000ffff159224 */ /* 0x100fe200078e0003 */
[----:B------:R-:W-:Y:S01]  /*f7a0*/  @!P1 LEA R24, P4, R232, R2, 0x6 ;  /* 0x00000002e8189211 */ /* 0x000fe200078830ff */
[----:B------:R-:W-:Y:S01]  /*f7b0*/  @!P1 IMAD.MOV.U32 R12, RZ, RZ, R2 ;  /* 0x000000ffff0c9224 */ /* 0x000fe200078e0002 */
[----:B------:R-:W-:Y:S01]  /*f7c0*/  @!PT LDS RZ, [RZ] ;  /* 0x00000000fffff984 */ /* 0x000fe20000000800 */
[----:B------:R-:W-:Y:S01]  /*f7d0*/  @!PT LDS RZ, [RZ] ;  /* 0x00000000fffff984 */ /* 0x000fe20000000800 */
[----:B------:R-:W-:Y:S01]  /*f7e0*/  @!PT LDS RZ, [RZ] ;  /* 0x00000000fffff984 */ /* 0x000fe20000000800 */
[----:B------:R2:W-:Y:S01]  /*f7f0*/  @!P1 LDGSTS.E.BYPASS.LTC128B.128 [R227+0xa000], desc[UR4][R6.64] ;  /* 0x0a00000006e39fae */ /* 0x0005e2000b981a04 */
[----:B------:R-:W-:Y:S02]  /*f800*/  @!P1 IMAD.MOV.U32 R13, RZ, RZ, R3 ;  /* 0x000000ffff0d9224 */ /* 0x000fe400078e0003 */
[----:B------:R-:W-:Y:S01]  /*f810*/  @!P1 IMAD.X R5, R3, 0x1, R5, P3 ;  /* 0x0000000103059824 */ /* 0x000fe200018e0605 */
[----:B------:R-:W-:Y:S01]  /*f820*/  @P1 STS.128 [R227+0xa800], RZ ;  /* 0x00a800ffe3001388 */ /* 0x000fe20000000c00 */
[----:B------:R-:W-:-:S02]  /*f830*/  @!P1 IMAD R8, R233, 0x60, RZ ;  /* 0x00000060e9089824 */ /* 0x000fc400078e02ff */
[--C-:B------:R-:W-:Y:S01]  /*f840*/  @!P1 IMAD.WIDE.U32 R22, R232, 0x60, R2.reuse ;  /* 0x00000060e8169825 */ /* 0x100fe200078e0002 */
[----:B------:R-:W-:Y:S01]  /*f850*/  @!PT LDS RZ, [RZ] ;  /* 0x00000000fffff984 */ /* 0x000fe20000000800 */
[----:B------:R-:W-:Y:S01]  /*f860*/  @!PT LDS RZ, [RZ] ;  /* 0x00000000fffff984 */ /* 0x000fe20000000800 */
[----:B------:R-:W-:Y:S01]  /*f870*/  @!PT LDS RZ, [RZ] ;  /* 0x00000000fffff984 */ /* 0x000fe20000000800 */
[----:B------:R-:W-:Y:S03]  /*f880*/  @!P1 LDGSTS.E.BYPASS.LTC128B.128 [R227+0xa800], desc[UR4][R2.64] ;  /* 0x0a80000002e39fae */ /* 0x000fe6000b981a04 */
[--C-:B------:R-:W-:Y:S01]  /*f890*/  @!P1 IMAD.MOV.U32 R16, RZ, RZ, R2.reuse ;  /* 0x000000ffff109224 */ /* 0x100fe200078e0002 */
[----:B------:R-:W-:Y:S01]  /*f8a0*/  @P1 STS.128 [R227+0xb000], RZ ;  /* 0x00b000ffe3001388 */ /* 0x000fe20000000c00 */
[--C-:B------:R-:W-:Y:S02]  /*f8b0*/  @!P1 IMAD.MOV.U32 R17, RZ, RZ, R3.reuse ;  /* 0x000000ffff119224 */ /* 0x100fe400078e0003 */
[----:B------:R-:W-:Y:S01]  /*f8c0*/  @!P1 IMAD.MOV.U32 R14, RZ, RZ, R2 ;  /* 0x000000ffff0e9224 */ /* 0x000fe200078e0002 */
[----:B------:R-:W-:Y:S01]  /*f8d0*/  @!PT LDS RZ, [RZ] ;  /* 0x00000000fffff984 */ /* 0x000fe20000000800 */
[----:B------:R-:W-:Y:S01]  /*f8e0*/  @!PT LDS RZ, [RZ] ;  /* 0x00000000fffff984 */ /* 0x000fe20000000800 */
[----:B------:R-:W-:Y:S01]  /*f8f0*/  @!PT LDS RZ, [RZ] ;  /* 0x00000000fffff984 */ /* 0x000fe20000000800 */
[----:B------:R3:W-:Y:S01]  /*f900*/  @!P1 LDGSTS.E.BYPASS.LTC128B.128 [R227+0xb000], desc[UR4][R4.64] ;  /* 0x0b00000004e39fae */ /* 0x0007e2000b981a04 */
[----:B------:R-:W-:-:S02]  /*f910*/  @!P1 IMAD.MOV.U32 R15, RZ, RZ, R3 ;  /* 0x000000ffff0f9224 */ /* 0x000fc400078e0003 */
[C---:B------:R-:W-:Y:S01]  /*f920*/  @!P1 IMAD.WIDE.U32 R20, R232.reuse, 0xa0, R20 ;  /* 0x000000a0e8149825 */ /* 0x040fe200078e0014 */
[----:B------:R-:W-:Y:S03]  /*f930*/  @P1 STS.128 [R227+0xb800], RZ ;  /* 0x00b800ffe3001388 */ /* 0x000fe60000000c00 */
[----:B------:R-:W-:-:S04]  /*f940*/  @!P1 IMAD.WIDE.U32 R12, R232, 0x140, R12 ;  /* 0x00000140e80c9825 */ /* 0x000fc800078e000c */
[C---:B--2---:R-:W-:Y:S02]  /*f950*/  @!P1 IMAD R6, R233.reuse, 0xa0, RZ ;  /* 0x000000a0e9069824 */ /* 0x044fe400078e02ff */
[----:B------:R-:W-:Y:S02]  /*f960*/  @!P1 IMAD R7, R233, 0x140, RZ ;  /* 0x00000140e9079824 */ /* 0x000fe400078e02ff */
[----:B------:R-:W-:Y:S02]  /*f970*/  @!P1 IMAD.IADD R23, R8, 0x1, R23 ;  /* 0x0000000108179824 */ /* 0x000fe400078e0217 */
[----:B------:R-:W-:-:S04]  /*f980*/  @!P1 IMAD.WIDE.U32 R16, R232, 0xe0, R16 ;  /* 0x000000e0e8109825 */ /* 0x000fc800078e0010 */
[----:B------:R-:W-:-:S04]  /*f990*/  @!P1 IMAD.WIDE.U32 R14, R232, 0x120, R14 ;  /* 0x00000120e80e9825 */ /* 0x000fc800078e000e */
[----:B------:R-:W-:Y:S02]  /*f9a0*/  @!P1 IMAD.IADD R21, R6, 0x1, R21 ;  /* 0x0000000106159824 */ /* 0x000fe400078e0215 */
[C---:B---3--:R-:W-:Y:S02]  /*f9b0*/  @!P1 IMAD R4, R233.reuse, 0xe0, RZ ;  /* 0x000000e0e9049824 */ /* 0x048fe400078e02ff */
[----:B------:R-:W-:Y:S02]  /*f9c0*/  @!P1 IMAD R5, R233, 0x120, RZ ;  /* 0x00000120e9059824 */ /* 0x000fe400078e02ff */
[----:B------:R-:W-:Y:S02]  /*f9d0*/  @!P1 IMAD.IADD R13, R7, 0x1, R13 ;  /* 0x00000001070d9824 */ /* 0x000fe400078e020d */
[----:B------:R-:W-:Y:S02]  /*f9e0*/  @!P1 IMAD.MOV.U32 R8, RZ, RZ, R2 ;  /* 0x000000ffff089224 */ /* 0x000fe400078e0002 */
[----:B------:R-:W-:-:S02]  /*f9f0*/  @!P1 IMAD.MOV.U32 R9, RZ, RZ, R3 ;  /* 0x000000ffff099224 */ /* 0x000fc400078e0003 */
[----:B------:R-:W-:Y:S02]  /*fa00*/  @!P1 IMAD.MOV.U32 R6, RZ, RZ, R2 ;  /* 0x000000ffff069224 */ /* 0x000fe400078e0002 */
[----:B------:R-:W-:Y:S02]  /*fa10*/  @!P1 IMAD.MOV.U32 R7, RZ, RZ, R3 ;  /* 0x000000ffff079224 */ /* 0x000fe400078e0003 */
[----:B------:R-:W-:Y:S02]  /*fa20*/  @!P1 IMAD.IADD R17, R4, 0x1, R17 ;  /* 0x0000000104119824 */ /* 0x000fe400078e0211 */
[----:B------:R-:W-:Y:S02]  /*fa30*/  @!P1 IMAD.IADD R15, R5, 0x1, R15 ;  /* 0x00000001050f9824 */ /* 0x000fe400078e020f */
[C---:B------:R-:W-:Y:S02]  /*fa40*/  @!P1 IMAD R26, R233.reuse, 0x180, RZ ;  /* 0x00000180e91a9824 */ /* 0x040fe400078e02ff */
[----:B------:R-:W-:-:S02]  /*fa50*/  @!P1 IMAD R25, R233, 0x1a0, RZ ;  /* 0x000001a0e9199824 */ /* 0x000fc400078e02ff */
[----:B------:R-:W-:Y:S02]  /*fa60*/  @!P1 IMAD.MOV.U32 R4, RZ, RZ, R2 ;  /* 0x000000ffff049224 */ /* 0x000fe400078e0002 */
[----:B------:R-:W-:Y:S02]  /*fa70*/  @!P1 IMAD.MOV.U32 R5, RZ, RZ, R3 ;  /* 0x000000ffff059224 */ /* 0x000fe400078e0003 */
[----:B------:R-:W-:-:S04]  /*fa80*/  @!P1 IMAD.WIDE.U32 R8, R232, 0x180, R8 ;  /* 0x00000180e8089825 */ /* 0x000fc800078e0008 */
[----:B------:R-:W-:-:S04]  /*fa90*/  @!P1 IMAD.WIDE.U32 R6, R232, 0x1a0, R6 ;  /* 0x000001a0e8069825 */ /* 0x000fc800078e0006 */
[----:B------:R-:W-:Y:S02]  /*faa0*/  @!P1 IMAD R27, R233, 0x1c0, RZ ;  /* 0x000001c0e91b9824 */ /* 0x000fe400078e02ff */
[----:B------:R-:W-:-:S04]  /*fab0*/  @!P1 IMAD.WIDE.U32 R4, R232, 0x1c0, R4 ;  /* 0x000001c0e8049825 */ /* 0x000fc800078e0004 */
[----:B------:R-:W-:Y:S01]  /*fac0*/  @!P1 IMAD.IADD R9, R26, 0x1, R9 ;  /* 0x000000011a099824 */ /* 0x000fe200078e0209 */
[C---:B------:R-:W-:Y:S01]  /*fad0*/  @!P1 LEA R26, P3, R232.reuse, R2, 0x7 ;  /* 0x00000002e81a9211 */ /* 0x040fe200078638ff */
[----:B------:R-:W-:Y:S01]  /*fae0*/  @!P1 IMAD.IADD R7, R25, 0x1, R7 ;  /* 0x0000000119079824 */ /* 0x000fe200078e0207 */
[CC--:B------:R-:W-:Y:S01]  /*faf0*/  @!P1 LEA.HI.X R25, R232.reuse, R3.reuse, R233, 0x6, P4 ;  /* 0x00000003e8199211 */ /* 0x0c0fe200020f34e9 */
[----:B------:R-:W-:Y:S02]  /*fb00*/  @!P1 IMAD.MOV.U32 R18, RZ, RZ, R2 ;  /* 0x000000ffff129224 */ /* 0x000fe400078e0002 */
[----:B------:R-:W-:Y:S02]  /*fb10*/  @!P1 IMAD.MOV.U32 R19, RZ, RZ, R3 ;  /* 0x000000ffff139224 */ /* 0x000fe400078e0003 */
[----:B------:R-:W-:Y:S01]  /*fb20*/  @!P1 IMAD.IADD R5, R27, 0x1, R5 ;  /* 0x000000011b059824 */ /* 0x000fe200078e0205 */
[C---:B------:R-:W-:Y:S01]  /*fb30*/  @!P1 LEA.HI.X R27, R232.reuse, R3, R233, 0x7, P3 ;  /* 0x00000003e81b9211 */ /* 0x040fe200018f3ce9 */
[----:B------:R-:W-:Y:S01]  /*fb40*/  @!P1 IMAD R0, R233, 0xc0, RZ ;  /* 0x000000c0e9009824 */ /* 0x000fe200078e02ff */
[----:B------:R-:W-:Y:S01]  /*fb50*/  @!PT LDS RZ, [RZ] ;  /* 0x00000000fffff984 */ /* 0x000fe20000000800 */
[----:B------:R-:W-:Y:S01]  /*fb60*/  @!PT LDS RZ, [RZ] ;  /* 0x00000000fffff984 */ /* 0x000fe20000000800 */
[----:B------:R-:W-:Y:S01]  /*fb70*/  @!PT LDS RZ, [RZ] ;  /* 0x00000000fffff984 */ /* 0x000fe20000000800 */
[----:B------:R-:W-:Y:S01]  /*fb80*/  @!P1 LDGSTS.E.BYPASS.LTC128B.128 [R227+0xb800], desc[UR4][R24.64] ;  /* 0x0b80000018e39fae */ /* 0x000fe2000b981a04 */
[----:B------:R-:W-:-:S03]  /*fb90*/  @!P1 IMAD.WIDE.U32 R18, R232, 0xc0, R18 ;  /* 0x000000c0e8129825 */ /* 0x000fc600078e0012 */
[----:B------:R-:W-:Y:S01]  /*fba0*/  @P1 STS.128 [R227+0xc000], RZ ;  /* 0x00c000ffe3001388 */ /* 0x000fe20000000c00 */
[----:B------:R-:W-:Y:S01]  /*fbb0*/  @!P1 IMAD.MOV.U32 R10, RZ, RZ, R2 ;  /* 0x000000ffff0a9224 */ /* 0x000fe200078e0002 */
[----:B------:R-:W-:Y:S01]  /*fbc0*/  @!P1 LEA R2, P3, R232, R2, 0x8 ;  /* 0x00000002e8029211 */ /* 0x000fe200078640ff */
[----:B------:R-:W-:Y:S01]  /*fbd0*/  @!P1 IMAD.IADD R19, R0, 0x1, R19 ;  /* 0x0000000100139824 */ /* 0x000fe200078e0213 */
[----:B------:R-:W-:Y:S01]  /*fbe0*/  @!PT LDS RZ, [RZ] ;  /* 0x00000000fffff984 */ /* 0x000fe20000000800 */
[----:B------:R-:W-:Y:S01]  /*fbf0*/  @!PT LDS RZ, [RZ] ;  /* 0x00000000fffff984 */ /* 0x000fe20000000800 */
[----:B------:R-:W-:Y:S01]  /*fc00*/  @!PT LDS RZ, [RZ] ;  /* 0x00000000fffff984 */ /* 0x000fe20000000800 */
[----:B------:R-:W-:Y:S01]  /*fc10*/  @!P1 LDGSTS.E.BYPASS.LTC128B.128 [R227+0xc000], desc[UR4][R22.64] ;  /* 0x0c00000016e39fae */ /* 0x000fe2000b981a04 */
[----:B------:R-:W-:Y:S01]  /*fc20*/  @!P1 IMAD.MOV.U32 R11, RZ, RZ, R3 ;  /* 0x000000ffff0b9224 */ /* 0x000fe200078e0003 */
[C---:B------:R-:W-:Y:S01]  /*fc30*/  @!P1 LEA.HI.X R3, R232.reuse, R3, R233, 0x8, P3 ;  /* 0x00000003e8039211 */ /* 0x040fe200018f44e9 */
[----:B------:R-:W-:Y:S01]  /*fc40*/  @!P1 IMAD R0, R233, 0x160, RZ ;  /* 0x00000160e9009824 */ /* 0x000fe200078e02ff */
[----:B------:R-:W-:Y:S01]  /*fc50*/  @P1 STS.128 [R227+0xc800], RZ ;  /* 0x00c800ffe3001388 */ /* 0x000fe20000000c00 */
[----:B------:R-:W-:-:S03]  /*fc60*/  @!P1 IMAD.WIDE.U32 R10, R232, 0x160, R10 ;  /* 0x00000160e80a9825 */ /* 0x000fc600078e000a */
        /* <DEDUP_REMOVED lines=55> */
[----:B------:R-:W5:Y:S04]  /*ffe0*/  LD.E R0, desc[UR4][R134.64+0x18c] ;  /* 0x00018c0486007980 */ /* 0x000f68000c101900 */
[----:B--2---:R-:W-:Y:S04]  /*fff0*/  LDSM.16.M88.4 R16, [R93+0x2000] ;  /* 0x002000005d10783b */ /* 0x004fe80000000200 */
[----:B---3--:R-:W-:Y:S04]  /*10000*/  LDSM.16.M88.4 R12, [R93+0x2800] ;  /* 0x002800005d0c783b */ /* 0x008fe80000000200 */
[----:B----4-:R-:W-:Y:S04]  /*10010*/  LDSM.16.M88.4 R8, [R93+0x3000] ;  /* 0x003000005d08783b */ /* 0x010fe80000000200 */
[----:B------:R-:W-:Y:S04]  /*10020*/  LDSM.16.M88.4 R52, [R93+0x6000] ;  /* 0x006000005d34783b */ /* 0x000fe80000000200 */
[----:B------:R-:W-:Y:S04]  /*10030*/  LDSM.16.M88.4 R60, [R93+0x5000] ;  /* 0x005000005d3c783b */ /* 0x000fe80000000200 */
[----:B-----5:R-:W2:Y:S04]  /*10040*/  LDSM.16.M88.4 R4, [R252] ;  /* 0x00000000fc04783b */ /* 0x020ea80000000200 */
[----:B------:R-:W3:Y:S04]  /*10050*/  LDSM.16.M88.4 R48, [R93+0x6800] ;  /* 0x006800005d30783b */ /* 0x000ee80000000200 */
[----:B------:R-:W4:Y:S04]  /*10060*/  LDSM.16.M88.4 R64, [R93+0x4800] ;  /* 0x004800005d40783b */ /* 0x000f280000000200 */
[----:B------:R-:W5:Y:S04]  /*10070*/  LDSM.16.M88.4 R56, [R93+0x5800] ;  /* 0x005800005d38783b */ /* 0x000f680000000200 */
[----:B------:R-:W1:Y:S04]  /*10080*/  LDSM.16.M88.4 R44, [R93+0x7000] ;  /* 0x007000005d2c783b */ /* 0x000e680000000200 */
[----:B------:R-:W1:Y:S04]  /*10090*/  LDSM.16.M88.4 R40, [R93+0x7800] ;  /* 0x007800005d28783b */ /* 0x000e680000000200 */
[----:B------:R-:W1:Y:S04]  /*100a0*/  LDSM.16.M88.4 R28, [R93+0x3800] ;  /* 0x003800005d1c783b */ /* 0x000e680000000200 */
[----:B------:R-:W1:Y:S04]  /*100b0*/  LDSM.16.M88.4 R68, [R93+0x4000] ;  /* 0x004000005d44783b */ /* 0x000e680000000200 */
[----:B------:R-:W1:Y:S04]  /*100c0*/  LDSM.16.M88.4 R32, [R93+0x8000] ;  /* 0x008000005d20783b */ /* 0x000e680000000200 */
[----:B------:R-:W1:Y:S01]  /*100d0*/  LDSM.16.M88.4 R24, [R93+0x8800] ;  /* 0x008800005d18783b */ /* 0x000e620000000200 */
[----:B--2---:R-:W-:Y:S03]  /*100e0*/  HMMA.16816.F32.BF16 R88, R4, R16, RZ ;  /* 0x000000100458723c */ /* 0x004fe600000418ff */
[----:B------:R-:W2:Y:S01]  /*100f0*/  LDSM.16.M88.4 R20, [R93+0x9000] ;  /* 0x009000005d14783b */ /* 0x000ea20000000200 */
[----:B------:R-:W-:-:S02]  /*10100*/  IMAD.MOV.U32 R132, RZ, RZ, R86 ;  /* 0x000000ffff847224 */ /* 0x000fc400078e0056 */
[----:B------:R-:W-:Y:S01]  /*10110*/  IMAD.MOV.U32 R92, RZ, RZ, R85 ;  /* 0x000000ffff5c7224 */ /* 0x000fe200078e0055 */
[----:B------:R-:W0:Y:S01]  /*10120*/  LDGDEPBAR ;  /* 0x00000000000079af */ /* 0x000e220000000000 */
[C---:B------:R-:W-:Y:S03]  /*10130*/  HMMA.16816.F32.BF16 R80, R4.reuse, R18, RZ ;  /* 0x000000120450723c */ /* 0x040fe600000418ff */
[----:B------:R-:W2:Y:S05]  /*10140*/  LDSM.16.M88.4 R16, [R93+0x9800] ;  /* 0x009800005d10783b */ /* 0x000eaa0000000200 */
[C---:B------:R-:W-:Y:S08]  /*10150*/  HMMA.16816.F32.BF16 R72, R4.reuse, R12, RZ ;  /* 0x0000000c0448723c */ /* 0x040ff000000418ff */
[C---:B------:R-:W-:Y:S01]  /*10160*/  HMMA.16816.F32.BF16 R76, R4.reuse, R14, RZ ;  /* 0x0000000e044c723c */ /* 0x040fe200000418ff */
[----:B------:R4:W-:Y:S07]  /*10170*/  LDSM.16.M88.4 R12, [R87] ;  /* 0x00000000570c783b */ /* 0x0009ee0000000200 */
[C---:B------:R-:W-:Y:S08]  /*10180*/  HMMA.16816.F32.BF16 R120, R4.reuse, R8, RZ ;  /* 0x000000080478723c */ /* 0x040ff000000418ff */
[----:B------:R-:W-:Y:S01]  /*10190*/  HMMA.16816.F32.BF16 R184, R4, R10, RZ ;  /* 0x0000000a04b8723c */ /* 0x000fe200000418ff */
[----:B------:R-:W2:Y:S01]  /*101a0*/  LDSM.16.M88.4 R8, [R94+0x2000] ;  /* 0x002000005e08783b */ /* 0x000ea20000000200 */
[----:B------:R-:W-:-:S06]  /*101b0*/  IMAD.MOV.U32 R214, RZ, RZ, R84 ;  /* 0x000000ffffd67224 */ /* 0x000fcc00078e0054 */
[C---:B------:R-:W-:Y:S08]  /*101c0*/  HMMA.16816.F32.BF16 R192, R4.reuse, R52, RZ ;  /* 0x0000003404c0723c */ /* 0x040ff000000418ff */
[C---:B------:R-:W-:Y:S08]  /*101d0*/  HMMA.16816.F32.BF16 R168, R4.reuse, R54, RZ ;  /* 0x0000003604a8723c */ /* 0x040ff000000418ff */
[C---:B------:R-:W-:Y:S08]  /*101e0*/  HMMA.16816.F32.BF16 R112, R4.reuse, R60, RZ ;  /* 0x0000003c0470723c */ /* 0x040ff000000418ff */
[C---:B------:R-:W-:Y:S08]  /*101f0*/  HMMA.16816.F32.BF16 R176, R4.reuse, R62, RZ ;  /* 0x0000003e04b0723c */ /* 0x040ff000000418ff */
[C---:B---3--:R-:W-:Y:S08]  /*10200*/  HMMA.16816.F32.BF16 R104, R4.reuse, R48, RZ ;  /* 0x000000300468723c */ /* 0x048ff000000418ff */
[C---:B------:R-:W-:Y:S08]  /*10210*/  HMMA.16816.F32.BF16 R52, R4.reuse, R50, RZ ;  /* 0x000000320434723c */ /* 0x040ff000000418ff */
[C---:B----4-:R-:W-:Y:S08]  /*10220*/  HMMA.16816.F32.BF16 R84, R4.reuse, R64, RZ ;  /* 0x000000400454723c */ /* 0x050ff000000418ff */
[C---:B-----5:R-:W-:Y:S08]  /*10230*/  HMMA.16816.F32.BF16 R108, R4.reuse, R56, RZ ;  /* 0x00000038046c723c */ /* 0x060ff000000418ff */
[C---:B------:R-:W-:Y:S08]  /*10240*/  HMMA.16816.F32.BF16 R172, R4.reuse, R58, RZ ;  /* 0x0000003a04ac723c */ /* 0x040ff000000418ff */
[C---:B-1----:R-:W-:Y:S08]  /*10250*/  HMMA.16816.F32.BF16 R100, R4.reuse, R44, RZ ;  /* 0x0000002c0464723c */ /* 0x042ff000000418ff */
[C---:B------:R-:W-:Y:S08]  /*10260*/  HMMA.16816.F32.BF16 R128, R4.reuse, R46, RZ ;  /* 0x0000002e0480723c */ /* 0x040ff000000418ff */
[C---:B------:R-:W-:Y:S08]  /*10270*/  HMMA.16816.F32.BF16 R60, R4.reuse, R40, RZ ;  /* 0x00000028043c723c */ /* 0x040ff000000418ff */
[C---:B------:R-:W-:Y:S08]  /*10280*/  HMMA.16816.F32.BF16 R48, R4.reuse, R42, RZ ;  /* 0x0000002a0430723c */ /* 0x040ff000000418ff */
[C---:B------:R-:W-:Y:S08]  /*10290*/  HMMA.16816.F32.BF16 R196, R4.reuse, R28, RZ ;  /* 0x0000001c04c4723c */ /* 0x040ff000000418ff */
[C---:B------:R-:W-:Y:S01]  /*102a0*/  HMMA.16816.F32.BF16 R180, R4.reuse, R30, RZ ;  /* 0x0000001e04b4723c */ /* 0x040fe200000418ff */
[----:B------:R-:W-:Y:S07]  /*102b0*/  LDSM.16.M88.4 R28, [R94+0x2800] ;  /* 0x002800005e1c783b */ /* 0x000fee0000000200 */
[C---:B------:R-:W-:Y:S08]  /*102c0*/  HMMA.16816.F32.BF16 R116, R4.reuse, R68, RZ ;  /* 0x000000440474723c */ /* 0x040ff000000418ff */
[C---:B------:R-:W-:Y:S01]  /*102d0*/  HMMA.16816.F32.BF16 R96, R4.reuse, R70, RZ ;  /* 0x000000460460723c */ /* 0x040fe200000418ff */
[----:B------:R-:W-:Y:S01]  /*102e0*/  IMAD.IADD R2, R252, 0x1, R212 ;  /* 0x00000001fc027824 */ /* 0x000fe200078e02d4 */
[----:B------:R-:W-:Y:S06]  /*102f0*/  LDSM.16.M88.4 R68, [R94+0x3000] ;  /* 0x003000005e44783b */ /* 0x000fec0000000200 */
[C---:B------:R-:W-:Y:S08]  /*10300*/  HMMA.16816.F32.BF16 R64, R4.reuse, R66, RZ ;  /* 0x000000420440723c */ /* 0x040ff000000418ff */
[C---:B------:R-:W-:Y:S08]  /*10310*/  HMMA.16816.F32.BF16 R44, R4.reuse, R32, RZ ;  /* 0x00000020042c723c */ /* 0x040ff000000418ff */
[C---:B------:R-:W-:Y:S01]  /*10320*/  HMMA.16816.F32.BF16 R188, R4.reuse, R34, RZ ;  /* 0x0000002204bc723c */ /* 0x040fe200000418ff */
[----:B------:R-:W-:Y:S07]  /*10330*/  LDSM.16.M88.4 R32, [R94+0x9800] ;  /* 0x009800005e20783b */ /* 0x000fee0000000200 */
[C---:B------:R-:W-:Y:S08]  /*10340*/  HMMA.16816.F32.BF16 R124, R4.reuse, R24, RZ ;  /* 0x00000018047c723c */ /* 0x040ff000000418ff */
[C---:B------:R-:W-:Y:S01]  /*10350*/  HMMA.16816.F32.BF16 R56, R4.reuse, R26, RZ ;  /* 0x0000001a0438723c */ /* 0x040fe200000418ff */
[----:B------:R-:W-:Y:S07]  /*10360*/  LDSM.16.M88.4 R24, [R94+0x5000] ;  /* 0x005000005e18783b */ /* 0x000fee0000000200 */
[C---:B--2---:R-:W-:Y:S08]  /*10370*/  HMMA.16816.F32.BF16 R200, R4.reuse, R20, RZ ;  /* 0x0000001404c8723c */ /* 0x044ff000000418ff */
[C---:B------:R-:W-:Y:S01]  /*10380*/  HMMA.16816.F32.BF16 R208, R4.reuse, R22, RZ ;  /* 0x0000001604d0723c */ /* 0x040fe200000418ff */
[----:B------:R-:W-:Y:S07]  /*10390*/  LDSM.16.M88.4 R20, [R94+0x7000] ;  /* 0x007000005e14783b */ /* 0x000fee0000000200 */
[C---:B------:R-:W-:Y:S08]  /*103a0*/  HMMA.16816.F32.BF16 R204, R4.reuse, R16, RZ ;  /* 0x0000001004cc723c */ /* 0x040ff000000418ff */
[----:B------:R-:W-:Y:S01]  /*103b0*/  HMMA.16816.F32.BF16 R40, R4, R18, RZ ;  /* 0x000000120428723c */ /* 0x000fe200000418ff */
[----:B------:R-:W1:Y:S04]  /*103c0*/  LDSM.16.M88.4 R4, [R94+0x4800] ;  /* 0x004800005e04783b */ /* 0x000e680000000200 */
[----:B------:R-:W-:Y:S03]  /*103d0*/  LDSM.16.M88.4 R16, [R94+0x3800] ;  /* 0x003800005e10783b */ /* 0x000fe60000000200 */
[C---:B------:R-:W-:Y:S08]  /*103e0*/  HMMA.16816.F32.BF16 R88, R12.reuse, R8, R88 ;  /* 0x000000080c58723c */ /* 0x040ff00000041858 */
[C---:B------:R-:W-:Y:S01]  /*103f0*/  HMMA.16816.F32.BF16 R80, R12.reuse, R10, R80 ;  /* 0x0000000a0c50723c */ /* 0x040fe20000041850 */
[----:B------:R-:W2:Y:S07]  /*10400*/  LDSM.16.M88.4 R8, [R94+0x4000] ;  /* 0x004000005e08783b */ /* 0x000eae0000000200 */
        /* <DEDUP_REMOVED lines=20> */
[C---:B---3--:R-:W-:Y:S08]  /*10550*/  HMMA.16816.F32.BF16 R8, R12.reuse, R18, R48 ;  /* 0x000000120c08723c */ /* 0x048ff00000041830 */
[C---:B------:R-:W-:Y:S08]  /*10560*/  HMMA.16816.F32.BF16 R240, R12.reuse, R16, R60 ;  /* 0x000000100cf0723c */ /* 0x040ff0000004183c */
[----:B----4-:R-:W-:Y:S03]  /*10570*/  HMMA.16816.F32.BF16 R16, R12, R26, R188 ;  /* 0x0000001a0c10723c */ /* 0x010fe600000418bc */
[----:B------:R-:W-:-:S02]  /*10580*/  IMAD.MOV.U32 R48, RZ, RZ, R8 ;  /* 0x000000ffff307224 */ /* 0x000fc400078e0008 */
[----:B------:R-:W-:Y:S02]  /*10590*/  IMAD.MOV.U32 R220, RZ, RZ, R10 ;  /* 0x000000ffffdc7224 */ /* 0x000fe400078e000a */
[----:B------:R-:W-:Y:S01]  /*105a0*/  IMAD.MOV.U32 R218, RZ, RZ, R9 ;  /* 0x000000ffffda7224 */ /* 0x000fe200078e0009 */
[----:B-----5:R-:W-:Y:S01]  /*105b0*/  HMMA.16816.F32.BF16 R108, R12, R28, R108 ;  /* 0x0000001c0c6c723c */ /* 0x020fe2000004186c */
[----:B------:R-:W-:-:S07]  /*105c0*/  IMAD.MOV.U32 R219, RZ, RZ, R11 ;  /* 0x000000ffffdb7224 */ /* 0x000fce00078e000b */
[C---:B------:R-:W-:Y:S01]  /*105d0*/  HMMA.16816.F32.BF16 R172, R12.reuse, R30, R172 ;  /* 0x0000001e0cac723c */ /* 0x040fe200000418ac */
[----:B------:R-:W2:Y:S07]  /*105e0*/  LDSM.16.M88.4 R28, [R94+0x9000] ;  /* 0x009000005e1c783b */ /* 0x000eae0000000200 */
[----:B------:R-:W-:Y:S01]  /*105f0*/  HMMA.16816.F32.BF16 R8, R12, R24, R44 ;  /* 0x000000180c08723c */ /* 0x000fe2000004182c */
[----:B------:R-:W-:Y:S02]  /*10600*/  IMAD.IADD R52, R212, 0x1, R93 ;  /* 0x00000001d4347824 */ /* 0x000fe400078e025d */
[----:B------:R-:W-:-:S02]  /*10610*/  IMAD.MOV.U32 R234, RZ, RZ, R240 ;  /* 0x000000ffffea7224 */ /* 0x000fc400078e00f0 */
[----:B------:R-:W-:Y:S01]  /*10620*/  IMAD.MOV.U32 R240, RZ, RZ, R214 ;  /* 0x000000fffff07224 */ /* 0x000fe200078e00d6 */
[----:B------:R-:W-:Y:S01]  /*10630*/  LDSM.16.M88.4 R60, [R52+0x9800] ;  /* 0x00980000343c783b */ /* 0x000fe20000000200 */
[----:B------:R-:W-:Y:S02]  /*10640*/  IMAD.MOV.U32 R47, RZ, RZ, R18 ;  /* 0x000000ffff2f7224 */ /* 0x000fe400078e0012 */
[----:B------:R-:W-:Y:S02]  /*10650*/  IMAD.MOV.U32 R46, RZ, RZ, R16 ;  /* 0x000000ffff2e7224 */ /* 0x000fe400078e0010 */
[----:B------:R-:W-:Y:S02]  /*10660*/  IMAD.MOV.U32 R45, RZ, RZ, R17 ;  /* 0x000000ffff2d7224 */ /* 0x000fe400078e0011 */
[----:B------:R-:W-:Y:S02]  /*10670*/  IMAD.MOV.U32 R44, RZ, RZ, R19 ;  /* 0x000000ffff2c7224 */ /* 0x000fe400078e0013 */
[----:B-1----:R-:W-:Y:S04]  /*10680*/  HMMA.16816.F32.BF16 R16, R12, R4, R124 ;  /* 0x000000040c10723c */ /* 0x002fe8000004187c */
[----:B------:R-:W-:-:S02]  /*10690*/  IMAD.MOV.U32 R222, RZ, RZ, R11 ;  /* 0x000000ffffde7224 */ /* 0x000fc400078e000b */
[----:B------:R-:W-:Y:S02]  /*106a0*/  IMAD.MOV.U32 R214, RZ, RZ, R8 ;  /* 0x000000ffffd67224 */ /* 0x000fe400078e0008 */
[----:B------:R-:W-:Y:S01]  /*106b0*/  IMAD.MOV.U32 R212, RZ, RZ, R9 ;  /* 0x000000ffffd47224 */ /* 0x000fe200078e0009 */
[----:B------:R-:W-:Y:S01]  /*106c0*/  HMMA.16816.F32.BF16 R4, R12, R6, R56 ;  /* 0x000000060c04723c */ /* 0x000fe20000041838 */
[----:B------:R-:W-:Y:S01]  /*106d0*/  IMAD.MOV.U32 R55, RZ, RZ, R10 ;  /* 0x000000ffff377224 */ /* 0x000fe200078e000a */
[----:B------:R-:W-:Y:S04]  /*106e0*/  LDSM.16.M88.4 R56, [R95+0x9800] ;  /* 0x009800005f38783b */ /* 0x000fe80000000200 */
[----:B------:R-:W1:Y:S01]  /*106f0*/  LDSM.16.M88.4 R8, [R2] ;  /* 0x000000000208783b */ /* 0x000e620000000200 */
[----:B------:R-:W-:-:S02]  /*10700*/  IMAD.MOV.U32 R235, RZ, RZ, R242 ;  /* 0x000000ffffeb7224 */ /* 0x000fc400078e00f2 */
        /* <DEDUP_REMOVED lines=15> */
[C---:B------:R-:W-:Y:S01]  /*10800*/  HMMA.16816.F32.BF16 R16, R12.reuse, R34, R40 ;  /* 0x000000220c10723c */ /* 0x040fe20000041828 */
[----:B------:R-:W3:Y:S07]  /*10810*/  LDSM.16.M88.4 R4, [R242] ;  /* 0x00000000f204783b */ /* 0x000eee0000000200 */
[----:B--2---:R-:W-:-:S12]  /*10820*/  HMMA.16816.F32.BF16 R40, R12, R28, R200 ;  /* 0x0000001c0c28723c */ /* 0x004fd800000418c8 */
[----:B-1----:R-:W-:Y:S07]  /*10830*/  HMMA.16816.F32.BF16 R16, R8, R62, R16 ;  /* 0x0000003e0810723c */ /* 0x002fee0000041810 */
[----:B------:R-:W-:Y:S02]  /*10840*/  IMAD.MOV.U32 R27, RZ, RZ, R43 ;  /* 0x000000ffff1b7224 */ /* 0x000fe400078e002b */
[----:B------:R-:W-:Y:S02]  /*10850*/  IMAD.MOV.U32 R26, RZ, RZ, R40 ;  /* 0x000000ffff1a7224 */ /* 0x000fe400078e0028 */
[----:B------:R-:W-:-:S02]  /*10860*/  IMAD.MOV.U32 R25, RZ, RZ, R41 ;  /* 0x000000ffff197224 */ /* 0x000fc400078e0029 */
[----:B------:R-:W-:Y:S02]  /*10870*/  IMAD.MOV.U32 R24, RZ, RZ, R42 ;  /* 0x000000ffff187224 */ /* 0x000fe400078e002a */
[----:B------:R-:W1:Y:S01]  /*10880*/  LDSM.16.M88.4 R40, [R95+0x2000] ;  /* 0x002000005f28783b */ /* 0x000e620000000200 */
[C---:B------:R-:W-:Y:S08]  /*10890*/  HMMA.16816.F32.BF16 R120, R12.reuse, R68, R120 ;  /* 0x000000440c78723c */ /* 0x040ff00000041878 */
[----:B------:R-:W-:Y:S08]  /*108a0*/  HMMA.16816.F32.BF16 R184, R12, R70, R184 ;  /* 0x000000460cb8723c */ /* 0x000ff000000418b8 */
[----:B---3--:R-:W-:Y:S08]  /*108b0*/  HMMA.16816.F32.BF16 R68, R4, R58, R16 ;  /* 0x0000003a0444723c */ /* 0x008ff00000041810 */
[----:B------:R-:W-:Y:S01]  /*108c0*/  HMMA.16816.F32.BF16 R16, R8, R20, R88 ;  /* 0x000000140810723c */ /* 0x000fe20000041858 */
[----:B------:R-:W-:-:S07]  /*108d0*/  IMAD.MOV.U32 R126, RZ, RZ, R248 ;  /* 0x000000ffff7e7224 */ /* 0x000fce00078e00f8 */
[----:B------:R-:W-:Y:S01]  /*108e0*/  HMMA.16816.F32.BF16 R88, R12, R32, R204 ;  /* 0x000000200c58723c */ /* 0x000fe200000418cc */
[----:B------:R-:W-:-:S05]  /*108f0*/  IMAD.SHL.U32 R252, R126, 0x100, RZ ;  /* 0x000001007efc7824 */ /* 0x000fca00078e00ff */
[----:B------:R-:W-:Y:S02]  /*10900*/  LOP3.LUT R3, R252, R241, RZ, 0xfc, !PT ;  /* 0x000000f1fc037212 */ /* 0x000fe400078efcff */
[----:B------:R-:W-:Y:S01]  /*10910*/  HMMA.16816.F32.BF16 R188, R12, R30, R208 ;  /* 0x0000001e0cbc723c */ /* 0x000fe200000418d0 */
[----:B------:R-:W-:Y:S02]  /*10920*/  FMUL.FTZ R13, R69, R0 ;  /* 0x00000000450d7220 */ /* 0x000fe40000410000 */
[----:B------:R-:W-:Y:S02]  /*10930*/  IMAD.IADD R2, R3, 0x1, R240 ;  /* 0x0000000103027824 */ /* 0x000fe400078e02f0 */
[----:B------:R2:W3:Y:S03]  /*10940*/  MUFU.TANH R14, R13 ;  /* 0x0000000d000e7308 */ /* 0x0004e60000002400 */
[----:B-1----:R-:W-:Y:S03]  /*10950*/  HMMA.16816.F32.BF16 R16, R4, R40, R16 ;  /* 0x000000280410723c */ /* 0x002fe60000041810 */
[----:B------:R-:W-:-:S02]  /*10960*/  IMAD.MOV.U32 R12, RZ, RZ, R88 ;  /* 0x000000ffff0c7224 */ /* 0x000fc400078e0058 */
[----:B------:R-:W-:Y:S02]  /*10970*/  IMAD.MOV.U32 R15, RZ, RZ, R90 ;  /* 0x000000ffff0f7224 */ /* 0x000fe400078e005a */
[----:B------:R-:W-:Y:S01]  /*10980*/  IMAD.MOV.U32 R69, RZ, RZ, R12 ;  /* 0x000000ffff457224 */ /* 0x000fe200078e000c */
[----:B------:R-:W-:Y:S01]  /*10990*/  IADD3 R12, PT, PT, R225, 0x107, -R2 ;  /* 0x00000107e10c7810 */ /* 0x000fe20007ffe802 */
[----:B------:R-:W-:Y:S02]  /*109a0*/  IMAD.MOV.U32 R90, RZ, RZ, R27 ;  /* 0x000000ffff5a7224 */ /* 0x000fe400078e001b */
[----:B------:R-:W-:Y:S02]  /*109b0*/  IMAD.MOV.U32 R206, RZ, RZ, R26 ;  /* 0x000000ffffce7224 */ /* 0x000fe400078e001a */
[----:B------:R-:W-:Y:S02]  /*109c0*/  IMAD.MOV.U32 R208, RZ, RZ, R25 ;  /* 0x000000ffffd07224 */ /* 0x000fe400078e0019 */
[----:B------:R-:W-:Y:S01]  /*109d0*/  IMAD.MOV.U32 R88, RZ, RZ, R24 ;  /* 0x000000ffff587224 */ /* 0x000fe200078e0018 */
[----:B------:R-:W-:Y:S01]  /*109e0*/  IABS R12, R12 ;  /* 0x0000000c000c7213 */ /* 0x000fe20000000000 */
[----:B------:R-:W1:Y:S01]  /*109f0*/  LDSM.16.M88.4 R24, [R52+0x2800] ;  /* 0x002800003418783b */ /* 0x000e620000000200 */
[----:B------:R-:W-:-:S02]  /*10a00*/  IMAD.MOV.U32 R94, RZ, RZ, R132 ;  /* 0x000000ffff5e7224 */ /* 0x000fc400078e0084 */
[----:B--2---:R-:W-:Y:S01]  /*10a10*/  FMUL.FTZ R13, R71, R0 ;  /* 0x00000000470d7220 */ /* 0x004fe20000410000 */
[----:B------:R-:W-:Y:S01]  /*10a20*/  IMAD.MOV.U32 R132, RZ, RZ, R39 ;  /* 0x000000ffff847224 */ /* 0x000fe200078e0027 */
[----:B------:R-:W-:Y:S01]  /*10a30*/  I2FP.F32.S32 R12, R12 ;  /* 0x0000000c000c7245 */ /* 0x000fe20000201400 */
[----:B------:R-:W-:Y:S02]  /*10a40*/  VIADD R39, R225, 0x8 ;  /* 0x00000008e1277836 */ /* 0x000fe40000000000 */
[----:B------:R-:W-:Y:S02]  /*10a50*/  IMAD.MOV.U32 R29, RZ, RZ, R190 ;  /* 0x000000ffff1d7224 */ /* 0x000fe400078e00be */
[----:B------:R-:W-:Y:S02]  /*10a60*/  IMAD.MOV.U32 R71, RZ, RZ, R15 ;  /* 0x000000ffff477224 */ /* 0x000fe400078e000f */
[----:B------:R-:W-:Y:S01]  /*10a70*/  FMUL.FTZ R15, R16, R0 ;  /* 0x00000000100f7220 */ /* 0x000fe20000410000 */
[----:B------:R2:W4:Y:S01]  /*10a80*/  MUFU.TANH R28, R13 ;  /* 0x0000000d001c7308 */ /* 0x0005220000002400 */
[----:B------:R-:W-:Y:S01]  /*10a90*/  HMMA.16816.F32.BF16 R20, R8, R22, R80 ;  /* 0x000000160814723c */ /* 0x000fe20000041850 */
[----:B---3--:R-:W-:Y:S01]  /*10aa0*/  FFMA.FTZ R16, -R221, R12, R14 ;  /* 0x0000000cdd107223 */ /* 0x008fe2000001010e */
[----:B------:R-:W-:Y:S01]  /*10ab0*/  IMAD.MOV.U32 R80, RZ, RZ, R29 ;  /* 0x000000ffff507224 */ /* 0x000fe200078e001d */
[----:B------:R-:W-:Y:S01]  /*10ac0*/  IADD3 R14, PT, PT, R225, 0x200, -R2 ;  /* 0x00000200e10e7810 */ /* 0x000fe20007ffe802 */
[----:B------:R-:W-:-:S03]  /*10ad0*/  VIADD R12, R3, 0xfffffef9 ;  /* 0xfffffef9030c7836 */ /* 0x000fc60000000000 */
[----:B------:R3:W5:Y:S01]  /*10ae0*/  MUFU.TANH R29, R15 ;  /* 0x0000000f001d7308 */ /* 0x0007620000002400 */
[----:B------:R-:W-:Y:S02]  /*10af0*/  IABS R14, R14 ;  /* 0x0000000e000e7213 */ /* 0x000fe40000000000 */
[----:B--2---:R-:W-:-:S04]  /*10b00*/  IADD3 R13, PT, PT, R39, 0x107, -R2 ;  /* 0x00000107270d7810 */ /* 0x004fc80007ffe802 */
[----:B------:R-:W-:Y:S02]  /*10b10*/  IABS R13, R13 ;  /* 0x0000000d000d7213 */ /* 0x000fe40000000000 */
[----:B------:R-:W-:-:S03]  /*10b20*/  ISETP.GE.AND P3, PT, R12, R226, PT ;  /* 0x000000e20c00720c */ /* 0x000fc60003f66270 */
[----:B---3--:R-:W-:Y:S02]  /*10b30*/  IMAD.MOV.U32 R15, RZ, RZ, R13 ;  /* 0x000000ffff0f7224 */ /* 0x008fe400078e000d */
[----:B------:R-:W-:Y:S01]  /*10b40*/  IMAD.MOV.U32 R13, RZ, RZ, R14 ;  /* 0x000000ffff0d7224 */ /* 0x000fe200078e000e */
[----:B------:R-:W-:Y:S02]  /*10b50*/  FSEL R16, R16, -INF , P3 ;  /* 0xff80000010107808 */ /* 0x000fe40001800000 */
[C---:B------:R-:W-:Y:S02]  /*10b60*/  ISETP.GE.AND P4, PT, R12.reuse, R224, PT ;  /* 0x000000e00c00720c */ /* 0x040fe40003f86270 */
[C---:B------:R-:W-:Y:S02]  /*10b70*/  ISETP.GE.AND P5, PT, R12.reuse, R229, PT ;  /* 0x000000e50c00720c */ /* 0x040fe40003fa6270 */
[----:B------:R-:W-:Y:S02]  /*10b80*/  ISETP.GE.AND P3, PT, R12, R228, PT ;  /* 0x000000e40c00720c */ /* 0x000fe40003f66270 */
[----:B------:R-:W-:-:S02]  /*10b90*/  I2FP.F32.S32 R15, R15 ;  /* 0x0000000f000f7245 */ /* 0x000fc40000201400 */
[----:B------:R-:W-:-:S03]  /*10ba0*/  I2FP.F32.S32 R12, R13 ;  /* 0x0000000d000c7245 */ /* 0x000fc60000201400 */
[C---:B----4-:R-:W-:Y:S02]  /*10bb0*/  FFMA.FTZ R13, -R221.reuse, R15, R28 ;  /* 0x0000000fdd0d7223 */ /* 0x050fe4000001011c */
[----:B-----5:R-:W-:Y:S01]  /*10bc0*/  FFMA.FTZ R14, -R221, R12, R29 ;  /* 0x0000000cdd0e7223 */ /* 0x020fe2000001011d */
[----:B------:R-:W-:Y:S02]  /*10bd0*/  VIADD R12, R3, 0xfffffe00 ;  /* 0xfffffe00030c7836 */ /* 0x000fe40000000000 */
[----:B------:R-:W-:Y:S01]  /*10be0*/  FMUL.FTZ R15, R18, R0 ;  /* 0x00000000120f7220 */ /* 0x000fe20000410000 */
[----:B------:R-:W-:Y:S01]  /*10bf0*/  HMMA.16816.F32.BF16 R40, R4, R42, R20 ;  /* 0x0000002a0428723c */ /* 0x000fe20000041814 */
[----:B------:R-:W-:Y:S01]  /*10c00*/  FSEL R13, R13, -INF , P3 ;  /* 0xff8000000d0d7808 */ /* 0x000fe20001800000 */
[----:B------:R-:W-:Y:S01]  /*10c10*/  IMAD.MOV.U32 R35, RZ, RZ, R188 ;  /* 0x000000ffff237224 */ /* 0x000fe200078e00bc */
[----:B------:R-:W-:Y:S01]  /*10c20*/  ISETP.GE.AND P3, PT, R12, R226, PT ;  /* 0x000000e20c00720c */ /* 0x000fe20003f66270 */
[----:B------:R-:W-:Y:S01]  /*10c30*/  IMAD.MOV.U32 R34, RZ, RZ, R189 ;  /* 0x000000ffff227224 */ /* 0x000fe200078e00bd */
[----:B------:R2:W3:Y:S01]  /*10c40*/  MUFU.TANH R30, R15 ;  /* 0x0000000f001e7308 */ /* 0x0004e20000002400 */
[----:B------:R-:W-:-:S02]  /*10c50*/  FSEL R81, R16, -INF , !P4 ;  /* 0xff80000010517808 */ /* 0x000fc40006000000 */
[----:B------:R-:W-:Y:S01]  /*10c60*/  FSEL R82, R13, -INF , !P5 ;  /* 0xff8000000d527808 */ /* 0x000fe20006800000 */
[C---:B-1----:R-:W-:Y:S01]  /*10c70*/  HMMA.16816.F32.BF16 R20, R8.reuse, R24, R72 ;  /* 0x000000180814723c */ /* 0x042fe20000041848 */
[----:B------:R-:W-:Y:S01]  /*10c80*/  FSEL R18, R14, -INF , P3 ;  /* 0xff8000000e127808 */ /* 0x000fe20001800000 */
[----:B------:R-:W-:Y:S01]  /*10c90*/  IMAD.MOV.U32 R74, RZ, RZ, R35 ;  /* 0x000000ffff4a7224 */ /* 0x000fe200078e0023 */
[C---:B------:R-:W-:Y:S01]  /*10ca0*/  ISETP.GE.AND P4, PT, R12.reuse, R224, PT ;  /* 0x000000e00c00720c */ /* 0x040fe20003f86270 */
[----:B------:R-:W-:Y:S01]  /*10cb0*/  IMAD.MOV.U32 R75, RZ, RZ, R34 ;  /* 0x000000ffff4b7224 */ /* 0x000fe200078e0022 */
[C---:B------:R-:W-:Y:S01]  /*10cc0*/  ISETP.GE.AND P5, PT, R12.reuse, R229, PT ;  /* 0x000000e50c00720c */ /* 0x040fe20003fa6270 */
[----:B------:R-:W-:Y:S01]  /*10cd0*/  FMUL.FTZ R13, R17, R0 ;  /* 0x00000000110d7220 */ /* 0x000fe20000410000 */
[----:B------:R-:W-:Y:S01]  /*10ce0*/  ISETP.GE.AND P3, PT, R12, R228, PT ;  /* 0x000000e40c00720c */ /* 0x000fe20003f66270 */
[----:B------:R-:W-:Y:S01]  /*10cf0*/  HMMA.16816.F32.BF16 R32, R8, R26, R76 ;  /* 0x0000001a0820723c */ /* 0x000fe2000004184c */
[--C-:B------:R-:W-:Y:S01]  /*10d00*/  IADD3 R12, PT, PT, R39, 0x200, -R2.reuse ;  /* 0x00000200270c7810 */ /* 0x100fe20007ffe802 */
[----:B------:R-:W1:Y:S01]  /*10d10*/  LDSM.16.M88.4 R24, [R95+0x2800] ;  /* 0x002800005f18783b */ /* 0x000e620000000200 */
[-C--:B--2---:R-:W-:Y:S01]  /*10d20*/  FMUL.FTZ R15, R19, R0.reuse ;  /* 0x00000000130f7220 */ /* 0x084fe20000410000 */
[----:B------:R-:W-:Y:S01]  /*10d30*/  IADD3 R14, PT, PT, R39, 0x1ff, -R2 ;  /* 0x000001ff270e7810 */ /* 0x000fe20007ffe802 */
[----:B------:R2:W4:Y:S08]  /*10d40*/  MUFU.TANH R28, R13 ;  /* 0x0000000d001c7308 */ /* 0x0005300000002400 */
[----:B------:R5:W4:Y:S01]  /*10d50*/  MUFU.TANH R29, R15 ;  /* 0x0000000f001d7308 */ /* 0x000b220000002400 */
[----:B------:R-:W-:Y:S01]  /*10d60*/  FMUL.FTZ R19, R40, R0 ;  /* 0x0000000028137220 */ /* 0x000fe20000410000 */
[----:B--2---:R-:W-:-:S02]  /*10d70*/  IABS R13, R12 ;  /* 0x0000000c000d7213 */ /* 0x004fc40000000000 */
[----:B------:R-:W-:Y:S02]  /*10d80*/  IABS R12, R14 ;  /* 0x0000000e000c7213 */ /* 0x000fe40000000000 */
[----:B-----5:R-:W-:-:S04]  /*10d90*/  IADD3 R15, PT, PT, R225, 0x1ff, -R2 ;  /* 0x000001ffe10f7810 */ /* 0x020fc80007ffe802 */
[----:B------:R-:W-:Y:S01]  /*10da0*/  IABS R14, R15 ;  /* 0x0000000f000e7213 */ /* 0x000fe20000000000 */
[----:B------:R-:W-:-:S04]  /*10db0*/  IMAD.MOV.U32 R15, RZ, RZ, R13 ;  /* 0x000000ffff0f7224 */ /* 0x000fc800078e000d */
[----:B------:R-:W-:Y:S01]  /*10dc0*/  IMAD.MOV.U32 R13, RZ, RZ, R14 ;  /* 0x000000ffff0d7224 */ /* 0x000fe200078e000e */
[----:B------:R-:W-:Y:S02]  /*10dd0*/  I2FP.F32.S32 R15, R15 ;  /* 0x0000000f000f7245 */ /* 0x000fe40000201400 */
[----:B------:R-:W-:Y:S02]  /*10de0*/  I2FP.F32.S32 R14, R12 ;  /* 0x0000000c000e7245 */ /* 0x000fe40000201400 */
[----:B------:R-:W-:Y:S01]  /*10df0*/  I2FP.F32.S32 R12, R13 ;  /* 0x0000000d000c7245 */ /* 0x000fe20000201400 */
[----:B------:R-:W2:Y:S01]  /*10e00*/  MUFU.TANH R19, R19 ;  /* 0x0000001300137308 */ /* 0x000ea20000002400 */
[----:B------:R-:W-:Y:S01]  /*10e10*/  IADD3 R16, PT, PT, R225, 0x1f8, -R2 ;  /* 0x000001f8e1107810 */ /* 0x000fe20007ffe802 */
[C---:B---3--:R-:W-:Y:S02]  /*10e20*/  FFMA.FTZ R17, -R221.reuse, R15, R30 ;  /* 0x0000000fdd117223 */ /* 0x048fe4000001011e */
[----:B----4-:R-:W-:Y:S01]  /*10e30*/  FFMA.FTZ R15, -R221, R12, R28 ;  /* 0x0000000cdd0f7223 */ /* 0x010fe2000001011c */
[----:B------:R-:W-:Y:S01]  /*10e40*/  VIADD R12, R3, 0xfffffe01 ;  /* 0xfffffe01030c7836 */ /* 0x000fe20000000000 */
[----:B------:R-:W-:Y:S01]  /*10e50*/  IABS R13, R16 ;  /* 0x00000010000d7213 */ /* 0x000fe20000000000 */
[----:B------:R-:W-:Y:S01]  /*10e60*/  FFMA.FTZ R16, -R221, R14, R29 ;  /* 0x0000000edd107223 */ /* 0x000fe2000001011d */
[----:B------:R-:W-:-:S02]  /*10e70*/  FSEL R14, R17, -INF , P3 ;  /* 0xff800000110e7808 */ /* 0x000fc40001800000 */
[----:B------:R-:W-:Y:S02]  /*10e80*/  ISETP.GE.AND P3, PT, R12, R226, PT ;  /* 0x000000e20c00720c */ /* 0x000fe40003f66270 */
[----:B------:R-:W-:Y:S02]  /*10e90*/  FSEL R245, R18, -INF , !P4 ;  /* 0xff80000012f57808 */ /* 0x000fe40006000000 */
[----:B------:R-:W-:Y:S02]  /*10ea0*/  I2FP.F32.S32 R13, R13 ;  /* 0x0000000d000d7245 */ /* 0x000fe40000201400 */
[----:B------:R-:W-:Y:S02]  /*10eb0*/  FSEL R58, R14, -INF , !P5 ;  /* 0xff8000000e3a7808 */ /* 0x000fe40006800000 */
[----:B------:R-:W-:Y:S02]  /*10ec0*/  FSEL R15, R15, -INF , P3 ;  /* 0xff8000000f0f7808 */ /* 0x000fe40001800000 */
[----:B------:R-:W-:-:S02]  /*10ed0*/  ISETP.GE.AND P4, PT, R12, R224, PT ;  /* 0x000000e00c00720c */ /* 0x000fc40003f86270 */
[C---:B------:R-:W-:Y:S02]  /*10ee0*/  ISETP.GE.AND P5, PT, R12.reuse, R229, PT ;  /* 0x000000e50c00720c */ /* 0x040fe40003fa6270 */
[----:B------:R-:W-:Y:S01]  /*10ef0*/  ISETP.GE.AND P3, PT, R12, R228, PT ;  /* 0x000000e40c00720c */ /* 0x000fe20003f66270 */
[----:B------:R-:W-:Y:S02]  /*10f00*/  VIADD R12, R3, 0xfffffe08 ;  /* 0xfffffe08030c7836 */ /* 0x000fe40000000000 */
[----:B------:R-:W-:Y:S01]  /*10f10*/  FMUL.FTZ R17, R42, R0 ;  /* 0x000000002a117220 */ /* 0x000fe20000410000 */
[----:B--2---:R-:W-:Y:S01]  /*10f20*/  FFMA.FTZ R14, -R221, R13, R19 ;  /* 0x0000000ddd0e7223 */ /* 0x004fe20000010113 */
[----:B------:R-:W-:Y:S02]  /*10f30*/  FSEL R13, R16, -INF , P3 ;  /* 0xff800000100d7808 */ /* 0x000fe40001800000 */
[----:B------:R-:W-:Y:S01]  /*10f40*/  ISETP.GE.AND P3, PT, R12, R226, PT ;  /* 0x000000e20c00720c */ /* 0x000fe20003f66270 */
[----:B------:R2:W3:Y:S01]  /*10f50*/  MUFU.TANH R18, R17 ;  /* 0x0000001100127308 */ /* 0x0004e20000002400 */
[----:B------:R-:W-:Y:S01]  /*10f60*/  IMAD.MOV.U32 R133, RZ, RZ, R243 ;  /* 0x000000ffff857224 */ /* 0x000fe200078e00f3 */
[----:B------:R-:W-:Y:S01]  /*10f70*/  FSEL R243, R15, -INF , !P4 ;  /* 0xff8000000ff37808 */ /* 0x000fe20006000000 */
[----:B------:R-:W-:Y:S01]  /*10f80*/  IMAD.MOV.U32 R201, RZ, RZ, R55 ;  /* 0x000000ffffc97224 */ /* 0x000fe200078e0037 */
[----:B-1----:R-:W-:Y:S01]  /*10f90*/  HMMA.16816.F32.BF16 R20, R4, R24, R20 ;  /* 0x000000180414723c */ /* 0x002fe20000041814 */
[----:B------:R-:W-:Y:S01]  /*10fa0*/  FSEL R55, R13, -INF , !P5 ;  /* 0xff8000000d377808 */ /* 0x000fe20006800000 */
[----:B------:R-:W-:Y:S01]  /*10fb0*/  FMUL.FTZ R13, R41, R0 ;  /* 0x00000000290d7220 */ /* 0x000fe20000410000 */
[----:B------:R-:W-:-:S02]  /*10fc0*/  FSEL R15, R14, -INF , P3 ;  /* 0xff8000000e0f7808 */ /* 0x000fc40001800000 */
[C---:B------:R-:W-:Y:S02]  /*10fd0*/  ISETP.GE.AND P4, PT, R12.reuse, R224, PT ;  /* 0x000000e00c00720c */ /* 0x040fe40003f86270 */
[C---:B------:R-:W-:Y:S02]  /*10fe0*/  ISETP.GE.AND P5, PT, R12.reuse, R229, PT ;  /* 0x000000e50c00720c */ /* 0x040fe40003fa6270 */
[----:B------:R-:W-:Y:S02]  /*10ff0*/  ISETP.GE.AND P3, PT, R12, R228, PT ;  /* 0x000000e40c00720c */ /* 0x000fe40003f66270 */
[----:B------:R-:W-:Y:S01]  /*11000*/  IADD3 R12, PT, PT, R39, 0x1f8, -R2 ;  /* 0x000001f8270c7810 */ /* 0x000fe20007ffe802 */
[----:B------:R1:W4:Y:S03]  /*11010*/  MUFU.TANH R16, R13 ;  /* 0x0000000d00107308 */ /* 0x0003260000002400 */
[----:B------:R-:W-:Y:S01]  /*11020*/  IABS R12, R12 ;  /* 0x0000000c000c7213 */ /* 0x000fe20000000000 */
[----:B--2---:R-:W-:Y:S01]  /*11030*/  FMUL.FTZ R17, R43, R0 ;  /* 0x000000002b117220 */ /* 0x004fe20000410000 */
[----:B------:R-:W-:Y:S01]  /*11040*/  FSEL R247, R15, -INF , !P4 ;  /* 0xff8000000ff77808 */ /* 0x000fe20006000000 */
[----:B------:R-:W-:Y:S01]  /*11050*/  IMAD.MOV.U32 R72, RZ, RZ, R47 ;  /* 0x000000ffff487224 */ /* 0x000fe200078e002f */
[----:B------:R-:W-:Y:S01]  /*11060*/  I2FP.F32.S32 R12, R12 ;  /* 0x0000000c000c7245 */ /* 0x000fe20000201400 */
[----:B------:R2:W-:Y:S01]  /*11070*/  MUFU.TANH R24, R17 ;  /* 0x0000001100187308 */ /* 0x0005e20000002400 */
[----:B------:R-:W-:-:S02]  /*11080*/  IMAD.MOV.U32 R77, RZ, RZ, R46 ;  /* 0x000000ffff4d7224 */ /* 0x000fc400078e002e */
[----:B------:R-:W-:Y:S02]  /*11090*/  IMAD.MOV.U32 R78, RZ, RZ, R45 ;  /* 0x000000ffff4e7224 */ /* 0x000fe400078e002d */
[----:B---3--:R-:W-:Y:S01]  /*110a0*/  FFMA.FTZ R14, -R221, R12, R18 ;  /* 0x0000000cdd0e7223 */ /* 0x008fe20000010112 */
[----:B-1----:R-:W-:Y:S01]  /*110b0*/  IADD3 R13, PT, PT, R225, 0x1f7, -R2 ;  /* 0x000001f7e10d7810 */ /* 0x002fe20007ffe802 */
[----:B------:R-:W-:-:S03]  /*110c0*/  IMAD.MOV.U32 R79, RZ, RZ, R44 ;  /* 0x000000ffff4f7224 */ /* 0x000fc600078e002c */
[----:B------:R-:W-:Y:S01]  /*110d0*/  FSEL R14, R14, -INF , P3 ;  /* 0xff8000000e0e7808 */ /* 0x000fe20001800000 */
[----:B------:R-:W-:Y:S01]  /*110e0*/  VIADD R12, R3, 0xfffffe09 ;  /* 0xfffffe09030c7836 */ /* 0x000fe20000000000 */
[----:B------:R-:W-:Y:S01]  /*110f0*/  IABS R13, R13 ;  /* 0x0000000d000d7213 */ /* 0x000fe20000000000 */
[----:B------:R-:W1:Y:S03]  /*11100*/  LDSM.16.M88.4 R44, [R52+0x3000] ;  /* 0x00300000342c783b */ /* 0x000e660000000200 */
[----:B------:R-:W-:Y:S01]  /*11110*/  I2FP.F32.S32 R13, R13 ;  /* 0x0000000d000d7245 */ /* 0x000fe20000201400 */
[----:B--2---:R-:W-:Y:S01]  /*11120*/  FMUL.FTZ R17, R20, R0 ;  /* 0x0000000014117220 */ /* 0x004fe20000410000 */
[----:B------:R-:W-:Y:S01]  /*11130*/  IADD3 R15, PT, PT, R225, 0x1f0, -R2 ;  /* 0x000001f0e10f7810 */ /* 0x000fe20007ffe802 */
[----:B------:R-:W-:Y:S01]  /*11140*/  HMMA.16816.F32.BF16 R32, R4, R26, R32 ;  /* 0x0000001a0420723c */ /* 0x000fe20000041820 */
[----:B------:R-:W2:Y:S01]  /*11150*/  LDSM.16.M88.4 R40, [R95+0x3000] ;  /* 0x003000005f28783b */ /* 0x000ea20000000200 */
[----:B------:R3:W5:Y:S01]  /*11160*/  MUFU.TANH R18, R17 ;  /* 0x0000001100127308 */ /* 0x0007620000002400 */
[----:B----4-:R-:W-:Y:S01]  /*11170*/  FFMA.FTZ R16, -R221, R13, R16 ;  /* 0x0000000ddd107223 */ /* 0x010fe20000010110 */
[----:B------:R-:W-:-:S02]  /*11180*/  ISETP.GE.AND P4, PT, R12, R226, PT ;  /* 0x000000e20c00720c */ /* 0x000fc40003f86270 */
[----:B------:R-:W-:Y:S02]  /*11190*/  FSEL R59, R14, -INF , !P5 ;  /* 0xff8000000e3b7808 */ /* 0x000fe40006800000 */
[----:B------:R-:W-:Y:S02]  /*111a0*/  IABS R14, R15 ;  /* 0x0000000f000e7213 */ /* 0x000fe40000000000 */
[C---:B------:R-:W-:Y:S02]  /*111b0*/  ISETP.GE.AND P3, PT, R12.reuse, R224, PT ;  /* 0x000000e00c00720c */ /* 0x040fe40003f66270 */
[----:B------:R-:W-:Y:S02]  /*111c0*/  ISETP.GE.AND P5, PT, R12, R229, PT ;  /* 0x000000e50c00720c */ /* 0x000fe40003fa6270 */
[----:B------:R-:W-:Y:S02]  /*111d0*/  IADD3 R13, PT, PT, R39, 0x1f7, -R2 ;  /* 0x000001f7270d7810 */ /* 0x000fe40007ffe802 */
[----:B---3--:R-:W-:-:S02]  /*111e0*/  FSEL R17, R16, -INF , P4 ;  /* 0xff80000010117808 */ /* 0x008fc40002000000 */
[----:B------:R-:W-:Y:S01]  /*111f0*/  ISETP.GE.AND P4, PT, R12, R228, PT ;  /* 0x000000e40c00720c */ /* 0x000fe20003f86270 */
[----:B------:R-:W-:Y:S01]  /*11200*/  IMAD.MOV.U32 R12, RZ, RZ, R14 ;  /* 0x000000ffff0c7224 */ /* 0x000fe200078e000e */
[----:B------:R-:W-:Y:S01]  /*11210*/  IABS R13, R13 ;  /* 0x0000000d000d7213 */ /* 0x000fe20000000000 */
[----:B------:R-:W-:-:S03]  /*11220*/  FMUL.FTZ R14, R22, R0 ;  /* 0x00000000160e7220 */ /* 0x000fc60000410000 */
[----:B------:R-:W-:Y:S01]  /*11230*/  I2FP.F32.S32 R12, R12 ;  /* 0x0000000c000c7245 */ /* 0x000fe20000201400 */
[----:B------:R3:W4:Y:S01]  /*11240*/  MUFU.TANH R19, R14 ;  /* 0x0000000e00137308 */ /* 0x0007220000002400 */
[----:B------:R-:W-:-:S03]  /*11250*/  I2FP.F32.S32 R13, R13 ;  /* 0x0000000d000d7245 */ /* 0x000fc60000201400 */
[----:B-----5:R-:W-:Y:S01]  /*11260*/  FFMA.FTZ R16, -R221, R12, R18 ;  /* 0x0000000cdd107223 */ /* 0x020fe20000010112 */
[----:B------:R-:W-:Y:S01]  /*11270*/  FMUL.FTZ R18, R21, R0 ;  /* 0x0000000015127220 */ /* 0x000fe20000410000 */
[----:B------:R-:W-:Y:S01]  /*11280*/  FFMA.FTZ R15, -R221, R13, R24 ;  /* 0x0000000ddd0f7223 */ /* 0x000fe20000010118 */
[----:B------:R-:W-:Y:S01]  /*11290*/  IADD3 R13, PT, PT, R39, 0x1f0, -R2 ;  /* 0x000001f0270d7810 */ /* 0x000fe20007ffe802 */
[----:B------:R-:W-:-:S03]  /*112a0*/  VIADD R12, R3, 0xfffffe10 ;  /* 0xfffffe10030c7836 */ /* 0x000fc60000000000 */
[----:B------:R-:W5:Y:S01]  /*112b0*/  MUFU.TANH R18, R18 ;  /* 0x0000001200127308 */ /* 0x000f620000002400 */
[----:B------:R-:W-:Y:S01]  /*112c0*/  IABS R13, R13 ;  /* 0x0000000d000d7213 */ /* 0x000fe20000000000 */
[----:B------:R-:W-:Y:S01]  /*112d0*/  IMAD.MOV.U32 R200, RZ, RZ, R54 ;  /* 0x000000ffffc87224 */ /* 0x000fe200078e0036 */
[----:B------:R-:W-:Y:S02]  /*112e0*/  FSEL R54, R17, -INF , !P3 ;  /* 0xff80000011367808 */ /* 0x000fe40005800000 */
[----:B------:R-:W-:Y:S02]  /*112f0*/  FSEL R15, R15, -INF , P4 ;  /* 0xff8000000f0f7808 */ /* 0x000fe40002000000 */
[----:B---3--:R-:W-:Y:S02]  /*11300*/  IADD3 R14, PT, PT, R225, 0x1ef, -R2 ;  /* 0x000001efe10e7810 */ /* 0x008fe40007ffe802 */
[----:B------:R-:W-:Y:S02]  /*11310*/  ISETP.GE.AND P3, PT, R12, R226, PT ;  /* 0x000000e20c00720c */ /* 0x000fe40003f66270 */
[----:B------:R-:W-:Y:S01]  /*11320*/  I2FP.F32.S32 R13, R13 ;  /* 0x0000000d000d7245 */ /* 0x000fe20000201400 */
[----:B------:R-:W-:Y:S01]  /*11330*/  IMAD.MOV.U32 R209, RZ, RZ, R53 ;  /* 0x000000ffffd17224 */ /* 0x000fe200078e0035 */
[----:B------:R-:W-:-:S02]  /*11340*/  IABS R14, R14 ;  /* 0x0000000e000e7213 */ /* 0x000fc40000000000 */
[----:B------:R-:W-:Y:S01]  /*11350*/  FSEL R53, R15, -INF , !P5 ;  /* 0xff8000000f357808 */ /* 0x000fe20006800000 */
[----:B----4-:R-:W-:Y:S01]  /*11360*/  FFMA.FTZ R13, -R221, R13, R19 ;  /* 0x0000000ddd0d7223 */ /* 0x010fe20000010113 */
[----:B------:R-:W-:Y:S02]  /*11370*/  FSEL R15, R16, -INF , P3 ;  /* 0xff800000100f7808 */ /* 0x000fe40001800000 */
[C---:B------:R-:W-:Y:S02]  /*11380*/  ISETP.GE.AND P4, PT, R12.reuse, R224, PT ;  /* 0x000000e00c00720c */ /* 0x040fe40003f86270 */
[C---:B------:R-:W-:Y:S02]  /*11390*/  ISETP.GE.AND P5, PT, R12.reuse, R229, PT ;  /* 0x000000e50c00720c */ /* 0x040fe40003fa6270 */
[----:B------:R-:W-:Y:S01]  /*113a0*/  ISETP.GE.AND P3, PT, R12, R228, PT ;  /* 0x000000e40c00720c */ /* 0x000fe20003f66270 */
[----:B------:R-:W-:Y:S01]  /*113b0*/  VIADD R12, R3, 0xfffffe11 ;  /* 0xfffffe11030c7836 */ /* 0x000fe20000000000 */
[----:B------:R-:W-:-:S02]  /*113c0*/  I2FP.F32.S32 R14, R14 ;  /* 0x0000000e000e7245 */ /* 0x000fc40000201400 */
[----:B------:R-:W-:Y:S01]  /*113d0*/  FSEL R13, R13, -INF , P3 ;  /* 0xff8000000d0d7808 */ /* 0x000fe20001800000 */
[----:B------:R-:W-:Y:S01]  /*113e0*/  IMAD.MOV.U32 R31, RZ, RZ, R191 ;  /* 0x000000ffff1f7224 */ /* 0x000fe200078e00bf */
[----:B------:R-:W-:Y:S01]  /*113f0*/  ISETP.GE.AND P3, PT, R12, R226, PT ;  /* 0x000000e20c00720c */ /* 0x000fe20003f66270 */
[----:B-----5:R-:W-:Y:S01]  /*11400*/  FFMA.FTZ R14, -R221, R14, R18 ;  /* 0x0000000edd0e7223 */ /* 0x020fe20000010112 */
[-C--:B------:R-:W-:Y:S01]  /*11410*/  FMUL.FTZ R16, R23, R0.reuse ;  /* 0x0000000017107220 */ /* 0x080fe20000410000 */
[----:B------:R-:W-:Y:S01]  /*11420*/  IMAD.MOV.U32 R127, RZ, RZ, R251 ;  /* 0x000000ffff7f7224 */ /* 0x000fe200078e00fb */
[----:B------:R-:W-:Y:S01]  /*11430*/  FSEL R251, R15, -INF , !P4 ;  /* 0xff8000000ffb7808 */ /* 0x000fe20006000000 */
[----:B------:R-:W-:Y:S01]  /*11440*/  IMAD.MOV.U32 R83, RZ, RZ, R31 ;  /* 0x000000ffff537224 */ /* 0x000fe200078e001f */
[----:B------:R-:W-:Y:S01]  /*11450*/  FSEL R15, R14, -INF , P3 ;  /* 0xff8000000e0f7808 */ /* 0x000fe20001800000 */
[----:B------:R3:W4:Y:S01]  /*11460*/  MUFU.TANH R18, R16 ;  /* 0x0000001000127308 */ /* 0x0007220000002400 */
[----:B------:R-:W-:Y:S01]  /*11470*/  FMUL.FTZ R14, R32, R0 ;  /* 0x00000000200e7220 */ /* 0x000fe20000410000 */
[----:B-1----:R-:W-:Y:S01]  /*11480*/  HMMA.16816.F32.BF16 R28, R8, R44, R120 ;  /* 0x0000002c081c723c */ /* 0x002fe20000041878 */
[----:B------:R-:W-:-:S02]  /*11490*/  FSEL R249, R13, -INF , !P5 ;  /* 0xff8000000df97808 */ /* 0x000fc40006800000 */
[C---:B------:R-:W-:Y:S02]  /*114a0*/  ISETP.GE.AND P4, PT, R12.reuse, R224, PT ;  /* 0x000000e00c00720c */ /* 0x040fe40003f86270 */
[C---:B------:R-:W-:Y:S01]  /*114b0*/  ISETP.GE.AND P5, PT, R12.reuse, R229, PT ;  /* 0x000000e50c00720c */ /* 0x040fe20003fa6270 */
[----:B------:R1:W5:Y:S01]  /*114c0*/  MUFU.TANH R17, R14 ;  /* 0x0000000e00117308 */ /* 0x0003620000002400 */
[----:B------:R-:W-:Y:S02]  /*114d0*/  ISETP.GE.AND P3, PT, R12, R228, PT ;  /* 0x000000e40c00720c */ /* 0x000fe40003f66270 */
[--C-:B------:R-:W-:Y:S02]  /*114e0*/  IADD3 R12, PT, PT, R39, 0x1ef, -R2.reuse ;  /* 0x000001ef270c7810 */ /* 0x100fe40007ffe802 */
[----:B------:R-:W-:Y:S02]  /*114f0*/  IADD3 R13, PT, PT, R225, 0x1e8, -R2 ;  /* 0x000001e8e10d7810 */ /* 0x000fe40007ffe802 */
[----:B------:R-:W-:-:S02]  /*11500*/  IABS R12, R12 ;  /* 0x0000000c000c7213 */ /* 0x000fc40000000000 */
[----:B------:R-:W-:Y:S02]  /*11510*/  IABS R13, R13 ;  /* 0x0000000d000d7213 */ /* 0x000fe40000000000 */
[----:B------:R-:W-:Y:S01]  /*11520*/  I2FP.F32.S32 R12, R12 ;  /* 0x0000000c000c7245 */ /* 0x000fe20000201400 */
[-C--:B---3--:R-:W-:Y:S01]  /*11530*/  FMUL.FTZ R16, R34, R0.reuse ;  /* 0x0000000022107220 */ /* 0x088fe20000410000 */
[----:B------:R-:W-:Y:S01]  /*11540*/  FSEL R250, R15, -INF , !P4 ;  /* 0xff8000000ffa7808 */ /* 0x000fe20006000000 */
[----:B------:R-:W-:Y:S01]  /*11550*/  FMUL.FTZ R15, R33, R0 ;  /* 0x00000000210f7220 */ /* 0x000fe20000410000 */
[----:B-1----:R-:W-:Y:S01]  /*11560*/  I2FP.F32.S32 R14, R13 ;  /* 0x0000000d000e7245 */ /* 0x002fe20000201400 */
[----:B----4-:R-:W-:Y:S01]  /*11570*/  FFMA.FTZ R13, -R221, R12, R18 ;  /* 0x0000000cdd0d7223 */ /* 0x010fe20000010112 */
[----:B--2---:R-:W-:Y:S01]  /*11580*/  HMMA.16816.F32.BF16 R24, R4, R40, R28 ;  /* 0x000000280418723c */ /* 0x004fe2000004181c */
[----:B------:R5:W1:Y:S01]  /*11590*/  MUFU.TANH R18, R16 ;  /* 0x0000001000127308 */ /* 0x000a620000002400 */
[----:B------:R-:W-:-:S05]  /*115a0*/  VIADD R12, R3, 0xfffffe18 ;  /* 0xfffffe18030c7836 */ /* 0x000fca0000000000 */
[----:B------:R-:W-:Y:S01]  /*115b0*/  ISETP.GE.AND P4, PT, R12, R226, PT ;  /* 0x000000e20c00720c */ /* 0x000fe20003f86270 */
[----:B-----5:R-:W-:Y:S01]  /*115c0*/  FFMA.FTZ R16, -R221, R14, R17 ;  /* 0x0000000edd107223 */ /* 0x020fe20000010111 */
[----:B------:R-:W-:Y:S01]  /*115d0*/  FSEL R14, R13, -INF , P3 ;  /* 0xff8000000d0e7808 */ /* 0x000fe20001800000 */
[----:B------:R2:W3:Y:S01]  /*115e0*/  MUFU.TANH R17, R15 ;  /* 0x0000000f00117308 */ /* 0x0004e20000002400 */
[----:B------:R-:W-:Y:S02]  /*115f0*/  IADD3 R13, PT, PT, R39, 0x1e8, -R2 ;  /* 0x000001e8270d7810 */ /* 0x000fe40007ffe802 */
[----:B------:R-:W-:Y:S02]  /*11600*/  FSEL R244, R14, -INF , !P5 ;  /* 0xff8000000ef47808 */ /* 0x000fe40006800000 */
[----:B------:R-:W-:Y:S02]  /*11610*/  IABS R13, R13 ;  /* 0x0000000d000d7213 */ /* 0x000fe40000000000 */
[----:B------:R-:W-:-:S02]  /*11620*/  ISETP.GE.AND P3, PT, R12, R224, PT ;  /* 0x000000e00c00720c */ /* 0x000fc40003f66270 */
[----:B------:R-:W-:Y:S02]  /*11630*/  ISETP.GE.AND P5, PT, R12, R229, PT ;  /* 0x000000e50c00720c */ /* 0x000fe40003fa6270 */
[----:B--2---:R-:W-:-:S04]  /*11640*/  IADD3 R15, PT, PT, R225, 0x1e7, -R2 ;  /* 0x000001e7e10f7810 */ /* 0x004fc80007ffe802 */
[----:B------:R-:W-:Y:S02]  /*11650*/  IABS R14, R15 ;  /* 0x0000000f000e7213 */ /* 0x000fe40000000000 */
[----:B------:R-:W-:Y:S02]  /*11660*/  FSEL R15, R16, -INF , P4 ;  /* 0xff800000100f7808 */ /* 0x000fe40002000000 */
[----:B------:R-:W-:Y:S01]  /*11670*/  ISETP.GE.AND P4, PT, R12, R228, PT ;  /* 0x000000e40c00720c */ /* 0x000fe20003f86270 */
[----:B------:R-:W-:Y:S02]  /*11680*/  IMAD.MOV.U32 R12, RZ, RZ, R13 ;  /* 0x000000ffff0c7224 */ /* 0x000fe400078e000d */
[----:B------:R-:W-:Y:S01]  /*11690*/  FMUL.FTZ R16, R35, R0 ;  /* 0x0000000023107220 */ /* 0x000fe20000410000 */
[----:B------:R-:W-:Y:S01]  /*116a0*/  IMAD.MOV.U32 R13, RZ, RZ, R14 ;  /* 0x000000ffff0d7224 */ /* 0x000fe200078e000e */
[----:B------:R-:W-:Y:S01]  /*116b0*/  HMMA.16816.F32.BF16 R44, R8, R46, R184 ;  /* 0x0000002e082c723c */ /* 0x000fe200000418b8 */
[----:B------:R-:W-:Y:S01]  /*116c0*/  IMAD.MOV.U32 R204, RZ, RZ, R89 ;  /* 0x000000ffffcc7224 */ /* 0x000fe200078e0059 */
[----:B------:R-:W-:Y:S01]  /*116d0*/  I2FP.F32.S32 R14, R12 ;  /* 0x0000000c000e7245 */ /* 0x000fe20000201400 */
[----:B------:R2:W4:Y:S01]  /*116e0*/  MUFU.TANH R19, R16 ;  /* 0x0000001000137308 */ /* 0x0005220000002400 */
[----:B------:R-:W-:Y:S01]  /*116f0*/  I2FP.F32.S32 R12, R13 ;  /* 0x0000000d000c7245 */ /* 0x000fe20000201400 */
[----:B------:R-:W-:-:S02]  /*11700*/  IMAD.MOV.U32 R124, RZ, RZ, R91 ;  /* 0x000000ffff7c7224 */ /* 0x000fc400078e005b */
[----:B------:R-:W-:Y:S02]  /*11710*/  IMAD.MOV.U32 R73, RZ, RZ, R51 ;  /* 0x000000ffff497224 */ /* 0x000fe400078e0033 */
[C---:B-1----:R-:W-:Y:S01]  /*11720*/  FFMA.FTZ R14, -R221.reuse, R14, R18 ;  /* 0x0000000edd0e7223 */ /* 0x042fe20000010112 */
[----:B---3--:R-:W-:Y:S01]  /*11730*/  FFMA.FTZ R17, -R221, R12, R17 ;  /* 0x0000000cdd117223 */ /* 0x008fe20000010111 */
[----:B------:R-:W-:Y:S01]  /*11740*/  IMAD.MOV.U32 R89, RZ, RZ, R50 ;  /* 0x000000ffff597224 */ /* 0x000fe200078e0032 */
[----:B------:R-:W-:Y:S01]  /*11750*/  IADD3 R13, PT, PT, R39, 0x1e7, -R2 ;  /* 0x000001e7270d7810 */ /* 0x000fe20007ffe802 */
[----:B------:R-:W-:Y:S02]  /*11760*/  IMAD.MOV.U32 R91, RZ, RZ, R49 ;  /* 0x000000ffff5b7224 */ /* 0x000fe400078e0031 */
[----:B------:R-:W-:Y:S01]  /*11770*/  IMAD.MOV.U32 R76, RZ, RZ, R48 ;  /* 0x000000ffff4c7224 */ /* 0x000fe200078e0030 */
[----:B------:R-:W-:Y:S01]  /*11780*/  FSEL R246, R15, -INF , !P3 ;  /* 0xff8000000ff67808 */ /* 0x000fe20005800000 */
[----:B------:R-:W-:Y:S01]  /*11790*/  VIADD R12, R3, 0xfffffe19 ;  /* 0xfffffe19030c7836 */ /* 0x000fe20000000000 */
[----:B------:R-:W1:Y:S01]  /*117a0*/  LDSM.16.M88.4 R48, [R52+0x3800] ;  /* 0x003800003430783b */ /* 0x000e620000000200 */
[----:B--2---:R-:W-:Y:S01]  /*117b0*/  FMUL.FTZ R16, R24, R0 ;  /* 0x0000000018107220 */ /* 0x004fe20000410000 */
[----:B------:R-:W-:-:S02]  /*117c0*/  IMAD.MOV.U32 R191, RZ, RZ, R235 ;  /* 0x000000ffffbf7224 */ /* 0x000fc400078e00eb */
[----:B------:R-:W2:Y:S01]  /*117d0*/  LDSM.16.M88.4 R32, [R95+0x3800] ;  /* 0x003800005f20783b */ /* 0x000ea20000000200 */
[----:B------:R3:W5:Y:S01]  /*117e0*/  MUFU.TANH R18, R16 ;  /* 0x0000001000127308 */ /* 0x0007620000002400 */
[----:B------:R-:W-:Y:S02]  /*117f0*/  IABS R13, R13 ;  /* 0x0000000d000d7213 */ /* 0x000fe40000000000 */
[----:B------:R-:W-:Y:S02]  /*11800*/  FSEL R15, R14, -INF , P4 ;  /* 0xff8000000e0f7808 */ /* 0x000fe40002000000 */
[----:B------:R-:W-:Y:S02]  /*11810*/  ISETP.GE.AND P3, PT, R12, R226, PT ;  /* 0x000000e20c00720c */ /* 0x000fe40003f66270 */
[----:B------:R-:W-:Y:S02]  /*11820*/  FSEL R235, R15, -INF , !P5 ;  /* 0xff8000000feb7808 */ /* 0x000fe40006800000 */
[----:B------:R-:W-:-:S02]  /*11830*/  I2FP.F32.S32 R13, R13 ;  /* 0x0000000d000d7245 */ /* 0x000fc40000201400 */
[----:B------:R-:W-:Y:S02]  /*11840*/  ISETP.GE.AND P4, PT, R12, R224, PT ;  /* 0x000000e00c00720c */ /* 0x000fe40003f86270 */
[----:B------:R-:W-:Y:S02]  /*11850*/  FSEL R15, R17, -INF , P3 ;  /* 0xff800000110f7808 */ /* 0x000fe40001800000 */
[----:B---3--:R-:W-:-:S04]  /*11860*/  IADD3 R16, PT, PT, R225, 0x1e0, -R2 ;  /* 0x000001e0e1107810 */ /* 0x008fc80007ffe802 */
[----:B------:R-:W-:Y:S01]  /*11870*/  IABS R14, R16 ;  /* 0x00000010000e7213 */ /* 0x000fe20000000000 */
[----:B----4-:R-:W-:Y:S01]  /*11880*/  FFMA.FTZ R13, -R221, R13, R19 ;  /* 0x0000000ddd0d7223 */ /* 0x010fe20000010113 */
[----:B------:R-:W-:Y:S02]  /*11890*/  FSEL R240, R15, -INF , !P4 ;  /* 0xff8000000ff07808 */ /* 0x000fe40006000000 */
[----:B------:R-:W-:Y:S01]  /*118a0*/  I2FP.F32.S32 R14, R14 ;  /* 0x0000000e000e7245 */ /* 0x000fe20000201400 */
[----:B------:R-:W-:Y:S01]  /*118b0*/  FMUL.FTZ R16, R26, R0 ;  /* 0x000000001a107220 */ /* 0x000fe20000410000 */
[C---:B------:R-:W-:Y:S01]  /*118c0*/  ISETP.GE.AND P3, PT, R12.reuse, R228, PT ;  /* 0x000000e40c00720c */ /* 0x040fe20003f66270 */
[----:B------:R-:W-:Y:S01]  /*118d0*/  FMUL.FTZ R15, R25, R0 ;  /* 0x00000000190f7220 */ /* 0x000fe20000410000 */
[----:B------:R-:W-:Y:S01]  /*118e0*/  ISETP.GE.AND P5, PT, R12, R229, PT ;  /* 0x000000e50c00720c */ /* 0x000fe20003fa6270 */
[----:B------:R-:W-:Y:S02]  /*118f0*/  VIADD R12, R3, 0xfffffe20 ;  /* 0xfffffe20030c7836 */ /* 0x000fe40000000000 */
[----:B-----5:R-:W-:Y:S01]  /*11900*/  FFMA.FTZ R17, -R221, R14, R18 ;  /* 0x0000000edd117223 */ /* 0x020fe20000010112 */
[----:B------:R3:W4:Y:S01]  /*11910*/  MUFU.TANH R19, R16 ;  /* 0x0000001000137308 */ /* 0x0007220000002400 */
[----:B------:R-:W-:Y:S01]  /*11920*/  FSEL R14, R13, -INF , P3 ;  /* 0xff8000000d0e7808 */ /* 0x000fe20001800000 */
[----:B------:R-:W-:Y:S01]  /*11930*/  HMMA.16816.F32.BF16 R20, R4, R42, R44 ;  /* 0x0000002a0414723c */ /* 0x000fe2000004182c */
[----:B------:R-:W-:Y:S01]  /*11940*/  IMAD.MOV.U32 R202, RZ, RZ, R222 ;  /* 0x000000ffffca7224 */ /* 0x000fe200078e00de */
[----:B------:R-:W-:Y:S01]  /*11950*/  ISETP.GE.AND P4, PT, R12, R226, PT ;  /* 0x000000e20c00720c */ /* 0x000fe20003f86270 */
[----:B------:R-:W-:-:S03]  /*11960*/  IMAD.MOV.U32 R189, RZ, RZ, R234 ;  /* 0x000000ffffbd7224 */ /* 0x000fc600078e00ea */
[----:B------:R5:W2:Y:S01]  /*11970*/  MUFU.TANH R18, R15 ;  /* 0x0000000f00127308 */ /* 0x000aa20000002400 */
[----:B------:R-:W-:Y:S01]  /*11980*/  FSEL R222, R14, -INF , !P5 ;  /* 0xff8000000ede7808 */ /* 0x000fe20006800000 */
[----:B-1----:R-:W-:Y:S01]  /*11990*/  HMMA.16816.F32.BF16 R28, R8, R48, R196 ;  /* 0x00000030081c723c */ /* 0x002fe200000418c4 */
[----:B------:R-:W-:Y:S01]  /*119a0*/  IADD3 R13, PT, PT, R39, 0x1e0, -R2 ;  /* 0x000001e0270d7810 */ /* 0x000fe20007ffe802 */
[----:B------:R-:W-:Y:S01]  /*119b0*/  IMAD.MOV.U32 R190, RZ, RZ, R223 ;  /* 0x000000ffffbe7224 */ /* 0x000fe200078e00df */
[----:B------:R-:W-:Y:S01]  /*119c0*/  FSEL R17, R17, -INF , P4 ;  /* 0xff80000011117808 */ /* 0x000fe20002000000 */
[----:B------:R-:W-:Y:S01]  /*119d0*/  IMAD.MOV.U32 R125, RZ, RZ, R214 ;  /* 0x000000ffff7d7224 */ /* 0x000fe200078e00d6 */
[----:B------:R-:W-:Y:S01]  /*119e0*/  ISETP.GE.AND P3, PT, R12, R224, PT ;  /* 0x000000e00c00720c */ /* 0x000fe20003f66270 */
[----:B------:R-:W-:Y:S01]  /*119f0*/  IMAD.MOV.U32 R188, RZ, RZ, R212 ;  /* 0x000000ffffbc7224 */ /* 0x000fe200078e00d4 */
[----:B------:R-:W-:Y:S01]  /*11a00*/  IABS R13, R13 ;  /* 0x0000000d000d7213 */ /* 0x000fe20000000000 */
[----:B---3--:R-:W-:Y:S01]  /*11a10*/  FMUL.FTZ R16, R27, R0 ;  /* 0x000000001b107220 */ /* 0x008fe20000410000 */
[----:B------:R-:W-:Y:S01]  /*11a20*/  IMAD.MOV.U32 R123, RZ, RZ, R218 ;  /* 0x000000ffff7b7224 */ /* 0x000fe200078e00da */
[----:B------:R-:W-:Y:S01]  /*11a30*/  LDSM.16.M88.4 R40, [R52+0x4800] ;  /* 0x004800003428783b */ /* 0x000fe20000000200 */
[----:B-----5:R-:W-:-:S03]  /*11a40*/  IADD3 R15, PT, PT, R225, 0x1df, -R2 ;  /* 0x000001dfe10f7810 */ /* 0x020fc60007ffe802 */
[----:B------:R-:W1:Y:S01]  /*11a50*/  LDSM.16.M88.4 R24, [R52+0x4000] ;  /* 0x004000003418783b */ /* 0x000e620000000200 */
[----:B------:R-:W-:Y:S02]  /*11a60*/  IABS R14, R15 ;  /* 0x0000000f000e7213 */ /* 0x000fe40000000000 */
[C---:B------:R-:W-:Y:S02]  /*11a70*/  ISETP.GE.AND P5, PT, R12.reuse, R229, PT ;  /* 0x000000e50c00720c */ /* 0x040fe40003fa6270 */
[----:B------:R-:W-:Y:S01]  /*11a80*/  ISETP.GE.AND P4, PT, R12, R228, PT ;  /* 0x000000e40c00720c */ /* 0x000fe20003f86270 */
[----:B------:R-:W-:Y:S01]  /*11a90*/  IMAD.MOV.U32 R12, RZ, RZ, R14 ;  /* 0x000000ffff0c7224 */ /* 0x000fe200078e000e */
[----:B------:R-:W-:-:S04]  /*11aa0*/  I2FP.F32.S32 R13, R13 ;  /* 0x0000000d000d7245 */ /* 0x000fc80000201400 */
[----:B------:R-:W-:Y:S01]  /*11ab0*/  I2FP.F32.S32 R15, R12 ;  /* 0x0000000c000f7245 */ /* 0x000fe20000201400 */
[----:B----4-:R-:W-:Y:S02]  /*11ac0*/  FFMA.FTZ R14, -R221, R13, R19 ;  /* 0x0000000ddd0e7223 */ /* 0x010fe40000010113 */
[----:B------:R2:W3:Y:S01]  /*11ad0*/  MUFU.TANH R19, R16 ;  /* 0x0000001000137308 */ /* 0x0004e20000002400 */
[----:B------:R-:W-:Y:S02]  /*11ae0*/  VIADD R12, R3, 0xfffffe21 ;  /* 0xfffffe21030c7836 */ /* 0x000fe40000000000 */
[----:B------:R-:W-:Y:S02]  /*11af0*/  FSEL R14, R14, -INF , P4 ;  /* 0xff8000000e0e7808 */ /* 0x000fe40002000000 */
[----:B------:R-:W-:Y:S02]  /*11b00*/  FSEL R248, R17, -INF , !P3 ;  /* 0xff80000011f87808 */ /* 0x000fe40005800000 */
[----:B------:R-:W-:-:S02]  /*11b10*/  ISETP.GE.AND P3, PT, R12, R226, PT ;  /* 0x000000e20c00720c */ /* 0x000fc40003f66270 */
[----:B------:R-:W-:Y:S01]  /*11b20*/  FSEL R242, R14, -INF , !P5 ;  /* 0xff8000000ef27808 */ /* 0x000fe20006800000 */
[----:B--2---:R-:W-:Y:S01]  /*11b30*/  FFMA.FTZ R16, -R221, R15, R18 ;  /* 0x0000000fdd107223 */ /* 0x004fe20000010112 */
[----:B------:R-:W-:-:S04]  /*11b40*/  FMUL.FTZ R15, R20, R0 ;  /* 0x00000000140f7220 */ /* 0x000fc80000410000 */
[----:B------:R2:W4:Y:S01]  /*11b50*/  MUFU.TANH R18, R15 ;  /* 0x0000000f00127308 */ /* 0x0005220000002400 */
[----:B------:R-:W-:Y:S02]  /*11b60*/  FSEL R16, R16, -INF , P3 ;  /* 0xff80000010107808 */ /* 0x000fe40001800000 */
[C---:B------:R-:W-:Y:S02]  /*11b70*/  ISETP.GE.AND P4, PT, R12.reuse, R224, PT ;  /* 0x000000e00c00720c */ /* 0x040fe40003f86270 */
[C---:B------:R-:W-:Y:S02]  /*11b80*/  ISETP.GE.AND P5, PT, R12.reuse, R229, PT ;  /* 0x000000e50c00720c */ /* 0x040fe40003fa6270 */
[----:B------:R-:W-:Y:S02]  /*11b90*/  ISETP.GE.AND P3, PT, R12, R228, PT ;  /* 0x000000e40c00720c */ /* 0x000fe40003f66270 */
[----:B--2---:R-:W-:-:S04]  /*11ba0*/  IADD3 R15, PT, PT, R225, 0x1d8, -R2 ;  /* 0x000001d8e10f7810 */ /* 0x004fc80007ffe802 */
[----:B------:R-:W-:Y:S02]  /*11bb0*/  IABS R14, R15 ;  /* 0x0000000f000e7213 */ /* 0x000fe40000000000 */
[----:B------:R-:W-:-:S03]  /*11bc0*/  IADD3 R13, PT, PT, R39, 0x1df, -R2 ;  /* 0x000001df270d7810 */ /* 0x000fc60007ffe802 */
[----:B------:R-:W-:Y:S01]  /*11bd0*/  IMAD.MOV.U32 R12, RZ, RZ, R14 ;  /* 0x000000ffff0c7224 */ /* 0x000fe200078e000e */
[----:B------:R-:W-:Y:S01]  /*11be0*/  IABS R13, R13 ;  /* 0x0000000d000d7213 */ /* 0x000fe20000000000 */
[----:B------:R-:W-:-:S03]  /*11bf0*/  FMUL.FTZ R17, R22, R0 ;  /* 0x0000000016117220 */ /* 0x000fc60000410000 */
[----:B------:R-:W-:Y:S01]  /*11c00*/  I2FP.F32.S32 R15, R12 ;  /* 0x0000000c000f7245 */ /* 0x000fe20000201400 */
[----:B------:R-:W-:Y:S01]  /*11c10*/  HMMA.16816.F32.BF16 R28, R4, R32, R28 ;  /* 0x00000020041c723c */ /* 0x000fe2000004181c */
[----:B------:R-:W-:Y:S01]  /*11c20*/  I2FP.F32.S32 R13, R13 ;  /* 0x0000000d000d7245 */ /* 0x000fe20000201400 */
[----:B------:R4:W2:Y:S01]  /*11c30*/  MUFU.TANH R32, R17 ;  /* 0x0000001100207308 */ /* 0x0008a20000002400 */
[----:B------:R-:W-:-:S03]  /*11c40*/  VIADD R12, R3, 0xfffffe28 ;  /* 0xfffffe28030c7836 */ /* 0x000fc60000000000 */
[----:B---3--:R-:W-:Y:S01]  /*11c50*/  FFMA.FTZ R14, -R221, R13, R19 ;  /* 0x0000000ddd0e7223 */ /* 0x008fe20000010113 */
[----:B------:R-:W-:Y:S02]  /*11c60*/  FSEL R241, R16, -INF , !P4 ;  /* 0xff80000010f17808 */ /* 0x000fe40006000000 */
[----:B------:R-:W-:Y:S01]  /*11c70*/  IADD3 R13, PT, PT, R39, 0x1d8, -R2 ;  /* 0x000001d8270d7810 */ /* 0x000fe20007ffe802 */
[----:B----4-:R-:W-:Y:S01]  /*11c80*/  FFMA.FTZ R17, -R221, R15, R18 ;  /* 0x0000000fdd117223 */ /* 0x010fe20000010112 */
[----:B------:R-:W-:-:S04]  /*11c90*/  FMUL.FTZ R15, R21, R0 ;  /* 0x00000000150f7220 */ /* 0x000fc80000410000 */
[----:B------:R3:W4:Y:S01]  /*11ca0*/  MUFU.TANH R19, R15 ;  /* 0x0000000f00137308 */ /* 0x0007220000002400 */
[----:B------:R-:W-:Y:S02]  /*11cb0*/  IADD3 R16, PT, PT, R225, 0x1d7, -R2 ;  /* 0x000001d7e1107810 */ /* 0x000fe40007ffe802 */
[----:B------:R-:W-:Y:S02]  /*11cc0*/  ISETP.GE.AND P4, PT, R12, R226, PT ;  /* 0x000000e20c00720c */ /* 0x000fe40003f86270 */
[----:B------:R-:W-:Y:S02]  /*11cd0*/  IABS R13, R13 ;  /* 0x0000000d000d7213 */ /* 0x000fe40000000000 */
[----:B---3--:R-:W-:Y:S02]  /*11ce0*/  FSEL R15, R14, -INF , P3 ;  /* 0xff8000000e0f7808 */ /* 0x008fe40001800000 */
[----:B------:R-:W-:Y:S02]  /*11cf0*/  IABS R14, R16 ;  /* 0x00000010000e7213 */ /* 0x000fe40000000000 */
[----:B------:R-:W-:-:S02]  /*11d00*/  FSEL R234, R15, -INF , !P5 ;  /* 0xff8000000fea7808 */ /* 0x000fc40006800000 */
[----:B------:R-:W-:Y:S01]  /*11d10*/  FSEL R15, R17, -INF , P4 ;  /* 0xff800000110f7808 */ /* 0x000fe20002000000 */
[----:B------:R-:W-:Y:S01]  /*11d20*/  FMUL.FTZ R16, R23, R0 ;  /* 0x0000000017107220 */ /* 0x000fe20000410000 */
[C---:B------:R-:W-:Y:S02]  /*11d30*/  ISETP.GE.AND P3, PT, R12.reuse, R224, PT ;  /* 0x000000e00c00720c */ /* 0x040fe40003f66270 */
[C---:B------:R-:W-:Y:S02]  /*11d40*/  ISETP.GE.AND P5, PT, R12.reuse, R229, PT ;  /* 0x000000e50c00720c */ /* 0x040fe40003fa6270 */
[----:B------:R-:W-:Y:S02]  /*11d50*/  ISETP.GE.AND P4, PT, R12, R228, PT ;  /* 0x000000e40c00720c */ /* 0x000fe40003f86270 */
[----:B------:R-:W-:Y:S02]  /*11d60*/  I2FP.F32.S32 R12, R13 ;  /* 0x0000000d000c7245 */ /* 0x000fe40000201400 */
[----:B------:R-:W-:Y:S01]  /*11d70*/  I2FP.F32.S32 R13, R14 ;  /* 0x0000000e000d7245 */ /* 0x000fe20000201400 */
[----:B------:R3:W5:Y:S01]  /*11d80*/  MUFU.TANH R18, R16 ;  /* 0x0000001000127308 */ /* 0x0007620000002400 */
[----:B------:R-:W-:Y:S01]  /*11d90*/  FSEL R223, R15, -INF , !P3 ;  /* 0xff8000000fdf7808 */ /* 0x000fe20005800000 */
[----:B--2---:R-:W-:-:S02]  /*11da0*/  FFMA.FTZ R14, -R221, R12, R32 ;  /* 0x0000000cdd0e7223 */ /* 0x004fc40000010120 */
[----:B----4-:R-:W-:Y:S01]  /*11db0*/  FFMA.FTZ R17, -R221, R13, R19 ;  /* 0x0000000ddd117223 */ /* 0x010fe20000010113 */
[--C-:B------:R-:W-:Y:S02]  /*11dc0*/  IADD3 R13, PT, PT, R39, 0x1d7, -R2.reuse ;  /* 0x000001d7270d7810 */ /* 0x100fe40007ffe802 */
[----:B------:R-:W-:Y:S01]  /*11dd0*/  IADD3 R15, PT, PT, R225, 0x1d0, -R2 ;  /* 0x000001d0e10f7810 */ /* 0x000fe20007ffe802 */
[----:B------:R-:W-:Y:S01]  /*11de0*/  VIADD R12, R3, 0xfffffe29 ;  /* 0xfffffe29030c7836 */ /* 0x000fe20000000000 */
[----:B------:R-:W-:Y:S01]  /*11df0*/  IABS R13, R13 ;  /* 0x0000000d000d7213 */ /* 0x000fe20000000000 */
[----:B------:R-:W-:Y:S01]  /*11e00*/  HMMA.16816.F32.BF16 R20, R8, R50, R180 ;  /* 0x000000320814723c */ /* 0x000fe200000418b4 */
[----:B------:R-:W-:Y:S01]  /*11e10*/  LDSM.16.M88.4 R48, [R52+0x5000] ;  /* 0x005000003430783b */ /* 0x000fe20000000200 */
[----:B---3--:R-:W-:-:S04]  /*11e20*/  FMUL.FTZ R16, R28, R0 ;  /* 0x000000001c107220 */ /* 0x008fc80000410000 */
[----:B------:R2:W3:Y:S01]  /*11e30*/  MUFU.TANH R19, R16 ;  /* 0x0000001000137308 */ /* 0x0004e20000002400 */
[----:B------:R-:W-:Y:S02]  /*11e40*/  ISETP.GE.AND P3, PT, R12, R226, PT ;  /* 0x000000e20c00720c */ /* 0x000fe40003f66270 */
[----:B--2---:R-:W-:Y:S02]  /*11e50*/  FSEL R16, R14, -INF , P4 ;  /* 0xff8000000e107808 */ /* 0x004fe40002000000 */
[----:B------:R-:W-:Y:S01]  /*11e60*/  IABS R14, R15 ;  /* 0x0000000f000e7213 */ /* 0x000fe20000000000 */
[----:B------:R-:W-:Y:S01]  /*11e70*/  IMAD.MOV.U32 R15, RZ, RZ, R13 ;  /* 0x000000ffff0f7224 */ /* 0x000fe200078e000d */
[----:B------:R-:W-:-:S03]  /*11e80*/  FSEL R63, R16, -INF , !P5 ;  /* 0xff800000103f7808 */ /* 0x000fc60006800000 */
[----:B------:R-:W-:Y:S01]  /*11e90*/  IMAD.MOV.U32 R13, RZ, RZ, R14 ;  /* 0x000000ffff0d7224 */ /* 0x000fe200078e000e */
[----:B------:R-:W-:Y:S02]  /*11ea0*/  FSEL R16, R17, -INF , P3 ;  /* 0xff80000011107808 */ /* 0x000fe40001800000 */
[C---:B------:R-:W-:Y:S02]  /*11eb0*/  ISETP.GE.AND P4, PT, R12.reuse, R224, PT ;  /* 0x000000e00c00720c */ /* 0x040fe40003f86270 */
[C---:B------:R-:W-:Y:S02]  /*11ec0*/  ISETP.GE.AND P5, PT, R12.reuse, R229, PT ;  /* 0x000000e50c00720c */ /* 0x040fe40003fa6270 */
[----:B------:R-:W-:Y:S02]  /*11ed0*/  ISETP.GE.AND P3, PT, R12, R228, PT ;  /* 0x000000e40c00720c */ /* 0x000fe40003f66270 */
[----:B------:R-:W-:Y:S02]  /*11ee0*/  I2FP.F32.S32 R15, R15 ;  /* 0x0000000f000f7245 */ /* 0x000fe40000201400 */
[----:B------:R-:W-:-:S03]  /*11ef0*/  I2FP.F32.S32 R12, R13 ;  /* 0x0000000d000c7245 */ /* 0x000fc60000201400 */
[C---:B-----5:R-:W-:Y:S02]  /*11f00*/  FFMA.FTZ R13, -R221.reuse, R15, R18 ;  /* 0x0000000fdd0d7223 */ /* 0x060fe40000010112 */
[----:B---3--:R-:W-:Y:S01]  /*11f10*/  FFMA.FTZ R14, -R221, R12, R19 ;  /* 0x0000000cdd0e7223 */ /* 0x008fe20000010113 */
[----:B------:R-:W-:Y:S02]  /*11f20*/  VIADD R12, R3, 0xfffffe30 ;  /* 0xfffffe30030c7836 */ /* 0x000fe40000000000 */
[----:B------:R-:W-:Y:S01]  /*11f30*/  FMUL.FTZ R15, R30, R0 ;  /* 0x000000001e0f7220 */ /* 0x000fe20000410000 */
[----:B------:R-:W-:Y:S01]  /*11f40*/  HMMA.16816.F32.BF16 R32, R4, R34, R20 ;  /* 0x000000220420723c */ /* 0x000fe20000041814 */
[----:B------:R-:W-:Y:S02]  /*11f50*/  FSEL R13, R13, -INF , P3 ;  /* 0xff8000000d0d7808 */ /* 0x000fe40001800000 */
[----:B------:R-:W-:Y:S01]  /*11f60*/  ISETP.GE.AND P3, PT, R12, R226, PT ;  /* 0x000000e20c00720c */ /* 0x000fe20003f66270 */
[----:B------:R2:W3:Y:S01]  /*11f70*/  MUFU.TANH R17, R15 ;  /* 0x0000000f00117308 */ /* 0x0004e20000002400 */
[----:B------:R-:W-:-:S02]  /*11f80*/  FSEL R62, R16, -INF , !P4 ;  /* 0xff800000103e7808 */ /* 0x000fc40006000000 */
[----:B------:R-:W-:Y:S01]  /*11f90*/  FSEL R214, R13, -INF , !P5 ;  /* 0xff8000000dd67808 */ /* 0x000fe20006800000 */
[----:B------:R-:W-:Y:S01]  /*11fa0*/  FMUL.FTZ R13, R29, R0 ;  /* 0x000000001d0d7220 */ /* 0x000fe20000410000 */
[----:B------:R-:W-:Y:S01]  /*11fb0*/  FSEL R18, R14, -INF , P3 ;  /* 0xff8000000e127808 */ /* 0x000fe20001800000 */
[C---:B-1----:R-:W-:Y:S01]  /*11fc0*/  HMMA.16816.F32.BF16 R20, R8.reuse, R24, R116 ;  /* 0x000000180814723c */ /* 0x042fe20000041874 */
[C---:B------:R-:W-:Y:S02]  /*11fd0*/  ISETP.GE.AND P4, PT, R12.reuse, R224, PT ;  /* 0x000000e00c00720c */ /* 0x040fe40003f86270 */
[C---:B------:R-:W-:Y:S02]  /*11fe0*/  ISETP.GE.AND P5, PT, R12.reuse, R229, PT ;  /* 0x000000e50c00720c */ /* 0x040fe40003fa6270 */
[----:B------:R-:W-:Y:S02]  /*11ff0*/  ISETP.GE.AND P3, PT, R12, R228, PT ;  /* 0x000000e40c00720c */ /* 0x000fe40003f66270 */
[--C-:B------:R-:W-:Y:S01]  /*12000*/  IADD3 R12, PT, PT, R39, 0x1d0, -R2.reuse ;  /* 0x000001d0270c7810 */ /* 0x100fe20007ffe802 */
[----:B------:R-:W-:Y:S01]  /*12010*/  HMMA.16816.F32.BF16 R44, R8, R26, R96 ;  /* 0x0000001a082c723c */ /* 0x000fe20000041860 */
[----:B--2---:R-:W-:Y:S01]  /*12020*/  FMUL.FTZ R15, R31, R0 ;  /* 0x000000001f0f7220 */ /* 0x004fe20000410000 */
[--C-:B------:R-:W-:Y:S01]  /*12030*/  IADD3 R14, PT, PT, R39, 0x1cf, -R2.reuse ;  /* 0x000001cf270e7810 */ /* 0x100fe20007ffe802 */
[----:B------:R-:W1:Y:S02]  /*12040*/  LDSM.16.M88.4 R24, [R95+0x4000] ;  /* 0x004000005f18783b */ /* 0x000e640000000200 */
[----:B------:R2:W-:Y:S08]  /*12050*/  MUFU.TANH R30, R15 ;  /* 0x0000000f001e7308 */ /* 0x0005f00000002400 */
[----:B------:R4:W5:Y:S01]  /*12060*/  MUFU.TANH R28, R13 ;  /* 0x0000000d001c7308 */ /* 0x0009620000002400 */
[----:B--2---:R-:W-:-:S02]  /*12070*/  IADD3 R15, PT, PT, R225, 0x1cf, -R2 ;  /* 0x000001cfe10f7810 */ /* 0x004fc40007ffe802 */
[----:B----4-:R-:W-:Y:S02]  /*12080*/  IABS R13, R12 ;  /* 0x0000000c000d7213 */ /* 0x010fe40000000000 */
[----:B------:R-:W-:Y:S02]  /*12090*/  IABS R12, R14 ;  /* 0x0000000e000c7213 */ /* 0x000fe40000000000 */
[----:B------:R-:W-:Y:S01]  /*120a0*/  IABS R14, R15 ;  /* 0x0000000f000e7213 */ /* 0x000fe20000000000 */
[----:B------:R-:W-:Y:S02]  /*120b0*/  IMAD.MOV.U32 R15, RZ, RZ, R13 ;  /* 0x000000ffff0f7224 */ /* 0x000fe400078e000d */
[----:B------:R-:W-:Y:S02]  /*120c0*/  FMUL.FTZ R19, R32, R0 ;  /* 0x0000000020137220 */ /* 0x000fe40000410000 */
[----:B------:R-:W-:Y:S01]  /*120d0*/  IMAD.MOV.U32 R13, RZ, RZ, R14 ;  /* 0x000000ffff0d7224 */ /* 0x000fe200078e000e */
[----:B------:R-:W-:-:S02]  /*120e0*/  I2FP.F32.S32 R15, R15 ;  /* 0x0000000f000f7245 */ /* 0x000fc40000201400 */
[----:B------:R-:W-:Y:S02]  /*120f0*/  I2FP.F32.S32 R14, R12 ;  /* 0x0000000c000e7245 */ /* 0x000fe40000201400 */
[----:B------:R-:W-:Y:S01]  /*12100*/  I2FP.F32.S32 R12, R13 ;  /* 0x0000000d000c7245 */ /* 0x000fe20000201400 */
[----:B------:R-:W2:Y:S01]  /*12110*/  MUFU.TANH R19, R19 ;  /* 0x0000001300137308 */ /* 0x000ea20000002400 */
[----:B------:R-:W-:Y:S01]  /*12120*/  IADD3 R16, PT, PT, R225, 0x1c8, -R2 ;  /* 0x000001c8e1107810 */ /* 0x000fe20007ffe802 */
[C---:B---3--:R-:W-:Y:S02]  /*12130*/  FFMA.FTZ R17, -R221.reuse, R15, R17 ;  /* 0x0000000fdd117223 */ /* 0x048fe40000010111 */
[----:B-----5:R-:W-:Y:S01]  /*12140*/  FFMA.FTZ R15, -R221, R12, R28 ;  /* 0x0000000cdd0f7223 */ /* 0x020fe2000001011c */
[----:B------:R-:W-:Y:S01]  /*12150*/  VIADD R12, R3, 0xfffffe31 ;  /* 0xfffffe31030c7836 */ /* 0x000fe20000000000 */
[----:B------:R-:W-:Y:S01]  /*12160*/  IABS R13, R16 ;  /* 0x00000010000d7213 */ /* 0x000fe20000000000 */
[----:B------:R-:W-:Y:S01]  /*12170*/  FFMA.FTZ R16, -R221, R14, R30 ;  /* 0x0000000edd107223 */ /* 0x000fe2000001011e */
[----:B------:R-:W-:-:S02]  /*12180*/  FSEL R14, R17, -INF , P3 ;  /* 0xff800000110e7808 */ /* 0x000fc40001800000 */
[----:B------:R-:W-:Y:S01]  /*12190*/  ISETP.GE.AND P3, PT, R12, R226, PT ;  /* 0x000000e20c00720c */ /* 0x000fe20003f66270 */
[----:B------:R-:W-:Y:S01]  /*121a0*/  IMAD.MOV.U32 R99, RZ, RZ, R220 ;  /* 0x000000ffff637224 */ /* 0x000fe200078e00dc */
        /* <DEDUP_REMOVED lines=13> */
[----:B------:R-:W-:Y:S01]  /*12280*/  FSEL R218, R15, -INF , !P4 ;  /* 0xff8000000fda7808 */ /* 0x000fe20006000000 */
        /* <DEDUP_REMOVED lines=10> */
[----:B--2---:R-:W-:-:S03]  /*12330*/  FMUL.FTZ R17, R35, R0 ;  /* 0x0000000023117220 */ /* 0x004fc60000410000 */
[----:B------:R-:W-:Y:S01]  /*12340*/  I2FP.F32.S32 R12, R12 ;  /* 0x0000000c000c7245 */ /* 0x000fe20000201400 */
[----:B------:R2:W-:Y:S04]  /*12350*/  MUFU.TANH R24, R17 ;  /* 0x0000001100187308 */ /* 0x0005e80000002400 */
[----:B---3--:R-:W-:Y:S01]  /*12360*/  FFMA.FTZ R14, -R221, R12, R18 ;  /* 0x0000000cdd0e7223 */ /* 0x008fe20000010112 */
[----:B-1----:R-:W-:-:S04]  /*12370*/  IADD3 R13, PT, PT, R225, 0x1c7, -R2 ;  /* 0x000001c7e10d7810 */ /* 0x002fc80007ffe802 */
[----:B------:R-:W-:Y:S01]  /*12380*/  IABS R13, R13 ;  /* 0x0000000d000d7213 */ /* 0x000fe20000000000 */
[----:B------:R-:W-:Y:S01]  /*12390*/  VIADD R12, R3, 0xfffffe39 ;  /* 0xfffffe39030c7836 */ /* 0x000fe20000000000 */
[----:B------:R-:W-:Y:S02]  /*123a0*/  FSEL R210, R15, -INF , !P4 ;  /* 0xff8000000fd27808 */ /* 0x000fe40006000000 */
[----:B------:R-:W-:Y:S01]  /*123b0*/  I2FP.F32.S32 R13, R13 ;  /* 0x0000000d000d7245 */ /* 0x000fe20000201400 */
[----:B--2---:R-:W-:Y:S01]  /*123c0*/  FMUL.FTZ R17, R20, R0 ;  /* 0x0000000014117220 */ /* 0x004fe20000410000 */
[----:B------:R-:W-:Y:S02]  /*123d0*/  FSEL R14, R14, -INF , P3 ;  /* 0xff8000000e0e7808 */ /* 0x000fe40001800000 */
[----:B------:R-:W-:Y:S01]  /*123e0*/  IADD3 R15, PT, PT, R225, 0x1c0, -R2 ;  /* 0x000001c0e10f7810 */ /* 0x000fe20007ffe802 */
[----:B------:R1:W2:Y:S01]  /*123f0*/  MUFU.TANH R18, R17 ;  /* 0x0000001100127308 */ /* 0x0002a20000002400 */
[----:B----4-:R-:W-:Y:S01]  /*12400*/  FFMA.FTZ R16, -R221, R13, R16 ;  /* 0x0000000ddd107223 */ /* 0x010fe20000010110 */
[----:B------:R-:W-:-:S02]  /*12410*/  ISETP.GE.AND P4, PT, R12, R226, PT ;  /* 0x000000e20c00720c */ /* 0x000fc40003f86270 */
[----:B------:R-:W-:Y:S02]  /*12420*/  FSEL R207, R14, -INF , !P5 ;  /* 0xff8000000ecf7808 */ /* 0x000fe40006800000 */
[----:B------:R-:W-:Y:S02]  /*12430*/  IABS R14, R15 ;  /* 0x0000000f000e7213 */ /* 0x000fe40000000000 */
[C---:B------:R-:W-:Y:S02]  /*12440*/  ISETP.GE.AND P3, PT, R12.reuse, R224, PT ;  /* 0x000000e00c00720c */ /* 0x040fe40003f66270 */
[----:B------:R-:W-:Y:S02]  /*12450*/  ISETP.GE.AND P5, PT, R12, R229, PT ;  /* 0x000000e50c00720c */ /* 0x000fe40003fa6270 */
[----:B------:R-:W-:Y:S02]  /*12460*/  IADD3 R13, PT, PT, R39, 0x1c7, -R2 ;  /* 0x000001c7270d7810 */ /* 0x000fe40007ffe802 */
[----:B-1----:R-:W-:-:S02]  /*12470*/  FSEL R17, R16, -INF , P4 ;  /* 0xff80000010117808 */ /* 0x002fc40002000000 */
[----:B------:R-:W-:Y:S01]  /*12480*/  ISETP.GE.AND P4, PT, R12, R228, PT ;  /* 0x000000e40c00720c */ /* 0x000fe20003f86270 */
[----:B------:R-:W-:Y:S01]  /*12490*/  IMAD.MOV.U32 R12, RZ, RZ, R14 ;  /* 0x000000ffff0c7224 */ /* 0x000fe200078e000e */
[----:B------:R-:W-:Y:S01]  /*124a0*/  IABS R13, R13 ;  /* 0x0000000d000d7213 */ /* 0x000fe20000000000 */
[----:B------:R-:W-:-:S03]  /*124b0*/  FMUL.FTZ R14, R22, R0 ;  /* 0x00000000160e7220 */ /* 0x000fc60000410000 */
[----:B------:R-:W-:Y:S01]  /*124c0*/  I2FP.F32.S32 R12, R12 ;  /* 0x0000000c000c7245 */ /* 0x000fe20000201400 */
[----:B------:R1:W3:Y:S01]  /*124d0*/  MUFU.TANH R19, R14 ;  /* 0x0000000e00137308 */ /* 0x0002e20000002400 */
[----:B------:R-:W-:-:S03]  /*124e0*/  I2FP.F32.S32 R13, R13 ;  /* 0x0000000d000d7245 */ /* 0x000fc60000201400 */
[----:B--2---:R-:W-:Y:S01]  /*124f0*/  FFMA.FTZ R16, -R221, R12, R18 ;  /* 0x0000000cdd107223 */ /* 0x004fe20000010112 */
[----:B------:R-:W-:Y:S01]  /*12500*/  FMUL.FTZ R18, R21, R0 ;  /* 0x0000000015127220 */ /* 0x000fe20000410000 */
[----:B------:R-:W-:Y:S01]  /*12510*/  FFMA.FTZ R15, -R221, R13, R24 ;  /* 0x0000000ddd0f7223 */ /* 0x000fe20000010118 */
[----:B------:R-:W-:Y:S01]  /*12520*/  IADD3 R13, PT, PT, R39, 0x1c0, -R2 ;  /* 0x000001c0270d7810 */ /* 0x000fe20007ffe802 */
[----:B------:R-:W-:-:S03]  /*12530*/  VIADD R12, R3, 0xfffffe40 ;  /* 0xfffffe40030c7836 */ /* 0x000fc60000000000 */
[----:B------:R-:W2:Y:S01]  /*12540*/  MUFU.TANH R18, R18 ;  /* 0x0000001200127308 */ /* 0x000ea20000002400 */
[----:B------:R-:W-:Y:S01]  /*12550*/  HMMA.16816.F32.BF16 R32, R4, R26, R44 ;  /* 0x0000001a0420723c */ /* 0x000fe2000004182c */
[----:B------:R-:W-:Y:S01]  /*12560*/  IABS R13, R13 ;  /* 0x0000000d000d7213 */ /* 0x000fe20000000000 */
[----:B------:R-:W4:Y:S01]  /*12570*/  LDSM.16.M88.4 R44, [R95+0x4800] ;  /* 0x004800005f2c783b */ /* 0x000f220000000200 */
[----:B------:R-:W-:Y:S02]  /*12580*/  FSEL R205, R17, -INF , !P3 ;  /* 0xff80000011cd7808 */ /* 0x000fe40005800000 */
[----:B-1----:R-:W-:Y:S02]  /*12590*/  IADD3 R14, PT, PT, R225, 0x1bf, -R2 ;  /* 0x000001bfe10e7810 */ /* 0x002fe40007ffe802 */
[----:B------:R-:W-:Y:S02]  /*125a0*/  FSEL R15, R15, -INF , P4 ;  /* 0xff8000000f0f7808 */ /* 0x000fe40002000000 */
[----:B------:R-:W-:-:S02]  /*125b0*/  ISETP.GE.AND P3, PT, R12, R226, PT ;  /* 0x000000e20c00720c */ /* 0x000fc40003f66270 */
[----:B------:R-:W-:Y:S02]  /*125c0*/  I2FP.F32.S32 R13, R13 ;  /* 0x0000000d000d7245 */ /* 0x000fe40000201400 */
[----:B------:R-:W-:Y:S02]  /*125d0*/  IABS R14, R14 ;  /* 0x0000000e000e7213 */ /* 0x000fe40000000000 */
[----:B------:R-:W-:Y:S01]  /*125e0*/  FSEL R203, R15, -INF , !P5 ;  /* 0xff8000000fcb7808 */ /* 0x000fe20006800000 */
[----:B---3--:R-:W-:Y:S01]  /*125f0*/  FFMA.FTZ R13, -R221, R13, R19 ;  /* 0x0000000ddd0d7223 */ /* 0x008fe20000010113 */
[----:B------:R-:W-:Y:S02]  /*12600*/  FSEL R15, R16, -INF , P3 ;  /* 0xff800000100f7808 */ /* 0x000fe40001800000 */
[C---:B------:R-:W-:Y:S02]  /*12610*/  ISETP.GE.AND P4, PT, R12.reuse, R224, PT ;  /* 0x000000e00c00720c */ /* 0x040fe40003f86270 */
[----:B------:R-:W-:-:S02]  /*12620*/  ISETP.GE.AND P5, PT, R12, R229, PT ;  /* 0x000000e50c00720c */ /* 0x000fc40003fa6270 */
[----:B------:R-:W-:Y:S01]  /*12630*/  ISETP.GE.AND P3, PT, R12, R228, PT ;  /* 0x000000e40c00720c */ /* 0x000fe20003f66270 */
[----:B------:R-:W-:Y:S01]  /*12640*/  VIADD R12, R3, 0xfffffe41 ;  /* 0xfffffe41030c7836 */ /* 0x000fe20000000000 */
[----:B------:R-:W-:Y:S01]  /*12650*/  I2FP.F32.S32 R14, R14 ;  /* 0x0000000e000e7245 */ /* 0x000fe20000201400 */
[----:B------:R-:W-:Y:S01]  /*12660*/  HMMA.16816.F32.BF16 R28, R8, R40, R84 ;  /* 0x00000028081c723c */ /* 0x000fe20000041854 */
[----:B------:R-:W-:Y:S01]  /*12670*/  FSEL R13, R13, -INF , P3 ;  /* 0xff8000000d0d7808 */ /* 0x000fe20001800000 */
[----:B------:R-:W-:Y:S01]  /*12680*/  FMUL.FTZ R16, R23, R0 ;  /* 0x0000000017107220 */ /* 0x000fe20000410000 */
[----:B------:R-:W-:Y:S01]  /*12690*/  ISETP.GE.AND P3, PT, R12, R226, PT ;  /* 0x000000e20c00720c */ /* 0x000fe20003f66270 */
[----:B--2---:R-:W-:-:S04]  /*126a0*/  FFMA.FTZ R14, -R221, R14, R18 ;  /* 0x0000000edd0e7223 */ /* 0x004fc80000010112 */
[----:B------:R-:W-:Y:S01]  /*126b0*/  HMMA.16816.F32.BF16 R40, R8, R42, R64 ;  /* 0x0000002a0828723c */ /* 0x000fe20000041840 */
[----:B------:R-:W-:Y:S02]  /*126c0*/  IMAD.MOV.U32 R66, RZ, RZ, R76 ;  /* 0x000000ffff427224 */ /* 0x000fe400078e004c */
[----:B------:R-:W-:Y:S01]  /*126d0*/  IMAD.MOV.U32 R76, RZ, RZ, R209 ;  /* 0x000000ffff4c7224 */ /* 0x000fe200078e00d1 */
[----:B------:R-:W-:Y:S01]  /*126e0*/  FSEL R209, R15, -INF , !P4 ;  /* 0xff8000000fd17808 */ /* 0x000fe20006000000 */
[----:B------:R1:W2:Y:S01]  /*126f0*/  MUFU.TANH R18, R16 ;  /* 0x0000001000127308 */ /* 0x0002a20000002400 */
[----:B------:R-:W-:Y:S01]  /*12700*/  FSEL R15, R14, -INF , P3 ;  /* 0xff8000000e0f7808 */ /* 0x000fe20001800000 */
[----:B------:R-:W-:Y:S01]  /*12710*/  FMUL.FTZ R14, R32, R0 ;  /* 0x00000000200e7220 */ /* 0x000fe20000410000 */
[----:B------:R-:W-:Y:S01]  /*12720*/  IMAD.MOV.U32 R117, RZ, RZ, R208 ;  /* 0x000000ffff757224 */ /* 0x000fe200078e00d0 */
[----:B------:R-:W-:Y:S02]  /*12730*/  FSEL R208, R13, -INF , !P5 ;  /* 0xff8000000dd07808 */ /* 0x000fe40006800000 */
[----:B------:R-:W-:-:S02]  /*12740*/  ISETP.GE.AND P4, PT, R12, R224, PT ;  /* 0x000000e00c00720c */ /* 0x000fc40003f86270 */
[C---:B------:R-:W-:Y:S01]  /*12750*/  ISETP.GE.AND P5, PT, R12.reuse, R229, PT ;  /* 0x000000e50c00720c */ /* 0x040fe20003fa6270 */
[----:B------:R3:W5:Y:S01]  /*12760*/  MUFU.TANH R17, R14 ;  /* 0x0000000e00117308 */ /* 0x0007620000002400 */
[----:B------:R-:W-:Y:S02]  /*12770*/  ISETP.GE.AND P3, PT, R12, R228, PT ;  /* 0x000000e40c00720c */ /* 0x000fe40003f66270 */
[--C-:B------:R-:W-:Y:S02]  /*12780*/  IADD3 R12, PT, PT, R39, 0x1bf, -R2.reuse ;  /* 0x000001bf270c7810 */ /* 0x100fe40007ffe802 */
[----:B------:R-:W-:Y:S02]  /*12790*/  IADD3 R13, PT, PT, R225, 0x1b8, -R2 ;  /* 0x000001b8e10d7810 */ /* 0x000fe40007ffe802 */
[----:B------:R-:W-:Y:S02]  /*127a0*/  IABS R12, R12 ;  /* 0x0000000c000c7213 */ /* 0x000fe40000000000 */
[----:B------:R-:W-:-:S02]  /*127b0*/  IABS R13, R13 ;  /* 0x0000000d000d7213 */ /* 0x000fc40000000000 */
[----:B------:R-:W-:Y:S01]  /*127c0*/  I2FP.F32.S32 R12, R12 ;  /* 0x0000000c000c7245 */ /* 0x000fe20000201400 */
[-C--:B-1----:R-:W-:Y:S01]  /*127d0*/  FMUL.FTZ R16, R34, R0.reuse ;  /* 0x0000000022107220 */ /* 0x082fe20000410000 */
[----:B------:R-:W-:Y:S01]  /*127e0*/  IMAD.MOV.U32 R116, RZ, RZ, R206 ;  /* 0x000000ffff747224 */ /* 0x000fe200078e00ce */
[----:B------:R-:W-:Y:S01]  /*127f0*/  FSEL R206, R15, -INF , !P4 ;  /* 0xff8000000fce7808 */ /* 0x000fe20006000000 */
[----:B------:R-:W-:Y:S01]  /*12800*/  FMUL.FTZ R15, R33, R0 ;  /* 0x00000000210f7220 */ /* 0x000fe20000410000 */
[----:B---3--:R-:W-:Y:S01]  /*12810*/  I2FP.F32.S32 R14, R13 ;  /* 0x0000000d000e7245 */ /* 0x008fe20000201400 */
[----:B--2---:R-:W-:Y:S01]  /*12820*/  FFMA.FTZ R13, -R221, R12, R18 ;  /* 0x0000000cdd0d7223 */ /* 0x004fe20000010112 */
[----:B----4-:R-:W-:Y:S01]  /*12830*/  HMMA.16816.F32.BF16 R24, R4, R44, R28 ;  /* 0x0000002c0418723c */ /* 0x010fe2000004181c */
[----:B------:R5:W1:Y:S01]  /*12840*/  MUFU.TANH R18, R16 ;  /* 0x0000001000127308 */ /* 0x000a620000002400 */
[----:B------:R-:W-:Y:S02]  /*12850*/  VIADD R12, R3, 0xfffffe48 ;  /* 0xfffffe48030c7836 */ /* 0x000fe40000000000 */
[----:B------:R-:W-:-:S03]  /*12860*/  IMAD.MOV.U32 R87, RZ, RZ, R202 ;  /* 0x000000ffff577224 */ /* 0x000fc600078e00ca */
        /* <DEDUP_REMOVED lines=15> */
[----:B------:R-:W-:Y:S02]  /*12960*/  IMAD.MOV.U32 R13, RZ, RZ, R14 ;  /* 0x000000ffff0d7224 */ /* 0x000fe400078e000e */
[----:B------:R-:W-:Y:S01]  /*12970*/  IMAD.MOV.U32 R86, RZ, RZ, R201 ;  /* 0x000000ffff567224 */ /* 0x000fe200078e00c9 */
[----:B------:R-:W-:Y:S01]  /*12980*/  I2FP.F32.S32 R14, R12 ;  /* 0x0000000c000e7245 */ /* 0x000fe20000201400 */
[----:B------:R2:W4:Y:S01]  /*12990*/  MUFU.TANH R19, R16 ;  /* 0x0000001000137308 */ /* 0x0005220000002400 */
[----:B------:R-:W-:Y:S01]  /*129a0*/  I2FP.F32.S32 R12, R13 ;  /* 0x0000000d000c7245 */ /* 0x000fe20000201400 */
[----:B------:R-:W-:Y:S01]  /*129b0*/  HMMA.16816.F32.BF16 R20, R4, R46, R40 ;  /* 0x0000002e0414723c */ /* 0x000fe20000041828 */
[----:B------:R-:W5:Y:S01]  /*129c0*/  LDSM.16.M88.4 R32, [R95+0x5000] ;  /* 0x005000005f20783b */ /* 0x000f620000000200 */
[----:B-1----:R-:W-:Y:S01]  /*129d0*/  FFMA.FTZ R14, -R221, R14, R18 ;  /* 0x0000000edd0e7223 */ /* 0x002fe20000010112 */
[----:B------:R-:W-:Y:S01]  /*129e0*/  IADD3 R13, PT, PT, R39, 0x1b7, -R2 ;  /* 0x000001b7270d7810 */ /* 0x000fe20007ffe802 */
[----:B---3--:R-:W-:Y:S01]  /*129f0*/  FFMA.FTZ R17, -R221, R12, R17 ;  /* 0x0000000cdd117223 */ /* 0x008fe20000010111 */
[----:B------:R-:W-:Y:S01]  /*12a00*/  VIADD R12, R3, 0xfffffe49 ;  /* 0xfffffe49030c7836 */ /* 0x000fe20000000000 */
[----:B------:R-:W-:Y:S01]  /*12a10*/  FSEL R201, R15, -INF , !P3 ;  /* 0xff8000000fc97808 */ /* 0x000fe20005800000 */
[----:B------:R-:W-:-:S02]  /*12a20*/  IMAD.MOV.U32 R67, RZ, RZ, R123 ;  /* 0x000000ffff437224 */ /* 0x000fc400078e007b */
[----:B--2---:R-:W-:Y:S01]  /*12a30*/  FMUL.FTZ R16, R24, R0 ;  /* 0x0000000018107220 */ /* 0x004fe20000410000 */
[----:B------:R-:W-:Y:S01]  /*12a40*/  HMMA.16816.F32.BF16 R28, R8, R48, R112 ;  /* 0x00000030081c723c */ /* 0x000fe20000041870 */
[----:B------:R-:W-:Y:S01]  /*12a50*/  IMAD.MOV.U32 R96, RZ, RZ, R77 ;  /* 0x000000ffff607224 */ /* 0x000fe200078e004d */
[----:B------:R-:W-:Y:S01]  /*12a60*/  LDSM.16.M88.4 R40, [R52+0x6000] ;  /* 0x006000003428783b */ /* 0x000fe20000000200 */
[----:B------:R1:W2:Y:S01]  /*12a70*/  MUFU.TANH R18, R16 ;  /* 0x0000001000127308 */ /* 0x0002a20000002400 */
[----:B------:R-:W-:Y:S02]  /*12a80*/  IABS R13, R13 ;  /* 0x0000000d000d7213 */ /* 0x000fe40000000000 */
[----:B------:R-:W-:Y:S02]  /*12a90*/  FSEL R15, R14, -INF , P4 ;  /* 0xff8000000e0f7808 */ /* 0x000fe40002000000 */
[----:B------:R-:W-:Y:S02]  /*12aa0*/  ISETP.GE.AND P3, PT, R12, R226, PT ;  /* 0x000000e20c00720c */ /* 0x000fe40003f66270 */
[----:B------:R-:W-:-:S02]  /*12ab0*/  FSEL R198, R15, -INF , !P5 ;  /* 0xff8000000fc67808 */ /* 0x000fc40006800000 */
[----:B------:R-:W-:Y:S02]  /*12ac0*/  I2FP.F32.S32 R13, R13 ;  /* 0x0000000d000d7245 */ /* 0x000fe40000201400 */
[----:B------:R-:W-:Y:S02]  /*12ad0*/  ISETP.GE.AND P4, PT, R12, R224, PT ;  /* 0x000000e00c00720c */ /* 0x000fe40003f86270 */
[----:B------:R-:W-:Y:S02]  /*12ae0*/  FSEL R15, R17, -INF , P3 ;  /* 0xff800000110f7808 */ /* 0x000fe40001800000 */
[----:B-1----:R-:W-:-:S04]  /*12af0*/  IADD3 R16, PT, PT, R225, 0x1b0, -R2 ;  /* 0x000001b0e1107810 */ /* 0x002fc80007ffe802 */
        /* <DEDUP_REMOVED lines=9> */
[----:B--2---:R-:W-:Y:S01]  /*12b90*/  FFMA.FTZ R17, -R221, R14, R18 ;  /* 0x0000000edd117223 */ /* 0x004fe20000010112 */
[----:B------:R-:W1:Y:S01]  /*12ba0*/  MUFU.TANH R19, R16 ;  /* 0x0000001000137308 */ /* 0x000e620000002400 */
[----:B------:R-:W-:-:S02]  /*12bb0*/  FSEL R14, R13, -INF , P3 ;  /* 0xff8000000d0e7808 */ /* 0x000fc40001800000 */
[----:B------:R-:W-:-:S05]  /*12bc0*/  ISETP.GE.AND P4, PT, R12, R226, PT ;  /* 0x000000e20c00720c */ /* 0x000fca0003f86270 */
[----:B------:R2:W3:Y:S01]  /*12bd0*/  MUFU.TANH R18, R15 ;  /* 0x0000000f00127308 */ /* 0x0004e20000002400 */
[----:B------:R-:W-:Y:S02]  /*12be0*/  FSEL R196, R14, -INF , !P5 ;  /* 0xff8000000ec47808 */ /* 0x000fe40006800000 */
[--C-:B------:R-:W-:Y:S02]  /*12bf0*/  IADD3 R13, PT, PT, R39, 0x1b0, -R2.reuse ;  /* 0x000001b0270d7810 */ /* 0x100fe40007ffe802 */
[----:B------:R-:W-:Y:S02]  /*12c00*/  FSEL R17, R17, -INF , P4 ;  /* 0xff80000011117808 */ /* 0x000fe40002000000 */
[----:B------:R-:W-:Y:S02]  /*12c10*/  ISETP.GE.AND P3, PT, R12, R224, PT ;  /* 0x000000e00c00720c */ /* 0x000fe40003f66270 */
[----:B------:R-:W-:Y:S02]  /*12c20*/  IABS R13, R13 ;  /* 0x0000000d000d7213 */ /* 0x000fe40000000000 */
[----:B--2---:R-:W-:-:S04]  /*12c30*/  IADD3 R15, PT, PT, R225, 0x1af, -R2 ;  /* 0x000001afe10f7810 */ /* 0x004fc80007ffe802 */
[----:B------:R-:W-:Y:S02]  /*12c40*/  IABS R14, R15 ;  /* 0x0000000f000e7213 */ /* 0x000fe40000000000 */
[C---:B------:R-:W-:Y:S02]  /*12c50*/  ISETP.GE.AND P5, PT, R12.reuse, R229, PT ;  /* 0x000000e50c00720c */ /* 0x040fe40003fa6270 */
[----:B------:R-:W-:Y:S01]  /*12c60*/  ISETP.GE.AND P4, PT, R12, R228, PT ;  /* 0x000000e40c00720c */ /* 0x000fe20003f86270 */
[----:B------:R-:W-:Y:S01]  /*12c70*/  IMAD.MOV.U32 R12, RZ, RZ, R14 ;  /* 0x000000ffff0c7224 */ /* 0x000fe200078e000e */
[----:B------:R-:W-:Y:S01]  /*12c80*/  I2FP.F32.S32 R13, R13 ;  /* 0x0000000d000d7245 */ /* 0x000fe20000201400 */
[----:B------:R-:W-:Y:S01]  /*12c90*/  FMUL.FTZ R16, R27, R0 ;  /* 0x000000001b107220 */ /* 0x000fe20000410000 */
[----:B------:R-:W-:Y:S02]  /*12ca0*/  IMAD.MOV.U32 R123, RZ, RZ, R204 ;  /* 0x000000ffff7b7224 */ /* 0x000fe400078e00cc */
[----:B------:R-:W-:Y:S01]  /*12cb0*/  I2FP.F32.S32 R15, R12 ;  /* 0x0000000c000f7245 */ /* 0x000fe20000201400 */
[----:B-1----:R-:W-:Y:S01]  /*12cc0*/  FFMA.FTZ R14, -R221, R13, R19 ;  /* 0x0000000ddd0e7223 */ /* 0x002fe20000010113 */
[----:B------:R-:W-:Y:S01]  /*12cd0*/  IMAD.MOV.U32 R77, RZ, RZ, R200 ;  /* 0x000000ffff4d7224 */ /* 0x000fe200078e00c8 */
[----:B------:R3:W1:Y:S01]  /*12ce0*/  MUFU.TANH R19, R16 ;  /* 0x0000001000137308 */ /* 0x0006620000002400 */
[----:B------:R-:W-:Y:S01]  /*12cf0*/  VIADD R12, R3, 0xfffffe51 ;  /* 0xfffffe51030c7836 */ /* 0x000fe20000000000 */
[----:B-----5:R-:W-:Y:S01]  /*12d00*/  HMMA.16816.F32.BF16 R28, R4, R32, R28 ;  /* 0x00000020041c723c */ /* 0x020fe2000004181c */
[----:B------:R-:W-:Y:S01]  /*12d10*/  FSEL R14, R14, -INF , P4 ;  /* 0xff8000000e0e7808 */ /* 0x000fe20002000000 */
[----:B------:R-:W-:Y:S01]  /*12d20*/  IMAD.MOV.U32 R114, RZ, RZ, R191 ;  /* 0x000000ffff727224 */ /* 0x000fe200078e00bf */
[----:B------:R-:W-:Y:S01]  /*12d30*/  FSEL R204, R17, -INF , !P3 ;  /* 0xff80000011cc7808 */ /* 0x000fe20005800000 */
[----:B------:R-:W2:Y:S01]  /*12d40*/  LDSM.16.M88.4 R24, [R52+0x5800] ;  /* 0x005800003418783b */ /* 0x000ea20000000200 */
[----:B------:R-:W-:-:S02]  /*12d50*/  ISETP.GE.AND P3, PT, R12, R226, PT ;  /* 0x000000e20c00720c */ /* 0x000fc40003f66270 */
[----:B------:R-:W-:Y:S01]  /*12d60*/  FSEL R200, R14, -INF , !P5 ;  /* 0xff8000000ec87808 */ /* 0x000fe20006800000 */
[----:B---3--:R-:W-:Y:S01]  /*12d70*/  FFMA.FTZ R16, -R221, R15, R18 ;  /* 0x0000000fdd107223 */ /* 0x008fe20000010112 */
[----:B------:R-:W-:-:S04]  /*12d80*/  FMUL.FTZ R15, R20, R0 ;  /* 0x00000000140f7220 */ /* 0x000fc80000410000 */
[----:B------:R3:W4:Y:S01]  /*12d90*/  MUFU.TANH R18, R15 ;  /* 0x0000000f00127308 */ /* 0x0007220000002400 */
[----:B------:R-:W-:Y:S02]  /*12da0*/  FSEL R16, R16, -INF , P3 ;  /* 0xff80000010107808 */ /* 0x000fe40001800000 */
[C---:B------:R-:W-:Y:S02]  /*12db0*/  ISETP.GE.AND P4, PT, R12.reuse, R224, PT ;  /* 0x000000e00c00720c */ /* 0x040fe40003f86270 */
[C---:B------:R-:W-:Y:S02]  /*12dc0*/  ISETP.GE.AND P5, PT, R12.reuse, R229, PT ;  /* 0x000000e50c00720c */ /* 0x040fe40003fa6270 */
[----:B------:R-:W-:Y:S02]  /*12dd0*/  ISETP.GE.AND P3, PT, R12, R228, PT ;  /* 0x000000e40c00720c */ /* 0x000fe40003f66270 */
[----:B---3--:R-:W-:-:S04]  /*12de0*/  IADD3 R15, PT, PT, R225, 0x1a8, -R2 ;  /* 0x000001a8e10f7810 */ /* 0x008fc80007ffe802 */
[----:B------:R-:W-:Y:S02]  /*12df0*/  IABS R14, R15 ;  /* 0x0000000f000e7213 */ /* 0x000fe40000000000 */
[----:B------:R-:W-:-:S03]  /*12e00*/  IADD3 R13, PT, PT, R39, 0x1af, -R2 ;  /* 0x000001af270d7810 */ /* 0x000fc60007ffe802 */
[----:B------:R-:W-:Y:S01]  /*12e10*/  IMAD.MOV.U32 R12, RZ, RZ, R14 ;  /* 0x000000ffff0c7224 */ /* 0x000fe200078e000e */
[----:B------:R-:W-:Y:S01]  /*12e20*/  IABS R13, R13 ;  /* 0x0000000d000d7213 */ /* 0x000fe20000000000 */
[----:B------:R-:W-:-:S03]  /*12e30*/  FMUL.FTZ R17, R22, R0 ;  /* 0x0000000016117220 */ /* 0x000fc60000410000 */
[----:B------:R-:W-:Y:S01]  /*12e40*/  I2FP.F32.S32 R15, R12 ;  /* 0x0000000c000f7245 */ /* 0x000fe20000201400 */
[----:B------:R4:W3:Y:S01]  /*12e50*/  MUFU.TANH R32, R17 ;  /* 0x0000001100207308 */ /* 0x0008e20000002400 */
[----:B------:R-:W-:Y:S01]  /*12e60*/  I2FP.F32.S32 R13, R13 ;  /* 0x0000000d000d7245 */ /* 0x000fe20000201400 */
[----:B------:R-:W-:-:S04]  /*12e70*/  VIADD R12, R3, 0xfffffe58 ;  /* 0xfffffe58030c7836 */ /* 0x000fc80000000000 */
[----:B-1----:R-:W-:Y:S01]  /*12e80*/  FFMA.FTZ R14, -R221, R13, R19 ;  /* 0x0000000ddd0e7223 */ /* 0x002fe20000010113 */
        /* <DEDUP_REMOVED lines=8> */
[----:B-1----:R-:W-:Y:S02]  /*12f10*/  FSEL R15, R14, -INF , P3 ;  /* 0xff8000000e0f7808 */ /* 0x002fe40001800000 */
        /* <DEDUP_REMOVED lines=10> */
[----:B------:R-:W-:-:S02]  /*12fc0*/  IMAD.MOV.U32 R113, RZ, RZ, R190 ;  /* 0x000000ffff717224 */ /* 0x000fc400078e00be */
[----:B---3--:R-:W-:Y:S01]  /*12fd0*/  FFMA.FTZ R14, -R221, R12, R32 ;  /* 0x0000000cdd0e7223 */ /* 0x008fe20000010120 */
[----:B------:R-:W-:Y:S01]  /*12fe0*/  FSEL R190, R15, -INF , !P3 ;  /* 0xff8000000fbe7808 */ /* 0x000fe20005800000 */
[----:B----4-:R-:W-:Y:S01]  /*12ff0*/  FFMA.FTZ R17, -R221, R13, R19 ;  /* 0x0000000ddd117223 */ /* 0x010fe20000010113 */
[--C-:B------:R-:W-:Y:S02]  /*13000*/  IADD3 R13, PT, PT, R39, 0x1a7, -R2.reuse ;  /* 0x000001a7270d7810 */ /* 0x100fe40007ffe802 */
[----:B------:R-:W-:Y:S01]  /*13010*/  IADD3 R15, PT, PT, R225, 0x1a0, -R2 ;  /* 0x000001a0e10f7810 */ /* 0x000fe20007ffe802 */
[----:B------:R-:W-:Y:S01]  /*13020*/  VIADD R12, R3, 0xfffffe59 ;  /* 0xfffffe59030c7836 */ /* 0x000fe20000000000 */
[----:B------:R-:W-:Y:S01]  /*13030*/  IABS R13, R13 ;  /* 0x0000000d000d7213 */ /* 0x000fe20000000000 */
[----:B------:R-:W-:Y:S01]  /*13040*/  HMMA.16816.F32.BF16 R20, R8, R50, R176 ;  /* 0x000000320814723c */ /* 0x000fe200000418b0 */
[----:B------:R-:W-:Y:S01]  /*13050*/  IMAD.MOV.U32 R120, RZ, RZ, R75 ;  /* 0x000000ffff787224 */ /* 0x000fe200078e004b */
[----:B------:R-:W-:Y:S01]  /*13060*/  LDSM.16.M88.4 R48, [R52+0x6800] ;  /* 0x006800003430783b */ /* 0x000fe20000000200 */
[----:B-1----:R-:W-:-:S04]  /*13070*/  FMUL.FTZ R16, R28, R0 ;  /* 0x000000001c107220 */ /* 0x002fc80000410000 */
[----:B------:R1:W3:Y:S01]  /*13080*/  MUFU.TANH R19, R16 ;  /* 0x0000001000137308 */ /* 0x0002e20000002400 */
[----:B------:R-:W-:Y:S02]  /*13090*/  ISETP.GE.AND P3, PT, R12, R226, PT ;  /* 0x000000e20c00720c */ /* 0x000fe40003f66270 */
[----:B-1----:R-:W-:Y:S02]  /*130a0*/  FSEL R16, R14, -INF , P4 ;  /* 0xff8000000e107808 */ /* 0x002fe40002000000 */
        /* <DEDUP_REMOVED lines=17> */
[----:B------:R-:W-:Y:S01]  /*131c0*/  IMAD.MOV.U32 R122, RZ, RZ, R80 ;  /* 0x000000ffff7a7224 */ /* 0x000fe200078e0050 */
[----:B------:R1:W3:Y:S01]  /*131d0*/  MUFU.TANH R17, R15 ;  /* 0x0000000f00117308 */ /* 0x0002e20000002400 */
[----:B------:R-:W-:Y:S01]  /*131e0*/  IMAD.MOV.U32 R80, RZ, RZ, R71 ;  /* 0x000000ffff507224 */ /* 0x000fe200078e0047 */
[----:B------:R-:W-:Y:S01]  /*131f0*/  FSEL R71, R13, -INF , !P5 ;  /* 0xff8000000d477808 */ /* 0x000fe20006800000 */
[----:B------:R-:W-:Y:S01]  /*13200*/  IMAD.MOV.U32 R121, RZ, RZ, R69 ;  /* 0x000000ffff797224 */ /* 0x000fe200078e0045 */
[----:B------:R-:W-:Y:S01]  /*13210*/  FSEL R69, R16, -INF , !P4 ;  /* 0xff80000010457808 */ /* 0x000fe20006000000 */
[----:B------:R-:W-:Y:S01]  /*13220*/  FMUL.FTZ R13, R29, R0 ;  /* 0x000000001d0d7220 */ /* 0x000fe20000410000 */
[----:B------:R-:W-:Y:S01]  /*13230*/  FSEL R18, R14, -INF , P3 ;  /* 0xff8000000e127808 */ /* 0x000fe20001800000 */
[----:B--2---:R-:W-:Y:S01]  /*13240*/  HMMA.16816.F32.BF16 R20, R8, R24, R108 ;  /* 0x000000180814723c */ /* 0x004fe2000004186c */
[----:B------:R-:W-:-:S02]  /*13250*/  ISETP.GE.AND P4, PT, R12, R224, PT ;  /* 0x000000e00c00720c */ /* 0x000fc40003f86270 */
[C---:B------:R-:W-:Y:S02]  /*13260*/  ISETP.GE.AND P5, PT, R12.reuse, R229, PT ;  /* 0x000000e50c00720c */ /* 0x040fe40003fa6270 */
[----:B------:R-:W-:Y:S02]  /*13270*/  ISETP.GE.AND P3, PT, R12, R228, PT ;  /* 0x000000e40c00720c */ /* 0x000fe40003f66270 */
[--C-:B------:R-:W-:Y:S01]  /*13280*/  IADD3 R12, PT, PT, R39, 0x1a0, -R2.reuse ;  /* 0x000001a0270c7810 */ /* 0x100fe20007ffe802 */
[----:B------:R-:W-:Y:S01]  /*13290*/  HMMA.16816.F32.BF16 R44, R8, R26, R172 ;  /* 0x0000001a082c723c */ /* 0x000fe200000418ac */
[----:B-1----:R-:W-:Y:S01]  /*132a0*/  FMUL.FTZ R15, R31, R0 ;  /* 0x000000001f0f7220 */ /* 0x002fe20000410000 */
        /* <DEDUP_REMOVED lines=24> */
[----:B------:R-:W-:Y:S01]  /*13430*/  I2FP.F32.S32 R13, R13 ;  /* 0x0000000d000d7245 */ /* 0x000fe20000201400 */
[----:B------:R-:W-:Y:S01]  /*13440*/  IMAD.MOV.U32 R112, RZ, RZ, R189 ;  /* 0x000000ffff707224 */ /* 0x000fe200078e00bd */
[----:B------:R-:W-:Y:S02]  /*13450*/  FSEL R189, R18, -INF , !P4 ;  /* 0xff80000012bd7808 */ /* 0x000fe40006000000 */
        /* <DEDUP_REMOVED lines=34> */
[----:B------:R-:W-:Y:S01]  /*13680*/  FSEL R14, R14, -INF , P3 ;  /* 0xff8000000e0e7808 */ /* 0x000fe20001800000 */
[----:B------:R-:W-:Y:S01]  /*13690*/  IMAD.MOV.U32 R97, RZ, RZ, R78 ;  /* 0x000000ffff617224 */ /* 0x000fe200078e004e */
[----:B------:R-:W-:Y:S01]  /*136a0*/  IADD3 R15, PT, PT, R225, 0x190, -R2 ;  /* 0x00000190e10f7810 */ /* 0x000fe20007ffe802 */
[----:B------:R1:W2:Y:S01]  /*136b0*/  MUFU.TANH R18, R17 ;  /* 0x0000001100127308 */ /* 0x0002a20000002400 */
[----:B------:R-:W-:-:S02]  /*136c0*/  IMAD.MOV.U32 R78, RZ, RZ, R72 ;  /* 0x000000ffff4e7224 */ /* 0x000fc400078e0048 */
[----:B----4-:R-:W-:Y:S01]  /*136d0*/  FFMA.FTZ R16, -R221, R13, R16 ;  /* 0x0000000ddd107223 */ /* 0x010fe20000010110 */
[----:B------:R-:W-:Y:S02]  /*136e0*/  ISETP.GE.AND P4, PT, R12, R226, PT ;  /* 0x000000e20c00720c */ /* 0x000fe40003f86270 */
[----:B------:R-:W-:Y:S02]  /*136f0*/  FSEL R72, R14, -INF , !P5 ;  /* 0xff8000000e487808 */ /* 0x000fe40006800000 */
[----:B------:R-:W-:Y:S02]  /*13700*/  IABS R14, R15 ;  /* 0x0000000f000e7213 */ /* 0x000fe40000000000 */
[C---:B------:R-:W-:Y:S02]  /*13710*/  ISETP.GE.AND P3, PT, R12.reuse, R224, PT ;  /* 0x000000e00c00720c */ /* 0x040fe40003f66270 */
[----:B------:R-:W-:Y:S02]  /*13720*/  ISETP.GE.AND P5, PT, R12, R229, PT ;  /* 0x000000e50c00720c */ /* 0x000fe40003fa6270 */
[----:B------:R-:W-:-:S02]  /*13730*/  IADD3 R13, PT, PT, R39, 0x197, -R2 ;  /* 0x00000197270d7810 */ /* 0x000fc40007ffe802 */
[----:B-1----:R-:W-:Y:S02]  /*13740*/  FSEL R17, R16, -INF , P4 ;  /* 0xff80000010117808 */ /* 0x002fe40002000000 */
        /* <DEDUP_REMOVED lines=29> */
[----:B------:R-:W-:Y:S02]  /*13920*/  I2FP.F32.S32 R14, R14 ;  /* 0x0000000e000e7245 */ /* 0x000fe40000201400 */
[----:B------:R-:W-:Y:S01]  /*13930*/  FSEL R13, R13, -INF , P3 ;  /* 0xff8000000d0d7808 */ /* 0x000fe20001800000 */
[----:B------:R-:W-:Y:S01]  /*13940*/  FMUL.FTZ R16, R23, R0 ;  /* 0x0000000017107220 */ /* 0x000fe20000410000 */
[----:B------:R-:W-:Y:S01]  /*13950*/  ISETP.GE.AND P3, PT, R12, R226, PT ;  /* 0x000000e20c00720c */ /* 0x000fe20003f66270 */
[----:B--2---:R-:W-:Y:S01]  /*13960*/  FFMA.FTZ R14, -R221, R14, R18 ;  /* 0x0000000edd0e7223 */ /* 0x004fe20000010112 */
[----:B------:R-:W-:Y:S01]  /*13970*/  FSEL R186, R15, -INF , !P4 ;  /* 0xff8000000fba7808 */ /* 0x000fe20006000000 */
[----:B------:R1:W2:Y:S01]  /*13980*/  MUFU.TANH R18, R16 ;  /* 0x0000001000127308 */ /* 0x0002a20000002400 */
[----:B------:R-:W-:Y:S02]  /*13990*/  HMMA.16816.F32.BF16 R28, R8, R40, R192 ;  /* 0x00000028081c723c */ /* 0x000fe400000418c0 */
[----:B------:R-:W-:Y:S01]  /*139a0*/  FSEL R15, R14, -INF , P3 ;  /* 0xff8000000e0f7808 */ /* 0x000fe20001800000 */
[----:B------:R-:W-:Y:S01]  /*139b0*/  FMUL.FTZ R14, R32, R0 ;  /* 0x00000000200e7220 */ /* 0x000fe20000410000 */
[----:B------:R-:W-:-:S02]  /*139c0*/  FSEL R185, R13, -INF , !P5 ;  /* 0xff8000000db97808 */ /* 0x000fc40006800000 */
[C---:B------:R-:W-:Y:S01]  /*139d0*/  ISETP.GE.AND P4, PT, R12.reuse, R224, PT ;  /* 0x000000e00c00720c */ /* 0x040fe20003f86270 */
[----:B------:R3:W5:Y:S01]  /*139e0*/  MUFU.TANH R17, R14 ;  /* 0x0000000e00117308 */ /* 0x0007620000002400 */
[C---:B------:R-:W-:Y:S02]  /*139f0*/  ISETP.GE.AND P5, PT, R12.reuse, R229, PT ;  /* 0x000000e50c00720c */ /* 0x040fe40003fa6270 */
[----:B------:R-:W-:Y:S02]  /*13a00*/  ISETP.GE.AND P3, PT, R12, R228, PT ;  /* 0x000000e40c00720c */ /* 0x000fe40003f66270 */
[--C-:B------:R-:W-:Y:S02]  /*13a10*/  IADD3 R12, PT, PT, R39, 0x18f, -R2.reuse ;  /* 0x0000018f270c7810 */ /* 0x100fe40007ffe802 */
[----:B------:R-:W-:Y:S02]  /*13a20*/  IADD3 R13, PT, PT, R225, 0x188, -R2 ;  /* 0x00000188e10d7810 */ /* 0x000fe40007ffe802 */
[----:B------:R-:W-:-:S02]  /*13a30*/  IABS R12, R12 ;  /* 0x0000000c000c7213 */ /* 0x000fc40000000000 */
[----:B------:R-:W-:Y:S02]  /*13a40*/  IABS R13, R13 ;  /* 0x0000000d000d7213 */ /* 0x000fe40000000000 */
[----:B------:R-:W-:Y:S01]  /*13a50*/  I2FP.F32.S32 R12, R12 ;  /* 0x0000000c000c7245 */ /* 0x000fe20000201400 */
[----:B-1----:R-:W-:Y:S01]  /*13a60*/  FMUL.FTZ R16, R34, R0 ;  /* 0x0000000022107220 */ /* 0x002fe20000410000 */
[----:B------:R-:W-:Y:S02]  /*13a70*/  FSEL R184, R15, -INF , !P4 ;  /* 0xff8000000fb87808 */ /* 0x000fe40006000000 */
[----:B---3--:R-:W-:Y:S01]  /*13a80*/  I2FP.F32.S32 R14, R13 ;  /* 0x0000000d000e7245 */ /* 0x008fe20000201400 */
[----:B--2---:R-:W-:Y:S01]  /*13a90*/  FFMA.FTZ R13, -R221, R12, R18 ;  /* 0x0000000cdd0d7223 */ /* 0x004fe20000010112 */
[----:B------:R-:W-:Y:S01]  /*13aa0*/  FMUL.FTZ R15, R33, R0 ;  /* 0x00000000210f7220 */ /* 0x000fe20000410000 */
[----:B----4-:R-:W-:Y:S01]  /*13ab0*/  HMMA.16816.F32.BF16 R24, R4, R44, R28 ;  /* 0x0000002c0418723c */ /* 0x010fe2000004181c */
        /* <DEDUP_REMOVED lines=19> */
[----:B------:R-:W-:Y:S01]  /*13bf0*/  FSEL R179, R15, -INF , !P3 ;  /* 0xff8000000fb37808 */ /* 0x000fe20005800000 */
[----:B------:R2:W4:Y:S01]  /*13c00*/  MUFU.TANH R19, R16 ;  /* 0x0000001000137308 */ /* 0x0005220000002400 */
[----:B------:R-:W-:Y:S01]  /*13c10*/  I2FP.F32.S32 R14, R12 ;  /* 0x0000000c000e7245 */ /* 0x000fe20000201400 */
[----:B------:R-:W5:Y:S01]  /*13c20*/  LDSM.16.M88.4 R32, [R95+0x6800] ;  /* 0x006800005f20783b */ /* 0x000f620000000200 */
[----:B------:R-:W-:-:S03]  /*13c30*/  I2FP.F32.S32 R12, R13 ;  /* 0x0000000d000c7245 */ /* 0x000fc60000201400 */
[----:B-1----:R-:W-:Y:S01]  /*13c40*/  FFMA.FTZ R14, -R221, R14, R18 ;  /* 0x0000000edd0e7223 */ /* 0x002fe20000010112 */
[----:B------:R-:W-:Y:S01]  /*13c50*/  IADD3 R13, PT, PT, R39, 0x187, -R2 ;  /* 0x00000187270d7810 */ /* 0x000fe20007ffe802 */
[----:B---3--:R-:W-:Y:S01]  /*13c60*/  FFMA.FTZ R17, -R221, R12, R17 ;  /* 0x0000000cdd117223 */ /* 0x008fe20000010111 */
[----:B------:R-:W-:Y:S02]  /*13c70*/  VIADD R12, R3, 0xfffffe79 ;  /* 0xfffffe79030c7836 */ /* 0x000fe40000000000 */
[----:B--2---:R-:W-:-:S04]  /*13c80*/  FMUL.FTZ R16, R24, R0 ;  /* 0x0000000018107220 */ /* 0x004fc80000410000 */
[----:B------:R1:W2:Y:S01]  /*13c90*/  MUFU.TANH R18, R16 ;  /* 0x0000001000127308 */ /* 0x0002a20000002400 */
[----:B------:R-:W-:Y:S02]  /*13ca0*/  IABS R13, R13 ;  /* 0x0000000d000d7213 */ /* 0x000fe40000000000 */
[----:B------:R-:W-:Y:S02]  /*13cb0*/  FSEL R15, R14, -INF , P4 ;  /* 0xff8000000e0f7808 */ /* 0x000fe40002000000 */
[C---:B------:R-:W-:Y:S02]  /*13cc0*/  ISETP.GE.AND P3, PT, R12.reuse, R226, PT ;  /* 0x000000e20c00720c */ /* 0x040fe40003f66270 */
[----:B------:R-:W-:Y:S02]  /*13cd0*/  FSEL R176, R15, -INF , !P5 ;  /* 0xff8000000fb07808 */ /* 0x000fe40006800000 */
[----:B------:R-:W-:Y:S02]  /*13ce0*/  I2FP.F32.S32 R13, R13 ;  /* 0x0000000d000d7245 */ /* 0x000fe40000201400 */
[----:B------:R-:W-:-:S02]  /*13cf0*/  ISETP.GE.AND P4, PT, R12, R224, PT ;  /* 0x000000e00c00720c */ /* 0x000fc40003f86270 */
        /* <DEDUP_REMOVED lines=13> */
[----:B------:R-:W-:Y:S01]  /*13dd0*/  FSEL R14, R13, -INF , P3 ;  /* 0xff8000000d0e7808 */ /* 0x000fe20001800000 */
[----:B------:R-:W-:Y:S01]  /*13de0*/  HMMA.16816.F32.BF16 R20, R4, R46, R40 ;  /* 0x0000002e0414723c */ /* 0x000fe20000041828 */
[----:B------:R-:W-:Y:S01]  /*13df0*/  ISETP.GE.AND P4, PT, R12, R226, PT ;  /* 0x000000e20c00720c */ /* 0x000fe20003f86270 */
[----:B------:R-:W-:-:S04]  /*13e00*/  IMAD.MOV.U32 R115, RZ, RZ, R133 ;  /* 0x000000ffff737224 */ /* 0x000fc800078e0085 */
[----:B------:R2:W3:Y:S01]  /*13e10*/  MUFU.TANH R18, R15 ;  /* 0x0000000f00127308 */ /* 0x0004e20000002400 */
[----:B------:R-:W-:Y:S01]  /*13e20*/  FSEL R174, R14, -INF , !P5 ;  /* 0xff8000000eae7808 */ /* 0x000fe20006800000 */
[----:B------:R-:W-:Y:S01]  /*13e30*/  HMMA.16816.F32.BF16 R28, R8, R48, R104 ;  /* 0x00000030081c723c */ /* 0x000fe20000041868 */
[--C-:B------:R-:W-:Y:S01]  /*13e40*/  IADD3 R13, PT, PT, R39, 0x180, -R2.reuse ;  /* 0x00000180270d7810 */ /* 0x100fe20007ffe802 */
[----:B------:R-:W-:Y:S01]  /*13e50*/  IMAD.MOV.U32 R84, RZ, RZ, R125 ;  /* 0x000000ffff547224 */ /* 0x000fe200078e007d */
[----:B------:R-:W-:Y:S01]  /*13e60*/  FSEL R17, R17, -INF , P4 ;  /* 0xff80000011117808 */ /* 0x000fe20002000000 */
[----:B------:R-:W-:Y:S01]  /*13e70*/  LDSM.16.M88.4 R40, [R52+0x7800] ;  /* 0x007800003428783b */ /* 0x000fe20000000200 */
        /* <DEDUP_REMOVED lines=9> */
[----:B------:R-:W-:Y:S02]  /*13f10*/  FSEL R182, R17, -INF , !P3 ;  /* 0xff80000011b67808 */ /* 0x000fe40005800000 */
[----:B------:R-:W-:Y:S01]  /*13f20*/  I2FP.F32.S32 R15, R12 ;  /* 0x0000000c000f7245 */ /* 0x000fe20000201400 */
[----:B-1----:R-:W-:Y:S01]  /*13f30*/  FFMA.FTZ R14, -R221, R13, R19 ;  /* 0x0000000ddd0e7223 */ /* 0x002fe20000010113 */
[----:B-----5:R-:W-:Y:S01]  /*13f40*/  HMMA.16816.F32.BF16 R28, R4, R32, R28 ;  /* 0x00000020041c723c */ /* 0x020fe2000004181c */
[----:B------:R3:W1:Y:S01]  /*13f50*/  MUFU.TANH R19, R16 ;  /* 0x0000001000137308 */ /* 0x0006620000002400 */
[----:B------:R-:W-:Y:S01]  /*13f60*/  VIADD R12, R3, 0xfffffe81 ;  /* 0xfffffe81030c7836 */ /* 0x000fe20000000000 */
[----:B------:R-:W2:Y:S01]  /*13f70*/  LDSM.16.M88.4 R24, [R52+0x7000] ;  /* 0x007000003418783b */ /* 0x000ea20000000200 */
[----:B------:R-:W-:-:S03]  /*13f80*/  FSEL R14, R14, -INF , P4 ;  /* 0xff8000000e0e7808 */ /* 0x000fc60002000000 */
[----:B------:R-:W-:Y:S02]  /*13f90*/  ISETP.GE.AND P3, PT, R12, R226, PT ;  /* 0x000000e20c00720c */ /* 0x000fe40003f66270 */
        /* <DEDUP_REMOVED lines=39> */
[----:B---3--:R-:W-:-:S02]  /*14210*/  FFMA.FTZ R14, -R221, R12, R32 ;  /* 0x0000000cdd0e7223 */ /* 0x008fc40000010120 */
[----:B----4-:R-:W-:Y:S01]  /*14220*/  FFMA.FTZ R17, -R221, R13, R19 ;  /* 0x0000000ddd117223 */ /* 0x010fe20000010113 */
[--C-:B------:R-:W-:Y:S02]  /*14230*/  IADD3 R13, PT, PT, R39, 0x177, -R2.reuse ;  /* 0x00000177270d7810 */ /* 0x100fe40007ffe802 */
[----:B------:R-:W-:Y:S01]  /*14240*/  IADD3 R15, PT, PT, R225, 0x170, -R2 ;  /* 0x00000170e10f7810 */ /* 0x000fe20007ffe802 */
[----:B------:R-:W-:Y:S01]  /*14250*/  VIADD R12, R3, 0xfffffe89 ;  /* 0xfffffe89030c7836 */ /* 0x000fe20000000000 */
[----:B------:R-:W-:Y:S01]  /*14260*/  IABS R13, R13 ;  /* 0x0000000d000d7213 */ /* 0x000fe20000000000 */
[----:B------:R-:W-:Y:S01]  /*14270*/  HMMA.16816.F32.BF16 R20, R8, R50, R236 ;  /* 0x000000320814723c */ /* 0x000fe200000418ec */
        /* <DEDUP_REMOVED lines=26> */
[C---:B--2---:R-:W-:Y:S01]  /*14420*/  HMMA.16816.F32.BF16 R20, R8.reuse, R24, R100 ;  /* 0x000000180814723c */ /* 0x044fe20000041864 */
[C---:B------:R-:W-:Y:S02]  /*14430*/  ISETP.GE.AND P4, PT, R12.reuse, R224, PT ;  /* 0x000000e00c00720c */ /* 0x040fe40003f86270 */
        /* <DEDUP_REMOVED lines=66> */
[----:B------:R-:W-:Y:S01]  /*14860*/  HMMA.16816.F32.BF16 R24, R4, R26, R44 ;  /* 0x0000001a0418723c */ /* 0x000fe2000004182c */
[----:B------:R-:W-:Y:S01]  /*14870*/  ISETP.GE.AND P4, PT, R12, R226, PT ;  /* 0x000000e20c00720c */ /* 0x000fe20003f86270 */
[----:B------:R-:W3:Y:S01]  /*14880*/  LDSM.16.M88.4 R44, [R95+0x7800] ;  /* 0x007800005f2c783b */ /* 0x000ee20000000200 */
[----:B------:R-:W-:-:S02]  /*14890*/  FSEL R103, R14, -INF , !P5 ;  /* 0xff8000000e677808 */ /* 0x000fc40006800000 */
[----:B------:R-:W-:Y:S02]  /*148a0*/  IABS R14, R15 ;  /* 0x0000000f000e7213 */ /* 0x000fe40000000000 */
[C---:B------:R-:W-:Y:S02]  /*148b0*/  ISETP.GE.AND P3, PT, R12.reuse, R224, PT ;  /* 0x000000e00c00720c */ /* 0x040fe40003f66270 */
[----:B------:R-:W-:Y:S02]  /*148c0*/  ISETP.GE.AND P5, PT, R12, R229, PT ;  /* 0x000000e50c00720c */ /* 0x000fe40003fa6270 */
[----:B------:R-:W-:Y:S02]  /*148d0*/  IADD3 R13, PT, PT, R39, 0x167, -R2 ;  /* 0x00000167270d7810 */ /* 0x000fe40007ffe802 */
[----:B-1----:R-:W-:Y:S02]  /*148e0*/  FSEL R17, R16, -INF , P4 ;  /* 0xff80000010117808 */ /* 0x002fe40002000000 */
[----:B------:R-:W-:Y:S01]  /*148f0*/  ISETP.GE.AND P4, PT, R12, R228, PT ;  /* 0x000000e40c00720c */ /* 0x000fe20003f86270 */
[----:B------:R-:W-:Y:S01]  /*14900*/  IMAD.MOV.U32 R12, RZ, RZ, R14 ;  /* 0x000000ffff0c7224 */ /* 0x000fe200078e000e */
[----:B------:R-:W-:Y:S01]  /*14910*/  IABS R13, R13 ;  /* 0x0000000d000d7213 */ /* 0x000fe20000000000 */
[----:B------:R-:W-:-:S03]  /*14920*/  FMUL.FTZ R14, R22, R0 ;  /* 0x00000000160e7220 */ /* 0x000fc60000410000 */
[----:B------:R-:W-:Y:S01]  /*14930*/  I2FP.F32.S32 R12, R12 ;  /* 0x0000000c000c7245 */ /* 0x000fe20000201400 */
[----:B------:R1:W4:Y:S01]  /*14940*/  MUFU.TANH R19, R14 ;  /* 0x0000000e00137308 */ /* 0x0003220000002400 */
[----:B------:R-:W-:-:S03]  /*14950*/  I2FP.F32.S32 R13, R13 ;  /* 0x0000000d000d7245 */ /* 0x000fc60000201400 */
[----:B--2---:R-:W-:Y:S01]  /*14960*/  FFMA.FTZ R16, -R221, R12, R18 ;  /* 0x0000000cdd107223 */ /* 0x004fe20000010112 */
[----:B------:R-:W-:Y:S01]  /*14970*/  FMUL.FTZ R18, R21, R0 ;  /* 0x0000000015127220 */ /* 0x000fe20000410000 */
[----:B------:R-:W-:Y:S01]  /*14980*/  HMMA.16816.F32.BF16 R28, R8, R40, R112 ;  /* 0x00000028081c723c */ /* 0x000fe20000041870 */
[----:B------:R-:W-:Y:S01]  /*14990*/  FFMA.FTZ R15, -R221, R13, R32 ;  /* 0x0000000ddd0f7223 */ /* 0x000fe20000010120 */
[----:B------:R-:W-:-:S03]  /*149a0*/  IADD3 R13, PT, PT, R39, 0x160, -R2 ;  /* 0x00000160270d7810 */ /* 0x000fc60007ffe802 */
[----:B------:R-:W2:Y:S01]  /*149b0*/  MUFU.TANH R18, R18 ;  /* 0x0000001200127308 */ /* 0x000ea20000002400 */
[----:B------:R-:W-:Y:S01]  /*149c0*/  VIADD R12, R3, 0xfffffea0 ;  /* 0xfffffea0030c7836 */ /* 0x000fe20000000000 */
[----:B------:R-:W-:Y:S02]  /*149d0*/  IABS R13, R13 ;  /* 0x0000000d000d7213 */ /* 0x000fe40000000000 */
[----:B------:R-:W-:Y:S02]  /*149e0*/  FSEL R102, R17, -INF , !P3 ;  /* 0xff80000011667808 */ /* 0x000fe40005800000 */
[----:B-1----:R-:W-:Y:S02]  /*149f0*/  IADD3 R14, PT, PT, R225, 0x15f, -R2 ;  /* 0x0000015fe10e7810 */ /* 0x002fe40007ffe802 */
[----:B------:R-:W-:Y:S01]  /*14a00*/  FSEL R15, R15, -INF , P4 ;  /* 0xff8000000f0f7808 */ /* 0x000fe20002000000 */
[----:B------:R-:W-:Y:S01]  /*14a10*/  IMAD.MOV.U32 R64, RZ, RZ, R66 ;  /* 0x000000ffff407224 */ /* 0x000fe200078e0042 */
[----:B------:R-:W-:-:S02]  /*14a20*/  ISETP.GE.AND P3, PT, R12, R226, PT ;  /* 0x000000e20c00720c */ /* 0x000fc40003f66270 */
[----:B------:R-:W-:Y:S01]  /*14a30*/  I2FP.F32.S32 R13, R13 ;  /* 0x0000000d000d7245 */ /* 0x000fe20000201400 */
[----:B------:R-:W-:Y:S01]  /*14a40*/  IMAD.MOV.U32 R66, RZ, RZ, R99 ;  /* 0x000000ffff427224 */ /* 0x000fe200078e0063 */
[----:B------:R-:W-:Y:S02]  /*14a50*/  IABS R14, R14 ;  /* 0x0000000e000e7213 */ /* 0x000fe40000000000 */
[----:B------:R-:W-:Y:S01]  /*14a60*/  FSEL R99, R15, -INF , !P5 ;  /* 0xff8000000f637808 */ /* 0x000fe20006800000 */
[----:B----4-:R-:W-:Y:S01]  /*14a70*/  FFMA.FTZ R13, -R221, R13, R19 ;  /* 0x0000000ddd0d7223 */ /* 0x010fe20000010113 */
[----:B------:R-:W-:Y:S02]  /*14a80*/  FSEL R15, R16, -INF , P3 ;  /* 0xff800000100f7808 */ /* 0x000fe40001800000 */
[C---:B------:R-:W-:Y:S02]  /*14a90*/  ISETP.GE.AND P4, PT, R12.reuse, R224, PT ;  /* 0x000000e00c00720c */ /* 0x040fe40003f86270 */
[----:B------:R-:W-:-:S02]  /*14aa0*/  ISETP.GE.AND P5, PT, R12, R229, PT ;  /* 0x000000e50c00720c */ /* 0x000fc40003fa6270 */
[----:B------:R-:W-:Y:S01]  /*14ab0*/  ISETP.GE.AND P3, PT, R12, R228, PT ;  /* 0x000000e40c00720c */ /* 0x000fe20003f66270 */
[----:B------:R-:W-:Y:S01]  /*14ac0*/  VIADD R12, R3, 0xfffffea1 ;  /* 0xfffffea1030c7836 */ /* 0x000fe20000000000 */
[----:B------:R-:W-:Y:S01]  /*14ad0*/  I2FP.F32.S32 R14, R14 ;  /* 0x0000000e000e7245 */ /* 0x000fe20000201400 */
[----:B---3--:R-:W-:Y:S01]  /*14ae0*/  HMMA.16816.F32.BF16 R32, R4, R44, R28 ;  /* 0x0000002c0420723c */ /* 0x008fe2000004181c */
[----:B------:R-:W-:Y:S01]  /*14af0*/  FSEL R13, R13, -INF , P3 ;  /* 0xff8000000d0d7808 */ /* 0x000fe20001800000 */
[----:B------:R-:W1:Y:S01]  /*14b00*/  LDSM.16.M88.4 R28, [R52+0x8000] ;  /* 0x00800000341c783b */ /* 0x000e620000000200 */
[----:B------:R-:W-:Y:S01]  /*14b10*/  ISETP.GE.AND P3, PT, R12, R226, PT ;  /* 0x000000e20c00720c */ /* 0x000fe20003f66270 */
[----:B--2---:R-:W-:Y:S01]  /*14b20*/  FFMA.FTZ R14, -R221, R14, R18 ;  /* 0x0000000edd0e7223 */ /* 0x004fe20000010112 */
[----:B------:R-:W-:Y:S01]  /*14b30*/  FMUL.FTZ R16, R23, R0 ;  /* 0x0000000017107220 */ /* 0x000fe20000410000 */
[----:B------:R-:W-:-:S03]  /*14b40*/  FSEL R171, R15, -INF , !P4 ;  /* 0xff8000000fab7808 */ /* 0x000fc60006000000 */
[----:B------:R-:W-:Y:S01]  /*14b50*/  FSEL R15, R14, -INF , P3 ;  /* 0xff8000000e0f7808 */ /* 0x000fe20001800000 */
[----:B------:R2:W3:Y:S01]  /*14b60*/  MUFU.TANH R18, R16 ;  /* 0x0000001000127308 */ /* 0x0004e20000002400 */
[----:B------:R-:W-:Y:S01]  /*14b70*/  FMUL.FTZ R14, R24, R0 ;  /* 0x00000000180e7220 */ /* 0x000fe20000410000 */
[----:B------:R-:W-:Y:S02]  /*14b80*/  FSEL R105, R13, -INF , !P5 ;  /* 0xff8000000d697808 */ /* 0x000fe40006800000 */
[C---:B------:R-:W-:Y:S02]  /*14b90*/  ISETP.GE.AND P4, PT, R12.reuse, R224, PT ;  /* 0x000000e00c00720c */ /* 0x040fe40003f86270 */
[C---:B------:R-:W-:Y:S02]  /*14ba0*/  ISETP.GE.AND P5, PT, R12.reuse, R229, PT ;  /* 0x000000e50c00720c */ /* 0x040fe40003fa6270 */
[----:B------:R-:W-:Y:S01]  /*14bb0*/  ISETP.GE.AND P3, PT, R12, R228, PT ;  /* 0x000000e40c00720c */ /* 0x000fe20003f66270 */
[----:B------:R4:W5:Y:S01]  /*14bc0*/  MUFU.TANH R17, R14 ;  /* 0x0000000e00117308 */ /* 0x0009620000002400 */
[----:B------:R-:W-:-:S02]  /*14bd0*/  IADD3 R12, PT, PT, R39, 0x15f, -R2 ;  /* 0x0000015f270c7810 */ /* 0x000fc40007ffe802 */
[----:B------:R-:W-:Y:S02]  /*14be0*/  IADD3 R13, PT, PT, R225, 0x158, -R2 ;  /* 0x00000158e10d7810 */ /* 0x000fe40007ffe802 */
[----:B------:R-:W-:Y:S02]  /*14bf0*/  IABS R12, R12 ;  /* 0x0000000c000c7213 */ /* 0x000fe40000000000 */
[----:B------:R-:W-:Y:S02]  /*14c00*/  IABS R13, R13 ;  /* 0x0000000d000d7213 */ /* 0x000fe40000000000 */
[----:B------:R-:W-:Y:S01]  /*14c10*/  I2FP.F32.S32 R12, R12 ;  /* 0x0000000c000c7245 */ /* 0x000fe20000201400 */
[-C--:B--2---:R-:W-:Y:S01]  /*14c20*/  FMUL.FTZ R16, R26, R0.reuse ;  /* 0x000000001a107220 */ /* 0x084fe20000410000 */
[----:B------:R-:W-:Y:S01]  /*14c30*/  FSEL R104, R15, -INF , !P4 ;  /* 0xff8000000f687808 */ /* 0x000fe20006000000 */
[----:B------:R-:W-:Y:S01]  /*14c40*/  FMUL.FTZ R15, R25, R0 ;  /* 0x00000000190f7220 */ /* 0x000fe20000410000 */
[----:B----4-:R-:W-:Y:S01]  /*14c50*/  I2FP.F32.S32 R14, R13 ;  /* 0x0000000d000e7245 */ /* 0x010fe20000201400 */
[----:B---3--:R-:W-:Y:S01]  /*14c60*/  FFMA.FTZ R13, -R221, R12, R18 ;  /* 0x0000000cdd0d7223 */ /* 0x008fe20000010112 */
[----:B------:R-:W-:Y:S01]  /*14c70*/  VIADD R12, R3, 0xfffffea8 ;  /* 0xfffffea8030c7836 */ /* 0x000fe20000000000 */
[----:B------:R5:W2:Y:S04]  /*14c80*/  MUFU.TANH R18, R16 ;  /* 0x0000001000127308 */ /* 0x000aa80000002400 */
[----:B------:R-:W-:Y:S01]  /*14c90*/  ISETP.GE.AND P4, PT, R12, R226, PT ;  /* 0x000000e20c00720c */ /* 0x000fe20003f86270 */
[----:B------:R-:W-:-:S02]  /*14ca0*/  IMAD.MOV.U32 R65, RZ, RZ, R67 ;  /* 0x000000ffff417224 */ /* 0x000fc400078e0043 */
[----:B-----5:R-:W-:Y:S01]  /*14cb0*/  FFMA.FTZ R16, -R221, R14, R17 ;  /* 0x0000000edd107223 */ /* 0x020fe20000010111 */
[----:B------:R-:W-:Y:S01]  /*14cc0*/  FSEL R14, R13, -INF , P3 ;  /* 0xff8000000d0e7808 */ /* 0x000fe20001800000 */
[----:B------:R3:W4:Y:S01]  /*14cd0*/  MUFU.TANH R17, R15 ;  /* 0x0000000f00117308 */ /* 0x0007220000002400 */
[----:B------:R-:W-:Y:S02]  /*14ce0*/  IADD3 R13, PT, PT, R39, 0x158, -R2 ;  /* 0x00000158270d7810 */ /* 0x000fe40007ffe802 */
[----:B------:R-:W-:Y:S02]  /*14cf0*/  FSEL R100, R14, -INF , !P5 ;  /* 0xff8000000e647808 */ /* 0x000fe40006800000 */
[----:B------:R-:W-:Y:S02]  /*14d00*/  IABS R13, R13 ;  /* 0x0000000d000d7213 */ /* 0x000fe40000000000 */
[C---:B------:R-:W-:Y:S02]  /*14d10*/  ISETP.GE.AND P3, PT, R12.reuse, R224, PT ;  /* 0x000000e00c00720c */ /* 0x040fe40003f66270 */
[----:B------:R-:W-:-:S02]  /*14d20*/  ISETP.GE.AND P5, PT, R12, R229, PT ;  /* 0x000000e50c00720c */ /* 0x000fc40003fa6270 */
[----:B---3--:R-:W-:-:S04]  /*14d30*/  IADD3 R15, PT, PT, R225, 0x157, -R2 ;  /* 0x00000157e10f7810 */ /* 0x008fc80007ffe802 */
[----:B------:R-:W-:Y:S02]  /*14d40*/  IABS R14, R15 ;  /* 0x0000000f000e7213 */ /* 0x000fe40000000000 */
[----:B------:R-:W-:Y:S01]  /*14d50*/  FSEL R15, R16, -INF , P4 ;  /* 0xff800000100f7808 */ /* 0x000fe20002000000 */
[----:B------:R-:W-:Y:S01]  /*14d60*/  FMUL.FTZ R16, R27, R0 ;  /* 0x000000001b107220 */ /* 0x000fe20000410000 */
[----:B------:R-:W-:Y:S01]  /*14d70*/  ISETP.GE.AND P4, PT, R12, R228, PT ;  /* 0x000000e40c00720c */ /* 0x000fe20003f86270 */
[----:B------:R-:W-:Y:S01]  /*14d80*/  IMAD.MOV.U32 R12, RZ, RZ, R13 ;  /* 0x000000ffff0c7224 */ /* 0x000fe200078e000d */
[----:B-1----:R-:W-:Y:S01]  /*14d90*/  HMMA.16816.F32.BF16 R24, R8, R28, R84 ;  /* 0x0000001c0818723c */ /* 0x002fe20000041854 */
[----:B------:R-:W-:Y:S01]  /*14da0*/  IMAD.MOV.U32 R67, RZ, RZ, R219 ;  /* 0x000000ffff437224 */ /* 0x000fe200078e00db */
[----:B------:R1:W3:Y:S01]  /*14db0*/  MUFU.TANH R28, R16 ;  /* 0x00000010001c7308 */ /* 0x0002e20000002400 */
[----:B------:R-:W-:Y:S01]  /*14dc0*/  IMAD.MOV.U32 R13, RZ, RZ, R14 ;  /* 0x000000ffff0d7224 */ /* 0x000fe200078e000e */
[----:B------:R-:W-:-:S04]  /*14dd0*/  I2FP.F32.S32 R14, R12 ;  /* 0x0000000c000e7245 */ /* 0x000fc80000201400 */
[----:B------:R-:W-:Y:S01]  /*14de0*/  HMMA.16816.F32.BF16 R40, R8, R42, R64 ;  /* 0x0000002a0828723c */ /* 0x000fe20000041840 */
[----:B------:R-:W-:Y:S01]  /*14df0*/  I2FP.F32.S32 R12, R13 ;  /* 0x0000000d000c7245 */ /* 0x000fe20000201400 */
[----:B--2---:R-:W-:Y:S01]  /*14e00*/  FFMA.FTZ R14, -R221, R14, R18 ;  /* 0x0000000edd0e7223 */ /* 0x004fe20000010112 */
[----:B------:R-:W-:Y:S01]  /*14e10*/  IADD3 R13, PT, PT, R39, 0x157, -R2 ;  /* 0x00000157270d7810 */ /* 0x000fe20007ffe802 */
[----:B-1----:R-:W-:-:S04]  /*14e20*/  FMUL.FTZ R16, R32, R0 ;  /* 0x0000000020107220 */ /* 0x002fc80000410000 */
[----:B------:R1:W2:Y:S01]  /*14e30*/  MUFU.TANH R19, R16 ;  /* 0x0000001000137308 */ /* 0x0002a20000002400 */
[----:B----4-:R-:W-:Y:S01]  /*14e40*/  FFMA.FTZ R17, -R221, R12, R17 ;  /* 0x0000000cdd117223 */ /* 0x010fe20000010111 */
[----:B------:R-:W-:Y:S01]  /*14e50*/  FSEL R101, R15, -INF , !P3 ;  /* 0xff8000000f657808 */ /* 0x000fe20005800000 */
[----:B------:R-:W-:Y:S01]  /*14e60*/  VIADD R12, R3, 0xfffffea9 ;  /* 0xfffffea9030c7836 */ /* 0x000fe20000000000 */
[----:B------:R-:W-:Y:S02]  /*14e70*/  FSEL R15, R14, -INF , P4 ;  /* 0xff8000000e0f7808 */ /* 0x000fe40002000000 */
[----:B------:R-:W-:Y:S01]  /*14e80*/  IABS R13, R13 ;  /* 0x0000000d000d7213 */ /* 0x000fe20000000000 */
[----:B------:R-:W-:Y:S01]  /*14e90*/  IMAD.MOV.U32 R84, RZ, RZ, R96 ;  /* 0x000000ffff547224 */ /* 0x000fe200078e0060 */
[----:B------:R-:W-:Y:S02]  /*14ea0*/  FSEL R96, R15, -INF , !P5 ;  /* 0xff8000000f607808 */ /* 0x000fe40006800000 */
[----:B------:R-:W-:-:S02]  /*14eb0*/  ISETP.GE.AND P3, PT, R12, R226, PT ;  /* 0x000000e20c00720c */ /* 0x000fc40003f66270 */
[----:B-1----:R-:W-:-:S04]  /*14ec0*/  IADD3 R16, PT, PT, R225, 0x150, -R2 ;  /* 0x00000150e1107810 */ /* 0x002fc80007ffe802 */
[----:B------:R-:W-:Y:S02]  /*14ed0*/  IABS R14, R16 ;  /* 0x00000010000e7213 */ /* 0x000fe40000000000 */
[----:B------:R-:W-:Y:S02]  /*14ee0*/  I2FP.F32.S32 R13, R13 ;  /* 0x0000000d000d7245 */ /* 0x000fe40000201400 */
[----:B------:R-:W-:Y:S01]  /*14ef0*/  I2FP.F32.S32 R15, R14 ;  /* 0x0000000e000f7245 */ /* 0x000fe20000201400 */
[----:B------:R-:W-:Y:S01]  /*14f00*/  FMUL.FTZ R18, R34, R0 ;  /* 0x0000000022127220 */ /* 0x000fe20000410000 */
[----:B------:R-:W-:Y:S01]  /*14f10*/  FSEL R16, R17, -INF , P3 ;  /* 0xff80000011107808 */ /* 0x000fe20001800000 */
[C---:B---3--:R-:W-:Y:S01]  /*14f20*/  FFMA.FTZ R14, -R221.reuse, R13, R28 ;  /* 0x0000000ddd0e7223 */ /* 0x048fe2000001011c */
[C---:B------:R-:W-:Y:S01]  /*14f30*/  ISETP.GE.AND P3, PT, R12.reuse, R228, PT ;  /* 0x000000e40c00720c */ /* 0x040fe20003f66270 */
[----:B--2---:R-:W-:Y:S01]  /*14f40*/  FFMA.FTZ R17, -R221, R15, R19 ;  /* 0x0000000fdd117223 */ /* 0x004fe20000010113 */
[----:B------:R-:W-:Y:S01]  /*14f50*/  FMUL.FTZ R15, R33, R0 ;  /* 0x00000000210f7220 */ /* 0x000fe20000410000 */
[C---:B------:R-:W-:Y:S01]  /*14f60*/  ISETP.GE.AND P4, PT, R12.reuse, R224, PT ;  /* 0x000000e00c00720c */ /* 0x040fe20003f86270 */
[----:B------:R-:W-:Y:S01]  /*14f70*/  HMMA.16816.F32.BF16 R20, R4, R46, R40 ;  /* 0x0000002e0414723c */ /* 0x000fe20000041828 */
[----:B------:R-:W-:Y:S01]  /*14f80*/  ISETP.GE.AND P5, PT, R12, R229, PT ;  /* 0x000000e50c00720c */ /* 0x000fe20003fa6270 */
[----:B------:R-:W1:Y:S01]  /*14f90*/  MUFU.TANH R19, R18 ;  /* 0x0000001200137308 */ /* 0x000e620000002400 */
[----:B------:R-:W-:Y:S01]  /*14fa0*/  VIADD R12, R3, 0xfffffeb0 ;  /* 0xfffffeb0030c7836 */ /* 0x000fe20000000000 */
[----:B------:R-:W2:Y:S01]  /*14fb0*/  LDSM.16.M88.4 R40, [R95+0x8000] ;  /* 0x008000005f28783b */ /* 0x000ea20000000200 */
[----:B------:R-:W-:Y:S01]  /*14fc0*/  FSEL R14, R14, -INF , P3 ;  /* 0xff8000000e0e7808 */ /* 0x000fe20001800000 */
[----:B------:R-:W-:Y:S01]  /*14fd0*/  IMAD.MOV.U32 R87, RZ, RZ, R79 ;  /* 0x000000ffff577224 */ /* 0x000fe200078e004f */
[----:B------:R-:W-:Y:S01]  /*14fe0*/  FSEL R79, R16, -INF , !P4 ;  /* 0xff800000104f7808 */ /* 0x000fe20006000000 */
[----:B------:R-:W-:Y:S01]  /*14ff0*/  IMAD.MOV.U32 R86, RZ, RZ, R78 ;  /* 0x000000ffff567224 */ /* 0x000fe200078e004e */
[----:B------:R-:W-:Y:S01]  /*15000*/  IADD3 R13, PT, PT, R39, 0x150, -R2 ;  /* 0x00000150270d7810 */ /* 0x000fe20007ffe802 */
[----:B------:R3:W4:Y:S01]  /*15010*/  MUFU.TANH R18, R15 ;  /* 0x0000000f00127308 */ /* 0x0007220000002400 */
[----:B------:R-:W-:Y:S01]  /*15020*/  ISETP.GE.AND P4, PT, R12, R226, PT ;  /* 0x000000e20c00720c */ /* 0x000fe20003f86270 */
[----:B------:R-:W-:Y:S01]  /*15030*/  IMAD.MOV.U32 R67, RZ, RZ, R38 ;  /* 0x000000ffff437224 */ /* 0x000fe200078e0026 */
[----:B------:R-:W-:Y:S01]  /*15040*/  FSEL R78, R14, -INF , !P5 ;  /* 0xff8000000e4e7808 */ /* 0x000fe20006800000 */
[----:B------:R-:W-:Y:S01]  /*15050*/  IMAD.MOV.U32 R85, RZ, RZ, R97 ;  /* 0x000000ffff557224 */ /* 0x000fe200078e0061 */
[----:B------:R-:W-:Y:S01]  /*15060*/  IABS R13, R13 ;  /* 0x0000000d000d7213 */ /* 0x000fe20000000000 */
[----:B------:R-:W5:Y:S01]  /*15070*/  LDSM.16.M88.4 R44, [R52+0x8800] ;  /* 0x00880000342c783b */ /* 0x000f620000000200 */
[----:B------:R-:W-:-:S02]  /*15080*/  ISETP.GE.AND P3, PT, R12, R224, PT ;  /* 0x000000e00c00720c */ /* 0x000fc40003f66270 */
[----:B------:R-:W-:Y:S02]  /*15090*/  ISETP.GE.AND P5, PT, R12, R229, PT ;  /* 0x000000e50c00720c */ /* 0x000fe40003fa6270 */
[----:B---3--:R-:W-:-:S04]  /*150a0*/  IADD3 R15, PT, PT, R225, 0x14f, -R2 ;  /* 0x0000014fe10f7810 */ /* 0x008fc80007ffe802 */
[----:B------:R-:W-:Y:S02]  /*150b0*/  IABS R14, R15 ;  /* 0x0000000f000e7213 */ /* 0x000fe40000000000 */
[----:B------:R-:W-:Y:S02]  /*150c0*/  FSEL R15, R17, -INF , P4 ;  /* 0xff800000110f7808 */ /* 0x000fe40002000000 */
[----:B------:R-:W-:Y:S01]  /*150d0*/  ISETP.GE.AND P4, PT, R12, R228, PT ;  /* 0x000000e40c00720c */ /* 0x000fe20003f86270 */
[----:B------:R-:W-:Y:S01]  /*150e0*/  IMAD.MOV.U32 R12, RZ, RZ, R14 ;  /* 0x000000ffff0c7224 */ /* 0x000fe200078e000e */
[----:B------:R-:W-:Y:S01]  /*150f0*/  I2FP.F32.S32 R13, R13 ;  /* 0x0000000d000d7245 */ /* 0x000fe20000201400 */
[----:B------:R-:W-:-:S03]  /*15100*/  FMUL.FTZ R16, R35, R0 ;  /* 0x0000000023107220 */ /* 0x000fc60000410000 */
[----:B------:R-:W-:Y:S01]  /*15110*/  I2FP.F32.S32 R14, R12 ;  /* 0x0000000c000e7245 */ /* 0x000fe20000201400 */
[----:B-1----:R-:W-:Y:S01]  /*15120*/  FFMA.FTZ R13, -R221, R13, R19 ;  /* 0x0000000ddd0d7223 */ /* 0x002fe20000010113 */
[----:B------:R4:W1:Y:S01]  /*15130*/  MUFU.TANH R38, R16 ;  /* 0x0000001000267308 */ /* 0x0008620000002400 */
[----:B------:R-:W-:Y:S01]  /*15140*/  VIADD R12, R3, 0xfffffeb1 ;  /* 0xfffffeb1030c7836 */ /* 0x000fe20000000000 */
[----:B------:R-:W-:Y:S01]  /*15150*/  FSEL R170, R15, -INF , !P3 ;  /* 0xff8000000faa7808 */ /* 0x000fe20005800000 */
[----:B------:R-:W-:Y:S01]  /*15160*/  FMUL.FTZ R15, R20, R0 ;  /* 0x00000000140f7220 */ /* 0x000fe20000410000 */
[----:B------:R-:W-:Y:S02]  /*15170*/  HMMA.16816.F32.BF16 R32, R8, R30, R84 ;  /* 0x0000001e0820723c */ /* 0x000fe40000041854 */
[----:B------:R-:W-:Y:S02]  /*15180*/  ISETP.GE.AND P3, PT, R12, R226, PT ;  /* 0x000000e20c00720c */ /* 0x000fe40003f66270 */
[----:B------:R3:W5:Y:S01]  /*15190*/  MUFU.TANH R17, R15 ;  /* 0x0000000f00117308 */ /* 0x0007620000002400 */
[----:B------:R-:W-:-:S02]  /*151a0*/  IMAD.MOV.U32 R87, RZ, RZ, R98 ;  /* 0x000000ffff577224 */ /* 0x000fc400078e0062 */
[----:B----4-:R-:W-:Y:S01]  /*151b0*/  FFMA.FTZ R16, -R221, R14, R18 ;  /* 0x0000000edd107223 */ /* 0x010fe20000010112 */
[----:B------:R-:W-:Y:S02]  /*151c0*/  FSEL R14, R13, -INF , P4 ;  /* 0xff8000000d0e7808 */ /* 0x000fe40002000000 */
[----:B------:R-:W-:-:S04]  /*151d0*/  IADD3 R13, PT, PT, R39, 0x14f, -R2 ;  /* 0x0000014f270d7810 */ /* 0x000fc80007ffe802 */
[----:B------:R-:W-:Y:S02]  /*151e0*/  IABS R13, R13 ;  /* 0x0000000d000d7213 */ /* 0x000fe40000000000 */
[----:B---3--:R-:W-:Y:S02]  /*151f0*/  IADD3 R15, PT, PT, R225, 0x148, -R2 ;  /* 0x00000148e10f7810 */ /* 0x008fe40007ffe802 */
[----:B------:R-:W-:Y:S02]  /*15200*/  FSEL R98, R14, -INF , !P5 ;  /* 0xff8000000e627808 */ /* 0x000fe40006800000 */
[----:B------:R-:W-:Y:S02]  /*15210*/  FSEL R16, R16, -INF , P3 ;  /* 0xff80000010107808 */ /* 0x000fe40001800000 */
[C---:B------:R-:W-:Y:S02]  /*15220*/  ISETP.GE.AND P4, PT, R12.reuse, R224, PT ;  /* 0x000000e00c00720c */ /* 0x040fe40003f86270 */
[----:B------:R-:W-:-:S02]  /*15230*/  ISETP.GE.AND P5, PT, R12, R229, PT ;  /* 0x000000e50c00720c */ /* 0x000fc40003fa6270 */
[----:B------:R-:W-:Y:S02]  /*15240*/  IABS R14, R15 ;  /* 0x0000000f000e7213 */ /* 0x000fe40000000000 */
[----:B------:R-:W-:Y:S01]  /*15250*/  ISETP.GE.AND P3, PT, R12, R228, PT ;  /* 0x000000e40c00720c */ /* 0x000fe20003f66270 */
[----:B------:R-:W-:Y:S02]  /*15260*/  IMAD.MOV.U32 R12, RZ, RZ, R13 ;  /* 0x000000ffff0c7224 */ /* 0x000fe400078e000d */
[-C--:B------:R-:W-:Y:S01]  /*15270*/  FMUL.FTZ R15, R22, R0.reuse ;  /* 0x00000000160f7220 */ /* 0x080fe20000410000 */
[----:B------:R-:W-:Y:S02]  /*15280*/  IMAD.MOV.U32 R13, RZ, RZ, R14 ;  /* 0x000000ffff0d7224 */ /* 0x000fe400078e000e */
[----:B------:R-:W-:Y:S01]  /*15290*/  FMUL.FTZ R18, R21, R0 ;  /* 0x0000000015127220 */ /* 0x000fe20000410000 */
[----:B------:R-:W-:Y:S01]  /*152a0*/  I2FP.F32.S32 R14, R12 ;  /* 0x0000000c000e7245 */ /* 0x000fe20000201400 */
[----:B--2---:R-:W-:Y:S01]  /*152b0*/  HMMA.16816.F32.BF16 R28, R4, R40, R24 ;  /* 0x00000028041c723c */ /* 0x004fe20000041818 */
[----:B------:R-:W-:Y:S01]  /*152c0*/  I2FP.F32.S32 R12, R13 ;  /* 0x0000000d000c7245 */ /* 0x000fe20000201400 */
[----:B------:R1:W-:Y:S01]  /*152d0*/  MUFU.TANH R20, R15 ;  /* 0x0000000f00147308 */ /* 0x0003e20000002400 */
[----:B------:R-:W-:-:S04]  /*152e0*/  IADD3 R13, PT, PT, R39, 0x148, -R2 ;  /* 0x00000148270d7810 */ /* 0x000fc80007ffe802 */
[----:B------:R-:W-:-:S03]  /*152f0*/  IABS R13, R13 ;  /* 0x0000000d000d7213 */ /* 0x000fc60000000000 */
[----:B------:R-:W2:Y:S01]  /*15300*/  MUFU.TANH R18, R18 ;  /* 0x0000001200127308 */ /* 0x000ea20000002400 */
[----:B------:R-:W-:Y:S01]  /*15310*/  FSEL R97, R16, -INF , !P4 ;  /* 0xff80000010617808 */ /* 0x000fe20006000000 */
[----:B-1----:R-:W-:Y:S01]  /*15320*/  FFMA.FTZ R15, -R221, R14, R38 ;  /* 0x0000000edd0f7223 */ /* 0x002fe20000010126 */
[----:B------:R-:W-:-:S04]  /*15330*/  IADD3 R14, PT, PT, R225, 0x147, -R2 ;  /* 0x00000147e10e7810 */ /* 0x000fc80007ffe802 */
[----:B------:R-:W-:Y:S01]  /*15340*/  IABS R14, R14 ;  /* 0x0000000e000e7213 */ /* 0x000fe20000000000 */
[----:B-----5:R-:W-:Y:S01]  /*15350*/  FFMA.FTZ R17, -R221, R12, R17 ;  /* 0x0000000cdd117223 */ /* 0x020fe20000010111 */
[----:B------:R-:W-:Y:S01]  /*15360*/  FSEL R16, R15, -INF , P3 ;  /* 0xff8000000f107808 */ /* 0x000fe20001800000 */
[----:B------:R-:W-:Y:S02]  /*15370*/  IMAD.MOV.U32 R15, RZ, RZ, R13 ;  /* 0x000000ffff0f7224 */ /* 0x000fe400078e000d */
[-C--:B------:R-:W-:Y:S01]  /*15380*/  FMUL.FTZ R19, R23, R0.reuse ;  /* 0x0000000017137220 */ /* 0x080fe20000410000 */
[----:B------:R-:W-:Y:S02]  /*15390*/  VIADD R12, R3, 0xfffffeb8 ;  /* 0xfffffeb8030c7836 */ /* 0x000fe40000000000 */
[----:B------:R-:W-:Y:S02]  /*153a0*/  IMAD.MOV.U32 R13, RZ, RZ, R14 ;  /* 0x000000ffff0d7224 */ /* 0x000fe400078e000e */
[----:B------:R-:W-:Y:S01]  /*153b0*/  FMUL.FTZ R14, R28, R0 ;  /* 0x000000001c0e7220 */ /* 0x000fe20000410000 */
[----:B------:R-:W-:-:S02]  /*153c0*/  ISETP.GE.AND P4, PT, R12, R226, PT ;  /* 0x000000e20c00720c */ /* 0x000fc40003f86270 */
[----:B------:R-:W-:Y:S01]  /*153d0*/  I2FP.F32.S32 R13, R13 ;  /* 0x0000000d000d7245 */ /* 0x000fe20000201400 */
[----:B------:R-:W-:Y:S01]  /*153e0*/  IMAD.MOV.U32 R65, RZ, RZ, R77 ;  /* 0x000000ffff417224 */ /* 0x000fe200078e004d */
[----:B------:R-:W1:Y:S01]  /*153f0*/  MUFU.TANH R19, R19 ;  /* 0x0000001300137308 */ /* 0x000e620000002400 */
[----:B------:R-:W-:Y:S02]  /*15400*/  FSEL R77, R16, -INF , !P5 ;  /* 0xff800000104d7808 */ /* 0x000fe40006800000 */
[----:B------:R-:W-:Y:S02]  /*15410*/  I2FP.F32.S32 R15, R15 ;  /* 0x0000000f000f7245 */ /* 0x000fe40000201400 */
[----:B------:R-:W-:Y:S01]  /*15420*/  FSEL R16, R17, -INF , P4 ;  /* 0xff80000011107808 */ /* 0x000fe20002000000 */
[----:B--2---:R-:W-:Y:S01]  /*15430*/  FFMA.FTZ R17, -R221, R13, R18 ;  /* 0x0000000ddd117223 */ /* 0x004fe20000010112 */
[----:B------:R-:W-:Y:S01]  /*15440*/  IADD3 R13, PT, PT, R39, 0x147, -R2 ;  /* 0x00000147270d7810 */ /* 0x000fe20007ffe802 */
[----:B------:R2:W3:Y:S01]  /*15450*/  MUFU.TANH R18, R14 ;  /* 0x0000000e00127308 */ /* 0x0004e20000002400 */
[C---:B------:R-:W-:Y:S01]  /*15460*/  ISETP.GE.AND P3, PT, R12.reuse, R224, PT ;  /* 0x000000e00c00720c */ /* 0x040fe20003f66270 */
[----:B------:R-:W-:Y:S01]  /*15470*/  FFMA.FTZ R15, -R221, R15, R20 ;  /* 0x0000000fdd0f7223 */ /* 0x000fe20000010114 */
[----:B------:R-:W-:-:S02]  /*15480*/  ISETP.GE.AND P5, PT, R12, R229, PT ;  /* 0x000000e50c00720c */ /* 0x000fc40003fa6270 */
[----:B------:R-:W-:Y:S01]  /*15490*/  ISETP.GE.AND P4, PT, R12, R228, PT ;  /* 0x000000e40c00720c */ /* 0x000fe20003f86270 */
[----:B------:R-:W-:Y:S01]  /*154a0*/  VIADD R12, R3, 0xfffffeb9 ;  /* 0xfffffeb9030c7836 */ /* 0x000fe20000000000 */
[----:B------:R-:W-:Y:S01]  /*154b0*/  IABS R13, R13 ;  /* 0x0000000d000d7213 */ /* 0x000fe20000000000 */
[----:B------:R-:W-:Y:S01]  /*154c0*/  IMAD.MOV.U32 R66, RZ, RZ, R93 ;  /* 0x000000ffff427224 */ /* 0x000fe200078e005d */
[----:B------:R-:W-:Y:S02]  /*154d0*/  FSEL R93, R16, -INF , !P3 ;  /* 0xff800000105d7808 */ /* 0x000fe40005800000 */
[----:B------:R-:W-:Y:S01]  /*154e0*/  FSEL R15, R15, -INF , P4 ;  /* 0xff8000000f0f7808 */ /* 0x000fe20002000000 */
[----:B------:R-:W-:Y:S01]  /*154f0*/  IMAD.MOV.U32 R64, RZ, RZ, R76 ;  /* 0x000000ffff407224 */ /* 0x000fe200078e004c */
[----:B------:R-:W-:Y:S02]  /*15500*/  ISETP.GE.AND P3, PT, R12, R226, PT ;  /* 0x000000e20c00720c */ /* 0x000fe40003f66270 */
[----:B--2---:R-:W-:-:S02]  /*15510*/  IADD3 R14, PT, PT, R225, 0x140, -R2 ;  /* 0x00000140e10e7810 */ /* 0x004fc40007ffe802 */
[----:B------:R-:W-:Y:S02]  /*15520*/  I2FP.F32.S32 R13, R13 ;  /* 0x0000000d000d7245 */ /* 0x000fe40000201400 */
[----:B------:R-:W-:Y:S02]  /*15530*/  IABS R14, R14 ;  /* 0x0000000e000e7213 */ /* 0x000fe40000000000 */
[----:B------:R-:W-:Y:S02]  /*15540*/  FSEL R76, R15, -INF , !P5 ;  /* 0xff8000000f4c7808 */ /* 0x000fe40006800000 */
[----:B------:R-:W-:Y:S01]  /*15550*/  FSEL R15, R17, -INF , P3 ;  /* 0xff800000110f7808 */ /* 0x000fe20001800000 */
[----:B-1----:R-:W-:Y:S01]  /*15560*/  FFMA.FTZ R13, -R221, R13, R19 ;  /* 0x0000000ddd0d7223 */ /* 0x002fe20000010113 */
[----:B------:R-:W-:Y:S01]  /*15570*/  ISETP.GE.AND P4, PT, R12, R224, PT ;  /* 0x000000e00c00720c */ /* 0x000fe20003f86270 */
[----:B------:R-:W-:Y:S01]  /*15580*/  FMUL.FTZ R16, R30, R0 ;  /* 0x000000001e107220 */ /* 0x000fe20000410000 */
[----:B------:R-:W-:-:S02]  /*15590*/  ISETP.GE.AND P5, PT, R12, R229, PT ;  /* 0x000000e50c00720c */ /* 0x000fc40003fa6270 */
[----:B------:R-:W-:Y:S02]  /*155a0*/  I2FP.F32.S32 R14, R14 ;  /* 0x0000000e000e7245 */ /* 0x000fe40000201400 */
[----:B------:R-:W-:Y:S01]  /*155b0*/  ISETP.GE.AND P3, PT, R12, R228, PT ;  /* 0x000000e40c00720c */ /* 0x000fe20003f66270 */
[----:B------:R-:W-:Y:S01]  /*155c0*/  VIADD R12, R3, 0xfffffec0 ;  /* 0xfffffec0030c7836 */ /* 0x000fe20000000000 */
[----:B------:R-:W-:Y:S01]  /*155d0*/  HMMA.16816.F32.BF16 R24, R8, R44, R64 ;  /* 0x0000002c0818723c */ /* 0x000fe20000041840 */
[----:B------:R-:W-:Y:S02]  /*155e0*/  IMAD.MOV.U32 R66, RZ, RZ, R91 ;  /* 0x000000ffff427224 */ /* 0x000fe400078e005b */
[----:B---3--:R-:W-:Y:S01]  /*155f0*/  FFMA.FTZ R14, -R221, R14, R18 ;  /* 0x0000000edd0e7223 */ /* 0x008fe20000010112 */
[----:B------:R-:W-:Y:S01]  /*15600*/  FSEL R91, R15, -INF , !P4 ;  /* 0xff8000000f5b7808 */ /* 0x000fe20006000000 */
[----:B------:R-:W1:Y:S01]  /*15610*/  MUFU.TANH R16, R16 ;  /* 0x0000001000107308 */ /* 0x000e620000002400 */
[----:B------:R-:W-:-:S02]  /*15620*/  FSEL R13, R13, -INF , P3 ;  /* 0xff8000000d0d7808 */ /* 0x000fc40001800000 */
[----:B------:R-:W-:Y:S01]  /*15630*/  HMMA.16816.F32.BF16 R20, R4, R42, R32 ;  /* 0x0000002a0414723c */ /* 0x000fe20000041820 */
[----:B------:R-:W2:Y:S01]  /*15640*/  LDSM.16.M88.4 R32, [R95+0x8800] ;  /* 0x008800005f20783b */ /* 0x000ea20000000200 */
[----:B------:R-:W-:Y:S01]  /*15650*/  ISETP.GE.AND P4, PT, R12, R226, PT ;  /* 0x000000e20c00720c */ /* 0x000fe20003f86270 */
[----:B------:R-:W-:Y:S01]  /*15660*/  IMAD.MOV.U32 R65, RZ, RZ, R89 ;  /* 0x000000ffff417224 */ /* 0x000fe200078e0059 */
[----:B------:R-:W-:Y:S01]  /*15670*/  FSEL R89, R13, -INF , !P5 ;  /* 0xff8000000d597808 */ /* 0x000fe20006800000 */
[----:B------:R-:W-:Y:S01]  /*15680*/  FMUL.FTZ R13, R29, R0 ;  /* 0x000000001d0d7220 */ /* 0x000fe20000410000 */
[----:B------:R-:W-:Y:S01]  /*15690*/  FSEL R15, R14, -INF , P4 ;  /* 0xff8000000e0f7808 */ /* 0x000fe20002000000 */
[----:B------:R-:W-:Y:S01]  /*156a0*/  IMAD.MOV.U32 R67, RZ, RZ, R92 ;  /* 0x000000ffff437224 */ /* 0x000fe200078e005c */
[C---:B------:R-:W-:Y:S01]  /*156b0*/  ISETP.GE.AND P3, PT, R12.reuse, R224, PT ;  /* 0x000000e00c00720c */ /* 0x040fe20003f66270 */
[----:B------:R-:W-:Y:S01]  /*156c0*/  IMAD.MOV.U32 R64, RZ, RZ, R87 ;  /* 0x000000ffff407224 */ /* 0x000fe200078e0057 */
[C---:B------:R-:W-:Y:S01]  /*156d0*/  ISETP.GE.AND P5, PT, R12.reuse, R229, PT ;  /* 0x000000e50c00720c */ /* 0x040fe20003fa6270 */
[----:B------:R-:W3:Y:S01]  /*156e0*/  LDSM.16.M88.4 R40, [R52+0x9000] ;  /* 0x009000003428783b */ /* 0x000ee20000000200 */
[----:B------:R-:W-:-:S02]  /*156f0*/  ISETP.GE.AND P4, PT, R12, R228, PT ;  /* 0x000000e40c00720c */ /* 0x000fc40003f86270 */
[----:B------:R-:W-:Y:S01]  /*15700*/  IADD3 R12, PT, PT, R39, 0x140, -R2 ;  /* 0x00000140270c7810 */ /* 0x000fe20007ffe802 */
[----:B------:R4:W5:Y:S03]  /*15710*/  MUFU.TANH R17, R13 ;  /* 0x0000000d00117308 */ /* 0x0009660000002400 */
[----:B------:R-:W-:Y:S01]  /*15720*/  IABS R12, R12 ;  /* 0x0000000c000c7213 */ /* 0x000fe20000000000 */
[----:B------:R-:W-:-:S03]  /*15730*/  FMUL.FTZ R14, R31, R0 ;  /* 0x000000001f0e7220 */ /* 0x000fc60000410000 */
[----:B------:R-:W-:Y:S01]  /*15740*/  I2FP.F32.S32 R12, R12 ;  /* 0x0000000c000c7245 */ /* 0x000fe20000201400 */
[----:B------:R1:W2:Y:S01]  /*15750*/  MUFU.TANH R19, R14 ;  /* 0x0000000e00137308 */ /* 0x0002a20000002400 */
[----:B----4-:R-:W-:-:S04]  /*15760*/  IADD3 R13, PT, PT, R225, 0x13f, -R2 ;  /* 0x0000013fe10d7810 */ /* 0x010fc80007ffe802 */
[----:B------:R-:W-:Y:S01]  /*15770*/  IABS R13, R13 ;  /* 0x0000000d000d7213 */ /* 0x000fe20000000000 */
[----:B-1----:R-:W-:Y:S01]  /*15780*/  FFMA.FTZ R14, -R221, R12, R16 ;  /* 0x0000000cdd0e7223 */ /* 0x002fe20000010110 */
[----:B------:R-:W-:Y:S02]  /*15790*/  FMUL.FTZ R16, R20, R0 ;  /* 0x0000000014107220 */ /* 0x000fe40000410000 */
[----:B------:R-:W-:Y:S01]  /*157a0*/  I2FP.F32.S32 R13, R13 ;  /* 0x0000000d000d7245 */ /* 0x000fe20000201400 */
[----:B------:R-:W-:Y:S01]  /*157b0*/  VIADD R12, R3, 0xfffffec1 ;  /* 0xfffffec1030c7836 */ /* 0x000fe20000000000 */
[----:B------:R1:W4:Y:S01]  /*157c0*/  MUFU.TANH R18, R16 ;  /* 0x0000001000127308 */ /* 0x0003220000002400 */
[----:B------:R-:W-:Y:S02]  /*157d0*/  FSEL R169, R15, -INF , !P3 ;  /* 0xff8000000fa97808 */ /* 0x000fe40005800000 */
[----:B-----5:R-:W-:Y:S01]  /*157e0*/  FFMA.FTZ R17, -R221, R13, R17 ;  /* 0x0000000ddd117223 */ /* 0x020fe20000010111 */
[----:B------:R-:W-:-:S02]  /*157f0*/  IADD3 R13, PT, PT, R39, 0x13f, -R2 ;  /* 0x0000013f270d7810 */ /* 0x000fc40007ffe802 */
[----:B------:R-:W-:Y:S02]  /*15800*/  FSEL R15, R14, -INF , P4 ;  /* 0xff8000000e0f7808 */ /* 0x000fe40002000000 */
[----:B------:R-:W-:Y:S02]  /*15810*/  ISETP.GE.AND P3, PT, R12, R226, PT ;  /* 0x000000e20c00720c */ /* 0x000fe40003f66270 */
[----:B------:R-:W-:Y:S02]  /*15820*/  IABS R13, R13 ;  /* 0x0000000d000d7213 */ /* 0x000fe40000000000 */
[----:B------:R-:W-:Y:S02]  /*15830*/  FSEL R92, R15, -INF , !P5 ;  /* 0xff8000000f5c7808 */ /* 0x000fe40006800000 */
[----:B------:R-:W-:Y:S02]  /*15840*/  FSEL R15, R17, -INF , P3 ;  /* 0xff800000110f7808 */ /* 0x000fe40001800000 */
[----:B-1----:R-:W-:-:S02]  /*15850*/  IADD3 R16, PT, PT, R225, 0x138, -R2 ;  /* 0x00000138e1107810 */ /* 0x002fc40007ffe802 */
[C---:B------:R-:W-:Y:S02]  /*15860*/  ISETP.GE.AND P4, PT, R12.reuse, R224, PT ;  /* 0x000000e00c00720c */ /* 0x040fe40003f86270 */
[----:B------:R-:W-:Y:S02]  /*15870*/  IABS R14, R16 ;  /* 0x00000010000e7213 */ /* 0x000fe40000000000 */
[C---:B------:R-:W-:Y:S02]  /*15880*/  ISETP.GE.AND P5, PT, R12.reuse, R229, PT ;  /* 0x000000e50c00720c */ /* 0x040fe40003fa6270 */
[----:B------:R-:W-:Y:S02]  /*15890*/  ISETP.GE.AND P3, PT, R12, R228, PT ;  /* 0x000000e40c00720c */ /* 0x000fe40003f66270 */
[----:B------:R-:W-:Y:S01]  /*158a0*/  I2FP.F32.S32 R12, R13 ;  /* 0x0000000d000c7245 */ /* 0x000fe20000201400 */
[----:B--2---:R-:W-:Y:S01]  /*158b0*/  HMMA.16816.F32.BF16 R28, R4, R32, R24 ;  /* 0x00000020041c723c */ /* 0x004fe20000041818 */
[----:B------:R-:W-:Y:S01]  /*158c0*/  I2FP.F32.S32 R13, R14 ;  /* 0x0000000e000d7245 */ /* 0x000fe20000201400 */
[----:B------:R-:W-:-:S02]  /*158d0*/  FMUL.FTZ R16, R22, R0 ;  /* 0x0000000016107220 */ /* 0x000fc40000410000 */
[C---:B------:R-:W-:Y:S02]  /*158e0*/  FFMA.FTZ R14, -R221.reuse, R12, R19 ;  /* 0x0000000cdd0e7223 */ /* 0x040fe40000010113 */
[----:B----4-:R-:W-:Y:S01]  /*158f0*/  FFMA.FTZ R17, -R221, R13, R18 ;  /* 0x0000000ddd117223 */ /* 0x010fe20000010112 */
[----:B------:R1:W2:Y:S01]  /*15900*/  MUFU.TANH R19, R16 ;  /* 0x0000001000137308 */ /* 0x0002a20000002400 */
[--C-:B------:R-:W-:Y:S02]  /*15910*/  IADD3 R13, PT, PT, R39, 0x138, -R2.reuse ;  /* 0x00000138270d7810 */ /* 0x100fe40007ffe802 */
[----:B------:R-:W-:Y:S01]  /*15920*/  FSEL R131, R15, -INF , !P4 ;  /* 0xff8000000f837808 */ /* 0x000fe20006000000 */
[----:B------:R-:W-:Y:S01]  /*15930*/  VIADD R12, R3, 0xfffffec8 ;  /* 0xfffffec8030c7836 */ /* 0x000fe20000000000 */
[----:B------:R-:W-:Y:S02]  /*15940*/  IADD3 R15, PT, PT, R225, 0x137, -R2 ;  /* 0x00000137e10f7810 */ /* 0x000fe40007ffe802 */
[----:B------:R-:W-:-:S02]  /*15950*/  IABS R13, R13 ;  /* 0x0000000d000d7213 */ /* 0x000fc40000000000 */
[----:B------:R-:W-:Y:S01]  /*15960*/  ISETP.GE.AND P4, PT, R12, R226, PT ;  /* 0x000000e20c00720c */ /* 0x000fe20003f86270 */
[----:B-1----:R-:W-:-:S04]  /*15970*/  FMUL.FTZ R16, R21, R0 ;  /* 0x0000000015107220 */ /* 0x002fc80000410000 */
[----:B------:R1:W4:Y:S02]  /*15980*/  MUFU.TANH R18, R16 ;  /* 0x0000001000127308 */ /* 0x0003240000002400 */
[----:B-1----:R-:W-:Y:S02]  /*15990*/  FSEL R16, R14, -INF , P3 ;  /* 0xff8000000e107808 */ /* 0x002fe40001800000 */
[----:B------:R-:W-:Y:S01]  /*159a0*/  IABS R14, R15 ;  /* 0x0000000f000e7213 */ /* 0x000fe20000000000 */
[----:B------:R-:W-:Y:S01]  /*159b0*/  IMAD.MOV.U32 R15, RZ, RZ, R13 ;  /* 0x000000ffff0f7224 */ /* 0x000fe200078e000d */
[----:B------:R-:W-:-:S03]  /*159c0*/  FSEL R86, R16, -INF , !P5 ;  /* 0xff80000010567808 */ /* 0x000fc60006800000 */
[----:B------:R-:W-:Y:S01]  /*159d0*/  IMAD.MOV.U32 R13, RZ, RZ, R14 ;  /* 0x000000ffff0d7224 */ /* 0x000fe200078e000e */
[----:B------:R-:W-:Y:S01]  /*159e0*/  FSEL R14, R17, -INF , P4 ;  /* 0xff800000110e7808 */ /* 0x000fe20002000000 */
[----:B------:R-:W-:Y:S01]  /*159f0*/  FMUL.FTZ R17, R28, R0 ;  /* 0x000000001c117220 */ /* 0x000fe20000410000 */
[----:B------:R-:W-:Y:S02]  /*15a00*/  I2FP.F32.S32 R15, R15 ;  /* 0x0000000f000f7245 */ /* 0x000fe40000201400 */
[C---:B------:R-:W-:Y:S02]  /*15a10*/  ISETP.GE.AND P3, PT, R12.reuse, R224, PT ;  /* 0x000000e00c00720c */ /* 0x040fe40003f66270 */
[C---:B------:R-:W-:Y:S02]  /*15a20*/  ISETP.GE.AND P5, PT, R12.reuse, R229, PT ;  /* 0x000000e50c00720c */ /* 0x040fe40003fa6270 */
[----:B------:R-:W-:Y:S01]  /*15a30*/  ISETP.GE.AND P4, PT, R12, R228, PT ;  /* 0x000000e40c00720c */ /* 0x000fe20003f86270 */
[----:B------:R-:W-:Y:S01]  /*15a40*/  FMUL.FTZ R12, R23, R0 ;  /* 0x00000000170c7220 */ /* 0x000fe20000410000 */
[----:B------:R-:W-:Y:S01]  /*15a50*/  I2FP.F32.S32 R13, R13 ;  /* 0x0000000d000d7245 */ /* 0x000fe20000201400 */
[----:B--2---:R-:W-:Y:S01]  /*15a60*/  FFMA.FTZ R15, -R221, R15, R19 ;  /* 0x0000000fdd0f7223 */ /* 0x004fe20000010113 */
[----:B------:R-:W-:Y:S01]  /*15a70*/  MUFU.TANH R17, R17 ;  /* 0x0000001100117308 */ /* 0x000fe20000002400 */
[----:B------:R-:W-:Y:S01]  /*15a80*/  HMMA.16816.F32.BF16 R20, R8, R46, R64 ;  /* 0x0000002e0814723c */ /* 0x000fe20000041840 */
[----:B------:R-:W-:-:S02]  /*15a90*/  IMAD.MOV.U32 R67, RZ, RZ, R90 ;  /* 0x000000ffff437224 */ /* 0x000fc400078e005a */
[----:B----4-:R-:W-:Y:S01]  /*15aa0*/  FFMA.FTZ R16, -R221, R13, R18 ;  /* 0x0000000ddd107223 */ /* 0x010fe20000010112 */
[----:B------:R-:W-:-:S03]  /*15ab0*/  FSEL R90, R14, -INF , !P3 ;  /* 0xff8000000e5a7808 */ /* 0x000fc60005800000 */
[----:B------:R1:W2:Y:S01]  /*15ac0*/  MUFU.TANH R19, R12 ;  /* 0x0000000c00137308 */ /* 0x0002a20000002400 */
[--C-:B------:R-:W-:Y:S02]  /*15ad0*/  IADD3 R13, PT, PT, R39, 0x137, -R2.reuse ;  /* 0x00000137270d7810 */ /* 0x100fe40007ffe802 */
[----:B------:R-:W-:Y:S02]  /*15ae0*/  IADD3 R14, PT, PT, R225, 0x130, -R2 ;  /* 0x00000130e10e7810 */ /* 0x000fe40007ffe802 */
[----:B------:R-:W-:Y:S02]  /*15af0*/  FSEL R15, R15, -INF , P4 ;  /* 0xff8000000f0f7808 */ /* 0x000fe40002000000 */
[----:B------:R-:W-:Y:S02]  /*15b00*/  IABS R13, R13 ;  /* 0x0000000d000d7213 */ /* 0x000fe40000000000 */
[----:B------:R-:W-:Y:S02]  /*15b10*/  IABS R14, R14 ;  /* 0x0000000e000e7213 */ /* 0x000fe40000000000 */
[----:B------:R-:W-:-:S02]  /*15b20*/  FSEL R85, R15, -INF , !P5 ;  /* 0xff8000000f557808 */ /* 0x000fc40006800000 */
[----:B------:R-:W-:Y:S01]  /*15b30*/  I2FP.F32.S32 R13, R13 ;  /* 0x0000000d000d7245 */ /* 0x000fe20000201400 */
[----:B-1----:R-:W-:Y:S01]  /*15b40*/  VIADD R12, R3, 0xfffffec9 ;  /* 0xfffffec9030c7836 */ /* 0x002fe20000000000 */
[----:B------:R-:W-:Y:S01]  /*15b50*/  I2FP.F32.S32 R15, R14 ;  /* 0x0000000e000f7245 */ /* 0x000fe20000201400 */
[----:B------:R-:W-:-:S03]  /*15b60*/  FMUL.FTZ R18, R30, R0 ;  /* 0x000000001e127220 */ /* 0x000fc60000410000 */
[----:B------:R-:W-:Y:S01]  /*15b70*/  ISETP.GE.AND P3, PT, R12, R226, PT ;  /* 0x000000e20c00720c */ /* 0x000fe20003f66270 */
[C---:B--2---:R-:W-:Y:S01]  /*15b80*/  FFMA.FTZ R14, -R221.reuse, R13, R19 ;  /* 0x0000000ddd0e7223 */ /* 0x044fe20000010113 */
[----:B------:R-:W-:Y:S01]  /*15b90*/  FFMA.FTZ R17, -R221, R15, R17 ;  /* 0x0000000fdd117223 */ /* 0x000fe20000010111 */
[----:B------:R-:W-:Y:S01]  /*15ba0*/  FMUL.FTZ R15, R29, R0 ;  /* 0x000000001d0f7220 */ /* 0x000fe20000410000 */
[----:B------:R-:W-:Y:S02]  /*15bb0*/  FSEL R16, R16, -INF , P3 ;  /* 0xff80000010107808 */ /* 0x000fe40001800000 */
[C---:B------:R-:W-:Y:S01]  /*15bc0*/  ISETP.GE.AND P3, PT, R12.reuse, R228, PT ;  /* 0x000000e40c00720c */ /* 0x040fe20003f66270 */
[----:B------:R-:W1:Y:S01]  /*15bd0*/  MUFU.TANH R19, R18 ;  /* 0x0000001200137308 */ /* 0x000e620000002400 */
[C---:B------:R-:W-:Y:S02]  /*15be0*/  ISETP.GE.AND P4, PT, R12.reuse, R224, PT ;  /* 0x000000e00c00720c */ /* 0x040fe40003f86270 */
[----:B------:R-:W-:Y:S01]  /*15bf0*/  ISETP.GE.AND P5, PT, R12, R229, PT ;  /* 0x000000e50c00720c */ /* 0x000fe20003fa6270 */
[----:B------:R-:W-:Y:S01]  /*15c00*/  VIADD R12, R3, 0xfffffed0 ;  /* 0xfffffed0030c7836 */ /* 0x000fe20000000000 */
[----:B------:R-:W-:Y:S01]  /*15c10*/  FSEL R14, R14, -INF , P3 ;  /* 0xff8000000e0e7808 */ /* 0x000fe20001800000 */
[----:B------:R-:W-:Y:S02]  /*15c20*/  HMMA.16816.F32.BF16 R24, R4, R34, R20 ;  /* 0x000000220418723c */ /* 0x000fe40000041814 */
[----:B------:R2:W4:Y:S01]  /*15c30*/  MUFU.TANH R18, R15 ;  /* 0x0000000f00127308 */ /* 0x0005220000002400 */
[----:B------:R-:W-:Y:S01]  /*15c40*/  IMAD.MOV.U32 R66, RZ, RZ, R88 ;  /* 0x000000ffff427224 */ /* 0x000fe200078e0058 */
[----:B------:R-:W-:Y:S01]  /*15c50*/  FSEL R87, R16, -INF , !P4 ;  /* 0xff80000010577808 */ /* 0x000fe20006000000 */
[----:B------:R-:W5:Y:S01]  /*15c60*/  LDSM.16.M88.4 R32, [R95+0x9000] ;  /* 0x009000005f20783b */ /* 0x000f620000000200 */
[----:B------:R-:W-:-:S02]  /*15c70*/  IADD3 R13, PT, PT, R39, 0x130, -R2 ;  /* 0x00000130270d7810 */ /* 0x000fc40007ffe802 */
[----:B------:R-:W-:Y:S02]  /*15c80*/  ISETP.GE.AND P4, PT, R12, R226, PT ;  /* 0x000000e20c00720c */ /* 0x000fe40003f86270 */
[----:B------:R-:W-:Y:S02]  /*15c90*/  FSEL R88, R14, -INF , !P5 ;  /* 0xff8000000e587808 */ /* 0x000fe40006800000 */
[C---:B------:R-:W-:Y:S02]  /*15ca0*/  ISETP.GE.AND P3, PT, R12.reuse, R224, PT ;  /* 0x000000e00c00720c */ /* 0x040fe40003f66270 */
[----:B--2---:R-:W-:Y:S01]  /*15cb0*/  IADD3 R15, PT, PT, R225, 0x12f, -R2 ;  /* 0x0000012fe10f7810 */ /* 0x004fe20007ffe802 */
[----:B------:R-:W-:Y:S01]  /*15cc0*/  FMUL.FTZ R16, R31, R0 ;  /* 0x000000001f107220 */ /* 0x000fe20000410000 */
[----:B------:R-:W-:Y:S01]  /*15cd0*/  IABS R13, R13 ;  /* 0x0000000d000d7213 */ /* 0x000fe20000000000 */
[----:B------:R-:W-:Y:S01]  /*15ce0*/  IMAD.MOV.U32 R64, RZ, RZ, R116 ;  /* 0x000000ffff407224 */ /* 0x000fe200078e0074 */
[----:B------:R-:W-:Y:S01]  /*15cf0*/  IABS R14, R15 ;  /* 0x0000000f000e7213 */ /* 0x000fe20000000000 */
[----:B------:R-:W-:Y:S01]  /*15d00*/  IMAD.MOV.U32 R65, RZ, RZ, R117 ;  /* 0x000000ffff417224 */ /* 0x000fe200078e0075 */
[----:B------:R-:W-:Y:S01]  /*15d10*/  FSEL R15, R17, -INF , P4 ;  /* 0xff800000110f7808 */ /* 0x000fe20002000000 */
[----:B------:R-:W2:Y:S01]  /*15d20*/  S2R R219, SR_TID.X ;  /* 0x0000000000db7919 */ /* 0x000ea20000002100 */
[----:B------:R-:W-:Y:S01]  /*15d30*/  ISETP.GE.AND P5, PT, R12, R229, PT ;  /* 0x000000e50c00720c */ /* 0x000fe20003fa6270 */
[----:B------:R-:W-:-:S04]  /*15d40*/  DEPBAR.LE SB0, 0x0 ;  /* 0x000080000000791a */ /* 0x000fc80000000000 */
[----:B------:R-:W-:Y:S01]  /*15d50*/  BAR.SYNC.DEFER_BLOCKING 0x0 ;  /* 0x0000000000007b1d */ /* 0x000fe20000010000 */
[----:B------:R-:W-:Y:S01]  /*15d60*/  ISETP.GE.AND P4, PT, R12, R228, PT ;  /* 0x000000e40c00720c */ /* 0x000fe20003f86270 */
[----:B------:R-:W-:Y:S01]  /*15d70*/  IMAD.MOV.U32 R12, RZ, RZ, R14 ;  /* 0x000000ffff0c7224 */ /* 0x000fe200078e000e */
[----:B------:R-:W-:-:S04]  /*15d80*/  I2FP.F32.S32 R13, R13 ;  /* 0x0000000d000d7245 */ /* 0x000fc80000201400 */
[----:B------:R-:W-:Y:S01]  /*15d90*/  I2FP.F32.S32 R14, R12 ;  /* 0x0000000c000e7245 */ /* 0x000fe20000201400 */
[----:B-1----:R-:W-:Y:S01]  /*15da0*/  FFMA.FTZ R13, -R221, R13, R19 ;  /* 0x0000000ddd0d7223 */ /* 0x002fe20000010113 */
[----:B------:R4:W1:Y:S01]  /*15db0*/  MUFU.TANH R38, R16 ;  /* 0x0000001000267308 */ /* 0x0008620000002400 */
[----:B------:R-:W-:Y:S01]  /*15dc0*/  VIADD R12, R3, 0xfffffed1 ;  /* 0xfffffed1030c7836 */ /* 0x000fe20000000000 */
[----:B------:R-:W-:Y:S01]  /*15dd0*/  FSEL R129, R15, -INF , !P3 ;  /* 0xff8000000f817808 */ /* 0x000fe20005800000 */
[----:B------:R-:W-:Y:S01]  /*15de0*/  FMUL.FTZ R15, R24, R0 ;  /* 0x00000000180f7220 */ /* 0x000fe20000410000 */
[----:B---3--:R-:W-:Y:S02]  /*15df0*/  HMMA.16816.F32.BF16 R20, R8, R40, R64 ;  /* 0x000000280814723c */ /* 0x008fe40000041840 */
[----:B------:R-:W-:Y:S02]  /*15e00*/  ISETP.GE.AND P3, PT, R12, R226, PT ;  /* 0x000000e20c00720c */ /* 0x000fe40003f66270 */
[----:B------:R3:W2:Y:S01]  /*15e10*/  MUFU.TANH R17, R15 ;  /* 0x0000000f00117308 */ /* 0x0006a20000002400 */
        /* <DEDUP_REMOVED lines=17> */
[----:B------:R1:W-:Y:S01]  /*15f30*/  MUFU.TANH R24, R15 ;  /* 0x0000000f00187308 */ /* 0x0003e20000002400 */
[----:B------:R-:W-:-:S02]  /*15f40*/  I2FP.F32.S32 R12, R13 ;  /* 0x0000000d000c7245 */ /* 0x000fc40000201400 */
[----:B------:R-:W-:Y:S01]  /*15f50*/  IADD3 R13, PT, PT, R39, 0x128, -R2 ;  /* 0x00000128270d7810 */ /* 0x000fe20007ffe802 */
[----:B-----5:R-:W-:Y:S04]  /*15f60*/  HMMA.16816.F32.BF16 R28, R4, R32, R20 ;  /* 0x00000020041c723c */ /* 0x020fe80000041814 */
[----:B------:R-:W3:Y:S01]  /*15f70*/  MUFU.TANH R18, R18 ;  /* 0x0000001200127308 */ /* 0x000ee20000002400 */
[----:B------:R-:W-:Y:S01]  /*15f80*/  IABS R13, R13 ;  /* 0x0000000d000d7213 */ /* 0x000fe20000000000 */
[----:B------:R-:W-:Y:S01]  /*15f90*/  IMAD.MOV.U32 R65, RZ, RZ, R120 ;  /* 0x000000ffff417224 */ /* 0x000fe200078e0078 */
[----:B------:R-:W-:Y:S01]  /*15fa0*/  FSEL R120, R16, -INF , !P4 ;  /* 0xff80000010787808 */ /* 0x000fe20006000000 */
[----:B-1----:R-:W-:Y:S01]  /*15fb0*/  FFMA.FTZ R15, -R221, R14, R38 ;  /* 0x0000000edd0f7223 */ /* 0x002fe20000010126 */
[----:B------:R-:W-:-:S04]  /*15fc0*/  IADD3 R14, PT, PT, R225, 0x127, -R2 ;  /* 0x00000127e10e7810 */ /* 0x000fc80007ffe802 */
[----:B------:R-:W-:Y:S01]  /*15fd0*/  IABS R14, R14 ;  /* 0x0000000e000e7213 */ /* 0x000fe20000000000 */
[----:B--2---:R-:W-:Y:S01]  /*15fe0*/  FFMA.FTZ R17, -R221, R12, R17 ;  /* 0x0000000cdd117223 */ /* 0x004fe20000010111 */
[----:B------:R-:W-:Y:S01]  /*15ff0*/  FSEL R16, R15, -INF , P3 ;  /* 0xff8000000f107808 */ /* 0x000fe20001800000 */
[----:B------:R-:W-:Y:S02]  /*16000*/  IMAD.MOV.U32 R15, RZ, RZ, R13 ;  /* 0x000000ffff0f7224 */ /* 0x000fe400078e000d */
[----:B------:R-:W-:Y:S02]  /*16010*/  VIADD R12, R3, 0xfffffed8 ;  /* 0xfffffed8030c7836 */ /* 0x000fe40000000000 */
[----:B------:R-:W-:Y:S02]  /*16020*/  IMAD.MOV.U32 R13, RZ, RZ, R14 ;  /* 0x000000ffff0d7224 */ /* 0x000fe400078e000e */
[----:B------:R-:W-:Y:S01]  /*16030*/  IMAD.MOV.U32 R64, RZ, RZ, R118 ;  /* 0x000000ffff407224 */ /* 0x000fe200078e0076 */
[----:B------:R-:W-:Y:S01]  /*16040*/  ISETP.GE.AND P4, PT, R12, R226, PT ;  /* 0x000000e20c00720c */ /* 0x000fe20003f86270 */
[----:B------:R-:W-:Y:S01]  /*16050*/  IMAD.MOV.U32 R67, RZ, RZ, R83 ;  /* 0x000000ffff437224 */ /* 0x000fe200078e0053 */
[----:B------:R-:W-:-:S02]  /*16060*/  I2FP.F32.S32 R13, R13 ;  /* 0x0000000d000d7245 */ /* 0x000fc40000201400 */
[----:B------:R-:W-:Y:S02]  /*16070*/  FSEL R83, R16, -INF , !P5 ;  /* 0xff80000010537808 */ /* 0x000fe40006800000 */
[----:B------:R-:W-:Y:S01]  /*16080*/  FSEL R16, R17, -INF , P4 ;  /* 0xff80000011107808 */ /* 0x000fe20002000000 */
[----:B---3--:R-:W-:Y:S01]  /*16090*/  FFMA.FTZ R17, -R221, R13, R18 ;  /* 0x0000000ddd117223 */ /* 0x008fe20000010112 */
[-C--:B------:R-:W-:Y:S01]  /*160a0*/  FMUL.FTZ R18, R28, R0.reuse ;  /* 0x000000001c127220 */ /* 0x080fe20000410000 */
[----:B------:R-:W-:Y:S01]  /*160b0*/  I2FP.F32.S32 R15, R15 ;  /* 0x0000000f000f7245 */ /* 0x000fe20000201400 */
[----:B------:R-:W-:Y:S01]  /*160c0*/  HMMA.16816.F32.BF16 R20, R8, R42, R64 ;  /* 0x0000002a0814723c */ /* 0x000fe20000041840 */
[----:B------:R-:W-:Y:S01]  /*160d0*/  FMUL.FTZ R19, R27, R0 ;  /* 0x000000001b137220 */ /* 0x000fe20000410000 */
[--C-:B------:R-:W-:Y:S02]  /*160e0*/  IADD3 R13, PT, PT, R39, 0x127, -R2.reuse ;  /* 0x00000127270d7810 */ /* 0x100fe40007ffe802 */
[----:B------:R-:W-:Y:S01]  /*160f0*/  IADD3 R14, PT, PT, R225, 0x120, -R2 ;  /* 0x00000120e10e7810 */ /* 0x000fe20007ffe802 */
[----:B------:R-:W-:Y:S01]  /*16100*/  FFMA.FTZ R15, -R221, R15, R24 ;  /* 0x0000000fdd0f7223 */ /* 0x000fe20000010118 */
[C---:B------:R-:W-:Y:S01]  /*16110*/  ISETP.GE.AND P3, PT, R12.reuse, R224, PT ;  /* 0x000000e00c00720c */ /* 0x040fe20003f66270 */
[----:B------:R-:W-:Y:S01]  /*16120*/  MUFU.TANH R18, R18 ;  /* 0x0000001200127308 */ /* 0x000fe20000002400 */
[----:B------:R-:W-:-:S02]  /*16130*/  ISETP.GE.AND P4, PT, R12, R228, PT ;  /* 0x000000e40c00720c */ /* 0x000fc40003f86270 */
[----:B------:R-:W-:Y:S02]  /*16140*/  IABS R13, R13 ;  /* 0x0000000d000d7213 */ /* 0x000fe40000000000 */
[----:B------:R-:W-:-:S03]  /*16150*/  IABS R14, R14 ;  /* 0x0000000e000e7213 */ /* 0x000fc60000000000 */
[----:B------:R-:W1:Y:S01]  /*16160*/  MUFU.TANH R19, R19 ;  /* 0x0000001300137308 */ /* 0x000e620000002400 */
[----:B------:R-:W-:Y:S02]  /*16170*/  FSEL R117, R16, -INF , !P3 ;  /* 0xff80000010757808 */ /* 0x000fe40005800000 */
[----:B------:R-:W-:Y:S02]  /*16180*/  ISETP.GE.AND P5, PT, R12, R229, PT ;  /* 0x000000e50c00720c */ /* 0x000fe40003fa6270 */
[----:B------:R-:W-:Y:S01]  /*16190*/  FSEL R16, R15, -INF , P4 ;  /* 0xff8000000f107808 */ /* 0x000fe20002000000 */
[----:B------:R-:W-:Y:S02]  /*161a0*/  IMAD.MOV.U32 R15, RZ, RZ, R13 ;  /* 0x000000ffff0f7224 */ /* 0x000fe400078e000d */
[----:B------:R-:W-:Y:S01]  /*161b0*/  VIADD R12, R3, 0xfffffed9 ;  /* 0xfffffed9030c7836 */ /* 0x000fe20000000000 */
[----:B------:R-:W-:Y:S01]  /*161c0*/  FSEL R84, R16, -INF , !P5 ;  /* 0xff80000010547808 */ /* 0x000fe20006800000 */
[----:B------:R-:W-:-:S02]  /*161d0*/  IMAD.MOV.U32 R13, RZ, RZ, R14 ;  /* 0x000000ffff0d7224 */ /* 0x000fc400078e000e */
[----:B------:R-:W-:Y:S01]  /*161e0*/  FMUL.FTZ R16, R30, R0 ;  /* 0x000000001e107220 */ /* 0x000fe20000410000 */
[C---:B------:R-:W-:Y:S02]  /*161f0*/  ISETP.GE.AND P3, PT, R12.reuse, R226, PT ;  /* 0x000000e20c00720c */ /* 0x040fe40003f66270 */
[----:B------:R-:W-:Y:S01]  /*16200*/  I2FP.F32.S32 R13, R13 ;  /* 0x0000000d000d7245 */ /* 0x000fe20000201400 */
[----:B------:R2:W3:Y:S01]  /*16210*/  MUFU.TANH R26, R16 ;  /* 0x00000010001a7308 */ /* 0x0004e20000002400 */
[----:B------:R-:W-:Y:S01]  /*16220*/  I2FP.F32.S32 R15, R15 ;  /* 0x0000000f000f7245 */ /* 0x000fe20000201400 */
[----:B------:R-:W-:Y:S01]  /*16230*/  HMMA.16816.F32.BF16 R20, R4, R34, R20 ;  /* 0x000000220414723c */ /* 0x000fe20000041814 */
[----:B------:R-:W-:Y:S01]  /*16240*/  FSEL R14, R17, -INF , P3 ;  /* 0xff800000110e7808 */ /* 0x000fe20001800000 */
[----:B------:R-:W-:Y:S01]  /*16250*/  FMUL.FTZ R17, R29, R0 ;  /* 0x000000001d117220 */ /* 0x000fe20000410000 */
[C---:B------:R-:W-:Y:S01]  /*16260*/  ISETP.GE.AND P4, PT, R12.reuse, R224, PT ;  /* 0x000000e00c00720c */ /* 0x040fe20003f86270 */
[----:B-1----:R-:W-:Y:S01]  /*16270*/  FFMA.FTZ R15, -R221, R15, R19 ;  /* 0x0000000fdd0f7223 */ /* 0x002fe20000010113 */
[----:B------:R-:W-:-:S02]  /*16280*/  ISETP.GE.AND P5, PT, R12, R229, PT ;  /* 0x000000e50c00720c */ /* 0x000fc40003fa6270 */
[----:B------:R-:W-:Y:S01]  /*16290*/  ISETP.GE.AND P3, PT, R12, R228, PT ;  /* 0x000000e40c00720c */ /* 0x000fe20003f66270 */
[----:B------:R-:W-:Y:S01]  /*162a0*/  VIADD R12, R3, 0xfffffee0 ;  /* 0xfffffee0030c7836 */ /* 0x000fe20000000000 */
[----:B------:R1:W4:Y:S01]  /*162b0*/  MUFU.TANH R25, R17 ;  /* 0x0000001100197308 */ /* 0x0003220000002400 */
[----:B------:R-:W-:Y:S02]  /*162c0*/  IMAD.MOV.U32 R64, RZ, RZ, R121 ;  /* 0x000000ffff407224 */ /* 0x000fe400078e0079 */
[----:B--2---:R-:W-:Y:S01]  /*162d0*/  FFMA.FTZ R16, -R221, R13, R18 ;  /* 0x0000000ddd107223 */ /* 0x004fe20000010112 */
[----:B------:R-:W-:Y:S01]  /*162e0*/  IADD3 R13, PT, PT, R39, 0x120, -R2 ;  /* 0x00000120270d7810 */ /* 0x000fe20007ffe802 */
[----:B------:R-:W-:Y:S01]  /*162f0*/  IMAD.MOV.U32 R65, RZ, RZ, R123 ;  /* 0x000000ffff417224 */ /* 0x000fe200078e007b */
[----:B------:R-:W-:Y:S01]  /*16300*/  FSEL R112, R14, -INF , !P4 ;  /* 0xff8000000e707808 */ /* 0x000fe20006000000 */
[----:B------:R-:W-:Y:S01]  /*16310*/  IMAD.MOV.U32 R66, RZ, RZ, R80 ;  /* 0x000000ffff427224 */ /* 0x000fe200078e0050 */
[----:B------:R-:W-:Y:S01]  /*16320*/  IABS R13, R13 ;  /* 0x0000000d000d7213 */ /* 0x000fe20000000000 */
[----:B------:R-:W-:Y:S01]  /*16330*/  IMAD.MOV.U32 R67, RZ, RZ, R124 ;  /* 0x000000ffff437224 */ /* 0x000fe200078e007c */
[----:B------:R-:W-:-:S02]  /*16340*/  FSEL R15, R15, -INF , P3 ;  /* 0xff8000000f0f7808 */ /* 0x000fc40001800000 */
[----:B------:R-:W-:Y:S02]  /*16350*/  ISETP.GE.AND P4, PT, R12, R226, PT ;  /* 0x000000e20c00720c */ /* 0x000fe40003f86270 */
[----:B------:R-:W-:Y:S02]  /*16360*/  IADD3 R14, PT, PT, R225, 0x11f, -R2 ;  /* 0x0000011fe10e7810 */ /* 0x000fe40007ffe802 */
[----:B------:R-:W-:Y:S02]  /*16370*/  I2FP.F32.S32 R13, R13 ;  /* 0x0000000d000d7245 */ /* 0x000fe40000201400 */
[----:B------:R-:W-:Y:S02]  /*16380*/  FSEL R111, R15, -INF , !P5 ;  /* 0xff8000000f6f7808 */ /* 0x000fe40006800000 */
[----:B------:R-:W-:Y:S02]  /*16390*/  FSEL R15, R16, -INF , P4 ;  /* 0xff800000100f7808 */ /* 0x000fe40002000000 */
[----:B------:R-:W-:Y:S01]  /*163a0*/  IABS R14, R14 ;  /* 0x0000000e000e7213 */ /* 0x000fe20000000000 */
[----:B-1----:R-:W-:Y:S01]  /*163b0*/  HMMA.16816.F32.BF16 R16, R8, R60, R64 ;  /* 0x0000003c0810723c */ /* 0x002fe20000041840 */
[----:B---3--:R-:W-:Y:S01]  /*163c0*/  FFMA.FTZ R9, -R221, R13, R26 ;  /* 0x0000000ddd097223 */ /* 0x008fe2000001011a */
[----:B------:R-:W-:Y:S01]  /*163d0*/  ISETP.GE.AND P4, PT, R12, R228, PT ;  /* 0x000000e40c00720c */ /* 0x000fe20003f86270 */
[----:B------:R-:W-:Y:S01]  /*163e0*/  FMUL.FTZ R11, R20, R0 ;  /* 0x00000000140b7220 */ /* 0x000fe20000410000 */
[----:B------:R-:W-:-:S02]  /*163f0*/  ISETP.GE.AND P3, PT, R12, R224, PT ;  /* 0x000000e00c00720c */ /* 0x000fc40003f66270 */
[----:B------:R-:W-:Y:S01]  /*16400*/  ISETP.GE.AND P5, PT, R12, R229, PT ;  /* 0x000000e50c00720c */ /* 0x000fe20003fa6270 */
[----:B------:R-:W-:Y:S01]  /*16410*/  VIADD R8, R3, 0xfffffee1 ;  /* 0xfffffee103087836 */ /* 0x000fe20000000000 */
[----:B------:R-:W-:Y:S01]  /*16420*/  I2FP.F32.S32 R12, R14 ;  /* 0x0000000e000c7245 */ /* 0x000fe20000201400 */
[----:B------:R1:W-:Y:S01]  /*16430*/  MUFU.TANH R13, R11 ;  /* 0x0000000b000d7308 */ /* 0x0003e20000002400 */
[----:B------:R-:W-:Y:S01]  /*16440*/  FSEL R10, R9, -INF , P4 ;  /* 0xff800000090a7808 */ /* 0x000fe20002000000 */
[----:B------:R-:W-:Y:S01]  /*16450*/  FMUL.FTZ R24, R31, R0 ;  /* 0x000000001f187220 */ /* 0x000fe20000410000 */
[----:B------:R-:W-:Y:S01]  /*16460*/  IADD3 R9, PT, PT, R39, 0x11f, -R2 ;  /* 0x0000011f27097810 */ /* 0x000fe20007ffe802 */
[----:B------:R-:W-:Y:S02]  /*16470*/  IMAD.MOV.U32 R65, RZ, RZ, R132 ;  /* 0x000000ffff417224 */ /* 0x000fe400078e0084 */
[----:B----4-:R-:W-:Y:S01]  /*16480*/  FFMA.FTZ R12, -R221, R12, R25 ;  /* 0x0000000cdd0c7223 */ /* 0x010fe20000010119 */
[----:B------:R-:W-:Y:S01]  /*16490*/  FSEL R132, R15, -INF , !P3 ;  /* 0xff8000000f847808 */ /* 0x000fe20005800000 */
[----:B------:R-:W-:Y:S01]  /*164a0*/  IMAD.MOV.U32 R67, RZ, RZ, R126 ;  /* 0x000000ffff437224 */ /* 0x000fe200078e007e */
[----:B------:R-:W-:-:S02]  /*164b0*/  ISETP.GE.AND P3, PT, R8, R226, PT ;  /* 0x000000e20800720c */ /* 0x000fc40003f66270 */
[----:B------:R-:W-:Y:S02]  /*164c0*/  FSEL R126, R10, -INF , !P5 ;  /* 0xff8000000a7e7808 */ /* 0x000fe40006800000 */
[----:B------:R-:W-:Y:S02]  /*164d0*/  IABS R9, R9 ;  /* 0x0000000900097213 */ /* 0x000fe40000000000 */
[----:B-1----:R-:W-:Y:S01]  /*164e0*/  IADD3 R11, PT, PT, R225, 0x118, -R2 ;  /* 0x00000118e10b7810 */ /* 0x002fe20007ffe802 */
[----:B------:R-:W1:Y:S03]  /*164f0*/  MUFU.TANH R24, R24 ;  /* 0x0000001800187308 */ /* 0x000e660000002400 */
[----:B------:R-:W-:Y:S02]  /*16500*/  IABS R10, R11 ;  /* 0x0000000b000a7213 */ /* 0x000fe40000000000 */
[----:B------:R-:W-:-:S02]  /*16510*/  FSEL R11, R12, -INF , P3 ;  /* 0xff8000000c0b7808 */ /* 0x000fc40001800000 */
[C---:B------:R-:W-:Y:S02]  /*16520*/  ISETP.GE.AND P4, PT, R8.reuse, R224, PT ;  /* 0x000000e00800720c */ /* 0x040fe40003f86270 */
[C---:B------:R-:W-:Y:S02]  /*16530*/  ISETP.GE.AND P5, PT, R8.reuse, R229, PT ;  /* 0x000000e50800720c */ /* 0x040fe40003fa6270 */
[----:B------:R-:W-:Y:S01]  /*16540*/  ISETP.GE.AND P3, PT, R8, R228, PT ;  /* 0x000000e40800720c */ /* 0x000fe20003f66270 */
[----:B------:R-:W-:Y:S02]  /*16550*/  IMAD.MOV.U32 R8, RZ, RZ, R9 ;  /* 0x000000ffff087224 */ /* 0x000fe400078e0009 */
[----:B------:R-:W-:Y:S01]  /*16560*/  IMAD.MOV.U32 R9, RZ, RZ, R10 ;  /* 0x000000ffff097224 */ /* 0x000fe200078e000a */
[----:B------:R-:W-:Y:S04]  /*16570*/  HMMA.16816.F32.BF16 R16, R4, R56, R16 ;  /* 0x000000380410723c */ /* 0x000fe80000041810 */
[----:B------:R-:W-:Y:S01]  /*16580*/  I2FP.F32.S32 R5, R9 ;  /* 0x0000000900057245 */ /* 0x000fe20000201400 */
[----:B------:R-:W-:Y:S01]  /*16590*/  FMUL.FTZ R9, R21, R0 ;  /* 0x0000000015097220 */ /* 0x000fe20000410000 */
[----:B------:R-:W-:Y:S01]  /*165a0*/  I2FP.F32.S32 R4, R8 ;  /* 0x0000000800047245 */ /* 0x000fe20000201400 */
[----:B------:R-:W-:-:S04]  /*165b0*/  FMUL.FTZ R10, R22, R0 ;  /* 0x00000000160a7220 */ /* 0x000fc80000410000 */
[----:B------:R-:W2:Y:S01]  /*165c0*/  MUFU.TANH R9, R9 ;  /* 0x0000000900097308 */ /* 0x000ea20000002400 */
[----:B-1----:R-:W-:Y:S01]  /*165d0*/  FFMA.FTZ R7, -R221, R4, R24 ;  /* 0x00000004dd077223 */ /* 0x002fe20000010118 */
[----:B------:R-:W-:Y:S01]  /*165e0*/  IADD3 R6, PT, PT, R225, 0x117, -R2 ;  /* 0x00000117e1067810 */ /* 0x000fe20007ffe802 */
[----:B------:R-:W-:-:S03]  /*165f0*/  FFMA.FTZ R8, -R221, R5, R13 ;  /* 0x00000005dd087223 */ /* 0x000fc6000001010d */
[----:B------:R-:W-:Y:S02]  /*16600*/  FSEL R7, R7, -INF , P3 ;  /* 0xff80000007077808 */ /* 0x000fe40001800000 */
[----:B------:R-:W1:Y:S01]  /*16610*/  MUFU.TANH R10, R10 ;  /* 0x0000000a000a7308 */ /* 0x000e620000002400 */
[----:B------:R-:W-:Y:S02]  /*16620*/  IABS R6, R6 ;  /* 0x0000000600067213 */ /* 0x000fe40000000000 */
[----:B------:R-:W-:Y:S01]  /*16630*/  IADD3 R5, PT, PT, R39, 0x118, -R2 ;  /* 0x0000011827057810 */ /* 0x000fe20007ffe802 */
[----:B------:R-:W-:Y:S01]  /*16640*/  VIADD R4, R3, 0xfffffee8 ;  /* 0xfffffee803047836 */ /* 0x000fe20000000000 */
[----:B------:R-:W-:Y:S02]  /*16650*/  FSEL R116, R7, -INF , !P5 ;  /* 0xff80000007747808 */ /* 0x000fe40006800000 */
[----:B------:R-:W-:Y:S02]  /*16660*/  I2FP.F32.S32 R7, R6 ;  /* 0x0000000600077245 */ /* 0x000fe40000201400 */
[----:B------:R-:W-:-:S02]  /*16670*/  IABS R5, R5 ;  /* 0x0000000500057213 */ /* 0x000fc40000000000 */
[----:B------:R-:W-:Y:S01]  /*16680*/  FSEL R121, R11, -INF , !P4 ;  /* 0xff8000000b797808 */ /* 0x000fe20006000000 */
[----:B--2---:R-:W-:Y:S01]  /*16690*/  FFMA.FTZ R9, -R221, R7, R9 ;  /* 0x00000007dd097223 */ /* 0x004fe20000010109 */
[----:B------:R-:W-:Y:S01]  /*166a0*/  ISETP.GE.AND P4, PT, R4, R226, PT ;  /* 0x000000e20400720c */ /* 0x000fe20003f86270 */
[-C--:B------:R-:W-:Y:S01]  /*166b0*/  FMUL.FTZ R7, R16, R0.reuse ;  /* 0x0000000010077220 */ /* 0x080fe20000410000 */
[----:B------:R-:W-:Y:S01]  /*166c0*/  I2FP.F32.S32 R5, R5 ;  /* 0x0000000500057245 */ /* 0x000fe20000201400 */
[----:B------:R-:W-:Y:S01]  /*166d0*/  FMUL.FTZ R14, R23, R0 ;  /* 0x00000000170e7220 */ /* 0x000fe20000410000 */
[----:B------:R-:W-:Y:S01]  /*166e0*/  FSEL R8, R8, -INF , P4 ;  /* 0xff80000008087808 */ /* 0x000fe20002000000 */
[----:B------:R2:W3:Y:S01]  /*166f0*/  MUFU.TANH R11, R7 ;  /* 0x00000007000b7308 */ /* 0x0004e20000002400 */
[C---:B------:R-:W-:Y:S01]  /*16700*/  ISETP.GE.AND P3, PT, R4.reuse, R224, PT ;  /* 0x000000e00400720c */ /* 0x040fe20003f66270 */
[----:B-1----:R-:W-:Y:S01]  /*16710*/  FFMA.FTZ R6, -R221, R5, R10 ;  /* 0x00000005dd067223 */ /* 0x002fe2000001010a */
[----:B------:R-:W-:-:S02]  /*16720*/  ISETP.GE.AND P5, PT, R4, R229, PT ;  /* 0x000000e50400720c */ /* 0x000fc40003fa6270 */
[----:B------:R-:W-:Y:S01]  /*16730*/  ISETP.GE.AND P4, PT, R4, R228, PT ;  /* 0x000000e40400720c */ /* 0x000fe20003f86270 */
[----:B------:R-:W-:Y:S01]  /*16740*/  VIADD R4, R3, 0xfffffee9 ;  /* 0xfffffee903047836 */ /* 0x000fe20000000000 */
[----:B------:R-:W-:Y:S01]  /*16750*/  FSEL R118, R8, -INF , !P3 ;  /* 0xff80000008767808 */ /* 0x000fe20005800000 */
[----:B------:R-:W1:Y:S01]  /*16760*/  MUFU.TANH R14, R14 ;  /* 0x0000000e000e7308 */ /* 0x000e620000002400 */
[--C-:B------:R-:W-:Y:S02]  /*16770*/  IADD3 R5, PT, PT, R39, 0x117, -R2.reuse ;  /* 0x0000011727057810 */ /* 0x100fe40007ffe802 */
[----:B------:R-:W-:Y:S02]  /*16780*/  IADD3 R8, PT, PT, R225, 0x110, -R2 ;  /* 0x00000110e1087810 */ /* 0x000fe40007ffe802 */
[----:B------:R-:W-:Y:S02]  /*16790*/  ISETP.GE.AND P3, PT, R4, R226, PT ;  /* 0x000000e20400720c */ /* 0x000fe40003f66270 */
[----:B------:R-:W-:-:S02]  /*167a0*/  IABS R5, R5 ;  /* 0x0000000500057213 */ /* 0x000fc40000000000 */
[----:B--2---:R-:W-:Y:S02]  /*167b0*/  FSEL R7, R6, -INF , P4 ;  /* 0xff80000006077808 */ /* 0x004fe40002000000 */
[----:B------:R-:W-:Y:S02]  /*167c0*/  IABS R6, R8 ;  /* 0x0000000800067213 */ /* 0x000fe40000000000 */
[----:B------:R-:W-:Y:S02]  /*167d0*/  FSEL R113, R7, -INF , !P5 ;  /* 0xff80000007717808 */ /* 0x000fe40006800000 */
[----:B------:R-:W-:Y:S02]  /*167e0*/  FSEL R8, R9, -INF , P3 ;  /* 0xff80000009087808 */ /* 0x000fe40001800000 */
[C---:B------:R-:W-:Y:S02]  /*167f0*/  ISETP.GE.AND P4, PT, R4.reuse, R224, PT ;  /* 0x000000e00400720c */ /* 0x040fe40003f86270 */
[----:B------:R-:W-:-:S02]  /*16800*/  ISETP.GE.AND P5, PT, R4, R229, PT ;  /* 0x000000e50400720c */ /* 0x000fc40003fa6270 */
[----:B------:R-:W-:Y:S02]  /*16810*/  ISETP.GE.AND P3, PT, R4, R228, PT ;  /* 0x000000e40400720c */ /* 0x000fe40003f66270 */
[----:B------:R-:W-:Y:S01]  /*16820*/  I2FP.F32.S32 R4, R5 ;  /* 0x0000000500047245 */ /* 0x000fe20000201400 */
[----:B------:R-:W-:Y:S01]  /*16830*/  FMUL.FTZ R10, R18, R0 ;  /* 0x00000000120a7220 */ /* 0x000fe20000410000 */
[----:B------:R-:W-:Y:S01]  /*16840*/  I2FP.F32.S32 R5, R6 ;  /* 0x0000000600057245 */ /* 0x000fe20000201400 */
[----:B------:R-:W-:-:S04]  /*16850*/  FMUL.FTZ R7, R17, R0 ;  /* 0x0000000011077220 */ /* 0x000fc80000410000 */
[----:B---3--:R-:W-:Y:S01]  /*16860*/  FFMA.FTZ R9, -R221, R5, R11 ;  /* 0x00000005dd097223 */ /* 0x008fe2000001010b */
[--C-:B------:R-:W-:Y:S01]  /*16870*/  IADD3 R5, PT, PT, R39, 0x110, -R2.reuse ;  /* 0x0000011027057810 */ /* 0x100fe20007ffe802 */
[----:B------:R-:W2:Y:S01]  /*16880*/  MUFU.TANH R10, R10 ;  /* 0x0000000a000a7308 */ /* 0x000ea20000002400 */
[----:B------:R-:W-:Y:S02]  /*16890*/  IADD3 R6, PT, PT, R225, 0x10f, -R2 ;  /* 0x0000010fe1067810 */ /* 0x000fe40007ffe802 */
[----:B------:R-:W-:-:S05]  /*168a0*/  IABS R5, R5 ;  /* 0x0000000500057213 */ /* 0x000fca0000000000 */
[----:B------:R1:W3:Y:S01]  /*168b0*/  MUFU.TANH R13, R7 ;  /* 0x00000007000d7308 */ /* 0x0002e20000002400 */
[----:B------:R-:W-:Y:S02]  /*168c0*/  FSEL R115, R8, -INF , !P4 ;  /* 0xff80000008737808 */ /* 0x000fe40006000000 */
[----:B------:R-:W-:Y:S01]  /*168d0*/  IABS R6, R6 ;  /* 0x0000000600067213 */ /* 0x000fe20000000000 */
[----:B------:R-:W-:Y:S01]  /*168e0*/  FMUL.FTZ R12, R19, R0 ;  /* 0x00000000130c7220 */ /* 0x000fe20000410000 */
[----:B-1----:R-:W-:Y:S01]  /*168f0*/  FFMA.FTZ R7, -R221, R4, R14 ;  /* 0x00000004dd077223 */ /* 0x002fe2000001010e */
[----:B------:R-:W-:-:S04]  /*16900*/  VIADD R4, R3, 0xfffffef0 ;  /* 0xfffffef003047836 */ /* 0x000fc80000000000 */
[----:B------:R-:W-:Y:S01]  /*16910*/  FSEL R8, R7, -INF , P3 ;  /* 0xff80000007087808 */ /* 0x000fe20001800000 */
[----:B------:R-:W-:Y:S01]  /*16920*/  IMAD.MOV.U32 R7, RZ, RZ, R5 ;  /* 0x000000ffff077224 */ /* 0x000fe200078e0005 */
[----:B------:R-:W-:Y:S01]  /*16930*/  ISETP.GE.AND P4, PT, R4, R226, PT ;  /* 0x000000e20400720c */ /* 0x000fe20003f86270 */
[----:B------:R-:W-:Y:S01]  /*16940*/  IMAD.MOV.U32 R5, RZ, RZ, R6 ;  /* 0x000000ffff057224 */ /* 0x000fe200078e0006 */
[----:B------:R-:W-:Y:S02]  /*16950*/  FSEL R114, R8, -INF , !P5 ;  /* 0xff80000008727808 */ /* 0x000fe40006800000 */
[----:B------:R-:W-:Y:S02]  /*16960*/  I2FP.F32.S32 R7, R7 ;  /* 0x0000000700077245 */ /* 0x000fe40000201400 */
[----:B------:R-:W-:Y:S01]  /*16970*/  FSEL R6, R9, -INF , P4 ;  /* 0xff80000009067808 */ /* 0x000fe20002000000 */
[----:B------:R-:W-:Y:S01]  /*16980*/  FMUL.FTZ R9, R68, R0 ;  /* 0x0000000044097220 */ /* 0x000fe20000410000 */
[----:B------:R-:W-:-:S02]  /*16990*/  ISETP.GE.AND P3, PT, R4, R224, PT ;  /* 0x000000e00400720c */ /* 0x000fc40003f66270 */
[C---:B------:R-:W-:Y:S02]  /*169a0*/  ISETP.GE.AND P5, PT, R4.reuse, R229, PT ;  /* 0x000000e50400720c */ /* 0x040fe40003fa6270 */
[----:B------:R-:W-:Y:S01]  /*169b0*/  ISETP.GE.AND P4, PT, R4, R228, PT ;  /* 0x000000e40400720c */ /* 0x000fe20003f86270 */
[----:B------:R-:W-:Y:S01]  /*169c0*/  FMUL.FTZ R4, R70, R0 ;  /* 0x0000000046047220 */ /* 0x000fe20000410000 */
[----:B------:R-:W1:Y:S01]  /*169d0*/  MUFU.TANH R11, R12 ;  /* 0x0000000c000b7308 */ /* 0x000e620000002400 */
[----:B------:R-:W-:Y:S01]  /*169e0*/  I2FP.F32.S32 R5, R5 ;  /* 0x0000000500057245 */ /* 0x000fe20000201400 */
[----:B--2---:R-:W-:Y:S01]  /*169f0*/  FFMA.FTZ R7, -R221, R7, R10 ;  /* 0x00000007dd077223 */ /* 0x004fe2000001010a */
[----:B------:R-:W-:-:S05]  /*16a00*/  FSEL R168, R6, -INF , !P3 ;  /* 0xff80000006a87808 */ /* 0x000fca0005800000 */
[----:B------:R2:W4:Y:S01]  /*16a10*/  MUFU.TANH R10, R4 ;  /* 0x00000004000a7308 */ /* 0x0005220000002400 */
[----:B---3--:R-:W-:Y:S01]  /*16a20*/  FFMA.FTZ R8, -R221, R5, R13 ;  /* 0x00000005dd087223 */ /* 0x008fe2000001010d */
[----:B------:R-:W-:Y:S01]  /*16a30*/  IADD3 R5, PT, PT, R39, 0x108, -R2 ;  /* 0x0000010827057810 */ /* 0x000fe20007ffe802 */
[----:B------:R-:W-:-:S05]  /*16a40*/  VIADD R0, R3, 0xfffffef1 ;  /* 0xfffffef103007836 */ /* 0x000fca0000000000 */
[----:B------:R-:W3:Y:S01]  /*16a50*/  MUFU.TANH R9, R9 ;  /* 0x0000000900097308 */ /* 0x000ee20000002400 */
[--C-:B------:R-:W-:Y:S02]  /*16a60*/  IADD3 R6, PT, PT, R225, 0x108, -R2.reuse ;  /* 0x00000108e1067810 */ /* 0x100fe40007ffe802 */
[----:B------:R-:W-:Y:S02]  /*16a70*/  ISETP.GE.AND P3, PT, R0, R226, PT ;  /* 0x000000e20000720c */ /* 0x000fe40003f66270 */
[----:B--2---:R-:W-:Y:S02]  /*16a80*/  IADD3 R4, PT, PT, R39, 0x10f, -R2 ;  /* 0x0000010f27047810 */ /* 0x004fe40007ffe802 */
[----:B------:R-:W-:Y:S02]  /*16a90*/  IABS R2, R5 ;  /* 0x0000000500027213 */ /* 0x000fe40000000000 */
[----:B------:R-:W-:Y:S02]  /*16aa0*/  IABS R4, R4 ;  /* 0x0000000400047213 */ /* 0x000fe40000000000 */
[----:B------:R-:W-:-:S02]  /*16ab0*/  IABS R6, R6 ;  /* 0x0000000600067213 */ /* 0x000fc40000000000 */
[----:B------:R-:W-:Y:S01]  /*16ac0*/  FSEL R5, R7, -INF , P4 ;  /* 0xff80000007057808 */ /* 0x000fe20002000000 */
[----:B------:R-:W-:Y:S01]  /*16ad0*/  IMAD.MOV.U32 R66, RZ, RZ, R127 ;  /* 0x000000ffff427224 */ /* 0x000fe200078e007f */
[----:B------:R-:W-:Y:S02]  /*16ae0*/  I2FP.F32.S32 R4, R4 ;  /* 0x0000000400047245 */ /* 0x000fe40000201400 */
[----:B------:R-:W-:Y:S01]  /*16af0*/  I2FP.F32.S32 R2, R2 ;  /* 0x0000000200027245 */ /* 0x000fe20000201400 */
[----:B------:R-:W-:Y:S01]  /*16b00*/  VIADD R3, R3, 0xfffffef8 ;  /* 0xfffffef803037836 */ /* 0x000fe20000000000 */
[----:B------:R-:W-:Y:S02]  /*16b10*/  FSEL R127, R5, -INF , !P5 ;  /* 0xff800000057f7808 */ /* 0x000fe40006800000 */
[----:B------:R-:W-:Y:S02]  /*16b20*/  I2FP.F32.S32 R6, R6 ;  /* 0x0000000600067245 */ /* 0x000fe40000201400 */
[----:B------:R-:W-:-:S02]  /*16b30*/  ISETP.GE.AND P4, PT, R0, R224, PT ;  /* 0x000000e00000720c */ /* 0x000fc40003f86270 */
[----:B------:R-:W-:Y:S02]  /*16b40*/  FSEL R5, R8, -INF , P3 ;  /* 0xff80000008057808 */ /* 0x000fe40001800000 */
[C---:B------:R-:W-:Y:S02]  /*16b50*/  ISETP.GE.AND P5, PT, R0.reuse, R229, PT ;  /* 0x000000e50000720c */ /* 0x040fe40003fa6270 */
[----:B------:R-:W-:Y:S01]  /*16b60*/  ISETP.GE.AND P3, PT, R0, R228, PT ;  /* 0x000000e40000720c */ /* 0x000fe20003f66270 */
[C---:B-1----:R-:W-:Y:S01]  /*16b70*/  FFMA.FTZ R0, -R221.reuse, R4, R11 ;  /* 0x00000004dd007223 */ /* 0x042fe2000001010b */
[C---:B----4-:R-:W-:Y:S01]  /*16b80*/  FFMA.FTZ R4, -R221.reuse, R2, R10 ;  /* 0x00000002dd047223 */ /* 0x050fe2000001010a */
[----:B---3--:R-:W-:Y:S01]  /*16b90*/  FFMA.FTZ R2, -R221, R6, R9 ;  /* 0x00000006dd027223 */ /* 0x008fe20000010109 */
[----:B------:R-:W-:Y:S02]  /*16ba0*/  FSEL R130, R5, -INF , !P4 ;  /* 0xff80000005827808 */ /* 0x000fe40006000000 */
[----:B------:R-:W-:Y:S01]  /*16bb0*/  ISETP.GE.AND P4, PT, R3, R226, PT ;  /* 0x000000e20300720c */ /* 0x000fe20003f86270 */
[----:B------:R-:W-:Y:S01]  /*16bc0*/  IMAD.MOV.U32 R80, RZ, RZ, R94 ;  /* 0x000000ffff507224 */ /* 0x000fe200078e005e */
[----:B------:R-:W-:Y:S01]  /*16bd0*/  FSEL R0, R0, -INF , P3 ;  /* 0xff80000000007808 */ /* 0x000fe20001800000 */
[----:B------:R-:W-:Y:S01]  /*16be0*/  VIADD R94, R67, 0xfffffffe ;  /* 0xfffffffe435e7836 */ /* 0x000fe20000000000 */
[----:B------:R-:W-:-:S02]  /*16bf0*/  ISETP.GE.AND P3, PT, R3, R224, PT ;  /* 0x000000e00300720c */ /* 0x000fc40003f66270 */
[----:B------:R-:W-:-:S04]  /*16c00*/  FSEL R2, R2, -INF , P4 ;  /* 0xff80000002027808 */ /* 0x000fc80002000000 */
[----:B------:R-:W-:Y:S02]  /*16c10*/  FSEL R128, R2, -INF , !P3 ;  /* 0xff80000002807808 */ /* 0x000fe40005800000 */
[----:B------:R-:W-:Y:S02]  /*16c20*/  ISETP.GT.AND P3, PT, R94, R66, PT ;  /* 0x000000425e00720c */ /* 0x000fe40003f64270 */
[C---:B------:R-:W-:Y:S02]  /*16c30*/  ISETP.GE.AND P4, PT, R3.reuse, R228, PT ;  /* 0x000000e40300720c */ /* 0x040fe40003f86270 */
[----:B------:R-:W-:Y:S01]  /*16c40*/  FSEL R124, R0, -INF , !P5 ;  /* 0xff800000007c7808 */ /* 0x000fe20006800000 */
[----:B------:R-:W-:Y:S01]  /*16c50*/  BSSY.RECONVERGENT B1, `(.L_x_6313) ;  /* 0x00000e8000017945 */ /* 0x000fe20003800200 */
[----:B------:R-:W-:Y:S02]  /*16c60*/  ISETP.GE.AND P5, PT, R3, R229, PT ;  /* 0x000000e50300720c */ /* 0x000fe40003fa6270 */
[----:B------:R-:W-:-:S04]  /*16c70*/  FSEL R0, R4, -INF , P4 ;  /* 0xff80000004007808 */ /* 0x000fc80002000000 */
[----:B------:R-:W-:Y:S01]  /*16c80*/  FSEL R123, R0, -INF , !P5 ;  /* 0xff800000007b7808 */ /* 0x000fe20006800000 */
[----:B------:R-:W-:Y:S05]  /*16c90*/  @!P3 BRA `(.L_x_6314) ;  /* 0x0000000c008cb947 */ /* 0x000fea0003800000 */
[----:B------:R-:W-:Y:S04]  /*16ca0*/  BSSY.RECONVERGENT B0, `(.L_x_6315) ;  /* 0x0000050000007945 */ /* 0x000fe80003800200 */
[----:B------:R-:W-:Y:S05]  /*16cb0*/  @!P0 BRA `(.L_x_6316) ;  /* 0x0000000400088947 */ /* 0x000fea0003800000 */
[----:B------:R-:W2:Y:S04]  /*16cc0*/  LD.E R2, desc[UR4][R134.64+0x170] ;  /* 0x0001700486027980 */ /* 0x000ea8000c101900 */
[----:B------:R-:W3:Y:S01]  /*16cd0*/  LDL.64 R194, [R1+0x28] ;  /* 0x0000280001c27983 */ /* 0x000ee20000100a00 */
[C---:B------:R-:W-:Y:S01]  /*16ce0*/  VIADD R8, R252.reuse, 0xfffffd00 ;  /* 0xfffffd00fc087836 */ /* 0x040fe20000000000 */
[----:B------:R-:W-:-:S04]  /*16cf0*/  IADD3 R9, PT, PT, R252, -0x200, RZ ;  /* 0xfffffe00fc097810 */ /* 0x000fc80007ffe0ff */
[----:B------:R-:W-:Y:S02]  /*16d00*/  IABS R6, R8 ;  /* 0x0000000800067213 */ /* 0x000fe40000000000 */
[----:B------:R-:W-:Y:S02]  /*16d10*/  IABS R7, R9 ;  /* 0x0000000900077213 */ /* 0x000fe40000000000 */
[----:B--2---:R-:W-:-:S04]  /*16d20*/  IABS R0, R2 ;  /* 0x0000000200007213 */ /* 0x004fc80000000000 */
[----:B------:R-:W1:Y:S08]  /*16d30*/  I2F.RP R4, R0 ;  /* 0x0000000000047306 */ /* 0x000e700000209400 */
[----:B-1----:R-:W1:Y:S02]  /*16d40*/  MUFU.RCP R4, R4 ;  /* 0x0000000400047308 */ /* 0x002e640000001000 */
[----:B-1----:R-:W-:-:S06]  /*16d50*/  VIADD R4, R4, 0xffffffe ;  /* 0x0ffffffe04047836 */ /* 0x002fcc0000000000 */
        /* <DEDUP_REMOVED lines=56> */
.L_x_6316:
        /* <DEDUP_REMOVED lines=12> */
.L_x_6317:
[----:B------:R-:W-:Y:S05]  /*171a0*/  BSYNC.RECONVERGENT B0 ;  /* 0x0000000000007941 */ /* 0x000fea0003800200 */
.L_x_6315:
[----:B------:R-:W3:Y:S04]  /*171b0*/  LDL R6, [R1+0x30] ;  /* 0x0000300001067983 */ /* 0x000ee80000100800 */
[----:B------:R-:W4:Y:S01]  /*171c0*/  LDL R7, [R1+0x20] ;  /* 0x0000200001077983 */ /* 0x000f220000100800 */
[C---:B-1----:R-:W-:Y:S02]  /*171d0*/  SHF.L.U32 R4, R230.reuse, 0x5, RZ ;  /* 0x00000005e6047819 */ /* 0x042fe400000006ff */
[----:B------:R-:W-:Y:S01]  /*171e0*/  SHF.L.U64.HI R0, R230, 0x5, R231 ;  /* 0x00000005e6007819 */ /* 0x000fe200000102e7 */
[----:B------:R1:W-:Y:S01]  /*171f0*/  @P1 STS.128 [R227+0x2000], RZ ;  /* 0x002000ffe3001388 */ /* 0x0003e20000000c00 */
[C---:B------:R-:W-:Y:S02]  /*17200*/  @!P1 IMAD R23, R231.reuse, 0x180, RZ ;  /* 0x00000180e7179824 */ /* 0x040fe400078e02ff */
[----:B------:R-:W-:-:S02]  /*17210*/  @!P1 IMAD R24, R231, 0x160, RZ ;  /* 0x00000160e7189824 */ /* 0x000fc400078e02ff */
[----:B------:R-:W-:Y:S01]  /*17220*/  @!P1 IMAD R25, R231, 0x1a0, RZ ;  /* 0x000001a0e7199824 */ /* 0x000fe200078e02ff */
[----:B------:R-:W-:Y:S01]  /*17230*/  BSSY.RECONVERGENT B0, `(.L_x_6318) ;  /* 0x0000088000007945 */ /* 0x000fe20003800200 */
[----:B---3--:R-:W-:-:S04]  /*17240*/  IADD3 R2, P3, PT, R4, R6, RZ ;  /* 0x0000000604027210 */ /* 0x008fc80007f7e0ff */
[----:B----4-:R-:W-:Y:S01]  /*17250*/  IADD3.X R3, PT, PT, R0, R7, RZ, P3, !PT ;  /* 0x0000000700037210 */ /* 0x010fe20001ffe4ff */
[----:B------:R-:W-:Y:S01]  /*17260*/  @!PT LDS RZ, [RZ] ;  /* 0x00000000fffff984 */ /* 0x000fe20000000800 */
[----:B------:R-:W-:Y:S01]  /*17270*/  @!PT LDS RZ, [RZ] ;  /* 0x00000000fffff984 */ /* 0x000fe20000000800 */
[----:B------:R-:W-:Y:S01]  /*17280*/  @!PT LDS RZ, [RZ] ;  /* 0x00000000fffff984 */ /* 0x000fe20000000800 */
[----:B------:R3:W-:Y:S01]  /*17290*/  @!P1 LDGSTS.E.BYPASS.LTC128B.128 [R227+0x2000], desc[UR4][R6.64] ;  /* 0x0200000006e39fae */ /* 0x0007e2000b981a04 */
[----:B------:R-:W-:Y:S02]  /*172a0*/  @!P1 IADD3 R4, P0, PT, R2, R4, RZ ;  /* 0x0000000402049210 */ /* 0x000fe40007f1e0ff */
[-C--:B------:R-:W-:Y:S01]  /*172b0*/  @!P1 MOV R20, R2.reuse ;  /* 0x0000000200149202 */ /* 0x080fe20000000f00 */
[--C-:B------:R-:W-:Y:S01]  /*172c0*/  @!P1 IMAD.MOV.U32 R21, RZ, RZ, R3.reuse ;  /* 0x000000ffff159224 */ /* 0x100fe200078e0003 */
[-C--:B------:R-:W-:Y:S01]  /*172d0*/  @!P1 MOV R18, R2.reuse ;  /* 0x0000000200129202 */ /* 0x080fe20000000f00 */
[----:B------:R-:W-:Y:S01]  /*172e0*/  @!P1 IMAD.MOV.U32 R19, RZ, RZ, R3 ;  /* 0x000000ffff139224 */ /* 0x000fe200078e0003 */
[----:B------:R-:W-:Y:S01]  /*172f0*/  @!P1 MOV R15, R3 ;  /* 0x00000003000f9202 */ /* 0x000fe20000000f00 */
[----:B------:R-:W-:Y:S01]  /*17300*/  @!P1 IMAD.X R5, R3, 0x1, R0, P0 ;  /* 0x0000000103059824 */ /* 0x000fe200000e0600 */
[----:B------:R-:W-:Y:S01]  /*17310*/  @!P1 MOV R12, R2 ;  /* 0x00000002000c9202 */ /* 0x000fe20000000f00 */
[----:B------:R1:W-:Y:S01]  /*17320*/  @P1 STS.128 [R227+0x2800], RZ ;  /* 0x002800ffe3001388 */ /* 0x0003e20000000c00 */
[----:B------:R-:W-:-:S02]  /*17330*/  @!P1 IMAD.MOV.U32 R14, RZ, RZ, R2 ;  /* 0x000000ffff0e9224 */ /* 0x000fc400078e0002 */
[----:B------:R-:W-:Y:S01]  /*17340*/  @!P1 IMAD.MOV.U32 R13, RZ, RZ, R3 ;  /* 0x000000ffff0d9224 */ /* 0x000fe200078e0003 */
[----:B------:R-:W-:Y:S01]  /*17350*/  @!PT LDS RZ, [RZ] ;  /* 0x00000000fffff984 */ /* 0x000fe20000000800 */
[----:B------:R-:W-:Y:S01]  /*17360*/  @!PT LDS RZ, [RZ] ;  /* 0x00000000fffff984 */ /* 0x000fe20000000800 */
[----:B------:R-:W-:Y:S01]  /*17370*/  @!PT LDS RZ, [RZ] ;  /* 0x00000000fffff984 */ /* 0x000fe20000000800 */
[----:B------:R-:W-:Y:S01]  /*17380*/  @!P1 LDGSTS.E.BYPASS.LTC128B.128 [R227+0x2800], desc[UR4][R2.64] ;  /* 0x0280000002e39fae */ /* 0x000fe2000b981a04 */
[----:B------:R-:W-:-:S04]  /*17390*/  @!P1 IMAD.WIDE.U32 R20, R230, 0x60, R20 ;  /* 0x00000060e6149825 */ /* 0x000fc800078e0014 */
[C---:B------:R-:W-:Y:S01]  /*173a0*/  @!P1 IMAD.WIDE.U32 R18, R230.reuse, 0xa0, R18 ;  /* 0x000000a0e6129825 */ /* 0x040fe200078e0012 */
[----:B------:R1:W-:Y:S03]  /*173b0*/  @P1 STS.128 [R227+0x3000], RZ ;  /* 0x003000ffe3001388 */ /* 0x0003e60000000c00 */
[----:B------:R-:W-:Y:S01]  /*173c0*/  @!P1 IMAD.WIDE.U32 R14, R230, 0xe0, R14 ;  /* 0x000000e0e60e9825 */ /* 0x000fe200078e000e */
[----:B------:R-:W-:Y:S01]  /*173d0*/  @!PT LDS RZ, [RZ] ;  /* 0x00000000fffff984 */ /* 0x000fe20000000800 */
[----:B------:R-:W-:Y:S01]  /*173e0*/  @!PT LDS RZ, [RZ] ;  /* 0x00000000fffff984 */ /* 0x000fe20000000800 */
[----:B------:R-:W-:Y:S01]  /*173f0*/  @!PT LDS RZ, [RZ] ;  /* 0x00000000fffff984 */ /* 0x000fe20000000800 */
[----:B------:R4:W-:Y:S03]  /*17400*/  @!P1 LDGSTS.E.BYPASS.LTC128B.128 [R227+0x3000], desc[UR4][R4.64] ;  /* 0x0300000004e39fae */ /* 0x0009e6000b981a04 */
[C---:B---3--:R-:W-:Y:S02]  /*17410*/  @!P1 IMAD R6, R231.reuse, 0x60, RZ ;  /* 0x00000060e7069824 */ /* 0x048fe400078e02ff */
[----:B------:R-:W-:-:S02]  /*17420*/  @!P1 IMAD R7, R231, 0xa0, RZ ;  /* 0x000000a0e7079824 */ /* 0x000fc400078e02ff */
[----:B------:R-:W-:Y:S01]  /*17430*/  @!P1 IMAD.WIDE.U32 R12, R230, 0x120, R12 ;  /* 0x00000120e60c9825 */ /* 0x000fe200078e000c */
[----:B------:R-:W-:Y:S02]  /*17440*/  @!P1 IADD3 R21, PT, PT, R6, R21, RZ ;  /* 0x0000001506159210 */ /* 0x000fe40007ffe0ff */
[----:B------:R-:W-:Y:S02]  /*17450*/  @!P1 IADD3 R19, PT, PT, R7, R19, RZ ;  /* 0x0000001307139210 */ /* 0x000fe40007ffe0ff */
[-C--:B------:R-:W-:Y:S02]  /*17460*/  @!P1 MOV R6, R2.reuse ;  /* 0x0000000200069202 */ /* 0x080fe40000000f00 */
[----:B------:R-:W-:Y:S01]  /*17470*/  @!P1 MOV R7, R3 ;  /* 0x0000000300079202 */ /* 0x000fe20000000f00 */
[----:B------:R-:W-:Y:S01]  /*17480*/  @!P1 IMAD.MOV.U32 R9, RZ, RZ, R3 ;  /* 0x000000ffff099224 */ /* 0x000fe200078e0003 */
[----:B------:R-:W-:Y:S01]  /*17490*/  @!P1 MOV R8, R2 ;  /* 0x0000000200089202 */ /* 0x000fe20000000f00 */
[----:B------:R-:W-:-:S04]  /*174a0*/  @!P1 IMAD.WIDE.U32 R6, R230, 0x180, R6 ;  /* 0x00000180e6069825 */ /* 0x000fc800078e0006 */
[C---:B----4-:R-:W-:Y:S02]  /*174b0*/  @!P1 IMAD R4, R231.reuse, 0xe0, RZ ;  /* 0x000000e0e7049824 */ /* 0x050fe400078e02ff */
[----:B------:R-:W-:-:S03]  /*174c0*/  @!P1 IMAD R5, R231, 0x120, RZ ;  /* 0x00000120e7059824 */ /* 0x000fc600078e02ff */
[----:B------:R-:W-:Y:S02]  /*174d0*/  @!P1 IADD3 R15, PT, PT, R4, R15, RZ ;  /* 0x0000000f040f9210 */ /* 0x000fe40007ffe0ff */
[----:B------:R-:W-:Y:S02]  /*174e0*/  @!P1 IADD3 R13, PT, PT, R5, R13, RZ ;  /* 0x0000000d050d9210 */ /* 0x000fe40007ffe0ff */
[-C--:B------:R-:W-:Y:S02]  /*174f0*/  @!P1 MOV R4, R2.reuse ;  /* 0x0000000200049202 */ /* 0x080fe40000000f00 */
[-C--:B------:R-:W-:Y:S01]  /*17500*/  @!P1 MOV R5, R3.reuse ;  /* 0x0000000300059202 */ /* 0x080fe20000000f00 */
[C---:B------:R-:W-:Y:S01]  /*17510*/  @!P1 IMAD.WIDE.U32 R8, R230.reuse, 0x160, R8 ;  /* 0x00000160e6089825 */ /* 0x040fe200078e0008 */
[CC--:B------:R-:W-:Y:S02]  /*17520*/  @!P1 LEA R22, P3, R230.reuse, R2.reuse, 0x6 ;  /* 0x00000002e6169211 */ /* 0x0c0fe400078630ff */
[----:B------:R-:W-:Y:S01]  /*17530*/  @!P1 MOV R16, R2 ;  /* 0x0000000200109202 */ /* 0x000fe20000000f00 */
[----:B------:R-:W-:Y:S01]  /*17540*/  @!P1 IMAD.WIDE.U32 R4, R230, 0x1a0, R4 ;  /* 0x000001a0e6049825 */ /* 0x000fe200078e0004 */
[----:B------:R-:W-:-:S02]  /*17550*/  @!P1 MOV R17, R3 ;  /* 0x0000000300119202 */ /* 0x000fc40000000f00 */
[----:B------:R-:W-:Y:S01]  /*17560*/  @!P1 IADD3 R7, PT, PT, R23, R7, RZ ;  /* 0x0000000717079210 */ /* 0x000fe20007ffe0ff */
[----:B------:R-:W-:Y:S01]  /*17570*/  @!P1 IMAD.IADD R9, R24, 0x1, R9 ;  /* 0x0000000118099824 */ /* 0x000fe200078e0209 */
[C---:B------:R-:W-:Y:S02]  /*17580*/  @!P1 LEA R24, P0, R230.reuse, R2, 0x7 ;  /* 0x00000002e6189211 */ /* 0x040fe400078038ff */
[C---:B------:R-:W-:Y:S01]  /*17590*/  @!P1 LEA.HI.X R23, R230.reuse, R3, R231, 0x6, P3 ;  /* 0x00000003e6179211 */ /* 0x040fe200018f34e7 */
[----:B------:R-:W-:Y:S01]  /*175a0*/  @!P1 IMAD R0, R231, 0xc0, RZ ;  /* 0x000000c0e7009824 */ /* 0x000fe200078e02ff */
[----:B------:R-:W-:Y:S01]  /*175b0*/  @!P1 IADD3 R5, PT, PT, R25, R5, RZ ;  /* 0x0000000519059210 */ /* 0x000fe20007ffe0ff */
[C---:B------:R-:W-:Y:S01]  /*175c0*/  @!P1 IMAD.WIDE.U32 R16, R230.reuse, 0xc0, R16 ;  /* 0x000000c0e6109825 */ /* 0x040fe200078e0010 */
[-C--:B------:R-:W-:Y:S01]  /*175d0*/  @!P1 LEA.HI.X R25, R230, R3.reuse, R231, 0x7, P0 ;  /* 0x00000003e6199211 */ /* 0x080fe200000f3ce7 */
[----:B------:R1:W-:Y:S01]  /*175e0*/  @P1 STS.128 [R227+0x3800], RZ ;  /* 0x003800ffe3001388 */ /* 0x0003e20000000c00 */
[----:B------:R-:W-:-:S03]  /*175f0*/  @!P1 MOV R11, R3 ;  /* 0x00000003000b9202 */ /* 0x000fc60000000f00 */
[----:B------:R-:W-:Y:S01]  /*17600*/  @!PT LDS RZ, [RZ] ;  /* 0x00000000fffff984 */ /* 0x000fe20000000800 */
[----:B------:R-:W-:Y:S01]  /*17610*/  @!PT LDS RZ, [RZ] ;  /* 0x00000000fffff984 */ /* 0x000fe20000000800 */
[----:B------:R-:W-:Y:S01]  /*17620*/  @!PT LDS RZ, [RZ] ;  /* 0x00000000fffff984 */ /* 0x000fe20000000800 */
[----:B------:R-:W-:Y:S01]  /*17630*/  @!P1 LDGSTS.E.BYPASS.LTC128B.128 [R227+0x3800], desc[UR4][R22.64] ;  /* 0x0380000016e39fae */ /* 0x000fe2000b981a04 */
[----:B------:R-:W-:-:S03]  /*17640*/  @!P1 IMAD.IADD R17, R0, 0x1, R17 ;  /* 0x0000000100119824 */ /* 0x000fc600078e0211 */
[----:B------:R1:W-:Y:S01]  /*17650*/  @P1 STS.128 [R227+0x4000], RZ ;  /* 0x004000ffe3001388 */ /* 0x0003e20000000c00 */
[----:B------:R-:W-:-:S03]  /*17660*/  @!P1 IMAD.MOV.U32 R10, RZ, RZ, R2 ;  /* 0x000000ffff0a9224 */ /* 0x000fc600078e0002 */
        /* <DEDUP_REMOVED lines=68> */
.L_x_6319:
[----:B------:R-:W-:Y:S05]  /*17ab0*/  BSYNC.RECONVERGENT B0 ;  /* 0x0000000000007941 */ /* 0x000fea0003800200 */
.L_x_6318:
[----:B------:R-:W0:Y:S02]  /*17ac0*/  LDGDEPBAR ;  /* 0x00000000000079af */ /* 0x000e240000000000 */
.L_x_6314:
[----:B------:R-:W-:Y:S05]  /*17ad0*/  BSYNC.RECONVERGENT B1 ;  /* 0x0000000000017941 */ /* 0x000fea0003800200 */
.L_x_6313:
[----:B------:R-:W4:Y:S01]  /*17ae0*/  LD.E R0, desc[UR4][R134.64+0xdc] ;  /* 0x0000dc0486007980 */ /* 0x000f22000c101900 */
[----:B------:R-:W-:Y:S02]  /*17af0*/  MOV R29, R82 ;  /* 0x00000052001d7202 */ /* 0x000fe40000000f00 */
[----:B------:R-:W-:Y:S01]  /*17b00*/  MOV R28, R81 ;  /* 0x00000051001c7202 */ /* 0x000fe20000000f00 */
[----:B-1----:R-:W5:Y:S04]  /*17b10*/  LDL.LU R6, [R1+0x4c] ;  /* 0x00004c0001067983 */ /* 0x002f680000300800 */
[----:B------:R-:W5:Y:S04]  /*17b20*/  LDL.LU R7, [R1+0x48] ;  /* 0x0000480001077983 */ /* 0x000f680000300800 */
[----:B------:R-:W5:Y:S01]  /*17b30*/  LDL.LU R8, [R1+0x74] ;  /* 0x0000740001087983 */ /* 0x000f620000300800 */
[----:B---3--:R-:W-:-:S04]  /*17b40*/  FMNMX3.FTZ R2, R36, R58, R55, !PT ;  /* 0x0000003a24027276 */ /* 0x008fc80007810037 */
        /* <DEDUP_REMOVED lines=59> */
[----:B------:R-:W-:-:S03]  /*17f00*/  FMNMX3.FTZ R4, R4, R132, R121, !PT ;  /* 0x0000008404047276 */ /* 0x000fc60007810079 */
[----:B------:R-:W1:Y:S01]  /*17f10*/  SHFL.BFLY PT, R3, R2, 0x2, 0x1f ;  /* 0x0c401f0002037f89 */ /* 0x000e6200000e0000 */
[----:B------:R-:W-:-:S04]  /*17f20*/  FMNMX3.FTZ R4, R4, R118, R115, !PT ;  /* 0x0000007604047276 */ /* 0x000fc80007810073 */
[----:B------:R-:W-:-:S04]  /*17f30*/  FMNMX3.FTZ R4, R4, R168, R130, !PT ;  /* 0x000000a804047276 */ /* 0x000fc80007810082 */
[----:B------:R-:W-:-:S05]  /*17f40*/  FMNMX3.FTZ R4, R4, R128, R28, !PT ;  /* 0x0000008004047276 */ /* 0x000fca000781001c */
[----:B------:R-:W3:Y:S01]  /*17f50*/  SHFL.BFLY PT, R5, R4, 0x2, 0x1f ;  /* 0x0c401f0004057f89 */ /* 0x000ee200000e0000 */
[----:B-1----:R-:W-:-:S05]  /*17f60*/  FMNMX.FTZ R2, R2, R3, !PT ;  /* 0x0000000302027209 */ /* 0x002fca0007810000 */
[----:B------:R-:W1:Y:S01]  /*17f70*/  SHFL.BFLY PT, R3, R2, 0x1, 0x1f ;  /* 0x0c201f0002037f89 */ /* 0x000e6200000e0000 */
[----:B---3--:R-:W-:-:S05]  /*17f80*/  FMNMX.FTZ R4, R4, R5, !PT ;  /* 0x0000000504047209 */ /* 0x008fca0007810000 */
[----:B------:R-:W2:Y:S01]  /*17f90*/  SHFL.BFLY PT, R5, R4, 0x1, 0x1f ;  /* 0x0c201f0004057f89 */ /* 0x000ea200000e0000 */
[----:B-1----:R-:W-:-:S04]  /*17fa0*/  FMNMX.FTZ R81, R2, R3, !PT ;  /* 0x0000000302517209 */ /* 0x002fc80007810000 */
[----:B------:R-:W-:Y:S02]  /*17fb0*/  FSETP.NEU.FTZ.AND P0, PT, R81, -INF , PT ;  /* 0xff8000005100780b */ /* 0x000fe40003f1d000 */
[----:B------:R-:W-:Y:S02]  /*17fc0*/  SHF.L.U32 R10, R219, 0x6, RZ ;  /* 0x00000006db0a7819 */ /* 0x000fe400000006ff */
[----:B--2---:R-:W-:-:S04]  /*17fd0*/  FMNMX.FTZ R80, R4, R5, !PT ;  /* 0x0000000504507209 */ /* 0x004fc80007810000 */
[----:B------:R-:W-:Y:S01]  /*17fe0*/  FSETP.NEU.FTZ.AND P1, PT, R80, -INF , PT ;  /* 0xff8000005000780b */ /* 0x000fe20003f3d000 */
[----:B----4-:R-:W-:-:S05]  /*17ff0*/  FMUL.FTZ R3, R0, R81 ;  /* 0x0000005100037220 */ /* 0x010fca0000410000 */
[----:B------:R-:W-:-:S05]  /*18000*/  FSEL R3, R3, RZ, P0 ;  /* 0x000000ff03037208 */ /* 0x000fca0000000000 */
[----:B------:R-:W-:Y:S01]  /*18010*/  FFMA.FTZ R2, R58, R0, -R3 ;  /* 0x000000003a027223 */ /* 0x000fe20000010803 */
[----:B------:R-:W-:-:S03]  /*18020*/  FMUL.FTZ R9, R0, R80 ;  /* 0x0000005000097220 */ /* 0x000fc60000410000 */
[----:B------:R5:W-:Y:S02]  /*18030*/  MUFU.EX2 R236, R2 ;  /* 0x0000000200ec7308 */ /* 0x000be40000000800 */
[----:B------:R-:W-:Y:S02]  /*18040*/  FSEL R9, R9, RZ, P1 ;  /* 0x000000ff09097208 */ /* 0x000fe40000800000 */
[----:B-----5:R-:W-:Y:S02]  /*18050*/  LOP3.LUT R2, R8, 0x200, R10, 0xf8, !PT ;  /* 0x0000020008027812 */ /* 0x020fe400078ef80a */
[----:B------:R-:W-:Y:S02]  /*18060*/  MOV R8, 0x20 ;  /* 0x0000002000087802 */ /* 0x000fe40000000f00 */
[----:B------:R-:W-:Y:S01]  /*18070*/  LEA R82, R2, R215, 0x1 ;  /* 0x000000d702527211 */ /* 0x000fe200078e08ff */
[----:B------:R-:W-:Y:S01]  /*18080*/  FFMA.FTZ R2, R53, R0, -R3 ;  /* 0x0000000035027223 */ /* 0x000fe20000010803 */
[----:B------:R-:W-:-:S03]  /*18090*/  SEL R8, R8, 0xffffffe0, !P6 ;  /* 0xffffffe008087807 */ /* 0x000fc60007000000 */
[----:B------:R1:W-:Y:S01]  /*180a0*/  MUFU.EX2 R10, R2 ;  /* 0x00000002000a7308 */ /* 0x0003e20000000800 */
[----:B------:R-:W-:Y:S01]  /*180b0*/  IADD3 R18, PT, PT, R8, R82, RZ ;  /* 0x0000005208127210 */ /* 0x000fe20007ffe0ff */
[-CC-:B------:R-:W-:Y:S01]  /*180c0*/  FFMA.FTZ R4, R59, R0.reuse, -R3.reuse ;  /* 0x000000003b047223 */ /* 0x180fe20000010803 */
[----:B------:R-:W-:Y:S01]  /*180d0*/  FFMA.FTZ R5, R55, R0, -R3 ;  /* 0x0000000037057223 */ /* 0x000fe20000010803 */
[----:B------:R-:W-:Y:S01]  /*180e0*/  MOV R70, R6 ;  /* 0x0000000600467202 */ /* 0x000fe20000000f00 */
[----:B------:R-:W-:Y:S01]  /*180f0*/  LDSM.16.MT88.4 R12, [R82+0xa000] ;  /* 0x00a00000520c783b */ /* 0x000fe20000004200 */
[----:B------:R2:W-:Y:S03]  /*18100*/  MUFU.EX2 R239, R4 ;  /* 0x0000000400ef7308 */ /* 0x0005e60000000800 */
[----:B------:R-:W3:Y:S01]  /*18110*/  LDSM.16.MT88.4 R24, [R18+0xa000] ;  /* 0x00a000001218783b */ /* 0x000ee20000004200 */
[----:B-1----:R-:W-:Y:S01]  /*18120*/  FFMA.FTZ R2, R243, R0, -R9 ;  /* 0x00000000f3027223 */ /* 0x002fe20000010809 */
[----:B------:R-:W-:-:S02]  /*18130*/  IADD3 R16, PT, PT, R82, 0xa040, RZ ;  /* 0x0000a04052107810 */ /* 0x000fc40007ffe0ff */
[----:B------:R-:W-:Y:S01]  /*18140*/  LDSM.16.MT88.4 R44, [R18+0xb000] ;  /* 0x00b00000122c783b */ /* 0x000fe20000004200 */
[----:B------:R1:W-:Y:S01]  /*18150*/  MUFU.EX2 R238, R2 ;  /* 0x0000000200ee7308 */ /* 0x0003e20000000800 */
[----:B--2---:R-:W-:-:S04]  /*18160*/  FFMA.FTZ R4, R245, R0, -R9 ;  /* 0x00000000f5047223 */ /* 0x004fc80000010809 */
[----:B------:R2:W-:Y:S01]  /*18170*/  MUFU.EX2 R95, R4 ;  /* 0x00000004005f7308 */ /* 0x0005e20000000800 */
[----:B-1----:R-:W-:-:S05]  /*18180*/  FSEL R2, R80, RZ, P1 ;  /* 0x000000ff50027208 */ /* 0x002fca0000800000 */
[----:B------:R-:W-:Y:S01]  /*18190*/  FADD.FTZ R2, R37, -R2 ;  /* 0x8000000225027221 */ /* 0x000fe20000010000 */
[----:B--2---:R-:W-:Y:S01]  /*181a0*/  FSEL R4, R81, RZ, P0 ;  /* 0x000000ff51047208 */ /* 0x004fe20000000000 */
[----:B------:R1:W-:Y:S02]  /*181b0*/  MUFU.EX2 R252, R5 ;  /* 0x0000000500fc7308 */ /* 0x0003e40000000800 */
[----:B------:R-:W-:Y:S01]  /*181c0*/  FMUL.FTZ R2, R0, R2 ;  /* 0x0000000200027220 */ /* 0x000fe20000410000 */
[----:B------:R-:W-:-:S03]  /*181d0*/  FFMA.FTZ R6, R247, R0, -R9 ;  /* 0x00000000f7067223 */ /* 0x000fc60000010809 */
[----:B------:R2:W4:Y:S01]  /*181e0*/  MUFU.EX2 R17, R2 ;  /* 0x0000000200117308 */ /* 0x0005220000000800 */
[----:B-1----:R-:W-:Y:S01]  /*181f0*/  FADD.FTZ R5, R36, -R4 ;  /* 0x8000000424057221 */ /* 0x002fe20000010000 */
[----:B------:R-:W-:-:S03]  /*18200*/  FFMA.FTZ R4, R54, R0, -R9 ;  /* 0x0000000036047223 */ /* 0x000fc60000010809 */
[----:B------:R-:W-:Y:S01]  /*18210*/  FMUL.FTZ R5, R0, R5 ;  /* 0x0000000500057220 */ /* 0x000fe20000410000 */
[----:B--2---:R-:W-:Y:S01]  /*18220*/  IADD3 R2, PT, PT, R82, 0xa000, RZ ;  /* 0x0000a00052027810 */ /* 0x004fe20007ffe0ff */
[----:B------:R-:W-:Y:S03]  /*18230*/  MUFU.EX2 R237, R6 ;  /* 0x0000000600ed7308 */ /* 0x000fe60000000800 */
[----:B------:R-:W-:Y:S01]  /*18240*/  @P2 IADD3 R16, PT, PT, R2, -0x40, RZ ;  /* 0xffffffc002102810 */ /* 0x000fe20007ffe0ff */
[----:B------:R1:W2:Y:S04]  /*18250*/  MUFU.EX2 R19, R4 ;  /* 0x0000000400137308 */ /* 0x0002a80000000800 */
[----:B------:R5:W3:Y:S01]  /*18260*/  MUFU.EX2 R11, R5 ;  /* 0x00000005000b7308 */ /* 0x000ae20000000800 */
[----:B------:R-:W3:Y:S01]  /*18270*/  LDSM.16.MT88.4 R20, [R16] ;  /* 0x000000001014783b */ /* 0x000ee20000004200 */
[----:B------:R-:W-:Y:S01]  /*18280*/  MOV R68, R7 ;  /* 0x0000000700447202 */ /* 0x000fe20000000f00 */
[----:B----4-:R-:W-:Y:S01]  /*18290*/  FMUL.FTZ R144, R144, R17 ;  /* 0x0000001190907220 */ /* 0x010fe20000410000 */
[----:B------:R-:W-:Y:S01]  /*182a0*/  F2FP.BF16.F32.PACK_AB R7, R10, R239 ;  /* 0x000000ef0a07723e */ /* 0x000fe200000010ff */
[----:B------:R-:W-:Y:S01]  /*182b0*/  FMUL.FTZ R145, R145, R17 ;  /* 0x0000001191917220 */ /* 0x000fe20000410000 */
[----:B-1----:R-:W-:-:S02]  /*182c0*/  F2FP.BF16.F32.PACK_AB R4, R238, R95 ;  /* 0x0000005fee04723e */ /* 0x002fc400000010ff */
[----:B--2---:R-:W-:Y:S02]  /*182d0*/  F2FP.BF16.F32.PACK_AB R6, R19, R237 ;  /* 0x000000ed1306723e */ /* 0x004fe400000010ff */
[----:B-----5:R-:W-:Y:S01]  /*182e0*/  F2FP.BF16.F32.PACK_AB R5, R252, R236 ;  /* 0x000000ecfc05723e */ /* 0x020fe200000010ff */
[-C--:B---3--:R-:W-:Y:S01]  /*182f0*/  FMUL.FTZ R146, R146, R11.reuse ;  /* 0x0000000b92927220 */ /* 0x088fe20000410000 */
[----:B------:R-:W-:-:S07]  /*18300*/  FMUL.FTZ R147, R147, R11 ;  /* 0x0000000b93937220 */ /* 0x000fce0000410000 */
[C---:B------:R-:W-:Y:S01]  /*18310*/  HMMA.16816.F32.BF16 R48, R4.reuse, R24, R144 ;  /* 0x000000180430723c */ /* 0x040fe20000041890 */
[----:B------:R-:W-:Y:S02]  /*18320*/  MOV R147, R19 ;  /* 0x0000001300937202 */ /* 0x000fe40000000f00 */
[----:B------:R-:W-:Y:S01]  /*18330*/  IADD3 R19, PT, PT, R8, R16, RZ ;  /* 0x0000001008137210 */ /* 0x000fe20007ffe0ff */
        /* <DEDUP_REMOVED lines=8> */
[----:B------:R-:W1:Y:S01]  /*183c0*/  LDSM.16.MT88.4 R32, [R19] ;  /* 0x000000001320783b */ /* 0x000e620000004200 */
[-C--:B------:R-:W-:Y:S01]  /*183d0*/  FMUL.FTZ R154, R154, R11.reuse ;  /* 0x0000000b9a9a7220 */ /* 0x080fe20000410000 */
[C---:B------:R-:W-:Y:S01]  /*183e0*/  HMMA.16816.F32.BF16 R136, R4.reuse, R12, R136 ;  /* 0x0000000c0488723c */ /* 0x040fe20000041888 */
[----:B------:R-:W-:Y:S01]  /*183f0*/  FMUL.FTZ R155, R155, R11 ;  /* 0x0000000b9b9b7220 */ /* 0x000fe20000410000 */
[-C--:B------:R-:W-:Y:S01]  /*18400*/  FMUL.FTZ R152, R152, R17.reuse ;  /* 0x0000001198987220 */ /* 0x080fe20000410000 */
[----:B------:R-:W-:Y:S01]  /*18410*/  FMUL.FTZ R153, R153, R17 ;  /* 0x0000001199997220 */ /* 0x000fe20000410000 */
[-CC-:B------:R-:W-:Y:S01]  /*18420*/  FFMA.FTZ R8, R249, R0.reuse, -R3.reuse ;  /* 0x00000000f9087223 */ /* 0x180fe20000010803 */
[--C-:B------:R-:W-:Y:S01]  /*18430*/  FFMA.FTZ R2, R244, R0, -R3.reuse ;  /* 0x00000000f4027223 */ /* 0x100fe20000010803 */
[-C--:B------:R-:W-:Y:S01]  /*18440*/  FMUL.FTZ R158, R158, R11.reuse ;  /* 0x0000000b9e9e7220 */ /* 0x080fe20000410000 */
[----:B------:R-:W-:Y:S01]  /*18450*/  FMUL.FTZ R159, R159, R11 ;  /* 0x0000000b9f9f7220 */ /* 0x000fe20000410000 */
[C---:B------:R-:W-:Y:S01]  /*18460*/  HMMA.16816.F32.BF16 R36, R4.reuse, R14, R140 ;  /* 0x0000000e0424723c */ /* 0x040fe2000004188c */
[-C--:B------:R-:W-:Y:S01]  /*18470*/  FMUL.FTZ R156, R156, R17.reuse ;  /* 0x000000119c9c7220 */ /* 0x080fe20000410000 */
[----:B------:R-:W-:Y:S01]  /*18480*/  FMUL.FTZ R157, R157, R17 ;  /* 0x000000119d9d7220 */ /* 0x000fe20000410000 */
[----:B------:R-:W2:Y:S01]  /*18490*/  LDSM.16.MT88.4 R12, [R82+0xa800] ;  /* 0x00a80000520c783b */ /* 0x000ea20000004200 */
[----:B------:R3:W-:Y:S01]  /*184a0*/  MUFU.EX2 R243, R8 ;  /* 0x0000000800f37308 */ /* 0x0007e20000000800 */
[----:B------:R-:W-:Y:S01]  /*184b0*/  MOV R143, R66 ;  /* 0x00000042008f7202 */ /* 0x000fe20000000f00 */
[-C--:B------:R-:W-:Y:S01]  /*184c0*/  FMUL.FTZ R150, R150, R11.reuse ;  /* 0x0000000b96967220 */ /* 0x080fe20000410000 */
[----:B------:R-:W-:Y:S01]  /*184d0*/  FMUL.FTZ R151, R151, R11 ;  /* 0x0000000b97977220 */ /* 0x000fe20000410000 */
[----:B------:R4:W-:Y:S01]  /*184e0*/  MUFU.EX2 R192, R2 ;  /* 0x0000000200c07308 */ /* 0x0009e20000000800 */
[----:B------:R-:W-:Y:S01]  /*184f0*/  MOV R142, R67 ;  /* 0x00000043008e7202 */ /* 0x000fe20000000f00 */
        /* <DEDUP_REMOVED lines=8> */
[-CC-:B---3--:R-:W-:Y:S01]  /*18580*/  FFMA.FTZ R8, R235, R0.reuse, -R3.reuse ;  /* 0x00000000eb087223 */ /* 0x188fe20000010803 */
[----:B------:R-:W-:Y:S01]  /*18590*/  HMMA.16816.F32.BF16 R64, R4, R22, R156 ;  /* 0x000000160440723c */ /* 0x000fe2000004189c */
[----:B------:R-:W3:Y:S01]  /*185a0*/  LDSM.16.MT88.4 R20, [R18+0xa800] ;  /* 0x00a800001214783b */ /* 0x000ee20000004200 */
[----:B----4-:R-:W-:Y:S01]  /*185b0*/  FFMA.FTZ R2, R222, R0, -R3 ;  /* 0x00000000de027223 */ /* 0x010fe20000010803 */
[----:B------:R4:W-:Y:S01]  /*185c0*/  MUFU.EX2 R193, R8 ;  /* 0x0000000800c17308 */ /* 0x0009e20000000800 */
[----:B------:R-:W-:Y:S01]  /*185d0*/  FMUL.FTZ R167, R167, R11 ;  /* 0x0000000ba7a77220 */ /* 0x000fe20000410000 */
[-C--:B------:R-:W-:Y:S01]  /*185e0*/  FMUL.FTZ R164, R164, R17.reuse ;  /* 0x00000011a4a47220 */ /* 0x080fe20000410000 */
[----:B------:R-:W-:Y:S01]  /*185f0*/  FMUL.FTZ R165, R165, R17 ;  /* 0x00000011a5a57220 */ /* 0x000fe20000410000 */
[----:B------:R5:W-:Y:S01]  /*18600*/  MUFU.EX2 R194, R2 ;  /* 0x0000000200c27308 */ /* 0x000be20000000800 */
[----:B------:R-:W-:Y:S01]  /*18610*/  MOV R146, R10 ;  /* 0x0000000a00927202 */ /* 0x000fe20000000f00 */
[----:B------:R-:W-:Y:S01]  /*18620*/  LDSM.16.MT88.4 R40, [R19+0x1000] ;  /* 0x001000001328783b */ /* 0x000fe20000004200 */
[-CC-:B----4-:R-:W-:Y:S01]  /*18630*/  FFMA.FTZ R8, R251, R0.reuse, -R9.reuse ;  /* 0x00000000fb087223 */ /* 0x190fe20000010809 */
[----:B-----5:R-:W-:-:S03]  /*18640*/  FFMA.FTZ R2, R250, R0, -R9 ;  /* 0x00000000fa027223 */ /* 0x020fc60000010809 */
[----:B------:R4:W-:Y:S04]  /*18650*/  MUFU.EX2 R235, R8 ;  /* 0x0000000800eb7308 */ /* 0x0009e80000000800 */
[----:B------:R5:W2:Y:S01]  /*18660*/  MUFU.EX2 R250, R2 ;  /* 0x0000000200fa7308 */ /* 0x000aa20000000800 */
[-CC-:B----4-:R-:W-:Y:S01]  /*18670*/  FFMA.FTZ R8, R246, R0.reuse, -R9.reuse ;  /* 0x00000000f6087223 */ /* 0x190fe20000010809 */
[----:B-----5:R-:W-:-:S03]  /*18680*/  FFMA.FTZ R2, R240, R0, -R9 ;  /* 0x00000000f0027223 */ /* 0x020fc60000010809 */
[----:B------:R-:W-:Y:S04]  /*18690*/  MUFU.EX2 R249, R8 ;  /* 0x0000000800f97308 */ /* 0x000fe80000000800 */
[----:B------:R-:W4:Y:S01]  /*186a0*/  MUFU.EX2 R251, R2 ;  /* 0x0000000200fb7308 */ /* 0x000f220000000800 */
[C---:B------:R-:W-:Y:S08]  /*186b0*/  HMMA.16816.F32.BF16 R52, R4.reuse, R26, R148 ;  /* 0x0000001a0434723c */ /* 0x040ff00000041894 */
[C---:B-1----:R-:W-:Y:S08]  /*186c0*/  HMMA.16816.F32.BF16 R160, R4.reuse, R32, R160 ;  /* 0x0000002004a0723c */ /* 0x042ff000000418a0 */
[----:B------:R-:W-:Y:S01]  /*186d0*/  HMMA.16816.F32.BF16 R164, R4, R34, R164 ;  /* 0x0000002204a4723c */ /* 0x000fe200000418a4 */
[----:B--2---:R-:W-:-:S02]  /*186e0*/  F2FP.BF16.F32.PACK_AB R4, R250, R235 ;  /* 0x000000ebfa04723e */ /* 0x004fc400000010ff */
[----:B------:R-:W-:Y:S02]  /*186f0*/  F2FP.BF16.F32.PACK_AB R5, R192, R243 ;  /* 0x000000f3c005723e */ /* 0x000fe400000010ff */
[----:B----4-:R-:W-:Y:S02]  /*18700*/  F2FP.BF16.F32.PACK_AB R6, R251, R249 ;  /* 0x000000f9fb06723e */ /* 0x010fe400000010ff */
[----:B------:R-:W-:Y:S02]  /*18710*/  F2FP.BF16.F32.PACK_AB R7, R194, R193 ;  /* 0x000000c1c207723e */ /* 0x000fe400000010ff */
[----:B------:R-:W-:Y:S02]  /*18720*/  MOV R141, R29 ;  /* 0x0000001d008d7202 */ /* 0x000fe40000000f00 */
[----:B------:R-:W-:Y:S02]  /*18730*/  MOV R140, R28 ;  /* 0x0000001c008c7202 */ /* 0x000fe40000000f00 */
[----:B------:R-:W1:Y:S01]  /*18740*/  LDSM.16.MT88.4 R28, [R16+0x800] ;  /* 0x00080000101c783b */ /* 0x000e620000004200 */
[C---:B------:R-:W-:Y:S08]  /*18750*/  HMMA.16816.F32.BF16 R24, R4.reuse, R12, R136 ;  /* 0x0000000c0418723c */ /* 0x040ff00000041888 */
[----:B------:R-:W-:Y:S01]  /*18760*/  HMMA.16816.F32.BF16 R36, R4, R14, R36 ;  /* 0x0000000e0424723c */ /* 0x000fe20000041824 */
[----:B------:R-:W2:Y:S01]  /*18770*/  LDSM.16.MT88.4 R12, [R19+0x800] ;  /* 0x00080000130c783b */ /* 0x000ea20000004200 */
[----:B------:R-:W-:-:S06]  /*18780*/  FFMA.FTZ R2, R242, R0, -R3 ;  /* 0x00000000f2027223 */ /* 0x000fcc0000010803 */
[----:B---3--:R-:W-:Y:S01]  /*18790*/  HMMA.16816.F32.BF16 R48, R4, R20, R48 ;  /* 0x000000140430723c */ /* 0x008fe20000041830 */
[----:B------:R3:W-:Y:S01]  /*187a0*/  MUFU.EX2 R247, R2 ;  /* 0x0000000200f77308 */ /* 0x0007e20000000800 */
[----:B------:R-:W-:-:S06]  /*187b0*/  FFMA.FTZ R8, R234, R0, -R3 ;  /* 0x00000000ea087223 */ /* 0x000fcc0000010803 */
[----:B------:R-:W-:Y:S01]  /*187c0*/  HMMA.16816.F32.BF16 R52, R4, R22, R52 ;  /* 0x000000160434723c */ /* 0x000fe20000041834 */
[----:B------:R-:W4:Y:S01]  /*187d0*/  LDSM.16.MT88.4 R20, [R82+0xb000] ;  /* 0x00b000005214783b */ /* 0x000f220000004200 */
[----:B------:R5:W-:Y:S01]  /*187e0*/  MUFU.EX2 R245, R8 ;  /* 0x0000000800f57308 */ /* 0x000be20000000800 */
[----:B---3--:R-:W-:-:S04]  /*187f0*/  FFMA.FTZ R2, R63, R0, -R3 ;  /* 0x000000003f027223 */ /* 0x008fc80000010803 */
[----:B------:R3:W-:Y:S01]  /*18800*/  MUFU.EX2 R246, R2 ;  /* 0x0000000200f67308 */ /* 0x0007e20000000800 */
[-CC-:B-----5:R-:W-:Y:S01]  /*18810*/  FFMA.FTZ R8, R248, R0.reuse, -R9.reuse ;  /* 0x00000000f8087223 */ /* 0x1a0fe20000010809 */
[----:B------:R-:W-:-:S03]  /*18820*/  FFMA.FTZ R10, R223, R0, -R9 ;  /* 0x00000000df0a7223 */ /* 0x000fc60000010809 */
[----:B------:R5:W-:Y:S01]  /*18830*/  MUFU.EX2 R244, R8 ;  /* 0x0000000800f47308 */ /* 0x000be20000000800 */
[----:B---3--:R-:W-:-:S04]  /*18840*/  FFMA.FTZ R2, R241, R0, -R9 ;  /* 0x00000000f1027223 */ /* 0x008fc80000010809 */
[----:B------:R3:W4:Y:S01]  /*18850*/  MUFU.EX2 R242, R2 ;  /* 0x0000000200f27308 */ /* 0x0007220000000800 */
[----:B-----5:R-:W-:-:S03]  /*18860*/  FFMA.FTZ R8, R62, R0, -R9 ;  /* 0x000000003e087223 */ /* 0x020fc60000010809 */
[----:B------:R-:W-:Y:S01]  /*18870*/  MUFU.EX2 R241, R10 ;  /* 0x0000000a00f17308 */ /* 0x000fe20000000800 */
[----:B-1----:R-:W-:Y:S01]  /*18880*/  HMMA.16816.F32.BF16 R56, R4, R28, R56 ;  /* 0x0000001c0438723c */ /* 0x002fe20000041838 */
[----:B------:R-:W1:Y:S02]  /*18890*/  LDSM.16.MT88.4 R60, [R16+0x1000] ;  /* 0x00100000103c783b */ /* 0x000e640000004200 */
[----:B------:R-:W5:Y:S01]  /*188a0*/  MUFU.EX2 R240, R8 ;  /* 0x0000000800f07308 */ /* 0x000f620000000800 */
[----:B---3--:R-:W-:-:S04]  /*188b0*/  FFMA.FTZ R2, R214, R0, -R3 ;  /* 0x00000000d6027223 */ /* 0x008fc80000010803 */
[----:B------:R3:W5:Y:S01]  /*188c0*/  MUFU.EX2 R234, R2 ;  /* 0x0000000200ea7308 */ /* 0x0007620000000800 */
[C---:B------:R-:W-:Y:S08]  /*188d0*/  HMMA.16816.F32.BF16 R64, R4.reuse, R30, R64 ;  /* 0x0000001e0440723c */ /* 0x040ff00000041840 */
[C---:B--2---:R-:W-:Y:S08]  /*188e0*/  HMMA.16816.F32.BF16 R160, R4.reuse, R12, R160 ;  /* 0x0000000c04a0723c */ /* 0x044ff000000418a0 */
[----:B------:R-:W-:Y:S01]  /*188f0*/  HMMA.16816.F32.BF16 R164, R4, R14, R164 ;  /* 0x0000000e04a4723c */ /* 0x000fe200000418a4 */
[----:B----4-:R-:W-:Y:S01]  /*18900*/  F2FP.BF16.F32.PACK_AB R4, R242, R244 ;  /* 0x000000f4f204723e */ /* 0x010fe200000010ff */
[----:B---3--:R-:W-:Y:S01]  /*18910*/  FFMA.FTZ R2, R212, R0, -R3 ;  /* 0x00000000d4027223 */ /* 0x008fe20000010803 */
[----:B------:R-:W-:Y:S01]  /*18920*/  F2FP.BF16.F32.PACK_AB R5, R245, R247 ;  /* 0x000000f7f505723e */ /* 0x000fe200000010ff */
[----:B------:R-:W-:Y:S01]  /*18930*/  LDSM.16.MT88.4 R12, [R18+0xb800] ;  /* 0x00b80000120c783b */ /* 0x000fe20000004200 */
[----:B-----5:R-:W-:-:S02]  /*18940*/  F2FP.BF16.F32.PACK_AB R6, R240, R241 ;  /* 0x000000f1f006723e */ /* 0x020fc400000010ff */
[----:B------:R-:W-:Y:S01]  /*18950*/  F2FP.BF16.F32.PACK_AB R7, R234, R246 ;  /* 0x000000f6ea07723e */ /* 0x000fe200000010ff */
[-CC-:B------:R-:W-:Y:S01]  /*18960*/  FFMA.FTZ R8, R211, R0.reuse, -R3.reuse ;  /* 0x00000000d3087223 */ /* 0x180fe20000010803 */
[----:B------:R2:W-:Y:S05]  /*18970*/  MUFU.EX2 R223, R2 ;  /* 0x0000000200df7308 */ /* 0x0005ea0000000800 */
[C---:B------:R-:W-:Y:S08]  /*18980*/  HMMA.16816.F32.BF16 R32, R4.reuse, R20, R24 ;  /* 0x000000140420723c */ /* 0x040ff00000041818 */
[----:B------:R-:W-:Y:S01]  /*18990*/  HMMA.16816.F32.BF16 R28, R4, R22, R36 ;  /* 0x00000016041c723c */ /* 0x000fe20000041824 */
[----:B------:R-:W3:Y:S01]  /*189a0*/  LDSM.16.MT88.4 R20, [R82+0xb800] ;  /* 0x00b800005214783b */ /* 0x000ee20000004200 */
[-C--:B--2---:R-:W-:Y:S01]  /*189b0*/  FFMA.FTZ R2, R207, R0.reuse, -R3 ;  /* 0x00000000cf027223 */ /* 0x084fe20000010803 */
[----:B------:R2:W-:Y:S01]  /*189c0*/  MUFU.EX2 R222, R8 ;  /* 0x0000000800de7308 */ /* 0x0005e20000000800 */
[-CC-:B------:R-:W-:Y:S01]  /*189d0*/  FFMA.FTZ R10, R210, R0.reuse, -R9.reuse ;  /* 0x00000000d20a7223 */ /* 0x180fe20000010809 */
[----:B------:R-:W-:Y:S01]  /*189e0*/  LDSM.16.MT88.4 R36, [R19+0x1800] ;  /* 0x001800001324783b */ /* 0x000fe20000004200 */
[----:B--2---:R-:W-:-:S02]  /*189f0*/  FFMA.FTZ R8, R220, R0, -R9 ;  /* 0x00000000dc087223 */ /* 0x004fc40000010809 */
[----:B------:R2:W-:Y:S04]  /*18a00*/  MUFU.EX2 R220, R2 ;  /* 0x0000000200dc7308 */ /* 0x0005e80000000800 */
[----:B------:R4:W-:Y:S01]  /*18a10*/  MUFU.EX2 R212, R8 ;  /* 0x0000000800d47308 */ /* 0x0009e20000000800 */
[----:B--2---:R-:W-:-:S04]  /*18a20*/  FFMA.FTZ R2, R218, R0, -R9 ;  /* 0x00000000da027223 */ /* 0x004fc80000010809 */
[----:B------:R2:W5:Y:S01]  /*18a30*/  MUFU.EX2 R211, R2 ;  /* 0x0000000200d37308 */ /* 0x0005620000000800 */
[----:B----4-:R-:W-:-:S03]  /*18a40*/  FFMA.FTZ R8, R205, R0, -R9 ;  /* 0x00000000cd087223 */ /* 0x010fc60000010809 */
[----:B------:R-:W-:Y:S01]  /*18a50*/  MUFU.EX2 R214, R10 ;  /* 0x0000000a00d67308 */ /* 0x000fe20000000800 */
[----:B------:R-:W-:Y:S01]  /*18a60*/  HMMA.16816.F32.BF16 R24, R4, R44, R48 ;  /* 0x0000002c0418723c */ /* 0x000fe20000041830 */
[----:B------:R-:W4:Y:S02]  /*18a70*/  LDSM.16.MT88.4 R48, [R16+0x1800] ;  /* 0x001800001030783b */ /* 0x000f240000004200 */
[----:B------:R-:W3:Y:S01]  /*18a80*/  MUFU.EX2 R218, R8 ;  /* 0x0000000800da7308 */ /* 0x000ee20000000800 */
[----:B--2---:R-:W-:-:S04]  /*18a90*/  FFMA.FTZ R2, R203, R0, -R3 ;  /* 0x00000000cb027223 */ /* 0x004fc80000010803 */
[----:B------:R2:W3:Y:S01]  /*18aa0*/  MUFU.EX2 R210, R2 ;  /* 0x0000000200d27308 */ /* 0x0004e20000000800 */
[C---:B------:R-:W-:Y:S08]  /*18ab0*/  HMMA.16816.F32.BF16 R44, R4.reuse, R46, R52 ;  /* 0x0000002e042c723c */ /* 0x040ff00000041834 */
[C---:B-1----:R-:W-:Y:S08]  /*18ac0*/  HMMA.16816.F32.BF16 R56, R4.reuse, R60, R56 ;  /* 0x0000003c0438723c */ /* 0x042ff00000041838 */
[C---:B------:R-:W-:Y:S08]  /*18ad0*/  HMMA.16816.F32.BF16 R160, R4.reuse, R40, R160 ;  /* 0x0000002804a0723c */ /* 0x040ff000000418a0 */
[C---:B------:R-:W-:Y:S01]  /*18ae0*/  HMMA.16816.F32.BF16 R164, R4.reuse, R42, R164 ;  /* 0x0000002a04a4723c */ /* 0x040fe200000418a4 */
[-CC-:B--2---:R-:W-:Y:S01]  /*18af0*/  FFMA.FTZ R2, R208, R0.reuse, -R3.reuse ;  /* 0x00000000d0027223 */ /* 0x184fe20000010803 */
[-C--:B------:R-:W-:Y:S01]  /*18b00*/  FFMA.FTZ R8, R202, R0.reuse, -R3 ;  /* 0x00000000ca087223 */ /* 0x080fe20000010803 */
[----:B------:R-:W-:Y:S01]  /*18b10*/  FFMA.FTZ R10, R201, R0, -R9 ;  /* 0x00000000c90a7223 */ /* 0x000fe20000010809 */
[----:B------:R-:W-:Y:S04]  /*18b20*/  LDSM.16.MT88.4 R52, [R16+0x2000] ;  /* 0x002000001034783b */ /* 0x000fe80000004200 */
[----:B------:R-:W-:Y:S01]  /*18b30*/  HMMA.16816.F32.BF16 R60, R4, R62, R64 ;  /* 0x0000003e043c723c */ /* 0x000fe20000041840 */
[----:B-----5:R-:W-:-:S02]  /*18b40*/  F2FP.BF16.F32.PACK_AB R4, R211, R212 ;  /* 0x000000d4d304723e */ /* 0x020fc400000010ff */
[----:B------:R-:W-:Y:S02]  /*18b50*/  F2FP.BF16.F32.PACK_AB R5, R222, R223 ;  /* 0x000000dfde05723e */ /* 0x000fe400000010ff */
[----:B---3--:R-:W-:Y:S02]  /*18b60*/  F2FP.BF16.F32.PACK_AB R6, R218, R214 ;  /* 0x000000d6da06723e */ /* 0x008fe400000010ff */
[----:B------:R-:W-:-:S07]  /*18b70*/  F2FP.BF16.F32.PACK_AB R7, R210, R220 ;  /* 0x000000dcd207723e */ /* 0x000fce00000010ff */
[C---:B------:R-:W-:Y:S01]  /*18b80*/  HMMA.16816.F32.BF16 R40, R4.reuse, R20, R32 ;  /* 0x000000140428723c */ /* 0x040fe20000041820 */
[----:B------:R1:W-:Y:S07]  /*18b90*/  MUFU.EX2 R208, R2 ;  /* 0x0000000200d07308 */ /* 0x0003ee0000000800 */
[C---:B------:R-:W-:Y:S01]  /*18ba0*/  HMMA.16816.F32.BF16 R32, R4.reuse, R22, R28 ;  /* 0x000000160420723c */ /* 0x040fe2000004181c */
[----:B------:R-:W2:Y:S07]  /*18bb0*/  LDSM.16.MT88.4 R20, [R82+0xc000] ;  /* 0x00c000005214783b */ /* 0x000eae0000004200 */
[----:B------:R-:W-:Y:S01]  /*18bc0*/  HMMA.16816.F32.BF16 R28, R4, R12, R24 ;  /* 0x0000000c041c723c */ /* 0x000fe20000041818 */
[----:B-1----:R-:W-:-:S07]  /*18bd0*/  FFMA.FTZ R2, R198, R0, -R3 ;  /* 0x00000000c6027223 */ /* 0x002fce0000010803 */
[----:B------:R-:W-:Y:S01]  /*18be0*/  HMMA.16816.F32.BF16 R24, R4, R14, R44 ;  /* 0x0000000e0418723c */ /* 0x000fe2000004182c */
[----:B------:R-:W1:Y:S01]  /*18bf0*/  LDSM.16.MT88.4 R12, [R18+0xc000] ;  /* 0x00c00000120c783b */ /* 0x000e620000004200 */
[----:B------:R3:W-:Y:S02]  /*18c00*/  MUFU.EX2 R207, R8 ;  /* 0x0000000800cf7308 */ /* 0x0007e40000000800 */
[-CC-:B---3--:R-:W-:Y:S02]  /*18c10*/  FFMA.FTZ R8, R209, R0.reuse, -R9.reuse ;  /* 0x00000000d1087223 */ /* 0x188fe40000010809 */
[----:B------:R3:W-:Y:S04]  /*18c20*/  MUFU.EX2 R209, R2 ;  /* 0x0000000200d17308 */ /* 0x0007e80000000800 */
        /* <DEDUP_REMOVED lines=8> */
[C---:B----4-:R-:W-:Y:S08]  /*18cb0*/  HMMA.16816.F32.BF16 R64, R4.reuse, R48, R56 ;  /* 0x000000300440723c */ /* 0x050ff00000041838 */
[C---:B------:R-:W-:Y:S08]  /*18cc0*/  HMMA.16816.F32.BF16 R60, R4.reuse, R50, R60 ;  /* 0x00000032043c723c */ /* 0x040ff0000004183c */
[C---:B------:R-:W-:Y:S08]  /*18cd0*/  HMMA.16816.F32.BF16 R160, R4.reuse, R36, R160 ;  /* 0x0000002404a0723c */ /* 0x040ff000000418a0 */
[----:B------:R-:W-:Y:S01]  /*18ce0*/  HMMA.16816.F32.BF16 R44, R4, R38, R164 ;  /* 0x00000026042c723c */ /* 0x000fe200000418a4 */
[----:B--2---:R-:W-:Y:S01]  /*18cf0*/  F2FP.BF16.F32.PACK_AB R4, R201, R202 ;  /* 0x000000cac904723e */ /* 0x004fe200000010ff */
[----:B------:R-:W2:Y:S01]  /*18d00*/  LDSM.16.MT88.4 R36, [R19+0x2000] ;  /* 0x002000001324783b */ /* 0x000ea20000004200 */
[----:B------:R-:W-:-:S02]  /*18d10*/  F2FP.BF16.F32.PACK_AB R5, R207, R208 ;  /* 0x000000d0cf05723e */ /* 0x000fc400000010ff */
[----:B-----5:R-:W-:Y:S02]  /*18d20*/  F2FP.BF16.F32.PACK_AB R6, R205, R203 ;  /* 0x000000cbcd06723e */ /* 0x020fe400000010ff */
[----:B---3--:R-:W-:Y:S01]  /*18d30*/  F2FP.BF16.F32.PACK_AB R7, R198, R209 ;  /* 0x000000d1c607723e */ /* 0x008fe200000010ff */
[----:B------:R-:W-:-:S06]  /*18d40*/  FFMA.FTZ R2, R200, R0, -R3 ;  /* 0x00000000c8027223 */ /* 0x000fcc0000010803 */
[C---:B------:R-:W-:Y:S01]  /*18d50*/  HMMA.16816.F32.BF16 R56, R4.reuse, R20, R40 ;  /* 0x000000140438723c */ /* 0x040fe20000041828 */
[----:B------:R3:W-:Y:S07]  /*18d60*/  MUFU.EX2 R195, R2 ;  /* 0x0000000200c37308 */ /* 0x0007ee0000000800 */
[----:B-1----:R-:W-:Y:S01]  /*18d70*/  HMMA.16816.F32.BF16 R40, R4, R12, R28 ;  /* 0x0000000c0428723c */ /* 0x002fe2000004181c */
[----:B------:R-:W-:-:S07]  /*18d80*/  FFMA.FTZ R8, R191, R0, -R3 ;  /* 0x00000000bf087223 */ /* 0x000fce0000010803 */
[----:B------:R-:W-:Y:S01]  /*18d90*/  HMMA.16816.F32.BF16 R28, R4, R14, R24 ;  /* 0x0000000e041c723c */ /* 0x000fe20000041818 */
[----:B------:R-:W1:Y:S01]  /*18da0*/  LDSM.16.MT88.4 R24, [R82+0xc800] ;  /* 0x00c800005218783b */ /* 0x000e620000004200 */
[----:B---3--:R-:W-:Y:S01]  /*18db0*/  FFMA.FTZ R2, R75, R0, -R3 ;  /* 0x000000004b027223 */ /* 0x008fe20000010803 */
[----:B------:R3:W-:Y:S02]  /*18dc0*/  MUFU.EX2 R196, R8 ;  /* 0x0000000800c47308 */ /* 0x0007e40000000800 */
[----:B------:R-:W4:Y:S02]  /*18dd0*/  LDSM.16.MT88.4 R12, [R18+0xc800] ;  /* 0x00c80000120c783b */ /* 0x000f240000004200 */
[----:B------:R5:W-:Y:S01]  /*18de0*/  MUFU.EX2 R197, R2 ;  /* 0x0000000200c57308 */ /* 0x000be20000000800 */
[----:B------:R-:W-:Y:S02]  /*18df0*/  MOV R248, R194 ;  /* 0x000000c200f87202 */ /* 0x000fe40000000f00 */
[----:B------:R-:W-:Y:S01]  /*18e00*/  MOV R206, R193 ;  /* 0x000000c100ce7202 */ /* 0x000fe20000000f00 */
[-CC-:B------:R-:W-:Y:S01]  /*18e10*/  FFMA.FTZ R10, R190, R0.reuse, -R9.reuse ;  /* 0x00000000be0a7223 */ /* 0x180fe20000010809 */
[-CC-:B---3--:R-:W-:Y:S01]  /*18e20*/  FFMA.FTZ R8, R204, R0.reuse, -R9.reuse ;  /* 0x00000000cc087223 */ /* 0x188fe20000010809 */
[----:B-----5:R-:W-:-:S03]  /*18e30*/  FFMA.FTZ R2, R199, R0, -R9 ;  /* 0x00000000c7027223 */ /* 0x020fc60000010809 */
[----:B------:R3:W-:Y:S04]  /*18e40*/  MUFU.EX2 R193, R8 ;  /* 0x0000000800c17308 */ /* 0x0007e80000000800 */
[----:B------:R5:W1:Y:S01]  /*18e50*/  MUFU.EX2 R194, R2 ;  /* 0x0000000200c27308 */ /* 0x000a620000000800 */
[----:B------:R-:W-:Y:S01]  /*18e60*/  HMMA.16816.F32.BF16 R48, R4, R22, R32 ;  /* 0x000000160430723c */ /* 0x000fe20000041820 */
[----:B------:R-:W-:Y:S02]  /*18e70*/  MOV R200, R192 ;  /* 0x000000c000c87202 */ /* 0x000fe40000000f00 */
[----:B------:R-:W-:Y:S01]  /*18e80*/  MUFU.EX2 R191, R10 ;  /* 0x0000000a00bf7308 */ /* 0x000fe20000000800 */
[-C--:B---3--:R-:W-:Y:S01]  /*18e90*/  FFMA.FTZ R8, R69, R0.reuse, -R9 ;  /* 0x0000000045087223 */ /* 0x088fe20000010809 */
[----:B-----5:R-:W-:-:S03]  /*18ea0*/  FFMA.FTZ R2, R71, R0, -R3 ;  /* 0x0000000047027223 */ /* 0x020fc60000010803 */
[C---:B------:R-:W-:Y:S01]  /*18eb0*/  HMMA.16816.F32.BF16 R20, R4.reuse, R52, R64 ;  /* 0x000000340414723c */ /* 0x040fe20000041840 */
[----:B------:R-:W3:Y:S01]  /*18ec0*/  MUFU.EX2 R192, R8 ;  /* 0x0000000800c07308 */ /* 0x000ee20000000800 */
[----:B------:R-:W5:Y:S03]  /*18ed0*/  LDSM.16.MT88.4 R64, [R16+0x2800] ;  /* 0x002800001040783b */ /* 0x000f660000004200 */
[----:B------:R-:W4:Y:S01]  /*18ee0*/  MUFU.EX2 R190, R2 ;  /* 0x0000000200be7308 */ /* 0x000f220000000800 */
[----:B------:R-:W-:Y:S02]  /*18ef0*/  MOV R137, R142 ;  /* 0x0000008e00897202 */ /* 0x000fe40000000f00 */
[----:B------:R-:W-:Y:S01]  /*18f00*/  MOV R136, R143 ;  /* 0x0000008f00887202 */ /* 0x000fe20000000f00 */
[----:B--2---:R-:W-:Y:S01]  /*18f10*/  HMMA.16816.F32.BF16 R32, R4, R36, R160 ;  /* 0x000000240420723c */ /* 0x004fe200000418a0 */
[----:B------:R-:W-:-:S02]  /*18f20*/  MOV R143, R70 ;  /* 0x00000046008f7202 */ /* 0x000fc40000000f00 */
[----:B------:R-:W-:-:S05]  /*18f30*/  MOV R142, R68 ;  /* 0x00000044008e7202 */ /* 0x000fca0000000f00 */
[C---:B------:R-:W-:Y:S08]  /*18f40*/  HMMA.16816.F32.BF16 R68, R4.reuse, R54, R60 ;  /* 0x000000360444723c */ /* 0x040ff0000004183c */
[----:B------:R-:W-:Y:S01]  /*18f50*/  HMMA.16816.F32.BF16 R44, R4, R38, R44 ;  /* 0x00000026042c723c */ /* 0x000fe2000004182c */
[----:B------:R-:W2:Y:S01]  /*18f60*/  LDSM.16.MT88.4 R36, [R19+0x2800] ;  /* 0x002800001324783b */ /* 0x000ea20000004200 */
[----:B-1----:R-:W-:-:S02]  /*18f70*/  F2FP.BF16.F32.PACK_AB R4, R194, R193 ;  /* 0x000000c1c204723e */ /* 0x002fc400000010ff */
[----:B------:R-:W-:Y:S02]  /*18f80*/  F2FP.BF16.F32.PACK_AB R5, R196, R195 ;  /* 0x000000c3c405723e */ /* 0x000fe400000010ff */
[----:B---3--:R-:W-:Y:S02]  /*18f90*/  F2FP.BF16.F32.PACK_AB R6, R192, R191 ;  /* 0x000000bfc006723e */ /* 0x008fe400000010ff */
[----:B----4-:R-:W-:Y:S01]  /*18fa0*/  F2FP.BF16.F32.PACK_AB R7, R190, R197 ;  /* 0x000000c5be07723e */ /* 0x010fe200000010ff */
[-CC-:B------:R-:W-:Y:S01]  /*18fb0*/  FFMA.FTZ R2, R74, R0.reuse, -R3.reuse ;  /* 0x000000004a027223 */ /* 0x180fe20000010803 */
[----:B------:R-:W-:-:S05]  /*18fc0*/  FFMA.FTZ R8, R73, R0, -R3 ;  /* 0x0000000049087223 */ /* 0x000fca0000010803 */
[C---:B------:R-:W-:Y:S01]  /*18fd0*/  HMMA.16816.F32.BF16 R56, R4.reuse, R24, R56 ;  /* 0x000000180438723c */ /* 0x040fe20000041838 */
[----:B------:R1:W-:Y:S07]  /*18fe0*/  MUFU.EX2 R165, R2 ;  /* 0x0000000200a57308 */ /* 0x0003ee0000000800 */
[----:B------:R-:W-:Y:S01]  /*18ff0*/  HMMA.16816.F32.BF16 R60, R4, R26, R48 ;  /* 0x0000001a043c723c */ /* 0x000fe20000041830 */
[----:B------:R-:W3:Y:S01]  /*19000*/  LDSM.16.MT88.4 R24, [R18+0xd000] ;  /* 0x00d000001218783b */ /* 0x000ee20000004200 */
[----:B------:R4:W-:Y:S01]  /*19010*/  MUFU.EX2 R166, R8 ;  /* 0x0000000800a67308 */ /* 0x0009e20000000800 */
[----:B-1----:R-:W-:-:S05]  /*19020*/  FFMA.FTZ R2, R72, R0, -R3 ;  /* 0x0000000048027223 */ /* 0x002fca0000010803 */
[----:B------:R-:W-:Y:S01]  /*19030*/  HMMA.16816.F32.BF16 R52, R4, R12, R40 ;  /* 0x0000000c0434723c */ /* 0x000fe20000041828 */
[----:B------:R-:W1:Y:S01]  /*19040*/  LDSM.16.MT88.4 R40, [R82+0xd000] ;  /* 0x00d000005228783b */ /* 0x000e620000004200 */
[-CC-:B----4-:R-:W-:Y:S02]  /*19050*/  FFMA.FTZ R8, R189, R0.reuse, -R9.reuse ;  /* 0x00000000bd087223 */ /* 0x190fe40000010809 */
[----:B------:R4:W-:Y:S01]  /*19060*/  MUFU.EX2 R189, R2 ;  /* 0x0000000200bd7308 */ /* 0x0009e20000000800 */
[----:B------:R-:W-:-:S03]  /*19070*/  FFMA.FTZ R10, R187, R0, -R9 ;  /* 0x00000000bb0a7223 */ /* 0x000fc60000010809 */
[----:B------:R5:W-:Y:S01]  /*19080*/  MUFU.EX2 R162, R8 ;  /* 0x0000000800a27308 */ /* 0x000be20000000800 */
[----:B------:R-:W-:Y:S01]  /*19090*/  HMMA.16816.F32.BF16 R48, R4, R14, R28 ;  /* 0x0000000e0430723c */ /* 0x000fe2000004181c */
[----:B------:R-:W1:Y:S01]  /*190a0*/  LDSM.16.MT88.4 R28, [R16+0x3000] ;  /* 0x00300000101c783b */ /* 0x000e620000004200 */
[----:B----4-:R-:W-:-:S04]  /*190b0*/  FFMA.FTZ R2, R188, R0, -R9 ;  /* 0x00000000bc027223 */ /* 0x010fc80000010809 */
[----:B------:R4:W3:Y:S01]  /*190c0*/  MUFU.EX2 R161, R2 ;  /* 0x0000000200a17308 */ /* 0x0008e20000000800 */
[-C--:B-----5:R-:W-:Y:S01]  /*190d0*/  FFMA.FTZ R8, R183, R0.reuse, -R9 ;  /* 0x00000000b7087223 */ /* 0x0a0fe20000010809 */
[----:B------:R-:W-:Y:S01]  /*190e0*/  HMMA.16816.F32.BF16 R72, R4, R64, R20 ;  /* 0x000000400448723c */ /* 0x000fe20000041814 */
[----:B------:R-:W5:Y:S01]  /*190f0*/  LDSM.16.MT88.4 R20, [R19+0x3000] ;  /* 0x003000001314783b */ /* 0x000f620000004200 */
[----:B------:R-:W-:Y:S04]  /*19100*/  MUFU.EX2 R164, R10 ;  /* 0x0000000a00a47308 */ /* 0x000fe80000000800 */
[----:B------:R-:W3:Y:S01]  /*19110*/  MUFU.EX2 R167, R8 ;  /* 0x0000000800a77308 */ /* 0x000ee20000000800 */
[----:B----4-:R-:W-:-:S04]  /*19120*/  FFMA.FTZ R2, R181, R0, -R3 ;  /* 0x00000000b5027223 */ /* 0x010fc80000010803 */
[----:B------:R4:W1:Y:S01]  /*19130*/  MUFU.EX2 R163, R2 ;  /* 0x0000000200a37308 */ /* 0x0008620000000800 */
[C---:B------:R-:W-:Y:S08]  /*19140*/  HMMA.16816.F32.BF16 R64, R4.reuse, R66, R68 ;  /* 0x000000420440723c */ /* 0x040ff00000041844 */
[C---:B--2---:R-:W-:Y:S08]  /*19150*/  HMMA.16816.F32.BF16 R32, R4.reuse, R36, R32 ;  /* 0x000000240420723c */ /* 0x044ff00000041820 */
[----:B------:R-:W-:Y:S01]  /*19160*/  HMMA.16816.F32.BF16 R12, R4, R38, R44 ;  /* 0x00000026040c723c */ /* 0x000fe2000004182c */
[----:B---3--:R-:W-:Y:S01]  /*19170*/  F2FP.BF16.F32.PACK_AB R4, R161, R162 ;  /* 0x000000a2a104723e */ /* 0x008fe200000010ff */
[-CC-:B----4-:R-:W-:Y:S01]  /*19180*/  FFMA.FTZ R2, R185, R0.reuse, -R3.reuse ;  /* 0x00000000b9027223 */ /* 0x190fe20000010803 */
[----:B------:R-:W-:Y:S01]  /*19190*/  F2FP.BF16.F32.PACK_AB R5, R166, R165 ;  /* 0x000000a5a605723e */ /* 0x000fe200000010ff */
[----:B------:R-:W-:Y:S01]  /*191a0*/  FFMA.FTZ R8, R180, R0, -R3 ;  /* 0x00000000b4087223 */ /* 0x000fe20000010803 */
[----:B------:R-:W-:Y:S01]  /*191b0*/  F2FP.BF16.F32.PACK_AB R6, R167, R164 ;  /* 0x000000a4a706723e */ /* 0x000fe200000010ff */
[-C--:B------:R-:W-:Y:S01]  /*191c0*/  FFMA.FTZ R10, R179, R0.reuse, -R9 ;  /* 0x00000000b30a7223 */ /* 0x080fe20000010809 */
[----:B-1----:R-:W-:Y:S01]  /*191d0*/  F2FP.BF16.F32.PACK_AB R7, R163, R189 ;  /* 0x000000bda307723e */ /* 0x002fe200000010ff */
[----:B------:R1:W-:Y:S01]  /*191e0*/  MUFU.EX2 R158, R2 ;  /* 0x00000002009e7308 */ /* 0x0003e20000000800 */
[----:B------:R-:W-:Y:S05]  /*191f0*/  LDSM.16.MT88.4 R68, [R16+0x4000] ;  /* 0x004000001044783b */ /* 0x000fea0000004200 */
[C---:B------:R-:W-:Y:S01]  /*19200*/  HMMA.16816.F32.BF16 R44, R4.reuse, R24, R52 ;  /* 0x00000018042c723c */ /* 0x040fe20000041834 */
[----:B------:R2:W-:Y:S01]  /*19210*/  MUFU.EX2 R160, R8 ;  /* 0x0000000800a07308 */ /* 0x0005e20000000800 */
[----:B------:R-:W-:Y:S06]  /*19220*/  LDSM.16.MT88.4 R52, [R18+0xd800] ;  /* 0x00d800001234783b */ /* 0x000fec0000004200 */
[----:B------:R-:W-:Y:S01]  /*19230*/  HMMA.16816.F32.BF16 R48, R4, R26, R48 ;  /* 0x0000001a0430723c */ /* 0x000fe20000041830 */
[----:B------:R-:W3:Y:S01]  /*19240*/  LDSM.16.MT88.4 R24, [R82+0xd800] ;  /* 0x00d800005218783b */ /* 0x000ee20000004200 */
[----:B-1----:R-:W-:-:S04]  /*19250*/  FFMA.FTZ R2, R176, R0, -R3 ;  /* 0x00000000b0027223 */ /* 0x002fc80000010803 */
[----:B------:R1:W-:Y:S01]  /*19260*/  MUFU.EX2 R159, R2 ;  /* 0x00000002009f7308 */ /* 0x0003e20000000800 */
[-CC-:B--2---:R-:W-:Y:S01]  /*19270*/  FFMA.FTZ R8, R186, R0.reuse, -R9.reuse ;  /* 0x00000000ba087223 */ /* 0x184fe20000010809 */
[----:B------:R-:W-:Y:S01]  /*19280*/  HMMA.16816.F32.BF16 R36, R4, R40, R56 ;  /* 0x000000280424723c */ /* 0x000fe20000041838 */
[----:B------:R-:W2:Y:S02]  /*19290*/  LDSM.16.MT88.4 R56, [R16+0x3800] ;  /* 0x003800001038783b */ /* 0x000ea40000004200 */
[----:B------:R4:W-:Y:S01]  /*192a0*/  MUFU.EX2 R157, R8 ;  /* 0x00000008009d7308 */ /* 0x0009e20000000800 */
[----:B-1----:R-:W-:-:S04]  /*192b0*/  FFMA.FTZ R2, R184, R0, -R9 ;  /* 0x00000000b8027223 */ /* 0x002fc80000010809 */
[----:B------:R-:W-:Y:S01]  /*192c0*/  HMMA.16816.F32.BF16 R40, R4, R42, R60 ;  /* 0x0000002a0428723c */ /* 0x000fe2000004183c */
[----:B------:R1:W3:Y:S01]  /*192d0*/  MUFU.EX2 R154, R2 ;  /* 0x00000002009a7308 */ /* 0x0002e20000000800 */
[----:B----4-:R-:W-:-:S06]  /*192e0*/  FFMA.FTZ R8, R175, R0, -R9 ;  /* 0x00000000af087223 */ /* 0x010fcc0000010809 */
[C---:B------:R-:W-:Y:S01]  /*192f0*/  HMMA.16816.F32.BF16 R60, R4.reuse, R28, R72 ;  /* 0x0000001c043c723c */ /* 0x040fe20000041848 */
[----:B------:R-:W-:Y:S04]  /*19300*/  MUFU.EX2 R156, R10 ;  /* 0x0000000a009c7308 */ /* 0x000fe80000000800 */
[----:B------:R-:W4:Y:S01]  /*19310*/  MUFU.EX2 R155, R8 ;  /* 0x00000008009b7308 */ /* 0x000f220000000800 */
[----:B-1----:R-:W-:Y:S02]  /*19320*/  FFMA.FTZ R2, R174, R0, -R3 ;  /* 0x00000000ae027223 */ /* 0x002fe40000010803 */
[C---:B------:R-:W-:Y:S02]  /*19330*/  HMMA.16816.F32.BF16 R72, R4.reuse, R30, R64 ;  /* 0x0000001e0448723c */ /* 0x040fe40000041840 */
[----:B------:R-:W1:Y:S06]  /*19340*/  MUFU.EX2 R153, R2 ;  /* 0x0000000200997308 */ /* 0x000e6c0000000800 */
[C---:B-----5:R-:W-:Y:S08]  /*19350*/  HMMA.16816.F32.BF16 R64, R4.reuse, R20, R32 ;  /* 0x000000140440723c */ /* 0x060ff00000041820 */
[----:B------:R-:W-:Y:S01]  /*19360*/  HMMA.16816.F32.BF16 R12, R4, R22, R12 ;  /* 0x00000016040c723c */ /* 0x000fe2000004180c */
[----:B------:R-:W5:Y:S01]  /*19370*/  LDSM.16.MT88.4 R20, [R19+0x3800] ;  /* 0x003800001314783b */ /* 0x000f620000004200 */
[----:B---3--:R-:W-:-:S02]  /*19380*/  F2FP.BF16.F32.PACK_AB R4, R154, R157 ;  /* 0x0000009d9a04723e */ /* 0x008fc400000010ff */
[----:B------:R-:W-:Y:S02]  /*19390*/  F2FP.BF16.F32.PACK_AB R5, R160, R158 ;  /* 0x0000009ea005723e */ /* 0x000fe400000010ff */
[----:B----4-:R-:W-:Y:S02]  /*193a0*/  F2FP.BF16.F32.PACK_AB R6, R155, R156 ;  /* 0x0000009c9b06723e */ /* 0x010fe400000010ff */
[----:B-1----:R-:W-:Y:S01]  /*193b0*/  F2FP.BF16.F32.PACK_AB R7, R153, R159 ;  /* 0x0000009f9907723e */ /* 0x002fe200000010ff */
[----:B------:R-:W-:-:S06]  /*193c0*/  FFMA.FTZ R2, R178, R0, -R3 ;  /* 0x00000000b2027223 */ /* 0x000fcc0000010803 */
[----:B------:R-:W-:Y:S01]  /*193d0*/  HMMA.16816.F32.BF16 R32, R4, R24, R36 ;  /* 0x000000180420723c */ /* 0x000fe20000041824 */
[----:B------:R1:W-:Y:S01]  /*193e0*/  MUFU.EX2 R152, R2 ;  /* 0x0000000200987308 */ /* 0x0003e20000000800 */
[----:B------:R-:W-:-:S06]  /*193f0*/  FFMA.FTZ R8, R133, R0, -R3 ;  /* 0x0000000085087223 */ /* 0x000fcc0000010803 */
[C---:B------:R-:W-:Y:S01]  /*19400*/  HMMA.16816.F32.BF16 R28, R4.reuse, R26, R40 ;  /* 0x0000001a041c723c */ /* 0x040fe20000041828 */
[----:B------:R-:W3:Y:S04]  /*19410*/  LDSM.16.MT88.4 R24, [R82+0xe000] ;  /* 0x00e000005218783b */ /* 0x000ee80000004200 */
[----:B------:R-:W4:Y:S01]  /*19420*/  LDSM.16.MT88.4 R40, [R18+0xe000] ;  /* 0x00e000001228783b */ /* 0x000f220000004200 */
[----:B-1----:R-:W-:Y:S01]  /*19430*/  FFMA.FTZ R2, R119, R0, -R3 ;  /* 0x0000000077027223 */ /* 0x002fe20000010803 */
[----:B------:R1:W-:Y:S01]  /*19440*/  MUFU.EX2 R151, R8 ;  /* 0x0000000800977308 */ /* 0x0003e20000000800 */
[----:B--2---:R-:W-:Y:S03]  /*19450*/  HMMA.16816.F32.BF16 R60, R4, R56, R60 ;  /* 0x00000038043c723c */ /* 0x004fe6000004183c */
[----:B------:R2:W-:Y:S01]  /*19460*/  MUFU.EX2 R150, R2 ;  /* 0x0000000200967308 */ /* 0x0005e20000000800 */
[----:B------:R-:W-:-:S04]  /*19470*/  MOV R199, R146 ;  /* 0x0000009200c77202 */ /* 0x000fc80000000f00 */
[----:B------:R-:W-:Y:S01]  /*19480*/  HMMA.16816.F32.BF16 R72, R4, R58, R72 ;  /* 0x0000003a0448723c */ /* 0x000fe20000041848 */
[----:B------:R-:W4:Y:S01]  /*19490*/  LDSM.16.MT88.4 R56, [R19+0x4000] ;  /* 0x004000001338783b */ /* 0x000f220000004200 */
[----:B------:R-:W-:Y:S01]  /*194a0*/  MOV R204, R147 ;  /* 0x0000009300cc7202 */ /* 0x000fe20000000f00 */
[-CC-:B-1----:R-:W-:Y:S01]  /*194b0*/  FFMA.FTZ R8, R182, R0.reuse, -R9.reuse ;  /* 0x00000000b6087223 */ /* 0x182fe20000010809 */
[----:B--2---:R-:W-:-:S03]  /*194c0*/  FFMA.FTZ R2, R177, R0, -R9 ;  /* 0x00000000b1027223 */ /* 0x004fc60000010809 */
[----:B------:R1:W-:Y:S01]  /*194d0*/  MUFU.EX2 R147, R8 ;  /* 0x0000000800937308 */ /* 0x0003e20000000800 */
[----:B------:R-:W-:-:S03]  /*194e0*/  FFMA.FTZ R10, R173, R0, -R9 ;  /* 0x00000000ad0a7223 */ /* 0x000fc60000010809 */
[----:B------:R2:W3:Y:S01]  /*194f0*/  MUFU.EX2 R146, R2 ;  /* 0x0000000200927308 */ /* 0x0004e20000000800 */
[----:B------:R-:W-:Y:S03]  /*19500*/  HMMA.16816.F32.BF16 R36, R4, R52, R44 ;  /* 0x000000340424723c */ /* 0x000fe6000004182c */
[----:B------:R-:W-:Y:S01]  /*19510*/  MUFU.EX2 R149, R10 ;  /* 0x0000000a00957308 */ /* 0x000fe20000000800 */
[----:B-1----:R-:W-:-:S04]  /*19520*/  FFMA.FTZ R8, R108, R0, -R9 ;  /* 0x000000006c087223 */ /* 0x002fc80000010809 */
[C---:B------:R-:W-:Y:S01]  /*19530*/  HMMA.16816.F32.BF16 R52, R4.reuse, R54, R48 ;  /* 0x000000360434723c */ /* 0x040fe20000041830 */
[-CC-:B--2---:R-:W-:Y:S01]  /*19540*/  FFMA.FTZ R2, R109, R0.reuse, -R3.reuse ;  /* 0x000000006d027223 */ /* 0x184fe20000010803 */
[----:B------:R-:W1:Y:S04]  /*19550*/  MUFU.EX2 R148, R8 ;  /* 0x0000000800947308 */ /* 0x000e680000000800 */
[----:B------:R2:W4:Y:S02]  /*19560*/  MUFU.EX2 R145, R2 ;  /* 0x0000000200917308 */ /* 0x0005240000000800 */
[C---:B-----5:R-:W-:Y:S08]  /*19570*/  HMMA.16816.F32.BF16 R64, R4.reuse, R20, R64 ;  /* 0x000000140440723c */ /* 0x060ff00000041840 */
[----:B------:R-:W-:Y:S01]  /*19580*/  HMMA.16816.F32.BF16 R48, R4, R22, R12 ;  /* 0x000000160430723c */ /* 0x000fe2000004180c */
[----:B------:R-:W5:Y:S01]  /*19590*/  LDSM.16.MT88.4 R20, [R82+0xe800] ;  /* 0x00e800005214783b */ /* 0x000f620000004200 */
[----:B--2---:R-:W-:-:S03]  /*195a0*/  FFMA.FTZ R2, R110, R0, -R3 ;  /* 0x000000006e027223 */ /* 0x004fc60000010803 */
[----:B------:R-:W2:Y:S01]  /*195b0*/  LDSM.16.MT88.4 R12, [R18+0xe800] ;  /* 0x00e80000120c783b */ /* 0x000ea20000004200 */
[--C-:B------:R-:W-:Y:S01]  /*195c0*/  FFMA.FTZ R8, R107, R0, -R3.reuse ;  /* 0x000000006b087223 */ /* 0x100fe20000010803 */
[----:B------:R3:W-:Y:S01]  /*195d0*/  MUFU.EX2 R133, R2 ;  /* 0x0000000200857308 */ /* 0x0007e20000000800 */
[----:B------:R-:W-:Y:S02]  /*195e0*/  MOV R188, R142 ;  /* 0x0000008e00bc7202 */ /* 0x000fe40000000f00 */
[----:B------:R-:W-:Y:S01]  /*195f0*/  MOV R187, R143 ;  /* 0x0000008f00bb7202 */ /* 0x000fe20000000f00 */
[----:B------:R1:W-:Y:S01]  /*19600*/  MUFU.EX2 R142, R8 ;  /* 0x00000008008e7308 */ /* 0x0003e20000000800 */
[----:B------:R-:W-:Y:S01]  /*19610*/  MOV R139, R140 ;  /* 0x0000008c008b7202 */ /* 0x000fe20000000f00 */
[----:B---3--:R-:W-:-:S04]  /*19620*/  FFMA.FTZ R2, R103, R0, -R3 ;  /* 0x0000000067027223 */ /* 0x008fc80000010803 */
[----:B------:R3:W-:Y:S01]  /*19630*/  MUFU.EX2 R143, R2 ;  /* 0x00000002008f7308 */ /* 0x0007e20000000800 */
[--C-:B-1----:R-:W-:Y:S01]  /*19640*/  FFMA.FTZ R8, R172, R0, -R9.reuse ;  /* 0x00000000ac087223 */ /* 0x102fe20000010809 */
[----:B------:R-:W-:Y:S02]  /*19650*/  F2FP.BF16.F32.PACK_AB R4, R146, R147 ;  /* 0x000000939204723e */ /* 0x000fe400000010ff */
[----:B------:R-:W-:Y:S02]  /*19660*/  F2FP.BF16.F32.PACK_AB R5, R151, R152 ;  /* 0x000000989705723e */ /* 0x000fe400000010ff */
[----:B------:R-:W-:Y:S02]  /*19670*/  F2FP.BF16.F32.PACK_AB R6, R148, R149 ;  /* 0x000000959406723e */ /* 0x000fe400000010ff */
[----:B----4-:R-:W-:Y:S01]  /*19680*/  F2FP.BF16.F32.PACK_AB R7, R145, R150 ;  /* 0x000000969107723e */ /* 0x010fe200000010ff */
[-CC-:B------:R-:W-:Y:S01]  /*19690*/  FFMA.FTZ R10, R106, R0.reuse, -R9.reuse ;  /* 0x000000006a0a7223 */ /* 0x180fe20000010809 */
[----:B---3--:R-:W-:-:S02]  /*196a0*/  FFMA.FTZ R2, R125, R0, -R9 ;  /* 0x000000007d027223 */ /* 0x008fc40000010809 */
[----:B------:R1:W-:Y:S04]  /*196b0*/  MUFU.EX2 R125, R8 ;  /* 0x00000008007d7308 */ /* 0x0003e80000000800 */
[----:B------:R3:W4:Y:S01]  /*196c0*/  MUFU.EX2 R140, R2 ;  /* 0x00000002008c7308 */ /* 0x0007220000000800 */
[----:B------:R-:W-:Y:S01]  /*196d0*/  MOV R138, R141 ;  /* 0x0000008d008a7202 */ /* 0x000fe20000000f00 */
[----:B------:R-:W-:Y:S02]  /*196e0*/  HMMA.16816.F32.BF16 R44, R4, R24, R32 ;  /* 0x00000018042c723c */ /* 0x000fe40000041820 */
[----:B------:R-:W-:Y:S01]  /*196f0*/  MUFU.EX2 R141, R10 ;  /* 0x0000000a008d7308 */ /* 0x000fe20000000800 */
[-C--:B-1----:R-:W-:Y:S01]  /*19700*/  FFMA.FTZ R8, R102, R0.reuse, -R9 ;  /* 0x0000000066087223 */ /* 0x082fe20000010809 */
[----:B---3--:R-:W-:-:S03]  /*19710*/  FFMA.FTZ R2, R99, R0, -R3 ;  /* 0x0000000063027223 */ /* 0x008fc60000010803 */
[----:B------:R-:W1:Y:S01]  /*19720*/  MUFU.EX2 R144, R8 ;  /* 0x0000000800907308 */ /* 0x000e620000000800 */
[C---:B------:R-:W-:Y:S03]  /*19730*/  HMMA.16816.F32.BF16 R28, R4.reuse, R26, R28 ;  /* 0x0000001a041c723c */ /* 0x040fe6000004181c */
[----:B------:R3:W5:Y:S05]  /*19740*/  MUFU.EX2 R119, R2 ;  /* 0x0000000200777308 */ /* 0x00076a0000000800 */
[C---:B------:R-:W-:Y:S01]  /*19750*/  HMMA.16816.F32.BF16 R24, R4.reuse, R40, R36 ;  /* 0x000000280418723c */ /* 0x040fe20000041824 */
[----:B------:R-:W-:Y:S07]  /*19760*/  LDSM.16.MT88.4 R36, [R19+0x4800] ;  /* 0x004800001324783b */ /* 0x000fee0000004200 */
[C---:B------:R-:W-:Y:S01]  /*19770*/  HMMA.16816.F32.BF16 R32, R4.reuse, R42, R52 ;  /* 0x0000002a0420723c */ /* 0x040fe20000041834 */
[----:B------:R-:W2:Y:S07]  /*19780*/  LDSM.16.MT88.4 R40, [R16+0x4800] ;  /* 0x004800001028783b */ /* 0x000eae0000004200 */
[C---:B------:R-:W-:Y:S08]  /*19790*/  HMMA.16816.F32.BF16 R60, R4.reuse, R68, R60 ;  /* 0x00000044043c723c */ /* 0x040ff0000004183c */
[C---:B------:R-:W-:Y:S08]  /*197a0*/  HMMA.16816.F32.BF16 R72, R4.reuse, R70, R72 ;  /* 0x000000460448723c */ /* 0x040ff00000041848 */
[C---:B------:R-:W-:Y:S08]  /*197b0*/  HMMA.16816.F32.BF16 R68, R4.reuse, R56, R64 ;  /* 0x000000380444723c */ /* 0x040ff00000041840 */
[----:B------:R-:W-:Y:S01]  /*197c0*/  HMMA.16816.F32.BF16 R56, R4, R58, R48 ;  /* 0x0000003a0438723c */ /* 0x000fe20000041830 */
[----:B----4-:R-:W-:Y:S01]  /*197d0*/  F2FP.BF16.F32.PACK_AB R4, R140, R125 ;  /* 0x0000007d8c04723e */ /* 0x010fe200000010ff */
[-CC-:B---3--:R-:W-:Y:S01]  /*197e0*/  FFMA.FTZ R2, R105, R0.reuse, -R3.reuse ;  /* 0x0000000069027223 */ /* 0x188fe20000010803 */
[----:B------:R-:W-:Y:S01]  /*197f0*/  F2FP.BF16.F32.PACK_AB R5, R142, R133 ;  /* 0x000000858e05723e */ /* 0x000fe200000010ff */
[----:B------:R-:W-:Y:S01]  /*19800*/  FFMA.FTZ R8, R100, R0, -R3 ;  /* 0x0000000064087223 */ /* 0x000fe20000010803 */
[----:B-1----:R-:W-:-:S02]  /*19810*/  F2FP.BF16.F32.PACK_AB R6, R144, R141 ;  /* 0x0000008d9006723e */ /* 0x002fc400000010ff */
[----:B-----5:R-:W-:Y:S01]  /*19820*/  F2FP.BF16.F32.PACK_AB R7, R119, R143 ;  /* 0x0000008f7707723e */ /* 0x020fe200000010ff */
[----:B------:R-:W-:Y:S06]  /*19830*/  LDSM.16.MT88.4 R48, [R16+0x5000] ;  /* 0x005000001030783b */ /* 0x000fec0000004200 */
[C---:B------:R-:W-:Y:S01]  /*19840*/  HMMA.16816.F32.BF16 R52, R4.reuse, R22, R28 ;  /* 0x000000160434723c */ /* 0x040fe2000004181c */
[----:B------:R1:W-:Y:S07]  /*19850*/  MUFU.EX2 R103, R2 ;  /* 0x0000000200677308 */ /* 0x0003ee0000000800 */
[C---:B--2---:R-:W-:Y:S08]  /*19860*/  HMMA.16816.F32.BF16 R28, R4.reuse, R12, R24 ;  /* 0x0000000c041c723c */ /* 0x044ff00000041818 */
[----:B------:R-:W-:Y:S01]  /*19870*/  HMMA.16816.F32.BF16 R24, R4, R14, R32 ;  /* 0x0000000e0418723c */ /* 0x000fe20000041820 */
[----:B------:R-:W2:Y:S01]  /*19880*/  LDSM.16.MT88.4 R12, [R82+0xf000] ;  /* 0x00f00000520c783b */ /* 0x000ea20000004200 */
[----:B-1----:R-:W-:-:S06]  /*19890*/  FFMA.FTZ R2, R96, R0, -R3 ;  /* 0x0000000060027223 */ /* 0x002fcc0000010803 */
[----:B------:R-:W-:Y:S01]  /*198a0*/  HMMA.16816.F32.BF16 R64, R4, R20, R44 ;  /* 0x000000140440723c */ /* 0x000fe2000004182c */
[----:B------:R-:W1:Y:S01]  /*198b0*/  LDSM.16.MT88.4 R20, [R18+0xf000] ;  /* 0x00f000001214783b */ /* 0x000e620000004200 */
[----:B------:R3:W-:Y:S04]  /*198c0*/  MUFU.EX2 R107, R8 ;  /* 0x00000008006b7308 */ /* 0x0007e80000000800 */
[----:B------:R4:W-:Y:S01]  /*198d0*/  MUFU.EX2 R108, R2 ;  /* 0x00000002006c7308 */ /* 0x0009e20000000800 */
[-CC-:B------:R-:W-:Y:S01]  /*198e0*/  FFMA.FTZ R10, R101, R0.reuse, -R9.reuse ;  /* 0x00000000650a7223 */ /* 0x180fe20000010809 */
[-CC-:B---3--:R-:W-:Y:S01]  /*198f0*/  FFMA.FTZ R8, R171, R0.reuse, -R9.reuse ;  /* 0x00000000ab087223 */ /* 0x188fe20000010809 */
[----:B----4-:R-:W-:-:S03]  /*19900*/  FFMA.FTZ R2, R104, R0, -R9 ;  /* 0x0000000068027223 */ /* 0x010fc60000010809 */
[----:B------:R3:W-:Y:S04]  /*19910*/  MUFU.EX2 R105, R8 ;  /* 0x0000000800697308 */ /* 0x0007e80000000800 */
[----:B------:R4:W5:Y:S04]  /*19920*/  MUFU.EX2 R104, R2 ;  /* 0x0000000200687308 */ /* 0x0009680000000800 */
[----:B------:R-:W-:Y:S01]  /*19930*/  MUFU.EX2 R109, R10 ;  /* 0x0000000a006d7308 */ /* 0x000fe20000000800 */
[-C--:B---3--:R-:W-:Y:S01]  /*19940*/  FFMA.FTZ R8, R79, R0.reuse, -R9 ;  /* 0x000000004f087223 */ /* 0x088fe20000010809 */
[----:B----4-:R-:W-:-:S03]  /*19950*/  FFMA.FTZ R2, R78, R0, -R3 ;  /* 0x000000004e027223 */ /* 0x010fc60000010803 */
[----:B------:R-:W3:Y:S04]  /*19960*/  MUFU.EX2 R110, R8 ;  /* 0x00000008006e7308 */ /* 0x000ee80000000800 */
[----:B------:R4:W2:Y:S01]  /*19970*/  MUFU.EX2 R106, R2 ;  /* 0x00000002006a7308 */ /* 0x0008a20000000800 */
[----:B------:R-:W-:Y:S01]  /*19980*/  HMMA.16816.F32.BF16 R44, R4, R40, R60 ;  /* 0x00000028042c723c */ /* 0x000fe2000004183c */
[----:B----4-:R-:W-:-:S07]  /*19990*/  FFMA.FTZ R2, R98, R0, -R3 ;  /* 0x0000000062027223 */ /* 0x010fce0000010803 */
[C---:B------:R-:W-:Y:S01]  /*199a0*/  HMMA.16816.F32.BF16 R40, R4.reuse, R42, R72 ;  /* 0x0000002a0428723c */ /* 0x040fe20000041848 */
[----:B------:R4:W-:Y:S07]  /*199b0*/  MUFU.EX2 R96, R2 ;  /* 0x0000000200607308 */ /* 0x0009ee0000000800 */
[----:B------:R-:W-:Y:S01]  /*199c0*/  HMMA.16816.F32.BF16 R68, R4, R36, R68 ;  /* 0x000000240444723c */ /* 0x000fe20000041844 */
[-CC-:B------:R-:W-:Y:S01]  /*199d0*/  FFMA.FTZ R8, R77, R0.reuse, -R3.reuse ;  /* 0x000000004d087223 */ /* 0x180fe20000010803 */
[----:B----4-:R-:W-:-:S06]  /*199e0*/  FFMA.FTZ R2, R76, R0, -R3 ;  /* 0x000000004c027223 */ /* 0x010fcc0000010803 */
[----:B------:R-:W-:Y:S01]  /*199f0*/  HMMA.16816.F32.BF16 R32, R4, R38, R56 ;  /* 0x000000260420723c */ /* 0x000fe20000041838 */
[----:B-----5:R-:W-:Y:S01]  /*19a00*/  F2FP.BF16.F32.PACK_AB R4, R104, R105 ;  /* 0x000000696804723e */ /* 0x020fe200000010ff */
[----:B------:R-:W4:Y:S01]  /*19a10*/  LDSM.16.MT88.4 R36, [R19+0x5000] ;  /* 0x005000001324783b */ /* 0x000f220000004200 */
[----:B------:R-:W-:Y:S01]  /*19a20*/  F2FP.BF16.F32.PACK_AB R5, R107, R103 ;  /* 0x000000676b05723e */ /* 0x000fe200000010ff */
[----:B------:R5:W-:Y:S01]  /*19a30*/  MUFU.EX2 R102, R2 ;  /* 0x0000000200667308 */ /* 0x000be20000000800 */
[----:B---3--:R-:W-:Y:S02]  /*19a40*/  F2FP.BF16.F32.PACK_AB R6, R110, R109 ;  /* 0x0000006d6e06723e */ /* 0x008fe400000010ff */
[----:B--2---:R-:W-:Y:S01]  /*19a50*/  F2FP.BF16.F32.PACK_AB R7, R106, R108 ;  /* 0x0000006c6a07723e */ /* 0x004fe200000010ff */
[----:B------:R-:W-:Y:S01]  /*19a60*/  FFMA.FTZ R11, R187, R11, R236 ;  /* 0x0000000bbb0b7223 */ /* 0x000fe200000100ec */
[----:B------:R2:W-:Y:S01]  /*19a70*/  MUFU.EX2 R99, R8 ;  /* 0x0000000800637308 */ /* 0x0005e20000000800 */
[----:B-----5:R-:W-:-:S04]  /*19a80*/  FFMA.FTZ R2, R97, R0, -R9 ;  /* 0x0000000061027223 */ /* 0x020fc80000010809 */
[----:B------:R-:W-:Y:S01]  /*19a90*/  HMMA.16816.F32.BF16 R72, R4, R12, R64 ;  /* 0x0000000c0448723c */ /* 0x000fe20000041840 */
[----:B------:R3:W-:Y:S01]  /*19aa0*/  MUFU.EX2 R101, R2 ;  /* 0x0000000200657308 */ /* 0x0007e20000000800 */
[----:B--2---:R-:W-:-:S06]  /*19ab0*/  FFMA.FTZ R8, R170, R0, -R9 ;  /* 0x00000000aa087223 */ /* 0x004fcc0000010809 */
[----:B------:R-:W-:Y:S01]  /*19ac0*/  HMMA.16816.F32.BF16 R64, R4, R14, R52 ;  /* 0x0000000e0440723c */ /* 0x000fe20000041834 */
[----:B------:R-:W-:Y:S01]  /*19ad0*/  FFMA.FTZ R17, R188, R17, R95 ;  /* 0x00000011bc117223 */ /* 0x000fe2000001005f */
[----:B------:R-:W-:-:S06]  /*19ae0*/  FFMA.FTZ R10, R93, R0, -R9 ;  /* 0x000000005d0a7223 */ /* 0x000fcc0000010809 */
[C---:B-1----:R-:W-:Y:S01]  /*19af0*/  HMMA.16816.F32.BF16 R60, R4.reuse, R20, R28 ;  /* 0x00000014043c723c */ /* 0x042fe2000004181c */
[----:B---3--:R-:W-:Y:S01]  /*19b00*/  FFMA.FTZ R2, R89, R0, -R3 ;  /* 0x0000000059027223 */ /* 0x008fe20000010803 */
[----:B------:R-:W1:Y:S03]  /*19b10*/  LDSM.16.MT88.4 R28, [R82+0xf800] ;  /* 0x00f80000521c783b */ /* 0x000e660000004200 */
[----:B------:R2:W-:Y:S01]  /*19b20*/  MUFU.EX2 R98, R2 ;  /* 0x0000000200627308 */ /* 0x0005e20000000800 */
[----:B------:R-:W-:Y:S02]  /*19b30*/  LDSM.16.MT88.4 R12, [R19+0x5800] ;  /* 0x00580000130c783b */ /* 0x000fe40000004200 */
[C---:B------:R-:W-:Y:S02]  /*19b40*/  HMMA.16816.F32.BF16 R52, R4.reuse, R22, R24 ;  /* 0x000000160434723c */ /* 0x040fe40000041818 */
[----:B------:R-:W3:Y:S01]  /*19b50*/  LDSM.16.MT88.4 R24, [R18+0xf800] ;  /* 0x00f800001218783b */ /* 0x000ee20000004200 */
[----:B------:R5:W4:Y:S05]  /*19b60*/  MUFU.EX2 R95, R8 ;  /* 0x00000008005f7308 */ /* 0x000b2a0000000800 */
[----:B------:R-:W-:Y:S01]  /*19b70*/  HMMA.16816.F32.BF16 R76, R4, R48, R44 ;  /* 0x00000030044c723c */ /* 0x000fe2000004182c */
[----:B------:R-:W3:Y:S01]  /*19b80*/  LDSM.16.MT88.4 R44, [R16+0x5800] ;  /* 0x00580000102c783b */ /* 0x000ee20000004200 */
[----:B--2---:R-:W-:-:S04]  /*19b90*/  FADD.FTZ R2, R252, R11 ;  /* 0x0000000bfc027221 */ /* 0x004fc80000010000 */
[----:B------:R-:W-:Y:S01]  /*19ba0*/  FADD.FTZ R11, R239, R2 ;  /* 0x00000002ef0b7221 */ /* 0x000fe20000010000 */
[-C--:B-----5:R-:W-:Y:S01]  /*19bb0*/  FFMA.FTZ R8, R91, R0.reuse, -R9 ;  /* 0x000000005b087223 */ /* 0x0a0fe20000010809 */
[----:B------:R-:W-:-:S03]  /*19bc0*/  FFMA.FTZ R2, R92, R0, -R3 ;  /* 0x000000005c027223 */ /* 0x000fc60000010803 */
[----:B------:R2:W-:Y:S04]  /*19bd0*/  MUFU.EX2 R100, R8 ;  /* 0x0000000800647308 */ /* 0x0005e80000000800 */
[----:B------:R5:W-:Y:S01]  /*19be0*/  MUFU.EX2 R89, R2 ;  /* 0x0000000200597308 */ /* 0x000be20000000800 */
[----:B--2---:R-:W-:Y:S01]  /*19bf0*/  FADD.FTZ R8, R238, R17 ;  /* 0x00000011ee087221 */ /* 0x004fe20000010000 */
[----:B-----5:R-:W-:-:S03]  /*19c00*/  FFMA.FTZ R2, R85, R0, -R3 ;  /* 0x0000000055027223 */ /* 0x020fc60000010803 */
[----:B------:R-:W-:Y:S01]  /*19c10*/  FADD.FTZ R17, R237, R8 ;  /* 0x00000008ed117221 */ /* 0x000fe20000010000 */
[-C--:B------:R-:W-:Y:S01]  /*19c20*/  FFMA.FTZ R8, R86, R0.reuse, -R3 ;  /* 0x0000000056087223 */ /* 0x080fe20000010803 */
[----:B------:R2:W-:Y:S04]  /*19c30*/  MUFU.EX2 R92, R2 ;  /* 0x00000002005c7308 */ /* 0x0005e80000000800 */
[----:B------:R-:W5:Y:S04]  /*19c40*/  MUFU.EX2 R97, R10 ;  /* 0x0000000a00617308 */ /* 0x000f680000000800 */
[----:B------:R4:W-:Y:S01]  /*19c50*/  MUFU.EX2 R93, R8 ;  /* 0x00000008005d7308 */ /* 0x0009e20000000800 */
[----:B--2---:R-:W-:-:S04]  /*19c60*/  FFMA.FTZ R2, R131, R0, -R9 ;  /* 0x0000000083027223 */ /* 0x004fc80000010809 */
[----:B------:R2:W-:Y:S01]  /*19c70*/  MUFU.EX2 R91, R2 ;  /* 0x00000002005b7308 */ /* 0x0005e20000000800 */
[----:B----4-:R-:W-:-:S04]  /*19c80*/  FFMA.FTZ R8, R169, R0, -R9 ;  /* 0x00000000a9087223 */ /* 0x010fc80000010809 */
[----:B------:R4:W3:Y:S01]  /*19c90*/  MUFU.EX2 R86, R8 ;  /* 0x0000000800567308 */ /* 0x0008e20000000800 */
[-C--:B--2---:R-:W-:Y:S01]  /*19ca0*/  FFMA.FTZ R2, R88, R0.reuse, -R3 ;  /* 0x0000000058027223 */ /* 0x084fe20000010803 */
[----:B------:R-:W-:-:S03]  /*19cb0*/  FFMA.FTZ R10, R90, R0, -R9 ;  /* 0x000000005a0a7223 */ /* 0x000fc60000010809 */
[----:B------:R2:W-:Y:S01]  /*19cc0*/  MUFU.EX2 R88, R2 ;  /* 0x0000000200587308 */ /* 0x0005e20000000800 */
[----:B----4-:R-:W-:Y:S01]  /*19cd0*/  FFMA.FTZ R8, R87, R0, -R9 ;  /* 0x0000000057087223 */ /* 0x010fe20000010809 */
[----:B------:R-:W-:Y:S03]  /*19ce0*/  HMMA.16816.F32.BF16 R48, R4, R50, R40 ;  /* 0x000000320430723c */ /* 0x000fe60000041828 */
[----:B------:R4:W-:Y:S01]  /*19cf0*/  MUFU.EX2 R90, R8 ;  /* 0x00000008005a7308 */ /* 0x0009e20000000800 */
[----:B--2---:R-:W-:-:S04]  /*19d00*/  FADD.FTZ R2, R199, R11 ;  /* 0x0000000bc7027221 */ /* 0x004fc80000010000 */
[----:B------:R-:W-:Y:S01]  /*19d10*/  HMMA.16816.F32.BF16 R56, R4, R36, R68 ;  /* 0x000000240438723c */ /* 0x000fe20000041844 */
[----:B------:R-:W-:Y:S01]  /*19d20*/  FADD.FTZ R11, R243, R2 ;  /* 0x00000002f30b7221 */ /* 0x000fe20000010000 */
[----:B------:R-:W-:Y:S01]  /*19d30*/  FFMA.FTZ R2, R122, R0, -R3 ;  /* 0x000000007a027223 */ /* 0x000fe20000010803 */
[----:B----4-:R-:W-:-:S05]  /*19d40*/  FADD.FTZ R8, R204, R17 ;  /* 0x00000011cc087221 */ /* 0x010fca0000010000 */
[----:B------:R-:W-:Y:S01]  /*19d50*/  HMMA.16816.F32.BF16 R20, R4, R38, R32 ;  /* 0x000000260414723c */ /* 0x000fe20000041820 */
[----:B------:R-:W-:Y:S02]  /*19d60*/  F2FP.BF16.F32.PACK_AB R4, R101, R95 ;  /* 0x0000005f6504723e */ /* 0x000fe400000010ff */
[----:B------:R-:W-:Y:S02]  /*19d70*/  F2FP.BF16.F32.PACK_AB R5, R99, R96 ;  /* 0x000000606305723e */ /* 0x000fe400000010ff */
[----:B-----5:R-:W-:Y:S02]  /*19d80*/  F2FP.BF16.F32.PACK_AB R6, R100, R97 ;  /* 0x000000616406723e */ /* 0x020fe400000010ff */
[----:B------:R-:W-:Y:S01]  /*19d90*/  F2FP.BF16.F32.PACK_AB R7, R98, R102 ;  /* 0x000000666207723e */ /* 0x000fe200000010ff */
[----:B------:R-:W-:Y:S01]  /*19da0*/  FADD.FTZ R17, R235, R8 ;  /* 0x00000008eb117221 */ /* 0x000fe20000010000 */
[-CC-:B------:R-:W-:Y:S02]  /*19db0*/  FFMA.FTZ R8, R83, R0.reuse, -R3.reuse ;  /* 0x0000000053087223 */ /* 0x180fe40000010803 */
[----:B------:R2:W-:Y:S03]  /*19dc0*/  MUFU.EX2 R83, R2 ;  /* 0x0000000200537308 */ /* 0x0005e60000000800 */
[C---:B-1----:R-:W-:Y:S08]  /*19dd0*/  HMMA.16816.F32.BF16 R68, R4.reuse, R28, R72 ;  /* 0x0000001c0444723c */ /* 0x042ff00000041848 */
[----:B------:R-:W-:Y:S01]  /*19de0*/  HMMA.16816.F32.BF16 R40, R4, R30, R64 ;  /* 0x0000001e0428723c */ /* 0x000fe20000041840 */
[----:B------:R-:W1:Y:S01]  /*19df0*/  LDSM.16.MT88.4 R28, [R82+0x10000] ;  /* 0x01000000521c783b */ /* 0x000e620000004200 */
[----:B--2---:R-:W-:-:S04]  /*19e00*/  FFMA.FTZ R2, R84, R0, -R3 ;  /* 0x0000000054027223 */ /* 0x004fc80000010803 */
[----:B------:R2:W-:Y:S02]  /*19e10*/  MUFU.EX2 R85, R2 ;  /* 0x0000000200557308 */ /* 0x0005e40000000800 */
[C---:B---3--:R-:W-:Y:S08]  /*19e20*/  HMMA.16816.F32.BF16 R36, R4.reuse, R24, R60 ;  /* 0x000000180424723c */ /* 0x048ff0000004183c */
[C---:B------:R-:W-:Y:S01]  /*19e30*/  HMMA.16816.F32.BF16 R32, R4.reuse, R26, R52 ;  /* 0x0000001a0420723c */ /* 0x040fe20000041834 */
[----:B------:R-:W3:Y:S01]  /*19e40*/  LDSM.16.MT88.4 R24, [R18+0x10000] ;  /* 0x010000001218783b */ /* 0x000ee20000004200 */
[-CC-:B--2---:R-:W-:Y:S01]  /*19e50*/  FFMA.FTZ R2, R120, R0.reuse, -R9.reuse ;  /* 0x0000000078027223 */ /* 0x184fe20000010809 */
[----:B------:R2:W-:Y:S05]  /*19e60*/  MUFU.EX2 R84, R8 ;  /* 0x0000000800547308 */ /* 0x0005ea0000000800 */
[----:B------:R-:W-:Y:S01]  /*19e70*/  HMMA.16816.F32.BF16 R64, R4, R44, R76 ;  /* 0x0000002c0440723c */ /* 0x000fe2000004184c */
[----:B------:R4:W-:Y:S01]  /*19e80*/  MUFU.EX2 R78, R2 ;  /* 0x00000002004e7308 */ /* 0x0009e20000000800 */
[-C--:B--2---:R-:W-:Y:S01]  /*19e90*/  FFMA.FTZ R8, R129, R0.reuse, -R9 ;  /* 0x0000000081087223 */ /* 0x084fe20000010809 */
[----:B----4-:R-:W-:-:S03]  /*19ea0*/  FFMA.FTZ R2, R111, R0, -R3 ;  /* 0x000000006f027223 */ /* 0x010fc60000010803 */
[----:B------:R2:W-:Y:S02]  /*19eb0*/  MUFU.EX2 R75, R8 ;  /* 0x00000008004b7308 */ /* 0x0005e40000000800 */
[C---:B------:R-:W-:Y:S01]  /*19ec0*/  HMMA.16816.F32.BF16 R60, R4.reuse, R46, R48 ;  /* 0x0000002e043c723c */ /* 0x040fe20000041830 */
[----:B------:R-:W4:Y:S01]  /*19ed0*/  LDSM.16.MT88.4 R44, [R16+0x6000] ;  /* 0x00600000102c783b */ /* 0x000f220000004200 */
[----:B------:R5:W-:Y:S06]  /*19ee0*/  MUFU.EX2 R76, R2 ;  /* 0x00000002004c7308 */ /* 0x000bec0000000800 */
[----:B------:R-:W-:Y:S01]  /*19ef0*/  HMMA.16816.F32.BF16 R56, R4, R12, R56 ;  /* 0x0000000c0438723c */ /* 0x000fe20000041838 */
[----:B--2---:R-:W-:Y:S01]  /*19f00*/  FFMA.FTZ R8, R112, R0, -R9 ;  /* 0x0000000070087223 */ /* 0x004fe20000010809 */
[----:B-----5:R-:W-:-:S06]  /*19f10*/  FADD.FTZ R2, R200, R11 ;  /* 0x0000000bc8027221 */ /* 0x020fcc0000010000 */
[----:B------:R-:W-:Y:S01]  /*19f20*/  HMMA.16816.F32.BF16 R20, R4, R14, R20 ;  /* 0x0000000e0414723c */ /* 0x000fe20000041814 */
[----:B------:R2:W-:Y:S01]  /*19f30*/  MUFU.EX2 R77, R8 ;  /* 0x00000008004d7308 */ /* 0x0005e20000000800 */
[----:B------:R-:W5:Y:S01]  /*19f40*/  LDSM.16.MT88.4 R12, [R19+0x6000] ;  /* 0x00600000130c783b */ /* 0x000f620000004200 */
[----:B------:R-:W-:Y:S02]  /*19f50*/  FADD.FTZ R2, R206, R2 ;  /* 0x00000002ce027221 */ /* 0x000fe40000010000 */
[----:B------:R-:W1:Y:S02]  /*19f60*/  MUFU.EX2 R87, R10 ;  /* 0x0000000a00577308 */ /* 0x000e640000000800 */
[----:B------:R-:W-:Y:S01]  /*19f70*/  FADD.FTZ R2, R248, R2 ;  /* 0x00000002f8027221 */ /* 0x000fe20000010000 */
[----:B--2---:R-:W-:-:S03]  /*19f80*/  FADD.FTZ R8, R250, R17 ;  /* 0x00000011fa087221 */ /* 0x004fc60000010000 */
[----:B------:R-:W-:Y:S01]  /*19f90*/  FADD.FTZ R2, R247, R2 ;  /* 0x00000002f7027221 */ /* 0x000fe20000010000 */
[----:B------:R-:W-:-:S03]  /*19fa0*/  FADD.FTZ R8, R249, R8 ;  /* 0x00000008f9087221 */ /* 0x000fc60000010000 */
[----:B------:R-:W-:Y:S01]  /*19fb0*/  FADD.FTZ R2, R245, R2 ;  /* 0x00000002f5027221 */ /* 0x000fe20000010000 */
[----:B------:R-:W-:-:S03]  /*19fc0*/  FADD.FTZ R8, R251, R8 ;  /* 0x00000008fb087221 */ /* 0x000fc60000010000 */
[----:B------:R-:W-:Y:S01]  /*19fd0*/  FADD.FTZ R2, R246, R2 ;  /* 0x00000002f6027221 */ /* 0x000fe20000010000 */
[----:B------:R-:W-:Y:S01]  /*19fe0*/  FADD.FTZ R8, R244, R8 ;  /* 0x00000008f4087221 */ /* 0x000fe20000010000 */
[----:B------:R-:W-:Y:S02]  /*19ff0*/  F2FP.BF16.F32.PACK_AB R4, R91, R86 ;  /* 0x000000565b04723e */ /* 0x000fe400000010ff */
[----:B------:R-:W-:Y:S01]  /*1a000*/  F2FP.BF16.F32.PACK_AB R5, R93, R89 ;  /* 0x000000595d05723e */ /* 0x000fe200000010ff */
[----:B------:R-:W-:Y:S01]  /*1a010*/  FADD.FTZ R8, R242, R8 ;  /* 0x00000008f2087221 */ /* 0x000fe20000010000 */
[----:B-1----:R-:W-:Y:S02]  /*1a020*/  F2FP.BF16.F32.PACK_AB R6, R90, R87 ;  /* 0x000000575a06723e */ /* 0x002fe400000010ff */
        /* <DEDUP_REMOVED lines=9> */
[----:B------:R-:W-:-:S07]  /*1a0c0*/  FADD.FTZ R2, R220, R2 ;  /* 0x00000002dc027221 */ /* 0x000fce0000010000 */
[----:B------:R-:W-:Y:S01]  /*1a0d0*/  HMMA.16816.F32.BF16 R32, R4, R26, R32 ;  /* 0x0000001a0420723c */ /* 0x000fe20000041820 */
[----:B------:R-:W1:Y:S01]  /*1a0e0*/  LDSM.16.MT88.4 R24, [R82+0x10800] ;  /* 0x010800005218783b */ /* 0x000e620000004200 */
[----:B------:R-:W-:Y:S01]  /*1a0f0*/  FADD.FTZ R8, R211, R8 ;  /* 0x00000008d3087221 */ /* 0x000fe20000010000 */
[----:B------:R-:W-:-:S03]  /*1a100*/  FADD.FTZ R2, R210, R2 ;  /* 0x00000002d2027221 */ /* 0x000fc60000010000 */
[----:B------:R-:W-:Y:S01]  /*1a110*/  FADD.FTZ R8, R214, R8 ;  /* 0x00000008d6087221 */ /* 0x000fe20000010000 */
[----:B------:R-:W-:Y:S01]  /*1a120*/  FADD.FTZ R2, R208, R2 ;  /* 0x00000002d0027221 */ /* 0x000fe20000010000 */
[----:B----4-:R-:W-:Y:S01]  /*1a130*/  HMMA.16816.F32.BF16 R36, R4, R44, R64 ;  /* 0x0000002c0424723c */ /* 0x010fe20000041840 */
[----:B------:R-:W-:Y:S01]  /*1a140*/  FFMA.FTZ R10, R117, R0, -R9 ;  /* 0x00000000750a7223 */ /* 0x000fe20000010809 */
[----:B------:R-:W-:Y:S01]  /*1a150*/  FADD.FTZ R8, R218, R8 ;  /* 0x00000008da087221 */ /* 0x000fe20000010000 */
[----:B------:R-:W-:-:S05]  /*1a160*/  FADD.FTZ R2, R207, R2 ;  /* 0x00000002cf027221 */ /* 0x000fca0000010000 */
[----:B------:R-:W-:Y:S01]  /*1a170*/  HMMA.16816.F32.BF16 R44, R4, R46, R60 ;  /* 0x0000002e042c723c */ /* 0x000fe2000004183c */
[----:B------:R-:W2:Y:S01]  /*1a180*/  MUFU.EX2 R79, R10 ;  /* 0x0000000a004f7308 */ /* 0x000ea20000000800 */
[----:B------:R-:W-:-:S06]  /*1a190*/  FADD.FTZ R8, R202, R8 ;  /* 0x00000008ca087221 */ /* 0x000fcc0000010000 */
[----:B-----5:R-:W-:Y:S01]  /*1a1a0*/  HMMA.16816.F32.BF16 R60, R4, R12, R56 ;  /* 0x0000000c043c723c */ /* 0x020fe20000041838 */
[----:B------:R-:W-:-:S07]  /*1a1b0*/  FADD.FTZ R2, R209, R2 ;  /* 0x00000002d1027221 */ /* 0x000fce0000010000 */
[----:B------:R-:W-:Y:S01]  /*1a1c0*/  HMMA.16816.F32.BF16 R56, R4, R14, R20 ;  /* 0x0000000e0438723c */ /* 0x000fe20000041814 */
[----:B------:R-:W3:Y:S01]  /*1a1d0*/  LDSM.16.MT88.4 R12, [R16+0x6800] ;  /* 0x00680000100c783b */ /* 0x000ee20000004200 */
[----:B------:R-:W-:-:S06]  /*1a1e0*/  FADD.FTZ R8, R201, R8 ;  /* 0x00000008c9087221 */ /* 0x000fcc0000010000 */
[----:B------:R-:W-:Y:S01]  /*1a1f0*/  HMMA.16816.F32.BF16 R52, R4, R28, R68 ;  /* 0x0000001c0434723c */ /* 0x000fe20000041844 */
[----:B------:R-:W-:Y:S01]  /*1a200*/  FADD.FTZ R2, R198, R2 ;  /* 0x00000002c6027221 */ /* 0x000fe20000010000 */
[----:B------:R-:W-:Y:S01]  /*1a210*/  FADD.FTZ R8, R203, R8 ;  /* 0x00000008cb087221 */ /* 0x000fe20000010000 */
[----:B------:R-:W-:Y:S01]  /*1a220*/  F2FP.BF16.F32.PACK_AB R4, R78, R75 ;  /* 0x0000004b4e04723e */ /* 0x000fe200000010ff */
[----:B------:R-:W4:Y:S01]  /*1a230*/  LDSM.16.MT88.4 R28, [R18+0x10800] ;  /* 0x01080000121c783b */ /* 0x000f220000004200 */
[----:B------:R-:W-:Y:S01]  /*1a240*/  FADD.FTZ R2, R195, R2 ;  /* 0x00000002c3027221 */ /* 0x000fe20000010000 */
[----:B------:R-:W-:Y:S01]  /*1a250*/  FADD.FTZ R8, R205, R8 ;  /* 0x00000008cd087221 */ /* 0x000fe20000010000 */
[----:B------:R-:W-:Y:S02]  /*1a260*/  F2FP.BF16.F32.PACK_AB R5, R84, R83 ;  /* 0x000000535405723e */ /* 0x000fe400000010ff */
[----:B------:R-:W-:Y:S01]  /*1a270*/  MOV R206, R136 ;  /* 0x0000008800ce7202 */ /* 0x000fe20000000f00 */
[----:B------:R-:W-:Y:S01]  /*1a280*/  FADD.FTZ R2, R196, R2 ;  /* 0x00000002c4027221 */ /* 0x000fe20000010000 */
[----:B--2---:R-:W-:-:S02]  /*1a290*/  F2FP.BF16.F32.PACK_AB R6, R77, R79 ;  /* 0x0000004f4d06723e */ /* 0x004fc400000010ff */
[----:B------:R-:W-:Y:S02]  /*1a2a0*/  MOV R248, R137 ;  /* 0x0000008900f87202 */ /* 0x000fe40000000f00 */
[----:B------:R-:W-:Y:S02]  /*1a2b0*/  MOV R200, R138 ;  /* 0x0000008a00c87202 */ /* 0x000fe40000000f00 */
[----:B------:R-:W-:Y:S01]  /*1a2c0*/  MOV R204, R139 ;  /* 0x0000008b00cc7202 */ /* 0x000fe20000000f00 */
[-CC-:B------:R-:W-:Y:S01]  /*1a2d0*/  FFMA.FTZ R10, R126, R0.reuse, -R3.reuse ;  /* 0x000000007e0a7223 */ /* 0x180fe20000010803 */
[----:B------:R-:W-:Y:S01]  /*1a2e0*/  F2FP.BF16.F32.PACK_AB R7, R76, R85 ;  /* 0x000000554c07723e */ /* 0x000fe200000010ff */
[----:B------:R-:W-:Y:S01]  /*1a2f0*/  FADD.FTZ R8, R193, R8 ;  /* 0x00000008c1087221 */ /* 0x000fe20000010000 */
[----:B------:R-:W-:Y:S01]  /*1a300*/  FADD.FTZ R2, R197, R2 ;  /* 0x00000002c5027221 */ /* 0x000fe20000010000 */
[----:B------:R-:W-:Y:S01]  /*1a310*/  FFMA.FTZ R11, R113, R0, -R3 ;  /* 0x00000000710b7223 */ /* 0x000fe20000010803 */
[----:B------:R-:W-:Y:S01]  /*1a320*/  LDSM.16.MT88.4 R20, [R82+0x11000] ;  /* 0x011000005214783b */ /* 0x000fe20000004200 */
[----:B------:R-:W-:-:S02]  /*1a330*/  FADD.FTZ R8, R194, R8 ;  /* 0x00000008c2087221 */ /* 0x000fc40000010000 */
[----:B-1----:R-:W-:Y:S01]  /*1a340*/  HMMA.16816.F32.BF16 R136, R4, R24, R52 ;  /* 0x000000180488723c */ /* 0x002fe20000041834 */
        /* <DEDUP_REMOVED lines=10> */
[C---:B---3--:R-:W-:Y:S01]  /*1a3f0*/  HMMA.16816.F32.BF16 R36, R4.reuse, R12, R36 ;  /* 0x0000000c0424723c */ /* 0x048fe20000041824 */
[-C--:B------:R-:W-:Y:S01]  /*1a400*/  FFMA.FTZ R12, R116, R0.reuse, -R3 ;  /* 0x00000000740c7223 */ /* 0x080fe20000010803 */
[----:B------:R-:W-:Y:S01]  /*1a410*/  FADD.FTZ R2, R163, R2 ;  /* 0x00000002a3027221 */ /* 0x000fe20000010000 */
[----:B------:R-:W-:Y:S02]  /*1a420*/  FADD.FTZ R8, R164, R8 ;  /* 0x00000008a4087221 */ /* 0x000fe40000010000 */
[----:B------:R2:W-:Y:S01]  /*1a430*/  MUFU.EX2 R74, R12 ;  /* 0x0000000c004a7308 */ /* 0x0005e20000000800 */
[----:B------:R-:W-:Y:S01]  /*1a440*/  FADD.FTZ R2, R158, R2 ;  /* 0x000000029e027221 */ /* 0x000fe20000010000 */
[----:B------:R-:W-:Y:S01]  /*1a450*/  FADD.FTZ R8, R167, R8 ;  /* 0x00000008a7087221 */ /* 0x000fe20000010000 */
[----:B------:R-:W-:Y:S02]  /*1a460*/  HMMA.16816.F32.BF16 R64, R4, R14, R44 ;  /* 0x0000000e0440723c */ /* 0x000fe4000004182c */
[----:B------:R-:W-:Y:S01]  /*1a470*/  FADD.FTZ R2, R160, R2 ;  /* 0x00000002a0027221 */ /* 0x000fe20000010000 */
[----:B------:R-:W-:Y:S01]  /*1a480*/  FADD.FTZ R8, R157, R8 ;  /* 0x000000089d087221 */ /* 0x000fe20000010000 */
[----:B------:R3:W-:Y:S01]  /*1a490*/  MUFU.EX2 R72, R10 ;  /* 0x0000000a00487308 */ /* 0x0007e20000000800 */
[----:B--2---:R-:W2:Y:S01]  /*1a4a0*/  LDSM.16.MT88.4 R12, [R18+0x11000] ;  /* 0x01100000120c783b */ /* 0x004ea20000004200 */
[----:B------:R-:W-:Y:S01]  /*1a4b0*/  FADD.FTZ R2, R159, R2 ;  /* 0x000000029f027221 */ /* 0x000fe20000010000 */
[----:B------:R-:W-:Y:S01]  /*1a4c0*/  FADD.FTZ R8, R154, R8 ;  /* 0x000000089a087221 */ /* 0x000fe20000010000 */
[----:B------:R5:W-:Y:S01]  /*1a4d0*/  MUFU.EX2 R73, R11 ;  /* 0x0000000b00497308 */ /* 0x000be20000000800 */
[----:B---3--:R-:W-:Y:S01]  /*1a4e0*/  FFMA.FTZ R10, R132, R0, -R9 ;  /* 0x00000000840a7223 */ /* 0x008fe20000010809 */
[----:B------:R-:W-:Y:S01]  /*1a4f0*/  FADD.FTZ R2, R153, R2 ;  /* 0x0000000299027221 */ /* 0x000fe20000010000 */
[----:B------:R-:W-:-:S02]  /*1a500*/  FADD.FTZ R8, R156, R8 ;  /* 0x000000089c087221 */ /* 0x000fc40000010000 */
[----:B------:R3:W-:Y:S01]  /*1a510*/  MUFU.EX2 R68, R10 ;  /* 0x0000000a00447308 */ /* 0x0007e20000000800 */
[----:B------:R-:W-:Y:S01]  /*1a520*/  FADD.FTZ R2, R152, R2 ;  /* 0x0000000298027221 */ /* 0x000fe20000010000 */
[-CC-:B-----5:R-:W-:Y:S01]  /*1a530*/  FFMA.FTZ R11, R121, R0.reuse, -R9.reuse ;  /* 0x00000000790b7223 */ /* 0x1a0fe20000010809 */
[----:B------:R-:W-:Y:S01]  /*1a540*/  FADD.FTZ R8, R155, R8 ;  /* 0x000000089b087221 */ /* 0x000fe20000010000 */
[----:B----4-:R-:W-:Y:S01]  /*1a550*/  HMMA.16816.F32.BF16 R48, R4, R28, R40 ;  /* 0x0000001c0430723c */ /* 0x010fe20000041828 */
[----:B------:R-:W-:Y:S01]  /*1a560*/  LDSM.16.MT88.4 R156, [R16+0x7800] ;  /* 0x00780000109c783b */ /* 0x000fe20000004200 */
[----:B------:R4:W5:Y:S01]  /*1a570*/  MUFU.EX2 R70, R11 ;  /* 0x0000000b00467308 */ /* 0x0009620000000800 */
[----:B---3--:R-:W-:-:S04]  /*1a580*/  FFMA.FTZ R10, R118, R0, -R9 ;  /* 0x00000000760a7223 */ /* 0x008fc80000010809 */
[----:B------:R3:W-:Y:S01]  /*1a590*/  MUFU.EX2 R69, R10 ;  /* 0x0000000a00457308 */ /* 0x0007e20000000800 */
[----:B------:R-:W-:Y:S01]  /*1a5a0*/  HMMA.16816.F32.BF16 R40, R4, R30, R32 ;  /* 0x0000001e0428723c */ /* 0x000fe20000041820 */
[----:B------:R-:W-:Y:S01]  /*1a5b0*/  FADD.FTZ R2, R151, R2 ;  /* 0x0000000297027221 */ /* 0x000fe20000010000 */
[----:B----4-:R-:W-:Y:S01]  /*1a5c0*/  FFMA.FTZ R11, R115, R0, -R9 ;  /* 0x00000000730b7223 */ /* 0x010fe20000010809 */
[----:B------:R-:W-:-:S05]  /*1a5d0*/  FADD.FTZ R8, R147, R8 ;  /* 0x0000000893087221 */ /* 0x000fca0000010000 */
[----:B-1----:R-:W-:Y:S01]  /*1a5e0*/  HMMA.16816.F32.BF16 R32, R4, R24, R60 ;  /* 0x000000180420723c */ /* 0x002fe2000004183c */
[----:B------:R-:W1:Y:S01]  /*1a5f0*/  MUFU.EX2 R71, R11 ;  /* 0x0000000b00477308 */ /* 0x000e620000000800 */
[----:B---3--:R-:W-:Y:S01]  /*1a600*/  FFMA.FTZ R10, R114, R0, -R3 ;  /* 0x00000000720a7223 */ /* 0x008fe20000010803 */
[----:B------:R-:W-:-:S03]  /*1a610*/  FADD.FTZ R2, R150, R2 ;  /* 0x0000000296027221 */ /* 0x000fc60000010000 */
[----:B------:R-:W3:Y:S01]  /*1a620*/  MUFU.EX2 R60, R10 ;  /* 0x0000000a003c7308 */ /* 0x000ee20000000800 */
[----:B------:R-:W-:Y:S01]  /*1a630*/  FADD.FTZ R8, R146, R8 ;  /* 0x0000000892087221 */ /* 0x000fe20000010000 */
[----:B------:R-:W-:-:S03]  /*1a640*/  FADD.FTZ R2, R145, R2 ;  /* 0x0000000291027221 */ /* 0x000fc60000010000 */
[----:B------:R-:W-:Y:S01]  /*1a650*/  FADD.FTZ R8, R149, R8 ;  /* 0x0000000895087221 */ /* 0x000fe20000010000 */
[----:B------:R-:W-:Y:S01]  /*1a660*/  FADD.FTZ R2, R133, R2 ;  /* 0x0000000285027221 */ /* 0x000fe20000010000 */
[----:B------:R-:W-:Y:S02]  /*1a670*/  HMMA.16816.F32.BF16 R28, R4, R26, R56 ;  /* 0x0000001a041c723c */ /* 0x000fe40000041838 */
[----:B------:R-:W-:Y:S01]  /*1a680*/  FADD.FTZ R8, R148, R8 ;  /* 0x0000000894087221 */ /* 0x000fe20000010000 */
[----:B-----5:R-:W-:Y:S01]  /*1a690*/  F2FP.BF16.F32.PACK_AB R4, R70, R68 ;  /* 0x000000444604723e */ /* 0x020fe200000010ff */
[----:B------:R-:W-:Y:S01]  /*1a6a0*/  FADD.FTZ R2, R142, R2 ;  /* 0x000000028e027221 */ /* 0x000fe20000010000 */
[----:B------:R-:W-:Y:S02]  /*1a6b0*/  F2FP.BF16.F32.PACK_AB R5, R74, R72 ;  /* 0x000000484a05723e */ /* 0x000fe400000010ff */
[----:B-1----:R-:W-:Y:S02]  /*1a6c0*/  F2FP.BF16.F32.PACK_AB R6, R71, R69 ;  /* 0x000000454706723e */ /* 0x002fe400000010ff */
[----:B---3--:R-:W-:Y:S01]  /*1a6d0*/  F2FP.BF16.F32.PACK_AB R7, R60, R73 ;  /* 0x000000493c07723e */ /* 0x008fe200000010ff */
[----:B------:R-:W-:Y:S01]  /*1a6e0*/  FADD.FTZ R8, R125, R8 ;  /* 0x000000087d087221 */ /* 0x000fe20000010000 */
[-CC-:B------:R-:W-:Y:S01]  /*1a6f0*/  FFMA.FTZ R10, R127, R0.reuse, -R3.reuse ;  /* 0x000000007f0a7223 */ /* 0x180fe20000010803 */
[----:B------:R-:W-:Y:S01]  /*1a700*/  FADD.FTZ R2, R143, R2 ;  /* 0x000000028f027221 */ /* 0x000fe20000010000 */
[-CC-:B------:R-:W-:Y:S01]  /*1a710*/  FFMA.FTZ R11, R123, R0.reuse, -R3.reuse ;  /* 0x000000007b0b7223 */ /* 0x180fe20000010803 */
[----:B------:R-:W-:Y:S01]  /*1a720*/  FADD.FTZ R8, R140, R8 ;  /* 0x000000088c087221 */ /* 0x000fe20000010000 */
[----:B------:R-:W1:Y:S01]  /*1a730*/  LDSM.16.MT88.4 R24, [R16+0x7000] ;  /* 0x007000001018783b */ /* 0x000e620000004200 */
[C---:B--2---:R-:W-:Y:S01]  /*1a740*/  HMMA.16816.F32.BF16 R40, R4.reuse, R14, R40 ;  /* 0x0000000e0428723c */ /* 0x044fe20000041828 */
[----:B------:R2:W3:Y:S01]  /*1a750*/  MUFU.EX2 R15, R10 ;  /* 0x0000000a000f7308 */ /* 0x0004e20000000800 */
[----:B------:R-:W-:Y:S01]  /*1a760*/  FADD.FTZ R8, R141, R8 ;  /* 0x000000088d087221 */ /* 0x000fe20000010000 */
[----:B------:R-:W-:Y:S05]  /*1a770*/  LDSM.16.MT88.4 R148, [R18+0x11800] ;  /* 0x011800001294783b */ /* 0x000fea0000004200 */
[----:B------:R-:W-:Y:S01]  /*1a780*/  HMMA.16816.F32.BF16 R48, R4, R12, R48 ;  /* 0x0000000c0430723c */ /* 0x000fe20000041830 */
[-C--:B------:R-:W-:Y:S01]  /*1a790*/  FFMA.FTZ R12, R124, R0.reuse, -R3 ;  /* 0x000000007c0c7223 */ /* 0x080fe20000010803 */
[----:B------:R-:W-:Y:S01]  /*1a7a0*/  FADD.FTZ R8, R144, R8 ;  /* 0x0000000890087221 */ /* 0x000fe20000010000 */
[----:B--2---:R-:W-:Y:S01]  /*1a7b0*/  FADD.FTZ R10, R119, R2 ;  /* 0x00000002770a7221 */ /* 0x004fe20000010000 */
[----:B------:R-:W-:-:S04]  /*1a7c0*/  FFMA.FTZ R2, R168, R0, -R9 ;  /* 0x00000000a8027223 */ /* 0x000fc80000010809 */
[----:B------:R-:W-:Y:S01]  /*1a7d0*/  HMMA.16816.F32.BF16 R44, R4, R22, R52 ;  /* 0x00000016042c723c */ /* 0x000fe20000041834 */
[----:B------:R2:W4:Y:S01]  /*1a7e0*/  MUFU.EX2 R17, R12 ;  /* 0x0000000c00117308 */ /* 0x0005220000000800 */
[-C--:B------:R-:W-:Y:S01]  /*1a7f0*/  FFMA.FTZ R13, R204, R0.reuse, -R9 ;  /* 0x00000000cc0d7223 */ /* 0x080fe20000010809 */
[----:B------:R-:W-:Y:S02]  /*1a800*/  LDSM.16.MT88.4 R140, [R82+0x11800] ;  /* 0x01180000528c783b */ /* 0x000fe40000004200 */
[----:B------:R5:W4:Y:S04]  /*1a810*/  MUFU.EX2 R14, R2 ;  /* 0x00000002000e7308 */ /* 0x000b280000000800 */
[----:B------:R3:W4:Y:S01]  /*1a820*/  MUFU.EX2 R52, R11 ;  /* 0x0000000b00347308 */ /* 0x0007220000000800 */
[-C--:B------:R-:W-:Y:S01]  /*1a830*/  FFMA.FTZ R3, R200, R0.reuse, -R3 ;  /* 0x00000000c8037223 */ /* 0x080fe20000010803 */
[-CC-:B--2---:R-:W-:Y:S01]  /*1a840*/  FFMA.FTZ R12, R128, R0.reuse, -R9.reuse ;  /* 0x00000000800c7223 */ /* 0x184fe20000010809 */
[----:B-----5:R-:W-:Y:S01]  /*1a850*/  FADD.FTZ R2, R103, R10 ;  /* 0x0000000a67027221 */ /* 0x020fe20000010000 */
[----:B---3--:R-:W-:Y:S01]  /*1a860*/  FFMA.FTZ R11, R130, R0, -R9 ;  /* 0x00000000820b7223 */ /* 0x008fe20000010809 */
        /* <DEDUP_REMOVED lines=36> */
[----:B------:R-:W3:Y:S02]  /*1aab0*/  MUFU.EX2 R11, R11 ;  /* 0x0000000b000b7308 */ /* 0x000ee40000000800 */
[----:B------:R-:W-:Y:S01]  /*1aac0*/  FADD.FTZ R2, R70, R2 ;  /* 0x0000000246027221 */ /* 0x000fe20000010000 */
[----:B------:R-:W-:Y:S01]  /*1aad0*/  FADD.FTZ R0, R73, R0 ;  /* 0x0000000049007221 */ /* 0x000fe20000010000 */
[C---:B-1----:R-:W-:Y:S01]  /*1aae0*/  HMMA.16816.F32.BF16 R36, R4.reuse, R24, R36 ;  /* 0x000000180424723c */ /* 0x042fe20000041824 */
[----:B------:R-:W1:Y:S01]  /*1aaf0*/  MUFU.EX2 R3, R3 ;  /* 0x0000000300037308 */ /* 0x000e620000000800 */
[----:B------:R-:W-:Y:S01]  /*1ab00*/  FADD.FTZ R2, R69, R2 ;  /* 0x0000000245027221 */ /* 0x000fe20000010000 */
[----:B------:R-:W-:Y:S02]  /*1ab10*/  FADD.FTZ R0, R60, R0 ;  /* 0x000000003c007221 */ /* 0x000fe40000010000 */
[----:B------:R-:W5:Y:S03]  /*1ab20*/  MUFU.EX2 R12, R12 ;  /* 0x0000000c000c7308 */ /* 0x000f660000000800 */
[C---:B------:R-:W-:Y:S01]  /*1ab30*/  HMMA.16816.F32.BF16 R24, R4.reuse, R26, R64 ;  /* 0x0000001a0418723c */ /* 0x040fe20000041840 */
[----:B------:R-:W-:Y:S01]  /*1ab40*/  FADD.FTZ R0, R15, R0 ;  /* 0x000000000f007221 */ /* 0x000fe20000010000 */
[----:B------:R-:W-:Y:S01]  /*1ab50*/  FADD.FTZ R2, R71, R2 ;  /* 0x0000000247027221 */ /* 0x000fe20000010000 */
[----:B------:R-:W5:Y:S05]  /*1ab60*/  MUFU.EX2 R13, R13 ;  /* 0x0000000d000d7308 */ /* 0x000f6a0000000800 */
[----:B--2---:R-:W-:Y:S01]  /*1ab70*/  HMMA.16816.F32.BF16 R32, R4, R20, R32 ;  /* 0x000000140420723c */ /* 0x004fe20000041820 */
[----:B----4-:R-:W-:-:S07]  /*1ab80*/  FADD.FTZ R0, R17, R0 ;  /* 0x0000000011007221 */ /* 0x010fce0000010000 */
[----:B------:R-:W-:Y:S01]  /*1ab90*/  HMMA.16816.F32.BF16 R28, R4, R22, R28 ;  /* 0x00000016041c723c */ /* 0x000fe2000004181c */
[----:B------:R-:W2:Y:S01]  /*1aba0*/  LDSM.16.MT88.4 R4, [R19+0x7800] ;  /* 0x007800001304783b */ /* 0x000ea20000004200 */
[----:B------:R-:W-:Y:S01]  /*1abb0*/  ISETP.GT.AND P0, PT, R94, R206, PT ;  /* 0x000000ce5e00720c */ /* 0x000fe20003f04270 */
[----:B------:R-:W-:Y:S01]  /*1abc0*/  FADD.FTZ R2, R14, R2 ;  /* 0x000000020e027221 */ /* 0x000fe20000010000 */
[----:B------:R-:W-:-:S03]  /*1abd0*/  FADD.FTZ R0, R52, R0 ;  /* 0x0000000034007221 */ /* 0x000fc60000010000 */
[----:B---3--:R-:W-:Y:S01]  /*1abe0*/  FADD.FTZ R2, R11, R2 ;  /* 0x000000020b027221 */ /* 0x008fe20000010000 */
[----:B-1----:R-:W-:-:S03]  /*1abf0*/  FADD.FTZ R0, R3, R0 ;  /* 0x0000000003007221 */ /* 0x002fc60000010000 */
[----:B-----5:R-:W-:Y:S02]  /*1ac00*/  FADD.FTZ R2, R12, R2 ;  /* 0x000000020c027221 */ /* 0x020fe40000010000 */
[----:B------:R1:W-:Y:S02]  /*1ac10*/  STL [R1+0x4c], R0 ;  /* 0x00004c0001007387 */ /* 0x0003e40000100800 */
[----:B------:R-:W-:-:S05]  /*1ac20*/  FADD.FTZ R2, R13, R2 ;  /* 0x000000020d027221 */ /* 0x000fca0000010000 */
[----:B------:R3:W-:Y:S01]  /*1ac30*/  STL [R1+0x48], R2 ;  /* 0x0000480201007387 */ /* 0x0007e20000100800 */
[----:B------:R-:W-:Y:S02]  /*1ac40*/  F2FP.BF16.F32.PACK_AB R164, R11, R14 ;  /* 0x0000000e0ba4723e */ /* 0x000fe400000010ff */
[----:B------:R-:W-:Y:S02]  /*1ac50*/  F2FP.BF16.F32.PACK_AB R165, R17, R15 ;  /* 0x0000000f11a5723e */ /* 0x000fe400000010ff */
[----:B------:R-:W-:Y:S02]  /*1ac60*/  F2FP.BF16.F32.PACK_AB R166, R13, R12 ;  /* 0x0000000c0da6723e */ /* 0x000fe400000010ff */
[----:B-1----:R-:W-:-:S05]  /*1ac70*/  @P0 IADD3 R0, PT, PT, R248, -0x3, RZ ;  /* 0xfffffffdf8000810 */ /* 0x002fca0007ffe0ff */
[----:B------:R3:W-:Y:S01]  /*1ac80*/  @P0 STL [R1+0x18], R0 ;  /* 0x0000180001000387 */ /* 0x0007e20000100800 */
[----:B------:R-:W-:Y:S02]  /*1ac90*/  F2FP.BF16.F32.PACK_AB R167, R3, R52 ;  /* 0x0000003403a7723e */ /* 0x000fe400000010ff */
[----:B------:R-:W-:-:S05]  /*1aca0*/  MOV R84, R94 ;  /* 0x0000005e00547202 */ /* 0x000fca0000000f00 */
[C---:B------:R-:W-:Y:S08]  /*1acb0*/  HMMA.16816.F32.BF16 R136, R164.reuse, R140, R136 ;  /* 0x0000008ca488723c */ /* 0x040ff00000041888 */
[C---:B------:R-:W-:Y:S08]  /*1acc0*/  HMMA.16816.F32.BF16 R144, R164.reuse, R148, R48 ;  /* 0x00000094a490723c */ /* 0x040ff00000041830 */
[----:B------:R-:W-:Y:S01]  /*1acd0*/  HMMA.16816.F32.BF16 R152, R164, R156, R36 ;  /* 0x0000009ca498723c */ /* 0x000fe20000041824 */
[----:B------:R-:W-:-:S02]  /*1ace0*/  MOV R36, R81 ;  /* 0x0000005100247202 */ /* 0x000fc40000000f00 */
[----:B------:R-:W-:-:S05]  /*1acf0*/  MOV R37, R80 ;  /* 0x0000005000257202 */ /* 0x000fca0000000f00 */
[----:B------:R-:W-:Y:S01]  /*1ad00*/  HMMA.16816.F32.BF16 R140, R164, R142, R44 ;  /* 0x0000008ea48c723c */ /* 0x000fe2000004182c */
[----:B------:R-:W-:Y:S02]  /*1ad10*/  @P0 MOV R36, R81 ;  /* 0x0000005100240202 */ /* 0x000fe40000000f00 */
[----:B------:R-:W-:-:S05]  /*1ad20*/  @P0 MOV R37, R80 ;  /* 0x0000005000250202 */ /* 0x000fca0000000f00 */
[C---:B------:R-:W-:Y:S08]  /*1ad30*/  HMMA.16816.F32.BF16 R148, R164.reuse, R150, R40 ;  /* 0x00000096a494723c */ /* 0x040ff00000041828 */
[C---:B------:R-:W-:Y:S08]  /*1ad40*/  HMMA.16816.F32.BF16 R156, R164.reuse, R158, R24 ;  /* 0x0000009ea49c723c */ /* 0x040ff00000041818 */
[C---:B--2---:R-:W-:Y:S08]  /*1ad50*/  HMMA.16816.F32.BF16 R160, R164.reuse, R4, R32 ;  /* 0x00000004a4a0723c */ /* 0x044ff00000041820 */
[----:B------:R-:W-:Y:S01]  /*1ad60*/  HMMA.16816.F32.BF16 R164, R164, R6, R28 ;  /* 0x00000006a4a4723c */ /* 0x000fe2000004181c */
[----:B------:R-:W-:-:S04]  /*1ad70*/  NOP ;  /* 0x0000000000007918 */ /* 0x000fc80000000000 */
[----:B---3--:R-:W-:-:S15]  /*1ad80*/  @P0 BRA `(.L_x_6320) ;  /* 0x0000000000080947 */ /* 0x008fde0003800000 */
.L_x_6309:
[----:B------:R-:W-:-:S05]  /*1ad90*/  IADD3 R0, PT, PT, R84, -0x1, RZ ;  /* 0xffffffff54007810 */ /* 0x000fca0007ffe0ff */
[----:B------:R1:W-:Y:S02]  /*1ada0*/  STL [R1+0x18], R0 ;  /* 0x0000180001007387 */ /* 0x0003e40000100800 */
.L_x_6320:
[----:B------:R-:W-:Y:S05]  /*1adb0*/  BSYNC B2 ;  /* 0x0000000000027941 */ /* 0x000fea0003800000 */
.L_x_6308:
[----:B------:R-:W2:Y:S04]  /*1adc0*/  LDL R2, [R1+0x60] ;  /* 0x0000600001027983 */ /* 0x000ea80000100800 */
[----:B-1----:R-:W2:Y:S02]  /*1add0*/  LDL R0, [R1+0x18] ;  /* 0x0000180001007983 */ /* 0x002ea40000100800 */
[----:B--2---:R-:W-:-:S13]  /*1ade0*/  ISETP.GE.AND P0, PT, R0, R2, PT ;  /* 0x000000020000720c */ /* 0x004fda0003f06270 */
[----:B------:R-:W-:Y:S05]  /*1adf0*/  @!P0 BRA `(.L_x_6321) ;  /* 0x000000c4000c8947 */ /* 0x000fea0003800000 */
[----:B------:R-:W2:Y:S01]  /*1ae00*/  LDL.64 R2, [R1+0x58] ;  /* 0x0000580001027983 */ /* 0x000ea20000100a00 */
[----:B------:R-:W-:Y:S02]  /*1ae10*/  IMAD.MOV.U32 R133, RZ, RZ, R36 ;  /* 0x000000ffff857224 */ /* 0x000fe400078e0024 */
[----:B------:R-:W-:Y:S01]  /*1ae20*/  IMAD.MOV.U32 R132, RZ, RZ, R37 ;  /* 0x000000ffff847224 */ /* 0x000fe200078e0025 */
[----:B--2---:R-:W-:-:S04]  /*1ae30*/  ISETP.NE.U32.AND P3, PT, R2, RZ, PT ;  /* 0x000000ff0200720c */ /* 0x004fc80003f65070 */
[----:B------:R-:W-:-:S13]  /*1ae40*/  ISETP.NE.AND.EX P3, PT, R3, RZ, PT, P3 ;  /* 0x000000ff0300720c */ /* 0x000fda0003f65330 */
.L_x_6328:
        /* <DEDUP_REMOVED lines=9> */
[----:B------:R1:W5:Y:S01]  /*1aee0*/  LDL R252, [R1+0x18] ;  /* 0x0000180001fc7983 */ /* 0x0003620000100800 */
[----:B------:R-:W1:Y:S03]  /*1aef0*/  S2R R219, SR_TID.X ;  /* 0x0000000000db7919 */ /* 0x000e660000002100 */
[----:B------:R-:W4:Y:S01]  /*1af00*/  @!P3 LD.E R2, desc[UR4][R134.64+0x40] ;  /* 0x000040048602b980 */ /* 0x000f22000c101900 */
[-C--:B--2---:R-:W-:Y:S01]  /*1af10*/  ISETP.GE.AND P4, PT, R213, R3.reuse, PT ;  /* 0x00000003d500720c */ /* 0x084fe20003f86270 */
[----:B-1----:R-:W-:Y:S01]  /*1af20*/  IMAD.SHL.U32 R6, R219, 0x8, RZ ;  /* 0x00000008db067824 */ /* 0x002fe200078e00ff */
[----:B------:R-:W-:Y:S01]  /*1af30*/  ISETP.GE.AND P1, PT, R213, R3, PT ;  /* 0x00000003d500720c */ /* 0x000fe20003f26270 */
[C---:B------:R-:W-:Y:S02]  /*1af40*/  IMAD.SHL.U32 R218, R219.reuse, 0x40, RZ ;  /* 0x00000040dbda7824 */ /* 0x040fe400078e00ff */
[----:B---3--:R-:W-:Y:S01]  /*1af50*/  IMAD.MOV.U32 R13, RZ, RZ, R5 ;  /* 0x000000ffff0d7224 */ /* 0x008fe200078e0005 */
[----:B------:R1:W-:Y:S01]  /*1af60*/  STL [R1+0x44], R6 ;  /* 0x0000440601007387 */ /* 0x0003e20000100800 */
        /* <DEDUP_REMOVED lines=15> */
[----:B------:R-:W3:Y:S01]  /*1b060*/  LDL.64 R16, [R1+0x28] ;  /* 0x0000280001107983 */ /* 0x000ee20000100a00 */
[----:B-1----:R-:W-:Y:S02]  /*1b070*/  IABS R6, R9 ;  /* 0x0000000900067213 */ /* 0x002fe40000000000 */
[C---:B------:R-:W-:Y:S04]  /*1b080*/  IADD3 R10, PT, PT, R9.reuse, 0x100, RZ ;  /* 0x00000100090a7810 */ /* 0x040fe80007ffe0ff */
[----:B------:R-:W-:Y:S02]  /*1b090*/  IABS R7, R10 ;  /* 0x0000000a00077213 */ /* 0x000fe40000000000 */
[-C--:B--2---:R-:W-:Y:S02]  /*1b0a0*/  IABS R2, R3.reuse ;  /* 0x0000000300027213 */ /* 0x084fe40000000000 */
[-C--:B------:R-:W-:Y:S02]  /*1b0b0*/  IABS R11, R3.reuse ;  /* 0x00000003000b7213 */ /* 0x080fe40000000000 */
[----:B------:R-:W1:Y:S01]  /*1b0c0*/  I2F.RP R4, R2 ;  /* 0x0000000200047306 */ /* 0x000e620000209400 */
        /* <DEDUP_REMOVED lines=57> */
.L_x_6323:
[----:B------:R-:W-:Y:S05]  /*1b460*/  BSYNC.RECONVERGENT B0 ;  /* 0x0000000000007941 */ /* 0x000fea0003800200 */
.L_x_6322:
[----:B------:R-:W3:Y:S01]  /*1b470*/  LDL R7, [R1+0x34] ;  /* 0x0000340001077983 */ /* 0x000ee20000100800 */
[-C--:B------:R-:W-:Y:S01]  /*1b480*/  @!P4 MOV R8, R14.reuse ;  /* 0x0000000e0008c202 */ /* 0x080fe20000000f00 */
[C---:B------:R-:W-:Y:S01]  /*1b490*/  @!P1 IMAD R20, R233.reuse, 0x140, RZ ;  /* 0x00000140e9149824 */ /* 0x040fe200078e02ff */
[C---:B-1----:R-:W-:Y:S01]  /*1b4a0*/  SHF.L.U32 R6, R232.reuse, 0x5, RZ ;  /* 0x00000005e8067819 */ /* 0x042fe200000006ff */
[C---:B------:R-:W-:Y:S01]  /*1b4b0*/  @!P1 IMAD R26, R233.reuse, 0x180, RZ ;  /* 0x00000180e91a9824 */ /* 0x040fe200078e02ff */
[----:B--2---:R-:W-:Y:S01]  /*1b4c0*/  SHF.L.U64.HI R2, R232, 0x5, R233 ;  /* 0x00000005e8027819 */ /* 0x004fe200000102e9 */
[C---:B------:R-:W-:Y:S01]  /*1b4d0*/  @!P1 IMAD R27, R233.reuse, 0x1c0, RZ ;  /* 0x000001c0e91b9824 */ /* 0x040fe200078e02ff */
[----:B------:R-:W-:Y:S01]  /*1b4e0*/  IADD3 R4, P0, PT, R6, R14, RZ ;  /* 0x0000000e06047210 */ /* 0x000fe20007f1e0ff */
[C---:B------:R-:W-:Y:S01]  /*1b4f0*/  @!P1 IMAD R16, R233.reuse, 0xe0, RZ ;  /* 0x000000e0e9109824 */ /* 0x040fe200078e02ff */
[----:B------:R-:W-:Y:S01]  /*1b500*/  LOP3.LUT R3, R218, 0x400, RZ, 0xc0, !PT ;  /* 0x00000400da037812 */ /* 0x000fe200078ec0ff */
[C---:B------:R-:W-:Y:S01]  /*1b510*/  @!P1 IMAD R17, R233.reuse, 0x120, RZ ;  /* 0x00000120e9119824 */ /* 0x040fe200078e02ff */
[-C--:B------:R-:W-:Y:S01]  /*1b520*/  @!P1 LEA R28, P2, R232, R4.reuse, 0x6 ;  /* 0x00000004e81c9211 */ /* 0x080fe200078430ff */
[----:B------:R-:W-:Y:S01]  /*1b530*/  BSSY.RECONVERGENT B1, `(.L_x_6324) ;  /* 0x000034c000017945 */ /* 0x000fe20003800200 */
[----:B------:R-:W-:Y:S02]  /*1b540*/  LOP3.LUT R0, R0, R213, RZ, 0x3c, !PT ;  /* 0x000000d500007212 */ /* 0x000fe400078e3cff */
[-C--:B------:R-:W-:Y:S02]  /*1b550*/  @!P1 MOV R18, R4.reuse ;  /* 0x0000000400129202 */ /* 0x080fe40000000f00 */
[----:B------:R-:W-:Y:S01]  /*1b560*/  LEA R3, R0, R3, 0x1 ;  /* 0x0000000300037211 */ /* 0x000fe200078e08ff */
[----:B------:R-:W-:Y:S01]  /*1b570*/  @!P1 IMAD R0, R233, 0x60, RZ ;  /* 0x00000060e9009824 */ /* 0x000fe200078e02ff */
[-C--:B------:R-:W-:Y:S02]  /*1b580*/  @!P1 MOV R22, R4.reuse ;  /* 0x0000000400169202 */ /* 0x080fe40000000f00 */
[-C--:B------:R-:W-:Y:S02]  /*1b590*/  @!P1 MOV R12, R4.reuse ;  /* 0x00000004000c9202 */ /* 0x080fe40000000f00 */
[-C--:B------:R-:W-:Y:S02]  /*1b5a0*/  @!P1 MOV R14, R4.reuse ;  /* 0x00000004000e9202 */ /* 0x080fe40000000f00 */
[----:B------:R-:W-:Y:S02]  /*1b5b0*/  @!P1 MOV R24, R4 ;  /* 0x0000000400189202 */ /* 0x000fe40000000f00 */
[----:B------:R-:W-:Y:S02]  /*1b5c0*/  SHF.R.U32.HI R216, RZ, 0x1, R219 ;  /* 0x00000001ffd87819 */ /* 0x000fe400000116db */
[----:B------:R-:W-:Y:S02]  /*1b5d0*/  SHF.L.U32 R217, R219, 0x5, RZ ;  /* 0x00000005dbd97819 */ /* 0x000fe400000006ff */
[----:B------:R-:W-:Y:S02]  /*1b5e0*/  IADD3 R3, PT, PT, R215, R3, RZ ;  /* 0x00000003d7037210 */ /* 0x000fe40007ffe0ff */
[----:B------:R-:W-:Y:S02]  /*1b5f0*/  LOP3.LUT R217, R217, 0x7c00, RZ, 0xc0, !PT ;  /* 0x00007c00d9d97812 */ /* 0x000fe400078ec0ff */
[----:B------:R-:W-:Y:S02]  /*1b600*/  MOV R212, 0x20 ;  /* 0x0000002000d47802 */ /* 0x000fe40000000f00 */
[-C--:B---3--:R-:W-:Y:S02]  /*1b610*/  @!P4 MOV R9, R7.reuse ;  /* 0x000000070009c202 */ /* 0x088fe40000000f00 */
[----:B------:R-:W-:Y:S02]  /*1b620*/  IADD3.X R5, PT, PT, R2, R7, RZ, P0, !PT ;  /* 0x0000000702057210 */ /* 0x000fe400007fe4ff */
[----:B------:R-:W-:Y:S01]  /*1b630*/  @!P1 IADD3 R6, P0, PT, R4, R6, RZ ;  /* 0x0000000604069210 */ /* 0x000fe20007f1e0ff */
[----:B------:R-:W-:Y:S01]  /*1b640*/  @!PT LDS RZ, [RZ] ;  /* 0x00000000fffff984 */ /* 0x000fe20000000800 */
[----:B------:R-:W-:Y:S01]  /*1b650*/  @!PT LDS RZ, [RZ] ;  /* 0x00000000fffff984 */ /* 0x000fe20000000800 */
[----:B------:R-:W-:Y:S01]  /*1b660*/  @!PT LDS RZ, [RZ] ;  /* 0x00000000fffff984 */ /* 0x000fe20000000800 */
[----:B------:R1:W-:Y:S01]  /*1b670*/  @!P4 LDGSTS.E.BYPASS.LTC128B.128 [R227+0xa000], desc[UR4][R8.64] ;  /* 0x0a00000008e3cfae */ /* 0x0003e2000b981a04 */
[CC--:B------:R-:W-:Y:S01]  /*1b680*/  @!P1 LEA.HI.X R29, R232.reuse, R5.reuse, R233, 0x6, P2 ;  /* 0x00000005e81d9211 */ /* 0x0c0fe200010f34e9 */
[----:B------:R-:W-:Y:S01]  /*1b690*/  @!P1 IMAD.WIDE.U32 R10, R232, 0x60, R4 ;  /* 0x00000060e80a9825 */ /* 0x000fe200078e0004 */
[----:B------:R-:W-:Y:S02]  /*1b6a0*/  @!P1 IADD3.X R7, PT, PT, R5, R2, RZ, P0, !PT ;  /* 0x0000000205079210 */ /* 0x000fe400007fe4ff */
[----:B------:R-:W-:Y:S01]  /*1b6b0*/  @!P1 MOV R19, R5 ;  /* 0x0000000500139202 */ /* 0x000fe20000000f00 */
[----:B------:R-:W-:Y:S01]  /*1b6c0*/  @!P1 IMAD R2, R233, 0xc0, RZ ;  /* 0x000000c0e9029824 */ /* 0x000fe200078e02ff */
[----:B------:R-:W-:Y:S01]  /*1b6d0*/  @!P1 IADD3 R11, PT, PT, R0, R11, RZ ;  /* 0x0000000b000b9210 */ /* 0x000fe20007ffe0ff */
[----:B------:R-:W-:Y:S01]  /*1b6e0*/  @P4 STS.128 [R227+0xa000], RZ ;  /* 0x00a000ffe3004388 */ /* 0x000fe20000000c00 */
[-C--:B------:R-:W-:Y:S01]  /*1b6f0*/  @!P1 MOV R23, R5.reuse ;  /* 0x0000000500179202 */ /* 0x080fe20000000f00 */
[C---:B------:R-:W-:Y:S01]  /*1b700*/  @!P1 IMAD.WIDE.U32 R18, R232.reuse, 0x140, R18 ;  /* 0x00000140e8129825 */ /* 0x040fe200078e0012 */
[-C--:B------:R-:W-:Y:S02]  /*1b710*/  @!P1 MOV R13, R5.reuse ;  /* 0x00000005000d9202 */ /* 0x080fe40000000f00 */
[----:B------:R-:W-:Y:S01]  /*1b720*/  @!P1 MOV R15, R5 ;  /* 0x00000005000f9202 */ /* 0x000fe20000000f00 */
[----:B------:R-:W-:Y:S01]  /*1b730*/  @!P1 IMAD.WIDE.U32 R22, R232, 0x1c0, R22 ;  /* 0x000001c0e8169825 */ /* 0x000fe200078e0016 */
[----:B------:R-:W-:Y:S01]  /*1b740*/  @!P1 IADD3 R19, PT, PT, R20, R19, RZ ;  /* 0x0000001314139210 */ /* 0x000fe20007ffe0ff */
[----:B------:R-:W-:Y:S01]  /*1b750*/  @P1 STS.128 [R227+0xa800], RZ ;  /* 0x00a800ffe3001388 */ /* 0x000fe20000000c00 */
[----:B------:R-:W-:Y:S01]  /*1b760*/  @!P1 MOV R25, R5 ;  /* 0x0000000500199202 */ /* 0x000fe20000000f00 */
[----:B------:R-:W-:Y:S01]  /*1b770*/  @!P1 IMAD.WIDE.U32 R20, R232, 0x180, R4 ;  /* 0x00000180e8149825 */ /* 0x000fe200078e0004 */
[----:B------:R-:W-:Y:S02]  /*1b780*/  @!P1 IADD3 R23, PT, PT, R27, R23, RZ ;  /* 0x000000171b179210 */ /* 0x000fe40007ffe0ff */
[----:B------:R-:W-:Y:S01]  /*1b790*/  LOP3.LUT P2, RZ, R219, 0x4, RZ, 0xc0, !PT ;  /* 0x00000004dbff7812 */ /* 0x000fe2000784c0ff */
[C---:B------:R-:W-:Y:S01]  /*1b7a0*/  @!P1 IMAD R0, R233.reuse, 0xa0, RZ ;  /* 0x000000a0e9009824 */ /* 0x040fe200078e02ff */
[----:B------:R-:W-:Y:S01]  /*1b7b0*/  @!P1 IADD3 R21, PT, PT, R26, R21, RZ ;  /* 0x000000151a159210 */ /* 0x000fe20007ffe0ff */
[----:B------:R-:W-:Y:S01]  /*1b7c0*/  @!PT LDS RZ, [RZ] ;  /* 0x00000000fffff984 */ /* 0x000fe20000000800 */
[----:B------:R-:W-:Y:S01]  /*1b7d0*/  @!PT LDS RZ, [RZ] ;  /* 0x00000000fffff984 */ /* 0x000fe20000000800 */
[----:B------:R-:W-:Y:S01]  /*1b7e0*/  @!PT LDS RZ, [RZ] ;  /* 0x00000000fffff984 */ /* 0x000fe20000000800 */
[----:B------:R-:W-:Y:S01]  /*1b7f0*/  @!P1 LDGSTS.E.BYPASS.LTC128B.128 [R227+0xa800], desc[UR4][R4.64] ;  /* 0x0a80000004e39fae */ /* 0x000fe2000b981a04 */
[CC--:B------:R-:W-:Y:S01]  /*1b800*/  @!P1 LEA R26, P0, R232.reuse, R4.reuse, 0x7 ;  /* 0x00000004e81a9211 */ /* 0x0c0fe200078038ff */
[C---:B------:R-:W-:Y:S03]  /*1b810*/  @!P1 IMAD.WIDE.U32 R12, R232.reuse, 0xe0, R12 ;  /* 0x000000e0e80c9825 */ /* 0x040fe600078e000c */
[C---:B------:R-:W-:Y:S01]  /*1b820*/  @!P1 LEA.HI.X R27, R232.reuse, R5, R233, 0x7, P0 ;  /* 0x00000005e81b9211 */ /* 0x040fe200000f3ce9 */
[----:B-1----:R-:W-:Y:S01]  /*1b830*/  @!P1 IMAD.WIDE.U32 R8, R232, 0xa0, R4 ;  /* 0x000000a0e8089825 */ /* 0x002fe200078e0004 */
[----:B------:R-:W-:Y:S01]  /*1b840*/  @!P1 IADD3 R13, PT, PT, R16, R13, RZ ;  /* 0x0000000d100d9210 */ /* 0x000fe20007ffe0ff */
[----:B------:R-:W-:Y:S02]  /*1b850*/  @P1 STS.128 [R227+0xb000], RZ ;  /* 0x00b000ffe3001388 */ /* 0x000fe40000000c00 */
[----:B------:R-:W-:Y:S01]  /*1b860*/  @!P1 IMAD.WIDE.U32 R14, R232, 0x120, R14 ;  /* 0x00000120e80e9825 */ /* 0x000fe200078e000e */
[----:B------:R-:W-:Y:S03]  /*1b870*/  @!P1 IADD3 R9, PT, PT, R0, R9, RZ ;  /* 0x0000000900099210 */ /* 0x000fe60007ffe0ff */
[----:B------:R-:W-:Y:S01]  /*1b880*/  @!P1 IMAD R0, R233, 0x160, RZ ;  /* 0x00000160e9009824 */ /* 0x000fe200078e02ff */
[----:B------:R-:W-:Y:S01]  /*1b890*/  @!P1 IADD3 R15, PT, PT, R17, R15, RZ ;  /* 0x0000000f110f9210 */ /* 0x000fe20007ffe0ff */
[----:B------:R-:W-:Y:S01]  /*1b8a0*/  @!PT LDS RZ, [RZ] ;  /* 0x00000000fffff984 */ /* 0x000fe20000000800 */
[----:B------:R-:W-:Y:S01]  /*1b8b0*/  @!PT LDS RZ, [RZ] ;  /* 0x00000000fffff984 */ /* 0x000fe20000000800 */
[----:B------:R-:W-:Y:S01]  /*1b8c0*/  @!PT LDS RZ, [RZ] ;  /* 0x00000000fffff984 */ /* 0x000fe20000000800 */
[----:B------:R1:W-:Y:S01]  /*1b8d0*/  @!P1 LDGSTS.E.BYPASS.LTC128B.128 [R227+0xb000], desc[UR4][R6.64] ;  /* 0x0b00000006e39fae */ /* 0x0003e2000b981a04 */
[C---:B------:R-:W-:Y:S04]  /*1b8e0*/  @!P1 IMAD.WIDE.U32 R16, R232.reuse, 0x160, R4 ;  /* 0x00000160e8109825 */ /* 0x040fe800078e0004 */
[----:B------:R-:W-:Y:S01]  /*1b8f0*/  @!P1 IMAD.WIDE.U32 R24, R232, 0x1a0, R24 ;  /* 0x000001a0e8189825 */ /* 0x000fe200078e0018 */
[----:B------:R-:W-:Y:S02]  /*1b900*/  @!P1 IADD3 R17, PT, PT, R0, R17, RZ ;  /* 0x0000001100119210 */ /* 0x000fe40007ffe0ff */
[----:B------:R-:W-:Y:S01]  /*1b910*/  @P1 STS.128 [R227+0xb800], RZ ;  /* 0x00b800ffe3001388 */ /* 0x000fe20000000c00 */
[----:B------:R-:W-:Y:S04]  /*1b920*/  LOP3.LUT R0, R216, 0x8, RZ, 0xc0, !PT ;  /* 0x00000008d8007812 */ /* 0x000fe800078ec0ff */
[----:B------:R-:W-:Y:S03]  /*1b930*/  LOP3.LUT R0, R0, 0x1c0, R218, 0xf8, !PT ;  /* 0x000001c000007812 */ /* 0x000fe600078ef8da */
[----:B------:R-:W-:Y:S01]  /*1b940*/  @!PT LDS RZ, [RZ] ;  /* 0x00000000fffff984 */ /* 0x000fe20000000800 */
[----:B------:R-:W-:Y:S01]  /*1b950*/  @!PT LDS RZ, [RZ] ;  /* 0x00000000fffff984 */ /* 0x000fe20000000800 */
[----:B------:R-:W-:Y:S01]  /*1b960*/  @!PT LDS RZ, [RZ] ;  /* 0x00000000fffff984 */ /* 0x000fe20000000800 */
[----:B------:R-:W-:Y:S01]  /*1b970*/  @!P1 LDGSTS.E.BYPASS.LTC128B.128 [R227+0xb800], desc[UR4][R28.64] ;  /* 0x0b8000001ce39fae */ /* 0x000fe2000b981a04 */
[----:B------:R-:W-:Y:S07]  /*1b980*/  LOP3.LUT R214, R0, R213, RZ, 0x3c, !PT ;  /* 0x000000d500d67212 */ /* 0x000fee00078e3cff */
[----:B------:R-:W-:Y:S01]  /*1b990*/  @P1 STS.128 [R227+0xc000], RZ ;  /* 0x00c000ffe3001388 */ /* 0x000fe20000000c00 */
[-C--:B-1----:R-:W-:Y:S02]  /*1b9a0*/  @!P1 MOV R6, R4.reuse ;  /* 0x0000000400069202 */ /* 0x082fe40000000f00 */
[-C--:B------:R-:W-:Y:S02]  /*1b9b0*/  @!P1 MOV R7, R5.reuse ;  /* 0x0000000500079202 */ /* 0x080fe40000000f00 */
[C---:B------:R-:W-:Y:S03]  /*1b9c0*/  @!P1 LEA R4, P0, R232.reuse, R4, 0x8 ;  /* 0x00000004e8049211 */ /* 0x040fe600078040ff */
[----:B------:R-:W-:Y:S01]  /*1b9d0*/  @!PT LDS RZ, [RZ] ;  /* 0x00000000fffff984 */ /* 0x000fe20000000800 */
[----:B------:R-:W-:Y:S01]  /*1b9e0*/  @!PT LDS RZ, [RZ] ;  /* 0x00000000fffff984 */ /* 0x000fe20000000800 */
[----:B------:R-:W-:Y:S01]  /*1b9f0*/  @!PT LDS RZ, [RZ] ;  /* 0x00000000fffff984 */ /* 0x000fe20000000800 */
[----:B------:R-:W-:Y:S01]  /*1ba00*/  @!P1 LDGSTS.E.BYPASS.LTC128B.128 [R227+0xc000], desc[UR4][R10.64] ;  /* 0x0c0000000ae39fae */ /* 0x000fe2000b981a04 */
[C---:B------:R-:W-:Y:S01]  /*1ba10*/  @!P1 IMAD.WIDE.U32 R6, R232.reuse, 0xc0, R6 ;  /* 0x000000c0e8069825 */ /* 0x040fe200078e0006 */
[----:B------:R-:W-:Y:S02]  /*1ba20*/  @!P1 LEA.HI.X R5, R232, R5, R233, 0x8, P0 ;  /* 0x00000005e8059211 */ /* 0x000fe400000f44e9 */
[----:B------:R-:W-:Y:S02]  /*1ba30*/  LOP3.LUT P0, RZ, R219, 0x2, RZ, 0xc0, !PT ;  /* 0x00000002dbff7812 */ /* 0x000fe4000780c0ff */
[----:B------:R-:W-:Y:S02]  /*1ba40*/  @!P1 IADD3 R7, PT, PT, R2, R7, RZ ;  /* 0x0000000702079210 */ /* 0x000fe40007ffe0ff */
[----:B------:R-:W-:Y:S01]  /*1ba50*/  @P1 STS.128 [R227+0xc800], RZ ;  /* 0x00c800ffe3001388 */ /* 0x000fe20000000c00 */
[----:B------:R-:W-:Y:S01]  /*1ba60*/  @!P1 IMAD R2, R233, 0x1a0, RZ ;  /* 0x000001a0e9029824 */ /* 0x000fe200078e02ff */
[----:B------:R-:W-:Y:S04]  /*1ba70*/  SEL R212, R212, 0xffffffe0, !P0 ;  /* 0xffffffe0d4d47807 */ /* 0x000fe80004000000 */
[----:B------:R-:W-:Y:S02]  /*1ba80*/  @!P1 IADD3 R25, PT, PT, R2, R25, RZ ;  /* 0x0000001902199210 */ /* 0x000fe40007ffe0ff */
[----:B------:R-:W-:Y:S01]  /*1ba90*/  @!PT LDS RZ, [RZ] ;  /* 0x00000000fffff984 */ /* 0x000fe20000000800 */
[----:B------:R-:W-:Y:S01]  /*1baa0*/  @!PT LDS RZ, [RZ] ;  /* 0x00000000fffff984 */ /* 0x000fe20000000800 */
[----:B------:R-:W-:Y:S01]  /*1bab0*/  @!PT LDS RZ, [RZ] ;  /* 0x00000000fffff984 */ /* 0x000fe20000000800 */
[----:B------:R-:W-:Y:S01]  /*1bac0*/  @!P1 LDGSTS.E.BYPASS.LTC128B.128 [R227+0xc800], desc[UR4][R26.64] ;  /* 0x0c8000001ae39fae */ /* 0x000fe2000b981a04 */
[----:B------:R-:W-:Y:S04]  /*1bad0*/  LOP3.LUT R2, R217, 0x200, R218, 0xf8, !PT ;  /* 0x00000200d9027812 */ /* 0x000fe800078ef8da */
[----:B------:R-:W-:Y:S03]  /*1bae0*/  LOP3.LUT R0, R2, R214, RZ, 0xfc, !PT ;  /* 0x000000d602007212 */ /* 0x000fe600078efcff */
[----:B------:R-:W-:Y:S01]  /*1baf0*/  @P1 STS.128 [R227+0xd000], RZ ;  /* 0x00d000ffe3001388 */ /* 0x000fe20000000c00 */
[----:B------:R-:W-:Y:S02]  /*1bb00*/  LEA R2, R0, R215, 0x1 ;  /* 0x000000d700027211 */ /* 0x000fe400078e08ff */
[-C--:B------:R-:W-:Y:S02]  /*1bb10*/  IADD3 R0, PT, PT, R212, R3.reuse, RZ ;  /* 0x00000003d4007210 */ /* 0x080fe40007ffe0ff */
[----:B------:R-:W-:Y:S03]  /*1bb20*/  IADD3 R172, PT, PT, R2, R212, RZ ;  /* 0x000000d402ac7210 */ /* 0x000fe60007ffe0ff */
        /* <DEDUP_REMOVED lines=76> */
[----:B------:R-:W1:Y:S01]  /*1bff0*/  LDSM.16.M88.4 R168, [R3+0x9800] ;  /* 0x0098000003a8783b */ /* 0x000e620000000200 */
[C---:B------:R-:W-:Y:S07]  /*1c000*/  HMMA.16816.F32.BF16 R48, R128.reuse, R50, RZ ;  /* 0x000000328030723c */ /* 0x040fee00000418ff */
[----:B------:R-:W-:Y:S01]  /*1c010*/  LDSM.16.M88.4 R172, [R172] ;  /* 0x00000000acac783b */ /* 0x000fe20000000200 */
        /* <DEDUP_REMOVED lines=8> */
[C---:B------:R-:W-:Y:S07]  /*1c0a0*/  HMMA.16816.F32.BF16 R68, R128.reuse, R72, RZ ;  /* 0x000000488044723c */ /* 0x040fee00000418ff */
[----:B------:R-:W-:Y:S01]  /*1c0b0*/  LDSM.16.M88.4 R192, [R0+0x5800] ;  /* 0x0058000000c0783b */ /* 0x000fe20000000200 */
[C---:B------:R-:W-:Y:S07]  /*1c0c0*/  HMMA.16816.F32.BF16 R72, R128.reuse, R74, RZ ;  /* 0x0000004a8048723c */ /* 0x040fee00000418ff */
[----:B------:R-:W-:Y:S01]  /*1c0d0*/  LDSM.16.M88.4 R196, [R0+0x6000] ;  /* 0x0060000000c4783b */ /* 0x000fe20000000200 */
[C---:B----4-:R-:W-:Y:S07]  /*1c0e0*/  HMMA.16816.F32.BF16 R76, R128.reuse, R80, RZ ;  /* 0x00000050804c723c */ /* 0x050fee00000418ff */
[----:B------:R-:W0:Y:S08]  /*1c0f0*/  LDGDEPBAR ;  /* 0x00000000000079af */ /* 0x000e300000000000 */
[----:B------:R-:W-:Y:S01]  /*1c100*/  LDSM.16.M88.4 R200, [R0+0x7000] ;  /* 0x0070000000c8783b */ /* 0x000fe20000000200 */
[C---:B------:R-:W-:Y:S07]  /*1c110*/  HMMA.16816.F32.BF16 R80, R128.reuse, R82, RZ ;  /* 0x000000528050723c */ /* 0x040fee00000418ff */
[----:B------:R-:W-:Y:S01]  /*1c120*/  LDSM.16.M88.4 R204, [R0+0x7800] ;  /* 0x0078000000cc783b */ /* 0x000fe20000000200 */
[C---:B------:R-:W-:Y:S07]  /*1c130*/  HMMA.16816.F32.BF16 R84, R128.reuse, R88, RZ ;  /* 0x000000588054723c */ /* 0x040fee00000418ff */
[----:B------:R-:W-:Y:S01]  /*1c140*/  LDSM.16.M88.4 R208, [R0+0x8800] ;  /* 0x0088000000d0783b */ /* 0x000fe20000000200 */
[C---:B------:R-:W-:Y:S07]  /*1c150*/  HMMA.16816.F32.BF16 R88, R128.reuse, R90, RZ ;  /* 0x0000005a8058723c */ /* 0x040fee00000418ff */
[----:B------:R-:W4:Y:S01]  /*1c160*/  LD.E R220, desc[UR4][R134.64+0x18c] ;  /* 0x00018c0486dc7980 */ /* 0x000f22000c101900 */
        /* <DEDUP_REMOVED lines=23> */
[C---:B-1----:R-:W-:Y:S08]  /*1c2e0*/  HMMA.16816.F32.BF16 R36, R172.reuse, R168, R36 ;  /* 0x000000a8ac24723c */ /* 0x042ff00000041824 */
[C---:B------:R-:W-:Y:S01]  /*1c2f0*/  HMMA.16816.F32.BF16 R40, R172.reuse, R170, R40 ;  /* 0x000000aaac28723c */ /* 0x040fe20000041828 */
[----:B------:R-:W1:Y:S07]  /*1c300*/  LDSM.16.M88.4 R168, [R0+0x9000] ;  /* 0x0090000000a8783b */ /* 0x000e6e0000000200 */
[C---:B---3--:R-:W-:Y:S08]  /*1c310*/  HMMA.16816.F32.BF16 R44, R172.reuse, R176, R44 ;  /* 0x000000b0ac2c723c */ /* 0x048ff0000004182c */
[C---:B------:R-:W-:Y:S01]  /*1c320*/  HMMA.16816.F32.BF16 R48, R172.reuse, R178, R48 ;  /* 0x000000b2ac30723c */ /* 0x040fe20000041830 */
[----:B------:R3:W1:Y:S07]  /*1c330*/  LDSM.16.M88.4 R176, [R0+0x9800] ;  /* 0x0098000000b0783b */ /* 0x00066e0000000200 */
[C---:B------:R-:W-:Y:S08]  /*1c340*/  HMMA.16816.F32.BF16 R52, R172.reuse, R180, R52 ;  /* 0x000000b4ac34723c */ /* 0x040ff00000041834 */
[C---:B------:R-:W-:Y:S08]  /*1c350*/  HMMA.16816.F32.BF16 R56, R172.reuse, R182, R56 ;  /* 0x000000b6ac38723c */ /* 0x040ff00000041838 */
[C---:B------:R-:W-:Y:S01]  /*1c360*/  HMMA.16816.F32.BF16 R60, R172.reuse, R192, R60 ;  /* 0x000000c0ac3c723c */ /* 0x040fe2000004183c */
[----:B---3--:R-:W-:Y:S04]  /*1c370*/  MOV R0, 0x40 ;  /* 0x0000004000007802 */ /* 0x008fe80000000f00 */
[----:B------:R-:W-:Y:S03]  /*1c380*/  SEL R0, R0, 0xffffffc0, !P2 ;  /* 0xffffffc000007807 */ /* 0x000fe60005000000 */
[C---:B------:R-:W-:Y:S03]  /*1c390*/  HMMA.16816.F32.BF16 R64, R172.reuse, R194, R64 ;  /* 0x000000c2ac40723c */ /* 0x040fe60000041840 */
[----:B------:R-:W-:Y:S02]  /*1c3a0*/  IADD3 R2, PT, PT, R2, R0, RZ ;  /* 0x0000000002027210 */ /* 0x000fe40007ffe0ff */
[----:B------:R-:W-:Y:S03]  /*1c3b0*/  IADD3 R0, PT, PT, R0, R3, RZ ;  /* 0x0000000300007210 */ /* 0x000fe60007ffe0ff */
[----:B------:R-:W-:Y:S01]  /*1c3c0*/  LDSM.16.M88.4 R180, [R2] ;  /* 0x0000000002b4783b */ /* 0x000fe20000000200 */
[C---:B------:R-:W-:Y:S07]  /*1c3d0*/  HMMA.16816.F32.BF16 R68, R172.reuse, R196, R68 ;  /* 0x000000c4ac44723c */ /* 0x040fee0000041844 */
[----:B------:R-:W-:Y:S01]  /*1c3e0*/  LDSM.16.M88.4 R192, [R0+0x3000] ;  /* 0x0030000000c0783b */ /* 0x000fe20000000200 */
[C---:B------:R-:W-:Y:S07]  /*1c3f0*/  HMMA.16816.F32.BF16 R72, R172.reuse, R198, R72 ;  /* 0x000000c6ac48723c */ /* 0x040fee0000041848 */
[----:B------:R-:W-:Y:S01]  /*1c400*/  LDSM.16.M88.4 R196, [R0+0x3800] ;  /* 0x0038000000c4783b */ /* 0x000fe20000000200 */
        /* <DEDUP_REMOVED lines=18> */
[C---:B------:R-:W-:Y:S08]  /*1c530*/  HMMA.16816.F32.BF16 R124, R172.reuse, R176, R124 ;  /* 0x000000b0ac7c723c */ /* 0x040ff0000004187c */
[----:B------:R-:W-:Y:S01]  /*1c540*/  HMMA.16816.F32.BF16 R128, R172, R178, R128 ;  /* 0x000000b2ac80723c */ /* 0x000fe20000041880 */
[----:B------:R-:W-:Y:S07]  /*1c550*/  LDSM.16.M88.4 R172, [R0+0x6800] ;  /* 0x0068000000ac783b */ /* 0x000fee0000000200 */
[C---:B--2---:R-:W-:Y:S01]  /*1c560*/  HMMA.16816.F32.BF16 R4, R180.reuse, R184, R4 ;  /* 0x000000b8b404723c */ /* 0x044fe20000041804 */
[----:B------:R-:W-:Y:S07]  /*1c570*/  LDSM.16.M88.4 R176, [R0+0x7000] ;  /* 0x0070000000b0783b */ /* 0x000fee0000000200 */
        /* <DEDUP_REMOVED lines=17> */
[C---:B------:R-:W-:Y:S03]  /*1c690*/  HMMA.16816.F32.BF16 R52, R180.reuse, R204, R52 ;  /* 0x000000ccb434723c */ /* 0x040fe60000041834 */
[C---:B------:R-:W-:Y:S02]  /*1c6a0*/  IADD3 R204, PT, PT, R212.reuse, R2, RZ ;  /* 0x00000002d4cc7210 */ /* 0x040fe40007ffe0ff */
[----:B------:R-:W-:Y:S03]  /*1c6b0*/  IADD3 R2, PT, PT, R212, R0, RZ ;  /* 0x00000000d4027210 */ /* 0x000fe60007ffe0ff */
[C---:B------:R-:W-:Y:S01]  /*1c6c0*/  HMMA.16816.F32.BF16 R56, R180.reuse, R206, R56 ;  /* 0x000000ceb438723c */ /* 0x040fe20000041838 */
[----:B------:R-:W-:Y:S07]  /*1c6d0*/  LDSM.16.M88.4 R204, [R204] ;  /* 0x00000000cccc783b */ /* 0x000fee0000000200 */
[C---:B------:R-:W-:Y:S08]  /*1c6e0*/  HMMA.16816.F32.BF16 R60, R180.reuse, R208, R60 ;  /* 0x000000d0b43c723c */ /* 0x040ff0000004183c */
        /* <DEDUP_REMOVED lines=19> */
[C---:B--2---:R-:W-:Y:S08]  /*1c820*/  HMMA.16816.F32.BF16 R4, R204.reuse, R208, R4 ;  /* 0x000000d0cc04723c */ /* 0x044ff00000041804 */
[C---:B------:R-:W-:Y:S08]  /*1c830*/  HMMA.16816.F32.BF16 R8, R204.reuse, R210, R8 ;  /* 0x000000d2cc08723c */ /* 0x040ff00000041808 */
[C---:B-1----:R-:W-:Y:S03]  /*1c840*/  HMMA.16816.F32.BF16 R12, R204.reuse, R168, R12 ;  /* 0x000000a8cc0c723c */ /* 0x042fe6000004180c */
[-C--:B----4-:R-:W-:Y:S01]  /*1c850*/  FMUL.FTZ R4, R4, R220.reuse ;  /* 0x000000dc04047220 */ /* 0x090fe20000410000 */
        /* <DEDUP_REMOVED lines=19> */
[----:B------:R1:W-:Y:S10]  /*1c990*/  MUFU.TANH R188, R7 ;  /* 0x0000000700bc7308 */ /* 0x0003f40000002400 */
[----:B------:R-:W2:Y:S10]  /*1c9a0*/  MUFU.TANH R0, R8 ;  /* 0x0000000800007308 */ /* 0x000eb40000002400 */
[----:B------:R-:W-:Y:S01]  /*1c9b0*/  MUFU.TANH R173, R9 ;  /* 0x0000000900ad7308 */ /* 0x000fe20000002400 */
[----:B-1----:R-:W1:Y:S09]  /*1c9c0*/  LDSM.16.M88.4 R4, [R2+0x3000] ;  /* 0x003000000204783b */ /* 0x002e720000000200 */
[----:B------:R-:W-:Y:S01]  /*1c9d0*/  MUFU.TANH R185, R10 ;  /* 0x0000000a00b97308 */ /* 0x000fe20000002400 */
[----:B--2---:R-:W-:Y:S09]  /*1c9e0*/  STL [R1+0x1c], R0 ;  /* 0x00001c0001007387 */ /* 0x004ff20000100800 */
[----:B------:R2:W-:Y:S10]  /*1c9f0*/  MUFU.TANH R189, R11 ;  /* 0x0000000b00bd7308 */ /* 0x0005f40000002400 */
[----:B------:R-:W-:Y:S10]  /*1ca00*/  MUFU.TANH R169, R12 ;  /* 0x0000000c00a97308 */ /* 0x000ff40000002400 */
[----:B------:R-:W-:Y:S01]  /*1ca10*/  MUFU.TANH R168, R13 ;  /* 0x0000000d00a87308 */ /* 0x000fe20000002400 */
[----:B--2---:R-:W2:Y:S09]  /*1ca20*/  LDSM.16.M88.4 R8, [R2+0x3800] ;  /* 0x003800000208783b */ /* 0x004eb20000000200 */
[----:B------:R-:W-:Y:S01]  /*1ca30*/  MUFU.TANH R199, R14 ;  /* 0x0000000e00c77308 */ /* 0x000fe20000002400 */
[C---:B-1----:R-:W-:Y:S09]  /*1ca40*/  HMMA.16816.F32.BF16 R20, R204.reuse, R4, R20 ;  /* 0x00000004cc14723c */ /* 0x042ff20000041814 */
[----:B------:R-:W-:Y:S01]  /*1ca50*/  MUFU.TANH R197, R15 ;  /* 0x0000000f00c57308 */ /* 0x000fe20000002400 */
[C---:B------:R-:W-:Y:S01]  /*1ca60*/  HMMA.16816.F32.BF16 R24, R204.reuse, R6, R24 ;  /* 0x00000006cc18723c */ /* 0x040fe20000041818 */
[----:B------:R-:W1:Y:S08]  /*1ca70*/  LDSM.16.M88.4 R4, [R2+0x4000] ;  /* 0x004000000204783b */ /* 0x000e700000000200 */
[----:B------:R-:W-:Y:S01]  /*1ca80*/  MUFU.TANH R172, R16 ;  /* 0x0000001000ac7308 */ /* 0x000fe20000002400 */
[-C--:B------:R-:W-:Y:S01]  /*1ca90*/  FMUL.FTZ R20, R20, R220.reuse ;  /* 0x000000dc14147220 */ /* 0x080fe20000410000 */
[-C--:B------:R-:W-:Y:S01]  /*1caa0*/  FMUL.FTZ R21, R21, R220.reuse ;  /* 0x000000dc15157220 */ /* 0x080fe20000410000 */
[-C--:B------:R-:W-:Y:S07]  /*1cab0*/  FMUL.FTZ R22, R22, R220.reuse ;  /* 0x000000dc16167220 */ /* 0x080fee0000410000 */
[----:B------:R-:W-:Y:S01]  /*1cac0*/  MUFU.TANH R170, R17 ;  /* 0x0000001100aa7308 */ /* 0x000fe20000002400 */
[-C--:B------:R-:W-:Y:S01]  /*1cad0*/  FMUL.FTZ R23, R23, R220.reuse ;  /* 0x000000dc17177220 */ /* 0x080fe20000410000 */
[-C--:B------:R-:W-:Y:S01]  /*1cae0*/  FMUL.FTZ R24, R24, R220.reuse ;  /* 0x000000dc18187220 */ /* 0x080fe20000410000 */
[-C--:B------:R-:W-:Y:S01]  /*1caf0*/  FMUL.FTZ R25, R25, R220.reuse ;  /* 0x000000dc19197220 */ /* 0x080fe20000410000 */
[-C--:B------:R-:W-:Y:S06]  /*1cb00*/  FMUL.FTZ R26, R26, R220.reuse ;  /* 0x000000dc1a1a7220 */ /* 0x080fec0000410000 */
[----:B------:R-:W-:Y:S01]  /*1cb10*/  MUFU.TANH R208, R18 ;  /* 0x0000001200d07308 */ /* 0x000fe20000002400 */
[-C--:B------:R-:W-:Y:S01]  /*1cb20*/  FMUL.FTZ R27, R27, R220.reuse ;  /* 0x000000dc1b1b7220 */ /* 0x080fe20000410000 */
[C---:B--2---:R-:W-:Y:S08]  /*1cb30*/  HMMA.16816.F32.BF16 R28, R204.reuse, R8, R28 ;  /* 0x00000008cc1c723c */ /* 0x044ff0000004181c */
[----:B------:R-:W-:Y:S01]  /*1cb40*/  MUFU.TANH R202, R19 ;  /* 0x0000001300ca7308 */ /* 0x000fe20000002400 */
[C---:B------:R-:W-:Y:S01]  /*1cb50*/  HMMA.16816.F32.BF16 R32, R204.reuse, R10, R32 ;  /* 0x0000000acc20723c */ /* 0x040fe20000041820 */
[----:B------:R-:W2:Y:S08]  /*1cb60*/  LDSM.16.M88.4 R8, [R2+0x4800] ;  /* 0x004800000208783b */ /* 0x000eb00000000200 */
[----:B------:R-:W-:Y:S01]  /*1cb70*/  MUFU.TANH R171, R20 ;  /* 0x0000001400ab7308 */ /* 0x000fe20000002400 */
[C---:B-1----:R-:W-:Y:S03]  /*1cb80*/  HMMA.16816.F32.BF16 R36, R204.reuse, R4, R36 ;  /* 0x00000004cc24723c */ /* 0x042fe60000041824 */
[-C--:B------:R-:W-:Y:S01]  /*1cb90*/  FMUL.FTZ R28, R28, R220.reuse ;  /* 0x000000dc1c1c7220 */ /* 0x080fe20000410000 */
[-C--:B------:R-:W-:Y:S05]  /*1cba0*/  FMUL.FTZ R29, R29, R220.reuse ;  /* 0x000000dc1d1d7220 */ /* 0x080fea0000410000 */
[----:B------:R-:W-:Y:S01]  /*1cbb0*/  MUFU.TANH R181, R21 ;  /* 0x0000001500b57308 */ /* 0x000fe20000002400 */
[-C--:B------:R-:W-:Y:S01]  /*1cbc0*/  FMUL.FTZ R31, R31, R220.reuse ;  /* 0x000000dc1f1f7220 */ /* 0x080fe20000410000 */
[-C--:B------:R-:W-:Y:S01]  /*1cbd0*/  FMUL.FTZ R30, R30, R220.reuse ;  /* 0x000000dc1e1e7220 */ /* 0x080fe20000410000 */
[C---:B------:R-:W-:Y:S01]  /*1cbe0*/  HMMA.16816.F32.BF16 R40, R204.reuse, R6, R40 ;  /* 0x00000006cc28723c */ /* 0x040fe20000041828 */
[----:B------:R-:W1:Y:S02]  /*1cbf0*/  LDSM.16.M88.4 R4, [R2+0x5000] ;  /* 0x005000000204783b */ /* 0x000e640000000200 */
        /* <DEDUP_REMOVED lines=15> */
[C---:B--2---:R-:W-:Y:S07]  /*1ccf0*/  HMMA.16816.F32.BF16 R44, R204.reuse, R8, R44 ;  /* 0x00000008cc2c723c */ /* 0x044fee000004182c */
[----:B------:R-:W-:Y:S01]  /*1cd00*/  MUFU.TANH R243, R39 ;  /* 0x0000002700f37308 */ /* 0x000fe20000002400 */
[C---:B------:R-:W-:Y:S01]  /*1cd10*/  HMMA.16816.F32.BF16 R48, R204.reuse, R10, R48 ;  /* 0x0000000acc30723c */ /* 0x040fe20000041830 */
[----:B------:R-:W2:Y:S08]  /*1cd20*/  LDSM.16.M88.4 R8, [R2+0x5800] ;  /* 0x005800000208783b */ /* 0x000eb00000000200 */
[----:B------:R-:W-:Y:S01]  /*1cd30*/  MUFU.TANH R238, R42 ;  /* 0x0000002a00ee7308 */ /* 0x000fe20000002400 */
[C---:B-1----:R-:W-:Y:S03]  /*1cd40*/  HMMA.16816.F32.BF16 R52, R204.reuse, R4, R52 ;  /* 0x00000004cc34723c */ /* 0x042fe60000041834 */
[-C--:B------:R-:W-:Y:S06]  /*1cd50*/  FMUL.FTZ R44, R44, R220.reuse ;  /* 0x000000dc2c2c7220 */ /* 0x080fec0000410000 */
[----:B------:R-:W-:Y:S01]  /*1cd60*/  MUFU.TANH R180, R29 ;  /* 0x0000001d00b47308 */ /* 0x000fe20000002400 */
[-C--:B------:R-:W-:Y:S01]  /*1cd70*/  FMUL.FTZ R45, R45, R220.reuse ;  /* 0x000000dc2d2d7220 */ /* 0x080fe20000410000 */
[-C--:B------:R-:W-:Y:S01]  /*1cd80*/  FMUL.FTZ R46, R46, R220.reuse ;  /* 0x000000dc2e2e7220 */ /* 0x080fe20000410000 */
        /* <DEDUP_REMOVED lines=18> */
[C---:B--2---:R-:W-:Y:S06]  /*1ceb0*/  HMMA.16816.F32.BF16 R60, R204.reuse, R8, R60 ;  /* 0x00000008cc3c723c */ /* 0x044fec000004183c */
        /* <DEDUP_REMOVED lines=12> */
[----:B------:R-:W3:Y:S01]  /*1cf80*/  MUFU.TANH R0, R63 ;  /* 0x0000003f00007308 */ /* 0x000ee20000002400 */
[-C--:B------:R-:W-:Y:S01]  /*1cf90*/  FMUL.FTZ R67, R67, R220.reuse ;  /* 0x000000dc43437220 */ /* 0x080fe20000410000 */
[-C--:B------:R-:W-:Y:S01]  /*1cfa0*/  FMUL.FTZ R66, R66, R220.reuse ;  /* 0x000000dc42427220 */ /* 0x080fe20000410000 */
[-C--:B------:R-:W-:Y:S01]  /*1cfb0*/  FMUL.FTZ R65, R65, R220.reuse ;  /* 0x000000dc41417220 */ /* 0x080fe20000410000 */
[-C--:B------:R-:W-:Y:S06]  /*1cfc0*/  FMUL.FTZ R64, R64, R220.reuse ;  /* 0x000000dc40407220 */ /* 0x080fec0000410000 */
[----:B------:R-:W4:Y:S01]  /*1cfd0*/  MUFU.TANH R3, R66 ;  /* 0x0000004200037308 */ /* 0x000f220000002400 */
[-C--:B------:R-:W-:Y:S01]  /*1cfe0*/  FMUL.FTZ R68, R68, R220.reuse ;  /* 0x000000dc44447220 */ /* 0x080fe20000410000 */
[-C--:B------:R-:W-:Y:S01]  /*1cff0*/  FMUL.FTZ R69, R69, R220.reuse ;  /* 0x000000dc45457220 */ /* 0x080fe20000410000 */
[-C--:B------:R-:W-:Y:S01]  /*1d000*/  FMUL.FTZ R70, R70, R220.reuse ;  /* 0x000000dc46467220 */ /* 0x080fe20000410000 */
[-C--:B------:R-:W-:Y:S06]  /*1d010*/  FMUL.FTZ R71, R71, R220.reuse ;  /* 0x000000dc47477220 */ /* 0x080fec0000410000 */
[----:B------:R-:W-:Y:S01]  /*1d020*/  MUFU.TANH R42, R45 ;  /* 0x0000002d002a7308 */ /* 0x000fe20000002400 */
[-C--:B------:R-:W-:Y:S01]  /*1d030*/  FMUL.FTZ R75, R75, R220.reuse ;  /* 0x000000dc4b4b7220 */ /* 0x080fe20000410000 */
[----:B---3--:R3:W-:Y:S01]  /*1d040*/  STL [R1+0x8], R0 ;  /* 0x0000080001007387 */ /* 0x0087e20000100800 */
[-C--:B------:R-:W-:Y:S01]  /*1d050*/  FMUL.FTZ R72, R72, R220.reuse ;  /* 0x000000dc48487220 */ /* 0x080fe20000410000 */
[-C--:B------:R-:W-:Y:S01]  /*1d060*/  FMUL.FTZ R73, R73, R220.reuse ;  /* 0x000000dc49497220 */ /* 0x080fe20000410000 */
[C---:B--2---:R-:W-:Y:S05]  /*1d070*/  HMMA.16816.F32.BF16 R76, R204.reuse, R8, R76 ;  /* 0x00000008cc4c723c */ /* 0x044fea000004184c */
[----:B------:R-:W-:Y:S01]  /*1d080*/  MUFU.TANH R50, R75 ;  /* 0x0000004b00327308 */ /* 0x000fe20000002400 */
[-C--:B------:R-:W-:Y:S01]  /*1d090*/  FMUL.FTZ R74, R74, R220.reuse ;  /* 0x000000dc4a4a7220 */ /* 0x080fe20000410000 */
[----:B----4-:R-:W-:Y:S01]  /*1d0a0*/  STL [R1+0x4], R3 ;  /* 0x0000040301007387 */ /* 0x010fe20000100800 */
[C---:B------:R-:W-:Y:S03]  /*1d0b0*/  HMMA.16816.F32.BF16 R80, R204.reuse, R10, R80 ;  /* 0x0000000acc50723c */ /* 0x040fe60000041850 */
[----:B------:R-:W2:Y:S04]  /*1d0c0*/  LDSM.16.M88.4 R8, [R2+0x7800] ;  /* 0x007800000208783b */ /* 0x000ea80000000200 */
        /* <DEDUP_REMOVED lines=9> */
[----:B---3--:R-:W3:Y:S01]  /*1d160*/  MUFU.TANH R0, R67 ;  /* 0x0000004300007308 */ /* 0x008ee20000002400 */
        /* <DEDUP_REMOVED lines=9> */
[----:B------:R-:W1:Y:S01]  /*1d200*/  MUFU.TANH R39, R85 ;  /* 0x0000005500277308 */ /* 0x000e620000002400 */
[-C--:B------:R-:W-:Y:S01]  /*1d210*/  FMUL.FTZ R88, R88, R220.reuse ;  /* 0x000000dc58587220 */ /* 0x080fe20000410000 */
[----:B---3--:R3:W-:Y:S01]  /*1d220*/  STL [R1], R0 ;  /* 0x0000000001007387 */ /* 0x0087e20000100800 */
[-C--:B------:R-:W-:Y:S01]  /*1d230*/  FMUL.FTZ R89, R89, R220.reuse ;  /* 0x000000dc59597220 */ /* 0x080fe20000410000 */
[-C--:B------:R-:W-:Y:S01]  /*1d240*/  FMUL.FTZ R90, R90, R220.reuse ;  /* 0x000000dc5a5a7220 */ /* 0x080fe20000410000 */
[----:B------:R-:W-:Y:S01]  /*1d250*/  FMUL.FTZ R91, R91, R220 ;  /* 0x000000dc5b5b7220 */ /* 0x000fe20000410000 */
[C---:B--2---:R-:W-:Y:S04]  /*1d260*/  HMMA.16816.F32.BF16 R92, R204.reuse, R8, R92 ;  /* 0x00000008cc5c723c */ /* 0x044fe8000004185c */
[----:B------:R2:W2:Y:S04]  /*1d270*/  MUFU.TANH R85, R87 ;  /* 0x0000005700557308 */ /* 0x0004a80000002400 */
[C---:B------:R-:W-:Y:S01]  /*1d280*/  HMMA.16816.F32.BF16 R96, R204.reuse, R10, R96 ;  /* 0x0000000acc60723c */ /* 0x040fe20000041860 */
[----:B------:R-:W4:Y:S05]  /*1d290*/  LDSM.16.M88.4 R8, [R2+0x8800] ;  /* 0x008800000208783b */ /* 0x000f2a0000000200 */
[----:B------:R4:W4:Y:S02]  /*1d2a0*/  MUFU.TANH R48, R58 ;  /* 0x0000003a00307308 */ /* 0x0009240000002400 */
[C---:B-1----:R-:W-:Y:S08]  /*1d2b0*/  HMMA.16816.F32.BF16 R100, R204.reuse, R4, R100 ;  /* 0x00000004cc64723c */ /* 0x042ff00000041864 */
[----:B------:R1:W1:Y:S01]  /*1d2c0*/  MUFU.TANH R241, R61 ;  /* 0x0000003d00f17308 */ /* 0x0002620000002400 */
[----:B--2--5:R-:W-:Y:S01]  /*1d2d0*/  MOV R87, R252 ;  /* 0x000000fc00577202 */ /* 0x024fe20000000f00 */
[----:B---3--:R-:W2:Y:S01]  /*1d2e0*/  LDL R0, [R1+0x60] ;  /* 0x0000600001007983 */ /* 0x008ea20000100800 */
[-C--:B------:R-:W-:Y:S01]  /*1d2f0*/  FMUL.FTZ R92, R92, R220.reuse ;  /* 0x000000dc5c5c7220 */ /* 0x080fe20000410000 */
[-C--:B------:R-:W-:Y:S01]  /*1d300*/  FMUL.FTZ R93, R93, R220.reuse ;  /* 0x000000dc5d5d7220 */ /* 0x080fe20000410000 */
[-C--:B------:R-:W-:Y:S01]  /*1d310*/  FMUL.FTZ R94, R94, R220.reuse ;  /* 0x000000dc5e5e7220 */ /* 0x080fe20000410000 */
[C---:B------:R-:W-:Y:S04]  /*1d320*/  HMMA.16816.F32.BF16 R104, R204.reuse, R6, R104 ;  /* 0x00000006cc68723c */ /* 0x040fe80000041868 */
[----:B------:R3:W1:Y:S01]  /*1d330*/  MUFU.TANH R250, R62 ;  /* 0x0000003e00fa7308 */ /* 0x0006620000002400 */
[----:B------:R-:W1:Y:S01]  /*1d340*/  LDSM.16.M88.4 R4, [R2+0x9000] ;  /* 0x009000000204783b */ /* 0x000e620000000200 */
[-C--:B------:R-:W-:Y:S01]  /*1d350*/  FMUL.FTZ R95, R95, R220.reuse ;  /* 0x000000dc5f5f7220 */ /* 0x080fe20000410000 */
[-C--:B------:R-:W-:Y:S01]  /*1d360*/  FMUL.FTZ R96, R96, R220.reuse ;  /* 0x000000dc60607220 */ /* 0x080fe20000410000 */
[-C--:B------:R-:W-:Y:S01]  /*1d370*/  FMUL.FTZ R97, R97, R220.reuse ;  /* 0x000000dc61617220 */ /* 0x080fe20000410000 */
[-C--:B------:R-:W-:Y:S01]  /*1d380*/  FMUL.FTZ R98, R98, R220.reuse ;  /* 0x000000dc62627220 */ /* 0x080fe20000410000 */
[-C--:B------:R-:W-:Y:S04]  /*1d390*/  FMUL.FTZ R99, R99, R220.reuse ;  /* 0x000000dc63637220 */ /* 0x080fe80000410000 */
[----:B------:R3:W1:Y:S01]  /*1d3a0*/  MUFU.TANH R235, R65 ;  /* 0x0000004100eb7308 */ /* 0x0006620000002400 */
        /* <DEDUP_REMOVED lines=8> */
[-C--:B------:R-:W-:Y:S01]  /*1d430*/  FMUL.FTZ R107, R107, R220.reuse ;  /* 0x000000dc6b6b7220 */ /* 0x080fe20000410000 */
[C---:B----4-:R-:W-:Y:S05]  /*1d440*/  HMMA.16816.F32.BF16 R108, R204.reuse, R8, R108 ;  /* 0x00000008cc6c723c */ /* 0x050fea000004186c */
[----:B------:R3:W4:Y:S03]  /*1d450*/  MUFU.TANH R240, R69 ;  /* 0x0000004500f07308 */ /* 0x0007260000002400 */
[C---:B------:R-:W-:Y:S07]  /*1d460*/  HMMA.16816.F32.BF16 R112, R204.reuse, R10, R112 ;  /* 0x0000000acc70723c */ /* 0x040fee0000041870 */
[----:B------:R3:W2:Y:S01]  /*1d470*/  MUFU.TANH R75, R77 ;  /* 0x0000004d004b7308 */ /* 0x0006a20000002400 */
[----:B------:R-:W4:Y:S01]  /*1d480*/  LDSM.16.M88.4 R8, [R2+0x9800] ;  /* 0x009800000208783b */ /* 0x000f220000000200 */
[----:B------:R-:W-:Y:S08]  /*1d490*/  DEPBAR.LE SB0, 0x0 ;  /* 0x000080000000791a */ /* 0x000ff00000000000 */
[----:B------:R3:W2:Y:S01]  /*1d4a0*/  MUFU.TANH R34, R79 ;  /* 0x0000004f00227308 */ /* 0x0006a20000002400 */
[----:B------:R-:W-:Y:S01]  /*1d4b0*/  BAR.SYNC.DEFER_BLOCKING 0x0 ;  /* 0x0000000000007b1d */ /* 0x000fe20000010000 */
[C---:B-1----:R-:W-:Y:S05]  /*1d4c0*/  HMMA.16816.F32.BF16 R116, R204.reuse, R4, R116 ;  /* 0x00000004cc74723c */ /* 0x042fea0000041874 */
[-C--:B------:R-:W-:Y:S03]  /*1d4d0*/  FMUL.FTZ R108, R108, R220.reuse ;  /* 0x000000dc6c6c7220 */ /* 0x080fe60000410000 */
[----:B------:R3:W1:Y:S01]  /*1d4e0*/  MUFU.TANH R234, R30 ;  /* 0x0000001e00ea7308 */ /* 0x0006620000002400 */
[-C--:B------:R-:W-:Y:S01]  /*1d4f0*/  FMUL.FTZ R109, R109, R220.reuse ;  /* 0x000000dc6d6d7220 */ /* 0x080fe20000410000 */
[C---:B------:R-:W-:Y:S03]  /*1d500*/  HMMA.16816.F32.BF16 R120, R204.reuse, R6, R120 ;  /* 0x00000006cc78723c */ /* 0x040fe60000041878 */
[-C--:B------:R-:W-:Y:S01]  /*1d510*/  FMUL.FTZ R113, R113, R220.reuse ;  /* 0x000000dc71717220 */ /* 0x080fe20000410000 */
[-C--:B------:R-:W-:Y:S01]  /*1d520*/  FMUL.FTZ R110, R110, R220.reuse ;  /* 0x000000dc6e6e7220 */ /* 0x080fe20000410000 */
[-C--:B------:R-:W-:Y:S03]  /*1d530*/  FMUL.FTZ R111, R111, R220.reuse ;  /* 0x000000dc6f6f7220 */ /* 0x080fe60000410000 */
[----:B------:R3:W1:Y:S01]  /*1d540*/  MUFU.TANH R187, R32 ;  /* 0x0000002000bb7308 */ /* 0x0006620000002400 */
[-C--:B------:R-:W-:Y:S01]  /*1d550*/  FMUL.FTZ R112, R112, R220.reuse ;  /* 0x000000dc70707220 */ /* 0x080fe20000410000 */
        /* <DEDUP_REMOVED lines=11> */
[C---:B----4-:R-:W-:Y:S03]  /*1d610*/  HMMA.16816.F32.BF16 R124, R204.reuse, R8, R124 ;  /* 0x00000008cc7c723c */ /* 0x050fe6000004187c */
[-C--:B------:R-:W-:Y:S06]  /*1d620*/  FMUL.FTZ R123, R123, R220.reuse ;  /* 0x000000dc7b7b7220 */ /* 0x080fec0000410000 */
[----:B------:R3:W4:Y:S01]  /*1d630*/  MUFU.TANH R244, R38 ;  /* 0x0000002600f47308 */ /* 0x0007220000002400 */
[----:B------:R-:W-:Y:S09]  /*1d640*/  HMMA.16816.F32.BF16 R128, R204, R10, R128 ;  /* 0x0000000acc80723c */ /* 0x000ff20000041880 */
        /* <DEDUP_REMOVED lines=9> */
[----:B------:R-:W-:Y:S06]  /*1d6e0*/  FMUL.FTZ R131, R131, R220 ;  /* 0x000000dc83837220 */ /* 0x000fec0000410000 */
        /* <DEDUP_REMOVED lines=23> */
[----:B------:R3:W1:Y:S01]  /*1d860*/  MUFU.TANH R252, R89 ;  /* 0x0000005900fc7308 */ /* 0x0006620000002400 */
[----:B--2---:R-:W-:Y:S09]  /*1d870*/  ISETP.GT.AND P0, PT, R87, R0, PT ;  /* 0x000000005700720c */ /* 0x004ff20003f04270 */
[----:B------:R3:W2:Y:S10]  /*1d880*/  MUFU.TANH R63, R90 ;  /* 0x0000005a003f7308 */ /* 0x0006b40000002400 */
        /* <DEDUP_REMOVED lines=47> */
[----:B------:R3:W1:Y:S01]  /*1db80*/  MUFU.TANH R32, R131 ;  /* 0x0000008300207308 */ /* 0x0006620000002400 */
[----:B--2-4-:R-:W-:Y:S05]  /*1db90*/  @!P0 BRA `(.L_x_6325) ;  /* 0x0000000c00948947 */ /* 0x014fea0003800000 */
[----:B------:R-:W2:Y:S01]  /*1dba0*/  LDL.64 R16, [R1+0x58] ;  /* 0x0000580001107983 */ /* 0x000ea20000100a00 */
[----:B------:R-:W-:Y:S01]  /*1dbb0*/  BSSY.RECONVERGENT B0, `(.L_x_6326) ;  /* 0x0000059000007945 */ /* 0x000fe20003800200 */
[----:B------:R-:W-:Y:S02]  /*1dbc0*/  IMAD.SHL.U32 R11, R230, 0x20, RZ ;  /* 0x00000020e60b7824 */ /* 0x000fe400078e00ff */
[----:B------:R-:W4:Y:S04]  /*1dbd0*/  LDL R12, [R1+0x30] ;  /* 0x00003000010c7983 */ /* 0x000f280000100800 */
[----:B------:R-:W5:Y:S04]  /*1dbe0*/  LDL R13, [R1+0x20] ;  /* 0x00002000010d7983 */ /* 0x000f680000100800 */
[----:B------:R-:W3:Y:S01]  /*1dbf0*/  LDL R14, [R1+0x44] ;  /* 0x00004400010e7983 */ /* 0x000ee20000100800 */
[----:B--2---:R-:W-:Y:S04]  /*1dc00*/  ISETP.NE.U32.AND P3, PT, R16, RZ, PT ;  /* 0x000000ff1000720c */ /* 0x004fe80003f65070 */
[----:B------:R-:W-:Y:S11]  /*1dc10*/  ISETP.NE.AND.EX P3, PT, R17, RZ, PT, P3 ;  /* 0x000000ff1100720c */ /* 0x000ff60003f65330 */
[----:B------:R-:W-:Y:S02]  /*1dc20*/  @!UPT UIADD3 URZ, UPT, UPT, URZ, URZ, URZ ;  /* 0x000000fffffff290 */ /* 0x000fe4000fffe0ff */
[----:B------:R-:W2:Y:S01]  /*1dc30*/  @!P3 LD.E R2, desc[UR4][R134.64+0x38] ;  /* 0x000038048602b980 */ /* 0x000ea2000c101900 */
[----:B------:R-:W-:Y:S05]  /*1dc40*/  @!P3 IMAD.MOV.U32 R0, RZ, RZ, RZ ;  /* 0x000000ffff00b224 */ /* 0x000fea00078e00ff */
[----:B------:R-:W-:Y:S01]  /*1dc50*/  @!P3 IADD3 R3, P0, PT, RZ, -R0, RZ ;  /* 0x80000000ff03b210 */ /* 0x000fe20007f1e0ff */
[----:B--2---:R-:W-:Y:S01]  /*1dc60*/  @!P3 IMAD.SHL.U32 R0, R2, 0x100, RZ ;  /* 0x000001000200b824 */ /* 0x004fe200078e00ff */
[----:B---3--:R-:W-:Y:S03]  /*1dc70*/  LOP3.LUT R2, R14, 0x1c0, RZ, 0xc0, !PT ;  /* 0x000001c00e027812 */ /* 0x008fe600078ec0ff */
[----:B------:R-:W-:Y:S01]  /*1dc80*/  @!P3 IMAD.X R0, RZ, RZ, ~R0, P0 ;  /* 0x000000ffff00b224 */ /* 0x000fe200000e0e00 */
[----:B------:R-:W-:Y:S04]  /*1dc90*/  LOP3.LUT R2, R2, 0x38, R219, 0xf8, !PT ;  /* 0x0000003802027812 */ /* 0x000fe800078ef8db */
[----:B------:R-:W-:Y:S02]  /*1dca0*/  @!P3 SHF.R.S64 R3, R3, 0x1f, R0 ;  /* 0x0000001f0303b819 */ /* 0x000fe40000001000 */
[----:B------:R-:W-:Y:S02]  /*1dcb0*/  LOP3.LUT R2, R2, R213, RZ, 0x3c, !PT ;  /* 0x000000d502027212 */ /* 0x000fe400078e3cff */
[----:B----4-:R-:W-:Y:S02]  /*1dcc0*/  @!P3 IADD3 R12, P0, PT, R3, R12, RZ ;  /* 0x0000000c030cb210 */ /* 0x010fe40007f1e0ff */
[----:B------:R-:W-:Y:S02]  /*1dcd0*/  LOP3.LUT R227, R2, 0x1e00, R14, 0xf8, !PT ;  /* 0x00001e0002e37812 */ /* 0x000fe400078ef80e */
[----:B-----5:R-:W-:Y:S01]  /*1dce0*/  @!P3 LEA.HI.X.SX32 R13, R0, R13, 0x1, P0 ;  /* 0x0000000d000db211 */ /* 0x020fe200000f0eff */
[----:B------:R2:W-:Y:S04]  /*1dcf0*/  @!P3 STL [R1+0x30], R12 ;  /* 0x0000300c0100b387 */ /* 0x0005e80000100800 */
[----:B------:R2:W-:Y:S01]  /*1dd00*/  @!P3 STL [R1+0x20], R13 ;  /* 0x0000200d0100b387 */ /* 0x0005e20000100800 */
[----:B------:R-:W-:Y:S05]  /*1dd10*/  @!P3 BRA `(.L_x_6327) ;  /* 0x000000040008b947 */ /* 0x000fea0003800000 */
[----:B------:R-:W-:Y:S01]  /*1dd20*/  IMAD.SHL.U32 R8, R87, 0x100, RZ ;  /* 0x0000010057087824 */ /* 0x000fe200078e00ff */
[----:B------:R-:W3:Y:S04]  /*1dd30*/  LD.E R2, desc[UR4][R134.64+0x170] ;  /* 0x0001700486027980 */ /* 0x000ee8000c101900 */
[----:B------:R-:W4:Y:S01]  /*1dd40*/  LDL.64 R14, [R1+0x28] ;  /* 0x00002800010e7983 */ /* 0x000f220000100a00 */
[----:B------:R-:W-:Y:S02]  /*1dd50*/  IADD3 R10, PT, PT, R8, -0x100, RZ ;  /* 0xffffff00080a7810 */ /* 0x000fe40007ffe0ff */
[----:B------:R-:W-:Y:S02]  /*1dd60*/  IABS R9, R8 ;  /* 0x0000000800097213 */ /* 0x000fe40000000000 */
        /* <DEDUP_REMOVED lines=10> */
[--C-:B---3--:R-:W-:Y:S02]  /*1de10*/  IMAD.MOV R3, RZ, RZ, -R5.reuse ;  /* 0x000000ffff037224 */ /* 0x108fe400078e0a05 */
        /* <DEDUP_REMOVED lines=45> */
[C---:B--2---:R-:W-:Y:S03]  /*1e0f0*/  LEA R12, P0, R2.reuse, R12, 0x1 ;  /* 0x0000000c020c7211 */ /* 0x044fe600078008ff */
[----:B------:R-:W-:Y:S02]  /*1e100*/  IMAD.IADD R0, R3, 0x1, R0 ;  /* 0x0000000103007824 */ /* 0x000fe400078e0200 */
[----:B------:R3:W-:Y:S03]  /*1e110*/  STL [R1+0x30], R12 ;  /* 0x0000300c01007387 */ /* 0x0007e60000100800 */
[----:B------:R-:W-:Y:S05]  /*1e120*/  LEA.HI.X R13, R2, R13, R0, 0x1, P0 ;  /* 0x0000000d020d7211 */ /* 0x000fea00000f0c00 */
[----:B------:R3:W-:Y:S02]  /*1e130*/  STL [R1+0x20], R13 ;  /* 0x0000200d01007387 */ /* 0x0007e40000100800 */
.L_x_6327:
[----:B------:R-:W-:Y:S05]  /*1e140*/  BSYNC.RECONVERGENT B0 ;  /* 0x0000000000007941 */ /* 0x000fea0003800200 */
.L_x_6326:
[----:B------:R-:W4:Y:S01]  /*1e150*/  LDL R6, [R1+0x20] ;  /* 0x0000200001067983 */ /* 0x000f220000100800 */
[----:B------:R-:W-:Y:S01]  /*1e160*/  IADD3 R2, P5, PT, R11, R12, RZ ;  /* 0x0000000c0b027210 */ /* 0x000fe20007fbe0ff */
[C---:B------:R-:W-:Y:S01]  /*1e170*/  @!P1 IMAD R25, R231.reuse, 0x1a0, RZ ;  /* 0x000001a0e7199824 */ /* 0x040fe200078e02ff */
[----:B------:R-:W-:Y:S01]  /*1e180*/  SHF.L.U64.HI R0, R230, 0x5, R231 ;  /* 0x00000005e6007819 */ /* 0x000fe200000102e7 */
[----:B------:R-:W-:Y:S01]  /*1e190*/  @!P1 IMAD R26, R231, 0x180, RZ ;  /* 0x00000180e71a9824 */ /* 0x000fe200078e02ff */
[----:B------:R-:W-:Y:S01]  /*1e1a0*/  LEA R227, R227, R215, 0x1 ;  /* 0x000000d7e3e37211 */ /* 0x000fe200078e08ff */
[----:B------:R-:W-:Y:S01]  /*1e1b0*/  @!P1 IMAD.MOV.U32 R16, RZ, RZ, R2 ;  /* 0x000000ffff109224 */ /* 0x000fe200078e0002 */
[----:B------:R-:W-:Y:S01]  /*1e1c0*/  @!P1 IADD3 R4, P0, PT, R2, R11, RZ ;  /* 0x0000000b02049210 */ /* 0x000fe20007f1e0ff */
[----:B------:R-:W-:Y:S01]  /*1e1d0*/  @!P1 IMAD R27, R231, 0x1c0, RZ ;  /* 0x000001c0e71b9824 */ /* 0x000fe200078e02ff */
[-C--:B------:R-:W-:Y:S02]  /*1e1e0*/  @!P1 MOV R14, R2.reuse ;  /* 0x00000002000e9202 */ /* 0x080fe40000000f00 */
[----:B------:R-:W-:Y:S02]  /*1e1f0*/  @!P1 MOV R18, R2 ;  /* 0x0000000200129202 */ /* 0x000fe40000000f00 */
[----:B----4-:R-:W-:Y:S01]  /*1e200*/  IADD3.X R3, PT, PT, R0, R6, RZ, P5, !PT ;  /* 0x0000000600037210 */ /* 0x010fe20002ffe4ff */
[----:B------:R-:W-:Y:S01]  /*1e210*/  @!P4 IMAD.MOV.U32 R7, RZ, RZ, R6 ;  /* 0x000000ffff07c224 */ /* 0x000fe200078e0006 */
[----:B------:R-:W-:Y:S02]  /*1e220*/  @!P4 MOV R6, R12 ;  /* 0x0000000c0006c202 */ /* 0x000fe40000000f00 */
[----:B------:R-:W-:Y:S01]  /*1e230*/  @!P1 IADD3.X R5, PT, PT, R3, R0, RZ, P0, !PT ;  /* 0x0000000003059210 */ /* 0x000fe200007fe4ff */
[C-C-:B------:R-:W-:Y:S01]  /*1e240*/  @!P1 IMAD.WIDE.U32 R22, R230.reuse, 0x60, R2.reuse ;  /* 0x00000060e6169825 */ /* 0x140fe200078e0002 */
[-C--:B--23--:R-:W-:Y:S01]  /*1e250*/  @!P1 MOV R12, R2.reuse ;  /* 0x00000002000c9202 */ /* 0x08cfe20000000f00 */
[----:B------:R-:W-:Y:S01]  /*1e260*/  @!PT LDS RZ, [RZ] ;  /* 0x00000000fffff984 */ /* 0x000fe20000000800 */
[----:B------:R-:W-:Y:S01]  /*1e270*/  @!PT LDS RZ, [RZ] ;  /* 0x00000000fffff984 */ /* 0x000fe20000000800 */
[----:B------:R-:W-:Y:S01]  /*1e280*/  @!PT LDS RZ, [RZ] ;  /* 0x00000000fffff984 */ /* 0x000fe20000000800 */
[----:B------:R2:W-:Y:S01]  /*1e290*/  @!P4 LDGSTS.E.BYPASS.LTC128B.128 [R227+0x2000], desc[UR4][R6.64] ;  /* 0x0200000006e3cfae */ /* 0x0005e2000b981a04 */
[-C--:B------:R-:W-:Y:S01]  /*1e2a0*/  @!P1 MOV R13, R3.reuse ;  /* 0x00000003000d9202 */ /* 0x080fe20000000f00 */
[C---:B------:R-:W-:Y:S01]  /*1e2b0*/  @!P1 IMAD.WIDE.U32 R20, R230.reuse, 0xa0, R2 ;  /* 0x000000a0e6149825 */ /* 0x040fe200078e0002 */
[-C--:B------:R-:W-:Y:S01]  /*1e2c0*/  @!P1 MOV R17, R3.reuse ;  /* 0x0000000300119202 */ /* 0x080fe20000000f00 */
[----:B------:R4:W-:Y:S01]  /*1e2d0*/  @P4 STS.128 [R227+0x2000], RZ ;  /* 0x002000ffe3004388 */ /* 0x0009e20000000c00 */
[CC--:B------:R-:W-:Y:S01]  /*1e2e0*/  @!P1 LEA R24, P4, R230.reuse, R2.reuse, 0x6 ;  /* 0x00000002e6189211 */ /* 0x0c0fe200078830ff */
[C---:B------:R-:W-:Y:S01]  /*1e2f0*/  @!P1 IMAD.WIDE.U32 R12, R230.reuse, 0x140, R12 ;  /* 0x00000140e60c9825 */ /* 0x040fe200078e000c */
[----:B------:R-:W-:Y:S01]  /*1e300*/  @!P1 MOV R19, R3 ;  /* 0x0000000300139202 */ /* 0x000fe20000000f00 */
[----:B------:R4:W-:Y:S02]  /*1e310*/  @P1 STS.128 [R227+0x2800], RZ ;  /* 0x002800ffe3001388 */ /* 0x0009e40000000c00 */
[C---:B------:R-:W-:Y:S02]  /*1e320*/  @!P1 IMAD.WIDE.U32 R16, R230.reuse, 0xe0, R16 ;  /* 0x000000e0e6109825 */ /* 0x040fe400078e0010 */
[----:B------:R-:W-:Y:S01]  /*1e330*/  @!PT LDS RZ, [RZ] ;  /* 0x00000000fffff984 */ /* 0x000fe20000000800 */
[----:B------:R-:W-:Y:S01]  /*1e340*/  @!PT LDS RZ, [RZ] ;  /* 0x00000000fffff984 */ /* 0x000fe20000000800 */
[----:B------:R-:W-:Y:S01]  /*1e350*/  @!PT LDS RZ, [RZ] ;  /* 0x00000000fffff984 */ /* 0x000fe20000000800 */
[----:B------:R-:W-:Y:S02]  /*1e360*/  @!P1 LDGSTS.E.BYPASS.LTC128B.128 [R227+0x2800], desc[UR4][R2.64] ;  /* 0x0280000002e39fae */ /* 0x000fe4000b981a04 */
[C---:B------:R-:W-:Y:S02]  /*1e370*/  @!P1 IMAD.WIDE.U32 R8, R230.reuse, 0x180, R2 ;  /* 0x00000180e6089825 */ /* 0x040fe400078e0002 */
[----:B------:R4:W-:Y:S02]  /*1e380*/  @P1 STS.128 [R227+0x3000], RZ ;  /* 0x003000ffe3001388 */ /* 0x0009e40000000c00 */
[----:B------:R-:W-:Y:S01]  /*1e390*/  @!P1 IMAD.WIDE.U32 R18, R230, 0xc0, R18 ;  /* 0x000000c0e6129825 */ /* 0x000fe200078e0012 */
[----:B------:R-:W-:Y:S01]  /*1e3a0*/  @!P1 IADD3 R9, PT, PT, R26, R9, RZ ;  /* 0x000000091a099210 */ /* 0x000fe20007ffe0ff */
[----:B------:R-:W-:Y:S01]  /*1e3b0*/  @!PT LDS RZ, [RZ] ;  /* 0x00000000fffff984 */ /* 0x000fe20000000800 */
[----:B------:R-:W-:Y:S01]  /*1e3c0*/  @!PT LDS RZ, [RZ] ;  /* 0x00000000fffff984 */ /* 0x000fe20000000800 */
[----:B------:R-:W-:Y:S01]  /*1e3d0*/  @!PT LDS RZ, [RZ] ;  /* 0x00000000fffff984 */ /* 0x000fe20000000800 */
[----:B------:R3:W-:Y:S01]  /*1e3e0*/  @!P1 LDGSTS.E.BYPASS.LTC128B.128 [R227+0x3000], desc[UR4][R4.64] ;  /* 0x0300000004e39fae */ /* 0x0007e2000b981a04 */
[CC--:B------:R-:W-:Y:S01]  /*1e3f0*/  @!P1 LEA R26, P0, R230.reuse, R2.reuse, 0x7 ;  /* 0x00000002e61a9211 */ /* 0x0c0fe200078038ff */
[--C-:B------:R-:W-:Y:S02]  /*1e400*/  @!P1 IMAD.MOV.U32 R15, RZ, RZ, R3.reuse ;  /* 0x000000ffff0f9224 */ /* 0x100fe400078e0003 */
[----:B------:R4:W-:Y:S01]  /*1e410*/  @P1 STS.128 [R227+0x3800], RZ ;  /* 0x003800ffe3001388 */ /* 0x0009e20000000c00 */
[----:B------:R-:W-:Y:S04]  /*1e420*/  @!P1 IMAD.WIDE.U32 R10, R230, 0x160, R2 ;  /* 0x00000160e60a9825 */ /* 0x000fe800078e0002 */
[C---:B--2---:R-:W-:Y:S02]  /*1e430*/  @!P1 IMAD R6, R231.reuse, 0x60, RZ ;  /* 0x00000060e7069824 */ /* 0x044fe400078e02ff */
[C---:B------:R-:W-:Y:S02]  /*1e440*/  @!P1 IMAD R7, R231.reuse, 0x140, RZ ;  /* 0x00000140e7079824 */ /* 0x040fe400078e02ff */
[----:B------:R-:W-:Y:S02]  /*1e450*/  @!P1 IMAD.IADD R23, R6, 0x1, R23 ;  /* 0x0000000106179824 */ /* 0x000fe400078e0217 */
[----:B------:R-:W-:Y:S01]  /*1e460*/  @!P1 IMAD R6, R231, 0xa0, RZ ;  /* 0x000000a0e7069824 */ /* 0x000fe200078e02ff */
[----:B------:R-:W-:Y:S01]  /*1e470*/  @!P1 IADD3 R13, PT, PT, R7, R13, RZ ;  /* 0x0000000d070d9210 */ /* 0x000fe20007ffe0ff */
[----:B------:R-:W-:Y:S02]  /*1e480*/  @!P1 IMAD.MOV.U32 R7, RZ, RZ, R3 ;  /* 0x000000ffff079224 */ /* 0x000fe400078e0003 */
[----:B------:R-:W-:Y:S01]  /*1e490*/  @!P1 IMAD.IADD R21, R6, 0x1, R21 ;  /* 0x0000000106159824 */ /* 0x000fe200078e0215 */
[-C--:B------:R-:W-:Y:S01]  /*1e4a0*/  @!P1 MOV R6, R2.reuse ;  /* 0x0000000200069202 */ /* 0x080fe20000000f00 */
[C---:B------:R-:W-:Y:S04]  /*1e4b0*/  @!P1 IMAD.WIDE.U32 R14, R230.reuse, 0x120, R14 ;  /* 0x00000120e60e9825 */ /* 0x040fe800078e000e */
[C---:B------:R-:W-:Y:S04]  /*1e4c0*/  @!P1 IMAD.WIDE.U32 R6, R230.reuse, 0x1a0, R6 ;  /* 0x000001a0e6069825 */ /* 0x040fe800078e0006 */
[----:B---3--:R-:W-:Y:S01]  /*1e4d0*/  @!P1 IMAD R4, R231, 0xe0, RZ ;  /* 0x000000e0e7049824 */ /* 0x008fe200078e02ff */
[----:B------:R-:W-:Y:S01]  /*1e4e0*/  @!P1 IADD3 R7, PT, PT, R25, R7, RZ ;  /* 0x0000000719079210 */ /* 0x000fe20007ffe0ff */
[C---:B------:R-:W-:Y:S01]  /*1e4f0*/  @!P1 IMAD R5, R231.reuse, 0x120, RZ ;  /* 0x00000120e7059824 */ /* 0x040fe200078e02ff */
[----:B------:R-:W-:Y:S01]  /*1e500*/  @!P1 LEA.HI.X R25, R230, R3, R231, 0x6, P4 ;  /* 0x00000003e6199211 */ /* 0x000fe200020f34e7 */
[----:B------:R-:W-:Y:S01]  /*1e510*/  @!P1 IMAD R0, R231, 0xc0, RZ ;  /* 0x000000c0e7009824 */ /* 0x000fe200078e02ff */
[----:B------:R-:W-:Y:S01]  /*1e520*/  @!P1 IADD3 R17, PT, PT, R4, R17, RZ ;  /* 0x0000001104119210 */ /* 0x000fe20007ffe0ff */
[----:B------:R-:W-:Y:S01]  /*1e530*/  @!P1 IMAD.IADD R15, R5, 0x1, R15 ;  /* 0x00000001050f9824 */ /* 0x000fe200078e020f */
[-C--:B------:R-:W-:Y:S01]  /*1e540*/  @!P1 MOV R4, R2.reuse ;  /* 0x0000000200049202 */ /* 0x080fe20000000f00 */
[----:B------:R-:W-:Y:S01]  /*1e550*/  @!PT LDS RZ, [RZ] ;  /* 0x00000000fffff984 */ /* 0x000fe20000000800 */
[----:B------:R-:W-:Y:S01]  /*1e560*/  @!PT LDS RZ, [RZ] ;  /* 0x00000000fffff984 */ /* 0x000fe20000000800 */
[----:B------:R-:W-:Y:S01]  /*1e570*/  @!PT LDS RZ, [RZ] ;  /* 0x00000000fffff984 */ /* 0x000fe20000000800 */
[----:B------:R4:W-:Y:S01]  /*1e580*/  @!P1 LDGSTS.E.BYPASS.LTC128B.128 [R227+0x3800], desc[UR4][R24.64] ;  /* 0x0380000018e39fae */ /* 0x0009e2000b981a04 */
[----:B------:R-:W-:Y:S01]  /*1e590*/  @!P1 IMAD.MOV.U32 R5, RZ, RZ, R3 ;  /* 0x000000ffff059224 */ /* 0x000fe200078e0003 */
[----:B------:R-:W-:Y:S01]  /*1e5a0*/  @!P1 IADD3 R19, PT, PT, R0, R19, RZ ;  /* 0x0000001300139210 */ /* 0x000fe20007ffe0ff */
[----:B------:R-:W-:Y:S01]  /*1e5b0*/  @!P1 IMAD R0, R231, 0x160, RZ ;  /* 0x00000160e7009824 */ /* 0x000fe200078e02ff */
[----:B------:R4:W-:Y:S01]  /*1e5c0*/  @P1 STS.128 [R227+0x4000], RZ ;  /* 0x004000ffe3001388 */ /* 0x0009e20000000c00 */
[----:B------:R-:W-:Y:S03]  /*1e5d0*/  @!P1 IMAD.WIDE.U32 R4, R230, 0x1c0, R4 ;  /* 0x000001c0e6049825 */ /* 0x000fe600078e0004 */
[----:B------:R-:W-:Y:S01]  /*1e5e0*/  @!PT LDS RZ, [RZ] ;  /* 0x00000000fffff984 */ /* 0x000fe20000000800 */
[----:B------:R-:W-:Y:S01]  /*1e5f0*/  @!PT LDS RZ, [RZ] ;  /* 0x00000000fffff984 */ /* 0x000fe20000000800 */
[----:B------:R-:W-:Y:S01]  /*1e600*/  @!PT LDS RZ, [RZ] ;  /* 0x00000000fffff984 */ /* 0x000fe20000000800 */
[----:B------:R4:W-:Y:S01]  /*1e610*/  @!P1 LDGSTS.E.BYPASS.LTC128B.128 [R227+0x4000], desc[UR4][R22.64] ;  /* 0x0400000016e39fae */ /* 0x0009e2000b981a04 */
[----:B------:R-:W-:Y:S02]  /*1e620*/  @!P1 IADD3 R11, PT, PT, R0, R11, RZ ;  /* 0x0000000b000b9210 */ /* 0x000fe40007ffe0ff */
[----:B------:R-:W-:Y:S01]  /*1e630*/  @!P1 IADD3 R5, PT, PT, R27, R5, RZ ;  /* 0x000000051b059210 */ /* 0x000fe20007ffe0ff */
[----:B------:R4:W-:Y:S01]  /*1e640*/  @P1 STS.128 [R227+0x4800], RZ ;  /* 0x004800ffe3001388 */ /* 0x0009e20000000c00 */
        /* <DEDUP_REMOVED lines=58> */
.L_x_6325:
[----:B------:R-:W-:Y:S05]  /*1e9f0*/  BSYNC.RECONVERGENT B1 ;  /* 0x0000000000017941 */ /* 0x000fea0003800200 */
.L_x_6324:
[----:B------:R-:W-:Y:S01]  /*1ea00*/  LOP3.LUT R223, R223, 0x7fffffff, RZ, 0xc0, !PT ;  /* 0x7fffffffdfdf7812 */ /* 0x000fe200078ec0ff */
[----:B----4-:R-:W2:Y:S01]  /*1ea10*/  LDL.LU R5, [R1+0x8] ;  /* 0x0000080001057983 */ /* 0x010ea20000300800 */
[----:B------:R-:W-:Y:S01]  /*1ea20*/  LOP3.LUT R222, R222, 0xfffffffd, RZ, 0xc0, !PT ;  /* 0xfffffffddede7812 */ /* 0x000fe200078ec0ff */
[----:B------:R-:W-:Y:S01]  /*1ea30*/  IMAD.SHL.U32 R6, R219, 0x2, RZ ;  /* 0x00000002db067824 */ /* 0x000fe200078e00ff */
[----:B------:R-:W4:Y:S01]  /*1ea40*/  S2UR UR6, SR_CgaCtaId ;  /* 0x00000000000679c3 */ /* 0x000f220000008800 */
[----:B------:R-:W5:Y:S01]  /*1ea50*/  LDL.LU R4, [R1+0x1c] ;  /* 0x00001c0001047983 */ /* 0x000f620000300800 */
[----:B------:R-:W-:Y:S01]  /*1ea60*/  @P2 LOP3.LUT R222, R222, 0x2, RZ, 0xfc, !PT ;  /* 0x00000002dede2812 */ /* 0x000fe200078efcff */
[----:B------:R-:W-:Y:S01]  /*1ea70*/  IMAD.MOV.U32 R219, RZ, RZ, R87 ;  /* 0x000000ffffdb7224 */ /* 0x000fe200078e0057 */
[----:B------:R-:W-:Y:S01]  /*1ea80*/  UMOV UR7, 0x400 ;  /* 0x0000040000077882 */ /* 0x000fe20000000000 */
[----:B------:R-:W5:Y:S01]  /*1ea90*/  LDL.LU R3, [R1+0x4] ;  /* 0x0000040001037983 */ /* 0x000f620000300800 */
[----:B------:R-:W-:Y:S01]  /*1eaa0*/  LOP3.LUT R222, R222, 0xfffffffe, RZ, 0xc0, !PT ;  /* 0xfffffffedede7812 */ /* 0x000fe200078ec0ff */
[----:B------:R-:W-:Y:S02]  /*1eab0*/  VIADD R15, R225, 0x8 ;  /* 0x00000008e10f7836 */ /* 0x000fe40000000000 */
[----:B------:R-:W2:Y:S01]  /*1eac0*/  LDL.LU R2, [R1] ;  /* 0x0000000001027983 */ /* 0x000ea20000300800 */
[----:B------:R-:W-:Y:S01]  /*1ead0*/  @P3 LOP3.LUT R222, R222, 0x1, RZ, 0xfc, !PT ;  /* 0x00000001dede3812 */ /* 0x000fe200078efcff */
[----:B-1-3--:R-:W-:Y:S02]  /*1eae0*/  IMAD.MOV.U32 R112, RZ, RZ, R82 ;  /* 0x000000ffff707224 */ /* 0x00afe400078e0052 */
[----:B------:R-:W3:Y:S01]  /*1eaf0*/  LDL R0, [R1+0x3c] ;  /* 0x00003c0001007983 */ /* 0x000ee20000100800 */
[----:B------:R-:W-:Y:S01]  /*1eb00*/  LOP3.LUT R222, R222, 0xffffffef, RZ, 0xc0, !PT ;  /* 0xffffffefdede7812 */ /* 0x000fe200078ec0ff */
[----:B------:R-:W-:Y:S02]  /*1eb10*/  IMAD.MOV.U32 R121, RZ, RZ, R48 ;  /* 0x000000ffff797224 */ /* 0x000fe400078e0030 */
[----:B------:R1:W-:Y:S01]  /*1eb20*/  STL [R1+0x54], R6 ;  /* 0x0000540601007387 */ /* 0x0003e20000100800 */
        /* <DEDUP_REMOVED lines=12> */
[----:B-1----:R-:W-:Y:S01]  /*1ebf0*/  LOP3.LUT R6, R6, 0x6, RZ, 0xc0, !PT ;  /* 0x0000000606067812 */ /* 0x002fe200078ec0ff */
[----:B------:R-:W-:Y:S04]  /*1ec00*/  IMAD.MOV.U32 R114, RZ, RZ, R81 ;  /* 0x000000ffff727224 */ /* 0x000fe800078e0051 */
[----:B------:R1:W-:Y:S01]  /*1ec10*/  STL [R1+0x50], R6 ;  /* 0x0000500601007387 */ /* 0x0003e20000100800 */
[----:B------:R-:W-:Y:S04]  /*1ec20*/  IMAD R21, R219, 0x100, R6 ;  /* 0x00000100db157824 */ /* 0x000fe800078e0206 */
[C---:B------:R-:W-:Y:S02]  /*1ec30*/  VIADD R8, R21.reuse, 0x1 ;  /* 0x0000000115087836 */ /* 0x040fe40000000000 */
[C---:B------:R-:W-:Y:S02]  /*1ec40*/  VIADD R104, R21.reuse, 0x10 ;  /* 0x0000001015687836 */ /* 0x040fe40000000000 */
[C---:B------:R-:W-:Y:S01]  /*1ec50*/  VIADD R106, R21.reuse, 0x11 ;  /* 0x00000011156a7836 */ /* 0x040fe20000000000 */
[C---:B------:R-:W-:Y:S01]  /*1ec60*/  ISETP.GE.AND P0, PT, R8.reuse, R224, PT ;  /* 0x000000e00800720c */ /* 0x040fe20003f06270 */
[C---:B------:R-:W-:Y:S01]  /*1ec70*/  VIADD R19, R21.reuse, 0x8 ;  /* 0x0000000815137836 */ /* 0x040fe20000000000 */
[C---:B------:R-:W-:Y:S01]  /*1ec80*/  ISETP.GE.AND P1, PT, R8.reuse, R226, PT ;  /* 0x000000e20800720c */ /* 0x040fe20003f26270 */
[C---:B------:R-:W-:Y:S01]  /*1ec90*/  VIADD R105, R21.reuse, 0x18 ;  /* 0x0000001815697836 */ /* 0x040fe20000000000 */
[C---:B------:R-:W-:Y:S01]  /*1eca0*/  ISETP.GE.AND P4, PT, R8.reuse, R228, PT ;  /* 0x000000e40800720c */ /* 0x040fe20003f86270 */
[----:B------:R-:W-:Y:S08]  /*1ecb0*/  VIADD R107, R21, 0x19 ;  /* 0x00000019156b7836 */ /* 0x000ff00000000000 */
[----:B------:R-:W-:Y:S02]  /*1ecc0*/  @P0 LOP3.LUT R223, R223, 0x80000000, RZ, 0xfc, !PT ;  /* 0x80000000dfdf0812 */ /* 0x000fe400078efcff */
[----:B------:R-:W-:Y:S02]  /*1ecd0*/  ISETP.GE.AND P0, PT, R8, R229, PT ;  /* 0x000000e50800720c */ /* 0x000fe40003f06270 */
[----:B------:R-:W-:Y:S11]  /*1ece0*/  LOP3.LUT R223, R223, 0xffffdfff, RZ, 0xc0, !PT ;  /* 0xffffdfffdfdf7812 */ /* 0x000ff600078ec0ff */
[----:B------:R-:W-:Y:S02]  /*1ecf0*/  @P0 LOP3.LUT R223, R223, 0x2000, RZ, 0xfc, !PT ;  /* 0x00002000dfdf0812 */ /* 0x000fe400078efcff */
[----:B------:R-:W-:Y:S02]  /*1ed00*/  ISETP.GE.AND P0, PT, R21, R226, PT ;  /* 0x000000e21500720c */ /* 0x000fe40003f06270 */
[----:B------:R-:W-:Y:S01]  /*1ed10*/  LOP3.LUT R223, R223, 0xbfffffff, RZ, 0xc0, !PT ;  /* 0xbfffffffdfdf7812 */ /* 0x000fe200078ec0ff */
[----:B---3--:R-:W-:Y:S01]  /*1ed20*/  IMAD.IADD R0, R21, 0x1, R0 ;  /* 0x0000000115007824 */ /* 0x008fe200078e0200 */
[----:B----4-:R-:W-:Y:S01]  /*1ed30*/  ULEA UR6, UR6, UR7, 0x18 ;  /* 0x0000000706067291 */ /* 0x010fe2000f8ec0ff */
[----:B--2---:R-:W-:Y:S02]  /*1ed40*/  IMAD.MOV.U32 R18, RZ, RZ, R2 ;  /* 0x000000ffff127224 */ /* 0x004fe400078e0002 */
[----:B------:R-:W-:Y:S01]  /*1ed50*/  IMAD.MOV.U32 R14, RZ, RZ, R5 ;  /* 0x000000ffff0e7224 */ /* 0x000fe200078e0005 */
[C---:B------:R-:W-:Y:S01]  /*1ed60*/  IADD3 R2, PT, PT, R225.reuse, -0x9, -R0 ;  /* 0xfffffff7e1027810 */ /* 0x040fe20007ffe800 */
[----:B-----5:R-:W-:Y:S01]  /*1ed70*/  IMAD.MOV.U32 R16, RZ, RZ, R4 ;  /* 0x000000ffff107224 */ /* 0x020fe200078e0004 */
[C-C-:B------:R-:W-:Y:S01]  /*1ed80*/  IADD3 R5, PT, PT, R225.reuse, -0x10, -R0.reuse ;  /* 0xfffffff0e1057810 */ /* 0x140fe20007ffe800 */
[----:B------:R-:W-:Y:S01]  /*1ed90*/  IMAD.MOV.U32 R17, RZ, RZ, R3 ;  /* 0x000000ffff117224 */ /* 0x000fe200078e0003 */
[C---:B------:R-:W-:Y:S01]  /*1eda0*/  IADD3 R3, PT, PT, R225.reuse, -0x1, -R0 ;  /* 0xffffffffe1037810 */ /* 0x040fe20007ffe800 */
[----:B------:R-:W-:Y:S01]  /*1edb0*/  IMAD.MOV.U32 R110, RZ, RZ, R16 ;  /* 0x000000ffff6e7224 */ /* 0x000fe200078e0010 */
[----:B------:R-:W-:Y:S01]  /*1edc0*/  IABS R4, R2 ;  /* 0x0000000200047213 */ /* 0x000fe20000000000 */
[----:B------:R-:W-:Y:S01]  /*1edd0*/  IMAD.MOV.U32 R16, RZ, RZ, R59 ;  /* 0x000000ffff107224 */ /* 0x000fe200078e003b */
[C-C-:B------:R-:W-:Y:S01]  /*1ede0*/  IADD3 R7, PT, PT, R225.reuse, -0x11, -R0.reuse ;  /* 0xffffffefe1077810 */ /* 0x140fe20007ffe800 */
[----:B------:R-:W-:Y:S01]  /*1edf0*/  IMAD.IADD R103, R225, 0x1, -R0 ;  /* 0x00000001e1677824 */ /* 0x000fe200078e0a00 */
[----:B------:R-:W-:Y:S01]  /*1ee00*/  IABS R2, R5 ;  /* 0x0000000500027213 */ /* 0x000fe20000000000 */
[----:B------:R-:W-:Y:S01]  /*1ee10*/  IMAD.MOV.U32 R82, RZ, RZ, R17 ;  /* 0x000000ffff527224 */ /* 0x000fe200078e0011 */
[----:B-1----:R-:W-:Y:S01]  /*1ee20*/  IABS R6, R3 ;  /* 0x0000000300067213 */ /* 0x002fe20000000000 */
[----:B------:R-:W-:Y:S01]  /*1ee30*/  IMAD.MOV.U32 R85, RZ, RZ, R14 ;  /* 0x000000ffff557224 */ /* 0x000fe200078e000e */
[----:B------:R-:W-:Y:S01]  /*1ee40*/  IABS R3, R7 ;  /* 0x0000000700037213 */ /* 0x000fe20000000000 */
[----:B------:R-:W-:Y:S01]  /*1ee50*/  IMAD.IADD R7, R15, 0x1, -R0 ;  /* 0x000000010f077824 */ /* 0x000fe200078e0a00 */
[----:B------:R-:W-:Y:S01]  /*1ee60*/  I2FP.F32.S32 R2, R2 ;  /* 0x0000000200027245 */ /* 0x000fe20000201400 */
[----:B------:R-:W-:Y:S01]  /*1ee70*/  IMAD.MOV.U32 R14, RZ, RZ, R54 ;  /* 0x000000ffff0e7224 */ /* 0x000fe200078e0036 */
[----:B------:R-:W-:Y:S01]  /*1ee80*/  I2FP.F32.S32 R4, R4 ;  /* 0x0000000400047245 */ /* 0x000fe20000201400 */
[----:B------:R-:W-:Y:S01]  /*1ee90*/  IMAD.MOV.U32 R81, RZ, RZ, R18 ;  /* 0x000000ffff517224 */ /* 0x000fe200078e0012 */
[----:B------:R-:W-:Y:S01]  /*1eea0*/  I2FP.F32.S32 R3, R3 ;  /* 0x0000000300037245 */ /* 0x000fe20000201400 */
[----:B------:R-:W-:Y:S01]  /*1eeb0*/  FFMA.FTZ R11, -R221, R2, R169 ;  /* 0x00000002dd0b7223 */ /* 0x000fe200000101a9 */
[--C-:B------:R-:W-:Y:S01]  /*1eec0*/  IADD3 R2, PT, PT, R225, -0x18, -R0.reuse ;  /* 0xffffffe8e1027810 */ /* 0x100fe20007ffe800 */
[----:B------:R-:W-:Y:S01]  /*1eed0*/  FFMA.FTZ R12, -R221, R4, R173 ;  /* 0x00000004dd0c7223 */ /* 0x000fe200000101ad */
[----:B------:R-:W-:Y:S01]  /*1eee0*/  IADD3 R4, PT, PT, R225, -0x19, -R0 ;  /* 0xffffffe7e1047810 */ /* 0x000fe20007ffe800 */
[----:B------:R-:W-:Y:S01]  /*1eef0*/  FFMA.FTZ R10, -R221, R3, R168 ;  /* 0x00000003dd0a7223 */ /* 0x000fe200000101a8 */
[----:B------:R-:W-:Y:S01]  /*1ef00*/  IABS R3, R2 ;  /* 0x0000000200037213 */ /* 0x000fe20000000000 */
[----:B------:R-:W-:Y:S01]  /*1ef10*/  IMAD.MOV.U32 R168, RZ, RZ, R115 ;  /* 0x000000ffffa87224 */ /* 0x000fe200078e0073 */
[----:B------:R-:W-:Y:S01]  /*1ef20*/  IABS R2, R4 ;  /* 0x0000000400027213 */ /* 0x000fe20000000000 */
[----:B------:R-:W-:Y:S01]  /*1ef30*/  IMAD.MOV.U32 R173, RZ, RZ, R108 ;  /* 0x000000ffffad7224 */ /* 0x000fe200078e006c */
[----:B------:R-:W-:Y:S02]  /*1ef40*/  IABS R4, R103 ;  /* 0x0000006700047213 */ /* 0x000fe40000000000 */
[----:B------:R-:W-:Y:S02]  /*1ef50*/  I2FP.F32.S32 R5, R3 ;  /* 0x0000000300057245 */ /* 0x000fe40000201400 */
[----:B------:R-:W-:Y:S02]  /*1ef60*/  I2FP.F32.S32 R3, R2 ;  /* 0x0000000200037245 */ /* 0x000fe40000201400 */
[----:B------:R-:W-:Y:S01]  /*1ef70*/  I2FP.F32.S32 R2, R4 ;  /* 0x0000000400027245 */ /* 0x000fe20000201400 */
[----:B------:R-:W-:Y:S01]  /*1ef80*/  VIADD R4, R21, 0x9 ;  /* 0x0000000915047836 */ /* 0x000fe20000000000 */
[----:B------:R-:W-:Y:S01]  /*1ef90*/  I2FP.F32.S32 R6, R6 ;  /* 0x0000000600067245 */ /* 0x000fe20000201400 */
[C---:B------:R-:W-:Y:S01]  /*1efa0*/  FFMA.FTZ R8, -R221.reuse, R3, R170 ;  /* 0x00000003dd087223 */ /* 0x040fe200000101aa */
[----:B------:R-:W-:Y:S01]  /*1efb0*/  IABS R7, R7 ;  /* 0x0000000700077213 */ /* 0x000fe20000000000 */
[C---:B------:R-:W-:Y:S01]  /*1efc0*/  FFMA.FTZ R3, -R221.reuse, R2, R196 ;  /* 0x00000002dd037223 */ /* 0x040fe200000101c4 */
[C---:B------:R-:W-:Y:S01]  /*1efd0*/  ISETP.GE.AND P2, PT, R4.reuse, R224, PT ;  /* 0x000000e00400720c */ /* 0x040fe20003f46270 */
[----:B------:R-:W-:Y:S01]  /*1efe0*/  FFMA.FTZ R13, -R221, R6, R179 ;  /* 0x00000006dd0d7223 */ /* 0x000fe200000101b3 */
[----:B------:R-:W-:Y:S01]  /*1eff0*/  I2FP.F32.S32 R7, R7 ;  /* 0x0000000700077245 */ /* 0x000fe20000201400 */
[----:B------:R-:W-:Y:S01]  /*1f000*/  VIADD R196, R21, 0x50 ;  /* 0x0000005015c47836 */ /* 0x000fe20000000000 */
[----:B------:R-:W-:Y:S01]  /*1f010*/  FSEL R120, R3, -INF , P0 ;  /* 0xff80000003787808 */ /* 0x000fe20000000000 */
[----:B------:R-:W-:Y:S01]  /*1f020*/  FFMA.FTZ R9, -R221, R5, R172 ;  /* 0x00000005dd097223 */ /* 0x000fe200000101ac */
[----:B------:R-:W-:Y:S01]  /*1f030*/  FSEL R207, R13, -INF , P1 ;  /* 0xff8000000dcf7808 */ /* 0x000fe20000800000 */
[----:B------:R-:W-:Y:S01]  /*1f040*/  FFMA.FTZ R5, -R221, R2, R185 ;  /* 0x00000002dd057223 */ /* 0x000fe200000101b9 */
[----:B------:R-:W-:Y:S01]  /*1f050*/  IADD3 R3, PT, PT, R15, -0x9, -R0 ;  /* 0xfffffff70f037810 */ /* 0x000fe20007ffe800 */
[----:B------:R-:W-:Y:S01]  /*1f060*/  FFMA.FTZ R7, -R221, R7, R192 ;  /* 0x00000007dd077223 */ /* 0x000fe200000101c0 */
[-C--:B------:R-:W-:Y:S01]  /*1f070*/  ISETP.GE.AND P1, PT, R4, R226.reuse, PT ;  /* 0x000000e20400720c */ /* 0x080fe20003f26270 */
[----:B------:R-:W-:Y:S01]  /*1f080*/  IMAD.MOV.U32 R192, RZ, RZ, R26 ;  /* 0x000000ffffc07224 */ /* 0x000fe200078e001a */
[----:B------:R-:W-:Y:S01]  /*1f090*/  IADD3 R2, PT, PT, R225, -0x20, -R0 ;  /* 0xffffffe0e1027810 */ /* 0x000fe20007ffe800 */
[----:B------:R-:W-:Y:S01]  /*1f0a0*/  IMAD.MOV.U32 R179, RZ, RZ, R116 ;  /* 0x000000ffffb37224 */ /* 0x000fe200078e0074 */
[----:B------:R-:W-:Y:S02]  /*1f0b0*/  ISETP.GE.AND P0, PT, R104, R226, PT ;  /* 0x000000e26800720c */ /* 0x000fe40003f06270 */
[----:B------:R-:W-:Y:S02]  /*1f0c0*/  IABS R3, R3 ;  /* 0x0000000300037213 */ /* 0x000fe40000000000 */
[----:B------:R-:W-:Y:S02]  /*1f0d0*/  FSEL R130, R12, -INF , P1 ;  /* 0xff8000000c827808 */ /* 0x000fe40000800000 */
[----:B------:R-:W-:Y:S02]  /*1f0e0*/  IABS R2, R2 ;  /* 0x0000000200027213 */ /* 0x000fe40000000000 */
[----:B------:R-:W-:Y:S02]  /*1f0f0*/  ISETP.GE.AND P1, PT, R21, R228, PT ;  /* 0x000000e41500720c */ /* 0x000fe40003f26270 */
[----:B------:R-:W-:Y:S02]  /*1f100*/  FSEL R131, R11, -INF , P0 ;  /* 0xff8000000b837808 */ /* 0x000fe40000000000 */
[----:B------:R-:W-:Y:S02]  /*1f110*/  ISETP.GE.AND P0, PT, R106, R226, PT ;  /* 0x000000e26a00720c */ /* 0x000fe40003f06270 */
[--C-:B------:R-:W-:Y:S02]  /*1f120*/  IADD3 R6, PT, PT, R15, -0x1, -R0.reuse ;  /* 0xffffffff0f067810 */ /* 0x100fe40007ffe800 */
[----:B------:R-:W-:Y:S02]  /*1f130*/  I2FP.F32.S32 R3, R3 ;  /* 0x0000000300037245 */ /* 0x000fe40000201400 */
[----:B------:R-:W-:Y:S02]  /*1f140*/  I2FP.F32.S32 R2, R2 ;  /* 0x0000000200027245 */ /* 0x000fe40000201400 */
[----:B------:R-:W-:Y:S01]  /*1f150*/  FSEL R206, R7, -INF , P1 ;  /* 0xff80000007ce7808 */ /* 0x000fe20000800000 */
[----:B------:R-:W-:Y:S01]  /*1f160*/  FFMA.FTZ R17, -R221, R3, R189 ;  /* 0x00000003dd117223 */ /* 0x000fe200000101bd */
[----:B------:R-:W-:Y:S01]  /*1f170*/  FSEL R204, R10, -INF , P0 ;  /* 0xff8000000acc7808 */ /* 0x000fe20000000000 */
[----:B------:R-:W-:Y:S01]  /*1f180*/  VIADD R189, R21, 0x60 ;  /* 0x0000006015bd7836 */ /* 0x000fe20000000000 */
[----:B------:R-:W-:Y:S01]  /*1f190*/  ISETP.GE.AND P1, PT, R19, R228, PT ;  /* 0x000000e41300720c */ /* 0x000fe20003f26270 */
[----:B------:R-:W-:Y:S01]  /*1f1a0*/  FFMA.FTZ R48, -R221, R2, R171 ;  /* 0x00000002dd307223 */ /* 0x000fe200000101ab */
[----:B------:R-:W-:Y:S02]  /*1f1b0*/  IABS R6, R6 ;  /* 0x0000000600067213 */ /* 0x000fe40000000000 */
[----:B------:R-:W-:Y:S02]  /*1f1c0*/  ISETP.GE.AND P0, PT, R105, R226, PT ;  /* 0x000000e26900720c */ /* 0x000fe40003f06270 */
[--C-:B------:R-:W-:Y:S02]  /*1f1d0*/  IADD3 R7, PT, PT, R15, -0x11, -R0.reuse ;  /* 0xffffffef0f077810 */ /* 0x100fe40007ffe800 */
[--C-:B------:R-:W-:Y:S02]  /*1f1e0*/  IADD3 R3, PT, PT, R225, -0x21, -R0.reuse ;  /* 0xffffffdfe1037810 */ /* 0x100fe40007ffe800 */
[----:B------:R-:W-:Y:S02]  /*1f1f0*/  FSEL R215, R5, -INF , P1 ;  /* 0xff80000005d77808 */ /* 0x000fe40000800000 */
[--C-:B------:R-:W-:Y:S02]  /*1f200*/  IADD3 R2, PT, PT, R225, -0x28, -R0.reuse ;  /* 0xffffffd8e1027810 */ /* 0x100fe40007ffe800 */
[----:B------:R-:W-:Y:S02]  /*1f210*/  I2FP.F32.S32 R6, R6 ;  /* 0x0000000600067245 */ /* 0x000fe40000201400 */
[----:B------:R-:W-:Y:S02]  /*1f220*/  FSEL R169, R9, -INF , P0 ;  /* 0xff80000009a97808 */ /* 0x000fe40000000000 */
[----:B------:R-:W-:Y:S01]  /*1f230*/  IADD3 R5, PT, PT, R225, -0x29, -R0 ;  /* 0xffffffd7e1057810 */ /* 0x000fe20007ffe800 */
[C---:B------:R-:W-:Y:S01]  /*1f240*/  FFMA.FTZ R6, -R221.reuse, R6, R188 ;  /* 0x00000006dd067223 */ /* 0x040fe200000101bc */
[C---:B------:R-:W-:Y:S01]  /*1f250*/  ISETP.GE.AND P0, PT, R4.reuse, R228, PT ;  /* 0x000000e40400720c */ /* 0x040fe20003f06270 */
[----:B------:R-:W-:Y:S01]  /*1f260*/  IMAD.MOV.U32 R188, RZ, RZ, R179 ;  /* 0x000000ffffbc7224 */ /* 0x000fe200078e00b3 */
[----:B------:R-:W-:Y:S01]  /*1f270*/  ISETP.GE.AND P1, PT, R4, R229, PT ;  /* 0x000000e50400720c */ /* 0x000fe20003f26270 */
[----:B------:R-:W-:Y:S01]  /*1f280*/  IMAD.MOV.U32 R179, RZ, RZ, R90 ;  /* 0x000000ffffb37224 */ /* 0x000fe200078e005a */
[----:B------:R-:W-:Y:S01]  /*1f290*/  IABS R7, R7 ;  /* 0x0000000700077213 */ /* 0x000fe20000000000 */
[----:B------:R-:W-:Y:S01]  /*1f2a0*/  IMAD.MOV.U32 R90, RZ, RZ, R79 ;  /* 0x000000ffff5a7224 */ /* 0x000fe200078e004f */
[----:B------:R-:W-:Y:S02]  /*1f2b0*/  IABS R4, R3 ;  /* 0x0000000300047213 */ /* 0x000fe40000000000 */
[----:B------:R-:W-:Y:S02]  /*1f2c0*/  IABS R3, R2 ;  /* 0x0000000200037213 */ /* 0x000fe40000000000 */
[----:B------:R-:W-:Y:S01]  /*1f2d0*/  IABS R2, R5 ;  /* 0x0000000500027213 */ /* 0x000fe20000000000 */
[----:B------:R-:W-:Y:S01]  /*1f2e0*/  IMAD.MOV.U32 R5, RZ, RZ, R7 ;  /* 0x000000ffff057224 */ /* 0x000fe200078e0007 */
[----:B------:R-:W-:Y:S02]  /*1f2f0*/  I2FP.F32.S32 R4, R4 ;  /* 0x0000000400047245 */ /* 0x000fe40000201400 */
[----:B------:R-:W-:Y:S02]  /*1f300*/  I2FP.F32.S32 R2, R2 ;  /* 0x0000000200027245 */ /* 0x000fe40000201400 */
[----:B------:R-:W-:Y:S01]  /*1f310*/  FSEL R205, R6, -INF , P4 ;  /* 0xff80000006cd7808 */ /* 0x000fe20002000000 */
[----:B------:R-:W-:Y:S01]  /*1f320*/  FFMA.FTZ R18, -R221, R4, R181 ;  /* 0x00000004dd127223 */ /* 0x000fe200000101b5 */
[--C-:B------:R-:W-:Y:S01]  /*1f330*/  IADD3 R6, PT, PT, R15, -0x10, -R0.reuse ;  /* 0xfffffff00f067810 */ /* 0x100fe20007ffe800 */
[----:B------:R-:W-:Y:S01]  /*1f340*/  FFMA.FTZ R66, -R221, R2, R175 ;  /* 0x00000002dd427223 */ /* 0x000fe200000101af */
[----:B------:R-:W-:Y:S01]  /*1f350*/  I2FP.F32.S32 R5, R5 ;  /* 0x0000000500057245 */ /* 0x000fe20000201400 */
[----:B------:R-:W-:Y:S01]  /*1f360*/  VIADD R175, R21, 0x68 ;  /* 0x0000006815af7836 */ /* 0x000fe20000000000 */
[----:B------:R-:W-:Y:S02]  /*1f370*/  I2FP.F32.S32 R3, R3 ;  /* 0x0000000300037245 */ /* 0x000fe40000201400 */
[--C-:B------:R-:W-:Y:S01]  /*1f380*/  IADD3 R2, PT, PT, R225, -0x30, -R0.reuse ;  /* 0xffffffd0e1027810 */ /* 0x100fe20007ffe800 */
[----:B------:R-:W-:Y:S01]  /*1f390*/  FFMA.FTZ R23, -R221, R5, R197 ;  /* 0x00000005dd177223 */ /* 0x000fe200000101c5 */
[----:B------:R-:W-:Y:S01]  /*1f3a0*/  IABS R6, R6 ;  /* 0x0000000600067213 */ /* 0x000fe20000000000 */
[----:B------:R-:W-:Y:S01]  /*1f3b0*/  VIADD R197, R21, 0x51 ;  /* 0x0000005115c57836 */ /* 0x000fe20000000000 */
[----:B------:R-:W-:Y:S01]  /*1f3c0*/  IADD3 R4, PT, PT, R225, -0x31, -R0 ;  /* 0xffffffcfe1047810 */ /* 0x000fe20007ffe800 */
[----:B------:R-:W-:Y:S01]  /*1f3d0*/  FFMA.FTZ R63, -R221, R3, R178 ;  /* 0x00000003dd3f7223 */ /* 0x000fe200000101b2 */
[C-C-:B------:R-:W-:Y:S02]  /*1f3e0*/  IADD3 R7, PT, PT, R15.reuse, -0x20, -R0.reuse ;  /* 0xffffffe00f077810 */ /* 0x140fe40007ffe800 */
[--C-:B------:R-:W-:Y:S02]  /*1f3f0*/  IADD3 R5, PT, PT, R15, -0x19, -R0.reuse ;  /* 0xffffffe70f057810 */ /* 0x100fe40007ffe800 */
[----:B------:R-:W-:Y:S02]  /*1f400*/  IABS R3, R2 ;  /* 0x0000000200037213 */ /* 0x000fe40000000000 */
[----:B------:R-:W-:Y:S02]  /*1f410*/  I2FP.F32.S32 R6, R6 ;  /* 0x0000000600067245 */ /* 0x000fe40000201400 */
[----:B------:R-:W-:Y:S02]  /*1f420*/  IABS R2, R4 ;  /* 0x0000000400027213 */ /* 0x000fe40000000000 */
[----:B------:R-:W-:Y:S01]  /*1f430*/  IABS R4, R7 ;  /* 0x0000000700047213 */ /* 0x000fe20000000000 */
[----:B------:R-:W-:Y:S01]  /*1f440*/  FFMA.FTZ R20, -R221, R6, R199 ;  /* 0x00000006dd147223 */ /* 0x000fe200000101c7 */
[----:B------:R-:W-:Y:S02]  /*1f450*/  IABS R5, R5 ;  /* 0x0000000500057213 */ /* 0x000fe40000000000 */
[----:B------:R-:W-:Y:S02]  /*1f460*/  I2FP.F32.S32 R2, R2 ;  /* 0x0000000200027245 */ /* 0x000fe40000201400 */
[----:B------:R-:W-:Y:S02]  /*1f470*/  I2FP.F32.S32 R4, R4 ;  /* 0x0000000400047245 */ /* 0x000fe40000201400 */
[----:B------:R-:W-:Y:S01]  /*1f480*/  IADD3 R6, PT, PT, R15, -0x18, -R0 ;  /* 0xffffffe80f067810 */ /* 0x000fe20007ffe800 */
[C---:B------:R-:W-:Y:S01]  /*1f490*/  FFMA.FTZ R100, -R221.reuse, R2, R180 ;  /* 0x00000002dd647223 */ /* 0x040fe200000101b4 */
[----:B------:R-:W-:Y:S01]  /*1f4a0*/  I2FP.F32.S32 R5, R5 ;  /* 0x0000000500057245 */ /* 0x000fe20000201400 */
[C---:B------:R-:W-:Y:S01]  /*1f4b0*/  FFMA.FTZ R101, -R221.reuse, R4, R198 ;  /* 0x00000004dd657223 */ /* 0x040fe200000101c6 */
[----:B------:R-:W-:Y:S02]  /*1f4c0*/  I2FP.F32.S32 R3, R3 ;  /* 0x0000000300037245 */ /* 0x000fe40000201400 */
[----:B------:R-:W-:Y:S01]  /*1f4d0*/  IABS R6, R6 ;  /* 0x0000000600067213 */ /* 0x000fe20000000000 */
[----:B------:R-:W-:Y:S01]  /*1f4e0*/  FFMA.FTZ R77, -R221, R5, R202 ;  /* 0x00000005dd4d7223 */ /* 0x000fe200000101ca */
[----:B------:R-:W-:Y:S01]  /*1f4f0*/  IADD3 R2, PT, PT, R225, -0x38, -R0 ;  /* 0xffffffc8e1027810 */ /* 0x000fe20007ffe800 */
[----:B------:R-:W-:Y:S01]  /*1f500*/  FFMA.FTZ R92, -R221, R3, R182 ;  /* 0x00000003dd5c7223 */ /* 0x000fe200000101b6 */
[--C-:B------:R-:W-:Y:S02]  /*1f510*/  IADD3 R4, PT, PT, R225, -0x39, -R0.reuse ;  /* 0xffffffc7e1047810 */ /* 0x100fe40007ffe800 */
[C-C-:B------:R-:W-:Y:S02]  /*1f520*/  IADD3 R5, PT, PT, R15.reuse, -0x28, -R0.reuse ;  /* 0xffffffd80f057810 */ /* 0x140fe40007ffe800 */
[----:B------:R-:W-:Y:S02]  /*1f530*/  I2FP.F32.S32 R6, R6 ;  /* 0x0000000600067245 */ /* 0x000fe40000201400 */
[----:B------:R-:W-:Y:S02]  /*1f540*/  IADD3 R7, PT, PT, R15, -0x29, -R0 ;  /* 0xffffffd70f077810 */ /* 0x000fe40007ffe800 */
[----:B------:R-:W-:Y:S01]  /*1f550*/  IABS R3, R2 ;  /* 0x0000000200037213 */ /* 0x000fe20000000000 */
[----:B------:R-:W-:Y:S01]  /*1f560*/  FFMA.FTZ R25, -R221, R6, R208 ;  /* 0x00000006dd197223 */ /* 0x000fe200000101d0 */
[----:B------:R-:W-:Y:S02]  /*1f570*/  IABS R2, R4 ;  /* 0x0000000400027213 */ /* 0x000fe40000000000 */
[----:B------:R-:W-:Y:S02]  /*1f580*/  IABS R5, R5 ;  /* 0x0000000500057213 */ /* 0x000fe40000000000 */
[----:B------:R-:W-:Y:S02]  /*1f590*/  IABS R4, R7 ;  /* 0x0000000700047213 */ /* 0x000fe40000000000 */
[----:B------:R-:W-:Y:S02]  /*1f5a0*/  I2FP.F32.S32 R3, R3 ;  /* 0x0000000300037245 */ /* 0x000fe40000201400 */
[----:B------:R-:W-:Y:S02]  /*1f5b0*/  I2FP.F32.S32 R2, R2 ;  /* 0x0000000200027245 */ /* 0x000fe40000201400 */
[----:B------:R-:W-:Y:S01]  /*1f5c0*/  IADD3 R6, PT, PT, R15, -0x21, -R0 ;  /* 0xffffffdf0f067810 */ /* 0x000fe20007ffe800 */
[C---:B------:R-:W-:Y:S01]  /*1f5d0*/  FFMA.FTZ R87, -R221.reuse, R3, R187 ;  /* 0x00000003dd577223 */ /* 0x040fe200000101bb */
[----:B------:R-:W-:Y:S01]  /*1f5e0*/  I2FP.F32.S32 R5, R5 ;  /* 0x0000000500057245 */ /* 0x000fe20000201400 */
[----:B------:R-:W-:Y:S01]  /*1f5f0*/  FFMA.FTZ R97, -R221, R2, R186 ;  /* 0x00000002dd617223 */ /* 0x000fe200000101ba */
[----:B------:R-:W-:Y:S02]  /*1f600*/  I2FP.F32.S32 R4, R4 ;  /* 0x0000000400047245 */ /* 0x000fe40000201400 */
[--C-:B------:R-:W-:Y:S01]  /*1f610*/  IADD3 R7, PT, PT, R15, -0x31, -R0.reuse ;  /* 0xffffffcf0f077810 */ /* 0x100fe20007ffe800 */
[----:B------:R-:W-:Y:S01]  /*1f620*/  FFMA.FTZ R98, -R221, R5, R203 ;  /* 0x00000005dd627223 */ /* 0x000fe200000101cb */
[----:B------:R-:W-:Y:S01]  /*1f630*/  IABS R6, R6 ;  /* 0x0000000600067213 */ /* 0x000fe20000000000 */
[----:B------:R-:W-:Y:S01]  /*1f640*/  VIADD R203, R21, 0x59 ;  /* 0x0000005915cb7836 */ /* 0x000fe20000000000 */
[--C-:B------:R-:W-:Y:S01]  /*1f650*/  IADD3 R3, PT, PT, R225, -0x40, -R0.reuse ;  /* 0xffffffc0e1037810 */ /* 0x100fe20007ffe800 */
        /* <DEDUP_REMOVED lines=8> */
[----:B------:R-:W-:Y:S01]  /*1f6e0*/  IABS R2, R5 ;  /* 0x0000000500027213 */ /* 0x000fe20000000000 */
[----:B------:R-:W-:Y:S01]  /*1f6f0*/  IMAD.MOV.U32 R5, RZ, RZ, R7 ;  /* 0x000000ffff057224 */ /* 0x000fe200078e0007 */
[----:B------:R-:W-:Y:S01]  /*1f700*/  IADD3 R6, PT, PT, R15, -0x30, -R0 ;  /* 0xffffffd00f067810 */ /* 0x000fe20007ffe800 */
[----:B------:R-:W-:Y:S01]  /*1f710*/  IMAD.MOV.U32 R211, RZ, RZ, R169 ;  /* 0x000000ffffd37224 */ /* 0x000fe200078e00a9 */
[----:B------:R-:W-:Y:S02]  /*1f720*/  I2FP.F32.S32 R3, R3 ;  /* 0x0000000300037245 */ /* 0x000fe40000201400 */
[----:B------:R-:W-:Y:S02]  /*1f730*/  I2FP.F32.S32 R2, R2 ;  /* 0x0000000200027245 */ /* 0x000fe40000201400 */
[----:B------:R-:W-:Y:S01]  /*1f740*/  I2FP.F32.S32 R5, R5 ;  /* 0x0000000500057245 */ /* 0x000fe20000201400 */
[C---:B------:R-:W-:Y:S01]  /*1f750*/  FFMA.FTZ R93, -R221.reuse, R3, R193 ;  /* 0x00000003dd5d7223 */ /* 0x040fe200000101c1 */
[----:B------:R-:W-:Y:S01]  /*1f760*/  IABS R6, R6 ;  /* 0x0000000600067213 */ /* 0x000fe20000000000 */
[----:B------:R-:W-:Y:S01]  /*1f770*/  FFMA.FTZ R96, -R221, R2, R40 ;  /* 0x00000002dd607223 */ /* 0x000fe20000010128 */
[----:B------:R-:W-:Y:S01]  /*1f780*/  I2FP.F32.S32 R4, R4 ;  /* 0x0000000400047245 */ /* 0x000fe20000201400 */
[----:B------:R-:W-:Y:S01]  /*1f790*/  VIADD R40, R21, 0x20 ;  /* 0x0000002015287836 */ /* 0x000fe20000000000 */
[----:B------:R-:W-:Y:S01]  /*1f7a0*/  IADD3 R7, PT, PT, R15, -0x39, -R0 ;  /* 0xffffffc70f077810 */ /* 0x000fe20007ffe800 */
[----:B------:R-:W-:Y:S01]  /*1f7b0*/  FFMA.FTZ R95, -R221, R5, R210 ;  /* 0x00000005dd5f7223 */ /* 0x000fe200000101d2 */
[--C-:B------:R-:W-:Y:S01]  /*1f7c0*/  IADD3 R3, PT, PT, R225, -0x49, -R0.reuse ;  /* 0xffffffb7e1037810 */ /* 0x100fe20007ffe800 */
[----:B------:R-:W-:Y:S01]  /*1f7d0*/  FFMA.FTZ R91, -R221, R4, R195 ;  /* 0x00000004dd5b7223 */ /* 0x000fe200000101c3 */
[C-C-:B------:R-:W-:Y:S02]  /*1f7e0*/  IADD3 R2, PT, PT, R225.reuse, -0x50, -R0.reuse ;  /* 0xffffffb0e1027810 */ /* 0x140fe40007ffe800 */
[----:B------:R-:W-:Y:S02]  /*1f7f0*/  I2FP.F32.S32 R6, R6 ;  /* 0x0000000600067245 */ /* 0x000fe40000201400 */
[----:B------:R-:W-:Y:S02]  /*1f800*/  IADD3 R5, PT, PT, R225, -0x51, -R0 ;  /* 0xffffffafe1057810 */ /* 0x000fe40007ffe800 */
[----:B------:R-:W-:Y:S01]  /*1f810*/  IABS R7, R7 ;  /* 0x0000000700077213 */ /* 0x000fe20000000000 */
[----:B------:R-:W-:Y:S01]  /*1f820*/  FFMA.FTZ R94, -R221, R6, R234 ;  /* 0x00000006dd5e7223 */ /* 0x000fe200000101ea */
[----:B------:R-:W-:Y:S01]  /*1f830*/  IABS R4, R3 ;  /* 0x0000000300047213 */ /* 0x000fe20000000000 */
[----:B------:R-:W-:Y:S01]  /*1f840*/  IMAD.MOV.U32 R234, RZ, RZ, R206 ;  /* 0x000000ffffea7224 */ /* 0x000fe200078e00ce */
[----:B------:R-:W-:Y:S02]  /*1f850*/  IABS R3, R2 ;  /* 0x0000000200037213 */ /* 0x000fe40000000000 */
[----:B------:R-:W-:Y:S01]  /*1f860*/  IABS R2, R5 ;  /* 0x0000000500027213 */ /* 0x000fe20000000000 */
[----:B------:R-:W-:Y:S01]  /*1f870*/  IMAD.MOV.U32 R5, RZ, RZ, R7 ;  /* 0x000000ffff057224 */ /* 0x000fe200078e0007 */
[----:B------:R-:W-:Y:S02]  /*1f880*/  IADD3 R6, PT, PT, R15, -0x38, -R0 ;  /* 0xffffffc80f067810 */ /* 0x000fe40007ffe800 */
[----:B------:R-:W-:Y:S02]  /*1f890*/  I2FP.F32.S32 R2, R2 ;  /* 0x0000000200027245 */ /* 0x000fe40000201400 */
[----:B------:R-:W-:Y:S02]  /*1f8a0*/  I2FP.F32.S32 R4, R4 ;  /* 0x0000000400047245 */ /* 0x000fe40000201400 */
[----:B------:R-:W-:Y:S01]  /*1f8b0*/  IABS R6, R6 ;  /* 0x0000000600067213 */ /* 0x000fe20000000000 */
[C---:B------:R-:W-:Y:S01]  /*1f8c0*/  FFMA.FTZ R73, -R221.reuse, R2, R42 ;  /* 0x00000002dd497223 */ /* 0x040fe2000001012a */
[----:B------:R-:W-:Y:S01]  /*1f8d0*/  I2FP.F32.S32 R5, R5 ;  /* 0x0000000500057245 */ /* 0x000fe20000201400 */
[----:B------:R-:W-:Y:S01]  /*1f8e0*/  FFMA.FTZ R54, -R221, R4, R200 ;  /* 0x00000004dd367223 */ /* 0x000fe200000101c8 */
[----:B------:R-:W-:Y:S01]  /*1f8f0*/  I2FP.F32.S32 R3, R3 ;  /* 0x0000000300037245 */ /* 0x000fe20000201400 */
[----:B------:R-:W-:Y:S01]  /*1f900*/  VIADD R42, R21, 0x21 ;  /* 0x00000021152a7836 */ /* 0x000fe20000000000 */
[----:B------:R-:W-:Y:S01]  /*1f910*/  I2FP.F32.S32 R6, R6 ;  /* 0x0000000600067245 */ /* 0x000fe20000201400 */
[----:B------:R-:W-:Y:S01]  /*1f920*/  FFMA.FTZ R59, -R221, R5, R237 ;  /* 0x00000005dd3b7223 */ /* 0x000fe200000101ed */
[C-C-:B------:R-:W-:Y:S01]  /*1f930*/  IADD3 R2, PT, PT, R225.reuse, -0x58, -R0.reuse ;  /* 0xffffffa8e1027810 */ /* 0x140fe20007ffe800 */
[----:B------:R-:W-:Y:S01]  /*1f940*/  IMAD.MOV.U32 R237, RZ, RZ, R205 ;  /* 0x000000ffffed7224 */ /* 0x000fe200078e00cd */
[--C-:B------:R-:W-:Y:S01]  /*1f950*/  IADD3 R4, PT, PT, R225, -0x59, -R0.reuse ;  /* 0xffffffa7e1047810 */ /* 0x100fe20007ffe800 */
[----:B------:R-:W-:Y:S01]  /*1f960*/  FFMA.FTZ R56, -R221, R6, R239 ;  /* 0x00000006dd387223 */ /* 0x000fe200000101ef */
[----:B------:R-:W-:Y:S01]  /*1f970*/  IADD3 R7, PT, PT, R15, -0x48, -R0 ;  /* 0xffffffb80f077810 */ /* 0x000fe20007ffe800 */
[----:B------:R-:W-:Y:S01]  /*1f980*/  FFMA.FTZ R74, -R221, R3, R194 ;  /* 0x00000003dd4a7223 */ /* 0x000fe200000101c2 */
[C-C-:B------:R-:W-:Y:S01]  /*1f990*/  IADD3 R5, PT, PT, R15.reuse, -0x41, -R0.reuse ;  /* 0xffffffbf0f057810 */ /* 0x140fe20007ffe800 */
[----:B------:R-:W-:Y:S01]  /*1f9a0*/  IMAD.MOV.U32 R239, RZ, RZ, R207 ;  /* 0x000000ffffef7224 */ /* 0x000fe200078e00cf */
[----:B------:R-:W-:Y:S02]  /*1f9b0*/  IABS R3, R2 ;  /* 0x0000000200037213 */ /* 0x000fe40000000000 */
[----:B------:R-:W-:Y:S02]  /*1f9c0*/  IABS R2, R4 ;  /* 0x0000000400027213 */ /* 0x000fe40000000000 */
[----:B------:R-:W-:Y:S02]  /*1f9d0*/  IADD3 R6, PT, PT, R15, -0x40, -R0 ;  /* 0xffffffc00f067810 */ /* 0x000fe40007ffe800 */
[----:B------:R-:W-:Y:S02]  /*1f9e0*/  IABS R4, R7 ;  /* 0x0000000700047213 */ /* 0x000fe40000000000 */
[----:B------:R-:W-:Y:S02]  /*1f9f0*/  IABS R5, R5 ;  /* 0x0000000500057213 */ /* 0x000fe40000000000 */
[----:B------:R-:W-:Y:S02]  /*1fa00*/  I2FP.F32.S32 R2, R2 ;  /* 0x0000000200027245 */ /* 0x000fe40000201400 */
[----:B------:R-:W-:Y:S02]  /*1fa10*/  IABS R6, R6 ;  /* 0x0000000600067213 */ /* 0x000fe40000000000 */
[----:B------:R-:W-:Y:S01]  /*1fa20*/  I2FP.F32.S32 R4, R4 ;  /* 0x0000000400047245 */ /* 0x000fe20000201400 */
[C---:B------:R-:W-:Y:S01]  /*1fa30*/  FFMA.FTZ R29, -R221.reuse, R2, R29 ;  /* 0x00000002dd1d7223 */ /* 0x040fe2000001011d */
        /* <DEDUP_REMOVED lines=8> */
[----:B------:R-:W-:Y:S01]  /*1fac0*/  FFMA.FTZ R24, -R221, R6, R244 ;  /* 0x00000006dd187223 */ /* 0x000fe200000101f4 */
[C---:B------:R-:W-:Y:S01]  /*1fad0*/  IADD3 R5, PT, PT, R15.reuse, -0x50, -R0 ;  /* 0xffffffb00f057810 */ /* 0x040fe20007ffe800 */
[----:B------:R-:W-:Y:S01]  /*1fae0*/  IMAD.MOV.U32 R244, RZ, RZ, R204 ;  /* 0x000000fffff47224 */ /* 0x000fe200078e00cc */
[--C-:B------:R-:W-:Y:S01]  /*1faf0*/  IADD3 R7, PT, PT, R15, -0x51, -R0.reuse ;  /* 0xffffffaf0f077810 */ /* 0x100fe20007ffe800 */
[----:B------:R-:W-:Y:S01]  /*1fb00*/  VIADD R204, R21, 0x58 ;  /* 0x0000005815cc7836 */ /* 0x000fe20000000000 */
[----:B------:R-:W-:Y:S01]  /*1fb10*/  IABS R3, R2 ;  /* 0x0000000200037213 */ /* 0x000fe20000000000 */
[----:B------:R-:W-:Y:S01]  /*1fb20*/  IMAD.MOV.U32 R243, RZ, RZ, R131 ;  /* 0x000000fffff37224 */ /* 0x000fe200078e0083 */
[----:B------:R-:W-:Y:S01]  /*1fb30*/  IADD3 R6, PT, PT, R15, -0x49, -R0 ;  /* 0xffffffb70f067810 */ /* 0x000fe20007ffe800 */
[C---:B------:R-:W-:Y:S01]  /*1fb40*/  VIADD R131, R21.reuse, 0x70 ;  /* 0x0000007015837836 */ /* 0x040fe20000000000 */
[----:B------:R-:W-:Y:S01]  /*1fb50*/  IABS R2, R4 ;  /* 0x0000000400027213 */ /* 0x000fe20000000000 */
[----:B------:R-:W-:Y:S01]  /*1fb60*/  IMAD.MOV.U32 R238, RZ, RZ, R130 ;  /* 0x000000ffffee7224 */ /* 0x000fe200078e0082 */
[----:B------:R-:W-:Y:S01]  /*1fb70*/  IABS R5, R5 ;  /* 0x0000000500057213 */ /* 0x000fe20000000000 */
[----:B------:R-:W-:Y:S01]  /*1fb80*/  VIADD R130, R21, 0x71 ;  /* 0x0000007115827836 */ /* 0x000fe20000000000 */
[----:B------:R-:W-:Y:S02]  /*1fb90*/  IABS R4, R7 ;  /* 0x0000000700047213 */ /* 0x000fe40000000000 */
[----:B------:R-:W-:Y:S02]  /*1fba0*/  I2FP.F32.S32 R3, R3 ;  /* 0x0000000300037245 */ /* 0x000fe40000201400 */
[----:B------:R-:W-:Y:S02]  /*1fbb0*/  IABS R6, R6 ;  /* 0x0000000600067213 */ /* 0x000fe40000000000 */
[----:B------:R-:W-:Y:S01]  /*1fbc0*/  I2FP.F32.S32 R2, R2 ;  /* 0x0000000200027245 */ /* 0x000fe20000201400 */
[C---:B------:R-:W-:Y:S01]  /*1fbd0*/  FFMA.FTZ R19, -R221.reuse, R3, R209 ;  /* 0x00000003dd137223 */ /* 0x040fe200000101d1 */
[----:B------:R-:W-:Y:S02]  /*1fbe0*/  I2FP.F32.S32 R5, R5 ;  /* 0x0000000500057245 */ /* 0x000fe40000201400 */
[----:B------:R-:W-:Y:S01]  /*1fbf0*/  I2FP.F32.S32 R4, R4 ;  /* 0x0000000400047245 */ /* 0x000fe20000201400 */
[----:B------:R-:W-:Y:S01]  /*1fc00*/  FFMA.FTZ R22, -R221, R2, R52 ;  /* 0x00000002dd167223 */ /* 0x000fe20000010134 */
[--C-:B------:R-:W-:Y:S01]  /*1fc10*/  IADD3 R7, PT, PT, R15, -0x59, -R0.reuse ;  /* 0xffffffa70f077810 */ /* 0x100fe20007ffe800 */
[----:B------:R-:W-:Y:S01]  /*1fc20*/  VIADD R52, R21, 0x29 ;  /* 0x0000002915347836 */ /* 0x000fe20000000000 */
[----:B------:R-:W-:Y:S01]  /*1fc30*/  I2FP.F32.S32 R6, R6 ;  /* 0x0000000600067245 */ /* 0x000fe20000201400 */
[----:B------:R-:W-:Y:S01]  /*1fc40*/  FFMA.FTZ R191, -R221, R5, R191 ;  /* 0x00000005ddbf7223 */ /* 0x000fe200000101bf */
[----:B------:R-:W-:Y:S01]  /*1fc50*/  IADD3 R3, PT, PT, R225, -0x68, -R0 ;  /* 0xffffff98e1037810 */ /* 0x000fe20007ffe800 */
[----:B------:R-:W-:Y:S01]  /*1fc60*/  FFMA.FTZ R190, -R221, R4, R190 ;  /* 0x00000004ddbe7223 */ /* 0x000fe200000101be */
[--C-:B------:R-:W-:Y:S01]  /*1fc70*/  IADD3 R2, PT, PT, R225, -0x69, -R0.reuse ;  /* 0xffffff97e1027810 */ /* 0x100fe20007ffe800 */
[----:B------:R-:W-:Y:S01]  /*1fc80*/  FFMA.FTZ R12, -R221, R6, R247 ;  /* 0x00000006dd0c7223 */ /* 0x000fe200000101f7 */
[----:B------:R-:W-:Y:S01]  /*1fc90*/  IADD3 R5, PT, PT, R225, -0x70, -R0 ;  /* 0xffffff90e1057810 */ /* 0x000fe20007ffe800 */
[----:B------:R-:W-:Y:S01]  /*1fca0*/  IMAD.MOV.U32 R247, RZ, RZ, R120 ;  /* 0x000000fffff77224 */ /* 0x000fe200078e0078 */
[----:B------:R-:W-:Y:S01]  /*1fcb0*/  IABS R7, R7 ;  /* 0x0000000700077213 */ /* 0x000fe20000000000 */
[----:B------:R-:W-:Y:S01]  /*1fcc0*/  VIADD R120, R21, 0x78 ;  /* 0x0000007815787836 */ /* 0x000fe20000000000 */
[----:B------:R-:W-:Y:S02]  /*1fcd0*/  IABS R4, R3 ;  /* 0x0000000300047213 */ /* 0x000fe40000000000 */
[----:B------:R-:W-:Y:S02]  /*1fce0*/  IADD3 R6, PT, PT, R15, -0x58, -R0 ;  /* 0xffffffa80f067810 */ /* 0x000fe40007ffe800 */
[----:B------:R-:W-:Y:S02]  /*1fcf0*/  IABS R3, R2 ;  /* 0x0000000200037213 */ /* 0x000fe40000000000 */
[----:B------:R-:W-:Y:S01]  /*1fd00*/  IABS R2, R5 ;  /* 0x0000000500027213 */ /* 0x000fe20000000000 */
[----:B------:R-:W-:Y:S01]  /*1fd10*/  IMAD.MOV.U32 R5, RZ, RZ, R7 ;  /* 0x000000ffff057224 */ /* 0x000fe200078e0007 */
[----:B------:R-:W-:Y:S02]  /*1fd20*/  IABS R6, R6 ;  /* 0x0000000600067213 */ /* 0x000fe40000000000 */
        /* <DEDUP_REMOVED lines=8> */
[--C-:B------:R-:W-:Y:S01]  /*1fdb0*/  IADD3 R7, PT, PT, R15, -0x61, -R0.reuse ;  /* 0xffffff9f0f077810 */ /* 0x100fe20007ffe800 */
[----:B------:R-:W-:Y:S01]  /*1fdc0*/  FFMA.FTZ R177, -R221, R6, R177 ;  /* 0x00000006ddb17223 */ /* 0x000fe200000101b1 */
[----:B------:R-:W-:Y:S01]  /*1fdd0*/  IADD3 R3, PT, PT, R225, -0x71, -R0 ;  /* 0xffffff8fe1037810 */ /* 0x000fe20007ffe800 */
[----:B------:R-:W-:Y:S01]  /*1fde0*/  FFMA.FTZ R184, -R221, R4, R184 ;  /* 0x00000004ddb87223 */ /* 0x000fe200000101b8 */
[C-C-:B------:R-:W-:Y:S02]  /*1fdf0*/  IADD3 R2, PT, PT, R225.reuse, -0x78, -R0.reuse ;  /* 0xffffff88e1027810 */ /* 0x140fe40007ffe800 */
[--C-:B------:R-:W-:Y:S02]  /*1fe00*/  IADD3 R5, PT, PT, R225, -0x79, -R0.reuse ;  /* 0xffffff87e1057810 */ /* 0x100fe40007ffe800 */
[--C-:B------:R-:W-:Y:S02]  /*1fe10*/  IADD3 R6, PT, PT, R15, -0x60, -R0.reuse ;  /* 0xffffffa00f067810 */ /* 0x100fe40007ffe800 */
[----:B------:R-:W-:Y:S02]  /*1fe20*/  IABS R7, R7 ;  /* 0x0000000700077213 */ /* 0x000fe40000000000 */
[----:B------:R-:W-:Y:S02]  /*1fe30*/  IABS R4, R3 ;  /* 0x0000000300047213 */ /* 0x000fe40000000000 */
        /* <DEDUP_REMOVED lines=9> */
[----:B------:R-:W-:Y:S01]  /*1fed0*/  FFMA.FTZ R129, -R221, R4, R241 ;  /* 0x00000004dd817223 */ /* 0x000fe200000101f1 */
[----:B------:R-:W-:Y:S01]  /*1fee0*/  I2FP.F32.S32 R3, R3 ;  /* 0x0000000300037245 */ /* 0x000fe20000201400 */
[----:B------:R-:W-:Y:S01]  /*1fef0*/  IMAD.MOV.U32 R241, RZ, RZ, R119 ;  /* 0x000000fffff17224 */ /* 0x000fe200078e0077 */
[--C-:B------:R-:W-:Y:S01]  /*1ff00*/  IADD3 R2, PT, PT, R225, -0x80, -R0.reuse ;  /* 0xffffff80e1027810 */ /* 0x100fe20007ffe800 */
[----:B------:R-:W-:Y:S01]  /*1ff10*/  FFMA.FTZ R127, -R221, R6, R251 ;  /* 0x00000006dd7f7223 */ /* 0x000fe200000101fb */
[----:B------:R-:W-:Y:S01]  /*1ff20*/  IADD3 R6, PT, PT, R15, -0x68, -R0 ;  /* 0xffffff980f067810 */ /* 0x000fe20007ffe800 */
[----:B------:R-:W-:Y:S01]  /*1ff30*/  FFMA.FTZ R123, -R221, R3, R236 ;  /* 0x00000003dd7b7223 */ /* 0x000fe200000101ec */
[--C-:B------:R-:W-:Y:S01]  /*1ff40*/  IADD3 R4, PT, PT, R225, -0x81, -R0.reuse ;  /* 0xffffff7fe1047810 */ /* 0x100fe20007ffe800 */
[----:B------:R-:W-:Y:S01]  /*1ff50*/  VIADD R119, R21, 0x79 ;  /* 0x0000007915777836 */ /* 0x000fe20000000000 */
[--C-:B------:R-:W-:Y:S01]  /*1ff60*/  IADD3 R7, PT, PT, R15, -0x70, -R0.reuse ;  /* 0xffffff900f077810 */ /* 0x100fe20007ffe800 */
[----:B------:R-:W-:Y:S01]  /*1ff70*/  FFMA.FTZ R124, -R221, R5, R249 ;  /* 0x00000005dd7c7223 */ /* 0x000fe200000101f9 */
[----:B------:R-:W-:Y:S01]  /*1ff80*/  IADD3 R5, PT, PT, R15, -0x69, -R0 ;  /* 0xffffff970f057810 */ /* 0x000fe20007ffe800 */
[----:B------:R-:W-:Y:S01]  /*1ff90*/  IMAD.MOV.U32 R251, RZ, RZ, R113 ;  /* 0x000000fffffb7224 */ /* 0x000fe200078e0071 */
[----:B------:R-:W-:Y:S01]  /*1ffa0*/  IABS R3, R2 ;  /* 0x0000000200037213 */ /* 0x000fe20000000000 */
[C---:B------:R-:W-:Y:S01]  /*1ffb0*/  VIADD R113, R21.reuse, 0x80 ;  /* 0x0000008015717836 */ /* 0x040fe20000000000 */
[----:B------:R-:W-:Y:S01]  /*1ffc0*/  IABS R6, R6 ;  /* 0x0000000600067213 */ /* 0x000fe20000000000 */
[----:B------:R-:W-:Y:S01]  /*1ffd0*/  IMAD.MOV.U32 R249, RZ, RZ, R110 ;  /* 0x000000fffff97224 */ /* 0x000fe200078e006e */
[----:B------:R-:W-:Y:S01]  /*1ffe0*/  IABS R2, R4 ;  /* 0x0000000400027213 */ /* 0x000fe20000000000 */
[----:B------:R-:W-:Y:S01]  /*1fff0*/  VIADD R110, R21, 0x81 ;  /* 0x00000081156e7836 */ /* 0x000fe20000000000 */
[----:B------:R-:W-:Y:S02]  /*20000*/  IABS R4, R7 ;  /* 0x0000000700047213 */ /* 0x000fe40000000000 */
        /* <DEDUP_REMOVED lines=13> */
[--C-:B------:R-:W-:Y:S02]  /*200e0*/  IADD3 R4, PT, PT, R225, -0x89, -R0.reuse ;  /* 0xffffff77e1047810 */ /* 0x100fe40007ffe800 */
[C-C-:B------:R-:W-:Y:S02]  /*200f0*/  IADD3 R5, PT, PT, R15.reuse, -0x78, -R0.reuse ;  /* 0xffffff880f057810 */ /* 0x140fe40007ffe800 */
[----:B------:R-:W-:Y:S02]  /*20100*/  IADD3 R7, PT, PT, R15, -0x79, -R0 ;  /* 0xffffff870f077810 */ /* 0x000fe40007ffe800 */
[----:B------:R-:W-:Y:S02]  /*20110*/  IABS R6, R6 ;  /* 0x0000000600067213 */ /* 0x000fe40000000000 */
[----:B------:R-:W-:Y:S02]  /*20120*/  IABS R3, R2 ;  /* 0x0000000200037213 */ /* 0x000fe40000000000 */
[----:B------:R-:W-:Y:S02]  /*20130*/  IABS R2, R4 ;  /* 0x0000000400027213 */ /* 0x000fe40000000000 */
        /* <DEDUP_REMOVED lines=12> */
[--C-:B------:R-:W-:Y:S01]  /*20200*/  IADD3 R3, PT, PT, R225, -0x90, -R0.reuse ;  /* 0xffffff70e1037810 */ /* 0x100fe20007ffe800 */
[----:B------:R-:W-:Y:S01]  /*20210*/  FFMA.FTZ R81, -R221, R4, R81 ;  /* 0x00000004dd517223 */ /* 0x000fe20000010151 */
[C-C-:B------:R-:W-:Y:S02]  /*20220*/  IADD3 R2, PT, PT, R225.reuse, -0x91, -R0.reuse ;  /* 0xffffff6fe1027810 */ /* 0x140fe40007ffe800 */
[--C-:B------:R-:W-:Y:S02]  /*20230*/  IADD3 R5, PT, PT, R225, -0x98, -R0.reuse ;  /* 0xffffff68e1057810 */ /* 0x100fe40007ffe800 */
[----:B------:R-:W-:Y:S02]  /*20240*/  IABS R7, R7 ;  /* 0x0000000700077213 */ /* 0x000fe40000000000 */
[----:B------:R-:W-:Y:S02]  /*20250*/  IABS R4, R3 ;  /* 0x0000000300047213 */ /* 0x000fe40000000000 */
        /* <DEDUP_REMOVED lines=9> */
[C---:B------:R-:W-:Y:S01]  /*202f0*/  FFMA.FTZ R62, -R221.reuse, R2, R62 ;  /* 0x00000002dd3e7223 */ /* 0x040fe2000001013e */
[----:B------:R-:W-:Y:S02]  /*20300*/  I2FP.F32.S32 R4, R4 ;  /* 0x0000000400047245 */ /* 0x000fe40000201400 */
[----:B------:R-:W-:Y:S01]  /*20310*/  I2FP.F32.S32 R6, R6 ;  /* 0x0000000600067245 */ /* 0x000fe20000201400 */
[----:B------:R-:W-:Y:S01]  /*20320*/  FFMA.FTZ R65, -R221, R5, R65 ;  /* 0x00000005dd417223 */ /* 0x000fe20000010141 */
[----:B------:R-:W-:Y:S01]  /*20330*/  IADD3 R3, PT, PT, R225, -0x99, -R0 ;  /* 0xffffff67e1037810 */ /* 0x000fe20007ffe800 */
[----:B------:R-:W-:Y:S01]  /*20340*/  FFMA.FTZ R79, -R221, R4, R248 ;  /* 0x00000004dd4f7223 */ /* 0x000fe200000101f8 */
[--C-:B------:R-:W-:Y:S01]  /*20350*/  IADD3 R2, PT, PT, R225, -0xa0, -R0.reuse ;  /* 0xffffff60e1027810 */ /* 0x100fe20007ffe800 */
[----:B------:R-:W-:Y:S01]  /*20360*/  FFMA.FTZ R69, -R221, R6, R69 ;  /* 0x00000006dd457223 */ /* 0x000fe20000010145 */
[--C-:B------:R-:W-:Y:S02]  /*20370*/  IADD3 R5, PT, PT, R225, -0xa1, -R0.reuse ;  /* 0xffffff5fe1057810 */ /* 0x100fe40007ffe800 */
[----:B------:R-:W-:Y:S02]  /*20380*/  IABS R4, R3 ;  /* 0x0000000300047213 */ /* 0x000fe40000000000 */
[----:B------:R-:W-:Y:S02]  /*20390*/  IABS R3, R2 ;  /* 0x0000000200037213 */ /* 0x000fe40000000000 */
[C-C-:B------:R-:W-:Y:S02]  /*203a0*/  IADD3 R6, PT, PT, R15.reuse, -0x88, -R0.reuse ;  /* 0xffffff780f067810 */ /* 0x140fe40007ffe800 */
[----:B------:R-:W-:Y:S02]  /*203b0*/  IABS R2, R5 ;  /* 0x0000000500027213 */ /* 0x000fe40000000000 */
[--C-:B------:R-:W-:Y:S02]  /*203c0*/  IADD3 R7, PT, PT, R15, -0x89, -R0.reuse ;  /* 0xffffff770f077810 */ /* 0x100fe40007ffe800 */
[----:B------:R-:W-:Y:S02]  /*203d0*/  IABS R6, R6 ;  /* 0x0000000600067213 */ /* 0x000fe40000000000 */
[----:B------:R-:W-:Y:S02]  /*203e0*/  I2FP.F32.S32 R2, R2 ;  /* 0x0000000200027245 */ /* 0x000fe40000201400 */
[----:B------:R-:W-:Y:S02]  /*203f0*/  IABS R7, R7 ;  /* 0x0000000700077213 */ /* 0x000fe40000000000 */
[----:B------:R-:W-:Y:S01]  /*20400*/  I2FP.F32.S32 R4, R4 ;  /* 0x0000000400047245 */ /* 0x000fe20000201400 */
[C---:B------:R-:W-:Y:S01]  /*20410*/  FFMA.FTZ R39, -R221.reuse, R2, R39 ;  /* 0x00000002dd277223 */ /* 0x040fe20000010127 */
        /* <DEDUP_REMOVED lines=8> */
[C-C-:B------:R-:W-:Y:S02]  /*204a0*/  IADD3 R7, PT, PT, R15.reuse, -0x98, -R0.reuse ;  /* 0xffffff680f077810 */ /* 0x140fe40007ffe800 */
[----:B------:R-:W-:Y:S02]  /*204b0*/  IADD3 R6, PT, PT, R15, -0x90, -R0 ;  /* 0xffffff700f067810 */ /* 0x000fe40007ffe800 */
[----:B------:R-:W-:Y:S02]  /*204c0*/  IABS R3, R2 ;  /* 0x0000000200037213 */ /* 0x000fe40000000000 */
[----:B------:R-:W-:Y:S02]  /*204d0*/  I2FP.F32.S32 R5, R5 ;  /* 0x0000000500057245 */ /* 0x000fe40000201400 */
[----:B------:R-:W-:Y:S02]  /*204e0*/  IABS R2, R4 ;  /* 0x0000000400027213 */ /* 0x000fe40000000000 */
[----:B------:R-:W-:Y:S01]  /*204f0*/  IABS R4, R7 ;  /* 0x0000000700047213 */ /* 0x000fe20000000000 */
[----:B------:R-:W-:Y:S01]  /*20500*/  FFMA.FTZ R50, -R221, R5, R50 ;  /* 0x00000005dd327223 */ /* 0x000fe20000010132 */
[----:B------:R-:W-:Y:S02]  /*20510*/  IABS R6, R6 ;  /* 0x0000000600067213 */ /* 0x000fe40000000000 */
[----:B------:R-:W-:Y:S02]  /*20520*/  I2FP.F32.S32 R2, R2 ;  /* 0x0000000200027245 */ /* 0x000fe40000201400 */
[----:B------:R-:W-:Y:S02]  /*20530*/  IADD3 R5, PT, PT, R15, -0x91, -R0 ;  /* 0xffffff6f0f057810 */ /* 0x000fe40007ffe800 */
[----:B------:R-:W-:Y:S01]  /*20540*/  I2FP.F32.S32 R4, R4 ;  /* 0x0000000400047245 */ /* 0x000fe20000201400 */
[C---:B------:R-:W-:Y:S01]  /*20550*/  FFMA.FTZ R26, -R221.reuse, R2, R252 ;  /* 0x00000002dd1a7223 */ /* 0x040fe200000101fc */
[----:B------:R-:W-:Y:S02]  /*20560*/  I2FP.F32.S32 R6, R6 ;  /* 0x0000000600067245 */ /* 0x000fe40000201400 */
[----:B------:R-:W-:Y:S01]  /*20570*/  I2FP.F32.S32 R3, R3 ;  /* 0x0000000300037245 */ /* 0x000fe20000201400 */
[C---:B------:R-:W-:Y:S01]  /*20580*/  FFMA.FTZ R90, -R221.reuse, R4, R90 ;  /* 0x00000004dd5a7223 */ /* 0x040fe2000001015a */
[----:B------:R-:W-:Y:S01]  /*20590*/  IABS R5, R5 ;  /* 0x0000000500057213 */ /* 0x000fe20000000000 */
[----:B------:R-:W-:Y:S01]  /*205a0*/  FFMA.FTZ R36, -R221, R6, R36 ;  /* 0x00000006dd247223 */ /* 0x000fe20000010124 */
[--C-:B------:R-:W-:Y:S01]  /*205b0*/  IADD3 R2, PT, PT, R225, -0xb0, -R0.reuse ;  /* 0xffffff50e1027810 */ /* 0x100fe20007ffe800 */
[----:B------:R-:W-:Y:S01]  /*205c0*/  FFMA.FTZ R31, -R221, R3, R31 ;  /* 0x00000003dd1f7223 */ /* 0x000fe2000001011f */
[--C-:B------:R-:W-:Y:S02]  /*205d0*/  IADD3 R4, PT, PT, R225, -0xb1, -R0.reuse ;  /* 0xffffff4fe1047810 */ /* 0x100fe40007ffe800 */
[C-C-:B------:R-:W-:Y:S02]  /*205e0*/  IADD3 R6, PT, PT, R15.reuse, -0xa0, -R0.reuse ;  /* 0xffffff600f067810 */ /* 0x140fe40007ffe800 */
[----:B------:R-:W-:Y:S02]  /*205f0*/  I2FP.F32.S32 R5, R5 ;  /* 0x0000000500057245 */ /* 0x000fe40000201400 */
[----:B------:R-:W-:Y:S02]  /*20600*/  IABS R3, R2 ;  /* 0x0000000200037213 */ /* 0x000fe40000000000 */
[----:B------:R-:W-:Y:S01]  /*20610*/  IADD3 R7, PT, PT, R15, -0xa1, -R0 ;  /* 0xffffff5f0f077810 */ /* 0x000fe20007ffe800 */
[----:B------:R-:W-:Y:S01]  /*20620*/  FFMA.FTZ R34, -R221, R5, R34 ;  /* 0x00000005dd227223 */ /* 0x000fe20000010122 */
[----:B------:R-:W-:Y:S02]  /*20630*/  IABS R2, R4 ;  /* 0x0000000400027213 */ /* 0x000fe40000000000 */
[----:B------:R-:W-:Y:S02]  /*20640*/  IABS R4, R6 ;  /* 0x0000000600047213 */ /* 0x000fe40000000000 */
[----:B------:R-:W-:Y:S02]  /*20650*/  I2FP.F32.S32 R3, R3 ;  /* 0x0000000300037245 */ /* 0x000fe40000201400 */
[----:B------:R-:W-:Y:S02]  /*20660*/  ISETP.GE.AND P4, PT, R107, R226, PT ;  /* 0x000000e26b00720c */ /* 0x000fe40003f86270 */
[----:B------:R-:W-:Y:S01]  /*20670*/  IADD3 R5, PT, PT, R15, -0x99, -R0 ;  /* 0xffffff670f057810 */ /* 0x000fe20007ffe800 */
[C---:B------:R-:W-:Y:S01]  /*20680*/  FFMA.FTZ R16, -R221.reuse, R3, R16 ;  /* 0x00000003dd107223 */ /* 0x040fe20000010110 */
[----:B------:R-:W-:Y:S02]  /*20690*/  IABS R6, R7 ;  /* 0x0000000700067213 */ /* 0x000fe40000000000 */
[----:B------:R-:W-:Y:S02]  /*206a0*/  I2FP.F32.S32 R2, R2 ;  /* 0x0000000200027245 */ /* 0x000fe40000201400 */
[----:B------:R-:W-:Y:S02]  /*206b0*/  I2FP.F32.S32 R4, R4 ;  /* 0x0000000400047245 */ /* 0x000fe40000201400 */
[----:B------:R-:W-:Y:S01]  /*206c0*/  FSEL R220, R8, -INF , P4 ;  /* 0xff80000008dc7808 */ /* 0x000fe20002000000 */
[----:B------:R-:W-:Y:S01]  /*206d0*/  FFMA.FTZ R8, -R221, R2, R188 ;  /* 0x00000002dd087223 */ /* 0x000fe200000101bc */
[----:B------:R-:W-:Y:S01]  /*206e0*/  IABS R5, R5 ;  /* 0x0000000500057213 */ /* 0x000fe20000000000 */
[----:B------:R-:W-:Y:S01]  /*206f0*/  VIADD R188, R21, 0x61 ;  /* 0x0000006115bc7836 */ /* 0x000fe20000000000 */
[----:B------:R-:W-:Y:S01]  /*20700*/  I2FP.F32.S32 R3, R6 ;  /* 0x0000000600037245 */ /* 0x000fe20000201400 */
[----:B------:R-:W-:Y:S01]  /*20710*/  FFMA.FTZ R9, -R221, R4, R168 ;  /* 0x00000004dd097223 */ /* 0x000fe200000101a8 */
[C-C-:B------:R-:W-:Y:S02]  /*20720*/  IADD3 R2, PT, PT, R225.reuse, -0xb8, -R0.reuse ;  /* 0xffffff48e1027810 */ /* 0x140fe40007ffe800 */
[----:B------:R-:W-:Y:S01]  /*20730*/  IADD3 R4, PT, PT, R225, -0xb9, -R0 ;  /* 0xffffff47e1047810 */ /* 0x000fe20007ffe800 */
[C---:B------:R-:W-:Y:S01]  /*20740*/  FFMA.FTZ R11, -R221.reuse, R3, R173 ;  /* 0x00000003dd0b7223 */ /* 0x040fe200000101ad */
[----:B------:R-:W-:Y:S01]  /*20750*/  I2FP.F32.S32 R5, R5 ;  /* 0x0000000500057245 */ /* 0x000fe20000201400 */
[----:B------:R-:W-:Y:S01]  /*20760*/  IMAD.MOV.U32 R173, RZ, RZ, R102 ;  /* 0x000000ffffad7224 */ /* 0x000fe200078e0066 */
[----:B------:R-:W-:Y:S02]  /*20770*/  IABS R3, R2 ;  /* 0x0000000200037213 */ /* 0x000fe40000000000 */
[----:B------:R-:W-:Y:S01]  /*20780*/  IABS R2, R4 ;  /* 0x0000000400027213 */ /* 0x000fe20000000000 */
[----:B------:R-:W-:Y:S01]  /*20790*/  FFMA.FTZ R10, -R221, R5, R192 ;  /* 0x00000005dd0a7223 */ /* 0x000fe200000101c0 */
[----:B------:R-:W-:Y:S02]  /*207a0*/  IADD3 R7, PT, PT, R15, -0xa9, -R0 ;  /* 0xffffff570f077810 */ /* 0x000fe40007ffe800 */
[----:B------:R-:W-:Y:S02]  /*207b0*/  I2FP.F32.S32 R5, R3 ;  /* 0x0000000300057245 */ /* 0x000fe40000201400 */
[----:B------:R-:W-:Y:S02]  /*207c0*/  I2FP.F32.S32 R3, R2 ;  /* 0x0000000200037245 */ /* 0x000fe40000201400 */
[----:B------:R-:W-:Y:S01]  /*207d0*/  IABS R7, R7 ;  /* 0x0000000700077213 */ /* 0x000fe20000000000 */
[----:B------:R-:W-:Y:S01]  /*207e0*/  FFMA.FTZ R14, -R221, R5, R14 ;  /* 0x00000005dd0e7223 */ /* 0x000fe2000001010e */
[--C-:B------:R-:W-:Y:S01]  /*207f0*/  IADD3 R6, PT, PT, R15, -0xa8, -R0.reuse ;  /* 0xffffff580f067810 */ /* 0x100fe20007ffe800 */
[----:B------:R-:W-:Y:S01]  /*20800*/  FFMA.FTZ R13, -R221, R3, R179 ;  /* 0x00000003dd0d7223 */ /* 0x000fe200000101b3 */
[----:B------:R-:W-:Y:S01]  /*20810*/  IADD3 R4, PT, PT, R225, -0xc0, -R0 ;  /* 0xffffff40e1047810 */ /* 0x000fe20007ffe800 */
[----:B------:R-:W-:Y:S01]  /*20820*/  IMAD.MOV.U32 R3, RZ, RZ, R7 ;  /* 0x000000ffff037224 */ /* 0x000fe200078e0007 */
[----:B------:R-:W-:Y:S01]  /*20830*/  IABS R6, R6 ;  /* 0x0000000600067213 */ /* 0x000fe20000000000 */
[----:B------:R-:W-:Y:S01]  /*20840*/  IMAD.MOV.U32 R179, RZ, RZ, R126 ;  /* 0x000000ffffb37224 */ /* 0x000fe200078e007e */
[----:B------:R-:W-:Y:S02]  /*20850*/  FSEL R210, R17, -INF , P0 ;  /* 0xff80000011d27808 */ /* 0x000fe40000000000 */
[----:B------:R-:W-:Y:S02]  /*20860*/  I2FP.F32.S32 R3, R3 ;  /* 0x0000000300037245 */ /* 0x000fe40000201400 */
[----:B------:R-:W-:Y:S02]  /*20870*/  ISETP.GE.AND P0, PT, R40, R226, PT ;  /* 0x000000e22800720c */ /* 0x000fe40003f06270 */
[----:B------:R-:W-:Y:S02]  /*20880*/  IABS R2, R4 ;  /* 0x0000000400027213 */ /* 0x000fe40000000000 */
[----:B------:R-:W-:Y:S01]  /*20890*/  I2FP.F32.S32 R4, R6 ;  /* 0x0000000600047245 */ /* 0x000fe20000201400 */
[----:B------:R-:W-:Y:S01]  /*208a0*/  FFMA.FTZ R6, -R221, R3, R125 ;  /* 0x00000003dd067223 */ /* 0x000fe2000001017d */
[----:B------:R-:W-:Y:S01]  /*208b0*/  FSEL R125, R48, -INF , P0 ;  /* 0xff800000307d7808 */ /* 0x000fe20000000000 */
[----:B------:R-:W-:Y:S01]  /*208c0*/  VIADD R48, R21, 0x28 ;  /* 0x0000002815307836 */ /* 0x000fe20000000000 */
[----:B------:R-:W-:Y:S01]  /*208d0*/  ISETP.GE.AND P0, PT, R42, R226, PT ;  /* 0x000000e22a00720c */ /* 0x000fe20003f06270 */
[C---:B------:R-:W-:Y:S01]  /*208e0*/  FFMA.FTZ R7, -R221.reuse, R4, R128 ;  /* 0x00000004dd077223 */ /* 0x040fe20000010180 */
[----:B------:R-:W-:Y:S02]  /*208f0*/  I2FP.F32.S32 R2, R2 ;  /* 0x0000000200027245 */ /* 0x000fe40000201400 */
[----:B------:R-:W-:Y:S02]  /*20900*/  FSEL R126, R18, -INF , P0 ;  /* 0xff800000127e7808 */ /* 0x000fe40000000000 */
[----:B------:R-:W-:Y:S01]  /*20910*/  ISETP.GE.AND P0, PT, R104, R228, PT ;  /* 0x000000e46800720c */ /* 0x000fe20003f06270 */
[----:B------:R-:W-:Y:S01]  /*20920*/  FFMA.FTZ R17, -R221, R2, R114 ;  /* 0x00000002dd117223 */ /* 0x000fe20000010172 */
[--C-:B------:R-:W-:Y:S01]  /*20930*/  IADD3 R3, PT, PT, R15, -0xb1, -R0.reuse ;  /* 0xffffff4f0f037810 */ /* 0x100fe20007ffe800 */
[----:B------:R-:W-:Y:S01]  /*20940*/  IMAD.MOV.U32 R114, RZ, RZ, R111 ;  /* 0x000000ffff727224 */ /* 0x000fe200078e006f */
[----:B------:R-:W-:Y:S01]  /*20950*/  FSEL R102, R20, -INF , P0 ;  /* 0xff80000014667808 */ /* 0x000fe20000000000 */
[----:B------:R-:W-:Y:S01]  /*20960*/  IMAD.MOV.U32 R111, RZ, RZ, R109 ;  /* 0x000000ffff6f7224 */ /* 0x000fe200078e006d */
[----:B------:R-:W-:Y:S02]  /*20970*/  ISETP.GE.AND P0, PT, R106, R228, PT ;  /* 0x000000e46a00720c */ /* 0x000fe40003f06270 */
[----:B------:R-:W-:Y:S02]  /*20980*/  IABS R3, R3 ;  /* 0x0000000300037213 */ /* 0x000fe40000000000 */
[----:B------:R-:W-:Y:S02]  /*20990*/  FSEL R109, R23, -INF , P0 ;  /* 0xff800000176d7808 */ /* 0x000fe40000000000 */
[-C--:B------:R-:W-:Y:S02]  /*209a0*/  ISETP.GE.AND P0, PT, R48, R226.reuse, PT ;  /* 0x000000e23000720c */ /* 0x080fe40003f06270 */
[--C-:B------:R-:W-:Y:S02]  /*209b0*/  IADD3 R4, PT, PT, R15, -0xb0, -R0.reuse ;  /* 0xffffff500f047810 */ /* 0x100fe40007ffe800 */
[----:B------:R-:W-:Y:S01]  /*209c0*/  FSEL R128, R63, -INF , P0 ;  /* 0xff8000003f807808 */ /* 0x000fe20000000000 */
[----:B------:R-:W-:Y:S01]  /*209d0*/  VIADD R63, R21, 0x30 ;  /* 0x00000030153f7836 */ /* 0x000fe20000000000 */
[----:B------:R-:W-:Y:S02]  /*209e0*/  ISETP.GE.AND P0, PT, R52, R226, PT ;  /* 0x000000e23400720c */ /* 0x000fe40003f06270 */
[----:B------:R-:W-:Y:S02]  /*209f0*/  I2FP.F32.S32 R3, R3 ;  /* 0x0000000300037245 */ /* 0x000fe40000201400 */
[----:B------:R-:W-:Y:S02]  /*20a00*/  IABS R4, R4 ;  /* 0x0000000400047213 */ /* 0x000fe40000000000 */
[----:B------:R-:W-:Y:S01]  /*20a10*/  FSEL R168, R66, -INF , P0 ;  /* 0xff80000042a87808 */ /* 0x000fe20000000000 */
[----:B------:R-:W-:Y:S01]  /*20a20*/  FFMA.FTZ R23, -R221, R3, R111 ;  /* 0x00000003dd177223 */ /* 0x000fe2000001016f */
[----:B------:R-:W-:Y:S01]  /*20a30*/  ISETP.GE.AND P0, PT, R105, R228, PT ;  /* 0x000000e46900720c */ /* 0x000fe20003f06270 */
[----:B------:R-:W-:Y:S01]  /*20a40*/  VIADD R66, R21, 0x31 ;  /* 0x0000003115427836 */ /* 0x000fe20000000000 */
[----:B------:R-:W-:Y:S02]  /*20a50*/  I2FP.F32.S32 R4, R4 ;  /* 0x0000000400047245 */ /* 0x000fe40000201400 */
[----:B------:R-:W-:Y:S02]  /*20a60*/  FSEL R111, R25, -INF , P0 ;  /* 0xff800000196f7808 */ /* 0x000fe40000000000 */
[----:B------:R-:W-:Y:S01]  /*20a70*/  IADD3 R2, PT, PT, R225, -0xc1, -R0 ;  /* 0xffffff3fe1027810 */ /* 0x000fe20007ffe800 */
[----:B------:R-:W-:Y:S01]  /*20a80*/  FFMA.FTZ R18, -R221, R4, R114 ;  /* 0x00000004dd127223 */ /* 0x000fe20000010172 */
[----:B------:R-:W-:Y:S02]  /*20a90*/  ISETP.GE.AND P0, PT, R107, R228, PT ;  /* 0x000000e46b00720c */ /* 0x000fe40003f06270 */
[----:B------:R-:W-:Y:S02]  /*20aa0*/  IABS R2, R2 ;  /* 0x0000000200027213 */ /* 0x000fe40000000000 */
[----:B------:R-:W-:Y:S01]  /*20ab0*/  FSEL R114, R77, -INF , P0 ;  /* 0xff8000004d727808 */ /* 0x000fe20000000000 */
[----:B------:R-:W-:Y:S01]  /*20ac0*/  VIADD R77, R21, 0x38 ;  /* 0x00000038154d7836 */ /* 0x000fe20000000000 */
[----:B------:R-:W-:Y:S02]  /*20ad0*/  ISETP.GE.AND P0, PT, R63, R226, PT ;  /* 0x000000e23f00720c */ /* 0x000fe40003f06270 */
[----:B------:R-:W-:Y:S02]  /*20ae0*/  I2FP.F32.S32 R2, R2 ;  /* 0x0000000200027245 */ /* 0x000fe40000201400 */
[----:B------:R-:W-:Y:S01]  /*20af0*/  FSEL R178, R92, -INF , P0 ;  /* 0xff8000005cb27808 */ /* 0x000fe20000000000 */
[----:B------:R-:W-:Y:S01]  /*20b00*/  VIADD R92, R21, 0x41 ;  /* 0x00000041155c7836 */ /* 0x000fe20000000000 */
[----:B------:R-:W-:Y:S01]  /*20b10*/  ISETP.GE.AND P0, PT, R66, R226, PT ;  /* 0x000000e24200720c */ /* 0x000fe20003f06270 */
[----:B------:R-:W-:Y:S01]  /*20b20*/  FFMA.FTZ R20, -R221, R2, R179 ;  /* 0x00000002dd147223 */ /* 0x000fe200000101b3 */
[--C-:B------:R-:W-:Y:S02]  /*20b30*/  IADD3 R2, PT, PT, R225, -0xc8, -R0.reuse ;  /* 0xffffff38e1027810 */ /* 0x100fe40007ffe800 */
[----:B------:R-:W-:Y:S02]  /*20b40*/  FSEL R179, R100, -INF , P0 ;  /* 0xff80000064b37808 */ /* 0x000fe40000000000 */
[----:B------:R-:W-:Y:S02]  /*20b50*/  ISETP.GE.AND P0, PT, R40, R228, PT ;  /* 0x000000e42800720c */ /* 0x000fe40003f06270 */
[----:B------:R-:W-:Y:S02]  /*20b60*/  IABS R2, R2 ;  /* 0x0000000200027213 */ /* 0x000fe40000000000 */
[----:B------:R-:W-:Y:S02]  /*20b70*/  FSEL R169, R101, -INF , P0 ;  /* 0xff80000065a97808 */ /* 0x000fe40000000000 */
[----:B------:R-:W-:Y:S02]  /*20b80*/  ISETP.GE.AND P0, PT, R42, R228, PT ;  /* 0x000000e42a00720c */ /* 0x000fe40003f06270 */
[--C-:B------:R-:W-:Y:S02]  /*20b90*/  IADD3 R4, PT, PT, R225, -0xc9, -R0.reuse ;  /* 0xffffff37e1047810 */ /* 0x100fe40007ffe800 */
[----:B------:R-:W-:Y:S01]  /*20ba0*/  FSEL R170, R80, -INF , P0 ;  /* 0xff80000050aa7808 */ /* 0x000fe20000000000 */
[----:B------:R-:W-:Y:S01]  /*20bb0*/  VIADD R80, R21, 0x39 ;  /* 0x0000003915507836 */ /* 0x000fe20000000000 */
[-C--:B------:R-:W-:Y:S02]  /*20bc0*/  ISETP.GE.AND P0, PT, R77, R226.reuse, PT ;  /* 0x000000e24d00720c */ /* 0x080fe40003f06270 */
[----:B------:R-:W-:Y:S02]  /*20bd0*/  IADD3 R5, PT, PT, R15, -0xb8, -R0 ;  /* 0xffffff480f057810 */ /* 0x000fe40007ffe800 */
        /* <DEDUP_REMOVED lines=8> */
[----:B------:R-:W-:Y:S01]  /*20c60*/  IABS R2, R4 ;  /* 0x0000000400027213 */ /* 0x000fe20000000000 */
[----:B------:R-:W-:Y:S01]  /*20c70*/  VIADD R173, R21, 0x69 ;  /* 0x0000006915ad7836 */ /* 0x000fe20000000000 */
[----:B------:R-:W-:Y:S02]  /*20c80*/  FSEL R171, R98, -INF , P0 ;  /* 0xff80000062ab7808 */ /* 0x000fe40000000000 */
[----:B------:R-:W-:Y:S02]  /*20c90*/  ISETP.GE.AND P0, PT, R52, R228, PT ;  /* 0x000000e43400720c */ /* 0x000fe40003f06270 */
[----:B------:R-:W-:Y:S02]  /*20ca0*/  IABS R4, R5 ;  /* 0x0000000500047213 */ /* 0x000fe40000000000 */
[----:B------:R-:W-:Y:S02]  /*20cb0*/  FSEL R172, R99, -INF , P0 ;  /* 0xff80000063ac7808 */ /* 0x000fe40000000000 */
[----:B------:R-:W-:Y:S01]  /*20cc0*/  ISETP.GE.AND P0, PT, R87, R226, PT ;  /* 0x000000e25700720c */ /* 0x000fe20003f06270 */
[----:B------:R-:W-:Y:S01]  /*20cd0*/  IMAD.MOV.U32 R3, RZ, RZ, R4 ;  /* 0x000000ffff037224 */ /* 0x000fe200078e0004 */
[----:B------:R-:W-:Y:S02]  /*20ce0*/  I2FP.F32.S32 R2, R2 ;  /* 0x0000000200027245 */ /* 0x000fe40000201400 */
[----:B------:R-:W-:Y:S01]  /*20cf0*/  FSEL R192, R91, -INF , P0 ;  /* 0xff8000005bc07808 */ /* 0x000fe20000000000 */
[----:B------:R-:W-:Y:S01]  /*20d00*/  VIADD R91, R21, 0x48 ;  /* 0x00000048155b7836 */ /* 0x000fe20000000000 */
[----:B------:R-:W-:Y:S01]  /*20d10*/  ISETP.GE.AND P0, PT, R92, R226, PT ;  /* 0x000000e25c00720c */ /* 0x000fe20003f06270 */
[----:B------:R-:W-:Y:S01]  /*20d20*/  FFMA.FTZ R30, -R221, R2, R30 ;  /* 0x00000002dd1e7223 */ /* 0x000fe2000001011e */
[----:B------:R-:W-:Y:S02]  /*20d30*/  I2FP.F32.S32 R3, R3 ;  /* 0x0000000300037245 */ /* 0x000fe40000201400 */
[----:B------:R-:W-:Y:S01]  /*20d40*/  FSEL R193, R93, -INF , P0 ;  /* 0xff8000005dc17808 */ /* 0x000fe20000000000 */
[----:B------:R-:W-:Y:S01]  /*20d50*/  VIADD R93, R21, 0x49 ;  /* 0x00000049155d7836 */ /* 0x000fe20000000000 */
[-C--:B------:R-:W-:Y:S01]  /*20d60*/  ISETP.GE.AND P0, PT, R63, R228.reuse, PT ;  /* 0x000000e43f00720c */ /* 0x080fe20003f06270 */
[----:B------:R-:W-:Y:S01]  /*20d70*/  FFMA.FTZ R35, -R221, R3, R35 ;  /* 0x00000003dd237223 */ /* 0x000fe20000010123 */
[--C-:B------:R-:W-:Y:S02]  /*20d80*/  IADD3 R5, PT, PT, R15, -0xb9, -R0.reuse ;  /* 0xffffff470f057810 */ /* 0x100fe40007ffe800 */
[----:B------:R-:W-:Y:S01]  /*20d90*/  FSEL R182, R94, -INF , P0 ;  /* 0xff8000005eb67808 */ /* 0x000fe20000000000 */
[----:B------:R-:W-:Y:S01]  /*20da0*/  VIADD R94, R21, 0xf9 ;  /* 0x000000f9155e7836 */ /* 0x000fe20000000000 */
        /* <DEDUP_REMOVED lines=9> */
[----:B------:R-:W-:Y:S02]  /*20e40*/  IABS R5, R5 ;  /* 0x0000000500057213 */ /* 0x000fe40000000000 */
[----:B------:R-:W-:Y:S01]  /*20e50*/  FSEL R195, R54, -INF , P0 ;  /* 0xff80000036c37808 */ /* 0x000fe20000000000 */
[----:B------:R-:W-:Y:S01]  /*20e60*/  VIADD R54, R21, 0xa0 ;  /* 0x000000a015367836 */ /* 0x000fe20000000000 */
[----:B------:R-:W-:Y:S02]  /*20e70*/  ISETP.GE.AND P0, PT, R77, R228, PT ;  /* 0x000000e44d00720c */ /* 0x000fe40003f06270 */
[----:B------:R-:W-:Y:S02]  /*20e80*/  IABS R3, R2 ;  /* 0x0000000200037213 */ /* 0x000fe40000000000 */
[----:B------:R-:W-:Y:S01]  /*20e90*/  FSEL R186, R56, -INF , P0 ;  /* 0xff80000038ba7808 */ /* 0x000fe20000000000 */
[----:B------:R-:W-:Y:S01]  /*20ea0*/  VIADD R56, R21, 0x99 ;  /* 0x0000009915387836 */ /* 0x000fe20000000000 */
[----:B------:R-:W-:Y:S02]  /*20eb0*/  ISETP.GE.AND P0, PT, R80, R228, PT ;  /* 0x000000e45000720c */ /* 0x000fe40003f06270 */
[----:B------:R-:W-:Y:S01]  /*20ec0*/  IABS R2, R4 ;  /* 0x0000000400027213 */ /* 0x000fe20000000000 */
[----:B------:R-:W-:Y:S01]  /*20ed0*/  IMAD.MOV.U32 R4, RZ, RZ, R5 ;  /* 0x000000ffff047224 */ /* 0x000fe200078e0005 */
[----:B------:R-:W-:Y:S01]  /*20ee0*/  FSEL R187, R59, -INF , P0 ;  /* 0xff8000003bbb7808 */ /* 0x000fe20000000000 */
[C---:B------:R-:W-:Y:S01]  /*20ef0*/  VIADD R59, R21.reuse, 0x98 ;  /* 0x00000098153b7836 */ /* 0x040fe20000000000 */
[-C--:B------:R-:W-:Y:S02]  /*20f00*/  ISETP.GE.AND P0, PT, R196, R226.reuse, PT ;  /* 0x000000e2c400720c */ /* 0x080fe40003f06270 */
        /* <DEDUP_REMOVED lines=15> */
[--C-:B------:R-:W-:Y:S02]  /*21000*/  IADD3 R3, PT, PT, R15, -0xc0, -R0.reuse ;  /* 0xffffff400f037810 */ /* 0x100fe40007ffe800 */
[----:B------:R-:W-:Y:S01]  /*21010*/  FSEL R206, R27, -INF , P0 ;  /* 0xff8000001bce7808 */ /* 0x000fe20000000000 */
[----:B------:R-:W-:Y:S01]  /*21020*/  VIADD R27, R21, 0xc8 ;  /* 0x000000c8151b7836 */ /* 0x000fe20000000000 */
[-C--:B------:R-:W-:Y:S02]  /*21030*/  ISETP.GE.AND P0, PT, R204, R226.reuse, PT ;  /* 0x000000e2cc00720c */ /* 0x080fe40003f06270 */
[--C-:B------:R-:W-:Y:S02]  /*21040*/  IADD3 R2, PT, PT, R225, -0xd8, -R0.reuse ;  /* 0xffffff28e1027810 */ /* 0x100fe40007ffe800 */
[----:B------:R-:W-:Y:S01]  /*21050*/  FSEL R205, R28, -INF , P0 ;  /* 0xff8000001ccd7808 */ /* 0x000fe20000000000 */
[----:B------:R-:W-:Y:S01]  /*21060*/  VIADD R28, R21, 0xa9 ;  /* 0x000000a9151c7836 */ /* 0x000fe20000000000 */
[----:B------:R-:W-:Y:S02]  /*21070*/  ISETP.GE.AND P0, PT, R203, R226, PT ;  /* 0x000000e2cb00720c */ /* 0x000fe40003f06270 */
[----:B------:R-:W-:Y:S02]  /*21080*/  IABS R3, R3 ;  /* 0x0000000300037213 */ /* 0x000fe40000000000 */
        /* <DEDUP_REMOVED lines=10> */
[-C--:B------:R-:W-:Y:S02]  /*21130*/  ISETP.GE.AND P0, PT, R189, R226.reuse, PT ;  /* 0x000000e2bd00720c */ /* 0x080fe40003f06270 */
[----:B------:R-:W-:Y:S02]  /*21140*/  I2FP.F32.S32 R3, R3 ;  /* 0x0000000300037245 */ /* 0x000fe40000201400 */
[----:B------:R-:W-:Y:S02]  /*21150*/  FSEL R201, R19, -INF , P0 ;  /* 0xff80000013c97808 */ /* 0x000fe40000000000 */
[----:B------:R-:W-:Y:S01]  /*21160*/  ISETP.GE.AND P0, PT, R188, R226, PT ;  /* 0x000000e2bc00720c */ /* 0x000fe20003f06270 */
[----:B------:R-:W-:Y:S01]  /*21170*/  FFMA.FTZ R45, -R221, R3, R45 ;  /* 0x00000003dd2d7223 */ /* 0x000fe2000001012d */
[----:B------:R-:W-:Y:S02]  /*21180*/  IABS R4, R4 ;  /* 0x0000000400047213 */ /* 0x000fe40000000000 */
[----:B------:R-:W-:Y:S02]  /*21190*/  FSEL R200, R22, -INF , P0 ;  /* 0xff80000016c87808 */ /* 0x000fe40000000000 */
[----:B------:R-:W-:Y:S01]  /*211a0*/  ISETP.GE.AND P0, PT, R196, R228, PT ;  /* 0x000000e4c400720c */ /* 0x000fe20003f06270 */
[----:B------:R-:W-:Y:S01]  /*211b0*/  IMAD.MOV.U32 R3, RZ, RZ, R4 ;  /* 0x000000ffff037224 */ /* 0x000fe200078e0004 */
[----:B------:R-:W-:Y:S02]  /*211c0*/  I2FP.F32.S32 R2, R2 ;  /* 0x0000000200027245 */ /* 0x000fe40000201400 */
[----:B------:R-:W-:Y:S02]  /*211d0*/  FSEL R191, R191, -INF , P0 ;  /* 0xff800000bfbf7808 */ /* 0x000fe40000000000 */
[----:B------:R-:W-:Y:S01]  /*211e0*/  ISETP.GE.AND P0, PT, R197, R228, PT ;  /* 0x000000e4c500720c */ /* 0x000fe20003f06270 */
[----:B------:R-:W-:Y:S01]  /*211f0*/  FFMA.FTZ R55, -R221, R2, R55 ;  /* 0x00000002dd377223 */ /* 0x000fe20000010137 */
[--C-:B------:R-:W-:Y:S02]  /*21200*/  IADD3 R2, PT, PT, R225, -0xd9, -R0.reuse ;  /* 0xffffff27e1027810 */ /* 0x100fe40007ffe800 */
[----:B------:R-:W-:Y:S02]  /*21210*/  FSEL R190, R190, -INF , P0 ;  /* 0xff800000bebe7808 */ /* 0x000fe40000000000 */
[-C--:B------:R-:W-:Y:S02]  /*21220*/  ISETP.GE.AND P0, PT, R175, R226.reuse, PT ;  /* 0x000000e2af00720c */ /* 0x080fe40003f06270 */
[----:B------:R-:W-:Y:S02]  /*21230*/  I2FP.F32.S32 R3, R3 ;  /* 0x0000000300037245 */ /* 0x000fe40000201400 */
[----:B------:R-:W-:Y:S02]  /*21240*/  FSEL R184, R184, -INF , P0 ;  /* 0xff800000b8b87808 */ /* 0x000fe40000000000 */
[----:B------:R-:W-:Y:S01]  /*21250*/  ISETP.GE.AND P0, PT, R173, R226, PT ;  /* 0x000000e2ad00720c */ /* 0x000fe20003f06270 */
[----:B------:R-:W-:Y:S01]  /*21260*/  FFMA.FTZ R49, -R221, R3, R49 ;  /* 0x00000003dd317223 */ /* 0x000fe20000010131 */
[----:B------:R-:W-:Y:S02]  /*21270*/  IABS R2, R2 ;  /* 0x0000000200027213 */ /* 0x000fe40000000000 */
[----:B------:R-:W-:Y:S02]  /*21280*/  FSEL R183, R183, -INF , P0 ;  /* 0xff800000b7b77808 */ /* 0x000fe40000000000 */
[-C--:B------:R-:W-:Y:S02]  /*21290*/  ISETP.GE.AND P0, PT, R204, R228.reuse, PT ;  /* 0x000000e4cc00720c */ /* 0x080fe40003f06270 */
[--C-:B------:R-:W-:Y:S02]  /*212a0*/  IADD3 R4, PT, PT, R15, -0xc8, -R0.reuse ;  /* 0xffffff380f047810 */ /* 0x100fe40007ffe800 */
[----:B------:R-:W-:Y:S02]  /*212b0*/  FSEL R177, R177, -INF , P0 ;  /* 0xff800000b1b17808 */ /* 0x000fe40000000000 */
[----:B------:R-:W-:Y:S02]  /*212c0*/  ISETP.GE.AND P0, PT, R203, R228, PT ;  /* 0x000000e4cb00720c */ /* 0x000fe40003f06270 */
[----:B------:R-:W-:Y:S02]  /*212d0*/  IADD3 R3, PT, PT, R15, -0xc9, -R0 ;  /* 0xffffff370f037810 */ /* 0x000fe40007ffe800 */
[----:B------:R-:W-:Y:S02]  /*212e0*/  FSEL R176, R176, -INF , P0 ;  /* 0xff800000b0b07808 */ /* 0x000fe40000000000 */
[----:B------:R-:W-:Y:S02]  /*212f0*/  ISETP.GE.AND P0, PT, R131, R226, PT ;  /* 0x000000e28300720c */ /* 0x000fe40003f06270 */
[----:B------:R-:W-:Y:S02]  /*21300*/  I2FP.F32.S32 R2, R2 ;  /* 0x0000000200027245 */ /* 0x000fe40000201400 */
[----:B------:R-:W-:Y:S02]  /*21310*/  FSEL R174, R174, -INF , P0 ;  /* 0xff800000aeae7808 */ /* 0x000fe40000000000 */
[----:B------:R-:W-:Y:S01]  /*21320*/  ISETP.GE.AND P0, PT, R130, R226, PT ;  /* 0x000000e28200720c */ /* 0x000fe20003f06270 */
[----:B------:R-:W-:Y:S01]  /*21330*/  FFMA.FTZ R58, -R221, R2, R58 ;  /* 0x00000002dd3a7223 */ /* 0x000fe2000001013a */
[----:B------:R-:W-:Y:S02]  /*21340*/  IABS R4, R4 ;  /* 0x0000000400047213 */ /* 0x000fe40000000000 */
[----:B------:R-:W-:Y:S02]  /*21350*/  FSEL R129, R129, -INF , P0 ;  /* 0xff80000081817808 */ /* 0x000fe40000000000 */
        /* <DEDUP_REMOVED lines=17> */
[----:B------:R-:W-:Y:S02]  /*21470*/  ISETP.GE.AND P0, PT, R173, R228, PT ;  /* 0x000000e4ad00720c */ /* 0x000fe40003f06270 */
[--C-:B------:R-:W-:Y:S02]  /*21480*/  IADD3 R4, PT, PT, R225, -0xe1, -R0.reuse ;  /* 0xffffff1fe1047810 */ /* 0x100fe40007ffe800 */
[----:B------:R-:W-:Y:S02]  /*21490*/  FSEL R118, R118, -INF , P0 ;  /* 0xff80000076767808 */ /* 0x000fe40000000000 */
[----:B------:R-:W-:Y:S02]  /*214a0*/  IADD3 R5, PT, PT, R15, -0xd0, -R0 ;  /* 0xffffff300f057810 */ /* 0x000fe40007ffe800 */
[----:B------:R-:W-:Y:S02]  /*214b0*/  ISETP.GE.AND P0, PT, R113, R226, PT ;  /* 0x000000e27100720c */ /* 0x000fe40003f06270 */
[----:B------:R-:W-:Y:S02]  /*214c0*/  I2FP.F32.S32 R3, R2 ;  /* 0x0000000200037245 */ /* 0x000fe40000201400 */
[----:B------:R-:W-:Y:S02]  /*214d0*/  IABS R2, R4 ;  /* 0x0000000400027213 */ /* 0x000fe40000000000 */
[----:B------:R-:W-:Y:S01]  /*214e0*/  IABS R4, R5 ;  /* 0x0000000500047213 */ /* 0x000fe20000000000 */
[----:B------:R-:W-:Y:S01]  /*214f0*/  FFMA.FTZ R70, -R221, R3, R70 ;  /* 0x00000003dd467223 */ /* 0x000fe20000010146 */
[----:B------:R-:W-:Y:S02]  /*21500*/  FSEL R117, R117, -INF , P0 ;  /* 0xff80000075757808 */ /* 0x000fe40000000000 */
[----:B------:R-:W-:Y:S01]  /*21510*/  ISETP.GE.AND P0, PT, R110, R226, PT ;  /* 0x000000e26e00720c */ /* 0x000fe20003f06270 */
[----:B------:R-:W-:Y:S01]  /*21520*/  IMAD.MOV.U32 R3, RZ, RZ, R4 ;  /* 0x000000ffff037224 */ /* 0x000fe200078e0004 */
        /* <DEDUP_REMOVED lines=8> */
[C-C-:B------:R-:W-:Y:S02]  /*215b0*/  IADD3 R2, PT, PT, R225.reuse, -0xe8, -R0.reuse ;  /* 0xffffff18e1027810 */ /* 0x140fe40007ffe800 */
[--C-:B------:R-:W-:Y:S02]  /*215c0*/  IADD3 R4, PT, PT, R225, -0xe9, -R0.reuse ;  /* 0xffffff17e1047810 */ /* 0x100fe40007ffe800 */
[----:B------:R-:W-:Y:S02]  /*215d0*/  FSEL R112, R112, -INF , P0 ;  /* 0xff80000070707808 */ /* 0x000fe40000000000 */
[----:B------:R-:W-:Y:S02]  /*215e0*/  IABS R3, R2 ;  /* 0x0000000200037213 */ /* 0x000fe40000000000 */
[----:B------:R-:W-:Y:S02]  /*215f0*/  ISETP.GE.AND P0, PT, R97, R226, PT ;  /* 0x000000e26100720c */ /* 0x000fe40003f06270 */
[----:B------:R-:W-:Y:S02]  /*21600*/  IABS R2, R4 ;  /* 0x0000000400027213 */ /* 0x000fe40000000000 */
[----:B------:R-:W-:Y:S02]  /*21610*/  IADD3 R5, PT, PT, R15, -0xd1, -R0 ;  /* 0xffffff2f0f057810 */ /* 0x000fe40007ffe800 */
[----:B------:R-:W-:Y:S02]  /*21620*/  FSEL R108, R108, -INF , P0 ;  /* 0xff8000006c6c7808 */ /* 0x000fe40000000000 */
[----:B------:R-:W-:Y:S02]  /*21630*/  I2FP.F32.S32 R2, R2 ;  /* 0x0000000200027245 */ /* 0x000fe40000201400 */
[----:B------:R-:W-:Y:S02]  /*21640*/  ISETP.GE.AND P0, PT, R96, R226, PT ;  /* 0x000000e26000720c */ /* 0x000fe40003f06270 */
[----:B------:R-:W-:Y:S01]  /*21650*/  IABS R5, R5 ;  /* 0x0000000500057213 */ /* 0x000fe20000000000 */
[----:B------:R-:W-:Y:S01]  /*21660*/  FFMA.FTZ R84, -R221, R2, R84 ;  /* 0x00000002dd547223 */ /* 0x000fe20000010154 */
[----:B------:R-:W-:Y:S02]  /*21670*/  FSEL R85, R85, -INF , P0 ;  /* 0xff80000055557808 */ /* 0x000fe40000000000 */
[----:B------:R-:W-:Y:S01]  /*21680*/  ISETP.GE.AND P0, PT, R120, R228, PT ;  /* 0x000000e47800720c */ /* 0x000fe20003f06270 */
[----:B------:R-:W-:Y:S01]  /*21690*/  IMAD.MOV.U32 R4, RZ, RZ, R5 ;  /* 0x000000ffff047224 */ /* 0x000fe200078e0005 */
[--C-:B------:R-:W-:Y:S02]  /*216a0*/  IADD3 R2, PT, PT, R225, -0xf0, -R0.reuse ;  /* 0xffffff10e1027810 */ /* 0x100fe40007ffe800 */
[----:B------:R-:W-:Y:S02]  /*216b0*/  I2FP.F32.S32 R3, R3 ;  /* 0x0000000300037245 */ /* 0x000fe40000201400 */
[----:B------:R-:W-:Y:S02]  /*216c0*/  FSEL R82, R82, -INF , P0 ;  /* 0xff80000052527808 */ /* 0x000fe40000000000 */
[----:B------:R-:W-:Y:S01]  /*216d0*/  IABS R2, R2 ;  /* 0x0000000200027213 */ /* 0x000fe20000000000 */
[----:B------:R-:W-:Y:S01]  /*216e0*/  FFMA.FTZ R83, -R221, R3, R83 ;  /* 0x00000003dd537223 */ /* 0x000fe20000010153 */
[----:B------:R-:W-:Y:S02]  /*216f0*/  ISETP.GE.AND P0, PT, R119, R228, PT ;  /* 0x000000e47700720c */ /* 0x000fe40003f06270 */
[----:B------:R-:W-:Y:S02]  /*21700*/  I2FP.F32.S32 R4, R4 ;  /* 0x0000000400047245 */ /* 0x000fe40000201400 */
[----:B------:R-:W-:Y:S02]  /*21710*/  IADD3 R3, PT, PT, R15, -0xd8, -R0 ;  /* 0xffffff280f037810 */ /* 0x000fe40007ffe800 */
[----:B------:R-:W-:Y:S01]  /*21720*/  I2FP.F32.S32 R2, R2 ;  /* 0x0000000200027245 */ /* 0x000fe20000201400 */
[----:B------:R-:W-:Y:S01]  /*21730*/  FFMA.FTZ R78, -R221, R4, R78 ;  /* 0x00000004dd4e7223 */ /* 0x000fe2000001014e */
[----:B------:R-:W-:Y:S02]  /*21740*/  FSEL R81, R81, -INF , P0 ;  /* 0xff80000051517808 */ /* 0x000fe40000000000 */
[----:B------:R-:W-:Y:S01]  /*21750*/  ISETP.GE.AND P0, PT, R74, R226, PT ;  /* 0x000000e24a00720c */ /* 0x000fe20003f06270 */
[----:B------:R-:W-:Y:S01]  /*21760*/  FFMA.FTZ R86, -R221, R2, R86 ;  /* 0x00000002dd567223 */ /* 0x000fe20000010156 */
[----:B------:R-:W-:Y:S02]  /*21770*/  IABS R3, R3 ;  /* 0x0000000300037213 */ /* 0x000fe40000000000 */
[--C-:B------:R-:W-:Y:S02]  /*21780*/  IADD3 R4, PT, PT, R15, -0xd9, -R0.reuse ;  /* 0xffffff270f047810 */ /* 0x100fe40007ffe800 */
[----:B------:R-:W-:Y:S02]  /*21790*/  FSEL R79, R79, -INF , P0 ;  /* 0xff8000004f4f7808 */ /* 0x000fe40000000000 */
[--C-:B------:R-:W-:Y:S02]  /*217a0*/  IADD3 R2, PT, PT, R15, -0xe0, -R0.reuse ;  /* 0xffffff200f027810 */ /* 0x100fe40007ffe800 */
[----:B------:R-:W-:Y:S02]  /*217b0*/  ISETP.GE.AND P0, PT, R73, R226, PT ;  /* 0x000000e24900720c */ /* 0x000fe40003f06270 */
[----:B------:R-:W-:Y:S02]  /*217c0*/  I2FP.F32.S32 R3, R3 ;  /* 0x0000000300037245 */ /* 0x000fe40000201400 */
[----:B------:R-:W-:Y:S02]  /*217d0*/  IADD3 R5, PT, PT, R15, -0xe8, -R0 ;  /* 0xffffff180f057810 */ /* 0x000fe40007ffe800 */
[----:B------:R-:W-:Y:S01]  /*217e0*/  IABS R4, R4 ;  /* 0x0000000400047213 */ /* 0x000fe20000000000 */
[----:B------:R-:W-:Y:S01]  /*217f0*/  FFMA.FTZ R89, -R221, R3, R89 ;  /* 0x00000003dd597223 */ /* 0x000fe20000010159 */
[----:B------:R-:W-:Y:S02]  /*21800*/  IABS R2, R2 ;  /* 0x0000000200027213 */ /* 0x000fe40000000000 */
[----:B------:R-:W-:Y:S01]  /*21810*/  FSEL R75, R75, -INF , P0 ;  /* 0xff8000004b4b7808 */ /* 0x000fe20000000000 */
[----:B------:R-:W-:Y:S01]  /*21820*/  IMAD.MOV.U32 R3, RZ, RZ, R4 ;  /* 0x000000ffff037224 */ /* 0x000fe200078e0004 */
[----:B------:R-:W-:Y:S02]  /*21830*/  IABS R5, R5 ;  /* 0x0000000500057213 */ /* 0x000fe40000000000 */
[----:B------:R-:W-:Y:S02]  /*21840*/  ISETP.GE.AND P0, PT, R113, R228, PT ;  /* 0x000000e47100720c */ /* 0x000fe40003f06270 */
[----:B------:R-:W-:Y:S02]  /*21850*/  I2FP.F32.S32 R4, R2 ;  /* 0x0000000200047245 */ /* 0x000fe40000201400 */
[----:B------:R-:W-:Y:S01]  /*21860*/  I2FP.F32.S32 R2, R5 ;  /* 0x0000000500027245 */ /* 0x000fe20000201400 */
[----:B------:R-:W-:Y:S01]  /*21870*/  VIADD R5, R21, 0xb9 ;  /* 0x000000b915057836 */ /* 0x000fe20000000000 */
[----:B------:R-:W-:Y:S01]  /*21880*/  FSEL R69, R69, -INF , P0 ;  /* 0xff80000045457808 */ /* 0x000fe20000000000 */
[C---:B------:R-:W-:Y:S01]  /*21890*/  FFMA.FTZ R71, -R221.reuse, R4, R71 ;  /* 0x00000004dd477223 */ /* 0x040fe20000010147 */
[----:B------:R-:W-:Y:S01]  /*218a0*/  ISETP.GE.AND P0, PT, R110, R228, PT ;  /* 0x000000e46e00720c */ /* 0x000fe20003f06270 */
[----:B------:R-:W-:Y:S01]  /*218b0*/  FFMA.FTZ R67, -R221, R2, R67 ;  /* 0x00000002dd437223 */ /* 0x000fe20000010143 */
[----:B------:R-:W-:Y:S02]  /*218c0*/  IADD3 R2, PT, PT, R15, -0xe9, -R0 ;  /* 0xffffff170f027810 */ /* 0x000fe40007ffe800 */
[----:B------:R-:W-:Y:S02]  /*218d0*/  FSEL R65, R65, -INF , P0 ;  /* 0xff80000041417808 */ /* 0x000fe40000000000 */
[----:B------:R-:W-:Y:S02]  /*218e0*/  ISETP.GE.AND P0, PT, R59, R226, PT ;  /* 0x000000e23b00720c */ /* 0x000fe40003f06270 */
[----:B------:R-:W-:Y:S02]  /*218f0*/  I2FP.F32.S32 R3, R3 ;  /* 0x0000000300037245 */ /* 0x000fe40000201400 */
[----:B------:R-:W-:Y:S02]  /*21900*/  IABS R2, R2 ;  /* 0x0000000200027213 */ /* 0x000fe40000000000 */
[----:B------:R-:W-:Y:S01]  /*21910*/  FSEL R62, R62, -INF , P0 ;  /* 0xff8000003e3e7808 */ /* 0x000fe20000000000 */
[----:B------:R-:W-:Y:S01]  /*21920*/  FFMA.FTZ R88, -R221, R3, R88 ;  /* 0x00000003dd587223 */ /* 0x000fe20000010158 */
[C-C-:B------:R-:W-:Y:S02]  /*21930*/  IADD3 R4, PT, PT, R15.reuse, -0xf1, -R0.reuse ;  /* 0xffffff0f0f047810 */ /* 0x140fe40007ffe800 */
[----:B------:R-:W-:Y:S02]  /*21940*/  ISETP.GE.AND P0, PT, R56, R226, PT ;  /* 0x000000e23800720c */ /* 0x000fe40003f06270 */
[----:B------:R-:W-:Y:S02]  /*21950*/  IADD3 R3, PT, PT, R15, -0xe1, -R0 ;  /* 0xffffff1f0f037810 */ /* 0x000fe40007ffe800 */
[----:B------:R-:W-:Y:S02]  /*21960*/  I2FP.F32.S32 R2, R2 ;  /* 0x0000000200027245 */ /* 0x000fe40000201400 */
[----:B------:R-:W-:Y:S02]  /*21970*/  IABS R4, R4 ;  /* 0x0000000400047213 */ /* 0x000fe40000000000 */
[----:B------:R-:W-:Y:S01]  /*21980*/  FSEL R61, R61, -INF , P0 ;  /* 0xff8000003d3d7808 */ /* 0x000fe20000000000 */
[----:B------:R-:W-:Y:S01]  /*21990*/  FFMA.FTZ R51, -R221, R2, R51 ;  /* 0x00000002dd337223 */ /* 0x000fe20000010133 */
[-C--:B------:R-:W-:Y:S01]  /*219a0*/  ISETP.GE.AND P0, PT, R97, R228.reuse, PT ;  /* 0x000000e46100720c */ /* 0x080fe20003f06270 */
[----:B------:R-:W-:Y:S01]  /*219b0*/  IMAD.MOV.U32 R2, RZ, RZ, R4 ;  /* 0x000000ffff027224 */ /* 0x000fe200078e0004 */
[----:B------:R-:W-:Y:S02]  /*219c0*/  IABS R3, R3 ;  /* 0x0000000300037213 */ /* 0x000fe40000000000 */
[----:B------:R-:W-:Y:S02]  /*219d0*/  FSEL R57, R57, -INF , P0 ;  /* 0xff80000039397808 */ /* 0x000fe40000000000 */
[----:B------:R-:W-:Y:S02]  /*219e0*/  I2FP.F32.S32 R3, R3 ;  /* 0x0000000300037245 */ /* 0x000fe40000201400 */
[----:B------:R-:W-:Y:S02]  /*219f0*/  ISETP.GE.AND P0, PT, R96, R228, PT ;  /* 0x000000e46000720c */ /* 0x000fe40003f06270 */
[----:B------:R-:W-:Y:S01]  /*21a00*/  I2FP.F32.S32 R2, R2 ;  /* 0x0000000200027245 */ /* 0x000fe20000201400 */
[C---:B------:R-:W-:Y:S01]  /*21a10*/  FFMA.FTZ R68, -R221.reuse, R3, R68 ;  /* 0x00000003dd447223 */ /* 0x040fe20000010144 */
[----:B------:R-:W-:Y:S02]  /*21a20*/  FSEL R50, R50, -INF , P0 ;  /* 0xff80000032327808 */ /* 0x000fe40000000000 */
[----:B------:R-:W-:Y:S01]  /*21a30*/  ISETP.GE.AND P0, PT, R54, R226, PT ;  /* 0x000000e23600720c */ /* 0x000fe20003f06270 */
[----:B------:R-:W-:Y:S01]  /*21a40*/  FFMA.FTZ R46, -R221, R2, R46 ;  /* 0x00000002dd2e7223 */ /* 0x000fe2000001012e */
[--C-:B------:R-:W-:Y:S02]  /*21a50*/  IADD3 R3, PT, PT, R15, -0xf0, -R0.reuse ;  /* 0xffffff100f037810 */ /* 0x100fe40007ffe800 */
[----:B------:R-:W-:Y:S02]  /*21a60*/  FSEL R44, R44, -INF , P0 ;  /* 0xff8000002c2c7808 */ /* 0x000fe40000000000 */
[----:B------:R-:W-:Y:S02]  /*21a70*/  IABS R3, R3 ;  /* 0x0000000300037213 */ /* 0x000fe40000000000 */
[--C-:B------:R-:W-:Y:S02]  /*21a80*/  IADD3 R2, PT, PT, R225, -0xf1, -R0.reuse ;  /* 0xffffff0fe1027810 */ /* 0x100fe40007ffe800 */
[----:B------:R-:W-:Y:S02]  /*21a90*/  ISETP.GE.AND P0, PT, R53, R226, PT ;  /* 0x000000e23500720c */ /* 0x000fe40003f06270 */
[----:B------:R-:W-:Y:S02]  /*21aa0*/  I2FP.F32.S32 R3, R3 ;  /* 0x0000000300037245 */ /* 0x000fe40000201400 */
[----:B------:R-:W-:Y:S02]  /*21ab0*/  IABS R2, R2 ;  /* 0x0000000200027213 */ /* 0x000fe40000000000 */
[----:B------:R-:W-:Y:S01]  /*21ac0*/  FSEL R39, R39, -INF , P0 ;  /* 0xff80000027277808 */ /* 0x000fe20000000000 */
[----:B------:R-:W-:Y:S01]  /*21ad0*/  FFMA.FTZ R47, -R221, R3, R47 ;  /* 0x00000003dd2f7223 */ /* 0x000fe2000001012f */
[----:B------:R-:W-:Y:S02]  /*21ae0*/  ISETP.GE.AND P0, PT, R74, R228, PT ;  /* 0x000000e44a00720c */ /* 0x000fe40003f06270 */
[C-C-:B------:R-:W-:Y:S02]  /*21af0*/  IADD3 R4, PT, PT, R15.reuse, -0xf8, -R0.reuse ;  /* 0xffffff080f047810 */ /* 0x140fe40007ffe800 */
[----:B------:R-:W-:Y:S02]  /*21b00*/  I2FP.F32.S32 R2, R2 ;  /* 0x0000000200027245 */ /* 0x000fe40000201400 */
[----:B------:R-:W-:Y:S02]  /*21b10*/  FSEL R36, R36, -INF , P0 ;  /* 0xff80000024247808 */ /* 0x000fe40000000000 */
[----:B------:R-:W-:Y:S01]  /*21b20*/  IADD3 R3, PT, PT, R15, -0xf9, -R0 ;  /* 0xffffff070f037810 */ /* 0x000fe20007ffe800 */
[----:B------:R-:W-:Y:S01]  /*21b30*/  FFMA.FTZ R37, -R221, R2, R37 ;  /* 0x00000002dd257223 */ /* 0x000fe20000010125 */
[----:B------:R-:W-:Y:S01]  /*21b40*/  ISETP.GE.AND P0, PT, R73, R228, PT ;  /* 0x000000e44900720c */ /* 0x000fe20003f06270 */
[----:B------:R-:W-:Y:S01]  /*21b50*/  VIADD R2, R103, 0xfffffff8 ;  /* 0xfffffff867027836 */ /* 0x000fe20000000000 */
[----:B------:R-:W-:Y:S02]  /*21b60*/  IABS R4, R4 ;  /* 0x0000000400047213 */ /* 0x000fe40000000000 */
[----:B------:R-:W-:Y:S02]  /*21b70*/  IABS R3, R3 ;  /* 0x0000000300037213 */ /* 0x000fe40000000000 */
        /* <DEDUP_REMOVED lines=8> */
[----:B------:R-:W-:Y:S01]  /*21c00*/  ISETP.GE.AND P0, PT, R28, R226, PT ;  /* 0x000000e21c00720c */ /* 0x000fe20003f06270 */
[----:B------:R-:W-:Y:S01]  /*21c10*/  IMAD.MOV.U32 R3, RZ, RZ, R2 ;  /* 0x000000ffff037224 */ /* 0x000fe200078e0002 */
[--C-:B------:R-:W-:Y:S02]  /*21c20*/  IADD3 R4, PT, PT, R225, -0xf8, -R0.reuse ;  /* 0xffffff08e1047810 */ /* 0x100fe40007ffe800 */
[----:B------:R-:W-:Y:S02]  /*21c30*/  FSEL R26, R26, -INF , P0 ;  /* 0xff8000001a1a7808 */ /* 0x000fe40000000000 */
[----:B------:R-:W-:Y:S02]  /*21c40*/  IABS R2, R4 ;  /* 0x0000000400027213 */ /* 0x000fe40000000000 */
[----:B------:R-:W-:Y:S02]  /*21c50*/  ISETP.GE.AND P0, PT, R59, R228, PT ;  /* 0x000000e43b00720c */ /* 0x000fe40003f06270 */
[----:B------:R-:W-:Y:S02]  /*21c60*/  I2FP.F32.S32 R2, R2 ;  /* 0x0000000200027245 */ /* 0x000fe40000201400 */
[----:B------:R-:W-:Y:S02]  /*21c70*/  FSEL R19, R90, -INF , P0 ;  /* 0xff8000005a137808 */ /* 0x000fe40000000000 */
[----:B------:R-:W-:Y:S01]  /*21c80*/  ISETP.GE.AND P0, PT, R56, R228, PT ;  /* 0x000000e43800720c */ /* 0x000fe20003f06270 */
[----:B------:R-:W-:Y:S01]  /*21c90*/  FFMA.FTZ R4, -R221, R2, R251 ;  /* 0x00000002dd047223 */ /* 0x000fe200000101fb */
[----:B------:R-:W-:Y:S01]  /*21ca0*/  I2FP.F32.S32 R3, R3 ;  /* 0x0000000300037245 */ /* 0x000fe20000201400 */
[----:B------:R-:W-:Y:S01]  /*21cb0*/  VIADD R2, R21, 0xb1 ;  /* 0x000000b115027836 */ /* 0x000fe20000000000 */
[----:B------:R-:W-:Y:S02]  /*21cc0*/  FSEL R10, R10, -INF , P0 ;  /* 0xff8000000a0a7808 */ /* 0x000fe40000000000 */
[-C--:B------:R-:W-:Y:S01]  /*21cd0*/  ISETP.GE.AND P0, PT, R12, R226.reuse, PT ;  /* 0x000000e20c00720c */ /* 0x080fe20003f06270 */
[----:B------:R-:W-:Y:S01]  /*21ce0*/  FFMA.FTZ R22, -R221, R3, R249 ;  /* 0x00000003dd167223 */ /* 0x000fe200000101f9 */
[----:B------:R-:W-:Y:S02]  /*21cf0*/  IADD3 R0, PT, PT, R225, -0xf9, -R0 ;  /* 0xffffff07e1007810 */ /* 0x000fe40007ffe800 */
[----:B------:R-:W-:Y:S02]  /*21d00*/  FSEL R16, R16, -INF , P0 ;  /* 0xff80000010107808 */ /* 0x000fe40000000000 */
[----:B------:R-:W-:Y:S02]  /*21d10*/  ISETP.GE.AND P0, PT, R2, R226, PT ;  /* 0x000000e20200720c */ /* 0x000fe40003f06270 */
[----:B------:R-:W-:Y:S01]  /*21d20*/  IABS R3, R0 ;  /* 0x0000000000037213 */ /* 0x000fe20000000000 */
[----:B------:R-:W-:Y:S01]  /*21d30*/  VIADD R0, R21, 0xb8 ;  /* 0x000000b815007836 */ /* 0x000fe20000000000 */
[----:B------:R-:W-:Y:S02]  /*21d40*/  FSEL R15, R8, -INF , P0 ;  /* 0xff800000080f7808 */ /* 0x000fe40000000000 */
[-C--:B------:R-:W-:Y:S02]  /*21d50*/  ISETP.GE.AND P0, PT, R54, R228.reuse, PT ;  /* 0x000000e43600720c */ /* 0x080fe40003f06270 */
[----:B------:R-:W-:Y:S02]  /*21d60*/  @P2 LOP3.LUT R223, R223, 0x40000000, RZ, 0xfc, !PT ;  /* 0x40000000dfdf2812 */ /* 0x000fe400078efcff */
[----:B------:R-:W-:Y:S02]  /*21d70*/  FSEL R9, R9, -INF , P0 ;  /* 0xff80000009097808 */ /* 0x000fe40000000000 */
[----:B------:R-:W-:Y:S02]  /*21d80*/  ISETP.GE.AND P0, PT, R53, R228, PT ;  /* 0x000000e43500720c */ /* 0x000fe40003f06270 */
[----:B------:R-:W-:Y:S02]  /*21d90*/  LOP3.LUT R223, R223, 0xffffefff, RZ, 0xc0, !PT ;  /* 0xffffefffdfdf7812 */ /* 0x000fe400078ec0ff */
[----:B------:R-:W-:Y:S01]  /*21da0*/  FSEL R8, R11, -INF , P0 ;  /* 0xff8000000b087808 */ /* 0x000fe20000000000 */
[----:B------:R-:W-:Y:S01]  /*21db0*/  VIADD R11, R21, 0xc0 ;  /* 0x000000c0150b7836 */ /* 0x000fe20000000000 */
[----:B------:R-:W-:Y:S02]  /*21dc0*/  ISETP.GE.AND P0, PT, R0, R226, PT ;  /* 0x000000e20000720c */ /* 0x000fe40003f06270 */
[----:B------:R-:W-:Y:S02]  /*21dd0*/  @P1 LOP3.LUT R223, R223, 0x1000, RZ, 0xfc, !PT ;  /* 0x00001000dfdf1812 */ /* 0x000fe400078efcff */
[----:B------:R-:W-:Y:S02]  /*21de0*/  FSEL R14, R14, -INF , P0 ;  /* 0xff8000000e0e7808 */ /* 0x000fe40000000000 */
[C---:B------:R-:W-:Y:S02]  /*21df0*/  ISETP.GE.AND P0, PT, R104.reuse, R224, PT ;  /* 0x000000e06800720c */ /* 0x040fe40003f06270 */
[----:B------:R-:W-:Y:S02]  /*21e00*/  LOP3.LUT R223, R223, 0xdfffffff, RZ, 0xc0, !PT ;  /* 0xdfffffffdfdf7812 */ /* 0x000fe400078ec0ff */
[-C--:B------:R-:W-:Y:S02]  /*21e10*/  ISETP.GE.AND P1, PT, R104, R229.reuse, PT ;  /* 0x000000e56800720c */ /* 0x080fe40003f26270 */
[-C--:B------:R-:W-:Y:S02]  /*21e20*/  ISETP.GE.AND P2, PT, R77, R229.reuse, PT ;  /* 0x000000e54d00720c */ /* 0x080fe40003f46270 */
[-C--:B------:R-:W-:Y:S02]  /*21e30*/  ISETP.GE.AND P3, PT, R80, R229.reuse, PT ;  /* 0x000000e55000720c */ /* 0x080fe40003f66270 */
[-C--:B------:R-:W-:Y:S02]  /*21e40*/  ISETP.GE.AND P6, PT, R87, R229.reuse, PT ;  /* 0x000000e55700720c */ /* 0x080fe40003fc6270 */
[-C--:B------:R-:W-:Y:S02]  /*21e50*/  ISETP.GE.AND P5, PT, R92, R229.reuse, PT ;  /* 0x000000e55c00720c */ /* 0x080fe40003fa6270 */
        /* <DEDUP_REMOVED lines=8> */
[----:B------:R-:W-:Y:S02]  /*21ee0*/  LOP3.LUT R223, R223, 0xefffffff, RZ, 0xc0, !PT ;  /* 0xefffffffdfdf7812 */ /* 0x000fe400078ec0ff */
[----:B------:R-:W-:Y:S02]  /*21ef0*/  FSEL R6, R6, -INF , P0 ;  /* 0xff80000006067808 */ /* 0x000fe40000000000 */
[C---:B------:R-:W-:Y:S02]  /*21f00*/  ISETP.GE.AND P0, PT, R106.reuse, R224, PT ;  /* 0x000000e06a00720c */ /* 0x040fe40003f06270 */
[-C--:B------:R-:W-:Y:S02]  /*21f10*/  ISETP.GE.AND P1, PT, R106, R229.reuse, PT ;  /* 0x000000e56a00720c */ /* 0x080fe40003f26270 */
[----:B------:R-:W-:Y:S02]  /*21f20*/  @P2 LOP3.LUT R222, R222, 0x10, RZ, 0xfc, !PT ;  /* 0x00000010dede2812 */ /* 0x000fe400078efcff */
[----:B------:R-:W-:Y:S02]  /*21f30*/  ISETP.GE.AND P4, PT, R91, R229, PT ;  /* 0x000000e55b00720c */ /* 0x000fe40003f86270 */
[----:B------:R-:W-:Y:S02]  /*21f40*/  LOP3.LUT R222, R222, 0xffffffdf, RZ, 0xc0, !PT ;  /* 0xffffffdfdede7812 */ /* 0x000fe400078ec0ff */
[----:B------:R-:W-:Y:S02]  /*21f50*/  I2FP.F32.S32 R3, R3 ;  /* 0x0000000300037245 */ /* 0x000fe40000201400 */
[----:B------:R-:W-:Y:S02]  /*21f60*/  @P3 LOP3.LUT R222, R222, 0x20, RZ, 0xfc, !PT ;  /* 0x00000020dede3812 */ /* 0x000fe400078efcff */
[----:B------:R-:W-:Y:S01]  /*21f70*/  @P0 LOP3.LUT R223, R223, 0x10000000, RZ, 0xfc, !PT ;  /* 0x10000000dfdf0812 */ /* 0x000fe200078efcff */
[----:B------:R-:W-:Y:S01]  /*21f80*/  FFMA.FTZ R3, -R221, R3, R241 ;  /* 0x00000003dd037223 */ /* 0x000fe200000101f1 */
[----:B------:R-:W-:Y:S01]  /*21f90*/  ISETP.GE.AND P0, PT, R11, R226, PT ;  /* 0x000000e20b00720c */ /* 0x000fe20003f06270 */
[----:B------:R-:W-:Y:S01]  /*21fa0*/  IMAD.MOV.U32 R241, RZ, RZ, R239 ;  /* 0x000000fffff17224 */ /* 0x000fe200078e00ef */
[----:B------:R-:W-:Y:S01]  /*21fb0*/  LOP3.LUT R223, R223, 0xfffffbff, RZ, 0xc0, !PT ;  /* 0xfffffbffdfdf7812 */ /* 0x000fe200078ec0ff */
[----:B------:R-:W-:Y:S01]  /*21fc0*/  VIADD R239, R21, 0x8 ;  /* 0x0000000815ef7836 */ /* 0x000fe20000000000 */
[----:B------:R-:W-:Y:S02]  /*21fd0*/  FSEL R17, R17, -INF , P0 ;  /* 0xff80000011117808 */ /* 0x000fe40000000000 */
[-C--:B------:R-:W-:Y:S02]  /*21fe0*/  ISETP.GE.AND P0, PT, R105, R224.reuse, PT ;  /* 0x000000e06900720c */ /* 0x080fe40003f06270 */
[----:B------:R-:W-:Y:S02]  /*21ff0*/  @P1 LOP3.LUT R223, R223, 0x400, RZ, 0xfc, !PT ;  /* 0x00000400dfdf1812 */ /* 0x000fe400078efcff */
[-C--:B------:R-:W-:Y:S02]  /*22000*/  ISETP.GE.AND P1, PT, R105, R229.reuse, PT ;  /* 0x000000e56900720c */ /* 0x080fe40003f26270 */
[----:B------:R-:W-:Y:S02]  /*22010*/  LOP3.LUT R223, R223, 0xf7ffffff, RZ, 0xc0, !PT ;  /* 0xf7ffffffdfdf7812 */ /* 0x000fe400078ec0ff */
[----:B------:R-:W-:Y:S02]  /*22020*/  ISETP.GE.AND P3, PT, R92, R224, PT ;  /* 0x000000e05c00720c */ /* 0x000fe40003f66270 */
[----:B------:R-:W-:Y:S03]  /*22030*/  LOP3.LUT R222, R222, 0xfffffff7, RZ, 0xc0, !PT ;  /* 0xfffffff7dede7812 */ /* 0x000fe600078ec0ff */
        /* <DEDUP_REMOVED lines=10> */
[CC--:B------:R-:W-:Y:S02]  /*220e0*/  ISETP.GE.AND P0, PT, R107.reuse, R224.reuse, PT ;  /* 0x000000e06b00720c */ /* 0x0c0fe40003f06270 */
[-C--:B------:R-:W-:Y:S02]  /*220f0*/  ISETP.GE.AND P1, PT, R107, R229.reuse, PT ;  /* 0x000000e56b00720c */ /* 0x080fe40003f26270 */
[----:B------:R-:W-:Y:S02]  /*22100*/  @P6 LOP3.LUT R222, R222, 0x8, RZ, 0xfc, !PT ;  /* 0x00000008dede6812 */ /* 0x000fe400078efcff */
[----:B------:R-:W-:Y:S02]  /*22110*/  ISETP.GE.AND P6, PT, R91, R224, PT ;  /* 0x000000e05b00720c */ /* 0x000fe40003fc6270 */
[----:B------:R-:W-:Y:S04]  /*22120*/  LOP3.LUT R222, R222, 0xffffffbf, RZ, 0xc0, !PT ;  /* 0xffffffbfdede7812 */ /* 0x000fe800078ec0ff */
[----:B------:R-:W-:Y:S02]  /*22130*/  @P3 LOP3.LUT R222, R222, 0x40, RZ, 0xfc, !PT ;  /* 0x00000040dede3812 */ /* 0x000fe400078efcff */
[----:B------:R-:W-:Y:S02]  /*22140*/  @P0 LOP3.LUT R223, R223, 0x4000000, RZ, 0xfc, !PT ;  /* 0x04000000dfdf0812 */ /* 0x000fe400078efcff */
[----:B------:R-:W-:Y:S02]  /*22150*/  ISETP.GE.AND P0, PT, R27, R226, PT ;  /* 0x000000e21b00720c */ /* 0x000fe40003f06270 */
[----:B------:R-:W-:Y:S02]  /*22160*/  LOP3.LUT R223, R223, 0xfffffeff, RZ, 0xc0, !PT ;  /* 0xfffffeffdfdf7812 */ /* 0x000fe400078ec0ff */
[----:B------:R-:W-:Y:S02]  /*22170*/  FSEL R25, R25, -INF , P0 ;  /* 0xff80000019197808 */ /* 0x000fe40000000000 */
[C---:B------:R-:W-:Y:S02]  /*22180*/  ISETP.GE.AND P0, PT, R40.reuse, R224, PT ;  /* 0x000000e02800720c */ /* 0x040fe40003f06270 */
[----:B------:R-:W-:Y:S02]  /*22190*/  @P1 LOP3.LUT R223, R223, 0x100, RZ, 0xfc, !PT ;  /* 0x00000100dfdf1812 */ /* 0x000fe400078efcff */
[-C--:B------:R-:W-:Y:S01]  /*221a0*/  ISETP.GE.AND P1, PT, R40, R229.reuse, PT ;  /* 0x000000e52800720c */ /* 0x080fe20003f26270 */
[----:B------:R-:W-:Y:S01]  /*221b0*/  VIADD R40, R21, 0xc9 ;  /* 0x000000c915287836 */ /* 0x000fe20000000000 */
[----:B------:R-:W-:Y:S02]  /*221c0*/  LOP3.LUT R223, R223, 0xfdffffff, RZ, 0xc0, !PT ;  /* 0xfdffffffdfdf7812 */ /* 0x000fe400078ec0ff */
[----:B------:R-:W-:Y:S04]  /*221d0*/  LOP3.LUT R222, R222, 0xfffffffb, RZ, 0xc0, !PT ;  /* 0xfffffffbdede7812 */ /* 0x000fe800078ec0ff */
[----:B------:R-:W-:Y:S02]  /*221e0*/  @P5 LOP3.LUT R222, R222, 0x4, RZ, 0xfc, !PT ;  /* 0x00000004dede5812 */ /* 0x000fe400078efcff */
        /* <DEDUP_REMOVED lines=8> */
[-C--:B------:R-:W-:Y:S02]  /*22270*/  ISETP.GE.AND P1, PT, R42, R229.reuse, PT ;  /* 0x000000e52a00720c */ /* 0x080fe40003f26270 */
[----:B------:R-:W-:Y:S02]  /*22280*/  FSEL R38, R38, -INF , P0 ;  /* 0xff80000026267808 */ /* 0x000fe40000000000 */
[-C--:B------:R-:W-:Y:S01]  /*22290*/  ISETP.GE.AND P0, PT, R42, R224.reuse, PT ;  /* 0x000000e02a00720c */ /* 0x080fe20003f06270 */
[----:B------:R-:W-:Y:S01]  /*222a0*/  VIADD R42, R21, 0xd0 ;  /* 0x000000d0152a7836 */ /* 0x000fe20000000000 */
[----:B------:R-:W-:Y:S02]  /*222b0*/  LOP3.LUT R223, R223, 0xfeffffff, RZ, 0xc0, !PT ;  /* 0xfeffffffdfdf7812 */ /* 0x000fe400078ec0ff */
[----:B------:R-:W-:Y:S02]  /*222c0*/  LOP3.LUT R222, R222, 0xffffff7f, RZ, 0xc0, !PT ;  /* 0xffffff7fdede7812 */ /* 0x000fe400078ec0ff */
[----:B------:R-:W-:Y:S02]  /*222d0*/  ISETP.GE.AND P5, PT, R93, R224, PT ;  /* 0x000000e05d00720c */ /* 0x000fe40003fa6270 */
[----:B------:R-:W-:Y:S04]  /*222e0*/  @P6 LOP3.LUT R222, R222, 0x80, RZ, 0xfc, !PT ;  /* 0x00000080dede6812 */ /* 0x000fe800078efcff */
[----:B------:R-:W-:Y:S02]  /*222f0*/  LOP3.LUT R222, R222, 0xfffffeff, RZ, 0xc0, !PT ;  /* 0xfffffeffdede7812 */ /* 0x000fe400078ec0ff */
        /* <DEDUP_REMOVED lines=9> */
[----:B------:R-:W-:Y:S04]  /*22390*/  @P4 LOP3.LUT R222, R222, 0x100, RZ, 0xfc, !PT ;  /* 0x00000100dede4812 */ /* 0x000fe800078efcff */
        /* <DEDUP_REMOVED lines=11> */
[----:B------:R-:W-:Y:S01]  /*22450*/  ISETP.GE.AND P0, PT, R52, R224, PT ;  /* 0x000000e03400720c */ /* 0x000fe20003f06270 */
[----:B------:R-:W-:Y:S01]  /*22460*/  VIADD R52, R21, 0xd8 ;  /* 0x000000d815347836 */ /* 0x000fe20000000000 */
[----:B------:R-:W-:Y:S02]  /*22470*/  LOP3.LUT R223, R223, 0xffbfffff, RZ, 0xc0, !PT ;  /* 0xffbfffffdfdf7812 */ /* 0x000fe400078ec0ff */
[----:B------:R-:W-:Y:S04]  /*22480*/  @P5 LOP3.LUT R222, R222, 0x200, RZ, 0xfc, !PT ;  /* 0x00000200dede5812 */ /* 0x000fe800078efcff */
[----:B------:R-:W-:Y:S05]  /*22490*/  LOP3.LUT R222, R222, 0xfffffbff, RZ, 0xc0, !PT ;  /* 0xfffffbffdede7812 */ /* 0x000fea00078ec0ff */
[----:B------:R-:W-:Y:S02]  /*224a0*/  @P0 LOP3.LUT R223, R223, 0x400000, RZ, 0xfc, !PT ;  /* 0x00400000dfdf0812 */ /* 0x000fe400078efcff */
[----:B------:R-:W-:Y:S02]  /*224b0*/  ISETP.GE.AND P0, PT, R52, R226, PT ;  /* 0x000000e23400720c */ /* 0x000fe40003f06270 */
[----:B------:R-:W-:Y:S02]  /*224c0*/  LOP3.LUT R223, R223, 0xffffffef, RZ, 0xc0, !PT ;  /* 0xffffffefdfdf7812 */ /* 0x000fe400078ec0ff */
[----:B------:R-:W-:Y:S02]  /*224d0*/  FSEL R55, R55, -INF , P0 ;  /* 0xff80000037377808 */ /* 0x000fe40000000000 */
[----:B------:R-:W-:Y:S02]  /*224e0*/  ISETP.GE.AND P0, PT, R63, R224, PT ;  /* 0x000000e03f00720c */ /* 0x000fe40003f06270 */
[----:B------:R-:W-:Y:S02]  /*224f0*/  @P1 LOP3.LUT R223, R223, 0x10, RZ, 0xfc, !PT ;  /* 0x00000010dfdf1812 */ /* 0x000fe400078efcff */
[-C--:B------:R-:W-:Y:S01]  /*22500*/  ISETP.GE.AND P1, PT, R63, R229.reuse, PT ;  /* 0x000000e53f00720c */ /* 0x080fe20003f26270 */
[----:B------:R-:W-:Y:S01]  /*22510*/  VIADD R63, R21, 0xd9 ;  /* 0x000000d9153f7836 */ /* 0x000fe20000000000 */
[----:B------:R-:W-:Y:S07]  /*22520*/  LOP3.LUT R223, R223, 0xffdfffff, RZ, 0xc0, !PT ;  /* 0xffdfffffdfdf7812 */ /* 0x000fee00078ec0ff */
        /* <DEDUP_REMOVED lines=10> */
[----:B------:R-:W-:Y:S01]  /*225d0*/  ISETP.GE.AND P0, PT, R66, R224, PT ;  /* 0x000000e04200720c */ /* 0x000fe20003f06270 */
[----:B------:R-:W-:Y:S01]  /*225e0*/  VIADD R66, R21, 0xe0 ;  /* 0x000000e015427836 */ /* 0x000fe20000000000 */
[----:B------:R-:W-:Y:S11]  /*225f0*/  LOP3.LUT R223, R223, 0xffefffff, RZ, 0xc0, !PT ;  /* 0xffefffffdfdf7812 */ /* 0x000ff600078ec0ff */
[----:B------:R-:W-:Y:S02]  /*22600*/  @P0 LOP3.LUT R223, R223, 0x100000, RZ, 0xfc, !PT ;  /* 0x00100000dfdf0812 */ /* 0x000fe400078efcff */
[----:B------:R-:W-:Y:S02]  /*22610*/  ISETP.GE.AND P0, PT, R66, R226, PT ;  /* 0x000000e24200720c */ /* 0x000fe40003f06270 */
[----:B------:R-:W-:Y:S02]  /*22620*/  LOP3.LUT R223, R223, 0xfffffffb, RZ, 0xc0, !PT ;  /* 0xfffffffbdfdf7812 */ /* 0x000fe400078ec0ff */
[----:B------:R-:W-:Y:S02]  /*22630*/  FSEL R70, R70, -INF , P0 ;  /* 0xff80000046467808 */ /* 0x000fe40000000000 */
[----:B------:R-:W-:Y:S01]  /*22640*/  ISETP.GE.AND P0, PT, R77, R224, PT ;  /* 0x000000e04d00720c */ /* 0x000fe20003f06270 */
[----:B------:R-:W-:Y:S01]  /*22650*/  VIADD R77, R21, 0xe1 ;  /* 0x000000e1154d7836 */ /* 0x000fe20000000000 */
[----:B------:R-:W-:Y:S02]  /*22660*/  @P1 LOP3.LUT R223, R223, 0x4, RZ, 0xfc, !PT ;  /* 0x00000004dfdf1812 */ /* 0x000fe400078efcff */
[-C--:B------:R-:W-:Y:S02]  /*22670*/  ISETP.GE.AND P1, PT, R93, R229.reuse, PT ;  /* 0x000000e55d00720c */ /* 0x080fe40003f26270 */
        /* <DEDUP_REMOVED lines=11> */
[----:B------:R-:W-:Y:S01]  /*22730*/  ISETP.GE.AND P0, PT, R80, R224, PT ;  /* 0x000000e05000720c */ /* 0x000fe20003f06270 */
[----:B------:R-:W-:Y:S11]  /*22740*/  VIADD R80, R21, 0xe8 ;  /* 0x000000e815507836 */ /* 0x000ff60000000000 */
[----:B------:R-:W-:Y:S01]  /*22750*/  @!UPT UIADD3 URZ, UPT, UPT, URZ, URZ, URZ ;  /* 0x000000fffffff290 */ /* 0x000fe2000fffe0ff */
[----:B------:R-:W-:Y:S02]  /*22760*/  @P0 LOP3.LUT R223, R223, 0x40000, RZ, 0xfc, !PT ;  /* 0x00040000dfdf0812 */ /* 0x000fe400078efcff */
[----:B------:R-:W-:Y:S02]  /*22770*/  ISETP.GE.AND P0, PT, R80, R226, PT ;  /* 0x000000e25000720c */ /* 0x000fe40003f06270 */
[----:B------:R-:W-:Y:S02]  /*22780*/  LOP3.LUT P2, RZ, R223, 0x80000000, RZ, 0xc0, !PT ;  /* 0x80000000dfff7812 */ /* 0x000fe4000784c0ff */
[----:B------:R-:W-:Y:S02]  /*22790*/  FSEL R83, R83, -INF , P0 ;  /* 0xff80000053537808 */ /* 0x000fe40000000000 */
[----:B------:R-:W-:Y:S01]  /*227a0*/  ISETP.GE.AND P0, PT, R87, R224, PT ;  /* 0x000000e05700720c */ /* 0x000fe20003f06270 */
[----:B------:R-:W-:Y:S01]  /*227b0*/  VIADD R87, R21, 0xe9 ;  /* 0x000000e915577836 */ /* 0x000fe20000000000 */
[----:B------:R-:W-:Y:S11]  /*227c0*/  LOP3.LUT R223, R223, 0xfffdffff, RZ, 0xc0, !PT ;  /* 0xfffdffffdfdf7812 */ /* 0x000ff600078ec0ff */
[----:B------:R-:W-:Y:S02]  /*227d0*/  @P0 LOP3.LUT R223, R223, 0x20000, RZ, 0xfc, !PT ;  /* 0x00020000dfdf0812 */ /* 0x000fe400078efcff */
[----:B------:R-:W-:Y:S02]  /*227e0*/  ISETP.GE.AND P0, PT, R87, R226, PT ;  /* 0x000000e25700720c */ /* 0x000fe40003f06270 */
[C---:B------:R-:W-:Y:S02]  /*227f0*/  LOP3.LUT P1, RZ, R223.reuse, 0x80000, RZ, 0xc0, !PT ;  /* 0x00080000dfff7812 */ /* 0x040fe4000782c0ff */
[----:B------:R-:W-:Y:S02]  /*22800*/  FSEL R84, R84, -INF , P0 ;  /* 0xff80000054547808 */ /* 0x000fe40000000000 */
[-C--:B------:R-:W-:Y:S02]  /*22810*/  ISETP.GE.AND P0, PT, R52, R228.reuse, PT ;  /* 0x000000e43400720c */ /* 0x080fe40003f06270 */
[----:B------:R-:W-:Y:S02]  /*22820*/  LOP3.LUT P6, RZ, R223, 0x10, RZ, 0xc0, !PT ;  /* 0x00000010dfff7812 */ /* 0x000fe400078cc0ff */
[----:B------:R-:W-:Y:S02]  /*22830*/  FSEL R89, R89, -INF , P0 ;  /* 0xff80000059597808 */ /* 0x000fe40000000000 */
[----:B------:R-:W-:Y:S02]  /*22840*/  ISETP.GE.AND P0, PT, R63, R228, PT ;  /* 0x000000e43f00720c */ /* 0x000fe40003f06270 */
[C---:B------:R-:W-:Y:S02]  /*22850*/  LOP3.LUT P5, RZ, R223.reuse, 0x40000, RZ, 0xc0, !PT ;  /* 0x00040000dfff7812 */ /* 0x040fe400078ac0ff */
[----:B------:R-:W-:Y:S02]  /*22860*/  @P1 LOP3.LUT R222, R222, 0x800, RZ, 0xfc, !PT ;  /* 0x00000800dede1812 */ /* 0x000fe400078efcff */
[----:B------:R-:W-:Y:S02]  /*22870*/  LOP3.LUT P1, RZ, R223, 0x40, RZ, 0xc0, !PT ;  /* 0x00000040dfff7812 */ /* 0x000fe4000782c0ff */
[----:B------:R-:W-:Y:S02]  /*22880*/  LOP3.LUT R222, R222, 0xffffefff, RZ, 0xc0, !PT ;  /* 0xffffefffdede7812 */ /* 0x000fe400078ec0ff */
[----:B------:R-:W-:Y:S01]  /*22890*/  FSEL R90, R88, -INF , P0 ;  /* 0xff800000585a7808 */ /* 0x000fe20000000000 */
[----:B------:R-:W-:Y:S01]  /*228a0*/  VIADD R88, R21, 0xf0 ;  /* 0x000000f015587836 */ /* 0x000fe20000000000 */
[----:B------:R-:W-:Y:S02]  /*228b0*/  FSEL R172, R172, -INF , !P6 ;  /* 0xff800000acac7808 */ /* 0x000fe40007000000 */
[----:B------:R-:W-:Y:S02]  /*228c0*/  FSEL R181, R181, -INF , !P5 ;  /* 0xff800000b5b57808 */ /* 0x000fe40006800000 */
[-C--:B------:R-:W-:Y:S02]  /*228d0*/  ISETP.GE.AND P0, PT, R88, R226.reuse, PT ;  /* 0x000000e25800720c */ /* 0x080fe40003f06270 */
[C---:B------:R-:W-:Y:S02]  /*228e0*/  LOP3.LUT P4, RZ, R223.reuse, 0x20, RZ, 0xc0, !PT ;  /* 0x00000020dfff7812 */ /* 0x040fe4000788c0ff */
[----:B------:R-:W-:Y:S02]  /*228f0*/  @P1 LOP3.LUT R222, R222, 0x1000, RZ, 0xfc, !PT ;  /* 0x00001000dede1812 */ /* 0x000fe400078efcff */
[----:B------:R-:W-:Y:S02]  /*22900*/  LOP3.LUT P1, RZ, R223, 0x80, RZ, 0xc0, !PT ;  /* 0x00000080dfff7812 */ /* 0x000fe4000782c0ff */
[----:B------:R-:W-:Y:S02]  /*22910*/  LOP3.LUT R222, R222, 0xffffdfff, RZ, 0xc0, !PT ;  /* 0xffffdfffdede7812 */ /* 0x000fe400078ec0ff */
[----:B------:R-:W-:Y:S02]  /*22920*/  FSEL R86, R86, -INF , P0 ;  /* 0xff80000056567808 */ /* 0x000fe40000000000 */
[----:B------:R-:W-:Y:S02]  /*22930*/  ISETP.GE.AND P0, PT, R95, R226, PT ;  /* 0x000000e25f00720c */ /* 0x000fe40003f06270 */
[----:B------:R-:W-:Y:S02]  /*22940*/  FSEL R171, R171, -INF , !P4 ;  /* 0xff800000abab7808 */ /* 0x000fe40006000000 */
[----:B------:R-:W-:Y:S02]  /*22950*/  FSEL R37, R37, -INF , P0 ;  /* 0xff80000025257808 */ /* 0x000fe40000000000 */
[-C--:B------:R-:W-:Y:S02]  /*22960*/  ISETP.GE.AND P0, PT, R66, R228.reuse, PT ;  /* 0x000000e44200720c */ /* 0x080fe40003f06270 */
[----:B------:R-:W-:Y:S02]  /*22970*/  @P1 LOP3.LUT R222, R222, 0x2000, RZ, 0xfc, !PT ;  /* 0x00002000dede1812 */ /* 0x000fe400078efcff */
[----:B------:R-:W-:Y:S02]  /*22980*/  LOP3.LUT P1, RZ, R223, 0x100000, RZ, 0xc0, !PT ;  /* 0x00100000dfff7812 */ /* 0x000fe4000782c0ff */
[----:B------:R-:W-:Y:S02]  /*22990*/  LOP3.LUT R222, R222, 0xffffbfff, RZ, 0xc0, !PT ;  /* 0xffffbfffdede7812 */ /* 0x000fe400078ec0ff */
[----:B------:R-:W-:Y:S02]  /*229a0*/  FSEL R92, R71, -INF , P0 ;  /* 0xff800000475c7808 */ /* 0x000fe40000000000 */
[----:B------:R-:W-:Y:S02]  /*229b0*/  ISETP.GE.AND P0, PT, R77, R228, PT ;  /* 0x000000e44d00720c */ /* 0x000fe40003f06270 */
[----:B------:R-:W-:Y:S02]  /*229c0*/  LOP3.LUT P3, RZ, R223, 0x20000, RZ, 0xc0, !PT ;  /* 0x00020000dfff7812 */ /* 0x000fe4000786c0ff */
[----:B------:R-:W-:Y:S01]  /*229d0*/  FSEL R98, R68, -INF , P0 ;  /* 0xff80000044627808 */ /* 0x000fe20000000000 */
[----:B------:R-:W-:Y:S01]  /*229e0*/  VIADD R68, R21, 0xf8 ;  /* 0x000000f815447836 */ /* 0x000fe20000000000 */
[----:B------:R-:W-:Y:S02]  /*229f0*/  FSEL R192, R192, -INF , !P3 ;  /* 0xff800000c0c07808 */ /* 0x000fe40005800000 */
[----:B------:R-:W-:Y:S02]  /*22a00*/  @P1 LOP3.LUT R222, R222, 0x4000, RZ, 0xfc, !PT ;  /* 0x00004000dede1812 */ /* 0x000fe400078efcff */
[C---:B------:R-:W-:Y:S02]  /*22a10*/  LOP3.LUT P1, RZ, R223.reuse, 0x200000, RZ, 0xc0, !PT ;  /* 0x00200000dfff7812 */ /* 0x040fe4000782c0ff */
[----:B------:R-:W-:Y:S02]  /*22a20*/  LOP3.LUT R222, R222, 0xffff7fff, RZ, 0xc0, !PT ;  /* 0xffff7fffdede7812 */ /* 0x000fe400078ec0ff */
[-C--:B------:R-:W-:Y:S04]  /*22a30*/  ISETP.GE.AND P0, PT, R68, R226.reuse, PT ;  /* 0x000000e24400720c */ /* 0x080fe80003f06270 */
[----:B------:R-:W-:Y:S02]  /*22a40*/  FSEL R100, R4, -INF , P0 ;  /* 0xff80000004647808 */ /* 0x000fe40000000000 */
[----:B------:R-:W-:Y:S03]  /*22a50*/  ISETP.GE.AND P0, PT, R94, R226, PT ;  /* 0x000000e25e00720c */ /* 0x000fe60003f06270 */
[----:B------:R-:W-:Y:S02]  /*22a60*/  @P1 LOP3.LUT R222, R222, 0x8000, RZ, 0xfc, !PT ;  /* 0x00008000dede1812 */ /* 0x000fe400078efcff */
[----:B------:R-:W-:Y:S02]  /*22a70*/  LOP3.LUT P1, RZ, R223, 0x100, RZ, 0xc0, !PT ;  /* 0x00000100dfff7812 */ /* 0x000fe4000782c0ff */
[----:B------:R-:W-:Y:S02]  /*22a80*/  LOP3.LUT R222, R222, 0xfffeffff, RZ, 0xc0, !PT ;  /* 0xfffeffffdede7812 */ /* 0x000fe400078ec0ff */
[----:B------:R-:W-:Y:S02]  /*22a90*/  FSEL R101, R3, -INF , P0 ;  /* 0xff80000003657808 */ /* 0x000fe40000000000 */
[-C--:B------:R-:W-:Y:S01]  /*22aa0*/  ISETP.GE.AND P0, PT, R80, R228.reuse, PT ;  /* 0x000000e45000720c */ /* 0x080fe20003f06270 */
[----:B------:R-:W2:Y:S03]  /*22ab0*/  LD.E R3, desc[UR4][R134.64+0xdc] ;  /* 0x0000dc0486037980 */ /* 0x000ea6000c101900 */
        /* <DEDUP_REMOVED lines=15> */
[----:B------:R-:W-:Y:S02]  /*22bb0*/  ISETP.GE.AND P0, PT, R94, R228, PT ;  /* 0x000000e45e00720c */ /* 0x000fe40003f06270 */
[----:B------:R-:W-:Y:S02]  /*22bc0*/  @P1 LOP3.LUT R222, R222, 0x40000, RZ, 0xfc, !PT ;  /* 0x00040000dede1812 */ /* 0x000fe400078efcff */
[----:B------:R-:W-:Y:S02]  /*22bd0*/  LOP3.LUT P1, RZ, R223, 0x800000, RZ, 0xc0, !PT ;  /* 0x00800000dfff7812 */ /* 0x000fe4000782c0ff */
[----:B------:R-:W-:Y:S02]  /*22be0*/  LOP3.LUT R222, R222, 0xfff7ffff, RZ, 0xc0, !PT ;  /* 0xfff7ffffdede7812 */ /* 0x000fe400078ec0ff */
[----:B------:R-:W-:Y:S02]  /*22bf0*/  FSEL R106, R32, -INF , P0 ;  /* 0xff800000206a7808 */ /* 0x000fe40000000000 */
[----:B------:R-:W-:Y:S04]  /*22c00*/  ISETP.GE.AND P0, PT, R239, R226, PT ;  /* 0x000000e2ef00720c */ /* 0x000fe80003f06270 */
[----:B------:R-:W-:Y:S02]  /*22c10*/  FSEL R4, R22, -INF , P0 ;  /* 0xff80000016047808 */ /* 0x000fe40000000000 */
[-C--:B------:R-:W-:Y:S02]  /*22c20*/  ISETP.GE.AND P0, PT, R21, R224.reuse, PT ;  /* 0x000000e01500720c */ /* 0x080fe40003f06270 */
[----:B------:R-:W-:Y:S02]  /*22c30*/  @P1 LOP3.LUT R222, R222, 0x80000, RZ, 0xfc, !PT ;  /* 0x00080000dede1812 */ /* 0x000fe400078efcff */
[----:B------:R-:W-:Y:S02]  /*22c40*/  LOP3.LUT P1, RZ, R223, 0x400, RZ, 0xc0, !PT ;  /* 0x00000400dfff7812 */ /* 0x000fe4000782c0ff */
[----:B------:R-:W-:Y:S02]  /*22c50*/  LOP3.LUT R222, R222, 0xffefffff, RZ, 0xc0, !PT ;  /* 0xffefffffdede7812 */ /* 0x000fe400078ec0ff */
[----:B------:R-:W-:Y:S02]  /*22c60*/  FSEL R32, R247, -INF , !P0 ;  /* 0xff800000f7207808 */ /* 0x000fe40004000000 */
[----:B------:R-:W-:Y:S02]  /*22c70*/  LOP3.LUT P0, RZ, R223, 0x2000, RZ, 0xc0, !PT ;  /* 0x00002000dfff7812 */ /* 0x000fe4000780c0ff */
[----:B------:R-:W-:Y:S02]  /*22c80*/  FSEL R22, R241, -INF , !P2 ;  /* 0xff800000f1167808 */ /* 0x000fe40005000000 */
[----:B------:R-:W-:Y:S02]  /*22c90*/  FSEL R46, R237, -INF , !P0 ;  /* 0xff800000ed2e7808 */ /* 0x000fe40004000000 */
[-C--:B------:R-:W-:Y:S02]  /*22ca0*/  ISETP.GE.AND P0, PT, R21, R229.reuse, PT ;  /* 0x000000e51500720c */ /* 0x080fe40003f06270 */
[----:B------:R-:W-:Y:S02]  /*22cb0*/  @P1 LOP3.LUT R222, R222, 0x100000, RZ, 0xfc, !PT ;  /* 0x00100000dede1812 */ /* 0x000fe400078efcff */
[C---:B------:R-:W-:Y:S02]  /*22cc0*/  LOP3.LUT P1, RZ, R223.reuse, 0x800, RZ, 0xc0, !PT ;  /* 0x00000800dfff7812 */ /* 0x040fe4000782c0ff */
[----:B------:R-:W-:Y:S02]  /*22cd0*/  LOP3.LUT R222, R222, 0xffdfffff, RZ, 0xc0, !PT ;  /* 0xffdfffffdede7812 */ /* 0x000fe400078ec0ff */
[----:B------:R-:W-:Y:S02]  /*22ce0*/  FSEL R21, R234, -INF , !P0 ;  /* 0xff800000ea157808 */ /* 0x000fe40004000000 */
[C---:B------:R-:W-:Y:S02]  /*22cf0*/  LOP3.LUT P0, RZ, R223.reuse, 0x4000000, RZ, 0xc0, !PT ;  /* 0x04000000dfff7812 */ /* 0x040fe4000780c0ff */
[----:B------:R-:W-:Y:S02]  /*22d00*/  LOP3.LUT P2, RZ, R223, 0x8, RZ, 0xc0, !PT ;  /* 0x00000008dfff7812 */ /* 0x000fe4000784c0ff */
[----:B------:R-:W-:Y:S02]  /*22d10*/  FSEL R99, R220, -INF , !P0 ;  /* 0xff800000dc637808 */ /* 0x000fe40004000000 */
[-C--:B------:R-:W-:Y:S02]  /*22d20*/  ISETP.GE.AND P0, PT, R239, R229.reuse, PT ;  /* 0x000000e5ef00720c */ /* 0x080fe40003f06270 */
[----:B------:R-:W-:Y:S02]  /*22d30*/  @P1 LOP3.LUT R222, R222, 0x200000, RZ, 0xfc, !PT ;  /* 0x00200000dede1812 */ /* 0x000fe400078efcff */
[----:B------:R-:W-:Y:S02]  /*22d40*/  LOP3.LUT P1, RZ, R223, 0x1000000, RZ, 0xc0, !PT ;  /* 0x01000000dfff7812 */ /* 0x000fe4000782c0ff */
[----:B------:R-:W-:Y:S02]  /*22d50*/  LOP3.LUT R222, R222, 0xffbfffff, RZ, 0xc0, !PT ;  /* 0xffbfffffdede7812 */ /* 0x000fe400078ec0ff */
[----:B------:R-:W-:Y:S01]  /*22d60*/  FSEL R47, R215, -INF , !P0 ;  /* 0xff800000d72f7808 */ /* 0x000fe20004000000 */
[----:B------:R-:W-:Y:S01]  /*22d70*/  IMAD.MOV.U32 R215, RZ, RZ, R219 ;  /* 0x000000ffffd77224 */ /* 0x000fe200078e00db */
[----:B------:R-:W-:Y:S02]  /*22d80*/  LOP3.LUT P0, RZ, R223, 0x4, RZ, 0xc0, !PT ;  /* 0x00000004dfff7812 */ /* 0x000fe4000780c0ff */
[----:B------:R-:W-:Y:S02]  /*22d90*/  FSEL R182, R182, -INF , !P2 ;  /* 0xff800000b6b67808 */ /* 0x000fe40005000000 */
[----:B------:R-:W-:Y:S02]  /*22da0*/  FSEL R185, R185, -INF , !P0 ;  /* 0xff800000b9b97808 */ /* 0x000fe40004000000 */
[-C--:B------:R-:W-:Y:S02]  /*22db0*/  ISETP.GE.AND P0, PT, R196, R224.reuse, PT ;  /* 0x000000e0c400720c */ /* 0x080fe40003f06270 */
[----:B------:R-:W-:Y:S02]  /*22dc0*/  @P1 LOP3.LUT R222, R222, 0x400000, RZ, 0xfc, !PT ;  /* 0x00400000dede1812 */ /* 0x000fe400078efcff */
[----:B------:R-:W-:Y:S02]  /*22dd0*/  LOP3.LUT P1, RZ, R223, 0x2000000, RZ, 0xc0, !PT ;  /* 0x02000000dfff7812 */ /* 0x000fe4000782c0ff */
[----:B------:R-:W-:Y:S02]  /*22de0*/  LOP3.LUT R222, R222, 0xff7fffff, RZ, 0xc0, !PT ;  /* 0xff7fffffdede7812 */ /* 0x000fe400078ec0ff */
[----:B------:R-:W-:Y:S02]  /*22df0*/  FSEL R207, R207, -INF , !P0 ;  /* 0xff800000cfcf7808 */ /* 0x000fe40004000000 */
[-C--:B------:R-:W-:Y:S04]  /*22e00*/  ISETP.GE.AND P0, PT, R197, R224.reuse, PT ;  /* 0x000000e0c500720c */ /* 0x080fe80003f06270 */
        /* <DEDUP_REMOVED lines=20> */
[-C--:B------:R-:W-:Y:S07]  /*22f50*/  ISETP.GE.AND P0, PT, R73, R224.reuse, PT ;  /* 0x000000e04900720c */ /* 0x080fee0003f06270 */
[----:B------:R-:W-:Y:S02]  /*22f60*/  @P1 LOP3.LUT R222, R222, 0x4000000, RZ, 0xfc, !PT ;  /* 0x04000000dede1812 */ /* 0x000fe400078efcff */
[C---:B------:R-:W-:Y:S02]  /*22f70*/  LOP3.LUT P1, RZ, R223.reuse, 0x20000000, RZ, 0xc0, !PT ;  /* 0x20000000dfff7812 */ /* 0x040fe4000782c0ff */
[----:B------:R-:W-:Y:S11]  /*22f80*/  LOP3.LUT R222, R222, 0xf7ffffff, RZ, 0xc0, !PT ;  /* 0xf7ffffffdede7812 */ /* 0x000ff600078ec0ff */
[----:B------:R-:W-:Y:S02]  /*22f90*/  @P1 LOP3.LUT R222, R222, 0x8000000, RZ, 0xfc, !PT ;  /* 0x08000000dede1812 */ /* 0x000fe400078efcff */
[----:B------:R-:W-:Y:S02]  /*22fa0*/  LOP3.LUT P1, RZ, R223, 0x40000000, RZ, 0xc0, !PT ;  /* 0x40000000dfff7812 */ /* 0x000fe4000782c0ff */
[----:B------:R-:W-:Y:S02]  /*22fb0*/  LOP3.LUT P6, RZ, R222, 0x80, RZ, 0xc0, !PT ;  /* 0x00000080deff7812 */ /* 0x000fe400078cc0ff */
[----:B------:R-:W-:Y:S02]  /*22fc0*/  FSEL R33, R238, -INF , !P1 ;  /* 0xff800000ee217808 */ /* 0x000fe40004800000 */
[C---:B------:R-:W-:Y:S02]  /*22fd0*/  LOP3.LUT P1, RZ, R222.reuse, 0x8000000, RZ, 0xc0, !PT ;  /* 0x08000000deff7812 */ /* 0x040fe4000782c0ff */
[C---:B------:R-:W-:Y:S02]  /*22fe0*/  LOP3.LUT P5, RZ, R222.reuse, 0x200, RZ, 0xc0, !PT ;  /* 0x00000200deff7812 */ /* 0x040fe400078ac0ff */
[----:B------:R-:W-:Y:S02]  /*22ff0*/  FSEL R71, R243, -INF , !P1 ;  /* 0xff800000f3477808 */ /* 0x000fe40004800000 */
[----:B------:R-:W-:Y:S02]  /*23000*/  LOP3.LUT P1, RZ, R222, 0x4000000, RZ, 0xc0, !PT ;  /* 0x04000000deff7812 */ /* 0x000fe4000782c0ff */
[----:B------:R-:W-:Y:S02]  /*23010*/  FSEL R194, R194, -INF , !P6 ;  /* 0xff800000c2c27808 */ /* 0x000fe40007000000 */
        /* <DEDUP_REMOVED lines=13> */
[----:B------:R-:W-:Y:S02]  /*230f0*/  LOP3.LUT P1, RZ, R222, 0x200000, RZ, 0xc0, !PT ;  /* 0x00200000deff7812 */ /* 0x000fe4000782c0ff */
[-C--:B------:R-:W-:Y:S02]  /*23100*/  ISETP.GE.AND P6, PT, R197, R229.reuse, PT ;  /* 0x000000e5c500720c */ /* 0x080fe40003fc6270 */
        /* <DEDUP_REMOVED lines=10> */
[C---:B------:R-:W-:Y:S02]  /*231b0*/  LOP3.LUT P1, RZ, R222.reuse, 0x20000, RZ, 0xc0, !PT ;  /* 0x00020000deff7812 */ /* 0x040fe4000782c0ff */
[-C--:B------:R-:W-:Y:S02]  /*231c0*/  ISETP.GE.AND P5, PT, R203, R224.reuse, PT ;  /* 0x000000e0cb00720c */ /* 0x080fe40003fa6270 */
[----:B------:R-:W-:Y:S02]  /*231d0*/  FSEL R111, R111, -INF , !P1 ;  /* 0xff8000006f6f7808 */ /* 0x000fe40004800000 */
[C---:B------:R-:W-:Y:S02]  /*231e0*/  LOP3.LUT P1, RZ, R222.reuse, 0x10000, RZ, 0xc0, !PT ;  /* 0x00010000deff7812 */ /* 0x040fe4000782c0ff */
[----:B------:R-:W-:Y:S02]  /*231f0*/  LOP3.LUT P4, RZ, R222, 0x100, RZ, 0xc0, !PT ;  /* 0x00000100deff7812 */ /* 0x000fe4000788c0ff */
[----:B------:R-:W-:Y:S02]  /*23200*/  FSEL R114, R114, -INF , !P1 ;  /* 0xff80000072727808 */ /* 0x000fe40004800000 */
[----:B------:R-:W-:Y:S02]  /*23210*/  LOP3.LUT P1, RZ, R222, 0x8000, RZ, 0xc0, !PT ;  /* 0x00008000deff7812 */ /* 0x000fe4000782c0ff */
[----:B------:R-:W-:Y:S02]  /*23220*/  FSEL R202, R202, -INF , !P5 ;  /* 0xff800000caca7808 */ /* 0x000fe40006800000 */
[----:B------:R-:W-:Y:S02]  /*23230*/  FSEL R178, R178, -INF , !P1 ;  /* 0xff800000b2b27808 */ /* 0x000fe40004800000 */
[C---:B------:R-:W-:Y:S02]  /*23240*/  LOP3.LUT P1, RZ, R222.reuse, 0x4000, RZ, 0xc0, !PT ;  /* 0x00004000deff7812 */ /* 0x040fe4000782c0ff */
        /* <DEDUP_REMOVED lines=14> */
[----:B------:R-:W-:Y:S02]  /*23330*/  FSEL R199, R199, -INF , !P1 ;  /* 0xff800000c7c77808 */ /* 0x000fe40004800000 */
        /* <DEDUP_REMOVED lines=15> */
[----:B------:R-:W-:Y:S01]  /*23430*/  FSEL R173, R129, -INF , !P1 ;  /* 0xff80000081ad7808 */ /* 0x000fe20004800000 */
[----:B------:R-:W-:Y:S01]  /*23440*/  IMAD.MOV.U32 R129, RZ, RZ, R215 ;  /* 0x000000ffff817224 */ /* 0x000fe200078e00d7 */
[-C--:B------:R-:W-:Y:S01]  /*23450*/  ISETP.GE.AND P4, PT, R131, R229.reuse, PT ;  /* 0x000000e58300720c */ /* 0x080fe20003f86270 */
[----:B------:R-:W-:Y:S01]  /*23460*/  IMAD.U32 R215, RZ, RZ, UR6 ;  /* 0x00000006ffd77e24 */ /* 0x000fe2000f8e00ff */
        /* <DEDUP_REMOVED lines=34> */
[CC--:B------:R-:W-:Y:S02]  /*23690*/  ISETP.GE.AND P0, PT, R59.reuse, R224.reuse, PT ;  /* 0x000000e03b00720c */ /* 0x0c0fe40003f06270 */
        /* <DEDUP_REMOVED lines=22> */
[C---:B------:R-:W-:Y:S02]  /*23800*/  ISETP.GE.AND P4, PT, R0.reuse, R224, PT ;  /* 0x000000e00000720c */ /* 0x040fe40003f86270 */
[-C--:B------:R-:W-:Y:S02]  /*23810*/  ISETP.GE.AND P1, PT, R0, R229.reuse, PT ;  /* 0x000000e50000720c */ /* 0x080fe40003f26270 */
        /* <DEDUP_REMOVED lines=8> */
[----:B------:R-:W-:Y:S02]  /*238a0*/  FMNMX3.FTZ R2, R0, R71, R91, !PT ;  /* 0x0000004700027276 */ /* 0x000fe4000781005b */
[----:B------:R-:W-:Y:S02]  /*238b0*/  FMNMX3.FTZ R0, R133, R21, R46, !PT ;  /* 0x0000001585007276 */ /* 0x000fe4000781002e */
[----:B------:R-:W-:Y:S02]  /*238c0*/  FMNMX3.FTZ R2, R2, R93, R99, !PT ;  /* 0x0000005d02027276 */ /* 0x000fe40007810063 */
[----:B------:R-:W-:Y:S02]  /*238d0*/  FMNMX3.FTZ R0, R0, R47, R51, !PT ;  /* 0x0000002f00007276 */ /* 0x000fe40007810033 */
[----:B------:R-:W-:Y:S02]  /*238e0*/  FMNMX3.FTZ R4, R2, R125, R126, !PT ;  /* 0x0000007d02047276 */ /* 0x000fe4000781007e */
[----:B------:R-:W-:Y:S02]  /*238f0*/  FMNMX3.FTZ R0, R0, R102, R109, !PT ;  /* 0x0000006600007276 */ /* 0x000fe4000781006d */
[----:B------:R-:W-:Y:S02]  /*23900*/  FMNMX3.FTZ R4, R4, R128, R168, !PT ;  /* 0x0000008004047276 */ /* 0x000fe400078100a8 */
[----:B------:R-:W-:Y:S02]  /*23910*/  LOP3.LUT P3, RZ, R222, 0x40, RZ, 0xc0, !PT ;  /* 0x00000040deff7812 */ /* 0x000fe4000786c0ff */
[----:B------:R-:W-:Y:S02]  /*23920*/  FMNMX3.FTZ R4, R4, R178, R179, !PT ;  /* 0x000000b204047276 */ /* 0x000fe400078100b3 */
[----:B------:R-:W-:Y:S02]  /*23930*/  FMNMX3.FTZ R0, R0, R111, R114, !PT ;  /* 0x0000006f00007276 */ /* 0x000fe40007810072 */
[----:B------:R-:W-:Y:S02]  /*23940*/  FSEL R193, R193, -INF , !P3 ;  /* 0xff800000c1c17808 */ /* 0x000fe40005800000 */
[----:B------:R-:W-:Y:S02]  /*23950*/  FMNMX3.FTZ R4, R4, R180, R181, !PT ;  /* 0x000000b404047276 */ /* 0x000fe400078100b5 */
[----:B------:R-:W-:Y:S02]  /*23960*/  FMNMX3.FTZ R0, R0, R169, R170, !PT ;  /* 0x000000a900007276 */ /* 0x000fe400078100aa */
[----:B------:R-:W-:Y:S02]  /*23970*/  FMNMX3.FTZ R4, R4, R192, R193, !PT ;  /* 0x000000c004047276 */ /* 0x000fe400078100c1 */
[----:B------:R-:W-:Y:S02]  /*23980*/  LOP3.LUT P2, RZ, R222, 0x10, RZ, 0xc0, !PT ;  /* 0x00000010deff7812 */ /* 0x000fe4000784c0ff */
[----:B------:R-:W-:Y:S02]  /*23990*/  FMNMX3.FTZ R0, R0, R171, R172, !PT ;  /* 0x000000ab00007276 */ /* 0x000fe400078100ac */
[----:B------:R-:W-:Y:S02]  /*239a0*/  LOP3.LUT P3, RZ, R222, 0x20, RZ, 0xc0, !PT ;  /* 0x00000020deff7812 */ /* 0x000fe4000786c0ff */
[----:B------:R-:W-:Y:S02]  /*239b0*/  FMNMX3.FTZ R4, R4, R194, R195, !PT ;  /* 0x000000c204047276 */ /* 0x000fe400078100c3 */
[----:B------:R-:W-:Y:S02]  /*239c0*/  FSEL R186, R186, -INF , !P2 ;  /* 0xff800000baba7808 */ /* 0x000fe40005000000 */
[----:B------:R-:W-:Y:S02]  /*239d0*/  FSEL R187, R187, -INF , !P3 ;  /* 0xff800000bbbb7808 */ /* 0x000fe40005800000 */
        /* <DEDUP_REMOVED lines=20> */
[----:B------:R-:W-:Y:S02]  /*23b20*/  FSEL R246, R23, -INF , !P0 ;  /* 0xff80000017f67808 */ /* 0x000fe40004000000 */
[----:B------:R-:W-:Y:S02]  /*23b30*/  FMNMX3.FTZ R4, R4, R208, R206, !PT ;  /* 0x000000d004047276 */ /* 0x000fe400078100ce */
[----:B------:R-:W-:Y:S02]  /*23b40*/  ISETP.GE.AND P4, PT, R12, R229, PT ;  /* 0x000000e50c00720c */ /* 0x000fe40003f86270 */
[-C--:B------:R-:W-:Y:S02]  /*23b50*/  ISETP.GE.AND P0, PT, R40, R224.reuse, PT ;  /* 0x000000e02800720c */ /* 0x080fe40003f06270 */
[----:B------:R-:W-:Y:S02]  /*23b60*/  FMNMX3.FTZ R0, R0, R79, R85, !PT ;  /* 0x0000004f00007276 */ /* 0x000fe40007810055 */
[----:B------:R-:W-:Y:S02]  /*23b70*/  FMNMX3.FTZ R4, R4, R235, R220, !PT ;  /* 0x000000eb04047276 */ /* 0x000fe400078100dc */
[----:B------:R-:W-:Y:S02]  /*23b80*/  FSEL R123, R30, -INF , !P0 ;  /* 0xff8000001e7b7808 */ /* 0x000fe40004000000 */
[-C--:B------:R-:W-:Y:S02]  /*23b90*/  ISETP.GE.AND P5, PT, R11, R224.reuse, PT ;  /* 0x000000e00b00720c */ /* 0x080fe40003fa6270 */
[----:B------:R-:W-:Y:S02]  /*23ba0*/  FSEL R244, R18, -INF , !P4 ;  /* 0xff80000012f47808 */ /* 0x000fe40006000000 */
[----:B------:R-:W-:Y:S02]  /*23bb0*/  ISETP.GE.AND P6, PT, R24, R224, PT ;  /* 0x000000e01800720c */ /* 0x000fe40003fc6270 */
[----:B------:R-:W-:Y:S02]  /*23bc0*/  FMNMX3.FTZ R0, R0, R96, R97, !PT ;  /* 0x0000006000007276 */ /* 0x000fe40007810061 */
[C---:B------:R-:W-:Y:S02]  /*23bd0*/  ISETP.GE.AND P4, PT, R27.reuse, R224, PT ;  /* 0x000000e01b00720c */ /* 0x040fe40003f86270 */
[-C--:B------:R-:W-:Y:S02]  /*23be0*/  ISETP.GE.AND P0, PT, R27, R229.reuse, PT ;  /* 0x000000e51b00720c */ /* 0x080fe40003f06270 */
[----:B------:R-:W-:Y:S02]  /*23bf0*/  FMNMX3.FTZ R4, R4, R236, R238, !PT ;  /* 0x000000ec04047276 */ /* 0x000fe400078100ee */
[----:B------:R-:W-:Y:S02]  /*23c00*/  FSEL R219, R17, -INF , !P5 ;  /* 0xff80000011db7808 */ /* 0x000fe40006800000 */
[----:B------:R-:W-:Y:S02]  /*23c10*/  FSEL R113, R20, -INF , !P6 ;  /* 0xff80000014717808 */ /* 0x000fe40007000000 */
[----:B------:R-:W-:Y:S02]  /*23c20*/  ISETP.GE.AND P5, PT, R5, R229, PT ;  /* 0x000000e50500720c */ /* 0x000fe40003fa6270 */
[----:B------:R-:W-:Y:S02]  /*23c30*/  FSEL R119, R25, -INF , !P4 ;  /* 0xff80000019777808 */ /* 0x000fe40006000000 */
[----:B------:R-:W-:Y:S02]  /*23c40*/  FSEL R249, R60, -INF , !P0 ;  /* 0xff8000003cf97808 */ /* 0x000fe40004000000 */
[----:B------:R-:W-:Y:S02]  /*23c50*/  FMNMX3.FTZ R0, R0, R203, R204, !PT ;  /* 0x000000cb00007276 */ /* 0x000fe400078100cc */
[-C--:B------:R-:W-:Y:S02]  /*23c60*/  ISETP.GE.AND P6, PT, R11, R229.reuse, PT ;  /* 0x000000e50b00720c */ /* 0x080fe40003fc6270 */
[----:B------:R-:W-:Y:S02]  /*23c70*/  ISETP.GE.AND P4, PT, R24, R229, PT ;  /* 0x000000e51800720c */ /* 0x000fe40003f86270 */
[----:B------:R-:W-:Y:S02]  /*23c80*/  ISETP.GE.AND P0, PT, R66, R224, PT ;  /* 0x000000e04200720c */ /* 0x000fe40003f06270 */
[----:B------:R-:W-:Y:S02]  /*23c90*/  FMNMX3.FTZ R4, R4, R243, R245, !PT ;  /* 0x000000f304047276 */ /* 0x000fe400078100f5 */
[----:B------:R-:W-:Y:S02]  /*23ca0*/  FSEL R241, R38, -INF , !P5 ;  /* 0xff80000026f17808 */ /* 0x000fe40006800000 */
[----:B------:R-:W-:Y:S02]  /*23cb0*/  FMNMX3.FTZ R0, R0, R210, R211, !PT ;  /* 0x000000d200007276 */ /* 0x000fe400078100d3 */
[-C--:B------:R-:W-:Y:S02]  /*23cc0*/  ISETP.GE.AND P5, PT, R48, R224.reuse, PT ;  /* 0x000000e03000720c */ /* 0x080fe40003fa6270 */
[----:B------:R-:W-:Y:S02]  /*23cd0*/  FSEL R250, R45, -INF , !P6 ;  /* 0xff8000002dfa7808 */ /* 0x000fe40007000000 */
[----:B------:R-:W-:Y:S02]  /*23ce0*/  FSEL R252, R49, -INF , !P4 ;  /* 0xff80000031fc7808 */ /* 0x000fe40006000000 */
[----:B------:R-:W-:Y:S02]  /*23cf0*/  FSEL R62, R70, -INF , !P0 ;  /* 0xff800000463e7808 */ /* 0x000fe40004000000 */
[-C--:B------:R-:W-:Y:S02]  /*23d00*/  ISETP.GE.AND P6, PT, R52, R224.reuse, PT ;  /* 0x000000e03400720c */ /* 0x080fe40003fc6270 */
[C---:B------:R-:W-:Y:S02]  /*23d10*/  ISETP.GE.AND P4, PT, R63.reuse, R224, PT ;  /* 0x000000e03f00720c */ /* 0x040fe40003f86270 */
[-C--:B------:R-:W-:Y:S02]  /*23d20*/  ISETP.GE.AND P0, PT, R63, R229.reuse, PT ;  /* 0x000000e53f00720c */ /* 0x080fe40003f06270 */
[----:B------:R-:W-:Y:S02]  /*23d30*/  FMNMX3.FTZ R4, R4, R248, R247, !PT ;  /* 0x000000f804047276 */ /* 0x000fe400078100f7 */
[----:B------:R-:W-:Y:S02]  /*23d40*/  FSEL R242, R35, -INF , !P1 ;  /* 0xff80000023f27808 */ /* 0x000fe40004800000 */
[----:B------:R-:W-:Y:S02]  /*23d50*/  ISETP.GE.AND P1, PT, R42, R224, PT ;  /* 0x000000e02a00720c */ /* 0x000fe40003f26270 */
[----:B------:R-:W-:Y:S02]  /*23d60*/  FMNMX3.FTZ R0, R0, R234, R237, !PT ;  /* 0x000000ea00007276 */ /* 0x000fe400078100ed */
[----:B------:R-:W-:Y:S02]  /*23d70*/  FSEL R8, R43, -INF , !P5 ;  /* 0xff8000002b087808 */ /* 0x000fe40006800000 */
[----:B------:R-:W-:Y:S02]  /*23d80*/  FSEL R34, R55, -INF , !P6 ;  /* 0xff80000037227808 */ /* 0x000fe40007000000 */
[----:B------:R-:W-:Y:S02]  /*23d90*/  FSEL R15, R58, -INF , !P4 ;  /* 0xff8000003a0f7808 */ /* 0x000fe40006000000 */
[----:B------:R-:W-:Y:S02]  /*23da0*/  ISETP.GE.AND P5, PT, R42, R229, PT ;  /* 0x000000e52a00720c */ /* 0x000fe40003fa6270 */
[----:B------:R-:W-:Y:S02]  /*23db0*/  FSEL R130, R90, -INF , !P0 ;  /* 0xff8000005a827808 */ /* 0x000fe40004000000 */
[----:B------:R-:W-:Y:S02]  /*23dc0*/  FMNMX3.FTZ R4, R4, R219, R113, !PT ;  /* 0x000000db04047276 */ /* 0x000fe40007810071 */
[-C--:B------:R-:W-:Y:S02]  /*23dd0*/  ISETP.GE.AND P6, PT, R48, R229.reuse, PT ;  /* 0x000000e53000720c */ /* 0x080fe40003fc6270 */
[-C--:B------:R-:W-:Y:S02]  /*23de0*/  ISETP.GE.AND P4, PT, R52, R229.reuse, PT ;  /* 0x000000e53400720c */ /* 0x080fe40003f86270 */
[----:B------:R-:W-:Y:S02]  /*23df0*/  ISETP.GE.AND P0, PT, R95, R224, PT ;  /* 0x000000e05f00720c */ /* 0x000fe40003f06270 */
[----:B------:R-:W-:Y:S02]  /*23e00*/  FSEL R120, R41, -INF , !P1 ;  /* 0xff80000029787808 */ /* 0x000fe40004800000 */
[----:B------:R-:W-:Y:S02]  /*23e10*/  FMNMX3.FTZ R0, R0, R240, R239, !PT ;  /* 0x000000f000007276 */ /* 0x000fe400078100ef */
[----:B------:R-:W-:Y:S02]  /*23e20*/  ISETP.GE.AND P1, PT, R40, R229, PT ;  /* 0x000000e52800720c */ /* 0x000fe40003f26270 */
[----:B------:R-:W-:Y:S02]  /*23e30*/  FSEL R63, R76, -INF , !P5 ;  /* 0xff8000004c3f7808 */ /* 0x000fe40006800000 */
[----:B------:R-:W-:Y:S02]  /*23e40*/  FMNMX3.FTZ R4, R4, R119, R123, !PT ;  /* 0x0000007704047276 */ /* 0x000fe4000781007b */
[----:B------:R-:W-:Y:S02]  /*23e50*/  FSEL R75, R78, -INF , !P6 ;  /* 0xff8000004e4b7808 */ /* 0x000fe40007000000 */
[----:B------:R-:W-:Y:S02]  /*23e60*/  FSEL R74, R89, -INF , !P4 ;  /* 0xff800000594a7808 */ /* 0x000fe40006000000 */
[----:B------:R-:W-:Y:S02]  /*23e70*/  FSEL R60, R37, -INF , !P0 ;  /* 0xff800000253c7808 */ /* 0x000fe40004000000 */
[-C--:B------:R-:W-:Y:S02]  /*23e80*/  ISETP.GE.AND P5, PT, R80, R224.reuse, PT ;  /* 0x000000e05000720c */ /* 0x080fe40003fa6270 */
[CC--:B------:R-:W-:Y:S02]  /*23e90*/  ISETP.GE.AND P4, PT, R88.reuse, R224.reuse, PT ;  /* 0x000000e05800720c */ /* 0x0c0fe40003f86270 */
[-C--:B------:R-:W-:Y:S01]  /*23ea0*/  ISETP.GE.AND P0, PT, R88, R229.reuse, PT ;  /* 0x000000e55800720c */ /* 0x080fe20003f06270 */
[----:B------:R-:W-:Y:S01]  /*23eb0*/  IMAD.MOV.U32 R88, RZ, RZ, R15 ;  /* 0x000000ffff587224 */ /* 0x000fe200078e000f */
[----:B------:R-:W-:Y:S02]  /*23ec0*/  ISETP.GE.AND P6, PT, R87, R224, PT ;  /* 0x000000e05700720c */ /* 0x000fe40003fc6270 */
[----:B------:R-:W-:Y:S02]  /*23ed0*/  FMNMX3.FTZ R0, R0, R244, R246, !PT ;  /* 0x000000f400007276 */ /* 0x000fe400078100f6 */
[----:B------:R-:W-:Y:S02]  /*23ee0*/  FSEL R251, R64, -INF , !P1 ;  /* 0xff80000040fb7808 */ /* 0x000fe40004800000 */
[----:B------:R-:W-:Y:S02]  /*23ef0*/  FMNMX3.FTZ R4, R4, R120, R8, !PT ;  /* 0x0000007804047276 */ /* 0x000fe40007810008 */
[----:B------:R-:W-:Y:S02]  /*23f00*/  ISETP.GE.AND P1, PT, R77, R224, PT ;  /* 0x000000e04d00720c */ /* 0x000fe40003f26270 */
[----:B------:R-:W-:Y:S02]  /*23f10*/  FSEL R35, R83, -INF , !P5 ;  /* 0xff80000053237808 */ /* 0x000fe40006800000 */
[----:B------:R-:W-:Y:S02]  /*23f20*/  FSEL R10, R84, -INF , !P6 ;  /* 0xff800000540a7808 */ /* 0x000fe40007000000 */
[-C--:B------:R-:W-:Y:S02]  /*23f30*/  ISETP.GE.AND P5, PT, R77, R229.reuse, PT ;  /* 0x000000e54d00720c */ /* 0x080fe40003fa6270 */
[----:B------:R-:W-:Y:S02]  /*23f40*/  FMNMX3.FTZ R0, R0, R242, R241, !PT ;  /* 0x000000f200007276 */ /* 0x000fe400078100f1 */
[----:B------:R-:W-:Y:S02]  /*23f50*/  FSEL R61, R72, -INF , !P1 ;  /* 0xff800000483d7808 */ /* 0x000fe40004800000 */
[----:B------:R-:W-:Y:S02]  /*23f60*/  FMNMX3.FTZ R4, R4, R34, R88, !PT ;  /* 0x0000002204047276 */ /* 0x000fe40007810058 */
[----:B------:R-:W-:Y:S02]  /*23f70*/  ISETP.GE.AND P1, PT, R66, R229, PT ;  /* 0x000000e54200720c */ /* 0x000fe40003f26270 */
[----:B------:R-:W-:Y:S01]  /*23f80*/  FSEL R2, R98, -INF , !P5 ;  /* 0xff80000062027808 */ /* 0x000fe20006800000 */
[----:B------:R-:W-:Y:S01]  /*23f90*/  IMAD.MOV.U32 R98, RZ, RZ, R10 ;  /* 0x000000ffff627224 */ /* 0x000fe200078e000a */
[----:B------:R-:W-:Y:S02]  /*23fa0*/  FMNMX3.FTZ R0, R0, R250, R252, !PT ;  /* 0x000000fa00007276 */ /* 0x000fe400078100fc */
[----:B------:R-:W-:Y:S02]  /*23fb0*/  FMNMX3.FTZ R4, R4, R62, R61, !PT ;  /* 0x0000003e04047276 */ /* 0x000fe4000781003d */
[----:B------:R-:W-:Y:S02]  /*23fc0*/  FMNMX3.FTZ R0, R0, R249, R251, !PT ;  /* 0x000000f900007276 */ /* 0x000fe400078100fb */
[----:B------:R-:W-:Y:S02]  /*23fd0*/  FSEL R5, R92, -INF , !P1 ;  /* 0xff8000005c057808 */ /* 0x000fe40004800000 */
[-C--:B------:R-:W-:Y:S02]  /*23fe0*/  ISETP.GE.AND P1, PT, R68, R224.reuse, PT ;  /* 0x000000e04400720c */ /* 0x080fe40003f26270 */
[----:B------:R-:W-:Y:S02]  /*23ff0*/  FMNMX3.FTZ R4, R4, R35, R98, !PT ;  /* 0x0000002304047276 */ /* 0x000fe40007810062 */
[----:B------:R-:W-:Y:S02]  /*24000*/  FSEL R9, R86, -INF , !P4 ;  /* 0xff80000056097808 */ /* 0x000fe40006000000 */
[----:B------:R-:W-:Y:S02]  /*24010*/  ISETP.GE.AND P5, PT, R94, R224, PT ;  /* 0x000000e05e00720c */ /* 0x000fe40003fa6270 */
[----:B------:R-:W-:Y:S02]  /*24020*/  FMNMX3.FTZ R0, R0, R63, R75, !PT ;  /* 0x0000003f00007276 */ /* 0x000fe4000781004b */
[----:B------:R-:W-:Y:S01]  /*24030*/  FSEL R73, R100, -INF , !P1 ;  /* 0xff80000064497808 */ /* 0x000fe20004800000 */
[----:B------:R-:W-:Y:S01]  /*24040*/  IMAD.MOV.U32 R100, RZ, RZ, R5 ;  /* 0x000000ffff647224 */ /* 0x000fe200078e0005 */
[----:B------:R-:W-:Y:S02]  /*24050*/  FSEL R72, R101, -INF , !P5 ;  /* 0xff80000065487808 */ /* 0x000fe40006800000 */
[----:B------:R-:W-:Y:S01]  /*24060*/  ISETP.GE.AND P1, PT, R95, R229, PT ;  /* 0x000000e55f00720c */ /* 0x000fe20003f26270 */
[----:B------:R-:W-:Y:S01]  /*24070*/  IMAD.MOV.U32 R95, RZ, RZ, R2 ;  /* 0x000000ffff5f7224 */ /* 0x000fe200078e0002 */
[----:B------:R-:W-:Y:S02]  /*24080*/  FMNMX3.FTZ R4, R4, R9, R60, !PT ;  /* 0x0000000904047276 */ /* 0x000fe4000781003c */
[----:B------:R-:W-:Y:S02]  /*24090*/  FMNMX3.FTZ R0, R0, R74, R130, !PT ;  /* 0x0000004a00007276 */ /* 0x000fe40007810082 */
[-C--:B------:R-:W-:Y:S02]  /*240a0*/  ISETP.GE.AND P6, PT, R80, R229.reuse, PT ;  /* 0x000000e55000720c */ /* 0x080fe40003fc6270 */
[----:B------:R-:W-:Y:S02]  /*240b0*/  ISETP.GE.AND P4, PT, R87, R229, PT ;  /* 0x000000e55700720c */ /* 0x000fe40003f86270 */
[----:B------:R-:W-:Y:S02]  /*240c0*/  FMNMX3.FTZ R4, R4, R73, R72, !PT ;  /* 0x0000004904047276 */ /* 0x000fe40007810048 */
[----:B------:R-:W-:Y:S02]  /*240d0*/  FSEL R131, R67, -INF , !P6 ;  /* 0xff80000043837808 */ /* 0x000fe40007000000 */
[----:B------:R-:W-:Y:S01]  /*240e0*/  FMNMX3.FTZ R0, R0, R100, R95, !PT ;  /* 0x0000006400007276 */ /* 0x000fe2000781005f */
[----:B------:R-:W1:Y:S01]  /*240f0*/  SHFL.BFLY PT, R5, R4, 0x2, 0x1f ;  /* 0x0c401f0004057f89 */ /* 0x000e6200000e0000 */
[----:B------:R-:W-:Y:S01]  /*24100*/  FSEL R2, R105, -INF , !P4 ;  /* 0xff80000069027808 */ /* 0x000fe20006000000 */
[----:B------:R-:W-:Y:S01]  /*24110*/  IMAD.MOV.U32 R105, RZ, RZ, R9 ;  /* 0x000000ffff697224 */ /* 0x000fe200078e0009 */
[----:B------:R-:W-:Y:S02]  /*24120*/  FSEL R69, R104, -INF , !P1 ;  /* 0xff80000068457808 */ /* 0x000fe40004800000 */
[----:B------:R-:W-:Y:S02]  /*24130*/  FMNMX3.FTZ R0, R0, R131, R2, !PT ;  /* 0x0000008300007276 */ /* 0x000fe40007810002 */
[-C--:B------:R-:W-:Y:S02]  /*24140*/  ISETP.GE.AND P6, PT, R94, R229.reuse, PT ;  /* 0x000000e55e00720c */ /* 0x080fe40003fc6270 */
[----:B------:R-:W-:Y:S01]  /*24150*/  FSEL R89, R107, -INF , !P0 ;  /* 0xff8000006b597808 */ /* 0x000fe20004000000 */
[----:B------:R-:W-:Y:S01]  /*24160*/  IMAD.MOV.U32 R107, RZ, RZ, R8 ;  /* 0x000000ffff6b7224 */ /* 0x000fe200078e0008 */
[----:B------:R-:W-:Y:S02]  /*24170*/  ISETP.GE.AND P5, PT, R68, R229, PT ;  /* 0x000000e54400720c */ /* 0x000fe40003fa6270 */
[----:B------:R-:W-:Y:S02]  /*24180*/  FMNMX3.FTZ R0, R0, R89, R69, !PT ;  /* 0x0000005900007276 */ /* 0x000fe40007810045 */
[----:B------:R-:W-:Y:S01]  /*24190*/  FSEL R39, R103, -INF , !P5 ;  /* 0xff80000067277808 */ /* 0x000fe20006800000 */
[----:B------:R-:W-:Y:S01]  /*241a0*/  IMAD.MOV.U32 R103, RZ, RZ, R2 ;  /* 0x000000ffff677224 */ /* 0x000fe200078e0002 */
[----:B------:R-:W-:Y:S01]  /*241b0*/  FSEL R38, R106, -INF , !P6 ;  /* 0xff8000006a267808 */ /* 0x000fe20007000000 */
[----:B------:R-:W-:Y:S01]  /*241c0*/  IMAD.MOV.U32 R106, RZ, RZ, R107 ;  /* 0x000000ffff6a7224 */ /* 0x000fe200078e006b */
[----:B------:R-:W-:Y:S01]  /*241d0*/  LOP3.LUT P2, RZ, R222, 0x2, RZ, 0xc0, !PT ;  /* 0x00000002deff7812 */ /* 0x000fe2000784c0ff */
[----:B------:R-:W-:Y:S01]  /*241e0*/  IMAD.MOV.U32 R107, RZ, RZ, R35 ;  /* 0x000000ffff6b7224 */ /* 0x000fe200078e0023 */
[----:B------:R-:W-:Y:S02]  /*241f0*/  FMNMX3.FTZ R0, R0, R39, R38, !PT ;  /* 0x0000002700007276 */ /* 0x000fe40007810026 */
[----:B------:R-:W-:Y:S02]  /*24200*/  LOP3.LUT P3, RZ, R222, 0x1, RZ, 0xc0, !PT ;  /* 0x00000001deff7812 */ /* 0x000fe4000786c0ff */
[----:B-1----:R-:W-:Y:S01]  /*24210*/  FMNMX.FTZ R4, R4, R5, !PT ;  /* 0x0000000504047209 */ /* 0x002fe20007810000 */
[----:B------:R-:W1:Y:S08]  /*24220*/  SHFL.BFLY PT, R2, R0, 0x2, 0x1f ;  /* 0x0c401f0000027f89 */ /* 0x000e7000000e0000 */
[----:B------:R-:W3:Y:S01]  /*24230*/  SHFL.BFLY PT, R37, R4, 0x1, 0x1f ;  /* 0x0c201f0004257f89 */ /* 0x000ee200000e0000 */
[----:B-1----:R-:W-:Y:S02]  /*24240*/  FMNMX.FTZ R0, R0, R2, !PT ;  /* 0x0000000200007209 */ /* 0x002fe40007810000 */
[----:B---3--:R-:W-:Y:S05]  /*24250*/  FMNMX.FTZ R37, R4, R37, !PT ;  /* 0x0000002504257209 */ /* 0x008fea0007810000 */
[----:B------:R-:W1:Y:S01]  /*24260*/  SHFL.BFLY PT, R2, R0, 0x1, 0x1f ;  /* 0x0c201f0000027f89 */ /* 0x000e6200000e0000 */
[----:B------:R-:W-:Y:S01]  /*24270*/  FSETP.NEU.FTZ.AND P1, PT, R37, -INF , PT ;  /* 0xff8000002500780b */ /* 0x000fe20003f3d000 */
[----:B--2---:R-:W-:Y:S05]  /*24280*/  FMUL.FTZ R68, R3, R37 ;  /* 0x0000002503447220 */ /* 0x004fea0000410000 */
[----:B------:R-:W-:Y:S05]  /*24290*/  FSEL R68, R68, RZ, P1 ;  /* 0x000000ff44447208 */ /* 0x000fea0000800000 */
[-CC-:B------:R-:W-:Y:S01]  /*242a0*/  FFMA.FTZ R4, R22, R3.reuse, -R68.reuse ;  /* 0x0000000316047223 */ /* 0x180fe20000010844 */
[-CC-:B------:R-:W-:Y:S01]  /*242b0*/  FFMA.FTZ R25, R91, R3.reuse, -R68.reuse ;  /* 0x000000035b197223 */ /* 0x180fe20000010844 */
[-CC-:B------:R-:W-:Y:S02]  /*242c0*/  FFMA.FTZ R24, R71, R3.reuse, -R68.reuse ;  /* 0x0000000347187223 */ /* 0x180fe40000010844 */
[----:B------:R2:W-:Y:S10]  /*242d0*/  MUFU.EX2 R86, R4 ;  /* 0x0000000400567308 */ /* 0x0005f40000000800 */
[----:B------:R-:W-:Y:S01]  /*242e0*/  MUFU.EX2 R84, R24 ;  /* 0x0000001800547308 */ /* 0x000fe20000000800 */
[----:B-1----:R-:W-:Y:S01]  /*242f0*/  FMNMX.FTZ R36, R0, R2, !PT ;  /* 0x0000000200247209 */ /* 0x002fe20007810000 */
[-C--:B------:R-:W-:Y:S01]  /*24300*/  FFMA.FTZ R2, R32, R3.reuse, -R68 ;  /* 0x0000000320027223 */ /* 0x080fe20000010844 */
[----:B------:R-:W-:Y:S07]  /*24310*/  LOP3.LUT R0, R214, 0x200, R218, 0xf8, !PT ;  /* 0x00000200d6007812 */ /* 0x000fee00078ef8da */
[----:B------:R-:W-:Y:S01]  /*24320*/  MUFU.EX2 R101, R25 ;  /* 0x0000001900657308 */ /* 0x000fe20000000800 */
[----:B------:R-:W-:Y:S01]  /*24330*/  FSETP.NEU.FTZ.AND P0, PT, R36, -INF , PT ;  /* 0xff8000002400780b */ /* 0x000fe20003f1d000 */
[----:B------:R-:W-:Y:S08]  /*24340*/  FMUL.FTZ R70, R3, R36 ;  /* 0x0000002403467220 */ /* 0x000ff00000410000 */
[----:B------:R1:W3:Y:S01]  /*24350*/  MUFU.EX2 R78, R2 ;  /* 0x00000002004e7308 */ /* 0x0002e20000000800 */
[----:B------:R-:W-:Y:S02]  /*24360*/  IMAD R67, R0, 0x2, R215 ;  /* 0x0000000200437824 */ /* 0x000fe400078e02d7 */
[-C--:B------:R-:W-:Y:S01]  /*24370*/  FFMA.FTZ R0, R33, R3.reuse, -R68 ;  /* 0x0000000321007223 */ /* 0x080fe20000010844 */
[----:B------:R-:W-:Y:S01]  /*24380*/  FSEL R70, R70, RZ, P0 ;  /* 0x000000ff46467208 */ /* 0x000fe20000000000 */
[----:B------:R-:W-:Y:S05]  /*24390*/  IMAD.IADD R65, R212, 0x1, R67 ;  /* 0x00000001d4417824 */ /* 0x000fea00078e0243 */
[----:B------:R4:W-:Y:S01]  /*243a0*/  MUFU.EX2 R90, R0 ;  /* 0x00000000005a7308 */ /* 0x0009e20000000800 */
[----:B------:R-:W5:Y:S01]  /*243b0*/  LDSM.16.MT88.4 R12, [R67+0xa000] ;  /* 0x00a00000430c783b */ /* 0x000f620000004200 */
[-CC-:B------:R-:W-:Y:S01]  /*243c0*/  FFMA.FTZ R5, R21, R3.reuse, -R70.reuse ;  /* 0x0000000315057223 */ /* 0x180fe20000010846 */
[-CC-:B--2---:R-:W-:Y:S01]  /*243d0*/  FFMA.FTZ R4, R46, R3.reuse, -R70.reuse ;  /* 0x000000032e047223 */ /* 0x184fe20000010846 */
[----:B------:R-:W-:Y:S02]  /*243e0*/  VIADD R8, R67, 0xa000 ;  /* 0x0000a00043087836 */ /* 0x000fe40000000000 */
[-C--:B------:R-:W-:Y:S04]  /*243f0*/  FFMA.FTZ R33, R109, R3.reuse, -R70 ;  /* 0x000000036d217223 */ /* 0x080fe80000010846 */
[----:B------:R2:W-:Y:S01]  /*24400*/  MUFU.EX2 R76, R5 ;  /* 0x00000005004c7308 */ /* 0x0005e20000000800 */
[----:B------:R-:W-:Y:S02]  /*24410*/  VIADD R64, R67, 0xa040 ;  /* 0x0000a04043407836 */ /* 0x000fe40000000000 */
[-C--:B-1----:R-:W-:Y:S01]  /*24420*/  FFMA.FTZ R2, R6, R3.reuse, -R68 ;  /* 0x0000000306027223 */ /* 0x082fe20000010844 */
[----:B------:R-:W1:Y:S06]  /*24430*/  LDSM.16.MT88.4 R20, [R65+0xa000] ;  /* 0x00a000004114783b */ /* 0x000e6c0000004200 */
[----:B------:R5:W5:Y:S01]  /*24440*/  MUFU.EX2 R87, R4 ;  /* 0x0000000400577308 */ /* 0x000b620000000800 */
[----:B------:R-:W-:Y:S01]  /*24450*/  @P2 VIADD R64, R8, 0xffffffc0 ;  /* 0xffffffc008402836 */ /* 0x000fe20000000000 */
[----:B---3--:R-:W-:Y:S01]  /*24460*/  F2FP.BF16.F32.PACK_AB R40, R86, R78 ;  /* 0x0000004e5628723e */ /* 0x008fe200000010ff */
[-C--:B------:R-:W-:Y:S07]  /*24470*/  FFMA.FTZ R32, R111, R3.reuse, -R70 ;  /* 0x000000036f207223 */ /* 0x080fee0000010846 */
[----:B------:R3:W3:Y:S01]  /*24480*/  MUFU.EX2 R80, R2 ;  /* 0x0000000200507308 */ /* 0x0006e20000000800 */
[----:B----4-:R-:W-:Y:S01]  /*24490*/  FSEL R0, R36, RZ, P0 ;  /* 0x000000ff24007208 */ /* 0x010fe20000000000 */
[----:B------:R-:W-:Y:S01]  /*244a0*/  IMAD.IADD R66, R212, 0x1, R64 ;  /* 0x00000001d4427824 */ /* 0x000fe200078e0240 */
[----:B------:R-:W4:Y:S07]  /*244b0*/  LDSM.16.MT88.4 R28, [R64] ;  /* 0x00000000401c783b */ /* 0x000f2e0000004200 */
[----:B------:R1:W-:Y:S01]  /*244c0*/  MUFU.EX2 R214, R33 ;  /* 0x0000002100d67308 */ /* 0x0003e20000000800 */
[-CC-:B------:R-:W-:Y:S01]  /*244d0*/  FFMA.FTZ R39, R39, R3.reuse, -R70.reuse ;  /* 0x0000000327277223 */ /* 0x180fe20000010846 */
[----:B------:R-:W-:Y:S01]  /*244e0*/  FADD.FTZ R0, -R0, R133 ;  /* 0x0000008500007221 */ /* 0x000fe20000010100 */
[-C--:B--2---:R-:W-:Y:S07]  /*244f0*/  FFMA.FTZ R5, R47, R3.reuse, -R70 ;  /* 0x000000032f057223 */ /* 0x084fee0000010846 */
[----:B------:R-:W-:Y:S01]  /*24500*/  MUFU.EX2 R218, R32 ;  /* 0x0000002000da7308 */ /* 0x000fe20000000800 */
[----:B------:R-:W-:Y:S02]  /*24510*/  IMAD.MOV.U32 R133, RZ, RZ, R106 ;  /* 0x000000ffff857224 */ /* 0x000fe400078e006a */
[----:B------:R-:W-:Y:S01]  /*24520*/  FMUL.FTZ R0, R3, R0 ;  /* 0x0000000003007220 */ /* 0x000fe20000410000 */
[-CC-:B-----5:R-:W-:Y:S06]  /*24530*/  FFMA.FTZ R4, R51, R3.reuse, -R70.reuse ;  /* 0x0000000333047223 */ /* 0x1a0fec0000010846 */
[----:B------:R-:W-:Y:S01]  /*24540*/  MUFU.EX2 R77, R5 ;  /* 0x00000005004d7308 */ /* 0x000fe20000000800 */
[----:B------:R-:W-:Y:S01]  /*24550*/  F2FP.BF16.F32.PACK_AB R41, R87, R76 ;  /* 0x0000004c5729723e */ /* 0x000fe200000010ff */
[----:B------:R-:W2:Y:S01]  /*24560*/  LDSM.16.MT88.4 R44, [R66] ;  /* 0x00000000422c783b */ /* 0x000ea20000004200 */
[----:B---3--:R-:W-:Y:S07]  /*24570*/  FSEL R2, R37, RZ, P1 ;  /* 0x000000ff25027208 */ /* 0x008fee0000800000 */
[----:B------:R-:W3:Y:S01]  /*24580*/  MUFU.EX2 R92, R4 ;  /* 0x00000004005c7308 */ /* 0x000ee20000000800 */
[----:B------:R-:W-:Y:S01]  /*24590*/  F2FP.BF16.F32.PACK_AB R42, R90, R80 ;  /* 0x000000505a2a723e */ /* 0x000fe200000010ff */
[-C--:B-1----:R-:W-:Y:S01]  /*245a0*/  FFMA.FTZ R33, R114, R3.reuse, -R70 ;  /* 0x0000000372217223 */ /* 0x082fe20000010846 */
[----:B------:R-:W-:Y:S02]  /*245b0*/  IMAD.MOV.U32 R106, RZ, RZ, R63 ;  /* 0x000000ffff6a7224 */ /* 0x000fe400078e003f */
[----:B------:R-:W-:Y:S05]  /*245c0*/  FADD.FTZ R2, -R2, R132 ;  /* 0x0000008402027221 */ /* 0x000fea0000010100 */
[----:B------:R-:W1:Y:S01]  /*245d0*/  MUFU.EX2 R0, R0 ;  /* 0x0000000000007308 */ /* 0x000e620000000800 */
[----:B------:R-:W5:Y:S01]  /*245e0*/  LDSM.16.MT88.4 R48, [R67+0xa800] ;  /* 0x00a800004330783b */ /* 0x000f620000004200 */
[----:B------:R-:W-:Y:S02]  /*245f0*/  IMAD.MOV.U32 R132, RZ, RZ, R60 ;  /* 0x000000ffff847224 */ /* 0x000fe400078e003c */
[----:B------:R-:W-:Y:S06]  /*24600*/  FMUL.FTZ R2, R3, R2 ;  /* 0x0000000203027220 */ /* 0x000fec0000410000 */
[----:B------:R-:W-:Y:S01]  /*24610*/  MUFU.EX2 R212, R33 ;  /* 0x0000002100d47308 */ /* 0x000fe20000000800 */
[----:B------:R-:W-:Y:S01]  /*24620*/  FFMA.FTZ R60, R170, R3, -R70 ;  /* 0x00000003aa3c7223 */ /* 0x000fe20000010846 */
[----:B------:R-:W-:Y:S08]  /*24630*/  IMAD.MOV.U32 R170, RZ, RZ, R73 ;  /* 0x000000ffffaa7224 */ /* 0x000ff000078e0049 */
[----:B------:R-:W-:Y:S01]  /*24640*/  MUFU.EX2 R39, R39 ;  /* 0x0000002700277308 */ /* 0x000fe20000000800 */
[----:B---3--:R-:W-:Y:S01]  /*24650*/  F2FP.BF16.F32.PACK_AB R43, R92, R77 ;  /* 0x0000004d5c2b723e */ /* 0x008fe200000010ff */
[----:B------:R-:W3:Y:S08]  /*24660*/  LDSM.16.MT88.4 R52, [R65+0xa800] ;  /* 0x00a800004134783b */ /* 0x000ef00000004200 */
[----:B------:R-:W4:Y:S01]  /*24670*/  MUFU.EX2 R2, R2 ;  /* 0x0000000200027308 */ /* 0x000f220000000800 */
        /* <DEDUP_REMOVED lines=9> */
[----:B------:R-:W1:Y:S01]  /*24710*/  LDSM.16.MT88.4 R56, [R64+0x800] ;  /* 0x000800004038783b */ /* 0x000e620000004200 */
[----:B------:R-:W-:Y:S02]  /*24720*/  IMAD.MOV.U32 R167, RZ, RZ, R69 ;  /* 0x000000ffffa77224 */ /* 0x000fe400078e0045 */
[C---:B----4-:R-:W-:Y:S01]  /*24730*/  FMUL.FTZ R4, R2.reuse, R136 ;  /* 0x0000008802047220 */ /* 0x050fe20000410000 */
        /* <DEDUP_REMOVED lines=8> */
[----:B------:R4:W-:Y:S04]  /*247c0*/  MUFU.EX2 R157, R60 ;  /* 0x0000003c009d7308 */ /* 0x0009e80000000800 */
[C---:B------:R-:W-:Y:S01]  /*247d0*/  FMUL.FTZ R12, R2.reuse, R144 ;  /* 0x00000090020c7220 */ /* 0x040fe20000410000 */
[C---:B------:R-:W-:Y:S01]  /*247e0*/  FMUL.FTZ R13, R2.reuse, R145 ;  /* 0x00000091020d7220 */ /* 0x040fe20000410000 */
[----:B------:R-:W-:Y:S01]  /*247f0*/  FMUL.FTZ R33, R2, R165 ;  /* 0x000000a502217220 */ /* 0x000fe20000410000 */
[C---:B------:R-:W-:Y:S03]  /*24800*/  HMMA.16816.F32.BF16 R8, R40.reuse, R14, R8 ;  /* 0x0000000e2808723c */ /* 0x040fe60000041808 */
[C---:B------:R-:W-:Y:S01]  /*24810*/  FMUL.FTZ R14, R0.reuse, R146 ;  /* 0x00000092000e7220 */ /* 0x040fe20000410000 */
[----:B------:R-:W-:Y:S01]  /*24820*/  FMUL.FTZ R15, R0, R147 ;  /* 0x00000093000f7220 */ /* 0x000fe20000410000 */
[----:B------:R-:W-:Y:S02]  /*24830*/  IMAD.MOV.U32 R165, RZ, RZ, R103 ;  /* 0x000000ffffa57224 */ /* 0x000fe400078e0067 */
[----:B------:R-:W-:Y:S01]  /*24840*/  FMUL.FTZ R32, R2, R164 ;  /* 0x000000a402207220 */ /* 0x000fe20000410000 */
[----:B------:R-:W-:Y:S02]  /*24850*/  IMAD.MOV.U32 R103, RZ, RZ, R34 ;  /* 0x000000ffff677224 */ /* 0x000fe400078e0022 */
[----:B------:R-:W-:Y:S01]  /*24860*/  FMUL.FTZ R34, R0, R166 ;  /* 0x000000a600227220 */ /* 0x000fe20000410000 */
[--C-:B----4-:R-:W-:Y:S01]  /*24870*/  FFMA.FTZ R60, R179, R3, -R68.reuse ;  /* 0x00000003b33c7223 */ /* 0x110fe20000010844 */
[----:B------:R-:W-:Y:S01]  /*24880*/  IMAD.MOV.U32 R179, RZ, RZ, R131 ;  /* 0x000000ffffb37224 */ /* 0x000fe200078e0083 */
[C---:B------:R-:W-:Y:S03]  /*24890*/  HMMA.16816.F32.BF16 R12, R40.reuse, R20, R12 ;  /* 0x00000014280c723c */ /* 0x040fe6000004180c */
[C---:B------:R-:W-:Y:S01]  /*248a0*/  FMUL.FTZ R21, R2.reuse, R153 ;  /* 0x0000009902157220 */ /* 0x040fe20000410000 */
[----:B------:R-:W-:Y:S02]  /*248b0*/  IMAD.MOV.U32 R166, RZ, RZ, R129 ;  /* 0x000000ffffa67224 */ /* 0x000fe400078e0081 */
[----:B------:R-:W-:Y:S02]  /*248c0*/  FMUL.FTZ R20, R2, R152 ;  /* 0x0000009802147220 */ /* 0x000fe40000410000 */
[----:B------:R4:W-:Y:S01]  /*248d0*/  MUFU.EX2 R152, R60 ;  /* 0x0000003c00987308 */ /* 0x0009e20000000800 */
[C---:B------:R-:W-:Y:S03]  /*248e0*/  HMMA.16816.F32.BF16 R16, R40.reuse, R22, R16 ;  /* 0x000000162810723c */ /* 0x040fe60000041810 */
[C---:B------:R-:W-:Y:S01]  /*248f0*/  FMUL.FTZ R22, R0.reuse, R154 ;  /* 0x0000009a00167220 */ /* 0x040fe20000410000 */
[C---:B------:R-:W-:Y:S07]  /*24900*/  FMUL.FTZ R23, R0.reuse, R155 ;  /* 0x0000009b00177220 */ /* 0x040fee0000410000 */
[C---:B------:R-:W-:Y:S03]  /*24910*/  HMMA.16816.F32.BF16 R20, R40.reuse, R28, R20 ;  /* 0x0000001c2814723c */ /* 0x040fe60000041814 */
[-CC-:B------:R-:W-:Y:S01]  /*24920*/  FFMA.FTZ R29, R93, R3.reuse, -R68.reuse ;  /* 0x000000035d1d7223 */ /* 0x180fe20000010844 */
[-CC-:B------:R-:W-:Y:S01]  /*24930*/  FFMA.FTZ R28, R99, R3.reuse, -R68.reuse ;  /* 0x00000003631c7223 */ /* 0x180fe20000010844 */
[----:B----4-:R-:W-:Y:S01]  /*24940*/  FFMA.FTZ R60, R181, R3, -R68 ;  /* 0x00000003b53c7223 */ /* 0x010fe20000010844 */
[----:B------:R-:W-:Y:S01]  /*24950*/  IMAD.MOV.U32 R181, RZ, RZ, R100 ;  /* 0x000000ffffb57224 */ /* 0x000fe200078e0064 */
[----:B------:R4:W-:Y:S01]  /*24960*/  MUFU.EX2 R94, R29 ;  /* 0x0000001d005e7308 */ /* 0x0009e20000000800 */
[C---:B------:R-:W-:Y:S09]  /*24970*/  HMMA.16816.F32.BF16 R24, R40.reuse, R30, R24 ;  /* 0x0000001e2818723c */ /* 0x040ff20000041818 */
[----:B------:R2:W5:Y:S01]  /*24980*/  MUFU.EX2 R104, R28 ;  /* 0x0000001c00687308 */ /* 0x0005620000000800 */
[C---:B------:R-:W-:Y:S01]  /*24990*/  FMUL.FTZ R30, R0.reuse, R162 ;  /* 0x000000a2001e7220 */ /* 0x040fe20000410000 */
[----:B------:R-:W-:Y:S08]  /*249a0*/  FMUL.FTZ R31, R0, R163 ;  /* 0x000000a3001f7220 */ /* 0x000ff00000410000 */
[----:B------:R-:W-:Y:S01]  /*249b0*/  MUFU.EX2 R156, R60 ;  /* 0x0000003c009c7308 */ /* 0x000fe20000000800 */
[----:B----4-:R-:W-:Y:S09]  /*249c0*/  FFMA.FTZ R29, R102, R3, -R70 ;  /* 0x00000003661d7223 */ /* 0x010ff20000010846 */
[----:B------:R4:W3:Y:S01]  /*249d0*/  MUFU.EX2 R83, R29 ;  /* 0x0000001d00537308 */ /* 0x0008e20000000800 */
[C---:B--2---:R-:W-:Y:S01]  /*249e0*/  FMUL.FTZ R28, R2.reuse, R160 ;  /* 0x000000a0021c7220 */ /* 0x044fe20000410000 */
[----:B----4-:R-:W-:Y:S07]  /*249f0*/  FMUL.FTZ R29, R2, R161 ;  /* 0x000000a1021d7220 */ /* 0x010fee0000410000 */
[C---:B------:R-:W-:Y:S08]  /*24a00*/  HMMA.16816.F32.BF16 R28, R40.reuse, R44, R28 ;  /* 0x0000002c281c723c */ /* 0x040ff0000004181c */
[----:B------:R-:W-:Y:S01]  /*24a10*/  HMMA.16816.F32.BF16 R32, R40, R46, R32 ;  /* 0x0000002e2820723c */ /* 0x000fe20000041820 */
[----:B------:R-:W2:Y:S02]  /*24a20*/  LDSM.16.MT88.4 R44, [R66+0x800] ;  /* 0x00080000422c783b */ /* 0x000ea40000004200 */
[----:B------:R-:W-:Y:S02]  /*24a30*/  F2FP.BF16.F32.PACK_AB R40, R101, R84 ;  /* 0x000000546528723e */ /* 0x000fe400000010ff */
[----:B-----5:R-:W-:Y:S02]  /*24a40*/  F2FP.BF16.F32.PACK_AB R42, R104, R94 ;  /* 0x0000005e682a723e */ /* 0x020fe400000010ff */
[----:B---3--:R-:W-:Y:S02]  /*24a50*/  F2FP.BF16.F32.PACK_AB R41, R214, R83 ;  /* 0x00000053d629723e */ /* 0x008fe400000010ff */
[----:B------:R-:W-:Y:S07]  /*24a60*/  F2FP.BF16.F32.PACK_AB R43, R212, R218 ;  /* 0x000000dad42b723e */ /* 0x000fee00000010ff */
[C---:B------:R-:W-:Y:S03]  /*24a70*/  HMMA.16816.F32.BF16 R4, R40.reuse, R48, R4 ;  /* 0x000000302804723c */ /* 0x040fe60000041804 */
[-CC-:B------:R-:W-:Y:S04]  /*24a80*/  FFMA.FTZ R48, R125, R3.reuse, -R68.reuse ;  /* 0x000000037d307223 */ /* 0x180fe80000010844 */
[----:B------:R3:W-:Y:S01]  /*24a90*/  MUFU.EX2 R161, R48 ;  /* 0x0000003000a17308 */ /* 0x0007e20000000800 */
[C---:B------:R-:W-:Y:S08]  /*24aa0*/  HMMA.16816.F32.BF16 R8, R40.reuse, R50, R8 ;  /* 0x000000322808723c */ /* 0x040ff00000041808 */
[C---:B------:R-:W-:Y:S03]  /*24ab0*/  HMMA.16816.F32.BF16 R12, R40.reuse, R52, R12 ;  /* 0x00000034280c723c */ /* 0x040fe6000004180c */
[-CC-:B------:R-:W-:Y:S01]  /*24ac0*/  FFMA.FTZ R52, R126, R3.reuse, -R68.reuse ;  /* 0x000000037e347223 */ /* 0x180fe20000010844 */
[-C--:B------:R-:W-:Y:S01]  /*24ad0*/  FFMA.FTZ R53, R128, R3.reuse, -R68 ;  /* 0x0000000380357223 */ /* 0x080fe20000010844 */
[----:B---3--:R-:W3:Y:S02]  /*24ae0*/  LDSM.16.MT88.4 R48, [R67+0xb000] ;  /* 0x00b000004330783b */ /* 0x008ee40000004200 */
[----:B------:R4:W-:Y:S01]  /*24af0*/  MUFU.EX2 R164, R52 ;  /* 0x0000003400a47308 */ /* 0x0009e20000000800 */
[C---:B------:R-:W-:Y:S09]  /*24b00*/  HMMA.16816.F32.BF16 R16, R40.reuse, R54, R16 ;  /* 0x000000362810723c */ /* 0x040ff20000041810 */
[----:B------:R-:W-:Y:S01]  /*24b10*/  MUFU.EX2 R163, R53 ;  /* 0x0000003500a37308 */ /* 0x000fe20000000800 */
[C---:B-1----:R-:W-:Y:S03]  /*24b20*/  HMMA.16816.F32.BF16 R20, R40.reuse, R56, R20 ;  /* 0x000000382814723c */ /* 0x042fe60000041814 */
[-CC-:B------:R-:W-:Y:S01]  /*24b30*/  FFMA.FTZ R56, R169, R3.reuse, -R70.reuse ;  /* 0x00000003a9387223 */ /* 0x180fe20000010846 */
[-C--:B------:R-:W-:Y:S01]  /*24b40*/  FFMA.FTZ R57, R171, R3.reuse, -R70 ;  /* 0x00000003ab397223 */ /* 0x080fe20000010846 */
[-C--:B----4-:R-:W-:Y:S01]  /*24b50*/  FFMA.FTZ R52, R168, R3.reuse, -R68 ;  /* 0x00000003a8347223 */ /* 0x090fe20000010844 */
[----:B------:R-:W-:Y:S03]  /*24b60*/  IMAD.MOV.U32 R171, RZ, RZ, R132 ;  /* 0x000000ffffab7224 */ /* 0x000fe600078e0084 */
[----:B------:R1:W4:Y:S01]  /*24b70*/  MUFU.EX2 R160, R56 ;  /* 0x0000003800a07308 */ /* 0x0003220000000800 */
[C---:B------:R-:W-:Y:S09]  /*24b80*/  HMMA.16816.F32.BF16 R24, R40.reuse, R58, R24 ;  /* 0x0000003a2818723c */ /* 0x040ff20000041818 */
[----:B------:R5:W3:Y:S01]  /*24b90*/  MUFU.EX2 R162, R52 ;  /* 0x0000003400a27308 */ /* 0x000ae20000000800 */
[----:B------:R-:W-:Y:S02]  /*24ba0*/  IMAD.MOV.U32 R132, RZ, RZ, R62 ;  /* 0x000000ffff847224 */ /* 0x000fe400078e003e */
[----:B------:R-:W-:Y:S07]  /*24bb0*/  IMAD.MOV.U32 R169, RZ, RZ, R72 ;  /* 0x000000ffffa97224 */ /* 0x000fee00078e0048 */
[----:B------:R-:W-:Y:S01]  /*24bc0*/  MUFU.EX2 R158, R57 ;  /* 0x00000039009e7308 */ /* 0x000fe20000000800 */
[C---:B--2---:R-:W-:Y:S03]  /*24bd0*/  HMMA.16816.F32.BF16 R28, R40.reuse, R44, R28 ;  /* 0x0000002c281c723c */ /* 0x044fe6000004181c */
[----:B------:R-:W-:Y:S02]  /*24be0*/  IMAD.MOV.U32 R168, RZ, RZ, R89 ;  /* 0x000000ffffa87224 */ /* 0x000fe400078e0059 */
[----:B-1----:R-:W-:Y:S01]  /*24bf0*/  FFMA.FTZ R56, R172, R3, -R70 ;  /* 0x00000003ac387223 */ /* 0x002fe20000010846 */
[----:B------:R-:W-:Y:S02]  /*24c00*/  IMAD.MOV.U32 R172, RZ, RZ, R105 ;  /* 0x000000ffffac7224 */ /* 0x000fe400078e0069 */
[----:B------:R-:W-:Y:S01]  /*24c10*/  HMMA.16816.F32.BF16 R32, R40, R46, R32 ;  /* 0x0000002e2820723c */ /* 0x000fe20000041820 */
[----:B-----5:R-:W1:Y:S01]  /*24c20*/  LDSM.16.MT88.4 R52, [R65+0xb000] ;  /* 0x00b000004134783b */ /* 0x020e620000004200 */
[----:B------:R-:W2:Y:S01]  /*24c30*/  MUFU.EX2 R159, R56 ;  /* 0x00000038009f7308 */ /* 0x000ea20000000800 */
[----:B----4-:R-:W-:Y:S02]  /*24c40*/  F2FP.BF16.F32.PACK_AB R41, R157, R160 ;  /* 0x000000a09d29723e */ /* 0x010fe400000010ff */
[----:B------:R-:W-:Y:S02]  /*24c50*/  F2FP.BF16.F32.PACK_AB R40, R164, R161 ;  /* 0x000000a1a428723e */ /* 0x000fe400000010ff */
[----:B---3--:R-:W-:Y:S02]  /*24c60*/  F2FP.BF16.F32.PACK_AB R42, R162, R163 ;  /* 0x000000a3a22a723e */ /* 0x008fe400000010ff */
[----:B------:R-:W-:Y:S01]  /*24c70*/  LDSM.16.MT88.4 R44, [R66+0x1000] ;  /* 0x00100000422c783b */ /* 0x000fe20000004200 */
[----:B--2---:R-:W-:Y:S07]  /*24c80*/  F2FP.BF16.F32.PACK_AB R43, R159, R158 ;  /* 0x0000009e9f2b723e */ /* 0x004fee00000010ff */
[----:B------:R-:W2:Y:S01]  /*24c90*/  LDSM.16.MT88.4 R56, [R64+0x1000] ;  /* 0x001000004038783b */ /* 0x000ea20000004200 */
[C---:B------:R-:W-:Y:S03]  /*24ca0*/  HMMA.16816.F32.BF16 R4, R40.reuse, R48, R4 ;  /* 0x000000302804723c */ /* 0x040fe60000041804 */
[-CC-:B------:R-:W-:Y:S01]  /*24cb0*/  FFMA.FTZ R48, R178, R3.reuse, -R68.reuse ;  /* 0x00000003b2307223 */ /* 0x180fe20000010844 */
[----:B------:R-:W-:Y:S02]  /*24cc0*/  IMAD.MOV.U32 R178, RZ, RZ, R61 ;  /* 0x000000ffffb27224 */ /* 0x000fe400078e003d */
[-C--:B------:R-:W-:Y:S01]  /*24cd0*/  FFMA.FTZ R61, R180, R3.reuse, -R68 ;  /* 0x00000003b43d7223 */ /* 0x080fe20000010844 */
[----:B------:R-:W-:Y:S01]  /*24ce0*/  IMAD.MOV.U32 R180, RZ, RZ, R95 ;  /* 0x000000ffffb47224 */ /* 0x000fe200078e005f */
[----:B------:R3:W-:Y:S01]  /*24cf0*/  MUFU.EX2 R153, R48 ;  /* 0x0000003000997308 */ /* 0x0007e20000000800 */
[C---:B------:R-:W-:Y:S09]  /*24d00*/  HMMA.16816.F32.BF16 R8, R40.reuse, R50, R8 ;  /* 0x000000322808723c */ /* 0x040ff20000041808 */
[----:B------:R4:W5:Y:S01]  /*24d10*/  MUFU.EX2 R155, R61 ;  /* 0x0000003d009b7308 */ /* 0x0009620000000800 */
[C---:B-1----:R-:W-:Y:S01]  /*24d20*/  HMMA.16816.F32.BF16 R12, R40.reuse, R52, R12 ;  /* 0x00000034280c723c */ /* 0x042fe2000004180c */
[----:B---3--:R-:W1:Y:S02]  /*24d30*/  LDSM.16.MT88.4 R48, [R67+0xb800] ;  /* 0x00b800004330783b */ /* 0x008e640000004200 */
[-C--:B----4-:R-:W-:Y:S05]  /*24d40*/  FFMA.FTZ R61, R182, R3.reuse, -R70 ;  /* 0x00000003b63d7223 */ /* 0x090fea0000010846 */
[C---:B------:R-:W-:Y:S01]  /*24d50*/  HMMA.16816.F32.BF16 R16, R40.reuse, R54, R16 ;  /* 0x000000362810723c */ /* 0x040fe20000041810 */
[----:B------:R-:W3:Y:S01]  /*24d60*/  LDSM.16.MT88.4 R52, [R65+0xb800] ;  /* 0x00b800004134783b */ /* 0x000ee20000004200 */
[----:B------:R4:W-:Y:S01]  /*24d70*/  MUFU.EX2 R150, R61 ;  /* 0x0000003d00967308 */ /* 0x0009e20000000800 */
[----:B------:R-:W-:Y:S05]  /*24d80*/  IMAD.MOV.U32 R182, RZ, RZ, R98 ;  /* 0x000000ffffb67224 */ /* 0x000fea00078e0062 */
[C---:B--2---:R-:W-:Y:S03]  /*24d90*/  HMMA.16816.F32.BF16 R20, R40.reuse, R56, R20 ;  /* 0x000000382814723c */ /* 0x044fe60000041814 */
[-CC-:B------:R-:W-:Y:S01]  /*24da0*/  FFMA.FTZ R56, R186, R3.reuse, -R70.reuse ;  /* 0x00000003ba387223 */ /* 0x180fe20000010846 */
[-C--:B------:R-:W-:Y:S01]  /*24db0*/  FFMA.FTZ R57, R185, R3.reuse, -R70 ;  /* 0x00000003b9397223 */ /* 0x080fe20000010846 */
[----:B------:R-:W-:Y:S02]  /*24dc0*/  IMAD.MOV.U32 R186, RZ, RZ, R132 ;  /* 0x000000ffffba7224 */ /* 0x000fe400078e0084 */
[----:B------:R-:W-:Y:S01]  /*24dd0*/  IMAD.MOV.U32 R132, RZ, RZ, R106 ;  /* 0x000000ffff847224 */ /* 0x000fe200078e006a */
[C---:B------:R-:W-:Y:S01]  /*24de0*/  HMMA.16816.F32.BF16 R24, R40.reuse, R58, R24 ;  /* 0x0000003a2818723c */ /* 0x040fe20000041818 */
[----:B------:R2:W-:Y:S01]  /*24df0*/  MUFU.EX2 R151, R56 ;  /* 0x0000003800977308 */ /* 0x0005e20000000800 */
[----:B----4-:R-:W4:Y:S01]  /*24e00*/  LDSM.16.MT88.4 R60, [R64+0x1800] ;  /* 0x00180000403c783b */ /* 0x010f220000004200 */
[----:B------:R-:W-:Y:S02]  /*24e10*/  IMAD.MOV.U32 R106, RZ, RZ, R75 ;  /* 0x000000ffff6a7224 */ /* 0x000fe400078e004b */
[-CC-:B------:R-:W-:Y:S06]  /*24e20*/  FFMA.FTZ R58, R197, R3.reuse, -R70.reuse ;  /* 0x00000003c53a7223 */ /* 0x180fec0000010846 */
[----:B------:R5:W1:Y:S01]  /*24e30*/  MUFU.EX2 R75, R57 ;  /* 0x00000039004b7308 */ /* 0x000a620000000800 */
[----:B------:R-:W-:Y:S01]  /*24e40*/  IMAD.MOV.U32 R185, RZ, RZ, R107 ;  /* 0x000000ffffb97224 */ /* 0x000fe200078e006b */
[C---:B------:R-:W-:Y:S08]  /*24e50*/  HMMA.16816.F32.BF16 R28, R40.reuse, R44, R28 ;  /* 0x0000002c281c723c */ /* 0x040ff0000004181c */
[----:B------:R-:W-:Y:S01]  /*24e60*/  MUFU.EX2 R73, R58 ;  /* 0x0000003a00497308 */ /* 0x000fe20000000800 */
[----:B------:R-:W-:Y:S02]  /*24e70*/  IMAD.MOV.U32 R197, RZ, RZ, R103 ;  /* 0x000000ffffc57224 */ /* 0x000fe400078e0067 */
[-CC-:B--2---:R-:W-:Y:S01]  /*24e80*/  FFMA.FTZ R56, R196, R3.reuse, -R70.reuse ;  /* 0x00000003c4387223 */ /* 0x184fe20000010846 */
[----:B------:R-:W-:Y:S01]  /*24e90*/  HMMA.16816.F32.BF16 R32, R40, R46, R32 ;  /* 0x0000002e2820723c */ /* 0x000fe20000041820 */
[----:B------:R-:W2:Y:S02]  /*24ea0*/  LDSM.16.MT88.4 R44, [R66+0x1800] ;  /* 0x00180000422c783b */ /* 0x000ea40000004200 */
[----:B-----5:R-:W-:Y:S01]  /*24eb0*/  FFMA.FTZ R57, R187, R3, -R70 ;  /* 0x00000003bb397223 */ /* 0x020fe20000010846 */
[----:B------:R-:W-:Y:S01]  /*24ec0*/  F2FP.BF16.F32.PACK_AB R42, R156, R155 ;  /* 0x0000009b9c2a723e */ /* 0x000fe200000010ff */
[----:B------:R-:W-:Y:S01]  /*24ed0*/  IMAD.MOV.U32 R187, RZ, RZ, R133 ;  /* 0x000000ffffbb7224 */ /* 0x000fe200078e0085 */
[----:B-1----:R-:W-:Y:S01]  /*24ee0*/  F2FP.BF16.F32.PACK_AB R41, R75, R150 ;  /* 0x000000964b29723e */ /* 0x002fe200000010ff */
[----:B------:R-:W1:Y:S01]  /*24ef0*/  MUFU.EX2 R154, R57 ;  /* 0x00000039009a7308 */ /* 0x000e620000000800 */
[----:B------:R-:W-:Y:S01]  /*24f00*/  F2FP.BF16.F32.PACK_AB R40, R152, R153 ;  /* 0x000000999828723e */ /* 0x000fe200000010ff */
[----:B------:R-:W-:Y:S01]  /*24f10*/  IMAD.MOV.U32 R196, RZ, RZ, R120 ;  /* 0x000000ffffc47224 */ /* 0x000fe200078e0078 */
[----:B-1----:R-:W-:Y:S01]  /*24f20*/  F2FP.BF16.F32.PACK_AB R43, R154, R151 ;  /* 0x000000979a2b723e */ /* 0x002fe200000010ff */
[-C--:B------:R-:W-:Y:S01]  /*24f30*/  FFMA.FTZ R57, R198, R3.reuse, -R70 ;  /* 0x00000003c6397223 */ /* 0x080fe20000010846 */
[----:B------:R-:W-:Y:S05]  /*24f40*/  IMAD.MOV.U32 R198, RZ, RZ, R104 ;  /* 0x000000ffffc67224 */ /* 0x000fea00078e0068 */
[----:B------:R-:W-:Y:S01]  /*24f50*/  MUFU.EX2 R144, R57 ;  /* 0x0000003900907308 */ /* 0x000fe20000000800 */
[C---:B------:R-:W-:Y:S03]  /*24f60*/  HMMA.16816.F32.BF16 R4, R40.reuse, R48, R4 ;  /* 0x000000302804723c */ /* 0x040fe60000041804 */
[-C--:B------:R-:W-:Y:S01]  /*24f70*/  FFMA.FTZ R48, R192, R3.reuse, -R68 ;  /* 0x00000003c0307223 */ /* 0x080fe20000010844 */
[----:B------:R-:W-:Y:S05]  /*24f80*/  IMAD.MOV.U32 R192, RZ, RZ, R130 ;  /* 0x000000ffffc07224 */ /* 0x000fea00078e0082 */
[----:B------:R1:W-:Y:S01]  /*24f90*/  MUFU.EX2 R146, R48 ;  /* 0x0000003000927308 */ /* 0x0003e20000000800 */
[C---:B------:R-:W-:Y:S08]  /*24fa0*/  HMMA.16816.F32.BF16 R8, R40.reuse, R50, R8 ;  /* 0x000000322808723c */ /* 0x040ff00000041808 */
[C---:B---3--:R-:W-:Y:S03]  /*24fb0*/  HMMA.16816.F32.BF16 R12, R40.reuse, R52, R12 ;  /* 0x00000034280c723c */ /* 0x048fe6000004180c */
[-CC-:B------:R-:W-:Y:S01]  /*24fc0*/  FFMA.FTZ R52, R193, R3.reuse, -R68.reuse ;  /* 0x00000003c1347223 */ /* 0x180fe20000010844 */
[-C--:B------:R-:W-:Y:S01]  /*24fd0*/  FFMA.FTZ R53, R194, R3.reuse, -R68 ;  /* 0x00000003c2357223 */ /* 0x080fe20000010844 */
[----:B------:R-:W-:Y:S01]  /*24fe0*/  IMAD.MOV.U32 R193, RZ, RZ, R74 ;  /* 0x000000ffffc17224 */ /* 0x000fe200078e004a */
[----:B-1----:R-:W1:Y:S01]  /*24ff0*/  LDSM.16.MT88.4 R48, [R67+0xc000] ;  /* 0x00c000004330783b */ /* 0x002e620000004200 */
[----:B------:R3:W-:Y:S01]  /*25000*/  MUFU.EX2 R147, R52 ;  /* 0x0000003400937308 */ /* 0x0007e20000000800 */
[C---:B------:R-:W-:Y:S09]  /*25010*/  HMMA.16816.F32.BF16 R16, R40.reuse, R54, R16 ;  /* 0x000000362810723c */ /* 0x040ff20000041810 */
[----:B------:R5:W-:Y:S01]  /*25020*/  MUFU.EX2 R74, R56 ;  /* 0x00000038004a7308 */ /* 0x000be20000000800 */
[----:B------:R-:W-:Y:S09]  /*25030*/  IMAD.MOV.U32 R194, RZ, RZ, R106 ;  /* 0x000000ffffc27224 */ /* 0x000ff200078e006a */
[----:B------:R-:W-:Y:S01]  /*25040*/  MUFU.EX2 R148, R53 ;  /* 0x0000003500947308 */ /* 0x000fe20000000800 */
[C---:B----4-:R-:W-:Y:S03]  /*25050*/  HMMA.16816.F32.BF16 R20, R40.reuse, R60, R20 ;  /* 0x0000003c2814723c */ /* 0x050fe60000041814 */
[-CC-:B------:R-:W-:Y:S01]  /*25060*/  FFMA.FTZ R60, R209, R3.reuse, -R68.reuse ;  /* 0x00000003d13c7223 */ /* 0x180fe20000010844 */
[-CC-:B------:R-:W-:Y:S01]  /*25070*/  FFMA.FTZ R61, R205, R3.reuse, -R68.reuse ;  /* 0x00000003cd3d7223 */ /* 0x180fe20000010844 */
[-C--:B---3--:R-:W-:Y:S01]  /*25080*/  FFMA.FTZ R52, R195, R3.reuse, -R68 ;  /* 0x00000003c3347223 */ /* 0x088fe20000010844 */
[----:B------:R-:W-:Y:S03]  /*25090*/  IMAD.MOV.U32 R195, RZ, RZ, R132 ;  /* 0x000000ffffc37224 */ /* 0x000fe600078e0084 */
[----:B------:R3:W-:Y:S01]  /*250a0*/  MUFU.EX2 R142, R60 ;  /* 0x0000003c008e7308 */ /* 0x0007e20000000800 */
[C---:B------:R-:W-:Y:S09]  /*250b0*/  HMMA.16816.F32.BF16 R24, R40.reuse, R62, R24 ;  /* 0x0000003e2818723c */ /* 0x040ff20000041818 */
[----:B------:R4:W1:Y:S01]  /*250c0*/  MUFU.EX2 R149, R52 ;  /* 0x0000003400957308 */ /* 0x0008620000000800 */
[-C--:B-----5:R-:W-:Y:S01]  /*250d0*/  FFMA.FTZ R56, R199, R3.reuse, -R70 ;  /* 0x00000003c7387223 */ /* 0x0a0fe20000010846 */
[----:B------:R-:W-:Y:S08]  /*250e0*/  IMAD.MOV.U32 R199, RZ, RZ, R94 ;  /* 0x000000ffffc77224 */ /* 0x000ff000078e005e */
[----:B------:R5:W-:Y:S01]  /*250f0*/  MUFU.EX2 R141, R61 ;  /* 0x0000003d008d7308 */ /* 0x000be20000000800 */
[C---:B--2---:R-:W-:Y:S09]  /*25100*/  HMMA.16816.F32.BF16 R28, R40.reuse, R44, R28 ;  /* 0x0000002c281c723c */ /* 0x044ff2000004181c */
[----:B------:R2:W2:Y:S01]  /*25110*/  MUFU.EX2 R145, R56 ;  /* 0x0000003800917308 */ /* 0x0004a20000000800 */
[----:B------:R-:W-:Y:S02]  /*25120*/  IMAD.MOV.U32 R209, RZ, RZ, R92 ;  /* 0x000000ffffd17224 */ /* 0x000fe400078e005c */
[-C--:B---3--:R-:W-:Y:S01]  /*25130*/  FFMA.FTZ R60, R202, R3.reuse, -R68 ;  /* 0x00000003ca3c7223 */ /* 0x088fe20000010844 */
[----:B------:R-:W-:Y:S01]  /*25140*/  IMAD.MOV.U32 R202, RZ, RZ, R123 ;  /* 0x000000ffffca7224 */ /* 0x000fe200078e007b */
[----:B------:R-:W-:Y:S01]  /*25150*/  HMMA.16816.F32.BF16 R32, R40, R46, R32 ;  /* 0x0000002e2820723c */ /* 0x000fe20000041820 */
[----:B----4-:R-:W3:Y:S04]  /*25160*/  LDSM.16.MT88.4 R52, [R65+0xc000] ;  /* 0x00c000004134783b */ /* 0x010ee80000004200 */
[----:B------:R-:W-:Y:S01]  /*25170*/  MUFU.EX2 R143, R60 ;  /* 0x0000003c008f7308 */ /* 0x000fe20000000800 */
[----:B-1----:R-:W-:Y:S01]  /*25180*/  F2FP.BF16.F32.PACK_AB R42, R149, R148 ;  /* 0x00000094952a723e */ /* 0x002fe200000010ff */
[----:B------:R-:W-:Y:S01]  /*25190*/  IMAD.MOV.U32 R205, RZ, RZ, R90 ;  /* 0x000000ffffcd7224 */ /* 0x000fe200078e005a */
[----:B------:R-:W-:Y:S01]  /*251a0*/  F2FP.BF16.F32.PACK_AB R40, R147, R146 ;  /* 0x000000929328723e */ /* 0x000fe200000010ff */
[-C--:B-----5:R-:W-:Y:S01]  /*251b0*/  FFMA.FTZ R61, R191, R3.reuse, -R70 ;  /* 0x00000003bf3d7223 */ /* 0x0a0fe20000010846 */
[----:B------:R-:W-:Y:S01]  /*251c0*/  F2FP.BF16.F32.PACK_AB R41, R73, R74 ;  /* 0x0000004a4929723e */ /* 0x000fe200000010ff */
[----:B------:R-:W-:Y:S01]  /*251d0*/  IMAD.MOV.U32 R191, RZ, RZ, R119 ;  /* 0x000000ffffbf7224 */ /* 0x000fe200078e0077 */
[----:B--2---:R-:W1:Y:S01]  /*251e0*/  LDSM.16.MT88.4 R56, [R64+0x2000] ;  /* 0x002000004038783b */ /* 0x004e620000004200 */
[----:B------:R-:W-:Y:S02]  /*251f0*/  F2FP.BF16.F32.PACK_AB R43, R145, R144 ;  /* 0x00000090912b723e */ /* 0x000fe400000010ff */
[----:B------:R2:W-:Y:S05]  /*25200*/  MUFU.EX2 R136, R61 ;  /* 0x0000003d00887308 */ /* 0x0005ea0000000800 */
[C---:B------:R-:W-:Y:S01]  /*25210*/  HMMA.16816.F32.BF16 R4, R40.reuse, R48, R4 ;  /* 0x000000302804723c */ /* 0x040fe20000041804 */
[----:B------:R-:W4:Y:S02]  /*25220*/  LDSM.16.MT88.4 R44, [R66+0x2000] ;  /* 0x00200000422c783b */ /* 0x000f240000004200 */
[-C--:B------:R-:W-:Y:S01]  /*25230*/  FFMA.FTZ R48, R207, R3.reuse, -R68 ;  /* 0x00000003cf307223 */ /* 0x080fe20000010844 */
[----:B------:R-:W-:Y:S03]  /*25240*/  IMAD.MOV.U32 R207, RZ, RZ, R101 ;  /* 0x000000ffffcf7224 */ /* 0x000fe600078e0065 */
[----:B------:R5:W4:Y:S01]  /*25250*/  MUFU.EX2 R139, R48 ;  /* 0x00000030008b7308 */ /* 0x000b220000000800 */
[C---:B------:R-:W-:Y:S01]  /*25260*/  HMMA.16816.F32.BF16 R8, R40.reuse, R50, R8 ;  /* 0x000000322808723c */ /* 0x040fe20000041808 */
[----:B--2---:R-:W-:Y:S08]  /*25270*/  LDSM.16.MT88.4 R60, [R64+0x2800] ;  /* 0x00280000403c783b */ /* 0x004ff00000004200 */
[----:B-----5:R-:W2:Y:S01]  /*25280*/  LDSM.16.MT88.4 R48, [R67+0xc800] ;  /* 0x00c800004330783b */ /* 0x020ea20000004200 */
[C---:B---3--:R-:W-:Y:S08]  /*25290*/  HMMA.16816.F32.BF16 R12, R40.reuse, R52, R12 ;  /* 0x00000034280c723c */ /* 0x048ff0000004180c */
[C---:B------:R-:W-:Y:S01]  /*252a0*/  HMMA.16816.F32.BF16 R16, R40.reuse, R54, R16 ;  /* 0x000000362810723c */ /* 0x040fe20000041810 */
[----:B------:R-:W3:Y:S07]  /*252b0*/  LDSM.16.MT88.4 R52, [R65+0xc800] ;  /* 0x00c800004134783b */ /* 0x000eee0000004200 */
[C---:B-1----:R-:W-:Y:S03]  /*252c0*/  HMMA.16816.F32.BF16 R20, R40.reuse, R56, R20 ;  /* 0x000000382814723c */ /* 0x042fe60000041814 */
[-CC-:B------:R-:W-:Y:S01]  /*252d0*/  FFMA.FTZ R57, R190, R3.reuse, -R70.reuse ;  /* 0x00000003be397223 */ /* 0x180fe20000010846 */
[-CC-:B------:R-:W-:Y:S01]  /*252e0*/  FFMA.FTZ R56, R177, R3.reuse, -R70.reuse ;  /* 0x00000003b1387223 */ /* 0x180fe20000010846 */
[----:B------:R-:W-:Y:S01]  /*252f0*/  IMAD.MOV.U32 R190, RZ, RZ, R113 ;  /* 0x000000ffffbe7224 */ /* 0x000fe200078e0071 */
[----:B------:R-:W5:Y:S01]  /*25300*/  LDL.LU R177, [R1+0x48] ;  /* 0x0000480001b17983 */ /* 0x000f620000300800 */
[----:B------:R1:W2:Y:S01]  /*25310*/  MUFU.EX2 R138, R57 ;  /* 0x00000039008a7308 */ /* 0x0002a20000000800 */
[C---:B------:R-:W-:Y:S09]  /*25320*/  HMMA.16816.F32.BF16 R24, R40.reuse, R58, R24 ;  /* 0x0000003a2818723c */ /* 0x040ff20000041818 */
[----:B------:R2:W-:Y:S01]  /*25330*/  MUFU.EX2 R140, R56 ;  /* 0x00000038008c7308 */ /* 0x0005e20000000800 */
[-CC-:B------:R-:W-:Y:S01]  /*25340*/  FFMA.FTZ R58, R124, R3.reuse, -R70.reuse ;  /* 0x000000037c3a7223 */ /* 0x180fe20000010846 */
[C---:B----4-:R-:W-:Y:S08]  /*25350*/  HMMA.16816.F32.BF16 R28, R40.reuse, R44, R28 ;  /* 0x0000002c281c723c */ /* 0x050ff0000004181c */
[----:B------:R-:W-:Y:S01]  /*25360*/  MUFU.EX2 R69, R58 ;  /* 0x0000003a00457308 */ /* 0x000fe20000000800 */
[--C-:B-1----:R-:W-:Y:S01]  /*25370*/  FFMA.FTZ R57, R176, R3, -R70.reuse ;  /* 0x00000003b0397223 */ /* 0x102fe20000010846 */
[----:B------:R-:W-:Y:S08]  /*25380*/  HMMA.16816.F32.BF16 R32, R40, R46, R32 ;  /* 0x0000002e2820723c */ /* 0x000ff00000041820 */
[----:B------:R-:W1:Y:S01]  /*25390*/  MUFU.EX2 R137, R57 ;  /* 0x0000003900897308 */ /* 0x000e620000000800 */
[----:B------:R-:W4:Y:S01]  /*253a0*/  LDSM.16.MT88.4 R44, [R66+0x2800] ;  /* 0x00280000422c783b */ /* 0x000f220000004200 */
[----:B------:R-:W-:Y:S01]  /*253b0*/  F2FP.BF16.F32.PACK_AB R40, R142, R139 ;  /* 0x0000008b8e28723e */ /* 0x000fe200000010ff */
[--C-:B--2---:R-:W-:Y:S01]  /*253c0*/  FFMA.FTZ R56, R127, R3, -R70.reuse ;  /* 0x000000037f387223 */ /* 0x104fe20000010846 */
        /* <DEDUP_REMOVED lines=13> */
[-CC-:B------:R-:W-:Y:S01]  /*254a0*/  FFMA.FTZ R52, R200, R3.reuse, -R68.reuse ;  /* 0x00000003c8347223 */ /* 0x180fe20000010844 */
[-CC-:B------:R-:W-:Y:S01]  /*254b0*/  FFMA.FTZ R53, R184, R3.reuse, -R68.reuse ;  /* 0x00000003b8357223 */ /* 0x180fe20000010844 */
[----:B-1----:R-:W1:Y:S04]  /*254c0*/  LDSM.16.MT88.4 R48, [R67+0xd000] ;  /* 0x00d000004330783b */ /* 0x002e680000004200 */
[----:B------:R3:W4:Y:S01]  /*254d0*/  MUFU.EX2 R132, R52 ;  /* 0x0000003400847308 */ /* 0x0007220000000800 */
[C---:B------:R-:W-:Y:S09]  /*254e0*/  HMMA.16816.F32.BF16 R16, R40.reuse, R54, R16 ;  /* 0x000000362810723c */ /* 0x040ff20000041810 */
[----:B------:R-:W-:Y:S01]  /*254f0*/  MUFU.EX2 R131, R53 ;  /* 0x0000003500837308 */ /* 0x000fe20000000800 */
[----:B--2---:R-:W-:Y:S01]  /*25500*/  LDSM.16.MT88.4 R56, [R64+0x3000] ;  /* 0x003000004038783b */ /* 0x004fe20000004200 */
[C---:B------:R-:W-:Y:S03]  /*25510*/  HMMA.16816.F32.BF16 R20, R40.reuse, R60, R20 ;  /* 0x0000003c2814723c */ /* 0x040fe60000041814 */
[-CC-:B------:R-:W-:Y:S01]  /*25520*/  FFMA.FTZ R60, R173, R3.reuse, -R68.reuse ;  /* 0x00000003ad3c7223 */ /* 0x180fe20000010844 */
[-CC-:B------:R-:W-:Y:S01]  /*25530*/  FFMA.FTZ R61, R175, R3.reuse, -R68.reuse ;  /* 0x00000003af3d7223 */ /* 0x180fe20000010844 */
[-CC-:B---3--:R-:W-:Y:S03]  /*25540*/  FFMA.FTZ R52, R183, R3.reuse, -R68.reuse ;  /* 0x00000003b7347223 */ /* 0x188fe60000010844 */
        /* <DEDUP_REMOVED lines=9> */
[----:B------:R-:W-:Y:S02]  /*255e0*/  F2FP.BF16.F32.PACK_AB R40, R132, R72 ;  /* 0x000000488428723e */ /* 0x000fe400000010ff */
[----:B-1----:R-:W-:Y:S01]  /*255f0*/  F2FP.BF16.F32.PACK_AB R42, R133, R131 ;  /* 0x00000083852a723e */ /* 0x002fe200000010ff */
[----:B------:R-:W-:Y:S01]  /*25600*/  FFMA.FTZ R61, R115, R3, -R70 ;  /* 0x00000003733d7223 */ /* 0x000fe20000010846 */
[----:B------:R-:W-:Y:S02]  /*25610*/  F2FP.BF16.F32.PACK_AB R41, R69, R71 ;  /* 0x000000474529723e */ /* 0x000fe400000010ff */
[----:B------:R-:W-:Y:S01]  /*25620*/  F2FP.BF16.F32.PACK_AB R43, R130, R129 ;  /* 0x00000081822b723e */ /* 0x000fe200000010ff */
[----:B------:R-:W1:Y:S02]  /*25630*/  LDSM.16.MT88.4 R44, [R66+0x3000] ;  /* 0x00300000422c783b */ /* 0x000e640000004200 */
[----:B------:R3:W-:Y:S04]  /*25640*/  MUFU.EX2 R121, R61 ;  /* 0x0000003d00797308 */ /* 0x0007e80000000800 */
[C---:B------:R-:W-:Y:S03]  /*25650*/  HMMA.16816.F32.BF16 R4, R40.reuse, R48, R4 ;  /* 0x000000302804723c */ /* 0x040fe60000041804 */
[-C--:B------:R-:W-:Y:S04]  /*25660*/  FFMA.FTZ R48, R174, R3.reuse, -R68 ;  /* 0x00000003ae307223 */ /* 0x080fe80000010844 */
[----:B------:R4:W1:Y:S01]  /*25670*/  MUFU.EX2 R123, R48 ;  /* 0x00000030007b7308 */ /* 0x0008620000000800 */
[C---:B------:R-:W-:Y:S01]  /*25680*/  HMMA.16816.F32.BF16 R8, R40.reuse, R50, R8 ;  /* 0x000000322808723c */ /* 0x040fe20000041808 */
[----:B---3--:R-:W-:Y:S08]  /*25690*/  LDSM.16.MT88.4 R60, [R64+0x3800] ;  /* 0x00380000403c783b */ /* 0x008ff00000004200 */
[----:B----4-:R-:W3:Y:S01]  /*256a0*/  LDSM.16.MT88.4 R48, [R67+0xd800] ;  /* 0x00d800004330783b */ /* 0x010ee20000004200 */
[C---:B--2---:R-:W-:Y:S08]  /*256b0*/  HMMA.16816.F32.BF16 R12, R40.reuse, R52, R12 ;  /* 0x00000034280c723c */ /* 0x044ff0000004180c */
[C---:B------:R-:W-:Y:S01]  /*256c0*/  HMMA.16816.F32.BF16 R16, R40.reuse, R54, R16 ;  /* 0x000000362810723c */ /* 0x040fe20000041810 */
[----:B------:R-:W2:Y:S07]  /*256d0*/  LDSM.16.MT88.4 R52, [R65+0xd800] ;  /* 0x00d800004134783b */ /* 0x000eae0000004200 */
[C---:B------:R-:W-:Y:S03]  /*256e0*/  HMMA.16816.F32.BF16 R20, R40.reuse, R56, R20 ;  /* 0x000000382814723c */ /* 0x040fe60000041814 */
[-CC-:B------:R-:W-:Y:S01]  /*256f0*/  FFMA.FTZ R57, R112, R3.reuse, -R70.reuse ;  /* 0x0000000370397223 */ /* 0x180fe20000010846 */
[-CC-:B------:R-:W-:Y:S03]  /*25700*/  FFMA.FTZ R56, R82, R3.reuse, -R70.reuse ;  /* 0x0000000352387223 */ /* 0x180fe60000010846 */
[----:B------:R4:W3:Y:S01]  /*25710*/  MUFU.EX2 R122, R57 ;  /* 0x00000039007a7308 */ /* 0x0008e20000000800 */
[C---:B------:R-:W-:Y:S09]  /*25720*/  HMMA.16816.F32.BF16 R24, R40.reuse, R58, R24 ;  /* 0x0000003a2818723c */ /* 0x040ff20000041818 */
[----:B------:R3:W-:Y:S01]  /*25730*/  MUFU.EX2 R127, R56 ;  /* 0x00000038007f7308 */ /* 0x0007e20000000800 */
[-CC-:B------:R-:W-:Y:S01]  /*25740*/  FFMA.FTZ R58, R85, R3.reuse, -R70.reuse ;  /* 0x00000003553a7223 */ /* 0x180fe20000010846 */
[C---:B-1----:R-:W-:Y:S08]  /*25750*/  HMMA.16816.F32.BF16 R28, R40.reuse, R44, R28 ;  /* 0x0000002c281c723c */ /* 0x042ff0000004181c */
[----:B------:R-:W-:Y:S01]  /*25760*/  MUFU.EX2 R114, R58 ;  /* 0x0000003a00727308 */ /* 0x000fe20000000800 */
[--C-:B----4-:R-:W-:Y:S01]  /*25770*/  FFMA.FTZ R57, R81, R3, -R70.reuse ;  /* 0x0000000351397223 */ /* 0x110fe20000010846 */
[----:B------:R-:W-:Y:S08]  /*25780*/  HMMA.16816.F32.BF16 R32, R40, R46, R32 ;  /* 0x0000002e2820723c */ /* 0x000ff00000041820 */
[----:B------:R-:W1:Y:S01]  /*25790*/  MUFU.EX2 R126, R57 ;  /* 0x00000039007e7308 */ /* 0x000e620000000800 */
[----:B------:R-:W4:Y:S01]  /*257a0*/  LDSM.16.MT88.4 R44, [R66+0x3800] ;  /* 0x00380000422c783b */ /* 0x000f220000004200 */
[----:B------:R-:W-:Y:S01]  /*257b0*/  F2FP.BF16.F32.PACK_AB R40, R124, R123 ;  /* 0x0000007b7c28723e */ /* 0x000fe200000010ff */
[--C-:B---3--:R-:W-:Y:S01]  /*257c0*/  FFMA.FTZ R56, R79, R3, -R70.reuse ;  /* 0x000000034f387223 */ /* 0x108fe20000010846 */
        /* <DEDUP_REMOVED lines=8> */
[-C--:B---3--:R-:W-:Y:S04]  /*25850*/  FFMA.FTZ R56, R97, R3.reuse, -R70 ;  /* 0x0000000361387223 */ /* 0x088fe80000010846 */
[C---:B------:R-:W-:Y:S01]  /*25860*/  HMMA.16816.F32.BF16 R8, R40.reuse, R50, R8 ;  /* 0x000000322808723c */ /* 0x040fe20000041808 */
[----:B------:R1:W-:Y:S07]  /*25870*/  MUFU.EX2 R118, R56 ;  /* 0x0000003800767308 */ /* 0x0003ee0000000800 */
[C---:B--2---:R-:W-:Y:S03]  /*25880*/  HMMA.16816.F32.BF16 R12, R40.reuse, R52, R12 ;  /* 0x00000034280c723c */ /* 0x044fe6000004180c */
[-CC-:B------:R-:W-:Y:S01]  /*25890*/  FFMA.FTZ R52, R116, R3.reuse, -R68.reuse ;  /* 0x0000000374347223 */ /* 0x180fe20000010844 */
[-CC-:B------:R-:W-:Y:S01]  /*258a0*/  FFMA.FTZ R53, R108, R3.reuse, -R68.reuse ;  /* 0x000000036c357223 */ /* 0x180fe20000010844 */
[----:B------:R2:W-:Y:S01]  /*258b0*/  MUFU.EX2 R116, R48 ;  /* 0x0000003000747308 */ /* 0x0005e20000000800 */
[----:B-1----:R-:W-:Y:S02]  /*258c0*/  LDSM.16.MT88.4 R56, [R64+0x4000] ;  /* 0x004000004038783b */ /* 0x002fe40000004200 */
[C---:B------:R-:W-:Y:S07]  /*258d0*/  HMMA.16816.F32.BF16 R16, R40.reuse, R54, R16 ;  /* 0x000000362810723c */ /* 0x040fee0000041810 */
[----:B------:R1:W3:Y:S10]  /*258e0*/  MUFU.EX2 R117, R52 ;  /* 0x0000003400757308 */ /* 0x0002f40000000800 */
[----:B------:R-:W-:Y:S01]  /*258f0*/  MUFU.EX2 R119, R53 ;  /* 0x0000003500777308 */ /* 0x000fe20000000800 */
[C---:B------:R-:W-:Y:S01]  /*25900*/  HMMA.16816.F32.BF16 R20, R40.reuse, R60, R20 ;  /* 0x0000003c2814723c */ /* 0x040fe20000041814 */
[----:B--2---:R-:W2:Y:S02]  /*25910*/  LDSM.16.MT88.4 R48, [R67+0xe000] ;  /* 0x00e000004330783b */ /* 0x004ea40000004200 */
[-CC-:B------:R-:W-:Y:S01]  /*25920*/  FFMA.FTZ R60, R189, R3.reuse, -R68.reuse ;  /* 0x00000003bd3c7223 */ /* 0x180fe20000010844 */
[-CC-:B------:R-:W-:Y:S01]  /*25930*/  FFMA.FTZ R61, R208, R3.reuse, -R68.reuse ;  /* 0x00000003d03d7223 */ /* 0x180fe20000010844 */
[-CC-:B-1----:R-:W-:Y:S03]  /*25940*/  FFMA.FTZ R52, R110, R3.reuse, -R68.reuse ;  /* 0x000000036e347223 */ /* 0x182fe60000010844 */
[C---:B------:R-:W-:Y:S01]  /*25950*/  HMMA.16816.F32.BF16 R24, R40.reuse, R62, R24 ;  /* 0x0000003e2818723c */ /* 0x040fe20000041818 */
[----:B------:R1:W-:Y:S10]  /*25960*/  MUFU.EX2 R110, R60 ;  /* 0x0000003c006e7308 */ /* 0x0003f40000000800 */
[----:B------:R-:W5:Y:S01]  /*25970*/  MUFU.EX2 R120, R52 ;  /* 0x0000003400787308 */ /* 0x000f620000000800 */
[C---:B----4-:R-:W-:Y:S09]  /*25980*/  HMMA.16816.F32.BF16 R28, R40.reuse, R44, R28 ;  /* 0x0000002c281c723c */ /* 0x050ff2000004181c */
[----:B------:R4:W-:Y:S01]  /*25990*/  MUFU.EX2 R111, R61 ;  /* 0x0000003d006f7308 */ /* 0x0009e20000000800 */
[----:B-1----:R-:W-:Y:S01]  /*259a0*/  FFMA.FTZ R60, R206, R3, -R68 ;  /* 0x00000003ce3c7223 */ /* 0x002fe20000010844 */
[----:B------:R-:W-:Y:S01]  /*259b0*/  HMMA.16816.F32.BF16 R32, R40, R46, R32 ;  /* 0x0000002e2820723c */ /* 0x000fe20000041820 */
[----:B------:R-:W-:Y:S02]  /*259c0*/  LDSM.16.MT88.4 R44, [R66+0x4000] ;  /* 0x00400000422c783b */ /* 0x000fe40000004200 */
[----:B---3--:R-:W-:Y:S05]  /*259d0*/  F2FP.BF16.F32.PACK_AB R40, R117, R116 ;  /* 0x000000747528723e */ /* 0x008fea00000010ff */
[----:B------:R-:W-:Y:S01]  /*259e0*/  MUFU.EX2 R112, R60 ;  /* 0x0000003c00707308 */ /* 0x000fe20000000800 */
[----:B-----5:R-:W-:Y:S02]  /*259f0*/  F2FP.BF16.F32.PACK_AB R42, R120, R119 ;  /* 0x00000077782a723e */ /* 0x020fe400000010ff */
[----:B------:R-:W-:Y:S01]  /*25a00*/  F2FP.BF16.F32.PACK_AB R41, R114, R113 ;  /* 0x000000717229723e */ /* 0x000fe200000010ff */
[----:B----4-:R-:W-:Y:S01]  /*25a10*/  FFMA.FTZ R61, R203, R3, -R70 ;  /* 0x00000003cb3d7223 */ /* 0x010fe20000010846 */
[----:B------:R-:W1:Y:S01]  /*25a20*/  LDSM.16.MT88.4 R52, [R65+0xe000] ;  /* 0x00e000004134783b */ /* 0x000e620000004200 */
[----:B------:R-:W-:Y:S04]  /*25a30*/  F2FP.BF16.F32.PACK_AB R43, R118, R115 ;  /* 0x00000073762b723e */ /* 0x000fe800000010ff */
[----:B------:R3:W-:Y:S03]  /*25a40*/  MUFU.EX2 R104, R61 ;  /* 0x0000003d00687308 */ /* 0x0007e60000000800 */
[C---:B--2---:R-:W-:Y:S03]  /*25a50*/  HMMA.16816.F32.BF16 R4, R40.reuse, R48, R4 ;  /* 0x000000302804723c */ /* 0x044fe60000041804 */
[----:B------:R-:W-:Y:S01]  /*25a60*/  FFMA.FTZ R48, R188, R3, -R68 ;  /* 0x00000003bc307223 */ /* 0x000fe20000010844 */
[----:B---3--:R-:W-:Y:S04]  /*25a70*/  LDSM.16.MT88.4 R60, [R64+0x4800] ;  /* 0x00480000403c783b */ /* 0x008fe80000004200 */
[C---:B------:R-:W-:Y:S01]  /*25a80*/  HMMA.16816.F32.BF16 R8, R40.reuse, R50, R8 ;  /* 0x000000322808723c */ /* 0x040fe20000041808 */
[----:B------:R2:W3:Y:S03]  /*25a90*/  MUFU.EX2 R107, R48 ;  /* 0x00000030006b7308 */ /* 0x0004e60000000800 */
[----:B--2---:R-:W2:Y:S01]  /*25aa0*/  LDSM.16.MT88.4 R48, [R67+0xe800] ;  /* 0x00e800004330783b */ /* 0x004ea20000004200 */
[----:B------:R-:W-:Y:S01]  /*25ab0*/  FFMA.FTZ R2, R2, R177, R78 ;  /* 0x000000b102027223 */ /* 0x000fe2000001004e */
[----:B------:R-:W-:Y:S02]  /*25ac0*/  IMAD.MOV.U32 R177, RZ, RZ, R190 ;  /* 0x000000ffffb17224 */ /* 0x000fe400078e00be */
[----:B------:R-:W-:Y:S01]  /*25ad0*/  IMAD.MOV.U32 R190, RZ, RZ, R191 ;  /* 0x000000ffffbe7224 */ /* 0x000fe200078e00bf */
[C---:B-1----:R-:W-:Y:S03]  /*25ae0*/  HMMA.16816.F32.BF16 R12, R40.reuse, R52, R12 ;  /* 0x00000034280c723c */ /* 0x042fe6000004180c */
[----:B------:R-:W-:Y:S02]  /*25af0*/  IMAD.MOV.U32 R191, RZ, RZ, R202 ;  /* 0x000000ffffbf7224 */ /* 0x000fe400078e00ca */
[----:B------:R-:W-:Y:S02]  /*25b00*/  IMAD.MOV.U32 R202, RZ, RZ, R205 ;  /* 0x000000ffffca7224 */ /* 0x000fe400078e00cd */
[----:B------:R-:W-:Y:S01]  /*25b10*/  IMAD.MOV.U32 R205, RZ, RZ, R209 ;  /* 0x000000ffffcd7224 */ /* 0x000fe200078e00d1 */
[C---:B------:R-:W-:Y:S01]  /*25b20*/  HMMA.16816.F32.BF16 R16, R40.reuse, R54, R16 ;  /* 0x000000362810723c */ /* 0x040fe20000041810 */
[----:B------:R-:W1:Y:S02]  /*25b30*/  LDSM.16.MT88.4 R52, [R65+0xe800] ;  /* 0x00e800004134783b */ /* 0x000e640000004200 */
[----:B------:R-:W-:Y:S02]  /*25b40*/  IMAD.MOV.U32 R209, RZ, RZ, R207 ;  /* 0x000000ffffd17224 */ /* 0x000fe400078e00cf */
[----:B------:R-:W-:Y:S02]  /*25b50*/  IMAD.MOV.U32 R207, RZ, RZ, R199 ;  /* 0x000000ffffcf7224 */ /* 0x000fe400078e00c7 */
[----:B------:R-:W-:Y:S01]  /*25b60*/  IMAD.MOV.U32 R199, RZ, RZ, R198 ;  /* 0x000000ffffc77224 */ /* 0x000fe200078e00c6 */
[C---:B------:R-:W-:Y:S03]  /*25b70*/  HMMA.16816.F32.BF16 R20, R40.reuse, R56, R20 ;  /* 0x000000382814723c */ /* 0x040fe60000041814 */
[-CC-:B------:R-:W-:Y:S01]  /*25b80*/  FFMA.FTZ R57, R204, R3.reuse, -R70.reuse ;  /* 0x00000003cc397223 */ /* 0x180fe20000010846 */
[-CC-:B------:R-:W-:Y:S01]  /*25b90*/  FFMA.FTZ R56, R210, R3.reuse, -R70.reuse ;  /* 0x00000003d2387223 */ /* 0x180fe20000010846 */
[----:B------:R-:W-:Y:S02]  /*25ba0*/  IMAD.MOV.U32 R198, RZ, RZ, R187 ;  /* 0x000000ffffc67224 */ /* 0x000fe400078e00bb */
[----:B------:R4:W5:Y:S01]  /*25bb0*/  MUFU.EX2 R106, R57 ;  /* 0x00000039006a7308 */ /* 0x0009620000000800 */
[C---:B------:R-:W-:Y:S09]  /*25bc0*/  HMMA.16816.F32.BF16 R24, R40.reuse, R58, R24 ;  /* 0x0000003a2818723c */ /* 0x040ff20000041818 */
[----:B------:R2:W-:Y:S01]  /*25bd0*/  MUFU.EX2 R108, R56 ;  /* 0x00000038006c7308 */ /* 0x0005e20000000800 */
[-C--:B------:R-:W-:Y:S01]  /*25be0*/  FFMA.FTZ R58, R237, R3.reuse, -R70 ;  /* 0x00000003ed3a7223 */ /* 0x080fe20000010846 */
[----:B------:R-:W-:Y:S02]  /*25bf0*/  IMAD.MOV.U32 R187, RZ, RZ, R186 ;  /* 0x000000ffffbb7224 */ /* 0x000fe400078e00ba */
[----:B------:R-:W-:Y:S01]  /*25c00*/  IMAD.MOV.U32 R186, RZ, RZ, R178 ;  /* 0x000000ffffba7224 */ /* 0x000fe200078e00b2 */
[C---:B------:R-:W-:Y:S05]  /*25c10*/  HMMA.16816.F32.BF16 R28, R40.reuse, R44, R28 ;  /* 0x0000002c281c723c */ /* 0x040fea000004181c */
[----:B------:R-:W-:Y:S01]  /*25c20*/  MUFU.EX2 R99, R58 ;  /* 0x0000003a00637308 */ /* 0x000fe20000000800 */
[----:B------:R-:W-:Y:S02]  /*25c30*/  IMAD.MOV.U32 R178, RZ, RZ, R165 ;  /* 0x000000ffffb27224 */ /* 0x000fe400078e00a5 */
[--C-:B----4-:R-:W-:Y:S01]  /*25c40*/  FFMA.FTZ R57, R211, R3, -R70.reuse ;  /* 0x00000003d3397223 */ /* 0x110fe20000010846 */
[----:B------:R-:W-:Y:S06]  /*25c50*/  HMMA.16816.F32.BF16 R32, R40, R46, R32 ;  /* 0x0000002e2820723c */ /* 0x000fec0000041820 */
[----:B------:R-:W4:Y:S01]  /*25c60*/  MUFU.EX2 R109, R57 ;  /* 0x00000039006d7308 */ /* 0x000f220000000800 */
[----:B------:R-:W1:Y:S01]  /*25c70*/  LDSM.16.MT88.4 R44, [R66+0x4800] ;  /* 0x00480000422c783b */ /* 0x000e620000004200 */
[----:B---3--:R-:W-:Y:S01]  /*25c80*/  F2FP.BF16.F32.PACK_AB R40, R110, R107 ;  /* 0x0000006b6e28723e */ /* 0x008fe200000010ff */
[--C-:B--2---:R-:W-:Y:S01]  /*25c90*/  FFMA.FTZ R56, R234, R3, -R70.reuse ;  /* 0x00000003ea387223 */ /* 0x104fe20000010846 */
[----:B------:R-:W-:Y:S02]  /*25ca0*/  F2FP.BF16.F32.PACK_AB R42, R112, R111 ;  /* 0x0000006f702a723e */ /* 0x000fe400000010ff */
[----:B-----5:R-:W-:Y:S04]  /*25cb0*/  F2FP.BF16.F32.PACK_AB R41, R106, R104 ;  /* 0x000000686a29723e */ /* 0x020fe800000010ff */
[----:B------:R2:W-:Y:S01]  /*25cc0*/  MUFU.EX2 R97, R56 ;  /* 0x0000003800617308 */ /* 0x0005e20000000800 */
[----:B----4-:R-:W-:Y:S01]  /*25cd0*/  F2FP.BF16.F32.PACK_AB R43, R109, R108 ;  /* 0x0000006c6d2b723e */ /* 0x010fe200000010ff */
        /* <DEDUP_REMOVED lines=8> */
[C---:B-1----:R-:W-:Y:S03]  /*25d60*/  HMMA.16816.F32.BF16 R12, R40.reuse, R52, R12 ;  /* 0x00000034280c723c */ /* 0x042fe6000004180c */
[-CC-:B------:R-:W-:Y:S01]  /*25d70*/  FFMA.FTZ R52, R220, R3.reuse, -R68.reuse ;  /* 0x00000003dc347223 */ /* 0x180fe20000010844 */
[-CC-:B------:R-:W-:Y:S01]  /*25d80*/  FFMA.FTZ R53, R236, R3.reuse, -R68.reuse ;  /* 0x00000003ec357223 */ /* 0x180fe20000010844 */
[----:B--2---:R-:W1:Y:S04]  /*25d90*/  LDSM.16.MT88.4 R48, [R67+0xf000] ;  /* 0x00f000004330783b */ /* 0x004e680000004200 */
[----:B------:R2:W4:Y:S01]  /*25da0*/  MUFU.EX2 R101, R52 ;  /* 0x0000003400657308 */ /* 0x0005220000000800 */
[C---:B------:R-:W-:Y:S09]  /*25db0*/  HMMA.16816.F32.BF16 R16, R40.reuse, R54, R16 ;  /* 0x000000362810723c */ /* 0x040ff20000041810 */
[----:B------:R-:W-:Y:S01]  /*25dc0*/  MUFU.EX2 R102, R53 ;  /* 0x0000003500667308 */ /* 0x000fe20000000800 */
[----:B---3--:R-:W-:Y:S01]  /*25dd0*/  LDSM.16.MT88.4 R56, [R64+0x5000] ;  /* 0x005000004038783b */ /* 0x008fe20000004200 */
[C---:B------:R-:W-:Y:S03]  /*25de0*/  HMMA.16816.F32.BF16 R20, R40.reuse, R60, R20 ;  /* 0x0000003c2814723c */ /* 0x040fe60000041814 */
[--C-:B--2---:R-:W-:Y:S05]  /*25df0*/  FFMA.FTZ R52, R238, R3, -R68.reuse ;  /* 0x00000003ee347223 */ /* 0x104fea0000010844 */
[C---:B------:R-:W-:Y:S01]  /*25e00*/  HMMA.16816.F32.BF16 R24, R40.reuse, R62, R24 ;  /* 0x0000003e2818723c */ /* 0x040fe20000041818 */
[----:B------:R2:W3:Y:S07]  /*25e10*/  MUFU.EX2 R105, R52 ;  /* 0x0000003400697308 */ /* 0x0004ee0000000800 */
[C---:B------:R-:W-:Y:S01]  /*25e20*/  HMMA.16816.F32.BF16 R28, R40.reuse, R44, R28 ;  /* 0x0000002c281c723c */ /* 0x040fe2000004181c */
[----:B--2---:R-:W2:Y:S07]  /*25e30*/  LDSM.16.MT88.4 R52, [R65+0xf000] ;  /* 0x00f000004134783b */ /* 0x004eae0000004200 */
[----:B------:R-:W-:Y:S03]  /*25e40*/  HMMA.16816.F32.BF16 R32, R40, R46, R32 ;  /* 0x0000002e2820723c */ /* 0x000fe60000041820 */
[----:B----4-:R-:W-:Y:S02]  /*25e50*/  F2FP.BF16.F32.PACK_AB R40, R101, R98 ;  /* 0x000000626528723e */ /* 0x010fe400000010ff */
[----:B---3--:R-:W-:Y:S02]  /*25e60*/  F2FP.BF16.F32.PACK_AB R42, R105, R102 ;  /* 0x00000066692a723e */ /* 0x008fe400000010ff */
[----:B------:R-:W-:Y:S01]  /*25e70*/  F2FP.BF16.F32.PACK_AB R41, R99, R97 ;  /* 0x000000616329723e */ /* 0x000fe200000010ff */
[----:B------:R-:W3:Y:S01]  /*25e80*/  LDSM.16.MT88.4 R44, [R66+0x5000] ;  /* 0x00500000422c783b */ /* 0x000ee20000004200 */
[----:B------:R-:W-:Y:S07]  /*25e90*/  F2FP.BF16.F32.PACK_AB R43, R103, R100 ;  /* 0x00000064672b723e */ /* 0x000fee00000010ff */
[C---:B-1----:R-:W-:Y:S03]  /*25ea0*/  HMMA.16816.F32.BF16 R4, R40.reuse, R48, R4 ;  /* 0x000000302804723c */ /* 0x042fe60000041804 */
[-CC-:B------:R-:W-:Y:S04]  /*25eb0*/  FFMA.FTZ R48, R243, R3.reuse, -R68.reuse ;  /* 0x00000003f3307223 */ /* 0x180fe80000010844 */
[----:B------:R1:W-:Y:S01]  /*25ec0*/  MUFU.EX2 R91, R48 ;  /* 0x00000030005b7308 */ /* 0x0003e20000000800 */
[C---:B------:R-:W-:Y:S01]  /*25ed0*/  HMMA.16816.F32.BF16 R8, R40.reuse, R50, R8 ;  /* 0x000000322808723c */ /* 0x040fe20000041808 */
[----:B-1----:R-:W1:Y:S07]  /*25ee0*/  LDSM.16.MT88.4 R48, [R67+0xf800] ;  /* 0x00f800004330783b */ /* 0x002e6e0000004200 */
[C---:B--2---:R-:W-:Y:S03]  /*25ef0*/  HMMA.16816.F32.BF16 R12, R40.reuse, R52, R12 ;  /* 0x00000034280c723c */ /* 0x044fe6000004180c */
[-CC-:B------:R-:W-:Y:S01]  /*25f00*/  FFMA.FTZ R52, R248, R3.reuse, -R68.reuse ;  /* 0x00000003f8347223 */ /* 0x180fe20000010844 */
[-C--:B------:R-:W-:Y:S03]  /*25f10*/  FFMA.FTZ R53, R245, R3.reuse, -R68 ;  /* 0x00000003f5357223 */ /* 0x080fe60000010844 */
[----:B------:R-:W-:Y:S01]  /*25f20*/  MUFU.EX2 R96, R52 ;  /* 0x0000003400607308 */ /* 0x000fe20000000800 */
[C---:B------:R-:W-:Y:S09]  /*25f30*/  HMMA.16816.F32.BF16 R16, R40.reuse, R54, R16 ;  /* 0x000000362810723c */ /* 0x040ff20000041810 */
[----:B------:R2:W4:Y:S01]  /*25f40*/  MUFU.EX2 R92, R53 ;  /* 0x00000035005c7308 */ /* 0x0005220000000800 */
[C---:B------:R-:W-:Y:S03]  /*25f50*/  HMMA.16816.F32.BF16 R20, R40.reuse, R56, R20 ;  /* 0x000000382814723c */ /* 0x040fe60000041814 */
[-CC-:B------:R-:W-:Y:S01]  /*25f60*/  FFMA.FTZ R56, R244, R3.reuse, -R70.reuse ;  /* 0x00000003f4387223 */ /* 0x180fe20000010846 */
[-C--:B------:R-:W-:Y:S05]  /*25f70*/  FFMA.FTZ R57, R246, R3.reuse, -R70 ;  /* 0x00000003f6397223 */ /* 0x080fea0000010846 */
[----:B------:R5:W-:Y:S01]  /*25f80*/  MUFU.EX2 R89, R56 ;  /* 0x0000003800597308 */ /* 0x000be20000000800 */
[C---:B------:R-:W-:Y:S09]  /*25f90*/  HMMA.16816.F32.BF16 R24, R40.reuse, R58, R24 ;  /* 0x0000003a2818723c */ /* 0x040ff20000041818 */
[----:B------:R4:W1:Y:S01]  /*25fa0*/  MUFU.EX2 R90, R57 ;  /* 0x00000039005a7308 */ /* 0x0008620000000800 */
[-C--:B--2---:R-:W-:Y:S01]  /*25fb0*/  FFMA.FTZ R53, R247, R3.reuse, -R68 ;  /* 0x00000003f7357223 */ /* 0x084fe20000010844 */
[C---:B---3--:R-:W-:Y:S08]  /*25fc0*/  HMMA.16816.F32.BF16 R28, R40.reuse, R44, R28 ;  /* 0x0000002c281c723c */ /* 0x048ff0000004181c */
[----:B------:R-:W2:Y:S01]  /*25fd0*/  MUFU.EX2 R95, R53 ;  /* 0x00000035005f7308 */ /* 0x000ea20000000800 */
[-CC-:B-----5:R-:W-:Y:S01]  /*25fe0*/  FFMA.FTZ R56, R242, R3.reuse, -R70.reuse ;  /* 0x00000003f2387223 */ /* 0x1a0fe20000010846 */
[----:B------:R-:W-:Y:S08]  /*25ff0*/  HMMA.16816.F32.BF16 R32, R40, R46, R32 ;  /* 0x0000002e2820723c */ /* 0x000ff00000041820 */
[----:B------:R-:W-:Y:S01]  /*26000*/  MUFU.EX2 R94, R56 ;  /* 0x00000038005e7308 */ /* 0x000fe20000000800 */
[----:B------:R-:W-:Y:S01]  /*26010*/  LDSM.16.MT88.4 R44, [R66+0x5800] ;  /* 0x00580000422c783b */ /* 0x000fe20000004200 */
[----:B----4-:R-:W-:Y:S01]  /*26020*/  FFMA.FTZ R57, R241, R3, -R70 ;  /* 0x00000003f1397223 */ /* 0x010fe20000010846 */
[----:B------:R-:W-:Y:S02]  /*26030*/  F2FP.BF16.F32.PACK_AB R40, R92, R91 ;  /* 0x0000005b5c28723e */ /* 0x000fe400000010ff */
[----:B-1----:R-:W-:Y:S05]  /*26040*/  F2FP.BF16.F32.PACK_AB R41, R90, R89 ;  /* 0x000000595a29723e */ /* 0x002fea00000010ff */
[----:B------:R-:W1:Y:S01]  /*26050*/  MUFU.EX2 R93, R57 ;  /* 0x00000039005d7308 */ /* 0x000e620000000800 */
[----:B--2---:R-:W-:Y:S01]  /*26060*/  F2FP.BF16.F32.PACK_AB R42, R95, R96 ;  /* 0x000000605f2a723e */ /* 0x004fe200000010ff */
[----:B------:R-:W2:Y:S01]  /*26070*/  LDSM.16.MT88.4 R52, [R65+0xf800] ;  /* 0x00f800004134783b */ /* 0x000ea20000004200 */
[----:B-1----:R-:W-:Y:S07]  /*26080*/  F2FP.BF16.F32.PACK_AB R43, R93, R94 ;  /* 0x0000005e5d2b723e */ /* 0x002fee00000010ff */
[----:B------:R-:W1:Y:S01]  /*26090*/  LDSM.16.MT88.4 R56, [R64+0x5800] ;  /* 0x005800004038783b */ /* 0x000e620000004200 */
[C---:B------:R-:W-:Y:S07]  /*260a0*/  HMMA.16816.F32.BF16 R4, R40.reuse, R48, R4 ;  /* 0x000000302804723c */ /* 0x040fee0000041804 */
[----:B------:R-:W3:Y:S01]  /*260b0*/  LDL.LU R48, [R1+0x4c] ;  /* 0x00004c0001307983 */ /* 0x000ee20000300800 */
[-C--:B------:R-:W-:Y:S03]  /*260c0*/  FFMA.FTZ R49, R219, R3.reuse, -R68 ;  /* 0x00000003db317223 */ /* 0x080fe60000010844 */
[----:B------:R-:W4:Y:S01]  /*260d0*/  LDL R165, [R1+0x60] ;  /* 0x0000600001a57983 */ /* 0x000f220000100800 */
[C---:B------:R-:W-:Y:S01]  /*260e0*/  HMMA.16816.F32.BF16 R8, R40.reuse, R50, R8 ;  /* 0x000000322808723c */ /* 0x040fe20000041808 */
[----:B------:R-:W3:Y:S07]  /*260f0*/  S2R R219, SR_TID.X ;  /* 0x0000000000db7919 */ /* 0x000eee0000002100 */
[C---:B--2---:R-:W-:Y:S08]  /*26100*/  HMMA.16816.F32.BF16 R12, R40.reuse, R52, R12 ;  /* 0x00000034280c723c */ /* 0x044ff0000004180c */
[C---:B------:R-:W-:Y:S03]  /*26110*/  HMMA.16816.F32.BF16 R16, R40.reuse, R54, R16 ;  /* 0x000000362810723c */ /* 0x040fe60000041810 */
[-C--:B------:R-:W-:Y:S04]  /*26120*/  FFMA.FTZ R54, R250, R3.reuse, -R70 ;  /* 0x00000003fa367223 */ /* 0x080fe80000010846 */
[----:B------:R-:W-:Y:S01]  /*26130*/  MUFU.EX2 R81, R54 ;  /* 0x0000003600517308 */ /* 0x000fe20000000800 */
[C---:B-1----:R-:W-:Y:S08]  /*26140*/  HMMA.16816.F32.BF16 R20, R40.reuse, R56, R20 ;  /* 0x000000382814723c */ /* 0x042ff00000041814 */
[C---:B------:R-:W-:Y:S08]  /*26150*/  HMMA.16816.F32.BF16 R24, R40.reuse, R58, R24 ;  /* 0x0000003a2818723c */ /* 0x040ff00000041818 */
[C---:B------:R-:W-:Y:S08]  /*26160*/  HMMA.16816.F32.BF16 R28, R40.reuse, R44, R28 ;  /* 0x0000002c281c723c */ /* 0x040ff0000004181c */
[----:B------:R-:W-:Y:S01]  /*26170*/  HMMA.16816.F32.BF16 R32, R40, R46, R32 ;  /* 0x0000002e2820723c */ /* 0x000fe20000041820 */
[----:B------:R-:W-:Y:S02]  /*26180*/  LDSM.16.MT88.4 R44, [R64+0x6000] ;  /* 0x00600000402c783b */ /* 0x000fe40000004200 */
[----:B---3--:R-:W-:Y:S01]  /*26190*/  FFMA.FTZ R0, R0, R48, R76 ;  /* 0x0000003000007223 */ /* 0x008fe2000001004c */
[----:B------:R-:W-:Y:S01]  /*261a0*/  FADD.FTZ R48, R86, R2 ;  /* 0x0000000256307221 */ /* 0x000fe20000010000 */
[-C--:B------:R-:W-:Y:S01]  /*261b0*/  FFMA.FTZ R2, R177, R3.reuse, -R68 ;  /* 0x00000003b1027223 */ /* 0x080fe20000010844 */
[----:B------:R-:W-:Y:S01]  /*261c0*/  MUFU.EX2 R86, R49 ;  /* 0x0000003100567308 */ /* 0x000fe20000000800 */
[----:B------:R-:W-:Y:S01]  /*261d0*/  FADD.FTZ R0, R87, R0 ;  /* 0x0000000057007221 */ /* 0x000fe20000010000 */
[----:B------:R-:W-:Y:S01]  /*261e0*/  FADD.FTZ R53, R80, R48 ;  /* 0x0000003050357221 */ /* 0x000fe20000010000 */
[-C--:B------:R-:W-:Y:S07]  /*261f0*/  FFMA.FTZ R48, R190, R3.reuse, -R68 ;  /* 0x00000003be307223 */ /* 0x080fee0000010844 */
[----:B------:R1:W2:Y:S01]  /*26200*/  MUFU.EX2 R85, R2 ;  /* 0x0000000200557308 */ /* 0x0002a20000000800 */
[----:B------:R-:W-:Y:S01]  /*26210*/  FADD.FTZ R52, R77, R0 ;  /* 0x000000004d347221 */ /* 0x000fe20000010000 */
[-C--:B------:R-:W-:Y:S01]  /*26220*/  FFMA.FTZ R0, R191, R3.reuse, -R68 ;  /* 0x00000003bf007223 */ /* 0x080fe20000010844 */
[----:B------:R-:W-:Y:S02]  /*26230*/  IMAD.MOV.U32 R191, RZ, RZ, R202 ;  /* 0x000000ffffbf7224 */ /* 0x000fe400078e00ca */
[----:B------:R-:W-:Y:S05]  /*26240*/  IMAD.MOV.U32 R202, RZ, RZ, R205 ;  /* 0x000000ffffca7224 */ /* 0x000fea00078e00cd */
[----:B------:R3:W-:Y:S01]  /*26250*/  MUFU.EX2 R87, R0 ;  /* 0x0000000000577308 */ /* 0x0007e20000000800 */
[----:B------:R-:W-:Y:S02]  /*26260*/  IMAD.MOV.U32 R205, RZ, RZ, R209 ;  /* 0x000000ffffcd7224 */ /* 0x000fe400078e00d1 */
[----:B------:R-:W-:Y:S01]  /*26270*/  FADD.FTZ R53, R191, R53 ;  /* 0x00000035bf357221 */ /* 0x000fe20000010000 */
[----:B------:R-:W-:Y:S02]  /*26280*/  IMAD.MOV.U32 R209, RZ, RZ, R207 ;  /* 0x000000ffffd17224 */ /* 0x000fe400078e00cf */
[----:B------:R-:W-:Y:S01]  /*26290*/  FADD.FTZ R52, R202, R52 ;  /* 0x00000034ca347221 */ /* 0x000fe20000010000 */
[----:B------:R-:W-:Y:S02]  /*262a0*/  IMAD.MOV.U32 R207, RZ, RZ, R199 ;  /* 0x000000ffffcf7224 */ /* 0x000fe400078e00c7 */
[----:B------:R-:W-:Y:S02]  /*262b0*/  IMAD.MOV.U32 R199, RZ, RZ, R196 ;  /* 0x000000ffffc77224 */ /* 0x000fe400078e00c4 */
[-C--:B-1----:R-:W-:Y:S01]  /*262c0*/  FFMA.FTZ R2, R252, R3.reuse, -R70 ;  /* 0x00000003fc027223 */ /* 0x082fe20000010846 */
[----:B------:R-:W-:Y:S02]  /*262d0*/  IMAD.MOV.U32 R196, RZ, RZ, R88 ;  /* 0x000000ffffc47224 */ /* 0x000fe400078e0058 */
[----:B------:R-:W-:Y:S01]  /*262e0*/  FADD.FTZ R57, R83, R52 ;  /* 0x0000003453397221 */ /* 0x000fe20000010000 */
[----:B------:R1:W5:Y:S01]  /*262f0*/  MUFU.EX2 R88, R48 ;  /* 0x0000003000587308 */ /* 0x0003620000000800 */
[-C--:B------:R-:W-:Y:S01]  /*26300*/  FFMA.FTZ R52, R249, R3.reuse, -R70 ;  /* 0x00000003f9347223 */ /* 0x080fe20000010846 */
[----:B--2---:R-:W-:Y:S01]  /*26310*/  F2FP.BF16.F32.PACK_AB R40, R85, R86 ;  /* 0x000000565528723e */ /* 0x004fe200000010ff */
[----:B---3--:R-:W-:Y:S01]  /*26320*/  FADD.FTZ R0, R84, R53 ;  /* 0x0000003554007221 */ /* 0x008fe20000010000 */
[-C--:B------:R-:W-:Y:S06]  /*26330*/  FFMA.FTZ R58, R199, R3.reuse, -R68 ;  /* 0x00000003c73a7223 */ /* 0x080fec0000010844 */
[----:B------:R2:W3:Y:S01]  /*26340*/  MUFU.EX2 R84, R2 ;  /* 0x0000000200547308 */ /* 0x0004e20000000800 */
[----:B------:R-:W-:Y:S01]  /*26350*/  FADD.FTZ R56, R205, R0 ;  /* 0x00000000cd387221 */ /* 0x000fe20000010000 */
[----:B------:R-:W-:Y:S08]  /*26360*/  FFMA.FTZ R0, R251, R3, -R70 ;  /* 0x00000003fb007223 */ /* 0x000ff00000010846 */
[----:B------:R4:W-:Y:S01]  /*26370*/  MUFU.EX2 R82, R52 ;  /* 0x0000003400527308 */ /* 0x0009e20000000800 */
[----:B------:R-:W-:Y:S09]  /*26380*/  FADD.FTZ R56, R209, R56 ;  /* 0x00000038d1387221 */ /* 0x000ff20000010000 */
[----:B------:R4:W4:Y:S01]  /*26390*/  MUFU.EX2 R83, R0 ;  /* 0x0000000000537308 */ /* 0x0009220000000800 */
[----:B-1----:R-:W1:Y:S01]  /*263a0*/  LDSM.16.MT88.4 R48, [R67+0x10000] ;  /* 0x010000004330783b */ /* 0x002e620000004200 */
[----:B-----5:R-:W-:Y:S08]  /*263b0*/  F2FP.BF16.F32.PACK_AB R42, R87, R88 ;  /* 0x00000058572a723e */ /* 0x020ff000000010ff */
[----:B------:R5:W-:Y:S01]  /*263c0*/  MUFU.EX2 R80, R58 ;  /* 0x0000003a00507308 */ /* 0x000be20000000800 */
[----:B--2---:R-:W-:Y:S01]  /*263d0*/  FADD.FTZ R2, R214, R57 ;  /* 0x00000039d6027221 */ /* 0x004fe20000010000 */
[----:B---3--:R-:W-:Y:S01]  /*263e0*/  F2FP.BF16.F32.PACK_AB R41, R84, R81 ;  /* 0x000000515429723e */ /* 0x008fe200000010ff */
[----:B----4-:R-:W2:Y:S02]  /*263f0*/  LDSM.16.MT88.4 R52, [R65+0x10000] ;  /* 0x010000004134783b */ /* 0x010ea40000004200 */
[----:B------:R-:W-:Y:S01]  /*26400*/  FADD.FTZ R0, R218, R2 ;  /* 0x00000002da007221 */ /* 0x000fe20000010000 */
[----:B------:R-:W-:Y:S01]  /*26410*/  FADD.FTZ R2, R207, R56 ;  /* 0x00000038cf027221 */ /* 0x000fe20000010000 */
[----:B------:R-:W-:Y:S02]  /*26420*/  F2FP.BF16.F32.PACK_AB R43, R83, R82 ;  /* 0x00000052532b723e */ /* 0x000fe400000010ff */
[----:B------:R-:W-:Y:S01]  /*26430*/  FADD.FTZ R0, R212, R0 ;  /* 0x00000000d4007221 */ /* 0x000fe20000010000 */
[----:B------:R-:W-:Y:S01]  /*26440*/  FADD.FTZ R2, R161, R2 ;  /* 0x00000002a1027221 */ /* 0x000fe20000010000 */
[-C--:B-----5:R-:W-:Y:S02]  /*26450*/  FFMA.FTZ R58, R195, R3.reuse, -R70 ;  /* 0x00000003c33a7223 */ /* 0x0a0fe40000010846 */
        /* <DEDUP_REMOVED lines=10> */
[-C--:B------:R-:W-:Y:S01]  /*26500*/  FFMA.FTZ R2, R198, R3.reuse, -R68 ;  /* 0x00000003c6027223 */ /* 0x080fe20000010844 */
[C---:B-1----:R-:W-:Y:S03]  /*26510*/  HMMA.16816.F32.BF16 R4, R40.reuse, R48, R4 ;  /* 0x000000302804723c */ /* 0x042fe60000041804 */
[----:B------:R-:W-:Y:S01]  /*26520*/  FADD.FTZ R56, R75, R0 ;  /* 0x000000004b387221 */ /* 0x000fe20000010000 */
[----:B------:R-:W-:Y:S01]  /*26530*/  FADD.FTZ R0, R155, R57 ;  /* 0x000000399b007221 */ /* 0x000fe20000010000 */
[----:B------:R1:W3:Y:S02]  /*26540*/  MUFU.EX2 R79, R2 ;  /* 0x00000002004f7308 */ /* 0x0002e40000000800 */
[----:B------:R-:W-:Y:S01]  /*26550*/  FADD.FTZ R56, R151, R56 ;  /* 0x0000003897387221 */ /* 0x000fe20000010000 */
[C---:B------:R-:W-:Y:S01]  /*26560*/  HMMA.16816.F32.BF16 R8, R40.reuse, R50, R8 ;  /* 0x000000322808723c */ /* 0x040fe20000041808 */
[----:B------:R-:W4:Y:S06]  /*26570*/  LDSM.16.MT88.4 R48, [R66+0x6000] ;  /* 0x006000004230783b */ /* 0x000f2c0000004200 */
[----:B------:R5:W-:Y:S01]  /*26580*/  MUFU.EX2 R75, R58 ;  /* 0x0000003a004b7308 */ /* 0x000be20000000800 */
[----:B------:R-:W-:Y:S01]  /*26590*/  FADD.FTZ R57, R156, R0 ;  /* 0x000000009c397221 */ /* 0x000fe20000010000 */
[-C--:B------:R-:W-:Y:S01]  /*265a0*/  FFMA.FTZ R0, R196, R3.reuse, -R68 ;  /* 0x00000003c4007223 */ /* 0x080fe20000010844 */
[----:B------:R-:W-:Y:S02]  /*265b0*/  FADD.FTZ R56, R154, R56 ;  /* 0x000000389a387221 */ /* 0x000fe40000010000 */
[----:B------:R-:W-:Y:S01]  /*265c0*/  FADD.FTZ R57, R146, R57 ;  /* 0x0000003992397221 */ /* 0x000fe20000010000 */
[C---:B--2---:R-:W-:Y:S04]  /*265d0*/  HMMA.16816.F32.BF16 R12, R40.reuse, R52, R12 ;  /* 0x00000034280c723c */ /* 0x044fe8000004180c */
[----:B------:R2:W-:Y:S01]  /*265e0*/  MUFU.EX2 R77, R0 ;  /* 0x00000000004d7308 */ /* 0x0005e20000000800 */
[----:B------:R-:W-:Y:S01]  /*265f0*/  LDSM.16.MT88.4 R156, [R64+0x7800] ;  /* 0x00780000409c783b */ /* 0x000fe20000004200 */
[-C--:B------:R-:W-:Y:S01]  /*26600*/  FFMA.FTZ R52, R197, R3.reuse, -R68 ;  /* 0x00000003c5347223 */ /* 0x080fe20000010844 */
[-CC-:B-1----:R-:W-:Y:S01]  /*26610*/  FFMA.FTZ R2, R194, R3.reuse, -R70.reuse ;  /* 0x00000003c2027223 */ /* 0x182fe20000010846 */
[----:B------:R-:W-:Y:S06]  /*26620*/  FADD.FTZ R57, R147, R57 ;  /* 0x0000003993397221 */ /* 0x000fec0000010000 */
[----:B------:R1:W3:Y:S01]  /*26630*/  MUFU.EX2 R78, R52 ;  /* 0x00000034004e7308 */ /* 0x0002e20000000800 */
[C---:B------:R-:W-:Y:S09]  /*26640*/  HMMA.16816.F32.BF16 R16, R40.reuse, R54, R16 ;  /* 0x000000362810723c */ /* 0x040ff20000041810 */
[----:B------:R3:W4:Y:S01]  /*26650*/  MUFU.EX2 R76, R2 ;  /* 0x00000002004c7308 */ /* 0x0007220000000800 */
[-C--:B-----5:R-:W-:Y:S01]  /*26660*/  FFMA.FTZ R58, R181, R3.reuse, -R70 ;  /* 0x00000003b53a7223 */ /* 0x0a0fe20000010846 */
[----:B--2---:R-:W-:Y:S01]  /*26670*/  FADD.FTZ R0, R74, R56 ;  /* 0x000000384a007221 */ /* 0x004fe20000010000 */
[C---:B------:R-:W-:Y:S07]  /*26680*/  HMMA.16816.F32.BF16 R20, R40.reuse, R44, R20 ;  /* 0x0000002c2814723c */ /* 0x040fee0000041814 */
[----:B------:R-:W-:Y:S01]  /*26690*/  MUFU.EX2 R61, R58 ;  /* 0x0000003a003d7308 */ /* 0x000fe20000000800 */
[----:B------:R-:W-:Y:S01]  /*266a0*/  FADD.FTZ R56, R73, R0 ;  /* 0x0000000049387221 */ /* 0x000fe20000010000 */
[-CC-:B------:R-:W-:Y:S01]  /*266b0*/  FFMA.FTZ R44, R193, R3.reuse, -R70.reuse ;  /* 0x00000003c12c7223 */ /* 0x180fe20000010846 */
[-C--:B------:R-:W-:Y:S01]  /*266c0*/  FFMA.FTZ R0, R192, R3.reuse, -R70 ;  /* 0x00000003c0007223 */ /* 0x080fe20000010846 */
[----:B-1----:R-:W1:Y:S01]  /*266d0*/  LDSM.16.MT88.4 R52, [R67+0x10800] ;  /* 0x010800004334783b */ /* 0x002e620000004200 */
[----:B------:R-:W-:Y:S01]  /*266e0*/  FADD.FTZ R56, R144, R56 ;  /* 0x0000003890387221 */ /* 0x000fe20000010000 */
[C---:B------:R-:W-:Y:S04]  /*266f0*/  HMMA.16816.F32.BF16 R24, R40.reuse, R46, R24 ;  /* 0x0000002e2818723c */ /* 0x040fe80000041818 */
[----:B------:R2:W-:Y:S01]  /*26700*/  MUFU.EX2 R73, R44 ;  /* 0x0000002c00497308 */ /* 0x0005e20000000800 */
[----:B---3--:R-:W-:Y:S01]  /*26710*/  FADD.FTZ R2, R148, R57 ;  /* 0x0000003994027221 */ /* 0x008fe20000010000 */
[----:B------:R-:W-:Y:S08]  /*26720*/  FFMA.FTZ R57, R187, R3, -R68 ;  /* 0x00000003bb397223 */ /* 0x000ff00000010844 */
[----:B------:R3:W5:Y:S01]  /*26730*/  MUFU.EX2 R74, R0 ;  /* 0x00000000004a7308 */ /* 0x0007620000000800 */
[----:B------:R-:W-:Y:S01]  /*26740*/  FADD.FTZ R2, R149, R2 ;  /* 0x0000000295027221 */ /* 0x000fe20000010000 */
[C---:B----4-:R-:W-:Y:S01]  /*26750*/  HMMA.16816.F32.BF16 R28, R40.reuse, R48, R28 ;  /* 0x00000030281c723c */ /* 0x050fe2000004181c */
[----:B------:R-:W-:Y:S07]  /*26760*/  LDSM.16.MT88.4 R148, [R65+0x11800] ;  /* 0x011800004194783b */ /* 0x000fee0000004200 */
[----:B------:R-:W-:Y:S01]  /*26770*/  HMMA.16816.F32.BF16 R32, R40, R50, R32 ;  /* 0x000000322820723c */ /* 0x000fe20000041820 */
[----:B--2---:R-:W2:Y:S02]  /*26780*/  LDSM.16.MT88.4 R44, [R65+0x10800] ;  /* 0x01080000412c783b */ /* 0x004ea40000004200 */
[----:B---3--:R-:W-:Y:S01]  /*26790*/  FADD.FTZ R0, R145, R56 ;  /* 0x0000003891007221 */ /* 0x008fe20000010000 */
[----:B------:R-:W-:Y:S01]  /*267a0*/  FADD.FTZ R56, R139, R2 ;  /* 0x000000028b387221 */ /* 0x000fe20000010000 */
[----:B------:R-:W-:Y:S02]  /*267b0*/  F2FP.BF16.F32.PACK_AB R40, R79, R80 ;  /* 0x000000504f28723e */ /* 0x000fe400000010ff */
[----:B------:R-:W-:Y:S01]  /*267c0*/  FADD.FTZ R2, R136, R0 ;  /* 0x0000000088027221 */ /* 0x000fe20000010000 */
[----:B------:R-:W-:Y:S01]  /*267d0*/  FADD.FTZ R0, R142, R56 ;  /* 0x000000388e007221 */ /* 0x000fe20000010000 */
[----:B------:R-:W3:Y:S01]  /*267e0*/  LDSM.16.MT88.4 R48, [R64+0x6800] ;  /* 0x006800004030783b */ /* 0x000ee20000004200 */
[----:B------:R-:W-:Y:S01]  /*267f0*/  F2FP.BF16.F32.PACK_AB R42, R77, R78 ;  /* 0x0000004e4d2a723e */ /* 0x000fe200000010ff */
[----:B------:R-:W-:Y:S01]  /*26800*/  FADD.FTZ R2, R138, R2 ;  /* 0x000000028a027221 */ /* 0x000fe20000010000 */
[----:B------:R-:W-:Y:S01]  /*26810*/  FADD.FTZ R56, R141, R0 ;  /* 0x000000008d387221 */ /* 0x000fe20000010000 */
[----:B------:R-:W-:Y:S02]  /*26820*/  F2FP.BF16.F32.PACK_AB R41, R76, R75 ;  /* 0x0000004b4c29723e */ /* 0x000fe400000010ff */
[----:B------:R-:W-:Y:S01]  /*26830*/  FADD.FTZ R0, R140, R2 ;  /* 0x000000028c007221 */ /* 0x000fe20000010000 */
[----:B------:R-:W-:Y:S01]  /*26840*/  FADD.FTZ R2, R143, R56 ;  /* 0x000000388f027221 */ /* 0x000fe20000010000 */
[----:B-----5:R-:W-:Y:S01]  /*26850*/  F2FP.BF16.F32.PACK_AB R43, R74, R73 ;  /* 0x000000494a2b723e */ /* 0x020fe200000010ff */
[----:B------:R-:W-:Y:S01]  /*26860*/  LDSM.16.MT88.4 R140, [R67+0x11800] ;  /* 0x01180000438c783b */ /* 0x000fe20000004200 */
[----:B------:R-:W-:Y:S01]  /*26870*/  FADD.FTZ R0, R137, R0 ;  /* 0x0000000089007221 */ /* 0x000fe20000010000 */
[----:B------:R-:W-:Y:S02]  /*26880*/  FADD.FTZ R2, R72, R2 ;  /* 0x0000000248027221 */ /* 0x000fe40000010000 */
[----:B------:R4:W-:Y:S01]  /*26890*/  MUFU.EX2 R72, R57 ;  /* 0x0000003900487308 */ /* 0x0009e20000000800 */
[----:B------:R-:W-:Y:S01]  /*268a0*/  FADD.FTZ R0, R71, R0 ;  /* 0x0000000047007221 */ /* 0x000fe20000010000 */
[C---:B-1----:R-:W-:Y:S03]  /*268b0*/  HMMA.16816.F32.BF16 R4, R40.reuse, R52, R4 ;  /* 0x000000342804723c */ /* 0x042fe60000041804 */
[----:B------:R-:W-:Y:S01]  /*268c0*/  FADD.FTZ R2, R132, R2 ;  /* 0x0000000284027221 */ /* 0x000fe20000010000 */
[----:B------:R-:W-:Y:S01]  /*268d0*/  FADD.FTZ R0, R69, R0 ;  /* 0x0000000045007221 */ /* 0x000fe20000010000 */
[----:B------:R-:W-:Y:S02]  /*268e0*/  IMAD.MOV.U32 R132, RZ, RZ, R37 ;  /* 0x000000ffff847224 */ /* 0x000fe400078e0025 */
[----:B------:R-:W-:Y:S01]  /*268f0*/  FADD.FTZ R56, R131, R2 ;  /* 0x0000000283387221 */ /* 0x000fe20000010000 */
[C---:B------:R-:W-:Y:S01]  /*26900*/  HMMA.16816.F32.BF16 R8, R40.reuse, R54, R8 ;  /* 0x000000362808723c */ /* 0x040fe20000041808 */
[----:B------:R-:W1:Y:S02]  /*26910*/  LDSM.16.MT88.4 R52, [R66+0x6800] ;  /* 0x006800004234783b */ /* 0x000e640000004200 */
[----:B------:R-:W-:Y:S01]  /*26920*/  FADD.FTZ R0, R129, R0 ;  /* 0x0000000081007221 */ /* 0x000fe20000010000 */
[----:B----4-:R-:W-:Y:S01]  /*26930*/  FADD.FTZ R57, R133, R56 ;  /* 0x0000003885397221 */ /* 0x010fe20000010000 */
[-C--:B------:R-:W-:Y:S01]  /*26940*/  FFMA.FTZ R2, R186, R3.reuse, -R68 ;  /* 0x00000003ba027223 */ /* 0x080fe20000010844 */
[----:B------:R-:W-:Y:S02]  /*26950*/  IMAD.MOV.U32 R133, RZ, RZ, R36 ;  /* 0x000000ffff857224 */ /* 0x000fe400078e0024 */
[----:B------:R-:W-:Y:S01]  /*26960*/  FADD.FTZ R56, R130, R0 ;  /* 0x0000000082387221 */ /* 0x000fe20000010000 */
[-CC-:B------:R-:W-:Y:S01]  /*26970*/  FFMA.FTZ R0, R182, R3.reuse, -R68.reuse ;  /* 0x00000003b6007223 */ /* 0x180fe20000010844 */
[C---:B--2---:R-:W-:Y:S01]  /*26980*/  HMMA.16816.F32.BF16 R12, R40.reuse, R44, R12 ;  /* 0x0000002c280c723c */ /* 0x044fe2000004180c */
[----:B------:R2:W4:Y:S02]  /*26990*/  MUFU.EX2 R71, R2 ;  /* 0x0000000200477308 */ /* 0x0005240000000800 */
[-C--:B------:R-:W-:Y:S01]  /*269a0*/  FFMA.FTZ R44, R185, R3.reuse, -R68 ;  /* 0x00000003b92c7223 */ /* 0x080fe20000010844 */
[----:B------:R-:W-:Y:S07]  /*269b0*/  FADD.FTZ R57, R123, R57 ;  /* 0x000000397b397221 */ /* 0x000fee0000010000 */
[----:B------:R5:W-:Y:S01]  /*269c0*/  MUFU.EX2 R63, R0 ;  /* 0x00000000003f7308 */ /* 0x000be20000000800 */
[----:B------:R-:W-:Y:S01]  /*269d0*/  FADD.FTZ R56, R121, R56 ;  /* 0x0000003879387221 */ /* 0x000fe20000010000 */
[C---:B------:R-:W-:Y:S08]  /*269e0*/  HMMA.16816.F32.BF16 R16, R40.reuse, R46, R16 ;  /* 0x0000002e2810723c */ /* 0x040ff00000041810 */
[----:B------:R4:W1:Y:S01]  /*269f0*/  MUFU.EX2 R69, R44 ;  /* 0x0000002c00457308 */ /* 0x0008620000000800 */
[-C--:B--2---:R-:W-:Y:S01]  /*26a00*/  FFMA.FTZ R2, R180, R3.reuse, -R70 ;  /* 0x00000003b4027223 */ /* 0x084fe20000010846 */
[C---:B---3--:R-:W-:Y:S03]  /*26a10*/  HMMA.16816.F32.BF16 R20, R40.reuse, R48, R20 ;  /* 0x000000302814723c */ /* 0x048fe60000041814 */
[----:B-----5:R-:W-:Y:S01]  /*26a20*/  FADD.FTZ R0, R124, R57 ;  /* 0x000000397c007221 */ /* 0x020fe20000010000 */
[----:B------:R-:W-:Y:S01]  /*26a30*/  FADD.FTZ R57, R122, R56 ;  /* 0x000000387a397221 */ /* 0x000fe20000010000 */
[-C--:B------:R-:W-:Y:S03]  /*26a40*/  FFMA.FTZ R48, R179, R3.reuse, -R70 ;  /* 0x00000003b3307223 */ /* 0x080fe60000010846 */
[----:B------:R2:W3:Y:S01]  /*26a50*/  MUFU.EX2 R62, R2 ;  /* 0x00000002003e7308 */ /* 0x0004e20000000800 */
[----:B------:R-:W-:Y:S01]  /*26a60*/  FADD.FTZ R56, R125, R0 ;  /* 0x000000007d387221 */ /* 0x000fe20000010000 */
[C---:B------:R-:W-:Y:S01]  /*26a70*/  HMMA.16816.F32.BF16 R24, R40.reuse, R50, R24 ;  /* 0x000000322818723c */ /* 0x040fe20000041818 */
[----:B----4-:R-:W4:Y:S07]  /*26a80*/  LDSM.16.MT88.4 R44, [R67+0x11000] ;  /* 0x01100000432c783b */ /* 0x010f2e0000004200 */
[----:B------:R5:W-:Y:S01]  /*26a90*/  MUFU.EX2 R59, R48 ;  /* 0x00000030003b7308 */ /* 0x000be20000000800 */
[----:B------:R-:W-:Y:S01]  /*26aa0*/  FFMA.FTZ R0, R178, R3, -R70 ;  /* 0x00000003b2007223 */ /* 0x000fe20000010846 */
[----:B------:R-:W-:Y:S08]  /*26ab0*/  FADD.FTZ R56, R128, R56 ;  /* 0x0000003880387221 */ /* 0x000ff00000010000 */
[----:B------:R3:W3:Y:S01]  /*26ac0*/  MUFU.EX2 R60, R0 ;  /* 0x00000000003c7308 */ /* 0x0006e20000000800 */
[C---:B-1----:R-:W-:Y:S03]  /*26ad0*/  HMMA.16816.F32.BF16 R28, R40.reuse, R52, R28 ;  /* 0x00000034281c723c */ /* 0x042fe6000004181c */
[----:B--2---:R-:W-:Y:S05]  /*26ae0*/  FADD.FTZ R2, R127, R57 ;  /* 0x000000397f027221 */ /* 0x004fea0000010000 */
[----:B------:R-:W-:Y:S01]  /*26af0*/  HMMA.16816.F32.BF16 R32, R40, R54, R32 ;  /* 0x000000362820723c */ /* 0x000fe20000041820 */
[----:B-----5:R-:W1:Y:S02]  /*26b00*/  LDSM.16.MT88.4 R48, [R65+0x11000] ;  /* 0x011000004130783b */ /* 0x020e640000004200 */
[----:B------:R-:W-:Y:S01]  /*26b10*/  F2FP.BF16.F32.PACK_AB R40, R71, R72 ;  /* 0x000000484728723e */ /* 0x000fe200000010ff */
[----:B---3--:R-:W-:Y:S01]  /*26b20*/  FADD.FTZ R0, R126, R2 ;  /* 0x000000027e007221 */ /* 0x008fe20000010000 */
[----:B------:R-:W-:Y:S01]  /*26b30*/  FADD.FTZ R2, R116, R56 ;  /* 0x0000003874027221 */ /* 0x000fe20000010000 */
[----:B------:R-:W-:Y:S02]  /*26b40*/  F2FP.BF16.F32.PACK_AB R42, R63, R69 ;  /* 0x000000453f2a723e */ /* 0x000fe400000010ff */
[----:B------:R-:W-:Y:S01]  /*26b50*/  F2FP.BF16.F32.PACK_AB R41, R62, R61 ;  /* 0x0000003d3e29723e */ /* 0x000fe200000010ff */
[----:B------:R-:W-:Y:S01]  /*26b60*/  FADD.FTZ R2, R117, R2 ;  /* 0x0000000275027221 */ /* 0x000fe20000010000 */
[----:B------:R-:W-:Y:S01]  /*26b70*/  F2FP.BF16.F32.PACK_AB R43, R60, R59 ;  /* 0x0000003b3c2b723e */ /* 0x000fe200000010ff */
[----:B------:R-:W-:Y:S01]  /*26b80*/  FADD.FTZ R0, R113, R0 ;  /* 0x0000000071007221 */ /* 0x000fe20000010000 */
[----:B------:R-:W2:Y:S01]  /*26b90*/  LDSM.16.MT88.4 R52, [R64+0x7000] ;  /* 0x007000004034783b */ /* 0x000ea20000004200 */
[----:B------:R-:W-:Y:S02]  /*26ba0*/  FADD.FTZ R2, R119, R2 ;  /* 0x0000000277027221 */ /* 0x000fe40000010000 */
[----:B------:R-:W-:Y:S02]  /*26bb0*/  FADD.FTZ R0, R114, R0 ;  /* 0x0000000072007221 */ /* 0x000fe40000010000 */
[----:B------:R-:W-:Y:S02]  /*26bc0*/  FADD.FTZ R2, R120, R2 ;  /* 0x0000000278027221 */ /* 0x000fe40000010000 */
[----:B------:R-:W-:Y:S02]  /*26bd0*/  FADD.FTZ R0, R115, R0 ;  /* 0x0000000073007221 */ /* 0x000fe40000010000 */
[----:B------:R-:W-:Y:S02]  /*26be0*/  FADD.FTZ R2, R107, R2 ;  /* 0x000000026b027221 */ /* 0x000fe40000010000 */
[----:B------:R-:W-:Y:S01]  /*26bf0*/  FADD.FTZ R0, R118, R0 ;  /* 0x0000000076007221 */ /* 0x000fe20000010000 */
[C---:B----4-:R-:W-:Y:S03]  /*26c00*/  HMMA.16816.F32.BF16 R4, R40.reuse, R44, R4 ;  /* 0x0000002c2804723c */ /* 0x050fe60000041804 */
[----:B------:R-:W-:Y:S01]  /*26c10*/  FADD.FTZ R2, R110, R2 ;  /* 0x000000026e027221 */ /* 0x000fe20000010000 */
[----:B------:R-:W-:Y:S03]  /*26c20*/  FADD.FTZ R0, R104, R0 ;  /* 0x0000000068007221 */ /* 0x000fe60000010000 */
[----:B------:R-:W-:Y:S01]  /*26c30*/  FADD.FTZ R57, R111, R2 ;  /* 0x000000026f397221 */ /* 0x000fe20000010000 */
[C---:B------:R-:W-:Y:S01]  /*26c40*/  HMMA.16816.F32.BF16 R8, R40.reuse, R46, R8 ;  /* 0x0000002e2808723c */ /* 0x040fe20000041808 */
[----:B------:R-:W3:Y:S02]  /*26c50*/  LDSM.16.MT88.4 R44, [R66+0x7000] ;  /* 0x00700000422c783b */ /* 0x000ee40000004200 */
[-C--:B------:R-:W-:Y:S01]  /*26c60*/  FFMA.FTZ R2, R172, R3.reuse, -R68 ;  /* 0x00000003ac027223 */ /* 0x080fe20000010844 */
[----:B------:R-:W-:Y:S03]  /*26c70*/  FADD.FTZ R0, R106, R0 ;  /* 0x000000006a007221 */ /* 0x000fe60000010000 */
[----:B------:R4:W-:Y:S01]  /*26c80*/  MUFU.EX2 R58, R2 ;  /* 0x00000002003a7308 */ /* 0x0009e20000000800 */
[C---:B-1----:R-:W-:Y:S03]  /*26c90*/  HMMA.16816.F32.BF16 R12, R40.reuse, R48, R12 ;  /* 0x00000030280c723c */ /* 0x042fe6000004180c */
[----:B------:R-:W-:Y:S01]  /*26ca0*/  FADD.FTZ R56, R108, R0 ;  /* 0x000000006c387221 */ /* 0x000fe20000010000 */
[-CC-:B------:R-:W-:Y:S01]  /*26cb0*/  FFMA.FTZ R0, R171, R3.reuse, -R68.reuse ;  /* 0x00000003ab007223 */ /* 0x180fe20000010844 */
[-CC-:B------:R-:W-:Y:S01]  /*26cc0*/  FFMA.FTZ R48, R170, R3.reuse, -R68.reuse ;  /* 0x00000003aa307223 */ /* 0x180fe20000010844 */
[-C--:B------:R-:W-:Y:S01]  /*26cd0*/  FFMA.FTZ R68, R169, R3.reuse, -R68 ;  /* 0x00000003a9447223 */ /* 0x080fe20000010844 */
[----:B------:R-:W-:Y:S01]  /*26ce0*/  IMAD.MOV.U32 R169, RZ, RZ, R165 ;  /* 0x000000ffffa97224 */ /* 0x000fe200078e00a5 */
[C---:B------:R-:W-:Y:S01]  /*26cf0*/  HMMA.16816.F32.BF16 R16, R40.reuse, R50, R16 ;  /* 0x000000322810723c */ /* 0x040fe20000041810 */
[----:B------:R1:W-:Y:S02]  /*26d00*/  MUFU.EX2 R51, R48 ;  /* 0x0000003000337308 */ /* 0x0003e40000000800 */
[----:B------:R-:W-:Y:S01]  /*26d10*/  FADD.FTZ R49, R109, R56 ;  /* 0x000000386d317221 */ /* 0x000fe20000010000 */
[----:B----4-:R-:W-:Y:S07]  /*26d20*/  FADD.FTZ R2, R112, R57 ;  /* 0x0000003970027221 */ /* 0x010fee0000010000 */
[----:B------:R-:W4:Y:S01]  /*26d30*/  MUFU.EX2 R68, R68 ;  /* 0x0000004400447308 */ /* 0x000f220000000800 */
[----:B------:R-:W-:Y:S01]  /*26d40*/  FADD.FTZ R49, R97, R49 ;  /* 0x0000003161317221 */ /* 0x000fe20000010000 */
[C---:B--2---:R-:W-:Y:S08]  /*26d50*/  HMMA.16816.F32.BF16 R20, R40.reuse, R52, R20 ;  /* 0x000000342814723c */ /* 0x044ff00000041814 */
[----:B------:R2:W5:Y:S01]  /*26d60*/  MUFU.EX2 R57, R0 ;  /* 0x0000000000397308 */ /* 0x0005620000000800 */
[----:B-1----:R-:W-:Y:S01]  /*26d70*/  FFMA.FTZ R48, R168, R3, -R70 ;  /* 0x00000003a8307223 */ /* 0x002fe20000010846 */
[C---:B------:R-:W-:Y:S03]  /*26d80*/  HMMA.16816.F32.BF16 R24, R40.reuse, R54, R24 ;  /* 0x000000362818723c */ /* 0x040fe60000041818 */
[----:B------:R-:W-:Y:S01]  /*26d90*/  IMAD.MOV.U32 R168, RZ, RZ, R166 ;  /* 0x000000ffffa87224 */ /* 0x000fe200078e00a6 */
[----:B----4-:R-:W-:Y:S04]  /*26da0*/  F2FP.BF16.F32.PACK_AB R166, R68, R51 ;  /* 0x0000003344a6723e */ /* 0x010fe800000010ff */
[----:B------:R-:W-:Y:S01]  /*26db0*/  MUFU.EX2 R48, R48 ;  /* 0x0000003000307308 */ /* 0x000fe20000000800 */
[----:B--2---:R-:W-:Y:S01]  /*26dc0*/  FADD.FTZ R0, R98, R2 ;  /* 0x0000000262007221 */ /* 0x004fe20000010000 */
[C---:B---3--:R-:W-:Y:S03]  /*26dd0*/  HMMA.16816.F32.BF16 R28, R40.reuse, R44, R28 ;  /* 0x0000002c281c723c */ /* 0x048fe6000004181c */
[-CC-:B------:R-:W-:Y:S01]  /*26de0*/  FFMA.FTZ R2, R167, R3.reuse, -R70.reuse ;  /* 0x00000003a7027223 */ /* 0x180fe20000010846 */
[----:B------:R-:W-:Y:S01]  /*26df0*/  FFMA.FTZ R70, R38, R3, -R70 ;  /* 0x0000000326467223 */ /* 0x000fe20000010846 */
[----:B------:R-:W-:Y:S01]  /*26e00*/  FADD.FTZ R50, R101, R0 ;  /* 0x0000000065327221 */ /* 0x000fe20000010000 */
[----:B------:R-:W-:Y:S02]  /*26e10*/  FADD.FTZ R0, R99, R49 ;  /* 0x0000003163007221 */ /* 0x000fe40000010000 */
[----:B------:R1:W2:Y:S01]  /*26e20*/  MUFU.EX2 R38, R2 ;  /* 0x0000000200267308 */ /* 0x0002a20000000800 */
[----:B------:R-:W-:Y:S03]  /*26e30*/  HMMA.16816.F32.BF16 R32, R40, R46, R32 ;  /* 0x0000002e2820723c */ /* 0x000fe60000041820 */
[----:B------:R-:W-:Y:S06]  /*26e40*/  FADD.FTZ R0, R100, R0 ;  /* 0x0000000064007221 */ /* 0x000fec0000010000 */
[----:B------:R-:W3:Y:S01]  /*26e50*/  MUFU.EX2 R70, R70 ;  /* 0x0000004600467308 */ /* 0x000ee20000000800 */
[----:B-----5:R-:W-:Y:S01]  /*26e60*/  F2FP.BF16.F32.PACK_AB R164, R57, R58 ;  /* 0x0000003a39a4723e */ /* 0x020fe200000010ff */
[----:B------:R-:W-:Y:S01]  /*26e70*/  FADD.FTZ R0, R103, R0 ;  /* 0x0000000067007221 */ /* 0x000fe20000010000 */
[C---:B------:R-:W-:Y:S01]  /*26e80*/  ISETP.GT.AND P0, PT, R168.reuse, R169, PT ;  /* 0x000000a9a800720c */ /* 0x040fe20003f04270 */
[----:B------:R-:W-:Y:S02]  /*26e90*/  VIADD R168, R168, 0xffffffff ;  /* 0xffffffffa8a87836 */ /* 0x000fe40000000000 */
[----:B------:R-:W-:Y:S01]  /*26ea0*/  FADD.FTZ R0, R89, R0 ;  /* 0x0000000059007221 */ /* 0x000fe20000010000 */
[----:B-1----:R-:W-:Y:S01]  /*26eb0*/  FADD.FTZ R2, R102, R50 ;  /* 0x0000003266027221 */ /* 0x002fe20000010000 */
[----:B--2---:R-:W-:Y:S03]  /*26ec0*/  F2FP.BF16.F32.PACK_AB R165, R38, R48 ;  /* 0x0000003026a5723e */ /* 0x004fe600000010ff */
        /* <DEDUP_REMOVED lines=50> */
[----:B------:R-:W-:Y:S05]  /*271f0*/  FADD.FTZ R0, R70, R0 ;  /* 0x0000000046007221 */ /* 0x000fea0000010000 */
[----:B------:R1:W-:Y:S04]  /*27200*/  STL [R1+0x4c], R0 ;  /* 0x00004c0001007387 */ /* 0x0003e80000100800 */
[----:B------:R1:W-:Y:S01]  /*27210*/  STL [R1+0x18], R168 ;  /* 0x000018a801007387 */ /* 0x0003e20000100800 */
[----:B------:R-:W-:Y:S05]  /*27220*/  @P0 BRA `(.L_x_6328) ;  /* 0xffffff3c00080947 */ /* 0x000fea000383ffff */
.L_x_6321:
[----:B------:R2:W5:Y:S04]  /*27230*/  LDL R8, [R1+0x48] ;  /* 0x0000480001087983 */ /* 0x0005680000100800 */
[----:B------:R2:W5:Y:S04]  /*27240*/  LDL R6, [R1+0x4c] ;  /* 0x00004c0001067983 */ /* 0x0005680000100800 */
[----:B------:R2:W5:Y:S01]  /*27250*/  LD.E R24, desc[UR4][R134.64+0xd8] ;  /* 0x0000d80486187980 */ /* 0x000562000c101900 */
[----:B------:R-:W-:Y:S01]  /*27260*/  UMOV UR6, 0xffffffff ;  /* 0xffffffff00067882 */ /* 0x000fe20000000000 */
[----:B------:R-:W-:-:S02]  /*27270*/  MOV R7, 0x20 ;  /* 0x0000002000077802 */ /* 0x000fc40000000f00 */
[----:B------:R-:W-:Y:S05]  /*27280*/  BRA.DIV UR6, `(.L_x_6329) ;  /* 0x0000000e06c87947 */ /* 0x000fea000b800000 */
[----:B-----5:R-:W3:Y:S04]  /*27290*/  SHFL.BFLY PT, R5, R8, 0x2, 0x1f ;  /* 0x0c401f0008057f89 */ /* 0x020ee800000e0000 */
[----:B-1----:R-:W1:Y:S01]  /*272a0*/  SHFL.BFLY PT, R2, R6, 0x2, 0x1f ;  /* 0x0c401f0006027f89 */ /* 0x002e6200000e0000 */
[----:B---3--:R-:W-:Y:S01]  /*272b0*/  FADD.FTZ R5, R5, R8 ;  /* 0x0000000805057221 */ /* 0x008fe20000010000 */
[----:B-1----:R-:W-:-:S04]  /*272c0*/  FADD.FTZ R2, R2, R6 ;  /* 0x0000000602027221 */ /* 0x002fc80000010000 */
[----:B------:R-:W1:Y:S04]  /*272d0*/  SHFL.BFLY PT, R22, R5, 0x1, 0x1f ;  /* 0x0c201f0005167f89 */ /* 0x000e6800000e0000 */
[----:B------:R3:W4:Y:S01]  /*272e0*/  SHFL.BFLY PT, R3, R2, 0x1, 0x1f ;  /* 0x0c201f0002037f89 */ /* 0x00072200000e0000 */
[----:B-1----:R-:W-:-:S07]  /*272f0*/  FADD.FTZ R22, R5, R22 ;  /* 0x0000001605167221 */ /* 0x002fce0000010000 */
.L_x_6342:
[----:B------:R-:W5:Y:S04]  /*27300*/  LDL.LU R5, [R1+0x54] ;  /* 0x0000540001057983 */ /* 0x000f680000300800 */
[----:B------:R-:W2:Y:S04]  /*27310*/  LDL.LU R9, [R1+0x50] ;  /* 0x0000500001097983 */ /* 0x000ea80000300800 */
[----:B------:R-:W2:Y:S01]  /*27320*/  LDL.LU R6, [R1+0x44] ;  /* 0x0000440001067983 */ /* 0x000ea20000300800 */
[----:B------:R-:W3:Y:S01]  /*27330*/  MUFU.RCP R0, R22 ;  /* 0x0000001600007308 */ /* 0x000ee20000001000 */
[----:B------:R-:W-:Y:S01]  /*27340*/  FSETP.NE.FTZ.AND P1, PT, R22, RZ, PT ;  /* 0x000000ff1600720b */ /* 0x000fe20003f35000 */
[----:B----4-:R-:W-:Y:S01]  /*27350*/  FADD.FTZ R23, R2, R3 ;  /* 0x0000000302177221 */ /* 0x010fe20000010000 */
[----:B------:R-:W-:Y:S01]  /*27360*/  SHF.L.U32 R4, R219, 0x4, RZ ;  /* 0x00000004db047819 */ /* 0x000fe200000006ff */
[----:B------:R-:W-:Y:S01]  /*27370*/  IMAD.MOV.U32 R21, RZ, RZ, 0x10 ;  /* 0x00000010ff157424 */ /* 0x000fe200078e00ff */
[----:B------:R-:W4:Y:S02]  /*27380*/  LDL R25, [R1+0x64] ;  /* 0x0000640001197983 */ /* 0x000f240000100800 */
[----:B------:R-:W-:-:S02]  /*27390*/  LOP3.LUT R3, R4, 0x1c0, RZ, 0xc0, !PT ;  /* 0x000001c004037812 */ /* 0x000fc400078ec0ff */
[----:B------:R-:W-:Y:S02]  /*273a0*/  FSETP.NE.FTZ.AND P0, PT, R23, RZ, PT ;  /* 0x000000ff1700720b */ /* 0x000fe40003f15000 */
[----:B---3--:R-:W-:Y:S02]  /*273b0*/  FSEL R2, R0, 1, P1 ;  /* 0x3f80000000027808 */ /* 0x008fe40000800000 */
[----:B------:R-:W1:Y:S01]  /*273c0*/  MUFU.RCP R0, R23 ;  /* 0x0000001700007308 */ /* 0x000e620000001000 */
        /* <DEDUP_REMOVED lines=17> */
[----:B------:R-:W-:-:S03]  /*274e0*/  SEL R7, R7, 0xffffffe0, !P3 ;  /* 0xffffffe007077807 */ /* 0x000fc60005800000 */
        /* <DEDUP_REMOVED lines=29> */
[----:B-----5:R-:W-:Y:S01]  /*276c0*/  LOP3.LUT R3, R3, 0x38, R5, 0xf8, !PT ;  /* 0x0000003803037812 */ /* 0x020fe200078ef805 */
[----:B------:R-:W-:-:S03]  /*276d0*/  FMUL.FTZ R5, R2, R141 ;  /* 0x0000008d02057220 */ /* 0x000fc60000410000 */
[----:B--2---:R-:W-:Y:S01]  /*276e0*/  LOP3.LUT R2, R3, R9, R217, 0xfe, !PT ;  /* 0x0000000903027212 */ /* 0x004fe200078efed9 */
[----:B------:R-:W-:Y:S01]  /*276f0*/  FMUL.FTZ R9, R0, R147 ;  /* 0x0000009300097220 */ /* 0x000fe20000410000 */
[----:B------:R-:W-:Y:S02]  /*27700*/  F2FP.BF16.F32.PACK_AB R0, R137, R136 ;  /* 0x000000888900723e */ /* 0x000fe400000010ff */
[----:B------:R-:W-:Y:S02]  /*27710*/  LEA R2, R2, R215, 0x1 ;  /* 0x000000d702027211 */ /* 0x000fe400078e08ff */
[----:B------:R-:W-:-:S03]  /*27720*/  MOV R26, R6 ;  /* 0x00000006001a7202 */ /* 0x000fc60000000f00 */
[----:B------:R1:W-:Y:S01]  /*27730*/  STS [R2], R0 ;  /* 0x0000000002007388 */ /* 0x0003e20000000800 */
[----:B------:R-:W-:Y:S01]  /*27740*/  IMAD.IADD R3, R7, 0x1, R2 ;  /* 0x0000000107037824 */ /* 0x000fe200078e0202 */
[----:B------:R-:W-:Y:S02]  /*27750*/  F2FP.BF16.F32.PACK_AB R5, R5, R140 ;  /* 0x0000008c0505723e */ /* 0x000fe400000010ff */
[----:B------:R-:W-:Y:S01]  /*27760*/  IADD3 R6, PT, PT, R21, R2, RZ ;  /* 0x0000000215067210 */ /* 0x000fe20007ffe0ff */
[----:B------:R2:W-:Y:S01]  /*27770*/  STS [R2+0x400], R4 ;  /* 0x0004000402007388 */ /* 0x0005e20000000800 */
[----:B------:R-:W-:-:S03]  /*27780*/  F2FP.BF16.F32.PACK_AB R9, R9, R146 ;  /* 0x000000920909723e */ /* 0x000fc600000010ff */
[----:B------:R-:W-:Y:S04]  /*27790*/  STS [R6], R5 ;  /* 0x0000000506007388 */ /* 0x000fe80000000800 */
[----:B------:R-:W-:Y:S04]  /*277a0*/  STS [R6+0x400], R11 ;  /* 0x0004000b06007388 */ /* 0x000fe80000000800 */
[----:B------:R-:W-:Y:S01]  /*277b0*/  STS [R3], R10 ;  /* 0x0000000a03007388 */ /* 0x000fe20000000800 */
[C---:B-1----:R-:W-:Y:S01]  /*277c0*/  IADD3 R0, PT, PT, R2.reuse, 0x40, RZ ;  /* 0x0000004002007810 */ /* 0x042fe20007ffe0ff */
[----:B------:R-:W-:Y:S01]  /*277d0*/  @P4 VIADD R0, R2, 0xffffffc0 ;  /* 0xffffffc002004836 */ /* 0x000fe20000000000 */
[----:B--2---:R-:W-:-:S04]  /*277e0*/  IADD3 R4, PT, PT, R21, R3, RZ ;  /* 0x0000000315047210 */ /* 0x004fc80007ffe0ff */
[-C--:B------:R-:W-:Y:S01]  /*277f0*/  IADD3 R2, PT, PT, R7, R0.reuse, RZ ;  /* 0x0000000007027210 */ /* 0x080fe20007ffe0ff */
        /* <DEDUP_REMOVED lines=20> */
[----:B------:R-:W5:Y:S01]  /*27940*/  @P1 MUFU.LG2 R3, R22 ;  /* 0x0000001600031308 */ /* 0x000f620000000c00 */
[----:B------:R-:W-:-:S07]  /*27950*/  LOP3.LUT R0, R26, 0x1c0, RZ, 0xc0, !PT ;  /* 0x000001c01a007812 */ /* 0x000fce00078ec0ff */
[----:B------:R-:W2:Y:S01]  /*27960*/  @P0 MUFU.LG2 R2, R23 ;  /* 0x0000001700020308 */ /* 0x000ea20000000c00 */
[----:B----4-:R-:W-:Y:S02]  /*27970*/  ISETP.NE.AND P2, PT, R25, -0x1, PT ;  /* 0xffffffff1900780c */ /* 0x010fe40003f45270 */
[----:B------:R-:W-:-:S04]  /*27980*/  LOP3.LUT R0, R0, 0x38, R219, 0xf8, !PT ;  /* 0x0000003800007812 */ /* 0x000fc800078ef8db */
[----:B------:R-:W-:Y:S01]  /*27990*/  LOP3.LUT R0, R0, R213, RZ, 0x3c, !PT ;  /* 0x000000d500007212 */ /* 0x000fe200078e3cff */
[----:B------:R-:W-:Y:S01]  /*279a0*/  BSSY.RECONVERGENT B0, `(.L_x_6330) ;  /* 0x0000017000007945 */ /* 0x000fe20003800200 */
[----:B------:R-:W-:Y:S01]  /*279b0*/  LOP3.LUT R216, R216, 0x30, RZ, 0xc0, !PT ;  /* 0x00000030d8d87812 */ /* 0x000fe200078ec0ff */
[----:B-----5:R-:W-:Y:S01]  /*279c0*/  @P1 FMUL.FTZ R3, R3, 0.69314718246459960938 ;  /* 0x3f31721803031820 */ /* 0x020fe20000410000 */
[----:B------:R-:W-:Y:S02]  /*279d0*/  SHF.R.U32.HI R13, RZ, 0x2, R219 ;  /* 0x00000002ff0d7819 */ /* 0x000fe400000116db */
[----:B------:R-:W-:Y:S01]  /*279e0*/  LOP3.LUT R0, R0, 0x1e00, R26, 0xf8, !PT ;  /* 0x00001e0000007812 */ /* 0x000fe200078ef81a */
[----:B--2---:R-:W-:Y:S01]  /*279f0*/  @P2 IMAD R19, R5, R25, RZ ;  /* 0x0000001905132224 */ /* 0x004fe200078e02ff */
[----:B------:R-:W-:Y:S01]  /*27a00*/  MOV R18, 0x7f800000 ;  /* 0x7f80000000127802 */ /* 0x000fe20000000f00 */
[----:B------:R-:W-:Y:S01]  /*27a10*/  @P0 FMUL.FTZ R2, R2, 0.69314718246459960938 ;  /* 0x3f31721802020820 */ /* 0x000fe20000410000 */
[----:B------:R-:W-:Y:S01]  /*27a20*/  MOV R17, 0x7f800000 ;  /* 0x7f80000000117802 */ /* 0x000fe20000000f00 */
[----:B------:R-:W-:Y:S01]  /*27a30*/  @P1 FFMA.FTZ R18, R24, R37, R3 ;  /* 0x0000002518121223 */ /* 0x000fe20000010003 */
[----:B------:R-:W-:Y:S01]  /*27a40*/  LOP3.LUT R13, R216, 0x7, R13, 0xf8, !PT ;  /* 0x00000007d80d7812 */ /* 0x000fe200078ef80d */
[----:B------:R-:W-:Y:S01]  /*27a50*/  @P0 FFMA.FTZ R17, R24, R36, R2 ;  /* 0x0000002418110223 */ /* 0x000fe20000010002 */
[----:B------:R-:W-:Y:S01]  /*27a60*/  LEA R0, R0, R215, 0x1 ;  /* 0x000000d700007211 */ /* 0x000fe200078e08ff */
[----:B------:R-:W-:-:S04]  /*27a70*/  @P2 IMAD.WIDE.U32 R14, R4, R25, RZ ;  /* 0x00000019040e2225 */ /* 0x000fc800078e00ff */
[----:B-1----:R-:W-:-:S04]  /*27a80*/  @!P3 IMAD R12, R12, R39, R38 ;  /* 0x000000270c0cb224 */ /* 0x002fc800078e0226 */
[----:B---3--:R-:W-:Y:S01]  /*27a90*/  @!P3 IMAD R12, R12, R6, RZ ;  /* 0x000000060c0cb224 */ /* 0x008fe200078e02ff */
[----:B------:R-:W-:Y:S06]  /*27aa0*/  @!P3 BRA `(.L_x_6331) ;  /* 0x000000000018b947 */ /* 0x000fec0003800000 */
[----:B------:R-:W2:Y:S04]  /*27ab0*/  @!P2 LD.E R2, desc[UR4][R134.64+0xb4] ;  /* 0x0000b4048602a980 */ /* 0x000ea8000c101900 */
[----:B------:R-:W3:Y:S01]  /*27ac0*/  LD.E R3, desc[UR4][R134.64+0xd4] ;  /* 0x0000d40486037980 */ /* 0x000ee2000c101900 */
[----:B--2---:R-:W-:Y:S02]  /*27ad0*/  @!P2 IMAD R25, R2, R39, RZ ;  /* 0x000000270219a224 */ /* 0x004fe400078e02ff */
[----:B---3--:R-:W-:-:S03]  /*27ae0*/  IMAD R2, R3, R38, RZ ;  /* 0x0000002603027224 */ /* 0x008fc600078e02ff */
[----:B------:R1:W-:Y:S02]  /*27af0*/  @!P2 STL [R1+0x64], R25 ;  /* 0x000064190100a387 */ /* 0x0003e40000100800 */
[----:B------:R-:W-:Y:S02]  /*27b00*/  IADD3 R12, PT, PT, R2, R25, RZ ;  /* 0x00000019020c7210 */ /* 0x000fe40007ffe0ff */
.L_x_6331:
[----:B------:R-:W-:Y:S05]  /*27b10*/  BSYNC.RECONVERGENT B0 ;  /* 0x0000000000007941 */ /* 0x000fea0003800200 */
.L_x_6330:
        /* <DEDUP_REMOVED lines=26> */
.L_x_6333:
[----:B------:R-:W-:Y:S05]  /*27cc0*/  BSYNC.RECONVERGENT B0 ;  /* 0x0000000000007941 */ /* 0x000fea0003800200 */
.L_x_6332:
        /* <DEDUP_REMOVED lines=45> */
.L_x_6335:
[----:B------:R-:W-:Y:S05]  /*27fa0*/  BSYNC.RECONVERGENT B0 ;  /* 0x0000000000007941 */ /* 0x000fea0003800200 */
.L_x_6334:
        /* <DEDUP_REMOVED lines=13> */
.L_x_6337:
[----:B------:R-:W-:Y:S05]  /*28080*/  BSYNC.RECONVERGENT B0 ;  /* 0x0000000000007941 */ /* 0x000fea0003800200 */
.L_x_6336:
[----:B--23--:R-:W-:Y:S02]  /*28090*/  MOV R9, 0x50 ;  /* 0x0000005000097802 */ /* 0x00cfe40000000f00 */
[----:B------:R-:W-:-:S03]  /*280a0*/  MOV R3, 0x0 ;  /* 0x0000000000037802 */ /* 0x000fc60000000f00 */
[----:B------:R-:W-:-:S04]  /*280b0*/  IMAD.MOV.U32 R2, RZ, RZ, R9 ;  /* 0x000000ffff027224 */ /* 0x000fc800078e0009 */
[----:B-1--4-:R-:W-:Y:S05]  /*280c0*/  @P1 RET.REL.NODEC R2 `(_ZN5flash24flash_fwd_splitkv_kernelI23Flash_fwd_kernel_traitsILi64ELi64ELi256ELi4ELb0ELb0EN7cutlass10bfloat16_tE19Flash_kernel_traitsILi64ELi64ELi256ELi4ES3_EELb0ELb1ELb1ELb0ELb0ELb1ELb0ELb0EEEvNS_16Flash_fwd_paramsE) ;  /* 0xfffffd7c02cc1950 */ /* 0x012fea0003c3ffff */
        /* <DEDUP_REMOVED lines=13> */
[----:B------:R-:W-:Y:S05]  /*281a0*/  RET.REL.NODEC R2 `(_ZN5flash24flash_fwd_splitkv_kernelI23Flash_fwd_kernel_traitsILi64ELi64ELi256ELi4ELb0ELb0EN7cutlass10bfloat16_tE19Flash_kernel_traitsILi64ELi64ELi256ELi4ES3_EELb0ELb1ELb1ELb0ELb0ELb1ELb0ELb0EEEvNS_16Flash_fwd_paramsE) ;  /* 0xfffffd7c02947950 */ /* 0x000fea0003c3ffff */
.L_x_6329:
[----:B-1----:R-:W-:Y:S01]  /*281b0*/  IMAD.MOV.U32 R0, RZ, RZ, 0x2 ;  /* 0x00000002ff007424 */ /* 0x002fe200078e00ff */
[----:B-----5:R-:W-:Y:S01]  /*281c0*/  MOV R2, R8 ;  /* 0x0000000800027202 */ /* 0x020fe20000000f00 */
[----:B------:R-:W-:Y:S01]  /*281d0*/  IMAD.MOV.U32 R4, RZ, RZ, -0x1 ;  /* 0xffffffffff047424 */ /* 0x000fe200078e00ff */
[----:B------:R-:W-:-:S07]  /*281e0*/  MOV R3, 0x1f ;  /* 0x0000001f00037802 */ /* 0x000fce0000000f00 */
[----:B--2---:R-:W-:Y:S05]  /*281f0*/  WARPSYNC.COLLECTIVE R4, `(.L_x_6338) ;  /* 0x0000000004087348 */ /* 0x004fea0003c00000 */
[----:B------:R1:W3:Y:S02]  /*28200*/  SHFL.BFLY P0, R0, R2, R0, R3 ;  /* 0x0c00000002007389 */ /* 0x0002e40000000003 */
[----:B-123--:R-:W-:Y:S05]  /*28210*/  ENDCOLLECTIVE ;  /* 0x000000000000791b */ /* 0x00efea0003800000 */
.L_x_6338:
[----:B------:R-:W-:Y:S02]  /*28220*/  MOV R5, R0 ;  /* 0x0000000000057202 */ /* 0x000fe40000000f00 */
[----:B------:R-:W-:-:S03]  /*28230*/  MOV R0, 0x1 ;  /* 0x0000000100007802 */ /* 0x000fc60000000f00 */
[----:B------:R-:W-:-:S04]  /*28240*/  FADD.FTZ R5, R5, R8 ;  /* 0x0000000805057221 */ /* 0x000fc80000010000 */
[----:B------:R-:W-:-:S07]  /*28250*/  IMAD.MOV.U32 R2, RZ, RZ, R5 ;  /* 0x000000ffff027224 */ /* 0x000fce00078e0005 */
[----:B------:R-:W-:Y:S05]  /*28260*/  WARPSYNC.COLLECTIVE R4, `(.L_x_6339) ;  /* 0x0000000004087348 */ /* 0x000fea0003c00000 */
[----:B------:R1:W2:Y:S02]  /*28270*/  SHFL.BFLY P0, R0, R2, R0, R3 ;  /* 0x0c00000002007389 */ /* 0x0002a40000000003 */
[----:B-12---:R-:W-:Y:S05]  /*28280*/  ENDCOLLECTIVE ;  /* 0x000000000000791b */ /* 0x006fea0003800000 */
.L_x_6339:
[----:B------:R-:W-:Y:S01]  /*28290*/  IMAD.MOV.U32 R22, RZ, RZ, R0 ;  /* 0x000000ffff167224 */ /* 0x000fe200078e0000 */
[----:B------:R-:W-:Y:S02]  /*282a0*/  MOV R0, 0x2 ;  /* 0x0000000200007802 */ /* 0x000fe40000000f00 */
[----:B------:R-:W-:Y:S01]  /*282b0*/  MOV R2, R6 ;  /* 0x0000000600027202 */ /* 0x000fe20000000f00 */
[----:B------:R-:W-:-:S07]  /*282c0*/  FADD.FTZ R22, R5, R22 ;  /* 0x0000001605167221 */ /* 0x000fce0000010000 */
[----:B------:R-:W-:Y:S05]  /*282d0*/  WARPSYNC.COLLECTIVE R4, `(.L_x_6340) ;  /* 0x0000000004087348 */ /* 0x000fea0003c00000 */
[----:B------:R1:W2:Y:S02]  /*282e0*/  SHFL.BFLY P0, R0, R2, R0, R3 ;  /* 0x0c00000002007389 */ /* 0x0002a40000000003 */
[----:B-12---:R-:W-:Y:S05]  /*282f0*/  ENDCOLLECTIVE ;  /* 0x000000000000791b */ /* 0x006fea0003800000 */
.L_x_6340:
[----:B------:R-:W-:Y:S01]  /*28300*/  IMAD.MOV.U32 R2, RZ, RZ, R0 ;  /* 0x000000ffff027224 */ /* 0x000fe200078e0000 */
[----:B------:R-:W-:-:S03]  /*28310*/  MOV R0, 0x1 ;  /* 0x0000000100007802 */ /* 0x000fc60000000f00 */
[----:B------:R-:W-:-:S07]  /*28320*/  FADD.FTZ R2, R2, R6 ;  /* 0x0000000602027221 */ /* 0x000fce0000010000 */
[----:B------:R-:W-:Y:S05]  /*28330*/  WARPSYNC.COLLECTIVE R4, `(.L_x_6341) ;  /* 0x0000000004087348 */ /* 0x000fea0003c00000 */
[----:B------:R1:W2:Y:S02]  /*28340*/  SHFL.BFLY P0, R0, R2, R0, R3 ;  /* 0x0c00000002007389 */ /* 0x0002a40000000003 */
[----:B-12---:R-:W-:Y:S05]  /*28350*/  ENDCOLLECTIVE ;  /* 0x000000000000791b */ /* 0x006fea0003800000 */
.L_x_6341:
[----:B------:R-:W-:Y:S01]  /*28360*/  MOV R3, R0 ;  /* 0x0000000000037202 */ /* 0x000fe20000000f00 */
[----:B------:R-:W-:Y:S06]  /*28370*/  BRA `(.L_x_6342) ;  /* 0xffffffec00e07947 */ /* 0x000fec000383ffff */
.L_x_6343:
        /* <DEDUP_REMOVED lines=16> */
.L_x_14759:


//--------------------- .text._ZN5flash24flash_fwd_splitkv_kernelI23Flash_fwd_kernel_traitsILi64ELi64ELi256ELi4ELb0ELb0EN7cutlass10bfloat16_tE19Flash_kernel_traitsILi64ELi64ELi256ELi4ES3_EELb0ELb1ELb0ELb0ELb1ELb0ELb0ELb1EEEvNS_16Flash_fwd_paramsE --------------------------
	.section	.text._ZN5flash24flash_fwd_splitkv_kernelI23Flash_fwd_kernel_traitsILi64ELi64ELi256ELi4ELb0ELb0EN7cutlass10bfloat16_tE19Flash_kernel_traitsILi64ELi64ELi256ELi4ES3_EELb0ELb1ELb0ELb0ELb1ELb0ELb0ELb1EEEvNS_16Flash_fwd_paramsE,"ax",@progbits
	.align	128
        .global         _ZN5flash24flash_fwd_splitkv_kernelI23Flash_fwd_kernel_traitsILi64ELi64ELi256ELi4ELb0ELb0EN7cutlass10bfloat16_tE19Flash_kernel_traitsILi64ELi64ELi256ELi4ES3_EELb0ELb1ELb0ELb0ELb1ELb0ELb0ELb1EEEvNS_16Flash_fwd_paramsE
        .type           _ZN5flash24flash_fwd_splitkv_kernelI23Flash_fwd_kernel_traitsILi64ELi64ELi256ELi4ELb0ELb0EN7cutlass10bfloat16_tE19Flash_kernel_traitsILi64ELi64ELi256ELi4ES3_EELb0ELb1ELb0ELb0ELb1ELb0ELb0ELb1EEEvNS_16Flash_fwd_paramsE,@function
        .size           _ZN5flash24flash_fwd_splitkv_kernelI23Flash_fwd_kernel_traitsILi64ELi64ELi256ELi4ELb0ELb0EN7cutlass10bfloat16_tE19Flash_kernel_traitsILi64ELi64ELi256ELi4ES3_EELb0ELb1ELb0ELb0ELb1ELb0ELb0ELb1EEEvNS_16Flash_fwd_paramsE,(.L_x_14760 - _ZN5flash24flash_fwd_splitkv_kernelI23Flash_fwd_kernel_traitsILi64ELi64ELi256ELi4ELb0ELb0EN7cutlass10bfloat16_tE19Flash_kernel_traitsILi64ELi64ELi256ELi4ES3_EELb0ELb1ELb0ELb0ELb1ELb0ELb0ELb1EEEvNS_16Flash_fwd_paramsE)
        .other          _ZN5flash24flash_fwd_splitkv_kernelI23Flash_fwd_kernel_traitsILi64ELi64ELi256ELi4ELb0ELb0EN7cutlass10bfloat16_tE19Flash_kernel_traitsILi64ELi64ELi256ELi4ES3_EELb0ELb1ELb0ELb0ELb1ELb0ELb0ELb1EEEvNS_16Flash_fwd_paramsE,@"STO_CUDA_ENTRY STV_DEFAULT"
_ZN5flash24flash_fwd_splitkv_kernelI23Flash_fwd_kernel_traitsILi64ELi64ELi256ELi4ELb0ELb0EN7cutlass10bfloat16_tE19Flash_kernel_traitsILi64ELi64ELi256ELi4ES3_EELb0ELb1ELb0ELb0ELb1ELb0ELb0ELb1EEEvNS_16Flash_fwd_paramsE:
.text._ZN5flash24flash_fwd_splitkv_kernelI23Flash_fwd_kernel_traitsILi64ELi64ELi256ELi4ELb0ELb0EN7cutlass10bfloat16_tE19Flash_kernel_traitsILi64ELi64ELi256ELi4ES3_EELb0ELb1ELb0ELb0ELb1ELb0ELb0ELb1EEEvNS_16Flash_fwd_paramsE:
[----:B------:R-:W1:Y:S08]  /*0000*/  LDC R1, c[0x0][0x37c] ;  /* 0x0000df00ff017b82 */ /* 0x000e700000000800 */
[----:B------:R-:W2:Y:S01]  /*0010*/  LDC.64 R134, c[0x0][0x348] ;  /* 0x0000d200ff867b82 */ /* 0x000ea20000000a00 */
[----:B------:R-:W-:Y:S01]  /*0020*/  BSSY.RECONVERGENT B3, `(.L_x_6344) ;  /* 0x0000003000037945 */ /* 0x000fe20003800200 */
[----:B-1----:R-:W-:-:S06]  /*0030*/  IADD3 R1, PT, PT, R1, -0x160, RZ ;  /* 0xfffffea001017810 */ /* 0x002fcc0007ffe0ff */
[----:B--2---:R-:W-:Y:S05]  /*0040*/  CALL.REL.NOINC `($_ZN5flash24flash_fwd_splitkv_kernelI23Flash_fwd_kernel_traitsILi64ELi64ELi256ELi4ELb0ELb0EN7cutlass10bfloat16_tE19Flash_kernel_traitsILi64ELi64ELi256ELi4ES3_EELb0ELb1ELb0ELb0ELb1ELb0ELb0ELb1EEEvNS_16Flash_fwd_paramsE$_ZN5flash30compute_attn_1rowblock_splitkvI23Flash_fwd_kernel_traitsILi64ELi64ELi256ELi4ELb0ELb0EN7cutlass10bfloat16_tE19Flash_kernel_traitsILi64ELi64ELi256ELi4ES3_EELb0ELb1ELb0ELb0ELb1ELb0ELb0ELb1ENS_16Flash_fwd_paramsEEEvRKT8_iiiii) ;  /* 0x0000000000087944 */ /* 0x004fea0003c00000 */
[----:B------:R-:W-:Y:S05]  /*0050*/  BSYNC.RECONVERGENT B3 ;  /* 0x0000000000037941 */ /* 0x000fea0003800200 */
.L_x_6344:
[----:B------:R-:W-:Y:S05]  /*0060*/  EXIT ;  /* 0x000000000000794d */ /* 0x000fea0003800000 */
        .type           $_ZN5flash24flash_fwd_splitkv_kernelI23Flash_fwd_kernel_traitsILi64ELi64ELi256ELi4ELb0ELb0EN7cutlass10bfloat16_tE19Flash_kernel_traitsILi64ELi64ELi256ELi4ES3_EELb0ELb1ELb0ELb0ELb1ELb0ELb0ELb1EEEvNS_16Flash_fwd_paramsE$_ZN5flash30compute_attn_1rowblock_splitkvI23Flash_fwd_kernel_traitsILi64ELi64ELi256ELi4ELb0ELb0EN7cutlass10bfloat16_tE19Flash_kernel_traitsILi64ELi64ELi256ELi4ES3_EELb0ELb1ELb0ELb0ELb1ELb0ELb0ELb1ENS_16Flash_fwd_paramsEEEvRKT8_iiiii,@function
        .size           $_ZN5flash24flash_fwd_splitkv_kernelI23Flash_fwd_kernel_traitsILi64ELi64ELi256ELi4ELb0ELb0EN7cutlass10bfloat16_tE19Flash_kernel_traitsILi64ELi64ELi256ELi4ES3_EELb0ELb1ELb0ELb0ELb1ELb0ELb0ELb1EEEvNS_16Flash_fwd_paramsE$_ZN5flash30compute_attn_1rowblock_splitkvI23Flash_fwd_kernel_traitsILi64ELi64ELi256ELi4ELb0ELb0EN7cutlass10bfloat16_tE19Flash_kernel_traitsILi64ELi64ELi256ELi4ES3_EELb0ELb1ELb0ELb0ELb1ELb0ELb0ELb1ENS_16Flash_fwd_paramsEEEvRKT8_iiiii,(.L_x_14760 - $_ZN5flash24flash_fwd_splitkv_kernelI23Flash_fwd_kernel_traitsILi64ELi64ELi256ELi4ELb0ELb0EN7cutlass10bfloat16_tE19Flash_kernel_traitsILi64ELi64ELi256ELi4ES3_EELb0ELb1ELb0ELb0ELb1ELb0ELb0ELb1EEEvNS_16Flash_fwd_paramsE$_ZN5flash30compute_attn_1rowblock_splitkvI23Flash_fwd_kernel_traitsILi64ELi64ELi256ELi4ELb0ELb0EN7cutlass10bfloat16_tE19Flash_kernel_traitsILi64ELi64ELi256ELi4ES3_EELb0ELb1ELb0ELb0ELb1ELb0ELb0ELb1ENS_16Flash_fwd_paramsEEEvRKT8_iiiii)
$_ZN5flash24flash_fwd_splitkv_kernelI23Flash_fwd_kernel_traitsILi64ELi64ELi256ELi4ELb0ELb0EN7cutlass10bfloat16_tE19Flash_kernel_traitsILi64ELi64ELi256ELi4ES3_EELb0ELb1ELb0ELb0ELb1ELb0ELb0ELb1EEEvNS_16Flash_fwd_paramsE$_ZN5flash30compute_attn_1rowblock_splitkvI23Flash_fwd_kernel_traitsILi64ELi64ELi256ELi4ELb0ELb0EN7cutlass10bfloat16_tE19Flash_kernel_traitsILi64ELi64ELi256ELi4ES3_EELb0ELb1ELb0ELb0ELb1ELb0ELb0ELb1ENS_16Flash_fwd_paramsEEEvRKT8_iiiii:
        /* <DEDUP_REMOVED lines=23> */
[----:B------:R-:W5:Y:S04]  /*01e0*/  @!P4 LD.E R0, desc[UR4][R134.64+0xb8] ;  /* 0x0000b8048600c980 */ /* 0x000f68000c101900 */
[----:B------:R-:W5:Y:S01]  /*01f0*/  @P6 LD.E R12, desc[UR4][R34.64] ;  /* 0x00000004220c6980 */ /* 0x000f62000c101900 */
[----:B------:R-:W-:Y:S01]  /*0200*/  ISETP.NE.U32.AND P2, PT, R4, RZ, PT ;  /* 0x000000ff0400720c */ /* 0x000fe20003f45070 */
[----:B------:R-:W1:Y:S03]  /*0210*/  S2R R209, SR_TID.X ;  /* 0x0000000000d17919 */ /* 0x000e660000002100 */
[----:B------:R-:W-:Y:S01]  /*0220*/  ISETP.NE.AND.EX P2, PT, R5, RZ, PT, P2 ;  /* 0x000000ff0500720c */ /* 0x000fe20003f45320 */
[----:B------:R4:W5:Y:S01]  /*0230*/  @P3 LD.E R6, desc[UR4][R2.64+0x4] ;  /* 0x0000040402063980 */ /* 0x000962000c101900 */
[----:B------:R-:W-:Y:S01]  /*0240*/  ISETP.NE.U32.AND P0, PT, R8, RZ, PT ;  /* 0x000000ff0800720c */ /* 0x000fe20003f05070 */
[----:B------:R-:W-:Y:S01]  /*0250*/  BSSY.RECONVERGENT B0, `(.L_x_6345) ;  /* 0x000000c000007945 */ /* 0x000fe20003800200 */
[----:B------:R-:W-:-:S02]  /*0260*/  IMAD.MOV.U32 R14, RZ, RZ, -0x1 ;  /* 0xffffffffff0e7424 */ /* 0x000fc400078e00ff */
[----:B------:R-:W-:Y:S02]  /*0270*/  ISETP.NE.AND.EX P5, PT, R9, RZ, PT, P0 ;  /* 0x000000ff0900720c */ /* 0x000fe40003fa5300 */
[----:B----4-:R-:W-:-:S05]  /*0280*/  IADD3 R2, P1, PT, R4, R163, RZ ;  /* 0x000000a304027210 */ /* 0x010fca0007f3e0ff */
[----:B------:R-:W-:Y:S01]  /*0290*/  IMAD.X R3, R5, 0x1, R164, P1 ;  /* 0x0000000105037824 */ /* 0x000fe200008e06a4 */
[----:B--2---:R2:W-:Y:S04]  /*02a0*/  STL [R1+0x150], R33 ;  /* 0x0001502101007387 */ /* 0x0045e80000100800 */
[----:B---3--:R2:W-:Y:S01]  /*02b0*/  @!P3 STL [R1+0x158], R10 ;  /* 0x0001580a0100b387 */ /* 0x0085e20000100800 */
[----:B-1----:R-:W-:Y:S05]  /*02c0*/  @!P2 BRA `(.L_x_6346) ;  /* 0x000000000010a947 */ /* 0x002fea0003800000 */
[----:B------:R-:W3:Y:S02]  /*02d0*/  LD.E.U8 R4, desc[UR4][R134.64+0x1b2] ;  /* 0x0001b20486047980 */ /* 0x000ee4000c101100 */
[----:B---3--:R-:W-:-:S13]  /*02e0*/  ISETP.NE.AND P0, PT, R4, RZ, PT ;  /* 0x000000ff0400720c */ /* 0x008fda0003f05270 */
[----:B------:R-:W-:Y:S05]  /*02f0*/  @!P0 BRA `(.L_x_6346) ;  /* 0x0000000000048947 */ /* 0x000fea0003800000 */
[----:B------:R1:W5:Y:S02]  /*0300*/  LD.E R14, desc[UR4][R2.64] ;  /* 0x00000004020e7980 */ /* 0x000364000c101900 */
.L_x_6346:
[----:B------:R-:W-:Y:S05]  /*0310*/  BSYNC.RECONVERGENT B0 ;  /* 0x0000000000007941 */ /* 0x000fea0003800200 */
.L_x_6345:
[----:B------:R-:W-:Y:S04]  /*0320*/  BSSY.RECONVERGENT B0, `(.L_x_6347) ;  /* 0x0000007000007945 */ /* 0x000fe80003800200 */
[----:B------:R-:W-:Y:S05]  /*0330*/  @!P4 BRA `(.L_x_6348) ;  /* 0x000000000014c947 */ /* 0x000fea0003800000 */
[----:B-----5:R-:W3:Y:S02]  /*0340*/  LD.E.U8 R0, desc[UR4][R134.64+0x1b2] ;  /* 0x0001b20486007980 */ /* 0x020ee4000c101100 */
[----:B---3--:R-:W-:-:S13]  /*0350*/  ISETP.NE.AND P0, PT, R0, RZ, PT ;  /* 0x000000ff0000720c */ /* 0x008fda0003f05270 */
[----:B------:R-:W3:Y:S02]  /*0360*/  @P0 LD.E R0, desc[UR4][R2.64+0x4] ;  /* 0x0000040402000980 */ /* 0x000ee4000c101900 */
[----:B---3--:R-:W-:-:S06]  /*0370*/  @P0 IADD3 R0, PT, PT, R0, -R14, RZ ;  /* 0x8000000e00000210 */ /* 0x008fcc0007ffe0ff */
[----:B------:R3:W5:Y:S02]  /*0380*/  @!P0 LD.E R0, desc[UR4][R2.64] ;  /* 0x0000000402008980 */ /* 0x000764000c101900 */
.L_x_6348:
[----:B------:R-:W-:Y:S05]  /*0390*/  BSYNC.RECONVERGENT B0 ;  /* 0x0000000000007941 */ /* 0x000fea0003800200 */
.L_x_6347:
[----:B------:R-:W-:Y:S01]  /*03a0*/  MOV R16, R10 ;  /* 0x0000000a00107202 */ /* 0x000fe20000000f00 */
[----:B------:R-:W-:Y:S01]  /*03b0*/  BSSY.RECONVERGENT B1, `(.L_x_6349) ;  /* 0x0000013000017945 */ /* 0x000fe20003800200 */
[----:B-----5:R-:W-:Y:S02]  /*03c0*/  @P3 IADD3 R16, PT, PT, -R33, R6, RZ ;  /* 0x0000000621103210 */ /* 0x020fe40007ffe1ff */
[----:B------:R-:W-:-:S03]  /*03d0*/  IADD3 R111, PT, PT, R0, -R12, RZ ;  /* 0x8000000c006f7210 */ /* 0x000fc60007ffe0ff */
[----:B------:R4:W-:Y:S01]  /*03e0*/  @P3 STL [R1+0x158], R16 ;  /* 0x0001581001003387 */ /* 0x0009e20000100800 */
[----:B------:R-:W-:Y:S05]  /*03f0*/  @!P5 BRA `(.L_x_6350) ;  /* 0x000000000014d947 */ /* 0x000fea0003800000 */
[----:B-1-3--:R-:W-:-:S05]  /*0400*/  IADD3 R2, P0, PT, R8, R163, RZ ;  /* 0x000000a308027210 */ /* 0x00afca0007f1e0ff */
[----:B------:R-:W-:-:S05]  /*0410*/  IMAD.X R3, R9, 0x1, R164, P0 ;  /* 0x0000000109037824 */ /* 0x000fca00000e06a4 */
[----:B------:R-:W3:Y:S02]  /*0420*/  LD.E R2, desc[UR4][R2.64] ;  /* 0x0000000402027980 */ /* 0x000ee4000c101900 */
[----:B---3--:R-:W-:Y:S01]  /*0430*/  IADD3 R228, PT, PT, R2, -R12, RZ ;  /* 0x8000000c02e47210 */ /* 0x008fe20007ffe0ff */
[----:B------:R-:W-:Y:S05]  /*0440*/  BRA `(.L_x_6351) ;  /* 0x0000000000247947 */ /* 0x000fea0003800000 */
.L_x_6350:
[----:B-1-3--:R-:W3:Y:S01]  /*0450*/  LD.E.64 R2, desc[UR4][R134.64+0x108] ;  /* 0x0001080486027980 */ /* 0x00aee2000c101b00 */
[----:B------:R-:W-:Y:S01]  /*0460*/  BSSY.RECONVERGENT B0, `(.L_x_6352) ;  /* 0x0000006000007945 */ /* 0x000fe20003800200 */
[----:B------:R-:W-:Y:S01]  /*0470*/  IMAD.MOV.U32 R0, RZ, RZ, RZ ;  /* 0x000000ffff007224 */ /* 0x000fe200078e00ff */
[----:B---3--:R-:W-:-:S04]  /*0480*/  ISETP.NE.U32.AND P0, PT, R2, RZ, PT ;  /* 0x000000ff0200720c */ /* 0x008fc80003f05070 */
[----:B------:R-:W-:-:S13]  /*0490*/  ISETP.NE.AND.EX P0, PT, R3, RZ, PT, P0 ;  /* 0x000000ff0300720c */ /* 0x000fda0003f05300 */
[----:B------:R-:W-:Y:S05]  /*04a0*/  @!P0 BRA `(.L_x_6353) ;  /* 0x0000000000048947 */ /* 0x000fea0003800000 */
[----:B------:R1:W5:Y:S02]  /*04b0*/  LD.E R0, desc[UR4][R134.64+0xbc] ;  /* 0x0000bc0486007980 */ /* 0x000364000c101900 */
.L_x_6353:
[----:B------:R-:W-:Y:S05]  /*04c0*/  BSYNC.RECONVERGENT B0 ;  /* 0x0000000000007941 */ /* 0x000fea0003800200 */
.L_x_6352:
[----:B-----5:R-:W-:Y:S02]  /*04d0*/  IADD3 R228, PT, PT, R111, R0, RZ ;  /* 0x000000006fe47210 */ /* 0x020fe40007ffe0ff */
.L_x_6351:
[----:B------:R-:W-:Y:S05]  /*04e0*/  BSYNC.RECONVERGENT B1 ;  /* 0x0000000000017941 */ /* 0x000fea0003800200 */
.L_x_6349:
[----:B------:R-:W3:Y:S01]  /*04f0*/  S2R R38, SR_CTAID.X ;  /* 0x0000000000267919 */ /* 0x000ee20000002500 */
[----:B------:R-:W-:Y:S01]  /*0500*/  MOV R20, 0x50 ;  /* 0x0000005000147802 */ /* 0x000fe20000000f00 */
[----:B------:R-:W-:-:S03]  /*0510*/  IMAD.MOV.U32 R3, RZ, RZ, 0x0 ;  /* 0x00000000ff037424 */ /* 0x000fc600078e00ff */
[----:B------:R-:W-:Y:S01]  /*0520*/  MOV R2, R20 ;  /* 0x0000001400027202 */ /* 0x000fe20000000f00 */
[----:B---3--:R-:W-:-:S05]  /*0530*/  IMAD.SHL.U32 R162, R38, 0x40, RZ ;  /* 0x0000004026a27824 */ /* 0x008fca00078e00ff */
[----:B------:R-:W-:-:S13]  /*0540*/  ISETP.GT.AND P0, PT, R16, R162, PT ;  /* 0x000000a21000720c */ /* 0x000fda0003f04270 */
[----:B-12-4-:R-:W-:Y:S05]  /*0550*/  @!P0 RET.REL.NODEC R2 `(_ZN5flash24flash_fwd_splitkv_kernelI23Flash_fwd_kernel_traitsILi64ELi64ELi256ELi4ELb0ELb0EN7cutlass10bfloat16_tE19Flash_kernel_traitsILi64ELi64ELi256ELi4ES3_EELb0ELb1ELb0ELb0ELb1ELb0ELb0ELb1EEEvNS_16Flash_fwd_paramsE) ;  /* 0xfffffff802a88950 */ /* 0x016fea0003c3ffff */
[----:B------:R-:W2:Y:S04]  /*0560*/  LD.E R2, desc[UR4][R134.64+0x188] ;  /* 0x0001880486027980 */ /* 0x000ea8000c101900 */
[----:B------:R-:W3:Y:S04]  /*0570*/  LD.E R3, desc[UR4][R134.64+0x184] ;  /* 0x0001840486037980 */ /* 0x000ee8000c101900 */
[----:B------:R-:W4:Y:S01]  /*0580*/  LD.E R4, desc[UR4][R134.64+0xb8] ;  /* 0x0000b80486047980 */ /* 0x000f22000c101900 */
[----:B------:R-:W-:Y:S02]  /*0590*/  VIADD R6, R228, 0xff ;  /* 0x000000ffe4067836 */ /* 0x000fe40000000000 */
[----:B------:R-:W-:-:S03]  /*05a0*/  IMAD R0, R38, 0x40, -R16 ;  /* 0x0000004026007824 */ /* 0x000fc600078e0a10 */
        /* <DEDUP_REMOVED lines=22> */
[----:B------:R-:W-:Y:S05]  /*0710*/  @!P0 BRA `(.L_x_6354) ;  /* 0x0000000400b88947 */ /* 0x000fea0003800000 */
        /* <DEDUP_REMOVED lines=9> */
[----:B------:R-:W-:-:S02]  /*07b0*/  IMAD.SHL.U32 R0, R209, 0x8, RZ ;  /* 0x00000008d1007824 */ /* 0x000fc400078e00ff */
[----:B------:R-:W-:Y:S01]  /*07c0*/  IMAD.IADD R16, R16, 0x1, -R162 ;  /* 0x0000000110107824 */ /* 0x000fe200078e0aa2 */
[----:B------:R-:W-:Y:S01]  /*07d0*/  BSSY.RECONVERGENT B0, `(.L_x_6355) ;  /* 0x000003b000007945 */ /* 0x000fe20003800200 */
[----:B--2---:R-:W-:-:S04]  /*07e0*/  @P0 IMAD.WIDE.U32 R8, R2, R33, RZ ;  /* 0x0000002102080225 */ /* 0x004fc800078e00ff */
[-C--:B-----5:R-:W-:Y:S02]  /*07f0*/  @!P0 IMAD R7, R7, R40.reuse, RZ ;  /* 0x0000002807078224 */ /* 0x0a0fe400078e02ff */
        /* <DEDUP_REMOVED lines=21> */
[----:B------:R-:W-:Y:S02]  /*0950*/  IMAD R15, R15, R40, R18 ;  /* 0x000000280f0f7224 */ /* 0x000fe400078e0212 */
[----:B------:R-:W-:Y:S01]  /*0960*/  VIADD R14, R0, 0x10 ;  /* 0x00000010000e7836 */ /* 0x000fe20000000000 */
[----:B------:R-:W-:Y:S02]  /*0970*/  @!P0 LEA.HI.X R13, R10, R5, R11, 0x1, P1 ;  /* 0x000000050a0d8211 */ /* 0x000fe400008f0c0b */
[----:B------:R-:W-:Y:S01]  /*0980*/  IADD3 R11, PT, PT, R0, 0x20, RZ ;  /* 0x00000020000b7810 */ /* 0x000fe20007ffe0ff */
[----:B------:R-:W-:Y:S01]  /*0990*/  IMAD R10, R17, R15, R162 ;  /* 0x0000000f110a7224 */ /* 0x000fe200078e02a2 */
[----:B------:R-:W-:Y:S02]  /*09a0*/  ISETP.GE.AND P2, PT, R14, R16, PT ;  /* 0x000000100e00720c */ /* 0x000fe40003f46270 */
[----:B------:R-:W-:-:S02]  /*09b0*/  LOP3.LUT P1, R209, R209, 0x7, RZ, 0xc0, !PT ;  /* 0x00000007d1d17812 */ /* 0x000fc4000782c0ff */
[----:B------:R-:W-:Y:S01]  /*09c0*/  ISETP.GE.AND P3, PT, R11, R16, PT ;  /* 0x000000100b00720c */ /* 0x000fe20003f66270 */
[----:B------:R2:W-:Y:S01]  /*09d0*/  @!P0 ST.E.128 desc[UR4][R12.64], RZ ;  /* 0x000000ff0c008985 */ /* 0x0005e2000c101d04 */
[----:B------:R-:W-:Y:S02]  /*09e0*/  IADD3 R11, P0, PT, R10, R0, RZ ;  /* 0x000000000a0b7210 */ /* 0x000fe40007f1e0ff */
[C---:B------:R-:W-:Y:S02]  /*09f0*/  ISETP.GE.OR P6, PT, R0.reuse, R16, P1 ;  /* 0x000000100000720c */ /* 0x040fe40000fc6670 */
[C---:B------:R-:W-:Y:S02]  /*0a00*/  ISETP.NE.OR P5, PT, R209.reuse, RZ, P2 ;  /* 0x000000ffd100720c */ /* 0x040fe400017a5670 */
[----:B------:R-:W-:Y:S01]  /*0a10*/  ISETP.NE.OR P4, PT, R209, RZ, P3 ;  /* 0x000000ffd100720c */ /* 0x000fe20001f85670 */
[----:B--2---:R-:W-:Y:S01]  /*0a20*/  VIADD R12, R0, 0x30 ;  /* 0x00000030000c7836 */ /* 0x004fe20000000000 */
[----:B------:R-:W-:-:S02]  /*0a30*/  LEA.HI.X.SX32 R13, R10, RZ, 0x1, P0 ;  /* 0x000000ff0a0d7211 */ /* 0x000fc400000f0eff */
[C---:B------:R-:W-:Y:S02]  /*0a40*/  LEA R10, P0, R11.reuse, R134, 0x2 ;  /* 0x000000860b0a7211 */ /* 0x040fe400078010ff */
[----:B------:R-:W-:Y:S02]  /*0a50*/  ISETP.GE.AND P1, PT, R12, R16, PT ;  /* 0x000000100c00720c */ /* 0x000fe40003f26270 */
        /* <DEDUP_REMOVED lines=18> */
.L_x_6356:
[----:B------:R-:W-:Y:S05]  /*0b80*/  BSYNC.RECONVERGENT B0 ;  /* 0x0000000000007941 */ /* 0x000fea0003800200 */
.L_x_6355:
[----:B------:R-:W-:Y:S04]  /*0b90*/  BSSY.RECONVERGENT B0, `(.L_x_6357) ;  /* 0x000000d000007945 */ /* 0x000fe80003800200 */
[----:B------:R-:W-:Y:S05]  /*0ba0*/  @P3 BRA `(.L_x_6358) ;  /* 0x00000000002c3947 */ /* 0x000fea0003800000 */
[----:B--2---:R-:W-:Y:S02]  /*0bb0*/  IADD3 R14, P0, PT, R0, 0x20, RZ ;  /* 0x00000020000e7810 */ /* 0x004fe40007f1e0ff */
        /* <DEDUP_REMOVED lines=10> */
.L_x_6358:
[----:B------:R-:W-:Y:S05]  /*0c60*/  BSYNC.RECONVERGENT B0 ;  /* 0x0000000000007941 */ /* 0x000fea0003800200 */
.L_x_6357:
        /* <DEDUP_REMOVED lines=12> */
.L_x_6360:
[----:B------:R-:W-:Y:S05]  /*0d30*/  BSYNC.RECONVERGENT B0 ;  /* 0x0000000000007941 */ /* 0x000fea0003800200 */
.L_x_6359:
[----:B------:R-:W-:Y:S01]  /*0d40*/  ISETP.NE.AND P0, PT, R19, RZ, PT ;  /* 0x000000ff1300720c */ /* 0x000fe20003f05270 */
[----:B----4-:R-:W-:Y:S01]  /*0d50*/  IMAD.MOV.U32 R2, RZ, RZ, R20 ;  /* 0x000000ffff027224 */ /* 0x010fe200078e0014 */
[----:B------:R-:W-:Y:S01]  /*0d60*/  MOV R3, 0x0 ;  /* 0x0000000000037802 */ /* 0x000fe20000000f00 */
[----:B------:R-:W-:Y:S04]  /*0d70*/  @!P6 ST.E desc[UR4][R10.64], R18 ;  /* 0x000000120a00e985 */ /* 0x000fe8000c101904 */
[----:B------:R-:W-:Y:S04]  /*0d80*/  @!P5 ST.E desc[UR4][R10.64+0x40], R17 ;  /* 0x000040110a00d985 */ /* 0x000fe8000c101904 */
[----:B------:R1:W-:Y:S02]  /*0d90*/  @!P4 ST.E desc[UR4][R10.64+0x80], R16 ;  /* 0x000080100a00c985 */ /* 0x0003e4000c101904 */
[----:B-123--:R-:W-:Y:S05]  /*0da0*/  @P0 RET.REL.NODEC R2 `(_ZN5flash24flash_fwd_splitkv_kernelI23Flash_fwd_kernel_traitsILi64ELi64ELi256ELi4ELb0ELb0EN7cutlass10bfloat16_tE19Flash_kernel_traitsILi64ELi64ELi256ELi4ES3_EELb0ELb1ELb0ELb0ELb1ELb0ELb0ELb1EEEvNS_16Flash_fwd_paramsE) ;  /* 0xfffffff002940950 */ /* 0x00efea0003c3ffff */
[----:B------:R-:W-:Y:S02]  /*0db0*/  MOV R0, 0x7f800000 ;  /* 0x7f80000000007802 */ /* 0x000fe40000000f00 */
[----:B------:R-:W-:Y:S02]  /*0dc0*/  MOV R2, R20 ;  /* 0x0000001400027202 */ /* 0x000fe40000000f00 */
[----:B------:R-:W-:Y:S01]  /*0dd0*/  MOV R3, 0x0 ;  /* 0x0000000000037802 */ /* 0x000fe20000000f00 */
[----:B------:R1:W-:Y:S03]  /*0de0*/  ST.E desc[UR4][R10.64+0xc0], R0 ;  /* 0x0000c0000a007985 */ /* 0x0003e6000c101904 */
[----:B-1----:R-:W-:Y:S05]  /*0df0*/  RET.REL.NODEC R2 `(_ZN5flash24flash_fwd_splitkv_kernelI23Flash_fwd_kernel_traitsILi64ELi64ELi256ELi4ELb0ELb0EN7cutlass10bfloat16_tE19Flash_kernel_traitsILi64ELi64ELi256ELi4ES3_EELb0ELb1ELb0ELb0ELb1ELb0ELb0ELb1EEEvNS_16Flash_fwd_paramsE) ;  /* 0xfffffff002807950 */ /* 0x002fea0003c3ffff */
.L_x_6354:
[----:B------:R-:W2:Y:S04]  /*0e00*/  LD.E.64 R2, desc[UR4][R134.64+0x158] ;  /* 0x0001580486027980 */ /* 0x000ea8000c101b00 */
[----:B------:R-:W3:Y:S01]  /*0e10*/  LD.E.64 R20, desc[UR4][R134.64+0x160] ;  /* 0x0001600486147980 */ /* 0x000ee2000c101b00 */
[----:B------:R-:W-:Y:S01]  /*0e20*/  IMAD.MOV.U32 R8, RZ, RZ, R40 ;  /* 0x000000ffff087224 */ /* 0x000fe200078e0028 */
[----:B------:R-:W4:Y:S01]  /*0e30*/  S2R R39, SR_CTAID.Z ;  /* 0x0000000000277919 */ /* 0x000f220000002700 */
        /* <DEDUP_REMOVED lines=9> */
[----:B----4-:R-:W-:Y:S05]  /*0ed0*/  @!P0 BRA `(.L_x_6362) ;  /* 0x0000000400888947 */ /* 0x010fea0003800000 */
        /* <DEDUP_REMOVED lines=12> */
[----:B--2---:R-:W2:Y:S08]  /*0fa0*/  I2F.RP R2, R5 ;  /* 0x0000000500027306 */ /* 0x004eb00000209400 */
[----:B--2---:R-:W2:Y:S02]  /*0fb0*/  MUFU.RCP R2, R2 ;  /* 0x0000000200027308 */ /* 0x004ea40000001000 */
[----:B--2---:R-:W-:-:S06]  /*0fc0*/  VIADD R2, R2, 0xffffffe ;  /* 0x0ffffffe02027836 */ /* 0x004fcc0000000000 */
[----:B------:R-:W2:Y:S01]  /*0fd0*/  F2I.FTZ.U32.TRUNC.NTZ R3, R2 ;  /* 0x0000000200037305 */ /* 0x000ea2000021f000 */
[----:B-----5:R-:W-:Y:S02]  /*0fe0*/  IABS R8, R13 ;  /* 0x0000000d00087213 */ /* 0x020fe40000000000 */
[----:B--2---:R-:W-:Y:S01]  /*0ff0*/  IADD3 R0, PT, PT, RZ, -R3, RZ ;  /* 0x80000003ff007210 */ /* 0x004fe20007ffe0ff */
[----:B------:R-:W-:-:S04]  /*1000*/  IMAD.MOV.U32 R2, RZ, RZ, RZ ;  /* 0x000000ffff027224 */ /* 0x000fc800078e00ff */
[----:B------:R-:W-:-:S04]  /*1010*/  IMAD R0, R0, R5, RZ ;  /* 0x0000000500007224 */ /* 0x000fc800078e02ff */
[----:B------:R-:W-:Y:S01]  /*1020*/  IMAD.HI.U32 R3, R3, R0, R2 ;  /* 0x0000000003037227 */ /* 0x000fe200078e0002 */
[----:B------:R-:W-:-:S03]  /*1030*/  MOV R0, R4 ;  /* 0x0000000400007202 */ /* 0x000fc60000000f00 */
[----:B------:R-:W-:Y:S02]  /*1040*/  IMAD.MOV R2, RZ, RZ, -R8 ;  /* 0x000000ffff027224 */ /* 0x000fe400078e0a08 */
[----:B------:R-:W-:Y:S01]  /*1050*/  IMAD.HI.U32 R4, R3, R0, RZ ;  /* 0x0000000003047227 */ /* 0x000fe200078e00ff */
[----:B------:R-:W-:Y:S01]  /*1060*/  ISETP.NE.AND P3, PT, R13, RZ, PT ;  /* 0x000000ff0d00720c */ /* 0x000fe20003f65270 */
[----:B------:R-:W2:Y:S02]  /*1070*/  LD.E.64 R8, desc[UR4][R10.64+0x50] ;  /* 0x000050040a087980 */ /* 0x000ea4000c101b00 */
        /* <DEDUP_REMOVED lines=20> */
[----:B------:R4:W2:Y:S01]  /*11c0*/  LD.E R12, desc[UR4][R2.64] ;  /* 0x00000004020c7980 */ /* 0x0008a2000c101900 */
[----:B------:R-:W-:-:S04]  /*11d0*/  IABS R4, R16 ;  /* 0x0000001000047213 */ /* 0x000fc80000000000 */
[----:B----4-:R-:W4:Y:S08]  /*11e0*/  I2F.RP R2, R4 ;  /* 0x0000000400027306 */ /* 0x010f300000209400 */
[----:B----4-:R-:W4:Y:S02]  /*11f0*/  MUFU.RCP R2, R2 ;  /* 0x0000000200027308 */ /* 0x010f240000001000 */
[----:B----4-:R-:W-:-:S06]  /*1200*/  IADD3 R2, PT, PT, R2, 0xffffffe, RZ ;  /* 0x0ffffffe02027810 */ /* 0x010fcc0007ffe0ff */
[----:B------:R-:W4:Y:S01]  /*1210*/  F2I.FTZ.U32.TRUNC.NTZ R3, R2 ;  /* 0x0000000200037305 */ /* 0x000f22000021f000 */
[----:B------:R-:W-:Y:S02]  /*1220*/  IABS R19, R39 ;  /* 0x0000002700137213 */ /* 0x000fe40000000000 */
[----:B------:R-:W-:Y:S01]  /*1230*/  IABS R17, R16 ;  /* 0x0000001000117213 */ /* 0x000fe20000000000 */
[----:B----4-:R-:W-:Y:S01]  /*1240*/  IMAD.MOV R0, RZ, RZ, -R3 ;  /* 0x000000ffff007224 */ /* 0x010fe200078e0a03 */
        /* <DEDUP_REMOVED lines=43> */
.L_x_6362:
        /* <DEDUP_REMOVED lines=11> */
[----:B-----5:R-:W-:Y:S01]  /*15b0*/  @!P0 SHF.R.S32.HI R13, RZ, 0x1f, R8 ;  /* 0x0000001fff0d8819 */ /* 0x020fe20000011408 */
[----:B------:R-:W-:Y:S01]  /*15c0*/  IMAD.MOV.U32 R17, RZ, RZ, RZ ;  /* 0x000000ffff117224 */ /* 0x000fe200078e00ff */
[----:B------:R-:W-:Y:S02]  /*15d0*/  MOV R32, RZ ;  /* 0x000000ff00207202 */ /* 0x000fe40000000f00 */
[----:B------:R-:W-:Y:S02]  /*15e0*/  MOV R31, RZ ;  /* 0x000000ff001f7202 */ /* 0x000fe40000000f00 */
[----:B---3--:R-:W-:-:S04]  /*15f0*/  IABS R0, R16 ;  /* 0x0000001000007213 */ /* 0x008fc80000000000 */
[----:B------:R-:W3:Y:S08]  /*1600*/  I2F.RP R2, R0 ;  /* 0x0000000000027306 */ /* 0x000ef00000209400 */
[----:B---3--:R-:W3:Y:S02]  /*1610*/  MUFU.RCP R2, R2 ;  /* 0x0000000200027308 */ /* 0x008ee40000001000 */
[----:B---3--:R-:W-:-:S06]  /*1620*/  IADD3 R2, PT, PT, R2, 0xffffffe, RZ ;  /* 0x0ffffffe02027810 */ /* 0x008fcc0007ffe0ff */
[----:B------:R-:W3:Y:S01]  /*1630*/  F2I.FTZ.U32.TRUNC.NTZ R3, R2 ;  /* 0x0000000200037305 */ /* 0x000ee2000021f000 */
[----:B------:R-:W-:Y:S01]  /*1640*/  IABS R7, R16 ;  /* 0x0000001000077213 */ /* 0x000fe20000000000 */
[----:B---3--:R-:W-:-:S04]  /*1650*/  IMAD.MOV R2, RZ, RZ, -R3 ;  /* 0x000000ffff027224 */ /* 0x008fc800078e0a03 */
[----:B------:R-:W-:Y:S01]  /*1660*/  IMAD R6, R2, R0, RZ ;  /* 0x0000000002067224 */ /* 0x000fe200078e02ff */
[----:B------:R-:W-:-:S05]  /*1670*/  MOV R2, RZ ;  /* 0x000000ff00027202 */ /* 0x000fca0000000f00 */
[----:B------:R-:W-:Y:S01]  /*1680*/  IMAD.HI.U32 R6, R3, R6, R2 ;  /* 0x0000000603067227 */ /* 0x000fe200078e0002 */
[----:B------:R-:W-:-:S03]  /*1690*/  IADD3 R2, PT, PT, RZ, -R7, RZ ;  /* 0x80000007ff027210 */ /* 0x000fc60007ffe0ff */
[----:B------:R-:W-:-:S04]  /*16a0*/  IMAD.MOV.U32 R3, RZ, RZ, R9 ;  /* 0x000000ffff037224 */ /* 0x000fc800078e0009 */
[----:B------:R-:W-:-:S04]  /*16b0*/  IMAD.HI.U32 R7, R6, R3, RZ ;  /* 0x0000000306077227 */ /* 0x000fc800078e00ff */
[----:B------:R-:W-:Y:S01]  /*16c0*/  IMAD R6, R7, R2, R3 ;  /* 0x0000000207067224 */ /* 0x000fe200078e0203 */
[----:B------:R-:W-:Y:S01]  /*16d0*/  @!P0 SHF.R.S32.HI R3, RZ, 0x1f, R12 ;  /* 0x0000001fff038819 */ /* 0x000fe2000001140c */
[----:B----4-:R-:W-:-:S03]  /*16e0*/  @!P0 IMAD R2, R231, R12, RZ ;  /* 0x0000000ce7028224 */ /* 0x010fc600078e02ff */
[----:B------:R-:W-:Y:S01]  /*16f0*/  ISETP.GT.U32.AND P1, PT, R0, R6, PT ;  /* 0x000000060000720c */ /* 0x000fe20003f24070 */
[----:B------:R-:W-:Y:S02]  /*1700*/  @!P0 IMAD R9, R3, R230, R2 ;  /* 0x000000e603098224 */ /* 0x000fe400078e0202 */
[----:B------:R-:W-:-:S04]  /*1710*/  @!P0 IMAD.WIDE.U32 R2, R230, R12, RZ ;  /* 0x0000000ce6028225 */ /* 0x000fc800078e00ff */
[----:B------:R-:W-:Y:S02]  /*1720*/  @!P0 IMAD R5, R5, R8, RZ ;  /* 0x0000000805058224 */ /* 0x000fe400078e02ff */
[----:B------:R-:W-:Y:S01]  /*1730*/  @!P0 IMAD.IADD R3, R3, 0x1, R9 ;  /* 0x0000000103038824 */ /* 0x000fe200078e0209 */
[----:B------:R-:W-:Y:S01]  /*1740*/  @P0 IADD3 R9, PT, PT, R12, R14, RZ ;  /* 0x0000000e0c090210 */ /* 0x000fe20007ffe0ff */
[----:B------:R-:W-:Y:S02]  /*1750*/  @!P0 IMAD R13, R4, R13, R5 ;  /* 0x0000000d040d8224 */ /* 0x000fe400078e0205 */
[----:B------:R-:W-:Y:S02]  /*1760*/  @!P1 IMAD.IADD R6, R6, 0x1, -R0 ;  /* 0x0000000106069824 */ /* 0x000fe400078e0a00 */
[----:B------:R-:W-:-:S03]  /*1770*/  @!P0 IMAD.WIDE.U32 R4, R4, R8, R2 ;  /* 0x0000000804048225 */ /* 0x000fc600078e0002 */
[----:B------:R-:W-:Y:S01]  /*1780*/  ISETP.GE.U32.AND P3, PT, R6, R0, PT ;  /* 0x000000000600720c */ /* 0x000fe20003f66070 */
[----:B------:R-:W-:Y:S01]  /*1790*/  @P0 IMAD R6, R231, R9, RZ ;  /* 0x00000009e7060224 */ /* 0x000fe200078e02ff */
[----:B------:R-:W-:Y:S01]  /*17a0*/  @!P0 IADD3 R0, PT, PT, R5, R13, RZ ;  /* 0x0000000d05008210 */ /* 0x000fe20007ffe0ff */
[----:B------:R-:W-:Y:S01]  /*17b0*/  @P0 IMAD.WIDE.U32 R2, R230, R9, RZ ;  /* 0x00000009e6020225 */ /* 0x000fe200078e00ff */
[----:B------:R-:W-:Y:S02]  /*17c0*/  LOP3.LUT R5, R39, R16, RZ, 0x3c, !PT ;  /* 0x0000001027057212 */ /* 0x000fe400078e3cff */
[----:B------:R-:W-:Y:S01]  /*17d0*/  @!P1 IADD3 R7, PT, PT, R7, 0x1, RZ ;  /* 0x0000000107079810 */ /* 0x000fe20007ffe0ff */
[----:B------:R-:W-:Y:S01]  /*17e0*/  @P0 IMAD.MOV.U32 R4, RZ, RZ, R2 ;  /* 0x000000ffff040224 */ /* 0x000fe200078e0002 */
[----:B------:R-:W-:Y:S02]  /*17f0*/  @P0 IADD3 R0, PT, PT, R3, R6, RZ ;  /* 0x0000000603000210 */ /* 0x000fe40007ffe0ff */
[----:B------:R-:W-:-:S02]  /*1800*/  ISETP.GE.AND P2, PT, R5, RZ, PT ;  /* 0x000000ff0500720c */ /* 0x000fc40003f46270 */
[----:B------:R-:W-:Y:S01]  /*1810*/  ISETP.NE.AND P1, PT, R16, RZ, PT ;  /* 0x000000ff1000720c */ /* 0x000fe20003f25270 */
[----:B------:R-:W-:Y:S01]  /*1820*/  @!P0 IMAD R6, R61, R12, RZ ;  /* 0x0000000c3d068224 */ /* 0x000fe200078e02ff */
[----:B------:R-:W-:Y:S01]  /*1830*/  LEA R13, R43, 0xffffff00, 0x8 ;  /* 0xffffff002b0d7811 */ /* 0x000fe200078e40ff */
[----:B------:R-:W-:Y:S01]  /*1840*/  IMAD.MOV.U32 R3, RZ, RZ, R0 ;  /* 0x000000ffff037224 */ /* 0x000fe200078e0000 */
[----:B------:R-:W-:Y:S02]  /*1850*/  @!P0 SHF.R.S32.HI R5, RZ, 0x1f, R12 ;  /* 0x0000001fff058819 */ /* 0x000fe4000001140c */
        /* <DEDUP_REMOVED lines=14> */
[----:B------:R-:W-:Y:S02]  /*1940*/  @!P0 MOV R2, R6 ;  /* 0x0000000600028202 */ /* 0x000fe40000000f00 */
[----:B------:R-:W-:Y:S01]  /*1950*/  @P0 IADD3 R12, PT, PT, R12, R14, RZ ;  /* 0x0000000e0c0c0210 */ /* 0x000fe20007ffe0ff */
[----:B--2---:R-:W-:Y:S01]  /*1960*/  IMAD R14, R21, R0, RZ ;  /* 0x00000000150e7224 */ /* 0x004fe200078e02ff */
        /* <DEDUP_REMOVED lines=13> */
.L_x_6363:
[----:B------:R-:W-:Y:S05]  /*1a40*/  BSYNC.RECONVERGENT B0 ;  /* 0x0000000000007941 */ /* 0x000fea0003800200 */
.L_x_6361:
        /* <DEDUP_REMOVED lines=18> */
[----:B------:R-:W-:-:S04]  /*1b70*/  IMAD.HI.U32 R3, R3, R0, R2 ;  /* 0x0000000003037227 */ /* 0x000fc800078e0002 */
[----:B------:R-:W-:-:S05]  /*1b80*/  IMAD.MOV R0, RZ, RZ, -R5 ;  /* 0x000000ffff007224 */ /* 0x000fca00078e0a05 */
[----:B------:R-:W-:Y:S01]  /*1b90*/  MOV R2, R0 ;  /* 0x0000000000027202 */ /* 0x000fe20000000f00 */
[----:B------:R-:W-:-:S04]  /*1ba0*/  IMAD.HI.U32 R0, R3, R10, RZ ;  /* 0x0000000a03007227 */ /* 0x000fc800078e00ff */
[----:B------:R-:W-:Y:S01]  /*1bb0*/  IMAD R2, R0, R2, R10 ;  /* 0x0000000200027224 */ /* 0x000fe200078e020a */
[----:B------:R-:W1:Y:S04]  /*1bc0*/  S2R R5, SR_CgaCtaId ;  /* 0x0000000000057919 */ /* 0x000e680000008800 */
[----:B------:R-:W-:Y:S01]  /*1bd0*/  ISETP.GT.U32.AND P1, PT, R4, R2, PT ;  /* 0x000000020400720c */ /* 0x000fe20003f24070 */
[----:B------:R-:W-:-:S12]  /*1be0*/  IMAD.SHL.U32 R42, R209, 0x8, RZ ;  /* 0x00000008d12a7824 */ /* 0x000fd800078e00ff */
[----:B------:R-:W-:-:S05]  /*1bf0*/  @!P1 IMAD.IADD R2, R2, 0x1, -R4 ;  /* 0x0000000102029824 */ /* 0x000fca00078e0a04 */
[----:B------:R-:W-:Y:S02]  /*1c00*/  ISETP.GE.U32.AND P4, PT, R2, R4, PT ;  /* 0x000000040200720c */ /* 0x000fe40003f86070 */
[----:B------:R-:W-:Y:S02]  /*1c10*/  LOP3.LUT R2, R39, R16, RZ, 0x3c, !PT ;  /* 0x0000001027027212 */ /* 0x000fe400078e3cff */
[----:B------:R-:W-:Y:S02]  /*1c20*/  LOP3.LUT R14, R42, 0x38, RZ, 0xc0, !PT ;  /* 0x000000382a0e7812 */ /* 0x000fe400078ec0ff */
[----:B------:R-:W-:Y:S02]  /*1c30*/  ISETP.GE.AND P3, PT, R2, RZ, PT ;  /* 0x000000ff0200720c */ /* 0x000fe40003f66270 */
[----:B------:R-:W-:Y:S02]  /*1c40*/  @!P1 IADD3 R0, PT, PT, R0, 0x1, RZ ;  /* 0x0000000100009810 */ /* 0x000fe40007ffe0ff */
[----:B------:R-:W-:-:S02]  /*1c50*/  MOV R3, 0x400 ;  /* 0x0000040000037802 */ /* 0x000fc40000000f00 */
[----:B------:R-:W-:Y:S01]  /*1c60*/  IADD3 R2, P2, PT, R14, R8, RZ ;  /* 0x000000080e027210 */ /* 0x000fe20007f5e0ff */
[----:B------:R-:W-:Y:S01]  /*1c70*/  IMAD R4, R17, R60, RZ ;  /* 0x0000003c11047224 */ /* 0x000fe200078e02ff */
[----:B------:R-:W-:Y:S01]  /*1c80*/  ISETP.NE.AND P1, PT, R16, RZ, PT ;  /* 0x000000ff1000720c */ /* 0x000fe20003f25270 */
[----:B------:R-:W-:Y:S01]  /*1c90*/  @P4 VIADD R0, R0, 0x1 ;  /* 0x0000000100004836 */ /* 0x000fe20000000000 */
[----:B-1----:R-:W-:Y:S01]  /*1ca0*/  LEA R222, R5, R3, 0x18 ;  /* 0x0000000305de7211 */ /* 0x002fe200078ec0ff */
[----:B------:R-:W-:Y:S02]  /*1cb0*/  IMAD.X R3, RZ, RZ, R9, P2 ;  /* 0x000000ffff037224 */ /* 0x000fe400010e0609 */
[----:B------:R-:W-:Y:S01]  /*1cc0*/  IMAD R11, R13, R61, R4 ;  /* 0x0000003d0d0b7224 */ /* 0x000fe200078e0204 */
[----:B------:R-:W-:-:S05]  /*1cd0*/  MOV R12, R0 ;  /* 0x00000000000c7202 */ /* 0x000fca0000000f00 */
[----:B------:R-:W-:Y:S02]  /*1ce0*/  @!P3 IMAD.MOV R12, RZ, RZ, -R12 ;  /* 0x000000ffff0cb224 */ /* 0x000fe400078e0a0c */
[----:B------:R-:W-:Y:S01]  /*1cf0*/  @!P1 LOP3.LUT R12, RZ, R16, RZ, 0x33, !PT ;  /* 0x00000010ff0c9212 */ /* 0x000fe200078e33ff */
[----:B------:R-:W-:Y:S01]  /*1d00*/  IMAD.WIDE.U32 R2, R13, R60, R2 ;  /* 0x0000003c0d027225 */ /* 0x000fe200078e0002 */
[----:B------:R-:W-:-:S03]  /*1d10*/  SHF.R.U32.HI R72, RZ, 0x3, R209 ;  /* 0x00000003ff487819 */ /* 0x000fc600000116d1 */
[----:B------:R-:W-:Y:S02]  /*1d20*/  IMAD.IADD R3, R3, 0x1, R11 ;  /* 0x0000000103037824 */ /* 0x000fe400078e020b */
[----:B------:R-:W-:Y:S02]  /*1d30*/  IMAD.MOV.U32 R73, RZ, RZ, RZ ;  /* 0x000000ffff497224 */ /* 0x000fe400078e00ff */
[----:B------:R-:W-:-:S04]  /*1d40*/  IMAD.WIDE.U32 R2, R12, R28, R2 ;  /* 0x0000001c0c027225 */ /* 0x000fc800078e0002 */
[----:B------:R-:W-:-:S06]  /*1d50*/  IMAD.MOV.U32 R36, RZ, RZ, RZ ;  /* 0x000000ffff247224 */ /* 0x000fcc00078e00ff */
[----:B------:R1:W5:Y:S01]  /*1d60*/  @P6 LD.E R36, desc[UR4][R34.64] ;  /* 0x0000000422246980 */ /* 0x000362000c101900 */
[----:B------:R-:W-:Y:S01]  /*1d70*/  SHF.L.U64.HI R87, R230, 0x4, R231 ;  /* 0x00000004e6577819 */ /* 0x000fe200000102e7 */
[----:B------:R-:W-:Y:S01]  /*1d80*/  IMAD.SHL.U32 R104, R60, 0x10, RZ ;  /* 0x000000103c687824 */ /* 0x000fe200078e00ff */
[----:B------:R-:W-:Y:S02]  /*1d90*/  SHF.L.U32 R75, R230, 0x4, RZ ;  /* 0x00000004e64b7819 */ /* 0x000fe400000006ff */
[----:B------:R-:W-:Y:S01]  /*1da0*/  SHF.L.U64.HI R110, R60, 0x4, R61 ;  /* 0x000000043c6e7819 */ /* 0x000fe2000001023d */
        /* <DEDUP_REMOVED lines=8> */
[----:B------:R-:W-:-:S05]  /*1e30*/  IADD3 R4, P1, PT, R14, R0, RZ ;  /* 0x000000000e047210 */ /* 0x000fca0007f3e0ff */
[----:B------:R-:W-:Y:S01]  /*1e40*/  IMAD.X R5, RZ, RZ, R8, P1 ;  /* 0x000000ffff057224 */ /* 0x000fe200008e0608 */
[----:B------:R-:W-:Y:S01]  /*1e50*/  SHF.R.S32.HI R33, RZ, 0x1f, R12 ;  /* 0x0000001fff217819 */ /* 0x000fe2000001140c */
[-C--:B------:R-:W-:Y:S02]  /*1e60*/  IMAD R8, R21, R39.reuse, RZ ;  /* 0x0000002715087224 */ /* 0x080fe400078e02ff */
[----:B------:R-:W-:Y:S01]  /*1e70*/  IMAD.WIDE.U32 R4, R20, R39, R4 ;  /* 0x0000002714047225 */ /* 0x000fe200078e0004 */
[----:B------:R-:W-:-:S03]  /*1e80*/  @!P0 MOV R107, R7 ;  /* 0x00000007006b8202 */ /* 0x000fc60000000f00 */
[----:B------:R-:W-:Y:S01]  /*1e90*/  IMAD R0, R29, R12, RZ ;  /* 0x0000000c1d007224 */ /* 0x000fe200078e02ff */
[----:B------:R-:W-:Y:S01]  /*1ea0*/  @P0 MOV R107, R7 ;  /* 0x00000007006b0202 */ /* 0x000fe20000000f00 */
[--C-:B------:R-:W-:Y:S01]  /*1eb0*/  @!P0 IMAD.MOV.U32 R106, RZ, RZ, R6.reuse ;  /* 0x000000ffff6a8224 */ /* 0x100fe200078e0006 */
[----:B------:R-:W-:Y:S01]  /*1ec0*/  IADD3 R5, PT, PT, R5, R8, RZ ;  /* 0x0000000805057210 */ /* 0x000fe20007ffe0ff */
[----:B------:R-:W-:Y:S01]  /*1ed0*/  @P0 IMAD.MOV.U32 R106, RZ, RZ, R6 ;  /* 0x000000ffff6a0224 */ /* 0x000fe200078e0006 */
[----:B------:R-:W-:Y:S01]  /*1ee0*/  IADD3 R6, P0, PT, R14, R15, RZ ;  /* 0x0000000f0e067210 */ /* 0x000fe20007f1e0ff */
[----:B------:R-:W-:Y:S02]  /*1ef0*/  IMAD R0, R33, R28, R0 ;  /* 0x0000001c21007224 */ /* 0x000fe400078e0200 */
[----:B------:R-:W-:Y:S01]  /*1f00*/  IMAD.WIDE.U32 R8, R38, 0x40, R72 ;  /* 0x0000004026087825 */ /* 0x000fe200078e0048 */
[----:B------:R-:W-:-:S03]  /*1f10*/  IADD3.X R7, PT, PT, RZ, R30, RZ, P0, !PT ;  /* 0x0000001eff077210 */ /* 0x000fc600007fe4ff */
[----:B------:R-:W-:Y:S02]  /*1f20*/  IMAD.IADD R3, R3, 0x1, R0 ;  /* 0x0000000103037824 */ /* 0x000fe400078e0200 */
[----:B------:R-:W-:Y:S02]  /*1f30*/  IMAD R0, R9, R106, RZ ;  /* 0x0000006a09007224 */ /* 0x000fe400078e02ff */
[----:B------:R-:W-:Y:S02]  /*1f40*/  IMAD R10, R231, R72, RZ ;  /* 0x00000048e70a7224 */ /* 0x000fe400078e02ff */
[----:B------:R-:W-:Y:S02]  /*1f50*/  IMAD R11, R8, R107, R0 ;  /* 0x0000006b080b7224 */ /* 0x000fe400078e0200 */
[----:B------:R-:W-:-:S04]  /*1f60*/  IMAD.WIDE.U32 R6, R72, R230, R6 ;  /* 0x000000e648067225 */ /* 0x000fc800078e0006 */
[----:B------:R-:W-:-:S04]  /*1f70*/  IMAD.WIDE.U32 R4, R8, R106, R4 ;  /* 0x0000006a08047225 */ /* 0x000fc800078e0004 */
[----:B------:R-:W-:Y:S02]  /*1f80*/  IMAD R8, R61, R72, RZ ;  /* 0x000000483d087224 */ /* 0x000fe400078e02ff */
[----:B------:R-:W-:Y:S01]  /*1f90*/  IMAD.WIDE.U32 R2, R72, R60, R2 ;  /* 0x0000003c48027225 */ /* 0x000fe200078e0002 */
[----:B----4-:R-:W-:-:S03]  /*1fa0*/  LEA R39, P1, R6, R26, 0x1 ;  /* 0x0000001a06277211 */ /* 0x010fc600078208ff */
[----:B------:R-:W-:Y:S01]  /*1fb0*/  IMAD.IADD R7, R7, 0x1, R10 ;  /* 0x0000000107077824 */ /* 0x000fe200078e020a */
[----:B-1----:R-:W-:Y:S01]  /*1fc0*/  LEA R35, P0, R2, R24, 0x1 ;  /* 0x0000001802237211 */ /* 0x002fe200078008ff */
[----:B------:R-:W-:Y:S01]  /*1fd0*/  IMAD.IADD R3, R3, 0x1, R8 ;  /* 0x0000000103037824 */ /* 0x000fe200078e0208 */
[----:B------:R-:W-:Y:S02]  /*1fe0*/  SHF.R.S32.HI R9, RZ, 0x1f, R111 ;  /* 0x0000001fff097819 */ /* 0x000fe4000001146f */
[----:B------:R-:W-:Y:S02]  /*1ff0*/  LEA.HI.X R38, R6, R27, R7, 0x1, P1 ;  /* 0x0000001b06267211 */ /* 0x000fe400008f0c07 */
[----:B------:R-:W-:Y:S01]  /*2000*/  LEA.HI.X R34, R2, R25, R3, 0x1, P0 ;  /* 0x0000001902227211 */ /* 0x000fe200000f0c03 */
[----:B------:R-:W-:Y:S01]  /*2010*/  IMAD.SHL.U32 R2, R43, 0x100, RZ ;  /* 0x000001002b027824 */ /* 0x000fe200078e00ff */
[----:B------:R-:W-:Y:S01]  /*2020*/  STL [R1+0x44], R39 ;  /* 0x0000442701007387 */ /* 0x000fe20000100800 */
[----:B------:R-:W-:-:S03]  /*2030*/  LEA.HI R0, R9, R111, RZ, 0x8 ;  /* 0x0000006f09007211 */ /* 0x000fc600078f40ff */
[----:B------:R-:W-:Y:S01]  /*2040*/  STL [R1+0x4c], R35 ;  /* 0x00004c2301007387 */ /* 0x000fe20000100800 */
[----:B------:R-:W-:-:S03]  /*2050*/  IADD3 R112, PT, PT, R2, -0x100, RZ ;  /* 0xffffff0002707810 */ /* 0x000fc60007ffe0ff */
[----:B------:R-:W-:Y:S01]  /*2060*/  STL [R1+0x40], R38 ;  /* 0x0000402601007387 */ /* 0x000fe20000100800 */
[----:B------:R-:W-:-:S03]  /*2070*/  MOV R3, R31 ;  /* 0x0000001f00037202 */ /* 0x000fc60000000f00 */
[----:B------:R-:W-:Y:S01]  /*2080*/  STL [R1+0x48], R34 ;  /* 0x0000482201007387 */ /* 0x000fe20000100800 */
[----:B------:R-:W-:-:S03]  /*2090*/  SHF.R.S32.HI R0, RZ, 0x8, R0 ;  /* 0x00000008ff007819 */ /* 0x000fc60000011400 */
[----:B------:R1:W-:Y:S01]  /*20a0*/  STL [R1+0xa8], R2 ;  /* 0x0000a80201007387 */ /* 0x0003e20000100800 */
[----:B------:R-:W-:-:S04]  /*20b0*/  VIMNMX R88, PT, PT, R41, R0, !PT ;  /* 0x0000000029587248 */ /* 0x000fc80007fe0100 */
[----:B------:R-:W-:Y:S01]  /*20c0*/  ISETP.GT.U32.AND P0, PT, R43, R88, PT ;  /* 0x000000582b00720c */ /* 0x000fe20003f04070 */
[----:B-1----:R-:W-:-:S05]  /*20d0*/  IMAD.MOV.U32 R2, RZ, RZ, R32 ;  /* 0x000000ffff027224 */ /* 0x002fca00078e0020 */
[----:B------:R1:W-:Y:S01]  /*20e0*/  STL.64 [R1+0x30], R2 ;  /* 0x0000300201007387 */ /* 0x0003e20000100a00 */
[----:B------:R-:W-:Y:S02]  /*20f0*/  SHF.L.U32 R0, R209, 0x2, RZ ;  /* 0x00000002d1007819 */ /* 0x000fe400000006ff */
[----:B------:R-:W-:Y:S02]  /*2100*/  IADD3 R5, PT, PT, R5, R11, RZ ;  /* 0x0000000b05057210 */ /* 0x000fe40007ffe0ff */
[----:B------:R-:W-:Y:S02]  /*2110*/  LEA R108, P2, R4, R22, 0x1 ;  /* 0x00000016046c7211 */ /* 0x000fe400078408ff */
[----:B------:R-:W-:Y:S02]  /*2120*/  LOP3.LUT R127, R0, 0x1c, RZ, 0xc0, !PT ;  /* 0x0000001c007f7812 */ /* 0x000fe400078ec0ff */
[----:B------:R-:W-:Y:S02]  /*2130*/  LEA.HI.X R109, R4, R23, R5, 0x1, P2 ;  /* 0x00000017046d7211 */ /* 0x000fe400010f0c05 */
        /* <DEDUP_REMOVED lines=97> */
[C---:B------:R-:W-:Y:S01]  /*2750*/  IMAD.WIDE.U32 R4, R12.reuse, R8, R4 ;  /* 0x000000080c047225 */ /* 0x040fe200078e0004 */
[----:B------:R-:W-:Y:S02]  /*2760*/  IADD3.X R7, PT, PT, RZ, ~R7, RZ, P0, !PT ;  /* 0x80000007ff077210 */ /* 0x000fe400007fe4ff */
[----:B------:R-:W-:Y:S01]  /*2770*/  IADD3 R9, P1, PT, R11, R6, RZ ;  /* 0x000000060b097210 */ /* 0x000fe20007f3e0ff */
        /* <DEDUP_REMOVED lines=10> */
[----:B------:R-:W-:-:S02]  /*2820*/  IMAD R6, R53, R0, R6 ;  /* 0x0000000035067224 */ /* 0x000fc400078e0206 */
[-C--:B------:R-:W-:Y:S01]  /*2830*/  IMAD.WIDE.U32 R4, R52, R0.reuse, R4 ;  /* 0x0000000034047225 */ /* 0x080fe200078e0004 */
[C---:B------:R-:W-:Y:S02]  /*2840*/  SHF.L.U64.HI R56, R10.reuse, 0x1, R56 ;  /* 0x000000010a387819 */ /* 0x040fe40000010238 */
[----:B------:R-:W-:Y:S01]  /*2850*/  SHF.L.U32 R10, R10, 0x1, RZ ;  /* 0x000000010a0a7819 */ /* 0x000fe200000006ff */
[----:B------:R-:W-:Y:S01]  /*2860*/  IMAD R26, R49, R0, R26 ;  /* 0x00000000311a7224 */ /* 0x000fe200078e021a */
[----:B------:R-:W-:Y:S01]  /*2870*/  IADD3 R5, PT, PT, R5, R6, RZ ;  /* 0x0000000605057210 */ /* 0x000fe20007ffe0ff */
[----:B------:R-:W-:Y:S01]  /*2880*/  IMAD.WIDE.U32 R2, R48, R0, R2 ;  /* 0x0000000030027225 */ /* 0x000fe200078e0002 */
[----:B------:R-:W-:Y:S02]  /*2890*/  SHF.L.U64.HI R0, R9, 0x1, R11 ;  /* 0x0000000109007819 */ /* 0x000fe4000001020b */
[----:B------:R-:W-:Y:S01]  /*28a0*/  LEA R78, P1, R4, R22, 0x1 ;  /* 0x00000016044e7211 */ /* 0x000fe200078208ff */
        /* <DEDUP_REMOVED lines=11> */
[--C-:B------:R-:W-:Y:S01]  /*2960*/  IMAD.X R41, R17, 0x1, R0.reuse, P1 ;  /* 0x0000000111297824 */ /* 0x100fe200008e0600 */
[----:B------:R-:W-:Y:S01]  /*2970*/  IADD3 R59, P2, PT, R18, R10, RZ ;  /* 0x0000000a123b7210 */ /* 0x000fe20007f5e0ff */
[----:B------:R-:W-:Y:S01]  /*2980*/  IMAD.X R29, R19, 0x1, R0, P0 ;  /* 0x00000001131d7824 */ /* 0x000fe200000e0600 */
[-C--:B------:R-:W-:Y:S01]  /*2990*/  IADD3.X R57, PT, PT, R17, R56.reuse, RZ, P3, !PT ;  /* 0x0000003811397210 */ /* 0x080fe20001ffe4ff */
[----:B------:R-:W-:Y:S01]  /*29a0*/  IMAD R0, R49, 0xe0, RZ ;  /* 0x000000e031007824 */ /* 0x000fe200078e02ff */
[----:B------:R-:W-:Y:S01]  /*29b0*/  IADD3.X R56, PT, PT, R19, R56, RZ, P2, !PT ;  /* 0x0000003813387210 */ /* 0x000fe200017fe4ff */
[----:B------:R-:W-:Y:S01]  /*29c0*/  IMAD.WIDE.U32 R130, R48, 0xc0, RZ ;  /* 0x000000c030827825 */ /* 0x000fe200078e00ff */
[----:B------:R-:W-:-:S03]  /*29d0*/  IADD3 R86, PT, PT, R137, R4, RZ ;  /* 0x0000000489567210 */ /* 0x000fc60007ffe0ff */
[----:B------:R-:W-:Y:S01]  /*29e0*/  IMAD.WIDE.U32 R128, R48, 0xe0, RZ ;  /* 0x000000e030807825 */ /* 0x000fe200078e00ff */
[----:B------:R-:W-:-:S03]  /*29f0*/  IADD3 R84, PT, PT, R131, R2, RZ ;  /* 0x0000000283547210 */ /* 0x000fc60007ffe0ff */
[----:B------:R-:W-:Y:S01]  /*2a00*/  IMAD R3, R49, 0xa0, RZ ;  /* 0x000000a031037824 */ /* 0x000fe200078e02ff */
[----:B------:R-:W-:Y:S01]  /*2a10*/  IADD3 R83, PT, PT, R129, R0, RZ ;  /* 0x0000000081537210 */ /* 0x000fe20007ffe0ff */
[----:B------:R-:W-:-:S04]  /*2a20*/  IMAD.WIDE.U32 R132, R48, 0xa0, RZ ;  /* 0x000000a030847825 */ /* 0x000fc800078e00ff */
[----:B------:R-:W-:Y:S02]  /*2a30*/  IMAD.SHL.U32 R147, R52, 0x20, RZ ;  /* 0x0000002034937824 */ /* 0x000fe400078e00ff */
[----:B------:R-:W-:Y:S02]  /*2a40*/  IMAD.SHL.U32 R144, R48, 0x80, RZ ;  /* 0x0000008030907824 */ /* 0x000fe400078e00ff */
[----:B------:R-:W-:-:S07]  /*2a50*/  IMAD.IADD R85, R133, 0x1, R3 ;  /* 0x0000000185557824 */ /* 0x000fce00078e0203 */
.L_x_6435:
        /* <DEDUP_REMOVED lines=12> */
[----:B------:R-:W-:Y:S03]  /*2b20*/  P2R R43, PR, RZ, 0x8 ;  /* 0x00000008ff2b7803 */ /* 0x000fe60000000000 */
[----:B------:R-:W-:Y:S02]  /*2b30*/  @P2 IMAD.MOV.U32 R2, RZ, RZ, R78 ;  /* 0x000000ffff022224 */ /* 0x000fe400078e004e */
[----:B------:R-:W-:Y:S02]  /*2b40*/  @P2 IMAD.MOV.U32 R3, RZ, RZ, R77 ;  /* 0x000000ffff032224 */ /* 0x000fe400078e004d */
[--C-:B------:R-:W-:Y:S01]  /*2b50*/  IMAD.X R5, R77, 0x1, R146.reuse, P0 ;  /* 0x000000014d057824 */ /* 0x100fe200000e0692 */
[CC--:B------:R-:W-:Y:S02]  /*2b60*/  ISETP.GE.AND P0, PT, R90.reuse, R54.reuse, PT ;  /* 0x000000365a00720c */ /* 0x0c0fe40003f06270 */
[----:B---34-:R1:W2:Y:S02]  /*2b70*/  @P2 LD.E.128 R8, desc[UR4][R2.64] ;  /* 0x0000000402082980 */ /* 0x0182a4000c101d00 */
        /* <DEDUP_REMOVED lines=179> */
[----:B------:R-:W-:Y:S01]  /*36b0*/  @P2 IMAD.X R9, R3, 0x1, R139, P0 ;  /* 0x0000000103092824 */ /* 0x000fe200000e068b */
        /* <DEDUP_REMOVED lines=112> */
.L_x_6366:
        /* <DEDUP_REMOVED lines=65> */
.L_x_6370:
[----:B------:R-:W-:Y:S05]  /*41d0*/  BSYNC.RECONVERGENT B0 ;  /* 0x0000000000007941 */ /* 0x000fea0003800200 */
.L_x_6369:
        /* <DEDUP_REMOVED lines=50> */
.L_x_6372:
[----:B------:R-:W-:Y:S05]  /*4500*/  BSYNC.RECONVERGENT B0 ;  /* 0x0000000000007941 */ /* 0x000fea0003800200 */
.L_x_6371:
        /* <DEDUP_REMOVED lines=56> */
.L_x_6374:
[----:B------:R-:W-:Y:S05]  /*4890*/  BSYNC.RECONVERGENT B0 ;  /* 0x0000000000007941 */ /* 0x000fea0003800200 */
.L_x_6373:
        /* <DEDUP_REMOVED lines=56> */
.L_x_6376:
[----:B------:R-:W-:Y:S05]  /*4c20*/  BSYNC.RECONVERGENT B0 ;  /* 0x0000000000007941 */ /* 0x000fea0003800200 */
.L_x_6375:
        /* <DEDUP_REMOVED lines=56> */
.L_x_6378:
[----:B------:R-:W-:Y:S05]  /*4fb0*/  BSYNC.RECONVERGENT B0 ;  /* 0x0000000000007941 */ /* 0x000fea0003800200 */
.L_x_6377:
        /* <DEDUP_REMOVED lines=56> */
.L_x_6380:
[----:B------:R-:W-:Y:S05]  /*5340*/  BSYNC.RECONVERGENT B0 ;  /* 0x0000000000007941 */ /* 0x000fea0003800200 */
.L_x_6379:
        /* <DEDUP_REMOVED lines=56> */
.L_x_6382:
[----:B------:R-:W-:Y:S05]  /*56d0*/  BSYNC.RECONVERGENT B0 ;  /* 0x0000000000007941 */ /* 0x000fea0003800200 */
.L_x_6381:
        /* <DEDUP_REMOVED lines=56> */
.L_x_6384:
[----:B------:R-:W-:Y:S05]  /*5a60*/  BSYNC.RECONVERGENT B0 ;  /* 0x0000000000007941 */ /* 0x000fea0003800200 */
.L_x_6383:
        /* <DEDUP_REMOVED lines=56> */
.L_x_6386:
[----:B------:R-:W-:Y:S05]  /*5df0*/  BSYNC.RECONVERGENT B0 ;  /* 0x0000000000007941 */ /* 0x000fea0003800200 */
.L_x_6385:
        /* <DEDUP_REMOVED lines=56> */
.L_x_6388:
[----:B------:R-:W-:Y:S05]  /*6180*/  BSYNC.RECONVERGENT B0 ;  /* 0x0000000000007941 */ /* 0x000fea0003800200 */
.L_x_6387:
        /* <DEDUP_REMOVED lines=62> */
.L_x_6390:
[----:B------:R-:W-:Y:S05]  /*6570*/  BSYNC.RECONVERGENT B0 ;  /* 0x0000000000007941 */ /* 0x000fea0003800200 */
.L_x_6389:
        /* <DEDUP_REMOVED lines=62> */
.L_x_6392:
[----:B------:R-:W-:Y:S05]  /*6960*/  BSYNC.RECONVERGENT B0 ;  /* 0x0000000000007941 */ /* 0x000fea0003800200 */
.L_x_6391:
        /* <DEDUP_REMOVED lines=62> */
.L_x_6394:
[----:B------:R-:W-:Y:S05]  /*6d50*/  BSYNC.RECONVERGENT B0 ;  /* 0x0000000000007941 */ /* 0x000fea0003800200 */
.L_x_6393:
        /* <DEDUP_REMOVED lines=62> */
.L_x_6396:
[----:B------:R-:W-:Y:S05]  /*7140*/  BSYNC.RECONVERGENT B0 ;  /* 0x0000000000007941 */ /* 0x000fea0003800200 */
.L_x_6395:
        /* <DEDUP_REMOVED lines=62> */
.L_x_6398:
[----:B------:R-:W-:Y:S05]  /*7530*/  BSYNC.RECONVERGENT B0 ;  /* 0x0000000000007941 */ /* 0x000fea0003800200 */
.L_x_6397:
        /* <DEDUP_REMOVED lines=62> */
.L_x_6400:
[----:B------:R-:W-:Y:S05]  /*7920*/  BSYNC.RECONVERGENT B0 ;  /* 0x0000000000007941 */ /* 0x000fea0003800200 */
.L_x_6399:
[----:B------:R-:W5:Y:S02]  /*7930*/  LD.E R0, desc[UR4][R134.64+0xd0] ;  /* 0x0000d00486007980 */ /* 0x000f64000c101900 */
[----:B-----5:R-:W-:Y:S05]  /*7940*/  IMAD.U32 R0, R0, -0x80, RZ ;  /* 0xffffff8000007824 */ /* 0x020fea00078e00ff */
[C---:B------:R-:W-:Y:S02]  /*7950*/  LEA R28, P1, R0.reuse, R28, 0x1 ;  /* 0x0000001c001c7211 */ /* 0x040fe400078208ff */
[C---:B------:R-:W-:Y:S02]  /*7960*/  LEA R40, P0, R0.reuse, R40, 0x1 ;  /* 0x0000002800287211 */ /* 0x040fe400078008ff */
[C---:B------:R-:W-:Y:S02]  /*7970*/  LEA.HI.X.SX32 R29, R0.reuse, R29, 0x1, P1 ;  /* 0x0000001d001d7211 */ /* 0x040fe400008f0eff */
[----:B------:R-:W-:Y:S01]  /*7980*/  LEA.HI.X.SX32 R41, R0, R41, 0x1, P0 ;  /* 0x0000002900297211 */ /* 0x000fe200000f0eff */
[----:B------:R-:W-:Y:S05]  /*7990*/  BRA `(.L_x_6367) ;  /* 0x0000005c00fc7947 */ /* 0x000fea0003800000 */
.L_x_6368:
        /* <DEDUP_REMOVED lines=97> */
.L_x_6402:
[----:B------:R-:W-:Y:S05]  /*7fb0*/  BSYNC.RECONVERGENT B0 ;  /* 0x0000000000007941 */ /* 0x000fea0003800200 */
.L_x_6401:
        /* <DEDUP_REMOVED lines=88> */
.L_x_6404:
[----:B------:R-:W-:Y:S05]  /*8540*/  BSYNC.RECONVERGENT B0 ;  /* 0x0000000000007941 */ /* 0x000fea0003800200 */
.L_x_6403:
        /* <DEDUP_REMOVED lines=92> */
.L_x_6406:
[----:B------:R-:W-:Y:S05]  /*8b10*/  BSYNC.RECONVERGENT B0 ;  /* 0x0000000000007941 */ /* 0x000fea0003800200 */
.L_x_6405:
        /* <DEDUP_REMOVED lines=92> */
.L_x_6408:
[----:B------:R-:W-:Y:S05]  /*90e0*/  BSYNC.RECONVERGENT B0 ;  /* 0x0000000000007941 */ /* 0x000fea0003800200 */
.L_x_6407:
        /* <DEDUP_REMOVED lines=92> */
.L_x_6410:
[----:B------:R-:W-:Y:S05]  /*96b0*/  BSYNC.RECONVERGENT B0 ;  /* 0x0000000000007941 */ /* 0x000fea0003800200 */
.L_x_6409:
        /* <DEDUP_REMOVED lines=92> */
.L_x_6412:
[----:B------:R-:W-:Y:S05]  /*9c80*/  BSYNC.RECONVERGENT B0 ;  /* 0x0000000000007941 */ /* 0x000fea0003800200 */
.L_x_6411:
        /* <DEDUP_REMOVED lines=92> */
.L_x_6414:
[----:B------:R-:W-:Y:S05]  /*a250*/  BSYNC.RECONVERGENT B0 ;  /* 0x0000000000007941 */ /* 0x000fea0003800200 */
.L_x_6413:
        /* <DEDUP_REMOVED lines=92> */
.L_x_6416:
[----:B------:R-:W-:Y:S05]  /*a820*/  BSYNC.RECONVERGENT B0 ;  /* 0x0000000000007941 */ /* 0x000fea0003800200 */
.L_x_6415:
        /* <DEDUP_REMOVED lines=92> */
.L_x_6418:
[----:B------:R-:W-:Y:S05]  /*adf0*/  BSYNC.RECONVERGENT B0 ;  /* 0x0000000000007941 */ /* 0x000fea0003800200 */
.L_x_6417:
        /* <DEDUP_REMOVED lines=92> */
.L_x_6420:
[----:B------:R-:W-:Y:S05]  /*b3c0*/  BSYNC.RECONVERGENT B0 ;  /* 0x0000000000007941 */ /* 0x000fea0003800200 */
.L_x_6419:
        /* <DEDUP_REMOVED lines=98> */
.L_x_6422:
[----:B------:R-:W-:Y:S05]  /*b9f0*/  BSYNC.RECONVERGENT B0 ;  /* 0x0000000000007941 */ /* 0x000fea0003800200 */
.L_x_6421:
        /* <DEDUP_REMOVED lines=21> */
[----:B---34-:R1:W3:Y:S02]  /*bb50*/  @!P0 LD.E.128 R44, desc[UR4][R8.64] ;  /* 0x00000004082c8980 */ /* 0x0182e4000c101d00 */
[----:B-1----:R-:W-:Y:S05]  /*bb60*/  @!P0 IADD3 R8, P2, PT, R10, R59, RZ ;  /* 0x0000003b0a088210 */ /* 0x002fea0007f5e0ff */
[----:B------:R-:W-:Y:S01]  /*bb70*/  @!P0 IMAD.X R9, R0, 0x1, R56, P2 ;  /* 0x0000000100098824 */ /* 0x000fe200010e0638 */
[----:B------:R-:W-:Y:S02]  /*bb80*/  PLOP3.LUT P2, PT, PT, PT, PT, 0x80, 0x8 ;  /* 0x000000000008781c */ /* 0x000fe40003f4f070 */
[----:B------:R-:W-:Y:S02]  /*bb90*/  @!P0 PLOP3.LUT P2, PT, P1, PT, PT, 0x80, 0x8 ;  /* 0x000000000008881c */ /* 0x000fe40000f4f070 */
[----:B--2---:R1:W2:Y:S01]  /*bba0*/  @!P0 LD.E.128 R32, desc[UR4][R8.64] ;  /* 0x0000000408208980 */ /* 0x0042a2000c101d00 */
[----:B-----5:R-:W-:Y:S02]  /*bbb0*/  @!P0 LOP3.LUT R23, R38, 0xffff0000, RZ, 0xc0, !PT ;  /* 0xffff000026178812 */ /* 0x020fe400078ec0ff */
[C---:B-1----:R-:W-:Y:S01]  /*bbc0*/  @!P0 SHF.L.U32 R9, R4.reuse, 0x10, RZ ;  /* 0x0000001004098819 */ /* 0x042fe200000006ff */
[----:B------:R-:W-:Y:S01]  /*bbd0*/  @!P0 IMAD.U32 R13, R5, 0x10000, RZ ;  /* 0x00010000050d8824 */ /* 0x000fe200078e00ff */
[----:B------:R-:W-:Y:S01]  /*bbe0*/  @!P0 LOP3.LUT R11, R4, 0xffff0000, RZ, 0xc0, !PT ;  /* 0xffff0000040b8812 */ /* 0x000fe200078ec0ff */
[----:B------:R-:W-:Y:S01]  /*bbf0*/  @!P0 IMAD.U32 R21, R7, 0x10000, RZ ;  /* 0x0001000007158824 */ /* 0x000fe200078e00ff */
[----:B------:R-:W-:Y:S02]  /*bc00*/  @!P0 LOP3.LUT R10, R5, 0xffff0000, RZ, 0xc0, !PT ;  /* 0xffff0000050a8812 */ /* 0x000fe400078ec0ff */
[----:B------:R-:W-:Y:S02]  /*bc10*/  @!P0 SHF.L.U32 R12, R6, 0x10, RZ ;  /* 0x00000010060c8819 */ /* 0x000fe400000006ff */
[C---:B---3--:R-:W-:Y:S01]  /*bc20*/  @!P0 SHF.L.U32 R0, R44.reuse, 0x10, RZ ;  /* 0x000000102c008819 */ /* 0x048fe200000006ff */
        /* <DEDUP_REMOVED lines=63> */
.L_x_6424:
[----:B------:R-:W-:Y:S05]  /*c020*/  BSYNC.RECONVERGENT B0 ;  /* 0x0000000000007941 */ /* 0x000fea0003800200 */
.L_x_6423:
        /* <DEDUP_REMOVED lines=98> */
.L_x_6426:
[----:B------:R-:W-:Y:S05]  /*c650*/  BSYNC.RECONVERGENT B0 ;  /* 0x0000000000007941 */ /* 0x000fea0003800200 */
.L_x_6425:
        /* <DEDUP_REMOVED lines=98> */
.L_x_6428:
[----:B------:R-:W-:Y:S05]  /*cc80*/  BSYNC.RECONVERGENT B0 ;  /* 0x0000000000007941 */ /* 0x000fea0003800200 */
.L_x_6427:
        /* <DEDUP_REMOVED lines=98> */
.L_x_6430:
[----:B------:R-:W-:Y:S05]  /*d2b0*/  BSYNC.RECONVERGENT B0 ;  /* 0x0000000000007941 */ /* 0x000fea0003800200 */
.L_x_6429:
        /* <DEDUP_REMOVED lines=98> */
.L_x_6432:
[----:B------:R-:W-:Y:S05]  /*d8e0*/  BSYNC.RECONVERGENT B0 ;  /* 0x0000000000007941 */ /* 0x000fea0003800200 */
.L_x_6431:
        /* <DEDUP_REMOVED lines=10> */
.L_x_6367:
[----:B------:R-:W-:Y:S05]  /*d990*/  BSYNC.RECONVERGENT B1 ;  /* 0x0000000000017941 */ /* 0x000fea0003800200 */
.L_x_6365:
        /* <DEDUP_REMOVED lines=103> */
.L_x_6434:
[----:B------:R-:W-:Y:S05]  /*e010*/  BSYNC.RECONVERGENT B0 ;  /* 0x0000000000007941 */ /* 0x000fea0003800200 */
.L_x_6433:
[----:B------:R-:W-:Y:S11]  /*e020*/  ISETP.GT.AND P0, PT, R81, R88, PT ;  /* 0x000000585100720c */ /* 0x000ff60003f04270 */
[----:B------:R-:W-:Y:S02]  /*e030*/  @!UPT UIADD3 URZ, UPT, UPT, URZ, URZ, URZ ;  /* 0x000000fffffff290 */ /* 0x000fe4000fffe0ff */
[----:B------:R-:W-:Y:S05]  /*e040*/  @P0 BRA `(.L_x_6435) ;  /* 0xffffff4800840947 */ /* 0x000fea000383ffff */
.L_x_6364:
[----:B------:R-:W-:Y:S05]  /*e050*/  WARPSYNC.ALL ;  /* 0x0000000000007948 */ /* 0x000fea0003800000 */
[----:B------:R-:W-:Y:S06]  /*e060*/  BAR.SYNC.DEFER_BLOCKING 0x0 ;  /* 0x0000000000007b1d */ /* 0x000fec0000010000 */
[----:B------:R2:W5:Y:S04]  /*e070*/  LDL R210, [R1+0x158] ;  /* 0x0001580001d27983 */ /* 0x0005680000100800 */
[----:B------:R-:W2:Y:S01]  /*e080*/  LD.E R38, desc[UR4][R134.64+0xd0] ;  /* 0x0000d00486267980 */ /* 0x000ea2000c101900 */
[----:B------:R-:W-:Y:S01]  /*e090*/  LOP3.LUT R0, R42, 0x1c0, RZ, 0xc0, !PT ;  /* 0x000001c02a007812 */ /* 0x000fe200078ec0ff */
[----:B------:R-:W-:Y:S01]  /*e0a0*/  BSSY.RECONVERGENT B2, `(.L_x_6436) ;  /* 0x00002c8000027945 */ /* 0x000fe20003800200 */
[C---:B------:R-:W-:Y:S01]  /*e0b0*/  SHF.L.U64.HI R39, R106.reuse, 0x4, R107 ;  /* 0x000000046a277819 */ /* 0x040fe2000001026b */
[----:B---34-:R-:W-:-:S02]  /*e0c0*/  IMAD.SHL.U32 R30, R106, 0x10, RZ ;  /* 0x000000106a1e7824 */ /* 0x018fc400078e00ff */
[----:B------:R3:W-:Y:S02]  /*e0d0*/  STL [R1+0x68], R0 ;  /* 0x0000680001007387 */ /* 0x0007e40000100800 */
[----:B---3--:R-:W-:-:S04]  /*e0e0*/  LOP3.LUT R0, R0, 0x38, R209, 0xf8, !PT ;  /* 0x0000003800007812 */ /* 0x008fc800078ef8d1 */
[----:B------:R-:W-:-:S04]  /*e0f0*/  LOP3.LUT R0, R0, R14, RZ, 0x3c, !PT ;  /* 0x0000000e00007212 */ /* 0x000fc800078e3cff */
[----:B------:R-:W-:-:S05]  /*e100*/  LOP3.LUT R0, R0, 0x1e00, R42, 0xf8, !PT ;  /* 0x00001e0000007812 */ /* 0x000fca00078ef82a */
[----:B------:R-:W-:Y:S01]  /*e110*/  IMAD R229, R0, 0x2, R222 ;  /* 0x0000000200e57824 */ /* 0x000fe200078e02de */
[----:B--2---:R-:W-:-:S13]  /*e120*/  ISETP.NE.AND P0, PT, R38, RZ, PT ;  /* 0x000000ff2600720c */ /* 0x004fda0003f05270 */
[----:B------:R-:W-:Y:S05]  /*e130*/  @P0 BRA `(.L_x_6437) ;  /* 0x0000000000800947 */ /* 0x000fea0003800000 */
[----:B-1----:R-:W-:Y:S01]  /*e140*/  LEA R2, P0, R30, R108, 0x1 ;  /* 0x0000006c1e027211 */ /* 0x002fe200078008ff */
[----:B-----5:R-:W-:Y:S01]  /*e150*/  IMAD.IADD R0, R210, 0x1, -R162 ;  /* 0x00000001d2007824 */ /* 0x020fe200078e0aa2 */
[----:B------:R-:W-:Y:S01]  /*e160*/  BSSY.RECONVERGENT B0, `(.L_x_6438) ;  /* 0x0000015000007945 */ /* 0x000fe20003800200 */
[----:B------:R-:W-:Y:S01]  /*e170*/  VIADD R47, R72, 0x10 ;  /* 0x00000010482f7836 */ /* 0x000fe20000000000 */
[----:B------:R-:W-:Y:S01]  /*e180*/  LEA.HI.X R3, R30, R109, R39, 0x1, P0 ;  /* 0x0000006d1e037211 */ /* 0x000fe200000f0c27 */
[C---:B------:R-:W-:Y:S01]  /*e190*/  VIADD R39, R72.reuse, 0x20 ;  /* 0x0000002048277836 */ /* 0x040fe20000000000 */
[CC--:B------:R-:W-:Y:S01]  /*e1a0*/  ISETP.GE.AND P2, PT, R72.reuse, R0.reuse, PT ;  /* 0x000000004800720c */ /* 0x0c0fe20003f46270 */
[----:B------:R-:W-:Y:S01]  /*e1b0*/  VIADD R30, R72, 0x30 ;  /* 0x00000030481e7836 */ /* 0x000fe20000000000 */
        /* <DEDUP_REMOVED lines=15> */
.L_x_6439:
[----:B------:R-:W-:Y:S05]  /*e2b0*/  BSYNC.RECONVERGENT B0 ;  /* 0x0000000000007941 */ /* 0x000fea0003800200 */
.L_x_6438:
        /* <DEDUP_REMOVED lines=8> */
.L_x_6437:
[----:B-1----:R-:W2:Y:S01]  /*e340*/  LD.E.64 R2, desc[UR4][R134.64+0xf0] ;  /* 0x0000f00486027980 */ /* 0x002ea2000c101b00 */
        /* <DEDUP_REMOVED lines=23> */
[----:B-----5:R-:W-:Y:S01]  /*e4c0*/  IADD3 R22, PT, PT, -R162, R210, RZ ;  /* 0x000000d2a2167210 */ /* 0x020fe20007ffe1ff */
[----:B------:R-:W-:Y:S03]  /*e4d0*/  BSSY.RECONVERGENT B1, `(.L_x_6442) ;  /* 0x000003d000017945 */ /* 0x000fe60003800200 */
        /* <DEDUP_REMOVED lines=13> */
[----:B------:R-:W-:-:S05]  /*e5b0*/  IADD3.X R3, PT, PT, R27, R0, RZ, P0, !PT ;  /* 0x000000001b037210 */ /* 0x000fca00007fe4ff */
[----:B------:R1:W2:Y:S04]  /*e5c0*/  LD.E.64 R12, desc[UR4][R2.64] ;  /* 0x00000004020c7980 */ /* 0x0002a8000c101b00 */
[----:B------:R-:W3:Y:S01]  /*e5d0*/  LD.E.64 R8, desc[UR4][R8.64] ;  /* 0x0000000408087980 */ /* 0x000ee2000c101b00 */
[----:B-----5:R-:W-:Y:S01]  /*e5e0*/  LOP3.LUT R0, R7, 0xffff0000, RZ, 0xc0, !PT ;  /* 0xffff000007007812 */ /* 0x020fe200078ec0ff */
[C---:B------:R-:W-:Y:S01]  /*e5f0*/  IMAD.U32 R10, R5.reuse, 0x10000, RZ ;  /* 0x00010000050a7824 */ /* 0x040fe200078e00ff */
[----:B-1----:R-:W-:Y:S01]  /*e600*/  LOP3.LUT R3, R5, 0xffff0000, RZ, 0xc0, !PT ;  /* 0xffff000005037812 */ /* 0x002fe200078ec0ff */
[----:B------:R-:W-:Y:S01]  /*e610*/  IMAD.U32 R5, R4, 0x10000, RZ ;  /* 0x0001000004057824 */ /* 0x000fe200078e00ff */
[----:B------:R-:W-:Y:S01]  /*e620*/  SHF.L.U32 R2, R7, 0x10, RZ ;  /* 0x0000001007027819 */ /* 0x000fe200000006ff */
[----:B------:R-:W-:Y:S01]  /*e630*/  IMAD.U32 R7, R6, 0x10000, RZ ;  /* 0x0001000006077824 */ /* 0x000fe200078e00ff */
[----:B------:R-:W-:-:S02]  /*e640*/  LOP3.LUT R4, R4, 0xffff0000, RZ, 0xc0, !PT ;  /* 0xffff000004047812 */ /* 0x000fc400078ec0ff */
[----:B------:R-:W-:Y:S02]  /*e650*/  LOP3.LUT R6, R6, 0xffff0000, RZ, 0xc0, !PT ;  /* 0xffff000006067812 */ /* 0x000fe400078ec0ff */
[C---:B--2---:R-:W-:Y:S01]  /*e660*/  LOP3.LUT R18, R12.reuse, 0xffff0000, RZ, 0xc0, !PT ;  /* 0xffff00000c127812 */ /* 0x044fe200078ec0ff */
[----:B------:R-:W-:Y:S01]  /*e670*/  IMAD.U32 R12, R12, 0x10000, RZ ;  /* 0x000100000c0c7824 */ /* 0x000fe200078e00ff */
[C---:B------:R-:W-:Y:S01]  /*e680*/  LOP3.LUT R21, R13.reuse, 0xffff0000, RZ, 0xc0, !PT ;  /* 0xffff00000d157812 */ /* 0x040fe200078ec0ff */
[----:B------:R-:W-:Y:S01]  /*e690*/  IMAD.U32 R13, R13, 0x10000, RZ ;  /* 0x000100000d0d7824 */ /* 0x000fe200078e00ff */
[C---:B---3--:R-:W-:Y:S01]  /*e6a0*/  LOP3.LUT R17, R8.reuse, 0xffff0000, RZ, 0xc0, !PT ;  /* 0xffff000008117812 */ /* 0x048fe200078ec0ff */
[-C--:B------:R-:W-:Y:S01]  /*e6b0*/  FMUL.FTZ R16, R3, R18.reuse ;  /* 0x0000001203107220 */ /* 0x080fe20000410000 */
[----:B------:R-:W-:Y:S02]  /*e6c0*/  LOP3.LUT R19, R9, 0xffff0000, RZ, 0xc0, !PT ;  /* 0xffff000009137812 */ /* 0x000fe400078ec0ff */
[----:B------:R-:W-:Y:S01]  /*e6d0*/  SHF.L.U32 R8, R8, 0x10, RZ ;  /* 0x0000001008087819 */ /* 0x000fe200000006ff */
[----:B------:R-:W-:Y:S01]  /*e6e0*/  FMUL.FTZ R11, R3, R17 ;  /* 0x00000011030b7220 */ /* 0x000fe20000410000 */
[C---:B------:R-:W-:Y:S01]  /*e6f0*/  FMUL.FTZ R3, R0.reuse, R21 ;  /* 0x0000001500037220 */ /* 0x040fe20000410000 */
[----:B------:R-:W-:Y:S01]  /*e700*/  FMUL.FTZ R0, R0, R19 ;  /* 0x0000001300007220 */ /* 0x000fe20000410000 */
[----:B------:R-:W-:Y:S01]  /*e710*/  SHF.L.U32 R9, R9, 0x10, RZ ;  /* 0x0000001009097819 */ /* 0x000fe200000006ff */
[C---:B------:R-:W-:Y:S01]  /*e720*/  FFMA.FTZ R16, R10.reuse, R17, -R16 ;  /* 0x000000110a107223 */ /* 0x040fe20000010810 */
[----:B------:R-:W-:Y:S01]  /*e730*/  FFMA.FTZ R11, R10, R18, R11 ;  /* 0x000000120a0b7223 */ /* 0x000fe2000001000b */
        /* <DEDUP_REMOVED lines=20> */
.L_x_6445:
[----:B------:R-:W-:Y:S05]  /*e880*/  BSYNC.RECONVERGENT B0 ;  /* 0x0000000000007941 */ /* 0x000fea0003800200 */
.L_x_6444:
[----:B-----5:R1:W-:Y:S02]  /*e890*/  STS.128 [R229], R4 ;  /* 0x00000004e5007388 */ /* 0x0203e40000000c00 */
.L_x_6443:
[----:B------:R-:W-:Y:S05]  /*e8a0*/  BSYNC.RECONVERGENT B1 ;  /* 0x0000000000017941 */ /* 0x000fea0003800200 */
.L_x_6442:
        /* <DEDUP_REMOVED lines=17> */
[----:B------:R-:W-:-:S04]  /*e9c0*/  IMAD.X R9, R27, 0x1, R0, P0 ;  /* 0x000000011b097824 */ /* 0x000fc800000e0600 */
[----:B------:R-:W2:Y:S04]  /*e9d0*/  LD.E.64 R10, desc[UR4][R10.64] ;  /* 0x000000040a0a7980 */ /* 0x000ea8000c101b00 */
[----:B------:R3:W4:Y:S01]  /*e9e0*/  LD.E.64 R12, desc[UR4][R8.64] ;  /* 0x00000004080c7980 */ /* 0x000722000c101b00 */
[----:B-----5:R-:W-:Y:S01]  /*e9f0*/  LOP3.LUT R0, R7, 0xffff0000, RZ, 0xc0, !PT ;  /* 0xffff000007007812 */ /* 0x020fe200078ec0ff */
[C---:B------:R-:W-:Y:S01]  /*ea00*/  IMAD.U32 R16, R4.reuse, 0x10000, RZ ;  /* 0x0001000004107824 */ /* 0x040fe200078e00ff */
[C---:B---3--:R-:W-:Y:S02]  /*ea10*/  LOP3.LUT R8, R5.reuse, 0xffff0000, RZ, 0xc0, !PT ;  /* 0xffff000005087812 */ /* 0x048fe400078ec0ff */
[----:B------:R-:W-:Y:S02]  /*ea20*/  SHF.L.U32 R9, R5, 0x10, RZ ;  /* 0x0000001005097819 */ /* 0x000fe400000006ff */
[----:B------:R-:W-:Y:S01]  /*ea30*/  LOP3.LUT R5, R4, 0xffff0000, RZ, 0xc0, !PT ;  /* 0xffff000004057812 */ /* 0x000fe200078ec0ff */
[----:B------:R-:W-:Y:S01]  /*ea40*/  IMAD.U32 R4, R7, 0x10000, RZ ;  /* 0x0001000007047824 */ /* 0x000fe200078e00ff */
[----:B------:R-:W-:-:S02]  /*ea50*/  SHF.L.U32 R7, R6, 0x10, RZ ;  /* 0x0000001006077819 */ /* 0x000fc400000006ff */
[----:B------:R-:W-:Y:S02]  /*ea60*/  LOP3.LUT R6, R6, 0xffff0000, RZ, 0xc0, !PT ;  /* 0xffff000006067812 */ /* 0x000fe400078ec0ff */
[----:B--2---:R-:W-:Y:S02]  /*ea70*/  LOP3.LUT R19, R10, 0xffff0000, RZ, 0xc0, !PT ;  /* 0xffff00000a137812 */ /* 0x004fe400078ec0ff */
[----:B----4-:R-:W-:Y:S02]  /*ea80*/  LOP3.LUT R21, R12, 0xffff0000, RZ, 0xc0, !PT ;  /* 0xffff00000c157812 */ /* 0x010fe400078ec0ff */
[----:B------:R-:W-:Y:S01]  /*ea90*/  LOP3.LUT R25, R13, 0xffff0000, RZ, 0xc0, !PT ;  /* 0xffff00000d197812 */ /* 0x000fe200078ec0ff */
[C---:B------:R-:W-:Y:S01]  /*eaa0*/  FMUL.FTZ R17, R8.reuse, R19 ;  /* 0x0000001308117220 */ /* 0x040fe20000410000 */
[----:B------:R-:W-:Y:S01]  /*eab0*/  LOP3.LUT R24, R11, 0xffff0000, RZ, 0xc0, !PT ;  /* 0xffff00000b187812 */ /* 0x000fe200078ec0ff */
[----:B------:R-:W-:Y:S02]  /*eac0*/  FMUL.FTZ R18, R8, R21 ;  /* 0x0000001508127220 */ /* 0x000fe40000410000 */
[C---:B------:R-:W-:Y:S01]  /*ead0*/  FMUL.FTZ R8, R0.reuse, R25 ;  /* 0x0000001900087220 */ /* 0x040fe20000410000 */
[----:B------:R-:W-:Y:S01]  /*eae0*/  SHF.L.U32 R13, R13, 0x10, RZ ;  /* 0x000000100d0d7819 */ /* 0x000fe200000006ff */
[C---:B------:R-:W-:Y:S01]  /*eaf0*/  FFMA.FTZ R19, R9.reuse, R19, -R18 ;  /* 0x0000001309137223 */ /* 0x040fe20000010812 */
[----:B------:R-:W-:Y:S01]  /*eb00*/  FFMA.FTZ R18, R9, R21, R17 ;  /* 0x0000001509127223 */ /* 0x000fe20000010011 */
[-C--:B------:R-:W-:Y:S01]  /*eb10*/  FMUL.FTZ R0, R0, R24.reuse ;  /* 0x0000001800007220 */ /* 0x080fe20000410000 */
[----:B------:R-:W-:Y:S01]  /*eb20*/  FFMA.FTZ R17, R4, R24, -R8 ;  /* 0x0000001804117223 */ /* 0x000fe20000010808 */
[----:B------:R-:W-:-:S02]  /*eb30*/  IMAD.U32 R12, R12, 0x10000, RZ ;  /* 0x000100000c0c7824 */ /* 0x000fc400078e00ff */
[----:B------:R-:W-:Y:S02]  /*eb40*/  IMAD.U32 R8, R10, 0x10000, RZ ;  /* 0x000100000a087824 */ /* 0x000fe400078e00ff */
[----:B------:R-:W-:Y:S02]  /*eb50*/  IMAD.U32 R11, R11, 0x10000, RZ ;  /* 0x000100000b0b7824 */ /* 0x000fe400078e00ff */
        /* <DEDUP_REMOVED lines=19> */
.L_x_6449:
[----:B------:R-:W-:Y:S05]  /*ec90*/  BSYNC.RECONVERGENT B0 ;  /* 0x0000000000007941 */ /* 0x000fea0003800200 */
.L_x_6448:
[----:B-----5:R2:W-:Y:S02]  /*eca0*/  STS.128 [R229+0x800], R4 ;  /* 0x00080004e5007388 */ /* 0x0205e40000000c00 */
.L_x_6447:
[----:B------:R-:W-:Y:S05]  /*ecb0*/  BSYNC.RECONVERGENT B1 ;  /* 0x0000000000017941 */ /* 0x000fea0003800200 */
.L_x_6446:
        /* <DEDUP_REMOVED lines=23> */
[C---:B-1----:R-:W-:Y:S01]  /*ee30*/  LOP3.LUT R8, R5.reuse, 0xffff0000, RZ, 0xc0, !PT ;  /* 0xffff000005087812 */ /* 0x042fe200078ec0ff */
[----:B------:R-:W-:Y:S01]  /*ee40*/  IMAD.U32 R9, R5, 0x10000, RZ ;  /* 0x0001000005097824 */ /* 0x000fe200078e00ff */
[----:B------:R-:W-:Y:S02]  /*ee50*/  LOP3.LUT R5, R4, 0xffff0000, RZ, 0xc0, !PT ;  /* 0xffff000004057812 */ /* 0x000fe400078ec0ff */
[----:B------:R-:W-:Y:S01]  /*ee60*/  SHF.L.U32 R4, R7, 0x10, RZ ;  /* 0x0000001007047819 */ /* 0x000fe200000006ff */
[C---:B------:R-:W-:Y:S01]  /*ee70*/  IMAD.U32 R7, R6.reuse, 0x10000, RZ ;  /* 0x0001000006077824 */ /* 0x040fe200078e00ff */
[----:B------:R-:W-:-:S02]  /*ee80*/  LOP3.LUT R6, R6, 0xffff0000, RZ, 0xc0, !PT ;  /* 0xffff000006067812 */ /* 0x000fc400078ec0ff */
[C---:B--2---:R-:W-:Y:S01]  /*ee90*/  LOP3.LUT R21, R12.reuse, 0xffff0000, RZ, 0xc0, !PT ;  /* 0xffff00000c157812 */ /* 0x044fe200078ec0ff */
[----:B------:R-:W-:Y:S01]  /*eea0*/  IMAD.U32 R12, R12, 0x10000, RZ ;  /* 0x000100000c0c7824 */ /* 0x000fe200078e00ff */
[C---:B------:R-:W-:Y:S01]  /*eeb0*/  LOP3.LUT R25, R13.reuse, 0xffff0000, RZ, 0xc0, !PT ;  /* 0xffff00000d197812 */ /* 0x040fe200078ec0ff */
[----:B------:R-:W-:Y:S01]  /*eec0*/  IMAD.U32 R13, R13, 0x10000, RZ ;  /* 0x000100000d0d7824 */ /* 0x000fe200078e00ff */
[----:B---3--:R-:W-:Y:S01]  /*eed0*/  LOP3.LUT R19, R10, 0xffff0000, RZ, 0xc0, !PT ;  /* 0xffff00000a137812 */ /* 0x008fe200078ec0ff */
[C---:B------:R-:W-:Y:S01]  /*eee0*/  FMUL.FTZ R18, R8.reuse, R21 ;  /* 0x0000001508127220 */ /* 0x040fe20000410000 */
[C---:B------:R-:W-:Y:S02]  /*eef0*/  LOP3.LUT R24, R11.reuse, 0xffff0000, RZ, 0xc0, !PT ;  /* 0xffff00000b187812 */ /* 0x040fe400078ec0ff */
[----:B------:R-:W-:Y:S01]  /*ef00*/  SHF.L.U32 R11, R11, 0x10, RZ ;  /* 0x000000100b0b7819 */ /* 0x000fe200000006ff */
[----:B------:R-:W-:Y:S01]  /*ef10*/  FMUL.FTZ R17, R8, R19 ;  /* 0x0000001308117220 */ /* 0x000fe20000410000 */
[C---:B------:R-:W-:Y:S01]  /*ef20*/  FMUL.FTZ R8, R0.reuse, R25 ;  /* 0x0000001900087220 */ /* 0x040fe20000410000 */
[C---:B------:R-:W-:Y:S01]  /*ef30*/  FFMA.FTZ R19, R9.reuse, R19, -R18 ;  /* 0x0000001309137223 */ /* 0x040fe20000010812 */
[-C--:B------:R-:W-:Y:S01]  /*ef40*/  FMUL.FTZ R0, R0, R24.reuse ;  /* 0x0000001800007220 */ /* 0x080fe20000410000 */
[----:B------:R-:W-:Y:S01]  /*ef50*/  FFMA.FTZ R18, R9, R21, R17 ;  /* 0x0000001509127223 */ /* 0x000fe20000010011 */
[----:B------:R-:W-:Y:S01]  /*ef60*/  FFMA.FTZ R17, R4, R24, -R8 ;  /* 0x0000001804117223 */ /* 0x000fe20000010808 */
[----:B------:R-:W-:Y:S01]  /*ef70*/  SHF.L.U32 R8, R10, 0x10, RZ ;  /* 0x000000100a087819 */ /* 0x000fe200000006ff */
        /* <DEDUP_REMOVED lines=19> */
.L_x_6453:
[----:B------:R-:W-:Y:S05]  /*f0b0*/  BSYNC.RECONVERGENT B0 ;  /* 0x0000000000007941 */ /* 0x000fea0003800200 */
.L_x_6452:
[----:B-----5:R3:W-:Y:S02]  /*f0c0*/  STS.128 [R229+0x1000], R4 ;  /* 0x00100004e5007388 */ /* 0x0207e40000000c00 */
.L_x_6451:
[----:B------:R-:W-:Y:S05]  /*f0d0*/  BSYNC.RECONVERGENT B1 ;  /* 0x0000000000017941 */ /* 0x000fea0003800200 */
.L_x_6450:
        /* <DEDUP_REMOVED lines=20> */
[----:B-----5:R-:W-:Y:S01]  /*f220*/  IMAD.U32 R10, R4, 0x10000, RZ ;  /* 0x00010000040a7824 */ /* 0x020fe200078e00ff */
[C---:B------:R-:W-:Y:S02]  /*f230*/  SHF.L.U32 R11, R6.reuse, 0x10, RZ ;  /* 0x00000010060b7819 */ /* 0x040fe400000006ff */
[----:B------:R-:W-:Y:S02]  /*f240*/  LOP3.LUT R0, R6, 0xffff0000, RZ, 0xc0, !PT ;  /* 0xffff000006007812 */ /* 0x000fe400078ec0ff */
[----:B------:R-:W-:-:S02]  /*f250*/  SHF.L.U32 R6, R7, 0x10, RZ ;  /* 0x0000001007067819 */ /* 0x000fc400000006ff */
[----:B-1----:R-:W-:Y:S01]  /*f260*/  LOP3.LUT R2, R4, 0xffff0000, RZ, 0xc0, !PT ;  /* 0xffff000004027812 */ /* 0x002fe200078ec0ff */
[C---:B------:R-:W-:Y:S01]  /*f270*/  IMAD.U32 R4, R5.reuse, 0x10000, RZ ;  /* 0x0001000005047824 */ /* 0x040fe200078e00ff */
[----:B------:R-:W-:Y:S02]  /*f280*/  LOP3.LUT R3, R5, 0xffff0000, RZ, 0xc0, !PT ;  /* 0xffff000005037812 */ /* 0x000fe400078ec0ff */
[----:B------:R-:W-:Y:S01]  /*f290*/  LOP3.LUT R5, R7, 0xffff0000, RZ, 0xc0, !PT ;  /* 0xffff000007057812 */ /* 0x000fe200078ec0ff */
[C---:B--2---:R-:W-:Y:S01]  /*f2a0*/  IMAD.U32 R17, R12.reuse, 0x10000, RZ ;  /* 0x000100000c117824 */ /* 0x044fe200078e00ff */
[----:B------:R-:W-:Y:S01]  /*f2b0*/  LOP3.LUT R19, R12, 0xffff0000, RZ, 0xc0, !PT ;  /* 0xffff00000c137812 */ /* 0x000fe200078ec0ff */
[C---:B---3--:R-:W-:Y:S01]  /*f2c0*/  IMAD.U32 R16, R8.reuse, 0x10000, RZ ;  /* 0x0001000008107824 */ /* 0x048fe200078e00ff */
[----:B------:R-:W-:Y:S01]  /*f2d0*/  LOP3.LUT R18, R8, 0xffff0000, RZ, 0xc0, !PT ;  /* 0xffff000008127812 */ /* 0x000fe200078ec0ff */
[C---:B------:R-:W-:Y:S02]  /*f2e0*/  FMUL.FTZ R8, R2.reuse, R17 ;  /* 0x0000001102087220 */ /* 0x040fe40000410000 */
[----:B------:R-:W-:Y:S01]  /*f2f0*/  FMUL.FTZ R7, R3, R19 ;  /* 0x0000001303077220 */ /* 0x000fe20000410000 */
[-C--:B------:R-:W-:Y:S01]  /*f300*/  FMUL.FTZ R2, R2, R16.reuse ;  /* 0x0000001002027220 */ /* 0x080fe20000410000 */
[----:B------:R-:W-:-:S03]  /*f310*/  FFMA.FTZ R16, R10, R16, -R8 ;  /* 0x000000100a107223 */ /* 0x000fc60000010808 */
[----:B------:R-:W-:Y:S01]  /*f320*/  FFMA.FTZ R12, R10, R17, R2 ;  /* 0x000000110a0c7223 */ /* 0x000fe20000010002 */
[CC--:B------:R-:W-:Y:S01]  /*f330*/  FFMA.FTZ R10, R4.reuse, R18.reuse, -R7 ;  /* 0x00000012040a7223 */ /* 0x0c0fe20000010807 */
[----:B------:R-:W-:Y:S02]  /*f340*/  IMAD.U32 R17, R13, 0x10000, RZ ;  /* 0x000100000d117824 */ /* 0x000fe400078e00ff */
[----:B------:R-:W-:Y:S01]  /*f350*/  FMUL.FTZ R2, R3, R18 ;  /* 0x0000001203027220 */ /* 0x000fe20000410000 */
[----:B------:R-:W-:Y:S02]  /*f360*/  SHF.L.U32 R7, R9, 0x10, RZ ;  /* 0x0000001009077819 */ /* 0x000fe400000006ff */
[----:B------:R-:W-:Y:S01]  /*f370*/  LOP3.LUT R13, R13, 0xffff0000, RZ, 0xc0, !PT ;  /* 0xffff00000d0d7812 */ /* 0x000fe200078ec0ff */
[----:B------:R-:W-:Y:S01]  /*f380*/  FFMA.FTZ R8, R4, R19, R2 ;  /* 0x0000001304087223 */ /* 0x000fe20000010002 */
[----:B------:R-:W-:Y:S01]  /*f390*/  LOP3.LUT R9, R9, 0xffff0000, RZ, 0xc0, !PT ;  /* 0xffff000009097812 */ /* 0x000fe200078ec0ff */
[C---:B------:R-:W-:Y:S01]  /*f3a0*/  FMUL.FTZ R4, R0.reuse, R17 ;  /* 0x0000001100047220 */ /* 0x040fe20000410000 */
[----:B------:R-:W-:Y:S01]  /*f3b0*/  FMUL.FTZ R3, R0, R7 ;  /* 0x0000000700037220 */ /* 0x000fe20000410000 */
[----:B------:R-:W-:-:S02]  /*f3c0*/  FMUL.FTZ R2, R5, R13 ;  /* 0x0000000d05027220 */ /* 0x000fc40000410000 */
[----:B------:R-:W-:Y:S01]  /*f3d0*/  FMUL.FTZ R0, R5, R9 ;  /* 0x0000000905007220 */ /* 0x000fe20000410000 */
[C---:B------:R-:W-:Y:S01]  /*f3e0*/  FFMA.FTZ R7, R11.reuse, R7, -R4 ;  /* 0x000000070b077223 */ /* 0x040fe20000010804 */
[C---:B------:R-:W-:Y:S01]  /*f3f0*/  FFMA.FTZ R2, R6.reuse, R9, -R2 ;  /* 0x0000000906027223 */ /* 0x040fe20000010802 */
[----:B------:R-:W-:Y:S01]  /*f400*/  FFMA.FTZ R3, R11, R17, R3 ;  /* 0x000000110b037223 */ /* 0x000fe20000010003 */
[----:B------:R-:W-:Y:S01]  /*f410*/  FFMA.FTZ R6, R6, R13, R0 ;  /* 0x0000000d06067223 */ /* 0x000fe20000010000 */
[----:B------:R-:W-:Y:S02]  /*f420*/  F2FP.BF16.F32.PACK_AB R5, R12, R16 ;  /* 0x000000100c05723e */ /* 0x000fe400000010ff */
[----:B------:R-:W-:Y:S02]  /*f430*/  F2FP.BF16.F32.PACK_AB R4, R8, R10 ;  /* 0x0000000a0804723e */ /* 0x000fe400000010ff */
[----:B------:R-:W-:Y:S02]  /*f440*/  F2FP.BF16.F32.PACK_AB R7, R3, R7 ;  /* 0x000000070307723e */ /* 0x000fe400000010ff */
[----:B------:R-:W-:-:S02]  /*f450*/  F2FP.BF16.F32.PACK_AB R6, R6, R2 ;  /* 0x000000020606723e */ /* 0x000fc400000010ff */
[----:B------:R-:W-:Y:S02]  /*f460*/  LOP3.LUT R5, R5, R4, RZ, 0x3c, !PT ;  /* 0x0000000405057212 */ /* 0x000fe400078e3cff */
[----:B------:R-:W-:Y:S02]  /*f470*/  LOP3.LUT R7, R7, R6, RZ, 0x3c, !PT ;  /* 0x0000000607077212 */ /* 0x000fe400078e3cff */
[----:B------:R-:W-:Y:S02]  /*f480*/  LOP3.LUT R4, R5, R4, RZ, 0x3c, !PT ;  /* 0x0000000405047212 */ /* 0x000fe400078e3cff */
[----:B------:R-:W-:Y:S02]  /*f490*/  LOP3.LUT R6, R7, R6, RZ, 0x3c, !PT ;  /* 0x0000000607067212 */ /* 0x000fe400078e3cff */
[----:B------:R-:W-:Y:S02]  /*f4a0*/  LOP3.LUT R5, R5, R4, RZ, 0x3c, !PT ;  /* 0x0000000405057212 */ /* 0x000fe400078e3cff */
[----:B------:R-:W-:-:S02]  /*f4b0*/  LOP3.LUT R7, R7, R6, RZ, 0x3c, !PT ;  /* 0x0000000607077212 */ /* 0x000fc400078e3cff */
.L_x_6455:
[----:B------:R-:W-:Y:S05]  /*f4c0*/  BSYNC.RECONVERGENT B0 ;  /* 0x0000000000007941 */ /* 0x000fea0003800200 */
.L_x_6454:
[----:B-----5:R4:W-:Y:S01]  /*f4d0*/  STS.128 [R229+0x1800], R4 ;  /* 0x00180004e5007388 */ /* 0x0209e20000000c00 */
[----:B------:R-:W-:Y:S05]  /*f4e0*/  BRA `(.L_x_6440) ;  /* 0x00000018000c7947 */ /* 0x000fea0003800000 */
.L_x_6441:
        /* <DEDUP_REMOVED lines=96> */
.L_x_6459:
[----:B------:R-:W-:Y:S05]  /*faf0*/  BSYNC.RECONVERGENT B0 ;  /* 0x0000000000007941 */ /* 0x000fea0003800200 */
.L_x_6458:
[----:B-----5:R1:W-:Y:S02]  /*fb00*/  STS.128 [R229], R4 ;  /* 0x00000004e5007388 */ /* 0x0203e40000000c00 */
.L_x_6457:
[----:B------:R-:W-:Y:S05]  /*fb10*/  BSYNC.RECONVERGENT B1 ;  /* 0x0000000000017941 */ /* 0x000fea0003800200 */
.L_x_6456:
        /* <DEDUP_REMOVED lines=30> */
[----:B------:R-:W-:Y:S01]  /*fd00*/  LOP3.LUT R32, R4, 0xffff0000, RZ, 0xc0, !PT ;  /* 0xffff000004207812 */ /* 0x000fe200078ec0ff */
[C---:B------:R-:W-:Y:S01]  /*fd10*/  IMAD.U32 R34, R6.reuse, 0x10000, RZ ;  /* 0x0001000006227824 */ /* 0x040fe200078e00ff */
[----:B------:R-:W-:Y:S02]  /*fd20*/  LOP3.LUT R36, R5, 0xffff0000, RZ, 0xc0, !PT ;  /* 0xffff000005247812 */ /* 0x000fe400078ec0ff */
[----:B------:R-:W-:Y:S02]  /*fd30*/  LOP3.LUT R35, R6, 0xffff0000, RZ, 0xc0, !PT ;  /* 0xffff000006237812 */ /* 0x000fe400078ec0ff */
[----:B--2---:R-:W-:Y:S01]  /*fd40*/  SHF.L.U32 R12, R8, 0x10, RZ ;  /* 0x00000010080c7819 */ /* 0x004fe200000006ff */
[----:B------:R-:W-:Y:S01]  /*fd50*/  IMAD.U32 R5, R10, 0x10000, RZ ;  /* 0x000100000a057824 */ /* 0x000fe200078e00ff */
[----:B------:R-:W-:Y:S01]  /*fd60*/  LOP3.LUT R7, R8, 0xffff0000, RZ, 0xc0, !PT ;  /* 0xffff000008077812 */ /* 0x000fe200078ec0ff */
[C---:B------:R-:W-:Y:S01]  /*fd70*/  IMAD.U32 R6, R9.reuse, 0x10000, RZ ;  /* 0x0001000009067824 */ /* 0x040fe200078e00ff */
[----:B------:R-:W-:Y:S01]  /*fd80*/  LOP3.LUT R8, R9, 0xffff0000, RZ, 0xc0, !PT ;  /* 0xffff000009087812 */ /* 0x000fe200078ec0ff */
[C---:B------:R-:W-:Y:S01]  /*fd90*/  IMAD.U32 R0, R11.reuse, 0x10000, RZ ;  /* 0x000100000b007824 */ /* 0x040fe200078e00ff */
[----:B------:R-:W-:Y:S01]  /*fda0*/  LOP3.LUT R4, R10, 0xffff0000, RZ, 0xc0, !PT ;  /* 0xffff00000a047812 */ /* 0x000fe200078ec0ff */
[----:B------:R-:W-:Y:S01]  /*fdb0*/  @!P1 FADD.FTZ R12, -R12, -RZ ;  /* 0x800000ff0c0c9221 */ /* 0x000fe20000010100 */
[----:B------:R-:W-:Y:S01]  /*fdc0*/  LOP3.LUT R10, R11, 0xffff0000, RZ, 0xc0, !PT ;  /* 0xffff00000b0a7812 */ /* 0x000fe200078ec0ff */
[----:B------:R-:W-:Y:S01]  /*fdd0*/  @!P1 FADD.FTZ R7, -R7, -RZ ;  /* 0x800000ff07079221 */ /* 0x000fe20000010100 */
[C---:B---3--:R-:W-:Y:S01]  /*fde0*/  SHF.L.U32 R9, R20.reuse, 0x10, RZ ;  /* 0x0000001014097819 */ /* 0x048fe200000006ff */
[C---:B------:R-:W-:Y:S01]  /*fdf0*/  IMAD.U32 R39, R21.reuse, 0x10000, RZ ;  /* 0x0001000015277824 */ /* 0x040fe200078e00ff */
        /* <DEDUP_REMOVED lines=9> */
[----:B------:R-:W-:Y:S01]  /*fe90*/  FMUL.FTZ R12, R9, R12 ;  /* 0x0000000c090c7220 */ /* 0x000fe20000410000 */
        /* <DEDUP_REMOVED lines=11> */
[----:B------:R-:W-:Y:S01]  /*ff50*/  SHF.L.U32 R17, R18, 0x10, RZ ;  /* 0x0000001012117819 */ /* 0x000fe200000006ff */
[----:B------:R-:W-:Y:S01]  /*ff60*/  FMUL.FTZ R10, R22, R10 ;  /* 0x0000000a160a7220 */ /* 0x000fe20000410000 */
[----:B------:R-:W-:Y:S01]  /*ff70*/  LOP3.LUT R21, R18, 0xffff0000, RZ, 0xc0, !PT ;  /* 0xffff000012157812 */ /* 0x000fe200078ec0ff */
[----:B------:R-:W-:Y:S01]  /*ff80*/  FMUL.FTZ R4, R41, R4 ;  /* 0x0000000429047220 */ /* 0x000fe20000410000 */
[----:B------:R-:W-:Y:S01]  /*ff90*/  LOP3.LUT R18, R19, 0xffff0000, RZ, 0xc0, !PT ;  /* 0xffff000013127812 */ /* 0x000fe200078ec0ff */
        /* <DEDUP_REMOVED lines=20> */
.L_x_6463:
[----:B------:R-:W-:Y:S05]  /*100e0*/  BSYNC.RECONVERGENT B0 ;  /* 0x0000000000007941 */ /* 0x000fea0003800200 */
.L_x_6462:
[----:B-----5:R2:W-:Y:S02]  /*100f0*/  STS.128 [R229+0x800], R4 ;  /* 0x00080004e5007388 */ /* 0x0205e40000000c00 */
.L_x_6461:
[----:B------:R-:W-:Y:S05]  /*10100*/  BSYNC.RECONVERGENT B1 ;  /* 0x0000000000017941 */ /* 0x000fea0003800200 */
.L_x_6460:
        /* <DEDUP_REMOVED lines=14> */
[----:B------:R-:W-:-:S04]  /*101f0*/  SHF.R.S32.HI R10, RZ, 0x1f, R10 ;  /* 0x0000001fff0a7819 */ /* 0x000fc8000001140a */
[----:B------:R-:W-:Y:S01]  /*10200*/  IADD3.X R10, PT, PT, R11, R46, R10, P2, P0 ;  /* 0x0000002e0b0a7210 */ /* 0x000fe200017e040a */
[----:B------:R-:W-:-:S03]  /*10210*/  IMAD.SHL.U32 R11, R0, 0x2, RZ ;  /* 0x00000002000b7824 */ /* 0x000fc600078e00ff */
[----:B------:R-:W-:Y:S02]  /*10220*/  SHF.L.U64.HI R10, R0, 0x1, R10 ;  /* 0x00000001000a7819 */ /* 0x000fe4000001020a */
[----:B------:R-:W-:-:S05]  /*10230*/  IADD3 R20, P0, PT, R26, R11, RZ ;  /* 0x0000000b1a147210 */ /* 0x000fca0007f1e0ff */
[----:B------:R-:W-:Y:S01]  /*10240*/  IMAD.X R21, R27, 0x1, R10, P0 ;  /* 0x000000011b157824 */ /* 0x000fe200000e060a */
[----:B------:R-:W-:-:S04]  /*10250*/  LEA R16, P0, R24, R8, 0x1 ;  /* 0x0000000818107211 */ /* 0x000fc800078008ff */
[----:B------:R-:W-:Y:S01]  /*10260*/  LEA.HI.X R17, R24, R9, R25, 0x1, P0 ;  /* 0x0000000918117211 */ /* 0x000fe200000f0c19 */
[----:B------:R-:W2:Y:S01]  /*10270*/  LD.E.128 R20, desc[UR4][R20.64] ;  /* 0x0000000414147980 */ /* 0x000ea2000c101d00 */
[----:B-1----:R-:W-:-:S04]  /*10280*/  IADD3 R8, P0, PT, R28, R11, RZ ;  /* 0x0000000b1c087210 */ /* 0x002fc80007f1e0ff */
        /* <DEDUP_REMOVED lines=16> */
[----:B------:R-:W-:Y:S01]  /*10390*/  IMAD.U32 R0, R23, 0x10000, RZ ;  /* 0x0001000017007824 */ /* 0x000fe200078e00ff */
[----:B------:R-:W-:Y:S01]  /*103a0*/  LOP3.LUT R4, R22, 0xffff0000, RZ, 0xc0, !PT ;  /* 0xffff000016047812 */ /* 0x000fe200078ec0ff */
[----:B---3--:R-:W-:Y:S01]  /*103b0*/  IMAD.U32 R41, R17, 0x10000, RZ ;  /* 0x0001000011297824 */ /* 0x008fe200078e00ff */
[----:B------:R-:W-:Y:S01]  /*103c0*/  LOP3.LUT R22, R23, 0xffff0000, RZ, 0xc0, !PT ;  /* 0xffff000017167812 */ /* 0x000fe200078ec0ff */
[----:B------:R-:W-:Y:S01]  /*103d0*/  @!P1 FADD.FTZ R20, -R20, -RZ ;  /* 0x800000ff14149221 */ /* 0x000fe20000010100 */
        /* <DEDUP_REMOVED lines=17> */
[C---:B----4-:R-:W-:Y:S01]  /*104f0*/  IMAD.U32 R16, R8.reuse, 0x10000, RZ ;  /* 0x0001000008107824 */ /* 0x050fe200078e00ff */
[----:B------:R-:W-:Y:S01]  /*10500*/  LOP3.LUT R17, R8, 0xffff0000, RZ, 0xc0, !PT ;  /* 0xffff000008117812 */ /* 0x000fe200078ec0ff */
[----:B------:R-:W-:Y:S01]  /*10510*/  FMUL.FTZ R12, R21, R12 ;  /* 0x0000000c150c7220 */ /* 0x000fe20000410000 */
[----:B------:R-:W-:Y:S01]  /*10520*/  FMUL.FTZ R22, R18, R22 ;  /* 0x0000001612167220 */ /* 0x000fe20000410000 */
[----:B------:R-:W-:Y:S01]  /*10530*/  LOP3.LUT R8, R9, 0xffff0000, RZ, 0xc0, !PT ;  /* 0xffff000009087812 */ /* 0x000fe200078ec0ff */
[----:B------:R-:W-:-:S02]  /*10540*/  IMAD.U32 R23, R11, 0x10000, RZ ;  /* 0x000100000b177824 */ /* 0x000fc400078e00ff */
[----:B------:R-:W-:Y:S01]  /*10550*/  FMUL.FTZ R6, R41, R6 ;  /* 0x0000000629067220 */ /* 0x000fe20000410000 */
[----:B------:R-:W-:Y:S01]  /*10560*/  IMAD.U32 R19, R9, 0x10000, RZ ;  /* 0x0001000009137824 */ /* 0x000fe200078e00ff */
[C---:B------:R-:W-:Y:S01]  /*10570*/  SHF.L.U32 R18, R10.reuse, 0x10, RZ ;  /* 0x000000100a127819 */ /* 0x040fe200000006ff */
[----:B------:R-:W-:Y:S01]  /*10580*/  FMUL.FTZ R4, R43, R4 ;  /* 0x000000042b047220 */ /* 0x000fe20000410000 */
[----:B------:R-:W-:Y:S01]  /*10590*/  LOP3.LUT R21, R10, 0xffff0000, RZ, 0xc0, !PT ;  /* 0xffff00000a157812 */ /* 0x000fe200078ec0ff */
        /* <DEDUP_REMOVED lines=20> */
.L_x_6467:
[----:B------:R-:W-:Y:S05]  /*106e0*/  BSYNC.RECONVERGENT B0 ;  /* 0x0000000000007941 */ /* 0x000fea0003800200 */
.L_x_6466:
[----:B-----5:R3:W-:Y:S02]  /*106f0*/  STS.128 [R229+0x1000], R4 ;  /* 0x00100004e5007388 */ /* 0x0207e40000000c00 */
.L_x_6465:
[----:B------:R-:W-:Y:S05]  /*10700*/  BSYNC.RECONVERGENT B1 ;  /* 0x0000000000017941 */ /* 0x000fea0003800200 */
.L_x_6464:
        /* <DEDUP_REMOVED lines=36> */
[----:B------:R-:W-:Y:S02]  /*10950*/  LOP3.LUT R29, R7, 0xffff0000, RZ, 0xc0, !PT ;  /* 0xffff0000071d7812 */ /* 0x000fe400078ec0ff */
[C---:B--2---:R-:W-:Y:S01]  /*10960*/  SHF.L.U32 R7, R20.reuse, 0x10, RZ ;  /* 0x0000001014077819 */ /* 0x044fe200000006ff */
[----:B------:R-:W-:Y:S01]  /*10970*/  IMAD.U32 R32, R21, 0x10000, RZ ;  /* 0x0001000015207824 */ /* 0x000fe200078e00ff */
[----:B------:R-:W-:-:S02]  /*10980*/  LOP3.LUT R31, R20, 0xffff0000, RZ, 0xc0, !PT ;  /* 0xffff0000141f7812 */ /* 0x000fc400078ec0ff */
[----:B------:R-:W-:Y:S01]  /*10990*/  LOP3.LUT R20, R21, 0xffff0000, RZ, 0xc0, !PT ;  /* 0xffff000015147812 */ /* 0x000fe200078ec0ff */
[C---:B------:R-:W-:Y:S01]  /*109a0*/  IMAD.U32 R21, R22.reuse, 0x10000, RZ ;  /* 0x0001000016157824 */ /* 0x040fe200078e00ff */
[----:B------:R-:W-:Y:S01]  /*109b0*/  LOP3.LUT R33, R22, 0xffff0000, RZ, 0xc0, !PT ;  /* 0xffff000016217812 */ /* 0x000fe200078ec0ff */
[C---:B---3--:R-:W-:Y:S01]  /*109c0*/  IMAD.U32 R6, R8.reuse, 0x10000, RZ ;  /* 0x0001000008067824 */ /* 0x048fe200078e00ff */
[----:B------:R-:W-:Y:S01]  /*109d0*/  LOP3.LUT R5, R8, 0xffff0000, RZ, 0xc0, !PT ;  /* 0xffff000008057812 */ /* 0x000fe200078ec0ff */
[C---:B------:R-:W-:Y:S01]  /*109e0*/  IMAD.U32 R4, R9.reuse, 0x10000, RZ ;  /* 0x0001000009047824 */ /* 0x040fe200078e00ff */
[----:B------:R-:W-:Y:S01]  /*109f0*/  LOP3.LUT R8, R9, 0xffff0000, RZ, 0xc0, !PT ;  /* 0xffff000009087812 */ /* 0x000fe200078ec0ff */
[----:B------:R-:W-:Y:S01]  /*10a00*/  @!P1 FADD.FTZ R6, -R6, -RZ ;  /* 0x800000ff06069221 */ /* 0x000fe20000010100 */
[C---:B------:R-:W-:Y:S01]  /*10a10*/  SHF.L.U32 R3, R10.reuse, 0x10, RZ ;  /* 0x000000100a037819 */ /* 0x040fe200000006ff */
[C---:B------:R-:W-:Y:S01]  /*10a20*/  IMAD.U32 R0, R11.reuse, 0x10000, RZ ;  /* 0x000100000b007824 */ /* 0x040fe200078e00ff */
[----:B------:R-:W-:Y:S01]  /*10a30*/  LOP3.LUT R2, R10, 0xffff0000, RZ, 0xc0, !PT ;  /* 0xffff00000a027812 */ /* 0x000fe200078ec0ff */
[----:B------:R-:W-:Y:S01]  /*10a40*/  @!P1 FADD.FTZ R8, -R8, -RZ ;  /* 0x800000ff08089221 */ /* 0x000fe20000010100 */
[----:B------:R-:W-:Y:S01]  /*10a50*/  LOP3.LUT R10, R11, 0xffff0000, RZ, 0xc0, !PT ;  /* 0xffff00000b0a7812 */ /* 0x000fe200078ec0ff */
[----:B------:R-:W-:Y:S01]  /*10a60*/  @!P1 FADD.FTZ R5, -R5, -RZ ;  /* 0x800000ff05059221 */ /* 0x000fe20000010100 */
[----:B------:R-:W-:Y:S01]  /*10a70*/  @!P1 FADD.FTZ R4, -R4, -RZ ;  /* 0x800000ff04049221 */ /* 0x000fe20000010100 */
[----:B------:R-:W-:Y:S01]  /*10a80*/  @!P1 FADD.FTZ R3, -R3, -RZ ;  /* 0x800000ff03039221 */ /* 0x000fe20000010100 */
[----:B------:R-:W-:Y:S01]  /*10a90*/  SHF.L.U32 R34, R23, 0x10, RZ ;  /* 0x0000001017227819 */ /* 0x000fe200000006ff */
[----:B------:R-:W-:Y:S01]  /*10aa0*/  FMUL.FTZ R6, R7, R6 ;  /* 0x0000000607067220 */ /* 0x000fe20000410000 */
[----:B------:R-:W-:Y:S01]  /*10ab0*/  LOP3.LUT R22, R23, 0xffff0000, RZ, 0xc0, !PT ;  /* 0xffff000017167812 */ /* 0x000fe200078ec0ff */
[----:B------:R-:W-:Y:S01]  /*10ac0*/  FMUL.FTZ R8, R20, R8 ;  /* 0x0000000814087220 */ /* 0x000fe20000410000 */
[----:B------:R-:W-:Y:S01]  /*10ad0*/  @!P1 FADD.FTZ R2, -R2, -RZ ;  /* 0x800000ff02029221 */ /* 0x000fe20000010100 */
[----:B------:R-:W-:Y:S01]  /*10ae0*/  @!P1 FADD.FTZ R0, -R0, -RZ ;  /* 0x800000ff00009221 */ /* 0x000fe20000010100 */
[----:B------:R-:W-:Y:S01]  /*10af0*/  @!P1 FADD.FTZ R10, -R10, -RZ ;  /* 0x800000ff0a0a9221 */ /* 0x000fe20000010100 */
[C---:B----4-:R-:W-:Y:S01]  /*10b00*/  IMAD.U32 R9, R16.reuse, 0x10000, RZ ;  /* 0x0001000010097824 */ /* 0x050fe200078e00ff */
        /* <DEDUP_REMOVED lines=31> */
.L_x_6469:
[----:B------:R-:W-:Y:S05]  /*10d00*/  BSYNC.RECONVERGENT B0 ;  /* 0x0000000000007941 */ /* 0x000fea0003800200 */
.L_x_6468:
[----:B-----5:R1:W-:Y:S02]  /*10d10*/  STS.128 [R229+0x1800], R4 ;  /* 0x00180004e5007388 */ /* 0x0203e40000000c00 */
.L_x_6440:
[----:B------:R-:W-:Y:S05]  /*10d20*/  BSYNC.RECONVERGENT B2 ;  /* 0x0000000000027941 */ /* 0x000fea0003800200 */
.L_x_6436:
[----:B------:R-:W5:Y:S04]  /*10d30*/  LDL R0, [R1+0x44] ;  /* 0x0000440001007983 */ /* 0x000f680000100800 */
[----:B-1234-:R-:W2:Y:S04]  /*10d40*/  LDL R6, [R1+0x40] ;  /* 0x0000400001067983 */ /* 0x01eea80000100800 */
[----:B------:R-:W3:Y:S04]  /*10d50*/  LDL R34, [R1+0x4c] ;  /* 0x00004c0001227983 */ /* 0x000ee80000100800 */
[----:B------:R-:W4:Y:S01]  /*10d60*/  LDL R35, [R1+0x48] ;  /* 0x0000480001237983 */ /* 0x000f220000100800 */
[----:B------:R-:W-:-:S05]  /*10d70*/  IMAD.IADD R20, R228, 0x1, -R112 ;  /* 0x00000001e4147824 */ /* 0x000fca00078e0a70 */
[CC--:B------:R-:W-:Y:S02]  /*10d80*/  ISETP.GE.AND P4, PT, R72.reuse, R20.reuse, PT ;  /* 0x000000144800720c */ /* 0x0c0fe40003f86270 */
[-C--:B------:R-:W-:Y:S02]  /*10d90*/  ISETP.GE.AND P0, PT, R39, R20.reuse, PT ;  /* 0x000000142700720c */ /* 0x080fe40003f06270 */
[----:B------:R-:W-:Y:S01]  /*10da0*/  P2R R16, PR, RZ, 0x10 ;  /* 0x00000010ff107803 */ /* 0x000fe20000000000 */
[----:B------:R-:W-:Y:S01]  /*10db0*/  VIADD R27, R72, 0x40 ;  /* 0x00000040481b7836 */ /* 0x000fe20000000000 */
[----:B------:R-:W-:-:S04]  /*10dc0*/  ISETP.GE.AND P2, PT, R47, R20, PT ;  /* 0x000000142f00720c */ /* 0x000fc80003f46270 */
[----:B------:R-:W-:Y:S01]  /*10dd0*/  ISETP.GE.AND P3, PT, R27, R20, PT ;  /* 0x000000141b00720c */ /* 0x000fe20003f66270 */
[C---:B------:R-:W-:Y:S01]  /*10de0*/  VIADD R31, R72.reuse, 0x70 ;  /* 0x00000070481f7836 */ /* 0x040fe20000000000 */
[C---:B------:R-:W-:Y:S01]  /*10df0*/  LOP3.LUT R32, R72.reuse, 0x80, RZ, 0xfc, !PT ;  /* 0x0000008048207812 */ /* 0x040fe200078efcff */
[C---:B------:R-:W-:Y:S02]  /*10e00*/  VIADD R29, R72.reuse, 0x60 ;  /* 0x00000060481d7836 */ /* 0x040fe40000000000 */
[C---:B------:R-:W-:Y:S02]  /*10e10*/  VIADD R28, R72.reuse, 0x50 ;  /* 0x00000050481c7836 */ /* 0x040fe40000000000 */
[C---:B------:R-:W-:Y:S02]  /*10e20*/  VIADD R33, R72.reuse, 0x90 ;  /* 0x0000009048217836 */ /* 0x040fe40000000000 */
[----:B------:R-:W-:-:S03]  /*10e30*/  VIADD R23, R72, 0xa0 ;  /* 0x000000a048177836 */ /* 0x000fc60000000000 */
[----:B------:R-:W-:Y:S01]  /*10e40*/  ISETP.GE.AND P6, PT, R33, R20, PT ;  /* 0x000000142100720c */ /* 0x000fe20003fc6270 */
[C---:B------:R-:W-:Y:S02]  /*10e50*/  VIADD R22, R72.reuse, 0xb0 ;  /* 0x000000b048167836 */ /* 0x040fe40000000000 */
[C---:B------:R-:W-:Y:S02]  /*10e60*/  VIADD R24, R72.reuse, 0xc0 ;  /* 0x000000c048187836 */ /* 0x040fe40000000000 */
[C---:B------:R-:W-:Y:S02]  /*10e70*/  VIADD R25, R72.reuse, 0xd0 ;  /* 0x000000d048197836 */ /* 0x040fe40000000000 */
[C---:B------:R-:W-:Y:S02]  /*10e80*/  VIADD R26, R72.reuse, 0xe0 ;  /* 0x000000e0481a7836 */ /* 0x040fe40000000000 */
[----:B------:R-:W-:Y:S02]  /*10e90*/  VIADD R72, R72, 0xf0 ;  /* 0x000000f048487836 */ /* 0x000fe40000000000 */
[C---:B------:R-:W-:Y:S01]  /*10ea0*/  IMAD.SHL.U32 R220, R209.reuse, 0x40, RZ ;  /* 0x00000040d1dc7824 */ /* 0x040fe200078e00ff */
[----:B------:R-:W-:Y:S01]  /*10eb0*/  SHF.R.U32.HI R223, RZ, 0x1, R209 ;  /* 0x00000001ffdf7819 */ /* 0x000fe200000116d1 */
[----:B------:R-:W-:-:S05]  /*10ec0*/  IMAD.SHL.U32 R224, R209, 0x20, RZ ;  /* 0x00000020d1e07824 */ /* 0x000fca00078e00ff */
[----:B------:R-:W-:Y:S02]  /*10ed0*/  LOP3.LUT R224, R224, 0x7c00, RZ, 0xc0, !PT ;  /* 0x00007c00e0e07812 */ /* 0x000fe400078ec0ff */
[----:B-----5:R-:W-:-:S04]  /*10ee0*/  LEA R2, P1, R75, R0, 0x1 ;  /* 0x000000004b027211 */ /* 0x020fc800078208ff */
[----:B--2---:R-:W-:Y:S01]  /*10ef0*/  LEA.HI.X R3, R75, R6, R87, 0x1, P1 ;  /* 0x000000064b037211 */ /* 0x004fe200008f0c57 */
[----:B------:R-:W-:Y:S02]  /*10f00*/  @!P4 IMAD.MOV.U32 R7, RZ, RZ, R6 ;  /* 0x000000ffff07c224 */ /* 0x000fe400078e0006 */
[----:B------:R-:W-:-:S05]  /*10f10*/  @!P4 IMAD.MOV.U32 R6, RZ, RZ, R0 ;  /* 0x000000ffff06c224 */ /* 0x000fca00078e0000 */
[----:B------:R-:W-:Y:S01]  /*10f20*/  @!PT LDS RZ, [RZ] ;  /* 0x00000000fffff984 */ /* 0x000fe20000000800 */
[----:B------:R-:W-:Y:S01]  /*10f30*/  @!PT LDS RZ, [RZ] ;  /* 0x00000000fffff984 */ /* 0x000fe20000000800 */
[----:B------:R-:W-:Y:S01]  /*10f40*/  @!PT LDS RZ, [RZ] ;  /* 0x00000000fffff984 */ /* 0x000fe20000000800 */
[----:B------:R1:W-:Y:S01]  /*10f50*/  @!P4 LDGSTS.E.BYPASS.LTC128B.128 [R229+0x2000], desc[UR4][R6.64] ;  /* 0x0200000006e5cfae */ /* 0x0003e2000b981a04 */
[----:B------:R-:W-:Y:S02]  /*10f60*/  ISETP.GE.AND P4, PT, R30, R20, PT ;  /* 0x000000141e00720c */ /* 0x000fe40003f86270 */
[C---:B------:R-:W-:Y:S01]  /*10f70*/  @!P0 LEA R4, P1, R230.reuse, R2, 0x5 ;  /* 0x00000002e6048211 */ /* 0x040fe200078228ff */
[----:B------:R-:W-:Y:S03]  /*10f80*/  @!P2 LDGSTS.E.BYPASS.LTC128B.128 [R229+0x2800], desc[UR4][R2.64] ;  /* 0x0280000002e5afae */ /* 0x000fe6000b981a04 */
[----:B------:R-:W-:Y:S02]  /*10f90*/  @!P0 LEA.HI.X R5, R230, R3, R231, 0x5, P1 ;  /* 0x00000003e6058211 */ /* 0x000fe400008f2ce7 */
[-C--:B------:R-:W-:Y:S02]  /*10fa0*/  ISETP.GE.AND P1, PT, R31, R20.reuse, PT ;  /* 0x000000141f00720c */ /* 0x080fe40003f26270 */
[-C--:B------:R-:W-:Y:S01]  /*10fb0*/  ISETP.GE.AND P2, PT, R29, R20.reuse, PT ;  /* 0x000000141d00720c */ /* 0x080fe20003f46270 */
[----:B------:R2:W-:Y:S01]  /*10fc0*/  @!P0 LDGSTS.E.BYPASS.LTC128B.128 [R229+0x3000], desc[UR4][R4.64] ;  /* 0x0300000004e58fae */ /* 0x0005e2000b981a04 */
[----:B------:R-:W-:Y:S01]  /*10fd0*/  ISETP.GE.AND P0, PT, R32, R20, PT ;  /* 0x000000142000720c */ /* 0x000fe20003f06270 */
[----:B------:R-:W-:Y:S01]  /*10fe0*/  @!P3 IMAD R0, R231, 0x60, RZ ;  /* 0x00000060e700b824 */ /* 0x000fe200078e02ff */
[----:B-1----:R-:W-:-:S04]  /*10ff0*/  @!P4 LEA R6, P5, R230, R2, 0x6 ;  /* 0x00000002e606c211 */ /* 0x002fc800078a30ff */
[----:B------:R-:W-:-:S05]  /*11000*/  @!P4 LEA.HI.X R7, R230, R3, R231, 0x6, P5 ;  /* 0x00000003e607c211 */ /* 0x000fca00028f34e7 */
[----:B------:R1:W-:Y:S01]  /*11010*/  @!P4 LDGSTS.E.BYPASS.LTC128B.128 [R229+0x3800], desc[UR4][R6.64] ;  /* 0x0380000006e5cfae */ /* 0x0003e2000b981a04 */
[----:B------:R-:W-:Y:S01]  /*11020*/  ISETP.GE.AND P4, PT, R28, R20, PT ;  /* 0x000000141c00720c */ /* 0x000fe20003f86270 */
[----:B--2---:R-:W-:Y:S02]  /*11030*/  @!P3 IMAD.MOV.U32 R4, RZ, RZ, R2 ;  /* 0x000000ffff04b224 */ /* 0x004fe400078e0002 */
[----:B------:R-:W-:Y:S02]  /*11040*/  @!P3 IMAD.MOV.U32 R5, RZ, RZ, R3 ;  /* 0x000000ffff05b224 */ /* 0x000fe400078e0003 */
[----:B------:R-:W-:-:S04]  /*11050*/  @!P3 IMAD.WIDE.U32 R4, R230, 0x60, R4 ;  /* 0x00000060e604b825 */ /* 0x000fc800078e0004 */
[----:B------:R-:W-:Y:S02]  /*11060*/  @!P3 IMAD.IADD R5, R0, 0x1, R5 ;  /* 0x000000010005b824 */ /* 0x000fe400078e0205 */
[--C-:B------:R-:W-:Y:S02]  /*11070*/  @!P2 IMAD.MOV.U32 R8, RZ, RZ, R2.reuse ;  /* 0x000000ffff08a224 */ /* 0x100fe400078e0002 */
[--C-:B------:R-:W-:Y:S01]  /*11080*/  @!P2 IMAD.MOV.U32 R9, RZ, RZ, R3.reuse ;  /* 0x000000ffff09a224 */ /* 0x100fe200078e0003 */
[----:B------:R2:W-:Y:S01]  /*11090*/  @!P3 LDGSTS.E.BYPASS.LTC128B.128 [R229+0x4000], desc[UR4][R4.64] ;  /* 0x0400000004e5bfae */ /* 0x0005e2000b981a04 */
[----:B------:R-:W-:Y:S02]  /*110a0*/  @!P0 IMAD.MOV.U32 R10, RZ, RZ, R2 ;  /* 0x000000ffff0a8224 */ /* 0x000fe400078e0002 */
[----:B------:R-:W-:Y:S01]  /*110b0*/  @!P0 IMAD.MOV.U32 R11, RZ, RZ, R3 ;  /* 0x000000ffff0b8224 */ /* 0x000fe200078e0003 */
[----:B------:R-:W-:Y:S01]  /*110c0*/  @!P4 LEA R12, P3, R230, R2, 0x7 ;  /* 0x00000002e60cc211 */ /* 0x000fe200078638ff */
[----:B------:R-:W-:-:S02]  /*110d0*/  @!P1 IMAD R13, R231, 0xc0, RZ ;  /* 0x000000c0e70d9824 */ /* 0x000fc400078e02ff */
[----:B-1----:R-:W-:Y:S02]  /*110e0*/  @!P1 IMAD.MOV.U32 R6, RZ, RZ, R2 ;  /* 0x000000ffff069224 */ /* 0x002fe400078e0002 */
[----:B------:R-:W-:Y:S01]  /*110f0*/  @!P1 IMAD.MOV.U32 R7, RZ, RZ, R3 ;  /* 0x000000ffff079224 */ /* 0x000fe200078e0003 */
[----:B------:R-:W-:Y:S01]  /*11100*/  ISETP.GE.AND P5, PT, R23, R20, PT ;  /* 0x000000141700720c */ /* 0x000fe20003fa6270 */
[----:B------:R-:W-:Y:S02]  /*11110*/  @!P2 IMAD R0, R231, 0xa0, RZ ;  /* 0x000000a0e700a824 */ /* 0x000fe400078e02ff */
[----:B------:R-:W-:-:S04]  /*11120*/  @!P1 IMAD.WIDE.U32 R6, R230, 0xc0, R6 ;  /* 0x000000c0e6069825 */ /* 0x000fc800078e0006 */
[----:B------:R-:W-:-:S04]  /*11130*/  @!P2 IMAD.WIDE.U32 R8, R230, 0xa0, R8 ;  /* 0x000000a0e608a825 */ /* 0x000fc800078e0008 */
[----:B------:R-:W-:-:S04]  /*11140*/  @!P0 IMAD.WIDE.U32 R10, R230, 0xe0, R10 ;  /* 0x000000e0e60a8825 */ /* 0x000fc800078e000a */
[----:B------:R-:W-:Y:S02]  /*11150*/  @!P0 IMAD R15, R231, 0xe0, RZ ;  /* 0x000000e0e70f8824 */ /* 0x000fe400078e02ff */
[----:B------:R-:W-:Y:S01]  /*11160*/  @!P1 IMAD.IADD R7, R13, 0x1, R7 ;  /* 0x000000010d079824 */ /* 0x000fe200078e0207 */
[----:B------:R-:W-:Y:S01]  /*11170*/  @!P4 LEA.HI.X R13, R230, R3, R231, 0x7, P3 ;  /* 0x00000003e60dc211 */ /* 0x000fe200018f3ce7 */
[----:B------:R-:W-:Y:S02]  /*11180*/  @!P2 IMAD.IADD R9, R0, 0x1, R9 ;  /* 0x000000010009a824 */ /* 0x000fe400078e0209 */
[----:B--2---:R-:W-:Y:S01]  /*11190*/  @!P0 IMAD.MOV.U32 R4, RZ, RZ, R10 ;  /* 0x000000ffff048224 */ /* 0x004fe200078e000a */
[----:B------:R-:W-:Y:S01]  /*111a0*/  @!P6 LEA R10, P3, R230, R2, 0x8 ;  /* 0x00000002e60ae211 */ /* 0x000fe200078640ff */
[----:B------:R-:W-:Y:S01]  /*111b0*/  @!P0 IMAD.IADD R5, R15, 0x1, R11 ;  /* 0x000000010f058824 */ /* 0x000fe200078e020b */
[----:B------:R-:W-:Y:S01]  /*111c0*/  @!P4 LDGSTS.E.BYPASS.LTC128B.128 [R229+0x4800], desc[UR4][R12.64] ;  /* 0x048000000ce5cfae */ /* 0x000fe2000b981a04 */
[----:B------:R-:W-:-:S02]  /*111d0*/  ISETP.GE.AND P4, PT, R22, R20, PT ;  /* 0x000000141600720c */ /* 0x000fc40003f86270 */
[----:B------:R-:W-:Y:S01]  /*111e0*/  @!P6 LEA.HI.X R11, R230, R3, R231, 0x8, P3 ;  /* 0x00000003e60be211 */ /* 0x000fe200018f44e7 */
[----:B------:R-:W-:Y:S01]  /*111f0*/  @!P2 LDGSTS.E.BYPASS.LTC128B.128 [R229+0x5000], desc[UR4][R8.64] ;  /* 0x0500000008e5afae */ /* 0x000fe2000b981a04 */
[----:B------:R-:W-:-:S03]  /*11200*/  ISETP.GE.AND P2, PT, R25, R20, PT ;  /* 0x000000141900720c */ /* 0x000fc60003f46270 */
[----:B------:R-:W-:Y:S01]  /*11210*/  @!P1 LDGSTS.E.BYPASS.LTC128B.128 [R229+0x5800], desc[UR4][R6.64] ;  /* 0x0580000006e59fae */ /* 0x000fe2000b981a04 */
[----:B------:R-:W-:-:S03]  /*11220*/  ISETP.GE.AND P1, PT, R26, R20, PT ;  /* 0x000000141a00720c */ /* 0x000fc60003f26270 */
[----:B------:R1:W-:Y:S01]  /*11230*/  @!P0 LDGSTS.E.BYPASS.LTC128B.128 [R229+0x6000], desc[UR4][R4.64] ;  /* 0x0600000004e58fae */ /* 0x0003e2000b981a04 */
[-C--:B------:R-:W-:Y:S02]  /*11240*/  ISETP.GE.AND P0, PT, R72, R20.reuse, PT ;  /* 0x000000144800720c */ /* 0x080fe40003f06270 */
[----:B------:R-:W-:Y:S01]  /*11250*/  ISETP.GE.AND P3, PT, R24, R20, PT ;  /* 0x000000141800720c */ /* 0x000fe20003f66270 */
[----:B------:R2:W-:Y:S01]  /*11260*/  @!P6 LDGSTS.E.BYPASS.LTC128B.128 [R229+0x6800], desc[UR4][R10.64] ;  /* 0x068000000ae5efae */ /* 0x0005e2000b981a04 */
[----:B------:R-:W-:Y:S01]  /*11270*/  ISETP.NE.AND P6, PT, R16, RZ, PT ;  /* 0x000000ff1000720c */ /* 0x000fe20003fc5270 */
[C---:B------:R-:W-:Y:S02]  /*11280*/  @!P5 IMAD R16, R231.reuse, 0x120, RZ ;  /* 0x00000120e710d824 */ /* 0x040fe400078e02ff */
[----:B------:R-:W-:Y:S02]  /*11290*/  @!P2 IMAD R0, R231, 0x180, RZ ;  /* 0x00000180e700a824 */ /* 0x000fe400078e02ff */
[----:B-1----:R-:W-:-:S02]  /*112a0*/  @!P5 IMAD.MOV.U32 R4, RZ, RZ, R2 ;  /* 0x000000ffff04d224 */ /* 0x002fc400078e0002 */
[----:B------:R-:W-:Y:S02]  /*112b0*/  @!P5 IMAD.MOV.U32 R5, RZ, RZ, R3 ;  /* 0x000000ffff05d224 */ /* 0x000fe400078e0003 */
[----:B------:R-:W-:-:S04]  /*112c0*/  @!P5 IMAD.WIDE.U32 R4, R230, 0x120, R4 ;  /* 0x00000120e604d825 */ /* 0x000fc800078e0004 */
[----:B------:R-:W-:Y:S02]  /*112d0*/  @!P5 IMAD.IADD R17, R16, 0x1, R5 ;  /* 0x000000011011d824 */ /* 0x000fe400078e0205 */
[----:B------:R-:W-:Y:S02]  /*112e0*/  @!P5 IMAD.MOV.U32 R16, RZ, RZ, R4 ;  /* 0x000000ffff10d224 */ /* 0x000fe400078e0004 */
[--C-:B------:R-:W-:Y:S02]  /*112f0*/  @!P4 IMAD.MOV.U32 R4, RZ, RZ, R2.reuse ;  /* 0x000000ffff04c224 */ /* 0x100fe400078e0002 */
[--C-:B------:R-:W-:Y:S01]  /*11300*/  @!P4 IMAD.MOV.U32 R5, RZ, RZ, R3.reuse ;  /* 0x000000ffff05c224 */ /* 0x100fe200078e0003 */
[----:B------:R-:W-:Y:S01]  /*11310*/  @!P5 LDGSTS.E.BYPASS.LTC128B.128 [R229+0x7000], desc[UR4][R16.64] ;  /* 0x0700000010e5dfae */ /* 0x000fe2000b981a04 */
[----:B------:R-:W-:Y:S02]  /*11320*/  @!P2 IMAD.MOV.U32 R6, RZ, RZ, R2 ;  /* 0x000000ffff06a224 */ /* 0x000fe400078e0002 */
[----:B------:R-:W-:-:S02]  /*11330*/  @!P2 IMAD.MOV.U32 R7, RZ, RZ, R3 ;  /* 0x000000ffff07a224 */ /* 0x000fc400078e0003 */
[--C-:B------:R-:W-:Y:S02]  /*11340*/  @!P1 IMAD.MOV.U32 R12, RZ, RZ, R2.reuse ;  /* 0x000000ffff0c9224 */ /* 0x100fe400078e0002 */
[--C-:B------:R-:W-:Y:S02]  /*11350*/  @!P1 IMAD.MOV.U32 R13, RZ, RZ, R3.reuse ;  /* 0x000000ffff0d9224 */ /* 0x100fe400078e0003 */
[----:B------:R-:W-:Y:S02]  /*11360*/  @!P0 IMAD.MOV.U32 R18, RZ, RZ, R2 ;  /* 0x000000ffff128224 */ /* 0x000fe400078e0002 */
[----:B------:R-:W-:Y:S02]  /*11370*/  @!P0 IMAD.MOV.U32 R19, RZ, RZ, R3 ;  /* 0x000000ffff138224 */ /* 0x000fe400078e0003 */
[----:B--2---:R-:W-:Y:S02]  /*11380*/  @!P4 IMAD R10, R231, 0x140, RZ ;  /* 0x00000140e70ac824 */ /* 0x004fe400078e02ff */
[----:B------:R-:W-:-:S04]  /*11390*/  @!P4 IMAD.WIDE.U32 R4, R230, 0x140, R4 ;  /* 0x00000140e604c825 */ /* 0x000fc800078e0004 */
[----:B------:R-:W-:Y:S02]  /*113a0*/  @!P3 IMAD R8, R231, 0x160, RZ ;  /* 0x00000160e708b824 */ /* 0x000fe400078e02ff */
[----:B------:R-:W-:-:S04]  /*113b0*/  @!P3 IMAD.WIDE.U32 R2, R230, 0x160, R2 ;  /* 0x00000160e602b825 */ /* 0x000fc800078e0002 */
        /* <DEDUP_REMOVED lines=19> */
[----:B------:R-:W0:Y:S04]  /*114f0*/  LDGDEPBAR ;  /* 0x00000000000079af */ /* 0x000e280000000000 */
[----:B------:R-:W2:Y:S04]  /*11500*/  LD.E R40, desc[UR4][R134.64+0x184] ;  /* 0x0001840486287980 */ /* 0x000ea8000c101900 */
[----:B------:R-:W5:Y:S01]  /*11510*/  LD.E R90, desc[UR4][R134.64+0x188] ;  /* 0x00018804865a7980 */ /* 0x000f62000c101900 */
[----:B------:R-:W-:Y:S01]  /*11520*/  ISETP.GE.AND P3, PT, R47, R20, PT ;  /* 0x000000142f00720c */ /* 0x000fe20003f66270 */
[----:B------:R-:W-:-:S04]  /*11530*/  DEPBAR.LE SB0, 0x0 ;  /* 0x000080000000791a */ /* 0x000fc80000000000 */
[----:B------:R-:W-:Y:S02]  /*11540*/  ISETP.GE.AND P2, PT, R39, R20, PT ;  /* 0x000000142700720c */ /* 0x000fe40003f46270 */
[C---:B---3--:R-:W-:Y:S01]  /*11550*/  LEA R2, P0, R104.reuse, R34, 0x1 ;  /* 0x0000002268027211 */ /* 0x048fe200078008ff */
[----:B------:R-:W-:Y:S02]  /*11560*/  @!P6 IMAD.MOV.U32 R4, RZ, RZ, R34 ;  /* 0x000000ffff04e224 */ /* 0x000fe400078e0022 */
[----:B----4-:R-:W-:Y:S01]  /*11570*/  @!P6 IMAD.MOV.U32 R5, RZ, RZ, R35 ;  /* 0x000000ffff05e224 */ /* 0x010fe200078e0023 */
        /* <DEDUP_REMOVED lines=19> */
[----:B------:R-:W-:Y:S01]  /*116b0*/  @!P1 LEA.HI.X R7, R60, R3, R61, 0x6, P4 ;  /* 0x000000033c079211 */ /* 0x000fe200020f343d */
[----:B-1----:R-:W-:Y:S02]  /*116c0*/  @!P0 IMAD.MOV.U32 R4, RZ, RZ, R2 ;  /* 0x000000ffff048224 */ /* 0x002fe400078e0002 */
[----:B------:R-:W-:Y:S01]  /*116d0*/  @!P0 IMAD.MOV.U32 R5, RZ, RZ, R3 ;  /* 0x000000ffff058224 */ /* 0x000fe200078e0003 */
[----:B------:R-:W-:Y:S01]  /*116e0*/  @P2 STS.128 [R229+0xb000], RZ ;  /* 0x00b000ffe5002388 */ /* 0x000fe20000000c00 */
[----:B------:R-:W-:-:S02]  /*116f0*/  @!P0 IMAD R0, R61, 0x60, RZ ;  /* 0x000000603d008824 */ /* 0x000fc400078e02ff */
[----:B------:R-:W-:Y:S01]  /*11700*/  @!P0 IMAD.WIDE.U32 R4, R60, 0x60, R4 ;  /* 0x000000603c048825 */ /* 0x000fe200078e0004 */
        /* <DEDUP_REMOVED lines=15> */
[----:B------:R-:W-:Y:S01]  /*11800*/  ISETP.GE.AND P0, PT, R32, R20, PT ;  /* 0x000000142000720c */ /* 0x000fe20003f06270 */
[----:B------:R-:W-:Y:S01]  /*11810*/  @!P6 IMAD R0, R61, 0xa0, RZ ;  /* 0x000000a03d00e824 */ /* 0x000fe200078e02ff */
[----:B-1----:R-:W-:-:S04]  /*11820*/  @!P3 LEA R6, P1, R60, R2, 0x7 ;  /* 0x000000023c06b211 */ /* 0x002fc800078238ff */
[C---:B------:R-:W-:Y:S02]  /*11830*/  @!P3 LEA.HI.X R7, R60.reuse, R3, R61, 0x7, P1 ;  /* 0x000000033c07b211 */ /* 0x040fe400008f3c3d */
[----:B------:R-:W-:Y:S01]  /*11840*/  ISETP.GE.AND P1, PT, R31, R20, PT ;  /* 0x000000141f00720c */ /* 0x000fe20003f26270 */
[----:B---3--:R-:W-:Y:S02]  /*11850*/  @!P6 IMAD.MOV.U32 R4, RZ, RZ, R2 ;  /* 0x000000ffff04e224 */ /* 0x008fe400078e0002 */
[----:B------:R-:W-:Y:S02]  /*11860*/  @!P6 IMAD.MOV.U32 R5, RZ, RZ, R3 ;  /* 0x000000ffff05e224 */ /* 0x000fe400078e0003 */
[----:B------:R-:W-:Y:S01]  /*11870*/  @!P6 IMAD.WIDE.U32 R4, R60, 0xa0, R4 ;  /* 0x000000a03c04e825 */ /* 0x000fe200078e0004 */
[----:B------:R-:W-:Y:S03]  /*11880*/  @P3 STS.128 [R229+0xc800], RZ ;  /* 0x00c800ffe5003388 */ /* 0x000fe60000000c00 */
[----:B------:R-:W-:Y:S01]  /*11890*/  @!P6 IMAD.IADD R5, R0, 0x1, R5 ;  /* 0x000000010005e824 */ /* 0x000fe200078e0205 */
[----:B------:R-:W-:Y:S01]  /*118a0*/  @!PT LDS RZ, [RZ] ;  /* 0x00000000fffff984 */ /* 0x000fe20000000800 */
[----:B------:R-:W-:Y:S01]  /*118b0*/  @!PT LDS RZ, [RZ] ;  /* 0x00000000fffff984 */ /* 0x000fe20000000800 */
[----:B------:R-:W-:Y:S01]  /*118c0*/  @!PT LDS RZ, [RZ] ;  /* 0x00000000fffff984 */ /* 0x000fe20000000800 */
[----:B------:R1:W-:Y:S01]  /*118d0*/  @!P3 LDGSTS.E.BYPASS.LTC128B.128 [R229+0xc800], desc[UR4][R6.64] ;  /* 0x0c80000006e5bfae */ /* 0x0003e2000b981a04 */
[----:B------:R-:W-:-:S02]  /*118e0*/  @!P0 IMAD.MOV.U32 R8, RZ, RZ, R2 ;  /* 0x000000ffff088224 */ /* 0x000fc400078e0002 */
[----:B------:R-:W-:Y:S01]  /*118f0*/  @!P0 IMAD.MOV.U32 R9, RZ, RZ, R3 ;  /* 0x000000ffff098224 */ /* 0x000fe200078e0003 */
[----:B------:R-:W-:Y:S01]  /*11900*/  @P6 STS.128 [R229+0xd000], RZ ;  /* 0x00d000ffe5006388 */ /* 0x000fe20000000c00 */
[----:B------:R-:W-:-:S03]  /*11910*/  @!P1 IMAD R10, R61, 0xc0, RZ ;  /* 0x000000c03d0a9824 */ /* 0x000fc600078e02ff */
[----:B------:R-:W-:Y:S01]  /*11920*/  @!PT LDS RZ, [RZ] ;  /* 0x00000000fffff984 */ /* 0x000fe20000000800 */
[----:B------:R-:W-:Y:S01]  /*11930*/  @!PT LDS RZ, [RZ] ;  /* 0x00000000fffff984 */ /* 0x000fe20000000800 */
[----:B------:R-:W-:Y:S01]  /*11940*/  @!PT LDS RZ, [RZ] ;  /* 0x00000000fffff984 */ /* 0x000fe20000000800 */
[----:B------:R3:W-:Y:S01]  /*11950*/  @!P6 LDGSTS.E.BYPASS.LTC128B.128 [R229+0xd000], desc[UR4][R4.64] ;  /* 0x0d00000004e5efae */ /* 0x0007e2000b981a04 */
[-C--:B------:R-:W-:Y:S01]  /*11960*/  ISETP.GE.AND P6, PT, R33, R20.reuse, PT ;  /* 0x000000142100720c */ /* 0x080fe20003fc6270 */
[----:B------:R-:W-:Y:S01]  /*11970*/  @!P0 IMAD R0, R61, 0xe0, RZ ;  /* 0x000000e03d008824 */ /* 0x000fe200078e02ff */
[----:B------:R-:W-:Y:S01]  /*11980*/  ISETP.GE.AND P5, PT, R23, R20, PT ;  /* 0x000000141700720c */ /* 0x000fe20003fa6270 */
[----:B------:R-:W-:Y:S01]  /*11990*/  @!P0 IMAD.WIDE.U32 R8, R60, 0xe0, R8 ;  /* 0x000000e03c088825 */ /* 0x000fe200078e0008 */
[----:B------:R-:W-:Y:S03]  /*119a0*/  @P1 STS.128 [R229+0xd800], RZ ;  /* 0x00d800ffe5001388 */ /* 0x000fe60000000c00 */
[----:B-1----:R-:W-:Y:S02]  /*119b0*/  @!P1 IMAD.MOV.U32 R6, RZ, RZ, R2 ;  /* 0x000000ffff069224 */ /* 0x002fe400078e0002 */
[----:B------:R-:W-:-:S02]  /*119c0*/  @!P1 IMAD.MOV.U32 R7, RZ, RZ, R3 ;  /* 0x000000ffff079224 */ /* 0x000fc400078e0003 */
[----:B------:R-:W-:-:S04]  /*119d0*/  @!P1 IMAD.WIDE.U32 R6, R60, 0xc0, R6 ;  /* 0x000000c03c069825 */ /* 0x000fc800078e0006 */
[----:B------:R-:W-:Y:S02]  /*119e0*/  @!P1 IMAD.IADD R7, R10, 0x1, R7 ;  /* 0x000000010a079824 */ /* 0x000fe400078e0207 */
[----:B---3--:R-:W-:Y:S02]  /*119f0*/  @!P0 IMAD.IADD R5, R0, 0x1, R9 ;  /* 0x0000000100058824 */ /* 0x008fe400078e0209 */
[----:B------:R-:W-:Y:S01]  /*11a00*/  @!P0 IMAD.MOV.U32 R4, RZ, RZ, R8 ;  /* 0x000000ffff048224 */ /* 0x000fe200078e0008 */
[----:B------:R-:W-:Y:S01]  /*11a10*/  @!PT LDS RZ, [RZ] ;  /* 0x00000000fffff984 */ /* 0x000fe20000000800 */
[----:B------:R-:W-:Y:S01]  /*11a20*/  @!PT LDS RZ, [RZ] ;  /* 0x00000000fffff984 */ /* 0x000fe20000000800 */
[----:B------:R-:W-:Y:S01]  /*11a30*/  @!PT LDS RZ, [RZ] ;  /* 0x00000000fffff984 */ /* 0x000fe20000000800 */
[----:B------:R1:W-:Y:S01]  /*11a40*/  @!P1 LDGSTS.E.BYPASS.LTC128B.128 [R229+0xd800], desc[UR4][R6.64] ;  /* 0x0d80000006e59fae */ /* 0x0003e2000b981a04 */
[----:B------:R-:W-:-:S03]  /*11a50*/  LOP3.LUT R0, R220, 0x1c0, RZ, 0xc0, !PT ;  /* 0x000001c0dc007812 */ /* 0x000fc600078ec0ff */
[----:B------:R-:W-:Y:S01]  /*11a60*/  @P0 STS.128 [R229+0xe000], RZ ;  /* 0x00e000ffe5000388 */ /* 0x000fe20000000c00 */
[-C--:B------:R-:W-:Y:S02]  /*11a70*/  ISETP.GE.AND P4, PT, R22, R20.reuse, PT ;  /* 0x000000141600720c */ /* 0x080fe40003f86270 */
[----:B------:R-:W-:Y:S01]  /*11a80*/  ISETP.GE.AND P2, PT, R25, R20, PT ;  /* 0x000000141900720c */ /* 0x000fe20003f46270 */
[----:B------:R-:W-:Y:S01]  /*11a90*/  @!PT LDS RZ, [RZ] ;  /* 0x00000000fffff984 */ /* 0x000fe20000000800 */
[----:B------:R-:W-:Y:S01]  /*11aa0*/  @!PT LDS RZ, [RZ] ;  /* 0x00000000fffff984 */ /* 0x000fe20000000800 */
[----:B------:R-:W-:Y:S01]  /*11ab0*/  @!PT LDS RZ, [RZ] ;  /* 0x00000000fffff984 */ /* 0x000fe20000000800 */
[----:B------:R3:W-:Y:S01]  /*11ac0*/  @!P0 LDGSTS.E.BYPASS.LTC128B.128 [R229+0xe000], desc[UR4][R4.64] ;  /* 0x0e00000004e58fae */ /* 0x0007e2000b981a04 */
[----:B------:R-:W-:Y:S02]  /*11ad0*/  @!P6 LEA R18, P0, R60, R2, 0x8 ;  /* 0x000000023c12e211 */ /* 0x000fe400078040ff */
[----:B------:R-:W-:Y:S02]  /*11ae0*/  LOP3.LUT R0, R0, 0x8, R209, 0xf8, !PT ;  /* 0x0000000800007812 */ /* 0x000fe400078ef8d1 */
[----:B------:R-:W-:Y:S02]  /*11af0*/  @!P6 LEA.HI.X R19, R60, R3, R61, 0x8, P0 ;  /* 0x000000033c13e211 */ /* 0x000fe400000f443d */
[----:B------:R-:W-:-:S02]  /*11b00*/  ISETP.GE.AND P1, PT, R26, R20, PT ;  /* 0x000000141a00720c */ /* 0x000fc40003f26270 */
[-C--:B------:R-:W-:Y:S01]  /*11b10*/  ISETP.GE.AND P0, PT, R72, R20.reuse, PT ;  /* 0x000000144800720c */ /* 0x080fe20003f06270 */
[----:B------:R-:W-:Y:S01]  /*11b20*/  @!P5 IMAD R16, R61, 0x120, RZ ;  /* 0x000001203d10d824 */ /* 0x000fe200078e02ff */
[----:B------:R-:W-:Y:S02]  /*11b30*/  ISETP.GE.AND P3, PT, R24, R20, PT ;  /* 0x000000141800720c */ /* 0x000fe40003f66270 */
[----:B------:R-:W-:Y:S02]  /*11b40*/  LOP3.LUT R0, R0, R14, RZ, 0x3c, !PT ;  /* 0x0000000e00007212 */ /* 0x000fe400078e3cff */
[----:B-1----:R-:W-:Y:S02]  /*11b50*/  LOP3.LUT R6, R223, 0x8, RZ, 0xc0, !PT ;  /* 0x00000008df067812 */ /* 0x002fe400078ec0ff */
[----:B------:R-:W-:Y:S01]  /*11b60*/  LOP3.LUT R7, R220, 0x400, RZ, 0xc0, !PT ;  /* 0x00000400dc077812 */ /* 0x000fe200078ec0ff */
[----:B---3--:R-:W-:Y:S02]  /*11b70*/  @!P5 IMAD.MOV.U32 R4, RZ, RZ, R2 ;  /* 0x000000ffff04d224 */ /* 0x008fe400078e0002 */
[----:B------:R-:W-:Y:S01]  /*11b80*/  @!P5 IMAD.MOV.U32 R5, RZ, RZ, R3 ;  /* 0x000000ffff05d224 */ /* 0x000fe200078e0003 */
[----:B------:R-:W-:Y:S01]  /*11b90*/  LOP3.LUT R6, R6, 0x1c0, R220, 0xf8, !PT ;  /* 0x000001c006067812 */ /* 0x000fe200078ef8dc */
[----:B------:R-:W-:-:S03]  /*11ba0*/  @!P5 IMAD.WIDE.U32 R4, R60, 0x120, R4 ;  /* 0x000001203c04d825 */ /* 0x000fc600078e0004 */
[----:B------:R-:W-:Y:S01]  /*11bb0*/  LOP3.LUT R27, R6, R14, RZ, 0x3c, !PT ;  /* 0x0000000e061b7212 */ /* 0x000fe200078e3cff */
[----:B------:R-:W-:Y:S02]  /*11bc0*/  @!P5 IMAD.IADD R17, R16, 0x1, R5 ;  /* 0x000000011011d824 */ /* 0x000fe400078e0205 */
[----:B------:R-:W-:Y:S02]  /*11bd0*/  IMAD R22, R0, 0x2, R7 ;  /* 0x0000000200167824 */ /* 0x000fe400078e0207 */
[----:B------:R-:W-:Y:S02]  /*11be0*/  @!P5 IMAD.MOV.U32 R16, RZ, RZ, R4 ;  /* 0x000000ffff10d224 */ /* 0x000fe400078e0004 */
[--C-:B------:R-:W-:Y:S02]  /*11bf0*/  @!P4 IMAD.MOV.U32 R4, RZ, RZ, R2.reuse ;  /* 0x000000ffff04c224 */ /* 0x100fe400078e0002 */
[----:B------:R-:W-:Y:S02]  /*11c00*/  @!P4 IMAD.MOV.U32 R5, RZ, RZ, R3 ;  /* 0x000000ffff05c224 */ /* 0x000fe400078e0003 */
[----:B------:R-:W-:-:S02]  /*11c10*/  @!P2 IMAD.MOV.U32 R6, RZ, RZ, R2 ;  /* 0x000000ffff06a224 */ /* 0x000fc400078e0002 */
[----:B------:R-:W-:Y:S02]  /*11c20*/  @!P2 IMAD.MOV.U32 R7, RZ, RZ, R3 ;  /* 0x000000ffff07a224 */ /* 0x000fe400078e0003 */
[----:B------:R-:W-:Y:S02]  /*11c30*/  @!P4 IMAD R10, R61, 0x140, RZ ;  /* 0x000001403d0ac824 */ /* 0x000fe400078e02ff */
[----:B------:R-:W-:-:S04]  /*11c40*/  @!P4 IMAD.WIDE.U32 R4, R60, 0x140, R4 ;  /* 0x000001403c04c825 */ /* 0x000fc800078e0004 */
[----:B------:R-:W-:Y:S02]  /*11c50*/  @!P2 IMAD R0, R61, 0x180, RZ ;  /* 0x000001803d00a824 */ /* 0x000fe400078e02ff */
[----:B------:R-:W-:-:S04]  /*11c60*/  @!P2 IMAD.WIDE.U32 R6, R60, 0x180, R6 ;  /* 0x000001803c06a825 */ /* 0x000fc800078e0006 */
[--C-:B------:R-:W-:Y:S02]  /*11c70*/  @!P1 IMAD.MOV.U32 R12, RZ, RZ, R2.reuse ;  /* 0x000000ffff0c9224 */ /* 0x100fe400078e0002 */
[--C-:B------:R-:W-:Y:S02]  /*11c80*/  @!P1 IMAD.MOV.U32 R13, RZ, RZ, R3.reuse ;  /* 0x000000ffff0d9224 */ /* 0x100fe400078e0003 */
[--C-:B------:R-:W-:Y:S02]  /*11c90*/  @!P0 IMAD.MOV.U32 R14, RZ, RZ, R2.reuse ;  /* 0x000000ffff0e8224 */ /* 0x100fe400078e0002 */
[--C-:B------:R-:W-:Y:S02]  /*11ca0*/  @!P0 IMAD.MOV.U32 R15, RZ, RZ, R3.reuse ;  /* 0x000000ffff0f8224 */ /* 0x100fe400078e0003 */
        /* <DEDUP_REMOVED lines=8> */
[----:B------:R-:W-:Y:S01]  /*11d30*/  @!P2 IMAD.IADD R7, R0, 0x1, R7 ;  /* 0x000000010007a824 */ /* 0x000fe200078e0207 */
[----:B------:R-:W-:Y:S01]  /*11d40*/  LOP3.LUT R0, R224, 0x200, R220, 0xf8, !PT ;  /* 0x00000200e0007812 */ /* 0x000fe200078ef8dc */
[----:B------:R-:W-:Y:S01]  /*11d50*/  @!P4 IMAD.MOV.U32 R10, RZ, RZ, R4 ;  /* 0x000000ffff0ac224 */ /* 0x000fe200078e0004 */
[----:B------:R-:W-:Y:S01]  /*11d60*/  @P5 STS.128 [R229+0xf000], RZ ;  /* 0x00f000ffe5005388 */ /* 0x000fe20000000c00 */
[----:B------:R-:W-:-:S02]  /*11d70*/  @!P3 IMAD.IADD R9, R8, 0x1, R3 ;  /* 0x000000010809b824 */ /* 0x000fc400078e0203 */
[----:B------:R-:W-:Y:S01]  /*11d80*/  @!P1 IMAD R20, R61, 0x1a0, RZ ;  /* 0x000001a03d149824 */ /* 0x000fe200078e02ff */
[----:B------:R-:W-:Y:S01]  /*11d90*/  @!PT LDS RZ, [RZ] ;  /* 0x00000000fffff984 */ /* 0x000fe20000000800 */
[----:B------:R-:W-:Y:S01]  /*11da0*/  @!PT LDS RZ, [RZ] ;  /* 0x00000000fffff984 */ /* 0x000fe20000000800 */
[----:B------:R-:W-:Y:S01]  /*11db0*/  @!PT LDS RZ, [RZ] ;  /* 0x00000000fffff984 */ /* 0x000fe20000000800 */
[----:B------:R-:W-:Y:S01]  /*11dc0*/  @!P5 LDGSTS.E.BYPASS.LTC128B.128 [R229+0xf000], desc[UR4][R16.64] ;  /* 0x0f00000010e5dfae */ /* 0x000fe2000b981a04 */
[----:B------:R-:W-:Y:S01]  /*11dd0*/  @!P1 IMAD.WIDE.U32 R12, R60, 0x1a0, R12 ;  /* 0x000001a03c0c9825 */ /* 0x000fe200078e000c */
[----:B------:R-:W-:-:S03]  /*11de0*/  LOP3.LUT R0, R0, R27, RZ, 0xfc, !PT ;  /* 0x0000001b00007212 */ /* 0x000fc600078efcff */
        /* <DEDUP_REMOVED lines=10> */
[----:B------:R-:W-:-:S02]  /*11e90*/  @!P1 IMAD.MOV.U32 R4, RZ, RZ, R12 ;  /* 0x000000ffff049224 */ /* 0x000fc400078e000c */
[----:B------:R-:W-:Y:S01]  /*11ea0*/  @!P0 IMAD.IADD R3, R21, 0x1, R15 ;  /* 0x0000000115038824 */ /* 0x000fe200078e020f */
[----:B------:R-:W-:Y:S01]  /*11eb0*/  @!PT LDS RZ, [RZ] ;  /* 0x00000000fffff984 */ /* 0x000fe20000000800 */
[----:B------:R-:W-:Y:S01]  /*11ec0*/  @!PT LDS RZ, [RZ] ;  /* 0x00000000fffff984 */ /* 0x000fe20000000800 */
[----:B------:R-:W-:Y:S01]  /*11ed0*/  @!PT LDS RZ, [RZ] ;  /* 0x00000000fffff984 */ /* 0x000fe20000000800 */
[----:B------:R1:W-:Y:S01]  /*11ee0*/  @!P3 LDGSTS.E.BYPASS.LTC128B.128 [R229+0x10000], desc[UR4][R8.64] ;  /* 0x1000000008e5bfae */ /* 0x0003e2000b981a04 */
[----:B------:R-:W-:Y:S02]  /*11ef0*/  @!P0 IMAD.MOV.U32 R2, RZ, RZ, R14 ;  /* 0x000000ffff028224 */ /* 0x000fe400078e000e */
[----:B------:R-:W-:Y:S01]  /*11f00*/  IMAD.IADD R62, R222, 0x1, R22 ;  /* 0x00000001de3e7824 */ /* 0x000fe200078e0216 */
[----:B------:R-:W-:Y:S01]  /*11f10*/  @P2 STS.128 [R229+0x10800], RZ ;  /* 0x010800ffe5002388 */ /* 0x000fe20000000c00 */
[----:B------:R-:W-:-:S03]  /*11f20*/  IMAD R221, R0, 0x2, R222 ;  /* 0x0000000200dd7824 */ /* 0x000fc600078e02de */
        /* <DEDUP_REMOVED lines=14> */
[----:B-1----:R-:W-:Y:S04]  /*12010*/  LDSM.16.M88.4 R8, [R62+0x4000] ;  /* 0x004000003e08783b */ /* 0x002fe80000000200 */
[----:B------:R-:W-:Y:S04]  /*12020*/  LDSM.16.M88.4 R12, [R62+0x3800] ;  /* 0x003800003e0c783b */ /* 0x000fe80000000200 */
[----:B------:R-:W-:Y:S01]  /*12030*/  LDSM.16.M88.4 R36, [R62+0x6000] ;  /* 0x006000003e24783b */ /* 0x000fe20000000200 */
[----:B------:R-:W-:Y:S01]  /*12040*/  R2P PR, R209, 0x6 ;  /* 0x00000006d1007804 */ /* 0x000fe20000000000 */
[----:B------:R-:W-:-:S02]  /*12050*/  IMAD.MOV.U32 R252, RZ, RZ, 0x20 ;  /* 0x00000020fffc7424 */ /* 0x000fc400078e00ff */
[----:B------:R-:W-:Y:S01]  /*12060*/  IMAD.MOV.U32 R43, RZ, RZ, 0x40 ;  /* 0x00000040ff2b7424 */ /* 0x000fe200078e00ff */
[----:B------:R-:W-:Y:S04]  /*12070*/  STL [R1+0x154], R27 ;  /* 0x0001541b01007387 */ /* 0x000fe80000100800 */
[----:B---3--:R-:W1:Y:S01]  /*12080*/  LDSM.16.M88.4 R4, [R221] ;  /* 0x00000000dd04783b */ /* 0x008e620000000200 */
[----:B------:R-:W-:Y:S02]  /*12090*/  SEL R252, R252, 0xffffffe0, !P1 ;  /* 0xffffffe0fcfc7807 */ /* 0x000fe40004800000 */
[----:B------:R-:W-:Y:S01]  /*120a0*/  SEL R43, R43, 0xffffffc0, !P2 ;  /* 0xffffffc02b2b7807 */ /* 0x000fe20005000000 */
[----:B------:R-:W-:Y:S04]  /*120b0*/  LDSM.16.M88.4 R20, [R62+0x2800] ;  /* 0x002800003e14783b */ /* 0x000fe80000000200 */
[----:B------:R-:W-:Y:S04]  /*120c0*/  LDSM.16.M88.4 R16, [R62+0x3000] ;  /* 0x003000003e10783b */ /* 0x000fe80000000200 */
[----:B------:R-:W-:Y:S04]  /*120d0*/  LDSM.16.M88.4 R24, [R62+0x2000] ;  /* 0x002000003e18783b */ /* 0x000fe80000000200 */
[----:B------:R-:W-:Y:S04]  /*120e0*/  LDSM.16.M88.4 R28, [R62+0x4800] ;  /* 0x004800003e1c783b */ /* 0x000fe80000000200 */
[----:B------:R-:W-:Y:S04]  /*120f0*/  LDSM.16.M88.4 R32, [R62+0x5000] ;  /* 0x005000003e20783b */ /* 0x000fe80000000200 */
[----:B------:R-:W-:Y:S04]  /*12100*/  LDSM.16.M88.4 R44, [R62+0x5800] ;  /* 0x005800003e2c783b */ /* 0x000fe80000000200 */
[----:B------:R-:W-:Y:S04]  /*12110*/  LDSM.16.M88.4 R56, [R62+0x9800] ;  /* 0x009800003e38783b */ /* 0x000fe80000000200 */
[----:B------:R-:W-:Y:S01]  /*12120*/  LDSM.16.M88.4 R48, [R62+0x6800] ;  /* 0x006800003e30783b */ /* 0x000fe20000000200 */
[----:B----4-:R-:W-:-:S03]  /*12130*/  SHF.R.U32.HI R2, RZ, 0x2, R209 ;  /* 0x00000002ff027819 */ /* 0x010fc600000116d1 */
[----:B------:R-:W0:Y:S01]  /*12140*/  LDGDEPBAR ;  /* 0x00000000000079af */ /* 0x000e220000000000 */
[C---:B-1----:R-:W-:Y:S08]  /*12150*/  HMMA.16816.F32.BF16 R116, R4.reuse, R8, RZ ;  /* 0x000000080474723c */ /* 0x042ff000000418ff */
[----:B------:R-:W-:Y:S01]  /*12160*/  HMMA.16816.F32.BF16 R124, R4, R10, RZ ;  /* 0x0000000a047c723c */ /* 0x000fe200000418ff */
[----:B------:R-:W1:Y:S01]  /*12170*/  LDSM.16.M88.4 R8, [R62+0x8800] ;  /* 0x008800003e08783b */ /* 0x000e620000000200 */
[----:B------:R-:W-:-:S02]  /*12180*/  IMAD.IADD R41, R221, 0x1, R252 ;  /* 0x00000001dd297824 */ /* 0x000fc400078e02fc */
[----:B------:R-:W-:-:S04]  /*12190*/  IMAD.IADD R88, R62, 0x1, R252 ;  /* 0x000000013e587824 */ /* 0x000fc800078e02fc */
        /* <DEDUP_REMOVED lines=8> */
[----:B------:R-:W-:Y:S01]  /*12220*/  IMAD.IADD R0, R221, 0x1, R43 ;  /* 0x00000001dd007824 */ /* 0x000fe200078e022b */
[----:B------:R-:W-:Y:S04]  /*12230*/  STL [R1+0x9c], R41 ;  /* 0x00009c2901007387 */ /* 0x000fe80000100800 */
[----:B------:R-:W-:Y:S02]  /*12240*/  STL [R1+0xa0], R0 ;  /* 0x0000a00001007387 */ /* 0x000fe40000100800 */
[----:B------:R-:W-:Y:S02]  /*12250*/  HMMA.16816.F32.BF16 R168, R4, R20, RZ ;  /* 0x0000001404a8723c */ /* 0x000fe400000418ff */
[----:B------:R-:W-:Y:S04]  /*12260*/  LDSM.16.M88.4 R36, [R88+0x3800] ;  /* 0x003800005824783b */ /* 0x000fe80000000200 */
[----:B------:R-:W-:Y:S02]  /*12270*/  LDSM.16.M88.4 R52, [R88+0x2000] ;  /* 0x002000005834783b */ /* 0x000fe40000000200 */
[C---:B-1----:R-:W-:Y:S08]  /*12280*/  HMMA.16816.F32.BF16 R80, R12.reuse, R8, R80 ;  /* 0x000000080c50723c */ /* 0x042ff00000041850 */
[----:B------:R-:W-:Y:S01]  /*12290*/  HMMA.16816.F32.BF16 R196, R12, R10, R72 ;  /* 0x0000000a0cc4723c */ /* 0x000fe20000041848 */
[----:B------:R1:W-:Y:S02]  /*122a0*/  LDSM.16.M88.4 R8, [R0] ;  /* 0x000000000008783b */ /* 0x0003e40000000200 */
[----:B-1----:R-:W-:-:S05]  /*122b0*/  IMAD.IADD R0, R252, 0x1, R0 ;  /* 0x00000001fc007824 */ /* 0x002fca00078e0200 */
[----:B------:R-:W-:Y:S04]  /*122c0*/  STL [R1+0xa4], R0 ;  /* 0x0000a40001007387 */ /* 0x000fe80000100800 */
[----:B------:R-:W3:Y:S01]  /*122d0*/  LDL R3, [R1+0x6c] ;  /* 0x00006c0001037983 */ /* 0x000ee20000100800 */
[C---:B------:R-:W-:Y:S03]  /*122e0*/  HMMA.16816.F32.BF16 R164, R4.reuse, R22, RZ ;  /* 0x0000001604a4723c */ /* 0x040fe600000418ff */
[----:B------:R-:W1:Y:S05]  /*122f0*/  LDSM.16.M88.4 R20, [R62+0x7800] ;  /* 0x007800003e14783b */ /* 0x000e6a0000000200 */
[C---:B------:R-:W-:Y:S08]  /*12300*/  HMMA.16816.F32.BF16 R156, R4.reuse, R16, RZ ;  /* 0x00000010049c723c */ /* 0x040ff000000418ff */
[C---:B------:R-:W-:Y:S01]  /*12310*/  HMMA.16816.F32.BF16 R148, R4.reuse, R18, RZ ;  /* 0x000000120494723c */ /* 0x040fe200000418ff */
[----:B------:R-:W4:Y:S07]  /*12320*/  LDSM.16.M88.4 R16, [R62+0x8000] ;  /* 0x008000003e10783b */ /* 0x000f2e0000000200 */
[C---:B------:R-:W-:Y:S08]  /*12330*/  HMMA.16816.F32.BF16 R104, R4.reuse, R24, RZ ;  /* 0x000000180468723c */ /* 0x040ff000000418ff */
[C---:B------:R-:W-:Y:S01]  /*12340*/  HMMA.16816.F32.BF16 R152, R4.reuse, R26, RZ ;  /* 0x0000001a0498723c */ /* 0x040fe200000418ff */
[----:B------:R-:W2:Y:S07]  /*12350*/  LDSM.16.M88.4 R24, [R62+0x7000] ;  /* 0x007000003e18783b */ /* 0x000eae0000000200 */
[C---:B------:R-:W-:Y:S08]  /*12360*/  HMMA.16816.F32.BF16 R112, R4.reuse, R28, RZ ;  /* 0x0000001c0470723c */ /* 0x040ff000000418ff */
[C---:B-1----:R-:W-:Y:S08]  /*12370*/  HMMA.16816.F32.BF16 R120, R4.reuse, R20, RZ ;  /* 0x000000140478723c */ /* 0x042ff000000418ff */
[C---:B------:R-:W-:Y:S01]  /*12380*/  HMMA.16816.F32.BF16 R140, R4.reuse, R22, RZ ;  /* 0x00000016048c723c */ /* 0x040fe200000418ff */
[----:B------:R-:W1:Y:S07]  /*12390*/  LDSM.16.M88.4 R20, [R88+0x5000] ;  /* 0x005000005814783b */ /* 0x000e6e0000000200 */
[C---:B------:R-:W-:Y:S01]  /*123a0*/  HMMA.16816.F32.BF16 R108, R4.reuse, R30, RZ ;  /* 0x0000001e046c723c */ /* 0x040fe200000418ff */
[----:B------:R-:W5:Y:S07]  /*123b0*/  LDSM.16.M88.4 R28, [R62+0x9000] ;  /* 0x009000003e1c783b */ /* 0x000f6e0000000200 */
[C---:B------:R-:W-:Y:S08]  /*123c0*/  HMMA.16816.F32.BF16 R96, R4.reuse, R32, RZ ;  /* 0x000000200460723c */ /* 0x040ff000000418ff */
[C---:B------:R-:W-:Y:S01]  /*123d0*/  HMMA.16816.F32.BF16 R92, R4.reuse, R34, RZ ;  /* 0x00000022045c723c */ /* 0x040fe200000418ff */
[----:B------:R-:W-:Y:S07]  /*123e0*/  LDSM.16.M88.4 R32, [R88+0x4000] ;  /* 0x004000005820783b */ /* 0x000fee0000000200 */
[C---:B----4-:R-:W-:Y:S08]  /*123f0*/  HMMA.16816.F32.BF16 R180, R4.reuse, R16, RZ ;  /* 0x0000001004b4723c */ /* 0x050ff000000418ff */
[----:B------:R-:W-:Y:S01]  /*12400*/  HMMA.16816.F32.BF16 R172, R4, R18, RZ ;  /* 0x0000001204ac723c */ /* 0x000fe200000418ff */
[----:B------:R-:W4:Y:S07]  /*12410*/  LDSM.16.M88.4 R16, [R88+0x5800] ;  /* 0x005800005810783b */ /* 0x000f2e0000000200 */
[C---:B------:R-:W-:Y:S08]  /*12420*/  HMMA.16816.F32.BF16 R144, R12.reuse, R36, R144 ;  /* 0x000000240c90723c */ /* 0x040ff00000041890 */
[----:B------:R-:W-:Y:S01]  /*12430*/  HMMA.16816.F32.BF16 R128, R12, R38, R128 ;  /* 0x000000260c80723c */ /* 0x000fe20000041880 */
[----:B------:R-:W4:Y:S07]  /*12440*/  LDSM.16.M88.4 R36, [R88+0x7000] ;  /* 0x007000005824783b */ /* 0x000f2e0000000200 */
[C---:B--2---:R-:W-:Y:S08]  /*12450*/  HMMA.16816.F32.BF16 R100, R4.reuse, R24, RZ ;  /* 0x000000180464723c */ /* 0x044ff000000418ff */
[----:B------:R-:W-:Y:S01]  /*12460*/  HMMA.16816.F32.BF16 R136, R4, R26, RZ ;  /* 0x0000001a0488723c */ /* 0x000fe200000418ff */
[----:B------:R-:W2:Y:S07]  /*12470*/  LDSM.16.M88.4 R24, [R88+0x4800] ;  /* 0x004800005818783b */ /* 0x000eae0000000200 */
[C---:B-1----:R-:W-:Y:S08]  /*12480*/  HMMA.16816.F32.BF16 R96, R12.reuse, R20, R96 ;  /* 0x000000140c60723c */ /* 0x042ff00000041860 */
[----:B------:R-:W-:Y:S01]  /*12490*/  HMMA.16816.F32.BF16 R92, R12, R22, R92 ;  /* 0x000000160c5c723c */ /* 0x000fe2000004185c */
[----:B------:R-:W1:Y:S07]  /*124a0*/  LDSM.16.M88.4 R20, [R88+0x7800] ;  /* 0x007800005814783b */ /* 0x000e6e0000000200 */
[C---:B------:R-:W-:Y:S08]  /*124b0*/  HMMA.16816.F32.BF16 R76, R4.reuse, R46, RZ ;  /* 0x0000002e044c723c */ /* 0x040ff000000418ff */
[C---:B-----5:R-:W-:Y:S08]  /*124c0*/  HMMA.16816.F32.BF16 R188, R4.reuse, R28, RZ ;  /* 0x0000001c04bc723c */ /* 0x060ff000000418ff */
[C---:B------:R-:W-:Y:S01]  /*124d0*/  HMMA.16816.F32.BF16 R184, R4.reuse, R30, RZ ;  /* 0x0000001e04b8723c */ /* 0x040fe200000418ff */
[----:B------:R-:W5:Y:S07]  /*124e0*/  LDSM.16.M88.4 R28, [R88+0x9800] ;  /* 0x00980000581c783b */ /* 0x000f6e0000000200 */
[C---:B------:R-:W-:Y:S01]  /*124f0*/  HMMA.16816.F32.BF16 R84, R4.reuse, R44, RZ ;  /* 0x0000002c0454723c */ /* 0x040fe200000418ff */
[----:B------:R-:W-:Y:S01]  /*12500*/  IMAD.IADD R63, R62, 0x1, R43 ;  /* 0x000000013e3f7824 */ /* 0x000fe200078e022b */
[----:B------:R-:W-:Y:S06]  /*12510*/  LDSM.16.M88.4 R44, [R88+0x3000] ;  /* 0x00300000582c783b */ /* 0x000fec0000000200 */
[C---:B------:R-:W-:Y:S08]  /*12520*/  HMMA.16816.F32.BF16 R176, R4.reuse, R56, RZ ;  /* 0x0000003804b0723c */ /* 0x040ff000000418ff */
[C---:B------:R-:W-:Y:S08]  /*12530*/  HMMA.16816.F32.BF16 R64, R4.reuse, R48, RZ ;  /* 0x000000300440723c */ /* 0x040ff000000418ff */
[C---:B------:R-:W-:Y:S01]  /*12540*/  HMMA.16816.F32.BF16 R68, R4.reuse, R50, RZ ;  /* 0x000000320444723c */ /* 0x040fe200000418ff */
[----:B------:R-:W-:Y:S07]  /*12550*/  LDSM.16.M88.4 R48, [R88+0x2800] ;  /* 0x002800005830783b */ /* 0x000fee0000000200 */
[----:B------:R-:W-:Y:S01]  /*12560*/  HMMA.16816.F32.BF16 R56, R4, R58, RZ ;  /* 0x0000003a0438723c */ /* 0x000fe200000418ff */
[----:B------:R-:W5:Y:S07]  /*12570*/  LDSM.16.M88.4 R4, [R88+0x6800] ;  /* 0x006800005804783b */ /* 0x000f6e0000000200 */
[C---:B------:R-:W-:Y:S08]  /*12580*/  HMMA.16816.F32.BF16 R104, R12.reuse, R52, R104 ;  /* 0x000000340c68723c */ /* 0x040ff00000041868 */
[C---:B------:R-:W-:Y:S08]  /*12590*/  HMMA.16816.F32.BF16 R52, R12.reuse, R54, R152 ;  /* 0x000000360c34723c */ /* 0x040ff00000041898 */
[C---:B----4-:R-:W-:Y:S01]  /*125a0*/  HMMA.16816.F32.BF16 R152, R12.reuse, R18, R76 ;  /* 0x000000120c98723c */ /* 0x050fe2000004184c */
[----:B------:R-:W4:Y:S07]  /*125b0*/  LDSM.16.M88.4 R76, [R63+0x9800] ;  /* 0x009800003f4c783b */ /* 0x000f2e0000000200 */
[C---:B------:R-:W-:Y:S08]  /*125c0*/  HMMA.16816.F32.BF16 R116, R12.reuse, R32, R116 ;  /* 0x000000200c74723c */ /* 0x040ff00000041874 */
[C---:B------:R-:W-:Y:S01]  /*125d0*/  HMMA.16816.F32.BF16 R124, R12.reuse, R34, R124 ;  /* 0x000000220c7c723c */ /* 0x040fe2000004187c */
[----:B------:R-:W3:Y:S07]  /*125e0*/  LDSM.16.M88.4 R32, [R88+0x8800] ;  /* 0x008800005820783b */ /* 0x000eee0000000200 */
        /* <DEDUP_REMOVED lines=8> */
[C---:B-1----:R-:W-:Y:S08]  /*12670*/  HMMA.16816.F32.BF16 R232, R12.reuse, R20, R120 ;  /* 0x000000140ce8723c */ /* 0x042ff00000041878 */
[----:B------:R-:W-:Y:S01]  /*12680*/  HMMA.16816.F32.BF16 R236, R12, R22, R140 ;  /* 0x000000160cec723c */ /* 0x000fe2000004188c */
[----:B------:R-:W-:-:S05]  /*12690*/  IMAD.IADD R89, R252, 0x1, R63 ;  /* 0x00000001fc597824 */ /* 0x000fca00078e023f */
[----:B------:R-:W-:Y:S02]  /*126a0*/  LDSM.16.M88.4 R72, [R89+0x9800] ;  /* 0x009800005948783b */ /* 0x000fe40000000200 */
[C---:B-----5:R-:W-:Y:S01]  /*126b0*/  HMMA.16816.F32.BF16 R20, R12.reuse, R30, R56 ;  /* 0x0000001e0c14723c */ /* 0x060fe20000041838 */
[----:B------:R-:W-:Y:S01]  /*126c0*/  P2R R208, PR, RZ, 0x4 ;  /* 0x00000004ffd07803 */ /* 0x000fe20000000000 */
[----:B------:R-:W-:Y:S06]  /*126d0*/  LDSM.16.M88.4 R56, [R63+0x4000] ;  /* 0x004000003f38783b */ /* 0x000fec0000000200 */
[C---:B------:R-:W-:Y:S08]  /*126e0*/  HMMA.16816.F32.BF16 R200, R12.reuse, R4, R64 ;  /* 0x000000040cc8723c */ /* 0x040ff00000041840 */
[C---:B------:R-:W-:Y:S01]  /*126f0*/  HMMA.16816.F32.BF16 R204, R12.reuse, R6, R68 ;  /* 0x000000060ccc723c */ /* 0x040fe20000041844 */
[----:B------:R1:W5:Y:S07]  /*12700*/  LDSM.16.M88.4 R4, [R0] ;  /* 0x000000000004783b */ /* 0x00036e0000000200 */
[C---:B------:R-:W-:Y:S08]  /*12710*/  HMMA.16816.F32.BF16 R156, R12.reuse, R44, R156 ;  /* 0x0000002c0c9c723c */ /* 0x040ff0000004189c */
[----:B------:R-:W-:Y:S01]  /*12720*/  HMMA.16816.F32.BF16 R148, R12, R46, R148 ;  /* 0x0000002e0c94723c */ /* 0x000fe20000041894 */
[----:B------:R-:W5:Y:S07]  /*12730*/  LDSM.16.M88.4 R44, [R89+0x2000] ;  /* 0x00200000592c783b */ /* 0x000f6e0000000200 */
[----:B----4-:R-:W-:Y:S01]  /*12740*/  HMMA.16816.F32.BF16 R20, R8, R78, R20 ;  /* 0x0000004e0814723c */ /* 0x010fe20000041814 */
[----:B---3--:R-:W-:-:S02]  /*12750*/  VIADD R78, R3, 0xffffffff ;  /* 0xffffffff034e7836 */ /* 0x008fc40000000000 */
[----:B------:R-:W3:Y:S05]  /*12760*/  S2R R3, SR_CTAID.X ;  /* 0x0000000000037919 */ /* 0x000eea0000002500 */
[C---:B------:R-:W-:Y:S08]  /*12770*/  HMMA.16816.F32.BF16 R244, R12.reuse, R32, R160 ;  /* 0x000000200cf4723c */ /* 0x040ff000000418a0 */
[C---:B------:R-:W-:Y:S08]  /*12780*/  HMMA.16816.F32.BF16 R248, R12.reuse, R34, R192 ;  /* 0x000000220cf8723c */ /* 0x040ff000000418c0 */
[C---:B------:R-:W-:Y:S08]  /*12790*/  HMMA.16816.F32.BF16 R168, R12.reuse, R48, R168 ;  /* 0x000000300ca8723c */ /* 0x040ff000000418a8 */
[C---:B------:R-:W-:Y:S01]  /*127a0*/  HMMA.16816.F32.BF16 R164, R12.reuse, R50, R164 ;  /* 0x000000320ca4723c */ /* 0x040fe200000418a4 */
[----:B------:R-:W4:Y:S07]  /*127b0*/  LDSM.16.M88.4 R48, [R63+0x2800] ;  /* 0x002800003f30783b */ /* 0x000f2e0000000200 */
[C---:B------:R-:W-:Y:S08]  /*127c0*/  HMMA.16816.F32.BF16 R180, R12.reuse, R16, R180 ;  /* 0x000000100cb4723c */ /* 0x040ff000000418b4 */
[C---:B------:R-:W-:Y:S08]  /*127d0*/  HMMA.16816.F32.BF16 R240, R12.reuse, R18, R172 ;  /* 0x000000120cf0723c */ /* 0x040ff000000418ac */
[C---:B------:R-:W-:Y:S08]  /*127e0*/  HMMA.16816.F32.BF16 R64, R12.reuse, R36, R188 ;  /* 0x000000240c40723c */ /* 0x040ff000000418bc */
[C---:B------:R-:W-:Y:S01]  /*127f0*/  HMMA.16816.F32.BF16 R32, R12.reuse, R38, R184 ;  /* 0x000000260c20723c */ /* 0x040fe200000418b8 */
[----:B-1----:R-:W-:Y:S01]  /*12800*/  LOP3.LUT R0, R223, 0x1f0, RZ, 0xc0, !PT ;  /* 0x000001f0df007812 */ /* 0x002fe200078ec0ff */
[----:B------:R-:W1:Y:S06]  /*12810*/  LDSM.16.M88.4 R36, [R89+0x2800] ;  /* 0x002800005924783b */ /* 0x000e6c0000000200 */
[----:B------:R-:W-:Y:S08]  /*12820*/  HMMA.16816.F32.BF16 R12, R12, R28, R176 ;  /* 0x0000001c0c0c723c */ /* 0x000ff000000418b0 */
[----:B--2---:R-:W-:Y:S01]  /*12830*/  HMMA.16816.F32.BF16 R16, R8, R24, R104 ;  /* 0x000000180810723c */ /* 0x004fe20000041868 */
[----:B------:R-:W-:Y:S01]  /*12840*/  LOP3.LUT R2, R0, 0x7, R2, 0xf8, !PT ;  /* 0x0000000700027812 */ /* 0x000fe200078ef802 */
[----:B------:R-:W-:-:S09]  /*12850*/  IMAD.SHL.U32 R41, R78, 0x100, RZ ;  /* 0x000001004e297824 */ /* 0x000fd200078e00ff */
[----:B------:R-:W-:Y:S02]  /*12860*/  IMAD.MOV.U32 R191, RZ, RZ, R12 ;  /* 0x000000ffffbf7224 */ /* 0x000fe400078e000c */
[----:B------:R-:W-:Y:S01]  /*12870*/  IMAD.SHL.U32 R12, R209, 0x2, RZ ;  /* 0x00000002d10c7824 */ /* 0x000fe200078e00ff */
[----:B-----5:R-:W-:Y:S01]  /*12880*/  HMMA.16816.F32.BF16 R68, R4, R74, R20 ;  /* 0x0000004a0444723c */ /* 0x020fe20000041814 */
[----:B---3--:R-:W-:-:S03]  /*12890*/  IMAD R2, R3, 0x40, R2 ;  /* 0x0000004003027824 */ /* 0x008fc600078e0202 */
[----:B------:R2:W-:Y:S01]  /*128a0*/  STL [R1+0x60], R12 ;  /* 0x0000600c01007387 */ /* 0x0005e20000100800 */
[----:B------:R-:W-:-:S03]  /*128b0*/  IADD3 R3, PT, PT, R90, R228, -R210 ;  /* 0x000000e45a037210 */ /* 0x000fc60007ffe8d2 */
[----:B------:R-:W-:Y:S01]  /*128c0*/  HMMA.16816.F32.BF16 R24, R8, R26, R52 ;  /* 0x0000001a0818723c */ /* 0x000fe20000041834 */
[----:B------:R-:W-:Y:S01]  /*128d0*/  IADD3 R0, PT, PT, R228, -R210, -R40 ;  /* 0x800000d2e4007210 */ /* 0x000fe20007ffe828 */
[----:B------:R-:W-:Y:S01]  /*128e0*/  IMAD.MOV.U32 R142, RZ, RZ, R64 ;  /* 0x000000ffff8e7224 */ /* 0x000fe200078e0040 */
[----:B------:R-:W-:Y:S01]  /*128f0*/  LDSM.16.M88.4 R52, [R89+0x3000] ;  /* 0x003000005934783b */ /* 0x000fe20000000200 */
[----:B------:R-:W-:Y:S02]  /*12900*/  IMAD.MOV.U32 R139, RZ, RZ, R65 ;  /* 0x000000ffff8b7224 */ /* 0x000fe400078e0041 */
[----:B------:R-:W-:Y:S02]  /*12910*/  IMAD.MOV.U32 R138, RZ, RZ, R66 ;  /* 0x000000ffff8a7224 */ /* 0x000fe400078e0042 */
[----:B------:R-:W-:Y:S02]  /*12920*/  IMAD.MOV.U32 R137, RZ, RZ, R67 ;  /* 0x000000ffff897224 */ /* 0x000fe400078e0043 */
[----:B------:R-:W-:Y:S01]  /*12930*/  HMMA.16816.F32.BF16 R64, R4, R44, R16 ;  /* 0x0000002c0440723c */ /* 0x000fe20000041810 */
[----:B------:R-:W-:-:S02]  /*12940*/  IMAD.IADD R3, R2, 0x1, R3 ;  /* 0x0000000102037824 */ /* 0x000fc400078e0203 */
[----:B------:R-:W-:Y:S01]  /*12950*/  IMAD.MOV.U32 R163, RZ, RZ, R32 ;  /* 0x000000ffffa37224 */ /* 0x000fe200078e0020 */
[----:B--2---:R-:W-:-:S04]  /*12960*/  LOP3.LUT R12, R12, 0x6, RZ, 0xc0, !PT ;  /* 0x000000060c0c7812 */ /* 0x004fc800078ec0ff */
[----:B------:R-:W-:Y:S01]  /*12970*/  LOP3.LUT R40, R41, R12, RZ, 0xfc, !PT ;  /* 0x0000000c29287212 */ /* 0x000fe200078efcff */
[----:B------:R-:W-:Y:S01]  /*12980*/  IMAD.MOV.U32 R162, RZ, RZ, R33 ;  /* 0x000000ffffa27224 */ /* 0x000fe200078e0021 */
[----:B------:R2:W-:Y:S01]  /*12990*/  STL [R1+0x54], R12 ;  /* 0x0000540c01007387 */ /* 0x0005e20000100800 */
[----:B------:R-:W-:Y:S02]  /*129a0*/  IMAD.MOV.U32 R161, RZ, RZ, R34 ;  /* 0x000000ffffa17224 */ /* 0x000fe400078e0022 */
[----:B------:R-:W-:Y:S02]  /*129b0*/  IMAD.MOV.U32 R143, RZ, RZ, R35 ;  /* 0x000000ffff8f7224 */ /* 0x000fe400078e0023 */
[----:B------:R-:W-:Y:S01]  /*129c0*/  IMAD.IADD R0, R2, 0x1, R0 ;  /* 0x0000000102007824 */ /* 0x000fe200078e0200 */
[----:B------:R-:W3:Y:S01]  /*129d0*/  LDSM.16.M88.4 R32, [R63+0x3000] ;  /* 0x003000003f20783b */ /* 0x000ee20000000200 */
[C-C-:B------:R-:W-:Y:S02]  /*129e0*/  VIADDMNMX R225, R3.reuse, 0x1, R228.reuse, PT ;  /* 0x0000000103e17846 */ /* 0x140fe400038001e4 */
[----:B------:R-:W-:Y:S01]  /*129f0*/  VIADD R2, R0, 0x8 ;  /* 0x0000000800027836 */ /* 0x000fe20000000000 */
[----:B------:R-:W-:Y:S01]  /*12a00*/  VIADDMNMX R228, R3, 0x9, R228, PT ;  /* 0x0000000903e47846 */ /* 0x000fe200038001e4 */
[----:B----4-:R-:W-:Y:S01]  /*12a10*/  HMMA.16816.F32.BF16 R16, R8, R48, R168 ;  /* 0x000000300810723c */ /* 0x010fe200000418a8 */
[----:B------:R-:W-:-:S02]  /*12a20*/  VIADD R3, R40, 0x1 ;  /* 0x0000000128037836 */ /* 0x000fc40000000000 */
[----:B--2---:R-:W-:-:S05]  /*12a30*/  VIADD R12, R40, 0xf9 ;  /* 0x000000f9280c7836 */ /* 0x004fca0000000000 */
[-C--:B------:R-:W-:Y:S02]  /*12a40*/  ISETP.GT.AND P4, PT, R0, R12.reuse, PT ;  /* 0x0000000c0000720c */ /* 0x080fe40003f84270 */
[----:B------:R-:W-:Y:S02]  /*12a50*/  ISETP.GT.AND P0, PT, R2, R12, PT ;  /* 0x0000000c0200720c */ /* 0x000fe40003f04270 */
[C---:B------:R-:W-:Y:S02]  /*12a60*/  ISETP.GE.AND P5, PT, R12.reuse, R225, PT ;  /* 0x000000e10c00720c */ /* 0x040fe40003fa6270 */
[----:B------:R-:W-:Y:S02]  /*12a70*/  ISETP.GE.AND P1, PT, R12, R228, PT ;  /* 0x000000e40c00720c */ /* 0x000fe40003f26270 */
[----:B------:R-:W-:Y:S01]  /*12a80*/  FSEL R12, R69, -INF , !P4 ;  /* 0xff800000450c7808 */ /* 0x000fe20006000000 */
[----:B------:R-:W-:Y:S01]  /*12a90*/  HMMA.16816.F32.BF16 R20, R4, R46, R24 ;  /* 0x0000002e0414723c */ /* 0x000fe20000041818 */
[CC--:B------:R-:W-:Y:S01]  /*12aa0*/  ISETP.GT.AND P2, PT, R2.reuse, R3.reuse, PT ;  /* 0x000000030200720c */ /* 0x0c0fe20003f44270 */
[----:B------:R-:W-:Y:S01]  /*12ab0*/  IMAD.MOV.U32 R189, RZ, RZ, R13 ;  /* 0x000000ffffbd7224 */ /* 0x000fe200078e000d */
[----:B------:R-:W-:Y:S01]  /*12ac0*/  ISETP.GT.AND P3, PT, R2, R40, PT ;  /* 0x000000280200720c */ /* 0x000fe20003f64270 */
[----:B------:R-:W-:Y:S01]  /*12ad0*/  IMAD.MOV.U32 R187, RZ, RZ, R14 ;  /* 0x000000ffffbb7224 */ /* 0x000fe200078e000e */
[----:B------:R-:W-:Y:S01]  /*12ae0*/  FSEL R12, R12, -INF , !P5 ;  /* 0xff8000000c0c7808 */ /* 0x000fe20006800000 */
[----:B------:R-:W-:Y:S01]  /*12af0*/  LDSM.16.M88.4 R44, [R89+0x3800] ;  /* 0x00380000592c783b */ /* 0x000fe20000000200 */
[----:B------:R-:W-:-:S02]  /*12b00*/  ISETP.GT.AND P6, PT, R0, R3, PT ;  /* 0x000000030000720c */ /* 0x000fc40003fc4270 */
[----:B------:R-:W-:Y:S01]  /*12b10*/  P2R R13, PR, RZ, 0x4 ;  /* 0x00000004ff0d7803 */ /* 0x000fe20000000000 */
[----:B------:R2:W-:Y:S01]  /*12b20*/  STL [R1+0x3c], R12 ;  /* 0x00003c0c01007387 */ /* 0x0005e20000100800 */
[----:B------:R-:W-:Y:S02]  /*12b30*/  FSEL R90, R66, -INF , !P3 ;  /* 0xff800000425a7808 */ /* 0x000fe40005800000 */
[C---:B------:R-:W-:Y:S02]  /*12b40*/  ISETP.GE.AND P3, PT, R3.reuse, R225, PT ;  /* 0x000000e10300720c */ /* 0x040fe40003f66270 */
[----:B------:R-:W-:Y:S02]  /*12b50*/  ISETP.GE.AND P2, PT, R3, R228, PT ;  /* 0x000000e40300720c */ /* 0x000fe40003f46270 */
[----:B------:R-:W-:Y:S01]  /*12b60*/  FSEL R3, R71, -INF , !P0 ;  /* 0xff80000047037808 */ /* 0x000fe20004000000 */
[C---:B------:R-:W-:Y:S01]  /*12b70*/  VIADD R14, R40.reuse, 0x8 ;  /* 0x00000008280e7836 */ /* 0x040fe20000000000 */
[----:B------:R-:W-:Y:S01]  /*12b80*/  HMMA.16816.F32.BF16 R28, R8, R50, R164 ;  /* 0x00000032081c723c */ /* 0x000fe200000418a4 */
[----:B------:R-:W4:Y:S01]  /*12b90*/  LDSM.16.M88.4 R48, [R63+0x3800] ;  /* 0x003800003f30783b */ /* 0x000f220000000200 */
[----:B------:R-:W-:Y:S01]  /*12ba0*/  FSEL R160, R3, -INF , !P1 ;  /* 0xff80000003a07808 */ /* 0x000fe20004800000 */
[----:B------:R-:W-:Y:S01]  /*12bb0*/  VIADD R3, R40, 0x9 ;  /* 0x0000000928037836 */ /* 0x000fe20000000000 */
[----:B------:R-:W-:-:S04]  /*12bc0*/  ISETP.GT.AND P5, PT, R0, R14, PT ;  /* 0x0000000e0000720c */ /* 0x000fc80003fa4270 */
[----:B-1----:R-:W-:Y:S01]  /*12bd0*/  HMMA.16816.F32.BF16 R24, R4, R36, R16 ;  /* 0x000000240418723c */ /* 0x002fe20000041810 */
[----:B--2---:R-:W-:Y:S02]  /*12be0*/  FSEL R12, R65, -INF , !P6 ;  /* 0xff800000410c7808 */ /* 0x004fe40007000000 */
[----:B------:R-:W-:Y:S02]  /*12bf0*/  ISETP.NE.AND P6, PT, R13, RZ, PT ;  /* 0x000000ff0d00720c */ /* 0x000fe40003fc5270 */
[----:B------:R-:W-:Y:S02]  /*12c00*/  FSEL R91, R12, -INF , !P3 ;  /* 0xff8000000c5b7808 */ /* 0x000fe40005800000 */
[----:B------:R-:W-:-:S04]  /*12c10*/  FSEL R12, R67, -INF , !P6 ;  /* 0xff800000430c7808 */ /* 0x000fc80007000000 */
[----:B------:R-:W-:Y:S02]  /*12c20*/  FSEL R66, R12, -INF , !P2 ;  /* 0xff8000000c427808 */ /* 0x000fe40005000000 */
[C---:B------:R-:W-:Y:S02]  /*12c30*/  ISETP.GT.AND P2, PT, R2.reuse, R3, PT ;  /* 0x000000030200720c */ /* 0x040fe40003f44270 */
[----:B------:R-:W-:Y:S02]  /*12c40*/  ISETP.GT.AND P0, PT, R2, R14, PT ;  /* 0x0000000e0200720c */ /* 0x000fe40003f04270 */
[----:B------:R-:W-:Y:S02]  /*12c50*/  ISETP.GE.AND P4, PT, R14, R225, PT ;  /* 0x000000e10e00720c */ /* 0x000fe40003f86270 */
[----:B------:R-:W-:Y:S02]  /*12c60*/  FSEL R13, R20, -INF , !P5 ;  /* 0xff800000140d7808 */ /* 0x000fe40006800000 */
[----:B------:R-:W-:-:S02]  /*12c70*/  ISETP.GE.AND P1, PT, R14, R228, PT ;  /* 0x000000e40e00720c */ /* 0x000fc40003f26270 */
[----:B------:R-:W-:Y:S02]  /*12c80*/  ISETP.GT.AND P3, PT, R0, R3, PT ;  /* 0x000000030000720c */ /* 0x000fe40003f64270 */
[----:B------:R-:W-:Y:S02]  /*12c90*/  P2R R14, PR, RZ, 0x4 ;  /* 0x00000004ff0e7803 */ /* 0x000fe40000000000 */
[C---:B------:R-:W-:Y:S02]  /*12ca0*/  ISETP.GE.AND P6, PT, R3.reuse, R225, PT ;  /* 0x000000e10300720c */ /* 0x040fe40003fc6270 */
[----:B------:R-:W-:Y:S01]  /*12cb0*/  ISETP.GE.AND P2, PT, R3, R228, PT ;  /* 0x000000e40300720c */ /* 0x000fe20003f46270 */
[----:B------:R-:W-:Y:S01]  /*12cc0*/  VIADD R3, R40, 0x10 ;  /* 0x0000001028037836 */ /* 0x000fe20000000000 */
[----:B------:R-:W-:Y:S02]  /*12cd0*/  FSEL R74, R13, -INF , !P4 ;  /* 0xff8000000d4a7808 */ /* 0x000fe40006000000 */
[----:B------:R-:W-:-:S02]  /*12ce0*/  FSEL R12, R22, -INF , !P0 ;  /* 0xff800000160c7808 */ /* 0x000fc40004000000 */
[----:B------:R-:W-:Y:S02]  /*12cf0*/  FSEL R13, R21, -INF , !P3 ;  /* 0xff800000150d7808 */ /* 0x000fe40005800000 */
[----:B------:R-:W-:Y:S01]  /*12d00*/  ISETP.NE.AND P3, PT, R14, RZ, PT ;  /* 0x000000ff0e00720c */ /* 0x000fe20003f65270 */
[----:B---3--:R-:W-:Y:S01]  /*12d10*/  HMMA.16816.F32.BF16 R16, R8, R32, R156 ;  /* 0x000000200810723c */ /* 0x008fe2000004189c */
[----:B------:R-:W-:Y:S02]  /*12d20*/  FSEL R65, R12, -INF , !P1 ;  /* 0xff8000000c417808 */ /* 0x000fe40004800000 */
[-C--:B------:R-:W-:Y:S02]  /*12d30*/  ISETP.GT.AND P5, PT, R0, R3.reuse, PT ;  /* 0x000000030000720c */ /* 0x080fe40003fa4270 */
[----:B------:R-:W-:Y:S02]  /*12d40*/  ISETP.GT.AND P0, PT, R2, R3, PT ;  /* 0x000000030200720c */ /* 0x000fe40003f04270 */
[----:B------:R-:W-:-:S02]  /*12d50*/  ISETP.GE.AND P4, PT, R3, R225, PT ;  /* 0x000000e10300720c */ /* 0x000fc40003f86270 */
[----:B------:R-:W-:Y:S01]  /*12d60*/  ISETP.GE.AND P1, PT, R3, R228, PT ;  /* 0x000000e40300720c */ /* 0x000fe20003f26270 */
[----:B------:R-:W-:Y:S01]  /*12d70*/  VIADD R3, R40, 0x11 ;  /* 0x0000001128037836 */ /* 0x000fe20000000000 */
[----:B------:R-:W-:Y:S01]  /*12d80*/  FSEL R12, R23, -INF , !P3 ;  /* 0xff800000170c7808 */ /* 0x000fe20005800000 */
[----:B------:R-:W-:Y:S01]  /*12d90*/  HMMA.16816.F32.BF16 R36, R4, R38, R28 ;  /* 0x000000260424723c */ /* 0x000fe2000004181c */
[----:B------:R-:W-:Y:S02]  /*12da0*/  FSEL R100, R13, -INF , !P6 ;  /* 0xff8000000d647808 */ /* 0x000fe40007000000 */
[----:B------:R-:W-:Y:S02]  /*12db0*/  FSEL R13, R24, -INF , !P5 ;  /* 0xff800000180d7808 */ /* 0x000fe40006800000 */
[----:B------:R-:W-:Y:S02]  /*12dc0*/  FSEL R67, R12, -INF , !P2 ;  /* 0xff8000000c437808 */ /* 0x000fe40005000000 */
[----:B------:R-:W-:-:S02]  /*12dd0*/  ISETP.GT.AND P2, PT, R2, R3, PT ;  /* 0x000000030200720c */ /* 0x000fc40003f44270 */
[----:B------:R-:W-:Y:S02]  /*12de0*/  ISETP.GT.AND P3, PT, R0, R3, PT ;  /* 0x000000030000720c */ /* 0x000fe40003f64270 */
[----:B------:R-:W-:Y:S02]  /*12df0*/  FSEL R121, R13, -INF , !P4 ;  /* 0xff8000000d797808 */ /* 0x000fe40006000000 */
[----:B------:R-:W-:Y:S01]  /*12e00*/  P2R R13, PR, RZ, 0x4 ;  /* 0x00000004ff0d7803 */ /* 0x000fe20000000000 */
[----:B------:R-:W-:Y:S01]  /*12e10*/  VIADD R14, R40, 0x18 ;  /* 0x00000018280e7836 */ /* 0x000fe20000000000 */
[C---:B------:R-:W-:Y:S02]  /*12e20*/  ISETP.GE.AND P6, PT, R3.reuse, R225, PT ;  /* 0x000000e10300720c */ /* 0x040fe40003fc6270 */
[----:B------:R-:W-:Y:S02]  /*12e30*/  ISETP.GE.AND P2, PT, R3, R228, PT ;  /* 0x000000e40300720c */ /* 0x000fe40003f46270 */
[----:B------:R-:W-:-:S02]  /*12e40*/  FSEL R3, R26, -INF , !P0 ;  /* 0xff8000001a037808 */ /* 0x000fc40004000000 */
[----:B------:R-:W-:Y:S02]  /*12e50*/  FSEL R12, R25, -INF , !P3 ;  /* 0xff800000190c7808 */ /* 0x000fe40005800000 */
[----:B------:R-:W-:Y:S02]  /*12e60*/  ISETP.NE.AND P3, PT, R13, RZ, PT ;  /* 0x000000ff0d00720c */ /* 0x000fe40003f65270 */
[----:B------:R-:W-:Y:S01]  /*12e70*/  FSEL R79, R3, -INF , !P1 ;  /* 0xff800000034f7808 */ /* 0x000fe20004800000 */
[----:B------:R-:W-:Y:S01]  /*12e80*/  VIADD R3, R40, 0x19 ;  /* 0x0000001928037836 */ /* 0x000fe20000000000 */
[----:B------:R-:W-:Y:S02]  /*12e90*/  FSEL R106, R12, -INF , !P6 ;  /* 0xff8000000c6a7808 */ /* 0x000fe40007000000 */
[----:B------:R-:W-:Y:S02]  /*12ea0*/  ISETP.GT.AND P5, PT, R0, R14, PT ;  /* 0x0000000e0000720c */ /* 0x000fe40003fa4270 */
[----:B------:R-:W-:Y:S01]  /*12eb0*/  FSEL R12, R27, -INF , !P3 ;  /* 0xff8000001b0c7808 */ /* 0x000fe20005800000 */
[----:B------:R-:W-:Y:S01]  /*12ec0*/  HMMA.16816.F32.BF16 R20, R8, R34, R148 ;  /* 0x000000220814723c */ /* 0x000fe20000041894 */
[----:B------:R-:W-:-:S02]  /*12ed0*/  ISETP.GE.AND P4, PT, R14, R225, PT ;  /* 0x000000e10e00720c */ /* 0x000fc40003f86270 */
[----:B------:R-:W-:Y:S02]  /*12ee0*/  FSEL R13, R36, -INF , !P5 ;  /* 0xff800000240d7808 */ /* 0x000fe40006800000 */
[----:B------:R-:W-:-:S03]  /*12ef0*/  FSEL R71, R12, -INF , !P2 ;  /* 0xff8000000c477808 */ /* 0x000fc60005000000 */
[----:B------:R-:W-:Y:S01]  /*12f00*/  HMMA.16816.F32.BF16 R28, R4, R52, R16 ;  /* 0x00000034041c723c */ /* 0x000fe20000041810 */
[CC--:B------:R-:W-:Y:S02]  /*12f10*/  ISETP.GT.AND P2, PT, R2.reuse, R3.reuse, PT ;  /* 0x000000030200720c */ /* 0x0c0fe40003f44270 */
[----:B------:R-:W-:Y:S02]  /*12f20*/  ISETP.GT.AND P0, PT, R2, R14, PT ;  /* 0x0000000e0200720c */ /* 0x000fe40003f04270 */
[----:B------:R-:W-:Y:S02]  /*12f30*/  ISETP.GT.AND P3, PT, R0, R3, PT ;  /* 0x000000030000720c */ /* 0x000fe40003f64270 */
[----:B------:R-:W-:Y:S02]  /*12f40*/  FSEL R103, R13, -INF , !P4 ;  /* 0xff8000000d677808 */ /* 0x000fe40006000000 */
[----:B------:R-:W-:Y:S02]  /*12f50*/  P2R R13, PR, RZ, 0x4 ;  /* 0x00000004ff0d7803 */ /* 0x000fe40000000000 */
[----:B------:R-:W-:Y:S01]  /*12f60*/  ISETP.GE.AND P1, PT, R14, R228, PT ;  /* 0x000000e40e00720c */ /* 0x000fe20003f26270 */
[----:B------:R-:W-:Y:S01]  /*12f70*/  VIADD R14, R40, 0x20 ;  /* 0x00000020280e7836 */ /* 0x000fe20000000000 */
[----:B------:R-:W-:-:S02]  /*12f80*/  ISETP.GE.AND P6, PT, R3, R225, PT ;  /* 0x000000e10300720c */ /* 0x000fc40003fc6270 */
[----:B------:R-:W-:Y:S02]  /*12f90*/  ISETP.GE.AND P2, PT, R3, R228, PT ;  /* 0x000000e40300720c */ /* 0x000fe40003f46270 */
[----:B------:R-:W-:Y:S02]  /*12fa0*/  FSEL R3, R38, -INF , !P0 ;  /* 0xff80000026037808 */ /* 0x000fe40004000000 */
[----:B------:R-:W-:Y:S02]  /*12fb0*/  FSEL R12, R37, -INF , !P3 ;  /* 0xff800000250c7808 */ /* 0x000fe40005800000 */
[----:B------:R-:W-:Y:S01]  /*12fc0*/  ISETP.NE.AND P3, PT, R13, RZ, PT ;  /* 0x000000ff0d00720c */ /* 0x000fe20003f65270 */
[----:B----4-:R-:W-:Y:S01]  /*12fd0*/  HMMA.16816.F32.BF16 R32, R8, R48, R144 ;  /* 0x000000300820723c */ /* 0x010fe20000041890 */
[----:B------:R-:W-:Y:S01]  /*12fe0*/  FSEL R69, R3, -INF , !P1 ;  /* 0xff80000003457808 */ /* 0x000fe20004800000 */
[----:B------:R-:W-:Y:S01]  /*12ff0*/  VIADD R3, R40, 0x21 ;  /* 0x0000002128037836 */ /* 0x000fe20000000000 */
[----:B------:R-:W-:-:S02]  /*13000*/  FSEL R101, R12, -INF , !P6 ;  /* 0xff8000000c657808 */ /* 0x000fc40007000000 */
[----:B------:R-:W-:Y:S02]  /*13010*/  ISETP.GT.AND P5, PT, R0, R14, PT ;  /* 0x0000000e0000720c */ /* 0x000fe40003fa4270 */
[----:B------:R-:W-:Y:S01]  /*13020*/  FSEL R12, R39, -INF , !P3 ;  /* 0xff800000270c7808 */ /* 0x000fe20005800000 */
[----:B------:R-:W-:Y:S01]  /*13030*/  HMMA.16816.F32.BF16 R24, R4, R54, R20 ;  /* 0x000000360418723c */ /* 0x000fe20000041814 */
[----:B------:R-:W-:Y:S01]  /*13040*/  ISETP.GE.AND P4, PT, R14, R225, PT ;  /* 0x000000e10e00720c */ /* 0x000fe20003f86270 */
[----:B------:R-:W-:Y:S01]  /*13050*/  LDSM.16.M88.4 R52, [R63+0x4800] ;  /* 0x004800003f34783b */ /* 0x000fe20000000200 */
[----:B------:R-:W-:Y:S02]  /*13060*/  FSEL R13, R28, -INF , !P5 ;  /* 0xff8000001c0d7808 */ /* 0x000fe40006800000 */
[----:B------:R-:W-:Y:S02]  /*13070*/  FSEL R75, R12, -INF , !P2 ;  /* 0xff8000000c4b7808 */ /* 0x000fe40005000000 */
[----:B------:R-:W-:-:S02]  /*13080*/  ISETP.GT.AND P2, PT, R2, R3, PT ;  /* 0x000000030200720c */ /* 0x000fc40003f44270 */
[----:B------:R-:W-:Y:S02]  /*13090*/  ISETP.GT.AND P0, PT, R2, R14, PT ;  /* 0x0000000e0200720c */ /* 0x000fe40003f04270 */
[----:B------:R-:W-:Y:S02]  /*130a0*/  ISETP.GT.AND P3, PT, R0, R3, PT ;  /* 0x000000030000720c */ /* 0x000fe40003f64270 */
[----:B------:R-:W-:Y:S02]  /*130b0*/  FSEL R132, R13, -INF , !P4 ;  /* 0xff8000000d847808 */ /* 0x000fe40006000000 */
[----:B------:R-:W-:Y:S02]  /*130c0*/  P2R R13, PR, RZ, 0x4 ;  /* 0x00000004ff0d7803 */ /* 0x000fe40000000000 */
[C---:B------:R-:W-:Y:S02]  /*130d0*/  ISETP.GE.AND P6, PT, R3.reuse, R225, PT ;  /* 0x000000e10300720c */ /* 0x040fe40003fc6270 */
[----:B------:R-:W-:-:S02]  /*130e0*/  ISETP.GE.AND P2, PT, R3, R228, PT ;  /* 0x000000e40300720c */ /* 0x000fc40003f46270 */
[----:B------:R-:W-:Y:S02]  /*130f0*/  ISETP.GE.AND P1, PT, R14, R228, PT ;  /* 0x000000e40e00720c */ /* 0x000fe40003f26270 */
[----:B------:R-:W-:Y:S02]  /*13100*/  FSEL R3, R30, -INF , !P0 ;  /* 0xff8000001e037808 */ /* 0x000fe40004000000 */
[----:B------:R-:W-:Y:S01]  /*13110*/  FSEL R12, R29, -INF , !P3 ;  /* 0xff8000001d0c7808 */ /* 0x000fe20005800000 */
[----:B------:R-:W-:Y:S01]  /*13120*/  HMMA.16816.F32.BF16 R16, R8, R50, R128 ;  /* 0x000000320810723c */ /* 0x000fe20000041880 */
[----:B------:R-:W-:Y:S01]  /*13130*/  ISETP.NE.AND P3, PT, R13, RZ, PT ;  /* 0x000000ff0d00720c */ /* 0x000fe20003f65270 */
[C---:B------:R-:W-:Y:S01]  /*13140*/  VIADD R14, R40.reuse, 0x28 ;  /* 0x00000028280e7836 */ /* 0x040fe20000000000 */
[----:B------:R-:W1:Y:S01]  /*13150*/  LDSM.16.M88.4 R48, [R89+0x4000] ;  /* 0x004000005930783b */ /* 0x000e620000000200 */
[----:B------:R-:W-:Y:S01]  /*13160*/  FSEL R120, R3, -INF , !P1 ;  /* 0xff80000003787808 */ /* 0x000fe20004800000 */
[----:B------:R-:W-:Y:S01]  /*13170*/  VIADD R3, R40, 0x29 ;  /* 0x0000002928037836 */ /* 0x000fe20000000000 */
[----:B------:R-:W-:-:S02]  /*13180*/  FSEL R123, R12, -INF , !P6 ;  /* 0xff8000000c7b7808 */ /* 0x000fc40007000000 */
[----:B------:R-:W-:Y:S01]  /*13190*/  FSEL R12, R31, -INF , !P3 ;  /* 0xff8000001f0c7808 */ /* 0x000fe20005800000 */
[----:B------:R-:W-:Y:S01]  /*131a0*/  HMMA.16816.F32.BF16 R32, R4, R44, R32 ;  /* 0x0000002c0420723c */ /* 0x000fe20000041820 */
[-C--:B------:R-:W-:Y:S02]  /*131b0*/  ISETP.GT.AND P5, PT, R0, R14.reuse, PT ;  /* 0x0000000e0000720c */ /* 0x080fe40003fa4270 */
[----:B------:R-:W-:Y:S02]  /*131c0*/  FSEL R104, R12, -INF , !P2 ;  /* 0xff8000000c687808 */ /* 0x000fe40005000000 */
[C---:B------:R-:W-:Y:S02]  /*131d0*/  ISETP.GT.AND P2, PT, R2.reuse, R3, PT ;  /* 0x000000030200720c */ /* 0x040fe40003f44270 */
[----:B------:R-:W-:Y:S02]  /*131e0*/  ISETP.GT.AND P0, PT, R2, R14, PT ;  /* 0x0000000e0200720c */ /* 0x000fe40003f04270 */
[----:B------:R-:W-:-:S02]  /*131f0*/  ISETP.GE.AND P4, PT, R14, R225, PT ;  /* 0x000000e10e00720c */ /* 0x000fc40003f86270 */
[----:B------:R-:W-:Y:S02]  /*13200*/  FSEL R13, R24, -INF , !P5 ;  /* 0xff800000180d7808 */ /* 0x000fe40006800000 */
[-C--:B------:R-:W-:Y:S02]  /*13210*/  ISETP.GE.AND P1, PT, R14, R228.reuse, PT ;  /* 0x000000e40e00720c */ /* 0x080fe40003f26270 */
[----:B------:R-:W-:Y:S02]  /*13220*/  ISETP.GT.AND P3, PT, R0, R3, PT ;  /* 0x000000030000720c */ /* 0x000fe40003f64270 */
[----:B------:R-:W-:Y:S02]  /*13230*/  P2R R14, PR, RZ, 0x4 ;  /* 0x00000004ff0e7803 */ /* 0x000fe40000000000 */
[C---:B------:R-:W-:Y:S02]  /*13240*/  ISETP.GE.AND P6, PT, R3.reuse, R225, PT ;  /* 0x000000e10300720c */ /* 0x040fe40003fc6270 */
[----:B------:R-:W-:Y:S01]  /*13250*/  ISETP.GE.AND P2, PT, R3, R228, PT ;  /* 0x000000e40300720c */ /* 0x000fe20003f46270 */
[----:B------:R-:W-:Y:S01]  /*13260*/  VIADD R3, R40, 0x30 ;  /* 0x0000003028037836 */ /* 0x000fe20000000000 */
[----:B------:R-:W-:-:S02]  /*13270*/  FSEL R122, R13, -INF , !P4 ;  /* 0xff8000000d7a7808 */ /* 0x000fc40006000000 */
[----:B------:R-:W-:Y:S02]  /*13280*/  FSEL R12, R26, -INF , !P0 ;  /* 0xff8000001a0c7808 */ /* 0x000fe40004000000 */
[----:B------:R-:W-:Y:S02]  /*13290*/  FSEL R13, R25, -INF , !P3 ;  /* 0xff800000190d7808 */ /* 0x000fe40005800000 */
[----:B------:R-:W-:Y:S02]  /*132a0*/  ISETP.NE.AND P3, PT, R14, RZ, PT ;  /* 0x000000ff0e00720c */ /* 0x000fe40003f65270 */
[----:B------:R-:W-:Y:S02]  /*132b0*/  FSEL R102, R12, -INF , !P1 ;  /* 0xff8000000c667808 */ /* 0x000fe40004800000 */
[-C--:B------:R-:W-:Y:S02]  /*132c0*/  ISETP.GT.AND P5, PT, R0, R3.reuse, PT ;  /* 0x000000030000720c */ /* 0x080fe40003fa4270 */
[----:B------:R-:W-:-:S02]  /*132d0*/  ISETP.GT.AND P0, PT, R2, R3, PT ;  /* 0x000000030200720c */ /* 0x000fc40003f04270 */
[C---:B------:R-:W-:Y:S02]  /*132e0*/  ISETP.GE.AND P4, PT, R3.reuse, R225, PT ;  /* 0x000000e10300720c */ /* 0x040fe40003f86270 */
[----:B------:R-:W-:Y:S01]  /*132f0*/  ISETP.GE.AND P1, PT, R3, R228, PT ;  /* 0x000000e40300720c */ /* 0x000fe20003f26270 */
[----:B------:R-:W-:Y:S01]  /*13300*/  VIADD R3, R40, 0x31 ;  /* 0x0000003128037836 */ /* 0x000fe20000000000 */
[----:B------:R-:W-:Y:S01]  /*13310*/  FSEL R12, R27, -INF , !P3 ;  /* 0xff8000001b0c7808 */ /* 0x000fe20005800000 */
[----:B------:R-:W-:Y:S01]  /*13320*/  HMMA.16816.F32.BF16 R28, R8, R56, R116 ;  /* 0x00000038081c723c */ /* 0x000fe20000041874 */
[----:B------:R-:W-:Y:S02]  /*13330*/  FSEL R116, R13, -INF , !P6 ;  /* 0xff8000000d747808 */ /* 0x000fe40007000000 */
[----:B------:R-:W-:Y:S02]  /*13340*/  FSEL R13, R32, -INF , !P5 ;  /* 0xff800000200d7808 */ /* 0x000fe40006800000 */
[----:B------:R-:W-:-:S02]  /*13350*/  FSEL R105, R12, -INF , !P2 ;  /* 0xff8000000c697808 */ /* 0x000fc40005000000 */
[-C--:B------:R-:W-:Y:S01]  /*13360*/  ISETP.GT.AND P2, PT, R2, R3.reuse, PT ;  /* 0x000000030200720c */ /* 0x080fe20003f44270 */
[----:B------:R-:W-:Y:S01]  /*13370*/  HMMA.16816.F32.BF16 R20, R4, R46, R16 ;  /* 0x0000002e0414723c */ /* 0x000fe20000041810 */
[----:B------:R-:W-:Y:S01]  /*13380*/  ISETP.GT.AND P3, PT, R0, R3, PT ;  /* 0x000000030000720c */ /* 0x000fe20003f64270 */
[----:B------:R-:W-:Y:S01]  /*13390*/  VIADD R14, R40, 0x38 ;  /* 0x00000038280e7836 */ /* 0x000fe20000000000 */
[----:B------:R-:W-:Y:S01]  /*133a0*/  FSEL R128, R13, -INF , !P4 ;  /* 0xff8000000d807808 */ /* 0x000fe20006000000 */
[----:B------:R-:W-:Y:S01]  /*133b0*/  IMAD.MOV.U32 R185, RZ, RZ, R15 ;  /* 0x000000ffffb97224 */ /* 0x000fe200078e000f */
[----:B------:R-:W-:Y:S01]  /*133c0*/  P2R R13, PR, RZ, 0x4 ;  /* 0x00000004ff0d7803 */ /* 0x000fe20000000000 */
[----:B------:R-:W-:Y:S01]  /*133d0*/  LDSM.16.M88.4 R44, [R63+0x5800] ;  /* 0x005800003f2c783b */ /* 0x000fe20000000200 */
[C---:B------:R-:W-:Y:S02]  /*133e0*/  ISETP.GE.AND P6, PT, R3.reuse, R225, PT ;  /* 0x000000e10300720c */ /* 0x040fe40003fc6270 */
[----:B------:R-:W-:-:S02]  /*133f0*/  ISETP.GE.AND P2, PT, R3, R228, PT ;  /* 0x000000e40300720c */ /* 0x000fc40003f46270 */
[----:B------:R-:W-:Y:S02]  /*13400*/  FSEL R3, R34, -INF , !P0 ;  /* 0xff80000022037808 */ /* 0x000fe40004000000 */
[----:B------:R-:W-:Y:S02]  /*13410*/  FSEL R12, R33, -INF , !P3 ;  /* 0xff800000210c7808 */ /* 0x000fe40005800000 */
[----:B------:R-:W-:Y:S01]  /*13420*/  ISETP.NE.AND P3, PT, R13, RZ, PT ;  /* 0x000000ff0d00720c */ /* 0x000fe20003f65270 */
[----:B------:R-:W-:Y:S01]  /*13430*/  HMMA.16816.F32.BF16 R24, R8, R58, R124 ;  /* 0x0000003a0818723c */ /* 0x000fe2000004187c */
[----:B------:R-:W-:Y:S01]  /*13440*/  FSEL R118, R3, -INF , !P1 ;  /* 0xff80000003767808 */ /* 0x000fe20004800000 */
[----:B------:R-:W-:Y:S01]  /*13450*/  VIADD R3, R40, 0x39 ;  /* 0x0000003928037836 */ /* 0x000fe20000000000 */
[----:B------:R-:W-:Y:S01]  /*13460*/  FSEL R124, R12, -INF , !P6 ;  /* 0xff8000000c7c7808 */ /* 0x000fe20007000000 */
[----:B------:R-:W-:Y:S01]  /*13470*/  LDSM.16.M88.4 R56, [R63+0x5000] ;  /* 0x005000003f38783b */ /* 0x000fe20000000200 */
[----:B------:R-:W-:-:S03]  /*13480*/  FSEL R12, R35, -INF , !P3 ;  /* 0xff800000230c7808 */ /* 0x000fc60005800000 */
[----:B------:R-:W2:Y:S01]  /*13490*/  LDSM.16.M88.4 R32, [R89+0x4800] ;  /* 0x004800005920783b */ /* 0x000ea20000000200 */
[-C--:B------:R-:W-:Y:S01]  /*134a0*/  ISETP.GT.AND P5, PT, R0, R14.reuse, PT ;  /* 0x0000000e0000720c */ /* 0x080fe20003fa4270 */
[----:B-1----:R-:W-:Y:S01]  /*134b0*/  HMMA.16816.F32.BF16 R36, R4, R48, R28 ;  /* 0x000000300424723c */ /* 0x002fe2000004181c */
[----:B------:R-:W-:Y:S02]  /*134c0*/  FSEL R117, R12, -INF , !P2 ;  /* 0xff8000000c757808 */ /* 0x000fe40005000000 */
[C---:B------:R-:W-:Y:S02]  /*134d0*/  ISETP.GT.AND P2, PT, R2.reuse, R3, PT ;  /* 0x000000030200720c */ /* 0x040fe40003f44270 */
[----:B------:R-:W-:Y:S02]  /*134e0*/  ISETP.GT.AND P0, PT, R2, R14, PT ;  /* 0x0000000e0200720c */ /* 0x000fe40003f04270 */
[----:B------:R-:W-:Y:S02]  /*134f0*/  ISETP.GE.AND P4, PT, R14, R225, PT ;  /* 0x000000e10e00720c */ /* 0x000fe40003f86270 */
[----:B------:R-:W-:-:S02]  /*13500*/  FSEL R13, R20, -INF , !P5 ;  /* 0xff800000140d7808 */ /* 0x000fc40006800000 */
        /* <DEDUP_REMOVED lines=10> */
[----:B------:R-:W-:Y:S01]  /*135b0*/  FSEL R107, R12, -INF , !P1 ;  /* 0xff8000000c6b7808 */ /* 0x000fe20004800000 */
[----:B------:R-:W-:Y:S01]  /*135c0*/  VIADD R15, R40, 0x41 ;  /* 0x00000041280f7836 */ /* 0x000fe20000000000 */
[-C--:B------:R-:W-:Y:S02]  /*135d0*/  ISETP.GT.AND P5, PT, R0, R3.reuse, PT ;  /* 0x000000030000720c */ /* 0x080fe40003fa4270 */
[----:B------:R-:W-:-:S02]  /*135e0*/  ISETP.GT.AND P0, PT, R2, R3, PT ;  /* 0x000000030200720c */ /* 0x000fc40003f04270 */
[C---:B------:R-:W-:Y:S02]  /*135f0*/  ISETP.GE.AND P4, PT, R3.reuse, R225, PT ;  /* 0x000000e10300720c */ /* 0x040fe40003f86270 */
[----:B------:R-:W-:Y:S02]  /*13600*/  ISETP.GE.AND P1, PT, R3, R228, PT ;  /* 0x000000e40300720c */ /* 0x000fe40003f26270 */
[----:B------:R-:W-:Y:S01]  /*13610*/  FSEL R3, R23, -INF , !P3 ;  /* 0xff80000017037808 */ /* 0x000fe20005800000 */
[----:B------:R-:W-:Y:S01]  /*13620*/  HMMA.16816.F32.BF16 R16, R8, R52, R112 ;  /* 0x000000340810723c */ /* 0x000fe20000041870 */
[----:B------:R-:W-:Y:S02]  /*13630*/  FSEL R12, R36, -INF , !P5 ;  /* 0xff800000240c7808 */ /* 0x000fe40006800000 */
[----:B------:R-:W-:Y:S02]  /*13640*/  FSEL R112, R3, -INF , !P2 ;  /* 0xff80000003707808 */ /* 0x000fe40005000000 */
[----:B------:R-:W-:-:S02]  /*13650*/  ISETP.GT.AND P2, PT, R2, R15, PT ;  /* 0x0000000f0200720c */ /* 0x000fc40003f44270 */
[----:B------:R-:W-:Y:S01]  /*13660*/  ISETP.GT.AND P3, PT, R0, R15, PT ;  /* 0x0000000f0000720c */ /* 0x000fe20003f64270 */
[----:B------:R-:W-:Y:S01]  /*13670*/  HMMA.16816.F32.BF16 R24, R4, R50, R24 ;  /* 0x000000320418723c */ /* 0x000fe20000041818 */
[----:B------:R-:W-:Y:S01]  /*13680*/  P2R R14, PR, RZ, 0x4 ;  /* 0x00000004ff0e7803 */ /* 0x000fe20000000000 */
[----:B------:R-:W-:Y:S01]  /*13690*/  VIADD R3, R40, 0x48 ;  /* 0x0000004828037836 */ /* 0x000fe20000000000 */
[----:B------:R-:W-:Y:S01]  /*136a0*/  FSEL R129, R12, -INF , !P4 ;  /* 0xff8000000c817808 */ /* 0x000fe20006000000 */
[----:B------:R-:W-:Y:S01]  /*136b0*/  LDSM.16.M88.4 R48, [R63+0x6000] ;  /* 0x006000003f30783b */ /* 0x000fe20000000200 */
[----:B------:R-:W-:Y:S02]  /*136c0*/  FSEL R113, R13, -INF , !P6 ;  /* 0xff8000000d717808 */ /* 0x000fe40007000000 */
[----:B------:R-:W-:Y:S02]  /*136d0*/  FSEL R12, R38, -INF , !P0 ;  /* 0xff800000260c7808 */ /* 0x000fe40004000000 */
[----:B------:R-:W-:Y:S01]  /*136e0*/  FSEL R13, R37, -INF , !P3 ;  /* 0xff800000250d7808 */ /* 0x000fe20005800000 */
[----:B------:R-:W-:Y:S01]  /*136f0*/  HMMA.16816.F32.BF16 R28, R8, R54, R108 ;  /* 0x00000036081c723c */ /* 0x000fe2000004186c */
[----:B------:R-:W-:Y:S01]  /*13700*/  ISETP.NE.AND P3, PT, R14, RZ, PT ;  /* 0x000000ff0e00720c */ /* 0x000fe20003f65270 */
[----:B------:R-:W-:Y:S01]  /*13710*/  LDSM.16.M88.4 R52, [R89+0x5800] ;  /* 0x005800005934783b */ /* 0x000fe20000000200 */
[----:B------:R-:W-:-:S02]  /*13720*/  FSEL R109, R12, -INF , !P1 ;  /* 0xff8000000c6d7808 */ /* 0x000fc40004800000 */
[-C--:B------:R-:W-:Y:S02]  /*13730*/  ISETP.GT.AND P5, PT, R0, R3.reuse, PT ;  /* 0x000000030000720c */ /* 0x080fe40003fa4270 */
[----:B------:R-:W-:Y:S02]  /*13740*/  ISETP.GT.AND P0, PT, R2, R3, PT ;  /* 0x000000030200720c */ /* 0x000fe40003f04270 */
[CC--:B------:R-:W-:Y:S02]  /*13750*/  ISETP.GE.AND P4, PT, R3.reuse, R225.reuse, PT ;  /* 0x000000e10300720c */ /* 0x0c0fe40003f86270 */
[----:B------:R-:W-:Y:S02]  /*13760*/  ISETP.GE.AND P1, PT, R3, R228, PT ;  /* 0x000000e40300720c */ /* 0x000fe40003f26270 */
[----:B------:R-:W-:Y:S02]  /*13770*/  FSEL R3, R39, -INF , !P3 ;  /* 0xff80000027037808 */ /* 0x000fe40005800000 */
[----:B------:R-:W1:Y:S01]  /*13780*/  LDSM.16.M88.4 R36, [R89+0x5000] ;  /* 0x005000005924783b */ /* 0x000e620000000200 */
[----:B------:R-:W-:-:S02]  /*13790*/  ISETP.GE.AND P6, PT, R15, R225, PT ;  /* 0x000000e10f00720c */ /* 0x000fc40003fc6270 */
[----:B------:R-:W-:Y:S01]  /*137a0*/  ISETP.GE.AND P2, PT, R15, R228, PT ;  /* 0x000000e40f00720c */ /* 0x000fe20003f46270 */
[----:B------:R-:W-:Y:S01]  /*137b0*/  VIADD R15, R40, 0x49 ;  /* 0x00000049280f7836 */ /* 0x000fe20000000000 */
[----:B--2---:R-:W-:Y:S02]  /*137c0*/  HMMA.16816.F32.BF16 R16, R4, R32, R16 ;  /* 0x000000200410723c */ /* 0x004fe40000041810 */
[----:B------:R-:W-:Y:S02]  /*137d0*/  FSEL R108, R3, -INF , !P2 ;  /* 0xff800000036c7808 */ /* 0x000fe40005000000 */
[-C--:B------:R-:W-:Y:S02]  /*137e0*/  ISETP.GT.AND P2, PT, R2, R15.reuse, PT ;  /* 0x0000000f0200720c */ /* 0x080fe40003f44270 */
[----:B------:R-:W-:Y:S02]  /*137f0*/  FSEL R12, R24, -INF , !P5 ;  /* 0xff800000180c7808 */ /* 0x000fe40006800000 */
[----:B------:R-:W-:-:S02]  /*13800*/  ISETP.GT.AND P3, PT, R0, R15, PT ;  /* 0x0000000f0000720c */ /* 0x000fc40003f64270 */
[----:B------:R-:W-:Y:S01]  /*13810*/  P2R R14, PR, RZ, 0x4 ;  /* 0x00000004ff0e7803 */ /* 0x000fe20000000000 */
[----:B------:R-:W-:Y:S01]  /*13820*/  VIADD R3, R40, 0x50 ;  /* 0x0000005028037836 */ /* 0x000fe20000000000 */
[----:B------:R-:W-:Y:S02]  /*13830*/  FSEL R110, R12, -INF , !P4 ;  /* 0xff8000000c6e7808 */ /* 0x000fe40006000000 */
[----:B------:R-:W-:Y:S02]  /*13840*/  FSEL R114, R13, -INF , !P6 ;  /* 0xff8000000d727808 */ /* 0x000fe40007000000 */
[----:B------:R-:W-:Y:S02]  /*13850*/  FSEL R12, R26, -INF , !P0 ;  /* 0xff8000001a0c7808 */ /* 0x000fe40004000000 */
[----:B------:R-:W-:Y:S01]  /*13860*/  FSEL R13, R25, -INF , !P3 ;  /* 0xff800000190d7808 */ /* 0x000fe20005800000 */
[----:B------:R-:W-:Y:S01]  /*13870*/  HMMA.16816.F32.BF16 R20, R8, R56, R96 ;  /* 0x000000380814723c */ /* 0x000fe20000041860 */
[----:B------:R-:W-:-:S02]  /*13880*/  ISETP.NE.AND P3, PT, R14, RZ, PT ;  /* 0x000000ff0e00720c */ /* 0x000fc40003f65270 */
[----:B------:R-:W-:Y:S02]  /*13890*/  FSEL R96, R12, -INF , !P1 ;  /* 0xff8000000c607808 */ /* 0x000fe40004800000 */
[----:B------:R-:W-:Y:S02]  /*138a0*/  ISETP.GE.AND P6, PT, R15, R225, PT ;  /* 0x000000e10f00720c */ /* 0x000fe40003fc6270 */
[-C--:B------:R-:W-:Y:S02]  /*138b0*/  ISETP.GT.AND P5, PT, R0, R3.reuse, PT ;  /* 0x000000030000720c */ /* 0x080fe40003fa4270 */
[----:B------:R-:W-:Y:S02]  /*138c0*/  ISETP.GT.AND P0, PT, R2, R3, PT ;  /* 0x000000030200720c */ /* 0x000fe40003f04270 */
[C---:B------:R-:W-:Y:S02]  /*138d0*/  ISETP.GE.AND P4, PT, R3.reuse, R225, PT ;  /* 0x000000e10300720c */ /* 0x040fe40003f86270 */
[-C--:B------:R-:W-:Y:S01]  /*138e0*/  ISETP.GE.AND P1, PT, R3, R228.reuse, PT ;  /* 0x000000e40300720c */ /* 0x080fe20003f26270 */
[----:B------:R-:W-:Y:S01]  /*138f0*/  VIADD R3, R40, 0x51 ;  /* 0x0000005128037836 */ /* 0x000fe20000000000 */
[----:B------:R-:W-:-:S02]  /*13900*/  ISETP.GE.AND P2, PT, R15, R228, PT ;  /* 0x000000e40f00720c */ /* 0x000fc40003f46270 */
[----:B------:R-:W-:Y:S02]  /*13910*/  FSEL R12, R27, -INF , !P3 ;  /* 0xff8000001b0c7808 */ /* 0x000fe40005800000 */
[----:B------:R-:W-:Y:S01]  /*13920*/  FSEL R98, R13, -INF , !P6 ;  /* 0xff8000000d627808 */ /* 0x000fe20007000000 */
[----:B------:R-:W-:Y:S01]  /*13930*/  HMMA.16816.F32.BF16 R32, R4, R34, R28 ;  /* 0x000000220420723c */ /* 0x000fe2000004181c */
[----:B------:R-:W-:Y:S02]  /*13940*/  FSEL R13, R16, -INF , !P5 ;  /* 0xff800000100d7808 */ /* 0x000fe40006800000 */
[----:B------:R-:W-:Y:S02]  /*13950*/  FSEL R97, R12, -INF , !P2 ;  /* 0xff8000000c617808 */ /* 0x000fe40005000000 */
[-C--:B------:R-:W-:Y:S02]  /*13960*/  ISETP.GT.AND P2, PT, R2, R3.reuse, PT ;  /* 0x000000030200720c */ /* 0x080fe40003f44270 */
[----:B------:R-:W-:-:S02]  /*13970*/  ISETP.GT.AND P3, PT, R0, R3, PT ;  /* 0x000000030000720c */ /* 0x000fc40003f64270 */
[----:B------:R-:W-:Y:S02]  /*13980*/  FSEL R141, R13, -INF , !P4 ;  /* 0xff8000000d8d7808 */ /* 0x000fe40006000000 */
[----:B------:R-:W-:Y:S02]  /*13990*/  P2R R13, PR, RZ, 0x4 ;  /* 0x00000004ff0d7803 */ /* 0x000fe40000000000 */
[C---:B------:R-:W-:Y:S02]  /*139a0*/  ISETP.GE.AND P6, PT, R3.reuse, R225, PT ;  /* 0x000000e10300720c */ /* 0x040fe40003fc6270 */
[----:B------:R-:W-:Y:S02]  /*139b0*/  ISETP.GE.AND P2, PT, R3, R228, PT ;  /* 0x000000e40300720c */ /* 0x000fe40003f46270 */
[----:B------:R-:W-:Y:S02]  /*139c0*/  FSEL R3, R18, -INF , !P0 ;  /* 0xff80000012037808 */ /* 0x000fe40004000000 */
[----:B------:R-:W-:-:S02]  /*139d0*/  FSEL R12, R17, -INF , !P3 ;  /* 0xff800000110c7808 */ /* 0x000fc40005800000 */
[----:B------:R-:W-:Y:S01]  /*139e0*/  ISETP.NE.AND P3, PT, R13, RZ, PT ;  /* 0x000000ff0d00720c */ /* 0x000fe20003f65270 */
[C---:B------:R-:W-:Y:S01]  /*139f0*/  VIADD R14, R40.reuse, 0x58 ;  /* 0x00000058280e7836 */ /* 0x040fe20000000000 */
[----:B------:R-:W-:Y:S01]  /*13a00*/  HMMA.16816.F32.BF16 R28, R8, R58, R92 ;  /* 0x0000003a081c723c */ /* 0x000fe2000004185c */
[----:B------:R-:W-:Y:S01]  /*13a10*/  FSEL R111, R3, -INF , !P1 ;  /* 0xff800000036f7808 */ /* 0x000fe20004800000 */
[----:B------:R-:W-:Y:S01]  /*13a20*/  VIADD R3, R40, 0x59 ;  /* 0x0000005928037836 */ /* 0x000fe20000000000 */
[----:B------:R-:W-:Y:S01]  /*13a30*/  FSEL R136, R12, -INF , !P6 ;  /* 0xff8000000c887808 */ /* 0x000fe20007000000 */
[----:B------:R-:W-:Y:S01]  /*13a40*/  LDSM.16.M88.4 R56, [R63+0x6800] ;  /* 0x006800003f38783b */ /* 0x000fe20000000200 */
[----:B------:R-:W-:Y:S02]  /*13a50*/  FSEL R12, R19, -INF , !P3 ;  /* 0xff800000130c7808 */ /* 0x000fe40005800000 */
[----:B------:R-:W-:Y:S01]  /*13a60*/  ISETP.GT.AND P5, PT, R0, R14, PT ;  /* 0x0000000e0000720c */ /* 0x000fe20003fa4270 */
[----:B-1----:R-:W-:Y:S01]  /*13a70*/  HMMA.16816.F32.BF16 R20, R4, R36, R20 ;  /* 0x000000240414723c */ /* 0x002fe20000041814 */
[----:B------:R-:W-:-:S02]  /*13a80*/  FSEL R93, R12, -INF , !P2 ;  /* 0xff8000000c5d7808 */ /* 0x000fc40005000000 */
[C---:B------:R-:W-:Y:S02]  /*13a90*/  ISETP.GT.AND P2, PT, R2.reuse, R3, PT ;  /* 0x000000030200720c */ /* 0x040fe40003f44270 */
[----:B------:R-:W-:Y:S02]  /*13aa0*/  ISETP.GT.AND P0, PT, R2, R14, PT ;  /* 0x0000000e0200720c */ /* 0x000fe40003f04270 */
[----:B------:R-:W-:Y:S02]  /*13ab0*/  ISETP.GE.AND P4, PT, R14, R225, PT ;  /* 0x000000e10e00720c */ /* 0x000fe40003f86270 */
[----:B------:R-:W-:Y:S02]  /*13ac0*/  FSEL R13, R32, -INF , !P5 ;  /* 0xff800000200d7808 */ /* 0x000fe40006800000 */
[----:B------:R-:W-:Y:S02]  /*13ad0*/  ISETP.GE.AND P1, PT, R14, R228, PT ;  /* 0x000000e40e00720c */ /* 0x000fe40003f26270 */
[----:B------:R-:W-:-:S02]  /*13ae0*/  ISETP.GT.AND P3, PT, R0, R3, PT ;  /* 0x000000030000720c */ /* 0x000fc40003f64270 */
[----:B------:R-:W-:Y:S02]  /*13af0*/  P2R R14, PR, RZ, 0x4 ;  /* 0x00000004ff0e7803 */ /* 0x000fe40000000000 */
[C---:B------:R-:W-:Y:S02]  /*13b00*/  ISETP.GE.AND P6, PT, R3.reuse, R225, PT ;  /* 0x000000e10300720c */ /* 0x040fe40003fc6270 */
[----:B------:R-:W-:Y:S01]  /*13b10*/  ISETP.GE.AND P2, PT, R3, R228, PT ;  /* 0x000000e40300720c */ /* 0x000fe20003f46270 */
[----:B------:R-:W-:Y:S01]  /*13b20*/  VIADD R3, R40, 0x60 ;  /* 0x0000006028037836 */ /* 0x000fe20000000000 */
[----:B------:R-:W-:Y:S02]  /*13b30*/  FSEL R126, R13, -INF , !P4 ;  /* 0xff8000000d7e7808 */ /* 0x000fe40006000000 */
[----:B------:R-:W-:Y:S02]  /*13b40*/  FSEL R12, R34, -INF , !P0 ;  /* 0xff800000220c7808 */ /* 0x000fe40004000000 */
[----:B------:R-:W-:-:S02]  /*13b50*/  FSEL R13, R33, -INF , !P3 ;  /* 0xff800000210d7808 */ /* 0x000fc40005800000 */
[----:B------:R-:W-:Y:S01]  /*13b60*/  ISETP.NE.AND P3, PT, R14, RZ, PT ;  /* 0x000000ff0e00720c */ /* 0x000fe20003f65270 */
[----:B------:R-:W-:Y:S01]  /*13b70*/  HMMA.16816.F32.BF16 R24, R8, R44, R84 ;  /* 0x0000002c0818723c */ /* 0x000fe20000041854 */
[----:B------:R-:W-:Y:S02]  /*13b80*/  FSEL R92, R12, -INF , !P1 ;  /* 0xff8000000c5c7808 */ /* 0x000fe40004800000 */
[-C--:B------:R-:W-:Y:S02]  /*13b90*/  ISETP.GT.AND P5, PT, R0, R3.reuse, PT ;  /* 0x000000030000720c */ /* 0x080fe40003fa4270 */
[----:B------:R-:W-:Y:S02]  /*13ba0*/  ISETP.GT.AND P0, PT, R2, R3, PT ;  /* 0x000000030200720c */ /* 0x000fe40003f04270 */
[C---:B------:R-:W-:Y:S02]  /*13bb0*/  ISETP.GE.AND P4, PT, R3.reuse, R225, PT ;  /* 0x000000e10300720c */ /* 0x040fe40003f86270 */
[----:B------:R-:W-:Y:S01]  /*13bc0*/  ISETP.GE.AND P1, PT, R3, R228, PT ;  /* 0x000000e40300720c */ /* 0x000fe20003f26270 */
[----:B------:R-:W-:Y:S01]  /*13bd0*/  VIADD R3, R40, 0x61 ;  /* 0x0000006128037836 */ /* 0x000fe20000000000 */
[----:B------:R-:W-:Y:S01]  /*13be0*/  FSEL R12, R35, -INF , !P3 ;  /* 0xff800000230c7808 */ /* 0x000fe20005800000 */
[----:B------:R-:W-:Y:S01]  /*13bf0*/  HMMA.16816.F32.BF16 R36, R4, R38, R28 ;  /* 0x000000260424723c */ /* 0x000fe2000004181c */
[----:B------:R-:W-:-:S02]  /*13c00*/  FSEL R99, R13, -INF , !P6 ;  /* 0xff8000000d637808 */ /* 0x000fc40007000000 */
[----:B------:R-:W-:Y:S02]  /*13c10*/  FSEL R13, R20, -INF , !P5 ;  /* 0xff800000140d7808 */ /* 0x000fe40006800000 */
[----:B------:R-:W-:Y:S02]  /*13c20*/  FSEL R94, R12, -INF , !P2 ;  /* 0xff8000000c5e7808 */ /* 0x000fe40005000000 */
[-C--:B------:R-:W-:Y:S02]  /*13c30*/  ISETP.GT.AND P2, PT, R2, R3.reuse, PT ;  /* 0x000000030200720c */ /* 0x080fe40003f44270 */
[----:B------:R-:W-:Y:S02]  /*13c40*/  ISETP.GT.AND P3, PT, R0, R3, PT ;  /* 0x000000030000720c */ /* 0x000fe40003f64270 */
[----:B------:R-:W-:Y:S02]  /*13c50*/  FSEL R147, R13, -INF , !P4 ;  /* 0xff8000000d937808 */ /* 0x000fe40006000000 */
[----:B------:R-:W-:Y:S01]  /*13c60*/  P2R R13, PR, RZ, 0x4 ;  /* 0x00000004ff0d7803 */ /* 0x000fe20000000000 */
[----:B------:R-:W-:Y:S01]  /*13c70*/  VIADD R14, R40, 0x68 ;  /* 0x00000068280e7836 */ /* 0x000fe20000000000 */
[C---:B------:R-:W-:Y:S01]  /*13c80*/  ISETP.GE.AND P6, PT, R3.reuse, R225, PT ;  /* 0x000000e10300720c */ /* 0x040fe20003fc6270 */
[----:B------:R-:W-:Y:S01]  /*13c90*/  HMMA.16816.F32.BF16 R16, R8, R46, R152 ;  /* 0x0000002e0810723c */ /* 0x000fe20000041898 */
[----:B------:R-:W-:Y:S01]  /*13ca0*/  ISETP.GE.AND P2, PT, R3, R228, PT ;  /* 0x000000e40300720c */ /* 0x000fe20003f46270 */
[----:B------:R-:W1:Y:S01]  /*13cb0*/  LDSM.16.M88.4 R44, [R89+0x6000] ;  /* 0x00600000592c783b */ /* 0x000e620000000200 */
        /* <DEDUP_REMOVED lines=11> */
[----:B------:R-:W-:Y:S02]  /*13d70*/  FSEL R125, R12, -INF , !P2 ;  /* 0xff8000000c7d7808 */ /* 0x000fe40005000000 */
[CC--:B------:R-:W-:Y:S02]  /*13d80*/  ISETP.GT.AND P2, PT, R2.reuse, R3.reuse, PT ;  /* 0x000000030200720c */ /* 0x0c0fe40003f44270 */
[----:B------:R-:W-:Y:S02]  /*13d90*/  ISETP.GT.AND P0, PT, R2, R14, PT ;  /* 0x0000000e0200720c */ /* 0x000fe40003f04270 */
[----:B------:R-:W-:Y:S02]  /*13da0*/  ISETP.GT.AND P3, PT, R0, R3, PT ;  /* 0x000000030000720c */ /* 0x000fe40003f64270 */
[----:B------:R-:W-:-:S02]  /*13db0*/  FSEL R133, R13, -INF , !P4 ;  /* 0xff8000000d857808 */ /* 0x000fc40006000000 */
[----:B------:R-:W-:Y:S02]  /*13dc0*/  P2R R13, PR, RZ, 0x4 ;  /* 0x00000004ff0d7803 */ /* 0x000fe40000000000 */
[-C--:B------:R-:W-:Y:S01]  /*13dd0*/  ISETP.GE.AND P1, PT, R14, R228.reuse, PT ;  /* 0x000000e40e00720c */ /* 0x080fe20003f26270 */
[----:B------:R-:W-:Y:S01]  /*13de0*/  VIADD R14, R40, 0x70 ;  /* 0x00000070280e7836 */ /* 0x000fe20000000000 */
[C---:B------:R-:W-:Y:S02]  /*13df0*/  ISETP.GE.AND P6, PT, R3.reuse, R225, PT ;  /* 0x000000e10300720c */ /* 0x040fe40003fc6270 */
[----:B------:R-:W-:Y:S02]  /*13e00*/  ISETP.GE.AND P2, PT, R3, R228, PT ;  /* 0x000000e40300720c */ /* 0x000fe40003f46270 */
[----:B------:R-:W-:Y:S02]  /*13e10*/  FSEL R3, R38, -INF , !P0 ;  /* 0xff80000026037808 */ /* 0x000fe40004000000 */
[----:B------:R-:W-:-:S02]  /*13e20*/  FSEL R12, R37, -INF , !P3 ;  /* 0xff800000250c7808 */ /* 0x000fc40005800000 */
[----:B------:R-:W-:Y:S01]  /*13e30*/  ISETP.NE.AND P3, PT, R13, RZ, PT ;  /* 0x000000ff0d00720c */ /* 0x000fe20003f65270 */
[----:B------:R-:W-:Y:S01]  /*13e40*/  HMMA.16816.F32.BF16 R20, R8, R48, R80 ;  /* 0x000000300814723c */ /* 0x000fe20000041850 */
[----:B------:R-:W-:Y:S01]  /*13e50*/  FSEL R95, R3, -INF , !P1 ;  /* 0xff800000035f7808 */ /* 0x000fe20004800000 */
[----:B------:R-:W-:Y:S01]  /*13e60*/  VIADD R3, R40, 0x71 ;  /* 0x0000007128037836 */ /* 0x000fe20000000000 */
[----:B------:R-:W-:Y:S02]  /*13e70*/  FSEL R130, R12, -INF , !P6 ;  /* 0xff8000000c827808 */ /* 0x000fe40007000000 */
[----:B------:R-:W-:Y:S02]  /*13e80*/  ISETP.GT.AND P5, PT, R0, R14, PT ;  /* 0x0000000e0000720c */ /* 0x000fe40003fa4270 */
[----:B------:R-:W-:Y:S01]  /*13e90*/  FSEL R12, R39, -INF , !P3 ;  /* 0xff800000270c7808 */ /* 0x000fe20005800000 */
[----:B------:R-:W-:Y:S01]  /*13ea0*/  HMMA.16816.F32.BF16 R24, R4, R54, R16 ;  /* 0x000000360418723c */ /* 0x000fe20000041810 */
[----:B------:R-:W-:Y:S01]  /*13eb0*/  ISETP.GE.AND P4, PT, R14, R225, PT ;  /* 0x000000e10e00720c */ /* 0x000fe20003f86270 */
[----:B------:R-:W-:Y:S01]  /*13ec0*/  IMAD.MOV.U32 R84, RZ, RZ, R142 ;  /* 0x000000ffff547224 */ /* 0x000fe200078e008e */
[----:B------:R-:W-:Y:S01]  /*13ed0*/  FSEL R13, R28, -INF , !P5 ;  /* 0xff8000001c0d7808 */ /* 0x000fe20006800000 */
[----:B------:R-:W-:Y:S01]  /*13ee0*/  IMAD.MOV.U32 R87, RZ, RZ, R137 ;  /* 0x000000ffff577224 */ /* 0x000fe200078e0089 */
[----:B------:R-:W-:Y:S01]  /*13ef0*/  FSEL R115, R12, -INF , !P2 ;  /* 0xff8000000c737808 */ /* 0x000fe20005000000 */
[----:B------:R-:W-:Y:S01]  /*13f00*/  LDSM.16.M88.4 R52, [R63+0x7000] ;  /* 0x007000003f34783b */ /* 0x000fe20000000200 */
        /* <DEDUP_REMOVED lines=9> */
[----:B------:R-:W-:Y:S02]  /*13fa0*/  FSEL R12, R29, -INF , !P3 ;  /* 0xff8000001d0c7808 */ /* 0x000fe40005800000 */
[----:B------:R-:W-:Y:S01]  /*13fb0*/  ISETP.NE.AND P3, PT, R13, RZ, PT ;  /* 0x000000ff0d00720c */ /* 0x000fe20003f65270 */
[C---:B------:R-:W-:Y:S01]  /*13fc0*/  VIADD R14, R40.reuse, 0x78 ;  /* 0x00000078280e7836 */ /* 0x040fe20000000000 */
[----:B------:R-:W-:Y:S01]  /*13fd0*/  FSEL R142, R3, -INF , !P1 ;  /* 0xff800000038e7808 */ /* 0x000fe20004800000 */
[----:B------:R-:W-:Y:S01]  /*13fe0*/  VIADD R3, R40, 0x79 ;  /* 0x0000007928037836 */ /* 0x000fe20000000000 */
[----:B------:R-:W-:-:S02]  /*13ff0*/  FSEL R153, R12, -INF , !P6 ;  /* 0xff8000000c997808 */ /* 0x000fc40007000000 */
[----:B------:R-:W-:Y:S01]  /*14000*/  FSEL R12, R31, -INF , !P3 ;  /* 0xff8000001f0c7808 */ /* 0x000fe20005800000 */
[----:B-1----:R-:W-:Y:S01]  /*14010*/  HMMA.16816.F32.BF16 R32, R4, R44, R20 ;  /* 0x0000002c0420723c */ /* 0x002fe20000041814 */
        /* <DEDUP_REMOVED lines=14> */
[----:B------:R-:W-:Y:S01]  /*14100*/  FSEL R13, R25, -INF , !P3 ;  /* 0xff800000190d7808 */ /* 0x000fe20005800000 */
[----:B------:R-:W-:Y:S01]  /*14110*/  HMMA.16816.F32.BF16 R16, R8, R50, R196 ;  /* 0x000000320810723c */ /* 0x000fe200000418c4 */
[----:B------:R-:W-:Y:S01]  /*14120*/  ISETP.NE.AND P3, PT, R14, RZ, PT ;  /* 0x000000ff0e00720c */ /* 0x000fe20003f65270 */
[----:B------:R-:W1:Y:S01]  /*14130*/  LDSM.16.M88.4 R48, [R89+0x6800] ;  /* 0x006800005930783b */ /* 0x000e620000000200 */
[----:B------:R-:W-:Y:S02]  /*14140*/  FSEL R127, R12, -INF , !P1 ;  /* 0xff8000000c7f7808 */ /* 0x000fe40004800000 */
[-C--:B------:R-:W-:Y:S02]  /*14150*/  ISETP.GT.AND P5, PT, R0, R3.reuse, PT ;  /* 0x000000030000720c */ /* 0x080fe40003fa4270 */
[----:B------:R-:W-:-:S02]  /*14160*/  ISETP.GT.AND P0, PT, R2, R3, PT ;  /* 0x000000030200720c */ /* 0x000fc40003f04270 */
[C---:B------:R-:W-:Y:S02]  /*14170*/  ISETP.GE.AND P4, PT, R3.reuse, R225, PT ;  /* 0x000000e10300720c */ /* 0x040fe40003f86270 */
[----:B------:R-:W-:Y:S01]  /*14180*/  ISETP.GE.AND P1, PT, R3, R228, PT ;  /* 0x000000e40300720c */ /* 0x000fe20003f26270 */
[----:B------:R-:W-:Y:S01]  /*14190*/  VIADD R3, R40, 0x81 ;  /* 0x0000008128037836 */ /* 0x000fe20000000000 */
[----:B------:R-:W-:Y:S01]  /*141a0*/  FSEL R12, R27, -INF , !P3 ;  /* 0xff8000001b0c7808 */ /* 0x000fe20005800000 */
[----:B------:R-:W-:Y:S01]  /*141b0*/  IMAD.MOV.U32 R83, RZ, RZ, R143 ;  /* 0x000000ffff537224 */ /* 0x000fe200078e008f */
[----:B------:R-:W-:Y:S01]  /*141c0*/  FSEL R143, R13, -INF , !P6 ;  /* 0xff8000000d8f7808 */ /* 0x000fe20007000000 */
[----:B------:R-:W-:Y:S01]  /*141d0*/  IMAD.MOV.U32 R86, RZ, RZ, R138 ;  /* 0x000000ffff567224 */ /* 0x000fe200078e008a */
[----:B------:R-:W-:Y:S02]  /*141e0*/  FSEL R13, R32, -INF , !P5 ;  /* 0xff800000200d7808 */ /* 0x000fe40006800000 */
[----:B------:R-:W-:-:S02]  /*141f0*/  FSEL R138, R12, -INF , !P2 ;  /* 0xff8000000c8a7808 */ /* 0x000fc40005000000 */
[-C--:B------:R-:W-:Y:S02]  /*14200*/  ISETP.GT.AND P2, PT, R2, R3.reuse, PT ;  /* 0x000000030200720c */ /* 0x080fe40003f44270 */
[----:B------:R-:W-:Y:S02]  /*14210*/  ISETP.GT.AND P3, PT, R0, R3, PT ;  /* 0x000000030000720c */ /* 0x000fe40003f64270 */
[----:B------:R-:W-:Y:S02]  /*14220*/  FSEL R166, R13, -INF , !P4 ;  /* 0xff8000000da67808 */ /* 0x000fe40006000000 */
[----:B------:R-:W-:Y:S02]  /*14230*/  P2R R13, PR, RZ, 0x4 ;  /* 0x00000004ff0d7803 */ /* 0x000fe40000000000 */
[----:B------:R-:W-:Y:S02]  /*14240*/  ISETP.GE.AND P6, PT, R3, R225, PT ;  /* 0x000000e10300720c */ /* 0x000fe40003fc6270 */
[----:B------:R-:W-:-:S02]  /*14250*/  FSEL R12, R33, -INF , !P3 ;  /* 0xff800000210c7808 */ /* 0x000fc40005800000 */
[----:B------:R-:W-:Y:S01]  /*14260*/  ISETP.NE.AND P3, PT, R13, RZ, PT ;  /* 0x000000ff0d00720c */ /* 0x000fe20003f65270 */
[----:B------:R-:W-:Y:S01]  /*14270*/  IMAD.MOV.U32 R80, RZ, RZ, R163 ;  /* 0x000000ffff507224 */ /* 0x000fe200078e00a3 */
[----:B------:R-:W-:Y:S02]  /*14280*/  ISETP.GE.AND P2, PT, R3, R228, PT ;  /* 0x000000e40300720c */ /* 0x000fe40003f46270 */
[----:B------:R-:W-:Y:S01]  /*14290*/  FSEL R163, R12, -INF , !P6 ;  /* 0xff8000000ca37808 */ /* 0x000fe20007000000 */
[C---:B------:R-:W-:Y:S01]  /*142a0*/  HMMA.16816.F32.BF16 R28, R8.reuse, R56, R200 ;  /* 0x00000038081c723c */ /* 0x040fe200000418c8 */
[----:B------:R-:W-:Y:S02]  /*142b0*/  FSEL R3, R34, -INF , !P0 ;  /* 0xff80000022037808 */ /* 0x000fe40004000000 */
[----:B------:R-:W-:Y:S02]  /*142c0*/  FSEL R12, R35, -INF , !P3 ;  /* 0xff800000230c7808 */ /* 0x000fe40005800000 */
[----:B------:R-:W2:Y:S03]  /*142d0*/  LDSM.16.M88.4 R32, [R89+0x7000] ;  /* 0x007000005920783b */ /* 0x000ea60000000200 */
[----:B------:R-:W-:Y:S01]  /*142e0*/  HMMA.16816.F32.BF16 R24, R8, R58, R204 ;  /* 0x0000003a0818723c */ /* 0x000fe200000418cc */
[----:B------:R-:W3:Y:S07]  /*142f0*/  LDSM.16.M88.4 R56, [R63+0x7800] ;  /* 0x007800003f38783b */ /* 0x000eee0000000200 */
[C---:B------:R-:W-:Y:S08]  /*14300*/  HMMA.16816.F32.BF16 R20, R4.reuse, R46, R16 ;  /* 0x0000002e0414723c */ /* 0x040ff00000041810 */
[----:B-1----:R-:W-:Y:S01]  /*14310*/  HMMA.16816.F32.BF16 R36, R4, R48, R28 ;  /* 0x000000300424723c */ /* 0x002fe2000004181c */
[----:B------:R-:W-:Y:S01]  /*14320*/  VIADD R14, R40, 0x88 ;  /* 0x00000088280e7836 */ /* 0x000fe20000000000 */
[----:B------:R-:W-:Y:S01]  /*14330*/  FSEL R150, R3, -INF , !P1 ;  /* 0xff80000003967808 */ /* 0x000fe20004800000 */
[----:B------:R-:W-:Y:S01]  /*14340*/  IMAD.MOV.U32 R85, RZ, RZ, R139 ;  /* 0x000000ffff557224 */ /* 0x000fe200078e008b */
[----:B------:R-:W-:Y:S01]  /*14350*/  FSEL R145, R12, -INF , !P2 ;  /* 0xff8000000c917808 */ /* 0x000fe20005000000 */
[C---:B------:R-:W-:Y:S01]  /*14360*/  VIADD R15, R40.reuse, 0x91 ;  /* 0x00000091280f7836 */ /* 0x040fe20000000000 */
[----:B------:R-:W-:Y:S02]  /*14370*/  LDSM.16.M88.4 R44, [R63+0x8000] ;  /* 0x008000003f2c783b */ /* 0x000fe40000000200 */
[C---:B------:R-:W-:Y:S08]  /*14380*/  HMMA.16816.F32.BF16 R16, R8.reuse, R52, R212 ;  /* 0x000000340810723c */ /* 0x040ff000000418d4 */
[----:B------:R-:W-:Y:S01]  /*14390*/  HMMA.16816.F32.BF16 R28, R8, R54, R216 ;  /* 0x00000036081c723c */ /* 0x000fe200000418d8 */
[----:B------:R-:W-:Y:S01]  /*143a0*/  VIADD R3, R40, 0x89 ;  /* 0x0000008928037836 */ /* 0x000fe20000000000 */
[-C--:B------:R-:W-:Y:S01]  /*143b0*/  ISETP.GT.AND P5, PT, R0, R14.reuse, PT ;  /* 0x0000000e0000720c */ /* 0x080fe20003fa4270 */
[----:B------:R-:W-:Y:S01]  /*143c0*/  IMAD.MOV.U32 R81, RZ, RZ, R162 ;  /* 0x000000ffff517224 */ /* 0x000fe200078e00a2 */
[----:B------:R-:W-:Y:S01]  /*143d0*/  ISETP.GT.AND P0, PT, R2, R14, PT ;  /* 0x0000000e0200720c */ /* 0x000fe20003f04270 */
[----:B------:R-:W-:-:S07]  /*143e0*/  IMAD.MOV.U32 R82, RZ, RZ, R161 ;  /* 0x000000ffff527224 */ /* 0x000fce00078e00a1 */
[C---:B--2---:R-:W-:Y:S01]  /*143f0*/  HMMA.16816.F32.BF16 R16, R4.reuse, R32, R16 ;  /* 0x000000200410723c */ /* 0x044fe20000041810 */
[----:B------:R-:W-:Y:S01]  /*14400*/  ISETP.GE.AND P4, PT, R14, R225, PT ;  /* 0x000000e10e00720c */ /* 0x000fe20003f86270 */
[----:B------:R-:W-:Y:S06]  /*14410*/  LDSM.16.M88.4 R52, [R63+0x9000] ;  /* 0x009000003f34783b */ /* 0x000fec0000000200 */
[----:B------:R-:W-:Y:S08]  /*14420*/  HMMA.16816.F32.BF16 R32, R4, R34, R28 ;  /* 0x000000220420723c */ /* 0x000ff0000004181c */
[----:B---3--:R-:W-:Y:S01]  /*14430*/  HMMA.16816.F32.BF16 R28, R8, R58, R236 ;  /* 0x0000003a081c723c */ /* 0x008fe200000418ec */
[----:B------:R-:W2:Y:S01]  /*14440*/  LDL R238, [R1+0x64] ;  /* 0x0000640001ee7983 */ /* 0x000ea20000100800 */
[----:B------:R-:W-:-:S02]  /*14450*/  ISETP.GT.AND P2, PT, R2, R3, PT ;  /* 0x000000030200720c */ /* 0x000fc40003f44270 */
        /* <DEDUP_REMOVED lines=15> */
[----:B------:R-:W-:Y:S02]  /*14550*/  ISETP.GE.AND P1, PT, R3, R228, PT ;  /* 0x000000e40300720c */ /* 0x000fe40003f26270 */
[----:B------:R-:W-:Y:S02]  /*14560*/  FSEL R3, R23, -INF , !P3 ;  /* 0xff80000017037808 */ /* 0x000fe40005800000 */
[----:B------:R-:W-:Y:S02]  /*14570*/  FSEL R12, R36, -INF , !P5 ;  /* 0xff800000240c7808 */ /* 0x000fe40006800000 */
[----:B------:R-:W-:Y:S02]  /*14580*/  FSEL R146, R3, -INF , !P2 ;  /* 0xff80000003927808 */ /* 0x000fe40005000000 */
[-C--:B------:R-:W-:Y:S01]  /*14590*/  ISETP.GT.AND P2, PT, R2, R15.reuse, PT ;  /* 0x0000000f0200720c */ /* 0x080fe20003f44270 */
[----:B------:R-:W-:Y:S01]  /*145a0*/  HMMA.16816.F32.BF16 R24, R4, R50, R24 ;  /* 0x000000320418723c */ /* 0x000fe20000041818 */
[----:B------:R-:W-:Y:S01]  /*145b0*/  ISETP.GT.AND P3, PT, R0, R15, PT ;  /* 0x0000000f0000720c */ /* 0x000fe20003f64270 */
[----:B------:R-:W-:Y:S01]  /*145c0*/  VIADD R3, R40, 0x98 ;  /* 0x0000009828037836 */ /* 0x000fe20000000000 */
[----:B------:R-:W-:Y:S01]  /*145d0*/  P2R R14, PR, RZ, 0x4 ;  /* 0x00000004ff0e7803 */ /* 0x000fe20000000000 */
[----:B------:R-:W-:Y:S01]  /*145e0*/  LDSM.16.M88.4 R48, [R63+0x8800] ;  /* 0x008800003f30783b */ /* 0x000fe20000000200 */
[----:B------:R-:W-:-:S02]  /*145f0*/  FSEL R171, R12, -INF , !P4 ;  /* 0xff8000000cab7808 */ /* 0x000fc40006000000 */
[----:B------:R-:W-:Y:S02]  /*14600*/  FSEL R149, R13, -INF , !P6 ;  /* 0xff8000000d957808 */ /* 0x000fe40007000000 */
[----:B------:R-:W-:Y:S02]  /*14610*/  FSEL R12, R38, -INF , !P0 ;  /* 0xff800000260c7808 */ /* 0x000fe40004000000 */
[----:B------:R-:W-:Y:S02]  /*14620*/  FSEL R13, R37, -INF , !P3 ;  /* 0xff800000250d7808 */ /* 0x000fe40005800000 */
[----:B------:R-:W-:Y:S02]  /*14630*/  ISETP.NE.AND P3, PT, R14, RZ, PT ;  /* 0x000000ff0e00720c */ /* 0x000fe40003f65270 */
[----:B------:R-:W-:Y:S02]  /*14640*/  FSEL R159, R12, -INF , !P1 ;  /* 0xff8000000c9f7808 */ /* 0x000fe40004800000 */
[----:B------:R-:W-:-:S02]  /*14650*/  ISETP.GT.AND P5, PT, R0, R3, PT ;  /* 0x000000030000720c */ /* 0x000fc40003fa4270 */
[----:B------:R-:W-:Y:S02]  /*14660*/  ISETP.GT.AND P0, PT, R2, R3, PT ;  /* 0x000000030200720c */ /* 0x000fe40003f04270 */
[CC--:B------:R-:W-:Y:S02]  /*14670*/  ISETP.GE.AND P4, PT, R3.reuse, R225.reuse, PT ;  /* 0x000000e10300720c */ /* 0x0c0fe40003f86270 */
[-C--:B------:R-:W-:Y:S02]  /*14680*/  ISETP.GE.AND P1, PT, R3, R228.reuse, PT ;  /* 0x000000e40300720c */ /* 0x080fe40003f26270 */
[----:B------:R-:W-:Y:S02]  /*14690*/  FSEL R3, R39, -INF , !P3 ;  /* 0xff80000027037808 */ /* 0x000fe40005800000 */
[----:B------:R-:W1:Y:S01]  /*146a0*/  LDSM.16.M88.4 R36, [R89+0x7800] ;  /* 0x007800005924783b */ /* 0x000e620000000200 */
[C---:B------:R-:W-:Y:S02]  /*146b0*/  ISETP.GE.AND P6, PT, R15.reuse, R225, PT ;  /* 0x000000e10f00720c */ /* 0x040fe40003fc6270 */
[----:B------:R-:W-:Y:S01]  /*146c0*/  ISETP.GE.AND P2, PT, R15, R228, PT ;  /* 0x000000e40f00720c */ /* 0x000fe20003f46270 */
[----:B------:R-:W-:Y:S01]  /*146d0*/  VIADD R15, R40, 0x99 ;  /* 0x00000099280f7836 */ /* 0x000fe20000000000 */
[----:B------:R-:W-:-:S02]  /*146e0*/  FSEL R12, R24, -INF , !P5 ;  /* 0xff800000180c7808 */ /* 0x000fc40006800000 */
[----:B------:R-:W-:Y:S02]  /*146f0*/  FSEL R154, R3, -INF , !P2 ;  /* 0xff800000039a7808 */ /* 0x000fe40005000000 */
[-C--:B------:R-:W-:Y:S02]  /*14700*/  ISETP.GT.AND P2, PT, R2, R15.reuse, PT ;  /* 0x0000000f0200720c */ /* 0x080fe40003f44270 */
[----:B------:R-:W-:Y:S02]  /*14710*/  ISETP.GT.AND P3, PT, R0, R15, PT ;  /* 0x0000000f0000720c */ /* 0x000fe40003f64270 */
[----:B------:R-:W-:Y:S01]  /*14720*/  P2R R14, PR, RZ, 0x4 ;  /* 0x00000004ff0e7803 */ /* 0x000fe20000000000 */
[----:B------:R-:W-:Y:S01]  /*14730*/  VIADD R3, R40, 0xa0 ;  /* 0x000000a028037836 */ /* 0x000fe20000000000 */
[----:B------:R-:W-:Y:S02]  /*14740*/  FSEL R162, R12, -INF , !P4 ;  /* 0xff8000000ca27808 */ /* 0x000fe40006000000 */
[----:B------:R-:W-:-:S02]  /*14750*/  FSEL R165, R13, -INF , !P6 ;  /* 0xff8000000da57808 */ /* 0x000fc40007000000 */
[----:B------:R-:W-:Y:S02]  /*14760*/  FSEL R12, R26, -INF , !P0 ;  /* 0xff8000001a0c7808 */ /* 0x000fe40004000000 */
[----:B------:R-:W-:Y:S02]  /*14770*/  FSEL R13, R25, -INF , !P3 ;  /* 0xff800000190d7808 */ /* 0x000fe40005800000 */
[----:B------:R-:W-:Y:S01]  /*14780*/  ISETP.NE.AND P3, PT, R14, RZ, PT ;  /* 0x000000ff0e00720c */ /* 0x000fe20003f65270 */
[----:B------:R-:W-:Y:S01]  /*14790*/  HMMA.16816.F32.BF16 R20, R8, R56, R232 ;  /* 0x000000380814723c */ /* 0x000fe200000418e8 */
[----:B------:R-:W-:Y:S01]  /*147a0*/  FSEL R151, R12, -INF , !P1 ;  /* 0xff8000000c977808 */ /* 0x000fe20004800000 */
[----:B------:R-:W3:Y:S01]  /*147b0*/  LDSM.16.M88.4 R56, [R89+0x8000] ;  /* 0x008000005938783b */ /* 0x000ee20000000200 */
[----:B------:R-:W-:Y:S02]  /*147c0*/  ISETP.GE.AND P6, PT, R15, R225, PT ;  /* 0x000000e10f00720c */ /* 0x000fe40003fc6270 */
[----:B------:R-:W-:-:S02]  /*147d0*/  ISETP.GT.AND P5, PT, R0, R3, PT ;  /* 0x000000030000720c */ /* 0x000fc40003fa4270 */
[----:B------:R-:W-:Y:S02]  /*147e0*/  ISETP.GT.AND P0, PT, R2, R3, PT ;  /* 0x000000030200720c */ /* 0x000fe40003f04270 */
[C---:B------:R-:W-:Y:S02]  /*147f0*/  ISETP.GE.AND P4, PT, R3.reuse, R225, PT ;  /* 0x000000e10300720c */ /* 0x040fe40003f86270 */
[-C--:B------:R-:W-:Y:S01]  /*14800*/  ISETP.GE.AND P1, PT, R3, R228.reuse, PT ;  /* 0x000000e40300720c */ /* 0x080fe20003f26270 */
[----:B------:R-:W-:Y:S01]  /*14810*/  VIADD R3, R40, 0xa1 ;  /* 0x000000a128037836 */ /* 0x000fe20000000000 */
[----:B------:R-:W-:Y:S02]  /*14820*/  ISETP.GE.AND P2, PT, R15, R228, PT ;  /* 0x000000e40f00720c */ /* 0x000fe40003f46270 */
[----:B------:R-:W-:Y:S02]  /*14830*/  FSEL R12, R27, -INF , !P3 ;  /* 0xff8000001b0c7808 */ /* 0x000fe40005800000 */
[----:B------:R-:W-:-:S02]  /*14840*/  FSEL R158, R13, -INF , !P6 ;  /* 0xff8000000d9e7808 */ /* 0x000fc40007000000 */
[----:B------:R-:W-:Y:S02]  /*14850*/  FSEL R13, R16, -INF , !P5 ;  /* 0xff800000100d7808 */ /* 0x000fe40006800000 */
[----:B------:R-:W-:Y:S02]  /*14860*/  FSEL R156, R12, -INF , !P2 ;  /* 0xff8000000c9c7808 */ /* 0x000fe40005000000 */
[-C--:B------:R-:W-:Y:S02]  /*14870*/  ISETP.GT.AND P2, PT, R2, R3.reuse, PT ;  /* 0x000000030200720c */ /* 0x080fe40003f44270 */
[----:B------:R-:W-:Y:S02]  /*14880*/  ISETP.GT.AND P3, PT, R0, R3, PT ;  /* 0x000000030000720c */ /* 0x000fe40003f64270 */
[----:B------:R-:W-:Y:S02]  /*14890*/  FSEL R179, R13, -INF , !P4 ;  /* 0xff8000000db37808 */ /* 0x000fe40006000000 */
[----:B------:R-:W-:-:S02]  /*148a0*/  P2R R13, PR, RZ, 0x4 ;  /* 0x00000004ff0d7803 */ /* 0x000fc40000000000 */
[C---:B------:R-:W-:Y:S02]  /*148b0*/  ISETP.GE.AND P6, PT, R3.reuse, R225, PT ;  /* 0x000000e10300720c */ /* 0x040fe40003fc6270 */
        /* <DEDUP_REMOVED lines=25> */
[----:B------:R-:W-:Y:S01]  /*14a50*/  ISETP.NE.AND P3, PT, R14, RZ, PT ;  /* 0x000000ff0e00720c */ /* 0x000fe20003f65270 */
[----:B------:R-:W-:Y:S01]  /*14a60*/  HMMA.16816.F32.BF16 R24, R8, R44, R180 ;  /* 0x0000002c0818723c */ /* 0x000fe200000418b4 */
        /* <DEDUP_REMOVED lines=28> */
[----:B---3--:R-:W-:Y:S01]  /*14c30*/  HMMA.16816.F32.BF16 R28, R4, R56, R24 ;  /* 0x00000038041c723c */ /* 0x008fe20000041818 */
        /* <DEDUP_REMOVED lines=23> */
[----:B------:R-:W3:Y:S01]  /*14db0*/  LDSM.16.M88.4 R36, [R89+0x9000] ;  /* 0x009000005924783b */ /* 0x000ee20000000200 */
[----:B------:R-:W-:Y:S01]  /*14dc0*/  FSEL R13, R28, -INF , !P5 ;  /* 0xff8000001c0d7808 */ /* 0x000fe20006800000 */
[----:B------:R-:W-:-:S04]  /*14dd0*/  DEPBAR.LE SB0, 0x0 ;  /* 0x000080000000791a */ /* 0x000fc80000000000 */
[----:B------:R-:W-:Y:S02]  /*14de0*/  FSEL R175, R12, -INF , !P2 ;  /* 0xff8000000caf7808 */ /* 0x000fe40005000000 */
[CC--:B------:R-:W-:Y:S02]  /*14df0*/  ISETP.GT.AND P2, PT, R2.reuse, R3.reuse, PT ;  /* 0x000000030200720c */ /* 0x0c0fe40003f44270 */
[----:B------:R-:W-:Y:S02]  /*14e00*/  ISETP.GT.AND P0, PT, R2, R14, PT ;  /* 0x0000000e0200720c */ /* 0x000fe40003f04270 */
[----:B------:R-:W-:Y:S02]  /*14e10*/  ISETP.GT.AND P3, PT, R0, R3, PT ;  /* 0x000000030000720c */ /* 0x000fe40003f64270 */
[----:B------:R-:W-:Y:S02]  /*14e20*/  FSEL R192, R13, -INF , !P4 ;  /* 0xff8000000dc07808 */ /* 0x000fe40006000000 */
[----:B------:R-:W-:-:S02]  /*14e30*/  P2R R13, PR, RZ, 0x4 ;  /* 0x00000004ff0d7803 */ /* 0x000fc40000000000 */
[-C--:B------:R-:W-:Y:S01]  /*14e40*/  ISETP.GE.AND P1, PT, R14, R228.reuse, PT ;  /* 0x000000e40e00720c */ /* 0x080fe20003f26270 */
[----:B------:R-:W-:Y:S01]  /*14e50*/  VIADD R14, R40, 0xc8 ;  /* 0x000000c8280e7836 */ /* 0x000fe20000000000 */
[C---:B------:R-:W-:Y:S02]  /*14e60*/  ISETP.GE.AND P6, PT, R3.reuse, R225, PT ;  /* 0x000000e10300720c */ /* 0x040fe40003fc6270 */
[----:B------:R-:W-:Y:S02]  /*14e70*/  ISETP.GE.AND P2, PT, R3, R228, PT ;  /* 0x000000e40300720c */ /* 0x000fe40003f46270 */
[----:B------:R-:W-:Y:S02]  /*14e80*/  FSEL R3, R30, -INF , !P0 ;  /* 0xff8000001e037808 */ /* 0x000fe40004000000 */
[----:B------:R-:W-:Y:S02]  /*14e90*/  FSEL R12, R29, -INF , !P3 ;  /* 0xff8000001d0c7808 */ /* 0x000fe40005800000 */
[----:B------:R-:W-:Y:S01]  /*14ea0*/  ISETP.NE.AND P3, PT, R13, RZ, PT ;  /* 0x000000ff0d00720c */ /* 0x000fe20003f65270 */
[----:B------:R-:W-:Y:S01]  /*14eb0*/  HMMA.16816.F32.BF16 R16, R8, R50, R248 ;  /* 0x000000320810723c */ /* 0x000fe200000418f8 */
[----:B------:R-:W-:Y:S01]  /*14ec0*/  FSEL R186, R3, -INF , !P1 ;  /* 0xff80000003ba7808 */ /* 0x000fe20004800000 */
[----:B------:R-:W-:Y:S01]  /*14ed0*/  VIADD R3, R40, 0xc9 ;  /* 0x000000c928037836 */ /* 0x000fe20000000000 */
[----:B------:R-:W-:-:S02]  /*14ee0*/  FSEL R190, R12, -INF , !P6 ;  /* 0xff8000000cbe7808 */ /* 0x000fc40007000000 */
[----:B------:R-:W-:Y:S02]  /*14ef0*/  ISETP.GT.AND P5, PT, R0, R14, PT ;  /* 0x0000000e0000720c */ /* 0x000fe40003fa4270 */
[----:B------:R-:W-:Y:S01]  /*14f00*/  FSEL R12, R31, -INF , !P3 ;  /* 0xff8000001f0c7808 */ /* 0x000fe20005800000 */
[----:B-1----:R-:W-:Y:S01]  /*14f10*/  HMMA.16816.F32.BF16 R32, R4, R44, R24 ;  /* 0x0000002c0420723c */ /* 0x002fe20000041818 */
[----:B------:R-:W-:Y:S02]  /*14f20*/  ISETP.GE.AND P4, PT, R14, R225, PT ;  /* 0x000000e10e00720c */ /* 0x000fe40003f86270 */
[----:B------:R-:W-:Y:S02]  /*14f30*/  FSEL R13, R20, -INF , !P5 ;  /* 0xff800000140d7808 */ /* 0x000fe40006800000 */
[----:B------:R-:W-:Y:S02]  /*14f40*/  FSEL R182, R12, -INF , !P2 ;  /* 0xff8000000cb67808 */ /* 0x000fe40005000000 */
[----:B------:R-:W-:-:S02]  /*14f50*/  ISETP.GT.AND P2, PT, R2, R3, PT ;  /* 0x000000030200720c */ /* 0x000fc40003f44270 */
[----:B------:R-:W-:Y:S02]  /*14f60*/  ISETP.GT.AND P0, PT, R2, R14, PT ;  /* 0x0000000e0200720c */ /* 0x000fe40003f04270 */
[----:B------:R-:W-:Y:S02]  /*14f70*/  ISETP.GT.AND P3, PT, R0, R3, PT ;  /* 0x000000030000720c */ /* 0x000fe40003f64270 */
[----:B------:R-:W-:Y:S02]  /*14f80*/  FSEL R188, R13, -INF , !P4 ;  /* 0xff8000000dbc7808 */ /* 0x000fe40006000000 */
[----:B------:R-:W-:Y:S01]  /*14f90*/  P2R R13, PR, RZ, 0x4 ;  /* 0x00000004ff0d7803 */ /* 0x000fe20000000000 */
[----:B------:R-:W-:Y:S01]  /*14fa0*/  HMMA.16816.F32.BF16 R28, R8, R52, R84 ;  /* 0x00000034081c723c */ /* 0x000fe20000041854 */
[----:B------:R-:W-:Y:S01]  /*14fb0*/  ISETP.GE.AND P1, PT, R14, R228, PT ;  /* 0x000000e40e00720c */ /* 0x000fe20003f26270 */
[----:B------:R-:W-:Y:S01]  /*14fc0*/  VIADD R14, R40, 0xd0 ;  /* 0x000000d0280e7836 */ /* 0x000fe20000000000 */
[----:B------:R-:W-:-:S02]  /*14fd0*/  ISETP.GE.AND P6, PT, R3, R225, PT ;  /* 0x000000e10300720c */ /* 0x000fc40003fc6270 */
[----:B------:R-:W-:Y:S02]  /*14fe0*/  ISETP.GE.AND P2, PT, R3, R228, PT ;  /* 0x000000e40300720c */ /* 0x000fe40003f46270 */
[----:B------:R-:W-:Y:S02]  /*14ff0*/  FSEL R3, R22, -INF , !P0 ;  /* 0xff80000016037808 */ /* 0x000fe40004000000 */
[----:B------:R-:W-:Y:S02]  /*15000*/  FSEL R12, R21, -INF , !P3 ;  /* 0xff800000150c7808 */ /* 0x000fe40005800000 */
[----:B------:R-:W-:Y:S01]  /*15010*/  ISETP.NE.AND P3, PT, R13, RZ, PT ;  /* 0x000000ff0d00720c */ /* 0x000fe20003f65270 */
[----:B------:R-:W-:Y:S01]  /*15020*/  IMAD.MOV.U32 R86, RZ, RZ, R187 ;  /* 0x000000ffff567224 */ /* 0x000fe200078e00bb */
[----:B------:R-:W-:Y:S01]  /*15030*/  FSEL R183, R3, -INF , !P1 ;  /* 0xff80000003b77808 */ /* 0x000fe20004800000 */
[----:B------:R-:W-:Y:S01]  /*15040*/  VIADD R3, R40, 0xd1 ;  /* 0x000000d128037836 */ /* 0x000fe20000000000 */
[----:B------:R-:W-:-:S02]  /*15050*/  FSEL R187, R12, -INF , !P6 ;  /* 0xff8000000cbb7808 */ /* 0x000fc40007000000 */
[----:B------:R-:W-:Y:S02]  /*15060*/  ISETP.GT.AND P5, PT, R0, R14, PT ;  /* 0x0000000e0000720c */ /* 0x000fe40003fa4270 */
[----:B------:R-:W-:Y:S01]  /*15070*/  FSEL R12, R23, -INF , !P3 ;  /* 0xff800000170c7808 */ /* 0x000fe20005800000 */
[----:B------:R-:W-:Y:S01]  /*15080*/  HMMA.16816.F32.BF16 R24, R4, R46, R16 ;  /* 0x0000002e0418723c */ /* 0x000fe20000041810 */
[----:B------:R-:W-:Y:S01]  /*15090*/  IMAD.MOV.U32 R87, RZ, RZ, R185 ;  /* 0x000000ffff577224 */ /* 0x000fe200078e00b9 */
        /* <DEDUP_REMOVED lines=14> */
[----:B------:R-:W-:Y:S01]  /*15180*/  FSEL R12, R33, -INF , !P3 ;  /* 0xff800000210c7808 */ /* 0x000fe20005800000 */
[----:B------:R-:W-:Y:S01]  /*15190*/  IMAD.MOV.U32 R84, RZ, RZ, R191 ;  /* 0x000000ffff547224 */ /* 0x000fe200078e00bf */
[----:B------:R-:W-:Y:S01]  /*151a0*/  ISETP.NE.AND P3, PT, R13, RZ, PT ;  /* 0x000000ff0d00720c */ /* 0x000fe20003f65270 */
[----:B------:R-:W-:Y:S01]  /*151b0*/  IMAD.MOV.U32 R85, RZ, RZ, R189 ;  /* 0x000000ffff557224 */ /* 0x000fe200078e00bd */
[----:B---3--:R-:W-:Y:S01]  /*151c0*/  HMMA.16816.F32.BF16 R28, R4, R36, R28 ;  /* 0x00000024041c723c */ /* 0x008fe2000004181c */
[----:B------:R-:W-:Y:S01]  /*151d0*/  FSEL R193, R3, -INF , !P1 ;  /* 0xff80000003c17808 */ /* 0x000fe20004800000 */
[----:B------:R-:W-:Y:S01]  /*151e0*/  VIADD R3, R40, 0xd9 ;  /* 0x000000d928037836 */ /* 0x000fe20000000000 */
[----:B------:R-:W-:-:S02]  /*151f0*/  FSEL R196, R12, -INF , !P6 ;  /* 0xff8000000cc47808 */ /* 0x000fc40007000000 */
[----:B------:R-:W-:Y:S02]  /*15200*/  ISETP.GT.AND P5, PT, R0, R14, PT ;  /* 0x0000000e0000720c */ /* 0x000fe40003fa4270 */
[----:B------:R-:W-:Y:S01]  /*15210*/  FSEL R12, R35, -INF , !P3 ;  /* 0xff800000230c7808 */ /* 0x000fe20005800000 */
[----:B------:R-:W-:Y:S01]  /*15220*/  HMMA.16816.F32.BF16 R16, R8, R76, R84 ;  /* 0x0000004c0810723c */ /* 0x000fe20000041854 */
[----:B------:R-:W-:Y:S02]  /*15230*/  ISETP.GE.AND P4, PT, R14, R225, PT ;  /* 0x000000e10e00720c */ /* 0x000fe40003f86270 */
[----:B------:R-:W-:Y:S02]  /*15240*/  FSEL R13, R24, -INF , !P5 ;  /* 0xff800000180d7808 */ /* 0x000fe40006800000 */
[----:B------:R-:W-:Y:S02]  /*15250*/  FSEL R191, R12, -INF , !P2 ;  /* 0xff8000000cbf7808 */ /* 0x000fe40005000000 */
[----:B------:R-:W-:-:S02]  /*15260*/  ISETP.GT.AND P2, PT, R2, R3, PT ;  /* 0x000000030200720c */ /* 0x000fc40003f44270 */
[----:B------:R-:W-:Y:S02]  /*15270*/  ISETP.GT.AND P0, PT, R2, R14, PT ;  /* 0x0000000e0200720c */ /* 0x000fe40003f04270 */
[----:B------:R-:W-:Y:S01]  /*15280*/  ISETP.GE.AND P1, PT, R14, R228, PT ;  /* 0x000000e40e00720c */ /* 0x000fe20003f26270 */
[----:B------:R-:W-:Y:S01]  /*15290*/  VIADD R14, R40, 0xe0 ;  /* 0x000000e0280e7836 */ /* 0x000fe20000000000 */
[----:B------:R-:W-:Y:S02]  /*152a0*/  ISETP.GT.AND P3, PT, R0, R3, PT ;  /* 0x000000030000720c */ /* 0x000fe40003f64270 */
[----:B------:R-:W-:Y:S02]  /*152b0*/  FSEL R195, R13, -INF , !P4 ;  /* 0xff8000000dc37808 */ /* 0x000fe40006000000 */
[----:B------:R-:W-:Y:S02]  /*152c0*/  P2R R13, PR, RZ, 0x4 ;  /* 0x00000004ff0d7803 */ /* 0x000fe40000000000 */
[----:B------:R-:W-:-:S02]  /*152d0*/  ISETP.GE.AND P6, PT, R3, R225, PT ;  /* 0x000000e10300720c */ /* 0x000fc40003fc6270 */
[----:B------:R-:W-:Y:S01]  /*152e0*/  ISETP.GE.AND P2, PT, R3, R228, PT ;  /* 0x000000e40300720c */ /* 0x000fe20003f46270 */
[----:B------:R-:W-:Y:S01]  /*152f0*/  VIADD R9, R40, 0xe1 ;  /* 0x000000e128097836 */ /* 0x000fe20000000000 */
[----:B------:R-:W-:Y:S02]  /*15300*/  FSEL R3, R25, -INF , !P3 ;  /* 0xff80000019037808 */ /* 0x000fe40005800000 */
[----:B------:R-:W-:Y:S02]  /*15310*/  ISETP.GT.AND P5, PT, R0, R14, PT ;  /* 0x0000000e0000720c */ /* 0x000fe40003fa4270 */
[----:B------:R-:W-:Y:S01]  /*15320*/  ISETP.NE.AND P3, PT, R13, RZ, PT ;  /* 0x000000ff0d00720c */ /* 0x000fe20003f65270 */
[----:B------:R-:W-:Y:S01]  /*15330*/  HMMA.16816.F32.BF16 R20, R4, R38, R20 ;  /* 0x000000260414723c */ /* 0x000fe20000041814 */
[----:B------:R-:W-:Y:S02]  /*15340*/  FSEL R194, R3, -INF , !P6 ;  /* 0xff80000003c27808 */ /* 0x000fe40007000000 */
[----:B------:R-:W-:-:S02]  /*15350*/  FSEL R3, R27, -INF , !P3 ;  /* 0xff8000001b037808 */ /* 0x000fc40005800000 */
[----:B------:R-:W-:Y:S02]  /*15360*/  FSEL R8, R28, -INF , !P5 ;  /* 0xff8000001c087808 */ /* 0x000fe40006800000 */
[----:B------:R-:W-:Y:S02]  /*15370*/  FSEL R12, R26, -INF , !P0 ;  /* 0xff8000001a0c7808 */ /* 0x000fe40004000000 */
[-C--:B------:R-:W-:Y:S02]  /*15380*/  ISETP.GE.AND P5, PT, R9, R225.reuse, PT ;  /* 0x000000e10900720c */ /* 0x080fe40003fa6270 */
[----:B------:R-:W-:Y:S02]  /*15390*/  ISETP.GE.AND P4, PT, R14, R225, PT ;  /* 0x000000e10e00720c */ /* 0x000fe40003f86270 */
[----:B------:R-:W-:Y:S02]  /*153a0*/  FSEL R39, R3, -INF , !P2 ;  /* 0xff80000003277808 */ /* 0x000fe40005000000 */
[----:B------:R-:W-:-:S02]  /*153b0*/  FSEL R189, R12, -INF , !P1 ;  /* 0xff8000000cbd7808 */ /* 0x000fc40004800000 */
[----:B------:R-:W-:Y:S02]  /*153c0*/  P2R R3, PR, RZ, 0x20 ;  /* 0x00000020ff037803 */ /* 0x000fe40000000000 */
[----:B------:R-:W-:Y:S02]  /*153d0*/  ISETP.GT.AND P0, PT, R2, R14, PT ;  /* 0x0000000e0200720c */ /* 0x000fe40003f04270 */
[----:B------:R-:W-:Y:S02]  /*153e0*/  ISETP.GE.AND P1, PT, R14, R228, PT ;  /* 0x000000e40e00720c */ /* 0x000fe40003f26270 */
[----:B------:R-:W-:Y:S01]  /*153f0*/  ISETP.GT.AND P3, PT, R0, R9, PT ;  /* 0x000000090000720c */ /* 0x000fe20003f64270 */
[----:B------:R-:W-:Y:S01]  /*15400*/  HMMA.16816.F32.BF16 R12, R4, R72, R16 ;  /* 0x00000048040c723c */ /* 0x000fe20000041810 */
[----:B------:R-:W-:Y:S01]  /*15410*/  VIADD R11, R40, 0xe8 ;  /* 0x000000e8280b7836 */ /* 0x000fe20000000000 */
[----:B------:R-:W-:Y:S02]  /*15420*/  FSEL R204, R8, -INF , !P4 ;  /* 0xff80000008cc7808 */ /* 0x000fe40006000000 */
[----:B------:R-:W-:-:S02]  /*15430*/  ISETP.NE.AND P4, PT, R3, RZ, PT ;  /* 0x000000ff0300720c */ /* 0x000fc40003f85270 */
[----:B------:R-:W-:Y:S01]  /*15440*/  FSEL R3, R29, -INF , !P3 ;  /* 0xff8000001d037808 */ /* 0x000fe20005800000 */
[----:B------:R-:W-:Y:S01]  /*15450*/  VIADD R8, R40, 0xe9 ;  /* 0x000000e928087836 */ /* 0x000fe20000000000 */
[----:B------:R-:W-:Y:S02]  /*15460*/  ISETP.GT.AND P2, PT, R2, R9, PT ;  /* 0x000000090200720c */ /* 0x000fe40003f44270 */
[----:B------:R-:W-:Y:S02]  /*15470*/  ISETP.GT.AND P6, PT, R0, R11, PT ;  /* 0x0000000b0000720c */ /* 0x000fe40003fc4270 */
[----:B------:R-:W-:Y:S02]  /*15480*/  FSEL R205, R3, -INF , !P4 ;  /* 0xff80000003cd7808 */ /* 0x000fe40006000000 */
[----:B------:R-:W-:Y:S02]  /*15490*/  ISETP.GE.AND P5, PT, R9, R228, PT ;  /* 0x000000e40900720c */ /* 0x000fe40003fa6270 */
[----:B------:R-:W-:Y:S01]  /*154a0*/  FSEL R3, R31, -INF , !P2 ;  /* 0xff8000001f037808 */ /* 0x000fe20005000000 */
[----:B------:R-:W-:Y:S01]  /*154b0*/  VIADD R6, R40, 0xf0 ;  /* 0x000000f028067836 */ /* 0x000fe20000000000 */
[----:B------:R-:W-:-:S02]  /*154c0*/  FSEL R10, R30, -INF , !P0 ;  /* 0xff8000001e0a7808 */ /* 0x000fc40004000000 */
[----:B------:R-:W-:Y:S02]  /*154d0*/  ISETP.GT.AND P0, PT, R2, R11, PT ;  /* 0x0000000b0200720c */ /* 0x000fe40003f04270 */
[----:B------:R-:W-:Y:S02]  /*154e0*/  ISETP.GE.AND P3, PT, R11, R225, PT ;  /* 0x000000e10b00720c */ /* 0x000fe40003f66270 */
[----:B------:R-:W-:Y:S02]  /*154f0*/  FSEL R4, R20, -INF , !P6 ;  /* 0xff80000014047808 */ /* 0x000fe40007000000 */
[----:B------:R-:W-:Y:S02]  /*15500*/  ISETP.GE.AND P2, PT, R8, R228, PT ;  /* 0x000000e40800720c */ /* 0x000fe40003f46270 */
[----:B------:R-:W-:Y:S01]  /*15510*/  ISETP.GT.AND P4, PT, R0, R8, PT ;  /* 0x000000080000720c */ /* 0x000fe20003f84270 */
[----:B------:R-:W-:Y:S01]  /*15520*/  VIADD R9, R40, 0xf1 ;  /* 0x000000f128097836 */ /* 0x000fe20000000000 */
[----:B------:R-:W-:-:S02]  /*15530*/  FSEL R199, R3, -INF , !P5 ;  /* 0xff80000003c77808 */ /* 0x000fc40006800000 */
[----:B------:R-:W-:Y:S02]  /*15540*/  FSEL R201, R10, -INF , !P1 ;  /* 0xff8000000ac97808 */ /* 0x000fe40004800000 */
[----:B------:R-:W-:Y:S02]  /*15550*/  ISETP.GT.AND P5, PT, R2, R8, PT ;  /* 0x000000080200720c */ /* 0x000fe40003fa4270 */
[----:B------:R-:W-:Y:S02]  /*15560*/  ISETP.GE.AND P1, PT, R11, R228, PT ;  /* 0x000000e40b00720c */ /* 0x000fe40003f26270 */
[----:B------:R-:W-:Y:S02]  /*15570*/  FSEL R203, R4, -INF , !P3 ;  /* 0xff80000004cb7808 */ /* 0x000fe40005800000 */
[----:B------:R-:W-:Y:S02]  /*15580*/  FSEL R3, R22, -INF , !P0 ;  /* 0xff80000016037808 */ /* 0x000fe40004000000 */
[----:B------:R-:W-:-:S02]  /*15590*/  P2R R5, PR, RZ, 0x4 ;  /* 0x00000004ff057803 */ /* 0x000fc40000000000 */
[----:B------:R-:W-:Y:S02]  /*155a0*/  ISETP.GE.AND P6, PT, R8, R225, PT ;  /* 0x000000e10800720c */ /* 0x000fe40003fc6270 */
[----:B------:R-:W-:Y:S02]  /*155b0*/  ISETP.GT.AND P0, PT, R0, R6, PT ;  /* 0x000000060000720c */ /* 0x000fe40003f04270 */
[----:B------:R-:W-:Y:S02]  /*155c0*/  FSEL R4, R21, -INF , !P4 ;  /* 0xff80000015047808 */ /* 0x000fe40006000000 */
[----:B------:R-:W-:Y:S02]  /*155d0*/  ISETP.GE.AND P2, PT, R6, R228, PT ;  /* 0x000000e40600720c */ /* 0x000fe40003f46270 */
[----:B------:R-:W-:Y:S02]  /*155e0*/  FSEL R7, R23, -INF , !P5 ;  /* 0xff80000017077808 */ /* 0x000fe40006800000 */
[----:B------:R-:W-:-:S02]  /*155f0*/  FSEL R198, R3, -INF , !P1 ;  /* 0xff80000003c67808 */ /* 0x000fc40004800000 */
[----:B------:R-:W-:Y:S02]  /*15600*/  ISETP.NE.AND P5, PT, R5, RZ, PT ;  /* 0x000000ff0500720c */ /* 0x000fe40003fa5270 */
[-C--:B------:R-:W-:Y:S02]  /*15610*/  ISETP.GT.AND P3, PT, R0, R9.reuse, PT ;  /* 0x000000090000720c */ /* 0x080fe40003f64270 */
[----:B------:R-:W-:Y:S01]  /*15620*/  FSEL R202, R4, -INF , !P6 ;  /* 0xff80000004ca7808 */ /* 0x000fe20007000000 */
[----:B------:R-:W-:Y:S01]  /*15630*/  VIADD R4, R40, 0xf8 ;  /* 0x000000f828047836 */ /* 0x000fe20000000000 */
[----:B------:R-:W-:Y:S02]  /*15640*/  P2R R3, PR, RZ, 0x4 ;  /* 0x00000004ff037803 */ /* 0x000fe40000000000 */
[----:B------:R-:W-:Y:S02]  /*15650*/  FSEL R5, R12, -INF , !P0 ;  /* 0xff8000000c057808 */ /* 0x000fe40004000000 */
[----:B------:R-:W-:-:S02]  /*15660*/  ISETP.GT.AND P0, PT, R2, R9, PT ;  /* 0x000000090200720c */ /* 0x000fc40003f04270 */
[----:B------:R-:W-:Y:S02]  /*15670*/  FSEL R8, R13, -INF , !P3 ;  /* 0xff8000000d087808 */ /* 0x000fe40005800000 */
[----:B------:R-:W-:Y:S02]  /*15680*/  ISETP.GT.AND P1, PT, R2, R6, PT ;  /* 0x000000060200720c */ /* 0x000fe40003f24270 */
[----:B------:R-:W-:Y:S02]  /*15690*/  ISETP.GE.AND P4, PT, R6, R225, PT ;  /* 0x000000e10600720c */ /* 0x000fe40003f86270 */
[----:B------:R-:W-:Y:S02]  /*156a0*/  ISETP.NE.AND P3, PT, R3, RZ, PT ;  /* 0x000000ff0300720c */ /* 0x000fe40003f65270 */
[----:B------:R-:W-:Y:S02]  /*156b0*/  FSEL R3, R15, -INF , !P0 ;  /* 0xff8000000f037808 */ /* 0x000fe40004000000 */
[----:B------:R-:W-:-:S02]  /*156c0*/  ISETP.GT.AND P0, PT, R2, R4, PT ;  /* 0x000000040200720c */ /* 0x000fc40003f04270 */
[----:B------:R-:W-:Y:S02]  /*156d0*/  FSEL R6, R14, -INF , !P1 ;  /* 0xff8000000e067808 */ /* 0x000fe40004800000 */
[----:B------:R-:W-:Y:S02]  /*156e0*/  FSEL R200, R7, -INF , !P5 ;  /* 0xff80000007c87808 */ /* 0x000fe40006800000 */
[----:B------:R-:W-:Y:S02]  /*156f0*/  FSEL R210, R5, -INF , !P4 ;  /* 0xff80000005d27808 */ /* 0x000fe40006000000 */
[----:B------:R-:W-:Y:S02]  /*15700*/  ISETP.GT.AND P1, PT, R0, R4, PT ;  /* 0x000000040000720c */ /* 0x000fe40003f24270 */
[C---:B------:R-:W-:Y:S02]  /*15710*/  ISETP.GE.AND P5, PT, R4.reuse, R225, PT ;  /* 0x000000e10400720c */ /* 0x040fe40003fa6270 */
[----:B------:R-:W-:-:S02]  /*15720*/  ISETP.GE.AND P4, PT, R4, R228, PT ;  /* 0x000000e40400720c */ /* 0x000fc40003f86270 */
[----:B------:R-:W-:Y:S02]  /*15730*/  FSEL R4, R70, -INF , !P0 ;  /* 0xff80000046047808 */ /* 0x000fe40004000000 */
[----:B------:R-:W-:-:S04]  /*15740*/  ISETP.GT.AND P0, PT, R0, R40, PT ;  /* 0x000000280000720c */ /* 0x000fc80003f04270 */
[----:B------:R-:W-:Y:S02]  /*15750*/  FSEL R5, R64, -INF , !P0 ;  /* 0xff80000040057808 */ /* 0x000fe40004000000 */
[----:B--2---:R-:W-:Y:S02]  /*15760*/  ISETP.GT.AND P0, PT, R78, R238, PT ;  /* 0x000000ee4e00720c */ /* 0x004fe40003f04270 */
[C---:B------:R-:W-:Y:S02]  /*15770*/  ISETP.GE.AND P2, PT, R9.reuse, R228, PT ;  /* 0x000000e40900720c */ /* 0x040fe40003f46270 */
[----:B------:R-:W-:Y:S02]  /*15780*/  FSEL R7, R68, -INF , !P1 ;  /* 0xff80000044077808 */ /* 0x000fe40004800000 */
[----:B------:R-:W-:Y:S01]  /*15790*/  FSEL R207, R6, -INF , !P3 ;  /* 0xff80000006cf7808 */ /* 0x000fe20005800000 */
[----:B------:R-:W-:Y:S01]  /*157a0*/  BSSY.RECONVERGENT B1, `(.L_x_6470) ;  /* 0x00000a1000017945 */ /* 0x000fe20003800200 */
[----:B------:R-:W-:-:S02]  /*157b0*/  ISETP.GE.AND P6, PT, R9, R225, PT ;  /* 0x000000e10900720c */ /* 0x000fc40003fc6270 */
[C---:B------:R-:W-:Y:S02]  /*157c0*/  ISETP.GE.AND P3, PT, R40.reuse, R225, PT ;  /* 0x000000e12800720c */ /* 0x040fe40003f66270 */
[----:B------:R-:W-:Y:S02]  /*157d0*/  ISETP.GE.AND P1, PT, R40, R228, PT ;  /* 0x000000e42800720c */ /* 0x000fe40003f26270 */
[----:B------:R-:W-:Y:S01]  /*157e0*/  FSEL R40, R3, -INF , !P2 ;  /* 0xff80000003287808 */ /* 0x000fe20005000000 */
[----:B------:R-:W-:Y:S01]  /*157f0*/  IMAD.MOV.U32 R168, RZ, RZ, R78 ;  /* 0x000000ffffa87224 */ /* 0x000fe200078e004e */
[----:B------:R-:W-:Y:S02]  /*15800*/  ISETP.NE.AND P2, PT, R208, RZ, PT ;  /* 0x000000ffd000720c */ /* 0x000fe40003f45270 */
[----:B------:R-:W-:Y:S02]  /*15810*/  FSEL R211, R8, -INF , !P6 ;  /* 0xff80000008d37808 */ /* 0x000fe40007000000 */
[----:B------:R-:W-:-:S02]  /*15820*/  LOP3.LUT R16, R220, 0x200, RZ, 0xc0, !PT ;  /* 0x00000200dc107812 */ /* 0x000fc400078ec0ff */
[----:B------:R-:W-:Y:S02]  /*15830*/  VIMNMX R226, PT, PT, RZ, R0, !PT ;  /* 0x00000000ffe27248 */ /* 0x000fe40007fe0100 */
[----:B------:R-:W-:Y:S02]  /*15840*/  VIMNMX R227, PT, PT, RZ, R2, !PT ;  /* 0x00000002ffe37248 */ /* 0x000fe40007fe0100 */
[----:B------:R-:W-:Y:S02]  /*15850*/  FSEL R208, R7, -INF , !P5 ;  /* 0xff80000007d07808 */ /* 0x000fe40006800000 */
[----:B------:R-:W-:Y:S02]  /*15860*/  FSEL R206, R4, -INF , !P4 ;  /* 0xff80000004ce7808 */ /* 0x000fe40006000000 */
[----:B------:R-:W-:Y:S02]  /*15870*/  FSEL R20, R5, -INF , !P3 ;  /* 0xff80000005147808 */ /* 0x000fe40005800000 */
[----:B------:R-:W-:Y:S01]  /*15880*/  FSEL R15, R90, -INF , !P1 ;  /* 0xff8000005a0f7808 */ /* 0x000fe20004800000 */
[----:B------:R-:W-:Y:S06]  /*15890*/  BAR.SYNC.DEFER_BLOCKING 0x0 ;  /* 0x0000000000007b1d */ /* 0x000fec0000010000 */
[----:B------:R-:W-:Y:S05]  /*158a0*/  @!P0 BRA `(.L_x_6471) ;  /* 0x0000000800408947 */ /* 0x000fea0003800000 */
        /* <DEDUP_REMOVED lines=18> */
.L_x_6473:
        /* <DEDUP_REMOVED lines=71> */
.L_x_6474:
[----:B------:R-:W-:Y:S05]  /*15e40*/  BSYNC.RECONVERGENT B0 ;  /* 0x0000000000007941 */ /* 0x000fea0003800200 */
.L_x_6472:
        /* <DEDUP_REMOVED lines=31> */
[----:B-1----:R-:W-:-:S03]  /*16040*/  IADD3 R10, P0, PT, R2, R14, RZ ;  /* 0x0000000e020a7210 */ /* 0x002fc60007f1e0ff */
        /* <DEDUP_REMOVED lines=22> */
.L_x_6471:
[----:B------:R-:W-:Y:S05]  /*161b0*/  BSYNC.RECONVERGENT B1 ;  /* 0x0000000000017941 */ /* 0x000fea0003800200 */
.L_x_6470:
[----:B------:R-:W2:Y:S01]  /*161c0*/  LDL.LU R232, [R1+0x3c] ;  /* 0x00003c0001e87983 */ /* 0x000ea20000300800 */
[----:B------:R-:W-:-:S03]  /*161d0*/  MOV R237, R160 ;  /* 0x000000a000ed7202 */ /* 0x000fc60000000f00 */
[----:B-1----:R-:W3:Y:S04]  /*161e0*/  LDL R5, [R1+0x154] ;  /* 0x0001540001057983 */ /* 0x002ee80000100800 */
[----:B------:R-:W4:Y:S01]  /*161f0*/  LD.E R0, desc[UR4][R134.64+0xdc] ;  /* 0x0000dc0486007980 */ /* 0x000f22000c101900 */
[----:B------:R-:W-:Y:S01]  /*16200*/  FMNMX3.FTZ R2, R15, R66, R65, !PT ;  /* 0x000000420f027276 */ /* 0x000fe20007810041 */
[----:B------:R-:W-:Y:S01]  /*16210*/  BSSY B2, `(.L_x_6475) ;  /* 0x0000c58000027945 */ /* 0x000fe20003800000 */
        /* <DEDUP_REMOVED lines=61> */
[----:B------:R-:W-:-:S05]  /*165f0*/  FMNMX.FTZ R2, R237, R2, !PT ;  /* 0x00000002ed027209 */ /* 0x000fca0007810000 */
[----:B------:R-:W1:Y:S02]  /*16600*/  SHFL.BFLY PT, R3, R2, 0x2, 0x1f ;  /* 0x0c401f0002037f89 */ /* 0x000e6400000e0000 */
[----:B-1----:R-:W-:-:S05]  /*16610*/  FMNMX.FTZ R2, R2, R3, !PT ;  /* 0x0000000302027209 */ /* 0x002fca0007810000 */
[----:B------:R-:W1:Y:S02]  /*16620*/  SHFL.BFLY PT, R3, R2, 0x1, 0x1f ;  /* 0x0c201f0002037f89 */ /* 0x000e6400000e0000 */
[----:B-1----:R-:W-:-:S04]  /*16630*/  FMNMX.FTZ R90, R2, R3, !PT ;  /* 0x00000003025a7209 */ /* 0x002fc80007810000 */
[----:B------:R-:W-:Y:S02]  /*16640*/  FSETP.NEU.FTZ.AND P0, PT, R90, -INF , PT ;  /* 0xff8000005a00780b */ /* 0x000fe40003f1d000 */
[----:B--2---:R-:W-:Y:S02]  /*16650*/  FMNMX.FTZ R37, R232, R37, !PT ;  /* 0x00000025e8257209 */ /* 0x004fe40007810000 */
[----:B---3--:R-:W-:-:S03]  /*16660*/  IADD3 R2, PT, PT, R16, R5, RZ ;  /* 0x0000000510027210 */ /* 0x008fc60007ffe0ff */
[----:B------:R-:W1:Y:S01]  /*16670*/  SHFL.BFLY PT, R4, R37, 0x2, 0x1f ;  /* 0x0c401f0025047f89 */ /* 0x000e6200000e0000 */
[----:B----4-:R-:W-:Y:S01]  /*16680*/  FMUL.FTZ R3, R0, R90 ;  /* 0x0000005a00037220 */ /* 0x010fe20000410000 */
[----:B------:R-:W-:-:S04]  /*16690*/  LEA R160, R2, R222, 0x1 ;  /* 0x000000de02a07211 */ /* 0x000fc800078e08ff */
[----:B------:R-:W-:Y:S01]  /*166a0*/  FSEL R3, R3, RZ, P0 ;  /* 0x000000ff03037208 */ /* 0x000fe20000000000 */
[----:B------:R-:W-:Y:S01]  /*166b0*/  LDSM.16.MT88.4 R16, [R160+0xa000] ;  /* 0x00a00000a010783b */ /* 0x000fe20000004200 */
[-C--:B------:R-:W-:Y:S02]  /*166c0*/  IADD3 R152, PT, PT, R252, R160.reuse, RZ ;  /* 0x000000a0fc987210 */ /* 0x080fe40007ffe0ff */
[----:B------:R-:W-:Y:S01]  /*166d0*/  IADD3 R144, PT, PT, R43, R160, RZ ;  /* 0x000000a02b907210 */ /* 0x000fe20007ffe0ff */
[----:B------:R-:W-:Y:S01]  /*166e0*/  FFMA.FTZ R2, R66, R0, -R3 ;  /* 0x0000000042027223 */ /* 0x000fe20000010803 */
[----:B------:R-:W-:Y:S02]  /*166f0*/  LDSM.16.MT88.4 R44, [R160+0xa800] ;  /* 0x00a80000a02c783b */ /* 0x000fe40000004200 */
[----:B------:R-:W-:Y:S01]  /*16700*/  IADD3 R38, PT, PT, R252, R144, RZ ;  /* 0x00000090fc267210 */ /* 0x000fe20007ffe0ff */
[----:B------:R2:W-:Y:S01]  /*16710*/  MUFU.EX2 R36, R2 ;  /* 0x0000000200247308 */ /* 0x0005e20000000800 */
[----:B------:R-:W-:Y:S04]  /*16720*/  LDSM.16.MT88.4 R28, [R144+0xa000] ;  /* 0x00a00000901c783b */ /* 0x000fe80000004200 */
[----:B------:R-:W-:Y:S01]  /*16730*/  LDSM.16.MT88.4 R48, [R38+0xa000] ;  /* 0x00a000002630783b */ /* 0x000fe20000004200 */
[----:B-1----:R-:W-:-:S03]  /*16740*/  FMNMX.FTZ R37, R37, R4, !PT ;  /* 0x0000000425257209 */ /* 0x002fc60007810000 */
[----:B------:R-:W-:Y:S04]  /*16750*/  LDSM.16.MT88.4 R24, [R152+0xa800] ;  /* 0x00a800009818783b */ /* 0x000fe80000004200 */
[----:B------:R-:W1:Y:S01]  /*16760*/  SHFL.BFLY PT, R4, R37, 0x1, 0x1f ;  /* 0x0c201f0025047f89 */ /* 0x000e6200000e0000 */
[----:B--2---:R-:W-:-:S03]  /*16770*/  FFMA.FTZ R2, R67, R0, -R3 ;  /* 0x0000000043027223 */ /* 0x004fc60000010803 */
[----:B------:R-:W-:Y:S01]  /*16780*/  LDSM.16.MT88.4 R56, [R144+0xa800] ;  /* 0x00a800009038783b */ /* 0x000fe20000004200 */
[----:B------:R2:W-:Y:S01]  /*16790*/  MUFU.EX2 R233, R2 ;  /* 0x0000000200e97308 */ /* 0x0005e20000000800 */
[----:B-1----:R-:W-:Y:S01]  /*167a0*/  FMNMX.FTZ R37, R37, R4, !PT ;  /* 0x0000000425257209 */ /* 0x002fe20007810000 */
[----:B------:R-:W-:Y:S02]  /*167b0*/  FFMA.FTZ R4, R15, R0, -R3 ;  /* 0x000000000f047223 */ /* 0x000fe40000010803 */
[----:B------:R-:W1:Y:S01]  /*167c0*/  LDSM.16.MT88.4 R12, [R152+0xa000] ;  /* 0x00a00000980c783b */ /* 0x000e620000004200 */
[----:B------:R-:W-:Y:S01]  /*167d0*/  FSETP.NEU.FTZ.AND P0, PT, R37, -INF , PT ;  /* 0xff8000002500780b */ /* 0x000fe20003f1d000 */
[----:B------:R-:W-:Y:S01]  /*167e0*/  FMUL.FTZ R5, R0, R37 ;  /* 0x0000002500057220 */ /* 0x000fe20000410000 */
[----:B------:R3:W4:Y:S04]  /*167f0*/  MUFU.EX2 R6, R4 ;  /* 0x0000000400067308 */ /* 0x0007280000000800 */
[----:B------:R-:W-:-:S05]  /*16800*/  FSEL R5, R5, RZ, P0 ;  /* 0x000000ff05057208 */ /* 0x000fca0000000000 */
[----:B--2---:R-:W-:-:S04]  /*16810*/  FFMA.FTZ R2, R91, R0, -R5 ;  /* 0x000000005b027223 */ /* 0x004fc80000010805 */
[----:B------:R2:W-:Y:S01]  /*16820*/  MUFU.EX2 R7, R2 ;  /* 0x0000000200077308 */ /* 0x0005e20000000800 */
[----:B---3--:R-:W-:-:S04]  /*16830*/  FFMA.FTZ R4, R65, R0, -R3 ;  /* 0x0000000041047223 */ /* 0x008fc80000010803 */
[----:B------:R3:W5:Y:S01]  /*16840*/  MUFU.EX2 R222, R4 ;  /* 0x0000000400de7308 */ /* 0x0007620000000800 */
[--C-:B--2---:R-:W-:Y:S01]  /*16850*/  FFMA.FTZ R2, R100, R0, -R5.reuse ;  /* 0x0000000064027223 */ /* 0x104fe20000010805 */
[----:B----4-:R-:W-:Y:S01]  /*16860*/  MOV R100, R6 ;  /* 0x0000000600647202 */ /* 0x010fe20000000f00 */
[-CC-:B------:R-:W-:Y:S02]  /*16870*/  FFMA.FTZ R6, R103, R0.reuse, -R5.reuse ;  /* 0x0000000067067223 */ /* 0x180fe40000010805 */
[----:B------:R2:W-:Y:S01]  /*16880*/  MUFU.EX2 R236, R2 ;  /* 0x0000000200ec7308 */ /* 0x0005e20000000800 */
[----:B---3--:R-:W-:Y:S01]  /*16890*/  FFMA.FTZ R4, R20, R0, -R5 ;  /* 0x0000000014047223 */ /* 0x008fe20000010805 */
[----:B------:R-:W-:Y:S02]  /*168a0*/  F2FP.BF16.F32.PACK_AB R9, R36, R100 ;  /* 0x000000642409723e */ /* 0x000fe400000010ff */
[----:B-----5:R-:W-:Y:S01]  /*168b0*/  F2FP.BF16.F32.PACK_AB R11, R233, R222 ;  /* 0x000000dee90b723e */ /* 0x020fe200000010ff */
[----:B------:R3:W4:Y:S04]  /*168c0*/  MUFU.EX2 R91, R4 ;  /* 0x00000004005b7308 */ /* 0x0007280000000800 */
[----:B------:R5:W-:Y:S01]  /*168d0*/  MUFU.EX2 R213, R6 ;  /* 0x0000000600d57308 */ /* 0x000be20000000800 */
[----:B--2---:R-:W-:-:S04]  /*168e0*/  FFMA.FTZ R2, R79, R0, -R3 ;  /* 0x000000004f027223 */ /* 0x004fc80000010803 */
[----:B------:R2:W-:Y:S01]  /*168f0*/  MUFU.EX2 R214, R2 ;  /* 0x0000000200d67308 */ /* 0x0005e20000000800 */
[----:B---3--:R-:W-:Y:S01]  /*16900*/  FFMA.FTZ R4, R74, R0, -R5 ;  /* 0x000000004a047223 */ /* 0x008fe20000010805 */
[----:B----4-:R-:W-:-:S03]  /*16910*/  F2FP.BF16.F32.PACK_AB R8, R7, R91 ;  /* 0x0000005b0708723e */ /* 0x010fc600000010ff */
[----:B------:R3:W4:Y:S01]  /*16920*/  MUFU.EX2 R234, R4 ;  /* 0x0000000400ea7308 */ /* 0x0007220000000800 */
[----:B-----5:R-:W-:-:S04]  /*16930*/  FFMA.FTZ R6, R122, R0, -R5 ;  /* 0x000000007a067223 */ /* 0x020fc80000010805 */
[----:B------:R5:W-:Y:S01]  /*16940*/  MUFU.EX2 R215, R6 ;  /* 0x0000000600d77308 */ /* 0x000be20000000800 */
[----:B--2---:R-:W-:-:S04]  /*16950*/  FFMA.FTZ R2, R69, R0, -R3 ;  /* 0x0000000045027223 */ /* 0x004fc80000010803 */
[----:B------:R2:W-:Y:S01]  /*16960*/  MUFU.EX2 R41, R2 ;  /* 0x0000000200297308 */ /* 0x0005e20000000800 */
[----:B---3--:R-:W-:Y:S01]  /*16970*/  FFMA.FTZ R4, R71, R0, -R3 ;  /* 0x0000000047047223 */ /* 0x008fe20000010803 */
[----:B----4-:R-:W-:-:S03]  /*16980*/  F2FP.BF16.F32.PACK_AB R10, R236, R234 ;  /* 0x000000eaec0a723e */ /* 0x010fc600000010ff */
[----:B------:R3:W-:Y:S01]  /*16990*/  MUFU.EX2 R235, R4 ;  /* 0x0000000400eb7308 */ /* 0x0007e20000000800 */
[----:B-----5:R-:W-:-:S03]  /*169a0*/  FFMA.FTZ R6, R119, R0, -R5 ;  /* 0x0000000077067223 */ /* 0x020fc60000010805 */
[----:B------:R-:W-:Y:S01]  /*169b0*/  HMMA.16816.F32.BF16 R52, R8, R16, RZ ;  /* 0x000000100834723c */ /* 0x000fe200000418ff */
[----:B------:R4:W-:Y:S01]  /*169c0*/  MUFU.EX2 R251, R6 ;  /* 0x0000000600fb7308 */ /* 0x0009e20000000800 */
[----:B--2---:R-:W-:-:S06]  /*169d0*/  FFMA.FTZ R2, R106, R0, -R5 ;  /* 0x000000006a027223 */ /* 0x004fcc0000010805 */
[----:B------:R-:W-:Y:S01]  /*169e0*/  HMMA.16816.F32.BF16 R32, R8, R18, RZ ;  /* 0x000000120820723c */ /* 0x000fe200000418ff */
[----:B------:R2:W5:Y:S01]  /*169f0*/  MUFU.EX2 R217, R2 ;  /* 0x0000000200d97308 */ /* 0x0005620000000800 */
[----:B---3--:R-:W-:-:S04]  /*16a00*/  FFMA.FTZ R4, R121, R0, -R5 ;  /* 0x0000000079047223 */ /* 0x008fc80000010805 */
[----:B------:R3:W-:Y:S01]  /*16a10*/  MUFU.EX2 R239, R4 ;  /* 0x0000000400ef7308 */ /* 0x0007e20000000800 */
[-C--:B----4-:R-:W-:Y:S01]  /*16a20*/  FFMA.FTZ R6, R110, R0.reuse, -R5 ;  /* 0x000000006e067223 */ /* 0x090fe20000010805 */
[----:B-1----:R-:W-:Y:S03]  /*16a30*/  HMMA.16816.F32.BF16 R20, R8, R12, RZ ;  /* 0x0000000c0814723c */ /* 0x002fe600000418ff */
[----:B------:R1:W-:Y:S01]  /*16a40*/  MUFU.EX2 R241, R6 ;  /* 0x0000000600f17308 */ /* 0x0003e20000000800 */
[----:B--2---:R-:W-:-:S04]  /*16a50*/  FFMA.FTZ R2, R75, R0, -R3 ;  /* 0x000000004b027223 */ /* 0x004fc80000010803 */
[----:B------:R-:W-:Y:S01]  /*16a60*/  HMMA.16816.F32.BF16 R16, R8, R14, RZ ;  /* 0x0000000e0810723c */ /* 0x000fe200000418ff */
[----:B-----5:R-:W-:Y:S01]  /*16a70*/  MOV R119, R217 ;  /* 0x000000d900777202 */ /* 0x020fe20000000f00 */
[----:B------:R2:W4:Y:S01]  /*16a80*/  MUFU.EX2 R121, R2 ;  /* 0x0000000200797308 */ /* 0x0005220000000800 */
[----:B---3--:R-:W-:Y:S01]  /*16a90*/  FFMA.FTZ R4, R101, R0, -R5 ;  /* 0x0000000065047223 */ /* 0x008fe20000010805 */
[----:B------:R-:W-:-:S03]  /*16aa0*/  MOV R101, R41 ;  /* 0x0000002900657202 */ /* 0x000fc60000000f00 */
[----:B------:R3:W5:Y:S01]  /*16ab0*/  MUFU.EX2 R43, R4 ;  /* 0x00000004002b7308 */ /* 0x0007620000000800 */
[----:B------:R-:W-:Y:S01]  /*16ac0*/  HMMA.16816.F32.BF16 R12, R8, R28, RZ ;  /* 0x0000001c080c723c */ /* 0x000fe200000418ff */
[----:B-1----:R-:W-:-:S07]  /*16ad0*/  FFMA.FTZ R6, R126, R0, -R5 ;  /* 0x000000007e067223 */ /* 0x002fce0000010805 */
[C---:B------:R-:W-:Y:S01]  /*16ae0*/  HMMA.16816.F32.BF16 R28, R8.reuse, R30, RZ ;  /* 0x0000001e081c723c */ /* 0x040fe200000418ff */
[--C-:B--2---:R-:W-:Y:S01]  /*16af0*/  FFMA.FTZ R2, R120, R0, -R3.reuse ;  /* 0x0000000078027223 */ /* 0x104fe20000010803 */
[----:B------:R-:W-:Y:S02]  /*16b00*/  MOV R120, R236 ;  /* 0x000000ec00787202 */ /* 0x000fe40000000f00 */
[----:B----4-:R-:W-:Y:S01]  /*16b10*/  MOV R122, R121 ;  /* 0x00000079007a7202 */ /* 0x010fe20000000f00 */
[----:B---3--:R-:W-:Y:S01]  /*16b20*/  FFMA.FTZ R4, R104, R0, -R3 ;  /* 0x0000000068047223 */ /* 0x008fe20000010803 */
[----:B------:R1:W-:Y:S01]  /*16b30*/  MUFU.EX2 R103, R2 ;  /* 0x0000000200677308 */ /* 0x0003e20000000800 */
[----:B------:R-:W-:Y:S01]  /*16b40*/  MOV R104, R233 ;  /* 0x000000e900687202 */ /* 0x000fe20000000f00 */
[C---:B------:R-:W-:Y:S02]  /*16b50*/  HMMA.16816.F32.BF16 R72, R8.reuse, R48, RZ ;  /* 0x000000300848723c */ /* 0x040fe400000418ff */
[----:B------:R2:W3:Y:S06]  /*16b60*/  MUFU.EX2 R41, R4 ;  /* 0x0000000400297308 */ /* 0x0004ec0000000800 */
[----:B------:R-:W-:Y:S01]  /*16b70*/  HMMA.16816.F32.BF16 R68, R8, R50, RZ ;  /* 0x000000320844723c */ /* 0x000fe200000418ff */
[----:B------:R-:W4:Y:S01]  /*16b80*/  LDSM.16.MT88.4 R48, [R38+0xa800] ;  /* 0x00a800002630783b */ /* 0x000f220000004200 */
[----:B------:R-:W-:-:S02]  /*16b90*/  F2FP.BF16.F32.PACK_AB R8, R217, R239 ;  /* 0x000000efd908723e */ /* 0x000fc400000010ff */
[----:B------:R-:W-:Y:S01]  /*16ba0*/  F2FP.BF16.F32.PACK_AB R9, R235, R214 ;  /* 0x000000d6eb09723e */ /* 0x000fe200000010ff */
[-C--:B-1----:R-:W-:Y:S01]  /*16bb0*/  FFMA.FTZ R2, R102, R0.reuse, -R3 ;  /* 0x0000000066027223 */ /* 0x082fe20000010803 */
[----:B-----5:R-:W-:Y:S02]  /*16bc0*/  F2FP.BF16.F32.PACK_AB R10, R43, R213 ;  /* 0x000000d52b0a723e */ /* 0x020fe400000010ff */
[----:B------:R-:W-:Y:S01]  /*16bd0*/  F2FP.BF16.F32.PACK_AB R11, R121, R101 ;  /* 0x00000065790b723e */ /* 0x000fe200000010ff */
[----:B--2---:R-:W-:Y:S01]  /*16be0*/  FFMA.FTZ R4, R132, R0, -R5 ;  /* 0x0000000084047223 */ /* 0x004fe20000010805 */
[----:B------:R-:W-:Y:S01]  /*16bf0*/  MOV R102, R43 ;  /* 0x0000002b00667202 */ /* 0x000fe20000000f00 */
[----:B------:R1:W-:Y:S01]  /*16c00*/  MUFU.EX2 R132, R2 ;  /* 0x0000000200847308 */ /* 0x0003e20000000800 */
[----:B------:R-:W-:-:S03]  /*16c10*/  MOV R121, R234 ;  /* 0x000000ea00797202 */ /* 0x000fc60000000f00 */
[C---:B------:R-:W-:Y:S01]  /*16c20*/  HMMA.16816.F32.BF16 R64, R8.reuse, R24, R20 ;  /* 0x000000180840723c */ /* 0x040fe20000041814 */
[----:B------:R2:W-:Y:S01]  /*16c30*/  MUFU.EX2 R106, R4 ;  /* 0x00000004006a7308 */ /* 0x0005e20000000800 */
[----:B------:R-:W-:Y:S06]  /*16c40*/  LDSM.16.MT88.4 R20, [R144+0xb000] ;  /* 0x00b000009014783b */ /* 0x000fec0000004200 */
[----:B------:R-:W-:Y:S01]  /*16c50*/  HMMA.16816.F32.BF16 R24, R8, R26, R16 ;  /* 0x0000001a0818723c */ /* 0x000fe20000041810 */
[----:B------:R-:W5:Y:S01]  /*16c60*/  LDSM.16.MT88.4 R16, [R160+0xb000] ;  /* 0x00b00000a010783b */ /* 0x000f620000004200 */
[----:B-1----:R-:W-:Y:S01]  /*16c70*/  FFMA.FTZ R2, R123, R0, -R5 ;  /* 0x000000007b027223 */ /* 0x002fe20000010805 */
[----:B------:R-:W-:-:S03]  /*16c80*/  MOV R123, R238 ;  /* 0x000000ee007b7202 */ /* 0x000fc60000000f00 */
[----:B------:R1:W3:Y:S01]  /*16c90*/  MUFU.EX2 R212, R2 ;  /* 0x0000000200d47308 */ /* 0x0002e20000000800 */
[-C--:B--2---:R-:W-:Y:S01]  /*16ca0*/  FFMA.FTZ R4, R116, R0.reuse, -R5 ;  /* 0x0000000074047223 */ /* 0x084fe20000010805 */
[C---:B------:R-:W-:Y:S01]  /*16cb0*/  HMMA.16816.F32.BF16 R80, R8.reuse, R46, R32 ;  /* 0x0000002e0850723c */ /* 0x040fe20000041820 */
[----:B------:R-:W-:Y:S02]  /*16cc0*/  MOV R116, R237 ;  /* 0x000000ed00747202 */ /* 0x000fe40000000f00 */
[----:B------:R2:W5:Y:S05]  /*16cd0*/  MUFU.EX2 R216, R4 ;  /* 0x0000000400d87308 */ /* 0x00056a0000000800 */
[----:B------:R-:W-:Y:S01]  /*16ce0*/  HMMA.16816.F32.BF16 R32, R8, R56, R12 ;  /* 0x000000380820723c */ /* 0x000fe2000004180c */
[----:B------:R-:W5:Y:S01]  /*16cf0*/  LDSM.16.MT88.4 R12, [R152+0xb000] ;  /* 0x00b00000980c783b */ /* 0x000f620000004200 */
[----:B-1----:R-:W-:Y:S01]  /*16d00*/  FFMA.FTZ R2, R105, R0, -R3 ;  /* 0x0000000069027223 */ /* 0x002fe20000010803 */
[----:B------:R-:W-:-:S03]  /*16d10*/  MOV R105, R235 ;  /* 0x000000eb00697202 */ /* 0x000fc60000000f00 */
[----:B------:R1:W5:Y:S02]  /*16d20*/  MUFU.EX2 R218, R2 ;  /* 0x0000000200da7308 */ /* 0x0003640000000800 */
[----:B------:R-:W-:Y:S01]  /*16d30*/  HMMA.16816.F32.BF16 R76, R8, R44, R52 ;  /* 0x0000002c084c723c */ /* 0x000fe20000041834 */
[----:B------:R-:W5:Y:S01]  /*16d40*/  LDSM.16.MT88.4 R44, [R38+0xb000] ;  /* 0x00b00000262c783b */ /* 0x000f620000004200 */
[----:B--2---:R-:W-:-:S04]  /*16d50*/  FFMA.FTZ R4, R117, R0, -R3 ;  /* 0x0000000075047223 */ /* 0x004fc80000010803 */
[----:B------:R2:W5:Y:S02]  /*16d60*/  MUFU.EX2 R84, R4 ;  /* 0x0000000400547308 */ /* 0x0005640000000800 */
[----:B----4-:R-:W-:Y:S01]  /*16d70*/  HMMA.16816.F32.BF16 R52, R8, R48, R72 ;  /* 0x000000300834723c */ /* 0x010fe20000041848 */
[----:B-1----:R-:W-:Y:S01]  /*16d80*/  FFMA.FTZ R2, R118, R0, -R3 ;  /* 0x0000000076027223 */ /* 0x002fe20000010803 */
[----:B---3--:R-:W-:-:S06]  /*16d90*/  MOV R118, R41 ;  /* 0x0000002900767202 */ /* 0x008fcc0000000f00 */
[----:B------:R-:W-:Y:S01]  /*16da0*/  HMMA.16816.F32.BF16 R28, R8, R58, R28 ;  /* 0x0000003a081c723c */ /* 0x000fe2000004181c */
[----:B------:R1:W-:Y:S01]  /*16db0*/  MUFU.EX2 R219, R2 ;  /* 0x0000000200db7308 */ /* 0x0003e20000000800 */
[----:B--2---:R-:W-:Y:S01]  /*16dc0*/  FFMA.FTZ R4, R128, R0, -R5 ;  /* 0x0000000080047223 */ /* 0x004fe20000010805 */
[----:B------:R-:W-:Y:S02]  /*16dd0*/  MOV R128, R105 ;  /* 0x0000006900807202 */ /* 0x000fe40000000f00 */
[----:B------:R-:W-:-:S03]  /*16de0*/  MOV R105, R116 ;  /* 0x0000007400697202 */ /* 0x000fc60000000f00 */
[----:B------:R-:W-:Y:S01]  /*16df0*/  HMMA.16816.F32.BF16 R48, R8, R50, R68 ;  /* 0x000000320830723c */ /* 0x000fe20000041844 */
[----:B------:R-:W-:Y:S01]  /*16e00*/  F2FP.BF16.F32.PACK_AB R8, R212, R106 ;  /* 0x0000006ad408723e */ /* 0x000fe200000010ff */
[----:B------:R2:W-:Y:S01]  /*16e10*/  MUFU.EX2 R247, R4 ;  /* 0x0000000400f77308 */ /* 0x0005e20000000800 */
[----:B------:R-:W-:Y:S02]  /*16e20*/  F2FP.BF16.F32.PACK_AB R9, R41, R103 ;  /* 0x000000672909723e */ /* 0x000fe400000010ff */
[----:B-----5:R-:W-:Y:S01]  /*16e30*/  F2FP.BF16.F32.PACK_AB R10, R216, R215 ;  /* 0x000000d7d80a723e */ /* 0x020fe200000010ff */
[----:B------:R3:W-:Y:S01]  /*16e40*/  MUFU.EX2 R41, R6 ;  /* 0x0000000600297308 */ /* 0x0007e20000000800 */
[----:B------:R-:W-:Y:S01]  /*16e50*/  F2FP.BF16.F32.PACK_AB R11, R218, R132 ;  /* 0x00000084da0b723e */ /* 0x000fe200000010ff */
[----:B-1----:R-:W-:Y:S01]  /*16e60*/  FFMA.FTZ R2, R107, R0, -R3 ;  /* 0x000000006b027223 */ /* 0x002fe20000010803 */
[----:B------:R-:W-:Y:S02]  /*16e70*/  MOV R107, R232 ;  /* 0x000000e8006b7202 */ /* 0x000fe40000000f00 */
[----:B------:R-:W-:Y:S01]  /*16e80*/  MOV R116, R213 ;  /* 0x000000d500747202 */ /* 0x000fe20000000f00 */
[----:B------:R1:W-:Y:S02]  /*16e90*/  MUFU.EX2 R117, R2 ;  /* 0x0000000200757308 */ /* 0x0003e40000000800 */
[----:B------:R-:W-:Y:S01]  /*16ea0*/  HMMA.16816.F32.BF16 R56, R8, R16, R76 ;  /* 0x000000100838723c */ /* 0x000fe2000004184c */
[----:B--2---:R-:W-:Y:S01]  /*16eb0*/  FFMA.FTZ R4, R113, R0, -R5 ;  /* 0x0000000071047223 */ /* 0x004fe20000010805 */
[----:B------:R-:W-:-:S03]  /*16ec0*/  MOV R113, R218 ;  /* 0x000000da00717202 */ /* 0x000fc60000000f00 */
[----:B------:R2:W-:Y:S01]  /*16ed0*/  MUFU.EX2 R250, R4 ;  /* 0x0000000400fa7308 */ /* 0x0005e20000000800 */
[-CC-:B---3--:R-:W-:Y:S02]  /*16ee0*/  FFMA.FTZ R6, R133, R0.reuse, -R5.reuse ;  /* 0x0000000085067223 */ /* 0x188fe40000010805 */
[----:B------:R-:W-:Y:S01]  /*16ef0*/  HMMA.16816.F32.BF16 R80, R8, R18, R80 ;  /* 0x000000120850723c */ /* 0x000fe20000041850 */
[----:B------:R-:W3:Y:S01]  /*16f00*/  LDSM.16.MT88.4 R16, [R160+0xb800] ;  /* 0x00b80000a010783b */ /* 0x000ee20000004200 */
[----:B------:R4:W-:Y:S01]  /*16f10*/  MUFU.EX2 R217, R6 ;  /* 0x0000000600d97308 */ /* 0x0009e20000000800 */
[----:B-1----:R-:W-:Y:S01]  /*16f20*/  FFMA.FTZ R2, R124, R0, -R5 ;  /* 0x000000007c027223 */ /* 0x002fe20000010805 */
[----:B------:R-:W-:-:S04]  /*16f30*/  MOV R124, R84 ;  /* 0x00000054007c7202 */ /* 0x000fc80000000f00 */
[----:B------:R-:W-:Y:S01]  /*16f40*/  HMMA.16816.F32.BF16 R72, R8, R12, R64 ;  /* 0x0000000c0848723c */ /* 0x000fe20000041840 */
[----:B------:R1:W5:Y:S01]  /*16f50*/  MUFU.EX2 R249, R2 ;  /* 0x0000000200f97308 */ /* 0x0003620000000800 */
[----:B--2---:R-:W-:Y:S01]  /*16f60*/  FFMA.FTZ R4, R108, R0, -R3 ;  /* 0x000000006c047223 */ /* 0x004fe20000010803 */
[----:B------:R-:W-:-:S05]  /*16f70*/  MOV R108, R214 ;  /* 0x000000d6006c7202 */ /* 0x000fca0000000f00 */
[----:B------:R-:W-:Y:S01]  /*16f80*/  HMMA.16816.F32.BF16 R68, R8, R14, R24 ;  /* 0x0000000e0844723c */ /* 0x000fe20000041818 */
[----:B------:R-:W2:Y:S01]  /*16f90*/  LDSM.16.MT88.4 R12, [R152+0xb800] ;  /* 0x00b80000980c783b */ /* 0x000ea20000004200 */
[----:B------:R5:W-:Y:S01]  /*16fa0*/  MUFU.EX2 R246, R4 ;  /* 0x0000000400f67308 */ /* 0x000be20000000800 */
[-C--:B----4-:R-:W-:Y:S01]  /*16fb0*/  FFMA.FTZ R6, R148, R0.reuse, -R5 ;  /* 0x0000000094067223 */ /* 0x090fe20000010805 */
[----:B------:R-:W-:Y:S01]  /*16fc0*/  MOV R148, R107 ;  /* 0x0000006b00947202 */ /* 0x000fe20000000f00 */
[----:B-1----:R-:W-:-:S03]  /*16fd0*/  FFMA.FTZ R2, R112, R0, -R3 ;  /* 0x0000000070027223 */ /* 0x002fc60000010803 */
[C---:B------:R-:W-:Y:S01]  /*16fe0*/  HMMA.16816.F32.BF16 R64, R8.reuse, R20, R32 ;  /* 0x000000140840723c */ /* 0x040fe20000041820 */
[----:B------:R-:W-:Y:S01]  /*16ff0*/  MOV R112, R216 ;  /* 0x000000d800707202 */ /* 0x000fe20000000f00 */
[----:B------:R1:W4:Y:S06]  /*17000*/  MUFU.EX2 R248, R2 ;  /* 0x0000000200f87308 */ /* 0x00032c0000000800 */
[----:B------:R-:W-:Y:S01]  /*17010*/  HMMA.16816.F32.BF16 R76, R8, R22, R28 ;  /* 0x00000016084c723c */ /* 0x000fe2000004181c */
[----:B------:R-:W2:Y:S01]  /*17020*/  LDSM.16.MT88.4 R20, [R144+0xb800] ;  /* 0x00b800009014783b */ /* 0x000ea20000004200 */
[----:B-----5:R-:W-:-:S03]  /*17030*/  FFMA.FTZ R4, R129, R0, -R5 ;  /* 0x0000000081047223 */ /* 0x020fc60000010805 */
[----:B------:R-:W5:Y:S01]  /*17040*/  LDSM.16.MT88.4 R28, [R38+0xb800] ;  /* 0x00b80000261c783b */ /* 0x000f620000004200 */
[----:B------:R3:W-:Y:S02]  /*17050*/  MUFU.EX2 R242, R4 ;  /* 0x0000000400f27308 */ /* 0x0007e40000000800 */
[----:B------:R-:W-:Y:S01]  /*17060*/  HMMA.16816.F32.BF16 R84, R8, R44, R52 ;  /* 0x0000002c0854723c */ /* 0x000fe20000041834 */
[----:B-1----:R-:W-:Y:S01]  /*17070*/  FFMA.FTZ R2, R109, R0, -R3 ;  /* 0x000000006d027223 */ /* 0x002fe20000010803 */
[----:B------:R-:W-:-:S03]  /*17080*/  MOV R109, R215 ;  /* 0x000000d7006d7202 */ /* 0x000fc60000000f00 */
[----:B------:R1:W-:Y:S03]  /*17090*/  MUFU.EX2 R244, R2 ;  /* 0x0000000200f47308 */ /* 0x0003e60000000800 */
[----:B------:R-:W-:Y:S01]  /*170a0*/  HMMA.16816.F32.BF16 R48, R8, R46, R48 ;  /* 0x0000002e0830723c */ /* 0x000fe20000041830 */
[----:B------:R-:W-:Y:S02]  /*170b0*/  F2FP.BF16.F32.PACK_AB R8, R249, R247 ;  /* 0x000000f7f908723e */ /* 0x000fe400000010ff */
[----:B------:R-:W-:Y:S01]  /*170c0*/  F2FP.BF16.F32.PACK_AB R9, R124, R219 ;  /* 0x000000db7c09723e */ /* 0x000fe200000010ff */
[-C--:B---3--:R-:W-:Y:S01]  /*170d0*/  FFMA.FTZ R4, R98, R0.reuse, -R5 ;  /* 0x0000000062047223 */ /* 0x088fe20000010805 */
[----:B------:R-:W-:Y:S02]  /*170e0*/  F2FP.BF16.F32.PACK_AB R10, R250, R251 ;  /* 0x000000fbfa0a723e */ /* 0x000fe400000010ff */
[----:B----4-:R-:W-:Y:S01]  /*170f0*/  F2FP.BF16.F32.PACK_AB R11, R248, R117 ;  /* 0x00000075f80b723e */ /* 0x010fe200000010ff */
[----:B------:R3:W-:Y:S01]  /*17100*/  MUFU.EX2 R243, R4 ;  /* 0x0000000400f37308 */ /* 0x0007e20000000800 */
[----:B-1----:R-:W-:Y:S01]  /*17110*/  FFMA.FTZ R2, R96, R0, -R3 ;  /* 0x0000000060027223 */ /* 0x002fe20000010803 */
[----:B------:R-:W-:-:S04]  /*17120*/  MOV R96, R212 ;  /* 0x000000d400607202 */ /* 0x000fc80000000f00 */
[C---:B------:R-:W-:Y:S01]  /*17130*/  HMMA.16816.F32.BF16 R56, R8.reuse, R16, R56 ;  /* 0x000000100838723c */ /* 0x040fe20000041838 */
[----:B------:R1:W-:Y:S07]  /*17140*/  MUFU.EX2 R245, R2 ;  /* 0x0000000200f57308 */ /* 0x0003ee0000000800 */
[----:B------:R-:W-:Y:S01]  /*17150*/  HMMA.16816.F32.BF16 R44, R8, R18, R80 ;  /* 0x00000012082c723c */ /* 0x000fe20000041850 */
[----:B------:R-:W4:Y:S01]  /*17160*/  LDSM.16.MT88.4 R16, [R160+0xc000] ;  /* 0x00c00000a010783b */ /* 0x000f220000004200 */
[----:B---3--:R-:W-:Y:S01]  /*17170*/  FFMA.FTZ R4, R93, R0, -R3 ;  /* 0x000000005d047223 */ /* 0x008fe20000010803 */
[----:B------:R-:W-:-:S03]  /*17180*/  MOV R93, R106 ;  /* 0x0000006a005d7202 */ /* 0x000fc60000000f00 */
[----:B------:R3:W-:Y:S01]  /*17190*/  MUFU.EX2 R235, R4 ;  /* 0x0000000400eb7308 */ /* 0x0007e20000000800 */
[-CC-:B-1----:R-:W-:Y:S01]  /*171a0*/  FFMA.FTZ R2, R114, R0.reuse, -R5.reuse ;  /* 0x0000000072027223 */ /* 0x182fe20000010805 */
[C---:B--2---:R-:W-:Y:S03]  /*171b0*/  HMMA.16816.F32.BF16 R24, R8.reuse, R12, R72 ;  /* 0x0000000c0818723c */ /* 0x044fe60000041848 */
[----:B------:R1:W2:Y:S05]  /*171c0*/  MUFU.EX2 R240, R2 ;  /* 0x0000000200f07308 */ /* 0x0002aa0000000800 */
[----:B------:R-:W-:Y:S01]  /*171d0*/  HMMA.16816.F32.BF16 R32, R8, R14, R68 ;  /* 0x0000000e0820723c */ /* 0x000fe20000041844 */
[----:B------:R-:W4:Y:S01]  /*171e0*/  LDSM.16.MT88.4 R12, [R152+0xc000] ;  /* 0x00c00000980c783b */ /* 0x000f220000004200 */
[----:B---3--:R-:W-:-:S03]  /*171f0*/  FFMA.FTZ R4, R141, R0, -R5 ;  /* 0x000000008d047223 */ /* 0x008fc60000010805 */
[----:B------:R-:W-:Y:S03]  /*17200*/  LDSM.16.MT88.4 R68, [R38+0xc000] ;  /* 0x00c000002644783b */ /* 0x000fe60000004200 */
[C---:B------:R-:W-:Y:S01]  /*17210*/  HMMA.16816.F32.BF16 R52, R8.reuse, R20, R64 ;  /* 0x000000140834723c */ /* 0x040fe20000041840 */
[-C--:B-1----:R-:W-:Y:S01]  /*17220*/  FFMA.FTZ R2, R97, R0.reuse, -R3 ;  /* 0x0000000061027223 */ /* 0x082fe20000010803 */
[----:B------:R-:W-:Y:S01]  /*17230*/  MOV R97, R239 ;  /* 0x000000ef00617202 */ /* 0x000fe20000000f00 */
[----:B------:R-:W1:Y:S01]  /*17240*/  LDSM.16.MT88.4 R64, [R144+0xc000] ;  /* 0x00c000009040783b */ /* 0x000e620000004200 */
[----:B------:R3:W-:Y:S04]  /*17250*/  MUFU.EX2 R43, R4 ;  /* 0x00000004002b7308 */ /* 0x0007e80000000800 */
[----:B------:R2:W4:Y:S01]  /*17260*/  MUFU.EX2 R239, R2 ;  /* 0x0000000200ef7308 */ /* 0x0005220000000800 */
[C---:B------:R-:W-:Y:S08]  /*17270*/  HMMA.16816.F32.BF16 R76, R8.reuse, R22, R76 ;  /* 0x00000016084c723c */ /* 0x040ff0000004184c */
[----:B-----5:R-:W-:Y:S01]  /*17280*/  HMMA.16816.F32.BF16 R84, R8, R28, R84 ;  /* 0x0000001c0854723c */ /* 0x020fe20000041854 */
[-C--:B---3--:R-:W-:Y:S01]  /*17290*/  FFMA.FTZ R4, R99, R0.reuse, -R5 ;  /* 0x0000000063047223 */ /* 0x088fe20000010805 */
[----:B--2---:R-:W-:-:S03]  /*172a0*/  FFMA.FTZ R2, R111, R0, -R3 ;  /* 0x000000006f027223 */ /* 0x004fc60000010803 */
[----:B------:R2:W-:Y:S03]  /*172b0*/  MUFU.EX2 R237, R4 ;  /* 0x0000000400ed7308 */ /* 0x0005e60000000800 */
[----:B------:R-:W-:Y:S01]  /*172c0*/  HMMA.16816.F32.BF16 R48, R8, R30, R48 ;  /* 0x0000001e0830723c */ /* 0x000fe20000041830 */
[----:B------:R-:W-:Y:S01]  /*172d0*/  F2FP.BF16.F32.PACK_AB R8, R240, R242 ;  /* 0x000000f2f008723e */ /* 0x000fe200000010ff */
[----:B------:R3:W-:Y:S01]  /*172e0*/  MUFU.EX2 R238, R2 ;  /* 0x0000000200ee7308 */ /* 0x0007e20000000800 */
[----:B------:R-:W-:Y:S01]  /*172f0*/  F2FP.BF16.F32.PACK_AB R9, R246, R244 ;  /* 0x000000f4f609723e */ /* 0x000fe200000010ff */
[----:B------:R-:W-:Y:S01]  /*17300*/  LDSM.16.MT88.4 R28, [R144+0xc800] ;  /* 0x00c80000901c783b */ /* 0x000fe20000004200 */
[----:B------:R-:W-:Y:S02]  /*17310*/  F2FP.BF16.F32.PACK_AB R10, R243, R241 ;  /* 0x000000f1f30a723e */ /* 0x000fe400000010ff */
[----:B----4-:R-:W-:Y:S01]  /*17320*/  F2FP.BF16.F32.PACK_AB R11, R239, R245 ;  /* 0x000000f5ef0b723e */ /* 0x010fe200000010ff */
[----:B--2---:R-:W-:-:S06]  /*17330*/  FFMA.FTZ R4, R125, R0, -R3 ;  /* 0x000000007d047223 */ /* 0x004fcc0000010803 */
[----:B------:R-:W-:Y:S01]  /*17340*/  HMMA.16816.F32.BF16 R72, R8, R16, R56 ;  /* 0x000000100848723c */ /* 0x000fe20000041838 */
[----:B---3--:R-:W-:Y:S01]  /*17350*/  FFMA.FTZ R2, R92, R0, -R3 ;  /* 0x000000005c027223 */ /* 0x008fe20000010803 */
[----:B------:R-:W-:-:S03]  /*17360*/  MOV R92, R103 ;  /* 0x00000067005c7202 */ /* 0x000fc60000000f00 */
[----:B------:R2:W-:Y:S03]  /*17370*/  MUFU.EX2 R236, R2 ;  /* 0x0000000200ec7308 */ /* 0x0005e60000000800 */
[C---:B------:R-:W-:Y:S01]  /*17380*/  HMMA.16816.F32.BF16 R56, R8.reuse, R18, R44 ;  /* 0x000000120838723c */ /* 0x040fe2000004182c */
[----:B------:R-:W3:Y:S07]  /*17390*/  LDSM.16.MT88.4 R16, [R160+0xc800] ;  /* 0x00c80000a010783b */ /* 0x000eee0000004200 */
[----:B------:R-:W-:Y:S01]  /*173a0*/  HMMA.16816.F32.BF16 R24, R8, R12, R24 ;  /* 0x0000000c0818723c */ /* 0x000fe20000041818 */
[----:B--2---:R-:W-:-:S07]  /*173b0*/  FFMA.FTZ R2, R136, R0, -R5 ;  /* 0x0000000088027223 */ /* 0x004fce0000010805 */
[C---:B------:R-:W-:Y:S01]  /*173c0*/  HMMA.16816.F32.BF16 R20, R8.reuse, R14, R32 ;  /* 0x0000000e0814723c */ /* 0x040fe20000041820 */
[----:B------:R-:W2:Y:S01]  /*173d0*/  LDSM.16.MT88.4 R12, [R152+0xc800] ;  /* 0x00c80000980c783b */ /* 0x000ea20000004200 */
[----:B------:R4:W5:Y:S06]  /*173e0*/  MUFU.EX2 R234, R2 ;  /* 0x0000000200ea7308 */ /* 0x00096c0000000800 */
[----:B-1----:R-:W-:Y:S01]  /*173f0*/  HMMA.16816.F32.BF16 R32, R8, R64, R52 ;  /* 0x000000400820723c */ /* 0x002fe20000041834 */
[----:B----4-:R-:W-:-:S07]  /*17400*/  FFMA.FTZ R2, R94, R0, -R3 ;  /* 0x000000005e027223 */ /* 0x010fce0000010803 */
[C---:B------:R-:W-:Y:S01]  /*17410*/  HMMA.16816.F32.BF16 R44, R8.reuse, R66, R76 ;  /* 0x00000042082c723c */ /* 0x040fe2000004184c */
[----:B------:R-:W-:Y:S01]  /*17420*/  MOV R94, R219 ;  /* 0x000000db005e7202 */ /* 0x000fe20000000f00 */
[----:B------:R1:W4:Y:S06]  /*17430*/  MUFU.EX2 R233, R2 ;  /* 0x0000000200e97308 */ /* 0x00032c0000000800 */
[C---:B------:R-:W-:Y:S08]  /*17440*/  HMMA.16816.F32.BF16 R76, R8.reuse, R68, R84 ;  /* 0x00000044084c723c */ /* 0x040ff00000041854 */
[----:B------:R-:W-:Y:S01]  /*17450*/  HMMA.16816.F32.BF16 R52, R8, R70, R48 ;  /* 0x000000460834723c */ /* 0x000fe20000041830 */
[----:B------:R-:W2:Y:S01]  /*17460*/  LDSM.16.MT88.4 R48, [R38+0xc800] ;  /* 0x00c800002630783b */ /* 0x000ea20000004200 */
[----:B-----5:R-:W-:Y:S01]  /*17470*/  F2FP.BF16.F32.PACK_AB R8, R234, R43 ;  /* 0x0000002bea08723e */ /* 0x020fe200000010ff */
[----:B-1----:R-:W-:Y:S01]  /*17480*/  FFMA.FTZ R2, R131, R0, -R3 ;  /* 0x0000000083027223 */ /* 0x002fe20000010803 */
[----:B------:R-:W-:-:S02]  /*17490*/  F2FP.BF16.F32.PACK_AB R9, R235, R238 ;  /* 0x000000eeeb09723e */ /* 0x000fc400000010ff */
[----:B------:R-:W-:Y:S01]  /*174a0*/  F2FP.BF16.F32.PACK_AB R10, R237, R41 ;  /* 0x00000029ed0a723e */ /* 0x000fe200000010ff */
[----:B------:R1:W-:Y:S01]  /*174b0*/  MUFU.EX2 R219, R2 ;  /* 0x0000000200db7308 */ /* 0x0003e20000000800 */
[----:B----4-:R-:W-:-:S07]  /*174c0*/  F2FP.BF16.F32.PACK_AB R11, R233, R236 ;  /* 0x000000ece90b723e */ /* 0x010fce00000010ff */
[----:B---3--:R-:W-:Y:S01]  /*174d0*/  HMMA.16816.F32.BF16 R64, R8, R18, R56 ;  /* 0x000000120840723c */ /* 0x008fe20000041838 */
[----:B-1----:R-:W-:Y:S01]  /*174e0*/  FFMA.FTZ R2, R95, R0, -R3 ;  /* 0x000000005f027223 */ /* 0x002fe20000010803 */
[----:B------:R-:W-:-:S06]  /*174f0*/  MOV R95, R118 ;  /* 0x00000076005f7202 */ /* 0x000fcc0000000f00 */
[C---:B--2---:R-:W-:Y:S01]  /*17500*/  HMMA.16816.F32.BF16 R56, R8.reuse, R12, R24 ;  /* 0x0000000c0838723c */ /* 0x044fe20000041818 */
[----:B------:R-:W-:Y:S01]  /*17510*/  MOV R118, R123 ;  /* 0x0000007b00767202 */ /* 0x000fe20000000f00 */
[----:B------:R1:W-:Y:S01]  /*17520*/  MUFU.EX2 R232, R2 ;  /* 0x0000000200e87308 */ /* 0x0003e20000000800 */
[----:B------:R-:W-:Y:S02]  /*17530*/  MOV R123, R101 ;  /* 0x00000065007b7202 */ /* 0x000fe40000000f00 */
[----:B------:R-:W-:Y:S02]  /*17540*/  MOV R101, R222 ;  /* 0x000000de00657202 */ /* 0x000fe40000000f00 */
[----:B------:R2:W-:Y:S01]  /*17550*/  MUFU.EX2 R222, R4 ;  /* 0x0000000400de7308 */ /* 0x0005e20000000800 */
[----:B------:R-:W-:Y:S01]  /*17560*/  HMMA.16816.F32.BF16 R20, R8, R14, R20 ;  /* 0x0000000e0814723c */ /* 0x000fe20000041814 */
[----:B------:R-:W3:Y:S01]  /*17570*/  LDSM.16.MT88.4 R12, [R152+0xd000] ;  /* 0x00d00000980c783b */ /* 0x000ee20000004200 */
[----:B-1----:R-:W-:-:S06]  /*17580*/  FFMA.FTZ R2, R140, R0, -R5 ;  /* 0x000000008c027223 */ /* 0x002fcc0000010805 */
[----:B------:R-:W-:Y:S01]  /*17590*/  HMMA.16816.F32.BF16 R72, R8, R16, R72 ;  /* 0x000000100848723c */ /* 0x000fe20000041848 */
[----:B------:R-:W1:Y:S01]  /*175a0*/  LDSM.16.MT88.4 R16, [R160+0xd000] ;  /* 0x00d00000a010783b */ /* 0x000e620000004200 */
[----:B------:R4:W-:Y:S01]  /*175b0*/  MUFU.EX2 R140, R6 ;  /* 0x00000006008c7308 */ /* 0x0009e20000000800 */
[----:B--2---:R-:W-:-:S03]  /*175c0*/  FFMA.FTZ R4, R147, R0, -R5 ;  /* 0x0000000093047223 */ /* 0x004fc60000010805 */
[----:B------:R2:W-:Y:S02]  /*175d0*/  MUFU.EX2 R216, R2 ;  /* 0x0000000200d87308 */ /* 0x0005e40000000800 */
[C---:B------:R-:W-:Y:S01]  /*175e0*/  HMMA.16816.F32.BF16 R24, R8.reuse, R28, R32 ;  /* 0x0000001c0818723c */ /* 0x040fe20000041820 */
[----:B------:R-:W-:Y:S01]  /*175f0*/  LDSM.16.MT88.4 R32, [R38+0xd000] ;  /* 0x00d000002620783b */ /* 0x000fe20000004200 */
[----:B------:R5:W3:Y:S06]  /*17600*/  MUFU.EX2 R214, R4 ;  /* 0x0000000400d67308 */ /* 0x000aec0000000800 */
[----:B------:R-:W-:Y:S01]  /*17610*/  HMMA.16816.F32.BF16 R68, R8, R30, R44 ;  /* 0x0000001e0844723c */ /* 0x000fe2000004182c */
[----:B------:R-:W1:Y:S01]  /*17620*/  LDSM.16.MT88.4 R28, [R144+0xd000] ;  /* 0x00d00000901c783b */ /* 0x000e620000004200 */
[----:B----4-:R-:W-:Y:S01]  /*17630*/  FFMA.FTZ R6, R155, R0, -R5 ;  /* 0x000000009b067223 */ /* 0x010fe20000010805 */
[----:B------:R-:W-:Y:S01]  /*17640*/  MOV R155, R132 ;  /* 0x00000084009b7202 */ /* 0x000fe20000000f00 */
[----:B--2---:R-:W-:-:S02]  /*17650*/  FFMA.FTZ R2, R115, R0, -R3 ;  /* 0x0000000073027223 */ /* 0x004fc40000010803 */
[----:B------:R2:W-:Y:S01]  /*17660*/  MUFU.EX2 R129, R6 ;  /* 0x0000000600817308 */ /* 0x0005e20000000800 */
[----:B-----5:R-:W-:Y:S01]  /*17670*/  FFMA.FTZ R4, R130, R0, -R5 ;  /* 0x0000000082047223 */ /* 0x020fe20000010805 */
[C---:B------:R-:W-:Y:S02]  /*17680*/  HMMA.16816.F32.BF16 R80, R8.reuse, R48, R76 ;  /* 0x000000300850723c */ /* 0x040fe4000004184c */
[----:B------:R-:W4:Y:S04]  /*17690*/  MUFU.EX2 R215, R2 ;  /* 0x0000000200d77308 */ /* 0x000f280000000800 */
[----:B------:R-:W5:Y:S02]  /*176a0*/  MUFU.EX2 R218, R4 ;  /* 0x0000000400da7308 */ /* 0x000f640000000800 */
[----:B------:R-:W-:Y:S01]  /*176b0*/  HMMA.16816.F32.BF16 R48, R8, R50, R52 ;  /* 0x000000320830723c */ /* 0x000fe20000041834 */
[----:B---3--:R-:W-:-:S02]  /*176c0*/  F2FP.BF16.F32.PACK_AB R8, R216, R214 ;  /* 0x000000d6d808723e */ /* 0x008fc400000010ff */
[----:B------:R-:W-:Y:S01]  /*176d0*/  F2FP.BF16.F32.PACK_AB R9, R222, R219 ;  /* 0x000000dbde09723e */ /* 0x000fe200000010ff */
[----:B--2---:R-:W-:Y:S01]  /*176e0*/  FFMA.FTZ R6, R162, R0, -R5 ;  /* 0x00000000a2067223 */ /* 0x004fe20000010805 */
[----:B------:R-:W-:Y:S02]  /*176f0*/  MOV R162, R120 ;  /* 0x0000007800a27202 */ /* 0x000fe40000000f00 */
[----:B----4-:R-:W-:Y:S01]  /*17700*/  F2FP.BF16.F32.PACK_AB R11, R215, R232 ;  /* 0x000000e8d70b723e */ /* 0x010fe200000010ff */
[----:B------:R-:W-:Y:S01]  /*17710*/  FFMA.FTZ R2, R142, R0, -R3 ;  /* 0x000000008e027223 */ /* 0x000fe20000010803 */
[----:B-----5:R-:W-:-:S03]  /*17720*/  F2FP.BF16.F32.PACK_AB R10, R218, R217 ;  /* 0x000000d9da0a723e */ /* 0x020fc600000010ff */
[----:B------:R2:W-:Y:S01]  /*17730*/  MUFU.EX2 R213, R2 ;  /* 0x0000000200d57308 */ /* 0x0005e20000000800 */
[----:B------:R-:W-:-:S04]  /*17740*/  FFMA.FTZ R4, R137, R0, -R3 ;  /* 0x0000000089047223 */ /* 0x000fc80000010803 */
[----:B------:R3:W-:Y:S01]  /*17750*/  MUFU.EX2 R212, R4 ;  /* 0x0000000400d47308 */ /* 0x0007e20000000800 */
[C---:B------:R-:W-:Y:S08]  /*17760*/  HMMA.16816.F32.BF16 R52, R8.reuse, R12, R56 ;  /* 0x0000000c0834723c */ /* 0x040ff00000041838 */
[----:B------:R-:W-:Y:S01]  /*17770*/  HMMA.16816.F32.BF16 R44, R8, R14, R20 ;  /* 0x0000000e082c723c */ /* 0x000fe20000041814 */
[----:B------:R-:W4:Y:S01]  /*17780*/  LDSM.16.MT88.4 R12, [R152+0xd800] ;  /* 0x00d80000980c783b */ /* 0x000f220000004200 */
[-C--:B--2---:R-:W-:Y:S01]  /*17790*/  FFMA.FTZ R2, R127, R0.reuse, -R3 ;  /* 0x000000007f027223 */ /* 0x084fe20000010803 */
[----:B---3--:R-:W-:-:S03]  /*177a0*/  FFMA.FTZ R4, R157, R0, -R5 ;  /* 0x000000009d047223 */ /* 0x008fc60000010805 */
[----:B------:R2:W-:Y:S01]  /*177b0*/  MUFU.EX2 R147, R2 ;  /* 0x0000000200937308 */ /* 0x0005e20000000800 */
[----:B------:R-:W-:Y:S01]  /*177c0*/  MOV R157, R118 ;  /* 0x00000076009d7202 */ /* 0x000fe20000000f00 */
[C---:B-1----:R-:W-:Y:S02]  /*177d0*/  HMMA.16816.F32.BF16 R76, R8.reuse, R16, R72 ;  /* 0x00000010084c723c */ /* 0x042fe40000041848 */
[----:B------:R1:W-:Y:S06]  /*177e0*/  MUFU.EX2 R142, R4 ;  /* 0x00000004008e7308 */ /* 0x0003ec0000000800 */
[----:B------:R-:W-:Y:S01]  /*177f0*/  HMMA.16816.F32.BF16 R64, R8, R18, R64 ;  /* 0x000000120840723c */ /* 0x000fe20000041840 */
[----:B------:R-:W3:Y:S01]  /*17800*/  LDSM.16.MT88.4 R16, [R160+0xd800] ;  /* 0x00d80000a010783b */ /* 0x000ee20000004200 */
[----:B--2---:R-:W-:Y:S01]  /*17810*/  FFMA.FTZ R2, R153, R0, -R5 ;  /* 0x0000000099027223 */ /* 0x004fe20000010805 */
[----:B------:R-:W-:-:S03]  /*17820*/  MOV R153, R105 ;  /* 0x0000006900997202 */ /* 0x000fc60000000f00 */
[----:B------:R2:W5:Y:S01]  /*17830*/  MUFU.EX2 R141, R2 ;  /* 0x00000002008d7308 */ /* 0x0005620000000800 */
[----:B-1----:R-:W-:Y:S01]  /*17840*/  FFMA.FTZ R4, R143, R0, -R5 ;  /* 0x000000008f047223 */ /* 0x002fe20000010805 */
[----:B------:R-:W-:Y:S01]  /*17850*/  HMMA.16816.F32.BF16 R20, R8, R28, R24 ;  /* 0x0000001c0814723c */ /* 0x000fe20000041818 */
[----:B------:R-:W-:Y:S01]  /*17860*/  LDSM.16.MT88.4 R24, [R144+0xd800] ;  /* 0x00d800009018783b */ /* 0x000fe20000004200 */
[----:B------:R-:W-:-:S06]  /*17870*/  MOV R143, R117 ;  /* 0x00000075008f7202 */ /* 0x000fcc0000000f00 */
[C---:B------:R-:W-:Y:S01]  /*17880*/  HMMA.16816.F32.BF16 R72, R8.reuse, R30, R68 ;  /* 0x0000001e0848723c */ /* 0x040fe20000041844 */
[----:B--2---:R-:W-:Y:S02]  /*17890*/  FFMA.FTZ R2, R138, R0, -R3 ;  /* 0x000000008a027223 */ /* 0x004fe40000010803 */
[----:B------:R1:W2:Y:S05]  /*178a0*/  MUFU.EX2 R138, R4 ;  /* 0x00000004008a7308 */ /* 0x0002aa0000000800 */
[C---:B------:R-:W-:Y:S01]  /*178b0*/  HMMA.16816.F32.BF16 R80, R8.reuse, R32, R80 ;  /* 0x000000200850723c */ /* 0x040fe20000041850 */
[----:B------:R-:W4:Y:S07]  /*178c0*/  MUFU.EX2 R137, R2 ;  /* 0x0000000200897308 */ /* 0x000f2e0000000800 */
[----:B------:R-:W-:Y:S01]  /*178d0*/  HMMA.16816.F32.BF16 R28, R8, R34, R48 ;  /* 0x00000022081c723c */ /* 0x000fe20000041830 */
[----:B------:R-:W3:Y:S01]  /*178e0*/  LDSM.16.MT88.4 R32, [R38+0xd800] ;  /* 0x00d800002620783b */ /* 0x000ee20000004200 */
[----:B-----5:R-:W-:-:S02]  /*178f0*/  F2FP.BF16.F32.PACK_AB R8, R141, R142 ;  /* 0x0000008e8d08723e */ /* 0x020fc400000010ff */
[----:B------:R-:W-:Y:S01]  /*17900*/  F2FP.BF16.F32.PACK_AB R9, R212, R213 ;  /* 0x000000d5d409723e */ /* 0x000fe200000010ff */
[--C-:B-1----:R-:W-:Y:S01]  /*17910*/  FFMA.FTZ R4, R145, R0, -R3.reuse ;  /* 0x0000000091047223 */ /* 0x102fe20000010803 */
[----:B--2---:R-:W-:Y:S01]  /*17920*/  F2FP.BF16.F32.PACK_AB R10, R138, R140 ;  /* 0x0000008c8a0a723e */ /* 0x004fe200000010ff */
[----:B------:R-:W-:Y:S01]  /*17930*/  LDSM.16.MT88.4 R48, [R144+0xe000] ;  /* 0x00e000009030783b */ /* 0x000fe20000004200 */
[----:B----4-:R-:W-:Y:S01]  /*17940*/  F2FP.BF16.F32.PACK_AB R11, R137, R147 ;  /* 0x00000093890b723e */ /* 0x010fe200000010ff */
[----:B------:R-:W-:Y:S01]  /*17950*/  FFMA.FTZ R2, R150, R0, -R3 ;  /* 0x0000000096027223 */ /* 0x000fe20000010803 */
[----:B------:R-:W-:Y:S01]  /*17960*/  MOV R145, R96 ;  /* 0x0000006000917202 */ /* 0x000fe20000000f00 */
[----:B------:R1:W-:Y:S01]  /*17970*/  MUFU.EX2 R130, R4 ;  /* 0x0000000400827308 */ /* 0x0003e20000000800 */
[----:B------:R-:W-:Y:S02]  /*17980*/  MOV R96, R108 ;  /* 0x0000006c00607202 */ /* 0x000fe40000000f00 */
[----:B------:R-:W-:Y:S01]  /*17990*/  MOV R108, R109 ;  /* 0x0000006d006c7202 */ /* 0x000fe20000000f00 */
[----:B------:R-:W-:Y:S01]  /*179a0*/  HMMA.16816.F32.BF16 R52, R8, R12, R52 ;  /* 0x0000000c0834723c */ /* 0x000fe20000041834 */
[----:B------:R2:W-:Y:S01]  /*179b0*/  MUFU.EX2 R133, R2 ;  /* 0x0000000200857308 */ /* 0x0005e20000000800 */
[----:B------:R-:W-:-:S02]  /*179c0*/  MOV R109, R112 ;  /* 0x00000070006d7202 */ /* 0x000fc40000000f00 */
[----:B------:R-:W-:Y:S02]  /*179d0*/  MOV R112, R113 ;  /* 0x0000007100707202 */ /* 0x000fe40000000f00 */
[----:B------:R-:W-:Y:S02]  /*179e0*/  MOV R113, R128 ;  /* 0x0000008000717202 */ /* 0x000fe40000000f00 */
[C---:B------:R-:W-:Y:S01]  /*179f0*/  HMMA.16816.F32.BF16 R44, R8.reuse, R14, R44 ;  /* 0x0000000e082c723c */ /* 0x040fe2000004182c */
[----:B------:R-:W4:Y:S01]  /*17a00*/  LDSM.16.MT88.4 R12, [R152+0xe000] ;  /* 0x00e00000980c783b */ /* 0x000f220000004200 */
[----:B-1----:R-:W-:Y:S01]  /*17a10*/  FFMA.FTZ R4, R166, R0, -R5 ;  /* 0x00000000a6047223 */ /* 0x002fe20000010805 */
[----:B------:R-:W-:Y:S02]  /*17a20*/  MOV R150, R124 ;  /* 0x0000007c00967202 */ /* 0x000fe40000000f00 */
[----:B------:R-:W-:Y:S01]  /*17a30*/  MOV R166, R112 ;  /* 0x0000007000a67202 */ /* 0x000fe20000000f00 */
[----:B------:R1:W-:Y:S01]  /*17a40*/  MUFU.EX2 R128, R4 ;  /* 0x0000000400807308 */ /* 0x0003e20000000800 */
[----:B--2---:R-:W-:Y:S01]  /*17a50*/  FFMA.FTZ R2, R139, R0, -R3 ;  /* 0x000000008b027223 */ /* 0x004fe20000010803 */
[----:B---3--:R-:W-:Y:S01]  /*17a60*/  HMMA.16816.F32.BF16 R76, R8, R16, R76 ;  /* 0x00000010084c723c */ /* 0x008fe2000004184c */
[----:B------:R-:W-:-:S02]  /*17a70*/  MOV R139, R109 ;  /* 0x0000006d008b7202 */ /* 0x000fc40000000f00 */
[----:B------:R2:W-:Y:S05]  /*17a80*/  MUFU.EX2 R136, R2 ;  /* 0x0000000200887308 */ /* 0x0005ea0000000800 */
[----:B------:R-:W-:Y:S01]  /*17a90*/  HMMA.16816.F32.BF16 R68, R8, R18, R64 ;  /* 0x000000120844723c */ /* 0x000fe20000041840 */
[----:B------:R-:W3:Y:S01]  /*17aa0*/  LDSM.16.MT88.4 R16, [R160+0xe000] ;  /* 0x00e00000a010783b */ /* 0x000ee20000004200 */
[----:B-1----:R-:W-:Y:S01]  /*17ab0*/  FFMA.FTZ R4, R149, R0, -R5 ;  /* 0x0000000095047223 */ /* 0x002fe20000010805 */
[----:B------:R-:W-:-:S03]  /*17ac0*/  MOV R149, R96 ;  /* 0x0000006000957202 */ /* 0x000fc60000000f00 */
[----:B------:R1:W-:Y:S01]  /*17ad0*/  MUFU.EX2 R131, R4 ;  /* 0x0000000400837308 */ /* 0x0003e20000000800 */
[----:B--2---:R-:W-:Y:S01]  /*17ae0*/  FFMA.FTZ R2, R163, R0, -R5 ;  /* 0x00000000a3027223 */ /* 0x004fe20000010805 */
[C---:B------:R-:W-:Y:S01]  /*17af0*/  HMMA.16816.F32.BF16 R80, R8.reuse, R32, R80 ;  /* 0x000000200850723c */ /* 0x040fe20000041850 */
[----:B------:R-:W-:Y:S02]  /*17b00*/  MOV R163, R108 ;  /* 0x0000006c00a37202 */ /* 0x000fe40000000f00 */
[----:B------:R2:W5:Y:S05]  /*17b10*/  MUFU.EX2 R132, R2 ;  /* 0x0000000200847308 */ /* 0x00056a0000000800 */
[----:B------:R-:W-:Y:S01]  /*17b20*/  HMMA.16816.F32.BF16 R56, R8, R24, R20 ;  /* 0x000000180838723c */ /* 0x000fe20000041814 */
[----:B-1----:R-:W-:Y:S01]  /*17b30*/  FFMA.FTZ R4, R154, R0, -R3 ;  /* 0x000000009a047223 */ /* 0x002fe20000010803 */
[----:B------:R-:W-:-:S06]  /*17b40*/  MOV R154, R123 ;  /* 0x0000007b009a7202 */ /* 0x000fcc0000000f00 */
[----:B------:R-:W-:Y:S01]  /*17b50*/  HMMA.16816.F32.BF16 R64, R8, R26, R72 ;  /* 0x0000001a0840723c */ /* 0x000fe20000041848 */
[----:B--2---:R-:W-:Y:S01]  /*17b60*/  FFMA.FTZ R2, R146, R0, -R3 ;  /* 0x0000000092027223 */ /* 0x004fe20000010803 */
[----:B------:R-:W1:Y:S01]  /*17b70*/  LDSM.16.MT88.4 R24, [R38+0xe000] ;  /* 0x00e000002618783b */ /* 0x000e620000004200 */
[----:B------:R2:W-:Y:S01]  /*17b80*/  MUFU.EX2 R125, R4 ;  /* 0x00000004007d7308 */ /* 0x0005e20000000800 */
[----:B------:R-:W-:-:S03]  /*17b90*/  MOV R146, R113 ;  /* 0x0000007100927202 */ /* 0x000fc60000000f00 */
[----:B------:R-:W4:Y:S01]  /*17ba0*/  MUFU.EX2 R127, R2 ;  /* 0x00000002007f7308 */ /* 0x000f220000000800 */
[----:B------:R-:W-:Y:S01]  /*17bb0*/  HMMA.16816.F32.BF16 R32, R8, R34, R28 ;  /* 0x000000220820723c */ /* 0x000fe2000004181c */
[----:B-----5:R-:W-:Y:S01]  /*17bc0*/  F2FP.BF16.F32.PACK_AB R8, R132, R128 ;  /* 0x000000808408723e */ /* 0x020fe200000010ff */
[----:B------:R-:W-:Y:S01]  /*17bd0*/  LDSM.16.MT88.4 R28, [R144+0xe800] ;  /* 0x00e80000901c783b */ /* 0x000fe20000004200 */
[----:B------:R-:W-:Y:S02]  /*17be0*/  F2FP.BF16.F32.PACK_AB R9, R130, R133 ;  /* 0x000000858209723e */ /* 0x000fe400000010ff */
[----:B------:R-:W-:Y:S01]  /*17bf0*/  F2FP.BF16.F32.PACK_AB R10, R131, R129 ;  /* 0x00000081830a723e */ /* 0x000fe200000010ff */
[----:B--2---:R-:W-:Y:S01]  /*17c00*/  FFMA.FTZ R4, R171, R0, -R5 ;  /* 0x00000000ab047223 */ /* 0x004fe20000010805 */
[----:B------:R-:W-:Y:S02]  /*17c10*/  MOV R171, R122 ;  /* 0x0000007a00ab7202 */ /* 0x000fe40000000f00 */
[----:B------:R2:W-:Y:S01]  /*17c20*/  MUFU.EX2 R122, R6 ;  /* 0x00000006007a7308 */ /* 0x0005e20000000800 */
[----:B----4-:R-:W-:Y:S01]  /*17c30*/  F2FP.BF16.F32.PACK_AB R11, R127, R136 ;  /* 0x000000887f0b723e */ /* 0x010fe200000010ff */
[----:B------:R-:W-:Y:S01]  /*17c40*/  FFMA.FTZ R2, R159, R0, -R3 ;  /* 0x000000009f027223 */ /* 0x000fe20000010803 */
[----:B------:R-:W-:-:S02]  /*17c50*/  MOV R159, R119 ;  /* 0x00000077009f7202 */ /* 0x000fc40000000f00 */
[----:B------:R4:W-:Y:S03]  /*17c60*/  MUFU.EX2 R119, R4 ;  /* 0x0000000400777308 */ /* 0x0009e60000000800 */
[----:B------:R-:W-:Y:S01]  /*17c70*/  HMMA.16816.F32.BF16 R52, R8, R12, R52 ;  /* 0x0000000c0834723c */ /* 0x000fe20000041834 */
[----:B------:R5:W-:Y:S01]  /*17c80*/  MUFU.EX2 R124, R2 ;  /* 0x00000002007c7308 */ /* 0x000be20000000800 */
[----:B--2---:R-:W-:-:S06]  /*17c90*/  FFMA.FTZ R6, R172, R0, -R5 ;  /* 0x00000000ac067223 */ /* 0x004fcc0000010805 */
[C---:B------:R-:W-:Y:S01]  /*17ca0*/  HMMA.16816.F32.BF16 R20, R8.reuse, R14, R44 ;  /* 0x0000000e0814723c */ /* 0x040fe2000004182c */
[----:B------:R-:W2:Y:S01]  /*17cb0*/  LDSM.16.MT88.4 R12, [R152+0xe800] ;  /* 0x00e80000980c783b */ /* 0x000ea20000004200 */
[----:B------:R1:W-:Y:S01]  /*17cc0*/  MUFU.EX2 R114, R6 ;  /* 0x0000000600727308 */ /* 0x0003e20000000800 */
[----:B----4-:R-:W-:Y:S01]  /*17cd0*/  FFMA.FTZ R4, R158, R0, -R5 ;  /* 0x000000009e047223 */ /* 0x010fe20000010805 */
[----:B------:R-:W-:Y:S01]  /*17ce0*/  MOV R158, R104 ;  /* 0x00000068009e7202 */ /* 0x000fe20000000f00 */
[----:B-----5:R-:W-:Y:S02]  /*17cf0*/  FFMA.FTZ R2, R151, R0, -R3 ;  /* 0x0000000097027223 */ /* 0x020fe40000010803 */
[----:B------:R4:W-:Y:S01]  /*17d00*/  MUFU.EX2 R126, R4 ;  /* 0x00000004007e7308 */ /* 0x0009e20000000800 */
[----:B---3--:R-:W-:Y:S01]  /*17d10*/  HMMA.16816.F32.BF16 R72, R8, R16, R76 ;  /* 0x000000100848723c */ /* 0x008fe2000004184c */
[----:B------:R-:W-:Y:S02]  /*17d20*/  MOV R151, R102 ;  /* 0x0000006600977202 */ /* 0x000fe40000000f00 */
[----:B------:R3:W-:Y:S01]  /*17d30*/  MUFU.EX2 R123, R2 ;  /* 0x00000002007b7308 */ /* 0x0007e20000000800 */
[----:B-1----:R-:W-:-:S04]  /*17d40*/  FFMA.FTZ R6, R180, R0, -R5 ;  /* 0x00000000b4067223 */ /* 0x002fc80000010805 */
[----:B------:R-:W-:Y:S01]  /*17d50*/  HMMA.16816.F32.BF16 R68, R8, R18, R68 ;  /* 0x000000120844723c */ /* 0x000fe20000041844 */
[----:B------:R-:W1:Y:S01]  /*17d60*/  LDSM.16.MT88.4 R16, [R160+0xe800] ;  /* 0x00e80000a010783b */ /* 0x000e620000004200 */
[----:B------:R5:W-:Y:S01]  /*17d70*/  MUFU.EX2 R106, R6 ;  /* 0x00000006006a7308 */ /* 0x000be20000000800 */
[----:B----4-:R-:W-:-:S05]  /*17d80*/  FFMA.FTZ R4, R164, R0, -R3 ;  /* 0x00000000a4047223 */ /* 0x010fca0000010803 */
[C---:B------:R-:W-:Y:S01]  /*17d90*/  HMMA.16816.F32.BF16 R44, R8.reuse, R48, R56 ;  /* 0x00000030082c723c */ /* 0x040fe20000041838 */
[--C-:B---3--:R-:W-:Y:S01]  /*17da0*/  FFMA.FTZ R2, R165, R0, -R5.reuse ;  /* 0x00000000a5027223 */ /* 0x108fe20000010805 */
[----:B------:R-:W-:Y:S01]  /*17db0*/  MOV R165, R116 ;  /* 0x0000007400a57202 */ /* 0x000fe20000000f00 */
[----:B------:R3:W-:Y:S04]  /*17dc0*/  MUFU.EX2 R117, R4 ;  /* 0x0000000400757308 */ /* 0x0007e80000000800 */
[----:B------:R4:W2:Y:S01]  /*17dd0*/  MUFU.EX2 R120, R2 ;  /* 0x0000000200787308 */ /* 0x0008a20000000800 */
[----:B------:R-:W-:Y:S01]  /*17de0*/  HMMA.16816.F32.BF16 R56, R8, R50, R64 ;  /* 0x000000320838723c */ /* 0x000fe20000041840 */
[----:B-----5:R-:W-:-:S07]  /*17df0*/  FFMA.FTZ R6, R188, R0, -R5 ;  /* 0x00000000bc067223 */ /* 0x020fce0000010805 */
[C---:B------:R-:W-:Y:S01]  /*17e00*/  HMMA.16816.F32.BF16 R76, R8.reuse, R24, R80 ;  /* 0x00000018084c723c */ /* 0x040fe20000041850 */
[----:B---3--:R-:W-:Y:S01]  /*17e10*/  FFMA.FTZ R4, R179, R0, -R5 ;  /* 0x00000000b3047223 */ /* 0x008fe20000010805 */
[----:B------:R-:W-:Y:S02]  /*17e20*/  MOV R83, R101 ;  /* 0x0000006500537202 */ /* 0x000fe40000000f00 */
[----:B------:R-:W-:Y:S01]  /*17e30*/  MOV R82, R100 ;  /* 0x0000006400527202 */ /* 0x000fe20000000f00 */
[----:B----4-:R-:W-:Y:S01]  /*17e40*/  FFMA.FTZ R2, R156, R0, -R3 ;  /* 0x000000009c027223 */ /* 0x010fe20000010803 */
[----:B------:R-:W-:Y:S01]  /*17e50*/  MOV R156, R121 ;  /* 0x00000079009c7202 */ /* 0x000fe20000000f00 */
[----:B------:R3:W-:Y:S01]  /*17e60*/  MUFU.EX2 R112, R4 ;  /* 0x0000000400707308 */ /* 0x0007e20000000800 */
[----:B------:R-:W-:Y:S01]  /*17e70*/  HMMA.16816.F32.BF16 R48, R8, R26, R32 ;  /* 0x0000001a0830723c */ /* 0x000fe20000041820 */
[----:B--2---:R-:W-:Y:S01]  /*17e80*/  F2FP.BF16.F32.PACK_AB R8, R120, R119 ;  /* 0x000000777808723e */ /* 0x004fe200000010ff */
[----:B------:R-:W2:Y:S01]  /*17e90*/  LDSM.16.MT88.4 R32, [R38+0xe800] ;  /* 0x00e800002620783b */ /* 0x000ea20000004200 */
[----:B------:R4:W5:Y:S01]  /*17ea0*/  MUFU.EX2 R121, R2 ;  /* 0x0000000200797308 */ /* 0x0009620000000800 */
[----:B------:R-:W-:-:S02]  /*17eb0*/  F2FP.BF16.F32.PACK_AB R9, R125, R124 ;  /* 0x0000007c7d09723e */ /* 0x000fc400000010ff */
[----:B------:R-:W-:Y:S01]  /*17ec0*/  F2FP.BF16.F32.PACK_AB R10, R126, R122 ;  /* 0x0000007a7e0a723e */ /* 0x000fe200000010ff */
[----:B------:R1:W-:Y:S01]  /*17ed0*/  MUFU.EX2 R100, R6 ;  /* 0x0000000600647308 */ /* 0x0003e20000000800 */
[----:B------:R-:W-:Y:S02]  /*17ee0*/  MOV R164, R156 ;  /* 0x0000009c00a47202 */ /* 0x000fe40000000f00 */
[----:B------:R-:W-:Y:S02]  /*17ef0*/  MOV R156, R162 ;  /* 0x000000a2009c7202 */ /* 0x000fe40000000f00 */
[----:B------:R-:W-:Y:S01]  /*17f00*/  MOV R162, R154 ;  /* 0x0000009a00a27202 */ /* 0x000fe20000000f00 */
[----:B---3--:R-:W-:Y:S01]  /*17f10*/  FFMA.FTZ R4, R170, R0, -R5 ;  /* 0x00000000aa047223 */ /* 0x008fe20000010805 */
[----:B------:R-:W-:Y:S02]  /*17f20*/  MOV R154, R146 ;  /* 0x00000092009a7202 */ /* 0x000fe40000000f00 */
[----:B------:R-:W-:Y:S01]  /*17f30*/  MOV R146, R95 ;  /* 0x0000005f00927202 */ /* 0x000fe20000000f00 */
[----:B----4-:R-:W-:Y:S01]  /*17f40*/  FFMA.FTZ R2, R169, R0, -R3 ;  /* 0x00000000a9027223 */ /* 0x010fe20000010803 */
[----:B-----5:R-:W-:Y:S01]  /*17f50*/  F2FP.BF16.F32.PACK_AB R11, R121, R123 ;  /* 0x0000007b790b723e */ /* 0x020fe200000010ff */
[----:B------:R3:W-:Y:S01]  /*17f60*/  MUFU.EX2 R115, R4 ;  /* 0x0000000400737308 */ /* 0x0007e20000000800 */
[----:B------:R-:W-:Y:S01]  /*17f70*/  MOV R169, R158 ;  /* 0x0000009e00a97202 */ /* 0x000fe20000000f00 */
[----:B-1----:R-:W-:Y:S01]  /*17f80*/  FADD.FTZ R6, R82, R36 ;  /* 0x0000002452067221 */ /* 0x002fe20000010000 */
[----:B------:R-:W-:Y:S01]  /*17f90*/  MOV R158, R159 ;  /* 0x0000009f009e7202 */ /* 0x000fe20000000f00 */
[----:B------:R1:W-:Y:S01]  /*17fa0*/  MUFU.EX2 R116, R2 ;  /* 0x0000000200747308 */ /* 0x0003e20000000800 */
[----:B------:R-:W-:Y:S01]  /*17fb0*/  MOV R159, R149 ;  /* 0x00000095009f7202 */ /* 0x000fe20000000f00 */
[----:B------:R-:W-:Y:S01]  /*17fc0*/  HMMA.16816.F32.BF16 R52, R8, R12, R52 ;  /* 0x0000000c0834723c */ /* 0x000fe20000041834 */
[----:B------:R-:W-:-:S02]  /*17fd0*/  MOV R149, R145 ;  /* 0x0000009100957202 */ /* 0x000fc40000000f00 */
[----:B------:R-:W-:Y:S02]  /*17fe0*/  MOV R145, R94 ;  /* 0x0000005e00917202 */ /* 0x000fe40000000f00 */
[----:B------:R-:W-:-:S03]  /*17ff0*/  MOV R94, R97 ;  /* 0x00000061005e7202 */ /* 0x000fc60000000f00 */
[C---:B------:R-:W-:Y:S01]  /*18000*/  HMMA.16816.F32.BF16 R24, R8.reuse, R14, R20 ;  /* 0x0000000e0818723c */ /* 0x040fe20000041814 */
[----:B------:R-:W4:Y:S01]  /*18010*/  LDSM.16.MT88.4 R12, [R152+0xf000] ;  /* 0x00f00000980c783b */ /* 0x000f220000004200 */
[-CC-:B---3--:R-:W-:Y:S01]  /*18020*/  FFMA.FTZ R4, R173, R0.reuse, -R3.reuse ;  /* 0x00000000ad047223 */ /* 0x188fe20000010803 */
[-C--:B-1----:R-:W-:Y:S01]  /*18030*/  FFMA.FTZ R2, R161, R0.reuse, -R3 ;  /* 0x00000000a1027223 */ /* 0x082fe20000010803 */
[----:B------:R-:W-:Y:S02]  /*18040*/  MOV R161, R83 ;  /* 0x0000005300a17202 */ /* 0x000fe40000000f00 */
[----:B------:R1:W-:Y:S02]  /*18050*/  MUFU.EX2 R109, R4 ;  /* 0x00000004006d7308 */ /* 0x0003e40000000800 */
[C---:B------:R-:W-:Y:S01]  /*18060*/  HMMA.16816.F32.BF16 R20, R8.reuse, R28, R44 ;  /* 0x0000001c0814723c */ /* 0x040fe2000004182c */
[----:B------:R-:W-:Y:S01]  /*18070*/  LDSM.16.MT88.4 R44, [R38+0xf000] ;  /* 0x00f00000262c783b */ /* 0x000fe20000004200 */
[----:B------:R3:W-:Y:S06]  /*18080*/  MUFU.EX2 R118, R2 ;  /* 0x0000000200767308 */ /* 0x0007ec0000000800 */
[----:B------:R-:W-:Y:S01]  /*18090*/  HMMA.16816.F32.BF16 R56, R8, R30, R56 ;  /* 0x0000001e0838723c */ /* 0x000fe20000041838 */
[----:B------:R-:W5:Y:S01]  /*180a0*/  LDSM.16.MT88.4 R28, [R144+0xf000] ;  /* 0x00f00000901c783b */ /* 0x000f620000004200 */
[-CC-:B-1----:R-:W-:Y:S01]  /*180b0*/  FFMA.FTZ R4, R184, R0.reuse, -R5.reuse ;  /* 0x00000000b8047223 */ /* 0x182fe20000010805 */
[----:B---3--:R-:W-:-:S05]  /*180c0*/  FFMA.FTZ R2, R176, R0, -R5 ;  /* 0x00000000b0027223 */ /* 0x008fca0000010805 */
[C---:B------:R-:W-:Y:S01]  /*180d0*/  HMMA.16816.F32.BF16 R72, R8.reuse, R16, R72 ;  /* 0x000000100848723c */ /* 0x040fe20000041848 */
[----:B------:R1:W-:Y:S04]  /*180e0*/  MUFU.EX2 R107, R4 ;  /* 0x00000004006b7308 */ /* 0x0003e80000000800 */
[----:B------:R3:W4:Y:S03]  /*180f0*/  MUFU.EX2 R113, R2 ;  /* 0x0000000200717308 */ /* 0x0007260000000800 */
[----:B------:R-:W-:Y:S01]  /*18100*/  HMMA.16816.F32.BF16 R64, R8, R18, R68 ;  /* 0x000000120840723c */ /* 0x000fe20000041844 */
[----:B------:R-:W5:Y:S01]  /*18110*/  LDSM.16.MT88.4 R16, [R160+0xf000] ;  /* 0x00f00000a010783b */ /* 0x000f620000004200 */
[----:B-1----:R-:W-:-:S06]  /*18120*/  FFMA.FTZ R4, R178, R0, -R5 ;  /* 0x00000000b2047223 */ /* 0x002fcc0000010805 */
[C---:B--2---:R-:W-:Y:S01]  /*18130*/  HMMA.16816.F32.BF16 R76, R8.reuse, R32, R76 ;  /* 0x00000020084c723c */ /* 0x044fe2000004184c */
[----:B---3--:R-:W-:Y:S01]  /*18140*/  FFMA.FTZ R2, R167, R0, -R3 ;  /* 0x00000000a7027223 */ /* 0x008fe20000010803 */
[----:B------:R1:W-:Y:S04]  /*18150*/  MUFU.EX2 R105, R4 ;  /* 0x0000000400697308 */ /* 0x0003e80000000800 */
[----:B------:R-:W2:Y:S02]  /*18160*/  MUFU.EX2 R111, R2 ;  /* 0x00000002006f7308 */ /* 0x000ea40000000800 */
[----:B------:R-:W-:Y:S01]  /*18170*/  HMMA.16816.F32.BF16 R48, R8, R34, R48 ;  /* 0x000000220830723c */ /* 0x000fe20000041830 */
[----:B----4-:R-:W-:Y:S02]  /*18180*/  F2FP.BF16.F32.PACK_AB R8, R113, R112 ;  /* 0x000000707108723e */ /* 0x010fe400000010ff */
        /* <DEDUP_REMOVED lines=9> */
[----:B------:R-:W3:Y:S01]  /*18220*/  LDSM.16.MT88.4 R12, [R152+0xf800] ;  /* 0x00f80000980c783b */ /* 0x000ee20000004200 */
[----:B-1----:R-:W-:-:S03]  /*18230*/  FFMA.FTZ R4, R192, R0, -R5 ;  /* 0x00000000c0047223 */ /* 0x002fc60000010805 */
[----:B------:R-:W1:Y:S01]  /*18240*/  LDSM.16.MT88.4 R24, [R144+0xf800] ;  /* 0x00f800009018783b */ /* 0x000e620000004200 */
[-C--:B--2---:R-:W-:Y:S01]  /*18250*/  FFMA.FTZ R2, R174, R0.reuse, -R3 ;  /* 0x00000000ae027223 */ /* 0x084fe20000010803 */
[----:B------:R2:W-:Y:S01]  /*18260*/  MUFU.EX2 R96, R4 ;  /* 0x0000000400607308 */ /* 0x0005e20000000800 */
[C---:B-----5:R-:W-:Y:S03]  /*18270*/  HMMA.16816.F32.BF16 R20, R8.reuse, R28, R20 ;  /* 0x0000001c0814723c */ /* 0x060fe60000041814 */
[----:B------:R4:W-:Y:S05]  /*18280*/  MUFU.EX2 R110, R2 ;  /* 0x00000002006e7308 */ /* 0x0009ea0000000800 */
[----:B------:R-:W-:Y:S01]  /*18290*/  HMMA.16816.F32.BF16 R68, R8, R16, R72 ;  /* 0x000000100844723c */ /* 0x000fe20000041848 */
[----:B--2---:R-:W-:-:S07]  /*182a0*/  FFMA.FTZ R4, R187, R0, -R5 ;  /* 0x00000000bb047223 */ /* 0x004fce0000010805 */
[C---:B------:R-:W-:Y:S01]  /*182b0*/  HMMA.16816.F32.BF16 R72, R8.reuse, R18, R64 ;  /* 0x000000120848723c */ /* 0x040fe20000041840 */
[-C--:B----4-:R-:W-:Y:S01]  /*182c0*/  FFMA.FTZ R2, R181, R0.reuse, -R5 ;  /* 0x00000000b5027223 */ /* 0x090fe20000010805 */
[----:B------:R-:W2:Y:S01]  /*182d0*/  LDSM.16.MT88.4 R16, [R160+0xf800] ;  /* 0x00f80000a010783b */ /* 0x000ea20000004200 */
[----:B------:R4:W-:Y:S04]  /*182e0*/  MUFU.EX2 R97, R4 ;  /* 0x0000000400617308 */ /* 0x0009e80000000800 */
[----:B------:R5:W3:Y:S01]  /*182f0*/  MUFU.EX2 R104, R2 ;  /* 0x0000000200687308 */ /* 0x000ae20000000800 */
[C---:B------:R-:W-:Y:S08]  /*18300*/  HMMA.16816.F32.BF16 R64, R8.reuse, R44, R76 ;  /* 0x0000002c0840723c */ /* 0x040ff0000004184c */
[----:B------:R-:W-:Y:S01]  /*18310*/  HMMA.16816.F32.BF16 R56, R8, R30, R56 ;  /* 0x0000001e0838723c */ /* 0x000fe20000041838 */
[----:B------:R-:W2:Y:S01]  /*18320*/  LDSM.16.MT88.4 R28, [R38+0xf800] ;  /* 0x00f80000261c783b */ /* 0x000ea20000004200 */
[----:B----4-:R-:W-:Y:S01]  /*18330*/  FADD.FTZ R4, R91, R7 ;  /* 0x000000075b047221 */ /* 0x010fe20000010000 */
[----:B-----5:R-:W-:-:S03]  /*18340*/  FFMA.FTZ R2, R175, R0, -R3 ;  /* 0x00000000af027223 */ /* 0x020fc60000010803 */
[----:B------:R-:W-:Y:S01]  /*18350*/  FADD.FTZ R4, R164, R4 ;  /* 0x00000004a4047221 */ /* 0x000fe20000010000 */
[----:B------:R-:W-:Y:S01]  /*18360*/  MOV R164, R159 ;  /* 0x0000009f00a47202 */ /* 0x000fe20000000f00 */
[----:B------:R-:W-:Y:S01]  /*18370*/  HMMA.16816.F32.BF16 R44, R8, R46, R48 ;  /* 0x0000002e082c723c */ /* 0x000fe20000041830 */
[----:B------:R-:W4:Y:S01]  /*18380*/  MUFU.EX2 R103, R2 ;  /* 0x0000000200677308 */ /* 0x000f220000000800 */
[----:B---3--:R-:W-:Y:S01]  /*18390*/  F2FP.BF16.F32.PACK_AB R8, R104, R107 ;  /* 0x0000006b6808723e */ /* 0x008fe200000010ff */
[----:B------:R-:W-:Y:S01]  /*183a0*/  FADD.FTZ R36, R156, R4 ;  /* 0x000000049c247221 */ /* 0x000fe20000010000 */
[----:B------:R-:W-:Y:S01]  /*183b0*/  F2FP.BF16.F32.PACK_AB R9, R109, R108 ;  /* 0x0000006c6d09723e */ /* 0x000fe200000010ff */
[----:B------:R-:W-:Y:S01]  /*183c0*/  FFMA.FTZ R4, R191, R0, -R3 ;  /* 0x00000000bf047223 */ /* 0x000fe20000010803 */
[----:B------:R-:W-:Y:S02]  /*183d0*/  F2FP.BF16.F32.PACK_AB R10, R105, R106 ;  /* 0x0000006a690a723e */ /* 0x000fe400000010ff */
[----:B------:R-:W-:-:S02]  /*183e0*/  MOV R156, R154 ;  /* 0x0000009a009c7202 */ /* 0x000fc40000000f00 */
[----:B------:R-:W-:Y:S02]  /*183f0*/  MOV R159, R93 ;  /* 0x0000005d009f7202 */ /* 0x000fe40000000f00 */
[----:B------:R-:W-:Y:S02]  /*18400*/  MOV R154, R92 ;  /* 0x0000005c009a7202 */ /* 0x000fe40000000f00 */
[----:B------:R3:W-:Y:S01]  /*18410*/  MUFU.EX2 R92, R4 ;  /* 0x00000004005c7308 */ /* 0x0007e20000000800 */
[----:B----4-:R-:W-:Y:S01]  /*18420*/  F2FP.BF16.F32.PACK_AB R11, R103, R110 ;  /* 0x0000006e670b723e */ /* 0x010fe200000010ff */
[----:B------:R-:W-:-:S04]  /*18430*/  FFMA.FTZ R2, R186, R0, -R3 ;  /* 0x00000000ba027223 */ /* 0x000fc80000010803 */
[----:B------:R4:W-:Y:S02]  /*18440*/  MUFU.EX2 R102, R2 ;  /* 0x0000000200667308 */ /* 0x0009e40000000800 */
[----:B------:R-:W-:Y:S01]  /*18450*/  HMMA.16816.F32.BF16 R48, R8, R12, R52 ;  /* 0x0000000c0830723c */ /* 0x000fe20000041834 */
[----:B---3--:R-:W-:-:S07]  /*18460*/  FFMA.FTZ R4, R197, R0, -R5 ;  /* 0x00000000c5047223 */ /* 0x008fce0000010805 */
[----:B------:R-:W-:Y:S01]  /*18470*/  HMMA.16816.F32.BF16 R32, R8, R14, R32 ;  /* 0x0000000e0820723c */ /* 0x000fe20000041820 */
[----:B------:R-:W3:Y:S01]  /*18480*/  LDSM.16.MT88.4 R12, [R152+0x10000] ;  /* 0x01000000980c783b */ /* 0x000ee20000004200 */
[----:B------:R-:W-:Y:S01]  /*18490*/  MUFU.EX2 R91, R4 ;  /* 0x00000004005b7308 */ /* 0x000fe20000000800 */
[----:B----4-:R-:W-:-:S05]  /*184a0*/  FFMA.FTZ R2, R183, R0, -R3 ;  /* 0x00000000b7027223 */ /* 0x010fca0000010803 */
[C---:B-1----:R-:W-:Y:S01]  /*184b0*/  HMMA.16816.F32.BF16 R84, R8.reuse, R24, R20 ;  /* 0x000000180854723c */ /* 0x042fe20000041814 */
[----:B------:R-:W1:Y:S01]  /*184c0*/  LDSM.16.MT88.4 R20, [R144+0x10000] ;  /* 0x010000009014783b */ /* 0x000e620000004200 */
[----:B------:R4:W-:Y:S06]  /*184d0*/  MUFU.EX2 R101, R2 ;  /* 0x0000000200657308 */ /* 0x0009ec0000000800 */
[----:B------:R-:W-:Y:S01]  /*184e0*/  HMMA.16816.F32.BF16 R80, R8, R26, R56 ;  /* 0x0000001a0850723c */ /* 0x000fe20000041838 */
[----:B------:R-:W5:Y:S01]  /*184f0*/  LDSM.16.MT88.4 R24, [R38+0x10000] ;  /* 0x010000002618783b */ /* 0x000f620000004200 */
[----:B----4-:R-:W-:-:S06]  /*18500*/  FFMA.FTZ R2, R190, R0, -R5 ;  /* 0x00000000be027223 */ /* 0x010fcc0000010805 */
[C---:B--2---:R-:W-:Y:S01]  /*18510*/  HMMA.16816.F32.BF16 R68, R8.reuse, R16, R68 ;  /* 0x000000100844723c */ /* 0x044fe20000041844 */
[----:B------:R2:W4:Y:S07]  /*18520*/  MUFU.EX2 R98, R2 ;  /* 0x0000000200627308 */ /* 0x00052e0000000800 */
[C---:B------:R-:W-:Y:S01]  /*18530*/  HMMA.16816.F32.BF16 R72, R8.reuse, R18, R72 ;  /* 0x000000120848723c */ /* 0x040fe20000041848 */
[----:B------:R-:W5:Y:S07]  /*18540*/  LDSM.16.MT88.4 R16, [R160+0x10000] ;  /* 0x01000000a010783b */ /* 0x000f6e0000004200 */
[----:B------:R-:W-:Y:S01]  /*18550*/  HMMA.16816.F32.BF16 R76, R8, R28, R64 ;  /* 0x0000001c084c723c */ /* 0x000fe20000041840 */
[----:B--2---:R-:W-:-:S04]  /*18560*/  FFMA.FTZ R2, R185, R0, -R3 ;  /* 0x00000000b9027223 */ /* 0x004fc80000010803 */
[----:B------:R2:W3:Y:S03]  /*18570*/  MUFU.EX2 R95, R2 ;  /* 0x00000002005f7308 */ /* 0x0004e60000000800 */
[----:B------:R-:W-:Y:S01]  /*18580*/  HMMA.16816.F32.BF16 R56, R8, R30, R44 ;  /* 0x0000001e0838723c */ /* 0x000fe2000004182c */
[----:B----4-:R-:W-:Y:S01]  /*18590*/  F2FP.BF16.F32.PACK_AB R8, R98, R96 ;  /* 0x000000606208723e */ /* 0x010fe200000010ff */
[----:B------:R-:W-:Y:S01]  /*185a0*/  LDSM.16.MT88.4 R28, [R152+0x10800] ;  /* 0x01080000981c783b */ /* 0x000fe20000004200 */
[----:B------:R-:W-:Y:S02]  /*185b0*/  F2FP.BF16.F32.PACK_AB R9, R99, R102 ;  /* 0x000000666309723e */ /* 0x000fe400000010ff */
[----:B------:R-:W-:Y:S01]  /*185c0*/  F2FP.BF16.F32.PACK_AB R10, R97, R100 ;  /* 0x00000064610a723e */ /* 0x000fe200000010ff */
[----:B--2---:R-:W-:Y:S01]  /*185d0*/  FADD.FTZ R2, R161, R6 ;  /* 0x00000006a1027221 */ /* 0x004fe20000010000 */
[----:B---3--:R-:W-:Y:S01]  /*185e0*/  F2FP.BF16.F32.PACK_AB R11, R95, R101 ;  /* 0x000000655f0b723e */ /* 0x008fe200000010ff */
[----:B------:R-:W-:-:S02]  /*185f0*/  FFMA.FTZ R6, R195, R0, -R5 ;  /* 0x00000000c3067223 */ /* 0x000fc40000010805 */
[----:B------:R-:W-:Y:S01]  /*18600*/  FADD.FTZ R7, R169, R2 ;  /* 0x00000002a9077221 */ /* 0x000fe20000010000 */
[----:B------:R-:W-:Y:S01]  /*18610*/  FFMA.FTZ R2, R193, R0, -R3 ;  /* 0x00000000c1027223 */ /* 0x000fe20000010803 */
[----:B------:R-:W-:Y:S02]  /*18620*/  MOV R169, R94 ;  /* 0x0000005e00a97202 */ /* 0x000fe40000000f00 */
[----:B------:R-:W-:Y:S01]  /*18630*/  HMMA.16816.F32.BF16 R52, R8, R12, R48 ;  /* 0x0000000c0834723c */ /* 0x000fe20000041830 */
[----:B------:R2:W-:Y:S01]  /*18640*/  MUFU.EX2 R94, R2 ;  /* 0x00000002005e7308 */ /* 0x0005e20000000800 */
[----:B------:R-:W-:Y:S01]  /*18650*/  FADD.FTZ R4, R164, R7 ;  /* 0x00000007a4047221 */ /* 0x000fe20000010000 */
[----:B------:R-:W-:-:S05]  /*18660*/  FFMA.FTZ R7, R39, R0, -R3 ;  /* 0x0000000027077223 */ /* 0x000fca0000010803 */
[----:B-1----:R-:W-:Y:S01]  /*18670*/  HMMA.16816.F32.BF16 R48, R8, R20, R84 ;  /* 0x000000140830723c */ /* 0x002fe20000041854 */
[----:B------:R1:W-:Y:S01]  /*18680*/  MUFU.EX2 R85, R6 ;  /* 0x0000000600557308 */ /* 0x0003e20000000800 */
[----:B--2---:R-:W-:-:S06]  /*18690*/  FFMA.FTZ R2, R189, R0, -R3 ;  /* 0x00000000bd027223 */ /* 0x004fcc0000010803 */
[C---:B------:R-:W-:Y:S01]  /*186a0*/  HMMA.16816.F32.BF16 R44, R8.reuse, R22, R80 ;  /* 0x00000016082c723c */ /* 0x040fe20000041850 */
[----:B------:R2:W-:Y:S01]  /*186b0*/  MUFU.EX2 R82, R7 ;  /* 0x0000000700527308 */ /* 0x0005e20000000800 */
[----:B------:R-:W-:Y:S03]  /*186c0*/  LDSM.16.MT88.4 R20, [R38+0x10800] ;  /* 0x010800002614783b */ /* 0x000fe60000004200 */
[----:B------:R3:W-:Y:S01]  /*186d0*/  MUFU.EX2 R93, R2 ;  /* 0x00000002005d7308 */ /* 0x0007e20000000800 */
[----:B-1----:R-:W-:Y:S02]  /*186e0*/  FADD.FTZ R6, R169, R36 ;  /* 0x00000024a9067221 */ /* 0x002fe40000010000 */
[----:B------:R-:W-:Y:S01]  /*186f0*/  HMMA.16816.F32.BF16 R32, R8, R14, R32 ;  /* 0x0000000e0820723c */ /* 0x000fe20000041820 */
[----:B------:R-:W1:Y:S01]  /*18700*/  LDSM.16.MT88.4 R12, [R144+0x10800] ;  /* 0x01080000900c783b */ /* 0x000e620000004200 */
[----:B--2---:R-:W-:-:S06]  /*18710*/  FFMA.FTZ R7, R198, R0, -R3 ;  /* 0x00000000c6077223 */ /* 0x004fcc0000010803 */
[C---:B-----5:R-:W-:Y:S01]  /*18720*/  HMMA.16816.F32.BF16 R76, R8.reuse, R24, R76 ;  /* 0x00000018084c723c */ /* 0x060fe2000004184c */
[-CC-:B---3--:R-:W-:Y:S01]  /*18730*/  FFMA.FTZ R2, R196, R0.reuse, -R5.reuse ;  /* 0x00000000c4027223 */ /* 0x188fe20000010805 */
[----:B------:R2:W-:Y:S04]  /*18740*/  MUFU.EX2 R81, R7 ;  /* 0x0000000700517308 */ /* 0x0005e80000000800 */
[----:B------:R3:W4:Y:S02]  /*18750*/  MUFU.EX2 R84, R2 ;  /* 0x0000000200547308 */ /* 0x0007240000000800 */
[C---:B------:R-:W-:Y:S08]  /*18760*/  HMMA.16816.F32.BF16 R68, R8.reuse, R16, R68 ;  /* 0x000000100844723c */ /* 0x040ff00000041844 */
[----:B------:R-:W-:Y:S01]  /*18770*/  HMMA.16816.F32.BF16 R64, R8, R18, R72 ;  /* 0x000000120840723c */ /* 0x000fe20000041848 */
[----:B------:R-:W5:Y:S01]  /*18780*/  LDSM.16.MT88.4 R16, [R160+0x10800] ;  /* 0x01080000a010783b */ /* 0x000f620000004200 */
[-CC-:B--2---:R-:W-:Y:S01]  /*18790*/  FFMA.FTZ R7, R205, R0.reuse, -R5.reuse ;  /* 0x00000000cd077223 */ /* 0x184fe20000010805 */
[----:B---3--:R-:W-:-:S05]  /*187a0*/  FFMA.FTZ R2, R194, R0, -R5 ;  /* 0x00000000c2027223 */ /* 0x008fca0000010805 */
[----:B------:R-:W-:Y:S01]  /*187b0*/  HMMA.16816.F32.BF16 R24, R8, R26, R56 ;  /* 0x0000001a0818723c */ /* 0x000fe20000041838 */
[----:B------:R2:W3:Y:S01]  /*187c0*/  MUFU.EX2 R83, R2 ;  /* 0x0000000200537308 */ /* 0x0004e20000000800 */
[----:B----4-:R-:W-:Y:S02]  /*187d0*/  F2FP.BF16.F32.PACK_AB R8, R84, R91 ;  /* 0x0000005b5408723e */ /* 0x010fe400000010ff */
[----:B------:R-:W-:Y:S02]  /*187e0*/  F2FP.BF16.F32.PACK_AB R9, R92, R94 ;  /* 0x0000005e5c09723e */ /* 0x000fe400000010ff */
[----:B------:R-:W-:Y:S01]  /*187f0*/  F2FP.BF16.F32.PACK_AB R11, R82, R93 ;  /* 0x0000005d520b723e */ /* 0x000fe200000010ff */
[----:B--2---:R-:W-:Y:S01]  /*18800*/  FADD.FTZ R2, R156, R4 ;  /* 0x000000049c027221 */ /* 0x004fe20000010000 */
        /* <DEDUP_REMOVED lines=8> */
[C---:B-1----:R-:W-:Y:S01]  /*18890*/  HMMA.16816.F32.BF16 R48, R8.reuse, R12, R48 ;  /* 0x0000000c0830723c */ /* 0x042fe20000041830 */
[-C--:B------:R-:W-:Y:S01]  /*188a0*/  FFMA.FTZ R12, R199, R0.reuse, -R3 ;  /* 0x00000000c70c7223 */ /* 0x080fe20000010803 */
[----:B------:R-:W-:Y:S01]  /*188b0*/  FADD.FTZ R2, R154, R2 ;  /* 0x000000029a027221 */ /* 0x000fe20000010000 */
[----:B------:R-:W-:Y:S02]  /*188c0*/  FADD.FTZ R4, R159, R4 ;  /* 0x000000049f047221 */ /* 0x000fe40000010000 */
[----:B------:R1:W3:Y:S01]  /*188d0*/  MUFU.EX2 R75, R12 ;  /* 0x0000000c004b7308 */ /* 0x0002e20000000800 */
[----:B------:R-:W-:Y:S01]  /*188e0*/  FADD.FTZ R2, R146, R2 ;  /* 0x0000000292027221 */ /* 0x000fe20000010000 */
[----:B------:R-:W-:Y:S01]  /*188f0*/  FADD.FTZ R4, R149, R4 ;  /* 0x0000000495047221 */ /* 0x000fe20000010000 */
[----:B------:R-:W-:Y:S02]  /*18900*/  HMMA.16816.F32.BF16 R56, R8, R14, R44 ;  /* 0x0000000e0838723c */ /* 0x000fe4000004182c */
        /* <DEDUP_REMOVED lines=9> */
[----:B-1----:R-:W1:Y:S02]  /*189a0*/  LDSM.16.MT88.4 R12, [R152+0x11000] ;  /* 0x01100000980c783b */ /* 0x002e640000004200 */
[----:B------:R-:W-:Y:S01]  /*189b0*/  FADD.FTZ R2, R150, R2 ;  /* 0x0000000296027221 */ /* 0x000fe20000010000 */
[----:B------:R-:W-:Y:S02]  /*189c0*/  FADD.FTZ R4, R249, R4 ;  /* 0x00000004f9047221 */ /* 0x000fe40000010000 */
[----:B------:R-:W-:Y:S01]  /*189d0*/  HMMA.16816.F32.BF16 R32, R8, R30, R32 ;  /* 0x0000001e0820723c */ /* 0x000fe20000041820 */
[----:B------:R-:W-:Y:S01]  /*189e0*/  FADD.FTZ R2, R143, R2 ;  /* 0x000000028f027221 */ /* 0x000fe20000010000 */
[----:B------:R-:W-:-:S03]  /*189f0*/  FADD.FTZ R4, R251, R4 ;  /* 0x00000004fb047221 */ /* 0x000fc60000010000 */
[----:B------:R-:W-:Y:S01]  /*18a00*/  FADD.FTZ R2, R248, R2 ;  /* 0x00000002f8027221 */ /* 0x000fe20000010000 */
[----:B------:R-:W-:Y:S01]  /*18a10*/  FADD.FTZ R4, R250, R4 ;  /* 0x00000004fa047221 */ /* 0x000fe20000010000 */
[-C--:B--2---:R-:W-:Y:S01]  /*18a20*/  FFMA.FTZ R6, R203, R0.reuse, -R5 ;  /* 0x00000000cb067223 */ /* 0x084fe20000010805 */
[C---:B-----5:R-:W-:Y:S01]  /*18a30*/  HMMA.16816.F32.BF16 R68, R8.reuse, R16, R68 ;  /* 0x000000100844723c */ /* 0x060fe20000041844 */
[----:B------:R-:W-:Y:S01]  /*18a40*/  FADD.FTZ R2, R244, R2 ;  /* 0x00000002f4027221 */ /* 0x000fe20000010000 */
[----:B------:R-:W-:Y:S01]  /*18a50*/  FADD.FTZ R4, R242, R4 ;  /* 0x00000004f2047221 */ /* 0x000fe20000010000 */
[----:B------:R2:W-:Y:S02]  /*18a60*/  MUFU.EX2 R74, R6 ;  /* 0x00000006004a7308 */ /* 0x0005e40000000800 */
[----:B------:R-:W-:Y:S01]  /*18a70*/  FADD.FTZ R2, R246, R2 ;  /* 0x00000002f6027221 */ /* 0x000fe20000010000 */
[----:B------:R-:W-:Y:S02]  /*18a80*/  FADD.FTZ R4, R240, R4 ;  /* 0x00000004f0047221 */ /* 0x000fe40000010000 */
[C---:B------:R-:W-:Y:S01]  /*18a90*/  HMMA.16816.F32.BF16 R64, R8.reuse, R18, R64 ;  /* 0x000000120840723c */ /* 0x040fe20000041840 */
[----:B------:R-:W-:Y:S01]  /*18aa0*/  FADD.FTZ R2, R245, R2 ;  /* 0x00000002f5027221 */ /* 0x000fe20000010000 */
[----:B------:R-:W-:Y:S01]  /*18ab0*/  FADD.FTZ R4, R241, R4 ;  /* 0x00000004f1047221 */ /* 0x000fe20000010000 */
[----:B------:R-:W4:Y:S02]  /*18ac0*/  LDSM.16.MT88.4 R16, [R160+0x11000] ;  /* 0x01100000a010783b */ /* 0x000f240000004200 */
[----:B------:R-:W-:Y:S01]  /*18ad0*/  FADD.FTZ R2, R239, R2 ;  /* 0x00000002ef027221 */ /* 0x000fe20000010000 */
[----:B------:R-:W-:Y:S01]  /*18ae0*/  FADD.FTZ R4, R243, R4 ;  /* 0x00000004f3047221 */ /* 0x000fe20000010000 */
[----:B------:R-:W-:Y:S01]  /*18af0*/  LDSM.16.MT88.4 R160, [R160+0x11800] ;  /* 0x01180000a0a0783b */ /* 0x000fe20000004200 */
[----:B------:R-:W-:Y:S01]  /*18b00*/  HMMA.16816.F32.BF16 R28, R8, R20, R76 ;  /* 0x00000014081c723c */ /* 0x000fe2000004184c */
[----:B------:R-:W-:Y:S01]  /*18b10*/  FADD.FTZ R2, R238, R2 ;  /* 0x00000002ee027221 */ /* 0x000fe20000010000 */
[----:B------:R-:W-:Y:S01]  /*18b20*/  FADD.FTZ R4, R43, R4 ;  /* 0x000000042b047221 */ /* 0x000fe20000010000 */
[----:B--2---:R-:W-:Y:S01]  /*18b30*/  FFMA.FTZ R6, R200, R0, -R3 ;  /* 0x00000000c8067223 */ /* 0x004fe20000010803 */
[----:B------:R2:W5:Y:S01]  /*18b40*/  MUFU.EX2 R43, R7 ;  /* 0x00000007002b7308 */ /* 0x0005620000000800 */
[----:B------:R-:W-:Y:S01]  /*18b50*/  FADD.FTZ R2, R235, R2 ;  /* 0x00000002eb027221 */ /* 0x000fe20000010000 */
[----:B------:R-:W-:-:S02]  /*18b60*/  FADD.FTZ R4, R234, R4 ;  /* 0x00000004ea047221 */ /* 0x000fc40000010000 */
[----:B------:R-:W-:Y:S01]  /*18b70*/  HMMA.16816.F32.BF16 R24, R8, R22, R24 ;  /* 0x000000160818723c */ /* 0x000fe20000041818 */
[----:B------:R-:W-:Y:S01]  /*18b80*/  FADD.FTZ R2, R236, R2 ;  /* 0x00000002ec027221 */ /* 0x000fe20000010000 */
[----:B------:R-:W-:Y:S01]  /*18b90*/  FADD.FTZ R4, R41, R4 ;  /* 0x0000000429047221 */ /* 0x000fe20000010000 */
[----:B---3--:R-:W-:Y:S01]  /*18ba0*/  F2FP.BF16.F32.PACK_AB R9, R75, R80 ;  /* 0x000000504b09723e */ /* 0x008fe200000010ff */
[----:B------:R-:W3:Y:S01]  /*18bb0*/  MUFU.EX2 R41, R6 ;  /* 0x0000000600297308 */ /* 0x000ee20000000800 */
[----:B------:R-:W-:Y:S01]  /*18bc0*/  FADD.FTZ R2, R233, R2 ;  /* 0x00000002e9027221 */ /* 0x000fe20000010000 */
[----:B------:R-:W-:Y:S01]  /*18bd0*/  FADD.FTZ R4, R237, R4 ;  /* 0x00000004ed047221 */ /* 0x000fe20000010000 */
[----:B------:R-:W4:Y:S02]  /*18be0*/  LDSM.16.MT88.4 R20, [R144+0x11000] ;  /* 0x011000009014783b */ /* 0x000f240000004200 */
[----:B------:R-:W-:Y:S01]  /*18bf0*/  FADD.FTZ R2, R219, R2 ;  /* 0x00000002db027221 */ /* 0x000fe20000010000 */
[----:B------:R-:W-:Y:S01]  /*18c00*/  FADD.FTZ R4, R214, R4 ;  /* 0x00000004d6047221 */ /* 0x000fe20000010000 */
[----:B--2---:R-:W-:Y:S01]  /*18c10*/  FFMA.FTZ R7, R202, R0, -R5 ;  /* 0x00000000ca077223 */ /* 0x004fe20000010805 */
[----:B-----5:R-:W-:Y:S01]  /*18c20*/  F2FP.BF16.F32.PACK_AB R8, R43, R72 ;  /* 0x000000482b08723e */ /* 0x020fe200000010ff */
[----:B------:R-:W-:Y:S01]  /*18c30*/  FADD.FTZ R2, R222, R2 ;  /* 0x00000002de027221 */ /* 0x000fe20000010000 */
[----:B------:R-:W-:Y:S01]  /*18c40*/  FADD.FTZ R4, R216, R4 ;  /* 0x00000004d8047221 */ /* 0x000fe20000010000 */
[----:B------:R-:W2:Y:S01]  /*18c50*/  MUFU.EX2 R73, R7 ;  /* 0x0000000700497308 */ /* 0x000ea20000000800 */
[----:B------:R-:W-:Y:S01]  /*18c60*/  MOV R222, R157 ;  /* 0x0000009d00de7202 */ /* 0x000fe20000000f00 */
[----:B------:R-:W-:Y:S01]  /*18c70*/  FADD.FTZ R2, R232, R2 ;  /* 0x00000002e8027221 */ /* 0x000fe20000010000 */
[----:B------:R-:W-:Y:S01]  /*18c80*/  FADD.FTZ R4, R217, R4 ;  /* 0x00000004d9047221 */ /* 0x000fe20000010000 */
[----:B---3--:R-:W-:Y:S01]  /*18c90*/  F2FP.BF16.F32.PACK_AB R11, R41, R81 ;  /* 0x00000051290b723e */ /* 0x008fe200000010ff */
[----:B------:R-:W-:Y:S01]  /*18ca0*/  FFMA.FTZ R6, R207, R0, -R3 ;  /* 0x00000000cf067223 */ /* 0x000fe20000010803 */
[----:B------:R-:W-:Y:S01]  /*18cb0*/  FADD.FTZ R2, R215, R2 ;  /* 0x00000002d7027221 */ /* 0x000fe20000010000 */
[----:B------:R-:W-:Y:S01]  /*18cc0*/  FADD.FTZ R4, R218, R4 ;  /* 0x00000004da047221 */ /* 0x000fe20000010000 */
[----:B------:R-:W-:-:S02]  /*18cd0*/  ISETP.GT.AND P0, PT, R168, R222, PT ;  /* 0x000000dea800720c */ /* 0x000fc40003f04270 */
[----:B------:R-:W-:Y:S01]  /*18ce0*/  FADD.FTZ R2, R213, R2 ;  /* 0x00000002d5027221 */ /* 0x000fe20000010000 */
[----:B------:R-:W-:-:S03]  /*18cf0*/  FADD.FTZ R4, R142, R4 ;  /* 0x000000048e047221 */ /* 0x000fc60000010000 */
[----:B------:R-:W-:Y:S01]  /*18d00*/  FADD.FTZ R2, R212, R2 ;  /* 0x00000002d4027221 */ /* 0x000fe20000010000 */
[----:B------:R-:W-:Y:S01]  /*18d10*/  FADD.FTZ R4, R141, R4 ;  /* 0x000000048d047221 */ /* 0x000fe20000010000 */
[----:B--2---:R-:W-:Y:S01]  /*18d20*/  F2FP.BF16.F32.PACK_AB R10, R73, R74 ;  /* 0x0000004a490a723e */ /* 0x004fe200000010ff */
[-CC-:B------:R-:W-:Y:S01]  /*18d30*/  FFMA.FTZ R7, R206, R0.reuse, -R3.reuse ;  /* 0x00000000ce077223 */ /* 0x180fe20000010803 */
[----:B------:R-:W-:Y:S01]  /*18d40*/  FADD.FTZ R2, R147, R2 ;  /* 0x0000000293027221 */ /* 0x000fe20000010000 */
[----:B------:R-:W-:Y:S01]  /*18d50*/  FADD.FTZ R4, R140, R4 ;  /* 0x000000048c047221 */ /* 0x000fe20000010000 */
[----:B------:R-:W-:Y:S01]  /*18d60*/  LDSM.16.MT88.4 R144, [R144+0x11800] ;  /* 0x011800009090783b */ /* 0x000fe20000004200 */
[----:B------:R2:W-:Y:S01]  /*18d70*/  MUFU.EX2 R36, R7 ;  /* 0x0000000700247308 */ /* 0x0005e20000000800 */
[----:B------:R-:W-:Y:S01]  /*18d80*/  FADD.FTZ R2, R137, R2 ;  /* 0x0000000289027221 */ /* 0x000fe20000010000 */
[----:B------:R-:W-:Y:S01]  /*18d90*/  FADD.FTZ R4, R138, R4 ;  /* 0x000000048a047221 */ /* 0x000fe20000010000 */
[C---:B-1----:R-:W-:Y:S01]  /*18da0*/  HMMA.16816.F32.BF16 R52, R8.reuse, R12, R52 ;  /* 0x0000000c0834723c */ /* 0x042fe20000041834 */
[-C--:B------:R-:W-:Y:S01]  /*18db0*/  FFMA.FTZ R12, R40, R0.reuse, -R3 ;  /* 0x00000000280c7223 */ /* 0x080fe20000010803 */
[----:B------:R-:W-:Y:S01]  /*18dc0*/  FADD.FTZ R2, R133, R2 ;  /* 0x0000000285027221 */ /* 0x000fe20000010000 */
[----:B------:R-:W-:Y:S01]  /*18dd0*/  FADD.FTZ R4, R128, R4 ;  /* 0x0000000480047221 */ /* 0x000fe20000010000 */
[----:B------:R-:W-:Y:S01]  /*18de0*/  MUFU.EX2 R40, R6 ;  /* 0x0000000600287308 */ /* 0x000fe20000000800 */
[-CC-:B------:R-:W-:Y:S01]  /*18df0*/  FFMA.FTZ R13, R148, R0.reuse, -R5.reuse ;  /* 0x00000000940d7223 */ /* 0x180fe20000010805 */
[----:B------:R-:W-:Y:S01]  /*18e00*/  FADD.FTZ R2, R130, R2 ;  /* 0x0000000282027221 */ /* 0x000fe20000010000 */
[----:B------:R-:W-:Y:S01]  /*18e10*/  FADD.FTZ R4, R132, R4 ;  /* 0x0000000484047221 */ /* 0x000fe20000010000 */
[C---:B------:R-:W-:Y:S01]  /*18e20*/  HMMA.16816.F32.BF16 R32, R8.reuse, R14, R32 ;  /* 0x0000000e0820723c */ /* 0x040fe20000041820 */
[----:B------:R1:W3:Y:S01]  /*18e30*/  MUFU.EX2 R39, R12 ;  /* 0x0000000c00277308 */ /* 0x0002e20000000800 */
[----:B------:R-:W-:Y:S01]  /*18e40*/  FADD.FTZ R2, R136, R2 ;  /* 0x0000000288027221 */ /* 0x000fe20000010000 */
[----:B------:R-:W-:Y:S01]  /*18e50*/  FADD.FTZ R4, R129, R4 ;  /* 0x0000000481047221 */ /* 0x000fe20000010000 */
[-C--:B--2---:R-:W-:Y:S01]  /*18e60*/  FFMA.FTZ R7, R211, R0.reuse, -R5 ;  /* 0x00000000d3077223 */ /* 0x084fe20000010805 */
[-C--:B------:R-:W-:Y:S01]  /*18e70*/  FFMA.FTZ R3, R153, R0.reuse, -R3 ;  /* 0x0000000099037223 */ /* 0x080fe20000010803 */
[----:B------:R-:W-:Y:S01]  /*18e80*/  FADD.FTZ R2, R127, R2 ;  /* 0x000000027f027221 */ /* 0x000fe20000010000 */
[----:B------:R-:W-:Y:S01]  /*18e90*/  FADD.FTZ R4, R131, R4 ;  /* 0x0000000483047221 */ /* 0x000fe20000010000 */
[C---:B----4-:R-:W-:Y:S01]  /*18ea0*/  HMMA.16816.F32.BF16 R164, R8.reuse, R16, R68 ;  /* 0x0000001008a4723c */ /* 0x050fe20000041844 */
[----:B------:R-:W-:Y:S01]  /*18eb0*/  MUFU.EX2 R14, R7 ;  /* 0x00000007000e7308 */ /* 0x000fe20000000800 */
[----:B------:R-:W-:Y:S01]  /*18ec0*/  FADD.FTZ R2, R124, R2 ;  /* 0x000000027c027221 */ /* 0x000fe20000010000 */
[----:B------:R-:W-:Y:S01]  /*18ed0*/  FADD.FTZ R4, R119, R4 ;  /* 0x0000000477047221 */ /* 0x000fe20000010000 */
[----:B------:R-:W-:Y:S01]  /*18ee0*/  LDSM.16.MT88.4 R152, [R152+0x11800] ;  /* 0x011800009898783b */ /* 0x000fe20000004200 */
[----:B------:R-:W-:Y:S01]  /*18ef0*/  MUFU.EX2 R13, R13 ;  /* 0x0000000d000d7308 */ /* 0x000fe20000000800 */
[----:B------:R-:W-:Y:S01]  /*18f00*/  FADD.FTZ R2, R125, R2 ;  /* 0x000000027d027221 */ /* 0x000fe20000010000 */
[----:B------:R-:W-:Y:S01]  /*18f10*/  FADD.FTZ R4, R120, R4 ;  /* 0x0000000478047221 */ /* 0x000fe20000010000 */
[-CC-:B-1----:R-:W-:Y:S01]  /*18f20*/  FFMA.FTZ R12, R208, R0.reuse, -R5.reuse ;  /* 0x00000000d00c7223 */ /* 0x182fe20000010805 */
[C---:B------:R-:W-:Y:S01]  /*18f30*/  HMMA.16816.F32.BF16 R44, R8.reuse, R18, R64 ;  /* 0x00000012082c723c */ /* 0x040fe20000041840 */
[----:B------:R-:W-:Y:S01]  /*18f40*/  FADD.FTZ R6, R123, R2 ;  /* 0x000000027b067221 */ /* 0x000fe20000010000 */
[----:B------:R-:W-:Y:S01]  /*18f50*/  FFMA.FTZ R2, R210, R0, -R5 ;  /* 0x00000000d2027223 */ /* 0x000fe20000010805 */
[----:B------:R-:W-:Y:S01]  /*18f60*/  FADD.FTZ R4, R122, R4 ;  /* 0x000000047a047221 */ /* 0x000fe20000010000 */
[----:B------:R-:W1:Y:S01]  /*18f70*/  LDSM.16.MT88.4 R16, [R38+0x11000] ;  /* 0x011000002610783b */ /* 0x000e620000004200 */
[----:B------:R-:W2:Y:S01]  /*18f80*/  MUFU.EX2 R12, R12 ;  /* 0x0000000c000c7308 */ /* 0x000ea20000000800 */
[----:B---3--:R-:W-:Y:S01]  /*18f90*/  F2FP.BF16.F32.PACK_AB R137, R39, R40 ;  /* 0x000000282789723e */ /* 0x008fe200000010ff */
[----:B------:R-:W-:Y:S01]  /*18fa0*/  FADD.FTZ R5, R126, R4 ;  /* 0x000000047e057221 */ /* 0x000fe20000010000 */
[C---:B------:R-:W-:Y:S01]  /*18fb0*/  HMMA.16816.F32.BF16 R48, R8.reuse, R20, R48 ;  /* 0x000000140830723c */ /* 0x040fe20000041830 */
[----:B------:R3:W4:Y:S04]  /*18fc0*/  MUFU.EX2 R15, R2 ;  /* 0x00000002000f7308 */ /* 0x0007280000000800 */
[----:B------:R-:W5:Y:S03]  /*18fd0*/  MUFU.EX2 R3, R3 ;  /* 0x0000000300037308 */ /* 0x000f660000000800 */
[----:B------:R-:W-:Y:S01]  /*18fe0*/  HMMA.16816.F32.BF16 R20, R8, R22, R56 ;  /* 0x000000160814723c */ /* 0x000fe20000041838 */
[----:B--2---:R-:W-:Y:S01]  /*18ff0*/  F2FP.BF16.F32.PACK_AB R138, R13, R12 ;  /* 0x0000000c0d8a723e */ /* 0x004fe200000010ff */
[----:B---3--:R-:W-:Y:S01]  /*19000*/  FADD.FTZ R2, R121, R6 ;  /* 0x0000000679027221 */ /* 0x008fe20000010000 */
[----:B----4-:R-:W-:-:S03]  /*19010*/  F2FP.BF16.F32.PACK_AB R136, R14, R15 ;  /* 0x0000000f0e88723e */ /* 0x010fc600000010ff */
[----:B------:R-:W-:Y:S01]  /*19020*/  FADD.FTZ R4, R116, R2 ;  /* 0x0000000274047221 */ /* 0x000fe20000010000 */
[----:B------:R-:W-:Y:S01]  /*19030*/  FADD.FTZ R2, R112, R5 ;  /* 0x0000000570027221 */ /* 0x000fe20000010000 */
[----:B-----5:R-:W-:Y:S02]  /*19040*/  F2FP.BF16.F32.PACK_AB R139, R3, R36 ;  /* 0x00000024038b723e */ /* 0x020fe400000010ff */
[----:B------:R-:W-:Y:S01]  /*19050*/  FADD.FTZ R0, R117, R4 ;  /* 0x0000000475007221 */ /* 0x000fe20000010000 */
[----:B------:R-:W-:Y:S01]  /*19060*/  FADD.FTZ R2, R113, R2 ;  /* 0x0000000271027221 */ /* 0x000fe20000010000 */
[----:B------:R-:W2:Y:S02]  /*19070*/  LDSM.16.MT88.4 R4, [R38+0x11800] ;  /* 0x011800002604783b */ /* 0x000ea40000004200 */
        /* <DEDUP_REMOVED lines=42> */
[----:B--2---:R-:W-:Y:S02]  /*19320*/  HMMA.16816.F32.BF16 R140, R136, R4, R28 ;  /* 0x00000004888c723c */ /* 0x004fe4000004181c */
        /* <DEDUP_REMOVED lines=25> */
[----:B----4-:R-:W-:Y:S05]  /*194c0*/  @!P6 BRA `(.L_x_6478) ;  /* 0x00000004000ce947 */ /* 0x010fea0003800000 */
[----:B------:R-:W1:Y:S04]  /*194d0*/  LD.E R2, desc[UR4][R134.64+0x170] ;  /* 0x0001700486027980 */ /* 0x000e68000c101900 */
[----:B------:R-:W2:Y:S04]  /*194e0*/  LDL.LU R179, [R1+0xa8] ;  /* 0x0000a80001b37983 */ /* 0x000ea80000300800 */
[----:B------:R-:W3:Y:S01]  /*194f0*/  LDL.64 R176, [R1+0x30] ;  /* 0x0000300001b07983 */ /* 0x000ee20000100a00 */
[----:B------:R-:W-:-:S05]  /*19500*/  IMAD.SHL.U32 R9, R9, 0x100, RZ ;  /* 0x0000010009097824 */ /* 0x000fca00078e00ff */
[----:B------:R-:W-:Y:S02]  /*19510*/  IABS R6, R9 ;  /* 0x0000000900067213 */ /* 0x000fe40000000000 */
[----:B-1----:R-:W-:-:S04]  /*19520*/  IABS R0, R2 ;  /* 0x0000000200007213 */ /* 0x002fc80000000000 */
[----:B------:R-:W1:Y:S08]  /*19530*/  I2F.RP R4, R0 ;  /* 0x0000000000047306 */ /* 0x000e700000209400 */
[----:B-1----:R-:W1:Y:S02]  /*19540*/  MUFU.RCP R4, R4 ;  /* 0x0000000400047308 */ /* 0x002e640000001000 */
[----:B-1----:R-:W-:-:S06]  /*19550*/  VIADD R4, R4, 0xffffffe ;  /* 0x0ffffffe04047836 */ /* 0x002fcc0000000000 */
[----:B------:R-:W1:Y:S01]  /*19560*/  F2I.FTZ.U32.TRUNC.NTZ R5, R4 ;  /* 0x0000000400057305 */ /* 0x000e62000021f000 */
[----:B--2---:R-:W-:Y:S02]  /*19570*/  IADD3 R8, PT, PT, R179, -0x100, RZ ;  /* 0xffffff00b3087810 */ /* 0x004fe40007ffe0ff */
        /* <DEDUP_REMOVED lines=56> */
.L_x_6478:
[----:B-1----:R-:W2:Y:S01]  /*19900*/  LD.E R0, desc[UR4][R134.64+0x40] ;  /* 0x0000400486007980 */ /* 0x002ea2000c101900 */
        /* <DEDUP_REMOVED lines=11> */
.L_x_6479:
[----:B------:R-:W-:Y:S05]  /*199c0*/  BSYNC.RECONVERGENT B0 ;  /* 0x0000000000007941 */ /* 0x000fea0003800200 */
.L_x_6477:
[----:B------:R-:W2:Y:S04]  /*199d0*/  LDL R6, [R1+0x4c] ;  /* 0x00004c0001067983 */ /* 0x000ea80000100800 */
[----:B------:R-:W3:Y:S04]  /*199e0*/  LDL R7, [R1+0x48] ;  /* 0x0000480001077983 */ /* 0x000ee80000100800 */
[----:B------:R-:W4:Y:S04]  /*199f0*/  LDL.LU R17, [R1+0xa4] ;  /* 0x0000a40001117983 */ /* 0x000f280000300800 */
[----:B------:R-:W5:Y:S04]  /*19a00*/  LDL R16, [R1+0x40] ;  /* 0x0000400001107983 */ /* 0x000f680000100800 */
[----:B------:R-:W5:Y:S04]  /*19a10*/  LDL R15, [R1+0x44] ;  /* 0x00004400010f7983 */ /* 0x000f680000100800 */
[----:B------:R-:W4:Y:S04]  /*19a20*/  LDL.LU R12, [R1+0xa0] ;  /* 0x0000a000010c7983 */ /* 0x000f280000300800 */
[----:B------:R-:W5:Y:S01]  /*19a30*/  LDL.LU R10, [R1+0x9c] ;  /* 0x00009c00010a7983 */ /* 0x000f620000300800 */
[C---:B------:R-:W-:Y:S01]  /*19a40*/  IMAD.SHL.U32 R14, R60.reuse, 0x20, RZ ;  /* 0x000000203c0e7824 */ /* 0x040fe200078e00ff */
[----:B------:R-:W-:-:S04]  /*19a50*/  SHF.L.U64.HI R0, R60, 0x5, R61 ;  /* 0x000000053c007819 */ /* 0x000fc8000001023d */
[----:B--2---:R-:W-:-:S04]  /*19a60*/  IADD3 R4, P0, PT, R14, R6, RZ ;  /* 0x000000060e047210 */ /* 0x004fc80007f1e0ff */
[-C--:B------:R-:W-:Y:S01]  /*19a70*/  IADD3 R2, P1, PT, R4, R14.reuse, RZ ;  /* 0x0000000e04027210 */ /* 0x080fe20007f3e0ff */
[----:B---3--:R-:W-:Y:S01]  /*19a80*/  IMAD.X R5, R0, 0x1, R7, P0 ;  /* 0x0000000100057824 */ /* 0x008fe200000e0607 */
[----:B------:R-:W-:Y:S01]  /*19a90*/  @!PT LDS RZ, [RZ] ;  /* 0x00000000fffff984 */ /* 0x000fe20000000800 */
[----:B------:R-:W-:Y:S01]  /*19aa0*/  @!PT LDS RZ, [RZ] ;  /* 0x00000000fffff984 */ /* 0x000fe20000000800 */
[----:B------:R-:W-:Y:S01]  /*19ab0*/  @!PT LDS RZ, [RZ] ;  /* 0x00000000fffff984 */ /* 0x000fe20000000800 */
[----:B------:R2:W-:Y:S02]  /*19ac0*/  LDGSTS.E.BYPASS.LTC128B.128 [R229+0xa000], desc[UR4][R6.64] ;  /* 0x0a00000006e57fae */ /* 0x0005e4000b981a04 */
[----:B------:R-:W-:Y:S02]  /*19ad0*/  IADD3 R8, P0, PT, R2, R14, RZ ;  /* 0x0000000e02087210 */ /* 0x000fe40007f1e0ff */
[-C--:B------:R-:W-:Y:S01]  /*19ae0*/  IADD3.X R3, PT, PT, R5, R0.reuse, RZ, P1, !PT ;  /* 0x0000000005037210 */ /* 0x080fe20000ffe4ff */
[----:B------:R3:W-:Y:S03]  /*19af0*/  LDGSTS.E.BYPASS.LTC128B.128 [R229+0xa800], desc[UR4][R4.64] ;  /* 0x0a80000004e57fae */ /* 0x0007e6000b981a04 */
[----:B------:R-:W-:Y:S01]  /*19b00*/  IADD3.X R9, PT, PT, R3, R0, RZ, P0, !PT ;  /* 0x0000000003097210 */ /* 0x000fe200007fe4ff */
[----:B------:R1:W-:Y:S04]  /*19b10*/  LDGSTS.E.BYPASS.LTC128B.128 [R229+0xb000], desc[UR4][R2.64] ;  /* 0x0b00000002e57fae */ /* 0x0003e8000b981a04 */
[----:B------:R-:W-:Y:S01]  /*19b20*/  LDGSTS.E.BYPASS.LTC128B.128 [R229+0xb800], desc[UR4][R8.64] ;  /* 0x0b80000008e57fae */ /* 0x000fe2000b981a04 */
[----:B----4-:R-:W-:-:S02]  /*19b30*/  IMAD.MOV.U32 R91, RZ, RZ, R12 ;  /* 0x000000ffff5b7224 */ /* 0x010fc400078e000c */
[----:B-----5:R-:W-:Y:S01]  /*19b40*/  IMAD.MOV.U32 R124, RZ, RZ, R10 ;  /* 0x000000ffff7c7224 */ /* 0x020fe200078e000a */
[----:B------:R-:W-:-:S04]  /*19b50*/  IADD3 R10, P1, PT, R8, R14, RZ ;  /* 0x0000000e080a7210 */ /* 0x000fc80007f3e0ff */
[----:B------:R-:W-:Y:S01]  /*19b60*/  IADD3 R12, P0, PT, R10, R14, RZ ;  /* 0x0000000e0a0c7210 */ /* 0x000fe20007f1e0ff */
[----:B------:R-:W-:-:S03]  /*19b70*/  IMAD.X R11, R9, 0x1, R0, P1 ;  /* 0x00000001090b7824 */ /* 0x000fc600008e0600 */
[-C--:B--2---:R-:W-:Y:S01]  /*19b80*/  IADD3 R6, P1, PT, R12, R14.reuse, RZ ;  /* 0x0000000e0c067210 */ /* 0x084fe20007f3e0ff */
[----:B------:R-:W-:Y:S01]  /*19b90*/  IMAD.X R13, R11, 0x1, R0, P0 ;  /* 0x000000010b0d7824 */ /* 0x000fe200000e0600 */
[----:B------:R2:W-:Y:S02]  /*19ba0*/  LDGSTS.E.BYPASS.LTC128B.128 [R229+0xc000], desc[UR4][R10.64] ;  /* 0x0c0000000ae57fae */ /* 0x0005e4000b981a04 */
[----:B---3--:R-:W-:Y:S02]  /*19bb0*/  IADD3 R4, P0, PT, R6, R14, RZ ;  /* 0x0000000e06047210 */ /* 0x008fe40007f1e0ff */
[----:B------:R3:W-:Y:S01]  /*19bc0*/  LDGSTS.E.BYPASS.LTC128B.128 [R229+0xc800], desc[UR4][R12.64] ;  /* 0x0c8000000ce57fae */ /* 0x0007e2000b981a04 */
[----:B------:R-:W-:Y:S02]  /*19bd0*/  IADD3.X R7, PT, PT, R13, R0, RZ, P1, !PT ;  /* 0x000000000d077210 */ /* 0x000fe40000ffe4ff */
[----:B-1----:R-:W-:-:S03]  /*19be0*/  IADD3 R2, P1, PT, R4, R14, RZ ;  /* 0x0000000e04027210 */ /* 0x002fc60007f3e0ff */
[--C-:B------:R-:W-:Y:S01]  /*19bf0*/  IMAD.X R5, R7, 0x1, R0.reuse, P0 ;  /* 0x0000000107057824 */ /* 0x100fe200000e0600 */
[----:B------:R1:W-:Y:S03]  /*19c00*/  LDGSTS.E.BYPASS.LTC128B.128 [R229+0xd000], desc[UR4][R6.64] ;  /* 0x0d00000006e57fae */ /* 0x0003e6000b981a04 */
[----:B------:R-:W-:Y:S01]  /*19c10*/  IMAD.X R3, R5, 0x1, R0, P1 ;  /* 0x0000000105037824 */ /* 0x000fe200008e0600 */
[----:B------:R4:W-:Y:S04]  /*19c20*/  LDGSTS.E.BYPASS.LTC128B.128 [R229+0xd800], desc[UR4][R4.64] ;  /* 0x0d80000004e57fae */ /* 0x0009e8000b981a04 */
[----:B------:R5:W-:Y:S01]  /*19c30*/  LDGSTS.E.BYPASS.LTC128B.128 [R229+0xe000], desc[UR4][R2.64] ;  /* 0x0e00000002e57fae */ /* 0x000be2000b981a04 */
[----:B--2---:R-:W-:-:S04]  /*19c40*/  IADD3 R10, P0, PT, R2, R14, RZ ;  /* 0x0000000e020a7210 */ /* 0x004fc80007f1e0ff */
[----:B---3--:R-:W-:Y:S02]  /*19c50*/  IADD3 R12, P1, PT, R10, R14, RZ ;  /* 0x0000000e0a0c7210 */ /* 0x008fe40007f3e0ff */
[----:B------:R-:W-:Y:S02]  /*19c60*/  IADD3.X R11, PT, PT, R3, R0, RZ, P0, !PT ;  /* 0x00000000030b7210 */ /* 0x000fe400007fe4ff */
[----:B------:R-:W-:-:S03]  /*19c70*/  IADD3 R8, P0, PT, R12, R14, RZ ;  /* 0x0000000e0c087210 */ /* 0x000fc60007f1e0ff */
[--C-:B------:R-:W-:Y:S01]  /*19c80*/  IMAD.X R13, R11, 0x1, R0.reuse, P1 ;  /* 0x000000010b0d7824 */ /* 0x100fe200008e0600 */
[-C--:B-1----:R-:W-:Y:S01]  /*19c90*/  IADD3 R6, P1, PT, R8, R14.reuse, RZ ;  /* 0x0000000e08067210 */ /* 0x082fe20007f3e0ff */
[----:B------:R1:W-:Y:S02]  /*19ca0*/  LDGSTS.E.BYPASS.LTC128B.128 [R229+0xe800], desc[UR4][R10.64] ;  /* 0x0e8000000ae57fae */ /* 0x0003e4000b981a04 */
[----:B------:R-:W-:Y:S01]  /*19cb0*/  IMAD.X R9, R13, 0x1, R0, P0 ;  /* 0x000000010d097824 */ /* 0x000fe200000e0600 */
[----:B----4-:R-:W-:Y:S01]  /*19cc0*/  IADD3 R4, P0, PT, R6, R14, RZ ;  /* 0x0000000e06047210 */ /* 0x010fe20007f1e0ff */
[----:B------:R-:W-:Y:S03]  /*19cd0*/  LDGSTS.E.BYPASS.LTC128B.128 [R229+0xf000], desc[UR4][R12.64] ;  /* 0x0f0000000ce57fae */ /* 0x000fe6000b981a04 */
[----:B------:R-:W-:Y:S01]  /*19ce0*/  IADD3.X R7, PT, PT, R9, R0, RZ, P1, !PT ;  /* 0x0000000009077210 */ /* 0x000fe20000ffe4ff */
[----:B------:R-:W-:Y:S01]  /*19cf0*/  LDGSTS.E.BYPASS.LTC128B.128 [R229+0xf800], desc[UR4][R8.64] ;  /* 0x0f80000008e57fae */ /* 0x000fe2000b981a04 */
[----:B-----5:R-:W-:-:S03]  /*19d00*/  IADD3 R2, P1, PT, R4, R14, RZ ;  /* 0x0000000e04027210 */ /* 0x020fc60007f3e0ff */
[--C-:B------:R-:W-:Y:S01]  /*19d10*/  IMAD.X R5, R7, 0x1, R0.reuse, P0 ;  /* 0x0000000107057824 */ /* 0x100fe200000e0600 */
[----:B------:R-:W-:Y:S03]  /*19d20*/  LDGSTS.E.BYPASS.LTC128B.128 [R229+0x10000], desc[UR4][R6.64] ;  /* 0x1000000006e57fae */ /* 0x000fe6000b981a04 */
[----:B------:R-:W-:Y:S01]  /*19d30*/  IMAD.X R3, R5, 0x1, R0, P1 ;  /* 0x0000000105037824 */ /* 0x000fe200008e0600 */
[----:B------:R2:W-:Y:S01]  /*19d40*/  LDGSTS.E.BYPASS.LTC128B.128 [R229+0x10800], desc[UR4][R4.64] ;  /* 0x1080000004e57fae */ /* 0x0005e2000b981a04 */
[----:B------:R-:W-:-:S03]  /*19d50*/  IMAD.MOV.U32 R39, RZ, RZ, R17 ;  /* 0x000000ffff277224 */ /* 0x000fc600078e0011 */
[----:B------:R-:W-:Y:S01]  /*19d60*/  LDGSTS.E.BYPASS.LTC128B.128 [R229+0x11000], desc[UR4][R2.64] ;  /* 0x1100000002e57fae */ /* 0x000fe2000b981a04 */
[----:B-1----:R-:W-:-:S04]  /*19d70*/  IADD3 R10, P0, PT, R2, R14, RZ ;  /* 0x0000000e020a7210 */ /* 0x002fc80007f1e0ff */
[----:B------:R-:W-:Y:S01]  /*19d80*/  IADD3.X R11, PT, PT, R3, R0, RZ, P0, !PT ;  /* 0x00000000030b7210 */ /* 0x000fe200007fe4ff */
[----:B------:R-:W-:Y:S01]  /*19d90*/  IMAD.MOV.U32 R36, RZ, RZ, R16 ;  /* 0x000000ffff247224 */ /* 0x000fe200078e0010 */
[----:B------:R-:W-:-:S03]  /*19da0*/  MOV R38, R15 ;  /* 0x0000000f00267202 */ /* 0x000fc60000000f00 */
[----:B------:R1:W-:Y:S04]  /*19db0*/  LDGSTS.E.BYPASS.LTC128B.128 [R229+0x11800], desc[UR4][R10.64] ;  /* 0x118000000ae57fae */ /* 0x0003e8000b981a04 */
[----:B------:R-:W-:Y:S04]  /*19dc0*/  LDSM.16.M88.4 R20, [R62+0x2000] ;  /* 0x002000003e14783b */ /* 0x000fe80000000200 */
[----:B--2---:R-:W2:Y:S04]  /*19dd0*/  LDSM.16.M88.4 R4, [R221] ;  /* 0x00000000dd04783b */ /* 0x004ea80000000200 */
[----:B------:R-:W3:Y:S04]  /*19de0*/  LDSM.16.M88.4 R16, [R62+0x2800] ;  /* 0x002800003e10783b */ /* 0x000ee80000000200 */
[----:B------:R-:W-:Y:S04]  /*19df0*/  LDSM.16.M88.4 R44, [R62+0x4800] ;  /* 0x004800003e2c783b */ /* 0x000fe80000000200 */
[----:B------:R-:W-:Y:S04]  /*19e00*/  LDSM.16.M88.4 R40, [R62+0x5000] ;  /* 0x005000003e28783b */ /* 0x000fe80000000200 */
[----:B------:R-:W-:Y:S04]  /*19e10*/  LDSM.16.M88.4 R12, [R62+0x3000] ;  /* 0x003000003e0c783b */ /* 0x000fe80000000200 */
[----:B-1----:R-:W1:Y:S04]  /*19e20*/  LDSM.16.M88.4 R8, [R62+0x3800] ;  /* 0x003800003e08783b */ /* 0x002e680000000200 */
[----:B------:R-:W4:Y:S04]  /*19e30*/  LDSM.16.M88.4 R28, [R62+0x6000] ;  /* 0x006000003e1c783b */ /* 0x000f280000000200 */
[----:B------:R-:W-:Y:S04]  /*19e40*/  LDSM.16.M88.4 R48, [R62+0x4000] ;  /* 0x004000003e30783b */ /* 0x000fe80000000200 */
[----:B------:R-:W-:Y:S04]  /*19e50*/  LDSM.16.M88.4 R32, [R62+0x5800] ;  /* 0x005800003e20783b */ /* 0x000fe80000000200 */
[----:B------:R-:W-:Y:S01]  /*19e60*/  LDSM.16.M88.4 R24, [R62+0x6800] ;  /* 0x006800003e18783b */ /* 0x000fe20000000200 */
[----:B--2---:R-:W-:Y:S03]  /*19e70*/  HMMA.16816.F32.BF16 R108, R4, R20, RZ ;  /* 0x00000014046c723c */ /* 0x004fe600000418ff */
[----:B------:R-:W-:Y:S01]  /*19e80*/  LDSM.16.M88.4 R52, [R62+0x8800] ;  /* 0x008800003e34783b */ /* 0x000fe20000000200 */
[----:B------:R-:W-:-:S03]  /*19e90*/  IMAD.MOV.U32 R133, RZ, RZ, R91 ;  /* 0x000000ffff857224 */ /* 0x000fc600078e005b */
[----:B------:R-:W0:Y:S01]  /*19ea0*/  LDGDEPBAR ;  /* 0x00000000000079af */ /* 0x000e220000000000 */
[C---:B------:R-:W-:Y:S03]  /*19eb0*/  HMMA.16816.F32.BF16 R100, R4.reuse, R22, RZ ;  /* 0x000000160464723c */ /* 0x040fe600000418ff */
[----:B------:R-:W2:Y:S05]  /*19ec0*/  LDSM.16.M88.4 R20, [R62+0x7000] ;  /* 0x007000003e14783b */ /* 0x000eaa0000000200 */
[C---:B---3--:R-:W-:Y:S08]  /*19ed0*/  HMMA.16816.F32.BF16 R116, R4.reuse, R16, RZ ;  /* 0x000000100474723c */ /* 0x048ff000000418ff */
[C---:B------:R-:W-:Y:S01]  /*19ee0*/  HMMA.16816.F32.BF16 R112, R4.reuse, R18, RZ ;  /* 0x000000120470723c */ /* 0x040fe200000418ff */
[----:B------:R-:W3:Y:S07]  /*19ef0*/  LDSM.16.M88.4 R16, [R62+0x7800] ;  /* 0x007800003e10783b */ /* 0x000eee0000000200 */
        /* <DEDUP_REMOVED lines=11> */
[----:B------:R2:W-:Y:S07]  /*19fb0*/  LDSM.16.M88.4 R12, [R124] ;  /* 0x000000007c0c783b */ /* 0x0005ee0000000200 */
[C---:B----4-:R-:W-:Y:S08]  /*19fc0*/  HMMA.16816.F32.BF16 R168, R4.reuse, R28, RZ ;  /* 0x0000001c04a8723c */ /* 0x050ff000000418ff */
[C---:B--2---:R-:W-:Y:S01]  /*19fd0*/  HMMA.16816.F32.BF16 R124, R4.reuse, R30, RZ ;  /* 0x0000001e047c723c */ /* 0x044fe200000418ff */
[----:B------:R-:W2:Y:S07]  /*19fe0*/  LDSM.16.M88.4 R28, [R88+0x2000] ;  /* 0x00200000581c783b */ /* 0x000eae0000000200 */
[C---:B------:R-:W-:Y:S08]  /*19ff0*/  HMMA.16816.F32.BF16 R176, R4.reuse, R20, RZ ;  /* 0x0000001404b0723c */ /* 0x040ff000000418ff */
[C---:B------:R-:W-:Y:S01]  /*1a000*/  HMMA.16816.F32.BF16 R180, R4.reuse, R22, RZ ;  /* 0x0000001604b4723c */ /* 0x040fe200000418ff */
[----:B------:R-:W4:Y:S07]  /*1a010*/  LDSM.16.M88.4 R20, [R88+0x2800] ;  /* 0x002800005814783b */ /* 0x000f2e0000000200 */
[C---:B------:R-:W-:Y:S08]  /*1a020*/  HMMA.16816.F32.BF16 R84, R4.reuse, R48, RZ ;  /* 0x000000300454723c */ /* 0x040ff000000418ff */
[C---:B------:R-:W-:Y:S08]  /*1a030*/  HMMA.16816.F32.BF16 R76, R4.reuse, R50, RZ ;  /* 0x00000032044c723c */ /* 0x040ff000000418ff */
        /* <DEDUP_REMOVED lines=8> */
[----:B------:R-:W-:Y:S07]  /*1a0c0*/  LDSM.16.M88.4 R32, [R88+0x4000] ;  /* 0x004000005820783b */ /* 0x000fee0000000200 */
        /* <DEDUP_REMOVED lines=8> */
[----:B------:R-:W5:Y:S04]  /*1a150*/  LDSM.16.M88.4 R4, [R88+0x4800] ;  /* 0x004800005804783b */ /* 0x000f680000000200 */
[----:B------:R-:W-:Y:S03]  /*1a160*/  LDSM.16.M88.4 R40, [R88+0x5800] ;  /* 0x005800005828783b */ /* 0x000fe60000000200 */
[C---:B--2---:R-:W-:Y:S08]  /*1a170*/  HMMA.16816.F32.BF16 R24, R12.reuse, R28, R108 ;  /* 0x0000001c0c18723c */ /* 0x044ff0000004186c */
[----:B------:R-:W-:Y:S01]  /*1a180*/  HMMA.16816.F32.BF16 R240, R12, R30, R100 ;  /* 0x0000001e0cf0723c */ /* 0x000fe20000041864 */
[----:B------:R-:W2:Y:S10]  /*1a190*/  LDSM.16.M88.4 R28, [R88+0x5000] ;  /* 0x00500000581c783b */ /* 0x000eb40000000200 */
[----:B------:R-:W-:Y:S01]  /*1a1a0*/  IMAD.MOV.U32 R55, RZ, RZ, R24 ;  /* 0x000000ffff377224 */ /* 0x000fe200078e0018 */
[----:B------:R-:W-:Y:S01]  /*1a1b0*/  MOV R53, R26 ;  /* 0x0000001a00357202 */ /* 0x000fe20000000f00 */
[----:B------:R-:W-:-:S02]  /*1a1c0*/  IMAD.MOV.U32 R54, RZ, RZ, R25 ;  /* 0x000000ffff367224 */ /* 0x000fc400078e0019 */
[----:B------:R-:W-:Y:S02]  /*1a1d0*/  IMAD.MOV.U32 R52, RZ, RZ, R27 ;  /* 0x000000ffff347224 */ /* 0x000fe400078e001b */
[----:B------:R-:W2:Y:S01]  /*1a1e0*/  LDSM.16.M88.4 R24, [R88+0x6000] ;  /* 0x006000005818783b */ /* 0x000ea20000000200 */
[C---:B----4-:R-:W-:Y:S08]  /*1a1f0*/  HMMA.16816.F32.BF16 R232, R12.reuse, R20, R116 ;  /* 0x000000140ce8723c */ /* 0x050ff00000041874 */
[C---:B------:R-:W-:Y:S01]  /*1a200*/  HMMA.16816.F32.BF16 R212, R12.reuse, R22, R112 ;  /* 0x000000160cd4723c */ /* 0x040fe20000041870 */
[----:B------:R-:W-:Y:S07]  /*1a210*/  LDSM.16.M88.4 R20, [R88+0x6800] ;  /* 0x006800005814783b */ /* 0x000fee0000000200 */
[C---:B---3--:R-:W-:Y:S08]  /*1a220*/  HMMA.16816.F32.BF16 R116, R12.reuse, R18, R96 ;  /* 0x000000120c74723c */ /* 0x048ff00000041860 */
[C---:B-1----:R-:W-:Y:S08]  /*1a230*/  HMMA.16816.F32.BF16 R112, R12.reuse, R8, R92 ;  /* 0x000000080c70723c */ /* 0x042ff0000004185c */
[C---:B------:R-:W-:Y:S01]  /*1a240*/  HMMA.16816.F32.BF16 R108, R12.reuse, R10, R80 ;  /* 0x0000000a0c6c723c */ /* 0x040fe20000041850 */
[----:B------:R-:W1:Y:S07]  /*1a250*/  LDSM.16.M88.4 R8, [R88+0x7800] ;  /* 0x007800005808783b */ /* 0x000e6e0000000200 */
[C---:B-----5:R-:W-:Y:S08]  /*1a260*/  HMMA.16816.F32.BF16 R92, R12.reuse, R4, R68 ;  /* 0x000000040c5c723c */ /* 0x060ff00000041844 */
[C---:B------:R-:W-:Y:S01]  /*1a270*/  HMMA.16816.F32.BF16 R96, R12.reuse, R6, R72 ;  /* 0x000000060c60723c */ /* 0x040fe20000041848 */
[----:B------:R-:W3:Y:S07]  /*1a280*/  LDSM.16.M88.4 R4, [R88+0x8000] ;  /* 0x008000005804783b */ /* 0x000eee0000000200 */
[----:B--2---:R-:W-:Y:S01]  /*1a290*/  HMMA.16816.F32.BF16 R44, R12, R28, R64 ;  /* 0x0000001c0c2c723c */ /* 0x004fe20000041840 */
[----:B------:R-:W-:Y:S01]  /*1a2a0*/  MOV R3, R205 ;  /* 0x000000cd00037202 */ /* 0x000fe20000000f00 */
[----:B------:R-:W-:Y:S01]  /*1a2b0*/  IMAD.MOV.U32 R2, RZ, RZ, R206 ;  /* 0x000000ffff027224 */ /* 0x000fe200078e00ce */
[----:B------:R-:W-:Y:S01]  /*1a2c0*/  MOV R208, R207 ;  /* 0x000000cf00d07202 */ /* 0x000fe20000000f00 */
[----:B------:R-:W-:-:S04]  /*1a2d0*/  IMAD.MOV.U32 R0, RZ, RZ, R204 ;  /* 0x000000ffff007224 */ /* 0x000fc800078e00cc */
[C---:B------:R-:W-:Y:S01]  /*1a2e0*/  HMMA.16816.F32.BF16 R204, R12.reuse, R16, R104 ;  /* 0x000000100ccc723c */ /* 0x040fe20000041868 */
[----:B------:R-:W-:Y:S01]  /*1a2f0*/  IMAD.MOV.U32 R91, RZ, RZ, R39 ;  /* 0x000000ffff5b7224 */ /* 0x000fe200078e0027 */
[----:B------:R-:W-:Y:S06]  /*1a300*/  LDSM.16.M88.4 R16, [R88+0x7000] ;  /* 0x007000005810783b */ /* 0x000fec0000000200 */
[----:B------:R-:W-:Y:S03]  /*1a310*/  HMMA.16816.F32.BF16 R104, R12, R32, R84 ;  /* 0x000000200c68723c */ /* 0x000fe60000041854 */
[----:B------:R-:W-:Y:S01]  /*1a320*/  IMAD.MOV.U32 R62, RZ, RZ, R44 ;  /* 0x000000ffff3e7224 */ /* 0x000fe200078e002c */
[----:B------:R-:W-:Y:S01]  /*1a330*/  MOV R39, R45 ;  /* 0x0000002d00277202 */ /* 0x000fe20000000f00 */
[----:B------:R-:W-:-:S03]  /*1a340*/  IMAD.MOV.U32 R29, RZ, RZ, R46 ;  /* 0x000000ffff1d7224 */ /* 0x000fc600078e002e */
[C---:B------:R-:W-:Y:S01]  /*1a350*/  HMMA.16816.F32.BF16 R100, R12.reuse, R34, R76 ;  /* 0x000000220c64723c */ /* 0x040fe2000004184c */
[----:B------:R-:W-:Y:S02]  /*1a360*/  IMAD.MOV.U32 R28, RZ, RZ, R47 ;  /* 0x000000ffff1c7224 */ /* 0x000fe400078e002f */
[----:B------:R-:W2:Y:S05]  /*1a370*/  LDSM.16.M88.4 R44, [R88+0x9800] ;  /* 0x00980000582c783b */ /* 0x000eaa0000000200 */
[C---:B------:R-:W-:Y:S08]  /*1a380*/  HMMA.16816.F32.BF16 R32, R12.reuse, R24, R168 ;  /* 0x000000180c20723c */ /* 0x040ff000000418a8 */
[----:B------:R-:W-:Y:S01]  /*1a390*/  HMMA.16816.F32.BF16 R84, R12, R30, R56 ;  /* 0x0000001e0c54723c */ /* 0x000fe20000041838 */
[----:B------:R-:W-:Y:S01]  /*1a3a0*/  MOV R30, R3 ;  /* 0x00000003001e7202 */ /* 0x000fe20000000f00 */
[----:B------:R-:W-:-:S06]  /*1a3b0*/  IMAD.MOV.U32 R31, RZ, RZ, R2 ;  /* 0x000000ffff1f7224 */ /* 0x000fcc00078e0002 */
[C---:B------:R-:W-:Y:S01]  /*1a3c0*/  HMMA.16816.F32.BF16 R80, R12.reuse, R42, R120 ;  /* 0x0000002a0c50723c */ /* 0x040fe20000041878 */
[----:B------:R-:W-:Y:S02]  /*1a3d0*/  IMAD.MOV.U32 R123, RZ, RZ, R0 ;  /* 0x000000ffff7b7224 */ /* 0x000fe400078e0000 */
[----:B------:R-:W-:Y:S01]  /*1a3e0*/  MOV R2, R33 ;  /* 0x0000002100027202 */ /* 0x000fe20000000f00 */
[----:B------:R-:W-:Y:S01]  /*1a3f0*/  IMAD.MOV.U32 R0, RZ, RZ, R32 ;  /* 0x000000ffff007224 */ /* 0x000fe200078e0020 */
[----:B------:R-:W-:Y:S01]  /*1a400*/  MOV R211, R35 ;  /* 0x0000002300d37202 */ /* 0x000fe20000000f00 */
[----:B------:R-:W-:Y:S02]  /*1a410*/  IMAD.MOV.U32 R221, RZ, RZ, R34 ;  /* 0x000000ffffdd7224 */ /* 0x000fe400078e0022 */
[C---:B------:R-:W-:Y:S01]  /*1a420*/  HMMA.16816.F32.BF16 R72, R12.reuse, R40, R48 ;  /* 0x000000280c48723c */ /* 0x040fe20000041830 */
[----:B------:R-:W4:Y:S07]  /*1a430*/  LDSM.16.M88.4 R40, [R88+0x8800] ;  /* 0x008800005828783b */ /* 0x000f2e0000000200 */
[----:B-1----:R-:W-:Y:S01]  /*1a440*/  HMMA.16816.F32.BF16 R56, R12, R8, R184 ;  /* 0x000000080c38723c */ /* 0x002fe200000418b8 */
[----:B------:R-:W-:Y:S01]  /*1a450*/  MOV R184, R55 ;  /* 0x0000003700b87202 */ /* 0x000fe20000000f00 */
[----:B------:R-:W-:Y:S01]  /*1a460*/  IMAD.MOV.U32 R185, RZ, RZ, R54 ;  /* 0x000000ffffb97224 */ /* 0x000fe200078e0036 */
[----:B------:R-:W-:Y:S01]  /*1a470*/  MOV R186, R53 ;  /* 0x0000003500ba7202 */ /* 0x000fe20000000f00 */
[----:B------:R-:W-:-:S04]  /*1a480*/  IMAD.MOV.U32 R187, RZ, RZ, R52 ;  /* 0x000000ffffbb7224 */ /* 0x000fc800078e0034 */
[----:B------:R-:W-:Y:S01]  /*1a490*/  HMMA.16816.F32.BF16 R76, R12, R22, R172 ;  /* 0x000000160c4c723c */ /* 0x000fe200000418ac */
[----:B------:R-:W-:Y:S01]  /*1a4a0*/  MOV R172, R29 ;  /* 0x0000001d00ac7202 */ /* 0x000fe20000000f00 */
[----:B------:R-:W-:-:S06]  /*1a4b0*/  IMAD.MOV.U32 R173, RZ, RZ, R28 ;  /* 0x000000ffffad7224 */ /* 0x000fcc00078e001c */
[C---:B---3--:R-:W-:Y:S01]  /*1a4c0*/  HMMA.16816.F32.BF16 R48, R12.reuse, R4, R192 ;  /* 0x000000040c30723c */ /* 0x048fe200000418c0 */
[----:B------:R-:W-:Y:S01]  /*1a4d0*/  IMAD.MOV.U32 R193, RZ, RZ, R30 ;  /* 0x000000ffffc17224 */ /* 0x000fe200078e001e */
[----:B------:R-:W-:Y:S02]  /*1a4e0*/  MOV R194, R31 ;  /* 0x0000001f00c27202 */ /* 0x000fe40000000f00 */
[----:B------:R-:W-:Y:S04]  /*1a4f0*/  LDSM.16.M88.4 R28, [R63+0x2000] ;  /* 0x002000003f1c783b */ /* 0x000fe80000000200 */
[C---:B------:R-:W-:Y:S08]  /*1a500*/  HMMA.16816.F32.BF16 R32, R12.reuse, R26, R124 ;  /* 0x0000001a0c20723c */ /* 0x040ff0000004187c */
[----:B------:R-:W-:Y:S01]  /*1a510*/  HMMA.16816.F32.BF16 R52, R12, R10, R188 ;  /* 0x0000000a0c34723c */ /* 0x000fe200000418bc */
[----:B------:R1:W3:Y:S01]  /*1a520*/  LDSM.16.M88.4 R8, [R133] ;  /* 0x000000008508783b */ /* 0x0002e20000000200 */
[----:B------:R-:W-:-:S06]  /*1a530*/  MOV R192, R123 ;  /* 0x0000007b00c07202 */ /* 0x000fcc0000000f00 */
[C---:B------:R-:W-:Y:S03]  /*1a540*/  HMMA.16816.F32.BF16 R120, R12.reuse, R6, R196 ;  /* 0x000000060c78723c */ /* 0x040fe600000418c4 */
[----:B------:R-:W-:Y:S01]  /*1a550*/  IMAD.MOV.U32 R26, RZ, RZ, R32 ;  /* 0x000000ffff1a7224 */ /* 0x000fe200078e0020 */
[----:B------:R-:W-:Y:S01]  /*1a560*/  MOV R24, R34 ;  /* 0x0000002200187202 */ /* 0x000fe20000000f00 */
[----:B------:R-:W-:Y:S02]  /*1a570*/  IMAD.MOV.U32 R25, RZ, RZ, R33 ;  /* 0x000000ffff197224 */ /* 0x000fe400078e0021 */
[----:B------:R-:W-:Y:S02]  /*1a580*/  IMAD.MOV.U32 R3, RZ, RZ, R35 ;  /* 0x000000ffff037224 */ /* 0x000fe400078e0023 */
[----:B------:R5:W3:Y:S01]  /*1a590*/  LDSM.16.M88.4 R32, [R88+0x9000] ;  /* 0x009000005820783b */ /* 0x000ae20000000200 */
[----:B--2---:R-:W-:Y:S01]  /*1a5a0*/  HMMA.16816.F32.BF16 R4, R12, R44, R248 ;  /* 0x0000002c0c04723c */ /* 0x004fe200000418f8 */
[----:B------:R-:W-:-:S07]  /*1a5b0*/  IMAD.MOV.U32 R195, RZ, RZ, R208 ;  /* 0x000000ffffc37224 */ /* 0x000fce00078e00d0 */
[C---:B------:R-:W-:Y:S08]  /*1a5c0*/  HMMA.16816.F32.BF16 R68, R12.reuse, R16, R176 ;  /* 0x000000100c44723c */ /* 0x040ff000000418b0 */
[----:B------:R-:W-:Y:S01]  /*1a5d0*/  HMMA.16816.F32.BF16 R64, R12, R18, R180 ;  /* 0x000000120c40723c */ /* 0x000fe200000418b4 */
[----:B------:R-:W-:-:S07]  /*1a5e0*/  MOV R182, R62 ;  /* 0x0000003e00b67202 */ /* 0x000fce0000000f00 */
[----:B----4-:R-:W-:Y:S01]  /*1a5f0*/  HMMA.16816.F32.BF16 R168, R12, R40, R200 ;  /* 0x000000280ca8723c */ /* 0x010fe200000418c8 */
[----:B------:R-:W-:Y:S01]  /*1a600*/  MOV R208, R4 ;  /* 0x0000000400d07202 */ /* 0x000fe20000000f00 */
[----:B-1----:R-:W-:Y:S01]  /*1a610*/  IMAD.MOV.U32 R133, RZ, RZ, R5 ;  /* 0x000000ffff857224 */ /* 0x002fe200078e0005 */
[----:B-----5:R-:W-:Y:S01]  /*1a620*/  MOV R88, R6 ;  /* 0x0000000600587202 */ /* 0x020fe20000000f00 */
[----:B------:R-:W-:-:S04]  /*1a630*/  IMAD.MOV.U32 R62, RZ, RZ, R7 ;  /* 0x000000ffff3e7224 */ /* 0x000fc800078e0007 */
[C---:B------:R-:W-:Y:S01]  /*1a640*/  HMMA.16816.F32.BF16 R124, R12.reuse, R20, R128 ;  /* 0x000000140c7c723c */ /* 0x040fe20000041880 */
[----:B------:R-:W-:Y:S04]  /*1a650*/  LDSM.16.M88.4 R20, [R63+0x3000] ;  /* 0x003000003f14783b */ /* 0x000fe80000000200 */
[----:B------:R-:W1:Y:S03]  /*1a660*/  LDSM.16.M88.4 R4, [R63+0x4000] ;  /* 0x004000003f04783b */ /* 0x000e660000000200 */
[----:B------:R-:W-:Y:S01]  /*1a670*/  HMMA.16816.F32.BF16 R176, R12, R42, R216 ;  /* 0x0000002a0cb0723c */ /* 0x000fe200000418d8 */
[----:B------:R-:W-:Y:S01]  /*1a680*/  MOV R174, R26 ;  /* 0x0000001a00ae7202 */ /* 0x000fe20000000f00 */
[----:B------:R-:W-:Y:S01]  /*1a690*/  IMAD.MOV.U32 R175, RZ, RZ, R25 ;  /* 0x000000ffffaf7224 */ /* 0x000fe200078e0019 */
[----:B------:R-:W-:Y:S05]  /*1a6a0*/  LDSM.16.M88.4 R16, [R63+0x3800] ;  /* 0x003800003f10783b */ /* 0x000fea0000000200 */
[C---:B---3--:R-:W-:Y:S08]  /*1a6b0*/  HMMA.16816.F32.BF16 R40, R8.reuse, R28, R184 ;  /* 0x0000001c0828723c */ /* 0x048ff000000418b8 */
[----:B------:R-:W-:Y:S01]  /*1a6c0*/  HMMA.16816.F32.BF16 R28, R8, R30, R240 ;  /* 0x0000001e081c723c */ /* 0x000fe200000418f0 */
[----:B------:R-:W-:Y:S01]  /*1a6d0*/  IMAD.MOV.U32 R183, RZ, RZ, R39 ;  /* 0x000000ffffb77224 */ /* 0x000fe200078e0027 */
[----:B------:R-:W-:-:S02]  /*1a6e0*/  MOV R128, R24 ;  /* 0x0000001800807202 */ /* 0x000fc40000000f00 */
[----:B------:R-:W-:Y:S01]  /*1a6f0*/  MOV R184, R182 ;  /* 0x000000b600b87202 */ /* 0x000fe20000000f00 */
[----:B------:R-:W-:Y:S01]  /*1a700*/  IMAD.MOV.U32 R185, RZ, RZ, R183 ;  /* 0x000000ffffb97224 */ /* 0x000fe200078e00b7 */
[----:B------:R-:W2:Y:S01]  /*1a710*/  LDSM.16.M88.4 R24, [R63+0x2800] ;  /* 0x002800003f18783b */ /* 0x000ea20000000200 */
[----:B------:R-:W-:Y:S01]  /*1a720*/  MOV R182, R221 ;  /* 0x000000dd00b67202 */ /* 0x000fe20000000f00 */
[----:B------:R-:W-:Y:S01]  /*1a730*/  HMMA.16816.F32.BF16 R188, R12, R32, R236 ;  /* 0x000000200cbc723c */ /* 0x000fe200000418ec */
[----:B------:R-:W-:-:S07]  /*1a740*/  IMAD.MOV.U32 R183, RZ, RZ, R211 ;  /* 0x000000ffffb77224 */ /* 0x000fce00078e00d3 */
[----:B------:R-:W-:Y:S01]  /*1a750*/  HMMA.16816.F32.BF16 R200, R12, R34, R244 ;  /* 0x000000220cc8723c */ /* 0x000fe200000418f4 */
[----:B------:R-:W-:Y:S02]  /*1a760*/  LDSM.16.M88.4 R32, [R63+0x4800] ;  /* 0x004800003f20783b */ /* 0x000fe40000000200 */
[----:B------:R-:W-:Y:S01]  /*1a770*/  MOV R221, R30 ;  /* 0x0000001e00dd7202 */ /* 0x000fe20000000f00 */
[----:B------:R-:W-:-:S04]  /*1a780*/  IMAD.MOV.U32 R211, RZ, RZ, R31 ;  /* 0x000000ffffd37224 */ /* 0x000fc800078e001f */
[----:B------:R-:W-:Y:S01]  /*1a790*/  HMMA.16816.F32.BF16 R248, R12, R46, R192 ;  /* 0x0000002e0cf8723c */ /* 0x000fe200000418c0 */
[----:B------:R-:W-:Y:S01]  /*1a7a0*/  MOV R13, R28 ;  /* 0x0000001c000d7202 */ /* 0x000fe20000000f00 */
[----:B------:R-:W-:-:S06]  /*1a7b0*/  IMAD.MOV.U32 R12, RZ, RZ, R29 ;  /* 0x000000ffff0c7224 */ /* 0x000fcc00078e001d */
[C---:B-1----:R-:W-:Y:S01]  /*1a7c0*/  HMMA.16816.F32.BF16 R196, R8.reuse, R6, R100 ;  /* 0x0000000608c4723c */ /* 0x042fe20000041864 */
[----:B------:R-:W1:Y:S01]  /*1a7d0*/  LDSM.16.M88.4 R28, [R63+0x5000] ;  /* 0x005000003f1c783b */ /* 0x000e620000000200 */
[----:B------:R-:W-:Y:S01]  /*1a7e0*/  MOV R186, R172 ;  /* 0x000000ac00ba7202 */ /* 0x000fe20000000f00 */
[----:B------:R-:W-:Y:S02]  /*1a7f0*/  IMAD.MOV.U32 R187, RZ, RZ, R173 ;  /* 0x000000ffffbb7224 */ /* 0x000fe400078e00ad */
[----:B------:R-:W-:Y:S03]  /*1a800*/  LDSM.16.M88.4 R44, [R63+0x5800] ;  /* 0x005800003f2c783b */ /* 0x000fe60000000200 */
[C---:B------:R-:W-:Y:S08]  /*1a810*/  HMMA.16816.F32.BF16 R236, R8.reuse, R20, R204 ;  /* 0x0000001408ec723c */ /* 0x040ff000000418cc */
[----:B------:R-:W-:Y:S01]  /*1a820*/  HMMA.16816.F32.BF16 R204, R8, R4, R104 ;  /* 0x0000000408cc723c */ /* 0x000fe20000041868 */
[----:B------:R-:W3:Y:S01]  /*1a830*/  LDSM.16.M88.4 R4, [R63+0x7800] ;  /* 0x007800003f04783b */ /* 0x000ee20000000200 */
[----:B------:R-:W-:Y:S01]  /*1a840*/  MOV R106, R13 ;  /* 0x0000000d006a7202 */ /* 0x000fe20000000f00 */
[----:B------:R-:W-:-:S02]  /*1a850*/  IMAD.MOV.U32 R107, RZ, RZ, R12 ;  /* 0x000000ffff6b7224 */ /* 0x000fc400078e000c */
[----:B------:R-:W4:Y:S03]  /*1a860*/  LDSM.16.M88.4 R12, [R63+0x7000] ;  /* 0x007000003f0c783b */ /* 0x000f260000000200 */
[C---:B--2---:R-:W-:Y:S08]  /*1a870*/  HMMA.16816.F32.BF16 R240, R8.reuse, R26, R212 ;  /* 0x0000001a08f0723c */ /* 0x044ff000000418d4 */
[C---:B------:R-:W-:Y:S08]  /*1a880*/  HMMA.16816.F32.BF16 R216, R8.reuse, R16, R112 ;  /* 0x0000001008d8723c */ /* 0x040ff00000041870 */
[C---:B------:R-:W-:Y:S01]  /*1a890*/  HMMA.16816.F32.BF16 R212, R8.reuse, R18, R108 ;  /* 0x0000001208d4723c */ /* 0x040fe2000004186c */
[----:B------:R-:W-:Y:S01]  /*1a8a0*/  IMAD.MOV.U32 R129, RZ, RZ, R3 ;  /* 0x000000ffff817224 */ /* 0x000fe200078e0003 */
[----:B------:R-:W-:Y:S01]  /*1a8b0*/  MOV R131, R2 ;  /* 0x0000000200837202 */ /* 0x000fe20000000f00 */
[----:B------:R-:W-:Y:S01]  /*1a8c0*/  IMAD.MOV.U32 R130, RZ, RZ, R0 ;  /* 0x000000ffff827224 */ /* 0x000fe200078e0000 */
[----:B------:R-:W-:Y:S01]  /*1a8d0*/  MOV R39, R40 ;  /* 0x0000002800277202 */ /* 0x000fe20000000f00 */
[----:B------:R-:W-:Y:S03]  /*1a8e0*/  LDSM.16.M88.4 R16, [R63+0x6800] ;  /* 0x006800003f10783b */ /* 0x000fe60000000200 */
[C---:B-1----:R-:W-:Y:S08]  /*1a8f0*/  HMMA.16816.F32.BF16 R112, R8.reuse, R28, R184 ;  /* 0x0000001c0870723c */ /* 0x042ff000000418b8 */
[C---:B------:R-:W-:Y:S01]  /*1a900*/  HMMA.16816.F32.BF16 R108, R8.reuse, R30, R84 ;  /* 0x0000001e086c723c */ /* 0x040fe20000041854 */
[----:B------:R-:W1:Y:S07]  /*1a910*/  LDSM.16.M88.4 R28, [R63+0x8800] ;  /* 0x008800003f1c783b */ /* 0x000e6e0000000200 */
[----:B------:R-:W-:Y:S01]  /*1a920*/  HMMA.16816.F32.BF16 R244, R8, R24, R232 ;  /* 0x0000001808f4723c */ /* 0x000fe200000418e8 */
[----:B------:R-:W2:Y:S01]  /*1a930*/  LDSM.16.M88.4 R24, [R63+0x9000] ;  /* 0x009000003f18783b */ /* 0x000ea20000000200 */
[----:B------:R-:W-:Y:S01]  /*1a940*/  IMAD.MOV.U32 R3, RZ, RZ, R41 ;  /* 0x000000ffff037224 */ /* 0x000fe200078e0029 */
[----:B------:R-:W-:Y:S01]  /*1a950*/  MOV R2, R42 ;  /* 0x0000002a00027202 */ /* 0x000fe20000000f00 */
[----:B------:R-:W-:-:S02]  /*1a960*/  IMAD.MOV.U32 R0, RZ, RZ, R43 ;  /* 0x000000ffff007224 */ /* 0x000fc400078e002b */
[----:B------:R-:W5:Y:S02]  /*1a970*/  LDSM.16.M88.4 R40, [R63+0x6000] ;  /* 0x006000003f28783b */ /* 0x000f640000000200 */
[C---:B------:R-:W-:Y:S02]  /*1a980*/  HMMA.16816.F32.BF16 R232, R8.reuse, R22, R116 ;  /* 0x0000001608e8723c */ /* 0x040fe40000041874 */
[----:B------:R-:W5:Y:S01]  /*1a990*/  LDSM.16.M88.4 R20, [R63+0x8000] ;  /* 0x008000003f14783b */ /* 0x000f620000000200 */
[----:B------:R-:W-:Y:S01]  /*1a9a0*/  MOV R172, R174 ;  /* 0x000000ae00ac7202 */ /* 0x000fe20000000f00 */
[----:B------:R-:W-:Y:S01]  /*1a9b0*/  IMAD.MOV.U32 R173, RZ, RZ, R175 ;  /* 0x000000ffffad7224 */ /* 0x000fe200078e00af */
[----:B------:R-:W-:Y:S01]  /*1a9c0*/  MOV R174, R128 ;  /* 0x0000008000ae7202 */ /* 0x000fe20000000f00 */
[----:B------:R-:W-:Y:S01]  /*1a9d0*/  IMAD.MOV.U32 R175, RZ, RZ, R129 ;  /* 0x000000ffffaf7224 */ /* 0x000fe200078e0081 */
[----:B------:R-:W-:Y:S01]  /*1a9e0*/  MOV R180, R130 ;  /* 0x0000008200b47202 */ /* 0x000fe20000000f00 */
[----:B------:R-:W-:Y:S01]  /*1a9f0*/  IMAD.MOV.U32 R181, RZ, RZ, R131 ;  /* 0x000000ffffb57224 */ /* 0x000fe200078e0083 */
[C---:B------:R-:W-:Y:S08]  /*1aa00*/  HMMA.16816.F32.BF16 R116, R8.reuse, R34, R96 ;  /* 0x000000220874723c */ /* 0x040ff00000041860 */
[C---:B------:R-:W-:Y:S01]  /*1aa10*/  HMMA.16816.F32.BF16 R128, R8.reuse, R32, R92 ;  /* 0x000000200880723c */ /* 0x040fe2000004185c */
[----:B------:R-:W-:Y:S07]  /*1aa20*/  LDSM.16.M88.4 R32, [R89+0x2000] ;  /* 0x002000005920783b */ /* 0x000fee0000000200 */
[C---:B---3--:R-:W-:Y:S08]  /*1aa30*/  HMMA.16816.F32.BF16 R92, R8.reuse, R4, R56 ;  /* 0x00000004085c723c */ /* 0x048ff00000041838 */
[C---:B------:R-:W-:Y:S01]  /*1aa40*/  HMMA.16816.F32.BF16 R84, R8.reuse, R6, R52 ;  /* 0x000000060854723c */ /* 0x040fe20000041834 */
[----:B------:R-:W3:Y:S07]  /*1aa50*/  LDSM.16.M88.4 R4, [R91] ;  /* 0x000000005b04783b */ /* 0x000eee0000000200 */
[C---:B------:R-:W-:Y:S08]  /*1aa60*/  HMMA.16816.F32.BF16 R184, R8.reuse, R44, R72 ;  /* 0x0000002c08b8723c */ /* 0x040ff00000041848 */
[C---:B----4-:R-:W-:Y:S08]  /*1aa70*/  HMMA.16816.F32.BF16 R100, R8.reuse, R12, R68 ;  /* 0x0000000c0864723c */ /* 0x050ff00000041844 */
[C---:B-1----:R-:W-:Y:S08]  /*1aa80*/  HMMA.16816.F32.BF16 R72, R8.reuse, R28, R168 ;  /* 0x0000001c0848723c */ /* 0x042ff000000418a8 */
[C---:B------:R-:W-:Y:S01]  /*1aa90*/  HMMA.16816.F32.BF16 R68, R8.reuse, R30, R176 ;  /* 0x0000001e0844723c */ /* 0x040fe200000418b0 */
[----:B------:R-:W1:Y:S07]  /*1aaa0*/  LDSM.16.M88.4 R28, [R89+0x2800] ;  /* 0x00280000591c783b */ /* 0x000e6e0000000200 */
[C---:B------:R-:W-:Y:S08]  /*1aab0*/  HMMA.16816.F32.BF16 R96, R8.reuse, R14, R64 ;  /* 0x0000000e0860723c */ /* 0x040ff00000041840 */
[C---:B--2---:R-:W-:Y:S08]  /*1aac0*/  HMMA.16816.F32.BF16 R64, R8.reuse, R24, R188 ;  /* 0x000000180840723c */ /* 0x044ff000000418bc */
[C---:B------:R-:W-:Y:S01]  /*1aad0*/  HMMA.16816.F32.BF16 R56, R8.reuse, R26, R200 ;  /* 0x0000001a0838723c */ /* 0x040fe200000418c8 */
[----:B------:R-:W-:Y:S07]  /*1aae0*/  LDSM.16.M88.4 R24, [R89+0x3000] ;  /* 0x003000005918783b */ /* 0x000fee0000000200 */
[C---:B------:R-:W-:Y:S01]  /*1aaf0*/  HMMA.16816.F32.BF16 R192, R8.reuse, R46, R80 ;  /* 0x0000002e08c0723c */ /* 0x040fe20000041850 */
[----:B------:R-:W2:Y:S07]  /*1ab00*/  LDSM.16.M88.4 R44, [R63+0x9800] ;  /* 0x009800003f2c783b */ /* 0x000eae0000000200 */
[----:B-----5:R-:W-:Y:S01]  /*1ab10*/  HMMA.16816.F32.BF16 R180, R8, R40, R180 ;  /* 0x0000002808b4723c */ /* 0x020fe200000418b4 */
[----:B------:R-:W-:Y:S01]  /*1ab20*/  MOV R40, R106 ;  /* 0x0000006a00287202 */ /* 0x000fe20000000f00 */
[----:B------:R-:W-:-:S06]  /*1ab30*/  IMAD.MOV.U32 R41, RZ, RZ, R107 ;  /* 0x000000ffff297224 */ /* 0x000fcc00078e006b */
[C---:B------:R-:W-:Y:S08]  /*1ab40*/  HMMA.16816.F32.BF16 R104, R8.reuse, R18, R76 ;  /* 0x000000120868723c */ /* 0x040ff0000004184c */
[----:B------:R-:W-:Y:S01]  /*1ab50*/  HMMA.16816.F32.BF16 R76, R8, R22, R120 ;  /* 0x00000016084c723c */ /* 0x000fe20000041878 */
[----:B------:R-:W-:Y:S01]  /*1ab60*/  MOV R120, R39 ;  /* 0x0000002700787202 */ /* 0x000fe20000000f00 */
[----:B------:R-:W-:Y:S01]  /*1ab70*/  IMAD.MOV.U32 R121, RZ, RZ, R3 ;  /* 0x000000ffff797224 */ /* 0x000fe200078e0003 */
[----:B------:R-:W-:Y:S01]  /*1ab80*/  MOV R122, R2 ;  /* 0x00000002007a7202 */ /* 0x000fe20000000f00 */
[----:B------:R-:W-:-:S04]  /*1ab90*/  IMAD.MOV.U32 R123, RZ, RZ, R0 ;  /* 0x000000ffff7b7224 */ /* 0x000fc800078e0000 */
[----:B------:R-:W-:Y:S01]  /*1aba0*/  HMMA.16816.F32.BF16 R172, R8, R42, R172 ;  /* 0x0000002a08ac723c */ /* 0x000fe200000418ac */
[----:B------:R-:W-:Y:S01]  /*1abb0*/  MOV R42, R221 ;  /* 0x000000dd002a7202 */ /* 0x000fe20000000f00 */
[----:B------:R-:W-:-:S06]  /*1abc0*/  IMAD.MOV.U32 R43, RZ, RZ, R211 ;  /* 0x000000ffff2b7224 */ /* 0x000fcc00078e00d3 */
[----:B---3--:R-:W-:Y:S08]  /*1abd0*/  HMMA.16816.F32.BF16 R120, R4, R32, R120 ;  /* 0x000000200478723c */ /* 0x008ff00000041878 */
[----:B------:R-:W-:Y:S01]  /*1abe0*/  HMMA.16816.F32.BF16 R80, R8, R20, R48 ;  /* 0x000000140850723c */ /* 0x000fe20000041830 */
[----:B------:R-:W3:Y:S07]  /*1abf0*/  LDSM.16.M88.4 R20, [R89+0x3800] ;  /* 0x003800005914783b */ /* 0x000eee0000000200 */
[----:B------:R-:W-:Y:S08]  /*1ac00*/  HMMA.16816.F32.BF16 R32, R4, R34, R40 ;  /* 0x000000220420723c */ /* 0x000ff00000041828 */
[----:B------:R-:W-:Y:S01]  /*1ac10*/  HMMA.16816.F32.BF16 R124, R8, R16, R124 ;  /* 0x00000010087c723c */ /* 0x000fe2000004187c */
[----:B------:R-:W4:Y:S01]  /*1ac20*/  LDSM.16.M88.4 R16, [R89+0x4000] ;  /* 0x004000005910783b */ /* 0x000f220000000200 */
[----:B------:R-:W-:Y:S01]  /*1ac30*/  MOV R12, R208 ;  /* 0x000000d0000c7202 */ /* 0x000fe20000000f00 */
[----:B------:R-:W-:Y:S01]  /*1ac40*/  IMAD.MOV.U32 R13, RZ, RZ, R133 ;  /* 0x000000ffff0d7224 */ /* 0x000fe200078e0085 */
[----:B------:R-:W-:Y:S01]  /*1ac50*/  MOV R14, R88 ;  /* 0x00000058000e7202 */ /* 0x000fe20000000f00 */
[----:B------:R-:W-:Y:S01]  /*1ac60*/  IMAD.MOV.U32 R15, RZ, RZ, R62 ;  /* 0x000000ffff0f7224 */ /* 0x000fe200078e003e */
[----:B------:R-:W-:Y:S02]  /*1ac70*/  STL.64 [R1+0x140], R120 ;  /* 0x0001407801007387 */ /* 0x000fe40000100a00 */
[C---:B-1----:R-:W-:Y:S02]  /*1ac80*/  HMMA.16816.F32.BF16 R40, R4.reuse, R28, R244 ;  /* 0x0000001c0428723c */ /* 0x042fe400000418f4 */
[----:B------:R-:W-:Y:S04]  /*1ac90*/  STL.64 [R1+0x148], R122 ;  /* 0x0001487a01007387 */ /* 0x000fe80000100a00 */
[----:B------:R-:W-:Y:S02]  /*1aca0*/  STL.64 [R1+0x130], R32 ;  /* 0x0001302001007387 */ /* 0x000fe40000100a00 */
[----:B------:R-:W-:Y:S02]  /*1acb0*/  HMMA.16816.F32.BF16 R28, R4, R30, R240 ;  /* 0x0000001e041c723c */ /* 0x000fe400000418f0 */
[----:B------:R1:W-:Y:S06]  /*1acc0*/  STL.64 [R1+0x138], R34 ;  /* 0x0001382201007387 */ /* 0x0003ec0000100a00 */
[C---:B--2---:R-:W-:Y:S01]  /*1acd0*/  HMMA.16816.F32.BF16 R52, R8.reuse, R44, R12 ;  /* 0x0000002c0834723c */ /* 0x044fe2000004180c */
[----:B------:R-:W2:Y:S07]  /*1ace0*/  LDSM.16.M88.4 R12, [R89+0x4800] ;  /* 0x00480000590c783b */ /* 0x000eae0000000200 */
[----:B------:R-:W-:Y:S01]  /*1acf0*/  HMMA.16816.F32.BF16 R48, R8, R46, R248 ;  /* 0x0000002e0830723c */ /* 0x000fe200000418f8 */
[----:B------:R-:W5:Y:S04]  /*1ad00*/  LDSM.16.M88.4 R8, [R89+0x5000] ;  /* 0x005000005908783b */ /* 0x000f680000000200 */
[----:B------:R-:W5:Y:S03]  /*1ad10*/  LDSM.16.M88.4 R44, [R89+0x5800] ;  /* 0x00580000592c783b */ /* 0x000f660000000200 */
[C---:B-1----:R-:W-:Y:S08]  /*1ad20*/  HMMA.16816.F32.BF16 R32, R4.reuse, R24, R236 ;  /* 0x000000180420723c */ /* 0x042ff000000418ec */
[C---:B------:R-:W-:Y:S01]  /*1ad30*/  HMMA.16816.F32.BF16 R24, R4.reuse, R26, R232 ;  /* 0x0000001a0418723c */ /* 0x040fe200000418e8 */
[----:B------:R-:W-:Y:S04]  /*1ad40*/  STL.64 [R1+0x120], R40 ;  /* 0x0001202801007387 */ /* 0x000fe80000100a00 */
[----:B------:R-:W-:Y:S04]  /*1ad50*/  STL.64 [R1+0x128], R42 ;  /* 0x0001282a01007387 */ /* 0x000fe80000100a00 */
[----:B------:R-:W-:Y:S04]  /*1ad60*/  STL.64 [R1+0x110], R28 ;  /* 0x0001101c01007387 */ /* 0x000fe80000100a00 */
[----:B------:R3:W-:Y:S04]  /*1ad70*/  STL.64 [R1+0x118], R30 ;  /* 0x0001181e01007387 */ /* 0x0007e80000100a00 */
[----:B------:R-:W-:Y:S04]  /*1ad80*/  STL.64 [R1+0x100], R32 ;  /* 0x0001002001007387 */ /* 0x000fe80000100a00 */
[----:B------:R-:W-:Y:S04]  /*1ad90*/  STL.64 [R1+0x108], R34 ;  /* 0x0001082201007387 */ /* 0x000fe80000100a00 */
[----:B------:R-:W-:Y:S04]  /*1ada0*/  STL.64 [R1+0xf0], R24 ;  /* 0x0000f01801007387 */ /* 0x000fe80000100a00 */
[----:B------:R4:W-:Y:S04]  /*1adb0*/  STL.64 [R1+0xf8], R26 ;  /* 0x0000f81a01007387 */ /* 0x0009e80000100a00 */
[----:B------:R-:W-:Y:S04]  /*1adc0*/  LDSM.16.M88.4 R40, [R89+0x6000] ;  /* 0x006000005928783b */ /* 0x000fe80000000200 */
[----:B------:R-:W-:Y:S01]  /*1add0*/  LDSM.16.M88.4 R32, [R89+0x6800] ;  /* 0x006800005920783b */ /* 0x000fe20000000200 */
[C---:B---3--:R-:W-:Y:S08]  /*1ade0*/  HMMA.16816.F32.BF16 R28, R4.reuse, R20, R216 ;  /* 0x00000014041c723c */ /* 0x048ff000000418d8 */
[C---:B------:R-:W-:Y:S08]  /*1adf0*/  HMMA.16816.F32.BF16 R20, R4.reuse, R22, R212 ;  /* 0x000000160414723c */ /* 0x040ff000000418d4 */
[C---:B----4-:R-:W-:Y:S08]  /*1ae00*/  HMMA.16816.F32.BF16 R24, R4.reuse, R16, R204 ;  /* 0x000000100418723c */ /* 0x050ff000000418cc */
        /* <DEDUP_REMOVED lines=9> */
[----:B------:R-:W3:Y:S04]  /*1aea0*/  LDSM.16.M88.4 R24, [R89+0x7800] ;  /* 0x007800005918783b */ /* 0x000ee80000000200 */
[----:B------:R-:W4:Y:S01]  /*1aeb0*/  LDSM.16.M88.4 R28, [R89+0x7000] ;  /* 0x00700000591c783b */ /* 0x000f220000000200 */
[C---:B--2---:R-:W-:Y:S08]  /*1aec0*/  HMMA.16816.F32.BF16 R20, R4.reuse, R12, R128 ;  /* 0x0000000c0414723c */ /* 0x044ff00000041880 */
[C---:B-1----:R-:W-:Y:S08]  /*1aed0*/  HMMA.16816.F32.BF16 R16, R4.reuse, R14, R116 ;  /* 0x0000000e0410723c */ /* 0x042ff00000041874 */
        /* <DEDUP_REMOVED lines=12> */
[----:B------:R-:W1:Y:S04]  /*1afa0*/  LDSM.16.M88.4 R20, [R89+0x8000] ;  /* 0x008000005914783b */ /* 0x000e680000000200 */
[----:B------:R-:W2:Y:S04]  /*1afb0*/  LDSM.16.M88.4 R16, [R89+0x8800] ;  /* 0x008800005910783b */ /* 0x000ea80000000200 */
[----:B------:R-:W5:Y:S04]  /*1afc0*/  LDSM.16.M88.4 R12, [R89+0x9000] ;  /* 0x00900000590c783b */ /* 0x000f680000000200 */
[----:B------:R-:W5:Y:S01]  /*1afd0*/  LDSM.16.M88.4 R8, [R89+0x9800] ;  /* 0x009800005908783b */ /* 0x000f620000000200 */
[----:B---3--:R-:W-:Y:S03]  /*1afe0*/  HMMA.16816.F32.BF16 R212, R4, R24, R92 ;  /* 0x0000001804d4723c */ /* 0x008fe6000004185c */
[----:B------:R3:W-:Y:S01]  /*1aff0*/  STL.64 [R1+0x28], R110 ;  /* 0x0000286e01007387 */ /* 0x0007e20000100a00 */
[----:B------:R-:W-:Y:S01]  /*1b000*/  IADD3 R25, PT, PT, R210, -0x2, RZ ;  /* 0xfffffffed2197810 */ /* 0x000fe20007ffe0ff */
[----:B------:R-:W-:-:S04]  /*1b010*/  DEPBAR.LE SB0, 0x0 ;  /* 0x000080000000791a */ /* 0x000fc80000000000 */
[C---:B---3--:R-:W-:Y:S08]  /*1b020*/  HMMA.16816.F32.BF16 R108, R4.reuse, R46, R192 ;  /* 0x0000002e046c723c */ /* 0x048ff000000418c0 */
[----:B------:R-:W-:Y:S01]  /*1b030*/  HMMA.16816.F32.BF16 R44, R4, R40, R180 ;  /* 0x00000028042c723c */ /* 0x000fe200000418b4 */
[----:B------:R-:W-:-:S10]  /*1b040*/  ISETP.GT.AND P0, PT, R25, R222, PT ;  /* 0x000000de1900720c */ /* 0x000fd40003f04270 */
[----:B------:R3:W-:Y:S04]  /*1b050*/  STL.64 [R1+0x10], R108 ;  /* 0x0000106c01007387 */ /* 0x0007e80000100a00 */
[----:B------:R3:W-:Y:S04]  /*1b060*/  STL.64 [R1+0x18], R110 ;  /* 0x0000186e01007387 */ /* 0x0007e80000100a00 */
[----:B------:R3:W-:Y:S04]  /*1b070*/  STL.64 [R1], R44 ;  /* 0x0000002c01007387 */ /* 0x0007e80000100a00 */
[----:B------:R3:W-:Y:S01]  /*1b080*/  STL.64 [R1+0x8], R46 ;  /* 0x0000082e01007387 */ /* 0x0007e20000100a00 */
[C---:B------:R-:W-:Y:S01]  /*1b090*/  HMMA.16816.F32.BF16 R248, R4.reuse, R42, R172 ;  /* 0x0000002a04f8723c */ /* 0x040fe200000418ac */
[----:B------:R-:W-:Y:S07]  /*1b0a0*/  BSSY.RECONVERGENT B1, `(.L_x_6480) ;  /* 0x000009b000017945 */ /* 0x000fee0003800200 */
[C---:B------:R-:W-:Y:S08]  /*1b0b0*/  HMMA.16816.F32.BF16 R244, R4.reuse, R32, R124 ;  /* 0x0000002004f4723c */ /* 0x040ff0000004187c */
[C---:B------:R-:W-:Y:S08]  /*1b0c0*/  HMMA.16816.F32.BF16 R240, R4.reuse, R34, R104 ;  /* 0x0000002204f0723c */ /* 0x040ff00000041868 */
[C---:B----4-:R-:W-:Y:S08]  /*1b0d0*/  HMMA.16816.F32.BF16 R236, R4.reuse, R28, R100 ;  /* 0x0000001c04ec723c */ /* 0x050ff00000041864 */
[C---:B------:R-:W-:Y:S08]  /*1b0e0*/  HMMA.16816.F32.BF16 R232, R4.reuse, R30, R96 ;  /* 0x0000001e04e8723c */ /* 0x040ff00000041860 */
[C---:B------:R-:W-:Y:S08]  /*1b0f0*/  HMMA.16816.F32.BF16 R216, R4.reuse, R26, R84 ;  /* 0x0000001a04d8723c */ /* 0x040ff00000041854 */
[C---:B-1----:R-:W-:Y:S08]  /*1b100*/  HMMA.16816.F32.BF16 R204, R4.reuse, R20, R80 ;  /* 0x0000001404cc723c */ /* 0x042ff00000041850 */
[C---:B------:R-:W-:Y:S08]  /*1b110*/  HMMA.16816.F32.BF16 R200, R4.reuse, R22, R76 ;  /* 0x0000001604c8723c */ /* 0x040ff0000004184c */
[C---:B--2---:R-:W-:Y:S08]  /*1b120*/  HMMA.16816.F32.BF16 R196, R4.reuse, R16, R72 ;  /* 0x0000001004c4723c */ /* 0x044ff00000041848 */
[C---:B------:R-:W-:Y:S08]  /*1b130*/  HMMA.16816.F32.BF16 R192, R4.reuse, R18, R68 ;  /* 0x0000001204c0723c */ /* 0x040ff00000041844 */
[C---:B-----5:R-:W-:Y:S08]  /*1b140*/  HMMA.16816.F32.BF16 R184, R4.reuse, R12, R64 ;  /* 0x0000000c04b8723c */ /* 0x060ff00000041840 */
[C---:B------:R-:W-:Y:S08]  /*1b150*/  HMMA.16816.F32.BF16 R188, R4.reuse, R14, R56 ;  /* 0x0000000e04bc723c */ /* 0x040ff00000041838 */
[C---:B------:R-:W-:Y:S08]  /*1b160*/  HMMA.16816.F32.BF16 R180, R4.reuse, R8, R52 ;  /* 0x0000000804b4723c */ /* 0x040ff00000041834 */
[----:B------:R-:W-:Y:S01]  /*1b170*/  HMMA.16816.F32.BF16 R172, R4, R10, R48 ;  /* 0x0000000a04ac723c */ /* 0x000fe20000041830 */
[----:B------:R-:W-:Y:S06]  /*1b180*/  BAR.SYNC.DEFER_BLOCKING 0x0 ;  /* 0x0000000000007b1d */ /* 0x000fec0000010000 */
[----:B---3--:R-:W-:-:S13]  /*1b190*/  @!P0 BRA `(.L_x_6481) ;  /* 0x00000008002c8947 */ /* 0x008fda0003800000 */
        /* <DEDUP_REMOVED lines=9> */
[----:B------:R-:W-:Y:S02]  /*1b230*/  IABS R10, R2 ;  /* 0x00000002000a7213 */ /* 0x000fe40000000000 */
[----:B-1----:R-:W-:Y:S01]  /*1b240*/  SHF.L.U32 R3, R210, 0x8, RZ ;  /* 0x00000008d2037819 */ /* 0x002fe200000006ff */
[----:B--2---:R-:W-:-:S04]  /*1b250*/  IMAD.MOV R4, RZ, RZ, -R5 ;  /* 0x000000ffff047224 */ /* 0x004fc800078e0a05 */
[C---:B------:R-:W-:Y:S02]  /*1b260*/  VIADD R8, R3.reuse, 0xfffffd00 ;  /* 0xfffffd0003087836 */ /* 0x040fe40000000000 */
[----:B------:R-:W-:Y:S02]  /*1b270*/  VIADD R9, R3, 0xfffffe00 ;  /* 0xfffffe0003097836 */ /* 0x000fe40000000000 */
[----:B------:R-:W-:Y:S01]  /*1b280*/  IMAD R3, R4, R0, RZ ;  /* 0x0000000004037224 */ /* 0x000fe200078e02ff */
[----:B------:R-:W-:Y:S02]  /*1b290*/  MOV R4, RZ ;  /* 0x000000ff00047202 */ /* 0x000fe40000000f00 */
[----:B------:R-:W-:Y:S02]  /*1b2a0*/  IABS R6, R8 ;  /* 0x0000000800067213 */ /* 0x000fe40000000000 */
[----:B------:R-:W-:Y:S01]  /*1b2b0*/  IABS R7, R9 ;  /* 0x0000000900077213 */ /* 0x000fe20000000000 */
[----:B------:R-:W-:-:S04]  /*1b2c0*/  IMAD.HI.U32 R4, R5, R3, R4 ;  /* 0x0000000305047227 */ /* 0x000fc800078e0004 */
[----:B------:R-:W-:Y:S02]  /*1b2d0*/  IMAD.MOV R3, RZ, RZ, -R10 ;  /* 0x000000ffff037224 */ /* 0x000fe400078e0a0a */
        /* <DEDUP_REMOVED lines=52> */
.L_x_6483:
        /* <DEDUP_REMOVED lines=12> */
.L_x_6484:
[----:B------:R-:W-:Y:S05]  /*1b6e0*/  BSYNC.RECONVERGENT B0 ;  /* 0x0000000000007941 */ /* 0x000fea0003800200 */
.L_x_6482:
[----:B------:R-:W1:Y:S04]  /*1b6f0*/  LDL R6, [R1+0x44] ;  /* 0x0000440001067983 */ /* 0x000e680000100800 */
[----:B------:R-:W3:Y:S01]  /*1b700*/  LDL R7, [R1+0x40] ;  /* 0x0000400001077983 */ /* 0x000ee20000100800 */
[C---:B------:R-:W-:Y:S01]  /*1b710*/  IMAD.SHL.U32 R14, R230.reuse, 0x20, RZ ;  /* 0x00000020e60e7824 */ /* 0x040fe200078e00ff */
[----:B------:R-:W-:-:S04]  /*1b720*/  SHF.L.U64.HI R0, R230, 0x5, R231 ;  /* 0x00000005e6007819 */ /* 0x000fc800000102e7 */
[----:B-1----:R-:W-:-:S04]  /*1b730*/  IADD3 R4, P0, PT, R14, R6, RZ ;  /* 0x000000060e047210 */ /* 0x002fc80007f1e0ff */
[-C--:B------:R-:W-:Y:S01]  /*1b740*/  IADD3 R2, P1, PT, R4, R14.reuse, RZ ;  /* 0x0000000e04027210 */ /* 0x080fe20007f3e0ff */
[----:B---3--:R-:W-:Y:S01]  /*1b750*/  IMAD.X R5, R0, 0x1, R7, P0 ;  /* 0x0000000100057824 */ /* 0x008fe200000e0607 */
        /* <DEDUP_REMOVED lines=47> */
.L_x_6481:
[----:B------:R-:W-:Y:S05]  /*1ba50*/  BSYNC.RECONVERGENT B1 ;  /* 0x0000000000017941 */ /* 0x000fea0003800200 */
.L_x_6480:
[----:B-1----:R-:W2:Y:S04]  /*1ba60*/  LDL.LU R3, [R1+0x120] ;  /* 0x0001200001037983 */ /* 0x002ea80000300800 */
[----:B------:R-:W3:Y:S04]  /*1ba70*/  LDL.LU R4, [R1+0xac] ;  /* 0x0000ac0001047983 */ /* 0x000ee80000300800 */
[----:B------:R-:W4:Y:S04]  /*1ba80*/  LDL R0, [R1+0x54] ;  /* 0x0000540001007983 */ /* 0x000f280000100800 */
[----:B------:R-:W5:Y:S04]  /*1ba90*/  LDL.LU R9, [R1+0x8] ;  /* 0x0000080001097983 */ /* 0x000f680000300800 */
[----:B------:R-:W2:Y:S04]  /*1baa0*/  LDL.LU R33, [R1+0x154] ;  /* 0x0001540001217983 */ /* 0x000ea80000300800 */
[----:B------:R-:W3:Y:S04]  /*1bab0*/  LDL.LU R7, [R1+0xe8] ;  /* 0x0000e80001077983 */ /* 0x000ee80000300800 */
[----:B------:R-:W3:Y:S04]  /*1bac0*/  LDL.LU R6, [R1+0xec] ;  /* 0x0000ec0001067983 */ /* 0x000ee80000300800 */
[----:B------:R-:W5:Y:S04]  /*1bad0*/  LDL.LU R10, [R1+0xe0] ;  /* 0x0000e000010a7983 */ /* 0x000f680000300800 */
[----:B------:R-:W3:Y:S04]  /*1bae0*/  LDL.LU R12, [R1+0xe4] ;  /* 0x0000e400010c7983 */ /* 0x000ee80000300800 */
        /* <DEDUP_REMOVED lines=8> */
[----:B------:R-:W5:Y:S04]  /*1bb70*/  LDL.LU R17, [R1+0x104] ;  /* 0x0001040001117983 */ /* 0x000f680000300800 */
        /* <DEDUP_REMOVED lines=10> */
[----:B------:R-:W3:Y:S04]  /*1bc20*/  LDL.LU R26, [R1+0x24] ;  /* 0x00002400011a7983 */ /* 0x000ee80000300800 */
[----:B------:R-:W3:Y:S04]  /*1bc30*/  LDL.LU R16, [R1+0x74] ;  /* 0x0000740001107983 */ /* 0x000ee80000300800 */
[----:B------:R-:W3:Y:S01]  /*1bc40*/  LDL.LU R21, [R1+0x70] ;  /* 0x0000700001157983 */ /* 0x000ee20000300800 */
[----:B------:R-:W-:-:S04]  /*1bc50*/  LOP3.LUT R2, R2, 0xfffff7ff, RZ, 0xc0, !PT ;  /* 0xfffff7ff02027812 */ /* 0x000fc800078ec0ff */
[----:B------:R-:W-:Y:S01]  /*1bc60*/  @P2 LOP3.LUT R2, R2, 0x800, RZ, 0xfc, !PT ;  /* 0x0000080002022812 */ /* 0x000fe200078efcff */
[----:B----4-:R-:W-:Y:S02]  /*1bc70*/  IMAD R0, R210, 0x100, R0 ;  /* 0x00000100d2007824 */ /* 0x010fe400078e0200 */
[----:B--2---:R-:W-:Y:S02]  /*1bc80*/  IMAD.MOV.U32 R35, RZ, RZ, R33 ;  /* 0x000000ffff237224 */ /* 0x004fe400078e0021 */
[----:B-----5:R-:W-:Y:S02]  /*1bc90*/  IMAD.MOV.U32 R34, RZ, RZ, R30 ;  /* 0x000000ffff227224 */ /* 0x020fe400078e001e */
[----:B------:R-:W-:Y:S02]  /*1bca0*/  IMAD.MOV.U32 R33, RZ, RZ, R32 ;  /* 0x000000ffff217224 */ /* 0x000fe400078e0020 */
[----:B---3--:R-:W-:Y:S02]  /*1bcb0*/  IMAD.MOV.U32 R32, RZ, RZ, R31 ;  /* 0x000000ffff207224 */ /* 0x008fe400078e001f */
[----:B------:R-:W-:Y:S01]  /*1bcc0*/  IMAD.MOV.U32 R31, RZ, RZ, R29 ;  /* 0x000000ffff1f7224 */ /* 0x000fe200078e001d */
[----:B------:R-:W-:Y:S01]  /*1bcd0*/  LOP3.LUT R176, R35, 0x200, R220, 0xf8, !PT ;  /* 0x0000020023b07812 */ /* 0x000fe200078ef8dc */
[----:B------:R-:W-:-:S02]  /*1bce0*/  IMAD.MOV.U32 R29, RZ, RZ, R16 ;  /* 0x000000ffff1d7224 */ /* 0x000fc400078e0010 */
[----:B------:R-:W-:Y:S02]  /*1bcf0*/  IMAD.MOV.U32 R16, RZ, RZ, R3 ;  /* 0x000000ffff107224 */ /* 0x000fe400078e0003 */
[----:B------:R-:W-:Y:S02]  /*1bd00*/  IMAD.MOV.U32 R30, RZ, RZ, R21 ;  /* 0x000000ffff1e7224 */ /* 0x000fe400078e0015 */
[----:B------:R-:W2:Y:S01]  /*1bd10*/  LDL.LU R21, [R1+0x124] ;  /* 0x0001240001157983 */ /* 0x000ea20000300800 */
[----:B------:R-:W-:Y:S02]  /*1bd20*/  IMAD.MOV.U32 R35, RZ, RZ, R31 ;  /* 0x000000ffff237224 */ /* 0x000fe400078e001f */
[----:B------:R-:W-:Y:S01]  /*1bd30*/  IMAD.MOV.U32 R38, RZ, RZ, R16 ;  /* 0x000000ffff267224 */ /* 0x000fe200078e0010 */
[----:B------:R-:W3:Y:S01]  /*1bd40*/  LDL.LU R39, [R1+0x134] ;  /* 0x0001340001277983 */ /* 0x000ee20000300800 */
[----:B------:R-:W-:Y:S02]  /*1bd50*/  IMAD.MOV.U32 R31, RZ, RZ, R30 ;  /* 0x000000ffff1f7224 */ /* 0x000fe400078e001e */
[----:B------:R-:W-:Y:S01]  /*1bd60*/  IMAD.MOV.U32 R30, RZ, RZ, R29 ;  /* 0x000000ffff1e7224 */ /* 0x000fe200078e001d */
[----:B------:R-:W4:Y:S01]  /*1bd70*/  LDL.LU R40, [R1+0x130] ;  /* 0x0001300001287983 */ /* 0x000f220000300800 */
[----:B------:R-:W-:-:S03]  /*1bd80*/  VIADD R3, R0, 0xfffffe00 ;  /* 0xfffffe0000037836 */ /* 0x000fc60000000000 */
[----:B------:R-:W5:Y:S01]  /*1bd90*/  LDL.LU R16, [R1+0x144] ;  /* 0x0001440001107983 */ /* 0x000f620000300800 */
[----:B--2---:R-:W-:-:S03]  /*1bda0*/  IMAD.MOV.U32 R36, RZ, RZ, R21 ;  /* 0x000000ffff247224 */ /* 0x004fc600078e0015 */
[----:B------:R-:W2:Y:S04]  /*1bdb0*/  LDL.LU R21, [R1+0x14c] ;  /* 0x00014c0001157983 */ /* 0x000ea80000300800 */
[----:B------:R-:W2:Y:S04]  /*1bdc0*/  LDL.LU R29, [R1+0x148] ;  /* 0x00014800011d7983 */ /* 0x000ea80000300800 */
[----:B------:R-:W4:Y:S01]  /*1bdd0*/  LDL.LU R41, [R1+0x140] ;  /* 0x0001400001297983 */ /* 0x000f220000300800 */
[C---:B------:R-:W-:Y:S01]  /*1bde0*/  VIADD R73, R0.reuse, 0xfffffe01 ;  /* 0xfffffe0100497836 */ /* 0x040fe20000000000 */
[----:B------:R-:W-:Y:S01]  /*1bdf0*/  ISETP.GE.AND P1, PT, R3, R226, PT ;  /* 0x000000e20300720c */ /* 0x000fe20003f26270 */
[----:B------:R-:W-:-:S02]  /*1be00*/  VIADD R72, R0, 0xfffffe08 ;  /* 0xfffffe0800487836 */ /* 0x000fc40000000000 */
[C---:B------:R-:W-:Y:S01]  /*1be10*/  VIADD R74, R0.reuse, 0xfffffe09 ;  /* 0xfffffe09004a7836 */ /* 0x040fe20000000000 */
[----:B------:R-:W-:Y:S01]  /*1be20*/  ISETP.GE.AND P0, PT, R73, R226, PT ;  /* 0x000000e24900720c */ /* 0x000fe20003f06270 */
[C---:B------:R-:W-:Y:S01]  /*1be30*/  VIADD R75, R0.reuse, 0xfffffe10 ;  /* 0xfffffe10004b7836 */ /* 0x040fe20000000000 */
[C---:B------:R-:W-:Y:S01]  /*1be40*/  ISETP.GE.AND P3, PT, R3.reuse, R225, PT ;  /* 0x000000e10300720c */ /* 0x040fe20003f66270 */
[C---:B------:R-:W-:Y:S01]  /*1be50*/  VIADD R76, R0.reuse, 0xfffffe11 ;  /* 0xfffffe11004c7836 */ /* 0x040fe20000000000 */
[C---:B------:R-:W-:Y:S01]  /*1be60*/  ISETP.GE.AND P6, PT, R3.reuse, R227, PT ;  /* 0x000000e30300720c */ /* 0x040fe20003fc6270 */
[C---:B------:R-:W-:Y:S01]  /*1be70*/  VIADD R77, R0.reuse, 0xfffffe18 ;  /* 0xfffffe18004d7836 */ /* 0x040fe20000000000 */
[----:B------:R-:W-:Y:S01]  /*1be80*/  ISETP.GE.AND P2, PT, R3, R228, PT ;  /* 0x000000e40300720c */ /* 0x000fe20003f46270 */
        /* <DEDUP_REMOVED lines=57> */
[----:B------:R-:W-:Y:S02]  /*1c220*/  ISETP.GE.AND P5, PT, R73, R225, PT ;  /* 0x000000e14900720c */ /* 0x000fe40003fa6270 */
[-C--:B------:R-:W-:Y:S02]  /*1c230*/  ISETP.GE.AND P4, PT, R72, R226.reuse, PT ;  /* 0x000000e24800720c */ /* 0x080fe40003f86270 */
[----:B-----5:R-:W-:Y:S02]  /*1c240*/  FSEL R3, R16, -INF , P0 ;  /* 0xff80000010037808 */ /* 0x020fe40000000000 */
[----:B------:R-:W-:Y:S02]  /*1c250*/  ISETP.GE.AND P0, PT, R74, R226, PT ;  /* 0x000000e24a00720c */ /* 0x000fe40003f06270 */
[----:B------:R-:W-:Y:S02]  /*1c260*/  FSEL R71, R3, -INF , !P5 ;  /* 0xff80000003477808 */ /* 0x000fe40006800000 */
[----:B---3--:R-:W-:-:S02]  /*1c270*/  FSEL R3, R39, -INF , P0 ;  /* 0xff80000027037808 */ /* 0x008fc40000000000 */
[----:B------:R-:W-:Y:S01]  /*1c280*/  ISETP.GE.AND P0, PT, R76, R226, PT ;  /* 0x000000e24c00720c */ /* 0x000fe20003f06270 */
[----:B------:R-:W-:Y:S02]  /*1c290*/  IMAD.MOV.U32 R42, RZ, RZ, R35 ;  /* 0x000000ffff2a7224 */ /* 0x000fe400078e0023 */
[----:B------:R-:W-:Y:S02]  /*1c2a0*/  IMAD.MOV.U32 R39, RZ, RZ, R17 ;  /* 0x000000ffff277224 */ /* 0x000fe400078e0011 */
[----:B------:R-:W-:Y:S01]  /*1c2b0*/  IMAD.MOV.U32 R35, RZ, RZ, R10 ;  /* 0x000000ffff237224 */ /* 0x000fe200078e000a */
[----:B----4-:R-:W-:Y:S02]  /*1c2c0*/  FSEL R0, R41, -INF , P1 ;  /* 0xff80000029007808 */ /* 0x010fe40000800000 */
[----:B------:R-:W-:Y:S02]  /*1c2d0*/  ISETP.GE.AND P1, PT, R72, R225, PT ;  /* 0x000000e14800720c */ /* 0x000fe40003f26270 */
[----:B------:R-:W-:-:S02]  /*1c2e0*/  FSEL R16, R0, -INF , !P3 ;  /* 0xff80000000107808 */ /* 0x000fc40005800000 */
[----:B------:R-:W-:Y:S02]  /*1c2f0*/  FSEL R0, R40, -INF , P4 ;  /* 0xff80000028007808 */ /* 0x000fe40002000000 */
[-C--:B------:R-:W-:Y:S02]  /*1c300*/  ISETP.GE.AND P4, PT, R74, R225.reuse, PT ;  /* 0x000000e14a00720c */ /* 0x080fe40003f86270 */
[C---:B------:R-:W-:Y:S02]  /*1c310*/  ISETP.GE.AND P3, PT, R75.reuse, R226, PT ;  /* 0x000000e24b00720c */ /* 0x040fe40003f66270 */
[----:B------:R-:W-:Y:S01]  /*1c320*/  FSEL R70, R0, -INF , !P1 ;  /* 0xff80000000467808 */ /* 0x000fe20004800000 */
[----:B------:R-:W-:Y:S01]  /*1c330*/  IMAD.MOV.U32 R41, RZ, RZ, R34 ;  /* 0x000000ffff297224 */ /* 0x000fe200078e0022 */
[----:B------:R-:W-:Y:S02]  /*1c340*/  ISETP.GE.AND P1, PT, R75, R225, PT ;  /* 0x000000e14b00720c */ /* 0x000fe40003f26270 */
[----:B------:R-:W-:-:S02]  /*1c350*/  FSEL R0, R38, -INF , P3 ;  /* 0xff80000026007808 */ /* 0x000fc40001800000 */
[----:B------:R-:W-:Y:S02]  /*1c360*/  FSEL R69, R3, -INF , !P4 ;  /* 0xff80000003457808 */ /* 0x000fe40006000000 */
[----:B------:R-:W-:Y:S02]  /*1c370*/  ISETP.GE.AND P4, PT, R76, R225, PT ;  /* 0x000000e14c00720c */ /* 0x000fe40003f86270 */
[-C--:B------:R-:W-:Y:S02]  /*1c380*/  ISETP.GE.AND P3, PT, R77, R226.reuse, PT ;  /* 0x000000e24d00720c */ /* 0x080fe40003f66270 */
[----:B------:R-:W-:Y:S02]  /*1c390*/  FSEL R3, R36, -INF , P0 ;  /* 0xff80000024037808 */ /* 0x000fe40000000000 */
[----:B------:R-:W-:Y:S01]  /*1c3a0*/  ISETP.GE.AND P0, PT, R78, R226, PT ;  /* 0x000000e24e00720c */ /* 0x000fe20003f06270 */
[----:B------:R-:W-:Y:S01]  /*1c3b0*/  IMAD.MOV.U32 R40, RZ, RZ, R20 ;  /* 0x000000ffff287224 */ /* 0x000fe200078e0014 */
[----:B------:R-:W-:-:S02]  /*1c3c0*/  FSEL R68, R0, -INF , !P1 ;  /* 0xff80000000447808 */ /* 0x000fc40004800000 */
[-C--:B------:R-:W-:Y:S02]  /*1c3d0*/  ISETP.GE.AND P1, PT, R77, R225.reuse, PT ;  /* 0x000000e14d00720c */ /* 0x080fe40003f26270 */
[----:B------:R-:W-:Y:S02]  /*1c3e0*/  FSEL R0, R42, -INF , P3 ;  /* 0xff8000002a007808 */ /* 0x000fe40001800000 */
[----:B------:R-:W-:Y:S02]  /*1c3f0*/  FSEL R67, R3, -INF , !P4 ;  /* 0xff80000003437808 */ /* 0x000fe40006000000 */
[----:B------:R-:W-:Y:S02]  /*1c400*/  ISETP.GE.AND P4, PT, R78, R225, PT ;  /* 0x000000e14e00720c */ /* 0x000fe40003f86270 */
[----:B------:R-:W-:Y:S02]  /*1c410*/  ISETP.GE.AND P3, PT, R79, R226, PT ;  /* 0x000000e24f00720c */ /* 0x000fe40003f66270 */
[----:B------:R-:W-:-:S02]  /*1c420*/  FSEL R3, R41, -INF , P0 ;  /* 0xff80000029037808 */ /* 0x000fc40000000000 */
[----:B------:R-:W-:Y:S01]  /*1c430*/  ISETP.GE.AND P0, PT, R80, R226, PT ;  /* 0x000000e25000720c */ /* 0x000fe20003f06270 */
[----:B------:R-:W-:Y:S01]  /*1c440*/  IMAD.MOV.U32 R36, RZ, RZ, R5 ;  /* 0x000000ffff247224 */ /* 0x000fe200078e0005 */
[----:B------:R-:W-:Y:S01]  /*1c450*/  FSEL R66, R0, -INF , !P1 ;  /* 0xff80000000427808 */ /* 0x000fe20004800000 */
[----:B------:R-:W-:Y:S01]  /*1c460*/  IMAD.MOV.U32 R38, RZ, RZ, R14 ;  /* 0x000000ffff267224 */ /* 0x000fe200078e000e */
[----:B------:R-:W3:Y:S01]  /*1c470*/  LDL.LU R5, [R1+0xa4] ;  /* 0x0000a40001057983 */ /* 0x000ee20000300800 */
[----:B------:R-:W-:Y:S01]  /*1c480*/  IMAD.MOV.U32 R34, RZ, RZ, R12 ;  /* 0x000000ffff227224 */ /* 0x000fe200078e000c */
[----:B------:R-:W-:Y:S02]  /*1c490*/  ISETP.GE.AND P1, PT, R79, R225, PT ;  /* 0x000000e14f00720c */ /* 0x000fe40003f26270 */
[----:B------:R-:W-:Y:S01]  /*1c4a0*/  FSEL R0, R40, -INF , P3 ;  /* 0xff80000028007808 */ /* 0x000fe20001800000 */
[----:B------:R-:W4:Y:S01]  /*1c4b0*/  LDL.LU R10, [R1+0x14] ;  /* 0x00001400010a7983 */ /* 0x000f220000300800 */
[----:B------:R-:W-:-:S02]  /*1c4c0*/  FSEL R65, R3, -INF , !P4 ;  /* 0xff80000003417808 */ /* 0x000fc40006000000 */
[----:B------:R-:W-:Y:S01]  /*1c4d0*/  ISETP.GE.AND P4, PT, R80, R225, PT ;  /* 0x000000e15000720c */ /* 0x000fe20003f86270 */
[----:B------:R-:W5:Y:S01]  /*1c4e0*/  LDL.LU R12, [R1+0x10] ;  /* 0x00001000010c7983 */ /* 0x000f620000300800 */
[-C--:B------:R-:W-:Y:S02]  /*1c4f0*/  ISETP.GE.AND P3, PT, R81, R226.reuse, PT ;  /* 0x000000e25100720c */ /* 0x080fe40003f66270 */
[----:B------:R-:W-:Y:S01]  /*1c500*/  FSEL R3, R39, -INF , P0 ;  /* 0xff80000027037808 */ /* 0x000fe20000000000 */
[----:B------:R-:W-:Y:S01]  /*1c510*/  IMAD.MOV.U32 R20, RZ, RZ, R15 ;  /* 0x000000ffff147224 */ /* 0x000fe200078e000f */
[----:B------:R-:W-:Y:S01]  /*1c520*/  ISETP.GE.AND P0, PT, R82, R226, PT ;  /* 0x000000e25200720c */ /* 0x000fe20003f06270 */
[----:B------:R-:W5:Y:S01]  /*1c530*/  LDL.LU R14, [R1+0x118] ;  /* 0x00011800010e7983 */ /* 0x000f620000300800 */
[----:B------:R-:W-:Y:S01]  /*1c540*/  FSEL R64, R0, -INF , !P1 ;  /* 0xff80000000407808 */ /* 0x000fe20004800000 */
[----:B------:R-:W-:Y:S01]  /*1c550*/  IMAD.MOV.U32 R41, RZ, RZ, R34 ;  /* 0x000000ffff297224 */ /* 0x000fe200078e0022 */
[----:B------:R-:W-:Y:S01]  /*1c560*/  FSEL R0, R38, -INF , P3 ;  /* 0xff80000026007808 */ /* 0x000fe20001800000 */
[----:B------:R-:W5:Y:S01]  /*1c570*/  LDL.LU R15, [R1+0x108] ;  /* 0x00010800010f7983 */ /* 0x000f620000300800 */
[----:B------:R-:W-:Y:S01]  /*1c580*/  FSEL R63, R3, -INF , !P4 ;  /* 0xff800000033f7808 */ /* 0x000fe20006000000 */
[----:B--2---:R-:W-:Y:S01]  /*1c590*/  IMAD.MOV.U32 R34, RZ, RZ, R21 ;  /* 0x000000ffff227224 */ /* 0x004fe200078e0015 */
[----:B------:R-:W-:Y:S01]  /*1c5a0*/  FSEL R3, R36, -INF , P0 ;  /* 0xff80000024037808 */ /* 0x000fe20000000000 */
[----:B------:R-:W2:Y:S01]  /*1c5b0*/  LDL.LU R17, [R1+0x10c] ;  /* 0x00010c0001117983 */ /* 0x000ea20000300800 */
[----:B------:R-:W-:-:S02]  /*1c5c0*/  IMAD.MOV.U32 R38, RZ, RZ, R31 ;  /* 0x000000ffff267224 */ /* 0x000fc400078e001f */
[----:B------:R-:W-:Y:S01]  /*1c5d0*/  IMAD.MOV.U32 R36, RZ, RZ, R30 ;  /* 0x000000ffff247224 */ /* 0x000fe200078e001e */
[----:B------:R-:W2:Y:S01]  /*1c5e0*/  LDL.LU R21, [R1+0xc] ;  /* 0x00000c0001157983 */ /* 0x000ea20000300800 */
[----:B------:R-:W-:-:S03]  /*1c5f0*/  IMAD.MOV.U32 R39, RZ, RZ, R32 ;  /* 0x000000ffff277224 */ /* 0x000fc600078e0020 */
[----:B------:R-:W2:Y:S01]  /*1c600*/  LDL.LU R31, [R1] ;  /* 0x00000000011f7983 */ /* 0x000ea20000300800 */
[----:B------:R-:W-:-:S03]  /*1c610*/  IMAD.MOV.U32 R42, RZ, RZ, R35 ;  /* 0x000000ffff2a7224 */ /* 0x000fc600078e0023 */
[----:B------:R-:W2:Y:S01]  /*1c620*/  LDL.LU R30, [R1+0x4] ;  /* 0x00000400011e7983 */ /* 0x000ea20000300800 */
[----:B------:R-:W-:-:S03]  /*1c630*/  ISETP.GE.AND P4, PT, R82, R225, PT ;  /* 0x000000e15200720c */ /* 0x000fc60003f86270 */
[----:B------:R-:W4:Y:S01]  /*1c640*/  LDL.LU R32, [R1+0xc4] ;  /* 0x0000c40001207983 */ /* 0x000f220000300800 */
[----:B------:R-:W-:-:S03]  /*1c650*/  ISETP.GE.AND P1, PT, R81, R225, PT ;  /* 0x000000e15100720c */ /* 0x000fc60003f26270 */
[----:B------:R-:W5:Y:S01]  /*1c660*/  LDL.LU R35, [R1+0xc0] ;  /* 0x0000c00001237983 */ /* 0x000f620000300800 */
[-C--:B------:R-:W-:Y:S02]  /*1c670*/  ISETP.GE.AND P0, PT, R84, R226.reuse, PT ;  /* 0x000000e25400720c */ /* 0x080fe40003f06270 */
[----:B------:R-:W-:Y:S01]  /*1c680*/  ISETP.GE.AND P3, PT, R83, R226, PT ;  /* 0x000000e25300720c */ /* 0x000fe20003f66270 */
[----:B------:R-:W-:Y:S01]  /*1c690*/  IMAD.MOV.U32 R40, RZ, RZ, R33 ;  /* 0x000000ffff287224 */ /* 0x000fe200078e0021 */
[----:B------:R-:W-:Y:S01]  /*1c6a0*/  FSEL R59, R3, -INF , !P4 ;  /* 0xff800000033b7808 */ /* 0x000fe20006000000 */
[----:B------:R-:W-:Y:S01]  /*1c6b0*/  IMAD.MOV.U32 R33, RZ, RZ, R29 ;  /* 0x000000ffff217224 */ /* 0x000fe200078e001d */
[----:B------:R-:W-:Y:S02]  /*1c6c0*/  FSEL R62, R0, -INF , !P1 ;  /* 0xff800000003e7808 */ /* 0x000fe40004800000 */
[-C--:B------:R-:W-:Y:S02]  /*1c6d0*/  ISETP.GE.AND P4, PT, R84, R225.reuse, PT ;  /* 0x000000e15400720c */ /* 0x080fe40003f86270 */
[----:B------:R-:W-:Y:S01]  /*1c6e0*/  FSEL R3, R41, -INF , P0 ;  /* 0xff80000029037808 */ /* 0x000fe20000000000 */
[----:B------:R-:W-:Y:S01]  /*1c6f0*/  IMAD.MOV.U32 R29, RZ, RZ, R9 ;  /* 0x000000ffff1d7224 */ /* 0x000fe200078e0009 */
[----:B------:R-:W-:Y:S01]  /*1c700*/  ISETP.GE.AND P1, PT, R83, R225, PT ;  /* 0x000000e15300720c */ /* 0x000fe20003f26270 */
[----:B------:R-:W2:Y:S01]  /*1c710*/  LDL.LU R9, [R1+0xdc] ;  /* 0x0000dc0001097983 */ /* 0x000ea20000300800 */
[----:B------:R-:W-:-:S02]  /*1c720*/  FSEL R0, R42, -INF , P3 ;  /* 0xff8000002a007808 */ /* 0x000fc40001800000 */
[-C--:B------:R-:W-:Y:S01]  /*1c730*/  ISETP.GE.AND P0, PT, R86, R226.reuse, PT ;  /* 0x000000e25600720c */ /* 0x080fe20003f06270 */
[----:B------:R-:W-:Y:S01]  /*1c740*/  IMAD.MOV.U32 R46, RZ, RZ, R20 ;  /* 0x000000ffff2e7224 */ /* 0x000fe200078e0014 */
[----:B------:R-:W-:Y:S01]  /*1c750*/  ISETP.GE.AND P3, PT, R85, R226, PT ;  /* 0x000000e25500720c */ /* 0x000fe20003f66270 */
[----:B------:R-:W2:Y:S01]  /*1c760*/  LDL.LU R20, [R1+0x128] ;  /* 0x0001280001147983 */ /* 0x000ea20000300800 */
[----:B------:R-:W-:Y:S02]  /*1c770*/  FSEL R57, R3, -INF , !P4 ;  /* 0xff80000003397808 */ /* 0x000fe40006000000 */
[----:B------:R-:W-:Y:S01]  /*1c780*/  FSEL R58, R0, -INF , !P1 ;  /* 0xff800000003a7808 */ /* 0x000fe20004800000 */
[----:B------:R-:W2:Y:S01]  /*1c790*/  LDL.LU R42, [R1+0x90] ;  /* 0x00009000012a7983 */ /* 0x000ea20000300800 */
[----:B------:R-:W-:Y:S01]  /*1c7a0*/  FSEL R3, R39, -INF , P0 ;  /* 0xff80000027037808 */ /* 0x000fe20000000000 */
[----:B------:R-:W-:Y:S01]  /*1c7b0*/  IMAD.MOV.U32 R39, RZ, RZ, R23 ;  /* 0x000000ffff277224 */ /* 0x000fe200078e0017 */
[----:B------:R-:W-:Y:S01]  /*1c7c0*/  FSEL R0, R40, -INF , P3 ;  /* 0xff80000028007808 */ /* 0x000fe20001800000 */
[----:B------:R-:W2:Y:S01]  /*1c7d0*/  LDL.LU R41, [R1+0x94] ;  /* 0x0000940001297983 */ /* 0x000ea20000300800 */
[----:B------:R-:W-:-:S03]  /*1c7e0*/  IMAD.MOV.U32 R40, RZ, RZ, R22 ;  /* 0x000000ffff287224 */ /* 0x000fc600078e0016 */
[----:B------:R-:W2:Y:S04]  /*1c7f0*/  LDL.LU R23, [R1+0xc8] ;  /* 0x0000c80001177983 */ /* 0x000ea80000300800 */
[----:B------:R-:W2:Y:S04]  /*1c800*/  LDL.LU R22, [R1+0xcc] ;  /* 0x0000cc0001167983 */ /* 0x000ea80000300800 */
[----:B------:R-:W2:Y:S01]  /*1c810*/  LDL.LU R44, [R1+0xa0] ;  /* 0x0000a000012c7983 */ /* 0x000ea20000300800 */
[-C--:B------:R-:W-:Y:S02]  /*1c820*/  ISETP.GE.AND P1, PT, R85, R225.reuse, PT ;  /* 0x000000e15500720c */ /* 0x080fe40003f26270 */
[----:B------:R-:W-:-:S02]  /*1c830*/  ISETP.GE.AND P4, PT, R86, R225, PT ;  /* 0x000000e15600720c */ /* 0x000fc40003f86270 */
[CC--:B------:R-:W-:Y:S02]  /*1c840*/  ISETP.GE.AND P3, PT, R87.reuse, R226.reuse, PT ;  /* 0x000000e25700720c */ /* 0x0c0fe40003f66270 */
[----:B------:R-:W-:Y:S02]  /*1c850*/  ISETP.GE.AND P0, PT, R88, R226, PT ;  /* 0x000000e25800720c */ /* 0x000fe40003f06270 */
[----:B------:R-:W-:Y:S01]  /*1c860*/  FSEL R56, R0, -INF , !P1 ;  /* 0xff80000000387808 */ /* 0x000fe20004800000 */
[----:B------:R-:W-:Y:S01]  /*1c870*/  IMAD.MOV.U32 R45, RZ, RZ, R13 ;  /* 0x000000ffff2d7224 */ /* 0x000fe200078e000d */
[-C--:B------:R-:W-:Y:S02]  /*1c880*/  ISETP.GE.AND P1, PT, R87, R225.reuse, PT ;  /* 0x000000e15700720c */ /* 0x080fe40003f26270 */
[----:B------:R-:W-:Y:S02]  /*1c890*/  FSEL R55, R3, -INF , !P4 ;  /* 0xff80000003377808 */ /* 0x000fe40006000000 */
[----:B------:R-:W-:Y:S01]  /*1c8a0*/  ISETP.GE.AND P4, PT, R88, R225, PT ;  /* 0x000000e15800720c */ /* 0x000fe20003f86270 */
[----:B------:R-:W-:-:S02]  /*1c8b0*/  IMAD.MOV.U32 R221, RZ, RZ, R34 ;  /* 0x000000ffffdd7224 */ /* 0x000fc400078e0022 */
[----:B------:R-:W-:Y:S02]  /*1c8c0*/  IMAD.MOV.U32 R222, RZ, RZ, R33 ;  /* 0x000000ffffde7224 */ /* 0x000fe400078e0021 */
[----:B---3--:R-:W-:Y:S02]  /*1c8d0*/  IMAD.MOV.U32 R43, RZ, RZ, R5 ;  /* 0x000000ffff2b7224 */ /* 0x008fe400078e0005 */
[----:B----4-:R-:W-:Y:S02]  /*1c8e0*/  IMAD.MOV.U32 R47, RZ, RZ, R32 ;  /* 0x000000ffff2f7224 */ /* 0x010fe400078e0020 */
[----:B-----5:R-:W-:-:S03]  /*1c8f0*/  IMAD.MOV.U32 R48, RZ, RZ, R35 ;  /* 0x000000ffff307224 */ /* 0x020fc600078e0023 */
[----:B------:R-:W-:Y:S01]  /*1c900*/  FSEL R3, R47, -INF , P0 ;  /* 0xff8000002f037808 */ /* 0x000fe20000000000 */
[----:B------:R-:W-:Y:S01]  /*1c910*/  IMAD.MOV.U32 R32, RZ, RZ, R10 ;  /* 0x000000ffff207224 */ /* 0x000fe200078e000a */
[-C--:B------:R-:W-:Y:S01]  /*1c920*/  ISETP.GE.AND P0, PT, R91, R226.reuse, PT ;  /* 0x000000e25b00720c */ /* 0x080fe20003f06270 */
[----:B------:R-:W-:Y:S01]  /*1c930*/  IMAD.MOV.U32 R35, RZ, RZ, R12 ;  /* 0x000000ffff237224 */ /* 0x000fe200078e000c */
[----:B------:R-:W-:Y:S01]  /*1c940*/  FSEL R0, R48, -INF , P3 ;  /* 0xff80000030007808 */ /* 0x000fe20001800000 */
[----:B------:R-:W3:Y:S01]  /*1c950*/  LDL.LU R10, [R1+0xb8] ;  /* 0x0000b800010a7983 */ /* 0x000ee20000300800 */
[C---:B------:R-:W-:Y:S02]  /*1c960*/  ISETP.GE.AND P3, PT, R89.reuse, R226, PT ;  /* 0x000000e25900720c */ /* 0x040fe40003f66270 */
[----:B------:R-:W-:Y:S01]  /*1c970*/  FSEL R54, R0, -INF , !P1 ;  /* 0xff80000000367808 */ /* 0x000fe20004800000 */
[----:B------:R-:W4:Y:S01]  /*1c980*/  LDL.LU R12, [R1+0x98] ;  /* 0x00009800010c7983 */ /* 0x000f220000300800 */
[----:B------:R-:W-:-:S02]  /*1c990*/  ISETP.GE.AND P1, PT, R89, R225, PT ;  /* 0x000000e15900720c */ /* 0x000fc40003f26270 */
[----:B------:R-:W-:Y:S01]  /*1c9a0*/  FSEL R0, R46, -INF , P3 ;  /* 0xff8000002e007808 */ /* 0x000fe20001800000 */
[----:B------:R-:W5:Y:S01]  /*1c9b0*/  LDL.LU R13, [R1+0x9c] ;  /* 0x00009c00010d7983 */ /* 0x000f620000300800 */
[----:B------:R-:W-:Y:S02]  /*1c9c0*/  FSEL R53, R3, -INF , !P4 ;  /* 0xff80000003357808 */ /* 0x000fe40006000000 */
[----:B------:R-:W-:Y:S01]  /*1c9d0*/  ISETP.GE.AND P4, PT, R91, R225, PT ;  /* 0x000000e15b00720c */ /* 0x000fe20003f86270 */
[----:B------:R-:W3:Y:S01]  /*1c9e0*/  LDL.LU R5, [R1+0xa8] ;  /* 0x0000a80001057983 */ /* 0x000ee20000300800 */
[-C--:B------:R-:W-:Y:S02]  /*1c9f0*/  ISETP.GE.AND P3, PT, R92, R226.reuse, PT ;  /* 0x000000e25c00720c */ /* 0x080fe40003f66270 */
[----:B------:R-:W-:Y:S02]  /*1ca00*/  FSEL R3, R45, -INF , P0 ;  /* 0xff8000002d037808 */ /* 0x000fe40000000000 */
[----:B------:R-:W-:-:S02]  /*1ca10*/  ISETP.GE.AND P0, PT, R93, R226, PT ;  /* 0x000000e25d00720c */ /* 0x000fc40003f06270 */
[----:B------:R-:W-:Y:S02]  /*1ca20*/  FSEL R52, R0, -INF , !P1 ;  /* 0xff80000000347808 */ /* 0x000fe40004800000 */
[----:B------:R-:W-:Y:S02]  /*1ca30*/  FSEL R51, R3, -INF , !P4 ;  /* 0xff80000003337808 */ /* 0x000fe40006000000 */
[----:B------:R-:W-:Y:S01]  /*1ca40*/  FSEL R3, R43, -INF , P0 ;  /* 0xff8000002b037808 */ /* 0x000fe20000000000 */
[----:B--2---:R-:W-:Y:S02]  /*1ca50*/  IMAD.MOV.U32 R43, RZ, RZ, R41 ;  /* 0x000000ffff2b7224 */ /* 0x004fe400078e0029 */
[----:B------:R-:W-:Y:S02]  /*1ca60*/  IMAD.MOV.U32 R41, RZ, RZ, R39 ;  /* 0x000000ffff297224 */ /* 0x000fe400078e0027 */
[----:B------:R-:W-:Y:S01]  /*1ca70*/  IMAD.MOV.U32 R39, RZ, RZ, R36 ;  /* 0x000000ffff277224 */ /* 0x000fe200078e0024 */
[----:B------:R-:W-:Y:S01]  /*1ca80*/  FSEL R0, R44, -INF , P3 ;  /* 0xff8000002c007808 */ /* 0x000fe20001800000 */
[----:B------:R-:W-:-:S02]  /*1ca90*/  IMAD.MOV.U32 R44, RZ, RZ, R42 ;  /* 0x000000ffff2c7224 */ /* 0x000fc400078e002a */
[----:B------:R-:W-:Y:S02]  /*1caa0*/  IMAD.MOV.U32 R42, RZ, RZ, R40 ;  /* 0x000000ffff2a7224 */ /* 0x000fe400078e0028 */
[----:B------:R-:W-:Y:S02]  /*1cab0*/  IMAD.MOV.U32 R40, RZ, RZ, R38 ;  /* 0x000000ffff287224 */ /* 0x000fe400078e0026 */
[----:B------:R-:W-:Y:S02]  /*1cac0*/  IMAD.MOV.U32 R38, RZ, RZ, R24 ;  /* 0x000000ffff267224 */ /* 0x000fe400078e0018 */
[----:B------:R-:W-:Y:S01]  /*1cad0*/  IMAD.MOV.U32 R36, RZ, RZ, R26 ;  /* 0x000000ffff247224 */ /* 0x000fe200078e001a */
[----:B------:R-:W2:Y:S04]  /*1cae0*/  LDL.LU R24, [R1+0x7c] ;  /* 0x00007c0001187983 */ /* 0x000ea80000300800 */
[----:B------:R-:W4:Y:S01]  /*1caf0*/  LDL.LU R26, [R1+0x78] ;  /* 0x00007800011a7983 */ /* 0x000f220000300800 */
[----:B------:R-:W-:-:S02]  /*1cb00*/  IMAD.MOV.U32 R34, RZ, RZ, R32 ;  /* 0x000000ffff227224 */ /* 0x000fc400078e0020 */
[----:B------:R-:W-:Y:S02]  /*1cb10*/  IMAD.MOV.U32 R32, RZ, RZ, R30 ;  /* 0x000000ffff207224 */ /* 0x000fe400078e001e */
[----:B------:R-:W-:Y:S02]  /*1cb20*/  IMAD.MOV.U32 R30, RZ, RZ, R21 ;  /* 0x000000ffff1e7224 */ /* 0x000fe400078e0015 */
[----:B------:R-:W5:Y:S01]  /*1cb30*/  LDL.LU R21, [R1+0x1c] ;  /* 0x00001c0001157983 */ /* 0x000f620000300800 */
[----:B------:R-:W-:Y:S02]  /*1cb40*/  IMAD.MOV.U32 R33, RZ, RZ, R31 ;  /* 0x000000ffff217224 */ /* 0x000fe400078e001f */
[----:B------:R-:W-:Y:S02]  /*1cb50*/  IMAD.MOV.U32 R31, RZ, RZ, R29 ;  /* 0x000000ffff1f7224 */ /* 0x000fe400078e001d */
[----:B------:R-:W-:Y:S02]  /*1cb60*/  IMAD.MOV.U32 R29, RZ, RZ, R20 ;  /* 0x000000ffff1d7224 */ /* 0x000fe400078e0014 */
[----:B------:R-:W5:Y:S01]  /*1cb70*/  LDL.LU R20, [R1+0x18] ;  /* 0x0000180001147983 */ /* 0x000f620000300800 */
[----:B------:R-:W-:-:S02]  /*1cb80*/  ISETP.GE.AND P1, PT, R92, R225, PT ;  /* 0x000000e15c00720c */ /* 0x000fc40003f26270 */
[-C--:B------:R-:W-:Y:S02]  /*1cb90*/  ISETP.GE.AND P3, PT, R95, R226.reuse, PT ;  /* 0x000000e25f00720c */ /* 0x080fe40003f66270 */
[----:B------:R-:W-:Y:S02]  /*1cba0*/  FSEL R50, R0, -INF , !P1 ;  /* 0xff80000000327808 */ /* 0x000fe40004800000 */
[-C--:B------:R-:W-:Y:S02]  /*1cbb0*/  ISETP.GE.AND P4, PT, R93, R225.reuse, PT ;  /* 0x000000e15d00720c */ /* 0x080fe40003f86270 */
[----:B------:R-:W-:Y:S02]  /*1cbc0*/  ISETP.GE.AND P1, PT, R95, R225, PT ;  /* 0x000000e15f00720c */ /* 0x000fe40003f26270 */
        /* <DEDUP_REMOVED lines=66> */
[----:B------:R-:W-:Y:S01]  /*1cff0*/  IMAD.MOV.U32 R248, RZ, RZ, R31 ;  /* 0x000000fffff87224 */ /* 0x000fe200078e001f */
[----:B------:R-:W-:Y:S02]  /*1d000*/  FSEL R32, R3, -INF , !P4 ;  /* 0xff80000003207808 */ /* 0x000fe40006000000 */
[----:B------:R-:W-:-:S02]  /*1d010*/  FSEL R31, R0, -INF , !P1 ;  /* 0xff800000001f7808 */ /* 0x000fc40004800000 */
[----:B------:R-:W-:Y:S02]  /*1d020*/  ISETP.GE.AND P4, PT, R112, R225, PT ;  /* 0x000000e17000720c */ /* 0x000fe40003f86270 */
        /* <DEDUP_REMOVED lines=17> */
[----:B------:R-:W-:Y:S01]  /*1d140*/  FMNMX3.FTZ R0, R0, R44, R43, !PT ;  /* 0x0000002c00007276 */ /* 0x000fe2000781002b */
[----:B------:R-:W-:Y:S01]  /*1d150*/  IMAD.MOV.U32 R131, RZ, RZ, R9 ;  /* 0x000000ffff837224 */ /* 0x000fe200078e0009 */
[----:B------:R-:W-:Y:S01]  /*1d160*/  ISETP.GE.AND P5, PT, R110, R225, PT ;  /* 0x000000e16e00720c */ /* 0x000fe20003fa6270 */
[----:B------:R-:W-:Y:S01]  /*1d170*/  IMAD.MOV.U32 R9, RZ, RZ, R8 ;  /* 0x000000ffff097224 */ /* 0x000fe200078e0008 */
[----:B------:R-:W-:Y:S01]  /*1d180*/  FMNMX3.FTZ R0, R0, R42, R41, !PT ;  /* 0x0000002a00007276 */ /* 0x000fe20007810029 */
[----:B------:R-:W-:Y:S01]  /*1d190*/  IMAD.MOV.U32 R8, RZ, RZ, R7 ;  /* 0x000000ffff087224 */ /* 0x000fe200078e0007 */
[----:B------:R-:W-:Y:S01]  /*1d1a0*/  FSEL R3, R241, -INF , P0 ;  /* 0xff800000f1037808 */ /* 0x000fe20000000000 */
[----:B------:R-:W-:Y:S01]  /*1d1b0*/  IMAD.MOV.U32 R7, RZ, RZ, R6 ;  /* 0x000000ffff077224 */ /* 0x000fe200078e0006 */
[----:B------:R-:W-:-:S02]  /*1d1c0*/  ISETP.GE.AND P1, PT, R113, R226, PT ;  /* 0x000000e27100720c */ /* 0x000fc40003f26270 */
[----:B------:R-:W-:Y:S01]  /*1d1d0*/  ISETP.GE.AND P0, PT, R114, R226, PT ;  /* 0x000000e27200720c */ /* 0x000fe20003f06270 */
[----:B------:R-:W-:Y:S01]  /*1d1e0*/  IMAD.MOV.U32 R220, RZ, RZ, R30 ;  /* 0x000000ffffdc7224 */ /* 0x000fe200078e001e */
[----:B------:R-:W-:Y:S02]  /*1d1f0*/  FMNMX3.FTZ R0, R0, R40, R39, !PT ;  /* 0x0000002800007276 */ /* 0x000fe40007810027 */
[----:B------:R-:W-:Y:S02]  /*1d200*/  FSEL R30, R3, -INF , !P5 ;  /* 0xff800000031e7808 */ /* 0x000fe40006800000 */
[-C--:B------:R-:W-:Y:S02]  /*1d210*/  ISETP.GE.AND P3, PT, R113, R225.reuse, PT ;  /* 0x000000e17100720c */ /* 0x080fe40003f66270 */
[----:B------:R-:W-:Y:S02]  /*1d220*/  ISETP.GE.AND P5, PT, R114, R225, PT ;  /* 0x000000e17200720c */ /* 0x000fe40003fa6270 */
[----:B------:R-:W-:Y:S01]  /*1d230*/  FSEL R3, R232, -INF , P0 ;  /* 0xff800000e8037808 */ /* 0x000fe20000000000 */
[----:B------:R-:W-:Y:S01]  /*1d240*/  IMAD.MOV.U32 R236, RZ, RZ, R210 ;  /* 0x000000ffffec7224 */ /* 0x000fe200078e00d2 */
[----:B------:R-:W-:-:S02]  /*1d250*/  ISETP.GE.AND P4, PT, R115, R226, PT ;  /* 0x000000e27300720c */ /* 0x000fc40003f86270 */
[----:B------:R-:W-:Y:S01]  /*1d260*/  ISETP.GE.AND P0, PT, R116, R226, PT ;  /* 0x000000e27400720c */ /* 0x000fe20003f06270 */
[----:B------:R-:W-:Y:S01]  /*1d270*/  IMAD.MOV.U32 R210, RZ, RZ, R28 ;  /* 0x000000ffffd27224 */ /* 0x000fe200078e001c */
[----:B------:R-:W-:Y:S01]  /*1d280*/  FMNMX3.FTZ R0, R0, R38, R36, !PT ;  /* 0x0000002600007276 */ /* 0x000fe20007810024 */
[----:B------:R-:W-:Y:S01]  /*1d290*/  IMAD.MOV.U32 R208, RZ, RZ, R27 ;  /* 0x000000ffffd07224 */ /* 0x000fe200078e001b */
[----:B------:R-:W-:Y:S02]  /*1d2a0*/  FSEL R27, R3, -INF , !P5 ;  /* 0xff800000031b7808 */ /* 0x000fe40006800000 */
[----:B------:R-:W-:Y:S02]  /*1d2b0*/  ISETP.GE.AND P5, PT, R116, R225, PT ;  /* 0x000000e17400720c */ /* 0x000fe40003fa6270 */
[----:B------:R-:W-:Y:S02]  /*1d2c0*/  FSEL R3, R233, -INF , P4 ;  /* 0xff800000e9037808 */ /* 0x000fe40002000000 */
[----:B------:R-:W-:Y:S01]  /*1d2d0*/  FMNMX3.FTZ R0, R0, R35, R34, !PT ;  /* 0x0000002300007276 */ /* 0x000fe20007810022 */
[----:B---3--:R-:W-:-:S02]  /*1d2e0*/  IMAD.MOV.U32 R6, RZ, RZ, R5 ;  /* 0x000000ffff067224 */ /* 0x008fc400078e0005 */
[----:B------:R-:W-:Y:S01]  /*1d2f0*/  IMAD.MOV.U32 R5, RZ, RZ, R4 ;  /* 0x000000ffff057224 */ /* 0x000fe200078e0004 */
[----:B------:R-:W-:Y:S02]  /*1d300*/  FSEL R4, R237, -INF , P1 ;  /* 0xff800000ed047808 */ /* 0x000fe40000800000 */
[----:B------:R-:W-:Y:S02]  /*1d310*/  ISETP.GE.AND P1, PT, R115, R225, PT ;  /* 0x000000e17300720c */ /* 0x000fe40003f26270 */
[----:B------:R-:W-:Y:S02]  /*1d320*/  FSEL R28, R4, -INF , !P3 ;  /* 0xff800000041c7808 */ /* 0x000fe40005800000 */
[----:B------:R-:W-:Y:S02]  /*1d330*/  FSEL R4, R212, -INF , P0 ;  /* 0xff800000d4047808 */ /* 0x000fe40000000000 */
[-C--:B------:R-:W-:Y:S02]  /*1d340*/  ISETP.GE.AND P3, PT, R117, R226.reuse, PT ;  /* 0x000000e27500720c */ /* 0x080fe40003f66270 */
[----:B------:R-:W-:Y:S01]  /*1d350*/  ISETP.GE.AND P0, PT, R118, R226, PT ;  /* 0x000000e27600720c */ /* 0x000fe20003f06270 */
[----:B------:R-:W-:Y:S01]  /*1d360*/  IMAD.MOV.U32 R212, RZ, RZ, R25 ;  /* 0x000000ffffd47224 */ /* 0x000fe200078e0019 */
[----:B------:R-:W-:-:S02]  /*1d370*/  FSEL R25, R4, -INF , !P5 ;  /* 0xff80000004197808 */ /* 0x000fc40006800000 */
[----:B------:R-:W-:Y:S02]  /*1d380*/  ISETP.GE.AND P4, PT, R118, R225, PT ;  /* 0x000000e17600720c */ /* 0x000fe40003f86270 */
[----:B------:R-:W-:Y:S02]  /*1d390*/  FSEL R4, R213, -INF , P3 ;  /* 0xff800000d5047808 */ /* 0x000fe40001800000 */
[----:B------:R-:W-:Y:S02]  /*1d3a0*/  FMNMX3.FTZ R0, R0, R33, R32, !PT ;  /* 0x0000002100007276 */ /* 0x000fe40007810020 */
[----:B------:R-:W-:Y:S01]  /*1d3b0*/  ISETP.GE.AND P3, PT, R119, R226, PT ;  /* 0x000000e27700720c */ /* 0x000fe20003f66270 */
[----:B------:R-:W-:Y:S01]  /*1d3c0*/  IMAD.MOV.U32 R177, RZ, RZ, R23 ;  /* 0x000000ffffb17224 */ /* 0x000fe200078e0017 */
[----:B------:R-:W-:Y:S01]  /*1d3d0*/  FMNMX3.FTZ R0, R0, R31, R30, !PT ;  /* 0x0000001f00007276 */ /* 0x000fe2000781001e */
[----:B------:R-:W-:Y:S02]  /*1d3e0*/  IMAD.MOV.U32 R249, RZ, RZ, R22 ;  /* 0x000000fffff97224 */ /* 0x000fe400078e0016 */
[----:B----4-:R-:W-:Y:S01]  /*1d3f0*/  IMAD.MOV.U32 R179, RZ, RZ, R26 ;  /* 0x000000ffffb37224 */ /* 0x010fe200078e001a */
[----:B------:R-:W-:-:S02]  /*1d400*/  FSEL R26, R3, -INF , !P1 ;  /* 0xff800000031a7808 */ /* 0x000fc40004800000 */
[-C--:B------:R-:W-:Y:S02]  /*1d410*/  ISETP.GE.AND P1, PT, R117, R225.reuse, PT ;  /* 0x000000e17500720c */ /* 0x080fe40003f26270 */
[----:B------:R-:W-:Y:S02]  /*1d420*/  FSEL R3, R216, -INF , P0 ;  /* 0xff800000d8037808 */ /* 0x000fe40000000000 */
[----:B------:R-:W-:Y:S01]  /*1d430*/  ISETP.GE.AND P0, PT, R120, R226, PT ;  /* 0x000000e27800720c */ /* 0x000fe20003f06270 */
[----:B--2---:R-:W-:Y:S01]  /*1d440*/  IMAD.MOV.U32 R178, RZ, RZ, R24 ;  /* 0x000000ffffb27224 */ /* 0x004fe200078e0018 */
        /* <DEDUP_REMOVED lines=8> */
[----:B-----5:R-:W-:Y:S01]  /*1d4d0*/  IMAD.MOV.U32 R232, RZ, RZ, R21 ;  /* 0x000000ffffe87224 */ /* 0x020fe200078e0015 */
        /* <DEDUP_REMOVED lines=19> */
[----:B------:R-:W-:Y:S01]  /*1d610*/  FMNMX3.FTZ R0, R0, R25, R24, !PT ;  /* 0x0000001900007276 */ /* 0x000fe20007810018 */
[----:B------:R-:W-:Y:S01]  /*1d620*/  IMAD.MOV.U32 R241, RZ, RZ, R18 ;  /* 0x000000fffff17224 */ /* 0x000fe200078e0012 */
[----:B------:R-:W-:Y:S01]  /*1d630*/  FSEL R18, R4, -INF , !P1 ;  /* 0xff80000004127808 */ /* 0x000fe20004800000 */
[----:B------:R-:W-:Y:S01]  /*1d640*/  IMAD.MOV.U32 R240, RZ, RZ, R17 ;  /* 0x000000fffff07224 */ /* 0x000fe200078e0011 */
[----:B------:R-:W-:-:S02]  /*1d650*/  ISETP.GE.AND P0, PT, R126, R226, PT ;  /* 0x000000e27e00720c */ /* 0x000fc40003f06270 */
[----:B------:R-:W-:Y:S02]  /*1d660*/  FSEL R17, R3, -INF , !P4 ;  /* 0xff80000003117808 */ /* 0x000fe40006000000 */
[----:B------:R-:W-:Y:S02]  /*1d670*/  ISETP.GE.AND P1, PT, R125, R225, PT ;  /* 0x000000e17d00720c */ /* 0x000fe40003f26270 */
[----:B------:R-:W-:Y:S02]  /*1d680*/  FSEL R3, R197, -INF , P3 ;  /* 0xff800000c5037808 */ /* 0x000fe40001800000 */
[----:B------:R-:W-:Y:S02]  /*1d690*/  FMNMX3.FTZ R0, R0, R23, R22, !PT ;  /* 0x0000001700007276 */ /* 0x000fe40007810016 */
[----:B------:R-:W-:Y:S01]  /*1d6a0*/  ISETP.GE.AND P3, PT, R127, R226, PT ;  /* 0x000000e27f00720c */ /* 0x000fe20003f66270 */
[----:B------:R-:W-:Y:S01]  /*1d6b0*/  IMAD.MOV.U32 R245, RZ, RZ, R15 ;  /* 0x000000fffff57224 */ /* 0x000fe200078e000f */
[----:B------:R-:W-:-:S02]  /*1d6c0*/  ISETP.GE.AND P4, PT, R126, R225, PT ;  /* 0x000000e17e00720c */ /* 0x000fc40003f86270 */
[----:B------:R-:W-:Y:S02]  /*1d6d0*/  FSEL R4, R192, -INF , P0 ;  /* 0xff800000c0047808 */ /* 0x000fe40000000000 */
[----:B------:R-:W-:Y:S02]  /*1d6e0*/  FSEL R15, R3, -INF , !P1 ;  /* 0xff800000030f7808 */ /* 0x000fe40004800000 */
[-C--:B------:R-:W-:Y:S02]  /*1d6f0*/  ISETP.GE.AND P0, PT, R128, R226.reuse, PT ;  /* 0x000000e28000720c */ /* 0x080fe40003f06270 */
[----:B------:R-:W-:Y:S01]  /*1d700*/  FMNMX3.FTZ R0, R0, R21, R20, !PT ;  /* 0x0000001500007276 */ /* 0x000fe20007810014 */
[----:B------:R-:W-:Y:S01]  /*1d710*/  IMAD.MOV.U32 R244, RZ, RZ, R14 ;  /* 0x000000fffff47224 */ /* 0x000fe200078e000e */
[----:B------:R-:W-:Y:S01]  /*1d720*/  ISETP.GE.AND P1, PT, R127, R225, PT ;  /* 0x000000e17f00720c */ /* 0x000fe20003f26270 */
[----:B------:R-:W-:Y:S01]  /*1d730*/  IMAD.MOV.U32 R205, RZ, RZ, R232 ;  /* 0x000000ffffcd7224 */ /* 0x000fe200078e00e8 */
[----:B------:R-:W-:Y:S01]  /*1d740*/  FSEL R3, R193, -INF , P3 ;  /* 0xff800000c1037808 */ /* 0x000fe20001800000 */
[----:B------:R-:W-:Y:S01]  /*1d750*/  IMAD.MOV.U32 R232, RZ, RZ, R221 ;  /* 0x000000ffffe87224 */ /* 0x000fe200078e00dd */
[----:B------:R-:W-:Y:S01]  /*1d760*/  ISETP.GE.AND P3, PT, R129, R226, PT ;  /* 0x000000e28100720c */ /* 0x000fe20003f66270 */
[----:B------:R-:W-:Y:S01]  /*1d770*/  IMAD.MOV.U32 R221, RZ, RZ, R13 ;  /* 0x000000ffffdd7224 */ /* 0x000fe200078e000d */
[----:B------:R-:W-:-:S02]  /*1d780*/  FSEL R14, R4, -INF , !P4 ;  /* 0xff800000040e7808 */ /* 0x000fc40006000000 */
[----:B------:R-:W-:Y:S02]  /*1d790*/  ISETP.GE.AND P4, PT, R128, R225, PT ;  /* 0x000000e18000720c */ /* 0x000fe40003f86270 */
[----:B------:R-:W-:Y:S02]  /*1d7a0*/  FSEL R4, R184, -INF , P0 ;  /* 0xff800000b8047808 */ /* 0x000fe40000000000 */
[----:B------:R-:W-:Y:S01]  /*1d7b0*/  FMNMX3.FTZ R0, R0, R19, R18, !PT ;  /* 0x0000001300007276 */ /* 0x000fe20007810012 */
[----:B------:R-:W-:Y:S01]  /*1d7c0*/  IMAD.MOV.U32 R193, RZ, RZ, R212 ;  /* 0x000000ffffc17224 */ /* 0x000fe200078e00d4 */
[----:B------:R-:W-:Y:S02]  /*1d7d0*/  FSEL R13, R3, -INF , !P1 ;  /* 0xff800000030d7808 */ /* 0x000fe40004800000 */
[-C--:B------:R-:W-:Y:S01]  /*1d7e0*/  ISETP.GE.AND P0, PT, R130, R226.reuse, PT ;  /* 0x000000e28200720c */ /* 0x080fe20003f06270 */
[----:B------:R-:W-:Y:S01]  /*1d7f0*/  IMAD.MOV.U32 R213, RZ, RZ, R236 ;  /* 0x000000ffffd57224 */ /* 0x000fe200078e00ec */
[----:B------:R-:W-:Y:S01]  /*1d800*/  ISETP.GE.AND P1, PT, R129, R225, PT ;  /* 0x000000e18100720c */ /* 0x000fe20003f26270 */
[----:B------:R-:W-:Y:S01]  /*1d810*/  IMAD.MOV.U32 R212, RZ, RZ, R12 ;  /* 0x000000ffffd47224 */ /* 0x000fe200078e000c */
        /* <DEDUP_REMOVED lines=8> */
[----:B------:R-:W-:-:S02]  /*1d8a0*/  ISETP.GE.AND P4, PT, R130, R225, PT ;  /* 0x000000e18200720c */ /* 0x000fc40003f86270 */
[----:B------:R-:W-:Y:S02]  /*1d8b0*/  FSEL R4, R188, -INF , P0 ;  /* 0xff800000bc047808 */ /* 0x000fe40000000000 */
[----:B------:R-:W-:Y:S02]  /*1d8c0*/  FSEL R11, R3, -INF , !P1 ;  /* 0xff800000030b7808 */ /* 0x000fe40004800000 */
[-C--:B------:R-:W-:Y:S02]  /*1d8d0*/  ISETP.GE.AND P0, PT, R168, R226.reuse, PT ;  /* 0x000000e2a800720c */ /* 0x080fe40003f06270 */
[----:B------:R-:W-:Y:S02]  /*1d8e0*/  ISETP.GE.AND P1, PT, R133, R225, PT ;  /* 0x000000e18500720c */ /* 0x000fe40003f26270 */
[----:B------:R-:W-:Y:S01]  /*1d8f0*/  FSEL R3, R189, -INF , P3 ;  /* 0xff800000bd037808 */ /* 0x000fe20001800000 */
[----:B------:R-:W-:Y:S01]  /*1d900*/  IMAD.MOV.U32 R216, RZ, RZ, R248 ;  /* 0x000000ffffd87224 */ /* 0x000fe200078e00f8 */
[----:B------:R-:W-:-:S02]  /*1d910*/  ISETP.GE.AND P3, PT, R169, R226, PT ;  /* 0x000000e2a900720c */ /* 0x000fc40003f66270 */
[----:B------:R-:W-:Y:S01]  /*1d920*/  FMNMX3.FTZ R0, R0, R14, R13, !PT ;  /* 0x0000000e00007276 */ /* 0x000fe2000781000d */
[----:B------:R-:W-:Y:S01]  /*1d930*/  IMAD.MOV.U32 R248, RZ, RZ, R9 ;  /* 0x000000fffff87224 */ /* 0x000fe200078e0009 */
[----:B------:R-:W-:Y:S01]  /*1d940*/  FSEL R10, R4, -INF , !P4 ;  /* 0xff800000040a7808 */ /* 0x000fe20006000000 */
[----:B------:R-:W-:Y:S01]  /*1d950*/  IMAD.MOV.U32 R217, RZ, RZ, R210 ;  /* 0x000000ffffd97224 */ /* 0x000fe200078e00d2 */
[----:B------:R-:W-:Y:S01]  /*1d960*/  FSEL R4, R180, -INF , P0 ;  /* 0xff800000b4047808 */ /* 0x000fe20000000000 */
[----:B------:R-:W-:Y:S01]  /*1d970*/  IMAD.MOV.U32 R189, RZ, RZ, R213 ;  /* 0x000000ffffbd7224 */ /* 0x000fe200078e00d5 */
[-C--:B------:R-:W-:Y:S01]  /*1d980*/  ISETP.GE.AND P4, PT, R168, R225.reuse, PT ;  /* 0x000000e1a800720c */ /* 0x080fe20003f86270 */
[----:B------:R-:W-:Y:S01]  /*1d990*/  IMAD.MOV.U32 R210, RZ, RZ, R131 ;  /* 0x000000ffffd27224 */ /* 0x000fe200078e0083 */
[----:B------:R-:W-:Y:S02]  /*1d9a0*/  FSEL R9, R3, -INF , !P1 ;  /* 0xff80000003097808 */ /* 0x000fe40004800000 */
[----:B------:R-:W-:Y:S01]  /*1d9b0*/  ISETP.GE.AND P0, PT, R170, R226, PT ;  /* 0x000000e2aa00720c */ /* 0x000fe20003f06270 */
[----:B------:R-:W-:Y:S01]  /*1d9c0*/  IMAD.MOV.U32 R213, RZ, RZ, R233 ;  /* 0x000000ffffd57224 */ /* 0x000fe200078e00e9 */
[----:B------:R-:W-:Y:S01]  /*1d9d0*/  ISETP.GE.AND P5, PT, R169, R225, PT ;  /* 0x000000e1a900720c */ /* 0x000fe20003fa6270 */
[----:B------:R-:W-:Y:S01]  /*1d9e0*/  IMAD.MOV.U32 R131, RZ, RZ, R132 ;  /* 0x000000ffff837224 */ /* 0x000fe200078e0084 */
[----:B------:R-:W-:-:S02]  /*1d9f0*/  FSEL R3, R181, -INF , P3 ;  /* 0xff800000b5037808 */ /* 0x000fc40001800000 */
[C---:B------:R-:W-:Y:S02]  /*1da00*/  ISETP.GE.AND P1, PT, R171.reuse, R226, PT ;  /* 0x000000e2ab00720c */ /* 0x040fe40003f26270 */
        /* <DEDUP_REMOVED lines=18> */
[----:B------:R-:W1:Y:S02]  /*1db30*/  SHFL.BFLY PT, R3, R0, 0x1, 0x1f ;  /* 0x0c201f0000037f89 */ /* 0x000e6400000e0000 */
[----:B-1----:R-:W-:-:S04]  /*1db40*/  FMNMX.FTZ R172, R0, R3, !PT ;  /* 0x0000000300ac7209 */ /* 0x002fc80007810000 */
[----:B------:R-:W-:-:S04]  /*1db50*/  FSETP.NEU.FTZ.AND P0, PT, R172, -INF , PT ;  /* 0xff800000ac00780b */ /* 0x000fc80003f1d000 */
[----:B------:R-:W-:-:S05]  /*1db60*/  FSEL R0, R172, RZ, P0 ;  /* 0x000000ffac007208 */ /* 0x000fca0000000000 */
[----:B------:R-:W-:Y:S02]  /*1db70*/  FADD.FTZ R4, R37, -R0 ;  /* 0x8000000025047221 */ /* 0x000fe40000010000 */
[----:B------:R-:W2:Y:S01]  /*1db80*/  LD.E R0, desc[UR4][R134.64+0xdc] ;  /* 0x0000dc0486007980 */ /* 0x000ea2000c101900 */
[----:B------:R-:W-:Y:S02]  /*1db90*/  IMAD.MOV.U32 R37, RZ, RZ, R132 ;  /* 0x000000ffff257224 */ /* 0x000fe400078e0084 */
[----:B------:R-:W-:Y:S02]  /*1dba0*/  IMAD.MOV.U32 R200, RZ, RZ, R208 ;  /* 0x000000ffffc87224 */ /* 0x000fe400078e00d0 */
[----:B------:R-:W-:Y:S02]  /*1dbb0*/  IMAD.MOV.U32 R201, RZ, RZ, R179 ;  /* 0x000000ffffc97224 */ /* 0x000fe400078e00b3 */
[----:B------:R-:W-:Y:S02]  /*1dbc0*/  IMAD.MOV.U32 R197, RZ, RZ, R178 ;  /* 0x000000ffffc57224 */ /* 0x000fe400078e00b2 */
[----:B------:R-:W-:-:S02]  /*1dbd0*/  IMAD.MOV.U32 R208, RZ, RZ, R177 ;  /* 0x000000ffffd07224 */ /* 0x000fc400078e00b1 */
[C---:B--2---:R-:W-:Y:S01]  /*1dbe0*/  FMUL.FTZ R3, R0.reuse, R172 ;  /* 0x000000ac00037220 */ /* 0x044fe20000410000 */
[----:B------:R-:W-:-:S04]  /*1dbf0*/  FMUL.FTZ R4, R0, R4 ;  /* 0x0000000400047220 */ /* 0x000fc80000410000 */
[----:B------:R-:W-:-:S05]  /*1dc00*/  FSEL R3, R3, RZ, P0 ;  /* 0x000000ff03037208 */ /* 0x000fca0000000000 */
[-C--:B------:R-:W-:Y:S01]  /*1dc10*/  FFMA.FTZ R132, R66, R0.reuse, -R3 ;  /* 0x0000000042847223 */ /* 0x080fe20000010803 */
[----:B------:R-:W-:Y:S02]  /*1dc20*/  IMAD.MOV.U32 R66, RZ, RZ, R131 ;  /* 0x000000ffff427224 */ /* 0x000fe400078e0083 */
[-CC-:B------:R-:W-:Y:S01]  /*1dc30*/  FFMA.FTZ R131, R65, R0.reuse, -R3.reuse ;  /* 0x0000000041837223 */ /* 0x180fe20000010803 */
[-CC-:B------:R-:W-:Y:S01]  /*1dc40*/  FFMA.FTZ R178, R62, R0.reuse, -R3.reuse ;  /* 0x000000003eb27223 */ /* 0x180fe20000010803 */
[-CC-:B------:R-:W-:Y:S01]  /*1dc50*/  FFMA.FTZ R184, R57, R0.reuse, -R3.reuse ;  /* 0x0000000039b87223 */ /* 0x180fe20000010803 */
[-CC-:B------:R-:W-:Y:S01]  /*1dc60*/  FFMA.FTZ R177, R59, R0.reuse, -R3.reuse ;  /* 0x000000003bb17223 */ /* 0x180fe20000010803 */
[-CC-:B------:R-:W-:Y:S01]  /*1dc70*/  FFMA.FTZ R185, R55, R0.reuse, -R3.reuse ;  /* 0x0000000037b97223 */ /* 0x180fe20000010803 */
[----:B------:R-:W-:Y:S01]  /*1dc80*/  FFMA.FTZ R196, R54, R0, -R3 ;  /* 0x0000000036c47223 */ /* 0x000fe20000010803 */
[----:B------:R-:W-:Y:S01]  /*1dc90*/  IMAD.MOV.U32 R62, RZ, RZ, R188 ;  /* 0x000000ffff3e7224 */ /* 0x000fe200078e00bc */
[----:B------:R-:W1:Y:S01]  /*1dca0*/  MUFU.EX2 R4, R4 ;  /* 0x0000000400047308 */ /* 0x000e620000000800 */
[----:B------:R-:W-:-:S02]  /*1dcb0*/  IMAD.MOV.U32 R65, RZ, RZ, R200 ;  /* 0x000000ffff417224 */ /* 0x000fc400078e00c8 */
[-CC-:B------:R-:W-:Y:S01]  /*1dcc0*/  FFMA.FTZ R200, R53, R0.reuse, -R3.reuse ;  /* 0x0000000035c87223 */ /* 0x180fe20000010803 */
[----:B------:R-:W-:Y:S02]  /*1dcd0*/  IMAD.MOV.U32 R57, RZ, RZ, R216 ;  /* 0x000000ffff397224 */ /* 0x000fe400078e00d8 */
[-C--:B------:R-:W-:Y:S01]  /*1dce0*/  FFMA.FTZ R216, R47, R0.reuse, -R3 ;  /* 0x000000002fd87223 */ /* 0x080fe20000010803 */
[----:B------:R-:W-:Y:S02]  /*1dcf0*/  IMAD.MOV.U32 R54, RZ, RZ, R66 ;  /* 0x000000ffff367224 */ /* 0x000fe400078e0042 */
[----:B------:R-:W-:Y:S02]  /*1dd00*/  IMAD.MOV.U32 R55, RZ, RZ, R37 ;  /* 0x000000ffff377224 */ /* 0x000fe400078e0025 */
[----:B------:R-:W-:Y:S02]  /*1dd10*/  IMAD.MOV.U32 R188, RZ, RZ, R232 ;  /* 0x000000ffffbc7224 */ /* 0x000fe400078e00e8 */
[----:B------:R-:W-:Y:S01]  /*1dd20*/  FFMA.FTZ R232, R42, R0, -R3 ;  /* 0x000000002ae87223 */ /* 0x000fe20000010803 */
[----:B------:R-:W-:-:S02]  /*1dd30*/  IMAD.MOV.U32 R59, RZ, RZ, R220 ;  /* 0x000000ffff3b7224 */ /* 0x000fc400078e00dc */
[-C--:B------:R-:W-:Y:S01]  /*1dd40*/  FFMA.FTZ R220, R44, R0.reuse, -R3 ;  /* 0x000000002cdc7223 */ /* 0x080fe20000010803 */
[----:B------:R-:W-:Y:S02]  /*1dd50*/  IMAD.MOV.U32 R66, RZ, RZ, R197 ;  /* 0x000000ffff427224 */ /* 0x000fe400078e00c5 */
[-C--:B------:R-:W-:Y:S01]  /*1dd60*/  FFMA.FTZ R197, R52, R0.reuse, -R3 ;  /* 0x0000000034c57223 */ /* 0x080fe20000010803 */
[----:B------:R-:W-:Y:S02]  /*1dd70*/  IMAD.MOV.U32 R37, RZ, RZ, R201 ;  /* 0x000000ffff257224 */ /* 0x000fe400078e00c9 */
[----:B------:R-:W-:Y:S01]  /*1dd80*/  FFMA.FTZ R201, R51, R0, -R3 ;  /* 0x0000000033c97223 */ /* 0x000fe20000010803 */
[----:B------:R-:W-:Y:S02]  /*1dd90*/  IMAD.MOV.U32 R53, RZ, RZ, R222 ;  /* 0x000000ffff357224 */ /* 0x000fe400078e00de */
[----:B------:R-:W-:Y:S02]  /*1dda0*/  IMAD.MOV.U32 R47, RZ, RZ, R205 ;  /* 0x000000ffff2f7224 */ /* 0x000fe400078e00cd */
[----:B------:R-:W-:-:S02]  /*1ddb0*/  IMAD.MOV.U32 R205, RZ, RZ, R237 ;  /* 0x000000ffffcd7224 */ /* 0x000fc400078e00ed */
[-C--:B------:R-:W-:Y:S01]  /*1ddc0*/  FFMA.FTZ R237, R39, R0.reuse, -R3 ;  /* 0x0000000027ed7223 */ /* 0x080fe20000010803 */
        /* <DEDUP_REMOVED lines=16> */
[----:B------:R-:W-:Y:S02]  /*1ded0*/  IMAD.MOV.U32 R43, RZ, RZ, R204 ;  /* 0x000000ffff2b7224 */ /* 0x000fe400078e00cc */
[-C--:B------:R-:W-:Y:S01]  /*1dee0*/  FFMA.FTZ R210, R12, R0.reuse, -R3 ;  /* 0x000000000cd27223 */ /* 0x080fe20000010803 */
[----:B------:R-:W-:Y:S02]  /*1def0*/  IMAD.MOV.U32 R54, RZ, RZ, R245 ;  /* 0x000000ffff367224 */ /* 0x000fe400078e00f5 */
[-C--:B------:R-:W-:Y:S01]  /*1df00*/  FFMA.FTZ R245, R34, R0.reuse, -R3 ;  /* 0x0000000022f57223 */ /* 0x080fe20000010803 */
[----:B------:R-:W-:Y:S02]  /*1df10*/  IMAD.MOV.U32 R53, RZ, RZ, R249 ;  /* 0x000000ffff357224 */ /* 0x000fe400078e00f9 */
[----:B------:R-:W-:Y:S01]  /*1df20*/  FFMA.FTZ R249, R31, R0, -R3 ;  /* 0x000000001ff97223 */ /* 0x000fe20000010803 */
[----:B------:R-:W-:-:S02]  /*1df30*/  IMAD.MOV.U32 R38, RZ, RZ, R248 ;  /* 0x000000ffff267224 */ /* 0x000fc400078e00f8 */
        /* <DEDUP_REMOVED lines=16> */
[----:B------:R-:W-:Y:S02]  /*1e040*/  IMAD.MOV.U32 R41, RZ, RZ, R62 ;  /* 0x000000ffff297224 */ /* 0x000fe400078e003e */
[----:B------:R-:W-:Y:S01]  /*1e050*/  FFMA.FTZ R50, R8, R0, -R3 ;  /* 0x0000000008327223 */ /* 0x000fe20000010803 */
[----:B------:R-:W-:Y:S02]  /*1e060*/  IMAD.MOV.U32 R10, RZ, RZ, R34 ;  /* 0x000000ffff0a7224 */ /* 0x000fe400078e0022 */
[----:B------:R-:W-:Y:S02]  /*1e070*/  IMAD.MOV.U32 R34, RZ, RZ, R36 ;  /* 0x000000ffff227224 */ /* 0x000fe400078e0024 */
[----:B-1----:R-:W-:Y:S01]  /*1e080*/  FMUL.FTZ R36, R160, R4 ;  /* 0x00000004a0247220 */ /* 0x002fe20000410000 */
[----:B------:R-:W-:-:S02]  /*1e090*/  IMAD.MOV.U32 R8, RZ, RZ, R45 ;  /* 0x000000ffff087224 */ /* 0x000fc400078e002d */
[----:B------:R-:W-:Y:S01]  /*1e0a0*/  FMUL.FTZ R45, R165, R4 ;  /* 0x00000004a52d7220 */ /* 0x000fe20000410000 */
[----:B------:R-:W-:Y:S02]  /*1e0b0*/  IMAD.MOV.U32 R160, RZ, RZ, R11 ;  /* 0x000000ffffa07224 */ /* 0x000fe400078e000b */
[----:B------:R-:W-:Y:S01]  /*1e0c0*/  IMAD.MOV.U32 R165, RZ, RZ, R41 ;  /* 0x000000ffffa57224 */ /* 0x000fe200078e0029 */
[----:B------:R-:W2:Y:S04]  /*1e0d0*/  LDL.LU R11, [R1+0xfc] ;  /* 0x0000fc00010b7983 */ /* 0x000ea80000300800 */
[----:B------:R-:W3:Y:S01]  /*1e0e0*/  LDL.LU R41, [R1+0x12c] ;  /* 0x00012c0001297983 */ /* 0x000ee20000300800 */
[-CC-:B------:R-:W-:Y:S01]  /*1e0f0*/  FFMA.FTZ R248, R33, R0.reuse, -R3.reuse ;  /* 0x0000000021f87223 */ /* 0x180fe20000010803 */
[----:B------:R-:W-:Y:S01]  /*1e100*/  FFMA.FTZ R204, R22, R0, -R3 ;  /* 0x0000000016cc7223 */ /* 0x000fe20000010803 */
[----:B------:R-:W-:-:S02]  /*1e110*/  IMAD.MOV.U32 R33, RZ, RZ, R39 ;  /* 0x000000ffff217224 */ /* 0x000fc400078e0027 */
[----:B------:R-:W-:Y:S02]  /*1e120*/  IMAD.MOV.U32 R22, RZ, RZ, R66 ;  /* 0x000000ffff167224 */ /* 0x000fe400078e0042 */
[-CC-:B------:R-:W-:Y:S01]  /*1e130*/  FFMA.FTZ R66, R5, R0.reuse, -R3.reuse ;  /* 0x0000000005427223 */ /* 0x180fe20000010803 */
[----:B------:R-:W-:Y:S01]  /*1e140*/  FFMA.FTZ R39, R9, R0, -R3 ;  /* 0x0000000009277223 */ /* 0x000fe20000010803 */
[----:B------:R-:W-:Y:S02]  /*1e150*/  IMAD.MOV.U32 R5, RZ, RZ, R32 ;  /* 0x000000ffff057224 */ /* 0x000fe400078e0020 */
[-C--:B------:R-:W-:Y:S01]  /*1e160*/  FMUL.FTZ R32, R156, R4.reuse ;  /* 0x000000049c207220 */ /* 0x080fe20000410000 */
[----:B------:R-:W-:Y:S02]  /*1e170*/  IMAD.MOV.U32 R9, RZ, RZ, R33 ;  /* 0x000000ffff097224 */ /* 0x000fe400078e0021 */
[----:B------:R-:W-:Y:S01]  /*1e180*/  FMUL.FTZ R33, R157, R4 ;  /* 0x000000049d217220 */ /* 0x000fe20000410000 */
[----:B------:R-:W-:-:S02]  /*1e190*/  IMAD.MOV.U32 R157, RZ, RZ, R160 ;  /* 0x000000ffff9d7224 */ /* 0x000fc400078e00a0 */
[----:B------:R-:W-:Y:S02]  /*1e1a0*/  IMAD.MOV.U32 R160, RZ, RZ, R165 ;  /* 0x000000ffffa07224 */ /* 0x000fe400078e00a5 */
[-CC-:B------:R-:W-:Y:S01]  /*1e1b0*/  FFMA.FTZ R179, R63, R0.reuse, -R3.reuse ;  /* 0x000000003fb37223 */ /* 0x180fe20000010803 */
        /* <DEDUP_REMOVED lines=8> */
[----:B------:R-:W-:Y:S01]  /*1e240*/  FFMA.FTZ R233, R40, R0, -R3 ;  /* 0x0000000028e97223 */ /* 0x000fe20000010803 */
[----:B------:R-:W-:Y:S02]  /*1e250*/  IMAD.MOV.U32 R42, RZ, RZ, R44 ;  /* 0x000000ffff2a7224 */ /* 0x000fe400078e002c */
[----:B------:R-:W-:Y:S01]  /*1e260*/  FMUL.FTZ R44, R164, R4 ;  /* 0x00000004a42c7220 */ /* 0x000fe20000410000 */
[----:B------:R-:W-:Y:S02]  /*1e270*/  IMAD.MOV.U32 R64, RZ, RZ, R217 ;  /* 0x000000ffff407224 */ /* 0x000fe400078e00d9 */
[-C--:B------:R-:W-:Y:S01]  /*1e280*/  FFMA.FTZ R217, R46, R0.reuse, -R3 ;  /* 0x000000002ed97223 */ /* 0x080fe20000010803 */
[----:B------:R-:W-:Y:S02]  /*1e290*/  IMAD.MOV.U32 R40, RZ, RZ, R51 ;  /* 0x000000ffff287224 */ /* 0x000fe400078e0033 */
[----:B------:R-:W-:Y:S01]  /*1e2a0*/  FFMA.FTZ R16, R16, R0, -R3 ;  /* 0x0000000010107223 */ /* 0x000fe20000010803 */
[----:B------:R-:W-:-:S02]  /*1e2b0*/  IMAD.MOV.U32 R164, RZ, RZ, R37 ;  /* 0x000000ffffa47224 */ /* 0x000fc400078e0025 */
[-CC-:B------:R-:W-:Y:S01]  /*1e2c0*/  FFMA.FTZ R71, R71, R0.reuse, -R3.reuse ;  /* 0x0000000047477223 */ /* 0x180fe20000010803 */
[-CC-:B------:R-:W-:Y:S01]  /*1e2d0*/  FFMA.FTZ R70, R70, R0.reuse, -R3.reuse ;  /* 0x0000000046467223 */ /* 0x180fe20000010803 */
[-C--:B------:R-:W-:Y:S01]  /*1e2e0*/  FFMA.FTZ R69, R69, R0.reuse, -R3 ;  /* 0x0000000045457223 */ /* 0x080fe20000010803 */
[----:B---3--:R-:W-:Y:S02]  /*1e2f0*/  IMAD.MOV.U32 R156, RZ, RZ, R41 ;  /* 0x000000ffff9c7224 */ /* 0x008fe400078e0029 */
[----:B------:R-:W-:Y:S02]  /*1e300*/  IMAD.MOV.U32 R41, RZ, RZ, R192 ;  /* 0x000000ffff297224 */ /* 0x000fe400078e00c0 */
[----:B------:R-:W3:Y:S04]  /*1e310*/  LDL R192, [R1+0x64] ;  /* 0x0000640001c07983 */ /* 0x000ee80000100800 */
[----:B------:R-:W4:Y:S01]  /*1e320*/  LDL.LU R165, [R1+0x11c] ;  /* 0x00011c0001a57983 */ /* 0x000f220000300800 */
        /* <DEDUP_REMOVED lines=20> */
[----:B------:R-:W-:Y:S01]  /*1e470*/  FMUL.FTZ R37, R161, R4 ;  /* 0x00000004a1257220 */ /* 0x000fe20000410000 */
[----:B------:R-:W-:Y:S02]  /*1e480*/  IMAD.MOV.U32 R161, RZ, RZ, R164 ;  /* 0x000000ffffa17224 */ /* 0x000fe400078e00a4 */
[----:B------:R-:W-:Y:S02]  /*1e490*/  IMAD.MOV.U32 R164, RZ, RZ, R5 ;  /* 0x000000ffffa47224 */ /* 0x000fe400078e0005 */
[----:B------:R-:W-:Y:S01]  /*1e4a0*/  IMAD.MOV.U32 R5, RZ, RZ, R3 ;  /* 0x000000ffff057224 */ /* 0x000fe200078e0003 */
[----:B------:R-:W-:-:S04]  /*1e4b0*/  FSEL R3, R8, -INF , P6 ;  /* 0xff80000008037808 */ /* 0x000fc80003000000 */
[----:B------:R-:W-:Y:S02]  /*1e4c0*/  FSEL R8, R3, -INF , !P2 ;  /* 0xff80000003087808 */ /* 0x000fe40005000000 */
[-C--:B------:R-:W-:Y:S02]  /*1e4d0*/  ISETP.GE.AND P2, PT, R74, R228.reuse, PT ;  /* 0x000000e44a00720c */ /* 0x080fe40003f46270 */
[CC--:B------:R-:W-:Y:S02]  /*1e4e0*/  ISETP.GE.AND P1, PT, R73.reuse, R227.reuse, PT ;  /* 0x000000e34900720c */ /* 0x0c0fe40003f26270 */
[----:B------:R-:W-:Y:S02]  /*1e4f0*/  ISETP.GE.AND P3, PT, R73, R228, PT ;  /* 0x000000e44900720c */ /* 0x000fe40003f66270 */
[----:B------:R-:W-:Y:S02]  /*1e500*/  FSEL R3, R161, -INF , P1 ;  /* 0xff800000a1037808 */ /* 0x000fe40000800000 */
[----:B------:R-:W-:Y:S01]  /*1e510*/  ISETP.GE.AND P0, PT, R72, R227, PT ;  /* 0x000000e34800720c */ /* 0x000fe20003f06270 */
[----:B--2---:R-:W-:Y:S01]  /*1e520*/  IMAD.MOV.U32 R161, RZ, RZ, R11 ;  /* 0x000000ffffa17224 */ /* 0x004fe200078e000b */
[----:B------:R-:W-:-:S02]  /*1e530*/  LOP3.LUT R2, R2, 0xfffffffd, RZ, 0xc0, !PT ;  /* 0xfffffffd02027812 */ /* 0x000fc400078ec0ff */
[----:B------:R-:W-:Y:S02]  /*1e540*/  FSEL R11, R3, -INF , !P3 ;  /* 0xff800000030b7808 */ /* 0x000fe40005800000 */
[----:B------:R-:W-:Y:S02]  /*1e550*/  ISETP.GE.AND P4, PT, R72, R228, PT ;  /* 0x000000e44800720c */ /* 0x000fe40003f86270 */
[----:B------:R-:W-:Y:S02]  /*1e560*/  FSEL R3, R10, -INF , P0 ;  /* 0xff8000000a037808 */ /* 0x000fe40000000000 */
[----:B------:R-:W-:Y:S02]  /*1e570*/  ISETP.GE.AND P6, PT, R74, R227, PT ;  /* 0x000000e34a00720c */ /* 0x000fe40003fc6270 */
[----:B------:R-:W-:Y:S02]  /*1e580*/  @P2 LOP3.LUT R2, R2, 0x2, RZ, 0xfc, !PT ;  /* 0x0000000202022812 */ /* 0x000fe400078efcff */
[----:B------:R-:W-:-:S02]  /*1e590*/  FSEL R10, R3, -INF , !P4 ;  /* 0xff800000030a7808 */ /* 0x000fc40006000000 */
[----:B------:R-:W-:Y:S02]  /*1e5a0*/  LOP3.LUT P4, RZ, R2, 0x2, RZ, 0xc0, !PT ;  /* 0x0000000202ff7812 */ /* 0x000fe4000788c0ff */
[----:B------:R-:W-:Y:S02]  /*1e5b0*/  FSEL R3, R157, -INF , P6 ;  /* 0xff8000009d037808 */ /* 0x000fe40003000000 */
[-C--:B------:R-:W-:Y:S01]  /*1e5c0*/  ISETP.GE.AND P5, PT, R75, R227.reuse, PT ;  /* 0x000000e34b00720c */ /* 0x080fe20003fa6270 */
[----:B------:R-:W-:Y:S02]  /*1e5d0*/  IMAD.MOV.U32 R157, RZ, RZ, R9 ;  /* 0x000000ffff9d7224 */ /* 0x000fe400078e0009 */
[----:B------:R-:W-:Y:S01]  /*1e5e0*/  FMUL.FTZ R29, R153, R4 ;  /* 0x00000004991d7220 */ /* 0x000fe20000410000 */
[----:B------:R-:W-:Y:S01]  /*1e5f0*/  FSEL R9, R3, -INF , !P4 ;  /* 0xff80000003097808 */ /* 0x000fe20006000000 */
[----:B------:R-:W-:Y:S01]  /*1e600*/  IMAD.MOV.U32 R153, RZ, RZ, R156 ;  /* 0x000000ffff997224 */ /* 0x000fe200078e009c */
[----:B------:R-:W-:Y:S01]  /*1e610*/  ISETP.GE.AND P2, PT, R75, R228, PT ;  /* 0x000000e44b00720c */ /* 0x000fe20003f46270 */
[----:B------:R-:W-:Y:S01]  /*1e620*/  IMAD.MOV.U32 R31, RZ, RZ, R57 ;  /* 0x000000ffff1f7224 */ /* 0x000fe200078e0039 */
[----:B------:R-:W-:Y:S01]  /*1e630*/  FSEL R3, R40, -INF , P5 ;  /* 0xff80000028037808 */ /* 0x000fe20002800000 */
[----:B------:R-:W-:Y:S01]  /*1e640*/  IMAD.MOV.U32 R26, RZ, RZ, R56 ;  /* 0x000000ffff1a7224 */ /* 0x000fe200078e0038 */
[----:B------:R-:W-:Y:S01]  /*1e650*/  ISETP.GE.AND P1, PT, R76, R227, PT ;  /* 0x000000e34c00720c */ /* 0x000fe20003f26270 */
[----:B------:R-:W-:-:S02]  /*1e660*/  IMAD.MOV.U32 R6, RZ, RZ, R64 ;  /* 0x000000ffff067224 */ /* 0x000fc400078e0040 */
[----:B------:R-:W-:Y:S01]  /*1e670*/  FMUL.FTZ R28, R152, R4 ;  /* 0x00000004981c7220 */ /* 0x000fe20000410000 */
[----:B------:R-:W-:Y:S01]  /*1e680*/  FSEL R40, R3, -INF , !P2 ;  /* 0xff80000003287808 */ /* 0x000fe20005000000 */
[----:B------:R-:W-:Y:S01]  /*1e690*/  IMAD.MOV.U32 R156, RZ, RZ, R164 ;  /* 0x000000ffff9c7224 */ /* 0x000fe200078e00a4 */
[----:B------:R-:W-:Y:S01]  /*1e6a0*/  FSEL R3, R153, -INF , P1 ;  /* 0xff80000099037808 */ /* 0x000fe20000800000 */
[----:B------:R-:W-:Y:S02]  /*1e6b0*/  IMAD.MOV.U32 R164, RZ, RZ, R6 ;  /* 0x000000ffffa47224 */ /* 0x000fe400078e0006 */
[----:B------:R-:W-:Y:S02]  /*1e6c0*/  IMAD.MOV.U32 R153, RZ, RZ, R157 ;  /* 0x000000ffff997224 */ /* 0x000fe400078e009d */
[----:B------:R-:W-:Y:S02]  /*1e6d0*/  IMAD.MOV.U32 R6, RZ, RZ, R26 ;  /* 0x000000ffff067224 */ /* 0x000fe400078e001a */
[----:B------:R-:W-:-:S02]  /*1e6e0*/  IMAD.MOV.U32 R157, RZ, RZ, R160 ;  /* 0x000000ffff9d7224 */ /* 0x000fc400078e00a0 */
[----:B------:R-:W-:Y:S02]  /*1e6f0*/  IMAD.MOV.U32 R160, RZ, RZ, R53 ;  /* 0x000000ffffa07224 */ /* 0x000fe400078e0035 */
[----:B----4-:R-:W-:Y:S02]  /*1e700*/  IMAD.MOV.U32 R152, RZ, RZ, R165 ;  /* 0x000000ffff987224 */ /* 0x010fe400078e00a5 */
[----:B------:R-:W-:Y:S02]  /*1e710*/  IMAD.MOV.U32 R165, RZ, RZ, R31 ;  /* 0x000000ffffa57224 */ /* 0x000fe400078e001f */
[----:B------:R-:W2:Y:S04]  /*1e720*/  LDL R31, [R1+0x2c] ;  /* 0x00002c00011f7983 */ /* 0x000ea80000100800 */
[----:B------:R-:W4:Y:S04]  /*1e730*/  LDL.LU R26, [R1+0x28] ;  /* 0x00002800011a7983 */ /* 0x000f280000300800 */
[----:B------:R-:W5:Y:S01]  /*1e740*/  LDL.LU R53, [R1+0xf8] ;  /* 0x0000f80001357983 */ /* 0x000f620000300800 */
[----:B------:R-:W-:-:S02]  /*1e750*/  ISETP.GE.AND P4, PT, R77, R228, PT ;  /* 0x000000e44d00720c */ /* 0x000fc40003f86270 */
[----:B------:R-:W-:Y:S01]  /*1e760*/  LOP3.LUT R2, R2, 0xfffffffd, RZ, 0xc0, !PT ;  /* 0xfffffffd02027812 */ /* 0x000fe200078ec0ff */
[----:B------:R-:W-:Y:S01]  /*1e770*/  FMUL.FTZ R56, R148, R4 ;  /* 0x0000000494387220 */ /* 0x000fe20000410000 */
[----:B------:R-:W-:Y:S01]  /*1e780*/  ISETP.GE.AND P3, PT, R76, R228, PT ;  /* 0x000000e44c00720c */ /* 0x000fe20003f66270 */
[----:B------:R-:W-:Y:S01]  /*1e790*/  IMAD.MOV.U32 R148, RZ, RZ, R152 ;  /* 0x000000ffff947224 */ /* 0x000fe200078e0098 */
[----:B------:R-:W-:Y:S01]  /*1e7a0*/  ISETP.GE.AND P0, PT, R77, R227, PT ;  /* 0x000000e34d00720c */ /* 0x000fe20003f06270 */
[----:B------:R-:W-:Y:S02]  /*1e7b0*/  IMAD.MOV.U32 R152, RZ, RZ, R161 ;  /* 0x000000ffff987224 */ /* 0x000fe400078e00a1 */
[----:B------:R-:W-:Y:S02]  /*1e7c0*/  IMAD.MOV.U32 R161, RZ, RZ, R12 ;  /* 0x000000ffffa17224 */ /* 0x000fe400078e000c */
[----:B------:R-:W-:Y:S02]  /*1e7d0*/  IMAD.MOV.U32 R12, RZ, RZ, R43 ;  /* 0x000000ffff0c7224 */ /* 0x000fe400078e002b */
[----:B------:R-:W-:-:S02]  /*1e7e0*/  @P4 LOP3.LUT R2, R2, 0x2, RZ, 0xfc, !PT ;  /* 0x0000000202024812 */ /* 0x000fc400078efcff */
[----:B------:R-:W-:Y:S02]  /*1e7f0*/  FSEL R43, R3, -INF , !P3 ;  /* 0xff800000032b7808 */ /* 0x000fe40005800000 */
[----:B------:R-:W-:Y:S02]  /*1e800*/  LOP3.LUT P1, RZ, R2, 0x2, RZ, 0xc0, !PT ;  /* 0x0000000202ff7812 */ /* 0x000fe4000782c0ff */
[----:B------:R-:W-:Y:S02]  /*1e810*/  FSEL R3, R42, -INF , P0 ;  /* 0xff8000002a037808 */ /* 0x000fe40000000000 */
[----:B------:R-:W-:Y:S02]  /*1e820*/  ISETP.GE.AND P5, PT, R78, R227, PT ;  /* 0x000000e34e00720c */ /* 0x000fe40003fa6270 */
        /* <DEDUP_REMOVED lines=8> */
[----:B------:R-:W-:Y:S01]  /*1e8b0*/  IMAD.MOV.U32 R157, RZ, RZ, R161 ;  /* 0x000000ffff9d7224 */ /* 0x000fe200078e00a1 */
[----:B------:R-:W-:Y:S01]  /*1e8c0*/  LOP3.LUT R2, R2, 0xfffffffd, RZ, 0xc0, !PT ;  /* 0xfffffffd02027812 */ /* 0x000fe200078ec0ff */
[----:B------:R-:W-:Y:S02]  /*1e8d0*/  IMAD.MOV.U32 R161, RZ, RZ, R160 ;  /* 0x000000ffffa17224 */ /* 0x000fe400078e00a0 */
[----:B------:R-:W-:Y:S01]  /*1e8e0*/  IMAD.MOV.U32 R160, RZ, RZ, R41 ;  /* 0x000000ffffa07224 */ /* 0x000fe200078e0029 */
[----:B------:R-:W-:-:S02]  /*1e8f0*/  FSEL R41, R3, -INF , !P2 ;  /* 0xff80000003297808 */ /* 0x000fc40005000000 */
[----:B------:R-:W-:Y:S02]  /*1e900*/  ISETP.GE.AND P6, PT, R79, R228, PT ;  /* 0x000000e44f00720c */ /* 0x000fe40003fc6270 */
[----:B------:R-:W-:Y:S02]  /*1e910*/  FSEL R3, R54, -INF , P4 ;  /* 0xff80000036037808 */ /* 0x000fe40002000000 */
[----:B------:R-:W-:Y:S02]  /*1e920*/  ISETP.GE.AND P0, PT, R80, R227, PT ;  /* 0x000000e35000720c */ /* 0x000fe40003f06270 */
[----:B------:R-:W-:Y:S02]  /*1e930*/  @P3 LOP3.LUT R2, R2, 0x2, RZ, 0xfc, !PT ;  /* 0x0000000202023812 */ /* 0x000fe400078efcff */
[----:B------:R-:W-:Y:S02]  /*1e940*/  FSEL R54, R3, -INF , !P6 ;  /* 0xff80000003367808 */ /* 0x000fe40007000000 */
[----:B------:R-:W-:Y:S01]  /*1e950*/  FSEL R3, R148, -INF , P0 ;  /* 0xff80000094037808 */ /* 0x000fe20000000000 */
[----:B------:R-:W-:Y:S01]  /*1e960*/  IMAD.MOV.U32 R148, RZ, RZ, R153 ;  /* 0x000000ffff947224 */ /* 0x000fe200078e0099 */
[----:B------:R-:W-:Y:S01]  /*1e970*/  LOP3.LUT P4, RZ, R2, 0x2, RZ, 0xc0, !PT ;  /* 0x0000000202ff7812 */ /* 0x000fe2000788c0ff */
[----:B------:R-:W-:-:S02]  /*1e980*/  IMAD.MOV.U32 R153, RZ, RZ, R156 ;  /* 0x000000ffff997224 */ /* 0x000fc400078e009c */
[----:B------:R-:W-:Y:S02]  /*1e990*/  IMAD.MOV.U32 R156, RZ, RZ, R5 ;  /* 0x000000ffff9c7224 */ /* 0x000fe400078e0005 */
[----:B------:R-:W-:Y:S01]  /*1e9a0*/  IMAD.MOV.U32 R5, RZ, RZ, R52 ;  /* 0x000000ffff057224 */ /* 0x000fe200078e0034 */
[----:B------:R-:W-:Y:S02]  /*1e9b0*/  FSEL R52, R3, -INF , !P4 ;  /* 0xff80000003347808 */ /* 0x000fe40006000000 */
[-C--:B------:R-:W-:Y:S02]  /*1e9c0*/  ISETP.GE.AND P4, PT, R83, R228.reuse, PT ;  /* 0x000000e45300720c */ /* 0x080fe40003f86270 */
[CC--:B------:R-:W-:Y:S02]  /*1e9d0*/  ISETP.GE.AND P1, PT, R81.reuse, R227.reuse, PT ;  /* 0x000000e35100720c */ /* 0x0c0fe40003f26270 */
[----:B------:R-:W-:Y:S02]  /*1e9e0*/  ISETP.GE.AND P2, PT, R81, R228, PT ;  /* 0x000000e45100720c */ /* 0x000fe40003f46270 */
[----:B------:R-:W-:-:S02]  /*1e9f0*/  ISETP.GE.AND P3, PT, R82, R227, PT ;  /* 0x000000e35200720c */ /* 0x000fc40003f66270 */
[----:B------:R-:W-:Y:S02]  /*1ea00*/  LOP3.LUT R2, R2, 0xfffffffd, RZ, 0xc0, !PT ;  /* 0xfffffffd02027812 */ /* 0x000fe400078ec0ff */
[-C--:B------:R-:W-:Y:S02]  /*1ea10*/  ISETP.GE.AND P5, PT, R82, R228.reuse, PT ;  /* 0x000000e45200720c */ /* 0x080fe40003fa6270 */
[-C--:B------:R-:W-:Y:S02]  /*1ea20*/  ISETP.GE.AND P0, PT, R83, R227.reuse, PT ;  /* 0x000000e35300720c */ /* 0x080fe40003f06270 */
[----:B------:R-:W-:Y:S02]  /*1ea30*/  @P4 LOP3.LUT R2, R2, 0x2, RZ, 0xfc, !PT ;  /* 0x0000000202024812 */ /* 0x000fe400078efcff */
[C---:B------:R-:W-:Y:S01]  /*1ea40*/  ISETP.GE.AND P4, PT, R85.reuse, R227, PT ;  /* 0x000000e35500720c */ /* 0x040fe20003f86270 */
[----:B------:R-:W1:Y:S01]  /*1ea50*/  MUFU.EX2 R16, R16 ;  /* 0x0000001000107308 */ /* 0x000e620000000800 */
[----:B------:R-:W-:Y:S01]  /*1ea60*/  ISETP.GE.AND P6, PT, R85, R228, PT ;  /* 0x000000e45500720c */ /* 0x000fe20003fc6270 */
        /* <DEDUP_REMOVED lines=9> */
[----:B-----5:R-:W-:-:S04]  /*1eb00*/  FSEL R3, R53, -INF , P1 ;  /* 0xff80000035037808 */ /* 0x020fc80000800000 */
[----:B------:R-:W-:Y:S02]  /*1eb10*/  FSEL R53, R3, -INF , !P2 ;  /* 0xff80000003357808 */ /* 0x000fe40005000000 */
[----:B------:R-:W-:Y:S01]  /*1eb20*/  FSEL R3, R148, -INF , P3 ;  /* 0xff80000094037808 */ /* 0x000fe20001800000 */
[----:B------:R-:W-:Y:S02]  /*1eb30*/  IMAD.MOV.U32 R148, RZ, RZ, R153 ;  /* 0x000000ffff947224 */ /* 0x000fe400078e0099 */
[----:B------:R-:W-:Y:S02]  /*1eb40*/  IMAD.MOV.U32 R153, RZ, RZ, R156 ;  /* 0x000000ffff997224 */ /* 0x000fe400078e009c */
[----:B------:R-:W-:Y:S02]  /*1eb50*/  IMAD.MOV.U32 R156, RZ, RZ, R165 ;  /* 0x000000ffff9c7224 */ /* 0x000fe400078e00a5 */
[----:B------:R-:W-:Y:S02]  /*1eb60*/  IMAD.MOV.U32 R165, RZ, RZ, R5 ;  /* 0x000000ffffa57224 */ /* 0x000fe400078e0005 */
[----:B------:R-:W-:Y:S01]  /*1eb70*/  IMAD.MOV.U32 R5, RZ, RZ, R55 ;  /* 0x000000ffff057224 */ /* 0x000fe200078e0037 */
[----:B------:R-:W-:-:S02]  /*1eb80*/  FSEL R55, R3, -INF , !P5 ;  /* 0xff80000003377808 */ /* 0x000fc40006800000 */
[----:B------:R-:W-:Y:S02]  /*1eb90*/  LOP3.LUT P3, RZ, R2, 0x2, RZ, 0xc0, !PT ;  /* 0x0000000202ff7812 */ /* 0x000fe4000786c0ff */
[----:B------:R-:W-:Y:S02]  /*1eba0*/  FSEL R3, R62, -INF , P0 ;  /* 0xff8000003e037808 */ /* 0x000fe40000000000 */
[----:B------:R-:W-:Y:S02]  /*1ebb0*/  ISETP.GE.AND P1, PT, R84, R227, PT ;  /* 0x000000e35400720c */ /* 0x000fe40003f26270 */
[----:B------:R-:W-:Y:S02]  /*1ebc0*/  FSEL R62, R3, -INF , !P3 ;  /* 0xff800000033e7808 */ /* 0x000fe40005800000 */
[----:B------:R-:W-:Y:S01]  /*1ebd0*/  FSEL R3, R152, -INF , P1 ;  /* 0xff80000098037808 */ /* 0x000fe20000800000 */
[----:B------:R-:W-:Y:S01]  /*1ebe0*/  IMAD.MOV.U32 R152, RZ, RZ, R157 ;  /* 0x000000ffff987224 */ /* 0x000fe200078e009d */
[----:B------:R-:W-:Y:S01]  /*1ebf0*/  ISETP.GE.AND P2, PT, R84, R228, PT ;  /* 0x000000e45400720c */ /* 0x000fe20003f46270 */
[----:B------:R-:W-:-:S02]  /*1ec00*/  IMAD.MOV.U32 R157, RZ, RZ, R161 ;  /* 0x000000ffff9d7224 */ /* 0x000fc400078e00a1 */
[----:B------:R-:W-:Y:S02]  /*1ec10*/  IMAD.MOV.U32 R161, RZ, RZ, R160 ;  /* 0x000000ffffa17224 */ /* 0x000fe400078e00a0 */
[----:B------:R-:W-:Y:S01]  /*1ec20*/  IMAD.MOV.U32 R160, RZ, RZ, R63 ;  /* 0x000000ffffa07224 */ /* 0x000fe200078e003f */
[----:B------:R-:W-:Y:S02]  /*1ec30*/  FSEL R63, R3, -INF , !P2 ;  /* 0xff800000033f7808 */ /* 0x000fe40005000000 */
[----:B------:R-:W-:-:S04]  /*1ec40*/  FSEL R3, R148, -INF , P4 ;  /* 0xff80000094037808 */ /* 0x000fc80002000000 */
[----:B------:R-:W-:Y:S02]  /*1ec50*/  FSEL R80, R3, -INF , !P6 ;  /* 0xff80000003507808 */ /* 0x000fe40007000000 */
[-C--:B------:R-:W-:Y:S02]  /*1ec60*/  ISETP.GE.AND P6, PT, R88, R228.reuse, PT ;  /* 0x000000e45800720c */ /* 0x080fe40003fc6270 */
[CC--:B------:R-:W-:Y:S02]  /*1ec70*/  ISETP.GE.AND P0, PT, R86.reuse, R227.reuse, PT ;  /* 0x000000e35600720c */ /* 0x0c0fe40003f06270 */
[C---:B------:R-:W-:Y:S02]  /*1ec80*/  ISETP.GE.AND P3, PT, R87.reuse, R227, PT ;  /* 0x000000e35700720c */ /* 0x040fe40003f66270 */
[-C--:B------:R-:W-:Y:S02]  /*1ec90*/  ISETP.GE.AND P5, PT, R86, R228.reuse, PT ;  /* 0x000000e45600720c */ /* 0x080fe40003fa6270 */
[----:B------:R-:W-:-:S02]  /*1eca0*/  ISETP.GE.AND P2, PT, R87, R228, PT ;  /* 0x000000e45700720c */ /* 0x000fc40003f46270 */
[----:B------:R-:W-:Y:S02]  /*1ecb0*/  FSEL R4, R153, -INF , P0 ;  /* 0xff80000099047808 */ /* 0x000fe40000000000 */
[----:B------:R-:W-:Y:S02]  /*1ecc0*/  LOP3.LUT R2, R2, 0xfffffffd, RZ, 0xc0, !PT ;  /* 0xfffffffd02027812 */ /* 0x000fe400078ec0ff */
[----:B------:R-:W-:Y:S02]  /*1ecd0*/  FSEL R3, R152, -INF , P3 ;  /* 0xff80000098037808 */ /* 0x000fe40001800000 */
[-C--:B------:R-:W-:Y:S02]  /*1ece0*/  ISETP.GE.AND P4, PT, R88, R227.reuse, PT ;  /* 0x000000e35800720c */ /* 0x080fe40003f86270 */
[----:B------:R-:W-:Y:S02]  /*1ecf0*/  ISETP.GE.AND P1, PT, R89, R227, PT ;  /* 0x000000e35900720c */ /* 0x000fe40003f26270 */
[----:B------:R-:W-:-:S02]  /*1ed00*/  @P6 LOP3.LUT R2, R2, 0x2, RZ, 0xfc, !PT ;  /* 0x0000000202026812 */ /* 0x000fc400078efcff */
[----:B------:R-:W-:Y:S02]  /*1ed10*/  FSEL R79, R4, -INF , !P5 ;  /* 0xff800000044f7808 */ /* 0x000fe40006800000 */
[----:B------:R-:W-:Y:S02]  /*1ed20*/  FSEL R76, R3, -INF , !P2 ;  /* 0xff800000034c7808 */ /* 0x000fe40005000000 */
[----:B------:R-:W-:Y:S02]  /*1ed30*/  ISETP.GE.AND P6, PT, R89, R228, PT ;  /* 0x000000e45900720c */ /* 0x000fe40003fc6270 */
[----:B------:R-:W-:Y:S02]  /*1ed40*/  FSEL R4, R157, -INF , P4 ;  /* 0xff8000009d047808 */ /* 0x000fe40002000000 */
[----:B------:R-:W-:Y:S02]  /*1ed50*/  FSEL R3, R156, -INF , P1 ;  /* 0xff8000009c037808 */ /* 0x000fe40000800000 */
[----:B------:R-:W-:-:S02]  /*1ed60*/  ISETP.GE.AND P0, PT, R91, R227, PT ;  /* 0x000000e35b00720c */ /* 0x000fc40003f06270 */
[----:B------:R-:W-:Y:S02]  /*1ed70*/  ISETP.GE.AND P4, PT, R92, R227, PT ;  /* 0x000000e35c00720c */ /* 0x000fe40003f86270 */
[----:B------:R-:W-:Y:S02]  /*1ed80*/  LOP3.LUT P3, RZ, R2, 0x2, RZ, 0xc0, !PT ;  /* 0x0000000202ff7812 */ /* 0x000fe4000786c0ff */
[----:B------:R-:W-:Y:S02]  /*1ed90*/  FSEL R83, R3, -INF , !P6 ;  /* 0xff80000003537808 */ /* 0x000fe40007000000 */
[-C--:B------:R-:W-:Y:S02]  /*1eda0*/  ISETP.GE.AND P2, PT, R91, R228.reuse, PT ;  /* 0x000000e45b00720c */ /* 0x080fe40003f46270 */
[----:B------:R-:W-:Y:S02]  /*1edb0*/  ISETP.GE.AND P5, PT, R92, R228, PT ;  /* 0x000000e45c00720c */ /* 0x000fe40003fa6270 */
[----:B------:R-:W-:-:S02]  /*1edc0*/  FSEL R6, R6, -INF , P0 ;  /* 0xff80000006067808 */ /* 0x000fc40000000000 */
[----:B------:R-:W-:Y:S02]  /*1edd0*/  FSEL R3, R5, -INF , P4 ;  /* 0xff80000005037808 */ /* 0x000fe40002000000 */
[----:B------:R-:W-:Y:S02]  /*1ede0*/  ISETP.GE.AND P0, PT, R93, R228, PT ;  /* 0x000000e45d00720c */ /* 0x000fe40003f06270 */
[-C--:B------:R-:W-:Y:S02]  /*1edf0*/  ISETP.GE.AND P1, PT, R95, R227.reuse, PT ;  /* 0x000000e35f00720c */ /* 0x080fe40003f26270 */
[----:B------:R-:W-:Y:S02]  /*1ee00*/  FSEL R77, R4, -INF , !P3 ;  /* 0xff800000044d7808 */ /* 0x000fe40005800000 */
[----:B------:R-:W-:Y:S02]  /*1ee10*/  ISETP.GE.AND P3, PT, R93, R227, PT ;  /* 0x000000e35d00720c */ /* 0x000fe40003f66270 */
[----:B------:R-:W-:-:S02]  /*1ee20*/  FSEL R78, R6, -INF , !P2 ;  /* 0xff800000064e7808 */ /* 0x000fc40005000000 */
[----:B------:R-:W-:Y:S02]  /*1ee30*/  FSEL R86, R3, -INF , !P5 ;  /* 0xff80000003567808 */ /* 0x000fe40006800000 */
[----:B------:R-:W-:Y:S02]  /*1ee40*/  P2R R5, PR, RZ, 0x1 ;  /* 0x00000001ff057803 */ /* 0x000fe40000000000 */
[----:B------:R-:W-:Y:S02]  /*1ee50*/  ISETP.GE.AND P2, PT, R95, R228, PT ;  /* 0x000000e45f00720c */ /* 0x000fe40003f46270 */
[----:B------:R-:W-:Y:S02]  /*1ee60*/  FSEL R3, R160, -INF , P1 ;  /* 0xff800000a0037808 */ /* 0x000fe40000800000 */
[-C--:B------:R-:W-:Y:S02]  /*1ee70*/  ISETP.GE.AND P0, PT, R94, R227.reuse, PT ;  /* 0x000000e35e00720c */ /* 0x080fe40003f06270 */
[----:B------:R-:W-:-:S02]  /*1ee80*/  ISETP.GE.AND P4, PT, R96, R227, PT ;  /* 0x000000e36000720c */ /* 0x000fc40003f86270 */
[----:B------:R-:W-:Y:S02]  /*1ee90*/  FSEL R4, R161, -INF , P3 ;  /* 0xff800000a1047808 */ /* 0x000fe40001800000 */
[----:B------:R-:W-:Y:S02]  /*1eea0*/  ISETP.NE.AND P3, PT, R5, RZ, PT ;  /* 0x000000ff0500720c */ /* 0x000fe40003f65270 */
[----:B------:R-:W-:Y:S02]  /*1eeb0*/  FSEL R82, R3, -INF , !P2 ;  /* 0xff80000003527808 */ /* 0x000fe40005000000 */
[----:B------:R-:W-:Y:S02]  /*1eec0*/  ISETP.GE.AND P5, PT, R96, R228, PT ;  /* 0x000000e46000720c */ /* 0x000fe40003fa6270 */
[----:B------:R-:W-:Y:S02]  /*1eed0*/  FSEL R6, R165, -INF , P0 ;  /* 0xff800000a5067808 */ /* 0x000fe40000000000 */
[----:B------:R-:W-:-:S02]  /*1eee0*/  FSEL R3, R164, -INF , P4 ;  /* 0xff800000a4037808 */ /* 0x000fc40002000000 */
[-C--:B------:R-:W-:Y:S02]  /*1eef0*/  ISETP.GE.AND P0, PT, R97, R228.reuse, PT ;  /* 0x000000e46100720c */ /* 0x080fe40003f06270 */
[-C--:B------:R-:W-:Y:S02]  /*1ef00*/  ISETP.GE.AND P1, PT, R99, R227.reuse, PT ;  /* 0x000000e36300720c */ /* 0x080fe40003f26270 */
[----:B------:R-:W-:Y:S02]  /*1ef10*/  FSEL R81, R4, -INF , !P3 ;  /* 0xff80000004517808 */ /* 0x000fe40005800000 */
[----:B------:R-:W-:Y:S02]  /*1ef20*/  ISETP.GE.AND P3, PT, R97, R227, PT ;  /* 0x000000e36100720c */ /* 0x000fe40003f66270 */
[----:B------:R-:W-:Y:S02]  /*1ef30*/  FSEL R91, R3, -INF , !P5 ;  /* 0xff800000035b7808 */ /* 0x000fe40006800000 */
[----:B------:R-:W-:-:S02]  /*1ef40*/  ISETP.GE.AND P6, PT, R94, R228, PT ;  /* 0x000000e45e00720c */ /* 0x000fc40003fc6270 */
[----:B------:R-:W-:Y:S02]  /*1ef50*/  P2R R5, PR, RZ, 0x1 ;  /* 0x00000001ff057803 */ /* 0x000fe40000000000 */
[----:B------:R-:W-:Y:S02]  /*1ef60*/  ISETP.GE.AND P2, PT, R99, R228, PT ;  /* 0x000000e46300720c */ /* 0x000fe40003f46270 */
[----:B------:R-:W-:Y:S02]  /*1ef70*/  FSEL R3, R12, -INF , P1 ;  /* 0xff8000000c037808 */ /* 0x000fe40000800000 */
[-C--:B------:R-:W-:Y:S02]  /*1ef80*/  ISETP.GE.AND P0, PT, R98, R227.reuse, PT ;  /* 0x000000e36200720c */ /* 0x080fe40003f06270 */
[----:B------:R-:W-:Y:S02]  /*1ef90*/  ISETP.GE.AND P4, PT, R100, R227, PT ;  /* 0x000000e36400720c */ /* 0x000fe40003f86270 */
[----:B------:R-:W-:-:S02]  /*1efa0*/  FSEL R4, R7, -INF , P3 ;  /* 0xff80000007047808 */ /* 0x000fc40001800000 */
[----:B------:R-:W-:Y:S02]  /*1efb0*/  FSEL R87, R6, -INF , !P6 ;  /* 0xff80000006577808 */ /* 0x000fe40007000000 */
[----:B------:R-:W-:Y:S02]  /*1efc0*/  ISETP.NE.AND P3, PT, R5, RZ, PT ;  /* 0x000000ff0500720c */ /* 0x000fe40003f65270 */
[----:B------:R-:W-:Y:S02]  /*1efd0*/  FSEL R85, R3, -INF , !P2 ;  /* 0xff80000003557808 */ /* 0x000fe40005000000 */
[----:B------:R-:W-:Y:S02]  /*1efe0*/  ISETP.GE.AND P5, PT, R100, R228, PT ;  /* 0x000000e46400720c */ /* 0x000fe40003fa6270 */
[----:B------:R-:W-:Y:S02]  /*1eff0*/  FSEL R6, R22, -INF , P0 ;  /* 0xff80000016067808 */ /* 0x000fe40000000000 */
[----:B----4-:R-:W-:-:S02]  /*1f000*/  FSEL R3, R26, -INF , P4 ;  /* 0xff8000001a037808 */ /* 0x010fc40002000000 */
        /* <DEDUP_REMOVED lines=11> */
[----:B--2---:R-:W-:-:S02]  /*1f0c0*/  FSEL R4, R31, -INF , P3 ;  /* 0xff8000001f047808 */ /* 0x004fc40001800000 */
[----:B------:R-:W-:Y:S02]  /*1f0d0*/  FSEL R92, R6, -INF , !P6 ;  /* 0xff800000065c7808 */ /* 0x000fe40007000000 */
        /* <DEDUP_REMOVED lines=20> */
[-C--:B------:R-:W-:Y:S02]  /*1f220*/  ISETP.GE.AND P6, PT, R106, R228.reuse, PT ;  /* 0x000000e46a00720c */ /* 0x080fe40003fc6270 */
[----:B------:R-:W-:Y:S02]  /*1f230*/  ISETP.GE.AND P5, PT, R108, R228, PT ;  /* 0x000000e46c00720c */ /* 0x000fe40003fa6270 */
[----:B------:R-:W-:-:S02]  /*1f240*/  FSEL R5, R251, -INF , P0 ;  /* 0xff800000fb057808 */ /* 0x000fc40000000000 */
[----:B------:R-:W-:Y:S02]  /*1f250*/  FSEL R3, R246, -INF , P4 ;  /* 0xff800000f6037808 */ /* 0x000fe40002000000 */
[----:B------:R-:W-:Y:S02]  /*1f260*/  ISETP.GE.AND P1, PT, R111, R227, PT ;  /* 0x000000e36f00720c */ /* 0x000fe40003f26270 */
[----:B------:R-:W-:Y:S02]  /*1f270*/  FSEL R99, R5, -INF , !P6 ;  /* 0xff80000005637808 */ /* 0x000fe40007000000 */
        /* <DEDUP_REMOVED lines=14> */
[----:B------:R-:W-:Y:S02]  /*1f360*/  ISETP.GE.AND P3, PT, R109, R227, PT ;  /* 0x000000e36d00720c */ /* 0x000fe40003f66270 */
[----:B------:R-:W-:-:S02]  /*1f370*/  FMNMX3.FTZ R3, R3, R76, R77, !PT ;  /* 0x0000004c03037276 */ /* 0x000fc4000781004d */
[----:B------:R-:W-:Y:S02]  /*1f380*/  P2R R4, PR, RZ, 0x1 ;  /* 0x00000001ff047803 */ /* 0x000fe40000000000 */
[-C--:B------:R-:W-:Y:S02]  /*1f390*/  ISETP.GE.AND P0, PT, R110, R227.reuse, PT ;  /* 0x000000e36e00720c */ /* 0x080fe40003f06270 */
[----:B------:R-:W-:Y:S02]  /*1f3a0*/  ISETP.GE.AND P5, PT, R112, R227, PT ;  /* 0x000000e37000720c */ /* 0x000fe40003fa6270 */
[----:B------:R-:W-:Y:S02]  /*1f3b0*/  FSEL R6, R247, -INF , P3 ;  /* 0xff800000f7067808 */ /* 0x000fe40001800000 */
[----:B------:R-:W-:Y:S02]  /*1f3c0*/  FMNMX3.FTZ R3, R3, R83, R78, !PT ;  /* 0x0000005303037276 */ /* 0x000fe4000781004e */
[----:B------:R-:W-:-:S02]  /*1f3d0*/  ISETP.NE.AND P3, PT, R4, RZ, PT ;  /* 0x000000ff0400720c */ /* 0x000fc40003f65270 */
[----:B------:R-:W-:Y:S02]  /*1f3e0*/  ISETP.GE.AND P2, PT, R110, R228, PT ;  /* 0x000000e46e00720c */ /* 0x000fe40003f46270 */
[----:B------:R-:W-:Y:S02]  /*1f3f0*/  FSEL R5, R243, -INF , P0 ;  /* 0xff800000f3057808 */ /* 0x000fe40000000000 */
[----:B------:R-:W-:Y:S02]  /*1f400*/  FSEL R4, R238, -INF , P5 ;  /* 0xff800000ee047808 */ /* 0x000fe40002800000 */
[-C--:B------:R-:W-:Y:S02]  /*1f410*/  ISETP.GE.AND P5, PT, R115, R227.reuse, PT ;  /* 0x000000e37300720c */ /* 0x080fe40003fa6270 */
[----:B------:R-:W-:Y:S02]  /*1f420*/  FMNMX3.FTZ R3, R3, R86, R81, !PT ;  /* 0x0000005603037276 */ /* 0x000fe40007810051 */
[----:B------:R-:W-:-:S02]  /*1f430*/  ISETP.GE.AND P0, PT, R114, R227, PT ;  /* 0x000000e37200720c */ /* 0x000fc40003f06270 */
[----:B------:R-:W-:Y:S02]  /*1f440*/  FSEL R101, R5, -INF , !P2 ;  /* 0xff80000005657808 */ /* 0x000fe40005000000 */
[----:B------:R-:W-:Y:S02]  /*1f450*/  P2R R5, PR, RZ, 0x20 ;  /* 0x00000020ff057803 */ /* 0x000fe40000000000 */
[----:B------:R-:W-:Y:S02]  /*1f460*/  FMNMX3.FTZ R3, R3, R82, R87, !PT ;  /* 0x0000005203037276 */ /* 0x000fe40007810057 */
[----:B------:R-:W-:Y:S02]  /*1f470*/  FSEL R96, R6, -INF , !P3 ;  /* 0xff80000006607808 */ /* 0x000fe40005800000 */
[----:B------:R-:W-:Y:S02]  /*1f480*/  FSEL R6, R234, -INF , P0 ;  /* 0xff800000ea067808 */ /* 0x000fe40000000000 */
[----:B------:R-:W-:-:S02]  /*1f490*/  ISETP.NE.AND P0, PT, R5, RZ, PT ;  /* 0x000000ff0500720c */ /* 0x000fc40003f05270 */
[-C--:B------:R-:W-:Y:S02]  /*1f4a0*/  ISETP.GE.AND P4, PT, R112, R228.reuse, PT ;  /* 0x000000e47000720c */ /* 0x080fe40003f86270 */
[----:B------:R-:W-:Y:S02]  /*1f4b0*/  FMNMX3.FTZ R3, R3, R91, R84, !PT ;  /* 0x0000005b03037276 */ /* 0x000fe40007810054 */
[----:B------:R-:W-:Y:S01]  /*1f4c0*/  ISETP.GE.AND P1, PT, R113, R227, PT ;  /* 0x000000e37100720c */ /* 0x000fe20003f26270 */
[----:B---3--:R-:W-:Y:S01]  /*1f4d0*/  IMAD.MOV.U32 R47, RZ, RZ, R192 ;  /* 0x000000ffff2f7224 */ /* 0x008fe200078e00c0 */
[----:B------:R-:W-:Y:S02]  /*1f4e0*/  ISETP.GE.AND P2, PT, R115, R228, PT ;  /* 0x000000e47300720c */ /* 0x000fe40003f46270 */
[----:B------:R-:W-:Y:S02]  /*1f4f0*/  FSEL R5, R235, -INF , P0 ;  /* 0xff800000eb057808 */ /* 0x000fe40000000000 */
[----:B------:R-:W-:-:S02]  /*1f500*/  FSEL R192, R4, -INF , !P4 ;  /* 0xff80000004c07808 */ /* 0x000fc40006000000 */
[----:B------:R-:W-:Y:S02]  /*1f510*/  FMNMX3.FTZ R3, R3, R85, R92, !PT ;  /* 0x0000005503037276 */ /* 0x000fe4000781005c */
[-C--:B------:R-:W-:Y:S02]  /*1f520*/  ISETP.GE.AND P3, PT, R113, R228.reuse, PT ;  /* 0x000000e47100720c */ /* 0x080fe40003f66270 */
[----:B------:R-:W-:Y:S02]  /*1f530*/  FSEL R4, R239, -INF , P1 ;  /* 0xff800000ef047808 */ /* 0x000fe40000800000 */
[----:B------:R-:W-:Y:S01]  /*1f540*/  ISETP.GE.AND P5, PT, R116, R227, PT ;  /* 0x000000e37400720c */ /* 0x000fe20003fa6270 */
[----:B------:R-:W-:Y:S01]  /*1f550*/  IMAD.MOV.U32 R59, RZ, RZ, R189 ;  /* 0x000000ffff3b7224 */ /* 0x000fe200078e00bd */
[----:B------:R-:W-:Y:S02]  /*1f560*/  ISETP.GE.AND P6, PT, R114, R228, PT ;  /* 0x000000e47200720c */ /* 0x000fe40003fc6270 */
[----:B------:R-:W-:-:S02]  /*1f570*/  FSEL R144, R5, -INF , !P2 ;  /* 0xff80000005907808 */ /* 0x000fc40005000000 */
[----:B------:R-:W-:Y:S02]  /*1f580*/  ISETP.GE.AND P2, PT, R119, R227, PT ;  /* 0x000000e37700720c */ /* 0x000fe40003f46270 */
[----:B------:R-:W-:Y:S01]  /*1f590*/  FMNMX3.FTZ R3, R3, R95, R88, !PT ;  /* 0x0000005f03037276 */ /* 0x000fe20007810058 */
[----:B------:R-:W-:Y:S01]  /*1f5a0*/  IMAD.MOV.U32 R58, RZ, RZ, R193 ;  /* 0x000000ffff3a7224 */ /* 0x000fe200078e00c1 */
[----:B------:R-:W-:Y:S02]  /*1f5b0*/  FSEL R189, R4, -INF , !P3 ;  /* 0xff80000004bd7808 */ /* 0x000fe40005800000 */
[----:B------:R-:W-:Y:S02]  /*1f5c0*/  ISETP.GE.AND P4, PT, R116, R228, PT ;  /* 0x000000e47400720c */ /* 0x000fe40003f86270 */
[----:B------:R-:W-:Y:S02]  /*1f5d0*/  FSEL R4, R214, -INF , P5 ;  /* 0xff800000d6047808 */ /* 0x000fe40002800000 */
[----:B------:R-:W-:-:S02]  /*1f5e0*/  FSEL R193, R6, -INF , !P6 ;  /* 0xff80000006c17808 */ /* 0x000fc40007000000 */
[-C--:B------:R-:W-:Y:S02]  /*1f5f0*/  ISETP.GE.AND P0, PT, R118, R227.reuse, PT ;  /* 0x000000e37600720c */ /* 0x080fe40003f06270 */
[C---:B------:R-:W-:Y:S02]  /*1f600*/  ISETP.GE.AND P1, PT, R117.reuse, R227, PT ;  /* 0x000000e37500720c */ /* 0x040fe40003f26270 */
[----:B------:R-:W-:Y:S01]  /*1f610*/  ISETP.GE.AND P3, PT, R117, R228, PT ;  /* 0x000000e47500720c */ /* 0x000fe20003f66270 */
[----:B------:R-:W-:Y:S01]  /*1f620*/  IMAD.MOV.U32 R117, RZ, RZ, R208 ;  /* 0x000000ffff757224 */ /* 0x000fe200078e00d0 */
[----:B------:R-:W-:Y:S02]  /*1f630*/  P2R R6, PR, RZ, 0x4 ;  /* 0x00000004ff067803 */ /* 0x000fe40000000000 */
[----:B------:R-:W-:Y:S02]  /*1f640*/  FMNMX3.FTZ R3, R3, R89, R97, !PT ;  /* 0x0000005903037276 */ /* 0x000fe40007810061 */
[----:B------:R-:W-:-:S02]  /*1f650*/  FSEL R208, R4, -INF , !P4 ;  /* 0xff80000004d07808 */ /* 0x000fc40006000000 */
[----:B------:R-:W-:Y:S02]  /*1f660*/  ISETP.GE.AND P6, PT, R118, R228, PT ;  /* 0x000000e47600720c */ /* 0x000fe40003fc6270 */
[----:B------:R-:W-:Y:S02]  /*1f670*/  FSEL R4, R218, -INF , P0 ;  /* 0xff800000da047808 */ /* 0x000fe40000000000 */
[----:B------:R-:W-:Y:S02]  /*1f680*/  ISETP.NE.AND P0, PT, R6, RZ, PT ;  /* 0x000000ff0600720c */ /* 0x000fe40003f05270 */
[----:B------:R-:W-:Y:S01]  /*1f690*/  FMNMX3.FTZ R3, R3, R98, R93, !PT ;  /* 0x0000006203037276 */ /* 0x000fe2000781005d */
[----:B------:R-:W-:Y:S01]  /*1f6a0*/  IMAD.MOV.U32 R107, RZ, RZ, R204 ;  /* 0x000000ffff6b7224 */ /* 0x000fe200078e00cc */
[----:B------:R-:W-:Y:S02]  /*1f6b0*/  FSEL R204, R4, -INF , !P6 ;  /* 0xff80000004cc7808 */ /* 0x000fe40007000000 */
[----:B------:R-:W-:-:S02]  /*1f6c0*/  ISETP.GE.AND P2, PT, R119, R228, PT ;  /* 0x000000e47700720c */ /* 0x000fc40003f46270 */
[----:B------:R-:W-:Y:S02]  /*1f6d0*/  FSEL R4, R219, -INF , P0 ;  /* 0xff800000db047808 */ /* 0x000fe40000000000 */
[----:B------:R-:W-:Y:S02]  /*1f6e0*/  FMNMX3.FTZ R3, R3, R94, R99, !PT ;  /* 0x0000005e03037276 */ /* 0x000fe40007810063 */
[----:B------:R-:W-:Y:S02]  /*1f6f0*/  FSEL R5, R215, -INF , P1 ;  /* 0xff800000d7057808 */ /* 0x000fe40000800000 */
[----:B------:R-:W-:Y:S01]  /*1f700*/  ISETP.GE.AND P5, PT, R120, R227, PT ;  /* 0x000000e37800720c */ /* 0x000fe20003fa6270 */
[----:B------:R-:W-:Y:S01]  /*1f710*/  IMAD.MOV.U32 R106, RZ, RZ, R205 ;  /* 0x000000ffff6a7224 */ /* 0x000fe200078e00cd */
[----:B------:R-:W-:Y:S02]  /*1f720*/  FSEL R153, R4, -INF , !P2 ;  /* 0xff80000004997808 */ /* 0x000fe40005000000 */
[----:B------:R-:W-:-:S02]  /*1f730*/  FMNMX3.FTZ R3, R3, R104, R96, !PT ;  /* 0x0000006803037276 */ /* 0x000fc40007810060 */
[-C--:B------:R-:W-:Y:S02]  /*1f740*/  ISETP.GE.AND P2, PT, R123, R227.reuse, PT ;  /* 0x000000e37b00720c */ /* 0x080fe40003f46270 */
[----:B------:R-:W-:Y:S02]  /*1f750*/  FSEL R205, R5, -INF , !P3 ;  /* 0xff80000005cd7808 */ /* 0x000fe40005800000 */
[----:B------:R-:W-:Y:S02]  /*1f760*/  ISETP.GE.AND P4, PT, R120, R228, PT ;  /* 0x000000e47800720c */ /* 0x000fe40003f86270 */
[----:B------:R-:W-:Y:S02]  /*1f770*/  FSEL R5, R206, -INF , P5 ;  /* 0xff800000ce057808 */ /* 0x000fe40002800000 */
[-C--:B------:R-:W-:Y:S02]  /*1f780*/  ISETP.GE.AND P1, PT, R121, R227.reuse, PT ;  /* 0x000000e37900720c */ /* 0x080fe40003f26270 */
[----:B------:R-:W-:-:S02]  /*1f790*/  ISETP.GE.AND P0, PT, R122, R227, PT ;  /* 0x000000e37a00720c */ /* 0x000fc40003f06270 */
[----:B------:R-:W-:Y:S01]  /*1f7a0*/  FMNMX3.FTZ R3, R3, R165, R101, !PT ;  /* 0x000000a503037276 */ /* 0x000fe20007810065 */
[----:B------:R-:W-:Y:S01]  /*1f7b0*/  IMAD.MOV.U32 R116, RZ, RZ, R210 ;  /* 0x000000ffff747224 */ /* 0x000fe200078e00d2 */
[----:B------:R-:W-:Y:S02]  /*1f7c0*/  P2R R6, PR, RZ, 0x4 ;  /* 0x00000004ff067803 */ /* 0x000fe40000000000 */
[----:B------:R-:W-:Y:S02]  /*1f7d0*/  FSEL R210, R5, -INF , !P4 ;  /* 0xff80000005d27808 */ /* 0x000fe40006000000 */
[----:B------:R-:W-:Y:S02]  /*1f7e0*/  ISETP.GE.AND P3, PT, R121, R228, PT ;  /* 0x000000e47900720c */ /* 0x000fe40003f66270 */
[----:B------:R-:W-:Y:S02]  /*1f7f0*/  FSEL R5, R207, -INF , P1 ;  /* 0xff800000cf057808 */ /* 0x000fe40000800000 */
[----:B------:R-:W-:-:S02]  /*1f800*/  FSEL R4, R202, -INF , P0 ;  /* 0xff800000ca047808 */ /* 0x000fc40000000000 */
[----:B------:R-:W-:Y:S02]  /*1f810*/  FMNMX3.FTZ R3, R3, R192, R189, !PT ;  /* 0x000000c003037276 */ /* 0x000fe400078100bd */
[----:B------:R-:W-:Y:S02]  /*1f820*/  ISETP.NE.AND P0, PT, R6, RZ, PT ;  /* 0x000000ff0600720c */ /* 0x000fe40003f05270 */
[----:B------:R-:W-:Y:S02]  /*1f830*/  ISETP.GE.AND P6, PT, R122, R228, PT ;  /* 0x000000e47a00720c */ /* 0x000fe40003fc6270 */
[----:B------:R-:W-:Y:S02]  /*1f840*/  ISETP.GE.AND P5, PT, R124, R227, PT ;  /* 0x000000e37c00720c */ /* 0x000fe40003fa6270 */
[----:B------:R-:W-:Y:S02]  /*1f850*/  FSEL R206, R5, -INF , !P3 ;  /* 0xff80000005ce7808 */ /* 0x000fe40005800000 */
[----:B------:R-:W-:-:S02]  /*1f860*/  FMNMX3.FTZ R3, R3, R193, R144, !PT ;  /* 0x000000c103037276 */ /* 0x000fc40007810090 */
[-C--:B------:R-:W-:Y:S02]  /*1f870*/  ISETP.GE.AND P2, PT, R123, R228.reuse, PT ;  /* 0x000000e47b00720c */ /* 0x080fe40003f46270 */
[----:B------:R-:W-:Y:S02]  /*1f880*/  FSEL R5, R203, -INF , P0 ;  /* 0xff800000cb057808 */ /* 0x000fe40000000000 */
[----:B------:R-:W-:Y:S02]  /*1f890*/  FSEL R202, R4, -INF , !P6 ;  /* 0xff80000004ca7808 */ /* 0x000fe40007000000 */
[----:B------:R-:W-:Y:S01]  /*1f8a0*/  ISETP.GE.AND P0, PT, R126, R227, PT ;  /* 0x000000e37e00720c */ /* 0x000fe20003f06270 */
[----:B------:R-:W-:Y:S01]  /*1f8b0*/  IMAD.MOV.U32 R108, RZ, RZ, R188 ;  /* 0x000000ffff6c7224 */ /* 0x000fe200078e00bc */
        /* <DEDUP_REMOVED lines=15> */
[----:B------:R-:W-:Y:S02]  /*1f9b0*/  FSEL R5, R195, -INF , P6 ;  /* 0xff800000c3057808 */ /* 0x000fe40003000000 */
[----:B------:R-:W-:Y:S02]  /*1f9c0*/  FSEL R194, R4, -INF , !P3 ;  /* 0xff80000004c27808 */ /* 0x000fe40005800000 */
[----:B------:R-:W-:Y:S02]  /*1f9d0*/  FMNMX3.FTZ R3, R3, R210, R206, !PT ;  /* 0x000000d203037276 */ /* 0x000fe400078100ce */
[----:B------:R-:W-:Y:S02]  /*1f9e0*/  ISETP.GE.AND P1, PT, R128, R228, PT ;  /* 0x000000e48000720c */ /* 0x000fe40003f26270 */
[----:B------:R-:W-:-:S02]  /*1f9f0*/  FSEL R4, R186, -INF , P4 ;  /* 0xff800000ba047808 */ /* 0x000fc40002000000 */
[-C--:B------:R-:W-:Y:S02]  /*1fa00*/  ISETP.GE.AND P3, PT, R130, R227.reuse, PT ;  /* 0x000000e38200720c */ /* 0x080fe40003f66270 */
[----:B------:R-:W-:Y:S02]  /*1fa10*/  FSEL R186, R5, -INF , !P2 ;  /* 0xff80000005ba7808 */ /* 0x000fe40005000000 */
[----:B------:R-:W-:Y:S02]  /*1fa20*/  ISETP.GE.AND P0, PT, R129, R227, PT ;  /* 0x000000e38100720c */ /* 0x000fe40003f06270 */
[----:B------:R-:W-:Y:S02]  /*1fa30*/  ISETP.GE.AND P2, PT, R133, R228, PT ;  /* 0x000000e48500720c */ /* 0x000fe40003f46270 */
[----:B------:R-:W-:Y:S02]  /*1fa40*/  FMNMX3.FTZ R3, R3, R202, R188, !PT ;  /* 0x000000ca03037276 */ /* 0x000fe400078100bc */
[----:B------:R-:W-:-:S02]  /*1fa50*/  FSEL R195, R4, -INF , !P1 ;  /* 0xff80000004c37808 */ /* 0x000fc40004800000 */
[-C--:B------:R-:W-:Y:S02]  /*1fa60*/  ISETP.GE.AND P4, PT, R130, R228.reuse, PT ;  /* 0x000000e48200720c */ /* 0x080fe40003f86270 */
[----:B------:R-:W-:Y:S02]  /*1fa70*/  FSEL R4, R190, -INF , P3 ;  /* 0xff800000be047808 */ /* 0x000fe40001800000 */
[----:B------:R-:W-:Y:S02]  /*1fa80*/  ISETP.GE.AND P6, PT, R133, R227, PT ;  /* 0x000000e38500720c */ /* 0x000fe40003fc6270 */
[----:B------:R-:W-:Y:S02]  /*1fa90*/  ISETP.GE.AND P5, PT, R129, R228, PT ;  /* 0x000000e48100720c */ /* 0x000fe40003fa6270 */
[----:B------:R-:W-:Y:S02]  /*1faa0*/  FSEL R5, R187, -INF , P0 ;  /* 0xff800000bb057808 */ /* 0x000fe40000000000 */
[----:B------:R-:W-:-:S02]  /*1fab0*/  P2R R6, PR, RZ, 0x4 ;  /* 0x00000004ff067803 */ /* 0x000fc40000000000 */
[----:B------:R-:W-:Y:S02]  /*1fac0*/  FMNMX3.FTZ R3, R3, R198, R194, !PT ;  /* 0x000000c603037276 */ /* 0x000fe400078100c2 */
[-C--:B------:R-:W-:Y:S02]  /*1fad0*/  ISETP.GE.AND P1, PT, R168, R227.reuse, PT ;  /* 0x000000e3a800720c */ /* 0x080fe40003f26270 */
[----:B------:R-:W-:Y:S02]  /*1fae0*/  FSEL R190, R4, -INF , !P4 ;  /* 0xff80000004be7808 */ /* 0x000fe40006000000 */
[----:B------:R-:W-:Y:S02]  /*1faf0*/  ISETP.GE.AND P0, PT, R169, R227, PT ;  /* 0x000000e3a900720c */ /* 0x000fe40003f06270 */
[----:B------:R-:W-:Y:S02]  /*1fb00*/  FSEL R4, R191, -INF , P6 ;  /* 0xff800000bf047808 */ /* 0x000fe40003000000 */
[----:B------:R-:W-:-:S02]  /*1fb10*/  FSEL R187, R5, -INF , !P5 ;  /* 0xff80000005bb7808 */ /* 0x000fc40006800000 */
[----:B------:R-:W-:Y:S02]  /*1fb20*/  ISETP.NE.AND P6, PT, R6, RZ, PT ;  /* 0x000000ff0600720c */ /* 0x000fe40003fc5270 */
[----:B------:R-:W-:Y:S02]  /*1fb30*/  FMNMX3.FTZ R3, R3, R199, R186, !PT ;  /* 0x000000c703037276 */ /* 0x000fe400078100ba */
[-C--:B------:R-:W-:Y:S02]  /*1fb40*/  ISETP.GE.AND P2, PT, R168, R228.reuse, PT ;  /* 0x000000e4a800720c */ /* 0x080fe40003f46270 */
[----:B------:R-:W-:Y:S02]  /*1fb50*/  FSEL R7, R182, -INF , P1 ;  /* 0xff800000b6077808 */ /* 0x000fe40000800000 */
[----:B------:R-:W-:Y:S02]  /*1fb60*/  ISETP.GE.AND P5, PT, R169, R228, PT ;  /* 0x000000e4a900720c */ /* 0x000fe40003fa6270 */
[----:B------:R-:W-:-:S02]  /*1fb70*/  ISETP.GE.AND P4, PT, R170, R227, PT ;  /* 0x000000e3aa00720c */ /* 0x000fc40003f86270 */
[----:B------:R-:W-:Y:S02]  /*1fb80*/  FSEL R6, R183, -INF , P0 ;  /* 0xff800000b7067808 */ /* 0x000fe40000000000 */
[----:B------:R-:W-:Y:S02]  /*1fb90*/  FSEL R169, R4, -INF , !P6 ;  /* 0xff80000004a97808 */ /* 0x000fe40007000000 */
[----:B------:R-:W-:Y:S02]  /*1fba0*/  ISETP.GE.AND P0, PT, R171, R227, PT ;  /* 0x000000e3ab00720c */ /* 0x000fe40003f06270 */
[----:B------:R-:W-:Y:S02]  /*1fbb0*/  FMNMX3.FTZ R3, R3, R195, R187, !PT ;  /* 0x000000c303037276 */ /* 0x000fe400078100bb */
[----:B------:R-:W-:Y:S02]  /*1fbc0*/  ISETP.GE.AND P1, PT, R171, R228, PT ;  /* 0x000000e4ab00720c */ /* 0x000fe40003f26270 */
[----:B------:R-:W-:-:S02]  /*1fbd0*/  FSEL R171, R7, -INF , !P2 ;  /* 0xff80000007ab7808 */ /* 0x000fc40005000000 */
[----:B------:R-:W-:Y:S02]  /*1fbe0*/  FSEL R5, R174, -INF , P4 ;  /* 0xff800000ae057808 */ /* 0x000fe40002000000 */
[----:B------:R-:W-:Y:S02]  /*1fbf0*/  LOP3.LUT P2, RZ, R2, 0x800, RZ, 0xc0, !PT ;  /* 0x0000080002ff7812 */ /* 0x000fe4000784c0ff */
[----:B------:R-:W-:Y:S02]  /*1fc00*/  ISETP.GE.AND P3, PT, R170, R228, PT ;  /* 0x000000e4aa00720c */ /* 0x000fe40003f66270 */
[----:B------:R-:W-:Y:S02]  /*1fc10*/  FSEL R4, R175, -INF , P0 ;  /* 0xff800000af047808 */ /* 0x000fe40000000000 */
[----:B------:R-:W-:Y:S02]  /*1fc20*/  FSEL R174, R6, -INF , !P5 ;  /* 0xff80000006ae7808 */ /* 0x000fe40006800000 */
[----:B------:R-:W-:-:S02]  /*1fc30*/  FMNMX3.FTZ R2, R3, R190, R169, !PT ;  /* 0x000000be03027276 */ /* 0x000fc400078100a9 */
[----:B------:R-:W-:Y:S02]  /*1fc40*/  FSEL R175, R5, -INF , !P3 ;  /* 0xff80000005af7808 */ /* 0x000fe40005800000 */
[----:B------:R-:W-:Y:S02]  /*1fc50*/  FSEL R182, R4, -INF , !P1 ;  /* 0xff80000004b67808 */ /* 0x000fe40004800000 */
[----:B------:R-:W-:-:S04]  /*1fc60*/  FMNMX3.FTZ R2, R2, R171, R174, !PT ;  /* 0x000000ab02027276 */ /* 0x000fc800078100ae */
[----:B------:R-:W-:-:S05]  /*1fc70*/  FMNMX3.FTZ R2, R2, R175, R182, !PT ;  /* 0x000000af02027276 */ /* 0x000fca00078100b6 */
[----:B------:R-:W1:Y:S01]  /*1fc80*/  SHFL.BFLY PT, R3, R2, 0x2, 0x1f ;  /* 0x0c401f0002037f89 */ /* 0x000e6200000e0000 */
[----:B------:R-:W2:Y:S01]  /*1fc90*/  S2UR UR6, SR_CgaCtaId ;  /* 0x00000000000679c3 */ /* 0x000ea20000008800 */
[----:B-1----:R-:W-:-:S05]  /*1fca0*/  FMNMX.FTZ R2, R2, R3, !PT ;  /* 0x0000000302027209 */ /* 0x002fca0007810000 */
[----:B------:R-:W1:Y:S01]  /*1fcb0*/  SHFL.BFLY PT, R3, R2, 0x1, 0x1f ;  /* 0x0c201f0002037f89 */ /* 0x000e6200000e0000 */
[----:B------:R-:W-:Y:S02]  /*1fcc0*/  UMOV UR7, 0x400 ;  /* 0x0000040000077882 */ /* 0x000fe40000000000 */
[----:B--2---:R-:W-:Y:S01]  /*1fcd0*/  ULEA UR6, UR6, UR7, 0x18 ;  /* 0x0000000706067291 */ /* 0x004fe2000f8ec0ff */
[----:B------:R-:W-:-:S05]  /*1fce0*/  IMAD.MOV.U32 R105, RZ, RZ, R13 ;  /* 0x000000ffff697224 */ /* 0x000fca00078e000d */
[----:B------:R-:W-:Y:S01]  /*1fcf0*/  LEA R160, R176, UR6, 0x1 ;  /* 0x00000006b0a07c11 */ /* 0x000fe2000f8e08ff */
[----:B------:R-:W-:Y:S02]  /*1fd00*/  IMAD.MOV.U32 R243, RZ, RZ, R15 ;  /* 0x000000fffff37224 */ /* 0x000fe400078e000f */
[----:B------:R-:W-:Y:S02]  /*1fd10*/  IMAD.MOV.U32 R110, RZ, RZ, R14 ;  /* 0x000000ffff6e7224 */ /* 0x000fe400078e000e */
[----:B------:R-:W2:Y:S01]  /*1fd20*/  LDSM.16.MT88.4 R12, [R160+0xa000] ;  /* 0x00a00000a00c783b */ /* 0x000ea20000004200 */
[----:B-1----:R-:W-:-:S04]  /*1fd30*/  FMNMX.FTZ R109, R2, R3, !PT ;  /* 0x00000003026d7209 */ /* 0x002fc80007810000 */
[----:B------:R-:W-:Y:S01]  /*1fd40*/  FSETP.NEU.FTZ.AND P0, PT, R109, -INF , PT ;  /* 0xff8000006d00780b */ /* 0x000fe20003f1d000 */
[----:B------:R-:W-:-:S05]  /*1fd50*/  FMUL.FTZ R3, R0, R109 ;  /* 0x0000006d00037220 */ /* 0x000fca0000410000 */
[----:B------:R-:W-:Y:S02]  /*1fd60*/  FSEL R3, R3, RZ, P0 ;  /* 0x000000ff03037208 */ /* 0x000fe40000000000 */
[----:B------:R-:W-:-:S03]  /*1fd70*/  FSEL R6, R109, RZ, P0 ;  /* 0x000000ff6d067208 */ /* 0x000fc60000000000 */
[-CC-:B------:R-:W-:Y:S01]  /*1fd80*/  FFMA.FTZ R5, R8, R0.reuse, -R3.reuse ;  /* 0x0000000008057223 */ /* 0x180fe20000010803 */
[----:B------:R-:W-:-:S03]  /*1fd90*/  FFMA.FTZ R4, R11, R0, -R3 ;  /* 0x000000000b047223 */ /* 0x000fc60000010803 */
[----:B------:R1:W-:Y:S01]  /*1fda0*/  MUFU.EX2 R215, R5 ;  /* 0x0000000500d77308 */ /* 0x0003e20000000800 */
[----:B------:R-:W-:-:S03]  /*1fdb0*/  FFMA.FTZ R7, R10, R0, -R3 ;  /* 0x000000000a077223 */ /* 0x000fc60000010803 */
[----:B------:R3:W-:Y:S01]  /*1fdc0*/  MUFU.EX2 R156, R4 ;  /* 0x00000004009c7308 */ /* 0x0007e20000000800 */
[----:B-1----:R-:W-:Y:S01]  /*1fdd0*/  FADD.FTZ R5, R90, -R6 ;  /* 0x800000065a057221 */ /* 0x002fe20000010000 */
[----:B---3--:R-:W-:-:S03]  /*1fde0*/  FFMA.FTZ R4, R9, R0, -R3 ;  /* 0x0000000009047223 */ /* 0x008fc60000010803 */
[----:B------:R-:W-:Y:S01]  /*1fdf0*/  FMUL.FTZ R5, R0, R5 ;  /* 0x0000000500057220 */ /* 0x000fe20000410000 */
[----:B------:R-:W-:Y:S01]  /*1fe00*/  MUFU.EX2 R2, R71 ;  /* 0x0000004700027308 */ /* 0x000fe20000000800 */
[----:B------:R-:W-:-:S03]  /*1fe10*/  IMAD.IADD R152, R252, 0x1, R160 ;  /* 0x00000001fc987824 */ /* 0x000fc600078e02a0 */
[----:B------:R-:W-:Y:S04]  /*1fe20*/  MUFU.EX2 R161, R70 ;  /* 0x0000004600a17308 */ /* 0x000fe80000000800 */
[----:B------:R-:W1:Y:S04]  /*1fe30*/  MUFU.EX2 R164, R69 ;  /* 0x0000004500a47308 */ /* 0x000e680000000800 */
[----:B------:R-:W-:Y:S04]  /*1fe40*/  MUFU.EX2 R157, R7 ;  /* 0x00000007009d7308 */ /* 0x000fe80000000800 */
[----:B------:R3:W4:Y:S04]  /*1fe50*/  MUFU.EX2 R218, R4 ;  /* 0x0000000400da7308 */ /* 0x0007280000000800 */
[----:B------:R5:W2:Y:S01]  /*1fe60*/  MUFU.EX2 R11, R5 ;  /* 0x00000005000b7308 */ /* 0x000aa20000000800 */
[----:B------:R-:W-:-:S02]  /*1fe70*/  IMAD.MOV.U32 R238, RZ, RZ, R20 ;  /* 0x000000ffffee7224 */ /* 0x000fc400078e0014 */
[----:B------:R-:W-:Y:S02]  /*1fe80*/  IMAD.MOV.U32 R113, RZ, RZ, R21 ;  /* 0x000000ffff717224 */ /* 0x000fe400078e0015 */
[----:B------:R-:W-:Y:S02]  /*1fe90*/  IMAD.MOV.U32 R111, RZ, RZ, R23 ;  /* 0x000000ffff6f7224 */ /* 0x000fe400078e0017 */
[----:B------:R-:W2:Y:S01]  /*1fea0*/  LDSM.16.MT88.4 R20, [R152+0xa000] ;  /* 0x00a000009814783b */ /* 0x000ea20000004200 */
[C---:B---3--:R-:W-:Y:S02]  /*1feb0*/  VIADD R4, R160.reuse, 0xa000 ;  /* 0x0000a000a0047836 */ /* 0x048fe40000000000 */
[----:B------:R-:W-:Y:S01]  /*1fec0*/  VIADD R10, R160, 0xa040 ;  /* 0x0000a040a00a7836 */ /* 0x000fe20000000000 */
[----:B-1----:R-:W-:Y:S01]  /*1fed0*/  F2FP.BF16.F32.PACK_AB R6, R164, R161 ;  /* 0x000000a1a406723e */ /* 0x002fe200000010ff */
[----:B------:R-:W-:Y:S01]  /*1fee0*/  IMAD.MOV.U32 R234, RZ, RZ, R38 ;  /* 0x000000ffffea7224 */ /* 0x000fe200078e0026 */
[----:B-----5:R-:W-:Y:S01]  /*1fef0*/  F2FP.BF16.F32.PACK_AB R5, R156, R215 ;  /* 0x000000d79c05723e */ /* 0x020fe200000010ff */
[----:B------:R-:W-:Y:S01]  /*1ff00*/  IMAD.MOV.U32 R239, RZ, RZ, R39 ;  /* 0x000000ffffef7224 */ /* 0x000fe200078e0027 */
[----:B----4-:R-:W-:Y:S01]  /*1ff10*/  F2FP.BF16.F32.PACK_AB R7, R218, R157 ;  /* 0x0000009dda07723e */ /* 0x010fe200000010ff */
[----:B------:R-:W-:-:S02]  /*1ff20*/  IMAD.MOV.U32 R74, RZ, RZ, R46 ;  /* 0x000000ffff4a7224 */ /* 0x000fc400078e002e */
[-C--:B--2---:R-:W-:Y:S01]  /*1ff30*/  FMUL.FTZ R46, R166, R11.reuse ;  /* 0x0000000ba62e7220 */ /* 0x084fe20000410000 */
[----:B------:R-:W-:Y:S02]  /*1ff40*/  IMAD.MOV.U32 R75, RZ, RZ, R47 ;  /* 0x000000ffff4b7224 */ /* 0x000fe400078e002f */
[-C--:B------:R-:W-:Y:S01]  /*1ff50*/  FMUL.FTZ R47, R167, R11.reuse ;  /* 0x0000000ba72f7220 */ /* 0x080fe20000410000 */
[----:B------:R-:W-:Y:S01]  /*1ff60*/  @P2 VIADD R10, R4, 0xffffffc0 ;  /* 0xffffffc0040a2836 */ /* 0x000fe20000000000 */
[----:B------:R-:W-:Y:S01]  /*1ff70*/  F2FP.BF16.F32.PACK_AB R4, R2, R16 ;  /* 0x000000100204723e */ /* 0x000fe200000010ff */
[-C--:B------:R-:W-:Y:S01]  /*1ff80*/  FMUL.FTZ R38, R162, R11.reuse ;  /* 0x0000000ba2267220 */ /* 0x080fe20000410000 */
[----:B------:R-:W-:Y:S01]  /*1ff90*/  FMUL.FTZ R39, R163, R11 ;  /* 0x0000000ba3277220 */ /* 0x000fe20000410000 */
[----:B------:R-:W-:Y:S02]  /*1ffa0*/  IMAD.IADD R148, R252, 0x1, R10 ;  /* 0x00000001fc947824 */ /* 0x000fe400078e020a */
[----:B------:R-:W-:Y:S01]  /*1ffb0*/  FADD.FTZ R168, R2, R17 ;  /* 0x0000001102a87221 */ /* 0x000fe20000010000 */
[----:B------:R-:W-:Y:S01]  /*1ffc0*/  IMAD.MOV.U32 R72, RZ, RZ, R18 ;  /* 0x000000ffff487224 */ /* 0x000fe200078e0012 */
[----:B------:R-:W-:Y:S01]  /*1ffd0*/  HMMA.16816.F32.BF16 R44, R4, R12, R44 ;  /* 0x0000000c042c723c */ /* 0x000fe2000004182c */
[----:B------:R-:W-:-:S02]  /*1ffe0*/  IMAD.MOV.U32 R114, RZ, RZ, R19 ;  /* 0x000000ffff727224 */ /* 0x000fc400078e0013 */
[----:B------:R-:W1:Y:S05]  /*1fff0*/  LDSM.16.MT88.4 R16, [R10] ;  /* 0x000000000a10783b */ /* 0x000e6a0000004200 */
[----:B------:R-:W-:Y:S01]  /*20000*/  HMMA.16816.F32.BF16 R36, R4, R14, R36 ;  /* 0x0000000e0424723c */ /* 0x000fe20000041824 */
[----:B------:R-:W2:Y:S01]  /*20010*/  LDSM.16.MT88.4 R12, [R148] ;  /* 0x00000000940c783b */ /* 0x000ea20000004200 */
[----:B------:R-:W-:Y:S02]  /*20020*/  IMAD.MOV.U32 R73, RZ, RZ, R27 ;  /* 0x000000ffff497224 */ /* 0x000fe400078e001b */
[----:B------:R-:W-:Y:S02]  /*20030*/  IMAD.MOV.U32 R112, RZ, RZ, R25 ;  /* 0x000000ffff707224 */ /* 0x000fe400078e0019 */
[----:B------:R-:W-:-:S02]  /*20040*/  IMAD.MOV.U32 R242, RZ, RZ, R24 ;  /* 0x000000fffff27224 */ /* 0x000fc400078e0018 */
[----:B------:R-:W3:Y:S01]  /*20050*/  LDSM.16.MT88.4 R24, [R160+0xa800] ;  /* 0x00a80000a018783b */ /* 0x000ee20000004200 */
[----:B------:R-:W-:Y:S02]  /*20060*/  IMAD.MOV.U32 R235, RZ, RZ, R35 ;  /* 0x000000ffffeb7224 */ /* 0x000fe400078e0023 */
[-C--:B------:R-:W-:Y:S01]  /*20070*/  FMUL.FTZ R34, R158, R11.reuse ;  /* 0x0000000b9e227220 */ /* 0x080fe20000410000 */
[----:B------:R-:W-:Y:S02]  /*20080*/  IMAD.MOV.U32 R103, RZ, RZ, R30 ;  /* 0x000000ffff677224 */ /* 0x000fe400078e001e */
[-C--:B------:R-:W-:Y:S01]  /*20090*/  FMUL.FTZ R35, R159, R11.reuse ;  /* 0x0000000b9f237220 */ /* 0x080fe20000410000 */
[-C--:B------:R-:W-:Y:S01]  /*200a0*/  FMUL.FTZ R30, R154, R11.reuse ;  /* 0x0000000b9a1e7220 */ /* 0x080fe20000410000 */
[----:B------:R-:W-:Y:S01]  /*200b0*/  FMUL.FTZ R31, R155, R11 ;  /* 0x0000000b9b1f7220 */ /* 0x000fe20000410000 */
[----:B------:R-:W-:Y:S01]  /*200c0*/  FFMA.FTZ R2, R40, R0, -R3 ;  /* 0x0000000028027223 */ /* 0x000fe20000010803 */
[----:B------:R-:W-:-:S02]  /*200d0*/  IMAD.MOV.U32 R251, RZ, RZ, R58 ;  /* 0x000000fffffb7224 */ /* 0x000fc400078e003a */
[-CC-:B------:R-:W-:Y:S01]  /*200e0*/  FFMA.FTZ R9, R43, R0.reuse, -R3.reuse ;  /* 0x000000002b097223 */ /* 0x180fe20000010803 */
[-C--:B------:R-:W-:Y:S01]  /*200f0*/  FFMA.FTZ R8, R42, R0.reuse, -R3 ;  /* 0x000000002a087223 */ /* 0x080fe20000010803 */
[----:B------:R4:W-:Y:S01]  /*20100*/  MUFU.EX2 R207, R2 ;  /* 0x0000000200cf7308 */ /* 0x0009e20000000800 */
[-C--:B------:R-:W-:Y:S01]  /*20110*/  FMUL.FTZ R58, R150, R11.reuse ;  /* 0x0000000b963a7220 */ /* 0x080fe20000410000 */
[----:B------:R-:W-:Y:S01]  /*20120*/  IMAD.MOV.U32 R250, RZ, RZ, R59 ;  /* 0x000000fffffa7224 */ /* 0x000fe200078e003b */
[C---:B------:R-:W-:Y:S01]  /*20130*/  HMMA.16816.F32.BF16 R32, R4.reuse, R20, R32 ;  /* 0x000000140420723c */ /* 0x040fe20000041820 */
[----:B------:R-:W-:Y:S01]  /*20140*/  IMAD.MOV.U32 R247, RZ, RZ, R66 ;  /* 0x000000fffff77224 */ /* 0x000fe200078e0042 */
[----:B------:R5:W-:Y:S01]  /*20150*/  MUFU.EX2 R150, R67 ;  /* 0x0000004300967308 */ /* 0x000be20000000800 */
[-C--:B------:R-:W-:Y:S01]  /*20160*/  FMUL.FTZ R59, R151, R11.reuse ;  /* 0x0000000b973b7220 */ /* 0x080fe20000410000 */
[-C--:B------:R-:W-:Y:S02]  /*20170*/  FMUL.FTZ R66, R146, R11.reuse ;  /* 0x0000000b92427220 */ /* 0x080fe40000410000 */
[----:B------:R2:W3:Y:S02]  /*20180*/  MUFU.EX2 R149, R68 ;  /* 0x0000004400957308 */ /* 0x0004e40000000800 */
[----:B------:R-:W-:Y:S01]  /*20190*/  HMMA.16816.F32.BF16 R28, R4, R22, R28 ;  /* 0x00000016041c723c */ /* 0x000fe2000004181c */
[----:B------:R-:W3:Y:S01]  /*201a0*/  LDSM.16.MT88.4 R20, [R152+0xa800] ;  /* 0x00a800009814783b */ /* 0x000ee20000004200 */
[----:B----4-:R-:W-:Y:S01]  /*201b0*/  FFMA.FTZ R2, R41, R0, -R3 ;  /* 0x0000000029027223 */ /* 0x010fe20000010803 */
[----:B------:R-:W-:Y:S01]  /*201c0*/  MUFU.EX2 R151, R132 ;  /* 0x0000008400977308 */ /* 0x000fe20000000800 */
[----:B-----5:R-:W-:-:S03]  /*201d0*/  FMUL.FTZ R67, R147, R11 ;  /* 0x0000000b93437220 */ /* 0x020fc60000410000 */
[----:B------:R-:W-:Y:S01]  /*201e0*/  MUFU.EX2 R145, R9 ;  /* 0x0000000900917308 */ /* 0x000fe20000000800 */
[-C--:B------:R-:W-:Y:S01]  /*201f0*/  FMUL.FTZ R142, R142, R11.reuse ;  /* 0x0000000b8e8e7220 */ /* 0x080fe20000410000 */
[-C--:B------:R-:W-:Y:S01]  /*20200*/  FMUL.FTZ R143, R143, R11.reuse ;  /* 0x0000000b8f8f7220 */ /* 0x080fe20000410000 */
[-C--:B------:R-:W-:Y:S01]  /*20210*/  FMUL.FTZ R138, R138, R11.reuse ;  /* 0x0000000b8a8a7220 */ /* 0x080fe20000410000 */
[----:B------:R-:W4:Y:S01]  /*20220*/  MUFU.EX2 R147, R131 ;  /* 0x0000008300937308 */ /* 0x000f220000000800 */
[----:B------:R-:W-:Y:S01]  /*20230*/  FMUL.FTZ R139, R139, R11 ;  /* 0x0000000b8b8b7220 */ /* 0x000fe20000410000 */
[----:B------:R-:W-:Y:S01]  /*20240*/  IMAD.MOV.U32 R246, RZ, RZ, R48 ;  /* 0x000000fffff67224 */ /* 0x000fe200078e0030 */
[----:B-1----:R-:W-:Y:S01]  /*20250*/  HMMA.16816.F32.BF16 R56, R4, R16, R56 ;  /* 0x000000100438723c */ /* 0x002fe20000041838 */
[----:B------:R-:W-:Y:S01]  /*20260*/  MUFU.EX2 R146, R8 ;  /* 0x0000000800927308 */ /* 0x000fe20000000800 */
[----:B------:R-:W-:Y:S01]  /*20270*/  IMAD.MOV.U32 R100, RZ, RZ, R49 ;  /* 0x000000ffff647224 */ /* 0x000fe200078e0031 */
[----:B--2---:R-:W-:Y:S02]  /*20280*/  LDSM.16.MT88.4 R68, [R10+0x1800] ;  /* 0x001800000a44783b */ /* 0x004fe40000004200 */
[----:B------:R-:W1:Y:S01]  /*20290*/  MUFU.EX2 R214, R2 ;  /* 0x0000000200d67308 */ /* 0x000e620000000800 */
[----:B------:R-:W-:-:S02]  /*202a0*/  IMAD.MOV.U32 R102, RZ, RZ, R50 ;  /* 0x000000ffff667224 */ /* 0x000fc400078e0032 */
[----:B------:R-:W-:Y:S01]  /*202b0*/  IMAD.MOV.U32 R115, RZ, RZ, R51 ;  /* 0x000000ffff737224 */ /* 0x000fe200078e0033 */
[C---:B------:R-:W-:Y:S01]  /*202c0*/  HMMA.16816.F32.BF16 R40, R4.reuse, R12, R140 ;  /* 0x0000000c0428723c */ /* 0x040fe2000004188c */
[----:B------:R-:W2:Y:S07]  /*202d0*/  LDSM.16.MT88.4 R48, [R10+0x800] ;  /* 0x000800000a30783b */ /* 0x000eae0000004200 */
[C---:B------:R-:W-:Y:S01]  /*202e0*/  HMMA.16816.F32.BF16 R64, R4.reuse, R18, R64 ;  /* 0x000000120440723c */ /* 0x040fe20000041840 */
[----:B------:R-:W5:Y:S07]  /*202f0*/  LDSM.16.MT88.4 R16, [R148+0x800] ;  /* 0x000800009410783b */ /* 0x000f6e0000004200 */
[----:B------:R-:W-:Y:S01]  /*20300*/  HMMA.16816.F32.BF16 R12, R4, R14, R136 ;  /* 0x0000000e040c723c */ /* 0x000fe20000041888 */
[----:B---3--:R-:W-:-:S02]  /*20310*/  F2FP.BF16.F32.PACK_AB R4, R150, R149 ;  /* 0x000000959604723e */ /* 0x008fc400000010ff */
[----:B----4-:R-:W-:Y:S02]  /*20320*/  F2FP.BF16.F32.PACK_AB R6, R147, R151 ;  /* 0x000000979306723e */ /* 0x010fe400000010ff */
[----:B------:R-:W-:Y:S02]  /*20330*/  F2FP.BF16.F32.PACK_AB R5, R145, R207 ;  /* 0x000000cf9105723e */ /* 0x000fe400000010ff */
[----:B-1----:R-:W-:-:S07]  /*20340*/  F2FP.BF16.F32.PACK_AB R7, R214, R146 ;  /* 0x00000092d607723e */ /* 0x002fce00000010ff */
[C---:B------:R-:W-:Y:S08]  /*20350*/  HMMA.16816.F32.BF16 R44, R4.reuse, R24, R44 ;  /* 0x00000018042c723c */ /* 0x040ff0000004182c */
[----:B------:R-:W-:Y:S01]  /*20360*/  HMMA.16816.F32.BF16 R36, R4, R26, R36 ;  /* 0x0000001a0424723c */ /* 0x000fe20000041824 */
[----:B------:R-:W1:Y:S01]  /*20370*/  LDSM.16.MT88.4 R24, [R152+0xb000] ;  /* 0x00b000009818783b */ /* 0x000e620000004200 */
        /* <DEDUP_REMOVED lines=8> */
[----:B------:R-:W1:Y:S01]  /*20400*/  LDSM.16.MT88.4 R28, [R160+0xb000] ;  /* 0x00b00000a01c783b */ /* 0x000e620000004200 */
[----:B---3--:R-:W-:Y:S01]  /*20410*/  FFMA.FTZ R2, R55, R0, -R3 ;  /* 0x0000000037027223 */ /* 0x008fe20000010803 */
[----:B------:R-:W-:Y:S04]  /*20420*/  MUFU.EX2 R178, R178 ;  /* 0x000000b200b27308 */ /* 0x000fe80000000800 */
[----:B------:R-:W3:Y:S04]  /*20430*/  MUFU.EX2 R177, R177 ;  /* 0x000000b100b17308 */ /* 0x000ee80000000800 */
[----:B------:R-:W3:Y:S04]  /*20440*/  MUFU.EX2 R203, R9 ;  /* 0x0000000900cb7308 */ /* 0x000ee80000000800 */
[----:B------:R-:W-:Y:S04]  /*20450*/  MUFU.EX2 R191, R8 ;  /* 0x0000000800bf7308 */ /* 0x000fe80000000800 */
[----:B------:R-:W3:Y:S01]  /*20460*/  MUFU.EX2 R142, R2 ;  /* 0x00000002008e7308 */ /* 0x000ee20000000800 */
[----:B------:R-:W-:Y:S01]  /*20470*/  IMAD.MOV.U32 R219, RZ, RZ, R116 ;  /* 0x000000ffffdb7224 */ /* 0x000fe200078e0074 */
[----:B--2---:R-:W-:Y:S01]  /*20480*/  HMMA.16816.F32.BF16 R56, R4, R48, R56 ;  /* 0x000000300438723c */ /* 0x004fe20000041838 */
[----:B------:R-:W-:-:S02]  /*20490*/  IMAD.MOV.U32 R143, RZ, RZ, R117 ;  /* 0x000000ffff8f7224 */ /* 0x000fc400078e0075 */
[----:B------:R-:W-:Y:S02]  /*204a0*/  IMAD.MOV.U32 R116, RZ, RZ, R246 ;  /* 0x000000ffff747224 */ /* 0x000fe400078e00f6 */
[----:B------:R-:W-:Y:S02]  /*204b0*/  IMAD.MOV.U32 R246, RZ, RZ, R75 ;  /* 0x000000fffff67224 */ /* 0x000fe400078e004b */
[----:B------:R-:W-:Y:S01]  /*204c0*/  IMAD.MOV.U32 R117, RZ, RZ, R74 ;  /* 0x000000ffff757224 */ /* 0x000fe200078e004a */
[C---:B------:R-:W-:Y:S01]  /*204d0*/  HMMA.16816.F32.BF16 R64, R4.reuse, R50, R64 ;  /* 0x000000320440723c */ /* 0x040fe20000041840 */
[----:B------:R-:W-:Y:S02]  /*204e0*/  IMAD.MOV.U32 R118, RZ, RZ, R72 ;  /* 0x000000ffff767224 */ /* 0x000fe400078e0048 */
[----:B------:R-:W-:Y:S02]  /*204f0*/  IMAD.MOV.U32 R119, RZ, RZ, R73 ;  /* 0x000000ffff777224 */ /* 0x000fe400078e0049 */
[----:B------:R-:W2:Y:S03]  /*20500*/  LDSM.16.MT88.4 R72, [R10+0x1000] ;  /* 0x001000000a48783b */ /* 0x000ea60000004200 */
[C---:B-----5:R-:W-:Y:S01]  /*20510*/  HMMA.16816.F32.BF16 R48, R4.reuse, R16, R40 ;  /* 0x000000100430723c */ /* 0x060fe20000041828 */
[----:B------:R-:W5:Y:S07]  /*20520*/  LDSM.16.MT88.4 R40, [R148+0x1000] ;  /* 0x001000009428783b */ /* 0x000f6e0000004200 */
[----:B------:R-:W-:Y:S01]  /*20530*/  HMMA.16816.F32.BF16 R12, R4, R18, R12 ;  /* 0x00000012040c723c */ /* 0x000fe2000004180c */
[----:B----4-:R-:W-:-:S02]  /*20540*/  F2FP.BF16.F32.PACK_AB R4, R179, R173 ;  /* 0x000000adb304723e */ /* 0x010fc400000010ff */
[----:B---3--:R-:W-:Y:S02]  /*20550*/  F2FP.BF16.F32.PACK_AB R6, R177, R178 ;  /* 0x000000b2b106723e */ /* 0x008fe400000010ff */
[----:B------:R-:W-:Y:S02]  /*20560*/  F2FP.BF16.F32.PACK_AB R5, R203, R141 ;  /* 0x0000008dcb05723e */ /* 0x000fe400000010ff */
[----:B------:R-:W-:-:S07]  /*20570*/  F2FP.BF16.F32.PACK_AB R7, R142, R191 ;  /* 0x000000bf8e07723e */ /* 0x000fce00000010ff */
[----:B-1----:R-:W-:Y:S01]  /*20580*/  HMMA.16816.F32.BF16 R16, R4, R26, R20 ;  /* 0x0000001a0410723c */ /* 0x002fe20000041814 */
[----:B------:R-:W1:Y:S01]  /*20590*/  LDSM.16.MT88.4 R20, [R152+0xb800] ;  /* 0x00b800009814783b */ /* 0x000e620000004200 */
[-CC-:B------:R-:W-:Y:S01]  /*205a0*/  FFMA.FTZ R2, R62, R0.reuse, -R3.reuse ;  /* 0x000000003e027223 */ /* 0x180fe20000010803 */
[-CC-:B------:R-:W-:Y:S01]  /*205b0*/  FFMA.FTZ R8, R80, R0.reuse, -R3.reuse ;  /* 0x0000000050087223 */ /* 0x180fe20000010803 */
[----:B------:R-:W-:Y:S01]  /*205c0*/  MUFU.EX2 R138, R184 ;  /* 0x000000b8008a7308 */ /* 0x000fe20000000800 */
[----:B------:R-:W-:-:S03]  /*205d0*/  FFMA.FTZ R9, R63, R0, -R3 ;  /* 0x000000003f097223 */ /* 0x000fc60000010803 */
[----:B------:R3:W-:Y:S04]  /*205e0*/  MUFU.EX2 R184, R2 ;  /* 0x0000000200b87308 */ /* 0x0007e80000000800 */
[----:B------:R4:W-:Y:S01]  /*205f0*/  MUFU.EX2 R136, R8 ;  /* 0x0000000800887308 */ /* 0x0009e20000000800 */
[----:B------:R-:W-:Y:S03]  /*20600*/  HMMA.16816.F32.BF16 R52, R4, R28, R44 ;  /* 0x0000001c0434723c */ /* 0x000fe6000004182c */
[----:B------:R-:W-:Y:S01]  /*20610*/  MUFU.EX2 R140, R185 ;  /* 0x000000b9008c7308 */ /* 0x000fe20000000800 */
[-CC-:B---3--:R-:W-:Y:S01]  /*20620*/  FFMA.FTZ R2, R79, R0.reuse, -R3.reuse ;  /* 0x000000004f027223 */ /* 0x188fe20000010803 */
[----:B----4-:R-:W-:-:S03]  /*20630*/  FFMA.FTZ R8, R83, R0, -R3 ;  /* 0x0000000053087223 */ /* 0x010fc60000010803 */
[C---:B------:R-:W-:Y:S01]  /*20640*/  HMMA.16816.F32.BF16 R44, R4.reuse, R30, R36 ;  /* 0x0000001e042c723c */ /* 0x040fe20000041824 */
[----:B------:R-:W3:Y:S04]  /*20650*/  MUFU.EX2 R137, R180 ;  /* 0x000000b400897308 */ /* 0x000ee80000000800 */
[----:B------:R-:W4:Y:S03]  /*20660*/  MUFU.EX2 R139, R181 ;  /* 0x000000b5008b7308 */ /* 0x000f260000000800 */
[----:B------:R-:W-:Y:S01]  /*20670*/  HMMA.16816.F32.BF16 R36, R4, R24, R32 ;  /* 0x000000180424723c */ /* 0x000fe20000041820 */
[----:B------:R-:W1:Y:S01]  /*20680*/  MUFU.EX2 R185, R9 ;  /* 0x0000000900b97308 */ /* 0x000e620000000800 */
[----:B------:R-:W1:Y:S03]  /*20690*/  LDSM.16.MT88.4 R24, [R160+0xb800] ;  /* 0x00b80000a018783b */ /* 0x000e660000004200 */
[----:B------:R-:W1:Y:S01]  /*206a0*/  MUFU.EX2 R133, R2 ;  /* 0x0000000200857308 */ /* 0x000e620000000800 */
[----:B------:R-:W1:Y:S03]  /*206b0*/  LDSM.16.MT88.4 R32, [R148+0x1800] ;  /* 0x001800009420783b */ /* 0x000e660000004200 */
[----:B------:R2:W-:Y:S04]  /*206c0*/  MUFU.EX2 R62, R8 ;  /* 0x00000008003e7308 */ /* 0x0005e80000000800 */
[----:B------:R5:W-:Y:S01]  /*206d0*/  MUFU.EX2 R131, R197 ;  /* 0x000000c500837308 */ /* 0x000be20000000800 */
[-CC-:B--2---:R-:W-:Y:S01]  /*206e0*/  FFMA.FTZ R8, R82, R0.reuse, -R3.reuse ;  /* 0x0000000052087223 */ /* 0x184fe20000010803 */
[----:B------:R-:W-:-:S03]  /*206f0*/  FFMA.FTZ R2, R76, R0, -R3 ;  /* 0x000000004c027223 */ /* 0x000fc60000010803 */
[----:B------:R2:W-:Y:S01]  /*20700*/  MUFU.EX2 R176, R8 ;  /* 0x0000000800b07308 */ /* 0x0005e20000000800 */
[----:B------:R-:W-:Y:S02]  /*20710*/  IMAD.MOV.U32 R76, RZ, RZ, R107 ;  /* 0x000000ffff4c7224 */ /* 0x000fe400078e006b */
[----:B-----5:R-:W-:Y:S01]  /*20720*/  IMAD.MOV.U32 R197, RZ, RZ, R113 ;  /* 0x000000ffffc57224 */ /* 0x020fe200078e0071 */
[----:B------:R5:W-:Y:S01]  /*20730*/  MUFU.EX2 R130, R200 ;  /* 0x000000c800827308 */ /* 0x000be20000000800 */
[----:B------:R-:W-:Y:S01]  /*20740*/  HMMA.16816.F32.BF16 R56, R4, R72, R56 ;  /* 0x000000480438723c */ /* 0x000fe20000041838 */
[-CC-:B------:R-:W-:Y:S01]  /*20750*/  FFMA.FTZ R9, R77, R0.reuse, -R3.reuse ;  /* 0x000000004d097223 */ /* 0x180fe20000010803 */
[----:B--2---:R-:W-:-:S06]  /*20760*/  FFMA.FTZ R8, R85, R0, -R3 ;  /* 0x0000000055087223 */ /* 0x004fcc0000010803 */
[C---:B------:R-:W-:Y:S01]  /*20770*/  HMMA.16816.F32.BF16 R64, R4.reuse, R74, R64 ;  /* 0x0000004a0440723c */ /* 0x040fe20000041840 */
[----:B-----5:R-:W-:Y:S01]  /*20780*/  IMAD.MOV.U32 R200, RZ, RZ, R238 ;  /* 0x000000ffffc87224 */ /* 0x020fe200078e00ee */
[----:B------:R2:W-:Y:S01]  /*20790*/  MUFU.EX2 R166, R8 ;  /* 0x0000000800a67308 */ /* 0x0005e20000000800 */
[----:B------:R-:W-:Y:S05]  /*207a0*/  LDSM.16.MT88.4 R72, [R10+0x2000] ;  /* 0x002000000a48783b */ /* 0x000fea0000004200 */
[C---:B------:R-:W-:Y:S01]  /*207b0*/  HMMA.16816.F32.BF16 R48, R4.reuse, R40, R48 ;  /* 0x000000280430723c */ /* 0x040fe20000041830 */
[----:B------:R5:W-:Y:S07]  /*207c0*/  MUFU.EX2 R181, R9 ;  /* 0x0000000900b57308 */ /* 0x000bee0000000800 */
[----:B------:R-:W-:Y:S01]  /*207d0*/  HMMA.16816.F32.BF16 R28, R4, R42, R12 ;  /* 0x0000002a041c723c */ /* 0x000fe2000004180c */
[----:B--2---:R-:W-:-:S02]  /*207e0*/  FFMA.FTZ R8, R89, R0, -R3 ;  /* 0x0000000059087223 */ /* 0x004fc40000010803 */
[----:B------:R2:W-:Y:S01]  /*207f0*/  MUFU.EX2 R89, R76 ;  /* 0x0000004c00597308 */ /* 0x0005e20000000800 */
[----:B---3--:R-:W-:Y:S02]  /*20800*/  F2FP.BF16.F32.PACK_AB R4, R138, R137 ;  /* 0x000000898a04723e */ /* 0x008fe400000010ff */
[----:B----4-:R-:W-:Y:S02]  /*20810*/  F2FP.BF16.F32.PACK_AB R6, R140, R139 ;  /* 0x0000008b8c06723e */ /* 0x010fe400000010ff */
[----:B-1----:R-:W-:Y:S02]  /*20820*/  F2FP.BF16.F32.PACK_AB R5, R185, R184 ;  /* 0x000000b8b905723e */ /* 0x002fe400000010ff */
[----:B------:R-:W-:Y:S01]  /*20830*/  F2FP.BF16.F32.PACK_AB R7, R133, R136 ;  /* 0x000000888507723e */ /* 0x000fe200000010ff */
[----:B-----5:R-:W-:Y:S01]  /*20840*/  FFMA.FTZ R9, R81, R0, -R3 ;  /* 0x0000000051097223 */ /* 0x020fe20000010803 */
[----:B--2---:R-:W-:Y:S02]  /*20850*/  IMAD.MOV.U32 R76, RZ, RZ, R197 ;  /* 0x000000ffff4c7224 */ /* 0x004fe400078e00c5 */
[----:B------:R-:W-:-:S03]  /*20860*/  IMAD.MOV.U32 R197, RZ, RZ, R200 ;  /* 0x000000ffffc57224 */ /* 0x000fc600078e00c8 */
[C---:B------:R-:W-:Y:S01]  /*20870*/  HMMA.16816.F32.BF16 R36, R4.reuse, R20, R36 ;  /* 0x000000140424723c */ /* 0x040fe20000041824 */
[----:B------:R1:W-:Y:S07]  /*20880*/  MUFU.EX2 R81, R197 ;  /* 0x000000c500517308 */ /* 0x0003ee0000000800 */
[C---:B------:R-:W-:Y:S01]  /*20890*/  HMMA.16816.F32.BF16 R12, R4.reuse, R22, R16 ;  /* 0x00000016040c723c */ /* 0x040fe20000041810 */
[----:B------:R-:W2:Y:S04]  /*208a0*/  LDSM.16.MT88.4 R20, [R160+0xc000] ;  /* 0x00c00000a014783b */ /* 0x000ea80000004200 */
[----:B------:R-:W3:Y:S04]  /*208b0*/  LDSM.16.MT88.4 R16, [R152+0xc000] ;  /* 0x00c000009810783b */ /* 0x000ee80000004200 */
[----:B-1----:R-:W4:Y:S01]  /*208c0*/  LDL.LU R197, [R1+0x50] ;  /* 0x0000500001c57983 */ /* 0x002f220000300800 */
[----:B------:R1:W-:Y:S01]  /*208d0*/  MUFU.EX2 R180, R2 ;  /* 0x0000000200b47308 */ /* 0x0003e20000000800 */
[C---:B------:R-:W-:Y:S03]  /*208e0*/  HMMA.16816.F32.BF16 R52, R4.reuse, R24, R52 ;  /* 0x000000180434723c */ /* 0x040fe60000041834 */
[----:B------:R-:W5:Y:S04]  /*208f0*/  MUFU.EX2 R63, R196 ;  /* 0x000000c4003f7308 */ /* 0x000f680000000800 */
[----:B------:R-:W5:Y:S01]  /*20900*/  MUFU.EX2 R132, R201 ;  /* 0x000000c900847308 */ /* 0x000f620000000800 */
[----:B------:R-:W-:Y:S01]  /*20910*/  HMMA.16816.F32.BF16 R40, R4, R26, R44 ;  /* 0x0000001a0428723c */ /* 0x000fe2000004182c */
[----:B-1----:R-:W-:-:S04]  /*20920*/  FFMA.FTZ R2, R78, R0, -R3 ;  /* 0x000000004e027223 */ /* 0x002fc80000010803 */
[----:B------:R1:W2:Y:S03]  /*20930*/  MUFU.EX2 R183, R2 ;  /* 0x0000000200b77308 */ /* 0x0002a60000000800 */
[C---:B------:R-:W-:Y:S01]  /*20940*/  HMMA.16816.F32.BF16 R24, R4.reuse, R34, R28 ;  /* 0x000000220418723c */ /* 0x040fe2000004181c */
[----:B------:R-:W3:Y:S07]  /*20950*/  LDSM.16.MT88.4 R28, [R148+0x2000] ;  /* 0x00200000941c783b */ /* 0x000eee0000004200 */
[C---:B------:R-:W-:Y:S08]  /*20960*/  HMMA.16816.F32.BF16 R56, R4.reuse, R68, R56 ;  /* 0x000000440438723c */ /* 0x040ff00000041838 */
[C---:B------:R-:W-:Y:S08]  /*20970*/  HMMA.16816.F32.BF16 R64, R4.reuse, R70, R64 ;  /* 0x000000460440723c */ /* 0x040ff00000041840 */
[----:B------:R-:W-:Y:S01]  /*20980*/  HMMA.16816.F32.BF16 R44, R4, R32, R48 ;  /* 0x00000020042c723c */ /* 0x000fe20000041830 */
[----:B-----5:R-:W-:Y:S01]  /*20990*/  F2FP.BF16.F32.PACK_AB R4, R130, R63 ;  /* 0x0000003f8204723e */ /* 0x020fe200000010ff */
[----:B-1----:R-:W-:Y:S01]  /*209a0*/  FFMA.FTZ R2, R86, R0, -R3 ;  /* 0x0000000056027223 */ /* 0x002fe20000010803 */
[----:B------:R-:W-:Y:S01]  /*209b0*/  F2FP.BF16.F32.PACK_AB R6, R132, R131 ;  /* 0x000000838406723e */ /* 0x000fe200000010ff */
[----:B------:R-:W-:Y:S01]  /*209c0*/  MUFU.EX2 R125, R211 ;  /* 0x000000d3007d7308 */ /* 0x000fe20000000800 */
[----:B------:R-:W-:-:S03]  /*209d0*/  F2FP.BF16.F32.PACK_AB R5, R181, R180 ;  /* 0x000000b4b505723e */ /* 0x000fc600000010ff */
[----:B------:R-:W1:Y:S01]  /*209e0*/  MUFU.EX2 R127, R213 ;  /* 0x000000d5007f7308 */ /* 0x000e620000000800 */
[----:B--2---:R-:W-:-:S03]  /*209f0*/  F2FP.BF16.F32.PACK_AB R7, R183, R62 ;  /* 0x0000003eb707723e */ /* 0x004fc600000010ff */
[----:B------:R-:W-:Y:S04]  /*20a00*/  MUFU.EX2 R128, R212 ;  /* 0x000000d400807308 */ /* 0x000fe80000000800 */
[----:B------:R-:W2:Y:S01]  /*20a10*/  MUFU.EX2 R129, R216 ;  /* 0x000000d800817308 */ /* 0x000ea20000000800 */
[C---:B------:R-:W-:Y:S01]  /*20a20*/  HMMA.16816.F32.BF16 R48, R4.reuse, R20, R52 ;  /* 0x000000140430723c */ /* 0x040fe20000041834 */
[----:B------:R-:W-:Y:S02]  /*20a30*/  LDSM.16.MT88.4 R52, [R10+0x2800] ;  /* 0x002800000a34783b */ /* 0x000fe40000004200 */
[----:B------:R-:W-:Y:S01]  /*20a40*/  MUFU.EX2 R167, R9 ;  /* 0x0000000900a77308 */ /* 0x000fe20000000800 */
[----:B------:R-:W-:Y:S01]  /*20a50*/  IMAD.MOV.U32 R158, RZ, RZ, R118 ;  /* 0x000000ffff9e7224 */ /* 0x000fe200078e0076 */
[----:B------:R-:W-:Y:S03]  /*20a60*/  LDSM.16.MT88.4 R68, [R10+0x3000] ;  /* 0x003000000a44783b */ /* 0x000fe60000004200 */
[C---:B------:R-:W-:Y:S01]  /*20a70*/  HMMA.16816.F32.BF16 R40, R4.reuse, R22, R40 ;  /* 0x000000160428723c */ /* 0x040fe20000041828 */
[----:B------:R-:W5:Y:S07]  /*20a80*/  LDSM.16.MT88.4 R20, [R160+0xc800] ;  /* 0x00c80000a014783b */ /* 0x000f6e0000004200 */
[C---:B---3--:R-:W-:Y:S08]  /*20a90*/  HMMA.16816.F32.BF16 R36, R4.reuse, R16, R36 ;  /* 0x000000100424723c */ /* 0x048ff00000041824 */
[----:B------:R-:W-:Y:S01]  /*20aa0*/  HMMA.16816.F32.BF16 R12, R4, R18, R12 ;  /* 0x00000012040c723c */ /* 0x000fe2000004180c */
[----:B------:R-:W3:Y:S01]  /*20ab0*/  LDSM.16.MT88.4 R16, [R152+0xc800] ;  /* 0x00c800009810783b */ /* 0x000ee20000004200 */
[----:B------:R1:W2:Y:S02]  /*20ac0*/  MUFU.EX2 R124, R2 ;  /* 0x00000002007c7308 */ /* 0x0002a40000000800 */
[----:B-1----:R-:W-:-:S04]  /*20ad0*/  FFMA.FTZ R2, R87, R0, -R3 ;  /* 0x0000000057027223 */ /* 0x002fc80000010803 */
[----:B------:R1:W5:Y:S01]  /*20ae0*/  MUFU.EX2 R126, R2 ;  /* 0x00000002007e7308 */ /* 0x0003620000000800 */
[C---:B------:R-:W-:Y:S08]  /*20af0*/  HMMA.16816.F32.BF16 R32, R4.reuse, R28, R44 ;  /* 0x0000001c0420723c */ /* 0x040ff0000004182c */
[C---:B------:R-:W-:Y:S01]  /*20b00*/  HMMA.16816.F32.BF16 R24, R4.reuse, R30, R24 ;  /* 0x0000001e0418723c */ /* 0x040fe20000041818 */
[----:B------:R-:W3:Y:S07]  /*20b10*/  LDSM.16.MT88.4 R28, [R148+0x2800] ;  /* 0x00280000941c783b */ /* 0x000eee0000004200 */
[C---:B------:R-:W-:Y:S08]  /*20b20*/  HMMA.16816.F32.BF16 R56, R4.reuse, R72, R56 ;  /* 0x000000480438723c */ /* 0x040ff00000041838 */
[----:B------:R-:W-:Y:S01]  /*20b30*/  HMMA.16816.F32.BF16 R64, R4, R74, R64 ;  /* 0x0000004a0440723c */ /* 0x000fe20000041840 */
[----:B------:R-:W-:Y:S01]  /*20b40*/  F2FP.BF16.F32.PACK_AB R4, R127, R125 ;  /* 0x0000007d7f04723e */ /* 0x000fe200000010ff */
[--C-:B-1----:R-:W-:Y:S01]  /*20b50*/  FFMA.FTZ R2, R91, R0, -R3.reuse ;  /* 0x000000005b027223 */ /* 0x102fe20000010803 */
[----:B--2---:R-:W-:Y:S01]  /*20b60*/  F2FP.BF16.F32.PACK_AB R6, R129, R128 ;  /* 0x000000808106723e */ /* 0x004fe200000010ff */
[----:B------:R-:W-:Y:S01]  /*20b70*/  FFMA.FTZ R9, R84, R0, -R3 ;  /* 0x0000000054097223 */ /* 0x000fe20000010803 */
[----:B------:R-:W-:Y:S01]  /*20b80*/  F2FP.BF16.F32.PACK_AB R5, R167, R124 ;  /* 0x0000007ca705723e */ /* 0x000fe200000010ff */
[----:B------:R-:W-:Y:S01]  /*20b90*/  IMAD.MOV.U32 R83, RZ, RZ, R119 ;  /* 0x000000ffff537224 */ /* 0x000fe200078e0077 */
[----:B-----5:R-:W-:Y:S01]  /*20ba0*/  F2FP.BF16.F32.PACK_AB R7, R126, R176 ;  /* 0x000000b07e07723e */ /* 0x020fe200000010ff */
[----:B------:R-:W-:Y:S04]  /*20bb0*/  MUFU.EX2 R121, R221 ;  /* 0x000000dd00797308 */ /* 0x000fe80000000800 */
[----:B------:R-:W-:Y:S04]  /*20bc0*/  MUFU.EX2 R122, R220 ;  /* 0x000000dc007a7308 */ /* 0x000fe80000000800 */
[----:B------:R-:W-:Y:S01]  /*20bd0*/  MUFU.EX2 R123, R222 ;  /* 0x000000de007b7308 */ /* 0x000fe20000000800 */
[C---:B------:R-:W-:Y:S01]  /*20be0*/  HMMA.16816.F32.BF16 R48, R4.reuse, R20, R48 ;  /* 0x000000140430723c */ /* 0x040fe20000041830 */
[----:B------:R-:W-:Y:S01]  /*20bf0*/  IMAD.MOV.U32 R77, RZ, RZ, R112 ;  /* 0x000000ffff4d7224 */ /* 0x000fe200078e0070 */
[----:B------:R-:W-:Y:S01]  /*20c00*/  LDSM.16.MT88.4 R44, [R10+0x3800] ;  /* 0x003800000a2c783b */ /* 0x000fe20000004200 */
[----:B------:R-:W-:Y:S01]  /*20c10*/  IMAD.MOV.U32 R78, RZ, RZ, R117 ;  /* 0x000000ffff4e7224 */ /* 0x000fe200078e0075 */
[----:B------:R-:W-:Y:S01]  /*20c20*/  MUFU.EX2 R162, R8 ;  /* 0x0000000800a27308 */ /* 0x000fe20000000800 */
[----:B------:R-:W-:Y:S01]  /*20c30*/  IMAD.MOV.U32 R79, RZ, RZ, R116 ;  /* 0x000000ffff4f7224 */ /* 0x000fe200078e0074 */
[----:B------:R-:W-:Y:S02]  /*20c40*/  LDSM.16.MT88.4 R72, [R10+0x5000] ;  /* 0x005000000a48783b */ /* 0x000fe40000004200 */
[C---:B------:R-:W-:Y:S02]  /*20c50*/  HMMA.16816.F32.BF16 R40, R4.reuse, R22, R40 ;  /* 0x000000160428723c */ /* 0x040fe40000041828 */
[----:B------:R-:W1:Y:S06]  /*20c60*/  LDSM.16.MT88.4 R20, [R160+0xd000] ;  /* 0x00d00000a014783b */ /* 0x000e6c0000004200 */
[C---:B---3--:R-:W-:Y:S08]  /*20c70*/  HMMA.16816.F32.BF16 R36, R4.reuse, R16, R36 ;  /* 0x000000100424723c */ /* 0x048ff00000041824 */
[----:B------:R-:W-:Y:S01]  /*20c80*/  HMMA.16816.F32.BF16 R12, R4, R18, R12 ;  /* 0x00000012040c723c */ /* 0x000fe2000004180c */
[----:B------:R-:W2:Y:S01]  /*20c90*/  LDSM.16.MT88.4 R16, [R152+0xd000] ;  /* 0x00d000009810783b */ /* 0x000ea20000004200 */
[----:B------:R3:W-:Y:S04]  /*20ca0*/  MUFU.EX2 R118, R2 ;  /* 0x0000000200767308 */ /* 0x0007e80000000800 */
[----:B------:R-:W5:Y:S04]  /*20cb0*/  MUFU.EX2 R119, R217 ;  /* 0x000000d900777308 */ /* 0x000f680000000800 */
[----:B------:R-:W1:Y:S01]  /*20cc0*/  MUFU.EX2 R163, R9 ;  /* 0x0000000900a37308 */ /* 0x000e620000000800 */
[----:B---3--:R-:W-:-:S04]  /*20cd0*/  FFMA.FTZ R2, R92, R0, -R3 ;  /* 0x000000005c027223 */ /* 0x008fc80000010803 */
[----:B------:R3:W1:Y:S01]  /*20ce0*/  MUFU.EX2 R120, R2 ;  /* 0x0000000200787308 */ /* 0x0006620000000800 */
[C---:B------:R-:W-:Y:S08]  /*20cf0*/  HMMA.16816.F32.BF16 R32, R4.reuse, R28, R32 ;  /* 0x0000001c0420723c */ /* 0x040ff00000041820 */
[C---:B------:R-:W-:Y:S01]  /*20d00*/  HMMA.16816.F32.BF16 R24, R4.reuse, R30, R24 ;  /* 0x0000001e0418723c */ /* 0x040fe20000041818 */
[----:B------:R-:W2:Y:S07]  /*20d10*/  LDSM.16.MT88.4 R28, [R148+0x3000] ;  /* 0x00300000941c783b */ /* 0x000eae0000004200 */
[C---:B------:R-:W-:Y:S08]  /*20d20*/  HMMA.16816.F32.BF16 R56, R4.reuse, R52, R56 ;  /* 0x000000340438723c */ /* 0x040ff00000041838 */
[----:B------:R-:W-:Y:S01]  /*20d30*/  HMMA.16816.F32.BF16 R64, R4, R54, R64 ;  /* 0x000000360440723c */ /* 0x000fe20000041840 */
[----:B-----5:R-:W-:Y:S01]  /*20d40*/  F2FP.BF16.F32.PACK_AB R4, R121, R119 ;  /* 0x000000777904723e */ /* 0x020fe200000010ff */
[--C-:B---3--:R-:W-:Y:S01]  /*20d50*/  FFMA.FTZ R2, R95, R0, -R3.reuse ;  /* 0x000000005f027223 */ /* 0x108fe20000010803 */
[----:B------:R-:W-:Y:S01]  /*20d60*/  F2FP.BF16.F32.PACK_AB R6, R123, R122 ;  /* 0x0000007a7b06723e */ /* 0x000fe200000010ff */
[----:B------:R-:W-:Y:S01]  /*20d70*/  FFMA.FTZ R9, R88, R0, -R3 ;  /* 0x0000000058097223 */ /* 0x000fe20000010803 */
[----:B-1----:R-:W-:-:S02]  /*20d80*/  F2FP.BF16.F32.PACK_AB R5, R163, R118 ;  /* 0x00000076a305723e */ /* 0x002fc400000010ff */
[----:B------:R-:W-:Y:S01]  /*20d90*/  F2FP.BF16.F32.PACK_AB R7, R120, R166 ;  /* 0x000000a67807723e */ /* 0x000fe200000010ff */
[----:B------:R-:W-:Y:S01]  /*20da0*/  IMAD.MOV.U32 R211, RZ, RZ, R115 ;  /* 0x000000ffffd37224 */ /* 0x000fe200078e0073 */
[----:B------:R-:W-:Y:S01]  /*20db0*/  MUFU.EX2 R116, R233 ;  /* 0x000000e900747308 */ /* 0x000fe20000000800 */
[----:B------:R-:W-:-:S03]  /*20dc0*/  IMAD.MOV.U32 R196, RZ, RZ, R114 ;  /* 0x000000ffffc47224 */ /* 0x000fc600078e0072 */
[----:B------:R-:W-:Y:S01]  /*20dd0*/  MUFU.EX2 R117, R237 ;  /* 0x000000ed00757308 */ /* 0x000fe20000000800 */
[C---:B------:R-:W-:Y:S01]  /*20de0*/  HMMA.16816.F32.BF16 R48, R4.reuse, R20, R48 ;  /* 0x000000140430723c */ /* 0x040fe20000041830 */
[----:B------:R-:W-:Y:S02]  /*20df0*/  IMAD.MOV.U32 R170, RZ, RZ, R105 ;  /* 0x000000ffffaa7224 */ /* 0x000fe400078e0069 */
[-C--:B------:R-:W-:Y:S01]  /*20e00*/  FFMA.FTZ R8, R94, R0.reuse, -R3 ;  /* 0x000000005e087223 */ /* 0x080fe20000010803 */
[----:B------:R-:W-:Y:S01]  /*20e10*/  IMAD.MOV.U32 R80, RZ, RZ, R243 ;  /* 0x000000ffff507224 */ /* 0x000fe200078e00f3 */
[----:B------:R-:W-:Y:S01]  /*20e20*/  MUFU.EX2 R107, R240 ;  /* 0x000000f0006b7308 */ /* 0x000fe20000000800 */
[----:B------:R-:W-:Y:S01]  /*20e30*/  IMAD.MOV.U32 R201, RZ, RZ, R242 ;  /* 0x000000ffffc97224 */ /* 0x000fe200078e00f2 */
[----:B------:R-:W-:Y:S01]  /*20e40*/  LDSM.16.MT88.4 R52, [R10+0x4800] ;  /* 0x004800000a34783b */ /* 0x000fe20000004200 */
[C---:B------:R-:W-:Y:S03]  /*20e50*/  HMMA.16816.F32.BF16 R40, R4.reuse, R22, R40 ;  /* 0x000000160428723c */ /* 0x040fe60000041828 */
[----:B------:R-:W1:Y:S05]  /*20e60*/  LDSM.16.MT88.4 R20, [R160+0xd800] ;  /* 0x00d80000a014783b */ /* 0x000e6a0000004200 */
[C---:B--2---:R-:W-:Y:S08]  /*20e70*/  HMMA.16816.F32.BF16 R36, R4.reuse, R16, R36 ;  /* 0x000000100424723c */ /* 0x044ff00000041824 */
[----:B------:R-:W-:Y:S01]  /*20e80*/  HMMA.16816.F32.BF16 R12, R4, R18, R12 ;  /* 0x00000012040c723c */ /* 0x000fe2000004180c */
[----:B------:R-:W2:Y:S01]  /*20e90*/  LDSM.16.MT88.4 R16, [R152+0xd800] ;  /* 0x00d800009810783b */ /* 0x000ea20000004200 */
[----:B------:R3:W-:Y:S04]  /*20ea0*/  MUFU.EX2 R112, R2 ;  /* 0x0000000200707308 */ /* 0x0007e80000000800 */
[----:B------:R-:W-:Y:S04]  /*20eb0*/  MUFU.EX2 R114, R232 ;  /* 0x000000e800727308 */ /* 0x000fe80000000800 */
[----:B------:R-:W5:Y:S01]  /*20ec0*/  MUFU.EX2 R115, R236 ;  /* 0x000000ec00737308 */ /* 0x000f620000000800 */
[----:B---3--:R-:W-:-:S03]  /*20ed0*/  FFMA.FTZ R2, R97, R0, -R3 ;  /* 0x0000000061027223 */ /* 0x008fc60000010803 */
[----:B------:R-:W3:Y:S04]  /*20ee0*/  MUFU.EX2 R159, R9 ;  /* 0x00000009009f7308 */ /* 0x000ee80000000800 */
[----:B------:R1:W3:Y:S01]  /*20ef0*/  MUFU.EX2 R113, R2 ;  /* 0x0000000200717308 */ /* 0x0002e20000000800 */
[C---:B------:R-:W-:Y:S08]  /*20f00*/  HMMA.16816.F32.BF16 R32, R4.reuse, R28, R32 ;  /* 0x0000001c0420723c */ /* 0x040ff00000041820 */
[C---:B------:R-:W-:Y:S01]  /*20f10*/  HMMA.16816.F32.BF16 R24, R4.reuse, R30, R24 ;  /* 0x0000001e0418723c */ /* 0x040fe20000041818 */
[----:B------:R-:W4:Y:S07]  /*20f20*/  LDSM.16.MT88.4 R28, [R148+0x3800] ;  /* 0x00380000941c783b */ /* 0x000f2e0000004200 */
[C---:B------:R-:W-:Y:S08]  /*20f30*/  HMMA.16816.F32.BF16 R56, R4.reuse, R68, R56 ;  /* 0x000000440438723c */ /* 0x040ff00000041838 */
[----:B------:R-:W-:Y:S01]  /*20f40*/  HMMA.16816.F32.BF16 R64, R4, R70, R64 ;  /* 0x000000460440723c */ /* 0x000fe20000041840 */
[----:B-----5:R-:W-:Y:S01]  /*20f50*/  F2FP.BF16.F32.PACK_AB R4, R115, R114 ;  /* 0x000000727304723e */ /* 0x020fe200000010ff */
[--C-:B-1----:R-:W-:Y:S01]  /*20f60*/  FFMA.FTZ R2, R98, R0, -R3.reuse ;  /* 0x0000000062027223 */ /* 0x102fe20000010803 */
[----:B------:R-:W-:Y:S01]  /*20f70*/  F2FP.BF16.F32.PACK_AB R6, R117, R116 ;  /* 0x000000747506723e */ /* 0x000fe200000010ff */
[----:B------:R-:W-:Y:S01]  /*20f80*/  FFMA.FTZ R9, R93, R0, -R3 ;  /* 0x000000005d097223 */ /* 0x000fe20000010803 */
[----:B---3--:R-:W-:-:S02]  /*20f90*/  F2FP.BF16.F32.PACK_AB R5, R159, R112 ;  /* 0x000000709f05723e */ /* 0x008fc400000010ff */
[----:B------:R-:W-:Y:S01]  /*20fa0*/  F2FP.BF16.F32.PACK_AB R7, R113, R162 ;  /* 0x000000a27107723e */ /* 0x000fe200000010ff */
[----:B------:R-:W-:Y:S01]  /*20fb0*/  IMAD.MOV.U32 R252, RZ, RZ, R110 ;  /* 0x000000fffffc7224 */ /* 0x000fe200078e006e */
[----:B------:R-:W-:Y:S01]  /*20fc0*/  MUFU.EX2 R155, R8 ;  /* 0x00000008009b7308 */ /* 0x000fe20000000800 */
[----:B------:R-:W-:Y:S01]  /*20fd0*/  IMAD.MOV.U32 R90, RZ, RZ, R111 ;  /* 0x000000ffff5a7224 */ /* 0x000fe200078e006f */
[----:B------:R-:W-:Y:S03]  /*20fe0*/  LDSM.16.MT88.4 R68, [R10+0x4000] ;  /* 0x004000000a44783b */ /* 0x000fe60000004200 */
        /* <DEDUP_REMOVED lines=9> */
[----:B------:R-:W5:Y:S04]  /*21080*/  MUFU.EX2 R108, R244 ;  /* 0x000000f4006c7308 */ /* 0x000f680000000800 */
[----:B------:R-:W-:Y:S01]  /*21090*/  MUFU.EX2 R110, R241 ;  /* 0x000000f1006e7308 */ /* 0x000fe20000000800 */
[----:B---3--:R-:W-:-:S03]  /*210a0*/  FFMA.FTZ R2, R99, R0, -R3 ;  /* 0x0000000063027223 */ /* 0x008fc60000010803 */
[----:B------:R-:W3:Y:S04]  /*210b0*/  MUFU.EX2 R111, R245 ;  /* 0x000000f5006f7308 */ /* 0x000ee80000000800 */
[----:B------:R-:W1:Y:S04]  /*210c0*/  MUFU.EX2 R154, R9 ;  /* 0x00000009009a7308 */ /* 0x000e680000000800 */
[----:B------:R-:W2:Y:S01]  /*210d0*/  MUFU.EX2 R106, R2 ;  /* 0x00000002006a7308 */ /* 0x000ea20000000800 */
[C---:B----4-:R-:W-:Y:S08]  /*210e0*/  HMMA.16816.F32.BF16 R32, R4.reuse, R28, R32 ;  /* 0x0000001c0420723c */ /* 0x050ff00000041820 */
[C---:B------:R-:W-:Y:S01]  /*210f0*/  HMMA.16816.F32.BF16 R24, R4.reuse, R30, R24 ;  /* 0x0000001e0418723c */ /* 0x040fe20000041818 */
[----:B------:R-:W4:Y:S07]  /*21100*/  LDSM.16.MT88.4 R28, [R148+0x4000] ;  /* 0x00400000941c783b */ /* 0x000f2e0000004200 */
[C---:B------:R-:W-:Y:S08]  /*21110*/  HMMA.16816.F32.BF16 R56, R4.reuse, R44, R56 ;  /* 0x0000002c0438723c */ /* 0x040ff00000041838 */
[----:B------:R-:W-:Y:S01]  /*21120*/  HMMA.16816.F32.BF16 R64, R4, R46, R64 ;  /* 0x0000002e0440723c */ /* 0x000fe20000041840 */
[----:B-----5:R-:W-:-:S02]  /*21130*/  F2FP.BF16.F32.PACK_AB R4, R108, R107 ;  /* 0x0000006b6c04723e */ /* 0x020fc400000010ff */
[----:B---3--:R-:W-:Y:S02]  /*21140*/  F2FP.BF16.F32.PACK_AB R6, R111, R110 ;  /* 0x0000006e6f06723e */ /* 0x008fe400000010ff */
[----:B-1----:R-:W-:Y:S02]  /*21150*/  F2FP.BF16.F32.PACK_AB R5, R154, R105 ;  /* 0x000000699a05723e */ /* 0x002fe400000010ff */
[----:B--2---:R-:W-:-:S07]  /*21160*/  F2FP.BF16.F32.PACK_AB R7, R106, R155 ;  /* 0x0000009b6a07723e */ /* 0x004fce00000010ff */
[C---:B------:R-:W-:Y:S08]  /*21170*/  HMMA.16816.F32.BF16 R48, R4.reuse, R20, R48 ;  /* 0x000000140430723c */ /* 0x040ff00000041830 */
[C---:B------:R-:W-:Y:S01]  /*21180*/  HMMA.16816.F32.BF16 R40, R4.reuse, R22, R40 ;  /* 0x000000160428723c */ /* 0x040fe20000041828 */
[----:B------:R-:W1:Y:S07]  /*21190*/  LDSM.16.MT88.4 R20, [R160+0xe800] ;  /* 0x00e80000a014783b */ /* 0x000e6e0000004200 */
[C---:B------:R-:W-:Y:S08]  /*211a0*/  HMMA.16816.F32.BF16 R36, R4.reuse, R16, R36 ;  /* 0x000000100424723c */ /* 0x040ff00000041824 */
[----:B------:R-:W-:Y:S01]  /*211b0*/  HMMA.16816.F32.BF16 R12, R4, R18, R12 ;  /* 0x00000012040c723c */ /* 0x000fe2000004180c */
[----:B------:R-:W2:Y:S01]  /*211c0*/  LDSM.16.MT88.4 R16, [R152+0xe800] ;  /* 0x00e800009810783b */ /* 0x000ea20000004200 */
[----:B------:R-:W-:-:S02]  /*211d0*/  IMAD.MOV.U32 R213, RZ, RZ, R103 ;  /* 0x000000ffffd57224 */ /* 0x000fc400078e0067 */
[-CC-:B------:R-:W-:Y:S01]  /*211e0*/  FFMA.FTZ R2, R104, R0.reuse, -R3.reuse ;  /* 0x0000000068027223 */ /* 0x180fe20000010803 */
[----:B------:R-:W-:Y:S02]  /*211f0*/  IMAD.MOV.U32 R103, RZ, RZ, R100 ;  /* 0x000000ffff677224 */ /* 0x000fe400078e0064 */
[-CC-:B------:R-:W-:Y:S01]  /*21200*/  FFMA.FTZ R9, R96, R0.reuse, -R3.reuse ;  /* 0x0000000060097223 */ /* 0x180fe20000010803 */
[----:B------:R3:W-:Y:S01]  /*21210*/  MUFU.EX2 R104, R213 ;  /* 0x000000d500687308 */ /* 0x0007e20000000800 */
[----:B------:R-:W-:-:S03]  /*21220*/  FFMA.FTZ R8, R165, R0, -R3 ;  /* 0x00000000a5087223 */ /* 0x000fc60000010803 */
[----:B------:R5:W-:Y:S01]  /*21230*/  MUFU.EX2 R98, R2 ;  /* 0x0000000200627308 */ /* 0x000be20000000800 */
[----:B------:R-:W-:-:S03]  /*21240*/  IMAD.MOV.U32 R238, RZ, RZ, R102 ;  /* 0x000000ffffee7224 */ /* 0x000fc600078e0066 */
[----:B------:R-:W-:Y:S01]  /*21250*/  MUFU.EX2 R102, R103 ;  /* 0x0000006700667308 */ /* 0x000fe20000000800 */
[----:B---3--:R-:W-:Y:S02]  /*21260*/  IMAD.MOV.U32 R213, RZ, RZ, R211 ;  /* 0x000000ffffd57224 */ /* 0x008fe400078e00d3 */
[----:B------:R-:W-:Y:S02]  /*21270*/  IMAD.MOV.U32 R211, RZ, RZ, R78 ;  /* 0x000000ffffd37224 */ /* 0x000fe400078e004e */
[----:B-----5:R-:W-:Y:S01]  /*21280*/  FFMA.FTZ R2, R101, R0, -R3 ;  /* 0x0000000065027223 */ /* 0x020fe20000010803 */
[----:B------:R-:W-:Y:S01]  /*21290*/  IMAD.MOV.U32 R78, RZ, RZ, R83 ;  /* 0x000000ffff4e7224 */ /* 0x000fe200078e0053 */
[----:B------:R-:W3:Y:S01]  /*212a0*/  MUFU.EX2 R100, R248 ;  /* 0x000000f800647308 */ /* 0x000ee20000000800 */
[----:B------:R-:W-:-:S03]  /*212b0*/  IMAD.MOV.U32 R83, RZ, RZ, R143 ;  /* 0x000000ffff537224 */ /* 0x000fc600078e008f */
[----:B------:R-:W5:Y:S04]  /*212c0*/  MUFU.EX2 R103, R249 ;  /* 0x000000f900677308 */ /* 0x000f680000000800 */
[----:B------:R-:W1:Y:S04]  /*212d0*/  MUFU.EX2 R99, R9 ;  /* 0x0000000900637308 */ /* 0x000e680000000800 */
[----:B------:R-:W-:Y:S04]  /*212e0*/  MUFU.EX2 R101, R8 ;  /* 0x0000000800657308 */ /* 0x000fe80000000800 */
[----:B------:R2:W1:Y:S01]  /*212f0*/  MUFU.EX2 R143, R2 ;  /* 0x00000002008f7308 */ /* 0x0004620000000800 */
[C---:B----4-:R-:W-:Y:S01]  /*21300*/  HMMA.16816.F32.BF16 R44, R4.reuse, R28, R32 ;  /* 0x0000001c042c723c */ /* 0x050fe20000041820 */
[----:B------:R-:W4:Y:S07]  /*21310*/  LDSM.16.MT88.4 R32, [R148+0x4800] ;  /* 0x004800009420783b */ /* 0x000f2e0000004200 */
[C---:B------:R-:W-:Y:S08]  /*21320*/  HMMA.16816.F32.BF16 R56, R4.reuse, R68, R56 ;  /* 0x000000440438723c */ /* 0x040ff00000041838 */
[C---:B------:R-:W-:Y:S01]  /*21330*/  HMMA.16816.F32.BF16 R64, R4.reuse, R70, R64 ;  /* 0x000000460440723c */ /* 0x040fe20000041840 */
[-CC-:B--2---:R-:W-:Y:S01]  /*21340*/  FFMA.FTZ R2, R192, R0.reuse, -R3.reuse ;  /* 0x00000000c0027223 */ /* 0x184fe20000010803 */
[-CC-:B------:R-:W-:Y:S01]  /*21350*/  FFMA.FTZ R9, R189, R0.reuse, -R3.reuse ;  /* 0x00000000bd097223 */ /* 0x180fe20000010803 */
[----:B------:R-:W-:Y:S01]  /*21360*/  FFMA.FTZ R8, R193, R0, -R3 ;  /* 0x00000000c1087223 */ /* 0x000fe20000010803 */
[----:B------:R-:W-:Y:S01]  /*21370*/  MUFU.EX2 R94, R213 ;  /* 0x000000d5005e7308 */ /* 0x000fe20000000800 */
[----:B------:R-:W-:Y:S01]  /*21380*/  IMAD.MOV.U32 R200, RZ, RZ, R196 ;  /* 0x000000ffffc87224 */ /* 0x000fe200078e00c4 */
[----:B------:R-:W-:Y:S02]  /*21390*/  LDSM.16.MT88.4 R68, [R10+0x5800] ;  /* 0x005800000a44783b */ /* 0x000fe40000004200 */
[----:B------:R-:W-:Y:S01]  /*213a0*/  HMMA.16816.F32.BF16 R28, R4, R30, R24 ;  /* 0x0000001e041c723c */ /* 0x000fe20000041818 */
[----:B---3--:R-:W-:-:S02]  /*213b0*/  F2FP.BF16.F32.PACK_AB R4, R102, R100 ;  /* 0x000000646604723e */ /* 0x008fc400000010ff */
[----:B-----5:R-:W-:Y:S02]  /*213c0*/  F2FP.BF16.F32.PACK_AB R6, R104, R103 ;  /* 0x000000676806723e */ /* 0x020fe400000010ff */
[----:B-1----:R-:W-:Y:S02]  /*213d0*/  F2FP.BF16.F32.PACK_AB R5, R99, R98 ;  /* 0x000000626305723e */ /* 0x002fe400000010ff */
[----:B------:R-:W-:-:S07]  /*213e0*/  F2FP.BF16.F32.PACK_AB R7, R143, R101 ;  /* 0x000000658f07723e */ /* 0x000fce00000010ff */
[C---:B------:R-:W-:Y:S08]  /*213f0*/  HMMA.16816.F32.BF16 R48, R4.reuse, R20, R48 ;  /* 0x000000140430723c */ /* 0x040ff00000041830 */
[C---:B------:R-:W-:Y:S01]  /*21400*/  HMMA.16816.F32.BF16 R40, R4.reuse, R22, R40 ;  /* 0x000000160428723c */ /* 0x040fe20000041828 */
[----:B------:R-:W1:Y:S07]  /*21410*/  LDSM.16.MT88.4 R20, [R160+0xf000] ;  /* 0x00f00000a014783b */ /* 0x000e6e0000004200 */
[C---:B------:R-:W-:Y:S08]  /*21420*/  HMMA.16816.F32.BF16 R24, R4.reuse, R16, R36 ;  /* 0x000000100418723c */ /* 0x040ff00000041824 */
[----:B------:R-:W-:Y:S01]  /*21430*/  HMMA.16816.F32.BF16 R12, R4, R18, R12 ;  /* 0x00000012040c723c */ /* 0x000fe2000004180c */
[----:B------:R-:W2:Y:S01]  /*21440*/  LDSM.16.MT88.4 R16, [R152+0xf000] ;  /* 0x00f000009810783b */ /* 0x000ea20000004200 */
[----:B------:R3:W-:Y:S04]  /*21450*/  MUFU.EX2 R91, R2 ;  /* 0x00000002005b7308 */ /* 0x0007e80000000800 */
[----:B------:R-:W5:Y:S04]  /*21460*/  MUFU.EX2 R93, R211 ;  /* 0x000000d3005d7308 */ /* 0x000f680000000800 */
[----:B------:R-:W-:Y:S01]  /*21470*/  MUFU.EX2 R95, R78 ;  /* 0x0000004e005f7308 */ /* 0x000fe20000000800 */
[----:B---3--:R-:W-:-:S03]  /*21480*/  FFMA.FTZ R2, R144, R0, -R3 ;  /* 0x0000000090027223 */ /* 0x008fc60000010803 */
[----:B------:R-:W3:Y:S04]  /*21490*/  MUFU.EX2 R97, R83 ;  /* 0x0000005300617308 */ /* 0x000ee80000000800 */
[----:B------:R-:W1:Y:S04]  /*214a0*/  MUFU.EX2 R92, R9 ;  /* 0x00000009005c7308 */ /* 0x000e680000000800 */
[----:B------:R-:W-:Y:S04]  /*214b0*/  MUFU.EX2 R96, R8 ;  /* 0x0000000800607308 */ /* 0x000fe80000000800 */
[----:B------:R4:W2:Y:S01]  /*214c0*/  MUFU.EX2 R144, R2 ;  /* 0x0000000200907308 */ /* 0x0008a20000000800 */
[C---:B------:R-:W-:Y:S08]  /*214d0*/  HMMA.16816.F32.BF16 R56, R4.reuse, R52, R56 ;  /* 0x000000340438723c */ /* 0x040ff00000041838 */
[----:B------:R-:W-:Y:S01]  /*214e0*/  HMMA.16816.F32.BF16 R64, R4, R54, R64 ;  /* 0x000000360440723c */ /* 0x000fe20000041840 */
[----:B----4-:R-:W-:-:S07]  /*214f0*/  FFMA.FTZ R2, R208, R0, -R3 ;  /* 0x00000000d0027223 */ /* 0x010fce0000010803 */
[C---:B------:R-:W-:Y:S01]  /*21500*/  HMMA.16816.F32.BF16 R52, R4.reuse, R32, R44 ;  /* 0x000000200434723c */ /* 0x040fe2000004182c */
[----:B------:R-:W4:Y:S01]  /*21510*/  LDSM.16.MT88.4 R44, [R148+0x5000] ;  /* 0x00500000942c783b */ /* 0x000f220000004200 */
[----:B------:R2:W-:Y:S06]  /*21520*/  MUFU.EX2 R84, R2 ;  /* 0x0000000200547308 */ /* 0x0005ec0000000800 */
[----:B------:R-:W-:Y:S01]  /*21530*/  HMMA.16816.F32.BF16 R36, R4, R34, R28 ;  /* 0x000000220424723c */ /* 0x000fe2000004181c */
[----:B-----5:R-:W-:Y:S02]  /*21540*/  F2FP.BF16.F32.PACK_AB R4, R93, R94 ;  /* 0x0000005e5d04723e */ /* 0x020fe400000010ff */
[----:B---3--:R-:W-:-:S02]  /*21550*/  F2FP.BF16.F32.PACK_AB R6, R97, R95 ;  /* 0x0000005f6106723e */ /* 0x008fc400000010ff */
[----:B-1----:R-:W-:Y:S02]  /*21560*/  F2FP.BF16.F32.PACK_AB R5, R92, R91 ;  /* 0x0000005b5c05723e */ /* 0x002fe400000010ff */
[----:B--2---:R-:W-:Y:S01]  /*21570*/  F2FP.BF16.F32.PACK_AB R7, R144, R96 ;  /* 0x000000609007723e */ /* 0x004fe200000010ff */
[----:B------:R-:W-:Y:S01]  /*21580*/  FFMA.FTZ R2, R153, R0, -R3 ;  /* 0x0000000099027223 */ /* 0x000fe20000010803 */
[----:B------:R-:W-:-:S03]  /*21590*/  IMAD.MOV.U32 R196, RZ, RZ, R158 ;  /* 0x000000ffffc47224 */ /* 0x000fc600078e009e */
[----:B------:R1:W-:Y:S02]  /*215a0*/  MUFU.EX2 R158, R2 ;  /* 0x00000002009e7308 */ /* 0x0003e40000000800 */
[C---:B------:R-:W-:Y:S02]  /*215b0*/  HMMA.16816.F32.BF16 R48, R4.reuse, R20, R48 ;  /* 0x000000140430723c */ /* 0x040fe40000041830 */
[----:B------:R-:W-:Y:S06]  /*215c0*/  MUFU.EX2 R86, R77 ;  /* 0x0000004d00567308 */ /* 0x000fec0000000800 */
[----:B------:R-:W-:Y:S01]  /*215d0*/  HMMA.16816.F32.BF16 R32, R4, R22, R40 ;  /* 0x000000160420723c */ /* 0x000fe20000041828 */
[----:B------:R-:W2:Y:S01]  /*215e0*/  LDSM.16.MT88.4 R20, [R160+0xf800] ;  /* 0x00f80000a014783b */ /* 0x000ea20000004200 */
[----:B-1----:R-:W-:-:S06]  /*215f0*/  FFMA.FTZ R2, R210, R0, -R3 ;  /* 0x00000000d2027223 */ /* 0x002fcc0000010803 */
[C---:B------:R-:W-:Y:S01]  /*21600*/  HMMA.16816.F32.BF16 R24, R4.reuse, R16, R24 ;  /* 0x000000100418723c */ /* 0x040fe20000041818 */
[----:B------:R1:W-:Y:S07]  /*21610*/  MUFU.EX2 R77, R2 ;  /* 0x00000002004d7308 */ /* 0x0003ee0000000800 */
[----:B------:R-:W-:Y:S01]  /*21620*/  HMMA.16816.F32.BF16 R12, R4, R18, R12 ;  /* 0x00000012040c723c */ /* 0x000fe2000004180c */
[----:B------:R-:W3:Y:S01]  /*21630*/  LDSM.16.MT88.4 R16, [R152+0xf800] ;  /* 0x00f800009810783b */ /* 0x000ee20000004200 */
[----:B------:R5:W-:Y:S01]  /*21640*/  MUFU.EX2 R82, R196 ;  /* 0x000000c400527308 */ /* 0x000be20000000800 */
[-CC-:B------:R-:W-:Y:S01]  /*21650*/  FFMA.FTZ R8, R204, R0.reuse, -R3.reuse ;  /* 0x00000000cc087223 */ /* 0x180fe20000010803 */
[----:B-1----:R-:W-:-:S03]  /*21660*/  FFMA.FTZ R2, R188, R0, -R3 ;  /* 0x00000000bc027223 */ /* 0x002fc60000010803 */
[----:B------:R1:W-:Y:S01]  /*21670*/  MUFU.EX2 R88, R8 ;  /* 0x0000000800587308 */ /* 0x0003e20000000800 */
[-CC-:B------:R-:W-:Y:S01]  /*21680*/  FFMA.FTZ R9, R205, R0.reuse, -R3.reuse ;  /* 0x00000000cd097223 */ /* 0x180fe20000010803 */
[----:B-----5:R-:W-:Y:S02]  /*21690*/  IMAD.MOV.U32 R196, RZ, RZ, R252 ;  /* 0x000000ffffc47224 */ /* 0x020fe400078e00fc */
[----:B------:R-:W-:Y:S02]  /*216a0*/  IMAD.MOV.U32 R252, RZ, RZ, R170 ;  /* 0x000000fffffc7224 */ /* 0x000fe400078e00aa */
[----:B------:R5:W-:Y:S01]  /*216b0*/  MUFU.EX2 R170, R2 ;  /* 0x0000000200aa7308 */ /* 0x000be20000000800 */
[----:B-1----:R-:W-:-:S03]  /*216c0*/  FFMA.FTZ R8, R202, R0, -R3 ;  /* 0x00000000ca087223 */ /* 0x002fc60000010803 */
[----:B------:R1:W-:Y:S01]  /*216d0*/  MUFU.EX2 R83, R200 ;  /* 0x000000c800537308 */ /* 0x0003e20000000800 */
[----:B-----5:R-:W-:-:S04]  /*216e0*/  FFMA.FTZ R2, R197, R11, R215 ;  /* 0x0000000bc5027223 */ /* 0x020fc800000100d7 */
[----:B------:R-:W-:Y:S01]  /*216f0*/  FADD.FTZ R2, R156, R2 ;  /* 0x000000029c027221 */ /* 0x000fe20000010000 */
[----:B-1----:R-:W-:Y:S02]  /*21700*/  IMAD.MOV.U32 R200, RZ, RZ, R80 ;  /* 0x000000ffffc87224 */ /* 0x002fe400078e0050 */
[----:B------:R1:W-:Y:S01]  /*21710*/  MUFU.EX2 R80, R8 ;  /* 0x0000000800507308 */ /* 0x0003e20000000800 */
[----:B------:R-:W-:-:S03]  /*21720*/  FADD.FTZ R2, R157, R2 ;  /* 0x000000029d027221 */ /* 0x000fc60000010000 */
[----:B------:R-:W5:Y:S04]  /*21730*/  MUFU.EX2 R85, R201 ;  /* 0x000000c900557308 */ /* 0x000f680000000800 */
[----:B------:R-:W2:Y:S04]  /*21740*/  MUFU.EX2 R90, R90 ;  /* 0x0000005a005a7308 */ /* 0x000ea80000000800 */
[----:B------:R-:W3:Y:S01]  /*21750*/  MUFU.EX2 R87, R9 ;  /* 0x0000000900577308 */ /* 0x000ee20000000800 */
[----:B-1----:R-:W-:Y:S01]  /*21760*/  FADD.FTZ R8, R161, R168 ;  /* 0x000000a8a1087221 */ /* 0x002fe20000010000 */
[----:B------:R-:W-:-:S03]  /*21770*/  FADD.FTZ R2, R218, R2 ;  /* 0x00000002da027221 */ /* 0x000fc60000010000 */
[----:B------:R-:W-:Y:S01]  /*21780*/  FADD.FTZ R8, R164, R8 ;  /* 0x00000008a4087221 */ /* 0x000fe20000010000 */
[----:B------:R-:W-:-:S03]  /*21790*/  FADD.FTZ R2, R207, R2 ;  /* 0x00000002cf027221 */ /* 0x000fc60000010000 */
[----:B------:R-:W-:Y:S01]  /*217a0*/  FADD.FTZ R8, R149, R8 ;  /* 0x0000000895087221 */ /* 0x000fe20000010000 */
[----:B----4-:R-:W-:Y:S01]  /*217b0*/  HMMA.16816.F32.BF16 R52, R4, R44, R52 ;  /* 0x0000002c0434723c */ /* 0x010fe20000041834 */
[----:B------:R-:W-:Y:S02]  /*217c0*/  FADD.FTZ R2, R145, R2 ;  /* 0x0000000291027221 */ /* 0x000fe40000010000 */
[----:B------:R-:W-:Y:S02]  /*217d0*/  FADD.FTZ R8, R150, R8 ;  /* 0x0000000896087221 */ /* 0x000fe40000010000 */
[----:B------:R-:W-:-:S03]  /*217e0*/  FADD.FTZ R2, R146, R2 ;  /* 0x0000000292027221 */ /* 0x000fc60000010000 */
[----:B------:R-:W-:Y:S01]  /*217f0*/  HMMA.16816.F32.BF16 R28, R4, R72, R56 ;  /* 0x00000048041c723c */ /* 0x000fe20000041838 */
[----:B------:R-:W1:Y:S01]  /*21800*/  LDSM.16.MT88.4 R56, [R148+0x5800] ;  /* 0x005800009438783b */ /* 0x000e620000004200 */
[----:B------:R-:W-:-:S06]  /*21810*/  FADD.FTZ R8, R151, R8 ;  /* 0x0000000897087221 */ /* 0x000fcc0000010000 */
[----:B------:R-:W-:Y:S01]  /*21820*/  HMMA.16816.F32.BF16 R64, R4, R74, R64 ;  /* 0x0000004a0440723c */ /* 0x000fe20000041840 */
[----:B------:R-:W-:-:S07]  /*21830*/  FADD.FTZ R8, R147, R8 ;  /* 0x0000000893087221 */ /* 0x000fce0000010000 */
[----:B------:R-:W-:Y:S01]  /*21840*/  HMMA.16816.F32.BF16 R44, R4, R46, R36 ;  /* 0x0000002e042c723c */ /* 0x000fe20000041824 */
[----:B-----5:R-:W-:Y:S02]  /*21850*/  F2FP.BF16.F32.PACK_AB R4, R85, R86 ;  /* 0x000000565504723e */ /* 0x020fe400000010ff */
[----:B--2---:R-:W-:Y:S02]  /*21860*/  F2FP.BF16.F32.PACK_AB R6, R89, R90 ;  /* 0x0000005a5906723e */ /* 0x004fe400000010ff */
[----:B---3--:R-:W-:Y:S02]  /*21870*/  F2FP.BF16.F32.PACK_AB R5, R87, R84 ;  /* 0x000000545705723e */ /* 0x008fe400000010ff */
        /* <DEDUP_REMOVED lines=8> */
[----:B------:R-:W-:Y:S01]  /*21900*/  HMMA.16816.F32.BF16 R20, R4, R18, R12 ;  /* 0x000000120414723c */ /* 0x000fe2000004180c */
[----:B------:R-:W2:Y:S01]  /*21910*/  LDSM.16.MT88.4 R12, [R160+0x10000] ;  /* 0x01000000a00c783b */ /* 0x000ea20000004200 */
[----:B------:R-:W-:Y:S01]  /*21920*/  FADD.FTZ R8, R178, R8 ;  /* 0x00000008b2087221 */ /* 0x000fe20000010000 */
[----:B------:R-:W-:-:S03]  /*21930*/  FADD.FTZ R2, R191, R2 ;  /* 0x00000002bf027221 */ /* 0x000fc60000010000 */
[----:B------:R-:W-:Y:S01]  /*21940*/  FADD.FTZ R8, R177, R8 ;  /* 0x00000008b1087221 */ /* 0x000fe20000010000 */
[----:B------:R-:W-:Y:S01]  /*21950*/  FADD.FTZ R2, R142, R2 ;  /* 0x000000028e027221 */ /* 0x000fe20000010000 */
[----:B------:R-:W-:Y:S01]  /*21960*/  FFMA.FTZ R9, R206, R0, -R3 ;  /* 0x00000000ce097223 */ /* 0x000fe20000010803 */
[----:B------:R3:W4:Y:S01]  /*21970*/  MUFU.EX2 R78, R76 ;  /* 0x0000004c004e7308 */ /* 0x0007220000000800 */
[----:B------:R-:W-:Y:S01]  /*21980*/  FADD.FTZ R8, R137, R8 ;  /* 0x0000000889087221 */ /* 0x000fe20000010000 */
[----:B------:R-:W-:Y:S01]  /*21990*/  FADD.FTZ R2, R184, R2 ;  /* 0x00000002b8027221 */ /* 0x000fe20000010000 */
[----:B------:R-:W-:Y:S01]  /*219a0*/  HMMA.16816.F32.BF16 R36, R4, R16, R24 ;  /* 0x000000100424723c */ /* 0x000fe20000041818 */
[----:B------:R-:W5:Y:S01]  /*219b0*/  LDSM.16.MT88.4 R24, [R10+0x6000] ;  /* 0x006000000a18783b */ /* 0x000f620000004200 */
[----:B------:R-:W-:Y:S01]  /*219c0*/  FADD.FTZ R8, R138, R8 ;  /* 0x000000088a087221 */ /* 0x000fe20000010000 */
[----:B------:R-:W-:Y:S02]  /*219d0*/  FADD.FTZ R2, R185, R2 ;  /* 0x00000002b9027221 */ /* 0x000fe40000010000 */
[----:B------:R-:W5:Y:S01]  /*219e0*/  LDSM.16.MT88.4 R16, [R152+0x10000] ;  /* 0x010000009810783b */ /* 0x000f620000004200 */
[----:B---3--:R-:W-:-:S02]  /*219f0*/  IMAD.MOV.U32 R76, RZ, RZ, R79 ;  /* 0x000000ffff4c7224 */ /* 0x008fc400078e004f */
[----:B------:R-:W3:Y:S01]  /*21a00*/  MUFU.EX2 R79, R9 ;  /* 0x00000009004f7308 */ /* 0x000ee20000000800 */
[----:B------:R-:W-:Y:S01]  /*21a10*/  FADD.FTZ R8, R139, R8 ;  /* 0x000000088b087221 */ /* 0x000fe20000010000 */
[----:B------:R-:W-:Y:S01]  /*21a20*/  FADD.FTZ R2, R136, R2 ;  /* 0x0000000288027221 */ /* 0x000fe20000010000 */
[----:B------:R-:W-:Y:S02]  /*21a30*/  HMMA.16816.F32.BF16 R32, R4, R70, R64 ;  /* 0x000000460420723c */ /* 0x000fe40000041840 */
[----:B------:R-:W-:Y:S01]  /*21a40*/  FADD.FTZ R8, R140, R8 ;  /* 0x000000088c087221 */ /* 0x000fe20000010000 */
[----:B------:R-:W-:-:S03]  /*21a50*/  FADD.FTZ R2, R133, R2 ;  /* 0x0000000285027221 */ /* 0x000fc60000010000 */
[----:B------:R-:W-:Y:S02]  /*21a60*/  FADD.FTZ R8, R63, R8 ;  /* 0x000000083f087221 */ /* 0x000fe40000010000 */
[----:B-1----:R-:W-:Y:S01]  /*21a70*/  HMMA.16816.F32.BF16 R64, R4, R56, R52 ;  /* 0x000000380440723c */ /* 0x002fe20000041834 */
[----:B------:R-:W-:Y:S01]  /*21a80*/  FADD.FTZ R2, R180, R2 ;  /* 0x00000002b4027221 */ /* 0x000fe20000010000 */
[----:B------:R-:W-:-:S06]  /*21a90*/  FADD.FTZ R8, R130, R8 ;  /* 0x0000000882087221 */ /* 0x000fcc0000010000 */
[----:B------:R-:W-:Y:S01]  /*21aa0*/  HMMA.16816.F32.BF16 R28, R4, R68, R28 ;  /* 0x00000044041c723c */ /* 0x000fe2000004181c */
[----:B------:R-:W-:-:S07]  /*21ab0*/  FADD.FTZ R2, R181, R2 ;  /* 0x00000002b5027221 */ /* 0x000fce0000010000 */
[----:B------:R-:W-:Y:S01]  /*21ac0*/  HMMA.16816.F32.BF16 R52, R4, R58, R44 ;  /* 0x0000003a0434723c */ /* 0x000fe2000004182c */
[----:B----4-:R-:W-:Y:S01]  /*21ad0*/  F2FP.BF16.F32.PACK_AB R4, R81, R78 ;  /* 0x0000004e5104723e */ /* 0x010fe200000010ff */
[----:B------:R-:W1:Y:S01]  /*21ae0*/  LDSM.16.MT88.4 R44, [R148+0x6000] ;  /* 0x00600000942c783b */ /* 0x000e620000004200 */
[----:B------:R-:W-:Y:S02]  /*21af0*/  F2FP.BF16.F32.PACK_AB R6, R82, R83 ;  /* 0x000000535206723e */ /* 0x000fe400000010ff */
[----:B---3--:R-:W-:Y:S02]  /*21b00*/  F2FP.BF16.F32.PACK_AB R5, R79, R77 ;  /* 0x0000004d4f05723e */ /* 0x008fe400000010ff */
[----:B------:R-:W-:Y:S01]  /*21b10*/  F2FP.BF16.F32.PACK_AB R7, R170, R80 ;  /* 0x00000050aa07723e */ /* 0x000fe200000010ff */
[----:B------:R-:W-:Y:S01]  /*21b20*/  FADD.FTZ R8, R131, R8 ;  /* 0x0000000883087221 */ /* 0x000fe20000010000 */
[----:B------:R-:W-:-:S05]  /*21b30*/  FADD.FTZ R2, R62, R2 ;  /* 0x000000023e027221 */ /* 0x000fca0000010000 */
[----:B--2---:R-:W-:Y:S01]  /*21b40*/  HMMA.16816.F32.BF16 R56, R4, R12, R48 ;  /* 0x0000000c0438723c */ /* 0x004fe20000041830 */
        /* <DEDUP_REMOVED lines=8> */
[----:B------:R-:W-:Y:S01]  /*21bd0*/  FADD.FTZ R8, R127, R8 ;  /* 0x000000087f087221 */ /* 0x000fe20000010000 */
[----:B------:R-:W-:Y:S01]  /*21be0*/  FADD.FTZ R2, R167, R2 ;  /* 0x00000002a7027221 */ /* 0x000fe20000010000 */
[----:B------:R3:W-:Y:S02]  /*21bf0*/  MUFU.EX2 R71, R9 ;  /* 0x0000000900477308 */ /* 0x0007e40000000800 */
[----:B------:R-:W-:Y:S01]  /*21c00*/  FADD.FTZ R8, R128, R8 ;  /* 0x0000000880087221 */ /* 0x000fe20000010000 */
[----:B------:R-:W-:Y:S01]  /*21c10*/  FADD.FTZ R2, R176, R2 ;  /* 0x00000002b0027221 */ /* 0x000fe20000010000 */
[----:B------:R4:W-:Y:S02]  /*21c20*/  MUFU.EX2 R72, R11 ;  /* 0x0000000b00487308 */ /* 0x0009e40000000800 */
[----:B------:R-:W-:Y:S01]  /*21c30*/  FADD.FTZ R8, R129, R8 ;  /* 0x0000000881087221 */ /* 0x000fe20000010000 */
[----:B------:R-:W-:Y:S01]  /*21c40*/  FADD.FTZ R2, R126, R2 ;  /* 0x000000027e027221 */ /* 0x000fe20000010000 */
[----:B------:R-:W-:Y:S01]  /*21c50*/  MUFU.EX2 R74, R76 ;  /* 0x0000004c004a7308 */ /* 0x000fe20000000800 */
[----:B-----5:R-:W-:Y:S01]  /*21c60*/  HMMA.16816.F32.BF16 R28, R4, R24, R28 ;  /* 0x00000018041c723c */ /* 0x020fe2000004181c */
[-CC-:B---3--:R-:W-:Y:S01]  /*21c70*/  FFMA.FTZ R9, R199, R0.reuse, -R3.reuse ;  /* 0x00000000c7097223 */ /* 0x188fe20000010803 */
[----:B----4-:R-:W-:Y:S01]  /*21c80*/  FFMA.FTZ R11, R186, R0, -R3 ;  /* 0x00000000ba0b7223 */ /* 0x010fe20000010803 */
[----:B------:R-:W3:Y:S01]  /*21c90*/  MUFU.EX2 R76, R200 ;  /* 0x000000c8004c7308 */ /* 0x000ee20000000800 */
[----:B------:R-:W-:-:S03]  /*21ca0*/  FADD.FTZ R8, R119, R8 ;  /* 0x0000000877087221 */ /* 0x000fc60000010000 */
[----:B------:R-:W-:Y:S04]  /*21cb0*/  MUFU.EX2 R73, R196 ;  /* 0x000000c400497308 */ /* 0x000fe80000000800 */
[----:B------:R-:W4:Y:S04]  /*21cc0*/  MUFU.EX2 R75, R252 ;  /* 0x000000fc004b7308 */ /* 0x000f280000000800 */
[----:B------:R-:W-:Y:S04]  /*21cd0*/  MUFU.EX2 R70, R9 ;  /* 0x0000000900467308 */ /* 0x000fe80000000800 */
[----:B------:R-:W5:Y:S01]  /*21ce0*/  MUFU.EX2 R168, R11 ;  /* 0x0000000b00a87308 */ /* 0x000f620000000800 */
[----:B------:R-:W-:Y:S01]  /*21cf0*/  FADD.FTZ R2, R118, R2 ;  /* 0x0000000276027221 */ /* 0x000fe20000010000 */
[----:B------:R-:W-:Y:S01]  /*21d00*/  HMMA.16816.F32.BF16 R32, R4, R26, R32 ;  /* 0x0000001a0420723c */ /* 0x000fe20000041820 */
[----:B------:R-:W-:Y:S01]  /*21d10*/  FADD.FTZ R8, R121, R8 ;  /* 0x0000000879087221 */ /* 0x000fe20000010000 */
[----:B------:R-:W2:Y:S01]  /*21d20*/  LDSM.16.MT88.4 R24, [R148+0x6800] ;  /* 0x006800009418783b */ /* 0x000ea20000004200 */
[----:B------:R-:W-:-:S02]  /*21d30*/  FADD.FTZ R2, R163, R2 ;  /* 0x00000002a3027221 */ /* 0x000fc40000010000 */
[----:B------:R-:W-:Y:S02]  /*21d40*/  FADD.FTZ R8, R122, R8 ;  /* 0x000000087a087221 */ /* 0x000fe40000010000 */
[----:B------:R-:W-:Y:S01]  /*21d50*/  FADD.FTZ R2, R166, R2 ;  /* 0x00000002a6027221 */ /* 0x000fe20000010000 */
[----:B------:R-:W-:Y:S01]  /*21d60*/  HMMA.16816.F32.BF16 R40, R4, R16, R36 ;  /* 0x000000100428723c */ /* 0x000fe20000041824 */
[----:B------:R-:W-:Y:S02]  /*21d70*/  FADD.FTZ R8, R123, R8 ;  /* 0x000000087b087221 */ /* 0x000fe40000010000 */
[----:B------:R-:W-:-:S05]  /*21d80*/  FADD.FTZ R2, R120, R2 ;  /* 0x0000000278027221 */ /* 0x000fca0000010000 */
[C---:B------:R-:W-:Y:S01]  /*21d90*/  HMMA.16816.F32.BF16 R36, R4.reuse, R18, R20 ;  /* 0x000000120424723c */ /* 0x040fe20000041814 */
[----:B------:R-:W-:Y:S01]  /*21da0*/  FADD.FTZ R8, R114, R8 ;  /* 0x0000000872087221 */ /* 0x000fe20000010000 */
[----:B------:R-:W2:Y:S06]  /*21db0*/  LDSM.16.MT88.4 R20, [R160+0x10800] ;  /* 0x01080000a014783b */ /* 0x000eac0000004200 */
[C---:B-1----:R-:W-:Y:S01]  /*21dc0*/  HMMA.16816.F32.BF16 R64, R4.reuse, R44, R64 ;  /* 0x0000002c0440723c */ /* 0x042fe20000041840 */
[----:B------:R-:W1:Y:S07]  /*21dd0*/  LDSM.16.MT88.4 R16, [R152+0x10800] ;  /* 0x010800009810783b */ /* 0x000e6e0000004200 */
[----:B------:R-:W-:Y:S01]  /*21de0*/  HMMA.16816.F32.BF16 R52, R4, R46, R52 ;  /* 0x0000002e0434723c */ /* 0x000fe20000041834 */
[----:B---3--:R-:W-:-:S02]  /*21df0*/  F2FP.BF16.F32.PACK_AB R4, R76, R74 ;  /* 0x0000004a4c04723e */ /* 0x008fc400000010ff */
[----:B----4-:R-:W-:Y:S02]  /*21e00*/  F2FP.BF16.F32.PACK_AB R6, R75, R73 ;  /* 0x000000494b06723e */ /* 0x010fe400000010ff */
[----:B------:R-:W-:Y:S02]  /*21e10*/  F2FP.BF16.F32.PACK_AB R5, R72, R71 ;  /* 0x000000474805723e */ /* 0x000fe400000010ff */
[----:B-----5:R-:W-:Y:S01]  /*21e20*/  F2FP.BF16.F32.PACK_AB R7, R168, R70 ;  /* 0x00000046a807723e */ /* 0x020fe200000010ff */
[----:B------:R-:W-:Y:S01]  /*21e30*/  FADD.FTZ R2, R112, R2 ;  /* 0x0000000270027221 */ /* 0x000fe20000010000 */
[----:B------:R-:W-:-:S05]  /*21e40*/  FADD.FTZ R8, R115, R8 ;  /* 0x0000000873087221 */ /* 0x000fca0000010000 */
[C---:B--2---:R-:W-:Y:S01]  /*21e50*/  HMMA.16816.F32.BF16 R28, R4.reuse, R12, R28 ;  /* 0x0000000c041c723c */ /* 0x044fe2000004181c */
[-CC-:B------:R-:W-:Y:S01]  /*21e60*/  FFMA.FTZ R12, R187, R0.reuse, -R3.reuse ;  /* 0x00000000bb0c7223 */ /* 0x180fe20000010803 */
[----:B------:R-:W-:Y:S01]  /*21e70*/  FADD.FTZ R2, R159, R2 ;  /* 0x000000029f027221 */ /* 0x000fe20000010000 */
[----:B------:R-:W-:Y:S02]  /*21e80*/  FADD.FTZ R8, R116, R8 ;  /* 0x0000000874087221 */ /* 0x000fe40000010000 */
[----:B------:R2:W-:Y:S01]  /*21e90*/  MUFU.EX2 R47, R12 ;  /* 0x0000000c002f7308 */ /* 0x0005e20000000800 */
[----:B------:R-:W-:Y:S02]  /*21ea0*/  FADD.FTZ R2, R162, R2 ;  /* 0x00000002a2027221 */ /* 0x000fe40000010000 */
[----:B------:R-:W-:Y:S01]  /*21eb0*/  HMMA.16816.F32.BF16 R32, R4, R14, R32 ;  /* 0x0000000e0420723c */ /* 0x000fe20000041820 */
[----:B------:R-:W-:Y:S01]  /*21ec0*/  FADD.FTZ R8, R117, R8 ;  /* 0x0000000875087221 */ /* 0x000fe20000010000 */
[----:B------:R-:W-:Y:S01]  /*21ed0*/  FADD.FTZ R2, R113, R2 ;  /* 0x0000000271027221 */ /* 0x000fe20000010000 */
[----:B--2---:R-:W2:Y:S02]  /*21ee0*/  LDSM.16.MT88.4 R12, [R10+0x7000] ;  /* 0x007000000a0c783b */ /* 0x004ea40000004200 */
[----:B------:R-:W-:Y:S01]  /*21ef0*/  FADD.FTZ R8, R107, R8 ;  /* 0x000000086b087221 */ /* 0x000fe20000010000 */
[----:B------:R-:W-:Y:S01]  /*21f00*/  FADD.FTZ R2, R105, R2 ;  /* 0x0000000269027221 */ /* 0x000fe20000010000 */
[----:B------:R-:W-:-:S02]  /*21f10*/  FFMA.FTZ R9, R195, R0, -R3 ;  /* 0x00000000c3097223 */ /* 0x000fc40000010803 */
[----:B------:R-:W-:Y:S01]  /*21f20*/  FADD.FTZ R8, R108, R8 ;  /* 0x000000086c087221 */ /* 0x000fe20000010000 */
[----:B------:R-:W-:Y:S01]  /*21f30*/  FADD.FTZ R2, R154, R2 ;  /* 0x000000029a027221 */ /* 0x000fe20000010000 */
[----:B------:R3:W-:Y:S01]  /*21f40*/  MUFU.EX2 R45, R9 ;  /* 0x00000009002d7308 */ /* 0x0007e20000000800 */
[-CC-:B------:R-:W-:Y:S01]  /*21f50*/  FFMA.FTZ R11, R190, R0.reuse, -R3.reuse ;  /* 0x00000000be0b7223 */ /* 0x180fe20000010803 */
[----:B------:R-:W-:Y:S01]  /*21f60*/  FADD.FTZ R8, R110, R8 ;  /* 0x000000086e087221 */ /* 0x000fe20000010000 */
[----:B------:R-:W-:Y:S01]  /*21f70*/  FADD.FTZ R2, R155, R2 ;  /* 0x000000029b027221 */ /* 0x000fe20000010000 */
[----:B------:R-:W-:Y:S02]  /*21f80*/  MUFU.EX2 R63, R219 ;  /* 0x000000db003f7308 */ /* 0x000fe40000000800 */
[----:B------:R-:W-:Y:S01]  /*21f90*/  FADD.FTZ R8, R111, R8 ;  /* 0x000000086f087221 */ /* 0x000fe20000010000 */
[----:B------:R-:W-:Y:S01]  /*21fa0*/  FADD.FTZ R2, R106, R2 ;  /* 0x000000026a027221 */ /* 0x000fe20000010000 */
[----:B------:R-:W4:Y:S01]  /*21fb0*/  MUFU.EX2 R69, R235 ;  /* 0x000000eb00457308 */ /* 0x000f220000000800 */
[----:B---3--:R-:W-:-:S03]  /*21fc0*/  FFMA.FTZ R9, R169, R0, -R3 ;  /* 0x00000000a9097223 */ /* 0x008fc60000010803 */
[----:B------:R-:W-:Y:S04]  /*21fd0*/  MUFU.EX2 R62, R234 ;  /* 0x000000ea003e7308 */ /* 0x000fe80000000800 */
[----:B------:R-:W3:Y:S04]  /*21fe0*/  MUFU.EX2 R68, R239 ;  /* 0x000000ef00447308 */ /* 0x000ee80000000800 */
[----:B------:R-:W-:Y:S04]  /*21ff0*/  MUFU.EX2 R46, R11 ;  /* 0x0000000b002e7308 */ /* 0x000fe80000000800 */
[----:B------:R5:W2:Y:S01]  /*22000*/  MUFU.EX2 R44, R9 ;  /* 0x00000009002c7308 */ /* 0x000aa20000000800 */
        /* <DEDUP_REMOVED lines=9> */
[----:B------:R-:W-:Y:S01]  /*220a0*/  FADD.FTZ R2, R143, R2 ;  /* 0x000000028f027221 */ /* 0x000fe20000010000 */
[----:B-----5:R-:W-:-:S05]  /*220b0*/  FFMA.FTZ R9, R171, R0, -R3 ;  /* 0x00000000ab097223 */ /* 0x020fca0000010803 */
[C---:B------:R-:W-:Y:S01]  /*220c0*/  HMMA.16816.F32.BF16 R48, R4.reuse, R22, R48 ;  /* 0x000000160430723c */ /* 0x040fe20000041830 */
[----:B------:R-:W5:Y:S07]  /*220d0*/  LDSM.16.MT88.4 R20, [R160+0x11000] ;  /* 0x01100000a014783b */ /* 0x000f6e0000004200 */
[----:B-1----:R-:W-:Y:S01]  /*220e0*/  HMMA.16816.F32.BF16 R40, R4, R16, R40 ;  /* 0x000000100428723c */ /* 0x002fe20000041828 */
[----:B------:R-:W-:-:S07]  /*220f0*/  FADD.FTZ R8, R94, R8 ;  /* 0x000000085e087221 */ /* 0x000fce0000010000 */
[C---:B------:R-:W-:Y:S08]  /*22100*/  HMMA.16816.F32.BF16 R36, R4.reuse, R18, R36 ;  /* 0x000000120424723c */ /* 0x040ff00000041824 */
[----:B------:R-:W-:Y:S01]  /*22110*/  HMMA.16816.F32.BF16 R24, R4, R26, R52 ;  /* 0x0000001a0418723c */ /* 0x000fe20000041834 */
[----:B----4-:R-:W-:Y:S01]  /*22120*/  F2FP.BF16.F32.PACK_AB R4, R69, R63 ;  /* 0x0000003f4504723e */ /* 0x010fe200000010ff */
[----:B------:R-:W-:Y:S01]  /*22130*/  FADD.FTZ R2, R91, R2 ;  /* 0x000000025b027221 */ /* 0x000fe20000010000 */
[----:B---3--:R-:W-:Y:S01]  /*22140*/  F2FP.BF16.F32.PACK_AB R6, R68, R62 ;  /* 0x0000003e4406723e */ /* 0x008fe200000010ff */
[--C-:B------:R-:W-:Y:S01]  /*22150*/  FFMA.FTZ R11, R174, R0, -R3.reuse ;  /* 0x00000000ae0b7223 */ /* 0x100fe20000010803 */
[----:B------:R-:W-:Y:S01]  /*22160*/  F2FP.BF16.F32.PACK_AB R5, R47, R45 ;  /* 0x0000002d2f05723e */ /* 0x000fe200000010ff */
[----:B------:R-:W-:Y:S01]  /*22170*/  FADD.FTZ R8, R93, R8 ;  /* 0x000000085d087221 */ /* 0x000fe20000010000 */
[----:B--2---:R-:W-:Y:S01]  /*22180*/  F2FP.BF16.F32.PACK_AB R7, R44, R46 ;  /* 0x0000002e2c07723e */ /* 0x004fe200000010ff */
[----:B------:R-:W1:Y:S02]  /*22190*/  LDSM.16.MT88.4 R16, [R152+0x11000] ;  /* 0x011000009810783b */ /* 0x000e640000004200 */
[----:B------:R-:W-:Y:S02]  /*221a0*/  MUFU.EX2 R11, R11 ;  /* 0x0000000b000b7308 */ /* 0x000fe40000000800 */
[----:B------:R-:W-:Y:S02]  /*221b0*/  LDSM.16.MT88.4 R160, [R160+0x11800] ;  /* 0x01180000a0a0783b */ /* 0x000fe40000004200 */
[----:B------:R-:W-:Y:S01]  /*221c0*/  HMMA.16816.F32.BF16 R32, R4, R14, R32 ;  /* 0x0000000e0420723c */ /* 0x000fe20000041820 */
[----:B------:R2:W-:Y:S01]  /*221d0*/  MUFU.EX2 R15, R9 ;  /* 0x00000009000f7308 */ /* 0x0005e20000000800 */
[----:B------:R-:W-:Y:S01]  /*221e0*/  LDSM.16.MT88.4 R152, [R152+0x11800] ;  /* 0x011800009898783b */ /* 0x000fe20000004200 */
[-CC-:B--2---:R-:W-:Y:S01]  /*221f0*/  FFMA.FTZ R9, R175, R0.reuse, -R3.reuse ;  /* 0x00000000af097223 */ /* 0x184fe20000010803 */
[----:B------:R-:W-:Y:S01]  /*22200*/  FFMA.FTZ R3, R182, R0, -R3 ;  /* 0x00000000b6037223 */ /* 0x000fe20000010803 */
[----:B------:R-:W-:Y:S01]  /*22210*/  FADD.FTZ R0, R92, R2 ;  /* 0x000000025c007221 */ /* 0x000fe20000010000 */
[----:B------:R-:W-:-:S03]  /*22220*/  FADD.FTZ R2, R95, R8 ;  /* 0x000000085f027221 */ /* 0x000fc60000010000 */
[----:B------:R-:W-:Y:S01]  /*22230*/  FADD.FTZ R0, R96, R0 ;  /* 0x0000000060007221 */ /* 0x000fe20000010000 */
[----:B------:R-:W-:-:S03]  /*22240*/  FADD.FTZ R2, R97, R2 ;  /* 0x0000000261027221 */ /* 0x000fc60000010000 */
[----:B------:R-:W-:Y:S01]  /*22250*/  FADD.FTZ R0, R144, R0 ;  /* 0x0000000090007221 */ /* 0x000fe20000010000 */
[----:B------:R-:W-:Y:S01]  /*22260*/  FADD.FTZ R2, R86, R2 ;  /* 0x0000000256027221 */ /* 0x000fe20000010000 */
[C---:B-----5:R-:W-:Y:S08]  /*22270*/  HMMA.16816.F32.BF16 R56, R4.reuse, R20, R56 ;  /* 0x000000140438723c */ /* 0x060ff00000041838 */
[----:B------:R-:W-:Y:S01]  /*22280*/  HMMA.16816.F32.BF16 R48, R4, R22, R48 ;  /* 0x000000160430723c */ /* 0x000fe20000041830 */
[----:B------:R-:W-:Y:S01]  /*22290*/  FADD.FTZ R0, R84, R0 ;  /* 0x0000000054007221 */ /* 0x000fe20000010000 */
[----:B------:R-:W-:Y:S01]  /*222a0*/  FADD.FTZ R2, R85, R2 ;  /* 0x0000000255027221 */ /* 0x000fe20000010000 */
[----:B------:R-:W2:Y:S02]  /*222b0*/  LDSM.16.MT88.4 R20, [R148+0x7000] ;  /* 0x007000009414783b */ /* 0x000ea40000004200 */
[----:B------:R-:W-:Y:S01]  /*222c0*/  FADD.FTZ R0, R87, R0 ;  /* 0x0000000057007221 */ /* 0x000fe20000010000 */
[----:B------:R-:W-:-:S02]  /*222d0*/  FADD.FTZ R2, R90, R2 ;  /* 0x000000025a027221 */ /* 0x000fc40000010000 */
[----:B------:R-:W-:Y:S01]  /*222e0*/  HMMA.16816.F32.BF16 R28, R4, R12, R28 ;  /* 0x0000000c041c723c */ /* 0x000fe2000004181c */
[----:B------:R-:W-:Y:S01]  /*222f0*/  FADD.FTZ R0, R88, R0 ;  /* 0x0000000058007221 */ /* 0x000fe20000010000 */
[----:B------:R-:W-:-:S06]  /*22300*/  FADD.FTZ R2, R89, R2 ;  /* 0x0000000259027221 */ /* 0x000fcc0000010000 */
[----:B-1----:R-:W-:Y:S01]  /*22310*/  HMMA.16816.F32.BF16 R40, R4, R16, R40 ;  /* 0x000000100428723c */ /* 0x002fe20000041828 */
[----:B------:R-:W-:Y:S01]  /*22320*/  FADD.FTZ R0, R158, R0 ;  /* 0x000000009e007221 */ /* 0x000fe20000010000 */
[----:B------:R-:W-:Y:S01]  /*22330*/  FADD.FTZ R2, R78, R2 ;  /* 0x000000024e027221 */ /* 0x000fe20000010000 */
[----:B------:R-:W-:Y:S01]  /*22340*/  MUFU.EX2 R9, R9 ;  /* 0x0000000900097308 */ /* 0x000fe20000000800 */
        /* <DEDUP_REMOVED lines=20> */
[----:B------:R-:W4:Y:S02]  /*22490*/  MUFU.EX2 R16, R243 ;  /* 0x000000f300107308 */ /* 0x000f240000000800 */
[----:B------:R-:W-:Y:S01]  /*224a0*/  FADD.FTZ R0, R47, R0 ;  /* 0x000000002f007221 */ /* 0x000fe20000010000 */
[----:B------:R-:W-:Y:S01]  /*224b0*/  FADD.FTZ R2, R62, R2 ;  /* 0x000000023e027221 */ /* 0x000fe20000010000 */
[----:B------:R-:W5:Y:S02]  /*224c0*/  MUFU.EX2 R13, R242 ;  /* 0x000000f2000d7308 */ /* 0x000f640000000800 */
[----:B------:R-:W-:Y:S01]  /*224d0*/  FADD.FTZ R0, R46, R0 ;  /* 0x000000002e007221 */ /* 0x000fe20000010000 */
[----:B------:R-:W-:Y:S01]  /*224e0*/  FADD.FTZ R2, R68, R2 ;  /* 0x0000000244027221 */ /* 0x000fe20000010000 */
[----:B------:R-:W1:Y:S02]  /*224f0*/  MUFU.EX2 R14, R247 ;  /* 0x000000f7000e7308 */ /* 0x000e640000000800 */
[----:B------:R-:W-:Y:S01]  /*22500*/  FADD.FTZ R0, R44, R0 ;  /* 0x000000002c007221 */ /* 0x000fe20000010000 */
[----:B------:R-:W-:Y:S01]  /*22510*/  HMMA.16816.F32.BF16 R36, R4, R18, R36 ;  /* 0x000000120424723c */ /* 0x000fe20000041824 */
[----:B------:R-:W1:Y:S01]  /*22520*/  MUFU.EX2 R3, R3 ;  /* 0x0000000300037308 */ /* 0x000e620000000800 */
[----:B---3--:R-:W-:Y:S01]  /*22530*/  FADD.FTZ R2, R12, R2 ;  /* 0x000000020c027221 */ /* 0x008fe20000010000 */
[----:B------:R-:W-:-:S05]  /*22540*/  FADD.FTZ R0, R15, R0 ;  /* 0x000000000f007221 */ /* 0x000fca0000010000 */
[----:B--2---:R-:W-:Y:S01]  /*22550*/  HMMA.16816.F32.BF16 R140, R4, R20, R64 ;  /* 0x00000014048c723c */ /* 0x004fe20000041840 */
[----:B----4-:R-:W-:Y:S01]  /*22560*/  FADD.FTZ R2, R16, R2 ;  /* 0x0000000210027221 */ /* 0x010fe20000010000 */
[----:B------:R-:W-:-:S06]  /*22570*/  FADD.FTZ R0, R11, R0 ;  /* 0x000000000b007221 */ /* 0x000fcc0000010000 */
[----:B------:R-:W-:Y:S01]  /*22580*/  HMMA.16816.F32.BF16 R24, R4, R22, R24 ;  /* 0x000000160418723c */ /* 0x000fe20000041818 */
[----:B------:R-:W2:Y:S01]  /*22590*/  LDSM.16.MT88.4 R4, [R148+0x7800] ;  /* 0x007800009404783b */ /* 0x000ea20000004200 */
[----:B------:R-:W-:Y:S01]  /*225a0*/  ISETP.GT.AND P0, PT, R251, R246, PT ;  /* 0x000000f6fb00720c */ /* 0x000fe20003f04270 */
[----:B-----5:R-:W-:Y:S01]  /*225b0*/  FADD.FTZ R2, R13, R2 ;  /* 0x000000020d027221 */ /* 0x020fe20000010000 */
[----:B------:R-:W-:-:S03]  /*225c0*/  FADD.FTZ R0, R9, R0 ;  /* 0x0000000009007221 */ /* 0x000fc60000010000 */
[----:B-1----:R-:W-:Y:S01]  /*225d0*/  FADD.FTZ R2, R14, R2 ;  /* 0x000000020e027221 */ /* 0x002fe20000010000 */
[----:B------:R-:W-:-:S04]  /*225e0*/  FADD.FTZ R0, R3, R0 ;  /* 0x0000000003007221 */ /* 0x000fc80000010000 */
[----:B------:R-:W-:Y:S04]  /*225f0*/  STL [R1+0x38], R2 ;  /* 0x0000380201007387 */ /* 0x000fe80000100800 */
[----:B------:R1:W-:Y:S01]  /*22600*/  STL [R1+0x50], R0 ;  /* 0x0000500001007387 */ /* 0x0003e20000100800 */
[----:B------:R-:W-:Y:S02]  /*22610*/  F2FP.BF16.F32.PACK_AB R136, R16, R12 ;  /* 0x0000000c1088723e */ /* 0x000fe400000010ff */
[----:B------:R-:W-:Y:S02]  /*22620*/  F2FP.BF16.F32.PACK_AB R138, R14, R13 ;  /* 0x0000000d0e8a723e */ /* 0x000fe400000010ff */
[----:B------:R-:W-:Y:S02]  /*22630*/  F2FP.BF16.F32.PACK_AB R137, R11, R15 ;  /* 0x0000000f0b89723e */ /* 0x000fe400000010ff */
[----:B------:R-:W-:Y:S01]  /*22640*/  F2FP.BF16.F32.PACK_AB R139, R3, R9 ;  /* 0x00000009038b723e */ /* 0x000fe200000010ff */
[----:B-1----:R-:W-:-:S05]  /*22650*/  @P0 VIADD R0, R250, 0xfffffffd ;  /* 0xfffffffdfa000836 */ /* 0x002fca0000000000 */
[----:B------:R3:W-:Y:S01]  /*22660*/  @P0 STL [R1+0x2c], R0 ;  /* 0x00002c0001000387 */ /* 0x0007e20000100800 */
[----:B------:R-:W-:Y:S01]  /*22670*/  HMMA.16816.F32.BF16 R164, R136, R160, R56 ;  /* 0x000000a088a4723c */ /* 0x000fe20000041838 */
[--C-:B------:R-:W-:Y:S02]  /*22680*/  IMAD.MOV.U32 R90, RZ, RZ, R109.reuse ;  /* 0x000000ffff5a7224 */ /* 0x100fe400078e006d */
[----:B------:R-:W-:-:S05]  /*22690*/  @P0 IMAD.MOV.U32 R90, RZ, RZ, R109 ;  /* 0x000000ffff5a0224 */ /* 0x000fca00078e006d */
[----:B------:R-:W-:Y:S01]  /*226a0*/  HMMA.16816.F32.BF16 R156, R136, R152, R40 ;  /* 0x00000098889c723c */ /* 0x000fe20000041828 */
[----:B------:R-:W-:Y:S02]  /*226b0*/  IMAD.MOV.U32 R168, RZ, RZ, R251 ;  /* 0x000000ffffa87224 */ /* 0x000fe400078e00fb */
[----:B------:R-:W-:-:S05]  /*226c0*/  IMAD.SHL.U32 R42, R209, 0x8, RZ ;  /* 0x00000008d12a7824 */ /* 0x000fca00078e00ff */
[C---:B------:R-:W-:Y:S08]  /*226d0*/  HMMA.16816.F32.BF16 R148, R136.reuse, R144, R28 ;  /* 0x000000908894723c */ /* 0x040ff0000004181c */
[C---:B------:R-:W-:Y:S08]  /*226e0*/  HMMA.16816.F32.BF16 R160, R136.reuse, R162, R48 ;  /* 0x000000a288a0723c */ /* 0x040ff00000041830 */
[----:B------:R-:W-:Y:S01]  /*226f0*/  HMMA.16816.F32.BF16 R152, R136, R154, R36 ;  /* 0x0000009a8898723c */ /* 0x000fe20000041824 */
[----:B------:R-:W-:-:S02]  /*22700*/  IMAD.MOV.U32 R37, RZ, RZ, R172 ;  /* 0x000000ffff257224 */ /* 0x000fc400078e00ac */
[----:B------:R-:W-:-:S05]  /*22710*/  @P0 IMAD.MOV.U32 R37, RZ, RZ, R172 ;  /* 0x000000ffff250224 */ /* 0x000fca00078e00ac */
[C---:B------:R-:W-:Y:S08]  /*22720*/  HMMA.16816.F32.BF16 R144, R136.reuse, R146, R32 ;  /* 0x000000928890723c */ /* 0x040ff00000041820 */
[C---:B--2---:R-:W-:Y:S08]  /*22730*/  HMMA.16816.F32.BF16 R140, R136.reuse, R4, R140 ;  /* 0x00000004888c723c */ /* 0x044ff0000004188c */
[----:B------:R-:W-:Y:S01]  /*22740*/  HMMA.16816.F32.BF16 R136, R136, R6, R24 ;  /* 0x000000068888723c */ /* 0x000fe20000041818 */
[----:B------:R-:W-:-:S04]  /*22750*/  NOP ;  /* 0x0000000000007918 */ /* 0x000fc80000000000 */
[----:B---3--:R-:W-:-:S15]  /*22760*/  @P0 BRA `(.L_x_6485) ;  /* 0x0000000000080947 */ /* 0x008fde0003800000 */
.L_x_6476:
[----:B-1----:R-:W-:-:S05]  /*22770*/  IADD3 R0, PT, PT, R168, -0x1, RZ ;  /* 0xffffffffa8007810 */ /* 0x002fca0007ffe0ff */
[----:B------:R1:W-:Y:S02]  /*22780*/  STL [R1+0x2c], R0 ;  /* 0x00002c0001007387 */ /* 0x0003e40000100800 */
.L_x_6485:
[----:B------:R-:W-:Y:S05]  /*22790*/  BSYNC B2 ;  /* 0x0000000000027941 */ /* 0x000fea0003800000 */
.L_x_6475:
[----:B------:R-:W2:Y:S04]  /*227a0*/  LDL R2, [R1+0x64] ;  /* 0x0000640001027983 */ /* 0x000ea80000100800 */
[----:B-1----:R-:W2:Y:S02]  /*227b0*/  LDL R0, [R1+0x2c] ;  /* 0x00002c0001007983 */ /* 0x002ea40000100800 */
[----:B--2---:R-:W-:-:S13]  /*227c0*/  ISETP.GE.AND P0, PT, R0, R2, PT ;  /* 0x000000020000720c */ /* 0x004fda0003f06270 */
[----:B------:R-:W-:Y:S05]  /*227d0*/  @!P0 BRA `(.L_x_6486) ;  /* 0x00000078003c8947 */ /* 0x000fea0003800000 */
[----:B------:R-:W2:Y:S01]  /*227e0*/  LDL.64 R2, [R1+0x58] ;  /* 0x0000580001027983 */ /* 0x000ea20000100a00 */
[C---:B------:R-:W-:Y:S01]  /*227f0*/  SHF.L.U64.HI R233, R60.reuse, 0x5, R61 ;  /* 0x000000053ce97819 */ /* 0x040fe2000001023d */
[----:B------:R-:W-:Y:S02]  /*22800*/  IMAD.SHL.U32 R232, R60, 0x20, RZ ;  /* 0x000000203ce87824 */ /* 0x000fe400078e00ff */
[----:B------:R-:W-:Y:S01]  /*22810*/  IMAD.MOV.U32 R132, RZ, RZ, R90 ;  /* 0x000000ffff847224 */ /* 0x000fe200078e005a */
[----:B--2---:R-:W-:Y:S01]  /*22820*/  ISETP.NE.U32.AND P0, PT, R2, RZ, PT ;  /* 0x000000ff0200720c */ /* 0x004fe20003f05070 */
[----:B------:R-:W-:-:S03]  /*22830*/  IMAD.MOV.U32 R2, RZ, RZ, R37 ;  /* 0x000000ffff027224 */ /* 0x000fc600078e0025 */
[----:B------:R-:W-:-:S04]  /*22840*/  ISETP.NE.AND.EX P0, PT, R3, RZ, PT, P0 ;  /* 0x000000ff0300720c */ /* 0x000fc80003f05300 */
[----:B------:R-:W-:-:S05]  /*22850*/  P2R R0, PR, RZ, 0x1 ;  /* 0x00000001ff007803 */ /* 0x000fca0000000000 */
[----:B------:R1:W-:Y:S04]  /*22860*/  STL [R1+0x3c], R0 ;  /* 0x00003c0001007387 */ /* 0x0003e80000100800 */
.L_x_6493:
[----:B-12---:R-:W2:Y:S01]  /*22870*/  LDL R0, [R1+0x3c] ;  /* 0x00003c0001007983 */ /* 0x006ea20000100800 */
[----:B------:R-:W-:Y:S04]  /*22880*/  DEPBAR.LE SB0, 0x0 ;  /* 0x000080000000791a */ /* 0x000fe80000000000 */
[----:B------:R-:W3:Y:S01]  /*22890*/  LDL R6, [R1+0x4c] ;  /* 0x00004c0001067983 */ /* 0x000ee20000100800 */
[----:B------:R-:W-:Y:S05]  /*228a0*/  WARPSYNC.ALL ;  /* 0x0000000000007948 */ /* 0x000fea0003800000 */
[----:B------:R-:W4:Y:S01]  /*228b0*/  LDL R5, [R1+0x48] ;  /* 0x0000480001057983 */ /* 0x000f220000100800 */
[----:B------:R-:W-:Y:S01]  /*228c0*/  BSSY.RECONVERGENT B0, `(.L_x_6487) ;  /* 0x0000054000007945 */ /* 0x000fe20003800200 */
[----:B------:R-:W-:Y:S06]  /*228d0*/  BAR.SYNC.DEFER_BLOCKING 0x0 ;  /* 0x0000000000007b1d */ /* 0x000fec0000010000 */
[----:B------:R1:W5:Y:S04]  /*228e0*/  LDL R236, [R1+0x2c] ;  /* 0x00002c0001ec7983 */ /* 0x0003680000100800 */
[----:B------:R1:W5:Y:S01]  /*228f0*/  LDL.64 R234, [R1+0x30] ;  /* 0x0000300001ea7983 */ /* 0x0003620000100a00 */
[----:B--2---:R-:W-:Y:S02]  /*22900*/  ISETP.NE.AND P1, PT, R0, RZ, PT ;  /* 0x000000ff0000720c */ /* 0x004fe40003f25270 */
[----:B---3--:R-:W-:Y:S02]  /*22910*/  MOV R14, R6 ;  /* 0x00000006000e7202 */ /* 0x008fe40000000f00 */
[----:B----4-:R-:W-:Y:S09]  /*22920*/  MOV R13, R5 ;  /* 0x00000005000d7202 */ /* 0x010ff20000000f00 */
        /* <DEDUP_REMOVED lines=13> */
[----:B------:R-:W2:Y:S04]  /*22a00*/  LD.E R3, desc[UR4][R134.64+0x170] ;  /* 0x0001700486037980 */ /* 0x000ea8000c101900 */
[----:B-1----:R-:W-:Y:S02]  /*22a10*/  IABS R6, R9 ;  /* 0x0000000900067213 */ /* 0x002fe40000000000 */
[C---:B------:R-:W-:Y:S04]  /*22a20*/  IADD3 R10, PT, PT, R9.reuse, 0x100, RZ ;  /* 0x00000100090a7810 */ /* 0x040fe80007ffe0ff */
[----:B------:R-:W-:Y:S02]  /*22a30*/  IABS R7, R10 ;  /* 0x0000000a00077213 */ /* 0x000fe40000000000 */
[-C--:B--2---:R-:W-:Y:S02]  /*22a40*/  IABS R0, R3.reuse ;  /* 0x0000000300007213 */ /* 0x084fe40000000000 */
[-C--:B------:R-:W-:Y:S02]  /*22a50*/  IABS R11, R3.reuse ;  /* 0x00000003000b7213 */ /* 0x080fe40000000000 */
[----:B------:R-:W1:Y:S01]  /*22a60*/  I2F.RP R4, R0 ;  /* 0x0000000000047306 */ /* 0x000e620000209400 */
[----:B------:R-:W-:Y:S04]  /*22a70*/  LOP3.LUT R9, R9, R3, RZ, 0x3c, !PT ;  /* 0x0000000309097212 */ /* 0x000fe800078e3cff */
        /* <DEDUP_REMOVED lines=22> */
[-C--:B------:R-:W-:Y:S01]  /*22be0*/  LOP3.LUT R0, R10, R3.reuse, RZ, 0x3c, !PT ;  /* 0x000000030a007212 */ /* 0x080fe200078e3cff */
[----:B------:R-:W2:Y:S03]  /*22bf0*/  LD.E.64 R6, desc[UR4][R134.64+0x40] ;  /* 0x0000400486067980 */ /* 0x000ea6000c101b00 */
[----:B------:R-:W-:Y:S02]  /*22c00*/  ISETP.GE.AND P5, PT, R0, RZ, PT ;  /* 0x000000ff0000720c */ /* 0x000fe40003fa6270 */
[----:B------:R-:W-:Y:S02]  /*22c10*/  @P2 IADD3 R4, PT, PT, R4, 0x1, RZ ;  /* 0x0000000104042810 */ /* 0x000fe40007ffe0ff */
[----:B------:R-:W-:Y:S03]  /*22c20*/  LOP3.LUT R0, RZ, R3, RZ, 0x33, !PT ;  /* 0x00000003ff007212 */ /* 0x000fe600078e33ff */
[----:B------:R-:W-:Y:S02]  /*22c30*/  @!P4 IMAD.MOV R4, RZ, RZ, -R4 ;  /* 0x000000ffff04c224 */ /* 0x000fe400078e0a04 */
[----:B------:R-:W-:Y:S03]  /*22c40*/  @P3 VIADD R5, R5, 0x1 ;  /* 0x0000000105053836 */ /* 0x000fe60000000000 */
[----:B------:R-:W-:Y:S02]  /*22c50*/  SEL R10, R0, R4, !P0 ;  /* 0x00000004000a7207 */ /* 0x000fe40004000000 */
[----:B------:R-:W-:Y:S02]  /*22c60*/  @!P5 IADD3 R5, PT, PT, -R5, RZ, RZ ;  /* 0x000000ff0505d210 */ /* 0x000fe40007ffe1ff */
[-C--:B------:R-:W-:Y:S02]  /*22c70*/  LEA R8, P1, R10, R234.reuse, 0x2 ;  /* 0x000000ea0a087211 */ /* 0x080fe400078210ff */
[----:B------:R-:W-:Y:S02]  /*22c80*/  SEL R0, R0, R5, !P0 ;  /* 0x0000000500007207 */ /* 0x000fe40004000000 */
[-C--:B------:R-:W-:Y:S02]  /*22c90*/  LEA.HI.X.SX32 R9, R10, R235.reuse, 0x2, P1 ;  /* 0x000000eb0a097211 */ /* 0x080fe400008f16ff */
[C---:B------:R-:W-:Y:S03]  /*22ca0*/  LEA R4, P0, R0.reuse, R234, 0x2 ;  /* 0x000000ea00047211 */ /* 0x040fe600078010ff */
[----:B------:R-:W3:Y:S01]  /*22cb0*/  LD.E R12, desc[UR4][R8.64] ;  /* 0x00000004080c7980 */ /* 0x000ee2000c101900 */
        /* <DEDUP_REMOVED lines=20> */
.L_x_6488:
[----:B------:R-:W-:Y:S05]  /*22e00*/  BSYNC.RECONVERGENT B0 ;  /* 0x0000000000007941 */ /* 0x000fea0003800200 */
.L_x_6487:
[----:B--2---:R-:W1:Y:S01]  /*22e10*/  LDL R0, [R1+0x68] ;  /* 0x0000680001007983 */ /* 0x004e620000100800 */
[----:B------:R-:W2:Y:S01]  /*22e20*/  S2UR UR6, SR_CgaCtaId ;  /* 0x00000000000679c3 */ /* 0x000ea20000008800 */
[----:B------:R-:W-:Y:S01]  /*22e30*/  UMOV UR7, 0x400 ;  /* 0x0000040000077882 */ /* 0x000fe20000000000 */
[----:B------:R-:W-:Y:S02]  /*22e40*/  IADD3 R4, P0, PT, R232, R16, RZ ;  /* 0x00000010e8047210 */ /* 0x000fe40007f1e0ff */
[----:B------:R-:W3:Y:S01]  /*22e50*/  LDL R3, [R1+0x48] ;  /* 0x0000480001037983 */ /* 0x000ee20000100800 */
[----:B------:R-:W-:Y:S01]  /*22e60*/  SHF.R.U32.HI R223, RZ, 0x1, R209 ;  /* 0x00000001ffdf7819 */ /* 0x000fe200000116d1 */
[C---:B------:R-:W-:Y:S01]  /*22e70*/  IMAD.SHL.U32 R221, R209.reuse, 0x40, RZ ;  /* 0x00000040d1dd7824 */ /* 0x040fe200078e00ff */
[C---:B------:R-:W-:Y:S01]  /*22e80*/  LOP3.LUT P2, RZ, R209.reuse, 0x4, RZ, 0xc0, !PT ;  /* 0x00000004d1ff7812 */ /* 0x040fe2000784c0ff */
[----:B------:R-:W-:Y:S01]  /*22e90*/  IMAD.SHL.U32 R224, R209, 0x20, RZ ;  /* 0x00000020d1e07824 */ /* 0x000fe200078e00ff */
[----:B------:R-:W-:Y:S01]  /*22ea0*/  BSSY.RECONVERGENT B1, `(.L_x_6489) ;  /* 0x00001aa000017945 */ /* 0x000fe20003800200 */
[----:B------:R-:W-:Y:S03]  /*22eb0*/  IMAD.MOV.U32 R220, RZ, RZ, 0x20 ;  /* 0x00000020ffdc7424 */ /* 0x000fe600078e00ff */
[----:B------:R-:W-:Y:S01]  /*22ec0*/  LOP3.LUT R224, R224, 0x7c00, RZ, 0xc0, !PT ;  /* 0x00007c00e0e07812 */ /* 0x000fe200078ec0ff */
[----:B---3--:R-:W-:Y:S01]  /*22ed0*/  IMAD.MOV.U32 R7, RZ, RZ, R3 ;  /* 0x000000ffff077224 */ /* 0x008fe200078e0003 */
[----:B-1----:R-:W-:Y:S01]  /*22ee0*/  LOP3.LUT R6, R0, 0x38, R209, 0xf8, !PT ;  /* 0x0000003800067812 */ /* 0x002fe200078ef8d1 */
[----:B--2---:R-:W-:Y:S01]  /*22ef0*/  ULEA UR6, UR6, UR7, 0x18 ;  /* 0x0000000706067291 */ /* 0x004fe2000f8ec0ff */
[----:B------:R-:W-:Y:S01]  /*22f00*/  LOP3.LUT R0, R223, 0x8, RZ, 0xc0, !PT ;  /* 0x00000008df007812 */ /* 0x000fe200078ec0ff */
[--C-:B------:R-:W-:Y:S01]  /*22f10*/  IMAD.X R5, R233, 0x1, R7.reuse, P0 ;  /* 0x00000001e9057824 */ /* 0x100fe200000e0607 */
[--C-:B------:R-:W-:Y:S01]  /*22f20*/  LOP3.LUT R6, R6, 0x38, R42.reuse, 0x78, !PT ;  /* 0x0000003806067812 */ /* 0x100fe200078e782a */
[----:B------:R-:W-:Y:S01]  /*22f30*/  IMAD.MOV.U32 R17, RZ, RZ, R7 ;  /* 0x000000ffff117224 */ /* 0x000fe200078e0007 */
[-C--:B------:R-:W-:Y:S02]  /*22f40*/  IADD3 R8, P0, PT, R4, R232.reuse, RZ ;  /* 0x000000e804087210 */ /* 0x080fe40007f1e0ff */
[--C-:B------:R-:W-:Y:S02]  /*22f50*/  LOP3.LUT R6, R6, 0x1e00, R42.reuse, 0xf8, !PT ;  /* 0x00001e0006067812 */ /* 0x100fe400078ef82a */
[----:B------:R-:W-:Y:S01]  /*22f60*/  LOP3.LUT R3, R221, 0x1c0, RZ, 0xc0, !PT ;  /* 0x000001c0dd037812 */ /* 0x000fe200078ec0ff */
[----:B------:R-:W-:Y:S01]  /*22f70*/  IMAD.X R9, R5, 0x1, R233, P0 ;  /* 0x0000000105097824 */ /* 0x000fe200000e06e9 */
[----:B------:R-:W-:Y:S02]  /*22f80*/  LEA R229, R6, UR6, 0x1 ;  /* 0x0000000606e57c11 */ /* 0x000fe4000f8e08ff */
[-C--:B------:R-:W-:Y:S02]  /*22f90*/  IADD3 R14, P0, PT, R8, R232.reuse, RZ ;  /* 0x000000e8080e7210 */ /* 0x080fe40007f1e0ff */
[----:B------:R-:W-:Y:S01]  /*22fa0*/  LOP3.LUT R0, R0, 0x1c0, R221, 0xf8, !PT ;  /* 0x000001c000007812 */ /* 0x000fe200078ef8dd */
[----:B------:R-:W-:Y:S01]  /*22fb0*/  @!PT LDS RZ, [RZ] ;  /* 0x00000000fffff984 */ /* 0x000fe20000000800 */
[----:B------:R-:W-:Y:S01]  /*22fc0*/  @!PT LDS RZ, [RZ] ;  /* 0x00000000fffff984 */ /* 0x000fe20000000800 */
[----:B------:R-:W-:Y:S01]  /*22fd0*/  @!PT LDS RZ, [RZ] ;  /* 0x00000000fffff984 */ /* 0x000fe20000000800 */
[----:B------:R-:W-:Y:S01]  /*22fe0*/  LDGSTS.E.BYPASS.LTC128B.128 [R229+0xa000], desc[UR4][R16.64] ;  /* 0x0a00000010e57fae */ /* 0x000fe2000b981a04 */
[----:B------:R-:W-:Y:S01]  /*22ff0*/  LOP3.LUT R3, R3, 0x8, R209, 0xf8, !PT ;  /* 0x0000000803037812 */ /* 0x000fe200078ef8d1 */
[--C-:B------:R-:W-:Y:S01]  /*23000*/  IMAD.X R15, R9, 0x1, R233.reuse, P0 ;  /* 0x00000001090f7824 */ /* 0x100fe200000e06e9 */
[-C--:B------:R-:W-:Y:S02]  /*23010*/  IADD3 R12, P0, PT, R14, R232.reuse, RZ ;  /* 0x000000e80e0c7210 */ /* 0x080fe40007f1e0ff */
[----:B------:R1:W-:Y:S01]  /*23020*/  LDGSTS.E.BYPASS.LTC128B.128 [R229+0xa800], desc[UR4][R4.64] ;  /* 0x0a80000004e57fae */ /* 0x0003e2000b981a04 */
[--C-:B------:R-:W-:Y:S02]  /*23030*/  LOP3.LUT R222, R0, 0x38, R42.reuse, 0x78, !PT ;  /* 0x0000003800de7812 */ /* 0x100fe400078e782a */
[----:B------:R-:W-:Y:S02]  /*23040*/  LOP3.LUT R3, R3, 0x38, R42, 0x78, !PT ;  /* 0x0000003803037812 */ /* 0x000fe400078e782a */
[----:B------:R2:W-:Y:S01]  /*23050*/  LDGSTS.E.BYPASS.LTC128B.128 [R229+0xb000], desc[UR4][R8.64] ;  /* 0x0b00000008e57fae */ /* 0x0005e2000b981a04 */
[--C-:B------:R-:W-:Y:S01]  /*23060*/  IMAD.X R13, R15, 0x1, R233.reuse, P0 ;  /* 0x000000010f0d7824 */ /* 0x100fe200000e06e9 */
[-C--:B------:R-:W-:Y:S03]  /*23070*/  IADD3 R10, P0, PT, R12, R232.reuse, RZ ;  /* 0x000000e80c0a7210 */ /* 0x080fe60007f1e0ff */
[----:B------:R-:W-:Y:S01]  /*23080*/  LDGSTS.E.BYPASS.LTC128B.128 [R229+0xb800], desc[UR4][R14.64] ;  /* 0x0b8000000ee57fae */ /* 0x000fe2000b981a04 */
[----:B------:R-:W-:Y:S01]  /*23090*/  LOP3.LUT R0, R221, 0x400, RZ, 0xc0, !PT ;  /* 0x00000400dd007812 */ /* 0x000fe200078ec0ff */
[----:B------:R-:W-:Y:S03]  /*230a0*/  IMAD.X R11, R13, 0x1, R233, P0 ;  /* 0x000000010d0b7824 */ /* 0x000fe600000e06e9 */
[----:B------:R3:W-:Y:S01]  /*230b0*/  LDGSTS.E.BYPASS.LTC128B.128 [R229+0xc000], desc[UR4][R12.64] ;  /* 0x0c0000000ce57fae */ /* 0x0007e2000b981a04 */
[----:B------:R-:W-:Y:S01]  /*230c0*/  IADD3 R6, P0, PT, R10, R232, RZ ;  /* 0x000000e80a067210 */ /* 0x000fe20007f1e0ff */
[----:B------:R-:W-:Y:S01]  /*230d0*/  IMAD R0, R3, 0x2, R0 ;  /* 0x0000000203007824 */ /* 0x000fe200078e0200 */
[----:B------:R-:W-:Y:S02]  /*230e0*/  LOP3.LUT R3, R224, 0x200, R221, 0xf8, !PT ;  /* 0x00000200e0037812 */ /* 0x000fe400078ef8dd */
[----:B------:R4:W-:Y:S01]  /*230f0*/  LDGSTS.E.BYPASS.LTC128B.128 [R229+0xc800], desc[UR4][R10.64] ;  /* 0x0c8000000ae57fae */ /* 0x0009e2000b981a04 */
[--C-:B------:R-:W-:Y:S01]  /*23100*/  IMAD.X R7, R11, 0x1, R233.reuse, P0 ;  /* 0x000000010b077824 */ /* 0x100fe200000e06e9 */
[----:B------:R-:W-:Y:S01]  /*23110*/  LOP3.LUT R3, R3, R222, RZ, 0xfc, !PT ;  /* 0x000000de03037212 */ /* 0x000fe200078efcff */
[----:B------:R-:W-:Y:S03]  /*23120*/  VIADD R208, R0, UR6 ;  /* 0x0000000600d07c36 */ /* 0x000fe60008000000 */
[----:B------:R-:W-:Y:S01]  /*23130*/  LDGSTS.E.BYPASS.LTC128B.128 [R229+0xd000], desc[UR4][R6.64] ;  /* 0x0d00000006e57fae */ /* 0x000fe2000b981a04 */
[----:B------:R-:W-:Y:S01]  /*23140*/  LEA R133, R3, UR6, 0x1 ;  /* 0x0000000603857c11 */ /* 0x000fe2000f8e08ff */
[----:B------:R-:W-:Y:S01]  /*23150*/  IMAD.MOV.U32 R3, RZ, RZ, 0x40 ;  /* 0x00000040ff037424 */ /* 0x000fe200078e00ff */
[-C--:B-1----:R-:W-:Y:S04]  /*23160*/  IADD3 R4, P0, PT, R6, R232.reuse, RZ ;  /* 0x000000e806047210 */ /* 0x082fe80007f1e0ff */
[----:B------:R-:W-:Y:S01]  /*23170*/  SEL R3, R3, 0xffffffc0, !P2 ;  /* 0xffffffc003037807 */ /* 0x000fe20005000000 */
[--C-:B------:R-:W-:Y:S01]  /*23180*/  IMAD.X R5, R7, 0x1, R233.reuse, P0 ;  /* 0x0000000107057824 */ /* 0x100fe200000e06e9 */
[-C--:B--2---:R-:W-:Y:S04]  /*23190*/  IADD3 R8, P0, PT, R4, R232.reuse, RZ ;  /* 0x000000e804087210 */ /* 0x084fe80007f1e0ff */
[----:B------:R1:W-:Y:S01]  /*231a0*/  LDGSTS.E.BYPASS.LTC128B.128 [R229+0xd800], desc[UR4][R4.64] ;  /* 0x0d80000004e57fae */ /* 0x0003e2000b981a04 */
[--C-:B------:R-:W-:Y:S01]  /*231b0*/  IMAD.X R9, R5, 0x1, R233.reuse, P0 ;  /* 0x0000000105097824 */ /* 0x100fe200000e06e9 */
[-C--:B---3--:R-:W-:Y:S04]  /*231c0*/  IADD3 R12, P0, PT, R8, R232.reuse, RZ ;  /* 0x000000e8080c7210 */ /* 0x088fe80007f1e0ff */
[----:B------:R-:W-:Y:S01]  /*231d0*/  LDGSTS.E.BYPASS.LTC128B.128 [R229+0xe000], desc[UR4][R8.64] ;  /* 0x0e00000008e57fae */ /* 0x000fe2000b981a04 */
[--C-:B------:R-:W-:Y:S01]  /*231e0*/  IMAD.X R13, R9, 0x1, R233.reuse, P0 ;  /* 0x00000001090d7824 */ /* 0x100fe200000e06e9 */
[-C--:B----4-:R-:W-:Y:S04]  /*231f0*/  IADD3 R10, P0, PT, R12, R232.reuse, RZ ;  /* 0x000000e80c0a7210 */ /* 0x090fe80007f1e0ff */
[----:B------:R2:W-:Y:S01]  /*23200*/  LDGSTS.E.BYPASS.LTC128B.128 [R229+0xe800], desc[UR4][R12.64] ;  /* 0x0e8000000ce57fae */ /* 0x0005e2000b981a04 */
[--C-:B------:R-:W-:Y:S05]  /*23210*/  IMAD.X R11, R13, 0x1, R233.reuse, P0 ;  /* 0x000000010d0b7824 */ /* 0x100fea00000e06e9 */
[----:B------:R-:W-:Y:S01]  /*23220*/  LDGSTS.E.BYPASS.LTC128B.128 [R229+0xf000], desc[UR4][R10.64] ;  /* 0x0f0000000ae57fae */ /* 0x000fe2000b981a04 */
[-C--:B-1----:R-:W-:Y:S05]  /*23230*/  IADD3 R4, P0, PT, R10, R232.reuse, RZ ;  /* 0x000000e80a047210 */ /* 0x082fea0007f1e0ff */
        /* <DEDUP_REMOVED lines=9> */
[--C-:B------:R-:W-:Y:S05]  /*232d0*/  IMAD.X R9, R13, 0x1, R233.reuse, P0 ;  /* 0x000000010d097824 */ /* 0x100fea00000e06e9 */
[----:B------:R2:W-:Y:S01]  /*232e0*/  LDGSTS.E.BYPASS.LTC128B.128 [R229+0x11000], desc[UR4][R8.64] ;  /* 0x1100000008e57fae */ /* 0x0005e2000b981a04 */
[----:B-1----:R-:W-:Y:S05]  /*232f0*/  IADD3 R4, P0, PT, R8, R232, RZ ;  /* 0x000000e808047210 */ /* 0x002fea0007f1e0ff */
[----:B------:R-:W-:Y:S01]  /*23300*/  IMAD.X R5, R9, 0x1, R233, P0 ;  /* 0x0000000109057824 */ /* 0x000fe200000e06e9 */
[----:B------:R-:W-:Y:S04]  /*23310*/  LOP3.LUT P0, RZ, R209, 0x2, RZ, 0xc0, !PT ;  /* 0x00000002d1ff7812 */ /* 0x000fe8000780c0ff */
[----:B------:R1:W-:Y:S01]  /*23320*/  LDGSTS.E.BYPASS.LTC128B.128 [R229+0x11800], desc[UR4][R4.64] ;  /* 0x1180000004e57fae */ /* 0x0003e2000b981a04 */
[----:B------:R-:W-:Y:S04]  /*23330*/  SEL R220, R220, 0xffffffe0, !P0 ;  /* 0xffffffe0dcdc7807 */ /* 0x000fe80004000000 */
[----:B------:R3:W-:Y:S01]  /*23340*/  LDSM.16.M88.4 R128, [R133] ;  /* 0x000000008580783b */ /* 0x0007e20000000200 */
[C-C-:B------:R-:W-:Y:S04]  /*23350*/  IMAD.IADD R172, R133.reuse, 0x1, R220.reuse ;  /* 0x0000000185ac7824 */ /* 0x140fe800078e02dc */
[----:B--2---:R-:W1:Y:S05]  /*23360*/  LDSM.16.M88.4 R8, [R0+UR6+0x2000] ;  /* 0x002000060008783b */ /* 0x004e6a0008000200 */
[----:B------:R-:W2:Y:S05]  /*23370*/  LDSM.16.M88.4 R16, [R0+UR6+0x2800] ;  /* 0x002800060010783b */ /* 0x000eaa0008000200 */
[----:B------:R-:W4:Y:S05]  /*23380*/  LDSM.16.M88.4 R24, [R0+UR6+0x3000] ;  /* 0x003000060018783b */ /* 0x000f2a0008000200 */
[----:B------:R-:W0:Y:S01]  /*23390*/  LDGDEPBAR ;  /* 0x00000000000079af */ /* 0x000e220000000000 */
[--C-:B---3--:R-:W-:Y:S04]  /*233a0*/  IMAD.IADD R133, R133, 0x1, R3.reuse ;  /* 0x0000000185857824 */ /* 0x108fe800078e0203 */
[----:B------:R-:W3:Y:S01]  /*233b0*/  LDSM.16.M88.4 R32, [R0+UR6+0x3800] ;  /* 0x003800060020783b */ /* 0x000ee20008000200 */
[C---:B------:R-:W-:Y:S04]  /*233c0*/  IMAD.IADD R3, R208.reuse, 0x1, R3 ;  /* 0x00000001d0037824 */ /* 0x040fe800078e0203 */
[----:B------:R-:W3:Y:S05]  /*233d0*/  LDSM.16.M88.4 R40, [R0+UR6+0x4000] ;  /* 0x004000060028783b */ /* 0x000eea0008000200 */
[----:B------:R-:W3:Y:S05]  /*233e0*/  LDSM.16.M88.4 R48, [R0+UR6+0x4800] ;  /* 0x004800060030783b */ /* 0x000eea0008000200 */
[----:B------:R-:W3:Y:S05]  /*233f0*/  LDSM.16.M88.4 R56, [R0+UR6+0x5000] ;  /* 0x005000060038783b */ /* 0x000eea0008000200 */
[----:B------:R-:W3:Y:S01]  /*23400*/  LDSM.16.M88.4 R64, [R0+UR6+0x5800] ;  /* 0x005800060040783b */ /* 0x000ee20008000200 */
        /* <DEDUP_REMOVED lines=17> */
[C---:B------:R-:W-:Y:S01]  /*23520*/  HMMA.16816.F32.BF16 R36, R128.reuse, R40, RZ ;  /* 0x000000288024723c */ /* 0x040fe200000418ff */
[----:B-1----:R-:W-:Y:S02]  /*23530*/  IMAD.IADD R0, R208, 0x1, R220 ;  /* 0x00000001d0007824 */ /* 0x002fe400078e02dc */
[C---:B------:R-:W-:Y:S03]  /*23540*/  IMAD.IADD R208, R220.reuse, 0x1, R133 ;  /* 0x00000001dcd07824 */ /* 0x040fe600078e0285 */
[----:B------:R-:W1:Y:S02]  /*23550*/  LDSM.16.M88.4 R176, [R0+0x2000] ;  /* 0x0020000000b0783b */ /* 0x000e640000000200 */
        /* <DEDUP_REMOVED lines=13> */
[----:B------:R-:W-:Y:S07]  /*23630*/  LDSM.16.M88.4 R208, [R208] ;  /* 0x00000000d0d0783b */ /* 0x000fee0000000200 */
        /* <DEDUP_REMOVED lines=44> */
[----:B------:R2:W4:Y:S07]  /*23900*/  LDSM.16.M88.4 R168, [R0+0x8800] ;  /* 0x0088000000a8783b */ /* 0x00052e0000000200 */
[C---:B-1----:R-:W-:Y:S08]  /*23910*/  HMMA.16816.F32.BF16 R76, R172.reuse, R176, R76 ;  /* 0x000000b0ac4c723c */ /* 0x042ff0000004184c */
[C---:B------:R-:W-:Y:S01]  /*23920*/  HMMA.16816.F32.BF16 R80, R172.reuse, R178, R80 ;  /* 0x000000b2ac50723c */ /* 0x040fe20000041850 */
[----:B------:R-:W1:Y:S07]  /*23930*/  LDSM.16.M88.4 R176, [R133] ;  /* 0x0000000085b0783b */ /* 0x000e6e0000000200 */
[C---:B---3--:R-:W-:Y:S03]  /*23940*/  HMMA.16816.F32.BF16 R84, R172.reuse, R180, R84 ;  /* 0x000000b4ac54723c */ /* 0x048fe60000041854 */
[----:B--2---:R-:W-:Y:S05]  /*23950*/  IMAD.IADD R0, R220, 0x1, R3 ;  /* 0x00000001dc007824 */ /* 0x004fea00078e0203 */
[C---:B------:R-:W-:Y:S01]  /*23960*/  HMMA.16816.F32.BF16 R88, R172.reuse, R182, R88 ;  /* 0x000000b6ac58723c */ /* 0x040fe20000041858 */
[----:B------:R-:W2:Y:S05]  /*23970*/  LDSM.16.M88.4 R180, [R3+0x2800] ;  /* 0x0028000003b4783b */ /* 0x000eaa0000000200 */
[----:B------:R-:W-:Y:S02]  /*23980*/  LDSM.16.M88.4 R212, [R0+0x2000] ;  /* 0x0020000000d4783b */ /* 0x000fe40000000200 */
[C---:B----4-:R-:W-:Y:S03]  /*23990*/  HMMA.16816.F32.BF16 R92, R172.reuse, R184, R92 ;  /* 0x000000b8ac5c723c */ /* 0x050fe6000004185c */
[----:B------:R-:W-:Y:S05]  /*239a0*/  LDSM.16.M88.4 R216, [R0+0x2800] ;  /* 0x0028000000d8783b */ /* 0x000fea0000000200 */
[C---:B------:R-:W-:Y:S01]  /*239b0*/  HMMA.16816.F32.BF16 R96, R172.reuse, R186, R96 ;  /* 0x000000baac60723c */ /* 0x040fe20000041860 */
[----:B------:R-:W3:Y:S07]  /*239c0*/  LDSM.16.M88.4 R184, [R3+0x3000] ;  /* 0x0030000003b8783b */ /* 0x000eee0000000200 */
[C---:B------:R-:W-:Y:S08]  /*239d0*/  HMMA.16816.F32.BF16 R100, R172.reuse, R188, R100 ;  /* 0x000000bcac64723c */ /* 0x040ff00000041864 */
[C---:B------:R-:W-:Y:S01]  /*239e0*/  HMMA.16816.F32.BF16 R104, R172.reuse, R190, R104 ;  /* 0x000000beac68723c */ /* 0x040fe20000041868 */
[----:B------:R-:W-:Y:S07]  /*239f0*/  LDSM.16.M88.4 R188, [R3+0x5000] ;  /* 0x0050000003bc783b */ /* 0x000fee0000000200 */
[C---:B------:R-:W-:Y:S08]  /*23a00*/  HMMA.16816.F32.BF16 R108, R172.reuse, R168, R108 ;  /* 0x000000a8ac6c723c */ /* 0x040ff0000004186c */
        /* <DEDUP_REMOVED lines=104> */
[----:B------:R-:W4:Y:S01]  /*24090*/  LDL R133, [R1+0x40] ;  /* 0x0000400001857983 */ /* 0x000f220000100800 */
[----:B--2---:R-:W-:Y:S04]  /*240a0*/  ISETP.NE.U32.AND P0, PT, R236, RZ, PT ;  /* 0x000000ffec00720c */ /* 0x004fe80003f05070 */
[----:B------:R-:W-:Y:S04]  /*240b0*/  ISETP.NE.AND.EX P1, PT, R237, RZ, PT, P0 ;  /* 0x000000ffed00720c */ /* 0x000fe80003f25300 */
[----:B------:R-:W-:Y:S05]  /*240c0*/  P2R R169, PR, RZ, 0x2 ;  /* 0x00000002ffa97803 */ /* 0x000fea0000000000 */
[----:B------:R1:W-:Y:S04]  /*240d0*/  STL [R1+0x3c], R169 ;  /* 0x00003ca901007387 */ /* 0x0003e80000100800 */
[----:B------:R-:W2:Y:S01]  /*240e0*/  @!P1 LD.E R3, desc[UR4][R134.64+0x38] ;  /* 0x0000380486039980 */ /* 0x000ea2000c101900 */
[----:B------:R-:W-:Y:S05]  /*240f0*/  @!P1 IMAD.MOV.U32 R0, RZ, RZ, RZ ;  /* 0x000000ffff009224 */ /* 0x000fea00078e00ff */
[----:B------:R-:W-:Y:S01]  /*24100*/  @!P1 IADD3 R0, P0, PT, RZ, -R0, RZ ;  /* 0x80000000ff009210 */ /* 0x000fe20007f1e0ff */
        /* <DEDUP_REMOVED lines=14> */
[C---:B------:R-:W-:Y:S05]  /*241f0*/  VIADD R174, R173.reuse, 0xffffff00 ;  /* 0xffffff00adae7836 */ /* 0x040fea0000000000 */
        /* <DEDUP_REMOVED lines=29> */
[----:B------:R-:W2:Y:S01]  /*243d0*/  LD.E.64 R170, desc[UR4][R134.64+0x38] ;  /* 0x0000380486aa7980 */ /* 0x000ea2000c101b00 */
[----:B------:R-:W-:Y:S06]  /*243e0*/  LOP3.LUT R3, RZ, R133, RZ, 0x33, !PT ;  /* 0x00000085ff037212 */ /* 0x000fec00078e33ff */
        /* <DEDUP_REMOVED lines=11> */
[----:B------:R1:W3:Y:S01]  /*244a0*/  LD.E R176, desc[UR4][R174.64] ;  /* 0x00000004aeb07980 */ /* 0x0002e2000c101900 */
[----:B------:R-:W-:Y:S03]  /*244b0*/  IMAD R133, R133, R168, -0x100 ;  /* 0xffffff0085857424 */ /* 0x000fe600078e02a8 */
[----:B------:R-:W3:Y:S02]  /*244c0*/  LD.E R175, desc[UR4][R172.64] ;  /* 0x00000004acaf7980 */ /* 0x000ee4000c101900 */
[----:B-1----:R-:W-:Y:S02]  /*244d0*/  SHF.R.S32.HI R174, RZ, 0x1f, R133 ;  /* 0x0000001fffae7819 */ /* 0x002fe40000011485 */
        /* <DEDUP_REMOVED lines=15> */
.L_x_6492:
[----:B------:R-:W-:Y:S05]  /*245d0*/  BSYNC.RECONVERGENT B0 ;  /* 0x0000000000007941 */ /* 0x000fea0003800200 */
.L_x_6491:
[----:B-1----:R-:W3:Y:S01]  /*245e0*/  LDL R133, [R1+0x40] ;  /* 0x0000400001857983 */ /* 0x002ee20000100800 */
[----:B------:R-:W-:Y:S01]  /*245f0*/  IADD3 R170, P0, PT, R0, R178, RZ ;  /* 0x000000b200aa7210 */ /* 0x000fe20007f1e0ff */
[----:B------:R-:W-:Y:S01]  /*24600*/  IMAD.MOV.U32 R172, RZ, RZ, R178 ;  /* 0x000000ffffac7224 */ /* 0x000fe200078e00b2 */
[----:B------:R-:W-:Y:S02]  /*24610*/  SHF.L.U64.HI R3, R230, 0x5, R231 ;  /* 0x00000005e6037819 */ /* 0x000fe400000102e7 */
[-C--:B------:R-:W-:Y:S01]  /*24620*/  IADD3 R168, P1, PT, R170, R0.reuse, RZ ;  /* 0x00000000aaa87210 */ /* 0x080fe20007f3e0ff */
[--C-:B---3--:R-:W-:Y:S02]  /*24630*/  IMAD.MOV.U32 R173, RZ, RZ, R133.reuse ;  /* 0x000000ffffad7224 */ /* 0x108fe400078e0085 */
[----:B------:R-:W-:Y:S01]  /*24640*/  IMAD.X R171, R3, 0x1, R133, P0 ;  /* 0x0000000103ab7824 */ /* 0x000fe200000e0685 */
[-C--:B------:R-:W-:Y:S02]  /*24650*/  IADD3 R174, P0, PT, R168, R0.reuse, RZ ;  /* 0x00000000a8ae7210 */ /* 0x080fe40007f1e0ff */
[----:B------:R-:W-:Y:S01]  /*24660*/  @!PT LDS RZ, [RZ] ;  /* 0x00000000fffff984 */ /* 0x000fe20000000800 */
[----:B------:R-:W-:Y:S01]  /*24670*/  @!PT LDS RZ, [RZ] ;  /* 0x00000000fffff984 */ /* 0x000fe20000000800 */
[----:B------:R-:W-:Y:S01]  /*24680*/  @!PT LDS RZ, [RZ] ;  /* 0x00000000fffff984 */ /* 0x000fe20000000800 */
[----:B------:R1:W-:Y:S01]  /*24690*/  LDGSTS.E.BYPASS.LTC128B.128 [R229+0x2000], desc[UR4][R172.64] ;  /* 0x02000000ace57fae */ /* 0x0003e2000b981a04 */
[--C-:B------:R-:W-:Y:S01]  /*246a0*/  IMAD.X R169, R171, 0x1, R3.reuse, P1 ;  /* 0x00000001aba97824 */ /* 0x100fe200008e0603 */
[-C--:B------:R-:W-:Y:S02]  /*246b0*/  IADD3 R176, P1, PT, R174, R0.reuse, RZ ;  /* 0x00000000aeb07210 */ /* 0x080fe40007f3e0ff */
[----:B------:R3:W-:Y:S01]  /*246c0*/  LDGSTS.E.BYPASS.LTC128B.128 [R229+0x2800], desc[UR4][R170.64] ;  /* 0x02800000aae57fae */ /* 0x0007e2000b981a04 */
[--C-:B------:R-:W-:Y:S01]  /*246d0*/  IMAD.X R175, R169, 0x1, R3.reuse, P0 ;  /* 0x00000001a9af7824 */ /* 0x100fe200000e0603 */
[-C--:B--2---:R-:W-:Y:S02]  /*246e0*/  IADD3 R178, P0, PT, R176, R0.reuse, RZ ;  /* 0x00000000b0b27210 */ /* 0x084fe40007f1e0ff */
[----:B------:R2:W-:Y:S01]  /*246f0*/  LDGSTS.E.BYPASS.LTC128B.128 [R229+0x3000], desc[UR4][R168.64] ;  /* 0x03000000a8e57fae */ /* 0x0005e2000b981a04 */
[--C-:B------:R-:W-:Y:S03]  /*24700*/  IMAD.X R177, R175, 0x1, R3.reuse, P1 ;  /* 0x00000001afb17824 */ /* 0x100fe600008e0603 */
[----:B------:R-:W-:Y:S01]  /*24710*/  LDGSTS.E.BYPASS.LTC128B.128 [R229+0x3800], desc[UR4][R174.64] ;  /* 0x03800000aee57fae */ /* 0x000fe2000b981a04 */
[--C-:B------:R-:W-:Y:S03]  /*24720*/  IMAD.X R179, R177, 0x1, R3.reuse, P0 ;  /* 0x00000001b1b37824 */ /* 0x100fe600000e0603 */
[----:B------:R4:W-:Y:S04]  /*24730*/  LDGSTS.E.BYPASS.LTC128B.128 [R229+0x4000], desc[UR4][R176.64] ;  /* 0x04000000b0e57fae */ /* 0x0009e8000b981a04 */
[----:B------:R5:W-:Y:S01]  /*24740*/  LDGSTS.E.BYPASS.LTC128B.128 [R229+0x4800], desc[UR4][R178.64] ;  /* 0x04800000b2e57fae */ /* 0x000be2000b981a04 */
[-C--:B-1----:R-:W-:Y:S04]  /*24750*/  IADD3 R172, P1, PT, R178, R0.reuse, RZ ;  /* 0x00000000b2ac7210 */ /* 0x082fe80007f3e0ff */
[-C--:B---3--:R-:W-:Y:S01]  /*24760*/  IADD3 R170, P0, PT, R172, R0.reuse, RZ ;  /* 0x00000000acaa7210 */ /* 0x088fe20007f1e0ff */
[--C-:B------:R-:W-:Y:S03]  /*24770*/  IMAD.X R173, R179, 0x1, R3.reuse, P1 ;  /* 0x00000001b3ad7824 */ /* 0x100fe600008e0603 */
[-C--:B--2---:R-:W-:Y:S02]  /*24780*/  IADD3 R168, P1, PT, R170, R0.reuse, RZ ;  /* 0x00000000aaa87210 */ /* 0x084fe40007f3e0ff */
        /* <DEDUP_REMOVED lines=27> */
.L_x_6490:
[----:B------:R-:W-:Y:S05]  /*24940*/  BSYNC.RECONVERGENT B1 ;  /* 0x0000000000017941 */ /* 0x000fea0003800200 */
.L_x_6489:
[----:B------:R-:W-:Y:S01]  /*24950*/  LOP3.LUT R133, R222, 0x200, R221, 0xf8, !PT ;  /* 0x00000200de857812 */ /* 0x000fe200078ef8dd */
[----:B------:R-:W2:Y:S03]  /*24960*/  S2R R0, SR_TID.X ;  /* 0x0000000000007919 */ /* 0x000ea60000002100 */
[----:B------:R-:W-:Y:S01]  /*24970*/  LEA R133, R133, UR6, 0x1 ;  /* 0x0000000685857c11 */ /* 0x000fe2000f8e08ff */
[----:B--2---:R-:W-:Y:S04]  /*24980*/  IMAD.MOV.U32 R209, RZ, RZ, R0 ;  /* 0x000000ffffd17224 */ /* 0x004fe800078e0000 */
[----:B------:R-:W-:Y:S05]  /*24990*/  IMAD.SHL.U32 R0, R209, 0x2, RZ ;  /* 0x00000002d1007824 */ /* 0x000fea00078e00ff */
        /* <DEDUP_REMOVED lines=8> */
[C---:B------:R-:W-:Y:S01]  /*24a20*/  VIADD R247, R3.reuse, 0xb9 ;  /* 0x000000b903f77836 */ /* 0x040fe20000000000 */
[-C--:B------:R-:W-:Y:S01]  /*24a30*/  ISETP.GE.AND P4, PT, R190, R226.reuse, PT ;  /* 0x000000e2be00720c */ /* 0x080fe20003f86270 */
[C---:B------:R-:W-:Y:S01]  /*24a40*/  VIADD R194, R3.reuse, 0x19 ;  /* 0x0000001903c27836 */ /* 0x040fe20000000000 */
[-C--:B------:R-:W-:Y:S01]  /*24a50*/  ISETP.GE.AND P1, PT, R188, R226.reuse, PT ;  /* 0x000000e2bc00720c */ /* 0x080fe20003f26270 */
[----:B------:R-:W-:Y:S01]  /*24a60*/  VIADD R191, R3, 0x10 ;  /* 0x0000001003bf7836 */ /* 0x000fe20000000000 */
[----:B-1----:R-:W-:Y:S01]  /*24a70*/  FSEL R169, R9, -INF , P4 ;  /* 0xff80000009a97808 */ /* 0x002fe20002000000 */
        /* <DEDUP_REMOVED lines=88> */
[----:B------:R-:W-:Y:S01]  /*25000*/  VIADD R249, R3, 0xc0 ;  /* 0x000000c003f97836 */ /* 0x000fe20000000000 */
[-C--:B------:R-:W-:Y:S01]  /*25010*/  ISETP.GE.AND P0, PT, R213, R226.reuse, PT ;  /* 0x000000e2d500720c */ /* 0x080fe20003f06270 */
[----:B------:R-:W-:Y:S01]  /*25020*/  VIADD R183, R3, 0xd1 ;  /* 0x000000d103b77836 */ /* 0x000fe20000000000 */
[----:B------:R-:W-:Y:S01]  /*25030*/  FSEL R45, R45, -INF , P1 ;  /* 0xff8000002d2d7808 */ /* 0x000fe20000800000 */
[C---:B------:R-:W-:Y:S01]  /*25040*/  VIADD R252, R3.reuse, 0xc9 ;  /* 0x000000c903fc7836 */ /* 0x040fe20000000000 */
[----:B--2---:R-:W-:Y:S01]  /*25050*/  FSEL R0, R40, -INF , P3 ;  /* 0xff80000028007808 */ /* 0x004fe20001800000 */
        /* <DEDUP_REMOVED lines=66> */
[----:B------:R-:W-:Y:S01]  /*25480*/  IMAD.MOV.U32 R100, RZ, RZ, R180 ;  /* 0x000000ffff647224 */ /* 0x000fe200078e00b4 */
        /* <DEDUP_REMOVED lines=9> */
[----:B------:R-:W-:Y:S01]  /*25520*/  FSEL R33, R101, -INF , P5 ;  /* 0xff80000065217808 */ /* 0x000fe20002800000 */
[----:B------:R-:W-:Y:S01]  /*25530*/  IMAD.MOV.U32 R101, RZ, RZ, R181 ;  /* 0x000000ffff657224 */ /* 0x000fe200078e00b5 */
[-C--:B------:R-:W-:Y:S02]  /*25540*/  ISETP.GE.AND P6, PT, R177, R226.reuse, PT ;  /* 0x000000e2b100720c */ /* 0x080fe40003fc6270 */
[----:B------:R-:W-:Y:S02]  /*25550*/  FSEL R4, R112, -INF , P0 ;  /* 0xff80000070047808 */ /* 0x000fe40000000000 */
[-C--:B------:R-:W-:Y:S02]  /*25560*/  ISETP.GE.AND P5, PT, R176, R226.reuse, PT ;  /* 0x000000e2b000720c */ /* 0x080fe40003fa6270 */
[-C--:B------:R-:W-:Y:S02]  /*25570*/  ISETP.GE.AND P0, PT, R172, R226.reuse, PT ;  /* 0x000000e2ac00720c */ /* 0x080fe40003f06270 */
[----:B------:R-:W-:Y:S02]  /*25580*/  FSEL R183, R121, -INF , P1 ;  /* 0xff80000079b77808 */ /* 0x000fe40000800000 */
[----:B------:R-:W-:Y:S02]  /*25590*/  FSEL R172, R116, -INF , P3 ;  /* 0xff80000074ac7808 */ /* 0x000fe40001800000 */
[-C--:B------:R-:W-:Y:S02]  /*255a0*/  ISETP.GE.AND P1, PT, R191, R225.reuse, PT ;  /* 0x000000e1bf00720c */ /* 0x080fe40003f26270 */
[----:B------:R-:W-:Y:S02]  /*255b0*/  FSEL R176, R17, -INF , !P4 ;  /* 0xff80000011b07808 */ /* 0x000fe40006000000 */
[----:B------:R-:W-:Y:S02]  /*255c0*/  ISETP.GE.AND P3, PT, R174, R226, PT ;  /* 0x000000e2ae00720c */ /* 0x000fe40003f66270 */
[-C--:B------:R-:W-:Y:S02]  /*255d0*/  ISETP.GE.AND P4, PT, R199, R225.reuse, PT ;  /* 0x000000e1c700720c */ /* 0x080fe40003f86270 */
[----:B------:R-:W-:Y:S02]  /*255e0*/  FSEL R174, R117, -INF , P6 ;  /* 0xff80000075ae7808 */ /* 0x000fe40003000000 */
[-C--:B------:R-:W-:Y:S02]  /*255f0*/  ISETP.GE.AND P6, PT, R188, R225.reuse, PT ;  /* 0x000000e1bc00720c */ /* 0x080fe40003fc6270 */
[----:B------:R-:W-:Y:S02]  /*25600*/  FSEL R179, R168, -INF , !P1 ;  /* 0xff800000a8b37808 */ /* 0x000fe40004800000 */
[----:B------:R-:W-:Y:S02]  /*25610*/  FSEL R168, R12, -INF , !P4 ;  /* 0xff8000000ca87808 */ /* 0x000fe40006000000 */
[----:B------:R-:W-:Y:S02]  /*25620*/  FSEL R173, R120, -INF , P5 ;  /* 0xff80000078ad7808 */ /* 0x000fe40002800000 */
[----:B------:R-:W-:Y:S02]  /*25630*/  FSEL R185, R124, -INF , P0 ;  /* 0xff8000007cb97808 */ /* 0x000fe40000000000 */
[-C--:B------:R-:W-:Y:S02]  /*25640*/  ISETP.GE.AND P4, PT, R204, R225.reuse, PT ;  /* 0x000000e1cc00720c */ /* 0x080fe40003f86270 */
[-C--:B------:R-:W-:Y:S02]  /*25650*/  ISETP.GE.AND P5, PT, R189, R225.reuse, PT ;  /* 0x000000e1bd00720c */ /* 0x080fe40003fa6270 */
[-C--:B------:R-:W-:Y:S02]  /*25660*/  ISETP.GE.AND P0, PT, R190, R225.reuse, PT ;  /* 0x000000e1be00720c */ /* 0x080fe40003f06270 */
[----:B------:R-:W-:Y:S02]  /*25670*/  FSEL R182, R171, -INF , !P6 ;  /* 0xff800000abb67808 */ /* 0x000fe40007000000 */
[----:B------:R-:W-:Y:S02]  /*25680*/  FSEL R184, R125, -INF , P3 ;  /* 0xff8000007db87808 */ /* 0x000fe40001800000 */
[----:B------:R-:W-:Y:S02]  /*25690*/  FSEL R120, R37, -INF , !P4 ;  /* 0xff80000025787808 */ /* 0x000fe40006000000 */
[----:B------:R-:W-:Y:S02]  /*256a0*/  ISETP.GE.AND P3, PT, R192, R225, PT ;  /* 0x000000e1c000720c */ /* 0x000fe40003f66270 */
[----:B------:R-:W-:Y:S02]  /*256b0*/  FSEL R181, R170, -INF , !P5 ;  /* 0xff800000aab57808 */ /* 0x000fe40006800000 */
[----:B------:R-:W-:Y:S02]  /*256c0*/  FSEL R180, R169, -INF , !P0 ;  /* 0xff800000a9b47808 */ /* 0x000fe40004000000 */
[----:B------:R-:W-:Y:S02]  /*256d0*/  FMNMX3.FTZ R37, R2, R187, R182, !PT ;  /* 0x000000bb02257276 */ /* 0x000fe400078100b6 */
[----:B------:R-:W-:Y:S02]  /*256e0*/  ISETP.GE.AND P6, PT, R193, R225, PT ;  /* 0x000000e1c100720c */ /* 0x000fe40003fc6270 */
        /* <DEDUP_REMOVED lines=16> */
[----:B------:R-:W-:Y:S02]  /*257f0*/  FSEL R128, R9, -INF , !P0 ;  /* 0xff80000009807808 */ /* 0x000fe40004000000 */
[-C--:B------:R-:W-:Y:S02]  /*25800*/  ISETP.GE.AND P3, PT, R202, R225.reuse, PT ;  /* 0x000000e1ca00720c */ /* 0x080fe40003f66270 */
[----:B------:R-:W-:Y:S02]  /*25810*/  FMNMX3.FTZ R37, R37, R170, R169, !PT ;  /* 0x000000aa25257276 */ /* 0x000fe400078100a9 */
[-C--:B------:R-:W-:Y:S02]  /*25820*/  ISETP.GE.AND P5, PT, R203, R225.reuse, PT ;  /* 0x000000e1cb00720c */ /* 0x080fe40003fa6270 */
[----:B------:R-:W-:Y:S02]  /*25830*/  FSEL R125, R8, -INF , !P1 ;  /* 0xff800000087d7808 */ /* 0x000fe40004800000 */
[----:B------:R-:W-:Y:S02]  /*25840*/  FMNMX3.FTZ R37, R37, R168, R128, !PT ;  /* 0x000000a825257276 */ /* 0x000fe40007810080 */
[----:B------:R-:W-:Y:S01]  /*25850*/  FSEL R124, R5, -INF , !P3 ;  /* 0xff800000057c7808 */ /* 0x000fe20005800000 */
[----:B------:R-:W-:Y:S01]  /*25860*/  IMAD.MOV.U32 R5, RZ, RZ, R100 ;  /* 0x000000ffff057224 */ /* 0x000fe200078e0064 */
[----:B------:R-:W-:Y:S01]  /*25870*/  FSEL R121, R36, -INF , !P5 ;  /* 0xff80000024797808 */ /* 0x000fe20006800000 */
[----:B------:R-:W-:Y:S01]  /*25880*/  IMAD.MOV.U32 R36, RZ, RZ, R101 ;  /* 0x000000ffff247224 */ /* 0x000fe200078e0065 */
[----:B------:R-:W-:Y:S02]  /*25890*/  ISETP.GE.AND P1, PT, R206, R225, PT ;  /* 0x000000e1ce00720c */ /* 0x000fe40003f26270 */
        /* <DEDUP_REMOVED lines=9> */
[-C--:B------:R-:W-:Y:S02]  /*25930*/  ISETP.GE.AND P0, PT, R211, R225.reuse, PT ;  /* 0x000000e1d300720c */ /* 0x080fe40003f06270 */
[----:B------:R-:W-:Y:S02]  /*25940*/  ISETP.GE.AND P4, PT, R210, R225, PT ;  /* 0x000000e1d200720c */ /* 0x000fe40003f86270 */
[----:B------:R-:W-:Y:S01]  /*25950*/  FSEL R108, R45, -INF , !P5 ;  /* 0xff8000002d6c7808 */ /* 0x000fe20006800000 */
[----:B------:R-:W-:Y:S01]  /*25960*/  VIADD R45, R3, 0xe0 ;  /* 0x000000e0032d7836 */ /* 0x000fe20000000000 */
[----:B------:R-:W-:Y:S02]  /*25970*/  FMNMX3.FTZ R37, R37, R117, R116, !PT ;  /* 0x0000007525257276 */ /* 0x000fe40007810074 */
[----:B------:R-:W-:Y:S01]  /*25980*/  FSEL R112, R44, -INF , !P3 ;  /* 0xff8000002c707808 */ /* 0x000fe20005800000 */
[----:B------:R-:W-:Y:S01]  /*25990*/  VIADD R44, R3, 0xd9 ;  /* 0x000000d9032c7836 */ /* 0x000fe20000000000 */
[----:B------:R-:W-:Y:S02]  /*259a0*/  FSEL R104, R49, -INF , !P0 ;  /* 0xff80000031687808 */ /* 0x000fe40004000000 */
[-C--:B------:R-:W-:Y:S02]  /*259b0*/  ISETP.GE.AND P0, PT, R216, R225.reuse, PT ;  /* 0x000000e1d800720c */ /* 0x080fe40003f06270 */
[-C--:B------:R-:W-:Y:S02]  /*259c0*/  ISETP.GE.AND P1, PT, R212, R225.reuse, PT ;  /* 0x000000e1d400720c */ /* 0x080fe40003f26270 */
[-C--:B------:R-:W-:Y:S02]  /*259d0*/  ISETP.GE.AND P3, PT, R213, R225.reuse, PT ;  /* 0x000000e1d500720c */ /* 0x080fe40003f66270 */
[----:B------:R-:W-:Y:S01]  /*259e0*/  FSEL R105, R48, -INF , !P4 ;  /* 0xff80000030697808 */ /* 0x000fe20006000000 */
[----:B------:R-:W-:Y:S01]  /*259f0*/  VIADD R48, R3, 0xe1 ;  /* 0x000000e103307836 */ /* 0x000fe20000000000 */
[----:B------:R-:W-:Y:S02]  /*25a00*/  FMNMX3.FTZ R37, R37, R112, R108, !PT ;  /* 0x0000007025257276 */ /* 0x000fe4000781006c */
        /* <DEDUP_REMOVED lines=8> */
[----:B------:R-:W-:Y:S02]  /*25a90*/  ISETP.GE.AND P1, PT, R217, R225, PT ;  /* 0x000000e1d900720c */ /* 0x000fe40003f26270 */
        /* <DEDUP_REMOVED lines=12> */
[-C--:B------:R-:W-:Y:S02]  /*25b60*/  ISETP.GE.AND P0, PT, R242, R225.reuse, PT ;  /* 0x000000e1f200720c */ /* 0x080fe40003f06270 */
[-C--:B------:R-:W-:Y:S02]  /*25b70*/  ISETP.GE.AND P3, PT, R235, R225.reuse, PT ;  /* 0x000000e1eb00720c */ /* 0x080fe40003f66270 */
[----:B------:R-:W-:Y:S01]  /*25b80*/  FSEL R52, R65, -INF , !P5 ;  /* 0xff80000041347808 */ /* 0x000fe20006800000 */
[----:B------:R-:W-:Y:S01]  /*25b90*/  VIADD R65, R3, 0xe9 ;  /* 0x000000e903417836 */ /* 0x000fe20000000000 */
[-C--:B------:R-:W-:Y:S02]  /*25ba0*/  ISETP.GE.AND P4, PT, R221, R225.reuse, PT ;  /* 0x000000e1dd00720c */ /* 0x080fe40003f86270 */
[----:B------:R-:W-:Y:S02]  /*25bb0*/  FMNMX3.FTZ R37, R37, R60, R61, !PT ;  /* 0x0000003c25257276 */ /* 0x000fe4000781003d */
[----:B------:R-:W-:Y:S02]  /*25bc0*/  FSEL R72, R72, -INF , !P1 ;  /* 0xff80000048487808 */ /* 0x000fe40004800000 */
[----:B------:R-:W-:Y:S02]  /*25bd0*/  FSEL R89, R89, -INF , !P0 ;  /* 0xff80000059597808 */ /* 0x000fe40004000000 */
[-C--:B------:R-:W-:Y:S02]  /*25be0*/  ISETP.GE.AND P1, PT, R240, R225.reuse, PT ;  /* 0x000000e1f000720c */ /* 0x080fe40003f26270 */
[----:B------:R-:W-:Y:S02]  /*25bf0*/  FSEL R73, R73, -INF , !P3 ;  /* 0xff80000049497808 */ /* 0x000fe40005800000 */
[-C--:B------:R-:W-:Y:S02]  /*25c00*/  ISETP.GE.AND P0, PT, R248, R225.reuse, PT ;  /* 0x000000e1f800720c */ /* 0x080fe40003f06270 */
[----:B------:R-:W-:Y:S02]  /*25c10*/  ISETP.GE.AND P3, PT, R244, R225, PT ;  /* 0x000000e1f400720c */ /* 0x000fe40003f66270 */
[----:B------:R-:W-:Y:S01]  /*25c20*/  FSEL R49, R68, -INF , !P4 ;  /* 0xff80000044317808 */ /* 0x000fe20006000000 */
[----:B------:R-:W-:Y:S01]  /*25c30*/  VIADD R68, R3, 0xf0 ;  /* 0x000000f003447836 */ /* 0x000fe20000000000 */
[----:B------:R-:W-:Y:S02]  /*25c40*/  FMNMX3.FTZ R37, R37, R53, R52, !PT ;  /* 0x0000003525257276 */ /* 0x000fe40007810034 */
[----:B------:R-:W-:Y:S02]  /*25c50*/  FSEL R81, R81, -INF , !P1 ;  /* 0xff80000051517808 */ /* 0x000fe40004800000 */
[----:B------:R-:W-:Y:S02]  /*25c60*/  FSEL R33, R33, -INF , !P0 ;  /* 0xff80000021217808 */ /* 0x000fe40004000000 */
[-C--:B------:R-:W-:Y:S02]  /*25c70*/  ISETP.GE.AND P1, PT, R249, R225.reuse, PT ;  /* 0x000000e1f900720c */ /* 0x080fe40003f26270 */
[----:B------:R-:W-:Y:S02]  /*25c80*/  FSEL R92, R92, -INF , !P3 ;  /* 0xff8000005c5c7808 */ /* 0x000fe40005800000 */
[----:B------:R-:W-:Y:S02]  /*25c90*/  ISETP.GE.AND P0, PT, R44, R225, PT ;  /* 0x000000e12c00720c */ /* 0x000fe40003f06270 */
[----:B------:R-:W-:Y:S02]  /*25ca0*/  FMNMX3.FTZ R37, R37, R49, R69, !PT ;  /* 0x0000003125257276 */ /* 0x000fe40007810045 */
[-C--:B------:R-:W-:Y:S02]  /*25cb0*/  ISETP.GE.AND P5, PT, R236, R225.reuse, PT ;  /* 0x000000e1ec00720c */ /* 0x080fe40003fa6270 */
[-C--:B------:R-:W-:Y:S02]  /*25cc0*/  ISETP.GE.AND P6, PT, R237, R225.reuse, PT ;  /* 0x000000e1ed00720c */ /* 0x080fe40003fc6270 */
[-C--:B------:R-:W-:Y:S02]  /*25cd0*/  ISETP.GE.AND P3, PT, R0, R225.reuse, PT ;  /* 0x000000e10000720c */ /* 0x080fe40003f66270 */
[----:B------:R-:W-:Y:S02]  /*25ce0*/  FSEL R40, R40, -INF , !P1 ;  /* 0xff80000028287808 */ /* 0x000fe40004800000 */
[----:B------:R-:W-:Y:S01]  /*25cf0*/  FSEL R21, R113, -INF , !P0 ;  /* 0xff80000071157808 */ /* 0x000fe20004000000 */
[----:B------:R-:W-:Y:S01]  /*25d00*/  VIADD R113, R3, 0xf9 ;  /* 0x000000f903717836 */ /* 0x000fe20000000000 */
[-C--:B------:R-:W-:Y:S02]  /*25d10*/  ISETP.GE.AND P1, PT, R41, R225.reuse, PT ;  /* 0x000000e12900720c */ /* 0x080fe40003f26270 */
[----:B------:R-:W-:Y:S02]  /*25d20*/  FSEL R76, R76, -INF , !P6 ;  /* 0xff8000004c4c7808 */ /* 0x000fe40007000000 */
[----:B------:R-:W-:Y:S02]  /*25d30*/  FSEL R77, R77, -INF , !P5 ;  /* 0xff8000004d4d7808 */ /* 0x000fe40006800000 */
[----:B------:R-:W-:Y:S02]  /*25d40*/  FMNMX3.FTZ R37, R37, R72, R73, !PT ;  /* 0x0000004825257276 */ /* 0x000fe40007810049 */
[----:B------:R-:W-:Y:S01]  /*25d50*/  FSEL R25, R109, -INF , !P3 ;  /* 0xff8000006d197808 */ /* 0x000fe20005800000 */
[----:B------:R-:W-:Y:S01]  /*25d60*/  VIADD R109, R3, 0xe8 ;  /* 0x000000e8036d7836 */ /* 0x000fe20000000000 */
[-C--:B------:R-:W-:Y:S02]  /*25d70*/  ISETP.GE.AND P6, PT, R241, R225.reuse, PT ;  /* 0x000000e1f100720c */ /* 0x080fe40003fc6270 */
[-C--:B------:R-:W-:Y:S02]  /*25d80*/  ISETP.GE.AND P4, PT, R239, R225.reuse, PT ;  /* 0x000000e1ef00720c */ /* 0x080fe40003f86270 */
[----:B------:R-:W-:Y:S01]  /*25d90*/  FSEL R24, R4, -INF , !P1 ;  /* 0xff80000004187808 */ /* 0x000fe20004800000 */
[----:B------:R-:W-:Y:S01]  /*25da0*/  VIADD R4, R3, 0xf8 ;  /* 0x000000f803047836 */ /* 0x000fe20000000000 */
[----:B------:R-:W-:Y:S02]  /*25db0*/  FMNMX3.FTZ R37, R37, R76, R77, !PT ;  /* 0x0000004c25257276 */ /* 0x000fe4000781004d */
[-C--:B------:R-:W-:Y:S02]  /*25dc0*/  ISETP.GE.AND P1, PT, R65, R225.reuse, PT ;  /* 0x000000e14100720c */ /* 0x080fe40003f26270 */
[----:B------:R-:W-:Y:S02]  /*25dd0*/  FSEL R85, R85, -INF , !P6 ;  /* 0xff80000055557808 */ /* 0x000fe40007000000 */
[----:B------:R-:W-:Y:S02]  /*25de0*/  ISETP.GE.AND P0, PT, R113, R226, PT ;  /* 0x000000e27100720c */ /* 0x000fe40003f06270 */
[-C--:B------:R-:W-:Y:S02]  /*25df0*/  ISETP.GE.AND P6, PT, R245, R225.reuse, PT ;  /* 0x000000e1f500720c */ /* 0x080fe40003fc6270 */
[----:B------:R-:W-:Y:S02]  /*25e00*/  FSEL R84, R84, -INF , !P4 ;  /* 0xff80000054547808 */ /* 0x000fe40006000000 */
[-C--:B------:R-:W-:Y:S02]  /*25e10*/  ISETP.GE.AND P3, PT, R109, R225.reuse, PT ;  /* 0x000000e16d00720c */ /* 0x080fe40003f66270 */
[-C--:B------:R-:W-:Y:S02]  /*25e20*/  ISETP.GE.AND P4, PT, R246, R225.reuse, PT ;  /* 0x000000e1f600720c */ /* 0x080fe40003f86270 */
[-C--:B------:R-:W-:Y:S02]  /*25e30*/  ISETP.GE.AND P5, PT, R243, R225.reuse, PT ;  /* 0x000000e1f300720c */ /* 0x080fe40003fa6270 */
[----:B------:R-:W-:Y:S02]  /*25e40*/  FMNMX3.FTZ R37, R37, R80, R81, !PT ;  /* 0x0000005025257276 */ /* 0x000fe40007810051 */
[----:B------:R-:W-:Y:S01]  /*25e50*/  FSEL R13, R183, -INF , !P1 ;  /* 0xff800000b70d7808 */ /* 0x000fe20004800000 */
[----:B------:R-:W-:Y:S01]  /*25e60*/  IMAD.MOV.U32 R183, RZ, RZ, R45 ;  /* 0x000000ffffb77224 */ /* 0x000fe200078e002d */
[-C--:B------:R-:W-:Y:S02]  /*25e70*/  ISETP.GE.AND P1, PT, R113, R225.reuse, PT ;  /* 0x000000e17100720c */ /* 0x080fe40003f26270 */
[----:B------:R-:W-:Y:S02]  /*25e80*/  FSEL R129, R129, -INF , P0 ;  /* 0xff80000081817808 */ /* 0x000fe40000000000 */
[----:B------:R-:W-:Y:S02]  /*25e90*/  FSEL R96, R96, -INF , !P6 ;  /* 0xff80000060607808 */ /* 0x000fe40007000000 */
[----:B------:R-:W-:Y:S01]  /*25ea0*/  FSEL R16, R173, -INF , !P3 ;  /* 0xff800000ad107808 */ /* 0x000fe20005800000 */
[----:B------:R-:W-:Y:S01]  /*25eb0*/  IMAD.MOV.U32 R173, RZ, RZ, R44 ;  /* 0x000000ffffad7224 */ /* 0x000fe200078e002c */
[-C--:B------:R-:W-:Y:S02]  /*25ec0*/  ISETP.GE.AND P3, PT, R4, R225.reuse, PT ;  /* 0x000000e10400720c */ /* 0x080fe40003f66270 */
[----:B------:R-:W-:Y:S02]  /*25ed0*/  FSEL R93, R93, -INF , !P4 ;  /* 0xff8000005d5d7808 */ /* 0x000fe40006000000 */
[-C--:B------:R-:W-:Y:S02]  /*25ee0*/  ISETP.GE.AND P6, PT, R252, R225.reuse, PT ;  /* 0x000000e1fc00720c */ /* 0x080fe40003fc6270 */
[----:B------:R-:W-:Y:S02]  /*25ef0*/  FSEL R88, R88, -INF , !P5 ;  /* 0xff80000058587808 */ /* 0x000fe40006800000 */
[----:B------:R-:W-:Y:S02]  /*25f00*/  FMNMX3.FTZ R37, R37, R84, R85, !PT ;  /* 0x0000005425257276 */ /* 0x000fe40007810055 */
[----:B------:R-:W-:Y:S02]  /*25f10*/  ISETP.GE.AND P4, PT, R250, R225, PT ;  /* 0x000000e1fa00720c */ /* 0x000fe40003f86270 */
[----:B------:R-:W-:Y:S02]  /*25f20*/  FSEL R129, R129, -INF , !P1 ;  /* 0xff80000081817808 */ /* 0x000fe40004800000 */
[----:B------:R-:W-:Y:S02]  /*25f30*/  ISETP.GE.AND P1, PT, R3, R227, PT ;  /* 0x000000e30300720c */ /* 0x000fe40003f26270 */
[----:B------:R-:W-:Y:S02]  /*25f40*/  FSEL R29, R29, -INF , !P6 ;  /* 0xff8000001d1d7808 */ /* 0x000fe40007000000 */
[----:B------:R-:W-:Y:S01]  /*25f50*/  FSEL R8, R186, -INF , !P3 ;  /* 0xff800000ba087808 */ /* 0x000fe20005800000 */
[----:B------:R-:W-:Y:S01]  /*25f60*/  IMAD.MOV.U32 R186, RZ, RZ, R113 ;  /* 0x000000ffffba7224 */ /* 0x000fe200078e0071 */
[-C--:B------:R-:W-:Y:S01]  /*25f70*/  ISETP.GE.AND P5, PT, R247, R225.reuse, PT ;  /* 0x000000e1f700720c */ /* 0x080fe20003fa6270 */
[----:B------:R-:W-:Y:S01]  /*25f80*/  IMAD.MOV.U32 R113, RZ, RZ, R48 ;  /* 0x000000ffff717224 */ /* 0x000fe200078e0030 */
[----:B------:R-:W-:Y:S02]  /*25f90*/  FMNMX3.FTZ R37, R37, R88, R89, !PT ;  /* 0x0000005825257276 */ /* 0x000fe40007810059 */
[----:B------:R-:W-:Y:S02]  /*25fa0*/  FSEL R32, R32, -INF , !P4 ;  /* 0xff80000020207808 */ /* 0x000fe40006000000 */
[-C--:B------:R-:W-:Y:S02]  /*25fb0*/  ISETP.GE.AND P6, PT, R45, R225.reuse, PT ;  /* 0x000000e12d00720c */ /* 0x080fe40003fc6270 */
[----:B------:R-:W-:Y:S02]  /*25fc0*/  ISETP.GE.AND P4, PT, R48, R225, PT ;  /* 0x000000e13000720c */ /* 0x000fe40003f86270 */
[-C--:B------:R-:W-:Y:S02]  /*25fd0*/  ISETP.GE.AND P3, PT, R190, R227.reuse, PT ;  /* 0x000000e3be00720c */ /* 0x080fe40003f66270 */
[----:B------:R-:W-:Y:S02]  /*25fe0*/  FSEL R48, R6, -INF , P1 ;  /* 0xff80000006307808 */ /* 0x000fe40000800000 */
[-C--:B------:R-:W-:Y:S02]  /*25ff0*/  ISETP.GE.AND P1, PT, R191, R227.reuse, PT ;  /* 0x000000e3bf00720c */ /* 0x080fe40003f26270 */
[----:B------:R-:W-:Y:S02]  /*26000*/  FSEL R97, R97, -INF , !P5 ;  /* 0xff80000061617808 */ /* 0x000fe40006800000 */
[----:B------:R-:W-:Y:S02]  /*26010*/  FMNMX3.FTZ R37, R37, R92, R93, !PT ;  /* 0x0000005c25257276 */ /* 0x000fe4000781005d */
[----:B------:R-:W-:Y:S01]  /*26020*/  FSEL R20, R172, -INF , !P6 ;  /* 0xff800000ac147808 */ /* 0x000fe20007000000 */
[----:B------:R-:W-:Y:S01]  /*26030*/  IMAD.MOV.U32 R172, RZ, RZ, R41 ;  /* 0x000000ffffac7224 */ /* 0x000fe200078e0029 */
[----:B------:R-:W-:Y:S02]  /*26040*/  FSEL R41, R11, -INF , P3 ;  /* 0xff8000000b297808 */ /* 0x000fe40001800000 */
[----:B------:R-:W-:Y:S01]  /*26050*/  FSEL R11, R14, -INF , P1 ;  /* 0xff8000000e0b7808 */ /* 0x000fe20000800000 */
[----:B------:R-:W-:Y:S01]  /*26060*/  IMAD.MOV.U32 R14, RZ, RZ, R36 ;  /* 0x000000ffff0e7224 */ /* 0x000fe200078e0024 */
[----:B------:R-:W-:Y:S01]  /*26070*/  FMNMX3.FTZ R37, R37, R96, R97, !PT ;  /* 0x0000006025257276 */ /* 0x000fe20007810061 */
[----:B------:R-:W2:Y:S01]  /*26080*/  LD.E R36, desc[UR4][R134.64+0xdc] ;  /* 0x0000dc0486247980 */ /* 0x000ea2000c101900 */
[-C--:B------:R-:W-:Y:S02]  /*26090*/  ISETP.GE.AND P1, PT, R195, R227.reuse, PT ;  /* 0x000000e3c300720c */ /* 0x080fe40003f26270 */
[-C--:B------:R-:W-:Y:S02]  /*260a0*/  ISETP.GE.AND P0, PT, R188, R227.reuse, PT ;  /* 0x000000e3bc00720c */ /* 0x080fe40003f06270 */
[----:B------:R-:W-:Y:S02]  /*260b0*/  ISETP.GE.AND P3, PT, R194, R227, PT ;  /* 0x000000e3c200720c */ /* 0x000fe40003f66270 */
[----:B------:R-:W-:Y:S02]  /*260c0*/  FMNMX3.FTZ R37, R37, R40, R33, !PT ;  /* 0x0000002825257276 */ /* 0x000fe40007810021 */
[----:B------:R-:W-:Y:S02]  /*260d0*/  FSEL R22, R22, -INF , P1 ;  /* 0xff80000016167808 */ /* 0x000fe40000800000 */
[----:B------:R-:W-:Y:S02]  /*260e0*/  ISETP.GE.AND P5, PT, R251, R225, PT ;  /* 0x000000e1fb00720c */ /* 0x000fe40003fa6270 */
[----:B------:R-:W-:Y:S01]  /*260f0*/  FSEL R17, R174, -INF , !P4 ;  /* 0xff800000ae117808 */ /* 0x000fe20006000000 */
[----:B------:R-:W-:Y:S01]  /*26100*/  IMAD.MOV.U32 R174, RZ, RZ, R0 ;  /* 0x000000ffffae7224 */ /* 0x000fe200078e0000 */
[----:B------:R-:W-:Y:S02]  /*26110*/  ISETP.GE.AND P1, PT, R199, R227, PT ;  /* 0x000000e3c700720c */ /* 0x000fe40003f26270 */
[----:B------:R-:W-:Y:S02]  /*26120*/  FSEL R45, R7, -INF , P0 ;  /* 0xff800000072d7808 */ /* 0x000fe40000000000 */
[----:B------:R-:W-:Y:S02]  /*26130*/  ISETP.GE.AND P4, PT, R64, R225, PT ;  /* 0x000000e14000720c */ /* 0x000fe40003f86270 */
[----:B------:R-:W-:Y:S02]  /*26140*/  FSEL R7, R19, -INF , P3 ;  /* 0xff80000013077808 */ /* 0x000fe40001800000 */
[-C--:B------:R-:W-:Y:S02]  /*26150*/  ISETP.GE.AND P3, PT, R198, R227.reuse, PT ;  /* 0x000000e3c600720c */ /* 0x080fe40003f66270 */
[----:B------:R-:W-:Y:S02]  /*26160*/  FSEL R28, R28, -INF , !P5 ;  /* 0xff8000001c1c7808 */ /* 0x000fe40006800000 */
[----:B------:R-:W-:Y:S02]  /*26170*/  FMNMX3.FTZ R37, R37, R32, R29, !PT ;  /* 0x0000002025257276 */ /* 0x000fe4000781001d */
[----:B------:R-:W-:Y:S02]  /*26180*/  FSEL R6, R30, -INF , P1 ;  /* 0xff8000001e067808 */ /* 0x000fe40000800000 */
[----:B------:R-:W-:Y:S01]  /*26190*/  FSEL R9, R184, -INF , !P4 ;  /* 0xff800000b8097808 */ /* 0x000fe20006000000 */
[----:B------:R-:W-:Y:S01]  /*261a0*/  IMAD.MOV.U32 R184, RZ, RZ, R4 ;  /* 0x000000ffffb87224 */ /* 0x000fe200078e0004 */
[-C--:B------:R-:W-:Y:S02]  /*261b0*/  ISETP.GE.AND P1, PT, R204, R227.reuse, PT ;  /* 0x000000e3cc00720c */ /* 0x080fe40003f26270 */
[-C--:B------:R-:W-:Y:S02]  /*261c0*/  ISETP.GE.AND P4, PT, R189, R227.reuse, PT ;  /* 0x000000e3bd00720c */ /* 0x080fe40003f86270 */
[----:B------:R-:W-:Y:S02]  /*261d0*/  FMNMX3.FTZ R37, R37, R28, R25, !PT ;  /* 0x0000001c25257276 */ /* 0x000fe40007810019 */
[----:B------:R-:W-:Y:S02]  /*261e0*/  FSEL R27, R27, -INF , P3 ;  /* 0xff8000001b1b7808 */ /* 0x000fe40001800000 */
[-C--:B------:R-:W-:Y:S02]  /*261f0*/  ISETP.GE.AND P3, PT, R203, R227.reuse, PT ;  /* 0x000000e3cb00720c */ /* 0x080fe40003f66270 */
[----:B------:R-:W-:Y:S02]  /*26200*/  FSEL R4, R39, -INF , P1 ;  /* 0xff80000027047808 */ /* 0x000fe40000800000 */
[----:B------:R-:W-:Y:S01]  /*26210*/  FSEL R44, R10, -INF , P4 ;  /* 0xff8000000a2c7808 */ /* 0x000fe20002000000 */
[----:B------:R-:W-:Y:S01]  /*26220*/  IMAD.MOV.U32 R10, RZ, RZ, R5 ;  /* 0x000000ffff0a7224 */ /* 0x000fe200078e0005 */
[-C--:B------:R-:W-:Y:S02]  /*26230*/  ISETP.GE.AND P1, PT, R205, R227.reuse, PT ;  /* 0x000000e3cd00720c */ /* 0x080fe40003f26270 */
[----:B------:R-:W-:Y:S02]  /*26240*/  FMNMX3.FTZ R37, R37, R24, R21, !PT ;  /* 0x0000001825257276 */ /* 0x000fe40007810015 */
[----:B------:R-:W-:Y:S02]  /*26250*/  FSEL R5, R38, -INF , P3 ;  /* 0xff80000026057808 */ /* 0x000fe40001800000 */
[-C--:B------:R-:W-:Y:S02]  /*26260*/  ISETP.GE.AND P3, PT, R206, R227.reuse, PT ;  /* 0x000000e3ce00720c */ /* 0x080fe40003f66270 */
[----:B------:R-:W-:Y:S02]  /*26270*/  FSEL R42, R42, -INF , P1 ;  /* 0xff8000002a2a7808 */ /* 0x000fe40000800000 */
[----:B------:R-:W-:Y:S02]  /*26280*/  ISETP.GE.AND P1, PT, R208, R227, PT ;  /* 0x000000e3d000720c */ /* 0x000fe40003f26270 */
[----:B------:R-:W-:Y:S02]  /*26290*/  ISETP.GE.AND P5, PT, R68, R225, PT ;  /* 0x000000e14400720c */ /* 0x000fe40003fa6270 */
[----:B------:R-:W-:Y:S02]  /*262a0*/  FMNMX3.FTZ R37, R37, R20, R17, !PT ;  /* 0x0000001425257276 */ /* 0x000fe40007810011 */
[----:B------:R-:W-:Y:S02]  /*262b0*/  FSEL R43, R43, -INF , P3 ;  /* 0xff8000002b2b7808 */ /* 0x000fe40001800000 */
[-C--:B------:R-:W-:Y:S02]  /*262c0*/  ISETP.GE.AND P3, PT, R210, R227.reuse, PT ;  /* 0x000000e3d200720c */ /* 0x080fe40003f66270 */
[----:B------:R-:W-:Y:S02]  /*262d0*/  FSEL R47, R47, -INF , P1 ;  /* 0xff8000002f2f7808 */ /* 0x000fe40000800000 */
[----:B------:R-:W-:Y:S01]  /*262e0*/  FSEL R12, R185, -INF , !P5 ;  /* 0xff800000b90c7808 */ /* 0x000fe20006800000 */
[----:B------:R-:W-:Y:S01]  /*262f0*/  IMAD.MOV.U32 R185, RZ, RZ, R64 ;  /* 0x000000ffffb97224 */ /* 0x000fe200078e0040 */
[----:B------:R-:W-:Y:S02]  /*26300*/  FMNMX3.FTZ R37, R37, R16, R13, !PT ;  /* 0x0000001025257276 */ /* 0x000fe4000781000d */
[-C--:B------:R-:W-:Y:S02]  /*26310*/  ISETP.GE.AND P1, PT, R211, R227.reuse, PT ;  /* 0x000000e3d300720c */ /* 0x080fe40003f26270 */
[----:B------:R-:W-:Y:S02]  /*26320*/  FSEL R50, R50, -INF , P3 ;  /* 0xff80000032327808 */ /* 0x000fe40001800000 */
[-C--:B------:R-:W-:Y:S02]  /*26330*/  ISETP.GE.AND P3, PT, R213, R227.reuse, PT ;  /* 0x000000e3d500720c */ /* 0x080fe40003f66270 */
[----:B------:R-:W-:Y:S02]  /*26340*/  FMNMX3.FTZ R37, R37, R12, R9, !PT ;  /* 0x0000000c25257276 */ /* 0x000fe40007810009 */
[----:B------:R-:W-:Y:S02]  /*26350*/  FSEL R51, R51, -INF , P1 ;  /* 0xff80000033337808 */ /* 0x000fe40000800000 */
[-C--:B------:R-:W-:Y:S02]  /*26360*/  ISETP.GE.AND P1, PT, R214, R227.reuse, PT ;  /* 0x000000e3d600720c */ /* 0x080fe40003f26270 */
[----:B------:R-:W-:Y:S02]  /*26370*/  FSEL R55, R55, -INF , P3 ;  /* 0xff80000037377808 */ /* 0x000fe40001800000 */
[----:B------:R-:W-:Y:S02]  /*26380*/  FMNMX3.FTZ R37, R37, R8, R129, !PT ;  /* 0x0000000825257276 */ /* 0x000fe40007810081 */
[-C--:B------:R-:W-:Y:S02]  /*26390*/  ISETP.GE.AND P3, PT, R215, R227.reuse, PT ;  /* 0x000000e3d700720c */ /* 0x080fe40003f66270 */
[----:B------:R-:W-:Y:S01]  /*263a0*/  FSEL R58, R58, -INF , P1 ;  /* 0xff8000003a3a7808 */ /* 0x000fe20000800000 */
[----:B------:R-:W1:Y:S01]  /*263b0*/  SHFL.BFLY PT, R0, R37, 0x2, 0x1f ;  /* 0x0c401f0025007f89 */ /* 0x000e6200000e0000 */
        /* <DEDUP_REMOVED lines=70> */
[----:B-1----:R-:W-:Y:S02]  /*26820*/  FMNMX.FTZ R37, R37, R0, !PT ;  /* 0x0000000025257209 */ /* 0x002fe40007810000 */
[-C--:B------:R-:W-:Y:S02]  /*26830*/  ISETP.GE.AND P4, PT, R244, R227.reuse, PT ;  /* 0x000000e3f400720c */ /* 0x080fe40003f86270 */
[----:B------:R-:W-:Y:S02]  /*26840*/  FSEL R119, R119, -INF , P3 ;  /* 0xff80000077777808 */ /* 0x000fe40001800000 */
[-C--:B------:R-:W-:Y:S02]  /*26850*/  ISETP.GE.AND P3, PT, R65, R227.reuse, PT ;  /* 0x000000e34100720c */ /* 0x080fe40003f66270 */
[----:B------:R-:W-:Y:S02]  /*26860*/  FSEL R31, R31, -INF , P0 ;  /* 0xff8000001f1f7808 */ /* 0x000fe40000000000 */
[----:B------:R-:W-:Y:S02]  /*26870*/  FSEL R122, R122, -INF , P1 ;  /* 0xff8000007a7a7808 */ /* 0x000fe40000800000 */
[----:B------:R-:W-:Y:S02]  /*26880*/  FSETP.NEU.FTZ.AND P0, PT, R37, -INF , PT ;  /* 0xff8000002500780b */ /* 0x000fe40003f1d000 */
[----:B------:R-:W-:Y:S02]  /*26890*/  FSEL R94, R94, -INF , P4 ;  /* 0xff8000005e5e7808 */ /* 0x000fe40002000000 */
[-C--:B------:R-:W-:Y:S02]  /*268a0*/  ISETP.GE.AND P1, PT, R185, R227.reuse, PT ;  /* 0x000000e3b900720c */ /* 0x080fe40003f26270 */
[-C--:B------:R-:W-:Y:S02]  /*268b0*/  ISETP.GE.AND P5, PT, R201, R227.reuse, PT ;  /* 0x000000e3c900720c */ /* 0x080fe40003fa6270 */
[-C--:B------:R-:W-:Y:S02]  /*268c0*/  ISETP.GE.AND P4, PT, R249, R227.reuse, PT ;  /* 0x000000e3f900720c */ /* 0x080fe40003f86270 */
[----:B------:R-:W-:Y:S02]  /*268d0*/  FSEL R123, R123, -INF , P3 ;  /* 0xff8000007b7b7808 */ /* 0x000fe40001800000 */
[-C--:B------:R-:W-:Y:S02]  /*268e0*/  ISETP.GE.AND P3, PT, R184, R227.reuse, PT ;  /* 0x000000e3b800720c */ /* 0x080fe40003f66270 */
[----:B------:R-:W-:Y:S02]  /*268f0*/  FSEL R0, R37, RZ, P0 ;  /* 0x000000ff25007208 */ /* 0x000fe40000000000 */
[----:B------:R-:W-:Y:S02]  /*26900*/  FSEL R127, R127, -INF , P1 ;  /* 0xff8000007f7f7808 */ /* 0x000fe40000800000 */
[----:B------:R-:W-:Y:S02]  /*26910*/  FSEL R102, R102, -INF , P4 ;  /* 0xff80000066667808 */ /* 0x000fe40002000000 */
[-C--:B------:R-:W-:Y:S02]  /*26920*/  ISETP.GE.AND P1, PT, R186, R227.reuse, PT ;  /* 0x000000e3ba00720c */ /* 0x080fe40003f26270 */
[----:B------:R-:W-:Y:S02]  /*26930*/  FSEL R34, R34, -INF , P5 ;  /* 0xff80000022227808 */ /* 0x000fe40002800000 */
[-C--:B------:R-:W-:Y:S01]  /*26940*/  ISETP.GE.AND P5, PT, R3, R228.reuse, PT ;  /* 0x000000e40300720c */ /* 0x080fe20003fa6270 */
[----:B------:R-:W-:Y:S01]  /*26950*/  FADD.FTZ R3, -R0, R2 ;  /* 0x0000000200037221 */ /* 0x000fe20000010100 */
[-C--:B------:R-:W-:Y:S01]  /*26960*/  ISETP.GE.AND P4, PT, R251, R227.reuse, PT ;  /* 0x000000e3fb00720c */ /* 0x080fe20003f86270 */
[----:B------:R-:W-:Y:S01]  /*26970*/  IMAD.MOV.U32 R2, RZ, RZ, R10 ;  /* 0x000000ffff027224 */ /* 0x000fe200078e000a */
        /* <DEDUP_REMOVED lines=17> */
[----:B------:R-:W-:Y:S02]  /*26a90*/  FSEL R118, R118, -INF , P4 ;  /* 0xff80000076767808 */ /* 0x000fe40002000000 */
[----:B------:R-:W-:Y:S02]  /*26aa0*/  ISETP.GE.AND P4, PT, R68, R227, PT ;  /* 0x000000e34400720c */ /* 0x000fe40003f86270 */
        /* <DEDUP_REMOVED lines=16> */
[----:B--2---:R-:W-:Y:S01]  /*26bb0*/  FMUL.FTZ R5, R36, R37 ;  /* 0x0000002524057220 */ /* 0x004fe20000410000 */
        /* <DEDUP_REMOVED lines=8> */
[----:B------:R-:W-:Y:S02]  /*26c40*/  FSEL R126, R126, -INF , P4 ;  /* 0xff8000007e7e7808 */ /* 0x000fe40002000000 */
        /* <DEDUP_REMOVED lines=32> */
[----:B------:R-:W-:Y:S02]  /*26e50*/  ISETP.GE.AND P5, PT, R11, R228, PT ;  /* 0x000000e40b00720c */ /* 0x000fe40003fa6270 */
[----:B------:R-:W2:Y:S01]  /*26e60*/  LDL.LU R11, [R1+0x38] ;  /* 0x00003800010b7983 */ /* 0x000ea20000300800 */
[----:B------:R-:W-:Y:S02]  /*26e70*/  FMNMX3.FTZ R0, R132, R10, R14, !PT ;  /* 0x0000000a84007276 */ /* 0x000fe4000781000e */
[----:B------:R-:W-:Y:S02]  /*26e80*/  ISETP.GE.AND P4, PT, R200, R228, PT ;  /* 0x000000e4c800720c */ /* 0x000fe40003f86270 */
[----:B------:R-:W-:Y:S02]  /*26e90*/  FMNMX3.FTZ R0, R0, R15, R19, !PT ;  /* 0x0000000f00007276 */ /* 0x000fe40007810013 */
[----:B------:R-:W-:Y:S02]  /*26ea0*/  FSEL R173, R31, -INF , !P4 ;  /* 0xff8000001fad7808 */ /* 0x000fe40006000000 */
        /* <DEDUP_REMOVED lines=30> */
[----:B------:R-:W-:Y:S02]  /*27090*/  FSEL R200, R66, -INF , !P3 ;  /* 0xff80000042c87808 */ /* 0x000fe40005800000 */
[----:B------:R-:W-:Y:S02]  /*270a0*/  FMNMX3.FTZ R0, R0, R197, R198, !PT ;  /* 0x000000c500007276 */ /* 0x000fe400078100c6 */
[-C--:B------:R-:W-:Y:S02]  /*270b0*/  ISETP.GE.AND P3, PT, R234, R228.reuse, PT ;  /* 0x000000e4ea00720c */ /* 0x080fe40003f66270 */
[----:B------:R-:W-:Y:S02]  /*270c0*/  ISETP.GE.AND P1, PT, R235, R228, PT ;  /* 0x000000e4eb00720c */ /* 0x000fe40003f26270 */
[----:B------:R-:W-:Y:S02]  /*270d0*/  FSEL R202, R71, -INF , !P4 ;  /* 0xff80000047ca7808 */ /* 0x000fe40006000000 */
[----:B------:R-:W-:Y:S02]  /*270e0*/  FMNMX3.FTZ R0, R0, R200, R199, !PT ;  /* 0x000000c800007276 */ /* 0x000fe400078100c7 */
[----:B------:R-:W-:Y:S02]  /*270f0*/  FSEL R204, R74, -INF , !P3 ;  /* 0xff8000004acc7808 */ /* 0x000fe40005800000 */
[----:B------:R-:W-:Y:S02]  /*27100*/  FSEL R203, R75, -INF , !P1 ;  /* 0xff8000004bcb7808 */ /* 0x000fe40004800000 */
[-C--:B------:R-:W-:Y:S02]  /*27110*/  ISETP.GE.AND P4, PT, R236, R228.reuse, PT ;  /* 0x000000e4ec00720c */ /* 0x080fe40003f86270 */
[----:B------:R-:W-:Y:S02]  /*27120*/  FMNMX3.FTZ R0, R0, R201, R202, !PT ;  /* 0x000000c900007276 */ /* 0x000fe400078100ca */
        /* <DEDUP_REMOVED lines=12> */
[----:B------:R-:W-:Y:S02]  /*271f0*/  FSEL R205, R90, -INF , !P3 ;  /* 0xff8000005acd7808 */ /* 0x000fe40005800000 */
[----:B------:R-:W-:Y:S02]  /*27200*/  FSEL R90, R91, -INF , !P1 ;  /* 0xff8000005b5a7808 */ /* 0x000fe40004800000 */
[----:B------:R-:W-:Y:S01]  /*27210*/  ISETP.GE.AND P4, PT, R246, R228, PT ;  /* 0x000000e4f600720c */ /* 0x000fe20003f86270 */
[----:B------:R-:W-:Y:S01]  /*27220*/  IMAD.MOV.U32 R246, RZ, RZ, R48 ;  /* 0x000000fffff67224 */ /* 0x000fe200078e0030 */
[----:B------:R-:W-:Y:S01]  /*27230*/  FMNMX3.FTZ R0, R0, R86, R87, !PT ;  /* 0x0000005600007276 */ /* 0x000fe20007810057 */
[----:B------:R-:W-:Y:S01]  /*27240*/  IMAD.MOV.U32 R48, RZ, RZ, R2 ;  /* 0x000000ffff307224 */ /* 0x000fe200078e0002 */
[-C--:B------:R-:W-:Y:S02]  /*27250*/  ISETP.GE.AND P1, PT, R247, R228.reuse, PT ;  /* 0x000000e4f700720c */ /* 0x080fe40003f26270 */
[-C--:B------:R-:W-:Y:S01]  /*27260*/  ISETP.GE.AND P3, PT, R245, R228.reuse, PT ;  /* 0x000000e4f500720c */ /* 0x080fe20003f66270 */
[----:B------:R-:W-:Y:S01]  /*27270*/  IMAD.MOV.U32 R245, RZ, RZ, R48 ;  /* 0x000000fffff57224 */ /* 0x000fe200078e0030 */
[----:B------:R-:W-:Y:S01]  /*27280*/  FMNMX3.FTZ R0, R0, R205, R90, !PT ;  /* 0x000000cd00007276 */ /* 0x000fe2000781005a */
[----:B------:R-:W3:Y:S01]  /*27290*/  LDL.LU R247, [R1+0x50] ;  /* 0x0000500001f77983 */ /* 0x000ee20000300800 */
[----:B------:R-:W-:Y:S02]  /*272a0*/  FSEL R207, R95, -INF , !P4 ;  /* 0xff8000005fcf7808 */ /* 0x000fe40006000000 */
[----:B------:R-:W-:Y:S02]  /*272b0*/  FSEL R210, R98, -INF , !P3 ;  /* 0xff80000062d27808 */ /* 0x000fe40005800000 */
[----:B------:R-:W-:Y:S02]  /*272c0*/  FSEL R208, R99, -INF , !P1 ;  /* 0xff80000063d07808 */ /* 0x000fe40004800000 */
[----:B------:R-:W-:Y:S02]  /*272d0*/  ISETP.GE.AND P4, PT, R248, R228, PT ;  /* 0x000000e4f800720c */ /* 0x000fe40003f86270 */
        /* <DEDUP_REMOVED lines=23> */
[----:B------:R-:W-:Y:S02]  /*27450*/  FSEL R234, R123, -INF , !P1 ;  /* 0xff8000007bea7808 */ /* 0x000fe40004800000 */
[----:B------:R-:W-:Y:S02]  /*27460*/  FMNMX3.FTZ R0, R0, R219, R221, !PT ;  /* 0x000000db00007276 */ /* 0x000fe400078100dd */
[-C--:B------:R-:W-:Y:S02]  /*27470*/  ISETP.GE.AND P3, PT, R44, R228.reuse, PT ;  /* 0x000000e42c00720c */ /* 0x080fe40003f66270 */
[----:B------:R-:W-:Y:S02]  /*27480*/  ISETP.GE.AND P1, PT, R45, R228, PT ;  /* 0x000000e42d00720c */ /* 0x000fe40003f26270 */
[----:B------:R-:W-:Y:S01]  /*27490*/  FSEL R235, R126, -INF , !P5 ;  /* 0xff8000007eeb7808 */ /* 0x000fe20006800000 */
[----:B------:R-:W-:Y:S01]  /*274a0*/  LDSM.16.MT88.4 R44, [R133+0xa000] ;  /* 0x00a00000852c783b */ /* 0x000fe20000004200 */
[----:B------:R-:W-:Y:S02]  /*274b0*/  FSEL R236, R127, -INF , !P4 ;  /* 0xff8000007fec7808 */ /* 0x000fe40006000000 */
        /* <DEDUP_REMOVED lines=13> */
[-CC-:B------:R-:W-:Y:S07]  /*27590*/  FFMA.FTZ R242, R9, R36.reuse, -R5.reuse ;  /* 0x0000002409f27223 */ /* 0x180fee0000010805 */
        /* <DEDUP_REMOVED lines=62> */
[-CC-:B----4-:R-:W-:Y:S01]  /*27980*/  FFMA.FTZ R7, R14, R36.reuse, -R3.reuse ;  /* 0x000000240e077223 */ /* 0x190fe20000010803 */
[-C--:B------:R-:W-:Y:S01]  /*27990*/  FFMA.FTZ R10, R10, R36.reuse, -R3 ;  /* 0x000000240a0a7223 */ /* 0x080fe20000010803 */
[-CC-:B------:R-:W-:Y:S01]  /*279a0*/  FFMA.FTZ R239, R16, R36.reuse, -R5.reuse ;  /* 0x0000002410ef7223 */ /* 0x180fe20000010805 */
[-CC-:B------:R-:W-:Y:S01]  /*279b0*/  FFMA.FTZ R240, R13, R36.reuse, -R5.reuse ;  /* 0x000000240df07223 */ /* 0x180fe20000010805 */
[-CC-:B------:R-:W-:Y:S01]  /*279c0*/  FFMA.FTZ R241, R12, R36.reuse, -R5.reuse ;  /* 0x000000240cf17223 */ /* 0x180fe20000010805 */
[----:B------:R-:W-:Y:S01]  /*279d0*/  MUFU.EX2 R76, R10 ;  /* 0x0000000a004c7308 */ /* 0x000fe20000000800 */
[----:B-1----:R-:W-:Y:S01]  /*279e0*/  FMUL.FTZ R9, R0, R161 ;  /* 0x000000a100097220 */ /* 0x002fe20000410000 */
[-CC-:B------:R-:W-:Y:S01]  /*279f0*/  FFMA.FTZ R243, R8, R36.reuse, -R5.reuse ;  /* 0x0000002408f37223 */ /* 0x180fe20000010805 */
[----:B------:R-:W-:Y:S07]  /*27a00*/  FFMA.FTZ R244, R129, R36, -R5 ;  /* 0x0000002481f47223 */ /* 0x000fee0000010805 */
[----:B------:R1:W4:Y:S01]  /*27a10*/  MUFU.EX2 R161, R7 ;  /* 0x0000000700a17308 */ /* 0x0003220000000800 */
        /* <DEDUP_REMOVED lines=16> */
[----:B------:R-:W-:Y:S01]  /*27b20*/  FSEL R0, R2, RZ, P0 ;  /* 0x000000ff02007208 */ /* 0x000fe20000000000 */
[-C--:B-1----:R-:W-:Y:S01]  /*27b30*/  FFMA.FTZ R7, R19, R36.reuse, -R3 ;  /* 0x0000002413077223 */ /* 0x082fe20000010803 */
[----:B------:R-:W-:Y:S02]  /*27b40*/  IMAD.IADD R152, R220, 0x1, R133 ;  /* 0x00000001dc987824 */ /* 0x000fe400078e0285 */
[--C-:B------:R-:W-:Y:S01]  /*27b50*/  FFMA.FTZ R10, R15, R36, -R3.reuse ;  /* 0x000000240f0a7223 */ /* 0x100fe20000010803 */
[----:B------:R-:W1:Y:S01]  /*27b60*/  MUFU.EX2 R6, R6 ;  /* 0x0000000600067308 */ /* 0x000e620000000800 */
[----:B------:R-:W-:Y:S01]  /*27b70*/  FADD.FTZ R0, -R0, R132 ;  /* 0x0000008400007221 */ /* 0x000fe20000010100 */
[----:B------:R-:W-:Y:S01]  /*27b80*/  VIADD R144, R133, 0xa040 ;  /* 0x0000a04085907836 */ /* 0x000fe20000000000 */
[----:B------:R-:W2:Y:S07]  /*27b90*/  LDSM.16.MT88.4 R48, [R152+0xa000] ;  /* 0x00a000009830783b */ /* 0x000eae0000004200 */
[----:B------:R5:W-:Y:S01]  /*27ba0*/  MUFU.EX2 R164, R7 ;  /* 0x0000000700a47308 */ /* 0x000be20000000800 */
[----:B------:R-:W-:Y:S01]  /*27bb0*/  FMUL.FTZ R0, R36, R0 ;  /* 0x0000000024007220 */ /* 0x000fe20000410000 */
[----:B----4-:R-:W-:Y:S01]  /*27bc0*/  F2FP.BF16.F32.PACK_AB R41, R161, R76 ;  /* 0x0000004ca129723e */ /* 0x010fe200000010ff */
[-CC-:B------:R-:W-:Y:S07]  /*27bd0*/  FFMA.FTZ R35, R64, R36.reuse, -R3.reuse ;  /* 0x0000002440237223 */ /* 0x180fee0000010803 */
[----:B------:R-:W4:Y:S01]  /*27be0*/  MUFU.EX2 R160, R10 ;  /* 0x0000000a00a07308 */ /* 0x000f220000000800 */
[----:B------:R-:W-:Y:S01]  /*27bf0*/  FFMA.FTZ R30, R30, R36, -R3 ;  /* 0x000000241e1e7223 */ /* 0x000fe20000010803 */
[C---:B------:R-:W-:Y:S01]  /*27c00*/  ISETP.GT.AND P0, PT, R246.reuse, R245, PT ;  /* 0x000000f5f600720c */ /* 0x040fe20003f04270 */
[----:B------:R-:W-:Y:S07]  /*27c10*/  LDSM.16.MT88.4 R56, [R152+0xa800] ;  /* 0x00a800009838783b */ /* 0x000fee0000004200 */
[----:B------:R-:W2:Y:S01]  /*27c20*/  MUFU.EX2 R165, R18 ;  /* 0x0000001200a57308 */ /* 0x000ea20000000800 */
[----:B------:R-:W-:Y:S02]  /*27c30*/  VIADD R246, R246, 0xffffffff ;  /* 0xfffffffff6f67836 */ /* 0x000fe40000000000 */
[C---:B-1----:R-:W-:Y:S01]  /*27c40*/  FADD.FTZ R61, R6.reuse, R11 ;  /* 0x0000000b063d7221 */ /* 0x042fe20000010000 */
[----:B------:R-:W-:Y:S06]  /*27c50*/  F2FP.BF16.F32.PACK_AB R40, R6, R40 ;  /* 0x000000280628723e */ /* 0x000fec00000010ff */
[----:B------:R-:W1:Y:S01]  /*27c60*/  MUFU.EX2 R0, R0 ;  /* 0x0000000000007308 */ /* 0x000e620000000800 */
[----:B------:R-:W-:Y:S01]  /*27c70*/  FFMA.FTZ R39, R39, R36, -R3 ;  /* 0x0000002427277223 */ /* 0x000fe20000010803 */
[----:B-----5:R-:W-:Y:S08]  /*27c80*/  VIADD R7, R133, 0xa000 ;  /* 0x0000a00085077836 */ /* 0x020ff00000000000 */
[----:B------:R5:W-:Y:S01]  /*27c90*/  MUFU.EX2 R157, R26 ;  /* 0x0000001a009d7308 */ /* 0x000be20000000800 */
[----:B------:R-:W-:Y:S01]  /*27ca0*/  @P2 VIADD R144, R7, 0xffffffc0 ;  /* 0xffffffc007902836 */ /* 0x000fe20000000000 */
[----:B----4-:R-:W-:Y:S08]  /*27cb0*/  F2FP.BF16.F32.PACK_AB R43, R164, R160 ;  /* 0x000000a0a42b723e */ /* 0x010ff000000010ff */
[----:B------:R4:W-:Y:S01]  /*27cc0*/  MUFU.EX2 R156, R27 ;  /* 0x0000001b009c7308 */ /* 0x0009e20000000800 */
[----:B--2---:R-:W-:Y:S01]  /*27cd0*/  F2FP.BF16.F32.PACK_AB R42, R165, R60 ;  /* 0x0000003ca52a723e */ /* 0x004fe200000010ff */
[----:B------:R-:W2:Y:S01]  /*27ce0*/  LDSM.16.MT88.4 R52, [R144] ;  /* 0x000000009034783b */ /* 0x000ea20000004200 */
[----:B------:R-:W-:Y:S07]  /*27cf0*/  IMAD.IADD R220, R220, 0x1, R144 ;  /* 0x00000001dcdc7824 */ /* 0x000fee00078e0290 */
[----:B------:R-:W-:Y:S01]  /*27d00*/  MUFU.EX2 R153, R30 ;  /* 0x0000001e00997308 */ /* 0x000fe20000000800 */
[C---:B-1----:R-:W-:Y:S01]  /*27d10*/  FMUL.FTZ R6, R0.reuse, R166 ;  /* 0x000000a600067220 */ /* 0x042fe20000410000 */
[C---:B------:R-:W-:Y:S01]  /*27d20*/  FMUL.FTZ R7, R0.reuse, R167 ;  /* 0x000000a700077220 */ /* 0x040fe20000410000 */
[C---:B------:R-:W-:Y:S07]  /*27d30*/  FMUL.FTZ R11, R0.reuse, R163 ;  /* 0x000000a3000b7220 */ /* 0x040fee0000410000 */
[----:B------:R-:W-:Y:S01]  /*27d40*/  MUFU.EX2 R145, R117 ;  /* 0x0000007500917308 */ /* 0x000fe20000000800 */
[----:B------:R-:W-:Y:S01]  /*27d50*/  FMUL.FTZ R10, R0, R162 ;  /* 0x000000a2000a7220 */ /* 0x000fe20000410000 */
[----:B------:R-:W-:Y:S01]  /*27d60*/  FADD.FTZ R162, R60, R61 ;  /* 0x0000003d3ca27221 */ /* 0x000fe20000010000 */
[--C-:B------:R-:W-:Y:S01]  /*27d70*/  FFMA.FTZ R60, R109, R36, -R3.reuse ;  /* 0x000000246d3c7223 */ /* 0x100fe20000010803 */
[C---:B------:R-:W-:Y:S01]  /*27d80*/  FMUL.FTZ R14, R0.reuse, R158 ;  /* 0x0000009e000e7220 */ /* 0x040fe20000410000 */
[C---:B------:R-:W-:Y:S05]  /*27d90*/  HMMA.16816.F32.BF16 R4, R40.reuse, R44, R4 ;  /* 0x0000002c2804723c */ /* 0x040fea0000041804 */
[----:B------:R-:W-:Y:S10]  /*27da0*/  MUFU.EX2 R175, R175 ;  /* 0x000000af00af7308 */ /* 0x000ff40000000800 */
[----:B------:R1:W-:Y:S01]  /*27db0*/  MUFU.EX2 R74, R60 ;  /* 0x0000003c004a7308 */ /* 0x0003e20000000800 */
[C---:B------:R-:W-:Y:S01]  /*27dc0*/  FMUL.FTZ R15, R0.reuse, R159 ;  /* 0x0000009f000f7220 */ /* 0x040fe20000410000 */
[C---:B------:R-:W-:Y:S01]  /*27dd0*/  FMUL.FTZ R23, R0.reuse, R151 ;  /* 0x0000009700177220 */ /* 0x040fe20000410000 */
[C---:B------:R-:W-:Y:S01]  /*27de0*/  HMMA.16816.F32.BF16 R8, R40.reuse, R46, R8 ;  /* 0x0000002e2808723c */ /* 0x040fe20000041808 */
[----:B------:R-:W3:Y:S06]  /*27df0*/  LDSM.16.MT88.4 R44, [R220] ;  /* 0x00000000dc2c783b */ /* 0x000eec0000004200 */
[----:B------:R2:W3:Y:S01]  /*27e00*/  MUFU.EX2 R151, R35 ;  /* 0x0000002300977308 */ /* 0x0004e20000000800 */
[C---:B------:R-:W-:Y:S01]  /*27e10*/  FMUL.FTZ R18, R0.reuse, R154 ;  /* 0x0000009a00127220 */ /* 0x040fe20000410000 */
[C---:B------:R-:W-:Y:S01]  /*27e20*/  FMUL.FTZ R19, R0.reuse, R155 ;  /* 0x0000009b00137220 */ /* 0x040fe20000410000 */
[C---:B------:R-:W-:Y:S01]  /*27e30*/  FMUL.FTZ R22, R0.reuse, R150 ;  /* 0x0000009600167220 */ /* 0x040fe20000410000 */
[C---:B-----5:R-:W-:Y:S01]  /*27e40*/  FMUL.FTZ R26, R0.reuse, R146 ;  /* 0x00000092001a7220 */ /* 0x060fe20000410000 */
[C---:B----4-:R-:W-:Y:S01]  /*27e50*/  FMUL.FTZ R27, R0.reuse, R147 ;  /* 0x00000093001b7220 */ /* 0x050fe20000410000 */
[C---:B------:R-:W-:Y:S04]  /*27e60*/  HMMA.16816.F32.BF16 R12, R40.reuse, R48, R12 ;  /* 0x00000030280c723c */ /* 0x040fe8000004180c */
[----:B------:R4:W-:Y:S01]  /*27e70*/  MUFU.EX2 R158, R34 ;  /* 0x00000022009e7308 */ /* 0x0009e20000000800 */
[----:B-1----:R-:W-:Y:S01]  /*27e80*/  LDSM.16.MT88.4 R60, [R144+0x1000] ;  /* 0x00100000903c783b */ /* 0x002fe20000004200 */
[----:B------:R-:W-:Y:S08]  /*27e90*/  FMUL.FTZ R30, R0, R142 ;  /* 0x0000008e001e7220 */ /* 0x000ff00000410000 */
[----:B------:R-:W-:Y:S01]  /*27ea0*/  MUFU.EX2 R171, R171 ;  /* 0x000000ab00ab7308 */ /* 0x000fe20000000800 */
[C---:B------:R-:W-:Y:S09]  /*27eb0*/  HMMA.16816.F32.BF16 R16, R40.reuse, R50, R16 ;  /* 0x000000322810723c */ /* 0x040ff20000041810 */
[----:B------:R1:W-:Y:S01]  /*27ec0*/  MUFU.EX2 R159, R31 ;  /* 0x0000001f009f7308 */ /* 0x0003e20000000800 */
[----:B------:R-:W5:Y:S01]  /*27ed0*/  LDSM.16.MT88.4 R48, [R133+0xa800] ;  /* 0x00a800008530783b */ /* 0x000f620000004200 */
[-CC-:B--2---:R-:W-:Y:S08]  /*27ee0*/  FFMA.FTZ R35, R65, R36.reuse, -R3.reuse ;  /* 0x0000002441237223 */ /* 0x184ff00000010803 */
[----:B------:R-:W-:Y:S01]  /*27ef0*/  MUFU.EX2 R168, R168 ;  /* 0x000000a800a87308 */ /* 0x000fe20000000800 */
[--C-:B----4-:R-:W-:Y:S01]  /*27f00*/  FFMA.FTZ R34, R68, R36, -R3.reuse ;  /* 0x0000002444227223 */ /* 0x110fe20000010803 */
[C---:B------:R-:W-:Y:S08]  /*27f10*/  HMMA.16816.F32.BF16 R20, R40.reuse, R52, R20 ;  /* 0x000000342814723c */ /* 0x040ff00000041814 */
[----:B------:R2:W-:Y:S10]  /*27f20*/  MUFU.EX2 R154, R35 ;  /* 0x00000023009a7308 */ /* 0x0005f40000000800 */
[----:B------:R4:W5:Y:S01]  /*27f30*/  MUFU.EX2 R155, R34 ;  /* 0x00000022009b7308 */ /* 0x0009620000000800 */
[C---:B-1----:R-:W-:Y:S01]  /*27f40*/  FMUL.FTZ R31, R0.reuse, R143 ;  /* 0x0000008f001f7220 */ /* 0x042fe20000410000 */
[C---:B------:R-:W-:Y:S01]  /*27f50*/  HMMA.16816.F32.BF16 R24, R40.reuse, R54, R24 ;  /* 0x000000362818723c */ /* 0x040fe20000041818 */
[----:B------:R-:W1:Y:S07]  /*27f60*/  LDSM.16.MT88.4 R52, [R144+0x800] ;  /* 0x000800009034783b */ /* 0x000e6e0000004200 */
[----:B------:R-:W-:Y:S10]  /*27f70*/  MUFU.EX2 R72, R128 ;  /* 0x0000008000487308 */ /* 0x000ff40000000800 */
[----:B------:R-:W-:Y:S01]  /*27f80*/  MUFU.EX2 R73, R125 ;  /* 0x0000007d00497308 */ /* 0x000fe20000000800 */
[C---:B--2---:R-:W-:Y:S01]  /*27f90*/  FMUL.FTZ R35, R0.reuse, R139 ;  /* 0x0000008b00237220 */ /* 0x044fe20000410000 */
[C---:B---3--:R-:W-:Y:S08]  /*27fa0*/  HMMA.16816.F32.BF16 R28, R40.reuse, R44, R28 ;  /* 0x0000002c281c723c */ /* 0x048ff0000004181c */
[----:B------:R-:W-:Y:S01]  /*27fb0*/  MUFU.EX2 R170, R170 ;  /* 0x000000aa00aa7308 */ /* 0x000fe20000000800 */
[----:B----4-:R-:W-:Y:S09]  /*27fc0*/  FMUL.FTZ R34, R0, R138 ;  /* 0x0000008a00227220 */ /* 0x010ff20000410000 */
[----:B------:R-:W-:Y:S10]  /*27fd0*/  MUFU.EX2 R69, R121 ;  /* 0x0000007900457308 */ /* 0x000ff40000000800 */
[----:B------:R-:W-:Y:S01]  /*27fe0*/  MUFU.EX2 R142, R120 ;  /* 0x00000078008e7308 */ /* 0x000fe20000000800 */
[----:B------:R-:W-:Y:S01]  /*27ff0*/  HMMA.16816.F32.BF16 R32, R40, R46, R32 ;  /* 0x0000002e2820723c */ /* 0x000fe20000041820 */
[----:B------:R-:W2:Y:S02]  /*28000*/  LDSM.16.MT88.4 R44, [R220+0x800] ;  /* 0x00080000dc2c783b */ /* 0x000ea40000004200 */
[----:B------:R-:W-:Y:S06]  /*28010*/  F2FP.BF16.F32.PACK_AB R41, R151, R153 ;  /* 0x000000999729723e */ /* 0x000fec00000010ff */
[----:B------:R-:W3:Y:S01]  /*28020*/  MUFU.EX2 R169, R169 ;  /* 0x000000a900a97308 */ /* 0x000ee20000000800 */
[----:B-----5:R-:W-:Y:S02]  /*28030*/  F2FP.BF16.F32.PACK_AB R43, R154, R155 ;  /* 0x0000009b9a2b723e */ /* 0x020fe400000010ff */
[----:B------:R-:W-:Y:S07]  /*28040*/  F2FP.BF16.F32.PACK_AB R40, R156, R157 ;  /* 0x0000009d9c28723e */ /* 0x000fee00000010ff */
[----:B------:R-:W-:Y:S01]  /*28050*/  MUFU.EX2 R148, R124 ;  /* 0x0000007c00947308 */ /* 0x000fe20000000800 */
[----:B------:R-:W-:Y:S09]  /*28060*/  F2FP.BF16.F32.PACK_AB R42, R158, R159 ;  /* 0x0000009f9e2a723e */ /* 0x000ff200000010ff */
[----:B------:R-:W-:Y:S01]  /*28070*/  MUFU.EX2 R143, R116 ;  /* 0x00000074008f7308 */ /* 0x000fe20000000800 */
[C---:B------:R-:W-:Y:S09]  /*28080*/  HMMA.16816.F32.BF16 R4, R40.reuse, R48, R4 ;  /* 0x000000302804723c */ /* 0x040ff20000041804 */
[----:B------:R-:W-:Y:S10]  /*28090*/  MUFU.EX2 R136, R108 ;  /* 0x0000006c00887308 */ /* 0x000ff40000000800 */
[----:B------:R-:W-:Y:S01]  /*280a0*/  MUFU.EX2 R137, R105 ;  /* 0x0000006900897308 */ /* 0x000fe20000000800 */
[----:B------:R-:W-:Y:S01]  /*280b0*/  FFMA.FTZ R0, R0, R247, R76 ;  /* 0x000000f700007223 */ /* 0x000fe2000001004c */
[C---:B------:R-:W-:Y:S01]  /*280c0*/  HMMA.16816.F32.BF16 R8, R40.reuse, R50, R8 ;  /* 0x000000322808723c */ /* 0x040fe20000041808 */
[----:B------:R-:W4:Y:S07]  /*280d0*/  LDSM.16.MT88.4 R48, [R133+0xb000] ;  /* 0x00b000008530783b */ /* 0x000f2e0000004200 */
[----:B------:R-:W-:Y:S01]  /*280e0*/  MUFU.EX2 R126, R126 ;  /* 0x0000007e007e7308 */ /* 0x000fe20000000800 */
[----:B------:R-:W-:Y:S09]  /*280f0*/  FADD.FTZ R0, R161, R0 ;  /* 0x00000000a1007221 */ /* 0x000ff20000010000 */
        /* <DEDUP_REMOVED lines=8> */
[C---:B-1----:R-:W-:Y:S09]  /*28180*/  HMMA.16816.F32.BF16 R20, R40.reuse, R52, R20 ;  /* 0x000000342814723c */ /* 0x042ff20000041814 */
[----:B------:R-:W-:Y:S01]  /*28190*/  MUFU.EX2 R100, R100 ;  /* 0x0000006400647308 */ /* 0x000fe20000000800 */
[-CC-:B------:R-:W-:Y:S01]  /*281a0*/  FFMA.FTZ R53, R113, R36.reuse, -R3.reuse ;  /* 0x0000002471357223 */ /* 0x180fe20000010803 */
[-CC-:B------:R-:W-:Y:S08]  /*281b0*/  FFMA.FTZ R52, R131, R36.reuse, -R3.reuse ;  /* 0x0000002483347223 */ /* 0x180ff00000010803 */
[----:B------:R-:W-:Y:S01]  /*281c0*/  MUFU.EX2 R92, R84 ;  /* 0x00000054005c7308 */ /* 0x000fe20000000800 */
[C---:B------:R-:W-:Y:S09]  /*281d0*/  HMMA.16816.F32.BF16 R24, R40.reuse, R54, R24 ;  /* 0x000000362818723c */ /* 0x040ff20000041818 */
[----:B------:R1:W4:Y:S10]  /*281e0*/  MUFU.EX2 R150, R53 ;  /* 0x0000003500967308 */ /* 0x0003340000000800 */
[----:B------:R-:W-:Y:S01]  /*281f0*/  MUFU.EX2 R149, R52 ;  /* 0x0000003400957308 */ /* 0x000fe20000000800 */
[C---:B--2---:R-:W-:Y:S09]  /*28200*/  HMMA.16816.F32.BF16 R28, R40.reuse, R44, R28 ;  /* 0x0000002c281c723c */ /* 0x044ff2000004181c */
[----:B------:R-:W-:Y:S10]  /*28210*/  MUFU.EX2 R132, R112 ;  /* 0x0000007000847308 */ /* 0x000ff40000000800 */
[----:B------:R-:W-:Y:S01]  /*28220*/  MUFU.EX2 R138, R104 ;  /* 0x00000068008a7308 */ /* 0x000fe20000000800 */
[----:B------:R-:W-:Y:S01]  /*28230*/  HMMA.16816.F32.BF16 R32, R40, R46, R32 ;  /* 0x0000002e2820723c */ /* 0x000fe20000041820 */
[----:B------:R-:W2:Y:S08]  /*28240*/  LDSM.16.MT88.4 R44, [R220+0x1000] ;  /* 0x00100000dc2c783b */ /* 0x000eb00000004200 */
[----:B------:R-:W-:Y:S01]  /*28250*/  MUFU.EX2 R66, R66 ;  /* 0x0000004200427308 */ /* 0x000fe20000000800 */
[--C-:B-1----:R-:W-:Y:S01]  /*28260*/  FFMA.FTZ R53, R130, R36, -R3.reuse ;  /* 0x0000002482357223 */ /* 0x102fe20000010803 */
[----:B------:R-:W-:Y:S02]  /*28270*/  F2FP.BF16.F32.PACK_AB R40, R171, R175 ;  /* 0x000000afab28723e */ /* 0x000fe400000010ff */
[----:B---3--:R-:W-:Y:S06]  /*28280*/  F2FP.BF16.F32.PACK_AB R42, R169, R170 ;  /* 0x000000aaa92a723e */ /* 0x008fec00000010ff */
[----:B------:R-:W1:Y:S01]  /*28290*/  MUFU.EX2 R75, R53 ;  /* 0x00000035004b7308 */ /* 0x000e620000000800 */
[----:B----4-:R-:W-:Y:S09]  /*282a0*/  F2FP.BF16.F32.PACK_AB R41, R150, R74 ;  /* 0x0000004a9629723e */ /* 0x010ff200000010ff */
[----:B------:R-:W-:Y:S10]  /*282b0*/  MUFU.EX2 R67, R67 ;  /* 0x0000004300437308 */ /* 0x000ff40000000800 */
[----:B------:R-:W-:Y:S10]  /*282c0*/  MUFU.EX2 R119, R119 ;  /* 0x0000007700777308 */ /* 0x000ff40000000800 */
[----:B------:R-:W-:Y:S01]  /*282d0*/  MUFU.EX2 R122, R122 ;  /* 0x0000007a007a7308 */ /* 0x000fe20000000800 */
[----:B-1----:R-:W-:Y:S01]  /*282e0*/  F2FP.BF16.F32.PACK_AB R43, R75, R149 ;  /* 0x000000954b2b723e */ /* 0x002fe200000010ff */
        /* <DEDUP_REMOVED lines=20> */
[----:B------:R4:W5:Y:S01]  /*28430*/  MUFU.EX2 R71, R61 ;  /* 0x0000003d00477308 */ /* 0x0009620000000800 */
[C---:B------:R-:W-:Y:S01]  /*28440*/  HMMA.16816.F32.BF16 R24, R40.reuse, R62, R24 ;  /* 0x0000003e2818723c */ /* 0x040fe20000041818 */
[----:B---3--:R-:W3:Y:S08]  /*28450*/  LDSM.16.MT88.4 R56, [R144+0x1800] ;  /* 0x001800009038783b */ /* 0x008ef00000004200 */
[----:B------:R1:W-:Y:S01]  /*28460*/  MUFU.EX2 R146, R60 ;  /* 0x0000003c00927308 */ /* 0x0003e20000000800 */
[C---:B--2---:R-:W-:Y:S03]  /*28470*/  HMMA.16816.F32.BF16 R28, R40.reuse, R44, R28 ;  /* 0x0000002c281c723c */ /* 0x044fe6000004181c */
[--C-:B----4-:R-:W-:Y:S05]  /*28480*/  FFMA.FTZ R61, R174, R36, -R3.reuse ;  /* 0x00000024ae3d7223 */ /* 0x110fea0000010803 */
        /* <DEDUP_REMOVED lines=148> */
[--C-:B-1----:R-:W-:Y:S01]  /*28dd0*/  FFMA.FTZ R60, R86, R36, -R3.reuse ;  /* 0x00000024563c7223 */ /* 0x102fe20000010803 */
[----:B------:R-:W-:Y:S01]  /*28de0*/  F2FP.BF16.F32.PACK_AB R42, R107, R106 ;  /* 0x0000006a6b2a723e */ /* 0x000fe200000010ff */
[----:B------:R-:W1:Y:S01]  /*28df0*/  MUFU.EX2 R103, R61 ;  /* 0x0000003d00677308 */ /* 0x000e620000000800 */
[----:B-----5:R-:W-:Y:S09]  /*28e00*/  F2FP.BF16.F32.PACK_AB R41, R102, R101 ;  /* 0x000000656629723e */ /* 0x020ff200000010ff */
[----:B------:R3:W-:Y:S10]  /*28e10*/  MUFU.EX2 R91, R60 ;  /* 0x0000003c005b7308 */ /* 0x0007f40000000800 */
[----:B------:R-:W-:Y:S10]  /*28e20*/  MUFU.EX2 R86, R80 ;  /* 0x0000005000567308 */ /* 0x000ff40000000800 */
[----:B------:R-:W-:Y:S01]  /*28e30*/  MUFU.EX2 R80, R177 ;  /* 0x000000b100507308 */ /* 0x000fe20000000800 */
[----:B-1----:R-:W-:Y:S09]  /*28e40*/  F2FP.BF16.F32.PACK_AB R43, R103, R104 ;  /* 0x00000068672b723e */ /* 0x002ff200000010ff */
[----:B------:R-:W-:Y:S01]  /*28e50*/  MUFU.EX2 R83, R179 ;  /* 0x000000b300537308 */ /* 0x000fe20000000800 */
[----:B---3--:R-:W-:Y:S01]  /*28e60*/  LDSM.16.MT88.4 R60, [R144+0x5000] ;  /* 0x00500000903c783b */ /* 0x008fe20000004200 */
        /* <DEDUP_REMOVED lines=57> */
[----:B------:R-:W-:Y:S01]  /*29200*/  FADD.FTZ R52, R165, R162 ;  /* 0x000000a2a5347221 */ /* 0x000fe20000010000 */
[-C--:B-1----:R-:W-:Y:S01]  /*29210*/  FFMA.FTZ R49, R213, R36.reuse, -R3 ;  /* 0x00000024d5317223 */ /* 0x082fe20000010803 */
[----:B------:R-:W-:Y:S01]  /*29220*/  LDSM.16.MT88.4 R160, [R133+0x11800] ;  /* 0x0118000085a0783b */ /* 0x000fe20000004200 */
[----:B------:R-:W-:Y:S01]  /*29230*/  FADD.FTZ R53, R164, R53 ;  /* 0x00000035a4357221 */ /* 0x000fe20000010000 */
[C---:B------:R-:W-:Y:S01]  /*29240*/  HMMA.16816.F32.BF16 R16, R40.reuse, R54, R16 ;  /* 0x000000362810723c */ /* 0x040fe20000041810 */
[----:B------:R1:W-:Y:S02]  /*29250*/  MUFU.EX2 R79, R49 ;  /* 0x00000031004f7308 */ /* 0x0003e40000000800 */
[----:B------:R-:W-:Y:S01]  /*29260*/  FADD.FTZ R52, R157, R52 ;  /* 0x000000349d347221 */ /* 0x000fe20000010000 */
[-CC-:B------:R-:W-:Y:S04]  /*29270*/  FFMA.FTZ R0, R214, R36.reuse, -R3.reuse ;  /* 0x00000024d6007223 */ /* 0x180fe80000010803 */
[C---:B------:R-:W-:Y:S03]  /*29280*/  HMMA.16816.F32.BF16 R20, R40.reuse, R56, R20 ;  /* 0x000000382814723c */ /* 0x040fe60000041814 */
[----:B------:R2:W5:Y:S01]  /*29290*/  MUFU.EX2 R78, R0 ;  /* 0x00000000004e7308 */ /* 0x0005620000000800 */
[----:B------:R-:W-:Y:S01]  /*292a0*/  FADD.FTZ R57, R156, R52 ;  /* 0x000000349c397221 */ /* 0x000fe20000010000 */
[----:B-1----:R-:W1:Y:S03]  /*292b0*/  LDSM.16.MT88.4 R48, [R152+0x10000] ;  /* 0x010000009830783b */ /* 0x002e660000004200 */
[C---:B------:R-:W-:Y:S05]  /*292c0*/  HMMA.16816.F32.BF16 R24, R40.reuse, R58, R24 ;  /* 0x0000003a2818723c */ /* 0x040fea0000041818 */
[----:B------:R-:W-:Y:S01]  /*292d0*/  MUFU.EX2 R59, R241 ;  /* 0x000000f1003b7308 */ /* 0x000fe20000000800 */
[----:B------:R-:W-:Y:S01]  /*292e0*/  FFMA.FTZ R58, R215, R36, -R3 ;  /* 0x00000024d73a7223 */ /* 0x000fe20000010803 */
[----:B--2---:R-:W-:Y:S01]  /*292f0*/  FADD.FTZ R0, R153, R53 ;  /* 0x0000003599007221 */ /* 0x004fe20000010000 */
[C---:B---3--:R-:W-:Y:S01]  /*29300*/  HMMA.16816.F32.BF16 R28, R40.reuse, R60, R28 ;  /* 0x0000003c281c723c */ /* 0x048fe2000004181c */
[----:B------:R-:W2:Y:S02]  /*29310*/  LDSM.16.MT88.4 R52, [R144+0x6000] ;  /* 0x006000009034783b */ /* 0x000ea40000004200 */
        /* <DEDUP_REMOVED lines=13> */
[C---:B------:R-:W-:Y:S03]  /*293f0*/  HMMA.16816.F32.BF16 R4, R40.reuse, R44, R4 ;  /* 0x0000002c2804723c */ /* 0x040fe60000041804 */
[----:B------:R-:W-:Y:S01]  /*29400*/  FADD.FTZ R44, R175, R57 ;  /* 0x00000039af2c7221 */ /* 0x000fe20000010000 */
[----:B------:R-:W-:Y:S03]  /*29410*/  FADD.FTZ R0, R149, R0 ;  /* 0x0000000095007221 */ /* 0x000fe60000010000 */
[----:B------:R-:W-:Y:S01]  /*29420*/  FADD.FTZ R56, R171, R44 ;  /* 0x0000002cab387221 */ /* 0x000fe20000010000 */
[C---:B------:R-:W-:Y:S01]  /*29430*/  HMMA.16816.F32.BF16 R8, R40.reuse, R46, R8 ;  /* 0x0000002e2808723c */ /* 0x040fe20000041808 */
[----:B------:R-:W3:Y:S02]  /*29440*/  LDSM.16.MT88.4 R44, [R220+0x6000] ;  /* 0x00600000dc2c783b */ /* 0x000ee40000004200 */
[----:B------:R-:W-:Y:S01]  /*29450*/  FADD.FTZ R56, R170, R56 ;  /* 0x00000038aa387221 */ /* 0x000fe20000010000 */
[----:B------:R-:W-:Y:S02]  /*29460*/  FADD.FTZ R0, R75, R0 ;  /* 0x000000004b007221 */ /* 0x000fe40000010000 */
[----:B------:R-:W4:Y:S01]  /*29470*/  MUFU.EX2 R75, R180 ;  /* 0x000000b4004b7308 */ /* 0x000f220000000800 */
[----:B------:R-:W-:Y:S01]  /*29480*/  FADD.FTZ R56, R169, R56 ;  /* 0x00000038a9387221 */ /* 0x000fe20000010000 */
[C---:B-1----:R-:W-:Y:S03]  /*29490*/  HMMA.16816.F32.BF16 R12, R40.reuse, R48, R12 ;  /* 0x00000030280c723c */ /* 0x042fe6000004180c */
[----:B------:R-:W-:Y:S01]  /*294a0*/  FADD.FTZ R48, R168, R56 ;  /* 0x00000038a8307221 */ /* 0x000fe20000010000 */
[----:B------:R-:W-:Y:S03]  /*294b0*/  FADD.FTZ R0, R70, R0 ;  /* 0x0000000046007221 */ /* 0x000fe60000010000 */
[----:B------:R-:W-:Y:S01]  /*294c0*/  FADD.FTZ R57, R72, R48 ;  /* 0x0000003048397221 */ /* 0x000fe20000010000 */
[C---:B------:R-:W-:Y:S01]  /*294d0*/  HMMA.16816.F32.BF16 R16, R40.reuse, R50, R16 ;  /* 0x000000322810723c */ /* 0x040fe20000041810 */
[----:B------:R-:W1:Y:S01]  /*294e0*/  LDSM.16.MT88.4 R48, [R133+0x10800] ;  /* 0x010800008530783b */ /* 0x000e620000004200 */
[----:B------:R-:W-:Y:S01]  /*294f0*/  MUFU.EX2 R72, R182 ;  /* 0x000000b600487308 */ /* 0x000fe20000000800 */
[----:B------:R-:W-:Y:S01]  /*29500*/  FADD.FTZ R0, R71, R0 ;  /* 0x0000000047007221 */ /* 0x000fe20000010000 */
[----:B------:R-:W-:Y:S08]  /*29510*/  FADD.FTZ R57, R73, R57 ;  /* 0x0000003949397221 */ /* 0x000ff00000010000 */
[----:B------:R-:W5:Y:S01]  /*29520*/  MUFU.EX2 R73, R187 ;  /* 0x000000bb00497308 */ /* 0x000f620000000800 */
[----:B------:R-:W-:Y:S01]  /*29530*/  FADD.FTZ R56, R146, R0 ;  /* 0x0000000092387221 */ /* 0x000fe20000010000 */
[C---:B--2---:R-:W-:Y:S08]  /*29540*/  HMMA.16816.F32.BF16 R20, R40.reuse, R52, R20 ;  /* 0x000000342814723c */ /* 0x044ff00000041814 */
[----:B------:R2:W-:Y:S01]  /*29550*/  MUFU.EX2 R71, R58 ;  /* 0x0000003a00477308 */ /* 0x0005e20000000800 */
[----:B------:R-:W-:Y:S01]  /*29560*/  FADD.FTZ R0, R148, R57 ;  /* 0x0000003994007221 */ /* 0x000fe20000010000 */
[-CC-:B------:R-:W-:Y:S01]  /*29570*/  FFMA.FTZ R52, R216, R36.reuse, -R3.reuse ;  /* 0x00000024d8347223 */ /* 0x180fe20000010803 */
[-CC-:B------:R-:W-:Y:S01]  /*29580*/  FFMA.FTZ R53, R217, R36.reuse, -R3.reuse ;  /* 0x00000024d9357223 */ /* 0x180fe20000010803 */
[----:B------:R-:W-:Y:S01]  /*29590*/  FADD.FTZ R56, R147, R56 ;  /* 0x0000003893387221 */ /* 0x000fe20000010000 */
[----:B------:R-:W-:Y:S01]  /*295a0*/  FADD.FTZ R57, R69, R0 ;  /* 0x0000000045397221 */ /* 0x000fe20000010000 */
[C---:B------:R-:W-:Y:S04]  /*295b0*/  HMMA.16816.F32.BF16 R24, R40.reuse, R54, R24 ;  /* 0x000000362818723c */ /* 0x040fe80000041818 */
[----:B------:R-:W1:Y:S01]  /*295c0*/  MUFU.EX2 R70, R52 ;  /* 0x0000003400467308 */ /* 0x000e620000000800 */
[-C--:B------:R-:W-:Y:S01]  /*295d0*/  FFMA.FTZ R0, R218, R36.reuse, -R3 ;  /* 0x00000024da007223 */ /* 0x080fe20000010803 */
[----:B------:R-:W-:Y:S08]  /*295e0*/  FADD.FTZ R56, R68, R56 ;  /* 0x0000003844387221 */ /* 0x000ff00000010000 */
[----:B------:R4:W-:Y:S01]  /*295f0*/  MUFU.EX2 R69, R53 ;  /* 0x0000003500457308 */ /* 0x0009e20000000800 */
[----:B------:R-:W-:Y:S01]  /*29600*/  FADD.FTZ R57, R142, R57 ;  /* 0x000000398e397221 */ /* 0x000fe20000010000 */
[----:B--2---:R-:W-:Y:S01]  /*29610*/  FFMA.FTZ R58, R219, R36, -R3 ;  /* 0x00000024db3a7223 */ /* 0x004fe20000010803 */
[C---:B---3--:R-:W-:Y:S07]  /*29620*/  HMMA.16816.F32.BF16 R28, R40.reuse, R44, R28 ;  /* 0x0000002c281c723c */ /* 0x048fee000004181c */
[----:B------:R2:W3:Y:S01]  /*29630*/  MUFU.EX2 R68, R0 ;  /* 0x0000000000447308 */ /* 0x0004e20000000800 */
[----:B------:R-:W-:Y:S09]  /*29640*/  FADD.FTZ R44, R145, R57 ;  /* 0x00000039912c7221 */ /* 0x000ff20000010000 */
[----:B------:R-:W-:Y:S01]  /*29650*/  MUFU.EX2 R63, R58 ;  /* 0x0000003a003f7308 */ /* 0x000fe20000000800 */
[----:B------:R-:W-:Y:S09]  /*29660*/  HMMA.16816.F32.BF16 R32, R40, R46, R32 ;  /* 0x0000002e2820723c */ /* 0x000ff20000041820 */
[----:B------:R-:W3:Y:S01]  /*29670*/  MUFU.EX2 R58, R242 ;  /* 0x000000f2003a7308 */ /* 0x000ee20000000800 */
[----:B----4-:R-:W4:Y:S01]  /*29680*/  LDSM.16.MT88.4 R52, [R152+0x10800] ;  /* 0x010800009834783b */ /* 0x010f220000004200 */
[----:B------:R-:W-:Y:S02]  /*29690*/  F2FP.BF16.F32.PACK_AB R40, R74, R75 ;  /* 0x0000004b4a28723e */ /* 0x000fe400000010ff */
[----:B-----5:R-:W-:Y:S01]  /*296a0*/  F2FP.BF16.F32.PACK_AB R42, R73, R72 ;  /* 0x00000048492a723e */ /* 0x020fe200000010ff */
[----:B--2---:R-:W-:Y:S01]  /*296b0*/  FADD.FTZ R0, R140, R56 ;  /* 0x000000388c007221 */ /* 0x004fe20000010000 */
[----:B------:R-:W-:Y:S01]  /*296c0*/  FADD.FTZ R56, R143, R44 ;  /* 0x0000002c8f387221 */ /* 0x000fe20000010000 */
[----:B-1----:R-:W-:Y:S02]  /*296d0*/  F2FP.BF16.F32.PACK_AB R41, R70, R71 ;  /* 0x000000474629723e */ /* 0x002fe400000010ff */
[----:B------:R-:W1:Y:S01]  /*296e0*/  LDSM.16.MT88.4 R44, [R144+0x6800] ;  /* 0x00680000902c783b */ /* 0x000e620000004200 */
[----:B---3--:R-:W-:Y:S01]  /*296f0*/  F2FP.BF16.F32.PACK_AB R43, R68, R69 ;  /* 0x00000045442b723e */ /* 0x008fe200000010ff */
[----:B------:R-:W-:Y:S01]  /*29700*/  FADD.FTZ R56, R132, R56 ;  /* 0x0000003884387221 */ /* 0x000fe20000010000 */
[----:B------:R-:W-:Y:S01]  /*29710*/  FADD.FTZ R0, R139, R0 ;  /* 0x000000008b007221 */ /* 0x000fe20000010000 */
[----:B------:R-:W-:Y:S03]  /*29720*/  IMAD.MOV.U32 R132, RZ, RZ, R2 ;  /* 0x000000ffff847224 */ /* 0x000fe600078e0002 */
[----:B------:R-:W-:Y:S01]  /*29730*/  FADD.FTZ R0, R141, R0 ;  /* 0x000000008d007221 */ /* 0x000fe20000010000 */
[C---:B------:R-:W-:Y:S03]  /*29740*/  HMMA.16816.F32.BF16 R4, R40.reuse, R48, R4 ;  /* 0x000000302804723c */ /* 0x040fe60000041804 */
[----:B------:R-:W-:Y:S01]  /*29750*/  FADD.FTZ R48, R136, R56 ;  /* 0x0000003888307221 */ /* 0x000fe20000010000 */
[----:B------:R-:W-:Y:S01]  /*29760*/  F2FP.BF16.F32.PACK_AB R136, R58, R59 ;  /* 0x0000003b3a88723e */ /* 0x000fe200000010ff */
[----:B------:R-:W-:Y:S02]  /*29770*/  FADD.FTZ R0, R128, R0 ;  /* 0x0000000080007221 */ /* 0x000fe40000010000 */
[----:B------:R-:W-:Y:S01]  /*29780*/  FADD.FTZ R56, R137, R48 ;  /* 0x0000003089387221 */ /* 0x000fe20000010000 */
[C---:B------:R-:W-:Y:S01]  /*29790*/  HMMA.16816.F32.BF16 R8, R40.reuse, R50, R8 ;  /* 0x000000322808723c */ /* 0x040fe20000041808 */
[----:B------:R-:W2:Y:S02]  /*297a0*/  LDSM.16.MT88.4 R48, [R220+0x6800] ;  /* 0x00680000dc30783b */ /* 0x000ea40000004200 */
[----:B------:R-:W-:Y:S01]  /*297b0*/  FADD.FTZ R0, R130, R0 ;  /* 0x0000000082007221 */ /* 0x000fe20000010000 */
[----:B------:R-:W-:Y:S03]  /*297c0*/  FADD.FTZ R56, R138, R56 ;  /* 0x000000388a387221 */ /* 0x000fe60000010000 */
[----:B------:R-:W-:Y:S01]  /*297d0*/  FADD.FTZ R0, R129, R0 ;  /* 0x0000000081007221 */ /* 0x000fe20000010000 */
[----:B------:R-:W-:Y:S02]  /*297e0*/  FADD.FTZ R56, R66, R56 ;  /* 0x0000003842387221 */ /* 0x000fe40000010000 */
[----:B------:R-:W-:Y:S01]  /*297f0*/  MUFU.EX2 R66, R238 ;  /* 0x000000ee00427308 */ /* 0x000fe20000000800 */
[----:B------:R-:W-:Y:S04]  /*29800*/  FADD.FTZ R0, R131, R0 ;  /* 0x0000000083007221 */ /* 0x000fe80000010000 */
[----:B------:R-:W-:Y:S01]  /*29810*/  FADD.FTZ R0, R64, R0 ;  /* 0x0000000040007221 */ /* 0x000fe20000010000 */
[C---:B----4-:R-:W-:Y:S04]  /*29820*/  HMMA.16816.F32.BF16 R12, R40.reuse, R52, R12 ;  /* 0x00000034280c723c */ /* 0x050fe8000004180c */
[----:B------:R-:W-:Y:S01]  /*29830*/  MUFU.EX2 R64, R239 ;  /* 0x000000ef00407308 */ /* 0x000fe20000000800 */
[----:B------:R-:W-:Y:S01]  /*29840*/  FADD.FTZ R52, R67, R56 ;  /* 0x0000003843347221 */ /* 0x000fe20000010000 */
[----:B------:R-:W-:Y:S08]  /*29850*/  FADD.FTZ R0, R65, R0 ;  /* 0x0000000041007221 */ /* 0x000ff00000010000 */
[----:B------:R-:W3:Y:S01]  /*29860*/  MUFU.EX2 R67, R237 ;  /* 0x000000ed00437308 */ /* 0x000ee20000000800 */
[----:B------:R-:W-:Y:S01]  /*29870*/  FADD.FTZ R52, R126, R52 ;  /* 0x000000347e347221 */ /* 0x000fe20000010000 */
[C---:B------:R-:W-:Y:S08]  /*29880*/  HMMA.16816.F32.BF16 R16, R40.reuse, R54, R16 ;  /* 0x000000362810723c */ /* 0x040ff00000041810 */
[----:B------:R-:W4:Y:S01]  /*29890*/  MUFU.EX2 R65, R240 ;  /* 0x000000f000417308 */ /* 0x000f220000000800 */
[----:B------:R-:W-:Y:S01]  /*298a0*/  FADD.FTZ R56, R124, R0 ;  /* 0x000000007c387221 */ /* 0x000fe20000010000 */
[----:B------:R-:W-:Y:S02]  /*298b0*/  FADD.FTZ R0, R127, R52 ;  /* 0x000000347f007221 */ /* 0x000fe40000010000 */
[----:B------:R-:W5:Y:S01]  /*298c0*/  LDSM.16.MT88.4 R52, [R133+0x11000] ;  /* 0x011000008534783b */ /* 0x000f620000004200 */
[----:B------:R-:W-:Y:S01]  /*298d0*/  FADD.FTZ R56, R125, R56 ;  /* 0x000000387d387221 */ /* 0x000fe20000010000 */
[C---:B-1----:R-:W-:Y:S03]  /*298e0*/  HMMA.16816.F32.BF16 R20, R40.reuse, R44, R20 ;  /* 0x0000002c2814723c */ /* 0x042fe60000041814 */
[-CC-:B------:R-:W-:Y:S01]  /*298f0*/  FFMA.FTZ R44, R221, R36.reuse, -R3.reuse ;  /* 0x00000024dd2c7223 */ /* 0x180fe20000010803 */
[-C--:B------:R-:W-:Y:S01]  /*29900*/  FFMA.FTZ R45, R222, R36.reuse, -R3 ;  /* 0x00000024de2d7223 */ /* 0x080fe20000010803 */
[----:B------:R-:W-:Y:S01]  /*29910*/  FADD.FTZ R57, R117, R0 ;  /* 0x0000000075397221 */ /* 0x000fe20000010000 */
[----:B------:R-:W-:Y:S01]  /*29920*/  FADD.FTZ R0, R116, R56 ;  /* 0x0000003874007221 */ /* 0x000fe20000010000 */
[----:B------:R-:W1:Y:S01]  /*29930*/  MUFU.EX2 R62, R44 ;  /* 0x0000002c003e7308 */ /* 0x000e620000000800 */
[C---:B------:R-:W-:Y:S09]  /*29940*/  HMMA.16816.F32.BF16 R24, R40.reuse, R46, R24 ;  /* 0x0000002e2818723c */ /* 0x040ff20000041818 */
[----:B------:R3:W-:Y:S01]  /*29950*/  MUFU.EX2 R61, R45 ;  /* 0x0000002d003d7308 */ /* 0x0007e20000000800 */
[----:B------:R-:W-:Y:S01]  /*29960*/  FADD.FTZ R56, R119, R57 ;  /* 0x0000003977387221 */ /* 0x000fe20000010000 */
[----:B------:R-:W-:Y:S01]  /*29970*/  FADD.FTZ R57, R118, R0 ;  /* 0x0000000076397221 */ /* 0x000fe20000010000 */
[----:B------:R-:W-:Y:S01]  /*29980*/  FFMA.FTZ R0, R234, R36, -R3 ;  /* 0x00000024ea007223 */ /* 0x000fe20000010803 */
[C---:B--2---:R-:W-:Y:S06]  /*29990*/  HMMA.16816.F32.BF16 R28, R40.reuse, R48, R28 ;  /* 0x00000030281c723c */ /* 0x044fec000004181c */
[----:B------:R2:W5:Y:S01]  /*299a0*/  MUFU.EX2 R60, R0 ;  /* 0x00000000003c7308 */ /* 0x0005620000000800 */
[----:B------:R-:W-:Y:S01]  /*299b0*/  FADD.FTZ R56, R122, R56 ;  /* 0x000000387a387221 */ /* 0x000fe20000010000 */
[----:B------:R-:W-:Y:S03]  /*299c0*/  FADD.FTZ R57, R121, R57 ;  /* 0x0000003979397221 */ /* 0x000fe60000010000 */
[----:B------:R-:W-:Y:S01]  /*299d0*/  FADD.FTZ R48, R123, R56 ;  /* 0x000000387b307221 */ /* 0x000fe20000010000 */
[----:B------:R-:W-:Y:S01]  /*299e0*/  HMMA.16816.F32.BF16 R32, R40, R50, R32 ;  /* 0x000000322820723c */ /* 0x000fe20000041820 */
[----:B---3--:R-:W3:Y:S02]  /*299f0*/  LDSM.16.MT88.4 R44, [R152+0x11000] ;  /* 0x01100000982c783b */ /* 0x008ee40000004200 */
[----:B------:R-:W-:Y:S02]  /*29a00*/  F2FP.BF16.F32.PACK_AB R40, R66, R67 ;  /* 0x000000434228723e */ /* 0x000fe400000010ff */
[----:B----4-:R-:W-:Y:S02]  /*29a10*/  F2FP.BF16.F32.PACK_AB R42, R65, R64 ;  /* 0x00000040412a723e */ /* 0x010fe400000010ff */
[----:B-1----:R-:W-:Y:S01]  /*29a20*/  F2FP.BF16.F32.PACK_AB R41, R62, R63 ;  /* 0x0000003f3e29723e */ /* 0x002fe200000010ff */
[----:B--2---:R-:W-:Y:S01]  /*29a30*/  FADD.FTZ R0, R120, R57 ;  /* 0x0000003978007221 */ /* 0x004fe20000010000 */
[----:B------:R-:W-:Y:S01]  /*29a40*/  FADD.FTZ R57, R109, R48 ;  /* 0x000000306d397221 */ /* 0x000fe20000010000 */
[----:B-----5:R-:W-:Y:S01]  /*29a50*/  F2FP.BF16.F32.PACK_AB R43, R60, R61 ;  /* 0x0000003d3c2b723e */ /* 0x020fe200000010ff */
        /* <DEDUP_REMOVED lines=9> */
[C---:B------:R-:W-:Y:S01]  /*29af0*/  HMMA.16816.F32.BF16 R8, R40.reuse, R54, R8 ;  /* 0x000000362808723c */ /* 0x040fe20000041808 */
[----:B------:R-:W-:Y:S01]  /*29b00*/  MUFU.EX2 R57, R243 ;  /* 0x000000f300397308 */ /* 0x000fe20000000800 */
[----:B------:R-:W-:Y:S01]  /*29b10*/  LDSM.16.MT88.4 R144, [R144+0x7800] ;  /* 0x007800009090783b */ /* 0x000fe20000004200 */
[----:B------:R-:W-:Y:S01]  /*29b20*/  FADD.FTZ R56, R100, R52 ;  /* 0x0000003464387221 */ /* 0x000fe20000010000 */
[----:B------:R-:W-:Y:S03]  /*29b30*/  FADD.FTZ R0, R110, R0 ;  /* 0x000000006e007221 */ /* 0x000fe60000010000 */
[----:B------:R-:W-:Y:S01]  /*29b40*/  FADD.FTZ R56, R105, R56 ;  /* 0x0000003869387221 */ /* 0x000fe20000010000 */
[----:B------:R-:W-:Y:S02]  /*29b50*/  FADD.FTZ R0, R101, R0 ;  /* 0x0000000065007221 */ /* 0x000fe40000010000 */
[----:B------:R-:W2:Y:S01]  /*29b60*/  LDSM.16.MT88.4 R52, [R220+0x7000] ;  /* 0x00700000dc34783b */ /* 0x000ea20000004200 */
[----:B------:R-:W-:Y:S01]  /*29b70*/  FADD.FTZ R56, R106, R56 ;  /* 0x000000386a387221 */ /* 0x000fe20000010000 */
[----:B------:R-:W-:Y:S01]  /*29b80*/  FADD.FTZ R0, R102, R0 ;  /* 0x0000000066007221 */ /* 0x000fe20000010000 */
[C---:B---3--:R-:W-:Y:S03]  /*29b90*/  HMMA.16816.F32.BF16 R12, R40.reuse, R44, R12 ;  /* 0x0000002c280c723c */ /* 0x048fe6000004180c */
[----:B------:R-:W-:Y:S01]  /*29ba0*/  FADD.FTZ R44, R107, R56 ;  /* 0x000000386b2c7221 */ /* 0x000fe20000010000 */
[-CC-:B------:R-:W-:Y:S01]  /*29bb0*/  FFMA.FTZ R45, R235, R36.reuse, -R3.reuse ;  /* 0x00000024eb2d7223 */ /* 0x180fe20000010803 */
[----:B------:R-:W3:Y:S01]  /*29bc0*/  MUFU.EX2 R56, R244 ;  /* 0x000000f400387308 */ /* 0x000ee20000000800 */
[----:B------:R-:W-:Y:S01]  /*29bd0*/  FADD.FTZ R0, R104, R0 ;  /* 0x0000000068007221 */ /* 0x000fe20000010000 */
[----:B------:R-:W-:Y:S01]  /*29be0*/  FADD.FTZ R44, R92, R44 ;  /* 0x0000002c5c2c7221 */ /* 0x000fe20000010000 */
[C---:B------:R-:W-:Y:S03]  /*29bf0*/  HMMA.16816.F32.BF16 R16, R40.reuse, R46, R16 ;  /* 0x0000002e2810723c */ /* 0x040fe60000041810 */
[----:B------:R-:W-:Y:S01]  /*29c00*/  FADD.FTZ R47, R95, R44 ;  /* 0x0000002c5f2f7221 */ /* 0x000fe20000010000 */
[-CC-:B------:R-:W-:Y:S01]  /*29c10*/  FFMA.FTZ R44, R236, R36.reuse, -R3.reuse ;  /* 0x00000024ec2c7223 */ /* 0x180fe20000010803 */
[----:B------:R-:W-:Y:S01]  /*29c20*/  FADD.FTZ R0, R103, R0 ;  /* 0x0000000067007221 */ /* 0x000fe20000010000 */
[----:B------:R-:W-:Y:S02]  /*29c30*/  FFMA.FTZ R3, R38, R36, -R3 ;  /* 0x0000002426037223 */ /* 0x000fe40000010803 */
[C---:B-1----:R-:W-:Y:S01]  /*29c40*/  HMMA.16816.F32.BF16 R20, R40.reuse, R48, R20 ;  /* 0x000000302814723c */ /* 0x042fe20000041814 */
[----:B------:R-:W-:Y:S02]  /*29c50*/  MUFU.EX2 R48, R45 ;  /* 0x0000002d00307308 */ /* 0x000fe40000000800 */
[----:B------:R-:W-:Y:S01]  /*29c60*/  FADD.FTZ R0, R91, R0 ;  /* 0x000000005b007221 */ /* 0x000fe20000010000 */
[----:B---3--:R-:W-:Y:S07]  /*29c70*/  F2FP.BF16.F32.PACK_AB R138, R56, R57 ;  /* 0x00000039388a723e */ /* 0x008fee00000010ff */
[----:B------:R-:W1:Y:S01]  /*29c80*/  MUFU.EX2 R45, R44 ;  /* 0x0000002c002d7308 */ /* 0x000e620000000800 */
[----:B------:R-:W-:Y:S01]  /*29c90*/  FADD.FTZ R46, R94, R0 ;  /* 0x000000005e2e7221 */ /* 0x000fe20000010000 */
[C---:B------:R-:W-:Y:S08]  /*29ca0*/  HMMA.16816.F32.BF16 R24, R40.reuse, R50, R24 ;  /* 0x000000322818723c */ /* 0x040ff00000041818 */
[----:B------:R-:W-:Y:S01]  /*29cb0*/  MUFU.EX2 R44, R39 ;  /* 0x00000027002c7308 */ /* 0x000fe20000000800 */
[----:B------:R-:W-:Y:S01]  /*29cc0*/  FADD.FTZ R0, R98, R47 ;  /* 0x0000002f62007221 */ /* 0x000fe20000010000 */
[----:B------:R-:W-:Y:S08]  /*29cd0*/  FADD.FTZ R36, R96, R46 ;  /* 0x0000002e60247221 */ /* 0x000ff00000010000 */
[----:B------:R3:W4:Y:S01]  /*29ce0*/  MUFU.EX2 R39, R3 ;  /* 0x0000000300277308 */ /* 0x0007220000000800 */
[----:B------:R-:W-:Y:S01]  /*29cf0*/  FADD.FTZ R0, R99, R0 ;  /* 0x0000000063007221 */ /* 0x000fe20000010000 */
[----:B------:R-:W-:Y:S01]  /*29d00*/  FADD.FTZ R36, R97, R36 ;  /* 0x0000002461247221 */ /* 0x000fe20000010000 */
[C---:B--2---:R-:W-:Y:S03]  /*29d10*/  HMMA.16816.F32.BF16 R28, R40.reuse, R52, R28 ;  /* 0x00000034281c723c */ /* 0x044fe6000004181c */
[----:B------:R-:W-:Y:S01]  /*29d20*/  FADD.FTZ R38, R86, R0 ;  /* 0x0000000056267221 */ /* 0x000fe20000010000 */
[----:B------:R-:W-:Y:S01]  /*29d30*/  FADD.FTZ R0, R84, R36 ;  /* 0x0000002454007221 */ /* 0x000fe20000010000 */
[----:B-1----:R-:W-:Y:S03]  /*29d40*/  F2FP.BF16.F32.PACK_AB R137, R45, R48 ;  /* 0x000000302d89723e */ /* 0x002fe600000010ff */
[----:B------:R-:W-:Y:S03]  /*29d50*/  HMMA.16816.F32.BF16 R32, R40, R54, R32 ;  /* 0x000000362820723c */ /* 0x000fe60000041820 */
[----:B---3--:R-:W-:Y:S01]  /*29d60*/  FADD.FTZ R3, R87, R38 ;  /* 0x0000002657037221 */ /* 0x008fe20000010000 */
[----:B------:R-:W-:Y:S01]  /*29d70*/  FADD.FTZ R0, R85, R0 ;  /* 0x0000000055007221 */ /* 0x000fe20000010000 */
[----:B----4-:R-:W-:Y:S01]  /*29d80*/  F2FP.BF16.F32.PACK_AB R139, R39, R44 ;  /* 0x0000002c278b723e */ /* 0x010fe200000010ff */
[----:B------:R-:W-:Y:S02]  /*29d90*/  IMAD.SHL.U32 R42, R209, 0x8, RZ ;  /* 0x00000008d12a7824 */ /* 0x000fe400078e00ff */
        /* <DEDUP_REMOVED lines=51> */
.L_x_6486:
        /* <DEDUP_REMOVED lines=11> */
[----:B--2---:R2:W4:Y:S01]  /*2a180*/  SHFL.BFLY PT, R0, R2, 0x1, 0x1f ;  /* 0x0c201f0002007f89 */ /* 0x00452200000e0000 */
[----:B---3--:R-:W-:-:S07]  /*2a190*/  FADD.FTZ R21, R5, R6 ;  /* 0x0000000605157221 */ /* 0x008fce0000010000 */
.L_x_6506:
[----:B------:R-:W3:Y:S04]  /*2a1a0*/  LDL.LU R4, [R1+0x54] ;  /* 0x0000540001047983 */ /* 0x000ee80000300800 */
[----:B------:R-:W3:Y:S01]  /*2a1b0*/  LDL.LU R5, [R1+0x60] ;  /* 0x0000600001057983 */ /* 0x000ee20000300800 */
[----:B------:R-:W2:Y:S01]  /*2a1c0*/  MUFU.RCP R3, R21 ;  /* 0x0000001500037308 */ /* 0x000ea20000001000 */
[----:B----4-:R-:W-:Y:S01]  /*2a1d0*/  FADD.FTZ R28, R2, R0 ;  /* 0x00000000021c7221 */ /* 0x010fe20000010000 */
[----:B------:R-:W4:Y:S01]  /*2a1e0*/  S2UR UR6, SR_CgaCtaId ;  /* 0x00000000000679c3 */ /* 0x000f220000008800 */
[----:B------:R-:W1:Y:S01]  /*2a1f0*/  S2R R30, SR_TID.X ;  /* 0x00000000001e7919 */ /* 0x000e620000002100 */
[----:B------:R-:W-:Y:S02]  /*2a200*/  FSETP.NE.FTZ.AND P5, PT, R21, RZ, PT ;  /* 0x000000ff1500720b */ /* 0x000fe40003fb5000 */
[----:B------:R-:W-:Y:S01]  /*2a210*/  FSETP.NE.FTZ.AND P6, PT, R28, RZ, PT ;  /* 0x000000ff1c00720b */ /* 0x000fe20003fd5000 */
[----:B------:R-:W-:Y:S01]  /*2a220*/  UMOV UR7, 0x400 ;  /* 0x0000040000077882 */ /* 0x000fe20000000000 */
[----:B------:R-:W4:Y:S01]  /*2a230*/  MUFU.RCP R0, R28 ;  /* 0x0000001c00007308 */ /* 0x000f220000001000 */
[----:B------:R-:W-:Y:S01]  /*2a240*/  MOV R16, 0x10 ;  /* 0x0000001000107802 */ /* 0x000fe20000000f00 */
[----:B------:R-:W3:Y:S01]  /*2a250*/  LDL R24, [R1+0x150] ;  /* 0x0001500001187983 */ /* 0x000ee20000100800 */
[----:B--2---:R-:W-:-:S05]  /*2a260*/  FSEL R2, R3, 1, P5 ;  /* 0x3f80000003027808 */ /* 0x004fca0002800000 */
        /* <DEDUP_REMOVED lines=16> */
[----:B-1----:R-:W-:-:S02]  /*2a370*/  SHF.L.U32 R2, R30, 0x4, RZ ;  /* 0x000000041e027819 */ /* 0x002fc400000006ff */
[----:B----4-:R-:W-:Y:S02]  /*2a380*/  FSEL R0, R0, 1, P6 ;  /* 0x3f80000000007808 */ /* 0x010fe40003000000 */
[----:B------:R-:W-:Y:S01]  /*2a390*/  LOP3.LUT R2, R2, 0x1c0, RZ, 0xc0, !PT ;  /* 0x000001c002027812 */ /* 0x000fe200078ec0ff */
[----:B------:R-:W-:Y:S01]  /*2a3a0*/  ULEA UR6, UR6, UR7, 0x18 ;  /* 0x0000000706067291 */ /* 0x000fe2000f8ec0ff */
[----:B------:R-:W-:Y:S01]  /*2a3b0*/  R2P PR, R30, 0x18 ;  /* 0x000000181e007804 */ /* 0x000fe20000000000 */
[C---:B------:R-:W-:Y:S01]  /*2a3c0*/  FMUL.FTZ R166, R0.reuse, R166 ;  /* 0x000000a600a67220 */ /* 0x040fe20000410000 */
[C---:B------:R-:W-:Y:S01]  /*2a3d0*/  FMUL.FTZ R167, R0.reuse, R167 ;  /* 0x000000a700a77220 */ /* 0x040fe20000410000 */
[----:B------:R-:W-:Y:S01]  /*2a3e0*/  F2FP.BF16.F32.PACK_AB R3, R3, R164 ;  /* 0x000000a40303723e */ /* 0x000fe200000010ff */
        /* <DEDUP_REMOVED lines=30> */
[----:B---3--:R-:W-:-:S04]  /*2a5d0*/  LOP3.LUT R2, R2, 0x38, R5, 0xf8, !PT ;  /* 0x0000003802027812 */ /* 0x008fc800078ef805 */
[----:B------:R-:W-:Y:S02]  /*2a5e0*/  LOP3.LUT R2, R2, R4, R224, 0xfe, !PT ;  /* 0x0000000402027212 */ /* 0x000fe400078efee0 */
[----:B------:R-:W-:Y:S02]  /*2a5f0*/  SEL R5, R22, 0xffffffe0, !P3 ;  /* 0xffffffe016057807 */ /* 0x000fe40005800000 */
[----:B------:R-:W-:-:S04]  /*2a600*/  LEA R2, R2, UR6, 0x1 ;  /* 0x0000000602027c11 */ /* 0x000fc8000f8e08ff */
[-C--:B------:R-:W-:Y:S01]  /*2a610*/  IADD3 R4, PT, PT, R16, R2.reuse, RZ ;  /* 0x0000000210047210 */ /* 0x080fe20007ffe0ff */
[----:B------:R1:W-:Y:S04]  /*2a620*/  STS [R2], R3 ;  /* 0x0000000302007388 */ /* 0x0003e80000000800 */
[----:B------:R2:W-:Y:S04]  /*2a630*/  STS [R2+0x400], R0 ;  /* 0x0004000002007388 */ /* 0x0005e80000000800 */
[----:B------:R3:W-:Y:S04]  /*2a640*/  STS [R4], R6 ;  /* 0x0000000604007388 */ /* 0x0007e80000000800 */
[----:B------:R-:W-:Y:S01]  /*2a650*/  STS [R4+0x400], R8 ;  /* 0x0004000804007388 */ /* 0x000fe20000000800 */
[----:B-1----:R-:W-:Y:S01]  /*2a660*/  IADD3 R3, PT, PT, R5, R2, RZ ;  /* 0x0000000205037210 */ /* 0x002fe20007ffe0ff */
[C---:B--2---:R-:W-:Y:S01]  /*2a670*/  VIADD R0, R2.reuse, 0x40 ;  /* 0x0000004002007836 */ /* 0x044fe20000000000 */
[----:B------:R-:W-:-:S02]  /*2a680*/  @P4 IADD3 R0, PT, PT, R2, -0x40, RZ ;  /* 0xffffffc002004810 */ /* 0x000fc40007ffe0ff */
[----:B---3--:R-:W-:Y:S01]  /*2a690*/  IADD3 R6, PT, PT, R16, R3, RZ ;  /* 0x0000000310067210 */ /* 0x008fe20007ffe0ff */
[----:B------:R-:W-:Y:S01]  /*2a6a0*/  STS [R3], R14 ;  /* 0x0000000e03007388 */ /* 0x000fe20000000800 */
[----:B------:R-:W-:-:S03]  /*2a6b0*/  IADD3 R2, PT, PT, R5, R0, RZ ;  /* 0x0000000005027210 */ /* 0x000fc60007ffe0ff */
[----:B------:R1:W-:Y:S04]  /*2a6c0*/  STS [R3+0x400], R7 ;  /* 0x0004000703007388 */ /* 0x0003e80000000800 */
        /* <DEDUP_REMOVED lines=11> */
[----:B------:R2:W-:Y:S01]  /*2a780*/  STS [R0+0x400], R9 ;  /* 0x0004000900007388 */ /* 0x0005e20000000800 */
[----:B------:R-:W-:-:S03]  /*2a790*/  ISETP.NE.AND P0, PT, R24, -0x1, PT ;  /* 0xffffffff1800780c */ /* 0x000fc60003f05270 */
[----:B------:R3:W5:Y:S04]  /*2a7a0*/  LD.E.64 R6, desc[UR4][R134.64+0x90] ;  /* 0x0000900486067980 */ /* 0x000768000c101b00 */
[----:B------:R3:W5:Y:S06]  /*2a7b0*/  LD.E.64 R22, desc[UR4][R134.64+0xa0] ;  /* 0x0000a00486167980 */ /* 0x00076c000c101b00 */
[----:B------:R-:W4:Y:S04]  /*2a7c0*/  @!P0 LD.E.64 R4, desc[UR4][R134.64+0x80] ;  /* 0x0000800486048980 */ /* 0x000f28000c101b00 */
[----:B-1----:R-:W3:Y:S04]  /*2a7d0*/  LD.E.64 R2, desc[UR4][R134.64+0x88] ;  /* 0x0000880486027980 */ /* 0x002ee8000c101b00 */
[----:B------:R1:W5:Y:S04]  /*2a7e0*/  LD.E.64 R10, desc[UR4][R134.64+0x70] ;  /* 0x00007004860a7980 */ /* 0x000368000c101b00 */
[----:B--2---:R-:W2:Y:S01]  /*2a7f0*/  LD.E.U8 R0, desc[UR4][R134.64+0x1c8] ;  /* 0x0001c80486007980 */ /* 0x004ea2000c101100 */
[----:B------:R-:W4:Y:S01]  /*2a800*/  S2R R25, SR_CTAID.Y ;  /* 0x0000000000197919 */ /* 0x000f220000002600 */
[----:B------:R-:W1:Y:S01]  /*2a810*/  S2R R31, SR_CTAID.Z ;  /* 0x00000000001f7919 */ /* 0x000e620000002700 */
[----:B------:R-:W1:Y:S01]  /*2a820*/  S2R R26, SR_CTAID.X ;  /* 0x00000000001a7919 */ /* 0x000e620000002500 */
[----:B--2---:R-:W-:-:S13]  /*2a830*/  ISETP.NE.AND P1, PT, R0, RZ, PT ;  /* 0x000000ff0000720c */ /* 0x004fda0003f25270 */
[----:B------:R-:W2:Y:S04]  /*2a840*/  @!P1 LD.E R12, desc[UR4][R134.64+0x60] ;  /* 0x00006004860c9980 */ /* 0x000ea8000c101900 */
[----:B------:R-:W2:Y:S01]  /*2a850*/  @!P1 LD.E R20, desc[UR4][R134.64+0xb4] ;  /* 0x0000b40486149980 */ /* 0x000ea2000c101900 */
[----:B------:R-:W1:Y:S01]  /*2a860*/  @P5 MUFU.LG2 R0, R21 ;  /* 0x0000001500005308 */ /* 0x000e620000000c00 */
[-C--:B----4-:R-:W-:Y:S02]  /*2a870*/  @!P0 IMAD R15, R5, R25.reuse, RZ ;  /* 0x00000019050f8224 */ /* 0x090fe400078e02ff */
[----:B------:R-:W-:-:S04]  /*2a880*/  @!P0 IMAD.WIDE.U32 R8, R4, R25, RZ ;  /* 0x0000001904088225 */ /* 0x000fc800078e00ff */
[----:B---3--:R-:W-:Y:S01]  /*2a890*/  @P0 IMAD.WIDE.U32 R4, R2, R24, RZ ;  /* 0x0000001802040225 */ /* 0x008fe200078e00ff */
[----:B------:R-:W-:-:S03]  /*2a8a0*/  @!P0 IADD3 R15, PT, PT, R9, R15, RZ ;  /* 0x0000000f090f8210 */ /* 0x000fc60007ffe0ff */
[----:B-1----:R-:W-:Y:S01]  /*2a8b0*/  @P5 FMUL.FTZ R13, R0, 0.69314718246459960938 ;  /* 0x3f317218000d5820 */ /* 0x002fe20000410000 */
[----:B------:R-:W-:Y:S01]  /*2a8c0*/  @P0 IMAD R0, R3, R24, RZ ;  /* 0x0000001803000224 */ /* 0x000fe200078e02ff */
[----:B------:R-:W-:Y:S01]  /*2a8d0*/  MOV R21, 0x7f800000 ;  /* 0x7f80000000157802 */ /* 0x000fe20000000f00 */
[----:B------:R-:W-:-:S03]  /*2a8e0*/  @!P0 IMAD.MOV.U32 R9, RZ, RZ, R8 ;  /* 0x000000ffff098224 */ /* 0x000fc600078e0008 */
[----:B------:R-:W-:Y:S02]  /*2a8f0*/  @P0 IADD3 R15, PT, PT, R5, R0, RZ ;  /* 0x00000000050f0210 */ /* 0x000fe40007ffe0ff */
[----:B------:R-:W-:Y:S01]  /*2a900*/  SHF.L.U32 R5, R30, 0x3, RZ ;  /* 0x000000031e057819 */ /* 0x000fe200000006ff */
[----:B------:R-:W-:Y:S01]  /*2a910*/  @P5 FFMA.FTZ R21, R29, R37, R13 ;  /* 0x000000251d155223 */ /* 0x000fe2000001000d */
[----:B------:R-:W-:Y:S02]  /*2a920*/  @P0 MOV R9, R4 ;  /* 0x0000000400090202 */ /* 0x000fe40000000f00 */
[----:B------:R-:W-:Y:S02]  /*2a930*/  SHF.L.U32 R36, R26, 0x6, RZ ;  /* 0x000000061a247819 */ /* 0x000fe400000006ff */
[----:B------:R-:W-:Y:S01]  /*2a940*/  LOP3.LUT R4, R5, 0x38, RZ, 0xc0, !PT ;  /* 0x0000003805047812 */ /* 0x000fe200078ec0ff */
[----:B--2---:R-:W-:-:S04]  /*2a950*/  @!P1 IMAD R0, R12, R25, R31 ;  /* 0x000000190c009224 */ /* 0x004fc800078e021f */
        /* <DEDUP_REMOVED lines=8> */
.L_x_6495:
[----:B------:R-:W2:Y:S01]  /*2a9e0*/  LDL R38, [R1+0x158] ;  /* 0x0001580001267983 */ /* 0x000ea20000100800 */
[----:B------:R-:W-:Y:S05]  /*2a9f0*/  WARPSYNC.ALL ;  /* 0x0000000000007948 */ /* 0x000fea0003800000 */
[----:B------:R-:W-:Y:S01]  /*2aa00*/  BAR.SYNC.DEFER_BLOCKING 0x0 ;  /* 0x0000000000007b1d */ /* 0x000fe20000010000 */
[----:B------:R-:W-:Y:S01]  /*2aa10*/  IMAD.MOV.U32 R5, RZ, RZ, RZ ;  /* 0x000000ffff057224 */ /* 0x000fe200078e00ff */
[----:B------:R-:W-:Y:S01]  /*2aa20*/  SHF.R.U32.HI R37, RZ, 0x3, R30 ;  /* 0x00000003ff257819 */ /* 0x000fe2000001161e */
[----:B------:R-:W-:Y:S02]  /*2aa30*/  IMAD R8, R3, R36, RZ ;  /* 0x0000002403087224 */ /* 0x000fe400078e02ff */
[----:B------:R-:W-:Y:S01]  /*2aa40*/  IMAD.WIDE.U32 R4, R36, R2, R4 ;  /* 0x0000000224047225 */ /* 0x000fe200078e0004 */
[----:B------:R-:W3:Y:S01]  /*2aa50*/  @P6 MUFU.LG2 R14, R28 ;  /* 0x0000001c000e6308 */ /* 0x000ee20000000c00 */
[----:B------:R-:W-:Y:S02]  /*2aa60*/  BSSY.RECONVERGENT B0, `(.L_x_6496) ;  /* 0x000002c000007945 */ /* 0x000fe40003800200 */
[----:B-----5:R-:W-:-:S02]  /*2aa70*/  IMAD R7, R7, R31, RZ ;  /* 0x0000001f07077224 */ /* 0x020fc400078e02ff */
[----:B------:R-:W-:Y:S01]  /*2aa80*/  IMAD.WIDE.U32 R12, R6, R31, RZ ;  /* 0x0000001f060c7225 */ /* 0x000fe200078e00ff */
[----:B------:R-:W-:-:S03]  /*2aa90*/  IADD3 R6, PT, PT, R5, R8, RZ ;  /* 0x0000000805067210 */ /* 0x000fc60007ffe0ff */
[----:B------:R-:W-:Y:S01]  /*2aaa0*/  VIADD R16, R37, 0x10 ;  /* 0x0000001025107836 */ /* 0x000fe20000000000 */
[----:B------:R-:W-:Y:S01]  /*2aab0*/  IADD3 R8, P2, P0, R12, R4, R9 ;  /* 0x000000040c087210 */ /* 0x000fe2000785e009 */
[----:B------:R-:W-:Y:S01]  /*2aac0*/  IMAD.IADD R5, R13, 0x1, R7 ;  /* 0x000000010d057824 */ /* 0x000fe200078e0207 */
[C---:B------:R-:W-:Y:S01]  /*2aad0*/  IADD3 R4, PT, PT, R37.reuse, 0x30, RZ ;  /* 0x0000003025047810 */ /* 0x040fe20007ffe0ff */
[----:B------:R-:W-:Y:S02]  /*2aae0*/  VIADD R7, R37, 0x20 ;  /* 0x0000002025077836 */ /* 0x000fe40000000000 */
[----:B------:R-:W-:Y:S01]  /*2aaf0*/  IMAD.MOV.U32 R12, RZ, RZ, 0x7f800000 ;  /* 0x7f800000ff0c7424 */ /* 0x000fe200078e00ff */
[----:B------:R-:W-:Y:S01]  /*2ab00*/  IADD3.X R9, PT, PT, R5, R6, R15, P2, P0 ;  /* 0x0000000605097210 */ /* 0x000fe200017e040f */
[----:B---3--:R-:W-:Y:S01]  /*2ab10*/  @P6 FMUL.FTZ R13, R14, 0.69314718246459960938 ;  /* 0x3f3172180e0d6820 */ /* 0x008fe20000410000 */
[----:B------:R-:W-:Y:S01]  /*2ab20*/  LOP3.LUT P2, RZ, R30, 0x3, RZ, 0xc0, !PT ;  /* 0x000000031eff7812 */ /* 0x000fe2000784c0ff */
[----:B-1----:R1:W3:Y:S02]  /*2ab30*/  LDS.128 R24, [R229] ;  /* 0x00000000e5187984 */ /* 0x0022e40000000c00 */
[----:B------:R-:W-:-:S02]  /*2ab40*/  @P6 FFMA.FTZ R12, R29, R90, R13 ;  /* 0x0000005a1d0c6223 */ /* 0x000fc4000001000d */
[----:B------:R1:W4:Y:S01]  /*2ab50*/  LDS.128 R32, [R229+0x1800] ;  /* 0x00180000e5207984 */ /* 0x0003220000000c00 */
[----:B--2---:R-:W-:-:S05]  /*2ab60*/  IMAD.IADD R0, R38, 0x1, -R36 ;  /* 0x0000000126007824 */ /* 0x004fca00078e0a24 */
[-C--:B------:R-:W-:Y:S02]  /*2ab70*/  ISETP.GE.AND P5, PT, R16, R0.reuse, PT ;  /* 0x000000001000720c */ /* 0x080fe40003fa6270 */
[-C--:B------:R-:W-:Y:S02]  /*2ab80*/  ISETP.GE.AND P4, PT, R7, R0.reuse, PT ;  /* 0x000000000700720c */ /* 0x080fe40003f86270 */
[----:B------:R-:W-:Y:S02]  /*2ab90*/  SHF.R.U32.HI R16, RZ, 0x2, R30 ;  /* 0x00000002ff107819 */ /* 0x000fe4000001161e */
[----:B------:R-:W-:Y:S01]  /*2aba0*/  LOP3.LUT R7, R223, 0x30, RZ, 0xc0, !PT ;  /* 0x00000030df077812 */ /* 0x000fe200078ec0ff */
[----:B------:R1:W2:Y:S01]  /*2abb0*/  LDS.128 R28, [R229+0x1000] ;  /* 0x00100000e51c7984 */ /* 0x0002a20000000c00 */
[----:B------:R-:W-:Y:S02]  /*2abc0*/  ISETP.GE.AND P1, PT, R37, R0, PT ;  /* 0x000000002500720c */ /* 0x000fe40003f26270 */
[----:B------:R-:W-:-:S02]  /*2abd0*/  LOP3.LUT R14, R7, 0x7, R16, 0xf8, !PT ;  /* 0x00000007070e7812 */ /* 0x000fc400078ef810 */
[----:B------:R1:W1:Y:S01]  /*2abe0*/  LDS.128 R16, [R229+0x800] ;  /* 0x00080000e5107984 */ /* 0x0002620000000c00 */
[----:B------:R-:W-:-:S04]  /*2abf0*/  ISETP.GE.AND P0, PT, R4, R0, PT ;  /* 0x000000000400720c */ /* 0x000fc80003f06270 */
[----:B------:R-:W-:-:S04]  /*2ac00*/  P2R R15, PR, RZ, 0x1 ;  /* 0x00000001ff0f7803 */ /* 0x000fc80000000000 */
[----:B------:R-:W-:Y:S02]  /*2ac10*/  @!P1 IMAD R0, R3, R37, RZ ;  /* 0x0000002503009224 */ /* 0x000fe400078e02ff */
[----:B------:R-:W-:-:S05]  /*2ac20*/  @!P1 IMAD.WIDE.U32 R4, R37, R2, R8 ;  /* 0x0000000225049225 */ /* 0x000fca00078e0008 */
[----:B------:R-:W-:Y:S02]  /*2ac30*/  @!P1 IADD3 R0, PT, PT, R5, R0, RZ ;  /* 0x0000000005009210 */ /* 0x000fe40007ffe0ff */
[----:B------:R-:W-:-:S04]  /*2ac40*/  @!P1 LEA R6, P0, R4, R10, 0x1 ;  /* 0x0000000a04069211 */ /* 0x000fc800078008ff */
[----:B------:R-:W-:Y:S01]  /*2ac50*/  @!P1 LEA.HI.X R7, R4, R11, R0, 0x1, P0 ;  /* 0x0000000b04079211 */ /* 0x000fe200000f0c00 */
[----:B---34-:R-:W-:Y:S08]  /*2ac60*/  @P2 BRA `(.L_x_6497) ;  /* 0x00000000002c2947 */ /* 0x018ff00003800000 */
        /* <DEDUP_REMOVED lines=11> */
.L_x_6497:
[----:B------:R-:W-:Y:S05]  /*2ad20*/  BSYNC.RECONVERGENT B0 ;  /* 0x0000000000007941 */ /* 0x000fea0003800200 */
.L_x_6496:
[----:B------:R4:W-:Y:S01]  /*2ad30*/  @!P1 ST.E.128 desc[UR4][R6.64], R24 ;  /* 0x0000001806009985 */ /* 0x0009e2000c101d04 */
[----:B------:R-:W-:Y:S04]  /*2ad40*/  BSSY.RECONVERGENT B0, `(.L_x_6498) ;  /* 0x000000d000007945 */ /* 0x000fe80003800200 */
[----:B------:R-:W-:Y:S05]  /*2ad50*/  @P5 BRA `(.L_x_6499) ;  /* 0x00000000002c5947 */ /* 0x000fea0003800000 */
[----:B----4-:R-:W-:Y:S01]  /*2ad60*/  IADD3 R6, P0, PT, R37, 0x10, RZ ;  /* 0x0000001025067810 */ /* 0x010fe20007f1e0ff */
        /* <DEDUP_REMOVED lines=10> */
.L_x_6499:
[----:B------:R-:W-:Y:S05]  /*2ae10*/  BSYNC.RECONVERGENT B0 ;  /* 0x0000000000007941 */ /* 0x000fea0003800200 */
.L_x_6498:
[----:B------:R-:W-:Y:S04]  /*2ae20*/  BSSY.RECONVERGENT B0, `(.L_x_6500) ;  /* 0x000000d000007945 */ /* 0x000fe80003800200 */
[----:B------:R-:W-:Y:S05]  /*2ae30*/  @P4 BRA `(.L_x_6501) ;  /* 0x00000000002c4947 */ /* 0x000fea0003800000 */
[----:B-1--4-:R-:W-:Y:S01]  /*2ae40*/  IADD3 R6, P0, PT, R37, 0x20, RZ ;  /* 0x0000002025067810 */ /* 0x012fe20007f1e0ff */
        /* <DEDUP_REMOVED lines=10> */
.L_x_6501:
[----:B------:R-:W-:Y:S05]  /*2aef0*/  BSYNC.RECONVERGENT B0 ;  /* 0x0000000000007941 */ /* 0x000fea0003800200 */
.L_x_6500:
[----:B------:R-:W-:Y:S01]  /*2af00*/  ISETP.NE.AND P0, PT, R15, RZ, PT ;  /* 0x000000ff0f00720c */ /* 0x000fe20003f05270 */
[----:B---3--:R-:W-:Y:S01]  /*2af10*/  IMAD.MOV.U32 R5, RZ, RZ, 0x0 ;  /* 0x00000000ff057424 */ /* 0x008fe200078e00ff */
[----:B-1--4-:R-:W-:-:S05]  /*2af20*/  MOV R7, 0x50 ;  /* 0x0000005000077802 */ /* 0x012fca0000000f00 */
[----:B------:R-:W-:-:S06]  /*2af30*/  IMAD.MOV.U32 R4, RZ, RZ, R7 ;  /* 0x000000ffff047224 */ /* 0x000fcc00078e0007 */
[----:B--2---:R-:W-:Y:S05]  /*2af40*/  @P0 RET.REL.NODEC R4 `(_ZN5flash24flash_fwd_splitkv_kernelI23Flash_fwd_kernel_traitsILi64ELi64ELi256ELi4ELb0ELb0EN7cutlass10bfloat16_tE19Flash_kernel_traitsILi64ELi64ELi256ELi4ES3_EELb0ELb1ELb0ELb0ELb1ELb0ELb0ELb1EEEvNS_16Flash_fwd_paramsE) ;  /* 0xfffffd50042c0950 */ /* 0x004fea0003c3ffff */
        /* <DEDUP_REMOVED lines=13> */
[----:B------:R-:W-:Y:S05]  /*2b020*/  RET.REL.NODEC R2 `(_ZN5flash24flash_fwd_splitkv_kernelI23Flash_fwd_kernel_traitsILi64ELi64ELi256ELi4ELb0ELb0EN7cutlass10bfloat16_tE19Flash_kernel_traitsILi64ELi64ELi256ELi4ES3_EELb0ELb1ELb0ELb0ELb1ELb0ELb0ELb1EEEvNS_16Flash_fwd_paramsE) ;  /* 0xfffffd4c02f47950 */ /* 0x000fea0003c3ffff */
.L_x_6494:
[----:B--2---:R-:W-:Y:S01]  /*2b030*/  MOV R0, 0x2 ;  /* 0x0000000200007802 */ /* 0x004fe20000000f00 */
[----:B------:R-:W-:Y:S01]  /*2b040*/  IMAD.MOV.U32 R3, RZ, RZ, 0x1f ;  /* 0x0000001fff037424 */ /* 0x000fe200078e00ff */
[----:B-----5:R-:W-:Y:S02]  /*2b050*/  MOV R2, R8 ;  /* 0x0000000800027202 */ /* 0x020fe40000000f00 */
[----:B------:R-:W-:-:S07]  /*2b060*/  MOV R4, 0xffffffff ;  /* 0xffffffff00047802 */ /* 0x000fce0000000f00 */
[----:B-1----:R-:W-:Y:S05]  /*2b070*/  WARPSYNC.COLLECTIVE R4, `(.L_x_6502) ;  /* 0x0000000004087348 */ /* 0x002fea0003c00000 */
[----:B------:R2:W3:Y:S02]  /*2b080*/  SHFL.BFLY P0, R0, R2, R0, R3 ;  /* 0x0c00000002007389 */ /* 0x0004e40000000003 */
[----:B-123--:R-:W-:Y:S05]  /*2b090*/  ENDCOLLECTIVE ;  /* 0x000000000000791b */ /* 0x00efea0003800000 */
.L_x_6502:
[----:B------:R-:W-:Y:S02]  /*2b0a0*/  IMAD.MOV.U32 R5, RZ, RZ, R0 ;  /* 0x000000ffff057224 */ /* 0x000fe400078e0000 */
[----:B------:R-:W-:Y:S02]  /*2b0b0*/  IMAD.MOV.U32 R0, RZ, RZ, 0x1 ;  /* 0x00000001ff007424 */ /* 0x000fe400078e00ff */
[----:B------:R-:W-:-:S05]  /*2b0c0*/  FADD.FTZ R5, R5, R8 ;  /* 0x0000000805057221 */ /* 0x000fca0000010000 */
[----:B------:R-:W-:-:S07]  /*2b0d0*/  MOV R2, R5 ;  /* 0x0000000500027202 */ /* 0x000fce0000000f00 */
[----:B------:R-:W-:Y:S05]  /*2b0e0*/  WARPSYNC.COLLECTIVE R4, `(.L_x_6503) ;  /* 0x0000000004087348 */ /* 0x000fea0003c00000 */
[----:B------:R1:W2:Y:S02]  /*2b0f0*/  SHFL.BFLY P0, R0, R2, R0, R3 ;  /* 0x0c00000002007389 */ /* 0x0002a40000000003 */
[----:B-12---:R-:W-:Y:S05]  /*2b100*/  ENDCOLLECTIVE ;  /* 0x000000000000791b */ /* 0x006fea0003800000 */
.L_x_6503:
[----:B------:R-:W-:Y:S01]  /*2b110*/  MOV R6, R0 ;  /* 0x0000000000067202 */ /* 0x000fe20000000f00 */
[----:B------:R-:W-:Y:S01]  /*2b120*/  IMAD.MOV.U32 R0, RZ, RZ, 0x2 ;  /* 0x00000002ff007424 */ /* 0x000fe200078e00ff */
[----:B------:R-:W-:-:S03]  /*2b130*/  MOV R2, R7 ;  /* 0x0000000700027202 */ /* 0x000fc60000000f00 */
[----:B------:R-:W-:-:S07]  /*2b140*/  FADD.FTZ R21, R5, R6 ;  /* 0x0000000605157221 */ /* 0x000fce0000010000 */
[----:B------:R-:W-:Y:S05]  /*2b150*/  WARPSYNC.COLLECTIVE R4, `(.L_x_6504) ;  /* 0x0000000004087348 */ /* 0x000fea0003c00000 */
[----:B------:R1:W2:Y:S02]  /*2b160*/  SHFL.BFLY P0, R0, R2, R0, R3 ;  /* 0x0c00000002007389 */ /* 0x0002a40000000003 */
[----:B-12---:R-:W-:Y:S05]  /*2b170*/  ENDCOLLECTIVE ;  /* 0x000000000000791b */ /* 0x006fea0003800000 */
.L_x_6504:
[----:B------:R-:W-:Y:S02]  /*2b180*/  MOV R2, R0 ;  /* 0x0000000000027202 */ /* 0x000fe40000000f00 */
[----:B------:R-:W-:-:S03]  /*2b190*/  MOV R0, 0x1 ;  /* 0x0000000100007802 */ /* 0x000fc60000000f00 */
[----:B------:R-:W-:-:S07]  /*2b1a0*/  FADD.FTZ R2, R2, R7 ;  /* 0x0000000702027221 */ /* 0x000fce0000010000 */
[----:B------:R-:W-:Y:S05]  /*2b1b0*/  WARPSYNC.COLLECTIVE R4, `(.L_x_6505) ;  /* 0x0000000004087348 */ /* 0x000fea0003c00000 */
[----:B------:R1:W2:Y:S02]  /*2b1c0*/  SHFL.BFLY P0, R0, R2, R0, R3 ;  /* 0x0c00000002007389 */ /* 0x0002a40000000003 */
[----:B-12---:R-:W-:Y:S05]  /*2b1d0*/  ENDCOLLECTIVE ;  /* 0x000000000000791b */ /* 0x006fea0003800000 */
.L_x_6505:
[----:B------:R-:W-:Y:S05]  /*2b1e0*/  BRA `(.L_x_6506) ;  /* 0xffffffec00ec7947 */ /* 0x000fea000383ffff */
.L_x_6507:
        /* <DEDUP_REMOVED lines=9> */
.L_x_14760:


//--------------------- .text._ZN5flash24flash_fwd_splitkv_kernelI23Flash_fwd_kernel_traitsILi64ELi64ELi256ELi4ELb0ELb0EN7cutlass10bfloat16_tE19Flash_kernel_traitsILi64ELi64ELi256ELi4ES3_EELb0ELb1ELb0ELb0ELb1ELb1ELb0ELb1EEEvNS_16Flash_fwd_paramsE --------------------------
	.section	.text._ZN5flash24flash_fwd_splitkv_kernelI23Flash_fwd_kernel_traitsILi64ELi64ELi256ELi4ELb0ELb0EN7cutlass10bfloat16_tE19Flash_kernel_traitsILi64ELi64ELi256ELi4ES3_EELb0ELb1ELb0ELb0ELb1ELb1ELb0ELb1EEEvNS_16Flash_fwd_paramsE,"ax",@progbits
	.align	128
        .global         _ZN5flash24flash_fwd_splitkv_kernelI23Flash_fwd_kernel_traitsILi64ELi64ELi256ELi4ELb0ELb0EN7cutlass10bfloat16_tE19Flash_kernel_traitsILi64ELi64ELi256ELi4ES3_EELb0ELb1ELb0ELb0ELb1ELb1ELb0ELb1EEEvNS_16Flash_fwd_paramsE
        .type           _ZN5flash24flash_fwd_splitkv_kernelI23Flash_fwd_kernel_traitsILi64ELi64ELi256ELi4ELb0ELb0EN7cutlass10bfloat16_tE19Flash_kernel_traitsILi64ELi64ELi256ELi4ES3_EELb0ELb1ELb0ELb0ELb1ELb1ELb0ELb1EEEvNS_16Flash_fwd_paramsE,@function
        .size           _ZN5flash24flash_fwd_splitkv_kernelI23Flash_fwd_kernel_traitsILi64ELi64ELi256ELi4ELb0ELb0EN7cutlass10bfloat16_tE19Flash_kernel_traitsILi64ELi64ELi256ELi4ES3_EELb0ELb1ELb0ELb0ELb1ELb1ELb0ELb1EEEvNS_16Flash_fwd_paramsE,(.L_x_14761 - _ZN5flash24flash_fwd_splitkv_kernelI23Flash_fwd_kernel_traitsILi64ELi64ELi256ELi4ELb0ELb0EN7cutlass10bfloat16_tE19Flash_kernel_traitsILi64ELi64ELi256ELi4ES3_EELb0ELb1ELb0ELb0ELb1ELb1ELb0ELb1EEEvNS_16Flash_fwd_paramsE)
        .other          _ZN5flash24flash_fwd_splitkv_kernelI23Flash_fwd_kernel_traitsILi64ELi64ELi256ELi4ELb0ELb0EN7cutlass10bfloat16_tE19Flash_kernel_traitsILi64ELi64ELi256ELi4ES3_EELb0ELb1ELb0ELb0ELb1ELb1ELb0ELb1EEEvNS_16Flash_fwd_paramsE,@"STO_CUDA_ENTRY STV_DEFAULT"
_ZN5flash24flash_fwd_splitkv_kernelI23Flash_fwd_kernel_traitsILi64ELi64ELi256ELi4ELb0ELb0EN7cutlass10bfloat16_tE19Flash_kernel_traitsILi64ELi64ELi256ELi4ES3_EELb0ELb1ELb0ELb0ELb1ELb1ELb0ELb1EEEvNS_16Flash_fwd_paramsE:
.text._ZN5flash24flash_fwd_splitkv_kernelI23Flash_fwd_kernel_traitsILi64ELi64ELi256ELi4ELb0ELb0EN7cutlass10bfloat16_tE19Flash_kernel_traitsILi64ELi64ELi256ELi4ES3_EELb0ELb1ELb0ELb0ELb1ELb1ELb0ELb1EEEvNS_16Flash_fwd_paramsE:
        /* <DEDUP_REMOVED lines=8> */
[----:B-1-34-:R-:W-:Y:S05]  /*0080*/  CALL.REL.NOINC `($_ZN5flash24flash_fwd_splitkv_kernelI23Flash_fwd_kernel_traitsILi64ELi64ELi256ELi4ELb0ELb0EN7cutlass10bfloat16_tE19Flash_kernel_traitsILi64ELi64ELi256ELi4ES3_EELb0ELb1ELb0ELb0ELb1ELb1ELb0ELb1EEEvNS_16Flash_fwd_paramsE$_ZN5flash30compute_attn_1rowblock_splitkvI23Flash_fwd_kernel_traitsILi64ELi64ELi256ELi4ELb0ELb0EN7cutlass10bfloat16_tE19Flash_kernel_traitsILi64ELi64ELi256ELi4ES3_EELb0ELb1ELb0ELb0ELb1ELb1ELb0ELb1ENS_16Flash_fwd_paramsEEEvRKT8_iiiii) ;  /* 0x0000000000087944 */ /* 0x01afea0003c00000 */
[----:B------:R-:W-:Y:S05]  /*0090*/  BSYNC.RECONVERGENT B3 ;  /* 0x0000000000037941 */ /* 0x000fea0003800200 */
.L_x_6508:
[----:B------:R-:W-:Y:S05]  /*00a0*/  EXIT ;  /* 0x000000000000794d */ /* 0x000fea0003800000 */
        .type           $_ZN5flash24flash_fwd_splitkv_kernelI23Flash_fwd_kernel_traitsILi64ELi64ELi256ELi4ELb0ELb0EN7cutlass10bfloat16_tE19Flash_kernel_traitsILi64ELi64ELi256ELi4ES3_EELb0ELb1ELb0ELb0ELb1ELb1ELb0ELb1EEEvNS_16Flash_fwd_paramsE$_ZN5flash30compute_attn_1rowblock_splitkvI23Flash_fwd_kernel_traitsILi64ELi64ELi256ELi4ELb0ELb0EN7cutlass10bfloat16_tE19Flash_kernel_traitsILi64ELi64ELi256ELi4ES3_EELb0ELb1ELb0ELb0ELb1ELb1ELb0ELb1ENS_16Flash_fwd_paramsEEEvRKT8_iiiii,@function
        .size           $_ZN5flash24flash_fwd_splitkv_kernelI23Flash_fwd_kernel_traitsILi64ELi64ELi256ELi4ELb0ELb0EN7cutlass10bfloat16_tE19Flash_kernel_traitsILi64ELi64ELi256ELi4ES3_EELb0ELb1ELb0ELb0ELb1ELb1ELb0ELb1EEEvNS_16Flash_fwd_paramsE$_ZN5flash30compute_attn_1rowblock_splitkvI23Flash_fwd_kernel_traitsILi64ELi64ELi256ELi4ELb0ELb0EN7cutlass10bfloat16_tE19Flash_kernel_traitsILi64ELi64ELi256ELi4ES3_EELb0ELb1ELb0ELb0ELb1ELb1ELb0ELb1ENS_16Flash_fwd_paramsEEEvRKT8_iiiii,(.L_x_14761 - $_ZN5flash24flash_fwd_splitkv_kernelI23Flash_fwd_kernel_traitsILi64ELi64ELi256ELi4ELb0ELb0EN7cutlass10bfloat16_tE19Flash_kernel_traitsILi64ELi64ELi256ELi4ES3_EELb0ELb1ELb0ELb0ELb1ELb1ELb0ELb1EEEvNS_16Flash_fwd_paramsE$_ZN5flash30compute_attn_1rowblock_splitkvI23Flash_fwd_kernel_traitsILi64ELi64ELi256ELi4ELb0ELb0EN7cutlass10bfloat16_tE19Flash_kernel_traitsILi64ELi64ELi256ELi4ES3_EELb0ELb1ELb0ELb0ELb1ELb1ELb0ELb1ENS_16Flash_fwd_paramsEEEvRKT8_iiiii)
$_ZN5flash24flash_fwd_splitkv_kernelI23Flash_fwd_kernel_traitsILi64ELi64ELi256ELi4ELb0ELb0EN7cutlass10bfloat16_tE19Flash_kernel_traitsILi64ELi64ELi256ELi4ES3_EELb0ELb1ELb0ELb0ELb1ELb1ELb0ELb1EEEvNS_16Flash_fwd_paramsE$_ZN5flash30compute_attn_1rowblock_splitkvI23Flash_fwd_kernel_traitsILi64ELi64ELi256ELi4ELb0ELb0EN7cutlass10bfloat16_tE19Flash_kernel_traitsILi64ELi64ELi256ELi4ES3_EELb0ELb1ELb0ELb0ELb1ELb1ELb0ELb1ENS_16Flash_fwd_paramsEEEvRKT8_iiiii:
        /* <DEDUP_REMOVED lines=24> */
[C---:B------:R-:W-:Y:S01]  /*0230*/  ISETP.NE.U32.AND P2, PT, R6.reuse, RZ, PT ;  /* 0x000000ff0600720c */ /* 0x040fe20003f45070 */
[----:B------:R-:W2:Y:S03]  /*0240*/  S2R R167, SR_TID.X ;  /* 0x0000000000a77919 */ /* 0x000ea60000002100 */
[----:B------:R-:W-:Y:S01]  /*0250*/  ISETP.NE.AND.EX P2, PT, R7, RZ, PT, P2 ;  /* 0x000000ff0700720c */ /* 0x000fe20003f45320 */
[----:B------:R1:W5:Y:S01]  /*0260*/  @P1 LD.E R237, desc[UR4][R8.64] ;  /* 0x0000000408ed1980 */ /* 0x000362000c101900 */
[----:B------:R-:W-:Y:S01]  /*0270*/  IADD3 R6, P1, PT, R6, R79, RZ ;  /* 0x0000004f06067210 */ /* 0x000fe20007f3e0ff */
[----:B------:R-:W-:Y:S01]  /*0280*/  BSSY.RECONVERGENT B0, `(.L_x_6509) ;  /* 0x000000a000007945 */ /* 0x000fe20003800200 */
[----:B------:R-:W-:Y:S01]  /*0290*/  ISETP.NE.U32.AND P0, PT, R4, RZ, PT ;  /* 0x000000ff0400720c */ /* 0x000fe20003f05070 */
[----:B------:R-:W-:-:S02]  /*02a0*/  IMAD.MOV.U32 R13, RZ, RZ, -0x1 ;  /* 0xffffffffff0d7424 */ /* 0x000fc400078e00ff */
[----:B------:R-:W-:Y:S01]  /*02b0*/  IMAD.X R7, R7, 0x1, R77, P1 ;  /* 0x0000000107077824 */ /* 0x000fe200008e064d */
[----:B------:R-:W-:-:S05]  /*02c0*/  ISETP.NE.AND.EX P5, PT, R5, RZ, PT, P0 ;  /* 0x000000ff0500720c */ /* 0x000fca0003fa5300 */
[----:B------:R-:W-:Y:S08]  /*02d0*/  @!P2 BRA `(.L_x_6510) ;  /* 0x000000000010a947 */ /* 0x000ff00003800000 */
[----:B------:R-:W3:Y:S02]  /*02e0*/  LD.E.U8 R2, desc[UR4][R164.64+0x1b2] ;  /* 0x0001b204a4027980 */ /* 0x000ee4000c101100 */
[----:B---3--:R-:W-:-:S13]  /*02f0*/  ISETP.NE.AND P0, PT, R2, RZ, PT ;  /* 0x000000ff0200720c */ /* 0x008fda0003f05270 */
[----:B------:R-:W-:Y:S05]  /*0300*/  @!P0 BRA `(.L_x_6510) ;  /* 0x0000000000048947 */ /* 0x000fea0003800000 */
[----:B------:R3:W5:Y:S02]  /*0310*/  LD.E R13, desc[UR4][R6.64] ;  /* 0x00000004060d7980 */ /* 0x000764000c101900 */
.L_x_6510:
[----:B------:R-:W-:Y:S05]  /*0320*/  BSYNC.RECONVERGENT B0 ;  /* 0x0000000000007941 */ /* 0x000fea0003800200 */
.L_x_6509:
[----:B------:R-:W-:Y:S04]  /*0330*/  BSSY.RECONVERGENT B0, `(.L_x_6511) ;  /* 0x0000007000007945 */ /* 0x000fe80003800200 */
[----:B------:R-:W-:Y:S05]  /*0340*/  @!P4 BRA `(.L_x_6512) ;  /* 0x000000000014c947 */ /* 0x000fea0003800000 */
[----:B------:R-:W4:Y:S02]  /*0350*/  LD.E.U8 R2, desc[UR4][R164.64+0x1b2] ;  /* 0x0001b204a4027980 */ /* 0x000f24000c101100 */
[----:B----4-:R-:W-:-:S13]  /*0360*/  ISETP.NE.AND P0, PT, R2, RZ, PT ;  /* 0x000000ff0200720c */ /* 0x010fda0003f05270 */
[----:B------:R-:W4:Y:S02]  /*0370*/  @P0 LD.E R2, desc[UR4][R6.64+0x4] ;  /* 0x0000040406020980 */ /* 0x000f24000c101900 */
[----:B----45:R-:W-:-:S06]  /*0380*/  @P0 IADD3 R3, PT, PT, R2, -R13, RZ ;  /* 0x8000000d02030210 */ /* 0x030fcc0007ffe0ff */
[----:B------:R4:W5:Y:S02]  /*0390*/  @!P0 LD.E R3, desc[UR4][R6.64] ;  /* 0x0000000406038980 */ /* 0x000964000c101900 */
.L_x_6512:
[----:B------:R-:W-:Y:S05]  /*03a0*/  BSYNC.RECONVERGENT B0 ;  /* 0x0000000000007941 */ /* 0x000fea0003800200 */
.L_x_6511:
[----:B------:R-:W-:Y:S01]  /*03b0*/  BSSY.RECONVERGENT B1, `(.L_x_6513) ;  /* 0x0000012000017945 */ /* 0x000fe20003800200 */
[----:B-----5:R-:W-:Y:S02]  /*03c0*/  @P3 IADD3 R236, PT, PT, -R237, R0, RZ ;  /* 0x00000000edec3210 */ /* 0x020fe40007ffe1ff */
[----:B------:R-:W-:Y:S01]  /*03d0*/  IADD3 R78, PT, PT, R3, -R12, RZ ;  /* 0x8000000c034e7210 */ /* 0x000fe20007ffe0ff */
[----:B------:R-:W-:Y:S06]  /*03e0*/  @!P5 BRA `(.L_x_6514) ;  /* 0x000000000014d947 */ /* 0x000fec0003800000 */
[----:B------:R-:W-:-:S05]  /*03f0*/  IADD3 R2, P0, PT, R4, R79, RZ ;  /* 0x0000004f04027210 */ /* 0x000fca0007f1e0ff */
[----:B------:R-:W-:-:S05]  /*0400*/  IMAD.X R3, R5, 0x1, R77, P0 ;  /* 0x0000000105037824 */ /* 0x000fca00000e064d */
[----:B------:R-:W5:Y:S02]  /*0410*/  LD.E R71, desc[UR4][R2.64] ;  /* 0x0000000402477980 */ /* 0x000f64000c101900 */
[----:B-----5:R-:W-:Y:S01]  /*0420*/  IADD3 R71, PT, PT, R71, -R12, RZ ;  /* 0x8000000c47477210 */ /* 0x020fe20007ffe0ff */
[----:B------:R-:W-:Y:S05]  /*0430*/  BRA `(.L_x_6515) ;  /* 0x0000000000247947 */ /* 0x000fea0003800000 */
.L_x_6514:
[----:B------:R-:W5:Y:S01]  /*0440*/  LD.E.64 R2, desc[UR4][R164.64+0x108] ;  /* 0x00010804a4027980 */ /* 0x000f62000c101b00 */
[----:B------:R-:W-:Y:S01]  /*0450*/  BSSY.RECONVERGENT B0, `(.L_x_6516) ;  /* 0x0000006000007945 */ /* 0x000fe20003800200 */
[----:B------:R-:W-:Y:S01]  /*0460*/  IMAD.MOV.U32 R71, RZ, RZ, RZ ;  /* 0x000000ffff477224 */ /* 0x000fe200078e00ff */
[----:B-----5:R-:W-:-:S04]  /*0470*/  ISETP.NE.U32.AND P0, PT, R2, RZ, PT ;  /* 0x000000ff0200720c */ /* 0x020fc80003f05070 */
[----:B------:R-:W-:-:S13]  /*0480*/  ISETP.NE.AND.EX P0, PT, R3, RZ, PT, P0 ;  /* 0x000000ff0300720c */ /* 0x000fda0003f05300 */
[----:B------:R-:W-:Y:S05]  /*0490*/  @!P0 BRA `(.L_x_6517) ;  /* 0x0000000000048947 */ /* 0x000fea0003800000 */
[----:B------:R1:W5:Y:S02]  /*04a0*/  LD.E R71, desc[UR4][R164.64+0xbc] ;  /* 0x0000bc04a4477980 */ /* 0x000364000c101900 */
.L_x_6517:
[----:B------:R-:W-:Y:S05]  /*04b0*/  BSYNC.RECONVERGENT B0 ;  /* 0x0000000000007941 */ /* 0x000fea0003800200 */
.L_x_6516:
[----:B-----5:R-:W-:Y:S02]  /*04c0*/  IADD3 R71, PT, PT, R78, R71, RZ ;  /* 0x000000474e477210 */ /* 0x020fe40007ffe0ff */
.L_x_6515:
[----:B------:R-:W-:Y:S05]  /*04d0*/  BSYNC.RECONVERGENT B1 ;  /* 0x0000000000017941 */ /* 0x000fea0003800200 */
.L_x_6513:
[----:B------:R-:W-:Y:S01]  /*04e0*/  IMAD.SHL.U32 R81, R235, 0x40, RZ ;  /* 0x00000040eb517824 */ /* 0x000fe200078e00ff */
[----:B------:R-:W-:Y:S01]  /*04f0*/  MOV R2, R232 ;  /* 0x000000e800027202 */ /* 0x000fe20000000f00 */
[----:B------:R-:W-:-:S03]  /*0500*/  IMAD.MOV.U32 R3, RZ, RZ, 0x0 ;  /* 0x00000000ff037424 */ /* 0x000fc600078e00ff */
[----:B------:R-:W-:-:S13]  /*0510*/  ISETP.GT.AND P0, PT, R236, R81, PT ;  /* 0x00000051ec00720c */ /* 0x000fda0003f04270 */
[----:B-1234-:R-:W-:Y:S05]  /*0520*/  @!P0 RET.REL.NODEC R2 `(_ZN5flash24flash_fwd_splitkv_kernelI23Flash_fwd_kernel_traitsILi64ELi64ELi256ELi4ELb0ELb0EN7cutlass10bfloat16_tE19Flash_kernel_traitsILi64ELi64ELi256ELi4ES3_EELb0ELb1ELb0ELb0ELb1ELb1ELb0ELb1EEEvNS_16Flash_fwd_paramsE) ;  /* 0xfffffff802b48950 */ /* 0x01efea0003c3ffff */
[----:B------:R-:W2:Y:S04]  /*0530*/  LD.E R3, desc[UR4][R164.64+0x188] ;  /* 0x00018804a4037980 */ /* 0x000ea8000c101900 */
[----:B------:R-:W3:Y:S04]  /*0540*/  LD.E R7, desc[UR4][R164.64+0x184] ;  /* 0x00018404a4077980 */ /* 0x000ee8000c101900 */
[----:B------:R-:W4:Y:S01]  /*0550*/  LD.E R9, desc[UR4][R164.64+0xb8] ;  /* 0x0000b804a4097980 */ /* 0x000f22000c101900 */
[----:B------:R-:W-:Y:S02]  /*0560*/  VIADD R5, R71, 0xff ;  /* 0x000000ff47057836 */ /* 0x000fe40000000000 */
[----:B------:R-:W-:-:S03]  /*0570*/  IMAD R0, R235, 0x40, -R236 ;  /* 0x00000040eb007824 */ /* 0x000fc600078e0aec */
        /* <DEDUP_REMOVED lines=29> */
[----:B------:R-:W-:-:S02]  /*0750*/  IMAD.SHL.U32 R16, R167, 0x8, RZ ;  /* 0x00000008a7107824 */ /* 0x000fc400078e00ff */
[----:B------:R-:W-:-:S03]  /*0760*/  IMAD.MOV.U32 R17, RZ, RZ, RZ ;  /* 0x000000ffff117224 */ /* 0x000fc600078e00ff */
[----:B------:R-:W-:Y:S01]  /*0770*/  LOP3.LUT R16, R16, 0x38, RZ, 0xc0, !PT ;  /* 0x0000003810107812 */ /* 0x000fe200078ec0ff */
[----:B------:R-:W-:Y:S01]  /*0780*/  IMAD.IADD R236, R236, 0x1, -R81 ;  /* 0x00000001ecec7824 */ /* 0x000fe200078e0a51 */
[----:B------:R-:W-:Y:S01]  /*0790*/  BSSY.RECONVERGENT B0, `(.L_x_6519) ;  /* 0x0000039000007945 */ /* 0x000fe20003800200 */
[----:B--2---:R-:W-:-:S04]  /*07a0*/  @P0 IMAD.WIDE.U32 R8, R6, R237, RZ ;  /* 0x000000ed06080225 */ /* 0x004fc800078e00ff */
[----:B------:R-:W-:Y:S02]  /*07b0*/  @P0 IMAD R237, R7, R237, RZ ;  /* 0x000000ed07ed0224 */ /* 0x000fe400078e02ff */
[----:B------:R-:W-:-:S04]  /*07c0*/  IMAD.WIDE.U32 R16, R81, R6, R16 ;  /* 0x0000000651107225 */ /* 0x000fc800078e0010 */
[-C--:B-----5:R-:W-:Y:S02]  /*07d0*/  @!P0 IMAD R3, R11, R234.reuse, RZ ;  /* 0x000000ea0b038224 */ /* 0x0a0fe400078e02ff */
[----:B------:R-:W-:Y:S01]  /*07e0*/  @!P0 IMAD.WIDE.U32 R10, R10, R234, RZ ;  /* 0x000000ea0a0a8225 */ /* 0x000fe200078e00ff */
[----:B------:R-:W-:-:S03]  /*07f0*/  @P0 MOV R10, R8 ;  /* 0x00000008000a0202 */ /* 0x000fc60000000f00 */
        /* <DEDUP_REMOVED lines=16> */
[C---:B------:R-:W-:Y:S01]  /*0900*/  VIADD R9, R11.reuse, 0x10 ;  /* 0x000000100b097836 */ /* 0x040fe20000000000 */
[----:B------:R-:W-:Y:S02]  /*0910*/  @!P0 LEA.HI.X R19, R8, R5, R3, 0x1, P1 ;  /* 0x0000000508138211 */ /* 0x000fe400008f0c03 */
[----:B------:R-:W-:Y:S01]  /*0920*/  IADD3 R3, PT, PT, R11, 0x20, RZ ;  /* 0x000000200b037810 */ /* 0x000fe20007ffe0ff */
[----:B------:R-:W-:Y:S01]  /*0930*/  IMAD R0, R0, R2, R81 ;  /* 0x0000000200007224 */ /* 0x000fe200078e0251 */
[----:B------:R-:W-:Y:S02]  /*0940*/  ISETP.GE.AND P2, PT, R9, R236, PT ;  /* 0x000000ec0900720c */ /* 0x000fe40003f46270 */
[----:B------:R-:W-:-:S02]  /*0950*/  LOP3.LUT P1, R167, R167, 0x7, RZ, 0xc0, !PT ;  /* 0x00000007a7a77812 */ /* 0x000fc4000782c0ff */
[-C--:B------:R-:W-:Y:S01]  /*0960*/  ISETP.GE.AND P3, PT, R3, R236.reuse, PT ;  /* 0x000000ec0300720c */ /* 0x080fe20003f66270 */
[----:B------:R1:W-:Y:S01]  /*0970*/  @!P0 ST.E.128 desc[UR4][R18.64], RZ ;  /* 0x000000ff12008985 */ /* 0x0003e2000c101d04 */
[C---:B------:R-:W-:Y:S01]  /*0980*/  IADD3 R3, P0, PT, R0.reuse, R11, RZ ;  /* 0x0000000b00037210 */ /* 0x040fe20007f1e0ff */
[C---:B------:R-:W-:Y:S01]  /*0990*/  VIADD R9, R11.reuse, 0x30 ;  /* 0x000000300b097836 */ /* 0x040fe20000000000 */
[----:B------:R-:W-:Y:S02]  /*09a0*/  ISETP.GE.OR P6, PT, R11, R236, P1 ;  /* 0x000000ec0b00720c */ /* 0x000fe40000fc6670 */
[C---:B------:R-:W-:Y:S02]  /*09b0*/  ISETP.NE.OR P5, PT, R167.reuse, RZ, P2 ;  /* 0x000000ffa700720c */ /* 0x040fe400017a5670 */
[----:B------:R-:W-:Y:S02]  /*09c0*/  ISETP.NE.OR P4, PT, R167, RZ, P3 ;  /* 0x000000ffa700720c */ /* 0x000fe40001f85670 */
[----:B------:R-:W-:-:S02]  /*09d0*/  LEA.HI.X.SX32 R0, R0, RZ, 0x1, P0 ;  /* 0x000000ff00007211 */ /* 0x000fc400000f0eff */
[----:B------:R-:W-:Y:S02]  /*09e0*/  LEA R20, P0, R3, R12, 0x2 ;  /* 0x0000000c03147211 */ /* 0x000fe400078010ff */
        /* <DEDUP_REMOVED lines=19> */
.L_x_6520:
[----:B------:R-:W-:Y:S05]  /*0b20*/  BSYNC.RECONVERGENT B0 ;  /* 0x0000000000007941 */ /* 0x000fea0003800200 */
.L_x_6519:
[----:B------:R-:W-:Y:S04]  /*0b30*/  BSSY.RECONVERGENT B0, `(.L_x_6521) ;  /* 0x000000d000007945 */ /* 0x000fe80003800200 */
[----:B------:R-:W-:Y:S05]  /*0b40*/  @P3 BRA `(.L_x_6522) ;  /* 0x00000000002c3947 */ /* 0x000fea0003800000 */
[----:B--2---:R-:W-:Y:S01]  /*0b50*/  IADD3 R13, P0, PT, R11, 0x20, RZ ;  /* 0x000000200b0d7810 */ /* 0x004fe20007f1e0ff */
        /* <DEDUP_REMOVED lines=10> */
.L_x_6522:
[----:B------:R-:W-:Y:S05]  /*0c00*/  BSYNC.RECONVERGENT B0 ;  /* 0x0000000000007941 */ /* 0x000fea0003800200 */
.L_x_6521:
[----:B------:R-:W-:Y:S04]  /*0c10*/  BSSY.RECONVERGENT B0, `(.L_x_6523) ;  /* 0x000000d000007945 */ /* 0x000fe80003800200 */
[----:B------:R-:W-:Y:S05]  /*0c20*/  @P1 BRA `(.L_x_6524) ;  /* 0x00000000002c1947 */ /* 0x000fea0003800000 */
[----:B------:R-:W-:Y:S01]  /*0c30*/  IADD3 R11, P0, PT, R11, 0x30, RZ ;  /* 0x000000300b0b7810 */ /* 0x000fe20007f1e0ff */
[----:B--23--:R-:W-:Y:S01]  /*0c40*/  IMAD.MOV.U32 R12, RZ, RZ, R14 ;  /* 0x000000ffff0c7224 */ /* 0x00cfe200078e000e */
        /* <DEDUP_REMOVED lines=9> */
.L_x_6524:
[----:B------:R-:W-:Y:S05]  /*0ce0*/  BSYNC.RECONVERGENT B0 ;  /* 0x0000000000007941 */ /* 0x000fea0003800200 */
.L_x_6523:
[----:B------:R-:W-:Y:S01]  /*0cf0*/  ISETP.NE.AND P0, PT, R8, RZ, PT ;  /* 0x000000ff0800720c */ /* 0x000fe20003f05270 */
[----:B------:R-:W-:Y:S01]  /*0d00*/  @!P6 ST.E desc[UR4][R20.64], R3 ;  /* 0x000000031400e985 */ /* 0x000fe2000c101904 */
[----:B------:R-:W-:-:S03]  /*0d10*/  MOV R233, 0x0 ;  /* 0x0000000000e97802 */ /* 0x000fc60000000f00 */
[----:B------:R-:W-:Y:S04]  /*0d20*/  @!P5 ST.E desc[UR4][R20.64+0x40], R2 ;  /* 0x000040021400d985 */ /* 0x000fe8000c101904 */
[----:B------:R1:W-:Y:S04]  /*0d30*/  @!P4 ST.E desc[UR4][R20.64+0x80], R0 ;  /* 0x000080001400c985 */ /* 0x0003e8000c101904 */
[----:B-1234-:R-:W-:Y:S05]  /*0d40*/  @P0 RET.REL.NODEC R232 `(_ZN5flash24flash_fwd_splitkv_kernelI23Flash_fwd_kernel_traitsILi64ELi64ELi256ELi4ELb0ELb0EN7cutlass10bfloat16_tE19Flash_kernel_traitsILi64ELi64ELi256ELi4ES3_EELb0ELb1ELb0ELb0ELb1ELb1ELb0ELb1EEEvNS_16Flash_fwd_paramsE) ;  /* 0xfffffff0e8ac0950 */ /* 0x01efea0003c3ffff */
[----:B------:R-:W-:Y:S02]  /*0d50*/  MOV R3, 0x7f800000 ;  /* 0x7f80000000037802 */ /* 0x000fe40000000f00 */
[----:B------:R-:W-:-:S03]  /*0d60*/  MOV R233, 0x0 ;  /* 0x0000000000e97802 */ /* 0x000fc60000000f00 */
[----:B------:R1:W-:Y:S02]  /*0d70*/  ST.E desc[UR4][R20.64+0xc0], R3 ;  /* 0x0000c00314007985 */ /* 0x0003e4000c101904 */
[----:B-1----:R-:W-:Y:S05]  /*0d80*/  RET.REL.NODEC R232 `(_ZN5flash24flash_fwd_splitkv_kernelI23Flash_fwd_kernel_traitsILi64ELi64ELi256ELi4ELb0ELb0EN7cutlass10bfloat16_tE19Flash_kernel_traitsILi64ELi64ELi256ELi4ES3_EELb0ELb1ELb0ELb0ELb1ELb1ELb0ELb1EEEvNS_16Flash_fwd_paramsE) ;  /* 0xfffffff0e89c7950 */ /* 0x002fea0003c3ffff */
.L_x_6518:
        /* <DEDUP_REMOVED lines=38> */
[----:B------:R-:W-:Y:S02]  /*0ff0*/  LOP3.LUT R2, R5, R12, RZ, 0x3c, !PT ;  /* 0x0000000c05027212 */ /* 0x000fe400078e3cff */
[----:B------:R-:W-:-:S09]  /*1000*/  ISETP.NE.AND P3, PT, R12, RZ, PT ;  /* 0x000000ff0c00720c */ /* 0x000fd20003f65270 */
[----:B------:R-:W-:-:S04]  /*1010*/  @!P0 IADD3 R3, PT, PT, R3, -R4, RZ ;  /* 0x8000000403038210 */ /* 0x000fc80007ffe0ff */
[----:B------:R-:W-:Y:S02]  /*1020*/  ISETP.GE.U32.AND P1, PT, R3, R4, PT ;  /* 0x000000040300720c */ /* 0x000fe40003f26070 */
[----:B------:R-:W-:Y:S01]  /*1030*/  ISETP.GE.AND P2, PT, R2, RZ, PT ;  /* 0x000000ff0200720c */ /* 0x000fe20003f46270 */
[----:B------:R-:W-:Y:S02]  /*1040*/  @!P0 VIADD R10, R10, 0x1 ;  /* 0x000000010a0a8836 */ /* 0x000fe40000000000 */
[-C--:B---3--:R-:W-:Y:S02]  /*1050*/  IMAD R2, R15, R234.reuse, RZ ;  /* 0x000000ea0f027224 */ /* 0x088fe400078e02ff */
[----:B------:R-:W-:-:S04]  /*1060*/  IMAD.WIDE.U32 R14, R14, R234, RZ ;  /* 0x000000ea0e0e7225 */ /* 0x000fc800078e00ff */
[----:B------:R-:W-:Y:S01]  /*1070*/  IMAD.IADD R239, R15, 0x1, R2 ;  /* 0x000000010fef7824 */ /* 0x000fe200078e0202 */
[----:B------:R-:W-:Y:S02]  /*1080*/  LEA R238, P0, R14, R240, 0x2 ;  /* 0x000000f00eee7211 */ /* 0x000fe400078010ff */
[----:B------:R-:W-:Y:S02]  /*1090*/  @P1 IADD3 R10, PT, PT, R10, 0x1, RZ ;  /* 0x000000010a0a1810 */ /* 0x000fe40007ffe0ff */
[----:B------:R-:W-:Y:S02]  /*10a0*/  LEA.HI.X R239, R14, R241, R239, 0x2, P0 ;  /* 0x000000f10eef7211 */ /* 0x000fe400000f14ef */
[----:B------:R-:W-:Y:S01]  /*10b0*/  @!P2 IADD3 R10, PT, PT, -R10, RZ, RZ ;  /* 0x000000ff0a0aa210 */ /* 0x000fe20007ffe1ff */
[----:B------:R-:W2:Y:S01]  /*10c0*/  LD.E.64 R14, desc[UR4][R8.64+0x28] ;  /* 0x00002804080e7980 */ /* 0x000ea2000c101b00 */
[----:B------:R-:W-:-:S05]  /*10d0*/  @!P3 LOP3.LUT R10, RZ, R12, RZ, 0x33, !PT ;  /* 0x0000000cff0ab212 */ /* 0x000fca00078e33ff */
        /* <DEDUP_REMOVED lines=42> */
[----:B--2---:R-:W-:Y:S02]  /*1380*/  IMAD R4, R15, R2, RZ ;  /* 0x000000020f047224 */ /* 0x004fe400078e02ff */
[----:B------:R-:W-:-:S04]  /*1390*/  IMAD.WIDE.U32 R16, R11, R16, R18 ;  /* 0x000000100b107225 */ /* 0x000fc800078e0012 */
[----:B------:R-:W-:-:S04]  /*13a0*/  IMAD.WIDE.U32 R18, R14, R2, RZ ;  /* 0x000000020e127225 */ /* 0x000fc800078e00ff */
[----:B------:R-:W-:Y:S01]  /*13b0*/  IMAD R7, R14, R7, R4 ;  /* 0x000000070e077224 */ /* 0x000fe200078e0204 */
[----:B------:R-:W-:Y:S01]  /*13c0*/  MOV R4, R16 ;  /* 0x0000001000047202 */ /* 0x000fe20000000f00 */
[----:B------:R-:W-:-:S03]  /*13d0*/  IMAD.IADD R2, R17, 0x1, R6 ;  /* 0x0000000111027824 */ /* 0x000fc600078e0206 */
[----:B------:R-:W-:Y:S01]  /*13e0*/  IADD3 R6, PT, PT, R19, R7, RZ ;  /* 0x0000000713067210 */ /* 0x000fe20007ffe0ff */
[----:B------:R-:W-:Y:S05]  /*13f0*/  BRA `(.L_x_6527) ;  /* 0x00000004003c7947 */ /* 0x000fea0003800000 */
.L_x_6526:
[----:B------:R-:W1:Y:S01]  /*1400*/  LD.E R0, desc[UR4][R164.64+0x68] ;  /* 0x00006804a4007980 */ /* 0x000e62000c101900 */
[----:B------:R-:W-:-:S03]  /*1410*/  ISETP.NE.AND P0, PT, R13, -0x1, PT ;  /* 0xffffffff0d00780c */ /* 0x000fc60003f05270 */
[----:B------:R-:W2:Y:S01]  /*1420*/  LD.E.64 R224, desc[UR4][R164.64+0x38] ;  /* 0x00003804a4e07980 */ /* 0x000ea2000c101b00 */
[----:B------:R-:W-:Y:S02]  /*1430*/  MOV R8, R164 ;  /* 0x000000a400087202 */ /* 0x000fe40000000f00 */
[----:B------:R-:W-:Y:S01]  /*1440*/  MOV R9, R165 ;  /* 0x000000a500097202 */ /* 0x000fe20000000f00 */
[----:B------:R3:W5:Y:S04]  /*1450*/  LD.E.64 R22, desc[UR4][R164.64+0x58] ;  /* 0x00005804a4167980 */ /* 0x000768000c101b00 */
[----:B------:R-:W4:Y:S04]  /*1460*/  LD.E.64 R58, desc[UR4][R8.64+0x40] ;  /* 0x00004004083a7980 */ /* 0x000f28000c101b00 */
[----:B------:R-:W3:Y:S04]  /*1470*/  @!P0 LD.E.64 R6, desc[UR4][R164.64+0x20] ;  /* 0x00002004a4068980 */ /* 0x000ee8000c101b00 */
[----:B------:R-:W4:Y:S04]  /*1480*/  @!P0 LD.E.64 R16, desc[UR4][R164.64+0x28] ;  /* 0x00002804a4108980 */ /* 0x000f28000c101b00 */
[----:B------:R-:W4:Y:S01]  /*1490*/  LD.E.64 R14, desc[UR4][R8.64+0x50] ;  /* 0x00005004080e7980 */ /* 0x000f22000c101b00 */
[----:B------:R-:W-:Y:S01]  /*14a0*/  IMAD.MOV.U32 R20, RZ, RZ, RZ ;  /* 0x000000ffff147224 */ /* 0x000fe200078e00ff */
[----:B------:R-:W-:-:S02]  /*14b0*/  CS2R R238, SRZ ;  /* 0x0000000000ee7805 */ /* 0x000fc4000001ff00 */
[----:B-1----:R-:W-:-:S04]  /*14c0*/  IABS R2, R0 ;  /* 0x0000000000027213 */ /* 0x002fc80000000000 */
        /* <DEDUP_REMOVED lines=14> */
[-C--:B--2---:R-:W-:Y:S02]  /*15b0*/  @!P0 IMAD R3, R225, R12.reuse, RZ ;  /* 0x0000000ce1038224 */ /* 0x084fe400078e02ff */
[----:B------:R-:W-:-:S04]  /*15c0*/  @!P0 IMAD.WIDE.U32 R18, R224, R12, RZ ;  /* 0x0000000ce0128225 */ /* 0x000fc800078e00ff */
[----:B------:R-:W-:-:S04]  /*15d0*/  @!P0 IMAD R3, R4, R224, R3 ;  /* 0x000000e004038224 */ /* 0x000fc800078e0203 */
[----:B------:R-:W-:Y:S01]  /*15e0*/  @!P0 IMAD.IADD R19, R19, 0x1, R3 ;  /* 0x0000000113138824 */ /* 0x000fe200078e0203 */
[----:B------:R-:W-:Y:S02]  /*15f0*/  @P0 IADD3 R3, PT, PT, R12, R13, RZ ;  /* 0x0000000d0c030210 */ /* 0x000fe40007ffe0ff */
[-C--:B------:R-:W-:Y:S01]  /*1600*/  @!P1 IADD3 R5, PT, PT, R5, -R2.reuse, RZ ;  /* 0x8000000205059210 */ /* 0x080fe20007ffe0ff */
[----:B---3-5:R-:W-:Y:S01]  /*1610*/  @!P0 IMAD.WIDE.U32 R20, R6, R11, R18 ;  /* 0x0000000b06148225 */ /* 0x028fe200078e0012 */
[----:B------:R-:W-:Y:S02]  /*1620*/  @!P0 SHF.R.S32.HI R4, RZ, 0x1f, R11 ;  /* 0x0000001fff048819 */ /* 0x000fe4000001140b */
[----:B------:R-:W-:Y:S01]  /*1630*/  ISETP.GE.U32.AND P3, PT, R5, R2, PT ;  /* 0x000000020500720c */ /* 0x000fe20003f66070 */
[-C--:B------:R-:W-:Y:S02]  /*1640*/  @P0 IMAD R2, R225, R3.reuse, RZ ;  /* 0x00000003e1020224 */ /* 0x080fe400078e02ff */
[----:B------:R-:W-:Y:S01]  /*1650*/  @P0 IMAD.WIDE.U32 R18, R224, R3, RZ ;  /* 0x00000003e0120225 */ /* 0x000fe200078e00ff */
[----:B------:R-:W-:-:S03]  /*1660*/  LOP3.LUT R3, R233, R0, RZ, 0x3c, !PT ;  /* 0x00000000e9037212 */ /* 0x000fc600078e3cff */
[----:B------:R-:W-:Y:S01]  /*1670*/  @!P0 IMAD R7, R7, R11, RZ ;  /* 0x0000000b07078224 */ /* 0x000fe200078e02ff */
[----:B------:R-:W-:Y:S02]  /*1680*/  ISETP.GE.AND P2, PT, R3, RZ, PT ;  /* 0x000000ff0300720c */ /* 0x000fe40003f46270 */
[----:B------:R-:W-:Y:S01]  /*1690*/  @!P1 IADD3 R10, PT, PT, R10, 0x1, RZ ;  /* 0x000000010a0a9810 */ /* 0x000fe20007ffe0ff */
[----:B------:R-:W-:Y:S01]  /*16a0*/  @!P0 IMAD R7, R6, R4, R7 ;  /* 0x0000000406078224 */ /* 0x000fe200078e0207 */
[----:B------:R-:W-:Y:S02]  /*16b0*/  ISETP.NE.AND P1, PT, R0, RZ, PT ;  /* 0x000000ff0000720c */ /* 0x000fe40003f25270 */
[----:B------:R-:W-:Y:S01]  /*16c0*/  @!P0 MOV R6, R20 ;  /* 0x0000001400068202 */ /* 0x000fe20000000f00 */
[----:B------:R-:W-:Y:S01]  /*16d0*/  @!P0 IMAD.IADD R7, R21, 0x1, R7 ;  /* 0x0000000115078824 */ /* 0x000fe200078e0207 */
[----:B------:R-:W-:Y:S01]  /*16e0*/  LEA R5, R69, 0xffffff00, 0x8 ;  /* 0xffffff0045057811 */ /* 0x000fe200078e40ff */
[----:B------:R-:W-:Y:S01]  /*16f0*/  @P0 IMAD.MOV.U32 R6, RZ, RZ, R18 ;  /* 0x000000ffff060224 */ /* 0x000fe200078e0012 */
[----:B------:R-:W-:Y:S01]  /*1700*/  @P0 IADD3 R7, PT, PT, R19, R2, RZ ;  /* 0x0000000213070210 */ /* 0x000fe20007ffe0ff */
[----:B----4-:R-:W-:Y:S01]  /*1710*/  @!P0 IMAD R2, R59, R12, RZ ;  /* 0x0000000c3b028224 */ /* 0x010fe200078e02ff */
[----:B------:R-:W-:-:S02]  /*1720*/  @!P0 SHF.R.S32.HI R3, RZ, 0x1f, R12 ;  /* 0x0000001fff038819 */ /* 0x000fc4000001140c */
[----:B------:R-:W-:Y:S01]  /*1730*/  @P3 IADD3 R10, PT, PT, R10, 0x1, RZ ;  /* 0x000000010a0a3810 */ /* 0x000fe20007ffe0ff */
[----:B------:R-:W-:-:S04]  /*1740*/  IMAD.WIDE.U32 R18, R224, R5, R6 ;  /* 0x00000005e0127225 */ /* 0x000fc800078e0006 */
[----:B------:R-:W-:Y:S02]  /*1750*/  @!P0 IMAD R2, R3, R58, R2 ;  /* 0x0000003a03028224 */ /* 0x000fe400078e0202 */
[----:B------:R-:W-:Y:S01]  /*1760*/  @!P0 IMAD.WIDE.U32 R6, R58, R12, RZ ;  /* 0x0000000c3a068225 */ /* 0x000fe200078e00ff */
[----:B------:R-:W-:Y:S02]  /*1770*/  @!P2 IADD3 R10, PT, PT, -R10, RZ, RZ ;  /* 0x000000ff0a0aa210 */ /* 0x000fe40007ffe1ff */
[----:B------:R-:W-:Y:S01]  /*1780*/  @!P1 LOP3.LUT R10, RZ, R0, RZ, 0x33, !PT ;  /* 0x00000000ff0a9212 */ /* 0x000fe200078e33ff */
[----:B------:R-:W-:Y:S01]  /*1790*/  IMAD R4, R225, R5, RZ ;  /* 0x00000005e1047224 */ /* 0x000fe200078e02ff */
[----:B------:R-:W-:Y:S01]  /*17a0*/  @!P0 SHF.R.S32.HI R3, RZ, 0x1f, R11 ;  /* 0x0000001fff038819 */ /* 0x000fe2000001140b */
[----:B------:R-:W-:Y:S01]  /*17b0*/  @!P0 IMAD.IADD R21, R7, 0x1, R2 ;  /* 0x0000000107158824 */ /* 0x000fe200078e0202 */
[----:B------:R-:W-:Y:S01]  /*17c0*/  @!P0 MOV R20, R6 ;  /* 0x0000000600148202 */ /* 0x000fe20000000f00 */
[----:B------:R-:W-:Y:S01]  /*17d0*/  @!P0 IMAD R2, R17, R11, RZ ;  /* 0x0000000b11028224 */ /* 0x000fe200078e02ff */
[----:B------:R-:W-:Y:S01]  /*17e0*/  @P0 IADD3 R12, PT, PT, R12, R13, RZ ;  /* 0x0000000d0c0c0210 */ /* 0x000fe20007ffe0ff */
[----:B------:R-:W-:Y:S01]  /*17f0*/  IMAD.IADD R19, R19, 0x1, R4 ;  /* 0x0000000113137824 */ /* 0x000fe200078e0204 */
[----:B------:R-:W-:Y:S01]  /*1800*/  SHF.R.S32.HI R4, RZ, 0x1f, R10 ;  /* 0x0000001fff047819 */ /* 0x000fe2000001140a */
[----:B------:R-:W-:-:S02]  /*1810*/  IMAD R7, R15, R10, RZ ;  /* 0x0000000a0f077224 */ /* 0x000fc400078e02ff */
[C---:B------:R-:W-:Y:S02]  /*1820*/  @!P0 IMAD R2, R16.reuse, R3, R2 ;  /* 0x0000000310028224 */ /* 0x040fe400078e0202 */
[----:B------:R-:W-:-:S04]  /*1830*/  @!P0 IMAD.WIDE.U32 R16, R16, R11, R20 ;  /* 0x0000000b10108225 */ /* 0x000fc800078e0014 */
[----:B------:R-:W-:Y:S02]  /*1840*/  @P0 IMAD R3, R59, R12, RZ ;  /* 0x0000000c3b030224 */ /* 0x000fe400078e02ff */
[----:B------:R-:W-:Y:S01]  /*1850*/  IMAD.WIDE.U32 R10, R14, R10, R18 ;  /* 0x0000000a0e0a7225 */ /* 0x000fe200078e0012 */
[----:B------:R-:W-:-:S03]  /*1860*/  @!P0 IADD3 R6, PT, PT, R17, R2, RZ ;  /* 0x0000000211068210 */ /* 0x000fc60007ffe0ff */
[----:B------:R-:W-:Y:S02]  /*1870*/  IMAD R7, R14, R4, R7 ;  /* 0x000000040e077224 */ /* 0x000fe400078e0207 */
[----:B------:R-:W-:Y:S01]  /*1880*/  @P0 IMAD.WIDE.U32 R12, R58, R12, RZ ;  /* 0x0000000c3a0c0225 */ /* 0x000fe200078e00ff */
[----:B------:R-:W-:Y:S02]  /*1890*/  MOV R4, R10 ;  /* 0x0000000a00047202 */ /* 0x000fe40000000f00 */
[----:B------:R-:W-:Y:S01]  /*18a0*/  IADD3 R2, PT, PT, R11, R7, RZ ;  /* 0x000000070b027210 */ /* 0x000fe20007ffe0ff */
[----:B------:R-:W-:Y:S01]  /*18b0*/  @!P0 IMAD.MOV.U32 R18, RZ, RZ, R16 ;  /* 0x000000ffff128224 */ /* 0x000fe200078e0010 */
[----:B------:R-:W-:Y:S01]  /*18c0*/  @P0 MOV R18, R12 ;  /* 0x0000000c00120202 */ /* 0x000fe20000000f00 */
[----:B------:R-:W-:Y:S01]  /*18d0*/  @P0 IMAD.IADD R6, R13, 0x1, R3 ;  /* 0x000000010d060824 */ /* 0x000fe200078e0203 */
[----:B------:R-:W-:Y:S02]  /*18e0*/  MOV R3, RZ ;  /* 0x000000ff00037202 */ /* 0x000fe40000000f00 */
.L_x_6527:
[----:B------:R-:W-:Y:S05]  /*18f0*/  BSYNC.RECONVERGENT B0 ;  /* 0x0000000000007941 */ /* 0x000fea0003800200 */
.L_x_6525:
[----:B------:R-:W-:Y:S01]  /*1900*/  ISETP.NE.AND P0, PT, R237, -0x1, PT ;  /* 0xffffffffed00780c */ /* 0x000fe20003f05270 */
[----:B------:R-:W2:Y:S04]  /*1910*/  LD.E.64 R176, desc[UR4][R164.64+0x30] ;  /* 0x00003004a4b07980 */ /* 0x000ea8000c101b00 */
[----:B------:R-:W3:Y:S04]  /*1920*/  LD.E.64 R20, desc[UR4][R164.64+0x48] ;  /* 0x00004804a4147980 */ /* 0x000ee8000c101b00 */
[----:B------:R-:W4:Y:S04]  /*1930*/  LD.E.64 R14, desc[UR4][R164.64+0x10] ;  /* 0x00001004a40e7980 */ /* 0x000f28000c101b00 */
[----:B------:R-:W3:Y:S01]  /*1940*/  @!P0 LD.E.64 R24, desc[UR4][R164.64+0x18] ;  /* 0x00001804a4188980 */ /* 0x000ee2000c101b00 */
[----:B------:R-:W-:-:S03]  /*1950*/  IMAD.MOV.U32 R7, RZ, RZ, RZ ;  /* 0x000000ffff077224 */ /* 0x000fc600078e00ff */
[----:B------:R-:W4:Y:S04]  /*1960*/  LD.E.64 R16, desc[UR4][R164.64+0x8] ;  /* 0x00000804a4107980 */ /* 0x000f28000c101b00 */
[----:B------:R-:W4:Y:S04]  /*1970*/  LD.E.64 R8, desc[UR4][R8.64] ;  /* 0x0000000408087980 */ /* 0x000f28000c101b00 */
[----:B------:R-:W4:Y:S04]  /*1980*/  LD.E R11, desc[UR4][R164.64+0xd0] ;  /* 0x0000d004a40b7980 */ /* 0x000f28000c101900 */
[----:B------:R1:W5:Y:S01]  /*1990*/  @P6 LD.E R7, desc[UR4][R30.64] ;  /* 0x000000041e076980 */ /* 0x000362000c101900 */
[----:B------:R-:W-:-:S04]  /*19a0*/  IABS R12, R0 ;  /* 0x00000000000c7213 */ /* 0x000fc80000000000 */
[----:B------:R-:W1:Y:S08]  /*19b0*/  I2F.RP R27, R12 ;  /* 0x0000000c001b7306 */ /* 0x000e700000209400 */
        /* <DEDUP_REMOVED lines=8> */
[----:B------:R-:W-:-:S04]  /*1a40*/  IMAD.HI.U32 R10, R29, R10, R28 ;  /* 0x0000000a1d0a7227 */ /* 0x000fc800078e001c */
[----:B------:R-:W-:Y:S02]  /*1a50*/  IMAD.MOV R19, RZ, RZ, -R19 ;  /* 0x000000ffff137224 */ /* 0x000fe400078e0a13 */
[----:B------:R-:W-:-:S04]  /*1a60*/  IMAD.HI.U32 R10, R10, R13, RZ ;  /* 0x0000000d0a0a7227 */ /* 0x000fc800078e00ff */
[----:B------:R-:W-:Y:S01]  /*1a70*/  IMAD R13, R10, R19, R13 ;  /* 0x000000130a0d7224 */ /* 0x000fe200078e020d */
[----:B------:R-:W1:Y:S04]  /*1a80*/  S2R R68, SR_CgaCtaId ;  /* 0x0000000000447919 */ /* 0x000e680000008800 */
[----:B------:R-:W-:Y:S01]  /*1a90*/  ISETP.GT.U32.AND P1, PT, R12, R13, PT ;  /* 0x0000000d0c00720c */ /* 0x000fe20003f24070 */
[----:B------:R-:W-:-:S12]  /*1aa0*/  IMAD.SHL.U32 R54, R167, 0x8, RZ ;  /* 0x00000008a7367824 */ /* 0x000fd800078e00ff */
[----:B------:R-:W-:-:S04]  /*1ab0*/  @!P1 IADD3 R13, PT, PT, R13, -R12, RZ ;  /* 0x8000000c0d0d9210 */ /* 0x000fc80007ffe0ff */
[----:B------:R-:W-:Y:S02]  /*1ac0*/  ISETP.GE.U32.AND P4, PT, R13, R12, PT ;  /* 0x0000000c0d00720c */ /* 0x000fe40003f86070 */
[----:B------:R-:W-:Y:S02]  /*1ad0*/  LOP3.LUT R12, R54, 0x38, RZ, 0xc0, !PT ;  /* 0x00000038360c7812 */ /* 0x000fe400078ec0ff */
[----:B------:R-:W-:Y:S01]  /*1ae0*/  LOP3.LUT R13, R233, R0, RZ, 0x3c, !PT ;  /* 0x00000000e90d7212 */ /* 0x000fe200078e3cff */
[----:B------:R-:W-:Y:S01]  /*1af0*/  @!P1 VIADD R10, R10, 0x1 ;  /* 0x000000010a0a9836 */ /* 0x000fe20000000000 */
[----:B------:R-:W-:Y:S02]  /*1b00*/  IADD3 R26, P2, PT, R12, R18, RZ ;  /* 0x000000120c1a7210 */ /* 0x000fe40007f5e0ff */
[----:B------:R-:W-:Y:S02]  /*1b10*/  ISETP.GE.AND P3, PT, R13, RZ, PT ;  /* 0x000000ff0d00720c */ /* 0x000fe40003f66270 */
[----:B------:R-:W-:Y:S01]  /*1b20*/  ISETP.NE.AND P1, PT, R0, RZ, PT ;  /* 0x000000ff0000720c */ /* 0x000fe20003f25270 */
[----:B------:R-:W-:Y:S01]  /*1b30*/  IMAD R18, R3, R58, RZ ;  /* 0x0000003a03127224 */ /* 0x000fe200078e02ff */
[----:B------:R-:W-:Y:S01]  /*1b40*/  IADD3.X R27, PT, PT, RZ, R6, RZ, P2, !PT ;  /* 0x00000006ff1b7210 */ /* 0x000fe200017fe4ff */
[----:B------:R-:W-:Y:S01]  /*1b50*/  @P4 VIADD R10, R10, 0x1 ;  /* 0x000000010a0a4836 */ /* 0x000fe20000000000 */
[----:B------:R-:W-:Y:S01]  /*1b60*/  MOV R19, 0x400 ;  /* 0x0000040000137802 */ /* 0x000fe20000000f00 */
[----:B------:R-:W-:-:S02]  /*1b70*/  IMAD R3, R5, R59, R18 ;  /* 0x0000003b05037224 */ /* 0x000fc400078e0212 */
[----:B------:R-:W-:Y:S01]  /*1b80*/  IMAD.WIDE.U32 R26, R5, R58, R26 ;  /* 0x0000003a051a7225 */ /* 0x000fe200078e001a */
[----:B-1----:R-:W-:-:S03]  /*1b90*/  LEA R68, R68, R19, 0x18 ;  /* 0x0000001344447211 */ /* 0x002fc600078ec0ff */
[----:B------:R-:W-:Y:S01]  /*1ba0*/  IMAD.MOV.U32 R6, RZ, RZ, R10 ;  /* 0x000000ffff067224 */ /* 0x000fe200078e000a */
[----:B------:R-:W-:-:S04]  /*1bb0*/  IADD3 R27, PT, PT, R27, R3, RZ ;  /* 0x000000031b1b7210 */ /* 0x000fc80007ffe0ff */
[----:B------:R-:W-:Y:S02]  /*1bc0*/  @!P3 IADD3 R6, PT, PT, -R6, RZ, RZ ;  /* 0x000000ff0606b210 */ /* 0x000fe40007ffe1ff */
[----:B------:R-:W-:-:S04]  /*1bd0*/  @!P1 LOP3.LUT R6, RZ, R0, RZ, 0x33, !PT ;  /* 0x00000000ff069212 */ /* 0x000fc800078e33ff */
[----:B------:R-:W-:Y:S01]  /*1be0*/  SHF.R.S32.HI R0, RZ, 0x1f, R6 ;  /* 0x0000001fff007819 */ /* 0x000fe20000011406 */
[----:B------:R-:W-:Y:S02]  /*1bf0*/  IMAD R3, R23, R6, RZ ;  /* 0x0000000617037224 */ /* 0x000fe400078e02ff */
[----:B------:R-:W-:-:S04]  /*1c00*/  IMAD.WIDE.U32 R26, R6, R22, R26 ;  /* 0x00000016061a7225 */ /* 0x000fc800078e001a */
[----:B------:R-:W-:Y:S01]  /*1c10*/  IMAD R22, R0, R22, R3 ;  /* 0x0000001600167224 */ /* 0x000fe200078e0203 */
[----:B------:R-:W-:Y:S02]  /*1c20*/  SHF.R.U32.HI R174, RZ, 0x3, R167 ;  /* 0x00000003ffae7819 */ /* 0x000fe400000116a7 */
[----:B------:R-:W-:-:S03]  /*1c30*/  MOV R175, RZ ;  /* 0x000000ff00af7202 */ /* 0x000fc60000000f00 */
[-C--:B------:R-:W-:Y:S02]  /*1c40*/  IMAD R231, R59, R174.reuse, RZ ;  /* 0x000000ae3be77224 */ /* 0x080fe400078e02ff */
[----:B------:R-:W-:Y:S01]  /*1c50*/  IMAD R227, R225, R174, RZ ;  /* 0x000000aee1e37224 */ /* 0x000fe200078e02ff */
[----:B------:R-:W-:Y:S01]  /*1c60*/  SHF.L.U32 R80, R167, 0x2, RZ ;  /* 0x00000002a7507819 */ /* 0x000fe200000006ff */
[----:B------:R-:W-:Y:S01]  /*1c70*/  IMAD.SHL.U32 R55, R69, 0x100, RZ ;  /* 0x0000010045377824 */ /* 0x000fe200078e00ff */
[----:B------:R-:W-:Y:S01]  /*1c80*/  SHF.L.U64.HI R75, R224, 0x4, R225 ;  /* 0x00000004e04b7819 */ /* 0x000fe200000102e1 */
[----:B------:R-:W-:Y:S01]  /*1c90*/  IMAD.SHL.U32 R70, R58, 0x10, RZ ;  /* 0x000000103a467824 */ /* 0x000fe200078e00ff */
[----:B------:R-:W-:Y:S02]  /*1ca0*/  SHF.L.U32 R72, R224, 0x4, RZ ;  /* 0x00000004e0487819 */ /* 0x000fe400000006ff */
[----:B------:R-:W-:Y:S02]  /*1cb0*/  SHF.L.U64.HI R73, R58, 0x4, R59 ;  /* 0x000000043a497819 */ /* 0x000fe4000001023b */
[----:B------:R-:W-:-:S02]  /*1cc0*/  LOP3.LUT R80, R80, 0x1c, RZ, 0xc0, !PT ;  /* 0x0000001c50507812 */ /* 0x000fc400078ec0ff */
[----:B------:R-:W-:Y:S01]  /*1cd0*/  IADD3 R76, PT, PT, R55, -0x100, RZ ;  /* 0xffffff00374c7810 */ /* 0x000fe20007ffe0ff */
[----:B--2---:R-:W-:Y:S02]  /*1ce0*/  @P0 IMAD R10, R177, R237, RZ ;  /* 0x000000edb10a0224 */ /* 0x004fe400078e02ff */
[----:B---3--:R-:W-:-:S04]  /*1cf0*/  @!P0 IMAD.WIDE.U32 R18, R24, R234, RZ ;  /* 0x000000ea18128225 */ /* 0x008fc800078e00ff */
[----:B------:R-:W-:Y:S02]  /*1d00*/  @!P0 IMAD R5, R25, R234, RZ ;  /* 0x000000ea19058224 */ /* 0x000fe400078e02ff */
[----:B------:R-:W-:-:S04]  /*1d10*/  @P0 IMAD.WIDE.U32 R24, R176, R237, RZ ;  /* 0x000000edb0180225 */ /* 0x000fc800078e00ff */
[----:B------:R-:W-:Y:S02]  /*1d20*/  @P0 IMAD.MOV.U32 R18, RZ, RZ, R24 ;  /* 0x000000ffff120224 */ /* 0x000fe400078e0018 */
[----:B------:R-:W-:Y:S02]  /*1d30*/  @!P0 IMAD.IADD R5, R19, 0x1, R5 ;  /* 0x0000000113058824 */ /* 0x000fe400078e0205 */
[----:B------:R-:W-:Y:S01]  /*1d40*/  @P0 IMAD.IADD R5, R25, 0x1, R10 ;  /* 0x0000000119050824 */ /* 0x000fe200078e020a */
[----:B------:R-:W-:Y:S01]  /*1d50*/  IADD3 R18, P1, PT, R12, R18, RZ ;  /* 0x000000120c127210 */ /* 0x000fe20007f3e0ff */
[----:B------:R-:W-:-:S04]  /*1d60*/  IMAD R3, R21, R233, RZ ;  /* 0x000000e915037224 */ /* 0x000fc800078e02ff */
[----:B------:R-:W-:Y:S01]  /*1d70*/  IMAD.X R19, RZ, RZ, R5, P1 ;  /* 0x000000ffff137224 */ /* 0x000fe200008e0605 */
[----:B------:R-:W-:Y:S02]  /*1d80*/  SHF.R.S32.HI R5, RZ, 0x1f, R78 ;  /* 0x0000001fff057819 */ /* 0x000fe4000001144e */
[----:B------:R-:W-:Y:S01]  /*1d90*/  IADD3 R21, PT, PT, R27, R22, RZ ;  /* 0x000000161b157210 */ /* 0x000fe20007ffe0ff */
[----:B------:R-:W-:Y:S01]  /*1da0*/  IMAD.WIDE.U32 R24, R20, R233, R18 ;  /* 0x000000e914187225 */ /* 0x000fe200078e0012 */
[----:B------:R-:W-:-:S03]  /*1db0*/  LEA.HI R5, R5, R78, RZ, 0x8 ;  /* 0x0000004e05057211 */ /* 0x000fc600078f40ff */
[----:B------:R-:W-:Y:S01]  /*1dc0*/  IMAD.MOV.U32 R20, RZ, RZ, R26 ;  /* 0x000000ffff147224 */ /* 0x000fe200078e001a */
[----:B------:R-:W-:-:S03]  /*1dd0*/  IADD3 R22, P0, PT, R12, R4, RZ ;  /* 0x000000040c167210 */ /* 0x000fc60007f1e0ff */
[----:B------:R-:W-:Y:S01]  /*1de0*/  IMAD.WIDE.U32 R20, R174, R58, R20 ;  /* 0x0000003aae147225 */ /* 0x000fe200078e0014 */
[----:B------:R-:W-:Y:S02]  /*1df0*/  SHF.R.S32.HI R5, RZ, 0x8, R5 ;  /* 0x00000008ff057819 */ /* 0x000fe40000011405 */
[----:B------:R-:W-:Y:S01]  /*1e00*/  IADD3.X R23, PT, PT, RZ, R2, RZ, P0, !PT ;  /* 0x00000002ff177210 */ /* 0x000fe200007fe4ff */
[----:B------:R-:W-:Y:S01]  /*1e10*/  IMAD.IADD R231, R21, 0x1, R231 ;  /* 0x0000000115e77824 */ /* 0x000fe200078e02e7 */
[----:B----4-:R-:W-:Y:S01]  /*1e20*/  LEA R230, P0, R20, R14, 0x1 ;  /* 0x0000000e14e67211 */ /* 0x010fe200078008ff */
[----:B------:R-:W-:Y:S01]  /*1e30*/  IMAD.WIDE.U32 R18, R235, 0x40, R174 ;  /* 0x00000040eb127825 */ /* 0x000fe200078e00ae */
[----:B------:R-:W-:Y:S02]  /*1e40*/  VIMNMX R74, PT, PT, R226, R5, !PT ;  /* 0x00000005e24a7248 */ /* 0x000fe40007fe0100 */
[----:B------:R-:W-:Y:S01]  /*1e50*/  LEA.HI.X R231, R20, R15, R231, 0x1, P0 ;  /* 0x0000000f14e77211 */ /* 0x000fe200000f0ce7 */
[----:B------:R-:W-:Y:S01]  /*1e60*/  IMAD.IADD R25, R25, 0x1, R3 ;  /* 0x0000000119197824 */ /* 0x000fe200078e0203 */
[----:B------:R-:W-:Y:S01]  /*1e70*/  ISETP.GT.U32.AND P0, PT, R69, R74, PT ;  /* 0x0000004a4500720c */ /* 0x000fe20003f04070 */
[----:B------:R-:W-:-:S02]  /*1e80*/  IMAD R3, R19, R176, RZ ;  /* 0x000000b013037224 */ /* 0x000fc400078e02ff */
[----:B------:R-:W-:-:S04]  /*1e90*/  IMAD.WIDE.U32 R22, R174, R224, R22 ;  /* 0x000000e0ae167225 */ /* 0x000fc800078e0016 */
[C---:B------:R-:W-:Y:S02]  /*1ea0*/  IMAD R3, R18.reuse, R177, R3 ;  /* 0x000000b112037224 */ /* 0x040fe400078e0203 */
        /* <DEDUP_REMOVED lines=79> */
[----:B----4-:R-:W-:-:S03]  /*23a0*/  SHF.L.U64.HI R85, R178, 0x5, R179 ;  /* 0x00000005b2557819 */ /* 0x010fc600000102b3 */
[----:B------:R-:W-:Y:S01]  /*23b0*/  IMAD R8, R27, R234, RZ ;  /* 0x000000ea1b087224 */ /* 0x000fe200078e02ff */
[C---:B------:R-:W-:Y:S01]  /*23c0*/  SHF.L.U64.HI R95, R180.reuse, 0x5, R181 ;  /* 0x00000005b45f7819 */ /* 0x040fe200000102b5 */
[----:B------:R-:W-:Y:S01]  /*23d0*/  IMAD R9, R179, R76, RZ ;  /* 0x0000004cb3097224 */ /* 0x000fe200078e02ff */
[----:B------:R-:W-:Y:S01]  /*23e0*/  SHF.L.U32 R97, R180, 0x5, RZ ;  /* 0x00000005b4617819 */ /* 0x000fe200000006ff */
[----:B------:R-:W-:Y:S01]  /*23f0*/  IMAD.WIDE.U32 R18, R76, R178, R18 ;  /* 0x000000b24c127225 */ /* 0x000fe200078e0012 */
[----:B------:R-:W-:Y:S02]  /*2400*/  IADD3 R15, PT, PT, R15, R8, RZ ;  /* 0x000000080f0f7210 */ /* 0x000fe40007ffe0ff */
[C---:B------:R-:W-:Y:S01]  /*2410*/  SHF.L.U64.HI R99, R180.reuse, 0x6, R181 ;  /* 0x00000006b4637819 */ /* 0x040fe200000102b5 */
[----:B------:R-:W-:Y:S01]  /*2420*/  IMAD R8, R181, R76, RZ ;  /* 0x0000004cb5087224 */ /* 0x000fe200078e02ff */
[----:B------:R-:W-:Y:S01]  /*2430*/  SHF.L.U32 R101, R180, 0x6, RZ ;  /* 0x00000006b4657819 */ /* 0x000fe200000006ff */
[----:B------:R-:W-:Y:S01]  /*2440*/  IMAD.WIDE.U32 R14, R76, R180, R14 ;  /* 0x000000b44c0e7225 */ /* 0x000fe200078e000e */
[----:B------:R-:W-:-:S02]  /*2450*/  SHF.L.U64.HI R103, R180, 0x7, R181 ;  /* 0x00000007b4677819 */ /* 0x000fc400000102b5 */
[C---:B------:R-:W-:Y:S01]  /*2460*/  SHF.L.U64.HI R90, R180.reuse, 0x4, R181 ;  /* 0x00000004b45a7819 */ /* 0x040fe200000102b5 */
[----:B------:R-:W-:Y:S01]  /*2470*/  IMAD.IADD R19, R19, 0x1, R9 ;  /* 0x0000000113137824 */ /* 0x000fe200078e0209 */
[----:B------:R-:W-:Y:S01]  /*2480*/  SHF.L.U32 R117, R180, 0x4, RZ ;  /* 0x00000004b4757819 */ /* 0x000fe200000006ff */
[-C--:B------:R-:W-:Y:S02]  /*2490*/  IMAD R7, R23, R6.reuse, RZ ;  /* 0x0000000617077224 */ /* 0x080fe400078e02ff */
[----:B------:R-:W-:Y:S02]  /*24a0*/  IMAD R9, R25, R6, RZ ;  /* 0x0000000619097224 */ /* 0x000fe400078e02ff */
[----:B------:R-:W-:Y:S02]  /*24b0*/  IMAD.IADD R15, R15, 0x1, R8 ;  /* 0x000000010f0f7824 */ /* 0x000fe400078e0208 */
[-C--:B------:R-:W-:Y:S02]  /*24c0*/  IMAD R7, R22, R0.reuse, R7 ;  /* 0x0000000016077224 */ /* 0x080fe400078e0207 */
[----:B------:R-:W-:Y:S01]  /*24d0*/  IMAD R0, R24, R0, R9 ;  /* 0x0000000018007224 */ /* 0x000fe200078e0209 */
[----:B------:R-:W-:Y:S01]  /*24e0*/  SHF.R.S32.HI R9, RZ, 0x1f, R78 ;  /* 0x0000001fff097819 */ /* 0x000fe2000001144e */
[----:B------:R-:W-:-:S02]  /*24f0*/  IMAD R8, R174, R11, R80 ;  /* 0x0000000bae087224 */ /* 0x000fc400078e0250 */
        /* <DEDUP_REMOVED lines=23> */
[----:B------:R-:W-:Y:S01]  /*2670*/  IMAD.IADD R88, R19, 0x1, R88 ;  /* 0x0000000113587824 */ /* 0x000fe200078e0258 */
[----:B------:R-:W-:Y:S01]  /*2680*/  IADD3 R9, PT, PT, R23, R9, RZ ;  /* 0x0000000917097210 */ /* 0x000fe20007ffe0ff */
[----:B------:R-:W-:Y:S01]  /*2690*/  IMAD.SHL.U32 R110, R110, 0x2, RZ ;  /* 0x000000026e6e7824 */ /* 0x000fe200078e00ff */
[----:B------:R-:W-:Y:S01]  /*26a0*/  LEA R10, P0, R22, R16, 0x1 ;  /* 0x00000010160a7211 */ /* 0x000fe200078008ff */
[C---:B------:R-:W-:Y:S01]  /*26b0*/  IMAD R87, R181.reuse, 0x60, RZ ;  /* 0x00000060b5577824 */ /* 0x040fe200078e02ff */
[----:B------:R-:W-:Y:S01]  /*26c0*/  LEA.HI.X R88, R18, R21, R88, 0x1, P1 ;  /* 0x0000001512587211 */ /* 0x000fe200008f0c58 */
[C---:B------:R-:W-:Y:S01]  /*26d0*/  IMAD R91, R181.reuse, 0xc0, RZ ;  /* 0x000000c0b55b7824 */ /* 0x040fe200078e02ff */
[----:B------:R-:W-:Y:S01]  /*26e0*/  IADD3 R108, P3, PT, R4, R110, RZ ;  /* 0x0000006e046c7210 */ /* 0x000fe20007f7e0ff */
[----:B------:R-:W-:Y:S01]  /*26f0*/  IMAD R93, R181, 0xe0, RZ ;  /* 0x000000e0b55d7824 */ /* 0x000fe200078e02ff */
[----:B------:R-:W-:Y:S01]  /*2700*/  LEA.HI.X R9, R22, R17, R9, 0x1, P0 ;  /* 0x0000001116097211 */ /* 0x000fe200000f0c09 */
[----:B------:R-:W-:Y:S01]  /*2710*/  IMAD.WIDE.U32 R188, R180, 0x60, RZ ;  /* 0x00000060b4bc7825 */ /* 0x000fe200078e00ff */
[----:B------:R-:W-:-:S02]  /*2720*/  IADD3 R56, P1, PT, R4, R14, RZ ;  /* 0x0000000e04387210 */ /* 0x000fc40007f3e0ff */
[----:B------:R-:W-:Y:S01]  /*2730*/  IADD3 R110, P2, PT, R2, R110, RZ ;  /* 0x0000006e026e7210 */ /* 0x000fe20007f5e0ff */
        /* <DEDUP_REMOVED lines=11> */
[----:B------:R-:W-:Y:S02]  /*27f0*/  IMAD.X R111, R3, 0x1, R111, P2 ;  /* 0x00000001036f7824 */ /* 0x000fe400010e066f */
[----:B------:R-:W-:Y:S02]  /*2800*/  IMAD.SHL.U32 R86, R178, 0x20, RZ ;  /* 0x00000020b2567824 */ /* 0x000fe400078e00ff */
[----:B------:R-:W-:Y:S02]  /*2810*/  IMAD.SHL.U32 R105, R180, 0x80, RZ ;  /* 0x00000080b4697824 */ /* 0x000fe400078e00ff */
[----:B------:R-:W-:-:S07]  /*2820*/  IMAD.IADD R89, R187, 0x1, R89 ;  /* 0x00000001bb597824 */ /* 0x000fce00078e0259 */
.L_x_6599:
[----:B------:R-:W-:Y:S01]  /*2830*/  VIADD R127, R127, 0x100 ;  /* 0x000001007f7f7836 */ /* 0x000fe20000000000 */
[----:B------:R-:W-:Y:S01]  /*2840*/  LEA R2, P1, R70, R114, 0x1 ;  /* 0x0000007246027211 */ /* 0x000fe200078208ff */
[----:B------:R-:W-:Y:S01]  /*2850*/  VIADD R129, R129, 0x100 ;  /* 0x0000010081817836 */ /* 0x000fe20000000000 */
[----:B------:R-:W-:Y:S01]  /*2860*/  UMOV UR6, URZ ;  /* 0x000000ff00067c82 */ /* 0x000fe20008000000 */
[----:B------:R-:W-:Y:S01]  /*2870*/  IMAD.MOV.U32 R170, RZ, RZ, R124 ;  /* 0x000000ffffaa7224 */ /* 0x000fe200078e007c */
[----:B------:R-:W-:Y:S01]  /*2880*/  ISETP.GE.AND P0, PT, R174, R127, PT ;  /* 0x0000007fae00720c */ /* 0x000fe20003f06270 */
[----:B------:R-:W-:Y:S01]  /*2890*/  VIADD R125, R125, 0xffffffff ;  /* 0xffffffff7d7d7836 */ /* 0x000fe20000000000 */
[----:B------:R-:W-:Y:S01]  /*28a0*/  LEA.HI.X R3, R70, R115, R73, 0x1, P1 ;  /* 0x0000007346037211 */ /* 0x000fe200008f0c49 */
[----:B------:R-:W-:Y:S01]  /*28b0*/  VIADD R124, R124, 0xffffff00 ;  /* 0xffffff007c7c7836 */ /* 0x000fe20000000000 */
[----:B------:R-:W-:Y:S01]  /*28c0*/  ISETP.GE.AND P2, PT, R174, R129, !P0 ;  /* 0x00000081ae00720c */ /* 0x000fe20004746270 */
[----:B------:R-:W-:Y:S01]  /*28d0*/  BSSY.RECONVERGENT B1, `(.L_x_6529) ;  /* 0x0000a8f000017945 */ /* 0x000fe20003800200 */
[C---:B------:R-:W-:Y:S04]  /*28e0*/  ISETP.GE.AND P0, PT, R84.reuse, R127, PT ;  /* 0x0000007f5400720c */ /* 0x040fe80003f06270 */
[----:B------:R-:W-:Y:S02]  /*28f0*/  ISETP.GE.AND P3, PT, R84, R129, !P0 ;  /* 0x000000815400720c */ /* 0x000fe40004766270 */
[-C--:B------:R-:W-:Y:S02]  /*2900*/  IADD3 R18, P0, PT, R107, R86.reuse, RZ ;  /* 0x000000566b127210 */ /* 0x080fe40007f1e0ff */
[----:B------:R-:W-:Y:S03]  /*2910*/  P2R R161, PR, RZ, 0x8 ;  /* 0x00000008ffa17803 */ /* 0x000fe60000000000 */
[----:B------:R-:W-:Y:S02]  /*2920*/  @P2 IMAD.MOV.U32 R4, RZ, RZ, R107 ;  /* 0x000000ffff042224 */ /* 0x000fe400078e006b */
[----:B------:R-:W-:Y:S02]  /*2930*/  @P2 IMAD.MOV.U32 R5, RZ, RZ, R88 ;  /* 0x000000ffff052224 */ /* 0x000fe400078e0058 */
[--C-:B------:R-:W-:Y:S01]  /*2940*/  IMAD.X R19, R88, 0x1, R85.reuse, P0 ;  /* 0x0000000158137824 */ /* 0x100fe200000e0655 */
[C---:B------:R-:W-:Y:S02]  /*2950*/  ISETP.GE.AND P0, PT, R83.reuse, R127, PT ;  /* 0x0000007f5300720c */ /* 0x040fe40003f06270 */
[----:B----4-:R-:W2:Y:S02]  /*2960*/  @P2 LD.E.128 R20, desc[UR4][R4.64] ;  /* 0x0000000404142980 */ /* 0x010ea4000c101d00 */
[----:B------:R-:W-:Y:S04]  /*2970*/  ISETP.GE.AND P4, PT, R83, R129, !P0 ;  /* 0x000000815300720c */ /* 0x000fe80004786270 */
[----:B------:R-:W-:Y:S09]  /*2980*/  P2R R52, PR, RZ, 0x10 ;  /* 0x00000010ff347803 */ /* 0x000ff20000000000 */
[----:B------:R-:W-:Y:S02]  /*2990*/  @P4 IADD3 R28, P0, PT, R18, R86, RZ ;  /* 0x00000056121c4210 */ /* 0x000fe40007f1e0ff */
[----:B------:R-:W-:Y:S03]  /*29a0*/  @P4 LEA R30, P1, R58, R2, 0x5 ;  /* 0x000000023a1e4211 */ /* 0x000fe600078228ff */
[----:B------:R-:W-:Y:S01]  /*29b0*/  @P4 IMAD.X R29, R19, 0x1, R85, P0 ;  /* 0x00000001131d4824 */ /* 0x000fe200000e0655 */
[----:B------:R-:W-:Y:S02]  /*29c0*/  ISETP.GE.AND P0, PT, R82, R127, PT ;  /* 0x0000007f5200720c */ /* 0x000fe40003f06270 */
[----:B------:R-:W-:Y:S01]  /*29d0*/  @P4 LEA.HI.X R31, R58, R3, R59, 0x5, P1 ;  /* 0x000000033a1f4211 */ /* 0x000fe200008f2c3b */
[----:B--2---:R1:W-:Y:S04]  /*29e0*/  @P2 ST.E.128 desc[UR4][R114.64], R20 ;  /* 0x0000001472002985 */ /* 0x0043e8000c101d04 */
[----:B------:R-:W2:Y:S04]  /*29f0*/  @P3 LD.E.128 R24, desc[UR4][R18.64] ;  /* 0x0000000412183980 */ /* 0x000ea8000c101d00 */
[----:B--2---:R2:W-:Y:S01]  /*2a00*/  @P3 ST.E.128 desc[UR4][R2.64], R24 ;  /* 0x0000001802003985 */ /* 0x0045e2000c101d04 */
[----:B------:R-:W-:Y:S03]  /*2a10*/  ISETP.GE.AND P3, PT, R82, R129, !P0 ;  /* 0x000000815200720c */ /* 0x000fe60004766270 */
[----:B------:R3:W4:Y:S01]  /*2a20*/  @P4 LD.E.128 R4, desc[UR4][R28.64] ;  /* 0x000000041c044980 */ /* 0x000722000c101d00 */
[----:B------:R-:W-:Y:S09]  /*2a30*/  P2R R159, PR, RZ, 0x8 ;  /* 0x00000008ff9f7803 */ /* 0x000ff20000000000 */
[C---:B-1----:R-:W-:Y:S04]  /*2a40*/  @P3 LEA R20, P0, R178.reuse, R18, 0x6 ;  /* 0x00000012b2143211 */ /* 0x042fe800078030ff */
[----:B------:R-:W-:Y:S02]  /*2a50*/  @P3 LEA.HI.X R21, R178, R19, R179, 0x6, P0 ;  /* 0x00000013b2153211 */ /* 0x000fe400000f34b3 */
[C---:B------:R-:W-:Y:S04]  /*2a60*/  ISETP.GE.AND P0, PT, R166.reuse, R127, PT ;  /* 0x0000007fa600720c */ /* 0x040fe80003f06270 */
[----:B------:R-:W-:Y:S02]  /*2a70*/  ISETP.LT.OR P0, PT, R166, R129, P0 ;  /* 0x00000081a600720c */ /* 0x000fe40000701670 */
[C---:B---3--:R-:W-:Y:S04]  /*2a80*/  @P3 LEA R28, P1, R58.reuse, R2, 0x6 ;  /* 0x000000023a1c3211 */ /* 0x048fe800078230ff */
[----:B------:R-:W-:Y:S02]  /*2a90*/  @P3 LEA.HI.X R29, R58, R3, R59, 0x6, P1 ;  /* 0x000000033a1d3211 */ /* 0x000fe400008f343b */
[----:B------:R-:W-:Y:S05]  /*2aa0*/  ISETP.GE.AND P1, PT, R162, R127, PT ;  /* 0x0000007fa200720c */ /* 0x000fea0003f26270 */
[----:B------:R-:W-:Y:S02]  /*2ab0*/  @!P0 IMAD R0, R179, 0x60, RZ ;  /* 0x00000060b3008824 */ /* 0x000fe400078e02ff */
[----:B--2---:R-:W-:Y:S04]  /*2ac0*/  @!P0 IMAD.WIDE.U32 R24, R178, 0x60, R18 ;  /* 0x00000060b2188825 */ /* 0x004fe800078e0012 */
[----:B------:R-:W-:Y:S02]  /*2ad0*/  @!P0 IMAD.IADD R25, R25, 0x1, R0 ;  /* 0x0000000119198824 */ /* 0x000fe400078e0200 */
[----:B------:R-:W-:Y:S02]  /*2ae0*/  @!P0 IMAD R0, R59, 0x60, RZ ;  /* 0x000000603b008824 */ /* 0x000fe400078e02ff */
[----:B------:R-:W-:Y:S04]  /*2af0*/  @!P0 IMAD.WIDE.U32 R26, R58, 0x60, R2 ;  /* 0x000000603a1a8825 */ /* 0x000fe800078e0002 */
[----:B------:R-:W-:Y:S01]  /*2b00*/  @!P0 IMAD.IADD R27, R27, 0x1, R0 ;  /* 0x000000011b1b8824 */ /* 0x000fe200078e0200 */
[----:B----4-:R1:W-:Y:S01]  /*2b10*/  @P4 ST.E.128 desc[UR4][R30.64], R4 ;  /* 0x000000041e004985 */ /* 0x0103e2000c101d04 */
[----:B------:R-:W-:Y:S03]  /*2b20*/  ISETP.LT.OR P4, PT, R162, R129, P1 ;  /* 0x00000081a200720c */ /* 0x000fe60000f81670 */
[----:B------:R-:W2:Y:S01]  /*2b30*/  @P3 LD.E.128 R20, desc[UR4][R20.64] ;  /* 0x0000000414143980 */ /* 0x000ea2000c101d00 */
[----:B------:R-:W-:Y:S03]  /*2b40*/  P2R R157, PR, RZ, 0x10 ;  /* 0x00000010ff9d7803 */ /* 0x000fe60000000000 */
[----:B--2---:R2:W-:Y:S04]  /*2b50*/  @P3 ST.E.128 desc[UR4][R28.64], R20 ;  /* 0x000000141c003985 */ /* 0x0045e8000c101d04 */
[----:B-1----:R1:W3:Y:S02]  /*2b60*/  @!P0 LD.E.128 R4, desc[UR4][R24.64] ;  /* 0x0000000418048980 */ /* 0x0022e4000c101d00 */
[C---:B-1----:R-:W-:Y:S04]  /*2b70*/  @!P4 LEA R24, P1, R178.reuse, R18, 0x7 ;  /* 0x00000012b218c211 */ /* 0x042fe800078238ff */
[----:B------:R-:W-:Y:S01]  /*2b80*/  @!P4 LEA.HI.X R25, R178, R19, R179, 0x7, P1 ;  /* 0x00000013b219c211 */ /* 0x000fe200008f3cb3 */
[----:B---3--:R1:W-:Y:S01]  /*2b90*/  @!P0 ST.E.128 desc[UR4][R26.64], R4 ;  /* 0x000000041a008985 */ /* 0x0083e2000c101d04 */
[C---:B------:R-:W-:Y:S03]  /*2ba0*/  ISETP.GE.AND P0, PT, R154.reuse, R127, PT ;  /* 0x0000007f9a00720c */ /* 0x040fe60003f06270 */
[----:B--2---:R-:W2:Y:S01]  /*2bb0*/  @!P4 LD.E.128 R20, desc[UR4][R24.64] ;  /* 0x000000041814c980 */ /* 0x004ea2000c101d00 */
[----:B------:R-:W-:Y:S02]  /*2bc0*/  ISETP.LT.OR P1, PT, R154, R129, P0 ;  /* 0x000000819a00720c */ /* 0x000fe40000721670 */
[C---:B------:R-:W-:Y:S02]  /*2bd0*/  @!P4 LEA R32, P0, R58.reuse, R2, 0x7 ;  /* 0x000000023a20c211 */ /* 0x040fe400078038ff */
[----:B------:R-:W-:Y:S02]  /*2be0*/  P2R R155, PR, RZ, 0x2 ;  /* 0x00000002ff9b7803 */ /* 0x000fe40000000000 */
[----:B------:R-:W-:Y:S07]  /*2bf0*/  @!P4 LEA.HI.X R33, R58, R3, R59, 0x7, P0 ;  /* 0x000000033a21c211 */ /* 0x000fee00000f3c3b */
[C---:B------:R-:W-:Y:S04]  /*2c00*/  @!P1 LEA R30, P0, R178.reuse, R18, 0x8 ;  /* 0x00000012b21e9211 */ /* 0x040fe800078040ff */
[----:B------:R-:W-:Y:S02]  /*2c10*/  @!P1 LEA.HI.X R31, R178, R19, R179, 0x8, P0 ;  /* 0x00000013b21f9211 */ /* 0x000fe400000f44b3 */
[C---:B------:R-:W-:Y:S04]  /*2c20*/  @!P1 LEA R28, P0, R58.reuse, R2, 0x8 ;  /* 0x000000023a1c9211 */ /* 0x040fe800078040ff */
[----:B------:R-:W-:Y:S02]  /*2c30*/  @!P1 LEA.HI.X R29, R58, R3, R59, 0x8, P0 ;  /* 0x000000033a1d9211 */ /* 0x000fe400000f443b */
[C---:B------:R-:W-:Y:S04]  /*2c40*/  ISETP.GE.AND P0, PT, R160.reuse, R127, PT ;  /* 0x0000007fa000720c */ /* 0x040fe80003f06270 */
[----:B------:R-:W-:Y:S02]  /*2c50*/  ISETP.LT.OR P3, PT, R160, R129, P0 ;  /* 0x00000081a000720c */ /* 0x000fe40000761670 */
[----:B------:R-:W-:Y:S11]  /*2c60*/  ISETP.GE.AND P0, PT, R158, R127, PT ;  /* 0x0000007f9e00720c */ /* 0x000ff60003f06270 */
[----:B------:R-:W-:Y:S02]  /*2c70*/  @!P3 IMAD R0, R179, 0xa0, RZ ;  /* 0x000000a0b300b824 */ /* 0x000fe400078e02ff */
[----:B-1----:R-:W-:Y:S04]  /*2c80*/  @!P3 IMAD.WIDE.U32 R4, R178, 0xa0, R18 ;  /* 0x000000a0b204b825 */ /* 0x002fe800078e0012 */
[----:B------:R-:W-:Y:S02]  /*2c90*/  @!P3 IMAD.IADD R5, R5, 0x1, R0 ;  /* 0x000000010505b824 */ /* 0x000fe400078e0200 */
[----:B------:R-:W-:Y:S04]  /*2ca0*/  @!P3 IMAD.WIDE.U32 R26, R58, 0xa0, R2 ;  /* 0x000000a03a1ab825 */ /* 0x000fe800078e0002 */
[----:B------:R-:W-:Y:S04]  /*2cb0*/  @!P3 IMAD R8, R59, 0xa0, RZ ;  /* 0x000000a03b08b824 */ /* 0x000fe800078e02ff */
[----:B------:R-:W-:Y:S01]  /*2cc0*/  @!P3 IMAD.IADD R27, R27, 0x1, R8 ;  /* 0x000000011b1bb824 */ /* 0x000fe200078e0208 */
[----:B--2---:R1:W-:Y:S01]  /*2cd0*/  @!P4 ST.E.128 desc[UR4][R32.64], R20 ;  /* 0x000000142000c985 */ /* 0x0043e2000c101d04 */
[----:B------:R-:W-:Y:S02]  /*2ce0*/  ISETP.LT.OR P4, PT, R158, R129, P0 ;  /* 0x000000819e00720c */ /* 0x000fe40000781670 */
[C---:B------:R-:W-:Y:S01]  /*2cf0*/  ISETP.GE.AND P0, PT, R156.reuse, R127, PT ;  /* 0x0000007f9c00720c */ /* 0x040fe20003f06270 */
[----:B------:R-:W2:Y:S03]  /*2d00*/  @!P3 LD.E.128 R4, desc[UR4][R4.64] ;  /* 0x000000040404b980 */ /* 0x000ea6000c101d00 */
[----:B------:R-:W-:Y:S02]  /*2d10*/  ISETP.LT.OR P5, PT, R156, R129, P0 ;  /* 0x000000819c00720c */ /* 0x000fe400007a1670 */
[C---:B------:R-:W-:Y:S04]  /*2d20*/  ISETP.GE.AND P0, PT, R152.reuse, R127, PT ;  /* 0x0000007f9800720c */ /* 0x040fe80003f06270 */
[----:B------:R-:W-:Y:S01]  /*2d30*/  ISETP.LT.OR P6, PT, R152, R129, P0 ;  /* 0x000000819800720c */ /* 0x000fe200007c1670 */
[----:B------:R-:W-:Y:S01]  /*2d40*/  @!P4 IMAD R0, R179, 0xc0, RZ ;  /* 0x000000c0b300c824 */ /* 0x000fe200078e02ff */
[----:B------:R-:W-:Y:S01]  /*2d50*/  ISETP.GE.AND P0, PT, R150, R127, PT ;  /* 0x0000007f9600720c */ /* 0x000fe20003f06270 */
[----:B------:R-:W-:Y:S01]  /*2d60*/  @!P4 IMAD.WIDE.U32 R24, R178, 0xc0, R18 ;  /* 0x000000c0b218c825 */ /* 0x000fe200078e0012 */
[----:B------:R-:W-:Y:S03]  /*2d70*/  P2R R53, PR, RZ, 0x40 ;  /* 0x00000040ff357803 */ /* 0x000fe60000000000 */
[----:B------:R-:W-:Y:S01]  /*2d80*/  @!P4 IMAD R8, R59, 0xc0, RZ ;  /* 0x000000c03b08c824 */ /* 0x000fe200078e02ff */
[----:B------:R-:W-:Y:S01]  /*2d90*/  @!P4 IADD3 R25, PT, PT, R25, R0, RZ ;  /* 0x000000001919c210 */ /* 0x000fe20007ffe0ff */
[----:B------:R-:W-:Y:S01]  /*2da0*/  @!P5 IMAD R0, R179, 0xe0, RZ ;  /* 0x000000e0b300d824 */ /* 0x000fe200078e02ff */
[----:B--2---:R2:W-:Y:S04]  /*2db0*/  @!P3 ST.E.128 desc[UR4][R26.64], R4 ;  /* 0x000000041a00b985 */ /* 0x0045e8000c101d04 */
[----:B-1----:R1:W3:Y:S01]  /*2dc0*/  @!P4 LD.E.128 R20, desc[UR4][R24.64] ;  /* 0x000000041814c980 */ /* 0x0022e2000c101d00 */
[----:B--2---:R-:W-:Y:S04]  /*2dd0*/  @!P4 IMAD.WIDE.U32 R26, R58, 0xc0, R2 ;  /* 0x000000c03a1ac825 */ /* 0x004fe800078e0002 */
[----:B------:R-:W-:Y:S02]  /*2de0*/  @!P4 IMAD.IADD R27, R27, 0x1, R8 ;  /* 0x000000011b1bc824 */ /* 0x000fe400078e0208 */
[----:B-1----:R-:W-:Y:S04]  /*2df0*/  @!P5 IMAD.WIDE.U32 R24, R178, 0xe0, R18 ;  /* 0x000000e0b218d825 */ /* 0x002fe800078e0012 */
[----:B------:R-:W-:Y:S02]  /*2e00*/  @!P5 IMAD.IADD R25, R25, 0x1, R0 ;  /* 0x000000011919d824 */ /* 0x000fe400078e0200 */
[----:B------:R-:W-:Y:S02]  /*2e10*/  @!P5 IMAD R0, R59, 0xe0, RZ ;  /* 0x000000e03b00d824 */ /* 0x000fe400078e02ff */
[----:B------:R-:W-:Y:S04]  /*2e20*/  @!P5 IMAD.WIDE.U32 R4, R58, 0xe0, R2 ;  /* 0x000000e03a04d825 */ /* 0x000fe800078e0002 */
[----:B------:R-:W-:Y:S02]  /*2e30*/  @!P5 IMAD.IADD R5, R5, 0x1, R0 ;  /* 0x000000010505d824 */ /* 0x000fe400078e0200 */
[----:B------:R-:W-:Y:S02]  /*2e40*/  @!P6 IMAD R0, R179, 0x120, RZ ;  /* 0x00000120b300e824 */ /* 0x000fe400078e02ff */
[----:B------:R-:W-:Y:S01]  /*2e50*/  @!P6 IMAD R8, R59, 0x120, RZ ;  /* 0x000001203b08e824 */ /* 0x000fe200078e02ff */
[----:B---3--:R1:W-:Y:S02]  /*2e60*/  @!P4 ST.E.128 desc[UR4][R26.64], R20 ;  /* 0x000000141a00c985 */ /* 0x0083e4000c101d04 */
[----:B-1----:R-:W-:Y:S02]  /*2e70*/  @!P6 IMAD.WIDE.U32 R20, R178, 0x120, R18 ;  /* 0x00000120b214e825 */ /* 0x002fe400078e0012 */
[----:B------:R-:W2:Y:S02]  /*2e80*/  @!P5 LD.E.128 R24, desc[UR4][R24.64] ;  /* 0x000000041818d980 */ /* 0x000ea4000c101d00 */
[----:B------:R-:W-:Y:S02]  /*2e90*/  @!P6 IMAD.IADD R21, R21, 0x1, R0 ;  /* 0x000000011515e824 */ /* 0x000fe400078e0200 */
[----:B--2---:R1:W-:Y:S02]  /*2ea0*/  @!P5 ST.E.128 desc[UR4][R4.64], R24 ;  /* 0x000000180400d985 */ /* 0x0043e4000c101d04 */
[----:B-1----:R-:W-:Y:S02]  /*2eb0*/  @!P6 IMAD.WIDE.U32 R26, R58, 0x120, R2 ;  /* 0x000001203a1ae825 */ /* 0x002fe400078e0002 */
[----:B------:R-:W2:Y:S02]  /*2ec0*/  @!P1 LD.E.128 R4, desc[UR4][R30.64] ;  /* 0x000000041e049980 */ /* 0x000ea4000c101d00 */
[----:B------:R-:W-:Y:S02]  /*2ed0*/  @!P6 IMAD.IADD R27, R27, 0x1, R8 ;  /* 0x000000011b1be824 */ /* 0x000fe400078e0208 */
[----:B--2---:R1:W-:Y:S01]  /*2ee0*/  @!P1 ST.E.128 desc[UR4][R28.64], R4 ;  /* 0x000000041c009985 */ /* 0x0043e2000c101d04 */
[----:B------:R-:W-:Y:S02]  /*2ef0*/  ISETP.LT.OR P1, PT, R150, R129, P0 ;  /* 0x000000819600720c */ /* 0x000fe40000721670 */
[----:B------:R-:W-:Y:S01]  /*2f00*/  ISETP.GE.AND P0, PT, R148, R127, PT ;  /* 0x0000007f9400720c */ /* 0x000fe20003f06270 */
[----:B------:R-:W2:Y:S01]  /*2f10*/  @!P6 LD.E.128 R20, desc[UR4][R20.64] ;  /* 0x000000041414e980 */ /* 0x000ea2000c101d00 */
[----:B------:R-:W-:Y:S09]  /*2f20*/  P2R R151, PR, RZ, 0x2 ;  /* 0x00000002ff977803 */ /* 0x000ff20000000000 */
[----:B------:R-:W-:Y:S02]  /*2f30*/  @!P1 IMAD R0, R179, 0x140, RZ ;  /* 0x00000140b3009824 */ /* 0x000fe400078e02ff */
[----:B------:R-:W-:Y:S04]  /*2f40*/  @!P1 IMAD.WIDE.U32 R24, R178, 0x140, R18 ;  /* 0x00000140b2189825 */ /* 0x000fe800078e0012 */
[----:B------:R-:W-:Y:S02]  /*2f50*/  @!P1 IMAD.IADD R25, R25, 0x1, R0 ;  /* 0x0000000119199824 */ /* 0x000fe400078e0200 */
[----:B------:R-:W-:Y:S01]  /*2f60*/  @!P1 IMAD R8, R59, 0x140, RZ ;  /* 0x000001403b089824 */ /* 0x000fe200078e02ff */
[----:B--2---:R2:W-:Y:S01]  /*2f70*/  @!P6 ST.E.128 desc[UR4][R26.64], R20 ;  /* 0x000000141a00e985 */ /* 0x0045e2000c101d04 */
[----:B------:R-:W-:Y:S02]  /*2f80*/  ISETP.LT.OR P6, PT, R148, R129, P0 ;  /* 0x000000819400720c */ /* 0x000fe400007c1670 */
[----:B------:R-:W-:Y:S01]  /*2f90*/  ISETP.GE.AND P0, PT, R146, R127, PT ;  /* 0x0000007f9200720c */ /* 0x000fe20003f06270 */
[----:B-1----:R1:W3:Y:S01]  /*2fa0*/  @!P1 LD.E.128 R4, desc[UR4][R24.64] ;  /* 0x0000000418049980 */ /* 0x0022e2000c101d00 */
[----:B------:R-:W-:Y:S09]  /*2fb0*/  P2R R149, PR, RZ, 0x40 ;  /* 0x00000040ff957803 */ /* 0x000ff20000000000 */
[----:B------:R-:W-:Y:S02]  /*2fc0*/  @!P6 IMAD R0, R179, 0x160, RZ ;  /* 0x00000160b300e824 */ /* 0x000fe400078e02ff */
[----:B--2---:R-:W-:Y:S04]  /*2fd0*/  @!P1 IMAD.WIDE.U32 R26, R58, 0x140, R2 ;  /* 0x000001403a1a9825 */ /* 0x004fe800078e0002 */
[----:B-1----:R-:W-:Y:S04]  /*2fe0*/  @!P6 IMAD.WIDE.U32 R24, R178, 0x160, R18 ;  /* 0x00000160b218e825 */ /* 0x002fe800078e0012 */
[----:B------:R-:W-:Y:S01]  /*2ff0*/  @!P1 IMAD.IADD R27, R27, 0x1, R8 ;  /* 0x000000011b1b9824 */ /* 0x000fe200078e0208 */
[----:B------:R-:W-:Y:S01]  /*3000*/  @!P6 IADD3 R25, PT, PT, R25, R0, RZ ;  /* 0x000000001919e210 */ /* 0x000fe20007ffe0ff */
[----:B------:R-:W-:Y:S03]  /*3010*/  @!P6 IMAD R8, R59, 0x160, RZ ;  /* 0x000001603b08e824 */ /* 0x000fe600078e02ff */
[----:B---3--:R1:W-:Y:S01]  /*3020*/  @!P1 ST.E.128 desc[UR4][R26.64], R4 ;  /* 0x000000041a009985 */ /* 0x0083e2000c101d04 */
[----:B------:R-:W-:Y:S02]  /*3030*/  ISETP.LT.OR P1, PT, R146, R129, P0 ;  /* 0x000000819200720c */ /* 0x000fe40000721670 */
[----:B------:R-:W-:Y:S01]  /*3040*/  ISETP.GE.AND P0, PT, R144, R127, PT ;  /* 0x0000007f9000720c */ /* 0x000fe20003f06270 */
[----:B------:R2:W3:Y:S01]  /*3050*/  @!P6 LD.E.128 R20, desc[UR4][R24.64] ;  /* 0x000000041814e980 */ /* 0x0004e2000c101d00 */
[----:B------:R-:W-:Y:S09]  /*3060*/  P2R R147, PR, RZ, 0x2 ;  /* 0x00000002ff937803 */ /* 0x000ff20000000000 */
[----:B------:R-:W-:Y:S02]  /*3070*/  @!P1 IMAD R0, R179, 0x180, RZ ;  /* 0x00000180b3009824 */ /* 0x000fe400078e02ff */
[----:B-1----:R-:W-:Y:S04]  /*3080*/  @!P6 IMAD.WIDE.U32 R26, R58, 0x160, R2 ;  /* 0x000001603a1ae825 */ /* 0x002fe800078e0002 */
[----:B--2---:R-:W-:Y:S04]  /*3090*/  @!P1 IMAD.WIDE.U32 R24, R178, 0x180, R18 ;  /* 0x00000180b2189825 */ /* 0x004fe800078e0012 */
[----:B------:R-:W-:Y:S02]  /*30a0*/  @!P6 IMAD.IADD R27, R27, 0x1, R8 ;  /* 0x000000011b1be824 */ /* 0x000fe400078e0208 */
[----:B------:R-:W-:Y:S02]  /*30b0*/  @!P1 IMAD.IADD R25, R25, 0x1, R0 ;  /* 0x0000000119199824 */ /* 0x000fe400078e0200 */
[----:B------:R-:W-:Y:S01]  /*30c0*/  @!P1 IMAD R8, R59, 0x180, RZ ;  /* 0x000001803b089824 */ /* 0x000fe200078e02ff */
        /* <DEDUP_REMOVED lines=12> */
[----:B------:R-:W-:Y:S03]  /*3190*/  ISETP.LT.OR P1, PT, R142, R129, P0 ;  /* 0x000000818e00720c */ /* 0x000fe60000721670 */
[----:B------:R2:W3:Y:S01]  /*31a0*/  @!P6 LD.E.128 R20, desc[UR4][R24.64] ;  /* 0x000000041814e980 */ /* 0x0004e2000c101d00 */
[----:B------:R-:W-:Y:S09]  /*31b0*/  P2R R143, PR, RZ, 0x2 ;  /* 0x00000002ff8f7803 */ /* 0x000ff20000000000 */
[----:B------:R-:W-:Y:S04]  /*31c0*/  @!P1 IMAD.WIDE.U32 R18, R178, 0x1c0, R18 ;  /* 0x000001c0b2129825 */ /* 0x000fe800078e0012 */
[----:B--2---:R-:W-:Y:S02]  /*31d0*/  @!P1 IMAD R25, R179, 0x1c0, RZ ;  /* 0x000001c0b3199824 */ /* 0x004fe400078e02ff */
[C---:B-1----:R-:W-:Y:S04]  /*31e0*/  @!P6 IMAD.WIDE.U32 R26, R58.reuse, 0x1a0, R2 ;  /* 0x000001a03a1ae825 */ /* 0x042fe800078e0002 */
[----:B------:R-:W-:Y:S01]  /*31f0*/  @!P6 IMAD.IADD R27, R27, 0x1, R0 ;  /* 0x000000011b1be824 */ /* 0x000fe200078e0200 */
[----:B------:R-:W-:Y:S01]  /*3200*/  IADD3 R0, P0, PT, RZ, -UR6, RZ ;  /* 0x80000006ff007c10 */ /* 0x000fe2000ff1e0ff */
[----:B------:R-:W-:Y:S02]  /*3210*/  @!P1 IMAD.IADD R19, R19, 0x1, R25 ;  /* 0x0000000113139824 */ /* 0x000fe400078e0219 */
[----:B------:R-:W-:Y:S04]  /*3220*/  @!P1 IMAD.WIDE.U32 R2, R58, 0x1c0, R2 ;  /* 0x000001c03a029825 */ /* 0x000fe800078e0002 */
[----:B------:R-:W-:Y:S05]  /*3230*/  @!P1 IMAD R25, R59, 0x1c0, RZ ;  /* 0x000001c03b199824 */ /* 0x000fea00078e02ff */
[----:B------:R-:W-:Y:S01]  /*3240*/  @!P1 IADD3 R3, PT, PT, R3, R25, RZ ;  /* 0x0000001903039210 */ /* 0x000fe20007ffe0ff */
[----:B---3--:R1:W-:Y:S01]  /*3250*/  @!P6 ST.E.128 desc[UR4][R26.64], R20 ;  /* 0x000000141a00e985 */ /* 0x0083e2000c101d04 */
[C---:B------:R-:W-:Y:S03]  /*3260*/  ISETP.GE.AND P6, PT, R166.reuse, R127, PT ;  /* 0x0000007fa600720c */ /* 0x040fe60003fc6270 */
[----:B------:R-:W2:Y:S01]  /*3270*/  @!P1 LD.E.128 R4, desc[UR4][R18.64] ;  /* 0x0000000412049980 */ /* 0x000ea2000c101d00 */
[----:B------:R-:W-:Y:S03]  /*3280*/  ISETP.GE.AND P6, PT, R166, R129, !P6 ;  /* 0x00000081a600720c */ /* 0x000fe600077c6270 */
[----:B--2---:R1:W-:Y:S04]  /*3290*/  @!P1 ST.E.128 desc[UR4][R2.64], R4 ;  /* 0x0000000402009985 */ /* 0x0043e8000c101d04 */
        /* <DEDUP_REMOVED lines=10> */
[----:B------:R-:W-:Y:S01]  /*3340*/  @P2 IMAD.MOV.U32 R8, RZ, RZ, R10 ;  /* 0x000000ffff082224 */ /* 0x000fe200078e000a */
[C---:B------:R-:W-:Y:S02]  /*3350*/  LEA R26, P0, R117.reuse, R10, 0x1 ;  /* 0x0000000a751a7211 */ /* 0x040fe400078008ff */
[----:B------:R-:W-:Y:S02]  /*3360*/  P2R R2, PR, RZ, 0x20 ;  /* 0x00000020ff027803 */ /* 0x000fe40000000000 */
[----:B------:R-:W2:Y:S01]  /*3370*/  @P2 LD.E.128 R4, desc[UR4][R8.64] ;  /* 0x0000000408042980 */ /* 0x000ea2000c101d00 */
[----:B------:R-:W-:Y:S02]  /*3380*/  LEA.HI.X R27, R117, R9, R90, 0x1, P0 ;  /* 0x00000009751b7211 */ /* 0x000fe400000f0c5a */
[C---:B------:R-:W-:Y:S02]  /*3390*/  LEA R24, P0, R72.reuse, R112, 0x1 ;  /* 0x0000007048187211 */ /* 0x040fe400078008ff */
        /* <DEDUP_REMOVED lines=8> */
[----:B------:R-:W-:Y:S01]  /*3420*/  @P2 IMAD.X R37, R27, 0x1, R95, P0 ;  /* 0x000000011b252824 */ /* 0x000fe200000e065f */
[CC--:B------:R-:W-:Y:S04]  /*3430*/  @P2 LEA R28, P0, R224.reuse, R24.reuse, 0x5 ;  /* 0x00000018e01c2211 */ /* 0x0c0fe800078028ff */
[--C-:B------:R-:W-:Y:S02]  /*3440*/  @P2 LEA.HI.X R29, R224, R25, R225.reuse, 0x5, P0 ;  /* 0x00000019e01d2211 */ /* 0x100fe400000f2ce1 */
[----:B------:R-:W-:Y:S11]  /*3450*/  ISETP.NE.AND P0, PT, R161, RZ, PT ;  /* 0x000000ffa100720c */ /* 0x000ff60003f05270 */
[----:B------:R-:W-:Y:S02]  /*3460*/  @!UPT UIADD3 URZ, UPT, UPT, URZ, URZ, URZ ;  /* 0x000000fffffff290 */ /* 0x000fe4000fffe0ff */
[----:B------:R-:W2:Y:S04]  /*3470*/  @P0 LD.E.128 R16, desc[UR4][R26.64] ;  /* 0x000000041a100980 */ /* 0x000ea8000c101d00 */
[----:B--2---:R-:W-:Y:S01]  /*3480*/  @P0 ST.E.128 desc[UR4][R24.64], R16 ;  /* 0x0000001018000985 */ /* 0x004fe2000c101d04 */
[----:B------:R-:W-:Y:S03]  /*3490*/  @P5 IADD3 R34, P0, PT, R26, R101, RZ ;  /* 0x000000651a225210 */ /* 0x000fe60007f1e0ff */
[----:B-1----:R-:W2:Y:S01]  /*34a0*/  @P2 LD.E.128 R4, desc[UR4][R36.64] ;  /* 0x0000000424042980 */ /* 0x002ea2000c101d00 */
[C---:B------:R-:W-:Y:S02]  /*34b0*/  @P5 IADD3.X R35, PT, PT, R27.reuse, R99, RZ, P0, !PT ;  /* 0x000000631b235210 */ /* 0x040fe400007fe4ff */
[C---:B------:R-:W-:Y:S04]  /*34c0*/  @P5 LEA R30, P0, R224.reuse, R24, 0x6 ;  /* 0x00000018e01e5211 */ /* 0x040fe800078030ff */
[----:B------:R-:W-:Y:S02]  /*34d0*/  @P5 LEA.HI.X R31, R224, R25, R225, 0x6, P0 ;  /* 0x00000019e01f5211 */ /* 0x000fe400000f34e1 */
[C---:B------:R-:W-:Y:S05]  /*34e0*/  @P6 IADD3 R40, P0, PT, R26.reuse, R188, RZ ;  /* 0x000000bc1a286210 */ /* 0x040fea0007f1e0ff */
[C---:B------:R-:W-:Y:S01]  /*34f0*/  @P6 IMAD.X R41, R27.reuse, 0x1, R87, P0 ;  /* 0x000000011b296824 */ /* 0x040fe200000e0657 */
[----:B------:R-:W-:Y:S05]  /*3500*/  @!P1 IADD3 R32, P0, PT, R26, R105, RZ ;  /* 0x000000691a209210 */ /* 0x000fea0007f1e0ff */
[----:B------:R-:W-:Y:S01]  /*3510*/  @!P1 IMAD.X R33, R27, 0x1, R103, P0 ;  /* 0x000000011b219824 */ /* 0x000fe200000e0667 */
[C---:B------:R-:W-:Y:S04]  /*3520*/  @!P1 LEA R38, P0, R224.reuse, R24, 0x7 ;  /* 0x00000018e0269211 */ /* 0x040fe800078038ff */
[----:B------:R-:W-:Y:S01]  /*3530*/  @!P1 LEA.HI.X R39, R224, R25, R225, 0x7, P0 ;  /* 0x00000019e0279211 */ /* 0x000fe200000f3ce1 */
[----:B--2---:R1:W-:Y:S01]  /*3540*/  @P2 ST.E.128 desc[UR4][R28.64], R4 ;  /* 0x000000041c002985 */ /* 0x0043e2000c101d04 */
[----:B------:R-:W-:Y:S03]  /*3550*/  ISETP.NE.AND P2, PT, R155, RZ, PT ;  /* 0x000000ff9b00720c */ /* 0x000fe60003f45270 */
[----:B------:R2:W3:Y:S02]  /*3560*/  @P5 LD.E.128 R20, desc[UR4][R34.64] ;  /* 0x0000000422145980 */ /* 0x0004e4000c101d00 */
[----:B--2---:R-:W-:Y:S01]  /*3570*/  @!P3 IADD3 R34, P0, PT, R26, R186, RZ ;  /* 0x000000ba1a22b210 */ /* 0x004fe20007f1e0ff */
[----:B-1----:R-:W-:Y:S04]  /*3580*/  @P6 IMAD.WIDE.U32 R28, R224, 0x60, R24 ;  /* 0x00000060e01c6825 */ /* 0x002fe800078e0018 */
[----:B------:R-:W-:Y:S01]  /*3590*/  @!P3 IMAD.X R35, R27, 0x1, R89, P0 ;  /* 0x000000011b23b824 */ /* 0x000fe200000e0659 */
[----:B---3--:R-:W-:Y:S01]  /*35a0*/  @P5 ST.E.128 desc[UR4][R30.64], R20 ;  /* 0x000000141e005985 */ /* 0x008fe2000c101d04 */
[----:B------:R-:W-:Y:S01]  /*35b0*/  ISETP.NE.AND P5, PT, R2, RZ, PT ;  /* 0x000000ff0200720c */ /* 0x000fe20003fa5270 */
[----:B------:R-:W-:Y:S02]  /*35c0*/  @P6 IMAD R2, R225, 0x60, RZ ;  /* 0x00000060e1026824 */ /* 0x000fe400078e02ff */
[----:B------:R-:W2:Y:S03]  /*35d0*/  @P6 LD.E.128 R16, desc[UR4][R40.64] ;  /* 0x0000000428106980 */ /* 0x000ea6000c101d00 */
[----:B------:R-:W-:Y:S02]  /*35e0*/  @P6 IADD3 R29, PT, PT, R29, R2, RZ ;  /* 0x000000021d1d6210 */ /* 0x000fe40007ffe0ff */
[----:B------:R-:W-:Y:S05]  /*35f0*/  @!P4 IADD3 R2, P0, PT, R26, R184, RZ ;  /* 0x000000b81a02c210 */ /* 0x000fea0007f1e0ff */
[----:B------:R-:W-:Y:S01]  /*3600*/  @!P4 IMAD.X R3, R27, 0x1, R91, P0 ;  /* 0x000000011b03c824 */ /* 0x000fe200000e065b */
[----:B--2---:R1:W-:Y:S01]  /*3610*/  @P6 ST.E.128 desc[UR4][R28.64], R16 ;  /* 0x000000101c006985 */ /* 0x0043e2000c101d04 */
[----:B------:R-:W-:Y:S03]  /*3620*/  ISETP.NE.AND P6, PT, R147, RZ, PT ;  /* 0x000000ff9300720c */ /* 0x000fe60003fc5270 */
[----:B------:R-:W2:Y:S01]  /*3630*/  @!P1 LD.E.128 R4, desc[UR4][R32.64] ;  /* 0x0000000420049980 */ /* 0x000ea2000c101d00 */
[--C-:B-1----:R-:W-:Y:S01]  /*3640*/  @!P3 IMAD.WIDE.U32 R16, R224, 0xa0, R24.reuse ;  /* 0x000000a0e010b825 */ /* 0x102fe200078e0018 */
[----:B------:R-:W-:Y:S03]  /*3650*/  @!P5 IADD3 R28, P0, PT, R26, R182, RZ ;  /* 0x000000b61a1cd210 */ /* 0x000fe60007f1e0ff */
[----:B------:R-:W-:Y:S01]  /*3660*/  @!P4 IMAD.WIDE.U32 R18, R224, 0xc0, R24 ;  /* 0x000000c0e012c825 */ /* 0x000fe200078e0018 */
[----:B------:R-:W-:Y:S01]  /*3670*/  @!P5 IADD3.X R29, PT, PT, R27, R93, RZ, P0, !PT ;  /* 0x0000005d1b1dd210 */ /* 0x000fe200007fe4ff */
[----:B--2---:R1:W-:Y:S01]  /*3680*/  @!P1 ST.E.128 desc[UR4][R38.64], R4 ;  /* 0x0000000426009985 */ /* 0x0043e2000c101d04 */
[----:B------:R-:W-:Y:S01]  /*3690*/  ISETP.NE.AND P1, PT, R0, RZ, PT ;  /* 0x000000ff0000720c */ /* 0x000fe20003f25270 */
[----:B------:R-:W-:Y:S02]  /*36a0*/  @!P3 IMAD R0, R225, 0xa0, RZ ;  /* 0x000000a0e100b824 */ /* 0x000fe400078e02ff */
[----:B------:R-:W2:Y:S02]  /*36b0*/  @!P3 LD.E.128 R20, desc[UR4][R34.64] ;  /* 0x000000042214b980 */ /* 0x000ea4000c101d00 */
[----:B------:R-:W-:Y:S02]  /*36c0*/  @!P3 IMAD.IADD R17, R17, 0x1, R0 ;  /* 0x000000011111b824 */ /* 0x000fe400078e0200 */
[----:B------:R-:W-:Y:S04]  /*36d0*/  @!P4 IMAD R0, R225, 0xc0, RZ ;  /* 0x000000c0e100c824 */ /* 0x000fe800078e02ff */
[----:B------:R-:W-:Y:S02]  /*36e0*/  @!P4 IMAD.IADD R19, R19, 0x1, R0 ;  /* 0x000000011313c824 */ /* 0x000fe400078e0200 */
[----:B------:R-:W-:Y:S01]  /*36f0*/  @!P5 IMAD R0, R225, 0xe0, RZ ;  /* 0x000000e0e100d824 */ /* 0x000fe200078e02ff */
[----:B--2---:R2:W-:Y:S01]  /*3700*/  @!P3 ST.E.128 desc[UR4][R16.64], R20 ;  /* 0x000000141000b985 */ /* 0x0045e2000c101d04 */
[----:B------:R-:W-:Y:S03]  /*3710*/  ISETP.NE.AND P3, PT, R149, RZ, PT ;  /* 0x000000ff9500720c */ /* 0x000fe60003f65270 */
[----:B-1----:R1:W3:Y:S02]  /*3720*/  @!P4 LD.E.128 R4, desc[UR4][R2.64] ;  /* 0x000000040204c980 */ /* 0x0022e4000c101d00 */
[----:B-1----:R-:W-:Y:S01]  /*3730*/  @!P5 IMAD.WIDE.U32 R2, R224, 0xe0, R24 ;  /* 0x000000e0e002d825 */ /* 0x002fe200078e0018 */
[C---:B--2---:R-:W-:Y:S04]  /*3740*/  @!P2 LEA R16, P0, R180.reuse, R26, 0x8 ;  /* 0x0000001ab410a211 */ /* 0x044fe800078040ff */
[----:B------:R-:W-:Y:S02]  /*3750*/  @!P5 IADD3 R3, PT, PT, R3, R0, RZ ;  /* 0x000000000303d210 */ /* 0x000fe40007ffe0ff */
[----:B------:R-:W-:Y:S02]  /*3760*/  @!P2 LEA.HI.X R17, R180, R27, R181, 0x8, P0 ;  /* 0x0000001bb411a211 */ /* 0x000fe400000f44b5 */
[C---:B------:R-:W-:Y:S04]  /*3770*/  @!P2 LEA R30, P0, R224.reuse, R24, 0x8 ;  /* 0x00000018e01ea211 */ /* 0x040fe800078040ff */
[----:B------:R-:W-:Y:S02]  /*3780*/  @!P2 LEA.HI.X R31, R224, R25, R225, 0x8, P0 ;  /* 0x00000019e01fa211 */ /* 0x000fe400000f44e1 */
[----:B------:R-:W-:Y:S11]  /*3790*/  ISETP.NE.AND P0, PT, R53, RZ, PT ;  /* 0x000000ff3500720c */ /* 0x000ff60003f05270 */
[----:B------:R-:W-:Y:S02]  /*37a0*/  @!UPT UIADD3 URZ, UPT, UPT, URZ, URZ, URZ ;  /* 0x000000fffffff290 */ /* 0x000fe4000fffe0ff */
[----:B------:R-:W-:Y:S01]  /*37b0*/  @!P0 IMAD R0, R181, 0x120, RZ ;  /* 0x00000120b5008824 */ /* 0x000fe200078e02ff */
[----:B---3--:R1:W-:Y:S01]  /*37c0*/  @!P4 ST.E.128 desc[UR4][R18.64], R4 ;  /* 0x000000041200c985 */ /* 0x0083e2000c101d04 */
[----:B------:R-:W-:Y:S03]  /*37d0*/  ISETP.NE.AND P4, PT, R151, RZ, PT ;  /* 0x000000ff9700720c */ /* 0x000fe60003f85270 */
[----:B------:R-:W2:Y:S01]  /*37e0*/  @!P5 LD.E.128 R20, desc[UR4][R28.64] ;  /* 0x000000041c14d980 */ /* 0x000ea2000c101d00 */
[----:B-1----:R-:W-:Y:S04]  /*37f0*/  @!P0 IMAD.WIDE.U32 R4, R180, 0x120, R26 ;  /* 0x00000120b4048825 */ /* 0x002fe800078e001a */
[----:B------:R-:W-:Y:S05]  /*3800*/  @!P0 IMAD.IADD R5, R5, 0x1, R0 ;  /* 0x0000000105058824 */ /* 0x000fea00078e0200 */
[----:B------:R-:W-:Y:S01]  /*3810*/  @!P4 IMAD R0, R181, 0x140, RZ ;  /* 0x00000140b500c824 */ /* 0x000fe200078e02ff */
[----:B--2---:R1:W-:Y:S04]  /*3820*/  @!P5 ST.E.128 desc[UR4][R2.64], R20 ;  /* 0x000000140200d985 */ /* 0x0043e8000c101d04 */
[----:B------:R-:W2:Y:S01]  /*3830*/  @!P2 LD.E.128 R16, desc[UR4][R16.64] ;  /* 0x000000041010a980 */ /* 0x000ea2000c101d00 */
[----:B-1----:R-:W-:Y:S02]  /*3840*/  @!P0 IMAD R2, R225, 0x120, RZ ;  /* 0x00000120e1028824 */ /* 0x002fe400078e02ff */
[----:B------:R-:W-:Y:S04]  /*3850*/  @!P0 IMAD.WIDE.U32 R22, R224, 0x120, R24 ;  /* 0x00000120e0168825 */ /* 0x000fe800078e0018 */
[----:B------:R-:W-:Y:S01]  /*3860*/  @!P4 IMAD.WIDE.U32 R20, R180, 0x140, R26 ;  /* 0x00000140b414c825 */ /* 0x000fe200078e001a */
[----:B------:R-:W-:Y:S03]  /*3870*/  @!P0 IADD3 R23, PT, PT, R23, R2, RZ ;  /* 0x0000000217178210 */ /* 0x000fe60007ffe0ff */
[----:B------:R-:W-:Y:S02]  /*3880*/  @!P4 IMAD.IADD R21, R21, 0x1, R0 ;  /* 0x000000011515c824 */ /* 0x000fe400078e0200 */
[----:B------:R-:W-:Y:S02]  /*3890*/  @!P4 IMAD R2, R225, 0x140, RZ ;  /* 0x00000140e102c824 */ /* 0x000fe400078e02ff */
[----:B------:R-:W-:Y:S01]  /*38a0*/  @!P3 IMAD R0, R181, 0x160, RZ ;  /* 0x00000160b500b824 */ /* 0x000fe200078e02ff */
[----:B--2---:R1:W-:Y:S01]  /*38b0*/  @!P2 ST.E.128 desc[UR4][R30.64], R16 ;  /* 0x000000101e00a985 */ /* 0x0043e2000c101d04 */
[----:B------:R-:W-:Y:S03]  /*38c0*/  ISETP.NE.AND P2, PT, R145, RZ, PT ;  /* 0x000000ff9100720c */ /* 0x000fe60003f45270 */
[----:B------:R-:W2:Y:S04]  /*38d0*/  @!P0 LD.E.128 R4, desc[UR4][R4.64] ;  /* 0x0000000404048980 */ /* 0x000ea8000c101d00 */
[----:B--2---:R2:W-:Y:S04]  /*38e0*/  @!P0 ST.E.128 desc[UR4][R22.64], R4 ;  /* 0x0000000416008985 */ /* 0x0045e8000c101d04 */
[----:B-1----:R1:W3:Y:S01]  /*38f0*/  @!P4 LD.E.128 R16, desc[UR4][R20.64] ;  /* 0x000000041410c980 */ /* 0x0022e2000c101d00 */
[----:B--2---:R-:W-:Y:S04]  /*3900*/  @!P4 IMAD.WIDE.U32 R22, R224, 0x140, R24 ;  /* 0x00000140e016c825 */ /* 0x004fe800078e0018 */
[----:B-1----:R-:W-:Y:S01]  /*3910*/  @!P3 IMAD.WIDE.U32 R20, R180, 0x160, R26 ;  /* 0x00000160b414b825 */ /* 0x002fe200078e001a */
[----:B------:R-:W-:Y:S03]  /*3920*/  @!P4 IADD3 R23, PT, PT, R23, R2, RZ ;  /* 0x000000021717c210 */ /* 0x000fe60007ffe0ff */
        /* <DEDUP_REMOVED lines=18> */
[----:B------:R-:W-:Y:S05]  /*3a50*/  @!P2 IMAD R0, R225, 0x1a0, RZ ;  /* 0x000001a0e100a824 */ /* 0x000fea00078e02ff */
[----:B------:R-:W-:Y:S01]  /*3a60*/  @!P2 IADD3 R3, PT, PT, R3, R0, RZ ;  /* 0x000000000303a210 */ /* 0x000fe20007ffe0ff */
        /* <DEDUP_REMOVED lines=13> */
.L_x_6530:
        /* <DEDUP_REMOVED lines=62> */
.L_x_6534:
[----:B------:R-:W-:Y:S05]  /*3f20*/  BSYNC.RECONVERGENT B0 ;  /* 0x0000000000007941 */ /* 0x000fea0003800200 */
.L_x_6533:
        /* <DEDUP_REMOVED lines=50> */
.L_x_6536:
[----:B------:R-:W-:Y:S05]  /*4250*/  BSYNC.RECONVERGENT B0 ;  /* 0x0000000000007941 */ /* 0x000fea0003800200 */
.L_x_6535:
[----:B------:R-:W-:Y:S01]  /*4260*/  ISETP.NE.AND P0, PT, R52, RZ, PT ;  /* 0x000000ff3400720c */ /* 0x000fe20003f05270 */
[----:B------:R-:W-:Y:S11]  /*4270*/  BSSY.RECONVERGENT B0, `(.L_x_6537) ;  /* 0x0000037000007945 */ /* 0x000ff60003800200 */
[----:B------:R-:W-:Y:S01]  /*4280*/  @!UPT UIADD3 URZ, UPT, UPT, URZ, URZ, URZ ;  /* 0x000000fffffff290 */ /* 0x000fe2000fffe0ff */
[----:B------:R-:W-:Y:S05]  /*4290*/  @!P0 BRA `(.L_x_6538) ;  /* 0x0000000000d08947 */ /* 0x000fea0003800000 */
[----:B------:R-:W-:Y:S04]  /*42a0*/  IADD3 R44, P0, PT, R40, R97, RZ ;  /* 0x00000061282c7210 */ /* 0x000fe80007f1e0ff */
[----:B------:R-:W-:Y:S02]  /*42b0*/  IADD3.X R45, PT, PT, R41, R95, RZ, P0, !PT ;  /* 0x0000005f292d7210 */ /* 0x000fe400007fe4ff */
[C---:B------:R-:W-:Y:S03]  /*42c0*/  LEA R48, P0, R224.reuse, R38, 0x5 ;  /* 0x00000026e0307211 */ /* 0x040fe600078028ff */
[----:B-12---:R-:W2:Y:S01]  /*42d0*/  LD.E.128 R20, desc[UR4][R44.64] ;  /* 0x000000042c147980 */ /* 0x006ea2000c101d00 */
[----:B------:R-:W-:Y:S02]  /*42e0*/  LEA.HI.X R49, R224, R39, R225, 0x5, P0 ;  /* 0x00000027e0317211 */ /* 0x000fe400000f2ce1 */
[----:B------:R-:W-:Y:S11]  /*42f0*/  ISETP.GE.AND P0, PT, R12, R17, PT ;  /* 0x000000110c00720c */ /* 0x000ff60003f06270 */
[----:B------:R-:W-:Y:S02]  /*4300*/  @!UPT UIADD3 URZ, UPT, UPT, URZ, URZ, URZ ;  /* 0x000000fffffff290 */ /* 0x000fe4000fffe0ff */
        /* <DEDUP_REMOVED lines=45> */
.L_x_6538:
[----:B------:R-:W-:Y:S05]  /*45e0*/  BSYNC.RECONVERGENT B0 ;  /* 0x0000000000007941 */ /* 0x000fea0003800200 */
.L_x_6537:
[----:B------:R-:W-:Y:S01]  /*45f0*/  ISETP.NE.AND P0, PT, R159, RZ, PT ;  /* 0x000000ff9f00720c */ /* 0x000fe20003f05270 */
[----:B------:R-:W-:Y:S11]  /*4600*/  BSSY.RECONVERGENT B0, `(.L_x_6539) ;  /* 0x0000037000007945 */ /* 0x000ff60003800200 */
[----:B------:R-:W-:Y:S01]  /*4610*/  @!UPT UIADD3 URZ, UPT, UPT, URZ, URZ, URZ ;  /* 0x000000fffffff290 */ /* 0x000fe2000fffe0ff */
[----:B------:R-:W-:Y:S05]  /*4620*/  @!P0 BRA `(.L_x_6540) ;  /* 0x0000000000d08947 */ /* 0x000fea0003800000 */
[----:B------:R-:W-:Y:S04]  /*4630*/  IADD3 R44, P0, PT, R40, R101, RZ ;  /* 0x00000065282c7210 */ /* 0x000fe80007f1e0ff */
[----:B------:R-:W-:Y:S02]  /*4640*/  IADD3.X R45, PT, PT, R41, R99, RZ, P0, !PT ;  /* 0x00000063292d7210 */ /* 0x000fe400007fe4ff */
[C---:B---3--:R-:W-:Y:S03]  /*4650*/  LEA R48, P0, R224.reuse, R38, 0x6 ;  /* 0x00000026e0307211 */ /* 0x048fe600078030ff */
        /* <DEDUP_REMOVED lines=49> */
.L_x_6540:
[----:B------:R-:W-:Y:S05]  /*4970*/  BSYNC.RECONVERGENT B0 ;  /* 0x0000000000007941 */ /* 0x000fea0003800200 */
.L_x_6539:
[----:B------:R-:W-:Y:S04]  /*4980*/  BSSY.RECONVERGENT B0, `(.L_x_6541) ;  /* 0x0000036000007945 */ /* 0x000fe80003800200 */
[----:B------:R-:W-:Y:S05]  /*4990*/  @!P6 BRA `(.L_x_6542) ;  /* 0x0000000000d0e947 */ /* 0x000fea0003800000 */
[----:B------:R-:W-:Y:S04]  /*49a0*/  IADD3 R44, P0, PT, R40, R188, RZ ;  /* 0x000000bc282c7210 */ /* 0x000fe80007f1e0ff */
[----:B------:R-:W-:Y:S02]  /*49b0*/  IADD3.X R45, PT, PT, R41, R87, RZ, P0, !PT ;  /* 0x00000057292d7210 */ /* 0x000fe400007fe4ff */
[----:B------:R-:W-:Y:S03]  /*49c0*/  ISETP.GE.AND P0, PT, R12, R17, PT ;  /* 0x000000110c00720c */ /* 0x000fe60003f06270 */
[----:B-1234-:R-:W2:Y:S10]  /*49d0*/  LD.E.128 R20, desc[UR4][R44.64] ;  /* 0x000000042c147980 */ /* 0x01eeb4000c101d00 */
        /* <DEDUP_REMOVED lines=10> */
[----:B------:R-:W-:Y:S02]  /*4a80*/  @!P0 SHF.L.U32 R24, R35, 0x10, RZ ;  /* 0x0000001023188819 */ /* 0x000fe400000006ff */
[----:B------:R-:W-:Y:S01]  /*4a90*/  @!P0 LOP3.LUT R33, R34, 0xffff0000, RZ, 0xc0, !PT ;  /* 0xffff000022218812 */ /* 0x000fe200078ec0ff */
[----:B------:R-:W-:Y:S01]  /*4aa0*/  @!P0 FMUL.FTZ R43, R25, R29 ;  /* 0x0000001d192b8220 */ /* 0x000fe20000410000 */
[C---:B----4-:R-:W-:Y:S01]  /*4ab0*/  @!P0 SHF.L.U32 R8, R18.reuse, 0x10, RZ ;  /* 0x0000001012088819 */ /* 0x050fe200000006ff */
[C---:B------:R-:W-:Y:S01]  /*4ac0*/  @!P0 IMAD.U32 R5, R19.reuse, 0x10000, RZ ;  /* 0x0001000013058824 */ /* 0x040fe200078e00ff */
[----:B------:R-:W-:Y:S01]  /*4ad0*/  @!P0 LOP3.LUT R18, R18, 0xffff0000, RZ, 0xc0, !PT ;  /* 0xffff000012128812 */ /* 0x000fe200078ec0ff */
[C---:B------:R-:W-:Y:S01]  /*4ae0*/  @!P0 FMUL.FTZ R32, R16.reuse, R24 ;  /* 0x0000001810208220 */ /* 0x040fe20000410000 */
[----:B------:R-:W-:Y:S01]  /*4af0*/  @!P0 LOP3.LUT R19, R19, 0xffff0000, RZ, 0xc0, !PT ;  /* 0xffff000013138812 */ /* 0x000fe200078ec0ff */
[----:B------:R-:W-:Y:S01]  /*4b00*/  @!P0 FMUL.FTZ R0, R25, R8 ;  /* 0x0000000819008220 */ /* 0x000fe20000410000 */
[----:B------:R-:W-:Y:S01]  /*4b10*/  @!P0 LOP3.LUT R25, R21, 0xffff0000, RZ, 0xc0, !PT ;  /* 0xffff000015198812 */ /* 0x000fe200078ec0ff */
[----:B------:R-:W-:Y:S01]  /*4b20*/  @!P0 FMUL.FTZ R3, R16, R5 ;  /* 0x0000000510038220 */ /* 0x000fe20000410000 */
[----:B------:R-:W-:Y:S01]  /*4b30*/  @!P0 LOP3.LUT R35, R35, 0xffff0000, RZ, 0xc0, !PT ;  /* 0xffff000023238812 */ /* 0x000fe200078ec0ff */
[----:B------:R-:W-:Y:S01]  /*4b40*/  @!P0 FFMA.FTZ R0, R29, R31, R0 ;  /* 0x0000001f1d008223 */ /* 0x000fe20000010000 */
[----:B------:R-:W-:Y:S01]  /*4b50*/  @!P0 SHF.L.U32 R29, R21, 0x10, RZ ;  /* 0x00000010151d8819 */ /* 0x000fe200000006ff */
[----:B------:R-:W-:Y:S01]  /*4b60*/  @!P0 FMUL.FTZ R2, R25, R18 ;  /* 0x0000001219028220 */ /* 0x000fe20000410000 */
[----:B------:R-:W-:Y:S01]  /*4b70*/  @!P0 FFMA.FTZ R43, R31, R8, -R43 ;  /* 0x000000081f2b8223 */ /* 0x000fe2000001082b */
[----:B------:R-:W-:Y:S01]  /*4b80*/  @!P0 LOP3.LUT R8, R23, 0xffff0000, RZ, 0xc0, !PT ;  /* 0xffff000017088812 */ /* 0x000fe200078ec0ff */
[----:B------:R-:W-:Y:S01]  /*4b90*/  @!P0 FMUL.FTZ R45, R25, R33 ;  /* 0x00000021192d8220 */ /* 0x000fe20000410000 */
[----:B------:R-:W-:Y:S01]  /*4ba0*/  @!P0 FFMA.FTZ R2, R33, R29, R2 ;  /* 0x0000001d21028223 */ /* 0x000fe20000010002 */
[----:B------:R-:W-:Y:S01]  /*4bb0*/  @!P0 FFMA.FTZ R32, R28, R5, -R32 ;  /* 0x000000051c208223 */ /* 0x000fe20000010820 */
[----:B------:R-:W-:Y:S01]  /*4bc0*/  @!P0 F2FP.BF16.F32.PACK_AB R43, R0, R43 ;  /* 0x0000002b002b823e */ /* 0x000fe200000010ff */
[----:B------:R-:W-:Y:S01]  /*4bd0*/  @!P0 FFMA.FTZ R3, R24, R28, R3 ;  /* 0x0000001c18038223 */ /* 0x000fe20000010003 */
[----:B------:R-:W-:Y:S01]  /*4be0*/  @!P0 FFMA.FTZ R45, R29, R18, -R45 ;  /* 0x000000121d2d8223 */ /* 0x000fe2000001082d */
[C---:B------:R-:W-:Y:S01]  /*4bf0*/  @!P0 FMUL.FTZ R47, R8.reuse, R35 ;  /* 0x00000023082f8220 */ /* 0x040fe20000410000 */
[----:B------:R-:W-:Y:S01]  /*4c00*/  @!P0 MOV R20, R43 ;  /* 0x0000002b00148202 */ /* 0x000fe20000000f00 */
[-C--:B------:R-:W-:Y:S01]  /*4c10*/  @!P0 FMUL.FTZ R4, R8, R19.reuse ;  /* 0x0000001308048220 */ /* 0x080fe20000410000 */
[----:B------:R-:W-:Y:S01]  /*4c20*/  @!P0 F2FP.BF16.F32.PACK_AB R32, R3, R32 ;  /* 0x000000200320823e */ /* 0x000fe200000010ff */
[----:B------:R-:W-:Y:S01]  /*4c30*/  @!P0 FFMA.FTZ R47, R30, R19, -R47 ;  /* 0x000000131e2f8223 */ /* 0x000fe2000001082f */
[----:B------:R-:W-:Y:S01]  /*4c40*/  @!P0 F2FP.BF16.F32.PACK_AB R42, R2, R45 ;  /* 0x0000002d022a823e */ /* 0x000fe200000010ff */
[----:B------:R-:W-:Y:S02]  /*4c50*/  @!P0 FFMA.FTZ R4, R35, R30, R4 ;  /* 0x0000001e23048223 */ /* 0x000fe40000010004 */
[----:B------:R-:W-:Y:S01]  /*4c60*/  @!P0 IMAD.MOV.U32 R22, RZ, RZ, R32 ;  /* 0x000000ffff168224 */ /* 0x000fe200078e0020 */
[----:B------:R-:W-:Y:S01]  /*4c70*/  @!P0 MOV R21, R42 ;  /* 0x0000002a00158202 */ /* 0x000fe20000000f00 */
[----:B------:R-:W-:Y:S01]  /*4c80*/  IMAD.WIDE.U32 R42, R224, 0x60, R38 ;  /* 0x00000060e02a7825 */ /* 0x000fe200078e0026 */
[----:B------:R-:W-:Y:S03]  /*4c90*/  @!P0 F2FP.BF16.F32.PACK_AB R47, R4, R47 ;  /* 0x0000002f042f823e */ /* 0x000fe600000010ff */
[----:B------:R-:W-:Y:S01]  /*4ca0*/  IMAD R32, R225, 0x60, RZ ;  /* 0x00000060e1207824 */ /* 0x000fe200078e02ff */
[----:B------:R-:W-:Y:S04]  /*4cb0*/  @!P0 MOV R23, R47 ;  /* 0x0000002f00178202 */ /* 0x000fe80000000f00 */
[----:B------:R-:W-:Y:S05]  /*4cc0*/  IADD3 R43, PT, PT, R32, R43, RZ ;  /* 0x0000002b202b7210 */ /* 0x000fea0007ffe0ff */
[----:B------:R1:W-:Y:S02]  /*4cd0*/  ST.E.128 desc[UR4][R42.64], R20 ;  /* 0x000000142a007985 */ /* 0x0003e4000c101d04 */
.L_x_6542:
[----:B------:R-:W-:Y:S05]  /*4ce0*/  BSYNC.RECONVERGENT B0 ;  /* 0x0000000000007941 */ /* 0x000fea0003800200 */
.L_x_6541:
[----:B------:R-:W-:Y:S01]  /*4cf0*/  ISETP.NE.AND P0, PT, R157, RZ, PT ;  /* 0x000000ff9d00720c */ /* 0x000fe20003f05270 */
[----:B------:R-:W-:Y:S11]  /*4d00*/  BSSY.RECONVERGENT B0, `(.L_x_6543) ;  /* 0x0000037000007945 */ /* 0x000ff60003800200 */
[----:B------:R-:W-:Y:S01]  /*4d10*/  @!UPT UIADD3 URZ, UPT, UPT, URZ, URZ, URZ ;  /* 0x000000fffffff290 */ /* 0x000fe2000fffe0ff */
[----:B------:R-:W-:Y:S05]  /*4d20*/  @P0 BRA `(.L_x_6544) ;  /* 0x0000000000d00947 */ /* 0x000fea0003800000 */
[----:B------:R-:W-:Y:S04]  /*4d30*/  IADD3 R44, P0, PT, R40, R105, RZ ;  /* 0x00000069282c7210 */ /* 0x000fe80007f1e0ff */
[----:B------:R-:W-:Y:S02]  /*4d40*/  IADD3.X R45, PT, PT, R41, R103, RZ, P0, !PT ;  /* 0x00000067292d7210 */ /* 0x000fe400007fe4ff */
[C---:B---34-:R-:W-:Y:S03]  /*4d50*/  LEA R48, P0, R224.reuse, R38, 0x7 ;  /* 0x00000026e0307211 */ /* 0x058fe600078038ff */
        /* <DEDUP_REMOVED lines=49> */
.L_x_6544:
[----:B------:R-:W-:Y:S05]  /*5070*/  BSYNC.RECONVERGENT B0 ;  /* 0x0000000000007941 */ /* 0x000fea0003800200 */
.L_x_6543:
[----:B------:R-:W-:Y:S04]  /*5080*/  BSSY.RECONVERGENT B0, `(.L_x_6545) ;  /* 0x0000036000007945 */ /* 0x000fe80003800200 */
[----:B------:R-:W-:Y:S05]  /*5090*/  @P3 BRA `(.L_x_6546) ;  /* 0x0000000000d03947 */ /* 0x000fea0003800000 */
        /* <DEDUP_REMOVED lines=52> */
.L_x_6546:
[----:B------:R-:W-:Y:S05]  /*53e0*/  BSYNC.RECONVERGENT B0 ;  /* 0x0000000000007941 */ /* 0x000fea0003800200 */
.L_x_6545:
        /* <DEDUP_REMOVED lines=54> */
.L_x_6548:
[----:B------:R-:W-:Y:S05]  /*5750*/  BSYNC.RECONVERGENT B0 ;  /* 0x0000000000007941 */ /* 0x000fea0003800200 */
.L_x_6547:
        /* <DEDUP_REMOVED lines=54> */
.L_x_6550:
[----:B------:R-:W-:Y:S05]  /*5ac0*/  BSYNC.RECONVERGENT B0 ;  /* 0x0000000000007941 */ /* 0x000fea0003800200 */
.L_x_6549:
[----:B------:R-:W-:Y:S01]  /*5ad0*/  ISETP.NE.AND P0, PT, R155, RZ, PT ;  /* 0x000000ff9b00720c */ /* 0x000fe20003f05270 */
[----:B------:R-:W-:Y:S11]  /*5ae0*/  BSSY.RECONVERGENT B0, `(.L_x_6551) ;  /* 0x0000037000007945 */ /* 0x000ff60003800200 */
[----:B------:R-:W-:Y:S01]  /*5af0*/  @!UPT UIADD3 URZ, UPT, UPT, URZ, URZ, URZ ;  /* 0x000000fffffff290 */ /* 0x000fe2000fffe0ff */
[----:B------:R-:W-:Y:S05]  /*5b00*/  @P0 BRA `(.L_x_6552) ;  /* 0x0000000000d00947 */ /* 0x000fea0003800000 */
[C---:B------:R-:W-:Y:S04]  /*5b10*/  LEA R44, P0, R180.reuse, R40, 0x8 ;  /* 0x00000028b42c7211 */ /* 0x040fe800078040ff */
[----:B------:R-:W-:Y:S02]  /*5b20*/  LEA.HI.X R45, R180, R41, R181, 0x8, P0 ;  /* 0x00000029b42d7211 */ /* 0x000fe400000f44b5 */
[C---:B-1-34-:R-:W-:Y:S03]  /*5b30*/  LEA R48, P0, R224.reuse, R38, 0x8 ;  /* 0x00000026e0307211 */ /* 0x05afe600078040ff */
[----:B--2---:R-:W2:Y:S01]  /*5b40*/  LD.E.128 R20, desc[UR4][R44.64] ;  /* 0x000000042c147980 */ /* 0x004ea2000c101d00 */
        /* <DEDUP_REMOVED lines=48> */
.L_x_6552:
[----:B------:R-:W-:Y:S05]  /*5e50*/  BSYNC.RECONVERGENT B0 ;  /* 0x0000000000007941 */ /* 0x000fea0003800200 */
.L_x_6551:
[----:B------:R-:W-:Y:S01]  /*5e60*/  ISETP.NE.AND P0, PT, R53, RZ, PT ;  /* 0x000000ff3500720c */ /* 0x000fe20003f05270 */
[----:B------:R-:W-:Y:S11]  /*5e70*/  BSSY.RECONVERGENT B0, `(.L_x_6553) ;  /* 0x0000038000007945 */ /* 0x000ff60003800200 */
[----:B------:R-:W-:Y:S01]  /*5e80*/  @!UPT UIADD3 URZ, UPT, UPT, URZ, URZ, URZ ;  /* 0x000000fffffff290 */ /* 0x000fe2000fffe0ff */
[----:B------:R-:W-:Y:S05]  /*5e90*/  @P0 BRA `(.L_x_6554) ;  /* 0x0000000000d40947 */ /* 0x000fea0003800000 */
[----:B------:R-:W-:Y:S01]  /*5ea0*/  ISETP.GE.AND P0, PT, R12, R17, PT ;  /* 0x000000110c00720c */ /* 0x000fe20003f06270 */
[----:B-1----:R-:W-:Y:S04]  /*5eb0*/  IMAD.WIDE.U32 R42, R180, 0x120, R40 ;  /* 0x00000120b42a7825 */ /* 0x002fe800078e0028 */
[----:B------:R-:W-:Y:S02]  /*5ec0*/  IMAD R32, R181, 0x120, RZ ;  /* 0x00000120b5207824 */ /* 0x000fe400078e02ff */
[----:B---34-:R-:W-:Y:S03]  /*5ed0*/  IMAD.WIDE.U32 R48, R224, 0x120, R38 ;  /* 0x00000120e0307825 */ /* 0x018fe600078e0026 */
        /* <DEDUP_REMOVED lines=49> */
.L_x_6554:
[----:B------:R-:W-:Y:S05]  /*61f0*/  BSYNC.RECONVERGENT B0 ;  /* 0x0000000000007941 */ /* 0x000fea0003800200 */
.L_x_6553:
        /* <DEDUP_REMOVED lines=57> */
.L_x_6556:
[----:B------:R-:W-:Y:S05]  /*6590*/  BSYNC.RECONVERGENT B0 ;  /* 0x0000000000007941 */ /* 0x000fea0003800200 */
.L_x_6555:
        /* <DEDUP_REMOVED lines=57> */
.L_x_6558:
[----:B------:R-:W-:Y:S05]  /*6930*/  BSYNC.RECONVERGENT B0 ;  /* 0x0000000000007941 */ /* 0x000fea0003800200 */
.L_x_6557:
        /* <DEDUP_REMOVED lines=57> */
.L_x_6560:
[----:B------:R-:W-:Y:S05]  /*6cd0*/  BSYNC.RECONVERGENT B0 ;  /* 0x0000000000007941 */ /* 0x000fea0003800200 */
.L_x_6559:
        /* <DEDUP_REMOVED lines=57> */
.L_x_6562:
[----:B------:R-:W-:Y:S05]  /*7070*/  BSYNC.RECONVERGENT B0 ;  /* 0x0000000000007941 */ /* 0x000fea0003800200 */
.L_x_6561:
        /* <DEDUP_REMOVED lines=57> */
.L_x_6564:
[----:B------:R-:W-:Y:S05]  /*7410*/  BSYNC.RECONVERGENT B0 ;  /* 0x0000000000007941 */ /* 0x000fea0003800200 */
.L_x_6563:
[----:B------:R-:W5:Y:S02]  /*7420*/  LD.E R3, desc[UR4][R164.64+0xd0] ;  /* 0x0000d004a4037980 */ /* 0x000f64000c101900 */
[----:B-----5:R-:W-:Y:S05]  /*7430*/  IMAD.U32 R3, R3, -0x80, RZ ;  /* 0xffffff8003037824 */ /* 0x020fea00078e00ff */
[C---:B------:R-:W-:Y:S02]  /*7440*/  LEA R14, P1, R3.reuse, R14, 0x1 ;  /* 0x0000000e030e7211 */ /* 0x040fe400078208ff */
[C---:B------:R-:W-:Y:S02]  /*7450*/  LEA R56, P0, R3.reuse, R56, 0x1 ;  /* 0x0000003803387211 */ /* 0x040fe400078008ff */
[C---:B------:R-:W-:Y:S02]  /*7460*/  LEA.HI.X.SX32 R15, R3.reuse, R15, 0x1, P1 ;  /* 0x0000000f030f7211 */ /* 0x040fe400008f0eff */
[----:B------:R-:W-:Y:S01]  /*7470*/  LEA.HI.X.SX32 R57, R3, R57, 0x1, P0 ;  /* 0x0000003903397211 */ /* 0x000fe200000f0eff */
[----:B------:R-:W-:Y:S05]  /*7480*/  BRA `(.L_x_6531) ;  /* 0x0000005c004c7947 */ /* 0x000fea0003800000 */
.L_x_6532:
        /* <DEDUP_REMOVED lines=21> */
[C---:B------:R-:W-:Y:S05]  /*75e0*/  @!P0 IADD3 R192, P2, PT, R65.reuse, R108, RZ ;  /* 0x0000006c41c08210 */ /* 0x040fea0007f5e0ff */
[C---:B------:R-:W-:Y:S01]  /*75f0*/  @!P0 IMAD.X R193, R64.reuse, 0x1, R109, P2 ;  /* 0x0000000140c18824 */ /* 0x040fe200010e066d */
[----:B------:R-:W-:Y:S04]  /*7600*/  @!P0 IADD3 R40, P2, PT, R65, R110, RZ ;  /* 0x0000006e41288210 */ /* 0x000fe80007f5e0ff */
[----:B------:R-:W-:Y:S02]  /*7610*/  @!P0 IADD3.X R41, PT, PT, R64, R111, RZ, P2, !PT ;  /* 0x0000006f40298210 */ /* 0x000fe400017fe4ff */
[----:B------:R-:W-:Y:S01]  /*7620*/  PLOP3.LUT P2, PT, PT, PT, PT, 0x80, 0x8 ;  /* 0x000000000008781c */ /* 0x000fe20003f4f070 */
[----:B------:R-:W4:Y:S01]  /*7630*/  @!P0 LD.E.128 R64, desc[UR4][R192.64] ;  /* 0x00000004c0408980 */ /* 0x000f22000c101d00 */
[----:B------:R-:W-:Y:S07]  /*7640*/  @!P0 PLOP3.LUT P2, PT, P1, PT, PT, 0x80, 0x8 ;  /* 0x000000000008881c */ /* 0x000fee0000f4f070 */
[----:B------:R2:W5:Y:S02]  /*7650*/  @!P0 LD.E.128 R48, desc[UR4][R40.64] ;  /* 0x0000000428308980 */ /* 0x000564000c101d00 */
[C---:B--2---:R-:W-:Y:S01]  /*7660*/  @!P0 SHF.L.U32 R41, R60.reuse, 0x10, RZ ;  /* 0x000000103c298819 */ /* 0x044fe200000006ff */
[----:B------:R-:W-:Y:S01]  /*7670*/  @!P0 IMAD.U32 R44, R61, 0x10000, RZ ;  /* 0x000100003d2c8824 */ /* 0x000fe200078e00ff */
[----:B------:R-:W-:Y:S02]  /*7680*/  @!P0 LOP3.LUT R43, R60, 0xffff0000, RZ, 0xc0, !PT ;  /* 0xffff00003c2b8812 */ /* 0x000fe400078ec0ff */
[C---:B---3--:R-:W-:Y:S01]  /*7690*/  @!P0 SHF.L.U32 R37, R24.reuse, 0x10, RZ ;  /* 0x0000001018258819 */ /* 0x048fe200000006ff */
[C---:B------:R-:W-:Y:S01]  /*76a0*/  @!P0 IMAD.U32 R33, R25.reuse, 0x10000, RZ ;  /* 0x0001000019218824 */ /* 0x040fe200078e00ff */
[----:B------:R-:W-:Y:S02]  /*76b0*/  @!P0 LOP3.LUT R35, R24, 0xffff0000, RZ, 0xc0, !PT ;  /* 0xffff000018238812 */ /* 0x000fe400078ec0ff */
[----:B------:R-:W-:Y:S01]  /*76c0*/  @!P0 LOP3.LUT R34, R25, 0xffff0000, RZ, 0xc0, !PT ;  /* 0xffff000019228812 */ /* 0x000fe200078ec0ff */
[C---:B------:R-:W-:Y:S01]  /*76d0*/  @!P0 IMAD.U32 R25, R27.reuse, 0x10000, RZ ;  /* 0x000100001b198824 */ /* 0x040fe200078e00ff */
[C---:B------:R-:W-:Y:S02]  /*76e0*/  @!P0 SHF.L.U32 R31, R26.reuse, 0x10, RZ ;  /* 0x000000101a1f8819 */ /* 0x040fe400000006ff */
[----:B------:R-:W-:Y:S02]  /*76f0*/  @!P0 LOP3.LUT R24, R26, 0xffff0000, RZ, 0xc0, !PT ;  /* 0xffff00001a188812 */ /* 0x000fe400078ec0ff */
        /* <DEDUP_REMOVED lines=9> */
[----:B-----5:R-:W-:Y:S01]  /*7790*/  @!P0 SHF.L.U32 R40, R48, 0x10, RZ ;  /* 0x0000001030288819 */ /* 0x020fe200000006ff */
[----:B------:R-:W-:Y:S01]  /*77a0*/  @!P0 IMAD.U32 R45, R49, 0x10000, RZ ;  /* 0x00010000312d8824 */ /* 0x000fe200078e00ff */
[----:B------:R-:W-:Y:S01]  /*77b0*/  @!P0 SHF.L.U32 R22, R67, 0x10, RZ ;  /* 0x0000001043168819 */ /* 0x000fe200000006ff */
[----:B------:R-:W-:Y:S01]  /*77c0*/  @!P0 FMUL.FTZ R0, R37, R36 ;  /* 0x0000002425008220 */ /* 0x000fe20000410000 */
[----:B------:R-:W-:Y:S01]  /*77d0*/  @!P0 LOP3.LUT R18, R67, 0xffff0000, RZ, 0xc0, !PT ;  /* 0xffff000043128812 */ /* 0x000fe200078ec0ff */
[----:B------:R-:W-:Y:S01]  /*77e0*/  @!P2 FADD.FTZ R30, -R30, -RZ ;  /* 0x800000ff1e1ea221 */ /* 0x000fe20000010100 */
        /* <DEDUP_REMOVED lines=10> */
[----:B------:R-:W-:Y:S01]  /*7890*/  @!P0 SHF.L.U32 R40, R62, 0x10, RZ ;  /* 0x000000103e288819 */ /* 0x000fe200000006ff */
[----:B------:R-:W-:Y:S01]  /*78a0*/  @!P2 FADD.FTZ R23, -R23, -RZ ;  /* 0x800000ff1717a221 */ /* 0x000fe20000010100 */
[----:B------:R-:W-:Y:S01]  /*78b0*/  @!P0 LOP3.LUT R50, R51, 0xffff0000, RZ, 0xc0, !PT ;  /* 0xffff000033328812 */ /* 0x000fe200078ec0ff */
[----:B------:R-:W-:Y:S01]  /*78c0*/  @!P2 FADD.FTZ R22, -R22, -RZ ;  /* 0x800000ff1616a221 */ /* 0x000fe20000010100 */
[----:B------:R-:W-:Y:S01]  /*78d0*/  @!P0 FFMA.FTZ R2, R43, R42, R2 ;  /* 0x0000002a2b028223 */ /* 0x000fe20000010002 */
[----:B------:R-:W-:Y:S01]  /*78e0*/  @!P0 LOP3.LUT R43, R62, 0xffff0000, RZ, 0xc0, !PT ;  /* 0xffff00003e2b8812 */ /* 0x000fe200078ec0ff */
[----:B------:R-:W-:Y:S01]  /*78f0*/  @!P0 FMUL.FTZ R4, R34, R29 ;  /* 0x0000001d22048220 */ /* 0x000fe20000410000 */
[----:B------:R-:W-:Y:S01]  /*7900*/  @!P2 FADD.FTZ R18, -R18, -RZ ;  /* 0x800000ff1212a221 */ /* 0x000fe20000010100 */
[----:B------:R-:W-:Y:S01]  /*7910*/  @!P0 FMUL.FTZ R5, R31, R28 ;  /* 0x0000001c1f058220 */ /* 0x000fe20000410000 */
[----:B------:R-:W-:Y:S01]  /*7920*/  @!P0 F2FP.BF16.F32.PACK_AB R64, R2, R0 ;  /* 0x000000000240823e */ /* 0x000fe200000010ff */
[----:B------:R-:W-:Y:S01]  /*7930*/  @!P0 FFMA.FTZ R3, R44, R45, R3 ;  /* 0x0000002d2c038223 */ /* 0x000fe20000010003 */
[C---:B------:R-:W-:Y:S01]  /*7940*/  @!P0 LOP3.LUT R45, R63.reuse, 0xffff0000, RZ, 0xc0, !PT ;  /* 0xffff00003f2d8812 */ /* 0x040fe200078ec0ff */
[----:B------:R-:W-:Y:S01]  /*7950*/  @!P0 FMUL.FTZ R6, R24, R23 ;  /* 0x0000001718068220 */ /* 0x000fe20000410000 */
[----:B------:R-:W-:Y:S01]  /*7960*/  @!P0 MOV R60, R64 ;  /* 0x00000040003c8202 */ /* 0x000fe20000000f00 */
[----:B------:R-:W-:Y:S02]  /*7970*/  @!P0 IMAD.U32 R42, R63, 0x10000, RZ ;  /* 0x000100003f2a8824 */ /* 0x000fe400078e00ff */
        /* <DEDUP_REMOVED lines=15> */
.L_x_6566:
[----:B------:R-:W-:Y:S05]  /*7a70*/  BSYNC.RECONVERGENT B0 ;  /* 0x0000000000007941 */ /* 0x000fea0003800200 */
.L_x_6565:
[----:B------:R-:W-:Y:S01]  /*7a80*/  ISETP.NE.AND P0, PT, R161, RZ, PT ;  /* 0x000000ffa100720c */ /* 0x000fe20003f05270 */
[----:B------:R-:W-:Y:S11]  /*7a90*/  BSSY.RECONVERGENT B0, `(.L_x_6567) ;  /* 0x0000057000007945 */ /* 0x000ff60003800200 */
[----:B------:R-:W-:Y:S01]  /*7aa0*/  @!UPT UIADD3 URZ, UPT, UPT, URZ, URZ, URZ ;  /* 0x000000fffffff290 */ /* 0x000fe2000fffe0ff */
[----:B------:R-:W-:Y:S05]  /*7ab0*/  @!P0 BRA `(.L_x_6568) ;  /* 0x0000000400508947 */ /* 0x000fea0003800000 */
[----:B------:R-:W-:Y:S01]  /*7ac0*/  ISETP.GE.AND P0, PT, R12, R17, PT ;  /* 0x000000110c00720c */ /* 0x000fe20003f06270 */
[----:B-1----:R-:W2:Y:S11]  /*7ad0*/  LD.E.128 R60, desc[UR4][R20.64] ;  /* 0x00000004143c7980 */ /* 0x002eb6000c101d00 */
[----:B------:R-:W-:Y:S01]  /*7ae0*/  @!UPT UIADD3 URZ, UPT, UPT, URZ, URZ, URZ ;  /* 0x000000fffffff290 */ /* 0x000fe2000fffe0ff */
[----:B------:R-:W-:Y:S01]  /*7af0*/  @!P0 SEL R67, R16, RZ, P1 ;  /* 0x000000ff10438207 */ /* 0x000fe20000800000 */
[----:B------:R-:W-:Y:S01]  /*7b00*/  @!P0 IMAD.WIDE R38, R19, 0x2, R20 ;  /* 0x0000000213268825 */ /* 0x000fe200078e0214 */
[----:B------:R-:W-:Y:S02]  /*7b10*/  @!P0 SEL R64, R153, RZ, P1 ;  /* 0x000000ff99408207 */ /* 0x000fe40000800000 */
[----:B------:R-:W-:Y:S02]  /*7b20*/  @!P0 IADD3 R67, P2, PT, R168, R67, RZ ;  /* 0x00000043a8438210 */ /* 0x000fe40007f5e0ff */
[----:B------:R-:W3:Y:S03]  /*7b30*/  @!P0 LD.E.128 R24, desc[UR4][R38.64] ;  /* 0x0000000426188980 */ /* 0x000ee6000c101d00 */
[----:B------:R-:W-:Y:S02]  /*7b40*/  @!P0 IMAD.SHL.U32 R65, R67, 0x2, RZ ;  /* 0x0000000243418824 */ /* 0x000fe400078e00ff */
[----:B------:R-:W-:Y:S03]  /*7b50*/  @!P0 IMAD.X R64, R123, 0x1, R64, P2 ;  /* 0x000000017b408824 */ /* 0x000fe600010e0640 */
[----:B------:R-:W-:Y:S02]  /*7b60*/  @!P0 IADD3 R192, P2, PT, R65, R108, RZ ;  /* 0x0000006c41c08210 */ /* 0x000fe40007f5e0ff */
[----:B------:R-:W-:Y:S04]  /*7b70*/  @!P0 SHF.L.U64.HI R64, R67, 0x1, R64 ;  /* 0x0000000143408819 */ /* 0x000fe80000010240 */
[C---:B------:R-:W-:Y:S02]  /*7b80*/  @!P0 IADD3.X R193, PT, PT, R64.reuse, R109, RZ, P2, !PT ;  /* 0x0000006d40c18210 */ /* 0x040fe400017fe4ff */
[----:B------:R-:W-:Y:S05]  /*7b90*/  @!P0 IADD3 R40, P2, PT, R65, R110, RZ ;  /* 0x0000006e41288210 */ /* 0x000fea0007f5e0ff */
[----:B------:R-:W-:Y:S01]  /*7ba0*/  @!P0 IMAD.X R41, R64, 0x1, R111, P2 ;  /* 0x0000000140298824 */ /* 0x000fe200010e066f */
[----:B------:R-:W-:Y:S01]  /*7bb0*/  PLOP3.LUT P2, PT, PT, PT, PT, 0x80, 0x8 ;  /* 0x000000000008781c */ /* 0x000fe20003f4f070 */
[----:B------:R-:W4:Y:S01]  /*7bc0*/  @!P0 LD.E.128 R64, desc[UR4][R192.64] ;  /* 0x00000004c0408980 */ /* 0x000f22000c101d00 */
[----:B------:R-:W-:Y:S07]  /*7bd0*/  @!P0 PLOP3.LUT P2, PT, P1, PT, PT, 0x80, 0x8 ;  /* 0x000000000008881c */ /* 0x000fee0000f4f070 */
[----:B------:R1:W5:Y:S01]  /*7be0*/  @!P0 LD.E.128 R48, desc[UR4][R40.64] ;  /* 0x0000000428308980 */ /* 0x000362000c101d00 */
[C---:B--2---:R-:W-:Y:S01]  /*7bf0*/  @!P0 LOP3.LUT R43, R60.reuse, 0xffff0000, RZ, 0xc0, !PT ;  /* 0xffff00003c2b8812 */ /* 0x044fe200078ec0ff */
[----:B-1----:R-:W-:Y:S01]  /*7c00*/  @!P0 IMAD.U32 R41, R60, 0x10000, RZ ;  /* 0x000100003c298824 */ /* 0x002fe200078e00ff */
[----:B------:R-:W-:Y:S02]  /*7c10*/  @!P0 SHF.L.U32 R44, R61, 0x10, RZ ;  /* 0x000000103d2c8819 */ /* 0x000fe400000006ff */
        /* <DEDUP_REMOVED lines=28> */
[----:B------:R-:W-:Y:S01]  /*7de0*/  @!P0 SHF.L.U32 R49, R51, 0x10, RZ ;  /* 0x0000001033318819 */ /* 0x000fe200000006ff */
[----:B------:R-:W-:Y:S01]  /*7df0*/  @!P0 FFMA.FTZ R0, R41, R40, R0 ;  /* 0x0000002829008223 */ /* 0x000fe20000010000 */
[----:B------:R-:W-:Y:S01]  /*7e00*/  @!P0 LOP3.LUT R41, R61, 0xffff0000, RZ, 0xc0, !PT ;  /* 0xffff00003d298812 */ /* 0x000fe200078ec0ff */
[----:B------:R-:W-:Y:S01]  /*7e10*/  @!P0 FMUL.FTZ R3, R33, R30 ;  /* 0x0000001e21038220 */ /* 0x000fe20000410000 */
[----:B------:R-:W-:Y:S01]  /*7e20*/  @!P2 FADD.FTZ R23, -R23, -RZ ;  /* 0x800000ff1717a221 */ /* 0x000fe20000010100 */
        /* <DEDUP_REMOVED lines=10> */
[----:B------:R-:W-:Y:S01]  /*7ed0*/  @!P0 LOP3.LUT R50, R51, 0xffff0000, RZ, 0xc0, !PT ;  /* 0xffff000033328812 */ /* 0x000fe200078ec0ff */
[----:B------:R-:W-:Y:S01]  /*7ee0*/  @!P0 FFMA.FTZ R3, R44, R45, R3 ;  /* 0x0000002d2c038223 */ /* 0x000fe20000010003 */
[----:B------:R-:W-:Y:S01]  /*7ef0*/  @!P0 LOP3.LUT R45, R63, 0xffff0000, RZ, 0xc0, !PT ;  /* 0xffff00003f2d8812 */ /* 0x000fe200078ec0ff */
[----:B------:R-:W-:Y:S01]  /*7f00*/  @!P0 FMUL.FTZ R6, R24, R23 ;  /* 0x0000001718068220 */ /* 0x000fe20000410000 */
        /* <DEDUP_REMOVED lines=15> */
.L_x_6568:
[----:B------:R-:W-:Y:S05]  /*8000*/  BSYNC.RECONVERGENT B0 ;  /* 0x0000000000007941 */ /* 0x000fea0003800200 */
.L_x_6567:
        /* <DEDUP_REMOVED lines=8> */
[----:B-12---:R-:W2:Y:S01]  /*8090*/  LD.E.128 R60, desc[UR4][R38.64] ;  /* 0x00000004263c7980 */ /* 0x006ea2000c101d00 */
[----:B------:R-:W-:Y:S11]  /*80a0*/  ISETP.GE.AND P0, PT, R12, R17, PT ;  /* 0x000000110c00720c */ /* 0x000ff60003f06270 */
[----:B------:R-:W-:Y:S02]  /*80b0*/  @!UPT UIADD3 URZ, UPT, UPT, URZ, URZ, URZ ;  /* 0x000000fffffff290 */ /* 0x000fe4000fffe0ff */
[----:B------:R-:W-:Y:S01]  /*80c0*/  @!P0 SEL R163, R16, RZ, P1 ;  /* 0x000000ff10a38207 */ /* 0x000fe20000800000 */
[----:B------:R-:W-:Y:S01]  /*80d0*/  @!P0 IMAD.WIDE R40, R19, 0x2, R38 ;  /* 0x0000000213288825 */ /* 0x000fe200078e0226 */
[----:B------:R-:W-:Y:S02]  /*80e0*/  @!P0 SEL R161, R153, RZ, P1 ;  /* 0x000000ff99a18207 */ /* 0x000fe40000800000 */
[----:B------:R-:W-:Y:S02]  /*80f0*/  @!P0 IADD3 R163, P2, PT, R130, R163, RZ ;  /* 0x000000a382a38210 */ /* 0x000fe40007f5e0ff */
[----:B------:R-:W3:Y:S03]  /*8100*/  @!P0 LD.E.128 R24, desc[UR4][R40.64] ;  /* 0x0000000428188980 */ /* 0x000ee6000c101d00 */
[----:B------:R-:W-:Y:S01]  /*8110*/  @!P0 IMAD.X R192, R122, 0x1, R161, P2 ;  /* 0x000000017ac08824 */ /* 0x000fe200010e06a1 */
[C---:B------:R-:W-:Y:S04]  /*8120*/  @!P0 SHF.L.U32 R161, R163.reuse, 0x1, RZ ;  /* 0x00000001a3a18819 */ /* 0x040fe800000006ff */
[----:B------:R-:W-:Y:S02]  /*8130*/  @!P0 SHF.L.U64.HI R192, R163, 0x1, R192 ;  /* 0x00000001a3c08819 */ /* 0x000fe400000102c0 */
[C---:B------:R-:W-:Y:S05]  /*8140*/  @!P0 IADD3 R194, P2, PT, R161.reuse, R108, RZ ;  /* 0x0000006ca1c28210 */ /* 0x040fea0007f5e0ff */
[C---:B------:R-:W-:Y:S01]  /*8150*/  @!P0 IMAD.X R195, R192.reuse, 0x1, R109, P2 ;  /* 0x00000001c0c38824 */ /* 0x040fe200010e066d */
        /* <DEDUP_REMOVED lines=41> */
[----:B------:R-:W-:Y:S01]  /*83f0*/  @!P0 LOP3.LUT R52, R67, 0xffff0000, RZ, 0xc0, !PT ;  /* 0xffff000043348812 */ /* 0x000fe200078ec0ff */
        /* <DEDUP_REMOVED lines=10> */
[----:B------:R-:W-:Y:S02]  /*84a0*/  @!P0 IMAD.U32 R49, R66, 0x10000, RZ ;  /* 0x0001000042318824 */ /* 0x000fe400078e00ff */
        /* <DEDUP_REMOVED lines=18> */
.L_x_6570:
[----:B------:R-:W-:Y:S05]  /*85d0*/  BSYNC.RECONVERGENT B0 ;  /* 0x0000000000007941 */ /* 0x000fea0003800200 */
.L_x_6569:
[----:B------:R-:W-:Y:S01]  /*85e0*/  ISETP.NE.AND P0, PT, R159, RZ, PT ;  /* 0x000000ff9f00720c */ /* 0x000fe20003f05270 */
[----:B------:R-:W-:Y:S11]  /*85f0*/  BSSY.RECONVERGENT B0, `(.L_x_6571) ;  /* 0x000005b000007945 */ /* 0x000ff60003800200 */
[----:B------:R-:W-:Y:S01]  /*8600*/  @!UPT UIADD3 URZ, UPT, UPT, URZ, URZ, URZ ;  /* 0x000000fffffff290 */ /* 0x000fe2000fffe0ff */
[----:B------:R-:W-:Y:S05]  /*8610*/  @!P0 BRA `(.L_x_6572) ;  /* 0x0000000400608947 */ /* 0x000fea0003800000 */
[----:B------:R-:W-:Y:S05]  /*8620*/  IADD3 R38, P0, PT, R20, R101, RZ ;  /* 0x0000006514267210 */ /* 0x000fea0007f1e0ff */
[----:B------:R-:W-:Y:S01]  /*8630*/  IMAD.X R39, R21, 0x1, R99, P0 ;  /* 0x0000000115277824 */ /* 0x000fe200000e0663 */
[C---:B---3--:R-:W-:Y:S04]  /*8640*/  LEA R196, P0, R224.reuse, R190, 0x6 ;  /* 0x000000bee0c47211 */ /* 0x048fe800078030ff */
        /* <DEDUP_REMOVED lines=8> */
[----:B------:R-:W3:Y:S02]  /*86d0*/  @!P0 LD.E.128 R24, desc[UR4][R40.64] ;  /* 0x0000000428188980 */ /* 0x000ee4000c101d00 */
[----:B------:R-:W-:Y:S01]  /*86e0*/  @!P0 SHF.L.U32 R159, R161, 0x1, RZ ;  /* 0x00000001a19f8819 */ /* 0x000fe200000006ff */
[----:B------:R-:W-:Y:S03]  /*86f0*/  @!P0 IMAD.X R192, R121, 0x1, R192, P2 ;  /* 0x0000000179c08824 */ /* 0x000fe600010e06c0 */
[----:B------:R-:W-:Y:S02]  /*8700*/  @!P0 IADD3 R198, P2, PT, R159, R108, RZ ;  /* 0x0000006c9fc68210 */ /* 0x000fe40007f5e0ff */
[----:B------:R-:W-:Y:S05]  /*8710*/  @!P0 SHF.L.U64.HI R192, R161, 0x1, R192 ;  /* 0x00000001a1c08819 */ /* 0x000fea00000102c0 */
        /* <DEDUP_REMOVED lines=72> */
.L_x_6572:
[----:B------:R-:W-:Y:S05]  /*8ba0*/  BSYNC.RECONVERGENT B0 ;  /* 0x0000000000007941 */ /* 0x000fea0003800200 */
.L_x_6571:
[----:B------:R-:W-:Y:S04]  /*8bb0*/  BSSY.RECONVERGENT B0, `(.L_x_6573) ;  /* 0x000005a000007945 */ /* 0x000fe80003800200 */
[----:B------:R-:W-:Y:S05]  /*8bc0*/  @!P6 BRA `(.L_x_6574) ;  /* 0x000000040060e947 */ /* 0x000fea0003800000 */
[----:B------:R-:W-:Y:S05]  /*8bd0*/  IADD3 R38, P0, PT, R20, R188, RZ ;  /* 0x000000bc14267210 */ /* 0x000fea0007f1e0ff */
[----:B------:R-:W-:Y:S01]  /*8be0*/  IMAD.X R39, R21, 0x1, R87, P0 ;  /* 0x0000000115277824 */ /* 0x000fe200000e0657 */
[----:B------:R-:W-:Y:S04]  /*8bf0*/  ISETP.GE.AND P0, PT, R12, R17, PT ;  /* 0x000000110c00720c */ /* 0x000fe80003f06270 */
[----:B-1234-:R-:W2:Y:S09]  /*8c00*/  LD.E.128 R60, desc[UR4][R38.64] ;  /* 0x00000004263c7980 */ /* 0x01eeb2000c101d00 */
        /* <DEDUP_REMOVED lines=10> */
[----:B------:R-:W-:Y:S04]  /*8cb0*/  @!P0 IADD3 R42, P2, PT, R159, R110, RZ ;  /* 0x0000006e9f2a8210 */ /* 0x000fe80007f5e0ff */
[----:B------:R-:W-:Y:S02]  /*8cc0*/  @!P0 IADD3.X R43, PT, PT, R192, R111, RZ, P2, !PT ;  /* 0x0000006fc02b8210 */ /* 0x000fe400017fe4ff */
        /* <DEDUP_REMOVED lines=43> */
[----:B------:R-:W-:Y:S01]  /*8f80*/  @!P0 FFMA.FTZ R2, R45, R44, R2 ;  /* 0x0000002c2d028223 */ /* 0x000fe20000010002 */
[----:B------:R-:W-:Y:S01]  /*8f90*/  @!P0 LOP3.LUT R45, R62, 0xffff0000, RZ, 0xc0, !PT ;  /* 0xffff00003e2d8812 */ /* 0x000fe200078ec0ff */
[----:B------:R-:W-:Y:S01]  /*8fa0*/  @!P2 FADD.FTZ R18, -R18, -RZ ;  /* 0x800000ff1212a221 */ /* 0x000fe20000010100 */
[----:B------:R-:W-:Y:S01]  /*8fb0*/  @!P0 SHF.L.U32 R44, R63, 0x10, RZ ;  /* 0x000000103f2c8819 */ /* 0x000fe200000006ff */
[----:B------:R-:W-:Y:S01]  /*8fc0*/  @!P0 IMAD.U32 R49, R66, 0x10000, RZ ;  /* 0x0001000042318824 */ /* 0x000fe200078e00ff */
[----:B------:R-:W-:Y:S01]  /*8fd0*/  @!P0 F2FP.BF16.F32.PACK_AB R159, R2, R0 ;  /* 0x00000000029f823e */ /* 0x000fe200000010ff */
[----:B------:R-:W-:Y:S02]  /*8fe0*/  @!P0 IMAD.U32 R42, R62, 0x10000, RZ ;  /* 0x000100003e2a8824 */ /* 0x000fe400078e00ff */
[----:B------:R-:W-:Y:S01]  /*8ff0*/  @!P0 FMUL.FTZ R5, R31, R28 ;  /* 0x0000001c1f058220 */ /* 0x000fe20000410000 */
[----:B------:R-:W-:Y:S01]  /*9000*/  @!P0 FFMA.FTZ R3, R46, R47, R3 ;  /* 0x0000002f2e038223 */ /* 0x000fe20000010003 */
[----:B------:R-:W-:Y:S01]  /*9010*/  @!P0 LOP3.LUT R47, R63, 0xffff0000, RZ, 0xc0, !PT ;  /* 0xffff00003f2f8812 */ /* 0x000fe200078ec0ff */
[----:B------:R-:W-:Y:S02]  /*9020*/  @!P0 IMAD.MOV.U32 R60, RZ, RZ, R159 ;  /* 0x000000ffff3c8224 */ /* 0x000fe400078e009f */
[----:B------:R-:W-:Y:S01]  /*9030*/  @!P0 FMUL.FTZ R6, R24, R23 ;  /* 0x0000001718068220 */ /* 0x000fe20000410000 */
[----:B------:R-:W-:Y:S01]  /*9040*/  @!P0 FFMA.FTZ R4, R43, R48, R4 ;  /* 0x000000302b048223 */ /* 0x000fe20000010004 */
[----:B------:R-:W-:Y:S01]  /*9050*/  @!P0 FMUL.FTZ R7, R25, R22 ;  /* 0x0000001619078220 */ /* 0x000fe20000410000 */
[----:B------:R-:W-:Y:S01]  /*9060*/  @!P0 FMUL.FTZ R8, R27, R18 ;  /* 0x000000121b088220 */ /* 0x000fe20000410000 */
[----:B------:R-:W-:Y:S01]  /*9070*/  @!P0 FFMA.FTZ R5, R42, R49, R5 ;  /* 0x000000312a058223 */ /* 0x000fe20000010005 */
[----:B------:R-:W-:Y:S01]  /*9080*/  @!P0 FFMA.FTZ R6, R45, R50, R6 ;  /* 0x000000322d068223 */ /* 0x000fe20000010006 */
[----:B------:R-:W-:Y:S01]  /*9090*/  @!P0 F2FP.BF16.F32.PACK_AB R192, R4, R3 ;  /* 0x0000000304c0823e */ /* 0x000fe200000010ff */
[----:B------:R-:W-:Y:S02]  /*90a0*/  IMAD R159, R225, 0x60, RZ ;  /* 0x00000060e19f7824 */ /* 0x000fe400078e02ff */
[----:B------:R-:W-:Y:S01]  /*90b0*/  @!P0 FFMA.FTZ R7, R44, R51, R7 ;  /* 0x000000332c078223 */ /* 0x000fe20000010007 */
[----:B------:R-:W-:Y:S01]  /*90c0*/  @!P0 FFMA.FTZ R8, R47, R52, R8 ;  /* 0x000000342f088223 */ /* 0x000fe20000010008 */
        /* <DEDUP_REMOVED lines=8> */
.L_x_6574:
[----:B------:R-:W-:Y:S05]  /*9150*/  BSYNC.RECONVERGENT B0 ;  /* 0x0000000000007941 */ /* 0x000fea0003800200 */
.L_x_6573:
[----:B------:R-:W-:Y:S01]  /*9160*/  ISETP.NE.AND P0, PT, R157, RZ, PT ;  /* 0x000000ff9d00720c */ /* 0x000fe20003f05270 */
[----:B------:R-:W-:Y:S11]  /*9170*/  BSSY.RECONVERGENT B0, `(.L_x_6575) ;  /* 0x000005b000007945 */ /* 0x000ff60003800200 */
[----:B------:R-:W-:Y:S01]  /*9180*/  @!UPT UIADD3 URZ, UPT, UPT, URZ, URZ, URZ ;  /* 0x000000fffffff290 */ /* 0x000fe2000fffe0ff */
[----:B------:R-:W-:Y:S05]  /*9190*/  @P0 BRA `(.L_x_6576) ;  /* 0x0000000400600947 */ /* 0x000fea0003800000 */
[----:B------:R-:W-:Y:S05]  /*91a0*/  IADD3 R38, P0, PT, R20, R105, RZ ;  /* 0x0000006914267210 */ /* 0x000fea0007f1e0ff */
[----:B------:R-:W-:Y:S01]  /*91b0*/  IMAD.X R39, R21, 0x1, R103, P0 ;  /* 0x0000000115277824 */ /* 0x000fe200000e0667 */
[C---:B---34-:R-:W-:Y:S04]  /*91c0*/  LEA R196, P0, R224.reuse, R190, 0x7 ;  /* 0x000000bee0c47211 */ /* 0x058fe800078038ff */
        /* <DEDUP_REMOVED lines=85> */
.L_x_6576:
[----:B------:R-:W-:Y:S05]  /*9720*/  BSYNC.RECONVERGENT B0 ;  /* 0x0000000000007941 */ /* 0x000fea0003800200 */
.L_x_6575:
[----:B------:R-:W-:Y:S04]  /*9730*/  BSSY.RECONVERGENT B0, `(.L_x_6577) ;  /* 0x000005a000007945 */ /* 0x000fe80003800200 */
[----:B------:R-:W-:Y:S05]  /*9740*/  @P3 BRA `(.L_x_6578) ;  /* 0x0000000400603947 */ /* 0x000fea0003800000 */
        /* <DEDUP_REMOVED lines=88> */
.L_x_6578:
[----:B------:R-:W-:Y:S05]  /*9cd0*/  BSYNC.RECONVERGENT B0 ;  /* 0x0000000000007941 */ /* 0x000fea0003800200 */
.L_x_6577:
        /* <DEDUP_REMOVED lines=90> */
.L_x_6580:
[----:B------:R-:W-:Y:S05]  /*a280*/  BSYNC.RECONVERGENT B0 ;  /* 0x0000000000007941 */ /* 0x000fea0003800200 */
.L_x_6579:
        /* <DEDUP_REMOVED lines=90> */
.L_x_6582:
[----:B------:R-:W-:Y:S05]  /*a830*/  BSYNC.RECONVERGENT B0 ;  /* 0x0000000000007941 */ /* 0x000fea0003800200 */
.L_x_6581:
        /* <DEDUP_REMOVED lines=21> */
[----:B------:R-:W-:Y:S05]  /*a990*/  @!P0 IADD3 R42, P2, PT, R155, R110, RZ ;  /* 0x0000006e9b2a8210 */ /* 0x000fea0007f5e0ff */
[----:B------:R-:W-:Y:S01]  /*a9a0*/  @!P0 IMAD.X R43, R192, 0x1, R111, P2 ;  /* 0x00000001c02b8824 */ /* 0x000fe200010e066f */
        /* <DEDUP_REMOVED lines=30> */
[----:B------:R-:W-:Y:S01]  /*ab90*/  @!P0 IMAD.U32 R22, R195, 0x10000, RZ ;  /* 0x00010000c3168824 */ /* 0x000fe200078e00ff */
[----:B------:R-:W-:Y:S01]  /*aba0*/  @!P0 SHF.L.U32 R51, R67, 0x10, RZ ;  /* 0x0000001043338819 */ /* 0x000fe200000006ff */
[----:B------:R-:W-:Y:S01]  /*abb0*/  @!P0 FMUL.FTZ R2, R35, R32 ;  /* 0x0000002023028220 */ /* 0x000fe20000410000 */
[----:B------:R-:W-:Y:S01]  /*abc0*/  @!P0 LOP3.LUT R52, R67, 0xffff0000, RZ, 0xc0, !PT ;  /* 0xffff000043348812 */ /* 0x000fe200078ec0ff */
[----:B------:R-:W-:Y:S01]  /*abd0*/  @!P2 FADD.FTZ R29, -R29, -RZ ;  /* 0x800000ff1d1da221 */ /* 0x000fe20000010100 */
[----:B------:R-:W-:Y:S01]  /*abe0*/  @!P2 FADD.FTZ R28, -R28, -RZ ;  /* 0x800000ff1c1ca221 */ /* 0x000fe20000010100 */
[----:B------:R-:W-:Y:S02]  /*abf0*/  @!P0 IMAD.U32 R47, R65, 0x10000, RZ ;  /* 0x00010000412f8824 */ /* 0x000fe400078e00ff */
        /* <DEDUP_REMOVED lines=32> */
.L_x_6584:
[----:B------:R-:W-:Y:S05]  /*ae00*/  BSYNC.RECONVERGENT B0 ;  /* 0x0000000000007941 */ /* 0x000fea0003800200 */
.L_x_6583:
[----:B------:R-:W-:Y:S01]  /*ae10*/  ISETP.NE.AND P0, PT, R53, RZ, PT ;  /* 0x000000ff3500720c */ /* 0x000fe20003f05270 */
[----:B------:R-:W-:Y:S11]  /*ae20*/  BSSY.RECONVERGENT B0, `(.L_x_6585) ;  /* 0x000005d000007945 */ /* 0x000ff60003800200 */
[----:B------:R-:W-:Y:S01]  /*ae30*/  @!UPT UIADD3 URZ, UPT, UPT, URZ, URZ, URZ ;  /* 0x000000fffffff290 */ /* 0x000fe2000fffe0ff */
[----:B------:R-:W-:Y:S05]  /*ae40*/  @P0 BRA `(.L_x_6586) ;  /* 0x0000000400680947 */ /* 0x000fea0003800000 */
[----:B------:R-:W-:Y:S01]  /*ae50*/  ISETP.GE.AND P0, PT, R12, R17, PT ;  /* 0x000000110c00720c */ /* 0x000fe20003f06270 */
[----:B------:R-:W-:Y:S11]  /*ae60*/  IMAD.WIDE.U32 R38, R180, 0x120, R20 ;  /* 0x00000120b4267825 */ /* 0x000ff600078e0014 */
[----:B------:R-:W-:Y:S01]  /*ae70*/  @!UPT UIADD3 URZ, UPT, UPT, URZ, URZ, URZ ;  /* 0x000000fffffff290 */ /* 0x000fe2000fffe0ff */
[----:B------:R-:W-:Y:S02]  /*ae80*/  @!P0 SEL R67, R16, RZ, P1 ;  /* 0x000000ff10438207 */ /* 0x000fe40000800000 */
[----:B------:R-:W-:Y:S02]  /*ae90*/  @!P0 SEL R65, R153, RZ, P1 ;  /* 0x000000ff99418207 */ /* 0x000fe40000800000 */
[----:B------:R-:W-:Y:S05]  /*aea0*/  @!P0 IADD3 R67, P2, PT, R136, R67, RZ ;  /* 0x0000004388438210 */ /* 0x000fea0007f5e0ff */
[----:B------:R-:W-:Y:S02]  /*aeb0*/  @!P0 IMAD.X R64, R102, 0x1, R65, P2 ;  /* 0x0000000166408824 */ /* 0x000fe400010e0641 */
[C---:B------:R-:W-:Y:S03]  /*aec0*/  @!P0 IMAD.SHL.U32 R65, R67.reuse, 0x2, RZ ;  /* 0x0000000243418824 */ /* 0x040fe600078e00ff */
[----:B------:R-:W-:Y:S02]  /*aed0*/  @!P0 SHF.L.U64.HI R64, R67, 0x1, R64 ;  /* 0x0000000143408819 */ /* 0x000fe40000010240 */
[C---:B-1----:R-:W-:Y:S04]  /*aee0*/  @!P0 IADD3 R192, P2, PT, R65.reuse, R108, RZ ;  /* 0x0000006c41c08210 */ /* 0x042fe80007f5e0ff */
[C---:B------:R-:W-:Y:S02]  /*aef0*/  @!P0 IADD3.X R193, PT, PT, R64.reuse, R109, RZ, P2, !PT ;  /* 0x0000006d40c18210 */ /* 0x040fe400017fe4ff */
[----:B------:R-:W-:Y:S05]  /*af00*/  @!P0 IADD3 R42, P2, PT, R65, R110, RZ ;  /* 0x0000006e412a8210 */ /* 0x000fea0007f5e0ff */
[----:B------:R-:W-:Y:S01]  /*af10*/  @!P0 IMAD.X R43, R64, 0x1, R111, P2 ;  /* 0x00000001402b8824 */ /* 0x000fe200010e066f */
[----:B------:R-:W-:Y:S01]  /*af20*/  PLOP3.LUT P2, PT, PT, PT, PT, 0x80, 0x8 ;  /* 0x000000000008781c */ /* 0x000fe20003f4f070 */
[----:B------:R1:W5:Y:S01]  /*af30*/  @!P0 LD.E.128 R64, desc[UR4][R192.64] ;  /* 0x00000004c0408980 */ /* 0x000362000c101d00 */
[----:B------:R-:W-:Y:S07]  /*af40*/  @!P0 PLOP3.LUT P2, PT, P1, PT, PT, 0x80, 0x8 ;  /* 0x000000000008881c */ /* 0x000fee0000f4f070 */
[----:B------:R-:W2:Y:S01]  /*af50*/  @!P0 LD.E.128 R48, desc[UR4][R42.64] ;  /* 0x000000042a308980 */ /* 0x000ea2000c101d00 */
[----:B-1----:R-:W-:Y:S01]  /*af60*/  IMAD.WIDE.U32 R192, R224, 0x120, R190 ;  /* 0x00000120e0c07825 */ /* 0x002fe200078e00be */
[C---:B-----5:R-:W-:Y:S03]  /*af70*/  @!P0 LOP3.LUT R29, R65.reuse, 0xffff0000, RZ, 0xc0, !PT ;  /* 0xffff0000411d8812 */ /* 0x060fe600078ec0ff */
[----:B------:R-:W-:Y:S01]  /*af80*/  @!P0 IMAD.U32 R30, R65, 0x10000, RZ ;  /* 0x00010000411e8824 */ /* 0x000fe200078e00ff */
[C---:B------:R-:W-:Y:S01]  /*af90*/  @!P0 SHF.L.U32 R36, R64.reuse, 0x10, RZ ;  /* 0x0000001040248819 */ /* 0x040fe200000006ff */
[----:B------:R-:W-:Y:S01]  /*afa0*/  IMAD R65, R181, 0x120, RZ ;  /* 0x00000120b5417824 */ /* 0x000fe200078e02ff */
[----:B------:R-:W-:Y:S01]  /*afb0*/  @!P0 LOP3.LUT R32, R64, 0xffff0000, RZ, 0xc0, !PT ;  /* 0xffff000040208812 */ /* 0x000fe200078ec0ff */
[----:B------:R-:W-:Y:S01]  /*afc0*/  IMAD R64, R225, 0x120, RZ ;  /* 0x00000120e1407824 */ /* 0x000fe200078e02ff */
[----:B------:R-:W-:Y:S01]  /*afd0*/  @!P0 SHF.L.U32 R28, R66, 0x10, RZ ;  /* 0x00000010421c8819 */ /* 0x000fe200000006ff */
[----:B------:R-:W-:Y:S01]  /*afe0*/  @!P0 IMAD.U32 R22, R67, 0x10000, RZ ;  /* 0x0001000043168824 */ /* 0x000fe200078e00ff */
[----:B------:R-:W-:Y:S01]  /*aff0*/  IADD3 R39, PT, PT, R65, R39, RZ ;  /* 0x0000002741277210 */ /* 0x000fe20007ffe0ff */
[----:B------:R-:W-:Y:S01]  /*b000*/  @!P2 FADD.FTZ R36, -R36, -RZ ;  /* 0x800000ff2424a221 */ /* 0x000fe20000010100 */
[----:B------:R-:W-:Y:S01]  /*b010*/  @!P0 LOP3.LUT R23, R66, 0xffff0000, RZ, 0xc0, !PT ;  /* 0xffff000042178812 */ /* 0x000fe200078ec0ff */
[C---:B--2---:R-:W-:Y:S01]  /*b020*/  @!P0 IMAD.U32 R42, R48.reuse, 0x10000, RZ ;  /* 0x00010000302a8824 */ /* 0x044fe200078e00ff */
[----:B------:R-:W-:Y:S01]  /*b030*/  @!P0 LOP3.LUT R18, R67, 0xffff0000, RZ, 0xc0, !PT ;  /* 0xffff000043128812 */ /* 0x000fe200078ec0ff */
[----:B------:R-:W-:Y:S01]  /*b040*/  @!P0 IMAD.WIDE R40, R19, 0x2, R38 ;  /* 0x0000000213288825 */ /* 0x000fe200078e0226 */
[----:B------:R-:W-:Y:S01]  /*b050*/  @!P0 LOP3.LUT R44, R48, 0xffff0000, RZ, 0xc0, !PT ;  /* 0xffff0000302c8812 */ /* 0x000fe200078ec0ff */
[----:B---34-:R-:W2:Y:S01]  /*b060*/  LD.E.128 R60, desc[UR4][R38.64] ;  /* 0x00000004263c7980 */ /* 0x018ea2000c101d00 */
[C---:B------:R-:W-:Y:S01]  /*b070*/  @!P0 SHF.L.U32 R45, R49.reuse, 0x10, RZ ;  /* 0x00000010312d8819 */ /* 0x040fe200000006ff */
[----:B------:R-:W-:Y:S01]  /*b080*/  @!P2 FADD.FTZ R32, -R32, -RZ ;  /* 0x800000ff2020a221 */ /* 0x000fe20000010100 */
[----:B------:R-:W-:Y:S01]  /*b090*/  @!P0 LOP3.LUT R46, R49, 0xffff0000, RZ, 0xc0, !PT ;  /* 0xffff0000312e8812 */ /* 0x000fe200078ec0ff */
[----:B------:R-:W-:Y:S01]  /*b0a0*/  @!P2 FADD.FTZ R30, -R30, -RZ ;  /* 0x800000ff1e1ea221 */ /* 0x000fe20000010100 */
[C---:B------:R-:W-:Y:S01]  /*b0b0*/  @!P0 SHF.L.U32 R49, R50.reuse, 0x10, RZ ;  /* 0x0000001032318819 */ /* 0x040fe200000006ff */
[----:B------:R-:W-:Y:S01]  /*b0c0*/  @!P2 FADD.FTZ R29, -R29, -RZ ;  /* 0x800000ff1d1da221 */ /* 0x000fe20000010100 */
[C---:B------:R-:W-:Y:S01]  /*b0d0*/  @!P0 LOP3.LUT R53, R51.reuse, 0xffff0000, RZ, 0xc0, !PT ;  /* 0xffff000033358812 */ /* 0x040fe200078ec0ff */
[----:B------:R-:W3:Y:S01]  /*b0e0*/  @!P0 LD.E.128 R24, desc[UR4][R40.64] ;  /* 0x0000000428188980 */ /* 0x000ee2000c101d00 */
[----:B------:R-:W-:Y:S01]  /*b0f0*/  @!P0 LOP3.LUT R50, R50, 0xffff0000, RZ, 0xc0, !PT ;  /* 0xffff000032328812 */ /* 0x000fe200078ec0ff */
[----:B------:R-:W-:Y:S02]  /*b100*/  IMAD.IADD R193, R64, 0x1, R193 ;  /* 0x0000000140c17824 */ /* 0x000fe400078e02c1 */
[----:B------:R-:W-:Y:S01]  /*b110*/  @!P2 FADD.FTZ R28, -R28, -RZ ;  /* 0x800000ff1c1ca221 */ /* 0x000fe20000010100 */
[----:B------:R-:W-:Y:S02]  /*b120*/  @!P0 IMAD.U32 R52, R51, 0x10000, RZ ;  /* 0x0001000033348824 */ /* 0x000fe400078e00ff */
[----:B------:R-:W-:Y:S01]  /*b130*/  @!P2 FADD.FTZ R23, -R23, -RZ ;  /* 0x800000ff1717a221 */ /* 0x000fe20000010100 */
[----:B------:R-:W-:Y:S01]  /*b140*/  @!P2 FADD.FTZ R22, -R22, -RZ ;  /* 0x800000ff1616a221 */ /* 0x000fe20000010100 */
[----:B------:R-:W-:Y:S01]  /*b150*/  @!P2 FADD.FTZ R18, -R18, -RZ ;  /* 0x800000ff1212a221 */ /* 0x000fe20000010100 */
[----:B--2---:R-:W-:Y:S01]  /*b160*/  @!P0 LOP3.LUT R47, R61, 0xffff0000, RZ, 0xc0, !PT ;  /* 0xffff00003d2f8812 */ /* 0x004fe200078ec0ff */
[----:B------:R-:W-:Y:S01]  /*b170*/  @!P0 IMAD.U32 R43, R60, 0x10000, RZ ;  /* 0x000100003c2b8824 */ /* 0x000fe200078e00ff */
[C---:B------:R-:W-:Y:S01]  /*b180*/  @!P0 LOP3.LUT R51, R62.reuse, 0xffff0000, RZ, 0xc0, !PT ;  /* 0xffff00003e338812 */ /* 0x040fe200078ec0ff */
[----:B------:R-:W-:Y:S01]  /*b190*/  @!P0 IMAD.U32 R48, R62, 0x10000, RZ ;  /* 0x000100003e308824 */ /* 0x000fe200078e00ff */
[C---:B---3--:R-:W-:Y:S01]  /*b1a0*/  @!P0 LOP3.LUT R35, R24.reuse, 0xffff0000, RZ, 0xc0, !PT ;  /* 0xffff000018238812 */ /* 0x048fe200078ec0ff */
[----:B------:R-:W-:Y:S01]  /*b1b0*/  @!P0 IMAD.U32 R37, R24, 0x10000, RZ ;  /* 0x0001000018258824 */ /* 0x000fe200078e00ff */
[C---:B------:R-:W-:Y:S01]  /*b1c0*/  @!P0 SHF.L.U32 R33, R25.reuse, 0x10, RZ ;  /* 0x0000001019218819 */ /* 0x040fe200000006ff */
[C---:B------:R-:W-:Y:S01]  /*b1d0*/  @!P0 IMAD.U32 R31, R26.reuse, 0x10000, RZ ;  /* 0x000100001a1f8824 */ /* 0x040fe200078e00ff */
        /* <DEDUP_REMOVED lines=8> */
[----:B------:R-:W-:Y:S01]  /*b260*/  @!P0 SHF.L.U32 R42, R61, 0x10, RZ ;  /* 0x000000103d2a8819 */ /* 0x000fe200000006ff */
[----:B------:R-:W-:Y:S01]  /*b270*/  @!P0 FMUL.FTZ R4, R34, R29 ;  /* 0x0000001d22048220 */ /* 0x000fe20000410000 */
[----:B------:R-:W-:Y:S01]  /*b280*/  @!P0 LOP3.LUT R27, R27, 0xffff0000, RZ, 0xc0, !PT ;  /* 0xffff00001b1b8812 */ /* 0x000fe200078ec0ff */
[----:B------:R-:W-:Y:S01]  /*b290*/  @!P0 FFMA.FTZ R2, R43, R44, R2 ;  /* 0x0000002c2b028223 */ /* 0x000fe20000010002 */
[C---:B------:R-:W-:Y:S01]  /*b2a0*/  @!P0 LOP3.LUT R43, R63.reuse, 0xffff0000, RZ, 0xc0, !PT ;  /* 0xffff00003f2b8812 */ /* 0x040fe200078ec0ff */
[----:B------:R-:W-:Y:S01]  /*b2b0*/  @!P0 FFMA.FTZ R3, R42, R45, R3 ;  /* 0x0000002d2a038223 */ /* 0x000fe20000010003 */
[----:B------:R-:W-:Y:S01]  /*b2c0*/  @!P0 SHF.L.U32 R42, R63, 0x10, RZ ;  /* 0x000000103f2a8819 */ /* 0x000fe200000006ff */
[----:B------:R-:W-:Y:S01]  /*b2d0*/  @!P0 FMUL.FTZ R5, R31, R28 ;  /* 0x0000001c1f058220 */ /* 0x000fe20000410000 */
[----:B------:R-:W-:Y:S01]  /*b2e0*/  @!P0 F2FP.BF16.F32.PACK_AB R65, R2, R0 ;  /* 0x000000000241823e */ /* 0x000fe200000010ff */
[----:B------:R-:W-:Y:S01]  /*b2f0*/  @!P0 FMUL.FTZ R6, R24, R23 ;  /* 0x0000001718068220 */ /* 0x000fe20000410000 */
[----:B------:R-:W-:Y:S01]  /*b300*/  @!P0 FMUL.FTZ R7, R25, R22 ;  /* 0x0000001619078220 */ /* 0x000fe20000410000 */
[----:B------:R-:W-:Y:S01]  /*b310*/  @!P0 FFMA.FTZ R4, R47, R46, R4 ;  /* 0x0000002e2f048223 */ /* 0x000fe20000010004 */
[----:B------:R-:W-:Y:S01]  /*b320*/  @!P0 MOV R60, R65 ;  /* 0x00000041003c8202 */ /* 0x000fe20000000f00 */
[----:B------:R-:W-:Y:S01]  /*b330*/  @!P0 FMUL.FTZ R8, R27, R18 ;  /* 0x000000121b088220 */ /* 0x000fe20000410000 */
[----:B------:R-:W-:Y:S01]  /*b340*/  @!P0 FFMA.FTZ R5, R48, R49, R5 ;  /* 0x0000003130058223 */ /* 0x000fe20000010005 */
[----:B------:R-:W-:Y:S01]  /*b350*/  @!P0 FFMA.FTZ R6, R51, R50, R6 ;  /* 0x0000003233068223 */ /* 0x000fe20000010006 */
[----:B------:R-:W-:Y:S01]  /*b360*/  @!P0 F2FP.BF16.F32.PACK_AB R66, R4, R3 ;  /* 0x000000030442823e */ /* 0x000fe200000010ff */
[----:B------:R-:W-:Y:S01]  /*b370*/  @!P0 FFMA.FTZ R7, R42, R52, R7 ;  /* 0x000000342a078223 */ /* 0x000fe20000010007 */
[----:B------:R-:W-:Y:S02]  /*b380*/  @!P0 FFMA.FTZ R8, R43, R53, R8 ;  /* 0x000000352b088223 */ /* 0x000fe40000010008 */
[----:B------:R-:W-:Y:S01]  /*b390*/  @!P0 F2FP.BF16.F32.PACK_AB R64, R6, R5 ;  /* 0x000000050640823e */ /* 0x000fe200000010ff */
[----:B------:R-:W-:Y:S02]  /*b3a0*/  @!P0 IMAD.MOV.U32 R61, RZ, RZ, R66 ;  /* 0x000000ffff3d8224 */ /* 0x000fe400078e0042 */
[----:B------:R-:W-:Y:S02]  /*b3b0*/  @!P0 F2FP.BF16.F32.PACK_AB R67, R8, R7 ;  /* 0x000000070843823e */ /* 0x000fe400000010ff */
[----:B------:R-:W-:Y:S02]  /*b3c0*/  @!P0 MOV R62, R64 ;  /* 0x00000040003e8202 */ /* 0x000fe40000000f00 */
[----:B------:R-:W-:Y:S05]  /*b3d0*/  @!P0 MOV R63, R67 ;  /* 0x00000043003f8202 */ /* 0x000fea0000000f00 */
[----:B------:R1:W-:Y:S02]  /*b3e0*/  ST.E.128 desc[UR4][R192.64], R60 ;  /* 0x0000003cc0007985 */ /* 0x0003e4000c101d04 */
.L_x_6586:
[----:B------:R-:W-:Y:S05]  /*b3f0*/  BSYNC.RECONVERGENT B0 ;  /* 0x0000000000007941 */ /* 0x000fea0003800200 */
.L_x_6585:
[----:B------:R-:W-:Y:S01]  /*b400*/  ISETP.NE.AND P0, PT, R151, RZ, PT ;  /* 0x000000ff9700720c */ /* 0x000fe20003f05270 */
[----:B------:R-:W-:Y:S11]  /*b410*/  BSSY.RECONVERGENT B0, `(.L_x_6587) ;  /* 0x000005c000007945 */ /* 0x000ff60003800200 */
[----:B------:R-:W-:Y:S01]  /*b420*/  @!UPT UIADD3 URZ, UPT, UPT, URZ, URZ, URZ ;  /* 0x000000fffffff290 */ /* 0x000fe2000fffe0ff */
        /* <DEDUP_REMOVED lines=23> */
[----:B-1----:R-:W-:Y:S02]  /*b5a0*/  @!P0 IMAD.U32 R39, R60, 0x10000, RZ ;  /* 0x000100003c278824 */ /* 0x002fe400078e00ff */
        /* <DEDUP_REMOVED lines=31> */
[----:B------:R-:W-:Y:S01]  /*b7a0*/  @!P0 LOP3.LUT R41, R61, 0xffff0000, RZ, 0xc0, !PT ;  /* 0xffff00003d298812 */ /* 0x000fe200078ec0ff */
[----:B------:R-:W-:Y:S01]  /*b7b0*/  @!P2 FADD.FTZ R33, -R33, -RZ ;  /* 0x800000ff2121a221 */ /* 0x000fe20000010100 */
[C---:B------:R-:W-:Y:S01]  /*b7c0*/  @!P0 SHF.L.U32 R43, R50.reuse, 0x10, RZ ;  /* 0x00000010322b8819 */ /* 0x040fe200000006ff */
[----:B------:R-:W-:Y:S01]  /*b7d0*/  @!P2 FADD.FTZ R27, -R27, -RZ ;  /* 0x800000ff1b1ba221 */ /* 0x000fe20000010100 */
[----:B------:R-:W-:Y:S01]  /*b7e0*/  @!P0 LOP3.LUT R46, R50, 0xffff0000, RZ, 0xc0, !PT ;  /* 0xffff0000322e8812 */ /* 0x000fe200078ec0ff */
[----:B------:R-:W-:Y:S01]  /*b7f0*/  @!P2 FADD.FTZ R25, -R25, -RZ ;  /* 0x800000ff1919a221 */ /* 0x000fe20000010100 */
[----:B------:R-:W-:Y:S01]  /*b800*/  @!P0 LOP3.LUT R48, R51, 0xffff0000, RZ, 0xc0, !PT ;  /* 0xffff000033308812 */ /* 0x000fe200078ec0ff */
        /* <DEDUP_REMOVED lines=16> */
[----:B------:R-:W-:Y:S01]  /*b910*/  IMAD.WIDE.U32 R42, R224, 0x140, R190 ;  /* 0x00000140e02a7825 */ /* 0x000fe200078e00be */
[----:B------:R-:W-:Y:S03]  /*b920*/  @!P0 F2FP.BF16.F32.PACK_AB R36, R2, R0 ;  /* 0x000000000224823e */ /* 0x000fe600000010ff */
[----:B------:R-:W-:Y:S01]  /*b930*/  @!P0 FFMA.FTZ R8, R39, R48, R8 ;  /* 0x0000003027088223 */ /* 0x000fe20000010008 */
[----:B------:R-:W-:Y:S01]  /*b940*/  IMAD R40, R225, 0x140, RZ ;  /* 0x00000140e1287824 */ /* 0x000fe200078e02ff */
[----:B------:R-:W-:Y:S01]  /*b950*/  @!P0 MOV R60, R36 ;  /* 0x00000024003c8202 */ /* 0x000fe20000000f00 */
[----:B------:R-:W-:Y:S02]  /*b960*/  @!P0 IMAD.MOV.U32 R61, RZ, RZ, R41 ;  /* 0x000000ffff3d8224 */ /* 0x000fe400078e0029 */
[----:B------:R-:W-:Y:S01]  /*b970*/  IMAD.IADD R43, R40, 0x1, R43 ;  /* 0x00000001282b7824 */ /* 0x000fe200078e022b */
[----:B------:R-:W-:Y:S02]  /*b980*/  @!P0 F2FP.BF16.F32.PACK_AB R40, R6, R5 ;  /* 0x000000050628823e */ /* 0x000fe400000010ff */
[----:B------:R-:W-:Y:S02]  /*b990*/  @!P0 F2FP.BF16.F32.PACK_AB R7, R8, R7 ;  /* 0x000000070807823e */ /* 0x000fe400000010ff */
[----:B------:R-:W-:Y:S02]  /*b9a0*/  @!P0 MOV R62, R40 ;  /* 0x00000028003e8202 */ /* 0x000fe40000000f00 */
[----:B------:R-:W-:Y:S05]  /*b9b0*/  @!P0 MOV R63, R7 ;  /* 0x00000007003f8202 */ /* 0x000fea0000000f00 */
[----:B------:R1:W-:Y:S02]  /*b9c0*/  ST.E.128 desc[UR4][R42.64], R60 ;  /* 0x0000003c2a007985 */ /* 0x0003e4000c101d04 */
.L_x_6588:
[----:B------:R-:W-:Y:S05]  /*b9d0*/  BSYNC.RECONVERGENT B0 ;  /* 0x0000000000007941 */ /* 0x000fea0003800200 */
.L_x_6587:
        /* <DEDUP_REMOVED lines=93> */
.L_x_6590:
[----:B------:R-:W-:Y:S05]  /*bfb0*/  BSYNC.RECONVERGENT B0 ;  /* 0x0000000000007941 */ /* 0x000fea0003800200 */
.L_x_6589:
        /* <DEDUP_REMOVED lines=93> */
.L_x_6592:
[----:B------:R-:W-:Y:S05]  /*c590*/  BSYNC.RECONVERGENT B0 ;  /* 0x0000000000007941 */ /* 0x000fea0003800200 */
.L_x_6591:
        /* <DEDUP_REMOVED lines=93> */
.L_x_6594:
[----:B------:R-:W-:Y:S05]  /*cb70*/  BSYNC.RECONVERGENT B0 ;  /* 0x0000000000007941 */ /* 0x000fea0003800200 */
.L_x_6593:
[----:B------:R-:W-:Y:S01]  /*cb80*/  ISETP.NE.AND P0, PT, R143, RZ, PT ;  /* 0x000000ff8f00720c */ /* 0x000fe20003f05270 */
[----:B------:R-:W-:Y:S11]  /*cb90*/  BSSY.RECONVERGENT B0, `(.L_x_6595) ;  /* 0x000005c000007945 */ /* 0x000ff60003800200 */
[----:B------:R-:W-:Y:S01]  /*cba0*/  @!UPT UIADD3 URZ, UPT, UPT, URZ, URZ, URZ ;  /* 0x000000fffffff290 */ /* 0x000fe2000fffe0ff */
        /* <DEDUP_REMOVED lines=90> */
.L_x_6596:
[----:B------:R-:W-:Y:S05]  /*d150*/  BSYNC.RECONVERGENT B0 ;  /* 0x0000000000007941 */ /* 0x000fea0003800200 */
.L_x_6595:
[----:B------:R-:W5:Y:S02]  /*d160*/  LD.E R3, desc[UR4][R164.64+0xd0] ;  /* 0x0000d004a4037980 */ /* 0x000f64000c101900 */
[----:B-----5:R-:W-:Y:S05]  /*d170*/  IMAD.U32 R3, R3, -0x80, RZ ;  /* 0xffffff8003037824 */ /* 0x020fea00078e00ff */
[C---:B------:R-:W-:Y:S02]  /*d180*/  LEA R110, P1, R3.reuse, R110, 0x1 ;  /* 0x0000006e036e7211 */ /* 0x040fe400078208ff */
[C---:B------:R-:W-:Y:S02]  /*d190*/  LEA R108, P0, R3.reuse, R108, 0x1 ;  /* 0x0000006c036c7211 */ /* 0x040fe400078008ff */
[C---:B------:R-:W-:Y:S02]  /*d1a0*/  LEA.HI.X.SX32 R111, R3.reuse, R111, 0x1, P1 ;  /* 0x0000006f036f7211 */ /* 0x040fe400008f0eff */
[----:B------:R-:W-:Y:S09]  /*d1b0*/  LEA.HI.X.SX32 R109, R3, R109, 0x1, P0 ;  /* 0x0000006d036d7211 */ /* 0x000ff200000f0eff */
.L_x_6531:
[----:B------:R-:W-:Y:S05]  /*d1c0*/  BSYNC.RECONVERGENT B1 ;  /* 0x0000000000017941 */ /* 0x000fea0003800200 */
.L_x_6529:
        /* <DEDUP_REMOVED lines=101> */
.L_x_6598:
[----:B------:R-:W-:Y:S05]  /*d820*/  BSYNC.RECONVERGENT B0 ;  /* 0x0000000000007941 */ /* 0x000fea0003800200 */
.L_x_6597:
[----:B------:R-:W-:Y:S11]  /*d830*/  ISETP.GT.AND P0, PT, R125, R74, PT ;  /* 0x0000004a7d00720c */ /* 0x000ff60003f04270 */
[----:B------:R-:W-:Y:S02]  /*d840*/  @!UPT UIADD3 URZ, UPT, UPT, URZ, URZ, URZ ;  /* 0x000000fffffff290 */ /* 0x000fe4000fffe0ff */
[----:B------:R-:W-:Y:S05]  /*d850*/  @P0 BRA `(.L_x_6599) ;  /* 0xffffff4c00f40947 */ /* 0x000fea000383ffff */
.L_x_6528:
[----:B------:R-:W-:Y:S05]  /*d860*/  WARPSYNC.ALL ;  /* 0x0000000000007948 */ /* 0x000fea0003800000 */
[----:B------:R-:W-:Y:S06]  /*d870*/  BAR.SYNC.DEFER_BLOCKING 0x0 ;  /* 0x0000000000007b1d */ /* 0x000fec0000010000 */
[----:B------:R-:W2:Y:S01]  /*d880*/  LD.E R3, desc[UR4][R164.64+0xd0] ;  /* 0x0000d004a4037980 */ /* 0x000ea2000c101900 */
[----:B------:R-:W-:Y:S01]  /*d890*/  LOP3.LUT R242, R54, 0x1c0, RZ, 0xc0, !PT ;  /* 0x000001c036f27812 */ /* 0x000fe200078ec0ff */
[----:B------:R-:W-:Y:S01]  /*d8a0*/  BSSY.RECONVERGENT B2, `(.L_x_6600) ;  /* 0x00002a0000027945 */ /* 0x000fe20003800200 */
[C---:B------:R-:W-:Y:S01]  /*d8b0*/  SHF.L.U64.HI R32, R176.reuse, 0x4, R177 ;  /* 0x00000004b0207819 */ /* 0x040fe200000102b1 */
[----:B------:R-:W-:Y:S01]  /*d8c0*/  IMAD.SHL.U32 R27, R176, 0x10, RZ ;  /* 0x00000010b01b7824 */ /* 0x000fe200078e00ff */
[----:B------:R-:W-:-:S04]  /*d8d0*/  LOP3.LUT R243, R242, 0x38, R167, 0xf8, !PT ;  /* 0x00000038f2f37812 */ /* 0x000fc800078ef8a7 */
[----:B------:R-:W-:-:S04]  /*d8e0*/  LOP3.LUT R243, R243, R12, RZ, 0x3c, !PT ;  /* 0x0000000cf3f37212 */ /* 0x000fc800078e3cff */
[----:B------:R-:W-:-:S05]  /*d8f0*/  LOP3.LUT R243, R243, 0x1e00, R54, 0xf8, !PT ;  /* 0x00001e00f3f37812 */ /* 0x000fca00078ef836 */
[----:B------:R-:W-:Y:S01]  /*d900*/  IMAD R243, R243, 0x2, R68 ;  /* 0x00000002f3f37824 */ /* 0x000fe200078e0244 */
[----:B--2---:R-:W-:-:S13]  /*d910*/  ISETP.NE.AND P0, PT, R3, RZ, PT ;  /* 0x000000ff0300720c */ /* 0x004fda0003f05270 */
[----:B------:R-:W-:Y:S05]  /*d920*/  @P0 BRA `(.L_x_6601) ;  /* 0x0000000000800947 */ /* 0x000fea0003800000 */
[C---:B------:R-:W-:Y:S01]  /*d930*/  LEA R2, P0, R27.reuse, R172, 0x1 ;  /* 0x000000ac1b027211 */ /* 0x040fe200078008ff */
[----:B------:R-:W-:Y:S01]  /*d940*/  IMAD.IADD R81, R236, 0x1, -R81 ;  /* 0x00000001ec517824 */ /* 0x000fe200078e0a51 */
[----:B------:R-:W-:Y:S01]  /*d950*/  BSSY.RECONVERGENT B0, `(.L_x_6602) ;  /* 0x0000015000007945 */ /* 0x000fe20003800200 */
[C---:B------:R-:W-:Y:S01]  /*d960*/  VIADD R26, R174.reuse, 0x10 ;  /* 0x00000010ae1a7836 */ /* 0x040fe20000000000 */
        /* <DEDUP_REMOVED lines=19> */
.L_x_6603:
[----:B------:R-:W-:Y:S05]  /*daa0*/  BSYNC.RECONVERGENT B0 ;  /* 0x0000000000007941 */ /* 0x000fea0003800200 */
.L_x_6602:
        /* <DEDUP_REMOVED lines=8> */
.L_x_6601:
        /* <DEDUP_REMOVED lines=24> */
[----:B------:R-:W-:Y:S01]  /*dcb0*/  IADD3 R81, PT, PT, -R81, R236, RZ ;  /* 0x000000ec51517210 */ /* 0x000fe20007ffe1ff */
        /* <DEDUP_REMOVED lines=53> */
.L_x_6609:
[----:B------:R-:W-:Y:S05]  /*e010*/  BSYNC.RECONVERGENT B0 ;  /* 0x0000000000007941 */ /* 0x000fea0003800200 */
.L_x_6608:
[----:B-----5:R1:W-:Y:S02]  /*e020*/  STS.128 [R243], R8 ;  /* 0x00000008f3007388 */ /* 0x0203e40000000c00 */
.L_x_6607:
[----:B------:R-:W-:Y:S05]  /*e030*/  BSYNC.RECONVERGENT B1 ;  /* 0x0000000000017941 */ /* 0x000fea0003800200 */
.L_x_6606:
        /* <DEDUP_REMOVED lines=21> */
[----:B------:R-:W-:Y:S01]  /*e190*/  IMAD.U32 R2, R9, 0x10000, RZ ;  /* 0x0001000009027824 */ /* 0x000fe200078e00ff */
[C---:B------:R-:W-:Y:S01]  /*e1a0*/  SHF.L.U32 R9, R8.reuse, 0x10, RZ ;  /* 0x0000001008097819 */ /* 0x040fe200000006ff */
[C---:B------:R-:W-:Y:S01]  /*e1b0*/  IMAD.U32 R25, R11.reuse, 0x10000, RZ ;  /* 0x000100000b197824 */ /* 0x040fe200078e00ff */
[----:B------:R-:W-:Y:S02]  /*e1c0*/  LOP3.LUT R24, R8, 0xffff0000, RZ, 0xc0, !PT ;  /* 0xffff000008187812 */ /* 0x000fe400078ec0ff */
[----:B----4-:R-:W-:-:S02]  /*e1d0*/  LOP3.LUT R23, R11, 0xffff0000, RZ, 0xc0, !PT ;  /* 0xffff00000b177812 */ /* 0x010fc400078ec0ff */
[C---:B------:R-:W-:Y:S02]  /*e1e0*/  SHF.L.U32 R22, R10.reuse, 0x10, RZ ;  /* 0x000000100a167819 */ /* 0x040fe400000006ff */
[----:B------:R-:W-:Y:S02]  /*e1f0*/  LOP3.LUT R27, R10, 0xffff0000, RZ, 0xc0, !PT ;  /* 0xffff00000a1b7812 */ /* 0x000fe400078ec0ff */
[----:B--2---:R-:W-:Y:S02]  /*e200*/  LOP3.LUT R21, R6, 0xffff0000, RZ, 0xc0, !PT ;  /* 0xffff000006157812 */ /* 0x004fe400078ec0ff */
[----:B---3--:R-:W-:Y:S02]  /*e210*/  LOP3.LUT R17, R4, 0xffff0000, RZ, 0xc0, !PT ;  /* 0xffff000004117812 */ /* 0x008fe400078ec0ff */
        /* <DEDUP_REMOVED lines=12> */
[----:B------:R-:W-:Y:S02]  /*e2e0*/  IMAD.U32 R5, R5, 0x10000, RZ ;  /* 0x0001000005057824 */ /* 0x000fe400078e00ff */
[----:B------:R-:W-:Y:S01]  /*e2f0*/  FFMA.FTZ R25, R25, R8, R2 ;  /* 0x0000000819197223 */ /* 0x000fe20000010002 */
[C---:B------:R-:W-:Y:S01]  /*e300*/  FMUL.FTZ R2, R24.reuse, R4 ;  /* 0x0000000418027220 */ /* 0x040fe20000410000 */
[-C--:B------:R-:W-:Y:S01]  /*e310*/  FMUL.FTZ R21, R24, R6.reuse ;  /* 0x0000000618157220 */ /* 0x080fe20000410000 */
        /* <DEDUP_REMOVED lines=11> */
.L_x_6613:
[----:B------:R-:W-:Y:S05]  /*e3d0*/  BSYNC.RECONVERGENT B0 ;  /* 0x0000000000007941 */ /* 0x000fea0003800200 */
.L_x_6612:
[----:B-----5:R2:W-:Y:S02]  /*e3e0*/  STS.128 [R243+0x800], R8 ;  /* 0x00080008f3007388 */ /* 0x0205e40000000c00 */
.L_x_6611:
[----:B------:R-:W-:Y:S05]  /*e3f0*/  BSYNC.RECONVERGENT B1 ;  /* 0x0000000000017941 */ /* 0x000fea0003800200 */
.L_x_6610:
        /* <DEDUP_REMOVED lines=58> */
.L_x_6617:
[----:B------:R-:W-:Y:S05]  /*e7a0*/  BSYNC.RECONVERGENT B0 ;  /* 0x0000000000007941 */ /* 0x000fea0003800200 */
.L_x_6616:
[----:B-----5:R3:W-:Y:S02]  /*e7b0*/  STS.128 [R243+0x1000], R8 ;  /* 0x00100008f3007388 */ /* 0x0207e40000000c00 */
.L_x_6615:
[----:B------:R-:W-:Y:S05]  /*e7c0*/  BSYNC.RECONVERGENT B1 ;  /* 0x0000000000017941 */ /* 0x000fea0003800200 */
.L_x_6614:
        /* <DEDUP_REMOVED lines=20> */
[C---:B-----5:R-:W-:Y:S01]  /*e910*/  IMAD.U32 R7, R8.reuse, 0x10000, RZ ;  /* 0x0001000008077824 */ /* 0x060fe200078e00ff */
[----:B------:R-:W-:Y:S02]  /*e920*/  LOP3.LUT R6, R8, 0xffff0000, RZ, 0xc0, !PT ;  /* 0xffff000008067812 */ /* 0x000fe400078ec0ff */
[C---:B------:R-:W-:Y:S02]  /*e930*/  LOP3.LUT R0, R9.reuse, 0xffff0000, RZ, 0xc0, !PT ;  /* 0xffff000009007812 */ /* 0x040fe400078ec0ff */
[----:B------:R-:W-:Y:S01]  /*e940*/  SHF.L.U32 R16, R9, 0x10, RZ ;  /* 0x0000001009107819 */ /* 0x000fe200000006ff */
[C---:B------:R-:W-:Y:S01]  /*e950*/  IMAD.U32 R15, R10.reuse, 0x10000, RZ ;  /* 0x000100000a0f7824 */ /* 0x040fe200078e00ff */
[----:B------:R-:W-:-:S02]  /*e960*/  LOP3.LUT R14, R10, 0xffff0000, RZ, 0xc0, !PT ;  /* 0xffff00000a0e7812 */ /* 0x000fc400078ec0ff */
[----:B------:R-:W-:Y:S01]  /*e970*/  LOP3.LUT R10, R11, 0xffff0000, RZ, 0xc0, !PT ;  /* 0xffff00000b0a7812 */ /* 0x000fe200078ec0ff */
[----:B--2---:R-:W-:Y:S01]  /*e980*/  IMAD.U32 R9, R4, 0x10000, RZ ;  /* 0x0001000004097824 */ /* 0x004fe200078e00ff */
[----:B---3--:R-:W-:-:S03]  /*e990*/  SHF.L.U32 R8, R2, 0x10, RZ ;  /* 0x0000001002087819 */ /* 0x008fc600000006ff */
[----:B----4-:R-:W-:Y:S01]  /*e9a0*/  FMUL.FTZ R21, R6, R9 ;  /* 0x0000000906157220 */ /* 0x010fe20000410000 */
[----:B------:R-:W-:Y:S02]  /*e9b0*/  LOP3.LUT R17, R2, 0xffff0000, RZ, 0xc0, !PT ;  /* 0xffff000002117812 */ /* 0x000fe400078ec0ff */
[----:B------:R-:W-:Y:S01]  /*e9c0*/  LOP3.LUT R19, R4, 0xffff0000, RZ, 0xc0, !PT ;  /* 0xffff000004137812 */ /* 0x000fe200078ec0ff */
[-C--:B------:R-:W-:Y:S01]  /*e9d0*/  FMUL.FTZ R2, R6, R8.reuse ;  /* 0x0000000806027220 */ /* 0x080fe20000410000 */
[----:B------:R-:W-:Y:S01]  /*e9e0*/  SHF.L.U32 R4, R11, 0x10, RZ ;  /* 0x000000100b047819 */ /* 0x000fe200000006ff */
[C---:B------:R-:W-:Y:S01]  /*e9f0*/  FFMA.FTZ R21, R7.reuse, R8, R21 ;  /* 0x0000000807157223 */ /* 0x040fe20000010015 */
[C---:B------:R-:W-:Y:S01]  /*ea00*/  FMUL.FTZ R11, R0.reuse, R17 ;  /* 0x00000011000b7220 */ /* 0x040fe20000410000 */
[----:B------:R-:W-:Y:S01]  /*ea10*/  FFMA.FTZ R2, R7, R9, -R2 ;  /* 0x0000000907027223 */ /* 0x000fe20000010802 */
[----:B------:R-:W-:Y:S01]  /*ea20*/  FMUL.FTZ R7, R0, R19 ;  /* 0x0000001300077220 */ /* 0x000fe20000410000 */
[----:B------:R-:W-:Y:S01]  /*ea30*/  SHF.L.U32 R6, R5, 0x10, RZ ;  /* 0x0000001005067819 */ /* 0x000fe200000006ff */
[C---:B------:R-:W-:Y:S01]  /*ea40*/  IMAD.U32 R0, R3.reuse, 0x10000, RZ ;  /* 0x0001000003007824 */ /* 0x040fe200078e00ff */
[----:B------:R-:W-:-:S02]  /*ea50*/  LOP3.LUT R3, R3, 0xffff0000, RZ, 0xc0, !PT ;  /* 0xffff000003037812 */ /* 0x000fc400078ec0ff */
[----:B------:R-:W-:Y:S01]  /*ea60*/  LOP3.LUT R5, R5, 0xffff0000, RZ, 0xc0, !PT ;  /* 0xffff000005057812 */ /* 0x000fe200078ec0ff */
[----:B------:R-:W-:Y:S01]  /*ea70*/  FFMA.FTZ R11, R16, R19, -R11 ;  /* 0x00000013100b7223 */ /* 0x000fe2000001080b */
        /* <DEDUP_REMOVED lines=11> */
[----:B------:R-:W-:Y:S01]  /*eb30*/  F2FP.BF16.F32.PACK_AB R0, R9, R8 ;  /* 0x000000080900723e */ /* 0x000fe200000010ff */
[----:B------:R-:W-:Y:S01]  /*eb40*/  IMAD.MOV.U32 R8, RZ, RZ, R2 ;  /* 0x000000ffff087224 */ /* 0x000fe200078e0002 */
[----:B------:R-:W-:Y:S02]  /*eb50*/  F2FP.BF16.F32.PACK_AB R11, R10, R7 ;  /* 0x000000070a0b723e */ /* 0x000fe400000010ff */
[----:B------:R-:W-:Y:S02]  /*eb60*/  MOV R9, R3 ;  /* 0x0000000300097202 */ /* 0x000fe40000000f00 */
[----:B------:R-:W-:Y:S02]  /*eb70*/  MOV R10, R0 ;  /* 0x00000000000a7202 */ /* 0x000fe40000000f00 */
.L_x_6619:
[----:B------:R-:W-:Y:S05]  /*eb80*/  BSYNC.RECONVERGENT B0 ;  /* 0x0000000000007941 */ /* 0x000fea0003800200 */
.L_x_6618:
[----:B-----5:R1:W-:Y:S01]  /*eb90*/  STS.128 [R243+0x1800], R8 ;  /* 0x00180008f3007388 */ /* 0x0203e20000000c00 */
[----:B------:R-:W-:Y:S05]  /*eba0*/  BRA `(.L_x_6604) ;  /* 0x0000001400bc7947 */ /* 0x000fea0003800000 */
.L_x_6605:
[----:B------:R-:W-:Y:S01]  /*ebb0*/  IMAD.IADD R81, R236, 0x1, -R81 ;  /* 0x00000001ec517824 */ /* 0x000fe200078e0a51 */
        /* <DEDUP_REMOVED lines=90> */
.L_x_6623:
[----:B------:R-:W-:Y:S05]  /*f160*/  BSYNC.RECONVERGENT B0 ;  /* 0x0000000000007941 */ /* 0x000fea0003800200 */
.L_x_6622:
[----:B-----5:R1:W-:Y:S02]  /*f170*/  STS.128 [R243], R20 ;  /* 0x00000014f3007388 */ /* 0x0203e40000000c00 */
.L_x_6621:
[----:B------:R-:W-:Y:S05]  /*f180*/  BSYNC.RECONVERGENT B1 ;  /* 0x0000000000017941 */ /* 0x000fea0003800200 */
.L_x_6620:
        /* <DEDUP_REMOVED lines=59> */
[C---:B----4-:R-:W-:Y:S01]  /*f540*/  LOP3.LUT R23, R9.reuse, 0xffff0000, RZ, 0xc0, !PT ;  /* 0xffff000009177812 */ /* 0x050fe200078ec0ff */
        /* <DEDUP_REMOVED lines=28> */
.L_x_6627:
[----:B------:R-:W-:Y:S05]  /*f710*/  BSYNC.RECONVERGENT B0 ;  /* 0x0000000000007941 */ /* 0x000fea0003800200 */
.L_x_6626:
[----:B-----5:R2:W-:Y:S02]  /*f720*/  STS.128 [R243+0x800], R20 ;  /* 0x00080014f3007388 */ /* 0x0205e40000000c00 */
.L_x_6625:
[----:B------:R-:W-:Y:S05]  /*f730*/  BSYNC.RECONVERGENT B1 ;  /* 0x0000000000017941 */ /* 0x000fea0003800200 */
.L_x_6624:
        /* <DEDUP_REMOVED lines=20> */
[----:B-1----:R-:W-:-:S04]  /*f880*/  LEA R16, P0, R34, R16, 0x1 ;  /* 0x0000001022107211 */ /* 0x002fc800078008ff */
        /* <DEDUP_REMOVED lines=37> */
[----:B------:R-:W-:Y:S01]  /*fae0*/  FMUL.FTZ R41, R41, R4 ;  /* 0x0000000429297220 */ /* 0x000fe20000410000 */
[----:B------:R-:W-:Y:S01]  /*faf0*/  @!P1 FADD.FTZ R39, -R39, -RZ ;  /* 0x800000ff27279221 */ /* 0x000fe20000010100 */
        /* <DEDUP_REMOVED lines=27> */
.L_x_6631:
[----:B------:R-:W-:Y:S05]  /*fcb0*/  BSYNC.RECONVERGENT B0 ;  /* 0x0000000000007941 */ /* 0x000fea0003800200 */
.L_x_6630:
[----:B-----5:R3:W-:Y:S02]  /*fcc0*/  STS.128 [R243+0x1000], R20 ;  /* 0x00100014f3007388 */ /* 0x0207e40000000c00 */
.L_x_6629:
[----:B------:R-:W-:Y:S05]  /*fcd0*/  BSYNC.RECONVERGENT B1 ;  /* 0x0000000000017941 */ /* 0x000fea0003800200 */
.L_x_6628:
[----:B------:R-:W-:-:S04]  /*fce0*/  IADD3 R36, PT, PT, R174, 0x30, RZ ;  /* 0x00000030ae247810 */ /* 0x000fc80007ffe0ff */
        /* <DEDUP_REMOVED lines=21> */
[----:B-1----:R-:W-:Y:S02]  /*fe40*/  IADD3 R16, P0, PT, R28, R3, RZ ;  /* 0x000000031c107210 */ /* 0x002fe40007f1e0ff */
[----:B------:R-:W2:Y:S02]  /*fe50*/  LD.E.128 R8, desc[UR4][R8.64] ;  /* 0x0000000408087980 */ /* 0x000ea4000c101d00 */
[----:B------:R-:W-:Y:S02]  /*fe60*/  IADD3.X R17, PT, PT, R29, R15, RZ, P0, !PT ;  /* 0x0000000f1d117210 */ /* 0x000fe400007fe4ff */
[----:B--234-:R-:W-:-:S04]  /*fe70*/  IADD3 R20, P0, PT, R30, R3, RZ ;  /* 0x000000031e147210 */ /* 0x01cfc80007f1e0ff */
        /* <DEDUP_REMOVED lines=11> */
[C---:B------:R-:W-:Y:S01]  /*ff30*/  IMAD.U32 R6, R9.reuse, 0x10000, RZ ;  /* 0x0001000009067824 */ /* 0x040fe200078e00ff */
[----:B------:R-:W-:-:S02]  /*ff40*/  LOP3.LUT R28, R9, 0xffff0000, RZ, 0xc0, !PT ;  /* 0xffff0000091c7812 */ /* 0x000fc400078ec0ff */
[C---:B------:R-:W-:Y:S02]  /*ff50*/  SHF.L.U32 R27, R10.reuse, 0x10, RZ ;  /* 0x000000100a1b7819 */ /* 0x040fe400000006ff */
[----:B------:R-:W-:Y:S02]  /*ff60*/  LOP3.LUT R9, R10, 0xffff0000, RZ, 0xc0, !PT ;  /* 0xffff00000a097812 */ /* 0x000fe400078ec0ff */
[----:B------:R-:W-:Y:S02]  /*ff70*/  SHF.L.U32 R24, R8, 0x10, RZ ;  /* 0x0000001008187819 */ /* 0x000fe400000006ff */
[C---:B--2---:R-:W-:Y:S02]  /*ff80*/  SHF.L.U32 R29, R16.reuse, 0x10, RZ ;  /* 0x00000010101d7819 */ /* 0x044fe400000006ff */
[----:B------:R-:W-:Y:S02]  /*ff90*/  LOP3.LUT R10, R16, 0xffff0000, RZ, 0xc0, !PT ;  /* 0xffff0000100a7812 */ /* 0x000fe400078ec0ff */
[----:B------:R-:W-:Y:S01]  /*ffa0*/  LOP3.LUT R16, R18, 0xffff0000, RZ, 0xc0, !PT ;  /* 0xffff000012107812 */ /* 0x000fe200078ec0ff */
[----:B------:R-:W-:Y:S01]  /*ffb0*/  @!P1 FADD.FTZ R29, -R29, -RZ ;  /* 0x800000ff1d1d9221 */ /* 0x000fe20000010100 */
[----:B------:R-:W-:Y:S01]  /*ffc0*/  LOP3.LUT R7, R8, 0xffff0000, RZ, 0xc0, !PT ;  /* 0xffff000008077812 */ /* 0x000fe200078ec0ff */
[C---:B------:R-:W-:Y:S01]  /*ffd0*/  IMAD.U32 R8, R11.reuse, 0x10000, RZ ;  /* 0x000100000b087824 */ /* 0x040fe200078e00ff */
[----:B------:R-:W-:Y:S01]  /*ffe0*/  LOP3.LUT R30, R11, 0xffff0000, RZ, 0xc0, !PT ;  /* 0xffff00000b1e7812 */ /* 0x000fe200078ec0ff */
[C---:B------:R-:W-:Y:S01]  /*fff0*/  IMAD.U32 R11, R17.reuse, 0x10000, RZ ;  /* 0x00010000110b7824 */ /* 0x040fe200078e00ff */
[----:B------:R-:W-:Y:S01]  /*10000*/  LOP3.LUT R31, R17, 0xffff0000, RZ, 0xc0, !PT ;  /* 0xffff0000111f7812 */ /* 0x000fe200078ec0ff */
[----:B------:R-:W-:Y:S01]  /*10010*/  @!P1 FADD.FTZ R16, -R16, -RZ ;  /* 0x800000ff10109221 */ /* 0x000fe20000010100 */
[----:B------:R-:W-:Y:S01]  /*10020*/  SHF.L.U32 R34, R18, 0x10, RZ ;  /* 0x0000001012227819 */ /* 0x000fe200000006ff */
[C---:B------:R-:W-:Y:S01]  /*10030*/  IMAD.U32 R17, R19.reuse, 0x10000, RZ ;  /* 0x0001000013117824 */ /* 0x040fe200078e00ff */
[----:B------:R-:W-:Y:S01]  /*10040*/  LOP3.LUT R19, R19, 0xffff0000, RZ, 0xc0, !PT ;  /* 0xffff000013137812 */ /* 0x000fe200078ec0ff */
[----:B------:R-:W-:Y:S01]  /*10050*/  @!P1 FADD.FTZ R10, -R10, -RZ ;  /* 0x800000ff0a0a9221 */ /* 0x000fe20000010100 */
[----:B------:R-:W-:Y:S01]  /*10060*/  @!P1 FADD.FTZ R11, -R11, -RZ ;  /* 0x800000ff0b0b9221 */ /* 0x000fe20000010100 */
[----:B------:R-:W-:Y:S01]  /*10070*/  @!P1 FADD.FTZ R31, -R31, -RZ ;  /* 0x800000ff1f1f9221 */ /* 0x000fe20000010100 */
[----:B------:R-:W-:Y:S01]  /*10080*/  FMUL.FTZ R16, R9, R16 ;  /* 0x0000001009107220 */ /* 0x000fe20000410000 */
[----:B---3--:R-:W-:-:S02]  /*10090*/  IMAD.U32 R9, R21, 0x10000, RZ ;  /* 0x0001000015097824 */ /* 0x008fc400078e00ff */
[----:B------:R-:W-:Y:S01]  /*100a0*/  @!P1 FADD.FTZ R34, -R34, -RZ ;  /* 0x800000ff22229221 */ /* 0x000fe20000010100 */
[----:B------:R-:W-:Y:S01]  /*100b0*/  @!P1 FADD.FTZ R17, -R17, -RZ ;  /* 0x800000ff11119221 */ /* 0x000fe20000010100 */
[----:B------:R-:W-:Y:S01]  /*100c0*/  LOP3.LUT R21, R21, 0xffff0000, RZ, 0xc0, !PT ;  /* 0xffff000015157812 */ /* 0x000fe200078ec0ff */
[----:B------:R-:W-:Y:S01]  /*100d0*/  FMUL.FTZ R7, R7, R10 ;  /* 0x0000000a07077220 */ /* 0x000fe20000410000 */
[----:B------:R-:W-:Y:S01]  /*100e0*/  FMUL.FTZ R6, R6, R11 ;  /* 0x0000000b06067220 */ /* 0x000fe20000410000 */
[----:B------:R-:W-:Y:S01]  /*100f0*/  FMUL.FTZ R31, R28, R31 ;  /* 0x0000001f1c1f7220 */ /* 0x000fe20000410000 */
[----:B------:R-:W-:Y:S01]  /*10100*/  @!P1 FADD.FTZ R19, -R19, -RZ ;  /* 0x800000ff13139221 */ /* 0x000fe20000010100 */
[C---:B------:R-:W-:Y:S01]  /*10110*/  SHF.L.U32 R11, R20.reuse, 0x10, RZ ;  /* 0x00000010140b7819 */ /* 0x040fe200000006ff */
[----:B------:R-:W-:Y:S01]  /*10120*/  FMUL.FTZ R27, R27, R34 ;  /* 0x000000221b1b7220 */ /* 0x000fe20000410000 */
[----:B------:R-:W-:Y:S01]  /*10130*/  LOP3.LUT R10, R20, 0xffff0000, RZ, 0xc0, !PT ;  /* 0xffff0000140a7812 */ /* 0x000fe200078ec0ff */
[----:B------:R-:W-:Y:S01]  /*10140*/  FMUL.FTZ R8, R8, R17 ;  /* 0x0000001108087220 */ /* 0x000fe20000410000 */
[----:B------:R-:W-:Y:S01]  /*10150*/  SHF.L.U32 R20, R22, 0x10, RZ ;  /* 0x0000001016147819 */ /* 0x000fe200000006ff */
[----:B------:R-:W-:Y:S01]  /*10160*/  FMUL.FTZ R24, R24, R29 ;  /* 0x0000001d18187220 */ /* 0x000fe20000410000 */
[----:B------:R-:W-:Y:S01]  /*10170*/  LOP3.LUT R18, R22, 0xffff0000, RZ, 0xc0, !PT ;  /* 0xffff000016127812 */ /* 0x000fe200078ec0ff */
[----:B------:R-:W-:Y:S01]  /*10180*/  FMUL.FTZ R19, R30, R19 ;  /* 0x000000131e137220 */ /* 0x000fe20000410000 */
[C---:B------:R-:W-:Y:S01]  /*10190*/  LOP3.LUT R22, R23.reuse, 0xffff0000, RZ, 0xc0, !PT ;  /* 0xffff000017167812 */ /* 0x040fe200078ec0ff */
        /* <DEDUP_REMOVED lines=13> */
[----:B------:R-:W-:Y:S02]  /*10270*/  MOV R5, R21 ;  /* 0x0000001500057202 */ /* 0x000fe40000000f00 */
.L_x_6633:
[----:B------:R-:W-:Y:S05]  /*10280*/  BSYNC.RECONVERGENT B0 ;  /* 0x0000000000007941 */ /* 0x000fea0003800200 */
.L_x_6632:
[----:B-----5:R1:W-:Y:S02]  /*10290*/  STS.128 [R243+0x1800], R4 ;  /* 0x00180004f3007388 */ /* 0x0203e40000000c00 */
.L_x_6604:
[----:B------:R-:W-:Y:S05]  /*102a0*/  BSYNC.RECONVERGENT B2 ;  /* 0x0000000000027941 */ /* 0x000fea0003800200 */
.L_x_6600:
[----:B-1-3--:R-:W-:Y:S01]  /*102b0*/  IMAD.IADD R3, R71, 0x1, -R76 ;  /* 0x0000000147037824 */ /* 0x00afe200078e0a4c */
[----:B------:R-:W-:Y:S01]  /*102c0*/  LEA R24, P1, R72, R228, 0x1 ;  /* 0x000000e448187211 */ /* 0x000fe200078208ff */
[C---:B--2-4-:R-:W-:Y:S01]  /*102d0*/  VIADD R22, R174.reuse, 0x40 ;  /* 0x00000040ae167836 */ /* 0x054fe20000000000 */
        /* <DEDUP_REMOVED lines=8> */
[----:B------:R-:W-:-:S02]  /*10360*/  ISETP.GE.AND P2, PT, R26, R3, PT ;  /* 0x000000031a00720c */ /* 0x000fc40003f46270 */
[----:B------:R-:W-:Y:S02]  /*10370*/  ISETP.GE.AND P3, PT, R22, R3, PT ;  /* 0x000000031600720c */ /* 0x000fe40003f66270 */
[----:B------:R-:W-:Y:S02]  /*10380*/  LEA.HI.X R25, R72, R227, R75, 0x1, P1 ;  /* 0x000000e348197211 */ /* 0x000fe400008f0c4b */
[----:B------:R-:W-:Y:S01]  /*10390*/  ISETP.GE.AND P6, PT, R10, R3, PT ;  /* 0x000000030a00720c */ /* 0x000fe20003fc6270 */
[----:B------:R-:W-:Y:S02]  /*103a0*/  @!P4 IMAD.MOV.U32 R229, RZ, RZ, R227 ;  /* 0x000000ffffe5c224 */ /* 0x000fe400078e00e3 */
[----:B------:R-:W-:-:S03]  /*103b0*/  @!P0 LEA R8, P1, R224, R24, 0x5 ;  /* 0x00000018e0088211 */ /* 0x000fc600078228ff */
[----:B------:R-:W-:Y:S01]  /*103c0*/  @!PT LDS RZ, [RZ] ;  /* 0x00000000fffff984 */ /* 0x000fe20000000800 */
[----:B------:R-:W-:Y:S01]  /*103d0*/  @!PT LDS RZ, [RZ] ;  /* 0x00000000fffff984 */ /* 0x000fe20000000800 */
[----:B------:R-:W-:Y:S01]  /*103e0*/  @!PT LDS RZ, [RZ] ;  /* 0x00000000fffff984 */ /* 0x000fe20000000800 */
[----:B------:R-:W-:Y:S01]  /*103f0*/  @!P4 LDGSTS.E.BYPASS.LTC128B.128 [R243+0x2000], desc[UR4][R228.64] ;  /* 0x02000000e4f3cfae */ /* 0x000fe2000b981a04 */
[----:B------:R-:W-:Y:S02]  /*10400*/  ISETP.GE.AND P4, PT, R36, R3, PT ;  /* 0x000000032400720c */ /* 0x000fe40003f86270 */
[----:B------:R-:W-:Y:S01]  /*10410*/  @!P0 LEA.HI.X R9, R224, R25, R225, 0x5, P1 ;  /* 0x00000019e0098211 */ /* 0x000fe200008f2ce1 */
[----:B------:R-:W-:Y:S01]  /*10420*/  @!P2 LDGSTS.E.BYPASS.LTC128B.128 [R243+0x2800], desc[UR4][R24.64] ;  /* 0x0280000018f3afae */ /* 0x000fe2000b981a04 */
[-C--:B------:R-:W-:Y:S01]  /*10430*/  ISETP.GE.AND P1, PT, R16, R3.reuse, PT ;  /* 0x000000031000720c */ /* 0x080fe20003f26270 */
[----:B------:R-:W-:Y:S01]  /*10440*/  @!P3 IMAD.MOV.U32 R4, RZ, RZ, R24 ;  /* 0x000000ffff04b224 */ /* 0x000fe200078e0018 */
[-C--:B------:R-:W-:Y:S01]  /*10450*/  ISETP.GE.AND P2, PT, R18, R3.reuse, PT ;  /* 0x000000031200720c */ /* 0x080fe20003f46270 */
[----:B------:R1:W-:Y:S01]  /*10460*/  @!P0 LDGSTS.E.BYPASS.LTC128B.128 [R243+0x3000], desc[UR4][R8.64] ;  /* 0x0300000008f38fae */ /* 0x0003e2000b981a04 */
[----:B------:R-:W-:Y:S01]  /*10470*/  @!P3 IMAD.MOV.U32 R5, RZ, RZ, R25 ;  /* 0x000000ffff05b224 */ /* 0x000fe200078e0019 */
[----:B------:R-:W-:Y:S01]  /*10480*/  ISETP.GE.AND P0, PT, R14, R3, PT ;  /* 0x000000030e00720c */ /* 0x000fe20003f06270 */
[----:B------:R-:W-:-:S02]  /*10490*/  @!P3 IMAD R34, R225, 0x60, RZ ;  /* 0x00000060e122b824 */ /* 0x000fc400078e02ff */
[C---:B------:R-:W-:Y:S01]  /*104a0*/  @!P3 IMAD.WIDE.U32 R4, R224.reuse, 0x60, R4 ;  /* 0x00000060e004b825 */ /* 0x040fe200078e0004 */
[----:B------:R-:W-:-:S03]  /*104b0*/  @!P4 LEA R6, P5, R224, R24, 0x6 ;  /* 0x00000018e006c211 */ /* 0x000fc600078a30ff */
[----:B------:R-:W-:Y:S01]  /*104c0*/  @!P3 IMAD.IADD R35, R34, 0x1, R5 ;  /* 0x000000012223b824 */ /* 0x000fe200078e0205 */
[----:B-----5:R-:W-:Y:S01]  /*104d0*/  @!P4 LEA.HI.X R7, R224, R25, R225, 0x6, P5 ;  /* 0x00000019e007c211 */ /* 0x020fe200028f34e1 */
[----:B------:R-:W-:Y:S02]  /*104e0*/  @!P3 IMAD.MOV.U32 R34, RZ, RZ, R4 ;  /* 0x000000ffff22b224 */ /* 0x000fe400078e0004 */
[----:B------:R-:W-:Y:S02]  /*104f0*/  @!P2 IMAD.MOV.U32 R28, RZ, RZ, R24 ;  /* 0x000000ffff1ca224 */ /* 0x000fe400078e0018 */
[----:B------:R2:W-:Y:S01]  /*10500*/  @!P4 LDGSTS.E.BYPASS.LTC128B.128 [R243+0x3800], desc[UR4][R6.64] ;  /* 0x0380000006f3cfae */ /* 0x0005e2000b981a04 */
[----:B------:R-:W-:Y:S01]  /*10510*/  ISETP.GE.AND P4, PT, R20, R3, PT ;  /* 0x000000031400720c */ /* 0x000fe20003f86270 */
[----:B------:R-:W-:Y:S02]  /*10520*/  @!P2 IMAD.MOV.U32 R29, RZ, RZ, R25 ;  /* 0x000000ffff1da224 */ /* 0x000fe400078e0019 */
[----:B------:R-:W-:Y:S01]  /*10530*/  @!P3 LDGSTS.E.BYPASS.LTC128B.128 [R243+0x4000], desc[UR4][R34.64] ;  /* 0x0400000022f3bfae */ /* 0x000fe2000b981a04 */
[----:B------:R-:W-:-:S02]  /*10540*/  @!P2 IMAD R5, R225, 0xa0, RZ ;  /* 0x000000a0e105a824 */ /* 0x000fc400078e02ff */
[----:B------:R-:W-:-:S04]  /*10550*/  @!P2 IMAD.WIDE.U32 R28, R224, 0xa0, R28 ;  /* 0x000000a0e01ca825 */ /* 0x000fc800078e001c */
[C---:B------:R-:W-:Y:S02]  /*10560*/  @!P1 IMAD R4, R225.reuse, 0xc0, RZ ;  /* 0x000000c0e1049824 */ /* 0x040fe400078e02ff */
[----:B-1----:R-:W-:Y:S01]  /*10570*/  @!P1 IMAD.MOV.U32 R8, RZ, RZ, R24 ;  /* 0x000000ffff089224 */ /* 0x002fe200078e0018 */
[CC--:B------:R-:W-:Y:S01]  /*10580*/  @!P4 LEA R30, P3, R224.reuse, R24.reuse, 0x7 ;  /* 0x00000018e01ec211 */ /* 0x0c0fe200078638ff */
[----:B------:R-:W-:Y:S02]  /*10590*/  @!P1 IMAD.MOV.U32 R9, RZ, RZ, R25 ;  /* 0x000000ffff099224 */ /* 0x000fe400078e0019 */
[----:B------:R-:W-:Y:S01]  /*105a0*/  @!P0 IMAD R2, R225, 0xe0, RZ ;  /* 0x000000e0e1028824 */ /* 0x000fe200078e02ff */
[C---:B------:R-:W-:Y:S01]  /*105b0*/  @!P4 LEA.HI.X R31, R224.reuse, R25, R225, 0x7, P3 ;  /* 0x00000019e01fc211 */ /* 0x040fe200018f3ce1 */
[C---:B------:R-:W-:Y:S01]  /*105c0*/  @!P1 IMAD.WIDE.U32 R8, R224.reuse, 0xc0, R8 ;  /* 0x000000c0e0089825 */ /* 0x040fe200078e0008 */
[----:B------:R-:W-:-:S03]  /*105d0*/  @!P6 LEA R42, P3, R224, R24, 0x8 ;  /* 0x00000018e02ae211 */ /* 0x000fc600078640ff */
[----:B------:R-:W-:Y:S01]  /*105e0*/  @!P1 IMAD.MOV.U32 R38, RZ, RZ, R8 ;  /* 0x000000ffff269224 */ /* 0x000fe200078e0008 */
[----:B------:R-:W-:Y:S01]  /*105f0*/  @!P6 LEA.HI.X R43, R224, R25, R225, 0x8, P3 ;  /* 0x00000019e02be211 */ /* 0x000fe200018f44e1 */
[----:B------:R-:W-:Y:S01]  /*10600*/  @!P2 IMAD.IADD R29, R5, 0x1, R29 ;  /* 0x00000001051da824 */ /* 0x000fe200078e021d */
[----:B------:R-:W-:Y:S01]  /*10610*/  @!P4 LDGSTS.E.BYPASS.LTC128B.128 [R243+0x4800], desc[UR4][R30.64] ;  /* 0x048000001ef3cfae */ /* 0x000fe2000b981a04 */
[----:B--2---:R-:W-:Y:S02]  /*10620*/  @!P0 IMAD.MOV.U32 R6, RZ, RZ, R24 ;  /* 0x000000ffff068224 */ /* 0x004fe400078e0018 */
[----:B------:R-:W-:Y:S01]  /*10630*/  @!P0 IMAD.MOV.U32 R7, RZ, RZ, R25 ;  /* 0x000000ffff078224 */ /* 0x000fe200078e0019 */
[----:B------:R1:W-:Y:S01]  /*10640*/  @!P2 LDGSTS.E.BYPASS.LTC128B.128 [R243+0x5000], desc[UR4][R28.64] ;  /* 0x050000001cf3afae */ /* 0x0003e2000b981a04 */
[----:B------:R-:W-:Y:S02]  /*10650*/  VIADD R8, R174, 0xa0 ;  /* 0x000000a0ae087836 */ /* 0x000fe40000000000 */
[----:B------:R-:W-:-:S03]  /*10660*/  @!P0 IMAD.WIDE.U32 R6, R224, 0xe0, R6 ;  /* 0x000000e0e0068825 */ /* 0x000fc600078e0006 */
[-C--:B------:R-:W-:Y:S01]  /*10670*/  ISETP.GE.AND P5, PT, R8, R3.reuse, PT ;  /* 0x000000030800720c */ /* 0x080fe20003fa6270 */
[----:B------:R-:W-:Y:S02]  /*10680*/  @!P1 IMAD.IADD R39, R4, 0x1, R9 ;  /* 0x0000000104279824 */ /* 0x000fe400078e0209 */
[----:B------:R-:W-:Y:S02]  /*10690*/  @!P0 IMAD.IADD R45, R2, 0x1, R7 ;  /* 0x00000001022d8824 */ /* 0x000fe400078e0207 */
[----:B------:R-:W-:Y:S01]  /*106a0*/  @!P0 IMAD.MOV.U32 R44, RZ, RZ, R6 ;  /* 0x000000ffff2c8224 */ /* 0x000fe200078e0006 */
[----:B------:R2:W-:Y:S01]  /*106b0*/  @!P1 LDGSTS.E.BYPASS.LTC128B.128 [R243+0x5800], desc[UR4][R38.64] ;  /* 0x0580000026f39fae */ /* 0x0005e2000b981a04 */
[C---:B------:R-:W-:Y:S02]  /*106c0*/  VIADD R6, R174.reuse, 0xb0 ;  /* 0x000000b0ae067836 */ /* 0x040fe40000000000 */
[C---:B------:R-:W-:Y:S01]  /*106d0*/  VIADD R4, R174.reuse, 0xc0 ;  /* 0x000000c0ae047836 */ /* 0x040fe20000000000 */
[----:B------:R-:W-:Y:S01]  /*106e0*/  @!P0 LDGSTS.E.BYPASS.LTC128B.128 [R243+0x6000], desc[UR4][R44.64] ;  /* 0x060000002cf38fae */ /* 0x000fe2000b981a04 */
[----:B------:R-:W-:Y:S01]  /*106f0*/  VIADD R2, R174, 0xd0 ;  /* 0x000000d0ae027836 */ /* 0x000fe20000000000 */
[-C--:B------:R-:W-:Y:S01]  /*10700*/  ISETP.GE.AND P4, PT, R6, R3.reuse, PT ;  /* 0x000000030600720c */ /* 0x080fe20003f86270 */
[----:B------:R-:W-:Y:S01]  /*10710*/  @!P5 IMAD R40, R225, 0x120, RZ ;  /* 0x00000120e128d824 */ /* 0x000fe200078e02ff */
[----:B------:R3:W-:Y:S01]  /*10720*/  @!P6 LDGSTS.E.BYPASS.LTC128B.128 [R243+0x6800], desc[UR4][R42.64] ;  /* 0x068000002af3efae */ /* 0x0007e2000b981a04 */
[----:B------:R-:W-:Y:S01]  /*10730*/  ISETP.NE.AND P6, PT, R0, RZ, PT ;  /* 0x000000ff0000720c */ /* 0x000fe20003fc5270 */
[----:B------:R-:W-:Y:S01]  /*10740*/  VIADD R0, R174, 0xe0 ;  /* 0x000000e0ae007836 */ /* 0x000fe20000000000 */
[-C--:B------:R-:W-:Y:S01]  /*10750*/  ISETP.GE.AND P3, PT, R4, R3.reuse, PT ;  /* 0x000000030400720c */ /* 0x080fe20003f66270 */
[----:B------:R-:W-:Y:S01]  /*10760*/  VIADD R174, R174, 0xf0 ;  /* 0x000000f0aeae7836 */ /* 0x000fe20000000000 */
[----:B------:R-:W-:-:S02]  /*10770*/  ISETP.GE.AND P2, PT, R2, R3, PT ;  /* 0x000000030200720c */ /* 0x000fc40003f46270 */
[-C--:B------:R-:W-:Y:S01]  /*10780*/  ISETP.GE.AND P1, PT, R0, R3.reuse, PT ;  /* 0x000000030000720c */ /* 0x080fe20003f26270 */
[----:B-1----:R-:W-:Y:S01]  /*10790*/  @!P5 IMAD.MOV.U32 R28, RZ, RZ, R24 ;  /* 0x000000ffff1cd224 */ /* 0x002fe200078e0018 */
[----:B------:R-:W-:Y:S01]  /*107a0*/  ISETP.GE.AND P0, PT, R174, R3, PT ;  /* 0x00000003ae00720c */ /* 0x000fe20003f06270 */
[----:B------:R-:W-:Y:S02]  /*107b0*/  @!P5 IMAD.MOV.U32 R29, RZ, RZ, R25 ;  /* 0x000000ffff1dd224 */ /* 0x000fe400078e0019 */
[----:B------:R-:W-:Y:S02]  /*107c0*/  @!P4 IMAD R13, R225, 0x140, RZ ;  /* 0x00000140e10dc824 */ /* 0x000fe400078e02ff */
[----:B------:R-:W-:-:S04]  /*107d0*/  @!P5 IMAD.WIDE.U32 R28, R224, 0x120, R28 ;  /* 0x00000120e01cd825 */ /* 0x000fc800078e001c */
[----:B------:R-:W-:Y:S02]  /*107e0*/  @!P5 IMAD.IADD R41, R40, 0x1, R29 ;  /* 0x000000012829d824 */ /* 0x000fe400078e021d */
[--C-:B--2---:R-:W-:Y:S02]  /*107f0*/  @!P4 IMAD.MOV.U32 R38, RZ, RZ, R24.reuse ;  /* 0x000000ffff26c224 */ /* 0x104fe400078e0018 */
[--C-:B------:R-:W-:Y:S02]  /*10800*/  @!P4 IMAD.MOV.U32 R39, RZ, RZ, R25.reuse ;  /* 0x000000ffff27c224 */ /* 0x100fe400078e0019 */
[----:B------:R-:W-:Y:S02]  /*10810*/  @!P3 IMAD.MOV.U32 R34, RZ, RZ, R24 ;  /* 0x000000ffff22b224 */ /* 0x000fe400078e0018 */
[----:B------:R-:W-:Y:S02]  /*10820*/  @!P3 IMAD.MOV.U32 R35, RZ, RZ, R25 ;  /* 0x000000ffff23b224 */ /* 0x000fe400078e0019 */
[----:B------:R-:W-:-:S02]  /*10830*/  @!P5 IMAD.MOV.U32 R40, RZ, RZ, R28 ;  /* 0x000000ffff28d224 */ /* 0x000fc400078e001c */
[--C-:B------:R-:W-:Y:S02]  /*10840*/  @!P2 IMAD.MOV.U32 R30, RZ, RZ, R24.reuse ;  /* 0x000000ffff1ea224 */ /* 0x100fe400078e0018 */
[--C-:B------:R-:W-:Y:S01]  /*10850*/  @!P2 IMAD.MOV.U32 R31, RZ, RZ, R25.reuse ;  /* 0x000000ffff1fa224 */ /* 0x100fe200078e0019 */
[----:B------:R-:W-:Y:S01]  /*10860*/  @!P5 LDGSTS.E.BYPASS.LTC128B.128 [R243+0x7000], desc[UR4][R40.64] ;  /* 0x0700000028f3dfae */ /* 0x000fe2000b981a04 */
        /* <DEDUP_REMOVED lines=12> */
[----:B------:R-:W-:Y:S02]  /*10930*/  @!P3 IMAD.IADD R35, R11, 0x1, R35 ;  /* 0x000000010b23b824 */ /* 0x000fe400078e0223 */
[----:B------:R-:W-:Y:S01]  /*10940*/  @!P2 IMAD.IADD R31, R9, 0x1, R31 ;  /* 0x00000001091fa824 */ /* 0x000fe200078e021f */
[----:B------:R-:W-:Y:S01]  /*10950*/  @!P4 LDGSTS.E.BYPASS.LTC128B.128 [R243+0x7800], desc[UR4][R38.64] ;  /* 0x0780000026f3cfae */ /* 0x000fe2000b981a04 */
[----:B------:R-:W-:Y:S02]  /*10960*/  @!P1 IMAD.IADD R29, R7, 0x1, R29 ;  /* 0x00000001071d9824 */ /* 0x000fe400078e021d */
[----:B------:R-:W-:Y:S01]  /*10970*/  @!P0 IMAD.IADD R25, R5, 0x1, R25 ;  /* 0x0000000105198824 */ /* 0x000fe200078e0219 */
[----:B------:R-:W-:Y:S01]  /*10980*/  @!P3 LDGSTS.E.BYPASS.LTC128B.128 [R243+0x8000], desc[UR4][R34.64] ;  /* 0x0800000022f3bfae */ /* 0x000fe2000b981a04 */
[----:B------:R-:W-:-:S03]  /*10990*/  ISETP.GE.AND P3, PT, R26, R3, PT ;  /* 0x000000031a00720c */ /* 0x000fc60003f66270 */
[----:B------:R-:W-:Y:S01]  /*109a0*/  @!P2 LDGSTS.E.BYPASS.LTC128B.128 [R243+0x8800], desc[UR4][R30.64] ;  /* 0x088000001ef3afae */ /* 0x000fe2000b981a04 */
[----:B------:R-:W-:-:S03]  /*109b0*/  ISETP.GE.AND P2, PT, R32, R3, PT ;  /* 0x000000032000720c */ /* 0x000fc60003f46270 */
[----:B------:R-:W-:Y:S01]  /*109c0*/  @!P1 LDGSTS.E.BYPASS.LTC128B.128 [R243+0x9000], desc[UR4][R28.64] ;  /* 0x090000001cf39fae */ /* 0x000fe2000b981a04 */
[----:B------:R-:W-:-:S03]  /*109d0*/  ISETP.GE.AND P1, PT, R36, R3, PT ;  /* 0x000000032400720c */ /* 0x000fc60003f26270 */
[----:B------:R1:W-:Y:S01]  /*109e0*/  @!P0 LDGSTS.E.BYPASS.LTC128B.128 [R243+0x9800], desc[UR4][R24.64] ;  /* 0x0980000018f38fae */ /* 0x0003e2000b981a04 */
[----:B---3--:R-:W-:-:S03]  /*109f0*/  LEA R42, P0, R70, R230, 0x1 ;  /* 0x000000e6462a7211 */ /* 0x008fc600078008ff */
[----:B------:R-:W0:Y:S01]  /*10a00*/  LDGDEPBAR ;  /* 0x00000000000079af */ /* 0x000e220000000000 */
[----:B------:R-:W-:Y:S02]  /*10a10*/  LEA.HI.X R43, R70, R231, R73, 0x1, P0 ;  /* 0x000000e7462b7211 */ /* 0x000fe400000f0c49 */
[-C--:B------:R-:W-:Y:S01]  /*10a20*/  ISETP.GE.AND P0, PT, R22, R3.reuse, PT ;  /* 0x000000031600720c */ /* 0x080fe20003f06270 */
[----:B------:R-:W2:Y:S04]  /*10a30*/  LD.E R194, desc[UR4][R164.64+0x184] ;  /* 0x00018404a4c27980 */ /* 0x000ea8000c101900 */
[----:B------:R-:W3:Y:S01]  /*10a40*/  LD.E R193, desc[UR4][R164.64+0x188] ;  /* 0x00018804a4c17980 */ /* 0x000ee2000c101900 */
[----:B------:R-:W-:-:S07]  /*10a50*/  ISETP.GE.AND P5, PT, R8, R3, PT ;  /* 0x000000030800720c */ /* 0x000fce0003fa6270 */
[----:B------:R-:W-:Y:S02]  /*10a60*/  @!P0 IMAD.MOV.U32 R22, RZ, RZ, R42 ;  /* 0x000000ffff168224 */ /* 0x000fe400078e002a */
[----:B------:R-:W-:Y:S02]  /*10a70*/  @!P0 IMAD.MOV.U32 R23, RZ, RZ, R43 ;  /* 0x000000ffff178224 */ /* 0x000fe400078e002b */
[----:B------:R-:W-:Y:S02]  /*10a80*/  @!P0 IMAD R5, R59, 0x60, RZ ;  /* 0x000000603b058824 */ /* 0x000fe400078e02ff */
[C---:B------:R-:W-:Y:S01]  /*10a90*/  @!P0 IMAD.WIDE.U32 R22, R58.reuse, 0x60, R22 ;  /* 0x000000603a168825 */ /* 0x040fe200078e0016 */
[----:B-1----:R-:W-:Y:S01]  /*10aa0*/  @!P1 LEA R24, P4, R58, R42, 0x6 ;  /* 0x0000002a3a189211 */ /* 0x002fe200078830ff */
[----:B------:R-:W-:-:S04]  /*10ab0*/  DEPBAR.LE SB0, 0x0 ;  /* 0x000080000000791a */ /* 0x000fc80000000000 */
[----:B------:R-:W-:Y:S01]  /*10ac0*/  BAR.SYNC.DEFER_BLOCKING 0x0 ;  /* 0x0000000000007b1d */ /* 0x000fe20000010000 */
[----:B------:R-:W-:Y:S01]  /*10ad0*/  @!P1 LEA.HI.X R25, R58, R43, R59, 0x6, P4 ;  /* 0x0000002b3a199211 */ /* 0x000fe200020f343b */
[----:B------:R-:W-:Y:S01]  /*10ae0*/  @!P0 IMAD.IADD R23, R5, 0x1, R23 ;  /* 0x0000000105178824 */ /* 0x000fe200078e0217 */
[----:B------:R-:W-:-:S03]  /*10af0*/  ISETP.GE.AND P4, PT, R6, R3, PT ;  /* 0x000000030600720c */ /* 0x000fc60003f86270 */
[----:B------:R-:W-:Y:S01]  /*10b00*/  @!PT LDS RZ, [RZ] ;  /* 0x00000000fffff984 */ /* 0x000fe20000000800 */
[----:B------:R-:W-:Y:S01]  /*10b10*/  @!PT LDS RZ, [RZ] ;  /* 0x00000000fffff984 */ /* 0x000fe20000000800 */
[----:B------:R-:W-:Y:S01]  /*10b20*/  @!PT LDS RZ, [RZ] ;  /* 0x00000000fffff984 */ /* 0x000fe20000000800 */
[----:B------:R-:W-:Y:S04]  /*10b30*/  @!P6 LDGSTS.E.BYPASS.LTC128B.128 [R243+0xa000], desc[UR4][R230.64] ;  /* 0x0a000000e6f3efae */ /* 0x000fe8000b981a04 */
        /* <DEDUP_REMOVED lines=9> */
[----:B------:R-:W-:Y:S01]  /*10bd0*/  @!P2 LEA.HI.X R27, R58, R43, R59, 0x5, P3 ;  /* 0x0000002b3a1ba211 */ /* 0x000fe200018f2c3b */
[----:B------:R-:W-:Y:S01]  /*10be0*/  @!P6 IMAD.MOV.U32 R8, RZ, RZ, R42 ;  /* 0x000000ffff08e224 */ /* 0x000fe200078e002a */
[-C--:B------:R-:W-:Y:S01]  /*10bf0*/  ISETP.GE.AND P3, PT, R20, R3.reuse, PT ;  /* 0x000000031400720c */ /* 0x080fe20003f66270 */
[----:B------:R-:W-:Y:S02]  /*10c00*/  @!P6 IMAD.MOV.U32 R9, RZ, RZ, R43 ;  /* 0x000000ffff09e224 */ /* 0x000fe400078e002b */
[----:B------:R-:W-:Y:S01]  /*10c10*/  @!PT LDS RZ, [RZ] ;  /* 0x00000000fffff984 */ /* 0x000fe20000000800 */
[----:B------:R-:W-:Y:S01]  /*10c20*/  @!PT LDS RZ, [RZ] ;  /* 0x00000000fffff984 */ /* 0x000fe20000000800 */
[----:B------:R-:W-:Y:S01]  /*10c30*/  @!PT LDS RZ, [RZ] ;  /* 0x00000000fffff984 */ /* 0x000fe20000000800 */
[----:B------:R-:W-:Y:S01]  /*10c40*/  @!P2 LDGSTS.E.BYPASS.LTC128B.128 [R243+0xb000], desc[UR4][R26.64] ;  /* 0x0b0000001af3afae */ /* 0x000fe2000b981a04 */
[----:B------:R-:W-:Y:S01]  /*10c50*/  @!P6 IMAD R5, R59, 0xa0, RZ ;  /* 0x000000a03b05e824 */ /* 0x000fe200078e02ff */
[----:B------:R-:W-:Y:S01]  /*10c60*/  ISETP.GE.AND P2, PT, R2, R3, PT ;  /* 0x000000030200720c */ /* 0x000fe20003f46270 */
[C---:B------:R-:W-:Y:S01]  /*10c70*/  @!P6 IMAD.WIDE.U32 R8, R58.reuse, 0xa0, R8 ;  /* 0x000000a03a08e825 */ /* 0x040fe200078e0008 */
[----:B------:R-:W-:Y:S03]  /*10c80*/  @P1 STS.128 [R243+0xb800], RZ ;  /* 0x00b800fff3001388 */ /* 0x000fe60000000c00 */
[----:B------:R-:W-:Y:S01]  /*10c90*/  @!P6 IMAD.IADD R9, R5, 0x1, R9 ;  /* 0x000000010509e824 */ /* 0x000fe200078e0209 */
[----:B------:R-:W-:Y:S01]  /*10ca0*/  @!PT LDS RZ, [RZ] ;  /* 0x00000000fffff984 */ /* 0x000fe20000000800 */
[----:B------:R-:W-:Y:S01]  /*10cb0*/  @!PT LDS RZ, [RZ] ;  /* 0x00000000fffff984 */ /* 0x000fe20000000800 */
[----:B------:R-:W-:Y:S01]  /*10cc0*/  @!PT LDS RZ, [RZ] ;  /* 0x00000000fffff984 */ /* 0x000fe20000000800 */
[----:B------:R-:W-:Y:S02]  /*10cd0*/  @!P1 LDGSTS.E.BYPASS.LTC128B.128 [R243+0xb800], desc[UR4][R24.64] ;  /* 0x0b80000018f39fae */ /* 0x000fe4000b981a04 */
[----:B------:R-:W-:-:S02]  /*10ce0*/  @!P3 LEA R18, P1, R58, R42, 0x7 ;  /* 0x0000002a3a12b211 */ /* 0x000fc400078238ff */
[----:B------:R-:W-:Y:S02]  /*10cf0*/  @P0 STS.128 [R243+0xc000], RZ ;  /* 0x00c000fff3000388 */ /* 0x000fe40000000c00 */
[----:B------:R-:W-:Y:S02]  /*10d00*/  @!P3 LEA.HI.X R19, R58, R43, R59, 0x7, P1 ;  /* 0x0000002b3a13b211 */ /* 0x000fe400008f3c3b */
[-C--:B------:R-:W-:Y:S01]  /*10d10*/  ISETP.GE.AND P1, PT, R16, R3.reuse, PT ;  /* 0x000000031000720c */ /* 0x080fe20003f26270 */
[----:B------:R-:W-:Y:S01]  /*10d20*/  @!PT LDS RZ, [RZ] ;  /* 0x00000000fffff984 */ /* 0x000fe20000000800 */
[----:B------:R-:W-:Y:S01]  /*10d30*/  @!PT LDS RZ, [RZ] ;  /* 0x00000000fffff984 */ /* 0x000fe20000000800 */
[----:B------:R-:W-:Y:S01]  /*10d40*/  @!PT LDS RZ, [RZ] ;  /* 0x00000000fffff984 */ /* 0x000fe20000000800 */
[----:B------:R-:W-:Y:S01]  /*10d50*/  @!P0 LDGSTS.E.BYPASS.LTC128B.128 [R243+0xc000], desc[UR4][R22.64] ;  /* 0x0c00000016f38fae */ /* 0x000fe2000b981a04 */
[----:B------:R-:W-:-:S03]  /*10d60*/  ISETP.GE.AND P0, PT, R14, R3, PT ;  /* 0x000000030e00720c */ /* 0x000fc60003f06270 */
[----:B------:R-:W-:Y:S04]  /*10d70*/  @P3 STS.128 [R243+0xc800], RZ ;  /* 0x00c800fff3003388 */ /* 0x000fe80000000c00 */
[----:B------:R-:W-:Y:S01]  /*10d80*/  @!PT LDS RZ, [RZ] ;  /* 0x00000000fffff984 */ /* 0x000fe20000000800 */
[----:B------:R-:W-:Y:S01]  /*10d90*/  @!PT LDS RZ, [RZ] ;  /* 0x00000000fffff984 */ /* 0x000fe20000000800 */
[----:B------:R-:W-:Y:S01]  /*10da0*/  @!PT LDS RZ, [RZ] ;  /* 0x00000000fffff984 */ /* 0x000fe20000000800 */
[----:B------:R-:W-:Y:S01]  /*10db0*/  @!P3 LDGSTS.E.BYPASS.LTC128B.128 [R243+0xc800], desc[UR4][R18.64] ;  /* 0x0c80000012f3bfae */ /* 0x000fe2000b981a04 */
[----:B------:R-:W-:-:S03]  /*10dc0*/  ISETP.GE.AND P3, PT, R4, R3, PT ;  /* 0x000000030400720c */ /* 0x000fc60003f66270 */
        /* <DEDUP_REMOVED lines=8> */
[----:B------:R-:W-:Y:S01]  /*10e50*/  @!P0 IMAD.MOV.U32 R15, RZ, RZ, R43 ;  /* 0x000000ffff0f8224 */ /* 0x000fe200078e002b */
[----:B------:R-:W-:Y:S01]  /*10e60*/  ISETP.GE.AND P6, PT, R10, R3, PT ;  /* 0x000000030a00720c */ /* 0x000fe20003fc6270 */
[----:B------:R-:W-:Y:S01]  /*10e70*/  @!P1 IMAD R4, R59, 0xc0, RZ ;  /* 0x000000c03b049824 */ /* 0x000fe200078e02ff */
[----:B------:R-:W-:Y:S01]  /*10e80*/  @P1 STS.128 [R243+0xd800], RZ ;  /* 0x00d800fff3001388 */ /* 0x000fe20000000c00 */
[----:B------:R-:W-:-:S04]  /*10e90*/  @!P1 IMAD.WIDE.U32 R6, R58, 0xc0, R6 ;  /* 0x000000c03a069825 */ /* 0x000fc800078e0006 */
[----:B------:R-:W-:Y:S02]  /*10ea0*/  @!P0 IMAD R5, R59, 0xe0, RZ ;  /* 0x000000e03b058824 */ /* 0x000fe400078e02ff */
[----:B------:R-:W-:-:S04]  /*10eb0*/  @!P0 IMAD.WIDE.U32 R14, R58, 0xe0, R14 ;  /* 0x000000e03a0e8825 */ /* 0x000fc800078e000e */
[----:B------:R-:W-:Y:S02]  /*10ec0*/  @!P1 IMAD.IADD R17, R4, 0x1, R7 ;  /* 0x0000000104119824 */ /* 0x000fe400078e0207 */
[----:B------:R-:W-:Y:S02]  /*10ed0*/  @!P1 IMAD.MOV.U32 R16, RZ, RZ, R6 ;  /* 0x000000ffff109224 */ /* 0x000fe400078e0006 */
[----:B------:R-:W-:Y:S02]  /*10ee0*/  @!P0 IMAD.IADD R15, R5, 0x1, R15 ;  /* 0x00000001050f8824 */ /* 0x000fe400078e020f */
        /* <DEDUP_REMOVED lines=8> */
[----:B-1----:R-:W-:-:S02]  /*10f70*/  @!P5 IMAD R8, R59, 0x120, RZ ;  /* 0x000001203b08d824 */ /* 0x002fc400078e02ff */
[C---:B------:R-:W-:Y:S01]  /*10f80*/  @!P5 IMAD.WIDE.U32 R4, R58.reuse, 0x120, R4 ;  /* 0x000001203a04d825 */ /* 0x040fe200078e0004 */
[----:B------:R-:W-:Y:S01]  /*10f90*/  @!PT LDS RZ, [RZ] ;  /* 0x00000000fffff984 */ /* 0x000fe20000000800 */
[----:B------:R-:W-:Y:S01]  /*10fa0*/  @!PT LDS RZ, [RZ] ;  /* 0x00000000fffff984 */ /* 0x000fe20000000800 */
[----:B------:R-:W-:Y:S01]  /*10fb0*/  @!PT LDS RZ, [RZ] ;  /* 0x00000000fffff984 */ /* 0x000fe20000000800 */
[----:B------:R1:W-:Y:S01]  /*10fc0*/  @!P0 LDGSTS.E.BYPASS.LTC128B.128 [R243+0xe000], desc[UR4][R14.64] ;  /* 0x0e0000000ef38fae */ /* 0x0003e2000b981a04 */
[C---:B------:R-:W-:Y:S02]  /*10fd0*/  @!P6 LEA R6, P0, R58.reuse, R42, 0x8 ;  /* 0x0000002a3a06e211 */ /* 0x040fe400078040ff */
[----:B------:R-:W-:Y:S01]  /*10fe0*/  @!P4 IMAD.MOV.U32 R18, RZ, RZ, R42 ;  /* 0x000000ffff12c224 */ /* 0x000fe200078e002a */
[----:B------:R-:W-:Y:S01]  /*10ff0*/  @P6 STS.128 [R243+0xe800], RZ ;  /* 0x00e800fff3006388 */ /* 0x000fe20000000c00 */
[----:B------:R-:W-:Y:S01]  /*11000*/  @!P6 LEA.HI.X R7, R58, R43, R59, 0x8, P0 ;  /* 0x0000002b3a07e211 */ /* 0x000fe200000f443b */
[----:B------:R-:W-:Y:S01]  /*11010*/  @!P4 IMAD.MOV.U32 R19, RZ, RZ, R43 ;  /* 0x000000ffff13c224 */ /* 0x000fe200078e002b */
[----:B------:R-:W-:Y:S01]  /*11020*/  ISETP.GE.AND P0, PT, R174, R3, PT ;  /* 0x00000003ae00720c */ /* 0x000fe20003f06270 */
[----:B------:R-:W-:Y:S02]  /*11030*/  @!P5 IMAD.IADD R9, R8, 0x1, R5 ;  /* 0x000000010809d824 */ /* 0x000fe400078e0205 */
[----:B------:R-:W-:Y:S01]  /*11040*/  @!P4 IMAD R5, R59, 0x140, RZ ;  /* 0x000001403b05c824 */ /* 0x000fe200078e02ff */
[----:B------:R-:W-:Y:S01]  /*11050*/  @!PT LDS RZ, [RZ] ;  /* 0x00000000fffff984 */ /* 0x000fe20000000800 */
[----:B------:R-:W-:Y:S01]  /*11060*/  @!PT LDS RZ, [RZ] ;  /* 0x00000000fffff984 */ /* 0x000fe20000000800 */
[----:B------:R-:W-:Y:S01]  /*11070*/  @!PT LDS RZ, [RZ] ;  /* 0x00000000fffff984 */ /* 0x000fe20000000800 */
[----:B------:R1:W-:Y:S01]  /*11080*/  @!P6 LDGSTS.E.BYPASS.LTC128B.128 [R243+0xe800], desc[UR4][R6.64] ;  /* 0x0e80000006f3efae */ /* 0x0003e2000b981a04 */
[----:B------:R-:W-:-:S03]  /*11090*/  @!P4 IMAD.WIDE.U32 R18, R58, 0x140, R18 ;  /* 0x000001403a12c825 */ /* 0x000fc600078e0012 */
[----:B------:R-:W-:Y:S01]  /*110a0*/  @P5 STS.128 [R243+0xf000], RZ ;  /* 0x00f000fff3005388 */ /* 0x000fe20000000c00 */
[----:B------:R-:W-:Y:S02]  /*110b0*/  @!P5 IMAD.MOV.U32 R8, RZ, RZ, R4 ;  /* 0x000000ffff08d224 */ /* 0x000fe400078e0004 */
[--C-:B------:R-:W-:Y:S02]  /*110c0*/  @!P1 IMAD.MOV.U32 R10, RZ, RZ, R42.reuse ;  /* 0x000000ffff0a9224 */ /* 0x100fe400078e002a */
[----:B----4-:R-:W-:Y:S01]  /*110d0*/  @!P3 IMAD.MOV.U32 R16, RZ, RZ, R42 ;  /* 0x000000ffff10b224 */ /* 0x010fe200078e002a */
[----:B------:R-:W-:Y:S01]  /*110e0*/  @!PT LDS RZ, [RZ] ;  /* 0x00000000fffff984 */ /* 0x000fe20000000800 */
[----:B------:R-:W-:Y:S01]  /*110f0*/  @!PT LDS RZ, [RZ] ;  /* 0x00000000fffff984 */ /* 0x000fe20000000800 */
[----:B------:R-:W-:Y:S01]  /*11100*/  @!PT LDS RZ, [RZ] ;  /* 0x00000000fffff984 */ /* 0x000fe20000000800 */
[----:B------:R-:W-:Y:S01]  /*11110*/  @!P5 LDGSTS.E.BYPASS.LTC128B.128 [R243+0xf000], desc[UR4][R8.64] ;  /* 0x0f00000008f3dfae */ /* 0x000fe2000b981a04 */
[--C-:B------:R-:W-:Y:S02]  /*11120*/  @!P3 IMAD.MOV.U32 R17, RZ, RZ, R43.reuse ;  /* 0x000000ffff11b224 */ /* 0x100fe400078e002b */
[----:B------:R-:W-:Y:S01]  /*11130*/  @!P1 IMAD.MOV.U32 R11, RZ, RZ, R43 ;  /* 0x000000ffff0b9224 */ /* 0x000fe200078e002b */
[----:B------:R-:W-:Y:S01]  /*11140*/  @P4 STS.128 [R243+0xf800], RZ ;  /* 0x00f800fff3004388 */ /* 0x000fe20000000c00 */
[----:B------:R-:W-:-:S02]  /*11150*/  @!P3 IMAD R4, R59, 0x160, RZ ;  /* 0x000001603b04b824 */ /* 0x000fc400078e02ff */
[----:B-1----:R-:W-:Y:S02]  /*11160*/  @!P2 IMAD.MOV.U32 R14, RZ, RZ, R42 ;  /* 0x000000ffff0ea224 */ /* 0x002fe400078e002a */
[----:B------:R-:W-:Y:S02]  /*11170*/  @!P2 IMAD.MOV.U32 R15, RZ, RZ, R43 ;  /* 0x000000ffff0fa224 */ /* 0x000fe400078e002b */
[----:B------:R-:W-:-:S04]  /*11180*/  @!P3 IMAD.WIDE.U32 R16, R58, 0x160, R16 ;  /* 0x000001603a10b825 */ /* 0x000fc800078e0010 */
[----:B------:R-:W-:Y:S02]  /*11190*/  @!P2 IMAD R3, R59, 0x180, RZ ;  /* 0x000001803b03a824 */ /* 0x000fe400078e02ff */
[----:B------:R-:W-:-:S04]  /*111a0*/  @!P2 IMAD.WIDE.U32 R14, R58, 0x180, R14 ;  /* 0x000001803a0ea825 */ /* 0x000fc800078e000e */
[----:B------:R-:W-:Y:S02]  /*111b0*/  @!P4 IMAD.IADD R19, R5, 0x1, R19 ;  /* 0x000000010513c824 */ /* 0x000fe400078e0213 */
        /* <DEDUP_REMOVED lines=9> */
[----:B------:R-:W-:Y:S01]  /*11250*/  @!P0 IMAD.WIDE.U32 R42, R58, 0x1c0, R42 ;  /* 0x000001c03a2a8825 */ /* 0x000fe200078e002a */
[----:B------:R-:W-:Y:S01]  /*11260*/  @!PT LDS RZ, [RZ] ;  /* 0x00000000fffff984 */ /* 0x000fe20000000800 */
[----:B------:R-:W-:Y:S01]  /*11270*/  @!PT LDS RZ, [RZ] ;  /* 0x00000000fffff984 */ /* 0x000fe20000000800 */
[----:B------:R-:W-:Y:S01]  /*11280*/  @!PT LDS RZ, [RZ] ;  /* 0x00000000fffff984 */ /* 0x000fe20000000800 */
[----:B------:R1:W-:Y:S03]  /*11290*/  @!P3 LDGSTS.E.BYPASS.LTC128B.128 [R243+0x10000], desc[UR4][R16.64] ;  /* 0x1000000010f3bfae */ /* 0x0003e6000b981a04 */
[----:B------:R-:W-:Y:S01]  /*112a0*/  @!P2 IMAD.IADD R15, R3, 0x1, R15 ;  /* 0x00000001030fa824 */ /* 0x000fe200078e020f */
[----:B------:R-:W-:Y:S01]  /*112b0*/  @P2 STS.128 [R243+0x10800], RZ ;  /* 0x010800fff3002388 */ /* 0x000fe20000000c00 */
[----:B------:R-:W-:Y:S02]  /*112c0*/  @!P1 IMAD.IADD R11, R2, 0x1, R11 ;  /* 0x00000001020b9824 */ /* 0x000fe400078e020b */
[----:B------:R-:W-:Y:S01]  /*112d0*/  @!P0 IMAD.IADD R43, R0, 0x1, R43 ;  /* 0x00000001002b8824 */ /* 0x000fe200078e022b */
        /* <DEDUP_REMOVED lines=14> */
[----:B------:R-:W4:Y:S01]  /*113c0*/  LD.E R2, desc[UR4][R164.64+0x18c] ;  /* 0x00018c04a4027980 */ /* 0x000f22000c101900 */
[--C-:B------:R-:W-:Y:S01]  /*113d0*/  SHF.R.U32.HI R220, RZ, 0x1, R167.reuse ;  /* 0x00000001ffdc7819 */ /* 0x100fe200000116a7 */
        /* <DEDUP_REMOVED lines=8> */
[----:B------:R-:W0:Y:S01]  /*11460*/  LDGDEPBAR ;  /* 0x00000000000079af */ /* 0x000e220000000000 */
[----:B------:R-:W-:Y:S01]  /*11470*/  LOP3.LUT R5, R0, 0x8, R167, 0xf8, !PT ;  /* 0x0000000800057812 */ /* 0x000fe200078ef8a7 */
[----:B------:R-:W-:Y:S01]  /*11480*/  BSSY.RECONVERGENT B1, `(.L_x_6634) ;  /* 0x00004ee000017945 */ /* 0x000fe20003800200 */
[----:B------:R-:W-:-:S02]  /*11490*/  LOP3.LUT R221, R221, 0x7c00, RZ, 0xc0, !PT ;  /* 0x00007c00dddd7812 */ /* 0x000fc400078ec0ff */
[-C--:B------:R-:W-:Y:S02]  /*114a0*/  LOP3.LUT R3, R3, R12.reuse, RZ, 0x3c, !PT ;  /* 0x0000000c03037212 */ /* 0x080fe400078e3cff */
[----:B------:R-:W-:Y:S02]  /*114b0*/  LOP3.LUT R12, R5, R12, RZ, 0x3c, !PT ;  /* 0x0000000c050c7212 */ /* 0x000fe400078e3cff */
[----:B------:R-:W-:Y:S02]  /*114c0*/  LOP3.LUT R0, R221, 0x200, R52, 0xf8, !PT ;  /* 0x00000200dd007812 */ /* 0x000fe400078ef834 */
[----:B------:R-:W-:Y:S02]  /*114d0*/  LOP3.LUT R5, R52, 0x400, RZ, 0xc0, !PT ;  /* 0x0000040034057812 */ /* 0x000fe400078ec0ff */
[----:B------:R-:W-:Y:S02]  /*114e0*/  LOP3.LUT R7, R0, R3, RZ, 0xfc, !PT ;  /* 0x0000000300077212 */ /* 0x000fe400078efcff */
[----:B------:R-:W-:Y:S01]  /*114f0*/  SEL R53, R53, 0xffffffe0, !P1 ;  /* 0xffffffe035357807 */ /* 0x000fe20004800000 */
[----:B------:R-:W-:Y:S01]  /*11500*/  IMAD R5, R12, 0x2, R5 ;  /* 0x000000020c057824 */ /* 0x000fe200078e0205 */
[----:B------:R-:W-:Y:S01]  /*11510*/  SEL R191, R191, 0xffffffc0, !P2 ;  /* 0xffffffc0bfbf7807 */ /* 0x000fe20005000000 */
[----:B------:R-:W-:Y:S01]  /*11520*/  IMAD R192, R7, 0x2, R68 ;  /* 0x0000000207c07824 */ /* 0x000fe200078e0244 */
[----:B------:R-:W-:Y:S01]  /*11530*/  P2R R0, PR, RZ, 0x4 ;  /* 0x00000004ff007803 */ /* 0x000fe20000000000 */
[----:B------:R-:W-:-:S02]  /*11540*/  IMAD.IADD R190, R68, 0x1, R5 ;  /* 0x0000000144be7824 */ /* 0x000fc400078e0205 */
[--C-:B------:R-:W-:Y:S01]  /*11550*/  IMAD.IADD R189, R192, 0x1, R53.reuse ;  /* 0x00000001c0bd7824 */ /* 0x100fe200078e0235 */
[----:B------:R-:W-:Y:S01]  /*11560*/  LDSM.16.M88.4 R96, [R192] ;  /* 0x00000000c060783b */ /* 0x000fe20000000200 */
[----:B------:R-:W-:Y:S02]  /*11570*/  IMAD.IADD R57, R190, 0x1, R53 ;  /* 0x00000001be397824 */ /* 0x000fe400078e0235 */
[--C-:B------:R-:W-:Y:S01]  /*11580*/  IMAD.IADD R188, R192, 0x1, R191.reuse ;  /* 0x00000001c0bc7824 */ /* 0x100fe200078e02bf */
[----:B------:R-:W1:Y:S01]  /*11590*/  LDSM.16.M88.4 R36, [R190+0x2000] ;  /* 0x00200000be24783b */ /* 0x000e620000000200 */
[----:B------:R-:W-:Y:S02]  /*115a0*/  IMAD.IADD R70, R190, 0x1, R191 ;  /* 0x00000001be467824 */ /* 0x000fe400078e02bf */
[C---:B------:R-:W-:Y:S01]  /*115b0*/  IMAD.IADD R166, R53.reuse, 0x1, R188 ;  /* 0x0000000135a67824 */ /* 0x040fe200078e02bc */
[----:B------:R-:W-:Y:S01]  /*115c0*/  LDSM.16.M88.4 R76, [R189] ;  /* 0x00000000bd4c783b */ /* 0x000fe20000000200 */
[----:B------:R-:W-:-:S03]  /*115d0*/  IMAD.IADD R56, R53, 0x1, R70 ;  /* 0x0000000135387824 */ /* 0x000fc600078e0246 */
[----:B------:R-:W-:Y:S04]  /*115e0*/  LDSM.16.M88.4 R4, [R57+0x2000] ;  /* 0x002000003904783b */ /* 0x000fe80000000200 */
[----:B------:R-:W3:Y:S04]  /*115f0*/  LDSM.16.M88.4 R160, [R190+0x2800] ;  /* 0x00280000bea0783b */ /* 0x000ee80000000200 */
[----:B------:R-:W4:Y:S04]  /*11600*/  LDSM.16.M88.4 R152, [R190+0x3000] ;  /* 0x00300000be98783b */ /* 0x000f280000000200 */
        /* <DEDUP_REMOVED lines=8> */
[----:B--2---:R-:W-:Y:S01]  /*11690*/  IADD3 R247, PT, PT, R71, -R236, -R194 ;  /* 0x800000ec47f77210 */ /* 0x004fe20007ffe8c2 */
[----:B------:R-:W-:Y:S02]  /*116a0*/  HMMA.16816.F32.BF16 R36, R96, R38, RZ ;  /* 0x000000266024723c */ /* 0x000fe400000418ff */
[----:B------:R-:W2:Y:S01]  /*116b0*/  LDSM.16.M88.4 R60, [R190+0x7000] ;  /* 0x00700000be3c783b */ /* 0x000ea20000000200 */
[----:B---3--:R-:W-:-:S03]  /*116c0*/  IADD3 R193, PT, PT, R193, R71, -R236 ;  /* 0x00000047c1c17210 */ /* 0x008fc60007ffe8ec */
[----:B------:R-:W3:Y:S02]  /*116d0*/  LDSM.16.M88.4 R44, [R190+0x7800] ;  /* 0x00780000be2c783b */ /* 0x000ee40000000200 */
[----:B------:R-:W-:Y:S02]  /*116e0*/  HMMA.16816.F32.BF16 R88, R96, R160, RZ ;  /* 0x000000a06058723c */ /* 0x000fe400000418ff */
[----:B------:R-:W3:Y:S04]  /*116f0*/  LDSM.16.M88.4 R32, [R190+0x8000] ;  /* 0x00800000be20783b */ /* 0x000ee80000000200 */
[----:B------:R-:W3:Y:S02]  /*11700*/  LDSM.16.M88.4 R24, [R190+0x8800] ;  /* 0x00880000be18783b */ /* 0x000ee40000000200 */
[C---:B------:R-:W-:Y:S02]  /*11710*/  HMMA.16816.F32.BF16 R64, R76.reuse, R4, R64 ;  /* 0x000000044c40723c */ /* 0x040fe40000041840 */
[----:B------:R-:W3:Y:S04]  /*11720*/  LDSM.16.M88.4 R16, [R190+0x9000] ;  /* 0x00900000be10783b */ /* 0x000ee80000000200 */
[----:B------:R-:W3:Y:S02]  /*11730*/  LDSM.16.M88.4 R92, [R190+0x9800] ;  /* 0x00980000be5c783b */ /* 0x000ee40000000200 */
[----:B------:R-:W-:Y:S02]  /*11740*/  HMMA.16816.F32.BF16 R36, R76, R6, R36 ;  /* 0x000000064c24723c */ /* 0x000fe40000041824 */
[----:B----4-:R-:W-:Y:S04]  /*11750*/  LDSM.16.M88.4 R8, [R188] ;  /* 0x00000000bc08783b */ /* 0x010fe80000000200 */
[----:B------:R-:W4:Y:S02]  /*11760*/  LDSM.16.M88.4 R184, [R70+0x2000] ;  /* 0x0020000046b8783b */ /* 0x000f240000000200 */
[C---:B------:R-:W-:Y:S02]  /*11770*/  HMMA.16816.F32.BF16 R156, R96.reuse, R152, RZ ;  /* 0x00000098609c723c */ /* 0x040fe400000418ff */
[----:B------:R-:W-:Y:S04]  /*11780*/  LDSM.16.M88.4 R4, [R166] ;  /* 0x00000000a604783b */ /* 0x000fe80000000200 */
[----:B------:R-:W4:Y:S02]  /*11790*/  LDSM.16.M88.4 R84, [R56+0x2000] ;  /* 0x002000003854783b */ /* 0x000f240000000200 */
[C---:B------:R-:W-:Y:S02]  /*117a0*/  HMMA.16816.F32.BF16 R148, R96.reuse, R144, RZ ;  /* 0x000000906094723c */ /* 0x040fe400000418ff */
[----:B------:R-:W4:Y:S04]  /*117b0*/  LDSM.16.M88.4 R180, [R57+0x2800] ;  /* 0x0028000039b4783b */ /* 0x000f280000000200 */
[----:B------:R-:W4:Y:S02]  /*117c0*/  LDSM.16.M88.4 R168, [R57+0x4000] ;  /* 0x0040000039a8783b */ /* 0x000f240000000200 */
[C---:B------:R-:W-:Y:S02]  /*117d0*/  HMMA.16816.F32.BF16 R140, R96.reuse, R136, RZ ;  /* 0x00000088608c723c */ /* 0x040fe400000418ff */
[----:B------:R-:W-:Y:S04]  /*117e0*/  LDSM.16.M88.4 R176, [R57+0x3000] ;  /* 0x0030000039b0783b */ /* 0x000fe80000000200 */
[----:B------:R-:W-:Y:S02]  /*117f0*/  LDSM.16.M88.4 R172, [R57+0x3800] ;  /* 0x0038000039ac783b */ /* 0x000fe40000000200 */
[C---:B------:R-:W-:Y:S08]  /*11800*/  HMMA.16816.F32.BF16 R132, R96.reuse, R128, RZ ;  /* 0x000000806084723c */ /* 0x040ff000000418ff */
[C---:B------:R-:W-:Y:S08]  /*11810*/  HMMA.16816.F32.BF16 R124, R96.reuse, R120, RZ ;  /* 0x00000078607c723c */ /* 0x040ff000000418ff */
[C---:B------:R-:W-:Y:S08]  /*11820*/  HMMA.16816.F32.BF16 R116, R96.reuse, R112, RZ ;  /* 0x000000706074723c */ /* 0x040ff000000418ff */
[C---:B-1----:R-:W-:Y:S08]  /*11830*/  HMMA.16816.F32.BF16 R108, R96.reuse, R104, RZ ;  /* 0x00000068606c723c */ /* 0x042ff000000418ff */
[C---:B------:R-:W-:Y:S08]  /*11840*/  HMMA.16816.F32.BF16 R100, R96.reuse, R80, RZ ;  /* 0x000000506064723c */ /* 0x040ff000000418ff */
[C---:B--2---:R-:W-:Y:S08]  /*11850*/  HMMA.16816.F32.BF16 R72, R96.reuse, R60, RZ ;  /* 0x0000003c6048723c */ /* 0x044ff000000418ff */
        /* <DEDUP_REMOVED lines=18> */
[----:B------:R-:W-:Y:S08]  /*11980*/  HMMA.16816.F32.BF16 R12, R96, R92, RZ ;  /* 0x0000005c600c723c */ /* 0x000ff000000418ff */
[----:B----4-:R-:W-:Y:S08]  /*11990*/  HMMA.16816.F32.BF16 R64, R8, R184, R64 ;  /* 0x000000b80840723c */ /* 0x010ff00000041840 */
[----:B------:R-:W-:Y:S01]  /*119a0*/  HMMA.16816.F32.BF16 R96, R96, R94, RZ ;  /* 0x0000005e6060723c */ /* 0x000fe200000418ff */
[----:B------:R-:W1:Y:S07]  /*119b0*/  LDSM.16.M88.4 R92, [R70+0x2800] ;  /* 0x00280000465c783b */ /* 0x000e6e0000000200 */
[----:B------:R-:W-:Y:S08]  /*119c0*/  HMMA.16816.F32.BF16 R36, R8, R186, R36 ;  /* 0x000000ba0824723c */ /* 0x000ff00000041824 */
[----:B------:R-:W-:Y:S01]  /*119d0*/  HMMA.16816.F32.BF16 R184, R4, R84, R64 ;  /* 0x0000005404b8723c */ /* 0x000fe20000041840 */
[----:B------:R-:W2:Y:S07]  /*119e0*/  LDSM.16.M88.4 R64, [R56+0x2800] ;  /* 0x002800003840783b */ /* 0x000eae0000000200 */
[C---:B------:R-:W-:Y:S08]  /*119f0*/  HMMA.16816.F32.BF16 R88, R76.reuse, R180, R88 ;  /* 0x000000b44c58723c */ /* 0x040ff00000041858 */
[----:B------:R-:W-:Y:S03]  /*11a00*/  HMMA.16816.F32.BF16 R160, R76, R182, R160 ;  /* 0x000000b64ca0723c */ /* 0x000fe600000418a0 */
[-C--:B------:R-:W-:Y:S01]  /*11a10*/  FMUL.FTZ R186, R186, R2.reuse ;  /* 0x00000002baba7220 */ /* 0x080fe20000410000 */
[----:B------:R-:W-:-:S03]  /*11a20*/  FMUL.FTZ R184, R184, R2 ;  /* 0x00000002b8b87220 */ /* 0x000fc60000410000 */
[----:B------:R-:W3:Y:S01]  /*11a30*/  MUFU.TANH R250, R186 ;  /* 0x000000ba00fa7308 */ /* 0x000ee20000002400 */
[----:B------:R-:W-:Y:S08]  /*11a40*/  HMMA.16816.F32.BF16 R140, R76, R168, R140 ;  /* 0x000000a84c8c723c */ /* 0x000ff0000004188c */
[----:B-1----:R-:W-:Y:S08]  /*11a50*/  HMMA.16816.F32.BF16 R88, R8, R92, R88 ;  /* 0x0000005c0858723c */ /* 0x002ff00000041858 */
[----:B------:R-:W-:Y:S01]  /*11a60*/  HMMA.16816.F32.BF16 R136, R76, R170, R136 ;  /* 0x000000aa4c88723c */ /* 0x000fe20000041888 */
[----:B------:R-:W1:Y:S07]  /*11a70*/  LDSM.16.M88.4 R168, [R70+0x3000] ;  /* 0x0030000046a8783b */ /* 0x000e6e0000000200 */
[----:B------:R-:W-:Y:S01]  /*11a80*/  HMMA.16816.F32.BF16 R36, R4, R86, R36 ;  /* 0x000000560424723c */ /* 0x000fe20000041824 */
[----:B------:R-:W4:Y:S07]  /*11a90*/  LDSM.16.M88.4 R84, [R57+0x4800] ;  /* 0x004800003954783b */ /* 0x000f2e0000000200 */
[----:B------:R-:W-:Y:S01]  /*11aa0*/  HMMA.16816.F32.BF16 R160, R8, R94, R160 ;  /* 0x0000005e08a0723c */ /* 0x000fe200000418a0 */
[----:B------:R-:W3:Y:S07]  /*11ab0*/  LDSM.16.M88.4 R92, [R56+0x3000] ;  /* 0x00300000385c783b */ /* 0x000eee0000000200 */
[----:B--2---:R-:W-:Y:S03]  /*11ac0*/  HMMA.16816.F32.BF16 R88, R4, R64, R88 ;  /* 0x000000400458723c */ /* 0x004fe60000041858 */
[-C--:B------:R-:W-:Y:S01]  /*11ad0*/  FMUL.FTZ R36, R36, R2.reuse ;  /* 0x0000000224247220 */ /* 0x080fe20000410000 */
[-C--:B------:R-:W-:Y:S01]  /*11ae0*/  FMUL.FTZ R37, R37, R2.reuse ;  /* 0x0000000225257220 */ /* 0x080fe20000410000 */
[-C--:B------:R-:W-:Y:S01]  /*11af0*/  FMUL.FTZ R181, R38, R2.reuse ;  /* 0x0000000226b57220 */ /* 0x080fe20000410000 */
[----:B------:R-:W-:-:S02]  /*11b00*/  FMUL.FTZ R180, R39, R2 ;  /* 0x0000000227b47220 */ /* 0x000fc40000410000 */
[----:B------:R-:W-:Y:S01]  /*11b10*/  HMMA.16816.F32.BF16 R156, R76, R176, R156 ;  /* 0x000000b04c9c723c */ /* 0x000fe2000004189c */
[-C--:B------:R-:W-:Y:S01]  /*11b20*/  FMUL.FTZ R176, R185, R2.reuse ;  /* 0x00000002b9b07220 */ /* 0x080fe20000410000 */
[-C--:B------:R-:W-:Y:S01]  /*11b30*/  FMUL.FTZ R177, R187, R2.reuse ;  /* 0x00000002bbb17220 */ /* 0x080fe20000410000 */
[----:B------:R-:W-:Y:S05]  /*11b40*/  MUFU.TANH R181, R181 ;  /* 0x000000b500b57308 */ /* 0x000fea0000002400 */
[----:B------:R-:W-:Y:S01]  /*11b50*/  HMMA.16816.F32.BF16 R160, R4, R66, R160 ;  /* 0x0000004204a0723c */ /* 0x000fe200000418a0 */
[----:B------:R-:W2:Y:S02]  /*11b60*/  LDSM.16.M88.4 R64, [R70+0x3800] ;  /* 0x003800004640783b */ /* 0x000ea40000000200 */
[-C--:B------:R-:W-:Y:S01]  /*11b70*/  FMUL.FTZ R88, R88, R2.reuse ;  /* 0x0000000258587220 */ /* 0x080fe20000410000 */
[-C--:B------:R-:W-:Y:S01]  /*11b80*/  FMUL.FTZ R89, R89, R2.reuse ;  /* 0x0000000259597220 */ /* 0x080fe20000410000 */
[-C--:B------:R-:W-:Y:S01]  /*11b90*/  FMUL.FTZ R90, R90, R2.reuse ;  /* 0x000000025a5a7220 */ /* 0x080fe20000410000 */
[-C--:B------:R-:W-:Y:S01]  /*11ba0*/  FMUL.FTZ R91, R91, R2.reuse ;  /* 0x000000025b5b7220 */ /* 0x080fe20000410000 */
[----:B------:R-:W-:Y:S01]  /*11bb0*/  MUFU.TANH R182, R88 ;  /* 0x0000005800b67308 */ /* 0x000fe20000002400 */
[----:B------:R-:W-:Y:S07]  /*11bc0*/  HMMA.16816.F32.BF16 R152, R76, R178, R152 ;  /* 0x000000b24c98723c */ /* 0x000fee0000041898 */
        /* <DEDUP_REMOVED lines=9> */
[C---:B------:R-:W-:Y:S01]  /*11c60*/  HMMA.16816.F32.BF16 R144, R76.reuse, R174, R144 ;  /* 0x000000ae4c90723c */ /* 0x040fe20000041890 */
[----:B------:R-:W2:Y:S06]  /*11c70*/  LDSM.16.M88.4 R172, [R57+0x5000] ;  /* 0x0050000039ac783b */ /* 0x000eac0000000200 */
[----:B------:R-:W-:Y:S01]  /*11c80*/  MUFU.TANH R169, R90 ;  /* 0x0000005a00a97308 */ /* 0x000fe20000002400 */
[C---:B----4-:R-:W-:Y:S01]  /*11c90*/  HMMA.16816.F32.BF16 R132, R76.reuse, R84, R132 ;  /* 0x000000544c84723c */ /* 0x050fe20000041884 */
[----:B-1----:R-:W1:Y:S06]  /*11ca0*/  LDSM.16.M88.4 R36, [R57+0x5800] ;  /* 0x005800003924783b */ /* 0x002e6c0000000200 */
[----:B------:R4:W-:Y:S01]  /*11cb0*/  MUFU.TANH R168, R91 ;  /* 0x0000005b00a87308 */ /* 0x0009e20000002400 */
[----:B------:R-:W-:Y:S01]  /*11cc0*/  HMMA.16816.F32.BF16 R128, R76, R86, R128 ;  /* 0x000000564c80723c */ /* 0x000fe20000041880 */
[----:B------:R-:W1:Y:S06]  /*11cd0*/  LDSM.16.M88.4 R84, [R57+0x9800] ;  /* 0x009800003954783b */ /* 0x000e6c0000000200 */
[----:B------:R-:W1:Y:S01]  /*11ce0*/  MUFU.TANH R176, R176 ;  /* 0x000000b000b07308 */ /* 0x000e620000002400 */
[----:B------:R-:W-:Y:S07]  /*11cf0*/  HMMA.16816.F32.BF16 R152, R8, R170, R152 ;  /* 0x000000aa0898723c */ /* 0x000fee0000041898 */
[----:B------:R-:W-:Y:S01]  /*11d00*/  MUFU.TANH R171, R162 ;  /* 0x000000a200ab7308 */ /* 0x000fe20000002400 */
[----:B---3--:R-:W-:Y:S01]  /*11d10*/  HMMA.16816.F32.BF16 R156, R4, R92, R156 ;  /* 0x0000005c049c723c */ /* 0x008fe2000004189c */
[----:B----4-:R-:W3:Y:S06]  /*11d20*/  LDSM.16.M88.4 R88, [R56+0x3800] ;  /* 0x003800003858783b */ /* 0x010eec0000000200 */
[----:B------:R-:W-:Y:S01]  /*11d30*/  MUFU.TANH R170, R163 ;  /* 0x000000a300aa7308 */ /* 0x000fe20000002400 */
[----:B--2---:R-:W-:Y:S07]  /*11d40*/  HMMA.16816.F32.BF16 R148, R8, R64, R148 ;  /* 0x000000400894723c */ /* 0x004fee0000041894 */
[----:B------:R-:W-:Y:S01]  /*11d50*/  MUFU.TANH R177, R177 ;  /* 0x000000b100b17308 */ /* 0x000fe20000002400 */
[----:B------:R-:W-:Y:S01]  /*11d60*/  HMMA.16816.F32.BF16 R152, R4, R94, R152 ;  /* 0x0000005e0498723c */ /* 0x000fe20000041898 */
[----:B------:R-:W2:Y:S02]  /*11d70*/  LDSM.16.M88.4 R92, [R70+0x9800] ;  /* 0x00980000465c783b */ /* 0x000ea40000000200 */
[-C--:B------:R-:W-:Y:S01]  /*11d80*/  FMUL.FTZ R156, R156, R2.reuse ;  /* 0x000000029c9c7220 */ /* 0x080fe20000410000 */
[-C--:B------:R-:W-:Y:S01]  /*11d90*/  FMUL.FTZ R157, R157, R2.reuse ;  /* 0x000000029d9d7220 */ /* 0x080fe20000410000 */
[----:B------:R-:W-:-:S02]  /*11da0*/  FMUL.FTZ R185, R158, R2 ;  /* 0x000000029eb97220 */ /* 0x000fc40000410000 */
[----:B------:R-:W-:Y:S01]  /*11db0*/  MUFU.TANH R180, R180 ;  /* 0x000000b400b47308 */ /* 0x000fe20000002400 */
[C---:B------:R-:W-:Y:S07]  /*11dc0*/  HMMA.16816.F32.BF16 R120, R76.reuse, R174, R120 ;  /* 0x000000ae4c78723c */ /* 0x040fee0000041878 */
[----:B------:R-:W-:Y:S01]  /*11dd0*/  MUFU.TANH R174, R156 ;  /* 0x0000009c00ae7308 */ /* 0x000fe20000002400 */
[----:B-1----:R-:W-:Y:S03]  /*11de0*/  HMMA.16816.F32.BF16 R116, R76, R36, R116 ;  /* 0x000000244c74723c */ /* 0x002fe60000041874 */
[-C--:B------:R-:W-:Y:S01]  /*11df0*/  FMUL.FTZ R152, R152, R2.reuse ;  /* 0x0000000298987220 */ /* 0x080fe20000410000 */
[-C--:B------:R-:W-:Y:S01]  /*11e00*/  FMUL.FTZ R153, R153, R2.reuse ;  /* 0x0000000299997220 */ /* 0x080fe20000410000 */
[----:B------:R-:W-:-:S02]  /*11e10*/  FMUL.FTZ R154, R154, R2 ;  /* 0x000000029a9a7220 */ /* 0x000fc40000410000 */
[----:B------:R3:W-:Y:S01]  /*11e20*/  MUFU.TANH R175, R157 ;  /* 0x0000009d00af7308 */ /* 0x0007e20000002400 */
[C---:B------:R-:W-:Y:S01]  /*11e30*/  HMMA.16816.F32.BF16 R112, R76.reuse, R38, R112 ;  /* 0x000000264c70723c */ /* 0x040fe20000041870 */
[----:B------:R-:W1:Y:S06]  /*11e40*/  LDSM.16.M88.4 R36, [R57+0x6000] ;  /* 0x006000003924783b */ /* 0x000e6c0000000200 */
[----:B------:R-:W-:Y:S01]  /*11e50*/  MUFU.TANH R195, R152 ;  /* 0x0000009800c37308 */ /* 0x000fe20000002400 */
[----:B------:R-:W-:Y:S01]  /*11e60*/  HMMA.16816.F32.BF16 R96, R76, R86, R96 ;  /* 0x000000564c60723c */ /* 0x000fe20000041860 */
[-C--:B------:R-:W-:Y:S01]  /*11e70*/  FMUL.FTZ R86, R159, R2.reuse ;  /* 0x000000029f567220 */ /* 0x080fe20000410000 */
[----:B------:R-:W-:-:S05]  /*11e80*/  FMUL.FTZ R87, R155, R2 ;  /* 0x000000029b577220 */ /* 0x000fca0000410000 */
[----:B------:R-:W-:Y:S01]  /*11e90*/  MUFU.TANH R186, R153 ;  /* 0x0000009900ba7308 */ /* 0x000fe20000002400 */
[----:B------:R-:W-:Y:S01]  /*11ea0*/  HMMA.16816.F32.BF16 R144, R8, R66, R144 ;  /* 0x000000420890723c */ /* 0x000fe20000041890 */
[----:B------:R-:W-:Y:S06]  /*11eb0*/  LDSM.16.M88.4 R64, [R57+0x6800] ;  /* 0x006800003940783b */ /* 0x000fec0000000200 */
[----:B------:R4:W-:Y:S01]  /*11ec0*/  MUFU.TANH R187, R154 ;  /* 0x0000009a00bb7308 */ /* 0x0009e20000002400 */
[----:B---3--:R-:W-:Y:S01]  /*11ed0*/  HMMA.16816.F32.BF16 R156, R4, R88, R148 ;  /* 0x00000058049c723c */ /* 0x008fe20000041894 */
[----:B------:R-:W3:Y:S06]  /*11ee0*/  LDSM.16.M88.4 R148, [R56+0x9800] ;  /* 0x009800003894783b */ /* 0x000eec0000000200 */
[----:B------:R-:W-:Y:S01]  /*11ef0*/  MUFU.TANH R185, R185 ;  /* 0x000000b900b97308 */ /* 0x000fe20000002400 */
[----:B------:R-:W-:Y:S07]  /*11f00*/  HMMA.16816.F32.BF16 R124, R76, R172, R124 ;  /* 0x000000ac4c7c723c */ /* 0x000fee000004187c */
[----:B------:R-:W-:Y:S01]  /*11f10*/  MUFU.TANH R172, R160 ;  /* 0x000000a000ac7308 */ /* 0x000fe20000002400 */
[----:B--2---:R-:W-:Y:S01]  /*11f20*/  HMMA.16816.F32.BF16 R96, R8, R94, R96 ;  /* 0x0000005e0860723c */ /* 0x004fe20000041860 */
[----:B----4-:R-:W2:Y:S02]  /*11f30*/  LDSM.16.M88.4 R152, [R70+0x4800] ;  /* 0x004800004698783b */ /* 0x010ea40000000200 */
[-C--:B------:R-:W-:Y:S01]  /*11f40*/  FMUL.FTZ R95, R157, R2.reuse ;  /* 0x000000029d5f7220 */ /* 0x080fe20000410000 */
[-C--:B------:R-:W-:Y:S01]  /*11f50*/  FMUL.FTZ R94, R156, R2.reuse ;  /* 0x000000029c5e7220 */ /* 0x080fe20000410000 */
[----:B------:R-:W-:-:S02]  /*11f60*/  FMUL.FTZ R156, R158, R2 ;  /* 0x000000029e9c7220 */ /* 0x000fc40000410000 */
[----:B------:R4:W-:Y:S01]  /*11f70*/  MUFU.TANH R173, R161 ;  /* 0x000000a100ad7308 */ /* 0x0009e20000002400 */
[----:B------:R-:W-:Y:S01]  /*11f80*/  HMMA.16816.F32.BF16 R144, R4, R90, R144 ;  /* 0x0000005a0490723c */ /* 0x000fe20000041890 */
[----:B------:R-:W-:Y:S06]  /*11f90*/  LDSM.16.M88.4 R88, [R56+0x4000] ;  /* 0x004000003858783b */ /* 0x000fec0000000200 */
[----:B------:R-:W-:Y:S01]  /*11fa0*/  MUFU.TANH R86, R86 ;  /* 0x0000005600567308 */ /* 0x000fe20000002400 */
[----:B-1----:R-:W-:Y:S01]  /*11fb0*/  HMMA.16816.F32.BF16 R108, R76, R36, R108 ;  /* 0x000000244c6c723c */ /* 0x002fe2000004186c */
[----:B------:R-:W-:-:S02]  /*11fc0*/  SHF.R.U32.HI R36, RZ, 0x2, R167 ;  /* 0x00000002ff247819 */ /* 0x000fc400000116a7 */
[----:B------:R-:W-:-:S04]  /*11fd0*/  LOP3.LUT R37, R220, 0x1f0, RZ, 0xc0, !PT ;  /* 0x000001f0dc257812 */ /* 0x000fc800078ec0ff */
[----:B------:R-:W-:Y:S01]  /*11fe0*/  LOP3.LUT R36, R37, 0x7, R36, 0xf8, !PT ;  /* 0x0000000725247812 */ /* 0x000fe200078ef824 */
[----:B------:R-:W-:Y:S01]  /*11ff0*/  HMMA.16816.F32.BF16 R104, R76, R38, R104 ;  /* 0x000000264c68723c */ /* 0x000fe20000041868 */
[----:B----4-:R-:W1:Y:S01]  /*12000*/  LDSM.16.M88.4 R160, [R70+0x4000] ;  /* 0x0040000046a0783b */ /* 0x010e620000000200 */
[----:B------:R-:W-:Y:S02]  /*12010*/  IMAD.SHL.U32 R39, R167, 0x2, RZ ;  /* 0x00000002a7277824 */ /* 0x000fe400078e00ff */
[-C--:B------:R-:W-:Y:S01]  /*12020*/  FMUL.FTZ R157, R144, R2.reuse ;  /* 0x00000002909d7220 */ /* 0x080fe20000410000 */
[----:B------:R-:W-:Y:S02]  /*12030*/  IMAD R144, R235, 0x40, R36 ;  /* 0x00000040eb907824 */ /* 0x000fe400078e0224 */
[-C--:B------:R-:W-:Y:S01]  /*12040*/  FMUL.FTZ R145, R145, R2.reuse ;  /* 0x0000000291917220 */ /* 0x080fe20000410000 */
[----:B------:R-:W-:Y:S01]  /*12050*/  FMUL.FTZ R38, R159, R2 ;  /* 0x000000029f267220 */ /* 0x000fe20000410000 */
[----:B------:R-:W-:Y:S01]  /*12060*/  MUFU.TANH R87, R87 ;  /* 0x0000005700577308 */ /* 0x000fe20000002400 */
[----:B---3--:R-:W-:Y:S01]  /*12070*/  HMMA.16816.F32.BF16 R96, R4, R150, R96 ;  /* 0x000000960460723c */ /* 0x008fe20000041860 */
[----:B------:R-:W-:-:S02]  /*12080*/  IMAD.IADD R247, R144, 0x1, R247 ;  /* 0x0000000190f77824 */ /* 0x000fc400078e02f7 */
[----:B------:R-:W-:Y:S02]  /*12090*/  IMAD.IADD R144, R144, 0x1, R193 ;  /* 0x0000000190907824 */ /* 0x000fe400078e02c1 */
[----:B------:R-:W-:Y:S02]  /*120a0*/  VIADD R246, R247, 0x8 ;  /* 0x00000008f7f67836 */ /* 0x000fe40000000000 */
[----:B------:R3:W-:Y:S01]  /*120b0*/  MUFU.TANH R158, R145 ;  /* 0x00000091009e7308 */ /* 0x0007e20000002400 */
[C---:B------:R-:W-:Y:S01]  /*120c0*/  HMMA.16816.F32.BF16 R100, R76.reuse, R64, R100 ;  /* 0x000000404c64723c */ /* 0x040fe20000041864 */
[----:B------:R-:W-:Y:S01]  /*120d0*/  VIADD R65, R69, 0xffffffff ;  /* 0xffffffff45417836 */ /* 0x000fe20000000000 */
[----:B------:R-:W-:Y:S02]  /*120e0*/  LOP3.LUT R64, R39, 0x6, RZ, 0xc0, !PT ;  /* 0x0000000627407812 */ /* 0x000fe400078ec0ff */
[C-C-:B------:R-:W-:Y:S01]  /*120f0*/  VIADDMNMX R244, R144.reuse, 0x1, R71.reuse, PT ;  /* 0x0000000190f47846 */ /* 0x140fe20003800147 */
[----:B------:R-:W-:Y:S01]  /*12100*/  IMAD.SHL.U32 R206, R65, 0x100, RZ ;  /* 0x0000010041ce7824 */ /* 0x000fe200078e00ff */
[----:B------:R-:W-:Y:S01]  /*12110*/  VIADDMNMX R245, R144, 0x9, R71, PT ;  /* 0x0000000990f57846 */ /* 0x000fe20003800147 */
[----:B------:R-:W-:Y:S01]  /*12120*/  MUFU.TANH R94, R94 ;  /* 0x0000005e005e7308 */ /* 0x000fe20000002400 */
[----:B------:R-:W-:Y:S01]  /*12130*/  HMMA.16816.F32.BF16 R80, R76, R66, R80 ;  /* 0x000000424c50723c */ /* 0x000fe20000041850 */
[----:B------:R-:W-:Y:S01]  /*12140*/  FMUL.FTZ R67, R146, R2 ;  /* 0x0000000292437220 */ /* 0x000fe20000410000 */
[----:B------:R-:W-:Y:S01]  /*12150*/  LOP3.LUT R214, R206, R64, RZ, 0xfc, !PT ;  /* 0x00000040ced67212 */ /* 0x000fe200078efcff */
[-C--:B------:R-:W-:Y:S01]  /*12160*/  FMUL.FTZ R36, R97, R2.reuse ;  /* 0x0000000261247220 */ /* 0x080fe20000410000 */
[----:B------:R-:W-:-:S02]  /*12170*/  FMUL.FTZ R37, R99, R2 ;  /* 0x0000000263257220 */ /* 0x000fc40000410000 */
[----:B------:R-:W-:Y:S01]  /*12180*/  ISETP.GT.AND P3, PT, R246, R214, PT ;  /* 0x000000d6f600720c */ /* 0x000fe20003f64270 */
[C---:B------:R-:W-:Y:S01]  /*12190*/  VIADD R66, R214.reuse, 0xf9 ;  /* 0x000000f9d6427836 */ /* 0x040fe20000000000 */
[C---:B--2---:R-:W-:Y:S01]  /*121a0*/  HMMA.16816.F32.BF16 R132, R8.reuse, R152, R132 ;  /* 0x000000980884723c */ /* 0x044fe20000041884 */
[----:B------:R-:W-:Y:S01]  /*121b0*/  VIADD R71, R214, 0x1 ;  /* 0x00000001d6477836 */ /* 0x000fe20000000000 */
[----:B------:R-:W2:Y:S01]  /*121c0*/  MUFU.TANH R36, R36 ;  /* 0x0000002400247308 */ /* 0x000ea20000002400 */
[----:B------:R-:W-:Y:S02]  /*121d0*/  FSEL R250, R250, -INF , !P3 ;  /* 0xff800000fafa7808 */ /* 0x000fe40005800000 */
[-C--:B------:R-:W-:Y:S02]  /*121e0*/  ISETP.GT.AND P4, PT, R247, R66.reuse, PT ;  /* 0x00000042f700720c */ /* 0x080fe40003f84270 */
[----:B------:R-:W-:Y:S01]  /*121f0*/  ISETP.GT.AND P0, PT, R246, R66, PT ;  /* 0x00000042f600720c */ /* 0x000fe20003f04270 */
[C---:B------:R-:W-:Y:S01]  /*12200*/  HMMA.16816.F32.BF16 R128, R8.reuse, R154, R128 ;  /* 0x0000009a0880723c */ /* 0x040fe20000041880 */
[C---:B------:R-:W-:Y:S01]  /*12210*/  ISETP.GE.AND P5, PT, R66.reuse, R244, PT ;  /* 0x000000f44200720c */ /* 0x040fe20003fa6270 */
[----:B------:R-:W4:Y:S01]  /*12220*/  MUFU.TANH R37, R37 ;  /* 0x0000002500257308 */ /* 0x000f220000002400 */
[----:B------:R-:W-:Y:S01]  /*12230*/  ISETP.GE.AND P1, PT, R66, R245, PT ;  /* 0x000000f54200720c */ /* 0x000fe20003f26270 */
[----:B------:R-:W-:Y:S01]  /*12240*/  FMUL.FTZ R66, R147, R2 ;  /* 0x0000000293427220 */ /* 0x000fe20000410000 */
[-C--:B------:R-:W-:Y:S01]  /*12250*/  ISETP.GT.AND P2, PT, R246, R71.reuse, PT ;  /* 0x00000047f600720c */ /* 0x080fe20003f44270 */
[----:B---3--:R-:W3:Y:S01]  /*12260*/  LDSM.16.M88.4 R144, [R56+0x4800] ;  /* 0x004800003890783b */ /* 0x008ee20000000200 */
[----:B------:R-:W-:Y:S01]  /*12270*/  ISETP.GT.AND P6, PT, R247, R71, PT ;  /* 0x00000047f700720c */ /* 0x000fe20003fc4270 */
[----:B-1----:R-:W-:Y:S01]  /*12280*/  HMMA.16816.F32.BF16 R140, R8, R160, R140 ;  /* 0x000000a0088c723c */ /* 0x002fe2000004188c */
[----:B------:R-:W-:Y:S01]  /*12290*/  ISETP.GE.AND P3, PT, R71, R244, PT ;  /* 0x000000f44700720c */ /* 0x000fe20003f66270 */
[----:B------:R-:W1:Y:S01]  /*122a0*/  MUFU.TANH R156, R156 ;  /* 0x0000009c009c7308 */ /* 0x000e620000002400 */
[----:B------:R-:W-:-:S02]  /*122b0*/  FSEL R176, R176, -INF , !P6 ;  /* 0xff800000b0b07808 */ /* 0x000fc40007000000 */
[----:B--2---:R-:W-:Y:S02]  /*122c0*/  FSEL R36, R36, -INF , !P4 ;  /* 0xff80000024247808 */ /* 0x004fe40006000000 */
[----:B------:R-:W-:Y:S01]  /*122d0*/  FSEL R218, R176, -INF , !P3 ;  /* 0xff800000b0da7808 */ /* 0x000fe20005800000 */
[----:B------:R-:W-:Y:S01]  /*122e0*/  HMMA.16816.F32.BF16 R136, R8, R162, R136 ;  /* 0x000000a20888723c */ /* 0x000fe20000041888 */
[----:B------:R-:W-:Y:S01]  /*122f0*/  FSEL R36, R36, -INF , !P5 ;  /* 0xff80000024247808 */ /* 0x000fe20006800000 */
[----:B------:R-:W2:Y:S01]  /*12300*/  MUFU.TANH R95, R95 ;  /* 0x0000005f005f7308 */ /* 0x000ea20000002400 */
[----:B----4-:R-:W-:-:S04]  /*12310*/  FSEL R37, R37, -INF , !P0 ;  /* 0xff80000025257808 */ /* 0x010fc80004000000 */
[----:B------:R-:W-:Y:S01]  /*12320*/  FSEL R37, R37, -INF , !P1 ;  /* 0xff80000025257808 */ /* 0x000fe20004800000 */
[----:B------:R-:W-:Y:S02]  /*12330*/  HMMA.16816.F32.BF16 R12, R76, R84, R12 ;  /* 0x000000544c0c723c */ /* 0x000fe4000004180c */
[----:B------:R-:W4:Y:S06]  /*12340*/  MUFU.TANH R38, R38 ;  /* 0x0000002600267308 */ /* 0x000f2c0000002400 */
[----:B------:R-:W-:Y:S01]  /*12350*/  HMMA.16816.F32.BF16 R140, R4, R88, R140 ;  /* 0x00000058048c723c */ /* 0x000fe2000004188c */
[----:B------:R-:W-:Y:S01]  /*12360*/  P2R R88, PR, RZ, 0x4 ;  /* 0x00000004ff587803 */ /* 0x000fe20000000000 */
[----:B------:R-:W4:Y:S01]  /*12370*/  MUFU.TANH R157, R157 ;  /* 0x0000009d009d7308 */ /* 0x000f220000002400 */
[----:B------:R-:W-:Y:S01]  /*12380*/  ISETP.GE.AND P2, PT, R71, R245, PT ;  /* 0x000000f54700720c */ /* 0x000fe20003f46270 */
[----:B------:R-:W-:Y:S01]  /*12390*/  VIADD R71, R214, 0x8 ;  /* 0x00000008d6477836 */ /* 0x000fe20000000000 */
[----:B------:R-:W-:-:S03]  /*123a0*/  ISETP.NE.AND P6, PT, R88, RZ, PT ;  /* 0x000000ff5800720c */ /* 0x000fc60003fc5270 */
[C---:B------:R-:W-:Y:S01]  /*123b0*/  HMMA.16816.F32.BF16 R136, R4.reuse, R90, R136 ;  /* 0x0000005a0488723c */ /* 0x040fe20000041888 */
[----:B------:R-:W1:Y:S01]  /*123c0*/  LDSM.16.M88.4 R88, [R57+0x7000] ;  /* 0x007000003958783b */ /* 0x000e620000000200 */
[----:B------:R-:W-:Y:S01]  /*123d0*/  FSEL R177, R177, -INF , !P6 ;  /* 0xff800000b1b17808 */ /* 0x000fe20007000000 */
[----:B------:R-:W4:Y:S01]  /*123e0*/  MUFU.TANH R67, R67 ;  /* 0x0000004300437308 */ /* 0x000f220000002400 */
[-C--:B------:R-:W-:Y:S02]  /*123f0*/  ISETP.GT.AND P5, PT, R247, R71.reuse, PT ;  /* 0x00000047f700720c */ /* 0x080fe40003fa4270 */
[----:B------:R-:W-:Y:S02]  /*12400*/  ISETP.GT.AND P0, PT, R246, R71, PT ;  /* 0x00000047f600720c */ /* 0x000fe40003f04270 */
[C---:B------:R-:W-:Y:S01]  /*12410*/  ISETP.GE.AND P4, PT, R71.reuse, R244, PT ;  /* 0x000000f44700720c */ /* 0x040fe20003f86270 */
[C---:B---3--:R-:W-:Y:S01]  /*12420*/  HMMA.16816.F32.BF16 R132, R4.reuse, R144, R132 ;  /* 0x000000900484723c */ /* 0x048fe20000041884 */
[----:B------:R-:W-:Y:S01]  /*12430*/  ISETP.GE.AND P1, PT, R71, R245, PT ;  /* 0x000000f54700720c */ /* 0x000fe20003f26270 */
[-C--:B------:R-:W-:Y:S01]  /*12440*/  FMUL.FTZ R141, R141, R2.reuse ;  /* 0x000000028d8d7220 */ /* 0x080fe20000410000 */
[-C--:B------:R-:W-:Y:S01]  /*12450*/  FMUL.FTZ R97, R140, R2.reuse ;  /* 0x000000028c617220 */ /* 0x080fe20000410000 */
[----:B------:R-:W-:Y:S01]  /*12460*/  VIADD R140, R214, 0x9 ;  /* 0x00000009d68c7836 */ /* 0x000fe20000000000 */
[----:B------:R-:W-:Y:S01]  /*12470*/  FSEL R181, R181, -INF , !P0 ;  /* 0xff800000b5b57808 */ /* 0x000fe20004000000 */
[----:B------:R3:W-:Y:S01]  /*12480*/  MUFU.TANH R71, R141 ;  /* 0x0000008d00477308 */ /* 0x0007e20000002400 */
[----:B------:R-:W-:Y:S01]  /*12490*/  FMUL.FTZ R142, R142, R2 ;  /* 0x000000028e8e7220 */ /* 0x000fe20000410000 */
[----:B------:R-:W-:Y:S01]  /*124a0*/  FSEL R178, R178, -INF , !P5 ;  /* 0xff800000b2b27808 */ /* 0x000fe20006800000 */
[----:B------:R-:W-:Y:S01]  /*124b0*/  VIADD R144, R214, 0x11 ;  /* 0x00000011d6907836 */ /* 0x000fe20000000000 */
[----:B------:R-:W-:Y:S01]  /*124c0*/  ISETP.GT.AND P3, PT, R247, R140, PT ;  /* 0x0000008cf700720c */ /* 0x000fe20003f64270 */
[----:B------:R-:W-:Y:S01]  /*124d0*/  FMUL.FTZ R136, R136, R2 ;  /* 0x0000000288887220 */ /* 0x000fe20000410000 */
[----:B------:R-:W-:Y:S01]  /*124e0*/  ISETP.GE.AND P6, PT, R140, R244, PT ;  /* 0x000000f48c00720c */ /* 0x000fe20003fc6270 */
[-C--:B------:R-:W-:Y:S01]  /*124f0*/  FMUL.FTZ R99, R143, R2.reuse ;  /* 0x000000028f637220 */ /* 0x080fe20000410000 */
[----:B------:R-:W-:Y:S01]  /*12500*/  FSEL R179, R179, -INF , !P3 ;  /* 0xff800000b3b37808 */ /* 0x000fe20005800000 */
[----:B------:R-:W-:Y:S01]  /*12510*/  MUFU.TANH R161, R142 ;  /* 0x0000008e00a17308 */ /* 0x000fe20000002400 */
[----:B------:R-:W-:Y:S01]  /*12520*/  FSEL R222, R178, -INF , !P4 ;  /* 0xff800000b2de7808 */ /* 0x000fe20006000000 */
[-C--:B------:R-:W-:Y:S01]  /*12530*/  FMUL.FTZ R137, R137, R2.reuse ;  /* 0x0000000289897220 */ /* 0x080fe20000410000 */
[-C--:B------:R-:W-:Y:S01]  /*12540*/  FMUL.FTZ R138, R138, R2.reuse ;  /* 0x000000028a8a7220 */ /* 0x080fe20000410000 */
[-C--:B------:R-:W-:Y:S01]  /*12550*/  FMUL.FTZ R176, R139, R2.reuse ;  /* 0x000000028bb07220 */ /* 0x080fe20000410000 */
[----:B------:R-:W-:Y:S01]  /*12560*/  HMMA.16816.F32.BF16 R128, R4, R146, R128 ;  /* 0x000000920480723c */ /* 0x000fe20000041880 */
[----:B------:R-:W-:Y:S01]  /*12570*/  FSEL R252, R179, -INF , !P6 ;  /* 0xff800000b3fc7808 */ /* 0x000fe20007000000 */
[-C--:B------:R-:W-:Y:S01]  /*12580*/  FMUL.FTZ R133, R133, R2.reuse ;  /* 0x0000000285857220 */ /* 0x080fe20000410000 */
[----:B------:R-:W-:Y:S01]  /*12590*/  MUFU.TANH R159, R136 ;  /* 0x00000088009f7308 */ /* 0x000fe20000002400 */
[----:B---3--:R-:W-:Y:S01]  /*125a0*/  FSEL R141, R177, -INF , !P2 ;  /* 0xff800000b18d7808 */ /* 0x008fe20005000000 */
[----:B------:R-:W-:Y:S01]  /*125b0*/  FMUL.FTZ R132, R132, R2 ;  /* 0x0000000284847220 */ /* 0x000fe20000410000 */
[----:B------:R-:W-:Y:S01]  /*125c0*/  ISETP.GT.AND P2, PT, R246, R140, PT ;  /* 0x0000008cf600720c */ /* 0x000fe20003f44270 */
[----:B------:R-:W-:Y:S01]  /*125d0*/  FMUL.FTZ R135, R135, R2 ;  /* 0x0000000287877220 */ /* 0x000fe20000410000 */
[----:B------:R-:W-:Y:S01]  /*125e0*/  ISETP.GE.AND P6, PT, R144, R244, PT ;  /* 0x000000f49000720c */ /* 0x000fe20003fc6270 */
[----:B------:R3:W-:Y:S01]  /*125f0*/  STL [R1+0x8], R141 ;  /* 0x0000088d01007387 */ /* 0x0007e20000100800 */
[----:B------:R-:W-:Y:S01]  /*12600*/  FMUL.FTZ R134, R134, R2 ;  /* 0x0000000286867220 */ /* 0x000fe20000410000 */
[----:B------:R-:W-:Y:S01]  /*12610*/  MUFU.TANH R163, R137 ;  /* 0x0000008900a37308 */ /* 0x000fe20000002400 */
[----:B-1----:R-:W-:Y:S01]  /*12620*/  HMMA.16816.F32.BF16 R72, R76, R88, R72 ;  /* 0x000000584c48723c */ /* 0x002fe20000041848 */
[----:B------:R-:W-:-:S06]  /*12630*/  VIADD R88, R214, 0x18 ;  /* 0x00000018d6587836 */ /* 0x000fcc0000000000 */
[----:B------:R-:W-:Y:S01]  /*12640*/  MUFU.TANH R177, R138 ;  /* 0x0000008a00b17308 */ /* 0x000fe20000002400 */
[----:B------:R-:W-:Y:S01]  /*12650*/  HMMA.16816.F32.BF16 R60, R76, R90, R60 ;  /* 0x0000005a4c3c723c */ /* 0x000fe2000004183c */
[-C--:B------:R-:W-:Y:S01]  /*12660*/  FMUL.FTZ R129, R129, R2.reuse ;  /* 0x0000000281817220 */ /* 0x080fe20000410000 */
[----:B------:R-:W-:-:S05]  /*12670*/  FMUL.FTZ R130, R130, R2 ;  /* 0x0000000282827220 */ /* 0x000fca0000410000 */
[----:B------:R1:W-:Y:S01]  /*12680*/  MUFU.TANH R178, R132 ;  /* 0x0000008400b27308 */ /* 0x0003e20000002400 */
[----:B------:R-:W-:Y:S01]  /*12690*/  HMMA.16816.F32.BF16 R12, R8, R92, R12 ;  /* 0x0000005c080c723c */ /* 0x000fe2000004180c */
[----:B---3--:R-:W-:-:S06]  /*126a0*/  P2R R141, PR, RZ, 0x4 ;  /* 0x00000004ff8d7803 */ /* 0x008fcc0000000000 */
[----:B------:R-:W3:Y:S01]  /*126b0*/  MUFU.TANH R66, R66 ;  /* 0x0000004200427308 */ /* 0x000ee20000002400 */
[-C--:B------:R-:W-:Y:S01]  /*126c0*/  ISETP.GE.AND P2, PT, R140, R245.reuse, PT ;  /* 0x000000f58c00720c */ /* 0x080fe20003f46270 */
[----:B------:R-:W-:Y:S01]  /*126d0*/  VIADD R140, R214, 0x10 ;  /* 0x00000010d68c7836 */ /* 0x000fe20000000000 */
[----:B------:R-:W-:Y:S02]  /*126e0*/  ISETP.NE.AND P3, PT, R141, RZ, PT ;  /* 0x000000ff8d00720c */ /* 0x000fe40003f65270 */
[----:B------:R-:W-:Y:S02]  /*126f0*/  FSEL R141, R181, -INF , !P1 ;  /* 0xff800000b58d7808 */ /* 0x000fe40004800000 */
[----:B------:R-:W-:Y:S01]  /*12700*/  FSEL R180, R180, -INF , !P3 ;  /* 0xff800000b4b47808 */ /* 0x000fe20005800000 */
[----:B------:R-:W3:Y:S01]  /*12710*/  MUFU.TANH R97, R97 ;  /* 0x0000006100617308 */ /* 0x000ee20000002400 */
[-C--:B------:R-:W-:Y:S01]  /*12720*/  ISETP.GT.AND P5, PT, R247, R140.reuse, PT ;  /* 0x0000008cf700720c */ /* 0x080fe20003fa4270 */
[----:B------:R-:W-:Y:S01]  /*12730*/  STL [R1+0xc], R141 ;  /* 0x00000c8d01007387 */ /* 0x000fe20000100800 */
[----:B------:R-:W-:Y:S01]  /*12740*/  ISETP.GT.AND P0, PT, R246, R140, PT ;  /* 0x0000008cf600720c */ /* 0x000fe20003f04270 */
[----:B-1----:R-:W-:Y:S01]  /*12750*/  FMUL.FTZ R132, R128, R2 ;  /* 0x0000000280847220 */ /* 0x002fe20000410000 */
[----:B------:R-:W-:Y:S01]  /*12760*/  ISETP.GE.AND P4, PT, R140, R244, PT ;  /* 0x000000f48c00720c */ /* 0x000fe20003f86270 */
[----:B------:R-:W-:Y:S01]  /*12770*/  VIADD R128, R214, 0x28 ;  /* 0x00000028d6807836 */ /* 0x000fe20000000000 */
[----:B------:R-:W-:Y:S01]  /*12780*/  ISETP.GE.AND P1, PT, R140, R245, PT ;  /* 0x000000f58c00720c */ /* 0x000fe20003f26270 */
[----:B------:R-:W1:Y:S01]  /*12790*/  MUFU.TANH R99, R99 ;  /* 0x0000006300637308 */ /* 0x000e620000002400 */
[----:B------:R-:W2:Y:S01]  /*127a0*/  LDSM.16.M88.4 R140, [R70+0x5000] ;  /* 0x00500000468c783b */ /* 0x000ea20000000200 */
[----:B------:R-:W-:Y:S01]  /*127b0*/  FSEL R136, R180, -INF , !P2 ;  /* 0xff800000b4887808 */ /* 0x000fe20005000000 */
[----:B------:R-:W-:Y:S01]  /*127c0*/  HMMA.16816.F32.BF16 R12, R4, R148, R12 ;  /* 0x00000094040c723c */ /* 0x000fe2000004180c */
[----:B------:R-:W-:-:S02]  /*127d0*/  ISETP.GT.AND P2, PT, R246, R144, PT ;  /* 0x00000090f600720c */ /* 0x000fc40003f44270 */
[----:B------:R-:W-:Y:S01]  /*127e0*/  ISETP.GT.AND P3, PT, R247, R144, PT ;  /* 0x00000090f700720c */ /* 0x000fe20003f64270 */
[----:B------:R4:W-:Y:S01]  /*127f0*/  STL [R1+0x10], R136 ;  /* 0x0000108801007387 */ /* 0x0009e20000100800 */
[----:B------:R-:W-:Y:S01]  /*12800*/  FSEL R182, R182, -INF , !P5 ;  /* 0xff800000b6b67808 */ /* 0x000fe20006800000 */
[----:B------:R-:W1:Y:S01]  /*12810*/  MUFU.TANH R176, R176 ;  /* 0x000000b000b07308 */ /* 0x000e620000002400 */
[----:B------:R-:W-:Y:S02]  /*12820*/  FSEL R169, R169, -INF , !P0 ;  /* 0xff800000a9a97808 */ /* 0x000fe40004000000 */
[----:B------:R-:W-:Y:S02]  /*12830*/  FSEL R183, R183, -INF , !P3 ;  /* 0xff800000b7b77808 */ /* 0x000fe40005800000 */
[----:B------:R-:W-:Y:S02]  /*12840*/  FSEL R204, R182, -INF , !P4 ;  /* 0xff800000b6cc7808 */ /* 0x000fe40006000000 */
[----:B------:R-:W-:Y:S01]  /*12850*/  FSEL R248, R169, -INF , !P1 ;  /* 0xff800000a9f87808 */ /* 0x000fe20004800000 */
[----:B------:R-:W-:Y:S01]  /*12860*/  MUFU.TANH R179, R134 ;  /* 0x0000008600b37308 */ /* 0x000fe20000002400 */
[----:B------:R-:W-:-:S02]  /*12870*/  ISETP.GT.AND P5, PT, R247, R88, PT ;  /* 0x00000058f700720c */ /* 0x000fc40003fa4270 */
[----:B------:R-:W-:Y:S02]  /*12880*/  ISETP.GT.AND P0, PT, R246, R88, PT ;  /* 0x00000058f600720c */ /* 0x000fe40003f04270 */
[----:B------:R-:W-:Y:S01]  /*12890*/  ISETP.GE.AND P4, PT, R88, R244, PT ;  /* 0x000000f45800720c */ /* 0x000fe20003f86270 */
[-C--:B------:R-:W-:Y:S01]  /*128a0*/  FMUL.FTZ R12, R12, R2.reuse ;  /* 0x000000020c0c7220 */ /* 0x080fe20000410000 */
[----:B------:R-:W-:Y:S01]  /*128b0*/  ISETP.GE.AND P1, PT, R88, R245, PT ;  /* 0x000000f55800720c */ /* 0x000fe20003f26270 */
[----:B------:R-:W-:Y:S01]  /*128c0*/  VIADD R88, R214, 0x19 ;  /* 0x00000019d6587836 */ /* 0x000fe20000000000 */
[----:B------:R-:W-:Y:S01]  /*128d0*/  FSEL R171, R171, -INF , !P0 ;  /* 0xff800000abab7808 */ /* 0x000fe20004000000 */
[-C--:B------:R-:W-:Y:S01]  /*128e0*/  FMUL.FTZ R13, R13, R2.reuse ;  /* 0x000000020d0d7220 */ /* 0x080fe20000410000 */
[----:B------:R-:W-:Y:S01]  /*128f0*/  FSEL R208, R183, -INF , !P6 ;  /* 0xff800000b7d07808 */ /* 0x000fe20007000000 */
[----:B------:R-:W-:Y:S01]  /*12900*/  FMUL.FTZ R15, R15, R2 ;  /* 0x000000020f0f7220 */ /* 0x000fe20000410000 */
[----:B------:R-:W-:-:S02]  /*12910*/  ISETP.GE.AND P6, PT, R88, R244, PT ;  /* 0x000000f45800720c */ /* 0x000fc40003fc6270 */
[----:B----4-:R-:W-:Y:S02]  /*12920*/  P2R R136, PR, RZ, 0x4 ;  /* 0x00000004ff887803 */ /* 0x010fe40000000000 */
[----:B------:R-:W-:Y:S02]  /*12930*/  ISETP.GE.AND P2, PT, R144, R245, PT ;  /* 0x000000f59000720c */ /* 0x000fe40003f46270 */
[----:B------:R-:W-:Y:S02]  /*12940*/  ISETP.NE.AND P3, PT, R136, RZ, PT ;  /* 0x000000ff8800720c */ /* 0x000fe40003f65270 */
[----:B------:R-:W4:Y:S01]  /*12950*/  LDSM.16.M88.4 R136, [R56+0x5000] ;  /* 0x005000003888783b */ /* 0x000f220000000200 */
[----:B------:R-:W-:Y:S02]  /*12960*/  FSEL R172, R172, -INF , !P5 ;  /* 0xff800000acac7808 */ /* 0x000fe40006800000 */
[----:B------:R-:W-:Y:S01]  /*12970*/  FSEL R168, R168, -INF , !P3 ;  /* 0xff800000a8a87808 */ /* 0x000fe20005800000 */
[----:B--2---:R-:W-:Y:S01]  /*12980*/  HMMA.16816.F32.BF16 R124, R8, R140, R124 ;  /* 0x0000008c087c723c */ /* 0x004fe2000004187c */
[----:B------:R-:W-:-:S02]  /*12990*/  ISETP.GT.AND P3, PT, R247, R88, PT ;  /* 0x00000058f700720c */ /* 0x000fc40003f64270 */
[----:B------:R-:W-:Y:S02]  /*129a0*/  FSEL R89, R168, -INF , !P2 ;  /* 0xff800000a8597808 */ /* 0x000fe40005000000 */
[----:B------:R-:W-:Y:S01]  /*129b0*/  ISETP.GT.AND P2, PT, R246, R88, PT ;  /* 0x00000058f600720c */ /* 0x000fe20003f44270 */
[----:B------:R2:W1:Y:S01]  /*129c0*/  MUFU.TANH R168, R133 ;  /* 0x0000008500a87308 */ /* 0x0004620000002400 */
[----:B------:R-:W-:Y:S01]  /*129d0*/  FSEL R173, R173, -INF , !P3 ;  /* 0xff800000adad7808 */ /* 0x000fe20005800000 */
[----:B------:R3:W-:Y:S01]  /*129e0*/  STL [R1+0x4], R89 ;  /* 0x0000045901007387 */ /* 0x0007e20000100800 */
[----:B------:R-:W-:Y:S01]  /*129f0*/  FSEL R210, R172, -INF , !P4 ;  /* 0xff800000acd27808 */ /* 0x000fe20006000000 */
[----:B------:R-:W-:Y:S01]  /*12a00*/  HMMA.16816.F32.BF16 R120, R8, R142, R120 ;  /* 0x0000008e0878723c */ /* 0x000fe20000041878 */
[----:B------:R-:W-:-:S03]  /*12a10*/  FSEL R212, R173, -INF , !P6 ;  /* 0xff800000add47808 */ /* 0x000fc60007000000 */
[----:B------:R-:W1:Y:S01]  /*12a20*/  MUFU.TANH R172, R135 ;  /* 0x0000008700ac7308 */ /* 0x000e620000002400 */
[----:B--2---:R-:W-:-:S05]  /*12a30*/  VIADD R133, R214, 0x21 ;  /* 0x00000021d6857836 */ /* 0x004fca0000000000 */
[----:B------:R-:W-:Y:S02]  /*12a40*/  ISETP.GE.AND P6, PT, R133, R244, PT ;  /* 0x000000f48500720c */ /* 0x000fe40003fc6270 */
[----:B---3--:R-:W-:Y:S02]  /*12a50*/  P2R R89, PR, RZ, 0x4 ;  /* 0x00000004ff597803 */ /* 0x008fe40000000000 */
[----:B------:R-:W-:Y:S01]  /*12a60*/  ISETP.GE.AND P2, PT, R88, R245, PT ;  /* 0x000000f55800720c */ /* 0x000fe20003f46270 */
[----:B------:R-:W-:Y:S01]  /*12a70*/  VIADD R88, R214, 0x20 ;  /* 0x00000020d6587836 */ /* 0x000fe20000000000 */
[----:B------:R-:W-:Y:S01]  /*12a80*/  ISETP.NE.AND P3, PT, R89, RZ, PT ;  /* 0x000000ff5900720c */ /* 0x000fe20003f65270 */
[----:B----4-:R-:W-:Y:S01]  /*12a90*/  HMMA.16816.F32.BF16 R124, R4, R136, R124 ;  /* 0x00000088047c723c */ /* 0x010fe2000004187c */
[----:B------:R-:W-:Y:S01]  /*12aa0*/  FSEL R89, R171, -INF , !P1 ;  /* 0xff800000ab597808 */ /* 0x000fe20004800000 */
[----:B------:R-:W2:Y:S01]  /*12ab0*/  MUFU.TANH R136, R129 ;  /* 0x0000008100887308 */ /* 0x000ea20000002400 */
[----:B------:R-:W-:-:S02]  /*12ac0*/  ISETP.GT.AND P5, PT, R247, R88, PT ;  /* 0x00000058f700720c */ /* 0x000fc40003fa4270 */
[----:B------:R-:W-:Y:S01]  /*12ad0*/  ISETP.GT.AND P0, PT, R246, R88, PT ;  /* 0x00000058f600720c */ /* 0x000fe20003f04270 */
[----:B------:R-:W-:Y:S01]  /*12ae0*/  STL [R1], R89 ;  /* 0x0000005901007387 */ /* 0x000fe20000100800 */
[C---:B------:R-:W-:Y:S01]  /*12af0*/  ISETP.GE.AND P4, PT, R88.reuse, R244, PT ;  /* 0x000000f45800720c */ /* 0x040fe20003f86270 */
[----:B------:R-:W-:Y:S01]  /*12b00*/  HMMA.16816.F32.BF16 R120, R4, R138, R120 ;  /* 0x0000008a0478723c */ /* 0x000fe20000041878 */
[----:B------:R-:W-:Y:S02]  /*12b10*/  ISETP.GE.AND P1, PT, R88, R245, PT ;  /* 0x000000f55800720c */ /* 0x000fe40003f26270 */
[----:B------:R-:W-:Y:S01]  /*12b20*/  FSEL R170, R170, -INF , !P3 ;  /* 0xff800000aaaa7808 */ /* 0x000fe20005800000 */
[----:B------:R-:W3:Y:S01]  /*12b30*/  LDSM.16.M88.4 R88, [R70+0x5800] ;  /* 0x005800004658783b */ /* 0x000ee20000000200 */
[----:B------:R-:W-:Y:S02]  /*12b40*/  ISETP.GT.AND P3, PT, R247, R133, PT ;  /* 0x00000085f700720c */ /* 0x000fe40003f64270 */
[----:B------:R-:W-:-:S02]  /*12b50*/  FSEL R216, R170, -INF , !P2 ;  /* 0xff800000aad87808 */ /* 0x000fc40005000000 */
[----:B------:R-:W-:Y:S01]  /*12b60*/  ISETP.GT.AND P2, PT, R246, R133, PT ;  /* 0x00000085f600720c */ /* 0x000fe20003f44270 */
[----:B------:R4:W-:Y:S01]  /*12b70*/  MUFU.TANH R170, R132 ;  /* 0x0000008400aa7308 */ /* 0x0009e20000002400 */
[----:B------:R-:W-:Y:S01]  /*12b80*/  FSEL R141, R174, -INF , !P5 ;  /* 0xff800000ae8d7808 */ /* 0x000fe20006800000 */
[-C--:B------:R-:W-:Y:S01]  /*12b90*/  FMUL.FTZ R124, R124, R2.reuse ;  /* 0x000000027c7c7220 */ /* 0x080fe20000410000 */
        /* <DEDUP_REMOVED lines=9> */
[----:B------:R-:W-:Y:S01]  /*12c30*/  FMUL.FTZ R127, R127, R2 ;  /* 0x000000027f7f7220 */ /* 0x000fe20000410000 */
[----:B------:R-:W-:-:S02]  /*12c40*/  ISETP.GT.AND P0, PT, R246, R128, PT ;  /* 0x00000080f600720c */ /* 0x000fc40003f04270 */
[C---:B------:R-:W-:Y:S01]  /*12c50*/  ISETP.GE.AND P4, PT, R128.reuse, R244, PT ;  /* 0x000000f48000720c */ /* 0x040fe20003f86270 */
[----:B------:R1:W-:Y:S01]  /*12c60*/  MUFU.TANH R175, R124 ;  /* 0x0000007c00af7308 */ /* 0x0003e20000002400 */
[-C--:B------:R-:W-:Y:S01]  /*12c70*/  ISETP.GE.AND P1, PT, R128, R245.reuse, PT ;  /* 0x000000f58000720c */ /* 0x080fe20003f26270 */
[----:B------:R-:W-:Y:S01]  /*12c80*/  VIADD R128, R214, 0x29 ;  /* 0x00000029d6807836 */ /* 0x000fe20000000000 */
[----:B----4-:R-:W-:Y:S02]  /*12c90*/  P2R R132, PR, RZ, 0x4 ;  /* 0x00000004ff847803 */ /* 0x010fe40000000000 */
[----:B------:R-:W-:Y:S01]  /*12ca0*/  ISETP.GE.AND P2, PT, R133, R245, PT ;  /* 0x000000f58500720c */ /* 0x000fe20003f46270 */
[----:B------:R-:W-:Y:S01]  /*12cb0*/  FMUL.FTZ R133, R131, R2 ;  /* 0x0000000283857220 */ /* 0x000fe20000410000 */
[----:B------:R-:W-:Y:S01]  /*12cc0*/  ISETP.NE.AND P3, PT, R132, RZ, PT ;  /* 0x000000ff8400720c */ /* 0x000fe20003f65270 */
[----:B------:R-:W-:Y:S01]  /*12cd0*/  VIADD R132, R214, 0x30 ;  /* 0x00000030d6847836 */ /* 0x000fe20000000000 */
[----:B------:R-:W-:Y:S01]  /*12ce0*/  FSEL R145, R145, -INF , !P6 ;  /* 0xff80000091917808 */ /* 0x000fe20007000000 */
[----:B------:R4:W-:Y:S01]  /*12cf0*/  MUFU.TANH R137, R125 ;  /* 0x0000007d00897308 */ /* 0x0009e20000002400 */
[----:B------:R-:W-:-:S02]  /*12d00*/  FSEL R86, R86, -INF , !P3 ;  /* 0xff80000056567808 */ /* 0x000fc40005800000 */
[-C--:B------:R-:W-:Y:S02]  /*12d10*/  ISETP.GT.AND P3, PT, R247, R128.reuse, PT ;  /* 0x00000080f700720c */ /* 0x080fe40003f64270 */
[----:B------:R-:W-:Y:S02]  /*12d20*/  FSEL R143, R86, -INF , !P2 ;  /* 0xff800000568f7808 */ /* 0x000fe40005000000 */
[----:B------:R-:W-:Y:S01]  /*12d30*/  ISETP.GT.AND P2, PT, R246, R128, PT ;  /* 0x00000080f600720c */ /* 0x000fe20003f44270 */
[----:B------:R2:W2:Y:S01]  /*12d40*/  MUFU.TANH R86, R133 ;  /* 0x0000008500567308 */ /* 0x0004a20000002400 */
[----:B------:R-:W-:Y:S01]  /*12d50*/  ISETP.GE.AND P6, PT, R128, R244, PT ;  /* 0x000000f48000720c */ /* 0x000fe20003fc6270 */
[C---:B---3--:R-:W-:Y:S01]  /*12d60*/  HMMA.16816.F32.BF16 R116, R8.reuse, R88, R116 ;  /* 0x000000580874723c */ /* 0x048fe20000041874 */
[----:B------:R-:W-:Y:S01]  /*12d70*/  FSEL R144, R186, -INF , !P3 ;  /* 0xff800000ba907808 */ /* 0x000fe20005800000 */
[C---:B------:R-:W-:Y:S01]  /*12d80*/  VIADD R88, R214.reuse, 0x31 ;  /* 0x00000031d6587836 */ /* 0x040fe20000000000 */
[----:B------:R-:W-:Y:S01]  /*12d90*/  FSEL R147, R195, -INF , !P5 ;  /* 0xff800000c3937808 */ /* 0x000fe20006800000 */
[----:B-1----:R-:W-:Y:S01]  /*12da0*/  VIADD R124, R214, 0x41 ;  /* 0x00000041d67c7836 */ /* 0x002fe20000000000 */
[----:B------:R-:W-:Y:S01]  /*12db0*/  FSEL R142, R187, -INF , !P0 ;  /* 0xff800000bb8e7808 */ /* 0x000fe20004000000 */
[----:B------:R-:W-:Y:S01]  /*12dc0*/  MUFU.TANH R138, R126 ;  /* 0x0000007e008a7308 */ /* 0x000fe20000002400 */
[-C--:B------:R-:W-:Y:S01]  /*12dd0*/  ISETP.GT.AND P5, PT, R247, R132.reuse, PT ;  /* 0x00000084f700720c */ /* 0x080fe20003fa4270 */
[----:B------:R-:W-:Y:S01]  /*12de0*/  HMMA.16816.F32.BF16 R112, R8, R90, R112 ;  /* 0x0000005a0870723c */ /* 0x000fe20000041870 */
[----:B------:R-:W-:Y:S01]  /*12df0*/  ISETP.GT.AND P0, PT, R246, R132, PT ;  /* 0x00000084f600720c */ /* 0x000fe20003f04270 */
[----:B----4-:R-:W-:Y:S01]  /*12e00*/  FMUL.FTZ R125, R123, R2 ;  /* 0x000000027b7d7220 */ /* 0x010fe20000410000 */
[----:B------:R-:W-:-:S02]  /*12e10*/  FSEL R144, R144, -INF , !P6 ;  /* 0xff80000090907808 */ /* 0x000fc40007000000 */
[----:B------:R-:W-:Y:S02]  /*12e20*/  FSEL R147, R147, -INF , !P4 ;  /* 0xff80000093937808 */ /* 0x000fe40006000000 */
[----:B------:R-:W-:Y:S02]  /*12e30*/  FSEL R142, R142, -INF , !P1 ;  /* 0xff8000008e8e7808 */ /* 0x000fe40004800000 */
[----:B--2---:R-:W-:Y:S02]  /*12e40*/  P2R R133, PR, RZ, 0x4 ;  /* 0x00000004ff857803 */ /* 0x004fe40000000000 */
[----:B------:R-:W-:Y:S02]  /*12e50*/  ISETP.GE.AND P2, PT, R128, R245, PT ;  /* 0x000000f58000720c */ /* 0x000fe40003f46270 */
[----:B------:R-:W1:Y:S01]  /*12e60*/  LDSM.16.M88.4 R128, [R56+0x5800] ;  /* 0x005800003880783b */ /* 0x000e620000000200 */
[----:B------:R-:W-:Y:S02]  /*12e70*/  ISETP.NE.AND P3, PT, R133, RZ, PT ;  /* 0x000000ff8500720c */ /* 0x000fe40003f65270 */
[----:B------:R-:W-:-:S02]  /*12e80*/  ISETP.GE.AND P6, PT, R88, R244, PT ;  /* 0x000000f45800720c */ /* 0x000fc40003fc6270 */
[----:B------:R-:W-:Y:S02]  /*12e90*/  FSEL R87, R87, -INF , !P3 ;  /* 0xff80000057577808 */ /* 0x000fe40005800000 */
[-C--:B------:R-:W-:Y:S02]  /*12ea0*/  ISETP.GT.AND P3, PT, R247, R88.reuse, PT ;  /* 0x00000058f700720c */ /* 0x080fe40003f64270 */
[----:B------:R-:W-:Y:S02]  /*12eb0*/  FSEL R146, R87, -INF , !P2 ;  /* 0xff80000057927808 */ /* 0x000fe40005000000 */
[----:B------:R-:W-:Y:S01]  /*12ec0*/  ISETP.GT.AND P2, PT, R246, R88, PT ;  /* 0x00000058f600720c */ /* 0x000fe20003f44270 */
[----:B------:R-:W2:Y:S01]  /*12ed0*/  MUFU.TANH R87, R127 ;  /* 0x0000007f00577308 */ /* 0x000ea20000002400 */
[----:B------:R-:W-:Y:S02]  /*12ee0*/  ISETP.GE.AND P4, PT, R132, R244, PT ;  /* 0x000000f48400720c */ /* 0x000fe40003f86270 */
[----:B------:R-:W-:-:S02]  /*12ef0*/  P2R R89, PR, RZ, 0x4 ;  /* 0x00000004ff597803 */ /* 0x000fc40000000000 */
[-C--:B------:R-:W-:Y:S01]  /*12f00*/  ISETP.GE.AND P2, PT, R88, R245.reuse, PT ;  /* 0x000000f55800720c */ /* 0x080fe20003f46270 */
[----:B------:R-:W-:Y:S01]  /*12f10*/  VIADD R88, R214, 0x38 ;  /* 0x00000038d6587836 */ /* 0x000fe20000000000 */
[----:B------:R-:W-:Y:S02]  /*12f20*/  ISETP.GE.AND P1, PT, R132, R245, PT ;  /* 0x000000f58400720c */ /* 0x000fe40003f26270 */
[----:B------:R-:W-:Y:S01]  /*12f30*/  FSEL R94, R94, -INF , !P5 ;  /* 0xff8000005e5e7808 */ /* 0x000fe20006800000 */
[----:B------:R-:W3:Y:S01]  /*12f40*/  LDSM.16.M88.4 R132, [R57+0x7800] ;  /* 0x007800003984783b */ /* 0x000ee20000000200 */
[----:B------:R-:W-:Y:S02]  /*12f50*/  FSEL R150, R156, -INF , !P0 ;  /* 0xff8000009c967808 */ /* 0x000fe40004000000 */
[----:B------:R-:W-:Y:S01]  /*12f60*/  FSEL R151, R94, -INF , !P4 ;  /* 0xff8000005e977808 */ /* 0x000fe20006000000 */
[-C--:B------:R-:W-:Y:S01]  /*12f70*/  FMUL.FTZ R94, R120, R2.reuse ;  /* 0x00000002785e7220 */ /* 0x080fe20000410000 */
[----:B------:R-:W-:Y:S01]  /*12f80*/  FSEL R95, R95, -INF , !P3 ;  /* 0xff8000005f5f7808 */ /* 0x000fe20005800000 */
[----:B------:R-:W-:Y:S01]  /*12f90*/  FMUL.FTZ R120, R121, R2 ;  /* 0x0000000279787220 */ /* 0x000fe20000410000 */
[----:B------:R-:W-:Y:S01]  /*12fa0*/  FSEL R150, R150, -INF , !P1 ;  /* 0xff80000096967808 */ /* 0x000fe20004800000 */
[----:B------:R-:W-:Y:S01]  /*12fb0*/  VIADD R121, R214, 0x40 ;  /* 0x00000040d6797836 */ /* 0x000fe20000000000 */
[----:B------:R-:W-:Y:S01]  /*12fc0*/  ISETP.GT.AND P5, PT, R247, R88, PT ;  /* 0x00000058f700720c */ /* 0x000fe20003fa4270 */
[----:B------:R-:W4:Y:S01]  /*12fd0*/  MUFU.TANH R94, R94 ;  /* 0x0000005e005e7308 */ /* 0x000f220000002400 */
[----:B------:R-:W-:-:S02]  /*12fe0*/  ISETP.NE.AND P3, PT, R89, RZ, PT ;  /* 0x000000ff5900720c */ /* 0x000fc40003f65270 */
[----:B------:R-:W-:Y:S02]  /*12ff0*/  ISETP.GT.AND P0, PT, R246, R88, PT ;  /* 0x00000058f600720c */ /* 0x000fe40003f04270 */
[C---:B------:R-:W-:Y:S02]  /*13000*/  ISETP.GE.AND P4, PT, R88.reuse, R244, PT ;  /* 0x000000f45800720c */ /* 0x040fe40003f86270 */
[----:B------:R-:W-:Y:S01]  /*13010*/  ISETP.GE.AND P1, PT, R88, R245, PT ;  /* 0x000000f55800720c */ /* 0x000fe20003f26270 */
[C---:B-1----:R-:W-:Y:S01]  /*13020*/  HMMA.16816.F32.BF16 R116, R4.reuse, R128, R116 ;  /* 0x000000800474723c */ /* 0x042fe20000041874 */
[----:B------:R-:W1:Y:S01]  /*13030*/  LDSM.16.M88.4 R88, [R70+0x6000] ;  /* 0x006000004658783b */ /* 0x000e620000000200 */
[----:B------:R-:W-:Y:S01]  /*13040*/  FSEL R153, R95, -INF , !P6 ;  /* 0xff8000005f997808 */ /* 0x000fe20007000000 */
[----:B------:R-:W-:Y:S01]  /*13050*/  VIADD R95, R214, 0x39 ;  /* 0x00000039d65f7836 */ /* 0x000fe20000000000 */
[----:B------:R-:W-:Y:S02]  /*13060*/  FSEL R152, R38, -INF , !P3 ;  /* 0xff80000026987808 */ /* 0x000fe40005800000 */
[----:B------:R2:W4:Y:S01]  /*13070*/  MUFU.TANH R38, R120 ;  /* 0x0000007800267308 */ /* 0x0005220000002400 */
[----:B------:R-:W-:Y:S01]  /*13080*/  FSEL R154, R157, -INF , !P5 ;  /* 0xff8000009d9a7808 */ /* 0x000fe20006800000 */
[----:B------:R-:W-:Y:S01]  /*13090*/  HMMA.16816.F32.BF16 R112, R4, R130, R112 ;  /* 0x000000820470723c */ /* 0x000fe20000041870 */
[----:B------:R-:W-:-:S02]  /*130a0*/  FSEL R152, R152, -INF , !P2 ;  /* 0xff80000098987808 */ /* 0x000fc40005000000 */
[-C--:B------:R-:W-:Y:S02]  /*130b0*/  ISETP.GT.AND P2, PT, R246, R95.reuse, PT ;  /* 0x0000005ff600720c */ /* 0x080fe40003f44270 */
[----:B------:R-:W-:Y:S02]  /*130c0*/  ISETP.GT.AND P3, PT, R247, R95, PT ;  /* 0x0000005ff700720c */ /* 0x000fe40003f64270 */
[----:B------:R-:W-:Y:S02]  /*130d0*/  FSEL R67, R67, -INF , !P0 ;  /* 0xff80000043437808 */ /* 0x000fe40004000000 */
[----:B------:R-:W-:Y:S02]  /*130e0*/  FSEL R155, R158, -INF , !P3 ;  /* 0xff8000009e9b7808 */ /* 0x000fe40005800000 */
[----:B------:R-:W-:Y:S01]  /*130f0*/  ISETP.GE.AND P6, PT, R95, R244, PT ;  /* 0x000000f45f00720c */ /* 0x000fe20003fc6270 */
[----:B------:R-:W-:Y:S01]  /*13100*/  FMUL.FTZ R116, R116, R2 ;  /* 0x0000000274747220 */ /* 0x000fe20000410000 */
[----:B------:R-:W-:Y:S01]  /*13110*/  FSEL R154, R154, -INF , !P4 ;  /* 0xff8000009a9a7808 */ /* 0x000fe20006000000 */
[----:B---3--:R-:W-:Y:S01]  /*13120*/  HMMA.16816.F32.BF16 R48, R76, R132, R48 ;  /* 0x000000844c30723c */ /* 0x008fe20000041830 */
[----:B------:R-:W-:Y:S01]  /*13130*/  FSEL R202, R67, -INF , !P1 ;  /* 0xff80000043ca7808 */ /* 0x000fe20004800000 */
[----:B------:R3:W-:Y:S01]  /*13140*/  MUFU.TANH R128, R116 ;  /* 0x0000007400807308 */ /* 0x0007e20000002400 */
[----:B--2---:R-:W-:-:S02]  /*13150*/  P2R R120, PR, RZ, 0x4 ;  /* 0x00000004ff787803 */ /* 0x004fc40000000000 */
[----:B------:R-:W-:Y:S01]  /*13160*/  ISETP.GE.AND P2, PT, R95, R245, PT ;  /* 0x000000f55f00720c */ /* 0x000fe20003f46270 */
[-C--:B------:R-:W-:Y:S01]  /*13170*/  FMUL.FTZ R112, R112, R2.reuse ;  /* 0x0000000270707220 */ /* 0x080fe20000410000 */
[----:B------:R-:W-:Y:S01]  /*13180*/  ISETP.NE.AND P3, PT, R120, RZ, PT ;  /* 0x000000ff7800720c */ /* 0x000fe20003f65270 */
[----:B------:R-:W-:Y:S01]  /*13190*/  FMUL.FTZ R114, R114, R2 ;  /* 0x0000000272727220 */ /* 0x000fe20000410000 */
[-C--:B------:R-:W-:Y:S01]  /*131a0*/  ISETP.GT.AND P5, PT, R247, R121.reuse, PT ;  /* 0x00000079f700720c */ /* 0x080fe20003fa4270 */
[----:B------:R2:W-:Y:S01]  /*131b0*/  MUFU.TANH R95, R122 ;  /* 0x0000007a005f7308 */ /* 0x0005e20000002400 */
[----:B------:R-:W-:Y:S01]  /*131c0*/  FSEL R66, R66, -INF , !P3 ;  /* 0xff80000042427808 */ /* 0x000fe20005800000 */
[----:B------:R-:W-:Y:S01]  /*131d0*/  HMMA.16816.F32.BF16 R44, R76, R134, R44 ;  /* 0x000000864c2c723c */ /* 0x000fe2000004182c */
[----:B------:R-:W-:Y:S02]  /*131e0*/  ISETP.GT.AND P0, PT, R246, R121, PT ;  /* 0x00000079f600720c */ /* 0x000fe40003f04270 */
[----:B------:R-:W-:-:S02]  /*131f0*/  ISETP.GE.AND P4, PT, R121, R244, PT ;  /* 0x000000f47900720c */ /* 0x000fc40003f86270 */
[----:B------:R-:W-:Y:S01]  /*13200*/  ISETP.GE.AND P1, PT, R121, R245, PT ;  /* 0x000000f57900720c */ /* 0x000fe20003f26270 */
[----:B------:R-:W4:Y:S01]  /*13210*/  MUFU.TANH R67, R125 ;  /* 0x0000007d00437308 */ /* 0x000f220000002400 */
[----:B------:R-:W-:Y:S01]  /*13220*/  FSEL R160, R66, -INF , !P2 ;  /* 0xff80000042a07808 */ /* 0x000fe20005000000 */
[----:B-1----:R-:W-:Y:S01]  /*13230*/  HMMA.16816.F32.BF16 R108, R8, R88, R108 ;  /* 0x00000058086c723c */ /* 0x002fe2000004186c */
[-C--:B------:R-:W-:Y:S01]  /*13240*/  ISETP.GT.AND P2, PT, R246, R124.reuse, PT ;  /* 0x0000007cf600720c */ /* 0x080fe20003f44270 */
[----:B------:R-:W-:Y:S01]  /*13250*/  VIADD R88, R214, 0x49 ;  /* 0x00000049d6587836 */ /* 0x000fe20000000000 */
[----:B------:R-:W-:Y:S01]  /*13260*/  ISETP.GT.AND P3, PT, R247, R124, PT ;  /* 0x0000007cf700720c */ /* 0x000fe20003f64270 */
[-C--:B------:R-:W-:Y:S01]  /*13270*/  FMUL.FTZ R89, R118, R2.reuse ;  /* 0x0000000276597220 */ /* 0x080fe20000410000 */
[----:B---3--:R-:W-:Y:S01]  /*13280*/  P2R R116, PR, RZ, 0x4 ;  /* 0x00000004ff747803 */ /* 0x008fe20000000000 */
[----:B------:R-:W-:Y:S01]  /*13290*/  FMUL.FTZ R66, R117, R2 ;  /* 0x0000000275427220 */ /* 0x000fe20000410000 */
[----:B------:R-:W-:Y:S01]  /*132a0*/  FSEL R173, R71, -INF , !P3 ;  /* 0xff80000047ad7808 */ /* 0x000fe20005800000 */
[----:B--2---:R-:W1:Y:S01]  /*132b0*/  LDSM.16.M88.4 R120, [R56+0x6000] ;  /* 0x006000003878783b */ /* 0x004e620000000200 */
[----:B------:R-:W-:Y:S01]  /*132c0*/  FSEL R97, R97, -INF , !P5 ;  /* 0xff80000061617808 */ /* 0x000fe20006800000 */
[----:B------:R2:W3:Y:S01]  /*132d0*/  MUFU.TANH R71, R89 ;  /* 0x0000005900477308 */ /* 0x0004e20000002400 */
[----:B------:R-:W-:-:S02]  /*132e0*/  ISETP.NE.AND P3, PT, R116, RZ, PT ;  /* 0x000000ff7400720c */ /* 0x000fc40003f65270 */
[----:B------:R-:W-:Y:S01]  /*132f0*/  FSEL R171, R97, -INF , !P4 ;  /* 0xff80000061ab7808 */ /* 0x000fe20006000000 */
[----:B------:R-:W-:Y:S01]  /*13300*/  VIADD R97, R214, 0x48 ;  /* 0x00000048d6617836 */ /* 0x000fe20000000000 */
[C---:B------:R-:W-:Y:S02]  /*13310*/  ISETP.GE.AND P2, PT, R124.reuse, R245, PT ;  /* 0x000000f57c00720c */ /* 0x040fe40003f46270 */
[----:B------:R-:W-:Y:S01]  /*13320*/  FSEL R99, R99, -INF , !P3 ;  /* 0xff80000063637808 */ /* 0x000fe20005800000 */
[----:B------:R-:W3:Y:S01]  /*13330*/  MUFU.TANH R66, R66 ;  /* 0x0000004200427308 */ /* 0x000ee20000002400 */
[----:B------:R-:W-:Y:S02]  /*13340*/  FSEL R161, R161, -INF , !P0 ;  /* 0xff800000a1a17808 */ /* 0x000fe40004000000 */
[----:B------:R-:W-:Y:S02]  /*13350*/  FSEL R155, R155, -INF , !P6 ;  /* 0xff8000009b9b7808 */ /* 0x000fe40007000000 */
[----:B------:R-:W-:Y:S01]  /*13360*/  FSEL R156, R99, -INF , !P2 ;  /* 0xff800000639c7808 */ /* 0x000fe20005000000 */
[----:B------:R-:W-:Y:S01]  /*13370*/  FMUL.FTZ R99, R113, R2 ;  /* 0x0000000271637220 */ /* 0x000fe20000410000 */
[----:B------:R-:W-:Y:S01]  /*13380*/  ISETP.GE.AND P6, PT, R124, R244, PT ;  /* 0x000000f47c00720c */ /* 0x000fe20003fc6270 */
[----:B------:R-:W-:Y:S01]  /*13390*/  VIADD R113, R214, 0x58 ;  /* 0x00000058d6717836 */ /* 0x000fe20000000000 */
[----:B------:R-:W-:Y:S01]  /*133a0*/  FSEL R169, R161, -INF , !P1 ;  /* 0xff800000a1a97808 */ /* 0x000fe20004800000 */
[----:B------:R4:W-:Y:S01]  /*133b0*/  MUFU.TANH R129, R112 ;  /* 0x0000007000817308 */ /* 0x0009e20000002400 */
[----:B------:R-:W-:-:S02]  /*133c0*/  ISETP.GT.AND P2, PT, R246, R88, PT ;  /* 0x00000058f600720c */ /* 0x000fc40003f44270 */
[-C--:B------:R-:W-:Y:S02]  /*133d0*/  ISETP.GT.AND P5, PT, R247, R97.reuse, PT ;  /* 0x00000061f700720c */ /* 0x080fe40003fa4270 */
[----:B------:R-:W-:Y:S02]  /*133e0*/  ISETP.GT.AND P0, PT, R246, R97, PT ;  /* 0x00000061f600720c */ /* 0x000fe40003f04270 */
[C---:B------:R-:W-:Y:S01]  /*133f0*/  ISETP.GE.AND P4, PT, R97.reuse, R244, PT ;  /* 0x000000f46100720c */ /* 0x040fe20003f86270 */
[----:B------:R-:W-:Y:S01]  /*13400*/  MUFU.TANH R99, R99 ;  /* 0x0000006300637308 */ /* 0x000fe20000002400 */
[----:B------:R-:W-:Y:S01]  /*13410*/  ISETP.GE.AND P1, PT, R97, R245, PT ;  /* 0x000000f56100720c */ /* 0x000fe20003f26270 */
[----:B------:R-:W-:Y:S01]  /*13420*/  FMUL.FTZ R97, R119, R2 ;  /* 0x0000000277617220 */ /* 0x000fe20000410000 */
[----:B------:R-:W-:Y:S01]  /*13430*/  ISETP.GT.AND P3, PT, R247, R88, PT ;  /* 0x00000058f700720c */ /* 0x000fe20003f64270 */
[----:B------:R-:W3:Y:S01]  /*13440*/  LDSM.16.M88.4 R116, [R70+0x6800] ;  /* 0x006800004674783b */ /* 0x000ee20000000200 */
[----:B------:R-:W-:-:S02]  /*13450*/  FSEL R173, R173, -INF , !P6 ;  /* 0xff800000adad7808 */ /* 0x000fc40007000000 */
[----:B--2---:R-:W-:Y:S01]  /*13460*/  P2R R89, PR, RZ, 0x4 ;  /* 0x00000004ff597803 */ /* 0x004fe20000000000 */
[----:B------:R-:W2:Y:S01]  /*13470*/  MUFU.TANH R97, R97 ;  /* 0x0000006100617308 */ /* 0x000ea20000002400 */
[C---:B------:R-:W-:Y:S01]  /*13480*/  ISETP.GE.AND P6, PT, R88.reuse, R244, PT ;  /* 0x000000f45800720c */ /* 0x040fe20003fc6270 */
[----:B----4-:R-:W-:Y:S01]  /*13490*/  FMUL.FTZ R112, R115, R2 ;  /* 0x0000000273707220 */ /* 0x010fe20000410000 */
[----:B------:R-:W-:Y:S01]  /*134a0*/  ISETP.GE.AND P2, PT, R88, R245, PT ;  /* 0x000000f55800720c */ /* 0x000fe20003f46270 */
[----:B------:R-:W-:Y:S01]  /*134b0*/  VIADD R88, R214, 0x50 ;  /* 0x00000050d6587836 */ /* 0x000fe20000000000 */
[----:B------:R-:W-:Y:S01]  /*134c0*/  FSEL R159, R159, -INF , !P5 ;  /* 0xff8000009f9f7808 */ /* 0x000fe20006800000 */
[----:B-1----:R-:W-:Y:S01]  /*134d0*/  HMMA.16816.F32.BF16 R124, R4, R120, R108 ;  /* 0x00000078047c723c */ /* 0x002fe2000004186c */
[----:B------:R-:W-:Y:S01]  /*134e0*/  FSEL R158, R177, -INF , !P0 ;  /* 0xff800000b19e7808 */ /* 0x000fe20004000000 */
[----:B------:R-:W1:Y:S01]  /*134f0*/  MUFU.TANH R112, R112 ;  /* 0x0000007000707308 */ /* 0x000e620000002400 */
[----:B------:R-:W-:-:S02]  /*13500*/  FSEL R163, R163, -INF , !P3 ;  /* 0xff800000a3a37808 */ /* 0x000fc40005800000 */
[----:B------:R-:W-:Y:S02]  /*13510*/  ISETP.NE.AND P3, PT, R89, RZ, PT ;  /* 0x000000ff5900720c */ /* 0x000fe40003f65270 */
[----:B------:R-:W-:Y:S01]  /*13520*/  FSEL R162, R159, -INF , !P4 ;  /* 0xff8000009fa27808 */ /* 0x000fe20006000000 */
[----:B------:R-:W-:Y:S01]  /*13530*/  HMMA.16816.F32.BF16 R108, R8, R90, R104 ;  /* 0x0000005a086c723c */ /* 0x000fe20000041868 */
[----:B------:R-:W-:Y:S01]  /*13540*/  FSEL R158, R158, -INF , !P1 ;  /* 0xff8000009e9e7808 */ /* 0x000fe20004800000 */
[----:B------:R-:W4:Y:S01]  /*13550*/  MUFU.TANH R114, R114 ;  /* 0x0000007200727308 */ /* 0x000f220000002400 */
[-C--:B------:R-:W-:Y:S02]  /*13560*/  ISETP.GT.AND P5, PT, R247, R88.reuse, PT ;  /* 0x00000058f700720c */ /* 0x080fe40003fa4270 */
[----:B------:R-:W-:Y:S02]  /*13570*/  ISETP.GT.AND P0, PT, R246, R88, PT ;  /* 0x00000058f600720c */ /* 0x000fe40003f04270 */
[----:B------:R-:W-:-:S02]  /*13580*/  ISETP.GE.AND P4, PT, R88, R244, PT ;  /* 0x000000f45800720c */ /* 0x000fc40003f86270 */
[-C--:B------:R-:W-:Y:S01]  /*13590*/  ISETP.GE.AND P1, PT, R88, R245.reuse, PT ;  /* 0x000000f55800720c */ /* 0x080fe20003f26270 */
[----:B------:R-:W-:Y:S01]  /*135a0*/  VIADD R88, R214, 0x51 ;  /* 0x00000051d6587836 */ /* 0x000fe20000000000 */
[----:B------:R-:W-:Y:S01]  /*135b0*/  FSEL R200, R176, -INF , !P3 ;  /* 0xff800000b0c87808 */ /* 0x000fe20005800000 */
[-C--:B------:R-:W-:Y:S01]  /*135c0*/  FMUL.FTZ R125, R125, R2.reuse ;  /* 0x000000027d7d7220 */ /* 0x080fe20000410000 */
[----:B------:R-:W-:Y:S01]  /*135d0*/  FSEL R183, R163, -INF , !P6 ;  /* 0xff800000a3b77808 */ /* 0x000fe20007000000 */
[-C--:B------:R-:W-:Y:S01]  /*135e0*/  FMUL.FTZ R115, R124, R2.reuse ;  /* 0x000000027c737220 */ /* 0x080fe20000410000 */
[----:B------:R-:W-:Y:S01]  /*135f0*/  FSEL R200, R200, -INF , !P2 ;  /* 0xff800000c8c87808 */ /* 0x000fe20005000000 */
[----:B------:R-:W-:Y:S01]  /*13600*/  FMUL.FTZ R124, R126, R2 ;  /* 0x000000027e7c7220 */ /* 0x000fe20000410000 */
[-C--:B------:R-:W-:Y:S02]  /*13610*/  ISETP.GT.AND P2, PT, R246, R88.reuse, PT ;  /* 0x00000058f600720c */ /* 0x080fe40003f44270 */
[----:B------:R-:W-:Y:S01]  /*13620*/  ISETP.GT.AND P3, PT, R247, R88, PT ;  /* 0x00000058f700720c */ /* 0x000fe20003f64270 */
[----:B------:R-:W-:Y:S01]  /*13630*/  MUFU.TANH R115, R115 ;  /* 0x0000007300737308 */ /* 0x000fe20000002400 */
[----:B------:R-:W-:Y:S01]  /*13640*/  P2R R120, PR, RZ, 0x4 ;  /* 0x00000004ff787803 */ /* 0x000fe20000000000 */
[----:B---3--:R-:W-:Y:S01]  /*13650*/  HMMA.16816.F32.BF16 R104, R8, R116, R100 ;  /* 0x000000740868723c */ /* 0x008fe20000041864 */
[----:B------:R-:W-:Y:S01]  /*13660*/  ISETP.GE.AND P6, PT, R88, R244, PT ;  /* 0x000000f45800720c */ /* 0x000fe20003fc6270 */
[----:B------:R-:W-:Y:S01]  /*13670*/  VIADD R100, R214, 0x59 ;  /* 0x00000059d6647836 */ /* 0x000fe20000000000 */
[----:B------:R-:W-:Y:S01]  /*13680*/  ISETP.GE.AND P2, PT, R88, R245, PT ;  /* 0x000000f55800720c */ /* 0x000fe20003f46270 */
[----:B------:R-:W-:Y:S01]  /*13690*/  FMUL.FTZ R116, R127, R2 ;  /* 0x000000027f747220 */ /* 0x000fe20000410000 */
[----:B------:R-:W3:Y:S01]  /*136a0*/  LDSM.16.M88.4 R88, [R56+0x6800] ;  /* 0x006800003858783b */ /* 0x000ee20000000200 */
[----:B------:R-:W-:Y:S01]  /*136b0*/  FSEL R168, R168, -INF , !P3 ;  /* 0xff800000a8a87808 */ /* 0x000fe20005800000 */
[----:B------:R-:W-:Y:S01]  /*136c0*/  MUFU.TANH R124, R124 ;  /* 0x0000007c007c7308 */ /* 0x000fe20000002400 */
[----:B------:R-:W-:-:S02]  /*136d0*/  ISETP.NE.AND P3, PT, R120, RZ, PT ;  /* 0x000000ff7800720c */ /* 0x000fc40003f65270 */
[----:B------:R-:W-:Y:S01]  /*136e0*/  FSEL R180, R168, -INF , !P6 ;  /* 0xff800000a8b47808 */ /* 0x000fe20007000000 */
[----:B------:R-:W-:Y:S01]  /*136f0*/  HMMA.16816.F32.BF16 R120, R4, R122, R108 ;  /* 0x0000007a0478723c */ /* 0x000fe2000004186c */
[----:B------:R-:W-:Y:S01]  /*13700*/  FSEL R172, R172, -INF , !P3 ;  /* 0xff800000acac7808 */ /* 0x000fe20005800000 */
[----:B------:R-:W2:Y:S01]  /*13710*/  LDSM.16.M88.4 R108, [R57+0x8000] ;  /* 0x00800000396c783b */ /* 0x000ea20000000200 */
[-C--:B------:R-:W-:Y:S01]  /*13720*/  ISETP.GT.AND P3, PT, R247, R100.reuse, PT ;  /* 0x00000064f700720c */ /* 0x080fe20003f64270 */
[----:B------:R-:W-:Y:S01]  /*13730*/  MUFU.TANH R116, R116 ;  /* 0x0000007400747308 */ /* 0x000fe20000002400 */
[----:B------:R-:W-:Y:S02]  /*13740*/  FSEL R198, R172, -INF , !P2 ;  /* 0xff800000acc67808 */ /* 0x000fe40005000000 */
[----:B------:R-:W-:Y:S02]  /*13750*/  ISETP.GT.AND P2, PT, R246, R100, PT ;  /* 0x00000064f600720c */ /* 0x000fe40003f44270 */
[----:B------:R-:W-:-:S02]  /*13760*/  ISETP.GE.AND P6, PT, R100, R244, PT ;  /* 0x000000f46400720c */ /* 0x000fc40003fc6270 */
[----:B------:R-:W-:Y:S02]  /*13770*/  P2R R117, PR, RZ, 0x4 ;  /* 0x00000004ff757803 */ /* 0x000fe40000000000 */
[----:B------:R-:W-:Y:S02]  /*13780*/  ISETP.GE.AND P2, PT, R100, R245, PT ;  /* 0x000000f56400720c */ /* 0x000fe40003f46270 */
[----:B------:R-:W-:Y:S01]  /*13790*/  HMMA.16816.F32.BF16 R100, R8, R118, R80 ;  /* 0x000000760864723c */ /* 0x000fe20000041850 */
[----:B------:R-:W1:Y:S01]  /*137a0*/  LDSM.16.M88.4 R80, [R70+0x7000] ;  /* 0x007000004650783b */ /* 0x000e620000000200 */
[----:B------:R-:W-:Y:S01]  /*137b0*/  FSEL R136, R136, -INF , !P3 ;  /* 0xff80000088887808 */ /* 0x000fe20005800000 */
[----:B------:R-:W-:Y:S01]  /*137c0*/  VIADD R119, R214, 0x69 ;  /* 0x00000069d6777836 */ /* 0x000fe20000000000 */
[----:B------:R-:W-:Y:S01]  /*137d0*/  ISETP.NE.AND P3, PT, R117, RZ, PT ;  /* 0x000000ff7500720c */ /* 0x000fe20003f65270 */
[-C--:B------:R-:W-:Y:S01]  /*137e0*/  FMUL.FTZ R120, R120, R2.reuse ;  /* 0x0000000278787220 */ /* 0x080fe20000410000 */
[----:B------:R-:W-:Y:S01]  /*137f0*/  FSEL R176, R178, -INF , !P5 ;  /* 0xff800000b2b07808 */ /* 0x000fe20006800000 */
[-C--:B------:R-:W-:Y:S01]  /*13800*/  FMUL.FTZ R122, R122, R2.reuse ;  /* 0x000000027a7a7220 */ /* 0x080fe20000410000 */
[----:B------:R-:W-:Y:S01]  /*13810*/  FSEL R178, R86, -INF , !P3 ;  /* 0xff80000056b27808 */ /* 0x000fe20005800000 */
[----:B------:R-:W-:Y:S01]  /*13820*/  FMUL.FTZ R121, R121, R2 ;  /* 0x0000000279797220 */ /* 0x000fe20000410000 */
[----:B------:R-:W-:Y:S01]  /*13830*/  FSEL R179, R179, -INF , !P0 ;  /* 0xff800000b3b37808 */ /* 0x000fe20004000000 */
[----:B------:R-:W-:Y:S01]  /*13840*/  MUFU.TANH R117, R120 ;  /* 0x0000007800757308 */ /* 0x000fe20000002400 */
[----:B------:R-:W-:-:S02]  /*13850*/  FSEL R178, R178, -INF , !P2 ;  /* 0xff800000b2b27808 */ /* 0x000fc40005000000 */
[----:B------:R-:W-:Y:S02]  /*13860*/  FSEL R176, R176, -INF , !P4 ;  /* 0xff800000b0b07808 */ /* 0x000fe40006000000 */
[----:B------:R-:W-:Y:S02]  /*13870*/  FSEL R194, R179, -INF , !P1 ;  /* 0xff800000b3c27808 */ /* 0x000fe40004800000 */
[-C--:B------:R-:W-:Y:S01]  /*13880*/  ISETP.GT.AND P5, PT, R247, R113.reuse, PT ;  /* 0x00000071f700720c */ /* 0x080fe20003fa4270 */
[----:B---3--:R-:W-:Y:S01]  /*13890*/  HMMA.16816.F32.BF16 R104, R4, R88, R104 ;  /* 0x000000580468723c */ /* 0x008fe20000041868 */
[----:B------:R-:W-:Y:S01]  /*138a0*/  VIADD R89, R214, 0x61 ;  /* 0x00000061d6597836 */ /* 0x000fe20000000000 */
[C---:B------:R-:W-:Y:S01]  /*138b0*/  ISETP.GT.AND P0, PT, R246.reuse, R113, PT ;  /* 0x00000071f600720c */ /* 0x040fe20003f04270 */
[----:B------:R-:W-:Y:S01]  /*138c0*/  MUFU.TANH R86, R121 ;  /* 0x0000007900567308 */ /* 0x000fe20000002400 */
[----:B------:R-:W-:Y:S02]  /*138d0*/  ISETP.GE.AND P4, PT, R113, R244, PT ;  /* 0x000000f47100720c */ /* 0x000fe40003f86270 */
[----:B------:R-:W-:-:S02]  /*138e0*/  ISETP.GT.AND P2, PT, R246, R89, PT ;  /* 0x00000059f600720c */ /* 0x000fc40003f44270 */
[----:B------:R-:W-:Y:S01]  /*138f0*/  ISETP.GT.AND P3, PT, R247, R89, PT ;  /* 0x00000059f700720c */ /* 0x000fe20003f64270 */
[C---:B--2---:R-:W-:Y:S01]  /*13900*/  HMMA.16816.F32.BF16 R32, R76.reuse, R110, R32 ;  /* 0x0000006e4c20723c */ /* 0x044fe20000041820 */
[-C--:B------:R-:W-:Y:S02]  /*13910*/  ISETP.GE.AND P1, PT, R113, R245.reuse, PT ;  /* 0x000000f57100720c */ /* 0x080fe40003f26270 */
[----:B------:R-:W-:Y:S01]  /*13920*/  P2R R88, PR, RZ, 0x4 ;  /* 0x00000004ff587803 */ /* 0x000fe20000000000 */
[----:B------:R2:W3:Y:S01]  /*13930*/  MUFU.TANH R113, R125 ;  /* 0x0000007d00717308 */ /* 0x0004e20000002400 */
[----:B------:R-:W-:Y:S02]  /*13940*/  FSEL R137, R137, -INF , !P3 ;  /* 0xff80000089897808 */ /* 0x000fe40005800000 */
[----:B------:R-:W-:Y:S01]  /*13950*/  ISETP.NE.AND P3, PT, R88, RZ, PT ;  /* 0x000000ff5800720c */ /* 0x000fe20003f65270 */
[----:B------:R-:W-:Y:S01]  /*13960*/  HMMA.16816.F32.BF16 R40, R76, R108, R40 ;  /* 0x0000006c4c28723c */ /* 0x000fe20000041828 */
[----:B------:R-:W-:Y:S01]  /*13970*/  FSEL R182, R136, -INF , !P6 ;  /* 0xff80000088b67808 */ /* 0x000fe20007000000 */
[----:B------:R-:W-:Y:S01]  /*13980*/  FMUL.FTZ R118, R104, R2 ;  /* 0x0000000268767220 */ /* 0x000fe20000410000 */
[----:B------:R-:W-:Y:S01]  /*13990*/  FSEL R170, R170, -INF , !P5 ;  /* 0xff800000aaaa7808 */ /* 0x000fe20006800000 */
[C---:B------:R-:W-:Y:S01]  /*139a0*/  VIADD R104, R214.reuse, 0x70 ;  /* 0x00000070d6687836 */ /* 0x040fe20000000000 */
[C---:B------:R-:W-:Y:S01]  /*139b0*/  ISETP.GE.AND P6, PT, R89.reuse, R244, PT ;  /* 0x000000f45900720c */ /* 0x040fe20003fc6270 */
[----:B------:R-:W3:Y:S01]  /*139c0*/  MUFU.TANH R109, R122 ;  /* 0x0000007a006d7308 */ /* 0x000ee20000002400 */
[----:B------:R-:W-:Y:S01]  /*139d0*/  ISETP.GE.AND P2, PT, R89, R245, PT ;  /* 0x000000f55900720c */ /* 0x000fe20003f46270 */
[----:B------:R-:W-:Y:S01]  /*139e0*/  VIADD R89, R214, 0x68 ;  /* 0x00000068d6597836 */ /* 0x000fe20000000000 */
[----:B------:R-:W-:Y:S01]  /*139f0*/  FSEL R174, R174, -INF , !P0 ;  /* 0xff800000aeae7808 */ /* 0x000fe20004000000 */
[----:B-1----:R-:W-:Y:S01]  /*13a00*/  HMMA.16816.F32.BF16 R72, R8, R80, R72 ;  /* 0x000000500848723c */ /* 0x002fe20000041848 */
[----:B------:R-:W-:Y:S01]  /*13a10*/  FSEL R87, R87, -INF , !P3 ;  /* 0xff80000057577808 */ /* 0x000fe20005800000 */
[----:B------:R-:W-:Y:S01]  /*13a20*/  VIADD R80, R214, 0x71 ;  /* 0x00000071d6507836 */ /* 0x000fe20000000000 */
[----:B------:R-:W-:Y:S01]  /*13a30*/  FSEL R186, R170, -INF , !P4 ;  /* 0xff800000aaba7808 */ /* 0x000fe20006000000 */
[----:B--2---:R-:W-:Y:S01]  /*13a40*/  VIADD R125, R214, 0x60 ;  /* 0x00000060d67d7836 */ /* 0x004fe20000000000 */
[----:B------:R-:W-:Y:S01]  /*13a50*/  FSEL R196, R174, -INF , !P1 ;  /* 0xff800000aec47808 */ /* 0x000fe20004800000 */
[-C--:B------:R-:W-:Y:S01]  /*13a60*/  FMUL.FTZ R81, R106, R2.reuse ;  /* 0x000000026a517220 */ /* 0x080fe20000410000 */
[----:B------:R-:W-:Y:S01]  /*13a70*/  FSEL R172, R87, -INF , !P2 ;  /* 0xff80000057ac7808 */ /* 0x000fe20005000000 */
[-C--:B------:R-:W-:Y:S01]  /*13a80*/  FMUL.FTZ R87, R105, R2.reuse ;  /* 0x0000000269577220 */ /* 0x080fe20000410000 */
[-C--:B------:R-:W-:Y:S01]  /*13a90*/  ISETP.GT.AND P5, PT, R247, R125.reuse, PT ;  /* 0x0000007df700720c */ /* 0x080fe20003fa4270 */
[----:B------:R-:W-:Y:S01]  /*13aa0*/  FMUL.FTZ R108, R123, R2 ;  /* 0x000000027b6c7220 */ /* 0x000fe20000410000 */
[----:B------:R-:W-:Y:S01]  /*13ab0*/  ISETP.GT.AND P0, PT, R246, R125, PT ;  /* 0x0000007df600720c */ /* 0x000fe20003f04270 */
[----:B------:R-:W-:Y:S01]  /*13ac0*/  MUFU.TANH R118, R118 ;  /* 0x0000007600767308 */ /* 0x000fe20000002400 */
[----:B------:R-:W-:-:S02]  /*13ad0*/  FSEL R175, R175, -INF , !P5 ;  /* 0xff800000afaf7808 */ /* 0x000fc40006800000 */
[----:B------:R-:W-:Y:S02]  /*13ae0*/  ISETP.GT.AND P5, PT, R247, R89, PT ;  /* 0x00000059f700720c */ /* 0x000fe40003fa4270 */
[C---:B------:R-:W-:Y:S02]  /*13af0*/  ISETP.GE.AND P4, PT, R125.reuse, R244, PT ;  /* 0x000000f47d00720c */ /* 0x040fe40003f86270 */
[----:B------:R-:W-:Y:S01]  /*13b00*/  ISETP.GE.AND P1, PT, R125, R245, PT ;  /* 0x000000f57d00720c */ /* 0x000fe20003f26270 */
[----:B------:R-:W1:Y:S01]  /*13b10*/  MUFU.TANH R108, R108 ;  /* 0x0000006c006c7308 */ /* 0x000e620000002400 */
[----:B------:R-:W-:Y:S02]  /*13b20*/  FSEL R138, R138, -INF , !P0 ;  /* 0xff8000008a8a7808 */ /* 0x000fe40004000000 */
[-C--:B------:R-:W-:Y:S02]  /*13b30*/  ISETP.GT.AND P2, PT, R246, R119.reuse, PT ;  /* 0x00000077f600720c */ /* 0x080fe40003f44270 */
[----:B------:R-:W-:-:S02]  /*13b40*/  ISETP.GT.AND P3, PT, R247, R119, PT ;  /* 0x00000077f700720c */ /* 0x000fc40003f64270 */
[----:B------:R-:W-:Y:S01]  /*13b50*/  FSEL R251, R94, -INF , !P5 ;  /* 0xff8000005efb7808 */ /* 0x000fe20006800000 */
[----:B------:R-:W-:Y:S01]  /*13b60*/  MUFU.TANH R87, R87 ;  /* 0x0000005700577308 */ /* 0x000fe20000002400 */
[----:B------:R-:W-:Y:S02]  /*13b70*/  FSEL R229, R175, -INF , !P4 ;  /* 0xff800000afe57808 */ /* 0x000fe40006000000 */
[----:B------:R-:W-:Y:S02]  /*13b80*/  FSEL R174, R138, -INF , !P1 ;  /* 0xff8000008aae7808 */ /* 0x000fe40004800000 */
[----:B------:R-:W-:Y:S02]  /*13b90*/  P2R R94, PR, RZ, 0x4 ;  /* 0x00000004ff5e7803 */ /* 0x000fe40000000000 */
[----:B------:R-:W-:Y:S02]  /*13ba0*/  ISETP.GT.AND P0, PT, R246, R89, PT ;  /* 0x00000059f600720c */ /* 0x000fe40003f04270 */
[----:B------:R-:W-:-:S02]  /*13bb0*/  ISETP.GE.AND P4, PT, R89, R244, PT ;  /* 0x000000f45900720c */ /* 0x000fc40003f86270 */
[-C--:B------:R-:W-:Y:S02]  /*13bc0*/  ISETP.GE.AND P1, PT, R89, R245.reuse, PT ;  /* 0x000000f55900720c */ /* 0x080fe40003f26270 */
[----:B------:R-:W-:Y:S01]  /*13bd0*/  HMMA.16816.F32.BF16 R88, R4, R90, R100 ;  /* 0x0000005a0458723c */ /* 0x000fe20000041864 */
[----:B------:R-:W2:Y:S01]  /*13be0*/  LDSM.16.M88.4 R100, [R56+0x7000] ;  /* 0x007000003864783b */ /* 0x000ea20000000200 */
[----:B------:R-:W-:Y:S02]  /*13bf0*/  FSEL R38, R38, -INF , !P3 ;  /* 0xff80000026267808 */ /* 0x000fe40005800000 */
[----:B------:R-:W-:Y:S02]  /*13c00*/  ISETP.NE.AND P3, PT, R94, RZ, PT ;  /* 0x000000ff5e00720c */ /* 0x000fe40003f65270 */
[----:B------:R-:W-:Y:S01]  /*13c10*/  ISETP.GE.AND P2, PT, R119, R245, PT ;  /* 0x000000f57700720c */ /* 0x000fe20003f46270 */
[----:B------:R4:W1:Y:S01]  /*13c20*/  MUFU.TANH R94, R81 ;  /* 0x00000051005e7308 */ /* 0x0008620000002400 */
[----:B------:R-:W-:-:S02]  /*13c30*/  FSEL R67, R67, -INF , !P3 ;  /* 0xff80000043437808 */ /* 0x000fc40005800000 */
[----:B------:R-:W-:Y:S02]  /*13c40*/  FSEL R168, R137, -INF , !P6 ;  /* 0xff80000089a87808 */ /* 0x000fe40007000000 */
[----:B------:R-:W-:Y:S02]  /*13c50*/  ISETP.GE.AND P6, PT, R119, R244, PT ;  /* 0x000000f47700720c */ /* 0x000fe40003fc6270 */
[----:B------:R-:W-:Y:S02]  /*13c60*/  FSEL R95, R95, -INF , !P0 ;  /* 0xff8000005f5f7808 */ /* 0x000fe40004000000 */
[----:B------:R-:W-:Y:S02]  /*13c70*/  FSEL R249, R67, -INF , !P2 ;  /* 0xff80000043f97808 */ /* 0x000fe40005000000 */
[----:B------:R-:W-:Y:S01]  /*13c80*/  ISETP.GT.AND P2, PT, R246, R80, PT ;  /* 0x00000050f600720c */ /* 0x000fe20003f44270 */
[-C--:B------:R-:W-:Y:S01]  /*13c90*/  FMUL.FTZ R88, R88, R2.reuse ;  /* 0x0000000258587220 */ /* 0x080fe20000410000 */
[----:B------:R-:W-:Y:S01]  /*13ca0*/  FSEL R251, R251, -INF , !P4 ;  /* 0xff800000fbfb7808 */ /* 0x000fe20006000000 */
[----:B------:R-:W-:Y:S01]  /*13cb0*/  FMUL.FTZ R89, R89, R2 ;  /* 0x0000000259597220 */ /* 0x000fe20000410000 */
[----:B------:R-:W-:Y:S01]  /*13cc0*/  ISETP.GT.AND P5, PT, R247, R104, PT ;  /* 0x00000068f700720c */ /* 0x000fe20003fa4270 */
[----:B------:R-:W-:Y:S01]  /*13cd0*/  FMUL.FTZ R90, R90, R2 ;  /* 0x000000025a5a7220 */ /* 0x000fe20000410000 */
[----:B------:R-:W-:Y:S01]  /*13ce0*/  FSEL R170, R95, -INF , !P1 ;  /* 0xff8000005faa7808 */ /* 0x000fe20004800000 */
[----:B------:R-:W-:Y:S01]  /*13cf0*/  MUFU.TANH R67, R88 ;  /* 0x0000005800437308 */ /* 0x000fe20000002400 */
[----:B------:R-:W-:Y:S01]  /*13d00*/  ISETP.GT.AND P0, PT, R246, R104, PT ;  /* 0x00000068f600720c */ /* 0x000fe20003f04270 */
[-C--:B------:R-:W-:Y:S01]  /*13d10*/  FMUL.FTZ R95, R91, R2.reuse ;  /* 0x000000025b5f7220 */ /* 0x080fe20000410000 */
[----:B------:R-:W-:Y:S01]  /*13d20*/  FSEL R223, R38, -INF , !P6 ;  /* 0xff80000026df7808 */ /* 0x000fe20007000000 */
[----:B------:R-:W-:Y:S01]  /*13d30*/  FMUL.FTZ R38, R107, R2 ;  /* 0x000000026b267220 */ /* 0x000fe20000410000 */
[----:B------:R-:W-:-:S02]  /*13d40*/  ISETP.GE.AND P4, PT, R104, R244, PT ;  /* 0x000000f46800720c */ /* 0x000fc40003f86270 */
[-C--:B------:R-:W-:Y:S01]  /*13d50*/  ISETP.GE.AND P1, PT, R104, R245.reuse, PT ;  /* 0x000000f56800720c */ /* 0x080fe20003f26270 */
[----:B------:R-:W-:Y:S01]  /*13d60*/  MUFU.TANH R110, R90 ;  /* 0x0000005a006e7308 */ /* 0x000fe20000002400 */
[----:B------:R-:W3:Y:S01]  /*13d70*/  LDSM.16.M88.4 R104, [R70+0x7800] ;  /* 0x007800004668783b */ /* 0x000ee20000000200 */
[----:B----4-:R-:W-:Y:S02]  /*13d80*/  P2R R81, PR, RZ, 0x4 ;  /* 0x00000004ff517803 */ /* 0x010fe40000000000 */
[----:B------:R-:W-:Y:S02]  /*13d90*/  ISETP.GT.AND P3, PT, R247, R80, PT ;  /* 0x00000050f700720c */ /* 0x000fe40003f64270 */
[C---:B------:R-:W-:Y:S02]  /*13da0*/  ISETP.GE.AND P6, PT, R80.reuse, R244, PT ;  /* 0x000000f45000720c */ /* 0x040fe40003fc6270 */
[----:B------:R-:W-:Y:S01]  /*13db0*/  ISETP.GE.AND P2, PT, R80, R245, PT ;  /* 0x000000f55000720c */ /* 0x000fe20003f46270 */
[----:B------:R-:W-:Y:S01]  /*13dc0*/  VIADD R80, R214, 0x78 ;  /* 0x00000078d6507836 */ /* 0x000fe20000000000 */
[----:B------:R-:W-:Y:S01]  /*13dd0*/  FSEL R128, R128, -INF , !P5 ;  /* 0xff80000080807808 */ /* 0x000fe20006800000 */
[----:B--2---:R-:W-:Y:S01]  /*13de0*/  HMMA.16816.F32.BF16 R72, R4, R100, R72 ;  /* 0x000000640448723c */ /* 0x004fe20000041848 */
[----:B------:R-:W-:Y:S01]  /*13df0*/  FSEL R215, R71, -INF , !P0 ;  /* 0xff80000047d77808 */ /* 0x000fe20004000000 */
[----:B------:R-:W2:Y:S01]  /*13e00*/  MUFU.TANH R38, R38 ;  /* 0x0000002600267308 */ /* 0x000ea20000002400 */
[----:B------:R-:W-:-:S02]  /*13e10*/  FSEL R213, R128, -INF , !P4 ;  /* 0xff80000080d57808 */ /* 0x000fc40006000000 */
[----:B------:R-:W-:Y:S02]  /*13e20*/  FSEL R66, R66, -INF , !P3 ;  /* 0xff80000042427808 */ /* 0x000fe40005800000 */
[----:B------:R-:W-:Y:S02]  /*13e30*/  FSEL R215, R215, -INF , !P1 ;  /* 0xff800000d7d77808 */ /* 0x000fe40004800000 */
[-C--:B------:R-:W-:Y:S01]  /*13e40*/  ISETP.GT.AND P5, PT, R247, R80.reuse, PT ;  /* 0x00000050f700720c */ /* 0x080fe20003fa4270 */
[----:B------:R3:W4:Y:S01]  /*13e50*/  MUFU.TANH R71, R89 ;  /* 0x0000005900477308 */ /* 0x0007220000002400 */
[----:B------:R-:W-:Y:S02]  /*13e60*/  ISETP.NE.AND P3, PT, R81, RZ, PT ;  /* 0x000000ff5100720c */ /* 0x000fe40003f65270 */
[----:B------:R-:W-:Y:S02]  /*13e70*/  ISETP.GT.AND P0, PT, R246, R80, PT ;  /* 0x00000050f600720c */ /* 0x000fe40003f04270 */
[----:B------:R-:W-:-:S02]  /*13e80*/  ISETP.GE.AND P4, PT, R80, R244, PT ;  /* 0x000000f45000720c */ /* 0x000fc40003f86270 */
[-C--:B------:R-:W-:Y:S01]  /*13e90*/  ISETP.GE.AND P1, PT, R80, R245.reuse, PT ;  /* 0x000000f55000720c */ /* 0x080fe20003f26270 */
[----:B------:R-:W4:Y:S01]  /*13ea0*/  MUFU.TANH R95, R95 ;  /* 0x0000005f005f7308 */ /* 0x000f220000002400 */
[C---:B------:R-:W-:Y:S01]  /*13eb0*/  HMMA.16816.F32.BF16 R80, R8.reuse, R82, R60 ;  /* 0x000000520850723c */ /* 0x040fe2000004183c */
[----:B------:R-:W-:Y:S01]  /*13ec0*/  VIADD R60, R214, 0x79 ;  /* 0x00000079d63c7836 */ /* 0x000fe20000000000 */
[----:B------:R-:W-:Y:S01]  /*13ed0*/  FSEL R97, R97, -INF , !P3 ;  /* 0xff80000061617808 */ /* 0x000fe20005800000 */
[-C--:B------:R-:W-:Y:S01]  /*13ee0*/  FMUL.FTZ R73, R73, R2.reuse ;  /* 0x0000000249497220 */ /* 0x080fe20000410000 */
[----:B------:R-:W-:Y:S01]  /*13ef0*/  FSEL R211, R66, -INF , !P6 ;  /* 0xff80000042d37808 */ /* 0x000fe20007000000 */
[----:B------:R-:W-:Y:S01]  /*13f00*/  VIADD R66, R214, 0x80 ;  /* 0x00000080d6427836 */ /* 0x000fe20000000000 */
[----:B------:R-:W-:Y:S01]  /*13f10*/  FSEL R217, R97, -INF , !P2 ;  /* 0xff80000061d97808 */ /* 0x000fe20005000000 */
[----:B------:R-:W-:Y:S01]  /*13f20*/  FMUL.FTZ R72, R72, R2 ;  /* 0x0000000248487220 */ /* 0x000fe20000410000 */
[----:B------:R-:W-:Y:S01]  /*13f30*/  ISETP.GT.AND P2, PT, R246, R60, PT ;  /* 0x0000003cf600720c */ /* 0x000fe20003f44270 */
[----:B------:R-:W-:Y:S01]  /*13f40*/  FMUL.FTZ R74, R74, R2 ;  /* 0x000000024a4a7220 */ /* 0x000fe20000410000 */
[----:B------:R-:W-:Y:S01]  /*13f50*/  ISETP.GT.AND P3, PT, R247, R60, PT ;  /* 0x0000003cf700720c */ /* 0x000fe20003f64270 */
[----:B---3--:R-:W-:Y:S01]  /*13f60*/  HMMA.16816.F32.BF16 R88, R8, R104, R48 ;  /* 0x000000680858723c */ /* 0x008fe20000041830 */
[----:B------:R-:W-:Y:S01]  /*13f70*/  P2R R97, PR, RZ, 0x4 ;  /* 0x00000004ff617803 */ /* 0x000fe20000000000 */
[----:B------:R-:W-:Y:S01]  /*13f80*/  VIADD R48, R214, 0x81 ;  /* 0x00000081d6307836 */ /* 0x000fe20000000000 */
[C---:B------:R-:W-:Y:S01]  /*13f90*/  ISETP.GE.AND P6, PT, R60.reuse, R244, PT ;  /* 0x000000f43c00720c */ /* 0x040fe20003fc6270 */
[----:B------:R3:W-:Y:S01]  /*13fa0*/  MUFU.TANH R104, R72 ;  /* 0x0000004800687308 */ /* 0x0007e20000002400 */
[----:B------:R-:W-:Y:S01]  /*13fb0*/  ISETP.GE.AND P2, PT, R60, R245, PT ;  /* 0x000000f53c00720c */ /* 0x000fe20003f46270 */
[----:B------:R-:W-:Y:S01]  /*13fc0*/  FMUL.FTZ R75, R75, R2 ;  /* 0x000000024b4b7220 */ /* 0x000fe20000410000 */
[----:B------:R-:W1:Y:S01]  /*13fd0*/  LDSM.16.M88.4 R60, [R56+0x7800] ;  /* 0x00780000383c783b */ /* 0x000e620000000200 */
[----:B------:R-:W-:Y:S01]  /*13fe0*/  FSEL R99, R99, -INF , !P3 ;  /* 0xff80000063637808 */ /* 0x000fe20005800000 */
[----:B------:R-:W-:Y:S01]  /*13ff0*/  HMMA.16816.F32.BF16 R100, R4, R102, R80 ;  /* 0x000000660464723c */ /* 0x000fe20000041850 */
[----:B------:R-:W-:Y:S01]  /*14000*/  ISETP.NE.AND P3, PT, R97, RZ, PT ;  /* 0x000000ff6100720c */ /* 0x000fe20003f65270 */
[----:B------:R-:W2:Y:S01]  /*14010*/  LDSM.16.M88.4 R80, [R57+0x8800] ;  /* 0x008800003950783b */ /* 0x000ea20000000200 */
[----:B------:R-:W-:Y:S01]  /*14020*/  FSEL R129, R129, -INF , !P5 ;  /* 0xff80000081817808 */ /* 0x000fe20006800000 */
[----:B------:R-:W-:Y:S01]  /*14030*/  MUFU.TANH R105, R74 ;  /* 0x0000004a00697308 */ /* 0x000fe20000002400 */
[----:B------:R-:W-:-:S02]  /*14040*/  FSEL R112, R112, -INF , !P3 ;  /* 0xff80000070707808 */ /* 0x000fc40005800000 */
[----:B------:R-:W-:Y:S02]  /*14050*/  FSEL R114, R114, -INF , !P0 ;  /* 0xff80000072727808 */ /* 0x000fe40004000000 */
[----:B------:R-:W-:Y:S02]  /*14060*/  FSEL R205, R112, -INF , !P2 ;  /* 0xff80000070cd7808 */ /* 0x000fe40005000000 */
[----:B------:R-:W-:Y:S01]  /*14070*/  ISETP.GT.AND P2, PT, R246, R48, PT ;  /* 0x00000030f600720c */ /* 0x000fe20003f44270 */
[----:B------:R-:W-:Y:S01]  /*14080*/  MUFU.TANH R97, R75 ;  /* 0x0000004b00617308 */ /* 0x000fe20000002400 */
[----:B------:R-:W-:Y:S01]  /*14090*/  FSEL R209, R129, -INF , !P4 ;  /* 0xff80000081d17808 */ /* 0x000fe20006000000 */
[----:B---3--:R-:W-:Y:S01]  /*140a0*/  VIADD R72, R214, 0x88 ;  /* 0x00000088d6487836 */ /* 0x008fe20000000000 */
[----:B------:R-:W-:Y:S02]  /*140b0*/  FSEL R219, R114, -INF , !P1 ;  /* 0xff80000072db7808 */ /* 0x000fe40004800000 */
[----:B------:R-:W-:-:S02]  /*140c0*/  ISETP.GT.AND P5, PT, R247, R66, PT ;  /* 0x00000042f700720c */ /* 0x000fc40003fa4270 */
[----:B------:R-:W-:Y:S01]  /*140d0*/  ISETP.GT.AND P0, PT, R246, R66, PT ;  /* 0x00000042f600720c */ /* 0x000fe20003f04270 */
[----:B------:R-:W-:Y:S01]  /*140e0*/  FMUL.FTZ R103, R103, R2 ;  /* 0x0000000267677220 */ /* 0x000fe20000410000 */
[C---:B------:R-:W-:Y:S02]  /*140f0*/  ISETP.GE.AND P4, PT, R66.reuse, R244, PT ;  /* 0x000000f44200720c */ /* 0x040fe40003f86270 */
[----:B------:R-:W-:Y:S02]  /*14100*/  ISETP.GE.AND P1, PT, R66, R245, PT ;  /* 0x000000f54200720c */ /* 0x000fe40003f26270 */
[----:B------:R3:W4:Y:S01]  /*14110*/  MUFU.TANH R66, R73 ;  /* 0x0000004900427308 */ /* 0x0007220000002400 */
[----:B------:R-:W-:Y:S02]  /*14120*/  ISETP.GT.AND P3, PT, R247, R48, PT ;  /* 0x00000030f700720c */ /* 0x000fe40003f64270 */
[----:B------:R-:W-:Y:S01]  /*14130*/  FSEL R207, R99, -INF , !P6 ;  /* 0xff80000063cf7808 */ /* 0x000fe20007000000 */
[-C--:B------:R-:W-:Y:S01]  /*14140*/  FMUL.FTZ R99, R100, R2.reuse ;  /* 0x0000000264637220 */ /* 0x080fe20000410000 */
[----:B------:R-:W-:Y:S01]  /*14150*/  FSEL R113, R113, -INF , !P3 ;  /* 0xff80000071717808 */ /* 0x000fe20005800000 */
[----:B------:R-:W-:Y:S01]  /*14160*/  FMUL.FTZ R100, R101, R2 ;  /* 0x0000000265647220 */ /* 0x000fe20000410000 */
[----:B------:R-:W-:Y:S01]  /*14170*/  ISETP.GE.AND P6, PT, R48, R244, PT ;  /* 0x000000f43000720c */ /* 0x000fe20003fc6270 */
[----:B------:R-:W-:Y:S01]  /*14180*/  FMUL.FTZ R101, R102, R2 ;  /* 0x0000000266657220 */ /* 0x000fe20000410000 */
[----:B------:R-:W-:Y:S01]  /*14190*/  FSEL R115, R115, -INF , !P5 ;  /* 0xff80000073737808 */ /* 0x000fe20006800000 */
[----:B------:R-:W4:Y:S01]  /*141a0*/  MUFU.TANH R99, R99 ;  /* 0x0000006300637308 */ /* 0x000f220000002400 */
[----:B------:R-:W-:-:S02]  /*141b0*/  FSEL R124, R124, -INF , !P0 ;  /* 0xff8000007c7c7808 */ /* 0x000fc40004000000 */
[----:B------:R-:W-:Y:S01]  /*141c0*/  FSEL R197, R115, -INF , !P4 ;  /* 0xff80000073c57808 */ /* 0x000fe20006000000 */
[----:B-1----:R-:W-:Y:S01]  /*141d0*/  HMMA.16816.F32.BF16 R88, R4, R60, R88 ;  /* 0x0000003c0458723c */ /* 0x002fe20000041858 */
[----:B------:R-:W-:Y:S02]  /*141e0*/  FSEL R203, R124, -INF , !P1 ;  /* 0xff8000007ccb7808 */ /* 0x000fe40004800000 */
[----:B------:R-:W-:Y:S01]  /*141f0*/  ISETP.GT.AND P5, PT, R247, R72, PT ;  /* 0x00000048f700720c */ /* 0x000fe20003fa4270 */
[----:B------:R-:W1:Y:S01]  /*14200*/  MUFU.TANH R101, R101 ;  /* 0x0000006500657308 */ /* 0x000e620000002400 */
[----:B---3--:R-:W-:Y:S02]  /*14210*/  P2R R73, PR, RZ, 0x4 ;  /* 0x00000004ff497803 */ /* 0x008fe40000000000 */
[----:B------:R-:W-:Y:S01]  /*14220*/  ISETP.GE.AND P2, PT, R48, R245, PT ;  /* 0x000000f53000720c */ /* 0x000fe20003f46270 */
[----:B--2---:R-:W-:Y:S01]  /*14230*/  HMMA.16816.F32.BF16 R24, R76, R82, R24 ;  /* 0x000000524c18723c */ /* 0x004fe20000041818 */
[----:B------:R-:W-:-:S02]  /*14240*/  ISETP.NE.AND P3, PT, R73, RZ, PT ;  /* 0x000000ff4900720c */ /* 0x000fc40003f65270 */
[----:B------:R-:W-:Y:S01]  /*14250*/  ISETP.GT.AND P0, PT, R246, R72, PT ;  /* 0x00000048f600720c */ /* 0x000fe20003f04270 */
[----:B------:R-:W2:Y:S01]  /*14260*/  MUFU.TANH R100, R100 ;  /* 0x0000006400647308 */ /* 0x000ea20000002400 */
[----:B------:R-:W-:Y:S02]  /*14270*/  FSEL R116, R116, -INF , !P3 ;  /* 0xff80000074747808 */ /* 0x000fe40005800000 */
[----:B------:R-:W-:Y:S01]  /*14280*/  ISETP.GE.AND P4, PT, R72, R244, PT ;  /* 0x000000f44800720c */ /* 0x000fe20003f86270 */
[----:B------:R-:W-:Y:S01]  /*14290*/  HMMA.16816.F32.BF16 R48, R8, R106, R44 ;  /* 0x0000006a0830723c */ /* 0x000fe2000004182c */
[----:B------:R-:W-:Y:S01]  /*142a0*/  VIADD R44, R214, 0x89 ;  /* 0x00000089d62c7836 */ /* 0x000fe20000000000 */
[----:B------:R-:W-:Y:S01]  /*142b0*/  FSEL R201, R116, -INF , !P2 ;  /* 0xff80000074c97808 */ /* 0x000fe20005000000 */
[-C--:B------:R-:W-:Y:S01]  /*142c0*/  FMUL.FTZ R90, R90, R2.reuse ;  /* 0x000000025a5a7220 */ /* 0x080fe20000410000 */
[----:B------:R-:W-:Y:S01]  /*142d0*/  ISETP.GE.AND P1, PT, R72, R245, PT ;  /* 0x000000f54800720c */ /* 0x000fe20003f26270 */
[----:B------:R-:W-:Y:S01]  /*142e0*/  FMUL.FTZ R91, R91, R2 ;  /* 0x000000025b5b7220 */ /* 0x000fe20000410000 */
[-C--:B------:R-:W-:Y:S01]  /*142f0*/  ISETP.GT.AND P2, PT, R246, R44.reuse, PT ;  /* 0x0000002cf600720c */ /* 0x080fe20003f44270 */
[----:B------:R-:W3:Y:S01]  /*14300*/  LDSM.16.M88.4 R72, [R70+0x8000] ;  /* 0x008000004648783b */ /* 0x000ee20000000200 */
[----:B------:R-:W-:Y:S01]  /*14310*/  FSEL R195, R113, -INF , !P6 ;  /* 0xff80000071c37808 */ /* 0x000fe20007000000 */
[----:B------:R4:W-:Y:S01]  /*14320*/  MUFU.TANH R82, R91 ;  /* 0x0000005b00527308 */ /* 0x0009e20000002400 */
[----:B------:R-:W-:Y:S01]  /*14330*/  ISETP.GT.AND P3, PT, R247, R44, PT ;  /* 0x0000002cf700720c */ /* 0x000fe20003f64270 */
[-C--:B------:R-:W-:Y:S01]  /*14340*/  FMUL.FTZ R102, R88, R2.reuse ;  /* 0x0000000258667220 */ /* 0x080fe20000410000 */
[----:B------:R-:W-:Y:S01]  /*14350*/  P2R R60, PR, RZ, 0x4 ;  /* 0x00000004ff3c7803 */ /* 0x000fe20000000000 */
[----:B------:R-:W-:Y:S01]  /*14360*/  FMUL.FTZ R88, R89, R2 ;  /* 0x0000000259587220 */ /* 0x000fe20000410000 */
[----:B------:R-:W-:-:S02]  /*14370*/  ISETP.GE.AND P6, PT, R44, R244, PT ;  /* 0x000000f42c00720c */ /* 0x000fc40003fc6270 */
[----:B------:R-:W-:Y:S01]  /*14380*/  ISETP.GE.AND P2, PT, R44, R245, PT ;  /* 0x000000f52c00720c */ /* 0x000fe20003f46270 */
[----:B------:R-:W-:Y:S01]  /*14390*/  MUFU.TANH R102, R102 ;  /* 0x0000006600667308 */ /* 0x000fe20000002400 */
[----:B------:R-:W-:Y:S01]  /*143a0*/  HMMA.16816.F32.BF16 R44, R76, R80, R28 ;  /* 0x000000504c2c723c */ /* 0x000fe2000004181c */
[----:B------:R-:W-:Y:S01]  /*143b0*/  FSEL R117, R117, -INF , !P5 ;  /* 0xff80000075757808 */ /* 0x000fe20006800000 */
[----:B------:R-:W-:Y:S01]  /*143c0*/  VIADD R28, R214, 0x90 ;  /* 0x00000090d61c7836 */ /* 0x000fe20000000000 */
[----:B------:R-:W-:Y:S02]  /*143d0*/  FSEL R109, R109, -INF , !P0 ;  /* 0xff8000006d6d7808 */ /* 0x000fe40004000000 */
[----:B------:R-:W-:Y:S02]  /*143e0*/  FSEL R187, R86, -INF , !P3 ;  /* 0xff80000056bb7808 */ /* 0x000fe40005800000 */
[----:B------:R-:W-:Y:S01]  /*143f0*/  ISETP.NE.AND P3, PT, R60, RZ, PT ;  /* 0x000000ff3c00720c */ /* 0x000fe20003f65270 */
[----:B------:R-:W-:Y:S01]  /*14400*/  HMMA.16816.F32.BF16 R48, R4, R62, R48 ;  /* 0x0000003e0430723c */ /* 0x000fe20000041830 */
[----:B------:R-:W-:Y:S01]  /*14410*/  FSEL R193, R117, -INF , !P4 ;  /* 0xff80000075c17808 */ /* 0x000fe20006000000 */
[----:B------:R-:W1:Y:S01]  /*14420*/  LDSM.16.M88.4 R60, [R56+0x8000] ;  /* 0x00800000383c783b */ /* 0x000e620000000200 */
[----:B------:R-:W-:Y:S01]  /*14430*/  FSEL R199, R109, -INF , !P1 ;  /* 0xff8000006dc77808 */ /* 0x000fe20004800000 */
[----:B------:R-:W2:Y:S01]  /*14440*/  MUFU.TANH R86, R103 ;  /* 0x0000006700567308 */ /* 0x000ea20000002400 */
[----:B------:R-:W-:-:S02]  /*14450*/  ISETP.GT.AND P5, PT, R247, R28, PT ;  /* 0x0000001cf700720c */ /* 0x000fc40003fa4270 */
[----:B------:R-:W-:Y:S02]  /*14460*/  ISETP.GT.AND P0, PT, R246, R28, PT ;  /* 0x0000001cf600720c */ /* 0x000fe40003f04270 */
[C---:B------:R-:W-:Y:S02]  /*14470*/  ISETP.GE.AND P4, PT, R28.reuse, R244, PT ;  /* 0x000000f41c00720c */ /* 0x040fe40003f86270 */
[----:B------:R-:W-:Y:S01]  /*14480*/  ISETP.GE.AND P1, PT, R28, R245, PT ;  /* 0x000000f51c00720c */ /* 0x000fe20003f26270 */
[----:B------:R-:W-:Y:S01]  /*14490*/  VIADD R28, R214, 0x91 ;  /* 0x00000091d61c7836 */ /* 0x000fe20000000000 */
[----:B------:R-:W-:Y:S01]  /*144a0*/  FSEL R108, R108, -INF , !P3 ;  /* 0xff8000006c6c7808 */ /* 0x000fe20005800000 */
[----:B------:R-:W2:Y:S01]  /*144b0*/  MUFU.TANH R88, R88 ;  /* 0x0000005800587308 */ /* 0x000ea20000002400 */
[----:B------:R-:W-:Y:S02]  /*144c0*/  FSEL R187, R187, -INF , !P6 ;  /* 0xff800000bbbb7808 */ /* 0x000fe40007000000 */
[----:B------:R-:W-:-:S02]  /*144d0*/  FSEL R185, R108, -INF , !P2 ;  /* 0xff8000006cb97808 */ /* 0x000fc40005000000 */
[----:B------:R-:W-:Y:S01]  /*144e0*/  ISETP.GT.AND P2, PT, R246, R28, PT ;  /* 0x0000001cf600720c */ /* 0x000fe20003f44270 */
[----:B------:R-:W-:Y:S01]  /*144f0*/  FMUL.FTZ R48, R48, R2 ;  /* 0x0000000230307220 */ /* 0x000fe20000410000 */
[----:B------:R-:W-:Y:S01]  /*14500*/  ISETP.GT.AND P3, PT, R247, R28, PT ;  /* 0x0000001cf700720c */ /* 0x000fe20003f64270 */
[----:B---3--:R-:W-:Y:S01]  /*14510*/  HMMA.16816.F32.BF16 R40, R8, R72, R40 ;  /* 0x000000480828723c */ /* 0x008fe20000041828 */
[----:B------:R-:W-:Y:S01]  /*14520*/  P2R R29, PR, RZ, 0x4 ;  /* 0x00000004ff1d7803 */ /* 0x000fe20000000000 */
[----:B------:R-:W-:Y:S01]  /*14530*/  VIADD R72, R214, 0x99 ;  /* 0x00000099d6487836 */ /* 0x000fe20000000000 */
[C---:B------:R-:W-:Y:S01]  /*14540*/  ISETP.GE.AND P6, PT, R28.reuse, R244, PT ;  /* 0x000000f41c00720c */ /* 0x040fe20003fc6270 */
[----:B------:R3:W2:Y:S01]  /*14550*/  MUFU.TANH R83, R48 ;  /* 0x0000003000537308 */ /* 0x0006a20000002400 */
[----:B------:R-:W-:Y:S01]  /*14560*/  ISETP.GE.AND P2, PT, R28, R245, PT ;  /* 0x000000f51c00720c */ /* 0x000fe20003f46270 */
[----:B------:R-:W-:Y:S01]  /*14570*/  VIADD R28, R214, 0x98 ;  /* 0x00000098d61c7836 */ /* 0x000fe20000000000 */
[----:B------:R-:W-:Y:S01]  /*14580*/  FSEL R118, R118, -INF , !P5 ;  /* 0xff80000076767808 */ /* 0x000fe20006800000 */
[-C--:B------:R-:W-:Y:S01]  /*14590*/  FMUL.FTZ R49, R49, R2.reuse ;  /* 0x0000000231317220 */ /* 0x080fe20000410000 */
[----:B------:R-:W-:Y:S01]  /*145a0*/  FSEL R94, R94, -INF , !P0 ;  /* 0xff8000005e5e7808 */ /* 0x000fe20004000000 */
[-C--:B------:R-:W-:Y:S01]  /*145b0*/  FMUL.FTZ R50, R50, R2.reuse ;  /* 0x0000000232327220 */ /* 0x080fe20000410000 */
[----:B------:R-:W-:Y:S01]  /*145c0*/  FSEL R163, R118, -INF , !P4 ;  /* 0xff80000076a37808 */ /* 0x000fe20006000000 */
[----:B----4-:R-:W-:Y:S01]  /*145d0*/  FMUL.FTZ R91, R51, R2 ;  /* 0x00000002335b7220 */ /* 0x010fe20000410000 */
[----:B------:R-:W-:-:S02]  /*145e0*/  FSEL R161, R87, -INF , !P3 ;  /* 0xff80000057a17808 */ /* 0x000fc40005800000 */
[----:B------:R-:W-:Y:S01]  /*145f0*/  FSEL R179, R94, -INF , !P1 ;  /* 0xff8000005eb37808 */ /* 0x000fe20004800000 */
[----:B------:R-:W-:Y:S01]  /*14600*/  MUFU.TANH R87, R90 ;  /* 0x0000005a00577308 */ /* 0x000fe20000002400 */
[-C--:B------:R-:W-:Y:S02]  /*14610*/  ISETP.GT.AND P5, PT, R247, R28.reuse, PT ;  /* 0x0000001cf700720c */ /* 0x080fe40003fa4270 */
[----:B------:R-:W-:Y:S01]  /*14620*/  ISETP.NE.AND P3, PT, R29, RZ, PT ;  /* 0x000000ff1d00720c */ /* 0x000fe20003f65270 */
[----:B-1----:R-:W-:Y:S01]  /*14630*/  HMMA.16816.F32.BF16 R40, R4, R60, R40 ;  /* 0x0000003c0428723c */ /* 0x002fe20000041828 */
[----:B------:R-:W-:Y:S02]  /*14640*/  ISETP.GT.AND P0, PT, R246, R28, PT ;  /* 0x0000001cf600720c */ /* 0x000fe40003f04270 */
[C---:B------:R-:W-:Y:S01]  /*14650*/  ISETP.GE.AND P4, PT, R28.reuse, R244, PT ;  /* 0x000000f41c00720c */ /* 0x040fe20003f86270 */
[----:B------:R-:W1:Y:S01]  /*14660*/  MUFU.TANH R90, R49 ;  /* 0x00000031005a7308 */ /* 0x000e620000002400 */
[----:B------:R-:W-:-:S02]  /*14670*/  ISETP.GE.AND P1, PT, R28, R245, PT ;  /* 0x000000f51c00720c */ /* 0x000fc40003f26270 */
[----:B------:R-:W4:Y:S01]  /*14680*/  LDSM.16.M88.4 R28, [R70+0x8800] ;  /* 0x00880000461c783b */ /* 0x000f220000000200 */
[----:B------:R-:W-:Y:S02]  /*14690*/  FSEL R38, R38, -INF , !P3 ;  /* 0xff80000026267808 */ /* 0x000fe40005800000 */
[-C--:B------:R-:W-:Y:S02]  /*146a0*/  ISETP.GT.AND P3, PT, R247, R72.reuse, PT ;  /* 0x00000048f700720c */ /* 0x080fe40003f64270 */
[----:B------:R-:W-:Y:S01]  /*146b0*/  FSEL R181, R38, -INF , !P2 ;  /* 0xff80000026b57808 */ /* 0x000fe20005000000 */
[----:B------:R2:W-:Y:S01]  /*146c0*/  MUFU.TANH R94, R50 ;  /* 0x00000032005e7308 */ /* 0x0005e20000002400 */
[----:B------:R-:W-:Y:S01]  /*146d0*/  ISETP.GT.AND P2, PT, R246, R72, PT ;  /* 0x00000048f600720c */ /* 0x000fe20003f44270 */
[----:B------:R-:W-:Y:S01]  /*146e0*/  VIADD R38, R214, 0xa0 ;  /* 0x000000a0d6267836 */ /* 0x000fe20000000000 */
[----:B------:R-:W-:Y:S02]  /*146f0*/  FSEL R71, R71, -INF , !P3 ;  /* 0xff80000047477808 */ /* 0x000fe40005800000 */
[----:B---3--:R-:W-:Y:S01]  /*14700*/  P2R R48, PR, RZ, 0x4 ;  /* 0x00000004ff307803 */ /* 0x008fe20000000000 */
[-C--:B------:R-:W-:Y:S01]  /*14710*/  FMUL.FTZ R40, R40, R2.reuse ;  /* 0x0000000228287220 */ /* 0x080fe20000410000 */
[----:B------:R-:W-:Y:S01]  /*14720*/  FSEL R161, R161, -INF , !P6 ;  /* 0xff800000a1a17808 */ /* 0x000fe20007000000 */
[----:B------:R-:W-:Y:S01]  /*14730*/  FMUL.FTZ R41, R41, R2 ;  /* 0x0000000229297220 */ /* 0x000fe20000410000 */
[----:B------:R-:W-:Y:S01]  /*14740*/  ISETP.NE.AND P3, PT, R48, RZ, PT ;  /* 0x000000ff3000720c */ /* 0x000fe20003f65270 */
[----:B------:R3:W-:Y:S01]  /*14750*/  MUFU.TANH R103, R40 ;  /* 0x0000002800677308 */ /* 0x0007e20000002400 */
[----:B------:R-:W-:Y:S01]  /*14760*/  ISETP.GE.AND P6, PT, R72, R244, PT ;  /* 0x000000f44800720c */ /* 0x000fe20003fc6270 */
[-C--:B------:R-:W-:Y:S01]  /*14770*/  FMUL.FTZ R42, R42, R2.reuse ;  /* 0x000000022a2a7220 */ /* 0x080fe20000410000 */
[----:B------:R-:W-:Y:S01]  /*14780*/  ISETP.GE.AND P2, PT, R72, R245, PT ;  /* 0x000000f54800720c */ /* 0x000fe20003f46270 */
[----:B------:R-:W-:Y:S01]  /*14790*/  FMUL.FTZ R43, R43, R2 ;  /* 0x000000022b2b7220 */ /* 0x000fe20000410000 */
[----:B------:R-:W-:Y:S01]  /*147a0*/  HMMA.16816.F32.BF16 R72, R8, R74, R32 ;  /* 0x0000004a0848723c */ /* 0x000fe20000041820 */
[----:B------:R-:W-:Y:S01]  /*147b0*/  VIADD R32, R214, 0xa1 ;  /* 0x000000a1d6207836 */ /* 0x000fe20000000000 */
[----:B------:R-:W-:Y:S01]  /*147c0*/  FSEL R95, R95, -INF , !P3 ;  /* 0xff8000005f5f7808 */ /* 0x000fe20005800000 */
[----:B--2---:R-:W2:Y:S01]  /*147d0*/  LDSM.16.M88.4 R48, [R56+0x8800] ;  /* 0x008800003830783b */ /* 0x004ea20000000200 */
[----:B------:R-:W-:Y:S01]  /*147e0*/  FSEL R159, R71, -INF , !P6 ;  /* 0xff800000479f7808 */ /* 0x000fe20007000000 */
[----:B------:R-:W1:Y:S01]  /*147f0*/  MUFU.TANH R91, R91 ;  /* 0x0000005b005b7308 */ /* 0x000e620000002400 */
[----:B------:R-:W-:-:S02]  /*14800*/  FSEL R157, R95, -INF , !P2 ;  /* 0xff8000005f9d7808 */ /* 0x000fc40005000000 */
[-C--:B------:R-:W-:Y:S02]  /*14810*/  ISETP.GT.AND P2, PT, R246, R32.reuse, PT ;  /* 0x00000020f600720c */ /* 0x080fe40003f44270 */
[----:B------:R-:W-:Y:S02]  /*14820*/  ISETP.GT.AND P3, PT, R247, R32, PT ;  /* 0x00000020f700720c */ /* 0x000fe40003f64270 */
[----:B------:R-:W-:Y:S01]  /*14830*/  P2R R60, PR, RZ, 0x4 ;  /* 0x00000004ff3c7803 */ /* 0x000fe20000000000 */
[----:B------:R-:W1:Y:S01]  /*14840*/  MUFU.TANH R95, R41 ;  /* 0x00000029005f7308 */ /* 0x000e620000002400 */
[C---:B------:R-:W-:Y:S02]  /*14850*/  ISETP.GE.AND P6, PT, R32.reuse, R244, PT ;  /* 0x000000f42000720c */ /* 0x040fe40003fc6270 */
[----:B------:R-:W-:Y:S02]  /*14860*/  ISETP.GE.AND P2, PT, R32, R245, PT ;  /* 0x000000f52000720c */ /* 0x000fe40003f46270 */
[----:B------:R-:W-:Y:S01]  /*14870*/  FSEL R66, R66, -INF , !P3 ;  /* 0xff80000042427808 */ /* 0x000fe20005800000 */
[----:B----4-:R-:W-:Y:S01]  /*14880*/  HMMA.16816.F32.BF16 R32, R8, R28, R44 ;  /* 0x0000001c0820723c */ /* 0x010fe2000004182c */
[----:B------:R-:W4:Y:S01]  /*14890*/  LDSM.16.M88.4 R44, [R57+0x9000] ;  /* 0x00900000392c783b */ /* 0x000f220000000200 */
[----:B------:R-:W-:Y:S01]  /*148a0*/  FSEL R67, R67, -INF , !P5 ;  /* 0xff80000043437808 */ /* 0x000fe20006800000 */
[----:B------:R-:W-:Y:S01]  /*148b0*/  VIADD R28, R214, 0xa9 ;  /* 0x000000a9d61c7836 */ /* 0x000fe20000000000 */
[----:B------:R-:W-:-:S02]  /*148c0*/  FSEL R110, R110, -INF , !P0 ;  /* 0xff8000006e6e7808 */ /* 0x000fc40004000000 */
[----:B------:R-:W-:Y:S02]  /*148d0*/  ISETP.NE.AND P3, PT, R60, RZ, PT ;  /* 0x000000ff3c00720c */ /* 0x000fe40003f65270 */
[----:B------:R-:W-:Y:S01]  /*148e0*/  FSEL R175, R67, -INF , !P4 ;  /* 0xff80000043af7808 */ /* 0x000fe20006000000 */
[----:B------:R-:W-:Y:S01]  /*148f0*/  HMMA.16816.F32.BF16 R60, R4, R62, R72 ;  /* 0x0000003e043c723c */ /* 0x000fe20000041848 */
[----:B------:R-:W-:Y:S01]  /*14900*/  FSEL R177, R110, -INF , !P1 ;  /* 0xff8000006eb17808 */ /* 0x000fe20004800000 */
[----:B------:R-:W-:Y:S01]  /*14910*/  MUFU.TANH R72, R42 ;  /* 0x0000002a00487308 */ /* 0x000fe20000002400 */
[----:B------:R-:W-:Y:S02]  /*14920*/  FSEL R97, R97, -INF , !P3 ;  /* 0xff80000061617808 */ /* 0x000fe40005800000 */
[-C--:B------:R-:W-:Y:S02]  /*14930*/  ISETP.GT.AND P5, PT, R247, R38.reuse, PT ;  /* 0x00000026f700720c */ /* 0x080fe40003fa4270 */
[----:B------:R-:W-:-:S02]  /*14940*/  ISETP.GT.AND P0, PT, R246, R38, PT ;  /* 0x00000026f600720c */ /* 0x000fc40003f04270 */
[C---:B------:R-:W-:Y:S01]  /*14950*/  ISETP.GE.AND P4, PT, R38.reuse, R244, PT ;  /* 0x000000f42600720c */ /* 0x040fe20003f86270 */
[----:B------:R1:W1:Y:S01]  /*14960*/  MUFU.TANH R73, R43 ;  /* 0x0000002b00497308 */ /* 0x0002620000002400 */
[----:B------:R-:W-:Y:S01]  /*14970*/  ISETP.GE.AND P1, PT, R38, R245, PT ;  /* 0x000000f52600720c */ /* 0x000fe20003f26270 */
[----:B------:R-:W-:Y:S01]  /*14980*/  VIADD R38, R214, 0xa8 ;  /* 0x000000a8d6267836 */ /* 0x000fe20000000000 */
[----:B------:R-:W-:Y:S02]  /*14990*/  FSEL R137, R97, -INF , !P2 ;  /* 0xff80000061897808 */ /* 0x000fe40005000000 */
[----:B------:R-:W-:Y:S01]  /*149a0*/  FSEL R81, R104, -INF , !P5 ;  /* 0xff80000068517808 */ /* 0x000fe20006800000 */
[----:B--2---:R-:W-:Y:S01]  /*149b0*/  HMMA.16816.F32.BF16 R32, R4, R48, R32 ;  /* 0x000000300420723c */ /* 0x004fe20000041820 */
[----:B------:R-:W-:Y:S02]  /*149c0*/  FSEL R105, R105, -INF , !P0 ;  /* 0xff80000069697808 */ /* 0x000fe40004000000 */
[----:B------:R-:W-:Y:S01]  /*149d0*/  ISETP.GT.AND P2, PT, R246, R28, PT ;  /* 0x0000001cf600720c */ /* 0x000fe20003f44270 */
[----:B------:R-:W-:Y:S01]  /*149e0*/  FMUL.FTZ R49, R62, R2 ;  /* 0x000000023e317220 */ /* 0x000fe20000410000 */
[----:B------:R-:W-:Y:S01]  /*149f0*/  ISETP.GT.AND P5, PT, R247, R38, PT ;  /* 0x00000026f700720c */ /* 0x000fe20003fa4270 */
[----:B------:R-:W-:Y:S01]  /*14a00*/  FMUL.FTZ R74, R61, R2 ;  /* 0x000000023d4a7220 */ /* 0x000fe20000410000 */
[----:B------:R-:W-:Y:S01]  /*14a10*/  ISETP.GT.AND P0, PT, R246, R38, PT ;  /* 0x00000026f600720c */ /* 0x000fe20003f04270 */
[----:B------:R-:W-:Y:S01]  /*14a20*/  VIADD R61, R214, 0xb8 ;  /* 0x000000b8d63d7836 */ /* 0x000fe20000000000 */
[----:B------:R-:W-:Y:S01]  /*14a30*/  ISETP.GT.AND P3, PT, R247, R28, PT ;  /* 0x0000001cf700720c */ /* 0x000fe20003f64270 */
[----:B------:R-:W-:Y:S01]  /*14a40*/  FMUL.FTZ R60, R60, R2 ;  /* 0x000000023c3c7220 */ /* 0x000fe20000410000 */
[----:B------:R-:W-:Y:S01]  /*14a50*/  FSEL R81, R81, -INF , !P4 ;  /* 0xff80000051517808 */ /* 0x000fe20006000000 */
[----:B------:R-:W-:Y:S01]  /*14a60*/  MUFU.TANH R49, R49 ;  /* 0x0000003100317308 */ /* 0x000fe20000002400 */
[----:B------:R-:W-:-:S02]  /*14a70*/  FSEL R139, R105, -INF , !P1 ;  /* 0xff800000698b7808 */ /* 0x000fc40004800000 */
[----:B---3--:R-:W-:Y:S01]  /*14a80*/  P2R R40, PR, RZ, 0x4 ;  /* 0x00000004ff287803 */ /* 0x008fe20000000000 */
[----:B----4-:R-:W-:Y:S01]  /*14a90*/  HMMA.16816.F32.BF16 R16, R76, R46, R16 ;  /* 0x0000002e4c10723c */ /* 0x010fe20000041810 */
[C---:B------:R-:W-:Y:S02]  /*14aa0*/  ISETP.GE.AND P4, PT, R38.reuse, R244, PT ;  /* 0x000000f42600720c */ /* 0x040fe40003f86270 */
[----:B------:R-:W-:Y:S01]  /*14ab0*/  ISETP.GE.AND P1, PT, R38, R245, PT ;  /* 0x000000f52600720c */ /* 0x000fe20003f26270 */
[----:B------:R-:W-:Y:S01]  /*14ac0*/  VIADD R38, R214, 0xb0 ;  /* 0x000000b0d6267836 */ /* 0x000fe20000000000 */
[----:B------:R-:W-:Y:S01]  /*14ad0*/  FSEL R80, R66, -INF , !P6 ;  /* 0xff80000042507808 */ /* 0x000fe20007000000 */
[----:B------:R-:W2:Y:S01]  /*14ae0*/  MUFU.TANH R60, R60 ;  /* 0x0000003c003c7308 */ /* 0x000ea20000002400 */
[----:B------:R-:W-:Y:S02]  /*14af0*/  FSEL R71, R99, -INF , !P5 ;  /* 0xff80000063477808 */ /* 0x000fe40006800000 */
[----:B------:R-:W-:-:S02]  /*14b00*/  FSEL R101, R101, -INF , !P0 ;  /* 0xff80000065657808 */ /* 0x000fc40004000000 */
[C---:B------:R-:W-:Y:S02]  /*14b10*/  ISETP.GE.AND P6, PT, R28.reuse, R244, PT ;  /* 0x000000f41c00720c */ /* 0x040fe40003fc6270 */
[----:B------:R-:W-:Y:S01]  /*14b20*/  ISETP.GE.AND P2, PT, R28, R245, PT ;  /* 0x000000f51c00720c */ /* 0x000fe20003f46270 */
[----:B------:R-:W3:Y:S01]  /*14b30*/  MUFU.TANH R48, R74 ;  /* 0x0000004a00307308 */ /* 0x000ee20000002400 */
[----:B------:R-:W-:Y:S01]  /*14b40*/  FSEL R67, R100, -INF , !P3 ;  /* 0xff80000064437808 */ /* 0x000fe20005800000 */
[----:B------:R-:W-:Y:S01]  /*14b50*/  HMMA.16816.F32.BF16 R28, R8, R30, R24 ;  /* 0x0000001e081c723c */ /* 0x000fe20000041818 */
[----:B------:R-:W-:Y:S01]  /*14b60*/  ISETP.NE.AND P3, PT, R40, RZ, PT ;  /* 0x000000ff2800720c */ /* 0x000fe20003f65270 */
[----:B------:R-:W4:Y:S01]  /*14b70*/  LDSM.16.M88.4 R24, [R70+0x9000] ;  /* 0x009000004618783b */ /* 0x000f220000000200 */
[----:B------:R-:W-:Y:S01]  /*14b80*/  FSEL R71, R71, -INF , !P4 ;  /* 0xff80000047477808 */ /* 0x000fe20006000000 */
[----:B------:R-:W-:Y:S01]  /*14b90*/  VIADD R40, R214, 0xb1 ;  /* 0x000000b1d6287836 */ /* 0x000fe20000000000 */
[----:B------:R-:W-:-:S02]  /*14ba0*/  FSEL R135, R101, -INF , !P1 ;  /* 0xff80000065877808 */ /* 0x000fc40004800000 */
[CC--:B------:R-:W-:Y:S02]  /*14bb0*/  ISETP.GT.AND P5, PT, R247.reuse, R38.reuse, PT ;  /* 0x00000026f700720c */ /* 0x0c0fe40003fa4270 */
[----:B------:R-:W-:Y:S02]  /*14bc0*/  ISETP.GT.AND P0, PT, R246, R38, PT ;  /* 0x00000026f600720c */ /* 0x000fe40003f04270 */
[C---:B------:R-:W-:Y:S02]  /*14bd0*/  ISETP.GE.AND P4, PT, R38.reuse, R244, PT ;  /* 0x000000f42600720c */ /* 0x040fe40003f86270 */
[----:B------:R-:W-:Y:S02]  /*14be0*/  ISETP.GE.AND P1, PT, R38, R245, PT ;  /* 0x000000f52600720c */ /* 0x000fe40003f26270 */
[----:B------:R-:W-:Y:S02]  /*14bf0*/  FSEL R38, R86, -INF , !P3 ;  /* 0xff80000056267808 */ /* 0x000fe40005800000 */
[----:B------:R-:W-:-:S02]  /*14c00*/  ISETP.GT.AND P3, PT, R247, R40, PT ;  /* 0x00000028f700720c */ /* 0x000fc40003f64270 */
[----:B------:R-:W-:Y:S01]  /*14c10*/  FSEL R38, R38, -INF , !P2 ;  /* 0xff80000026267808 */ /* 0x000fe20005000000 */
[----:B------:R-:W-:Y:S01]  /*14c20*/  HMMA.16816.F32.BF16 R28, R4, R50, R28 ;  /* 0x00000032041c723c */ /* 0x000fe2000004181c */
[----:B------:R-:W-:Y:S01]  /*14c30*/  ISETP.GT.AND P2, PT, R246, R40, PT ;  /* 0x00000028f600720c */ /* 0x000fe20003f44270 */
[----:B------:R-:W-:Y:S01]  /*14c40*/  VIADD R50, R214, 0xb9 ;  /* 0x000000b9d6327836 */ /* 0x000fe20000000000 */
[----:B------:R-:W-:Y:S02]  /*14c50*/  FSEL R88, R88, -INF , !P3 ;  /* 0xff80000058587808 */ /* 0x000fe40005800000 */
[----:B------:R-:W-:Y:S02]  /*14c60*/  P2R R62, PR, RZ, 0x4 ;  /* 0x00000004ff3e7803 */ /* 0x000fe40000000000 */
[----:B------:R-:W-:Y:S02]  /*14c70*/  FSEL R67, R67, -INF , !P6 ;  /* 0xff80000043437808 */ /* 0x000fe40007000000 */
[----:B------:R-:W-:-:S02]  /*14c80*/  ISETP.NE.AND P3, PT, R62, RZ, PT ;  /* 0x000000ff3e00720c */ /* 0x000fc40003f65270 */
[----:B------:R-:W-:Y:S02]  /*14c90*/  FSEL R66, R102, -INF , !P5 ;  /* 0xff80000066427808 */ /* 0x000fe40006800000 */
[C---:B------:R-:W-:Y:S02]  /*14ca0*/  ISETP.GE.AND P6, PT, R40.reuse, R244, PT ;  /* 0x000000f42800720c */ /* 0x040fe40003fc6270 */
[----:B------:R-:W-:Y:S02]  /*14cb0*/  ISETP.GE.AND P2, PT, R40, R245, PT ;  /* 0x000000f52800720c */ /* 0x000fe40003f46270 */
[-C--:B------:R-:W-:Y:S01]  /*14cc0*/  ISETP.GT.AND P5, PT, R247, R61.reuse, PT ;  /* 0x0000003df700720c */ /* 0x080fe20003fa4270 */
[----:B-1----:R-:W-:Y:S01]  /*14cd0*/  HMMA.16816.F32.BF16 R40, R76, R44, R20 ;  /* 0x0000002c4c28723c */ /* 0x002fe20000041814 */
[----:B------:R-:W-:Y:S01]  /*14ce0*/  FSEL R82, R82, -INF , !P3 ;  /* 0xff80000052527808 */ /* 0x000fe20005800000 */
[----:B------:R-:W1:Y:S01]  /*14cf0*/  LDSM.16.M88.4 R20, [R56+0x9000] ;  /* 0x009000003814783b */ /* 0x000e620000000200 */
[----:B------:R-:W-:Y:S01]  /*14d00*/  FSEL R89, R88, -INF , !P6 ;  /* 0xff80000058597808 */ /* 0x000fe20007000000 */
[-C--:B------:R-:W-:Y:S01]  /*14d10*/  FMUL.FTZ R45, R32, R2.reuse ;  /* 0x00000002202d7220 */ /* 0x080fe20000410000 */
[----:B------:R-:W-:Y:S01]  /*14d20*/  FSEL R88, R83, -INF , !P5 ;  /* 0xff80000053587808 */ /* 0x000fe20006800000 */
[-C--:B------:R-:W-:Y:S01]  /*14d30*/  FMUL.FTZ R32, R33, R2.reuse ;  /* 0x0000000221207220 */ /* 0x080fe20000410000 */
[----:B------:R-:W-:Y:S01]  /*14d40*/  FSEL R83, R82, -INF , !P2 ;  /* 0xff80000052537808 */ /* 0x000fe20005000000 */
[----:B------:R-:W-:Y:S01]  /*14d50*/  FMUL.FTZ R44, R63, R2 ;  /* 0x000000023f2c7220 */ /* 0x000fe20000410000 */
[-C--:B------:R-:W-:Y:S01]  /*14d60*/  ISETP.GT.AND P2, PT, R246, R50.reuse, PT ;  /* 0x00000032f600720c */ /* 0x080fe20003f44270 */
[C---:B----4-:R-:W-:Y:S01]  /*14d70*/  HMMA.16816.F32.BF16 R16, R8.reuse, R26, R16 ;  /* 0x0000001a0810723c */ /* 0x050fe20000041810 */
[----:B------:R-:W-:Y:S01]  /*14d80*/  ISETP.GT.AND P3, PT, R247, R50, PT ;  /* 0x00000032f700720c */ /* 0x000fe20003f64270 */
[----:B------:R-:W-:Y:S01]  /*14d90*/  VIADD R27, R214, 0xc9 ;  /* 0x000000c9d61b7836 */ /* 0x000fe20000000000 */
[----:B------:R-:W-:Y:S01]  /*14da0*/  P2R R33, PR, RZ, 0x4 ;  /* 0x00000004ff217803 */ /* 0x000fe20000000000 */
[----:B------:R-:W4:Y:S01]  /*14db0*/  MUFU.TANH R44, R44 ;  /* 0x0000002c002c7308 */ /* 0x000f220000002400 */
[----:B------:R-:W-:Y:S01]  /*14dc0*/  FSEL R86, R90, -INF , !P3 ;  /* 0xff8000005a567808 */ /* 0x000fe20005800000 */
[-C--:B------:R-:W-:Y:S01]  /*14dd0*/  FMUL.FTZ R29, R29, R2.reuse ;  /* 0x000000021d1d7220 */ /* 0x080fe20000410000 */
[----:B------:R-:W-:Y:S01]  /*14de0*/  ISETP.NE.AND P3, PT, R33, RZ, PT ;  /* 0x000000ff2100720c */ /* 0x000fe20003f65270 */
[----:B------:R-:W-:Y:S01]  /*14df0*/  VIADD R33, R214, 0xc1 ;  /* 0x000000c1d6217836 */ /* 0x000fe20000000000 */
[----:B------:R-:W-:Y:S01]  /*14e00*/  FSEL R87, R87, -INF , !P0 ;  /* 0xff80000057577808 */ /* 0x000fe20004000000 */
[----:B------:R-:W-:Y:S01]  /*14e10*/  HMMA.16816.F32.BF16 R40, R8, R24, R40 ;  /* 0x000000180828723c */ /* 0x000fe20000041828 */
[----:B------:R-:W-:Y:S01]  /*14e20*/  ISETP.GT.AND P0, PT, R246, R61, PT ;  /* 0x0000003df600720c */ /* 0x000fe20003f04270 */
[-C--:B------:R-:W-:Y:S01]  /*14e30*/  FMUL.FTZ R24, R34, R2.reuse ;  /* 0x0000000222187220 */ /* 0x080fe20000410000 */
[----:B------:R-:W-:Y:S01]  /*14e40*/  ISETP.GE.AND P2, PT, R50, R245, PT ;  /* 0x000000f53200720c */ /* 0x000fe20003f46270 */
[-C--:B------:R-:W-:Y:S01]  /*14e50*/  FMUL.FTZ R25, R35, R2.reuse ;  /* 0x0000000223197220 */ /* 0x080fe20000410000 */
[----:B------:R-:W-:Y:S01]  /*14e60*/  FSEL R91, R91, -INF , !P3 ;  /* 0xff8000005b5b7808 */ /* 0x000fe20005800000 */
[----:B------:R-:W4:Y:S01]  /*14e70*/  MUFU.TANH R32, R32 ;  /* 0x0000002000207308 */ /* 0x000f220000002400 */
[----:B------:R-:W-:Y:S01]  /*14e80*/  FSEL R82, R94, -INF , !P0 ;  /* 0xff8000005e527808 */ /* 0x000fe20004000000 */
[-C--:B------:R-:W-:Y:S01]  /*14e90*/  FMUL.FTZ R26, R31, R2.reuse ;  /* 0x000000021f1a7220 */ /* 0x080fe20000410000 */
[----:B------:R-:W-:Y:S01]  /*14ea0*/  FSEL R94, R91, -INF , !P2 ;  /* 0xff8000005b5e7808 */ /* 0x000fe20005000000 */
[----:B------:R-:W-:Y:S01]  /*14eb0*/  VIADD R10, R214, 0xd9 ;  /* 0x000000d9d60a7836 */ /* 0x000fe20000000000 */
[-C--:B------:R-:W-:Y:S01]  /*14ec0*/  ISETP.GT.AND P2, PT, R246, R33.reuse, PT ;  /* 0x00000021f600720c */ /* 0x080fe20003f44270 */
[----:B------:R-:W-:Y:S01]  /*14ed0*/  FMUL.FTZ R28, R28, R2 ;  /* 0x000000021c1c7220 */ /* 0x000fe20000410000 */
[----:B------:R-:W-:Y:S01]  /*14ee0*/  ISETP.GT.AND P3, PT, R247, R33, PT ;  /* 0x00000021f700720c */ /* 0x000fe20003f64270 */
[----:B------:R-:W4:Y:S01]  /*14ef0*/  MUFU.TANH R25, R25 ;  /* 0x0000001900197308 */ /* 0x000f220000002400 */
[----:B------:R-:W-:Y:S01]  /*14f00*/  P2R R34, PR, RZ, 0x4 ;  /* 0x00000004ff227803 */ /* 0x000fe20000000000 */
[----:B------:R-:W-:Y:S01]  /*14f10*/  VIADD R9, R214, 0xd8 ;  /* 0x000000d8d6097836 */ /* 0x000fe20000000000 */
[----:B------:R-:W-:Y:S01]  /*14f20*/  FSEL R95, R95, -INF , !P3 ;  /* 0xff8000005f5f7808 */ /* 0x000fe20005800000 */
[----:B------:R-:W-:-:S04]  /*14f30*/  DEPBAR.LE SB0, 0x0 ;  /* 0x000080000000791a */ /* 0x000fc80000000000 */
[----:B------:R-:W-:Y:S01]  /*14f40*/  ISETP.GE.AND P6, PT, R50, R244, PT ;  /* 0x000000f43200720c */ /* 0x000fe20003fc6270 */
[----:B------:R-:W-:Y:S01]  /*14f50*/  VIADD R50, R214, 0xc0 ;  /* 0x000000c0d6327836 */ /* 0x000fe20000000000 */
[----:B------:R-:W-:Y:S01]  /*14f60*/  ISETP.NE.AND P3, PT, R34, RZ, PT ;  /* 0x000000ff2200720c */ /* 0x000fe20003f65270 */
[C---:B-1----:R-:W-:Y:S01]  /*14f70*/  HMMA.16816.F32.BF16 R40, R4.reuse, R20, R40 ;  /* 0x000000140428723c */ /* 0x042fe20000041828 */
[----:B------:R-:W-:Y:S01]  /*14f80*/  FSEL R66, R66, -INF , !P4 ;  /* 0xff80000042427808 */ /* 0x000fe20006000000 */
[----:B------:R-:W-:Y:S01]  /*14f90*/  FMUL.FTZ R21, R30, R2 ;  /* 0x000000021e157220 */ /* 0x000fe20000410000 */
[----:B------:R-:W-:Y:S01]  /*14fa0*/  FSEL R87, R87, -INF , !P1 ;  /* 0xff80000057577808 */ /* 0x000fe20004800000 */
[----:B------:R1:W4:Y:S01]  /*14fb0*/  MUFU.TANH R20, R29 ;  /* 0x0000001d00147308 */ /* 0x0003220000002400 */
[----:B------:R-:W-:Y:S02]  /*14fc0*/  FSEL R86, R86, -INF , !P6 ;  /* 0xff80000056567808 */ /* 0x000fe40007000000 */
[-C--:B------:R-:W-:Y:S01]  /*14fd0*/  ISETP.GE.AND P2, PT, R33, R245.reuse, PT ;  /* 0x000000f52100720c */ /* 0x080fe20003f46270 */
[----:B------:R-:W-:Y:S01]  /*14fe0*/  HMMA.16816.F32.BF16 R16, R4, R22, R16 ;  /* 0x000000160410723c */ /* 0x000fe20000041810 */
[----:B------:R-:W-:Y:S01]  /*14ff0*/  FSEL R73, R73, -INF , !P3 ;  /* 0xff80000049497808 */ /* 0x000fe20005800000 */
[----:B------:R-:W-:Y:S01]  /*15000*/  VIADD R6, R214, 0xe1 ;  /* 0x000000e1d6067836 */ /* 0x000fe20000000000 */
[C---:B------:R-:W-:Y:S01]  /*15010*/  ISETP.GE.AND P4, PT, R61.reuse, R244, PT ;  /* 0x000000f43d00720c */ /* 0x040fe20003f86270 */
[----:B------:R-:W4:Y:S01]  /*15020*/  MUFU.TANH R45, R45 ;  /* 0x0000002d002d7308 */ /* 0x000f220000002400 */
[----:B------:R-:W-:-:S02]  /*15030*/  ISETP.GE.AND P1, PT, R61, R245, PT ;  /* 0x000000f53d00720c */ /* 0x000fc40003f26270 */
[----:B------:R-:W-:Y:S01]  /*15040*/  ISETP.GE.AND P6, PT, R33, R244, PT ;  /* 0x000000f42100720c */ /* 0x000fe20003fc6270 */
[----:B------:R-:W-:Y:S01]  /*15050*/  VIADD R33, R214, 0xc8 ;  /* 0x000000c8d6217836 */ /* 0x000fe20000000000 */
[-C--:B------:R-:W-:Y:S02]  /*15060*/  ISETP.GT.AND P5, PT, R247, R50.reuse, PT ;  /* 0x00000032f700720c */ /* 0x080fe40003fa4270 */
[----:B------:R-:W-:Y:S01]  /*15070*/  ISETP.GT.AND P0, PT, R246, R50, PT ;  /* 0x00000032f600720c */ /* 0x000fe20003f04270 */
[----:B------:R-:W4:Y:S01]  /*15080*/  MUFU.TANH R24, R24 ;  /* 0x0000001800187308 */ /* 0x000f220000002400 */
[----:B------:R-:W-:Y:S01]  /*15090*/  FSEL R90, R73, -INF , !P2 ;  /* 0xff800000495a7808 */ /* 0x000fe20005000000 */
[----:B-1----:R-:W-:Y:S01]  /*150a0*/  VIADD R29, R214, 0xd0 ;  /* 0x000000d0d61d7836 */ /* 0x002fe20000000000 */
[----:B------:R-:W-:Y:S01]  /*150b0*/  FSEL R88, R88, -INF , !P4 ;  /* 0xff80000058587808 */ /* 0x000fe20006000000 */
[-C--:B------:R-:W-:Y:S01]  /*150c0*/  FMUL.FTZ R41, R41, R2.reuse ;  /* 0x0000000229297220 */ /* 0x080fe20000410000 */
[----:B------:R-:W-:Y:S01]  /*150d0*/  FSEL R82, R82, -INF , !P1 ;  /* 0xff80000052527808 */ /* 0x000fe20004800000 */
[----:B------:R-:W-:Y:S01]  /*150e0*/  FMUL.FTZ R8, R43, R2 ;  /* 0x000000022b087220 */ /* 0x000fe20000410000 */
[----:B------:R-:W-:Y:S01]  /*150f0*/  ISETP.GT.AND P2, PT, R246, R27, PT ;  /* 0x0000001bf600720c */ /* 0x000fe20003f44270 */
[----:B------:R-:W1:Y:S01]  /*15100*/  MUFU.TANH R26, R26 ;  /* 0x0000001a001a7308 */ /* 0x000e620000002400 */
[----:B------:R-:W-:Y:S01]  /*15110*/  ISETP.GE.AND P4, PT, R50, R244, PT ;  /* 0x000000f43200720c */ /* 0x000fe20003f86270 */
[-C--:B------:R-:W-:Y:S01]  /*15120*/  FMUL.FTZ R23, R42, R2.reuse ;  /* 0x000000022a177220 */ /* 0x080fe20000410000 */
[----:B------:R-:W-:Y:S01]  /*15130*/  ISETP.GE.AND P1, PT, R50, R245, PT ;  /* 0x000000f53200720c */ /* 0x000fe20003f26270 */
[-C--:B------:R-:W-:Y:S01]  /*15140*/  FMUL.FTZ R16, R16, R2.reuse ;  /* 0x0000000210107220 */ /* 0x080fe20000410000 */
[----:B------:R-:W-:Y:S01]  /*15150*/  FSEL R97, R103, -INF , !P5 ;  /* 0xff80000067617808 */ /* 0x000fe20006800000 */
[-C--:B------:R-:W-:Y:S01]  /*15160*/  FMUL.FTZ R4, R18, R2.reuse ;  /* 0x0000000212047220 */ /* 0x080fe20000410000 */
[----:B------:R-:W-:Y:S01]  /*15170*/  FSEL R72, R72, -INF , !P0 ;  /* 0xff80000048487808 */ /* 0x000fe20004000000 */
[----:B------:R-:W1:Y:S01]  /*15180*/  MUFU.TANH R28, R28 ;  /* 0x0000001c001c7308 */ /* 0x000e620000002400 */
[-C--:B------:R-:W-:Y:S01]  /*15190*/  ISETP.GT.AND P5, PT, R247, R33.reuse, PT ;  /* 0x00000021f700720c */ /* 0x080fe20003fa4270 */
[-C--:B------:R-:W-:Y:S01]  /*151a0*/  FMUL.FTZ R17, R17, R2.reuse ;  /* 0x0000000211117220 */ /* 0x080fe20000410000 */
[----:B------:R-:W-:Y:S01]  /*151b0*/  ISETP.GT.AND P0, PT, R246, R33, PT ;  /* 0x00000021f600720c */ /* 0x000fe20003f04270 */
[----:B------:R-:W-:Y:S01]  /*151c0*/  FMUL.FTZ R5, R19, R2 ;  /* 0x0000000213057220 */ /* 0x000fe20000410000 */
[----:B------:R-:W-:-:S02]  /*151d0*/  ISETP.GT.AND P3, PT, R247, R27, PT ;  /* 0x0000001bf700720c */ /* 0x000fc40003f64270 */
[----:B------:R-:W-:Y:S01]  /*151e0*/  P2R R30, PR, RZ, 0x4 ;  /* 0x00000004ff1e7803 */ /* 0x000fe20000000000 */
[----:B------:R-:W1:Y:S01]  /*151f0*/  MUFU.TANH R21, R21 ;  /* 0x0000001500157308 */ /* 0x000e620000002400 */
[----:B------:R-:W-:Y:S02]  /*15200*/  FSEL R97, R97, -INF , !P4 ;  /* 0xff80000061617808 */ /* 0x000fe40006000000 */
[----:B------:R-:W-:Y:S02]  /*15210*/  FSEL R91, R72, -INF , !P1 ;  /* 0xff800000485b7808 */ /* 0x000fe40004800000 */
[C---:B------:R-:W-:Y:S02]  /*15220*/  ISETP.GE.AND P4, PT, R33.reuse, R244, PT ;  /* 0x000000f42100720c */ /* 0x040fe40003f86270 */
[----:B------:R-:W-:Y:S01]  /*15230*/  ISETP.GE.AND P1, PT, R33, R245, PT ;  /* 0x000000f52100720c */ /* 0x000fe20003f26270 */
[----:B------:R-:W1:Y:S01]  /*15240*/  MUFU.TANH R22, R41 ;  /* 0x0000002900167308 */ /* 0x000e620000002400 */
[----:B--2---:R-:W-:-:S02]  /*15250*/  FSEL R60, R60, -INF , !P5 ;  /* 0xff8000003c3c7808 */ /* 0x004fc40006800000 */
[----:B------:R-:W-:Y:S02]  /*15260*/  FSEL R49, R49, -INF , !P0 ;  /* 0xff80000031317808 */ /* 0x000fe40004000000 */
[----:B---3--:R-:W-:Y:S02]  /*15270*/  FSEL R48, R48, -INF , !P3 ;  /* 0xff80000030307808 */ /* 0x008fe40005800000 */
[----:B------:R-:W-:Y:S01]  /*15280*/  ISETP.NE.AND P3, PT, R30, RZ, PT ;  /* 0x000000ff1e00720c */ /* 0x000fe20003f65270 */
[----:B------:R-:W2:Y:S01]  /*15290*/  MUFU.TANH R8, R8 ;  /* 0x0000000800087308 */ /* 0x000ea20000002400 */
[----:B------:R-:W-:Y:S02]  /*152a0*/  FSEL R100, R95, -INF , !P6 ;  /* 0xff8000005f647808 */ /* 0x000fe40007000000 */
[----:B------:R-:W-:Y:S02]  /*152b0*/  FSEL R95, R60, -INF , !P4 ;  /* 0xff8000003c5f7808 */ /* 0x000fe40006000000 */
[----:B------:R-:W-:-:S02]  /*152c0*/  FSEL R77, R49, -INF , !P1 ;  /* 0xff800000314d7808 */ /* 0x000fc40004800000 */
[-C--:B------:R-:W-:Y:S01]  /*152d0*/  ISETP.GT.AND P5, PT, R247, R29.reuse, PT ;  /* 0x0000001df700720c */ /* 0x080fe20003fa4270 */
[----:B------:R-:W-:Y:S01]  /*152e0*/  MUFU.TANH R23, R23 ;  /* 0x0000001700177308 */ /* 0x000fe20000002400 */
[----:B------:R-:W-:Y:S02]  /*152f0*/  ISETP.GT.AND P0, PT, R246, R29, PT ;  /* 0x0000001df600720c */ /* 0x000fe40003f04270 */
[C---:B------:R-:W-:Y:S02]  /*15300*/  ISETP.GE.AND P4, PT, R29.reuse, R244, PT ;  /* 0x000000f41d00720c */ /* 0x040fe40003f86270 */
[-C--:B------:R-:W-:Y:S01]  /*15310*/  ISETP.GE.AND P1, PT, R29, R245.reuse, PT ;  /* 0x000000f51d00720c */ /* 0x080fe20003f26270 */
[----:B------:R-:W-:Y:S01]  /*15320*/  VIADD R29, R214, 0xd1 ;  /* 0x000000d1d61d7836 */ /* 0x000fe20000000000 */
[----:B------:R-:W-:Y:S01]  /*15330*/  ISETP.GE.AND P2, PT, R27, R245, PT ;  /* 0x000000f51b00720c */ /* 0x000fe20003f46270 */
[----:B------:R-:W-:Y:S01]  /*15340*/  MUFU.TANH R4, R4 ;  /* 0x0000000400047308 */ /* 0x000fe20000002400 */
[----:B----4-:R-:W-:Y:S01]  /*15350*/  FSEL R44, R44, -INF , !P3 ;  /* 0xff8000002c2c7808 */ /* 0x010fe20005800000 */
[----:B------:R-:W-:Y:S01]  /*15360*/  BAR.SYNC.DEFER_BLOCKING 0x0 ;  /* 0x0000000000007b1d */ /* 0x000fe20000010000 */
[----:B------:R-:W-:-:S02]  /*15370*/  ISETP.GT.AND P3, PT, R247, R29, PT ;  /* 0x0000001df700720c */ /* 0x000fc40003f64270 */
[----:B------:R-:W-:Y:S02]  /*15380*/  FSEL R76, R44, -INF , !P2 ;  /* 0xff8000002c4c7808 */ /* 0x000fe40005000000 */
[----:B------:R-:W-:Y:S01]  /*15390*/  ISETP.GT.AND P2, PT, R246, R29, PT ;  /* 0x0000001df600720c */ /* 0x000fe20003f44270 */
[----:B------:R-:W-:Y:S01]  /*153a0*/  MUFU.TANH R17, R17 ;  /* 0x0000001100117308 */ /* 0x000fe20000002400 */
[----:B------:R-:W-:Y:S02]  /*153b0*/  FSEL R32, R32, -INF , !P3 ;  /* 0xff80000020207808 */ /* 0x000fe40005800000 */
[----:B------:R-:W-:Y:S02]  /*153c0*/  P2R R30, PR, RZ, 0x4 ;  /* 0x00000004ff1e7803 */ /* 0x000fe40000000000 */
[----:B------:R-:W-:Y:S02]  /*153d0*/  ISETP.GE.AND P2, PT, R29, R245, PT ;  /* 0x000000f51d00720c */ /* 0x000fe40003f46270 */
[----:B------:R-:W-:Y:S01]  /*153e0*/  ISETP.NE.AND P3, PT, R30, RZ, PT ;  /* 0x000000ff1e00720c */ /* 0x000fe20003f65270 */
[----:B------:R-:W-:Y:S01]  /*153f0*/  MUFU.TANH R5, R5 ;  /* 0x0000000500057308 */ /* 0x000fe20000002400 */
[----:B------:R-:W-:Y:S01]  /*15400*/  ISETP.GE.AND P6, PT, R27, R244, PT ;  /* 0x000000f41b00720c */ /* 0x000fe20003fc6270 */
[----:B------:R-:W-:Y:S01]  /*15410*/  FMUL.FTZ R27, R40, R2 ;  /* 0x00000002281b7220 */ /* 0x000fe20000410000 */
[----:B------:R-:W-:-:S02]  /*15420*/  FSEL R25, R25, -INF , !P3 ;  /* 0xff80000019197808 */ /* 0x000fc40005800000 */
[-C--:B------:R-:W-:Y:S02]  /*15430*/  ISETP.GT.AND P3, PT, R247, R10.reuse, PT ;  /* 0x0000000af700720c */ /* 0x080fe40003f64270 */
[----:B------:R-:W-:Y:S01]  /*15440*/  FSEL R84, R25, -INF , !P2 ;  /* 0xff80000019547808 */ /* 0x000fe20005000000 */
[----:B------:R-:W3:Y:S01]  /*15450*/  MUFU.TANH R27, R27 ;  /* 0x0000001b001b7308 */ /* 0x000ee20000002400 */
[----:B------:R-:W-:Y:S02]  /*15460*/  ISETP.GT.AND P2, PT, R246, R10, PT ;  /* 0x0000000af600720c */ /* 0x000fe40003f44270 */
[----:B------:R-:W-:Y:S02]  /*15470*/  FSEL R20, R20, -INF , !P3 ;  /* 0xff80000014147808 */ /* 0x000fe40005800000 */
[----:B------:R-:W-:Y:S02]  /*15480*/  P2R R11, PR, RZ, 0x4 ;  /* 0x00000004ff0b7803 */ /* 0x000fe40000000000 */
[----:B------:R-:W-:-:S02]  /*15490*/  FSEL R45, R45, -INF , !P5 ;  /* 0xff8000002d2d7808 */ /* 0x000fc40006800000 */
[----:B------:R-:W-:Y:S01]  /*154a0*/  ISETP.NE.AND P3, PT, R11, RZ, PT ;  /* 0x000000ff0b00720c */ /* 0x000fe20003f65270 */
[----:B------:R-:W-:Y:S01]  /*154b0*/  FMUL.FTZ R11, R14, R2 ;  /* 0x000000020e0b7220 */ /* 0x000fe20000410000 */
[----:B------:R-:W-:Y:S02]  /*154c0*/  FSEL R24, R24, -INF , !P0 ;  /* 0xff80000018187808 */ /* 0x000fe40004000000 */
[----:B------:R-:W-:Y:S02]  /*154d0*/  ISETP.GE.AND P2, PT, R10, R245, PT ;  /* 0x000000f50a00720c */ /* 0x000fe40003f46270 */
[----:B-1----:R-:W-:Y:S01]  /*154e0*/  FSEL R26, R26, -INF , !P3 ;  /* 0xff8000001a1a7808 */ /* 0x002fe20005800000 */
[----:B------:R-:W-:Y:S01]  /*154f0*/  MUFU.TANH R11, R11 ;  /* 0x0000000b000b7308 */ /* 0x000fe20000002400 */
[----:B------:R-:W-:Y:S02]  /*15500*/  FSEL R79, R48, -INF , !P6 ;  /* 0xff800000304f7808 */ /* 0x000fe40007000000 */
[----:B------:R-:W-:-:S02]  /*15510*/  ISETP.GE.AND P6, PT, R29, R244, PT ;  /* 0x000000f41d00720c */ /* 0x000fc40003fc6270 */
[----:B------:R-:W-:Y:S02]  /*15520*/  FSEL R78, R45, -INF , !P4 ;  /* 0xff8000002d4e7808 */ /* 0x000fe40006000000 */
[----:B------:R-:W-:Y:S02]  /*15530*/  FSEL R85, R24, -INF , !P1 ;  /* 0xff80000018557808 */ /* 0x000fe40004800000 */
[----:B------:R-:W-:Y:S02]  /*15540*/  FSEL R104, R26, -INF , !P2 ;  /* 0xff8000001a687808 */ /* 0x000fe40005000000 */
[-C--:B------:R-:W-:Y:S02]  /*15550*/  ISETP.GT.AND P5, PT, R247, R9.reuse, PT ;  /* 0x00000009f700720c */ /* 0x080fe40003fa4270 */
[----:B------:R-:W-:Y:S02]  /*15560*/  ISETP.GT.AND P0, PT, R246, R9, PT ;  /* 0x00000009f600720c */ /* 0x000fe40003f04270 */
[----:B------:R-:W-:-:S02]  /*15570*/  ISETP.GE.AND P4, PT, R9, R244, PT ;  /* 0x000000f40900720c */ /* 0x000fc40003f86270 */
[----:B------:R-:W-:Y:S02]  /*15580*/  ISETP.GE.AND P1, PT, R9, R245, PT ;  /* 0x000000f50900720c */ /* 0x000fe40003f26270 */
[----:B------:R-:W-:Y:S01]  /*15590*/  ISETP.GT.AND P2, PT, R246, R6, PT ;  /* 0x00000006f600720c */ /* 0x000fe20003f44270 */
[----:B------:R-:W1:Y:S01]  /*155a0*/  MUFU.TANH R9, R16 ;  /* 0x0000001000097308 */ /* 0x000e620000002400 */
[----:B------:R-:W-:Y:S02]  /*155b0*/  FSEL R93, R32, -INF , !P6 ;  /* 0xff800000205d7808 */ /* 0x000fe40007000000 */
[----:B------:R-:W-:Y:S01]  /*155c0*/  ISETP.GE.AND P6, PT, R10, R244, PT ;  /* 0x000000f40a00720c */ /* 0x000fe20003fc6270 */
[----:B------:R-:W-:Y:S01]  /*155d0*/  VIADD R10, R214, 0xe0 ;  /* 0x000000e0d60a7836 */ /* 0x000fe20000000000 */
[----:B------:R-:W-:Y:S02]  /*155e0*/  ISETP.GT.AND P3, PT, R247, R6, PT ;  /* 0x00000006f700720c */ /* 0x000fe40003f64270 */
[----:B------:R-:W-:-:S02]  /*155f0*/  FSEL R28, R28, -INF , !P5 ;  /* 0xff8000001c1c7808 */ /* 0x000fc40006800000 */
[----:B------:R-:W-:Y:S02]  /*15600*/  FSEL R21, R21, -INF , !P0 ;  /* 0xff80000015157808 */ /* 0x000fe40004000000 */
[----:B------:R-:W-:Y:S02]  /*15610*/  P2R R7, PR, RZ, 0x4 ;  /* 0x00000004ff077803 */ /* 0x000fe40000000000 */
[----:B------:R-:W-:Y:S02]  /*15620*/  FSEL R22, R22, -INF , !P3 ;  /* 0xff80000016167808 */ /* 0x000fe40005800000 */
[----:B------:R-:W-:Y:S02]  /*15630*/  FSEL R92, R28, -INF , !P4 ;  /* 0xff8000001c5c7808 */ /* 0x000fe40006000000 */
[----:B------:R-:W-:Y:S02]  /*15640*/  FSEL R103, R21, -INF , !P1 ;  /* 0xff80000015677808 */ /* 0x000fe40004800000 */
[----:B------:R-:W-:-:S02]  /*15650*/  ISETP.NE.AND P3, PT, R7, RZ, PT ;  /* 0x000000ff0700720c */ /* 0x000fc40003f65270 */
[-C--:B------:R-:W-:Y:S01]  /*15660*/  ISETP.GT.AND P5, PT, R247, R10.reuse, PT ;  /* 0x0000000af700720c */ /* 0x080fe20003fa4270 */
[----:B------:R4:W-:Y:S01]  /*15670*/  MUFU.TANH R7, R13 ;  /* 0x0000000d00077308 */ /* 0x0009e20000002400 */
[----:B------:R-:W-:Y:S02]  /*15680*/  ISETP.GT.AND P0, PT, R246, R10, PT ;  /* 0x0000000af600720c */ /* 0x000fe40003f04270 */
[C---:B------:R-:W-:Y:S02]  /*15690*/  ISETP.GE.AND P4, PT, R10.reuse, R244, PT ;  /* 0x000000f40a00720c */ /* 0x040fe40003f86270 */
[----:B------:R-:W-:Y:S01]  /*156a0*/  ISETP.GE.AND P1, PT, R10, R245, PT ;  /* 0x000000f50a00720c */ /* 0x000fe20003f26270 */
[----:B------:R-:W-:Y:S01]  /*156b0*/  VIADD R10, R214, 0xe8 ;  /* 0x000000e8d60a7836 */ /* 0x000fe20000000000 */
[----:B------:R-:W-:Y:S02]  /*156c0*/  FSEL R108, R20, -INF , !P6 ;  /* 0xff800000146c7808 */ /* 0x000fe40007000000 */
[----:B--2---:R-:W-:-:S02]  /*156d0*/  FSEL R8, R8, -INF , !P3 ;  /* 0xff80000008087808 */ /* 0x004fc40005800000 */
[C---:B------:R-:W-:Y:S02]  /*156e0*/  ISETP.GE.AND P6, PT, R6.reuse, R244, PT ;  /* 0x000000f40600720c */ /* 0x040fe40003fc6270 */
[----:B------:R-:W-:Y:S02]  /*156f0*/  ISETP.GE.AND P2, PT, R6, R245, PT ;  /* 0x000000f50600720c */ /* 0x000fe40003f46270 */
[----:B---3--:R-:W-:Y:S01]  /*15700*/  FSEL R27, R27, -INF , !P5 ;  /* 0xff8000001b1b7808 */ /* 0x008fe20006800000 */
[----:B------:R2:W3:Y:S01]  /*15710*/  MUFU.TANH R6, R12 ;  /* 0x0000000c00067308 */ /* 0x0004e20000002400 */
[----:B------:R-:W-:Y:S01]  /*15720*/  ISETP.GT.AND P5, PT, R247, R10, PT ;  /* 0x0000000af700720c */ /* 0x000fe20003fa4270 */
[----:B----4-:R-:W-:Y:S01]  /*15730*/  FMUL.FTZ R13, R98, R2 ;  /* 0x00000002620d7220 */ /* 0x010fe20000410000 */
[----:B------:R-:W-:Y:S02]  /*15740*/  FSEL R23, R23, -INF , !P0 ;  /* 0xff80000017177808 */ /* 0x000fe40004000000 */
[----:B------:R-:W-:-:S02]  /*15750*/  FSEL R102, R8, -INF , !P2 ;  /* 0xff80000008667808 */ /* 0x000fc40005000000 */
[----:B------:R-:W-:Y:S01]  /*15760*/  FSEL R107, R27, -INF , !P4 ;  /* 0xff8000001b6b7808 */ /* 0x000fe20006000000 */
[----:B------:R-:W4:Y:S01]  /*15770*/  MUFU.TANH R8, R15 ;  /* 0x0000000f00087308 */ /* 0x000f220000002400 */
[----:B------:R-:W-:Y:S02]  /*15780*/  ISETP.GT.AND P0, PT, R246, R10, PT ;  /* 0x0000000af600720c */ /* 0x000fe40003f04270 */
[C---:B------:R-:W-:Y:S02]  /*15790*/  ISETP.GE.AND P4, PT, R10.reuse, R244, PT ;  /* 0x000000f40a00720c */ /* 0x040fe40003f86270 */
[----:B-1----:R-:W-:Y:S02]  /*157a0*/  FSEL R9, R9, -INF , !P5 ;  /* 0xff80000009097808 */ /* 0x002fe40006800000 */
[----:B------:R-:W-:Y:S02]  /*157b0*/  FSEL R101, R23, -INF , !P1 ;  /* 0xff80000017657808 */ /* 0x000fe40004800000 */
[----:B------:R-:W-:Y:S01]  /*157c0*/  ISETP.GE.AND P1, PT, R10, R245, PT ;  /* 0x000000f50a00720c */ /* 0x000fe20003f26270 */
[----:B--2---:R-:W-:Y:S01]  /*157d0*/  VIADD R12, R214, 0xe9 ;  /* 0x000000e9d60c7836 */ /* 0x004fe20000000000 */
[----:B------:R-:W-:Y:S01]  /*157e0*/  FSEL R4, R4, -INF , !P0 ;  /* 0xff80000004047808 */ /* 0x000fe20004000000 */
[----:B------:R-:W-:Y:S01]  /*157f0*/  VIADD R10, R214, 0xf0 ;  /* 0x000000f0d60a7836 */ /* 0x000fe20000000000 */
[----:B------:R-:W-:-:S02]  /*15800*/  FSEL R106, R22, -INF , !P6 ;  /* 0xff800000166a7808 */ /* 0x000fc40007000000 */
[-C--:B------:R-:W-:Y:S02]  /*15810*/  ISETP.GT.AND P3, PT, R247, R12.reuse, PT ;  /* 0x0000000cf700720c */ /* 0x080fe40003f64270 */
[----:B------:R-:W-:Y:S01]  /*15820*/  FSEL R105, R9, -INF , !P4 ;  /* 0xff80000009697808 */ /* 0x000fe20006000000 */
[----:B------:R-:W-:Y:S01]  /*15830*/  VIADD R9, R214, 0xf1 ;  /* 0x000000f1d6097836 */ /* 0x000fe20000000000 */
[----:B------:R-:W-:Y:S02]  /*15840*/  ISETP.GT.AND P2, PT, R246, R12, PT ;  /* 0x0000000cf600720c */ /* 0x000fe40003f44270 */
[----:B------:R-:W-:Y:S02]  /*15850*/  ISETP.GE.AND P6, PT, R12, R244, PT ;  /* 0x000000f40c00720c */ /* 0x000fe40003fc6270 */
[----:B------:R-:W-:Y:S02]  /*15860*/  FSEL R17, R17, -INF , !P3 ;  /* 0xff80000011117808 */ /* 0x000fe40005800000 */
[----:B------:R-:W-:Y:S01]  /*15870*/  FSEL R99, R4, -INF , !P1 ;  /* 0xff80000004637808 */ /* 0x000fe20004800000 */
[----:B------:R-:W-:Y:S01]  /*15880*/  FMUL.FTZ R4, R96, R2 ;  /* 0x0000000260047220 */ /* 0x000fe20000410000 */
[----:B------:R-:W-:-:S02]  /*15890*/  ISETP.GE.AND P5, PT, R12, R245, PT ;  /* 0x000000f50c00720c */ /* 0x000fc40003fa6270 */
[----:B------:R-:W-:Y:S02]  /*158a0*/  FSEL R96, R17, -INF , !P6 ;  /* 0xff80000011607808 */ /* 0x000fe40007000000 */
[----:B------:R-:W-:Y:S01]  /*158b0*/  FSEL R12, R5, -INF , !P2 ;  /* 0xff800000050c7808 */ /* 0x000fe20005000000 */
[----:B------:R-:W1:Y:S01]  /*158c0*/  MUFU.TANH R4, R4 ;  /* 0x0000000400047308 */ /* 0x000e620000002400 */
[CC--:B------:R-:W-:Y:S01]  /*158d0*/  ISETP.GT.AND P6, PT, R247.reuse, R10.reuse, PT ;  /* 0x0000000af700720c */ /* 0x0c0fe20003fc4270 */
[----:B------:R-:W-:Y:S01]  /*158e0*/  VIADD R5, R214, 0xf8 ;  /* 0x000000f8d6057836 */ /* 0x000fe20000000000 */
[-C--:B------:R-:W-:Y:S02]  /*158f0*/  ISETP.GT.AND P2, PT, R247, R9.reuse, PT ;  /* 0x00000009f700720c */ /* 0x080fe40003f44270 */
[C---:B------:R-:W-:Y:S02]  /*15900*/  ISETP.GT.AND P0, PT, R246.reuse, R10, PT ;  /* 0x0000000af600720c */ /* 0x040fe40003f04270 */
[----:B------:R-:W-:-:S02]  /*15910*/  ISETP.GT.AND P3, PT, R246, R9, PT ;  /* 0x00000009f600720c */ /* 0x000fc40003f64270 */
[----:B---3--:R-:W-:Y:S02]  /*15920*/  FSEL R109, R6, -INF , !P6 ;  /* 0xff800000066d7808 */ /* 0x008fe40007000000 */
[----:B------:R-:W-:Y:S01]  /*15930*/  FSEL R115, R7, -INF , !P2 ;  /* 0xff80000007737808 */ /* 0x000fe20005000000 */
[----:B------:R-:W2:Y:S01]  /*15940*/  MUFU.TANH R6, R13 ;  /* 0x0000000d00067308 */ /* 0x000ea20000002400 */
[----:B------:R-:W-:Y:S02]  /*15950*/  FSEL R11, R11, -INF , !P0 ;  /* 0xff8000000b0b7808 */ /* 0x000fe40004000000 */
[----:B------:R-:W-:Y:S02]  /*15960*/  ISETP.GE.AND P0, PT, R9, R245, PT ;  /* 0x000000f50900720c */ /* 0x000fe40003f06270 */
[----:B----4-:R-:W-:Y:S02]  /*15970*/  FSEL R8, R8, -INF , !P3 ;  /* 0xff80000008087808 */ /* 0x010fe40005800000 */
[----:B------:R-:W-:Y:S01]  /*15980*/  ISETP.GE.AND P1, PT, R10, R244, PT ;  /* 0x000000f40a00720c */ /* 0x000fe20003f26270 */
[----:B------:R-:W3:Y:S01]  /*15990*/  MUFU.TANH R7, R184 ;  /* 0x000000b800077308 */ /* 0x000ee20000002400 */
[----:B------:R-:W-:-:S02]  /*159a0*/  FSEL R111, R8, -INF , !P0 ;  /* 0xff800000086f7808 */ /* 0x000fc40004000000 */
[----:B------:R-:W-:Y:S02]  /*159b0*/  ISETP.GT.AND P0, PT, R65, R226, PT ;  /* 0x000000e24100720c */ /* 0x000fe40003f04270 */
[----:B------:R-:W-:Y:S02]  /*159c0*/  FSEL R98, R12, -INF , !P5 ;  /* 0xff8000000c627808 */ /* 0x000fe40006800000 */
[----:B------:R-:W-:Y:S02]  /*159d0*/  ISETP.GE.AND P5, PT, R9, R244, PT ;  /* 0x000000f40900720c */ /* 0x000fe40003fa6270 */
[----:B------:R-:W-:Y:S02]  /*159e0*/  ISETP.GE.AND P4, PT, R10, R245, PT ;  /* 0x000000f50a00720c */ /* 0x000fe40003f86270 */
[----:B------:R-:W-:Y:S02]  /*159f0*/  FSEL R109, R109, -INF , !P1 ;  /* 0xff8000006d6d7808 */ /* 0x000fe40004800000 */
[----:B------:R-:W-:-:S02]  /*15a00*/  ISETP.GT.AND P1, PT, R247, R5, PT ;  /* 0x00000005f700720c */ /* 0x000fc40003f24270 */
[----:B------:R-:W-:Y:S02]  /*15a10*/  FSEL R115, R115, -INF , !P5 ;  /* 0xff80000073737808 */ /* 0x000fe40006800000 */
[----:B------:R-:W-:Y:S02]  /*15a20*/  ISETP.GT.AND P6, PT, R246, R5, PT ;  /* 0x00000005f600720c */ /* 0x000fe40003fc4270 */
[----:B------:R-:W-:Y:S02]  /*15a30*/  ISETP.GT.AND P5, PT, R247, R214, PT ;  /* 0x000000d6f700720c */ /* 0x000fe40003fa4270 */
[----:B------:R-:W-:Y:S02]  /*15a40*/  FSEL R113, R11, -INF , !P4 ;  /* 0xff8000000b717808 */ /* 0x000fe40006000000 */
[C---:B------:R-:W-:Y:S02]  /*15a50*/  ISETP.GE.AND P2, PT, R5.reuse, R244, PT ;  /* 0x000000f40500720c */ /* 0x040fe40003f46270 */
[----:B------:R-:W-:-:S02]  /*15a60*/  ISETP.GE.AND P4, PT, R5, R245, PT ;  /* 0x000000f50500720c */ /* 0x000fc40003f86270 */
[----:B-1----:R-:W-:Y:S02]  /*15a70*/  FSEL R4, R4, -INF , !P1 ;  /* 0xff80000004047808 */ /* 0x002fe40004800000 */
[C---:B------:R-:W-:Y:S02]  /*15a80*/  ISETP.GE.AND P3, PT, R214.reuse, R244, PT ;  /* 0x000000f4d600720c */ /* 0x040fe40003f66270 */
[----:B------:R-:W-:Y:S02]  /*15a90*/  ISETP.GE.AND P1, PT, R214, R245, PT ;  /* 0x000000f5d600720c */ /* 0x000fe40003f26270 */
[----:B--2---:R-:W-:Y:S02]  /*15aa0*/  FSEL R6, R6, -INF , !P6 ;  /* 0xff80000006067808 */ /* 0x004fe40007000000 */
[----:B---3--:R-:W-:Y:S02]  /*15ab0*/  FSEL R5, R7, -INF , !P5 ;  /* 0xff80000007057808 */ /* 0x008fe40006800000 */
[----:B------:R-:W-:-:S02]  /*15ac0*/  FSEL R112, R4, -INF , !P2 ;  /* 0xff80000004707808 */ /* 0x000fc40005000000 */
[----:B------:R-:W-:Y:S02]  /*15ad0*/  LOP3.LUT R2, R52, 0x200, RZ, 0xc0, !PT ;  /* 0x0000020034027812 */ /* 0x000fe400078ec0ff */
[----:B------:R-:W-:Y:S02]  /*15ae0*/  VIMNMX R247, PT, PT, RZ, R247, !PT ;  /* 0x000000f7fff77248 */ /* 0x000fe40007fe0100 */
[----:B------:R-:W-:Y:S02]  /*15af0*/  VIMNMX R246, PT, PT, RZ, R246, !PT ;  /* 0x000000f6fff67248 */ /* 0x000fe40007fe0100 */
[----:B------:R-:W-:Y:S02]  /*15b00*/  ISETP.NE.AND P2, PT, R0, RZ, PT ;  /* 0x000000ff0000720c */ /* 0x000fe40003f45270 */
        /* <DEDUP_REMOVED lines=17> */
.L_x_6637:
[----:B------:R-:W2:Y:S01]  /*15c20*/  LD.E R13, desc[UR4][R164.64+0x170] ;  /* 0x00017004a40d7980 */ /* 0x000ea2000c101900 */
[----:B------:R-:W-:Y:S02]  /*15c30*/  IADD3 R10, PT, PT, R55, -0x200, RZ ;  /* 0xfffffe00370a7810 */ /* 0x000fe40007ffe0ff */
[----:B------:R-:W-:Y:S01]  /*15c40*/  IABS R4, R206 ;  /* 0x000000ce00047213 */ /* 0x000fe20000000000 */
[----:B------:R-:W3:Y:S01]  /*15c50*/  LD.E.64 R16, desc[UR4][R164.64+0x20] ;  /* 0x00002004a4107980 */ /* 0x000ee2000c101b00 */
        /* <DEDUP_REMOVED lines=27> */
[----:B------:R-:W-:Y:S01]  /*15e10*/  ISETP.GE.U32.AND P4, PT, R9, R6, PT ;  /* 0x000000060900720c */ /* 0x000fe20003f86070 */
[----:B------:R-:W2:Y:S01]  /*15e20*/  LD.E.64 R14, desc[UR4][R164.64+0x38] ;  /* 0x00003804a40e7980 */ /* 0x000ea2000c101b00 */
[----:B------:R-:W-:-:S09]  /*15e30*/  ISETP.NE.AND P0, PT, R13, RZ, PT ;  /* 0x000000ff0d00720c */ /* 0x000fd20003f05270 */
[----:B------:R-:W-:Y:S02]  /*15e40*/  @P3 IADD3 R8, PT, PT, R8, 0x1, RZ ;  /* 0x0000000108083810 */ /* 0x000fe40007ffe0ff */
[----:B------:R-:W-:-:S03]  /*15e50*/  @P4 VIADD R11, R11, 0x1 ;  /* 0x000000010b0b4836 */ /* 0x000fc60000000000 */
[----:B------:R-:W-:Y:S02]  /*15e60*/  @!P5 IMAD.MOV R8, RZ, RZ, -R8 ;  /* 0x000000ffff08d224 */ /* 0x000fe400078e0a08 */
[----:B------:R-:W-:Y:S02]  /*15e70*/  MOV R0, R11 ;  /* 0x0000000b00007202 */ /* 0x000fe40000000f00 */
[----:B------:R-:W-:Y:S02]  /*15e80*/  LOP3.LUT R11, RZ, R13, RZ, 0x33, !PT ;  /* 0x0000000dff0b7212 */ /* 0x000fe400078e33ff */
        /* <DEDUP_REMOVED lines=22> */
.L_x_6638:
[----:B------:R-:W-:Y:S05]  /*15ff0*/  BSYNC.RECONVERGENT B0 ;  /* 0x0000000000007941 */ /* 0x000fea0003800200 */
.L_x_6636:
        /* <DEDUP_REMOVED lines=24> */
[----:B------:R-:W-:Y:S01]  /*16180*/  IMAD.X R23, R21, 0x1, R0, P1 ;  /* 0x0000000115177824 */ /* 0x000fe200008e0600 */
[----:B------:R5:W-:Y:S02]  /*16190*/  LDGSTS.E.BYPASS.LTC128B.128 [R243+0x4800], desc[UR4][R20.64] ;  /* 0x0480000014f37fae */ /* 0x000be4000b981a04 */
[----:B------:R-:W-:-:S02]  /*161a0*/  IADD3 R26, P1, PT, R24, R9, RZ ;  /* 0x00000009181a7210 */ /* 0x000fc40007f3e0ff */
[----:B------:R-:W-:Y:S01]  /*161b0*/  IADD3.X R25, PT, PT, R23, R0, RZ, P0, !PT ;  /* 0x0000000017197210 */ /* 0x000fe200007fe4ff */
[----:B------:R5:W-:Y:S01]  /*161c0*/  LDGSTS.E.BYPASS.LTC128B.128 [R243+0x5000], desc[UR4][R22.64] ;  /* 0x0500000016f37fae */ /* 0x000be2000b981a04 */
[----:B-1----:R-:W-:-:S03]  /*161d0*/  IADD3 R10, P0, PT, R26, R9, RZ ;  /* 0x000000091a0a7210 */ /* 0x002fc60007f1e0ff */
[--C-:B------:R-:W-:Y:S01]  /*161e0*/  IMAD.X R27, R25, 0x1, R0.reuse, P1 ;  /* 0x00000001191b7824 */ /* 0x100fe200008e0600 */
[----:B------:R1:W-:Y:S01]  /*161f0*/  LDGSTS.E.BYPASS.LTC128B.128 [R243+0x5800], desc[UR4][R24.64] ;  /* 0x0580000018f37fae */ /* 0x0003e2000b981a04 */
[-C--:B--2---:R-:W-:Y:S02]  /*16200*/  IADD3 R18, P1, PT, R10, R9.reuse, RZ ;  /* 0x000000090a127210 */ /* 0x084fe40007f3e0ff */
[--C-:B------:R-:W-:Y:S01]  /*16210*/  IMAD.X R11, R27, 0x1, R0.reuse, P0 ;  /* 0x000000011b0b7824 */ /* 0x100fe200000e0600 */
[----:B------:R1:W-:Y:S01]  /*16220*/  LDGSTS.E.BYPASS.LTC128B.128 [R243+0x6000], desc[UR4][R26.64] ;  /* 0x060000001af37fae */ /* 0x0003e2000b981a04 */
[-C--:B---3--:R-:W-:Y:S02]  /*16230*/  IADD3 R16, P0, PT, R18, R9.reuse, RZ ;  /* 0x0000000912107210 */ /* 0x088fe40007f1e0ff */
[----:B------:R-:W-:Y:S01]  /*16240*/  IMAD.X R19, R11, 0x1, R0, P1 ;  /* 0x000000010b137824 */ /* 0x000fe200008e0600 */
[----:B------:R1:W-:Y:S01]  /*16250*/  LDGSTS.E.BYPASS.LTC128B.128 [R243+0x6800], desc[UR4][R10.64] ;  /* 0x068000000af37fae */ /* 0x0003e2000b981a04 */
[----:B----4-:R-:W-:-:S02]  /*16260*/  IADD3 R14, P1, PT, R16, R9, RZ ;  /* 0x00000009100e7210 */ /* 0x010fc40007f3e0ff */
[----:B------:R-:W-:Y:S01]  /*16270*/  IMAD.X R17, R19, 0x1, R0, P0 ;  /* 0x0000000113117824 */ /* 0x000fe200000e0600 */
[----:B------:R1:W-:Y:S01]  /*16280*/  LDGSTS.E.BYPASS.LTC128B.128 [R243+0x7000], desc[UR4][R18.64] ;  /* 0x0700000012f37fae */ /* 0x0003e2000b981a04 */
[----:B-----5:R-:W-:-:S03]  /*16290*/  IADD3 R12, P0, PT, R14, R9, RZ ;  /* 0x000000090e0c7210 */ /* 0x020fc60007f1e0ff */
[----:B------:R-:W-:Y:S01]  /*162a0*/  IADD3.X R15, PT, PT, R17, R0, RZ, P1, !PT ;  /* 0x00000000110f7210 */ /* 0x000fe20000ffe4ff */
[----:B------:R1:W-:Y:S01]  /*162b0*/  LDGSTS.E.BYPASS.LTC128B.128 [R243+0x7800], desc[UR4][R16.64] ;  /* 0x0780000010f37fae */ /* 0x0003e2000b981a04 */
[----:B------:R-:W-:-:S03]  /*162c0*/  IADD3 R8, P1, PT, R12, R9, RZ ;  /* 0x000000090c087210 */ /* 0x000fc60007f3e0ff */
        /* <DEDUP_REMOVED lines=9> */
.L_x_6635:
[----:B------:R-:W-:Y:S05]  /*16360*/  BSYNC.RECONVERGENT B1 ;  /* 0x0000000000017941 */ /* 0x000fea0003800200 */
.L_x_6634:
[----:B-1----:R-:W2:Y:S04]  /*16370*/  LDL.LU R15, [R1+0x8] ;  /* 0x00000800010f7983 */ /* 0x002ea80000300800 */
[----:B------:R-:W2:Y:S04]  /*16380*/  LDL.LU R14, [R1+0xc] ;  /* 0x00000c00010e7983 */ /* 0x000ea80000300800 */
[----:B------:R-:W3:Y:S04]  /*16390*/  LDL.LU R12, [R1+0x10] ;  /* 0x00001000010c7983 */ /* 0x000ee80000300800 */
[----:B------:R-:W4:Y:S04]  /*163a0*/  LDL.LU R16, [R1+0x4] ;  /* 0x0000040001107983 */ /* 0x000f280000300800 */
[----:B------:R-:W4:Y:S04]  /*163b0*/  LDL.LU R10, [R1] ;  /* 0x00000000010a7983 */ /* 0x000f280000300800 */
[----:B------:R-:W5:Y:S01]  /*163c0*/  LD.E R117, desc[UR4][R164.64+0xdc] ;  /* 0x0000dc04a4757980 */ /* 0x000f62000c101900 */
[----:B------:R-:W-:Y:S01]  /*163d0*/  FMNMX3.FTZ R9, R5, R218, R222, !PT ;  /* 0x000000da05097276 */ /* 0x000fe200078100de */
[----:B------:R-:W-:Y:S03]  /*163e0*/  BSSY B2, `(.L_x_6639) ;  /* 0x0000b53000027945 */ /* 0x000fe60003800000 */
        /* <DEDUP_REMOVED lines=30> */
[----:B------:R-:W-:Y:S02]  /*165d0*/  FMNMX.FTZ R6, R36, R9, !PT ;  /* 0x0000000924067209 */ /* 0x000fe40007810000 */
[----:B------:R-:W-:-:S04]  /*165e0*/  IADD3 R9, PT, PT, R2, R3, RZ ;  /* 0x0000000302097210 */ /* 0x000fc80007ffe0ff */
[----:B------:R-:W-:-:S04]  /*165f0*/  LEA R120, R9, R68, 0x1 ;  /* 0x0000004409787211 */ /* 0x000fc800078e08ff */
[-C--:B------:R-:W-:Y:S01]  /*16600*/  IADD3 R118, PT, PT, R53, R120.reuse, RZ ;  /* 0x0000007835767210 */ /* 0x080fe20007ffe0ff */
[----:B------:R-:W-:Y:S01]  /*16610*/  LDSM.16.MT88.4 R20, [R120+0xa000] ;  /* 0x00a000007814783b */ /* 0x000fe20000004200 */
[----:B------:R-:W-:-:S03]  /*16620*/  IADD3 R116, PT, PT, R191, R120, RZ ;  /* 0x00000078bf747210 */ /* 0x000fc60007ffe0ff */
[----:B------:R-:W-:Y:S01]  /*16630*/  LDSM.16.MT88.4 R32, [R118+0xa800] ;  /* 0x00a800007620783b */ /* 0x000fe20000004200 */
[----:B------:R-:W-:-:S03]  /*16640*/  IADD3 R68, PT, PT, R53, R116, RZ ;  /* 0x0000007435447210 */ /* 0x000fc60007ffe0ff */
[----:B------:R-:W-:Y:S04]  /*16650*/  LDSM.16.MT88.4 R28, [R116+0xa800] ;  /* 0x00a80000741c783b */ /* 0x000fe80000004200 */
[----:B------:R-:W-:Y:S04]  /*16660*/  LDSM.16.MT88.4 R60, [R68+0xa000] ;  /* 0x00a00000443c783b */ /* 0x000fe80000004200 */
[----:B------:R-:W-:Y:S04]  /*16670*/  LDSM.16.MT88.4 R40, [R120+0xa800] ;  /* 0x00a800007828783b */ /* 0x000fe80000004200 */
[----:B------:R-:W-:Y:S01]  /*16680*/  LDSM.16.MT88.4 R72, [R68+0xa800] ;  /* 0x00a800004448783b */ /* 0x000fe20000004200 */
[----:B--2---:R-:W-:-:S04]  /*16690*/  FMNMX3.FTZ R11, R7, R15, R14, !PT ;  /* 0x0000000f070b7276 */ /* 0x004fc8000781000e */
[----:B---3--:R-:W-:-:S04]  /*166a0*/  FMNMX3.FTZ R11, R11, R12, R248, !PT ;  /* 0x0000000c0b0b7276 */ /* 0x008fc800078100f8 */
[----:B----4-:R-:W-:-:S04]  /*166b0*/  FMNMX3.FTZ R11, R11, R16, R10, !PT ;  /* 0x000000100b0b7276 */ /* 0x010fc8000781000a */
        /* <DEDUP_REMOVED lines=10> */
[----:B------:R-:W1:Y:S02]  /*16760*/  SHFL.BFLY PT, R11, R6, 0x2, 0x1f ;  /* 0x0c401f00060b7f89 */ /* 0x000e6400000e0000 */
[----:B------:R-:W-:-:S04]  /*16770*/  FMNMX3.FTZ R8, R8, R249, R215, !PT ;  /* 0x000000f908087276 */ /* 0x000fc800078100d7 */
[----:B------:R-:W-:-:S04]  /*16780*/  FMNMX3.FTZ R8, R8, R217, R219, !PT ;  /* 0x000000d908087276 */ /* 0x000fc800078100db */
[----:B------:R-:W-:-:S04]  /*16790*/  FMNMX3.FTZ R8, R8, R205, R203, !PT ;  /* 0x000000cd08087276 */ /* 0x000fc800078100cb */
[----:B------:R-:W-:-:S04]  /*167a0*/  FMNMX3.FTZ R8, R8, R201, R199, !PT ;  /* 0x000000c908087276 */ /* 0x000fc800078100c7 */
[----:B------:R-:W-:-:S04]  /*167b0*/  FMNMX3.FTZ R8, R8, R185, R179, !PT ;  /* 0x000000b908087276 */ /* 0x000fc800078100b3 */
[----:B------:R-:W-:Y:S02]  /*167c0*/  FMNMX3.FTZ R8, R8, R181, R177, !PT ;  /* 0x000000b508087276 */ /* 0x000fe400078100b1 */
[----:B-1----:R-:W-:Y:S02]  /*167d0*/  FMNMX.FTZ R11, R6, R11, !PT ;  /* 0x0000000b060b7209 */ /* 0x002fe40007810000 */
[----:B------:R-:W-:-:S03]  /*167e0*/  FMNMX3.FTZ R8, R8, R157, R139, !PT ;  /* 0x0000009d08087276 */ /* 0x000fc6000781008b */
[----:B------:R-:W1:Y:S01]  /*167f0*/  SHFL.BFLY PT, R4, R11, 0x1, 0x1f ;  /* 0x0c201f000b047f89 */ /* 0x000e6200000e0000 */
        /* <DEDUP_REMOVED lines=8> */
[----:B-----5:R-:W-:Y:S01]  /*16880*/  FMUL.FTZ R138, R117, R2 ;  /* 0x00000002758a7220 */ /* 0x020fe20000410000 */
        /* <DEDUP_REMOVED lines=15> */
[----:B------:R-:W-:Y:S01]  /*16980*/  FSEL R138, R138, RZ, P0 ;  /* 0x000000ff8a8a7208 */ /* 0x000fe20000000000 */
[-CC-:B------:R-:W-:Y:S01]  /*16990*/  FFMA.FTZ R123, R12, R117.reuse, -R114.reuse ;  /* 0x000000750c7b7223 */ /* 0x180fe20000010872 */
[-C--:B------:R-:W-:Y:S01]  /*169a0*/  FFMA.FTZ R128, R7, R117.reuse, -R114 ;  /* 0x0000007507807223 */ /* 0x080fe20000010872 */
[----:B------:R-:W1:Y:S01]  /*169b0*/  LDSM.16.MT88.4 R12, [R118+0xa000] ;  /* 0x00a00000760c783b */ /* 0x000e620000004200 */
[----:B------:R-:W-:Y:S01]  /*169c0*/  MUFU.EX2 R125, R125 ;  /* 0x0000007d007d7308 */ /* 0x000fe20000000800 */
[-CC-:B------:R-:W-:Y:S01]  /*169d0*/  FFMA.FTZ R136, R5, R117.reuse, -R138.reuse ;  /* 0x0000007505887223 */ /* 0x180fe2000001088a */
[-CC-:B------:R-:W-:Y:S01]  /*169e0*/  FFMA.FTZ R133, R218, R117.reuse, -R138.reuse ;  /* 0x00000075da857223 */ /* 0x180fe2000001088a */
[----:B------:R-:W2:Y:S01]  /*169f0*/  LDSM.16.MT88.4 R4, [R116+0xa000] ;  /* 0x00a000007404783b */ /* 0x000ea20000004200 */
[-CC-:B------:R-:W-:Y:S01]  /*16a00*/  FFMA.FTZ R134, R222, R117.reuse, -R138.reuse ;  /* 0x00000075de867223 */ /* 0x180fe2000001088a */
[-C--:B------:R-:W-:Y:S01]  /*16a10*/  FFMA.FTZ R131, R252, R117.reuse, -R138 ;  /* 0x00000075fc837223 */ /* 0x080fe2000001088a */
[----:B------:R-:W3:Y:S01]  /*16a20*/  MUFU.EX2 R128, R128 ;  /* 0x0000008000807308 */ /* 0x000ee20000000800 */
[-CC-:B------:R-:W-:Y:S01]  /*16a30*/  FFMA.FTZ R124, R248, R117.reuse, -R114.reuse ;  /* 0x00000075f87c7223 */ /* 0x180fe20000010872 */
[-CC-:B------:R-:W-:Y:S01]  /*16a40*/  FFMA.FTZ R121, R16, R117.reuse, -R114.reuse ;  /* 0x0000007510797223 */ /* 0x180fe20000010872 */
[-C--:B------:R-:W-:Y:S01]  /*16a50*/  FFMA.FTZ R122, R10, R117.reuse, -R114 ;  /* 0x000000750a7a7223 */ /* 0x080fe20000010872 */
[----:B------:R-:W-:Y:S01]  /*16a60*/  MUFU.EX2 R126, R126 ;  /* 0x0000007e007e7308 */ /* 0x000fe20000000800 */
[-CC-:B------:R-:W-:Y:S01]  /*16a70*/  FFMA.FTZ R132, R204, R117.reuse, -R138.reuse ;  /* 0x00000075cc847223 */ /* 0x180fe2000001088a */
[-CC-:B------:R-:W-:Y:S01]  /*16a80*/  FFMA.FTZ R129, R208, R117.reuse, -R138.reuse ;  /* 0x00000075d0817223 */ /* 0x180fe2000001088a */
[-CC-:B------:R-:W-:Y:S01]  /*16a90*/  FFMA.FTZ R130, R210, R117.reuse, -R138.reuse ;  /* 0x00000075d2827223 */ /* 0x180fe2000001088a */
[----:B------:R-:W4:Y:S01]  /*16aa0*/  MUFU.EX2 R123, R123 ;  /* 0x0000007b007b7308 */ /* 0x000f220000000800 */
[-C--:B------:R-:W-:Y:S01]  /*16ab0*/  FFMA.FTZ R127, R212, R117.reuse, -R138 ;  /* 0x00000075d47f7223 */ /* 0x080fe2000001088a */
[-CC-:B------:R-:W-:Y:S01]  /*16ac0*/  FFMA.FTZ R119, R216, R117.reuse, -R114.reuse ;  /* 0x00000075d8777223 */ /* 0x180fe20000010872 */
[-CC-:B------:R-:W-:Y:S01]  /*16ad0*/  FFMA.FTZ R149, R142, R117.reuse, -R114.reuse ;  /* 0x000000758e957223 */ /* 0x180fe20000010872 */
[----:B------:R-:W-:Y:S01]  /*16ae0*/  MUFU.EX2 R136, R136 ;  /* 0x0000008800887308 */ /* 0x000fe20000000800 */
[-CC-:B------:R-:W-:Y:S01]  /*16af0*/  FFMA.FTZ R140, R140, R117.reuse, -R114.reuse ;  /* 0x000000758c8c7223 */ /* 0x180fe20000010872 */
[----:B---3--:R-:W-:Y:S01]  /*16b00*/  F2FP.BF16.F32.PACK_AB R45, R125, R128 ;  /* 0x000000807d2d723e */ /* 0x008fe200000010ff */
[-C--:B------:R-:W-:Y:S01]  /*16b10*/  FFMA.FTZ R143, R143, R117.reuse, -R114 ;  /* 0x000000758f8f7223 */ /* 0x080fe20000010872 */
[----:B------:R-:W3:Y:S01]  /*16b20*/  MUFU.EX2 R133, R133 ;  /* 0x0000008500857308 */ /* 0x000ee20000000800 */
[-CC-:B------:R-:W-:Y:S01]  /*16b30*/  FFMA.FTZ R142, R145, R117.reuse, -R138.reuse ;  /* 0x00000075918e7223 */ /* 0x180fe2000001088a */
[-CC-:B------:R-:W-:Y:S01]  /*16b40*/  FFMA.FTZ R147, R147, R117.reuse, -R138.reuse ;  /* 0x0000007593937223 */ /* 0x180fe2000001088a */
[-C--:B------:R-:W-:Y:S01]  /*16b50*/  FFMA.FTZ R144, R144, R117.reuse, -R138 ;  /* 0x0000007590907223 */ /* 0x080fe2000001088a */
[----:B------:R-:W-:Y:S01]  /*16b60*/  MUFU.EX2 R134, R134 ;  /* 0x0000008600867308 */ /* 0x000fe20000000800 */
[-C--:B------:R-:W-:Y:S01]  /*16b70*/  FFMA.FTZ R146, R146, R117.reuse, -R114 ;  /* 0x0000007592927223 */ /* 0x080fe20000010872 */
[----:B----4-:R-:W-:Y:S01]  /*16b80*/  F2FP.BF16.F32.PACK_AB R47, R123, R126 ;  /* 0x0000007e7b2f723e */ /* 0x010fe200000010ff */
[-CC-:B------:R-:W-:Y:S01]  /*16b90*/  FFMA.FTZ R148, R141, R117.reuse, -R138.reuse ;  /* 0x000000758d947223 */ /* 0x180fe2000001088a */
[----:B------:R-:W4:Y:S01]  /*16ba0*/  MUFU.EX2 R131, R131 ;  /* 0x0000008300837308 */ /* 0x000f220000000800 */
[-CC-:B------:R-:W-:Y:S01]  /*16bb0*/  FFMA.FTZ R184, R154, R117.reuse, -R138.reuse ;  /* 0x000000759ab87223 */ /* 0x180fe2000001088a */
[-C--:B------:R-:W-:Y:S01]  /*16bc0*/  FFMA.FTZ R154, R155, R117.reuse, -R138 ;  /* 0x000000759b9a7223 */ /* 0x080fe2000001088a */
[-CC-:B------:R-:W-:Y:S01]  /*16bd0*/  FFMA.FTZ R169, R169, R117.reuse, -R114.reuse ;  /* 0x00000075a9a97223 */ /* 0x180fe20000010872 */
[----:B------:R-:W-:Y:S01]  /*16be0*/  MUFU.EX2 R124, R124 ;  /* 0x0000007c007c7308 */ /* 0x000fe20000000800 */
[-CC-:B------:R-:W-:Y:S01]  /*16bf0*/  FFMA.FTZ R156, R156, R117.reuse, -R114.reuse ;  /* 0x000000759c9c7223 */ /* 0x180fe20000010872 */
[----:B---3--:R-:W-:Y:S01]  /*16c00*/  F2FP.BF16.F32.PACK_AB R44, R133, R136 ;  /* 0x00000088852c723e */ /* 0x008fe200000010ff */
[-C--:B------:R-:W-:Y:S01]  /*16c10*/  FFMA.FTZ R158, R158, R117.reuse, -R114 ;  /* 0x000000759e9e7223 */ /* 0x080fe20000010872 */
[----:B------:R-:W-:Y:S01]  /*16c20*/  MUFU.EX2 R121, R121 ;  /* 0x0000007900797308 */ /* 0x000fe20000000800 */
[-C--:B------:R-:W-:Y:S01]  /*16c30*/  FFMA.FTZ R173, R173, R117.reuse, -R138 ;  /* 0x00000075adad7223 */ /* 0x080fe2000001088a */
[-CC-:B------:R-:W-:Y:S01]  /*16c40*/  FFMA.FTZ R191, R198, R117.reuse, -R114.reuse ;  /* 0x00000075c6bf7223 */ /* 0x180fe20000010872 */
[-C--:B------:R-:W-:Y:S01]  /*16c50*/  FFMA.FTZ R204, R196, R117.reuse, -R114 ;  /* 0x00000075c4cc7223 */ /* 0x080fe20000010872 */
[----:B------:R-:W-:Y:S01]  /*16c60*/  MUFU.EX2 R122, R122 ;  /* 0x0000007a007a7308 */ /* 0x000fe20000000800 */
[-CC-:B------:R-:W-:Y:S01]  /*16c70*/  FFMA.FTZ R196, R186, R117.reuse, -R138.reuse ;  /* 0x00000075bac47223 */ /* 0x180fe2000001088a */
[----:B----4-:R-:W-:Y:S01]  /*16c80*/  F2FP.BF16.F32.PACK_AB R46, R131, R134 ;  /* 0x00000086832e723e */ /* 0x010fe200000010ff */
[-CC-:B------:R-:W-:Y:S01]  /*16c90*/  FFMA.FTZ R198, R182, R117.reuse, -R138.reuse ;  /* 0x00000075b6c67223 */ /* 0x180fe2000001088a */
[----:B------:R-:W-:Y:S01]  /*16ca0*/  MUFU.EX2 R132, R132 ;  /* 0x0000008400847308 */ /* 0x000fe20000000800 */
[-C--:B------:R-:W-:Y:S01]  /*16cb0*/  FFMA.FTZ R206, R207, R117.reuse, -R138 ;  /* 0x00000075cfce7223 */ /* 0x080fe2000001088a */
[-C--:B------:R-:W-:Y:S01]  /*16cc0*/  FFMA.FTZ R207, R205, R117.reuse, -R114 ;  /* 0x00000075cdcf7223 */ /* 0x080fe20000010872 */
[-C--:B------:R-:W-:Y:S01]  /*16cd0*/  FFMA.FTZ R211, R211, R117.reuse, -R138 ;  /* 0x00000075d3d37223 */ /* 0x080fe2000001088a */
[----:B------:R-:W3:Y:S01]  /*16ce0*/  MUFU.EX2 R129, R129 ;  /* 0x0000008100817308 */ /* 0x000ee20000000800 */
[C---:B-1----:R-:W-:Y:S01]  /*16cf0*/  HMMA.16816.F32.BF16 R16, R44.reuse, R12, RZ ;  /* 0x0000000c2c10723c */ /* 0x042fe200000418ff */
[-C--:B------:R-:W-:Y:S01]  /*16d00*/  FFMA.FTZ R210, R203, R117.reuse, -R114 ;  /* 0x00000075cbd27223 */ /* 0x080fe20000010872 */
[-C--:B------:R-:W-:Y:S01]  /*16d10*/  FFMA.FTZ R208, R195, R117.reuse, -R138 ;  /* 0x00000075c3d07223 */ /* 0x080fe2000001088a */
[----:B------:R-:W-:Y:S01]  /*16d20*/  MUFU.EX2 R130, R130 ;  /* 0x0000008200827308 */ /* 0x000fe20000000800 */
[-CC-:B------:R-:W-:Y:S01]  /*16d30*/  FFMA.FTZ R212, R185, R117.reuse, -R114.reuse ;  /* 0x00000075b9d47223 */ /* 0x180fe20000010872 */
[-C--:B------:R-:W-:Y:S01]  /*16d40*/  FFMA.FTZ R203, R199, R117.reuse, -R114 ;  /* 0x00000075c7cb7223 */ /* 0x080fe20000010872 */
[-CC-:B------:R-:W-:Y:S01]  /*16d50*/  FFMA.FTZ R199, R197, R117.reuse, -R138.reuse ;  /* 0x00000075c5c77223 */ /* 0x180fe2000001088a */
[----:B------:R-:W1:Y:S01]  /*16d60*/  MUFU.EX2 R127, R127 ;  /* 0x0000007f007f7308 */ /* 0x000e620000000800 */
[C---:B------:R-:W-:Y:S01]  /*16d70*/  HMMA.16816.F32.BF16 R12, R44.reuse, R14, RZ ;  /* 0x0000000e2c0c723c */ /* 0x040fe200000418ff */
[-C--:B------:R-:W-:Y:S01]  /*16d80*/  FFMA.FTZ R193, R193, R117.reuse, -R138 ;  /* 0x00000075c1c17223 */ /* 0x080fe2000001088a */
[-CC-:B------:R-:W-:Y:S01]  /*16d90*/  FFMA.FTZ R179, R179, R117.reuse, -R114.reuse ;  /* 0x00000075b3b37223 */ /* 0x180fe20000010872 */
[----:B------:R-:W4:Y:S01]  /*16da0*/  MUFU.EX2 R119, R119 ;  /* 0x0000007700777308 */ /* 0x000f220000000800 */
[-C--:B------:R-:W-:Y:S01]  /*16db0*/  FFMA.FTZ R214, R181, R117.reuse, -R114 ;  /* 0x00000075b5d67223 */ /* 0x080fe20000010872 */
[-CC-:B------:R-:W-:Y:S01]  /*16dc0*/  FFMA.FTZ R216, R161, R117.reuse, -R138.reuse ;  /* 0x00000075a1d87223 */ /* 0x180fe2000001088a */
[-C--:B------:R-:W-:Y:S01]  /*16dd0*/  FFMA.FTZ R222, R159, R117.reuse, -R138 ;  /* 0x000000759fde7223 */ /* 0x080fe2000001088a */
[----:B------:R-:W-:Y:S01]  /*16de0*/  MUFU.EX2 R140, R140 ;  /* 0x0000008c008c7308 */ /* 0x000fe20000000800 */
[C---:B--2---:R-:W-:Y:S01]  /*16df0*/  HMMA.16816.F32.BF16 R8, R44.reuse, R4, RZ ;  /* 0x000000042c08723c */ /* 0x044fe200000418ff */
[-CC-:B------:R-:W-:Y:S01]  /*16e00*/  FFMA.FTZ R218, R157, R117.reuse, -R114.reuse ;  /* 0x000000759dda7223 */ /* 0x180fe20000010872 */
[-C--:B------:R-:W-:Y:S01]  /*16e10*/  FFMA.FTZ R177, R177, R117.reuse, -R114 ;  /* 0x00000075b1b17223 */ /* 0x080fe20000010872 */
[----:B------:R-:W-:Y:S01]  /*16e20*/  MUFU.EX2 R143, R143 ;  /* 0x0000008f008f7308 */ /* 0x000fe20000000800 */
[-C--:B------:R-:W-:Y:S01]  /*16e30*/  FFMA.FTZ R175, R175, R117.reuse, -R138 ;  /* 0x00000075afaf7223 */ /* 0x080fe2000001088a */
[-CC-:B------:R-:W-:Y:S01]  /*16e40*/  FFMA.FTZ R139, R139, R117.reuse, -R114.reuse ;  /* 0x000000758b8b7223 */ /* 0x180fe20000010872 */
[-CC-:B------:R-:W-:Y:S01]  /*16e50*/  FFMA.FTZ R248, R137, R117.reuse, -R114.reuse ;  /* 0x0000007589f87223 */ /* 0x180fe20000010872 */
[----:B------:R2:W-:Y:S01]  /*16e60*/  MUFU.EX2 R141, R149 ;  /* 0x00000095008d7308 */ /* 0x0005e20000000800 */
[C---:B------:R-:W-:Y:S01]  /*16e70*/  HMMA.16816.F32.BF16 R4, R44.reuse, R6, RZ ;  /* 0x000000062c04723c */ /* 0x040fe200000418ff */
[-C--:B------:R-:W-:Y:S01]  /*16e80*/  FFMA.FTZ R250, R38, R117.reuse, -R114 ;  /* 0x0000007526fa7223 */ /* 0x080fe20000010872 */
[-C--:B------:R-:W-:Y:S01]  /*16e90*/  FFMA.FTZ R157, R71, R117.reuse, -R138 ;  /* 0x00000075479d7223 */ /* 0x080fe2000001088a */
[----:B------:R5:W-:Y:S01]  /*16ea0*/  MUFU.EX2 R145, R148 ;  /* 0x0000009400917308 */ /* 0x000be20000000800 */
[-CC-:B------:R-:W-:Y:S01]  /*16eb0*/  FFMA.FTZ R77, R77, R117.reuse, -R114.reuse ;  /* 0x000000754d4d7223 */ /* 0x180fe20000010872 */
[----:B------:R-:W-:Y:S01]  /*16ec0*/  FADD.FTZ R125, R128, R125 ;  /* 0x0000007d807d7221 */ /* 0x000fe20000010000 */
[----:B------:R-:W-:Y:S01]  /*16ed0*/  FADD.FTZ R133, R136, R133 ;  /* 0x0000008588857221 */ /* 0x000fe20000010000 */
[----:B------:R-:W4:Y:S01]  /*16ee0*/  MUFU.EX2 R142, R142 ;  /* 0x0000008e008e7308 */ /* 0x000f220000000800 */
[C---:B------:R-:W-:Y:S01]  /*16ef0*/  HMMA.16816.F32.BF16 R24, R44.reuse, R20, RZ ;  /* 0x000000142c18723c */ /* 0x040fe200000418ff */
[----:B------:R-:W-:Y:S01]  /*16f00*/  FADD.FTZ R126, R126, R125 ;  /* 0x0000007d7e7e7221 */ /* 0x000fe20000010000 */
[----:B------:R-:W-:Y:S01]  /*16f10*/  FADD.FTZ R134, R134, R133 ;  /* 0x0000008586867221 */ /* 0x000fe20000010000 */
[----:B------:R-:W-:Y:S01]  /*16f20*/  MUFU.EX2 R147, R147 ;  /* 0x0000009300937308 */ /* 0x000fe20000000800 */
[-CC-:B------:R-:W-:Y:S01]  /*16f30*/  FFMA.FTZ R103, R103, R117.reuse, -R114.reuse ;  /* 0x0000007567677223 */ /* 0x180fe20000010872 */
[-CC-:B--2---:R-:W-:Y:S01]  /*16f40*/  FFMA.FTZ R149, R150, R117.reuse, -R114.reuse ;  /* 0x0000007596957223 */ /* 0x184fe20000010872 */
[-CC-:B------:R-:W-:Y:S01]  /*16f50*/  FFMA.FTZ R150, R202, R117.reuse, -R114.reuse ;  /* 0x00000075ca967223 */ /* 0x180fe20000010872 */
[----:B------:R-:W2:Y:S01]  /*16f60*/  MUFU.EX2 R144, R144 ;  /* 0x0000009000907308 */ /* 0x000ea20000000800 */
[C---:B------:R-:W-:Y:S01]  /*16f70*/  HMMA.16816.F32.BF16 R20, R44.reuse, R22, RZ ;  /* 0x000000162c14723c */ /* 0x040fe200000418ff */
[-C--:B-----5:R-:W-:Y:S01]  /*16f80*/  FFMA.FTZ R148, R152, R117.reuse, -R114 ;  /* 0x0000007598947223 */ /* 0x0a0fe20000010872 */
[-CC-:B------:R-:W-:Y:S01]  /*16f90*/  FFMA.FTZ R152, R151, R117.reuse, -R138.reuse ;  /* 0x0000007597987223 */ /* 0x180fe2000001088a */
[----:B------:R-:W5:Y:S01]  /*16fa0*/  MUFU.EX2 R146, R146 ;  /* 0x0000009200927308 */ /* 0x000f620000000800 */
[-C--:B------:R-:W-:Y:S01]  /*16fb0*/  FFMA.FTZ R151, R153, R117.reuse, -R138 ;  /* 0x0000007599977223 */ /* 0x080fe2000001088a */
[-C--:B------:R-:W-:Y:S01]  /*16fc0*/  FFMA.FTZ R153, R160, R117.reuse, -R114 ;  /* 0x00000075a0997223 */ /* 0x080fe20000010872 */
[-CC-:B------:R-:W-:Y:S01]  /*16fd0*/  FFMA.FTZ R160, R171, R117.reuse, -R138.reuse ;  /* 0x00000075aba07223 */ /* 0x180fe2000001088a */
[----:B------:R-:W-:Y:S01]  /*16fe0*/  MUFU.EX2 R149, R149 ;  /* 0x0000009500957308 */ /* 0x000fe20000000800 */
[C---:B------:R-:W-:Y:S01]  /*16ff0*/  HMMA.16816.F32.BF16 R48, R44.reuse, R60, RZ ;  /* 0x0000003c2c30723c */ /* 0x040fe200000418ff */
[----:B---3--:R-:W-:Y:S01]  /*17000*/  F2FP.BF16.F32.PACK_AB R60, R129, R132 ;  /* 0x00000084813c723e */ /* 0x008fe200000010ff */
[-CC-:B------:R-:W-:Y:S01]  /*17010*/  FFMA.FTZ R171, R162, R117.reuse, -R138.reuse ;  /* 0x00000075a2ab7223 */ /* 0x180fe2000001088a */
[----:B------:R-:W-:Y:S01]  /*17020*/  F2FP.BF16.F32.PACK_AB R61, R121, R124 ;  /* 0x0000007c793d723e */ /* 0x000fe200000010ff */
[----:B------:R-:W-:Y:S01]  /*17030*/  MUFU.EX2 R148, R148 ;  /* 0x0000009400947308 */ /* 0x000fe20000000800 */
[-C--:B------:R-:W-:Y:S01]  /*17040*/  FFMA.FTZ R162, R183, R117.reuse, -R138 ;  /* 0x00000075b7a27223 */ /* 0x080fe2000001088a */
[-C--:B------:R-:W-:Y:S01]  /*17050*/  FFMA.FTZ R183, R200, R117.reuse, -R114 ;  /* 0x00000075c8b77223 */ /* 0x080fe20000010872 */
[-CC-:B------:R-:W-:Y:S01]  /*17060*/  FFMA.FTZ R202, R176, R117.reuse, -R138.reuse ;  /* 0x00000075b0ca7223 */ /* 0x180fe2000001088a */
[----:B------:R-:W-:Y:S01]  /*17070*/  HMMA.16816.F32.BF16 R44, R44, R62, RZ ;  /* 0x0000003e2c2c723c */ /* 0x000fe200000418ff */
[----:B-1----:R-:W-:Y:S01]  /*17080*/  F2FP.BF16.F32.PACK_AB R62, R127, R130 ;  /* 0x000000827f3e723e */ /* 0x002fe200000010ff */
[----:B------:R-:W-:Y:S01]  /*17090*/  MUFU.EX2 R150, R150 ;  /* 0x0000009600967308 */ /* 0x000fe20000000800 */
[----:B----4-:R-:W-:Y:S01]  /*170a0*/  F2FP.BF16.F32.PACK_AB R63, R119, R122 ;  /* 0x0000007a773f723e */ /* 0x010fe200000010ff */
[-C--:B------:R-:W-:Y:S01]  /*170b0*/  FFMA.FTZ R200, R180, R117.reuse, -R138 ;  /* 0x00000075b4c87223 */ /* 0x080fe2000001088a */
[----:B------:R-:W-:Y:S01]  /*170c0*/  FADD.FTZ R123, R123, R126 ;  /* 0x0000007e7b7b7221 */ /* 0x000fe20000010000 */
[----:B------:R-:W-:Y:S01]  /*170d0*/  MUFU.EX2 R152, R152 ;  /* 0x0000009800987308 */ /* 0x000fe20000000800 */
[----:B------:R-:W-:Y:S01]  /*170e0*/  FADD.FTZ R131, R131, R134 ;  /* 0x0000008683837221 */ /* 0x000fe20000010000 */
[-C--:B------:R-:W-:Y:S01]  /*170f0*/  FFMA.FTZ R125, R78, R117.reuse, -R138 ;  /* 0x000000754e7d7223 */ /* 0x080fe2000001088a */
[----:B------:R-:W-:Y:S01]  /*17100*/  FADD.FTZ R124, R124, R123 ;  /* 0x0000007b7c7c7221 */ /* 0x000fe20000010000 */
[C---:B------:R-:W-:Y:S01]  /*17110*/  HMMA.16816.F32.BF16 R16, R60.reuse, R32, R16 ;  /* 0x000000203c10723c */ /* 0x040fe20000041810 */
[----:B------:R-:W1:Y:S01]  /*17120*/  MUFU.EX2 R151, R151 ;  /* 0x0000009700977308 */ /* 0x000e620000000800 */
[----:B------:R-:W-:Y:S01]  /*17130*/  FADD.FTZ R132, R132, R131 ;  /* 0x0000008384847221 */ /* 0x000fe20000010000 */
[----:B------:R-:W-:Y:S01]  /*17140*/  FADD.FTZ R121, R121, R124 ;  /* 0x0000007c79797221 */ /* 0x000fe20000010000 */
[-C--:B------:R-:W-:Y:S01]  /*17150*/  FFMA.FTZ R126, R93, R117.reuse, -R138 ;  /* 0x000000755d7e7223 */ /* 0x080fe2000001088a */
[----:B------:R3:W-:Y:S01]  /*17160*/  MUFU.EX2 R155, R184 ;  /* 0x000000b8009b7308 */ /* 0x0007e20000000800 */
[----:B------:R-:W-:Y:S01]  /*17170*/  FADD.FTZ R129, R129, R132 ;  /* 0x0000008481817221 */ /* 0x000fe20000010000 */
[-C--:B------:R-:W-:Y:S01]  /*17180*/  FFMA.FTZ R92, R92, R117.reuse, -R138 ;  /* 0x000000755c5c7223 */ /* 0x080fe2000001088a */
[C---:B------:R-:W-:Y:S01]  /*17190*/  HMMA.16816.F32.BF16 R12, R60.reuse, R34, R12 ;  /* 0x000000223c0c723c */ /* 0x040fe2000004180c */
[----:B------:R-:W4:Y:S01]  /*171a0*/  LDSM.16.MT88.4 R32, [R118+0xb000] ;  /* 0x00b000007620783b */ /* 0x000f220000004200 */
[----:B------:R-:W1:Y:S01]  /*171b0*/  MUFU.EX2 R154, R154 ;  /* 0x0000009a009a7308 */ /* 0x000e620000000800 */
[----:B------:R-:W-:Y:S01]  /*171c0*/  FADD.FTZ R122, R122, R121 ;  /* 0x000000797a7a7221 */ /* 0x000fe20000010000 */
[-C--:B------:R-:W-:Y:S01]  /*171d0*/  FFMA.FTZ R98, R98, R117.reuse, -R114 ;  /* 0x0000007562627223 */ /* 0x080fe20000010872 */
[-C--:B------:R-:W-:Y:S01]  /*171e0*/  FFMA.FTZ R115, R115, R117.reuse, -R138 ;  /* 0x0000007573737223 */ /* 0x080fe2000001088a */
[----:B------:R-:W1:Y:S01]  /*171f0*/  MUFU.EX2 R153, R153 ;  /* 0x0000009900997308 */ /* 0x000e620000000800 */
[----:B------:R-:W-:Y:S01]  /*17200*/  FADD.FTZ R119, R119, R122 ;  /* 0x0000007a77777221 */ /* 0x000fe20000010000 */
[C---:B------:R-:W-:Y:S01]  /*17210*/  HMMA.16816.F32.BF16 R8, R60.reuse, R28, R8 ;  /* 0x0000001c3c08723c */ /* 0x040fe20000041808 */
[-C--:B------:R-:W-:Y:S01]  /*17220*/  FFMA.FTZ R112, R112, R117.reuse, -R138 ;  /* 0x0000007570707223 */ /* 0x080fe2000001088a */
[----:B------:R-:W-:Y:S01]  /*17230*/  MUFU.EX2 R169, R169 ;  /* 0x000000a900a97308 */ /* 0x000fe20000000800 */
[-CC-:B---3--:R-:W-:Y:S01]  /*17240*/  FFMA.FTZ R184, R194, R117.reuse, -R114.reuse ;  /* 0x00000075c2b87223 */ /* 0x188fe20000010872 */
[-CC-:B------:R-:W-:Y:S01]  /*17250*/  FFMA.FTZ R194, R178, R117.reuse, -R114.reuse ;  /* 0x00000075b2c27223 */ /* 0x180fe20000010872 */
[----:B------:R-:W-:Y:S01]  /*17260*/  FFMA.FTZ R37, R37, R117, -R114 ;  /* 0x0000007525257223 */ /* 0x000fe20000010872 */
[----:B------:R-:W-:Y:S01]  /*17270*/  MUFU.EX2 R156, R156 ;  /* 0x0000009c009c7308 */ /* 0x000fe20000000800 */
[----:B------:R-:W-:Y:S01]  /*17280*/  ISETP.GT.AND P0, PT, R65, R226, PT ;  /* 0x000000e24100720c */ /* 0x000fe20003f04270 */
[C---:B------:R-:W-:Y:S01]  /*17290*/  HMMA.16816.F32.BF16 R4, R60.reuse, R30, R4 ;  /* 0x0000001e3c04723c */ /* 0x040fe20000041804 */
[----:B------:R-:W3:Y:S01]  /*172a0*/  LDSM.16.MT88.4 R28, [R116+0xb000] ;  /* 0x00b00000741c783b */ /* 0x000ee20000004200 */
[----:B------:R-:W-:Y:S04]  /*172b0*/  MUFU.EX2 R158, R158 ;  /* 0x0000009e009e7308 */ /* 0x000fe80000000800 */
[----:B------:R-:W-:Y:S02]  /*172c0*/  MUFU.EX2 R160, R160 ;  /* 0x000000a000a07308 */ /* 0x000fe40000000800 */
[C---:B------:R-:W-:Y:S02]  /*172d0*/  HMMA.16816.F32.BF16 R24, R60.reuse, R40, R24 ;  /* 0x000000283c18723c */ /* 0x040fe40000041818 */
[----:B------:R-:W1:Y:S04]  /*172e0*/  MUFU.EX2 R173, R173 ;  /* 0x000000ad00ad7308 */ /* 0x000e680000000800 */
[----:B------:R-:W-:Y:S02]  /*172f0*/  MUFU.EX2 R171, R171 ;  /* 0x000000ab00ab7308 */ /* 0x000fe40000000800 */
[C---:B------:R-:W-:Y:S01]  /*17300*/  HMMA.16816.F32.BF16 R20, R60.reuse, R42, R20 ;  /* 0x0000002a3c14723c */ /* 0x040fe20000041814 */
[----:B------:R-:W1:Y:S01]  /*17310*/  LDSM.16.MT88.4 R40, [R120+0xb000] ;  /* 0x00b000007828783b */ /* 0x000e620000004200 */
[----:B------:R-:W1:Y:S04]  /*17320*/  MUFU.EX2 R162, R162 ;  /* 0x000000a200a27308 */ /* 0x000e680000000800 */
[----:B------:R-:W1:Y:S02]  /*17330*/  MUFU.EX2 R183, R183 ;  /* 0x000000b700b77308 */ /* 0x000e640000000800 */
[C---:B------:R-:W-:Y:S02]  /*17340*/  HMMA.16816.F32.BF16 R48, R60.reuse, R72, R48 ;  /* 0x000000483c30723c */ /* 0x040fe40000041830 */
[----:B------:R-:W-:Y:S04]  /*17350*/  MUFU.EX2 R184, R184 ;  /* 0x000000b800b87308 */ /* 0x000fe80000000800 */
[----:B------:R-:W-:Y:S02]  /*17360*/  MUFU.EX2 R191, R191 ;  /* 0x000000bf00bf7308 */ /* 0x000fe40000000800 */
[----:B------:R-:W-:Y:S01]  /*17370*/  HMMA.16816.F32.BF16 R44, R60, R74, R44 ;  /* 0x0000004a3c2c723c */ /* 0x000fe2000004182c */
[----:B------:R-:W1:Y:S01]  /*17380*/  LDSM.16.MT88.4 R72, [R68+0xb000] ;  /* 0x00b000004448783b */ /* 0x000e620000004200 */
[----:B------:R-:W-:Y:S01]  /*17390*/  F2FP.BF16.F32.PACK_AB R60, R142, R145 ;  /* 0x000000918e3c723e */ /* 0x000fe200000010ff */
[----:B------:R3:W-:Y:S01]  /*173a0*/  MUFU.EX2 R176, R204 ;  /* 0x000000cc00b07308 */ /* 0x0007e20000000800 */
[C---:B------:R-:W-:Y:S01]  /*173b0*/  F2FP.BF16.F32.PACK_AB R61, R143.reuse, R140 ;  /* 0x0000008c8f3d723e */ /* 0x040fe200000010ff */
[----:B------:R-:W-:Y:S01]  /*173c0*/  FADD.FTZ R140, R140, R119 ;  /* 0x000000778c8c7221 */ /* 0x000fe20000010000 */
[----:B--2---:R-:W-:Y:S01]  /*173d0*/  F2FP.BF16.F32.PACK_AB R62, R144, R147 ;  /* 0x00000093903e723e */ /* 0x004fe200000010ff */
[----:B------:R2:W-:Y:S01]  /*173e0*/  MUFU.EX2 R180, R202 ;  /* 0x000000ca00b47308 */ /* 0x0005e20000000800 */
[----:B-----5:R-:W-:Y:S01]  /*173f0*/  F2FP.BF16.F32.PACK_AB R63, R146, R141 ;  /* 0x0000008d923f723e */ /* 0x020fe200000010ff */
[----:B------:R-:W-:-:S02]  /*17400*/  FADD.FTZ R140, R143, R140 ;  /* 0x0000008c8f8c7221 */ /* 0x000fc40000010000 */
[----:B------:R5:W1:Y:S02]  /*17410*/  MUFU.EX2 R186, R200 ;  /* 0x000000c800ba7308 */ /* 0x000a640000000800 */
[----:B------:R-:W-:Y:S02]  /*17420*/  FADD.FTZ R141, R141, R140 ;  /* 0x0000008c8d8d7221 */ /* 0x000fe40000010000 */
[----:B----4-:R-:W-:Y:S01]  /*17430*/  HMMA.16816.F32.BF16 R16, R60, R32, R16 ;  /* 0x000000203c10723c */ /* 0x010fe20000041810 */
[----:B------:R4:W-:Y:S01]  /*17440*/  MUFU.EX2 R182, R196 ;  /* 0x000000c400b67308 */ /* 0x0009e20000000800 */
[-CC-:B---3--:R-:W-:Y:S01]  /*17450*/  FFMA.FTZ R204, R209, R117.reuse, -R138.reuse ;  /* 0x00000075d1cc7223 */ /* 0x188fe2000001088a */
[----:B------:R-:W-:Y:S02]  /*17460*/  FADD.FTZ R146, R146, R141 ;  /* 0x0000008d92927221 */ /* 0x000fe40000010000 */
[----:B------:R3:W1:Y:S01]  /*17470*/  MUFU.EX2 R178, R198 ;  /* 0x000000c600b27308 */ /* 0x0006620000000800 */
[----:B--2---:R-:W-:-:S02]  /*17480*/  FFMA.FTZ R202, R213, R117, -R138 ;  /* 0x00000075d5ca7223 */ /* 0x004fc4000001088a */
[----:B------:R-:W-:Y:S01]  /*17490*/  HMMA.16816.F32.BF16 R12, R60, R34, R12 ;  /* 0x000000223c0c723c */ /* 0x000fe2000004180c */
[----:B------:R-:W2:Y:S01]  /*174a0*/  LDSM.16.MT88.4 R32, [R118+0xb800] ;  /* 0x00b800007620783b */ /* 0x000ea20000004200 */
[----:B------:R-:W2:Y:S01]  /*174b0*/  MUFU.EX2 R194, R194 ;  /* 0x000000c200c27308 */ /* 0x000ea20000000800 */
[----:B-----5:R-:W-:-:S03]  /*174c0*/  FFMA.FTZ R200, R172, R117, -R114 ;  /* 0x00000075acc87223 */ /* 0x020fc60000010872 */
[----:B------:R-:W-:Y:S01]  /*174d0*/  MUFU.EX2 R202, R202 ;  /* 0x000000ca00ca7308 */ /* 0x000fe20000000800 */
[-CC-:B----4-:R-:W-:Y:S01]  /*174e0*/  FFMA.FTZ R196, R251, R117.reuse, -R138.reuse ;  /* 0x00000075fbc47223 */ /* 0x190fe2000001088a */
[C---:B------:R-:W-:Y:S02]  /*174f0*/  HMMA.16816.F32.BF16 R8, R60.reuse, R28, R8 ;  /* 0x0000001c3c08723c */ /* 0x040fe40000041808 */
[----:B------:R-:W-:Y:S01]  /*17500*/  MUFU.EX2 R209, R211 ;  /* 0x000000d300d17308 */ /* 0x000fe20000000800 */
[-C--:B---3--:R-:W-:Y:S01]  /*17510*/  FFMA.FTZ R198, R223, R117.reuse, -R138 ;  /* 0x00000075dfc67223 */ /* 0x088fe2000001088a */
[-CC-:B------:R-:W-:Y:S02]  /*17520*/  FFMA.FTZ R223, R249, R117.reuse, -R114.reuse ;  /* 0x00000075f9df7223 */ /* 0x180fe40000010872 */
[----:B------:R-:W-:Y:S02]  /*17530*/  MUFU.EX2 R196, R196 ;  /* 0x000000c400c47308 */ /* 0x000fe40000000800 */
[C---:B------:R-:W-:Y:S01]  /*17540*/  HMMA.16816.F32.BF16 R4, R60.reuse, R30, R4 ;  /* 0x0000001e3c04723c */ /* 0x040fe20000041804 */
[----:B------:R-:W3:Y:S01]  /*17550*/  LDSM.16.MT88.4 R28, [R116+0xb800] ;  /* 0x00b80000741c783b */ /* 0x000ee20000004200 */
[----:B------:R4:W-:Y:S04]  /*17560*/  MUFU.EX2 R249, R198 ;  /* 0x000000c600f97308 */ /* 0x0009e80000000800 */
[----:B------:R-:W-:Y:S02]  /*17570*/  MUFU.EX2 R223, R223 ;  /* 0x000000df00df7308 */ /* 0x000fe40000000800 */
[C---:B-1----:R-:W-:Y:S02]  /*17580*/  HMMA.16816.F32.BF16 R24, R60.reuse, R40, R24 ;  /* 0x000000283c18723c */ /* 0x042fe40000041818 */
[----:B------:R-:W-:Y:S04]  /*17590*/  MUFU.EX2 R204, R204 ;  /* 0x000000cc00cc7308 */ /* 0x000fe80000000800 */
[----:B------:R1:W-:Y:S02]  /*175a0*/  MUFU.EX2 R205, R206 ;  /* 0x000000ce00cd7308 */ /* 0x0003e40000000800 */
[C---:B------:R-:W-:Y:S01]  /*175b0*/  HMMA.16816.F32.BF16 R20, R60.reuse, R42, R20 ;  /* 0x0000002a3c14723c */ /* 0x040fe20000041814 */
[----:B------:R-:W5:Y:S01]  /*175c0*/  LDSM.16.MT88.4 R40, [R120+0xb800] ;  /* 0x00b800007828783b */ /* 0x000f620000004200 */
[-CC-:B----4-:R-:W-:Y:S01]  /*175d0*/  FFMA.FTZ R198, R215, R117.reuse, -R114.reuse ;  /* 0x00000075d7c67223 */ /* 0x190fe20000010872 */
[-CC-:B------:R-:W-:Y:S01]  /*175e0*/  FFMA.FTZ R215, R217, R117.reuse, -R114.reuse ;  /* 0x00000075d9d77223 */ /* 0x180fe20000010872 */
[----:B------:R-:W-:Y:S04]  /*175f0*/  MUFU.EX2 R207, R207 ;  /* 0x000000cf00cf7308 */ /* 0x000fe80000000800 */
[----:B------:R-:W-:Y:S01]  /*17600*/  HMMA.16816.F32.BF16 R48, R60, R72, R48 ;  /* 0x000000483c30723c */ /* 0x000fe20000041830 */
[----:B------:R-:W-:Y:S01]  /*17610*/  MUFU.EX2 R198, R198 ;  /* 0x000000c600c67308 */ /* 0x000fe20000000800 */
[----:B-1----:R-:W-:-:S03]  /*17620*/  FFMA.FTZ R206, R201, R117, -R114 ;  /* 0x00000075c9ce7223 */ /* 0x002fc60000010872 */
[----:B------:R-:W-:Y:S03]  /*17630*/  MUFU.EX2 R215, R215 ;  /* 0x000000d700d77308 */ /* 0x000fe60000000800 */
[----:B------:R-:W-:Y:S01]  /*17640*/  HMMA.16816.F32.BF16 R44, R60, R74, R44 ;  /* 0x0000004a3c2c723c */ /* 0x000fe2000004182c */
[----:B------:R-:W-:Y:S01]  /*17650*/  F2FP.BF16.F32.PACK_AB R60, R151, R152 ;  /* 0x00000098973c723e */ /* 0x000fe200000010ff */
[----:B------:R-:W1:Y:S01]  /*17660*/  LDSM.16.MT88.4 R72, [R68+0xb800] ;  /* 0x00b800004448783b */ /* 0x000e620000004200 */
[----:B------:R-:W-:Y:S01]  /*17670*/  F2FP.BF16.F32.PACK_AB R61, R148, R149 ;  /* 0x00000095943d723e */ /* 0x000fe200000010ff */
[----:B------:R4:W-:Y:S01]  /*17680*/  MUFU.EX2 R201, R210 ;  /* 0x000000d200c97308 */ /* 0x0009e20000000800 */
[----:B------:R-:W-:Y:S01]  /*17690*/  F2FP.BF16.F32.PACK_AB R62, R154, R155 ;  /* 0x0000009b9a3e723e */ /* 0x000fe200000010ff */
[----:B------:R-:W-:Y:S01]  /*176a0*/  FADD.FTZ R149, R149, R146 ;  /* 0x0000009295957221 */ /* 0x000fe20000010000 */
[----:B------:R-:W-:Y:S01]  /*176b0*/  F2FP.BF16.F32.PACK_AB R63, R153, R150 ;  /* 0x00000096993f723e */ /* 0x000fe200000010ff */
[----:B------:R-:W-:Y:S02]  /*176c0*/  MUFU.EX2 R206, R206 ;  /* 0x000000ce00ce7308 */ /* 0x000fe40000000800 */
[----:B------:R-:W-:-:S02]  /*176d0*/  FADD.FTZ R149, R148, R149 ;  /* 0x0000009594957221 */ /* 0x000fc40000010000 */
[----:B------:R-:W-:Y:S02]  /*176e0*/  MUFU.EX2 R197, R203 ;  /* 0x000000cb00c57308 */ /* 0x000fe40000000800 */
[C---:B--2---:R-:W-:Y:S01]  /*176f0*/  HMMA.16816.F32.BF16 R16, R60.reuse, R32, R16 ;  /* 0x000000203c10723c */ /* 0x044fe20000041810 */
[----:B------:R-:W-:Y:S01]  /*17700*/  FADD.FTZ R150, R150, R149 ;  /* 0x0000009596967221 */ /* 0x000fe20000010000 */
[----:B------:R-:W-:Y:S01]  /*17710*/  MUFU.EX2 R195, R199 ;  /* 0x000000c700c37308 */ /* 0x000fe20000000800 */
[-C--:B----4-:R-:W-:Y:S02]  /*17720*/  FFMA.FTZ R210, R187, R117.reuse, -R138 ;  /* 0x00000075bbd27223 */ /* 0x090fe4000001088a */
[----:B------:R-:W-:Y:S01]  /*17730*/  FADD.FTZ R150, R153, R150 ;  /* 0x0000009699967221 */ /* 0x000fe20000010000 */
[----:B------:R-:W-:Y:S02]  /*17740*/  MUFU.EX2 R208, R208 ;  /* 0x000000d000d07308 */ /* 0x000fe40000000800 */
[C---:B------:R-:W-:Y:S01]  /*17750*/  HMMA.16816.F32.BF16 R12, R60.reuse, R34, R12 ;  /* 0x000000223c0c723c */ /* 0x040fe2000004180c */
[----:B------:R-:W2:Y:S01]  /*17760*/  LDSM.16.MT88.4 R32, [R118+0xc000] ;  /* 0x00c000007620783b */ /* 0x000ea20000004200 */
[----:B------:R-:W-:Y:S04]  /*17770*/  MUFU.EX2 R187, R193 ;  /* 0x000000c100bb7308 */ /* 0x000fe80000000800 */
[----:B------:R-:W-:Y:S02]  /*17780*/  MUFU.EX2 R210, R210 ;  /* 0x000000d200d27308 */ /* 0x000fe40000000800 */
[C---:B---3--:R-:W-:Y:S02]  /*17790*/  HMMA.16816.F32.BF16 R8, R60.reuse, R28, R8 ;  /* 0x0000001c3c08723c */ /* 0x048fe40000041808 */
[----:B------:R-:W-:Y:S04]  /*177a0*/  MUFU.EX2 R212, R212 ;  /* 0x000000d400d47308 */ /* 0x000fe80000000800 */
[----:B------:R-:W-:Y:S02]  /*177b0*/  MUFU.EX2 R179, R179 ;  /* 0x000000b300b37308 */ /* 0x000fe40000000800 */
[C---:B------:R-:W-:Y:S01]  /*177c0*/  HMMA.16816.F32.BF16 R4, R60.reuse, R30, R4 ;  /* 0x0000001e3c04723c */ /* 0x040fe20000041804 */
[----:B------:R-:W3:Y:S01]  /*177d0*/  LDSM.16.MT88.4 R28, [R116+0xc000] ;  /* 0x00c00000741c783b */ /* 0x000ee20000004200 */
[----:B------:R-:W-:Y:S04]  /*177e0*/  MUFU.EX2 R214, R214 ;  /* 0x000000d600d67308 */ /* 0x000fe80000000800 */
[----:B------:R-:W-:Y:S02]  /*177f0*/  MUFU.EX2 R216, R216 ;  /* 0x000000d800d87308 */ /* 0x000fe40000000800 */
[C---:B-----5:R-:W-:Y:S02]  /*17800*/  HMMA.16816.F32.BF16 R24, R60.reuse, R40, R24 ;  /* 0x000000283c18723c */ /* 0x060fe40000041818 */
[----:B------:R4:W-:Y:S04]  /*17810*/  MUFU.EX2 R159, R175 ;  /* 0x000000af009f7308 */ /* 0x0009e80000000800 */
[----:B------:R-:W-:Y:S02]  /*17820*/  MUFU.EX2 R222, R222 ;  /* 0x000000de00de7308 */ /* 0x000fe40000000800 */
[C---:B------:R-:W-:Y:S01]  /*17830*/  HMMA.16816.F32.BF16 R20, R60.reuse, R42, R20 ;  /* 0x0000002a3c14723c */ /* 0x040fe20000041814 */
[----:B------:R-:W5:Y:S01]  /*17840*/  LDSM.16.MT88.4 R40, [R120+0xc000] ;  /* 0x00c000007828783b */ /* 0x000f620000004200 */
[----:B------:R-:W-:Y:S04]  /*17850*/  MUFU.EX2 R218, R218 ;  /* 0x000000da00da7308 */ /* 0x000fe80000000800 */
[----:B------:R2:W-:Y:S02]  /*17860*/  MUFU.EX2 R137, R139 ;  /* 0x0000008b00897308 */ /* 0x0005e40000000800 */
[C---:B-1----:R-:W-:Y:S01]  /*17870*/  HMMA.16816.F32.BF16 R48, R60.reuse, R72, R48 ;  /* 0x000000483c30723c */ /* 0x042fe20000041830 */
[-C--:B----4-:R-:W-:Y:S01]  /*17880*/  FFMA.FTZ R175, R135, R117.reuse, -R114 ;  /* 0x0000007587af7223 */ /* 0x090fe20000010872 */
[--C-:B------:R-:W-:Y:S01]  /*17890*/  FFMA.FTZ R135, R80, R117, -R138.reuse ;  /* 0x0000007550877223 */ /* 0x100fe2000001088a */
[----:B------:R-:W-:Y:S04]  /*178a0*/  MUFU.EX2 R248, R248 ;  /* 0x000000f800f87308 */ /* 0x000fe80000000800 */
[----:B------:R1:W-:Y:S01]  /*178b0*/  MUFU.EX2 R71, R135 ;  /* 0x0000008700477308 */ /* 0x0003e20000000800 */
[----:B------:R-:W-:Y:S01]  /*178c0*/  HMMA.16816.F32.BF16 R44, R60, R74, R44 ;  /* 0x0000004a3c2c723c */ /* 0x000fe2000004182c */
[----:B------:R-:W4:Y:S01]  /*178d0*/  LDSM.16.MT88.4 R72, [R68+0xc000] ;  /* 0x00c000004448783b */ /* 0x000f220000004200 */
[----:B------:R-:W-:Y:S01]  /*178e0*/  F2FP.BF16.F32.PACK_AB R60, R173, R160 ;  /* 0x000000a0ad3c723e */ /* 0x000fe200000010ff */
[----:B------:R-:W-:Y:S01]  /*178f0*/  MUFU.EX2 R250, R250 ;  /* 0x000000fa00fa7308 */ /* 0x000fe20000000800 */
[----:B------:R-:W-:Y:S01]  /*17900*/  F2FP.BF16.F32.PACK_AB R61, R156, R169 ;  /* 0x000000a99c3d723e */ /* 0x000fe200000010ff */
[----:B--2---:R-:W-:Y:S01]  /*17910*/  FFMA.FTZ R139, R67, R117, -R138 ;  /* 0x00000075438b7223 */ /* 0x004fe2000001088a */
[----:B------:R-:W-:Y:S01]  /*17920*/  F2FP.BF16.F32.PACK_AB R62, R162, R171 ;  /* 0x000000aba23e723e */ /* 0x000fe200000010ff */
[----:B------:R2:W-:Y:S01]  /*17930*/  MUFU.EX2 R67, R157 ;  /* 0x0000009d00437308 */ /* 0x0005e20000000800 */
[----:B------:R-:W-:Y:S01]  /*17940*/  F2FP.BF16.F32.PACK_AB R63, R183, R158 ;  /* 0x0000009eb73f723e */ /* 0x000fe200000010ff */
[----:B------:R-:W-:-:S02]  /*17950*/  FADD.FTZ R169, R169, R150 ;  /* 0x00000096a9a97221 */ /* 0x000fc40000010000 */
[----:B------:R3:W-:Y:S01]  /*17960*/  MUFU.EX2 R38, R139 ;  /* 0x0000008b00267308 */ /* 0x0007e20000000800 */
[----:B-1----:R-:W-:Y:S01]  /*17970*/  FFMA.FTZ R135, R83, R117, -R114 ;  /* 0x0000007553877223 */ /* 0x002fe20000010872 */
[----:B------:R-:W-:Y:S02]  /*17980*/  FADD.FTZ R169, R156, R169 ;  /* 0x000000a99ca97221 */ /* 0x000fe40000010000 */
[----:B------:R-:W-:Y:S01]  /*17990*/  HMMA.16816.F32.BF16 R16, R60, R32, R16 ;  /* 0x000000203c10723c */ /* 0x000fe20000041810 */
[----:B------:R-:W-:Y:S01]  /*179a0*/  MUFU.EX2 R77, R77 ;  /* 0x0000004d004d7308 */ /* 0x000fe20000000800 */
[----:B------:R-:W-:-:S03]  /*179b0*/  FADD.FTZ R158, R158, R169 ;  /* 0x000000a99e9e7221 */ /* 0x000fc60000010000 */
[----:B------:R1:W-:Y:S01]  /*179c0*/  MUFU.EX2 R78, R103 ;  /* 0x00000067004e7308 */ /* 0x0003e20000000800 */
[-CC-:B--2---:R-:W-:Y:S01]  /*179d0*/  FFMA.FTZ R157, R89, R117.reuse, -R138.reuse ;  /* 0x00000075599d7223 */ /* 0x184fe2000001088a */
[-C--:B------:R-:W-:Y:S01]  /*179e0*/  FFMA.FTZ R89, R86, R117.reuse, -R138 ;  /* 0x0000007556597223 */ /* 0x080fe2000001088a */
[C---:B------:R-:W-:Y:S01]  /*179f0*/  HMMA.16816.F32.BF16 R12, R60.reuse, R34, R12 ;  /* 0x000000223c0c723c */ /* 0x040fe2000004180c */
[----:B------:R-:W2:Y:S01]  /*17a00*/  LDSM.16.MT88.4 R32, [R118+0xc800] ;  /* 0x00c800007620783b */ /* 0x000ea20000004200 */
[-C--:B---3--:R-:W-:Y:S01]  /*17a10*/  FFMA.FTZ R139, R94, R117.reuse, -R114 ;  /* 0x000000755e8b7223 */ /* 0x088fe20000010872 */
[-CC-:B------:R-:W-:Y:S01]  /*17a20*/  FFMA.FTZ R94, R97, R117.reuse, -R138.reuse ;  /* 0x00000075615e7223 */ /* 0x180fe2000001088a */
[-C--:B------:R-:W-:Y:S01]  /*17a30*/  FFMA.FTZ R97, R79, R117.reuse, -R138 ;  /* 0x000000754f617223 */ /* 0x080fe2000001088a */
[----:B------:R-:W-:Y:S01]  /*17a40*/  MUFU.EX2 R89, R89 ;  /* 0x0000005900597308 */ /* 0x000fe20000000800 */
[----:B------:R-:W-:Y:S02]  /*17a50*/  FADD.FTZ R183, R183, R158 ;  /* 0x0000009eb7b77221 */ /* 0x000fe40000010000 */
[----:B------:R-:W-:Y:S01]  /*17a60*/  HMMA.16816.F32.BF16 R8, R60, R28, R8 ;  /* 0x0000001c3c08723c */ /* 0x000fe20000041808 */
[----:B------:R-:W-:Y:S01]  /*17a70*/  MUFU.EX2 R139, R139 ;  /* 0x0000008b008b7308 */ /* 0x000fe20000000800 */
[----:B-1----:R-:W-:Y:S01]  /*17a80*/  FFMA.FTZ R103, R104, R117, -R114 ;  /* 0x0000007568677223 */ /* 0x002fe20000010872 */
[----:B------:R-:W-:-:S02]  /*17a90*/  FADD.FTZ R104, R130, R129 ;  /* 0x0000008182687221 */ /* 0x000fc40000010000 */
[----:B------:R-:W-:Y:S03]  /*17aa0*/  MUFU.EX2 R94, R94 ;  /* 0x0000005e005e7308 */ /* 0x000fe60000000800 */
[----:B------:R-:W-:Y:S01]  /*17ab0*/  HMMA.16816.F32.BF16 R4, R60, R30, R4 ;  /* 0x0000001e3c04723c */ /* 0x000fe20000041804 */
[----:B------:R-:W1:Y:S01]  /*17ac0*/  LDSM.16.MT88.4 R28, [R116+0xc800] ;  /* 0x00c80000741c783b */ /* 0x000e620000004200 */
[----:B------:R-:W-:Y:S01]  /*17ad0*/  MUFU.EX2 R93, R125 ;  /* 0x0000007d005d7308 */ /* 0x000fe20000000800 */
[----:B------:R-:W-:-:S03]  /*17ae0*/  FADD.FTZ R104, R127, R104 ;  /* 0x000000687f687221 */ /* 0x000fc60000010000 */
[----:B------:R-:W-:Y:S01]  /*17af0*/  MUFU.EX2 R126, R126 ;  /* 0x0000007e007e7308 */ /* 0x000fe20000000800 */
[----:B------:R-:W-:Y:S01]  /*17b00*/  FADD.FTZ R145, R145, R104 ;  /* 0x0000006891917221 */ /* 0x000fe20000010000 */
[----:B-----5:R-:W-:Y:S02]  /*17b10*/  HMMA.16816.F32.BF16 R24, R60, R40, R24 ;  /* 0x000000283c18723c */ /* 0x020fe40000041818 */
[----:B------:R-:W-:Y:S01]  /*17b20*/  MUFU.EX2 R92, R92 ;  /* 0x0000005c005c7308 */ /* 0x000fe20000000800 */
[----:B------:R-:W-:-:S03]  /*17b30*/  FADD.FTZ R142, R142, R145 ;  /* 0x000000918e8e7221 */ /* 0x000fc60000010000 */
[----:B------:R-:W-:Y:S01]  /*17b40*/  MUFU.EX2 R103, R103 ;  /* 0x0000006700677308 */ /* 0x000fe20000000800 */
[----:B------:R-:W-:Y:S01]  /*17b50*/  FADD.FTZ R147, R147, R142 ;  /* 0x0000008e93937221 */ /* 0x000fe20000010000 */
[C---:B------:R-:W-:Y:S01]  /*17b60*/  HMMA.16816.F32.BF16 R20, R60.reuse, R42, R20 ;  /* 0x0000002a3c14723c */ /* 0x040fe20000041814 */
[----:B------:R-:W3:Y:S01]  /*17b70*/  LDSM.16.MT88.4 R40, [R120+0xc800] ;  /* 0x00c800007828783b */ /* 0x000ee20000004200 */
[----:B------:R-:W-:Y:S01]  /*17b80*/  MUFU.EX2 R98, R98 ;  /* 0x0000006200627308 */ /* 0x000fe20000000800 */
[----:B------:R-:W-:Y:S02]  /*17b90*/  FADD.FTZ R147, R144, R147 ;  /* 0x0000009390937221 */ /* 0x000fe40000010000 */
[----:B------:R-:W-:Y:S02]  /*17ba0*/  LDSM.16.MT88.4 R140, [R116+0x11800] ;  /* 0x01180000748c783b */ /* 0x000fe40000004200 */
[----:B------:R-:W-:Y:S01]  /*17bb0*/  FADD.FTZ R152, R152, R147 ;  /* 0x0000009398987221 */ /* 0x000fe20000010000 */
[----:B----4-:R-:W-:Y:S03]  /*17bc0*/  HMMA.16816.F32.BF16 R48, R60, R72, R48 ;  /* 0x000000483c30723c */ /* 0x010fe60000041830 */
[----:B------:R-:W-:-:S02]  /*17bd0*/  FADD.FTZ R152, R151, R152 ;  /* 0x0000009897987221 */ /* 0x000fc40000010000 */
[----:B------:R-:W-:Y:S03]  /*17be0*/  LDSM.16.MT88.4 R148, [R118+0x11800] ;  /* 0x011800007694783b */ /* 0x000fe60000004200 */
[----:B------:R-:W-:Y:S01]  /*17bf0*/  HMMA.16816.F32.BF16 R44, R60, R74, R44 ;  /* 0x0000004a3c2c723c */ /* 0x000fe2000004182c */
[----:B------:R-:W-:Y:S01]  /*17c00*/  F2FP.BF16.F32.PACK_AB R60, R186, R180 ;  /* 0x000000b4ba3c723e */ /* 0x000fe200000010ff */
[----:B------:R-:W4:Y:S01]  /*17c10*/  LDSM.16.MT88.4 R72, [R68+0xc800] ;  /* 0x00c800004448783b */ /* 0x000f220000004200 */
[----:B------:R-:W-:Y:S01]  /*17c20*/  F2FP.BF16.F32.PACK_AB R61, R191, R184 ;  /* 0x000000b8bf3d723e */ /* 0x000fe200000010ff */
[----:B------:R-:W-:Y:S01]  /*17c30*/  FADD.FTZ R184, R184, R183 ;  /* 0x000000b7b8b87221 */ /* 0x000fe20000010000 */
[----:B------:R-:W-:Y:S02]  /*17c40*/  F2FP.BF16.F32.PACK_AB R62, R178, R182 ;  /* 0x000000b6b23e723e */ /* 0x000fe400000010ff */
[----:B------:R-:W-:-:S07]  /*17c50*/  F2FP.BF16.F32.PACK_AB R63, R194, R176 ;  /* 0x000000b0c23f723e */ /* 0x000fce00000010ff */
[C---:B--2---:R-:W-:Y:S01]  /*17c60*/  HMMA.16816.F32.BF16 R16, R60.reuse, R32, R16 ;  /* 0x000000203c10723c */ /* 0x044fe20000041810 */
[-CC-:B------:R-:W-:Y:S01]  /*17c70*/  FFMA.FTZ R32, R174, R117.reuse, -R114.reuse ;  /* 0x00000075ae207223 */ /* 0x180fe20000010872 */
[-C--:B------:R-:W-:Y:S02]  /*17c80*/  FFMA.FTZ R174, R170, R117.reuse, -R114 ;  /* 0x00000075aaae7223 */ /* 0x080fe40000010872 */
[----:B------:R2:W-:Y:S04]  /*17c90*/  MUFU.EX2 R170, R200 ;  /* 0x000000c800aa7308 */ /* 0x0005e80000000800 */
[----:B-1----:R-:W-:Y:S01]  /*17ca0*/  HMMA.16816.F32.BF16 R8, R60, R28, R8 ;  /* 0x0000001c3c08723c */ /* 0x002fe20000041808 */
[----:B------:R1:W-:Y:S01]  /*17cb0*/  MUFU.EX2 R172, R32 ;  /* 0x0000002000ac7308 */ /* 0x0003e20000000800 */
[-CC-:B------:R-:W-:Y:S01]  /*17cc0*/  FFMA.FTZ R28, R229, R117.reuse, -R138.reuse ;  /* 0x00000075e51c7223 */ /* 0x180fe2000001088a */
[----:B------:R-:W-:-:S02]  /*17cd0*/  FFMA.FTZ R229, R168, R117, -R138 ;  /* 0x00000075a8e57223 */ /* 0x000fc4000001088a */
[----:B------:R-:W-:Y:S03]  /*17ce0*/  MUFU.EX2 R174, R174 ;  /* 0x000000ae00ae7308 */ /* 0x000fe60000000800 */
[----:B------:R-:W-:Y:S01]  /*17cf0*/  HMMA.16816.F32.BF16 R12, R60, R34, R12 ;  /* 0x000000223c0c723c */ /* 0x000fe2000004180c */
[----:B------:R5:W-:Y:S01]  /*17d00*/  MUFU.EX2 R168, R28 ;  /* 0x0000001c00a87308 */ /* 0x000be20000000800 */
[----:B--2---:R-:W-:-:S03]  /*17d10*/  FFMA.FTZ R200, R219, R117, -R114 ;  /* 0x00000075dbc87223 */ /* 0x004fc60000010872 */
[----:B------:R-:W2:Y:S01]  /*17d20*/  MUFU.EX2 R229, R229 ;  /* 0x000000e500e57308 */ /* 0x000ea20000000800 */
[----:B-1----:R-:W1:Y:S02]  /*17d30*/  LDSM.16.MT88.4 R32, [R118+0xd000] ;  /* 0x00d000007620783b */ /* 0x002e640000004200 */
[C---:B------:R-:W-:Y:S01]  /*17d40*/  HMMA.16816.F32.BF16 R4, R60.reuse, R30, R4 ;  /* 0x0000001e3c04723c */ /* 0x040fe20000041804 */
[----:B------:R-:W1:Y:S01]  /*17d50*/  MUFU.EX2 R200, R200 ;  /* 0x000000c800c87308 */ /* 0x000e620000000800 */
[----:B-----5:R-:W5:Y:S06]  /*17d60*/  LDSM.16.MT88.4 R28, [R116+0xd000] ;  /* 0x00d00000741c783b */ /* 0x020f6c0000004200 */
[C---:B---3--:R-:W-:Y:S08]  /*17d70*/  HMMA.16816.F32.BF16 R24, R60.reuse, R40, R24 ;  /* 0x000000283c18723c */ /* 0x048ff00000041818 */
[C---:B------:R-:W-:Y:S01]  /*17d80*/  HMMA.16816.F32.BF16 R20, R60.reuse, R42, R20 ;  /* 0x0000002a3c14723c */ /* 0x040fe20000041814 */
[----:B------:R-:W3:Y:S07]  /*17d90*/  LDSM.16.MT88.4 R40, [R120+0xd000] ;  /* 0x00d000007828783b */ /* 0x000eee0000004200 */
[C---:B----4-:R-:W-:Y:S08]  /*17da0*/  HMMA.16816.F32.BF16 R48, R60.reuse, R72, R48 ;  /* 0x000000483c30723c */ /* 0x050ff00000041830 */
[----:B------:R-:W-:Y:S01]  /*17db0*/  HMMA.16816.F32.BF16 R44, R60, R74, R44 ;  /* 0x0000004a3c2c723c */ /* 0x000fe2000004182c */
[----:B--2---:R-:W-:Y:S01]  /*17dc0*/  F2FP.BF16.F32.PACK_AB R60, R229, R168 ;  /* 0x000000a8e53c723e */ /* 0x004fe200000010ff */
[----:B------:R-:W2:Y:S01]  /*17dd0*/  LDSM.16.MT88.4 R72, [R68+0xd000] ;  /* 0x00d000004448783b */ /* 0x000ea20000004200 */
[----:B------:R-:W-:-:S02]  /*17de0*/  F2FP.BF16.F32.PACK_AB R61, R170, R172 ;  /* 0x000000acaa3d723e */ /* 0x000fc400000010ff */
[----:B------:R-:W-:Y:S02]  /*17df0*/  F2FP.BF16.F32.PACK_AB R62, R249, R196 ;  /* 0x000000c4f93e723e */ /* 0x000fe400000010ff */
[----:B------:R-:W-:-:S07]  /*17e00*/  F2FP.BF16.F32.PACK_AB R63, R223, R174 ;  /* 0x000000aedf3f723e */ /* 0x000fce00000010ff */
[C---:B-1----:R-:W-:Y:S08]  /*17e10*/  HMMA.16816.F32.BF16 R16, R60.reuse, R32, R16 ;  /* 0x000000203c10723c */ /* 0x042ff00000041810 */
[C---:B------:R-:W-:Y:S01]  /*17e20*/  HMMA.16816.F32.BF16 R12, R60.reuse, R34, R12 ;  /* 0x000000223c0c723c */ /* 0x040fe2000004180c */
[----:B------:R-:W1:Y:S07]  /*17e30*/  LDSM.16.MT88.4 R32, [R118+0xd800] ;  /* 0x00d800007620783b */ /* 0x000e6e0000004200 */
[C---:B-----5:R-:W-:Y:S08]  /*17e40*/  HMMA.16816.F32.BF16 R8, R60.reuse, R28, R8 ;  /* 0x0000001c3c08723c */ /* 0x060ff00000041808 */
[C---:B------:R-:W-:Y:S01]  /*17e50*/  HMMA.16816.F32.BF16 R4, R60.reuse, R30, R4 ;  /* 0x0000001e3c04723c */ /* 0x040fe20000041804 */
[----:B------:R-:W4:Y:S07]  /*17e60*/  LDSM.16.MT88.4 R28, [R116+0xd800] ;  /* 0x00d80000741c783b */ /* 0x000f2e0000004200 */
[C---:B---3--:R-:W-:Y:S08]  /*17e70*/  HMMA.16816.F32.BF16 R24, R60.reuse, R40, R24 ;  /* 0x000000283c18723c */ /* 0x048ff00000041818 */
[C---:B------:R-:W-:Y:S01]  /*17e80*/  HMMA.16816.F32.BF16 R20, R60.reuse, R42, R20 ;  /* 0x0000002a3c14723c */ /* 0x040fe20000041814 */
[----:B------:R-:W3:Y:S07]  /*17e90*/  LDSM.16.MT88.4 R40, [R120+0xd800] ;  /* 0x00d800007828783b */ /* 0x000eee0000004200 */
[----:B--2---:R-:W-:Y:S01]  /*17ea0*/  HMMA.16816.F32.BF16 R48, R60, R72, R48 ;  /* 0x000000483c30723c */ /* 0x004fe20000041830 */
[----:B------:R-:W-:-:S02]  /*17eb0*/  F2FP.BF16.F32.PACK_AB R72, R209, R202 ;  /* 0x000000cad148723e */ /* 0x000fc400000010ff */
[----:B------:R-:W-:-:S05]  /*17ec0*/  F2FP.BF16.F32.PACK_AB R73, R215, R198 ;  /* 0x000000c6d749723e */ /* 0x000fca00000010ff */
[----:B------:R-:W-:Y:S01]  /*17ed0*/  HMMA.16816.F32.BF16 R44, R60, R74, R44 ;  /* 0x0000004a3c2c723c */ /* 0x000fe2000004182c */
[----:B------:R-:W2:Y:S01]  /*17ee0*/  LDSM.16.MT88.4 R60, [R68+0xd800] ;  /* 0x00d80000443c783b */ /* 0x000ea20000004200 */
[----:B------:R-:W-:Y:S02]  /*17ef0*/  F2FP.BF16.F32.PACK_AB R74, R205, R204 ;  /* 0x000000cccd4a723e */ /* 0x000fe400000010ff */
[----:B------:R-:W-:-:S07]  /*17f00*/  F2FP.BF16.F32.PACK_AB R75, R207, R200 ;  /* 0x000000c8cf4b723e */ /* 0x000fce00000010ff */
[C---:B-1----:R-:W-:Y:S08]  /*17f10*/  HMMA.16816.F32.BF16 R16, R72.reuse, R32, R16 ;  /* 0x000000204810723c */ /* 0x042ff00000041810 */
[C---:B------:R-:W-:Y:S01]  /*17f20*/  HMMA.16816.F32.BF16 R12, R72.reuse, R34, R12 ;  /* 0x00000022480c723c */ /* 0x040fe2000004180c */
[----:B------:R-:W1:Y:S07]  /*17f30*/  LDSM.16.MT88.4 R32, [R118+0xe000] ;  /* 0x00e000007620783b */ /* 0x000e6e0000004200 */
[C---:B----4-:R-:W-:Y:S08]  /*17f40*/  HMMA.16816.F32.BF16 R8, R72.reuse, R28, R8 ;  /* 0x0000001c4808723c */ /* 0x050ff00000041808 */
[C---:B------:R-:W-:Y:S01]  /*17f50*/  HMMA.16816.F32.BF16 R4, R72.reuse, R30, R4 ;  /* 0x0000001e4804723c */ /* 0x040fe20000041804 */
[----:B------:R-:W4:Y:S07]  /*17f60*/  LDSM.16.MT88.4 R28, [R116+0xe000] ;  /* 0x00e00000741c783b */ /* 0x000f2e0000004200 */
[C---:B---3--:R-:W-:Y:S08]  /*17f70*/  HMMA.16816.F32.BF16 R24, R72.reuse, R40, R24 ;  /* 0x000000284818723c */ /* 0x048ff00000041818 */
[C---:B------:R-:W-:Y:S01]  /*17f80*/  HMMA.16816.F32.BF16 R20, R72.reuse, R42, R20 ;  /* 0x0000002a4814723c */ /* 0x040fe20000041814 */
[----:B------:R-:W3:Y:S07]  /*17f90*/  LDSM.16.MT88.4 R40, [R120+0xe000] ;  /* 0x00e000007828783b */ /* 0x000eee0000004200 */
[C---:B--2---:R-:W-:Y:S08]  /*17fa0*/  HMMA.16816.F32.BF16 R48, R72.reuse, R60, R48 ;  /* 0x0000003c4830723c */ /* 0x044ff00000041830 */
[----:B------:R-:W-:Y:S01]  /*17fb0*/  HMMA.16816.F32.BF16 R44, R72, R62, R44 ;  /* 0x0000003e482c723c */ /* 0x000fe2000004182c */
[----:B------:R-:W2:Y:S01]  /*17fc0*/  LDSM.16.MT88.4 R60, [R68+0xe000] ;  /* 0x00e00000443c783b */ /* 0x000ea20000004200 */
[----:B------:R-:W-:-:S02]  /*17fd0*/  F2FP.BF16.F32.PACK_AB R72, R208, R195 ;  /* 0x000000c3d048723e */ /* 0x000fc400000010ff */
[----:B------:R-:W-:Y:S02]  /*17fe0*/  F2FP.BF16.F32.PACK_AB R73, R206, R201 ;  /* 0x000000c9ce49723e */ /* 0x000fe400000010ff */
        /* <DEDUP_REMOVED lines=8> */
[----:B---3--:R-:W-:Y:S01]  /*18070*/  HMMA.16816.F32.BF16 R24, R72, R40, R24 ;  /* 0x000000284818723c */ /* 0x008fe20000041818 */
[----:B------:R-:W-:-:S02]  /*18080*/  FFMA.FTZ R40, R163, R117, -R138 ;  /* 0x00000075a3287223 */ /* 0x000fc4000001088a */
[----:B------:R3:W-:Y:S04]  /*18090*/  MUFU.EX2 R163, R177 ;  /* 0x000000b100a37308 */ /* 0x0007e80000000800 */
[----:B------:R5:W1:Y:S01]  /*180a0*/  MUFU.EX2 R161, R40 ;  /* 0x0000002800a17308 */ /* 0x000a620000000800 */
[C---:B------:R-:W-:Y:S08]  /*180b0*/  HMMA.16816.F32.BF16 R20, R72.reuse, R42, R20 ;  /* 0x0000002a4814723c */ /* 0x040ff00000041814 */
[----:B--2---:R-:W-:Y:S01]  /*180c0*/  HMMA.16816.F32.BF16 R48, R72, R60, R48 ;  /* 0x0000003c4830723c */ /* 0x004fe20000041830 */
[----:B------:R-:W-:Y:S01]  /*180d0*/  F2FP.BF16.F32.PACK_AB R61, R214, R179 ;  /* 0x000000b3d63d723e */ /* 0x000fe200000010ff */
[----:B---3--:R-:W-:-:S02]  /*180e0*/  FFMA.FTZ R177, R81, R117, -R138 ;  /* 0x0000007551b17223 */ /* 0x008fc4000001088a */
[----:B------:R2:W-:Y:S01]  /*180f0*/  MUFU.EX2 R81, R175 ;  /* 0x000000af00517308 */ /* 0x0005e20000000800 */
[----:B-----5:R-:W3:Y:S01]  /*18100*/  LDSM.16.MT88.4 R40, [R116+0xe800] ;  /* 0x00e800007428783b */ /* 0x020ee20000004200 */
[----:B-1----:R-:W-:Y:S02]  /*18110*/  F2FP.BF16.F32.PACK_AB R60, R216, R161 ;  /* 0x000000a1d83c723e */ /* 0x002fe400000010ff */
[----:B------:R-:W-:Y:S01]  /*18120*/  HMMA.16816.F32.BF16 R44, R72, R62, R44 ;  /* 0x0000003e482c723c */ /* 0x000fe2000004182c */
[----:B------:R-:W-:Y:S01]  /*18130*/  F2FP.BF16.F32.PACK_AB R62, R222, R159 ;  /* 0x0000009fde3e723e */ /* 0x000fe200000010ff */
[----:B------:R-:W1:Y:S01]  /*18140*/  LDSM.16.MT88.4 R72, [R68+0xe800] ;  /* 0x00e800004448783b */ /* 0x000e620000004200 */
[----:B------:R-:W-:Y:S01]  /*18150*/  F2FP.BF16.F32.PACK_AB R63, R218, R163 ;  /* 0x000000a3da3f723e */ /* 0x000fe200000010ff */
[----:B------:R-:W5:Y:S06]  /*18160*/  MUFU.EX2 R80, R177 ;  /* 0x000000b100507308 */ /* 0x000f6c0000000800 */
[----:B------:R-:W-:Y:S01]  /*18170*/  HMMA.16816.F32.BF16 R24, R60, R32, R24 ;  /* 0x000000203c18723c */ /* 0x000fe20000041818 */
[----:B--2---:R-:W-:-:S02]  /*18180*/  FFMA.FTZ R175, R88, R117, -R138 ;  /* 0x0000007558af7223 */ /* 0x004fc4000001088a */
[----:B------:R2:W-:Y:S04]  /*18190*/  MUFU.EX2 R88, R157 ;  /* 0x0000009d00587308 */ /* 0x0005e80000000800 */
[----:B------:R5:W-:Y:S01]  /*181a0*/  MUFU.EX2 R86, R175 ;  /* 0x000000af00567308 */ /* 0x000be20000000800 */
[C---:B------:R-:W-:Y:S01]  /*181b0*/  HMMA.16816.F32.BF16 R20, R60.reuse, R34, R20 ;  /* 0x000000223c14723c */ /* 0x040fe20000041814 */
[----:B------:R-:W1:Y:S07]  /*181c0*/  LDSM.16.MT88.4 R32, [R118+0xf000] ;  /* 0x00f000007620783b */ /* 0x000e6e0000004200 */
[----:B----4-:R-:W-:Y:S01]  /*181d0*/  HMMA.16816.F32.BF16 R16, R60, R28, R16 ;  /* 0x0000001c3c10723c */ /* 0x010fe20000041810 */
[-C--:B--2---:R-:W-:Y:S01]  /*181e0*/  FFMA.FTZ R157, R100, R117.reuse, -R138 ;  /* 0x00000075649d7223 */ /* 0x084fe2000001088a */
[----:B------:R-:W-:-:S02]  /*181f0*/  FFMA.FTZ R100, R76, R117, -R114 ;  /* 0x000000754c647223 */ /* 0x000fc40000010872 */
[----:B------:R2:W-:Y:S01]  /*18200*/  MUFU.EX2 R76, R97 ;  /* 0x00000061004c7308 */ /* 0x0005e20000000800 */
[-CC-:B-----5:R-:W-:Y:S01]  /*18210*/  FFMA.FTZ R175, R91, R117.reuse, -R114.reuse ;  /* 0x000000755baf7223 */ /* 0x1a0fe20000010872 */
[-C--:B------:R-:W-:Y:S02]  /*18220*/  FFMA.FTZ R91, R90, R117.reuse, -R114 ;  /* 0x000000755a5b7223 */ /* 0x080fe40000010872 */
[C---:B------:R-:W-:Y:S01]  /*18230*/  HMMA.16816.F32.BF16 R12, R60.reuse, R30, R12 ;  /* 0x0000001e3c0c723c */ /* 0x040fe2000004180c */
[----:B------:R-:W4:Y:S01]  /*18240*/  LDSM.16.MT88.4 R28, [R120+0xf000] ;  /* 0x00f00000781c783b */ /* 0x000f220000004200 */
[----:B------:R-:W-:Y:S04]  /*18250*/  MUFU.EX2 R90, R175 ;  /* 0x000000af005a7308 */ /* 0x000fe80000000800 */
[----:B------:R-:W-:Y:S02]  /*18260*/  MUFU.EX2 R91, R91 ;  /* 0x0000005b005b7308 */ /* 0x000fe40000000800 */
[----:B---3--:R-:W-:Y:S02]  /*18270*/  HMMA.16816.F32.BF16 R8, R60, R40, R8 ;  /* 0x000000283c08723c */ /* 0x008fe40000041808 */
[----:B------:R-:W-:Y:S01]  /*18280*/  MUFU.EX2 R100, R100 ;  /* 0x0000006400647308 */ /* 0x000fe20000000800 */
[----:B--2---:R-:W-:-:S05]  /*18290*/  FFMA.FTZ R97, R108, R117, -R138 ;  /* 0x000000756c617223 */ /* 0x004fca000001088a */
[C---:B------:R-:W-:Y:S01]  /*182a0*/  HMMA.16816.F32.BF16 R4, R60.reuse, R42, R4 ;  /* 0x0000002a3c04723c */ /* 0x040fe20000041804 */
[----:B------:R-:W2:Y:S01]  /*182b0*/  LDSM.16.MT88.4 R40, [R116+0xf000] ;  /* 0x00f000007428783b */ /* 0x000ea20000004200 */
[----:B------:R-:W-:Y:S06]  /*182c0*/  MUFU.EX2 R97, R97 ;  /* 0x0000006100617308 */ /* 0x000fec0000000800 */
[----:B-1----:R-:W-:Y:S01]  /*182d0*/  HMMA.16816.F32.BF16 R48, R60, R72, R48 ;  /* 0x000000483c30723c */ /* 0x002fe20000041830 */
[----:B------:R-:W-:Y:S02]  /*182e0*/  F2FP.BF16.F32.PACK_AB R72, R71, R80 ;  /* 0x000000504748723e */ /* 0x000fe400000010ff */
[----:B------:R-:W-:-:S05]  /*182f0*/  F2FP.BF16.F32.PACK_AB R73, R248, R137 ;  /* 0x00000089f849723e */ /* 0x000fca00000010ff */
[----:B------:R-:W-:Y:S01]  /*18300*/  HMMA.16816.F32.BF16 R44, R60, R74, R44 ;  /* 0x0000004a3c2c723c */ /* 0x000fe2000004182c */
[----:B------:R-:W-:Y:S01]  /*18310*/  F2FP.BF16.F32.PACK_AB R74, R38, R67 ;  /* 0x00000043264a723e */ /* 0x000fe200000010ff */
[----:B------:R-:W1:Y:S01]  /*18320*/  LDSM.16.MT88.4 R60, [R68+0xf000] ;  /* 0x00f00000443c783b */ /* 0x000e620000004200 */
[----:B------:R-:W-:-:S07]  /*18330*/  F2FP.BF16.F32.PACK_AB R75, R250, R81 ;  /* 0x00000051fa4b723e */ /* 0x000fce00000010ff */
[----:B------:R-:W-:Y:S01]  /*18340*/  HMMA.16816.F32.BF16 R16, R72, R32, R16 ;  /* 0x000000204810723c */ /* 0x000fe20000041810 */
[-C--:B------:R-:W-:Y:S01]  /*18350*/  FFMA.FTZ R32, R87, R117.reuse, -R114 ;  /* 0x0000007557207223 */ /* 0x080fe20000010872 */
[----:B------:R-:W-:-:S03]  /*18360*/  FFMA.FTZ R87, R66, R117, -R138 ;  /* 0x0000007542577223 */ /* 0x000fc6000001088a */
[----:B------:R3:W-:Y:S03]  /*18370*/  MUFU.EX2 R83, R32 ;  /* 0x0000002000537308 */ /* 0x0007e60000000800 */
[C---:B----4-:R-:W-:Y:S01]  /*18380*/  HMMA.16816.F32.BF16 R24, R72.reuse, R28, R24 ;  /* 0x0000001c4818723c */ /* 0x050fe20000041818 */
[----:B------:R-:W4:Y:S07]  /*18390*/  MUFU.EX2 R87, R87 ;  /* 0x0000005700577308 */ /* 0x000f2e0000000800 */
[C---:B------:R-:W-:Y:S01]  /*183a0*/  HMMA.16816.F32.BF16 R20, R72.reuse, R30, R20 ;  /* 0x0000001e4814723c */ /* 0x040fe20000041814 */
[----:B------:R-:W5:Y:S07]  /*183b0*/  LDSM.16.MT88.4 R28, [R120+0xf800] ;  /* 0x00f80000781c783b */ /* 0x000f6e0000004200 */
[C---:B------:R-:W-:Y:S01]  /*183c0*/  HMMA.16816.F32.BF16 R12, R72.reuse, R34, R12 ;  /* 0x00000022480c723c */ /* 0x040fe2000004180c */
[----:B---3--:R-:W3:Y:S07]  /*183d0*/  LDSM.16.MT88.4 R32, [R118+0xf800] ;  /* 0x00f800007620783b */ /* 0x008eee0000004200 */
[----:B--2---:R-:W-:Y:S01]  /*183e0*/  HMMA.16816.F32.BF16 R8, R72, R40, R8 ;  /* 0x000000284808723c */ /* 0x004fe20000041808 */
[----:B------:R-:W-:-:S02]  /*183f0*/  FFMA.FTZ R40, R82, R117, -R114 ;  /* 0x0000007552287223 */ /* 0x000fc40000010872 */
[----:B------:R2:W2:Y:S04]  /*18400*/  MUFU.EX2 R82, R135 ;  /* 0x0000008700527308 */ /* 0x0004a80000000800 */
[----:B------:R2:W5:Y:S01]  /*18410*/  MUFU.EX2 R66, R40 ;  /* 0x0000002800427308 */ /* 0x0005620000000800 */
[C---:B------:R-:W-:Y:S08]  /*18420*/  HMMA.16816.F32.BF16 R4, R72.reuse, R42, R4 ;  /* 0x0000002a4804723c */ /* 0x040ff00000041804 */
[C---:B-1----:R-:W-:Y:S01]  /*18430*/  HMMA.16816.F32.BF16 R48, R72.reuse, R60, R48 ;  /* 0x0000003c4830723c */ /* 0x042fe20000041830 */
[----:B----4-:R-:W-:Y:S01]  /*18440*/  F2FP.BF16.F32.PACK_AB R60, R88, R87 ;  /* 0x00000057583c723e */ /* 0x010fe200000010ff */
[----:B--2---:R-:W-:Y:S01]  /*18450*/  FFMA.FTZ R135, R95, R117, -R138 ;  /* 0x000000755f877223 */ /* 0x004fe2000001088a */
[----:B------:R-:W-:Y:S01]  /*18460*/  F2FP.BF16.F32.PACK_AB R61, R82, R83 ;  /* 0x00000053523d723e */ /* 0x000fe200000010ff */
[----:B------:R-:W1:Y:S01]  /*18470*/  MUFU.EX2 R95, R157 ;  /* 0x0000009d005f7308 */ /* 0x000e620000000800 */
[----:B------:R-:W2:Y:S03]  /*18480*/  LDSM.16.MT88.4 R40, [R116+0xf800] ;  /* 0x00f800007428783b */ /* 0x000ea60000004200 */
[----:B------:R-:W-:Y:S01]  /*18490*/  HMMA.16816.F32.BF16 R44, R72, R62, R44 ;  /* 0x0000003e482c723c */ /* 0x000fe2000004182c */
[----:B------:R-:W-:Y:S01]  /*184a0*/  F2FP.BF16.F32.PACK_AB R62, R89, R86 ;  /* 0x00000056593e723e */ /* 0x000fe200000010ff */
[----:B------:R-:W4:Y:S01]  /*184b0*/  LDSM.16.MT88.4 R72, [R68+0xf800] ;  /* 0x00f800004448783b */ /* 0x000f220000004200 */
[----:B-----5:R-:W-:Y:S01]  /*184c0*/  F2FP.BF16.F32.PACK_AB R63, R139, R66 ;  /* 0x000000428b3f723e */ /* 0x020fe200000010ff */
[----:B------:R-:W5:Y:S06]  /*184d0*/  MUFU.EX2 R79, R135 ;  /* 0x00000087004f7308 */ /* 0x000f6c0000000800 */
[C---:B------:R-:W-:Y:S08]  /*184e0*/  HMMA.16816.F32.BF16 R24, R60.reuse, R28, R24 ;  /* 0x0000001c3c18723c */ /* 0x040ff00000041818 */
[C---:B------:R-:W-:Y:S01]  /*184f0*/  HMMA.16816.F32.BF16 R20, R60.reuse, R30, R20 ;  /* 0x0000001e3c14723c */ /* 0x040fe20000041814 */
[----:B------:R-:W5:Y:S07]  /*18500*/  LDSM.16.MT88.4 R28, [R120+0x10000] ;  /* 0x01000000781c783b */ /* 0x000f6e0000004200 */
[C---:B---3--:R-:W-:Y:S08]  /*18510*/  HMMA.16816.F32.BF16 R16, R60.reuse, R32, R16 ;  /* 0x000000203c10723c */ /* 0x048ff00000041810 */
[C---:B------:R-:W-:Y:S01]  /*18520*/  HMMA.16816.F32.BF16 R12, R60.reuse, R34, R12 ;  /* 0x000000223c0c723c */ /* 0x040fe2000004180c */
[----:B------:R-:W3:Y:S07]  /*18530*/  LDSM.16.MT88.4 R32, [R118+0x10000] ;  /* 0x010000007620783b */ /* 0x000eee0000004200 */
[C---:B--2---:R-:W-:Y:S08]  /*18540*/  HMMA.16816.F32.BF16 R8, R60.reuse, R40, R8 ;  /* 0x000000283c08723c */ /* 0x044ff00000041808 */
[C---:B------:R-:W-:Y:S01]  /*18550*/  HMMA.16816.F32.BF16 R4, R60.reuse, R42, R4 ;  /* 0x0000002a3c04723c */ /* 0x040fe20000041804 */
[----:B------:R-:W-:Y:S07]  /*18560*/  LDSM.16.MT88.4 R40, [R116+0x10000] ;  /* 0x010000007428783b */ /* 0x000fee0000004200 */
[----:B----4-:R-:W-:Y:S01]  /*18570*/  HMMA.16816.F32.BF16 R48, R60, R72, R48 ;  /* 0x000000483c30723c */ /* 0x010fe20000041830 */
[----:B-1----:R-:W-:-:S02]  /*18580*/  F2FP.BF16.F32.PACK_AB R72, R95, R94 ;  /* 0x0000005e5f48723e */ /* 0x002fc400000010ff */
[----:B------:R-:W-:-:S05]  /*18590*/  F2FP.BF16.F32.PACK_AB R73, R91, R90 ;  /* 0x0000005a5b49723e */ /* 0x000fca00000010ff */
[----:B------:R-:W-:Y:S01]  /*185a0*/  HMMA.16816.F32.BF16 R44, R60, R74, R44 ;  /* 0x0000004a3c2c723c */ /* 0x000fe2000004182c */
[----:B------:R-:W1:Y:S01]  /*185b0*/  LDSM.16.MT88.4 R60, [R68+0x10000] ;  /* 0x01000000443c783b */ /* 0x000e620000004200 */
[----:B-----5:R-:W-:Y:S02]  /*185c0*/  F2FP.BF16.F32.PACK_AB R74, R76, R79 ;  /* 0x0000004f4c4a723e */ /* 0x020fe400000010ff */
[----:B------:R-:W-:-:S07]  /*185d0*/  F2FP.BF16.F32.PACK_AB R75, R100, R77 ;  /* 0x0000004d644b723e */ /* 0x000fce00000010ff */
[C---:B------:R-:W-:Y:S08]  /*185e0*/  HMMA.16816.F32.BF16 R24, R72.reuse, R28, R24 ;  /* 0x0000001c4818723c */ /* 0x040ff00000041818 */
[C---:B------:R-:W-:Y:S01]  /*185f0*/  HMMA.16816.F32.BF16 R20, R72.reuse, R30, R20 ;  /* 0x0000001e4814723c */ /* 0x040fe20000041814 */
[----:B------:R-:W2:Y:S07]  /*18600*/  LDSM.16.MT88.4 R28, [R120+0x10800] ;  /* 0x01080000781c783b */ /* 0x000eae0000004200 */
[----:B---3--:R-:W-:Y:S01]  /*18610*/  HMMA.16816.F32.BF16 R16, R72, R32, R16 ;  /* 0x000000204810723c */ /* 0x008fe20000041810 */
[-CC-:B------:R-:W-:Y:S01]  /*18620*/  FFMA.FTZ R32, R85, R117.reuse, -R114.reuse ;  /* 0x0000007555207223 */ /* 0x180fe20000010872 */
[----:B------:R-:W-:-:S03]  /*18630*/  FFMA.FTZ R85, R84, R117, -R114 ;  /* 0x0000007554557223 */ /* 0x000fc60000010872 */
[----:B------:R3:W-:Y:S03]  /*18640*/  MUFU.EX2 R84, R32 ;  /* 0x0000002000547308 */ /* 0x0007e60000000800 */
[C---:B------:R-:W-:Y:S01]  /*18650*/  HMMA.16816.F32.BF16 R12, R72.reuse, R34, R12 ;  /* 0x00000022480c723c */ /* 0x040fe2000004180c */
[----:B------:R-:W4:Y:S07]  /*18660*/  MUFU.EX2 R85, R85 ;  /* 0x0000005500557308 */ /* 0x000f2e0000000800 */
[----:B-1----:R-:W-:Y:S01]  /*18670*/  HMMA.16816.F32.BF16 R48, R72, R60, R48 ;  /* 0x0000003c4830723c */ /* 0x002fe20000041830 */
[----:B------:R-:W-:Y:S01]  /*18680*/  F2FP.BF16.F32.PACK_AB R60, R126, R93 ;  /* 0x0000005d7e3c723e */ /* 0x000fe200000010ff */
[----:B---3--:R-:W1:Y:S01]  /*18690*/  LDSM.16.MT88.4 R32, [R118+0x10800] ;  /* 0x010800007620783b */ /* 0x008e620000004200 */
[----:B----4-:R-:W-:-:S05]  /*186a0*/  F2FP.BF16.F32.PACK_AB R61, R85, R84 ;  /* 0x00000054553d723e */ /* 0x010fca00000010ff */
[----:B------:R-:W-:Y:S01]  /*186b0*/  HMMA.16816.F32.BF16 R44, R72, R62, R44 ;  /* 0x0000003e482c723c */ /* 0x000fe2000004182c */
[----:B------:R-:W-:Y:S02]  /*186c0*/  F2FP.BF16.F32.PACK_AB R62, R97, R92 ;  /* 0x0000005c613e723e */ /* 0x000fe400000010ff */
[----:B------:R-:W-:-:S05]  /*186d0*/  F2FP.BF16.F32.PACK_AB R63, R103, R78 ;  /* 0x0000004e673f723e */ /* 0x000fca00000010ff */
[----:B------:R-:W-:Y:S08]  /*186e0*/  HMMA.16816.F32.BF16 R8, R72, R40, R8 ;  /* 0x000000284808723c */ /* 0x000ff00000041808 */
[C---:B--2---:R-:W-:Y:S08]  /*186f0*/  HMMA.16816.F32.BF16 R24, R60.reuse, R28, R24 ;  /* 0x0000001c3c18723c */ /* 0x044ff00000041818 */
[----:B------:R-:W-:Y:S01]  /*18700*/  HMMA.16816.F32.BF16 R20, R60, R30, R20 ;  /* 0x0000001e3c14723c */ /* 0x000fe20000041814 */
[----:B------:R-:W2:Y:S07]  /*18710*/  LDSM.16.MT88.4 R28, [R68+0x10800] ;  /* 0x01080000441c783b */ /* 0x000eae0000004200 */
[----:B------:R-:W-:Y:S01]  /*18720*/  HMMA.16816.F32.BF16 R4, R72, R42, R4 ;  /* 0x0000002a4804723c */ /* 0x000fe20000041804 */
[----:B------:R-:W3:Y:S01]  /*18730*/  LDSM.16.MT88.4 R40, [R116+0x10800] ;  /* 0x010800007428783b */ /* 0x000ee20000004200 */
[-C--:B------:R-:W-:Y:S01]  /*18740*/  FFMA.FTZ R75, R102, R117.reuse, -R114 ;  /* 0x00000075664b7223 */ /* 0x080fe20000010872 */
[-C--:B------:R-:W-:Y:S01]  /*18750*/  FFMA.FTZ R102, R105, R117.reuse, -R138 ;  /* 0x0000007569667223 */ /* 0x080fe2000001088a */
[----:B------:R-:W-:Y:S01]  /*18760*/  FADD.FTZ R105, R191, R184 ;  /* 0x000000b8bf697221 */ /* 0x000fe20000010000 */
[-C--:B------:R-:W-:Y:S01]  /*18770*/  FFMA.FTZ R74, R107, R117.reuse, -R138 ;  /* 0x000000756b4a7223 */ /* 0x080fe2000001088a */
[-CC-:B------:R-:W-:Y:S01]  /*18780*/  FFMA.FTZ R72, R101, R117.reuse, -R114.reuse ;  /* 0x0000007565487223 */ /* 0x180fe20000010872 */
[-C--:B------:R-:W-:Y:S01]  /*18790*/  FFMA.FTZ R73, R99, R117.reuse, -R114 ;  /* 0x0000007563497223 */ /* 0x080fe20000010872 */
[C---:B-1----:R-:W-:Y:S01]  /*187a0*/  HMMA.16816.F32.BF16 R16, R60.reuse, R32, R16 ;  /* 0x000000203c10723c */ /* 0x042fe20000041810 */
[----:B------:R-:W-:Y:S01]  /*187b0*/  FADD.FTZ R33, R155, R152 ;  /* 0x000000989b217221 */ /* 0x000fe20000010000 */
[----:B------:R-:W-:Y:S01]  /*187c0*/  FADD.FTZ R105, R176, R105 ;  /* 0x00000069b0697221 */ /* 0x000fe20000010000 */
[-CC-:B------:R-:W-:Y:S01]  /*187d0*/  FFMA.FTZ R99, R106, R117.reuse, -R138.reuse ;  /* 0x000000756a637223 */ /* 0x180fe2000001088a */
[----:B------:R-:W-:Y:S01]  /*187e0*/  FFMA.FTZ R101, R96, R117, -R138 ;  /* 0x0000007560657223 */ /* 0x000fe2000001088a */
[----:B------:R-:W-:Y:S01]  /*187f0*/  FADD.FTZ R33, R154, R33 ;  /* 0x000000219a217221 */ /* 0x000fe20000010000 */
[----:B------:R-:W-:Y:S02]  /*18800*/  MUFU.EX2 R72, R72 ;  /* 0x0000004800487308 */ /* 0x000fe40000000800 */
[C---:B------:R-:W-:Y:S01]  /*18810*/  HMMA.16816.F32.BF16 R12, R60.reuse, R34, R12 ;  /* 0x000000223c0c723c */ /* 0x040fe2000004180c */
[----:B------:R-:W-:Y:S01]  /*18820*/  FADD.FTZ R160, R160, R33 ;  /* 0x00000021a0a07221 */ /* 0x000fe20000010000 */
[----:B------:R-:W-:Y:S01]  /*18830*/  MUFU.EX2 R75, R75 ;  /* 0x0000004b004b7308 */ /* 0x000fe20000000800 */
[----:B------:R-:W1:Y:S02]  /*18840*/  LDSM.16.MT88.4 R32, [R120+0x11000] ;  /* 0x011000007820783b */ /* 0x000e640000004200 */
[----:B------:R-:W-:Y:S01]  /*18850*/  FADD.FTZ R160, R173, R160 ;  /* 0x000000a0ada07221 */ /* 0x000fe20000010000 */
[----:B------:R-:W-:Y:S01]  /*18860*/  MUFU.EX2 R73, R73 ;  /* 0x0000004900497308 */ /* 0x000fe20000000800 */
[----:B------:R-:W-:Y:S02]  /*18870*/  LDSM.16.MT88.4 R120, [R120+0x11800] ;  /* 0x011800007878783b */ /* 0x000fe40000004200 */
[----:B------:R-:W-:Y:S01]  /*18880*/  FADD.FTZ R171, R171, R160 ;  /* 0x000000a0abab7221 */ /* 0x000fe20000010000 */
[----:B------:R-:W-:Y:S03]  /*18890*/  MUFU.EX2 R74, R74 ;  /* 0x0000004a004a7308 */ /* 0x000fe60000000800 */
[----:B------:R-:W-:Y:S01]  /*188a0*/  FADD.FTZ R171, R162, R171 ;  /* 0x000000aba2ab7221 */ /* 0x000fe20000010000 */
[----:B------:R-:W4:Y:S03]  /*188b0*/  MUFU.EX2 R99, R99 ;  /* 0x0000006300637308 */ /* 0x000f260000000800 */
[----:B------:R-:W-:Y:S01]  /*188c0*/  FADD.FTZ R171, R180, R171 ;  /* 0x000000abb4ab7221 */ /* 0x000fe20000010000 */
[----:B--2---:R-:W-:Y:S01]  /*188d0*/  HMMA.16816.F32.BF16 R48, R60, R28, R48 ;  /* 0x0000001c3c30723c */ /* 0x004fe20000041830 */
[----:B------:R-:W-:Y:S01]  /*188e0*/  FADD.FTZ R29, R194, R105 ;  /* 0x00000069c21d7221 */ /* 0x000fe20000010000 */
[----:B------:R-:W-:Y:S01]  /*188f0*/  MUFU.EX2 R96, R102 ;  /* 0x0000006600607308 */ /* 0x000fe20000000800 */
[----:B------:R-:W-:-:S02]  /*18900*/  FADD.FTZ R107, R186, R171 ;  /* 0x000000abba6b7221 */ /* 0x000fc40000010000 */
[----:B------:R-:W-:Y:S01]  /*18910*/  FADD.FTZ R29, R172, R29 ;  /* 0x0000001dac1d7221 */ /* 0x000fe20000010000 */
[----:B------:R-:W2:Y:S01]  /*18920*/  MUFU.EX2 R101, R101 ;  /* 0x0000006500657308 */ /* 0x000ea20000000800 */
[----:B------:R-:W-:Y:S01]  /*18930*/  FADD.FTZ R107, R182, R107 ;  /* 0x0000006bb66b7221 */ /* 0x000fe20000010000 */
[C---:B---3--:R-:W-:Y:S01]  /*18940*/  HMMA.16816.F32.BF16 R8, R60.reuse, R40, R8 ;  /* 0x000000283c08723c */ /* 0x048fe20000041808 */
[----:B------:R-:W-:Y:S02]  /*18950*/  FADD.FTZ R105, R170, R29 ;  /* 0x0000001daa697221 */ /* 0x000fe40000010000 */
[----:B------:R-:W-:Y:S02]  /*18960*/  FADD.FTZ R107, R178, R107 ;  /* 0x0000006bb26b7221 */ /* 0x000fe40000010000 */
[----:B------:R-:W-:Y:S02]  /*18970*/  FADD.FTZ R174, R174, R105 ;  /* 0x00000069aeae7221 */ /* 0x000fe40000010000 */
[----:B------:R-:W-:Y:S01]  /*18980*/  FADD.FTZ R168, R168, R107 ;  /* 0x0000006ba8a87221 */ /* 0x000fe20000010000 */
[----:B------:R-:W-:Y:S01]  /*18990*/  HMMA.16816.F32.BF16 R4, R60, R42, R4 ;  /* 0x0000002a3c04723c */ /* 0x000fe20000041804 */
[----:B------:R-:W-:Y:S01]  /*189a0*/  FADD.FTZ R223, R223, R174 ;  /* 0x000000aedfdf7221 */ /* 0x000fe20000010000 */
[----:B------:R-:W3:Y:S01]  /*189b0*/  LDSM.16.MT88.4 R40, [R118+0x11000] ;  /* 0x011000007628783b */ /* 0x000ee20000004200 */
[----:B------:R-:W-:-:S02]  /*189c0*/  FADD.FTZ R229, R229, R168 ;  /* 0x000000a8e5e57221 */ /* 0x000fc40000010000 */
[----:B------:R-:W-:Y:S02]  /*189d0*/  FADD.FTZ R198, R198, R223 ;  /* 0x000000dfc6c67221 */ /* 0x000fe40000010000 */
[----:B------:R-:W-:Y:S01]  /*189e0*/  FADD.FTZ R196, R196, R229 ;  /* 0x000000e5c4c47221 */ /* 0x000fe20000010000 */
[----:B------:R-:W-:Y:S01]  /*189f0*/  HMMA.16816.F32.BF16 R44, R60, R30, R44 ;  /* 0x0000001e3c2c723c */ /* 0x000fe2000004182c */
[----:B----4-:R-:W-:Y:S01]  /*18a00*/  F2FP.BF16.F32.PACK_AB R60, R99, R74 ;  /* 0x0000004a633c723e */ /* 0x010fe200000010ff */
[----:B------:R-:W-:Y:S01]  /*18a10*/  FADD.FTZ R215, R215, R198 ;  /* 0x000000c6d7d77221 */ /* 0x000fe20000010000 */
[----:B------:R-:W-:Y:S01]  /*18a20*/  FADD.FTZ R249, R249, R196 ;  /* 0x000000c4f9f97221 */ /* 0x000fe20000010000 */
[----:B------:R-:W-:Y:S01]  /*18a30*/  F2FP.BF16.F32.PACK_AB R61, R75, R72 ;  /* 0x000000484b3d723e */ /* 0x000fe200000010ff */
[----:B------:R-:W4:Y:S01]  /*18a40*/  LDSM.16.MT88.4 R28, [R116+0x11000] ;  /* 0x01100000741c783b */ /* 0x000f220000004200 */
[----:B--2---:R-:W-:Y:S01]  /*18a50*/  F2FP.BF16.F32.PACK_AB R62, R101, R96 ;  /* 0x00000060653e723e */ /* 0x004fe200000010ff */
[----:B------:R-:W-:Y:S01]  /*18a60*/  FADD.FTZ R202, R202, R249 ;  /* 0x000000f9caca7221 */ /* 0x000fe20000010000 */
[----:B------:R-:W-:-:S03]  /*18a70*/  F2FP.BF16.F32.PACK_AB R63, R98, R73 ;  /* 0x00000049623f723e */ /* 0x000fc600000010ff */
[----:B------:R-:W-:-:S04]  /*18a80*/  FADD.FTZ R209, R209, R202 ;  /* 0x000000cad1d17221 */ /* 0x000fc80000010000 */
[----:B-1----:R-:W-:Y:S01]  /*18a90*/  HMMA.16816.F32.BF16 R24, R60, R32, R24 ;  /* 0x000000203c18723c */ /* 0x002fe20000041818 */
[----:B------:R-:W-:Y:S01]  /*18aa0*/  FADD.FTZ R32, R200, R215 ;  /* 0x000000d7c8207221 */ /* 0x000fe20000010000 */
[----:B------:R-:W-:-:S03]  /*18ab0*/  FADD.FTZ R204, R204, R209 ;  /* 0x000000d1cccc7221 */ /* 0x000fc60000010000 */
[----:B------:R-:W-:Y:S01]  /*18ac0*/  FADD.FTZ R32, R207, R32 ;  /* 0x00000020cf207221 */ /* 0x000fe20000010000 */
[----:B------:R-:W-:Y:S02]  /*18ad0*/  FADD.FTZ R204, R205, R204 ;  /* 0x000000cccdcc7221 */ /* 0x000fe40000010000 */
[----:B------:R-:W-:Y:S01]  /*18ae0*/  HMMA.16816.F32.BF16 R20, R60, R34, R20 ;  /* 0x000000223c14723c */ /* 0x000fe20000041814 */
[----:B------:R-:W-:Y:S01]  /*18af0*/  FADD.FTZ R201, R201, R32 ;  /* 0x00000020c9c97221 */ /* 0x000fe20000010000 */
[----:B------:R-:W-:Y:S01]  /*18b00*/  FADD.FTZ R195, R195, R204 ;  /* 0x000000ccc3c37221 */ /* 0x000fe20000010000 */
[----:B------:R-:W1:Y:S02]  /*18b10*/  LDSM.16.MT88.4 R32, [R68+0x11000] ;  /* 0x011000004420783b */ /* 0x000e640000004200 */
[----:B------:R-:W-:Y:S01]  /*18b20*/  FADD.FTZ R206, R206, R201 ;  /* 0x000000c9cece7221 */ /* 0x000fe20000010000 */
[----:B------:R-:W-:-:S03]  /*18b30*/  FADD.FTZ R208, R208, R195 ;  /* 0x000000c3d0d07221 */ /* 0x000fc60000010000 */
[----:B------:R-:W-:Y:S01]  /*18b40*/  FADD.FTZ R197, R197, R206 ;  /* 0x000000cec5c57221 */ /* 0x000fe20000010000 */
[----:B------:R-:W-:Y:S01]  /*18b50*/  FADD.FTZ R187, R187, R208 ;  /* 0x000000d0bbbb7221 */ /* 0x000fe20000010000 */
[C---:B---3--:R-:W-:Y:S01]  /*18b60*/  HMMA.16816.F32.BF16 R16, R60.reuse, R40, R16 ;  /* 0x000000283c10723c */ /* 0x048fe20000041810 */
[-C--:B------:R-:W-:Y:S01]  /*18b70*/  FFMA.FTZ R40, R110, R117.reuse, -R114 ;  /* 0x000000756e287223 */ /* 0x080fe20000010872 */
[----:B------:R-:W-:Y:S01]  /*18b80*/  FADD.FTZ R212, R212, R197 ;  /* 0x000000c5d4d47221 */ /* 0x000fe20000010000 */
[----:B------:R-:W-:Y:S01]  /*18b90*/  FADD.FTZ R210, R210, R187 ;  /* 0x000000bbd2d27221 */ /* 0x000fe20000010000 */
[-CC-:B------:R-:W-:Y:S01]  /*18ba0*/  FFMA.FTZ R41, R109, R117.reuse, -R138.reuse ;  /* 0x000000756d297223 */ /* 0x180fe2000001088a */
[-C--:B------:R-:W-:Y:S01]  /*18bb0*/  FFMA.FTZ R138, R36, R117.reuse, -R138 ;  /* 0x00000075248a7223 */ /* 0x080fe2000001088a */
        /* <DEDUP_REMOVED lines=9> */
[----:B------:R-:W2:Y:S01]  /*18c50*/  MUFU.EX2 R36, R115 ;  /* 0x0000007300247308 */ /* 0x000ea20000000800 */
[----:B----4-:R-:W-:Y:S01]  /*18c60*/  HMMA.16816.F32.BF16 R8, R60, R28, R8 ;  /* 0x0000001c3c08723c */ /* 0x010fe20000041808 */
[----:B------:R-:W-:Y:S01]  /*18c70*/  FADD.FTZ R218, R218, R163 ;  /* 0x000000a3dada7221 */ /* 0x000fe20000010000 */
[----:B------:R-:W-:Y:S01]  /*18c80*/  FADD.FTZ R159, R222, R159 ;  /* 0x0000009fde9f7221 */ /* 0x000fe20000010000 */
[-CC-:B------:R-:W-:Y:S01]  /*18c90*/  FFMA.FTZ R28, R113, R117.reuse, -R114.reuse ;  /* 0x00000075711c7223 */ /* 0x180fe20000010872 */
[----:B------:R-:W-:Y:S01]  /*18ca0*/  FFMA.FTZ R29, R111, R117, -R114 ;  /* 0x000000756f1d7223 */ /* 0x000fe20000010872 */
        /* <DEDUP_REMOVED lines=8> */
[----:B------:R-:W3:Y:S01]  /*18d30*/  MUFU.EX2 R29, R29 ;  /* 0x0000001d001d7308 */ /* 0x000ee20000000800 */
[----:B-1----:R-:W-:Y:S01]  /*18d40*/  HMMA.16816.F32.BF16 R48, R60, R32, R48 ;  /* 0x000000203c30723c */ /* 0x002fe20000041830 */
[----:B------:R-:W-:Y:S01]  /*18d50*/  FADD.FTZ R250, R250, R81 ;  /* 0x00000051fafa7221 */ /* 0x000fe20000010000 */
[----:B------:R-:W-:Y:S01]  /*18d60*/  FADD.FTZ R38, R38, R67 ;  /* 0x0000004326267221 */ /* 0x000fe20000010000 */
[----:B------:R-:W-:Y:S01]  /*18d70*/  MUFU.EX2 R30, R112 ;  /* 0x00000070001e7308 */ /* 0x000fe20000000800 */
[----:B--2---:R-:W-:-:S03]  /*18d80*/  F2FP.BF16.F32.PACK_AB R132, R36, R41 ;  /* 0x000000292484723e */ /* 0x004fc600000010ff */
[----:B------:R-:W1:Y:S01]  /*18d90*/  MUFU.EX2 R31, R138 ;  /* 0x0000008a001f7308 */ /* 0x000e620000000800 */
[----:B------:R-:W-:Y:S01]  /*18da0*/  HMMA.16816.F32.BF16 R44, R60, R34, R44 ;  /* 0x000000223c2c723c */ /* 0x000fe2000004182c */
[----:B------:R-:W-:Y:S02]  /*18db0*/  FADD.FTZ R35, R83, R250 ;  /* 0x000000fa53237221 */ /* 0x000fe40000010000 */
[----:B------:R2:W4:Y:S02]  /*18dc0*/  MUFU.EX2 R33, R37 ;  /* 0x0000002500217308 */ /* 0x0005240000000800 */
[----:B------:R-:W-:Y:S01]  /*18dd0*/  FADD.FTZ R35, R82, R35 ;  /* 0x0000002352237221 */ /* 0x000fe20000010000 */
[----:B---3--:R-:W-:-:S03]  /*18de0*/  F2FP.BF16.F32.PACK_AB R133, R29, R28 ;  /* 0x0000001c1d85723e */ /* 0x008fc600000010ff */
[----:B------:R-:W-:Y:S01]  /*18df0*/  FADD.FTZ R66, R66, R35 ;  /* 0x0000002342427221 */ /* 0x000fe20000010000 */
[----:B-1----:R-:W-:-:S03]  /*18e00*/  F2FP.BF16.F32.PACK_AB R134, R31, R30 ;  /* 0x0000001e1f86723e */ /* 0x002fc600000010ff */
[----:B------:R-:W-:Y:S01]  /*18e10*/  FADD.FTZ R139, R139, R66 ;  /* 0x000000428b8b7221 */ /* 0x000fe20000010000 */
[----:B--2---:R-:W-:Y:S01]  /*18e20*/  FADD.FTZ R37, R87, R38 ;  /* 0x0000002657257221 */ /* 0x004fe20000010000 */
[----:B----4-:R-:W-:-:S03]  /*18e30*/  F2FP.BF16.F32.PACK_AB R135, R33, R40 ;  /* 0x000000282187723e */ /* 0x010fc600000010ff */
[----:B------:R-:W-:-:S04]  /*18e40*/  FADD.FTZ R37, R88, R37 ;  /* 0x0000002558257221 */ /* 0x000fc80000010000 */
[----:B------:R-:W-:Y:S01]  /*18e50*/  FADD.FTZ R86, R86, R37 ;  /* 0x0000002556567221 */ /* 0x000fe20000010000 */
[C---:B------:R-:W-:Y:S01]  /*18e60*/  HMMA.16816.F32.BF16 R160, R132.reuse, R120, R24 ;  /* 0x0000007884a0723c */ /* 0x040fe20000041818 */
        /* <DEDUP_REMOVED lines=8> */
[----:B------:R-:W-:Y:S01]  /*18ef0*/  FADD.FTZ R79, R79, R26 ;  /* 0x0000001a4f4f7221 */ /* 0x000fe20000010000 */
[----:B------:R-:W-:Y:S01]  /*18f00*/  HMMA.16816.F32.BF16 R148, R132, R150, R12 ;  /* 0x000000968494723c */ /* 0x000fe2000004180c */
[----:B------:R-:W-:Y:S02]  /*18f10*/  FADD.FTZ R84, R84, R17 ;  /* 0x0000001154547221 */ /* 0x000fe40000010000 */
[----:B------:R-:W-:Y:S02]  /*18f20*/  FADD.FTZ R76, R76, R79 ;  /* 0x0000004f4c4c7221 */ /* 0x000fe40000010000 */
[----:B------:R-:W-:-:S02]  /*18f30*/  FADD.FTZ R85, R85, R84 ;  /* 0x0000005455557221 */ /* 0x000fc40000010000 */
        /* <DEDUP_REMOVED lines=12> */
[----:B------:R-:W-:Y:S01]  /*19000*/  FADD.FTZ R5, R73, R4 ;  /* 0x0000000449057221 */ /* 0x000fe20000010000 */
[----:B------:R-:W1:Y:S01]  /*19010*/  LDSM.16.MT88.4 R20, [R68+0x11800] ;  /* 0x011800004414783b */ /* 0x000e620000004200 */
        /* <DEDUP_REMOVED lines=10> */
[----:B------:R-:W-:-:S04]  /*190c0*/  FADD.FTZ R30, R30, R41 ;  /* 0x000000291e1e7221 */ /* 0x000fc80000010000 */
[----:B------:R-:W-:-:S05]  /*190d0*/  FADD.FTZ R4, R31, R30 ;  /* 0x0000001e1f047221 */ /* 0x000fca0000010000 */
[----:B------:R2:W-:Y:S04]  /*190e0*/  STL [R1+0x4], R4 ;  /* 0x0000040401007387 */ /* 0x0005e80000100800 */
[----:B------:R2:W-:Y:S01]  /*190f0*/  STL [R1], R5 ;  /* 0x0000000501007387 */ /* 0x0005e20000100800 */
        /* <DEDUP_REMOVED lines=12> */
[----:B--2---:R-:W2:Y:S01]  /*191c0*/  LD.E R5, desc[UR4][R164.64+0x170] ;  /* 0x00017004a4057980 */ /* 0x004ea2000c101900 */
        /* <DEDUP_REMOVED lines=61> */
.L_x_6642:
[----:B--2---:R-:W2:Y:S01]  /*195a0*/  LD.E R4, desc[UR4][R164.64+0x40] ;  /* 0x00004004a4047980 */ /* 0x004ea2000c101900 */
[----:B------:R-:W-:Y:S02]  /*195b0*/  UMOV UR6, URZ ;  /* 0x000000ff00067c82 */ /* 0x000fe40008000000 */
[----:B------:R-:W-:Y:S01]  /*195c0*/  IADD3 R5, P0, PT, RZ, -UR6, RZ ;  /* 0x80000006ff057c10 */ /* 0x000fe2000ff1e0ff */
[----:B--2---:R-:W-:-:S04]  /*195d0*/  IMAD.SHL.U32 R4, R4, 0x100, RZ ;  /* 0x0000010004047824 */ /* 0x004fc800078e00ff */
[----:B------:R-:W-:-:S05]  /*195e0*/  IMAD.X R4, RZ, RZ, ~R4, P0 ;  /* 0x000000ffff047224 */ /* 0x000fca00000e0e04 */
[----:B------:R-:W-:-:S04]  /*195f0*/  SHF.R.S64 R5, R5, 0x1f, R4 ;  /* 0x0000001f05057819 */ /* 0x000fc80000001004 */
[----:B------:R-:W-:-:S04]  /*19600*/  IADD3 R230, P0, PT, R5, R230, RZ ;  /* 0x000000e605e67210 */ /* 0x000fc80007f1e0ff */
[----:B------:R-:W-:-:S09]  /*19610*/  LEA.HI.X.SX32 R231, R4, R231, 0x1, P0 ;  /* 0x000000e704e77211 */ /* 0x000fd200000f0eff */
.L_x_6643:
[----:B------:R-:W-:Y:S05]  /*19620*/  BSYNC.RECONVERGENT B0 ;  /* 0x0000000000007941 */ /* 0x000fea0003800200 */
.L_x_6641:
[C---:B------:R-:W-:Y:S01]  /*19630*/  SHF.L.U32 R5, R58.reuse, 0x5, RZ ;  /* 0x000000053a057819 */ /* 0x040fe200000006ff */
[----:B------:R-:W-:Y:S01]  /*19640*/  @!PT LDS RZ, [RZ] ;  /* 0x00000000fffff984 */ /* 0x000fe20000000800 */
[----:B------:R-:W-:Y:S01]  /*19650*/  @!PT LDS RZ, [RZ] ;  /* 0x00000000fffff984 */ /* 0x000fe20000000800 */
[----:B------:R-:W-:Y:S01]  /*19660*/  @!PT LDS RZ, [RZ] ;  /* 0x00000000fffff984 */ /* 0x000fe20000000800 */
[----:B------:R-:W-:Y:S01]  /*19670*/  LDGSTS.E.BYPASS.LTC128B.128 [R243+0xa000], desc[UR4][R230.64] ;  /* 0x0a000000e6f37fae */ /* 0x000fe2000b981a04 */
[----:B------:R-:W-:Y:S02]  /*19680*/  SHF.L.U64.HI R4, R58, 0x5, R59 ;  /* 0x000000053a047819 */ /* 0x000fe4000001023b */
[----:B------:R-:W-:-:S04]  /*19690*/  IADD3 R12, P0, PT, R5, R230, RZ ;  /* 0x000000e6050c7210 */ /* 0x000fc80007f1e0ff */
[----:B------:R-:W-:Y:S02]  /*196a0*/  IADD3 R10, P1, PT, R12, R5, RZ ;  /* 0x000000050c0a7210 */ /* 0x000fe40007f3e0ff */
[----:B------:R-:W-:Y:S02]  /*196b0*/  IADD3.X R13, PT, PT, R4, R231, RZ, P0, !PT ;  /* 0x000000e7040d7210 */ /* 0x000fe400007fe4ff */
[-C--:B------:R-:W-:Y:S02]  /*196c0*/  IADD3 R8, P0, PT, R10, R5.reuse, RZ ;  /* 0x000000050a087210 */ /* 0x080fe40007f1e0ff */
[-C--:B------:R-:W-:Y:S01]  /*196d0*/  IADD3.X R11, PT, PT, R13, R4.reuse, RZ, P1, !PT ;  /* 0x000000040d0b7210 */ /* 0x080fe20000ffe4ff */
[----:B------:R1:W-:Y:S01]  /*196e0*/  LDGSTS.E.BYPASS.LTC128B.128 [R243+0xa800], desc[UR4][R12.64] ;  /* 0x0a8000000cf37fae */ /* 0x0003e2000b981a04 */
[-C--:B------:R-:W-:Y:S02]  /*196f0*/  IADD3 R6, P1, PT, R8, R5.reuse, RZ ;  /* 0x0000000508067210 */ /* 0x080fe40007f3e0ff */
[----:B------:R-:W-:Y:S01]  /*19700*/  IADD3.X R9, PT, PT, R11, R4, RZ, P0, !PT ;  /* 0x000000040b097210 */ /* 0x000fe200007fe4ff */
[----:B------:R2:W-:Y:S01]  /*19710*/  LDGSTS.E.BYPASS.LTC128B.128 [R243+0xb000], desc[UR4][R10.64] ;  /* 0x0b0000000af37fae */ /* 0x0005e2000b981a04 */
[----:B------:R-:W-:-:S02]  /*19720*/  IADD3 R14, P0, PT, R6, R5, RZ ;  /* 0x00000005060e7210 */ /* 0x000fc40007f1e0ff */
[-C--:B------:R-:W-:Y:S01]  /*19730*/  IADD3.X R7, PT, PT, R9, R4.reuse, RZ, P1, !PT ;  /* 0x0000000409077210 */ /* 0x080fe20000ffe4ff */
[----:B------:R3:W-:Y:S01]  /*19740*/  LDGSTS.E.BYPASS.LTC128B.128 [R243+0xb800], desc[UR4][R8.64] ;  /* 0x0b80000008f37fae */ /* 0x0007e2000b981a04 */
[-C--:B------:R-:W-:Y:S02]  /*19750*/  IADD3 R16, P1, PT, R14, R5.reuse, RZ ;  /* 0x000000050e107210 */ /* 0x080fe40007f3e0ff */
[-C--:B------:R-:W-:Y:S01]  /*19760*/  IADD3.X R15, PT, PT, R7, R4.reuse, RZ, P0, !PT ;  /* 0x00000004070f7210 */ /* 0x080fe200007fe4ff */
[----:B------:R-:W-:Y:S01]  /*19770*/  LDGSTS.E.BYPASS.LTC128B.128 [R243+0xc000], desc[UR4][R6.64] ;  /* 0x0c00000006f37fae */ /* 0x000fe2000b981a04 */
[-C--:B------:R-:W-:Y:S02]  /*19780*/  IADD3 R18, P0, PT, R16, R5.reuse, RZ ;  /* 0x0000000510127210 */ /* 0x080fe40007f1e0ff */
[----:B------:R-:W-:Y:S01]  /*19790*/  IADD3.X R17, PT, PT, R15, R4, RZ, P1, !PT ;  /* 0x000000040f117210 */ /* 0x000fe20000ffe4ff */
[----:B------:R4:W-:Y:S01]  /*197a0*/  LDGSTS.E.BYPASS.LTC128B.128 [R243+0xc800], desc[UR4][R14.64] ;  /* 0x0c8000000ef37fae */ /* 0x0009e2000b981a04 */
[----:B------:R-:W-:-:S02]  /*197b0*/  IADD3 R20, P1, PT, R18, R5, RZ ;  /* 0x0000000512147210 */ /* 0x000fc40007f3e0ff */
[-C--:B------:R-:W-:Y:S01]  /*197c0*/  IADD3.X R19, PT, PT, R17, R4.reuse, RZ, P0, !PT ;  /* 0x0000000411137210 */ /* 0x080fe200007fe4ff */
[----:B------:R5:W-:Y:S01]  /*197d0*/  LDGSTS.E.BYPASS.LTC128B.128 [R243+0xd000], desc[UR4][R16.64] ;  /* 0x0d00000010f37fae */ /* 0x000be2000b981a04 */
[-C--:B------:R-:W-:Y:S02]  /*197e0*/  IADD3 R22, P0, PT, R20, R5.reuse, RZ ;  /* 0x0000000514167210 */ /* 0x080fe40007f1e0ff */
[----:B------:R-:W-:Y:S01]  /*197f0*/  IADD3.X R21, PT, PT, R19, R4, RZ, P1, !PT ;  /* 0x0000000413157210 */ /* 0x000fe20000ffe4ff */
[----:B------:R-:W-:Y:S01]  /*19800*/  LDGSTS.E.BYPASS.LTC128B.128 [R243+0xd800], desc[UR4][R18.64] ;  /* 0x0d80000012f37fae */ /* 0x000fe2000b981a04 */
[----:B-1----:R-:W-:-:S03]  /*19810*/  IADD3 R12, P1, PT, R22, R5, RZ ;  /* 0x00000005160c7210 */ /* 0x002fc60007f3e0ff */
[----:B------:R-:W-:Y:S01]  /*19820*/  LDGSTS.E.BYPASS.LTC128B.128 [R243+0xe000], desc[UR4][R20.64] ;  /* 0x0e00000014f37fae */ /* 0x000fe2000b981a04 */
[-C--:B------:R-:W-:Y:S02]  /*19830*/  IADD3.X R23, PT, PT, R21, R4.reuse, RZ, P0, !PT ;  /* 0x0000000415177210 */ /* 0x080fe400007fe4ff */
[-C--:B--2---:R-:W-:Y:S02]  /*19840*/  IADD3 R10, P0, PT, R12, R5.reuse, RZ ;  /* 0x000000050c0a7210 */ /* 0x084fe40007f1e0ff */
[-C--:B------:R-:W-:Y:S01]  /*19850*/  IADD3.X R13, PT, PT, R23, R4.reuse, RZ, P1, !PT ;  /* 0x00000004170d7210 */ /* 0x080fe20000ffe4ff */
[----:B------:R1:W-:Y:S01]  /*19860*/  LDGSTS.E.BYPASS.LTC128B.128 [R243+0xe800], desc[UR4][R22.64] ;  /* 0x0e80000016f37fae */ /* 0x0003e2000b981a04 */
[-C--:B---3--:R-:W-:Y:S02]  /*19870*/  IADD3 R8, P1, PT, R10, R5.reuse, RZ ;  /* 0x000000050a087210 */ /* 0x088fe40007f3e0ff */
[----:B------:R-:W-:Y:S01]  /*19880*/  IADD3.X R11, PT, PT, R13, R4, RZ, P0, !PT ;  /* 0x000000040d0b7210 */ /* 0x000fe200007fe4ff */
[----:B------:R-:W-:Y:S01]  /*19890*/  LDGSTS.E.BYPASS.LTC128B.128 [R243+0xf000], desc[UR4][R12.64] ;  /* 0x0f0000000cf37fae */ /* 0x000fe2000b981a04 */
[----:B------:R-:W-:-:S02]  /*198a0*/  IADD3 R28, P0, PT, R8, R5, RZ ;  /* 0x00000005081c7210 */ /* 0x000fc40007f1e0ff */
[-C--:B------:R-:W-:Y:S01]  /*198b0*/  IADD3.X R9, PT, PT, R11, R4.reuse, RZ, P1, !PT ;  /* 0x000000040b097210 */ /* 0x080fe20000ffe4ff */
[----:B------:R-:W-:Y:S01]  /*198c0*/  LDGSTS.E.BYPASS.LTC128B.128 [R243+0xf800], desc[UR4][R10.64] ;  /* 0x0f8000000af37fae */ /* 0x000fe2000b981a04 */
[-C--:B----4-:R-:W-:Y:S02]  /*198d0*/  IADD3 R14, P1, PT, R28, R5.reuse, RZ ;  /* 0x000000051c0e7210 */ /* 0x090fe40007f3e0ff */
[-C--:B------:R-:W-:Y:S01]  /*198e0*/  IADD3.X R29, PT, PT, R9, R4.reuse, RZ, P0, !PT ;  /* 0x00000004091d7210 */ /* 0x080fe200007fe4ff */
[----:B------:R2:W-:Y:S01]  /*198f0*/  LDGSTS.E.BYPASS.LTC128B.128 [R243+0x10000], desc[UR4][R8.64] ;  /* 0x1000000008f37fae */ /* 0x0005e2000b981a04 */
[----:B-----5:R-:W-:Y:S02]  /*19900*/  IADD3 R16, P0, PT, R14, R5, RZ ;  /* 0x000000050e107210 */ /* 0x020fe40007f1e0ff */
[-C--:B------:R-:W-:Y:S01]  /*19910*/  IADD3.X R15, PT, PT, R29, R4.reuse, RZ, P1, !PT ;  /* 0x000000041d0f7210 */ /* 0x080fe20000ffe4ff */
[----:B------:R-:W-:Y:S03]  /*19920*/  LDGSTS.E.BYPASS.LTC128B.128 [R243+0x10800], desc[UR4][R28.64] ;  /* 0x108000001cf37fae */ /* 0x000fe6000b981a04 */
[----:B------:R-:W-:Y:S01]  /*19930*/  IADD3.X R17, PT, PT, R15, R4, RZ, P0, !PT ;  /* 0x000000040f117210 */ /* 0x000fe200007fe4ff */
[----:B------:R3:W-:Y:S04]  /*19940*/  LDGSTS.E.BYPASS.LTC128B.128 [R243+0x11000], desc[UR4][R14.64] ;  /* 0x110000000ef37fae */ /* 0x0007e8000b981a04 */
[----:B------:R4:W-:Y:S04]  /*19950*/  LDGSTS.E.BYPASS.LTC128B.128 [R243+0x11800], desc[UR4][R16.64] ;  /* 0x1180000010f37fae */ /* 0x0009e8000b981a04 */
[----:B------:R-:W5:Y:S01]  /*19960*/  LD.E R36, desc[UR4][R164.64+0x18c] ;  /* 0x00018c04a4247980 */ /* 0x000f62000c101900 */
[----:B------:R-:W-:Y:S01]  /*19970*/  IADD3 R65, PT, PT, R69, -0x2, RZ ;  /* 0xfffffffe45417810 */ /* 0x000fe20007ffe0ff */
[----:B------:R-:W-:Y:S02]  /*19980*/  BSSY.RECONVERGENT B1, `(.L_x_6644) ;  /* 0x0000249000017945 */ /* 0x000fe40003800200 */
[----:B------:R-:W-:Y:S01]  /*19990*/  LDSM.16.M88.4 R192, [R192] ;  /* 0x00000000c0c0783b */ /* 0x000fe20000000200 */
[----:B------:R-:W-:-:S03]  /*199a0*/  ISETP.GT.AND P0, PT, R65, R226, PT ;  /* 0x000000e24100720c */ /* 0x000fc60003f04270 */
[----:B-1----:R-:W1:Y:S04]  /*199b0*/  LDSM.16.M88.4 R20, [R190+0x2000] ;  /* 0x00200000be14783b */ /* 0x002e680000000200 */
[----:B------:R-:W-:Y:S04]  /*199c0*/  LDSM.16.M88.4 R4, [R189] ;  /* 0x00000000bd04783b */ /* 0x000fe80000000200 */
[----:B------:R-:W-:Y:S04]  /*199d0*/  LDSM.16.M88.4 R32, [R57+0x2000] ;  /* 0x002000003920783b */ /* 0x000fe80000000200 */
[----:B------:R-:W1:Y:S04]  /*199e0*/  LDSM.16.M88.4 R40, [R190+0x2800] ;  /* 0x00280000be28783b */ /* 0x000e680000000200 */
[----:B--2---:R-:W-:Y:S04]  /*199f0*/  LDSM.16.M88.4 R8, [R188] ;  /* 0x00000000bc08783b */ /* 0x004fe80000000200 */
[----:B------:R-:W-:Y:S04]  /*19a00*/  LDSM.16.M88.4 R60, [R70+0x2000] ;  /* 0x00200000463c783b */ /* 0x000fe80000000200 */
[----:B---3--:R-:W2:Y:S04]  /*19a10*/  LDSM.16.M88.4 R12, [R57+0x2800] ;  /* 0x00280000390c783b */ /* 0x008ea80000000200 */
[----:B----4-:R-:W-:Y:S04]  /*19a20*/  LDSM.16.M88.4 R16, [R166] ;  /* 0x00000000a610783b */ /* 0x010fe80000000200 */
[----:B------:R-:W-:Y:S04]  /*19a30*/  LDSM.16.M88.4 R48, [R56+0x2000] ;  /* 0x002000003830783b */ /* 0x000fe80000000200 */
[----:B------:R-:W3:Y:S01]  /*19a40*/  LDSM.16.M88.4 R72, [R70+0x2800] ;  /* 0x002800004648783b */ /* 0x000ee20000000200 */
[C---:B-1----:R-:W-:Y:S03]  /*19a50*/  HMMA.16816.F32.BF16 R24, R192.reuse, R20, RZ ;  /* 0x00000014c018723c */ /* 0x042fe600000418ff */
[----:B------:R-:W-:Y:S04]  /*19a60*/  LDSM.16.M88.4 R44, [R190+0x3000] ;  /* 0x00300000be2c783b */ /* 0x000fe80000000200 */
[----:B------:R-:W-:Y:S01]  /*19a70*/  LDSM.16.M88.4 R76, [R70+0x3000] ;  /* 0x00300000464c783b */ /* 0x000fe20000000200 */
[C---:B------:R-:W-:Y:S03]  /*19a80*/  HMMA.16816.F32.BF16 R20, R192.reuse, R22, RZ ;  /* 0x00000016c014723c */ /* 0x040fe600000418ff */
[----:B------:R-:W0:Y:S05]  /*19a90*/  LDGDEPBAR ;  /* 0x00000000000079af */ /* 0x000e2a0000000000 */
[----:B------:R-:W-:Y:S08]  /*19aa0*/  HMMA.16816.F32.BF16 R28, R192, R40, RZ ;  /* 0x00000028c01c723c */ /* 0x000ff000000418ff */
[C---:B------:R-:W-:Y:S08]  /*19ab0*/  HMMA.16816.F32.BF16 R24, R4.reuse, R32, R24 ;  /* 0x000000200418723c */ /* 0x040ff00000041818 */
[C---:B------:R-:W-:Y:S01]  /*19ac0*/  HMMA.16816.F32.BF16 R20, R4.reuse, R34, R20 ;  /* 0x000000220414723c */ /* 0x040fe20000041814 */
[----:B------:R-:W-:Y:S07]  /*19ad0*/  LDSM.16.M88.4 R32, [R57+0x3000] ;  /* 0x003000003920783b */ /* 0x000fee0000000200 */
[----:B--2---:R-:W-:Y:S08]  /*19ae0*/  HMMA.16816.F32.BF16 R28, R4, R12, R28 ;  /* 0x0000000c041c723c */ /* 0x004ff0000004181c */
[C---:B------:R-:W-:Y:S08]  /*19af0*/  HMMA.16816.F32.BF16 R24, R8.reuse, R60, R24 ;  /* 0x0000003c0818723c */ /* 0x040ff00000041818 */
[C---:B------:R-:W-:Y:S01]  /*19b00*/  HMMA.16816.F32.BF16 R20, R8.reuse, R62, R20 ;  /* 0x0000003e0814723c */ /* 0x040fe20000041814 */
[----:B------:R-:W1:Y:S07]  /*19b10*/  LDSM.16.M88.4 R60, [R56+0x2800] ;  /* 0x00280000383c783b */ /* 0x000e6e0000000200 */
[----:B---3--:R-:W-:Y:S08]  /*19b20*/  HMMA.16816.F32.BF16 R28, R8, R72, R28 ;  /* 0x00000048081c723c */ /* 0x008ff0000004181c */
        /* <DEDUP_REMOVED lines=26> */
[-C--:B------:R-:W-:Y:S01]  /*19cd0*/  FMUL.FTZ R87, R31, R36.reuse ;  /* 0x000000241f577220 */ /* 0x080fe20000410000 */
[-C--:B------:R-:W-:Y:S01]  /*19ce0*/  FMUL.FTZ R40, R40, R36.reuse ;  /* 0x0000002428287220 */ /* 0x080fe20000410000 */
[-C--:B------:R-:W-:Y:S01]  /*19cf0*/  FMUL.FTZ R96, R41, R36.reuse ;  /* 0x0000002429607220 */ /* 0x080fe20000410000 */
[-C--:B------:R-:W-:Y:S01]  /*19d00*/  FMUL.FTZ R86, R42, R36.reuse ;  /* 0x000000242a567220 */ /* 0x080fe20000410000 */
[----:B------:R-:W-:-:S03]  /*19d10*/  FMUL.FTZ R85, R43, R36 ;  /* 0x000000242b557220 */ /* 0x000fc60000410000 */
        /* <DEDUP_REMOVED lines=20> */
[----:B------:R-:W-:Y:S06]  /*19e60*/  LDSM.16.M88.4 R76, [R70+0x4000] ;  /* 0x00400000464c783b */ /* 0x000fec0000000200 */
        /* <DEDUP_REMOVED lines=12> */
[----:B------:R-:W-:Y:S01]  /*19f30*/  HMMA.16816.F32.BF16 R28, R8, R74, R28 ;  /* 0x0000004a081c723c */ /* 0x000fe2000004181c */
[----:B------:R-:W-:Y:S06]  /*19f40*/  LDSM.16.M88.4 R72, [R70+0x4800] ;  /* 0x004800004648783b */ /* 0x000fec0000000200 */
[----:B------:R-:W1:Y:S01]  /*19f50*/  MUFU.TANH R96, R96 ;  /* 0x0000006000607308 */ /* 0x000e620000002400 */
[----:B----4-:R-:W-:Y:S03]  /*19f60*/  HMMA.16816.F32.BF16 R20, R16, R44, R20 ;  /* 0x0000002c1014723c */ /* 0x010fe60000041814 */
[-C--:B------:R-:W-:Y:S01]  /*19f70*/  FMUL.FTZ R24, R24, R36.reuse ;  /* 0x0000002418187220 */ /* 0x080fe20000410000 */
[-C--:B------:R-:W-:Y:S01]  /*19f80*/  FMUL.FTZ R54, R25, R36.reuse ;  /* 0x0000002419367220 */ /* 0x080fe20000410000 */
[-C--:B------:R-:W-:Y:S01]  /*19f90*/  FMUL.FTZ R82, R26, R36.reuse ;  /* 0x000000241a527220 */ /* 0x080fe20000410000 */
[-C--:B------:R-:W-:Y:S01]  /*19fa0*/  FMUL.FTZ R81, R27, R36.reuse ;  /* 0x000000241b517220 */ /* 0x080fe20000410000 */
[----:B------:R5:W4:Y:S01]  /*19fb0*/  MUFU.TANH R55, R24 ;  /* 0x0000001800377308 */ /* 0x000b220000002400 */
[----:B------:R-:W-:Y:S07]  /*19fc0*/  HMMA.16816.F32.BF16 R40, R4, R48, R40 ;  /* 0x000000300428723c */ /* 0x000fee0000041828 */
        /* <DEDUP_REMOVED lines=11> */
[----:B-----5:R-:W-:Y:S07]  /*1a080*/  HMMA.16816.F32.BF16 R24, R192, R32, RZ ;  /* 0x00000020c018723c */ /* 0x020fee00000418ff */
        /* <DEDUP_REMOVED lines=8> */
[----:B---3--:R-:W-:Y:S01]  /*1a110*/  HMMA.16816.F32.BF16 R20, R192, R34, RZ ;  /* 0x00000022c014723c */ /* 0x008fe200000418ff */
[----:B------:R-:W-:Y:S06]  /*1a120*/  LDSM.16.M88.4 R32, [R57+0x5000] ;  /* 0x005000003920783b */ /* 0x000fec0000000200 */
[----:B------:R-:W3:Y:S01]  /*1a130*/  MUFU.TANH R84, R84 ;  /* 0x0000005400547308 */ /* 0x000ee20000002400 */
[----:B------:R-:W-:Y:S07]  /*1a140*/  HMMA.16816.F32.BF16 R40, R8, R76, R40 ;  /* 0x0000004c0828723c */ /* 0x000fee0000041828 */
[----:B------:R-:W1:Y:S01]  /*1a150*/  MUFU.TANH R83, R83 ;  /* 0x0000005300537308 */ /* 0x000e620000002400 */
[C---:B--2---:R-:W-:Y:S07]  /*1a160*/  HMMA.16816.F32.BF16 R24, R4.reuse, R60, R24 ;  /* 0x0000003c0418723c */ /* 0x044fee0000041818 */
[----:B------:R-:W2:Y:S01]  /*1a170*/  MUFU.TANH R54, R54 ;  /* 0x0000003600367308 */ /* 0x000ea20000002400 */
[----:B------:R-:W-:Y:S01]  /*1a180*/  HMMA.16816.F32.BF16 R20, R4, R62, R20 ;  /* 0x0000003e0414723c */ /* 0x000fe20000041814 */
[----:B------:R-:W3:Y:S06]  /*1a190*/  LDSM.16.M88.4 R60, [R56+0x4800] ;  /* 0x00480000383c783b */ /* 0x000eec0000000200 */
        /* <DEDUP_REMOVED lines=15> */
[----:B------:R5:W1:Y:S01]  /*1a290*/  MUFU.TANH R109, R41 ;  /* 0x00000029006d7308 */ /* 0x000a620000002400 */
[C---:B------:R-:W-:Y:S01]  /*1a2a0*/  HMMA.16816.F32.BF16 R12, R16.reuse, R50, R12 ;  /* 0x00000032100c723c */ /* 0x040fe2000004180c */
[----:B------:R-:W4:Y:S06]  /*1a2b0*/  LDSM.16.M88.4 R48, [R190+0x5800] ;  /* 0x00580000be30783b */ /* 0x000f2c0000000200 */
[----:B------:R-:W1:Y:S01]  /*1a2c0*/  MUFU.TANH R71, R71 ;  /* 0x0000004700477308 */ /* 0x000e620000002400 */
[----:B---3--:R-:W-:Y:S07]  /*1a2d0*/  HMMA.16816.F32.BF16 R24, R16, R60, R24 ;  /* 0x0000003c1018723c */ /* 0x008fee0000041818 */
[----:B------:R-:W3:Y:S01]  /*1a2e0*/  MUFU.TANH R105, R105 ;  /* 0x0000006900697308 */ /* 0x000ee20000002400 */
[C---:B------:R-:W-:Y:S01]  /*1a2f0*/  HMMA.16816.F32.BF16 R28, R4.reuse, R32, R28 ;  /* 0x00000020041c723c */ /* 0x040fe2000004181c */
[----:B-----5:R-:W-:Y:S02]  /*1a300*/  LDSM.16.M88.4 R40, [R57+0x5800] ;  /* 0x005800003928783b */ /* 0x020fe40000000200 */
[-C--:B------:R-:W-:Y:S01]  /*1a310*/  FMUL.FTZ R12, R12, R36.reuse ;  /* 0x000000240c0c7220 */ /* 0x080fe20000410000 */
[-C--:B------:R-:W-:Y:S01]  /*1a320*/  FMUL.FTZ R113, R13, R36.reuse ;  /* 0x000000240d717220 */ /* 0x080fe20000410000 */
[-C--:B------:R-:W-:Y:S01]  /*1a330*/  FMUL.FTZ R106, R14, R36.reuse ;  /* 0x000000240e6a7220 */ /* 0x080fe20000410000 */
[-C--:B------:R-:W-:Y:S01]  /*1a340*/  FMUL.FTZ R108, R15, R36.reuse ;  /* 0x000000240f6c7220 */ /* 0x080fe20000410000 */
[----:B------:R4:W1:Y:S01]  /*1a350*/  MUFU.TANH R111, R12 ;  /* 0x0000000c006f7308 */ /* 0x0008620000002400 */
[----:B------:R-:W-:Y:S01]  /*1a360*/  HMMA.16816.F32.BF16 R44, R4, R34, R44 ;  /* 0x00000022042c723c */ /* 0x000fe2000004182c */
[----:B------:R-:W5:Y:S02]  /*1a370*/  LDSM.16.M88.4 R32, [R56+0x5000] ;  /* 0x005000003820783b */ /* 0x000f640000000200 */
[-C--:B------:R-:W-:Y:S01]  /*1a380*/  FMUL.FTZ R24, R24, R36.reuse ;  /* 0x0000002418187220 */ /* 0x080fe20000410000 */
[-C--:B------:R-:W-:Y:S01]  /*1a390*/  FMUL.FTZ R117, R25, R36.reuse ;  /* 0x0000002419757220 */ /* 0x080fe20000410000 */
[-C--:B------:R-:W-:Y:S01]  /*1a3a0*/  FMUL.FTZ R110, R26, R36.reuse ;  /* 0x000000241a6e7220 */ /* 0x080fe20000410000 */
[-C--:B------:R-:W-:Y:S01]  /*1a3b0*/  FMUL.FTZ R112, R27, R36.reuse ;  /* 0x000000241b707220 */ /* 0x080fe20000410000 */
[----:B------:R3:W1:Y:S01]  /*1a3c0*/  MUFU.TANH R116, R24 ;  /* 0x0000001800747308 */ /* 0x0006620000002400 */
[C---:B------:R-:W-:Y:S01]  /*1a3d0*/  HMMA.16816.F32.BF16 R20, R8.reuse, R74, R20 ;  /* 0x0000004a0814723c */ /* 0x040fe20000041814 */
[----:B------:R-:W1:Y:S06]  /*1a3e0*/  LDSM.16.M88.4 R72, [R70+0x5800] ;  /* 0x005800004648783b */ /* 0x000e6c0000000200 */
[----:B------:R-:W1:Y:S01]  /*1a3f0*/  MUFU.TANH R68, R68 ;  /* 0x0000004400447308 */ /* 0x000e620000002400 */
[----:B--2---:R-:W-:Y:S07]  /*1a400*/  HMMA.16816.F32.BF16 R28, R8, R76, R28 ;  /* 0x0000004c081c723c */ /* 0x004fee000004181c */
[----:B------:R-:W2:Y:S01]  /*1a410*/  MUFU.TANH R67, R67 ;  /* 0x0000004300437308 */ /* 0x000ea20000002400 */
[C---:B----4-:R-:W-:Y:S07]  /*1a420*/  HMMA.16816.F32.BF16 R12, R192.reuse, R48, RZ ;  /* 0x00000030c00c723c */ /* 0x050fee00000418ff */
[----:B------:R-:W4:Y:S01]  /*1a430*/  MUFU.TANH R66, R66 ;  /* 0x0000004200427308 */ /* 0x000f220000002400 */
[----:B---3--:R-:W-:Y:S01]  /*1a440*/  HMMA.16816.F32.BF16 R24, R192, R50, RZ ;  /* 0x00000032c018723c */ /* 0x008fe200000418ff */
[----:B------:R-:W-:Y:S06]  /*1a450*/  LDSM.16.M88.4 R48, [R57+0x6000] ;  /* 0x006000003930783b */ /* 0x000fec0000000200 */
[----:B------:R-:W3:Y:S01]  /*1a460*/  MUFU.TANH R93, R93 ;  /* 0x0000005d005d7308 */ /* 0x000ee20000002400 */
[C---:B------:R-:W-:Y:S01]  /*1a470*/  HMMA.16816.F32.BF16 R20, R16.reuse, R62, R20 ;  /* 0x0000003e1014723c */ /* 0x040fe20000041814 */
[----:B------:R-:W2:Y:S06]  /*1a480*/  LDSM.16.M88.4 R60, [R190+0x6000] ;  /* 0x00600000be3c783b */ /* 0x000eac0000000200 */
[----:B------:R-:W1:Y:S01]  /*1a490*/  MUFU.TANH R113, R113 ;  /* 0x0000007100717308 */ /* 0x000e620000002400 */
[----:B-----5:R-:W-:Y:S07]  /*1a4a0*/  HMMA.16816.F32.BF16 R28, R16, R32, R28 ;  /* 0x00000020101c723c */ /* 0x020fee000004181c */
[----:B------:R-:W1:Y:S01]  /*1a4b0*/  MUFU.TANH R106, R106 ;  /* 0x0000006a006a7308 */ /* 0x000e620000002400 */
[C---:B------:R-:W-:Y:S03]  /*1a4c0*/  HMMA.16816.F32.BF16 R12, R4.reuse, R40, R12 ;  /* 0x00000028040c723c */ /* 0x040fe6000004180c */
[-C--:B------:R-:W-:Y:S01]  /*1a4d0*/  FMUL.FTZ R20, R20, R36.reuse ;  /* 0x0000002414147220 */ /* 0x080fe20000410000 */
[-C--:B------:R-:W-:Y:S01]  /*1a4e0*/  FMUL.FTZ R121, R21, R36.reuse ;  /* 0x0000002415797220 */ /* 0x080fe20000410000 */
[-C--:B------:R-:W-:Y:S01]  /*1a4f0*/  FMUL.FTZ R114, R22, R36.reuse ;  /* 0x0000002416727220 */ /* 0x080fe20000410000 */
[-C--:B------:R-:W-:Y:S01]  /*1a500*/  FMUL.FTZ R115, R23, R36.reuse ;  /* 0x0000002417737220 */ /* 0x080fe20000410000 */
[----:B------:R2:W2:Y:S01]  /*1a510*/  MUFU.TANH R120, R20 ;  /* 0x0000001400787308 */ /* 0x0004a20000002400 */
[----:B------:R-:W-:Y:S01]  /*1a520*/  HMMA.16816.F32.BF16 R24, R4, R42, R24 ;  /* 0x0000002a0418723c */ /* 0x000fe20000041818 */
[----:B------:R-:W5:Y:S02]  /*1a530*/  LDSM.16.M88.4 R40, [R56+0x5800] ;  /* 0x005800003828783b */ /* 0x000f640000000200 */
[-C--:B------:R-:W-:Y:S01]  /*1a540*/  FMUL.FTZ R28, R28, R36.reuse ;  /* 0x000000241c1c7220 */ /* 0x080fe20000410000 */
[-C--:B------:R-:W-:Y:S01]  /*1a550*/  FMUL.FTZ R125, R29, R36.reuse ;  /* 0x000000241d7d7220 */ /* 0x080fe20000410000 */
[-C--:B------:R-:W-:Y:S01]  /*1a560*/  FMUL.FTZ R118, R30, R36.reuse ;  /* 0x000000241e767220 */ /* 0x080fe20000410000 */
[-C--:B------:R-:W-:Y:S01]  /*1a570*/  FMUL.FTZ R119, R31, R36.reuse ;  /* 0x000000241f777220 */ /* 0x080fe20000410000 */
[----:B------:R4:W3:Y:S01]  /*1a580*/  MUFU.TANH R123, R28 ;  /* 0x0000001c007b7308 */ /* 0x0008e20000002400 */
[C---:B------:R-:W-:Y:S01]  /*1a590*/  HMMA.16816.F32.BF16 R44, R8.reuse, R78, R44 ;  /* 0x0000004e082c723c */ /* 0x040fe2000004182c */
[----:B------:R-:W3:Y:S06]  /*1a5a0*/  LDSM.16.M88.4 R76, [R70+0x6000] ;  /* 0x00600000464c783b */ /* 0x000eec0000000200 */
[----:B------:R-:W3:Y:S01]  /*1a5b0*/  MUFU.TANH R108, R108 ;  /* 0x0000006c006c7308 */ /* 0x000ee20000002400 */
[----:B-1----:R-:W-:Y:S07]  /*1a5c0*/  HMMA.16816.F32.BF16 R12, R8, R72, R12 ;  /* 0x00000048080c723c */ /* 0x002fee000004180c */
[----:B------:R-:W1:Y:S01]  /*1a5d0*/  MUFU.TANH R117, R117 ;  /* 0x0000007500757308 */ /* 0x000e620000002400 */
[C---:B--2---:R-:W-:Y:S07]  /*1a5e0*/  HMMA.16816.F32.BF16 R20, R192.reuse, R60, RZ ;  /* 0x0000003cc014723c */ /* 0x044fee00000418ff */
[----:B------:R-:W2:Y:S01]  /*1a5f0*/  MUFU.TANH R110, R110 ;  /* 0x0000006e006e7308 */ /* 0x000ea20000002400 */
[----:B----4-:R-:W-:Y:S01]  /*1a600*/  HMMA.16816.F32.BF16 R28, R192, R62, RZ ;  /* 0x0000003ec01c723c */ /* 0x010fe200000418ff */
[----:B------:R-:W-:Y:S06]  /*1a610*/  LDSM.16.M88.4 R60, [R57+0x6800] ;  /* 0x00680000393c783b */ /* 0x000fec0000000200 */
[----:B------:R-:W4:Y:S01]  /*1a620*/  MUFU.TANH R112, R112 ;  /* 0x0000007000707308 */ /* 0x000f220000002400 */
[C---:B------:R-:W-:Y:S01]  /*1a630*/  HMMA.16816.F32.BF16 R44, R16.reuse, R34, R44 ;  /* 0x00000022102c723c */ /* 0x040fe2000004182c */
[----:B------:R-:W1:Y:S06]  /*1a640*/  LDSM.16.M88.4 R32, [R190+0x6800] ;  /* 0x00680000be20783b */ /* 0x000e6c0000000200 */
        /* <DEDUP_REMOVED lines=15> */
[----:B------:R2:W2:Y:S01]  /*1a740*/  MUFU.TANH R131, R12 ;  /* 0x0000000c00837308 */ /* 0x0004a20000002400 */
[C---:B------:R-:W-:Y:S01]  /*1a750*/  HMMA.16816.F32.BF16 R24, R8.reuse, R74, R24 ;  /* 0x0000004a0818723c */ /* 0x040fe20000041818 */
[----:B------:R-:W4:Y:S06]  /*1a760*/  LDSM.16.M88.4 R72, [R70+0x6800] ;  /* 0x006800004648783b */ /* 0x000f2c0000000200 */
[----:B------:R-:W4:Y:S01]  /*1a770*/  MUFU.TANH R115, R115 ;  /* 0x0000007300737308 */ /* 0x000f220000002400 */
[----:B---3--:R-:W-:Y:S07]  /*1a780*/  HMMA.16816.F32.BF16 R20, R8, R76, R20 ;  /* 0x0000004c0814723c */ /* 0x008fee0000041814 */
[----:B------:R-:W3:Y:S01]  /*1a790*/  MUFU.TANH R125, R125 ;  /* 0x0000007d007d7308 */ /* 0x000ee20000002400 */
[C---:B-1----:R-:W-:Y:S07]  /*1a7a0*/  HMMA.16816.F32.BF16 R44, R192.reuse, R32, RZ ;  /* 0x00000020c02c723c */ /* 0x042fee00000418ff */
[----:B------:R-:W1:Y:S01]  /*1a7b0*/  MUFU.TANH R118, R118 ;  /* 0x0000007600767308 */ /* 0x000e620000002400 */
[----:B--2---:R-:W-:Y:S01]  /*1a7c0*/  HMMA.16816.F32.BF16 R12, R192, R34, RZ ;  /* 0x00000022c00c723c */ /* 0x004fe200000418ff */
[----:B------:R-:W-:Y:S06]  /*1a7d0*/  LDSM.16.M88.4 R32, [R57+0x7000] ;  /* 0x007000003920783b */ /* 0x000fec0000000200 */
[----:B------:R-:W2:Y:S01]  /*1a7e0*/  MUFU.TANH R119, R119 ;  /* 0x0000007700777308 */ /* 0x000ea20000002400 */
[----:B------:R-:W-:Y:S01]  /*1a7f0*/  HMMA.16816.F32.BF16 R24, R16, R42, R24 ;  /* 0x0000002a1018723c */ /* 0x000fe20000041818 */
[----:B------:R-:W3:Y:S06]  /*1a800*/  LDSM.16.M88.4 R40, [R190+0x7000] ;  /* 0x00700000be28783b */ /* 0x000eec0000000200 */
[----:B------:R-:W1:Y:S01]  /*1a810*/  MUFU.TANH R129, R129 ;  /* 0x0000008100817308 */ /* 0x000e620000002400 */
[----:B------:R-:W-:Y:S01]  /*1a820*/  HMMA.16816.F32.BF16 R28, R8, R78, R28 ;  /* 0x0000004e081c723c */ /* 0x000fe2000004181c */
[----:B------:R-:W-:Y:S06]  /*1a830*/  LDSM.16.M88.4 R76, [R70+0x7000] ;  /* 0x00700000464c783b */ /* 0x000fec0000000200 */
[----:B------:R-:W1:Y:S01]  /*1a840*/  MUFU.TANH R122, R122 ;  /* 0x0000007a007a7308 */ /* 0x000e620000002400 */
[----:B-----5:R-:W-:Y:S03]  /*1a850*/  HMMA.16816.F32.BF16 R20, R16, R48, R20 ;  /* 0x000000301014723c */ /* 0x020fe60000041814 */
        /* <DEDUP_REMOVED lines=17> */
[----:B----4-:R-:W-:Y:S07]  /*1a970*/  HMMA.16816.F32.BF16 R44, R8, R72, R44 ;  /* 0x00000048082c723c */ /* 0x010fee000004182c */
[----:B------:R-:W4:Y:S01]  /*1a980*/  MUFU.TANH R126, R126 ;  /* 0x0000007e007e7308 */ /* 0x000f220000002400 */
[C---:B---3--:R-:W-:Y:S03]  /*1a990*/  HMMA.16816.F32.BF16 R24, R192.reuse, R40, RZ ;  /* 0x00000028c018723c */ /* 0x048fe600000418ff */
[-C--:B------:R-:W-:Y:S01]  /*1a9a0*/  FMUL.FTZ R28, R28, R36.reuse ;  /* 0x000000241c1c7220 */ /* 0x080fe20000410000 */
[-C--:B------:R-:W-:Y:S01]  /*1a9b0*/  FMUL.FTZ R181, R29, R36.reuse ;  /* 0x000000241db57220 */ /* 0x080fe20000410000 */
[-C--:B------:R-:W-:Y:S01]  /*1a9c0*/  FMUL.FTZ R172, R30, R36.reuse ;  /* 0x000000241eac7220 */ /* 0x080fe20000410000 */
[-C--:B------:R-:W-:Y:S01]  /*1a9d0*/  FMUL.FTZ R174, R31, R36.reuse ;  /* 0x000000241fae7220 */ /* 0x080fe20000410000 */
[----:B------:R1:W3:Y:S01]  /*1a9e0*/  MUFU.TANH R179, R28 ;  /* 0x0000001c00b37308 */ /* 0x0002e20000002400 */
[----:B--2---:R-:W-:Y:S01]  /*1a9f0*/  HMMA.16816.F32.BF16 R20, R192, R42, RZ ;  /* 0x0000002ac014723c */ /* 0x004fe200000418ff */
[----:B------:R-:W2:Y:S06]  /*1aa00*/  LDSM.16.M88.4 R40, [R57+0x7800] ;  /* 0x007800003928783b */ /* 0x000eac0000000200 */
[----:B------:R-:W1:Y:S01]  /*1aa10*/  MUFU.TANH R128, R128 ;  /* 0x0000008000807308 */ /* 0x000e620000002400 */
[----:B------:R-:W-:Y:S01]  /*1aa20*/  HMMA.16816.F32.BF16 R12, R8, R74, R12 ;  /* 0x0000004a080c723c */ /* 0x000fe2000004180c */
[----:B------:R-:W-:Y:S06]  /*1aa30*/  LDSM.16.M88.4 R72, [R190+0x8000] ;  /* 0x00800000be48783b */ /* 0x000fec0000000200 */
[----:B------:R-:W1:Y:S01]  /*1aa40*/  MUFU.TANH R173, R173 ;  /* 0x000000ad00ad7308 */ /* 0x000e620000002400 */
[----:B-----5:R-:W-:Y:S07]  /*1aa50*/  HMMA.16816.F32.BF16 R44, R16, R60, R44 ;  /* 0x0000003c102c723c */ /* 0x020fee000004182c */
[----:B------:R-:W2:Y:S01]  /*1aa60*/  MUFU.TANH R130, R130 ;  /* 0x0000008200827308 */ /* 0x000ea20000002400 */
[C---:B------:R-:W-:Y:S07]  /*1aa70*/  HMMA.16816.F32.BF16 R24, R4.reuse, R32, R24 ;  /* 0x000000200418723c */ /* 0x040fee0000041818 */
[----:B------:R-:W2:Y:S01]  /*1aa80*/  MUFU.TANH R166, R166 ;  /* 0x000000a600a67308 */ /* 0x000ea20000002400 */
        /* <DEDUP_REMOVED lines=8> */
[----:B------:R1:W1:Y:S01]  /*1ab10*/  MUFU.TANH R196, R45 ;  /* 0x0000002d00c47308 */ /* 0x0002620000002400 */
[----:B------:R-:W-:Y:S01]  /*1ab20*/  HMMA.16816.F32.BF16 R12, R16, R62, R12 ;  /* 0x0000003e100c723c */ /* 0x000fe2000004180c */
[----:B------:R-:W4:Y:S06]  /*1ab30*/  LDSM.16.M88.4 R60, [R70+0x7800] ;  /* 0x00780000463c783b */ /* 0x000f2c0000000200 */
[----:B------:R-:W3:Y:S01]  /*1ab40*/  MUFU.TANH R177, R177 ;  /* 0x000000b100b17308 */ /* 0x000ee20000002400 */
[----:B------:R-:W-:Y:S07]  /*1ab50*/  HMMA.16816.F32.BF16 R48, R192, R50, RZ ;  /* 0x00000032c030723c */ /* 0x000fee00000418ff */
[----:B------:R-:W3:Y:S01]  /*1ab60*/  MUFU.TANH R168, R168 ;  /* 0x000000a800a87308 */ /* 0x000ee20000002400 */
[----:B------:R-:W-:Y:S01]  /*1ab70*/  HMMA.16816.F32.BF16 R24, R8, R76, R24 ;  /* 0x0000004c0818723c */ /* 0x000fe20000041818 */
[----:B-1----:R-:W1:Y:S02]  /*1ab80*/  LDSM.16.M88.4 R44, [R57+0x8000] ;  /* 0x00800000392c783b */ /* 0x002e640000000200 */
        /* <DEDUP_REMOVED lines=8> */
[----:B------:R-:W2:Y:S06]  /*1ac10*/  LDSM.16.M88.4 R40, [R56+0x7800] ;  /* 0x007800003828783b */ /* 0x000eac0000000200 */
[----:B------:R-:W1:Y:S01]  /*1ac20*/  MUFU.TANH R181, R181 ;  /* 0x000000b500b57308 */ /* 0x000e620000002400 */
[----:B------:R-:W-:Y:S01]  /*1ac30*/  HMMA.16816.F32.BF16 R20, R8, R78, R20 ;  /* 0x0000004e0814723c */ /* 0x000fe20000041814 */
[----:B------:R-:W2:Y:S06]  /*1ac40*/  LDSM.16.M88.4 R76, [R70+0x8000] ;  /* 0x00800000464c783b */ /* 0x000eac0000000200 */
[----:B------:R-:W1:Y:S01]  /*1ac50*/  MUFU.TANH R172, R172 ;  /* 0x000000ac00ac7308 */ /* 0x000e620000002400 */
[----:B-----5:R-:W-:Y:S07]  /*1ac60*/  HMMA.16816.F32.BF16 R24, R16, R32, R24 ;  /* 0x000000201018723c */ /* 0x020fee0000041818 */
[----:B------:R-:W1:Y:S01]  /*1ac70*/  MUFU.TANH R174, R174 ;  /* 0x000000ae00ae7308 */ /* 0x000e620000002400 */
[----:B---3--:R-:W-:Y:S07]  /*1ac80*/  HMMA.16816.F32.BF16 R12, R192, R72, RZ ;  /* 0x00000048c00c723c */ /* 0x008fee00000418ff */
[----:B------:R-:W3:Y:S01]  /*1ac90*/  MUFU.TANH R176, R176 ;  /* 0x000000b000b07308 */ /* 0x000ee20000002400 */
[----:B----4-:R-:W-:Y:S03]  /*1aca0*/  HMMA.16816.F32.BF16 R28, R8, R60, R28 ;  /* 0x0000003c081c723c */ /* 0x010fe6000004181c */
[-C--:B------:R-:W-:Y:S01]  /*1acb0*/  FMUL.FTZ R24, R24, R36.reuse ;  /* 0x0000002418187220 */ /* 0x080fe20000410000 */
[-C--:B------:R-:W-:Y:S01]  /*1acc0*/  FMUL.FTZ R200, R25, R36.reuse ;  /* 0x0000002419c87220 */ /* 0x080fe20000410000 */
[-C--:B------:R-:W-:Y:S01]  /*1acd0*/  FMUL.FTZ R183, R26, R36.reuse ;  /* 0x000000241ab77220 */ /* 0x080fe20000410000 */
[-C--:B------:R-:W-:Y:S01]  /*1ace0*/  FMUL.FTZ R184, R27, R36.reuse ;  /* 0x000000241bb87220 */ /* 0x080fe20000410000 */
[----:B------:R4:W2:Y:S01]  /*1acf0*/  MUFU.TANH R199, R24 ;  /* 0x0000001800c77308 */ /* 0x0008a20000002400 */
[----:B------:R-:W-:Y:S01]  /*1ad00*/  HMMA.16816.F32.BF16 R20, R16, R34, R20 ;  /* 0x000000221014723c */ /* 0x000fe20000041814 */
[----:B------:R-:W5:Y:S06]  /*1ad10*/  LDSM.16.M88.4 R32, [R190+0x8800] ;  /* 0x00880000be20783b */ /* 0x000f6c0000000200 */
[----:B------:R-:W3:Y:S01]  /*1ad20*/  MUFU.TANH R178, R178 ;  /* 0x000000b200b27308 */ /* 0x000ee20000002400 */
[----:B------:R-:W-:Y:S01]  /*1ad30*/  HMMA.16816.F32.BF16 R48, R8, R62, R48 ;  /* 0x0000003e0830723c */ /* 0x000fe20000041830 */
[----:B------:R-:W3:Y:S06]  /*1ad40*/  LDSM.16.M88.4 R60, [R56+0x8000] ;  /* 0x00800000383c783b */ /* 0x000eec0000000200 */
[----:B------:R-:W3:Y:S01]  /*1ad50*/  MUFU.TANH R198, R198 ;  /* 0x000000c600c67308 */ /* 0x000ee20000002400 */
[----:B-1----:R-:W-:Y:S03]  /*1ad60*/  HMMA.16816.F32.BF16 R12, R4, R44, R12 ;  /* 0x0000002c040c723c */ /* 0x002fe6000004180c */
[-C--:B------:R-:W-:Y:S01]  /*1ad70*/  FMUL.FTZ R20, R20, R36.reuse ;  /* 0x0000002414147220 */ /* 0x080fe20000410000 */
[-C--:B------:R-:W-:Y:S01]  /*1ad80*/  FMUL.FTZ R204, R21, R36.reuse ;  /* 0x0000002415cc7220 */ /* 0x080fe20000410000 */
[-C--:B------:R-:W-:Y:S01]  /*1ad90*/  FMUL.FTZ R185, R22, R36.reuse ;  /* 0x0000002416b97220 */ /* 0x080fe20000410000 */
[-C--:B------:R-:W-:Y:S01]  /*1ada0*/  FMUL.FTZ R187, R23, R36.reuse ;  /* 0x0000002417bb7220 */ /* 0x080fe20000410000 */
[----:B------:R5:W1:Y:S01]  /*1adb0*/  MUFU.TANH R202, R20 ;  /* 0x0000001400ca7308 */ /* 0x000a620000002400 */
[----:B--2---:R-:W-:Y:S07]  /*1adc0*/  HMMA.16816.F32.BF16 R28, R16, R40, R28 ;  /* 0x00000028101c723c */ /* 0x004fee000004181c */
[----:B------:R-:W2:Y:S01]  /*1add0*/  MUFU.TANH R180, R180 ;  /* 0x000000b400b47308 */ /* 0x000ea20000002400 */
[----:B----4-:R-:W-:Y:S01]  /*1ade0*/  HMMA.16816.F32.BF16 R24, R192, R74, RZ ;  /* 0x0000004ac018723c */ /* 0x010fe200000418ff */
[----:B------:R-:W4:Y:S06]  /*1adf0*/  LDSM.16.M88.4 R72, [R57+0x8800] ;  /* 0x008800003948783b */ /* 0x000f2c0000000200 */
[----:B------:R-:W1:Y:S01]  /*1ae00*/  MUFU.TANH R182, R182 ;  /* 0x000000b600b67308 */ /* 0x000e620000002400 */
[----:B------:R-:W-:Y:S03]  /*1ae10*/  HMMA.16816.F32.BF16 R12, R8, R76, R12 ;  /* 0x0000004c080c723c */ /* 0x000fe6000004180c */
[-C--:B------:R-:W-:Y:S01]  /*1ae20*/  FMUL.FTZ R28, R28, R36.reuse ;  /* 0x000000241c1c7220 */ /* 0x080fe20000410000 */
[-C--:B------:R-:W-:Y:S01]  /*1ae30*/  FMUL.FTZ R208, R29, R36.reuse ;  /* 0x000000241dd07220 */ /* 0x080fe20000410000 */
[-C--:B------:R-:W-:Y:S01]  /*1ae40*/  FMUL.FTZ R76, R30, R36.reuse ;  /* 0x000000241e4c7220 */ /* 0x080fe20000410000 */
[-C--:B------:R-:W-:Y:S01]  /*1ae50*/  FMUL.FTZ R77, R31, R36.reuse ;  /* 0x000000241f4d7220 */ /* 0x080fe20000410000 */
[----:B------:R2:W1:Y:S01]  /*1ae60*/  MUFU.TANH R206, R28 ;  /* 0x0000001c00ce7308 */ /* 0x0004620000002400 */
[----:B-----5:R-:W-:Y:S07]  /*1ae70*/  HMMA.16816.F32.BF16 R20, R192, R32, RZ ;  /* 0x00000020c014723c */ /* 0x020fee00000418ff */
[----:B------:R-:W1:Y:S01]  /*1ae80*/  MUFU.TANH R200, R200 ;  /* 0x000000c800c87308 */ /* 0x000e620000002400 */
[----:B------:R-:W-:Y:S01]  /*1ae90*/  HMMA.16816.F32.BF16 R24, R4, R46, R24 ;  /* 0x0000002e0418723c */ /* 0x000fe20000041818 */
[----:B------:R-:W5:Y:S04]  /*1aea0*/  LDSM.16.M88.4 R44, [R190+0x9000] ;  /* 0x00900000be2c783b */ /* 0x000f680000000200 */
[----:B------:R-:W-:Y:S02]  /*1aeb0*/  LDSM.16.M88.4 R188, [R190+0x9800] ;  /* 0x00980000bebc783b */ /* 0x000fe40000000200 */
[----:B------:R-:W1:Y:S01]  /*1aec0*/  MUFU.TANH R183, R183 ;  /* 0x000000b700b77308 */ /* 0x000e620000002400 */
[----:B------:R-:W-:Y:S01]  /*1aed0*/  HMMA.16816.F32.BF16 R32, R192, R34, RZ ;  /* 0x00000022c020723c */ /* 0x000fe200000418ff */
[----:B--2---:R-:W2:Y:S06]  /*1aee0*/  LDSM.16.M88.4 R28, [R70+0x8800] ;  /* 0x00880000461c783b */ /* 0x004eac0000000200 */
[----:B------:R-:W1:Y:S01]  /*1aef0*/  MUFU.TANH R184, R184 ;  /* 0x000000b800b87308 */ /* 0x000e620000002400 */
[C---:B------:R-:W-:Y:S01]  /*1af00*/  HMMA.16816.F32.BF16 R48, R16.reuse, R42, R48 ;  /* 0x0000002a1030723c */ /* 0x040fe20000041830 */
[----:B------:R-:W1:Y:S06]  /*1af10*/  LDSM.16.M88.4 R40, [R57+0x9000] ;  /* 0x009000003928783b */ /* 0x000e6c0000000200 */
[----:B------:R-:W1:Y:S01]  /*1af20*/  MUFU.TANH R204, R204 ;  /* 0x000000cc00cc7308 */ /* 0x000e620000002400 */
[----:B---3--:R-:W-:Y:S07]  /*1af30*/  HMMA.16816.F32.BF16 R12, R16, R60, R12 ;  /* 0x0000003c100c723c */ /* 0x008fee000004180c */
[----:B------:R-:W3:Y:S01]  /*1af40*/  MUFU.TANH R185, R185 ;  /* 0x000000b900b97308 */ /* 0x000ee20000002400 */
[----:B------:R-:W-:Y:S03]  /*1af50*/  HMMA.16816.F32.BF16 R24, R8, R78, R24 ;  /* 0x0000004e0818723c */ /* 0x000fe60000041818 */
[-C--:B------:R-:W-:Y:S01]  /*1af60*/  FMUL.FTZ R48, R48, R36.reuse ;  /* 0x0000002430307220 */ /* 0x080fe20000410000 */
[-C--:B------:R-:W-:Y:S01]  /*1af70*/  FMUL.FTZ R210, R49, R36.reuse ;  /* 0x0000002431d27220 */ /* 0x080fe20000410000 */
[-C--:B------:R-:W-:Y:S01]  /*1af80*/  FMUL.FTZ R78, R50, R36.reuse ;  /* 0x00000024324e7220 */ /* 0x080fe20000410000 */
[-C--:B------:R-:W-:Y:S01]  /*1af90*/  FMUL.FTZ R79, R51, R36.reuse ;  /* 0x00000024334f7220 */ /* 0x080fe20000410000 */
[----:B------:R5:W1:Y:S01]  /*1afa0*/  MUFU.TANH R209, R48 ;  /* 0x0000003000d17308 */ /* 0x000a620000002400 */
        /* <DEDUP_REMOVED lines=9> */
[----:B------:R-:W-:Y:S01]  /*1b040*/  HMMA.16816.F32.BF16 R24, R16, R62, R24 ;  /* 0x0000003e1018723c */ /* 0x000fe20000041818 */
[----:B------:R3:W-:Y:S06]  /*1b050*/  LDSM.16.M88.4 R60, [R57+0x9800] ;  /* 0x00980000393c783b */ /* 0x0007ec0000000200 */
[----:B------:R-:W1:Y:S01]  /*1b060*/  MUFU.TANH R208, R208 ;  /* 0x000000d000d07308 */ /* 0x000e620000002400 */
[----:B-----5:R-:W-:Y:S01]  /*1b070*/  HMMA.16816.F32.BF16 R48, R192, R44, RZ ;  /* 0x0000002cc030723c */ /* 0x020fe200000418ff */
[----:B----4-:R-:W4:Y:S06]  /*1b080*/  LDSM.16.M88.4 R12, [R70+0x9000] ;  /* 0x00900000460c783b */ /* 0x010f2c0000000200 */
[----:B------:R-:W1:Y:S01]  /*1b090*/  MUFU.TANH R76, R76 ;  /* 0x0000004c004c7308 */ /* 0x000e620000002400 */
[----:B--2---:R-:W-:Y:S03]  /*1b0a0*/  HMMA.16816.F32.BF16 R20, R8, R28, R20 ;  /* 0x0000001c0814723c */ /* 0x004fe60000041814 */
[-C--:B------:R-:W-:Y:S01]  /*1b0b0*/  FMUL.FTZ R24, R24, R36.reuse ;  /* 0x0000002418187220 */ /* 0x080fe20000410000 */
[-C--:B------:R-:W-:Y:S01]  /*1b0c0*/  FMUL.FTZ R205, R26, R36.reuse ;  /* 0x000000241acd7220 */ /* 0x080fe20000410000 */
[----:B------:R-:W-:-:S02]  /*1b0d0*/  FMUL.FTZ R207, R27, R36 ;  /* 0x000000241bcf7220 */ /* 0x000fc40000410000 */
[----:B------:R-:W2:Y:S01]  /*1b0e0*/  MUFU.TANH R77, R77 ;  /* 0x0000004d004d7308 */ /* 0x000ea20000002400 */
[----:B------:R-:W-:Y:S07]  /*1b0f0*/  HMMA.16816.F32.BF16 R44, R192, R46, RZ ;  /* 0x0000002ec02c723c */ /* 0x000fee00000418ff */
[----:B------:R-:W2:Y:S01]  /*1b100*/  MUFU.TANH R210, R210 ;  /* 0x000000d200d27308 */ /* 0x000ea20000002400 */
[----:B------:R-:W-:Y:S01]  /*1b110*/  HMMA.16816.F32.BF16 R72, R8, R30, R72 ;  /* 0x0000001e0848723c */ /* 0x000fe20000041848 */
[----:B------:R-:W5:Y:S06]  /*1b120*/  LDSM.16.M88.4 R28, [R56+0x9000] ;  /* 0x00900000381c783b */ /* 0x000f6c0000000200 */
[----:B------:R-:W2:Y:S01]  /*1b130*/  MUFU.TANH R78, R78 ;  /* 0x0000004e004e7308 */ /* 0x000ea20000002400 */
[----:B-1----:R-:W-:Y:S01]  /*1b140*/  HMMA.16816.F32.BF16 R48, R4, R40, R48 ;  /* 0x000000280430723c */ /* 0x002fe20000041830 */
[----:B------:R-:W-:-:S06]  /*1b150*/  FMUL.FTZ R41, R25, R36 ;  /* 0x0000002419297220 */ /* 0x000fcc0000410000 */
[----:B------:R1:W1:Y:S01]  /*1b160*/  MUFU.TANH R40, R24 ;  /* 0x0000001800287308 */ /* 0x0002620000002400 */
[----:B---3--:R-:W-:Y:S07]  /*1b170*/  HMMA.16816.F32.BF16 R20, R16, R32, R20 ;  /* 0x000000201014723c */ /* 0x008fee0000041814 */
[----:B------:R-:W3:Y:S01]  /*1b180*/  MUFU.TANH R79, R79 ;  /* 0x0000004f004f7308 */ /* 0x000ee20000002400 */
[----:B------:R-:W-:Y:S07]  /*1b190*/  HMMA.16816.F32.BF16 R44, R4, R42, R44 ;  /* 0x0000002a042c723c */ /* 0x000fee000004182c */
[----:B------:R-:W2:Y:S01]  /*1b1a0*/  MUFU.TANH R212, R212 ;  /* 0x000000d400d47308 */ /* 0x000ea20000002400 */
[----:B------:R-:W-:Y:S01]  /*1b1b0*/  HMMA.16816.F32.BF16 R72, R16, R34, R72 ;  /* 0x000000221048723c */ /* 0x000fe20000041848 */
[----:B------:R-:W3:Y:S02]  /*1b1c0*/  LDSM.16.M88.4 R32, [R70+0x9800] ;  /* 0x009800004620783b */ /* 0x000ee40000000200 */
[-C--:B------:R-:W-:Y:S01]  /*1b1d0*/  FMUL.FTZ R42, R20, R36.reuse ;  /* 0x00000024142a7220 */ /* 0x080fe20000410000 */
[-C--:B------:R-:W-:Y:S01]  /*1b1e0*/  FMUL.FTZ R43, R21, R36.reuse ;  /* 0x00000024152b7220 */ /* 0x080fe20000410000 */
[-C--:B------:R-:W-:Y:S01]  /*1b1f0*/  FMUL.FTZ R20, R22, R36.reuse ;  /* 0x0000002416147220 */ /* 0x080fe20000410000 */
[-C--:B------:R-:W-:Y:S01]  /*1b200*/  FMUL.FTZ R21, R23, R36.reuse ;  /* 0x0000002417157220 */ /* 0x080fe20000410000 */
[----:B------:R-:W2:Y:S01]  /*1b210*/  MUFU.TANH R201, R201 ;  /* 0x000000c900c97308 */ /* 0x000ea20000002400 */
[C---:B-1----:R-:W-:Y:S07]  /*1b220*/  HMMA.16816.F32.BF16 R24, R192.reuse, R188, RZ ;  /* 0x000000bcc018723c */ /* 0x042fee00000418ff */
[----:B------:R-:W1:Y:S01]  /*1b230*/  MUFU.TANH R203, R203 ;  /* 0x000000cb00cb7308 */ /* 0x000e620000002400 */
[----:B------:R-:W-:Y:S03]  /*1b240*/  HMMA.16816.F32.BF16 R188, R192, R190, RZ ;  /* 0x000000bec0bc723c */ /* 0x000fe600000418ff */
[-C--:B------:R-:W-:Y:S01]  /*1b250*/  FMUL.FTZ R57, R72, R36.reuse ;  /* 0x0000002448397220 */ /* 0x080fe20000410000 */
[-C--:B------:R-:W-:Y:S01]  /*1b260*/  FMUL.FTZ R22, R74, R36.reuse ;  /* 0x000000244a167220 */ /* 0x080fe20000410000 */
[----:B------:R-:W-:-:S02]  /*1b270*/  FMUL.FTZ R23, R75, R36 ;  /* 0x000000244b177220 */ /* 0x000fc40000410000 */
[----:B------:R-:W1:Y:S01]  /*1b280*/  MUFU.TANH R41, R41 ;  /* 0x0000002900297308 */ /* 0x000e620000002400 */
[C---:B----4-:R-:W-:Y:S07]  /*1b290*/  HMMA.16816.F32.BF16 R48, R8.reuse, R12, R48 ;  /* 0x0000000c0830723c */ /* 0x050fee0000041830 */
[----:B------:R-:W4:Y:S01]  /*1b2a0*/  MUFU.TANH R205, R205 ;  /* 0x000000cd00cd7308 */ /* 0x000f220000002400 */
[----:B------:R-:W-:Y:S01]  /*1b2b0*/  HMMA.16816.F32.BF16 R44, R8, R14, R44 ;  /* 0x0000000e082c723c */ /* 0x000fe2000004182c */
[----:B------:R-:W2:Y:S01]  /*1b2c0*/  LDSM.16.M88.4 R12, [R56+0x9800] ;  /* 0x00980000380c783b */ /* 0x000ea20000000200 */
[----:B------:R-:W-:-:S05]  /*1b2d0*/  DEPBAR.LE SB0, 0x0 ;  /* 0x000080000000791a */ /* 0x000fca0000000000 */
[----:B------:R-:W1:Y:S01]  /*1b2e0*/  MUFU.TANH R207, R207 ;  /* 0x000000cf00cf7308 */ /* 0x000e620000002400 */
[C---:B------:R-:W-:Y:S07]  /*1b2f0*/  HMMA.16816.F32.BF16 R24, R4.reuse, R60, R24 ;  /* 0x0000003c0418723c */ /* 0x040fee0000041818 */
[----:B------:R-:W1:Y:S01]  /*1b300*/  MUFU.TANH R42, R42 ;  /* 0x0000002a002a7308 */ /* 0x000e620000002400 */
[----:B------:R-:W-:Y:S07]  /*1b310*/  HMMA.16816.F32.BF16 R188, R4, R62, R188 ;  /* 0x0000003e04bc723c */ /* 0x000fee00000418bc */
[----:B------:R-:W1:Y:S01]  /*1b320*/  MUFU.TANH R43, R43 ;  /* 0x0000002b002b7308 */ /* 0x000e620000002400 */
[----:B-----5:R-:W-:Y:S01]  /*1b330*/  HMMA.16816.F32.BF16 R48, R16, R28, R48 ;  /* 0x0000001c1030723c */ /* 0x020fe20000041830 */
[----:B------:R-:W-:-:S06]  /*1b340*/  FMUL.FTZ R29, R73, R36 ;  /* 0x00000024491d7220 */ /* 0x000fcc0000410000 */
[----:B------:R-:W1:Y:S01]  /*1b350*/  MUFU.TANH R20, R20 ;  /* 0x0000001400147308 */ /* 0x000e620000002400 */
[C---:B---3--:R-:W-:Y:S07]  /*1b360*/  HMMA.16816.F32.BF16 R24, R8.reuse, R32, R24 ;  /* 0x000000200818723c */ /* 0x048fee0000041818 */
[----:B------:R-:W3:Y:S01]  /*1b370*/  MUFU.TANH R21, R21 ;  /* 0x0000001500157308 */ /* 0x000ee20000002400 */
[----:B------:R-:W-:Y:S03]  /*1b380*/  HMMA.16816.F32.BF16 R188, R8, R34, R188 ;  /* 0x0000002208bc723c */ /* 0x000fe600000418bc */
[-C--:B------:R-:W-:Y:S01]  /*1b390*/  FMUL.FTZ R4, R50, R36.reuse ;  /* 0x0000002432047220 */ /* 0x080fe20000410000 */
[----:B------:R-:W-:-:S03]  /*1b3a0*/  FMUL.FTZ R5, R51, R36 ;  /* 0x0000002433057220 */ /* 0x000fc60000410000 */
[----:B------:R-:W1:Y:S01]  /*1b3b0*/  MUFU.TANH R57, R57 ;  /* 0x0000003900397308 */ /* 0x000e620000002400 */
[----:B------:R-:W-:Y:S01]  /*1b3c0*/  HMMA.16816.F32.BF16 R44, R16, R30, R44 ;  /* 0x0000001e102c723c */ /* 0x000fe2000004182c */
[-C--:B------:R-:W-:Y:S01]  /*1b3d0*/  FMUL.FTZ R30, R48, R36.reuse ;  /* 0x00000024301e7220 */ /* 0x080fe20000410000 */
[----:B------:R-:W-:-:S05]  /*1b3e0*/  FMUL.FTZ R31, R49, R36 ;  /* 0x00000024311f7220 */ /* 0x000fca0000410000 */
        /* <DEDUP_REMOVED lines=37> */
[----:B-1----:R-:W2:Y:S01]  /*1b640*/  LD.E R24, desc[UR4][R164.64+0x170] ;  /* 0x00017004a4187980 */ /* 0x002ea2000c101900 */
        /* <DEDUP_REMOVED lines=33> */
[----:B------:R-:W-:-:S09]  /*1b860*/  ISETP.NE.AND P0, PT, R24, RZ, PT ;  /* 0x000000ff1800720c */ /* 0x000fd20003f05270 */
        /* <DEDUP_REMOVED lines=28> */
.L_x_6647:
        /* <DEDUP_REMOVED lines=8> */
.L_x_6648:
[----:B------:R-:W-:Y:S05]  /*1bab0*/  BSYNC.RECONVERGENT B0 ;  /* 0x0000000000007941 */ /* 0x000fea0003800200 */
.L_x_6646:
[C---:B------:R-:W-:Y:S01]  /*1bac0*/  IMAD.SHL.U32 R13, R224.reuse, 0x20, RZ ;  /* 0x00000020e00d7824 */ /* 0x040fe200078e00ff */
[----:B------:R-:W-:Y:S01]  /*1bad0*/  SHF.L.U64.HI R10, R224, 0x5, R225 ;  /* 0x00000005e00a7819 */ /* 0x000fe200000102e1 */
[----:B------:R-:W-:-:S03]  /*1bae0*/  IMAD.MOV.U32 R229, RZ, RZ, R227 ;  /* 0x000000ffffe57224 */ /* 0x000fc600078e00e3 */
[----:B------:R-:W-:Y:S02]  /*1baf0*/  IADD3 R46, P0, PT, R13, R228, RZ ;  /* 0x000000e40d2e7210 */ /* 0x000fe40007f1e0ff */
[----:B------:R-:W-:Y:S01]  /*1bb00*/  @!PT LDS RZ, [RZ] ;  /* 0x00000000fffff984 */ /* 0x000fe20000000800 */
[----:B------:R-:W-:Y:S01]  /*1bb10*/  @!PT LDS RZ, [RZ] ;  /* 0x00000000fffff984 */ /* 0x000fe20000000800 */
[----:B------:R-:W-:Y:S01]  /*1bb20*/  @!PT LDS RZ, [RZ] ;  /* 0x00000000fffff984 */ /* 0x000fe20000000800 */
[----:B------:R-:W-:Y:S02]  /*1bb30*/  LDGSTS.E.BYPASS.LTC128B.128 [R243+0x2000], desc[UR4][R228.64] ;  /* 0x02000000e4f37fae */ /* 0x000fe4000b981a04 */
[----:B------:R-:W-:Y:S01]  /*1bb40*/  IADD3 R44, P1, PT, R46, R13, RZ ;  /* 0x0000000d2e2c7210 */ /* 0x000fe20007f3e0ff */
[----:B------:R-:W-:-:S03]  /*1bb50*/  IMAD.X R47, R10, 0x1, R227, P0 ;  /* 0x000000010a2f7824 */ /* 0x000fc600000e06e3 */
        /* <DEDUP_REMOVED lines=18> */
[----:B------:R-:W-:-:S03]  /*1bc80*/  IADD3 R48, P0, PT, R50, R13, RZ ;  /* 0x0000000d32307210 */ /* 0x000fc60007f1e0ff */
        /* <DEDUP_REMOVED lines=14> */
[----:B-1----:R-:W-:-:S03]  /*1bd70*/  IADD3 R14, P1, PT, R16, R13, RZ ;  /* 0x0000000d100e7210 */ /* 0x002fc60007f3e0ff */
        /* <DEDUP_REMOVED lines=9> */
.L_x_6645:
[----:B------:R-:W-:Y:S05]  /*1be10*/  BSYNC.RECONVERGENT B1 ;  /* 0x0000000000017941 */ /* 0x000fea0003800200 */
.L_x_6644:
[----:B------:R3:W-:Y:S01]  /*1be20*/  STL [R1+0x48], R230 ;  /* 0x000048e601007387 */ /* 0x0007e20000100800 */
[----:B------:R-:W-:Y:S01]  /*1be30*/  IMAD R13, R69, 0x100, R64 ;  /* 0x00000100450d7824 */ /* 0x000fe200078e0240 */
[----:B------:R-:W-:Y:S02]  /*1be40*/  LOP3.LUT R10, R3, 0x200, R52, 0xf8, !PT ;  /* 0x00000200030a7812 */ /* 0x000fe400078ef834 */
[----:B------:R-:W-:Y:S01]  /*1be50*/  STL [R1+0x44], R228 ;  /* 0x000044e401007387 */ /* 0x000fe20000100800 */
[C---:B--2---:R-:W-:Y:S01]  /*1be60*/  VIADD R14, R13.reuse, 0xfffffe00 ;  /* 0xfffffe000d0e7836 */ /* 0x044fe20000000000 */
[----:B------:R-:W-:Y:S01]  /*1be70*/  LOP3.LUT R248, R248, 0xfffff7ff, RZ, 0xc0, !PT ;  /* 0xfffff7fff8f87812 */ /* 0x000fe200078ec0ff */
[C---:B------:R-:W-:Y:S01]  /*1be80*/  VIADD R75, R13.reuse, 0xfffffe01 ;  /* 0xfffffe010d4b7836 */ /* 0x040fe20000000000 */
[----:B------:R-:W-:Y:S01]  /*1be90*/  STL [R1+0x40], R227 ;  /* 0x000040e301007387 */ /* 0x000fe20000100800 */
[C---:B------:R-:W-:Y:S01]  /*1bea0*/  VIADD R235, R13.reuse, 0xfffffe10 ;  /* 0xfffffe100deb7836 */ /* 0x040fe20000000000 */
[CC--:B------:R-:W-:Y:S01]  /*1beb0*/  ISETP.GE.AND P1, PT, R14.reuse, R247.reuse, PT ;  /* 0x000000f70e00720c */ /* 0x0c0fe20003f26270 */
[----:B------:R-:W-:Y:S01]  /*1bec0*/  VIADD R234, R13, 0xfffffe11 ;  /* 0xfffffe110dea7836 */ /* 0x000fe20000000000 */
[----:B------:R-:W-:Y:S01]  /*1bed0*/  STL [R1+0x3c], R225 ;  /* 0x00003ce101007387 */ /* 0x000fe20000100800 */
[-C--:B------:R-:W-:Y:S01]  /*1bee0*/  ISETP.GE.AND P0, PT, R75, R247.reuse, PT ;  /* 0x000000f74b00720c */ /* 0x080fe20003f06270 */
[----:B------:R-:W-:Y:S01]  /*1bef0*/  VIADD R217, R13, 0xfffffe18 ;  /* 0xfffffe180dd97836 */ /* 0x000fe20000000000 */
[-C--:B------:R-:W-:Y:S01]  /*1bf00*/  ISETP.GE.AND P3, PT, R14, R244.reuse, PT ;  /* 0x000000f40e00720c */ /* 0x080fe20003f66270 */
[----:B------:R-:W-:Y:S01]  /*1bf10*/  STL [R1+0x38], R224 ;  /* 0x000038e001007387 */ /* 0x000fe20000100800 */
[----:B------:R-:W-:Y:S01]  /*1bf20*/  FSEL R103, R103, -INF , P1 ;  /* 0xff80000067677808 */ /* 0x000fe20000800000 */
[----:B------:R-:W-:Y:S01]  /*1bf30*/  VIADD R215, R13, 0xfffffe19 ;  /* 0xfffffe190dd77836 */ /* 0x000fe20000000000 */
[----:B------:R-:W-:Y:S01]  /*1bf40*/  FSEL R102, R102, -INF , P0 ;  /* 0xff80000066667808 */ /* 0x000fe20000000000 */
[----:B------:R2:W-:Y:S01]  /*1bf50*/  STL [R1+0x34], R221 ;  /* 0x000034dd01007387 */ /* 0x0005e20000100800 */
[----:B------:R-:W-:Y:S01]  /*1bf60*/  ISETP.GE.AND P5, PT, R75, R244, PT ;  /* 0x000000f44b00720c */ /* 0x000fe20003fa6270 */
[----:B------:R-:W-:Y:S01]  /*1bf70*/  VIADD R213, R13, 0xfffffe20 ;  /* 0xfffffe200dd57836 */ /* 0x000fe20000000000 */
[----:B------:R-:W-:Y:S01]  /*1bf80*/  @P2 LOP3.LUT R248, R248, 0x800, RZ, 0xfc, !PT ;  /* 0x00000800f8f82812 */ /* 0x000fe200078efcff */
[----:B------:R-:W-:Y:S01]  /*1bf90*/  STL [R1+0x30], R220 ;  /* 0x000030dc01007387 */ /* 0x000fe20000100800 */
[----:B---3--:R-:W-:Y:S01]  /*1bfa0*/  FSEL R230, R103, -INF , !P3 ;  /* 0xff80000067e67808 */ /* 0x008fe20005800000 */
[----:B------:R-:W-:Y:S01]  /*1bfb0*/  VIADD R232, R13, 0xfffffe21 ;  /* 0xfffffe210de87836 */ /* 0x000fe20000000000 */
[-C--:B------:R-:W-:Y:S01]  /*1bfc0*/  ISETP.GE.AND P3, PT, R235, R247.reuse, PT ;  /* 0x000000f7eb00720c */ /* 0x080fe20003f66270 */
[----:B------:R3:W-:Y:S01]  /*1bfd0*/  STL [R1+0x2c], R59 ;  /* 0x00002c3b01007387 */ /* 0x0007e20000100800 */
[C---:B------:R-:W-:Y:S01]  /*1bfe0*/  VIADD R26, R13.reuse, 0xfffffe28 ;  /* 0xfffffe280d1a7836 */ /* 0x040fe20000000000 */
[C---:B------:R-:W-:Y:S01]  /*1bff0*/  ISETP.GE.AND P6, PT, R14.reuse, R246, PT ;  /* 0x000000f60e00720c */ /* 0x040fe20003fc6270 */
[----:B-1----:R-:W-:Y:S01]  /*1c000*/  VIADD R24, R13, 0xfffffe29 ;  /* 0xfffffe290d187836 */ /* 0x002fe20000000000 */
[----:B------:R-:W-:Y:S01]  /*1c010*/  STL [R1+0x28], R58 ;  /* 0x0000283a01007387 */ /* 0x000fe20000100800 */
[----:B------:R-:W-:Y:S01]  /*1c020*/  FSEL R75, R99, -INF , P3 ;  /* 0xff800000634b7808 */ /* 0x000fe20001800000 */
[----:B------:R-:W-:Y:S01]  /*1c030*/  VIADD R195, R13, 0xfffffe30 ;  /* 0xfffffe300dc37836 */ /* 0x000fe20000000000 */
[----:B------:R-:W-:Y:S01]  /*1c040*/  ISETP.GE.AND P3, PT, R217, R247, PT ;  /* 0x000000f7d900720c */ /* 0x000fe20003f66270 */
[----:B------:R1:W-:Y:S01]  /*1c050*/  STL [R1+0x24], R39 ;  /* 0x0000242701007387 */ /* 0x0003e20000100800 */
[C---:B------:R-:W-:Y:S01]  /*1c060*/  VIADD R192, R13.reuse, 0xfffffe31 ;  /* 0xfffffe310dc07836 */ /* 0x040fe20000000000 */
[----:B------:R-:W-:Y:S01]  /*1c070*/  ISETP.GE.AND P2, PT, R14, R245, PT ;  /* 0x000000f50e00720c */ /* 0x000fe20003f46270 */
[----:B------:R-:W-:Y:S01]  /*1c080*/  VIADD R189, R13, 0xfffffe38 ;  /* 0xfffffe380dbd7836 */ /* 0x000fe20000000000 */
[----:B------:R-:W-:Y:S01]  /*1c090*/  FSEL R97, R97, -INF , P3 ;  /* 0xff80000061617808 */ /* 0x000fe20001800000 */
[----:B------:R-:W-:Y:S01]  /*1c0a0*/  VIADD R188, R13, 0xfffffe39 ;  /* 0xfffffe390dbc7836 */ /* 0x000fe20000000000 */
[----:B------:R-:W-:Y:S01]  /*1c0b0*/  ISETP.GE.AND P3, PT, R213, R247, PT ;  /* 0x000000f7d500720c */ /* 0x000fe20003f66270 */
[----:B------:R-:W-:-:S02]  /*1c0c0*/  VIADD R193, R13, 0xfffffe40 ;  /* 0xfffffe400dc17836 */ /* 0x000fc40000000000 */
[----:B------:R-:W-:Y:S01]  /*1c0d0*/  VIADD R191, R13, 0xfffffe41 ;  /* 0xfffffe410dbf7836 */ /* 0x000fe20000000000 */
[----:B------:R-:W-:Y:S01]  /*1c0e0*/  FSEL R95, R95, -INF , P3 ;  /* 0xff8000005f5f7808 */ /* 0x000fe20001800000 */
[C---:B------:R-:W-:Y:S01]  /*1c0f0*/  VIADD R190, R13.reuse, 0xfffffe48 ;  /* 0xfffffe480dbe7836 */ /* 0x040fe20000000000 */
[-C--:B------:R-:W-:Y:S01]  /*1c100*/  ISETP.GE.AND P3, PT, R26, R247.reuse, PT ;  /* 0x000000f71a00720c */ /* 0x080fe20003f66270 */
[----:B------:R-:W-:Y:S01]  /*1c110*/  VIADD R194, R13, 0xfffffe49 ;  /* 0xfffffe490dc27836 */ /* 0x000fe20000000000 */
[----:B--2---:R-:W-:Y:S01]  /*1c120*/  FSEL R221, R102, -INF , !P5 ;  /* 0xff80000066dd7808 */ /* 0x004fe20006800000 */
[--C-:B------:R-:W-:Y:S01]  /*1c130*/  IMAD R102, R69, 0x100, R64.reuse ;  /* 0x0000010045667824 */ /* 0x100fe200078e0240 */
[----:B------:R-:W-:Y:S01]  /*1c140*/  FSEL R55, R55, -INF , P3 ;  /* 0xff80000037377808 */ /* 0x000fe20001800000 */
[----:B---3--:R-:W-:Y:S01]  /*1c150*/  VIADD R59, R13, 0xfffffe08 ;  /* 0xfffffe080d3b7836 */ /* 0x008fe20000000000 */
[----:B------:R-:W-:Y:S01]  /*1c160*/  ISETP.GE.AND P3, PT, R195, R247, PT ;  /* 0x000000f7c300720c */ /* 0x000fe20003f66270 */
[----:B------:R-:W-:-:S02]  /*1c170*/  IMAD R103, R69, 0x100, R64 ;  /* 0x0000010045677824 */ /* 0x000fc400078e0240 */
[----:B------:R-:W-:Y:S01]  /*1c180*/  VIADD R102, R102, 0xfffffe50 ;  /* 0xfffffe5066667836 */ /* 0x000fe20000000000 */
[-C--:B------:R-:W-:Y:S01]  /*1c190*/  ISETP.GE.AND P4, PT, R59, R247.reuse, PT ;  /* 0x000000f73b00720c */ /* 0x080fe20003f86270 */
[----:B------:R-:W-:Y:S01]  /*1c1a0*/  VIADD R103, R103, 0xfffffe51 ;  /* 0xfffffe5167677836 */ /* 0x000fe20000000000 */
[-C--:B------:R-:W-:Y:S01]  /*1c1b0*/  ISETP.GE.AND P1, PT, R59, R244.reuse, PT ;  /* 0x000000f43b00720c */ /* 0x080fe20003f26270 */
[----:B-1----:R-:W-:Y:S01]  /*1c1c0*/  VIADD R39, R13, 0xfffffe09 ;  /* 0xfffffe090d277836 */ /* 0x002fe20000000000 */
        /* <DEDUP_REMOVED lines=71> */
[C---:B------:R-:W-:Y:S01]  /*1c640*/  VIADD R16, R13.reuse, 0xfffffef0 ;  /* 0xfffffef00d107836 */ /* 0x040fe20000000000 */
[----:B------:R-:W-:Y:S01]  /*1c650*/  ISETP.GE.AND P0, PT, R188, R247, PT ;  /* 0x000000f7bc00720c */ /* 0x000fe20003f06270 */
[C---:B------:R-:W-:Y:S01]  /*1c660*/  VIADD R15, R13.reuse, 0xfffffef1 ;  /* 0xfffffef10d0f7836 */ /* 0x040fe20000000000 */
[----:B------:R-:W-:Y:S01]  /*1c670*/  FSEL R97, R38, -INF , !P1 ;  /* 0xff80000026617808 */ /* 0x000fe20004800000 */
[----:B------:R-:W-:Y:S01]  /*1c680*/  VIADD R14, R13, 0xfffffef8 ;  /* 0xfffffef80d0e7836 */ /* 0x000fe20000000000 */
[----:B------:R-:W-:Y:S01]  /*1c690*/  ISETP.GE.AND P1, PT, R189, R244, PT ;  /* 0x000000f4bd00720c */ /* 0x000fe20003f26270 */
[----:B------:R-:W-:Y:S01]  /*1c6a0*/  VIADD R13, R13, 0xfffffef9 ;  /* 0xfffffef90d0d7836 */ /* 0x000fe20000000000 */
        /* <DEDUP_REMOVED lines=21> */
[CC--:B------:R-:W-:Y:S02]  /*1c800*/  ISETP.GE.AND P3, PT, R102.reuse, R247.reuse, PT ;  /* 0x000000f76600720c */ /* 0x0c0fe40003f66270 */
[-C--:B------:R-:W-:Y:S01]  /*1c810*/  ISETP.GE.AND P1, PT, R102, R244.reuse, PT ;  /* 0x000000f46600720c */ /* 0x080fe20003f26270 */
[--C-:B------:R-:W-:Y:S01]  /*1c820*/  IMAD R102, R69, 0x100, R64.reuse ;  /* 0x0000010045667824 */ /* 0x100fe200078e0240 */
[----:B------:R-:W-:Y:S02]  /*1c830*/  FSEL R99, R99, -INF , !P4 ;  /* 0xff80000063637808 */ /* 0x000fe40006000000 */
[C---:B------:R-:W-:Y:S01]  /*1c840*/  ISETP.GE.AND P0, PT, R103.reuse, R247, PT ;  /* 0x000000f76700720c */ /* 0x040fe20003f06270 */
[----:B------:R-:W-:Y:S01]  /*1c850*/  VIADD R102, R102, 0xfffffe58 ;  /* 0xfffffe5866667836 */ /* 0x000fe20000000000 */
[----:B------:R-:W-:Y:S01]  /*1c860*/  ISETP.GE.AND P4, PT, R103, R244, PT ;  /* 0x000000f46700720c */ /* 0x000fe20003f86270 */
[----:B------:R-:W-:Y:S01]  /*1c870*/  IMAD R103, R69, 0x100, R64 ;  /* 0x0000010045677824 */ /* 0x000fe200078e0240 */
[----:B------:R-:W-:-:S02]  /*1c880*/  FSEL R111, R116, -INF , P3 ;  /* 0xff800000746f7808 */ /* 0x000fc40001800000 */
[-C--:B------:R-:W-:Y:S01]  /*1c890*/  ISETP.GE.AND P3, PT, R102, R247.reuse, PT ;  /* 0x000000f76600720c */ /* 0x080fe20003f66270 */
[----:B------:R-:W-:Y:S01]  /*1c8a0*/  VIADD R103, R103, 0xfffffe59 ;  /* 0xfffffe5967677836 */ /* 0x000fe20000000000 */
[----:B------:R-:W-:Y:S02]  /*1c8b0*/  FSEL R117, R117, -INF , P0 ;  /* 0xff80000075757808 */ /* 0x000fe40000000000 */
[----:B------:R-:W-:Y:S02]  /*1c8c0*/  FSEL R109, R120, -INF , P3 ;  /* 0xff800000786d7808 */ /* 0x000fe40001800000 */
[----:B------:R-:W-:Y:S02]  /*1c8d0*/  ISETP.GE.AND P0, PT, R103, R247, PT ;  /* 0x000000f76700720c */ /* 0x000fe40003f06270 */
[----:B------:R-:W-:Y:S02]  /*1c8e0*/  FSEL R117, R117, -INF , !P4 ;  /* 0xff80000075757808 */ /* 0x000fe40006000000 */
[----:B------:R-:W-:-:S02]  /*1c8f0*/  FSEL R111, R111, -INF , !P1 ;  /* 0xff8000006f6f7808 */ /* 0x000fc40004800000 */
[-C--:B------:R-:W-:Y:S01]  /*1c900*/  ISETP.GE.AND P4, PT, R103, R244.reuse, PT ;  /* 0x000000f46700720c */ /* 0x080fe20003f86270 */
[----:B------:R-:W-:Y:S01]  /*1c910*/  IMAD R103, R69, 0x100, R64 ;  /* 0x0000010045677824 */ /* 0x000fe200078e0240 */
[-C--:B------:R-:W-:Y:S02]  /*1c920*/  ISETP.GE.AND P3, PT, R3, R247.reuse, PT ;  /* 0x000000f70300720c */ /* 0x080fe40003f66270 */
[----:B------:R-:W-:Y:S01]  /*1c930*/  ISETP.GE.AND P1, PT, R102, R244, PT ;  /* 0x000000f46600720c */ /* 0x000fe20003f26270 */
[----:B------:R-:W-:Y:S01]  /*1c940*/  VIADD R103, R103, 0xfffffe70 ;  /* 0xfffffe7067677836 */ /* 0x000fe20000000000 */
[----:B------:R-:W-:Y:S02]  /*1c950*/  FSEL R107, R121, -INF , P0 ;  /* 0xff800000796b7808 */ /* 0x000fe40000000000 */
[----:B------:R-:W-:Y:S02]  /*1c960*/  ISETP.GE.AND P0, PT, R216, R247, PT ;  /* 0x000000f7d800720c */ /* 0x000fe40003f06270 */
[----:B------:R-:W-:-:S02]  /*1c970*/  FSEL R123, R123, -INF , P3 ;  /* 0xff8000007b7b7808 */ /* 0x000fc40001800000 */
[----:B------:R-:W-:Y:S02]  /*1c980*/  FSEL R109, R109, -INF , !P1 ;  /* 0xff8000006d6d7808 */ /* 0x000fe40004800000 */
[----:B------:R-:W-:Y:S02]  /*1c990*/  FSEL R107, R107, -INF , !P4 ;  /* 0xff8000006b6b7808 */ /* 0x000fe40006000000 */
[----:B------:R-:W-:Y:S02]  /*1c9a0*/  ISETP.GE.AND P3, PT, R214, R247, PT ;  /* 0x000000f7d600720c */ /* 0x000fe40003f66270 */
[-C--:B------:R-:W-:Y:S02]  /*1c9b0*/  ISETP.GE.AND P1, PT, R3, R244.reuse, PT ;  /* 0x000000f40300720c */ /* 0x080fe40003f26270 */
[----:B------:R-:W-:Y:S02]  /*1c9c0*/  ISETP.GE.AND P4, PT, R216, R244, PT ;  /* 0x000000f4d800720c */ /* 0x000fe40003f86270 */
[----:B------:R-:W-:-:S02]  /*1c9d0*/  FSEL R55, R125, -INF , P0 ;  /* 0xff8000007d377808 */ /* 0x000fc40000000000 */
[-C--:B------:R-:W-:Y:S02]  /*1c9e0*/  ISETP.GE.AND P0, PT, R218, R247.reuse, PT ;  /* 0x000000f7da00720c */ /* 0x080fe40003f06270 */
[----:B------:R-:W-:Y:S02]  /*1c9f0*/  FSEL R127, R127, -INF , P3 ;  /* 0xff8000007f7f7808 */ /* 0x000fe40001800000 */
[----:B------:R-:W-:Y:S02]  /*1ca00*/  FSEL R216, R123, -INF , !P1 ;  /* 0xff8000007bd87808 */ /* 0x000fe40004800000 */
[----:B------:R-:W-:Y:S02]  /*1ca10*/  FSEL R55, R55, -INF , !P4 ;  /* 0xff80000037377808 */ /* 0x000fe40006000000 */
[----:B------:R-:W-:Y:S02]  /*1ca20*/  ISETP.GE.AND P3, PT, R103, R247, PT ;  /* 0x000000f76700720c */ /* 0x000fe40003f66270 */
[----:B------:R-:W-:-:S02]  /*1ca30*/  ISETP.GE.AND P1, PT, R214, R244, PT ;  /* 0x000000f4d600720c */ /* 0x000fc40003f26270 */
[----:B------:R-:W-:Y:S02]  /*1ca40*/  ISETP.GE.AND P4, PT, R218, R244, PT ;  /* 0x000000f4da00720c */ /* 0x000fe40003f86270 */
[----:B------:R-:W-:Y:S02]  /*1ca50*/  FSEL R3, R129, -INF , P0 ;  /* 0xff80000081037808 */ /* 0x000fe40000000000 */
[----:B------:R-:W-:Y:S02]  /*1ca60*/  ISETP.GE.AND P0, PT, R222, R247, PT ;  /* 0x000000f7de00720c */ /* 0x000fe40003f06270 */
[----:B------:R-:W-:Y:S02]  /*1ca70*/  FSEL R129, R131, -INF , P3 ;  /* 0xff80000083817808 */ /* 0x000fe40001800000 */
[----:B------:R-:W-:Y:S02]  /*1ca80*/  FSEL R214, R127, -INF , !P1 ;  /* 0xff8000007fd67808 */ /* 0x000fe40004800000 */
[----:B------:R-:W-:-:S02]  /*1ca90*/  FSEL R131, R3, -INF , !P4 ;  /* 0xff80000003837808 */ /* 0x000fc40006000000 */
[-C--:B------:R-:W-:Y:S02]  /*1caa0*/  ISETP.GE.AND P4, PT, R222, R244.reuse, PT ;  /* 0x000000f4de00720c */ /* 0x080fe40003f86270 */
[----:B------:R-:W-:Y:S02]  /*1cab0*/  FSEL R127, R169, -INF , P0 ;  /* 0xff800000a97f7808 */ /* 0x000fe40000000000 */
[C---:B------:R-:W-:Y:S02]  /*1cac0*/  ISETP.GE.AND P0, PT, R60.reuse, R247, PT ;  /* 0x000000f73c00720c */ /* 0x040fe40003f06270 */
[----:B------:R-:W-:Y:S02]  /*1cad0*/  FSEL R127, R127, -INF , !P4 ;  /* 0xff8000007f7f7808 */ /* 0x000fe40006000000 */
[-C--:B------:R-:W-:Y:S02]  /*1cae0*/  ISETP.GE.AND P4, PT, R60, R244.reuse, PT ;  /* 0x000000f43c00720c */ /* 0x080fe40003f86270 */
[----:B------:R-:W2:Y:S01]  /*1caf0*/  LD.E R60, desc[UR4][R164.64+0xdc] ;  /* 0x0000dc04a43c7980 */ /* 0x000ea2000c101900 */
[----:B------:R-:W-:-:S02]  /*1cb00*/  ISETP.GE.AND P1, PT, R103, R244, PT ;  /* 0x000000f46700720c */ /* 0x000fc40003f26270 */
[-C--:B------:R-:W-:Y:S02]  /*1cb10*/  ISETP.GE.AND P3, PT, R52, R247.reuse, PT ;  /* 0x000000f73400720c */ /* 0x080fe40003f66270 */
[----:B------:R-:W-:Y:S02]  /*1cb20*/  FSEL R123, R173, -INF , P0 ;  /* 0xff800000ad7b7808 */ /* 0x000fe40000000000 */
[----:B------:R-:W-:Y:S02]  /*1cb30*/  ISETP.GE.AND P0, PT, R250, R247, PT ;  /* 0x000000f7fa00720c */ /* 0x000fe40003f06270 */
[----:B------:R-:W-:Y:S02]  /*1cb40*/  FSEL R129, R129, -INF , !P1 ;  /* 0xff80000081817808 */ /* 0x000fe40004800000 */
[----:B------:R-:W-:Y:S02]  /*1cb50*/  ISETP.GE.AND P1, PT, R52, R244, PT ;  /* 0x000000f43400720c */ /* 0x000fe40003f26270 */
[----:B------:R-:W-:-:S02]  /*1cb60*/  FSEL R125, R171, -INF , P3 ;  /* 0xff800000ab7d7808 */ /* 0x000fc40001800000 */
[CC--:B------:R-:W-:Y:S02]  /*1cb70*/  ISETP.GE.AND P3, PT, R252.reuse, R247.reuse, PT ;  /* 0x000000f7fc00720c */ /* 0x0c0fe40003f66270 */
[----:B------:R-:W-:Y:S02]  /*1cb80*/  FSEL R116, R177, -INF , P0 ;  /* 0xff800000b1747808 */ /* 0x000fe40000000000 */
[----:B------:R-:W-:Y:S02]  /*1cb90*/  ISETP.GE.AND P0, PT, R51, R247, PT ;  /* 0x000000f73300720c */ /* 0x000fe40003f06270 */
[----:B------:R-:W-:Y:S02]  /*1cba0*/  FSEL R125, R125, -INF , !P1 ;  /* 0xff8000007d7d7808 */ /* 0x000fe40004800000 */
[----:B------:R-:W-:Y:S02]  /*1cbb0*/  ISETP.GE.AND P1, PT, R252, R244, PT ;  /* 0x000000f4fc00720c */ /* 0x000fe40003f26270 */
[----:B------:R-:W-:-:S02]  /*1cbc0*/  FSEL R120, R175, -INF , P3 ;  /* 0xff800000af787808 */ /* 0x000fc40001800000 */
[----:B------:R-:W-:Y:S02]  /*1cbd0*/  FSEL R102, R181, -INF , P0 ;  /* 0xff800000b5667808 */ /* 0x000fe40000000000 */
[-C--:B------:R-:W-:Y:S02]  /*1cbe0*/  ISETP.GE.AND P0, PT, R49, R247.reuse, PT ;  /* 0x000000f73100720c */ /* 0x080fe40003f06270 */
[----:B------:R-:W-:Y:S02]  /*1cbf0*/  FSEL R120, R120, -INF , !P1 ;  /* 0xff80000078787808 */ /* 0x000fe40004800000 */
[C---:B------:R-:W-:Y:S02]  /*1cc00*/  ISETP.GE.AND P3, PT, R56.reuse, R247, PT ;  /* 0x000000f73800720c */ /* 0x040fe40003f66270 */
[----:B------:R-:W-:Y:S02]  /*1cc10*/  ISETP.GE.AND P1, PT, R56, R244, PT ;  /* 0x000000f43800720c */ /* 0x000fe40003f26270 */
[----:B------:R-:W-:-:S02]  /*1cc20*/  FSEL R56, R196, -INF , P0 ;  /* 0xff800000c4387808 */ /* 0x000fc40000000000 */
[CC--:B------:R-:W-:Y:S02]  /*1cc30*/  ISETP.GE.AND P0, PT, R47.reuse, R247.reuse, PT ;  /* 0x000000f72f00720c */ /* 0x0c0fe40003f06270 */
[-C--:B------:R-:W-:Y:S02]  /*1cc40*/  ISETP.GE.AND P5, PT, R47, R244.reuse, PT ;  /* 0x000000f42f00720c */ /* 0x080fe40003fa6270 */
[----:B------:R-:W-:Y:S02]  /*1cc50*/  FSEL R54, R198, -INF , P0 ;  /* 0xff800000c6367808 */ /* 0x000fe40000000000 */
[----:B------:R-:W-:Y:S02]  /*1cc60*/  ISETP.GE.AND P0, PT, R36, R247, PT ;  /* 0x000000f72400720c */ /* 0x000fe40003f06270 */
[----:B------:R-:W-:Y:S02]  /*1cc70*/  FSEL R54, R54, -INF , !P5 ;  /* 0xff80000036367808 */ /* 0x000fe40006800000 */
[----:B------:R-:W-:-:S02]  /*1cc80*/  ISETP.GE.AND P5, PT, R36, R244, PT ;  /* 0x000000f42400720c */ /* 0x000fc40003fa6270 */
        /* <DEDUP_REMOVED lines=8> */
[----:B------:R-:W-:Y:S02]  /*1cd10*/  FMNMX3.FTZ R36, R3, R224, R233, !PT ;  /* 0x000000e003247276 */ /* 0x000fe400078100e9 */
[----:B------:R-:W-:Y:S02]  /*1cd20*/  FSEL R116, R116, -INF , !P4 ;  /* 0xff80000074747808 */ /* 0x000fe40006000000 */
[----:B------:R-:W-:Y:S02]  /*1cd30*/  FMNMX3.FTZ R36, R36, R232, R195, !PT ;  /* 0x000000e824247276 */ /* 0x000fe400078100c3 */
[----:B------:R-:W-:-:S02]  /*1cd40*/  ISETP.GE.AND P4, PT, R51, R244, PT ;  /* 0x000000f43300720c */ /* 0x000fc40003f86270 */
[----:B------:R-:W-:Y:S02]  /*1cd50*/  FMNMX3.FTZ R36, R36, R97, R95, !PT ;  /* 0x0000006124247276 */ /* 0x000fe4000781005f */
[----:B------:R-:W-:Y:S02]  /*1cd60*/  FSEL R104, R104, -INF , !P1 ;  /* 0xff80000068687808 */ /* 0x000fe40004800000 */
[----:B------:R-:W-:Y:S02]  /*1cd70*/  FMNMX3.FTZ R36, R36, R188, R189, !PT ;  /* 0x000000bc24247276 */ /* 0x000fe400078100bd */
[----:B------:R-:W-:Y:S02]  /*1cd80*/  FSEL R100, R186, -INF , P3 ;  /* 0xff800000ba647808 */ /* 0x000fe40001800000 */
[----:B------:R-:W-:Y:S02]  /*1cd90*/  FMNMX3.FTZ R36, R36, R192, R101, !PT ;  /* 0x000000c024247276 */ /* 0x000fe40007810065 */
[----:B------:R-:W-:-:S02]  /*1cda0*/  ISETP.GE.AND P1, PT, R50, R244, PT ;  /* 0x000000f43200720c */ /* 0x000fc40003f26270 */
        /* <DEDUP_REMOVED lines=10> */
[----:B------:R-:W-:Y:S02]  /*1ce50*/  ISETP.GE.AND P1, PT, R48, R244, PT ;  /* 0x000000f43000720c */ /* 0x000fe40003f26270 */
[----:B------:R-:W-:-:S02]  /*1ce60*/  ISETP.GE.AND P3, PT, R46, R247, PT ;  /* 0x000000f72e00720c */ /* 0x000fc40003f66270 */
[----:B------:R-:W-:Y:S02]  /*1ce70*/  FMNMX3.FTZ R36, R36, R129, R127, !PT ;  /* 0x0000008124247276 */ /* 0x000fe4000781007f */
[----:B------:R-:W-:Y:S02]  /*1ce80*/  FSEL R56, R56, -INF , !P4 ;  /* 0xff80000038387808 */ /* 0x000fe40006000000 */
[----:B------:R-:W-:Y:S02]  /*1ce90*/  FSEL R52, R52, -INF , !P1 ;  /* 0xff80000034347808 */ /* 0x000fe40004800000 */
[----:B------:R-:W-:Y:S02]  /*1cea0*/  ISETP.GE.AND P4, PT, R46, R244, PT ;  /* 0x000000f42e00720c */ /* 0x000fe40003f86270 */
[----:B------:R-:W-:Y:S02]  /*1ceb0*/  FSEL R51, R199, -INF , P3 ;  /* 0xff800000c7337808 */ /* 0x000fe40001800000 */
[----:B------:R-:W-:-:S02]  /*1cec0*/  ISETP.GE.AND P1, PT, R45, R247, PT ;  /* 0x000000f72d00720c */ /* 0x000fc40003f26270 */
[----:B------:R-:W-:Y:S02]  /*1ced0*/  FMNMX3.FTZ R3, R36, R125, R123, !PT ;  /* 0x0000007d24037276 */ /* 0x000fe4000781007b */
[----:B------:R-:W-:Y:S02]  /*1cee0*/  FSEL R51, R51, -INF , !P4 ;  /* 0xff80000033337808 */ /* 0x000fe40006000000 */
[----:B------:R-:W-:Y:S02]  /*1cef0*/  FSEL R49, R202, -INF , P0 ;  /* 0xff800000ca317808 */ /* 0x000fe40000000000 */
[----:B------:R-:W-:Y:S02]  /*1cf00*/  ISETP.GE.AND P3, PT, R45, R244, PT ;  /* 0x000000f42d00720c */ /* 0x000fe40003f66270 */
[----:B------:R-:W-:Y:S02]  /*1cf10*/  FSEL R50, R200, -INF , P1 ;  /* 0xff800000c8327808 */ /* 0x000fe40000800000 */
[----:B------:R-:W-:-:S02]  /*1cf20*/  ISETP.GE.AND P4, PT, R44, R247, PT ;  /* 0x000000f72c00720c */ /* 0x000fc40003f86270 */
[----:B------:R-:W-:Y:S02]  /*1cf30*/  ISETP.GE.AND P0, PT, R251, R247, PT ;  /* 0x000000f7fb00720c */ /* 0x000fe40003f06270 */
[----:B------:R-:W-:Y:S02]  /*1cf40*/  FMNMX3.FTZ R3, R3, R120, R116, !PT ;  /* 0x0000007803037276 */ /* 0x000fe40007810074 */
[----:B------:R-:W-:Y:S02]  /*1cf50*/  FSEL R50, R50, -INF , !P3 ;  /* 0xff80000032327808 */ /* 0x000fe40005800000 */
[----:B------:R-:W-:Y:S02]  /*1cf60*/  ISETP.GE.AND P1, PT, R44, R244, PT ;  /* 0x000000f42c00720c */ /* 0x000fe40003f26270 */
[----:B------:R-:W-:Y:S02]  /*1cf70*/  FSEL R48, R204, -INF , P4 ;  /* 0xff800000cc307808 */ /* 0x000fe40002000000 */
[----:B------:R-:W-:-:S02]  /*1cf80*/  FSEL R47, R206, -INF , P0 ;  /* 0xff800000ce2f7808 */ /* 0x000fc40000000000 */
[-C--:B------:R-:W-:Y:S02]  /*1cf90*/  ISETP.GE.AND P3, PT, R249, R247.reuse, PT ;  /* 0x000000f7f900720c */ /* 0x080fe40003f66270 */
[----:B------:R-:W-:Y:S02]  /*1cfa0*/  ISETP.GE.AND P0, PT, R229, R247, PT ;  /* 0x000000f7e500720c */ /* 0x000fe40003f06270 */
[----:B------:R-:W-:Y:S02]  /*1cfb0*/  FMNMX3.FTZ R3, R3, R104, R102, !PT ;  /* 0x0000006803037276 */ /* 0x000fe40007810066 */
[----:B------:R-:W-:Y:S02]  /*1cfc0*/  FSEL R48, R48, -INF , !P1 ;  /* 0xff80000030307808 */ /* 0x000fe40004800000 */
[-C--:B------:R-:W-:Y:S02]  /*1cfd0*/  ISETP.GE.AND P1, PT, R249, R244.reuse, PT ;  /* 0x000000f4f900720c */ /* 0x080fe40003f26270 */
[----:B------:R-:W-:-:S02]  /*1cfe0*/  ISETP.GE.AND P4, PT, R229, R244, PT ;  /* 0x000000f4e500720c */ /* 0x000fc40003f86270 */
[----:B------:R-:W-:Y:S02]  /*1cff0*/  FSEL R46, R208, -INF , P3 ;  /* 0xff800000d02e7808 */ /* 0x000fe40001800000 */
[----:B------:R-:W-:Y:S02]  /*1d000*/  FSEL R45, R209, -INF , P0 ;  /* 0xff800000d12d7808 */ /* 0x000fe40000000000 */
[----:B------:R-:W-:Y:S02]  /*1d010*/  FMNMX3.FTZ R3, R3, R100, R56, !PT ;  /* 0x0000006403037276 */ /* 0x000fe40007810038 */
[-C--:B------:R-:W-:Y:S02]  /*1d020*/  ISETP.GE.AND P3, PT, R223, R247.reuse, PT ;  /* 0x000000f7df00720c */ /* 0x080fe40003f66270 */
[----:B------:R-:W-:Y:S02]  /*1d030*/  ISETP.GE.AND P0, PT, R219, R247, PT ;  /* 0x000000f7db00720c */ /* 0x000fe40003f06270 */
        /* <DEDUP_REMOVED lines=8> */
[----:B------:R-:W-:Y:S02]  /*1d0c0*/  ISETP.GE.AND P0, PT, R73, R247, PT ;  /* 0x000000f74900720c */ /* 0x000fe40003f06270 */
        /* <DEDUP_REMOVED lines=11> */
[----:B------:R-:W-:Y:S02]  /*1d180*/  FSEL R47, R47, -INF , !P5 ;  /* 0xff8000002f2f7808 */ /* 0x000fe40006800000 */
[----:B------:R-:W-:Y:S02]  /*1d190*/  FMNMX3.FTZ R3, R3, R49, R48, !PT ;  /* 0x0000003103037276 */ /* 0x000fe40007810030 */
[----:B------:R-:W-:Y:S02]  /*1d1a0*/  FSEL R98, R98, -INF , !P1 ;  /* 0xff80000062627808 */ /* 0x000fe40004800000 */
[----:B------:R-:W-:Y:S02]  /*1d1b0*/  FSEL R171, R40, -INF , !P4 ;  /* 0xff80000028ab7808 */ /* 0x000fe40006000000 */
        /* <DEDUP_REMOVED lines=13> */
[----:B------:R-:W-:Y:S02]  /*1d290*/  FMNMX3.FTZ R3, R3, R45, R44, !PT ;  /* 0x0000002d03037276 */ /* 0x000fe4000781002c */
[-C--:B------:R-:W-:Y:S02]  /*1d2a0*/  ISETP.GE.AND P3, PT, R61, R247.reuse, PT ;  /* 0x000000f73d00720c */ /* 0x080fe40003f66270 */
[----:B------:R-:W-:Y:S02]  /*1d2b0*/  ISETP.GE.AND P0, PT, R28, R247, PT ;  /* 0x000000f71c00720c */ /* 0x000fe40003f06270 */
[----:B------:R-:W-:Y:S02]  /*1d2c0*/  FSEL R38, R38, -INF , !P1 ;  /* 0xff80000026267808 */ /* 0x000fe40004800000 */
[----:B------:R-:W-:Y:S02]  /*1d2d0*/  FSEL R37, R37, -INF , !P4 ;  /* 0xff80000025257808 */ /* 0x000fe40006000000 */
[----:B------:R-:W-:-:S02]  /*1d2e0*/  FMNMX3.FTZ R3, R3, R173, R98, !PT ;  /* 0x000000ad03037276 */ /* 0x000fc40007810062 */
[-C--:B------:R-:W-:Y:S02]  /*1d2f0*/  ISETP.GE.AND P1, PT, R61, R244.reuse, PT ;  /* 0x000000f43d00720c */ /* 0x080fe40003f26270 */
[----:B------:R-:W-:Y:S02]  /*1d300*/  ISETP.GE.AND P4, PT, R28, R244, PT ;  /* 0x000000f41c00720c */ /* 0x000fe40003f86270 */
[----:B------:R-:W-:Y:S02]  /*1d310*/  FSEL R29, R29, -INF , P3 ;  /* 0xff8000001d1d7808 */ /* 0x000fe40001800000 */
[----:B------:R-:W-:Y:S02]  /*1d320*/  FSEL R30, R30, -INF , P0 ;  /* 0xff8000001e1e7808 */ /* 0x000fe40000000000 */
[----:B------:R-:W-:Y:S02]  /*1d330*/  ISETP.GE.AND P3, PT, R19, R247, PT ;  /* 0x000000f71300720c */ /* 0x000fe40003f66270 */
[----:B------:R-:W-:-:S02]  /*1d340*/  FMNMX3.FTZ R3, R3, R171, R40, !PT ;  /* 0x000000ab03037276 */ /* 0x000fc40007810028 */
[----:B------:R-:W-:Y:S02]  /*1d350*/  FSEL R36, R29, -INF , !P1 ;  /* 0xff8000001d247808 */ /* 0x000fe40004800000 */
[-C--:B------:R-:W-:Y:S02]  /*1d360*/  ISETP.GE.AND P0, PT, R18, R247.reuse, PT ;  /* 0x000000f71200720c */ /* 0x080fe40003f06270 */
[----:B------:R-:W-:Y:S02]  /*1d370*/  FSEL R105, R30, -INF , !P4 ;  /* 0xff8000001e697808 */ /* 0x000fe40006000000 */
[----:B------:R-:W-:Y:S02]  /*1d380*/  ISETP.GE.AND P1, PT, R19, R244, PT ;  /* 0x000000f41300720c */ /* 0x000fe40003f26270 */
[----:B------:R-:W-:Y:S02]  /*1d390*/  FSEL R30, R31, -INF , P3 ;  /* 0xff8000001f1e7808 */ /* 0x000fe40001800000 */
[----:B------:R-:W-:-:S02]  /*1d3a0*/  ISETP.GE.AND P3, PT, R17, R247, PT ;  /* 0x000000f71100720c */ /* 0x000fc40003f66270 */
[----:B------:R-:W-:Y:S02]  /*1d3b0*/  FMNMX3.FTZ R3, R3, R121, R38, !PT ;  /* 0x0000007903037276 */ /* 0x000fe40007810026 */
[----:B------:R-:W-:Y:S02]  /*1d3c0*/  FSEL R29, R32, -INF , P0 ;  /* 0xff800000201d7808 */ /* 0x000fe40000000000 */
[-C--:B------:R-:W-:Y:S02]  /*1d3d0*/  ISETP.GE.AND P4, PT, R18, R244.reuse, PT ;  /* 0x000000f41200720c */ /* 0x080fe40003f86270 */
[----:B------:R-:W-:Y:S02]  /*1d3e0*/  FSEL R30, R30, -INF , !P1 ;  /* 0xff8000001e1e7808 */ /* 0x000fe40004800000 */
[----:B------:R-:W-:Y:S02]  /*1d3f0*/  ISETP.GE.AND P0, PT, R16, R247, PT ;  /* 0x000000f71000720c */ /* 0x000fe40003f06270 */
[----:B------:R-:W-:-:S02]  /*1d400*/  ISETP.GE.AND P1, PT, R17, R244, PT ;  /* 0x000000f41100720c */ /* 0x000fc40003f26270 */
[----:B------:R-:W-:Y:S02]  /*1d410*/  FSEL R32, R33, -INF , P3 ;  /* 0xff80000021207808 */ /* 0x000fe40001800000 */
[----:B------:R-:W-:Y:S02]  /*1d420*/  ISETP.GE.AND P3, PT, R15, R247, PT ;  /* 0x000000f70f00720c */ /* 0x000fe40003f66270 */
[----:B------:R-:W-:Y:S02]  /*1d430*/  FMNMX3.FTZ R3, R3, R37, R36, !PT ;  /* 0x0000002503037276 */ /* 0x000fe40007810024 */
[----:B------:R-:W-:Y:S02]  /*1d440*/  FSEL R29, R29, -INF , !P4 ;  /* 0xff8000001d1d7808 */ /* 0x000fe40006000000 */
[----:B------:R-:W-:Y:S02]  /*1d450*/  FSEL R31, R34, -INF , P0 ;  /* 0xff800000221f7808 */ /* 0x000fe40000000000 */
[----:B------:R-:W-:-:S02]  /*1d460*/  ISETP.GE.AND P4, PT, R16, R244, PT ;  /* 0x000000f41000720c */ /* 0x000fc40003f86270 */
[----:B------:R-:W-:Y:S02]  /*1d470*/  FSEL R32, R32, -INF , !P1 ;  /* 0xff80000020207808 */ /* 0x000fe40004800000 */
[-C--:B------:R-:W-:Y:S02]  /*1d480*/  ISETP.GE.AND P0, PT, R14, R247.reuse, PT ;  /* 0x000000f70e00720c */ /* 0x080fe40003f06270 */
[----:B------:R-:W-:Y:S02]  /*1d490*/  ISETP.GE.AND P5, PT, R15, R244, PT ;  /* 0x000000f40f00720c */ /* 0x000fe40003fa6270 */
[----:B------:R-:W-:Y:S02]  /*1d4a0*/  FSEL R25, R25, -INF , P3 ;  /* 0xff80000019197808 */ /* 0x000fe40001800000 */
[----:B------:R-:W-:Y:S02]  /*1d4b0*/  ISETP.GE.AND P1, PT, R13, R247, PT ;  /* 0x000000f70d00720c */ /* 0x000fe40003f26270 */
[----:B------:R-:W-:-:S02]  /*1d4c0*/  FMNMX3.FTZ R3, R3, R105, R30, !PT ;  /* 0x0000006903037276 */ /* 0x000fc4000781001e */
[----:B------:R-:W-:Y:S02]  /*1d4d0*/  FSEL R31, R31, -INF , !P4 ;  /* 0xff8000001f1f7808 */ /* 0x000fe40006000000 */
[----:B------:R-:W-:Y:S02]  /*1d4e0*/  FSEL R27, R27, -INF , P0 ;  /* 0xff8000001b1b7808 */ /* 0x000fe40000000000 */
[-C--:B------:R-:W-:Y:S02]  /*1d4f0*/  ISETP.GE.AND P4, PT, R14, R244.reuse, PT ;  /* 0x000000f40e00720c */ /* 0x080fe40003f86270 */
[----:B------:R-:W-:Y:S02]  /*1d500*/  ISETP.GE.AND P0, PT, R13, R244, PT ;  /* 0x000000f40d00720c */ /* 0x000fe40003f06270 */
[----:B------:R-:W-:Y:S02]  /*1d510*/  FSEL R35, R35, -INF , P1 ;  /* 0xff80000023237808 */ /* 0x000fe40000800000 */
[----:B------:R-:W-:-:S02]  /*1d520*/  FSEL R186, R25, -INF , !P5 ;  /* 0xff80000019ba7808 */ /* 0x000fc40006800000 */
        /* <DEDUP_REMOVED lines=9> */
[----:B------:R-:W-:Y:S01]  /*1d5c0*/  FSETP.NEU.FTZ.AND P0, PT, R3, -INF , PT ;  /* 0xff8000000300780b */ /* 0x000fe20003f1d000 */
[----:B--2---:R-:W-:Y:S01]  /*1d5d0*/  FMUL.FTZ R175, R60, R3 ;  /* 0x000000033caf7220 */ /* 0x004fe20000410000 */
[--C-:B------:R-:W-:Y:S01]  /*1d5e0*/  IMAD R177, R69, 0x100, R64.reuse ;  /* 0x0000010045b17824 */ /* 0x100fe200078e0240 */
[----:B------:R-:W-:Y:S02]  /*1d5f0*/  FSEL R92, R92, -INF , P6 ;  /* 0xff8000005c5c7808 */ /* 0x000fe40003000000 */
[----:B------:R-:W-:Y:S02]  /*1d600*/  FSEL R33, R3, RZ, P0 ;  /* 0x000000ff03217208 */ /* 0x000fe40000000000 */
[----:B------:R-:W-:Y:S01]  /*1d610*/  FSEL R175, R175, RZ, P0 ;  /* 0x000000ffafaf7208 */ /* 0x000fe20000000000 */
[----:B------:R-:W-:Y:S01]  /*1d620*/  VIADD R177, R177, 0xfffffe01 ;  /* 0xfffffe01b1b17836 */ /* 0x000fe20000000000 */
[----:B------:R-:W-:Y:S02]  /*1d630*/  ISETP.GE.AND P4, PT, R59, R245, PT ;  /* 0x000000f53b00720c */ /* 0x000fe40003f86270 */
[----:B------:R-:W-:Y:S01]  /*1d640*/  LOP3.LUT R248, R248, 0xfffffffe, RZ, 0xc0, !PT ;  /* 0xfffffffef8f87812 */ /* 0x000fe200078ec0ff */
[-CC-:B------:R-:W-:Y:S01]  /*1d650*/  FFMA.FTZ R94, R230, R60.reuse, -R175.reuse ;  /* 0x0000003ce65e7223 */ /* 0x180fe200000108af */
[-CC-:B------:R-:W-:Y:S01]  /*1d660*/  FFMA.FTZ R211, R228, R60.reuse, -R175.reuse ;  /* 0x0000003ce4d37223 */ /* 0x180fe200000108af */
[----:B------:R1:W5:Y:S01]  /*1d670*/  LDL.LU R230, [R1+0x48] ;  /* 0x0000480001e67983 */ /* 0x0003620000300800 */
[-CC-:B------:R-:W-:Y:S01]  /*1d680*/  FFMA.FTZ R27, R227, R60.reuse, -R175.reuse ;  /* 0x0000003ce31b7223 */ /* 0x180fe200000108af */
[--C-:B------:R-:W-:Y:S01]  /*1d690*/  FFMA.FTZ R25, R225, R60, -R175.reuse ;  /* 0x0000003ce1197223 */ /* 0x100fe200000108af */
[----:B------:R-:W-:Y:S01]  /*1d6a0*/  ISETP.GE.AND P6, PT, R39, R246, PT ;  /* 0x000000f62700720c */ /* 0x000fe20003fc6270 */
[----:B------:R1:W5:Y:S01]  /*1d6b0*/  LDL.LU R228, [R1+0x44] ;  /* 0x0000440001e47983 */ /* 0x0003620000300800 */
[-CC-:B------:R-:W-:Y:S01]  /*1d6c0*/  FFMA.FTZ R209, R224, R60.reuse, -R175.reuse ;  /* 0x0000003ce0d17223 */ /* 0x180fe200000108af */
[----:B------:R-:W-:Y:S01]  /*1d6d0*/  FFMA.FTZ R199, R233, R60, -R175 ;  /* 0x0000003ce9c77223 */ /* 0x000fe200000108af */
[----:B------:R-:W-:Y:S01]  /*1d6e0*/  ISETP.GE.AND P5, PT, R235, R246, PT ;  /* 0x000000f6eb00720c */ /* 0x000fe20003fa6270 */
[----:B------:R1:W5:Y:S01]  /*1d6f0*/  LDL.LU R227, [R1+0x40] ;  /* 0x0000400001e37983 */ /* 0x0003620000300800 */
[----:B------:R-:W-:-:S02]  /*1d700*/  IMAD R181, R69, 0x100, R64 ;  /* 0x0000010045b57824 */ /* 0x000fc400078e0240 */
[----:B------:R-:W-:Y:S01]  /*1d710*/  FADD.FTZ R33, R2, -R33 ;  /* 0x8000002102217221 */ /* 0x000fe20000010000 */
[----:B------:R1:W5:Y:S04]  /*1d720*/  LDL.LU R225, [R1+0x3c] ;  /* 0x00003c0001e17983 */ /* 0x0003680000300800 */
[----:B------:R1:W5:Y:S04]  /*1d730*/  LDL.LU R224, [R1+0x38] ;  /* 0x0000380001e07983 */ /* 0x0003680000300800 */
[----:B------:R-:W2:Y:S01]  /*1d740*/  LDL.LU R233, [R1+0x4] ;  /* 0x0000040001e97983 */ /* 0x000ea20000300800 */
        /* <DEDUP_REMOVED lines=8> */
[----:B------:R-:W-:Y:S02]  /*1d7d0*/  FSEL R90, R90, -INF , P0 ;  /* 0xff8000005a5a7808 */ /* 0x000fe40000000000 */
[----:B------:R-:W-:Y:S02]  /*1d7e0*/  FSEL R89, R89, -INF , P6 ;  /* 0xff80000059597808 */ /* 0x000fe40003000000 */
[----:B------:R-:W-:Y:S02]  /*1d7f0*/  FSEL R235, R90, -INF , !P4 ;  /* 0xff8000005aeb7808 */ /* 0x000fe40006000000 */
[----:B------:R-:W-:-:S05]  /*1d800*/  FSEL R88, R88, -INF , P5 ;  /* 0xff80000058587808 */ /* 0x000fca0002800000 */
[----:B------:R-:W-:Y:S02]  /*1d810*/  @P3 LOP3.LUT R248, R248, 0x1, RZ, 0xfc, !PT ;  /* 0x00000001f8f83812 */ /* 0x000fe400078efcff */
[-C--:B------:R-:W-:Y:S02]  /*1d820*/  ISETP.GE.AND P1, PT, R234, R246.reuse, PT ;  /* 0x000000f6ea00720c */ /* 0x080fe40003f26270 */
[----:B------:R-:W-:Y:S02]  /*1d830*/  LOP3.LUT P6, RZ, R248, 0x1, RZ, 0xc0, !PT ;  /* 0x00000001f8ff7812 */ /* 0x000fe400078cc0ff */
[----:B------:R-:W-:Y:S02]  /*1d840*/  ISETP.GE.AND P3, PT, R234, R245, PT ;  /* 0x000000f5ea00720c */ /* 0x000fe40003f66270 */
[-C--:B------:R-:W-:Y:S02]  /*1d850*/  ISETP.GE.AND P4, PT, R215, R246.reuse, PT ;  /* 0x000000f6d700720c */ /* 0x080fe40003f86270 */
[----:B------:R-:W-:Y:S01]  /*1d860*/  FSEL R234, R89, -INF , !P2 ;  /* 0xff80000059ea7808 */ /* 0x000fe20005000000 */
[----:B------:R-:W-:Y:S01]  /*1d870*/  IMAD R177, R69, 0x100, R64 ;  /* 0x0000010045b17824 */ /* 0x000fe200078e0240 */
[----:B------:R-:W-:-:S02]  /*1d880*/  ISETP.GE.AND P0, PT, R217, R246, PT ;  /* 0x000000f6d900720c */ /* 0x000fc40003f06270 */
[-C--:B------:R-:W-:Y:S02]  /*1d890*/  ISETP.GE.AND P2, PT, R217, R245.reuse, PT ;  /* 0x000000f5d900720c */ /* 0x080fe40003f46270 */
[----:B------:R-:W-:Y:S02]  /*1d8a0*/  FSEL R217, R88, -INF , !P6 ;  /* 0xff80000058d97808 */ /* 0x000fe40007000000 */
[----:B------:R-:W-:Y:S02]  /*1d8b0*/  ISETP.GE.AND P6, PT, R215, R245, PT ;  /* 0x000000f5d700720c */ /* 0x000fe40003fc6270 */
[----:B------:R-:W-:Y:S02]  /*1d8c0*/  FSEL R87, R87, -INF , P1 ;  /* 0xff80000057577808 */ /* 0x000fe40000800000 */
[----:B------:R-:W-:Y:S01]  /*1d8d0*/  FSEL R85, R85, -INF , P4 ;  /* 0xff80000055557808 */ /* 0x000fe20002000000 */
[----:B------:R-:W-:Y:S01]  /*1d8e0*/  VIADD R177, R177, 0xfffffe21 ;  /* 0xfffffe21b1b17836 */ /* 0x000fe20000000000 */
[----:B------:R-:W-:-:S02]  /*1d8f0*/  ISETP.GE.AND P1, PT, R213, R246, PT ;  /* 0x000000f6d500720c */ /* 0x000fc40003f26270 */
[----:B------:R-:W-:Y:S02]  /*1d900*/  FSEL R86, R86, -INF , P0 ;  /* 0xff80000056567808 */ /* 0x000fe40000000000 */
[----:B------:R-:W-:Y:S02]  /*1d910*/  FSEL R215, R87, -INF , !P3 ;  /* 0xff80000057d77808 */ /* 0x000fe40005800000 */
[----:B------:R-:W-:Y:S02]  /*1d920*/  FSEL R85, R85, -INF , !P6 ;  /* 0xff80000055557808 */ /* 0x000fe40007000000 */
[C---:B------:R-:W-:Y:S02]  /*1d930*/  ISETP.GE.AND P3, PT, R26.reuse, R246, PT ;  /* 0x000000f61a00720c */ /* 0x040fe40003f66270 */
[-C--:B------:R-:W-:Y:S02]  /*1d940*/  ISETP.GE.AND P6, PT, R26, R245.reuse, PT ;  /* 0x000000f51a00720c */ /* 0x080fe40003fc6270 */
[----:B------:R-:W-:-:S02]  /*1d950*/  ISETP.GE.AND P5, PT, R213, R245, PT ;  /* 0x000000f5d500720c */ /* 0x000fc40003fa6270 */
[----:B------:R-:W-:Y:S02]  /*1d960*/  FSEL R26, R84, -INF , P1 ;  /* 0xff800000541a7808 */ /* 0x000fe40000800000 */
[----:B------:R-:W-:Y:S02]  /*1d970*/  FSEL R213, R86, -INF , !P2 ;  /* 0xff80000056d57808 */ /* 0x000fe40005000000 */
[CC--:B------:R-:W-:Y:S02]  /*1d980*/  ISETP.GE.AND P0, PT, R177.reuse, R246.reuse, PT ;  /* 0x000000f6b100720c */ /* 0x0c0fe40003f06270 */
[----:B------:R-:W-:Y:S01]  /*1d990*/  ISETP.GE.AND P2, PT, R177, R245, PT ;  /* 0x000000f5b100720c */ /* 0x000fe20003f46270 */
[----:B------:R-:W-:Y:S01]  /*1d9a0*/  IMAD R177, R69, 0x100, R64 ;  /* 0x0000010045b17824 */ /* 0x000fe200078e0240 */
[----:B------:R-:W-:Y:S01]  /*1d9b0*/  FSEL R26, R26, -INF , !P5 ;  /* 0xff8000001a1a7808 */ /* 0x000fe20006800000 */
[----:B------:R-:W-:Y:S01]  /*1d9c0*/  VIADD R181, R181, 0xfffffe30 ;  /* 0xfffffe30b5b57836 */ /* 0x000fe20000000000 */
[----:B------:R-:W-:-:S02]  /*1d9d0*/  ISETP.GE.AND P4, PT, R24, R246, PT ;  /* 0x000000f61800720c */ /* 0x000fc40003f86270 */
[-C--:B------:R-:W-:Y:S01]  /*1d9e0*/  ISETP.GE.AND P5, PT, R24, R245.reuse, PT ;  /* 0x000000f51800720c */ /* 0x080fe20003fa6270 */
[----:B------:R-:W-:Y:S01]  /*1d9f0*/  VIADD R177, R177, 0xfffffe31 ;  /* 0xfffffe31b1b17836 */ /* 0x000fe20000000000 */
[----:B------:R-:W-:Y:S02]  /*1da00*/  FSEL R24, R83, -INF , P0 ;  /* 0xff80000053187808 */ /* 0x000fe40000000000 */
[----:B------:R-:W-:Y:S02]  /*1da10*/  FSEL R82, R82, -INF , P3 ;  /* 0xff80000052527808 */ /* 0x000fe40001800000 */
[----:B------:R-:W-:Y:S02]  /*1da20*/  FSEL R24, R24, -INF , !P2 ;  /* 0xff80000018187808 */ /* 0x000fe40005000000 */
[C---:B------:R-:W-:Y:S02]  /*1da30*/  ISETP.GE.AND P1, PT, R181.reuse, R246, PT ;  /* 0x000000f6b500720c */ /* 0x040fe40003f26270 */
[----:B------:R-:W-:Y:S01]  /*1da40*/  ISETP.GE.AND P2, PT, R181, R245, PT ;  /* 0x000000f5b500720c */ /* 0x000fe20003f46270 */
[----:B------:R-:W-:Y:S01]  /*1da50*/  IMAD R181, R69, 0x100, R64 ;  /* 0x0000010045b57824 */ /* 0x000fe200078e0240 */
[----:B------:R-:W-:-:S02]  /*1da60*/  FSEL R89, R82, -INF , !P6 ;  /* 0xff80000052597808 */ /* 0x000fc40007000000 */
[CC--:B------:R-:W-:Y:S02]  /*1da70*/  ISETP.GE.AND P0, PT, R177.reuse, R246.reuse, PT ;  /* 0x000000f6b100720c */ /* 0x0c0fe40003f06270 */
[----:B------:R-:W-:Y:S01]  /*1da80*/  ISETP.GE.AND P6, PT, R177, R245, PT ;  /* 0x000000f5b100720c */ /* 0x000fe20003fc6270 */
[----:B------:R-:W-:Y:S01]  /*1da90*/  IMAD R177, R69, 0x100, R64 ;  /* 0x0000010045b17824 */ /* 0x000fe200078e0240 */
[----:B------:R-:W-:Y:S01]  /*1daa0*/  FSEL R80, R80, -INF , P1 ;  /* 0xff80000050507808 */ /* 0x000fe20000800000 */
[----:B------:R-:W-:Y:S02]  /*1dab0*/  VIADD R181, R181, 0xfffffe38 ;  /* 0xfffffe38b5b57836 */ /* 0x000fe40000000000 */
[----:B------:R-:W-:Y:S01]  /*1dac0*/  VIADD R177, R177, 0xfffffe39 ;  /* 0xfffffe39b1b17836 */ /* 0x000fe20000000000 */
[----:B------:R-:W-:Y:S02]  /*1dad0*/  FSEL R81, R81, -INF , P4 ;  /* 0xff80000051517808 */ /* 0x000fe40002000000 */
[----:B------:R-:W-:-:S02]  /*1dae0*/  ISETP.GE.AND P4, PT, R181, R246, PT ;  /* 0x000000f6b500720c */ /* 0x000fc40003f86270 */
[----:B------:R-:W-:Y:S02]  /*1daf0*/  FSEL R91, R80, -INF , !P2 ;  /* 0xff800000505b7808 */ /* 0x000fe40005000000 */
[C---:B------:R-:W-:Y:S02]  /*1db00*/  ISETP.GE.AND P3, PT, R177.reuse, R246, PT ;  /* 0x000000f6b100720c */ /* 0x040fe40003f66270 */
[-C--:B------:R-:W-:Y:S01]  /*1db10*/  ISETP.GE.AND P2, PT, R177, R245.reuse, PT ;  /* 0x000000f5b100720c */ /* 0x080fe20003f46270 */
[----:B------:R-:W-:Y:S01]  /*1db20*/  IMAD R177, R69, 0x100, R64 ;  /* 0x0000010045b17824 */ /* 0x000fe200078e0240 */
[----:B------:R-:W-:Y:S01]  /*1db30*/  FSEL R71, R71, -INF , P0 ;  /* 0xff80000047477808 */ /* 0x000fe20000000000 */
[-CC-:B------:R-:W-:Y:S01]  /*1db40*/  FFMA.FTZ R34, R30, R60.reuse, -R175.reuse ;  /* 0x0000003c1e227223 */ /* 0x180fe200000108af */
[----:B------:R-:W-:Y:S01]  /*1db50*/  FSEL R87, R81, -INF , !P5 ;  /* 0xff80000051577808 */ /* 0x000fe20006800000 */
[----:B------:R-:W-:Y:S01]  /*1db60*/  FFMA.FTZ R30, R186, R60, -R175 ;  /* 0x0000003cba1e7223 */ /* 0x000fe200000108af */
[----:B------:R-:W-:-:S02]  /*1db70*/  ISETP.GE.AND P5, PT, R181, R245, PT ;  /* 0x000000f5b500720c */ /* 0x000fc40003fa6270 */
[----:B------:R-:W-:Y:S01]  /*1db80*/  FSEL R68, R68, -INF , P4 ;  /* 0xff80000044447808 */ /* 0x000fe20002000000 */
[----:B------:R-:W-:Y:S01]  /*1db90*/  VIADD R177, R177, 0xfffffe48 ;  /* 0xfffffe48b1b17836 */ /* 0x000fe20000000000 */
[----:B------:R-:W-:Y:S02]  /*1dba0*/  FSEL R186, R71, -INF , !P6 ;  /* 0xff80000047ba7808 */ /* 0x000fe40007000000 */
[----:B------:R-:W-:Y:S02]  /*1dbb0*/  FSEL R67, R67, -INF , P3 ;  /* 0xff80000043437808 */ /* 0x000fe40001800000 */
[C---:B------:R-:W-:Y:S02]  /*1dbc0*/  ISETP.GE.AND P1, PT, R193.reuse, R246, PT ;  /* 0x000000f6c100720c */ /* 0x040fe40003f26270 */
[----:B------:R-:W-:Y:S02]  /*1dbd0*/  ISETP.GE.AND P6, PT, R193, R245, PT ;  /* 0x000000f5c100720c */ /* 0x000fe40003fc6270 */
[----:B------:R-:W-:-:S02]  /*1dbe0*/  FSEL R193, R68, -INF , !P5 ;  /* 0xff80000044c17808 */ /* 0x000fc40006800000 */
[CC--:B------:R-:W-:Y:S02]  /*1dbf0*/  ISETP.GE.AND P0, PT, R191.reuse, R246.reuse, PT ;  /* 0x000000f6bf00720c */ /* 0x0c0fe40003f06270 */
[-C--:B------:R-:W-:Y:S02]  /*1dc00*/  ISETP.GE.AND P5, PT, R191, R245.reuse, PT ;  /* 0x000000f5bf00720c */ /* 0x080fe40003fa6270 */
[----:B------:R-:W-:Y:S02]  /*1dc10*/  FSEL R191, R67, -INF , !P2 ;  /* 0xff80000043bf7808 */ /* 0x000fe40005000000 */
[C---:B------:R-:W-:Y:S02]  /*1dc20*/  ISETP.GE.AND P4, PT, R177.reuse, R246, PT ;  /* 0x000000f6b100720c */ /* 0x040fe40003f86270 */
[----:B------:R-:W-:Y:S01]  /*1dc30*/  ISETP.GE.AND P2, PT, R177, R245, PT ;  /* 0x000000f5b100720c */ /* 0x000fe20003f46270 */
[----:B------:R-:W-:Y:S01]  /*1dc40*/  IMAD R177, R69, 0x100, R64 ;  /* 0x0000010045b17824 */ /* 0x000fe200078e0240 */
[----:B------:R-:W-:-:S03]  /*1dc50*/  FSEL R93, R93, -INF , P0 ;  /* 0xff8000005d5d7808 */ /* 0x000fc60000000000 */
[----:B------:R-:W-:Y:S01]  /*1dc60*/  VIADD R177, R177, 0xfffffe50 ;  /* 0xfffffe50b1b17836 */ /* 0x000fe20000000000 */
[----:B------:R-:W-:Y:S02]  /*1dc70*/  FSEL R66, R66, -INF , P1 ;  /* 0xff80000042427808 */ /* 0x000fe40000800000 */
[CC--:B------:R-:W-:Y:S02]  /*1dc80*/  ISETP.GE.AND P3, PT, R194.reuse, R246.reuse, PT ;  /* 0x000000f6c200720c */ /* 0x0c0fe40003f66270 */
[-C--:B------:R-:W-:Y:S02]  /*1dc90*/  ISETP.GE.AND P1, PT, R194, R245.reuse, PT ;  /* 0x000000f5c200720c */ /* 0x080fe40003f26270 */
[----:B------:R-:W-:Y:S02]  /*1dca0*/  FSEL R194, R93, -INF , !P5 ;  /* 0xff8000005dc27808 */ /* 0x000fe40006800000 */
[C---:B------:R-:W-:Y:S02]  /*1dcb0*/  ISETP.GE.AND P0, PT, R177.reuse, R246, PT ;  /* 0x000000f6b100720c */ /* 0x040fe40003f06270 */
[----:B------:R-:W-:Y:S01]  /*1dcc0*/  ISETP.GE.AND P5, PT, R177, R245, PT ;  /* 0x000000f5b100720c */ /* 0x000fe20003fa6270 */
[C-C-:B------:R-:W-:Y:S01]  /*1dcd0*/  IMAD R177, R69.reuse, 0x100, R64.reuse ;  /* 0x0000010045b17824 */ /* 0x140fe200078e0240 */
[----:B------:R-:W-:Y:S01]  /*1dce0*/  FSEL R108, R108, -INF , P3 ;  /* 0xff8000006c6c7808 */ /* 0x000fe20001800000 */
[----:B------:R-:W-:-:S02]  /*1dcf0*/  IMAD R181, R69, 0x100, R64 ;  /* 0x0000010045b57824 */ /* 0x000fc400078e0240 */
[----:B------:R-:W-:Y:S02]  /*1dd00*/  VIADD R177, R177, 0xfffffe58 ;  /* 0xfffffe58b1b17836 */ /* 0x000fe40000000000 */
[----:B------:R-:W-:Y:S01]  /*1dd10*/  FFMA.FTZ R35, R105, R60, -R175 ;  /* 0x0000003c69237223 */ /* 0x000fe200000108af */
[----:B------:R-:W-:Y:S01]  /*1dd20*/  FMUL.FTZ R2, R60, R33 ;  /* 0x000000213c027220 */ /* 0x000fe20000410000 */
[----:B------:R-:W-:Y:S02]  /*1dd30*/  FSEL R105, R66, -INF , !P6 ;  /* 0xff80000042697808 */ /* 0x000fe40007000000 */
[----:B------:R-:W-:Y:S01]  /*1dd40*/  FSEL R196, R108, -INF , !P1 ;  /* 0xff8000006cc47808 */ /* 0x000fe20004800000 */
[----:B------:R-:W-:Y:S01]  /*1dd50*/  VIADD R181, R181, 0xfffffe51 ;  /* 0xfffffe51b5b57836 */ /* 0x000fe20000000000 */
[C---:B------:R-:W-:Y:S02]  /*1dd60*/  ISETP.GE.AND P6, PT, R177.reuse, R246, PT ;  /* 0x000000f6b100720c */ /* 0x040fe40003fc6270 */
[----:B------:R-:W-:Y:S01]  /*1dd70*/  ISETP.GE.AND P1, PT, R177, R245, PT ;  /* 0x000000f5b100720c */ /* 0x000fe20003f26270 */
[----:B------:R-:W-:-:S02]  /*1dd80*/  IMAD R177, R69, 0x100, R64 ;  /* 0x0000010045b17824 */ /* 0x000fc400078e0240 */
[--C-:B------:R-:W-:Y:S01]  /*1dd90*/  FFMA.FTZ R43, R98, R60, -R175.reuse ;  /* 0x0000003c622b7223 */ /* 0x100fe200000108af */
[----:B------:R-:W-:Y:S01]  /*1dda0*/  IMAD R198, R69, 0x100, R64 ;  /* 0x0000010045c67824 */ /* 0x000fe200078e0240 */
[----:B------:R3:W4:Y:S01]  /*1ddb0*/  MUFU.EX2 R98, R2 ;  /* 0x0000000200627308 */ /* 0x0007220000000800 */
[----:B------:R-:W-:Y:S02]  /*1ddc0*/  VIADD R177, R177, 0xfffffe60 ;  /* 0xfffffe60b1b17836 */ /* 0x000fe40000000000 */
[----:B------:R-:W-:Y:S01]  /*1ddd0*/  VIADD R198, R198, 0xfffffe59 ;  /* 0xfffffe59c6c67836 */ /* 0x000fe20000000000 */
[----:B------:R-:W-:Y:S02]  /*1dde0*/  FSEL R114, R114, -INF , P6 ;  /* 0xff80000072727808 */ /* 0x000fe40003000000 */
[----:B------:R-:W-:Y:S02]  /*1ddf0*/  FSEL R110, R110, -INF , P0 ;  /* 0xff8000006e6e7808 */ /* 0x000fe40000000000 */
[----:B------:R-:W-:Y:S01]  /*1de00*/  ISETP.GE.AND P3, PT, R177, R246, PT ;  /* 0x000000f6b100720c */ /* 0x000fe20003f66270 */
[----:B---3--:R-:W-:Y:S01]  /*1de10*/  FFMA.FTZ R2, R103, R60, -R175 ;  /* 0x0000003c67027223 */ /* 0x008fe200000108af */
[----:B------:R-:W-:-:S02]  /*1de20*/  FSEL R103, R106, -INF , P4 ;  /* 0xff8000006a677808 */ /* 0x000fc40002000000 */
[-C--:B------:R-:W-:Y:S02]  /*1de30*/  ISETP.GE.AND P4, PT, R181, R246.reuse, PT ;  /* 0x000000f6b500720c */ /* 0x080fe40003f86270 */
[-C--:B------:R-:W-:Y:S01]  /*1de40*/  ISETP.GE.AND P6, PT, R177, R245.reuse, PT ;  /* 0x000000f5b100720c */ /* 0x080fe20003fc6270 */
[C-C-:B------:R-:W-:Y:S01]  /*1de50*/  IMAD R177, R69.reuse, 0x100, R64.reuse ;  /* 0x0000010045b17824 */ /* 0x140fe200078e0240 */
[----:B------:R-:W-:Y:S02]  /*1de60*/  FSEL R112, R112, -INF , P4 ;  /* 0xff80000070707808 */ /* 0x000fe40002000000 */
[C---:B------:R-:W-:Y:S02]  /*1de70*/  ISETP.GE.AND P0, PT, R198.reuse, R246, PT ;  /* 0x000000f6c600720c */ /* 0x040fe40003f06270 */
[----:B------:R-:W-:Y:S01]  /*1de80*/  ISETP.GE.AND P4, PT, R198, R245, PT ;  /* 0x000000f5c600720c */ /* 0x000fe20003f86270 */
[----:B------:R-:W-:Y:S01]  /*1de90*/  IMAD R198, R69, 0x100, R64 ;  /* 0x0000010045c67824 */ /* 0x000fe200078e0240 */
[----:B------:R-:W-:Y:S01]  /*1dea0*/  FSEL R115, R115, -INF , P0 ;  /* 0xff80000073737808 */ /* 0x000fe20000000000 */
[----:B------:R-:W-:-:S02]  /*1deb0*/  VIADD R177, R177, 0xfffffe68 ;  /* 0xfffffe68b1b17836 */ /* 0x000fc40000000000 */
[-CC-:B------:R-:W-:Y:S01]  /*1dec0*/  FFMA.FTZ R169, R55, R60.reuse, -R175.reuse ;  /* 0x0000003c37a97223 */ /* 0x180fe200000108af */
[----:B------:R-:W-:Y:S02]  /*1ded0*/  VIADD R198, R198, 0xfffffe61 ;  /* 0xfffffe61c6c67836 */ /* 0x000fe40000000000 */
[-CC-:B------:R-:W-:Y:S01]  /*1dee0*/  FFMA.FTZ R55, R52, R60.reuse, -R175.reuse ;  /* 0x0000003c34377223 */ /* 0x180fe200000108af */
[-CC-:B------:R-:W-:Y:S01]  /*1def0*/  FFMA.FTZ R52, R51, R60.reuse, -R175.reuse ;  /* 0x0000003c33347223 */ /* 0x180fe200000108af */
[----:B------:R-:W-:Y:S01]  /*1df00*/  FSEL R103, R103, -INF , !P2 ;  /* 0xff80000067677808 */ /* 0x000fe20005000000 */
[-CC-:B------:R-:W-:Y:S01]  /*1df10*/  FFMA.FTZ R51, R50, R60.reuse, -R175.reuse ;  /* 0x0000003c32337223 */ /* 0x180fe200000108af */
[----:B------:R-:W-:Y:S01]  /*1df20*/  ISETP.GE.AND P2, PT, R181, R245, PT ;  /* 0x000000f5b500720c */ /* 0x000fe20003f46270 */
[-CC-:B------:R-:W-:Y:S01]  /*1df30*/  FFMA.FTZ R50, R49, R60.reuse, -R175.reuse ;  /* 0x0000003c31327223 */ /* 0x180fe200000108af */
[----:B------:R-:W-:Y:S01]  /*1df40*/  FSEL R212, R115, -INF , !P4 ;  /* 0xff80000073d47808 */ /* 0x000fe20006000000 */
[----:B------:R-:W-:Y:S01]  /*1df50*/  FFMA.FTZ R49, R48, R60, -R175 ;  /* 0x0000003c30317223 */ /* 0x000fe200000108af */
[----:B------:R-:W-:-:S02]  /*1df60*/  FSEL R181, R110, -INF , !P5 ;  /* 0xff8000006eb57808 */ /* 0x000fc40006800000 */
[CC--:B------:R-:W-:Y:S02]  /*1df70*/  ISETP.GE.AND P0, PT, R177.reuse, R246.reuse, PT ;  /* 0x000000f6b100720c */ /* 0x0c0fe40003f06270 */
[-C--:B------:R-:W-:Y:S01]  /*1df80*/  ISETP.GE.AND P4, PT, R177, R245.reuse, PT ;  /* 0x000000f5b100720c */ /* 0x080fe20003f86270 */
[----:B------:R-:W-:Y:S01]  /*1df90*/  IMAD R177, R69, 0x100, R64 ;  /* 0x0000010045b17824 */ /* 0x000fe200078e0240 */
[----:B------:R-:W-:Y:S01]  /*1dfa0*/  ISETP.GE.AND P5, PT, R198, R246, PT ;  /* 0x000000f6c600720c */ /* 0x000fe20003fa6270 */
[-CC-:B------:R-:W-:Y:S01]  /*1dfb0*/  FFMA.FTZ R48, R47, R60.reuse, -R175.reuse ;  /* 0x0000003c2f307223 */ /* 0x180fe200000108af */
[-CC-:B------:R-:W-:Y:S01]  /*1dfc0*/  FFMA.FTZ R41, R40, R60.reuse, -R175.reuse ;  /* 0x0000003c28297223 */ /* 0x180fe200000108af */
[-CC-:B------:R-:W-:Y:S01]  /*1dfd0*/  FFMA.FTZ R47, R46, R60.reuse, -R175.reuse ;  /* 0x0000003c2e2f7223 */ /* 0x180fe200000108af */
[-CC-:B------:R-:W-:Y:S01]  /*1dfe0*/  FFMA.FTZ R40, R121, R60.reuse, -R175.reuse ;  /* 0x0000003c79287223 */ /* 0x180fe200000108af */
[----:B------:R-:W-:Y:S01]  /*1dff0*/  FSEL R118, R118, -INF , P3 ;  /* 0xff80000076767808 */ /* 0x000fe20001800000 */
[-CC-:B------:R-:W-:Y:S01]  /*1e000*/  FFMA.FTZ R46, R45, R60.reuse, -R175.reuse ;  /* 0x0000003c2d2e7223 */ /* 0x180fe200000108af */
[----:B------:R-:W-:Y:S01]  /*1e010*/  FSEL R121, R114, -INF , !P1 ;  /* 0xff80000072797808 */ /* 0x000fe20004800000 */
[-CC-:B------:R-:W-:Y:S01]  /*1e020*/  FFMA.FTZ R45, R44, R60.reuse, -R175.reuse ;  /* 0x0000003c2c2d7223 */ /* 0x180fe200000108af */
[----:B------:R-:W-:Y:S01]  /*1e030*/  ISETP.GE.AND P1, PT, R198, R245, PT ;  /* 0x000000f5c600720c */ /* 0x000fe20003f26270 */
[----:B------:R-:W-:Y:S01]  /*1e040*/  VIADD R177, R177, 0xfffffe70 ;  /* 0xfffffe70b1b17836 */ /* 0x000fe20000000000 */
[----:B------:R-:W-:Y:S01]  /*1e050*/  FSEL R119, R119, -INF , P5 ;  /* 0xff80000077777808 */ /* 0x000fe20002800000 */
[----:B------:R-:W-:Y:S01]  /*1e060*/  FFMA.FTZ R44, R173, R60, -R175 ;  /* 0x0000003cad2c7223 */ /* 0x000fe200000108af */
[----:B------:R-:W-:-:S02]  /*1e070*/  FSEL R173, R118, -INF , !P6 ;  /* 0xff80000076ad7808 */ /* 0x000fc40007000000 */
[CC--:B------:R-:W-:Y:S02]  /*1e080*/  ISETP.GE.AND P3, PT, R218.reuse, R246.reuse, PT ;  /* 0x000000f6da00720c */ /* 0x0c0fe40003f66270 */
[-C--:B------:R-:W-:Y:S02]  /*1e090*/  ISETP.GE.AND P6, PT, R218, R245.reuse, PT ;  /* 0x000000f5da00720c */ /* 0x080fe40003fc6270 */
[----:B------:R-:W-:Y:S02]  /*1e0a0*/  FSEL R218, R119, -INF , !P1 ;  /* 0xff80000077da7808 */ /* 0x000fe40004800000 */
[C---:B------:R-:W-:Y:S02]  /*1e0b0*/  ISETP.GE.AND P5, PT, R177.reuse, R246, PT ;  /* 0x000000f6b100720c */ /* 0x040fe40003fa6270 */
[----:B------:R-:W-:Y:S01]  /*1e0c0*/  ISETP.GE.AND P1, PT, R177, R245, PT ;  /* 0x000000f5b100720c */ /* 0x000fe20003f26270 */
[C-C-:B------:R-:W-:Y:S01]  /*1e0d0*/  IMAD R177, R69.reuse, 0x100, R64.reuse ;  /* 0x0000010045b17824 */ /* 0x140fe200078e0240 */
[----:B------:R-:W-:Y:S01]  /*1e0e0*/  FSEL R122, R122, -INF , P0 ;  /* 0xff8000007a7a7808 */ /* 0x000fe20000000000 */
[----:B------:R-:W-:Y:S01]  /*1e0f0*/  IMAD R198, R69, 0x100, R64 ;  /* 0x0000010045c67824 */ /* 0x000fe200078e0240 */
[----:B------:R-:W-:Y:S01]  /*1e100*/  FSEL R124, R124, -INF , P3 ;  /* 0xff8000007c7c7808 */ /* 0x000fe20001800000 */
[----:B------:R-:W-:-:S02]  /*1e110*/  VIADD R177, R177, 0xfffffe78 ;  /* 0xfffffe78b1b17836 */ /* 0x000fc40000000000 */
[----:B------:R-:W-:Y:S01]  /*1e120*/  FFMA.FTZ R42, R171, R60, -R175 ;  /* 0x0000003cab2a7223 */ /* 0x000fe200000108af */
[----:B------:R-:W-:Y:S01]  /*1e130*/  VIADD R198, R198, 0xfffffe79 ;  /* 0xfffffe79c6c67836 */ /* 0x000fe20000000000 */
[-C--:B------:R-:W-:Y:S02]  /*1e140*/  ISETP.GE.AND P0, PT, R222, R246.reuse, PT ;  /* 0x000000f6de00720c */ /* 0x080fe40003f06270 */
[----:B------:R-:W-:Y:S02]  /*1e150*/  FSEL R171, R122, -INF , !P4 ;  /* 0xff8000007aab7808 */ /* 0x000fe40006000000 */
[----:B------:R-:W-:Y:S02]  /*1e160*/  FSEL R126, R126, -INF , P5 ;  /* 0xff8000007e7e7808 */ /* 0x000fe40002800000 */
[----:B------:R-:W-:Y:S02]  /*1e170*/  ISETP.GE.AND P4, PT, R222, R245, PT ;  /* 0x000000f5de00720c */ /* 0x000fe40003f86270 */
[----:B------:R-:W-:-:S02]  /*1e180*/  ISETP.GE.AND P3, PT, R177, R246, PT ;  /* 0x000000f6b100720c */ /* 0x000fc40003f66270 */
[----:B------:R-:W-:Y:S01]  /*1e190*/  FSEL R222, R124, -INF , !P6 ;  /* 0xff8000007cde7808 */ /* 0x000fe20007000000 */
[--C-:B------:R-:W-:Y:S01]  /*1e1a0*/  IMAD R200, R69, 0x100, R64.reuse ;  /* 0x0000010045c87824 */ /* 0x100fe200078e0240 */
[-C--:B------:R-:W-:Y:S02]  /*1e1b0*/  ISETP.GE.AND P6, PT, R177, R245.reuse, PT ;  /* 0x000000f5b100720c */ /* 0x080fe40003fc6270 */
[----:B------:R-:W-:Y:S02]  /*1e1c0*/  ISETP.GE.AND P5, PT, R198, R246, PT ;  /* 0x000000f6c600720c */ /* 0x000fe40003fa6270 */
[----:B------:R-:W-:Y:S02]  /*1e1d0*/  FSEL R128, R128, -INF , P0 ;  /* 0xff80000080807808 */ /* 0x000fe40000000000 */
[----:B------:R-:W-:Y:S01]  /*1e1e0*/  FSEL R177, R126, -INF , !P1 ;  /* 0xff8000007eb17808 */ /* 0x000fe20004800000 */
[-CC-:B------:R-:W-:Y:S01]  /*1e1f0*/  FFMA.FTZ R206, R111, R60.reuse, -R175.reuse ;  /* 0x0000003c6fce7223 */ /* 0x180fe200000108af */
[-C--:B------:R-:W-:Y:S01]  /*1e200*/  ISETP.GE.AND P1, PT, R198, R245.reuse, PT ;  /* 0x000000f5c600720c */ /* 0x080fe20003f26270 */
[-CC-:B------:R-:W-:Y:S01]  /*1e210*/  FFMA.FTZ R204, R109, R60.reuse, -R175.reuse ;  /* 0x0000003c6dcc7223 */ /* 0x180fe200000108af */
[-CC-:B------:R-:W-:Y:S01]  /*1e220*/  FFMA.FTZ R179, R107, R60.reuse, -R175.reuse ;  /* 0x0000003c6bb37223 */ /* 0x180fe200000108af */
[--C-:B------:R-:W-:Y:S01]  /*1e230*/  FFMA.FTZ R33, R29, R60, -R175.reuse ;  /* 0x0000003c1d217223 */ /* 0x100fe200000108af */
[----:B------:R-:W-:Y:S01]  /*1e240*/  ISETP.GE.AND P0, PT, R252, R246, PT ;  /* 0x000000f6fc00720c */ /* 0x000fe20003f06270 */
[----:B------:R-:W-:Y:S01]  /*1e250*/  IMAD R198, R69, 0x100, R64 ;  /* 0x0000010045c67824 */ /* 0x000fe200078e0240 */
[----:B------:R-:W-:Y:S01]  /*1e260*/  FSEL R130, R130, -INF , P3 ;  /* 0xff80000082827808 */ /* 0x000fe20001800000 */
        /* <DEDUP_REMOVED lines=35> */
[----:B------:R-:W-:Y:S01]  /*1e4a0*/  FSEL R175, R128, -INF , !P4 ;  /* 0xff80000080af7808 */ /* 0x000fe20006000000 */
[----:B------:R-:W-:Y:S01]  /*1e4b0*/  VIADD R200, R200, 0xfffffe88 ;  /* 0xfffffe88c8c87836 */ /* 0x000fe20000000000 */
[----:B------:R-:W-:Y:S01]  /*1e4c0*/  FSEL R166, R166, -INF , P5 ;  /* 0xff800000a6a67808 */ /* 0x000fe20002800000 */
[----:B------:R-:W-:Y:S01]  /*1e4d0*/  VIADD R198, R198, 0xfffffe89 ;  /* 0xfffffe89c6c67836 */ /* 0x000fe20000000000 */
[----:B------:R-:W-:-:S02]  /*1e4e0*/  ISETP.GE.AND P4, PT, R252, R245, PT ;  /* 0x000000f5fc00720c */ /* 0x000fc40003f86270 */
[----:B------:R-:W-:Y:S02]  /*1e4f0*/  FSEL R252, R130, -INF , !P6 ;  /* 0xff80000082fc7808 */ /* 0x000fe40007000000 */
[----:B------:R-:W-:Y:S02]  /*1e500*/  FSEL R168, R168, -INF , P0 ;  /* 0xff800000a8a87808 */ /* 0x000fe40000000000 */
[CC--:B------:R-:W-:Y:S02]  /*1e510*/  ISETP.GE.AND P3, PT, R250.reuse, R246.reuse, PT ;  /* 0x000000f6fa00720c */ /* 0x0c0fe40003f66270 */
[----:B------:R-:W-:Y:S02]  /*1e520*/  ISETP.GE.AND P6, PT, R250, R245, PT ;  /* 0x000000f5fa00720c */ /* 0x000fe40003fc6270 */
[----:B------:R-:W-:Y:S02]  /*1e530*/  FSEL R250, R166, -INF , !P1 ;  /* 0xff800000a6fa7808 */ /* 0x000fe40004800000 */
[----:B------:R-:W-:-:S02]  /*1e540*/  ISETP.GE.AND P5, PT, R200, R246, PT ;  /* 0x000000f6c800720c */ /* 0x000fc40003fa6270 */
[-C--:B------:R-:W-:Y:S01]  /*1e550*/  ISETP.GE.AND P1, PT, R200, R245.reuse, PT ;  /* 0x000000f5c800720c */ /* 0x080fe20003f26270 */
[C-C-:B------:R-:W-:Y:S01]  /*1e560*/  IMAD R200, R69.reuse, 0x100, R64.reuse ;  /* 0x0000010045c87824 */ /* 0x140fe200078e0240 */
[----:B------:R-:W-:Y:S02]  /*1e570*/  FSEL R210, R168, -INF , !P4 ;  /* 0xff800000a8d27808 */ /* 0x000fe40006000000 */
[C---:B------:R-:W-:Y:S02]  /*1e580*/  ISETP.GE.AND P0, PT, R198.reuse, R246, PT ;  /* 0x000000f6c600720c */ /* 0x040fe40003f06270 */
[----:B------:R-:W-:Y:S01]  /*1e590*/  ISETP.GE.AND P4, PT, R198, R245, PT ;  /* 0x000000f5c600720c */ /* 0x000fe20003f86270 */
[C-C-:B------:R-:W-:Y:S01]  /*1e5a0*/  IMAD R198, R69.reuse, 0x100, R64.reuse ;  /* 0x0000010045c67824 */ /* 0x140fe200078e0240 */
[----:B------:R-:W-:Y:S01]  /*1e5b0*/  FSEL R170, R170, -INF , P3 ;  /* 0xff800000aaaa7808 */ /* 0x000fe20001800000 */
[----:B------:R-:W-:Y:S02]  /*1e5c0*/  VIADD R200, R200, 0xfffffe90 ;  /* 0xfffffe90c8c87836 */ /* 0x000fe40000000000 */
[----:B------:R-:W-:Y:S01]  /*1e5d0*/  IMAD R116, R69, 0x100, R64 ;  /* 0x0000010045747824 */ /* 0x000fe200078e0240 */
[----:B------:R-:W-:Y:S01]  /*1e5e0*/  FSEL R172, R172, -INF , P5 ;  /* 0xff800000acac7808 */ /* 0x000fe20002800000 */
[----:B------:R-:W-:Y:S01]  /*1e5f0*/  VIADD R198, R198, 0xfffffe91 ;  /* 0xfffffe91c6c67836 */ /* 0x000fe20000000000 */
[----:B------:R-:W-:Y:S01]  /*1e600*/  FSEL R202, R170, -INF , !P6 ;  /* 0xff800000aaca7808 */ /* 0x000fe20007000000 */
[----:B------:R-:W-:Y:S01]  /*1e610*/  VIADD R116, R116, 0xfffffe98 ;  /* 0xfffffe9874747836 */ /* 0x000fe20000000000 */
[----:B------:R-:W-:-:S02]  /*1e620*/  FSEL R174, R174, -INF , P0 ;  /* 0xff800000aeae7808 */ /* 0x000fc40000000000 */
[CC--:B------:R-:W-:Y:S02]  /*1e630*/  ISETP.GE.AND P3, PT, R200.reuse, R246.reuse, PT ;  /* 0x000000f6c800720c */ /* 0x0c0fe40003f66270 */
[-C--:B------:R-:W-:Y:S02]  /*1e640*/  ISETP.GE.AND P6, PT, R200, R245.reuse, PT ;  /* 0x000000f5c800720c */ /* 0x080fe40003fc6270 */
[----:B------:R-:W-:Y:S02]  /*1e650*/  FSEL R200, R172, -INF , !P1 ;  /* 0xff800000acc87808 */ /* 0x000fe40004800000 */
[C---:B------:R-:W-:Y:S02]  /*1e660*/  ISETP.GE.AND P5, PT, R198.reuse, R246, PT ;  /* 0x000000f6c600720c */ /* 0x040fe40003fa6270 */
[----:B------:R-:W-:Y:S02]  /*1e670*/  ISETP.GE.AND P1, PT, R198, R245, PT ;  /* 0x000000f5c600720c */ /* 0x000fe40003f26270 */
[----:B------:R-:W-:-:S02]  /*1e680*/  FSEL R198, R174, -INF , !P4 ;  /* 0xff800000aec67808 */ /* 0x000fc40006000000 */
[----:B------:R-:W-:Y:S02]  /*1e690*/  FMNMX3.FTZ R66, R0, R59, R39, !PT ;  /* 0x0000003b00427276 */ /* 0x000fe40007810027 */
[C---:B------:R-:W-:Y:S02]  /*1e6a0*/  ISETP.GE.AND P0, PT, R116.reuse, R246, PT ;  /* 0x000000f67400720c */ /* 0x040fe40003f06270 */
[----:B------:R-:W-:Y:S01]  /*1e6b0*/  ISETP.GE.AND P4, PT, R116, R245, PT ;  /* 0x000000f57400720c */ /* 0x000fe20003f86270 */
[----:B------:R-:W-:Y:S01]  /*1e6c0*/  IMAD R116, R69, 0x100, R64 ;  /* 0x0000010045747824 */ /* 0x000fe200078e0240 */
[----:B------:R-:W-:Y:S02]  /*1e6d0*/  FMNMX3.FTZ R66, R66, R235, R234, !PT ;  /* 0x000000eb42427276 */ /* 0x000fe400078100ea */
[----:B------:R-:W-:Y:S01]  /*1e6e0*/  FSEL R170, R176, -INF , P3 ;  /* 0xff800000b0aa7808 */ /* 0x000fe20001800000 */
[----:B------:R-:W-:Y:S01]  /*1e6f0*/  VIADD R116, R116, 0xfffffea0 ;  /* 0xfffffea074747836 */ /* 0x000fe20000000000 */
[----:B------:R-:W-:-:S02]  /*1e700*/  FSEL R128, R178, -INF , P5 ;  /* 0xff800000b2807808 */ /* 0x000fc40002800000 */
[----:B------:R-:W-:Y:S02]  /*1e710*/  FMNMX3.FTZ R66, R66, R217, R215, !PT ;  /* 0x000000d942427276 */ /* 0x000fe400078100d7 */
[----:B------:R-:W-:Y:S02]  /*1e720*/  FSEL R170, R170, -INF , !P6 ;  /* 0xff800000aaaa7808 */ /* 0x000fe40007000000 */
[----:B------:R-:W-:Y:S02]  /*1e730*/  FSEL R128, R128, -INF , !P1 ;  /* 0xff80000080807808 */ /* 0x000fe40004800000 */
[C---:B------:R-:W-:Y:S02]  /*1e740*/  ISETP.GE.AND P6, PT, R116.reuse, R246, PT ;  /* 0x000000f67400720c */ /* 0x040fe40003fc6270 */
[----:B------:R-:W-:Y:S01]  /*1e750*/  ISETP.GE.AND P1, PT, R116, R245, PT ;  /* 0x000000f57400720c */ /* 0x000fe20003f26270 */
[C-C-:B------:R-:W-:Y:S01]  /*1e760*/  IMAD R116, R69.reuse, 0x100, R64.reuse ;  /* 0x0000010045747824 */ /* 0x140fe200078e0240 */
[----:B------:R-:W-:Y:S01]  /*1e770*/  FMNMX3.FTZ R67, R66, R213, R85, !PT ;  /* 0x000000d542437276 */ /* 0x000fe20007810055 */
[----:B------:R-:W-:-:S02]  /*1e780*/  IMAD R120, R69, 0x100, R64 ;  /* 0x0000010045787824 */ /* 0x000fc400078e0240 */
[----:B------:R-:W-:Y:S01]  /*1e790*/  IMAD R104, R69, 0x100, R64 ;  /* 0x0000010045687824 */ /* 0x000fe200078e0240 */
[----:B------:R-:W-:Y:S01]  /*1e7a0*/  FMNMX3.FTZ R66, R67, R26, R24, !PT ;  /* 0x0000001a43427276 */ /* 0x000fe20007810018 */
[----:B------:R-:W-:Y:S02]  /*1e7b0*/  VIADD R116, R116, 0xfffffea8 ;  /* 0xfffffea874747836 */ /* 0x000fe40000000000 */
[----:B------:R-:W-:Y:S01]  /*1e7c0*/  VIADD R120, R120, 0xfffffe99 ;  /* 0xfffffe9978787836 */ /* 0x000fe20000000000 */
[----:B------:R-:W-:Y:S01]  /*1e7d0*/  FMNMX3.FTZ R66, R66, R89, R87, !PT ;  /* 0x0000005942427276 */ /* 0x000fe20007810057 */
[----:B------:R-:W-:Y:S01]  /*1e7e0*/  VIADD R104, R104, 0xfffffea1 ;  /* 0xfffffea168687836 */ /* 0x000fe20000000000 */
[----:B------:R-:W-:Y:S02]  /*1e7f0*/  FSEL R208, R112, -INF , !P2 ;  /* 0xff80000070d07808 */ /* 0x000fe40005000000 */
[-C--:B------:R-:W-:Y:S02]  /*1e800*/  ISETP.GE.AND P5, PT, R116, R246.reuse, PT ;  /* 0x000000f67400720c */ /* 0x080fe40003fa6270 */
[----:B------:R-:W-:-:S02]  /*1e810*/  ISETP.GE.AND P3, PT, R120, R246, PT ;  /* 0x000000f67800720c */ /* 0x000fc40003f66270 */
[----:B------:R-:W-:Y:S02]  /*1e820*/  ISETP.GE.AND P2, PT, R120, R245, PT ;  /* 0x000000f57800720c */ /* 0x000fe40003f46270 */
[----:B------:R-:W-:Y:S02]  /*1e830*/  FSEL R120, R180, -INF , P0 ;  /* 0xff800000b4787808 */ /* 0x000fe40000000000 */
[----:B------:R-:W-:Y:S02]  /*1e840*/  ISETP.GE.AND P0, PT, R104, R246, PT ;  /* 0x000000f66800720c */ /* 0x000fe40003f06270 */
[----:B------:R-:W-:Y:S02]  /*1e850*/  FMNMX3.FTZ R66, R66, R91, R186, !PT ;  /* 0x0000005b42427276 */ /* 0x000fe400078100ba */
[----:B------:R-:W-:Y:S02]  /*1e860*/  FSEL R112, R185, -INF , P5 ;  /* 0xff800000b9707808 */ /* 0x000fe40002800000 */
[----:B------:R-:W-:-:S02]  /*1e870*/  FSEL R118, R182, -INF , P3 ;  /* 0xff800000b6767808 */ /* 0x000fc40001800000 */
[-C--:B------:R-:W-:Y:S02]  /*1e880*/  ISETP.GE.AND P5, PT, R229, R246.reuse, PT ;  /* 0x000000f6e500720c */ /* 0x080fe40003fa6270 */
[----:B------:R-:W-:Y:S02]  /*1e890*/  FSEL R114, R184, -INF , P0 ;  /* 0xff800000b8727808 */ /* 0x000fe40000000000 */
[----:B------:R-:W-:Y:S02]  /*1e8a0*/  FMNMX3.FTZ R66, R66, R193, R191, !PT ;  /* 0x000000c142427276 */ /* 0x000fe400078100bf */
[----:B------:R-:W-:Y:S02]  /*1e8b0*/  ISETP.GE.AND P0, PT, R249, R246, PT ;  /* 0x000000f6f900720c */ /* 0x000fe40003f06270 */
[----:B------:R-:W-:Y:S02]  /*1e8c0*/  FSEL R118, R118, -INF , !P2 ;  /* 0xff80000076767808 */ /* 0x000fe40005000000 */
[----:B------:R-:W-:-:S02]  /*1e8d0*/  P2R R67, PR, RZ, 0x20 ;  /* 0x00000020ff437803 */ /* 0x000fc40000000000 */
[-C--:B------:R-:W-:Y:S01]  /*1e8e0*/  ISETP.GE.AND P3, PT, R104, R245.reuse, PT ;  /* 0x000000f56800720c */ /* 0x080fe20003f66270 */
[----:B------:R-:W-:Y:S01]  /*1e8f0*/  IMAD R104, R69, 0x100, R64 ;  /* 0x0000010045687824 */ /* 0x000fe200078e0240 */
[----:B------:R-:W-:Y:S02]  /*1e900*/  ISETP.GE.AND P2, PT, R116, R245, PT ;  /* 0x000000f57400720c */ /* 0x000fe40003f46270 */
[----:B------:R-:W-:Y:S02]  /*1e910*/  FSEL R116, R183, -INF , P6 ;  /* 0xff800000b7747808 */ /* 0x000fe40003000000 */
[----:B------:R-:W-:Y:S02]  /*1e920*/  FMNMX3.FTZ R66, R66, R105, R194, !PT ;  /* 0x0000006942427276 */ /* 0x000fe400078100c2 */
[----:B------:R-:W-:Y:S02]  /*1e930*/  FSEL R77, R77, -INF , P0 ;  /* 0xff8000004d4d7808 */ /* 0x000fe40000000000 */
[----:B------:R-:W-:Y:S01]  /*1e940*/  ISETP.NE.AND P0, PT, R67, RZ, PT ;  /* 0x000000ff4300720c */ /* 0x000fe20003f05270 */
[----:B------:R-:W-:Y:S01]  /*1e950*/  VIADD R104, R104, 0xfffffea9 ;  /* 0xfffffea968687836 */ /* 0x000fe20000000000 */
[----:B------:R-:W-:-:S02]  /*1e960*/  FSEL R116, R116, -INF , !P1 ;  /* 0xff80000074747808 */ /* 0x000fc40004800000 */
[----:B------:R-:W-:Y:S02]  /*1e970*/  FMNMX3.FTZ R66, R66, R103, R196, !PT ;  /* 0x0000006742427276 */ /* 0x000fe400078100c4 */
[----:B------:R-:W-:Y:S02]  /*1e980*/  ISETP.GE.AND P1, PT, R251, R246, PT ;  /* 0x000000f6fb00720c */ /* 0x000fe40003f26270 */
[----:B------:R-:W-:Y:S02]  /*1e990*/  FSEL R112, R112, -INF , !P2 ;  /* 0xff80000070707808 */ /* 0x000fe40005000000 */
[----:B------:R-:W-:Y:S02]  /*1e9a0*/  ISETP.GE.AND P2, PT, R229, R245, PT ;  /* 0x000000f5e500720c */ /* 0x000fe40003f46270 */
[----:B------:R-:W-:Y:S02]  /*1e9b0*/  FSEL R78, R78, -INF , P0 ;  /* 0xff8000004e4e7808 */ /* 0x000fe40000000000 */
[----:B------:R-:W-:-:S02]  /*1e9c0*/  FSEL R120, R120, -INF , !P4 ;  /* 0xff80000078787808 */ /* 0x000fc40006000000 */
[----:B------:R-:W-:Y:S02]  /*1e9d0*/  FSEL R114, R114, -INF , !P3 ;  /* 0xff80000072727808 */ /* 0x000fe40005800000 */
[----:B------:R-:W-:Y:S02]  /*1e9e0*/  FMNMX3.FTZ R67, R66, R181, R208, !PT ;  /* 0x000000b542437276 */ /* 0x000fe400078100d0 */
[C---:B------:R-:W-:Y:S02]  /*1e9f0*/  ISETP.GE.AND P6, PT, R104.reuse, R246, PT ;  /* 0x000000f66800720c */ /* 0x040fe40003fc6270 */
[-C--:B------:R-:W-:Y:S02]  /*1ea00*/  ISETP.GE.AND P4, PT, R104, R245.reuse, PT ;  /* 0x000000f56800720c */ /* 0x080fe40003f86270 */
[----:B------:R-:W-:Y:S02]  /*1ea10*/  ISETP.GE.AND P3, PT, R251, R245, PT ;  /* 0x000000f5fb00720c */ /* 0x000fe40003f66270 */
[----:B------:R-:W-:-:S02]  /*1ea20*/  FSEL R76, R76, -INF , P1 ;  /* 0xff8000004c4c7808 */ /* 0x000fc40000800000 */
[-C--:B------:R-:W-:Y:S02]  /*1ea30*/  ISETP.GE.AND P1, PT, R219, R246.reuse, PT ;  /* 0x000000f6db00720c */ /* 0x080fe40003f26270 */
[----:B------:R-:W-:Y:S02]  /*1ea40*/  FSEL R104, R78, -INF , !P2 ;  /* 0xff8000004e687808 */ /* 0x000fe40005000000 */
[----:B------:R-:W-:Y:S02]  /*1ea50*/  ISETP.GE.AND P2, PT, R73, R246, PT ;  /* 0x000000f64900720c */ /* 0x000fe40003f46270 */
[----:B------:R-:W-:Y:S02]  /*1ea60*/  FMNMX3.FTZ R67, R67, R121, R212, !PT ;  /* 0x0000007943437276 */ /* 0x000fe400078100d4 */
[----:B------:R-:W-:Y:S02]  /*1ea70*/  FSEL R108, R76, -INF , !P3 ;  /* 0xff8000004c6c7808 */ /* 0x000fe40005800000 */
[----:B------:R-:W-:-:S02]  /*1ea80*/  ISETP.GE.AND P3, PT, R219, R245, PT ;  /* 0x000000f5db00720c */ /* 0x000fc40003f66270 */
[----:B------:R-:W-:Y:S02]  /*1ea90*/  FSEL R100, R201, -INF , P1 ;  /* 0xff800000c9647808 */ /* 0x000fe40000800000 */
[----:B------:R-:W-:Y:S02]  /*1eaa0*/  P2R R66, PR, RZ, 0x4 ;  /* 0x00000004ff427803 */ /* 0x000fe40000000000 */
[----:B------:R-:W-:Y:S02]  /*1eab0*/  FMNMX3.FTZ R67, R67, R173, R218, !PT ;  /* 0x000000ad43437276 */ /* 0x000fe400078100da */
[----:B------:R-:W-:Y:S02]  /*1eac0*/  FSEL R100, R100, -INF , !P3 ;  /* 0xff80000064647808 */ /* 0x000fe40005800000 */
[----:B------:R-:W-:Y:S02]  /*1ead0*/  ISETP.NE.AND P3, PT, R66, RZ, PT ;  /* 0x000000ff4200720c */ /* 0x000fe40003f65270 */
[----:B------:R-:W-:-:S04]  /*1eae0*/  FMNMX3.FTZ R66, R67, R171, R222, !PT ;  /* 0x000000ab43427276 */ /* 0x000fc800078100de */
[----:B------:R-:W-:-:S04]  /*1eaf0*/  FMNMX3.FTZ R67, R66, R177, R175, !PT ;  /* 0x000000b142437276 */ /* 0x000fc800078100af */
[----:B------:R-:W-:-:S04]  /*1eb00*/  FMNMX3.FTZ R67, R67, R252, R250, !PT ;  /* 0x000000fc43437276 */ /* 0x000fc800078100fa */
[----:B------:R-:W-:-:S04]  /*1eb10*/  FMNMX3.FTZ R67, R67, R210, R202, !PT ;  /* 0x000000d243437276 */ /* 0x000fc800078100ca */
[----:B------:R-:W-:Y:S01]  /*1eb20*/  FMNMX3.FTZ R67, R67, R200, R198, !PT ;  /* 0x000000c843437276 */ /* 0x000fe200078100c6 */
[----:B------:R3:W2:Y:S03]  /*1eb30*/  MUFU.EX2 R232, R94 ;  /* 0x0000005e00e87308 */ /* 0x0006a60000000800 */
[----:B------:R-:W-:Y:S02]  /*1eb40*/  FMNMX3.FTZ R67, R67, R170, R128, !PT ;  /* 0x000000aa43437276 */ /* 0x000fe40007810080 */
[----:B------:R-:W-:Y:S02]  /*1eb50*/  FSEL R110, R187, -INF , P6 ;  /* 0xff800000bb6e7808 */ /* 0x000fe40003000000 */
[----:B------:R-:W-:Y:S02]  /*1eb60*/  ISETP.GE.AND P5, PT, R223, R246, PT ;  /* 0x000000f6df00720c */ /* 0x000fe40003fa6270 */
[----:B------:R-:W-:-:S02]  /*1eb70*/  FMNMX3.FTZ R67, R67, R120, R118, !PT ;  /* 0x0000007843437276 */ /* 0x000fc40007810076 */
[-C--:B------:R-:W-:Y:S02]  /*1eb80*/  ISETP.GE.AND P6, PT, R249, R245.reuse, PT ;  /* 0x000000f5f900720c */ /* 0x080fe40003fc6270 */
[----:B------:R-:W-:Y:S02]  /*1eb90*/  FSEL R110, R110, -INF , !P4 ;  /* 0xff8000006e6e7808 */ /* 0x000fe40006000000 */
[----:B------:R-:W-:Y:S02]  /*1eba0*/  FSEL R79, R79, -INF , P5 ;  /* 0xff8000004f4f7808 */ /* 0x000fe40002800000 */
[----:B------:R-:W-:Y:S02]  /*1ebb0*/  FMNMX3.FTZ R67, R67, R116, R114, !PT ;  /* 0x0000007443437276 */ /* 0x000fe40007810072 */
[----:B------:R-:W-:Y:S02]  /*1ebc0*/  ISETP.GE.AND P5, PT, R72, R246, PT ;  /* 0x000000f64800720c */ /* 0x000fe40003fa6270 */
[----:B------:R-:W-:-:S02]  /*1ebd0*/  ISETP.GE.AND P4, PT, R223, R245, PT ;  /* 0x000000f5df00720c */ /* 0x000fc40003f86270 */
[----:B------:R-:W-:Y:S02]  /*1ebe0*/  FSEL R106, R77, -INF , !P6 ;  /* 0xff8000004d6a7808 */ /* 0x000fe40007000000 */
[----:B------:R-:W-:Y:S02]  /*1ebf0*/  ISETP.GE.AND P0, PT, R74, R246, PT ;  /* 0x000000f64a00720c */ /* 0x000fe40003f06270 */
[----:B------:R-:W-:Y:S02]  /*1ec00*/  FMNMX3.FTZ R67, R67, R112, R110, !PT ;  /* 0x0000007043437276 */ /* 0x000fe4000781006e */
[-C--:B------:R-:W-:Y:S02]  /*1ec10*/  ISETP.GE.AND P1, PT, R72, R245.reuse, PT ;  /* 0x000000f54800720c */ /* 0x080fe40003f26270 */
[----:B---3--:R-:W-:Y:S01]  /*1ec20*/  FSEL R94, R207, -INF , P5 ;  /* 0xff800000cf5e7808 */ /* 0x008fe20002800000 */
        /* <DEDUP_REMOVED lines=17> */
[----:B------:R-:W-:-:S02]  /*1ed40*/  ISETP.GE.AND P6, PT, R74, R245, PT ;  /* 0x000000f54a00720c */ /* 0x000fc40003fc6270 */
[----:B------:R-:W-:Y:S02]  /*1ed50*/  FSEL R102, R79, -INF , !P4 ;  /* 0xff8000004f667808 */ /* 0x000fe40006000000 */
[----:B------:R-:W-:Y:S02]  /*1ed60*/  FSEL R98, R203, -INF , P0 ;  /* 0xff800000cb627808 */ /* 0x000fe40000000000 */
[----:B------:R-:W-:Y:S02]  /*1ed70*/  FMNMX3.FTZ R67, R67, R108, R106, !PT ;  /* 0x0000006c43437276 */ /* 0x000fe4000781006a */
[----:B------:R-:W-:Y:S02]  /*1ed80*/  FSEL R94, R94, -INF , !P1 ;  /* 0xff8000005e5e7808 */ /* 0x000fe40004800000 */
[----:B------:R-:W-:Y:S02]  /*1ed90*/  ISETP.GE.AND P0, PT, R70, R246, PT ;  /* 0x000000f64600720c */ /* 0x000fe40003f06270 */
[----:B------:R-:W-:-:S02]  /*1eda0*/  ISETP.GE.AND P1, PT, R62, R245, PT ;  /* 0x000000f53e00720c */ /* 0x000fc40003f26270 */
[----:B------:R-:W-:Y:S02]  /*1edb0*/  FSEL R96, R205, -INF , P3 ;  /* 0xff800000cd607808 */ /* 0x000fe40001800000 */
[----:B------:R-:W-:Y:S02]  /*1edc0*/  ISETP.GE.AND P2, PT, R73, R245, PT ;  /* 0x000000f54900720c */ /* 0x000fe40003f46270 */
[----:B------:R-:W-:Y:S02]  /*1edd0*/  FSEL R98, R98, -INF , !P6 ;  /* 0xff80000062627808 */ /* 0x000fe40007000000 */
[----:B------:R-:W-:Y:S02]  /*1ede0*/  ISETP.GE.AND P3, PT, R63, R246, PT ;  /* 0x000000f63f00720c */ /* 0x000fe40003f66270 */
[----:B------:R-:W-:Y:S02]  /*1edf0*/  FMNMX3.FTZ R67, R67, R104, R102, !PT ;  /* 0x0000006843437276 */ /* 0x000fe40007810066 */
[----:B------:R-:W-:-:S02]  /*1ee00*/  ISETP.GE.AND P5, PT, R62, R246, PT ;  /* 0x000000f63e00720c */ /* 0x000fc40003fa6270 */
[-C--:B------:R-:W-:Y:S02]  /*1ee10*/  ISETP.GE.AND P4, PT, R70, R245.reuse, PT ;  /* 0x000000f54600720c */ /* 0x080fe40003f86270 */
[----:B------:R-:W-:Y:S02]  /*1ee20*/  FSEL R20, R20, -INF , P0 ;  /* 0xff80000014147808 */ /* 0x000fe40000000000 */
[----:B------:R-:W-:Y:S02]  /*1ee30*/  P2R R62, PR, RZ, 0x2 ;  /* 0x00000002ff3e7803 */ /* 0x000fe40000000000 */
[----:B------:R-:W-:Y:S02]  /*1ee40*/  FSEL R96, R96, -INF , !P2 ;  /* 0xff80000060607808 */ /* 0x000fe40005000000 */
[----:B------:R-:W-:Y:S02]  /*1ee50*/  ISETP.GE.AND P6, PT, R63, R245, PT ;  /* 0x000000f53f00720c */ /* 0x000fe40003fc6270 */
[----:B------:R-:W-:-:S02]  /*1ee60*/  ISETP.GE.AND P0, PT, R61, R246, PT ;  /* 0x000000f63d00720c */ /* 0x000fc40003f06270 */
[----:B------:R-:W-:Y:S02]  /*1ee70*/  FSEL R21, R21, -INF , P3 ;  /* 0xff80000015157808 */ /* 0x000fe40001800000 */
[----:B------:R-:W-:Y:S02]  /*1ee80*/  FMNMX3.FTZ R67, R67, R100, R98, !PT ;  /* 0x0000006443437276 */ /* 0x000fe40007810062 */
[----:B------:R-:W-:Y:S02]  /*1ee90*/  ISETP.NE.AND P3, PT, R62, RZ, PT ;  /* 0x000000ff3e00720c */ /* 0x000fe40003f65270 */
[----:B------:R-:W-:Y:S02]  /*1eea0*/  FSEL R92, R20, -INF , !P4 ;  /* 0xff800000145c7808 */ /* 0x000fe40006000000 */
[----:B------:R-:W-:Y:S02]  /*1eeb0*/  FSEL R22, R22, -INF , P5 ;  /* 0xff80000016167808 */ /* 0x000fe40002800000 */
[----:B------:R-:W-:-:S02]  /*1eec0*/  ISETP.GE.AND P4, PT, R28, R246, PT ;  /* 0x000000f61c00720c */ /* 0x000fc40003f86270 */
[----:B------:R-:W-:Y:S02]  /*1eed0*/  ISETP.GE.AND P1, PT, R61, R245, PT ;  /* 0x000000f53d00720c */ /* 0x000fe40003f26270 */
[----:B------:R-:W-:Y:S02]  /*1eee0*/  FSEL R90, R21, -INF , !P6 ;  /* 0xff800000155a7808 */ /* 0x000fe40007000000 */
[----:B------:R-:W-:Y:S02]  /*1eef0*/  ISETP.GE.AND P5, PT, R19, R246, PT ;  /* 0x000000f61300720c */ /* 0x000fe40003fa6270 */
[----:B------:R-:W-:Y:S02]  /*1ef00*/  FSEL R23, R23, -INF , P0 ;  /* 0xff80000017177808 */ /* 0x000fe40000000000 */
[----:B------:R-:W-:Y:S02]  /*1ef10*/  FMNMX3.FTZ R67, R67, R96, R94, !PT ;  /* 0x0000006043437276 */ /* 0x000fe4000781005e */
[----:B------:R-:W-:-:S02]  /*1ef20*/  FSEL R88, R22, -INF , !P3 ;  /* 0xff80000016587808 */ /* 0x000fc40005800000 */
[-C--:B------:R-:W-:Y:S02]  /*1ef30*/  ISETP.GE.AND P2, PT, R28, R245.reuse, PT ;  /* 0x000000f51c00720c */ /* 0x080fe40003f46270 */
[-C--:B------:R-:W-:Y:S02]  /*1ef40*/  ISETP.GE.AND P3, PT, R18, R246.reuse, PT ;  /* 0x000000f61200720c */ /* 0x080fe40003f66270 */
[----:B------:R-:W-:Y:S02]  /*1ef50*/  FSEL R4, R4, -INF , P4 ;  /* 0xff80000004047808 */ /* 0x000fe40002000000 */
[----:B------:R-:W-:Y:S02]  /*1ef60*/  ISETP.GE.AND P6, PT, R19, R245, PT ;  /* 0x000000f51300720c */ /* 0x000fe40003fc6270 */
[----:B------:R-:W-:Y:S02]  /*1ef70*/  FSEL R86, R23, -INF , !P1 ;  /* 0xff80000017567808 */ /* 0x000fe40004800000 */
[----:B------:R-:W-:-:S02]  /*1ef80*/  ISETP.GE.AND P0, PT, R17, R246, PT ;  /* 0x000000f61100720c */ /* 0x000fc40003f06270 */
[----:B------:R-:W-:Y:S02]  /*1ef90*/  FSEL R5, R5, -INF , P5 ;  /* 0xff80000005057808 */ /* 0x000fe40002800000 */
[----:B------:R-:W-:Y:S02]  /*1efa0*/  FMNMX3.FTZ R67, R67, R92, R90, !PT ;  /* 0x0000005c43437276 */ /* 0x000fe4000781005a */
[-C--:B------:R-:W-:Y:S02]  /*1efb0*/  ISETP.GE.AND P1, PT, R18, R245.reuse, PT ;  /* 0x000000f51200720c */ /* 0x080fe40003f26270 */
[----:B------:R-:W-:Y:S02]  /*1efc0*/  FSEL R84, R4, -INF , !P2 ;  /* 0xff80000004547808 */ /* 0x000fe40005000000 */
[----:B------:R-:W-:Y:S02]  /*1efd0*/  FSEL R6, R6, -INF , P3 ;  /* 0xff80000006067808 */ /* 0x000fe40001800000 */
[----:B------:R-:W-:-:S02]  /*1efe0*/  ISETP.GE.AND P4, PT, R17, R245, PT ;  /* 0x000000f51100720c */ /* 0x000fc40003f86270 */
[-C--:B------:R-:W-:Y:S02]  /*1eff0*/  ISETP.GE.AND P2, PT, R16, R246.reuse, PT ;  /* 0x000000f61000720c */ /* 0x080fe40003f46270 */
[----:B------:R-:W-:Y:S02]  /*1f000*/  FSEL R82, R5, -INF , !P6 ;  /* 0xff80000005527808 */ /* 0x000fe40007000000 */
[----:B------:R-:W-:Y:S02]  /*1f010*/  ISETP.GE.AND P3, PT, R15, R246, PT ;  /* 0x000000f60f00720c */ /* 0x000fe40003f66270 */
[----:B------:R-:W-:Y:S02]  /*1f020*/  FSEL R7, R7, -INF , P0 ;  /* 0xff80000007077808 */ /* 0x000fe40000000000 */
[----:B------:R-:W-:Y:S02]  /*1f030*/  FMNMX3.FTZ R67, R67, R88, R86, !PT ;  /* 0x0000005843437276 */ /* 0x000fe40007810056 */
[----:B------:R-:W-:-:S02]  /*1f040*/  FSEL R80, R6, -INF , !P1 ;  /* 0xff80000006507808 */ /* 0x000fc40004800000 */
[-C--:B------:R-:W-:Y:S02]  /*1f050*/  ISETP.GE.AND P6, PT, R16, R245.reuse, PT ;  /* 0x000000f51000720c */ /* 0x080fe40003fc6270 */
[----:B------:R-:W-:Y:S02]  /*1f060*/  ISETP.GE.AND P5, PT, R15, R245, PT ;  /* 0x000000f50f00720c */ /* 0x000fe40003fa6270 */
[-C--:B------:R-:W-:Y:S02]  /*1f070*/  ISETP.GE.AND P1, PT, R14, R246.reuse, PT ;  /* 0x000000f60e00720c */ /* 0x080fe40003f26270 */
[----:B------:R-:W-:Y:S02]  /*1f080*/  FSEL R78, R7, -INF , !P4 ;  /* 0xff800000074e7808 */ /* 0x000fe40006000000 */
[----:B------:R-:W-:Y:S02]  /*1f090*/  FSEL R8, R8, -INF , P2 ;  /* 0xff80000008087808 */ /* 0x000fe40001000000 */
[----:B------:R-:W-:-:S02]  /*1f0a0*/  ISETP.GE.AND P0, PT, R13, R246, PT ;  /* 0x000000f60d00720c */ /* 0x000fc40003f06270 */
[----:B------:R-:W-:Y:S02]  /*1f0b0*/  FSEL R9, R9, -INF , P3 ;  /* 0xff80000009097808 */ /* 0x000fe40001800000 */
[----:B------:R-:W-:Y:S02]  /*1f0c0*/  FMNMX3.FTZ R67, R67, R84, R82, !PT ;  /* 0x0000005443437276 */ /* 0x000fe40007810052 */
[-C--:B------:R-:W-:Y:S02]  /*1f0d0*/  ISETP.GE.AND P4, PT, R14, R245.reuse, PT ;  /* 0x000000f50e00720c */ /* 0x080fe40003f86270 */
[----:B------:R-:W-:Y:S02]  /*1f0e0*/  ISETP.GE.AND P3, PT, R13, R245, PT ;  /* 0x000000f50d00720c */ /* 0x000fe40003f66270 */
[----:B------:R-:W-:Y:S02]  /*1f0f0*/  FSEL R11, R11, -INF , P1 ;  /* 0xff8000000b0b7808 */ /* 0x000fe40000800000 */
[----:B------:R-:W-:-:S02]  /*1f100*/  FSEL R12, R12, -INF , P0 ;  /* 0xff8000000c0c7808 */ /* 0x000fc40000000000 */
[----:B------:R-:W-:Y:S02]  /*1f110*/  FSEL R76, R8, -INF , !P6 ;  /* 0xff800000084c7808 */ /* 0x000fe40007000000 */
[----:B------:R-:W-:Y:S02]  /*1f120*/  FSEL R74, R9, -INF , !P5 ;  /* 0xff800000094a7808 */ /* 0x000fe40006800000 */
[----:B------:R-:W-:Y:S02]  /*1f130*/  FMNMX3.FTZ R67, R67, R80, R78, !PT ;  /* 0x0000005043437276 */ /* 0x000fe4000781004e */
[----:B------:R-:W-:Y:S02]  /*1f140*/  FSEL R72, R11, -INF , !P4 ;  /* 0xff8000000b487808 */ /* 0x000fe40006000000 */
[----:B------:R-:W-:Y:S02]  /*1f150*/  FSEL R70, R12, -INF , !P3 ;  /* 0xff8000000c467808 */ /* 0x000fe40005800000 */
[----:B------:R-:W-:-:S04]  /*1f160*/  FMNMX3.FTZ R67, R67, R76, R74, !PT ;  /* 0x0000004c43437276 */ /* 0x000fc8000781004a */
[----:B------:R-:W-:-:S05]  /*1f170*/  FMNMX3.FTZ R4, R67, R72, R70, !PT ;  /* 0x0000004843047276 */ /* 0x000fca0007810046 */
[----:B------:R-:W2:Y:S01]  /*1f180*/  SHFL.BFLY PT, R5, R4, 0x2, 0x1f ;  /* 0x0c401f0004057f89 */ /* 0x000ea200000e0000 */
[----:B------:R-:W3:Y:S01]  /*1f190*/  S2UR UR6, SR_CgaCtaId ;  /* 0x00000000000679c3 */ /* 0x000ee20000008800 */
[----:B--2---:R-:W-:-:S05]  /*1f1a0*/  FMNMX.FTZ R5, R4, R5, !PT ;  /* 0x0000000504057209 */ /* 0x004fca0007810000 */
[----:B------:R-:W2:Y:S01]  /*1f1b0*/  SHFL.BFLY PT, R28, R5, 0x1, 0x1f ;  /* 0x0c201f00051c7f89 */ /* 0x000ea200000e0000 */
[----:B------:R-:W-:Y:S02]  /*1f1c0*/  UMOV UR7, 0x400 ;  /* 0x0000040000077882 */ /* 0x000fe40000000000 */
[----:B---3--:R-:W-:-:S06]  /*1f1d0*/  ULEA UR6, UR6, UR7, 0x18 ;  /* 0x0000000706067291 */ /* 0x008fcc000f8ec0ff */
[----:B------:R-:W-:-:S05]  /*1f1e0*/  LEA R68, R10, UR6, 0x1 ;  /* 0x000000060a447c11 */ /* 0x000fca000f8e08ff */
[----:B------:R-:W3:Y:S01]  /*1f1f0*/  LDSM.16.MT88.4 R8, [R68+0xa000] ;  /* 0x00a000004408783b */ /* 0x000ee20000004200 */
[----:B--2---:R-:W-:-:S04]  /*1f200*/  FMNMX.FTZ R28, R5, R28, !PT ;  /* 0x0000001c051c7209 */ /* 0x004fc80007810000 */
[----:B------:R-:W-:Y:S01]  /*1f210*/  FSETP.NEU.FTZ.AND P0, PT, R28, -INF , PT ;  /* 0xff8000001c00780b */ /* 0x000fe20003f1d000 */
[----:B------:R-:W-:-:S03]  /*1f220*/  FMUL.FTZ R63, R60, R28 ;  /* 0x0000001c3c3f7220 */ /* 0x000fc60000410000 */
[----:B------:R-:W-:Y:S02]  /*1f230*/  FSEL R5, R28, RZ, P0 ;  /* 0x000000ff1c057208 */ /* 0x000fe40000000000 */
[----:B------:R-:W-:-:S03]  /*1f240*/  LOP3.LUT P2, RZ, R248, 0x800, RZ, 0xc0, !PT ;  /* 0x00000800f8ff7812 */ /* 0x000fc6000784c0ff */
[----:B------:R-:W-:Y:S01]  /*1f250*/  FADD.FTZ R5, R0, -R5 ;  /* 0x8000000500057221 */ /* 0x000fe20000010000 */
[----:B------:R-:W-:Y:S01]  /*1f260*/  IMAD.IADD R0, R53, 0x1, R68 ;  /* 0x0000000135007824 */ /* 0x000fe200078e0244 */
[----:B------:R-:W-:Y:S02]  /*1f270*/  FSEL R63, R63, RZ, P0 ;  /* 0x000000ff3f3f7208 */ /* 0x000fe40000000000 */
[----:B------:R-:W-:Y:S02]  /*1f280*/  FMUL.FTZ R73, R60, R5 ;  /* 0x000000053c497220 */ /* 0x000fe40000410000 */
[----:B------:R-:W2:Y:S01]  /*1f290*/  LDSM.16.MT88.4 R4, [R0+0xa000] ;  /* 0x00a000000004783b */ /* 0x000ea20000004200 */
[-CC-:B------:R-:W-:Y:S01]  /*1f2a0*/  FFMA.FTZ R62, R59, R60.reuse, -R63.reuse ;  /* 0x0000003c3b3e7223 */ /* 0x180fe2000001083f */
[-CC-:B------:R-:W-:Y:S01]  /*1f2b0*/  FFMA.FTZ R61, R39, R60.reuse, -R63.reuse ;  /* 0x0000003c273d7223 */ /* 0x180fe2000001083f */
[-CC-:B------:R-:W-:Y:S01]  /*1f2c0*/  FFMA.FTZ R124, R235, R60.reuse, -R63.reuse ;  /* 0x0000003ceb7c7223 */ /* 0x180fe2000001083f */
[----:B------:R-:W-:Y:S01]  /*1f2d0*/  FFMA.FTZ R71, R234, R60, -R63 ;  /* 0x0000003cea477223 */ /* 0x000fe2000001083f */
[C---:B------:R-:W-:Y:S01]  /*1f2e0*/  VIADD R13, R68.reuse, 0xa000 ;  /* 0x0000a000440d7836 */ /* 0x040fe20000000000 */
[----:B------:R-:W4:Y:S01]  /*1f2f0*/  MUFU.EX2 R12, R221 ;  /* 0x000000dd000c7308 */ /* 0x000f220000000800 */
[----:B------:R-:W-:Y:S01]  /*1f300*/  VIADD R126, R68, 0xa040 ;  /* 0x0000a040447e7836 */ /* 0x000fe20000000000 */
[----:B------:R-:W-:Y:S01]  /*1f310*/  LDSM.16.MT88.4 R20, [R0+0xa800] ;  /* 0x00a800000014783b */ /* 0x000fe20000004200 */
[----:B------:R-:W-:Y:S01]  /*1f320*/  @P2 VIADD R126, R13, 0xffffffc0 ;  /* 0xffffffc00d7e2836 */ /* 0x000fe20000000000 */
[----:B------:R-:W-:Y:S04]  /*1f330*/  MUFU.EX2 R67, R220 ;  /* 0x000000dc00437308 */ /* 0x000fe80000000800 */
[----:B------:R-:W1:Y:S01]  /*1f340*/  MUFU.EX2 R66, R58 ;  /* 0x0000003a00427308 */ /* 0x000e620000000800 */
[----:B------:R-:W2:Y:S03]  /*1f350*/  LDSM.16.MT88.4 R16, [R126] ;  /* 0x000000007e10783b */ /* 0x000ea60000004200 */
[----:B------:R-:W-:Y:S04]  /*1f360*/  MUFU.EX2 R62, R62 ;  /* 0x0000003e003e7308 */ /* 0x000fe80000000800 */
[----:B------:R-:W3:Y:S04]  /*1f370*/  MUFU.EX2 R61, R61 ;  /* 0x0000003d003d7308 */ /* 0x000ee80000000800 */
[----:B------:R-:W-:Y:S04]  /*1f380*/  MUFU.EX2 R124, R124 ;  /* 0x0000007c007c7308 */ /* 0x000fe80000000800 */
[----:B------:R-:W3:Y:S04]  /*1f390*/  MUFU.EX2 R71, R71 ;  /* 0x0000004700477308 */ /* 0x000ee80000000800 */
[----:B------:R-:W2:Y:S01]  /*1f3a0*/  MUFU.EX2 R73, R73 ;  /* 0x0000004900497308 */ /* 0x000ea20000000800 */
[C---:B----4-:R-:W-:Y:S01]  /*1f3b0*/  FADD.FTZ R122, R12.reuse, R233 ;  /* 0x000000e90c7a7221 */ /* 0x050fe20000010000 */
[----:B------:R-:W-:Y:S01]  /*1f3c0*/  F2FP.BF16.F32.PACK_AB R12, R12, R232 ;  /* 0x000000e80c0c723e */ /* 0x000fe200000010ff */
[-CC-:B------:R-:W-:Y:S01]  /*1f3d0*/  FFMA.FTZ R79, R217, R60.reuse, -R63.reuse ;  /* 0x0000003cd94f7223 */ /* 0x180fe2000001083f */
[----:B-1----:R-:W-:Y:S01]  /*1f3e0*/  F2FP.BF16.F32.PACK_AB R14, R66, R67 ;  /* 0x00000043420e723e */ /* 0x002fe200000010ff */
[----:B------:R-:W-:Y:S01]  /*1f3f0*/  FFMA.FTZ R168, R215, R60, -R63 ;  /* 0x0000003cd7a87223 */ /* 0x000fe2000001083f */
[----:B---3--:R-:W-:Y:S01]  /*1f400*/  F2FP.BF16.F32.PACK_AB R13, R61, R62 ;  /* 0x0000003e3d0d723e */ /* 0x008fe200000010ff */
[----:B------:R-:W-:-:S02]  /*1f410*/  IMAD.IADD R53, R53, 0x1, R126 ;  /* 0x0000000135357824 */ /* 0x000fc400078e027e */
[-CC-:B------:R-:W-:Y:S01]  /*1f420*/  FFMA.FTZ R81, R213, R60.reuse, -R63.reuse ;  /* 0x0000003cd5517223 */ /* 0x180fe2000001083f */
[--C-:B------:R-:W-:Y:S01]  /*1f430*/  FFMA.FTZ R172, R85, R60, -R63.reuse ;  /* 0x0000003c55ac7223 */ /* 0x100fe2000001083f */
[----:B------:R-:W-:Y:S01]  /*1f440*/  F2FP.BF16.F32.PACK_AB R15, R71, R124 ;  /* 0x0000007c470f723e */ /* 0x000fe200000010ff */
[----:B------:R-:W-:Y:S04]  /*1f450*/  MUFU.EX2 R75, R75 ;  /* 0x0000004b004b7308 */ /* 0x000fe80000000800 */
[----:B------:R-:W1:Y:S01]  /*1f460*/  MUFU.EX2 R130, R211 ;  /* 0x000000d300827308 */ /* 0x000e620000000800 */
[-C--:B--2---:R-:W-:Y:S01]  /*1f470*/  FMUL.FTZ R162, R162, R73.reuse ;  /* 0x00000049a2a27220 */ /* 0x084fe20000410000 */
[-C--:B------:R-:W-:Y:S01]  /*1f480*/  FMUL.FTZ R163, R163, R73.reuse ;  /* 0x00000049a3a37220 */ /* 0x080fe20000410000 */
[-C--:B------:R-:W-:Y:S01]  /*1f490*/  FMUL.FTZ R158, R158, R73.reuse ;  /* 0x000000499e9e7220 */ /* 0x080fe20000410000 */
[-C--:B------:R-:W-:Y:S01]  /*1f4a0*/  FMUL.FTZ R159, R159, R73.reuse ;  /* 0x000000499f9f7220 */ /* 0x080fe20000410000 */
[-C--:B------:R-:W-:Y:S01]  /*1f4b0*/  FMUL.FTZ R154, R154, R73.reuse ;  /* 0x000000499a9a7220 */ /* 0x080fe20000410000 */
[----:B------:R-:W-:Y:S04]  /*1f4c0*/  MUFU.EX2 R166, R27 ;  /* 0x0000001b00a67308 */ /* 0x000fe80000000800 */
[----:B------:R-:W2:Y:S01]  /*1f4d0*/  MUFU.EX2 R77, R25 ;  /* 0x00000019004d7308 */ /* 0x000ea20000000800 */
[C---:B------:R-:W-:Y:S01]  /*1f4e0*/  HMMA.16816.F32.BF16 R160, R12.reuse, R8, R160 ;  /* 0x000000080ca0723c */ /* 0x040fe200000418a0 */
[-C--:B------:R-:W-:Y:S01]  /*1f4f0*/  FMUL.FTZ R155, R155, R73.reuse ;  /* 0x000000499b9b7220 */ /* 0x080fe20000410000 */
[-C--:B------:R-:W-:Y:S01]  /*1f500*/  FMUL.FTZ R150, R150, R73.reuse ;  /* 0x0000004996967220 */ /* 0x080fe20000410000 */
[-C--:B------:R-:W-:Y:S01]  /*1f510*/  FMUL.FTZ R151, R151, R73.reuse ;  /* 0x0000004997977220 */ /* 0x080fe20000410000 */
[-CC-:B------:R-:W-:Y:S01]  /*1f520*/  FFMA.FTZ R178, R26, R60.reuse, -R63.reuse ;  /* 0x0000003c1ab27223 */ /* 0x180fe2000001083f */
[-CC-:B------:R-:W-:Y:S01]  /*1f530*/  FFMA.FTZ R180, R87, R60.reuse, -R63.reuse ;  /* 0x0000003c57b47223 */ /* 0x180fe2000001083f */
[----:B------:R-:W-:Y:S04]  /*1f540*/  MUFU.EX2 R176, R209 ;  /* 0x000000d100b07308 */ /* 0x000fe80000000800 */
[----:B------:R-:W-:Y:S01]  /*1f550*/  MUFU.EX2 R174, R197 ;  /* 0x000000c500ae7308 */ /* 0x000fe20000000800 */
[C---:B------:R-:W-:Y:S01]  /*1f560*/  HMMA.16816.F32.BF16 R156, R12.reuse, R10, R156 ;  /* 0x0000000a0c9c723c */ /* 0x040fe2000004189c */
[----:B------:R-:W3:Y:S02]  /*1f570*/  LDSM.16.MT88.4 R8, [R53] ;  /* 0x000000003508783b */ /* 0x000ee40000004200 */
[----:B------:R-:W-:Y:S01]  /*1f580*/  MUFU.EX2 R83, R195 ;  /* 0x000000c300537308 */ /* 0x000fe20000000800 */
[-CC-:B------:R-:W-:Y:S01]  /*1f590*/  FFMA.FTZ R115, R91, R60.reuse, -R63.reuse ;  /* 0x0000003c5b737223 */ /* 0x180fe2000001083f */
[-CC-:B------:R-:W-:Y:S01]  /*1f5a0*/  FFMA.FTZ R193, R193, R60.reuse, -R63.reuse ;  /* 0x0000003cc1c17223 */ /* 0x180fe2000001083f */
[----:B------:R-:W-:Y:S01]  /*1f5b0*/  FFMA.FTZ R191, R191, R60, -R63 ;  /* 0x0000003cbfbf7223 */ /* 0x000fe2000001083f */
[----:B------:R-:W-:Y:S01]  /*1f5c0*/  MUFU.EX2 R184, R97 ;  /* 0x0000006100b87308 */ /* 0x000fe20000000800 */
[----:B------:R-:W-:Y:S01]  /*1f5d0*/  HMMA.16816.F32.BF16 R152, R12, R4, R152 ;  /* 0x000000040c98723c */ /* 0x000fe20000041898 */
[----:B------:R-:W-:-:S02]  /*1f5e0*/  FMUL.FTZ R146, R146, R73 ;  /* 0x0000004992927220 */ /* 0x000fc40000410000 */
[----:B------:R-:W-:Y:S04]  /*1f5f0*/  MUFU.EX2 R93, R95 ;  /* 0x0000005f005d7308 */ /* 0x000fe80000000800 */
[----:B------:R-:W-:Y:S01]  /*1f600*/  MUFU.EX2 R182, R188 ;  /* 0x000000bc00b67308 */ /* 0x000fe20000000800 */
[C---:B------:R-:W-:Y:S01]  /*1f610*/  HMMA.16816.F32.BF16 R148, R12.reuse, R6, R148 ;  /* 0x000000060c94723c */ /* 0x040fe20000041894 */
[----:B------:R-:W4:Y:S01]  /*1f620*/  LDSM.16.MT88.4 R4, [R68+0xa800] ;  /* 0x00a800004404783b */ /* 0x000f220000004200 */
[-C--:B------:R-:W-:Y:S01]  /*1f630*/  FMUL.FTZ R147, R147, R73.reuse ;  /* 0x0000004993937220 */ /* 0x080fe20000410000 */
[-C--:B------:R-:W-:Y:S01]  /*1f640*/  FMUL.FTZ R142, R142, R73.reuse ;  /* 0x000000498e8e7220 */ /* 0x080fe20000410000 */
[-C--:B------:R-:W-:Y:S01]  /*1f650*/  FMUL.FTZ R143, R143, R73.reuse ;  /* 0x000000498f8f7220 */ /* 0x080fe20000410000 */
[-CC-:B------:R-:W-:Y:S01]  /*1f660*/  FFMA.FTZ R103, R103, R60.reuse, -R63.reuse ;  /* 0x0000003c67677223 */ /* 0x180fe2000001083f */
[----:B------:R-:W-:Y:S01]  /*1f670*/  FFMA.FTZ R196, R196, R60, -R63 ;  /* 0x0000003cc4c47223 */ /* 0x000fe2000001083f */
[----:B------:R-:W-:Y:S01]  /*1f680*/  MUFU.EX2 R192, R192 ;  /* 0x000000c000c07308 */ /* 0x000fe20000000800 */
[----:B------:R1:W5:Y:S01]  /*1f690*/  LDL.LU R221, [R1+0x34] ;  /* 0x0000340001dd7983 */ /* 0x0003620000300800 */
[----:B------:R-:W-:Y:S02]  /*1f6a0*/  HMMA.16816.F32.BF16 R144, R12, R16, R144 ;  /* 0x000000100c90723c */ /* 0x000fe40000041890 */
[----:B------:R-:W-:Y:S01]  /*1f6b0*/  MUFU.EX2 R79, R79 ;  /* 0x0000004f004f7308 */ /* 0x000fe20000000800 */
[-C--:B------:R-:W-:Y:S01]  /*1f6c0*/  FMUL.FTZ R138, R138, R73.reuse ;  /* 0x000000498a8a7220 */ /* 0x080fe20000410000 */
[-C--:B------:R-:W-:Y:S01]  /*1f6d0*/  FMUL.FTZ R139, R139, R73.reuse ;  /* 0x000000498b8b7220 */ /* 0x080fe20000410000 */
[----:B------:R-:W-:-:S03]  /*1f6e0*/  FMUL.FTZ R134, R134, R73 ;  /* 0x0000004986867220 */ /* 0x000fc60000410000 */
[C---:B------:R-:W-:Y:S01]  /*1f6f0*/  HMMA.16816.F32.BF16 R140, R12.reuse, R18, R140 ;  /* 0x000000120c8c723c */ /* 0x040fe2000004188c */
[----:B------:R-:W4:Y:S01]  /*1f700*/  LDSM.16.MT88.4 R16, [R126+0x800] ;  /* 0x000800007e10783b */ /* 0x000f220000004200 */
[----:B------:R-:W2:Y:S01]  /*1f710*/  MUFU.EX2 R168, R168 ;  /* 0x000000a800a87308 */ /* 0x000ea20000000800 */
[----:B------:R-:W-:Y:S02]  /*1f720*/  FMUL.FTZ R135, R135, R73 ;  /* 0x0000004987877220 */ /* 0x000fe40000410000 */
[----:B------:R4:W5:Y:S01]  /*1f730*/  LDL.LU R220, [R1+0x30] ;  /* 0x0000300001dc7983 */ /* 0x0009620000300800 */
[----:B------:R-:W-:Y:S04]  /*1f740*/  MUFU.EX2 R81, R81 ;  /* 0x0000005100517308 */ /* 0x000fe80000000800 */
[----:B------:R-:W2:Y:S01]  /*1f750*/  MUFU.EX2 R172, R172 ;  /* 0x000000ac00ac7308 */ /* 0x000ea20000000800 */
[C---:B---3--:R-:W-:Y:S01]  /*1f760*/  HMMA.16816.F32.BF16 R136, R12.reuse, R8, R136 ;  /* 0x000000080c88723c */ /* 0x048fe20000041888 */
[----:B------:R3:W5:Y:S02]  /*1f770*/  LDL.LU R59, [R1+0x2c] ;  /* 0x00002c00013b7983 */ /* 0x0007640000300800 */
[----:B------:R-:W3:Y:S02]  /*1f780*/  MUFU.EX2 R85, R199 ;  /* 0x000000c700557308 */ /* 0x000ee40000000800 */
[----:B------:R3:W5:Y:S03]  /*1f790*/  LDL.LU R58, [R1+0x28] ;  /* 0x00002800013a7983 */ /* 0x0007660000300800 */
[----:B------:R-:W-:Y:S01]  /*1f7a0*/  HMMA.16816.F32.BF16 R132, R12, R10, R132 ;  /* 0x0000000a0c84723c */ /* 0x000fe20000041884 */
[----:B------:R-:W3:Y:S01]  /*1f7b0*/  LDSM.16.MT88.4 R8, [R53+0x800] ;  /* 0x000800003508783b */ /* 0x000ee20000004200 */
[----:B-1----:R-:W-:-:S02]  /*1f7c0*/  F2FP.BF16.F32.PACK_AB R12, R130, R75 ;  /* 0x0000004b820c723e */ /* 0x002fc400000010ff */
[----:B--2---:R-:W-:Y:S01]  /*1f7d0*/  F2FP.BF16.F32.PACK_AB R14, R77, R166 ;  /* 0x000000a64d0e723e */ /* 0x004fe200000010ff */
[----:B------:R-:W-:Y:S01]  /*1f7e0*/  MUFU.EX2 R178, R178 ;  /* 0x000000b200b27308 */ /* 0x000fe20000000800 */
[----:B------:R-:W-:Y:S01]  /*1f7f0*/  F2FP.BF16.F32.PACK_AB R13, R168, R79 ;  /* 0x0000004fa80d723e */ /* 0x000fe200000010ff */
[----:B------:R1:W5:Y:S01]  /*1f800*/  LDL.LU R39, [R1+0x24] ;  /* 0x0000240001277983 */ /* 0x0003620000300800 */
[----:B------:R-:W-:Y:S01]  /*1f810*/  F2FP.BF16.F32.PACK_AB R15, R172, R81 ;  /* 0x00000051ac0f723e */ /* 0x000fe200000010ff */
[----:B------:R-:W-:Y:S02]  /*1f820*/  MUFU.EX2 R180, R180 ;  /* 0x000000b400b47308 */ /* 0x000fe40000000800 */
[----:B------:R-:W2:Y:S04]  /*1f830*/  LDL.LU R251, [R1] ;  /* 0x0000000001fb7983 */ /* 0x000ea80000300800 */
[C---:B----4-:R-:W-:Y:S08]  /*1f840*/  HMMA.16816.F32.BF16 R160, R12.reuse, R4, R160 ;  /* 0x000000040ca0723c */ /* 0x050ff000000418a0 */
[C---:B------:R-:W-:Y:S01]  /*1f850*/  HMMA.16816.F32.BF16 R156, R12.reuse, R6, R156 ;  /* 0x000000060c9c723c */ /* 0x040fe2000004189c */
[----:B------:R-:W4:Y:S07]  /*1f860*/  LDSM.16.MT88.4 R4, [R0+0xb000] ;  /* 0x00b000000004783b */ /* 0x000f2e0000004200 */
[C---:B------:R-:W-:Y:S01]  /*1f870*/  HMMA.16816.F32.BF16 R144, R12.reuse, R16, R144 ;  /* 0x000000100c90723c */ /* 0x040fe20000041890 */
[-CC-:B------:R-:W-:Y:S01]  /*1f880*/  FFMA.FTZ R17, R24, R60.reuse, -R63.reuse ;  /* 0x0000003c18117223 */ /* 0x180fe2000001083f */
[----:B------:R-:W-:Y:S01]  /*1f890*/  FFMA.FTZ R16, R89, R60, -R63 ;  /* 0x0000003c59107223 */ /* 0x000fe2000001083f */
[----:B------:R-:W1:Y:S02]  /*1f8a0*/  LDSM.16.MT88.4 R24, [R126+0x1000] ;  /* 0x001000007e18783b */ /* 0x000e640000004200 */
[----:B------:R-:W4:Y:S03]  /*1f8b0*/  MUFU.EX2 R89, R17 ;  /* 0x0000001100597308 */ /* 0x000f260000000800 */
[C---:B------:R-:W-:Y:S01]  /*1f8c0*/  HMMA.16816.F32.BF16 R152, R12.reuse, R20, R152 ;  /* 0x000000140c98723c */ /* 0x040fe20000041898 */
[----:B------:R4:W4:Y:S07]  /*1f8d0*/  MUFU.EX2 R87, R16 ;  /* 0x0000001000577308 */ /* 0x00092e0000000800 */
[C---:B------:R-:W-:Y:S01]  /*1f8e0*/  HMMA.16816.F32.BF16 R148, R12.reuse, R22, R148 ;  /* 0x000000160c94723c */ /* 0x040fe20000041894 */
[----:B------:R-:W1:Y:S07]  /*1f8f0*/  LDSM.16.MT88.4 R20, [R68+0xb000] ;  /* 0x00b000004414783b */ /* 0x000e6e0000004200 */
[C---:B---3--:R-:W-:Y:S08]  /*1f900*/  HMMA.16816.F32.BF16 R136, R12.reuse, R8, R136 ;  /* 0x000000080c88723c */ /* 0x048ff00000041888 */
[C---:B------:R-:W-:Y:S01]  /*1f910*/  HMMA.16816.F32.BF16 R132, R12.reuse, R10, R132 ;  /* 0x0000000a0c84723c */ /* 0x040fe20000041884 */
[----:B------:R-:W3:Y:S07]  /*1f920*/  LDSM.16.MT88.4 R8, [R53+0x1000] ;  /* 0x001000003508783b */ /* 0x000eee0000004200 */
[----:B------:R-:W-:Y:S01]  /*1f930*/  HMMA.16816.F32.BF16 R140, R12, R18, R140 ;  /* 0x000000120c8c723c */ /* 0x000fe2000004188c */
[----:B------:R-:W-:Y:S01]  /*1f940*/  F2FP.BF16.F32.PACK_AB R12, R85, R176 ;  /* 0x000000b0550c723e */ /* 0x000fe200000010ff */
[----:B----4-:R-:W-:Y:S01]  /*1f950*/  LDSM.16.MT88.4 R16, [R68+0xb800] ;  /* 0x00b800004410783b */ /* 0x010fe20000004200 */
[----:B------:R-:W-:-:S02]  /*1f960*/  F2FP.BF16.F32.PACK_AB R14, R83, R174 ;  /* 0x000000ae530e723e */ /* 0x000fc400000010ff */
[----:B------:R-:W-:Y:S02]  /*1f970*/  F2FP.BF16.F32.PACK_AB R13, R89, R178 ;  /* 0x000000b2590d723e */ /* 0x000fe400000010ff */
[----:B------:R-:W-:-:S07]  /*1f980*/  F2FP.BF16.F32.PACK_AB R15, R180, R87 ;  /* 0x00000057b40f723e */ /* 0x000fce00000010ff */
[C---:B------:R-:W-:Y:S08]  /*1f990*/  HMMA.16816.F32.BF16 R152, R12.reuse, R4, R152 ;  /* 0x000000040c98723c */ /* 0x040ff00000041898 */
[C---:B------:R-:W-:Y:S01]  /*1f9a0*/  HMMA.16816.F32.BF16 R148, R12.reuse, R6, R148 ;  /* 0x000000060c94723c */ /* 0x040fe20000041894 */
[----:B------:R-:W4:Y:S01]  /*1f9b0*/  LDSM.16.MT88.4 R4, [R0+0xb800] ;  /* 0x00b800000004783b */ /* 0x000f220000004200 */
[----:B------:R-:W3:Y:S06]  /*1f9c0*/  MUFU.EX2 R91, R189 ;  /* 0x000000bd005b7308 */ /* 0x000eec0000000800 */
[C---:B-1----:R-:W-:Y:S01]  /*1f9d0*/  HMMA.16816.F32.BF16 R144, R12.reuse, R24, R144 ;  /* 0x000000180c90723c */ /* 0x042fe20000041890 */
[--C-:B------:R-:W-:Y:S01]  /*1f9e0*/  FFMA.FTZ R24, R186, R60, -R63.reuse ;  /* 0x0000003cba187223 */ /* 0x100fe2000001083f */
[----:B------:R-:W-:Y:S04]  /*1f9f0*/  MUFU.EX2 R95, R193 ;  /* 0x000000c1005f7308 */ /* 0x000fe80000000800 */
[----:B------:R1:W-:Y:S04]  /*1fa00*/  MUFU.EX2 R186, R115 ;  /* 0x0000007300ba7308 */ /* 0x0003e80000000800 */
[----:B------:R-:W1:Y:S04]  /*1fa10*/  MUFU.EX2 R97, R24 ;  /* 0x0000001800617308 */ /* 0x000e680000000800 */
[----:B------:R-:W1:Y:S01]  /*1fa20*/  MUFU.EX2 R188, R191 ;  /* 0x000000bf00bc7308 */ /* 0x000e620000000800 */
[C---:B------:R-:W-:Y:S08]  /*1fa30*/  HMMA.16816.F32.BF16 R160, R12.reuse, R20, R160 ;  /* 0x000000140ca0723c */ /* 0x040ff000000418a0 */
[C---:B------:R-:W-:Y:S01]  /*1fa40*/  HMMA.16816.F32.BF16 R156, R12.reuse, R22, R156 ;  /* 0x000000160c9c723c */ /* 0x040fe2000004189c */
[----:B------:R-:W-:Y:S07]  /*1fa50*/  LDSM.16.MT88.4 R20, [R126+0x1800] ;  /* 0x001800007e14783b */ /* 0x000fee0000004200 */
[C---:B---3--:R-:W-:Y:S08]  /*1fa60*/  HMMA.16816.F32.BF16 R136, R12.reuse, R8, R136 ;  /* 0x000000080c88723c */ /* 0x048ff00000041888 */
[C---:B------:R-:W-:Y:S01]  /*1fa70*/  HMMA.16816.F32.BF16 R132, R12.reuse, R10, R132 ;  /* 0x0000000a0c84723c */ /* 0x040fe20000041884 */
[----:B------:R-:W3:Y:S07]  /*1fa80*/  LDSM.16.MT88.4 R8, [R53+0x1800] ;  /* 0x001800003508783b */ /* 0x000eee0000004200 */
[----:B------:R-:W-:Y:S01]  /*1fa90*/  HMMA.16816.F32.BF16 R140, R12, R26, R140 ;  /* 0x0000001a0c8c723c */ /* 0x000fe2000004188c */
[----:B------:R-:W-:Y:S01]  /*1faa0*/  F2FP.BF16.F32.PACK_AB R12, R93, R184 ;  /* 0x000000b85d0c723e */ /* 0x000fe200000010ff */
[----:B-1----:R-:W-:Y:S01]  /*1fab0*/  FFMA.FTZ R115, R105, R60, -R63 ;  /* 0x0000003c69737223 */ /* 0x002fe2000001083f */
[----:B------:R-:W-:-:S02]  /*1fac0*/  F2FP.BF16.F32.PACK_AB R14, R91, R182 ;  /* 0x000000b65b0e723e */ /* 0x000fc400000010ff */
[----:B------:R-:W-:Y:S02]  /*1fad0*/  F2FP.BF16.F32.PACK_AB R13, R97, R186 ;  /* 0x000000ba610d723e */ /* 0x000fe400000010ff */
[----:B------:R-:W-:Y:S01]  /*1fae0*/  F2FP.BF16.F32.PACK_AB R15, R188, R95 ;  /* 0x0000005fbc0f723e */ /* 0x000fe200000010ff */
[----:B------:R-:W-:Y:S06]  /*1faf0*/  LDSM.16.MT88.4 R24, [R126+0x2000] ;  /* 0x002000007e18783b */ /* 0x000fec0000004200 */
[C---:B----4-:R-:W-:Y:S08]  /*1fb00*/  HMMA.16816.F32.BF16 R152, R12.reuse, R4, R152 ;  /* 0x000000040c98723c */ /* 0x050ff00000041898 */
[----:B------:R-:W-:Y:S01]  /*1fb10*/  HMMA.16816.F32.BF16 R148, R12, R6, R148 ;  /* 0x000000060c94723c */ /* 0x000fe20000041894 */
[----:B------:R-:W1:Y:S01]  /*1fb20*/  LDSM.16.MT88.4 R4, [R0+0xc000] ;  /* 0x00c000000004783b */ /* 0x000e620000004200 */
[----:B------:R-:W-:-:S06]  /*1fb30*/  FFMA.FTZ R105, R194, R60, -R63 ;  /* 0x0000003cc2697223 */ /* 0x000fcc000001083f */
[C---:B------:R-:W-:Y:S08]  /*1fb40*/  HMMA.16816.F32.BF16 R160, R12.reuse, R16, R160 ;  /* 0x000000100ca0723c */ /* 0x040ff000000418a0 */
[C---:B------:R-:W-:Y:S01]  /*1fb50*/  HMMA.16816.F32.BF16 R156, R12.reuse, R18, R156 ;  /* 0x000000120c9c723c */ /* 0x040fe2000004189c */
[----:B------:R-:W4:Y:S01]  /*1fb60*/  LDSM.16.MT88.4 R16, [R68+0xc000] ;  /* 0x00c000004410783b */ /* 0x000f220000004200 */
[----:B------:R-:W1:Y:S04]  /*1fb70*/  MUFU.EX2 R101, R101 ;  /* 0x0000006500657308 */ /* 0x000e680000000800 */
[----:B------:R-:W-:Y:S04]  /*1fb80*/  MUFU.EX2 R190, R190 ;  /* 0x000000be00be7308 */ /* 0x000fe80000000800 */
[----:B------:R-:W1:Y:S04]  /*1fb90*/  MUFU.EX2 R99, R99 ;  /* 0x0000006300637308 */ /* 0x000e680000000800 */
[----:B------:R-:W-:Y:S04]  /*1fba0*/  MUFU.EX2 R194, R115 ;  /* 0x0000007300c27308 */ /* 0x000fe80000000800 */
[----:B------:R-:W1:Y:S04]  /*1fbb0*/  MUFU.EX2 R105, R105 ;  /* 0x0000006900697308 */ /* 0x000e680000000800 */
[----:B------:R-:W-:Y:S04]  /*1fbc0*/  MUFU.EX2 R103, R103 ;  /* 0x0000006700677308 */ /* 0x000fe80000000800 */
[----:B------:R-:W4:Y:S01]  /*1fbd0*/  MUFU.EX2 R196, R196 ;  /* 0x000000c400c47308 */ /* 0x000f220000000800 */
[C---:B---3--:R-:W-:Y:S08]  /*1fbe0*/  HMMA.16816.F32.BF16 R136, R12.reuse, R8, R136 ;  /* 0x000000080c88723c */ /* 0x048ff00000041888 */
[C---:B------:R-:W-:Y:S01]  /*1fbf0*/  HMMA.16816.F32.BF16 R132, R12.reuse, R10, R132 ;  /* 0x0000000a0c84723c */ /* 0x040fe20000041884 */
[----:B------:R-:W3:Y:S07]  /*1fc00*/  LDSM.16.MT88.4 R8, [R53+0x2000] ;  /* 0x002000003508783b */ /* 0x000eee0000004200 */
[C---:B------:R-:W-:Y:S08]  /*1fc10*/  HMMA.16816.F32.BF16 R144, R12.reuse, R20, R144 ;  /* 0x000000140c90723c */ /* 0x040ff00000041890 */
[----:B------:R-:W-:Y:S01]  /*1fc20*/  HMMA.16816.F32.BF16 R140, R12, R22, R140 ;  /* 0x000000160c8c723c */ /* 0x000fe2000004188c */
[----:B-1----:R-:W-:Y:S01]  /*1fc30*/  F2FP.BF16.F32.PACK_AB R12, R101, R192 ;  /* 0x000000c0650c723e */ /* 0x002fe200000010ff */
[--C-:B------:R-:W-:Y:S01]  /*1fc40*/  FFMA.FTZ R119, R121, R60, -R63.reuse ;  /* 0x0000003c79777223 */ /* 0x100fe2000001083f */
[----:B------:R-:W-:Y:S01]  /*1fc50*/  F2FP.BF16.F32.PACK_AB R14, R99, R190 ;  /* 0x000000be630e723e */ /* 0x000fe200000010ff */
[--C-:B------:R-:W-:Y:S01]  /*1fc60*/  FFMA.FTZ R212, R212, R60, -R63.reuse ;  /* 0x0000003cd4d47223 */ /* 0x100fe2000001083f */
[----:B------:R-:W-:Y:S01]  /*1fc70*/  F2FP.BF16.F32.PACK_AB R13, R105, R194 ;  /* 0x000000c2690d723e */ /* 0x000fe200000010ff */
[-CC-:B------:R-:W-:Y:S01]  /*1fc80*/  FFMA.FTZ R181, R181, R60.reuse, -R63.reuse ;  /* 0x0000003cb5b57223 */ /* 0x180fe2000001083f */
[----:B----4-:R-:W-:Y:S01]  /*1fc90*/  F2FP.BF16.F32.PACK_AB R15, R196, R103 ;  /* 0x00000067c40f723e */ /* 0x010fe200000010ff */
[----:B------:R-:W-:Y:S01]  /*1fca0*/  MUFU.EX2 R206, R206 ;  /* 0x000000ce00ce7308 */ /* 0x000fe20000000800 */
[----:B------:R-:W-:Y:S05]  /*1fcb0*/  LDSM.16.MT88.4 R20, [R126+0x2800] ;  /* 0x002800007e14783b */ /* 0x000fea0000004200 */
[C---:B------:R-:W-:Y:S08]  /*1fcc0*/  HMMA.16816.F32.BF16 R152, R12.reuse, R4, R152 ;  /* 0x000000040c98723c */ /* 0x040ff00000041898 */
[C---:B------:R-:W-:Y:S01]  /*1fcd0*/  HMMA.16816.F32.BF16 R148, R12.reuse, R6, R148 ;  /* 0x000000060c94723c */ /* 0x040fe20000041894 */
[----:B------:R-:W1:Y:S07]  /*1fce0*/  LDSM.16.MT88.4 R4, [R0+0xc800] ;  /* 0x00c800000004783b */ /* 0x000e6e0000004200 */
[C---:B------:R-:W-:Y:S08]  /*1fcf0*/  HMMA.16816.F32.BF16 R160, R12.reuse, R16, R160 ;  /* 0x000000100ca0723c */ /* 0x040ff000000418a0 */
[C---:B------:R-:W-:Y:S01]  /*1fd00*/  HMMA.16816.F32.BF16 R156, R12.reuse, R18, R156 ;  /* 0x000000120c9c723c */ /* 0x040fe2000004189c */
[----:B------:R-:W4:Y:S01]  /*1fd10*/  LDSM.16.MT88.4 R16, [R68+0xc800] ;  /* 0x00c800004410783b */ /* 0x000f220000004200 */
[----:B------:R-:W1:Y:S06]  /*1fd20*/  MUFU.EX2 R117, R117 ;  /* 0x0000007500757308 */ /* 0x000e6c0000000800 */
[C---:B------:R-:W-:Y:S01]  /*1fd30*/  HMMA.16816.F32.BF16 R144, R12.reuse, R24, R144 ;  /* 0x000000180c90723c */ /* 0x040fe20000041890 */
[--C-:B------:R-:W-:Y:S01]  /*1fd40*/  FFMA.FTZ R24, R208, R60, -R63.reuse ;  /* 0x0000003cd0187223 */ /* 0x100fe2000001083f */
[----:B------:R-:W-:Y:S04]  /*1fd50*/  MUFU.EX2 R204, R204 ;  /* 0x000000cc00cc7308 */ /* 0x000fe80000000800 */
[----:B------:R1:W1:Y:S04]  /*1fd60*/  MUFU.EX2 R115, R179 ;  /* 0x000000b300737308 */ /* 0x0002680000000800 */
[----:B------:R-:W-:Y:S04]  /*1fd70*/  MUFU.EX2 R208, R181 ;  /* 0x000000b500d07308 */ /* 0x000fe80000000800 */
[----:B------:R-:W2:Y:S04]  /*1fd80*/  MUFU.EX2 R121, R24 ;  /* 0x0000001800797308 */ /* 0x000ea80000000800 */
[----:B------:R-:W-:Y:S04]  /*1fd90*/  MUFU.EX2 R119, R119 ;  /* 0x0000007700777308 */ /* 0x000fe80000000800 */
[----:B------:R-:W4:Y:S01]  /*1fda0*/  MUFU.EX2 R212, R212 ;  /* 0x000000d400d47308 */ /* 0x000f220000000800 */
[C---:B---3--:R-:W-:Y:S08]  /*1fdb0*/  HMMA.16816.F32.BF16 R136, R12.reuse, R8, R136 ;  /* 0x000000080c88723c */ /* 0x048ff00000041888 */
[C---:B------:R-:W-:Y:S01]  /*1fdc0*/  HMMA.16816.F32.BF16 R132, R12.reuse, R10, R132 ;  /* 0x0000000a0c84723c */ /* 0x040fe20000041884 */
[----:B------:R-:W3:Y:S07]  /*1fdd0*/  LDSM.16.MT88.4 R8, [R53+0x2800] ;  /* 0x002800003508783b */ /* 0x000eee0000004200 */
[----:B------:R-:W-:Y:S01]  /*1fde0*/  HMMA.16816.F32.BF16 R140, R12, R26, R140 ;  /* 0x0000001a0c8c723c */ /* 0x000fe2000004188c */
[----:B-1----:R-:W-:Y:S01]  /*1fdf0*/  F2FP.BF16.F32.PACK_AB R12, R117, R206 ;  /* 0x000000ce750c723e */ /* 0x002fe200000010ff */
[----:B------:R-:W-:Y:S01]  /*1fe00*/  FFMA.FTZ R179, R173, R60, -R63 ;  /* 0x0000003cadb37223 */ /* 0x000fe2000001083f */
[----:B------:R-:W-:-:S02]  /*1fe10*/  F2FP.BF16.F32.PACK_AB R14, R115, R204 ;  /* 0x000000cc730e723e */ /* 0x000fc400000010ff */
[----:B--2---:R-:W-:Y:S02]  /*1fe20*/  F2FP.BF16.F32.PACK_AB R13, R121, R208 ;  /* 0x000000d0790d723e */ /* 0x004fe400000010ff */
[----:B----4-:R-:W-:Y:S01]  /*1fe30*/  F2FP.BF16.F32.PACK_AB R15, R212, R119 ;  /* 0x00000077d40f723e */ /* 0x010fe200000010ff */
[-CC-:B------:R-:W-:Y:S01]  /*1fe40*/  FFMA.FTZ R171, R171, R60.reuse, -R63.reuse ;  /* 0x0000003cabab7223 */ /* 0x180fe2000001083f */
[-CC-:B------:R-:W-:Y:S01]  /*1fe50*/  FFMA.FTZ R222, R222, R60.reuse, -R63.reuse ;  /* 0x0000003cdede7223 */ /* 0x180fe2000001083f */
[----:B------:R-:W-:Y:S04]  /*1fe60*/  LDSM.16.MT88.4 R24, [R126+0x3000] ;  /* 0x003000007e18783b */ /* 0x000fe80000004200 */
[C---:B------:R-:W-:Y:S08]  /*1fe70*/  HMMA.16816.F32.BF16 R152, R12.reuse, R4, R152 ;  /* 0x000000040c98723c */ /* 0x040ff00000041898 */
[----:B------:R-:W-:Y:S01]  /*1fe80*/  HMMA.16816.F32.BF16 R148, R12, R6, R148 ;  /* 0x000000060c94723c */ /* 0x000fe20000041894 */
[----:B------:R-:W1:Y:S01]  /*1fe90*/  LDSM.16.MT88.4 R4, [R0+0xd000] ;  /* 0x00d000000004783b */ /* 0x000e620000004200 */
[----:B------:R-:W-:-:S06]  /*1fea0*/  FFMA.FTZ R173, R218, R60, -R63 ;  /* 0x0000003cdaad7223 */ /* 0x000fcc000001083f */
[C---:B------:R-:W-:Y:S08]  /*1feb0*/  HMMA.16816.F32.BF16 R160, R12.reuse, R16, R160 ;  /* 0x000000100ca0723c */ /* 0x040ff000000418a0 */
[C---:B------:R-:W-:Y:S01]  /*1fec0*/  HMMA.16816.F32.BF16 R156, R12.reuse, R18, R156 ;  /* 0x000000120c9c723c */ /* 0x040fe2000004189c */
[----:B------:R-:W2:Y:S01]  /*1fed0*/  LDSM.16.MT88.4 R16, [R68+0xd000] ;  /* 0x00d000004410783b */ /* 0x000ea20000004200 */
[----:B------:R-:W-:Y:S04]  /*1fee0*/  MUFU.EX2 R216, R216 ;  /* 0x000000d800d87308 */ /* 0x000fe80000000800 */
[----:B------:R-:W4:Y:S04]  /*1fef0*/  MUFU.EX2 R169, R169 ;  /* 0x000000a900a97308 */ /* 0x000f280000000800 */
[----:B------:R-:W-:Y:S04]  /*1ff00*/  MUFU.EX2 R214, R214 ;  /* 0x000000d600d67308 */ /* 0x000fe80000000800 */
[----:B------:R-:W1:Y:S04]  /*1ff10*/  MUFU.EX2 R131, R131 ;  /* 0x0000008300837308 */ /* 0x000e680000000800 */
[----:B------:R1:W-:Y:S04]  /*1ff20*/  MUFU.EX2 R218, R179 ;  /* 0x000000b300da7308 */ /* 0x0003e80000000800 */
[----:B------:R-:W1:Y:S04]  /*1ff30*/  MUFU.EX2 R173, R173 ;  /* 0x000000ad00ad7308 */ /* 0x000e680000000800 */
[----:B------:R-:W-:Y:S04]  /*1ff40*/  MUFU.EX2 R171, R171 ;  /* 0x000000ab00ab7308 */ /* 0x000fe80000000800 */
[----:B------:R-:W2:Y:S01]  /*1ff50*/  MUFU.EX2 R222, R222 ;  /* 0x000000de00de7308 */ /* 0x000ea20000000800 */
[C---:B---3--:R-:W-:Y:S08]  /*1ff60*/  HMMA.16816.F32.BF16 R136, R12.reuse, R8, R136 ;  /* 0x000000080c88723c */ /* 0x048ff00000041888 */
[C---:B------:R-:W-:Y:S01]  /*1ff70*/  HMMA.16816.F32.BF16 R132, R12.reuse, R10, R132 ;  /* 0x0000000a0c84723c */ /* 0x040fe20000041884 */
[----:B------:R-:W3:Y:S07]  /*1ff80*/  LDSM.16.MT88.4 R8, [R53+0x3000] ;  /* 0x003000003508783b */ /* 0x000eee0000004200 */
[C---:B------:R-:W-:Y:S08]  /*1ff90*/  HMMA.16816.F32.BF16 R144, R12.reuse, R20, R144 ;  /* 0x000000140c90723c */ /* 0x040ff00000041890 */
[----:B------:R-:W-:Y:S01]  /*1ffa0*/  HMMA.16816.F32.BF16 R140, R12, R22, R140 ;  /* 0x000000160c8c723c */ /* 0x000fe2000004188c */
[----:B----4-:R-:W-:Y:S01]  /*1ffb0*/  F2FP.BF16.F32.PACK_AB R12, R169, R216 ;  /* 0x000000d8a90c723e */ /* 0x010fe200000010ff */
[----:B-1----:R-:W-:Y:S01]  /*1ffc0*/  FFMA.FTZ R179, R177, R60, -R63 ;  /* 0x0000003cb1b37223 */ /* 0x002fe2000001083f */
[----:B------:R-:W-:-:S02]  /*1ffd0*/  F2FP.BF16.F32.PACK_AB R14, R131, R214 ;  /* 0x000000d6830e723e */ /* 0x000fc400000010ff */
[----:B------:R-:W-:Y:S02]  /*1ffe0*/  F2FP.BF16.F32.PACK_AB R13, R173, R218 ;  /* 0x000000daad0d723e */ /* 0x000fe400000010ff */
[----:B--2---:R-:W-:Y:S01]  /*1fff0*/  F2FP.BF16.F32.PACK_AB R15, R222, R171 ;  /* 0x000000abde0f723e */ /* 0x004fe200000010ff */
[-CC-:B------:R-:W-:Y:S01]  /*20000*/  FFMA.FTZ R250, R250, R60.reuse, -R63.reuse ;  /* 0x0000003cfafa7223 */ /* 0x180fe2000001083f */
[----:B------:R-:W-:Y:S01]  /*20010*/  MUFU.EX2 R129, R129 ;  /* 0x0000008100817308 */ /* 0x000fe20000000800 */
        /* <DEDUP_REMOVED lines=8> */
[----:B------:R-:W4:Y:S06]  /*200a0*/  MUFU.EX2 R127, R127 ;  /* 0x0000007f007f7308 */ /* 0x000f2c0000000800 */
[C---:B------:R-:W-:Y:S01]  /*200b0*/  HMMA.16816.F32.BF16 R144, R12.reuse, R24, R144 ;  /* 0x000000180c90723c */ /* 0x040fe20000041890 */
[-CC-:B------:R-:W-:Y:S01]  /*200c0*/  FFMA.FTZ R24, R175, R60.reuse, -R63.reuse ;  /* 0x0000003caf187223 */ /* 0x180fe2000001083f */
        /* <DEDUP_REMOVED lines=9> */
[----:B------:R-:W-:Y:S01]  /*20160*/  HMMA.16816.F32.BF16 R140, R12, R26, R140 ;  /* 0x0000001a0c8c723c */ /* 0x000fe2000004188c */
[----:B----4-:R-:W-:Y:S01]  /*20170*/  F2FP.BF16.F32.PACK_AB R12, R127, R129 ;  /* 0x000000817f0c723e */ /* 0x010fe200000010ff */
[-CC-:B-1----:R-:W-:Y:S01]  /*20180*/  FFMA.FTZ R179, R210, R60.reuse, -R63.reuse ;  /* 0x0000003cd2b37223 */ /* 0x182fe2000001083f */
[----:B------:R-:W-:Y:S01]  /*20190*/  F2FP.BF16.F32.PACK_AB R14, R123, R125 ;  /* 0x0000007d7b0e723e */ /* 0x000fe200000010ff */
[-CC-:B------:R-:W-:Y:S01]  /*201a0*/  FFMA.FTZ R181, R200, R60.reuse, -R63.reuse ;  /* 0x0000003cc8b57223 */ /* 0x180fe2000001083f */
[----:B------:R-:W-:Y:S01]  /*201b0*/  F2FP.BF16.F32.PACK_AB R13, R252, R175 ;  /* 0x000000affc0d723e */ /* 0x000fe200000010ff */
[-CC-:B------:R-:W-:Y:S01]  /*201c0*/  FFMA.FTZ R198, R198, R60.reuse, -R63.reuse ;  /* 0x0000003cc6c67223 */ /* 0x180fe2000001083f */
[----:B--2---:R-:W-:Y:S01]  /*201d0*/  F2FP.BF16.F32.PACK_AB R15, R250, R177 ;  /* 0x000000b1fa0f723e */ /* 0x004fe200000010ff */
[-CC-:B------:R-:W-:Y:S01]  /*201e0*/  FFMA.FTZ R202, R202, R60.reuse, -R63.reuse ;  /* 0x0000003ccaca7223 */ /* 0x180fe2000001083f */
[----:B------:R-:W-:Y:S05]  /*201f0*/  LDSM.16.MT88.4 R24, [R126+0x4000] ;  /* 0x004000007e18783b */ /* 0x000fea0000004200 */
[C---:B------:R-:W-:Y:S08]  /*20200*/  HMMA.16816.F32.BF16 R152, R12.reuse, R4, R152 ;  /* 0x000000040c98723c */ /* 0x040ff00000041898 */
[C---:B------:R-:W-:Y:S01]  /*20210*/  HMMA.16816.F32.BF16 R148, R12.reuse, R6, R148 ;  /* 0x000000060c94723c */ /* 0x040fe20000041894 */
[----:B------:R-:W1:Y:S07]  /*20220*/  LDSM.16.MT88.4 R4, [R0+0xe000] ;  /* 0x00e000000004783b */ /* 0x000e6e0000004200 */
[C---:B------:R-:W-:Y:S08]  /*20230*/  HMMA.16816.F32.BF16 R160, R12.reuse, R16, R160 ;  /* 0x000000100ca0723c */ /* 0x040ff000000418a0 */
[C---:B------:R-:W-:Y:S01]  /*20240*/  HMMA.16816.F32.BF16 R156, R12.reuse, R18, R156 ;  /* 0x000000120c9c723c */ /* 0x040fe2000004189c */
[----:B------:R-:W2:Y:S01]  /*20250*/  LDSM.16.MT88.4 R16, [R68+0xe000] ;  /* 0x00e000004410783b */ /* 0x000ea20000004200 */
[----:B------:R-:W-:Y:S04]  /*20260*/  MUFU.EX2 R113, R113 ;  /* 0x0000007100717308 */ /* 0x000fe80000000800 */
[----:B------:R-:W4:Y:S04]  /*20270*/  MUFU.EX2 R111, R111 ;  /* 0x0000006f006f7308 */ /* 0x000f280000000800 */
[----:B------:R-:W-:Y:S04]  /*20280*/  MUFU.EX2 R109, R109 ;  /* 0x0000006d006d7308 */ /* 0x000fe80000000800 */
[----:B------:R1:W1:Y:S04]  /*20290*/  MUFU.EX2 R210, R107 ;  /* 0x0000006b00d27308 */ /* 0x0002680000000800 */
[----:B------:R-:W-:Y:S04]  /*202a0*/  MUFU.EX2 R179, R179 ;  /* 0x000000b300b37308 */ /* 0x000fe80000000800 */
        /* <DEDUP_REMOVED lines=15> */
[----:B------:R-:W-:Y:S01]  /*203a0*/  MUFU.EX2 R57, R57 ;  /* 0x0000003900397308 */ /* 0x000fe20000000800 */
[----:B------:R-:W-:Y:S05]  /*203b0*/  LDSM.16.MT88.4 R20, [R126+0x4800] ;  /* 0x004800007e14783b */ /* 0x000fea0000004200 */
[C---:B------:R-:W-:Y:S08]  /*203c0*/  HMMA.16816.F32.BF16 R152, R12.reuse, R4, R152 ;  /* 0x000000040c98723c */ /* 0x040ff00000041898 */
[C---:B------:R-:W-:Y:S01]  /*203d0*/  HMMA.16816.F32.BF16 R148, R12.reuse, R6, R148 ;  /* 0x000000060c94723c */ /* 0x040fe20000041894 */
[----:B------:R-:W1:Y:S07]  /*203e0*/  LDSM.16.MT88.4 R4, [R68+0xe800] ;  /* 0x00e800004404783b */ /* 0x000e6e0000004200 */
        /* <DEDUP_REMOVED lines=8> */
[----:B------:R-:W-:Y:S04]  /*20470*/  MUFU.EX2 R107, R107 ;  /* 0x0000006b006b7308 */ /* 0x000fe80000000800 */
        /* <DEDUP_REMOVED lines=8> */
[-CC-:B------:R-:W-:Y:S01]  /*20500*/  FFMA.FTZ R185, R114, R60.reuse, -R63.reuse ;  /* 0x0000003c72b97223 */ /* 0x180fe2000001083f */
[----:B-1----:R-:W-:Y:S01]  /*20510*/  F2FP.BF16.F32.PACK_AB R14, R54, R55 ;  /* 0x00000037360e723e */ /* 0x002fe200000010ff */
[-CC-:B------:R-:W-:Y:S01]  /*20520*/  FFMA.FTZ R187, R110, R60.reuse, -R63.reuse ;  /* 0x0000003c6ebb7223 */ /* 0x180fe2000001083f */
[----:B------:R-:W-:Y:S01]  /*20530*/  F2FP.BF16.F32.PACK_AB R13, R120, R107 ;  /* 0x0000006b780d723e */ /* 0x000fe200000010ff */
[--C-:B------:R-:W-:Y:S01]  /*20540*/  FFMA.FTZ R116, R116, R60, -R63.reuse ;  /* 0x0000003c74747223 */ /* 0x100fe2000001083f */
[----:B--2---:R-:W-:Y:S01]  /*20550*/  F2FP.BF16.F32.PACK_AB R15, R183, R118 ;  /* 0x00000076b70f723e */ /* 0x004fe200000010ff */
[----:B------:R-:W-:Y:S01]  /*20560*/  FFMA.FTZ R112, R112, R60, -R63 ;  /* 0x0000003c70707223 */ /* 0x000fe2000001083f */
        /* <DEDUP_REMOVED lines=21> */
[----:B------:R-:W4:Y:S01]  /*206c0*/  LDSM.16.MT88.4 R20, [R126+0x5800] ;  /* 0x005800007e14783b */ /* 0x000f220000004200 */
[----:B-1----:R-:W-:-:S02]  /*206d0*/  F2FP.BF16.F32.PACK_AB R14, R49, R50 ;  /* 0x00000032310e723e */ /* 0x002fc400000010ff */
[----:B------:R-:W-:Y:S02]  /*206e0*/  F2FP.BF16.F32.PACK_AB R13, R185, R114 ;  /* 0x00000072b90d723e */ /* 0x000fe400000010ff */
[----:B--2---:R-:W-:-:S07]  /*206f0*/  F2FP.BF16.F32.PACK_AB R15, R187, R110 ;  /* 0x0000006ebb0f723e */ /* 0x004fce00000010ff */
[C---:B------:R-:W-:Y:S08]  /*20700*/  HMMA.16816.F32.BF16 R160, R12.reuse, R4, R160 ;  /* 0x000000040ca0723c */ /* 0x040ff000000418a0 */
[----:B------:R-:W-:Y:S01]  /*20710*/  HMMA.16816.F32.BF16 R156, R12, R6, R156 ;  /* 0x000000060c9c723c */ /* 0x000fe2000004189c */
[----:B------:R-:W1:Y:S01]  /*20720*/  LDSM.16.MT88.4 R4, [R68+0xf800] ;  /* 0x00f800004404783b */ /* 0x000e620000004200 */
[-CC-:B------:R-:W-:Y:S01]  /*20730*/  FFMA.FTZ R191, R108, R60.reuse, -R63.reuse ;  /* 0x0000003c6cbf7223 */ /* 0x180fe2000001083f */
[-CC-:B------:R-:W-:Y:S01]  /*20740*/  FFMA.FTZ R189, R102, R60.reuse, -R63.reuse ;  /* 0x0000003c66bd7223 */ /* 0x180fe2000001083f */
[----:B------:R-:W-:-:S04]  /*20750*/  FFMA.FTZ R108, R106, R60, -R63 ;  /* 0x0000003c6a6c7223 */ /* 0x000fc8000001083f */
[----:B------:R-:W-:Y:S01]  /*20760*/  HMMA.16816.F32.BF16 R152, R12, R16, R152 ;  /* 0x000000100c98723c */ /* 0x000fe20000041898 */
[----:B------:R-:W-:-:S07]  /*20770*/  FFMA.FTZ R106, R104, R60, -R63 ;  /* 0x0000003c686a7223 */ /* 0x000fce000001083f */
[C---:B------:R-:W-:Y:S01]  /*20780*/  HMMA.16816.F32.BF16 R148, R12.reuse, R18, R148 ;  /* 0x000000120c94723c */ /* 0x040fe20000041894 */
[----:B------:R-:W2:Y:S01]  /*20790*/  LDSM.16.MT88.4 R16, [R0+0xf800] ;  /* 0x00f800000010783b */ /* 0x000ea20000004200 */
[----:B------:R-:W-:Y:S04]  /*207a0*/  MUFU.EX2 R48, R48 ;  /* 0x0000003000307308 */ /* 0x000fe80000000800 */
[----:B------:R-:W4:Y:S02]  /*207b0*/  MUFU.EX2 R47, R47 ;  /* 0x0000002f002f7308 */ /* 0x000f240000000800 */
[C---:B------:R-:W-:Y:S02]  /*207c0*/  HMMA.16816.F32.BF16 R144, R12.reuse, R24, R144 ;  /* 0x000000180c90723c */ /* 0x040fe40000041890 */
[----:B------:R-:W-:Y:S04]  /*207d0*/  MUFU.EX2 R46, R46 ;  /* 0x0000002e002e7308 */ /* 0x000fe80000000800 */
[----:B------:R-:W-:Y:S04]  /*207e0*/  MUFU.EX2 R45, R45 ;  /* 0x0000002d002d7308 */ /* 0x000fe80000000800 */
[----:B------:R-:W-:Y:S04]  /*207f0*/  MUFU.EX2 R191, R191 ;  /* 0x000000bf00bf7308 */ /* 0x000fe80000000800 */
[----:B------:R-:W1:Y:S04]  /*20800*/  MUFU.EX2 R104, R108 ;  /* 0x0000006c00687308 */ /* 0x000e680000000800 */
[----:B------:R-:W-:Y:S04]  /*20810*/  MUFU.EX2 R102, R106 ;  /* 0x0000006a00667308 */ /* 0x000fe80000000800 */
[----:B------:R-:W2:Y:S01]  /*20820*/  MUFU.EX2 R189, R189 ;  /* 0x000000bd00bd7308 */ /* 0x000ea20000000800 */
[C---:B------:R-:W-:Y:S01]  /*20830*/  HMMA.16816.F32.BF16 R140, R12.reuse, R26, R140 ;  /* 0x0000001a0c8c723c */ /* 0x040fe2000004188c */
[----:B------:R-:W2:Y:S07]  /*20840*/  LDSM.16.MT88.4 R24, [R53+0x5800] ;  /* 0x005800003518783b */ /* 0x000eae0000004200 */
[----:B---3--:R-:W-:Y:S01]  /*20850*/  HMMA.16816.F32.BF16 R136, R12, R8, R136 ;  /* 0x000000080c88723c */ /* 0x008fe20000041888 */
[----:B----4-:R-:W-:-:S02]  /*20860*/  F2FP.BF16.F32.PACK_AB R8, R47, R48 ;  /* 0x000000302f08723e */ /* 0x010fc400000010ff */
[----:B-1----:R-:W-:-:S05]  /*20870*/  F2FP.BF16.F32.PACK_AB R9, R104, R191 ;  /* 0x000000bf6809723e */ /* 0x002fca00000010ff */
[----:B------:R-:W-:Y:S01]  /*20880*/  HMMA.16816.F32.BF16 R132, R12, R10, R132 ;  /* 0x0000000a0c84723c */ /* 0x000fe20000041884 */
[----:B------:R-:W-:Y:S01]  /*20890*/  F2FP.BF16.F32.PACK_AB R10, R45, R46 ;  /* 0x0000002e2d0a723e */ /* 0x000fe200000010ff */
[--C-:B------:R-:W-:Y:S01]  /*208a0*/  FFMA.FTZ R193, R94, R60, -R63.reuse ;  /* 0x0000003c5ec17223 */ /* 0x100fe2000001083f */
[----:B--2---:R-:W-:Y:S01]  /*208b0*/  F2FP.BF16.F32.PACK_AB R11, R189, R102 ;  /* 0x00000066bd0b723e */ /* 0x004fe200000010ff */
[----:B------:R-:W-:Y:S06]  /*208c0*/  LDSM.16.MT88.4 R12, [R0+0x10000] ;  /* 0x01000000000c783b */ /* 0x000fec0000004200 */
[----:B------:R-:W-:Y:S01]  /*208d0*/  HMMA.16816.F32.BF16 R144, R8, R20, R144 ;  /* 0x000000140890723c */ /* 0x000fe20000041890 */
[----:B------:R-:W-:-:S04]  /*208e0*/  FFMA.FTZ R20, R96, R60, -R63 ;  /* 0x0000003c60147223 */ /* 0x000fc8000001083f */
[----:B------:R1:W-:Y:S03]  /*208f0*/  MUFU.EX2 R94, R20 ;  /* 0x00000014005e7308 */ /* 0x0003e60000000800 */
[C---:B------:R-:W-:Y:S08]  /*20900*/  HMMA.16816.F32.BF16 R160, R8.reuse, R4, R160 ;  /* 0x0000000408a0723c */ /* 0x040ff000000418a0 */
[C---:B------:R-:W-:Y:S01]  /*20910*/  HMMA.16816.F32.BF16 R156, R8.reuse, R6, R156 ;  /* 0x00000006089c723c */ /* 0x040fe2000004189c */
[----:B------:R-:W2:Y:S07]  /*20920*/  LDSM.16.MT88.4 R4, [R68+0x10000] ;  /* 0x010000004404783b */ /* 0x000eae0000004200 */
[----:B------:R-:W-:Y:S01]  /*20930*/  HMMA.16816.F32.BF16 R140, R8, R22, R140 ;  /* 0x00000016088c723c */ /* 0x000fe2000004188c */
[----:B-1----:R-:W1:Y:S01]  /*20940*/  LDSM.16.MT88.4 R20, [R53+0x6000] ;  /* 0x006000003514783b */ /* 0x002e620000004200 */
[----:B------:R-:W-:-:S06]  /*20950*/  FFMA.FTZ R195, R100, R60, -R63 ;  /* 0x0000003c64c37223 */ /* 0x000fcc000001083f */
[C---:B------:R-:W-:Y:S08]  /*20960*/  HMMA.16816.F32.BF16 R152, R8.reuse, R16, R152 ;  /* 0x000000100898723c */ /* 0x040ff00000041898 */
[----:B------:R-:W-:Y:S01]  /*20970*/  HMMA.16816.F32.BF16 R148, R8, R18, R148 ;  /* 0x000000120894723c */ /* 0x000fe20000041894 */
[----:B------:R-:W3:Y:S01]  /*20980*/  LDSM.16.MT88.4 R16, [R126+0x6000] ;  /* 0x006000007e10783b */ /* 0x000ee20000004200 */
[----:B------:R-:W-:Y:S01]  /*20990*/  FFMA.FTZ R98, R98, R60, -R63 ;  /* 0x0000003c62627223 */ /* 0x000fe2000001083f */
[----:B------:R-:W-:Y:S01]  /*209a0*/  MUFU.EX2 R44, R44 ;  /* 0x0000002c002c7308 */ /* 0x000fe20000000800 */
[----:B------:R-:W-:-:S03]  /*209b0*/  FFMA.FTZ R62, R251, R73, R62 ;  /* 0x00000049fb3e7223 */ /* 0x000fc6000001003e */
[----:B------:R-:W4:Y:S04]  /*209c0*/  MUFU.EX2 R43, R43 ;  /* 0x0000002b002b7308 */ /* 0x000f280000000800 */
[----:B------:R-:W-:Y:S04]  /*209d0*/  MUFU.EX2 R42, R42 ;  /* 0x0000002a002a7308 */ /* 0x000fe80000000800 */
[----:B------:R-:W2:Y:S04]  /*209e0*/  MUFU.EX2 R41, R41 ;  /* 0x0000002900297308 */ /* 0x000ea80000000800 */
[----:B------:R-:W-:Y:S04]  /*209f0*/  MUFU.EX2 R195, R195 ;  /* 0x000000c300c37308 */ /* 0x000fe80000000800 */
[----:B------:R-:W1:Y:S04]  /*20a00*/  MUFU.EX2 R96, R98 ;  /* 0x0000006200607308 */ /* 0x000e680000000800 */
[----:B------:R-:W3:Y:S01]  /*20a10*/  MUFU.EX2 R193, R193 ;  /* 0x000000c100c17308 */ /* 0x000ee20000000800 */
[----:B------:R-:W-:Y:S01]  /*20a20*/  HMMA.16816.F32.BF16 R136, R8, R24, R136 ;  /* 0x000000180888723c */ /* 0x000fe20000041888 */
[----:B------:R-:W-:Y:S01]  /*20a30*/  FADD.FTZ R61, R61, R62 ;  /* 0x0000003e3d3d7221 */ /* 0x000fe20000010000 */
[----:B------:R-:W-:-:S03]  /*20a40*/  FADD.FTZ R67, R67, R122 ;  /* 0x0000007a43437221 */ /* 0x000fc60000010000 */
[----:B------:R-:W-:-:S03]  /*20a50*/  FADD.FTZ R124, R124, R61 ;  /* 0x0000003d7c7c7221 */ /* 0x000fc60000010000 */
[----:B------:R-:W-:Y:S01]  /*20a60*/  HMMA.16816.F32.BF16 R132, R8, R26, R132 ;  /* 0x0000001a0884723c */ /* 0x000fe20000041884 */
[----:B------:R-:W-:Y:S01]  /*20a70*/  FADD.FTZ R66, R66, R67 ;  /* 0x0000004342427221 */ /* 0x000fe20000010000 */
[----:B------:R-:W-:Y:S01]  /*20a80*/  FADD.FTZ R124, R71, R124 ;  /* 0x0000007c477c7221 */ /* 0x000fe20000010000 */
[----:B----4-:R-:W-:Y:S02]  /*20a90*/  F2FP.BF16.F32.PACK_AB R8, R43, R44 ;  /* 0x0000002c2b08723e */ /* 0x010fe400000010ff */
[----:B--2---:R-:W-:Y:S02]  /*20aa0*/  F2FP.BF16.F32.PACK_AB R10, R41, R42 ;  /* 0x0000002a290a723e */ /* 0x004fe400000010ff */
[----:B-1----:R-:W-:Y:S02]  /*20ab0*/  F2FP.BF16.F32.PACK_AB R9, R96, R195 ;  /* 0x000000c36009723e */ /* 0x002fe400000010ff */
[----:B---3--:R-:W-:Y:S01]  /*20ac0*/  F2FP.BF16.F32.PACK_AB R11, R193, R94 ;  /* 0x0000005ec10b723e */ /* 0x008fe200000010ff */
[----:B------:R-:W-:Y:S01]  /*20ad0*/  FADD.FTZ R75, R75, R66 ;  /* 0x000000424b4b7221 */ /* 0x000fe20000010000 */
[----:B------:R-:W-:-:S03]  /*20ae0*/  FADD.FTZ R79, R79, R124 ;  /* 0x0000007c4f4f7221 */ /* 0x000fc60000010000 */
[----:B------:R-:W-:Y:S01]  /*20af0*/  FADD.FTZ R75, R130, R75 ;  /* 0x0000004b824b7221 */ /* 0x000fe20000010000 */
[----:B------:R-:W-:Y:S01]  /*20b00*/  FADD.FTZ R168, R168, R79 ;  /* 0x0000004fa8a87221 */ /* 0x000fe20000010000 */
[----:B------:R-:W-:Y:S02]  /*20b10*/  HMMA.16816.F32.BF16 R160, R8, R4, R160 ;  /* 0x0000000408a0723c */ /* 0x000fe400000418a0 */
[----:B------:R-:W-:-:S06]  /*20b20*/  FADD.FTZ R166, R166, R75 ;  /* 0x0000004ba6a67221 */ /* 0x000fcc0000010000 */
[----:B------:R-:W-:Y:S01]  /*20b30*/  HMMA.16816.F32.BF16 R156, R8, R6, R156 ;  /* 0x00000006089c723c */ /* 0x000fe2000004189c */
[----:B------:R-:W1:Y:S01]  /*20b40*/  LDSM.16.MT88.4 R4, [R68+0x10800] ;  /* 0x010800004404783b */ /* 0x000e620000004200 */
[----:B------:R-:W-:-:S06]  /*20b50*/  FADD.FTZ R77, R77, R166 ;  /* 0x000000a64d4d7221 */ /* 0x000fcc0000010000 */
[----:B------:R-:W-:Y:S01]  /*20b60*/  HMMA.16816.F32.BF16 R136, R8, R20, R136 ;  /* 0x000000140888723c */ /* 0x000fe20000041888 */
[----:B------:R-:W-:Y:S01]  /*20b70*/  FADD.FTZ R21, R81, R168 ;  /* 0x000000a851157221 */ /* 0x000fe20000010000 */
[----:B------:R-:W-:-:S03]  /*20b80*/  FADD.FTZ R176, R176, R77 ;  /* 0x0000004db0b07221 */ /* 0x000fc60000010000 */
[----:B------:R-:W-:-:S03]  /*20b90*/  FADD.FTZ R21, R172, R21 ;  /* 0x00000015ac157221 */ /* 0x000fc60000010000 */
[----:B------:R-:W-:Y:S01]  /*20ba0*/  HMMA.16816.F32.BF16 R152, R8, R12, R152 ;  /* 0x0000000c0898723c */ /* 0x000fe20000041898 */
[----:B------:R-:W-:Y:S01]  /*20bb0*/  FADD.FTZ R178, R178, R21 ;  /* 0x00000015b2b27221 */ /* 0x000fe20000010000 */
[----:B------:R-:W-:-:S06]  /*20bc0*/  FFMA.FTZ R27, R92, R60, -R63 ;  /* 0x0000003c5c1b7223 */ /* 0x000fcc000001083f */
        /* <DEDUP_REMOVED lines=8> */
[----:B------:R-:W2:Y:S01]  /*20c50*/  LDSM.16.MT88.4 R8, [R126+0x6800] ;  /* 0x006800007e08783b */ /* 0x000ea20000004200 */
[----:B------:R-:W-:Y:S01]  /*20c60*/  FADD.FTZ R178, R89, R178 ;  /* 0x000000b259b27221 */ /* 0x000fe20000010000 */
[----:B------:R-:W-:Y:S01]  /*20c70*/  FADD.FTZ R174, R174, R85 ;  /* 0x00000055aeae7221 */ /* 0x000fe20000010000 */
[----:B------:R-:W-:Y:S01]  /*20c80*/  MUFU.EX2 R25, R40 ;  /* 0x0000002800197308 */ /* 0x000fe20000000800 */
[----:B------:R-:W3:Y:S01]  /*20c90*/  LDSM.16.MT88.4 R12, [R0+0x10800] ;  /* 0x01080000000c783b */ /* 0x000ee20000004200 */
[----:B------:R-:W-:Y:S02]  /*20ca0*/  FADD.FTZ R87, R87, R178 ;  /* 0x000000b257577221 */ /* 0x000fe40000010000 */
[----:B------:R-:W4:Y:S01]  /*20cb0*/  MUFU.EX2 R38, R38 ;  /* 0x0000002600267308 */ /* 0x000f220000000800 */
[----:B------:R-:W-:-:S03]  /*20cc0*/  FADD.FTZ R83, R83, R174 ;  /* 0x000000ae53537221 */ /* 0x000fc60000010000 */
[----:B------:R-:W-:Y:S04]  /*20cd0*/  MUFU.EX2 R37, R37 ;  /* 0x0000002500257308 */ /* 0x000fe80000000800 */
        /* <DEDUP_REMOVED lines=13> */
[----:B------:R-:W-:Y:S02]  /*20db0*/  F2FP.BF16.F32.PACK_AB R17, R24, R27 ;  /* 0x0000001b1811723e */ /* 0x000fe400000010ff */
[----:B--2---:R-:W-:Y:S01]  /*20dc0*/  F2FP.BF16.F32.PACK_AB R19, R26, R61 ;  /* 0x0000003d1a13723e */ /* 0x004fe200000010ff */
        /* <DEDUP_REMOVED lines=19> */
[-CC-:B------:R-:W-:Y:S01]  /*20f00*/  FFMA.FTZ R21, R84, R60.reuse, -R63.reuse ;  /* 0x0000003c54157223 */ /* 0x180fe2000001083f */
[----:B------:R-:W-:Y:S01]  /*20f10*/  FADD.FTZ R117, R117, R206 ;  /* 0x000000ce75757221 */ /* 0x000fe20000010000 */
[-CC-:B------:R-:W-:Y:S01]  /*20f20*/  FFMA.FTZ R20, R82, R60.reuse, -R63.reuse ;  /* 0x0000003c52147223 */ /* 0x180fe2000001083f */
[-CC-:B------:R-:W-:Y:S01]  /*20f30*/  FFMA.FTZ R22, R80, R60.reuse, -R63.reuse ;  /* 0x0000003c50167223 */ /* 0x180fe2000001083f */
[----:B------:R-:W-:Y:S01]  /*20f40*/  FFMA.FTZ R23, R78, R60, -R63 ;  /* 0x0000003c4e177223 */ /* 0x000fe2000001083f */
[----:B------:R-:W-:Y:S01]  /*20f50*/  FADD.FTZ R208, R121, R208 ;  /* 0x000000d079d07221 */ /* 0x000fe20000010000 */
[----:B------:R-:W-:Y:S01]  /*20f60*/  FADD.FTZ R204, R204, R117 ;  /* 0x00000075cccc7221 */ /* 0x000fe20000010000 */
[----:B---3--:R-:W-:Y:S01]  /*20f70*/  HMMA.16816.F32.BF16 R152, R16, R12, R152 ;  /* 0x0000000c1098723c */ /* 0x008fe20000041898 */
[----:B------:R-:W-:Y:S01]  /*20f80*/  MUFU.EX2 R35, R35 ;  /* 0x0000002300237308 */ /* 0x000fe20000000800 */
[----:B------:R-:W-:Y:S01]  /*20f90*/  FADD.FTZ R119, R119, R208 ;  /* 0x000000d077777221 */ /* 0x000fe20000010000 */
[----:B------:R-:W-:-:S02]  /*20fa0*/  FADD.FTZ R115, R115, R204 ;  /* 0x000000cc73737221 */ /* 0x000fc40000010000 */
[----:B------:R-:W3:Y:S03]  /*20fb0*/  MUFU.EX2 R34, R34 ;  /* 0x0000002200227308 */ /* 0x000ee60000000800 */
[----:B------:R-:W-:Y:S01]  /*20fc0*/  HMMA.16816.F32.BF16 R148, R16, R14, R148 ;  /* 0x0000000e1094723c */ /* 0x000fe20000041894 */
[----:B------:R-:W-:Y:S01]  /*20fd0*/  MUFU.EX2 R33, R33 ;  /* 0x0000002100217308 */ /* 0x000fe20000000800 */
[----:B------:R-:W4:Y:S03]  /*20fe0*/  LDSM.16.MT88.4 R12, [R0+0x11000] ;  /* 0x01100000000c783b */ /* 0x000f260000004200 */
[----:B------:R-:W2:Y:S01]  /*20ff0*/  MUFU.EX2 R32, R32 ;  /* 0x0000002000207308 */ /* 0x000ea20000000800 */
[----:B------:R-:W-:-:S03]  /*21000*/  FADD.FTZ R119, R212, R119 ;  /* 0x00000077d4777221 */ /* 0x000fc60000010000 */
        /* <DEDUP_REMOVED lines=13> */
[----:B---3--:R-:W-:Y:S02]  /*210e0*/  F2FP.BF16.F32.PACK_AB R16, R34, R35 ;  /* 0x000000232210723e */ /* 0x008fe400000010ff */
[----:B--2---:R-:W-:Y:S02]  /*210f0*/  F2FP.BF16.F32.PACK_AB R18, R32, R33 ;  /* 0x000000212012723e */ /* 0x004fe400000010ff */
[----:B------:R-:W-:Y:S02]  /*21100*/  F2FP.BF16.F32.PACK_AB R17, R20, R21 ;  /* 0x000000151411723e */ /* 0x000fe400000010ff */
        /* <DEDUP_REMOVED lines=10> */
[C---:B----4-:R-:W-:Y:S08]  /*211b0*/  HMMA.16816.F32.BF16 R152, R16.reuse, R12, R152 ;  /* 0x0000000c1098723c */ /* 0x050ff00000041898 */
[C---:B-1----:R-:W-:Y:S01]  /*211c0*/  HMMA.16816.F32.BF16 R144, R16.reuse, R4, R144 ;  /* 0x000000041090723c */ /* 0x042fe20000041890 */
[----:B------:R-:W-:Y:S01]  /*211d0*/  FADD.FTZ R8, R123, R8 ;  /* 0x000000087b087221 */ /* 0x000fe20000010000 */
[----:B------:R-:W-:Y:S01]  /*211e0*/  FADD.FTZ R250, R250, R177 ;  /* 0x000000b1fafa7221 */ /* 0x000fe20000010000 */
[----:B------:R1:W-:Y:S01]  /*211f0*/  MUFU.EX2 R40, R2 ;  /* 0x0000000200287308 */ /* 0x0003e20000000800 */
[-C--:B------:R-:W-:Y:S01]  /*21200*/  FFMA.FTZ R74, R74, R60.reuse, -R63 ;  /* 0x0000003c4a4a7223 */ /* 0x080fe2000001083f */
[----:B------:R-:W-:Y:S01]  /*21210*/  FADD.FTZ R8, R113, R8 ;  /* 0x0000000871087221 */ /* 0x000fe20000010000 */
[----:B------:R-:W-:Y:S01]  /*21220*/  FADD.FTZ R179, R179, R250 ;  /* 0x000000fab3b37221 */ /* 0x000fe20000010000 */
[----:B------:R-:W-:Y:S01]  /*21230*/  MUFU.EX2 R31, R31 ;  /* 0x0000001f001f7308 */ /* 0x000fe20000000800 */
[C---:B------:R-:W-:Y:S01]  /*21240*/  HMMA.16816.F32.BF16 R156, R16.reuse, R10, R156 ;  /* 0x0000000a109c723c */ /* 0x040fe2000004189c */
[----:B------:R-:W-:Y:S01]  /*21250*/  FADD.FTZ R12, R111, R8 ;  /* 0x000000086f0c7221 */ /* 0x000fe20000010000 */
[----:B------:R-:W-:Y:S01]  /*21260*/  FADD.FTZ R200, R200, R179 ;  /* 0x000000b3c8c87221 */ /* 0x000fe20000010000 */
[----:B------:R-:W2:Y:S02]  /*21270*/  LDSM.16.MT88.4 R8, [R53+0x7000] ;  /* 0x007000003508783b */ /* 0x000ea40000004200 */
[----:B------:R-:W-:Y:S01]  /*21280*/  FADD.FTZ R109, R109, R12 ;  /* 0x0000000c6d6d7221 */ /* 0x000fe20000010000 */
[----:B------:R-:W-:Y:S01]  /*21290*/  FADD.FTZ R181, R181, R200 ;  /* 0x000000c8b5b57221 */ /* 0x000fe20000010000 */
[----:B------:R-:W3:Y:S01]  /*212a0*/  MUFU.EX2 R30, R30 ;  /* 0x0000001e001e7308 */ /* 0x000ee20000000800 */
[----:B------:R-:W-:Y:S01]  /*212b0*/  HMMA.16816.F32.BF16 R140, R16, R6, R140 ;  /* 0x00000006108c723c */ /* 0x000fe2000004188c */
[----:B------:R-:W-:Y:S01]  /*212c0*/  FADD.FTZ R210, R210, R109 ;  /* 0x0000006dd2d27221 */ /* 0x000fe20000010000 */
[----:B------:R-:W-:Y:S01]  /*212d0*/  FADD.FTZ R198, R198, R181 ;  /* 0x000000b5c6c67221 */ /* 0x000fe20000010000 */
[----:B------:R-:W-:Y:S01]  /*212e0*/  FFMA.FTZ R72, R72, R60, -R63 ;  /* 0x0000003c48487223 */ /* 0x000fe2000001083f */
[----:B------:R-:W-:Y:S01]  /*212f0*/  MUFU.EX2 R29, R29 ;  /* 0x0000001d001d7308 */ /* 0x000fe20000000800 */
[----:B------:R-:W-:Y:S01]  /*21300*/  FADD.FTZ R57, R57, R210 ;  /* 0x000000d239397221 */ /* 0x000fe20000010000 */
[----:B------:R-:W-:Y:S01]  /*21310*/  FADD.FTZ R5, R107, R198 ;  /* 0x000000c66b057221 */ /* 0x000fe20000010000 */
[----:B------:R-:W-:Y:S02]  /*21320*/  LDSM.16.MT88.4 R124, [R126+0x7800] ;  /* 0x007800007e7c783b */ /* 0x000fe40000004200 */
[----:B------:R-:W-:Y:S01]  /*21330*/  FADD.FTZ R56, R56, R57 ;  /* 0x0000003938387221 */ /* 0x000fe20000010000 */
[----:B------:R-:W-:-:S03]  /*21340*/  FADD.FTZ R5, R120, R5 ;  /* 0x0000000578057221 */ /* 0x000fc60000010000 */
[----:B------:R-:W-:Y:S01]  /*21350*/  FADD.FTZ R55, R55, R56 ;  /* 0x0000003837377221 */ /* 0x000fe20000010000 */
[----:B------:R-:W-:Y:S02]  /*21360*/  FADD.FTZ R118, R118, R5 ;  /* 0x0000000576767221 */ /* 0x000fe40000010000 */
[----:B------:R-:W4:Y:S01]  /*21370*/  LDSM.16.MT88.4 R4, [R68+0x11800] ;  /* 0x011800004404783b */ /* 0x000f220000004200 */
[----:B------:R-:W-:Y:S01]  /*21380*/  FADD.FTZ R55, R54, R55 ;  /* 0x0000003736377221 */ /* 0x000fe20000010000 */
[----:B------:R-:W-:-:S03]  /*21390*/  FADD.FTZ R183, R183, R118 ;  /* 0x00000076b7b77221 */ /* 0x000fc60000010000 */
[----:B------:R-:W-:Y:S01]  /*213a0*/  FADD.FTZ R52, R52, R55 ;  /* 0x0000003734347221 */ /* 0x000fe20000010000 */
[----:B------:R-:W-:-:S03]  /*213b0*/  FADD.FTZ R114, R114, R183 ;  /* 0x000000b772727221 */ /* 0x000fc60000010000 */
[----:B------:R-:W-:Y:S01]  /*213c0*/  FADD.FTZ R13, R51, R52 ;  /* 0x00000034330d7221 */ /* 0x000fe20000010000 */
[----:B------:R-:W-:Y:S01]  /*213d0*/  FADD.FTZ R185, R185, R114 ;  /* 0x00000072b9b97221 */ /* 0x000fe20000010000 */
[-CC-:B------:R-:W-:Y:S01]  /*213e0*/  FFMA.FTZ R56, R76, R60.reuse, -R63.reuse ;  /* 0x0000003c4c387223 */ /* 0x180fe2000001083f */
[----:B------:R-:W-:Y:S01]  /*213f0*/  FFMA.FTZ R57, R70, R60, -R63 ;  /* 0x0000003c46397223 */ /* 0x000fe2000001083f */
[----:B-1----:R-:W-:Y:S01]  /*21400*/  FADD.FTZ R2, R50, R13 ;  /* 0x0000000d32027221 */ /* 0x002fe20000010000 */
[----:B------:R-:W-:Y:S01]  /*21410*/  FADD.FTZ R110, R110, R185 ;  /* 0x000000b96e6e7221 */ /* 0x000fe20000010000 */
[----:B------:R-:W-:Y:S01]  /*21420*/  MUFU.EX2 R51, R74 ;  /* 0x0000004a00337308 */ /* 0x000fe20000000800 */
[----:B------:R-:W-:Y:S01]  /*21430*/  HMMA.16816.F32.BF16 R148, R16, R14, R148 ;  /* 0x0000000e1094723c */ /* 0x000fe20000041894 */
[----:B------:R-:W-:Y:S01]  /*21440*/  FADD.FTZ R49, R49, R2 ;  /* 0x0000000231317221 */ /* 0x000fe20000010000 */
[----:B------:R-:W-:Y:S01]  /*21450*/  FADD.FTZ R2, R187, R110 ;  /* 0x0000006ebb027221 */ /* 0x000fe20000010000 */
[----:B------:R-:W1:Y:S01]  /*21460*/  MUFU.EX2 R56, R56 ;  /* 0x0000003800387308 */ /* 0x000e620000000800 */
[----:B------:R4:W4:Y:S01]  /*21470*/  LDSM.16.MT88.4 R12, [R0+0x11800] ;  /* 0x01180000000c783b */ /* 0x0009220000004200 */
[----:B------:R-:W-:Y:S01]  /*21480*/  FADD.FTZ R48, R48, R49 ;  /* 0x0000003130307221 */ /* 0x000fe20000010000 */
[----:B------:R-:W-:-:S02]  /*21490*/  FADD.FTZ R191, R191, R2 ;  /* 0x00000002bfbf7221 */ /* 0x000fc40000010000 */
[----:B------:R-:W4:Y:S01]  /*214a0*/  LDSM.16.MT88.4 R52, [R53+0x7800] ;  /* 0x007800003534783b */ /* 0x000f220000004200 */
        /* <DEDUP_REMOVED lines=27> */
[----:B------:R-:W4:Y:S02]  /*21660*/  MUFU.EX2 R57, R57 ;  /* 0x0000003900397308 */ /* 0x000f240000000800 */
[----:B------:R-:W-:Y:S01]  /*21670*/  FADD.FTZ R33, R33, R34 ;  /* 0x0000002221217221 */ /* 0x000fe20000010000 */
[----:B------:R-:W-:Y:S01]  /*21680*/  FADD.FTZ R22, R22, R21 ;  /* 0x0000001516167221 */ /* 0x000fe20000010000 */
[----:B--2---:R-:W-:Y:S02]  /*21690*/  HMMA.16816.F32.BF16 R136, R16, R8, R136 ;  /* 0x000000081088723c */ /* 0x004fe40000041888 */
[----:B------:R-:W-:Y:S01]  /*216a0*/  FADD.FTZ R32, R32, R33 ;  /* 0x0000002120207221 */ /* 0x000fe20000010000 */
[----:B------:R-:W-:Y:S01]  /*216b0*/  FADD.FTZ R23, R23, R22 ;  /* 0x0000001617177221 */ /* 0x000fe20000010000 */
[----:B---3--:R-:W-:-:S02]  /*216c0*/  F2FP.BF16.F32.PACK_AB R8, R30, R31 ;  /* 0x0000001f1e08723e */ /* 0x008fc400000010ff */
[----:B------:R-:W-:Y:S01]  /*216d0*/  ISETP.GT.AND P0, PT, R65, R226, PT ;  /* 0x000000e24100720c */ /* 0x000fe20003f04270 */
[----:B------:R-:W-:Y:S01]  /*216e0*/  FADD.FTZ R31, R31, R32 ;  /* 0x000000201f1f7221 */ /* 0x000fe20000010000 */
[----:B-1----:R-:W-:Y:S01]  /*216f0*/  F2FP.BF16.F32.PACK_AB R9, R51, R56 ;  /* 0x000000383309723e */ /* 0x002fe200000010ff */
[----:B------:R-:W-:Y:S01]  /*21700*/  FADD.FTZ R56, R56, R23 ;  /* 0x0000001738387221 */ /* 0x000fe20000010000 */
[----:B------:R-:W-:Y:S01]  /*21710*/  HMMA.16816.F32.BF16 R132, R16, R10, R132 ;  /* 0x0000000a1084723c */ /* 0x000fe20000041884 */
[----:B------:R-:W-:Y:S01]  /*21720*/  F2FP.BF16.F32.PACK_AB R10, R40, R29 ;  /* 0x0000001d280a723e */ /* 0x000fe200000010ff */
[----:B------:R-:W-:Y:S01]  /*21730*/  FADD.FTZ R30, R30, R31 ;  /* 0x0000001f1e1e7221 */ /* 0x000fe20000010000 */
[----:B----4-:R-:W-:Y:S01]  /*21740*/  F2FP.BF16.F32.PACK_AB R11, R57, R50 ;  /* 0x00000032390b723e */ /* 0x010fe200000010ff */
[----:B------:R-:W-:Y:S02]  /*21750*/  FADD.FTZ R51, R51, R56 ;  /* 0x0000003833337221 */ /* 0x000fe40000010000 */
[----:B------:R-:W-:-:S02]  /*21760*/  FADD.FTZ R29, R29, R30 ;  /* 0x0000001e1d1d7221 */ /* 0x000fc40000010000 */
[----:B------:R-:W-:Y:S01]  /*21770*/  FADD.FTZ R50, R50, R51 ;  /* 0x0000003332327221 */ /* 0x000fe20000010000 */
[--C-:B------:R-:W-:Y:S01]  /*21780*/  IMAD.MOV.U32 R2, RZ, RZ, R3.reuse ;  /* 0x000000ffff027224 */ /* 0x100fe200078e0003 */
[C---:B------:R-:W-:Y:S01]  /*21790*/  HMMA.16816.F32.BF16 R160, R8.reuse, R4, R160 ;  /* 0x0000000408a0723c */ /* 0x040fe200000418a0 */
[----:B------:R-:W-:Y:S02]  /*217a0*/  @P0 IMAD.MOV.U32 R2, RZ, RZ, R3 ;  /* 0x000000ffff020224 */ /* 0x000fe400078e0003 */
[----:B------:R-:W-:Y:S01]  /*217b0*/  FADD.FTZ R4, R40, R29 ;  /* 0x0000001d28047221 */ /* 0x000fe20000010000 */
[----:B------:R-:W-:Y:S01]  /*217c0*/  FADD.FTZ R3, R57, R50 ;  /* 0x0000003239037221 */ /* 0x000fe20000010000 */
[----:B------:R-:W1:Y:S03]  /*217d0*/  S2R R235, SR_CTAID.X ;  /* 0x0000000000eb7919 */ /* 0x000e660000002500 */
[----:B------:R3:W-:Y:S01]  /*217e0*/  STL [R1+0x4], R4 ;  /* 0x0000040401007387 */ /* 0x0007e20000100800 */
[----:B------:R-:W4:Y:S01]  /*217f0*/  S2R R234, SR_CTAID.Y ;  /* 0x0000000000ea7919 */ /* 0x000f220000002600 */
[----:B------:R-:W2:Y:S02]  /*21800*/  S2R R233, SR_CTAID.Z ;  /* 0x0000000000e97919 */ /* 0x000ea40000002700 */
[----:B------:R3:W-:Y:S01]  /*21810*/  STL [R1], R3 ;  /* 0x0000000301007387 */ /* 0x0007e20000100800 */
[----:B------:R-:W-:Y:S01]  /*21820*/  HMMA.16816.F32.BF16 R156, R8, R6, R156 ;  /* 0x00000006089c723c */ /* 0x000fe2000004189c */
[--C-:B------:R-:W-:Y:S01]  /*21830*/  IMAD.MOV.U32 R0, RZ, RZ, R28.reuse ;  /* 0x000000ffff007224 */ /* 0x100fe200078e001c */
[----:B------:R-:W-:Y:S01]  /*21840*/  MOV R232, 0x90 ;  /* 0x0000009000e87802 */ /* 0x000fe20000000f00 */
[----:B------:R-:W-:-:S02]  /*21850*/  @P0 IMAD.MOV.U32 R0, RZ, RZ, R28 ;  /* 0x000000ffff000224 */ /* 0x000fc400078e001c */
[----:B------:R-:W-:-:S03]  /*21860*/  @P0 VIADD R251, R69, 0xfffffffd ;  /* 0xfffffffd45fb0836 */ /* 0x000fc60000000000 */
[C---:B------:R-:W-:Y:S08]  /*21870*/  HMMA.16816.F32.BF16 R152, R8.reuse, R12, R152 ;  /* 0x0000000c0898723c */ /* 0x040ff00000041898 */
[C---:B------:R-:W-:Y:S08]  /*21880*/  HMMA.16816.F32.BF16 R148, R8.reuse, R14, R148 ;  /* 0x0000000e0894723c */ /* 0x040ff00000041894 */
[C---:B------:R-:W-:Y:S08]  /*21890*/  HMMA.16816.F32.BF16 R144, R8.reuse, R124, R144 ;  /* 0x0000007c0890723c */ /* 0x040ff00000041890 */
[C---:B------:R-:W-:Y:S08]  /*218a0*/  HMMA.16816.F32.BF16 R140, R8.reuse, R126, R140 ;  /* 0x0000007e088c723c */ /* 0x040ff0000004188c */
[C---:B------:R-:W-:Y:S08]  /*218b0*/  HMMA.16816.F32.BF16 R136, R8.reuse, R52, R136 ;  /* 0x000000340888723c */ /* 0x040ff00000041888 */
[----:B------:R-:W-:Y:S01]  /*218c0*/  HMMA.16816.F32.BF16 R132, R8, R54, R132 ;  /* 0x000000360884723c */ /* 0x000fe20000041884 */
[----:B------:R-:W-:Y:S01]  /*218d0*/  IMAD.SHL.U32 R54, R167, 0x8, RZ ;  /* 0x00000008a7367824 */ /* 0x000fe200078e00ff */
[----:B------:R-:W-:-:S03]  /*218e0*/  NOP ;  /* 0x0000000000007918 */ /* 0x000fc60000000000 */
[----:B-1234-:R-:W-:-:S15]  /*218f0*/  @P0 BRA `(.L_x_6649) ;  /* 0x0000000000040947 */ /* 0x01efde0003800000 */
.L_x_6640:
[----:B------:R-:W-:-:S07]  /*21900*/  IADD3 R251, PT, PT, R65, -0x1, RZ ;  /* 0xffffffff41fb7810 */ /* 0x000fce0007ffe0ff */
.L_x_6649:
[----:B------:R-:W-:Y:S05]  /*21910*/  BSYNC B2 ;  /* 0x0000000000027941 */ /* 0x000fea0003800000 */
.L_x_6639:
[----:B------:R-:W-:-:S13]  /*21920*/  ISETP.GE.AND P0, PT, R251, R226, PT ;  /* 0x000000e2fb00720c */ /* 0x000fda0003f06270 */
[----:B------:R-:W-:Y:S05]  /*21930*/  @!P0 BRA `(.L_x_6650) ;  /* 0x0000008800c88947 */ /* 0x000fea0003800000 */
[----:B------:R-:W1:Y:S01]  /*21940*/  S2R R249, SR_TID.X ;  /* 0x0000000000f97919 */ /* 0x000e620000002100 */
[----:B------:R-:W-:Y:S01]  /*21950*/  ISETP.NE.U32.AND P0, PT, R240, RZ, PT ;  /* 0x000000fff000720c */ /* 0x000fe20003f05070 */
[----:B-----5:R-:W-:Y:S01]  /*21960*/  IMAD.SHL.U32 R252, R58, 0x20, RZ ;  /* 0x000000203afc7824 */ /* 0x020fe200078e00ff */
[----:B------:R-:W-:Y:S01]  /*21970*/  LOP3.LUT R248, R248, 0xfffffffd, RZ, 0xc0, !PT ;  /* 0xfffffffdf8f87812 */ /* 0x000fe200078ec0ff */
[----:B------:R-:W-:Y:S01]  /*21980*/  IMAD.MOV.U32 R166, RZ, RZ, R0 ;  /* 0x000000ffffa67224 */ /* 0x000fe200078e0000 */
[----:B------:R-:W-:Y:S01]  /*21990*/  ISETP.NE.AND.EX P0, PT, R241, RZ, PT, P0 ;  /* 0x000000fff100720c */ /* 0x000fe20003f05300 */
[----:B------:R-:W-:Y:S01]  /*219a0*/  IMAD.MOV.U32 R3, RZ, RZ, R2 ;  /* 0x000000ffff037224 */ /* 0x000fe200078e0002 */
[----:B------:R-:W-:-:S11]  /*219b0*/  SHF.L.U64.HI R250, R58, 0x5, R59 ;  /* 0x000000053afa7819 */ /* 0x000fd6000001023b */
[----:B------:R-:W-:-:S07]  /*219c0*/  @P0 LOP3.LUT R248, R248, 0x2, RZ, 0xfc, !PT ;  /* 0x00000002f8f80812 */ /* 0x000fce00078efcff */
.L_x_6657:
[----:B------:R-:W-:Y:S04]  /*219d0*/  DEPBAR.LE SB0, 0x0 ;  /* 0x000080000000791a */ /* 0x000fe80000000000 */
[----:B------:R-:W-:Y:S05]  /*219e0*/  WARPSYNC.ALL ;  /* 0x0000000000007948 */ /* 0x000fea0003800000 */
[----:B------:R-:W-:Y:S01]  /*219f0*/  BAR.SYNC.DEFER_BLOCKING 0x0 ;  /* 0x0000000000007b1d */ /* 0x000fe20000010000 */
[----:B------:R-:W-:Y:S01]  /*21a00*/  LOP3.LUT P1, RZ, R248, 0x2, RZ, 0xc0, !PT ;  /* 0x00000002f8ff7812 */ /* 0x000fe2000782c0ff */
[----:B------:R-:W-:Y:S02]  /*21a10*/  IMAD.MOV.U32 R2, RZ, RZ, R230 ;  /* 0x000000ffff027224 */ /* 0x000fe400078e00e6 */
[----:B------:R-:W-:Y:S10]  /*21a20*/  IMAD.MOV.U32 R0, RZ, RZ, R231 ;  /* 0x000000ffff007224 */ /* 0x000ff400078e00e7 */
[----:B--2---:R-:W-:Y:S05]  /*21a30*/  @!P1 IMAD.MOV.U32 R5, RZ, RZ, RZ ;  /* 0x000000ffff059224 */ /* 0x004fea00078e00ff */
[----:B------:R-:W-:Y:S01]  /*21a40*/  @!P1 IADD3 R5, P0, PT, RZ, -R5, RZ ;  /* 0x80000005ff059210 */ /* 0x000fe20007f1e0ff */
[----:B------:R-:W2:Y:S01]  /*21a50*/  @!P1 LD.E R4, desc[UR4][R164.64+0x40] ;  /* 0x00004004a4049980 */ /* 0x000ea2000c101900 */
[----:B------:R-:W-:Y:S01]  /*21a60*/  BSSY.RECONVERGENT B0, `(.L_x_6651) ;  /* 0x0000046000007945 */ /* 0x000fe20003800200 */
[----:B--2---:R-:W-:Y:S04]  /*21a70*/  @!P1 IMAD.SHL.U32 R4, R4, 0x100, RZ ;  /* 0x0000010004049824 */ /* 0x004fe800078e00ff */
[----:B------:R-:W-:Y:S05]  /*21a80*/  @!P1 IMAD.X R4, RZ, RZ, ~R4, P0 ;  /* 0x000000ffff049224 */ /* 0x000fea00000e0e04 */
[----:B------:R-:W-:Y:S04]  /*21a90*/  @!P1 SHF.R.S64 R5, R5, 0x1f, R4 ;  /* 0x0000001f05059819 */ /* 0x000fe80000001004 */
[----:B------:R-:W-:Y:S04]  /*21aa0*/  @!P1 IADD3 R230, P0, PT, R230, R5, RZ ;  /* 0x00000005e6e69210 */ /* 0x000fe80007f1e0ff */
[----:B------:R-:W-:Y:S01]  /*21ab0*/  @!P1 LEA.HI.X.SX32 R231, R4, R231, 0x1, P0 ;  /* 0x000000e704e79211 */ /* 0x000fe200000f0eff */
[----:B-----5:R-:W-:Y:S08]  /*21ac0*/  @!P1 BRA `(.L_x_6652) ;  /* 0x0000000000fc9947 */ /* 0x020ff00003800000 */
[----:B------:R-:W2:Y:S02]  /*21ad0*/  LD.E R11, desc[UR4][R164.64+0x170] ;  /* 0x00017004a40b7980 */ /* 0x000ea4000c101900 */
[-C--:B--2---:R-:W-:Y:S02]  /*21ae0*/  IABS R8, R11.reuse ;  /* 0x0000000b00087213 */ /* 0x084fe40000000000 */
[-C--:B------:R-:W-:Y:S02]  /*21af0*/  IABS R6, R11.reuse ;  /* 0x0000000b00067213 */ /* 0x080fe40000000000 */
[----:B------:R-:W2:Y:S03]  /*21b00*/  I2F.RP R9, R8 ;  /* 0x0000000800097306 */ /* 0x000ea60000209400 */
[----:B------:R-:W-:Y:S07]  /*21b10*/  IMAD.MOV R6, RZ, RZ, -R6 ;  /* 0x000000ffff067224 */ /* 0x000fee00078e0a06 */
[----:B--2---:R-:W2:Y:S02]  /*21b20*/  MUFU.RCP R4, R9 ;  /* 0x0000000900047308 */ /* 0x004ea40000001000 */
[----:B--2---:R-:W-:Y:S02]  /*21b30*/  VIADD R14, R4, 0xffffffe ;  /* 0x0ffffffe040e7836 */ /* 0x004fe40000000000 */
[----:B------:R-:W-:Y:S06]  /*21b40*/  IMAD.SHL.U32 R4, R251, 0x100, RZ ;  /* 0x00000100fb047824 */ /* 0x000fec00078e00ff */
[----:B------:R-:W2:Y:S01]  /*21b50*/  F2I.FTZ.U32.TRUNC.NTZ R15, R14 ;  /* 0x0000000e000f7305 */ /* 0x000ea2000021f000 */
[C---:B------:R-:W-:Y:S02]  /*21b60*/  IADD3 R12, PT, PT, R4.reuse, 0x100, RZ ;  /* 0x00000100040c7810 */ /* 0x040fe40007ffe0ff */
[----:B------:R-:W-:Y:S02]  /*21b70*/  IABS R5, R4 ;  /* 0x0000000400057213 */ /* 0x000fe40000000000 */
[-C--:B------:R-:W-:Y:S04]  /*21b80*/  LOP3.LUT R4, R4, R11.reuse, RZ, 0x3c, !PT ;  /* 0x0000000b04047212 */ /* 0x080fe800078e3cff */
[----:B------:R-:W-:Y:S01]  /*21b90*/  ISETP.GE.AND P4, PT, R4, RZ, PT ;  /* 0x000000ff0400720c */ /* 0x000fe20003f86270 */
[--C-:B--2---:R-:W-:Y:S02]  /*21ba0*/  IMAD.MOV R7, RZ, RZ, -R15.reuse ;  /* 0x000000ffff077224 */ /* 0x104fe400078e0a0f */
[----:B------:R-:W-:Y:S02]  /*21bb0*/  IMAD.MOV.U32 R14, RZ, RZ, RZ ;  /* 0x000000ffff0e7224 */ /* 0x000fe400078e00ff */
[----:B------:R-:W-:Y:S01]  /*21bc0*/  IMAD R10, R7, R8, RZ ;  /* 0x00000008070a7224 */ /* 0x000fe200078e02ff */
[----:B------:R-:W-:Y:S02]  /*21bd0*/  IABS R7, R12 ;  /* 0x0000000c00077213 */ /* 0x000fe40000000000 */
[----:B------:R-:W-:Y:S01]  /*21be0*/  LOP3.LUT R12, R12, R11, RZ, 0x3c, !PT ;  /* 0x0000000b0c0c7212 */ /* 0x000fe200078e3cff */
[----:B------:R-:W-:Y:S02]  /*21bf0*/  IMAD.HI.U32 R10, R15, R10, R14 ;  /* 0x0000000a0f0a7227 */ /* 0x000fe400078e000e */
[----:B------:R-:W2:Y:S01]  /*21c00*/  LD.E.64 R14, desc[UR4][R164.64+0x28] ;  /* 0x00002804a40e7980 */ /* 0x000ea2000c101b00 */
[----:B------:R-:W-:Y:S03]  /*21c10*/  ISETP.GE.AND P5, PT, R12, RZ, PT ;  /* 0x000000ff0c00720c */ /* 0x000fe60003fa6270 */
[C---:B------:R-:W-:Y:S02]  /*21c20*/  IMAD.HI.U32 R9, R10.reuse, R5, RZ ;  /* 0x000000050a097227 */ /* 0x040fe400078e00ff */
[----:B------:R-:W3:Y:S02]  /*21c30*/  LD.E.64 R12, desc[UR4][R164.64+0x40] ;  /* 0x00004004a40c7980 */ /* 0x000ee4000c101b00 */
[----:B------:R-:W-:Y:S04]  /*21c40*/  IMAD.HI.U32 R10, R10, R7, RZ ;  /* 0x000000070a0a7227 */ /* 0x000fe800078e00ff */
[-C--:B------:R-:W-:Y:S02]  /*21c50*/  IMAD R5, R9, R6.reuse, R5 ;  /* 0x0000000609057224 */ /* 0x080fe400078e0205 */
[----:B------:R-:W-:Y:S03]  /*21c60*/  IMAD R7, R10, R6, R7 ;  /* 0x000000060a077224 */ /* 0x000fe600078e0207 */
[C---:B------:R-:W-:Y:S02]  /*21c70*/  ISETP.GT.U32.AND P0, PT, R8.reuse, R5, PT ;  /* 0x000000050800720c */ /* 0x040fe40003f04070 */
[----:B------:R-:W-:Y:S11]  /*21c80*/  ISETP.GT.U32.AND P1, PT, R8, R7, PT ;  /* 0x000000070800720c */ /* 0x000ff60003f24070 */
[----:B------:R-:W-:Y:S02]  /*21c90*/  @!P0 IMAD.IADD R5, R5, 0x1, -R8 ;  /* 0x0000000105058824 */ /* 0x000fe400078e0a08 */
[-C--:B------:R-:W-:Y:S01]  /*21ca0*/  @!P1 IADD3 R7, PT, PT, R7, -R8.reuse, RZ ;  /* 0x8000000807079210 */ /* 0x080fe20007ffe0ff */
[----:B------:R-:W-:Y:S02]  /*21cb0*/  @!P1 VIADD R10, R10, 0x1 ;  /* 0x000000010a0a9836 */ /* 0x000fe40000000000 */
[-C--:B------:R-:W-:Y:S01]  /*21cc0*/  ISETP.GE.U32.AND P2, PT, R5, R8.reuse, PT ;  /* 0x000000080500720c */ /* 0x080fe20003f46070 */
[----:B------:R-:W-:Y:S01]  /*21cd0*/  @!P0 VIADD R9, R9, 0x1 ;  /* 0x0000000109098836 */ /* 0x000fe20000000000 */
        /* <DEDUP_REMOVED lines=30> */
.L_x_6652:
[----:B------:R-:W-:Y:S05]  /*21ec0*/  BSYNC.RECONVERGENT B0 ;  /* 0x0000000000007941 */ /* 0x000fea0003800200 */
.L_x_6651:
[----:B------:R-:W2:Y:S01]  /*21ed0*/  S2UR UR6, SR_CgaCtaId ;  /* 0x00000000000679c3 */ /* 0x000ea20000008800 */
[--C-:B------:R-:W-:Y:S01]  /*21ee0*/  LOP3.LUT R243, R242, 0x38, R167.reuse, 0xf8, !PT ;  /* 0x00000038f2f37812 */ /* 0x100fe200078ef8a7 */
[----:B------:R-:W-:Y:S01]  /*21ef0*/  UMOV UR7, 0x400 ;  /* 0x0000040000077882 */ /* 0x000fe20000000000 */
[----:B------:R-:W-:Y:S01]  /*21f00*/  IADD3 R8, P0, PT, R252, R230, RZ ;  /* 0x000000e6fc087210 */ /* 0x000fe20007f1e0ff */
[----:B------:R-:W-:Y:S01]  /*21f10*/  BSSY.RECONVERGENT B1, `(.L_x_6653) ;  /* 0x00002a3000017945 */ /* 0x000fe20003800200 */
[--C-:B------:R-:W-:Y:S02]  /*21f20*/  LOP3.LUT R243, R243, 0x38, R54.reuse, 0x78, !PT ;  /* 0x00000038f3f37812 */ /* 0x100fe400078e7836 */
[----:B------:R-:W-:Y:S02]  /*21f30*/  IADD3.X R9, PT, PT, R250, R231, RZ, P0, !PT ;  /* 0x000000e7fa097210 */ /* 0x000fe400007fe4ff */
[--C-:B------:R-:W-:Y:S02]  /*21f40*/  LOP3.LUT R243, R243, 0x1e00, R54.reuse, 0xf8, !PT ;  /* 0x00001e00f3f37812 */ /* 0x100fe400078ef836 */
[----:B------:R-:W-:Y:S02]  /*21f50*/  IADD3 R6, P0, PT, R8, R252, RZ ;  /* 0x000000fc08067210 */ /* 0x000fe40007f1e0ff */
[----:B------:R-:W-:Y:S02]  /*21f60*/  SHF.L.U32 R0, R167, 0x6, RZ ;  /* 0x00000006a7007819 */ /* 0x000fe400000006ff */
[----:B------:R-:W-:Y:S02]  /*21f70*/  IADD3.X R7, PT, PT, R9, R250, RZ, P0, !PT ;  /* 0x000000fa09077210 */ /* 0x000fe400007fe4ff */
[----:B------:R-:W-:Y:S02]  /*21f80*/  IADD3 R10, P0, PT, R6, R252, RZ ;  /* 0x000000fc060a7210 */ /* 0x000fe40007f1e0ff */
[----:B------:R-:W-:Y:S02]  /*21f90*/  LOP3.LUT R2, R0, 0x1c0, RZ, 0xc0, !PT ;  /* 0x000001c000027812 */ /* 0x000fe400078ec0ff */
[----:B------:R-:W-:Y:S02]  /*21fa0*/  IADD3.X R11, PT, PT, R7, R250, RZ, P0, !PT ;  /* 0x000000fa070b7210 */ /* 0x000fe400007fe4ff */
[----:B------:R-:W-:Y:S01]  /*21fb0*/  IADD3 R12, P0, PT, R10, R252, RZ ;  /* 0x000000fc0a0c7210 */ /* 0x000fe20007f1e0ff */
[----:B--2---:R-:W-:Y:S01]  /*21fc0*/  ULEA UR6, UR6, UR7, 0x18 ;  /* 0x0000000706067291 */ /* 0x004fe2000f8ec0ff */
[--C-:B------:R-:W-:Y:S02]  /*21fd0*/  LOP3.LUT R5, R2, 0x8, R167.reuse, 0xf8, !PT ;  /* 0x0000000802057812 */ /* 0x100fe400078ef8a7 */
[----:B------:R-:W-:Y:S02]  /*21fe0*/  IADD3.X R13, PT, PT, R11, R250, RZ, P0, !PT ;  /* 0x000000fa0b0d7210 */ /* 0x000fe400007fe4ff */
[----:B------:R-:W-:Y:S02]  /*21ff0*/  LOP3.LUT R92, R5, 0x38, R54, 0x78, !PT ;  /* 0x00000038055c7812 */ /* 0x000fe400078e7836 */
[----:B------:R-:W-:Y:S02]  /*22000*/  LEA R243, R243, UR6, 0x1 ;  /* 0x00000006f3f37c11 */ /* 0x000fe4000f8e08ff */
[----:B------:R-:W-:Y:S02]  /*22010*/  LOP3.LUT R5, R0, 0x400, RZ, 0xc0, !PT ;  /* 0x0000040000057812 */ /* 0x000fe400078ec0ff */
[----:B------:R-:W-:Y:S01]  /*22020*/  IADD3 R4, P0, PT, R12, R252, RZ ;  /* 0x000000fc0c047210 */ /* 0x000fe20007f1e0ff */
[----:B------:R-:W-:Y:S01]  /*22030*/  @!PT LDS RZ, [RZ] ;  /* 0x00000000fffff984 */ /* 0x000fe20000000800 */
[----:B------:R-:W-:Y:S01]  /*22040*/  @!PT LDS RZ, [RZ] ;  /* 0x00000000fffff984 */ /* 0x000fe20000000800 */
[----:B------:R-:W-:Y:S01]  /*22050*/  @!PT LDS RZ, [RZ] ;  /* 0x00000000fffff984 */ /* 0x000fe20000000800 */
[----:B------:R-:W-:Y:S01]  /*22060*/  LDGSTS.E.BYPASS.LTC128B.128 [R243+0xa000], desc[UR4][R230.64] ;  /* 0x0a000000e6f37fae */ /* 0x000fe2000b981a04 */
[----:B------:R-:W-:Y:S02]  /*22070*/  LEA R92, R92, R5, 0x1 ;  /* 0x000000055c5c7211 */ /* 0x000fe400078e08ff */
[----:B------:R-:W-:Y:S02]  /*22080*/  IADD3.X R5, PT, PT, R13, R250, RZ, P0, !PT ;  /* 0x000000fa0d057210 */ /* 0x000fe400007fe4ff */
[----:B------:R-:W-:Y:S02]  /*22090*/  IADD3 R16, P0, PT, R4, R252, RZ ;  /* 0x000000fc04107210 */ /* 0x000fe40007f1e0ff */
[----:B------:R-:W-:Y:S01]  /*220a0*/  SHF.R.U32.HI R220, RZ, 0x1, R167 ;  /* 0x00000001ffdc7819 */ /* 0x000fe200000116a7 */
[----:B------:R2:W-:Y:S01]  /*220b0*/  LDGSTS.E.BYPASS.LTC128B.128 [R243+0xa800], desc[UR4][R8.64] ;  /* 0x0a80000008f37fae */ /* 0x0005e2000b981a04 */
[----:B------:R-:W-:Y:S02]  /*220c0*/  IADD3.X R17, PT, PT, R5, R250, RZ, P0, !PT ;  /* 0x000000fa05117210 */ /* 0x000fe400007fe4ff */
[----:B------:R-:W-:Y:S02]  /*220d0*/  IADD3 R22, P0, PT, R16, R252, RZ ;  /* 0x000000fc10167210 */ /* 0x000fe40007f1e0ff */
[----:B------:R-:W-:Y:S02]  /*220e0*/  SHF.L.U32 R221, R167, 0x5, RZ ;  /* 0x00000005a7dd7819 */ /* 0x000fe400000006ff */
[----:B------:R-:W-:Y:S01]  /*220f0*/  IADD3.X R23, PT, PT, R17, R250, RZ, P0, !PT ;  /* 0x000000fa11177210 */ /* 0x000fe200007fe4ff */
[----:B------:R-:W-:Y:S01]  /*22100*/  LDGSTS.E.BYPASS.LTC128B.128 [R243+0xb000], desc[UR4][R6.64] ;  /* 0x0b00000006f37fae */ /* 0x000fe2000b981a04 */
[----:B------:R-:W-:Y:S02]  /*22110*/  IADD3 R20, P0, PT, R22, R252, RZ ;  /* 0x000000fc16147210 */ /* 0x000fe40007f1e0ff */
[----:B------:R-:W-:Y:S02]  /*22120*/  LOP3.LUT R223, R220, 0x8, RZ, 0xc0, !PT ;  /* 0x00000008dcdf7812 */ /* 0x000fe400078ec0ff */
[----:B------:R-:W-:Y:S02]  /*22130*/  IADD3.X R21, PT, PT, R23, R250, RZ, P0, !PT ;  /* 0x000000fa17157210 */ /* 0x000fe400007fe4ff */
[----:B------:R-:W-:Y:S01]  /*22140*/  IADD3 R24, P0, PT, R20, R252, RZ ;  /* 0x000000fc14187210 */ /* 0x000fe20007f1e0ff */
[----:B------:R-:W-:Y:S01]  /*22150*/  LDGSTS.E.BYPASS.LTC128B.128 [R243+0xb800], desc[UR4][R10.64] ;  /* 0x0b8000000af37fae */ /* 0x000fe2000b981a04 */
[----:B------:R-:W-:Y:S02]  /*22160*/  LOP3.LUT R223, R223, 0x1c0, R0, 0xf8, !PT ;  /* 0x000001c0dfdf7812 */ /* 0x000fe400078ef800 */
[----:B------:R-:W-:Y:S02]  /*22170*/  IADD3.X R25, PT, PT, R21, R250, RZ, P0, !PT ;  /* 0x000000fa15197210 */ /* 0x000fe400007fe4ff */
[----:B------:R-:W-:Y:S02]  /*22180*/  IADD3 R18, P0, PT, R24, R252, RZ ;  /* 0x000000fc18127210 */ /* 0x000fe40007f1e0ff */
[----:B------:R-:W-:Y:S01]  /*22190*/  LOP3.LUT R221, R221, 0x7c00, RZ, 0xc0, !PT ;  /* 0x00007c00dddd7812 */ /* 0x000fe200078ec0ff */
[----:B------:R3:W-:Y:S01]  /*221a0*/  LDGSTS.E.BYPASS.LTC128B.128 [R243+0xc000], desc[UR4][R12.64] ;  /* 0x0c0000000cf37fae */ /* 0x0007e2000b981a04 */
[----:B------:R-:W-:Y:S02]  /*221b0*/  IADD3.X R19, PT, PT, R25, R250, RZ, P0, !PT ;  /* 0x000000fa19137210 */ /* 0x000fe400007fe4ff */
[----:B--2---:R-:W-:Y:S02]  /*221c0*/  IADD3 R8, P0, PT, R18, R252, RZ ;  /* 0x000000fc12087210 */ /* 0x004fe40007f1e0ff */
[----:B------:R-:W-:Y:S02]  /*221d0*/  LOP3.LUT R223, R223, 0x38, R54, 0x78, !PT ;  /* 0x00000038dfdf7812 */ /* 0x000fe400078e7836 */
[----:B------:R-:W-:Y:S01]  /*221e0*/  IADD3.X R9, PT, PT, R19, R250, RZ, P0, !PT ;  /* 0x000000fa13097210 */ /* 0x000fe200007fe4ff */
[----:B------:R2:W-:Y:S01]  /*221f0*/  LDGSTS.E.BYPASS.LTC128B.128 [R243+0xc800], desc[UR4][R4.64] ;  /* 0x0c80000004f37fae */ /* 0x0005e2000b981a04 */
[----:B------:R-:W-:Y:S02]  /*22200*/  IADD3 R14, P0, PT, R8, R252, RZ ;  /* 0x000000fc080e7210 */ /* 0x000fe40007f1e0ff */
[----:B------:R-:W-:Y:S02]  /*22210*/  LOP3.LUT R2, R221, 0x200, R0, 0xf8, !PT ;  /* 0x00000200dd027812 */ /* 0x000fe400078ef800 */
[----:B------:R-:W-:Y:S02]  /*22220*/  IADD3.X R15, PT, PT, R9, R250, RZ, P0, !PT ;  /* 0x000000fa090f7210 */ /* 0x000fe400007fe4ff */
[----:B------:R-:W-:Y:S01]  /*22230*/  LOP3.LUT R2, R2, R223, RZ, 0xfc, !PT ;  /* 0x000000df02027212 */ /* 0x000fe200078efcff */
[----:B------:R-:W-:Y:S01]  /*22240*/  LDGSTS.E.BYPASS.LTC128B.128 [R243+0xd000], desc[UR4][R16.64] ;  /* 0x0d00000010f37fae */ /* 0x000fe2000b981a04 */
[----:B------:R-:W-:Y:S02]  /*22250*/  IADD3 R219, PT, PT, R92, UR6, RZ ;  /* 0x000000065cdb7c10 */ /* 0x000fe4000fffe0ff */
[----:B------:R-:W-:Y:S02]  /*22260*/  LEA R217, R2, UR6, 0x1 ;  /* 0x0000000602d97c11 */ /* 0x000fe4000f8e08ff */
[----:B------:R-:W-:Y:S02]  /*22270*/  MOV R222, 0x20 ;  /* 0x0000002000de7802 */ /* 0x000fe40000000f00 */
[----:B------:R-:W-:Y:S01]  /*22280*/  LOP3.LUT P2, RZ, R167, 0x4, RZ, 0xc0, !PT ;  /* 0x00000004a7ff7812 */ /* 0x000fe2000784c0ff */
[----:B------:R-:W-:Y:S01]  /*22290*/  LDGSTS.E.BYPASS.LTC128B.128 [R243+0xd800], desc[UR4][R22.64] ;  /* 0x0d80000016f37fae */ /* 0x000fe2000b981a04 */
[----:B---3--:R-:W-:Y:S04]  /*222a0*/  IADD3 R12, P0, PT, R14, R252, RZ ;  /* 0x000000fc0e0c7210 */ /* 0x008fe80007f1e0ff */
[----:B------:R-:W-:Y:S03]  /*222b0*/  IADD3.X R13, PT, PT, R15, R250, RZ, P0, !PT ;  /* 0x000000fa0f0d7210 */ /* 0x000fe600007fe4ff */
[----:B------:R-:W-:Y:S01]  /*222c0*/  LDGSTS.E.BYPASS.LTC128B.128 [R243+0xe000], desc[UR4][R20.64] ;  /* 0x0e00000014f37fae */ /* 0x000fe2000b981a04 */
[----:B------:R-:W-:Y:S04]  /*222d0*/  IADD3 R6, P0, PT, R12, R252, RZ ;  /* 0x000000fc0c067210 */ /* 0x000fe80007f1e0ff */
[----:B------:R-:W-:Y:S02]  /*222e0*/  IADD3.X R7, PT, PT, R13, R250, RZ, P0, !PT ;  /* 0x000000fa0d077210 */ /* 0x000fe400007fe4ff */
[----:B--2---:R-:W-:Y:S01]  /*222f0*/  IADD3 R4, P0, PT, R6, R252, RZ ;  /* 0x000000fc06047210 */ /* 0x004fe20007f1e0ff */
[----:B------:R-:W-:Y:S03]  /*22300*/  LDGSTS.E.BYPASS.LTC128B.128 [R243+0xe800], desc[UR4][R24.64] ;  /* 0x0e80000018f37fae */ /* 0x000fe6000b981a04 */
[----:B------:R-:W-:Y:S02]  /*22310*/  IADD3.X R5, PT, PT, R7, R250, RZ, P0, !PT ;  /* 0x000000fa07057210 */ /* 0x000fe400007fe4ff */
[----:B------:R-:W-:Y:S03]  /*22320*/  LOP3.LUT P0, RZ, R167, 0x2, RZ, 0xc0, !PT ;  /* 0x00000002a7ff7812 */ /* 0x000fe6000780c0ff */
[----:B------:R-:W-:Y:S01]  /*22330*/  LDGSTS.E.BYPASS.LTC128B.128 [R243+0xf000], desc[UR4][R18.64] ;  /* 0x0f00000012f37fae */ /* 0x000fe2000b981a04 */
[----:B------:R-:W-:Y:S02]  /*22340*/  SEL R222, R222, 0xffffffe0, !P0 ;  /* 0xffffffe0dede7807 */ /* 0x000fe40004000000 */
[----:B------:R-:W-:Y:S02]  /*22350*/  ISETP.GT.AND P0, PT, R251, R226, PT ;  /* 0x000000e2fb00720c */ /* 0x000fe40003f04270 */
[-C--:B------:R-:W-:Y:S02]  /*22360*/  IADD3 R172, PT, PT, R217, R222.reuse, RZ ;  /* 0x000000ded9ac7210 */ /* 0x080fe40007ffe0ff */
[----:B------:R-:W-:Y:S01]  /*22370*/  IADD3 R2, PT, PT, R219, R222, RZ ;  /* 0x000000dedb027210 */ /* 0x000fe20007ffe0ff */
[----:B------:R2:W-:Y:S08]  /*22380*/  LDGSTS.E.BYPASS.LTC128B.128 [R243+0xf800], desc[UR4][R8.64] ;  /* 0x0f80000008f37fae */ /* 0x0005f0000b981a04 */
[----:B------:R-:W-:Y:S08]  /*22390*/  LDGSTS.E.BYPASS.LTC128B.128 [R243+0x10000], desc[UR4][R14.64] ;  /* 0x100000000ef37fae */ /* 0x000ff0000b981a04 */
[----:B------:R-:W-:Y:S08]  /*223a0*/  LDGSTS.E.BYPASS.LTC128B.128 [R243+0x10800], desc[UR4][R12.64] ;  /* 0x108000000cf37fae */ /* 0x000ff0000b981a04 */
[----:B------:R-:W-:Y:S08]  /*223b0*/  LDGSTS.E.BYPASS.LTC128B.128 [R243+0x11000], desc[UR4][R6.64] ;  /* 0x1100000006f37fae */ /* 0x000ff0000b981a04 */
[----:B------:R3:W-:Y:S08]  /*223c0*/  LDGSTS.E.BYPASS.LTC128B.128 [R243+0x11800], desc[UR4][R4.64] ;  /* 0x1180000004f37fae */ /* 0x0007f0000b981a04 */
[----:B------:R-:W-:Y:S08]  /*223d0*/  LDSM.16.M88.4 R128, [R217] ;  /* 0x00000000d980783b */ /* 0x000ff00000000200 */
[----:B--2---:R-:W3:Y:S08]  /*223e0*/  LDSM.16.M88.4 R8, [R92+UR6+0x2000] ;  /* 0x002000065c08783b */ /* 0x004ef00008000200 */
[----:B------:R-:W2:Y:S08]  /*223f0*/  LDSM.16.M88.4 R16, [R92+UR6+0x2800] ;  /* 0x002800065c10783b */ /* 0x000eb00008000200 */
[----:B------:R-:W4:Y:S08]  /*22400*/  LDSM.16.M88.4 R24, [R92+UR6+0x3000] ;  /* 0x003000065c18783b */ /* 0x000f300008000200 */
[----:B------:R-:W5:Y:S08]  /*22410*/  LDSM.16.M88.4 R32, [R92+UR6+0x3800] ;  /* 0x003800065c20783b */ /* 0x000f700008000200 */
[----:B------:R-:W1:Y:S01]  /*22420*/  LDSM.16.M88.4 R40, [R92+UR6+0x4000] ;  /* 0x004000065c28783b */ /* 0x000e620008000200 */
[C---:B---3--:R-:W-:Y:S07]  /*22430*/  HMMA.16816.F32.BF16 R4, R128.reuse, R8, RZ ;  /* 0x000000088004723c */ /* 0x048fee00000418ff */
[----:B------:R-:W3:Y:S01]  /*22440*/  LDSM.16.M88.4 R48, [R92+UR6+0x4800] ;  /* 0x004800065c30783b */ /* 0x000ee20008000200 */
[C---:B------:R-:W-:Y:S07]  /*22450*/  HMMA.16816.F32.BF16 R8, R128.reuse, R10, RZ ;  /* 0x0000000a8008723c */ /* 0x040fee00000418ff */
[----:B------:R-:W3:Y:S01]  /*22460*/  LDSM.16.M88.4 R56, [R92+UR6+0x5000] ;  /* 0x005000065c38783b */ /* 0x000ee20008000200 */
[C---:B--2---:R-:W-:Y:S07]  /*22470*/  HMMA.16816.F32.BF16 R12, R128.reuse, R16, RZ ;  /* 0x00000010800c723c */ /* 0x044fee00000418ff */
[----:B------:R-:W2:Y:S01]  /*22480*/  LDSM.16.M88.4 R64, [R92+UR6+0x5800] ;  /* 0x005800065c40783b */ /* 0x000ea20008000200 */
[C---:B------:R-:W-:Y:S07]  /*22490*/  HMMA.16816.F32.BF16 R16, R128.reuse, R18, RZ ;  /* 0x000000128010723c */ /* 0x040fee00000418ff */
[----:B------:R-:W2:Y:S01]  /*224a0*/  LDSM.16.M88.4 R72, [R92+UR6+0x6000] ;  /* 0x006000065c48783b */ /* 0x000ea20008000200 */
        /* <DEDUP_REMOVED lines=8> */
[C---:B-1----:R-:W-:Y:S07]  /*22530*/  HMMA.16816.F32.BF16 R36, R128.reuse, R40, RZ ;  /* 0x000000288024723c */ /* 0x042fee00000418ff */
[----:B------:R-:W1:Y:S01]  /*22540*/  LDSM.16.M88.4 R112, [R92+UR6+0x8800] ;  /* 0x008800065c70783b */ /* 0x000e620008000200 */
[C---:B------:R-:W-:Y:S07]  /*22550*/  HMMA.16816.F32.BF16 R40, R128.reuse, R42, RZ ;  /* 0x0000002a8028723c */ /* 0x040fee00000418ff */
[----:B------:R-:W1:Y:S01]  /*22560*/  LDSM.16.M88.4 R120, [R92+UR6+0x9000] ;  /* 0x009000065c78783b */ /* 0x000e620008000200 */
        /* <DEDUP_REMOVED lines=24> */
[----:B------:R-:W-:Y:S01]  /*226f0*/  LDSM.16.M88.4 R212, [R2+0x7000] ;  /* 0x0070000002d4783b */ /* 0x000fe20000000200 */
[C---:B-----5:R-:W-:Y:S07]  /*22700*/  HMMA.16816.F32.BF16 R92, R128.reuse, R96, RZ ;  /* 0x00000060805c723c */ /* 0x060fee00000418ff */
[----:B------:R-:W4:Y:S01]  /*22710*/  LD.E R229, desc[UR4][R164.64+0x18c] ;  /* 0x00018c04a4e57980 */ /* 0x000f22000c101900 */
        /* <DEDUP_REMOVED lines=15> */
[----:B------:R-:W-:Y:S07]  /*22810*/  LDSM.16.M88.4 R180, [R2+0x8800] ;  /* 0x0088000002b4783b */ /* 0x000fee0000000200 */
[C---:B--2---:R-:W-:Y:S01]  /*22820*/  HMMA.16816.F32.BF16 R20, R172.reuse, R184, R20 ;  /* 0x000000b8ac14723c */ /* 0x044fe20000041814 */
        /* <DEDUP_REMOVED lines=17> */
[----:B------:R1:W2:Y:S07]  /*22940*/  LDSM.16.M88.4 R168, [R2+0x8000] ;  /* 0x0080000002a8783b */ /* 0x0002ae0000000200 */
[C---:B------:R-:W-:Y:S08]  /*22950*/  HMMA.16816.F32.BF16 R60, R172.reuse, R200, R60 ;  /* 0x000000c8ac3c723c */ /* 0x040ff0000004183c */
[C---:B------:R-:W-:Y:S01]  /*22960*/  HMMA.16816.F32.BF16 R64, R172.reuse, R202, R64 ;  /* 0x000000caac40723c */ /* 0x040fe20000041840 */
[----:B------:R-:W5:Y:S07]  /*22970*/  LDSM.16.M88.4 R200, [R167+0x2800] ;  /* 0x00280000a7c8783b */ /* 0x000f6e0000000200 */
[C---:B------:R-:W-:Y:S03]  /*22980*/  HMMA.16816.F32.BF16 R68, R172.reuse, R204, R68 ;  /* 0x000000ccac44723c */ /* 0x040fe60000041844 */
[C---:B-1----:R-:W-:Y:S05]  /*22990*/  IADD3 R2, PT, PT, R222.reuse, R167, RZ ;  /* 0x000000a7de027210 */ /* 0x042fea0007ffe0ff */
[C---:B------:R-:W-:Y:S01]  /*229a0*/  HMMA.16816.F32.BF16 R72, R172.reuse, R206, R72 ;  /* 0x000000ceac48723c */ /* 0x040fe20000041848 */
[----:B------:R-:W1:Y:S07]  /*229b0*/  LDSM.16.M88.4 R204, [R167+0x3000] ;  /* 0x00300000a7cc783b */ /* 0x000e6e0000000200 */
[C---:B------:R-:W-:Y:S08]  /*229c0*/  HMMA.16816.F32.BF16 R76, R172.reuse, R208, R76 ;  /* 0x000000d0ac4c723c */ /* 0x040ff0000004184c */
[C---:B------:R-:W-:Y:S01]  /*229d0*/  HMMA.16816.F32.BF16 R80, R172.reuse, R210, R80 ;  /* 0x000000d2ac50723c */ /* 0x040fe20000041850 */
[----:B------:R-:W1:Y:S07]  /*229e0*/  LDSM.16.M88.4 R208, [R167+0x3800] ;  /* 0x00380000a7d0783b */ /* 0x000e6e0000000200 */
[C---:B------:R-:W-:Y:S08]  /*229f0*/  HMMA.16816.F32.BF16 R84, R172.reuse, R212, R84 ;  /* 0x000000d4ac54723c */ /* 0x040ff00000041854 */
[C---:B------:R-:W-:Y:S01]  /*22a00*/  HMMA.16816.F32.BF16 R88, R172.reuse, R214, R88 ;  /* 0x000000d6ac58723c */ /* 0x040fe20000041858 */
[----:B------:R-:W4:Y:S07]  /*22a10*/  LDSM.16.M88.4 R212, [R167+0x4000] ;  /* 0x00400000a7d4783b */ /* 0x000f2e0000000200 */
        /* <DEDUP_REMOVED lines=16> */
[----:B------:R-:W2:Y:S07]  /*22b20*/  LDSM.16.M88.4 R188, [R167+0x7000] ;  /* 0x00700000a7bc783b */ /* 0x000eae0000000200 */
[C---:B------:R-:W-:Y:S01]  /*22b30*/  HMMA.16816.F32.BF16 R8, R192.reuse, R198, R8 ;  /* 0x000000c6c008723c */ /* 0x040fe20000041808 */
[----:B------:R-:W-:Y:S07]  /*22b40*/  LDSM.16.M88.4 R196, [R167+0x8000] ;  /* 0x00800000a7c4783b */ /* 0x000fee0000000200 */
[C---:B-----5:R-:W-:Y:S08]  /*22b50*/  HMMA.16816.F32.BF16 R12, R192.reuse, R200, R12 ;  /* 0x000000c8c00c723c */ /* 0x060ff0000004180c */
        /* <DEDUP_REMOVED lines=8> */
[C---:B----4-:R-:W-:Y:S03]  /*22be0*/  HMMA.16816.F32.BF16 R36, R192.reuse, R212, R36 ;  /* 0x000000d4c024723c */ /* 0x050fe60000041824 */
[----:B------:R-:W-:Y:S02]  /*22bf0*/  IADD3 R212, PT, PT, R222, R217, RZ ;  /* 0x000000d9ded47210 */ /* 0x000fe40007ffe0ff */
[----:B------:R-:W-:Y:S03]  /*22c00*/  LDSM.16.M88.4 R216, [R2+0x2000] ;  /* 0x0020000002d8783b */ /* 0x000fe60000000200 */
[C---:B------:R-:W-:Y:S05]  /*22c10*/  HMMA.16816.F32.BF16 R40, R192.reuse, R214, R40 ;  /* 0x000000d6c028723c */ /* 0x040fea0000041828 */
[----:B------:R-:W-:Y:S03]  /*22c20*/  LDSM.16.M88.4 R212, [R212] ;  /* 0x00000000d4d4783b */ /* 0x000fe60000000200 */
        /* <DEDUP_REMOVED lines=26> */
[C---:B--2---:R-:W-:Y:S03]  /*22dd0*/  HMMA.16816.F32.BF16 R12, R212.reuse, R168, R12 ;  /* 0x000000a8d40c723c */ /* 0x044fe6000004180c */
        /* <DEDUP_REMOVED lines=39> */
[----:B------:R-:W-:Y:S10]  /*23050*/  MUFU.TANH R170, R170 ;  /* 0x000000aa00aa7308 */ /* 0x000ff40000002400 */
        /* <DEDUP_REMOVED lines=18> */
[-C--:B---3--:R-:W-:Y:S01]  /*23180*/  FMUL.FTZ R167, R32, R229.reuse ;  /* 0x000000e520a77220 */ /* 0x088fe20000410000 */
        /* <DEDUP_REMOVED lines=61> */
[-C--:B---3--:R-:W-:Y:S06]  /*23560*/  FMUL.FTZ R39, R72, R229.reuse ;  /* 0x000000e548277220 */ /* 0x088fec0000410000 */
[----:B------:R-:W-:Y:S01]  /*23570*/  MUFU.TANH R27, R27 ;  /* 0x0000001b001b7308 */ /* 0x000fe20000002400 */
[-C--:B------:R-:W-:Y:S01]  /*23580*/  FMUL.FTZ R70, R74, R229.reuse ;  /* 0x000000e54a467220 */ /* 0x080fe20000410000 */
[-C--:B------:R-:W-:Y:S01]  /*23590*/  FMUL.FTZ R71, R75, R229.reuse ;  /* 0x000000e54b477220 */ /* 0x080fe20000410000 */
[-C--:B------:R-:W-:Y:S01]  /*235a0*/  FMUL.FTZ R73, R73, R229.reuse ;  /* 0x000000e549497220 */ /* 0x080fe20000410000 */
[C---:B-1----:R-:W-:Y:S06]  /*235b0*/  HMMA.16816.F32.BF16 R76, R212.reuse, R8, R76 ;  /* 0x00000008d44c723c */ /* 0x042fec000004184c */
[----:B------:R1:W-:Y:S02]  /*235c0*/  MUFU.TANH R72, R39 ;  /* 0x0000002700487308 */ /* 0x0003e40000002400 */
[C---:B------:R-:W-:Y:S01]  /*235d0*/  HMMA.16816.F32.BF16 R80, R212.reuse, R10, R80 ;  /* 0x0000000ad450723c */ /* 0x040fe20000041850 */
[----:B------:R-:W3:Y:S07]  /*235e0*/  LDSM.16.M88.4 R8, [R2+0x7800] ;  /* 0x007800000208783b */ /* 0x000eee0000000200 */
        /* <DEDUP_REMOVED lines=10> */
[-C--:B-1----:R-:W-:Y:S01]  /*23690*/  FMUL.FTZ R39, R80, R229.reuse ;  /* 0x000000e550277220 */ /* 0x082fe20000410000 */
        /* <DEDUP_REMOVED lines=13> */
[----:B------:R-:W-:Y:S01]  /*23770*/  MUFU.TANH R31, R31 ;  /* 0x0000001f001f7308 */ /* 0x000fe20000002400 */
[-C--:B-1----:R-:W-:Y:S01]  /*23780*/  FMUL.FTZ R39, R88, R229.reuse ;  /* 0x000000e558277220 */ /* 0x082fe20000410000 */
        /* <DEDUP_REMOVED lines=20> */
[----:B------:R4:W-:Y:S01]  /*238d0*/  MUFU.TANH R186, R101 ;  /* 0x0000006500ba7308 */ /* 0x0009e20000002400 */
[-C--:B------:R-:W-:Y:S01]  /*238e0*/  FMUL.FTZ R188, R104, R229.reuse ;  /* 0x000000e568bc7220 */ /* 0x080fe20000410000 */
[-C--:B------:R-:W-:Y:S01]  /*238f0*/  FMUL.FTZ R98, R106, R229.reuse ;  /* 0x000000e56a627220 */ /* 0x080fe20000410000 */
[-C--:B------:R-:W-:Y:S01]  /*23900*/  FMUL.FTZ R99, R107, R229.reuse ;  /* 0x000000e56b637220 */ /* 0x080fe20000410000 */
[-C--:B------:R-:W-:Y:S01]  /*23910*/  FMUL.FTZ R105, R105, R229.reuse ;  /* 0x000000e569697220 */ /* 0x080fe20000410000 */
[C---:B-1----:R-:W-:Y:S05]  /*23920*/  HMMA.16816.F32.BF16 R108, R212.reuse, R8, R108 ;  /* 0x00000008d46c723c */ /* 0x042fea000004186c */
[----:B------:R-:W-:Y:S01]  /*23930*/  MUFU.TANH R34, R34 ;  /* 0x0000002200227308 */ /* 0x000fe20000002400 */
[-C--:B---3--:R-:W-:Y:S02]  /*23940*/  FMUL.FTZ R97, R103, R229.reuse ;  /* 0x000000e567617220 */ /* 0x088fe40000410000 */
[C---:B------:R-:W-:Y:S07]  /*23950*/  HMMA.16816.F32.BF16 R112, R212.reuse, R10, R112 ;  /* 0x0000000ad470723c */ /* 0x040fee0000041870 */
[----:B------:R-:W-:Y:S01]  /*23960*/  MUFU.TANH R35, R35 ;  /* 0x0000002300237308 */ /* 0x000fe20000002400 */
[----:B------:R1:W3:Y:S01]  /*23970*/  LDSM.16.M88.4 R8, [R2+0x9800] ;  /* 0x009800000208783b */ /* 0x0002e20000000200 */
[----:B------:R-:W-:Y:S04]  /*23980*/  DEPBAR.LE SB0, 0x0 ;  /* 0x000080000000791a */ /* 0x000fe80000000000 */
[C---:B--2---:R-:W-:Y:S04]  /*23990*/  HMMA.16816.F32.BF16 R116, R212.reuse, R4, R116 ;  /* 0x00000004d474723c */ /* 0x044fe80000041874 */
[----:B------:R-:W-:Y:S01]  /*239a0*/  MUFU.TANH R178, R178 ;  /* 0x000000b200b27308 */ /* 0x000fe20000002400 */
[----:B------:R-:W-:Y:S01]  /*239b0*/  BAR.SYNC.DEFER_BLOCKING 0x0 ;  /* 0x0000000000007b1d */ /* 0x000fe20000010000 */
[-C--:B----4-:R-:W-:Y:S01]  /*239c0*/  FMUL.FTZ R101, R110, R229.reuse ;  /* 0x000000e56e657220 */ /* 0x090fe20000410000 */
[-C--:B------:R-:W-:Y:S01]  /*239d0*/  FMUL.FTZ R103, R111, R229.reuse ;  /* 0x000000e56f677220 */ /* 0x080fe20000410000 */
[-C--:B------:R-:W-:Y:S01]  /*239e0*/  FMUL.FTZ R39, R108, R229.reuse ;  /* 0x000000e56c277220 */ /* 0x080fe20000410000 */
[C---:B------:R-:W-:Y:S05]  /*239f0*/  HMMA.16816.F32.BF16 R120, R212.reuse, R6, R120 ;  /* 0x00000006d478723c */ /* 0x040fea0000041878 */
        /* <DEDUP_REMOVED lines=12> */
[-C--:B-1----:R-:W-:Y:S01]  /*23ac0*/  FMUL.FTZ R2, R120, R229.reuse ;  /* 0x000000e578027220 */ /* 0x082fe20000410000 */
[-C--:B------:R-:W-:Y:S01]  /*23ad0*/  FMUL.FTZ R123, R123, R229.reuse ;  /* 0x000000e57b7b7220 */ /* 0x080fe20000410000 */
[-C--:B------:R-:W-:Y:S01]  /*23ae0*/  FMUL.FTZ R121, R121, R229.reuse ;  /* 0x000000e579797220 */ /* 0x080fe20000410000 */
[-C--:B------:R-:W-:Y:S06]  /*23af0*/  FMUL.FTZ R122, R122, R229.reuse ;  /* 0x000000e57a7a7220 */ /* 0x080fec0000410000 */
[----:B------:R-:W-:Y:S01]  /*23b00*/  MUFU.TANH R44, R44 ;  /* 0x0000002c002c7308 */ /* 0x000fe20000002400 */
[C---:B---3--:R-:W-:Y:S09]  /*23b10*/  HMMA.16816.F32.BF16 R124, R212.reuse, R8, R124 ;  /* 0x00000008d47c723c */ /* 0x048ff2000004187c */
[----:B------:R1:W-:Y:S01]  /*23b20*/  MUFU.TANH R8, R2 ;  /* 0x0000000200087308 */ /* 0x0003e20000002400 */
[----:B------:R-:W-:Y:S09]  /*23b30*/  HMMA.16816.F32.BF16 R128, R212, R10, R128 ;  /* 0x0000000ad480723c */ /* 0x000ff20000041880 */
        /* <DEDUP_REMOVED lines=8> */
[-C--:B------:R-:W-:Y:S06]  /*23bc0*/  FMUL.FTZ R126, R128, R229.reuse ;  /* 0x000000e5807e7220 */ /* 0x080fec0000410000 */
[----:B------:R-:W1:Y:S10]  /*23bd0*/  MUFU.TANH R2, R2 ;  /* 0x0000000200027308 */ /* 0x000e740000002400 */
[----:B------:R2:W-:Y:S10]  /*23be0*/  MUFU.TANH R124, R4 ;  /* 0x00000004007c7308 */ /* 0x0005f40000002400 */
[----:B------:R-:W-:Y:S01]  /*23bf0*/  MUFU.TANH R43, R43 ;  /* 0x0000002b002b7308 */ /* 0x000fe20000002400 */
[----:B-1----:R1:W-:Y:S09]  /*23c00*/  STL [R1+0x14], R2 ;  /* 0x0000140201007387 */ /* 0x0023f20000100800 */
[----:B------:R-:W-:Y:S01]  /*23c10*/  MUFU.TANH R49, R49 ;  /* 0x0000003100317308 */ /* 0x000fe20000002400 */
[----:B--2---:R-:W-:Y:S09]  /*23c20*/  FMUL.FTZ R4, R129, R229 ;  /* 0x000000e581047220 */ /* 0x004ff20000410000 */
        /* <DEDUP_REMOVED lines=80> */
[----:B------:R-:W-:Y:S11]  /*24130*/  ISETP.NE.AND.EX P1, PT, R241, RZ, PT, P0 ;  /* 0x000000fff100720c */ /* 0x000ff60003f25300 */
[----:B------:R-:W-:Y:S02]  /*24140*/  @!UPT UIADD3 URZ, UPT, UPT, URZ, URZ, URZ ;  /* 0x000000fffffff290 */ /* 0x000fe4000fffe0ff */
[----:B------:R-:W-:Y:S01]  /*24150*/  @P1 LOP3.LUT R248, R248, 0x2, RZ, 0xfc, !PT ;  /* 0x00000002f8f81812 */ /* 0x000fe200078efcff */
[----:B-1----:R-:W2:Y:S01]  /*24160*/  @!P1 LD.E R2, desc[UR4][R164.64+0x38] ;  /* 0x00003804a4029980 */ /* 0x002ea2000c101900 */
        /* <DEDUP_REMOVED lines=9> */
[----:B------:R-:W2:Y:S04]  /*24200*/  LD.E R104, desc[UR4][R164.64+0x170] ;  /* 0x00017004a4687980 */ /* 0x000ea8000c101900 */
[----:B------:R-:W3:Y:S01]  /*24210*/  LD.E.64 R114, desc[UR4][R164.64+0x20] ;  /* 0x00002004a4727980 */ /* 0x000ee2000c101b00 */
        /* <DEDUP_REMOVED lines=61> */
.L_x_6656:
[----:B------:R-:W-:Y:S05]  /*245f0*/  BSYNC.RECONVERGENT B0 ;  /* 0x0000000000007941 */ /* 0x000fea0003800200 */
.L_x_6655:
        /* <DEDUP_REMOVED lines=30> */
[-C--:B-1----:R-:W-:Y:S03]  /*247e0*/  IADD3 R128, P1, PT, R130, R5.reuse, RZ ;  /* 0x0000000582807210 */ /* 0x082fe60007f3e0ff */
[----:B------:R1:W-:Y:S01]  /*247f0*/  LDGSTS.E.BYPASS.LTC128B.128 [R243+0x6000], desc[UR4][R198.64] ;  /* 0x06000000c6f37fae */ /* 0x0003e2000b981a04 */
[--C-:B------:R-:W-:Y:S01]  /*24800*/  IMAD.X R131, R199, 0x1, R2.reuse, P0 ;  /* 0x00000001c7837824 */ /* 0x100fe200000e0602 */
[-C--:B--2---:R-:W-:Y:S03]  /*24810*/  IADD3 R120, P0, PT, R128, R5.reuse, RZ ;  /* 0x0000000580787210 */ /* 0x084fe60007f1e0ff */
[--C-:B------:R-:W-:Y:S01]  /*24820*/  IMAD.X R129, R131, 0x1, R2.reuse, P1 ;  /* 0x0000000183817824 */ /* 0x100fe200008e0602 */
[----:B------:R1:W-:Y:S01]  /*24830*/  LDGSTS.E.BYPASS.LTC128B.128 [R243+0x6800], desc[UR4][R130.64] ;  /* 0x0680000082f37fae */ /* 0x0003e2000b981a04 */
[-C--:B---3--:R-:W-:Y:S02]  /*24840*/  IADD3 R114, P1, PT, R120, R5.reuse, RZ ;  /* 0x0000000578727210 */ /* 0x088fe40007f3e0ff */
[--C-:B------:R-:W-:Y:S01]  /*24850*/  IMAD.X R121, R129, 0x1, R2.reuse, P0 ;  /* 0x0000000181797824 */ /* 0x100fe200000e0602 */
[----:B------:R1:W-:Y:S01]  /*24860*/  LDGSTS.E.BYPASS.LTC128B.128 [R243+0x7000], desc[UR4][R128.64] ;  /* 0x0700000080f37fae */ /* 0x0003e2000b981a04 */
[-C--:B----4-:R-:W-:Y:S02]  /*24870*/  IADD3 R106, P0, PT, R114, R5.reuse, RZ ;  /* 0x00000005726a7210 */ /* 0x090fe40007f1e0ff */
[--C-:B------:R-:W-:Y:S01]  /*24880*/  IMAD.X R115, R121, 0x1, R2.reuse, P1 ;  /* 0x0000000179737824 */ /* 0x100fe200008e0602 */
[----:B------:R1:W-:Y:S01]  /*24890*/  LDGSTS.E.BYPASS.LTC128B.128 [R243+0x7800], desc[UR4][R120.64] ;  /* 0x0780000078f37fae */ /* 0x0003e2000b981a04 */
[-C--:B-----5:R-:W-:Y:S02]  /*248a0*/  IADD3 R104, P1, PT, R106, R5.reuse, RZ ;  /* 0x000000056a687210 */ /* 0x0a0fe40007f3e0ff */
[--C-:B------:R-:W-:Y:S01]  /*248b0*/  IMAD.X R107, R115, 0x1, R2.reuse, P0 ;  /* 0x00000001736b7824 */ /* 0x100fe200000e0602 */
[----:B------:R1:W-:Y:S01]  /*248c0*/  LDGSTS.E.BYPASS.LTC128B.128 [R243+0x8000], desc[UR4][R114.64] ;  /* 0x0800000072f37fae */ /* 0x0003e2000b981a04 */
[----:B------:R-:W-:Y:S02]  /*248d0*/  IADD3 R202, P0, PT, R104, R5, RZ ;  /* 0x0000000568ca7210 */ /* 0x000fe40007f1e0ff */
[--C-:B------:R-:W-:Y:S01]  /*248e0*/  IMAD.X R105, R107, 0x1, R2.reuse, P1 ;  /* 0x000000016b697824 */ /* 0x100fe200008e0602 */
[----:B------:R1:W-:Y:S03]  /*248f0*/  LDGSTS.E.BYPASS.LTC128B.128 [R243+0x8800], desc[UR4][R106.64] ;  /* 0x088000006af37fae */ /* 0x0003e6000b981a04 */
[----:B------:R-:W-:Y:S01]  /*24900*/  IMAD.X R203, R105, 0x1, R2, P0 ;  /* 0x0000000169cb7824 */ /* 0x000fe200000e0602 */
[----:B------:R1:W-:Y:S04]  /*24910*/  LDGSTS.E.BYPASS.LTC128B.128 [R243+0x9000], desc[UR4][R104.64] ;  /* 0x0900000068f37fae */ /* 0x0003e8000b981a04 */
[----:B------:R1:W-:Y:S04]  /*24920*/  LDGSTS.E.BYPASS.LTC128B.128 [R243+0x9800], desc[UR4][R202.64] ;  /* 0x09800000caf37fae */ /* 0x0003e8000b981a04 */
[----:B------:R-:W0:Y:S02]  /*24930*/  LDGDEPBAR ;  /* 0x00000000000079af */ /* 0x000e240000000000 */
.L_x_6654:
[----:B------:R-:W-:Y:S05]  /*24940*/  BSYNC.RECONVERGENT B1 ;  /* 0x0000000000017941 */ /* 0x000fea0003800200 */
.L_x_6653:
[----:B------:R-:W-:Y:S01]  /*24950*/  LOP3.LUT R223, R223, 0x200, R0, 0xf8, !PT ;  /* 0x00000200dfdf7812 */ /* 0x000fe200078ef800 */
[----:B------:R-:W-:Y:S01]  /*24960*/  STL [R1+0x34], R227 ;  /* 0x000034e301007387 */ /* 0x000fe20000100800 */
[----:B------:R-:W-:Y:S03]  /*24970*/  IMAD.MOV.U32 R167, RZ, RZ, R249 ;  /* 0x000000ffffa77224 */ /* 0x000fe600078e00f9 */
[----:B------:R-:W-:Y:S01]  /*24980*/  STL [R1+0x30], R225 ;  /* 0x000030e101007387 */ /* 0x000fe20000100800 */
[----:B-1----:R-:W-:Y:S03]  /*24990*/  IMAD.SHL.U32 R39, R167, 0x2, RZ ;  /* 0x00000002a7277824 */ /* 0x002fe600078e00ff */
[----:B------:R1:W-:Y:S02]  /*249a0*/  STL [R1+0x2c], R224 ;  /* 0x00002ce001007387 */ /* 0x0003e40000100800 */
[----:B------:R-:W-:Y:S02]  /*249b0*/  LOP3.LUT R64, R39, 0x6, RZ, 0xc0, !PT ;  /* 0x0000000627407812 */ /* 0x000fe400078ec0ff */
[----:B------:R2:W-:Y:S03]  /*249c0*/  STL [R1+0x28], R221 ;  /* 0x000028dd01007387 */ /* 0x0005e60000100800 */
        /* <DEDUP_REMOVED lines=18> */
[----:B-1----:R-:W-:Y:S01]  /*24af0*/  VIADD R224, R2, 0x31 ;  /* 0x0000003102e07836 */ /* 0x002fe20000000000 */
[-C--:B------:R-:W-:Y:S01]  /*24b00*/  ISETP.GE.AND P3, PT, R234, R247.reuse, PT ;  /* 0x000000f7ea00720c */ /* 0x080fe20003f66270 */
[----:B------:R-:W-:Y:S01]  /*24b10*/  VIADD R225, R2, 0x38 ;  /* 0x0000003802e17836 */ /* 0x000fe20000000000 */
[----:B--2---:R-:W-:Y:S01]  /*24b20*/  FSEL R221, R174, -INF , P1 ;  /* 0xff800000aedd7808 */ /* 0x004fe20000800000 */
        /* <DEDUP_REMOVED lines=15> */
[----:B---3--:R-:W-:Y:S01]  /*24c20*/  FSEL R220, R168, -INF , P3 ;  /* 0xff800000a8dc7808 */ /* 0x008fe20001800000 */
        /* <DEDUP_REMOVED lines=18> */
[----:B------:R-:W-:Y:S01]  /*24d50*/  IMAD.MOV.U32 R28, RZ, RZ, R12 ;  /* 0x000000ffff1c7224 */ /* 0x000fe200078e000c */
        /* <DEDUP_REMOVED lines=83> */
[----:B------:R-:W-:Y:S01]  /*25290*/  IMAD.MOV.U32 R33, RZ, RZ, R19 ;  /* 0x000000ffff217224 */ /* 0x000fe200078e0013 */
[----:B------:R-:W-:Y:S01]  /*252a0*/  FSEL R178, R72, -INF , P5 ;  /* 0xff80000048b27808 */ /* 0x000fe20002800000 */
        /* <DEDUP_REMOVED lines=25> */
[----:B------:R-:W-:Y:S01]  /*25440*/  FSEL R60, R93, -INF , P3 ;  /* 0xff8000005d3c7808 */ /* 0x000fe20001800000 */
[----:B------:R-:W-:Y:S01]  /*25450*/  VIADD R93, R2, 0x11 ;  /* 0x00000011025d7836 */ /* 0x000fe20000000000 */
[----:B------:R-:W-:Y:S02]  /*25460*/  FSEL R170, R80, -INF , P4 ;  /* 0xff80000050aa7808 */ /* 0x000fe40002000000 */
[-C--:B------:R-:W-:Y:S02]  /*25470*/  ISETP.GE.AND P3, PT, R119, R247.reuse, PT ;  /* 0x000000f77700720c */ /* 0x080fe40003f66270 */
        /* <DEDUP_REMOVED lines=19> */
[-C--:B------:R-:W-:Y:S02]  /*255b0*/  ISETP.GE.AND P1, PT, R115, R247.reuse, PT ;  /* 0x000000f77300720c */ /* 0x080fe40003f26270 */
[----:B------:R-:W-:Y:S02]  /*255c0*/  FSEL R44, R6, -INF , P3 ;  /* 0xff800000062c7808 */ /* 0x000fe40001800000 */
[-C--:B------:R-:W-:Y:S01]  /*255d0*/  ISETP.GE.AND P5, PT, R45, R244.reuse, PT ;  /* 0x000000f42d00720c */ /* 0x080fe20003fa6270 */
[----:B------:R-:W-:Y:S01]  /*255e0*/  IMAD.MOV.U32 R45, RZ, RZ, R41 ;  /* 0x000000ffff2d7224 */ /* 0x000fe200078e0029 */
[----:B------:R-:W-:Y:S01]  /*255f0*/  FSEL R52, R188, -INF , P4 ;  /* 0xff800000bc347808 */ /* 0x000fe20002000000 */
[----:B------:R-:W-:Y:S01]  /*25600*/  IMAD.MOV.U32 R41, RZ, RZ, R12 ;  /* 0x000000ffff297224 */ /* 0x000fe200078e000c */
[-C--:B------:R-:W-:Y:S02]  /*25610*/  ISETP.GE.AND P3, PT, R7, R247.reuse, PT ;  /* 0x000000f70700720c */ /* 0x080fe40003f66270 */
[-C--:B------:R-:W-:Y:S02]  /*25620*/  ISETP.GE.AND P4, PT, R107, R247.reuse, PT ;  /* 0x000000f76b00720c */ /* 0x080fe40003f86270 */
[----:B------:R-:W-:Y:S02]  /*25630*/  FSEL R32, R194, -INF , P6 ;  /* 0xff800000c2207808 */ /* 0x000fe40003000000 */
[----:B------:R-:W-:Y:S02]  /*25640*/  FSEL R12, R124, -INF , P0 ;  /* 0xff8000007c0c7808 */ /* 0x000fe40000000000 */
[----:B------:R-:W-:Y:S02]  /*25650*/  FSEL R84, R192, -INF , P1 ;  /* 0xff800000c0547808 */ /* 0x000fe40000800000 */
[-C--:B------:R-:W-:Y:S02]  /*25660*/  ISETP.GE.AND P6, PT, R11, R244.reuse, PT ;  /* 0x000000f40b00720c */ /* 0x080fe40003fc6270 */
        /* <DEDUP_REMOVED lines=8> */
[----:B------:R-:W-:Y:S02]  /*256f0*/  FSEL R221, R221, -INF , !P6 ;  /* 0xff800000dddd7808 */ /* 0x000fe40007000000 */
[----:B------:R-:W-:Y:S02]  /*25700*/  FSEL R28, R196, -INF , P1 ;  /* 0xff800000c41c7808 */ /* 0x000fe40000800000 */
[-C--:B------:R-:W-:Y:S01]  /*25710*/  ISETP.GE.AND P6, PT, R72, R244.reuse, PT ;  /* 0x000000f44800720c */ /* 0x080fe20003fc6270 */
[----:B------:R-:W-:Y:S01]  /*25720*/  VIADD R72, R2, 0x20 ;  /* 0x0000002002487836 */ /* 0x000fe20000000000 */
[-C--:B------:R-:W-:Y:S02]  /*25730*/  ISETP.GE.AND P1, PT, R68, R244.reuse, PT ;  /* 0x000000f44400720c */ /* 0x080fe40003f26270 */
[----:B------:R-:W-:Y:S02]  /*25740*/  FSEL R68, R126, -INF , P4 ;  /* 0xff8000007e447808 */ /* 0x000fe40002000000 */
[----:B------:R-:W-:Y:S02]  /*25750*/  FSEL R220, R220, -INF , !P5 ;  /* 0xff800000dcdc7808 */ /* 0x000fe40006800000 */
[----:B------:R-:W-:Y:S01]  /*25760*/  ISETP.GE.AND P4, PT, R93, R244, PT ;  /* 0x000000f45d00720c */ /* 0x000fe20003f86270 */
[----:B------:R-:W-:Y:S01]  /*25770*/  VIADD R93, R2, 0x21 ;  /* 0x00000021025d7836 */ /* 0x000fe20000000000 */
[----:B------:R-:W-:Y:S02]  /*25780*/  FSEL R249, R249, -INF , !P0 ;  /* 0xff800000f9f97808 */ /* 0x000fe40004000000 */
[----:B------:R-:W-:Y:S02]  /*25790*/  FMNMX3.FTZ R6, R3, R114, R221, !PT ;  /* 0x0000007203067276 */ /* 0x000fe400078100dd */
[----:B------:R-:W-:Y:S01]  /*257a0*/  ISETP.GE.AND P0, PT, R72, R244, PT ;  /* 0x000000f44800720c */ /* 0x000fe20003f06270 */
[----:B------:R-:W-:Y:S01]  /*257b0*/  VIADD R72, R2, 0x28 ;  /* 0x0000002802487836 */ /* 0x000fe20000000000 */
[----:B------:R-:W-:Y:S02]  /*257c0*/  FSEL R235, R235, -INF , !P1 ;  /* 0xff800000ebeb7808 */ /* 0x000fe40004800000 */
[----:B------:R-:W-:Y:S02]  /*257d0*/  FSEL R234, R234, -INF , !P3 ;  /* 0xff800000eaea7808 */ /* 0x000fe40005800000 */
[----:B------:R-:W-:Y:S02]  /*257e0*/  FMNMX3.FTZ R6, R6, R220, R249, !PT ;  /* 0x000000dc06067276 */ /* 0x000fe400078100f9 */
[-C--:B------:R-:W-:Y:S01]  /*257f0*/  ISETP.GE.AND P1, PT, R93, R244.reuse, PT ;  /* 0x000000f45d00720c */ /* 0x080fe20003f26270 */
[----:B------:R-:W-:Y:S01]  /*25800*/  VIADD R93, R2, 0x29 ;  /* 0x00000029025d7836 */ /* 0x000fe20000000000 */
[----:B------:R-:W-:Y:S02]  /*25810*/  FSEL R233, R233, -INF , !P6 ;  /* 0xff800000e9e97808 */ /* 0x000fe40007000000 */
[----:B------:R-:W-:Y:S02]  /*25820*/  FSEL R232, R232, -INF , !P4 ;  /* 0xff800000e8e87808 */ /* 0x000fe40006000000 */
[----:B------:R-:W-:Y:S02]  /*25830*/  FMNMX3.FTZ R6, R6, R235, R234, !PT ;  /* 0x000000eb06067276 */ /* 0x000fe400078100ea */
[-C--:B------:R-:W-:Y:S01]  /*25840*/  ISETP.GE.AND P3, PT, R72, R244.reuse, PT ;  /* 0x000000f44800720c */ /* 0x080fe20003f66270 */
[----:B------:R-:W-:Y:S01]  /*25850*/  VIADD R72, R2, 0x30 ;  /* 0x0000003002487836 */ /* 0x000fe20000000000 */
[----:B------:R-:W-:Y:S02]  /*25860*/  FSEL R57, R57, -INF , !P1 ;  /* 0xff80000039397808 */ /* 0x000fe40004800000 */
[-C--:B------:R-:W-:Y:S02]  /*25870*/  ISETP.GE.AND P5, PT, R93, R244.reuse, PT ;  /* 0x000000f45d00720c */ /* 0x080fe40003fa6270 */
[----:B------:R-:W-:Y:S02]  /*25880*/  FSEL R69, R69, -INF , !P0 ;  /* 0xff80000045457808 */ /* 0x000fe40004000000 */
        /* <DEDUP_REMOVED lines=8> */
[----:B------:R-:W-:Y:S02]  /*25910*/  FMNMX3.FTZ R6, R6, R53, R49, !PT ;  /* 0x0000003506067276 */ /* 0x000fe40007810031 */
[-C--:B------:R-:W-:Y:S02]  /*25920*/  ISETP.GE.AND P1, PT, R225, R244.reuse, PT ;  /* 0x000000f4e100720c */ /* 0x080fe40003f26270 */
        /* <DEDUP_REMOVED lines=11> */
[----:B------:R-:W-:Y:S02]  /*259e0*/  FSEL R21, R21, -INF , !P5 ;  /* 0xff80000015157808 */ /* 0x000fe40006800000 */
[----:B------:R-:W-:Y:S02]  /*259f0*/  FMNMX3.FTZ R6, R6, R33, R25, !PT ;  /* 0x0000002106067276 */ /* 0x000fe40007810019 */
[----:B------:R-:W-:Y:S02]  /*25a00*/  FSEL R208, R208, -INF , !P0 ;  /* 0xff800000d0d07808 */ /* 0x000fe40004000000 */
[-C--:B------:R-:W-:Y:S02]  /*25a10*/  ISETP.GE.AND P0, PT, R211, R244.reuse, PT ;  /* 0x000000f4d300720c */ /* 0x080fe40003f06270 */
[----:B------:R-:W-:Y:S02]  /*25a20*/  FSEL R200, R200, -INF , !P4 ;  /* 0xff800000c8c87808 */ /* 0x000fe40006000000 */
[-C--:B------:R-:W-:Y:S02]  /*25a30*/  ISETP.GE.AND P4, PT, R203, R244.reuse, PT ;  /* 0x000000f4cb00720c */ /* 0x080fe40003f86270 */
[-C--:B------:R-:W-:Y:S02]  /*25a40*/  ISETP.GE.AND P3, PT, R217, R244.reuse, PT ;  /* 0x000000f4d900720c */ /* 0x080fe40003f66270 */
[-C--:B------:R-:W-:Y:S02]  /*25a50*/  ISETP.GE.AND P5, PT, R215, R244.reuse, PT ;  /* 0x000000f4d700720c */ /* 0x080fe40003fa6270 */
[----:B------:R-:W-:Y:S02]  /*25a60*/  FSEL R206, R206, -INF , !P1 ;  /* 0xff800000cece7808 */ /* 0x000fe40004800000 */
[----:B------:R-:W-:Y:S02]  /*25a70*/  FMNMX3.FTZ R93, R6, R21, R17, !PT ;  /* 0x00000015065d7276 */ /* 0x000fe40007810011 */
[----:B------:R-:W-:Y:S02]  /*25a80*/  FSEL R198, R198, -INF , !P0 ;  /* 0xff800000c6c67808 */ /* 0x000fe40004000000 */
[-C--:B------:R-:W-:Y:S02]  /*25a90*/  ISETP.GE.AND P0, PT, R191, R244.reuse, PT ;  /* 0x000000f4bf00720c */ /* 0x080fe40003f06270 */
[----:B------:R-:W-:Y:S02]  /*25aa0*/  FSEL R192, R172, -INF , !P4 ;  /* 0xff800000acc07808 */ /* 0x000fe40006000000 */
[----:B------:R-:W-:Y:S02]  /*25ab0*/  ISETP.GE.AND P4, PT, R197, R244, PT ;  /* 0x000000f4c500720c */ /* 0x000fe40003f86270 */
[----:B------:R-:W-:Y:S02]  /*25ac0*/  FSEL R204, R204, -INF , !P3 ;  /* 0xff800000cccc7808 */ /* 0x000fe40005800000 */
[----:B------:R-:W-:Y:S02]  /*25ad0*/  FSEL R202, R202, -INF , !P5 ;  /* 0xff800000caca7808 */ /* 0x000fe40006800000 */
[----:B------:R-:W-:Y:S02]  /*25ae0*/  FMNMX3.FTZ R93, R93, R208, R206, !PT ;  /* 0x000000d05d5d7276 */ /* 0x000fe400078100ce */
[----:B------:R-:W-:Y:S01]  /*25af0*/  FSEL R190, R171, -INF , !P0 ;  /* 0xff800000abbe7808 */ /* 0x000fe20004000000 */
[----:B------:R-:W-:Y:S01]  /*25b00*/  IMAD R171, R251, 0x100, R64 ;  /* 0x00000100fbab7824 */ /* 0x000fe200078e0240 */
[-C--:B------:R-:W-:Y:S02]  /*25b10*/  ISETP.GE.AND P0, PT, R195, R244.reuse, PT ;  /* 0x000000f4c300720c */ /* 0x080fe40003f06270 */
[----:B------:R-:W-:Y:S01]  /*25b20*/  FSEL R182, R65, -INF , !P4 ;  /* 0xff80000041b67808 */ /* 0x000fe20006000000 */
[----:B------:R-:W-:Y:S01]  /*25b30*/  VIADD R171, R171, 0x9 ;  /* 0x00000009abab7836 */ /* 0x000fe20000000000 */
[-C--:B------:R-:W-:Y:S02]  /*25b40*/  ISETP.GE.AND P1, PT, R209, R244.reuse, PT ;  /* 0x000000f4d100720c */ /* 0x080fe40003f26270 */
[----:B------:R-:W-:Y:S02]  /*25b50*/  ISETP.GE.AND P3, PT, R72, R244, PT ;  /* 0x000000f44800720c */ /* 0x000fe40003f66270 */
[----:B------:R-:W-:Y:S01]  /*25b60*/  FMNMX3.FTZ R65, R93, R204, R202, !PT ;  /* 0x000000cc5d417276 */ /* 0x000fe200078100ca */
[----:B------:R-:W-:Y:S01]  /*25b70*/  VIADD R93, R2, 0x98 ;  /* 0x00000098025d7836 */ /* 0x000fe20000000000 */
[----:B------:R-:W-:Y:S02]  /*25b80*/  FSEL R180, R61, -INF , !P0 ;  /* 0xff8000003db47808 */ /* 0x000fe40004000000 */
[----:B------:R-:W-:Y:S02]  /*25b90*/  FSEL R72, R227, -INF , !P1 ;  /* 0xff800000e3487808 */ /* 0x000fe40004800000 */
[----:B------:R-:W-:Y:S01]  /*25ba0*/  ISETP.GE.AND P5, PT, R205, R244, PT ;  /* 0x000000f4cd00720c */ /* 0x000fe20003fa6270 */
[----:B------:R3:W5:Y:S01]  /*25bb0*/  LDL.LU R227, [R1+0x34] ;  /* 0x0000340001e37983 */ /* 0x0007620000300800 */
[----:B------:R-:W-:Y:S02]  /*25bc0*/  FSEL R196, R176, -INF , !P3 ;  /* 0xff800000b0c47808 */ /* 0x000fe40005800000 */
[----:B------:R-:W-:Y:S01]  /*25bd0*/  FMNMX3.FTZ R61, R65, R200, R198, !PT ;  /* 0x000000c8413d7276 */ /* 0x000fe200078100c6 */
[----:B------:R-:W-:Y:S01]  /*25be0*/  IMAD R65, R251, 0x100, R64 ;  /* 0x00000100fb417824 */ /* 0x000fe200078e0240 */
[-C--:B------:R-:W-:Y:S02]  /*25bf0*/  ISETP.GE.AND P1, PT, R201, R244.reuse, PT ;  /* 0x000000f4c900720c */ /* 0x080fe40003f26270 */
[----:B------:R-:W-:Y:S01]  /*25c00*/  ISETP.GE.AND P3, PT, R189, R244, PT ;  /* 0x000000f4bd00720c */ /* 0x000fe20003f66270 */
[----:B------:R-:W-:Y:S01]  /*25c10*/  VIADD R65, R65, 0x8 ;  /* 0x0000000841417836 */ /* 0x000fe20000000000 */
[----:B------:R-:W-:Y:S02]  /*25c20*/  FSEL R194, R174, -INF , !P5 ;  /* 0xff800000aec27808 */ /* 0x000fe40006800000 */
[----:B------:R-:W-:Y:S02]  /*25c30*/  FMNMX3.FTZ R61, R61, R72, R196, !PT ;  /* 0x000000483d3d7276 */ /* 0x000fe400078100c4 */
[----:B------:R-:W-:Y:S02]  /*25c40*/  ISETP.GE.AND P5, PT, R199, R244, PT ;  /* 0x000000f4c700720c */ /* 0x000fe40003fa6270 */
[----:B------:R-:W-:Y:S02]  /*25c50*/  FSEL R188, R168, -INF , !P1 ;  /* 0xff800000a8bc7808 */ /* 0x000fe40004800000 */
[----:B------:R-:W-:Y:S02]  /*25c60*/  FMNMX3.FTZ R61, R61, R194, R192, !PT ;  /* 0x000000c23d3d7276 */ /* 0x000fe400078100c0 */
[----:B------:R-:W-:Y:S01]  /*25c70*/  FSEL R186, R179, -INF , !P3 ;  /* 0xff800000b3ba7808 */ /* 0x000fe20005800000 */
[----:B------:R-:W-:Y:S01]  /*25c80*/  VIADD R179, R2, 0x91 ;  /* 0x0000009102b37836 */ /* 0x000fe20000000000 */
[----:B------:R-:W-:Y:S02]  /*25c90*/  FMNMX3.FTZ R61, R61, R190, R188, !PT ;  /* 0x000000be3d3d7276 */ /* 0x000fe400078100bc */
[----:B------:R-:W-:Y:S02]  /*25ca0*/  FSEL R184, R128, -INF , !P5 ;  /* 0xff80000080b87808 */ /* 0x000fe40006800000 */
[-C--:B------:R-:W-:Y:S02]  /*25cb0*/  ISETP.GE.AND P5, PT, R179, R244.reuse, PT ;  /* 0x000000f4b300720c */ /* 0x080fe40003fa6270 */
[-C--:B------:R-:W-:Y:S02]  /*25cc0*/  ISETP.GE.AND P1, PT, R193, R244.reuse, PT ;  /* 0x000000f4c100720c */ /* 0x080fe40003f26270 */
[----:B------:R-:W-:Y:S02]  /*25cd0*/  ISETP.GE.AND P3, PT, R185, R244, PT ;  /* 0x000000f4b900720c */ /* 0x000fe40003f66270 */
[----:B------:R-:W-:Y:S02]  /*25ce0*/  FMNMX3.FTZ R61, R61, R186, R184, !PT ;  /* 0x000000ba3d3d7276 */ /* 0x000fe400078100b8 */
[----:B------:R-:W-:Y:S02]  /*25cf0*/  FSEL R172, R77, -INF , !P5 ;  /* 0xff8000004dac7808 */ /* 0x000fe40006800000 */
[-C--:B------:R-:W-:Y:S02]  /*25d00*/  ISETP.GE.AND P5, PT, R131, R244.reuse, PT ;  /* 0x000000f48300720c */ /* 0x080fe40003fa6270 */
[----:B------:R-:W-:Y:S02]  /*25d10*/  FSEL R178, R178, -INF , !P1 ;  /* 0xff800000b2b27808 */ /* 0x000fe40004800000 */
[----:B------:R-:W-:Y:S02]  /*25d20*/  FSEL R176, R73, -INF , !P3 ;  /* 0xff80000049b07808 */ /* 0x000fe40005800000 */
[----:B------:R-:W-:Y:S02]  /*25d30*/  ISETP.GE.AND P6, PT, R183, R244, PT ;  /* 0x000000f4b700720c */ /* 0x000fe40003fc6270 */
[----:B------:R-:W-:Y:S02]  /*25d40*/  FMNMX3.FTZ R61, R61, R182, R180, !PT ;  /* 0x000000b63d3d7276 */ /* 0x000fe400078100b4 */
[----:B------:R-:W-:Y:S02]  /*25d50*/  FSEL R126, R37, -INF , !P5 ;  /* 0xff800000257e7808 */ /* 0x000fe40006800000 */
[----:B------:R-:W-:Y:S02]  /*25d60*/  ISETP.GE.AND P1, PT, R212, R244, PT ;  /* 0x000000f4d400720c */ /* 0x000fe40003f26270 */
[----:B------:R-:W-:Y:S02]  /*25d70*/  FSEL R174, R76, -INF , !P6 ;  /* 0xff8000004cae7808 */ /* 0x000fe40007000000 */
[----:B------:R-:W-:Y:S01]  /*25d80*/  FMNMX3.FTZ R37, R61, R178, R176, !PT ;  /* 0x000000b23d257276 */ /* 0x000fe200078100b0 */
[----:B------:R-:W-:Y:S01]  /*25d90*/  IMAD R61, R251, 0x100, R64 ;  /* 0x00000100fb3d7824 */ /* 0x000fe200078e0240 */
[-C--:B------:R-:W-:Y:S02]  /*25da0*/  ISETP.GE.AND P0, PT, R93, R244.reuse, PT ;  /* 0x000000f45d00720c */ /* 0x080fe40003f06270 */
[----:B------:R-:W-:Y:S01]  /*25db0*/  ISETP.GE.AND P6, PT, R187, R244, PT ;  /* 0x000000f4bb00720c */ /* 0x000fe20003fc6270 */
[----:B------:R-:W-:Y:S01]  /*25dc0*/  VIADD R61, R61, 0x30 ;  /* 0x000000303d3d7836 */ /* 0x000fe20000000000 */
        /* <DEDUP_REMOVED lines=32> */
[----:B------:R-:W-:Y:S02]  /*25fd0*/  ISETP.GE.AND P3, PT, R115, R244, PT ;  /* 0x000000f47300720c */ /* 0x000fe40003f66270 */
[----:B------:R-:W-:Y:S02]  /*25fe0*/  FMNMX3.FTZ R15, R15, R52, R88, !PT ;  /* 0x000000340f0f7276 */ /* 0x000fe40007810058 */
[-C--:B------:R-:W-:Y:S02]  /*25ff0*/  ISETP.GE.AND P1, PT, R111, R244.reuse, PT ;  /* 0x000000f46f00720c */ /* 0x080fe40003f26270 */
[-C--:B------:R-:W-:Y:S02]  /*26000*/  ISETP.GE.AND P0, PT, R107, R244.reuse, PT ;  /* 0x000000f46b00720c */ /* 0x080fe40003f06270 */
[----:B------:R-:W-:Y:S02]  /*26010*/  FSEL R84, R84, -INF , !P3 ;  /* 0xff80000054547808 */ /* 0x000fe40005800000 */
[----:B------:R-:W-:Y:S02]  /*26020*/  FSEL R48, R48, -INF , !P1 ;  /* 0xff80000030307808 */ /* 0x000fe40004800000 */
        /* <DEDUP_REMOVED lines=10> */
[----:B------:R-:W-:Y:S02]  /*260d0*/  ISETP.GE.AND P0, PT, R0, R247, PT ;  /* 0x000000f70000720c */ /* 0x000fe40003f06270 */
        /* <DEDUP_REMOVED lines=9> */
[----:B------:R-:W-:Y:S02]  /*26170*/  FSEL R4, R4, -INF , P0 ;  /* 0xff80000004047808 */ /* 0x000fe40000000000 */
[----:B------:R-:W-:Y:S02]  /*26180*/  FMNMX3.FTZ R15, R15, R12, R10, !PT ;  /* 0x0000000c0f0f7276 */ /* 0x000fe4000781000a */
[----:B------:R-:W-:Y:S02]  /*26190*/  FSEL R8, R4, -INF , !P1 ;  /* 0xff80000004087808 */ /* 0x000fe40004800000 */
[----:B------:R-:W-:Y:S02]  /*261a0*/  FSEL R68, R68, -INF , !P3 ;  /* 0xff80000044447808 */ /* 0x000fe40005800000 */
[C---:B------:R-:W-:Y:S02]  /*261b0*/  ISETP.GE.AND P0, PT, R2.reuse, R246, PT ;  /* 0x000000f60200720c */ /* 0x040fe40003f06270 */
[----:B------:R-:W-:Y:S02]  /*261c0*/  FMNMX3.FTZ R23, R15, R68, R8, !PT ;  /* 0x000000440f177276 */ /* 0x000fe40007810008 */
[CC--:B------:R-:W-:Y:S02]  /*261d0*/  ISETP.GE.AND P1, PT, R11.reuse, R246.reuse, PT ;  /* 0x000000f60b00720c */ /* 0x0c0fe40003f26270 */
[-C--:B------:R-:W-:Y:S01]  /*261e0*/  ISETP.GE.AND P6, PT, R11, R245.reuse, PT ;  /* 0x000000f50b00720c */ /* 0x080fe20003fc6270 */
[----:B------:R-:W1:Y:S01]  /*261f0*/  SHFL.BFLY PT, R4, R23, 0x2, 0x1f ;  /* 0x0c401f0017047f89 */ /* 0x000e6200000e0000 */
[----:B------:R-:W-:Y:S02]  /*26200*/  FSEL R11, R173, -INF , P0 ;  /* 0xff800000ad0b7808 */ /* 0x000fe40000000000 */
[-C--:B------:R-:W-:Y:S01]  /*26210*/  ISETP.GE.AND P0, PT, R171, R246.reuse, PT ;  /* 0x000000f6ab00720c */ /* 0x080fe20003f06270 */
[--C-:B------:R-:W-:Y:S01]  /*26220*/  IMAD R171, R251, 0x100, R64.reuse ;  /* 0x00000100fbab7824 */ /* 0x100fe200078e0240 */
[-C--:B------:R-:W-:Y:S01]  /*26230*/  ISETP.GE.AND P3, PT, R65, R246.reuse, PT ;  /* 0x000000f64100720c */ /* 0x080fe20003f66270 */
[--C-:B------:R-:W-:Y:S01]  /*26240*/  IMAD R65, R251, 0x100, R64.reuse ;  /* 0x00000100fb417824 */ /* 0x100fe200078e0240 */
[-C--:B------:R-:W-:Y:S01]  /*26250*/  ISETP.GE.AND P5, PT, R2, R245.reuse, PT ;  /* 0x000000f50200720c */ /* 0x080fe20003fa6270 */
[----:B------:R-:W-:Y:S01]  /*26260*/  VIADD R171, R171, 0x11 ;  /* 0x00000011abab7836 */ /* 0x000fe20000000000 */
[----:B------:R-:W-:Y:S01]  /*26270*/  FSEL R15, R177, -INF , P0 ;  /* 0xff800000b10f7808 */ /* 0x000fe20000000000 */
[----:B------:R-:W-:Y:S01]  /*26280*/  VIADD R65, R65, 0x10 ;  /* 0x0000001041417836 */ /* 0x000fe20000000000 */
[----:B------:R-:W-:Y:S02]  /*26290*/  FSEL R11, R11, -INF , !P5 ;  /* 0xff8000000b0b7808 */ /* 0x000fe40006800000 */
[-C--:B------:R-:W-:Y:S01]  /*262a0*/  ISETP.GE.AND P4, PT, R171, R246.reuse, PT ;  /* 0x000000f6ab00720c */ /* 0x080fe20003f86270 */
[--C-:B------:R-:W-:Y:S01]  /*262b0*/  IMAD R171, R251, 0x100, R64.reuse ;  /* 0x00000100fbab7824 */ /* 0x100fe200078e0240 */
[-C--:B------:R-:W-:Y:S02]  /*262c0*/  ISETP.GE.AND P5, PT, R115, R246.reuse, PT ;  /* 0x000000f67300720c */ /* 0x080fe40003fa6270 */
[----:B------:R-:W-:Y:S01]  /*262d0*/  FSEL R14, R14, -INF , P4 ;  /* 0xff8000000e0e7808 */ /* 0x000fe20002000000 */
[----:B------:R-:W-:Y:S01]  /*262e0*/  VIADD R171, R171, 0x19 ;  /* 0x00000019abab7836 */ /* 0x000fe20000000000 */
[----:B------:R-:W-:Y:S02]  /*262f0*/  FSEL R85, R103, -INF , P5 ;  /* 0xff80000067557808 */ /* 0x000fe40002800000 */
[----:B------:R-:W-:Y:S02]  /*26300*/  ISETP.GE.AND P5, PT, R106, R246, PT ;  /* 0x000000f66a00720c */ /* 0x000fe40003fa6270 */
[----:B-1----:R-:W-:Y:S02]  /*26310*/  FMNMX.FTZ R19, R23, R4, !PT ;  /* 0x0000000417137209 */ /* 0x002fe40007810000 */
[----:B------:R-:W-:Y:S02]  /*26320*/  FSEL R23, R175, -INF , P1 ;  /* 0xff800000af177808 */ /* 0x000fe40000800000 */
[-C--:B------:R-:W-:Y:S01]  /*26330*/  ISETP.GE.AND P1, PT, R65, R246.reuse, PT ;  /* 0x000000f64100720c */ /* 0x080fe20003f26270 */
[----:B------:R-:W1:Y:S01]  /*26340*/  SHFL.BFLY PT, R4, R19, 0x1, 0x1f ;  /* 0x0c201f0013047f89 */ /* 0x000e6200000e0000 */
[--C-:B------:R-:W-:Y:S01]  /*26350*/  IMAD R65, R251, 0x100, R64.reuse ;  /* 0x00000100fb417824 */ /* 0x100fe200078e0240 */
[----:B------:R-:W-:Y:S02]  /*26360*/  FSEL R77, R117, -INF , P5 ;  /* 0xff800000754d7808 */ /* 0x000fe40002800000 */
[----:B------:R-:W-:Y:S01]  /*26370*/  FSEL R13, R13, -INF , P1 ;  /* 0xff8000000d0d7808 */ /* 0x000fe20000800000 */
[----:B------:R-:W-:Y:S01]  /*26380*/  VIADD R65, R65, 0x18 ;  /* 0x0000001841417836 */ /* 0x000fe20000000000 */
[-C--:B------:R-:W-:Y:S02]  /*26390*/  ISETP.GE.AND P5, PT, R100, R246.reuse, PT ;  /* 0x000000f66400720c */ /* 0x080fe40003fa6270 */
[----:B------:R-:W-:Y:S02]  /*263a0*/  FSEL R23, R23, -INF , !P6 ;  /* 0xff80000017177808 */ /* 0x000fe40007000000 */
[-C--:B------:R-:W-:Y:S01]  /*263b0*/  ISETP.GE.AND P0, PT, R65, R246.reuse, PT ;  /* 0x000000f64100720c */ /* 0x080fe20003f06270 */
[--C-:B------:R-:W-:Y:S03]  /*263c0*/  IMAD R65, R251, 0x100, R64.reuse ;  /* 0x00000100fb417824 */ /* 0x100fe600078e0240 */
[----:B------:R-:W-:Y:S01]  /*263d0*/  FSEL R16, R16, -INF , P0 ;  /* 0xff80000010107808 */ /* 0x000fe20000000000 */
[----:B------:R-:W-:Y:S05]  /*263e0*/  VIADD R65, R65, 0x20 ;  /* 0x0000002041417836 */ /* 0x000fea0000000000 */
[----:B------:R-:W-:Y:S01]  /*263f0*/  ISETP.GE.AND P4, PT, R65, R246, PT ;  /* 0x000000f64100720c */ /* 0x000fe20003f86270 */
[--C-:B------:R-:W-:Y:S01]  /*26400*/  IMAD R65, R251, 0x100, R64.reuse ;  /* 0x00000100fb417824 */ /* 0x100fe200078e0240 */
[----:B-1----:R-:W-:Y:S03]  /*26410*/  FMNMX.FTZ R2, R19, R4, !PT ;  /* 0x0000000413027209 */ /* 0x002fe60007810000 */
[----:B------:R-:W-:Y:S01]  /*26420*/  VIADD R65, R65, 0x28 ;  /* 0x0000002841417836 */ /* 0x000fe20000000000 */
[----:B------:R-:W-:Y:S02]  /*26430*/  FSEL R19, R169, -INF , P3 ;  /* 0xff800000a9137808 */ /* 0x000fe40001800000 */
[-C--:B------:R-:W-:Y:S01]  /*26440*/  ISETP.GE.AND P3, PT, R171, R246.reuse, PT ;  /* 0x000000f6ab00720c */ /* 0x080fe20003f66270 */
[--C-:B------:R-:W-:Y:S01]  /*26450*/  IMAD R171, R251, 0x100, R64.reuse ;  /* 0x00000100fbab7824 */ /* 0x100fe200078e0240 */
[----:B------:R-:W-:Y:S02]  /*26460*/  FSEL R20, R20, -INF , P4 ;  /* 0xff80000014147808 */ /* 0x000fe40002000000 */
        /* <DEDUP_REMOVED lines=39> */
[-C--:B------:R-:W-:Y:S01]  /*266e0*/  ISETP.GE.AND P4, PT, R197, R246.reuse, PT ;  /* 0x000000f6c500720c */ /* 0x080fe20003f86270 */
[----:B------:R-:W2:Y:S01]  /*266f0*/  LDL.LU R65, [R1+0x14] ;  /* 0x0000140001417983 */ /* 0x000ea20000300800 */
[----:B------:R-:W-:Y:S02]  /*26700*/  FSEL R171, R38, -INF , P1 ;  /* 0xff80000026ab7808 */ /* 0x000fe40000800000 */
[----:B------:R-:W-:Y:S02]  /*26710*/  FSEL R38, R66, -INF , P4 ;  /* 0xff80000042267808 */ /* 0x000fe40002000000 */
[----:B------:R-:W4:Y:S01]  /*26720*/  LDL.LU R66, [R1+0x18] ;  /* 0x0000180001427983 */ /* 0x000f220000300800 */
[----:B------:R-:W-:Y:S02]  /*26730*/  FSEL R51, R51, -INF , P3 ;  /* 0xff80000033337808 */ /* 0x000fe40001800000 */
[-C--:B------:R-:W-:Y:S01]  /*26740*/  ISETP.GE.AND P3, PT, R191, R246.reuse, PT ;  /* 0x000000f6bf00720c */ /* 0x080fe20003f66270 */
[----:B------:R-:W3:Y:S01]  /*26750*/  LDL.LU R35, [R1+0x1c] ;  /* 0x00001c0001237983 */ /* 0x000ee20000300800 */
[----:B------:R-:W-:Y:S02]  /*26760*/  FSEL R24, R24, -INF , P0 ;  /* 0xff80000018187808 */ /* 0x000fe40000000000 */
[----:B------:R-:W-:Y:S02]  /*26770*/  FSEL R58, R58, -INF , P3 ;  /* 0xff8000003a3a7808 */ /* 0x000fe40001800000 */
[-C--:B------:R-:W-:Y:S02]  /*26780*/  ISETP.GE.AND P3, PT, R199, R246.reuse, PT ;  /* 0x000000f6c700720c */ /* 0x080fe40003f66270 */
[C---:B------:R-:W-:Y:S02]  /*26790*/  FSETP.NEU.FTZ.AND P0, PT, R2.reuse, -INF , PT ;  /* 0xff8000000200780b */ /* 0x040fe40003f1d000 */
[----:B------:R-:W-:Y:S02]  /*267a0*/  FSEL R40, R63, -INF , P3 ;  /* 0xff8000003f287808 */ /* 0x000fe40001800000 */
[----:B------:R-:W3:Y:S01]  /*267b0*/  LDL.LU R63, [R1+0x20] ;  /* 0x00002000013f7983 */ /* 0x000ee20000300800 */
[----:B------:R-:W-:Y:S02]  /*267c0*/  FSEL R4, R2, RZ, P0 ;  /* 0x000000ff02047208 */ /* 0x000fe40000000000 */
[-C--:B------:R-:W-:Y:S02]  /*267d0*/  ISETP.GE.AND P1, PT, R215, R246.reuse, PT ;  /* 0x000000f6d700720c */ /* 0x080fe40003f26270 */
[-C--:B------:R-:W-:Y:S01]  /*267e0*/  ISETP.GE.AND P3, PT, R193, R246.reuse, PT ;  /* 0x000000f6c100720c */ /* 0x080fe20003f66270 */
[----:B------:R-:W-:Y:S01]  /*267f0*/  FADD.FTZ R4, -R4, R3 ;  /* 0x0000000304047221 */ /* 0x000fe20000010100 */
[----:B------:R-:W-:Y:S01]  /*26800*/  FSEL R43, R43, -INF , P1 ;  /* 0xff8000002b2b7808 */ /* 0x000fe20000800000 */
[----:B------:R-:W3:Y:S01]  /*26810*/  LD.E R3, desc[UR4][R164.64+0xdc] ;  /* 0x0000dc04a4037980 */ /* 0x000ee2000c101900 */
        /* <DEDUP_REMOVED lines=62> */
[----:B------:R-:W-:Y:S02]  /*26c00*/  FSEL R19, R19, -INF , !P5 ;  /* 0xff80000013137808 */ /* 0x000fe40006800000 */
[----:B------:R-:W-:Y:S02]  /*26c10*/  FSEL R81, R181, -INF , P4 ;  /* 0xff800000b5517808 */ /* 0x000fe40002000000 */
[-C--:B------:R-:W-:Y:S04]  /*26c20*/  ISETP.GE.AND P4, PT, R9, R246.reuse, PT ;  /* 0x000000f60900720c */ /* 0x080fe80003f86270 */
[----:B--2---:R-:W-:Y:S02]  /*26c30*/  FSEL R65, R65, -INF , P4 ;  /* 0xff80000041417808 */ /* 0x004fe40002000000 */
[----:B------:R-:W-:Y:S02]  /*26c40*/  ISETP.GE.AND P4, PT, R0, R246, PT ;  /* 0x000000f60000720c */ /* 0x000fe40003f86270 */
[----:B----4-:R-:W-:Y:S02]  /*26c50*/  FSEL R66, R66, -INF , P3 ;  /* 0xff80000042427808 */ /* 0x010fe40001800000 */
[----:B---3--:R-:W-:Y:S01]  /*26c60*/  FSEL R96, R35, -INF , P1 ;  /* 0xff80000023607808 */ /* 0x008fe20000800000 */
[--C-:B------:R-:W-:Y:S01]  /*26c70*/  IMAD R35, R251, 0x100, R64.reuse ;  /* 0x00000100fb237824 */ /* 0x100fe200078e0240 */
[-C--:B------:R-:W-:Y:S01]  /*26c80*/  ISETP.GE.AND P1, PT, R31, R245.reuse, PT ;  /* 0x000000f51f00720c */ /* 0x080fe20003f26270 */
[--C-:B------:R-:W-:Y:S02]  /*26c90*/  IMAD R31, R251, 0x100, R64.reuse ;  /* 0x00000100fb1f7824 */ /* 0x100fe400078e0240 */
[----:B------:R-:W-:Y:S01]  /*26ca0*/  VIADD R35, R35, 0x10 ;  /* 0x0000001023237836 */ /* 0x000fe20000000000 */
[----:B------:R-:W-:Y:S01]  /*26cb0*/  FSEL R15, R15, -INF , !P1 ;  /* 0xff8000000f0f7808 */ /* 0x000fe20004800000 */
[----:B------:R-:W-:Y:S03]  /*26cc0*/  VIADD R31, R31, 0x11 ;  /* 0x000000111f1f7836 */ /* 0x000fe60000000000 */
[-C--:B------:R-:W-:Y:S01]  /*26cd0*/  ISETP.GE.AND P3, PT, R35, R245.reuse, PT ;  /* 0x000000f52300720c */ /* 0x080fe20003f66270 */
[--C-:B------:R-:W-:Y:S01]  /*26ce0*/  IMAD R35, R251, 0x100, R64.reuse ;  /* 0x00000100fb237824 */ /* 0x100fe200078e0240 */
[-C--:B------:R-:W-:Y:S01]  /*26cf0*/  ISETP.GE.AND P6, PT, R31, R245.reuse, PT ;  /* 0x000000f51f00720c */ /* 0x080fe20003fc6270 */
[--C-:B------:R-:W-:Y:S01]  /*26d00*/  IMAD R31, R251, 0x100, R64.reuse ;  /* 0x00000100fb1f7824 */ /* 0x100fe200078e0240 */
[----:B------:R-:W-:Y:S01]  /*26d10*/  FSEL R97, R63, -INF , P4 ;  /* 0xff8000003f617808 */ /* 0x000fe20002000000 */
[----:B------:R-:W-:Y:S01]  /*26d20*/  VIADD R35, R35, 0x18 ;  /* 0x0000001823237836 */ /* 0x000fe20000000000 */
[----:B------:R-:W-:Y:S01]  /*26d30*/  FSEL R117, R13, -INF , !P3 ;  /* 0xff8000000d757808 */ /* 0x000fe20005800000 */
[----:B------:R-:W-:Y:S02]  /*26d40*/  VIADD R31, R31, 0x19 ;  /* 0x000000191f1f7836 */ /* 0x000fe40000000000 */
[--C-:B------:R-:W-:Y:S01]  /*26d50*/  IMAD R63, R251, 0x100, R64.reuse ;  /* 0x00000100fb3f7824 */ /* 0x100fe200078e0240 */
[-C--:B------:R-:W-:Y:S01]  /*26d60*/  ISETP.GE.AND P4, PT, R35, R245.reuse, PT ;  /* 0x000000f52300720c */ /* 0x080fe20003f86270 */
[--C-:B------:R-:W-:Y:S01]  /*26d70*/  IMAD R35, R251, 0x100, R64.reuse ;  /* 0x00000100fb237824 */ /* 0x100fe200078e0240 */
[-C--:B------:R-:W-:Y:S01]  /*26d80*/  ISETP.GE.AND P1, PT, R31, R245.reuse, PT ;  /* 0x000000f51f00720c */ /* 0x080fe20003f26270 */
[--C-:B------:R-:W-:Y:S01]  /*26d90*/  IMAD R31, R251, 0x100, R64.reuse ;  /* 0x00000100fb1f7824 */ /* 0x100fe200078e0240 */
[----:B------:R-:W-:Y:S01]  /*26da0*/  FSEL R113, R16, -INF , !P4 ;  /* 0xff80000010717808 */ /* 0x000fe20006000000 */
[----:B------:R-:W-:Y:S02]  /*26db0*/  VIADD R35, R35, 0x21 ;  /* 0x0000002123237836 */ /* 0x000fe40000000000 */
[----:B------:R-:W-:Y:S01]  /*26dc0*/  FMUL.FTZ R4, R3, R4 ;  /* 0x0000000403047220 */ /* 0x000fe20000410000 */
[----:B------:R-:W-:Y:S02]  /*26dd0*/  VIADD R31, R31, 0x20 ;  /* 0x000000201f1f7836 */ /* 0x000fe40000000000 */
[----:B------:R-:W-:Y:S01]  /*26de0*/  VIADD R63, R63, 0x29 ;  /* 0x000000293f3f7836 */ /* 0x000fe20000000000 */
[-C--:B------:R-:W-:Y:S01]  /*26df0*/  ISETP.GE.AND P5, PT, R35, R245.reuse, PT ;  /* 0x000000f52300720c */ /* 0x080fe20003fa6270 */
[--C-:B------:R-:W-:Y:S01]  /*26e00*/  IMAD R35, R251, 0x100, R64.reuse ;  /* 0x00000100fb237824 */ /* 0x100fe200078e0240 */
[----:B------:R-:W-:Y:S02]  /*26e10*/  ISETP.GE.AND P3, PT, R31, R245, PT ;  /* 0x000000f51f00720c */ /* 0x000fe40003f66270 */
[----:B------:R-:W-:Y:S01]  /*26e20*/  FSEL R31, R14, -INF , !P6 ;  /* 0xff8000000e1f7808 */ /* 0x000fe20007000000 */
[----:B------:R-:W-:Y:S01]  /*26e30*/  VIADD R35, R35, 0x28 ;  /* 0x0000002823237836 */ /* 0x000fe20000000000 */
[----:B------:R-:W-:Y:S02]  /*26e40*/  FMNMX3.FTZ R14, R166, R11, R23, !PT ;  /* 0x0000000ba60e7276 */ /* 0x000fe40007810017 */
[----:B------:R-:W-:Y:S02]  /*26e50*/  ISETP.GE.AND P6, PT, R121, R245, PT ;  /* 0x000000f57900720c */ /* 0x000fe40003fc6270 */
        /* <DEDUP_REMOVED lines=9> */
[----:B------:R-:W-:Y:S01]  /*26ef0*/  ISETP.GE.AND P5, PT, R99, R245, PT ;  /* 0x000000f56300720c */ /* 0x000fe20003fa6270 */
[--C-:B------:R-:W-:Y:S01]  /*26f00*/  IMAD R99, R251, 0x100, R64.reuse ;  /* 0x00000100fb637824 */ /* 0x100fe200078e0240 */
[----:B------:R-:W-:Y:S02]  /*26f10*/  FMNMX3.FTZ R14, R14, R63, R61, !PT ;  /* 0x0000003f0e0e7276 */ /* 0x000fe4000781003d */
[----:B------:R-:W-:Y:S01]  /*26f20*/  FSEL R118, R24, -INF , !P4 ;  /* 0xff80000018767808 */ /* 0x000fe20006000000 */
[----:B------:R-:W-:Y:S01]  /*26f30*/  VIADD R99, R99, 0x91 ;  /* 0x0000009163637836 */ /* 0x000fe20000000000 */
[----:B------:R-:W-:Y:S02]  /*26f40*/  FSEL R123, R26, -INF , !P1 ;  /* 0xff8000001a7b7808 */ /* 0x000fe40004800000 */
[-C--:B------:R-:W-:Y:S02]  /*26f50*/  ISETP.GE.AND P1, PT, R218, R245.reuse, PT ;  /* 0x000000f5da00720c */ /* 0x080fe40003f26270 */
[----:B------:R-:W-:Y:S02]  /*26f60*/  FSEL R218, R27, -INF , !P3 ;  /* 0xff8000001bda7808 */ /* 0x000fe40005800000 */
[-C--:B------:R-:W-:Y:S01]  /*26f70*/  ISETP.GE.AND P4, PT, R98, R245.reuse, PT ;  /* 0x000000f56200720c */ /* 0x080fe20003f86270 */
[----:B------:R-:W-:Y:S01]  /*26f80*/  IMAD R98, R251, 0x100, R64 ;  /* 0x00000100fb627824 */ /* 0x000fe200078e0240 */
[-C--:B------:R-:W-:Y:S02]  /*26f90*/  ISETP.GE.AND P3, PT, R216, R245.reuse, PT ;  /* 0x000000f5d800720c */ /* 0x080fe40003f66270 */
[----:B------:R-:W-:Y:S01]  /*26fa0*/  FSEL R216, R29, -INF , !P5 ;  /* 0xff8000001dd87808 */ /* 0x000fe20006800000 */
[----:B------:R-:W-:Y:S01]  /*26fb0*/  VIADD R98, R98, 0x61 ;  /* 0x0000006162627836 */ /* 0x000fe20000000000 */
[----:B------:R-:W-:Y:S02]  /*26fc0*/  FMNMX3.FTZ R13, R14, R118, R123, !PT ;  /* 0x000000760e0d7276 */ /* 0x000fe4000781007b */
        /* <DEDUP_REMOVED lines=80> */
[----:B------:R-:W-:Y:S02]  /*274d0*/  FSEL R109, R90, -INF , !P3 ;  /* 0xff8000005a6d7808 */ /* 0x000fe40005800000 */
[-C--:B------:R-:W-:Y:S02]  /*274e0*/  ISETP.GE.AND P3, PT, R105, R245.reuse, PT ;  /* 0x000000f56900720c */ /* 0x080fe40003f66270 */
[----:B------:R-:W-:Y:S02]  /*274f0*/  ISETP.GE.AND P4, PT, R122, R245, PT ;  /* 0x000000f57a00720c */ /* 0x000fe40003f86270 */
[----:B------:R-:W-:Y:S02]  /*27500*/  FMNMX3.FTZ R14, R14, R129, R127, !PT ;  /* 0x000000810e0e7276 */ /* 0x000fe4000781007f */
[----:B------:R-:W-:Y:S02]  /*27510*/  FSEL R105, R34, -INF , !P5 ;  /* 0xff80000022697808 */ /* 0x000fe40006800000 */
        /* <DEDUP_REMOVED lines=20> */
[----:B------:R-:W-:Y:S02]  /*27660*/  P2R R13, PR, RZ, 0x20 ;  /* 0x00000020ff0d7803 */ /* 0x000fe40000000000 */
[-C--:B------:R-:W-:Y:S02]  /*27670*/  ISETP.GE.AND P1, PT, R106, R245.reuse, PT ;  /* 0x000000f56a00720c */ /* 0x080fe40003f26270 */
[----:B------:R-:W-:Y:S02]  /*27680*/  ISETP.GE.AND P4, PT, R104, R245, PT ;  /* 0x000000f56800720c */ /* 0x000fe40003f86270 */
[----:B------:R-:W-:Y:S02]  /*27690*/  FSEL R81, R81, -INF , !P3 ;  /* 0xff80000051517808 */ /* 0x000fe40005800000 */
[----:B------:R-:W-:Y:S02]  /*276a0*/  FMNMX3.FTZ R14, R14, R87, R85, !PT ;  /* 0x000000570e0e7276 */ /* 0x000fe40007810055 */
[----:B------:R-:W-:Y:S02]  /*276b0*/  ISETP.NE.AND P3, PT, R13, RZ, PT ;  /* 0x000000ff0d00720c */ /* 0x000fe40003f65270 */
[----:B------:R-:W-:Y:S02]  /*276c0*/  FSEL R77, R77, -INF , !P1 ;  /* 0xff8000004d4d7808 */ /* 0x000fe40004800000 */
[----:B------:R-:W-:Y:S02]  /*276d0*/  FSEL R75, R75, -INF , !P4 ;  /* 0xff8000004b4b7808 */ /* 0x000fe40006000000 */
[----:B------:R-:W-:Y:S02]  /*276e0*/  FMNMX3.FTZ R14, R14, R83, R81, !PT ;  /* 0x000000530e0e7276 */ /* 0x000fe40007810051 */
[----:B------:R-:W-:Y:S02]  /*276f0*/  ISETP.GE.AND P6, PT, R100, R245, PT ;  /* 0x000000f56400720c */ /* 0x000fe40003fc6270 */
[----:B------:R-:W-:Y:S02]  /*27700*/  FMNMX3.FTZ R14, R14, R77, R75, !PT ;  /* 0x0000004d0e0e7276 */ /* 0x000fe4000781004b */
[----:B------:R-:W-:Y:S02]  /*27710*/  FSEL R67, R67, RZ, P0 ;  /* 0x000000ff43437208 */ /* 0x000fe40000000000 */
[----:B------:R-:W-:Y:S02]  /*27720*/  FSEL R73, R73, -INF , !P3 ;  /* 0xff80000049497808 */ /* 0x000fe40005800000 */
[----:B------:R-:W-:Y:S01]  /*27730*/  FSEL R71, R71, -INF , !P6 ;  /* 0xff80000047477808 */ /* 0x000fe20007000000 */
[--C-:B------:R-:W-:Y:S01]  /*27740*/  FFMA.FTZ R119, R220, R3, -R67.reuse ;  /* 0x00000003dc777223 */ /* 0x100fe20000010843 */
[----:B------:R-:W-:Y:S01]  /*27750*/  ISETP.GE.AND P1, PT, R0, R245, PT ;  /* 0x000000f50000720c */ /* 0x000fe20003f26270 */
[----:B------:R-:W-:Y:S01]  /*27760*/  FFMA.FTZ R86, R6, R3, -R67 ;  /* 0x0000000306567223 */ /* 0x000fe20000010843 */
[----:B------:R-:W-:Y:S01]  /*27770*/  FMNMX3.FTZ R0, R14, R73, R71, !PT ;  /* 0x000000490e007276 */ /* 0x000fe20007810047 */
[--C-:B------:R-:W-:Y:S01]  /*27780*/  FFMA.FTZ R14, R221, R3, -R67.reuse ;  /* 0x00000003dd0e7223 */ /* 0x100fe20000010843 */
[-C--:B------:R-:W-:Y:S01]  /*27790*/  ISETP.GE.AND P5, PT, R9, R245.reuse, PT ;  /* 0x000000f50900720c */ /* 0x080fe20003fa6270 */
[----:B------:R3:W5:Y:S01]  /*277a0*/  LDL.LU R221, [R1+0x28] ;  /* 0x0000280001dd7983 */ /* 0x0007620000300800 */
[-C--:B------:R-:W-:Y:S01]  /*277b0*/  ISETP.GE.AND P4, PT, R7, R245.reuse, PT ;  /* 0x000000f50700720c */ /* 0x080fe20003f86270 */
[----:B------:R-:W1:Y:S01]  /*277c0*/  MUFU.EX2 R6, R4 ;  /* 0x0000000400067308 */ /* 0x000e620000000800 */
[----:B------:R-:W-:Y:S01]  /*277d0*/  ISETP.GE.AND P3, PT, R5, R245, PT ;  /* 0x000000f50500720c */ /* 0x000fe20003f66270 */
[----:B------:R3:W5:Y:S01]  /*277e0*/  LDL.LU R220, [R1+0x24] ;  /* 0x0000240001dc7983 */ /* 0x0007620000300800 */
[----:B------:R-:W-:Y:S01]  /*277f0*/  FSEL R65, R65, -INF , !P5 ;  /* 0xff80000041417808 */ /* 0x000fe20006800000 */
[-CC-:B------:R-:W-:Y:S01]  /*27800*/  FFMA.FTZ R114, R114, R3.reuse, -R67.reuse ;  /* 0x0000000372727223 */ /* 0x180fe20000010843 */
[----:B------:R-:W-:Y:S01]  /*27810*/  FSEL R66, R66, -INF , !P4 ;  /* 0xff80000042427808 */ /* 0x000fe20006000000 */
[----:B------:R-:W2:Y:S01]  /*27820*/  LDL.LU R30, [R1+0x4] ;  /* 0x00000400011e7983 */ /* 0x000ea20000300800 */
[----:B------:R-:W-:Y:S03]  /*27830*/  FSEL R37, R96, -INF , !P3 ;  /* 0xff80000060257808 */ /* 0x000fe60005800000 */
[----:B------:R4:W-:Y:S01]  /*27840*/  MUFU.EX2 R27, R114 ;  /* 0x00000072001b7308 */ /* 0x0009e20000000800 */
[----:B------:R-:W-:Y:S01]  /*27850*/  FSEL R36, R97, -INF , !P1 ;  /* 0xff80000061247808 */ /* 0x000fe20004800000 */
[--C-:B------:R-:W-:Y:S01]  /*27860*/  FFMA.FTZ R79, R44, R3, -R67.reuse ;  /* 0x000000032c4f7223 */ /* 0x100fe20000010843 */
[----:B------:R-:W-:Y:S01]  /*27870*/  FMNMX3.FTZ R0, R0, R65, R66, !PT ;  /* 0x0000004100007276 */ /* 0x000fe20007810042 */
[-CC-:B------:R-:W-:Y:S01]  /*27880*/  FFMA.FTZ R187, R72, R3.reuse, -R67.reuse ;  /* 0x0000000348bb7223 */ /* 0x180fe20000010843 */
[--C-:B------:R-:W-:Y:S01]  /*27890*/  FFMA.FTZ R70, R12, R3, -R67.reuse ;  /* 0x000000030c467223 */ /* 0x100fe20000010843 */
[----:B-1----:R-:W-:Y:S01]  /*278a0*/  FMUL.FTZ R9, R6, R157 ;  /* 0x0000009d06097220 */ /* 0x002fe20000410000 */
[----:B------:R-:W-:Y:S01]  /*278b0*/  FMNMX3.FTZ R7, R0, R37, R36, !PT ;  /* 0x0000002500077276 */ /* 0x000fe20007810024 */
[----:B------:R-:W-:Y:S01]  /*278c0*/  FMUL.FTZ R12, R6, R152 ;  /* 0x00000098060c7220 */ /* 0x000fe20000410000 */
[----:B------:R-:W-:Y:S01]  /*278d0*/  LEA R157, R223, UR6, 0x1 ;  /* 0x00000006df9d7c11 */ /* 0x000fe2000f8e08ff */
        /* <DEDUP_REMOVED lines=29> */
[----:B------:R-:W-:Y:S01]  /*27ab0*/  LDSM.16.MT88.4 R44, [R157+0xa000] ;  /* 0x00a000009d2c783b */ /* 0x000fe20000004200 */
[-C--:B------:R-:W-:Y:S01]  /*27ac0*/  FFMA.FTZ R104, R235, R3.reuse, -R67 ;  /* 0x00000003eb687223 */ /* 0x080fe20000010843 */
[----:B------:R-:W-:Y:S02]  /*27ad0*/  IMAD.MOV.U32 R152, RZ, RZ, R7 ;  /* 0x000000ffff987224 */ /* 0x000fe400078e0007 */
[-CC-:B------:R-:W-:Y:S01]  /*27ae0*/  FFMA.FTZ R115, R234, R3.reuse, -R67.reuse ;  /* 0x00000003ea737223 */ /* 0x180fe20000010843 */
        /* <DEDUP_REMOVED lines=29> */
[----:B------:R-:W-:Y:S01]  /*27cc0*/  FFMA.FTZ R67, R8, R3, -R67 ;  /* 0x0000000308437223 */ /* 0x000fe20000010843 */
[C---:B------:R-:W-:Y:S01]  /*27cd0*/  FMUL.FTZ R4, R6.reuse, R160 ;  /* 0x000000a006047220 */ /* 0x040fe20000410000 */
[----:B------:R-:W-:Y:S01]  /*27ce0*/  FMUL.FTZ R5, R6, R161 ;  /* 0x000000a106057220 */ /* 0x000fe20000410000 */
[----:B------:R-:W-:Y:S01]  /*27cf0*/  FSETP.NEU.FTZ.AND P0, PT, R0, -INF , PT ;  /* 0xff8000000000780b */ /* 0x000fe20003f1d000 */
[----:B------:R-:W-:Y:S01]  /*27d00*/  FMUL.FTZ R72, R3, R0 ;  /* 0x0000000003487220 */ /* 0x000fe20000410000 */
[C---:B------:R-:W-:Y:S01]  /*27d10*/  FMUL.FTZ R8, R6.reuse, R156 ;  /* 0x0000009c06087220 */ /* 0x040fe20000410000 */
[----:B------:R-:W-:Y:S01]  /*27d20*/  FMUL.FTZ R13, R6, R153 ;  /* 0x00000099060d7220 */ /* 0x000fe20000410000 */
[----:B------:R-:W-:Y:S01]  /*27d30*/  FSEL R7, R0, RZ, P0 ;  /* 0x000000ff00077208 */ /* 0x000fe20000000000 */
[----:B------:R-:W-:Y:S01]  /*27d40*/  FMUL.FTZ R16, R6, R148 ;  /* 0x0000009406107220 */ /* 0x000fe20000410000 */
[----:B------:R-:W-:Y:S01]  /*27d50*/  FSEL R72, R72, RZ, P0 ;  /* 0x000000ff48487208 */ /* 0x000fe20000000000 */
        /* <DEDUP_REMOVED lines=9> */
[----:B------:R-:W-:Y:S02]  /*27df0*/  IMAD.IADD R148, R222, 0x1, R157 ;  /* 0x00000001de947824 */ /* 0x000fe400078e029d */
[-CC-:B------:R-:W-:Y:S01]  /*27e00*/  FFMA.FTZ R99, R11, R3.reuse, -R72.reuse ;  /* 0x000000030b637223 */ /* 0x180fe20000010848 */
[-CC-:B------:R-:W-:Y:S01]  /*27e10*/  FFMA.FTZ R98, R23, R3.reuse, -R72.reuse ;  /* 0x0000000317627223 */ /* 0x180fe20000010848 */
[-CC-:B------:R-:W-:Y:S01]  /*27e20*/  FFMA.FTZ R100, R19, R3.reuse, -R72.reuse ;  /* 0x0000000313647223 */ /* 0x180fe20000010848 */
[-CC-:B------:R-:W-:Y:S01]  /*27e30*/  FFMA.FTZ R97, R15, R3.reuse, -R72.reuse ;  /* 0x000000030f617223 */ /* 0x180fe20000010848 */
[----:B------:R-:W1:Y:S01]  /*27e40*/  LDSM.16.MT88.4 R48, [R148+0xa000] ;  /* 0x00a000009430783b */ /* 0x000e620000004200 */
[----:B------:R-:W3:Y:S01]  /*27e50*/  MUFU.EX2 R14, R14 ;  /* 0x0000000e000e7308 */ /* 0x000ee20000000800 */
[----:B------:R-:W-:Y:S02]  /*27e60*/  VIADD R141, R157, 0xa040 ;  /* 0x0000a0409d8d7836 */ /* 0x000fe40000000000 */
[-C--:B----4-:R-:W-:Y:S01]  /*27e70*/  FFMA.FTZ R114, R117, R3.reuse, -R72 ;  /* 0x0000000375727223 */ /* 0x090fe20000010848 */
[----:B------:R-:W-:Y:S06]  /*27e80*/  IMAD.MOV.U32 R156, RZ, RZ, R18 ;  /* 0x000000ffff9c7224 */ /* 0x000fec00078e0012 */
[----:B------:R-:W-:Y:S01]  /*27e90*/  MUFU.EX2 R119, R119 ;  /* 0x0000007700777308 */ /* 0x000fe20000000800 */
[----:B------:R-:W-:Y:S02]  /*27ea0*/  IMAD.MOV.U32 R161, RZ, RZ, R22 ;  /* 0x000000ffffa17224 */ /* 0x000fe400078e0016 */
[-C--:B------:R-:W-:Y:S01]  /*27eb0*/  FFMA.FTZ R106, R113, R3.reuse, -R72 ;  /* 0x00000003716a7223 */ /* 0x080fe20000010848 */
[----:B------:R-:W-:Y:S06]  /*27ec0*/  IMAD.MOV.U32 R160, RZ, RZ, R26 ;  /* 0x000000ffffa07224 */ /* 0x000fec00078e001a */
[----:B------:R-:W4:Y:S01]  /*27ed0*/  MUFU.EX2 R96, R96 ;  /* 0x0000006000607308 */ /* 0x000f220000000800 */
[-CC-:B------:R-:W-:Y:S01]  /*27ee0*/  FFMA.FTZ R117, R31, R3.reuse, -R72.reuse ;  /* 0x000000031f757223 */ /* 0x180fe20000010848 */
[-CC-:B------:R-:W-:Y:S01]  /*27ef0*/  FFMA.FTZ R113, R35, R3.reuse, -R72.reuse ;  /* 0x0000000323717223 */ /* 0x180fe20000010848 */
[----:B------:R-:W-:Y:S07]  /*27f00*/  LDSM.16.MT88.4 R56, [R148+0xa800] ;  /* 0x00a800009438783b */ /* 0x000fee0000004200 */
[----:B------:R-:W-:Y:S01]  /*27f10*/  MUFU.EX2 R99, R99 ;  /* 0x0000006300637308 */ /* 0x000fe20000000800 */
[--C-:B------:R-:W-:Y:S01]  /*27f20*/  FFMA.FTZ R133, R63, R3, -R72.reuse ;  /* 0x000000033f857223 */ /* 0x100fe20000010848 */
[----:B---3--:R-:W-:Y:S01]  /*27f30*/  F2FP.BF16.F32.PACK_AB R40, R14, R27 ;  /* 0x0000001b0e28723e */ /* 0x008fe200000010ff */
[-CC-:B------:R-:W-:Y:S07]  /*27f40*/  FFMA.FTZ R120, R61, R3.reuse, -R72.reuse ;  /* 0x000000033d787223 */ /* 0x180fee0000010848 */
[----:B------:R-:W3:Y:S01]  /*27f50*/  MUFU.EX2 R98, R98 ;  /* 0x0000006200627308 */ /* 0x000ee20000000800 */
        /* <DEDUP_REMOVED lines=8> */
[-CC-:B------:R-:W-:Y:S01]  /*27fe0*/  FFMA.FTZ R173, R173, R3.reuse, -R72.reuse ;  /* 0x00000003adad7223 */ /* 0x180fe20000010848 */
[-CC-:B------:R-:W-:Y:S01]  /*27ff0*/  FFMA.FTZ R118, R118, R3.reuse, -R72.reuse ;  /* 0x0000000376767223 */ /* 0x180fe20000010848 */
[-CC-:B------:R-:W-:Y:S07]  /*28000*/  FFMA.FTZ R123, R123, R3.reuse, -R72.reuse ;  /* 0x000000037b7b7223 */ /* 0x180fee0000010848 */
[----:B------:R-:W-:Y:S01]  /*28010*/  MUFU.EX2 R144, R210 ;  /* 0x000000d200907308 */ /* 0x000fe20000000800 */
[--C-:B------:R-:W-:Y:S01]  /*28020*/  FFMA.FTZ R137, R229, R3, -R72.reuse ;  /* 0x00000003e5897223 */ /* 0x100fe20000010848 */
[----:B---3--:R-:W-:Y:S01]  /*28030*/  F2FP.BF16.F32.PACK_AB R41, R98, R99 ;  /* 0x000000636229723e */ /* 0x008fe200000010ff */
[-CC-:B------:R-:W-:Y:S07]  /*28040*/  FFMA.FTZ R201, R201, R3.reuse, -R72.reuse ;  /* 0x00000003c9c97223 */ /* 0x180fee0000010848 */
[----:B------:R-:W-:Y:S01]  /*28050*/  MUFU.EX2 R149, R149 ;  /* 0x0000009500957308 */ /* 0x000fe20000000800 */
[-CC-:B------:R-:W-:Y:S01]  /*28060*/  FFMA.FTZ R193, R193, R3.reuse, -R72.reuse ;  /* 0x00000003c1c17223 */ /* 0x180fe20000010848 */
[-CC-:B------:R-:W-:Y:S01]  /*28070*/  FFMA.FTZ R177, R177, R3.reuse, -R72.reuse ;  /* 0x00000003b1b17223 */ /* 0x180fe20000010848 */
[-CC-:B------:R-:W-:Y:S07]  /*28080*/  FFMA.FTZ R131, R131, R3.reuse, -R72.reuse ;  /* 0x0000000383837223 */ /* 0x180fee0000010848 */
[----:B------:R-:W-:Y:S01]  /*28090*/  MUFU.EX2 R140, R140 ;  /* 0x0000008c008c7308 */ /* 0x000fe20000000800 */
[-CC-:B------:R-:W-:Y:S01]  /*280a0*/  FFMA.FTZ R109, R109, R3.reuse, -R72.reuse ;  /* 0x000000036d6d7223 */ /* 0x180fe20000010848 */
[----:B----4-:R-:W-:Y:S01]  /*280b0*/  F2FP.BF16.F32.PACK_AB R43, R97, R100 ;  /* 0x00000064612b723e */ /* 0x010fe200000010ff */
[-CC-:B------:R-:W-:Y:S07]  /*280c0*/  FFMA.FTZ R81, R81, R3.reuse, -R72.reuse ;  /* 0x0000000351517223 */ /* 0x180fee0000010848 */
[----:B------:R-:W-:Y:S01]  /*280d0*/  MUFU.EX2 R187, R187 ;  /* 0x000000bb00bb7308 */ /* 0x000fe20000000800 */
[-CC-:B------:R-:W-:Y:S01]  /*280e0*/  FFMA.FTZ R85, R85, R3.reuse, -R72.reuse ;  /* 0x0000000355557223 */ /* 0x180fe20000010848 */
[-CC-:B------:R-:W-:Y:S01]  /*280f0*/  FFMA.FTZ R66, R66, R3.reuse, -R72.reuse ;  /* 0x0000000342427223 */ /* 0x180fe20000010848 */
[----:B------:R-:W3:Y:S07]  /*28100*/  S2R R249, SR_TID.X ;  /* 0x0000000000f97919 */ /* 0x000eee0000002100 */
[----:B------:R-:W-:Y:S01]  /*28110*/  MUFU.EX2 R67, R67 ;  /* 0x0000004300437308 */ /* 0x000fe20000000800 */
[C---:B------:R-:W-:Y:S01]  /*28120*/  ISETP.GT.AND P0, PT, R251.reuse, R226, PT ;  /* 0x000000e2fb00720c */ /* 0x040fe20003f04270 */
[----:B------:R-:W-:Y:S01]  /*28130*/  VIADD R251, R251, 0xffffffff ;  /* 0xfffffffffbfb7836 */ /* 0x000fe20000000000 */
[----:B------:R-:W4:Y:S07]  /*28140*/  S2R R235, SR_CTAID.X ;  /* 0x0000000000eb7919 */ /* 0x000f2e0000002500 */
[----:B------:R-:W-:Y:S01]  /*28150*/  MUFU.EX2 R104, R104 ;  /* 0x0000006800687308 */ /* 0x000fe20000000800 */
[----:B------:R-:W-:Y:S01]  /*28160*/  MOV R232, 0x90 ;  /* 0x0000009000e87802 */ /* 0x000fe20000000f00 */
[----:B------:R-:W1:Y:S08]  /*28170*/  S2R R234, SR_CTAID.Y ;  /* 0x0000000000ea7919 */ /* 0x000e700000002600 */
[----:B------:R-:W-:Y:S01]  /*28180*/  MUFU.EX2 R115, R115 ;  /* 0x0000007300737308 */ /* 0x000fe20000000800 */
[----:B------:R-:W1:Y:S09]  /*28190*/  S2R R233, SR_CTAID.Z ;  /* 0x0000000000e97919 */ /* 0x000e720000002700 */
        /* <DEDUP_REMOVED lines=14> */
[----:B------:R3:W-:Y:S10]  /*28280*/  MUFU.EX2 R136, R156 ;  /* 0x0000009c00887308 */ /* 0x0007f40000000800 */
[----:B------:R-:W-:Y:S10]  /*28290*/  MUFU.EX2 R132, R160 ;  /* 0x000000a000847308 */ /* 0x000ff40000000800 */
[----:B------:R-:W-:Y:S10]  /*282a0*/  MUFU.EX2 R137, R137 ;  /* 0x0000008900897308 */ /* 0x000ff40000000800 */
[----:B------:R-:W-:Y:S01]  /*282b0*/  MUFU.EX2 R145, R208 ;  /* 0x000000d000917308 */ /* 0x000fe20000000800 */
[-C--:B---3--:R-:W-:Y:S09]  /*282c0*/  FFMA.FTZ R156, R209, R3.reuse, -R72 ;  /* 0x00000003d19c7223 */ /* 0x088ff20000010848 */
        /* <DEDUP_REMOVED lines=20> */
[----:B------:R-:W-:Y:S01]  /*28410*/  FADD.FTZ R6, -R7, R166 ;  /* 0x000000a607067221 */ /* 0x000fe20000010100 */
[----:B------:R-:W-:Y:S07]  /*28420*/  FFMA.FTZ R166, R191, R3, -R72 ;  /* 0x00000003bfa67223 */ /* 0x000fee0000010848 */
[----:B------:R-:W-:Y:S01]  /*28430*/  MUFU.EX2 R81, R81 ;  /* 0x0000005100517308 */ /* 0x000fe20000000800 */
[----:B------:R-:W-:Y:S01]  /*28440*/  FADD.FTZ R60, R14, R60 ;  /* 0x0000003c0e3c7221 */ /* 0x000fe20000010000 */
[----:B------:R-:W-:Y:S01]  /*28450*/  FMUL.FTZ R10, R3, R6 ;  /* 0x00000006030a7220 */ /* 0x000fe20000410000 */
[----:B------:R-:W-:Y:S07]  /*28460*/  VIADD R6, R157, 0xa000 ;  /* 0x0000a0009d067836 */ /* 0x000fee0000000000 */
[----:B------:R-:W-:Y:S01]  /*28470*/  MUFU.EX2 R191, R203 ;  /* 0x000000cb00bf7308 */ /* 0x000fe20000000800 */
[----:B------:R-:W-:Y:S01]  /*28480*/  FADD.FTZ R119, R119, R60 ;  /* 0x0000003c77777221 */ /* 0x000fe20000010000 */
[----:B------:R-:W-:Y:S08]  /*28490*/  @P2 VIADD R141, R6, 0xffffffc0 ;  /* 0xffffffc0068d2836 */ /* 0x000ff00000000000 */
[----:B------:R-:W2:Y:S01]  /*284a0*/  MUFU.EX2 R38, R10 ;  /* 0x0000000a00267308 */ /* 0x000ea20000000800 */
[----:B------:R-:W-:Y:S01]  /*284b0*/  FADD.FTZ R119, R96, R119 ;  /* 0x0000007760777221 */ /* 0x000fe20000010000 */
[----:B------:R-:W-:Y:S01]  /*284c0*/  IMAD.IADD R222, R222, 0x1, R141 ;  /* 0x00000001dede7824 */ /* 0x000fe200078e028d */
[----:B------:R-:W3:Y:S07]  /*284d0*/  LDSM.16.MT88.4 R52, [R141] ;  /* 0x000000008d34783b */ /* 0x000eee0000004200 */
[----:B------:R-:W-:Y:S10]  /*284e0*/  MUFU.EX2 R203, R190 ;  /* 0x000000be00cb7308 */ /* 0x000ff40000000800 */
[----:B------:R-:W-:Y:S01]  /*284f0*/  MUFU.EX2 R166, R166 ;  /* 0x000000a600a67308 */ /* 0x000fe20000000800 */
[----:B------:R-:W-:Y:S09]  /*28500*/  LDSM.16.MT88.4 R60, [R141+0x1000] ;  /* 0x001000008d3c783b */ /* 0x000ff20000004200 */
[----:B------:R-:W-:Y:S01]  /*28510*/  MUFU.EX2 R79, R79 ;  /* 0x0000004f004f7308 */ /* 0x000fe20000000800 */
[C---:B--2---:R-:W-:Y:S01]  /*28520*/  FMUL.FTZ R6, R38.reuse, R162 ;  /* 0x000000a226067220 */ /* 0x044fe20000410000 */
        /* <DEDUP_REMOVED lines=8> */
[----:B------:R-:W-:Y:S04]  /*285b0*/  MUFU.EX2 R151, R212 ;  /* 0x000000d400977308 */ /* 0x000fe80000000800 */
[C---:B------:R-:W-:Y:S01]  /*285c0*/  FMUL.FTZ R22, R38.reuse, R146 ;  /* 0x0000009226167220 */ /* 0x040fe20000410000 */
[C---:B------:R-:W-:Y:S01]  /*285d0*/  FMUL.FTZ R23, R38.reuse, R147 ;  /* 0x0000009326177220 */ /* 0x040fe20000410000 */
[C---:B------:R-:W-:Y:S01]  /*285e0*/  FMUL.FTZ R26, R38.reuse, R142 ;  /* 0x0000008e261a7220 */ /* 0x040fe20000410000 */
[C---:B------:R-:W-:Y:S01]  /*285f0*/  HMMA.16816.F32.BF16 R8, R40.reuse, R46, R8 ;  /* 0x0000002e2808723c */ /* 0x040fe20000041808 */
[----:B------:R-:W2:Y:S02]  /*28600*/  LDSM.16.MT88.4 R44, [R222] ;  /* 0x00000000de2c783b */ /* 0x000ea40000004200 */
[----:B------:R-:W-:Y:S01]  /*28610*/  MUFU.EX2 R142, R206 ;  /* 0x000000ce008e7308 */ /* 0x000fe20000000800 */
[----:B------:R-:W-:Y:S01]  /*28620*/  FMUL.FTZ R27, R38, R143 ;  /* 0x0000008f261b7220 */ /* 0x000fe20000410000 */
[--C-:B------:R-:W-:Y:S01]  /*28630*/  FFMA.FTZ R143, R218, R3, -R72.reuse ;  /* 0x00000003da8f7223 */ /* 0x100fe20000010848 */
[C---:B------:R-:W-:Y:S01]  /*28640*/  FMUL.FTZ R30, R38.reuse, R138 ;  /* 0x0000008a261e7220 */ /* 0x040fe20000410000 */
[C---:B------:R-:W-:Y:S01]  /*28650*/  FMUL.FTZ R31, R38.reuse, R139 ;  /* 0x0000008b261f7220 */ /* 0x040fe20000410000 */
[C---:B------:R-:W-:Y:S01]  /*28660*/  FMUL.FTZ R34, R38.reuse, R134 ;  /* 0x0000008626227220 */ /* 0x040fe20000410000 */
[C---:B-1----:R-:W-:Y:S01]  /*28670*/  HMMA.16816.F32.BF16 R12, R40.reuse, R48, R12 ;  /* 0x00000030280c723c */ /* 0x042fe2000004180c */
[----:B------:R-:W4:Y:S03]  /*28680*/  LDL.LU R218, [R1] ;  /* 0x0000000001da7983 */ /* 0x000f260000300800 */
[----:B------:R-:W-:Y:S01]  /*28690*/  MUFU.EX2 R155, R204 ;  /* 0x000000cc009b7308 */ /* 0x000fe20000000800 */
[----:B------:R-:W-:Y:S01]  /*286a0*/  FMUL.FTZ R35, R38, R135 ;  /* 0x0000008726237220 */ /* 0x000fe20000410000 */
        /* <DEDUP_REMOVED lines=12> */
[C---:B---3--:R-:W-:Y:S08]  /*28770*/  HMMA.16816.F32.BF16 R20, R40.reuse, R52, R20 ;  /* 0x000000342814723c */ /* 0x048ff00000041814 */
[----:B------:R-:W-:Y:S10]  /*28780*/  MUFU.EX2 R146, R146 ;  /* 0x0000009200927308 */ /* 0x000ff40000000800 */
[----:B------:R-:W-:Y:S01]  /*28790*/  MUFU.EX2 R159, R159 ;  /* 0x0000009f009f7308 */ /* 0x000fe20000000800 */
[C---:B------:R-:W-:Y:S01]  /*287a0*/  HMMA.16816.F32.BF16 R24, R40.reuse, R54, R24 ;  /* 0x000000362818723c */ /* 0x040fe20000041818 */
[----:B------:R-:W3:Y:S08]  /*287b0*/  LDSM.16.MT88.4 R52, [R141+0x800] ;  /* 0x000800008d34783b */ /* 0x000ef00000004200 */
[----:B------:R-:W-:Y:S10]  /*287c0*/  MUFU.EX2 R154, R154 ;  /* 0x0000009a009a7308 */ /* 0x000ff40000000800 */
[----:B------:R1:W-:Y:S01]  /*287d0*/  MUFU.EX2 R158, R192 ;  /* 0x000000c0009e7308 */ /* 0x0003e20000000800 */
[C---:B--2---:R-:W-:Y:S09]  /*287e0*/  HMMA.16816.F32.BF16 R28, R40.reuse, R44, R28 ;  /* 0x0000002c281c723c */ /* 0x044ff2000004181c */
[----:B------:R-:W-:Y:S10]  /*287f0*/  MUFU.EX2 R162, R162 ;  /* 0x000000a200a27308 */ /* 0x000ff40000000800 */
[----:B------:R-:W2:Y:S01]  /*28800*/  MUFU.EX2 R139, R152 ;  /* 0x00000098008b7308 */ /* 0x000ea20000000800 */
[----:B------:R-:W-:Y:S01]  /*28810*/  HMMA.16816.F32.BF16 R32, R40, R46, R32 ;  /* 0x0000002e2820723c */ /* 0x000fe20000041820 */
[----:B------:R-:W2:Y:S08]  /*28820*/  LDSM.16.MT88.4 R44, [R222+0x800] ;  /* 0x00080000de2c783b */ /* 0x000eb00000004200 */
[----:B------:R3:W2:Y:S01]  /*28830*/  MUFU.EX2 R135, R161 ;  /* 0x000000a100877308 */ /* 0x0006a20000000800 */
[----:B------:R-:W-:Y:S01]  /*28840*/  F2FP.BF16.F32.PACK_AB R40, R115, R104 ;  /* 0x000000687328723e */ /* 0x000fe200000010ff */
[--C-:B-1----:R-:W-:Y:S01]  /*28850*/  FFMA.FTZ R192, R199, R3, -R72.reuse ;  /* 0x00000003c7c07223 */ /* 0x102fe20000010848 */
[----:B------:R-:W-:Y:S07]  /*28860*/  F2FP.BF16.F32.PACK_AB R42, R102, R107 ;  /* 0x0000006b662a723e */ /* 0x000fee00000010ff */
[----:B------:R-:W1:Y:S01]  /*28870*/  MUFU.EX2 R143, R143 ;  /* 0x0000008f008f7308 */ /* 0x000e620000000800 */
[----:B------:R-:W-:Y:S02]  /*28880*/  F2FP.BF16.F32.PACK_AB R41, R117, R114 ;  /* 0x000000727529723e */ /* 0x000fe400000010ff */
[----:B------:R-:W-:Y:S07]  /*28890*/  F2FP.BF16.F32.PACK_AB R43, R113, R106 ;  /* 0x0000006a712b723e */ /* 0x000fee00000010ff */
[----:B------:R-:W1:Y:S10]  /*288a0*/  MUFU.EX2 R147, R147 ;  /* 0x0000009300937308 */ /* 0x000e740000000800 */
[----:B------:R-:W4:Y:S01]  /*288b0*/  MUFU.EX2 R152, R202 ;  /* 0x000000ca00987308 */ /* 0x000f220000000800 */
[C---:B------:R-:W-:Y:S09]  /*288c0*/  HMMA.16816.F32.BF16 R4, R40.reuse, R48, R4 ;  /* 0x000000302804723c */ /* 0x040ff20000041804 */
[----:B------:R-:W-:Y:S01]  /*288d0*/  MUFU.EX2 R163, R194 ;  /* 0x000000c200a37308 */ /* 0x000fe20000000800 */
[-CC-:B---3--:R-:W-:Y:S09]  /*288e0*/  FFMA.FTZ R161, R211, R3.reuse, -R72.reuse ;  /* 0x00000003d3a17223 */ /* 0x188ff20000010848 */
[----:B------:R-:W-:Y:S01]  /*288f0*/  MUFU.EX2 R189, R201 ;  /* 0x000000c900bd7308 */ /* 0x000fe20000000800 */
[C---:B------:R-:W-:Y:S01]  /*28900*/  HMMA.16816.F32.BF16 R8, R40.reuse, R50, R8 ;  /* 0x000000322808723c */ /* 0x040fe20000041808 */
[----:B------:R-:W3:Y:S08]  /*28910*/  LDSM.16.MT88.4 R48, [R157+0xb000] ;  /* 0x00b000009d30783b */ /* 0x000ef00000004200 */
[----:B------:R-:W4:Y:S10]  /*28920*/  MUFU.EX2 R161, R161 ;  /* 0x000000a100a17308 */ /* 0x000f340000000800 */
[----:B------:R2:W-:Y:S01]  /*28930*/  MUFU.EX2 R201, R186 ;  /* 0x000000ba00c97308 */ /* 0x0005e20000000800 */
[C---:B------:R-:W-:Y:S09]  /*28940*/  HMMA.16816.F32.BF16 R12, R40.reuse, R56, R12 ;  /* 0x00000038280c723c */ /* 0x040ff2000004180c */
[----:B------:R-:W-:Y:S10]  /*28950*/  MUFU.EX2 R192, R192 ;  /* 0x000000c000c07308 */ /* 0x000ff40000000800 */
[----:B------:R1:W-:Y:S01]  /*28960*/  MUFU.EX2 R199, R182 ;  /* 0x000000b600c77308 */ /* 0x0003e20000000800 */
[C---:B------:R-:W-:Y:S01]  /*28970*/  HMMA.16816.F32.BF16 R16, R40.reuse, R58, R16 ;  /* 0x0000003a2810723c */ /* 0x040fe20000041810 */
[----:B------:R-:W3:Y:S08]  /*28980*/  LDSM.16.MT88.4 R56, [R148+0xb000] ;  /* 0x00b000009438783b */ /* 0x000ef00000004200 */
[----:B------:R-:W-:Y:S01]  /*28990*/  MUFU.EX2 R78, R78 ;  /* 0x0000004e004e7308 */ /* 0x000fe20000000800 */
[-CC-:B--2---:R-:W-:Y:S09]  /*289a0*/  FFMA.FTZ R186, R185, R3.reuse, -R72.reuse ;  /* 0x00000003b9ba7223 */ /* 0x184ff20000010848 */
[----:B------:R-:W-:Y:S01]  /*289b0*/  MUFU.EX2 R185, R174 ;  /* 0x000000ae00b97308 */ /* 0x000fe20000000800 */
[C---:B------:R-:W-:Y:S09]  /*289c0*/  HMMA.16816.F32.BF16 R20, R40.reuse, R52, R20 ;  /* 0x000000342814723c */ /* 0x040ff20000041814 */
[----:B------:R-:W-:Y:S01]  /*289d0*/  MUFU.EX2 R186, R186 ;  /* 0x000000ba00ba7308 */ /* 0x000fe20000000800 */
[-CC-:B-1----:R-:W-:Y:S01]  /*289e0*/  FFMA.FTZ R182, R169, R3.reuse, -R72.reuse ;  /* 0x00000003a9b67223 */ /* 0x182fe20000010848 */
[-CC-:B------:R-:W-:Y:S08]  /*289f0*/  FFMA.FTZ R169, R103, R3.reuse, -R72.reuse ;  /* 0x0000000367a97223 */ /* 0x180ff00000010848 */
[----:B------:R-:W-:Y:S01]  /*28a00*/  MUFU.EX2 R76, R76 ;  /* 0x0000004c004c7308 */ /* 0x000fe20000000800 */
[----:B------:R-:W-:Y:S01]  /*28a10*/  FFMA.FTZ R103, R101, R3, -R72 ;  /* 0x0000000365677223 */ /* 0x000fe20000010848 */
[C---:B------:R-:W-:Y:S01]  /*28a20*/  HMMA.16816.F32.BF16 R24, R40.reuse, R54, R24 ;  /* 0x000000362818723c */ /* 0x040fe20000041818 */
[----:B------:R-:W-:Y:S07]  /*28a30*/  LDSM.16.MT88.4 R52, [R148+0xb800] ;  /* 0x00b800009434783b */ /* 0x000fee0000004200 */
[----:B------:R-:W-:Y:S10]  /*28a40*/  MUFU.EX2 R182, R182 ;  /* 0x000000b600b67308 */ /* 0x000ff40000000800 */
[----:B------:R-:W-:Y:S01]  /*28a50*/  MUFU.EX2 R101, R169 ;  /* 0x000000a900657308 */ /* 0x000fe20000000800 */
[C---:B------:R-:W-:Y:S09]  /*28a60*/  HMMA.16816.F32.BF16 R28, R40.reuse, R44, R28 ;  /* 0x0000002c281c723c */ /* 0x040ff2000004181c */
[----:B------:R-:W-:Y:S10]  /*28a70*/  MUFU.EX2 R70, R70 ;  /* 0x0000004600467308 */ /* 0x000ff40000000800 */
[----:B------:R-:W-:Y:S01]  /*28a80*/  MUFU.EX2 R69, R69 ;  /* 0x0000004500457308 */ /* 0x000fe20000000800 */
[----:B------:R-:W-:Y:S01]  /*28a90*/  HMMA.16816.F32.BF16 R32, R40, R46, R32 ;  /* 0x0000002e2820723c */ /* 0x000fe20000041820 */
[----:B------:R-:W1:Y:S08]  /*28aa0*/  LDSM.16.MT88.4 R44, [R222+0x1000] ;  /* 0x00100000de2c783b */ /* 0x000e700000004200 */
[----:B------:R-:W2:Y:S01]  /*28ab0*/  MUFU.EX2 R68, R68 ;  /* 0x0000004400447308 */ /* 0x000ea20000000800 */
        /* <DEDUP_REMOVED lines=26> */
[C---:B--2---:R-:W-:Y:S08]  /*28c60*/  HMMA.16816.F32.BF16 R20, R40.reuse, R56, R20 ;  /* 0x000000382814723c */ /* 0x044ff00000041814 */
        /* <DEDUP_REMOVED lines=11> */
[----:B------:R-:W2:Y:S07]  /*28d20*/  LDSM.16.MT88.4 R48, [R157+0xc800] ;  /* 0x00c800009d30783b */ /* 0x000eae0000004200 */
[C---:B----4-:R-:W-:Y:S08]  /*28d30*/  HMMA.16816.F32.BF16 R12, R40.reuse, R52, R12 ;  /* 0x00000034280c723c */ /* 0x050ff0000004180c */
[C---:B------:R-:W-:Y:S01]  /*28d40*/  HMMA.16816.F32.BF16 R16, R40.reuse, R54, R16 ;  /* 0x000000362810723c */ /* 0x040fe20000041810 */
[----:B------:R-:W3:Y:S02]  /*28d50*/  LDSM.16.MT88.4 R52, [R148+0xc800] ;  /* 0x00c800009434783b */ /* 0x000ee40000004200 */
[----:B------:R-:W-:Y:S05]  /*28d60*/  FFMA.FTZ R99, R38, R218, R99 ;  /* 0x000000da26637223 */ /* 0x000fea0000010063 */
[C---:B------:R-:W-:Y:S03]  /*28d70*/  HMMA.16816.F32.BF16 R20, R40.reuse, R60, R20 ;  /* 0x0000003c2814723c */ /* 0x040fe60000041814 */
[----:B------:R-:W-:Y:S04]  /*28d80*/  FADD.FTZ R99, R98, R99 ;  /* 0x0000006362637221 */ /* 0x000fe80000010000 */
[----:B------:R-:W-:Y:S01]  /*28d90*/  FADD.FTZ R100, R100, R99 ;  /* 0x0000006364647221 */ /* 0x000fe20000010000 */
[C---:B------:R-:W-:Y:S01]  /*28da0*/  HMMA.16816.F32.BF16 R24, R40.reuse, R62, R24 ;  /* 0x0000003e2818723c */ /* 0x040fe20000041818 */
[----:B------:R-:W-:Y:S02]  /*28db0*/  LDSM.16.MT88.4 R60, [R141+0x3000] ;  /* 0x003000008d3c783b */ /* 0x000fe40000004200 */
[----:B------:R-:W-:Y:S04]  /*28dc0*/  FADD.FTZ R97, R97, R100 ;  /* 0x0000006461617221 */ /* 0x000fe80000010000 */
[----:B------:R-:W-:Y:S01]  /*28dd0*/  FADD.FTZ R114, R114, R97 ;  /* 0x0000006172727221 */ /* 0x000fe20000010000 */
[C---:B-1----:R-:W-:Y:S03]  /*28de0*/  HMMA.16816.F32.BF16 R28, R40.reuse, R44, R28 ;  /* 0x0000002c281c723c */ /* 0x042fe6000004181c */
[----:B------:R-:W-:Y:S04]  /*28df0*/  FADD.FTZ R117, R117, R114 ;  /* 0x0000007275757221 */ /* 0x000fe80000010000 */
[----:B------:R-:W-:Y:S01]  /*28e00*/  FADD.FTZ R106, R106, R117 ;  /* 0x000000756a6a7221 */ /* 0x000fe20000010000 */
[----:B------:R-:W-:Y:S01]  /*28e10*/  HMMA.16816.F32.BF16 R32, R40, R46, R32 ;  /* 0x0000002e2820723c */ /* 0x000fe20000041820 */
[----:B------:R-:W1:Y:S02]  /*28e20*/  LDSM.16.MT88.4 R44, [R222+0x2800] ;  /* 0x00280000de2c783b */ /* 0x000e640000004200 */
[----:B------:R-:W-:Y:S01]  /*28e30*/  F2FP.BF16.F32.PACK_AB R40, R152, R155 ;  /* 0x0000009b9828723e */ /* 0x000fe200000010ff */
[----:B------:R-:W-:Y:S01]  /*28e40*/  FADD.FTZ R106, R113, R106 ;  /* 0x0000006a716a7221 */ /* 0x000fe20000010000 */
[----:B------:R-:W-:Y:S02]  /*28e50*/  F2FP.BF16.F32.PACK_AB R42, R150, R153 ;  /* 0x00000099962a723e */ /* 0x000fe400000010ff */
[----:B------:R-:W-:Y:S01]  /*28e60*/  F2FP.BF16.F32.PACK_AB R41, R156, R161 ;  /* 0x000000a19c29723e */ /* 0x000fe200000010ff */
[----:B------:R-:W-:Y:S01]  /*28e70*/  FADD.FTZ R133, R133, R106 ;  /* 0x0000006a85857221 */ /* 0x000fe20000010000 */
[----:B------:R-:W-:Y:S03]  /*28e80*/  F2FP.BF16.F32.PACK_AB R43, R154, R159 ;  /* 0x0000009f9a2b723e */ /* 0x000fe600000010ff */
[----:B------:R-:W-:Y:S04]  /*28e90*/  FADD.FTZ R133, R120, R133 ;  /* 0x0000008578857221 */ /* 0x000fe80000010000 */
[C---:B--2---:R-:W-:Y:S03]  /*28ea0*/  HMMA.16816.F32.BF16 R4, R40.reuse, R48, R4 ;  /* 0x000000302804723c */ /* 0x044fe60000041804 */
[----:B------:R-:W-:Y:S04]  /*28eb0*/  FADD.FTZ R118, R118, R133 ;  /* 0x0000008576767221 */ /* 0x000fe80000010000 */
[----:B------:R-:W-:Y:S01]  /*28ec0*/  FADD.FTZ R118, R123, R118 ;  /* 0x000000767b767221 */ /* 0x000fe20000010000 */
[C---:B------:R-:W-:Y:S01]  /*28ed0*/  HMMA.16816.F32.BF16 R8, R40.reuse, R50, R8 ;  /* 0x000000322808723c */ /* 0x040fe20000041808 */
[----:B------:R-:W2:Y:S02]  /*28ee0*/  LDSM.16.MT88.4 R48, [R157+0xd000] ;  /* 0x00d000009d30783b */ /* 0x000ea40000004200 */
[----:B------:R-:W-:Y:S04]  /*28ef0*/  FADD.FTZ R143, R143, R118 ;  /* 0x000000768f8f7221 */ /* 0x000fe80000010000 */
[----:B------:R-:W-:Y:S01]  /*28f00*/  FADD.FTZ R143, R138, R143 ;  /* 0x0000008f8a8f7221 */ /* 0x000fe20000010000 */
[C---:B---3--:R-:W-:Y:S03]  /*28f10*/  HMMA.16816.F32.BF16 R12, R40.reuse, R52, R12 ;  /* 0x00000034280c723c */ /* 0x048fe6000004180c */
[----:B------:R-:W-:Y:S04]  /*28f20*/  FADD.FTZ R134, R134, R143 ;  /* 0x0000008f86867221 */ /* 0x000fe80000010000 */
[----:B------:R-:W-:Y:S01]  /*28f30*/  FADD.FTZ R134, R137, R134 ;  /* 0x0000008689867221 */ /* 0x000fe20000010000 */
[C---:B------:R-:W-:Y:S01]  /*28f40*/  HMMA.16816.F32.BF16 R16, R40.reuse, R54, R16 ;  /* 0x000000362810723c */ /* 0x040fe20000041810 */
[----:B------:R-:W3:Y:S02]  /*28f50*/  LDSM.16.MT88.4 R52, [R148+0xd000] ;  /* 0x00d000009434783b */ /* 0x000ee40000004200 */
[----:B------:R-:W-:Y:S01]  /*28f60*/  FADD.FTZ R149, R149, R134 ;  /* 0x0000008695957221 */ /* 0x000fe20000010000 */
[----:B------:R-:W-:Y:S03]  /*28f70*/  F2FP.BF16.F32.PACK_AB R134, R67, R68 ;  /* 0x000000444386723e */ /* 0x000fe600000010ff */
[----:B------:R-:W-:Y:S01]  /*28f80*/  FADD.FTZ R146, R146, R149 ;  /* 0x0000009592927221 */ /* 0x000fe20000010000 */
        /* <DEDUP_REMOVED lines=12> */
[----:B------:R-:W-:Y:S02]  /*29050*/  F2FP.BF16.F32.PACK_AB R40, R160, R187 ;  /* 0x000000bba028723e */ /* 0x000fe400000010ff */
[----:B------:R-:W-:Y:S02]  /*29060*/  F2FP.BF16.F32.PACK_AB R42, R158, R163 ;  /* 0x000000a39e2a723e */ /* 0x000fe400000010ff */
[----:B------:R-:W-:Y:S01]  /*29070*/  F2FP.BF16.F32.PACK_AB R41, R166, R191 ;  /* 0x000000bfa629723e */ /* 0x000fe200000010ff */
[----:B------:R-:W-:Y:S01]  /*29080*/  FADD.FTZ R191, R191, R154 ;  /* 0x0000009abfbf7221 */ /* 0x000fe20000010000 */
[----:B------:R-:W-:Y:S03]  /*29090*/  F2FP.BF16.F32.PACK_AB R43, R162, R189 ;  /* 0x000000bda22b723e */ /* 0x000fe600000010ff */
[----:B------:R-:W-:Y:S04]  /*290a0*/  FADD.FTZ R166, R166, R191 ;  /* 0x000000bfa6a67221 */ /* 0x000fe80000010000 */
[C---:B--2---:R-:W-:Y:S03]  /*290b0*/  HMMA.16816.F32.BF16 R4, R40.reuse, R48, R4 ;  /* 0x000000302804723c */ /* 0x044fe60000041804 */
[----:B------:R-:W-:Y:S01]  /*290c0*/  FADD.FTZ R189, R189, R166 ;  /* 0x000000a6bdbd7221 */ /* 0x000fe20000010000 */
[----:B------:R-:W-:Y:S03]  /*290d0*/  IMAD.MOV.U32 R166, RZ, RZ, R0 ;  /* 0x000000ffffa67224 */ /* 0x000fe600078e0000 */
[----:B------:R-:W-:Y:S01]  /*290e0*/  FADD.FTZ R189, R162, R189 ;  /* 0x000000bda2bd7221 */ /* 0x000fe20000010000 */
[C---:B------:R-:W-:Y:S01]  /*290f0*/  HMMA.16816.F32.BF16 R8, R40.reuse, R50, R8 ;  /* 0x000000322808723c */ /* 0x040fe20000041808 */
[----:B------:R-:W2:Y:S07]  /*29100*/  LDSM.16.MT88.4 R48, [R157+0xd800] ;  /* 0x00d800009d30783b */ /* 0x000eae0000004200 */
[C---:B---3--:R-:W-:Y:S08]  /*29110*/  HMMA.16816.F32.BF16 R12, R40.reuse, R52, R12 ;  /* 0x00000034280c723c */ /* 0x048ff0000004180c */
[C---:B------:R-:W-:Y:S01]  /*29120*/  HMMA.16816.F32.BF16 R16, R40.reuse, R54, R16 ;  /* 0x000000362810723c */ /* 0x040fe20000041810 */
[----:B------:R-:W3:Y:S07]  /*29130*/  LDSM.16.MT88.4 R52, [R148+0xd800] ;  /* 0x00d800009434783b */ /* 0x000eee0000004200 */
[C---:B------:R-:W-:Y:S03]  /*29140*/  HMMA.16816.F32.BF16 R20, R40.reuse, R60, R20 ;  /* 0x0000003c2814723c */ /* 0x040fe60000041814 */
[----:B------:R-:W-:Y:S02]  /*29150*/  FFMA.FTZ R60, R195, R3, -R72 ;  /* 0x00000003c33c7223 */ /* 0x000fe40000010848 */
[----:B------:R-:W4:Y:S03]  /*29160*/  MUFU.EX2 R195, R197 ;  /* 0x000000c500c37308 */ /* 0x000f260000000800 */
[C---:B------:R-:W-:Y:S07]  /*29170*/  HMMA.16816.F32.BF16 R24, R40.reuse, R62, R24 ;  /* 0x0000003e2818723c */ /* 0x040fee0000041818 */
[----:B------:R2:W4:Y:S10]  /*29180*/  MUFU.EX2 R190, R60 ;  /* 0x0000003c00be7308 */ /* 0x0005340000000800 */
[----:B------:R-:W3:Y:S01]  /*29190*/  MUFU.EX2 R197, R178 ;  /* 0x000000b200c57308 */ /* 0x000ee20000000800 */
[C---:B-1----:R-:W-:Y:S01]  /*291a0*/  HMMA.16816.F32.BF16 R28, R40.reuse, R44, R28 ;  /* 0x0000002c281c723c */ /* 0x042fe2000004181c */
[----:B--2---:R-:W-:Y:S07]  /*291b0*/  LDSM.16.MT88.4 R60, [R141+0x4000] ;  /* 0x004000008d3c783b */ /* 0x004fee0000004200 */
[----:B------:R-:W-:Y:S03]  /*291c0*/  HMMA.16816.F32.BF16 R32, R40, R46, R32 ;  /* 0x0000002e2820723c */ /* 0x000fe60000041820 */
[----:B------:R-:W-:Y:S02]  /*291d0*/  F2FP.BF16.F32.PACK_AB R40, R188, R203 ;  /* 0x000000cbbc28723e */ /* 0x000fe400000010ff */
[----:B------:R-:W-:Y:S02]  /*291e0*/  F2FP.BF16.F32.PACK_AB R42, R184, R201 ;  /* 0x000000c9b82a723e */ /* 0x000fe400000010ff */
[----:B----4-:R-:W-:Y:S01]  /*291f0*/  F2FP.BF16.F32.PACK_AB R41, R195, R192 ;  /* 0x000000c0c329723e */ /* 0x010fe200000010ff */
[----:B------:R-:W1:Y:S01]  /*29200*/  LDSM.16.MT88.4 R44, [R222+0x3800] ;  /* 0x00380000de2c783b */ /* 0x000e620000004200 */
[----:B------:R-:W-:Y:S01]  /*29210*/  F2FP.BF16.F32.PACK_AB R43, R193, R190 ;  /* 0x000000bec12b723e */ /* 0x000fe200000010ff */
[----:B------:R-:W-:Y:S04]  /*29220*/  FADD.FTZ R192, R192, R189 ;  /* 0x000000bdc0c07221 */ /* 0x000fe80000010000 */
[----:B------:R-:W-:Y:S02]  /*29230*/  FADD.FTZ R195, R195, R192 ;  /* 0x000000c0c3c37221 */ /* 0x000fe40000010000 */
[C---:B------:R-:W-:Y:S03]  /*29240*/  HMMA.16816.F32.BF16 R4, R40.reuse, R48, R4 ;  /* 0x000000302804723c */ /* 0x040fe60000041804 */
[----:B------:R-:W-:Y:S04]  /*29250*/  FADD.FTZ R190, R190, R195 ;  /* 0x000000c3bebe7221 */ /* 0x000fe80000010000 */
[----:B------:R-:W-:Y:S01]  /*29260*/  FADD.FTZ R193, R193, R190 ;  /* 0x000000bec1c17221 */ /* 0x000fe20000010000 */
[C---:B------:R-:W-:Y:S01]  /*29270*/  HMMA.16816.F32.BF16 R8, R40.reuse, R50, R8 ;  /* 0x000000322808723c */ /* 0x040fe20000041808 */
[----:B------:R-:W2:Y:S07]  /*29280*/  LDSM.16.MT88.4 R48, [R157+0xe000] ;  /* 0x00e000009d30783b */ /* 0x000eae0000004200 */
[C---:B---3--:R-:W-:Y:S08]  /*29290*/  HMMA.16816.F32.BF16 R12, R40.reuse, R52, R12 ;  /* 0x00000034280c723c */ /* 0x048ff0000004180c */
[C---:B------:R-:W-:Y:S01]  /*292a0*/  HMMA.16816.F32.BF16 R16, R40.reuse, R54, R16 ;  /* 0x000000362810723c */ /* 0x040fe20000041810 */
[----:B------:R-:W3:Y:S07]  /*292b0*/  LDSM.16.MT88.4 R52, [R148+0xe000] ;  /* 0x00e000009434783b */ /* 0x000eee0000004200 */
[C---:B------:R-:W-:Y:S03]  /*292c0*/  HMMA.16816.F32.BF16 R20, R40.reuse, R56, R20 ;  /* 0x000000382814723c */ /* 0x040fe60000041814 */
[-CC-:B------:R-:W-:Y:S01]  /*292d0*/  FFMA.FTZ R57, R181, R3.reuse, -R72.reuse ;  /* 0x00000003b5397223 */ /* 0x180fe20000010848 */
[----:B------:R-:W-:Y:S01]  /*292e0*/  FFMA.FTZ R56, R179, R3, -R72 ;  /* 0x00000003b3387223 */ /* 0x000fe20000010848 */
        /* <DEDUP_REMOVED lines=10> */
[C---:B----4-:R-:W-:Y:S01]  /*29390*/  F2FP.BF16.F32.PACK_AB R41, R181.reuse, R186 ;  /* 0x000000bab529723e */ /* 0x050fe200000010ff */
[----:B------:R-:W-:Y:S01]  /*293a0*/  FADD.FTZ R186, R186, R193 ;  /* 0x000000c1baba7221 */ /* 0x000fe20000010000 */
[C---:B--2---:R-:W-:Y:S01]  /*293b0*/  F2FP.BF16.F32.PACK_AB R43, R178.reuse, R179 ;  /* 0x000000b3b22b723e */ /* 0x044fe200000010ff */
[----:B------:R-:W-:Y:S02]  /*293c0*/  LDSM.16.MT88.4 R56, [R141+0x4800] ;  /* 0x004800008d38783b */ /* 0x000fe40000004200 */
[----:B------:R-:W-:Y:S04]  /*293d0*/  FADD.FTZ R186, R181, R186 ;  /* 0x000000bab5ba7221 */ /* 0x000fe80000010000 */
        /* <DEDUP_REMOVED lines=11> */
[----:B------:R-:W-:Y:S03]  /*29490*/  MUFU.EX2 R175, R177 ;  /* 0x000000b100af7308 */ /* 0x000fe60000000800 */
[C---:B------:R-:W-:Y:S07]  /*294a0*/  HMMA.16816.F32.BF16 R24, R40.reuse, R62, R24 ;  /* 0x0000003e2818723c */ /* 0x040fee0000041818 */
[----:B------:R-:W4:Y:S10]  /*294b0*/  MUFU.EX2 R174, R61 ;  /* 0x0000003d00ae7308 */ /* 0x000f340000000800 */
[----:B------:R-:W-:Y:S01]  /*294c0*/  MUFU.EX2 R170, R60 ;  /* 0x0000003c00aa7308 */ /* 0x000fe20000000800 */
[C---:B-1----:R-:W-:Y:S09]  /*294d0*/  HMMA.16816.F32.BF16 R28, R40.reuse, R44, R28 ;  /* 0x0000002c281c723c */ /* 0x042ff2000004181c */
[----:B------:R-:W1:Y:S10]  /*294e0*/  MUFU.EX2 R171, R173 ;  /* 0x000000ad00ab7308 */ /* 0x000e740000000800 */
[----:B------:R-:W-:Y:S01]  /*294f0*/  MUFU.EX2 R173, R126 ;  /* 0x0000007e00ad7308 */ /* 0x000fe20000000800 */
[----:B------:R-:W-:Y:S01]  /*29500*/  HMMA.16816.F32.BF16 R32, R40, R46, R32 ;  /* 0x0000002e2820723c */ /* 0x000fe20000041820 */
[----:B------:R-:W3:Y:S08]  /*29510*/  LDSM.16.MT88.4 R44, [R222+0x4800] ;  /* 0x00480000de2c783b */ /* 0x000ef00000004200 */
[----:B------:R2:W3:Y:S01]  /*29520*/  MUFU.EX2 R177, R130 ;  /* 0x0000008200b17308 */ /* 0x0004e20000000800 */
[----:B------:R-:W-:Y:S02]  /*29530*/  F2FP.BF16.F32.PACK_AB R40, R172, R185 ;  /* 0x000000b9ac28723e */ /* 0x000fe400000010ff */
[----:B------:R-:W-:Y:S02]  /*29540*/  F2FP.BF16.F32.PACK_AB R42, R168, R183 ;  /* 0x000000b7a82a723e */ /* 0x000fe400000010ff */
[----:B----4-:R-:W-:Y:S01]  /*29550*/  F2FP.BF16.F32.PACK_AB R41, R174, R175 ;  /* 0x000000afae29723e */ /* 0x010fe200000010ff */
[----:B------:R-:W-:Y:S01]  /*29560*/  FADD.FTZ R175, R175, R178 ;  /* 0x000000b2afaf7221 */ /* 0x000fe20000010000 */
[----:B-1----:R-:W-:Y:S01]  /*29570*/  F2FP.BF16.F32.PACK_AB R43, R170, R171 ;  /* 0x000000abaa2b723e */ /* 0x002fe200000010ff */
[----:B------:R-:W-:Y:S02]  /*29580*/  LDSM.16.MT88.4 R60, [R141+0x5000] ;  /* 0x005000008d3c783b */ /* 0x000fe40000004200 */
[----:B------:R-:W-:Y:S04]  /*29590*/  FADD.FTZ R174, R174, R175 ;  /* 0x000000afaeae7221 */ /* 0x000fe80000010000 */
[C---:B--2---:R-:W-:Y:S03]  /*295a0*/  HMMA.16816.F32.BF16 R4, R40.reuse, R48, R4 ;  /* 0x000000302804723c */ /* 0x044fe60000041804 */
[-CC-:B------:R-:W-:Y:S02]  /*295b0*/  FFMA.FTZ R130, R105, R3.reuse, -R72.reuse ;  /* 0x0000000369827223 */ /* 0x180fe40000010848 */
[----:B------:R-:W-:Y:S03]  /*295c0*/  MUFU.EX2 R105, R109 ;  /* 0x0000006d00697308 */ /* 0x000fe60000000800 */
[C---:B------:R-:W-:Y:S01]  /*295d0*/  HMMA.16816.F32.BF16 R8, R40.reuse, R50, R8 ;  /* 0x000000322808723c */ /* 0x040fe20000041808 */
[----:B------:R-:W1:Y:S06]  /*295e0*/  LDSM.16.MT88.4 R48, [R157+0xf000] ;  /* 0x00f000009d30783b */ /* 0x000e6c0000004200 */
[----:B------:R-:W-:Y:S01]  /*295f0*/  MUFU.EX2 R130, R130 ;  /* 0x0000008200827308 */ /* 0x000fe20000000800 */
[C---:B---3--:R-:W-:Y:S08]  /*29600*/  HMMA.16816.F32.BF16 R12, R40.reuse, R52, R12 ;  /* 0x00000034280c723c */ /* 0x048ff0000004180c */
[C---:B------:R-:W-:Y:S01]  /*29610*/  HMMA.16816.F32.BF16 R16, R40.reuse, R54, R16 ;  /* 0x000000362810723c */ /* 0x040fe20000041810 */
[----:B------:R-:W2:Y:S07]  /*29620*/  LDSM.16.MT88.4 R52, [R148+0xf000] ;  /* 0x00f000009434783b */ /* 0x000eae0000004200 */
[C---:B------:R-:W-:Y:S03]  /*29630*/  HMMA.16816.F32.BF16 R20, R40.reuse, R56, R20 ;  /* 0x000000382814723c */ /* 0x040fe60000041814 */
[-CC-:B------:R-:W-:Y:S01]  /*29640*/  FFMA.FTZ R57, R129, R3.reuse, -R72.reuse ;  /* 0x0000000381397223 */ /* 0x180fe20000010848 */
[--C-:B------:R-:W-:Y:S01]  /*29650*/  FFMA.FTZ R56, R127, R3, -R72.reuse ;  /* 0x000000037f387223 */ /* 0x100fe20000010848 */
[----:B------:R-:W3:Y:S03]  /*29660*/  MUFU.EX2 R129, R131 ;  /* 0x0000008300817308 */ /* 0x000ee60000000800 */
[C---:B------:R-:W-:Y:S07]  /*29670*/  HMMA.16816.F32.BF16 R24, R40.reuse, R58, R24 ;  /* 0x0000003a2818723c */ /* 0x040fee0000041818 */
[----:B------:R-:W-:Y:S10]  /*29680*/  MUFU.EX2 R127, R57 ;  /* 0x00000039007f7308 */ /* 0x000ff40000000800 */
[----:B------:R-:W4:Y:S01]  /*29690*/  MUFU.EX2 R126, R56 ;  /* 0x00000038007e7308 */ /* 0x000f220000000800 */
[C---:B------:R-:W-:Y:S09]  /*296a0*/  HMMA.16816.F32.BF16 R28, R40.reuse, R44, R28 ;  /* 0x0000002c281c723c */ /* 0x040ff2000004181c */
[----:B------:R-:W2:Y:S10]  /*296b0*/  MUFU.EX2 R131, R110 ;  /* 0x0000006e00837308 */ /* 0x000eb40000000800 */
[----:B------:R-:W2:Y:S01]  /*296c0*/  MUFU.EX2 R110, R103 ;  /* 0x00000067006e7308 */ /* 0x000ea20000000800 */
[----:B------:R-:W-:Y:S01]  /*296d0*/  HMMA.16816.F32.BF16 R32, R40, R46, R32 ;  /* 0x0000002e2820723c */ /* 0x000fe20000041820 */
[----:B------:R-:W2:Y:S08]  /*296e0*/  LDSM.16.MT88.4 R44, [R222+0x5000] ;  /* 0x00500000de2c783b */ /* 0x000eb00000004200 */
[----:B------:R-:W2:Y:S01]  /*296f0*/  MUFU.EX2 R103, R92 ;  /* 0x0000005c00677308 */ /* 0x000ea20000000800 */
[----:B------:R-:W-:Y:S02]  /*29700*/  F2FP.BF16.F32.PACK_AB R40, R128, R177 ;  /* 0x000000b18028723e */ /* 0x000fe400000010ff */
[----:B------:R-:W-:Y:S02]  /*29710*/  F2FP.BF16.F32.PACK_AB R42, R124, R173 ;  /* 0x000000ad7c2a723e */ /* 0x000fe400000010ff */
[----:B---3--:R-:W-:Y:S02]  /*29720*/  F2FP.BF16.F32.PACK_AB R41, R129, R182 ;  /* 0x000000b68129723e */ /* 0x008fe400000010ff */
[----:B----4-:R-:W-:Y:S01]  /*29730*/  F2FP.BF16.F32.PACK_AB R43, R126, R127 ;  /* 0x0000007f7e2b723e */ /* 0x010fe200000010ff */
[----:B------:R-:W-:Y:S06]  /*29740*/  LDSM.16.MT88.4 R56, [R141+0x5800] ;  /* 0x005800008d38783b */ /* 0x000fec0000004200 */
[C---:B-1----:R-:W-:Y:S08]  /*29750*/  HMMA.16816.F32.BF16 R4, R40.reuse, R48, R4 ;  /* 0x000000302804723c */ /* 0x042ff00000041804 */
        /* <DEDUP_REMOVED lines=19> */
[-CC-:B------:R-:W-:Y:S02]  /*29890*/  FFMA.FTZ R52, R95, R3.reuse, -R72.reuse ;  /* 0x000000035f347223 */ /* 0x180fe40000010848 */
[----:B------:R-:W2:Y:S03]  /*298a0*/  MUFU.EX2 R95, R88 ;  /* 0x00000058005f7308 */ /* 0x000ea60000000800 */
[C---:B------:R-:W-:Y:S07]  /*298b0*/  HMMA.16816.F32.BF16 R16, R40.reuse, R54, R16 ;  /* 0x000000362810723c */ /* 0x040fee0000041810 */
[----:B------:R3:W-:Y:S01]  /*298c0*/  MUFU.EX2 R38, R52 ;  /* 0x0000003400267308 */ /* 0x0007e20000000800 */
[C---:B------:R-:W-:Y:S03]  /*298d0*/  HMMA.16816.F32.BF16 R20, R40.reuse, R56, R20 ;  /* 0x000000382814723c */ /* 0x040fe60000041814 */
[-CC-:B------:R-:W-:Y:S01]  /*298e0*/  FFMA.FTZ R57, R93, R3.reuse, -R72.reuse ;  /* 0x000000035d397223 */ /* 0x180fe20000010848 */
[-CC-:B------:R-:W-:Y:S01]  /*298f0*/  FFMA.FTZ R56, R91, R3.reuse, -R72.reuse ;  /* 0x000000035b387223 */ /* 0x180fe20000010848 */
[----:B---3--:R-:W3:Y:S03]  /*29900*/  LDSM.16.MT88.4 R52, [R141+0x6000] ;  /* 0x006000008d34783b */ /* 0x008ee60000004200 */
[C---:B------:R-:W-:Y:S01]  /*29910*/  HMMA.16816.F32.BF16 R24, R40.reuse, R58, R24 ;  /* 0x0000003a2818723c */ /* 0x040fe20000041818 */
[----:B------:R-:W4:Y:S02]  /*29920*/  MUFU.EX2 R57, R57 ;  /* 0x0000003900397308 */ /* 0x000f240000000800 */
[-CC-:B------:R-:W-:Y:S01]  /*29930*/  FFMA.FTZ R59, R89, R3.reuse, -R72.reuse ;  /* 0x00000003593b7223 */ /* 0x180fe20000010848 */
[----:B------:R-:W-:Y:S07]  /*29940*/  FADD.FTZ R58, R104, R119 ;  /* 0x00000077683a7221 */ /* 0x000fee0000010000 */
[----:B------:R-:W-:Y:S01]  /*29950*/  MUFU.EX2 R56, R56 ;  /* 0x0000003800387308 */ /* 0x000fe20000000800 */
[C---:B------:R-:W-:Y:S09]  /*29960*/  HMMA.16816.F32.BF16 R28, R40.reuse, R60, R28 ;  /* 0x0000003c281c723c */ /* 0x040ff2000004181c */
[----:B------:R-:W1:Y:S01]  /*29970*/  MUFU.EX2 R59, R59 ;  /* 0x0000003b003b7308 */ /* 0x000e620000000800 */
[-C--:B------:R-:W-:Y:S01]  /*29980*/  FFMA.FTZ R60, R83, R3.reuse, -R72 ;  /* 0x00000003533c7223 */ /* 0x080fe20000010848 */
[----:B------:R-:W-:Y:S08]  /*29990*/  FADD.FTZ R58, R115, R58 ;  /* 0x0000003a733a7221 */ /* 0x000ff00000010000 */
[----:B------:R-:W3:Y:S01]  /*299a0*/  MUFU.EX2 R61, R84 ;  /* 0x00000054003d7308 */ /* 0x000ee20000000800 */
[----:B------:R-:W-:Y:S09]  /*299b0*/  HMMA.16816.F32.BF16 R32, R40, R62, R32 ;  /* 0x0000003e2820723c */ /* 0x000ff20000041820 */
[----:B------:R3:W3:Y:S01]  /*299c0*/  MUFU.EX2 R63, R80 ;  /* 0x00000050003f7308 */ /* 0x0006e20000000800 */
[----:B------:R-:W-:Y:S01]  /*299d0*/  F2FP.BF16.F32.PACK_AB R40, R103, R94 ;  /* 0x0000005e6728723e */ /* 0x000fe200000010ff */
[----:B------:R-:W-:Y:S01]  /*299e0*/  FADD.FTZ R107, R107, R58 ;  /* 0x0000003a6b6b7221 */ /* 0x000fe20000010000 */
[----:B--2---:R-:W-:Y:S07]  /*299f0*/  F2FP.BF16.F32.PACK_AB R42, R95, R90 ;  /* 0x0000005a5f2a723e */ /* 0x004fee00000010ff */
[----:B------:R-:W-:Y:S01]  /*29a00*/  MUFU.EX2 R83, R85 ;  /* 0x0000005500537308 */ /* 0x000fe20000000800 */
[----:B----4-:R-:W-:Y:S01]  /*29a10*/  F2FP.BF16.F32.PACK_AB R41, R57, R38 ;  /* 0x000000263929723e */ /* 0x010fe200000010ff */
[----:B------:R-:W-:Y:S01]  /*29a20*/  FADD.FTZ R102, R102, R107 ;  /* 0x0000006b66667221 */ /* 0x000fe20000010000 */
[----:B-1----:R-:W-:Y:S07]  /*29a30*/  F2FP.BF16.F32.PACK_AB R43, R59, R56 ;  /* 0x000000383b2b723e */ /* 0x002fee00000010ff */
[----:B------:R-:W-:Y:S01]  /*29a40*/  MUFU.EX2 R60, R60 ;  /* 0x0000003c003c7308 */ /* 0x000fe20000000800 */
[-CC-:B------:R-:W-:Y:S01]  /*29a50*/  FFMA.FTZ R58, R87, R3.reuse, -R72.reuse ;  /* 0x00000003573a7223 */ /* 0x180fe20000010848 */
[-C--:B------:R-:W-:Y:S01]  /*29a60*/  FFMA.FTZ R62, R77, R3.reuse, -R72 ;  /* 0x000000034d3e7223 */ /* 0x080fe20000010848 */
[----:B------:R-:W-:Y:S07]  /*29a70*/  FADD.FTZ R125, R125, R102 ;  /* 0x000000667d7d7221 */ /* 0x000fee0000010000 */
[----:B------:R1:W-:Y:S01]  /*29a80*/  MUFU.EX2 R77, R74 ;  /* 0x0000004a004d7308 */ /* 0x0003e20000000800 */
[-CC-:B---3--:R-:W-:Y:S01]  /*29a90*/  FFMA.FTZ R80, R75, R3.reuse, -R72.reuse ;  /* 0x000000034b507223 */ /* 0x188fe20000010848 */
[C---:B------:R-:W-:Y:S08]  /*29aa0*/  HMMA.16816.F32.BF16 R4, R40.reuse, R44, R4 ;  /* 0x0000002c2804723c */ /* 0x040ff00000041804 */
[----:B------:R-:W2:Y:S01]  /*29ab0*/  MUFU.EX2 R58, R58 ;  /* 0x0000003a003a7308 */ /* 0x000ea20000000800 */
[-C--:B------:R-:W-:Y:S01]  /*29ac0*/  FFMA.FTZ R75, R73, R3.reuse, -R72 ;  /* 0x00000003494b7223 */ /* 0x080fe20000010848 */
[----:B------:R-:W-:Y:S08]  /*29ad0*/  FADD.FTZ R122, R122, R125 ;  /* 0x0000007d7a7a7221 */ /* 0x000ff00000010000 */
[----:B------:R-:W-:Y:S01]  /*29ae0*/  MUFU.EX2 R62, R62 ;  /* 0x0000003e003e7308 */ /* 0x000fe20000000800 */
[C---:B------:R-:W-:Y:S01]  /*29af0*/  HMMA.16816.F32.BF16 R8, R40.reuse, R46, R8 ;  /* 0x0000002e2808723c */ /* 0x040fe20000041808 */
[----:B------:R-:W3:Y:S08]  /*29b00*/  LDSM.16.MT88.4 R44, [R222+0x6000] ;  /* 0x00600000de2c783b */ /* 0x000ef00000004200 */
[----:B------:R-:W4:Y:S01]  /*29b10*/  MUFU.EX2 R73, R80 ;  /* 0x0000005000497308 */ /* 0x000f220000000800 */
[----:B------:R-:W-:Y:S01]  /*29b20*/  FADD.FTZ R121, R121, R122 ;  /* 0x0000007a79797221 */ /* 0x000fe20000010000 */
[----:B-1----:R-:W-:Y:S08]  /*29b30*/  FFMA.FTZ R74, R71, R3, -R72 ;  /* 0x00000003474a7223 */ /* 0x002ff00000010848 */
[----:B------:R-:W-:Y:S01]  /*29b40*/  MUFU.EX2 R71, R75 ;  /* 0x0000004b00477308 */ /* 0x000fe20000000800 */
[----:B------:R-:W-:Y:S01]  /*29b50*/  FADD.FTZ R116, R116, R121 ;  /* 0x0000007974747221 */ /* 0x000fe20000010000 */
[C---:B------:R-:W-:Y:S08]  /*29b60*/  HMMA.16816.F32.BF16 R12, R40.reuse, R48, R12 ;  /* 0x00000030280c723c */ /* 0x040ff0000004180c */
[----:B------:R-:W1:Y:S01]  /*29b70*/  MUFU.EX2 R74, R74 ;  /* 0x0000004a004a7308 */ /* 0x000e620000000800 */
[----:B------:R-:W-:Y:S04]  /*29b80*/  FADD.FTZ R139, R139, R116 ;  /* 0x000000748b8b7221 */ /* 0x000fe80000010000 */
[----:B------:R-:W-:Y:S01]  /*29b90*/  FADD.FTZ R136, R136, R139 ;  /* 0x0000008b88887221 */ /* 0x000fe20000010000 */
[C---:B------:R-:W-:Y:S01]  /*29ba0*/  HMMA.16816.F32.BF16 R16, R40.reuse, R50, R16 ;  /* 0x000000322810723c */ /* 0x040fe20000041810 */
[----:B------:R-:W4:Y:S02]  /*29bb0*/  LDSM.16.MT88.4 R48, [R157+0x10800] ;  /* 0x010800009d30783b */ /* 0x000f240000004200 */
[----:B------:R-:W-:Y:S04]  /*29bc0*/  FADD.FTZ R135, R135, R136 ;  /* 0x0000008887877221 */ /* 0x000fe80000010000 */
[----:B------:R-:W-:Y:S01]  /*29bd0*/  FADD.FTZ R132, R132, R135 ;  /* 0x0000008784847221 */ /* 0x000fe20000010000 */
[C---:B------:R-:W-:Y:S03]  /*29be0*/  HMMA.16816.F32.BF16 R20, R40.reuse, R52, R20 ;  /* 0x000000342814723c */ /* 0x040fe60000041814 */
[----:B------:R-:W-:Y:S01]  /*29bf0*/  FADD.FTZ R151, R151, R132 ;  /* 0x0000008497977221 */ /* 0x000fe20000010000 */
[----:B------:R-:W-:Y:S03]  /*29c00*/  F2FP.BF16.F32.PACK_AB R132, R69, R70 ;  /* 0x000000464584723e */ /* 0x000fe600000010ff */
[----:B------:R-:W-:Y:S01]  /*29c10*/  FADD.FTZ R144, R144, R151 ;  /* 0x0000009790907221 */ /* 0x000fe20000010000 */
[C---:B------:R-:W-:Y:S01]  /*29c20*/  HMMA.16816.F32.BF16 R24, R40.reuse, R54, R24 ;  /* 0x000000362818723c */ /* 0x040fe20000041818 */
[----:B------:R-:W1:Y:S02]  /*29c30*/  LDSM.16.MT88.4 R52, [R148+0x10800] ;  /* 0x010800009434783b */ /* 0x000e640000004200 */
[----:B------:R-:W-:Y:S04]  /*29c40*/  FADD.FTZ R145, R145, R144 ;  /* 0x0000009091917221 */ /* 0x000fe80000010000 */
        /* <DEDUP_REMOVED lines=9> */
[----:B--2---:R-:W-:Y:S01]  /*29ce0*/  F2FP.BF16.F32.PACK_AB R41, R83, R58 ;  /* 0x0000003a5329723e */ /* 0x004fe200000010ff */
[----:B------:R-:W-:Y:S01]  /*29cf0*/  FADD.FTZ R150, R150, R153 ;  /* 0x0000009996967221 */ /* 0x000fe20000010000 */
[----:B------:R-:W-:Y:S03]  /*29d00*/  F2FP.BF16.F32.PACK_AB R43, R81, R60 ;  /* 0x0000003c512b723e */ /* 0x000fe600000010ff */
[----:B------:R-:W-:Y:S04]  /*29d10*/  FADD.FTZ R187, R187, R150 ;  /* 0x00000096bbbb7221 */ /* 0x000fe80000010000 */
[C---:B----4-:R-:W-:Y:S03]  /*29d20*/  HMMA.16816.F32.BF16 R4, R40.reuse, R48, R4 ;  /* 0x000000302804723c */ /* 0x050fe60000041804 */
[----:B------:R-:W-:Y:S04]  /*29d30*/  FADD.FTZ R160, R160, R187 ;  /* 0x000000bba0a07221 */ /* 0x000fe80000010000 */
[----:B------:R-:W-:Y:S01]  /*29d40*/  FADD.FTZ R163, R163, R160 ;  /* 0x000000a0a3a37221 */ /* 0x000fe20000010000 */
[C---:B------:R-:W-:Y:S01]  /*29d50*/  HMMA.16816.F32.BF16 R8, R40.reuse, R50, R8 ;  /* 0x000000322808723c */ /* 0x040fe20000041808 */
[----:B------:R-:W2:Y:S02]  /*29d60*/  LDSM.16.MT88.4 R48, [R222+0x6800] ;  /* 0x00680000de30783b */ /* 0x000ea40000004200 */
[----:B------:R-:W-:Y:S04]  /*29d70*/  FADD.FTZ R158, R158, R163 ;  /* 0x000000a39e9e7221 */ /* 0x000fe80000010000 */
[----:B------:R-:W-:Y:S01]  /*29d80*/  FADD.FTZ R203, R203, R158 ;  /* 0x0000009ecbcb7221 */ /* 0x000fe20000010000 */
[C---:B-1----:R-:W-:Y:S03]  /*29d90*/  HMMA.16816.F32.BF16 R12, R40.reuse, R52, R12 ;  /* 0x00000034280c723c */ /* 0x042fe6000004180c */
[----:B------:R-:W-:Y:S04]  /*29da0*/  FADD.FTZ R188, R188, R203 ;  /* 0x000000cbbcbc7221 */ /* 0x000fe80000010000 */
[----:B------:R-:W-:Y:S01]  /*29db0*/  FADD.FTZ R201, R201, R188 ;  /* 0x000000bcc9c97221 */ /* 0x000fe20000010000 */
[C---:B------:R-:W-:Y:S01]  /*29dc0*/  HMMA.16816.F32.BF16 R16, R40.reuse, R54, R16 ;  /* 0x000000362810723c */ /* 0x040fe20000041810 */
[----:B------:R-:W1:Y:S02]  /*29dd0*/  LDSM.16.MT88.4 R52, [R157+0x11000] ;  /* 0x011000009d34783b */ /* 0x000e640000004200 */
[----:B------:R-:W-:Y:S04]  /*29de0*/  FADD.FTZ R184, R184, R201 ;  /* 0x000000c9b8b87221 */ /* 0x000fe80000010000 */
[----:B------:R-:W-:Y:S01]  /*29df0*/  FADD.FTZ R199, R199, R184 ;  /* 0x000000b8c7c77221 */ /* 0x000fe20000010000 */
[C---:B---3--:R-:W-:Y:S01]  /*29e00*/  HMMA.16816.F32.BF16 R20, R40.reuse, R44, R20 ;  /* 0x0000002c2814723c */ /* 0x048fe20000041814 */
[----:B------:R-:W-:Y:S02]  /*29e10*/  LDSM.16.MT88.4 R156, [R157+0x11800] ;  /* 0x011800009d9c783b */ /* 0x000fe40000004200 */
[----:B------:R-:W-:Y:S04]  /*29e20*/  FADD.FTZ R180, R180, R199 ;  /* 0x000000c7b4b47221 */ /* 0x000fe80000010000 */
[----:B------:R-:W-:Y:S01]  /*29e30*/  FADD.FTZ R197, R197, R180 ;  /* 0x000000b4c5c57221 */ /* 0x000fe20000010000 */
[C---:B------:R-:W-:Y:S01]  /*29e40*/  HMMA.16816.F32.BF16 R24, R40.reuse, R46, R24 ;  /* 0x0000002e2818723c */ /* 0x040fe20000041818 */
[----:B------:R-:W3:Y:S02]  /*29e50*/  LDSM.16.MT88.4 R44, [R148+0x11000] ;  /* 0x01100000942c783b */ /* 0x000ee40000004200 */
[----:B------:R-:W-:Y:S04]  /*29e60*/  FADD.FTZ R176, R176, R197 ;  /* 0x000000c5b0b07221 */ /* 0x000fe80000010000 */
[----:B------:R-:W-:Y:S01]  /*29e70*/  FADD.FTZ R185, R185, R176 ;  /* 0x000000b0b9b97221 */ /* 0x000fe20000010000 */
[C---:B--2---:R-:W-:Y:S01]  /*29e80*/  HMMA.16816.F32.BF16 R28, R40.reuse, R48, R28 ;  /* 0x00000030281c723c */ /* 0x044fe2000004181c */
[----:B------:R-:W-:Y:S02]  /*29e90*/  LDSM.16.MT88.4 R148, [R148+0x11800] ;  /* 0x011800009494783b */ /* 0x000fe40000004200 */
[----:B------:R-:W-:Y:S04]  /*29ea0*/  FADD.FTZ R172, R172, R185 ;  /* 0x000000b9acac7221 */ /* 0x000fe80000010000 */
[----:B------:R-:W-:Y:S01]  /*29eb0*/  FADD.FTZ R183, R183, R172 ;  /* 0x000000acb7b77221 */ /* 0x000fe20000010000 */
        /* <DEDUP_REMOVED lines=8> */
[----:B------:R-:W-:Y:S02]  /*29f40*/  LDSM.16.MT88.4 R140, [R141+0x7800] ;  /* 0x007800008d8c783b */ /* 0x000fe40000004200 */
[----:B------:R-:W-:Y:S04]  /*29f50*/  FADD.FTZ R128, R128, R177 ;  /* 0x000000b180807221 */ /* 0x000fe80000010000 */
[C---:B-1----:R-:W-:Y:S03]  /*29f60*/  HMMA.16816.F32.BF16 R4, R40.reuse, R52, R4 ;  /* 0x000000342804723c */ /* 0x042fe60000041804 */
[----:B------:R-:W-:Y:S04]  /*29f70*/  FADD.FTZ R173, R173, R128 ;  /* 0x00000080adad7221 */ /* 0x000fe80000010000 */
[----:B------:R-:W-:Y:S01]  /*29f80*/  FADD.FTZ R173, R124, R173 ;  /* 0x000000ad7cad7221 */ /* 0x000fe20000010000 */
[C---:B------:R-:W-:Y:S01]  /*29f90*/  HMMA.16816.F32.BF16 R8, R40.reuse, R54, R8 ;  /* 0x000000362808723c */ /* 0x040fe20000041808 */
[----:B------:R-:W1:Y:S02]  /*29fa0*/  LDSM.16.MT88.4 R52, [R222+0x7000] ;  /* 0x00700000de34783b */ /* 0x000e640000004200 */
[----:B------:R-:W-:Y:S04]  /*29fb0*/  FADD.FTZ R112, R112, R173 ;  /* 0x000000ad70707221 */ /* 0x000fe80000010000 */
[----:B------:R-:W-:Y:S01]  /*29fc0*/  FADD.FTZ R112, R111, R112 ;  /* 0x000000706f707221 */ /* 0x000fe20000010000 */
[C---:B---3--:R-:W-:Y:S03]  /*29fd0*/  HMMA.16816.F32.BF16 R12, R40.reuse, R44, R12 ;  /* 0x0000002c280c723c */ /* 0x048fe6000004180c */
[-C--:B------:R-:W-:Y:S01]  /*29fe0*/  FFMA.FTZ R44, R65, R3.reuse, -R72 ;  /* 0x00000003412c7223 */ /* 0x080fe20000010848 */
[----:B------:R-:W-:Y:S01]  /*29ff0*/  FADD.FTZ R45, R171, R174 ;  /* 0x000000aeab2d7221 */ /* 0x000fe20000010000 */
[----:B------:R-:W-:Y:S03]  /*2a000*/  FADD.FTZ R131, R131, R112 ;  /* 0x0000007083837221 */ /* 0x000fe60000010000 */
[C---:B------:R-:W-:Y:S01]  /*2a010*/  HMMA.16816.F32.BF16 R16, R40.reuse, R46, R16 ;  /* 0x0000002e2810723c */ /* 0x040fe20000041810 */
[----:B------:R-:W-:Y:S02]  /*2a020*/  MUFU.EX2 R44, R44 ;  /* 0x0000002c002c7308 */ /* 0x000fe40000000800 */
[----:B------:R-:W-:Y:S01]  /*2a030*/  FADD.FTZ R45, R170, R45 ;  /* 0x0000002daa2d7221 */ /* 0x000fe20000010000 */
[----:B------:R-:W-:Y:S03]  /*2a040*/  FADD.FTZ R131, R108, R131 ;  /* 0x000000836c837221 */ /* 0x000fe60000010000 */
[----:B------:R-:W-:Y:S01]  /*2a050*/  FADD.FTZ R182, R182, R45 ;  /* 0x0000002db6b67221 */ /* 0x000fe20000010000 */
[C---:B--2---:R-:W-:Y:S03]  /*2a060*/  HMMA.16816.F32.BF16 R20, R40.reuse, R48, R20 ;  /* 0x000000302814723c */ /* 0x044fe60000041814 */
[----:B------:R-:W-:Y:S01]  /*2a070*/  FADD.FTZ R182, R129, R182 ;  /* 0x000000b681b67221 */ /* 0x000fe20000010000 */
[-CC-:B------:R-:W-:Y:S01]  /*2a080*/  FFMA.FTZ R45, R37, R3.reuse, -R72.reuse ;  /* 0x00000003252d7223 */ /* 0x180fe20000010848 */
[----:B------:R-:W-:Y:S01]  /*2a090*/  FFMA.FTZ R72, R36, R3, -R72 ;  /* 0x0000000324487223 */ /* 0x000fe20000010848 */
[----:B------:R-:W-:Y:S01]  /*2a0a0*/  FADD.FTZ R94, R94, R131 ;  /* 0x000000835e5e7221 */ /* 0x000fe20000010000 */
[----:B------:R-:W2:Y:S01]  /*2a0b0*/  MUFU.EX2 R3, R66 ;  /* 0x0000004200037308 */ /* 0x000ea20000000800 */
[C---:B------:R-:W-:Y:S03]  /*2a0c0*/  HMMA.16816.F32.BF16 R24, R40.reuse, R50, R24 ;  /* 0x000000322818723c */ /* 0x040fe60000041818 */
[----:B------:R-:W-:Y:S06]  /*2a0d0*/  FADD.FTZ R127, R127, R182 ;  /* 0x000000b67f7f7221 */ /* 0x000fec0000010000 */
[----:B------:R-:W-:Y:S01]  /*2a0e0*/  MUFU.EX2 R37, R72 ;  /* 0x0000004800257308 */ /* 0x000fe20000000800 */
[----:B------:R-:W-:Y:S01]  /*2a0f0*/  FADD.FTZ R103, R103, R94 ;  /* 0x0000005e67677221 */ /* 0x000fe20000010000 */
[----:B------:R-:W-:Y:S08]  /*2a100*/  FADD.FTZ R126, R126, R127 ;  /* 0x0000007f7e7e7221 */ /* 0x000ff00000010000 */
[----:B------:R-:W3:Y:S01]  /*2a110*/  MUFU.EX2 R36, R45 ;  /* 0x0000002d00247308 */ /* 0x000ee20000000800 */
[C---:B-1----:R-:W-:Y:S03]  /*2a120*/  HMMA.16816.F32.BF16 R28, R40.reuse, R52, R28 ;  /* 0x00000034281c723c */ /* 0x042fe6000004181c */
[----:B------:R-:W-:Y:S01]  /*2a130*/  FADD.FTZ R105, R105, R126 ;  /* 0x0000007e69697221 */ /* 0x000fe20000010000 */
[----:B--2---:R-:W-:Y:S01]  /*2a140*/  F2FP.BF16.F32.PACK_AB R133, R3, R44 ;  /* 0x0000002c0385723e */ /* 0x004fe200000010ff */
[----:B------:R-:W-:Y:S02]  /*2a150*/  FADD.FTZ R90, R90, R103 ;  /* 0x000000675a5a7221 */ /* 0x000fe40000010000 */
[----:B------:R-:W-:Y:S01]  /*2a160*/  FADD.FTZ R130, R130, R105 ;  /* 0x0000006982827221 */ /* 0x000fe20000010000 */
[----:B------:R-:W-:Y:S03]  /*2a170*/  HMMA.16816.F32.BF16 R32, R40, R54, R32 ;  /* 0x000000362820723c */ /* 0x000fe60000041820 */
[----:B------:R-:W-:Y:S01]  /*2a180*/  FADD.FTZ R41, R101, R130 ;  /* 0x0000008265297221 */ /* 0x000fe20000010000 */
[----:B------:R-:W-:Y:S01]  /*2a190*/  FADD.FTZ R95, R95, R90 ;  /* 0x0000005a5f5f7221 */ /* 0x000fe20000010000 */
[----:B---3--:R-:W-:Y:S01]  /*2a1a0*/  F2FP.BF16.F32.PACK_AB R135, R37, R36 ;  /* 0x000000242587723e */ /* 0x008fe200000010ff */
[----:B------:R-:W-:Y:S02]  /*2a1b0*/  IMAD.SHL.U32 R54, R167, 0x8, RZ ;  /* 0x00000008a7367824 */ /* 0x000fe400078e00ff */
        /* <DEDUP_REMOVED lines=37> */
[----:B------:R-:W-:Y:S04]  /*2a410*/  FADD.FTZ R3, R37, R36 ;  /* 0x0000002425037221 */ /* 0x000fe80000010000 */
[----:B------:R-:W-:Y:S04]  /*2a420*/  STL [R1+0x4], R4 ;  /* 0x0000040401007387 */ /* 0x000fe80000100800 */
[----:B------:R1:W-:Y:S02]  /*2a430*/  STL [R1], R3 ;  /* 0x0000000301007387 */ /* 0x0003e40000100800 */
[----:B-1----:R-:W-:Y:S01]  /*2a440*/  IMAD.MOV.U32 R3, RZ, RZ, R2 ;  /* 0x000000ffff037224 */ /* 0x002fe200078e0002 */
[----:B------:R-:W-:Y:S06]  /*2a450*/  @P0 BRA `(.L_x_6657) ;  /* 0xffffff74005c0947 */ /* 0x000fec000383ffff */
.L_x_6650:
[----:B------:R1:W5:Y:S04]  /*2a460*/  LDL R14, [R1+0x4] ;  /* 0x00000400010e7983 */ /* 0x0003680000100800 */
[----:B------:R1:W5:Y:S04]  /*2a470*/  LDL R13, [R1] ;  /* 0x00000000010d7983 */ /* 0x0003680000100800 */
        /* <DEDUP_REMOVED lines=11> */
.L_x_6670:
[----:B------:R-:W3:Y:S01]  /*2a530*/  MUFU.RCP R3, R9 ;  /* 0x0000000900037308 */ /* 0x000ee20000001000 */
[----:B------:R-:W-:Y:S01]  /*2a540*/  FSETP.NE.FTZ.AND P5, PT, R9, RZ, PT ;  /* 0x000000ff0900720b */ /* 0x000fe20003fb5000 */
[----:B------:R-:W4:Y:S01]  /*2a550*/  S2UR UR6, SR_CgaCtaId ;  /* 0x00000000000679c3 */ /* 0x000f220000008800 */
[----:B-12---:R-:W-:Y:S01]  /*2a560*/  FADD.FTZ R4, R11, R12 ;  /* 0x0000000c0b047221 */ /* 0x006fe20000010000 */
[----:B------:R-:W-:Y:S01]  /*2a570*/  UMOV UR7, 0x400 ;  /* 0x0000040000077882 */ /* 0x000fe20000000000 */
[----:B------:R-:W-:-:S03]  /*2a580*/  MOV R10, 0x10 ;  /* 0x00000010000a7802 */ /* 0x000fc60000000f00 */
[----:B------:R-:W1:Y:S01]  /*2a590*/  MUFU.RCP R5, R4 ;  /* 0x0000000400057308 */ /* 0x000e620000001000 */
[----:B------:R-:W-:Y:S02]  /*2a5a0*/  FSETP.NE.FTZ.AND P6, PT, R4, RZ, PT ;  /* 0x000000ff0400720b */ /* 0x000fe40003fd5000 */
[----:B------:R-:W-:Y:S02]  /*2a5b0*/  SEL R10, R10, 0xfffffff0, !P2 ;  /* 0xfffffff00a0a7807 */ /* 0x000fe40005000000 */
[----:B---3--:R-:W-:Y:S02]  /*2a5c0*/  FSEL R8, R3, 1, P5 ;  /* 0x3f80000003087808 */ /* 0x008fe40002800000 */
[----:B------:R-:W2:Y:S03]  /*2a5d0*/  S2R R3, SR_TID.X ;  /* 0x0000000000037919 */ /* 0x000ea60000002100 */
        /* <DEDUP_REMOVED lines=16> */
[----:B----4-:R-:W-:Y:S01]  /*2a6e0*/  ULEA UR6, UR6, UR7, 0x18 ;  /* 0x0000000706067291 */ /* 0x010fe2000f8ec0ff */
[----:B-1----:R-:W-:-:S02]  /*2a6f0*/  FSEL R5, R5, 1, P6 ;  /* 0x3f80000005057808 */ /* 0x002fc40003000000 */
[----:B------:R-:W-:Y:S02]  /*2a700*/  F2FP.BF16.F32.PACK_AB R160, R161, R160 ;  /* 0x000000a0a1a0723e */ /* 0x000fe400000010ff */
[----:B------:R-:W-:Y:S01]  /*2a710*/  F2FP.BF16.F32.PACK_AB R156, R157, R156 ;  /* 0x0000009c9d9c723e */ /* 0x000fe200000010ff */
[C---:B------:R-:W-:Y:S01]  /*2a720*/  FMUL.FTZ R162, R5.reuse, R162 ;  /* 0x000000a205a27220 */ /* 0x040fe20000410000 */
[C---:B------:R-:W-:Y:S01]  /*2a730*/  FMUL.FTZ R163, R5.reuse, R163 ;  /* 0x000000a305a37220 */ /* 0x040fe20000410000 */
[C---:B------:R-:W-:Y:S01]  /*2a740*/  FMUL.FTZ R158, R5.reuse, R158 ;  /* 0x0000009e059e7220 */ /* 0x040fe20000410000 */
[C---:B------:R-:W-:Y:S01]  /*2a750*/  FMUL.FTZ R159, R5.reuse, R159 ;  /* 0x0000009f059f7220 */ /* 0x040fe20000410000 */
[C---:B------:R-:W-:Y:S01]  /*2a760*/  FMUL.FTZ R154, R5.reuse, R154 ;  /* 0x0000009a059a7220 */ /* 0x040fe20000410000 */
        /* <DEDUP_REMOVED lines=9> */
[C---:B------:R-:W-:Y:S01]  /*2a800*/  FMUL.FTZ R143, R5.reuse, R143 ;  /* 0x0000008f058f7220 */ /* 0x040fe20000410000 */
[----:B------:R-:W-:Y:S01]  /*2a810*/  LOP3.LUT R8, R8, 0x38, R39, 0xf8, !PT ;  /* 0x0000003808087812 */ /* 0x000fe200078ef827 */
[C---:B------:R-:W-:Y:S01]  /*2a820*/  FMUL.FTZ R138, R5.reuse, R138 ;  /* 0x0000008a058a7220 */ /* 0x040fe20000410000 */
[C---:B------:R-:W-:Y:S01]  /*2a830*/  FMUL.FTZ R139, R5.reuse, R139 ;  /* 0x0000008b058b7220 */ /* 0x040fe20000410000 */
[C---:B------:R-:W-:Y:S01]  /*2a840*/  FMUL.FTZ R134, R5.reuse, R134 ;  /* 0x0000008605867220 */ /* 0x040fe20000410000 */
[----:B------:R-:W-:Y:S01]  /*2a850*/  LOP3.LUT R8, R8, R64, R221, 0xfe, !PT ;  /* 0x0000004008087212 */ /* 0x000fe200078efedd */
[----:B------:R-:W-:Y:S01]  /*2a860*/  FMUL.FTZ R5, R5, R135 ;  /* 0x0000008705057220 */ /* 0x000fe20000410000 */
[----:B------:R-:W-:-:S02]  /*2a870*/  SEL R6, R6, 0xffffffe0, !P3 ;  /* 0xffffffe006067807 */ /* 0x000fc40005800000 */
[----:B------:R-:W-:Y:S02]  /*2a880*/  LEA R11, R8, UR6, 0x1 ;  /* 0x00000006080b7c11 */ /* 0x000fe4000f8e08ff */
[----:B------:R-:W-:Y:S02]  /*2a890*/  F2FP.BF16.F32.PACK_AB R162, R163, R162 ;  /* 0x000000a2a3a2723e */ /* 0x000fe400000010ff */
[C---:B------:R-:W-:Y:S01]  /*2a8a0*/  IADD3 R15, PT, PT, R11.reuse, 0x40, RZ ;  /* 0x000000400b0f7810 */ /* 0x040fe20007ffe0ff */
[----:B------:R-:W-:Y:S01]  /*2a8b0*/  STS [R11], R160 ;  /* 0x000000a00b007388 */ /* 0x000fe20000000800 */
[----:B------:R-:W-:Y:S02]  /*2a8c0*/  @P4 IADD3 R15, PT, PT, R11, -0x40, RZ ;  /* 0xffffffc00b0f4810 */ /* 0x000fe40007ffe0ff */
[C---:B------:R-:W-:Y:S01]  /*2a8d0*/  IADD3 R13, PT, PT, R6.reuse, R11, RZ ;  /* 0x0000000b060d7210 */ /* 0x040fe20007ffe0ff */
[----:B------:R1:W-:Y:S01]  /*2a8e0*/  STS [R11+0x400], R162 ;  /* 0x000400a20b007388 */ /* 0x0003e20000000800 */
[----:B------:R-:W-:Y:S01]  /*2a8f0*/  F2FP.BF16.F32.PACK_AB R134, R5, R134 ;  /* 0x000000860586723e */ /* 0x000fe200000010ff */
[----:B------:R-:W-:Y:S01]  /*2a900*/  IMAD.IADD R21, R6, 0x1, R15 ;  /* 0x0000000106157824 */ /* 0x000fe200078e020f */
[----:B------:R-:W-:-:S02]  /*2a910*/  F2FP.BF16.F32.PACK_AB R158, R159, R158 ;  /* 0x0000009e9f9e723e */ /* 0x000fc400000010ff */
[C---:B------:R-:W-:Y:S02]  /*2a920*/  IADD3 R5, PT, PT, R10.reuse, R11, RZ ;  /* 0x0000000b0a057210 */ /* 0x040fe40007ffe0ff */
[----:B------:R-:W-:Y:S02]  /*2a930*/  F2FP.BF16.F32.PACK_AB R152, R153, R152 ;  /* 0x000000989998723e */ /* 0x000fe400000010ff */
[----:B------:R-:W-:Y:S01]  /*2a940*/  F2FP.BF16.F32.PACK_AB R154, R155, R154 ;  /* 0x0000009a9b9a723e */ /* 0x000fe200000010ff */
[----:B------:R-:W-:Y:S01]  /*2a950*/  STS [R5], R156 ;  /* 0x0000009c05007388 */ /* 0x000fe20000000800 */
[----:B------:R-:W-:Y:S02]  /*2a960*/  F2FP.BF16.F32.PACK_AB R148, R149, R148 ;  /* 0x000000949594723e */ /* 0x000fe400000010ff */
[----:B------:R-:W-:Y:S01]  /*2a970*/  F2FP.BF16.F32.PACK_AB R150, R151, R150 ;  /* 0x000000969796723e */ /* 0x000fe200000010ff */
[----:B------:R2:W-:Y:S01]  /*2a980*/  STS [R5+0x400], R158 ;  /* 0x0004009e05007388 */ /* 0x0005e20000000800 */
[----:B------:R-:W-:-:S02]  /*2a990*/  IADD3 R17, PT, PT, R10, R13, RZ ;  /* 0x0000000d0a117210 */ /* 0x000fc40007ffe0ff */
[----:B------:R-:W-:Y:S01]  /*2a9a0*/  F2FP.BF16.F32.PACK_AB R144, R145, R144 ;  /* 0x000000909190723e */ /* 0x000fe200000010ff */
[----:B------:R-:W-:Y:S01]  /*2a9b0*/  STS [R13], R152 ;  /* 0x000000980d007388 */ /* 0x000fe20000000800 */
[----:B------:R-:W-:Y:S02]  /*2a9c0*/  F2FP.BF16.F32.PACK_AB R146, R147, R146 ;  /* 0x000000929392723e */ /* 0x000fe400000010ff */
[----:B------:R-:W-:Y:S01]  /*2a9d0*/  F2FP.BF16.F32.PACK_AB R140, R141, R140 ;  /* 0x0000008c8d8c723e */ /* 0x000fe200000010ff */
[----:B------:R-:W-:Y:S01]  /*2a9e0*/  STS [R13+0x400], R154 ;  /* 0x0004009a0d007388 */ /* 0x000fe20000000800 */
[----:B------:R-:W-:Y:S02]  /*2a9f0*/  F2FP.BF16.F32.PACK_AB R142, R143, R142 ;  /* 0x0000008e8f8e723e */ /* 0x000fe400000010ff */
[----:B------:R-:W-:Y:S01]  /*2aa00*/  IADD3 R19, PT, PT, R10, R15, RZ ;  /* 0x0000000f0a137210 */ /* 0x000fe20007ffe0ff */
[----:B------:R-:W-:Y:S01]  /*2aa10*/  STS [R17], R148 ;  /* 0x0000009411007388 */ /* 0x000fe20000000800 */
[----:B------:R-:W-:-:S02]  /*2aa20*/  F2FP.BF16.F32.PACK_AB R136, R137, R136 ;  /* 0x000000888988723e */ /* 0x000fc400000010ff */
[----:B------:R-:W-:Y:S01]  /*2aa30*/  F2FP.BF16.F32.PACK_AB R138, R139, R138 ;  /* 0x0000008a8b8a723e */ /* 0x000fe200000010ff */
[----:B------:R-:W-:Y:S01]  /*2aa40*/  STS [R17+0x400], R150 ;  /* 0x0004009611007388 */ /* 0x000fe20000000800 */
[----:B------:R-:W-:Y:S02]  /*2aa50*/  F2FP.BF16.F32.PACK_AB R132, R133, R132 ;  /* 0x000000848584723e */ /* 0x000fe400000010ff */
[----:B-1----:R-:W-:Y:S01]  /*2aa60*/  IADD3 R11, PT, PT, R10, R21, RZ ;  /* 0x000000150a0b7210 */ /* 0x002fe20007ffe0ff */
[----:B------:R-:W-:Y:S04]  /*2aa70*/  STS [R15], R144 ;  /* 0x000000900f007388 */ /* 0x000fe80000000800 */
[----:B------:R-:W-:Y:S04]  /*2aa80*/  STS [R15+0x400], R146 ;  /* 0x000400920f007388 */ /* 0x000fe80000000800 */
[----:B------:R-:W-:Y:S04]  /*2aa90*/  STS [R19], R140 ;  /* 0x0000008c13007388 */ /* 0x000fe80000000800 */
[----:B------:R1:W-:Y:S04]  /*2aaa0*/  STS [R19+0x400], R142 ;  /* 0x0004008e13007388 */ /* 0x0003e80000000800 */
[----:B------:R-:W-:Y:S04]  /*2aab0*/  STS [R21], R136 ;  /* 0x0000008815007388 */ /* 0x000fe80000000800 */
[----:B------:R3:W-:Y:S04]  /*2aac0*/  STS [R21+0x400], R138 ;  /* 0x0004008a15007388 */ /* 0x0007e80000000800 */
[----:B------:R4:W-:Y:S04]  /*2aad0*/  STS [R11], R132 ;  /* 0x000000840b007388 */ /* 0x0009e80000000800 */
[----:B------:R4:W-:Y:S04]  /*2aae0*/  STS [R11+0x400], R134 ;  /* 0x000400860b007388 */ /* 0x0009e80000000800 */
[----:B--2---:R-:W2:Y:S01]  /*2aaf0*/  LD.E.U8 R5, desc[UR4][R164.64+0x1c8] ;  /* 0x0001c804a4057980 */ /* 0x004ea2000c101100 */
[----:B------:R-:W-:-:S03]  /*2ab00*/  ISETP.NE.AND P0, PT, R237, -0x1, PT ;  /* 0xffffffffed00780c */ /* 0x000fc60003f05270 */
[----:B------:R-:W3:Y:S04]  /*2ab10*/  LD.E.64 R30, desc[UR4][R164.64+0x88] ;  /* 0x00008804a41e7980 */ /* 0x000ee8000c101b00 */
[----:B-1----:R4:W5:Y:S04]  /*2ab20*/  LD.E.64 R18, desc[UR4][R164.64+0x90] ;  /* 0x00009004a4127980 */ /* 0x002968000c101b00 */
[----:B------:R4:W5:Y:S04]  /*2ab30*/  LD.E.64 R14, desc[UR4][R164.64+0xa0] ;  /* 0x0000a004a40e7980 */ /* 0x000968000c101b00 */
[----:B------:R-:W4:Y:S04]  /*2ab40*/  @!P0 LD.E.64 R32, desc[UR4][R164.64+0x80] ;  /* 0x00008004a4208980 */ /* 0x000f28000c101b00 */
[----:B------:R1:W5:Y:S01]  /*2ab50*/  LD.E.64 R28, desc[UR4][R164.64+0x70] ;  /* 0x00007004a41c7980 */ /* 0x000362000c101b00 */
[----:B--2---:R-:W-:-:S13]  /*2ab60*/  ISETP.NE.AND P1, PT, R5, RZ, PT ;  /* 0x000000ff0500720c */ /* 0x004fda0003f25270 */
[----:B------:R-:W2:Y:S04]  /*2ab70*/  @!P1 LD.E R8, desc[UR4][R164.64+0x60] ;  /* 0x00006004a4089980 */ /* 0x000ea8000c101900 */
[----:B------:R-:W2:Y:S01]  /*2ab80*/  @!P1 LD.E R6, desc[UR4][R164.64+0xb4] ;  /* 0x0000b404a4069980 */ /* 0x000ea2000c101900 */
[----:B------:R-:W1:Y:S01]  /*2ab90*/  @P5 MUFU.LG2 R16, R9 ;  /* 0x0000000900105308 */ /* 0x000e620000000c00 */
[----:B------:R-:W-:Y:S01]  /*2aba0*/  MOV R5, 0x7f800000 ;  /* 0x7f80000000057802 */ /* 0x000fe20000000f00 */
[-C--:B----4-:R-:W-:Y:S02]  /*2abb0*/  @!P0 IMAD R12, R33, R234.reuse, RZ ;  /* 0x000000ea210c8224 */ /* 0x090fe400078e02ff */
[----:B------:R-:W-:-:S04]  /*2abc0*/  @!P0 IMAD.WIDE.U32 R32, R32, R234, RZ ;  /* 0x000000ea20208225 */ /* 0x000fc800078e00ff */
[-C--:B---3--:R-:W-:Y:S02]  /*2abd0*/  @P0 IMAD R10, R31, R237.reuse, RZ ;  /* 0x000000ed1f0a0224 */ /* 0x088fe400078e02ff */
[----:B------:R-:W-:-:S04]  /*2abe0*/  @P0 IMAD.WIDE.U32 R20, R30, R237, RZ ;  /* 0x000000ed1e140225 */ /* 0x000fc800078e00ff */
[----:B-1----:R-:W-:-:S04]  /*2abf0*/  @P5 FMUL.FTZ R16, R16, 0.69314718246459960938 ;  /* 0x3f31721810105820 */ /* 0x002fc80000410000 */
[----:B------:R-:W-:Y:S01]  /*2ac00*/  @P5 FFMA.FTZ R5, R7, R2, R16 ;  /* 0x0000000207055223 */ /* 0x000fe20000010010 */
[----:B------:R-:W-:Y:S01]  /*2ac10*/  SHF.L.U32 R2, R3, 0x3, RZ ;  /* 0x0000000303027819 */ /* 0x000fe200000006ff */
[----:B------:R-:W-:Y:S01]  /*2ac20*/  @!P0 IMAD.IADD R12, R33, 0x1, R12 ;  /* 0x00000001210c8824 */ /* 0x000fe200078e020c */
[----:B------:R-:W-:Y:S02]  /*2ac30*/  @P0 IADD3 R12, PT, PT, R21, R10, RZ ;  /* 0x0000000a150c0210 */ /* 0x000fe40007ffe0ff */
[----:B------:R-:W-:Y:S02]  /*2ac40*/  LOP3.LUT R22, R2, 0x38, RZ, 0xc0, !PT ;  /* 0x0000003802167812 */ /* 0x000fe400078ec0ff */
[----:B------:R-:W-:Y:S02]  /*2ac50*/  @P0 MOV R32, R20 ;  /* 0x0000001400200202 */ /* 0x000fe40000000f00 */
[----:B------:R-:W-:Y:S01]  /*2ac60*/  SHF.L.U32 R13, R235, 0x6, RZ ;  /* 0x00000006eb0d7819 */ /* 0x000fe200000006ff */
        /* <DEDUP_REMOVED lines=8> */
.L_x_6659:
[----:B------:R-:W-:Y:S01]  /*2acf0*/  IMAD.IADD R17, R236, 0x1, -R13 ;  /* 0x00000001ec117824 */ /* 0x000fe200078e0a0d */
[----:B------:R-:W-:Y:S01]  /*2ad00*/  SHF.R.U32.HI R6, RZ, 0x3, R3 ;  /* 0x00000003ff067819 */ /* 0x000fe20000011603 */
[----:B------:R-:W-:Y:S01]  /*2ad10*/  IMAD.MOV.U32 R23, RZ, RZ, RZ ;  /* 0x000000ffff177224 */ /* 0x000fe200078e00ff */
[----:B------:R-:W-:Y:S05]  /*2ad20*/  WARPSYNC.ALL ;  /* 0x0000000000007948 */ /* 0x000fea0003800000 */
[----:B------:R-:W-:Y:S01]  /*2ad30*/  IMAD.WIDE.U32 R22, R13, R30, R22 ;  /* 0x0000001e0d167225 */ /* 0x000fe200078e0016 */
[----:B------:R-:W-:Y:S01]  /*2ad40*/  BAR.SYNC.DEFER_BLOCKING 0x0 ;  /* 0x0000000000007b1d */ /* 0x000fe20000010000 */
[----:B------:R-:W-:-:S02]  /*2ad50*/  ISETP.GE.AND P1, PT, R6, R17, PT ;  /* 0x000000110600720c */ /* 0x000fc40003f26270 */
[----:B------:R-:W-:Y:S01]  /*2ad60*/  IMAD R20, R31, R13, RZ ;  /* 0x0000000d1f147224 */ /* 0x000fe200078e02ff */
[----:B------:R-:W-:Y:S01]  /*2ad70*/  LOP3.LUT R220, R220, 0x30, RZ, 0xc0, !PT ;  /* 0x00000030dcdc7812 */ /* 0x000fe200078ec0ff */
[-C--:B-----5:R-:W-:Y:S01]  /*2ad80*/  IMAD R19, R19, R233.reuse, RZ ;  /* 0x000000e913137224 */ /* 0x0a0fe200078e02ff */
[----:B------:R-:W1:Y:S01]  /*2ad90*/  @P6 MUFU.LG2 R16, R4 ;  /* 0x0000000400106308 */ /* 0x000e620000000c00 */
[----:B------:R-:W-:Y:S01]  /*2ada0*/  IMAD.WIDE.U32 R24, R18, R233, RZ ;  /* 0x000000e912187225 */ /* 0x000fe200078e00ff */
[----:B------:R-:W-:Y:S01]  /*2adb0*/  IADD3 R20, PT, PT, R23, R20, RZ ;  /* 0x0000001417147210 */ /* 0x000fe20007ffe0ff */
[----:B------:R-:W-:Y:S02]  /*2adc0*/  BSSY.RECONVERGENT B0, `(.L_x_6660) ;  /* 0x0000026000007945 */ /* 0x000fe40003800200 */
[----:B------:R-:W-:Y:S01]  /*2add0*/  IMAD.IADD R19, R25, 0x1, R19 ;  /* 0x0000000119137824 */ /* 0x000fe200078e0213 */
[----:B------:R-:W-:Y:S01]  /*2ade0*/  IADD3 R32, P2, P0, R24, R22, R32 ;  /* 0x0000001618207210 */ /* 0x000fe2000785e020 */
[C---:B------:R-:W-:Y:S01]  /*2adf0*/  VIADD R18, R6.reuse, 0x10 ;  /* 0x0000001006127836 */ /* 0x040fe20000000000 */
[C---:B------:R-:W-:Y:S01]  /*2ae00*/  IADD3 R22, PT, PT, R6.reuse, 0x30, RZ ;  /* 0x0000003006167810 */ /* 0x040fe20007ffe0ff */
[----:B------:R-:W-:Y:S01]  /*2ae10*/  VIADD R24, R6, 0x20 ;  /* 0x0000002006187836 */ /* 0x000fe20000000000 */
[----:B------:R-:W-:-:S02]  /*2ae20*/  IADD3.X R33, PT, PT, R19, R20, R12, P2, P0 ;  /* 0x0000001413217210 */ /* 0x000fc400017e040c */
[-C--:B------:R-:W-:Y:S02]  /*2ae30*/  ISETP.GE.AND P5, PT, R18, R17.reuse, PT ;  /* 0x000000111200720c */ /* 0x080fe40003fa6270 */
[-C--:B------:R-:W-:Y:S01]  /*2ae40*/  ISETP.GE.AND P4, PT, R24, R17.reuse, PT ;  /* 0x000000111800720c */ /* 0x080fe20003f86270 */
[----:B------:R-:W-:Y:S01]  /*2ae50*/  @!P1 IMAD.WIDE.U32 R18, R6, R30, R32 ;  /* 0x0000001e06129225 */ /* 0x000fe200078e0020 */
[----:B------:R-:W-:-:S03]  /*2ae60*/  ISETP.GE.AND P0, PT, R22, R17, PT ;  /* 0x000000111600720c */ /* 0x000fc60003f06270 */
[----:B-1----:R-:W-:Y:S01]  /*2ae70*/  @P6 FMUL.FTZ R16, R16, 0.69314718246459960938 ;  /* 0x3f31721810106820 */ /* 0x002fe20000410000 */
[----:B------:R-:W-:Y:S01]  /*2ae80*/  @!P1 IMAD R17, R31, R6, RZ ;  /* 0x000000061f119224 */ /* 0x000fe200078e02ff */
[----:B------:R-:W-:Y:S01]  /*2ae90*/  P2R R12, PR, RZ, 0x1 ;  /* 0x00000001ff0c7803 */ /* 0x000fe20000000000 */
[----:B------:R-:W-:Y:S01]  /*2aea0*/  IMAD.MOV.U32 R4, RZ, RZ, 0x7f800000 ;  /* 0x7f800000ff047424 */ /* 0x000fe200078e00ff */
[C---:B------:R-:W-:Y:S01]  /*2aeb0*/  @!P1 LEA R34, P0, R18.reuse, R28, 0x1 ;  /* 0x0000001c12229211 */ /* 0x040fe200078008ff */
[----:B------:R-:W-:Y:S01]  /*2aec0*/  @P6 FFMA.FTZ R4, R7, R0, R16 ;  /* 0x0000000007046223 */ /* 0x000fe20000010010 */
[----:B------:R-:W-:Y:S01]  /*2aed0*/  @!P1 IADD3 R17, PT, PT, R19, R17, RZ ;  /* 0x0000001113119210 */ /* 0x000fe20007ffe0ff */
[----:B------:R1:W2:Y:S01]  /*2aee0*/  LDS.128 R8, [R243] ;  /* 0x00000000f3087984 */ /* 0x0002a20000000c00 */
[----:B------:R-:W-:Y:S02]  /*2aef0*/  LOP3.LUT P2, RZ, R3, 0x3, RZ, 0xc0, !PT ;  /* 0x0000000303ff7812 */ /* 0x000fe4000784c0ff */
[----:B------:R-:W-:Y:S01]  /*2af00*/  @!P1 LEA.HI.X R35, R18, R29, R17, 0x1, P0 ;  /* 0x0000001d12239211 */ /* 0x000fe200000f0c11 */
[----:B------:R1:W3:Y:S01]  /*2af10*/  LDS.128 R20, [R243+0x800] ;  /* 0x00080000f3147984 */ /* 0x0002e20000000c00 */
[----:B------:R-:W-:-:S03]  /*2af20*/  SHF.R.U32.HI R3, RZ, 0x2, R3 ;  /* 0x00000002ff037819 */ /* 0x000fc60000011603 */
[----:B------:R1:W4:Y:S01]  /*2af30*/  LDS.128 R16, [R243+0x1000] ;  /* 0x00100000f3107984 */ /* 0x0003220000000c00 */
[----:B------:R-:W-:-:S03]  /*2af40*/  LOP3.LUT R3, R220, 0x7, R3, 0xf8, !PT ;  /* 0x00000007dc037812 */ /* 0x000fc600078ef803 */
[----:B------:R1:W1:Y:S02]  /*2af50*/  LDS.128 R24, [R243+0x1800] ;  /* 0x00180000f3187984 */ /* 0x0002640000000c00 */
[----:B------:R-:W-:Y:S05]  /*2af60*/  @P2 BRA `(.L_x_6661) ;  /* 0x00000000002c2947 */ /* 0x000fea0003800000 */
        /* <DEDUP_REMOVED lines=11> */
.L_x_6661:
[----:B------:R-:W-:Y:S05]  /*2b020*/  BSYNC.RECONVERGENT B0 ;  /* 0x0000000000007941 */ /* 0x000fea0003800200 */
.L_x_6660:
[----:B--2---:R2:W-:Y:S01]  /*2b030*/  @!P1 ST.E.128 desc[UR4][R34.64], R8 ;  /* 0x0000000822009985 */ /* 0x0045e2000c101d04 */
[----:B------:R-:W-:Y:S04]  /*2b040*/  BSSY.RECONVERGENT B0, `(.L_x_6662) ;  /* 0x000000d000007945 */ /* 0x000fe80003800200 */
[----:B------:R-:W-:Y:S05]  /*2b050*/  @P5 BRA `(.L_x_6663) ;  /* 0x00000000002c5947 */ /* 0x000fea0003800000 */
[----:B-1----:R-:W-:Y:S01]  /*2b060*/  IADD3 R5, P0, PT, R6, 0x10, RZ ;  /* 0x0000001006057810 */ /* 0x002fe20007f1e0ff */
[----:B--2---:R-:W-:Y:S01]  /*2b070*/  IMAD.MOV.U32 R8, RZ, RZ, R32 ;  /* 0x000000ffff087224 */ /* 0x004fe200078e0020 */
        /* <DEDUP_REMOVED lines=9> */
.L_x_6663:
[----:B------:R-:W-:Y:S05]  /*2b110*/  BSYNC.RECONVERGENT B0 ;  /* 0x0000000000007941 */ /* 0x000fea0003800200 */
.L_x_6662:
        /* <DEDUP_REMOVED lines=13> */
.L_x_6665:
[----:B------:R-:W-:Y:S05]  /*2b1f0*/  BSYNC.RECONVERGENT B0 ;  /* 0x0000000000007941 */ /* 0x000fea0003800200 */
.L_x_6664:
[----:B------:R-:W-:Y:S02]  /*2b200*/  ISETP.NE.AND P0, PT, R12, RZ, PT ;  /* 0x000000ff0c00720c */ /* 0x000fe40003f05270 */
[----:B------:R-:W-:-:S11]  /*2b210*/  MOV R233, 0x0 ;  /* 0x0000000000e97802 */ /* 0x000fd60000000f00 */
[----:B-1234-:R-:W-:Y:S05]  /*2b220*/  @P0 RET.REL.NODEC R232 `(_ZN5flash24flash_fwd_splitkv_kernelI23Flash_fwd_kernel_traitsILi64ELi64ELi256ELi4ELb0ELb0EN7cutlass10bfloat16_tE19Flash_kernel_traitsILi64ELi64ELi256ELi4ES3_EELb0ELb1ELb0ELb0ELb1ELb1ELb0ELb1EEEvNS_16Flash_fwd_paramsE) ;  /* 0xfffffd4ce8740950 */ /* 0x01efea0003c3ffff */
        /* <DEDUP_REMOVED lines=12> */
[----:B-1----:R-:W-:Y:S05]  /*2b2f0*/  RET.REL.NODEC R232 `(_ZN5flash24flash_fwd_splitkv_kernelI23Flash_fwd_kernel_traitsILi64ELi64ELi256ELi4ELb0ELb0EN7cutlass10bfloat16_tE19Flash_kernel_traitsILi64ELi64ELi256ELi4ES3_EELb0ELb1ELb0ELb0ELb1ELb1ELb0ELb1EEEvNS_16Flash_fwd_paramsE) ;  /* 0xfffffd4ce8407950 */ /* 0x002fea0003c3ffff */
.L_x_6658:
[----:B-----5:R-:W-:Y:S01]  /*2b300*/  MOV R8, R14 ;  /* 0x0000000e00087202 */ /* 0x020fe20000000f00 */
[----:B------:R-:W-:Y:S01]  /*2b310*/  IMAD.MOV.U32 R3, RZ, RZ, 0x1f ;  /* 0x0000001fff037424 */ /* 0x000fe200078e00ff */
[----:B--2---:R-:W-:Y:S02]  /*2b320*/  MOV R4, 0x2 ;  /* 0x0000000200047802 */ /* 0x004fe40000000f00 */
[----:B------:R-:W-:-:S07]  /*2b330*/  MOV R5, 0xffffffff ;  /* 0xffffffff00057802 */ /* 0x000fce0000000f00 */
[----:B-1----:R-:W-:Y:S05]  /*2b340*/  WARPSYNC.COLLECTIVE R5, `(.L_x_6666) ;  /* 0x0000000005087348 */ /* 0x002fea0003c00000 */
[----:B------:R2:W3:Y:S02]  /*2b350*/  SHFL.BFLY P0, R12, R8, R4, R3 ;  /* 0x0c000004080c7389 */ /* 0x0004e40000000003 */
[----:B-123--:R-:W-:Y:S05]  /*2b360*/  ENDCOLLECTIVE ;  /* 0x000000000000791b */ /* 0x00efea0003800000 */
.L_x_6666:
[----:B------:R-:W-:Y:S02]  /*2b370*/  IMAD.MOV.U32 R10, RZ, RZ, R12 ;  /* 0x000000ffff0a7224 */ /* 0x000fe400078e000c */
[----:B------:R-:W-:Y:S02]  /*2b380*/  IMAD.MOV.U32 R4, RZ, RZ, 0x1 ;  /* 0x00000001ff047424 */ /* 0x000fe400078e00ff */
[----:B------:R-:W-:-:S05]  /*2b390*/  FADD.FTZ R10, R10, R14 ;  /* 0x0000000e0a0a7221 */ /* 0x000fca0000010000 */
[----:B------:R-:W-:-:S07]  /*2b3a0*/  MOV R8, R10 ;  /* 0x0000000a00087202 */ /* 0x000fce0000000f00 */
[----:B------:R-:W-:Y:S05]  /*2b3b0*/  WARPSYNC.COLLECTIVE R5, `(.L_x_6667) ;  /* 0x0000000005087348 */ /* 0x000fea0003c00000 */
[----:B------:R1:W2:Y:S02]  /*2b3c0*/  SHFL.BFLY P0, R12, R8, R4, R3 ;  /* 0x0c000004080c7389 */ /* 0x0002a40000000003 */
[----:B-12---:R-:W-:Y:S05]  /*2b3d0*/  ENDCOLLECTIVE ;  /* 0x000000000000791b */ /* 0x006fea0003800000 */
.L_x_6667:
[----:B------:R-:W-:Y:S01]  /*2b3e0*/  MOV R8, R13 ;  /* 0x0000000d00087202 */ /* 0x000fe20000000f00 */
[----:B------:R-:W-:Y:S01]  /*2b3f0*/  IMAD.MOV.U32 R4, RZ, RZ, 0x2 ;  /* 0x00000002ff047424 */ /* 0x000fe200078e00ff */
[----:B------:R-:W-:-:S07]  /*2b400*/  MOV R9, R12 ;  /* 0x0000000c00097202 */ /* 0x000fce0000000f00 */
[----:B------:R-:W-:Y:S05]  /*2b410*/  WARPSYNC.COLLECTIVE R5, `(.L_x_6668) ;  /* 0x0000000005087348 */ /* 0x000fea0003c00000 */
[----:B------:R1:W2:Y:S02]  /*2b420*/  SHFL.BFLY P0, R12, R8, R4, R3 ;  /* 0x0c000004080c7389 */ /* 0x0002a40000000003 */
[----:B-12---:R-:W-:Y:S05]  /*2b430*/  ENDCOLLECTIVE ;  /* 0x000000000000791b */ /* 0x006fea0003800000 */
.L_x_6668:
[----:B------:R-:W-:Y:S01]  /*2b440*/  FADD.FTZ R9, R10, R9 ;  /* 0x000000090a097221 */ /* 0x000fe20000010000 */
[----:B------:R-:W-:Y:S01]  /*2b450*/  FADD.FTZ R11, R12, R13 ;  /* 0x0000000d0c0b7221 */ /* 0x000fe20000010000 */
[----:B------:R-:W-:-:S04]  /*2b460*/  MOV R4, 0x1 ;  /* 0x0000000100047802 */ /* 0x000fc80000000f00 */
[----:B------:R-:W-:-:S07]  /*2b470*/  MOV R8, R11 ;  /* 0x0000000b00087202 */ /* 0x000fce0000000f00 */
[----:B------:R-:W-:Y:S05]  /*2b480*/  WARPSYNC.COLLECTIVE R5, `(.L_x_6669) ;  /* 0x0000000005087348 */ /* 0x000fea0003c00000 */
[----:B------:R1:W2:Y:S02]  /*2b490*/  SHFL.BFLY P0, R12, R8, R4, R3 ;  /* 0x0c000004080c7389 */ /* 0x0002a40000000003 */
[----:B-12---:R-:W-:Y:S05]  /*2b4a0*/  ENDCOLLECTIVE ;  /* 0x000000000000791b */ /* 0x006fea0003800000 */
.L_x_6669:
[----:B------:R-:W-:Y:S05]  /*2b4b0*/  BRA `(.L_x_6670) ;  /* 0xfffffff0001c7947 */ /* 0x000fea000383ffff */
.L_x_6671:
        /* <DEDUP_REMOVED lines=12> */
.L_x_14761:


//--------------------- .text._ZN5flash24flash_fwd_splitkv_kernelI23Flash_fwd_kernel_traitsILi64ELi64ELi256ELi4ELb0ELb0EN7cutlass10bfloat16_tE19Flash_kernel_traitsILi64ELi64ELi256ELi4ES3_EELb0ELb1ELb1ELb0ELb0ELb0ELb0ELb1EEEvNS_16Flash_fwd_paramsE --------------------------
	.section	.text._ZN5flash24flash_fwd_splitkv_kernelI23Flash_fwd_kernel_traitsILi64ELi64ELi256ELi4ELb0ELb0EN7cutlass10bfloat16_tE19Flash_kernel_traitsILi64ELi64ELi256ELi4ES3_EELb0ELb1ELb1ELb0ELb0ELb0ELb0ELb1EEEvNS_16Flash_fwd_paramsE,"ax",@progbits
	.align	128
        .global         _ZN5flash24flash_fwd_splitkv_kernelI23Flash_fwd_kernel_traitsILi64ELi64ELi256ELi4ELb0ELb0EN7cutlass10bfloat16_tE19Flash_kernel_traitsILi64ELi64ELi256ELi4ES3_EELb0ELb1ELb1ELb0ELb0ELb0ELb0ELb1EEEvNS_16Flash_fwd_paramsE
        .type           _ZN5flash24flash_fwd_splitkv_kernelI23Flash_fwd_kernel_traitsILi64ELi64ELi256ELi4ELb0ELb0EN7cutlass10bfloat16_tE19Flash_kernel_traitsILi64ELi64ELi256ELi4ES3_EELb0ELb1ELb1ELb0ELb0ELb0ELb0ELb1EEEvNS_16Flash_fwd_paramsE,@function
        .size           _ZN5flash24flash_fwd_splitkv_kernelI23Flash_fwd_kernel_traitsILi64ELi64ELi256ELi4ELb0ELb0EN7cutlass10bfloat16_tE19Flash_kernel_traitsILi64ELi64ELi256ELi4ES3_EELb0ELb1ELb1ELb0ELb0ELb0ELb0ELb1EEEvNS_16Flash_fwd_paramsE,(.L_x_14762 - _ZN5flash24flash_fwd_splitkv_kernelI23Flash_fwd_kernel_traitsILi64ELi64ELi256ELi4ELb0ELb0EN7cutlass10bfloat16_tE19Flash_kernel_traitsILi64ELi64ELi256ELi4ES3_EELb0ELb1ELb1ELb0ELb0ELb0ELb0ELb1EEEvNS_16Flash_fwd_paramsE)
        .other          _ZN5flash24flash_fwd_splitkv_kernelI23Flash_fwd_kernel_traitsILi64ELi64ELi256ELi4ELb0ELb0EN7cutlass10bfloat16_tE19Flash_kernel_traitsILi64ELi64ELi256ELi4ES3_EELb0ELb1ELb1ELb0ELb0ELb0ELb0ELb1EEEvNS_16Flash_fwd_paramsE,@"STO_CUDA_ENTRY STV_DEFAULT"
_ZN5flash24flash_fwd_splitkv_kernelI23Flash_fwd_kernel_traitsILi64ELi64ELi256ELi4ELb0ELb0EN7cutlass10bfloat16_tE19Flash_kernel_traitsILi64ELi64ELi256ELi4ES3_EELb0ELb1ELb1ELb0ELb0ELb0ELb0ELb1EEEvNS_16Flash_fwd_paramsE:
.text._ZN5flash24flash_fwd_splitkv_kernelI23Flash_fwd_kernel_traitsILi64ELi64ELi256ELi4ELb0ELb0EN7cutlass10bfloat16_tE19Flash_kernel_traitsILi64ELi64ELi256ELi4ES3_EELb0ELb1ELb1ELb0ELb0ELb0ELb0ELb1EEEvNS_16Flash_fwd_paramsE:
[----:B------:R-:W1:Y:S08]  /*0000*/  LDC R1, c[0x0][0x37c] ;  /* 0x0000df00ff017b82 */ /* 0x000e700000000800 */
[----:B------:R-:W2:Y:S01]  /*0010*/  LDC.64 R134, c[0x0][0x348] ;  /* 0x0000d200ff867b82 */ /* 0x000ea20000000a00 */
[----:B------:R-:W-:Y:S01]  /*0020*/  BSSY.RECONVERGENT B3, `(.L_x_6672) ;  /* 0x0000003000037945 */ /* 0x000fe20003800200 */
[----:B-1----:R-:W-:-:S06]  /*0030*/  IADD3 R1, PT, PT, R1, -0x78, RZ ;  /* 0xffffff8801017810 */ /* 0x002fcc0007ffe0ff */
[----:B--2---:R-:W-:Y:S05]  /*0040*/  CALL.REL.NOINC `($_ZN5flash24flash_fwd_splitkv_kernelI23Flash_fwd_kernel_traitsILi64ELi64ELi256ELi4ELb0ELb0EN7cutlass10bfloat16_tE19Flash_kernel_traitsILi64ELi64ELi256ELi4ES3_EELb0ELb1ELb1ELb0ELb0ELb0ELb0ELb1EEEvNS_16Flash_fwd_paramsE$_ZN5flash30compute_attn_1rowblock_splitkvI23Flash_fwd_kernel_traitsILi64ELi64ELi256ELi4ELb0ELb0EN7cutlass10bfloat16_tE19Flash_kernel_traitsILi64ELi64ELi256ELi4ES3_EELb0ELb1ELb1ELb0ELb0ELb0ELb0ELb1ENS_16Flash_fwd_paramsEEEvRKT8_iiiii) ;  /* 0x0000000000087944 */ /* 0x004fea0003c00000 */
[----:B------:R-:W-:Y:S05]  /*0050*/  BSYNC.RECONVERGENT B3 ;  /* 0x0000000000037941 */ /* 0x000fea0003800200 */
.L_x_6672:
[----:B------:R-:W-:Y:S05]  /*0060*/  EXIT ;  /* 0x000000000000794d */ /* 0x000fea0003800000 */
        .type           $_ZN5flash24flash_fwd_splitkv_kernelI23Flash_fwd_kernel_traitsILi64ELi64ELi256ELi4ELb0ELb0EN7cutlass10bfloat16_tE19Flash_kernel_traitsILi64ELi64ELi256ELi4ES3_EELb0ELb1ELb1ELb0ELb0ELb0ELb0ELb1EEEvNS_16Flash_fwd_paramsE$_ZN5flash30compute_attn_1rowblock_splitkvI23Flash_fwd_kernel_traitsILi64ELi64ELi256ELi4ELb0ELb0EN7cutlass10bfloat16_tE19Flash_kernel_traitsILi64ELi64ELi256ELi4ES3_EELb0ELb1ELb1ELb0ELb0ELb0ELb0ELb1ENS_16Flash_fwd_paramsEEEvRKT8_iiiii,@function
        .size           $_ZN5flash24flash_fwd_splitkv_kernelI23Flash_fwd_kernel_traitsILi64ELi64ELi256ELi4ELb0ELb0EN7cutlass10bfloat16_tE19Flash_kernel_traitsILi64ELi64ELi256ELi4ES3_EELb0ELb1ELb1ELb0ELb0ELb0ELb0ELb1EEEvNS_16Flash_fwd_paramsE$_ZN5flash30compute_attn_1rowblock_splitkvI23Flash_fwd_kernel_traitsILi64ELi64ELi256ELi4ELb0ELb0EN7cutlass10bfloat16_tE19Flash_kernel_traitsILi64ELi64ELi256ELi4ES3_EELb0ELb1ELb1ELb0ELb0ELb0ELb0ELb1ENS_16Flash_fwd_paramsEEEvRKT8_iiiii,(.L_x_14762 - $_ZN5flash24flash_fwd_splitkv_kernelI23Flash_fwd_kernel_traitsILi64ELi64ELi256ELi4ELb0ELb0EN7cutlass10bfloat16_tE19Flash_kernel_traitsILi64ELi64ELi256ELi4ES3_EELb0ELb1ELb1ELb0ELb0ELb0ELb0ELb1EEEvNS_16Flash_fwd_paramsE$_ZN5flash30compute_attn_1rowblock_splitkvI23Flash_fwd_kernel_traitsILi64ELi64ELi256ELi4ELb0ELb0EN7cutlass10bfloat16_tE19Flash_kernel_traitsILi64ELi64ELi256ELi4ES3_EELb0ELb1ELb1ELb0ELb0ELb0ELb0ELb1ENS_16Flash_fwd_paramsEEEvRKT8_iiiii)
$_ZN5flash24flash_fwd_splitkv_kernelI23Flash_fwd_kernel_traitsILi64ELi64ELi256ELi4ELb0ELb0EN7cutlass10bfloat16_tE19Flash_kernel_traitsILi64ELi64ELi256ELi4ES3_EELb0ELb1ELb1ELb0ELb0ELb0ELb0ELb1EEEvNS_16Flash_fwd_paramsE$_ZN5flash30compute_attn_1rowblock_splitkvI23Flash_fwd_kernel_traitsILi64ELi64ELi256ELi4ELb0ELb0EN7cutlass10bfloat16_tE19Flash_kernel_traitsILi64ELi64ELi256ELi4ES3_EELb0ELb1ELb1ELb0ELb0ELb0ELb0ELb1ENS_16Flash_fwd_paramsEEEvRKT8_iiiii:
        /* <DEDUP_REMOVED lines=41> */
.L_x_6674:
[----:B------:R-:W-:Y:S05]  /*0300*/  BSYNC.RECONVERGENT B0 ;  /* 0x0000000000007941 */ /* 0x000fea0003800200 */
.L_x_6673:
[----:B------:R-:W-:Y:S04]  /*0310*/  BSSY.RECONVERGENT B0, `(.L_x_6675) ;  /* 0x0000007000007945 */ /* 0x000fe80003800200 */
[----:B------:R-:W-:Y:S05]  /*0320*/  @!P3 BRA `(.L_x_6676) ;  /* 0x000000000014b947 */ /* 0x000fea0003800000 */
[----:B-----5:R-:W3:Y:S02]  /*0330*/  LD.E.U8 R0, desc[UR4][R134.64+0x1b2] ;  /* 0x0001b20486007980 */ /* 0x020ee4000c101100 */
[----:B---3--:R-:W-:-:S13]  /*0340*/  ISETP.NE.AND P1, PT, R0, RZ, PT ;  /* 0x000000ff0000720c */ /* 0x008fda0003f25270 */
[----:B------:R-:W3:Y:S02]  /*0350*/  @P1 LD.E R0, desc[UR4][R2.64+0x4] ;  /* 0x0000040402001980 */ /* 0x000ee4000c101900 */
[----:B---3--:R-:W-:-:S06]  /*0360*/  @P1 IADD3 R0, PT, PT, R0, -R12, RZ ;  /* 0x8000000c00001210 */ /* 0x008fcc0007ffe0ff */
[----:B------:R3:W5:Y:S02]  /*0370*/  @!P1 LD.E R0, desc[UR4][R2.64] ;  /* 0x0000000402009980 */ /* 0x000764000c101900 */
.L_x_6676:
[----:B------:R-:W-:Y:S05]  /*0380*/  BSYNC.RECONVERGENT B0 ;  /* 0x0000000000007941 */ /* 0x000fea0003800200 */
.L_x_6675:
        /* <DEDUP_REMOVED lines=11> */
.L_x_6678:
[----:B--23--:R-:W2:Y:S01]  /*0440*/  LD.E.64 R2, desc[UR4][R134.64+0x108] ;  /* 0x0001080486027980 */ /* 0x00cea2000c101b00 */
[----:B------:R-:W-:Y:S01]  /*0450*/  BSSY.RECONVERGENT B0, `(.L_x_6680) ;  /* 0x0000006000007945 */ /* 0x000fe20003800200 */
[----:B------:R-:W-:Y:S01]  /*0460*/  IMAD.MOV.U32 R0, RZ, RZ, RZ ;  /* 0x000000ffff007224 */ /* 0x000fe200078e00ff */
[----:B--2---:R-:W-:-:S04]  /*0470*/  ISETP.NE.U32.AND P0, PT, R2, RZ, PT ;  /* 0x000000ff0200720c */ /* 0x004fc80003f05070 */
[----:B------:R-:W-:-:S13]  /*0480*/  ISETP.NE.AND.EX P0, PT, R3, RZ, PT, P0 ;  /* 0x000000ff0300720c */ /* 0x000fda0003f05300 */
[----:B------:R-:W-:Y:S05]  /*0490*/  @!P0 BRA `(.L_x_6681) ;  /* 0x0000000000048947 */ /* 0x000fea0003800000 */
[----:B------:R2:W5:Y:S02]  /*04a0*/  LD.E R0, desc[UR4][R134.64+0xbc] ;  /* 0x0000bc0486007980 */ /* 0x000564000c101900 */
.L_x_6681:
[----:B------:R-:W-:Y:S05]  /*04b0*/  BSYNC.RECONVERGENT B0 ;  /* 0x0000000000007941 */ /* 0x000fea0003800200 */
.L_x_6680:
[----:B-----5:R-:W-:Y:S02]  /*04c0*/  IADD3 R132, PT, PT, R101, R0, RZ ;  /* 0x0000000065847210 */ /* 0x020fe40007ffe0ff */
.L_x_6679:
[----:B------:R-:W-:Y:S05]  /*04d0*/  BSYNC.RECONVERGENT B1 ;  /* 0x0000000000017941 */ /* 0x000fea0003800200 */
.L_x_6677:
[----:B------:R-:W3:Y:S01]  /*04e0*/  S2R R35, SR_CTAID.X ;  /* 0x0000000000237919 */ /* 0x000ee20000002500 */
[----:B------:R-:W-:Y:S01]  /*04f0*/  MOV R21, 0x50 ;  /* 0x0000005000157802 */ /* 0x000fe20000000f00 */
[----:B------:R-:W-:-:S03]  /*0500*/  IMAD.MOV.U32 R3, RZ, RZ, 0x0 ;  /* 0x00000000ff037424 */ /* 0x000fc600078e00ff */
[----:B------:R-:W-:Y:S01]  /*0510*/  MOV R2, R21 ;  /* 0x0000001500027202 */ /* 0x000fe20000000f00 */
[----:B---3--:R-:W-:-:S05]  /*0520*/  IMAD.SHL.U32 R152, R35, 0x40, RZ ;  /* 0x0000004023987824 */ /* 0x008fca00078e00ff */
[----:B------:R-:W-:-:S13]  /*0530*/  ISETP.GT.AND P0, PT, R20, R152, PT ;  /* 0x000000981400720c */ /* 0x000fda0003f04270 */
[----:B-12-4-:R-:W-:Y:S05]  /*0540*/  @!P0 RET.REL.NODEC R2 `(_ZN5flash24flash_fwd_splitkv_kernelI23Flash_fwd_kernel_traitsILi64ELi64ELi256ELi4ELb0ELb0EN7cutlass10bfloat16_tE19Flash_kernel_traitsILi64ELi64ELi256ELi4ES3_EELb0ELb1ELb1ELb0ELb0ELb0ELb0ELb1EEEvNS_16Flash_fwd_paramsE) ;  /* 0xfffffff802ac8950 */ /* 0x016fea0003c3ffff */
        /* <DEDUP_REMOVED lines=100> */
.L_x_6684:
[----:B------:R-:W-:Y:S05]  /*0b90*/  BSYNC.RECONVERGENT B0 ;  /* 0x0000000000007941 */ /* 0x000fea0003800200 */
.L_x_6683:
        /* <DEDUP_REMOVED lines=13> */
.L_x_6686:
[----:B------:R-:W-:Y:S05]  /*0c70*/  BSYNC.RECONVERGENT B0 ;  /* 0x0000000000007941 */ /* 0x000fea0003800200 */
.L_x_6685:
        /* <DEDUP_REMOVED lines=12> */
.L_x_6688:
[----:B------:R-:W-:Y:S05]  /*0d40*/  BSYNC.RECONVERGENT B0 ;  /* 0x0000000000007941 */ /* 0x000fea0003800200 */
.L_x_6687:
[----:B---3--:R-:W-:Y:S01]  /*0d50*/  MOV R2, R21 ;  /* 0x0000001500027202 */ /* 0x008fe20000000f00 */
[----:B------:R-:W-:Y:S01]  /*0d60*/  @!P3 ST.E desc[UR4][R10.64], R18 ;  /* 0x000000120a00b985 */ /* 0x000fe2000c101904 */
[----:B------:R-:W-:-:S03]  /*0d70*/  MOV R3, 0x0 ;  /* 0x0000000000037802 */ /* 0x000fc60000000f00 */
[----:B------:R-:W-:Y:S04]  /*0d80*/  @!P2 ST.E desc[UR4][R10.64+0x40], R17 ;  /* 0x000040110a00a985 */ /* 0x000fe8000c101904 */
[----:B------:R1:W-:Y:S02]  /*0d90*/  @!P1 ST.E desc[UR4][R10.64+0x80], R16 ;  /* 0x000080100a009985 */ /* 0x0003e4000c101904 */
[----:B-12---:R-:W-:Y:S05]  /*0da0*/  @P4 RET.REL.NODEC R2 `(_ZN5flash24flash_fwd_splitkv_kernelI23Flash_fwd_kernel_traitsILi64ELi64ELi256ELi4ELb0ELb0EN7cutlass10bfloat16_tE19Flash_kernel_traitsILi64ELi64ELi256ELi4ES3_EELb0ELb1ELb1ELb0ELb0ELb0ELb0ELb1EEEvNS_16Flash_fwd_paramsE) ;  /* 0xfffffff002944950 */ /* 0x006fea0003c3ffff */
[----:B------:R-:W-:Y:S02]  /*0db0*/  MOV R0, 0x7f800000 ;  /* 0x7f80000000007802 */ /* 0x000fe40000000f00 */
[----:B------:R-:W-:Y:S02]  /*0dc0*/  MOV R2, R21 ;  /* 0x0000001500027202 */ /* 0x000fe40000000f00 */
[----:B------:R-:W-:Y:S01]  /*0dd0*/  MOV R3, 0x0 ;  /* 0x0000000000037802 */ /* 0x000fe20000000f00 */
[----:B------:R1:W-:Y:S03]  /*0de0*/  ST.E desc[UR4][R10.64+0xc0], R0 ;  /* 0x0000c0000a007985 */ /* 0x0003e6000c101904 */
[----:B-1----:R-:W-:Y:S05]  /*0df0*/  RET.REL.NODEC R2 `(_ZN5flash24flash_fwd_splitkv_kernelI23Flash_fwd_kernel_traitsILi64ELi64ELi256ELi4ELb0ELb0EN7cutlass10bfloat16_tE19Flash_kernel_traitsILi64ELi64ELi256ELi4ES3_EELb0ELb1ELb1ELb0ELb0ELb0ELb0ELb1EEEvNS_16Flash_fwd_paramsE) ;  /* 0xfffffff002807950 */ /* 0x002fea0003c3ffff */
.L_x_6682:
        /* <DEDUP_REMOVED lines=113> */
.L_x_6690:
        /* <DEDUP_REMOVED lines=87> */
.L_x_6691:
[----:B------:R-:W-:Y:S05]  /*1a80*/  BSYNC.RECONVERGENT B0 ;  /* 0x0000000000007941 */ /* 0x000fea0003800200 */
.L_x_6689:
        /* <DEDUP_REMOVED lines=267> */
.L_x_6763:
        /* <DEDUP_REMOVED lines=25> */
[-C--:B------:R-:W-:Y:S02]  /*2cd0*/  IADD3 R4, P0, PT, R83, R137.reuse, RZ ;  /* 0x0000008953047210 */ /* 0x080fe40007f1e0ff */
[----:B------:R-:W-:Y:S02]  /*2ce0*/  P2R R36, PR, RZ, 0x2 ;  /* 0x00000002ff247803 */ /* 0x000fe40000000000 */
[----:B------:R-:W-:Y:S01]  /*2cf0*/  LEA R2, P1, R94, R76, 0x1 ;  /* 0x0000004c5e027211 */ /* 0x000fe200078208ff */
[----:B------:R-:W-:Y:S01]  /*2d00*/  IMAD.X R5, R82, 0x1, R136, P0 ;  /* 0x0000000152057824 */ /* 0x000fe200000e0688 */
        /* <DEDUP_REMOVED lines=293> */
.L_x_6694:
        /* <DEDUP_REMOVED lines=74> */
.L_x_6698:
[----:B------:R-:W-:Y:S05]  /*4400*/  BSYNC.RECONVERGENT B0 ;  /* 0x0000000000007941 */ /* 0x000fea0003800200 */
.L_x_6697:
        /* <DEDUP_REMOVED lines=53> */
.L_x_6700:
[----:B------:R-:W-:Y:S05]  /*4760*/  BSYNC.RECONVERGENT B0 ;  /* 0x0000000000007941 */ /* 0x000fea0003800200 */
.L_x_6699:
        /* <DEDUP_REMOVED lines=53> */
.L_x_6702:
[----:B------:R-:W-:Y:S05]  /*4ac0*/  BSYNC.RECONVERGENT B0 ;  /* 0x0000000000007941 */ /* 0x000fea0003800200 */
.L_x_6701:
        /* <DEDUP_REMOVED lines=54> */
.L_x_6704:
[----:B------:R-:W-:Y:S05]  /*4e30*/  BSYNC.RECONVERGENT B0 ;  /* 0x0000000000007941 */ /* 0x000fea0003800200 */
.L_x_6703:
        /* <DEDUP_REMOVED lines=60> */
.L_x_6706:
[----:B------:R-:W-:Y:S05]  /*5200*/  BSYNC.RECONVERGENT B0 ;  /* 0x0000000000007941 */ /* 0x000fea0003800200 */
.L_x_6705:
        /* <DEDUP_REMOVED lines=54> */
.L_x_6708:
[----:B------:R-:W-:Y:S05]  /*5570*/  BSYNC.RECONVERGENT B0 ;  /* 0x0000000000007941 */ /* 0x000fea0003800200 */
.L_x_6707:
        /* <DEDUP_REMOVED lines=60> */
.L_x_6710:
[----:B------:R-:W-:Y:S05]  /*5940*/  BSYNC.RECONVERGENT B0 ;  /* 0x0000000000007941 */ /* 0x000fea0003800200 */
.L_x_6709:
        /* <DEDUP_REMOVED lines=59> */
.L_x_6712:
[----:B------:R-:W-:Y:S05]  /*5d00*/  BSYNC.RECONVERGENT B0 ;  /* 0x0000000000007941 */ /* 0x000fea0003800200 */
.L_x_6711:
        /* <DEDUP_REMOVED lines=60> */
.L_x_6714:
[----:B------:R-:W-:Y:S05]  /*60d0*/  BSYNC.RECONVERGENT B0 ;  /* 0x0000000000007941 */ /* 0x000fea0003800200 */
.L_x_6713:
        /* <DEDUP_REMOVED lines=54> */
.L_x_6716:
[----:B------:R-:W-:Y:S05]  /*6440*/  BSYNC.RECONVERGENT B0 ;  /* 0x0000000000007941 */ /* 0x000fea0003800200 */
.L_x_6715:
        /* <DEDUP_REMOVED lines=71> */
.L_x_6718:
[----:B------:R-:W-:Y:S05]  /*68c0*/  BSYNC.RECONVERGENT B0 ;  /* 0x0000000000007941 */ /* 0x000fea0003800200 */
.L_x_6717:
        /* <DEDUP_REMOVED lines=60> */
.L_x_6720:
[----:B------:R-:W-:Y:S05]  /*6c90*/  BSYNC.RECONVERGENT B0 ;  /* 0x0000000000007941 */ /* 0x000fea0003800200 */
.L_x_6719:
        /* <DEDUP_REMOVED lines=60> */
.L_x_6722:
[----:B------:R-:W-:Y:S05]  /*7060*/  BSYNC.RECONVERGENT B0 ;  /* 0x0000000000007941 */ /* 0x000fea0003800200 */
.L_x_6721:
        /* <DEDUP_REMOVED lines=60> */
.L_x_6724:
[----:B------:R-:W-:Y:S05]  /*7430*/  BSYNC.RECONVERGENT B0 ;  /* 0x0000000000007941 */ /* 0x000fea0003800200 */
.L_x_6723:
        /* <DEDUP_REMOVED lines=60> */
.L_x_6726:
[----:B------:R-:W-:Y:S05]  /*7800*/  BSYNC.RECONVERGENT B0 ;  /* 0x0000000000007941 */ /* 0x000fea0003800200 */
.L_x_6725:
        /* <DEDUP_REMOVED lines=60> */
.L_x_6728:
[----:B------:R-:W-:Y:S05]  /*7bd0*/  BSYNC.RECONVERGENT B0 ;  /* 0x0000000000007941 */ /* 0x000fea0003800200 */
.L_x_6727:
[----:B------:R-:W5:Y:S02]  /*7be0*/  LD.E R0, desc[UR4][R134.64+0xd0] ;  /* 0x0000d00486007980 */ /* 0x000f64000c101900 */
[----:B-----5:R-:W-:Y:S05]  /*7bf0*/  IMAD.U32 R0, R0, -0x80, RZ ;  /* 0xffffff8000007824 */ /* 0x020fea00078e00ff */
[C---:B------:R-:W-:Y:S02]  /*7c00*/  LEA R28, P1, R0.reuse, R28, 0x1 ;  /* 0x0000001c001c7211 */ /* 0x040fe400078208ff */
[C---:B------:R-:W-:Y:S02]  /*7c10*/  LEA R40, P0, R0.reuse, R40, 0x1 ;  /* 0x0000002800287211 */ /* 0x040fe400078008ff */
[C---:B------:R-:W-:Y:S02]  /*7c20*/  LEA.HI.X.SX32 R29, R0.reuse, R29, 0x1, P1 ;  /* 0x0000001d001d7211 */ /* 0x040fe400008f0eff */
[----:B------:R-:W-:Y:S01]  /*7c30*/  LEA.HI.X.SX32 R41, R0, R41, 0x1, P0 ;  /* 0x0000002900297211 */ /* 0x000fe200000f0eff */
[----:B------:R-:W-:Y:S05]  /*7c40*/  BRA `(.L_x_6695) ;  /* 0x0000006000507947 */ /* 0x000fea0003800000 */
.L_x_6696:
        /* <DEDUP_REMOVED lines=97> */
.L_x_6730:
[----:B------:R-:W-:Y:S05]  /*8260*/  BSYNC.RECONVERGENT B0 ;  /* 0x0000000000007941 */ /* 0x000fea0003800200 */
.L_x_6729:
        /* <DEDUP_REMOVED lines=92> */
.L_x_6732:
[----:B------:R-:W-:Y:S05]  /*8830*/  BSYNC.RECONVERGENT B0 ;  /* 0x0000000000007941 */ /* 0x000fea0003800200 */
.L_x_6731:
        /* <DEDUP_REMOVED lines=96> */
.L_x_6734:
[----:B------:R-:W-:Y:S05]  /*8e40*/  BSYNC.RECONVERGENT B0 ;  /* 0x0000000000007941 */ /* 0x000fea0003800200 */
.L_x_6733:
        /* <DEDUP_REMOVED lines=90> */
.L_x_6736:
[----:B------:R-:W-:Y:S05]  /*93f0*/  BSYNC.RECONVERGENT B0 ;  /* 0x0000000000007941 */ /* 0x000fea0003800200 */
.L_x_6735:
        /* <DEDUP_REMOVED lines=93> */
.L_x_6738:
[----:B------:R-:W-:Y:S05]  /*99d0*/  BSYNC.RECONVERGENT B0 ;  /* 0x0000000000007941 */ /* 0x000fea0003800200 */
.L_x_6737:
        /* <DEDUP_REMOVED lines=94> */
.L_x_6740:
[----:B------:R-:W-:Y:S05]  /*9fc0*/  BSYNC.RECONVERGENT B0 ;  /* 0x0000000000007941 */ /* 0x000fea0003800200 */
.L_x_6739:
        /* <DEDUP_REMOVED lines=93> */
.L_x_6742:
[----:B------:R-:W-:Y:S05]  /*a5a0*/  BSYNC.RECONVERGENT B0 ;  /* 0x0000000000007941 */ /* 0x000fea0003800200 */
.L_x_6741:
        /* <DEDUP_REMOVED lines=96> */
.L_x_6744:
[----:B------:R-:W-:Y:S05]  /*abb0*/  BSYNC.RECONVERGENT B0 ;  /* 0x0000000000007941 */ /* 0x000fea0003800200 */
.L_x_6743:
        /* <DEDUP_REMOVED lines=96> */
.L_x_6746:
[----:B------:R-:W-:Y:S05]  /*b1c0*/  BSYNC.RECONVERGENT B0 ;  /* 0x0000000000007941 */ /* 0x000fea0003800200 */
.L_x_6745:
        /* <DEDUP_REMOVED lines=94> */
.L_x_6748:
[----:B------:R-:W-:Y:S05]  /*b7b0*/  BSYNC.RECONVERGENT B0 ;  /* 0x0000000000007941 */ /* 0x000fea0003800200 */
.L_x_6747:
        /* <DEDUP_REMOVED lines=96> */
.L_x_6750:
[----:B------:R-:W-:Y:S05]  /*bdc0*/  BSYNC.RECONVERGENT B0 ;  /* 0x0000000000007941 */ /* 0x000fea0003800200 */
.L_x_6749:
        /* <DEDUP_REMOVED lines=99> */
.L_x_6752:
[----:B------:R-:W-:Y:S05]  /*c400*/  BSYNC.RECONVERGENT B0 ;  /* 0x0000000000007941 */ /* 0x000fea0003800200 */
.L_x_6751:
        /* <DEDUP_REMOVED lines=99> */
.L_x_6754:
[----:B------:R-:W-:Y:S05]  /*ca40*/  BSYNC.RECONVERGENT B0 ;  /* 0x0000000000007941 */ /* 0x000fea0003800200 */
.L_x_6753:
        /* <DEDUP_REMOVED lines=99> */
.L_x_6756:
[----:B------:R-:W-:Y:S05]  /*d080*/  BSYNC.RECONVERGENT B0 ;  /* 0x0000000000007941 */ /* 0x000fea0003800200 */
.L_x_6755:
        /* <DEDUP_REMOVED lines=100> */
.L_x_6758:
[----:B------:R-:W-:Y:S05]  /*d6d0*/  BSYNC.RECONVERGENT B0 ;  /* 0x0000000000007941 */ /* 0x000fea0003800200 */
.L_x_6757:
        /* <DEDUP_REMOVED lines=96> */
.L_x_6760:
[----:B------:R-:W-:Y:S05]  /*dce0*/  BSYNC.RECONVERGENT B0 ;  /* 0x0000000000007941 */ /* 0x000fea0003800200 */
.L_x_6759:
        /* <DEDUP_REMOVED lines=10> */
.L_x_6695:
[----:B------:R-:W-:Y:S05]  /*dd90*/  BSYNC.RECONVERGENT B1 ;  /* 0x0000000000017941 */ /* 0x000fea0003800200 */
.L_x_6693:
        /* <DEDUP_REMOVED lines=103> */
.L_x_6762:
[----:B------:R-:W-:Y:S05]  /*e410*/  BSYNC.RECONVERGENT B0 ;  /* 0x0000000000007941 */ /* 0x000fea0003800200 */
.L_x_6761:
[----:B------:R-:W-:Y:S11]  /*e420*/  ISETP.GT.AND P0, PT, R85, R92, PT ;  /* 0x0000005c5500720c */ /* 0x000ff60003f04270 */
[----:B------:R-:W-:Y:S02]  /*e430*/  @!UPT UIADD3 URZ, UPT, UPT, URZ, URZ, URZ ;  /* 0x000000fffffff290 */ /* 0x000fe4000fffe0ff */
[----:B------:R-:W-:Y:S05]  /*e440*/  @P0 BRA `(.L_x_6763) ;  /* 0xffffff4400bc0947 */ /* 0x000fea000383ffff */
.L_x_6692:
        /* <DEDUP_REMOVED lines=21> */
.L_x_6768:
[----:B------:R2:W-:Y:S02]  /*e5a0*/  STS.128 [R79], RZ ;  /* 0x000000ff4f007388 */ /* 0x0005e40000000c00 */
.L_x_6767:
[----:B------:R-:W-:Y:S05]  /*e5b0*/  BSYNC.RECONVERGENT B0 ;  /* 0x0000000000007941 */ /* 0x000fea0003800200 */
.L_x_6766:
        /* <DEDUP_REMOVED lines=18> */
.L_x_6770:
[----:B------:R-:W-:Y:S05]  /*e6e0*/  BSYNC.RECONVERGENT B0 ;  /* 0x0000000000007941 */ /* 0x000fea0003800200 */
.L_x_6769:
        /* <DEDUP_REMOVED lines=12> */
.L_x_6772:
[----:B------:R-:W-:Y:S05]  /*e7b0*/  BSYNC.RECONVERGENT B0 ;  /* 0x0000000000007941 */ /* 0x000fea0003800200 */
.L_x_6771:
        /* <DEDUP_REMOVED lines=12> */
.L_x_6765:
        /* <DEDUP_REMOVED lines=87> */
.L_x_6779:
[----:B------:R-:W-:Y:S05]  /*edf0*/  BSYNC.RECONVERGENT B0 ;  /* 0x0000000000007941 */ /* 0x000fea0003800200 */
.L_x_6778:
[----:B-----5:R3:W-:Y:S01]  /*ee00*/  STS.128 [R79], R4 ;  /* 0x000000044f007388 */ /* 0x0207e20000000c00 */
[----:B------:R-:W-:Y:S05]  /*ee10*/  BRA `(.L_x_6776) ;  /* 0x0000000000047947 */ /* 0x000fea0003800000 */
.L_x_6777:
[----:B------:R2:W-:Y:S02]  /*ee20*/  STS.128 [R79], RZ ;  /* 0x000000ff4f007388 */ /* 0x0005e40000000c00 */
.L_x_6776:
[----:B------:R-:W-:Y:S05]  /*ee30*/  BSYNC.RECONVERGENT B1 ;  /* 0x0000000000017941 */ /* 0x000fea0003800200 */
.L_x_6775:
        /* <DEDUP_REMOVED lines=65> */
.L_x_6783:
[----:B------:R-:W-:Y:S05]  /*f250*/  BSYNC.RECONVERGENT B0 ;  /* 0x0000000000007941 */ /* 0x000fea0003800200 */
.L_x_6782:
[----:B-----5:R1:W-:Y:S02]  /*f260*/  STS.128 [R79+0x800], R4 ;  /* 0x000800044f007388 */ /* 0x0203e40000000c00 */
.L_x_6781:
[----:B------:R-:W-:Y:S05]  /*f270*/  BSYNC.RECONVERGENT B1 ;  /* 0x0000000000017941 */ /* 0x000fea0003800200 */
.L_x_6780:
        /* <DEDUP_REMOVED lines=66> */
.L_x_6787:
[----:B------:R-:W-:Y:S05]  /*f6a0*/  BSYNC.RECONVERGENT B0 ;  /* 0x0000000000007941 */ /* 0x000fea0003800200 */
.L_x_6786:
[----:B-----5:R1:W-:Y:S02]  /*f6b0*/  STS.128 [R79+0x1000], R4 ;  /* 0x001000044f007388 */ /* 0x0203e40000000c00 */
.L_x_6785:
[----:B------:R-:W-:Y:S05]  /*f6c0*/  BSYNC.RECONVERGENT B1 ;  /* 0x0000000000017941 */ /* 0x000fea0003800200 */
.L_x_6784:
        /* <DEDUP_REMOVED lines=65> */
.L_x_6789:
[----:B------:R-:W-:Y:S05]  /*fae0*/  BSYNC.RECONVERGENT B0 ;  /* 0x0000000000007941 */ /* 0x000fea0003800200 */
.L_x_6788:
[----:B-----5:R1:W-:Y:S01]  /*faf0*/  STS.128 [R79+0x1800], R4 ;  /* 0x001800044f007388 */ /* 0x0203e20000000c00 */
[----:B------:R-:W-:Y:S05]  /*fb00*/  BRA `(.L_x_6773) ;  /* 0x0000001800447947 */ /* 0x000fea0003800000 */
.L_x_6774:
        /* <DEDUP_REMOVED lines=99> */
.L_x_6794:
[----:B------:R-:W-:Y:S05]  /*10140*/  BSYNC.RECONVERGENT B0 ;  /* 0x0000000000007941 */ /* 0x000fea0003800200 */
.L_x_6793:
[----:B-----5:R2:W-:Y:S01]  /*10150*/  STS.128 [R79], R4 ;  /* 0x000000044f007388 */ /* 0x0205e20000000c00 */
[----:B------:R-:W-:Y:S05]  /*10160*/  BRA `(.L_x_6791) ;  /* 0x0000000000047947 */ /* 0x000fea0003800000 */
.L_x_6792:
[----:B------:R3:W-:Y:S02]  /*10170*/  STS.128 [R79], RZ ;  /* 0x000000ff4f007388 */ /* 0x0007e40000000c00 */
.L_x_6791:
[----:B------:R-:W-:Y:S05]  /*10180*/  BSYNC.RECONVERGENT B1 ;  /* 0x0000000000017941 */ /* 0x000fea0003800200 */
.L_x_6790:
        /* <DEDUP_REMOVED lines=95> */
.L_x_6798:
[----:B------:R-:W-:Y:S05]  /*10780*/  BSYNC.RECONVERGENT B0 ;  /* 0x0000000000007941 */ /* 0x000fea0003800200 */
.L_x_6797:
[----:B-----5:R1:W-:Y:S02]  /*10790*/  STS.128 [R79+0x800], R4 ;  /* 0x000800044f007388 */ /* 0x0203e40000000c00 */
.L_x_6796:
[----:B------:R-:W-:Y:S05]  /*107a0*/  BSYNC.RECONVERGENT B1 ;  /* 0x0000000000017941 */ /* 0x000fea0003800200 */
.L_x_6795:
        /* <DEDUP_REMOVED lines=96> */
.L_x_6802:
[----:B------:R-:W-:Y:S05]  /*10db0*/  BSYNC.RECONVERGENT B0 ;  /* 0x0000000000007941 */ /* 0x000fea0003800200 */
.L_x_6801:
[----:B-----5:R2:W-:Y:S02]  /*10dc0*/  STS.128 [R79+0x1000], R4 ;  /* 0x001000044f007388 */ /* 0x0205e40000000c00 */
.L_x_6800:
[----:B------:R-:W-:Y:S05]  /*10dd0*/  BSYNC.RECONVERGENT B1 ;  /* 0x0000000000017941 */ /* 0x000fea0003800200 */
.L_x_6799:
        /* <DEDUP_REMOVED lines=98> */
.L_x_6804:
[----:B------:R-:W-:Y:S05]  /*11400*/  BSYNC.RECONVERGENT B0 ;  /* 0x0000000000007941 */ /* 0x000fea0003800200 */
.L_x_6803:
[----:B-----5:R1:W-:Y:S02]  /*11410*/  STS.128 [R79+0x1800], R4 ;  /* 0x001800044f007388 */ /* 0x0203e40000000c00 */
.L_x_6773:
[----:B------:R-:W-:Y:S05]  /*11420*/  BSYNC.RECONVERGENT B2 ;  /* 0x0000000000027941 */ /* 0x000fea0003800200 */
.L_x_6764:
[----:B------:R1:W5:Y:S04]  /*11430*/  LDL R233, [R1+0x28] ;  /* 0x0000280001e97983 */ /* 0x0003680000100800 */
[----:B------:R1:W5:Y:S01]  /*11440*/  LDL R232, [R1+0x38] ;  /* 0x0000380001e87983 */ /* 0x0003620000100800 */
[----:B------:R-:W-:Y:S01]  /*11450*/  IADD3 R0, PT, PT, -R102, R132, RZ ;  /* 0x0000008466007210 */ /* 0x000fe20007ffe1ff */
[----:B------:R-:W-:Y:S03]  /*11460*/  BSSY.RECONVERGENT B0, `(.L_x_6805) ;  /* 0x000000e000007945 */ /* 0x000fe60003800200 */
[----:B------:R-:W-:-:S13]  /*11470*/  ISETP.GE.AND P2, PT, R60, R0, PT ;  /* 0x000000003c00720c */ /* 0x000fda0003f46270 */
[----:B------:R-:W-:Y:S05]  /*11480*/  @P2 BRA `(.L_x_6806) ;  /* 0x00000000002c2947 */ /* 0x000fea0003800000 */
[----:B-1--4-:R-:W4:Y:S02]  /*11490*/  LDL R2, [R1+0x58] ;  /* 0x0000580001027983 */ /* 0x012f240000100800 */
[----:B----4-:R-:W-:-:S13]  /*114a0*/  ISETP.GE.AND P0, PT, R14, R2, PT ;  /* 0x000000020e00720c */ /* 0x010fda0003f06270 */
        /* <DEDUP_REMOVED lines=8> */
.L_x_6807:
[----:B------:R1:W-:Y:S02]  /*11530*/  STS.128 [R79+0x2000], RZ ;  /* 0x002000ff4f007388 */ /* 0x0003e40000000c00 */
.L_x_6806:
[----:B------:R-:W-:Y:S05]  /*11540*/  BSYNC.RECONVERGENT B0 ;  /* 0x0000000000007941 */ /* 0x000fea0003800200 */
.L_x_6805:
[----:B------:R-:W-:Y:S01]  /*11550*/  ISETP.GE.AND P1, PT, R47, R0, PT ;  /* 0x000000002f00720c */ /* 0x000fe20003f26270 */
[----:B------:R-:W-:Y:S01]  /*11560*/  BSSY.RECONVERGENT B0, `(.L_x_6808) ;  /* 0x000000d000007945 */ /* 0x000fe20003800200 */
[----:B-1--45:R-:W-:-:S04]  /*11570*/  LEA R2, P0, R81, R232, 0x1 ;  /* 0x000000e851027211 */ /* 0x032fc800078008ff */
[----:B------:R-:W-:-:S07]  /*11580*/  LEA.HI.X R3, R81, R233, R91, 0x1, P0 ;  /* 0x000000e951037211 */ /* 0x000fce00000f0c5b */
[----:B------:R-:W-:Y:S05]  /*11590*/  @P1 BRA `(.L_x_6809) ;  /* 0x0000000000241947 */ /* 0x000fea0003800000 */
[----:B--23--:R-:W2:Y:S02]  /*115a0*/  LDL R4, [R1+0x58] ;  /* 0x0000580001047983 */ /* 0x00cea40000100800 */
[----:B--2---:R-:W-:-:S13]  /*115b0*/  ISETP.GE.AND P0, PT, R14, R4, PT ;  /* 0x000000040e00720c */ /* 0x004fda0003f06270 */
[----:B------:R-:W-:Y:S05]  /*115c0*/  @P0 BRA `(.L_x_6810) ;  /* 0x0000000000140947 */ /* 0x000fea0003800000 */
[----:B------:R-:W-:Y:S01]  /*115d0*/  @!PT LDS RZ, [RZ] ;  /* 0x00000000fffff984 */ /* 0x000fe20000000800 */
[----:B------:R-:W-:Y:S01]  /*115e0*/  @!PT LDS RZ, [RZ] ;  /* 0x00000000fffff984 */ /* 0x000fe20000000800 */
[----:B------:R-:W-:Y:S01]  /*115f0*/  @!PT LDS RZ, [RZ] ;  /* 0x00000000fffff984 */ /* 0x000fe20000000800 */
[----:B------:R1:W-:Y:S01]  /*11600*/  LDGSTS.E.BYPASS.LTC128B.128 [R79+0x2800], desc[UR4][R2.64] ;  /* 0x02800000024f7fae */ /* 0x0003e2000b981a04 */
[----:B------:R-:W-:Y:S05]  /*11610*/  BRA `(.L_x_6809) ;  /* 0x0000000000047947 */ /* 0x000fea0003800000 */
.L_x_6810:
[----:B------:R4:W-:Y:S02]  /*11620*/  STS.128 [R79+0x2800], RZ ;  /* 0x002800ff4f007388 */ /* 0x0009e40000000c00 */
.L_x_6809:
[----:B------:R-:W-:Y:S05]  /*11630*/  BSYNC.RECONVERGENT B0 ;  /* 0x0000000000007941 */ /* 0x000fea0003800200 */
.L_x_6808:
[----:B------:R-:W-:Y:S01]  /*11640*/  ISETP.GE.AND P0, PT, R43, R0, PT ;  /* 0x000000002b00720c */ /* 0x000fe20003f06270 */
[----:B------:R-:W-:-:S12]  /*11650*/  BSSY.RECONVERGENT B0, `(.L_x_6811) ;  /* 0x000000d000007945 */ /* 0x000fd80003800200 */
[----:B------:R-:W-:Y:S05]  /*11660*/  @P0 BRA `(.L_x_6812) ;  /* 0x00000000002c0947 */ /* 0x000fea0003800000 */
[----:B--23--:R-:W2:Y:S02]  /*11670*/  LDL R4, [R1+0x58] ;  /* 0x0000580001047983 */ /* 0x00cea40000100800 */
        /* <DEDUP_REMOVED lines=9> */
.L_x_6813:
[----:B------:R2:W-:Y:S02]  /*11710*/  STS.128 [R79+0x3000], RZ ;  /* 0x003000ff4f007388 */ /* 0x0005e40000000c00 */
.L_x_6812:
[----:B------:R-:W-:Y:S05]  /*11720*/  BSYNC.RECONVERGENT B0 ;  /* 0x0000000000007941 */ /* 0x000fea0003800200 */
.L_x_6811:
        /* <DEDUP_REMOVED lines=13> */
.L_x_6816:
[----:B------:R2:W-:Y:S02]  /*11800*/  STS.128 [R79+0x3800], RZ ;  /* 0x003800ff4f007388 */ /* 0x0005e40000000c00 */
.L_x_6815:
[----:B------:R-:W-:Y:S05]  /*11810*/  BSYNC.RECONVERGENT B0 ;  /* 0x0000000000007941 */ /* 0x000fea0003800200 */
.L_x_6814:
[----:B------:R-:W-:Y:S01]  /*11820*/  IADD3 R20, PT, PT, R60, 0x40, RZ ;  /* 0x000000403c147810 */ /* 0x000fe20007ffe0ff */
[----:B------:R-:W-:Y:S03]  /*11830*/  BSSY.RECONVERGENT B0, `(.L_x_6817) ;  /* 0x0000011000007945 */ /* 0x000fe60003800200 */
[----:B------:R-:W-:-:S13]  /*11840*/  ISETP.GE.AND P0, PT, R20, R0, PT ;  /* 0x000000001400720c */ /* 0x000fda0003f06270 */
[----:B------:R-:W-:Y:S05]  /*11850*/  @P0 BRA `(.L_x_6818) ;  /* 0x0000000000380947 */ /* 0x000fea0003800000 */
[----:B--23--:R-:W2:Y:S02]  /*11860*/  LDL R4, [R1+0x58] ;  /* 0x0000580001047983 */ /* 0x00cea40000100800 */
        /* <DEDUP_REMOVED lines=12> */
.L_x_6819:
[----:B------:R2:W-:Y:S02]  /*11930*/  STS.128 [R79+0x4000], RZ ;  /* 0x004000ff4f007388 */ /* 0x0005e40000000c00 */
.L_x_6818:
[----:B------:R-:W-:Y:S05]  /*11940*/  BSYNC.RECONVERGENT B0 ;  /* 0x0000000000007941 */ /* 0x000fea0003800200 */
.L_x_6817:
[----:B------:R-:W-:Y:S01]  /*11950*/  IADD3 R19, PT, PT, R60, 0x50, RZ ;  /* 0x000000503c137810 */ /* 0x000fe20007ffe0ff */
[----:B------:R-:W-:Y:S03]  /*11960*/  BSSY.RECONVERGENT B0, `(.L_x_6820) ;  /* 0x000000e000007945 */ /* 0x000fe60003800200 */
[----:B------:R-:W-:-:S13]  /*11970*/  ISETP.GE.AND P0, PT, R19, R0, PT ;  /* 0x000000001300720c */ /* 0x000fda0003f06270 */
        /* <DEDUP_REMOVED lines=11> */
.L_x_6822:
[----:B------:R2:W-:Y:S02]  /*11a30*/  STS.128 [R79+0x4800], RZ ;  /* 0x004800ff4f007388 */ /* 0x0005e40000000c00 */
.L_x_6821:
[----:B------:R-:W-:Y:S05]  /*11a40*/  BSYNC.RECONVERGENT B0 ;  /* 0x0000000000007941 */ /* 0x000fea0003800200 */
.L_x_6820:
        /* <DEDUP_REMOVED lines=17> */
.L_x_6825:
[----:B------:R2:W-:Y:S02]  /*11b60*/  STS.128 [R79+0x5000], RZ ;  /* 0x005000ff4f007388 */ /* 0x0005e40000000c00 */
.L_x_6824:
[----:B------:R-:W-:Y:S05]  /*11b70*/  BSYNC.RECONVERGENT B0 ;  /* 0x0000000000007941 */ /* 0x000fea0003800200 */
.L_x_6823:
[----:B---3--:R-:W-:Y:S01]  /*11b80*/  IADD3 R17, PT, PT, R60, 0x70, RZ ;  /* 0x000000703c117810 */ /* 0x008fe20007ffe0ff */
        /* <DEDUP_REMOVED lines=16> */
.L_x_6828:
[----:B------:R2:W-:Y:S02]  /*11c90*/  STS.128 [R79+0x5800], RZ ;  /* 0x005800ff4f007388 */ /* 0x0005e40000000c00 */
.L_x_6827:
[----:B------:R-:W-:Y:S05]  /*11ca0*/  BSYNC.RECONVERGENT B0 ;  /* 0x0000000000007941 */ /* 0x000fea0003800200 */
.L_x_6826:
[----:B------:R-:W-:Y:S01]  /*11cb0*/  LOP3.LUT R16, R60, 0x80, RZ, 0xfc, !PT ;  /* 0x000000803c107812 */ /* 0x000fe200078efcff */
        /* <DEDUP_REMOVED lines=16> */
.L_x_6831:
[----:B------:R2:W-:Y:S02]  /*11dc0*/  STS.128 [R79+0x6000], RZ ;  /* 0x006000ff4f007388 */ /* 0x0005e40000000c00 */
.L_x_6830:
[----:B------:R-:W-:Y:S05]  /*11dd0*/  BSYNC.RECONVERGENT B0 ;  /* 0x0000000000007941 */ /* 0x000fea0003800200 */
.L_x_6829:
[----:B--2---:R-:W-:Y:S01]  /*11de0*/  IADD3 R13, PT, PT, R60, 0x90, RZ ;  /* 0x000000903c0d7810 */ /* 0x004fe20007ffe0ff */
[----:B------:R-:W-:Y:S03]  /*11df0*/  BSSY.RECONVERGENT B0, `(.L_x_6832) ;  /* 0x000000e000007945 */ /* 0x000fe60003800200 */
[----:B------:R-:W-:-:S13]  /*11e00*/  ISETP.GE.AND P0, PT, R13, R0, PT ;  /* 0x000000000d00720c */ /* 0x000fda0003f06270 */
[----:B------:R-:W-:Y:S05]  /*11e10*/  @P0 BRA `(.L_x_6833) ;  /* 0x00000000002c0947 */ /* 0x000fea0003800000 */
[----:B---3--:R-:W2:Y:S02]  /*11e20*/  LDL R4, [R1+0x58] ;  /* 0x0000580001047983 */ /* 0x008ea40000100800 */
        /* <DEDUP_REMOVED lines=9> */
.L_x_6834:
[----:B------:R2:W-:Y:S02]  /*11ec0*/  STS.128 [R79+0x6800], RZ ;  /* 0x006800ff4f007388 */ /* 0x0005e40000000c00 */
.L_x_6833:
[----:B------:R-:W-:Y:S05]  /*11ed0*/  BSYNC.RECONVERGENT B0 ;  /* 0x0000000000007941 */ /* 0x000fea0003800200 */
.L_x_6832:
        /* <DEDUP_REMOVED lines=17> */
.L_x_6837:
[----:B------:R2:W-:Y:S02]  /*11ff0*/  STS.128 [R79+0x7000], RZ ;  /* 0x007000ff4f007388 */ /* 0x0005e40000000c00 */
.L_x_6836:
[----:B------:R-:W-:Y:S05]  /*12000*/  BSYNC.RECONVERGENT B0 ;  /* 0x0000000000007941 */ /* 0x000fea0003800200 */
.L_x_6835:
        /* <DEDUP_REMOVED lines=17> */
.L_x_6840:
[----:B------:R2:W-:Y:S02]  /*12120*/  STS.128 [R79+0x7800], RZ ;  /* 0x007800ff4f007388 */ /* 0x0005e40000000c00 */
.L_x_6839:
[----:B------:R-:W-:Y:S05]  /*12130*/  BSYNC.RECONVERGENT B0 ;  /* 0x0000000000007941 */ /* 0x000fea0003800200 */
.L_x_6838:
        /* <DEDUP_REMOVED lines=17> */
.L_x_6843:
[----:B------:R2:W-:Y:S02]  /*12250*/  STS.128 [R79+0x8000], RZ ;  /* 0x008000ff4f007388 */ /* 0x0005e40000000c00 */
.L_x_6842:
[----:B------:R-:W-:Y:S05]  /*12260*/  BSYNC.RECONVERGENT B0 ;  /* 0x0000000000007941 */ /* 0x000fea0003800200 */
.L_x_6841:
        /* <DEDUP_REMOVED lines=17> */
.L_x_6846:
[----:B------:R2:W-:Y:S02]  /*12380*/  STS.128 [R79+0x8800], RZ ;  /* 0x008800ff4f007388 */ /* 0x0005e40000000c00 */
.L_x_6845:
[----:B------:R-:W-:Y:S05]  /*12390*/  BSYNC.RECONVERGENT B0 ;  /* 0x0000000000007941 */ /* 0x000fea0003800200 */
.L_x_6844:
        /* <DEDUP_REMOVED lines=17> */
.L_x_6849:
[----:B------:R2:W-:Y:S02]  /*124b0*/  STS.128 [R79+0x9000], RZ ;  /* 0x009000ff4f007388 */ /* 0x0005e40000000c00 */
.L_x_6848:
[----:B------:R-:W-:Y:S05]  /*124c0*/  BSYNC.RECONVERGENT B0 ;  /* 0x0000000000007941 */ /* 0x000fea0003800200 */
.L_x_6847:
[----:B------:R-:W-:Y:S01]  /*124d0*/  IADD3 R60, PT, PT, R60, 0xf0, RZ ;  /* 0x000000f03c3c7810 */ /* 0x000fe20007ffe0ff */
[----:B------:R-:W-:Y:S03]  /*124e0*/  BSSY.RECONVERGENT B0, `(.L_x_6850) ;  /* 0x000000f000007945 */ /* 0x000fe60003800200 */
[----:B------:R-:W-:-:S13]  /*124f0*/  ISETP.GE.AND P0, PT, R60, R0, PT ;  /* 0x000000003c00720c */ /* 0x000fda0003f06270 */
[----:B------:R-:W-:Y:S05]  /*12500*/  @P0 BRA `(.L_x_6851) ;  /* 0x0000000000300947 */ /* 0x000fea0003800000 */
[----:B--23--:R-:W2:Y:S02]  /*12510*/  LDL R4, [R1+0x58] ;  /* 0x0000580001047983 */ /* 0x00cea40000100800 */
[----:B--2---:R-:W-:-:S13]  /*12520*/  ISETP.GE.AND P0, PT, R14, R4, PT ;  /* 0x000000040e00720c */ /* 0x004fda0003f06270 */
        /* <DEDUP_REMOVED lines=9> */
.L_x_6852:
[----:B------:R2:W-:Y:S02]  /*125c0*/  STS.128 [R79+0x9800], RZ ;  /* 0x009800ff4f007388 */ /* 0x0005e40000000c00 */
.L_x_6851:
[----:B------:R-:W-:Y:S05]  /*125d0*/  BSYNC.RECONVERGENT B0 ;  /* 0x0000000000007941 */ /* 0x000fea0003800200 */
.L_x_6850:
[----:B--23--:R-:W2:Y:S04]  /*125e0*/  LD.E.64 R4, desc[UR4][R134.64+0x1c0] ;  /* 0x0001c00486047980 */ /* 0x00cea8000c101b00 */
[----:B------:R-:W3:Y:S01]  /*125f0*/  LD.E.64 R6, desc[UR4][R134.64+0x1b8] ;  /* 0x0001b80486067980 */ /* 0x000ee2000c101b00 */
[----:B-1----:R-:W2:Y:S01]  /*12600*/  S2R R2, SR_CTAID.Z ;  /* 0x0000000000027919 */ /* 0x002ea20000002700 */
[----:B------:R-:W2:Y:S01]  /*12610*/  S2R R23, SR_CTAID.Y ;  /* 0x0000000000177919 */ /* 0x000ea20000002600 */
[----:B------:R-:W-:Y:S01]  /*12620*/  MOV R3, RZ ;  /* 0x000000ff00037202 */ /* 0x000fe20000000f00 */
[----:B------:R-:W4:Y:S04]  /*12630*/  LD.E R225, desc[UR4][R134.64+0xd8] ;  /* 0x0000d80486e17980 */ /* 0x000f28000c101900 */
[----:B------:R1:W5:Y:S04]  /*12640*/  LDL R22, [R1+0x40] ;  /* 0x0000400001167983 */ /* 0x0003680000100800 */
[----:B------:R1:W5:Y:S04]  /*12650*/  LDL R21, [R1+0x3c] ;  /* 0x00003c0001157983 */ /* 0x0003680000100800 */
[----:B------:R-:W0:Y:S04]  /*12660*/  LDGDEPBAR ;  /* 0x00000000000079af */ /* 0x000e280000000000 */
[----:B------:R1:W5:Y:S04]  /*12670*/  LD.E R77, desc[UR4][R134.64+0x184] ;  /* 0x00018404864d7980 */ /* 0x000368000c101900 */
[----:B------:R1:W5:Y:S01]  /*12680*/  LD.E R76, desc[UR4][R134.64+0x188] ;  /* 0x00018804864c7980 */ /* 0x000362000c101900 */
        /* <DEDUP_REMOVED lines=11> */
[----:B-1----:R-:W-:Y:S05]  /*12740*/  @P2 BRA `(.L_x_6854) ;  /* 0x0000000000302947 */ /* 0x002fea0003800000 */
[----:B------:R-:W2:Y:S02]  /*12750*/  LDL R23, [R1+0x58] ;  /* 0x0000580001177983 */ /* 0x000ea40000100800 */
        /* <DEDUP_REMOVED lines=9> */
.L_x_6855:
[----:B------:R1:W-:Y:S01]  /*127f0*/  STS.128 [R79+0xa000], RZ ;  /* 0x00a000ff4f007388 */ /* 0x0003e20000000c00 */
[----:B------:R-:W-:Y:S05]  /*12800*/  BRA `(.L_x_6856) ;  /* 0x0000000000047947 */ /* 0x000fea0003800000 */
.L_x_6854:
[----:B------:R3:W-:Y:S02]  /*12810*/  STS.128 [R79+0xa000], RZ ;  /* 0x00a000ff4f007388 */ /* 0x0007e40000000c00 */
.L_x_6856:
[----:B------:R-:W-:Y:S05]  /*12820*/  BSYNC.RECONVERGENT B0 ;  /* 0x0000000000007941 */ /* 0x000fea0003800200 */
.L_x_6853:
[----:B------:R-:W-:Y:S01]  /*12830*/  ISETP.GE.AND P1, PT, R47, R0, PT ;  /* 0x000000002f00720c */ /* 0x000fe20003f26270 */
[----:B------:R-:W-:Y:S01]  /*12840*/  BSSY.RECONVERGENT B0, `(.L_x_6857) ;  /* 0x000000e000007945 */ /* 0x000fe20003800200 */
[----:B--2--5:R-:W-:-:S04]  /*12850*/  LEA R2, P0, R94, R22, 0x1 ;  /* 0x000000165e027211 */ /* 0x024fc800078008ff */
[----:B------:R-:W-:-:S07]  /*12860*/  LEA.HI.X R3, R94, R21, R100, 0x1, P0 ;  /* 0x000000155e037211 */ /* 0x000fce00000f0c64 */
[----:B------:R2:W-:Y:S01]  /*12870*/  @P1 STS.128 [R79+0xa800], RZ ;  /* 0x00a800ff4f001388 */ /* 0x0005e20000000c00 */
[----:B------:R-:W-:Y:S05]  /*12880*/  @P1 BRA `(.L_x_6858) ;  /* 0x0000000000241947 */ /* 0x000fea0003800000 */
[----:B------:R-:W4:Y:S02]  /*12890*/  LDL R4, [R1+0x58] ;  /* 0x0000580001047983 */ /* 0x000f240000100800 */
[----:B----4-:R-:W-:-:S13]  /*128a0*/  ISETP.GE.AND P0, PT, R14, R4, PT ;  /* 0x000000040e00720c */ /* 0x010fda0003f06270 */
[----:B------:R-:W-:Y:S05]  /*128b0*/  @P0 BRA `(.L_x_6859) ;  /* 0x0000000000140947 */ /* 0x000fea0003800000 */
[----:B------:R-:W-:Y:S01]  /*128c0*/  @!PT LDS RZ, [RZ] ;  /* 0x00000000fffff984 */ /* 0x000fe20000000800 */
[----:B------:R-:W-:Y:S01]  /*128d0*/  @!PT LDS RZ, [RZ] ;  /* 0x00000000fffff984 */ /* 0x000fe20000000800 */
[----:B------:R-:W-:Y:S01]  /*128e0*/  @!PT LDS RZ, [RZ] ;  /* 0x00000000fffff984 */ /* 0x000fe20000000800 */
[----:B------:R4:W-:Y:S01]  /*128f0*/  LDGSTS.E.BYPASS.LTC128B.128 [R79+0xa800], desc[UR4][R2.64] ;  /* 0x0a800000024f7fae */ /* 0x0009e2000b981a04 */
[----:B------:R-:W-:Y:S05]  /*12900*/  BRA `(.L_x_6858) ;  /* 0x0000000000047947 */ /* 0x000fea0003800000 */
.L_x_6859:
[----:B------:R4:W-:Y:S02]  /*12910*/  STS.128 [R79+0xa800], RZ ;  /* 0x00a800ff4f007388 */ /* 0x0009e40000000c00 */
.L_x_6858:
[----:B------:R-:W-:Y:S05]  /*12920*/  BSYNC.RECONVERGENT B0 ;  /* 0x0000000000007941 */ /* 0x000fea0003800200 */
.L_x_6857:
        /* <DEDUP_REMOVED lines=16> */
.L_x_6862:
[----:B------:R1:W-:Y:S02]  /*12a30*/  STS.128 [R79+0xb000], RZ ;  /* 0x00b000ff4f007388 */ /* 0x0003e40000000c00 */
.L_x_6861:
[----:B------:R-:W-:Y:S05]  /*12a40*/  BSYNC.RECONVERGENT B0 ;  /* 0x0000000000007941 */ /* 0x000fea0003800200 */
.L_x_6860:
[----:B------:R-:W-:Y:S01]  /*12a50*/  ISETP.GE.AND P0, PT, R31, R0, PT ;  /* 0x000000001f00720c */ /* 0x000fe20003f06270 */
[----:B------:R-:W-:-:S12]  /*12a60*/  BSSY.RECONVERGENT B0, `(.L_x_6863) ;  /* 0x0000010000007945 */ /* 0x000fd80003800200 */
[----:B------:R1:W-:Y:S01]  /*12a70*/  @P0 STS.128 [R79+0xb800], RZ ;  /* 0x00b800ff4f000388 */ /* 0x0003e20000000c00 */
[----:B------:R-:W-:Y:S05]  /*12a80*/  @P0 BRA `(.L_x_6864) ;  /* 0x0000000000340947 */ /* 0x000fea0003800000 */
[----:B--2---:R-:W2:Y:S02]  /*12a90*/  LDL R4, [R1+0x58] ;  /* 0x0000580001047983 */ /* 0x004ea40000100800 */
[----:B--2---:R-:W-:-:S13]  /*12aa0*/  ISETP.GE.AND P0, PT, R14, R4, PT ;  /* 0x000000040e00720c */ /* 0x004fda0003f06270 */
        /* <DEDUP_REMOVED lines=10> */
.L_x_6865:
[----:B------:R2:W-:Y:S02]  /*12b50*/  STS.128 [R79+0xb800], RZ ;  /* 0x00b800ff4f007388 */ /* 0x0005e40000000c00 */
.L_x_6864:
[----:B------:R-:W-:Y:S05]  /*12b60*/  BSYNC.RECONVERGENT B0 ;  /* 0x0000000000007941 */ /* 0x000fea0003800200 */
.L_x_6863:
        /* <DEDUP_REMOVED lines=9> */
[----:B--2---:R-:W-:Y:S02]  /*12c00*/  MOV R7, R5 ;  /* 0x0000000500077202 */ /* 0x004fe40000000f00 */
[----:B------:R-:W-:Y:S01]  /*12c10*/  MOV R5, R3 ;  /* 0x0000000300057202 */ /* 0x000fe20000000f00 */
[----:B-----5:R-:W-:Y:S01]  /*12c20*/  IMAD R6, R4, 0x60, RZ ;  /* 0x0000006004067824 */ /* 0x020fe200078e02ff */
[----:B------:R-:W-:-:S05]  /*12c30*/  MOV R4, R2 ;  /* 0x0000000200047202 */ /* 0x000fca0000000f00 */
[----:B------:R-:W-:-:S05]  /*12c40*/  IMAD.WIDE.U32 R4, R7, 0x60, R4 ;  /* 0x0000006007047825 */ /* 0x000fca00078e0004 */
[----:B------:R-:W-:-:S05]  /*12c50*/  IADD3 R5, PT, PT, R6, R5, RZ ;  /* 0x0000000506057210 */ /* 0x000fca0007ffe0ff */
[----:B------:R-:W-:Y:S01]  /*12c60*/  @!PT LDS RZ, [RZ] ;  /* 0x00000000fffff984 */ /* 0x000fe20000000800 */
[----:B------:R-:W-:Y:S01]  /*12c70*/  @!PT LDS RZ, [RZ] ;  /* 0x00000000fffff984 */ /* 0x000fe20000000800 */
[----:B------:R-:W-:Y:S01]  /*12c80*/  @!PT LDS RZ, [RZ] ;  /* 0x00000000fffff984 */ /* 0x000fe20000000800 */
[----:B------:R2:W-:Y:S01]  /*12c90*/  LDGSTS.E.BYPASS.LTC128B.128 [R79+0xc000], desc[UR4][R4.64] ;  /* 0x0c000000044f7fae */ /* 0x0005e2000b981a04 */
[----:B------:R-:W-:Y:S05]  /*12ca0*/  BRA `(.L_x_6867) ;  /* 0x0000000000047947 */ /* 0x000fea0003800000 */
.L_x_6868:
[----:B------:R2:W-:Y:S02]  /*12cb0*/  STS.128 [R79+0xc000], RZ ;  /* 0x00c000ff4f007388 */ /* 0x0005e40000000c00 */
.L_x_6867:
[----:B------:R-:W-:Y:S05]  /*12cc0*/  BSYNC.RECONVERGENT B0 ;  /* 0x0000000000007941 */ /* 0x000fea0003800200 */
.L_x_6866:
        /* <DEDUP_REMOVED lines=16> */
.L_x_6871:
[----:B------:R2:W-:Y:S02]  /*12dd0*/  STS.128 [R79+0xc800], RZ ;  /* 0x00c800ff4f007388 */ /* 0x0005e40000000c00 */
.L_x_6870:
[----:B------:R-:W-:Y:S05]  /*12de0*/  BSYNC.RECONVERGENT B0 ;  /* 0x0000000000007941 */ /* 0x000fea0003800200 */
.L_x_6869:
        /* <DEDUP_REMOVED lines=20> */
.L_x_6874:
[----:B------:R2:W-:Y:S02]  /*12f30*/  STS.128 [R79+0xd000], RZ ;  /* 0x00d000ff4f007388 */ /* 0x0005e40000000c00 */
.L_x_6873:
[----:B------:R-:W-:Y:S05]  /*12f40*/  BSYNC.RECONVERGENT B0 ;  /* 0x0000000000007941 */ /* 0x000fea0003800200 */
.L_x_6872:
        /* <DEDUP_REMOVED lines=20> */
.L_x_6877:
[----:B------:R2:W-:Y:S02]  /*13090*/  STS.128 [R79+0xd800], RZ ;  /* 0x00d800ff4f007388 */ /* 0x0005e40000000c00 */
.L_x_6876:
[----:B------:R-:W-:Y:S05]  /*130a0*/  BSYNC.RECONVERGENT B0 ;  /* 0x0000000000007941 */ /* 0x000fea0003800200 */
.L_x_6875:
        /* <DEDUP_REMOVED lines=20> */
.L_x_6880:
[----:B------:R2:W-:Y:S02]  /*131f0*/  STS.128 [R79+0xe000], RZ ;  /* 0x00e000ff4f007388 */ /* 0x0005e40000000c00 */
.L_x_6879:
[----:B------:R-:W-:Y:S05]  /*13200*/  BSYNC.RECONVERGENT B0 ;  /* 0x0000000000007941 */ /* 0x000fea0003800200 */
.L_x_6878:
        /* <DEDUP_REMOVED lines=16> */
.L_x_6883:
[----:B------:R2:W-:Y:S02]  /*13310*/  STS.128 [R79+0xe800], RZ ;  /* 0x00e800ff4f007388 */ /* 0x0005e40000000c00 */
.L_x_6882:
[----:B------:R-:W-:Y:S05]  /*13320*/  BSYNC.RECONVERGENT B0 ;  /* 0x0000000000007941 */ /* 0x000fea0003800200 */
.L_x_6881:
        /* <DEDUP_REMOVED lines=20> */
.L_x_6886:
[----:B------:R2:W-:Y:S02]  /*13470*/  STS.128 [R79+0xf000], RZ ;  /* 0x00f000ff4f007388 */ /* 0x0005e40000000c00 */
.L_x_6885:
[----:B------:R-:W-:Y:S05]  /*13480*/  BSYNC.RECONVERGENT B0 ;  /* 0x0000000000007941 */ /* 0x000fea0003800200 */
.L_x_6884:
        /* <DEDUP_REMOVED lines=20> */
.L_x_6889:
[----:B------:R2:W-:Y:S02]  /*135d0*/  STS.128 [R79+0xf800], RZ ;  /* 0x00f800ff4f007388 */ /* 0x0005e40000000c00 */
.L_x_6888:
[----:B------:R-:W-:Y:S05]  /*135e0*/  BSYNC.RECONVERGENT B0 ;  /* 0x0000000000007941 */ /* 0x000fea0003800200 */
.L_x_6887:
        /* <DEDUP_REMOVED lines=20> */
.L_x_6892:
[----:B------:R2:W-:Y:S02]  /*13730*/  STS.128 [R79+0x10000], RZ ;  /* 0x010000ff4f007388 */ /* 0x0005e40000000c00 */
.L_x_6891:
[----:B------:R-:W-:Y:S05]  /*13740*/  BSYNC.RECONVERGENT B0 ;  /* 0x0000000000007941 */ /* 0x000fea0003800200 */
.L_x_6890:
        /* <DEDUP_REMOVED lines=20> */
.L_x_6895:
[----:B------:R2:W-:Y:S02]  /*13890*/  STS.128 [R79+0x10800], RZ ;  /* 0x010800ff4f007388 */ /* 0x0005e40000000c00 */
.L_x_6894:
[----:B------:R-:W-:Y:S05]  /*138a0*/  BSYNC.RECONVERGENT B0 ;  /* 0x0000000000007941 */ /* 0x000fea0003800200 */
.L_x_6893:
        /* <DEDUP_REMOVED lines=20> */
.L_x_6898:
[----:B------:R2:W-:Y:S02]  /*139f0*/  STS.128 [R79+0x11000], RZ ;  /* 0x011000ff4f007388 */ /* 0x0005e40000000c00 */
.L_x_6897:
[----:B------:R-:W-:Y:S05]  /*13a00*/  BSYNC.RECONVERGENT B0 ;  /* 0x0000000000007941 */ /* 0x000fea0003800200 */
.L_x_6896:
        /* <DEDUP_REMOVED lines=8> */
[----:B------:R-:W4:Y:S01]  /*13a90*/  LDL R4, [R1+0x20] ;  /* 0x0000200001047983 */ /* 0x000f220000100800 */
[----:B--2---:R-:W-:Y:S02]  /*13aa0*/  IMAD R0, R5, 0x1c0, RZ ;  /* 0x000001c005007824 */ /* 0x004fe400078e02ff */
[----:B----4-:R-:W-:-:S05]  /*13ab0*/  IMAD.WIDE.U32 R2, R4, 0x1c0, R2 ;  /* 0x000001c004027825 */ /* 0x010fca00078e0002 */
[----:B------:R-:W-:-:S05]  /*13ac0*/  IADD3 R3, PT, PT, R0, R3, RZ ;  /* 0x0000000300037210 */ /* 0x000fca0007ffe0ff */
[----:B------:R-:W-:Y:S01]  /*13ad0*/  @!PT LDS RZ, [RZ] ;  /* 0x00000000fffff984 */ /* 0x000fe20000000800 */
[----:B------:R-:W-:Y:S01]  /*13ae0*/  @!PT LDS RZ, [RZ] ;  /* 0x00000000fffff984 */ /* 0x000fe20000000800 */
[----:B------:R-:W-:Y:S01]  /*13af0*/  @!PT LDS RZ, [RZ] ;  /* 0x00000000fffff984 */ /* 0x000fe20000000800 */
[----:B------:R2:W-:Y:S01]  /*13b00*/  LDGSTS.E.BYPASS.LTC128B.128 [R79+0x11800], desc[UR4][R2.64] ;  /* 0x11800000024f7fae */ /* 0x0005e2000b981a04 */
[----:B------:R-:W-:Y:S05]  /*13b10*/  BRA `(.L_x_6900) ;  /* 0x0000000000047947 */ /* 0x000fea0003800000 */
.L_x_6901:
[----:B------:R2:W-:Y:S02]  /*13b20*/  STS.128 [R79+0x11800], RZ ;  /* 0x011800ff4f007388 */ /* 0x0005e40000000c00 */
.L_x_6900:
[----:B------:R-:W-:Y:S05]  /*13b30*/  BSYNC.RECONVERGENT B0 ;  /* 0x0000000000007941 */ /* 0x000fea0003800200 */
.L_x_6899:
[----:B------:R-:W-:Y:S01]  /*13b40*/  SHF.R.U32.HI R223, RZ, 0x1, R200 ;  /* 0x00000001ffdf7819 */ /* 0x000fe200000116c8 */
[C---:B------:R-:W-:Y:S01]  /*13b50*/  IMAD.SHL.U32 R222, R200.reuse, 0x40, RZ ;  /* 0x00000040c8de7824 */ /* 0x040fe200078e00ff */
[C---:B------:R-:W-:Y:S01]  /*13b60*/  R2P PR, R200.reuse, 0x6 ;  /* 0x00000006c8007804 */ /* 0x040fe20000000000 */
[----:B------:R-:W-:Y:S01]  /*13b70*/  IMAD.SHL.U32 R224, R200, 0x20, RZ ;  /* 0x00000020c8e07824 */ /* 0x000fe200078e00ff */
[----:B------:R-:W-:Y:S01]  /*13b80*/  LOP3.LUT R0, R223, 0x8, RZ, 0xc0, !PT ;  /* 0x00000008df007812 */ /* 0x000fe200078ec0ff */
[----:B------:R-:W-:Y:S01]  /*13b90*/  IMAD.MOV.U32 R252, RZ, RZ, 0x20 ;  /* 0x00000020fffc7424 */ /* 0x000fe200078e00ff */
[----:B--2-4-:R-:W-:Y:S01]  /*13ba0*/  LOP3.LUT R3, R222, 0x1c0, RZ, 0xc0, !PT ;  /* 0x000001c0de037812 */ /* 0x014fe200078ec0ff */
[----:B------:R-:W0:Y:S01]  /*13bb0*/  LDGDEPBAR ;  /* 0x00000000000079af */ /* 0x000e220000000000 */
[----:B------:R-:W-:Y:S02]  /*13bc0*/  LOP3.LUT R224, R224, 0x7c00, RZ, 0xc0, !PT ;  /* 0x00007c00e0e07812 */ /* 0x000fe400078ec0ff */
[----:B------:R-:W-:-:S02]  /*13bd0*/  LOP3.LUT R2, R0, 0x1c0, R222, 0xf8, !PT ;  /* 0x000001c000027812 */ /* 0x000fc400078ef8de */
[----:B------:R-:W-:Y:S02]  /*13be0*/  LOP3.LUT R0, R3, 0x8, R200, 0xf8, !PT ;  /* 0x0000000803007812 */ /* 0x000fe400078ef8c8 */
[----:B------:R-:W-:Y:S02]  /*13bf0*/  LOP3.LUT R3, R224, 0x200, R222, 0xf8, !PT ;  /* 0x00000200e0037812 */ /* 0x000fe400078ef8de */
[--C-:B------:R-:W-:Y:S02]  /*13c00*/  LOP3.LUT R226, R2, 0x38, R154.reuse, 0x78, !PT ;  /* 0x0000003802e27812 */ /* 0x100fe400078e789a */
[----:B------:R-:W-:Y:S02]  /*13c10*/  SEL R252, R252, 0xffffffe0, !P1 ;  /* 0xffffffe0fcfc7807 */ /* 0x000fe40004800000 */
[----:B------:R-:W-:Y:S01]  /*13c20*/  LOP3.LUT R2, R3, R226, RZ, 0xfc, !PT ;  /* 0x000000e203027212 */ /* 0x000fe200078efcff */
[----:B------:R-:W-:Y:S01]  /*13c30*/  STL [R1+0x1c], R226 ;  /* 0x00001ce201007387 */ /* 0x000fe20000100800 */
[----:B------:R-:W-:-:S02]  /*13c40*/  LOP3.LUT R0, R0, 0x38, R154, 0x78, !PT ;  /* 0x0000003800007812 */ /* 0x000fc400078e789a */
[----:B------:R-:W-:Y:S01]  /*13c50*/  LOP3.LUT R4, R222, 0x400, RZ, 0xc0, !PT ;  /* 0x00000400de047812 */ /* 0x000fe200078ec0ff */
[----:B------:R-:W-:-:S04]  /*13c60*/  IMAD R220, R2, 0x2, R221 ;  /* 0x0000000202dc7824 */ /* 0x000fc800078e02dd */
[----:B------:R-:W-:Y:S02]  /*13c70*/  IMAD.IADD R12, R220, 0x1, R252 ;  /* 0x00000001dc0c7824 */ /* 0x000fe400078e02fc */
[----:B------:R-:W-:Y:S02]  /*13c80*/  IMAD R0, R0, 0x2, R4 ;  /* 0x0000000200007824 */ /* 0x000fe400078e0204 */
[----:B------:R-:W-:Y:S02]  /*13c90*/  LDSM.16.M88.4 R4, [R220] ;  /* 0x00000000dc04783b */ /* 0x000fe40000000200 */
[----:B------:R-:W-:Y:S02]  /*13ca0*/  IMAD.IADD R104, R221, 0x1, R0 ;  /* 0x00000001dd687824 */ /* 0x000fe400078e0200 */
[----:B------:R-:W-:Y:S02]  /*13cb0*/  STL [R1+0x4], R12 ;  /* 0x0000040c01007387 */ /* 0x000fe40000100800 */
[----:B------:R-:W-:-:S02]  /*13cc0*/  IMAD.IADD R105, R104, 0x1, R252 ;  /* 0x0000000168697824 */ /* 0x000fc400078e02fc */
[----:B------:R-:W2:Y:S04]  /*13cd0*/  LDL R3, [R1+0x14] ;  /* 0x0000140001037983 */ /* 0x000ea80000100800 */
[----:B------:R-:W4:Y:S04]  /*13ce0*/  LDSM.16.M88.4 R32, [R104+0x2000] ;  /* 0x002000006820783b */ /* 0x000f280000000200 */
[----:B------:R-:W5:Y:S04]  /*13cf0*/  LDSM.16.M88.4 R40, [R104+0x5000] ;  /* 0x005000006828783b */ /* 0x000f680000000200 */
[----:B------:R-:W3:Y:S04]  /*13d00*/  LDSM.16.M88.4 R28, [R104+0x2800] ;  /* 0x00280000681c783b */ /* 0x000ee80000000200 */
[----:B------:R-:W1:Y:S04]  /*13d10*/  LDSM.16.M88.4 R24, [R104+0x3000] ;  /* 0x003000006818783b */ /* 0x000e680000000200 */
[----:B------:R-:W1:Y:S04]  /*13d20*/  LDSM.16.M88.4 R20, [R104+0x3800] ;  /* 0x003800006814783b */ /* 0x000e680000000200 */
[----:B------:R-:W1:Y:S04]  /*13d30*/  LDSM.16.M88.4 R16, [R104+0x4000] ;  /* 0x004000006810783b */ /* 0x000e680000000200 */
[----:B------:R-:W1:Y:S04]  /*13d40*/  LDSM.16.M88.4 R8, [R104+0x4800] ;  /* 0x004800006808783b */ /* 0x000e680000000200 */
[----:B------:R-:W-:Y:S04]  /*13d50*/  LDSM.16.M88.4 R44, [R104+0x5800] ;  /* 0x00580000682c783b */ /* 0x000fe80000000200 */
[----:B------:R-:W-:Y:S04]  /*13d60*/  LDSM.16.M88.4 R48, [R104+0x6000] ;  /* 0x006000006830783b */ /* 0x000fe80000000200 */
[----:B------:R-:W-:Y:S01]  /*13d70*/  LDSM.16.M88.4 R36, [R104+0x6800] ;  /* 0x006800006824783b */ /* 0x000fe20000000200 */
[C---:B----4-:R-:W-:Y:S03]  /*13d80*/  HMMA.16816.F32.BF16 R80, R4.reuse, R32, RZ ;  /* 0x000000200450723c */ /* 0x050fe600000418ff */
[----:B------:R-:W-:Y:S05]  /*13d90*/  LDSM.16.M88.4 R52, [R105+0x2000] ;  /* 0x002000006934783b */ /* 0x000fea0000000200 */
[C---:B------:R-:W-:Y:S01]  /*13da0*/  HMMA.16816.F32.BF16 R172, R4.reuse, R34, RZ ;  /* 0x0000002204ac723c */ /* 0x040fe200000418ff */
[----:B------:R-:W4:Y:S07]  /*13db0*/  LDSM.16.M88.4 R32, [R104+0x7000] ;  /* 0x007000006820783b */ /* 0x000f2e0000000200 */
[C---:B-----5:R-:W-:Y:S08]  /*13dc0*/  HMMA.16816.F32.BF16 R112, R4.reuse, R40, RZ ;  /* 0x000000280470723c */ /* 0x060ff000000418ff */
[C---:B------:R-:W-:Y:S01]  /*13dd0*/  HMMA.16816.F32.BF16 R100, R4.reuse, R42, RZ ;  /* 0x0000002a0464723c */ /* 0x040fe200000418ff */
[----:B------:R-:W5:Y:S07]  /*13de0*/  LDSM.16.M88.4 R40, [R104+0x9800] ;  /* 0x009800006828783b */ /* 0x000f6e0000000200 */
        /* <DEDUP_REMOVED lines=15> */
[C---:B----4-:R-:W-:Y:S08]  /*13ee0*/  HMMA.16816.F32.BF16 R84, R4.reuse, R32, RZ ;  /* 0x000000200454723c */ /* 0x050ff000000418ff */
[C---:B------:R-:W-:Y:S01]  /*13ef0*/  HMMA.16816.F32.BF16 R64, R4.reuse, R34, RZ ;  /* 0x000000220440723c */ /* 0x040fe200000418ff */
[----:B------:R-:W4:Y:S07]  /*13f00*/  LDSM.16.M88.4 R32, [R105+0x3000] ;  /* 0x003000006920783b */ /* 0x000f2e0000000200 */
[C---:B-----5:R-:W-:Y:S08]  /*13f10*/  HMMA.16816.F32.BF16 R188, R4.reuse, R40, RZ ;  /* 0x0000002804bc723c */ /* 0x060ff000000418ff */
[C---:B------:R-:W-:Y:S08]  /*13f20*/  HMMA.16816.F32.BF16 R96, R4.reuse, R44, RZ ;  /* 0x0000002c0460723c */ /* 0x040ff000000418ff */
[C---:B------:R-:W-:Y:S01]  /*13f30*/  HMMA.16816.F32.BF16 R92, R4.reuse, R46, RZ ;  /* 0x0000002e045c723c */ /* 0x040fe200000418ff */
[----:B------:R-:W-:Y:S07]  /*13f40*/  LDSM.16.M88.4 R44, [R105+0x3800] ;  /* 0x00380000692c783b */ /* 0x000fee0000000200 */
[C---:B------:R-:W-:Y:S08]  /*13f50*/  HMMA.16816.F32.BF16 R88, R4.reuse, R48, RZ ;  /* 0x000000300458723c */ /* 0x040ff000000418ff */
[C---:B------:R-:W-:Y:S01]  /*13f60*/  HMMA.16816.F32.BF16 R72, R4.reuse, R50, RZ ;  /* 0x000000320448723c */ /* 0x040fe200000418ff */
[----:B------:R-:W5:Y:S07]  /*13f70*/  LDSM.16.M88.4 R48, [R105+0x2800] ;  /* 0x002800006930783b */ /* 0x000f6e0000000200 */
[C---:B------:R-:W-:Y:S08]  /*13f80*/  HMMA.16816.F32.BF16 R60, R4.reuse, R36, RZ ;  /* 0x00000024043c723c */ /* 0x040ff000000418ff */
[C---:B------:R-:W-:Y:S01]  /*13f90*/  HMMA.16816.F32.BF16 R68, R4.reuse, R38, RZ ;  /* 0x000000260444723c */ /* 0x040fe200000418ff */
[----:B------:R-:W5:Y:S07]  /*13fa0*/  LDSM.16.M88.4 R36, [R105+0x4000] ;  /* 0x004000006924783b */ /* 0x000f6e0000000200 */
        /* <DEDUP_REMOVED lines=12> */
[----:B------:R-:W-:Y:S01]  /*14070*/  HMMA.16816.F32.BF16 R40, R4, R42, RZ ;  /* 0x0000002a0428723c */ /* 0x000fe200000418ff */
[----:B------:R-:W1:Y:S07]  /*14080*/  LDSM.16.M88.4 R4, [R105+0x6000] ;  /* 0x006000006904783b */ /* 0x000e6e0000000200 */
[C---:B----4-:R-:W-:Y:S08]  /*14090*/  HMMA.16816.F32.BF16 R160, R8.reuse, R32, R160 ;  /* 0x0000002008a0723c */ /* 0x050ff000000418a0 */
[C---:B------:R-:W-:Y:S01]  /*140a0*/  HMMA.16816.F32.BF16 R152, R8.reuse, R34, R152 ;  /* 0x000000220898723c */ /* 0x040fe20000041898 */
[----:B------:R-:W3:Y:S07]  /*140b0*/  LDSM.16.M88.4 R32, [R105+0x7000] ;  /* 0x007000006920783b */ /* 0x000eee0000000200 */
[C---:B-----5:R-:W-:Y:S08]  /*140c0*/  HMMA.16816.F32.BF16 R180, R8.reuse, R48, R180 ;  /* 0x0000003008b4723c */ /* 0x060ff000000418b4 */
[C---:B------:R-:W-:Y:S01]  /*140d0*/  HMMA.16816.F32.BF16 R168, R8.reuse, R50, R168 ;  /* 0x0000003208a8723c */ /* 0x040fe200000418a8 */
[----:B------:R-:W-:Y:S07]  /*140e0*/  LDSM.16.M88.4 R48, [R105+0x9800] ;  /* 0x009800006930783b */ /* 0x000fee0000000200 */
[C---:B------:R-:W-:Y:S08]  /*140f0*/  HMMA.16816.F32.BF16 R140, R8.reuse, R36, R140 ;  /* 0x00000024088c723c */ /* 0x040ff0000004188c */
[C---:B------:R-:W-:Y:S01]  /*14100*/  HMMA.16816.F32.BF16 R124, R8.reuse, R38, R124 ;  /* 0x00000026087c723c */ /* 0x040fe2000004187c */
[----:B------:R-:W4:Y:S07]  /*14110*/  LDSM.16.M88.4 R36, [R105+0x7800] ;  /* 0x007800006924783b */ /* 0x000f2e0000000200 */
[C---:B-1----:R-:W-:Y:S08]  /*14120*/  HMMA.16816.F32.BF16 R88, R8.reuse, R4, R88 ;  /* 0x000000040858723c */ /* 0x042ff00000041858 */
[----:B------:R-:W-:Y:S01]  /*14130*/  HMMA.16816.F32.BF16 R192, R8, R6, R72 ;  /* 0x0000000608c0723c */ /* 0x000fe20000041848 */
[----:B------:R-:W1:Y:S01]  /*14140*/  LDSM.16.M88.4 R4, [R105+0x8800] ;  /* 0x008800006904783b */ /* 0x000e620000000200 */
[----:B------:R-:W-:-:S06]  /*14150*/  IMAD.MOV.U32 R72, RZ, RZ, 0x40 ;  /* 0x00000040ff487424 */ /* 0x000fcc00078e00ff */
[C---:B------:R-:W-:Y:S08]  /*14160*/  HMMA.16816.F32.BF16 R136, R8.reuse, R24, R136 ;  /* 0x000000180888723c */ /* 0x040ff00000041888 */
[C---:B------:R-:W-:Y:S01]  /*14170*/  HMMA.16816.F32.BF16 R120, R8.reuse, R26, R120 ;  /* 0x0000001a0878723c */ /* 0x040fe20000041878 */
[----:B------:R-:W5:Y:S07]  /*14180*/  LDSM.16.M88.4 R24, [R105+0x9000] ;  /* 0x009000006918783b */ /* 0x000f6e0000000200 */
[C---:B------:R-:W-:Y:S08]  /*14190*/  HMMA.16816.F32.BF16 R96, R8.reuse, R16, R96 ;  /* 0x000000100860723c */ /* 0x040ff00000041860 */
[----:B------:R-:W-:Y:S01]  /*141a0*/  HMMA.16816.F32.BF16 R92, R8, R18, R92 ;  /* 0x00000012085c723c */ /* 0x000fe2000004185c */
[----:B------:R-:W2:Y:S01]  /*141b0*/  LDSM.16.M88.4 R16, [R105+0x8000] ;  /* 0x008000006910783b */ /* 0x000ea20000000200 */
[----:B------:R-:W-:-:S05]  /*141c0*/  SEL R72, R72, 0xffffffc0, !P2 ;  /* 0xffffffc048487807 */ /* 0x000fca0005000000 */
[--C-:B------:R-:W-:Y:S02]  /*141d0*/  IMAD.IADD R0, R220, 0x1, R72.reuse ;  /* 0x00000001dc007824 */ /* 0x100fe400078e0248 */
[----:B------:R-:W-:Y:S01]  /*141e0*/  IMAD.IADD R106, R104, 0x1, R72 ;  /* 0x00000001686a7824 */ /* 0x000fe200078e0248 */
[C---:B------:R-:W-:Y:S08]  /*141f0*/  HMMA.16816.F32.BF16 R196, R8.reuse, R28, R60 ;  /* 0x0000001c08c4723c */ /* 0x040ff0000004183c */
[C---:B------:R-:W-:Y:S01]  /*14200*/  HMMA.16816.F32.BF16 R204, R8.reuse, R30, R68 ;  /* 0x0000001e08cc723c */ /* 0x040fe20000041844 */
[----:B------:R-:W-:Y:S07]  /*14210*/  LDSM.16.M88.4 R28, [R106+0x2000] ;  /* 0x002000006a1c783b */ /* 0x000fee0000000200 */
[C---:B---3--:R-:W-:Y:S08]  /*14220*/  HMMA.16816.F32.BF16 R212, R8.reuse, R32, R84 ;  /* 0x0000002008d4723c */ /* 0x048ff00000041854 */
[----:B------:R-:W-:Y:S01]  /*14230*/  HMMA.16816.F32.BF16 R216, R8, R34, R64 ;  /* 0x0000002208d8723c */ /* 0x000fe20000041840 */
[----:B------:R-:W3:Y:S04]  /*14240*/  LDSM.16.M88.4 R32, [R0] ;  /* 0x000000000020783b */ /* 0x000ee80000000200 */
[----:B------:R-:W3:Y:S01]  /*14250*/  LDSM.16.M88.4 R64, [R106+0x9800] ;  /* 0x009800006a40783b */ /* 0x000ee20000000200 */
[----:B------:R-:W-:-:S03]  /*14260*/  IMAD.IADD R107, R252, 0x1, R106 ;  /* 0x00000001fc6b7824 */ /* 0x000fc600078e026a */
[----:B------:R4:W-:Y:S01]  /*14270*/  STL [R1], R0 ;  /* 0x0000000001007387 */ /* 0x0009e20000100800 */
[C---:B------:R-:W-:Y:S03]  /*14280*/  HMMA.16816.F32.BF16 R156, R8.reuse, R44, R156 ;  /* 0x0000002c089c723c */ /* 0x040fe6000004189c */
[----:B------:R-:W-:Y:S05]  /*14290*/  LDSM.16.M88.4 R68, [R107+0x9800] ;  /* 0x009800006b44783b */ /* 0x000fea0000000200 */
[C---:B------:R-:W-:Y:S08]  /*142a0*/  HMMA.16816.F32.BF16 R148, R8.reuse, R46, R148 ;  /* 0x0000002e0894723c */ /* 0x040ff00000041894 */
[----:B------:R-:W-:Y:S01]  /*142b0*/  HMMA.16816.F32.BF16 R112, R8, R20, R112 ;  /* 0x000000140870723c */ /* 0x000fe20000041870 */
[----:B----4-:R-:W-:-:S07]  /*142c0*/  IMAD.IADD R0, R252, 0x1, R0 ;  /* 0x00000001fc007824 */ /* 0x010fce00078e0200 */
[C---:B------:R-:W-:Y:S08]  /*142d0*/  HMMA.16816.F32.BF16 R100, R8.reuse, R22, R100 ;  /* 0x000000160864723c */ /* 0x040ff00000041864 */
[C---:B------:R-:W-:Y:S08]  /*142e0*/  HMMA.16816.F32.BF16 R236, R8.reuse, R36, R56 ;  /* 0x0000002408ec723c */ /* 0x040ff00000041838 */
[C---:B------:R-:W-:Y:S01]  /*142f0*/  HMMA.16816.F32.BF16 R116, R8.reuse, R38, R116 ;  /* 0x000000260874723c */ /* 0x040fe20000041874 */
[----:B------:R-:W-:Y:S07]  /*14300*/  LDSM.16.M88.4 R36, [R0] ;  /* 0x000000000024783b */ /* 0x000fee0000000200 */
[C---:B------:R-:W-:Y:S01]  /*14310*/  HMMA.16816.F32.BF16 R20, R8.reuse, R50, R40 ;  /* 0x000000320814723c */ /* 0x040fe20000041828 */
[----:B------:R-:W4:Y:S07]  /*14320*/  LDSM.16.M88.4 R40, [R107+0x2000] ;  /* 0x002000006b28783b */ /* 0x000f2e0000000200 */
[C---:B-1----:R-:W-:Y:S08]  /*14330*/  HMMA.16816.F32.BF16 R248, R8.reuse, R4, R164 ;  /* 0x0000000408f8723c */ /* 0x042ff000000418a4 */
[C---:B------:R-:W-:Y:S08]  /*14340*/  HMMA.16816.F32.BF16 R44, R8.reuse, R6, R144 ;  /* 0x00000006082c723c */ /* 0x040ff00000041890 */
[C---:B------:R-:W-:Y:S08]  /*14350*/  HMMA.16816.F32.BF16 R80, R8.reuse, R52, R80 ;  /* 0x000000340850723c */ /* 0x040ff00000041850 */
[C---:B-----5:R-:W-:Y:S08]  /*14360*/  HMMA.16816.F32.BF16 R4, R8.reuse, R24, R128 ;  /* 0x000000180804723c */ /* 0x060ff00000041880 */
[C---:B--2---:R-:W-:Y:S08]  /*14370*/  HMMA.16816.F32.BF16 R240, R8.reuse, R16, R108 ;  /* 0x0000001008f0723c */ /* 0x044ff0000004186c */
[C---:B------:R-:W-:Y:S08]  /*14380*/  HMMA.16816.F32.BF16 R244, R8.reuse, R18, R176 ;  /* 0x0000001208f4723c */ /* 0x040ff000000418b0 */
[----:B------:R-:W-:Y:S01]  /*14390*/  HMMA.16816.F32.BF16 R16, R8, R26, R184 ;  /* 0x0000001a0810723c */ /* 0x000fe200000418b8 */
[----:B------:R-:W-:-:S02]  /*143a0*/  VIADD R26, R3, 0xffffffff ;  /* 0xffffffff031a7836 */ /* 0x000fc40000000000 */
[----:B------:R-:W1:Y:S01]  /*143b0*/  S2R R3, SR_CTAID.X ;  /* 0x0000000000037919 */ /* 0x000e620000002500 */
[----:B------:R-:W-:Y:S02]  /*143c0*/  IMAD.MOV.U32 R146, RZ, RZ, R4 ;  /* 0x000000ffff927224 */ /* 0x000fe400078e0004 */
[----:B------:R-:W-:Y:S02]  /*143d0*/  IMAD.MOV.U32 R145, RZ, RZ, R5 ;  /* 0x000000ffff917224 */ /* 0x000fe400078e0005 */
[----:B------:R-:W-:Y:S02]  /*143e0*/  IMAD.MOV.U32 R133, RZ, RZ, R6 ;  /* 0x000000ffff857224 */ /* 0x000fe400078e0006 */
[----:B------:R-:W-:Y:S02]  /*143f0*/  IMAD.MOV.U32 R128, RZ, RZ, R7 ;  /* 0x000000ffff807224 */ /* 0x000fe400078e0007 */
[----:B---3--:R-:W-:Y:S01]  /*14400*/  HMMA.16816.F32.BF16 R4, R32, R28, R80 ;  /* 0x0000001c2004723c */ /* 0x008fe20000041850 */
[----:B------:R2:W-:Y:S01]  /*14410*/  STL [R1+0x8], R0 ;  /* 0x0000080001007387 */ /* 0x0005e20000100800 */
[----:B------:R-:W-:Y:S01]  /*14420*/  IMAD.SHL.U32 R12, R200, 0x2, RZ ;  /* 0x00000002c80c7824 */ /* 0x000fe200078e00ff */
[----:B------:R-:W-:-:S05]  /*14430*/  SHF.R.U32.HI R2, RZ, 0x2, R200 ;  /* 0x00000002ff027819 */ /* 0x000fca00000116c8 */
[----:B------:R-:W-:Y:S01]  /*14440*/  HMMA.16816.F32.BF16 R20, R32, R66, R20 ;  /* 0x000000422014723c */ /* 0x000fe20000041814 */
[----:B------:R3:W-:Y:S01]  /*14450*/  STL [R1+0x60], R12 ;  /* 0x0000600c01007387 */ /* 0x0007e20000100800 */
[----:B------:R-:W-:-:S06]  /*14460*/  IMAD.SHL.U32 R50, R26, 0x100, RZ ;  /* 0x000001001a327824 */ /* 0x000fcc00078e00ff */
[----:B------:R-:W-:Y:S01]  /*14470*/  HMMA.16816.F32.BF16 R172, R8, R54, R172 ;  /* 0x0000003608ac723c */ /* 0x000fe200000418ac */
[----:B------:R-:W5:Y:S01]  /*14480*/  LDSM.16.M88.4 R52, [R106+0x2800] ;  /* 0x002800006a34783b */ /* 0x000f620000000200 */
[----:B--2---:R-:W-:-:S04]  /*14490*/  LOP3.LUT R0, R223, 0x1f0, RZ, 0xc0, !PT ;  /* 0x000001f0df007812 */ /* 0x004fc800078ec0ff */
[----:B------:R-:W-:Y:S01]  /*144a0*/  LOP3.LUT R0, R0, 0x7, R2, 0xf8, !PT ;  /* 0x0000000700007812 */ /* 0x000fe200078ef802 */
[C---:B-1----:R-:W-:Y:S01]  /*144b0*/  IMAD R2, R3.reuse, 0x40, R132 ;  /* 0x0000004003027824 */ /* 0x042fe200078e0284 */
[----:B---3--:R-:W-:Y:S01]  /*144c0*/  LOP3.LUT R12, R12, 0x6, RZ, 0xc0, !PT ;  /* 0x000000060c0c7812 */ /* 0x008fe200078ec0ff */
[C---:B----4-:R-:W-:Y:S01]  /*144d0*/  HMMA.16816.F32.BF16 R56, R36.reuse, R40, R4 ;  /* 0x000000282438723c */ /* 0x050fe20000041804 */
[----:B------:R-:W-:Y:S01]  /*144e0*/  IADD3 R4, PT, PT, R76, R132, -R201 ;  /* 0x000000844c047210 */ /* 0x000fe20007ffe8c9 */
[----:B------:R-:W-:Y:S01]  /*144f0*/  IMAD.IADD R227, R0, 0x1, R2 ;  /* 0x0000000100e37824 */ /* 0x000fe200078e0202 */
[----:B------:R-:W-:Y:S01]  /*14500*/  LOP3.LUT R25, R50, R12, RZ, 0xfc, !PT ;  /* 0x0000000c32197212 */ /* 0x000fe200078efcff */
[----:B------:R-:W-:Y:S01]  /*14510*/  IMAD R0, R3, 0x40, R0 ;  /* 0x0000004003007824 */ /* 0x000fe200078e0200 */
[----:B------:R-:W-:Y:S01]  /*14520*/  IADD3 R3, PT, PT, R132, -R201, -R77 ;  /* 0x800000c984037210 */ /* 0x000fe20007ffe84d */
[----:B------:R-:W-:Y:S02]  /*14530*/  VIADD R27, R227, 0x8 ;  /* 0x00000008e31b7836 */ /* 0x000fe40000000000 */
[----:B------:R-:W-:Y:S01]  /*14540*/  IMAD.IADD R24, R25, 0x1, R201 ;  /* 0x0000000119187824 */ /* 0x000fe200078e02c9 */
[----:B------:R-:W-:Y:S01]  /*14550*/  HMMA.16816.F32.BF16 R60, R36, R70, R20 ;  /* 0x00000046243c723c */ /* 0x000fe20000041814 */
[----:B------:R-:W-:-:S02]  /*14560*/  IMAD.IADD R2, R0, 0x1, R4 ;  /* 0x0000000100027824 */ /* 0x000fc400078e0204 */
[----:B------:R-:W-:Y:S02]  /*14570*/  IMAD.IADD R0, R0, 0x1, R3 ;  /* 0x0000000100007824 */ /* 0x000fe400078e0203 */
[----:B------:R-:W-:Y:S01]  /*14580*/  IMAD.IADD R3, R27, 0x1, -R24 ;  /* 0x000000011b037824 */ /* 0x000fe200078e0a18 */
[C-C-:B------:R-:W-:Y:S02]  /*14590*/  VIADDMNMX R228, R2.reuse, 0x1, R132.reuse, PT ;  /* 0x0000000102e47846 */ /* 0x140fe40003800184 */
[----:B------:R-:W-:Y:S02]  /*145a0*/  VIADDMNMX R231, R2, 0x9, R132, PT ;  /* 0x0000000902e77846 */ /* 0x000fe40003800184 */
[----:B------:R-:W-:Y:S02]  /*145b0*/  IADD3 R2, PT, PT, R227, -0xf9, -R24 ;  /* 0xffffff07e3027810 */ /* 0x000fe40007ffe818 */
[----:B------:R-:W-:Y:S01]  /*145c0*/  IABS R5, R3 ;  /* 0x0000000300057213 */ /* 0x000fe20000000000 */
[----:B------:R-:W-:Y:S01]  /*145d0*/  VIADD R4, R25, 0xf9 ;  /* 0x000000f919047836 */ /* 0x000fe20000000000 */
[----:B------:R-:W-:Y:S01]  /*145e0*/  IABS R3, R2 ;  /* 0x0000000200037213 */ /* 0x000fe20000000000 */
[----:B------:R-:W-:-:S02]  /*145f0*/  VIADD R2, R0, 0x8 ;  /* 0x0000000800027836 */ /* 0x000fc40000000000 */
[----:B------:R-:W-:Y:S02]  /*14600*/  IMAD.MOV.U32 R131, RZ, RZ, R16 ;  /* 0x000000ffff837224 */ /* 0x000fe400078e0010 */
[----:B------:R-:W-:Y:S02]  /*14610*/  IMAD.MOV.U32 R111, RZ, RZ, R17 ;  /* 0x000000ffff6f7224 */ /* 0x000fe400078e0011 */
[----:B------:R-:W-:Y:S02]  /*14620*/  IMAD.MOV.U32 R75, RZ, RZ, R18 ;  /* 0x000000ffff4b7224 */ /* 0x000fe400078e0012 */
[----:B------:R-:W-:Y:S02]  /*14630*/  IMAD.MOV.U32 R74, RZ, RZ, R19 ;  /* 0x000000ffff4a7224 */ /* 0x000fe400078e0013 */
[----:B------:R-:W-:Y:S01]  /*14640*/  HMMA.16816.F32.BF16 R16, R32, R30, R172 ;  /* 0x0000001e2010723c */ /* 0x000fe200000418ac */
[----:B------:R-:W-:Y:S01]  /*14650*/  I2FP.F32.S32 R3, R3 ;  /* 0x0000000300037245 */ /* 0x000fe20000201400 */
[----:B------:R1:W-:Y:S01]  /*14660*/  STL [R1+0x5c], R12 ;  /* 0x00005c0c01007387 */ /* 0x0003e20000100800 */
[----:B------:R-:W-:-:S02]  /*14670*/  ISETP.GT.AND P6, PT, R0, R4, PT ;  /* 0x000000040000720c */ /* 0x000fc40003fc4270 */
[----:B------:R-:W-:Y:S01]  /*14680*/  ISETP.GE.AND P4, PT, R4, R228, PT ;  /* 0x000000e40400720c */ /* 0x000fe20003f86270 */
[----:B------:R-:W-:Y:S01]  /*14690*/  IMAD.MOV.U32 R110, RZ, RZ, R44 ;  /* 0x000000ffff6e7224 */ /* 0x000fe200078e002c */
[----:B------:R-:W-:Y:S01]  /*146a0*/  ISETP.GT.AND P3, PT, R2, R4, PT ;  /* 0x000000040200720c */ /* 0x000fe20003f64270 */
[----:B------:R-:W-:Y:S01]  /*146b0*/  IMAD.MOV.U32 R109, RZ, RZ, R45 ;  /* 0x000000ffff6d7224 */ /* 0x000fe200078e002d */
[----:B------:R-:W-:Y:S01]  /*146c0*/  ISETP.GE.AND P5, PT, R4, R231, PT ;  /* 0x000000e70400720c */ /* 0x000fe20003fa6270 */
[----:B------:R-:W-:Y:S01]  /*146d0*/  IMAD.MOV.U32 R108, RZ, RZ, R46 ;  /* 0x000000ffff6c7224 */ /* 0x000fe200078e002e */
[----:B------:R-:W-:Y:S01]  /*146e0*/  IADD3 R4, PT, PT, R227, -0x1, -R24 ;  /* 0xffffffffe3047810 */ /* 0x000fe20007ffe818 */
[----:B------:R-:W-:Y:S01]  /*146f0*/  IMAD.MOV.U32 R78, RZ, RZ, R47 ;  /* 0x000000ffff4e7224 */ /* 0x000fe200078e002f */
[----:B------:R-:W-:Y:S01]  /*14700*/  I2FP.F32.S32 R7, R5 ;  /* 0x0000000500077245 */ /* 0x000fe20000201400 */
[----:B------:R-:W-:Y:S01]  /*14710*/  FFMA.FTZ R5, -R225, R3, R61 ;  /* 0x00000003e1057223 */ /* 0x000fe2000001013d */
[----:B------:R-:W-:Y:S01]  /*14720*/  IABS R3, R4 ;  /* 0x0000000400037213 */ /* 0x000fe20000000000 */
[----:B------:R-:W-:Y:S01]  /*14730*/  VIADD R6, R25, 0x1 ;  /* 0x0000000119067836 */ /* 0x000fe20000000000 */
[----:B------:R-:W-:Y:S01]  /*14740*/  ISETP.GT.AND P0, PT, R2, R25, PT ;  /* 0x000000190200720c */ /* 0x000fe20003f04270 */
[----:B------:R-:W-:Y:S01]  /*14750*/  FFMA.FTZ R7, -R225, R7, R58 ;  /* 0x00000007e1077223 */ /* 0x000fe2000001013a */
[C-C-:B------:R-:W-:Y:S01]  /*14760*/  IADD3 R13, PT, PT, R27.reuse, -0x1, -R24.reuse ;  /* 0xffffffff1b0d7810 */ /* 0x140fe20007ffe818 */
[----:B------:R-:W2:Y:S01]  /*14770*/  LDSM.16.M88.4 R28, [R107+0x2800] ;  /* 0x002800006b1c783b */ /* 0x000ea20000000200 */
[----:B-1----:R-:W-:-:S04]  /*14780*/  IADD3 R12, PT, PT, R27, -0xf9, -R24 ;  /* 0xffffff071b0c7810 */ /* 0x002fc80007ffe818 */
[----:B------:R-:W-:Y:S01]  /*14790*/  IABS R4, R12 ;  /* 0x0000000c00047213 */ /* 0x000fe20000000000 */
[----:B-----5:R-:W-:Y:S04]  /*147a0*/  HMMA.16816.F32.BF16 R44, R32, R52, R180 ;  /* 0x00000034202c723c */ /* 0x020fe800000418b4 */
[----:B------:R-:W-:Y:S01]  /*147b0*/  IMAD.MOV.U32 R12, RZ, RZ, R4 ;  /* 0x000000ffff0c7224 */ /* 0x000fe200078e0004 */
[----:B------:R-:W-:Y:S02]  /*147c0*/  FSEL R53, R7, -INF , !P0 ;  /* 0xff80000007357808 */ /* 0x000fe40004000000 */
[----:B------:R-:W-:Y:S01]  /*147d0*/  FSEL R4, R5, -INF , !P6 ;  /* 0xff80000005047808 */ /* 0x000fe20007000000 */
[----:B------:R-:W-:Y:S01]  /*147e0*/  HMMA.16816.F32.BF16 R20, R36, R42, R16 ;  /* 0x0000002a2414723c */ /* 0x000fe20000041810 */
[----:B------:R-:W-:-:S02]  /*147f0*/  I2FP.F32.S32 R7, R12 ;  /* 0x0000000c00077245 */ /* 0x000fc40000201400 */
[----:B------:R-:W-:Y:S01]  /*14800*/  I2FP.F32.S32 R5, R3 ;  /* 0x0000000300057245 */ /* 0x000fe20000201400 */
[----:B------:R-:W-:Y:S01]  /*14810*/  IMAD.IADD R3, R227, 0x1, -R24 ;  /* 0x00000001e3037824 */ /* 0x000fe200078e0a18 */
[----:B------:R-:W-:Y:S01]  /*14820*/  FSEL R67, R4, -INF , !P4 ;  /* 0xff80000004437808 */ /* 0x000fe20006000000 */
[----:B------:R-:W-:Y:S01]  /*14830*/  FFMA.FTZ R4, -R225, R7, R63 ;  /* 0x00000007e1047223 */ /* 0x000fe2000001013f */
[----:B------:R-:W-:Y:S01]  /*14840*/  ISETP.GT.AND P1, PT, R0, R6, PT ;  /* 0x000000060000720c */ /* 0x000fe20003f24270 */
[----:B------:R-:W-:Y:S01]  /*14850*/  HMMA.16816.F32.BF16 R80, R8, R48, R188 ;  /* 0x000000300850723c */ /* 0x000fe200000418bc */
[C---:B------:R-:W-:Y:S01]  /*14860*/  ISETP.GE.AND P6, PT, R6.reuse, R228, PT ;  /* 0x000000e40600720c */ /* 0x040fe20003fc6270 */
[----:B------:R-:W1:Y:S01]  /*14870*/  LDSM.16.M88.4 R40, [R106+0x3000] ;  /* 0x003000006a28783b */ /* 0x000e620000000200 */
[----:B------:R-:W-:Y:S02]  /*14880*/  ISETP.GE.AND P0, PT, R6, R231, PT ;  /* 0x000000e70600720c */ /* 0x000fe40003f06270 */
[----:B------:R-:W-:Y:S01]  /*14890*/  ISETP.GT.AND P4, PT, R2, R6, PT ;  /* 0x000000060200720c */ /* 0x000fe20003f84270 */
[----:B------:R-:W-:Y:S01]  /*148a0*/  VIADD R6, R3, 0xfffffff8 ;  /* 0xfffffff803067836 */ /* 0x000fe20000000000 */
[----:B------:R-:W-:Y:S01]  /*148b0*/  IABS R13, R13 ;  /* 0x0000000d000d7213 */ /* 0x000fe20000000000 */
[----:B------:R-:W-:Y:S01]  /*148c0*/  FFMA.FTZ R7, -R225, R5, R57 ;  /* 0x00000005e1077223 */ /* 0x000fe20000010139 */
[----:B------:R-:W-:-:S02]  /*148d0*/  FSEL R5, R4, -INF , !P3 ;  /* 0xff80000004057808 */ /* 0x000fc40005800000 */
[----:B------:R-:W-:Y:S01]  /*148e0*/  IABS R4, R6 ;  /* 0x0000000600047213 */ /* 0x000fe20000000000 */
[----:B------:R-:W-:Y:S01]  /*148f0*/  IMAD.MOV.U32 R6, RZ, RZ, R13 ;  /* 0x000000ffff067224 */ /* 0x000fe200078e000d */
[----:B------:R-:W-:Y:S02]  /*14900*/  FSEL R73, R5, -INF , !P5 ;  /* 0xff80000005497808 */ /* 0x000fe40006800000 */
[----:B------:R-:W-:Y:S02]  /*14910*/  I2FP.F32.S32 R4, R4 ;  /* 0x0000000400047245 */ /* 0x000fe40000201400 */
[----:B------:R-:W-:Y:S01]  /*14920*/  FSEL R5, R7, -INF , !P1 ;  /* 0xff80000007057808 */ /* 0x000fe20004800000 */
[----:B------:R-:W-:Y:S01]  /*14930*/  VIADD R12, R25, 0x8 ;  /* 0x00000008190c7836 */ /* 0x000fe20000000000 */
[----:B------:R-:W-:Y:S01]  /*14940*/  I2FP.F32.S32 R6, R6 ;  /* 0x0000000600067245 */ /* 0x000fe20000201400 */
[----:B------:R-:W-:Y:S01]  /*14950*/  FFMA.FTZ R7, -R225, R4, R20 ;  /* 0x00000004e1077223 */ /* 0x000fe20000010114 */
[----:B------:R-:W-:-:S02]  /*14960*/  FSEL R52, R5, -INF , !P6 ;  /* 0xff80000005347808 */ /* 0x000fc40007000000 */
[----:B------:R-:W-:Y:S01]  /*14970*/  IADD3 R5, PT, PT, R227, -0x9, -R24 ;  /* 0xfffffff7e3057810 */ /* 0x000fe20007ffe818 */
[----:B------:R-:W-:Y:S01]  /*14980*/  FFMA.FTZ R6, -R225, R6, R59 ;  /* 0x00000006e1067223 */ /* 0x000fe2000001013b */
[----:B------:R-:W-:Y:S02]  /*14990*/  IABS R4, R3 ;  /* 0x0000000300047213 */ /* 0x000fe40000000000 */
[----:B------:R-:W-:Y:S02]  /*149a0*/  ISETP.GT.AND P3, PT, R0, R12, PT ;  /* 0x0000000c0000720c */ /* 0x000fe40003f64270 */
[----:B------:R-:W-:Y:S01]  /*149b0*/  IABS R3, R5 ;  /* 0x0000000500037213 */ /* 0x000fe20000000000 */
[----:B------:R-:W-:Y:S01]  /*149c0*/  IMAD.MOV.U32 R5, RZ, RZ, R4 ;  /* 0x000000ffff057224 */ /* 0x000fe200078e0004 */
        /* <DEDUP_REMOVED lines=8> */
[----:B------:R-:W-:-:S02]  /*14a50*/  ISETP.GT.AND P4, PT, R0, R8, PT ;  /* 0x000000080000720c */ /* 0x000fc40003f84270 */
[C---:B------:R-:W-:Y:S02]  /*14a60*/  ISETP.GE.AND P3, PT, R8.reuse, R228, PT ;  /* 0x000000e40800720c */ /* 0x040fe40003f66270 */
[----:B------:R-:W-:Y:S02]  /*14a70*/  ISETP.GE.AND P0, PT, R8, R231, PT ;  /* 0x000000e70800720c */ /* 0x000fe40003f06270 */
[----:B------:R-:W-:Y:S02]  /*14a80*/  ISETP.GT.AND P5, PT, R2, R8, PT ;  /* 0x000000080200720c */ /* 0x000fe40003fa4270 */
[----:B------:R-:W-:Y:S01]  /*14a90*/  I2FP.F32.S32 R12, R5 ;  /* 0x00000005000c7245 */ /* 0x000fe20000201400 */
[----:B------:R-:W-:Y:S01]  /*14aa0*/  HMMA.16816.F32.BF16 R8, R32, R54, R168 ;  /* 0x000000362008723c */ /* 0x000fe200000418a8 */
[----:B------:R-:W-:-:S03]  /*14ab0*/  IADD3 R7, PT, PT, R27, -0x9, -R24 ;  /* 0xfffffff71b077810 */ /* 0x000fc60007ffe818 */
[----:B------:R-:W-:Y:S01]  /*14ac0*/  FFMA.FTZ R5, -R225, R12, R22 ;  /* 0x0000000ce1057223 */ /* 0x000fe20000010116 */
[----:B------:R-:W-:-:S04]  /*14ad0*/  IABS R7, R7 ;  /* 0x0000000700077213 */ /* 0x000fc80000000000 */
[----:B------:R-:W-:Y:S01]  /*14ae0*/  FSEL R5, R5, -INF , !P6 ;  /* 0xff80000005057808 */ /* 0x000fe20007000000 */
[----:B--2---:R-:W-:Y:S01]  /*14af0*/  HMMA.16816.F32.BF16 R16, R36, R28, R44 ;  /* 0x0000001c2410723c */ /* 0x004fe2000004182c */
[----:B------:R-:W-:Y:S02]  /*14b00*/  I2FP.F32.S32 R4, R3 ;  /* 0x0000000300047245 */ /* 0x000fe40000201400 */
[----:B------:R-:W-:Y:S02]  /*14b10*/  FSEL R44, R5, -INF , !P1 ;  /* 0xff800000052c7808 */ /* 0x000fe40004800000 */
[----:B------:R-:W-:Y:S01]  /*14b20*/  I2FP.F32.S32 R5, R7 ;  /* 0x0000000700057245 */ /* 0x000fe20000201400 */
[----:B------:R-:W-:-:S04]  /*14b30*/  FFMA.FTZ R4, -R225, R4, R21 ;  /* 0x00000004e1047223 */ /* 0x000fc80000010115 */
[----:B------:R-:W-:Y:S02]  /*14b40*/  FFMA.FTZ R5, -R225, R5, R23 ;  /* 0x00000005e1057223 */ /* 0x000fe40000010117 */
[----:B------:R-:W-:Y:S01]  /*14b50*/  HMMA.16816.F32.BF16 R20, R36, R30, R8 ;  /* 0x0000001e2414723c */ /* 0x000fe20000041808 */
[----:B------:R-:W2:Y:S01]  /*14b60*/  LDSM.16.M88.4 R28, [R107+0x3000] ;  /* 0x003000006b1c783b */ /* 0x000ea20000000200 */
[--C-:B------:R-:W-:Y:S02]  /*14b70*/  IADD3 R3, PT, PT, R227, -0x10, -R24.reuse ;  /* 0xfffffff0e3037810 */ /* 0x100fe40007ffe818 */
[----:B------:R-:W-:Y:S02]  /*14b80*/  IADD3 R7, PT, PT, R27, -0x10, -R24 ;  /* 0xfffffff01b077810 */ /* 0x000fe40007ffe818 */
[----:B------:R-:W-:Y:S02]  /*14b90*/  FSEL R4, R4, -INF , !P4 ;  /* 0xff80000004047808 */ /* 0x000fe40006000000 */
[----:B------:R-:W-:-:S02]  /*14ba0*/  FSEL R5, R5, -INF , !P5 ;  /* 0xff80000005057808 */ /* 0x000fc40006800000 */
[----:B------:R-:W-:Y:S02]  /*14bb0*/  IABS R3, R3 ;  /* 0x0000000300037213 */ /* 0x000fe40000000000 */
[----:B------:R-:W-:Y:S02]  /*14bc0*/  IABS R7, R7 ;  /* 0x0000000700077213 */ /* 0x000fe40000000000 */
[----:B------:R-:W-:Y:S02]  /*14bd0*/  FSEL R51, R4, -INF , !P3 ;  /* 0xff80000004337808 */ /* 0x000fe40005800000 */
[----:B------:R-:W-:Y:S01]  /*14be0*/  FSEL R46, R5, -INF , !P0 ;  /* 0xff800000052e7808 */ /* 0x000fe20004000000 */
[----:B------:R-:W-:Y:S01]  /*14bf0*/  VIADD R6, R25, 0x10 ;  /* 0x0000001019067836 */ /* 0x000fe20000000000 */
[----:B------:R-:W-:Y:S02]  /*14c00*/  I2FP.F32.S32 R4, R3 ;  /* 0x0000000300047245 */ /* 0x000fe40000201400 */
[----:B------:R-:W-:-:S02]  /*14c10*/  I2FP.F32.S32 R5, R7 ;  /* 0x0000000700057245 */ /* 0x000fc40000201400 */
[----:B------:R-:W-:Y:S01]  /*14c20*/  ISETP.GT.AND P6, PT, R0, R6, PT ;  /* 0x000000060000720c */ /* 0x000fe20003fc4270 */
[C---:B------:R-:W-:Y:S01]  /*14c30*/  FFMA.FTZ R4, -R225.reuse, R4, R16 ;  /* 0x00000004e1047223 */ /* 0x040fe20000010110 */
[----:B------:R-:W-:Y:S01]  /*14c40*/  ISETP.GT.AND P3, PT, R2, R6, PT ;  /* 0x000000060200720c */ /* 0x000fe20003f64270 */
[----:B------:R-:W-:Y:S01]  /*14c50*/  FFMA.FTZ R5, -R225, R5, R18 ;  /* 0x00000005e1057223 */ /* 0x000fe20000010112 */
[--C-:B------:R-:W-:Y:S02]  /*14c60*/  IADD3 R3, PT, PT, R227, -0x11, -R24.reuse ;  /* 0xffffffefe3037810 */ /* 0x100fe40007ffe818 */
[----:B------:R-:W-:Y:S01]  /*14c70*/  IADD3 R7, PT, PT, R27, -0x11, -R24 ;  /* 0xffffffef1b077810 */ /* 0x000fe20007ffe818 */
[----:B-1----:R-:W-:Y:S01]  /*14c80*/  HMMA.16816.F32.BF16 R8, R32, R40, R160 ;  /* 0x000000282008723c */ /* 0x002fe200000418a0 */
[C---:B------:R-:W-:Y:S02]  /*14c90*/  ISETP.GE.AND P4, PT, R6.reuse, R228, PT ;  /* 0x000000e40600720c */ /* 0x040fe40003f86270 */
[----:B------:R-:W-:-:S02]  /*14ca0*/  ISETP.GE.AND P1, PT, R6, R231, PT ;  /* 0x000000e70600720c */ /* 0x000fc40003f26270 */
[----:B------:R-:W-:Y:S02]  /*14cb0*/  FSEL R4, R4, -INF , !P6 ;  /* 0xff80000004047808 */ /* 0x000fe40007000000 */
[----:B------:R-:W-:Y:S02]  /*14cc0*/  FSEL R5, R5, -INF , !P3 ;  /* 0xff80000005057808 */ /* 0x000fe40005800000 */
[----:B------:R-:W-:Y:S02]  /*14cd0*/  IABS R3, R3 ;  /* 0x0000000300037213 */ /* 0x000fe40000000000 */
[----:B------:R-:W-:Y:S02]  /*14ce0*/  IABS R7, R7 ;  /* 0x0000000700077213 */ /* 0x000fe40000000000 */
[----:B------:R-:W-:Y:S02]  /*14cf0*/  FSEL R59, R4, -INF , !P4 ;  /* 0xff800000043b7808 */ /* 0x000fe40006000000 */
[----:B------:R-:W-:Y:S01]  /*14d00*/  FSEL R47, R5, -INF , !P1 ;  /* 0xff800000052f7808 */ /* 0x000fe20004800000 */
[----:B------:R-:W-:Y:S01]  /*14d10*/  VIADD R6, R25, 0x11 ;  /* 0x0000001119067836 */ /* 0x000fe20000000000 */
[----:B------:R-:W-:-:S02]  /*14d20*/  I2FP.F32.S32 R4, R3 ;  /* 0x0000000300047245 */ /* 0x000fc40000201400 */
[----:B------:R-:W-:Y:S02]  /*14d30*/  I2FP.F32.S32 R5, R7 ;  /* 0x0000000700057245 */ /* 0x000fe40000201400 */
[----:B------:R-:W-:Y:S01]  /*14d40*/  ISETP.GT.AND P5, PT, R0, R6, PT ;  /* 0x000000060000720c */ /* 0x000fe20003fa4270 */
[C---:B------:R-:W-:Y:S01]  /*14d50*/  FFMA.FTZ R4, -R225.reuse, R4, R17 ;  /* 0x00000004e1047223 */ /* 0x040fe20000010111 */
[----:B------:R-:W-:Y:S01]  /*14d60*/  ISETP.GT.AND P4, PT, R2, R6, PT ;  /* 0x000000060200720c */ /* 0x000fe20003f84270 */
[----:B------:R-:W-:Y:S01]  /*14d70*/  FFMA.FTZ R5, -R225, R5, R19 ;  /* 0x00000005e1057223 */ /* 0x000fe20000010113 */
[--C-:B------:R-:W-:Y:S02]  /*14d80*/  IADD3 R3, PT, PT, R227, -0x18, -R24.reuse ;  /* 0xffffffe8e3037810 */ /* 0x100fe40007ffe818 */
[----:B------:R-:W-:Y:S02]  /*14d90*/  IADD3 R7, PT, PT, R27, -0x18, -R24 ;  /* 0xffffffe81b077810 */ /* 0x000fe40007ffe818 */
[----:B------:R-:W-:-:S02]  /*14da0*/  ISETP.GE.AND P6, PT, R6, R228, PT ;  /* 0x000000e40600720c */ /* 0x000fc40003fc6270 */
[----:B------:R-:W-:Y:S02]  /*14db0*/  ISETP.GE.AND P0, PT, R6, R231, PT ;  /* 0x000000e70600720c */ /* 0x000fe40003f06270 */
[----:B------:R-:W-:Y:S02]  /*14dc0*/  FSEL R4, R4, -INF , !P5 ;  /* 0xff80000004047808 */ /* 0x000fe40006800000 */
[----:B------:R-:W-:Y:S02]  /*14dd0*/  FSEL R5, R5, -INF , !P4 ;  /* 0xff80000005057808 */ /* 0x000fe40006000000 */
[----:B------:R-:W-:Y:S02]  /*14de0*/  IABS R3, R3 ;  /* 0x0000000300037213 */ /* 0x000fe40000000000 */
[----:B------:R-:W-:Y:S01]  /*14df0*/  IABS R7, R7 ;  /* 0x0000000700077213 */ /* 0x000fe20000000000 */
[----:B--2---:R-:W-:Y:S01]  /*14e00*/  HMMA.16816.F32.BF16 R16, R36, R28, R8 ;  /* 0x0000001c2410723c */ /* 0x004fe20000041808 */
[----:B------:R-:W-:-:S02]  /*14e10*/  FSEL R58, R4, -INF , !P6 ;  /* 0xff800000043a7808 */ /* 0x000fc40007000000 */
[----:B------:R-:W-:Y:S01]  /*14e20*/  FSEL R45, R5, -INF , !P0 ;  /* 0xff800000052d7808 */ /* 0x000fe20004000000 */
[----:B------:R-:W-:Y:S01]  /*14e30*/  VIADD R6, R25, 0x18 ;  /* 0x0000001819067836 */ /* 0x000fe20000000000 */
[----:B------:R-:W-:Y:S02]  /*14e40*/  I2FP.F32.S32 R4, R3 ;  /* 0x0000000300047245 */ /* 0x000fe40000201400 */
[----:B------:R-:W-:Y:S01]  /*14e50*/  I2FP.F32.S32 R5, R7 ;  /* 0x0000000700057245 */ /* 0x000fe20000201400 */
[----:B------:R-:W-:Y:S01]  /*14e60*/  HMMA.16816.F32.BF16 R8, R32, R42, R152 ;  /* 0x0000002a2008723c */ /* 0x000fe20000041898 */
[----:B------:R-:W1:Y:S01]  /*14e70*/  LDSM.16.M88.4 R40, [R106+0x3800] ;  /* 0x003800006a28783b */ /* 0x000e620000000200 */
[C---:B------:R-:W-:Y:S01]  /*14e80*/  FFMA.FTZ R4, -R225.reuse, R4, R20 ;  /* 0x00000004e1047223 */ /* 0x040fe20000010114 */
[-C--:B------:R-:W-:Y:S01]  /*14e90*/  ISETP.GT.AND P3, PT, R0, R6.reuse, PT ;  /* 0x000000060000720c */ /* 0x080fe20003f64270 */
[----:B------:R-:W-:Y:S01]  /*14ea0*/  FFMA.FTZ R5, -R225, R5, R22 ;  /* 0x00000005e1057223 */ /* 0x000fe20000010116 */
[----:B------:R-:W-:-:S02]  /*14eb0*/  ISETP.GT.AND P6, PT, R2, R6, PT ;  /* 0x000000060200720c */ /* 0x000fc40003fc4270 */
[--C-:B------:R-:W-:Y:S02]  /*14ec0*/  IADD3 R3, PT, PT, R227, -0x19, -R24.reuse ;  /* 0xffffffe7e3037810 */ /* 0x100fe40007ffe818 */
[----:B------:R-:W-:Y:S02]  /*14ed0*/  IADD3 R7, PT, PT, R27, -0x19, -R24 ;  /* 0xffffffe71b077810 */ /* 0x000fe40007ffe818 */
[C---:B------:R-:W-:Y:S02]  /*14ee0*/  ISETP.GE.AND P5, PT, R6.reuse, R228, PT ;  /* 0x000000e40600720c */ /* 0x040fe40003fa6270 */
[----:B------:R-:W-:Y:S02]  /*14ef0*/  ISETP.GE.AND P1, PT, R6, R231, PT ;  /* 0x000000e70600720c */ /* 0x000fe40003f26270 */
[----:B------:R-:W-:Y:S02]  /*14f00*/  FSEL R4, R4, -INF , !P3 ;  /* 0xff80000004047808 */ /* 0x000fe40005800000 */
[----:B------:R-:W-:-:S02]  /*14f10*/  FSEL R5, R5, -INF , !P6 ;  /* 0xff80000005057808 */ /* 0x000fc40007000000 */
[----:B------:R-:W-:Y:S02]  /*14f20*/  IABS R3, R3 ;  /* 0x0000000300037213 */ /* 0x000fe40000000000 */
[----:B------:R-:W-:Y:S02]  /*14f30*/  IABS R7, R7 ;  /* 0x0000000700077213 */ /* 0x000fe40000000000 */
[----:B------:R-:W-:Y:S02]  /*14f40*/  FSEL R66, R4, -INF , !P5 ;  /* 0xff80000004427808 */ /* 0x000fe40006800000 */
[----:B------:R-:W-:Y:S02]  /*14f50*/  FSEL R57, R5, -INF , !P1 ;  /* 0xff80000005397808 */ /* 0x000fe40004800000 */
[----:B------:R-:W-:Y:S02]  /*14f60*/  I2FP.F32.S32 R4, R3 ;  /* 0x0000000300047245 */ /* 0x000fe40000201400 */
[----:B------:R-:W-:Y:S01]  /*14f70*/  I2FP.F32.S32 R5, R7 ;  /* 0x0000000700057245 */ /* 0x000fe20000201400 */
[----:B------:R-:W-:-:S02]  /*14f80*/  VIADD R6, R25, 0x19 ;  /* 0x0000001919067836 */ /* 0x000fc40000000000 */
[C---:B------:R-:W-:Y:S02]  /*14f90*/  FFMA.FTZ R4, -R225.reuse, R4, R21 ;  /* 0x00000004e1047223 */ /* 0x040fe40000010115 */
[----:B------:R-:W-:Y:S02]  /*14fa0*/  FFMA.FTZ R5, -R225, R5, R23 ;  /* 0x00000005e1057223 */ /* 0x000fe40000010117 */
[----:B------:R-:W-:Y:S01]  /*14fb0*/  HMMA.16816.F32.BF16 R20, R36, R30, R8 ;  /* 0x0000001e2414723c */ /* 0x000fe20000041808 */
[----:B------:R-:W2:Y:S01]  /*14fc0*/  LDSM.16.M88.4 R28, [R107+0x3800] ;  /* 0x003800006b1c783b */ /* 0x000ea20000000200 */
[-C--:B------:R-:W-:Y:S02]  /*14fd0*/  ISETP.GT.AND P4, PT, R0, R6.reuse, PT ;  /* 0x000000060000720c */ /* 0x080fe40003f84270 */
[----:B------:R-:W-:Y:S02]  /*14fe0*/  ISETP.GT.AND P5, PT, R2, R6, PT ;  /* 0x000000060200720c */ /* 0x000fe40003fa4270 */
[----:B------:R-:W-:-:S02]  /*14ff0*/  IADD3 R3, PT, PT, R227, -0x20, -R24 ;  /* 0xffffffe0e3037810 */ /* 0x000fc40007ffe818 */
[----:B------:R-:W-:Y:S02]  /*15000*/  IADD3 R7, PT, PT, R27, -0x20, -R24 ;  /* 0xffffffe01b077810 */ /* 0x000fe40007ffe818 */
[C---:B------:R-:W-:Y:S02]  /*15010*/  ISETP.GE.AND P3, PT, R6.reuse, R228, PT ;  /* 0x000000e40600720c */ /* 0x040fe40003f66270 */
[----:B------:R-:W-:Y:S02]  /*15020*/  ISETP.GE.AND P0, PT, R6, R231, PT ;  /* 0x000000e70600720c */ /* 0x000fe40003f06270 */
[----:B------:R-:W-:Y:S02]  /*15030*/  FSEL R4, R4, -INF , !P4 ;  /* 0xff80000004047808 */ /* 0x000fe40006000000 */
[----:B------:R-:W-:Y:S02]  /*15040*/  FSEL R5, R5, -INF , !P5 ;  /* 0xff80000005057808 */ /* 0x000fe40006800000 */
[----:B------:R-:W-:-:S02]  /*15050*/  IABS R3, R3 ;  /* 0x0000000300037213 */ /* 0x000fc40000000000 */
[----:B------:R-:W-:Y:S02]  /*15060*/  IABS R7, R7 ;  /* 0x0000000700077213 */ /* 0x000fe40000000000 */
[----:B------:R-:W-:Y:S02]  /*15070*/  FSEL R63, R4, -INF , !P3 ;  /* 0xff800000043f7808 */ /* 0x000fe40005800000 */
[----:B------:R-:W-:Y:S01]  /*15080*/  FSEL R61, R5, -INF , !P0 ;  /* 0xff800000053d7808 */ /* 0x000fe20004000000 */
[----:B------:R-:W-:Y:S01]  /*15090*/  VIADD R6, R25, 0x20 ;  /* 0x0000002019067836 */ /* 0x000fe20000000000 */
[----:B------:R-:W-:Y:S02]  /*150a0*/  I2FP.F32.S32 R4, R3 ;  /* 0x0000000300047245 */ /* 0x000fe40000201400 */
[----:B------:R-:W-:Y:S02]  /*150b0*/  I2FP.F32.S32 R5, R7 ;  /* 0x0000000700057245 */ /* 0x000fe40000201400 */
[----:B------:R-:W-:Y:S01]  /*150c0*/  ISETP.GT.AND P6, PT, R0, R6, PT ;  /* 0x000000060000720c */ /* 0x000fe20003fc4270 */
[C---:B------:R-:W-:Y:S01]  /*150d0*/  FFMA.FTZ R4, -R225.reuse, R4, R16 ;  /* 0x00000004e1047223 */ /* 0x040fe20000010110 */
[----:B------:R-:W-:Y:S01]  /*150e0*/  ISETP.GT.AND P3, PT, R2, R6, PT ;  /* 0x000000060200720c */ /* 0x000fe20003f64270 */
[----:B------:R-:W-:Y:S01]  /*150f0*/  FFMA.FTZ R5, -R225, R5, R18 ;  /* 0x00000005e1057223 */ /* 0x000fe20000010112 */
[----:B------:R-:W-:-:S02]  /*15100*/  IADD3 R3, PT, PT, R227, -0x21, -R24 ;  /* 0xffffffdfe3037810 */ /* 0x000fc40007ffe818 */
[----:B------:R-:W-:Y:S01]  /*15110*/  IADD3 R7, PT, PT, R27, -0x21, -R24 ;  /* 0xffffffdf1b077810 */ /* 0x000fe20007ffe818 */
[----:B-1----:R-:W-:Y:S01]  /*15120*/  HMMA.16816.F32.BF16 R8, R32, R40, R156 ;  /* 0x000000282008723c */ /* 0x002fe2000004189c */
        /* <DEDUP_REMOVED lines=16> */
[----:B------:R-:W-:Y:S02]  /*15230*/  IADD3 R7, PT, PT, R27, -0x28, -R24 ;  /* 0xffffffd81b077810 */ /* 0x000fe40007ffe818 */
[C---:B------:R-:W-:Y:S02]  /*15240*/  ISETP.GE.AND P6, PT, R6.reuse, R228, PT ;  /* 0x000000e40600720c */ /* 0x040fe40003fc6270 */
[----:B------:R-:W-:Y:S02]  /*15250*/  ISETP.GE.AND P0, PT, R6, R231, PT ;  /* 0x000000e70600720c */ /* 0x000fe40003f06270 */
[----:B------:R-:W-:Y:S02]  /*15260*/  FSEL R4, R4, -INF , !P5 ;  /* 0xff80000004047808 */ /* 0x000fe40006800000 */
[----:B------:R-:W-:Y:S02]  /*15270*/  FSEL R5, R5, -INF , !P4 ;  /* 0xff80000005057808 */ /* 0x000fe40006000000 */
[----:B------:R-:W-:-:S02]  /*15280*/  IABS R3, R3 ;  /* 0x0000000300037213 */ /* 0x000fc40000000000 */
[----:B------:R-:W-:Y:S01]  /*15290*/  IABS R7, R7 ;  /* 0x0000000700077213 */ /* 0x000fe20000000000 */
[----:B--2---:R-:W-:Y:S01]  /*152a0*/  HMMA.16816.F32.BF16 R16, R36, R28, R8 ;  /* 0x0000001c2410723c */ /* 0x004fe20000041808 */
[----:B------:R-:W-:Y:S02]  /*152b0*/  FSEL R210, R4, -INF , !P6 ;  /* 0xff80000004d27808 */ /* 0x000fe40007000000 */
        /* <DEDUP_REMOVED lines=539> */
[----:B------:R-:W-:-:S03]  /*17470*/  I2FP.F32.S32 R5, R7 ;  /* 0x0000000700057245 */ /* 0x000fc60000201400 */
[C---:B------:R-:W-:Y:S02]  /*17480*/  FFMA.FTZ R4, -R225.reuse, R4, R21 ;  /* 0x00000004e1047223 */ /* 0x040fe40000010115 */
[----:B------:R-:W-:Y:S02]  /*17490*/  FFMA.FTZ R5, -R225, R5, R23 ;  /* 0x00000005e1057223 */ /* 0x000fe40000010117 */
[----:B------:R-:W-:Y:S01]  /*174a0*/  HMMA.16816.F32.BF16 R20, R36, R30, R8 ;  /* 0x0000001e2414723c */ /* 0x000fe20000041808 */
[----:B------:R-:W2:Y:S01]  /*174b0*/  LDSM.16.M88.4 R28, [R107+0x7800] ;  /* 0x007800006b1c783b */ /* 0x000ea20000000200 */
[----:B------:R-:W-:Y:S01]  /*174c0*/  VIADD R6, R25, 0x99 ;  /* 0x0000009919067836 */ /* 0x000fe20000000000 */
[--C-:B------:R-:W-:Y:S02]  /*174d0*/  IADD3 R3, PT, PT, R227, -0xa0, -R24.reuse ;  /* 0xffffff60e3037810 */ /* 0x100fe40007ffe818 */
[----:B------:R-:W-:Y:S02]  /*174e0*/  IADD3 R7, PT, PT, R27, -0xa0, -R24 ;  /* 0xffffff601b077810 */ /* 0x000fe40007ffe818 */
[----:B------:R-:W-:-:S02]  /*174f0*/  ISETP.GT.AND P4, PT, R0, R6, PT ;  /* 0x000000060000720c */ /* 0x000fc40003f84270 */
[----:B------:R-:W-:Y:S02]  /*17500*/  ISETP.GT.AND P5, PT, R2, R6, PT ;  /* 0x000000060200720c */ /* 0x000fe40003fa4270 */
        /* <DEDUP_REMOVED lines=9> */
[----:B------:R-:W-:Y:S01]  /*175a0*/  I2FP.F32.S32 R4, R3 ;  /* 0x0000000300047245 */ /* 0x000fe20000201400 */
[----:B-1----:R-:W-:Y:S01]  /*175b0*/  HMMA.16816.F32.BF16 R8, R32, R40, R236 ;  /* 0x000000282008723c */ /* 0x002fe200000418ec */
        /* <DEDUP_REMOVED lines=14> */
[----:B------:R-:W-:Y:S02]  /*176a0*/  FSEL R121, R5, -INF , !P1 ;  /* 0xff80000005797808 */ /* 0x000fe40004800000 */
[----:B------:R-:W-:Y:S02]  /*176b0*/  I2FP.F32.S32 R4, R3 ;  /* 0x0000000300047245 */ /* 0x000fe40000201400 */
[----:B------:R-:W-:-:S03]  /*176c0*/  I2FP.F32.S32 R5, R7 ;  /* 0x0000000700057245 */ /* 0x000fc60000201400 */
[C---:B------:R-:W-:Y:S02]  /*176d0*/  FFMA.FTZ R4, -R225.reuse, R4, R17 ;  /* 0x00000004e1047223 */ /* 0x040fe40000010111 */
[----:B------:R-:W-:Y:S02]  /*176e0*/  FFMA.FTZ R5, -R225, R5, R19 ;  /* 0x00000005e1057223 */ /* 0x000fe40000010113 */
[----:B--2---:R-:W-:Y:S01]  /*176f0*/  HMMA.16816.F32.BF16 R16, R36, R28, R8 ;  /* 0x0000001c2410723c */ /* 0x004fe20000041808 */
[----:B------:R-:W-:-:S07]  /*17700*/  VIADD R6, R25, 0xa1 ;  /* 0x000000a119067836 */ /* 0x000fce0000000000 */
[----:B------:R-:W-:Y:S01]  /*17710*/  HMMA.16816.F32.BF16 R8, R32, R42, R116 ;  /* 0x0000002a2008723c */ /* 0x000fe20000041874 */
[----:B------:R-:W1:Y:S01]  /*17720*/  LDSM.16.M88.4 R40, [R106+0x8000] ;  /* 0x008000006a28783b */ /* 0x000e620000000200 */
[-C--:B------:R-:W-:Y:S02]  /*17730*/  ISETP.GT.AND P5, PT, R0, R6.reuse, PT ;  /* 0x000000060000720c */ /* 0x080fe40003fa4270 */
[----:B------:R-:W-:Y:S02]  /*17740*/  ISETP.GT.AND P4, PT, R2, R6, PT ;  /* 0x000000060200720c */ /* 0x000fe40003f84270 */
[--C-:B------:R-:W-:Y:S02]  /*17750*/  IADD3 R3, PT, PT, R227, -0xa8, -R24.reuse ;  /* 0xffffff58e3037810 */ /* 0x100fe40007ffe818 */
[----:B------:R-:W-:Y:S02]  /*17760*/  IADD3 R7, PT, PT, R27, -0xa8, -R24 ;  /* 0xffffff581b077810 */ /* 0x000fe40007ffe818 */
[----:B------:R-:W-:-:S02]  /*17770*/  ISETP.GE.AND P6, PT, R6, R228, PT ;  /* 0x000000e40600720c */ /* 0x000fc40003fc6270 */
[----:B------:R-:W-:Y:S02]  /*17780*/  ISETP.GE.AND P0, PT, R6, R231, PT ;  /* 0x000000e70600720c */ /* 0x000fe40003f06270 */
[----:B------:R-:W-:Y:S02]  /*17790*/  FSEL R4, R4, -INF , !P5 ;  /* 0xff80000004047808 */ /* 0x000fe40006800000 */
[----:B------:R-:W-:Y:S02]  /*177a0*/  FSEL R5, R5, -INF , !P4 ;  /* 0xff80000005057808 */ /* 0x000fe40006000000 */
[----:B------:R-:W-:Y:S02]  /*177b0*/  IABS R3, R3 ;  /* 0x0000000300037213 */ /* 0x000fe40000000000 */
[----:B------:R-:W-:Y:S02]  /*177c0*/  IABS R7, R7 ;  /* 0x0000000700077213 */ /* 0x000fe40000000000 */
[----:B------:R-:W-:-:S02]  /*177d0*/  FSEL R138, R4, -INF , !P6 ;  /* 0xff800000048a7808 */ /* 0x000fc40007000000 */
        /* <DEDUP_REMOVED lines=23> */
[----:B------:R-:W-:Y:S01]  /*17950*/  VIADD R6, R25, 0xa9 ;  /* 0x000000a919067836 */ /* 0x000fe20000000000 */
[----:B------:R-:W-:Y:S01]  /*17960*/  IADD3 R3, PT, PT, R227, -0xb0, -R24 ;  /* 0xffffff50e3037810 */ /* 0x000fe20007ffe818 */
[----:B------:R-:W-:Y:S01]  /*17970*/  IMAD.MOV.U32 R193, RZ, RZ, R109 ;  /* 0x000000ffffc17224 */ /* 0x000fe200078e006d */
[----:B------:R-:W2:Y:S04]  /*17980*/  LDSM.16.M88.4 R28, [R107+0x8000] ;  /* 0x008000006b1c783b */ /* 0x000ea80000000200 */
[----:B-1----:R-:W-:Y:S01]  /*17990*/  HMMA.16816.F32.BF16 R8, R32, R40, R240 ;  /* 0x000000282008723c */ /* 0x002fe200000418f0 */
[----:B------:R-:W3:Y:S01]  /*179a0*/  LDL R243, [R1+0x64] ;  /* 0x0000640001f37983 */ /* 0x000ee20000100800 */
[----:B------:R-:W-:-:S02]  /*179b0*/  ISETP.GT.AND P4, PT, R0, R6, PT ;  /* 0x000000060000720c */ /* 0x000fc40003f84270 */
[----:B------:R-:W-:Y:S02]  /*179c0*/  ISETP.GE.AND P3, PT, R6, R228, PT ;  /* 0x000000e40600720c */ /* 0x000fe40003f66270 */
[----:B------:R-:W-:Y:S02]  /*179d0*/  FSEL R4, R4, -INF , !P4 ;  /* 0xff80000004047808 */ /* 0x000fe40006000000 */
[----:B------:R-:W-:Y:S02]  /*179e0*/  IABS R3, R3 ;  /* 0x0000000300037213 */ /* 0x000fe40000000000 */
[----:B------:R-:W-:Y:S02]  /*179f0*/  FSEL R109, R4, -INF , !P3 ;  /* 0xff800000046d7808 */ /* 0x000fe40005800000 */
[----:B------:R-:W-:Y:S02]  /*17a00*/  ISETP.GE.AND P0, PT, R6, R231, PT ;  /* 0x000000e70600720c */ /* 0x000fe40003f06270 */
[----:B------:R-:W-:Y:S01]  /*17a10*/  ISETP.GT.AND P5, PT, R2, R6, PT ;  /* 0x000000060200720c */ /* 0x000fe20003fa4270 */
[----:B------:R-:W-:Y:S01]  /*17a20*/  VIADD R6, R25, 0xb0 ;  /* 0x000000b019067836 */ /* 0x000fe20000000000 */
[----:B------:R-:W-:-:S02]  /*17a30*/  I2FP.F32.S32 R4, R3 ;  /* 0x0000000300047245 */ /* 0x000fc40000201400 */
[----:B------:R-:W-:Y:S02]  /*17a40*/  IADD3 R7, PT, PT, R27, -0xb0, -R24 ;  /* 0xffffff501b077810 */ /* 0x000fe40007ffe818 */
[----:B------:R-:W-:Y:S01]  /*17a50*/  ISETP.GT.AND P6, PT, R0, R6, PT ;  /* 0x000000060000720c */ /* 0x000fe20003fc4270 */
[----:B------:R-:W-:Y:S01]  /*17a60*/  FFMA.FTZ R4, -R225, R4, R16 ;  /* 0x00000004e1047223 */ /* 0x000fe20000010110 */
[----:B------:R-:W-:Y:S02]  /*17a70*/  FSEL R5, R5, -INF , !P5 ;  /* 0xff80000005057808 */ /* 0x000fe40006800000 */
[----:B------:R-:W-:Y:S02]  /*17a80*/  IADD3 R3, PT, PT, R227, -0xb1, -R24 ;  /* 0xffffff4fe3037810 */ /* 0x000fe40007ffe818 */
[----:B------:R-:W-:Y:S02]  /*17a90*/  IABS R7, R7 ;  /* 0x0000000700077213 */ /* 0x000fe40000000000 */
[----:B------:R-:W-:-:S02]  /*17aa0*/  ISETP.GE.AND P4, PT, R6, R228, PT ;  /* 0x000000e40600720c */ /* 0x000fc40003f86270 */
[----:B------:R-:W-:Y:S02]  /*17ab0*/  FSEL R4, R4, -INF , !P6 ;  /* 0xff80000004047808 */ /* 0x000fe40007000000 */
[----:B------:R-:W-:Y:S02]  /*17ac0*/  FSEL R98, R5, -INF , !P0 ;  /* 0xff80000005627808 */ /* 0x000fe40004000000 */
[----:B------:R-:W-:Y:S02]  /*17ad0*/  IABS R3, R3 ;  /* 0x0000000300037213 */ /* 0x000fe40000000000 */
[----:B------:R-:W-:Y:S02]  /*17ae0*/  I2FP.F32.S32 R5, R7 ;  /* 0x0000000700057245 */ /* 0x000fe40000201400 */
[----:B------:R-:W-:Y:S02]  /*17af0*/  FSEL R144, R4, -INF , !P4 ;  /* 0xff80000004907808 */ /* 0x000fe40006000000 */
[----:B------:R-:W-:Y:S01]  /*17b00*/  ISETP.GE.AND P1, PT, R6, R231, PT ;  /* 0x000000e70600720c */ /* 0x000fe20003f26270 */
[----:B------:R-:W-:Y:S01]  /*17b10*/  FFMA.FTZ R5, -R225, R5, R18 ;  /* 0x00000005e1057223 */ /* 0x000fe20000010112 */
[----:B------:R-:W-:Y:S01]  /*17b20*/  ISETP.GT.AND P3, PT, R2, R6, PT ;  /* 0x000000060200720c */ /* 0x000fe20003f64270 */
[----:B------:R-:W-:Y:S01]  /*17b30*/  VIADD R6, R25, 0xb1 ;  /* 0x000000b119067836 */ /* 0x000fe20000000000 */
[----:B------:R-:W-:-:S02]  /*17b40*/  I2FP.F32.S32 R4, R3 ;  /* 0x0000000300047245 */ /* 0x000fc40000201400 */
[--C-:B------:R-:W-:Y:S02]  /*17b50*/  IADD3 R7, PT, PT, R27, -0xb1, -R24.reuse ;  /* 0xffffff4f1b077810 */ /* 0x100fe40007ffe818 */
        /* <DEDUP_REMOVED lines=9> */
[----:B------:R-:W-:Y:S01]  /*17bf0*/  I2FP.F32.S32 R5, R7 ;  /* 0x0000000700057245 */ /* 0x000fe20000201400 */
[----:B------:R-:W-:Y:S01]  /*17c00*/  IMAD.MOV.U32 R192, RZ, RZ, R110 ;  /* 0x000000ffffc07224 */ /* 0x000fe200078e006e */
[----:B------:R-:W-:Y:S02]  /*17c10*/  FSEL R110, R4, -INF , !P6 ;  /* 0xff800000046e7808 */ /* 0x000fe40007000000 */
[----:B------:R-:W-:Y:S01]  /*17c20*/  ISETP.GE.AND P0, PT, R6, R231, PT ;  /* 0x000000e70600720c */ /* 0x000fe20003f06270 */
[----:B------:R-:W-:Y:S01]  /*17c30*/  FFMA.FTZ R5, -R225, R5, R19 ;  /* 0x00000005e1057223 */ /* 0x000fe20000010113 */
        /* <DEDUP_REMOVED lines=11> */
[----:B------:R-:W-:Y:S01]  /*17cf0*/  FSEL R96, R5, -INF , !P0 ;  /* 0xff80000005607808 */ /* 0x000fe20004000000 */
[----:B--2---:R-:W-:Y:S01]  /*17d00*/  HMMA.16816.F32.BF16 R16, R36, R28, R8 ;  /* 0x0000001c2410723c */ /* 0x004fe20000041808 */
[----:B------:R-:W-:Y:S02]  /*17d10*/  IABS R3, R3 ;  /* 0x0000000300037213 */ /* 0x000fe40000000000 */
[----:B------:R-:W-:Y:S01]  /*17d20*/  I2FP.F32.S32 R5, R7 ;  /* 0x0000000700057245 */ /* 0x000fe20000201400 */
[----:B------:R-:W-:Y:S01]  /*17d30*/  IMAD.MOV.U32 R194, RZ, RZ, R108 ;  /* 0x000000ffffc27224 */ /* 0x000fe200078e006c */
[----:B------:R-:W-:-:S03]  /*17d40*/  FSEL R108, R4, -INF , !P5 ;  /* 0xff800000046c7808 */ /* 0x000fc60006800000 */
[----:B------:R-:W-:Y:S01]  /*17d50*/  HMMA.16816.F32.BF16 R8, R32, R42, R244 ;  /* 0x0000002a2008723c */ /* 0x000fe200000418f4 */
[----:B------:R-:W1:Y:S01]  /*17d60*/  LDSM.16.M88.4 R40, [R106+0x8800] ;  /* 0x008800006a28783b */ /* 0x000e620000000200 */
[----:B------:R-:W-:Y:S01]  /*17d70*/  ISETP.GE.AND P1, PT, R6, R231, PT ;  /* 0x000000e70600720c */ /* 0x000fe20003f26270 */
[----:B------:R-:W-:Y:S01]  /*17d80*/  FFMA.FTZ R5, -R225, R5, R22 ;  /* 0x00000005e1057223 */ /* 0x000fe20000010116 */
[----:B------:R-:W-:Y:S01]  /*17d90*/  ISETP.GT.AND P6, PT, R2, R6, PT ;  /* 0x000000060200720c */ /* 0x000fe20003fc4270 */
[----:B------:R-:W-:Y:S01]  /*17da0*/  VIADD R6, R25, 0xb9 ;  /* 0x000000b919067836 */ /* 0x000fe20000000000 */
[----:B------:R-:W-:Y:S02]  /*17db0*/  I2FP.F32.S32 R4, R3 ;  /* 0x0000000300047245 */ /* 0x000fe40000201400 */
[----:B------:R-:W-:Y:S02]  /*17dc0*/  IADD3 R7, PT, PT, R27, -0xb9, -R24 ;  /* 0xffffff471b077810 */ /* 0x000fe40007ffe818 */
[----:B------:R-:W-:Y:S01]  /*17dd0*/  ISETP.GT.AND P4, PT, R0, R6, PT ;  /* 0x000000060000720c */ /* 0x000fe20003f84270 */
[----:B------:R-:W-:Y:S01]  /*17de0*/  FFMA.FTZ R4, -R225, R4, R21 ;  /* 0x00000004e1047223 */ /* 0x000fe20000010115 */
[----:B------:R-:W-:-:S02]  /*17df0*/  FSEL R5, R5, -INF , !P6 ;  /* 0xff80000005057808 */ /* 0x000fc40007000000 */
[----:B------:R-:W-:Y:S02]  /*17e00*/  IADD3 R3, PT, PT, R227, -0xc0, -R24 ;  /* 0xffffff40e3037810 */ /* 0x000fe40007ffe818 */
[----:B------:R-:W-:Y:S02]  /*17e10*/  IABS R7, R7 ;  /* 0x0000000700077213 */ /* 0x000fe40000000000 */
[----:B------:R-:W-:Y:S02]  /*17e20*/  ISETP.GE.AND P3, PT, R6, R228, PT ;  /* 0x000000e40600720c */ /* 0x000fe40003f66270 */
[----:B------:R-:W-:Y:S02]  /*17e30*/  FSEL R4, R4, -INF , !P4 ;  /* 0xff80000004047808 */ /* 0x000fe40006000000 */
[----:B------:R-:W-:Y:S02]  /*17e40*/  FSEL R91, R5, -INF , !P1 ;  /* 0xff800000055b7808 */ /* 0x000fe40004800000 */
[----:B------:R-:W-:-:S02]  /*17e50*/  IABS R3, R3 ;  /* 0x0000000300037213 */ /* 0x000fc40000000000 */
[----:B------:R-:W-:Y:S02]  /*17e60*/  I2FP.F32.S32 R5, R7 ;  /* 0x0000000700057245 */ /* 0x000fe40000201400 */
[----:B------:R-:W-:Y:S02]  /*17e70*/  FSEL R97, R4, -INF , !P3 ;  /* 0xff80000004617808 */ /* 0x000fe40005800000 */
[----:B------:R-:W-:Y:S01]  /*17e80*/  ISETP.GE.AND P0, PT, R6, R231, PT ;  /* 0x000000e70600720c */ /* 0x000fe20003f06270 */
[----:B------:R-:W-:Y:S01]  /*17e90*/  FFMA.FTZ R5, -R225, R5, R23 ;  /* 0x00000005e1057223 */ /* 0x000fe20000010117 */
[----:B------:R-:W-:Y:S01]  /*17ea0*/  ISETP.GT.AND P5, PT, R2, R6, PT ;  /* 0x000000060200720c */ /* 0x000fe20003fa4270 */
[----:B------:R-:W-:Y:S01]  /*17eb0*/  VIADD R6, R25, 0xc0 ;  /* 0x000000c019067836 */ /* 0x000fe20000000000 */
[----:B------:R-:W-:Y:S01]  /*17ec0*/  I2FP.F32.S32 R4, R3 ;  /* 0x0000000300047245 */ /* 0x000fe20000201400 */
[----:B------:R-:W-:Y:S01]  /*17ed0*/  HMMA.16816.F32.BF16 R20, R36, R30, R8 ;  /* 0x0000001e2414723c */ /* 0x000fe20000041808 */
[----:B------:R-:W-:Y:S01]  /*17ee0*/  IADD3 R7, PT, PT, R27, -0xc0, -R24 ;  /* 0xffffff401b077810 */ /* 0x000fe20007ffe818 */
[----:B------:R-:W2:Y:S01]  /*17ef0*/  LDSM.16.M88.4 R28, [R107+0x8800] ;  /* 0x008800006b1c783b */ /* 0x000ea20000000200 */
        /* <DEDUP_REMOVED lines=15> */
[----:B------:R-:W-:Y:S02]  /*17ff0*/  I2FP.F32.S32 R4, R3 ;  /* 0x0000000300047245 */ /* 0x000fe40000201400 */
[----:B------:R-:W-:-:S02]  /*18000*/  IADD3 R7, PT, PT, R27, -0xc1, -R24 ;  /* 0xffffff3f1b077810 */ /* 0x000fc40007ffe818 */
[----:B------:R-:W-:Y:S01]  /*18010*/  ISETP.GT.AND P5, PT, R0, R6, PT ;  /* 0x000000060000720c */ /* 0x000fe20003fa4270 */
[----:B------:R-:W-:Y:S01]  /*18020*/  FFMA.FTZ R4, -R225, R4, R17 ;  /* 0x00000004e1047223 */ /* 0x000fe20000010111 */
[----:B------:R-:W-:Y:S02]  /*18030*/  FSEL R5, R5, -INF , !P3 ;  /* 0xff80000005057808 */ /* 0x000fe40005800000 */
[----:B------:R-:W-:Y:S02]  /*18040*/  IADD3 R3, PT, PT, R227, -0xc8, -R24 ;  /* 0xffffff38e3037810 */ /* 0x000fe40007ffe818 */
[----:B------:R-:W-:Y:S01]  /*18050*/  IABS R7, R7 ;  /* 0x0000000700077213 */ /* 0x000fe20000000000 */
[----:B-1----:R-:W-:Y:S01]  /*18060*/  HMMA.16816.F32.BF16 R8, R32, R40, R248 ;  /* 0x000000282008723c */ /* 0x002fe200000418f8 */
[----:B------:R-:W-:Y:S02]  /*18070*/  ISETP.GE.AND P6, PT, R6, R228, PT ;  /* 0x000000e40600720c */ /* 0x000fe40003fc6270 */
[----:B------:R-:W-:-:S02]  /*18080*/  FSEL R4, R4, -INF , !P5 ;  /* 0xff80000004047808 */ /* 0x000fc40006800000 */
        /* <DEDUP_REMOVED lines=12> */
[----:B------:R-:W-:Y:S01]  /*18150*/  FSEL R5, R5, -INF , !P4 ;  /* 0xff80000005057808 */ /* 0x000fe20006000000 */
[----:B------:R-:W-:Y:S01]  /*18160*/  IMAD.MOV.U32 R195, RZ, RZ, R78 ;  /* 0x000000ffffc37224 */ /* 0x000fe200078e004e */
[----:B------:R-:W-:Y:S02]  /*18170*/  IADD3 R3, PT, PT, R227, -0xc9, -R24 ;  /* 0xffffff37e3037810 */ /* 0x000fe40007ffe818 */
[----:B------:R-:W-:Y:S02]  /*18180*/  IABS R7, R7 ;  /* 0x0000000700077213 */ /* 0x000fe40000000000 */
[----:B------:R-:W-:-:S02]  /*18190*/  ISETP.GE.AND P5, PT, R6, R228, PT ;  /* 0x000000e40600720c */ /* 0x000fc40003fa6270 */
[----:B------:R-:W-:Y:S02]  /*181a0*/  FSEL R4, R4, -INF , !P3 ;  /* 0xff80000004047808 */ /* 0x000fe40005800000 */
[----:B------:R-:W-:Y:S02]  /*181b0*/  FSEL R94, R5, -INF , !P0 ;  /* 0xff800000055e7808 */ /* 0x000fe40004000000 */
[----:B------:R-:W-:Y:S02]  /*181c0*/  IABS R3, R3 ;  /* 0x0000000300037213 */ /* 0x000fe40000000000 */
[----:B------:R-:W-:Y:S01]  /*181d0*/  I2FP.F32.S32 R5, R7 ;  /* 0x0000000700057245 */ /* 0x000fe20000201400 */
[----:B--2---:R-:W-:Y:S01]  /*181e0*/  HMMA.16816.F32.BF16 R16, R36, R28, R8 ;  /* 0x0000001c2410723c */ /* 0x004fe20000041808 */
[----:B------:R-:W-:Y:S02]  /*181f0*/  FSEL R119, R4, -INF , !P5 ;  /* 0xff80000004777808 */ /* 0x000fe40006800000 */
[----:B------:R-:W-:Y:S01]  /*18200*/  ISETP.GE.AND P1, PT, R6, R231, PT ;  /* 0x000000e70600720c */ /* 0x000fe20003f26270 */
[----:B------:R-:W-:Y:S01]  /*18210*/  FFMA.FTZ R5, -R225, R5, R22 ;  /* 0x00000005e1057223 */ /* 0x000fe20000010116 */
[----:B------:R-:W-:Y:S01]  /*18220*/  ISETP.GT.AND P6, PT, R2, R6, PT ;  /* 0x000000060200720c */ /* 0x000fe20003fc4270 */
[----:B------:R-:W-:Y:S01]  /*18230*/  VIADD R6, R25, 0xc9 ;  /* 0x000000c919067836 */ /* 0x000fe20000000000 */
[----:B------:R-:W-:Y:S01]  /*18240*/  I2FP.F32.S32 R4, R3 ;  /* 0x0000000300047245 */ /* 0x000fe20000201400 */
[----:B------:R-:W-:Y:S01]  /*18250*/  HMMA.16816.F32.BF16 R8, R32, R42, R192 ;  /* 0x0000002a2008723c */ /* 0x000fe200000418c0 */
[----:B------:R-:W1:Y:S01]  /*18260*/  LDSM.16.M88.4 R40, [R106+0x9000] ;  /* 0x009000006a28783b */ /* 0x000e620000000200 */
[----:B------:R-:W-:-:S02]  /*18270*/  IADD3 R7, PT, PT, R27, -0xc9, -R24 ;  /* 0xffffff371b077810 */ /* 0x000fc40007ffe818 */
[----:B------:R-:W-:Y:S01]  /*18280*/  FFMA.FTZ R4, -R225, R4, R21 ;  /* 0x00000004e1047223 */ /* 0x000fe20000010115 */
[----:B------:R-:W-:Y:S02]  /*18290*/  ISETP.GT.AND P4, PT, R0, R6, PT ;  /* 0x000000060000720c */ /* 0x000fe40003f84270 */
[----:B------:R-:W-:Y:S02]  /*182a0*/  FSEL R5, R5, -INF , !P6 ;  /* 0xff80000005057808 */ /* 0x000fe40007000000 */
[----:B------:R-:W-:Y:S02]  /*182b0*/  IADD3 R3, PT, PT, R227, -0xd0, -R24 ;  /* 0xffffff30e3037810 */ /* 0x000fe40007ffe818 */
[----:B------:R-:W-:Y:S02]  /*182c0*/  IABS R7, R7 ;  /* 0x0000000700077213 */ /* 0x000fe40000000000 */
        /* <DEDUP_REMOVED lines=11> */
[----:B------:R-:W-:Y:S01]  /*18380*/  IADD3 R7, PT, PT, R27, -0xd0, -R24 ;  /* 0xffffff301b077810 */ /* 0x000fe20007ffe818 */
[----:B------:R-:W-:Y:S01]  /*18390*/  HMMA.16816.F32.BF16 R20, R36, R30, R8 ;  /* 0x0000001e2414723c */ /* 0x000fe20000041808 */
[----:B------:R-:W-:Y:S01]  /*183a0*/  ISETP.GT.AND P6, PT, R0, R6, PT ;  /* 0x000000060000720c */ /* 0x000fe20003fc4270 */
[----:B------:R-:W-:Y:S01]  /*183b0*/  FFMA.FTZ R4, -R225, R4, R16 ;  /* 0x00000004e1047223 */ /* 0x000fe20000010110 */
[----:B------:R-:W-:Y:S01]  /*183c0*/  FSEL R5, R5, -INF , !P5 ;  /* 0xff80000005057808 */ /* 0x000fe20006800000 */
[----:B------:R-:W2:Y:S01]  /*183d0*/  LDSM.16.M88.4 R28, [R107+0x9000] ;  /* 0x009000006b1c783b */ /* 0x000ea20000000200 */
[----:B------:R-:W-:Y:S01]  /*183e0*/  IADD3 R3, PT, PT, R227, -0xd1, -R24 ;  /* 0xffffff2fe3037810 */ /* 0x000fe20007ffe818 */
[----:B------:R-:W-:Y:S01]  /*183f0*/  IMAD.MOV.U32 R195, RZ, RZ, R128 ;  /* 0x000000ffffc37224 */ /* 0x000fe200078e0080 */
[----:B------:R-:W-:Y:S01]  /*18400*/  IABS R7, R7 ;  /* 0x0000000700077213 */ /* 0x000fe20000000000 */
[----:B------:R-:W-:Y:S01]  /*18410*/  IMAD.MOV.U32 R192, RZ, RZ, R146 ;  /* 0x000000ffffc07224 */ /* 0x000fe200078e0092 */
[----:B------:R-:W-:Y:S01]  /*18420*/  ISETP.GE.AND P4, PT, R6, R228, PT ;  /* 0x000000e40600720c */ /* 0x000fe20003f86270 */
[----:B------:R-:W-:Y:S01]  /*18430*/  IMAD.MOV.U32 R193, RZ, RZ, R145 ;  /* 0x000000ffffc17224 */ /* 0x000fe200078e0091 */
[----:B------:R-:W-:Y:S01]  /*18440*/  FSEL R4, R4, -INF , !P6 ;  /* 0xff80000004047808 */ /* 0x000fe20007000000 */
[----:B------:R-:W-:Y:S01]  /*18450*/  IMAD.MOV.U32 R194, RZ, RZ, R133 ;  /* 0x000000ffffc27224 */ /* 0x000fe200078e0085 */
[----:B------:R-:W-:Y:S01]  /*18460*/  FSEL R88, R5, -INF , !P0 ;  /* 0xff80000005587808 */ /* 0x000fe20004000000 */
[----:B------:R-:W-:-:S04]  /*18470*/  DEPBAR.LE SB0, 0x0 ;  /* 0x000080000000791a */ /* 0x000fc80000000000 */
        /* <DEDUP_REMOVED lines=13> */
[----:B------:R-:W-:Y:S01]  /*18550*/  IABS R7, R7 ;  /* 0x0000000700077213 */ /* 0x000fe20000000000 */
[----:B-1----:R-:W-:Y:S01]  /*18560*/  HMMA.16816.F32.BF16 R8, R32, R40, R192 ;  /* 0x000000282008723c */ /* 0x002fe200000418c0 */
        /* <DEDUP_REMOVED lines=22> */
[----:B------:R-:W-:Y:S01]  /*186d0*/  FSEL R117, R4, -INF , !P5 ;  /* 0xff80000004757808 */ /* 0x000fe20006800000 */
[----:B--2---:R-:W-:Y:S01]  /*186e0*/  HMMA.16816.F32.BF16 R16, R36, R28, R8 ;  /* 0x0000001c2410723c */ /* 0x004fe20000041808 */
[----:B------:R-:W-:Y:S01]  /*186f0*/  ISETP.GE.AND P1, PT, R6, R231, PT ;  /* 0x000000e70600720c */ /* 0x000fe20003f26270 */
[----:B------:R-:W-:Y:S01]  /*18700*/  FFMA.FTZ R5, -R225, R5, R22 ;  /* 0x00000005e1057223 */ /* 0x000fe20000010116 */
[----:B------:R-:W-:Y:S01]  /*18710*/  ISETP.GT.AND P6, PT, R2, R6, PT ;  /* 0x000000060200720c */ /* 0x000fe20003fc4270 */
[----:B------:R-:W-:Y:S01]  /*18720*/  VIADD R6, R25, 0xd9 ;  /* 0x000000d919067836 */ /* 0x000fe20000000000 */
[----:B------:R-:W-:Y:S01]  /*18730*/  I2FP.F32.S32 R4, R3 ;  /* 0x0000000300047245 */ /* 0x000fe20000201400 */
[----:B------:R-:W-:Y:S01]  /*18740*/  IMAD.MOV.U32 R192, RZ, RZ, R131 ;  /* 0x000000ffffc07224 */ /* 0x000fe200078e0083 */
[----:B------:R-:W-:Y:S01]  /*18750*/  IADD3 R7, PT, PT, R27, -0xd9, -R24 ;  /* 0xffffff271b077810 */ /* 0x000fe20007ffe818 */
[----:B------:R-:W-:-:S02]  /*18760*/  IMAD.MOV.U32 R193, RZ, RZ, R111 ;  /* 0x000000ffffc17224 */ /* 0x000fc400078e006f */
[----:B------:R-:W-:Y:S02]  /*18770*/  IMAD.MOV.U32 R194, RZ, RZ, R75 ;  /* 0x000000ffffc27224 */ /* 0x000fe400078e004b */
[----:B------:R-:W-:Y:S01]  /*18780*/  FFMA.FTZ R4, -R225, R4, R21 ;  /* 0x00000004e1047223 */ /* 0x000fe20000010115 */
[----:B------:R-:W-:Y:S01]  /*18790*/  IMAD.MOV.U32 R195, RZ, RZ, R74 ;  /* 0x000000ffffc37224 */ /* 0x000fe200078e004a */
[----:B------:R-:W-:Y:S02]  /*187a0*/  ISETP.GT.AND P4, PT, R0, R6, PT ;  /* 0x000000060000720c */ /* 0x000fe40003f84270 */
[----:B------:R-:W-:Y:S02]  /*187b0*/  FSEL R5, R5, -INF , !P6 ;  /* 0xff80000005057808 */ /* 0x000fe40007000000 */
[----:B------:R-:W-:Y:S02]  /*187c0*/  IADD3 R3, PT, PT, R227, -0xe0, -R24 ;  /* 0xffffff20e3037810 */ /* 0x000fe40007ffe818 */
[----:B------:R-:W-:Y:S01]  /*187d0*/  IABS R7, R7 ;  /* 0x0000000700077213 */ /* 0x000fe20000000000 */
[----:B------:R-:W-:Y:S01]  /*187e0*/  HMMA.16816.F32.BF16 R8, R32, R42, R192 ;  /* 0x0000002a2008723c */ /* 0x000fe200000418c0 */
        /* <DEDUP_REMOVED lines=23> */
[----:B------:R-:W-:Y:S01]  /*18960*/  HMMA.16816.F32.BF16 R20, R36, R30, R8 ;  /* 0x0000001e2414723c */ /* 0x000fe20000041808 */
[----:B------:R-:W-:Y:S01]  /*18970*/  ISETP.GE.AND P1, PT, R6, R231, PT ;  /* 0x000000e70600720c */ /* 0x000fe20003f26270 */
[----:B------:R-:W-:Y:S01]  /*18980*/  FFMA.FTZ R5, -R225, R5, R18 ;  /* 0x00000005e1057223 */ /* 0x000fe20000010112 */
[----:B------:R-:W-:Y:S01]  /*18990*/  ISETP.GT.AND P3, PT, R2, R6, PT ;  /* 0x000000060200720c */ /* 0x000fe20003f64270 */
[----:B------:R-:W-:Y:S01]  /*189a0*/  VIADD R6, R25, 0xe1 ;  /* 0x000000e119067836 */ /* 0x000fe20000000000 */
[----:B------:R-:W-:-:S02]  /*189b0*/  I2FP.F32.S32 R4, R3 ;  /* 0x0000000300047245 */ /* 0x000fc40000201400 */
[--C-:B------:R-:W-:Y:S01]  /*189c0*/  IADD3 R7, PT, PT, R27, -0xe1, -R24.reuse ;  /* 0xffffff1f1b077810 */ /* 0x100fe20007ffe818 */
[----:B------:R-:W-:Y:S01]  /*189d0*/  HMMA.16816.F32.BF16 R8, R32, R64, R80 ;  /* 0x000000402008723c */ /* 0x000fe20000041850 */
        /* <DEDUP_REMOVED lines=25> */
[----:B------:R-:W-:Y:S01]  /*18b70*/  HMMA.16816.F32.BF16 R16, R36, R68, R8 ;  /* 0x000000442410723c */ /* 0x000fe20000041808 */
[----:B------:R-:W-:Y:S02]  /*18b80*/  IABS R3, R3 ;  /* 0x0000000300037213 */ /* 0x000fe40000000000 */
[----:B------:R-:W-:Y:S02]  /*18b90*/  I2FP.F32.S32 R5, R7 ;  /* 0x0000000700057245 */ /* 0x000fe40000201400 */
[----:B------:R-:W-:Y:S02]  /*18ba0*/  ISETP.GE.AND P5, PT, R6, R231, PT ;  /* 0x000000e70600720c */ /* 0x000fe40003fa6270 */
[----:B------:R-:W-:Y:S01]  /*18bb0*/  ISETP.GT.AND P6, PT, R2, R6, PT ;  /* 0x000000060200720c */ /* 0x000fe20003fc4270 */
[----:B------:R-:W-:Y:S01]  /*18bc0*/  VIADD R6, R25, 0xe9 ;  /* 0x000000e919067836 */ /* 0x000fe20000000000 */
[----:B------:R-:W-:-:S02]  /*18bd0*/  IADD3 R8, PT, PT, R27, -0xe9, -R24 ;  /* 0xffffff171b087810 */ /* 0x000fc40007ffe818 */
[----:B------:R-:W-:Y:S01]  /*18be0*/  FSEL R124, R4, -INF , !P1 ;  /* 0xff800000047c7808 */ /* 0x000fe20004800000 */
[C---:B------:R-:W-:Y:S01]  /*18bf0*/  FFMA.FTZ R5, -R225.reuse, R5, R22 ;  /* 0x00000005e1057223 */ /* 0x040fe20000010116 */
[----:B------:R-:W-:Y:S02]  /*18c00*/  I2FP.F32.S32 R4, R3 ;  /* 0x0000000300047245 */ /* 0x000fe40000201400 */
[----:B------:R-:W-:Y:S02]  /*18c10*/  IABS R8, R8 ;  /* 0x0000000800087213 */ /* 0x000fe40000000000 */
[----:B------:R-:W-:Y:S02]  /*18c20*/  ISETP.GT.AND P4, PT, R0, R6, PT ;  /* 0x000000060000720c */ /* 0x000fe40003f84270 */
[C---:B------:R-:W-:Y:S02]  /*18c30*/  ISETP.GE.AND P3, PT, R6.reuse, R228, PT ;  /* 0x000000e40600720c */ /* 0x040fe40003f66270 */
[----:B------:R-:W-:Y:S01]  /*18c40*/  ISETP.GE.AND P0, PT, R6, R231, PT ;  /* 0x000000e70600720c */ /* 0x000fe20003f06270 */
[----:B------:R-:W-:Y:S01]  /*18c50*/  BAR.SYNC.DEFER_BLOCKING 0x0 ;  /* 0x0000000000007b1d */ /* 0x000fe20000010000 */
[----:B------:R-:W-:Y:S01]  /*18c60*/  ISETP.GT.AND P1, PT, R2, R6, PT ;  /* 0x000000060200720c */ /* 0x000fe20003f24270 */
[----:B------:R-:W-:Y:S01]  /*18c70*/  FFMA.FTZ R6, -R225, R4, R21 ;  /* 0x00000004e1067223 */ /* 0x000fe20000010115 */
[----:B------:R-:W-:Y:S01]  /*18c80*/  FSEL R4, R5, -INF , !P6 ;  /* 0xff80000005047808 */ /* 0x000fe20007000000 */
[----:B------:R-:W-:Y:S01]  /*18c90*/  IMAD.MOV.U32 R5, RZ, RZ, R8 ;  /* 0x000000ffff057224 */ /* 0x000fe200078e0008 */
[----:B------:R-:W-:-:S02]  /*18ca0*/  IADD3 R3, PT, PT, R227, -0xf0, -R24 ;  /* 0xffffff10e3037810 */ /* 0x000fc40007ffe818 */
[----:B------:R-:W-:Y:S02]  /*18cb0*/  FSEL R114, R4, -INF , !P5 ;  /* 0xff80000004727808 */ /* 0x000fe40006800000 */
[----:B------:R-:W-:Y:S02]  /*18cc0*/  FSEL R4, R6, -INF , !P4 ;  /* 0xff80000006047808 */ /* 0x000fe40006000000 */
[----:B------:R-:W-:Y:S02]  /*18cd0*/  IABS R3, R3 ;  /* 0x0000000300037213 */ /* 0x000fe40000000000 */
[----:B------:R-:W-:Y:S01]  /*18ce0*/  I2FP.F32.S32 R6, R5 ;  /* 0x0000000500067245 */ /* 0x000fe20000201400 */
[----:B------:R-:W-:Y:S01]  /*18cf0*/  VIADD R7, R25, 0xf0 ;  /* 0x000000f019077836 */ /* 0x000fe20000000000 */
[----:B------:R-:W-:Y:S02]  /*18d00*/  I2FP.F32.S32 R5, R3 ;  /* 0x0000000300057245 */ /* 0x000fe40000201400 */
[----:B------:R-:W-:Y:S01]  /*18d10*/  FSEL R118, R4, -INF , !P3 ;  /* 0xff80000004767808 */ /* 0x000fe20005800000 */
[----:B------:R-:W-:Y:S01]  /*18d20*/  FFMA.FTZ R4, -R225, R6, R23 ;  /* 0x00000006e1047223 */ /* 0x000fe20000010117 */
[----:B------:R-:W-:-:S02]  /*18d30*/  IADD3 R3, PT, PT, R227, -0xf1, -R24 ;  /* 0xffffff0fe3037810 */ /* 0x000fc40007ffe818 */
[----:B------:R-:W-:Y:S02]  /*18d40*/  IADD3 R6, PT, PT, R27, -0xf0, -R24 ;  /* 0xffffff101b067810 */ /* 0x000fe40007ffe818 */
[----:B------:R-:W-:Y:S02]  /*18d50*/  ISETP.GT.AND P6, PT, R0, R7, PT ;  /* 0x000000070000720c */ /* 0x000fe40003fc4270 */
[C---:B------:R-:W-:Y:S02]  /*18d60*/  ISETP.GE.AND P5, PT, R7.reuse, R228, PT ;  /* 0x000000e40700720c */ /* 0x040fe40003fa6270 */
[----:B------:R-:W-:Y:S02]  /*18d70*/  ISETP.GE.AND P4, PT, R7, R231, PT ;  /* 0x000000e70700720c */ /* 0x000fe40003f86270 */
[----:B------:R-:W-:Y:S01]  /*18d80*/  ISETP.GT.AND P3, PT, R2, R7, PT ;  /* 0x000000070200720c */ /* 0x000fe20003f64270 */
[----:B------:R-:W-:Y:S01]  /*18d90*/  FFMA.FTZ R5, -R225, R5, R16 ;  /* 0x00000005e1057223 */ /* 0x000fe20000010110 */
[----:B------:R-:W-:-:S02]  /*18da0*/  IABS R3, R3 ;  /* 0x0000000300037213 */ /* 0x000fc40000000000 */
[----:B------:R-:W-:Y:S02]  /*18db0*/  IADD3 R7, PT, PT, R27, -0xf1, -R24 ;  /* 0xffffff0f1b077810 */ /* 0x000fe40007ffe818 */
[----:B------:R-:W-:Y:S02]  /*18dc0*/  FSEL R4, R4, -INF , !P1 ;  /* 0xff80000004047808 */ /* 0x000fe40004800000 */
[----:B------:R-:W-:Y:S02]  /*18dd0*/  IABS R6, R6 ;  /* 0x0000000600067213 */ /* 0x000fe40000000000 */
[----:B------:R-:W-:Y:S01]  /*18de0*/  IABS R9, R7 ;  /* 0x0000000700097213 */ /* 0x000fe20000000000 */
[----:B------:R-:W-:Y:S01]  /*18df0*/  IMAD.MOV.U32 R7, RZ, RZ, R3 ;  /* 0x000000ffff077224 */ /* 0x000fe200078e0003 */
[----:B------:R-:W-:Y:S01]  /*18e00*/  FSEL R115, R4, -INF , !P0 ;  /* 0xff80000004737808 */ /* 0x000fe20004000000 */
[----:B------:R-:W-:Y:S01]  /*18e10*/  VIADD R8, R25, 0xf1 ;  /* 0x000000f119087836 */ /* 0x000fe20000000000 */
[----:B------:R-:W-:-:S02]  /*18e20*/  FSEL R3, R5, -INF , !P6 ;  /* 0xff80000005037808 */ /* 0x000fc40007000000 */
[----:B------:R-:W-:Y:S01]  /*18e30*/  I2FP.F32.S32 R4, R6 ;  /* 0x0000000600047245 */ /* 0x000fe20000201400 */
[----:B------:R-:W-:Y:S01]  /*18e40*/  IMAD.MOV.U32 R6, RZ, RZ, R9 ;  /* 0x000000ffff067224 */ /* 0x000fe200078e0009 */
[----:B------:R-:W-:Y:S02]  /*18e50*/  FSEL R160, R3, -INF , !P5 ;  /* 0xff80000003a07808 */ /* 0x000fe40006800000 */
[----:B------:R-:W-:Y:S01]  /*18e60*/  I2FP.F32.S32 R5, R7 ;  /* 0x0000000700057245 */ /* 0x000fe20000201400 */
[----:B------:R-:W-:Y:S01]  /*18e70*/  FFMA.FTZ R3, -R225, R4, R18 ;  /* 0x00000004e1037223 */ /* 0x000fe20000010112 */
[----:B------:R-:W-:Y:S02]  /*18e80*/  ISETP.GT.AND P1, PT, R0, R8, PT ;  /* 0x000000080000720c */ /* 0x000fe40003f24270 */
[C---:B------:R-:W-:Y:S02]  /*18e90*/  ISETP.GE.AND P0, PT, R8.reuse, R228, PT ;  /* 0x000000e40800720c */ /* 0x040fe40003f06270 */
[----:B------:R-:W-:-:S02]  /*18ea0*/  ISETP.GE.AND P6, PT, R8, R231, PT ;  /* 0x000000e70800720c */ /* 0x000fc40003fc6270 */
[----:B------:R-:W-:Y:S02]  /*18eb0*/  ISETP.GT.AND P5, PT, R2, R8, PT ;  /* 0x000000080200720c */ /* 0x000fe40003fa4270 */
[--C-:B------:R-:W-:Y:S02]  /*18ec0*/  IADD3 R4, PT, PT, R227, -0xf8, -R24.reuse ;  /* 0xffffff08e3047810 */ /* 0x100fe40007ffe818 */
[----:B------:R-:W-:Y:S01]  /*18ed0*/  IADD3 R8, PT, PT, R27, -0xf8, -R24 ;  /* 0xffffff081b087810 */ /* 0x000fe20007ffe818 */
[----:B------:R-:W-:Y:S01]  /*18ee0*/  FFMA.FTZ R5, -R225, R5, R17 ;  /* 0x00000005e1057223 */ /* 0x000fe20000010111 */
[----:B------:R-:W-:Y:S02]  /*18ef0*/  I2FP.F32.S32 R6, R6 ;  /* 0x0000000600067245 */ /* 0x000fe40000201400 */
[----:B------:R-:W-:Y:S02]  /*18f00*/  IABS R9, R4 ;  /* 0x0000000400097213 */ /* 0x000fe40000000000 */
[----:B------:R-:W-:-:S02]  /*18f10*/  FSEL R3, R3, -INF , !P3 ;  /* 0xff80000003037808 */ /* 0x000fc40005800000 */
[----:B------:R-:W-:Y:S01]  /*18f20*/  IABS R4, R8 ;  /* 0x0000000800047213 */ /* 0x000fe20000000000 */
[----:B------:R-:W-:Y:S01]  /*18f30*/  FFMA.FTZ R7, -R225, R6, R19 ;  /* 0x00000006e1077223 */ /* 0x000fe20000010113 */
[----:B------:R-:W-:Y:S01]  /*18f40*/  FSEL R146, R3, -INF , !P4 ;  /* 0xff80000003927808 */ /* 0x000fe20006000000 */
[----:B------:R-:W-:Y:S01]  /*18f50*/  VIADD R6, R25, 0xf8 ;  /* 0x000000f819067836 */ /* 0x000fe20000000000 */
[----:B------:R-:W-:Y:S02]  /*18f60*/  FSEL R3, R5, -INF , !P1 ;  /* 0xff80000005037808 */ /* 0x000fe40004800000 */
[----:B------:R-:W-:Y:S02]  /*18f70*/  I2FP.F32.S32 R4, R4 ;  /* 0x0000000400047245 */ /* 0x000fe40000201400 */
[----:B------:R-:W-:Y:S01]  /*18f80*/  FSEL R153, R3, -INF , !P0 ;  /* 0xff80000003997808 */ /* 0x000fe20004000000 */
[----:B------:R-:W-:Y:S01]  /*18f90*/  IMAD.MOV.U32 R8, RZ, RZ, R9 ;  /* 0x000000ffff087224 */ /* 0x000fe200078e0009 */
[----:B------:R-:W-:Y:S01]  /*18fa0*/  ISETP.GT.AND P0, PT, R2, R6, PT ;  /* 0x000000060200720c */ /* 0x000fe20003f04270 */
[----:B------:R-:W-:Y:S01]  /*18fb0*/  FFMA.FTZ R3, -R225, R4, R62 ;  /* 0x00000004e1037223 */ /* 0x000fe2000001013e */
[----:B------:R-:W-:-:S02]  /*18fc0*/  FSEL R4, R7, -INF , !P5 ;  /* 0xff80000007047808 */ /* 0x000fc40006800000 */
[----:B------:R-:W-:Y:S02]  /*18fd0*/  I2FP.F32.S32 R5, R8 ;  /* 0x0000000800057245 */ /* 0x000fe40000201400 */
[----:B------:R-:W-:Y:S02]  /*18fe0*/  FSEL R3, R3, -INF , !P0 ;  /* 0xff80000003037808 */ /* 0x000fe40004000000 */
[----:B---3--:R-:W-:Y:S01]  /*18ff0*/  ISETP.GT.AND P0, PT, R26, R243, PT ;  /* 0x000000f31a00720c */ /* 0x008fe20003f04270 */
[C---:B------:R-:W-:Y:S01]  /*19000*/  FFMA.FTZ R5, -R225.reuse, R5, R60 ;  /* 0x00000005e1057223 */ /* 0x040fe2000001013c */
[----:B------:R-:W-:Y:S01]  /*19010*/  FSEL R133, R4, -INF , !P6 ;  /* 0xff80000004857808 */ /* 0x000fe20007000000 */
[----:B------:R-:W-:Y:S01]  /*19020*/  FFMA.FTZ R4, -R225, R12, R56 ;  /* 0x0000000ce1047223 */ /* 0x000fe20000010138 */
[C---:B------:R-:W-:Y:S02]  /*19030*/  ISETP.GT.AND P3, PT, R0.reuse, R6, PT ;  /* 0x000000060000720c */ /* 0x040fe40003f64270 */
[----:B------:R-:W-:-:S02]  /*19040*/  ISETP.GT.AND P5, PT, R0, R25, PT ;  /* 0x000000190000720c */ /* 0x000fc40003fa4270 */
[----:B------:R-:W-:Y:S02]  /*19050*/  FSEL R5, R5, -INF , !P3 ;  /* 0xff80000005057808 */ /* 0x000fe40005800000 */
[----:B------:R-:W-:Y:S01]  /*19060*/  VIMNMX R229, PT, PT, RZ, R0, !PT ;  /* 0x00000000ffe57248 */ /* 0x000fe20007fe0100 */
[----:B------:R-:W-:Y:S01]  /*19070*/  BSSY.RECONVERGENT B1, `(.L_x_6902) ;  /* 0x00000db000017945 */ /* 0x000fe20003800200 */
[CC--:B------:R-:W-:Y:S02]  /*19080*/  ISETP.GE.AND P4, PT, R6.reuse, R228.reuse, PT ;  /* 0x000000e40600720c */ /* 0x0c0fe40003f86270 */
[-C--:B------:R-:W-:Y:S02]  /*19090*/  ISETP.GE.AND P1, PT, R6, R231.reuse, PT ;  /* 0x000000e70600720c */ /* 0x080fe40003f26270 */
[C---:B------:R-:W-:Y:S02]  /*190a0*/  ISETP.GE.AND P6, PT, R25.reuse, R228, PT ;  /* 0x000000e41900720c */ /* 0x040fe40003fc6270 */
[----:B------:R-:W-:-:S02]  /*190b0*/  ISETP.GE.AND P3, PT, R25, R231, PT ;  /* 0x000000e71900720c */ /* 0x000fc40003f66270 */
[----:B------:R-:W-:Y:S01]  /*190c0*/  FSEL R0, R4, -INF , !P5 ;  /* 0xff80000004007808 */ /* 0x000fe20006800000 */
[----:B------:R-:W-:Y:S01]  /*190d0*/  IMAD.MOV.U32 R92, RZ, RZ, R26 ;  /* 0x000000ffff5c7224 */ /* 0x000fe200078e001a */
[----:B------:R-:W-:Y:S02]  /*190e0*/  LOP3.LUT R27, R222, 0x200, RZ, 0xc0, !PT ;  /* 0x00000200de1b7812 */ /* 0x000fe400078ec0ff */
[----:B------:R-:W-:Y:S02]  /*190f0*/  VIMNMX R230, PT, PT, RZ, R2, !PT ;  /* 0x00000002ffe67248 */ /* 0x000fe40007fe0100 */
[----:B------:R-:W-:Y:S02]  /*19100*/  FSEL R145, R5, -INF , !P4 ;  /* 0xff80000005917808 */ /* 0x000fe40006000000 */
[----:B------:R-:W-:Y:S02]  /*19110*/  FSEL R131, R3, -INF , !P1 ;  /* 0xff80000003837808 */ /* 0x000fe40004800000 */
[----:B------:R-:W-:-:S02]  /*19120*/  FSEL R26, R0, -INF , !P6 ;  /* 0xff800000001a7808 */ /* 0x000fc40007000000 */
[----:B------:R-:W-:Y:S01]  /*19130*/  FSEL R25, R53, -INF , !P3 ;  /* 0xff80000035197808 */ /* 0x000fe20005800000 */
[----:B------:R-:W-:Y:S06]  /*19140*/  @!P0 BRA `(.L_x_6903) ;  /* 0x0000000c00348947 */ /* 0x000fec0003800000 */
        /* <DEDUP_REMOVED lines=16> */
.L_x_6905:
        /* <DEDUP_REMOVED lines=55> */
[----:B------:R-:W-:Y:S01]  /*195c0*/  IMAD.MOV.U32 R12, RZ, RZ, R232 ;  /* 0x000000ffff0c7224 */ /* 0x000fe200078e00e8 */
        /* <DEDUP_REMOVED lines=15> */
.L_x_6906:
[----:B------:R-:W-:Y:S05]  /*196c0*/  BSYNC.RECONVERGENT B0 ;  /* 0x0000000000007941 */ /* 0x000fea0003800200 */
.L_x_6904:
        /* <DEDUP_REMOVED lines=117> */
.L_x_6903:
[----:B------:R-:W-:Y:S05]  /*19e20*/  BSYNC.RECONVERGENT B1 ;  /* 0x0000000000017941 */ /* 0x000fea0003800200 */
.L_x_6902:
[----:B------:R-:W3:Y:S01]  /*19e30*/  LD.E R0, desc[UR4][R134.64+0xdc] ;  /* 0x0000dc0486007980 */ /* 0x000ee2000c101900 */
[----:B------:R-:W-:Y:S02]  /*19e40*/  FMNMX3.FTZ R36, R25, R48, R44, !PT ;  /* 0x0000003019247276 */ /* 0x000fe4000781002c */
[----:B------:R-:W-:Y:S02]  /*19e50*/  MOV R244, R73 ;  /* 0x0000004900f47202 */ /* 0x000fe40000000f00 */
        /* <DEDUP_REMOVED lines=61> */
[----:B------:R-:W-:Y:S02]  /*1a230*/  MOV R245, R67 ;  /* 0x0000004300f57202 */ /* 0x000fe40000000f00 */
[----:B------:R-:W-:Y:S01]  /*1a240*/  FMNMX3.FTZ R37, R37, R153, R145, !PT ;  /* 0x0000009925257276 */ /* 0x000fe20007810091 */
[----:B--2---:R-:W1:Y:S03]  /*1a250*/  SHFL.BFLY PT, R2, R36, 0x2, 0x1f ;  /* 0x0c401f0024027f89 */ /* 0x004e6600000e0000 */
[----:B------:R-:W-:-:S05]  /*1a260*/  FMNMX.FTZ R37, R245, R37, !PT ;  /* 0x00000025f5257209 */ /* 0x000fca0007810000 */
[----:B------:R-:W2:Y:S01]  /*1a270*/  SHFL.BFLY PT, R3, R37, 0x2, 0x1f ;  /* 0x0c401f0025037f89 */ /* 0x000ea200000e0000 */
[----:B-1----:R-:W-:-:S05]  /*1a280*/  FMNMX.FTZ R36, R36, R2, !PT ;  /* 0x0000000224247209 */ /* 0x002fca0007810000 */
[----:B------:R-:W1:Y:S01]  /*1a290*/  SHFL.BFLY PT, R2, R36, 0x1, 0x1f ;  /* 0x0c201f0024027f89 */ /* 0x000e6200000e0000 */
[----:B--2---:R-:W-:-:S05]  /*1a2a0*/  FMNMX.FTZ R37, R37, R3, !PT ;  /* 0x0000000325257209 */ /* 0x004fca0007810000 */
[----:B------:R-:W2:Y:S01]  /*1a2b0*/  SHFL.BFLY PT, R4, R37, 0x1, 0x1f ;  /* 0x0c201f0025047f89 */ /* 0x000ea200000e0000 */
[----:B-1----:R-:W-:-:S04]  /*1a2c0*/  FMNMX.FTZ R36, R36, R2, !PT ;  /* 0x0000000224247209 */ /* 0x002fc80007810000 */
[----:B------:R-:W-:Y:S02]  /*1a2d0*/  FSETP.NEU.FTZ.AND P0, PT, R36, -INF , PT ;  /* 0xff8000002400780b */ /* 0x000fe40003f1d000 */
[----:B------:R-:W-:Y:S02]  /*1a2e0*/  IADD3 R2, PT, PT, R27, R226, RZ ;  /* 0x000000e21b027210 */ /* 0x000fe40007ffe0ff */
[----:B--2---:R-:W-:Y:S02]  /*1a2f0*/  FMNMX.FTZ R37, R37, R4, !PT ;  /* 0x0000000425257209 */ /* 0x004fe40007810000 */
[----:B------:R-:W-:-:S04]  /*1a300*/  LEA R140, R2, R221, 0x1 ;  /* 0x000000dd028c7211 */ /* 0x000fc800078e08ff */
[-C--:B------:R-:W-:Y:S01]  /*1a310*/  IADD3 R39, PT, PT, R252, R140.reuse, RZ ;  /* 0x0000008cfc277210 */ /* 0x080fe20007ffe0ff */
[----:B------:R-:W1:Y:S01]  /*1a320*/  LDSM.16.MT88.4 R20, [R140+0xa000] ;  /* 0x00a000008c14783b */ /* 0x000e620000004200 */
[----:B------:R-:W-:-:S03]  /*1a330*/  IADD3 R76, PT, PT, R72, R140, RZ ;  /* 0x0000008c484c7210 */ /* 0x000fc60007ffe0ff */
[----:B------:R-:W2:Y:S04]  /*1a340*/  LDSM.16.MT88.4 R16, [R39+0xa000] ;  /* 0x00a000002710783b */ /* 0x000ea80000004200 */
[----:B------:R-:W4:Y:S01]  /*1a350*/  LDSM.16.MT88.4 R32, [R76+0xa000] ;  /* 0x00a000004c20783b */ /* 0x000f220000004200 */
[----:B------:R-:W-:-:S03]  /*1a360*/  IADD3 R38, PT, PT, R252, R76, RZ ;  /* 0x0000004cfc267210 */ /* 0x000fc60007ffe0ff */
[----:B------:R-:W-:Y:S01]  /*1a370*/  LDSM.16.MT88.4 R28, [R39+0xa800] ;  /* 0x00a80000271c783b */ /* 0x000fe20000004200 */
[----:B---3--:R-:W-:-:S05]  /*1a380*/  FMUL.FTZ R3, R0, R36 ;  /* 0x0000002400037220 */ /* 0x008fca0000410000 */
[----:B------:R-:W-:Y:S01]  /*1a390*/  FSEL R3, R3, RZ, P0 ;  /* 0x000000ff03037208 */ /* 0x000fe20000000000 */
[----:B------:R-:W-:Y:S01]  /*1a3a0*/  FMUL.FTZ R5, R0, R37 ;  /* 0x0000002500057220 */ /* 0x000fe20000410000 */
[----:B------:R-:W-:-:S03]  /*1a3b0*/  FSETP.NEU.FTZ.AND P0, PT, R37, -INF , PT ;  /* 0xff8000002500780b */ /* 0x000fc60003f1d000 */
[-CC-:B------:R-:W-:Y:S01]  /*1a3c0*/  FFMA.FTZ R2, R48, R0.reuse, -R3.reuse ;  /* 0x0000000030027223 */ /* 0x180fe20000010803 */
[-CC-:B------:R-:W-:Y:S01]  /*1a3d0*/  FFMA.FTZ R4, R25, R0.reuse, -R3.reuse ;  /* 0x0000000019047223 */ /* 0x180fe20000010803 */
[----:B------:R-:W-:Y:S02]  /*1a3e0*/  FSEL R5, R5, RZ, P0 ;  /* 0x000000ff05057208 */ /* 0x000fe40000000000 */
[----:B------:R3:W-:Y:S04]  /*1a3f0*/  MUFU.EX2 R12, R2 ;  /* 0x00000002000c7308 */ /* 0x0007e80000000800 */
[----:B------:R5:W1:Y:S01]  /*1a400*/  MUFU.EX2 R213, R4 ;  /* 0x0000000400d57308 */ /* 0x000a620000000800 */
[-CC-:B---3--:R-:W-:Y:S01]  /*1a410*/  FFMA.FTZ R2, R46, R0.reuse, -R3.reuse ;  /* 0x000000002e027223 */ /* 0x188fe20000010803 */
[----:B-----5:R-:W-:-:S03]  /*1a420*/  FFMA.FTZ R4, R44, R0, -R3 ;  /* 0x000000002c047223 */ /* 0x020fc60000010803 */
[----:B------:R3:W-:Y:S04]  /*1a430*/  MUFU.EX2 R216, R2 ;  /* 0x0000000200d87308 */ /* 0x0007e80000000800 */
[----:B------:R5:W2:Y:S01]  /*1a440*/  MUFU.EX2 R217, R4 ;  /* 0x0000000400d97308 */ /* 0x000aa20000000800 */
[-CC-:B---3--:R-:W-:Y:S01]  /*1a450*/  FFMA.FTZ R2, R52, R0.reuse, -R5.reuse ;  /* 0x0000000034027223 */ /* 0x188fe20000010805 */
[----:B-----5:R-:W-:-:S03]  /*1a460*/  FFMA.FTZ R4, R26, R0, -R5 ;  /* 0x000000001a047223 */ /* 0x020fc60000010805 */
[----:B------:R3:W-:Y:S04]  /*1a470*/  MUFU.EX2 R7, R2 ;  /* 0x0000000200077308 */ /* 0x0007e80000000800 */
[----:B------:R5:W4:Y:S01]  /*1a480*/  MUFU.EX2 R212, R4 ;  /* 0x0000000400d47308 */ /* 0x000b220000000800 */
[-CC-:B---3--:R-:W-:Y:S01]  /*1a490*/  FFMA.FTZ R2, R51, R0.reuse, -R5.reuse ;  /* 0x0000000033027223 */ /* 0x188fe20000010805 */
[----:B-----5:R-:W-:-:S03]  /*1a4a0*/  FFMA.FTZ R4, R49, R0, -R5 ;  /* 0x0000000031047223 */ /* 0x020fc60000010805 */
[----:B------:R3:W-:Y:S01]  /*1a4b0*/  MUFU.EX2 R215, R2 ;  /* 0x0000000200d77308 */ /* 0x0007e20000000800 */
[----:B------:R-:W5:Y:S03]  /*1a4c0*/  LDSM.16.MT88.4 R48, [R38+0xa000] ;  /* 0x00a000002630783b */ /* 0x000f660000004200 */
[----:B------:R1:W4:Y:S01]  /*1a4d0*/  MUFU.EX2 R214, R4 ;  /* 0x0000000400d67308 */ /* 0x0003220000000800 */
[----:B---3--:R-:W-:-:S04]  /*1a4e0*/  FFMA.FTZ R2, R47, R0, -R3 ;  /* 0x000000002f027223 */ /* 0x008fc80000010803 */
[----:B------:R3:W-:Y:S01]  /*1a4f0*/  MUFU.EX2 R233, R2 ;  /* 0x0000000200e97308 */ /* 0x0007e20000000800 */
[-CC-:B-1----:R-:W-:Y:S02]  /*1a500*/  FFMA.FTZ R4, R45, R0.reuse, -R3.reuse ;  /* 0x000000002d047223 */ /* 0x182fe40000010803 */
[----:B------:R-:W1:Y:S02]  /*1a510*/  LDSM.16.MT88.4 R44, [R140+0xa800] ;  /* 0x00a800008c2c783b */ /* 0x000e640000004200 */
[----:B------:R2:W-:Y:S01]  /*1a520*/  MUFU.EX2 R241, R4 ;  /* 0x0000000400f17308 */ /* 0x0005e20000000800 */
[----:B---3--:R-:W-:-:S04]  /*1a530*/  FFMA.FTZ R2, R57, R0, -R3 ;  /* 0x0000000039027223 */ /* 0x008fc80000010803 */
[----:B------:R3:W-:Y:S01]  /*1a540*/  MUFU.EX2 R242, R2 ;  /* 0x0000000200f27308 */ /* 0x0007e20000000800 */
[-CC-:B--2---:R-:W-:Y:S01]  /*1a550*/  FFMA.FTZ R4, R59, R0.reuse, -R5.reuse ;  /* 0x000000003b047223 */ /* 0x184fe20000010805 */
[----:B------:R-:W-:Y:S01]  /*1a560*/  F2FP.BF16.F32.PACK_AB R9, R12, R213 ;  /* 0x000000d50c09723e */ /* 0x000fe200000010ff */
[--C-:B---3--:R-:W-:Y:S02]  /*1a570*/  FFMA.FTZ R2, R58, R0, -R5.reuse ;  /* 0x000000003a027223 */ /* 0x108fe40000010805 */
[----:B------:R-:W2:Y:S01]  /*1a580*/  LDSM.16.MT88.4 R56, [R76+0xa800] ;  /* 0x00a800004c38783b */ /* 0x000ea20000004200 */
[----:B------:R-:W-:Y:S01]  /*1a590*/  F2FP.BF16.F32.PACK_AB R11, R216, R217 ;  /* 0x000000d9d80b723e */ /* 0x000fe200000010ff */
[----:B------:R3:W-:Y:S01]  /*1a5a0*/  MUFU.EX2 R236, R4 ;  /* 0x0000000400ec7308 */ /* 0x0007e20000000800 */
[----:B----4-:R-:W-:Y:S02]  /*1a5b0*/  F2FP.BF16.F32.PACK_AB R8, R7, R212 ;  /* 0x000000d40708723e */ /* 0x010fe400000010ff */
[----:B------:R-:W-:Y:S01]  /*1a5c0*/  F2FP.BF16.F32.PACK_AB R10, R215, R214 ;  /* 0x000000d6d70a723e */ /* 0x000fe200000010ff */
[----:B------:R4:W1:Y:S01]  /*1a5d0*/  MUFU.EX2 R238, R2 ;  /* 0x0000000200ee7308 */ /* 0x0008620000000800 */
[----:B------:R-:W-:-:S04]  /*1a5e0*/  FFMA.FTZ R6, R66, R0, -R5 ;  /* 0x0000000042067223 */ /* 0x000fc80000010805 */
[----:B------:R-:W-:Y:S01]  /*1a5f0*/  MUFU.EX2 R240, R6 ;  /* 0x0000000600f07308 */ /* 0x000fe20000000800 */
[-C--:B---3--:R-:W-:Y:S01]  /*1a600*/  FFMA.FTZ R4, R63, R0.reuse, -R5 ;  /* 0x000000003f047223 */ /* 0x088fe20000010805 */
[----:B----4-:R-:W-:-:S03]  /*1a610*/  FFMA.FTZ R2, R61, R0, -R3 ;  /* 0x000000003d027223 */ /* 0x010fc60000010803 */
[----:B------:R-:W3:Y:S01]  /*1a620*/  MUFU.EX2 R239, R4 ;  /* 0x0000000400ef7308 */ /* 0x000ee20000000800 */
[C---:B------:R-:W-:Y:S03]  /*1a630*/  HMMA.16816.F32.BF16 R52, R8.reuse, R20, RZ ;  /* 0x000000140834723c */ /* 0x040fe600000418ff */
[----:B------:R-:W4:Y:S05]  /*1a640*/  MUFU.EX2 R237, R2 ;  /* 0x0000000200ed7308 */ /* 0x000f2a0000000800 */
[C---:B------:R-:W-:Y:S08]  /*1a650*/  HMMA.16816.F32.BF16 R40, R8.reuse, R22, RZ ;  /* 0x000000160828723c */ /* 0x040ff000000418ff */
[C---:B------:R-:W-:Y:S08]  /*1a660*/  HMMA.16816.F32.BF16 R24, R8.reuse, R16, RZ ;  /* 0x000000100818723c */ /* 0x040ff000000418ff */
[C---:B------:R-:W-:Y:S08]  /*1a670*/  HMMA.16816.F32.BF16 R20, R8.reuse, R18, RZ ;  /* 0x000000120814723c */ /* 0x040ff000000418ff */
[C---:B------:R-:W-:Y:S08]  /*1a680*/  HMMA.16816.F32.BF16 R16, R8.reuse, R32, RZ ;  /* 0x000000200810723c */ /* 0x040ff000000418ff */
[C---:B------:R-:W-:Y:S08]  /*1a690*/  HMMA.16816.F32.BF16 R32, R8.reuse, R34, RZ ;  /* 0x000000220820723c */ /* 0x040ff000000418ff */
[C---:B-----5:R-:W-:Y:S08]  /*1a6a0*/  HMMA.16816.F32.BF16 R68, R8.reuse, R48, RZ ;  /* 0x000000300844723c */ /* 0x060ff000000418ff */
[----:B------:R-:W-:Y:S01]  /*1a6b0*/  HMMA.16816.F32.BF16 R64, R8, R50, RZ ;  /* 0x000000320840723c */ /* 0x000fe200000418ff */
[----:B------:R-:W5:Y:S01]  /*1a6c0*/  LDSM.16.MT88.4 R48, [R38+0xa800] ;  /* 0x00a800002630783b */ /* 0x000f620000004200 */
[----:B-1----:R-:W-:-:S02]  /*1a6d0*/  F2FP.BF16.F32.PACK_AB R8, R238, R236 ;  /* 0x000000ecee08723e */ /* 0x002fc400000010ff */
[----:B------:R-:W-:Y:S02]  /*1a6e0*/  F2FP.BF16.F32.PACK_AB R9, R241, R233 ;  /* 0x000000e9f109723e */ /* 0x000fe400000010ff */
[----:B---3--:R-:W-:Y:S02]  /*1a6f0*/  F2FP.BF16.F32.PACK_AB R10, R239, R240 ;  /* 0x000000f0ef0a723e */ /* 0x008fe400000010ff */
[----:B----4-:R-:W-:Y:S01]  /*1a700*/  F2FP.BF16.F32.PACK_AB R11, R237, R242 ;  /* 0x000000f2ed0b723e */ /* 0x010fe200000010ff */
[----:B------:R-:W-:-:S06]  /*1a710*/  FFMA.FTZ R2, R208, R0, -R3 ;  /* 0x00000000d0027223 */ /* 0x000fcc0000010803 */
[C---:B------:R-:W-:Y:S01]  /*1a720*/  HMMA.16816.F32.BF16 R60, R8.reuse, R28, R24 ;  /* 0x0000001c083c723c */ /* 0x040fe20000041818 */
[----:B------:R1:W-:Y:S01]  /*1a730*/  MUFU.EX2 R232, R2 ;  /* 0x0000000200e87308 */ /* 0x0003e20000000800 */
[-C--:B------:R-:W-:Y:S01]  /*1a740*/  FFMA.FTZ R4, R200, R0.reuse, -R3 ;  /* 0x00000000c8047223 */ /* 0x080fe20000010803 */
[-C--:B------:R-:W-:Y:S01]  /*1a750*/  FFMA.FTZ R6, R203, R0.reuse, -R5 ;  /* 0x00000000cb067223 */ /* 0x080fe20000010805 */
[----:B------:R-:W-:Y:S04]  /*1a760*/  LDSM.16.MT88.4 R24, [R76+0xb000] ;  /* 0x00b000004c18783b */ /* 0x000fe80000004200 */
[C---:B------:R-:W-:Y:S01]  /*1a770*/  HMMA.16816.F32.BF16 R28, R8.reuse, R30, R20 ;  /* 0x0000001e081c723c */ /* 0x040fe20000041814 */
[----:B------:R-:W3:Y:S07]  /*1a780*/  LDSM.16.MT88.4 R20, [R140+0xb000] ;  /* 0x00b000008c14783b */ /* 0x000eee0000004200 */
[----:B------:R-:W-:Y:S01]  /*1a790*/  HMMA.16816.F32.BF16 R80, R8, R46, R40 ;  /* 0x0000002e0850723c */ /* 0x000fe20000041828 */
[----:B-1----:R-:W-:-:S07]  /*1a7a0*/  FFMA.FTZ R2, R187, R0, -R3 ;  /* 0x00000000bb027223 */ /* 0x002fce0000010803 */
[----:B--2---:R-:W-:Y:S01]  /*1a7b0*/  HMMA.16816.F32.BF16 R40, R8, R56, R16 ;  /* 0x000000380828723c */ /* 0x004fe20000041810 */
[----:B------:R-:W1:Y:S01]  /*1a7c0*/  LDSM.16.MT88.4 R16, [R39+0xb000] ;  /* 0x00b000002710783b */ /* 0x000e620000004200 */
[----:B------:R2:W-:Y:S04]  /*1a7d0*/  MUFU.EX2 R226, R4 ;  /* 0x0000000400e27308 */ /* 0x0005e80000000800 */
[----:B------:R4:W-:Y:S01]  /*1a7e0*/  MUFU.EX2 R222, R2 ;  /* 0x0000000200de7308 */ /* 0x0009e20000000800 */
[-CC-:B--2---:R-:W-:Y:S01]  /*1a7f0*/  FFMA.FTZ R4, R211, R0.reuse, -R5.reuse ;  /* 0x00000000d3047223 */ /* 0x184fe20000010805 */
[----:B----4-:R-:W-:-:S03]  /*1a800*/  FFMA.FTZ R2, R210, R0, -R5 ;  /* 0x00000000d2027223 */ /* 0x010fc60000010805 */
[----:B------:R2:W-:Y:S04]  /*1a810*/  MUFU.EX2 R218, R4 ;  /* 0x0000000400da7308 */ /* 0x0005e80000000800 */
[----:B------:R4:W3:Y:S01]  /*1a820*/  MUFU.EX2 R221, R2 ;  /* 0x0000000200dd7308 */ /* 0x0008e20000000800 */
[----:B------:R-:W-:Y:S01]  /*1a830*/  HMMA.16816.F32.BF16 R72, R8, R44, R52 ;  /* 0x0000002c0848723c */ /* 0x000fe20000041834 */
[----:B------:R-:W1:Y:S02]  /*1a840*/  LDSM.16.MT88.4 R44, [R38+0xb000] ;  /* 0x00b00000262c783b */ /* 0x000e640000004200 */
[----:B------:R-:W-:Y:S01]  /*1a850*/  MUFU.EX2 R211, R6 ;  /* 0x0000000600d37308 */ /* 0x000fe20000000800 */
[-C--:B--2---:R-:W-:Y:S01]  /*1a860*/  FFMA.FTZ R4, R191, R0.reuse, -R5 ;  /* 0x00000000bf047223 */ /* 0x084fe20000010805 */
[----:B----4-:R-:W-:-:S03]  /*1a870*/  FFMA.FTZ R2, R186, R0, -R3 ;  /* 0x00000000ba027223 */ /* 0x010fc60000010803 */
[----:B------:R-:W2:Y:S04]  /*1a880*/  MUFU.EX2 R219, R4 ;  /* 0x0000000400db7308 */ /* 0x000ea80000000800 */
[----:B------:R-:W4:Y:S01]  /*1a890*/  MUFU.EX2 R210, R2 ;  /* 0x0000000200d27308 */ /* 0x000f220000000800 */
[C---:B-----5:R-:W-:Y:S08]  /*1a8a0*/  HMMA.16816.F32.BF16 R52, R8.reuse, R48, R68 ;  /* 0x000000300834723c */ /* 0x060ff00000041844 */
[C---:B------:R-:W-:Y:S08]  /*1a8b0*/  HMMA.16816.F32.BF16 R32, R8.reuse, R58, R32 ;  /* 0x0000003a0820723c */ /* 0x040ff00000041820 */
[----:B------:R-:W-:Y:S01]  /*1a8c0*/  HMMA.16816.F32.BF16 R48, R8, R50, R64 ;  /* 0x000000320830723c */ /* 0x000fe20000041840 */
[----:B---3--:R-:W-:-:S02]  /*1a8d0*/  F2FP.BF16.F32.PACK_AB R8, R221, R218 ;  /* 0x000000dadd08723e */ /* 0x008fc400000010ff */
[----:B------:R-:W-:Y:S02]  /*1a8e0*/  F2FP.BF16.F32.PACK_AB R9, R226, R232 ;  /* 0x000000e8e209723e */ /* 0x000fe400000010ff */
[----:B--2---:R-:W-:Y:S02]  /*1a8f0*/  F2FP.BF16.F32.PACK_AB R10, R219, R211 ;  /* 0x000000d3db0a723e */ /* 0x004fe400000010ff */
        /* <DEDUP_REMOVED lines=11> */
[----:B------:R2:W-:Y:S04]  /*1a9b0*/  MUFU.EX2 R208, R4 ;  /* 0x0000000400d07308 */ /* 0x0005e80000000800 */
[----:B------:R4:W-:Y:S01]  /*1a9c0*/  MUFU.EX2 R206, R2 ;  /* 0x0000000200ce7308 */ /* 0x0009e20000000800 */
[-CC-:B------:R-:W-:Y:S01]  /*1a9d0*/  FFMA.FTZ R6, R189, R0.reuse, -R5.reuse ;  /* 0x00000000bd067223 */ /* 0x180fe20000010805 */
[-CC-:B--2---:R-:W-:Y:S01]  /*1a9e0*/  FFMA.FTZ R4, R209, R0.reuse, -R5.reuse ;  /* 0x00000000d1047223 */ /* 0x184fe20000010805 */
[----:B----4-:R-:W-:-:S03]  /*1a9f0*/  FFMA.FTZ R2, R202, R0, -R5 ;  /* 0x00000000ca027223 */ /* 0x010fc60000010805 */
[----:B------:R2:W-:Y:S04]  /*1aa00*/  MUFU.EX2 R200, R4 ;  /* 0x0000000400c87308 */ /* 0x0005e80000000800 */
[----:B------:R4:W5:Y:S04]  /*1aa10*/  MUFU.EX2 R203, R2 ;  /* 0x0000000200cb7308 */ /* 0x0009680000000800 */
[----:B------:R-:W-:Y:S01]  /*1aa20*/  MUFU.EX2 R205, R6 ;  /* 0x0000000600cd7308 */ /* 0x000fe20000000800 */
[-C--:B--2---:R-:W-:Y:S01]  /*1aa30*/  FFMA.FTZ R4, R86, R0.reuse, -R5 ;  /* 0x0000000056047223 */ /* 0x084fe20000010805 */
[----:B----4-:R-:W-:-:S03]  /*1aa40*/  FFMA.FTZ R2, R84, R0, -R3 ;  /* 0x0000000054027223 */ /* 0x010fc60000010803 */
[----:B------:R-:W2:Y:S04]  /*1aa50*/  MUFU.EX2 R204, R4 ;  /* 0x0000000400cc7308 */ /* 0x000ea80000000800 */
[----:B------:R-:W4:Y:S01]  /*1aa60*/  MUFU.EX2 R202, R2 ;  /* 0x0000000200ca7308 */ /* 0x000f220000000800 */
[C---:B------:R-:W-:Y:S08]  /*1aa70*/  HMMA.16816.F32.BF16 R60, R8.reuse, R24, R40 ;  /* 0x00000018083c723c */ /* 0x040ff00000041828 */
[C---:B------:R-:W-:Y:S01]  /*1aa80*/  HMMA.16816.F32.BF16 R72, R8.reuse, R26, R32 ;  /* 0x0000001a0848723c */ /* 0x040fe20000041820 */
[----:B------:R-:W1:Y:S04]  /*1aa90*/  LDSM.16.MT88.4 R24, [R76+0xb800] ;  /* 0x00b800004c18783b */ /* 0x000e680000004200 */
[----:B------:R-:W1:Y:S03]  /*1aaa0*/  LDSM.16.MT88.4 R32, [R38+0xb800] ;  /* 0x00b800002620783b */ /* 0x000e660000004200 */
[C---:B------:R-:W-:Y:S08]  /*1aab0*/  HMMA.16816.F32.BF16 R84, R8.reuse, R44, R52 ;  /* 0x0000002c0854723c */ /* 0x040ff00000041834 */
[----:B------:R-:W-:Y:S01]  /*1aac0*/  HMMA.16816.F32.BF16 R48, R8, R46, R48 ;  /* 0x0000002e0830723c */ /* 0x000fe20000041830 */
[----:B-----5:R-:W-:-:S02]  /*1aad0*/  F2FP.BF16.F32.PACK_AB R8, R203, R200 ;  /* 0x000000c8cb08723e */ /* 0x020fc400000010ff */
[----:B------:R-:W-:Y:S02]  /*1aae0*/  F2FP.BF16.F32.PACK_AB R9, R208, R207 ;  /* 0x000000cfd009723e */ /* 0x000fe400000010ff */
[----:B--2---:R-:W-:Y:S02]  /*1aaf0*/  F2FP.BF16.F32.PACK_AB R10, R204, R205 ;  /* 0x000000cdcc0a723e */ /* 0x004fe400000010ff */
[----:B----4-:R-:W-:Y:S01]  /*1ab00*/  F2FP.BF16.F32.PACK_AB R11, R202, R206 ;  /* 0x000000ceca0b723e */ /* 0x010fe200000010ff */
[----:B------:R-:W-:-:S06]  /*1ab10*/  FFMA.FTZ R2, R184, R0, -R3 ;  /* 0x00000000b8027223 */ /* 0x000fcc0000010803 */
[----:B---3--:R-:W-:Y:S01]  /*1ab20*/  HMMA.16816.F32.BF16 R56, R8, R20, R56 ;  /* 0x000000140838723c */ /* 0x008fe20000041838 */
        /* <DEDUP_REMOVED lines=20> */
[----:B------:R4:W3:Y:S01]  /*1ac70*/  MUFU.EX2 R192, R2 ;  /* 0x0000000200c07308 */ /* 0x0008e20000000800 */
[C---:B------:R-:W-:Y:S01]  /*1ac80*/  HMMA.16816.F32.BF16 R52, R8.reuse, R24, R60 ;  /* 0x000000180834723c */ /* 0x040fe2000004183c */
[----:B------:R-:W1:Y:S07]  /*1ac90*/  LDSM.16.MT88.4 R60, [R76+0xc000] ;  /* 0x00c000004c3c783b */ /* 0x000e6e0000004200 */
[C---:B------:R-:W-:Y:S08]  /*1aca0*/  HMMA.16816.F32.BF16 R72, R8.reuse, R26, R72 ;  /* 0x0000001a0848723c */ /* 0x040ff00000041848 */
[C---:B------:R-:W-:Y:S08]  /*1acb0*/  HMMA.16816.F32.BF16 R84, R8.reuse, R32, R84 ;  /* 0x000000200854723c */ /* 0x040ff00000041854 */
[----:B------:R-:W-:Y:S01]  /*1acc0*/  HMMA.16816.F32.BF16 R48, R8, R34, R48 ;  /* 0x000000220830723c */ /* 0x000fe20000041830 */
[----:B-----5:R-:W-:Y:S01]  /*1acd0*/  F2FP.BF16.F32.PACK_AB R8, R193, R195 ;  /* 0x000000c3c108723e */ /* 0x020fe200000010ff */
[-CC-:B----4-:R-:W-:Y:S01]  /*1ace0*/  FFMA.FTZ R2, R178, R0.reuse, -R3.reuse ;  /* 0x00000000b2027223 */ /* 0x190fe20000010803 */
[----:B------:R-:W-:Y:S01]  /*1acf0*/  F2FP.BF16.F32.PACK_AB R9, R199, R197 ;  /* 0x000000c5c709723e */ /* 0x000fe200000010ff */
[----:B------:R-:W-:Y:S01]  /*1ad00*/  FFMA.FTZ R4, R172, R0, -R3 ;  /* 0x00000000ac047223 */ /* 0x000fe20000010803 */
[----:B--2---:R-:W-:-:S02]  /*1ad10*/  F2FP.BF16.F32.PACK_AB R10, R196, R194 ;  /* 0x000000c2c40a723e */ /* 0x004fc400000010ff */
[----:B---3--:R-:W-:Y:S01]  /*1ad20*/  F2FP.BF16.F32.PACK_AB R11, R192, R198 ;  /* 0x000000c6c00b723e */ /* 0x008fe200000010ff */
[----:B------:R2:W-:Y:S01]  /*1ad30*/  MUFU.EX2 R191, R2 ;  /* 0x0000000200bf7308 */ /* 0x0005e20000000800 */
[-C--:B------:R-:W-:Y:S01]  /*1ad40*/  FFMA.FTZ R6, R177, R0.reuse, -R5 ;  /* 0x00000000b1067223 */ /* 0x080fe20000010805 */
[----:B------:R-:W-:Y:S04]  /*1ad50*/  LDSM.16.MT88.4 R32, [R76+0xc800] ;  /* 0x00c800004c20783b */ /* 0x000fe80000004200 */
[C---:B------:R-:W-:Y:S08]  /*1ad60*/  HMMA.16816.F32.BF16 R68, R8.reuse, R20, R56 ;  /* 0x000000140844723c */ /* 0x040ff00000041838 */
[----:B------:R-:W-:Y:S01]  /*1ad70*/  HMMA.16816.F32.BF16 R56, R8, R22, R44 ;  /* 0x000000160838723c */ /* 0x000fe2000004182c */
[----:B------:R-:W3:Y:S01]  /*1ad80*/  LDSM.16.MT88.4 R20, [R140+0xc800] ;  /* 0x00c800008c14783b */ /* 0x000ee20000004200 */
[----:B--2---:R-:W-:-:S06]  /*1ad90*/  FFMA.FTZ R2, R167, R0, -R3 ;  /* 0x00000000a7027223 */ /* 0x004fcc0000010803 */
[C---:B-1----:R-:W-:Y:S08]  /*1ada0*/  HMMA.16816.F32.BF16 R28, R8.reuse, R16, R28 ;  /* 0x00000010081c723c */ /* 0x042ff0000004181c */
[----:B------:R-:W-:Y:S01]  /*1adb0*/  HMMA.16816.F32.BF16 R24, R8, R18, R40 ;  /* 0x000000120818723c */ /* 0x000fe20000041828 */
[----:B------:R-:W1:Y:S01]  /*1adc0*/  LDSM.16.MT88.4 R16, [R39+0xc800] ;  /* 0x00c800002710783b */ /* 0x000e620000004200 */
[----:B------:R2:W-:Y:S04]  /*1add0*/  MUFU.EX2 R188, R4 ;  /* 0x0000000400bc7308 */ /* 0x0005e80000000800 */
        /* <DEDUP_REMOVED lines=11> */
[C---:B------:R-:W-:Y:S08]  /*1ae90*/  HMMA.16816.F32.BF16 R44, R8.reuse, R62, R72 ;  /* 0x0000003e082c723c */ /* 0x040ff00000041848 */
[C---:B------:R-:W-:Y:S08]  /*1aea0*/  HMMA.16816.F32.BF16 R72, R8.reuse, R64, R84 ;  /* 0x000000400848723c */ /* 0x040ff00000041854 */
[----:B------:R-:W-:Y:S01]  /*1aeb0*/  HMMA.16816.F32.BF16 R52, R8, R66, R48 ;  /* 0x000000420834723c */ /* 0x000fe20000041830 */
[----:B------:R-:W1:Y:S01]  /*1aec0*/  LDSM.16.MT88.4 R48, [R38+0xc800] ;  /* 0x00c800002630783b */ /* 0x000e620000004200 */
        /* <DEDUP_REMOVED lines=8> */
[C---:B-1----:R-:W-:Y:S08]  /*1af50*/  HMMA.16816.F32.BF16 R56, R8.reuse, R16, R28 ;  /* 0x000000100838723c */ /* 0x042ff0000004181c */
[----:B------:R-:W-:Y:S01]  /*1af60*/  HMMA.16816.F32.BF16 R24, R8, R18, R24 ;  /* 0x000000120818723c */ /* 0x000fe20000041818 */
[----:B------:R-:W1:Y:S01]  /*1af70*/  LDSM.16.MT88.4 R16, [R39+0xd000] ;  /* 0x00d000002710783b */ /* 0x000e620000004200 */
[-C--:B--2---:R-:W-:Y:S01]  /*1af80*/  FFMA.FTZ R2, R157, R0.reuse, -R3 ;  /* 0x000000009d027223 */ /* 0x084fe20000010803 */
[----:B------:R2:W-:Y:S04]  /*1af90*/  MUFU.EX2 R182, R4 ;  /* 0x0000000400b67308 */ /* 0x0005e80000000800 */
[----:B------:R3:W-:Y:S01]  /*1afa0*/  MUFU.EX2 R183, R2 ;  /* 0x0000000200b77308 */ /* 0x0007e20000000800 */
[-CC-:B------:R-:W-:Y:S01]  /*1afb0*/  FFMA.FTZ R6, R169, R0.reuse, -R5.reuse ;  /* 0x00000000a9067223 */ /* 0x180fe20000010805 */
[-CC-:B--2---:R-:W-:Y:S01]  /*1afc0*/  FFMA.FTZ R4, R180, R0.reuse, -R5.reuse ;  /* 0x00000000b4047223 */ /* 0x184fe20000010805 */
[----:B---3--:R-:W-:-:S03]  /*1afd0*/  FFMA.FTZ R2, R175, R0, -R5 ;  /* 0x00000000af027223 */ /* 0x008fc60000010805 */
[----:B------:R2:W-:Y:S04]  /*1afe0*/  MUFU.EX2 R176, R4 ;  /* 0x0000000400b07308 */ /* 0x0005e80000000800 */
[----:B------:R3:W4:Y:S04]  /*1aff0*/  MUFU.EX2 R178, R2 ;  /* 0x0000000200b27308 */ /* 0x0007280000000800 */
[----:B------:R-:W-:Y:S01]  /*1b000*/  MUFU.EX2 R179, R6 ;  /* 0x0000000600b37308 */ /* 0x000fe20000000800 */
[-C--:B--2---:R-:W-:Y:S01]  /*1b010*/  FFMA.FTZ R4, R163, R0.reuse, -R5 ;  /* 0x00000000a3047223 */ /* 0x084fe20000010805 */
[----:B---3--:R-:W-:-:S03]  /*1b020*/  FFMA.FTZ R2, R156, R0, -R3 ;  /* 0x000000009c027223 */ /* 0x008fc60000010803 */
[----:B------:R-:W2:Y:S04]  /*1b030*/  MUFU.EX2 R180, R4 ;  /* 0x0000000400b47308 */ /* 0x000ea80000000800 */
[----:B------:R-:W3:Y:S01]  /*1b040*/  MUFU.EX2 R177, R2 ;  /* 0x0000000200b17308 */ /* 0x000ee20000000800 */
[C---:B------:R-:W-:Y:S01]  /*1b050*/  HMMA.16816.F32.BF16 R68, R8.reuse, R20, R68 ;  /* 0x000000140844723c */ /* 0x040fe20000041844 */
[----:B------:R-:W5:Y:S07]  /*1b060*/  LDSM.16.MT88.4 R20, [R140+0xd000] ;  /* 0x00d000008c14783b */ /* 0x000f6e0000004200 */
[C---:B------:R-:W-:Y:S01]  /*1b070*/  HMMA.16816.F32.BF16 R28, R8.reuse, R32, R40 ;  /* 0x00000020081c723c */ /* 0x040fe20000041828 */
[----:B------:R-:W-:Y:S07]  /*1b080*/  LDSM.16.MT88.4 R40, [R38+0xd000] ;  /* 0x00d000002628783b */ /* 0x000fee0000004200 */
[C---:B------:R-:W-:Y:S01]  /*1b090*/  HMMA.16816.F32.BF16 R64, R8.reuse, R34, R44 ;  /* 0x000000220840723c */ /* 0x040fe2000004182c */
[----:B------:R-:W5:Y:S07]  /*1b0a0*/  LDSM.16.MT88.4 R32, [R76+0xd000] ;  /* 0x00d000004c20783b */ /* 0x000f6e0000004200 */
[C---:B------:R-:W-:Y:S08]  /*1b0b0*/  HMMA.16816.F32.BF16 R80, R8.reuse, R48, R72 ;  /* 0x000000300850723c */ /* 0x040ff00000041848 */
[----:B------:R-:W-:Y:S01]  /*1b0c0*/  HMMA.16816.F32.BF16 R48, R8, R50, R52 ;  /* 0x000000320830723c */ /* 0x000fe20000041834 */
[----:B----4-:R-:W-:-:S02]  /*1b0d0*/  F2FP.BF16.F32.PACK_AB R8, R178, R176 ;  /* 0x000000b0b208723e */ /* 0x010fc400000010ff */
[----:B------:R-:W-:Y:S02]  /*1b0e0*/  F2FP.BF16.F32.PACK_AB R9, R182, R181 ;  /* 0x000000b5b609723e */ /* 0x000fe400000010ff */
[----:B--2---:R-:W-:Y:S02]  /*1b0f0*/  F2FP.BF16.F32.PACK_AB R10, R180, R179 ;  /* 0x000000b3b40a723e */ /* 0x004fe400000010ff */
[----:B---3--:R-:W-:Y:S01]  /*1b100*/  F2FP.BF16.F32.PACK_AB R11, R177, R183 ;  /* 0x000000b7b10b723e */ /* 0x008fe200000010ff */
[-CC-:B------:R-:W-:Y:S01]  /*1b110*/  FFMA.FTZ R2, R162, R0.reuse, -R3.reuse ;  /* 0x00000000a2027223 */ /* 0x180fe20000010803 */
[----:B------:R-:W-:-:S05]  /*1b120*/  FFMA.FTZ R4, R154, R0, -R3 ;  /* 0x000000009a047223 */ /* 0x000fca0000010803 */
[C---:B-1----:R-:W-:Y:S01]  /*1b130*/  HMMA.16816.F32.BF16 R52, R8.reuse, R16, R56 ;  /* 0x000000100834723c */ /* 0x042fe20000041838 */
[----:B------:R1:W-:Y:S07]  /*1b140*/  MUFU.EX2 R175, R2 ;  /* 0x0000000200af7308 */ /* 0x0003ee0000000800 */
[----:B------:R-:W-:Y:S01]  /*1b150*/  HMMA.16816.F32.BF16 R44, R8, R18, R24 ;  /* 0x00000012082c723c */ /* 0x000fe20000041818 */
[----:B------:R-:W2:Y:S01]  /*1b160*/  LDSM.16.MT88.4 R16, [R39+0xd800] ;  /* 0x00d800002710783b */ /* 0x000ea20000004200 */
[----:B------:R3:W-:Y:S01]  /*1b170*/  MUFU.EX2 R174, R4 ;  /* 0x0000000400ae7308 */ /* 0x0007e20000000800 */
[-C--:B-1----:R-:W-:Y:S01]  /*1b180*/  FFMA.FTZ R2, R136, R0.reuse, -R3 ;  /* 0x0000000088027223 */ /* 0x082fe20000010803 */
[-CC-:B------:R-:W-:Y:S01]  /*1b190*/  FFMA.FTZ R6, R161, R0.reuse, -R5.reuse ;  /* 0x00000000a1067223 */ /* 0x180fe20000010805 */
[----:B---3--:R-:W-:-:S02]  /*1b1a0*/  FFMA.FTZ R4, R173, R0, -R5 ;  /* 0x00000000ad047223 */ /* 0x008fc40000010805 */
[----:B------:R1:W-:Y:S04]  /*1b1b0*/  MUFU.EX2 R173, R2 ;  /* 0x0000000200ad7308 */ /* 0x0003e80000000800 */
[----:B------:R3:W-:Y:S01]  /*1b1c0*/  MUFU.EX2 R171, R4 ;  /* 0x0000000400ab7308 */ /* 0x0007e20000000800 */
[----:B-1----:R-:W-:-:S04]  /*1b1d0*/  FFMA.FTZ R2, R168, R0, -R5 ;  /* 0x00000000a8027223 */ /* 0x002fc80000010805 */
[----:B------:R1:W4:Y:S01]  /*1b1e0*/  MUFU.EX2 R170, R2 ;  /* 0x0000000200aa7308 */ /* 0x0003220000000800 */
[----:B---3--:R-:W-:-:S03]  /*1b1f0*/  FFMA.FTZ R4, R155, R0, -R5 ;  /* 0x000000009b047223 */ /* 0x008fc60000010805 */
[----:B------:R-:W-:Y:S04]  /*1b200*/  MUFU.EX2 R169, R6 ;  /* 0x0000000600a97308 */ /* 0x000fe80000000800 */
[----:B------:R-:W3:Y:S01]  /*1b210*/  MUFU.EX2 R172, R4 ;  /* 0x0000000400ac7308 */ /* 0x000ee20000000800 */
[----:B-1----:R-:W-:-:S04]  /*1b220*/  FFMA.FTZ R2, R147, R0, -R3 ;  /* 0x0000000093027223 */ /* 0x002fc80000010803 */
[----:B------:R1:W2:Y:S01]  /*1b230*/  MUFU.EX2 R168, R2 ;  /* 0x0000000200a87308 */ /* 0x0002a20000000800 */
[C---:B-----5:R-:W-:Y:S08]  /*1b240*/  HMMA.16816.F32.BF16 R72, R8.reuse, R20, R68 ;  /* 0x000000140848723c */ /* 0x060ff00000041844 */
[C---:B------:R-:W-:Y:S01]  /*1b250*/  HMMA.16816.F32.BF16 R60, R8.reuse, R22, R60 ;  /* 0x00000016083c723c */ /* 0x040fe2000004183c */
[----:B------:R-:W5:Y:S07]  /*1b260*/  LDSM.16.MT88.4 R20, [R140+0xd800] ;  /* 0x00d800008c14783b */ /* 0x000f6e0000004200 */
[C---:B------:R-:W-:Y:S01]  /*1b270*/  HMMA.16816.F32.BF16 R24, R8.reuse, R32, R28 ;  /* 0x000000200818723c */ /* 0x040fe2000004181c */
[----:B------:R-:W-:Y:S07]  /*1b280*/  LDSM.16.MT88.4 R28, [R76+0xd800] ;  /* 0x00d800004c1c783b */ /* 0x000fee0000004200 */
[C---:B------:R-:W-:Y:S08]  /*1b290*/  HMMA.16816.F32.BF16 R68, R8.reuse, R34, R64 ;  /* 0x000000220844723c */ /* 0x040ff00000041840 */
[C---:B------:R-:W-:Y:S08]  /*1b2a0*/  HMMA.16816.F32.BF16 R80, R8.reuse, R40, R80 ;  /* 0x000000280850723c */ /* 0x040ff00000041850 */
[----:B------:R-:W-:Y:S01]  /*1b2b0*/  HMMA.16816.F32.BF16 R32, R8, R42, R48 ;  /* 0x0000002a0820723c */ /* 0x000fe20000041830 */
[----:B------:R-:W5:Y:S01]  /*1b2c0*/  LDSM.16.MT88.4 R40, [R38+0xd800] ;  /* 0x00d800002628783b */ /* 0x000f620000004200 */
[----:B----4-:R-:W-:-:S02]  /*1b2d0*/  F2FP.BF16.F32.PACK_AB R8, R170, R171 ;  /* 0x000000abaa08723e */ /* 0x010fc400000010ff */
[----:B------:R-:W-:Y:S01]  /*1b2e0*/  F2FP.BF16.F32.PACK_AB R9, R174, R175 ;  /* 0x000000afae09723e */ /* 0x000fe200000010ff */
[-CC-:B-1----:R-:W-:Y:S01]  /*1b2f0*/  FFMA.FTZ R2, R152, R0.reuse, -R3.reuse ;  /* 0x0000000098027223 */ /* 0x182fe20000010803 */
[----:B---3--:R-:W-:Y:S01]  /*1b300*/  F2FP.BF16.F32.PACK_AB R10, R172, R169 ;  /* 0x000000a9ac0a723e */ /* 0x008fe200000010ff */
[-C--:B------:R-:W-:Y:S01]  /*1b310*/  FFMA.FTZ R4, R143, R0.reuse, -R3 ;  /* 0x000000008f047223 */ /* 0x080fe20000010803 */
        /* <DEDUP_REMOVED lines=18> */
[----:B------:R3:W2:Y:S01]  /*1b440*/  MUFU.EX2 R159, R2 ;  /* 0x00000002009f7308 */ /* 0x0006a20000000800 */
[C---:B-----5:R-:W-:Y:S08]  /*1b450*/  HMMA.16816.F32.BF16 R72, R8.reuse, R20, R72 ;  /* 0x000000140848723c */ /* 0x060ff00000041848 */
[C---:B------:R-:W-:Y:S01]  /*1b460*/  HMMA.16816.F32.BF16 R64, R8.reuse, R22, R60 ;  /* 0x000000160840723c */ /* 0x040fe2000004183c */
[----:B------:R-:W5:Y:S07]  /*1b470*/  LDSM.16.MT88.4 R20, [R140+0xe000] ;  /* 0x00e000008c14783b */ /* 0x000f6e0000004200 */
[C---:B------:R-:W-:Y:S08]  /*1b480*/  HMMA.16816.F32.BF16 R80, R8.reuse, R40, R80 ;  /* 0x000000280850723c */ /* 0x040ff00000041850 */
[C---:B------:R-:W-:Y:S08]  /*1b490*/  HMMA.16816.F32.BF16 R56, R8.reuse, R28, R24 ;  /* 0x0000001c0838723c */ /* 0x040ff00000041818 */
[C---:B------:R-:W-:Y:S01]  /*1b4a0*/  HMMA.16816.F32.BF16 R60, R8.reuse, R30, R68 ;  /* 0x0000001e083c723c */ /* 0x040fe20000041844 */
[----:B------:R-:W5:Y:S07]  /*1b4b0*/  LDSM.16.MT88.4 R28, [R38+0xe000] ;  /* 0x00e00000261c783b */ /* 0x000f6e0000004200 */
[----:B------:R-:W-:Y:S01]  /*1b4c0*/  HMMA.16816.F32.BF16 R40, R8, R42, R32 ;  /* 0x0000002a0828723c */ /* 0x000fe20000041820 */
[----:B----4-:R-:W-:Y:S01]  /*1b4d0*/  F2FP.BF16.F32.PACK_AB R8, R165, R161 ;  /* 0x000000a1a508723e */ /* 0x010fe200000010ff */
[--C-:B---3--:R-:W-:Y:S01]  /*1b4e0*/  FFMA.FTZ R2, R142, R0, -R3.reuse ;  /* 0x000000008e027223 */ /* 0x108fe20000010803 */
[----:B------:R-:W-:Y:S01]  /*1b4f0*/  F2FP.BF16.F32.PACK_AB R9, R163, R166 ;  /* 0x000000a6a309723e */ /* 0x000fe200000010ff */
[----:B------:R-:W-:Y:S01]  /*1b500*/  FFMA.FTZ R4, R126, R0, -R3 ;  /* 0x000000007e047223 */ /* 0x000fe20000010803 */
[----:B-1----:R-:W-:-:S02]  /*1b510*/  F2FP.BF16.F32.PACK_AB R10, R164, R162 ;  /* 0x000000a2a40a723e */ /* 0x002fc400000010ff */
        /* <DEDUP_REMOVED lines=18> */
[----:B------:R-:W3:Y:S01]  /*1b640*/  MUFU.EX2 R151, R2 ;  /* 0x0000000200977308 */ /* 0x000ee20000000800 */
[C---:B-----5:R-:W-:Y:S08]  /*1b650*/  HMMA.16816.F32.BF16 R68, R8.reuse, R20, R72 ;  /* 0x000000140844723c */ /* 0x060ff00000041848 */
[C---:B------:R-:W-:Y:S01]  /*1b660*/  HMMA.16816.F32.BF16 R64, R8.reuse, R22, R64 ;  /* 0x000000160840723c */ /* 0x040fe20000041840 */
[----:B------:R-:W5:Y:S07]  /*1b670*/  LDSM.16.MT88.4 R20, [R140+0xe800] ;  /* 0x00e800008c14783b */ /* 0x000f6e0000004200 */
[C---:B------:R-:W-:Y:S08]  /*1b680*/  HMMA.16816.F32.BF16 R44, R8.reuse, R48, R56 ;  /* 0x00000030082c723c */ /* 0x040ff00000041838 */
[C---:B------:R-:W-:Y:S08]  /*1b690*/  HMMA.16816.F32.BF16 R56, R8.reuse, R50, R60 ;  /* 0x000000320838723c */ /* 0x040ff0000004183c */
[C---:B------:R-:W-:Y:S08]  /*1b6a0*/  HMMA.16816.F32.BF16 R72, R8.reuse, R28, R80 ;  /* 0x0000001c0848723c */ /* 0x040ff00000041850 */
[----:B------:R-:W-:Y:S01]  /*1b6b0*/  HMMA.16816.F32.BF16 R48, R8, R30, R40 ;  /* 0x0000001e0830723c */ /* 0x000fe20000041828 */
[----:B----4-:R-:W-:Y:S01]  /*1b6c0*/  F2FP.BF16.F32.PACK_AB R8, R142, R13 ;  /* 0x0000000d8e08723e */ /* 0x010fe200000010ff */
[----:B------:R-:W4:Y:S01]  /*1b6d0*/  LDSM.16.MT88.4 R40, [R38+0xe800] ;  /* 0x00e800002628783b */ /* 0x000f220000004200 */
[----:B------:R-:W-:-:S02]  /*1b6e0*/  F2FP.BF16.F32.PACK_AB R9, R156, R155 ;  /* 0x0000009b9c09723e */ /* 0x000fc400000010ff */
[----:B-1----:R-:W-:Y:S02]  /*1b6f0*/  F2FP.BF16.F32.PACK_AB R10, R157, R154 ;  /* 0x0000009a9d0a723e */ /* 0x002fe400000010ff */
[----:B---3--:R-:W-:Y:S01]  /*1b700*/  F2FP.BF16.F32.PACK_AB R11, R151, R143 ;  /* 0x0000008f970b723e */ /* 0x008fe200000010ff */
[----:B------:R-:W-:-:S06]  /*1b710*/  FFMA.FTZ R2, R121, R0, -R3 ;  /* 0x0000000079027223 */ /* 0x000fcc0000010803 */
[----:B--2---:R-:W-:Y:S01]  /*1b720*/  HMMA.16816.F32.BF16 R52, R8, R16, R52 ;  /* 0x000000100834723c */ /* 0x004fe20000041834 */
[----:B------:R1:W-:Y:S01]  /*1b730*/  MUFU.EX2 R147, R2 ;  /* 0x0000000200937308 */ /* 0x0003e20000000800 */
[----:B------:R-:W-:-:S06]  /*1b740*/  FFMA.FTZ R4, R101, R0, -R3 ;  /* 0x0000000065047223 */ /* 0x000fcc0000010803 */
[----:B------:R-:W-:Y:S01]  /*1b750*/  HMMA.16816.F32.BF16 R28, R8, R18, R24 ;  /* 0x00000012081c723c */ /* 0x000fe20000041818 */
[----:B------:R-:W2:Y:S01]  /*1b760*/  LDSM.16.MT88.4 R16, [R39+0xf000] ;  /* 0x00f000002710783b */ /* 0x000ea20000004200 */
[----:B------:R3:W-:Y:S01]  /*1b770*/  MUFU.EX2 R148, R4 ;  /* 0x0000000400947308 */ /* 0x0007e20000000800 */
[----:B-1----:R-:W-:-:S04]  /*1b780*/  FFMA.FTZ R2, R95, R0, -R3 ;  /* 0x000000005f027223 */ /* 0x002fc80000010803 */
[----:B------:R1:W-:Y:S01]  /*1b790*/  MUFU.EX2 R152, R2 ;  /* 0x0000000200987308 */ /* 0x0003e20000000800 */
[-CC-:B------:R-:W-:Y:S01]  /*1b7a0*/  FFMA.FTZ R6, R129, R0.reuse, -R5.reuse ;  /* 0x0000000081067223 */ /* 0x180fe20000010805 */
[----:B---3--:R-:W-:-:S04]  /*1b7b0*/  FFMA.FTZ R4, R150, R0, -R5 ;  /* 0x0000000096047223 */ /* 0x008fc80000010805 */
[----:B------:R3:W-:Y:S01]  /*1b7c0*/  MUFU.EX2 R127, R4 ;  /* 0x00000004007f7308 */ /* 0x0007e20000000800 */
[----:B-1----:R-:W-:-:S04]  /*1b7d0*/  FFMA.FTZ R2, R138, R0, -R5 ;  /* 0x000000008a027223 */ /* 0x002fc80000010805 */
[----:B------:R1:W2:Y:S01]  /*1b7e0*/  MUFU.EX2 R129, R2 ;  /* 0x0000000200817308 */ /* 0x0002a20000000800 */
[----:B---3--:R-:W-:-:S03]  /*1b7f0*/  FFMA.FTZ R4, R109, R0, -R5 ;  /* 0x000000006d047223 */ /* 0x008fc60000010805 */
[----:B------:R-:W-:Y:S01]  /*1b800*/  MUFU.EX2 R130, R6 ;  /* 0x0000000600827308 */ /* 0x000fe20000000800 */
[----:B------:R-:W-:Y:S01]  /*1b810*/  HMMA.16816.F32.BF16 R24, R8, R32, R44 ;  /* 0x000000200818723c */ /* 0x000fe2000004182c */
[----:B------:R-:W-:Y:S02]  /*1b820*/  LDSM.16.MT88.4 R44, [R38+0xf000] ;  /* 0x00f00000262c783b */ /* 0x000fe40000004200 */
[----:B------:R-:W3:Y:S01]  /*1b830*/  MUFU.EX2 R132, R4 ;  /* 0x0000000400847308 */ /* 0x000ee20000000800 */
[----:B-1----:R-:W-:-:S04]  /*1b840*/  FFMA.FTZ R2, R98, R0, -R3 ;  /* 0x0000000062027223 */ /* 0x002fc80000010803 */
[C---:B------:R-:W-:Y:S01]  /*1b850*/  HMMA.16816.F32.BF16 R56, R8.reuse, R34, R56 ;  /* 0x000000220838723c */ /* 0x040fe20000041838 */
[----:B------:R-:W1:Y:S01]  /*1b860*/  LDSM.16.MT88.4 R32, [R76+0xf000] ;  /* 0x00f000004c20783b */ /* 0x000e620000004200 */
[----:B------:R-:W3:Y:S06]  /*1b870*/  MUFU.EX2 R126, R2 ;  /* 0x00000002007e7308 */ /* 0x000eec0000000800 */
[C---:B-----5:R-:W-:Y:S08]  /*1b880*/  HMMA.16816.F32.BF16 R68, R8.reuse, R20, R68 ;  /* 0x000000140844723c */ /* 0x060ff00000041844 */
[C---:B------:R-:W-:Y:S01]  /*1b890*/  HMMA.16816.F32.BF16 R60, R8.reuse, R22, R64 ;  /* 0x00000016083c723c */ /* 0x040fe20000041840 */
[----:B------:R-:W5:Y:S07]  /*1b8a0*/  LDSM.16.MT88.4 R20, [R140+0xf000] ;  /* 0x00f000008c14783b */ /* 0x000f6e0000004200 */
[C---:B----4-:R-:W-:Y:S08]  /*1b8b0*/  HMMA.16816.F32.BF16 R72, R8.reuse, R40, R72 ;  /* 0x000000280848723c */ /* 0x050ff00000041848 */
[----:B------:R-:W-:Y:S01]  /*1b8c0*/  HMMA.16816.F32.BF16 R48, R8, R42, R48 ;  /* 0x0000002a0830723c */ /* 0x000fe20000041830 */
[----:B--2---:R-:W-:-:S02]  /*1b8d0*/  F2FP.BF16.F32.PACK_AB R8, R129, R127 ;  /* 0x0000007f8108723e */ /* 0x004fc400000010ff */
[----:B------:R-:W-:Y:S02]  /*1b8e0*/  F2FP.BF16.F32.PACK_AB R9, R148, R147 ;  /* 0x000000939409723e */ /* 0x000fe400000010ff */
[----:B---3--:R-:W-:Y:S02]  /*1b8f0*/  F2FP.BF16.F32.PACK_AB R10, R132, R130 ;  /* 0x00000082840a723e */ /* 0x008fe400000010ff */
[----:B------:R-:W-:Y:S01]  /*1b900*/  F2FP.BF16.F32.PACK_AB R11, R126, R152 ;  /* 0x000000987e0b723e */ /* 0x000fe200000010ff */
[----:B------:R-:W-:-:S06]  /*1b910*/  FFMA.FTZ R2, R100, R0, -R3 ;  /* 0x0000000064027223 */ /* 0x000fcc0000010803 */
[----:B------:R-:W-:Y:S01]  /*1b920*/  HMMA.16816.F32.BF16 R52, R8, R16, R52 ;  /* 0x000000100834723c */ /* 0x000fe20000041834 */
[----:B------:R2:W-:Y:S01]  /*1b930*/  MUFU.EX2 R103, R2 ;  /* 0x0000000200677308 */ /* 0x0005e20000000800 */
[----:B------:R-:W-:-:S06]  /*1b940*/  FFMA.FTZ R4, R96, R0, -R3 ;  /* 0x0000000060047223 */ /* 0x000fcc0000010803 */
[----:B------:R-:W-:Y:S01]  /*1b950*/  HMMA.16816.F32.BF16 R40, R8, R18, R28 ;  /* 0x000000120828723c */ /* 0x000fe2000004181c */
[----:B------:R-:W3:Y:S04]  /*1b960*/  LDSM.16.MT88.4 R16, [R39+0xf800] ;  /* 0x00f800002710783b */ /* 0x000ee80000004200 */
[----:B------:R-:W4:Y:S01]  /*1b970*/  LDSM.16.MT88.4 R28, [R76+0xf800] ;  /* 0x00f800004c1c783b */ /* 0x000f220000004200 */
[-C--:B--2---:R-:W-:Y:S01]  /*1b980*/  FFMA.FTZ R2, R91, R0.reuse, -R3 ;  /* 0x000000005b027223 */ /* 0x084fe20000010803 */
[----:B------:R2:W-:Y:S04]  /*1b990*/  MUFU.EX2 R112, R4 ;  /* 0x0000000400707308 */ /* 0x0005e80000000800 */
[----:B------:R1:W-:Y:S01]  /*1b9a0*/  MUFU.EX2 R121, R2 ;  /* 0x0000000200797308 */ /* 0x0003e20000000800 */
[-CC-:B------:R-:W-:Y:S01]  /*1b9b0*/  FFMA.FTZ R6, R108, R0.reuse, -R5.reuse ;  /* 0x000000006c067223 */ /* 0x180fe20000010805 */
[-CC-:B--2---:R-:W-:Y:S01]  /*1b9c0*/  FFMA.FTZ R4, R144, R0.reuse, -R5.reuse ;  /* 0x0000000090047223 */ /* 0x184fe20000010805 */
[----:B-1----:R-:W-:-:S03]  /*1b9d0*/  FFMA.FTZ R2, R110, R0, -R5 ;  /* 0x000000006e027223 */ /* 0x002fc60000010805 */
[----:B------:R1:W-:Y:S04]  /*1b9e0*/  MUFU.EX2 R109, R4 ;  /* 0x00000004006d7308 */ /* 0x0003e80000000800 */
[----:B------:R2:W3:Y:S01]  /*1b9f0*/  MUFU.EX2 R102, R2 ;  /* 0x0000000200667308 */ /* 0x0004e20000000800 */
[----:B------:R-:W-:Y:S03]  /*1ba00*/  HMMA.16816.F32.BF16 R24, R8, R32, R24 ;  /* 0x000000200818723c */ /* 0x000fe60000041818 */
[----:B------:R-:W-:Y:S01]  /*1ba10*/  MUFU.EX2 R108, R6 ;  /* 0x00000006006c7308 */ /* 0x000fe20000000800 */
[-C--:B-1----:R-:W-:Y:S01]  /*1ba20*/  FFMA.FTZ R4, R97, R0.reuse, -R5 ;  /* 0x0000000061047223 */ /* 0x082fe20000010805 */
[----:B--2---:R-:W-:-:S03]  /*1ba30*/  FFMA.FTZ R2, R90, R0, -R3 ;  /* 0x000000005a027223 */ /* 0x004fc60000010803 */
[----:B------:R-:W1:Y:S04]  /*1ba40*/  MUFU.EX2 R110, R4 ;  /* 0x00000004006e7308 */ /* 0x000e680000000800 */
[----:B------:R-:W2:Y:S01]  /*1ba50*/  MUFU.EX2 R101, R2 ;  /* 0x0000000200657308 */ /* 0x000ea20000000800 */
[C---:B-----5:R-:W-:Y:S08]  /*1ba60*/  HMMA.16816.F32.BF16 R64, R8.reuse, R20, R68 ;  /* 0x000000140840723c */ /* 0x060ff00000041844 */
[C---:B------:R-:W-:Y:S01]  /*1ba70*/  HMMA.16816.F32.BF16 R68, R8.reuse, R22, R60 ;  /* 0x000000160844723c */ /* 0x040fe2000004183c */
[----:B------:R-:W5:Y:S07]  /*1ba80*/  LDSM.16.MT88.4 R20, [R140+0xf800] ;  /* 0x00f800008c14783b */ /* 0x000f6e0000004200 */
[C---:B------:R-:W-:Y:S08]  /*1ba90*/  HMMA.16816.F32.BF16 R60, R8.reuse, R44, R72 ;  /* 0x0000002c083c723c */ /* 0x040ff00000041848 */
[C---:B------:R-:W-:Y:S01]  /*1baa0*/  HMMA.16816.F32.BF16 R56, R8.reuse, R34, R56 ;  /* 0x000000220838723c */ /* 0x040fe20000041838 */
[----:B------:R-:W5:Y:S07]  /*1bab0*/  LDSM.16.MT88.4 R32, [R38+0xf800] ;  /* 0x00f800002620783b */ /* 0x000f6e0000004200 */
[----:B------:R-:W-:Y:S01]  /*1bac0*/  HMMA.16816.F32.BF16 R44, R8, R46, R48 ;  /* 0x0000002e082c723c */ /* 0x000fe20000041830 */
[----:B---3--:R-:W-:-:S02]  /*1bad0*/  F2FP.BF16.F32.PACK_AB R8, R102, R109 ;  /* 0x0000006d6608723e */ /* 0x008fc400000010ff */
[----:B------:R-:W-:Y:S02]  /*1bae0*/  F2FP.BF16.F32.PACK_AB R9, R112, R103 ;  /* 0x000000677009723e */ /* 0x000fe400000010ff */
[----:B-1----:R-:W-:Y:S02]  /*1baf0*/  F2FP.BF16.F32.PACK_AB R10, R110, R108 ;  /* 0x0000006c6e0a723e */ /* 0x002fe400000010ff */
[----:B--2---:R-:W-:Y:S01]  /*1bb00*/  F2FP.BF16.F32.PACK_AB R11, R101, R121 ;  /* 0x00000079650b723e */ /* 0x004fe200000010ff */
[----:B------:R-:W-:-:S06]  /*1bb10*/  FFMA.FTZ R2, R99, R0, -R3 ;  /* 0x0000000063027223 */ /* 0x000fcc0000010803 */
[----:B------:R-:W-:Y:S01]  /*1bb20*/  HMMA.16816.F32.BF16 R48, R8, R16, R52 ;  /* 0x000000100830723c */ /* 0x000fe20000041834 */
[----:B------:R1:W-:Y:S01]  /*1bb30*/  MUFU.EX2 R100, R2 ;  /* 0x0000000200647308 */ /* 0x0003e20000000800 */
[----:B------:R-:W-:-:S06]  /*1bb40*/  FFMA.FTZ R4, R94, R0, -R3 ;  /* 0x000000005e047223 */ /* 0x000fcc0000010803 */
[C---:B------:R-:W-:Y:S01]  /*1bb50*/  HMMA.16816.F32.BF16 R40, R8.reuse, R18, R40 ;  /* 0x000000120828723c */ /* 0x040fe20000041828 */
[----:B------:R-:W2:Y:S07]  /*1bb60*/  LDSM.16.MT88.4 R16, [R39+0x10000] ;  /* 0x010000002710783b */ /* 0x000eae0000004200 */
[----:B----4-:R-:W-:Y:S01]  /*1bb70*/  HMMA.16816.F32.BF16 R84, R8, R28, R24 ;  /* 0x0000001c0854723c */ /* 0x010fe20000041818 */
[----:B------:R-:W3:Y:S01]  /*1bb80*/  LDSM.16.MT88.4 R24, [R76+0x10000] ;  /* 0x010000004c18783b */ /* 0x000ee20000004200 */
[-C--:B-1----:R-:W-:Y:S01]  /*1bb90*/  FFMA.FTZ R2, R78, R0.reuse, -R3 ;  /* 0x000000004e027223 */ /* 0x082fe20000010803 */
[----:B------:R1:W-:Y:S04]  /*1bba0*/  MUFU.EX2 R97, R4 ;  /* 0x0000000400617308 */ /* 0x0003e80000000800 */
[----:B------:R4:W-:Y:S01]  /*1bbb0*/  MUFU.EX2 R99, R2 ;  /* 0x0000000200637308 */ /* 0x0009e20000000800 */
[-CC-:B------:R-:W-:Y:S01]  /*1bbc0*/  FFMA.FTZ R6, R119, R0.reuse, -R5.reuse ;  /* 0x0000000077067223 */ /* 0x180fe20000010805 */
[-CC-:B-1----:R-:W-:Y:S01]  /*1bbd0*/  FFMA.FTZ R4, R137, R0.reuse, -R5.reuse ;  /* 0x0000000089047223 */ /* 0x182fe20000010805 */
[----:B----4-:R-:W-:-:S03]  /*1bbe0*/  FFMA.FTZ R2, R123, R0, -R5 ;  /* 0x000000007b027223 */ /* 0x010fc60000010805 */
[----:B------:R1:W-:Y:S04]  /*1bbf0*/  MUFU.EX2 R94, R4 ;  /* 0x00000004005e7308 */ /* 0x0003e80000000800 */
[----:B------:R4:W2:Y:S04]  /*1bc00*/  MUFU.EX2 R96, R2 ;  /* 0x0000000200607308 */ /* 0x0008a80000000800 */
[----:B------:R5:W-:Y:S01]  /*1bc10*/  MUFU.EX2 R98, R6 ;  /* 0x0000000600627308 */ /* 0x000be20000000800 */
[-C--:B-1----:R-:W-:Y:S01]  /*1bc20*/  FFMA.FTZ R4, R93, R0.reuse, -R5 ;  /* 0x000000005d047223 */ /* 0x082fe20000010805 */
[----:B----4-:R-:W-:-:S03]  /*1bc30*/  FFMA.FTZ R2, R88, R0, -R3 ;  /* 0x0000000058027223 */ /* 0x010fc60000010803 */
[----:B------:R1:W4:Y:S01]  /*1bc40*/  MUFU.EX2 R95, R4 ;  /* 0x00000004005f7308 */ /* 0x0003220000000800 */
[----:B-----5:R-:W-:-:S03]  /*1bc50*/  FADD.FTZ R6, R213, R12 ;  /* 0x0000000cd5067221 */ /* 0x020fc60000010000 */
[----:B------:R5:W3:Y:S01]  /*1bc60*/  MUFU.EX2 R93, R2 ;  /* 0x00000002005d7308 */ /* 0x000ae20000000800 */
[----:B------:R-:W-:Y:S01]  /*1bc70*/  HMMA.16816.F32.BF16 R80, R8, R30, R56 ;  /* 0x0000001e0850723c */ /* 0x000fe20000041838 */
[----:B------:R-:W-:Y:S01]  /*1bc80*/  LDSM.16.MT88.4 R28, [R38+0x10000] ;  /* 0x01000000261c783b */ /* 0x000fe20000004200 */
[----:B-1----:R-:W-:Y:S01]  /*1bc90*/  FADD.FTZ R4, R212, R7 ;  /* 0x00000007d4047221 */ /* 0x002fe20000010000 */
[----:B-----5:R-:W-:-:S03]  /*1bca0*/  FADD.FTZ R2, R217, R6 ;  /* 0x00000006d9027221 */ /* 0x020fc60000010000 */
[----:B------:R-:W-:Y:S01]  /*1bcb0*/  FADD.FTZ R4, R214, R4 ;  /* 0x00000004d6047221 */ /* 0x000fe20000010000 */
[----:B------:R-:W-:Y:S01]  /*1bcc0*/  FADD.FTZ R7, R216, R2 ;  /* 0x00000002d8077221 */ /* 0x000fe20000010000 */
[-CC-:B------:R-:W-:Y:S01]  /*1bcd0*/  FFMA.FTZ R2, R116, R0.reuse, -R3.reuse ;  /* 0x0000000074027223 */ /* 0x180fe20000010803 */
[----:B------:R-:W-:Y:S01]  /*1bce0*/  HMMA.16816.F32.BF16 R64, R8, R20, R64 ;  /* 0x000000140840723c */ /* 0x000fe20000041840 */
[----:B------:R-:W-:Y:S02]  /*1bcf0*/  FADD.FTZ R12, R215, R4 ;  /* 0x00000004d70c7221 */ /* 0x000fe40000010000 */
[----:B------:R1:W-:Y:S01]  /*1bd00*/  MUFU.EX2 R91, R2 ;  /* 0x00000002005b7308 */ /* 0x0003e20000000800 */
[----:B------:R-:W-:-:S04]  /*1bd10*/  FFMA.FTZ R4, R89, R0, -R3 ;  /* 0x0000000059047223 */ /* 0x000fc80000010803 */
[C---:B------:R-:W-:Y:S01]  /*1bd20*/  HMMA.16816.F32.BF16 R68, R8.reuse, R22, R68 ;  /* 0x000000160844723c */ /* 0x040fe20000041844 */
[----:B------:R5:W-:Y:S07]  /*1bd30*/  MUFU.EX2 R89, R4 ;  /* 0x0000000400597308 */ /* 0x000bee0000000800 */
[----:B------:R-:W-:Y:S01]  /*1bd40*/  HMMA.16816.F32.BF16 R72, R8, R32, R60 ;  /* 0x000000200848723c */ /* 0x000fe2000004183c */
[----:B-1----:R-:W-:-:S07]  /*1bd50*/  FFMA.FTZ R2, R77, R0, -R3 ;  /* 0x000000004d027223 */ /* 0x002fce0000010803 */
[----:B------:R-:W-:Y:S01]  /*1bd60*/  HMMA.16816.F32.BF16 R56, R8, R34, R44 ;  /* 0x000000220838723c */ /* 0x000fe2000004182c */
[----:B--2---:R-:W-:Y:S01]  /*1bd70*/  F2FP.BF16.F32.PACK_AB R8, R96, R94 ;  /* 0x0000005e6008723e */ /* 0x004fe200000010ff */
[----:B------:R1:W-:Y:S01]  /*1bd80*/  MUFU.EX2 R90, R2 ;  /* 0x00000002005a7308 */ /* 0x0003e20000000800 */
[----:B------:R-:W-:Y:S01]  /*1bd90*/  F2FP.BF16.F32.PACK_AB R9, R97, R100 ;  /* 0x000000646109723e */ /* 0x000fe200000010ff */
[--C-:B-----5:R-:W-:Y:S01]  /*1bda0*/  FFMA.FTZ R4, R128, R0, -R5.reuse ;  /* 0x0000000080047223 */ /* 0x120fe20000010805 */
[----:B----4-:R-:W-:Y:S01]  /*1bdb0*/  F2FP.BF16.F32.PACK_AB R10, R95, R98 ;  /* 0x000000625f0a723e */ /* 0x010fe200000010ff */
[-CC-:B------:R-:W-:Y:S01]  /*1bdc0*/  FFMA.FTZ R6, R117, R0.reuse, -R5.reuse ;  /* 0x0000000075067223 */ /* 0x180fe20000010805 */
[----:B---3--:R-:W-:Y:S01]  /*1bdd0*/  F2FP.BF16.F32.PACK_AB R11, R93, R99 ;  /* 0x000000635d0b723e */ /* 0x008fe200000010ff */
[----:B------:R2:W-:Y:S01]  /*1bde0*/  MUFU.EX2 R88, R4 ;  /* 0x0000000400587308 */ /* 0x0005e20000000800 */
[----:B------:R-:W3:Y:S04]  /*1bdf0*/  LDSM.16.MT88.4 R20, [R140+0x10000] ;  /* 0x010000008c14783b */ /* 0x000ee80000004200 */
[----:B------:R-:W-:Y:S01]  /*1be00*/  LDSM.16.MT88.4 R32, [R39+0x10800] ;  /* 0x010800002720783b */ /* 0x000fe20000004200 */
[----:B------:R-:W-:Y:S01]  /*1be10*/  HMMA.16816.F32.BF16 R52, R8, R16, R48 ;  /* 0x000000100834723c */ /* 0x000fe20000041830 */
[----:B-1----:R-:W-:-:S07]  /*1be20*/  FFMA.FTZ R2, R122, R0, -R5 ;  /* 0x000000007a027223 */ /* 0x002fce0000010805 */
[----:B------:R-:W-:Y:S01]  /*1be30*/  HMMA.16816.F32.BF16 R48, R8, R24, R84 ;  /* 0x000000180830723c */ /* 0x000fe20000041854 */
[----:B------:R1:W4:Y:S01]  /*1be40*/  MUFU.EX2 R84, R2 ;  /* 0x0000000200547308 */ /* 0x0003220000000800 */
[----:B--2---:R-:W-:-:S03]  /*1be50*/  FADD.FTZ R4, R233, R7 ;  /* 0x00000007e9047221 */ /* 0x004fc60000010000 */
[----:B------:R2:W-:Y:S03]  /*1be60*/  MUFU.EX2 R85, R6 ;  /* 0x0000000600557308 */ /* 0x0005e60000000800 */
[----:B------:R-:W-:Y:S01]  /*1be70*/  HMMA.16816.F32.BF16 R44, R8, R26, R80 ;  /* 0x0000001a082c723c */ /* 0x000fe20000041850 */
[----:B-1----:R-:W-:-:S07]  /*1be80*/  FFMA.FTZ R2, R113, R0, -R5 ;  /* 0x0000000071027223 */ /* 0x002fce0000010805 */
[C---:B------:R-:W-:Y:S01]  /*1be90*/  HMMA.16816.F32.BF16 R40, R8.reuse, R18, R40 ;  /* 0x000000120828723c */ /* 0x040fe20000041828 */
[----:B------:R-:W-:Y:S01]  /*1bea0*/  LDSM.16.MT88.4 R16, [R76+0x10800] ;  /* 0x010800004c10783b */ /* 0x000fe20000004200 */
[----:B--2---:R-:W-:Y:S01]  /*1beb0*/  FADD.FTZ R6, R236, R12 ;  /* 0x0000000cec067221 */ /* 0x004fe20000010000 */
[----:B------:R1:W2:Y:S05]  /*1bec0*/  MUFU.EX2 R83, R2 ;  /* 0x0000000200537308 */ /* 0x0002aa0000000800 */
[C---:B---3--:R-:W-:Y:S08]  /*1bed0*/  HMMA.16816.F32.BF16 R64, R8.reuse, R20, R64 ;  /* 0x000000140840723c */ /* 0x048ff00000041840 */
[C---:B------:R-:W-:Y:S01]  /*1bee0*/  HMMA.16816.F32.BF16 R60, R8.reuse, R22, R68 ;  /* 0x00000016083c723c */ /* 0x040fe20000041844 */
[----:B-1----:R-:W-:Y:S01]  /*1bef0*/  FADD.FTZ R2, R241, R4 ;  /* 0x00000004f1027221 */ /* 0x002fe20000010000 */
[----:B------:R-:W-:Y:S01]  /*1bf00*/  FADD.FTZ R4, R238, R6 ;  /* 0x00000006ee047221 */ /* 0x000fe20000010000 */
[----:B------:R-:W1:Y:S02]  /*1bf10*/  LDSM.16.MT88.4 R20, [R140+0x10800] ;  /* 0x010800008c14783b */ /* 0x000e640000004200 */
[----:B------:R-:W-:Y:S01]  /*1bf20*/  FADD.FTZ R2, R242, R2 ;  /* 0x00000002f2027221 */ /* 0x000fe20000010000 */
[----:B------:R-:W-:Y:S01]  /*1bf30*/  FADD.FTZ R4, R240, R4 ;  /* 0x00000004f0047221 */ /* 0x000fe20000010000 */
[----:B------:R-:W-:Y:S01]  /*1bf40*/  FFMA.FTZ R7, R111, R0, -R3 ;  /* 0x000000006f077223 */ /* 0x000fe20000010803 */
[----:B------:R-:W-:Y:S01]  /*1bf50*/  HMMA.16816.F32.BF16 R72, R8, R28, R72 ;  /* 0x0000001c0848723c */ /* 0x000fe20000041848 */
[----:B------:R-:W-:Y:S01]  /*1bf60*/  FADD.FTZ R2, R237, R2 ;  /* 0x00000002ed027221 */ /* 0x000fe20000010000 */
[----:B------:R-:W-:Y:S01]  /*1bf70*/  FADD.FTZ R4, R239, R4 ;  /* 0x00000004ef047221 */ /* 0x000fe20000010000 */
[----:B------:R-:W3:Y:S02]  /*1bf80*/  LDSM.16.MT88.4 R24, [R38+0x10800] ;  /* 0x010800002618783b */ /* 0x000ee40000004200 */
        /* <DEDUP_REMOVED lines=28> */
[----:B------:R-:W5:Y:S02]  /*1c150*/  MUFU.EX2 R82, R7 ;  /* 0x0000000700527308 */ /* 0x000f640000000800 */
        /* <DEDUP_REMOVED lines=8> */
[----:B----4-:R-:W-:Y:S01]  /*1c1e0*/  F2FP.BF16.F32.PACK_AB R8, R84, R88 ;  /* 0x000000585408723e */ /* 0x010fe200000010ff */
[----:B------:R-:W-:Y:S01]  /*1c1f0*/  FADD.FTZ R4, R178, R4 ;  /* 0x00000004b2047221 */ /* 0x000fe20000010000 */
[----:B------:R-:W-:Y:S02]  /*1c200*/  F2FP.BF16.F32.PACK_AB R9, R89, R91 ;  /* 0x0000005b5909723e */ /* 0x000fe400000010ff */
[----:B--2---:R-:W-:Y:S02]  /*1c210*/  F2FP.BF16.F32.PACK_AB R10, R83, R85 ;  /* 0x00000055530a723e */ /* 0x004fe400000010ff */
[----:B-----5:R-:W-:Y:S01]  /*1c220*/  F2FP.BF16.F32.PACK_AB R11, R82, R90 ;  /* 0x0000005a520b723e */ /* 0x020fe200000010ff */
[----:B------:R-:W-:Y:S01]  /*1c230*/  FADD.FTZ R2, R183, R2 ;  /* 0x00000002b7027221 */ /* 0x000fe20000010000 */
[----:B------:R-:W-:Y:S01]  /*1c240*/  FADD.FTZ R4, R179, R4 ;  /* 0x00000004b3047221 */ /* 0x000fe20000010000 */
[----:B------:R-:W-:-:S02]  /*1c250*/  FFMA.FTZ R6, R125, R0, -R3 ;  /* 0x000000007d067223 */ /* 0x000fc40000010803 */
[----:B------:R-:W-:Y:S02]  /*1c260*/  FADD.FTZ R2, R177, R2 ;  /* 0x00000002b1027221 */ /* 0x000fe40000010000 */
[C---:B-1----:R-:W-:Y:S01]  /*1c270*/  HMMA.16816.F32.BF16 R64, R8.reuse, R20, R64 ;  /* 0x000000140840723c */ /* 0x042fe20000041840 */
[----:B------:R-:W-:Y:S01]  /*1c280*/  FADD.FTZ R4, R180, R4 ;  /* 0x00000004b4047221 */ /* 0x000fe20000010000 */
[----:B------:R-:W-:Y:S01]  /*1c290*/  FADD.FTZ R2, R175, R2 ;  /* 0x00000002af027221 */ /* 0x000fe20000010000 */
[----:B------:R1:W-:Y:S05]  /*1c2a0*/  MUFU.EX2 R80, R6 ;  /* 0x0000000600507308 */ /* 0x0003ea0000000800 */
[----:B------:R-:W-:Y:S01]  /*1c2b0*/  HMMA.16816.F32.BF16 R60, R8, R22, R60 ;  /* 0x00000016083c723c */ /* 0x000fe2000004183c */
[----:B------:R-:W2:Y:S01]  /*1c2c0*/  LDSM.16.MT88.4 R20, [R140+0x11000] ;  /* 0x011000008c14783b */ /* 0x000ea20000004200 */
[----:B------:R-:W-:Y:S01]  /*1c2d0*/  FFMA.FTZ R7, R114, R0, -R3 ;  /* 0x0000000072077223 */ /* 0x000fe20000010803 */
[----:B------:R-:W-:Y:S01]  /*1c2e0*/  FADD.FTZ R4, R171, R4 ;  /* 0x00000004ab047221 */ /* 0x000fe20000010000 */
[----:B------:R-:W-:-:S04]  /*1c2f0*/  FADD.FTZ R2, R174, R2 ;  /* 0x00000002ae027221 */ /* 0x000fc80000010000 */
[----:B------:R-:W-:Y:S01]  /*1c300*/  HMMA.16816.F32.BF16 R48, R8, R16, R48 ;  /* 0x000000100830723c */ /* 0x000fe20000041830 */
[----:B-1----:R-:W-:Y:S01]  /*1c310*/  FFMA.FTZ R6, R149, R0, -R5 ;  /* 0x0000000095067223 */ /* 0x002fe20000010805 */
[----:B------:R1:W-:Y:S01]  /*1c320*/  MUFU.EX2 R81, R7 ;  /* 0x0000000700517308 */ /* 0x0003e20000000800 */
[----:B------:R-:W-:-:S05]  /*1c330*/  FADD.FTZ R4, R170, R4 ;  /* 0x00000004aa047221 */ /* 0x000fca0000010000 */
[----:B------:R-:W-:Y:S01]  /*1c340*/  HMMA.16816.F32.BF16 R56, R8, R18, R44 ;  /* 0x000000120838723c */ /* 0x000fe2000004182c */
[----:B------:R-:W4:Y:S01]  /*1c350*/  LDSM.16.MT88.4 R16, [R39+0x11000] ;  /* 0x011000002710783b */ /* 0x000f220000004200 */
[----:B------:R5:W-:Y:S01]  /*1c360*/  MUFU.EX2 R70, R6 ;  /* 0x0000000600467308 */ /* 0x000be20000000800 */
[----:B------:R-:W-:Y:S01]  /*1c370*/  FADD.FTZ R2, R173, R2 ;  /* 0x00000002ad027221 */ /* 0x000fe20000010000 */
[----:B------:R-:W-:Y:S01]  /*1c380*/  FADD.FTZ R4, R169, R4 ;  /* 0x00000004a9047221 */ /* 0x000fe20000010000 */
[-C--:B-1----:R-:W-:Y:S02]  /*1c390*/  FFMA.FTZ R7, R141, R0.reuse, -R5 ;  /* 0x000000008d077223 */ /* 0x082fe40000010805 */
[----:B------:R-:W-:Y:S01]  /*1c3a0*/  FADD.FTZ R2, R168, R2 ;  /* 0x00000002a8027221 */ /* 0x000fe20000010000 */
[-C--:B------:R-:W-:Y:S01]  /*1c3b0*/  FFMA.FTZ R12, R120, R0.reuse, -R3 ;  /* 0x00000000780c7223 */ /* 0x080fe20000010803 */
[----:B------:R1:W2:Y:S01]  /*1c3c0*/  MUFU.EX2 R69, R7 ;  /* 0x0000000700457308 */ /* 0x0002a20000000800 */
[----:B-----5:R-:W-:Y:S01]  /*1c3d0*/  FFMA.FTZ R6, R124, R0, -R5 ;  /* 0x000000007c067223 */ /* 0x020fe20000010805 */
[----:B------:R-:W-:-:S03]  /*1c3e0*/  FADD.FTZ R4, R172, R4 ;  /* 0x00000004ac047221 */ /* 0x000fc60000010000 */
[----:B------:R5:W-:Y:S01]  /*1c3f0*/  MUFU.EX2 R77, R6 ;  /* 0x00000006004d7308 */ /* 0x000be20000000800 */
[----:B------:R-:W-:Y:S01]  /*1c400*/  FADD.FTZ R2, R166, R2 ;  /* 0x00000002a6027221 */ /* 0x000fe20000010000 */
[-C--:B-1----:R-:W-:Y:S02]  /*1c410*/  FFMA.FTZ R7, R118, R0.reuse, -R5 ;  /* 0x0000000076077223 */ /* 0x082fe40000010805 */
[----:B------:R-:W1:Y:S01]  /*1c420*/  MUFU.EX2 R78, R12 ;  /* 0x0000000c004e7308 */ /* 0x000e620000000800 */
[----:B------:R-:W-:Y:S01]  /*1c430*/  FADD.FTZ R4, R161, R4 ;  /* 0x00000004a1047221 */ /* 0x000fe20000010000 */
[----:B-----5:R-:W-:Y:S02]  /*1c440*/  FFMA.FTZ R6, R115, R0, -R3 ;  /* 0x0000000073067223 */ /* 0x020fe40000010803 */
[----:B------:R-:W5:Y:S01]  /*1c450*/  MUFU.EX2 R71, R7 ;  /* 0x0000000700477308 */ /* 0x000f620000000800 */
[----:B------:R-:W-:-:S03]  /*1c460*/  FADD.FTZ R2, R163, R2 ;  /* 0x00000002a3027221 */ /* 0x000fc60000010000 */
[----:B------:R2:W4:Y:S01]  /*1c470*/  MUFU.EX2 R68, R6 ;  /* 0x0000000600447308 */ /* 0x0005220000000800 */
[----:B------:R-:W-:Y:S01]  /*1c480*/  FADD.FTZ R4, R165, R4 ;  /* 0x00000004a5047221 */ /* 0x000fe20000010000 */
[----:B------:R-:W-:Y:S01]  /*1c490*/  HMMA.16816.F32.BF16 R52, R8, R32, R52 ;  /* 0x000000200834723c */ /* 0x000fe20000041834 */
[----:B------:R-:W-:Y:S02]  /*1c4a0*/  FADD.FTZ R2, R167, R2 ;  /* 0x00000002a7027221 */ /* 0x000fe40000010000 */
[----:B------:R-:W-:-:S05]  /*1c4b0*/  FADD.FTZ R4, R162, R4 ;  /* 0x00000004a2047221 */ /* 0x000fca0000010000 */
[----:B------:R-:W-:Y:S01]  /*1c4c0*/  HMMA.16816.F32.BF16 R40, R8, R34, R40 ;  /* 0x000000220828723c */ /* 0x000fe20000041828 */
[----:B------:R-:W-:Y:S01]  /*1c4d0*/  FADD.FTZ R2, R159, R2 ;  /* 0x000000029f027221 */ /* 0x000fe20000010000 */
[----:B------:R-:W-:-:S03]  /*1c4e0*/  FADD.FTZ R4, R164, R4 ;  /* 0x00000004a4047221 */ /* 0x000fc60000010000 */
[----:B------:R-:W-:-:S03]  /*1c4f0*/  FADD.FTZ R2, R155, R2 ;  /* 0x000000029b027221 */ /* 0x000fc60000010000 */
[----:B---3--:R-:W-:Y:S01]  /*1c500*/  HMMA.16816.F32.BF16 R32, R8, R24, R72 ;  /* 0x000000180820723c */ /* 0x008fe20000041848 */
[----:B--2---:R-:W-:Y:S01]  /*1c510*/  FFMA.FTZ R6, R146, R0, -R3 ;  /* 0x0000000092067223 */ /* 0x004fe20000010803 */
[----:B------:R-:W-:-:S06]  /*1c520*/  FADD.FTZ R4, R13, R4 ;  /* 0x000000040d047221 */ /* 0x000fcc0000010000 */
[----:B------:R-:W-:Y:S01]  /*1c530*/  HMMA.16816.F32.BF16 R28, R8, R26, R28 ;  /* 0x0000001a081c723c */ /* 0x000fe2000004181c */
[----:B------:R-:W-:Y:S01]  /*1c540*/  F2FP.BF16.F32.PACK_AB R8, R69, R70 ;  /* 0x000000464508723e */ /* 0x000fe200000010ff */
[----:B------:R-:W-:Y:S01]  /*1c550*/  FADD.FTZ R2, R156, R2 ;  /* 0x000000029c027221 */ /* 0x000fe20000010000 */
[----:B-1----:R-:W-:Y:S01]  /*1c560*/  F2FP.BF16.F32.PACK_AB R9, R78, R80 ;  /* 0x000000504e09723e */ /* 0x002fe200000010ff */
[----:B------:R-:W-:Y:S01]  /*1c570*/  FADD.FTZ R4, R142, R4 ;  /* 0x000000048e047221 */ /* 0x000fe20000010000 */
[----:B-----5:R-:W-:Y:S01]  /*1c580*/  F2FP.BF16.F32.PACK_AB R10, R71, R77 ;  /* 0x0000004d470a723e */ /* 0x020fe200000010ff */
[-CC-:B------:R-:W-:Y:S01]  /*1c590*/  FFMA.FTZ R12, R133, R0.reuse, -R3.reuse ;  /* 0x00000000850c7223 */ /* 0x180fe20000010803 */
[----:B----4-:R-:W-:Y:S01]  /*1c5a0*/  F2FP.BF16.F32.PACK_AB R11, R68, R81 ;  /* 0x00000051440b723e */ /* 0x010fe200000010ff */
[-C--:B------:R-:W-:Y:S01]  /*1c5b0*/  FFMA.FTZ R7, R131, R0.reuse, -R3 ;  /* 0x0000000083077223 */ /* 0x080fe20000010803 */
[----:B------:R-:W-:Y:S01]  /*1c5c0*/  FADD.FTZ R4, R154, R4 ;  /* 0x000000049a047221 */ /* 0x000fe20000010000 */
[-CC-:B------:R-:W-:Y:S01]  /*1c5d0*/  FFMA.FTZ R13, R245, R0.reuse, -R5.reuse ;  /* 0x00000000f50d7223 */ /* 0x180fe20000010805 */
[----:B------:R-:W1:Y:S03]  /*1c5e0*/  LDSM.16.MT88.4 R24, [R76+0x11000] ;  /* 0x011000004c18783b */ /* 0x000e660000004200 */
[C---:B------:R-:W-:Y:S01]  /*1c5f0*/  HMMA.16816.F32.BF16 R44, R8.reuse, R22, R60 ;  /* 0x00000016082c723c */ /* 0x040fe2000004183c */
[----:B------:R2:W3:Y:S07]  /*1c600*/  MUFU.EX2 R60, R6 ;  /* 0x00000006003c7308 */ /* 0x0004ee0000000800 */
[----:B------:R-:W-:Y:S01]  /*1c610*/  HMMA.16816.F32.BF16 R52, R8, R16, R52 ;  /* 0x000000100834723c */ /* 0x000fe20000041834 */
[----:B--2---:R-:W-:Y:S01]  /*1c620*/  FADD.FTZ R6, R143, R2 ;  /* 0x000000028f067221 */ /* 0x004fe20000010000 */
[----:B------:R-:W-:-:S06]  /*1c630*/  FFMA.FTZ R2, R160, R0, -R5 ;  /* 0x00000000a0027223 */ /* 0x000fcc0000010805 */
[C---:B------:R-:W-:Y:S01]  /*1c640*/  HMMA.16816.F32.BF16 R40, R8.reuse, R18, R40 ;  /* 0x000000120828723c */ /* 0x040fe20000041828 */
[----:B------:R2:W-:Y:S01]  /*1c650*/  MUFU.EX2 R19, R12 ;  /* 0x0000000c00137308 */ /* 0x0005e20000000800 */
[-C--:B------:R-:W-:Y:S01]  /*1c660*/  FFMA.FTZ R3, R244, R0.reuse, -R3 ;  /* 0x00000000f4037223 */ /* 0x080fe20000010803 */
[----:B------:R-:W-:Y:S02]  /*1c670*/  LDSM.16.MT88.4 R140, [R140+0x11800] ;  /* 0x011800008c8c783b */ /* 0x000fe40000004200 */
[----:B------:R4:W-:Y:S04]  /*1c680*/  MUFU.EX2 R18, R7 ;  /* 0x0000000700127308 */ /* 0x0009e80000000800 */
[----:B------:R5:W1:Y:S01]  /*1c690*/  MUFU.EX2 R17, R2 ;  /* 0x0000000200117308 */ /* 0x000a620000000800 */
[-CC-:B--2---:R-:W-:Y:S01]  /*1c6a0*/  FFMA.FTZ R12, R145, R0.reuse, -R5.reuse ;  /* 0x00000000910c7223 */ /* 0x184fe20000010805 */
[----:B----4-:R-:W-:Y:S01]  /*1c6b0*/  FFMA.FTZ R7, R153, R0, -R5 ;  /* 0x0000000099077223 */ /* 0x010fe20000010805 */
[----:B------:R-:W-:Y:S01]  /*1c6c0*/  FADD.FTZ R5, R157, R4 ;  /* 0x000000049d057221 */ /* 0x000fe20000010000 */
[----:B-----5:R-:W-:Y:S01]  /*1c6d0*/  FADD.FTZ R2, R151, R6 ;  /* 0x0000000697027221 */ /* 0x020fe20000010000 */
[----:B------:R-:W-:Y:S01]  /*1c6e0*/  HMMA.16816.F32.BF16 R136, R8, R20, R64 ;  /* 0x000000140888723c */ /* 0x000fe20000041840 */
[----:B------:R-:W2:Y:S02]  /*1c6f0*/  LDSM.16.MT88.4 R20, [R38+0x11000] ;  /* 0x011000002614783b */ /* 0x000ea40000004200 */
[----:B------:R-:W-:Y:S01]  /*1c700*/  FADD.FTZ R4, R147, R2 ;  /* 0x0000000293047221 */ /* 0x000fe20000010000 */
[----:B------:R-:W-:Y:S01]  /*1c710*/  FADD.FTZ R2, R127, R5 ;  /* 0x000000057f027221 */ /* 0x000fe20000010000 */
[----:B------:R4:W5:Y:S01]  /*1c720*/  MUFU.EX2 R16, R7 ;  /* 0x0000000700107308 */ /* 0x0009620000000800 */
[----:B------:R-:W-:Y:S01]  /*1c730*/  LDSM.16.MT88.4 R156, [R76+0x11800] ;  /* 0x011800004c9c783b */ /* 0x000fe20000004200 */
[----:B------:R-:W-:Y:S01]  /*1c740*/  FADD.FTZ R0, R148, R4 ;  /* 0x0000000494007221 */ /* 0x000fe20000010000 */
[----:B------:R-:W-:Y:S01]  /*1c750*/  FADD.FTZ R2, R129, R2 ;  /* 0x0000000281027221 */ /* 0x000fe20000010000 */
[----:B------:R-:W5:Y:S01]  /*1c760*/  MUFU.EX2 R12, R12 ;  /* 0x0000000c000c7308 */ /* 0x000f620000000800 */
[----:B------:R-:W2:Y:S01]  /*1c770*/  LDSM.16.MT88.4 R148, [R39+0x11800] ;  /* 0x011800002794783b */ /* 0x000ea20000004200 */
[----:B------:R-:W-:Y:S01]  /*1c780*/  FADD.FTZ R0, R152, R0 ;  /* 0x0000000098007221 */ /* 0x000fe20000010000 */
[----:B------:R-:W-:-:S03]  /*1c790*/  FADD.FTZ R2, R130, R2 ;  /* 0x0000000282027221 */ /* 0x000fc60000010000 */
[----:B------:R-:W-:Y:S01]  /*1c7a0*/  FADD.FTZ R0, R126, R0 ;  /* 0x000000007e007221 */ /* 0x000fe20000010000 */
[----:B------:R-:W-:-:S03]  /*1c7b0*/  FADD.FTZ R2, R132, R2 ;  /* 0x0000000284027221 */ /* 0x000fc60000010000 */
[----:B------:R-:W-:Y:S01]  /*1c7c0*/  FADD.FTZ R0, R103, R0 ;  /* 0x0000000067007221 */ /* 0x000fe20000010000 */
[----:B------:R-:W-:Y:S01]  /*1c7d0*/  FADD.FTZ R2, R109, R2 ;  /* 0x000000026d027221 */ /* 0x000fe20000010000 */
[----:B----4-:R-:W4:Y:S02]  /*1c7e0*/  LDSM.16.MT88.4 R4, [R38+0x11800] ;  /* 0x011800002604783b */ /* 0x010f240000004200 */
        /* <DEDUP_REMOVED lines=31> */
[----:B------:R-:W4:Y:S02]  /*1c9e0*/  MUFU.EX2 R13, R13 ;  /* 0x0000000d000d7308 */ /* 0x000f240000000800 */
[----:B---3--:R-:W-:Y:S01]  /*1c9f0*/  FADD.FTZ R0, R60, R0 ;  /* 0x000000003c007221 */ /* 0x008fe20000010000 */
[----:B-1----:R-:W-:-:S03]  /*1ca00*/  FADD.FTZ R2, R17, R2 ;  /* 0x0000000211027221 */ /* 0x002fc60000010000 */
[----:B------:R-:W-:Y:S01]  /*1ca10*/  FADD.FTZ R0, R19, R0 ;  /* 0x0000000013007221 */ /* 0x000fe20000010000 */
[----:B-----5:R-:W-:-:S03]  /*1ca20*/  FADD.FTZ R2, R16, R2 ;  /* 0x0000000210027221 */ /* 0x020fc60000010000 */
[----:B------:R-:W-:Y:S01]  /*1ca30*/  FADD.FTZ R0, R18, R0 ;  /* 0x0000000012007221 */ /* 0x000fe20000010000 */
[----:B------:R-:W-:Y:S01]  /*1ca40*/  FADD.FTZ R2, R12, R2 ;  /* 0x000000020c027221 */ /* 0x000fe20000010000 */
[C---:B--2---:R-:W-:Y:S02]  /*1ca50*/  F2FP.BF16.F32.PACK_AB R167, R3.reuse, R18 ;  /* 0x0000001203a7723e */ /* 0x044fe400000010ff */
[----:B------:R-:W-:Y:S01]  /*1ca60*/  FADD.FTZ R3, R3, R0 ;  /* 0x0000000003037221 */ /* 0x000fe20000010000 */
[----:B----4-:R-:W-:Y:S01]  /*1ca70*/  FADD.FTZ R0, R13, R2 ;  /* 0x000000020d007221 */ /* 0x010fe20000010000 */
[----:B------:R-:W-:Y:S01]  /*1ca80*/  HMMA.16816.F32.BF16 R48, R8, R24, R48 ;  /* 0x000000180830723c */ /* 0x000fe20000041830 */
[----:B------:R-:W-:-:S03]  /*1ca90*/  MOV R222, R243 ;  /* 0x000000f300de7202 */ /* 0x000fc60000000f00 */
        /* <DEDUP_REMOVED lines=99> */
.L_x_6910:
        /* <DEDUP_REMOVED lines=12> */
.L_x_6911:
[----:B------:R-:W-:Y:S05]  /*1d190*/  BSYNC.RECONVERGENT B0 ;  /* 0x0000000000007941 */ /* 0x000fea0003800200 */
.L_x_6909:
[----:B------:R-:W3:Y:S04]  /*1d1a0*/  LDL R0, [R1+0x20] ;  /* 0x0000200001007983 */ /* 0x000ee80000100800 */
[----:B-1----:R-:W4:Y:S04]  /*1d1b0*/  LDL R3, [R1+0x24] ;  /* 0x0000240001037983 */ /* 0x002f280000100800 */
[----:B------:R-:W5:Y:S04]  /*1d1c0*/  LDL R10, [R1+0x40] ;  /* 0x00004000010a7983 */ /* 0x000f680000100800 */
[----:B------:R-:W2:Y:S04]  /*1d1d0*/  LDL R11, [R1+0x3c] ;  /* 0x00003c00010b7983 */ /* 0x000ea80000100800 */
[----:B------:R-:W2:Y:S04]  /*1d1e0*/  LDL R2, [R1+0x58] ;  /* 0x0000580001027983 */ /* 0x000ea80000100800 */
[----:B------:R-:W2:Y:S04]  /*1d1f0*/  LDL.LU R25, [R1] ;  /* 0x0000000001197983 */ /* 0x000ea80000300800 */
[----:B------:R-:W2:Y:S04]  /*1d200*/  LDL.LU R24, [R1+0x8] ;  /* 0x0000080001187983 */ /* 0x000ea80000300800 */
[----:B------:R-:W2:Y:S04]  /*1d210*/  LDL R20, [R1+0x28] ;  /* 0x0000280001147983 */ /* 0x000ea80000100800 */
[----:B------:R-:W2:Y:S04]  /*1d220*/  LDL R23, [R1+0x44] ;  /* 0x0000440001177983 */ /* 0x000ea80000100800 */
[----:B------:R-:W2:Y:S04]  /*1d230*/  LDL R21, [R1+0x38] ;  /* 0x0000380001157983 */ /* 0x000ea80000100800 */
[----:B------:R-:W2:Y:S04]  /*1d240*/  LDL R17, [R1+0x5c] ;  /* 0x00005c0001117983 */ /* 0x000ea80000100800 */
[----:B------:R-:W2:Y:S01]  /*1d250*/  LDL.LU R16, [R1+0x4] ;  /* 0x0000040001107983 */ /* 0x000ea20000300800 */
[C---:B---3--:R-:W-:Y:S01]  /*1d260*/  IMAD.SHL.U32 R22, R0.reuse, 0x20, RZ ;  /* 0x0000002000167824 */ /* 0x048fe200078e00ff */
[----:B----4-:R-:W-:-:S04]  /*1d270*/  SHF.L.U64.HI R0, R0, 0x5, R3 ;  /* 0x0000000500007819 */ /* 0x010fc80000010203 */
[----:B-----5:R-:W-:-:S05]  /*1d280*/  IADD3 R8, P0, PT, R22, R10, RZ ;  /* 0x0000000a16087210 */ /* 0x020fca0007f1e0ff */
[----:B--2---:R-:W-:Y:S01]  /*1d290*/  IMAD.X R9, R0, 0x1, R11, P0 ;  /* 0x0000000100097824 */ /* 0x004fe200000e060b */
[----:B------:R-:W-:-:S04]  /*1d2a0*/  IADD3 R6, P0, PT, R8, R22, RZ ;  /* 0x0000001608067210 */ /* 0x000fc80007f1e0ff */
[----:B------:R-:W-:Y:S01]  /*1d2b0*/  IADD3 R4, P3, PT, R6, R22, RZ ;  /* 0x0000001606047210 */ /* 0x000fe20007f7e0ff */
[----:B------:R-:W-:Y:S01]  /*1d2c0*/  IMAD.X R7, R9, 0x1, R0, P0 ;  /* 0x0000000109077824 */ /* 0x000fe200000e0600 */
[----:B------:R-:W-:-:S03]  /*1d2d0*/  ISETP.GE.AND P0, PT, R14, R2, PT ;  /* 0x000000020e00720c */ /* 0x000fc60003f06270 */
[----:B------:R-:W-:Y:S01]  /*1d2e0*/  IMAD.X R5, R7, 0x1, R0, P3 ;  /* 0x0000000107057824 */ /* 0x000fe200018e0600 */
[----:B------:R-:W-:-:S05]  /*1d2f0*/  IADD3 R2, P3, PT, R4, R22, RZ ;  /* 0x0000001604027210 */ /* 0x000fca0007f7e0ff */
[----:B------:R-:W-:Y:S01]  /*1d300*/  IMAD.X R3, R5, 0x1, R0, P3 ;  /* 0x0000000105037824 */ /* 0x000fe200018e0600 */
[-C--:B------:R-:W-:Y:S01]  /*1d310*/  IADD3 R12, P3, PT, R2, R22.reuse, RZ ;  /* 0x00000016020c7210 */ /* 0x080fe20007f7e0ff */
[----:B------:R-:W-:Y:S02]  /*1d320*/  IMAD.MOV.U32 R63, RZ, RZ, R20 ;  /* 0x000000ffff3f7224 */ /* 0x000fe400078e0014 */
[----:B------:R-:W-:Y:S01]  /*1d330*/  @!PT LDS RZ, [RZ] ;  /* 0x00000000fffff984 */ /* 0x000fe20000000800 */
[----:B------:R-:W-:Y:S01]  /*1d340*/  @!PT LDS RZ, [RZ] ;  /* 0x00000000fffff984 */ /* 0x000fe20000000800 */
[----:B------:R-:W-:Y:S01]  /*1d350*/  @!PT LDS RZ, [RZ] ;  /* 0x00000000fffff984 */ /* 0x000fe20000000800 */
[----:B------:R1:W-:Y:S02]  /*1d360*/  @!P0 LDGSTS.E.BYPASS.LTC128B.128 [R79+0xa000], desc[UR4][R10.64] ;  /* 0x0a0000000a4f8fae */ /* 0x0003e4000b981a04 */
[----:B------:R-:W-:Y:S01]  /*1d370*/  IMAD.X R13, R3, 0x1, R0, P3 ;  /* 0x00000001030d7824 */ /* 0x000fe200018e0600 */
[----:B------:R-:W-:-:S05]  /*1d380*/  IADD3 R18, P3, PT, R12, R22, RZ ;  /* 0x000000160c127210 */ /* 0x000fca0007f7e0ff */
[----:B------:R-:W-:Y:S01]  /*1d390*/  IMAD.X R19, R13, 0x1, R0, P3 ;  /* 0x000000010d137824 */ /* 0x000fe200018e0600 */
[-C--:B------:R-:W-:Y:S01]  /*1d3a0*/  IADD3 R20, P3, PT, R18, R22.reuse, RZ ;  /* 0x0000001612147210 */ /* 0x080fe20007f7e0ff */
[----:B------:R-:W-:Y:S02]  /*1d3b0*/  IMAD.MOV.U32 R62, RZ, RZ, R21 ;  /* 0x000000ffff3e7224 */ /* 0x000fe400078e0015 */
[----:B------:R-:W-:Y:S02]  /*1d3c0*/  IMAD.MOV.U32 R64, RZ, RZ, R16 ;  /* 0x000000ffff407224 */ /* 0x000fe400078e0010 */
[----:B------:R-:W-:Y:S01]  /*1d3d0*/  IMAD.X R21, R19, 0x1, R0, P3 ;  /* 0x0000000113157824 */ /* 0x000fe200018e0600 */
[----:B------:R-:W-:Y:S01]  /*1d3e0*/  IADD3 R16, P3, PT, R20, R22, RZ ;  /* 0x0000001614107210 */ /* 0x000fe20007f7e0ff */
[----:B------:R-:W-:-:S04]  /*1d3f0*/  IMAD.MOV.U32 R38, RZ, RZ, R17 ;  /* 0x000000ffff267224 */ /* 0x000fc800078e0011 */
[----:B------:R-:W-:Y:S01]  /*1d400*/  IMAD.X R17, R21, 0x1, R0, P3 ;  /* 0x0000000115117824 */ /* 0x000fe200018e0600 */
        /* <DEDUP_REMOVED lines=25> */
[----:B------:R-:W-:Y:S02]  /*1d5a0*/  @P0 STS.128 [R79+0xc000], RZ ;  /* 0x00c000ff4f000388 */ /* 0x000fe40000000c00 */
[----:B------:R-:W-:Y:S02]  /*1d5b0*/  IMAD.X R9, R11, 0x1, R0, P3 ;  /* 0x000000010b097824 */ /* 0x000fe400018e0600 */
[----:B------:R-:W-:Y:S01]  /*1d5c0*/  @!PT LDS RZ, [RZ] ;  /* 0x00000000fffff984 */ /* 0x000fe20000000800 */
[----:B------:R-:W-:Y:S01]  /*1d5d0*/  @!PT LDS RZ, [RZ] ;  /* 0x00000000fffff984 */ /* 0x000fe20000000800 */
[----:B------:R-:W-:Y:S01]  /*1d5e0*/  @!PT LDS RZ, [RZ] ;  /* 0x00000000fffff984 */ /* 0x000fe20000000800 */
[----:B------:R1:W-:Y:S01]  /*1d5f0*/  @!P0 LDGSTS.E.BYPASS.LTC128B.128 [R79+0xc800], desc[UR4][R12.64] ;  /* 0x0c8000000c4f8fae */ /* 0x0003e2000b981a04 */
[----:B--2---:R-:W-:-:S03]  /*1d600*/  IADD3 R6, P3, PT, R8, R22, RZ ;  /* 0x0000001608067210 */ /* 0x004fc60007f7e0ff */
[----:B------:R-:W-:Y:S02]  /*1d610*/  @P0 STS.128 [R79+0xc800], RZ ;  /* 0x00c800ff4f000388 */ /* 0x000fe40000000c00 */
[----:B------:R-:W-:Y:S02]  /*1d620*/  IMAD.X R7, R9, 0x1, R0, P3 ;  /* 0x0000000109077824 */ /* 0x000fe400018e0600 */
[----:B------:R-:W-:Y:S01]  /*1d630*/  @!PT LDS RZ, [RZ] ;  /* 0x00000000fffff984 */ /* 0x000fe20000000800 */
[----:B------:R-:W-:Y:S01]  /*1d640*/  @!PT LDS RZ, [RZ] ;  /* 0x00000000fffff984 */ /* 0x000fe20000000800 */
[----:B------:R-:W-:Y:S01]  /*1d650*/  @!PT LDS RZ, [RZ] ;  /* 0x00000000fffff984 */ /* 0x000fe20000000800 */
[----:B------:R-:W-:Y:S01]  /*1d660*/  @!P0 LDGSTS.E.BYPASS.LTC128B.128 [R79+0xd000], desc[UR4][R18.64] ;  /* 0x0d000000124f8fae */ /* 0x000fe2000b981a04 */
[----:B---3--:R-:W-:-:S03]  /*1d670*/  IADD3 R4, P3, PT, R6, R22, RZ ;  /* 0x0000001606047210 */ /* 0x008fc60007f7e0ff */
[----:B------:R-:W-:Y:S04]  /*1d680*/  @P0 STS.128 [R79+0xd000], RZ ;  /* 0x00d000ff4f000388 */ /* 0x000fe80000000c00 */
[----:B------:R-:W-:Y:S01]  /*1d690*/  @!PT LDS RZ, [RZ] ;  /* 0x00000000fffff984 */ /* 0x000fe20000000800 */
[----:B------:R-:W-:Y:S01]  /*1d6a0*/  @!PT LDS RZ, [RZ] ;  /* 0x00000000fffff984 */ /* 0x000fe20000000800 */
[----:B------:R-:W-:Y:S01]  /*1d6b0*/  @!PT LDS RZ, [RZ] ;  /* 0x00000000fffff984 */ /* 0x000fe20000000800 */
[----:B------:R-:W-:Y:S01]  /*1d6c0*/  @!P0 LDGSTS.E.BYPASS.LTC128B.128 [R79+0xd800], desc[UR4][R20.64] ;  /* 0x0d800000144f8fae */ /* 0x000fe2000b981a04 */
[----:B------:R-:W-:Y:S01]  /*1d6d0*/  IMAD.X R5, R7, 0x1, R0, P3 ;  /* 0x0000000107057824 */ /* 0x000fe200018e0600 */
[-C--:B----4-:R-:W-:Y:S02]  /*1d6e0*/  IADD3 R2, P4, PT, R4, R22.reuse, RZ ;  /* 0x0000001604027210 */ /* 0x090fe40007f9e0ff */
[----:B------:R-:W-:Y:S04]  /*1d6f0*/  @P0 STS.128 [R79+0xd800], RZ ;  /* 0x00d800ff4f000388 */ /* 0x000fe80000000c00 */
[----:B------:R-:W-:Y:S01]  /*1d700*/  @!PT LDS RZ, [RZ] ;  /* 0x00000000fffff984 */ /* 0x000fe20000000800 */
[----:B------:R-:W-:Y:S01]  /*1d710*/  @!PT LDS RZ, [RZ] ;  /* 0x00000000fffff984 */ /* 0x000fe20000000800 */
[----:B------:R-:W-:Y:S01]  /*1d720*/  @!PT LDS RZ, [RZ] ;  /* 0x00000000fffff984 */ /* 0x000fe20000000800 */
[----:B------:R-:W-:Y:S04]  /*1d730*/  @!P0 LDGSTS.E.BYPASS.LTC128B.128 [R79+0xe000], desc[UR4][R16.64] ;  /* 0x0e000000104f8fae */ /* 0x000fe8000b981a04 */
[----:B------:R-:W-:Y:S01]  /*1d740*/  @P0 STS.128 [R79+0xe000], RZ ;  /* 0x00e000ff4f000388 */ /* 0x000fe20000000c00 */
[----:B-1----:R-:W-:-:S03]  /*1d750*/  @!P0 IADD3 R12, P3, PT, R2, R22, RZ ;  /* 0x00000016020c8210 */ /* 0x002fc60007f7e0ff */
[----:B------:R-:W-:Y:S01]  /*1d760*/  @!PT LDS RZ, [RZ] ;  /* 0x00000000fffff984 */ /* 0x000fe20000000800 */
[----:B------:R-:W-:Y:S01]  /*1d770*/  @!PT LDS RZ, [RZ] ;  /* 0x00000000fffff984 */ /* 0x000fe20000000800 */
[----:B------:R-:W-:Y:S01]  /*1d780*/  @!PT LDS RZ, [RZ] ;  /* 0x00000000fffff984 */ /* 0x000fe20000000800 */
[----:B------:R-:W-:Y:S01]  /*1d790*/  @!P0 LDGSTS.E.BYPASS.LTC128B.128 [R79+0xe800], desc[UR4][R14.64] ;  /* 0x0e8000000e4f8fae */ /* 0x000fe2000b981a04 */
[----:B------:R-:W-:-:S03]  /*1d7a0*/  IMAD.X R3, R5, 0x1, R0, P4 ;  /* 0x0000000105037824 */ /* 0x000fc600020e0600 */
        /* <DEDUP_REMOVED lines=21> */
[----:B------:R-:W-:Y:S01]  /*1d900*/  @P0 STS.128 [R79+0x10800], RZ ;  /* 0x010800ff4f000388 */ /* 0x000fe20000000c00 */
[----:B------:R-:W-:-:S03]  /*1d910*/  IMAD.MOV.U32 R60, RZ, RZ, R25 ;  /* 0x000000ffff3c7224 */ /* 0x000fc600078e0019 */
[----:B------:R-:W-:Y:S01]  /*1d920*/  @!PT LDS RZ, [RZ] ;  /* 0x00000000fffff984 */ /* 0x000fe20000000800 */
[----:B------:R-:W-:Y:S01]  /*1d930*/  @!PT LDS RZ, [RZ] ;  /* 0x00000000fffff984 */ /* 0x000fe20000000800 */
[----:B------:R-:W-:Y:S01]  /*1d940*/  @!PT LDS RZ, [RZ] ;  /* 0x00000000fffff984 */ /* 0x000fe20000000800 */
[----:B------:R-:W-:Y:S01]  /*1d950*/  @!P0 LDGSTS.E.BYPASS.LTC128B.128 [R79+0x11000], desc[UR4][R2.64] ;  /* 0x11000000024f8fae */ /* 0x000fe2000b981a04 */
[----:B------:R-:W-:-:S03]  /*1d960*/  IMAD.MOV.U32 R61, RZ, RZ, R24 ;  /* 0x000000ffff3d7224 */ /* 0x000fc600078e0018 */
[----:B------:R-:W-:Y:S01]  /*1d970*/  @P0 STS.128 [R79+0x11000], RZ ;  /* 0x011000ff4f000388 */ /* 0x000fe20000000c00 */
[----:B------:R-:W-:-:S03]  /*1d980*/  IMAD.MOV.U32 R39, RZ, RZ, R23 ;  /* 0x000000ffff277224 */ /* 0x000fc600078e0017 */
        /* <DEDUP_REMOVED lines=9> */
[----:B------:R-:W5:Y:S04]  /*1da20*/  LDSM.16.M88.4 R8, [R104+0x4000] ;  /* 0x004000006808783b */ /* 0x000f680000000200 */
[----:B--2---:R-:W2:Y:S04]  /*1da30*/  LDSM.16.M88.4 R12, [R104+0x3800] ;  /* 0x00380000680c783b */ /* 0x004ea80000000200 */
[----:B------:R-:W2:Y:S04]  /*1da40*/  LDSM.16.M88.4 R52, [R104+0x6000] ;  /* 0x006000006834783b */ /* 0x000ea80000000200 */
[----:B------:R-:W2:Y:S04]  /*1da50*/  LDSM.16.M88.4 R56, [R104+0x4800] ;  /* 0x004800006838783b */ /* 0x000ea80000000200 */
[----:B------:R-:W2:Y:S04]  /*1da60*/  LDSM.16.M88.4 R48, [R104+0x5000] ;  /* 0x005000006830783b */ /* 0x000ea80000000200 */
[----:B------:R-:W2:Y:S04]  /*1da70*/  LDSM.16.M88.4 R44, [R104+0x5800] ;  /* 0x00580000682c783b */ /* 0x000ea80000000200 */
[----:B------:R-:W2:Y:S01]  /*1da80*/  LDSM.16.M88.4 R40, [R104+0x6800] ;  /* 0x006800006828783b */ /* 0x000ea20000000200 */
[C---:B-1----:R-:W-:Y:S03]  /*1da90*/  HMMA.16816.F32.BF16 R96, R4.reuse, R24, RZ ;  /* 0x000000180460723c */ /* 0x042fe600000418ff */
[----:B------:R-:W1:Y:S04]  /*1daa0*/  LDSM.16.M88.4 R32, [R104+0x7000] ;  /* 0x007000006820783b */ /* 0x000e680000000200 */
[----:B------:R-:W1:Y:S01]  /*1dab0*/  LDSM.16.M88.4 R28, [R104+0x7800] ;  /* 0x00780000681c783b */ /* 0x000e620000000200 */
[----:B------:R-:W-:Y:S03]  /*1dac0*/  HMMA.16816.F32.BF16 R128, R4, R26, RZ ;  /* 0x0000001a0480723c */ /* 0x000fe600000418ff */
[----:B------:R-:W1:Y:S01]  /*1dad0*/  LDSM.16.M88.4 R24, [R104+0x8000] ;  /* 0x008000006818783b */ /* 0x000e620000000200 */
[----:B------:R-:W-:-:S02]  /*1dae0*/  IMAD.MOV.U32 R221, RZ, RZ, R63 ;  /* 0x000000ffffdd7224 */ /* 0x000fc400078e003f */
[----:B------:R-:W-:Y:S01]  /*1daf0*/  IMAD.MOV.U32 R132, RZ, RZ, R62 ;  /* 0x000000ffff847224 */ /* 0x000fe200078e003e */
[----:B------:R-:W0:Y:S01]  /*1db00*/  LDGDEPBAR ;  /* 0x00000000000079af */ /* 0x000e220000000000 */
[C---:B---3--:R-:W-:Y:S08]  /*1db10*/  HMMA.16816.F32.BF16 R168, R4.reuse, R20, RZ ;  /* 0x0000001404a8723c */ /* 0x048ff000000418ff */
        /* <DEDUP_REMOVED lines=9> */
[C---:B------:R-:W-:Y:S01]  /*1dbb0*/  HMMA.16816.F32.BF16 R200, R4.reuse, R14, RZ ;  /* 0x0000000e04c8723c */ /* 0x040fe200000418ff */
[----:B------:R1:W-:Y:S07]  /*1dbc0*/  LDSM.16.M88.4 R12, [R64] ;  /* 0x00000000400c783b */ /* 0x0003ee0000000200 */
[C---:B------:R-:W-:Y:S08]  /*1dbd0*/  HMMA.16816.F32.BF16 R176, R4.reuse, R52, RZ ;  /* 0x0000003404b0723c */ /* 0x040ff000000418ff */
[C---:B------:R-:W-:Y:S08]  /*1dbe0*/  HMMA.16816.F32.BF16 R112, R4.reuse, R54, RZ ;  /* 0x000000360470723c */ /* 0x040ff000000418ff */
[C---:B------:R-:W-:Y:S08]  /*1dbf0*/  HMMA.16816.F32.BF16 R180, R4.reuse, R56, RZ ;  /* 0x0000003804b4723c */ /* 0x040ff000000418ff */
[C---:B------:R-:W-:Y:S01]  /*1dc00*/  HMMA.16816.F32.BF16 R120, R4.reuse, R58, RZ ;  /* 0x0000003a0478723c */ /* 0x040fe200000418ff */
[----:B------:R-:W-:Y:S01]  /*1dc10*/  IMAD.MOV.U32 R226, RZ, RZ, R61 ;  /* 0x000000ffffe27224 */ /* 0x000fe200078e003d */
[----:B------:R-:W-:Y:S06]  /*1dc20*/  LDSM.16.M88.4 R56, [R105+0x3800] ;  /* 0x003800006938783b */ /* 0x000fec0000000200 */
[C---:B------:R-:W-:Y:S08]  /*1dc30*/  HMMA.16816.F32.BF16 R88, R4.reuse, R48, RZ ;  /* 0x000000300458723c */ /* 0x040ff000000418ff */
[C---:B------:R-:W-:Y:S01]  /*1dc40*/  HMMA.16816.F32.BF16 R116, R4.reuse, R50, RZ ;  /* 0x000000320474723c */ /* 0x040fe200000418ff */
[----:B------:R-:W2:Y:S07]  /*1dc50*/  LDSM.16.M88.4 R48, [R105+0x2800] ;  /* 0x002800006930783b */ /* 0x000eae0000000200 */
[C---:B------:R-:W-:Y:S08]  /*1dc60*/  HMMA.16816.F32.BF16 R208, R4.reuse, R44, RZ ;  /* 0x0000002c04d0723c */ /* 0x040ff000000418ff */
[C---:B------:R-:W-:Y:S01]  /*1dc70*/  HMMA.16816.F32.BF16 R192, R4.reuse, R46, RZ ;  /* 0x0000002e04c0723c */ /* 0x040fe200000418ff */
[----:B------:R-:W-:Y:S07]  /*1dc80*/  LDSM.16.M88.4 R44, [R105+0x3000] ;  /* 0x00300000692c783b */ /* 0x000fee0000000200 */
[C---:B------:R-:W-:Y:S08]  /*1dc90*/  HMMA.16816.F32.BF16 R84, R4.reuse, R40, RZ ;  /* 0x000000280454723c */ /* 0x040ff000000418ff */
[C---:B------:R-:W-:Y:S01]  /*1dca0*/  HMMA.16816.F32.BF16 R72, R4.reuse, R42, RZ ;  /* 0x0000002a0448723c */ /* 0x040fe200000418ff */
[----:B------:R-:W-:Y:S01]  /*1dcb0*/  IMAD.MOV.U32 R133, RZ, RZ, R60 ;  /* 0x000000ffff857224 */ /* 0x000fe200078e003c */
[----:B------:R-:W-:Y:S04]  /*1dcc0*/  LDSM.16.M88.4 R40, [R105+0x7000] ;  /* 0x007000006928783b */ /* 0x000fe80000000200 */
[----:B------:R-:W-:Y:S02]  /*1dcd0*/  LDSM.16.M88.4 R60, [R105+0x2000] ;  /* 0x00200000693c783b */ /* 0x000fe40000000200 */
        /* <DEDUP_REMOVED lines=15> */
[C---:B-----5:R-:W-:Y:S08]  /*1ddd0*/  HMMA.16816.F32.BF16 R216, R4.reuse, R8, RZ ;  /* 0x0000000804d8723c */ /* 0x060ff000000418ff */
[----:B------:R-:W-:Y:S01]  /*1dde0*/  HMMA.16816.F32.BF16 R52, R4, R10, RZ ;  /* 0x0000000a0434723c */ /* 0x000fe200000418ff */
[----:B------:R-:W1:Y:S04]  /*1ddf0*/  LDSM.16.M88.4 R4, [R105+0x4800] ;  /* 0x004800006904783b */ /* 0x000e680000000200 */
[----:B------:R-:W-:Y:S03]  /*1de00*/  LDSM.16.M88.4 R8, [R105+0x4000] ;  /* 0x004000006908783b */ /* 0x000fe60000000200 */
[C---:B--2---:R-:W-:Y:S08]  /*1de10*/  HMMA.16816.F32.BF16 R168, R12.reuse, R48, R168 ;  /* 0x000000300ca8723c */ /* 0x044ff000000418a8 */
[C---:B------:R-:W-:Y:S08]  /*1de20*/  HMMA.16816.F32.BF16 R124, R12.reuse, R50, R124 ;  /* 0x000000320c7c723c */ /* 0x040ff0000004187c */
[C---:B-1----:R-:W-:Y:S08]  /*1de30*/  HMMA.16816.F32.BF16 R180, R12.reuse, R4, R180 ;  /* 0x000000040cb4723c */ /* 0x042ff000000418b4 */
[C---:B------:R-:W-:Y:S01]  /*1de40*/  HMMA.16816.F32.BF16 R120, R12.reuse, R6, R120 ;  /* 0x000000060c78723c */ /* 0x040fe20000041878 */
[----:B------:R-:W1:Y:S07]  /*1de50*/  LDSM.16.M88.4 R4, [R105+0x7800] ;  /* 0x007800006904783b */ /* 0x000e6e0000000200 */
[C---:B------:R-:W-:Y:S08]  /*1de60*/  HMMA.16816.F32.BF16 R48, R12.reuse, R44, R92 ;  /* 0x0000002c0c30723c */ /* 0x040ff0000004185c */
[C---:B------:R-:W-:Y:S08]  /*1de70*/  HMMA.16816.F32.BF16 R84, R12.reuse, R20, R84 ;  /* 0x000000140c54723c */ /* 0x040ff00000041854 */
[C---:B------:R-:W-:Y:S01]  /*1de80*/  HMMA.16816.F32.BF16 R92, R12.reuse, R22, R72 ;  /* 0x000000160c5c723c */ /* 0x040fe20000041848 */
[----:B------:R-:W2:Y:S04]  /*1de90*/  LDSM.16.M88.4 R20, [R105+0x8800] ;  /* 0x008800006914783b */ /* 0x000ea80000000200 */
[----:B------:R-:W-:Y:S03]  /*1dea0*/  LDSM.16.M88.4 R72, [R107+0x9800] ;  /* 0x009800006b48783b */ /* 0x000fe60000000200 */
[C---:B------:R-:W-:Y:S01]  /*1deb0*/  HMMA.16816.F32.BF16 R76, R12.reuse, R46, R76 ;  /* 0x0000002e0c4c723c */ /* 0x040fe2000004184c */
[----:B------:R-:W3:Y:S07]  /*1dec0*/  LDSM.16.M88.4 R44, [R105+0x9800] ;  /* 0x00980000692c783b */ /* 0x000eee0000000200 */
[C---:B-1----:R-:W-:Y:S08]  /*1ded0*/  HMMA.16816.F32.BF16 R248, R12.reuse, R4, R172 ;  /* 0x000000040cf8723c */ /* 0x042ff000000418ac */
[C---:B------:R-:W-:Y:S08]  /*1dee0*/  HMMA.16816.F32.BF16 R4, R12.reuse, R6, R100 ;  /* 0x000000060c04723c */ /* 0x040ff00000041864 */
[C---:B------:R-:W-:Y:S08]  /*1def0*/  HMMA.16816.F32.BF16 R208, R12.reuse, R28, R208 ;  /* 0x0000001c0cd0723c */ /* 0x040ff000000418d0 */
[----:B------:R-:W-:Y:S01]  /*1df00*/  HMMA.16816.F32.BF16 R192, R12, R30, R192 ;  /* 0x0000001e0cc0723c */ /* 0x000fe200000418c0 */
[----:B------:R-:W1:Y:S02]  /*1df10*/  LDSM.16.M88.4 R28, [R105+0x9000] ;  /* 0x00900000691c783b */ /* 0x000e640000000200 */
[----:B------:R-:W-:-:S02]  /*1df20*/  IMAD.MOV.U32 R102, RZ, RZ, R6 ;  /* 0x000000ffff667224 */ /* 0x000fc400078e0006 */
[----:B------:R-:W-:-:S03]  /*1df30*/  IMAD.MOV.U32 R101, RZ, RZ, R7 ;  /* 0x000000ffff657224 */ /* 0x000fc600078e0007 */
[C---:B------:R-:W-:Y:S08]  /*1df40*/  HMMA.16816.F32.BF16 R96, R12.reuse, R60, R96 ;  /* 0x0000003c0c60723c */ /* 0x040ff00000041860 */
[----:B------:R-:W-:Y:S01]  /*1df50*/  HMMA.16816.F32.BF16 R60, R12, R62, R128 ;  /* 0x0000003e0c3c723c */ /* 0x000fe20000041880 */
[----:B------:R-:W-:Y:S02]  /*1df60*/  IMAD.MOV.U32 R129, RZ, RZ, R4 ;  /* 0x000000ffff817224 */ /* 0x000fe400078e0004 */
[----:B------:R-:W-:-:S05]  /*1df70*/  IMAD.MOV.U32 R128, RZ, RZ, R5 ;  /* 0x000000ffff807224 */ /* 0x000fca00078e0005 */
[C---:B------:R-:W-:Y:S08]  /*1df80*/  HMMA.16816.F32.BF16 R80, R12.reuse, R32, R80 ;  /* 0x000000200c50723c */ /* 0x040ff00000041850 */
[C---:B------:R-:W-:Y:S08]  /*1df90*/  HMMA.16816.F32.BF16 R4, R12.reuse, R34, R188 ;  /* 0x000000220c04723c */ /* 0x040ff000000418bc */
[C---:B------:R-:W-:Y:S08]  /*1dfa0*/  HMMA.16816.F32.BF16 R212, R12.reuse, R8, R212 ;  /* 0x000000080cd4723c */ /* 0x040ff000000418d4 */
[C---:B------:R-:W-:Y:S01]  /*1dfb0*/  HMMA.16816.F32.BF16 R196, R12.reuse, R10, R196 ;  /* 0x0000000a0cc4723c */ /* 0x040fe200000418c4 */
[----:B------:R4:W-:Y:S07]  /*1dfc0*/  LDSM.16.M88.4 R8, [R133] ;  /* 0x000000008508783b */ /* 0x0009ee0000000200 */
[C---:B------:R-:W-:Y:S01]  /*1dfd0*/  HMMA.16816.F32.BF16 R244, R12.reuse, R40, R64 ;  /* 0x000000280cf4723c */ /* 0x040fe20000041840 */
[----:B------:R-:W5:Y:S07]  /*1dfe0*/  LDSM.16.M88.4 R64, [R106+0x9800] ;  /* 0x009800006a40783b */ /* 0x000f6e0000000200 */
[C---:B--2---:R-:W-:Y:S08]  /*1dff0*/  HMMA.16816.F32.BF16 R32, R12.reuse, R20, R204 ;  /* 0x000000140c20723c */ /* 0x044ff000000418cc */
[----:B------:R-:W-:Y:S01]  /*1e000*/  HMMA.16816.F32.BF16 R20, R12, R22, R184 ;  /* 0x000000160c14723c */ /* 0x000fe200000418b8 */
[----:B----4-:R-:W-:-:S02]  /*1e010*/  IMAD.MOV.U32 R133, RZ, RZ, R5 ;  /* 0x000000ffff857224 */ /* 0x010fc400078e0005 */
[----:B------:R-:W-:Y:S02]  /*1e020*/  IMAD.MOV.U32 R105, RZ, RZ, R6 ;  /* 0x000000ffff697224 */ /* 0x000fe400078e0006 */
[----:B------:R-:W-:-:S03]  /*1e030*/  IMAD.MOV.U32 R103, RZ, RZ, R7 ;  /* 0x000000ffff677224 */ /* 0x000fc600078e0007 */
[C---:B------:R-:W-:Y:S08]  /*1e040*/  HMMA.16816.F32.BF16 R88, R12.reuse, R16, R88 ;  /* 0x000000100c58723c */ /* 0x040ff00000041858 */
[----:B------:R-:W-:Y:S03]  /*1e050*/  HMMA.16816.F32.BF16 R116, R12, R18, R116 ;  /* 0x000000120c74723c */ /* 0x000fe60000041874 */
[----:B------:R-:W-:-:S02]  /*1e060*/  IMAD.MOV.U32 R206, RZ, RZ, R20 ;  /* 0x000000ffffce7224 */ /* 0x000fc400078e0014 */
[----:B------:R-:W-:Y:S02]  /*1e070*/  IMAD.MOV.U32 R205, RZ, RZ, R21 ;  /* 0x000000ffffcd7224 */ /* 0x000fe400078e0015 */
[----:B------:R-:W-:Y:S01]  /*1e080*/  IMAD.MOV.U32 R204, RZ, RZ, R22 ;  /* 0x000000ffffcc7224 */ /* 0x000fe200078e0016 */
[C---:B---3--:R-:W-:Y:S01]  /*1e090*/  HMMA.16816.F32.BF16 R16, R12.reuse, R46, R52 ;  /* 0x0000002e0c10723c */ /* 0x048fe20000041834 */
[----:B------:R-:W-:Y:S02]  /*1e0a0*/  IMAD.MOV.U32 R53, RZ, RZ, R4 ;  /* 0x000000ffff357224 */ /* 0x000fe400078e0004 */
[----:B------:R-:W-:Y:S01]  /*1e0b0*/  IMAD.MOV.U32 R52, RZ, RZ, R23 ;  /* 0x000000ffff347224 */ /* 0x000fe200078e0017 */
[----:B------:R2:W3:Y:S04]  /*1e0c0*/  LDSM.16.M88.4 R4, [R226] ;  /* 0x00000000e204783b */ /* 0x0004e80000000200 */
[C---:B------:R-:W-:Y:S08]  /*1e0d0*/  HMMA.16816.F32.BF16 R176, R12.reuse, R24, R176 ;  /* 0x000000180cb0723c */ /* 0x040ff000000418b0 */
[C---:B------:R-:W-:Y:S01]  /*1e0e0*/  HMMA.16816.F32.BF16 R112, R12.reuse, R26, R112 ;  /* 0x0000001a0c70723c */ /* 0x040fe20000041870 */
[----:B------:R-:W4:Y:S07]  /*1e0f0*/  LDSM.16.M88.4 R24, [R106+0x2000] ;  /* 0x002000006a18783b */ /* 0x000f2e0000000200 */
[C---:B-1----:R-:W-:Y:S08]  /*1e100*/  HMMA.16816.F32.BF16 R20, R12.reuse, R28, R236 ;  /* 0x0000001c0c14723c */ /* 0x042ff000000418ec */
[----:B------:R-:W-:Y:S01]  /*1e110*/  HMMA.16816.F32.BF16 R108, R12, R42, R108 ;  /* 0x0000002a0c6c723c */ /* 0x000fe2000004186c */
[----:B------:R-:W1:Y:S07]  /*1e120*/  LDSM.16.M88.4 R40, [R107+0x2000] ;  /* 0x002000006b28783b */ /* 0x000e6e0000000200 */
[----:B-----5:R-:W-:Y:S03]  /*1e130*/  HMMA.16816.F32.BF16 R16, R8, R66, R16 ;  /* 0x000000420810723c */ /* 0x020fe60000041810 */
[----:B------:R-:W-:-:S02]  /*1e140*/  IMAD.MOV.U32 R186, RZ, RZ, R20 ;  /* 0x000000ffffba7224 */ /* 0x000fc400078e0014 */
[----:B------:R-:W-:Y:S02]  /*1e150*/  IMAD.MOV.U32 R185, RZ, RZ, R21 ;  /* 0x000000ffffb97224 */ /* 0x000fe400078e0015 */
[----:B------:R-:W-:Y:S02]  /*1e160*/  IMAD.MOV.U32 R184, RZ, RZ, R22 ;  /* 0x000000ffffb87224 */ /* 0x000fe400078e0016 */
[----:B------:R-:W-:Y:S02]  /*1e170*/  IMAD.MOV.U32 R174, RZ, RZ, R23 ;  /* 0x000000ffffae7224 */ /* 0x000fe400078e0017 */
[C---:B------:R-:W-:Y:S01]  /*1e180*/  HMMA.16816.F32.BF16 R20, R12.reuse, R30, R240 ;  /* 0x0000001e0c14723c */ /* 0x040fe200000418f0 */
[----:B------:R-:W-:Y:S01]  /*1e190*/  IMAD.MOV.U32 R173, RZ, RZ, R233 ;  /* 0x000000ffffad7224 */ /* 0x000fe200078e00e9 */
[----:B------:R-:W-:Y:S06]  /*1e1a0*/  LDSM.16.M88.4 R28, [R107+0x2800] ;  /* 0x002800006b1c783b */ /* 0x000fec0000000200 */
[----:B------:R-:W-:Y:S01]  /*1e1b0*/  HMMA.16816.F32.BF16 R68, R12, R56, R68 ;  /* 0x000000380c44723c */ /* 0x000fe20000041844 */
[----:B--2---:R-:W-:-:S07]  /*1e1c0*/  IMAD.MOV.U32 R226, RZ, RZ, R38 ;  /* 0x000000ffffe27224 */ /* 0x004fce00078e0026 */
[----:B------:R-:W-:Y:S01]  /*1e1d0*/  HMMA.16816.F32.BF16 R200, R12, R58, R200 ;  /* 0x0000003a0cc8723c */ /* 0x000fe200000418c8 */
[----:B------:R-:W-:-:S07]  /*1e1e0*/  IMAD.SHL.U32 R2, R173, 0x100, RZ ;  /* 0x00000100ad027824 */ /* 0x000fce00078e00ff */
[----:B------:R-:W-:Y:S01]  /*1e1f0*/  HMMA.16816.F32.BF16 R12, R12, R44, R216 ;  /* 0x0000002c0c0c723c */ /* 0x000fe200000418d8 */
[----:B------:R-:W-:Y:S01]  /*1e200*/  LOP3.LUT R2, R2, R226, RZ, 0xfc, !PT ;  /* 0x000000e202027212 */ /* 0x000fe200078efcff */
[----:B------:R-:W-:Y:S02]  /*1e210*/  IMAD.MOV.U32 R191, RZ, RZ, R21 ;  /* 0x000000ffffbf7224 */ /* 0x000fe400078e0015 */
[----:B------:R-:W-:Y:S02]  /*1e220*/  IMAD.MOV.U32 R190, RZ, RZ, R22 ;  /* 0x000000ffffbe7224 */ /* 0x000fe400078e0016 */
[----:B------:R-:W-:Y:S02]  /*1e230*/  IMAD.MOV.U32 R189, RZ, RZ, R23 ;  /* 0x000000ffffbd7224 */ /* 0x000fe400078e0017 */
[----:B------:R-:W-:Y:S01]  /*1e240*/  IMAD.MOV.U32 R175, RZ, RZ, R20 ;  /* 0x000000ffffaf7224 */ /* 0x000fe200078e0014 */
[----:B---3--:R-:W-:Y:S01]  /*1e250*/  HMMA.16816.F32.BF16 R56, R4, R74, R16 ;  /* 0x0000004a0438723c */ /* 0x008fe20000041810 */
[----:B------:R-:W-:-:S02]  /*1e260*/  IMAD.IADD R0, R2, 0x1, R39 ;  /* 0x0000000102007824 */ /* 0x000fc400078e0227 */
[----:B------:R-:W-:-:S05]  /*1e270*/  VIADD R39, R227, 0x8 ;  /* 0x00000008e3277836 */ /* 0x000fca0000000000 */
[----:B----4-:R-:W-:Y:S02]  /*1e280*/  HMMA.16816.F32.BF16 R20, R8, R24, R96 ;  /* 0x000000180814723c */ /* 0x010fe40000041860 */
[----:B------:R-:W-:Y:S01]  /*1e290*/  IMAD.MOV.U32 R188, RZ, RZ, R12 ;  /* 0x000000ffffbc7224 */ /* 0x000fe200078e000c */
[--C-:B------:R-:W-:Y:S01]  /*1e2a0*/  IADD3 R12, PT, PT, R227, 0x107, -R0.reuse ;  /* 0x00000107e30c7810 */ /* 0x100fe20007ffe800 */
[----:B------:R-:W-:Y:S01]  /*1e2b0*/  IMAD.MOV.U32 R187, RZ, RZ, R13 ;  /* 0x000000ffffbb7224 */ /* 0x000fe200078e000d */
[----:B------:R-:W-:Y:S02]  /*1e2c0*/  IADD3 R3, PT, PT, R39, 0x107, -R0 ;  /* 0x0000010727037810 */ /* 0x000fe40007ffe800 */
[----:B------:R-:W-:Y:S02]  /*1e2d0*/  IABS R13, R12 ;  /* 0x0000000c000d7213 */ /* 0x000fe40000000000 */
[----:B------:R-:W-:Y:S01]  /*1e2e0*/  IABS R12, R3 ;  /* 0x00000003000c7213 */ /* 0x000fe20000000000 */
[----:B------:R-:W-:Y:S01]  /*1e2f0*/  VIADD R3, R2, 0xfffffef9 ;  /* 0xfffffef902037836 */ /* 0x000fe20000000000 */
[----:B------:R-:W-:-:S02]  /*1e300*/  I2FP.F32.S32 R13, R13 ;  /* 0x0000000d000d7245 */ /* 0x000fc40000201400 */
[----:B------:R-:W-:Y:S02]  /*1e310*/  I2FP.F32.S32 R12, R12 ;  /* 0x0000000c000c7245 */ /* 0x000fe40000201400 */
[----:B------:R-:W-:Y:S01]  /*1e320*/  ISETP.GE.AND P3, PT, R3, R229, PT ;  /* 0x000000e50300720c */ /* 0x000fe20003f66270 */
[C---:B------:R-:W-:Y:S01]  /*1e330*/  FFMA.FTZ R13, -R225.reuse, R13, R57 ;  /* 0x0000000de10d7223 */ /* 0x040fe20000010139 */
[----:B------:R-:W-:Y:S02]  /*1e340*/  IMAD.MOV.U32 R243, RZ, RZ, R14 ;  /* 0x000000fffff37224 */ /* 0x000fe400078e000e */
[----:B------:R-:W-:Y:S01]  /*1e350*/  FFMA.FTZ R16, -R225, R12, R59 ;  /* 0x0000000ce1107223 */ /* 0x000fe2000001013b */
[----:B-1----:R-:W-:Y:S01]  /*1e360*/  HMMA.16816.F32.BF16 R20, R4, R40, R20 ;  /* 0x000000280414723c */ /* 0x002fe20000041814 */
[--C-:B------:R-:W-:Y:S01]  /*1e370*/  IADD3 R12, PT, PT, R227, 0x200, -R0.reuse ;  /* 0x00000200e30c7810 */ /* 0x100fe20007ffe800 */
[----:B------:R-:W-:Y:S01]  /*1e380*/  IMAD.MOV.U32 R172, RZ, RZ, R15 ;  /* 0x000000ffffac7224 */ /* 0x000fe200078e000f */
[----:B------:R-:W-:-:S02]  /*1e390*/  IADD3 R14, PT, PT, R39, 0x200, -R0 ;  /* 0x00000200270e7810 */ /* 0x000fc40007ffe800 */
[----:B------:R-:W-:Y:S02]  /*1e3a0*/  ISETP.GE.AND P6, PT, R3, R228, PT ;  /* 0x000000e40300720c */ /* 0x000fe40003fc6270 */
[----:B------:R-:W-:Y:S01]  /*1e3b0*/  FSEL R15, R13, -INF , P3 ;  /* 0xff8000000d0f7808 */ /* 0x000fe20001800000 */
[----:B------:R-:W-:Y:S01]  /*1e3c0*/  IMAD.MOV.U32 R131, RZ, RZ, R32 ;  /* 0x000000ffff837224 */ /* 0x000fe200078e0020 */
[----:B------:R-:W-:Y:S01]  /*1e3d0*/  IABS R13, R12 ;  /* 0x0000000c000d7213 */ /* 0x000fe20000000000 */
[----:B------:R-:W-:Y:S01]  /*1e3e0*/  IMAD.MOV.U32 R38, RZ, RZ, R33 ;  /* 0x000000ffff267224 */ /* 0x000fe200078e0021 */
[----:B------:R-:W-:Y:S01]  /*1e3f0*/  IABS R12, R14 ;  /* 0x0000000e000c7213 */ /* 0x000fe20000000000 */
[----:B------:R-:W-:Y:S02]  /*1e400*/  IMAD.MOV.U32 R104, RZ, RZ, R34 ;  /* 0x000000ffff687224 */ /* 0x000fe400078e0022 */
[----:B------:R-:W-:Y:S01]  /*1e410*/  IMAD.MOV.U32 R100, RZ, RZ, R35 ;  /* 0x000000ffff647224 */ /* 0x000fe200078e0023 */
[----:B------:R-:W-:Y:S01]  /*1e420*/  FSEL R14, R15, -INF , !P6 ;  /* 0xff8000000f0e7808 */ /* 0x000fe20007000000 */
[----:B------:R-:W1:Y:S01]  /*1e430*/  LDSM.16.M88.4 R32, [R106+0x2800] ;  /* 0x002800006a20783b */ /* 0x000e620000000200 */
[----:B------:R-:W-:-:S02]  /*1e440*/  ISETP.GE.AND P5, PT, R3, R230, PT ;  /* 0x000000e60300720c */ /* 0x000fc40003fa6270 */
[----:B------:R-:W-:Y:S01]  /*1e450*/  ISETP.GE.AND P4, PT, R3, R231, PT ;  /* 0x000000e70300720c */ /* 0x000fe20003f86270 */
[----:B------:R2:W-:Y:S01]  /*1e460*/  STL [R1+0x18], R14 ;  /* 0x0000180e01007387 */ /* 0x0005e20000100800 */
[----:B------:R-:W-:Y:S01]  /*1e470*/  I2FP.F32.S32 R13, R13 ;  /* 0x0000000d000d7245 */ /* 0x000fe20000201400 */
[----:B------:R-:W-:Y:S01]  /*1e480*/  VIADD R3, R2, 0xfffffe00 ;  /* 0xfffffe0002037836 */ /* 0x000fe20000000000 */
[----:B------:R-:W-:Y:S01]  /*1e490*/  I2FP.F32.S32 R12, R12 ;  /* 0x0000000c000c7245 */ /* 0x000fe20000201400 */
[----:B------:R-:W-:Y:S03]  /*1e4a0*/  HMMA.16816.F32.BF16 R24, R8, R26, R60 ;  /* 0x0000001a0818723c */ /* 0x000fe6000004183c */
[----:B------:R-:W-:Y:S01]  /*1e4b0*/  ISETP.GE.AND P3, PT, R3, R229, PT ;  /* 0x000000e50300720c */ /* 0x000fe20003f66270 */
[----:B------:R-:W-:Y:S01]  /*1e4c0*/  FFMA.FTZ R15, -R225, R12, R22 ;  /* 0x0000000ce10f7223 */ /* 0x000fe20000010116 */
[----:B------:R-:W-:-:S02]  /*1e4d0*/  IADD3 R12, PT, PT, R39, 0x1ff, -R0 ;  /* 0x000001ff270c7810 */ /* 0x000fc40007ffe800 */
[----:B------:R-:W-:Y:S02]  /*1e4e0*/  ISETP.GE.AND P6, PT, R3, R228, PT ;  /* 0x000000e40300720c */ /* 0x000fe40003fc6270 */
[----:B------:R-:W-:Y:S02]  /*1e4f0*/  IABS R12, R12 ;  /* 0x0000000c000c7213 */ /* 0x000fe40000000000 */
[----:B--2---:R-:W-:-:S04]  /*1e500*/  FSEL R14, R16, -INF , P5 ;  /* 0xff800000100e7808 */ /* 0x004fc80002800000 */
[----:B------:R-:W-:Y:S01]  /*1e510*/  FSEL R242, R14, -INF , !P4 ;  /* 0xff8000000ef27808 */ /* 0x000fe20006000000 */
[----:B------:R-:W-:Y:S01]  /*1e520*/  FFMA.FTZ R14, -R225, R13, R20 ;  /* 0x0000000de10e7223 */ /* 0x000fe20000010114 */
[----:B------:R-:W-:-:S04]  /*1e530*/  IADD3 R13, PT, PT, R227, 0x1ff, -R0 ;  /* 0x000001ffe30d7810 */ /* 0x000fc80007ffe800 */
[----:B------:R-:W-:Y:S02]  /*1e540*/  FSEL R14, R14, -INF , P3 ;  /* 0xff8000000e0e7808 */ /* 0x000fe40001800000 */
[----:B------:R-:W-:Y:S02]  /*1e550*/  IABS R13, R13 ;  /* 0x0000000d000d7213 */ /* 0x000fe40000000000 */
[----:B------:R-:W-:Y:S01]  /*1e560*/  FSEL R226, R14, -INF , !P6 ;  /* 0xff8000000ee27808 */ /* 0x000fe20007000000 */
[----:B------:R-:W-:Y:S01]  /*1e570*/  IMAD.MOV.U32 R14, RZ, RZ, R12 ;  /* 0x000000ffff0e7224 */ /* 0x000fe200078e000c */
[C---:B------:R-:W-:Y:S01]  /*1e580*/  ISETP.GE.AND P4, PT, R3.reuse, R230, PT ;  /* 0x000000e60300720c */ /* 0x040fe20003f86270 */
[----:B------:R-:W-:Y:S01]  /*1e590*/  IMAD.MOV.U32 R12, RZ, RZ, R13 ;  /* 0x000000ffff0c7224 */ /* 0x000fe200078e000d */
[----:B------:R-:W-:Y:S01]  /*1e5a0*/  ISETP.GE.AND P5, PT, R3, R231, PT ;  /* 0x000000e70300720c */ /* 0x000fe20003fa6270 */
[----:B------:R-:W-:Y:S01]  /*1e5b0*/  VIADD R3, R2, 0xfffffe01 ;  /* 0xfffffe0102037836 */ /* 0x000fe20000000000 */
[----:B------:R-:W-:Y:S01]  /*1e5c0*/  FSEL R13, R15, -INF , P4 ;  /* 0xff8000000f0d7808 */ /* 0x000fe20002000000 */
[----:B------:R-:W-:Y:S01]  /*1e5d0*/  HMMA.16816.F32.BF16 R24, R4, R42, R24 ;  /* 0x0000002a0418723c */ /* 0x000fe20000041818 */
[----:B------:R-:W-:-:S02]  /*1e5e0*/  I2FP.F32.S32 R12, R12 ;  /* 0x0000000c000c7245 */ /* 0x000fc40000201400 */
[----:B------:R-:W-:Y:S02]  /*1e5f0*/  I2FP.F32.S32 R14, R14 ;  /* 0x0000000e000e7245 */ /* 0x000fe40000201400 */
[----:B------:R-:W-:Y:S01]  /*1e600*/  FSEL R219, R13, -INF , !P5 ;  /* 0xff8000000ddb7808 */ /* 0x000fe20006800000 */
[----:B------:R-:W-:Y:S01]  /*1e610*/  FFMA.FTZ R13, -R225, R12, R21 ;  /* 0x0000000ce10d7223 */ /* 0x000fe20000010115 */
[----:B------:R-:W-:Y:S01]  /*1e620*/  ISETP.GE.AND P3, PT, R3, R229, PT ;  /* 0x000000e50300720c */ /* 0x000fe20003f66270 */
[----:B------:R-:W-:Y:S01]  /*1e630*/  FFMA.FTZ R16, -R225, R14, R23 ;  /* 0x0000000ee1107223 */ /* 0x000fe20000010117 */
[--C-:B------:R-:W-:Y:S02]  /*1e640*/  IADD3 R12, PT, PT, R227, 0x1f8, -R0.reuse ;  /* 0x000001f8e30c7810 */ /* 0x100fe40007ffe800 */
[----:B------:R-:W-:Y:S02]  /*1e650*/  IADD3 R14, PT, PT, R39, 0x1f8, -R0 ;  /* 0x000001f8270e7810 */ /* 0x000fe40007ffe800 */
[----:B------:R-:W-:Y:S01]  /*1e660*/  FSEL R15, R13, -INF , P3 ;  /* 0xff8000000d0f7808 */ /* 0x000fe20001800000 */
[----:B-1----:R-:W-:Y:S01]  /*1e670*/  HMMA.16816.F32.BF16 R44, R8, R32, R168 ;  /* 0x00000020082c723c */ /* 0x002fe200000418a8 */
[----:B------:R-:W-:-:S02]  /*1e680*/  IABS R13, R12 ;  /* 0x0000000c000d7213 */ /* 0x000fc40000000000 */
[----:B------:R-:W-:Y:S02]  /*1e690*/  IABS R12, R14 ;  /* 0x0000000e000c7213 */ /* 0x000fe40000000000 */
[C---:B------:R-:W-:Y:S02]  /*1e6a0*/  ISETP.GE.AND P5, PT, R3.reuse, R230, PT ;  /* 0x000000e60300720c */ /* 0x040fe40003fa6270 */
[C---:B------:R-:W-:Y:S02]  /*1e6b0*/  ISETP.GE.AND P6, PT, R3.reuse, R228, PT ;  /* 0x000000e40300720c */ /* 0x040fe40003fc6270 */
[----:B------:R-:W-:Y:S01]  /*1e6c0*/  ISETP.GE.AND P4, PT, R3, R231, PT ;  /* 0x000000e70300720c */ /* 0x000fe20003f86270 */
[----:B------:R-:W-:Y:S01]  /*1e6d0*/  VIADD R3, R2, 0xfffffe08 ;  /* 0xfffffe0802037836 */ /* 0x000fe20000000000 */
[----:B------:R-:W-:Y:S02]  /*1e6e0*/  I2FP.F32.S32 R13, R13 ;  /* 0x0000000d000d7245 */ /* 0x000fe40000201400 */
[----:B------:R-:W-:-:S02]  /*1e6f0*/  I2FP.F32.S32 R12, R12 ;  /* 0x0000000c000c7245 */ /* 0x000fc40000201400 */
[----:B------:R-:W-:Y:S01]  /*1e700*/  FSEL R14, R16, -INF , P5 ;  /* 0xff800000100e7808 */ /* 0x000fe20002800000 */
[----:B------:R-:W-:Y:S01]  /*1e710*/  FFMA.FTZ R13, -R225, R13, R24 ;  /* 0x0000000de10d7223 */ /* 0x000fe20000010118 */
[----:B------:R-:W-:Y:S01]  /*1e720*/  ISETP.GE.AND P3, PT, R3, R229, PT ;  /* 0x000000e50300720c */ /* 0x000fe20003f66270 */
[----:B------:R-:W-:Y:S01]  /*1e730*/  FFMA.FTZ R16, -R225, R12, R26 ;  /* 0x0000000ce1107223 */ /* 0x000fe2000001011a */
[----:B------:R-:W-:Y:S02]  /*1e740*/  FSEL R60, R14, -INF , !P4 ;  /* 0xff8000000e3c7808 */ /* 0x000fe40006000000 */
[--C-:B------:R-:W-:Y:S02]  /*1e750*/  IADD3 R12, PT, PT, R227, 0x1f7, -R0.reuse ;  /* 0x000001f7e30c7810 */ /* 0x100fe40007ffe800 */
[----:B------:R-:W-:Y:S02]  /*1e760*/  IADD3 R14, PT, PT, R39, 0x1f7, -R0 ;  /* 0x000001f7270e7810 */ /* 0x000fe40007ffe800 */
[----:B------:R-:W-:-:S02]  /*1e770*/  FSEL R63, R15, -INF , !P6 ;  /* 0xff8000000f3f7808 */ /* 0x000fc40007000000 */
[----:B------:R-:W-:Y:S02]  /*1e780*/  FSEL R15, R13, -INF , P3 ;  /* 0xff8000000d0f7808 */ /* 0x000fe40001800000 */
[----:B------:R-:W-:Y:S02]  /*1e790*/  IABS R13, R12 ;  /* 0x0000000c000d7213 */ /* 0x000fe40000000000 */
[----:B------:R-:W-:Y:S02]  /*1e7a0*/  IABS R12, R14 ;  /* 0x0000000e000c7213 */ /* 0x000fe40000000000 */
[C---:B------:R-:W-:Y:S02]  /*1e7b0*/  ISETP.GE.AND P4, PT, R3.reuse, R230, PT ;  /* 0x000000e60300720c */ /* 0x040fe40003f86270 */
[C---:B------:R-:W-:Y:S02]  /*1e7c0*/  ISETP.GE.AND P6, PT, R3.reuse, R228, PT ;  /* 0x000000e40300720c */ /* 0x040fe40003fc6270 */
[----:B------:R-:W-:Y:S01]  /*1e7d0*/  ISETP.GE.AND P5, PT, R3, R231, PT ;  /* 0x000000e70300720c */ /* 0x000fe20003fa6270 */
[----:B------:R-:W-:Y:S01]  /*1e7e0*/  VIADD R3, R2, 0xfffffe09 ;  /* 0xfffffe0902037836 */ /* 0x000fe20000000000 */
[----:B------:R-:W-:Y:S01]  /*1e7f0*/  I2FP.F32.S32 R13, R13 ;  /* 0x0000000d000d7245 */ /* 0x000fe20000201400 */
[----:B------:R-:W-:Y:S01]  /*1e800*/  HMMA.16816.F32.BF16 R20, R4, R28, R44 ;  /* 0x0000001c0414723c */ /* 0x000fe2000004182c */
[----:B------:R-:W-:-:S02]  /*1e810*/  I2FP.F32.S32 R12, R12 ;  /* 0x0000000c000c7245 */ /* 0x000fc40000201400 */
[----:B------:R-:W-:Y:S01]  /*1e820*/  FSEL R14, R16, -INF , P4 ;  /* 0xff800000100e7808 */ /* 0x000fe20002000000 */
[----:B------:R-:W-:Y:S01]  /*1e830*/  FFMA.FTZ R13, -R225, R13, R25 ;  /* 0x0000000de10d7223 */ /* 0x000fe20000010119 */
[----:B------:R-:W-:Y:S01]  /*1e840*/  ISETP.GE.AND P3, PT, R3, R229, PT ;  /* 0x000000e50300720c */ /* 0x000fe20003f66270 */
[----:B------:R-:W-:Y:S01]  /*1e850*/  FFMA.FTZ R16, -R225, R12, R27 ;  /* 0x0000000ce1107223 */ /* 0x000fe2000001011b */
[----:B------:R-:W-:Y:S01]  /*1e860*/  IMAD.MOV.U32 R98, RZ, RZ, R53 ;  /* 0x000000ffff627224 */ /* 0x000fe200078e0035 */
[----:B------:R-:W-:Y:S01]  /*1e870*/  FSEL R62, R14, -INF , !P5 ;  /* 0xff8000000e3e7808 */ /* 0x000fe20006800000 */
[----:B------:R-:W-:Y:S01]  /*1e880*/  IMAD.MOV.U32 R96, RZ, RZ, R52 ;  /* 0x000000ffff607224 */ /* 0x000fe200078e0034 */
[--C-:B------:R-:W-:Y:S01]  /*1e890*/  IADD3 R12, PT, PT, R227, 0x1f0, -R0.reuse ;  /* 0x000001f0e30c7810 */ /* 0x100fe20007ffe800 */
[----:B------:R-:W-:Y:S01]  /*1e8a0*/  HMMA.16816.F32.BF16 R52, R8, R34, R124 ;  /* 0x000000220834723c */ /* 0x000fe2000004187c */
[----:B------:R-:W-:Y:S01]  /*1e8b0*/  IADD3 R14, PT, PT, R39, 0x1f0, -R0 ;  /* 0x000001f0270e7810 */ /* 0x000fe20007ffe800 */
[----:B------:R-:W1:Y:S01]  /*1e8c0*/  LDSM.16.M88.4 R32, [R106+0x3000] ;  /* 0x003000006a20783b */ /* 0x000e620000000200 */
[----:B------:R-:W-:-:S02]  /*1e8d0*/  FSEL R233, R15, -INF , !P6 ;  /* 0xff8000000fe97808 */ /* 0x000fc40007000000 */
[----:B------:R-:W-:Y:S02]  /*1e8e0*/  FSEL R15, R13, -INF , P3 ;  /* 0xff8000000d0f7808 */ /* 0x000fe40001800000 */
[----:B------:R-:W-:Y:S02]  /*1e8f0*/  IABS R13, R12 ;  /* 0x0000000c000d7213 */ /* 0x000fe40000000000 */
[C---:B------:R-:W-:Y:S02]  /*1e900*/  ISETP.GE.AND P5, PT, R3.reuse, R230, PT ;  /* 0x000000e60300720c */ /* 0x040fe40003fa6270 */
[----:B------:R-:W-:Y:S02]  /*1e910*/  IABS R12, R14 ;  /* 0x0000000e000c7213 */ /* 0x000fe40000000000 */
[C---:B------:R-:W-:Y:S02]  /*1e920*/  ISETP.GE.AND P6, PT, R3.reuse, R228, PT ;  /* 0x000000e40300720c */ /* 0x040fe40003fc6270 */
[----:B------:R-:W-:Y:S01]  /*1e930*/  ISETP.GE.AND P4, PT, R3, R231, PT ;  /* 0x000000e70300720c */ /* 0x000fe20003f86270 */
[----:B------:R-:W-:Y:S01]  /*1e940*/  VIADD R3, R2, 0xfffffe10 ;  /* 0xfffffe1002037836 */ /* 0x000fe20000000000 */
[----:B------:R-:W-:-:S02]  /*1e950*/  FSEL R14, R16, -INF , P5 ;  /* 0xff800000100e7808 */ /* 0x000fc40002800000 */
[----:B------:R-:W-:Y:S02]  /*1e960*/  I2FP.F32.S32 R13, R13 ;  /* 0x0000000d000d7245 */ /* 0x000fe40000201400 */
[----:B------:R-:W-:Y:S02]  /*1e970*/  I2FP.F32.S32 R12, R12 ;  /* 0x0000000c000c7245 */ /* 0x000fe40000201400 */
[----:B------:R-:W-:Y:S02]  /*1e980*/  FSEL R61, R15, -INF , !P6 ;  /* 0xff8000000f3d7808 */ /* 0x000fe40007000000 */
[----:B------:R-:W-:Y:S01]  /*1e990*/  FSEL R59, R14, -INF , !P4 ;  /* 0xff8000000e3b7808 */ /* 0x000fe20006000000 */
[C---:B------:R-:W-:Y:S01]  /*1e9a0*/  FFMA.FTZ R14, -R225.reuse, R13, R20 ;  /* 0x0000000de10e7223 */ /* 0x040fe20000010114 */
[----:B------:R-:W-:Y:S01]  /*1e9b0*/  FFMA.FTZ R15, -R225, R12, R22 ;  /* 0x0000000ce10f7223 */ /* 0x000fe20000010116 */
[----:B------:R-:W-:Y:S02]  /*1e9c0*/  ISETP.GE.AND P3, PT, R3, R229, PT ;  /* 0x000000e50300720c */ /* 0x000fe40003f66270 */
[----:B------:R-:W-:-:S02]  /*1e9d0*/  IADD3 R12, PT, PT, R39, 0x1ef, -R0 ;  /* 0x000001ef270c7810 */ /* 0x000fc40007ffe800 */
[----:B------:R-:W-:Y:S02]  /*1e9e0*/  IADD3 R13, PT, PT, R227, 0x1ef, -R0 ;  /* 0x000001efe30d7810 */ /* 0x000fe40007ffe800 */
[C---:B------:R-:W-:Y:S02]  /*1e9f0*/  ISETP.GE.AND P6, PT, R3.reuse, R228, PT ;  /* 0x000000e40300720c */ /* 0x040fe40003fc6270 */
[----:B------:R-:W-:Y:S02]  /*1ea00*/  FSEL R14, R14, -INF , P3 ;  /* 0xff8000000e0e7808 */ /* 0x000fe40001800000 */
[----:B------:R-:W-:Y:S01]  /*1ea10*/  IABS R12, R12 ;  /* 0x0000000c000c7213 */ /* 0x000fe20000000000 */
[----:B------:R-:W-:Y:S01]  /*1ea20*/  HMMA.16816.F32.BF16 R24, R4, R30, R52 ;  /* 0x0000001e0418723c */ /* 0x000fe20000041834 */
[----:B------:R-:W-:Y:S01]  /*1ea30*/  IABS R13, R13 ;  /* 0x0000000d000d7213 */ /* 0x000fe20000000000 */
[----:B------:R-:W2:Y:S01]  /*1ea40*/  LDSM.16.M88.4 R28, [R107+0x3000] ;  /* 0x003000006b1c783b */ /* 0x000ea20000000200 */
[----:B------:R-:W-:Y:S01]  /*1ea50*/  FSEL R241, R14, -INF , !P6 ;  /* 0xff8000000ef17808 */ /* 0x000fe20007000000 */
[----:B------:R-:W-:Y:S01]  /*1ea60*/  IMAD.MOV.U32 R14, RZ, RZ, R12 ;  /* 0x000000ffff0e7224 */ /* 0x000fe200078e000c */
[C---:B------:R-:W-:Y:S01]  /*1ea70*/  ISETP.GE.AND P4, PT, R3.reuse, R230, PT ;  /* 0x000000e60300720c */ /* 0x040fe20003f86270 */
[----:B------:R-:W-:Y:S01]  /*1ea80*/  IMAD.MOV.U32 R12, RZ, RZ, R13 ;  /* 0x000000ffff0c7224 */ /* 0x000fe200078e000d */
[----:B------:R-:W-:Y:S01]  /*1ea90*/  ISETP.GE.AND P5, PT, R3, R231, PT ;  /* 0x000000e70300720c */ /* 0x000fe20003fa6270 */
[----:B------:R-:W-:Y:S01]  /*1eaa0*/  VIADD R3, R2, 0xfffffe11 ;  /* 0xfffffe1102037836 */ /* 0x000fe20000000000 */
[----:B------:R-:W-:-:S02]  /*1eab0*/  FSEL R13, R15, -INF , P4 ;  /* 0xff8000000f0d7808 */ /* 0x000fc40002000000 */
[----:B------:R-:W-:Y:S02]  /*1eac0*/  I2FP.F32.S32 R12, R12 ;  /* 0x0000000c000c7245 */ /* 0x000fe40000201400 */
[----:B------:R-:W-:Y:S02]  /*1ead0*/  I2FP.F32.S32 R14, R14 ;  /* 0x0000000e000e7245 */ /* 0x000fe40000201400 */
[----:B------:R-:W-:Y:S01]  /*1eae0*/  FSEL R238, R13, -INF , !P5 ;  /* 0xff8000000dee7808 */ /* 0x000fe20006800000 */
[----:B------:R-:W-:Y:S01]  /*1eaf0*/  FFMA.FTZ R13, -R225, R12, R21 ;  /* 0x0000000ce10d7223 */ /* 0x000fe20000010115 */
[----:B------:R-:W-:Y:S01]  /*1eb00*/  ISETP.GE.AND P3, PT, R3, R229, PT ;  /* 0x000000e50300720c */ /* 0x000fe20003f66270 */
[----:B------:R-:W-:Y:S01]  /*1eb10*/  FFMA.FTZ R16, -R225, R14, R23 ;  /* 0x0000000ee1107223 */ /* 0x000fe20000010117 */
[--C-:B------:R-:W-:Y:S02]  /*1eb20*/  IADD3 R12, PT, PT, R227, 0x1e8, -R0.reuse ;  /* 0x000001e8e30c7810 */ /* 0x100fe40007ffe800 */
[----:B------:R-:W-:-:S02]  /*1eb30*/  IADD3 R14, PT, PT, R39, 0x1e8, -R0 ;  /* 0x000001e8270e7810 */ /* 0x000fc40007ffe800 */
[----:B------:R-:W-:Y:S01]  /*1eb40*/  FSEL R15, R13, -INF , P3 ;  /* 0xff8000000d0f7808 */ /* 0x000fe20001800000 */
[----:B-1----:R-:W-:Y:S01]  /*1eb50*/  HMMA.16816.F32.BF16 R48, R8, R32, R48 ;  /* 0x000000200830723c */ /* 0x002fe20000041830 */
[----:B------:R-:W-:Y:S02]  /*1eb60*/  IABS R13, R12 ;  /* 0x0000000c000d7213 */ /* 0x000fe40000000000 */
[----:B------:R-:W-:Y:S02]  /*1eb70*/  IABS R12, R14 ;  /* 0x0000000e000c7213 */ /* 0x000fe40000000000 */
[C---:B------:R-:W-:Y:S02]  /*1eb80*/  ISETP.GE.AND P5, PT, R3.reuse, R230, PT ;  /* 0x000000e60300720c */ /* 0x040fe40003fa6270 */
[C---:B------:R-:W-:Y:S02]  /*1eb90*/  ISETP.GE.AND P6, PT, R3.reuse, R228, PT ;  /* 0x000000e40300720c */ /* 0x040fe40003fc6270 */
[----:B------:R-:W-:Y:S01]  /*1eba0*/  ISETP.GE.AND P4, PT, R3, R231, PT ;  /* 0x000000e70300720c */ /* 0x000fe20003f86270 */
[----:B------:R-:W-:Y:S01]  /*1ebb0*/  VIADD R3, R2, 0xfffffe18 ;  /* 0xfffffe1802037836 */ /* 0x000fe20000000000 */
[----:B------:R-:W-:-:S02]  /*1ebc0*/  I2FP.F32.S32 R13, R13 ;  /* 0x0000000d000d7245 */ /* 0x000fc40000201400 */
[----:B------:R-:W-:Y:S02]  /*1ebd0*/  I2FP.F32.S32 R12, R12 ;  /* 0x0000000c000c7245 */ /* 0x000fe40000201400 */
[----:B------:R-:W-:Y:S01]  /*1ebe0*/  FSEL R14, R16, -INF , P5 ;  /* 0xff800000100e7808 */ /* 0x000fe20002800000 */
[----:B------:R-:W-:Y:S01]  /*1ebf0*/  FFMA.FTZ R13, -R225, R13, R24 ;  /* 0x0000000de10d7223 */ /* 0x000fe20000010118 */
[----:B------:R-:W-:Y:S01]  /*1ec00*/  IMAD.MOV.U32 R130, RZ, RZ, R221 ;  /* 0x000000ffff827224 */ /* 0x000fe200078e00dd */
[----:B------:R-:W-:Y:S01]  /*1ec10*/  ISETP.GE.AND P3, PT, R3, R229, PT ;  /* 0x000000e50300720c */ /* 0x000fe20003f66270 */
[----:B------:R-:W-:Y:S01]  /*1ec20*/  FFMA.FTZ R16, -R225, R12, R26 ;  /* 0x0000000ce1107223 */ /* 0x000fe2000001011a */
[----:B------:R-:W-:Y:S02]  /*1ec30*/  FSEL R221, R14, -INF , !P4 ;  /* 0xff8000000edd7808 */ /* 0x000fe40006000000 */
[--C-:B------:R-:W-:Y:S02]  /*1ec40*/  IADD3 R12, PT, PT, R227, 0x1e7, -R0.reuse ;  /* 0x000001e7e30c7810 */ /* 0x100fe40007ffe800 */
[----:B------:R-:W-:-:S02]  /*1ec50*/  IADD3 R14, PT, PT, R39, 0x1e7, -R0 ;  /* 0x000001e7270e7810 */ /* 0x000fc40007ffe800 */
[----:B------:R-:W-:Y:S02]  /*1ec60*/  FSEL R240, R15, -INF , !P6 ;  /* 0xff8000000ff07808 */ /* 0x000fe40007000000 */
[----:B------:R-:W-:Y:S02]  /*1ec70*/  FSEL R15, R13, -INF , P3 ;  /* 0xff8000000d0f7808 */ /* 0x000fe40001800000 */
[----:B------:R-:W-:Y:S02]  /*1ec80*/  IABS R13, R12 ;  /* 0x0000000c000d7213 */ /* 0x000fe40000000000 */
[----:B------:R-:W-:Y:S02]  /*1ec90*/  IABS R12, R14 ;  /* 0x0000000e000c7213 */ /* 0x000fe40000000000 */
[C---:B------:R-:W-:Y:S02]  /*1eca0*/  ISETP.GE.AND P4, PT, R3.reuse, R230, PT ;  /* 0x000000e60300720c */ /* 0x040fe40003f86270 */
[----:B------:R-:W-:-:S02]  /*1ecb0*/  ISETP.GE.AND P6, PT, R3, R228, PT ;  /* 0x000000e40300720c */ /* 0x000fc40003fc6270 */
[----:B------:R-:W-:Y:S01]  /*1ecc0*/  ISETP.GE.AND P5, PT, R3, R231, PT ;  /* 0x000000e70300720c */ /* 0x000fe20003fa6270 */
[----:B------:R-:W-:Y:S01]  /*1ecd0*/  VIADD R3, R2, 0xfffffe19 ;  /* 0xfffffe1902037836 */ /* 0x000fe20000000000 */
[----:B------:R-:W-:Y:S01]  /*1ece0*/  I2FP.F32.S32 R13, R13 ;  /* 0x0000000d000d7245 */ /* 0x000fe20000201400 */
[----:B--2---:R-:W-:Y:S01]  /*1ecf0*/  HMMA.16816.F32.BF16 R20, R4, R28, R48 ;  /* 0x0000001c0414723c */ /* 0x004fe20000041830 */
[----:B------:R-:W-:Y:S02]  /*1ed00*/  I2FP.F32.S32 R12, R12 ;  /* 0x0000000c000c7245 */ /* 0x000fe40000201400 */
[----:B------:R-:W-:Y:S01]  /*1ed10*/  FSEL R14, R16, -INF , P4 ;  /* 0xff800000100e7808 */ /* 0x000fe20002000000 */
[----:B------:R-:W-:Y:S01]  /*1ed20*/  FFMA.FTZ R13, -R225, R13, R25 ;  /* 0x0000000de10d7223 */ /* 0x000fe20000010119 */
[----:B------:R-:W-:Y:S01]  /*1ed30*/  ISETP.GE.AND P3, PT, R3, R229, PT ;  /* 0x000000e50300720c */ /* 0x000fe20003f66270 */
[----:B------:R-:W-:Y:S02]  /*1ed40*/  FFMA.FTZ R16, -R225, R12, R27 ;  /* 0x0000000ce1107223 */ /* 0x000fe4000001011b */
[----:B------:R-:W-:Y:S01]  /*1ed50*/  HMMA.16816.F32.BF16 R40, R8, R34, R76 ;  /* 0x000000220828723c */ /* 0x000fe2000004184c */
[----:B------:R-:W1:Y:S01]  /*1ed60*/  LDSM.16.M88.4 R32, [R106+0x3800] ;  /* 0x003800006a20783b */ /* 0x000e620000000200 */
[----:B------:R-:W-:-:S02]  /*1ed70*/  FSEL R67, R14, -INF , !P5 ;  /* 0xff8000000e437808 */ /* 0x000fc40006800000 */
[--C-:B------:R-:W-:Y:S02]  /*1ed80*/  IADD3 R12, PT, PT, R227, 0x1e0, -R0.reuse ;  /* 0x000001e0e30c7810 */ /* 0x100fe40007ffe800 */
[----:B------:R-:W-:Y:S02]  /*1ed90*/  IADD3 R14, PT, PT, R39, 0x1e0, -R0 ;  /* 0x000001e0270e7810 */ /* 0x000fe40007ffe800 */
[----:B------:R-:W-:Y:S02]  /*1eda0*/  FSEL R237, R15, -INF , !P6 ;  /* 0xff8000000fed7808 */ /* 0x000fe40007000000 */
[----:B------:R-:W-:Y:S02]  /*1edb0*/  FSEL R15, R13, -INF , P3 ;  /* 0xff8000000d0f7808 */ /* 0x000fe40001800000 */
[----:B------:R-:W-:Y:S02]  /*1edc0*/  IABS R13, R12 ;  /* 0x0000000c000d7213 */ /* 0x000fe40000000000 */
[----:B------:R-:W-:-:S02]  /*1edd0*/  ISETP.GE.AND P5, PT, R3, R230, PT ;  /* 0x000000e60300720c */ /* 0x000fc40003fa6270 */
[----:B------:R-:W-:Y:S02]  /*1ede0*/  IABS R12, R14 ;  /* 0x0000000e000c7213 */ /* 0x000fe40000000000 */
[C---:B------:R-:W-:Y:S02]  /*1edf0*/  ISETP.GE.AND P6, PT, R3.reuse, R228, PT ;  /* 0x000000e40300720c */ /* 0x040fe40003fc6270 */
[----:B------:R-:W-:Y:S01]  /*1ee00*/  ISETP.GE.AND P4, PT, R3, R231, PT ;  /* 0x000000e70300720c */ /* 0x000fe20003f86270 */
[----:B------:R-:W-:Y:S01]  /*1ee10*/  VIADD R3, R2, 0xfffffe20 ;  /* 0xfffffe2002037836 */ /* 0x000fe20000000000 */
[----:B------:R-:W-:Y:S02]  /*1ee20*/  FSEL R14, R16, -INF , P5 ;  /* 0xff800000100e7808 */ /* 0x000fe40002800000 */
[----:B------:R-:W-:Y:S02]  /*1ee30*/  I2FP.F32.S32 R13, R13 ;  /* 0x0000000d000d7245 */ /* 0x000fe40000201400 */
[----:B------:R-:W-:-:S02]  /*1ee40*/  I2FP.F32.S32 R12, R12 ;  /* 0x0000000c000c7245 */ /* 0x000fc40000201400 */
[----:B------:R-:W-:Y:S02]  /*1ee50*/  FSEL R220, R15, -INF , !P6 ;  /* 0xff8000000fdc7808 */ /* 0x000fe40007000000 */
[----:B------:R-:W-:Y:S01]  /*1ee60*/  FSEL R57, R14, -INF , !P4 ;  /* 0xff8000000e397808 */ /* 0x000fe20006000000 */
[C---:B------:R-:W-:Y:S01]  /*1ee70*/  FFMA.FTZ R14, -R225.reuse, R13, R20 ;  /* 0x0000000de10e7223 */ /* 0x040fe20000010114 */
[----:B------:R-:W-:Y:S01]  /*1ee80*/  FFMA.FTZ R15, -R225, R12, R22 ;  /* 0x0000000ce10f7223 */ /* 0x000fe20000010116 */
[----:B------:R-:W-:Y:S02]  /*1ee90*/  ISETP.GE.AND P3, PT, R3, R229, PT ;  /* 0x000000e50300720c */ /* 0x000fe40003f66270 */
[--C-:B------:R-:W-:Y:S02]  /*1eea0*/  IADD3 R12, PT, PT, R39, 0x1df, -R0.reuse ;  /* 0x000001df270c7810 */ /* 0x100fe40007ffe800 */
[----:B------:R-:W-:Y:S02]  /*1eeb0*/  IADD3 R13, PT, PT, R227, 0x1df, -R0 ;  /* 0x000001dfe30d7810 */ /* 0x000fe40007ffe800 */
[----:B------:R-:W-:-:S02]  /*1eec0*/  ISETP.GE.AND P6, PT, R3, R228, PT ;  /* 0x000000e40300720c */ /* 0x000fc40003fc6270 */
        /* <DEDUP_REMOVED lines=18> */
[--C-:B------:R-:W-:Y:S01]  /*1eff0*/  IADD3 R12, PT, PT, R227, 0x1d8, -R0.reuse ;  /* 0x000001d8e30c7810 */ /* 0x100fe20007ffe800 */
[----:B-1----:R-:W-:Y:S01]  /*1f000*/  HMMA.16816.F32.BF16 R52, R8, R32, R68 ;  /* 0x000000200834723c */ /* 0x002fe20000041844 */
[----:B------:R-:W-:-:S02]  /*1f010*/  IADD3 R14, PT, PT, R39, 0x1d8, -R0 ;  /* 0x000001d8270e7810 */ /* 0x000fc40007ffe800 */
[----:B------:R-:W-:Y:S02]  /*1f020*/  FSEL R15, R13, -INF , P3 ;  /* 0xff8000000d0f7808 */ /* 0x000fe40001800000 */
[----:B------:R-:W-:-:S03]  /*1f030*/  IABS R13, R12 ;  /* 0x0000000c000d7213 */ /* 0x000fc60000000000 */
[----:B------:R-:W-:Y:S01]  /*1f040*/  HMMA.16816.F32.BF16 R44, R8, R34, R200 ;  /* 0x00000022082c723c */ /* 0x000fe200000418c8 */
[----:B------:R-:W1:Y:S01]  /*1f050*/  LDSM.16.M88.4 R32, [R106+0x4000] ;  /* 0x004000006a20783b */ /* 0x000e620000000200 */
        /* <DEDUP_REMOVED lines=28> */
[----:B------:R-:W-:Y:S01]  /*1f220*/  FFMA.FTZ R16, -R225, R12, R27 ;  /* 0x0000000ce1107223 */ /* 0x000fe2000001011b */
        /* <DEDUP_REMOVED lines=13> */
[----:B------:R-:W-:Y:S01]  /*1f300*/  I2FP.F32.S32 R12, R12 ;  /* 0x0000000c000c7245 */ /* 0x000fe20000201400 */
[----:B-1----:R-:W-:Y:S01]  /*1f310*/  HMMA.16816.F32.BF16 R40, R8, R32, R212 ;  /* 0x000000200828723c */ /* 0x002fe200000418d4 */
[----:B------:R-:W-:Y:S01]  /*1f320*/  IMAD.MOV.U32 R127, RZ, RZ, R38 ;  /* 0x000000ffff7f7224 */ /* 0x000fe200078e0026 */
[----:B------:R-:W-:-:S02]  /*1f330*/  FSEL R213, R15, -INF , !P6 ;  /* 0xff8000000fd57808 */ /* 0x000fc40007000000 */
[----:B------:R-:W-:Y:S01]  /*1f340*/  FSEL R38, R14, -INF , !P4 ;  /* 0xff8000000e267808 */ /* 0x000fe20006000000 */
[C---:B------:R-:W-:Y:S01]  /*1f350*/  FFMA.FTZ R14, -R225.reuse, R13, R20 ;  /* 0x0000000de10e7223 */ /* 0x040fe20000010114 */
[----:B------:R-:W-:Y:S01]  /*1f360*/  FFMA.FTZ R15, -R225, R12, R22 ;  /* 0x0000000ce10f7223 */ /* 0x000fe20000010116 */
[----:B------:R-:W-:Y:S02]  /*1f370*/  ISETP.GE.AND P3, PT, R3, R229, PT ;  /* 0x000000e50300720c */ /* 0x000fe40003f66270 */
[--C-:B------:R-:W-:Y:S02]  /*1f380*/  IADD3 R12, PT, PT, R39, 0x1cf, -R0.reuse ;  /* 0x000001cf270c7810 */ /* 0x100fe40007ffe800 */
[----:B------:R-:W-:Y:S02]  /*1f390*/  IADD3 R13, PT, PT, R227, 0x1cf, -R0 ;  /* 0x000001cfe30d7810 */ /* 0x000fe40007ffe800 */
[----:B------:R-:W-:Y:S02]  /*1f3a0*/  ISETP.GE.AND P6, PT, R3, R228, PT ;  /* 0x000000e40300720c */ /* 0x000fe40003fc6270 */
[----:B------:R-:W-:-:S02]  /*1f3b0*/  FSEL R14, R14, -INF , P3 ;  /* 0xff8000000e0e7808 */ /* 0x000fc40001800000 */
[----:B------:R-:W-:Y:S01]  /*1f3c0*/  IABS R12, R12 ;  /* 0x0000000c000c7213 */ /* 0x000fe20000000000 */
[----:B------:R-:W-:Y:S01]  /*1f3d0*/  IMAD.MOV.U32 R78, RZ, RZ, R175 ;  /* 0x000000ffff4e7224 */ /* 0x000fe200078e00af */
[----:B------:R-:W-:Y:S01]  /*1f3e0*/  IABS R13, R13 ;  /* 0x0000000d000d7213 */ /* 0x000fe20000000000 */
[----:B------:R-:W-:Y:S01]  /*1f3f0*/  HMMA.16816.F32.BF16 R24, R4, R30, R44 ;  /* 0x0000001e0418723c */ /* 0x000fe2000004182c */
[----:B------:R-:W-:Y:S01]  /*1f400*/  IMAD.MOV.U32 R175, RZ, RZ, R222 ;  /* 0x000000ffffaf7224 */ /* 0x000fe200078e00de */
[----:B------:R-:W1:Y:S01]  /*1f410*/  LDSM.16.M88.4 R28, [R107+0x4000] ;  /* 0x004000006b1c783b */ /* 0x000e620000000200 */
        /* <DEDUP_REMOVED lines=15> */
[----:B------:R-:W-:Y:S02]  /*1f510*/  FSEL R15, R13, -INF , P3 ;  /* 0xff8000000d0f7808 */ /* 0x000fe40001800000 */
        /* <DEDUP_REMOVED lines=24> */
[----:B-1----:R-:W-:Y:S01]  /*1f6a0*/  HMMA.16816.F32.BF16 R20, R4, R28, R40 ;  /* 0x0000001c0414723c */ /* 0x002fe20000041828 */
[----:B------:R-:W-:Y:S02]  /*1f6b0*/  I2FP.F32.S32 R12, R12 ;  /* 0x0000000c000c7245 */ /* 0x000fe40000201400 */
[----:B------:R-:W-:Y:S01]  /*1f6c0*/  FSEL R14, R16, -INF , P4 ;  /* 0xff800000100e7808 */ /* 0x000fe20002000000 */
[----:B------:R-:W-:Y:S01]  /*1f6d0*/  FFMA.FTZ R13, -R225, R13, R25 ;  /* 0x0000000de10d7223 */ /* 0x000fe20000010119 */
[----:B------:R-:W-:Y:S01]  /*1f6e0*/  ISETP.GE.AND P3, PT, R3, R229, PT ;  /* 0x000000e50300720c */ /* 0x000fe20003f66270 */
[----:B------:R-:W-:Y:S01]  /*1f6f0*/  FFMA.FTZ R16, -R225, R12, R27 ;  /* 0x0000000ce1107223 */ /* 0x000fe2000001011b */
[----:B------:R-:W-:Y:S01]  /*1f700*/  FSEL R202, R14, -INF , !P5 ;  /* 0xff8000000eca7808 */ /* 0x000fe20006800000 */
[----:B------:R-:W-:Y:S01]  /*1f710*/  HMMA.16816.F32.BF16 R48, R8, R34, R196 ;  /* 0x000000220830723c */ /* 0x000fe200000418c4 */
[--C-:B------:R-:W-:Y:S01]  /*1f720*/  IADD3 R12, PT, PT, R227, 0x1c0, -R0.reuse ;  /* 0x000001c0e30c7810 */ /* 0x100fe20007ffe800 */
[----:B------:R-:W1:Y:S01]  /*1f730*/  LDSM.16.M88.4 R32, [R106+0x4800] ;  /* 0x004800006a20783b */ /* 0x000e620000000200 */
[----:B------:R-:W-:-:S02]  /*1f740*/  IADD3 R14, PT, PT, R39, 0x1c0, -R0 ;  /* 0x000001c0270e7810 */ /* 0x000fc40007ffe800 */
[----:B------:R-:W-:Y:S02]  /*1f750*/  FSEL R212, R15, -INF , !P6 ;  /* 0xff8000000fd47808 */ /* 0x000fe40007000000 */
[----:B------:R-:W-:Y:S02]  /*1f760*/  FSEL R15, R13, -INF , P3 ;  /* 0xff8000000d0f7808 */ /* 0x000fe40001800000 */
[----:B------:R-:W-:Y:S02]  /*1f770*/  IABS R13, R12 ;  /* 0x0000000c000d7213 */ /* 0x000fe40000000000 */
[C---:B------:R-:W-:Y:S02]  /*1f780*/  ISETP.GE.AND P5, PT, R3.reuse, R230, PT ;  /* 0x000000e60300720c */ /* 0x040fe40003fa6270 */
[----:B------:R-:W-:Y:S02]  /*1f790*/  IABS R12, R14 ;  /* 0x0000000e000c7213 */ /* 0x000fe40000000000 */
[----:B------:R-:W-:-:S02]  /*1f7a0*/  ISETP.GE.AND P6, PT, R3, R228, PT ;  /* 0x000000e40300720c */ /* 0x000fc40003fc6270 */
[----:B------:R-:W-:Y:S01]  /*1f7b0*/  ISETP.GE.AND P4, PT, R3, R231, PT ;  /* 0x000000e70300720c */ /* 0x000fe20003f86270 */
[----:B------:R-:W-:Y:S01]  /*1f7c0*/  VIADD R3, R2, 0xfffffe40 ;  /* 0xfffffe4002037836 */ /* 0x000fe20000000000 */
[----:B------:R-:W-:Y:S02]  /*1f7d0*/  FSEL R14, R16, -INF , P5 ;  /* 0xff800000100e7808 */ /* 0x000fe40002800000 */
[----:B------:R-:W-:Y:S02]  /*1f7e0*/  I2FP.F32.S32 R13, R13 ;  /* 0x0000000d000d7245 */ /* 0x000fe40000201400 */
[----:B------:R-:W-:Y:S02]  /*1f7f0*/  I2FP.F32.S32 R12, R12 ;  /* 0x0000000c000c7245 */ /* 0x000fe40000201400 */
[----:B------:R-:W-:Y:S02]  /*1f800*/  FSEL R203, R15, -INF , !P6 ;  /* 0xff8000000fcb7808 */ /* 0x000fe40007000000 */
[----:B------:R-:W-:Y:S01]  /*1f810*/  FSEL R71, R14, -INF , !P4 ;  /* 0xff8000000e477808 */ /* 0x000fe20006000000 */
[C---:B------:R-:W-:Y:S01]  /*1f820*/  FFMA.FTZ R14, -R225.reuse, R13, R20 ;  /* 0x0000000de10e7223 */ /* 0x040fe20000010114 */
[----:B------:R-:W-:Y:S01]  /*1f830*/  FFMA.FTZ R15, -R225, R12, R22 ;  /* 0x0000000ce10f7223 */ /* 0x000fe20000010116 */
[----:B------:R-:W-:-:S02]  /*1f840*/  ISETP.GE.AND P3, PT, R3, R229, PT ;  /* 0x000000e50300720c */ /* 0x000fc40003f66270 */
[--C-:B------:R-:W-:Y:S02]  /*1f850*/  IADD3 R12, PT, PT, R39, 0x1bf, -R0.reuse ;  /* 0x000001bf270c7810 */ /* 0x100fe40007ffe800 */
        /* <DEDUP_REMOVED lines=14> */
[----:B------:R-:W-:Y:S01]  /*1f940*/  I2FP.F32.S32 R12, R12 ;  /* 0x0000000c000c7245 */ /* 0x000fe20000201400 */
[----:B------:R-:W-:Y:S01]  /*1f950*/  IMAD.MOV.U32 R55, RZ, RZ, R205 ;  /* 0x000000ffff377224 */ /* 0x000fe200078e00cd */
        /* <DEDUP_REMOVED lines=21> */
[----:B------:R-:W-:Y:S01]  /*1fab0*/  FSEL R69, R14, -INF , !P4 ;  /* 0xff8000000e457808 */ /* 0x000fe20006000000 */
[----:B------:R-:W-:Y:S01]  /*1fac0*/  IMAD.MOV.U32 R54, RZ, RZ, R206 ;  /* 0x000000ffff367224 */ /* 0x000fe200078e00ce */
        /* <DEDUP_REMOVED lines=45> */
[----:B------:R-:W-:Y:S01]  /*1fda0*/  IMAD.MOV.U32 R53, RZ, RZ, R204 ;  /* 0x000000ffff357224 */ /* 0x000fe200078e00cc */
        /* <DEDUP_REMOVED lines=25> */
[----:B------:R-:W-:Y:S01]  /*1ff40*/  I2FP.F32.S32 R12, R12 ;  /* 0x0000000c000c7245 */ /* 0x000fe20000201400 */
[----:B------:R-:W-:Y:S01]  /*1ff50*/  HMMA.16816.F32.BF16 R44, R8, R34, R116 ;  /* 0x00000022082c723c */ /* 0x000fe20000041874 */
[----:B------:R-:W-:Y:S01]  /*1ff60*/  FSEL R14, R16, -INF , P5 ;  /* 0xff800000100e7808 */ /* 0x000fe20002800000 */
[----:B------:R-:W1:Y:S01]  /*1ff70*/  LDSM.16.M88.4 R32, [R106+0x5800] ;  /* 0x005800006a20783b */ /* 0x000e620000000200 */
        /* <DEDUP_REMOVED lines=19> */
[----:B------:R-:W-:Y:S01]  /*200b0*/  IMAD.MOV.U32 R17, RZ, RZ, R189 ;  /* 0x000000ffff117224 */ /* 0x000fe200078e00bd */
        /* <DEDUP_REMOVED lines=16> */
[----:B------:R-:W-:Y:S01]  /*201c0*/  IMAD.MOV.U32 R171, RZ, RZ, R190 ;  /* 0x000000ffffab7224 */ /* 0x000fe200078e00be */
[----:B------:R-:W-:Y:S01]  /*201d0*/  FSEL R190, R15, -INF , !P6 ;  /* 0xff8000000fbe7808 */ /* 0x000fe20007000000 */
[----:B------:R-:W-:Y:S01]  /*201e0*/  IMAD.MOV.U32 R18, RZ, RZ, R188 ;  /* 0x000000ffff127224 */ /* 0x000fe200078e00bc */
        /* <DEDUP_REMOVED lines=12> */
[----:B------:R-:W-:-:S05]  /*202b0*/  ISETP.GE.AND P4, PT, R3, R230, PT ;  /* 0x000000e60300720c */ /* 0x000fca0003f86270 */
[----:B-1----:R-:W-:Y:S01]  /*202c0*/  HMMA.16816.F32.BF16 R48, R8, R34, R192 ;  /* 0x000000220830723c */ /* 0x002fe200000418c0 */
[----:B------:R-:W-:Y:S01]  /*202d0*/  FSEL R194, R14, -INF , !P6 ;  /* 0xff8000000ec27808 */ /* 0x000fe20007000000 */
[----:B------:R-:W-:Y:S02]  /*202e0*/  IMAD.MOV.U32 R14, RZ, RZ, R12 ;  /* 0x000000ffff0e7224 */ /* 0x000fe400078e000c */
[----:B------:R-:W-:Y:S01]  /*202f0*/  IMAD.MOV.U32 R12, RZ, RZ, R13 ;  /* 0x000000ffff0c7224 */ /* 0x000fe200078e000d */
[----:B------:R-:W-:Y:S01]  /*20300*/  ISETP.GE.AND P5, PT, R3, R231, PT ;  /* 0x000000e70300720c */ /* 0x000fe20003fa6270 */
[----:B------:R-:W-:Y:S01]  /*20310*/  VIADD R3, R2, 0xfffffe61 ;  /* 0xfffffe6102037836 */ /* 0x000fe20000000000 */
[----:B------:R-:W-:Y:S02]  /*20320*/  FSEL R13, R15, -INF , P4 ;  /* 0xff8000000f0d7808 */ /* 0x000fe40002000000 */
[----:B------:R-:W-:Y:S02]  /*20330*/  I2FP.F32.S32 R12, R12 ;  /* 0x0000000c000c7245 */ /* 0x000fe40000201400 */
[----:B------:R-:W-:-:S02]  /*20340*/  I2FP.F32.S32 R14, R14 ;  /* 0x0000000e000e7245 */ /* 0x000fc40000201400 */
[----:B------:R-:W-:Y:S01]  /*20350*/  FSEL R192, R13, -INF , !P5 ;  /* 0xff8000000dc07808 */ /* 0x000fe20006800000 */
[----:B------:R-:W-:Y:S01]  /*20360*/  FFMA.FTZ R13, -R225, R12, R21 ;  /* 0x0000000ce10d7223 */ /* 0x000fe20000010115 */
[----:B------:R-:W-:Y:S01]  /*20370*/  ISETP.GE.AND P3, PT, R3, R229, PT ;  /* 0x000000e50300720c */ /* 0x000fe20003f66270 */
[----:B------:R-:W-:Y:S01]  /*20380*/  FFMA.FTZ R16, -R225, R14, R23 ;  /* 0x0000000ee1107223 */ /* 0x000fe20000010117 */
[--C-:B------:R-:W-:Y:S01]  /*20390*/  IADD3 R12, PT, PT, R227, 0x198, -R0.reuse ;  /* 0x00000198e30c7810 */ /* 0x100fe20007ffe800 */
[----:B------:R-:W-:Y:S01]  /*203a0*/  HMMA.16816.F32.BF16 R40, R8, R32, R208 ;  /* 0x000000200828723c */ /* 0x000fe200000418d0 */
[----:B------:R-:W-:Y:S01]  /*203b0*/  IADD3 R14, PT, PT, R39, 0x198, -R0 ;  /* 0x00000198270e7810 */ /* 0x000fe20007ffe800 */
[----:B------:R-:W1:Y:S01]  /*203c0*/  LDSM.16.M88.4 R32, [R106+0x6000] ;  /* 0x006000006a20783b */ /* 0x000e620000000200 */
[----:B------:R-:W-:Y:S02]  /*203d0*/  FSEL R15, R13, -INF , P3 ;  /* 0xff8000000d0f7808 */ /* 0x000fe40001800000 */
        /* <DEDUP_REMOVED lines=10> */
[----:B------:R-:W-:Y:S01]  /*20480*/  IMAD.MOV.U32 R76, RZ, RZ, R186 ;  /* 0x000000ffff4c7224 */ /* 0x000fe200078e00ba */
        /* <DEDUP_REMOVED lines=14> */
[----:B--2---:R-:W-:Y:S01]  /*20570*/  HMMA.16816.F32.BF16 R20, R4, R28, R40 ;  /* 0x0000001c0414723c */ /* 0x004fe20000041828 */
[----:B------:R-:W-:-:S02]  /*20580*/  I2FP.F32.S32 R12, R12 ;  /* 0x0000000c000c7245 */ /* 0x000fc40000201400 */
[----:B------:R-:W-:Y:S01]  /*20590*/  FSEL R14, R16, -INF , P4 ;  /* 0xff800000100e7808 */ /* 0x000fe20002000000 */
[----:B------:R-:W-:Y:S01]  /*205a0*/  FFMA.FTZ R13, -R225, R13, R25 ;  /* 0x0000000de10d7223 */ /* 0x000fe20000010119 */
[----:B------:R-:W-:Y:S01]  /*205b0*/  ISETP.GE.AND P3, PT, R3, R229, PT ;  /* 0x000000e50300720c */ /* 0x000fe20003f66270 */
[----:B------:R-:W-:Y:S01]  /*205c0*/  FFMA.FTZ R16, -R225, R12, R27 ;  /* 0x0000000ce1107223 */ /* 0x000fe2000001011b */
[----:B------:R-:W-:Y:S01]  /*205d0*/  FSEL R181, R14, -INF , !P5 ;  /* 0xff8000000eb57808 */ /* 0x000fe20006800000 */
[----:B------:R-:W-:Y:S01]  /*205e0*/  IMAD.MOV.U32 R19, RZ, RZ, R187 ;  /* 0x000000ffff137224 */ /* 0x000fe200078e00bb */
[--C-:B------:R-:W-:Y:S02]  /*205f0*/  IADD3 R12, PT, PT, R227, 0x190, -R0.reuse ;  /* 0x00000190e30c7810 */ /* 0x100fe40007ffe800 */
[----:B------:R-:W-:Y:S02]  /*20600*/  IADD3 R14, PT, PT, R39, 0x190, -R0 ;  /* 0x00000190270e7810 */ /* 0x000fe40007ffe800 */
        /* <DEDUP_REMOVED lines=10> */
[----:B------:R-:W-:Y:S01]  /*206b0*/  I2FP.F32.S32 R12, R12 ;  /* 0x0000000c000c7245 */ /* 0x000fe20000201400 */
[----:B-1----:R-:W-:Y:S01]  /*206c0*/  HMMA.16816.F32.BF16 R44, R8, R32, R176 ;  /* 0x00000020082c723c */ /* 0x002fe200000418b0 */
        /* <DEDUP_REMOVED lines=77> */
[----:B------:R-:W-:Y:S01]  /*20ba0*/  I2FP.F32.S32 R12, R12 ;  /* 0x0000000c000c7245 */ /* 0x000fe20000201400 */
[----:B------:R-:W-:Y:S01]  /*20bb0*/  IMAD.MOV.U32 R88, RZ, RZ, R129 ;  /* 0x000000ffff587224 */ /* 0x000fe200078e0081 */
        /* <DEDUP_REMOVED lines=118> */
[----:B------:R-:W-:Y:S01]  /*21320*/  HMMA.16816.F32.BF16 R48, R8, R34, R108 ;  /* 0x000000220830723c */ /* 0x000fe2000004186c */
[----:B------:R-:W-:Y:S01]  /*21330*/  ISETP.GE.AND P3, PT, R3, R229, PT ;  /* 0x000000e50300720c */ /* 0x000fe20003f66270 */
[----:B------:R-:W-:Y:S01]  /*21340*/  FFMA.FTZ R16, -R225, R12, R26 ;  /* 0x0000000ce1107223 */ /* 0x000fe2000001011a */
[----:B------:R-:W-:Y:S01]  /*21350*/  FSEL R109, R14, -INF , !P4 ;  /* 0xff8000000e6d7808 */ /* 0x000fe20006000000 */
[----:B------:R-:W-:Y:S01]  /*21360*/  IMAD.MOV.U32 R52, RZ, RZ, R131 ;  /* 0x000000ffff347224 */ /* 0x000fe200078e0083 */
[--C-:B------:R-:W-:Y:S01]  /*21370*/  IADD3 R12, PT, PT, R227, 0x167, -R0.reuse ;  /* 0x00000167e30c7810 */ /* 0x100fe20007ffe800 */
[----:B------:R-:W-:Y:S01]  /*21380*/  IMAD.MOV.U32 R91, RZ, RZ, R101 ;  /* 0x000000ffff5b7224 */ /* 0x000fe200078e0065 */
[----:B------:R-:W-:Y:S01]  /*21390*/  IADD3 R14, PT, PT, R39, 0x167, -R0 ;  /* 0x00000167270e7810 */ /* 0x000fe20007ffe800 */
[----:B--2---:R-:W-:Y:S01]  /*213a0*/  HMMA.16816.F32.BF16 R20, R4, R28, R40 ;  /* 0x0000001c0414723c */ /* 0x004fe20000041828 */
[----:B------:R-:W-:Y:S01]  /*213b0*/  FSEL R131, R15, -INF , !P6 ;  /* 0xff8000000f837808 */ /* 0x000fe20007000000 */
[----:B------:R-:W1:Y:S01]  /*213c0*/  LDSM.16.M88.4 R32, [R106+0x7800] ;  /* 0x007800006a20783b */ /* 0x000e620000000200 */
[----:B------:R-:W-:-:S02]  /*213d0*/  FSEL R15, R13, -INF , P3 ;  /* 0xff8000000d0f7808 */ /* 0x000fc40001800000 */
        /* <DEDUP_REMOVED lines=58> */
[C---:B-1----:R-:W-:Y:S01]  /*21780*/  HMMA.16816.F32.BF16 R44, R8.reuse, R32, R248 ;  /* 0x00000020082c723c */ /* 0x042fe200000418f8 */
        /* <DEDUP_REMOVED lines=8> */
[----:B------:R-:W-:Y:S01]  /*21810*/  I2FP.F32.S32 R12, R12 ;  /* 0x0000000c000c7245 */ /* 0x000fe20000201400 */
[----:B------:R-:W1:Y:S01]  /*21820*/  LDSM.16.M88.4 R32, [R106+0x8000] ;  /* 0x008000006a20783b */ /* 0x000e620000000200 */
        /* <DEDUP_REMOVED lines=11> */
[----:B------:R-:W-:-:S02]  /*218e0*/  IABS R12, R14 ;  /* 0x0000000e000c7213 */ /* 0x000fc40000000000 */
[C---:B------:R-:W-:Y:S02]  /*218f0*/  ISETP.GE.AND P4, PT, R3.reuse, R230, PT ;  /* 0x000000e60300720c */ /* 0x040fe40003f86270 */
[C---:B------:R-:W-:Y:S02]  /*21900*/  ISETP.GE.AND P6, PT, R3.reuse, R228, PT ;  /* 0x000000e40300720c */ /* 0x040fe40003fc6270 */
        /* <DEDUP_REMOVED lines=10> */
[----:B------:R-:W-:Y:S01]  /*219b0*/  IMAD.MOV.U32 R211, RZ, RZ, R103 ;  /* 0x000000ffffd37224 */ /* 0x000fe200078e0067 */
[----:B------:R-:W-:-:S02]  /*219c0*/  IADD3 R12, PT, PT, R227, 0x150, -R0 ;  /* 0x00000150e30c7810 */ /* 0x000fc40007ffe800 */
[----:B------:R-:W-:Y:S02]  /*219d0*/  IADD3 R14, PT, PT, R39, 0x150, -R0 ;  /* 0x00000150270e7810 */ /* 0x000fe40007ffe800 */
[----:B------:R-:W-:Y:S02]  /*219e0*/  FSEL R103, R15, -INF , !P6 ;  /* 0xff8000000f677808 */ /* 0x000fe40007000000 */
[----:B------:R-:W-:Y:S02]  /*219f0*/  FSEL R15, R13, -INF , P3 ;  /* 0xff8000000d0f7808 */ /* 0x000fe40001800000 */
[----:B------:R-:W-:Y:S02]  /*21a00*/  IABS R13, R12 ;  /* 0x0000000c000d7213 */ /* 0x000fe40000000000 */
[----:B------:R-:W-:Y:S02]  /*21a10*/  ISETP.GE.AND P5, PT, R3, R230, PT ;  /* 0x000000e60300720c */ /* 0x000fe40003fa6270 */
[----:B------:R-:W-:-:S02]  /*21a20*/  IABS R12, R14 ;  /* 0x0000000e000c7213 */ /* 0x000fc40000000000 */
[C---:B------:R-:W-:Y:S02]  /*21a30*/  ISETP.GE.AND P6, PT, R3.reuse, R228, PT ;  /* 0x000000e40300720c */ /* 0x040fe40003fc6270 */
[----:B------:R-:W-:Y:S01]  /*21a40*/  ISETP.GE.AND P4, PT, R3, R231, PT ;  /* 0x000000e70300720c */ /* 0x000fe20003f86270 */
[----:B------:R-:W-:Y:S01]  /*21a50*/  VIADD R3, R2, 0xfffffeb0 ;  /* 0xfffffeb002037836 */ /* 0x000fe20000000000 */
[----:B------:R-:W-:Y:S02]  /*21a60*/  FSEL R14, R16, -INF , P5 ;  /* 0xff800000100e7808 */ /* 0x000fe40002800000 */
[----:B------:R-:W-:Y:S02]  /*21a70*/  I2FP.F32.S32 R13, R13 ;  /* 0x0000000d000d7245 */ /* 0x000fe40000201400 */
[----:B------:R-:W-:Y:S02]  /*21a80*/  I2FP.F32.S32 R12, R12 ;  /* 0x0000000c000c7245 */ /* 0x000fe40000201400 */
        /* <DEDUP_REMOVED lines=10> */
[----:B-1----:R-:W-:Y:S01]  /*21b30*/  HMMA.16816.F32.BF16 R48, R8, R34, R208 ;  /* 0x000000220830723c */ /* 0x002fe200000418d0 */
[----:B------:R-:W-:Y:S01]  /*21b40*/  IABS R13, R13 ;  /* 0x0000000d000d7213 */ /* 0x000fe20000000000 */
[----:B------:R-:W-:Y:S01]  /*21b50*/  IMAD.MOV.U32 R209, RZ, RZ, R127 ;  /* 0x000000ffffd17224 */ /* 0x000fe200078e007f */
[----:B------:R-:W-:Y:S01]  /*21b60*/  FSEL R127, R14, -INF , !P6 ;  /* 0xff8000000e7f7808 */ /* 0x000fe20007000000 */
[----:B------:R-:W-:-:S04]  /*21b70*/  IMAD.MOV.U32 R14, RZ, RZ, R12 ;  /* 0x000000ffff0e7224 */ /* 0x000fc800078e000c */
[----:B------:R-:W-:Y:S01]  /*21b80*/  HMMA.16816.F32.BF16 R24, R4, R30, R40 ;  /* 0x0000001e0418723c */ /* 0x000fe20000041828 */
[----:B------:R-:W1:Y:S01]  /*21b90*/  LDSM.16.M88.4 R28, [R107+0x8000] ;  /* 0x008000006b1c783b */ /* 0x000e620000000200 */
[----:B------:R-:W-:Y:S01]  /*21ba0*/  IMAD.MOV.U32 R120, RZ, RZ, R52 ;  /* 0x000000ffff787224 */ /* 0x000fe200078e0034 */
[C---:B------:R-:W-:Y:S01]  /*21bb0*/  ISETP.GE.AND P4, PT, R3.reuse, R230, PT ;  /* 0x000000e60300720c */ /* 0x040fe20003f86270 */
[----:B------:R-:W-:Y:S02]  /*21bc0*/  IMAD.MOV.U32 R183, RZ, RZ, R53 ;  /* 0x000000ffffb77224 */ /* 0x000fe400078e0035 */
[----:B------:R-:W-:Y:S02]  /*21bd0*/  IMAD.MOV.U32 R121, RZ, RZ, R54 ;  /* 0x000000ffff797224 */ /* 0x000fe400078e0036 */
[----:B------:R-:W-:Y:S02]  /*21be0*/  IMAD.MOV.U32 R123, RZ, RZ, R55 ;  /* 0x000000ffff7b7224 */ /* 0x000fe400078e0037 */
[----:B------:R-:W-:Y:S01]  /*21bf0*/  IMAD.MOV.U32 R12, RZ, RZ, R13 ;  /* 0x000000ffff0c7224 */ /* 0x000fe200078e000d */
[----:B------:R-:W-:Y:S01]  /*21c00*/  HMMA.16816.F32.BF16 R52, R8, R32, R80 ;  /* 0x000000200834723c */ /* 0x000fe20000041850 */
[----:B------:R-:W2:Y:S01]  /*21c10*/  LDSM.16.M88.4 R32, [R106+0x8800] ;  /* 0x008800006a20783b */ /* 0x000ea20000000200 */
        /* <DEDUP_REMOVED lines=32> */
[----:B------:R-:W-:Y:S01]  /*21e20*/  IABS R12, R14 ;  /* 0x0000000e000c7213 */ /* 0x000fe20000000000 */
[----:B------:R-:W-:Y:S01]  /*21e30*/  IMAD.MOV.U32 R208, RZ, RZ, R120 ;  /* 0x000000ffffd07224 */ /* 0x000fe200078e0078 */
        /* <DEDUP_REMOVED lines=12> */
[----:B--2---:R-:W-:Y:S01]  /*21f00*/  HMMA.16816.F32.BF16 R40, R8, R32, R208 ;  /* 0x000000200828723c */ /* 0x004fe200000418d0 */
[----:B------:R-:W-:Y:S01]  /*21f10*/  IADD3 R12, PT, PT, R227, 0x140, -R0 ;  /* 0x00000140e30c7810 */ /* 0x000fe20007ffe800 */
[----:B------:R-:W-:Y:S01]  /*21f20*/  IMAD.MOV.U32 R211, RZ, RZ, R96 ;  /* 0x000000ffffd37224 */ /* 0x000fe200078e0060 */
        /* <DEDUP_REMOVED lines=16> */
[----:B------:R-:W-:-:S02]  /*22030*/  IMAD.MOV.U32 R210, RZ, RZ, R183 ;  /* 0x000000ffffd27224 */ /* 0x000fc400078e00b7 */
        /* <DEDUP_REMOVED lines=8> */
[----:B------:R-:W-:Y:S01]  /*220c0*/  HMMA.16816.F32.BF16 R44, R8, R34, R208 ;  /* 0x00000022082c723c */ /* 0x000fe200000418d0 */
[----:B------:R-:W-:Y:S01]  /*220d0*/  IABS R13, R13 ;  /* 0x0000000d000d7213 */ /* 0x000fe20000000000 */
[----:B------:R-:W-:Y:S01]  /*220e0*/  IMAD.MOV.U32 R210, RZ, RZ, R124 ;  /* 0x000000ffffd27224 */ /* 0x000fe200078e007c */
[----:B------:R-:W-:Y:S01]  /*220f0*/  FSEL R124, R14, -INF , !P6 ;  /* 0xff8000000e7c7808 */ /* 0x000fe20007000000 */
[----:B------:R-:W-:-:S04]  /*22100*/  IMAD.MOV.U32 R14, RZ, RZ, R12 ;  /* 0x000000ffff0e7224 */ /* 0x000fc800078e000c */
[----:B------:R-:W-:Y:S01]  /*22110*/  HMMA.16816.F32.BF16 R24, R4, R30, R48 ;  /* 0x0000001e0418723c */ /* 0x000fe20000041830 */
[----:B------:R-:W1:Y:S01]  /*22120*/  LDSM.16.M88.4 R28, [R107+0x8800] ;  /* 0x008800006b1c783b */ /* 0x000e620000000200 */
[----:B------:R-:W-:Y:S01]  /*22130*/  IMAD.MOV.U32 R12, RZ, RZ, R13 ;  /* 0x000000ffff0c7224 */ /* 0x000fe200078e000d */
[C---:B------:R-:W-:Y:S02]  /*22140*/  ISETP.GE.AND P4, PT, R3.reuse, R230, PT ;  /* 0x000000e60300720c */ /* 0x040fe40003f86270 */
[----:B------:R-:W-:Y:S01]  /*22150*/  ISETP.GE.AND P5, PT, R3, R231, PT ;  /* 0x000000e70300720c */ /* 0x000fe20003fa6270 */
[----:B------:R-:W-:Y:S01]  /*22160*/  VIADD R3, R2, 0xfffffec1 ;  /* 0xfffffec102037836 */ /* 0x000fe20000000000 */
[----:B------:R-:W-:Y:S01]  /*22170*/  FSEL R13, R15, -INF , P4 ;  /* 0xff8000000f0d7808 */ /* 0x000fe20002000000 */
[----:B------:R-:W2:Y:S01]  /*22180*/  LDSM.16.M88.4 R32, [R106+0x9000] ;  /* 0x009000006a20783b */ /* 0x000ea20000000200 */
[----:B------:R-:W-:Y:S01]  /*22190*/  I2FP.F32.S32 R12, R12 ;  /* 0x0000000c000c7245 */ /* 0x000fe20000201400 */
[----:B------:R-:W-:Y:S01]  /*221a0*/  IMAD.MOV.U32 R211, RZ, RZ, R97 ;  /* 0x000000ffffd37224 */ /* 0x000fe200078e0061 */
[----:B------:R-:W-:-:S02]  /*221b0*/  I2FP.F32.S32 R14, R14 ;  /* 0x0000000e000e7245 */ /* 0x000fc40000201400 */
[----:B------:R-:W-:Y:S01]  /*221c0*/  FSEL R97, R13, -INF , !P5 ;  /* 0xff8000000d617808 */ /* 0x000fe20006800000 */
[----:B------:R-:W-:Y:S01]  /*221d0*/  FFMA.FTZ R13, -R225, R12, R21 ;  /* 0x0000000ce10d7223 */ /* 0x000fe20000010115 */
[----:B------:R-:W-:Y:S01]  /*221e0*/  ISETP.GE.AND P3, PT, R3, R229, PT ;  /* 0x000000e50300720c */ /* 0x000fe20003f66270 */
[----:B------:R-:W-:Y:S01]  /*221f0*/  FFMA.FTZ R16, -R225, R14, R23 ;  /* 0x0000000ee1107223 */ /* 0x000fe20000010117 */
[--C-:B------:R-:W-:Y:S02]  /*22200*/  IADD3 R12, PT, PT, R227, 0x138, -R0.reuse ;  /* 0x00000138e30c7810 */ /* 0x100fe40007ffe800 */
[----:B------:R-:W-:Y:S02]  /*22210*/  IADD3 R14, PT, PT, R39, 0x138, -R0 ;  /* 0x00000138270e7810 */ /* 0x000fe40007ffe800 */
        /* <DEDUP_REMOVED lines=25> */
[----:B-1----:R-:W-:Y:S01]  /*223b0*/  HMMA.16816.F32.BF16 R20, R4, R28, R40 ;  /* 0x0000001c0414723c */ /* 0x002fe20000041828 */
        /* <DEDUP_REMOVED lines=25> */
[----:B------:R-:W-:Y:S01]  /*22550*/  IADD3 R13, PT, PT, R227, 0x12f, -R0 ;  /* 0x0000012fe30d7810 */ /* 0x000fe20007ffe800 */
[----:B------:R-:W-:Y:S01]  /*22560*/  HMMA.16816.F32.BF16 R24, R4, R30, R44 ;  /* 0x0000001e0418723c */ /* 0x000fe2000004182c */
[C---:B------:R-:W-:Y:S01]  /*22570*/  ISETP.GE.AND P6, PT, R3.reuse, R228, PT ;  /* 0x000000e40300720c */ /* 0x040fe20003fc6270 */
[----:B------:R-:W1:Y:S01]  /*22580*/  LDSM.16.M88.4 R28, [R107+0x9000] ;  /* 0x009000006b1c783b */ /* 0x000e620000000200 */
[----:B------:R-:W-:Y:S01]  /*22590*/  FSEL R14, R14, -INF , P3 ;  /* 0xff8000000e0e7808 */ /* 0x000fe20001800000 */
[----:B------:R-:W-:Y:S01]  /*225a0*/  IMAD.MOV.U32 R208, RZ, RZ, R76 ;  /* 0x000000ffffd07224 */ /* 0x000fe200078e004c */
[----:B------:R-:W-:Y:S01]  /*225b0*/  IABS R12, R12 ;  /* 0x0000000c000c7213 */ /* 0x000fe20000000000 */
[----:B------:R-:W-:Y:S01]  /*225c0*/  IMAD.MOV.U32 R209, RZ, RZ, R77 ;  /* 0x000000ffffd17224 */ /* 0x000fe200078e004d */
[----:B------:R-:W-:Y:S01]  /*225d0*/  IABS R13, R13 ;  /* 0x0000000d000d7213 */ /* 0x000fe20000000000 */
[----:B------:R-:W-:Y:S01]  /*225e0*/  IMAD.MOV.U32 R195, RZ, RZ, R173 ;  /* 0x000000ffffc37224 */ /* 0x000fe200078e00ad */
[----:B------:R-:W-:Y:S01]  /*225f0*/  FSEL R120, R14, -INF , !P6 ;  /* 0xff8000000e787808 */ /* 0x000fe20007000000 */
[----:B------:R-:W-:Y:S01]  /*22600*/  IMAD.MOV.U32 R14, RZ, RZ, R12 ;  /* 0x000000ffff0e7224 */ /* 0x000fe200078e000c */
[C---:B------:R-:W-:Y:S01]  /*22610*/  ISETP.GE.AND P4, PT, R3.reuse, R230, PT ;  /* 0x000000e60300720c */ /* 0x040fe20003f86270 */
[----:B------:R-:W-:Y:S01]  /*22620*/  IMAD.MOV.U32 R12, RZ, RZ, R13 ;  /* 0x000000ffff0c7224 */ /* 0x000fe200078e000d */
[----:B------:R-:W-:Y:S01]  /*22630*/  ISETP.GE.AND P5, PT, R3, R231, PT ;  /* 0x000000e70300720c */ /* 0x000fe20003fa6270 */
[----:B------:R-:W-:Y:S01]  /*22640*/  VIADD R3, R2, 0xfffffed1 ;  /* 0xfffffed102037836 */ /* 0x000fe20000000000 */
[----:B------:R-:W-:Y:S01]  /*22650*/  FSEL R13, R15, -INF , P4 ;  /* 0xff8000000f0d7808 */ /* 0x000fe20002000000 */
[----:B------:R-:W-:-:S04]  /*22660*/  DEPBAR.LE SB0, 0x0 ;  /* 0x000080000000791a */ /* 0x000fc80000000000 */
[----:B------:R-:W-:Y:S01]  /*22670*/  I2FP.F32.S32 R12, R12 ;  /* 0x0000000c000c7245 */ /* 0x000fe20000201400 */
[----:B------:R-:W-:Y:S01]  /*22680*/  IMAD.MOV.U32 R76, RZ, RZ, R78 ;  /* 0x000000ffff4c7224 */ /* 0x000fe200078e004e */
[----:B------:R-:W-:Y:S01]  /*22690*/  FSEL R114, R13, -INF , !P5 ;  /* 0xff8000000d727808 */ /* 0x000fe20006800000 */
[----:B------:R-:W-:Y:S02]  /*226a0*/  IMAD.MOV.U32 R77, RZ, RZ, R79 ;  /* 0x000000ffff4d7224 */ /* 0x000fe400078e004f */
[----:B------:R-:W-:Y:S02]  /*226b0*/  IMAD.MOV.U32 R78, RZ, RZ, R171 ;  /* 0x000000ffff4e7224 */ /* 0x000fe400078e00ab */
[----:B------:R-:W-:Y:S01]  /*226c0*/  FFMA.FTZ R13, -R225, R12, R21 ;  /* 0x0000000ce10d7223 */ /* 0x000fe20000010115 */
[----:B------:R-:W-:Y:S01]  /*226d0*/  IMAD.MOV.U32 R79, RZ, RZ, R17 ;  /* 0x000000ffff4f7224 */ /* 0x000fe200078e0011 */
[----:B------:R-:W-:Y:S02]  /*226e0*/  ISETP.GE.AND P3, PT, R3, R229, PT ;  /* 0x000000e50300720c */ /* 0x000fe40003f66270 */
[----:B------:R-:W-:Y:S01]  /*226f0*/  IADD3 R12, PT, PT, R227, 0x128, -R0 ;  /* 0x00000128e30c7810 */ /* 0x000fe20007ffe800 */
[----:B--2---:R-:W-:Y:S01]  /*22700*/  HMMA.16816.F32.BF16 R48, R8, R32, R208 ;  /* 0x000000200830723c */ /* 0x004fe200000418d0 */
[----:B------:R-:W-:-:S02]  /*22710*/  FSEL R15, R13, -INF , P3 ;  /* 0xff8000000d0f7808 */ /* 0x000fc40001800000 */
[----:B------:R-:W-:Y:S02]  /*22720*/  I2FP.F32.S32 R14, R14 ;  /* 0x0000000e000e7245 */ /* 0x000fe40000201400 */
[----:B------:R-:W-:-:S03]  /*22730*/  IABS R13, R12 ;  /* 0x0000000c000d7213 */ /* 0x000fc60000000000 */
[----:B------:R-:W-:Y:S01]  /*22740*/  HMMA.16816.F32.BF16 R40, R8, R34, R76 ;  /* 0x000000220828723c */ /* 0x000fe2000004184c */
[----:B------:R-:W-:Y:S02]  /*22750*/  IMAD.MOV.U32 R76, RZ, RZ, R18 ;  /* 0x000000ffff4c7224 */ /* 0x000fe400078e0012 */
[----:B------:R-:W-:Y:S02]  /*22760*/  IMAD.MOV.U32 R77, RZ, RZ, R19 ;  /* 0x000000ffff4d7224 */ /* 0x000fe400078e0013 */
[----:B------:R-:W-:Y:S02]  /*22770*/  IMAD.MOV.U32 R78, RZ, RZ, R243 ;  /* 0x000000ffff4e7224 */ /* 0x000fe400078e00f3 */
[----:B------:R-:W-:Y:S01]  /*22780*/  IMAD.MOV.U32 R79, RZ, RZ, R172 ;  /* 0x000000ffff4f7224 */ /* 0x000fe200078e00ac */
[----:B------:R-:W-:Y:S01]  /*22790*/  ISETP.GE.AND P6, PT, R3, R228, PT ;  /* 0x000000e40300720c */ /* 0x000fe20003fc6270 */
[----:B------:R-:W-:Y:S01]  /*227a0*/  FFMA.FTZ R16, -R225, R14, R23 ;  /* 0x0000000ee1107223 */ /* 0x000fe20000010117 */
[----:B------:R-:W-:-:S02]  /*227b0*/  ISETP.GE.AND P4, PT, R3, R231, PT ;  /* 0x000000e70300720c */ /* 0x000fc40003f86270 */
[----:B------:R-:W-:Y:S01]  /*227c0*/  ISETP.GE.AND P5, PT, R3, R230, PT ;  /* 0x000000e60300720c */ /* 0x000fe20003fa6270 */
[----:B------:R-:W-:Y:S01]  /*227d0*/  VIADD R3, R2, 0xfffffed8 ;  /* 0xfffffed802037836 */ /* 0x000fe20000000000 */
[----:B------:R-:W-:Y:S02]  /*227e0*/  I2FP.F32.S32 R13, R13 ;  /* 0x0000000d000d7245 */ /* 0x000fe40000201400 */
[----:B------:R-:W-:Y:S01]  /*227f0*/  IADD3 R14, PT, PT, R39, 0x128, -R0 ;  /* 0x00000128270e7810 */ /* 0x000fe20007ffe800 */
[----:B------:R-:W-:Y:S01]  /*22800*/  HMMA.16816.F32.BF16 R32, R8, R64, R76 ;  /* 0x000000400820723c */ /* 0x000fe2000004184c */
[----:B------:R-:W-:Y:S01]  /*22810*/  ISETP.GE.AND P3, PT, R3, R229, PT ;  /* 0x000000e50300720c */ /* 0x000fe20003f66270 */
[----:B------:R-:W-:Y:S01]  /*22820*/  FFMA.FTZ R9, -R225, R13, R24 ;  /* 0x0000000de1097223 */ /* 0x000fe20000010118 */
[----:B------:R-:W-:Y:S02]  /*22830*/  IABS R12, R14 ;  /* 0x0000000e000c7213 */ /* 0x000fe40000000000 */
[----:B------:R-:W-:-:S02]  /*22840*/  IADD3 R8, PT, PT, R227, 0x127, -R0 ;  /* 0x00000127e3087810 */ /* 0x000fc40007ffe800 */
[----:B------:R-:W-:Y:S02]  /*22850*/  IADD3 R10, PT, PT, R39, 0x127, -R0 ;  /* 0x00000127270a7810 */ /* 0x000fe40007ffe800 */
[----:B------:R-:W-:Y:S02]  /*22860*/  FSEL R14, R16, -INF , P5 ;  /* 0xff800000100e7808 */ /* 0x000fe40002800000 */
[----:B------:R-:W-:Y:S02]  /*22870*/  I2FP.F32.S32 R12, R12 ;  /* 0x0000000c000c7245 */ /* 0x000fe40000201400 */
[----:B------:R-:W-:Y:S02]  /*22880*/  FSEL R11, R9, -INF , P3 ;  /* 0xff800000090b7808 */ /* 0x000fe40001800000 */
[----:B------:R-:W-:Y:S02]  /*22890*/  IABS R9, R8 ;  /* 0x0000000800097213 */ /* 0x000fe40000000000 */
[----:B------:R-:W-:Y:S01]  /*228a0*/  IABS R8, R10 ;  /* 0x0000000a00087213 */ /* 0x000fe20000000000 */
[----:B------:R-:W-:Y:S01]  /*228b0*/  FFMA.FTZ R12, -R225, R12, R26 ;  /* 0x0000000ce10c7223 */ /* 0x000fe2000001011a */
[----:B------:R-:W-:-:S02]  /*228c0*/  FSEL R113, R15, -INF , !P6 ;  /* 0xff8000000f717808 */ /* 0x000fc40007000000 */
[----:B------:R-:W-:Y:S01]  /*228d0*/  FSEL R83, R14, -INF , !P4 ;  /* 0xff8000000e537808 */ /* 0x000fe20006000000 */
[----:B-1----:R-:W-:Y:S01]  /*228e0*/  HMMA.16816.F32.BF16 R16, R4, R28, R48 ;  /* 0x0000001c0410723c */ /* 0x002fe20000041830 */
        /* <DEDUP_REMOVED lines=10> */
[----:B------:R-:W-:Y:S02]  /*22990*/  IADD3 R8, PT, PT, R227, 0x120, -R0 ;  /* 0x00000120e3087810 */ /* 0x000fe40007ffe800 */
[----:B------:R-:W-:Y:S02]  /*229a0*/  FSEL R108, R11, -INF , !P6 ;  /* 0xff8000000b6c7808 */ /* 0x000fe40007000000 */
[----:B------:R-:W-:Y:S02]  /*229b0*/  FSEL R11, R9, -INF , P3 ;  /* 0xff800000090b7808 */ /* 0x000fe40001800000 */
[----:B------:R-:W-:-:S02]  /*229c0*/  IABS R9, R8 ;  /* 0x0000000800097213 */ /* 0x000fc40000000000 */
[----:B------:R-:W-:Y:S02]  /*229d0*/  FSEL R79, R10, -INF , !P5 ;  /* 0xff8000000a4f7808 */ /* 0x000fe40006800000 */
[C---:B------:R-:W-:Y:S02]  /*229e0*/  ISETP.GE.AND P6, PT, R3.reuse, R228, PT ;  /* 0x000000e40300720c */ /* 0x040fe40003fc6270 */
[C---:B------:R-:W-:Y:S02]  /*229f0*/  ISETP.GE.AND P4, PT, R3.reuse, R231, PT ;  /* 0x000000e70300720c */ /* 0x040fe40003f86270 */
[----:B------:R-:W-:Y:S01]  /*22a00*/  ISETP.GE.AND P5, PT, R3, R230, PT ;  /* 0x000000e60300720c */ /* 0x000fe20003fa6270 */
[----:B------:R-:W-:Y:S01]  /*22a10*/  VIADD R3, R2, 0xfffffee0 ;  /* 0xfffffee002037836 */ /* 0x000fe20000000000 */
[----:B------:R-:W-:Y:S02]  /*22a20*/  IADD3 R10, PT, PT, R39, 0x120, -R0 ;  /* 0x00000120270a7810 */ /* 0x000fe40007ffe800 */
[----:B------:R-:W-:-:S02]  /*22a30*/  I2FP.F32.S32 R9, R9 ;  /* 0x0000000900097245 */ /* 0x000fc40000201400 */
[----:B------:R-:W-:Y:S02]  /*22a40*/  IABS R8, R10 ;  /* 0x0000000a00087213 */ /* 0x000fe40000000000 */
[----:B------:R-:W-:Y:S01]  /*22a50*/  FSEL R10, R12, -INF , P5 ;  /* 0xff8000000c0a7808 */ /* 0x000fe20002800000 */
[----:B------:R-:W-:Y:S01]  /*22a60*/  FFMA.FTZ R9, -R225, R9, R16 ;  /* 0x00000009e1097223 */ /* 0x000fe20000010110 */
[----:B------:R-:W-:Y:S02]  /*22a70*/  ISETP.GE.AND P3, PT, R3, R229, PT ;  /* 0x000000e50300720c */ /* 0x000fe40003f66270 */
[----:B------:R-:W-:Y:S02]  /*22a80*/  FSEL R80, R11, -INF , !P6 ;  /* 0xff8000000b507808 */ /* 0x000fe40007000000 */
[----:B------:R-:W-:Y:S02]  /*22a90*/  IADD3 R11, PT, PT, R227, 0x11f, -R0 ;  /* 0x0000011fe30b7810 */ /* 0x000fe40007ffe800 */
[----:B------:R-:W-:Y:S01]  /*22aa0*/  FSEL R81, R10, -INF , !P4 ;  /* 0xff8000000a517808 */ /* 0x000fe20006000000 */
[----:B------:R-:W-:Y:S01]  /*22ab0*/  HMMA.16816.F32.BF16 R20, R4, R30, R40 ;  /* 0x0000001e0414723c */ /* 0x000fe20000041828 */
[----:B------:R-:W-:-:S02]  /*22ac0*/  ISETP.GE.AND P6, PT, R3, R228, PT ;  /* 0x000000e40300720c */ /* 0x000fc40003fc6270 */
[----:B------:R-:W-:Y:S02]  /*22ad0*/  I2FP.F32.S32 R8, R8 ;  /* 0x0000000800087245 */ /* 0x000fe40000201400 */
[----:B------:R-:W-:Y:S02]  /*22ae0*/  FSEL R10, R9, -INF , P3 ;  /* 0xff800000090a7808 */ /* 0x000fe40001800000 */
[----:B------:R-:W-:Y:S02]  /*22af0*/  IADD3 R9, PT, PT, R227, 0x118, -R0 ;  /* 0x00000118e3097810 */ /* 0x000fe40007ffe800 */
[----:B------:R-:W-:Y:S01]  /*22b00*/  IABS R11, R11 ;  /* 0x0000000b000b7213 */ /* 0x000fe20000000000 */
[----:B------:R-:W-:Y:S01]  /*22b10*/  FFMA.FTZ R12, -R225, R8, R18 ;  /* 0x00000008e10c7223 */ /* 0x000fe20000010112 */
[----:B------:R-:W-:Y:S02]  /*22b20*/  FSEL R171, R10, -INF , !P6 ;  /* 0xff8000000aab7808 */ /* 0x000fe40007000000 */
[----:B------:R-:W-:Y:S01]  /*22b30*/  IABS R10, R9 ;  /* 0x00000009000a7213 */ /* 0x000fe20000000000 */
[----:B------:R-:W-:Y:S01]  /*22b40*/  IMAD.MOV.U32 R9, RZ, RZ, R11 ;  /* 0x000000ffff097224 */ /* 0x000fe200078e000b */
[----:B------:R-:W-:-:S02]  /*22b50*/  IADD3 R8, PT, PT, R39, 0x11f, -R0 ;  /* 0x0000011f27087810 */ /* 0x000fc40007ffe800 */
[C---:B------:R-:W-:Y:S02]  /*22b60*/  ISETP.GE.AND P4, PT, R3.reuse, R230, PT ;  /* 0x000000e60300720c */ /* 0x040fe40003f86270 */
[----:B------:R-:W-:Y:S01]  /*22b70*/  ISETP.GE.AND P5, PT, R3, R231, PT ;  /* 0x000000e70300720c */ /* 0x000fe20003fa6270 */
[----:B------:R-:W-:Y:S01]  /*22b80*/  VIADD R3, R2, 0xfffffee1 ;  /* 0xfffffee102037836 */ /* 0x000fe20000000000 */
[----:B------:R-:W-:Y:S02]  /*22b90*/  IABS R8, R8 ;  /* 0x0000000800087213 */ /* 0x000fe40000000000 */
[----:B------:R-:W-:Y:S02]  /*22ba0*/  FSEL R11, R12, -INF , P4 ;  /* 0xff8000000c0b7808 */ /* 0x000fe40002000000 */
[----:B------:R-:W-:Y:S02]  /*22bb0*/  I2FP.F32.S32 R9, R9 ;  /* 0x0000000900097245 */ /* 0x000fe40000201400 */
[----:B------:R-:W-:-:S02]  /*22bc0*/  I2FP.F32.S32 R12, R8 ;  /* 0x00000008000c7245 */ /* 0x000fc40000201400 */
[----:B------:R-:W-:Y:S01]  /*22bd0*/  FSEL R121, R11, -INF , !P5 ;  /* 0xff8000000b797808 */ /* 0x000fe20006800000 */
[----:B------:R-:W-:Y:S01]  /*22be0*/  FFMA.FTZ R9, -R225, R9, R17 ;  /* 0x00000009e1097223 */ /* 0x000fe20000010111 */
[----:B------:R-:W-:Y:S02]  /*22bf0*/  I2FP.F32.S32 R10, R10 ;  /* 0x0000000a000a7245 */ /* 0x000fe40000201400 */
[C---:B------:R-:W-:Y:S02]  /*22c00*/  ISETP.GE.AND P3, PT, R3.reuse, R229, PT ;  /* 0x000000e50300720c */ /* 0x040fe40003f66270 */
[C---:B------:R-:W-:Y:S02]  /*22c10*/  ISETP.GE.AND P6, PT, R3.reuse, R228, PT ;  /* 0x000000e40300720c */ /* 0x040fe40003fc6270 */
[C---:B------:R-:W-:Y:S02]  /*22c20*/  ISETP.GE.AND P4, PT, R3.reuse, R231, PT ;  /* 0x000000e70300720c */ /* 0x040fe40003f86270 */
[----:B------:R-:W-:Y:S01]  /*22c30*/  ISETP.GE.AND P5, PT, R3, R230, PT ;  /* 0x000000e60300720c */ /* 0x000fe20003fa6270 */
[----:B------:R-:W-:Y:S01]  /*22c40*/  VIADD R3, R2, 0xfffffee8 ;  /* 0xfffffee802037836 */ /* 0x000fe20000000000 */
[----:B------:R-:W-:Y:S01]  /*22c50*/  IADD3 R8, PT, PT, R39, 0x118, -R0 ;  /* 0x0000011827087810 */ /* 0x000fe20007ffe800 */
[C---:B------:R-:W-:Y:S01]  /*22c60*/  FFMA.FTZ R11, -R225.reuse, R12, R19 ;  /* 0x0000000ce10b7223 */ /* 0x040fe20000010113 */
[----:B------:R-:W-:Y:S01]  /*22c70*/  FFMA.FTZ R12, -R225, R10, R20 ;  /* 0x0000000ae10c7223 */ /* 0x000fe20000010114 */
[----:B------:R-:W-:-:S02]  /*22c80*/  FSEL R10, R9, -INF , P3 ;  /* 0xff800000090a7808 */ /* 0x000fc40001800000 */
[----:B------:R-:W-:Y:S02]  /*22c90*/  IABS R8, R8 ;  /* 0x0000000800087213 */ /* 0x000fe40000000000 */
[----:B------:R-:W-:Y:S01]  /*22ca0*/  ISETP.GE.AND P3, PT, R3, R229, PT ;  /* 0x000000e50300720c */ /* 0x000fe20003f66270 */
[----:B------:R-:W-:Y:S01]  /*22cb0*/  HMMA.16816.F32.BF16 R16, R4, R72, R32 ;  /* 0x000000480410723c */ /* 0x000fe20000041820 */
[----:B------:R-:W-:Y:S02]  /*22cc0*/  I2FP.F32.S32 R8, R8 ;  /* 0x0000000800087245 */ /* 0x000fe40000201400 */
[----:B------:R-:W-:Y:S02]  /*22cd0*/  FSEL R9, R11, -INF , P5 ;  /* 0xff8000000b097808 */ /* 0x000fe40002800000 */
[----:B------:R-:W-:Y:S02]  /*22ce0*/  FSEL R123, R10, -INF , !P6 ;  /* 0xff8000000a7b7808 */ /* 0x000fe40007000000 */
[----:B------:R-:W-:-:S02]  /*22cf0*/  ISETP.GE.AND P6, PT, R3, R228, PT ;  /* 0x000000e40300720c */ /* 0x000fc40003fc6270 */
[----:B------:R-:W-:Y:S02]  /*22d00*/  FSEL R5, R12, -INF , P3 ;  /* 0xff8000000c057808 */ /* 0x000fe40001800000 */
[----:B------:R-:W-:Y:S01]  /*22d10*/  IADD3 R7, PT, PT, R227, 0x117, -R0 ;  /* 0x00000117e3077810 */ /* 0x000fe20007ffe800 */
[----:B------:R-:W-:Y:S01]  /*22d20*/  FFMA.FTZ R6, -R225, R8, R22 ;  /* 0x00000008e1067223 */ /* 0x000fe20000010116 */
[----:B------:R-:W-:Y:S02]  /*22d30*/  FSEL R117, R9, -INF , !P4 ;  /* 0xff80000009757808 */ /* 0x000fe40006000000 */
[----:B------:R-:W-:Y:S02]  /*22d40*/  ISETP.GE.AND P4, PT, R3, R230, PT ;  /* 0x000000e60300720c */ /* 0x000fe40003f86270 */
[----:B------:R-:W-:Y:S02]  /*22d50*/  FSEL R119, R5, -INF , !P6 ;  /* 0xff80000005777808 */ /* 0x000fe40007000000 */
[----:B------:R-:W-:-:S02]  /*22d60*/  IADD3 R5, PT, PT, R227, 0x110, -R0 ;  /* 0x00000110e3057810 */ /* 0x000fc40007ffe800 */
[----:B------:R-:W-:Y:S02]  /*22d70*/  IABS R7, R7 ;  /* 0x0000000700077213 */ /* 0x000fe40000000000 */
[----:B------:R-:W-:Y:S02]  /*22d80*/  IADD3 R4, PT, PT, R39, 0x117, -R0 ;  /* 0x0000011727047810 */ /* 0x000fe40007ffe800 */
[----:B------:R-:W-:Y:S02]  /*22d90*/  FSEL R9, R6, -INF , P4 ;  /* 0xff80000006097808 */ /* 0x000fe40002000000 */
[----:B------:R-:W-:Y:S01]  /*22da0*/  IABS R6, R5 ;  /* 0x0000000500067213 */ /* 0x000fe20000000000 */
[----:B------:R-:W-:Y:S01]  /*22db0*/  IMAD.MOV.U32 R5, RZ, RZ, R7 ;  /* 0x000000ffff057224 */ /* 0x000fe200078e0007 */
[----:B------:R-:W-:Y:S02]  /*22dc0*/  IABS R4, R4 ;  /* 0x0000000400047213 */ /* 0x000fe40000000000 */
[----:B------:R-:W-:Y:S01]  /*22dd0*/  ISETP.GE.AND P5, PT, R3, R231, PT ;  /* 0x000000e70300720c */ /* 0x000fe20003fa6270 */
[----:B------:R-:W-:Y:S01]  /*22de0*/  VIADD R3, R2, 0xfffffee9 ;  /* 0xfffffee902037836 */ /* 0x000fe20000000000 */
[----:B------:R-:W-:-:S02]  /*22df0*/  I2FP.F32.S32 R5, R5 ;  /* 0x0000000500057245 */ /* 0x000fc40000201400 */
[----:B------:R-:W-:Y:S02]  /*22e00*/  IADD3 R7, PT, PT, R39, 0x110, -R0 ;  /* 0x0000011027077810 */ /* 0x000fe40007ffe800 */
[----:B------:R-:W-:Y:S01]  /*22e10*/  I2FP.F32.S32 R8, R4 ;  /* 0x0000000400087245 */ /* 0x000fe20000201400 */
[C---:B------:R-:W-:Y:S01]  /*22e20*/  FFMA.FTZ R5, -R225.reuse, R5, R21 ;  /* 0x00000005e1057223 */ /* 0x040fe20000010115 */
[----:B------:R-:W-:Y:S02]  /*22e30*/  I2FP.F32.S32 R6, R6 ;  /* 0x0000000600067245 */ /* 0x000fe40000201400 */
[----:B------:R-:W-:Y:S01]  /*22e40*/  IABS R4, R7 ;  /* 0x0000000700047213 */ /* 0x000fe20000000000 */
[----:B------:R-:W-:Y:S01]  /*22e50*/  FFMA.FTZ R7, -R225, R8, R23 ;  /* 0x00000008e1077223 */ /* 0x000fe20000010117 */
[----:B------:R-:W-:Y:S02]  /*22e60*/  ISETP.GE.AND P3, PT, R3, R229, PT ;  /* 0x000000e50300720c */ /* 0x000fe40003f66270 */
[----:B------:R-:W-:-:S02]  /*22e70*/  FSEL R110, R9, -INF , !P5 ;  /* 0xff800000096e7808 */ /* 0x000fc40006800000 */
[----:B------:R-:W-:Y:S01]  /*22e80*/  ISETP.GE.AND P5, PT, R3, R230, PT ;  /* 0x000000e60300720c */ /* 0x000fe20003fa6270 */
[----:B------:R-:W-:Y:S01]  /*22e90*/  FFMA.FTZ R8, -R225, R6, R16 ;  /* 0x00000006e1087223 */ /* 0x000fe20000010110 */
[C---:B------:R-:W-:Y:S02]  /*22ea0*/  ISETP.GE.AND P6, PT, R3.reuse, R228, PT ;  /* 0x000000e40300720c */ /* 0x040fe40003fc6270 */
[----:B------:R-:W-:Y:S01]  /*22eb0*/  ISETP.GE.AND P4, PT, R3, R231, PT ;  /* 0x000000e70300720c */ /* 0x000fe20003f86270 */
[----:B------:R-:W-:Y:S01]  /*22ec0*/  VIADD R3, R2, 0xfffffef0 ;  /* 0xfffffef002037836 */ /* 0x000fe20000000000 */
[----:B------:R-:W-:Y:S02]  /*22ed0*/  FSEL R6, R5, -INF , P3 ;  /* 0xff80000005067808 */ /* 0x000fe40001800000 */
[----:B------:R-:W-:Y:S02]  /*22ee0*/  I2FP.F32.S32 R4, R4 ;  /* 0x0000000400047245 */ /* 0x000fe40000201400 */
[----:B------:R-:W-:-:S02]  /*22ef0*/  FSEL R5, R7, -INF , P5 ;  /* 0xff80000007057808 */ /* 0x000fc40002800000 */
[----:B------:R-:W-:Y:S01]  /*22f00*/  ISETP.GE.AND P3, PT, R3, R229, PT ;  /* 0x000000e50300720c */ /* 0x000fe20003f66270 */
[----:B------:R-:W-:Y:S01]  /*22f10*/  FFMA.FTZ R4, -R225, R4, R18 ;  /* 0x00000004e1047223 */ /* 0x000fe20000010112 */
[----:B------:R-:W-:Y:S02]  /*22f20*/  FSEL R112, R5, -INF , !P4 ;  /* 0xff80000005707808 */ /* 0x000fe40006000000 */
[----:B------:R-:W-:Y:S02]  /*22f30*/  ISETP.GE.AND P4, PT, R3, R230, PT ;  /* 0x000000e60300720c */ /* 0x000fe40003f86270 */
[----:B------:R-:W-:Y:S02]  /*22f40*/  FSEL R111, R6, -INF , !P6 ;  /* 0xff800000066f7808 */ /* 0x000fe40007000000 */
[----:B------:R-:W-:Y:S02]  /*22f50*/  IADD3 R6, PT, PT, R39, 0x10f, -R0 ;  /* 0x0000010f27067810 */ /* 0x000fe40007ffe800 */
[----:B------:R-:W-:-:S02]  /*22f60*/  FSEL R5, R8, -INF , P3 ;  /* 0xff80000008057808 */ /* 0x000fc40001800000 */
[----:B------:R-:W-:Y:S02]  /*22f70*/  FSEL R9, R4, -INF , P4 ;  /* 0xff80000004097808 */ /* 0x000fe40002000000 */
[----:B------:R-:W-:Y:S02]  /*22f80*/  ISETP.GE.AND P6, PT, R3, R228, PT ;  /* 0x000000e40300720c */ /* 0x000fe40003fc6270 */
[--C-:B------:R-:W-:Y:S02]  /*22f90*/  IADD3 R8, PT, PT, R39, 0x108, -R0.reuse ;  /* 0x0000010827087810 */ /* 0x100fe40007ffe800 */
[C-C-:B------:R-:W-:Y:S02]  /*22fa0*/  IADD3 R7, PT, PT, R227.reuse, 0x10f, -R0.reuse ;  /* 0x0000010fe3077810 */ /* 0x140fe40007ffe800 */
[----:B------:R-:W-:Y:S02]  /*22fb0*/  IADD3 R4, PT, PT, R227, 0x108, -R0 ;  /* 0x00000108e3047810 */ /* 0x000fe40007ffe800 */
[----:B------:R-:W-:-:S02]  /*22fc0*/  IABS R0, R6 ;  /* 0x0000000600007213 */ /* 0x000fc40000000000 */
[----:B------:R-:W-:Y:S02]  /*22fd0*/  FSEL R183, R5, -INF , !P6 ;  /* 0xff80000005b77808 */ /* 0x000fe40007000000 */
[----:B------:R-:W-:Y:S02]  /*22fe0*/  IABS R6, R7 ;  /* 0x0000000700067213 */ /* 0x000fe40000000000 */
[----:B------:R-:W-:Y:S02]  /*22ff0*/  IABS R5, R8 ;  /* 0x0000000800057213 */ /* 0x000fe40000000000 */
[----:B------:R-:W-:Y:S01]  /*23000*/  IABS R7, R4 ;  /* 0x0000000400077213 */ /* 0x000fe20000000000 */
[----:B------:R-:W-:Y:S01]  /*23010*/  IMAD.MOV.U32 R4, RZ, RZ, R0 ;  /* 0x000000ffff047224 */ /* 0x000fe200078e0000 */
[----:B------:R-:W-:Y:S01]  /*23020*/  ISETP.GE.AND P5, PT, R3, R231, PT ;  /* 0x000000e70300720c */ /* 0x000fe20003fa6270 */
[----:B------:R-:W-:Y:S01]  /*23030*/  VIADD R3, R2, 0xfffffef1 ;  /* 0xfffffef102037836 */ /* 0x000fe20000000000 */
[----:B------:R-:W-:Y:S01]  /*23040*/  I2FP.F32.S32 R6, R6 ;  /* 0x0000000600067245 */ /* 0x000fe20000201400 */
[----:B------:R-:W-:Y:S01]  /*23050*/  IMAD.MOV.U32 R0, RZ, RZ, R5 ;  /* 0x000000ffff007224 */ /* 0x000fe200078e0005 */
[----:B------:R-:W-:-:S02]  /*23060*/  I2FP.F32.S32 R4, R4 ;  /* 0x0000000400047245 */ /* 0x000fc40000201400 */
[----:B------:R-:W-:Y:S02]  /*23070*/  FSEL R172, R9, -INF , !P5 ;  /* 0xff80000009ac7808 */ /* 0x000fe40006800000 */
[----:B------:R-:W-:Y:S01]  /*23080*/  ISETP.GE.AND P3, PT, R3, R229, PT ;  /* 0x000000e50300720c */ /* 0x000fe20003f66270 */
[----:B------:R-:W-:Y:S01]  /*23090*/  FFMA.FTZ R4, -R225, R4, R19 ;  /* 0x00000004e1047223 */ /* 0x000fe20000010113 */
[C---:B------:R-:W-:Y:S02]  /*230a0*/  ISETP.GE.AND P6, PT, R3.reuse, R228, PT ;  /* 0x000000e40300720c */ /* 0x040fe40003fc6270 */
[C---:B------:R-:W-:Y:S02]  /*230b0*/  ISETP.GE.AND P4, PT, R3.reuse, R231, PT ;  /* 0x000000e70300720c */ /* 0x040fe40003f86270 */
[----:B------:R-:W-:Y:S02]  /*230c0*/  I2FP.F32.S32 R0, R0 ;  /* 0x0000000000007245 */ /* 0x000fe40000201400 */
[----:B------:R-:W-:Y:S01]  /*230d0*/  ISETP.GE.AND P5, PT, R3, R230, PT ;  /* 0x000000e60300720c */ /* 0x000fe20003fa6270 */
[----:B------:R-:W-:Y:S01]  /*230e0*/  FFMA.FTZ R3, -R225, R6, R17 ;  /* 0x00000006e1037223 */ /* 0x000fe20000010111 */
[----:B------:R-:W-:Y:S01]  /*230f0*/  I2FP.F32.S32 R7, R7 ;  /* 0x0000000700077245 */ /* 0x000fe20000201400 */
[----:B------:R-:W-:-:S02]  /*23100*/  VIADD R2, R2, 0xfffffef8 ;  /* 0xfffffef802027836 */ /* 0x000fc40000000000 */
[----:B------:R-:W-:Y:S01]  /*23110*/  FFMA.FTZ R5, -R225, R0, R58 ;  /* 0x00000000e1057223 */ /* 0x000fe2000001013a */
[----:B------:R-:W-:Y:S02]  /*23120*/  FSEL R0, R4, -INF , P5 ;  /* 0xff80000004007808 */ /* 0x000fe40002800000 */
[----:B------:R-:W-:Y:S01]  /*23130*/  FSEL R3, R3, -INF , P3 ;  /* 0xff80000003037808 */ /* 0x000fe20001800000 */
[----:B------:R-:W-:Y:S01]  /*23140*/  FFMA.FTZ R6, -R225, R7, R56 ;  /* 0x00000007e1067223 */ /* 0x000fe20000010138 */
[----:B------:R-:W-:Y:S01]  /*23150*/  IMAD.MOV.U32 R243, RZ, RZ, R175 ;  /* 0x000000fffff37224 */ /* 0x000fe200078e00af */
[----:B------:R-:W-:Y:S01]  /*23160*/  BAR.SYNC.DEFER_BLOCKING 0x0 ;  /* 0x0000000000007b1d */ /* 0x000fe20000010000 */
[----:B------:R-:W-:Y:S01]  /*23170*/  VIADD R94, R195, 0xfffffffe ;  /* 0xfffffffec35e7836 */ /* 0x000fe20000000000 */
[----:B------:R-:W-:Y:S01]  /*23180*/  ISETP.GE.AND P3, PT, R2, R229, PT ;  /* 0x000000e50200720c */ /* 0x000fe20003f66270 */
[----:B------:R-:W-:Y:S01]  /*23190*/  IMAD.MOV.U32 R77, RZ, RZ, R132 ;  /* 0x000000ffff4d7224 */ /* 0x000fe200078e0084 */
[----:B------:R-:W-:-:S02]  /*231a0*/  FSEL R175, R3, -INF , !P6 ;  /* 0xff80000003af7808 */ /* 0x000fc40007000000 */
[----:B------:R-:W-:Y:S02]  /*231b0*/  FSEL R132, R0, -INF , !P4 ;  /* 0xff80000000847808 */ /* 0x000fe40006000000 */
[C---:B------:R-:W-:Y:S02]  /*231c0*/  ISETP.GE.AND P6, PT, R2.reuse, R228, PT ;  /* 0x000000e40200720c */ /* 0x040fe40003fc6270 */
[C---:B------:R-:W-:Y:S02]  /*231d0*/  ISETP.GE.AND P5, PT, R2.reuse, R231, PT ;  /* 0x000000e70200720c */ /* 0x040fe40003fa6270 */
[----:B------:R-:W-:Y:S02]  /*231e0*/  ISETP.GE.AND P4, PT, R2, R230, PT ;  /* 0x000000e60200720c */ /* 0x000fe40003f86270 */
[----:B------:R-:W-:Y:S02]  /*231f0*/  FSEL R2, R6, -INF , P3 ;  /* 0xff80000006027808 */ /* 0x000fe40001800000 */
[----:B------:R-:W-:Y:S01]  /*23200*/  ISETP.GT.AND P3, PT, R94, R243, PT ;  /* 0x000000f35e00720c */ /* 0x000fe20003f64270 */
[----:B------:R-:W-:Y:S01]  /*23210*/  BSSY.RECONVERGENT B1, `(.L_x_6912) ;  /* 0x00000d6000017945 */ /* 0x000fe20003800200 */
[----:B------:R-:W-:Y:S01]  /*23220*/  FSEL R0, R5, -INF , P4 ;  /* 0xff80000005007808 */ /* 0x000fe20002000000 */
[----:B------:R-:W-:Y:S01]  /*23230*/  IMAD.MOV.U32 R78, RZ, RZ, R130 ;  /* 0x000000ffff4e7224 */ /* 0x000fe200078e0082 */
[----:B------:R-:W-:-:S02]  /*23240*/  FSEL R173, R2, -INF , !P6 ;  /* 0xff80000002ad7808 */ /* 0x000fc40007000000 */
[----:B------:R-:W-:-:S07]  /*23250*/  FSEL R130, R0, -INF , !P5 ;  /* 0xff80000000827808 */ /* 0x000fce0006800000 */
[----:B------:R-:W-:Y:S05]  /*23260*/  @!P3 BRA `(.L_x_6913) ;  /* 0x0000000c0040b947 */ /* 0x000fea0003800000 */
[----:B------:R-:W-:Y:S04]  /*23270*/  BSSY.RECONVERGENT B0, `(.L_x_6914) ;  /* 0x0000052000007945 */ /* 0x000fe80003800200 */
[----:B------:R-:W-:Y:S05]  /*23280*/  @!P1 BRA `(.L_x_6915) ;  /* 0x0000000400109947 */ /* 0x000fea0003800000 */
[----:B------:R-:W2:Y:S04]  /*23290*/  LD.E R2, desc[UR4][R134.64+0x170] ;  /* 0x0001700486027980 */ /* 0x000ea8000c101900 */
[----:B------:R-:W3:Y:S01]  /*232a0*/  LDL.64 R210, [R1+0x30] ;  /* 0x0000300001d27983 */ /* 0x000ee20000100a00 */
[----:B------:R-:W-:-:S05]  /*232b0*/  SHF.L.U32 R3, R195, 0x8, RZ ;  /* 0x00000008c3037819 */ /* 0x000fca00000006ff */
[C---:B------:R-:W-:Y:S02]  /*232c0*/  VIADD R8, R3.reuse, 0xfffffd00 ;  /* 0xfffffd0003087836 */ /* 0x040fe40000000000 */
[----:B------:R-:W-:-:S03]  /*232d0*/  VIADD R9, R3, 0xfffffe00 ;  /* 0xfffffe0003097836 */ /* 0x000fc60000000000 */
        /* <DEDUP_REMOVED lines=8> */
[----:B-1----:R-:W-:-:S04]  /*23360*/  IMAD.MOV R4, RZ, RZ, -R5 ;  /* 0x000000ffff047224 */ /* 0x002fc800078e0a05 */
[----:B------:R-:W-:Y:S01]  /*23370*/  IMAD R3, R4, R0, RZ ;  /* 0x0000000004037224 */ /* 0x000fe200078e02ff */
[----:B------:R-:W-:-:S05]  /*23380*/  MOV R4, RZ ;  /* 0x000000ff00047202 */ /* 0x000fca0000000f00 */
[----:B------:R-:W-:-:S04]  /*23390*/  IMAD.HI.U32 R4, R5, R3, R4 ;  /* 0x0000000305047227 */ /* 0x000fc800078e0004 */
[----:B------:R-:W-:Y:S01]  /*233a0*/  IMAD.MOV.U32 R5, RZ, RZ, R6 ;  /* 0x000000ffff057224 */ /* 0x000fe200078e0006 */
[----:B------:R-:W-:Y:S01]  /*233b0*/  MOV R6, R10 ;  /* 0x0000000a00067202 */ /* 0x000fe20000000f00 */
        /* <DEDUP_REMOVED lines=49> */
.L_x_6915:
        /* <DEDUP_REMOVED lines=12> */
.L_x_6916:
[----:B------:R-:W-:Y:S05]  /*23790*/  BSYNC.RECONVERGENT B0 ;  /* 0x0000000000007941 */ /* 0x000fea0003800200 */
.L_x_6914:
[----:B------:R-:W3:Y:S04]  /*237a0*/  LDL R14, [R1+0x38] ;  /* 0x00003800010e7983 */ /* 0x000ee80000100800 */
[----:B------:R-:W4:Y:S01]  /*237b0*/  LDL R15, [R1+0x28] ;  /* 0x00002800010f7983 */ /* 0x000f220000100800 */
[----:B-1----:R-:W1:Y:S01]  /*237c0*/  S2R R3, SR_TID.X ;  /* 0x0000000000037919 */ /* 0x002e620000002100 */
[C---:B------:R-:W-:Y:S01]  /*237d0*/  IMAD.SHL.U32 R23, R234.reuse, 0x20, RZ ;  /* 0x00000020ea177824 */ /* 0x040fe200078e00ff */
[----:B------:R-:W-:Y:S01]  /*237e0*/  SHF.L.U64.HI R22, R234, 0x5, R235 ;  /* 0x00000005ea167819 */ /* 0x000fe200000102eb */
[----:B------:R-:W5:Y:S01]  /*237f0*/  S2UR UR6, SR_CgaCtaId ;  /* 0x00000000000679c3 */ /* 0x000f620000008800 */
[----:B------:R-:W-:Y:S01]  /*23800*/  UMOV UR7, 0x400 ;  /* 0x0000040000077882 */ /* 0x000fe20000000000 */
[----:B-1----:R-:W-:-:S05]  /*23810*/  IMAD.SHL.U32 R11, R3, 0x8, RZ ;  /* 0x00000008030b7824 */ /* 0x002fca00078e00ff */
[----:B------:R-:W-:-:S04]  /*23820*/  LOP3.LUT R0, R11, 0x1c0, RZ, 0xc0, !PT ;  /* 0x000001c00b007812 */ /* 0x000fc800078ec0ff */
[----:B------:R-:W-:-:S04]  /*23830*/  LOP3.LUT R0, R0, 0x38, R3, 0xf8, !PT ;  /* 0x0000003800007812 */ /* 0x000fc800078ef803 */
[----:B------:R-:W-:-:S04]  /*23840*/  LOP3.LUT R0, R0, 0x38, R11, 0x78, !PT ;  /* 0x0000003800007812 */ /* 0x000fc800078e780b */
[----:B------:R-:W-:Y:S01]  /*23850*/  LOP3.LUT R0, R0, 0x1e00, R11, 0xf8, !PT ;  /* 0x00001e0000007812 */ /* 0x000fe200078ef80b */
[----:B-----5:R-:W-:-:S06]  /*23860*/  ULEA UR6, UR6, UR7, 0x18 ;  /* 0x0000000706067291 */ /* 0x020fcc000f8ec0ff */
[----:B------:R-:W-:Y:S02]  /*23870*/  LEA R0, R0, UR6, 0x1 ;  /* 0x0000000600007c11 */ /* 0x000fe4000f8e08ff */
[----:B---3--:R-:W-:-:S03]  /*23880*/  IADD3 R8, P1, PT, R23, R14, RZ ;  /* 0x0000000e17087210 */ /* 0x008fc60007f3e0ff */
[----:B------:R-:W-:Y:S01]  /*23890*/  @!PT LDS RZ, [RZ] ;  /* 0x00000000fffff984 */ /* 0x000fe20000000800 */
[----:B------:R-:W-:Y:S01]  /*238a0*/  @!PT LDS RZ, [RZ] ;  /* 0x00000000fffff984 */ /* 0x000fe20000000800 */
[----:B------:R-:W-:Y:S01]  /*238b0*/  @!PT LDS RZ, [RZ] ;  /* 0x00000000fffff984 */ /* 0x000fe20000000800 */
[----:B----4-:R1:W-:Y:S02]  /*238c0*/  @!P0 LDGSTS.E.BYPASS.LTC128B.128 [R0+0x2000], desc[UR4][R14.64] ;  /* 0x020000000e008fae */ /* 0x0103e4000b981a04 */
        /* <DEDUP_REMOVED lines=17> */
[----:B-1----:R-:W-:Y:S01]  /*239e0*/  IADD3 R14, P1, PT, R20, R23, RZ ;  /* 0x00000017140e7210 */ /* 0x002fe20007f3e0ff */
        /* <DEDUP_REMOVED lines=42> */
[----:B--2---:R-:W-:Y:S02]  /*23c90*/  IADD3 R2, P3, PT, R4, R23, RZ ;  /* 0x0000001704027210 */ /* 0x004fe40007f7e0ff */
        /* <DEDUP_REMOVED lines=45> */
.L_x_6913:
[----:B------:R-:W-:Y:S05]  /*23f70*/  BSYNC.RECONVERGENT B1 ;  /* 0x0000000000017941 */ /* 0x000fea0003800200 */
.L_x_6912:
[----:B------:R-:W2:Y:S01]  /*23f80*/  LDL.LU R106, [R1+0x18] ;  /* 0x00001800016a7983 */ /* 0x000ea20000300800 */
[----:B------:R-:W-:-:S03]  /*23f90*/  MOV R107, R242 ;  /* 0x000000f2006b7202 */ /* 0x000fc60000000f00 */
[----:B-1----:R-:W3:Y:S04]  /*23fa0*/  LD.E R0, desc[UR4][R134.64+0xdc] ;  /* 0x0000dc0486007980 */ /* 0x002ee8000c101900 */
[----:B------:R-:W4:Y:S04]  /*23fb0*/  LDL.LU R7, [R1+0x48] ;  /* 0x0000480001077983 */ /* 0x000f280000300800 */
[----:B------:R-:W5:Y:S04]  /*23fc0*/  LDL.LU R8, [R1+0x4c] ;  /* 0x00004c0001087983 */ /* 0x000f680000300800 */
[----:B------:R-:W4:Y:S01]  /*23fd0*/  LDL.LU R10, [R1+0x1c] ;  /* 0x00001c00010a7983 */ /* 0x000f220000300800 */
        /* <DEDUP_REMOVED lines=62> */
[----:B------:R-:W-:-:S03]  /*243c0*/  FMNMX3.FTZ R3, R3, R183, R175, !PT ;  /* 0x000000b703037276 */ /* 0x000fc600078100af */
[----:B------:R-:W1:Y:S01]  /*243d0*/  SHFL.BFLY PT, R4, R2, 0x2, 0x1f ;  /* 0x0c401f0002047f89 */ /* 0x000e6200000e0000 */
[----:B------:R-:W1:Y:S02]  /*243e0*/  S2R R6, SR_TID.X ;  /* 0x0000000000067919 */ /* 0x000e640000002100 */
[----:B-1----:R-:W-:-:S05]  /*243f0*/  FMNMX.FTZ R2, R2, R4, !PT ;  /* 0x0000000402027209 */ /* 0x002fca0007810000 */
[----:B------:R-:W1:Y:S01]  /*24400*/  SHFL.BFLY PT, R4, R2, 0x1, 0x1f ;  /* 0x0c201f0002047f89 */ /* 0x000e6200000e0000 */
[----:B------:R-:W1:Y:S01]  /*24410*/  S2UR UR6, SR_CgaCtaId ;  /* 0x00000000000679c3 */ /* 0x000e620000008800 */
[----:B------:R-:W-:Y:S01]  /*24420*/  UMOV UR7, 0x400 ;  /* 0x0000040000077882 */ /* 0x000fe20000000000 */
[----:B-1----:R-:W-:-:S04]  /*24430*/  FMNMX.FTZ R78, R2, R4, !PT ;  /* 0x00000004024e7209 */ /* 0x002fc80007810000 */
[----:B------:R-:W-:Y:S02]  /*24440*/  FSETP.NEU.FTZ.AND P0, PT, R78, -INF , PT ;  /* 0xff8000004e00780b */ /* 0x000fe40003f1d000 */
[----:B------:R-:W-:Y:S01]  /*24450*/  SHF.L.U32 R4, R6, 0x6, RZ ;  /* 0x0000000606047819 */ /* 0x000fe200000006ff */
[----:B------:R-:W-:Y:S01]  /*24460*/  ULEA UR6, UR6, UR7, 0x18 ;  /* 0x0000000706067291 */ /* 0x000fe2000f8ec0ff */
[----:B--2---:R-:W-:-:S05]  /*24470*/  FMNMX3.FTZ R3, R3, R173, R106, !PT ;  /* 0x000000ad03037276 */ /* 0x004fca000781006a */
[----:B------:R-:W1:Y:S02]  /*24480*/  SHFL.BFLY PT, R5, R3, 0x2, 0x1f ;  /* 0x0c401f0003057f89 */ /* 0x000e6400000e0000 */
[----:B-1----:R-:W-:-:S05]  /*24490*/  FMNMX.FTZ R3, R3, R5, !PT ;  /* 0x0000000503037209 */ /* 0x002fca0007810000 */
[----:B------:R-:W1:Y:S01]  /*244a0*/  SHFL.BFLY PT, R5, R3, 0x1, 0x1f ;  /* 0x0c201f0003057f89 */ /* 0x000e6200000e0000 */
[----:B---3--:R-:W-:Y:S01]  /*244b0*/  FMUL.FTZ R2, R0, R78 ;  /* 0x0000004e00027220 */ /* 0x008fe20000410000 */
[----:B-1----:R-:W-:-:S04]  /*244c0*/  FMNMX.FTZ R77, R3, R5, !PT ;  /* 0x00000005034d7209 */ /* 0x002fc80007810000 */
[----:B------:R-:W-:-:S05]  /*244d0*/  FSEL R3, R2, RZ, P0 ;  /* 0x000000ff02037208 */ /* 0x000fca0000000000 */
[----:B------:R-:W-:-:S04]  /*244e0*/  FFMA.FTZ R2, R219, R0, -R3 ;  /* 0x00000000db027223 */ /* 0x000fc80000010803 */
[----:B------:R4:W-:Y:S01]  /*244f0*/  MUFU.EX2 R242, R2 ;  /* 0x0000000200f27308 */ /* 0x0009e20000000800 */
[----:B------:R-:W-:Y:S01]  /*24500*/  FMUL.FTZ R9, R0, R77 ;  /* 0x0000004d00097220 */ /* 0x000fe20000410000 */
[----:B------:R-:W-:Y:S01]  /*24510*/  FSETP.NEU.FTZ.AND P1, PT, R77, -INF , PT ;  /* 0xff8000004d00780b */ /* 0x000fe20003f3d000 */
[----:B------:R-:W-:Y:S01]  /*24520*/  FFMA.FTZ R5, R60, R0, -R3 ;  /* 0x000000003c057223 */ /* 0x000fe20000010803 */
[----:B----4-:R-:W-:-:S04]  /*24530*/  LOP3.LUT R2, R10, 0x200, R4, 0xf8, !PT ;  /* 0x000002000a027812 */ /* 0x010fc800078ef804 */
[----:B------:R-:W-:Y:S01]  /*24540*/  LEA R43, R2, UR6, 0x1 ;  /* 0x00000006022b7c11 */ /* 0x000fe2000f8e08ff */
[-CC-:B------:R-:W-:Y:S01]  /*24550*/  FFMA.FTZ R4, R62, R0.reuse, -R3.reuse ;  /* 0x000000003e047223 */ /* 0x180fe20000010803 */
[----:B------:R-:W-:Y:S01]  /*24560*/  FSEL R9, R9, RZ, P1 ;  /* 0x000000ff09097208 */ /* 0x000fe20000800000 */
[-C--:B------:R-:W-:Y:S02]  /*24570*/  FFMA.FTZ R2, R59, R0.reuse, -R3 ;  /* 0x000000003b027223 */ /* 0x080fe40000010803 */
[----:B------:R-:W1:Y:S01]  /*24580*/  LDSM.16.MT88.4 R12, [R43+0xa000] ;  /* 0x00a000002b0c783b */ /* 0x000e620000004200 */
[----:B------:R-:W-:Y:S01]  /*24590*/  IADD3 R42, PT, PT, R252, R43, RZ ;  /* 0x0000002bfc2a7210 */ /* 0x000fe20007ffe0ff */
[----:B------:R2:W-:Y:S01]  /*245a0*/  MUFU.EX2 R250, R5 ;  /* 0x0000000500fa7308 */ /* 0x0005e20000000800 */
[----:B------:R-:W-:Y:S02]  /*245b0*/  MOV R73, R7 ;  /* 0x0000000700497202 */ /* 0x000fe40000000f00 */
[----:B------:R-:W-:Y:S01]  /*245c0*/  FSEL R7, R77, RZ, P1 ;  /* 0x000000ff4d077208 */ /* 0x000fe20000800000 */
[----:B------:R3:W-:Y:S01]  /*245d0*/  MUFU.EX2 R249, R4 ;  /* 0x0000000400f97308 */ /* 0x0007e20000000800 */
[----:B------:R-:W4:Y:S03]  /*245e0*/  LDSM.16.MT88.4 R16, [R42+0xa000] ;  /* 0x00a000002a10783b */ /* 0x000f260000004200 */
[----:B------:R3:W1:Y:S01]  /*245f0*/  MUFU.EX2 R10, R2 ;  /* 0x00000002000a7308 */ /* 0x0006620000000800 */
[--C-:B------:R-:W-:Y:S01]  /*24600*/  FFMA.FTZ R6, R233, R0, -R9.reuse ;  /* 0x00000000e9067223 */ /* 0x100fe20000010809 */
[----:B-----5:R-:W-:Y:S01]  /*24610*/  MOV R72, R8 ;  /* 0x0000000800487202 */ /* 0x020fe20000000f00 */
[----:B------:R-:W-:Y:S01]  /*24620*/  LDSM.16.MT88.4 R28, [R42+0xa800] ;  /* 0x00a800002a1c783b */ /* 0x000fe20000004200 */
[----:B--2---:R-:W-:Y:S01]  /*24630*/  FFMA.FTZ R5, R226, R0, -R9 ;  /* 0x00000000e2057223 */ /* 0x004fe20000010809 */
[----:B------:R-:W-:-:S02]  /*24640*/  IADD3 R40, PT, PT, R43, 0xa040, RZ ;  /* 0x0000a0402b287810 */ /* 0x000fc40007ffe0ff */
[----:B------:R-:W-:Y:S01]  /*24650*/  LDSM.16.MT88.4 R44, [R42+0xb000] ;  /* 0x00b000002a2c783b */ /* 0x000fe20000004200 */
[----:B---3--:R-:W-:Y:S01]  /*24660*/  FSEL R4, R78, RZ, P0 ;  /* 0x000000ff4e047208 */ /* 0x008fe20000000000 */
[-C--:B------:R-:W-:Y:S01]  /*24670*/  FFMA.FTZ R2, R63, R0.reuse, -R9 ;  /* 0x000000003f027223 */ /* 0x080fe20000010809 */
[----:B------:R2:W-:Y:S04]  /*24680*/  MUFU.EX2 R226, R5 ;  /* 0x0000000500e27308 */ /* 0x0005e80000000800 */
[----:B------:R3:W5:Y:S01]  /*24690*/  MUFU.EX2 R246, R2 ;  /* 0x0000000200f67308 */ /* 0x0007620000000800 */
[----:B--2---:R-:W-:Y:S01]  /*246a0*/  FADD.FTZ R5, R36, -R4 ;  /* 0x8000000424057221 */ /* 0x004fe20000010000 */
[----:B---3--:R-:W-:Y:S01]  /*246b0*/  FADD.FTZ R2, R37, -R7 ;  /* 0x8000000725027221 */ /* 0x008fe20000010000 */
[----:B------:R-:W-:-:S02]  /*246c0*/  FFMA.FTZ R4, R61, R0, -R9 ;  /* 0x000000003d047223 */ /* 0x000fc40000010809 */
[C---:B------:R-:W-:Y:S01]  /*246d0*/  FMUL.FTZ R5, R0.reuse, R5 ;  /* 0x0000000500057220 */ /* 0x040fe20000410000 */
[----:B------:R-:W-:Y:S01]  /*246e0*/  FMUL.FTZ R2, R0, R2 ;  /* 0x0000000200027220 */ /* 0x000fe20000410000 */
[----:B------:R-:W-:Y:S04]  /*246f0*/  MUFU.EX2 R8, R6 ;  /* 0x0000000600087308 */ /* 0x000fe80000000800 */
[----:B------:R5:W2:Y:S04]  /*24700*/  MUFU.EX2 R20, R4 ;  /* 0x0000000400147308 */ /* 0x000aa80000000800 */
[----:B------:R-:W3:Y:S04]  /*24710*/  MUFU.EX2 R11, R5 ;  /* 0x00000005000b7308 */ /* 0x000ee80000000800 */
[----:B------:R4:W3:Y:S01]  /*24720*/  MUFU.EX2 R41, R2 ;  /* 0x0000000200297308 */ /* 0x0008e20000000800 */
[----:B-1----:R-:W-:-:S02]  /*24730*/  F2FP.BF16.F32.PACK_AB R7, R10, R249 ;  /* 0x000000f90a07723e */ /* 0x002fc400000010ff */
[----:B-----5:R-:W-:Y:S02]  /*24740*/  F2FP.BF16.F32.PACK_AB R4, R246, R226 ;  /* 0x000000e2f604723e */ /* 0x020fe400000010ff */
[----:B--2---:R-:W-:Y:S02]  /*24750*/  F2FP.BF16.F32.PACK_AB R6, R20, R8 ;  /* 0x000000081406723e */ /* 0x004fe400000010ff */
[----:B----4-:R-:W-:Y:S01]  /*24760*/  IADD3 R2, PT, PT, R43, 0xa000, RZ ;  /* 0x0000a0002b027810 */ /* 0x010fe20007ffe0ff */
[-C--:B---3--:R-:W-:Y:S01]  /*24770*/  FMUL.FTZ R138, R138, R11.reuse ;  /* 0x0000000b8a8a7220 */ /* 0x088fe20000410000 */
[----:B------:R-:W-:Y:S01]  /*24780*/  F2FP.BF16.F32.PACK_AB R5, R250, R242 ;  /* 0x000000f2fa05723e */ /* 0x000fe200000010ff */
[----:B------:R-:W-:Y:S01]  /*24790*/  FMUL.FTZ R139, R139, R11 ;  /* 0x0000000b8b8b7220 */ /* 0x000fe20000410000 */
[----:B------:R-:W-:Y:S01]  /*247a0*/  @P2 IADD3 R40, PT, PT, R2, -0x40, RZ ;  /* 0xffffffc002282810 */ /* 0x000fe20007ffe0ff */
[-C--:B------:R-:W-:Y:S01]  /*247b0*/  FMUL.FTZ R136, R136, R41.reuse ;  /* 0x0000002988887220 */ /* 0x080fe20000410000 */
[----:B------:R-:W-:Y:S01]  /*247c0*/  FMUL.FTZ R137, R137, R41 ;  /* 0x0000002989897220 */ /* 0x000fe20000410000 */
[-C--:B------:R-:W-:Y:S01]  /*247d0*/  FMUL.FTZ R142, R142, R11.reuse ;  /* 0x0000000b8e8e7220 */ /* 0x080fe20000410000 */
[----:B------:R-:W-:Y:S01]  /*247e0*/  FMUL.FTZ R143, R143, R11 ;  /* 0x0000000b8f8f7220 */ /* 0x000fe20000410000 */
[-C--:B------:R-:W-:Y:S01]  /*247f0*/  FMUL.FTZ R140, R140, R41.reuse ;  /* 0x000000298c8c7220 */ /* 0x080fe20000410000 */
[----:B------:R-:W-:Y:S01]  /*24800*/  FMUL.FTZ R141, R141, R41 ;  /* 0x000000298d8d7220 */ /* 0x000fe20000410000 */
[----:B------:R-:W-:-:S02]  /*24810*/  IADD3 R76, PT, PT, R252, R40, RZ ;  /* 0x00000028fc4c7210 */ /* 0x000fc40007ffe0ff */
[C---:B------:R-:W-:Y:S01]  /*24820*/  HMMA.16816.F32.BF16 R24, R4.reuse, R12, R136 ;  /* 0x0000000c0418723c */ /* 0x040fe20000041888 */
[----:B------:R-:W-:Y:S01]  /*24830*/  MOV R138, R20 ;  /* 0x00000014008a7202 */ /* 0x000fe20000000f00 */
[-C--:B------:R-:W-:Y:S01]  /*24840*/  FMUL.FTZ R146, R146, R11.reuse ;  /* 0x0000000b92927220 */ /* 0x080fe20000410000 */
[----:B------:R-:W-:Y:S01]  /*24850*/  LDSM.16.MT88.4 R20, [R40] ;  /* 0x000000002814783b */ /* 0x000fe20000004200 */
[----:B------:R-:W-:Y:S01]  /*24860*/  FMUL.FTZ R147, R147, R11 ;  /* 0x0000000b93937220 */ /* 0x000fe20000410000 */
[-C--:B------:R-:W-:Y:S01]  /*24870*/  FMUL.FTZ R144, R144, R41.reuse ;  /* 0x0000002990907220 */ /* 0x080fe20000410000 */
[----:B------:R-:W-:Y:S02]  /*24880*/  FMUL.FTZ R145, R145, R41 ;  /* 0x0000002991917220 */ /* 0x000fe40000410000 */
[C---:B------:R-:W-:Y:S01]  /*24890*/  HMMA.16816.F32.BF16 R32, R4.reuse, R14, R140 ;  /* 0x0000000e0420723c */ /* 0x040fe2000004188c */
[----:B------:R-:W1:Y:S01]  /*248a0*/  LDSM.16.MT88.4 R12, [R76] ;  /* 0x000000004c0c783b */ /* 0x000e620000004200 */
[-C--:B------:R-:W-:Y:S01]  /*248b0*/  FMUL.FTZ R150, R150, R11.reuse ;  /* 0x0000000b96967220 */ /* 0x080fe20000410000 */
[----:B------:R-:W-:Y:S01]  /*248c0*/  FMUL.FTZ R151, R151, R11 ;  /* 0x0000000b97977220 */ /* 0x000fe20000410000 */
[-C--:B------:R-:W-:Y:S01]  /*248d0*/  FMUL.FTZ R148, R148, R41.reuse ;  /* 0x0000002994947220 */ /* 0x080fe20000410000 */
[----:B------:R-:W-:Y:S01]  /*248e0*/  FMUL.FTZ R149, R149, R41 ;  /* 0x0000002995957220 */ /* 0x000fe20000410000 */
[----:B------:R-:W-:Y:S01]  /*248f0*/  MOV R136, R8 ;  /* 0x0000000800887202 */ /* 0x000fe20000000f00 */
[-CC-:B------:R-:W-:Y:S01]  /*24900*/  FFMA.FTZ R8, R238, R0.reuse, -R3.reuse ;  /* 0x00000000ee087223 */ /* 0x180fe20000010803 */
[----:B------:R-:W-:Y:S01]  /*24910*/  HMMA.16816.F32.BF16 R48, R4, R16, R144 ;  /* 0x000000100430723c */ /* 0x000fe20000041890 */
[----:B------:R-:W-:-:S02]  /*24920*/  FFMA.FTZ R2, R221, R0, -R3 ;  /* 0x00000000dd027223 */ /* 0x000fc40000010803 */
[----:B------:R2:W-:Y:S05]  /*24930*/  MUFU.EX2 R248, R8 ;  /* 0x0000000800f87308 */ /* 0x0005ea0000000800 */
[----:B------:R-:W-:Y:S01]  /*24940*/  HMMA.16816.F32.BF16 R52, R4, R18, R148 ;  /* 0x000000120434723c */ /* 0x000fe20000041894 */
[----:B------:R-:W3:Y:S01]  /*24950*/  LDSM.16.MT88.4 R16, [R43+0xa800] ;  /* 0x00a800002b10783b */ /* 0x000ee20000004200 */
[----:B------:R4:W-:Y:S01]  /*24960*/  MUFU.EX2 R247, R2 ;  /* 0x0000000200f77308 */ /* 0x0009e20000000800 */
[-CC-:B--2---:R-:W-:Y:S01]  /*24970*/  FFMA.FTZ R8, R67, R0.reuse, -R3.reuse ;  /* 0x0000000043087223 */ /* 0x184fe20000010803 */
[----:B----4-:R-:W-:-:S03]  /*24980*/  FFMA.FTZ R2, R57, R0, -R3 ;  /* 0x0000000039027223 */ /* 0x010fc60000010803 */
[----:B------:R2:W-:Y:S04]  /*24990*/  MUFU.EX2 R245, R8 ;  /* 0x0000000800f57308 */ /* 0x0005e80000000800 */
[----:B------:R4:W-:Y:S01]  /*249a0*/  MUFU.EX2 R251, R2 ;  /* 0x0000000200fb7308 */ /* 0x0009e20000000800 */
[----:B------:R-:W-:Y:S01]  /*249b0*/  MOV R139, R243 ;  /* 0x000000f3008b7202 */ /* 0x000fe20000000f00 */
[-CC-:B--2---:R-:W-:Y:S01]  /*249c0*/  FFMA.FTZ R8, R241, R0.reuse, -R9.reuse ;  /* 0x00000000f1087223 */ /* 0x184fe20000010809 */
[----:B----4-:R-:W-:-:S03]  /*249d0*/  FFMA.FTZ R2, R240, R0, -R9 ;  /* 0x00000000f0027223 */ /* 0x010fc60000010809 */
[----:B------:R2:W-:Y:S04]  /*249e0*/  MUFU.EX2 R241, R8 ;  /* 0x0000000800f17308 */ /* 0x0005e80000000800 */
[----:B------:R4:W5:Y:S01]  /*249f0*/  MUFU.EX2 R240, R2 ;  /* 0x0000000200f07308 */ /* 0x0009620000000800 */
[----:B------:R-:W-:Y:S01]  /*24a00*/  FMUL.FTZ R162, R162, R11 ;  /* 0x0000000ba2a27220 */ /* 0x000fe20000410000 */
[-CC-:B--2---:R-:W-:Y:S01]  /*24a10*/  FFMA.FTZ R8, R237, R0.reuse, -R9.reuse ;  /* 0x00000000ed087223 */ /* 0x184fe20000010809 */
[----:B----4-:R-:W-:-:S03]  /*24a20*/  FFMA.FTZ R2, R220, R0, -R9 ;  /* 0x00000000dc027223 */ /* 0x010fc60000010809 */
[----:B------:R-:W-:Y:S04]  /*24a30*/  MUFU.EX2 R244, R8 ;  /* 0x0000000800f47308 */ /* 0x000fe80000000800 */
[----:B------:R-:W2:Y:S01]  /*24a40*/  MUFU.EX2 R243, R2 ;  /* 0x0000000200f37308 */ /* 0x000ea20000000800 */
        /* <DEDUP_REMOVED lines=15> */
[C---:B-1----:R-:W-:Y:S08]  /*24b40*/  HMMA.16816.F32.BF16 R160, R4.reuse, R12, R160 ;  /* 0x0000000c04a0723c */ /* 0x042ff000000418a0 */
[C---:B------:R-:W-:Y:S08]  /*24b50*/  HMMA.16816.F32.BF16 R60, R4.reuse, R20, R152 ;  /* 0x00000014043c723c */ /* 0x040ff00000041898 */
[C---:B------:R-:W-:Y:S01]  /*24b60*/  HMMA.16816.F32.BF16 R56, R4.reuse, R22, R156 ;  /* 0x000000160438723c */ /* 0x040fe2000004189c */
[----:B------:R-:W-:Y:S07]  /*24b70*/  LDSM.16.MT88.4 R20, [R40+0x800] ;  /* 0x000800002814783b */ /* 0x000fee0000004200 */
[----:B------:R-:W-:Y:S01]  /*24b80*/  HMMA.16816.F32.BF16 R12, R4, R14, R164 ;  /* 0x0000000e040c723c */ /* 0x000fe200000418a4 */
[----:B-----5:R-:W-:-:S02]  /*24b90*/  F2FP.BF16.F32.PACK_AB R4, R240, R241 ;  /* 0x000000f1f004723e */ /* 0x020fc400000010ff */
[----:B------:R-:W-:Y:S02]  /*24ba0*/  F2FP.BF16.F32.PACK_AB R5, R247, R248 ;  /* 0x000000f8f705723e */ /* 0x000fe400000010ff */
[----:B--2---:R-:W-:Y:S02]  /*24bb0*/  F2FP.BF16.F32.PACK_AB R6, R243, R244 ;  /* 0x000000f4f306723e */ /* 0x004fe400000010ff */
[----:B------:R-:W-:-:S07]  /*24bc0*/  F2FP.BF16.F32.PACK_AB R7, R251, R245 ;  /* 0x000000f5fb07723e */ /* 0x000fce00000010ff */
[C---:B---3--:R-:W-:Y:S08]  /*24bd0*/  HMMA.16816.F32.BF16 R24, R4.reuse, R16, R24 ;  /* 0x000000100418723c */ /* 0x048ff00000041818 */
[----:B------:R-:W-:Y:S01]  /*24be0*/  HMMA.16816.F32.BF16 R32, R4, R18, R32 ;  /* 0x000000120420723c */ /* 0x000fe20000041820 */
[----:B------:R-:W1:Y:S01]  /*24bf0*/  LDSM.16.MT88.4 R16, [R76+0x800] ;  /* 0x000800004c10783b */ /* 0x000e620000004200 */
[-CC-:B------:R-:W-:Y:S01]  /*24c00*/  FFMA.FTZ R2, R232, R0.reuse, -R3.reuse ;  /* 0x00000000e8027223 */ /* 0x180fe20000010803 */
[----:B------:R-:W-:-:S03]  /*24c10*/  FFMA.FTZ R8, R217, R0, -R3 ;  /* 0x00000000d9087223 */ /* 0x000fc60000010803 */
[----:B------:R2:W-:Y:S02]  /*24c20*/  MUFU.EX2 R238, R2 ;  /* 0x0000000200ee7308 */ /* 0x0005e40000000800 */
[C---:B------:R-:W-:Y:S02]  /*24c30*/  HMMA.16816.F32.BF16 R48, R4.reuse, R28, R48 ;  /* 0x0000001c0430723c */ /* 0x040fe40000041830 */
[----:B------:R3:W-:Y:S06]  /*24c40*/  MUFU.EX2 R237, R8 ;  /* 0x0000000800ed7308 */ /* 0x0007ec0000000800 */
[----:B------:R-:W-:Y:S01]  /*24c50*/  HMMA.16816.F32.BF16 R52, R4, R30, R52 ;  /* 0x0000001e0434723c */ /* 0x000fe20000041834 */
[----:B------:R-:W4:Y:S01]  /*24c60*/  LDSM.16.MT88.4 R28, [R43+0xb000] ;  /* 0x00b000002b1c783b */ /* 0x000f220000004200 */
[----:B--2---:R-:W-:-:S03]  /*24c70*/  FFMA.FTZ R2, R66, R0, -R3 ;  /* 0x0000000042027223 */ /* 0x004fc60000010803 */
[----:B------:R-:W2:Y:S01]  /*24c80*/  LDSM.16.MT88.4 R64, [R40+0x1000] ;  /* 0x001000002840783b */ /* 0x000ea20000004200 */
[--C-:B---3--:R-:W-:Y:S02]  /*24c90*/  FFMA.FTZ R8, R239, R0, -R9.reuse ;  /* 0x00000000ef087223 */ /* 0x108fe40000010809 */
[----:B------:R3:W-:Y:S01]  /*24ca0*/  MUFU.EX2 R239, R2 ;  /* 0x0000000200ef7308 */ /* 0x0007e20000000800 */
[----:B------:R-:W-:Y:S01]  /*24cb0*/  MOV R137, R10 ;  /* 0x0000000a00897202 */ /* 0x000fe20000000f00 */
[-CC-:B------:R-:W-:Y:S01]  /*24cc0*/  FFMA.FTZ R10, R218, R0.reuse, -R9.reuse ;  /* 0x00000000da0a7223 */ /* 0x180fe20000010809 */
[----:B---3--:R-:W-:-:S04]  /*24cd0*/  FFMA.FTZ R2, R236, R0, -R9 ;  /* 0x00000000ec027223 */ /* 0x008fc80000010809 */
[----:B------:R3:W-:Y:S04]  /*24ce0*/  MUFU.EX2 R221, R2 ;  /* 0x0000000200dd7308 */ /* 0x0007e80000000800 */
[----:B------:R5:W4:Y:S01]  /*24cf0*/  MUFU.EX2 R236, R8 ;  /* 0x0000000800ec7308 */ /* 0x000b220000000800 */
[C---:B-1----:R-:W-:Y:S01]  /*24d00*/  HMMA.16816.F32.BF16 R160, R4.reuse, R16, R160 ;  /* 0x0000001004a0723c */ /* 0x042fe200000418a0 */
[-C--:B---3--:R-:W-:Y:S02]  /*24d10*/  FFMA.FTZ R2, R38, R0.reuse, -R3 ;  /* 0x0000000026027223 */ /* 0x088fe40000010803 */
[----:B------:R-:W1:Y:S01]  /*24d20*/  LDSM.16.MT88.4 R36, [R76+0x1000] ;  /* 0x001000004c24783b */ /* 0x000e620000004200 */
[-C--:B-----5:R-:W-:Y:S01]  /*24d30*/  FFMA.FTZ R8, R213, R0.reuse, -R9 ;  /* 0x00000000d5087223 */ /* 0x0a0fe20000010809 */
[----:B------:R-:W-:Y:S03]  /*24d40*/  MUFU.EX2 R233, R10 ;  /* 0x0000000a00e97308 */ /* 0x000fe60000000800 */
[C---:B------:R-:W-:Y:S01]  /*24d50*/  HMMA.16816.F32.BF16 R12, R4.reuse, R18, R12 ;  /* 0x00000012040c723c */ /* 0x040fe2000004180c */
[----:B------:R-:W3:Y:S01]  /*24d60*/  LDSM.16.MT88.4 R16, [R43+0xb800] ;  /* 0x00b800002b10783b */ /* 0x000ee20000004200 */
[----:B------:R-:W5:Y:S04]  /*24d70*/  MUFU.EX2 R232, R8 ;  /* 0x0000000800e87308 */ /* 0x000f680000000800 */
[----:B------:R4:W2:Y:S02]  /*24d80*/  MUFU.EX2 R220, R2 ;  /* 0x0000000200dc7308 */ /* 0x0008a40000000800 */
[----:B------:R-:W-:Y:S01]  /*24d90*/  HMMA.16816.F32.BF16 R60, R4, R20, R60 ;  /* 0x00000014043c723c */ /* 0x000fe2000004183c */
[-CC-:B----4-:R-:W-:Y:S01]  /*24da0*/  FFMA.FTZ R2, R216, R0.reuse, -R3.reuse ;  /* 0x00000000d8027223 */ /* 0x190fe20000010803 */
[----:B------:R-:W-:-:S03]  /*24db0*/  FFMA.FTZ R8, R207, R0, -R3 ;  /* 0x00000000cf087223 */ /* 0x000fc60000010803 */
[----:B------:R4:W-:Y:S03]  /*24dc0*/  MUFU.EX2 R219, R2 ;  /* 0x0000000200db7308 */ /* 0x0009e60000000800 */
[----:B------:R-:W-:Y:S01]  /*24dd0*/  HMMA.16816.F32.BF16 R56, R4, R22, R56 ;  /* 0x000000160438723c */ /* 0x000fe20000041838 */
[----:B------:R5:W-:Y:S01]  /*24de0*/  MUFU.EX2 R218, R8 ;  /* 0x0000000800da7308 */ /* 0x000be20000000800 */
[----:B------:R-:W-:Y:S01]  /*24df0*/  F2FP.BF16.F32.PACK_AB R4, R221, R236 ;  /* 0x000000ecdd04723e */ /* 0x000fe200000010ff */
[----:B----4-:R-:W-:-:S04]  /*24e00*/  FFMA.FTZ R2, R202, R0, -R3 ;  /* 0x00000000ca027223 */ /* 0x010fc80000010803 */
[----:B------:R4:W-:Y:S01]  /*24e10*/  MUFU.EX2 R217, R2 ;  /* 0x0000000200d97308 */ /* 0x0009e20000000800 */
[--C-:B-----5:R-:W-:Y:S01]  /*24e20*/  FFMA.FTZ R8, R222, R0, -R9.reuse ;  /* 0x00000000de087223 */ /* 0x120fe20000010809 */
[----:B------:R-:W-:Y:S02]  /*24e30*/  F2FP.BF16.F32.PACK_AB R5, R237, R238 ;  /* 0x000000eeed05723e */ /* 0x000fe400000010ff */
[----:B------:R-:W-:Y:S02]  /*24e40*/  F2FP.BF16.F32.PACK_AB R6, R232, R233 ;  /* 0x000000e9e806723e */ /* 0x000fe400000010ff */
[----:B--2---:R-:W-:Y:S01]  /*24e50*/  F2FP.BF16.F32.PACK_AB R7, R220, R239 ;  /* 0x000000efdc07723e */ /* 0x004fe200000010ff */
[-CC-:B------:R-:W-:Y:S01]  /*24e60*/  FFMA.FTZ R10, R212, R0.reuse, -R9.reuse ;  /* 0x00000000d40a7223 */ /* 0x180fe20000010809 */
[-CC-:B----4-:R-:W-:Y:S02]  /*24e70*/  FFMA.FTZ R2, R215, R0.reuse, -R9.reuse ;  /* 0x00000000d7027223 */ /* 0x190fe40000010809 */
[----:B------:R2:W-:Y:S04]  /*24e80*/  MUFU.EX2 R215, R8 ;  /* 0x0000000800d77308 */ /* 0x0005e80000000800 */
[----:B------:R4:W5:Y:S01]  /*24e90*/  MUFU.EX2 R213, R2 ;  /* 0x0000000200d57308 */ /* 0x0009620000000800 */
[----:B------:R-:W-:Y:S01]  /*24ea0*/  HMMA.16816.F32.BF16 R20, R4, R30, R32 ;  /* 0x0000001e0414723c */ /* 0x000fe20000041820 */
[----:B------:R-:W3:Y:S02]  /*24eb0*/  LDSM.16.MT88.4 R32, [R42+0xb800] ;  /* 0x00b800002a20783b */ /* 0x000ee40000004200 */
[----:B------:R-:W-:Y:S01]  /*24ec0*/  MUFU.EX2 R212, R10 ;  /* 0x0000000a00d47308 */ /* 0x000fe20000000800 */
[-C--:B--2---:R-:W-:Y:S01]  /*24ed0*/  FFMA.FTZ R8, R203, R0.reuse, -R9 ;  /* 0x00000000cb087223 */ /* 0x084fe20000010809 */
[----:B----4-:R-:W-:-:S03]  /*24ee0*/  FFMA.FTZ R2, R71, R0, -R3 ;  /* 0x0000000047027223 */ /* 0x010fc60000010803 */
[----:B------:R-:W2:Y:S01]  /*24ef0*/  MUFU.EX2 R216, R8 ;  /* 0x0000000800d87308 */ /* 0x000ea20000000800 */
[C---:B------:R-:W-:Y:S03]  /*24f00*/  HMMA.16816.F32.BF16 R24, R4.reuse, R28, R24 ;  /* 0x0000001c0418723c */ /* 0x040fe60000041818 */
[----:B------:R-:W4:Y:S05]  /*24f10*/  MUFU.EX2 R211, R2 ;  /* 0x0000000200d37308 */ /* 0x000f2a0000000800 */
[C---:B------:R-:W-:Y:S08]  /*24f20*/  HMMA.16816.F32.BF16 R28, R4.reuse, R44, R48 ;  /* 0x0000002c041c723c */ /* 0x040ff00000041830 */
[C---:B------:R-:W-:Y:S08]  /*24f30*/  HMMA.16816.F32.BF16 R48, R4.reuse, R46, R52 ;  /* 0x0000002e0430723c */ /* 0x040ff00000041834 */
[C---:B------:R-:W-:Y:S08]  /*24f40*/  HMMA.16816.F32.BF16 R52, R4.reuse, R64, R60 ;  /* 0x000000400434723c */ /* 0x040ff0000004183c */
[C---:B------:R-:W-:Y:S01]  /*24f50*/  HMMA.16816.F32.BF16 R64, R4.reuse, R66, R56 ;  /* 0x000000420440723c */ /* 0x040fe20000041838 */
[----:B------:R-:W3:Y:S07]  /*24f60*/  LDSM.16.MT88.4 R56, [R40+0x1800] ;  /* 0x001800002838783b */ /* 0x000eee0000004200 */
[C---:B-1----:R-:W-:Y:S08]  /*24f70*/  HMMA.16816.F32.BF16 R160, R4.reuse, R36, R160 ;  /* 0x0000002404a0723c */ /* 0x042ff000000418a0 */
[----:B------:R-:W-:Y:S01]  /*24f80*/  HMMA.16816.F32.BF16 R44, R4, R38, R12 ;  /* 0x00000026042c723c */ /* 0x000fe2000004180c */
[----:B-----5:R-:W-:Y:S01]  /*24f90*/  F2FP.BF16.F32.PACK_AB R4, R213, R215 ;  /* 0x000000d7d504723e */ /* 0x020fe200000010ff */
[----:B------:R-:W1:Y:S01]  /*24fa0*/  LDSM.16.MT88.4 R12, [R76+0x1800] ;  /* 0x001800004c0c783b */ /* 0x000e620000004200 */
[----:B------:R-:W-:-:S02]  /*24fb0*/  F2FP.BF16.F32.PACK_AB R5, R218, R219 ;  /* 0x000000dbda05723e */ /* 0x000fc400000010ff */
[----:B--2---:R-:W-:Y:S02]  /*24fc0*/  F2FP.BF16.F32.PACK_AB R6, R216, R212 ;  /* 0x000000d4d806723e */ /* 0x004fe400000010ff */
[----:B----4-:R-:W-:Y:S01]  /*24fd0*/  F2FP.BF16.F32.PACK_AB R7, R211, R217 ;  /* 0x000000d9d307723e */ /* 0x010fe200000010ff */
[----:B------:R-:W-:-:S06]  /*24fe0*/  FFMA.FTZ R2, R205, R0, -R3 ;  /* 0x00000000cd027223 */ /* 0x000fcc0000010803 */
[----:B---3--:R-:W-:Y:S01]  /*24ff0*/  HMMA.16816.F32.BF16 R36, R4, R18, R20 ;  /* 0x000000120424723c */ /* 0x008fe20000041814 */
[----:B------:R-:W2:Y:S01]  /*25000*/  LDSM.16.MT88.4 R20, [R43+0xc000] ;  /* 0x00c000002b14783b */ /* 0x000ea20000004200 */
[----:B------:R3:W-:Y:S01]  /*25010*/  MUFU.EX2 R209, R2 ;  /* 0x0000000200d17308 */ /* 0x0007e20000000800 */
[----:B------:R-:W-:-:S05]  /*25020*/  FFMA.FTZ R8, R69, R0, -R3 ;  /* 0x0000000045087223 */ /* 0x000fca0000010803 */
[----:B------:R-:W-:Y:S01]  /*25030*/  HMMA.16816.F32.BF16 R60, R4, R16, R24 ;  /* 0x00000010043c723c */ /* 0x000fe20000041818 */
[----:B------:R-:W4:Y:S01]  /*25040*/  LDSM.16.MT88.4 R16, [R42+0xc000] ;  /* 0x00c000002a10783b */ /* 0x000f220000004200 */
[----:B------:R5:W-:Y:S01]  /*25050*/  MUFU.EX2 R208, R8 ;  /* 0x0000000800d07308 */ /* 0x000be20000000800 */
[----:B---3--:R-:W-:-:S04]  /*25060*/  FFMA.FTZ R2, R68, R0, -R3 ;  /* 0x0000000044027223 */ /* 0x008fc80000010803 */
[----:B------:R3:W-:Y:S01]  /*25070*/  MUFU.EX2 R210, R2 ;  /* 0x0000000200d27308 */ /* 0x0007e20000000800 */
[-CC-:B-----5:R-:W-:Y:S01]  /*25080*/  FFMA.FTZ R8, R214, R0.reuse, -R9.reuse ;  /* 0x00000000d6087223 */ /* 0x1a0fe20000010809 */
[-CC-:B------:R-:W-:Y:S01]  /*25090*/  FFMA.FTZ R10, R70, R0.reuse, -R9.reuse ;  /* 0x00000000460a7223 */ /* 0x180fe20000010809 */
[----:B------:R-:W-:Y:S01]  /*250a0*/  HMMA.16816.F32.BF16 R28, R4, R32, R28 ;  /* 0x00000020041c723c */ /* 0x000fe2000004181c */
[----:B------:R-:W5:Y:S01]  /*250b0*/  LDSM.16.MT88.4 R68, [R40+0x2000] ;  /* 0x002000002844783b */ /* 0x000f620000004200 */
[----:B------:R1:W-:Y:S01]  /*250c0*/  MUFU.EX2 R205, R8 ;  /* 0x0000000800cd7308 */ /* 0x0003e20000000800 */
[----:B---3--:R-:W-:-:S04]  /*250d0*/  FFMA.FTZ R2, R206, R0, -R9 ;  /* 0x00000000ce027223 */ /* 0x008fc80000010809 */
[----:B------:R3:W2:Y:S01]  /*250e0*/  MUFU.EX2 R203, R2 ;  /* 0x0000000200cb7308 */ /* 0x0006a20000000800 */
[----:B-1----:R-:W-:-:S03]  /*250f0*/  FFMA.FTZ R8, R199, R0, -R9 ;  /* 0x00000000c7087223 */ /* 0x002fc60000010809 */
[----:B------:R-:W-:Y:S01]  /*25100*/  MUFU.EX2 R206, R10 ;  /* 0x0000000a00ce7308 */ /* 0x000fe20000000800 */
[----:B------:R-:W-:Y:S03]  /*25110*/  HMMA.16816.F32.BF16 R24, R4, R34, R48 ;  /* 0x000000220418723c */ /* 0x000fe60000041830 */
[----:B------:R-:W1:Y:S01]  /*25120*/  MUFU.EX2 R207, R8 ;  /* 0x0000000800cf7308 */ /* 0x000e620000000800 */
[----:B---3--:R-:W-:-:S04]  /*25130*/  FFMA.FTZ R2, R198, R0, -R3 ;  /* 0x00000000c6027223 */ /* 0x008fc80000010803 */
[----:B------:R3:W4:Y:S01]  /*25140*/  MUFU.EX2 R202, R2 ;  /* 0x0000000200ca7308 */ /* 0x0007220000000800 */
[C---:B------:R-:W-:Y:S08]  /*25150*/  HMMA.16816.F32.BF16 R52, R4.reuse, R56, R52 ;  /* 0x000000380434723c */ /* 0x040ff00000041834 */
[C---:B------:R-:W-:Y:S08]  /*25160*/  HMMA.16816.F32.BF16 R64, R4.reuse, R58, R64 ;  /* 0x0000003a0440723c */ /* 0x040ff00000041840 */
[C---:B------:R-:W-:Y:S08]  /*25170*/  HMMA.16816.F32.BF16 R56, R4.reuse, R12, R160 ;  /* 0x0000000c0438723c */ /* 0x040ff000000418a0 */
[----:B------:R-:W-:Y:S01]  /*25180*/  HMMA.16816.F32.BF16 R32, R4, R14, R44 ;  /* 0x0000000e0420723c */ /* 0x000fe2000004182c */
[----:B--2---:R-:W-:Y:S01]  /*25190*/  F2FP.BF16.F32.PACK_AB R4, R203, R205 ;  /* 0x000000cdcb04723e */ /* 0x004fe200000010ff */
[----:B------:R-:W2:Y:S01]  /*251a0*/  LDSM.16.MT88.4 R44, [R76+0x2000] ;  /* 0x002000004c2c783b */ /* 0x000ea20000004200 */
[----:B------:R-:W-:-:S02]  /*251b0*/  F2FP.BF16.F32.PACK_AB R5, R208, R209 ;  /* 0x000000d1d005723e */ /* 0x000fc400000010ff */
[----:B-1----:R-:W-:Y:S01]  /*251c0*/  F2FP.BF16.F32.PACK_AB R6, R207, R206 ;  /* 0x000000cecf06723e */ /* 0x002fe200000010ff */
[--C-:B---3--:R-:W-:Y:S01]  /*251d0*/  FFMA.FTZ R2, R201, R0, -R3.reuse ;  /* 0x00000000c9027223 */ /* 0x108fe20000010803 */
[----:B----4-:R-:W-:Y:S01]  /*251e0*/  F2FP.BF16.F32.PACK_AB R7, R202, R210 ;  /* 0x000000d2ca07723e */ /* 0x010fe200000010ff */
[-CC-:B------:R-:W-:Y:S01]  /*251f0*/  FFMA.FTZ R8, R196, R0.reuse, -R3.reuse ;  /* 0x00000000c4087223 */ /* 0x180fe20000010803 */
[----:B------:R-:W-:Y:S05]  /*25200*/  LDSM.16.MT88.4 R12, [R42+0xc800] ;  /* 0x00c800002a0c783b */ /* 0x000fea0000004200 */
[C---:B------:R-:W-:Y:S01]  /*25210*/  HMMA.16816.F32.BF16 R48, R4.reuse, R20, R60 ;  /* 0x000000140430723c */ /* 0x040fe2000004183c */
[----:B------:R1:W-:Y:S07]  /*25220*/  MUFU.EX2 R196, R2 ;  /* 0x0000000200c47308 */ /* 0x0003ee0000000800 */
[C---:B------:R-:W-:Y:S08]  /*25230*/  HMMA.16816.F32.BF16 R36, R4.reuse, R22, R36 ;  /* 0x000000160424723c */ /* 0x040ff00000041824 */
[----:B------:R-:W-:Y:S01]  /*25240*/  HMMA.16816.F32.BF16 R28, R4, R16, R28 ;  /* 0x00000010041c723c */ /* 0x000fe2000004181c */
[----:B-1----:R-:W-:-:S07]  /*25250*/  FFMA.FTZ R2, R189, R0, -R3 ;  /* 0x00000000bd027223 */ /* 0x002fce0000010803 */
[----:B------:R-:W-:Y:S01]  /*25260*/  HMMA.16816.F32.BF16 R20, R4, R18, R24 ;  /* 0x000000120414723c */ /* 0x000fe20000041818 */
[----:B------:R-:W1:Y:S01]  /*25270*/  LDSM.16.MT88.4 R16, [R43+0xc800] ;  /* 0x00c800002b10783b */ /* 0x000e620000004200 */
[----:B------:R3:W-:Y:S01]  /*25280*/  MUFU.EX2 R199, R8 ;  /* 0x0000000800c77308 */ /* 0x0007e20000000800 */
[----:B------:R-:W-:Y:S01]  /*25290*/  MOV R252, R195 ;  /* 0x000000c300fc7202 */ /* 0x000fe20000000f00 */
[-CC-:B------:R-:W-:Y:S01]  /*252a0*/  FFMA.FTZ R10, R197, R0.reuse, -R9.reuse ;  /* 0x00000000c50a7223 */ /* 0x180fe20000010809 */
[----:B------:R-:W-:Y:S01]  /*252b0*/  LDSM.16.MT88.4 R24, [R76+0x2800] ;  /* 0x002800004c18783b */ /* 0x000fe20000004200 */
[----:B------:R4:W-:Y:S01]  /*252c0*/  MUFU.EX2 R198, R2 ;  /* 0x0000000200c67308 */ /* 0x0009e20000000800 */
[-CC-:B---3--:R-:W-:Y:S01]  /*252d0*/  FFMA.FTZ R8, R204, R0.reuse, -R9.reuse ;  /* 0x00000000cc087223 */ /* 0x188fe20000010809 */
[----:B----4-:R-:W-:-:S03]  /*252e0*/  FFMA.FTZ R2, R200, R0, -R9 ;  /* 0x00000000c8027223 */ /* 0x010fc60000010809 */
[----:B------:R3:W-:Y:S04]  /*252f0*/  MUFU.EX2 R189, R8 ;  /* 0x0000000800bd7308 */ /* 0x0007e80000000800 */
[----:B------:R4:W1:Y:S04]  /*25300*/  MUFU.EX2 R195, R2 ;  /* 0x0000000200c37308 */ /* 0x0008680000000800 */
[----:B------:R-:W-:Y:S01]  /*25310*/  MUFU.EX2 R167, R10 ;  /* 0x0000000a00a77308 */ /* 0x000fe20000000800 */
[-C--:B---3--:R-:W-:Y:S01]  /*25320*/  FFMA.FTZ R8, R190, R0.reuse, -R9 ;  /* 0x00000000be087223 */ /* 0x088fe20000010809 */
[----:B----4-:R-:W-:-:S03]  /*25330*/  FFMA.FTZ R2, R188, R0, -R3 ;  /* 0x00000000bc027223 */ /* 0x010fc60000010803 */
[----:B------:R-:W3:Y:S04]  /*25340*/  MUFU.EX2 R188, R8 ;  /* 0x0000000800bc7308 */ /* 0x000ee80000000800 */
[----:B------:R4:W3:Y:S01]  /*25350*/  MUFU.EX2 R166, R2 ;  /* 0x0000000200a67308 */ /* 0x0008e20000000800 */
[C---:B-----5:R-:W-:Y:S08]  /*25360*/  HMMA.16816.F32.BF16 R52, R4.reuse, R68, R52 ;  /* 0x000000440434723c */ /* 0x060ff00000041834 */
[C---:B------:R-:W-:Y:S08]  /*25370*/  HMMA.16816.F32.BF16 R64, R4.reuse, R70, R64 ;  /* 0x000000460440723c */ /* 0x040ff00000041840 */
[C---:B--2---:R-:W-:Y:S01]  /*25380*/  HMMA.16816.F32.BF16 R60, R4.reuse, R44, R56 ;  /* 0x0000002c043c723c */ /* 0x044fe20000041838 */
[----:B------:R-:W2:Y:S07]  /*25390*/  LDSM.16.MT88.4 R56, [R40+0x2800] ;  /* 0x002800002838783b */ /* 0x000eae0000004200 */
[----:B------:R-:W-:Y:S01]  /*253a0*/  HMMA.16816.F32.BF16 R32, R4, R46, R32 ;  /* 0x0000002e0420723c */ /* 0x000fe20000041820 */
[----:B-1----:R-:W-:Y:S01]  /*253b0*/  F2FP.BF16.F32.PACK_AB R4, R195, R189 ;  /* 0x000000bdc304723e */ /* 0x002fe200000010ff */
[--C-:B----4-:R-:W-:Y:S01]  /*253c0*/  FFMA.FTZ R2, R192, R0, -R3.reuse ;  /* 0x00000000c0027223 */ /* 0x110fe20000010803 */
[----:B------:R-:W-:Y:S01]  /*253d0*/  F2FP.BF16.F32.PACK_AB R5, R199, R196 ;  /* 0x000000c4c705723e */ /* 0x000fe200000010ff */
[----:B------:R-:W-:Y:S01]  /*253e0*/  FFMA.FTZ R8, R186, R0, -R3 ;  /* 0x00000000ba087223 */ /* 0x000fe20000010803 */
[----:B---3--:R-:W-:-:S02]  /*253f0*/  F2FP.BF16.F32.PACK_AB R6, R188, R167 ;  /* 0x000000a7bc06723e */ /* 0x008fc400000010ff */
[----:B------:R-:W-:Y:S01]  /*25400*/  MOV R200, R137 ;  /* 0x0000008900c87202 */ /* 0x000fe20000000f00 */
[----:B------:R-:W-:Y:S01]  /*25410*/  FFMA.FTZ R10, R187, R0, -R9 ;  /* 0x00000000bb0a7223 */ /* 0x000fe20000010809 */
[----:B------:R-:W-:Y:S01]  /*25420*/  F2FP.BF16.F32.PACK_AB R7, R166, R198 ;  /* 0x000000c6a607723e */ /* 0x000fe200000010ff */
[----:B------:R1:W-:Y:S01]  /*25430*/  MUFU.EX2 R162, R2 ;  /* 0x0000000200a27308 */ /* 0x0003e20000000800 */
[----:B------:R-:W-:Y:S01]  /*25440*/  MOV R204, R138 ;  /* 0x0000008a00cc7202 */ /* 0x000fe20000000f00 */
[----:B------:R-:W-:Y:S04]  /*25450*/  LDSM.16.MT88.4 R68, [R40+0x3000] ;  /* 0x003000002844783b */ /* 0x000fe80000004200 */
[C---:B------:R-:W-:Y:S08]  /*25460*/  HMMA.16816.F32.BF16 R44, R4.reuse, R16, R48 ;  /* 0x00000010042c723c */ /* 0x040ff00000041830 */
[C---:B------:R-:W-:Y:S01]  /*25470*/  HMMA.16816.F32.BF16 R48, R4.reuse, R18, R36 ;  /* 0x000000120430723c */ /* 0x040fe20000041824 */
[----:B------:R-:W3:Y:S01]  /*25480*/  LDSM.16.MT88.4 R16, [R43+0xd000] ;  /* 0x00d000002b10783b */ /* 0x000ee20000004200 */
[-C--:B-1----:R-:W-:Y:S01]  /*25490*/  FFMA.FTZ R2, R181, R0.reuse, -R3 ;  /* 0x00000000b5027223 */ /* 0x082fe20000010803 */
[----:B------:R1:W-:Y:S04]  /*254a0*/  MUFU.EX2 R163, R8 ;  /* 0x0000000800a37308 */ /* 0x0003e80000000800 */
[----:B------:R4:W-:Y:S01]  /*254b0*/  MUFU.EX2 R165, R2 ;  /* 0x0000000200a57308 */ /* 0x0009e20000000800 */
[C---:B------:R-:W-:Y:S08]  /*254c0*/  HMMA.16816.F32.BF16 R36, R4.reuse, R12, R28 ;  /* 0x0000000c0424723c */ /* 0x040ff0000004181c */
[----:B------:R-:W-:Y:S01]  /*254d0*/  HMMA.16816.F32.BF16 R20, R4, R14, R20 ;  /* 0x0000000e0414723c */ /* 0x000fe20000041814 */
[----:B------:R-:W5:Y:S01]  /*254e0*/  LDSM.16.MT88.4 R12, [R42+0xd000] ;  /* 0x00d000002a0c783b */ /* 0x000f620000004200 */
[-CC-:B-1----:R-:W-:Y:S01]  /*254f0*/  FFMA.FTZ R8, R194, R0.reuse, -R9.reuse ;  /* 0x00000000c2087223 */ /* 0x182fe20000010809 */
[----:B----4-:R-:W-:-:S03]  /*25500*/  FFMA.FTZ R2, R193, R0, -R9 ;  /* 0x00000000c1027223 */ /* 0x010fc60000010809 */
[----:B------:R1:W-:Y:S04]  /*25510*/  MUFU.EX2 R161, R8 ;  /* 0x0000000800a17308 */ /* 0x0003e80000000800 */
[----:B------:R4:W3:Y:S01]  /*25520*/  MUFU.EX2 R137, R2 ;  /* 0x0000000200897308 */ /* 0x0008e20000000800 */
[----:B------:R-:W-:-:S03]  /*25530*/  MOV R222, R139 ;  /* 0x0000008b00de7202 */ /* 0x000fc60000000f00 */
[----:B------:R-:W-:Y:S01]  /*25540*/  MUFU.EX2 R139, R10 ;  /* 0x0000000a008b7308 */ /* 0x000fe20000000800 */
[-C--:B-1----:R-:W-:Y:S01]  /*25550*/  FFMA.FTZ R8, R180, R0.reuse, -R9 ;  /* 0x00000000b4087223 */ /* 0x082fe20000010809 */
[----:B----4-:R-:W-:-:S03]  /*25560*/  FFMA.FTZ R2, R179, R0, -R3 ;  /* 0x00000000b3027223 */ /* 0x010fc60000010803 */
[----:B------:R-:W1:Y:S04]  /*25570*/  MUFU.EX2 R164, R8 ;  /* 0x0000000800a47308 */ /* 0x000e680000000800 */
[----:B------:R-:W4:Y:S01]  /*25580*/  MUFU.EX2 R138, R2 ;  /* 0x00000002008a7308 */ /* 0x000f220000000800 */
[C---:B--2---:R-:W-:Y:S08]  /*25590*/  HMMA.16816.F32.BF16 R52, R4.reuse, R56, R52 ;  /* 0x000000380434723c */ /* 0x044ff00000041834 */
[C---:B------:R-:W-:Y:S08]  /*255a0*/  HMMA.16816.F32.BF16 R64, R4.reuse, R58, R64 ;  /* 0x0000003a0440723c */ /* 0x040ff00000041840 */
[C---:B------:R-:W-:Y:S08]  /*255b0*/  HMMA.16816.F32.BF16 R56, R4.reuse, R24, R60 ;  /* 0x000000180438723c */ /* 0x040ff0000004183c */
[----:B------:R-:W-:Y:S01]  /*255c0*/  HMMA.16816.F32.BF16 R28, R4, R26, R32 ;  /* 0x0000001a041c723c */ /* 0x000fe20000041820 */
[----:B------:R-:W2:Y:S01]  /*255d0*/  LDSM.16.MT88.4 R32, [R76+0x3000] ;  /* 0x003000004c20783b */ /* 0x000ea20000004200 */
[----:B---3--:R-:W-:-:S02]  /*255e0*/  F2FP.BF16.F32.PACK_AB R4, R137, R161 ;  /* 0x000000a18904723e */ /* 0x008fc400000010ff */
        /* <DEDUP_REMOVED lines=9> */
[----:B------:R-:W3:Y:S01]  /*25680*/  LDSM.16.MT88.4 R16, [R43+0xd800] ;  /* 0x00d800002b10783b */ /* 0x000ee20000004200 */
[----:B------:R4:W-:Y:S01]  /*25690*/  MUFU.EX2 R160, R8 ;  /* 0x0000000800a07308 */ /* 0x0009e20000000800 */
[----:B-1----:R-:W-:-:S05]  /*256a0*/  FFMA.FTZ R2, R74, R0, -R3 ;  /* 0x000000004a027223 */ /* 0x002fca0000010803 */
[C---:B-----5:R-:W-:Y:S01]  /*256b0*/  HMMA.16816.F32.BF16 R36, R4.reuse, R12, R36 ;  /* 0x0000000c0424723c */ /* 0x060fe20000041824 */
[----:B------:R1:W-:Y:S07]  /*256c0*/  MUFU.EX2 R159, R2 ;  /* 0x00000002009f7308 */ /* 0x0003ee0000000800 */
[----:B------:R-:W-:Y:S01]  /*256d0*/  HMMA.16816.F32.BF16 R20, R4, R14, R20 ;  /* 0x0000000e0414723c */ /* 0x000fe20000041814 */
[----:B------:R-:W5:Y:S01]  /*256e0*/  LDSM.16.MT88.4 R12, [R42+0xd800] ;  /* 0x00d800002a0c783b */ /* 0x000f620000004200 */
[-CC-:B----4-:R-:W-:Y:S01]  /*256f0*/  FFMA.FTZ R8, R191, R0.reuse, -R9.reuse ;  /* 0x00000000bf087223 */ /* 0x190fe20000010809 */
[-CC-:B------:R-:W-:Y:S01]  /*25700*/  FFMA.FTZ R10, R178, R0.reuse, -R9.reuse ;  /* 0x00000000b20a7223 */ /* 0x180fe20000010809 */
[----:B-1----:R-:W-:-:S02]  /*25710*/  FFMA.FTZ R2, R184, R0, -R9 ;  /* 0x00000000b8027223 */ /* 0x002fc40000010809 */
[----:B------:R1:W-:Y:S04]  /*25720*/  MUFU.EX2 R158, R8 ;  /* 0x00000008009e7308 */ /* 0x0003e80000000800 */
[----:B------:R4:W3:Y:S04]  /*25730*/  MUFU.EX2 R157, R2 ;  /* 0x00000002009d7308 */ /* 0x0008e80000000800 */
[----:B------:R-:W-:Y:S01]  /*25740*/  MUFU.EX2 R156, R10 ;  /* 0x0000000a009c7308 */ /* 0x000fe20000000800 */
[-C--:B-1----:R-:W-:Y:S01]  /*25750*/  FFMA.FTZ R8, R170, R0.reuse, -R9 ;  /* 0x00000000aa087223 */ /* 0x082fe20000010809 */
[----:B----4-:R-:W-:-:S03]  /*25760*/  FFMA.FTZ R2, R129, R0, -R3 ;  /* 0x0000000081027223 */ /* 0x010fc60000010803 */
[----:B------:R-:W1:Y:S04]  /*25770*/  MUFU.EX2 R155, R8 ;  /* 0x00000008009b7308 */ /* 0x000e680000000800 */
[----:B------:R-:W4:Y:S01]  /*25780*/  MUFU.EX2 R154, R2 ;  /* 0x00000002009a7308 */ /* 0x000f220000000800 */
[----:B------:R-:W-:Y:S02]  /*25790*/  MOV R190, R73 ;  /* 0x0000004900be7202 */ /* 0x000fe40000000f00 */
[----:B------:R-:W-:Y:S02]  /*257a0*/  MOV R192, R72 ;  /* 0x0000004800c07202 */ /* 0x000fe40000000f00 */
[C---:B------:R-:W-:Y:S08]  /*257b0*/  HMMA.16816.F32.BF16 R72, R4.reuse, R68, R52 ;  /* 0x000000440448723c */ /* 0x040ff00000041834 */
[C---:B------:R-:W-:Y:S08]  /*257c0*/  HMMA.16816.F32.BF16 R68, R4.reuse, R70, R64 ;  /* 0x000000460444723c */ /* 0x040ff00000041840 */
[C---:B--2---:R-:W-:Y:S01]  /*257d0*/  HMMA.16816.F32.BF16 R64, R4.reuse, R32, R56 ;  /* 0x000000200440723c */ /* 0x044fe20000041838 */
[----:B------:R-:W2:Y:S07]  /*257e0*/  LDSM.16.MT88.4 R56, [R40+0x3800] ;  /* 0x003800002838783b */ /* 0x000eae0000004200 */
[----:B------:R-:W-:Y:S01]  /*257f0*/  HMMA.16816.F32.BF16 R52, R4, R34, R28 ;  /* 0x000000220434723c */ /* 0x000fe2000004181c */
[----:B---3--:R-:W-:-:S02]  /*25800*/  F2FP.BF16.F32.PACK_AB R4, R157, R158 ;  /* 0x0000009e9d04723e */ /* 0x008fc400000010ff */
[----:B------:R-:W-:Y:S02]  /*25810*/  F2FP.BF16.F32.PACK_AB R5, R160, R136 ;  /* 0x00000088a005723e */ /* 0x000fe400000010ff */
[----:B-1----:R-:W-:Y:S02]  /*25820*/  F2FP.BF16.F32.PACK_AB R6, R155, R156 ;  /* 0x0000009c9b06723e */ /* 0x002fe400000010ff */
[----:B----4-:R-:W-:-:S07]  /*25830*/  F2FP.BF16.F32.PACK_AB R7, R154, R159 ;  /* 0x0000009f9a07723e */ /* 0x010fce00000010ff */
[----:B------:R-:W-:Y:S01]  /*25840*/  HMMA.16816.F32.BF16 R48, R4, R18, R24 ;  /* 0x000000120430723c */ /* 0x000fe20000041818 */
[----:B------:R-:W1:Y:S01]  /*25850*/  LDSM.16.MT88.4 R24, [R76+0x3800] ;  /* 0x003800004c18783b */ /* 0x000e620000004200 */
[----:B------:R-:W-:-:S06]  /*25860*/  FFMA.FTZ R2, R174, R0, -R3 ;  /* 0x00000000ae027223 */ /* 0x000fcc0000010803 */
[----:B------:R-:W-:Y:S01]  /*25870*/  HMMA.16816.F32.BF16 R60, R4, R16, R44 ;  /* 0x00000010043c723c */ /* 0x000fe2000004182c */
[----:B------:R-:W3:Y:S01]  /*25880*/  LDSM.16.MT88.4 R16, [R43+0xe000] ;  /* 0x00e000002b10783b */ /* 0x000ee20000004200 */
[----:B------:R4:W-:Y:S01]  /*25890*/  MUFU.EX2 R149, R2 ;  /* 0x0000000200957308 */ /* 0x0009e20000000800 */
[----:B------:R-:W-:-:S05]  /*258a0*/  FFMA.FTZ R8, R128, R0, -R3 ;  /* 0x0000000080087223 */ /* 0x000fca0000010803 */
[C---:B-----5:R-:W-:Y:S08]  /*258b0*/  HMMA.16816.F32.BF16 R36, R4.reuse, R12, R36 ;  /* 0x0000000c0424723c */ /* 0x060ff00000041824 */
[----:B------:R-:W-:Y:S01]  /*258c0*/  HMMA.16816.F32.BF16 R20, R4, R14, R20 ;  /* 0x0000000e0414723c */ /* 0x000fe20000041814 */
[----:B------:R-:W5:Y:S01]  /*258d0*/  LDSM.16.MT88.4 R12, [R42+0xe000] ;  /* 0x00e000002a0c783b */ /* 0x000f620000004200 */
[-C--:B----4-:R-:W-:Y:S01]  /*258e0*/  FFMA.FTZ R2, R126, R0.reuse, -R3 ;  /* 0x000000007e027223 */ /* 0x090fe20000010803 */
[----:B------:R4:W-:Y:S04]  /*258f0*/  MUFU.EX2 R153, R8 ;  /* 0x0000000800997308 */ /* 0x0009e80000000800 */
[----:B------:R2:W-:Y:S01]  /*25900*/  MUFU.EX2 R152, R2 ;  /* 0x0000000200987308 */ /* 0x0005e20000000800 */
[-CC-:B------:R-:W-:Y:S01]  /*25910*/  FFMA.FTZ R10, R169, R0.reuse, -R9.reuse ;  /* 0x00000000a90a7223 */ /* 0x180fe20000010809 */
[-CC-:B----4-:R-:W-:Y:S01]  /*25920*/  FFMA.FTZ R8, R182, R0.reuse, -R9.reuse ;  /* 0x00000000b6087223 */ /* 0x190fe20000010809 */
[----:B--2---:R-:W-:-:S03]  /*25930*/  FFMA.FTZ R2, R176, R0, -R9 ;  /* 0x00000000b0027223 */ /* 0x004fc60000010809 */
[----:B------:R2:W-:Y:S04]  /*25940*/  MUFU.EX2 R148, R8 ;  /* 0x0000000800947308 */ /* 0x0005e80000000800 */
[----:B------:R4:W3:Y:S04]  /*25950*/  MUFU.EX2 R147, R2 ;  /* 0x0000000200937308 */ /* 0x0008e80000000800 */
[----:B------:R-:W-:Y:S01]  /*25960*/  MUFU.EX2 R151, R10 ;  /* 0x0000000a00977308 */ /* 0x000fe20000000800 */
[-C--:B--2---:R-:W-:Y:S01]  /*25970*/  FFMA.FTZ R8, R125, R0.reuse, -R9 ;  /* 0x000000007d087223 */ /* 0x084fe20000010809 */
[----:B----4-:R-:W-:-:S03]  /*25980*/  FFMA.FTZ R2, R115, R0, -R3 ;  /* 0x0000000073027223 */ /* 0x010fc60000010803 */
[----:B------:R-:W2:Y:S04]  /*25990*/  MUFU.EX2 R150, R8 ;  /* 0x0000000800967308 */ /* 0x000ea80000000800 */
[----:B------:R-:W4:Y:S01]  /*259a0*/  MUFU.EX2 R146, R2 ;  /* 0x0000000200927308 */ /* 0x000f220000000800 */
[C---:B------:R-:W-:Y:S01]  /*259b0*/  HMMA.16816.F32.BF16 R28, R4.reuse, R56, R72 ;  /* 0x00000038041c723c */ /* 0x040fe20000041848 */
[----:B------:R-:W5:Y:S07]  /*259c0*/  LDSM.16.MT88.4 R72, [R40+0x4000] ;  /* 0x004000002848783b */ /* 0x000f6e0000004200 */
[C---:B------:R-:W-:Y:S08]  /*259d0*/  HMMA.16816.F32.BF16 R68, R4.reuse, R58, R68 ;  /* 0x0000003a0444723c */ /* 0x040ff00000041844 */
[C---:B-1----:R-:W-:Y:S08]  /*259e0*/  HMMA.16816.F32.BF16 R32, R4.reuse, R24, R64 ;  /* 0x000000180420723c */ /* 0x042ff00000041840 */
[----:B------:R-:W-:Y:S01]  /*259f0*/  HMMA.16816.F32.BF16 R44, R4, R26, R52 ;  /* 0x0000001a042c723c */ /* 0x000fe20000041834 */
[----:B---3--:R-:W-:Y:S01]  /*25a00*/  F2FP.BF16.F32.PACK_AB R4, R147, R148 ;  /* 0x000000949304723e */ /* 0x008fe200000010ff */
[----:B------:R-:W1:Y:S01]  /*25a10*/  LDSM.16.MT88.4 R24, [R76+0x4000] ;  /* 0x004000004c18783b */ /* 0x000e620000004200 */
[----:B------:R-:W-:-:S02]  /*25a20*/  F2FP.BF16.F32.PACK_AB R5, R153, R149 ;  /* 0x000000959905723e */ /* 0x000fc400000010ff */
[----:B--2---:R-:W-:Y:S02]  /*25a30*/  F2FP.BF16.F32.PACK_AB R6, R150, R151 ;  /* 0x000000979606723e */ /* 0x004fe400000010ff */
[----:B----4-:R-:W-:Y:S01]  /*25a40*/  F2FP.BF16.F32.PACK_AB R7, R146, R152 ;  /* 0x000000989207723e */ /* 0x010fe200000010ff */
[----:B------:R-:W-:-:S06]  /*25a50*/  FFMA.FTZ R2, R168, R0, -R3 ;  /* 0x00000000a8027223 */ /* 0x000fcc0000010803 */
[----:B------:R-:W-:Y:S01]  /*25a60*/  HMMA.16816.F32.BF16 R52, R4, R18, R48 ;  /* 0x000000120434723c */ /* 0x000fe20000041830 */
[----:B------:R2:W-:Y:S01]  /*25a70*/  MUFU.EX2 R142, R2 ;  /* 0x00000002008e7308 */ /* 0x0005e20000000800 */
[----:B------:R-:W-:-:S06]  /*25a80*/  FFMA.FTZ R8, R109, R0, -R3 ;  /* 0x000000006d087223 */ /* 0x000fcc0000010803 */
[C---:B-----5:R-:W-:Y:S08]  /*25a90*/  HMMA.16816.F32.BF16 R56, R4.reuse, R12, R36 ;  /* 0x0000000c0438723c */ /* 0x060ff00000041824 */
[C---:B------:R-:W-:Y:S01]  /*25aa0*/  HMMA.16816.F32.BF16 R48, R4.reuse, R14, R20 ;  /* 0x0000000e0430723c */ /* 0x040fe20000041814 */
[----:B------:R-:W3:Y:S01]  /*25ab0*/  LDSM.16.MT88.4 R12, [R43+0xe800] ;  /* 0x00e800002b0c783b */ /* 0x000ee20000004200 */
[-C--:B--2---:R-:W-:Y:S01]  /*25ac0*/  FFMA.FTZ R2, R101, R0.reuse, -R3 ;  /* 0x0000000065027223 */ /* 0x084fe20000010803 */
[----:B------:R2:W-:Y:S04]  /*25ad0*/  MUFU.EX2 R145, R8 ;  /* 0x0000000800917308 */ /* 0x0005e80000000800 */
[----:B------:R4:W-:Y:S01]  /*25ae0*/  MUFU.EX2 R143, R2 ;  /* 0x00000002008f7308 */ /* 0x0009e20000000800 */
[----:B------:R-:W-:Y:S01]  /*25af0*/  HMMA.16816.F32.BF16 R60, R4, R16, R60 ;  /* 0x00000010043c723c */ /* 0x000fe2000004183c */
[----:B------:R-:W5:Y:S01]  /*25b00*/  LDSM.16.MT88.4 R16, [R42+0xe800] ;  /* 0x00e800002a10783b */ /* 0x000f620000004200 */
[-CC-:B------:R-:W-:Y:S01]  /*25b10*/  FFMA.FTZ R10, R122, R0.reuse, -R9.reuse ;  /* 0x000000007a0a7223 */ /* 0x180fe20000010809 */
[-CC-:B--2---:R-:W-:Y:S01]  /*25b20*/  FFMA.FTZ R8, R177, R0.reuse, -R9.reuse ;  /* 0x00000000b1087223 */ /* 0x184fe20000010809 */
[----:B----4-:R-:W-:-:S03]  /*25b30*/  FFMA.FTZ R2, R131, R0, -R9 ;  /* 0x0000000083027223 */ /* 0x010fc60000010809 */
        /* <DEDUP_REMOVED lines=12> */
[----:B---3--:R-:W-:-:S02]  /*25c00*/  F2FP.BF16.F32.PACK_AB R4, R141, R140 ;  /* 0x0000008c8d04723e */ /* 0x008fc400000010ff */
[----:B------:R-:W-:Y:S02]  /*25c10*/  F2FP.BF16.F32.PACK_AB R5, R145, R142 ;  /* 0x0000008e9105723e */ /* 0x000fe400000010ff */
[----:B--2---:R-:W-:Y:S02]  /*25c20*/  F2FP.BF16.F32.PACK_AB R6, R144, R131 ;  /* 0x000000839006723e */ /* 0x004fe400000010ff */
[----:B----4-:R-:W-:Y:S01]  /*25c30*/  F2FP.BF16.F32.PACK_AB R7, R129, R143 ;  /* 0x0000008f8107723e */ /* 0x010fe200000010ff */
[----:B------:R-:W-:-:S06]  /*25c40*/  FFMA.FTZ R2, R105, R0, -R3 ;  /* 0x0000000069027223 */ /* 0x000fcc0000010803 */
[C---:B------:R-:W-:Y:S08]  /*25c50*/  HMMA.16816.F32.BF16 R24, R4.reuse, R12, R60 ;  /* 0x0000000c0418723c */ /* 0x040ff0000004183c */
[C---:B------:R-:W-:Y:S01]  /*25c60*/  HMMA.16816.F32.BF16 R36, R4.reuse, R14, R52 ;  /* 0x0000000e0424723c */ /* 0x040fe20000041834 */
[----:B------:R-:W1:Y:S01]  /*25c70*/  LDSM.16.MT88.4 R12, [R76+0x4800] ;  /* 0x004800004c0c783b */ /* 0x000e620000004200 */
[----:B------:R2:W-:Y:S01]  /*25c80*/  MUFU.EX2 R115, R2 ;  /* 0x0000000200737308 */ /* 0x0005e20000000800 */
[-C--:B------:R-:W-:Y:S01]  /*25c90*/  FFMA.FTZ R8, R98, R0.reuse, -R3 ;  /* 0x0000000062087223 */ /* 0x080fe20000010803 */
[----:B------:R-:W-:Y:S01]  /*25ca0*/  MOV R214, R107 ;  /* 0x0000006b00d67202 */ /* 0x000fe20000000f00 */
[----:B------:R-:W-:Y:S01]  /*25cb0*/  FFMA.FTZ R10, R103, R0, -R9 ;  /* 0x00000000670a7223 */ /* 0x000fe20000010809 */
[----:B------:R-:W-:Y:S01]  /*25cc0*/  MOV R201, R106 ;  /* 0x0000006a00c97202 */ /* 0x000fe20000000f00 */
[----:B------:R-:W-:Y:S01]  /*25cd0*/  LDSM.16.MT88.4 R52, [R40+0x5000] ;  /* 0x005000002834783b */ /* 0x000fe20000004200 */
[C---:B-----5:R-:W-:Y:S08]  /*25ce0*/  HMMA.16816.F32.BF16 R56, R4.reuse, R16, R56 ;  /* 0x000000100438723c */ /* 0x060ff00000041838 */
[----:B------:R-:W-:Y:S01]  /*25cf0*/  HMMA.16816.F32.BF16 R60, R4, R18, R48 ;  /* 0x00000012043c723c */ /* 0x000fe20000041830 */
[-C--:B--2---:R-:W-:Y:S01]  /*25d00*/  FFMA.FTZ R2, R93, R0.reuse, -R3 ;  /* 0x000000005d027223 */ /* 0x084fe20000010803 */
[----:B------:R-:W2:Y:S03]  /*25d10*/  LDSM.16.MT88.4 R16, [R43+0xf000] ;  /* 0x00f000002b10783b */ /* 0x000ea60000004200 */
[----:B------:R3:W-:Y:S01]  /*25d20*/  MUFU.EX2 R128, R2 ;  /* 0x0000000200807308 */ /* 0x0007e20000000800 */
[----:B------:R-:W4:Y:S03]  /*25d30*/  LDSM.16.MT88.4 R48, [R42+0xf000] ;  /* 0x00f000002a30783b */ /* 0x000f260000004200 */
[----:B------:R5:W-:Y:S01]  /*25d40*/  MUFU.EX2 R122, R8 ;  /* 0x00000008007a7308 */ /* 0x000be20000000800 */
[----:B---3--:R-:W-:-:S04]  /*25d50*/  FFMA.FTZ R2, R116, R0, -R9 ;  /* 0x0000000074027223 */ /* 0x008fc80000010809 */
[----:B------:R3:W-:Y:S01]  /*25d60*/  MUFU.EX2 R109, R2 ;  /* 0x00000002006d7308 */ /* 0x0007e20000000800 */
[----:B-----5:R-:W-:-:S04]  /*25d70*/  FFMA.FTZ R8, R133, R0, -R9 ;  /* 0x0000000085087223 */ /* 0x020fc80000010809 */
[----:B------:R5:W2:Y:S01]  /*25d80*/  MUFU.EX2 R107, R8 ;  /* 0x00000008006b7308 */ /* 0x000aa20000000800 */
[----:B---3--:R-:W-:-:S04]  /*25d90*/  FFMA.FTZ R2, R91, R0, -R3 ;  /* 0x000000005b027223 */ /* 0x008fc80000010803 */
[----:B------:R3:W-:Y:S01]  /*25da0*/  MUFU.EX2 R116, R2 ;  /* 0x0000000200747308 */ /* 0x0007e20000000800 */
[----:B-----5:R-:W-:-:S03]  /*25db0*/  FFMA.FTZ R8, R92, R0, -R9 ;  /* 0x000000005c087223 */ /* 0x020fc60000010809 */
[----:B------:R-:W-:Y:S04]  /*25dc0*/  MUFU.EX2 R125, R10 ;  /* 0x0000000a007d7308 */ /* 0x000fe80000000800 */
[----:B------:R-:W5:Y:S01]  /*25dd0*/  MUFU.EX2 R126, R8 ;  /* 0x00000008007e7308 */ /* 0x000f620000000800 */
[----:B---3--:R-:W-:-:S04]  /*25de0*/  FFMA.FTZ R2, R100, R0, -R3 ;  /* 0x0000000064027223 */ /* 0x008fc80000010803 */
[----:B------:R3:W-:Y:S01]  /*25df0*/  MUFU.EX2 R101, R2 ;  /* 0x0000000200657308 */ /* 0x0007e20000000800 */
[----:B------:R-:W-:Y:S01]  /*25e00*/  HMMA.16816.F32.BF16 R72, R4, R28, R64 ;  /* 0x0000001c0448723c */ /* 0x000fe20000041840 */
[----:B---3--:R-:W-:-:S04]  /*25e10*/  FFMA.FTZ R2, R86, R0, -R3 ;  /* 0x0000000056027223 */ /* 0x008fc80000010803 */
[----:B------:R3:W-:Y:S03]  /*25e20*/  MUFU.EX2 R106, R2 ;  /* 0x00000002006a7308 */ /* 0x0007e60000000800 */
[----:B------:R-:W-:Y:S01]  /*25e30*/  HMMA.16816.F32.BF16 R64, R4, R30, R68 ;  /* 0x0000001e0440723c */ /* 0x000fe20000041844 */
[-C--:B------:R-:W-:Y:S01]  /*25e40*/  FFMA.FTZ R8, R90, R0.reuse, -R3 ;  /* 0x000000005a087223 */ /* 0x080fe20000010803 */
[----:B---3--:R-:W-:-:S06]  /*25e50*/  FFMA.FTZ R2, R104, R0, -R9 ;  /* 0x0000000068027223 */ /* 0x008fcc0000010809 */
[C---:B-1----:R-:W-:Y:S01]  /*25e60*/  HMMA.16816.F32.BF16 R68, R4.reuse, R12, R32 ;  /* 0x0000000c0444723c */ /* 0x042fe20000041820 */
[----:B------:R1:W-:Y:S07]  /*25e70*/  MUFU.EX2 R105, R2 ;  /* 0x0000000200697308 */ /* 0x0003ee0000000800 */
[----:B------:R-:W-:Y:S01]  /*25e80*/  HMMA.16816.F32.BF16 R44, R4, R14, R20 ;  /* 0x0000000e042c723c */ /* 0x000fe20000041814 */
[----:B------:R-:W3:Y:S01]  /*25e90*/  LDSM.16.MT88.4 R12, [R76+0x5000] ;  /* 0x005000004c0c783b */ /* 0x000ee20000004200 */
[----:B--2---:R-:W-:Y:S01]  /*25ea0*/  F2FP.BF16.F32.PACK_AB R4, R109, R107 ;  /* 0x0000006b6d04723e */ /* 0x004fe200000010ff */
[----:B------:R2:W-:Y:S01]  /*25eb0*/  MUFU.EX2 R103, R8 ;  /* 0x0000000800677308 */ /* 0x0005e20000000800 */
[----:B------:R-:W-:Y:S01]  /*25ec0*/  F2FP.BF16.F32.PACK_AB R5, R122, R115 ;  /* 0x000000737a05723e */ /* 0x000fe200000010ff */
[-C--:B------:R-:W-:Y:S01]  /*25ed0*/  FFMA.FTZ R10, R96, R0.reuse, -R9 ;  /* 0x00000000600a7223 */ /* 0x080fe20000010809 */
[----:B-1----:R-:W-:Y:S01]  /*25ee0*/  FFMA.FTZ R2, R87, R0, -R3 ;  /* 0x0000000057027223 */ /* 0x002fe20000010803 */
[----:B-----5:R-:W-:Y:S01]  /*25ef0*/  F2FP.BF16.F32.PACK_AB R6, R126, R125 ;  /* 0x0000007d7e06723e */ /* 0x020fe200000010ff */
[----:B------:R-:W1:Y:S01]  /*25f00*/  LDSM.16.MT88.4 R20, [R43+0xf800] ;  /* 0x00f800002b14783b */ /* 0x000e620000004200 */
[----:B------:R-:W-:Y:S01]  /*25f10*/  F2FP.BF16.F32.PACK_AB R7, R116, R128 ;  /* 0x000000807407723e */ /* 0x000fe200000010ff */
[----:B------:R5:W-:Y:S01]  /*25f20*/  MUFU.EX2 R100, R2 ;  /* 0x0000000200647308 */ /* 0x000be20000000800 */
[----:B--2---:R-:W-:-:S05]  /*25f30*/  FFMA.FTZ R8, R127, R0, -R9 ;  /* 0x000000007f087223 */ /* 0x004fca0000010809 */
[----:B------:R-:W-:Y:S01]  /*25f40*/  HMMA.16816.F32.BF16 R32, R4, R16, R24 ;  /* 0x000000100420723c */ /* 0x000fe20000041818 */
[----:B------:R2:W3:Y:S01]  /*25f50*/  MUFU.EX2 R99, R8 ;  /* 0x0000000800637308 */ /* 0x0004e20000000800 */
[----:B-----5:R-:W-:-:S06]  /*25f60*/  FFMA.FTZ R2, R97, R0, -R3 ;  /* 0x0000000061027223 */ /* 0x020fcc0000010803 */
[----:B------:R-:W-:Y:S01]  /*25f70*/  HMMA.16816.F32.BF16 R28, R4, R18, R36 ;  /* 0x00000012041c723c */ /* 0x000fe20000041824 */
[----:B------:R-:W5:Y:S01]  /*25f80*/  LDSM.16.MT88.4 R16, [R42+0xf800] ;  /* 0x00f800002a10783b */ /* 0x000f620000004200 */
[----:B------:R4:W-:Y:S01]  /*25f90*/  MUFU.EX2 R96, R2 ;  /* 0x0000000200607308 */ /* 0x0009e20000000800 */
[----:B--2---:R-:W-:-:S04]  /*25fa0*/  FFMA.FTZ R8, R89, R0, -R9 ;  /* 0x0000000059087223 */ /* 0x004fc80000010809 */
[----:B------:R2:W-:Y:S01]  /*25fb0*/  MUFU.EX2 R104, R8 ;  /* 0x0000000800687308 */ /* 0x0005e20000000800 */
[----:B----4-:R-:W-:-:S04]  /*25fc0*/  FFMA.FTZ R2, R82, R0, -R3 ;  /* 0x0000000052027223 */ /* 0x010fc80000010803 */
[----:B------:R4:W-:Y:S01]  /*25fd0*/  MUFU.EX2 R98, R2 ;  /* 0x0000000200627308 */ /* 0x0009e20000000800 */
[----:B--2---:R-:W-:Y:S01]  /*25fe0*/  FFMA.FTZ R8, R88, R0, -R3 ;  /* 0x0000000058087223 */ /* 0x004fe20000010803 */
[----:B------:R-:W-:-:S03]  /*25ff0*/  FFMA.FTZ R11, R192, R11, R242 ;  /* 0x0000000bc00b7223 */ /* 0x000fc600000100f2 */
[----:B------:R2:W-:Y:S01]  /*26000*/  MUFU.EX2 R97, R8 ;  /* 0x0000000800617308 */ /* 0x0005e20000000800 */
[----:B----4-:R-:W-:-:S04]  /*26010*/  FFMA.FTZ R2, R118, R0, -R9 ;  /* 0x0000000076027223 */ /* 0x010fc80000010809 */
[----:B------:R4:W-:Y:S01]  /*26020*/  MUFU.EX2 R93, R2 ;  /* 0x00000002005d7308 */ /* 0x0009e20000000800 */
[----:B------:R-:W-:Y:S01]  /*26030*/  FFMA.FTZ R41, R190, R41, R226 ;  /* 0x00000029be297223 */ /* 0x000fe200000100e2 */
[----:B--2---:R-:W-:-:S04]  /*26040*/  FFMA.FTZ R8, R124, R0, -R9 ;  /* 0x000000007c087223 */ /* 0x004fc80000010809 */
[----:B------:R2:W-:Y:S01]  /*26050*/  MUFU.EX2 R90, R8 ;  /* 0x00000008005a7308 */ /* 0x0005e20000000800 */
[----:B----4-:R-:W-:-:S04]  /*26060*/  FFMA.FTZ R2, R84, R0, -R3 ;  /* 0x0000000054027223 */ /* 0x010fc80000010803 */
[----:B------:R4:W-:Y:S01]  /*26070*/  MUFU.EX2 R91, R2 ;  /* 0x00000002005b7308 */ /* 0x0009e20000000800 */
[----:B--2---:R-:W-:-:S03]  /*26080*/  FFMA.FTZ R8, R85, R0, -R9 ;  /* 0x0000000055087223 */ /* 0x004fc60000010809 */
[----:B------:R2:W1:Y:S01]  /*26090*/  MUFU.EX2 R102, R10 ;  /* 0x0000000a00667308 */ /* 0x0004620000000800 */
[----:B------:R-:W-:Y:S03]  /*260a0*/  HMMA.16816.F32.BF16 R24, R4, R48, R56 ;  /* 0x000000300418723c */ /* 0x000fe60000041838 */
[----:B------:R3:W-:Y:S01]  /*260b0*/  MUFU.EX2 R92, R8 ;  /* 0x00000008005c7308 */ /* 0x0007e20000000800 */
[----:B----4-:R-:W-:Y:S01]  /*260c0*/  FADD.FTZ R2, R250, R11 ;  /* 0x0000000bfa027221 */ /* 0x010fe20000010000 */
[----:B------:R-:W-:-:S03]  /*260d0*/  FADD.FTZ R11, R246, R41 ;  /* 0x00000029f60b7221 */ /* 0x000fc60000010000 */
[----:B------:R-:W-:Y:S01]  /*260e0*/  FADD.FTZ R41, R249, R2 ;  /* 0x00000002f9297221 */ /* 0x000fe20000010000 */
[-C--:B------:R-:W-:Y:S01]  /*260f0*/  FFMA.FTZ R2, R114, R0.reuse, -R3 ;  /* 0x0000000072027223 */ /* 0x080fe20000010803 */
[-C--:B--2---:R-:W-:Y:S01]  /*26100*/  FFMA.FTZ R10, R95, R0.reuse, -R9 ;  /* 0x000000005f0a7223 */ /* 0x084fe20000010809 */
[----:B------:R-:W-:Y:S01]  /*26110*/  HMMA.16816.F32.BF16 R36, R4, R50, R60 ;  /* 0x000000320424723c */ /* 0x000fe2000004183c */
[-C--:B---3--:R-:W-:Y:S01]  /*26120*/  FFMA.FTZ R8, R83, R0.reuse, -R3 ;  /* 0x0000000053087223 */ /* 0x088fe20000010803 */
[----:B------:R2:W-:Y:S01]  /*26130*/  MUFU.EX2 R89, R2 ;  /* 0x0000000200597308 */ /* 0x0005e20000000800 */
[----:B------:R-:W-:Y:S01]  /*26140*/  FADD.FTZ R11, R197, R11 ;  /* 0x0000000bc50b7221 */ /* 0x000fe20000010000 */
[----:B------:R-:W3:Y:S02]  /*26150*/  LDSM.16.MT88.4 R60, [R40+0x5800] ;  /* 0x00580000283c783b */ /* 0x000ee40000004200 */
[----:B------:R4:W-:Y:S04]  /*26160*/  MUFU.EX2 R87, R8 ;  /* 0x0000000800577308 */ /* 0x0009e80000000800 */
[----:B------:R5:W3:Y:S01]  /*26170*/  MUFU.EX2 R95, R10 ;  /* 0x0000000a005f7308 */ /* 0x000ae20000000800 */
[-C--:B--2---:R-:W-:Y:S01]  /*26180*/  FFMA.FTZ R2, R79, R0.reuse, -R3 ;  /* 0x000000004f027223 */ /* 0x084fe20000010803 */
[----:B----4-:R-:W-:-:S03]  /*26190*/  FFMA.FTZ R8, R120, R0, -R9 ;  /* 0x0000000078087223 */ /* 0x010fc60000010809 */
[----:B------:R2:W-:Y:S01]  /*261a0*/  MUFU.EX2 R88, R2 ;  /* 0x0000000200587308 */ /* 0x0005e20000000800 */
[----:B-----5:R-:W-:-:S03]  /*261b0*/  FFMA.FTZ R10, R108, R0, -R9 ;  /* 0x000000006c0a7223 */ /* 0x020fc60000010809 */
[----:B------:R4:W-:Y:S01]  /*261c0*/  MUFU.EX2 R86, R8 ;  /* 0x0000000800567308 */ /* 0x0009e20000000800 */
[----:B------:R-:W-:Y:S03]  /*261d0*/  HMMA.16816.F32.BF16 R56, R4, R52, R72 ;  /* 0x000000340438723c */ /* 0x000fe60000041848 */
[----:B------:R5:W-:Y:S01]  /*261e0*/  MUFU.EX2 R84, R10 ;  /* 0x0000000a00547308 */ /* 0x000be20000000800 */
[----:B--2---:R-:W-:-:S04]  /*261f0*/  FFMA.FTZ R2, R113, R0, -R9 ;  /* 0x0000000071027223 */ /* 0x004fc80000010809 */
[----:B------:R-:W-:Y:S01]  /*26200*/  HMMA.16816.F32.BF16 R64, R4, R54, R64 ;  /* 0x000000360440723c */ /* 0x000fe20000041840 */
[----:B------:R-:W2:Y:S01]  /*26210*/  LDSM.16.MT88.4 R52, [R76+0x5800] ;  /* 0x005800004c34783b */ /* 0x000ea20000004200 */
[----:B----4-:R-:W-:Y:S01]  /*26220*/  FFMA.FTZ R8, R80, R0, -R9 ;  /* 0x0000000050087223 */ /* 0x010fe20000010809 */
[----:B------:R4:W2:Y:S01]  /*26230*/  MUFU.EX2 R85, R2 ;  /* 0x0000000200557308 */ /* 0x0008a20000000800 */
[----:B-----5:R-:W-:-:S04]  /*26240*/  FADD.FTZ R10, R200, R41 ;  /* 0x00000029c80a7221 */ /* 0x020fc80000010000 */
[----:B------:R-:W-:Y:S01]  /*26250*/  HMMA.16816.F32.BF16 R68, R4, R12, R68 ;  /* 0x0000000c0444723c */ /* 0x000fe20000041844 */
[----:B------:R5:W2:Y:S01]  /*26260*/  MUFU.EX2 R83, R8 ;  /* 0x0000000800537308 */ /* 0x000aa20000000800 */
[----:B------:R-:W-:-:S06]  /*26270*/  FADD.FTZ R11, R204, R11 ;  /* 0x0000000bcc0b7221 */ /* 0x000fcc0000010000 */
[----:B------:R-:W-:Y:S01]  /*26280*/  HMMA.16816.F32.BF16 R48, R4, R14, R44 ;  /* 0x0000000e0430723c */ /* 0x000fe2000004182c */
[----:B------:R-:W-:Y:S01]  /*26290*/  F2FP.BF16.F32.PACK_AB R4, R105, R99 ;  /* 0x000000636904723e */ /* 0x000fe200000010ff */
[----:B----4-:R-:W-:Y:S01]  /*262a0*/  FFMA.FTZ R2, R81, R0, -R3 ;  /* 0x0000000051027223 */ /* 0x010fe20000010803 */
[----:B------:R-:W-:Y:S01]  /*262b0*/  F2FP.BF16.F32.PACK_AB R5, R103, R101 ;  /* 0x000000656705723e */ /* 0x000fe200000010ff */
[----:B------:R-:W-:Y:S01]  /*262c0*/  LDSM.16.MT88.4 R12, [R42+0x10000] ;  /* 0x010000002a0c783b */ /* 0x000fe20000004200 */
[----:B-1----:R-:W-:Y:S02]  /*262d0*/  F2FP.BF16.F32.PACK_AB R6, R104, R102 ;  /* 0x000000666806723e */ /* 0x002fe400000010ff */
[----:B------:R-:W-:Y:S01]  /*262e0*/  F2FP.BF16.F32.PACK_AB R7, R100, R106 ;  /* 0x0000006a6407723e */ /* 0x000fe200000010ff */
[----:B-----5:R-:W-:Y:S01]  /*262f0*/  FADD.FTZ R8, R248, R10 ;  /* 0x0000000af8087221 */ /* 0x020fe20000010000 */
[----:B------:R1:W4:Y:S01]  /*26300*/  MUFU.EX2 R82, R2 ;  /* 0x0000000200527308 */ /* 0x0003220000000800 */
[----:B------:R-:W-:-:S04]  /*26310*/  FADD.FTZ R10, R241, R11 ;  /* 0x0000000bf10a7221 */ /* 0x000fc80000010000 */
[----:B------:R-:W-:Y:S01]  /*26320*/  HMMA.16816.F32.BF16 R72, R4, R20, R32 ;  /* 0x000000140448723c */ /* 0x000fe20000041820 */
[----:B-1----:R-:W-:-:S07]  /*26330*/  FADD.FTZ R2, R247, R8 ;  /* 0x00000008f7027221 */ /* 0x002fce0000010000 */
        /* <DEDUP_REMOVED lines=14> */
[----:B------:R-:W5:Y:S01]  /*26420*/  LDSM.16.MT88.4 R20, [R40+0x6000] ;  /* 0x006000002814783b */ /* 0x000f620000004200 */
[----:B------:R-:W-:Y:S01]  /*26430*/  FADD.FTZ R2, R220, R2 ;  /* 0x00000002dc027221 */ /* 0x000fe20000010000 */
[----:B------:R-:W-:-:S03]  /*26440*/  FADD.FTZ R8, R233, R8 ;  /* 0x00000008e9087221 */ /* 0x000fc60000010000 */
[----:B------:R-:W-:Y:S01]  /*26450*/  FADD.FTZ R2, R219, R2 ;  /* 0x00000002db027221 */ /* 0x000fe20000010000 */
[----:B------:R-:W-:Y:S01]  /*26460*/  FADD.FTZ R8, R232, R8 ;  /* 0x00000008e8087221 */ /* 0x000fe20000010000 */
[----:B---3--:R-:W-:Y:S02]  /*26470*/  HMMA.16816.F32.BF16 R28, R4, R60, R56 ;  /* 0x0000003c041c723c */ /* 0x008fe40000041838 */
[----:B------:R-:W-:Y:S01]  /*26480*/  FADD.FTZ R2, R218, R2 ;  /* 0x00000002da027221 */ /* 0x000fe20000010000 */
[----:B------:R-:W-:-:S03]  /*26490*/  FADD.FTZ R8, R215, R8 ;  /* 0x00000008d7087221 */ /* 0x000fc60000010000 */
[----:B------:R-:W-:Y:S02]  /*264a0*/  FADD.FTZ R2, R217, R2 ;  /* 0x00000002d9027221 */ /* 0x000fe40000010000 */
[----:B------:R-:W-:Y:S01]  /*264b0*/  HMMA.16816.F32.BF16 R36, R4, R62, R64 ;  /* 0x0000003e0424723c */ /* 0x000fe20000041840 */
[----:B------:R-:W-:Y:S01]  /*264c0*/  FADD.FTZ R8, R213, R8 ;  /* 0x00000008d5087221 */ /* 0x000fe20000010000 */
[----:B------:R-:W-:-:S06]  /*264d0*/  FADD.FTZ R2, R211, R2 ;  /* 0x00000002d3027221 */ /* 0x000fcc0000010000 */
[----:B--2---:R-:W-:Y:S01]  /*264e0*/  HMMA.16816.F32.BF16 R60, R4, R52, R68 ;  /* 0x00000034043c723c */ /* 0x004fe20000041844 */
[----:B------:R-:W-:-:S07]  /*264f0*/  FADD.FTZ R8, R212, R8 ;  /* 0x00000008d4087221 */ /* 0x000fce0000010000 */
[----:B------:R-:W-:Y:S01]  /*26500*/  HMMA.16816.F32.BF16 R52, R4, R54, R48 ;  /* 0x000000360434723c */ /* 0x000fe20000041830 */
[----:B------:R-:W2:Y:S01]  /*26510*/  LDSM.16.MT88.4 R48, [R76+0x6000] ;  /* 0x006000004c30783b */ /* 0x000ea20000004200 */
[----:B------:R-:W-:Y:S02]  /*26520*/  F2FP.BF16.F32.PACK_AB R4, R93, R90 ;  /* 0x0000005a5d04723e */ /* 0x000fe400000010ff */
[----:B------:R-:W-:Y:S02]  /*26530*/  F2FP.BF16.F32.PACK_AB R5, R97, R96 ;  /* 0x000000606105723e */ /* 0x000fe400000010ff */
[----:B------:R-:W-:Y:S02]  /*26540*/  F2FP.BF16.F32.PACK_AB R6, R92, R95 ;  /* 0x0000005f5c06723e */ /* 0x000fe400000010ff */
[----:B------:R-:W-:Y:S01]  /*26550*/  F2FP.BF16.F32.PACK_AB R7, R91, R98 ;  /* 0x000000625b07723e */ /* 0x000fe200000010ff */
[----:B------:R-:W-:Y:S01]  /*26560*/  FADD.FTZ R2, R209, R2 ;  /* 0x00000002d1027221 */ /* 0x000fe20000010000 */
[----:B------:R-:W-:-:S05]  /*26570*/  FADD.FTZ R8, R216, R8 ;  /* 0x00000008d8087221 */ /* 0x000fca0000010000 */
[----:B-1----:R-:W-:Y:S01]  /*26580*/  HMMA.16816.F32.BF16 R64, R4, R16, R72 ;  /* 0x000000100440723c */ /* 0x002fe20000041848 */
[----:B------:R-:W-:Y:S01]  /*26590*/  FADD.FTZ R2, R208, R2 ;  /* 0x00000002d0027221 */ /* 0x000fe20000010000 */
[----:B------:R-:W-:-:S06]  /*265a0*/  FADD.FTZ R8, R205, R8 ;  /* 0x00000008cd087221 */ /* 0x000fcc0000010000 */
[C---:B------:R-:W-:Y:S01]  /*265b0*/  HMMA.16816.F32.BF16 R56, R4.reuse, R18, R44 ;  /* 0x000000120438723c */ /* 0x040fe2000004182c */
[----:B------:R-:W1:Y:S07]  /*265c0*/  LDSM.16.MT88.4 R16, [R42+0x10800] ;  /* 0x010800002a10783b */ /* 0x000e6e0000004200 */
[----:B------:R-:W-:Y:S01]  /*265d0*/  HMMA.16816.F32.BF16 R44, R4, R12, R32 ;  /* 0x0000000c042c723c */ /* 0x000fe20000041820 */
[----:B------:R-:W-:-:S07]  /*265e0*/  FADD.FTZ R2, R210, R2 ;  /* 0x00000002d2027221 */ /* 0x000fce0000010000 */
[----:B------:R-:W-:Y:S01]  /*265f0*/  HMMA.16816.F32.BF16 R32, R4, R14, R24 ;  /* 0x0000000e0420723c */ /* 0x000fe20000041818 */
[----:B------:R-:W3:Y:S01]  /*26600*/  LDSM.16.MT88.4 R12, [R40+0x6800] ;  /* 0x00680000280c783b */ /* 0x000ee20000004200 */
[----:B------:R-:W-:Y:S01]  /*26610*/  FADD.FTZ R8, R203, R8 ;  /* 0x00000008cb087221 */ /* 0x000fe20000010000 */
[----:B------:R-:W-:Y:S02]  /*26620*/  FADD.FTZ R2, R202, R2 ;  /* 0x00000002ca027221 */ /* 0x000fe40000010000 */
[----:B------:R-:W-:Y:S01]  /*26630*/  LDSM.16.MT88.4 R24, [R43+0x10800] ;  /* 0x010800002b18783b */ /* 0x000fe20000004200 */
        /* <DEDUP_REMOVED lines=13> */
[----:B------:R-:W-:Y:S02]  /*26710*/  FADD.FTZ R8, R188, R8 ;  /* 0x00000008bc087221 */ /* 0x000fe40000010000 */
[----:B--2---:R-:W-:Y:S01]  /*26720*/  HMMA.16816.F32.BF16 R60, R4, R48, R60 ;  /* 0x00000030043c723c */ /* 0x004fe2000004183c */
[----:B------:R-:W-:Y:S01]  /*26730*/  FADD.FTZ R2, R163, R2 ;  /* 0x00000002a3027221 */ /* 0x000fe20000010000 */
[----:B------:R-:W-:-:S06]  /*26740*/  FADD.FTZ R8, R161, R8 ;  /* 0x00000008a1087221 */ /* 0x000fcc0000010000 */
[----:B------:R-:W-:Y:S01]  /*26750*/  HMMA.16816.F32.BF16 R52, R4, R50, R52 ;  /* 0x000000320434723c */ /* 0x000fe20000041834 */
[----:B------:R-:W-:Y:S02]  /*26760*/  F2FP.BF16.F32.PACK_AB R4, R85, R86 ;  /* 0x000000565504723e */ /* 0x000fe400000010ff */
[----:B------:R-:W-:Y:S02]  /*26770*/  F2FP.BF16.F32.PACK_AB R5, R87, R89 ;  /* 0x000000595705723e */ /* 0x000fe400000010ff */
[----:B------:R-:W-:Y:S02]  /*26780*/  F2FP.BF16.F32.PACK_AB R6, R83, R84 ;  /* 0x000000545306723e */ /* 0x000fe400000010ff */
[----:B----4-:R-:W-:Y:S01]  /*26790*/  F2FP.BF16.F32.PACK_AB R7, R82, R88 ;  /* 0x000000585207723e */ /* 0x010fe200000010ff */
[----:B------:R-:W-:Y:S01]  /*267a0*/  FADD.FTZ R2, R165, R2 ;  /* 0x00000002a5027221 */ /* 0x000fe20000010000 */
[----:B------:R-:W-:-:S05]  /*267b0*/  FADD.FTZ R8, R137, R8 ;  /* 0x0000000889087221 */ /* 0x000fca0000010000 */
[----:B-1----:R-:W-:Y:S01]  /*267c0*/  HMMA.16816.F32.BF16 R48, R4, R16, R44 ;  /* 0x000000100430723c */ /* 0x002fe2000004182c */
[----:B------:R-:W-:Y:S01]  /*267d0*/  FADD.FTZ R2, R138, R2 ;  /* 0x000000028a027221 */ /* 0x000fe20000010000 */
[----:B------:R-:W-:-:S06]  /*267e0*/  FADD.FTZ R8, R139, R8 ;  /* 0x000000088b087221 */ /* 0x000fcc0000010000 */
[C---:B------:R-:W-:Y:S01]  /*267f0*/  HMMA.16816.F32.BF16 R44, R4.reuse, R18, R32 ;  /* 0x00000012042c723c */ /* 0x040fe20000041820 */
[----:B------:R-:W-:Y:S01]  /*26800*/  FADD.FTZ R2, R136, R2 ;  /* 0x0000000288027221 */ /* 0x000fe20000010000 */
[----:B------:R-:W-:Y:S01]  /*26810*/  FADD.FTZ R8, R164, R8 ;  /* 0x00000008a4087221 */ /* 0x000fe20000010000 */
[-CC-:B------:R-:W-:Y:S01]  /*26820*/  FFMA.FTZ R10, R121, R0.reuse, -R3.reuse ;  /* 0x00000000790a7223 */ /* 0x180fe20000010803 */
[-CC-:B------:R-:W-:Y:S01]  /*26830*/  FFMA.FTZ R11, R110, R0.reuse, -R3.reuse ;  /* 0x000000006e0b7223 */ /* 0x180fe20000010803 */
[----:B------:R-:W-:Y:S03]  /*26840*/  LDSM.16.MT88.4 R16, [R43+0x11000] ;  /* 0x011000002b10783b */ /* 0x000fe60000004200 */
[----:B---3--:R-:W-:Y:S01]  /*26850*/  HMMA.16816.F32.BF16 R32, R4, R12, R28 ;  /* 0x0000000c0420723c */ /* 0x008fe2000004181c */
[----:B------:R-:W-:Y:S01]  /*26860*/  FFMA.FTZ R12, R117, R0, -R3 ;  /* 0x00000000750c7223 */ /* 0x000fe20000010803 */
[----:B------:R-:W-:-:S03]  /*26870*/  FADD.FTZ R2, R160, R2 ;  /* 0x00000002a0027221 */ /* 0x000fc60000010000 */
[----:B------:R1:W-:Y:S03]  /*26880*/  MUFU.EX2 R81, R12 ;  /* 0x0000000c00517308 */ /* 0x0003e60000000800 */
[----:B------:R-:W-:Y:S01]  /*26890*/  HMMA.16816.F32.BF16 R68, R4, R14, R36 ;  /* 0x0000000e0444723c */ /* 0x000fe20000041824 */
[----:B------:R-:W-:Y:S01]  /*268a0*/  FADD.FTZ R8, R158, R8 ;  /* 0x000000089e087221 */ /* 0x000fe20000010000 */
[----:B------:R2:W-:Y:S01]  /*268b0*/  MUFU.EX2 R79, R10 ;  /* 0x0000000a004f7308 */ /* 0x0005e20000000800 */
[----:B------:R-:W-:Y:S01]  /*268c0*/  FADD.FTZ R2, R159, R2 ;  /* 0x000000029f027221 */ /* 0x000fe20000010000 */
[----:B-1----:R-:W1:Y:S01]  /*268d0*/  LDSM.16.MT88.4 R12, [R42+0x11000] ;  /* 0x011000002a0c783b */ /* 0x002e620000004200 */
[----:B------:R-:W-:Y:S01]  /*268e0*/  FADD.FTZ R8, R157, R8 ;  /* 0x000000089d087221 */ /* 0x000fe20000010000 */
[----:B--2---:R-:W-:Y:S01]  /*268f0*/  FFMA.FTZ R10, R171, R0, -R9 ;  /* 0x00000000ab0a7223 */ /* 0x004fe20000010809 */
[----:B------:R2:W-:Y:S01]  /*26900*/  MUFU.EX2 R80, R11 ;  /* 0x0000000b00507308 */ /* 0x0005e20000000800 */
[----:B------:R-:W-:Y:S01]  /*26910*/  FADD.FTZ R2, R154, R2 ;  /* 0x000000029a027221 */ /* 0x000fe20000010000 */
[----:B------:R-:W-:-:S02]  /*26920*/  FADD.FTZ R8, R156, R8 ;  /* 0x000000089c087221 */ /* 0x000fc40000010000 */
[----:B------:R3:W-:Y:S01]  /*26930*/  MUFU.EX2 R72, R10 ;  /* 0x0000000a00487308 */ /* 0x0007e20000000800 */
[----:B------:R-:W-:Y:S01]  /*26940*/  FADD.FTZ R2, R149, R2 ;  /* 0x0000000295027221 */ /* 0x000fe20000010000 */
[----:B------:R-:W-:Y:S01]  /*26950*/  FADD.FTZ R8, R155, R8 ;  /* 0x000000089b087221 */ /* 0x000fe20000010000 */
[----:B-----5:R-:W-:Y:S01]  /*26960*/  HMMA.16816.F32.BF16 R28, R4, R20, R60 ;  /* 0x00000014041c723c */ /* 0x020fe2000004183c */
[----:B------:R-:W-:Y:S01]  /*26970*/  LDSM.16.MT88.4 R156, [R40+0x7800] ;  /* 0x00780000289c783b */ /* 0x000fe20000004200 */
[-CC-:B--2---:R-:W-:Y:S01]  /*26980*/  FFMA.FTZ R11, R123, R0.reuse, -R9.reuse ;  /* 0x000000007b0b7223 */ /* 0x184fe20000010809 */
[----:B---3--:R-:W-:-:S03]  /*26990*/  FFMA.FTZ R10, R119, R0, -R9 ;  /* 0x00000000770a7223 */ /* 0x008fc60000010809 */
[----:B------:R2:W3:Y:S04]  /*269a0*/  MUFU.EX2 R74, R11 ;  /* 0x0000000b004a7308 */ /* 0x0004e80000000800 */
[----:B------:R4:W-:Y:S01]  /*269b0*/  MUFU.EX2 R73, R10 ;  /* 0x0000000a00497308 */ /* 0x0009e20000000800 */
[----:B------:R-:W-:Y:S01]  /*269c0*/  FADD.FTZ R2, R153, R2 ;  /* 0x0000000299027221 */ /* 0x000fe20000010000 */
[----:B------:R-:W-:Y:S01]  /*269d0*/  FADD.FTZ R8, R148, R8 ;  /* 0x0000000894087221 */ /* 0x000fe20000010000 */
[-C--:B--2---:R-:W-:Y:S01]  /*269e0*/  FFMA.FTZ R11, R111, R0.reuse, -R9 ;  /* 0x000000006f0b7223 */ /* 0x084fe20000010809 */
[----:B----4-:R-:W-:-:S03]  /*269f0*/  FFMA.FTZ R10, R112, R0, -R3 ;  /* 0x00000000700a7223 */ /* 0x010fc60000010803 */
[----:B------:R-:W2:Y:S01]  /*26a00*/  MUFU.EX2 R75, R11 ;  /* 0x0000000b004b7308 */ /* 0x000ea20000000800 */
[----:B------:R-:W-:-:S03]  /*26a10*/  FADD.FTZ R2, R152, R2 ;  /* 0x0000000298027221 */ /* 0x000fc60000010000 */
[----:B------:R4:W5:Y:S01]  /*26a20*/  MUFU.EX2 R60, R10 ;  /* 0x0000000a003c7308 */ /* 0x0009620000000800 */
        /* <DEDUP_REMOVED lines=8> */
[----:B------:R-:W-:Y:S01]  /*26ab0*/  FADD.FTZ R8, R140, R8 ;  /* 0x000000088c087221 */ /* 0x000fe20000010000 */
[-CC-:B----4-:R-:W-:Y:S01]  /*26ac0*/  FFMA.FTZ R10, R172, R0.reuse, -R3.reuse ;  /* 0x00000000ac0a7223 */ /* 0x190fe20000010803 */
[----:B------:R-:W-:Y:S01]  /*26ad0*/  FFMA.FTZ R11, R130, R0, -R3 ;  /* 0x00000000820b7223 */ /* 0x000fe20000010803 */
[----:B------:R-:W-:Y:S04]  /*26ae0*/  LDSM.16.MT88.4 R148, [R42+0x11800] ;  /* 0x011800002a94783b */ /* 0x000fe80000004200 */
[----:B------:R-:W-:Y:S01]  /*26af0*/  HMMA.16816.F32.BF16 R24, R4, R22, R52 ;  /* 0x000000160418723c */ /* 0x000fe20000041834 */
[----:B---3--:R-:W-:Y:S02]  /*26b00*/  F2FP.BF16.F32.PACK_AB R4, R74, R72 ;  /* 0x000000484a04723e */ /* 0x008fe400000010ff */
[----:B------:R-:W-:-:S02]  /*26b10*/  F2FP.BF16.F32.PACK_AB R5, R81, R79 ;  /* 0x0000004f5105723e */ /* 0x000fc400000010ff */
[----:B--2---:R-:W-:Y:S02]  /*26b20*/  F2FP.BF16.F32.PACK_AB R6, R75, R73 ;  /* 0x000000494b06723e */ /* 0x004fe400000010ff */
[----:B-----5:R-:W-:Y:S01]  /*26b30*/  F2FP.BF16.F32.PACK_AB R7, R60, R80 ;  /* 0x000000503c07723e */ /* 0x020fe200000010ff */
[----:B------:R-:W-:Y:S01]  /*26b40*/  FADD.FTZ R2, R143, R2 ;  /* 0x000000028f027221 */ /* 0x000fe20000010000 */
[----:B------:R-:W-:Y:S01]  /*26b50*/  FADD.FTZ R8, R141, R8 ;  /* 0x000000088d087221 */ /* 0x000fe20000010000 */
[----:B------:R-:W-:Y:S01]  /*26b60*/  MUFU.EX2 R52, R11 ;  /* 0x0000000b00347308 */ /* 0x000fe20000000800 */
[----:B------:R-:W2:Y:S03]  /*26b70*/  LDSM.16.MT88.4 R20, [R40+0x7000] ;  /* 0x007000002814783b */ /* 0x000ea60000004200 */
[C---:B-1----:R-:W-:Y:S01]  /*26b80*/  HMMA.16816.F32.BF16 R44, R4.reuse, R14, R44 ;  /* 0x0000000e042c723c */ /* 0x042fe2000004182c */
[----:B------:R1:W3:Y:S01]  /*26b90*/  MUFU.EX2 R15, R10 ;  /* 0x0000000a000f7308 */ /* 0x0002e20000000800 */
[----:B------:R-:W-:Y:S01]  /*26ba0*/  FADD.FTZ R8, R131, R8 ;  /* 0x0000000883087221 */ /* 0x000fe20000010000 */
[----:B------:R-:W-:Y:S05]  /*26bb0*/  LDSM.16.MT88.4 R140, [R43+0x11800] ;  /* 0x011800002b8c783b */ /* 0x000fea0000004200 */
[----:B------:R-:W-:Y:S01]  /*26bc0*/  HMMA.16816.F32.BF16 R48, R4, R12, R48 ;  /* 0x0000000c0430723c */ /* 0x000fe20000041830 */
[-C--:B------:R-:W-:Y:S01]  /*26bd0*/  FFMA.FTZ R12, R132, R0.reuse, -R3 ;  /* 0x00000000840c7223 */ /* 0x080fe20000010803 */
[----:B------:R-:W-:Y:S01]  /*26be0*/  FADD.FTZ R8, R144, R8 ;  /* 0x0000000890087221 */ /* 0x000fe20000010000 */
[----:B-1----:R-:W-:Y:S01]  /*26bf0*/  FADD.FTZ R10, R129, R2 ;  /* 0x00000002810a7221 */ /* 0x002fe20000010000 */
[-CC-:B------:R-:W-:Y:S01]  /*26c00*/  FFMA.FTZ R2, R183, R0.reuse, -R9.reuse ;  /* 0x00000000b7027223 */ /* 0x180fe20000010809 */
[----:B------:R1:W4:Y:S01]  /*26c10*/  MUFU.EX2 R41, R12 ;  /* 0x0000000c00297308 */ /* 0x0003220000000800 */
[----:B------:R-:W-:-:S03]  /*26c20*/  FFMA.FTZ R11, R175, R0, -R9 ;  /* 0x00000000af0b7223 */ /* 0x000fc60000010809 */
[----:B------:R5:W4:Y:S01]  /*26c30*/  MUFU.EX2 R14, R2 ;  /* 0x00000002000e7308 */ /* 0x000b220000000800 */
[-C--:B------:R-:W-:Y:S01]  /*26c40*/  FFMA.FTZ R13, R201, R0.reuse, -R9 ;  /* 0x00000000c90d7223 */ /* 0x080fe20000010809 */
[-C--:B------:R-:W-:Y:S01]  /*26c50*/  FFMA.FTZ R3, R214, R0.reuse, -R3 ;  /* 0x00000000d6037223 */ /* 0x080fe20000010803 */
[----:B-1----:R-:W-:Y:S01]  /*26c60*/  FFMA.FTZ R12, R173, R0, -R9 ;  /* 0x00000000ad0c7223 */ /* 0x002fe20000010809 */
[----:B------:R-:W-:Y:S01]  /*26c70*/  FADD.FTZ R9, R107, R8 ;  /* 0x000000086b097221 */ /* 0x000fe20000010000 */
[----:B-----5:R-:W-:-:S04]  /*26c80*/  FADD.FTZ R2, R115, R10 ;  /* 0x0000000a73027221 */ /* 0x020fc80000010000 */
        /* <DEDUP_REMOVED lines=38> */
[----:B------:R-:W5:Y:S01]  /*26ef0*/  MUFU.EX2 R11, R11 ;  /* 0x0000000b000b7308 */ /* 0x000f620000000800 */
[C---:B--2---:R-:W-:Y:S01]  /*26f00*/  HMMA.16816.F32.BF16 R32, R4.reuse, R20, R32 ;  /* 0x000000140420723c */ /* 0x044fe20000041820 */
[----:B------:R-:W-:Y:S01]  /*26f10*/  FADD.FTZ R0, R60, R0 ;  /* 0x000000003c007221 */ /* 0x000fe20000010000 */
[----:B------:R-:W-:Y:S01]  /*26f20*/  FADD.FTZ R2, R73, R2 ;  /* 0x0000000249027221 */ /* 0x000fe20000010000 */
[----:B------:R-:W2:Y:S02]  /*26f30*/  MUFU.EX2 R3, R3 ;  /* 0x0000000300037308 */ /* 0x000ea40000000800 */
[----:B---3--:R-:W-:Y:S02]  /*26f40*/  FADD.FTZ R0, R15, R0 ;  /* 0x000000000f007221 */ /* 0x008fe40000010000 */
[----:B------:R-:W3:Y:S01]  /*26f50*/  MUFU.EX2 R12, R12 ;  /* 0x0000000c000c7308 */ /* 0x000ee20000000800 */
[C---:B------:R-:W-:Y:S01]  /*26f60*/  HMMA.16816.F32.BF16 R20, R4.reuse, R22, R68 ;  /* 0x000000160414723c */ /* 0x040fe20000041844 */
[----:B------:R-:W-:Y:S01]  /*26f70*/  FADD.FTZ R2, R75, R2 ;  /* 0x000000024b027221 */ /* 0x000fe20000010000 */
[----:B----4-:R-:W-:Y:S01]  /*26f80*/  FADD.FTZ R0, R41, R0 ;  /* 0x0000000029007221 */ /* 0x010fe20000010000 */
[----:B------:R-:W4:Y:S05]  /*26f90*/  MUFU.EX2 R13, R13 ;  /* 0x0000000d000d7308 */ /* 0x000f2a0000000800 */
[----:B-1----:R-:W-:Y:S01]  /*26fa0*/  HMMA.16816.F32.BF16 R28, R4, R16, R28 ;  /* 0x00000010041c723c */ /* 0x002fe2000004181c */
[----:B------:R-:W-:-:S07]  /*26fb0*/  ISETP.GT.AND P0, PT, R94, R222, PT ;  /* 0x000000de5e00720c */ /* 0x000fce0003f04270 */
[----:B------:R-:W-:Y:S01]  /*26fc0*/  HMMA.16816.F32.BF16 R24, R4, R18, R24 ;  /* 0x000000120418723c */ /* 0x000fe20000041818 */
[----:B------:R-:W1:Y:S01]  /*26fd0*/  LDSM.16.MT88.4 R4, [R76+0x7800] ;  /* 0x007800004c04783b */ /* 0x000e620000004200 */
[----:B------:R-:W-:Y:S01]  /*26fe0*/  FADD.FTZ R2, R14, R2 ;  /* 0x000000020e027221 */ /* 0x000fe20000010000 */
[----:B------:R-:W-:-:S03]  /*26ff0*/  FADD.FTZ R0, R52, R0 ;  /* 0x0000000034007221 */ /* 0x000fc60000010000 */
[----:B-----5:R-:W-:Y:S01]  /*27000*/  FADD.FTZ R2, R11, R2 ;  /* 0x000000020b027221 */ /* 0x020fe20000010000 */
[----:B--2---:R-:W-:-:S03]  /*27010*/  FADD.FTZ R0, R3, R0 ;  /* 0x0000000003007221 */ /* 0x004fc60000010000 */
[----:B---3--:R-:W-:Y:S02]  /*27020*/  FADD.FTZ R2, R12, R2 ;  /* 0x000000020c027221 */ /* 0x008fe40000010000 */
[----:B------:R2:W-:Y:S02]  /*27030*/  STL [R1+0x4c], R0 ;  /* 0x00004c0001007387 */ /* 0x0005e40000100800 */
[----:B----4-:R-:W-:-:S05]  /*27040*/  FADD.FTZ R2, R13, R2 ;  /* 0x000000020d027221 */ /* 0x010fca0000010000 */
[----:B------:R3:W-:Y:S01]  /*27050*/  STL [R1+0x48], R2 ;  /* 0x0000480201007387 */ /* 0x0007e20000100800 */
[----:B------:R-:W-:Y:S02]  /*27060*/  F2FP.BF16.F32.PACK_AB R164, R11, R14 ;  /* 0x0000000e0ba4723e */ /* 0x000fe400000010ff */
[----:B------:R-:W-:Y:S02]  /*27070*/  F2FP.BF16.F32.PACK_AB R165, R41, R15 ;  /* 0x0000000f29a5723e */ /* 0x000fe400000010ff */
[----:B------:R-:W-:Y:S02]  /*27080*/  F2FP.BF16.F32.PACK_AB R166, R13, R12 ;  /* 0x0000000c0da6723e */ /* 0x000fe400000010ff */
[----:B--2---:R-:W-:-:S05]  /*27090*/  @P0 IADD3 R0, PT, PT, R252, -0x3, RZ ;  /* 0xfffffffdfc000810 */ /* 0x004fca0007ffe0ff */
[----:B------:R3:W-:Y:S01]  /*270a0*/  @P0 STL [R1+0x10], R0 ;  /* 0x0000100001000387 */ /* 0x0007e20000100800 */
[----:B------:R-:W-:Y:S02]  /*270b0*/  F2FP.BF16.F32.PACK_AB R167, R3, R52 ;  /* 0x0000003403a7723e */ /* 0x000fe400000010ff */
[----:B------:R-:W-:-:S05]  /*270c0*/  MOV R92, R94 ;  /* 0x0000005e005c7202 */ /* 0x000fca0000000f00 */
[C---:B------:R-:W-:Y:S08]  /*270d0*/  HMMA.16816.F32.BF16 R136, R164.reuse, R140, R136 ;  /* 0x0000008ca488723c */ /* 0x040ff00000041888 */
        /* <DEDUP_REMOVED lines=9> */
[C---:B-1----:R-:W-:Y:S08]  /*27170*/  HMMA.16816.F32.BF16 R160, R164.reuse, R4, R28 ;  /* 0x00000004a4a0723c */ /* 0x042ff0000004181c */
[----:B------:R-:W-:Y:S01]  /*27180*/  HMMA.16816.F32.BF16 R164, R164, R6, R24 ;  /* 0x00000006a4a4723c */ /* 0x000fe20000041818 */
[----:B------:R-:W-:-:S04]  /*27190*/  NOP ;  /* 0x0000000000007918 */ /* 0x000fc80000000000 */
[----:B---3--:R-:W-:-:S15]  /*271a0*/  @P0 BRA `(.L_x_6917) ;  /* 0x0000000000080947 */ /* 0x008fde0003800000 */
.L_x_6908:
[----:B------:R-:W-:-:S05]  /*271b0*/  IADD3 R0, PT, PT, R92, -0x1, RZ ;  /* 0xffffffff5c007810 */ /* 0x000fca0007ffe0ff */
[----:B------:R1:W-:Y:S02]  /*271c0*/  STL [R1+0x10], R0 ;  /* 0x0000100001007387 */ /* 0x0003e40000100800 */
.L_x_6917:
[----:B------:R-:W-:Y:S05]  /*271d0*/  BSYNC B2 ;  /* 0x0000000000027941 */ /* 0x000fea0003800000 */
.L_x_6907:
        /* <DEDUP_REMOVED lines=9> */
[----:B------:R-:W-:Y:S01]  /*27270*/  IMAD.MOV.U32 R132, RZ, RZ, R37 ;  /* 0x000000ffff847224 */ /* 0x000fe200078e0025 */
[----:B-1----:R-:W-:-:S06]  /*27280*/  ULEA UR6, UR6, UR7, 0x18 ;  /* 0x0000000706067291 */ /* 0x002fcc000f8ec0ff */
[----:B------:R-:W-:Y:S02]  /*27290*/  IMAD.U32 R221, RZ, RZ, UR6 ;  /* 0x00000006ffdd7e24 */ /* 0x000fe4000f8e00ff */
[----:B---3--:R-:W-:-:S05]  /*272a0*/  IMAD.SHL.U32 R2, R3, 0x8, RZ ;  /* 0x0000000803027824 */ /* 0x008fca00078e00ff */
[C---:B------:R-:W-:Y:S02]  /*272b0*/  LOP3.LUT R0, R2.reuse, 0x1c0, RZ, 0xc0, !PT ;  /* 0x000001c002007812 */ /* 0x040fe400078ec0ff */
[----:B------:R-:W-:Y:S02]  /*272c0*/  LOP3.LUT R222, R2, 0x38, RZ, 0xc0, !PT ;  /* 0x0000003802de7812 */ /* 0x000fe400078ec0ff */
[----:B------:R-:W-:-:S04]  /*272d0*/  LOP3.LUT R0, R0, 0x38, R3, 0xf8, !PT ;  /* 0x0000003800007812 */ /* 0x000fc800078ef803 */
[----:B------:R-:W-:-:S04]  /*272e0*/  LOP3.LUT R0, R0, R222, RZ, 0x3c, !PT ;  /* 0x000000de00007212 */ /* 0x000fc800078e3cff */
[----:B------:R-:W-:-:S05]  /*272f0*/  LOP3.LUT R0, R0, 0x1e00, R2, 0xf8, !PT ;  /* 0x00001e0000007812 */ /* 0x000fca00078ef802 */
[----:B------:R-:W-:Y:S01]  /*27300*/  IMAD R232, R0, 0x2, R221 ;  /* 0x0000000200e87824 */ /* 0x000fe200078e02dd */
[----:B--2---:R-:W-:-:S04]  /*27310*/  ISETP.NE.U32.AND P3, PT, R4, RZ, PT ;  /* 0x000000ff0400720c */ /* 0x004fc80003f65070 */
[----:B------:R-:W-:-:S13]  /*27320*/  ISETP.NE.AND.EX P3, PT, R5, RZ, PT, P3 ;  /* 0x000000ff0500720c */ /* 0x000fda0003f65330 */
.L_x_6925:
        /* <DEDUP_REMOVED lines=9> */
[----:B-----5:R1:W5:Y:S04]  /*273c0*/  LDL R236, [R1+0x10] ;  /* 0x0000100001ec7983 */ /* 0x0203680000100800 */
[----:B------:R1:W5:Y:S01]  /*273d0*/  LDL.64 R238, [R1+0x30] ;  /* 0x0000300001ee7983 */ /* 0x0003620000100a00 */
[----:B------:R-:W1:Y:S03]  /*273e0*/  S2R R209, SR_TID.X ;  /* 0x0000000000d17919 */ /* 0x000e660000002100 */
[----:B------:R-:W4:Y:S01]  /*273f0*/  @!P3 LD.E R2, desc[UR4][R134.64+0x40] ;  /* 0x000040048602b980 */ /* 0x000f22000c101900 */
[----:B--2---:R-:W-:Y:S01]  /*27400*/  MOV R14, R5 ;  /* 0x00000005000e7202 */ /* 0x004fe20000000f00 */
[----:B---3--:R-:W-:Y:S01]  /*27410*/  IMAD.MOV.U32 R13, RZ, RZ, R4 ;  /* 0x000000ffff0d7224 */ /* 0x008fe200078e0004 */
[----:B----4-:R-:W-:Y:S01]  /*27420*/  ISETP.GE.AND P1, PT, R222, R6, PT ;  /* 0x00000006de00720c */ /* 0x010fe20003f26270 */
[----:B------:R-:W-:Y:S04]  /*27430*/  @!P3 IMAD.SHL.U32 R0, R2, 0x100, RZ ;  /* 0x000001000200b824 */ /* 0x000fe800078e00ff */
[----:B------:R-:W-:Y:S05]  /*27440*/  @!P3 IMAD.X R0, RZ, RZ, ~R0, P0 ;  /* 0x000000ffff00b224 */ /* 0x000fea00000e0e00 */
[----:B------:R-:W-:Y:S04]  /*27450*/  @!P3 SHF.R.S64 R2, R3, 0x1f, R0 ;  /* 0x0000001f0302b819 */ /* 0x000fe80000001000 */
[----:B------:R-:W-:Y:S02]  /*27460*/  @!P3 IADD3 R5, P0, PT, R5, R2, RZ ;  /* 0x000000020505b210 */ /* 0x000fe40007f1e0ff */
[----:B-1----:R-:W-:Y:S02]  /*27470*/  SHF.L.U32 R2, R209, 0x6, RZ ;  /* 0x00000006d1027819 */ /* 0x002fe400000006ff */
[----:B------:R-:W-:Y:S01]  /*27480*/  @!P3 LEA.HI.X.SX32 R4, R0, R4, 0x1, P0 ;  /* 0x000000040004b211 */ /* 0x000fe200000f0eff */
[----:B------:R1:W-:Y:S01]  /*27490*/  @!P3 STL [R1+0x40], R5 ;  /* 0x000040050100b387 */ /* 0x0003e20000100800 */
[----:B------:R-:W-:Y:S03]  /*274a0*/  IMAD.MOV.U32 R16, RZ, RZ, R5 ;  /* 0x000000ffff107224 */ /* 0x000fe600078e0005 */
        /* <DEDUP_REMOVED lines=35> */
[----:B------:R-:W2:Y:S01]  /*276e0*/  LD.E.64 R6, desc[UR4][R134.64+0x40] ;  /* 0x0000400486067980 */ /* 0x000ea2000c101b00 */
[----:B------:R-:W-:Y:S04]  /*276f0*/  LOP3.LUT R0, RZ, R3, RZ, 0x33, !PT ;  /* 0x00000003ff007212 */ /* 0x000fe800078e33ff */
[----:B------:R-:W-:Y:S05]  /*27700*/  @P5 IADD3 R4, PT, PT, R4, 0x1, RZ ;  /* 0x0000000104045810 */ /* 0x000fea0007ffe0ff */
        /* <DEDUP_REMOVED lines=9> */
[----:B------:R1:W3:Y:S01]  /*277a0*/  LD.E R12, desc[UR4][R10.64] ;  /* 0x000000040a0c7980 */ /* 0x0002e2000c101900 */
[----:B------:R-:W-:Y:S01]  /*277b0*/  LEA.HI.X.SX32 R9, R5, R239, 0x2, P0 ;  /* 0x000000ef05097211 */ /* 0x000fe200000f16ff */
[----:B------:R-:W-:Y:S04]  /*277c0*/  IMAD R3, R3, R4, -0x100 ;  /* 0xffffff0003037424 */ /* 0x000fe800078e0204 */
[----:B------:R-:W3:Y:S01]  /*277d0*/  LD.E R11, desc[UR4][R8.64] ;  /* 0x00000004080b7980 */ /* 0x000ee2000c101900 */
[----:B-1----:R-:W-:Y:S03]  /*277e0*/  SHF.R.S32.HI R10, RZ, 0x1f, R3 ;  /* 0x0000001fff0a7819 */ /* 0x002fe60000011403 */
        /* <DEDUP_REMOVED lines=15> */
.L_x_6920:
[----:B------:R-:W-:Y:S05]  /*278e0*/  BSYNC.RECONVERGENT B0 ;  /* 0x0000000000007941 */ /* 0x000fea0003800200 */
.L_x_6919:
[----:B------:R-:W3:Y:S01]  /*278f0*/  LDL R3, [R1+0x20] ;  /* 0x0000200001037983 */ /* 0x000ee20000100800 */
[C---:B------:R-:W-:Y:S01]  /*27900*/  IMAD.SHL.U32 R222, R209.reuse, 0x8, RZ ;  /* 0x00000008d1de7824 */ /* 0x040fe200078e00ff */
[----:B------:R-:W-:Y:S01]  /*27910*/  SHF.R.U32.HI R223, RZ, 0x1, R209 ;  /* 0x00000001ffdf7819 */ /* 0x000fe200000116d1 */
[C---:B------:R-:W-:Y:S01]  /*27920*/  IMAD.SHL.U32 R224, R209.reuse, 0x20, RZ ;  /* 0x00000020d1e07824 */ /* 0x040fe200078e00ff */
[----:B-1----:R-:W4:Y:S01]  /*27930*/  LDL R5, [R1+0x24] ;  /* 0x0000240001057983 */ /* 0x002f220000100800 */
[----:B------:R-:W-:Y:S01]  /*27940*/  LOP3.LUT P2, RZ, R209, 0x4, RZ, 0xc0, !PT ;  /* 0x00000004d1ff7812 */ /* 0x000fe2000784c0ff */
[----:B------:R-:W-:Y:S01]  /*27950*/  IMAD.MOV.U32 R216, RZ, RZ, 0x20 ;  /* 0x00000020ffd87424 */ /* 0x000fe200078e00ff */
[----:B------:R-:W-:Y:S01]  /*27960*/  LOP3.LUT R222, R222, 0x38, RZ, 0xc0, !PT ;  /* 0x00000038dede7812 */ /* 0x000fe200078ec0ff */
[----:B--2---:R-:W2:Y:S01]  /*27970*/  LDL R0, [R1+0x3c] ;  /* 0x00003c0001007983 */ /* 0x004ea20000100800 */
[----:B------:R-:W-:Y:S01]  /*27980*/  LOP3.LUT R224, R224, 0x7c00, RZ, 0xc0, !PT ;  /* 0x00007c00e0e07812 */ /* 0x000fe200078ec0ff */
[----:B------:R-:W-:Y:S02]  /*27990*/  BSSY.RECONVERGENT B1, `(.L_x_6921) ;  /* 0x0000226000017945 */ /* 0x000fe40003800200 */
[----:B------:R-:W2:Y:S01]  /*279a0*/  LDL R237, [R1+0x64] ;  /* 0x0000640001ed7983 */ /* 0x000ea20000100800 */
[C---:B---3--:R-:W-:Y:S01]  /*279b0*/  IMAD.SHL.U32 R15, R3.reuse, 0x20, RZ ;  /* 0x00000020030f7824 */ /* 0x048fe200078e00ff */
[----:B----4-:R-:W-:Y:S04]  /*279c0*/  SHF.L.U64.HI R14, R3, 0x5, R5 ;  /* 0x00000005030e7819 */ /* 0x010fe80000010205 */
[----:B------:R-:W-:Y:S01]  /*279d0*/  IADD3 R10, P0, PT, R15, R16, RZ ;  /* 0x000000100f0a7210 */ /* 0x000fe20007f1e0ff */
[----:B--2---:R-:W-:Y:S01]  /*279e0*/  IMAD.MOV.U32 R4, RZ, RZ, R0 ;  /* 0x000000ffff047224 */ /* 0x004fe200078e0000 */
[C---:B------:R-:W-:Y:S02]  /*279f0*/  LOP3.LUT R0, R2.reuse, 0x1c0, RZ, 0xc0, !PT ;  /* 0x000001c002007812 */ /* 0x040fe400078ec0ff */
[----:B------:R-:W-:Y:S01]  /*27a00*/  LOP3.LUT R3, R2, 0x400, RZ, 0xc0, !PT ;  /* 0x0000040002037812 */ /* 0x000fe200078ec0ff */
[--C-:B------:R-:W-:Y:S01]  /*27a10*/  IMAD.X R11, R14, 0x1, R4.reuse, P0 ;  /* 0x000000010e0b7824 */ /* 0x100fe200000e0604 */
[-C--:B------:R-:W-:Y:S01]  /*27a20*/  IADD3 R8, P0, PT, R10, R15.reuse, RZ ;  /* 0x0000000f0a087210 */ /* 0x080fe20007f1e0ff */
[----:B------:R-:W-:Y:S01]  /*27a30*/  @!P1 IMAD.MOV.U32 R5, RZ, RZ, R4 ;  /* 0x000000ffff059224 */ /* 0x000fe200078e0004 */
[----:B------:R-:W-:Y:S01]  /*27a40*/  LOP3.LUT R0, R0, 0x8, R209, 0xf8, !PT ;  /* 0x0000000800007812 */ /* 0x000fe200078ef8d1 */
[----:B------:R-:W-:Y:S02]  /*27a50*/  @!P1 IMAD.MOV.U32 R4, RZ, RZ, R16 ;  /* 0x000000ffff049224 */ /* 0x000fe400078e0010 */
[--C-:B------:R-:W-:Y:S01]  /*27a60*/  IMAD.X R9, R11, 0x1, R14.reuse, P0 ;  /* 0x000000010b097824 */ /* 0x100fe200000e060e */
[-C--:B------:R-:W-:Y:S02]  /*27a70*/  IADD3 R6, P0, PT, R8, R15.reuse, RZ ;  /* 0x0000000f08067210 */ /* 0x080fe40007f1e0ff */
[----:B------:R-:W-:Y:S01]  /*27a80*/  @!PT LDS RZ, [RZ] ;  /* 0x00000000fffff984 */ /* 0x000fe20000000800 */
[----:B------:R-:W-:Y:S01]  /*27a90*/  @!PT LDS RZ, [RZ] ;  /* 0x00000000fffff984 */ /* 0x000fe20000000800 */
[----:B------:R-:W-:Y:S01]  /*27aa0*/  @!PT LDS RZ, [RZ] ;  /* 0x00000000fffff984 */ /* 0x000fe20000000800 */
[----:B------:R1:W-:Y:S01]  /*27ab0*/  @!P1 LDGSTS.E.BYPASS.LTC128B.128 [R232+0xa000], desc[UR4][R4.64] ;  /* 0x0a00000004e89fae */ /* 0x0003e2000b981a04 */
[-C--:B------:R-:W-:Y:S02]  /*27ac0*/  LOP3.LUT R0, R0, R222.reuse, RZ, 0x3c, !PT ;  /* 0x000000de00007212 */ /* 0x080fe400078e3cff */
[----:B------:R-:W-:Y:S01]  /*27ad0*/  IMAD.X R7, R9, 0x1, R14, P0 ;  /* 0x0000000109077824 */ /* 0x000fe200000e060e */
[----:B------:R-:W-:Y:S02]  /*27ae0*/  @P1 STS.128 [R232+0xa000], RZ ;  /* 0x00a000ffe8001388 */ /* 0x000fe40000000c00 */
[----:B------:R-:W-:Y:S01]  /*27af0*/  IMAD R3, R0, 0x2, R3 ;  /* 0x0000000200037824 */ /* 0x000fe200078e0203 */
[----:B------:R-:W-:Y:S01]  /*27b00*/  LOP3.LUT R0, R223, 0x8, RZ, 0xc0, !PT ;  /* 0x00000008df007812 */ /* 0x000fe200078ec0ff */
[----:B------:R-:W-:Y:S01]  /*27b10*/  @!PT LDS RZ, [RZ] ;  /* 0x00000000fffff984 */ /* 0x000fe20000000800 */
[----:B------:R-:W-:Y:S01]  /*27b20*/  @!PT LDS RZ, [RZ] ;  /* 0x00000000fffff984 */ /* 0x000fe20000000800 */
[----:B------:R-:W-:Y:S01]  /*27b30*/  @!PT LDS RZ, [RZ] ;  /* 0x00000000fffff984 */ /* 0x000fe20000000800 */
[----:B------:R2:W-:Y:S02]  /*27b40*/  @!P1 LDGSTS.E.BYPASS.LTC128B.128 [R232+0xa800], desc[UR4][R10.64] ;  /* 0x0a8000000ae89fae */ /* 0x0005e4000b981a04 */
[----:B------:R-:W-:Y:S01]  /*27b50*/  IMAD.IADD R3, R221, 0x1, R3 ;  /* 0x00000001dd037824 */ /* 0x000fe200078e0203 */
[--C-:B------:R-:W-:Y:S01]  /*27b60*/  LOP3.LUT R0, R0, 0x1c0, R2.reuse, 0xf8, !PT ;  /* 0x000001c000007812 */ /* 0x100fe200078ef802 */
[----:B------:R-:W-:Y:S01]  /*27b70*/  @P1 STS.128 [R232+0xa800], RZ ;  /* 0x00a800ffe8001388 */ /* 0x000fe20000000c00 */
[----:B------:R-:W-:Y:S02]  /*27b80*/  LOP3.LUT R2, R224, 0x200, R2, 0xf8, !PT ;  /* 0x00000200e0027812 */ /* 0x000fe400078ef802 */
[----:B------:R-:W-:Y:S01]  /*27b90*/  LOP3.LUT R220, R0, R222, RZ, 0x3c, !PT ;  /* 0x000000de00dc7212 */ /* 0x000fe200078e3cff */
[----:B------:R-:W-:Y:S01]  /*27ba0*/  @!PT LDS RZ, [RZ] ;  /* 0x00000000fffff984 */ /* 0x000fe20000000800 */
[----:B------:R-:W-:Y:S01]  /*27bb0*/  @!PT LDS RZ, [RZ] ;  /* 0x00000000fffff984 */ /* 0x000fe20000000800 */
[----:B------:R-:W-:Y:S01]  /*27bc0*/  @!PT LDS RZ, [RZ] ;  /* 0x00000000fffff984 */ /* 0x000fe20000000800 */
[----:B------:R3:W-:Y:S03]  /*27bd0*/  @!P1 LDGSTS.E.BYPASS.LTC128B.128 [R232+0xb000], desc[UR4][R8.64] ;  /* 0x0b00000008e89fae */ /* 0x0007e6000b981a04 */
[----:B------:R-:W-:Y:S01]  /*27be0*/  LOP3.LUT R0, R2, R220, RZ, 0xfc, !PT ;  /* 0x000000dc02007212 */ /* 0x000fe200078efcff */
[----:B------:R-:W-:Y:S01]  /*27bf0*/  @P1 STS.128 [R232+0xb000], RZ ;  /* 0x00b000ffe8001388 */ /* 0x000fe20000000c00 */
[----:B------:R-:W-:Y:S03]  /*27c00*/  IMAD.MOV.U32 R2, RZ, RZ, 0x40 ;  /* 0x00000040ff027424 */ /* 0x000fe600078e00ff */
[----:B------:R-:W-:Y:S01]  /*27c10*/  @!PT LDS RZ, [RZ] ;  /* 0x00000000fffff984 */ /* 0x000fe20000000800 */
[----:B------:R-:W-:Y:S01]  /*27c20*/  @!PT LDS RZ, [RZ] ;  /* 0x00000000fffff984 */ /* 0x000fe20000000800 */
[----:B------:R-:W-:Y:S01]  /*27c30*/  @!PT LDS RZ, [RZ] ;  /* 0x00000000fffff984 */ /* 0x000fe20000000800 */
[----:B------:R4:W-:Y:S01]  /*27c40*/  @!P1 LDGSTS.E.BYPASS.LTC128B.128 [R232+0xb800], desc[UR4][R6.64] ;  /* 0x0b80000006e89fae */ /* 0x0009e2000b981a04 */
[----:B------:R-:W-:Y:S01]  /*27c50*/  IMAD R208, R0, 0x2, R221 ;  /* 0x0000000200d07824 */ /* 0x000fe200078e02dd */
[----:B------:R-:W-:Y:S02]  /*27c60*/  SEL R2, R2, 0xffffffc0, !P2 ;  /* 0xffffffc002027807 */ /* 0x000fe40005000000 */
[-C--:B-1----:R-:W-:Y:S01]  /*27c70*/  IADD3 R4, P0, PT, R6, R15.reuse, RZ ;  /* 0x0000000f06047210 */ /* 0x082fe20007f1e0ff */
[----:B------:R-:W-:Y:S04]  /*27c80*/  @P1 STS.128 [R232+0xb800], RZ ;  /* 0x00b800ffe8001388 */ /* 0x000fe80000000c00 */
[--C-:B------:R-:W-:Y:S01]  /*27c90*/  IMAD.X R5, R7, 0x1, R14.reuse, P0 ;  /* 0x0000000107057824 */ /* 0x100fe200000e060e */
[-C--:B------:R-:W-:Y:S04]  /*27ca0*/  IADD3 R12, P0, PT, R4, R15.reuse, RZ ;  /* 0x0000000f040c7210 */ /* 0x080fe80007f1e0ff */
[----:B------:R-:W-:Y:S01]  /*27cb0*/  @!PT LDS RZ, [RZ] ;  /* 0x00000000fffff984 */ /* 0x000fe20000000800 */
[----:B------:R-:W-:Y:S01]  /*27cc0*/  @!PT LDS RZ, [RZ] ;  /* 0x00000000fffff984 */ /* 0x000fe20000000800 */
[----:B------:R-:W-:Y:S01]  /*27cd0*/  @!PT LDS RZ, [RZ] ;  /* 0x00000000fffff984 */ /* 0x000fe20000000800 */
[----:B------:R1:W-:Y:S01]  /*27ce0*/  @!P1 LDGSTS.E.BYPASS.LTC128B.128 [R232+0xc000], desc[UR4][R4.64] ;  /* 0x0c00000004e89fae */ /* 0x0003e2000b981a04 */
[--C-:B------:R-:W-:Y:S01]  /*27cf0*/  IMAD.X R13, R5, 0x1, R14.reuse, P0 ;  /* 0x00000001050d7824 */ /* 0x100fe200000e060e */
[-C--:B--2---:R-:W-:Y:S02]  /*27d00*/  IADD3 R10, P0, PT, R12, R15.reuse, RZ ;  /* 0x0000000f0c0a7210 */ /* 0x084fe40007f1e0ff */
[----:B------:R-:W-:Y:S03]  /*27d10*/  @P1 STS.128 [R232+0xc000], RZ ;  /* 0x00c000ffe8001388 */ /* 0x000fe60000000c00 */
[--C-:B------:R-:W-:Y:S01]  /*27d20*/  IMAD.X R11, R13, 0x1, R14.reuse, P0 ;  /* 0x000000010d0b7824 */ /* 0x100fe200000e060e */
[----:B------:R-:W-:Y:S01]  /*27d30*/  @!PT LDS RZ, [RZ] ;  /* 0x00000000fffff984 */ /* 0x000fe20000000800 */
[----:B------:R-:W-:Y:S01]  /*27d40*/  @!PT LDS RZ, [RZ] ;  /* 0x00000000fffff984 */ /* 0x000fe20000000800 */
[----:B------:R-:W-:Y:S01]  /*27d50*/  @!PT LDS RZ, [RZ] ;  /* 0x00000000fffff984 */ /* 0x000fe20000000800 */
[----:B------:R-:W-:Y:S01]  /*27d60*/  @!P1 LDGSTS.E.BYPASS.LTC128B.128 [R232+0xc800], desc[UR4][R12.64] ;  /* 0x0c8000000ce89fae */ /* 0x000fe2000b981a04 */
[-C--:B---3--:R-:W-:Y:S03]  /*27d70*/  IADD3 R8, P0, PT, R10, R15.reuse, RZ ;  /* 0x0000000f0a087210 */ /* 0x088fe60007f1e0ff */
[----:B------:R-:W-:Y:S02]  /*27d80*/  @P1 STS.128 [R232+0xc800], RZ ;  /* 0x00c800ffe8001388 */ /* 0x000fe40000000c00 */
[--C-:B------:R-:W-:Y:S01]  /*27d90*/  IMAD.X R9, R11, 0x1, R14.reuse, P0 ;  /* 0x000000010b097824 */ /* 0x100fe200000e060e */
[-C--:B----4-:R-:W-:Y:S01]  /*27da0*/  IADD3 R6, P0, PT, R8, R15.reuse, RZ ;  /* 0x0000000f08067210 */ /* 0x090fe20007f1e0ff */
[----:B------:R-:W-:Y:S01]  /*27db0*/  @!PT LDS RZ, [RZ] ;  /* 0x00000000fffff984 */ /* 0x000fe20000000800 */
[----:B------:R-:W-:Y:S01]  /*27dc0*/  @!PT LDS RZ, [RZ] ;  /* 0x00000000fffff984 */ /* 0x000fe20000000800 */
[----:B------:R-:W-:Y:S01]  /*27dd0*/  @!PT LDS RZ, [RZ] ;  /* 0x00000000fffff984 */ /* 0x000fe20000000800 */
[----:B------:R-:W-:Y:S04]  /*27de0*/  @!P1 LDGSTS.E.BYPASS.LTC128B.128 [R232+0xd000], desc[UR4][R10.64] ;  /* 0x0d0000000ae89fae */ /* 0x000fe8000b981a04 */
[----:B------:R-:W-:Y:S01]  /*27df0*/  @P1 STS.128 [R232+0xd000], RZ ;  /* 0x00d000ffe8001388 */ /* 0x000fe20000000c00 */
[--C-:B------:R-:W-:Y:S03]  /*27e00*/  IMAD.X R7, R9, 0x1, R14.reuse, P0 ;  /* 0x0000000109077824 */ /* 0x100fe600000e060e */
[----:B------:R-:W-:Y:S01]  /*27e10*/  @!PT LDS RZ, [RZ] ;  /* 0x00000000fffff984 */ /* 0x000fe20000000800 */
[----:B------:R-:W-:Y:S01]  /*27e20*/  @!PT LDS RZ, [RZ] ;  /* 0x00000000fffff984 */ /* 0x000fe20000000800 */
[----:B------:R-:W-:Y:S01]  /*27e30*/  @!PT LDS RZ, [RZ] ;  /* 0x00000000fffff984 */ /* 0x000fe20000000800 */
[----:B------:R2:W-:Y:S01]  /*27e40*/  @!P1 LDGSTS.E.BYPASS.LTC128B.128 [R232+0xd800], desc[UR4][R8.64] ;  /* 0x0d80000008e89fae */ /* 0x0005e2000b981a04 */
[-C--:B-1----:R-:W-:Y:S03]  /*27e50*/  IADD3 R4, P0, PT, R6, R15.reuse, RZ ;  /* 0x0000000f06047210 */ /* 0x082fe60007f1e0ff */
[----:B------:R-:W-:Y:S04]  /*27e60*/  @P1 STS.128 [R232+0xd800], RZ ;  /* 0x00d800ffe8001388 */ /* 0x000fe80000000c00 */
[----:B------:R-:W-:Y:S01]  /*27e70*/  @!PT LDS RZ, [RZ] ;  /* 0x00000000fffff984 */ /* 0x000fe20000000800 */
[----:B------:R-:W-:Y:S01]  /*27e80*/  @!PT LDS RZ, [RZ] ;  /* 0x00000000fffff984 */ /* 0x000fe20000000800 */
[----:B------:R-:W-:Y:S01]  /*27e90*/  @!PT LDS RZ, [RZ] ;  /* 0x00000000fffff984 */ /* 0x000fe20000000800 */
[----:B------:R1:W-:Y:S01]  /*27ea0*/  @!P1 LDGSTS.E.BYPASS.LTC128B.128 [R232+0xe000], desc[UR4][R6.64] ;  /* 0x0e00000006e89fae */ /* 0x0003e2000b981a04 */
[--C-:B------:R-:W-:Y:S03]  /*27eb0*/  IMAD.X R5, R7, 0x1, R14.reuse, P0 ;  /* 0x0000000107057824 */ /* 0x100fe600000e060e */
[----:B------:R-:W-:Y:S04]  /*27ec0*/  @P1 STS.128 [R232+0xe000], RZ ;  /* 0x00e000ffe8001388 */ /* 0x000fe80000000c00 */
[----:B------:R-:W-:Y:S01]  /*27ed0*/  @!PT LDS RZ, [RZ] ;  /* 0x00000000fffff984 */ /* 0x000fe20000000800 */
[----:B------:R-:W-:Y:S01]  /*27ee0*/  @!PT LDS RZ, [RZ] ;  /* 0x00000000fffff984 */ /* 0x000fe20000000800 */
[----:B------:R-:W-:Y:S01]  /*27ef0*/  @!PT LDS RZ, [RZ] ;  /* 0x00000000fffff984 */ /* 0x000fe20000000800 */
[----:B------:R3:W-:Y:S04]  /*27f00*/  @!P1 LDGSTS.E.BYPASS.LTC128B.128 [R232+0xe800], desc[UR4][R4.64] ;  /* 0x0e80000004e89fae */ /* 0x0007e8000b981a04 */
[----:B------:R-:W-:Y:S01]  /*27f10*/  @P1 STS.128 [R232+0xe800], RZ ;  /* 0x00e800ffe8001388 */ /* 0x000fe20000000c00 */
[-C--:B--2---:R-:W-:Y:S05]  /*27f20*/  IADD3 R8, P0, PT, R4, R15.reuse, RZ ;  /* 0x0000000f04087210 */ /* 0x084fea0007f1e0ff */
[--C-:B------:R-:W-:Y:S01]  /*27f30*/  IMAD.X R9, R5, 0x1, R14.reuse, P0 ;  /* 0x0000000105097824 */ /* 0x100fe200000e060e */
[-C--:B-1----:R-:W-:Y:S04]  /*27f40*/  IADD3 R6, P0, PT, R8, R15.reuse, RZ ;  /* 0x0000000f08067210 */ /* 0x082fe80007f1e0ff */
[----:B------:R-:W-:Y:S01]  /*27f50*/  @!PT LDS RZ, [RZ] ;  /* 0x00000000fffff984 */ /* 0x000fe20000000800 */
[----:B------:R-:W-:Y:S01]  /*27f60*/  @!PT LDS RZ, [RZ] ;  /* 0x00000000fffff984 */ /* 0x000fe20000000800 */
[----:B------:R-:W-:Y:S01]  /*27f70*/  @!PT LDS RZ, [RZ] ;  /* 0x00000000fffff984 */ /* 0x000fe20000000800 */
[----:B------:R-:W-:Y:S01]  /*27f80*/  @!P1 LDGSTS.E.BYPASS.LTC128B.128 [R232+0xf000], desc[UR4][R8.64] ;  /* 0x0f00000008e89fae */ /* 0x000fe2000b981a04 */
[--C-:B------:R-:W-:Y:S03]  /*27f90*/  IMAD.X R7, R9, 0x1, R14.reuse, P0 ;  /* 0x0000000109077824 */ /* 0x100fe600000e060e */
[----:B------:R-:W-:Y:S01]  /*27fa0*/  @P1 STS.128 [R232+0xf000], RZ ;  /* 0x00f000ffe8001388 */ /* 0x000fe20000000c00 */
[-C--:B---3--:R-:W-:Y:S03]  /*27fb0*/  IADD3 R4, P0, PT, R6, R15.reuse, RZ ;  /* 0x0000000f06047210 */ /* 0x088fe60007f1e0ff */
[----:B------:R-:W-:Y:S01]  /*27fc0*/  @!PT LDS RZ, [RZ] ;  /* 0x00000000fffff984 */ /* 0x000fe20000000800 */
[----:B------:R-:W-:Y:S01]  /*27fd0*/  @!PT LDS RZ, [RZ] ;  /* 0x00000000fffff984 */ /* 0x000fe20000000800 */
[----:B------:R-:W-:Y:S01]  /*27fe0*/  @!PT LDS RZ, [RZ] ;  /* 0x00000000fffff984 */ /* 0x000fe20000000800 */
[----:B------:R1:W-:Y:S02]  /*27ff0*/  @!P1 LDGSTS.E.BYPASS.LTC128B.128 [R232+0xf800], desc[UR4][R6.64] ;  /* 0x0f80000006e89fae */ /* 0x0003e4000b981a04 */
[--C-:B------:R-:W-:Y:S02]  /*28000*/  IMAD.X R5, R7, 0x1, R14.reuse, P0 ;  /* 0x0000000107057824 */ /* 0x100fe400000e060e */
[----:B------:R-:W-:Y:S04]  /*28010*/  @P1 STS.128 [R232+0xf800], RZ ;  /* 0x00f800ffe8001388 */ /* 0x000fe80000000c00 */
[----:B------:R-:W-:Y:S01]  /*28020*/  @!PT LDS RZ, [RZ] ;  /* 0x00000000fffff984 */ /* 0x000fe20000000800 */
[----:B------:R-:W-:Y:S01]  /*28030*/  @!PT LDS RZ, [RZ] ;  /* 0x00000000fffff984 */ /* 0x000fe20000000800 */
[----:B------:R-:W-:Y:S01]  /*28040*/  @!PT LDS RZ, [RZ] ;  /* 0x00000000fffff984 */ /* 0x000fe20000000800 */
[----:B------:R2:W-:Y:S04]  /*28050*/  @!P1 LDGSTS.E.BYPASS.LTC128B.128 [R232+0x10000], desc[UR4][R4.64] ;  /* 0x1000000004e89fae */ /* 0x0005e8000b981a04 */
        /* <DEDUP_REMOVED lines=8> */
[--C-:B------:R-:W-:Y:S03]  /*280e0*/  IMAD.X R5, R7, 0x1, R14.reuse, P0 ;  /* 0x0000000107057824 */ /* 0x100fe600000e060e */
[----:B------:R-:W-:Y:S01]  /*280f0*/  @P1 STS.128 [R232+0x10800], RZ ;  /* 0x010800ffe8001388 */ /* 0x000fe20000000c00 */
[----:B------:R-:W-:Y:S03]  /*28100*/  @!P1 IADD3 R8, P0, PT, R4, R15, RZ ;  /* 0x0000000f04089210 */ /* 0x000fe60007f1e0ff */
[----:B------:R-:W-:Y:S01]  /*28110*/  @!PT LDS RZ, [RZ] ;  /* 0x00000000fffff984 */ /* 0x000fe20000000800 */
[----:B------:R-:W-:Y:S01]  /*28120*/  @!PT LDS RZ, [RZ] ;  /* 0x00000000fffff984 */ /* 0x000fe20000000800 */
[----:B------:R-:W-:Y:S01]  /*28130*/  @!PT LDS RZ, [RZ] ;  /* 0x00000000fffff984 */ /* 0x000fe20000000800 */
[----:B------:R-:W-:Y:S02]  /*28140*/  @!P1 LDGSTS.E.BYPASS.LTC128B.128 [R232+0x11000], desc[UR4][R4.64] ;  /* 0x1100000004e89fae */ /* 0x000fe4000b981a04 */
[----:B------:R-:W-:Y:S01]  /*28150*/  @!P1 IMAD.X R9, R5, 0x1, R14, P0 ;  /* 0x0000000105099824 */ /* 0x000fe200000e060e */
[----:B------:R-:W-:Y:S01]  /*28160*/  LOP3.LUT P0, RZ, R209, 0x2, RZ, 0xc0, !PT ;  /* 0x00000002d1ff7812 */ /* 0x000fe2000780c0ff */
[----:B------:R-:W-:Y:S03]  /*28170*/  @P1 STS.128 [R232+0x11000], RZ ;  /* 0x011000ffe8001388 */ /* 0x000fe60000000c00 */
[----:B------:R-:W-:Y:S01]  /*28180*/  SEL R216, R216, 0xffffffe0, !P0 ;  /* 0xffffffe0d8d87807 */ /* 0x000fe20004000000 */
[----:B------:R-:W-:Y:S01]  /*28190*/  @!PT LDS RZ, [RZ] ;  /* 0x00000000fffff984 */ /* 0x000fe20000000800 */
[----:B------:R-:W-:Y:S01]  /*281a0*/  @!PT LDS RZ, [RZ] ;  /* 0x00000000fffff984 */ /* 0x000fe20000000800 */
[----:B------:R-:W-:Y:S01]  /*281b0*/  @!PT LDS RZ, [RZ] ;  /* 0x00000000fffff984 */ /* 0x000fe20000000800 */
[----:B------:R1:W-:Y:S01]  /*281c0*/  @!P1 LDGSTS.E.BYPASS.LTC128B.128 [R232+0x11800], desc[UR4][R8.64] ;  /* 0x1180000008e89fae */ /* 0x0003e2000b981a04 */
[----:B-----5:R-:W-:Y:S03]  /*281d0*/  ISETP.GT.AND P0, PT, R236, R237, PT ;  /* 0x000000edec00720c */ /* 0x020fe60003f04270 */
[----:B------:R-:W-:Y:S01]  /*281e0*/  @P1 STS.128 [R232+0x11800], RZ ;  /* 0x011800ffe8001388 */ /* 0x000fe20000000c00 */
[C-C-:B------:R-:W-:Y:S02]  /*281f0*/  IMAD.IADD R172, R208.reuse, 0x1, R216.reuse ;  /* 0x00000001d0ac7824 */ /* 0x140fe400078e02d8 */
[C---:B------:R-:W-:Y:S01]  /*28200*/  IMAD.IADD R0, R3.reuse, 0x1, R216 ;  /* 0x0000000103007824 */ /* 0x040fe200078e02d8 */
[----:B------:R-:W-:Y:S04]  /*28210*/  LDSM.16.M88.4 R128, [R208] ;  /* 0x00000000d080783b */ /* 0x000fe80000000200 */
[----:B------:R-:W-:Y:S04]  /*28220*/  LDSM.16.M88.4 R16, [R3+0x2800] ;  /* 0x002800000310783b */ /* 0x000fe80000000200 */
[----:B------:R-:W-:Y:S04]  /*28230*/  LDSM.16.M88.4 R24, [R3+0x3000] ;  /* 0x003000000318783b */ /* 0x000fe80000000200 */
[----:B------:R-:W-:Y:S04]  /*28240*/  LDSM.16.M88.4 R32, [R3+0x3800] ;  /* 0x003800000320783b */ /* 0x000fe80000000200 */
[----:B------:R-:W0:Y:S04]  /*28250*/  LDGDEPBAR ;  /* 0x00000000000079af */ /* 0x000e280000000000 */
[----:B-1----:R-:W1:Y:S04]  /*28260*/  LDSM.16.M88.4 R8, [R3+0x2000] ;  /* 0x002000000308783b */ /* 0x002e680000000200 */
[----:B------:R-:W2:Y:S04]  /*28270*/  LDSM.16.M88.4 R40, [R3+0x4000] ;  /* 0x004000000328783b */ /* 0x000ea80000000200 */
[----:B------:R-:W3:Y:S04]  /*28280*/  LDSM.16.M88.4 R48, [R3+0x4800] ;  /* 0x004800000330783b */ /* 0x000ee80000000200 */
[----:B------:R-:W4:Y:S04]  /*28290*/  LDSM.16.M88.4 R56, [R3+0x5000] ;  /* 0x005000000338783b */ /* 0x000f280000000200 */
        /* <DEDUP_REMOVED lines=11> */
[----:B------:R-:W-:Y:S01]  /*28350*/  LDSM.16.M88.4 R172, [R172] ;  /* 0x00000000acac783b */ /* 0x000fe20000000200 */
[C---:B------:R-:W-:Y:S03]  /*28360*/  HMMA.16816.F32.BF16 R12, R128.reuse, R16, RZ ;  /* 0x00000010800c723c */ /* 0x040fe600000418ff */
[----:B------:R-:W1:Y:S04]  /*28370*/  LDSM.16.M88.4 R176, [R0+0x2000] ;  /* 0x0020000000b0783b */ /* 0x000e680000000200 */
[----:B------:R-:W1:Y:S01]  /*28380*/  LDSM.16.M88.4 R180, [R0+0x2800] ;  /* 0x0028000000b4783b */ /* 0x000e620000000200 */
[C---:B------:R-:W-:Y:S03]  /*28390*/  HMMA.16816.F32.BF16 R16, R128.reuse, R18, RZ ;  /* 0x000000128010723c */ /* 0x040fe600000418ff */
[----:B------:R-:W1:Y:S04]  /*283a0*/  LDSM.16.M88.4 R184, [R0+0x3000] ;  /* 0x0030000000b8783b */ /* 0x000e680000000200 */
[----:B------:R-:W-:Y:S01]  /*283b0*/  LDSM.16.M88.4 R188, [R0+0x4000] ;  /* 0x0040000000bc783b */ /* 0x000fe20000000200 */
[C---:B------:R-:W-:Y:S03]  /*283c0*/  HMMA.16816.F32.BF16 R20, R128.reuse, R24, RZ ;  /* 0x000000188014723c */ /* 0x040fe600000418ff */
[----:B------:R-:W-:Y:S04]  /*283d0*/  LDSM.16.M88.4 R192, [R0+0x4800] ;  /* 0x0048000000c0783b */ /* 0x000fe80000000200 */
[----:B------:R-:W-:Y:S01]  /*283e0*/  LDSM.16.M88.4 R196, [R0+0x5000] ;  /* 0x0050000000c4783b */ /* 0x000fe20000000200 */
[C---:B------:R-:W-:Y:S03]  /*283f0*/  HMMA.16816.F32.BF16 R24, R128.reuse, R26, RZ ;  /* 0x0000001a8018723c */ /* 0x040fe600000418ff */
[----:B------:R-:W-:Y:S04]  /*28400*/  LDSM.16.M88.4 R200, [R0+0x5800] ;  /* 0x0058000000c8783b */ /* 0x000fe80000000200 */
[----:B------:R-:W-:Y:S01]  /*28410*/  LDSM.16.M88.4 R204, [R0+0x6000] ;  /* 0x0060000000cc783b */ /* 0x000fe20000000200 */
        /* <DEDUP_REMOVED lines=43> */
[C---:B------:R-:W-:Y:S08]  /*286d0*/  HMMA.16816.F32.BF16 R48, R172.reuse, R194, R48 ;  /* 0x000000c2ac30723c */ /* 0x040ff00000041830 */
[C---:B------:R-:W-:Y:S08]  /*286e0*/  HMMA.16816.F32.BF16 R52, R172.reuse, R196, R52 ;  /* 0x000000c4ac34723c */ /* 0x040ff00000041834 */
[C---:B------:R-:W-:Y:S08]  /*286f0*/  HMMA.16816.F32.BF16 R56, R172.reuse, R198, R56 ;  /* 0x000000c6ac38723c */ /* 0x040ff00000041838 */
[C---:B------:R-:W-:Y:S03]  /*28700*/  HMMA.16816.F32.BF16 R60, R172.reuse, R200, R60 ;  /* 0x000000c8ac3c723c */ /* 0x040fe6000004183c */
[--C-:B------:R-:W-:Y:S05]  /*28710*/  IMAD.IADD R200, R208, 0x1, R2.reuse ;  /* 0x00000001d0c87824 */ /* 0x100fea00078e0202 */
        /* <DEDUP_REMOVED lines=10> */
[C---:B------:R-:W-:Y:S01]  /*287c0*/  HMMA.16816.F32.BF16 R96, R172.reuse, R186, R96 ;  /* 0x000000baac60723c */ /* 0x040fe20000041860 */
[----:B------:R-:W-:Y:S07]  /*287d0*/  LDSM.16.M88.4 R184, [R200] ;  /* 0x00000000c8b8783b */ /* 0x000fee0000000200 */
[C---:B-1----:R-:W-:Y:S03]  /*287e0*/  HMMA.16816.F32.BF16 R100, R172.reuse, R168, R100 ;  /* 0x000000a8ac64723c */ /* 0x042fe60000041864 */
[----:B---3--:R-:W-:Y:S05]  /*287f0*/  IMAD.IADD R0, R3, 0x1, R2 ;  /* 0x0000000103007824 */ /* 0x008fea00078e0202 */
[C---:B------:R-:W-:Y:S01]  /*28800*/  HMMA.16816.F32.BF16 R104, R172.reuse, R170, R104 ;  /* 0x000000aaac68723c */ /* 0x040fe20000041868 */
[----:B------:R-:W1:Y:S04]  /*28810*/  LDSM.16.M88.4 R192, [R0+0x2000] ;  /* 0x0020000000c0783b */ /* 0x000e680000000200 */
[----:B------:R-:W3:Y:S03]  /*28820*/  LDSM.16.M88.4 R196, [R0+0x2800] ;  /* 0x0028000000c4783b */ /* 0x000ee60000000200 */
[C---:B--2---:R-:W-:Y:S01]  /*28830*/  HMMA.16816.F32.BF16 R108, R172.reuse, R176, R108 ;  /* 0x000000b0ac6c723c */ /* 0x044fe2000004186c */
[----:B------:R-:W2:Y:S07]  /*28840*/  LDSM.16.M88.4 R168, [R0+0x3000] ;  /* 0x0030000000a8783b */ /* 0x000eae0000000200 */
[C---:B------:R-:W-:Y:S01]  /*28850*/  HMMA.16816.F32.BF16 R112, R172.reuse, R178, R112 ;  /* 0x000000b2ac70723c */ /* 0x040fe20000041870 */
[----:B------:R-:W-:Y:S07]  /*28860*/  LDSM.16.M88.4 R176, [R0+0x4000] ;  /* 0x0040000000b0783b */ /* 0x000fee0000000200 */
[C---:B------:R-:W-:Y:S08]  /*28870*/  HMMA.16816.F32.BF16 R116, R172.reuse, R180, R116 ;  /* 0x000000b4ac74723c */ /* 0x040ff00000041874 */
[C---:B------:R-:W-:Y:S01]  /*28880*/  HMMA.16816.F32.BF16 R120, R172.reuse, R182, R120 ;  /* 0x000000b6ac78723c */ /* 0x040fe20000041878 */
[----:B------:R-:W-:Y:S07]  /*28890*/  LDSM.16.M88.4 R180, [R0+0x4800] ;  /* 0x0048000000b4783b */ /* 0x000fee0000000200 */
[C---:B------:R-:W-:Y:S08]  /*288a0*/  HMMA.16816.F32.BF16 R124, R172.reuse, R188, R124 ;  /* 0x000000bcac7c723c */ /* 0x040ff0000004187c */
[----:B------:R-:W-:Y:S01]  /*288b0*/  HMMA.16816.F32.BF16 R128, R172, R190, R128 ;  /* 0x000000beac80723c */ /* 0x000fe20000041880 */
[----:B------:R-:W4:Y:S04]  /*288c0*/  LDSM.16.M88.4 R172, [R0+0x3800] ;  /* 0x0038000000ac783b */ /* 0x000f280000000200 */
[----:B------:R-:W4:Y:S03]  /*288d0*/  LDSM.16.M88.4 R188, [R0+0x5000] ;  /* 0x0050000000bc783b */ /* 0x000f260000000200 */
[C---:B-1----:R-:W-:Y:S08]  /*288e0*/  HMMA.16816.F32.BF16 R4, R184.reuse, R192, R4 ;  /* 0x000000c0b804723c */ /* 0x042ff00000041804 */
[C---:B------:R-:W-:Y:S01]  /*288f0*/  HMMA.16816.F32.BF16 R8, R184.reuse, R194, R8 ;  /* 0x000000c2b808723c */ /* 0x040fe20000041808 */
[----:B------:R-:W1:Y:S07]  /*28900*/  LDSM.16.M88.4 R192, [R0+0x5800] ;  /* 0x0058000000c0783b */ /* 0x000e6e0000000200 */
[C---:B---3--:R-:W-:Y:S08]  /*28910*/  HMMA.16816.F32.BF16 R12, R184.reuse, R196, R12 ;  /* 0x000000c4b80c723c */ /* 0x048ff0000004180c */
[C---:B------:R-:W-:Y:S01]  /*28920*/  HMMA.16816.F32.BF16 R16, R184.reuse, R198, R16 ;  /* 0x000000c6b810723c */ /* 0x040fe20000041810 */
[----:B------:R-:W-:Y:S07]  /*28930*/  LDSM.16.M88.4 R196, [R0+0x7800] ;  /* 0x0078000000c4783b */ /* 0x000fee0000000200 */
        /* <DEDUP_REMOVED lines=12> */
[C---:B------:R-:W-:Y:S03]  /*28a00*/  HMMA.16816.F32.BF16 R52, R184.reuse, R188, R52 ;  /* 0x000000bcb834723c */ /* 0x040fe60000041834 */
[C---:B------:R-:W-:Y:S02]  /*28a10*/  IMAD.IADD R188, R216.reuse, 0x1, R200 ;  /* 0x00000001d8bc7824 */ /* 0x040fe400078e02c8 */
[----:B------:R-:W-:Y:S03]  /*28a20*/  IMAD.IADD R216, R216, 0x1, R0 ;  /* 0x00000001d8d87824 */ /* 0x000fe600078e0200 */
[C---:B------:R-:W-:Y:S01]  /*28a30*/  HMMA.16816.F32.BF16 R56, R184.reuse, R190, R56 ;  /* 0x000000beb838723c */ /* 0x040fe20000041838 */
[----:B------:R-:W-:Y:S04]  /*28a40*/  LDSM.16.M88.4 R188, [R188] ;  /* 0x00000000bcbc783b */ /* 0x000fe80000000200 */
[----:B------:R-:W-:Y:S03]  /*28a50*/  LDSM.16.M88.4 R200, [R216+0x6800] ;  /* 0x00680000d8c8783b */ /* 0x000fe60000000200 */
[C---:B-1----:R-:W-:Y:S01]  /*28a60*/  HMMA.16816.F32.BF16 R60, R184.reuse, R192, R60 ;  /* 0x000000c0b83c723c */ /* 0x042fe2000004183c */
[----:B------:R-:W-:Y:S04]  /*28a70*/  LDSM.16.M88.4 R204, [R216+0x7000] ;  /* 0x00700000d8cc783b */ /* 0x000fe80000000200 */
[----:B------:R-:W-:Y:S03]  /*28a80*/  LDSM.16.M88.4 R208, [R216+0x8800] ;  /* 0x00880000d8d0783b */ /* 0x000fe60000000200 */
[C---:B------:R-:W-:Y:S01]  /*28a90*/  HMMA.16816.F32.BF16 R64, R184.reuse, R194, R64 ;  /* 0x000000c2b840723c */ /* 0x040fe20000041840 */
[----:B------:R-:W-:Y:S04]  /*28aa0*/  LDSM.16.M88.4 R192, [R216+0x2000] ;  /* 0x00200000d8c0783b */ /* 0x000fe80000000200 */
[----:B------:R-:W-:Y:S03]  /*28ab0*/  LDSM.16.M88.4 R212, [R216+0x9000] ;  /* 0x00900000d8d4783b */ /* 0x000fe60000000200 */
[C---:B--2---:R-:W-:Y:S08]  /*28ac0*/  HMMA.16816.F32.BF16 R68, R184.reuse, R168, R68 ;  /* 0x000000a8b844723c */ /* 0x044ff00000041844 */
        /* <DEDUP_REMOVED lines=21> */
[----:B------:R-:W-:Y:S01]  /*28c20*/  HMMA.16816.F32.BF16 R128, R184, R182, R128 ;  /* 0x000000b6b880723c */ /* 0x000fe20000041880 */
[----:B------:R-:W4:Y:S04]  /*28c30*/  LDSM.16.M88.4 R180, [R216+0x4000] ;  /* 0x00400000d8b4783b */ /* 0x000f280000000200 */
[----:B------:R-:W4:Y:S03]  /*28c40*/  LDSM.16.M88.4 R184, [R216+0x4800] ;  /* 0x00480000d8b8783b */ /* 0x000f260000000200 */
        /* <DEDUP_REMOVED lines=11> */
[----:B------:R-:W3:Y:S04]  /*28d00*/  LDSM.16.M88.4 R176, [R216+0x8000] ;  /* 0x00800000d8b0783b */ /* 0x000ee80000000200 */
[----:B------:R-:W3:Y:S03]  /*28d10*/  LDSM.16.M88.4 R216, [R216+0x9800] ;  /* 0x00980000d8d8783b */ /* 0x000ee60000000200 */
[C---:B----4-:R-:W-:Y:S01]  /*28d20*/  HMMA.16816.F32.BF16 R36, R188.reuse, R180, R36 ;  /* 0x000000b4bc24723c */ /* 0x050fe20000041824 */
[----:B------:R-:W-:Y:S04]  /*28d30*/  DEPBAR.LE SB0, 0x0 ;  /* 0x000080000000791a */ /* 0x000fe80000000000 */
[----:B------:R-:W-:Y:S03]  /*28d40*/  BAR.SYNC.DEFER_BLOCKING 0x0 ;  /* 0x0000000000007b1d */ /* 0x000fe60000010000 */
        /* <DEDUP_REMOVED lines=17> */
[C---:B------:R-:W-:Y:S01]  /*28e60*/  HMMA.16816.F32.BF16 R108, R188.reuse, R208, R108 ;  /* 0x000000d0bc6c723c */ /* 0x040fe2000004186c */
[----:B------:R-:W1:Y:S07]  /*28e70*/  S2R R168, SR_TID.X ;  /* 0x0000000000a87919 */ /* 0x000e6e0000002100 */
[C---:B------:R-:W-:Y:S08]  /*28e80*/  HMMA.16816.F32.BF16 R112, R188.reuse, R210, R112 ;  /* 0x000000d2bc70723c */ /* 0x040ff00000041870 */
[C---:B------:R-:W-:Y:S08]  /*28e90*/  HMMA.16816.F32.BF16 R116, R188.reuse, R212, R116 ;  /* 0x000000d4bc74723c */ /* 0x040ff00000041874 */
[C---:B------:R-:W-:Y:S08]  /*28ea0*/  HMMA.16816.F32.BF16 R120, R188.reuse, R214, R120 ;  /* 0x000000d6bc78723c */ /* 0x040ff00000041878 */
[C---:B------:R-:W-:Y:S08]  /*28eb0*/  HMMA.16816.F32.BF16 R124, R188.reuse, R216, R124 ;  /* 0x000000d8bc7c723c */ /* 0x040ff0000004187c */
[----:B------:R-:W-:Y:S01]  /*28ec0*/  HMMA.16816.F32.BF16 R128, R188, R218, R128 ;  /* 0x000000dabc80723c */ /* 0x000fe20000041880 */
[----:B------:R-:W-:Y:S08]  /*28ed0*/  @!UPT UIADD3 URZ, UPT, UPT, URZ, URZ, URZ ;  /* 0x000000fffffff290 */ /* 0x000ff0000fffe0ff */
[----:B-1----:R-:W-:Y:S11]  /*28ee0*/  @!P0 BRA `(.L_x_6922) ;  /* 0x0000000c00408947 */ /* 0x002ff60003800000 */
[----:B------:R-:W2:Y:S01]  /*28ef0*/  LDL.64 R242, [R1+0x50] ;  /* 0x0000500001f27983 */ /* 0x000ea20000100a00 */
[----:B------:R-:W-:Y:S01]  /*28f00*/  IMAD.SHL.U32 R232, R168, 0x8, RZ ;  /* 0x00000008a8e87824 */ /* 0x000fe200078e00ff */
[----:B------:R-:W-:Y:S02]  /*28f10*/  BSSY.RECONVERGENT B0, `(.L_x_6923) ;  /* 0x0000059000007945 */ /* 0x000fe40003800200 */
[----:B------:R-:W3:Y:S04]  /*28f20*/  LDL R240, [R1+0x38] ;  /* 0x0000380001f07983 */ /* 0x000ee80000100800 */
[----:B------:R-:W4:Y:S01]  /*28f30*/  LDL R237, [R1+0x28] ;  /* 0x0000280001ed7983 */ /* 0x000f220000100800 */
[----:B--2---:R-:W-:Y:S04]  /*28f40*/  ISETP.NE.U32.AND P3, PT, R242, RZ, PT ;  /* 0x000000fff200720c */ /* 0x004fe80003f65070 */
[----:B------:R-:W-:Y:S11]  /*28f50*/  ISETP.NE.AND.EX P3, PT, R243, RZ, PT, P3 ;  /* 0x000000fff300720c */ /* 0x000ff60003f65330 */
[----:B------:R-:W-:Y:S02]  /*28f60*/  @!UPT UIADD3 URZ, UPT, UPT, URZ, URZ, URZ ;  /* 0x000000fffffff290 */ /* 0x000fe4000fffe0ff */
[----:B------:R-:W2:Y:S01]  /*28f70*/  @!P3 LD.E R2, desc[UR4][R134.64+0x38] ;  /* 0x000038048602b980 */ /* 0x000ea2000c101900 */
[----:B------:R-:W-:Y:S05]  /*28f80*/  @!P3 IMAD.MOV.U32 R0, RZ, RZ, RZ ;  /* 0x000000ffff00b224 */ /* 0x000fea00078e00ff */
[----:B------:R-:W-:Y:S02]  /*28f90*/  @!P3 IADD3 R169, P0, PT, RZ, -R0, RZ ;  /* 0x80000000ffa9b210 */ /* 0x000fe40007f1e0ff */
[----:B------:R-:W-:Y:S04]  /*28fa0*/  LOP3.LUT R0, R232, 0x1c0, RZ, 0xc0, !PT ;  /* 0x000001c0e8007812 */ /* 0x000fe800078ec0ff */
[----:B------:R-:W-:Y:S04]  /*28fb0*/  LOP3.LUT R0, R0, 0x38, R168, 0xf8, !PT ;  /* 0x0000003800007812 */ /* 0x000fe800078ef8a8 */
[----:B------:R-:W-:Y:S01]  /*28fc0*/  LOP3.LUT R3, R0, R222, RZ, 0x3c, !PT ;  /* 0x000000de00037212 */ /* 0x000fe200078e3cff */
[----:B------:R-:W-:Y:S03]  /*28fd0*/  IMAD.SHL.U32 R0, R234, 0x20, RZ ;  /* 0x00000020ea007824 */ /* 0x000fe600078e00ff */
[----:B------:R-:W-:Y:S01]  /*28fe0*/  LOP3.LUT R232, R3, 0x1e00, R232, 0xf8, !PT ;  /* 0x00001e0003e87812 */ /* 0x000fe200078ef8e8 */
        /* <DEDUP_REMOVED lines=75> */
.L_x_6924:
[----:B------:R-:W-:Y:S05]  /*294a0*/  BSYNC.RECONVERGENT B0 ;  /* 0x0000000000007941 */ /* 0x000fea0003800200 */
.L_x_6923:
[----:B------:R-:W3:Y:S01]  /*294b0*/  LDL R170, [R1+0x28] ;  /* 0x0000280001aa7983 */ /* 0x000ee20000100800 */
[----:B------:R-:W-:Y:S01]  /*294c0*/  IADD3 R2, P0, PT, R0, R178, RZ ;  /* 0x000000b200027210 */ /* 0x000fe20007f1e0ff */
[----:B------:R-:W-:Y:S01]  /*294d0*/  IMAD R232, R232, 0x2, R221 ;  /* 0x00000002e8e87824 */ /* 0x000fe200078e02dd */
[----:B------:R-:W-:Y:S02]  /*294e0*/  SHF.L.U64.HI R169, R234, 0x5, R235 ;  /* 0x00000005eaa97819 */ /* 0x000fe400000102eb */
[-C--:B------:R-:W-:Y:S03]  /*294f0*/  IADD3 R174, P4, PT, R2, R0.reuse, RZ ;  /* 0x0000000002ae7210 */ /* 0x080fe60007f9e0ff */
[--C-:B---3--:R-:W-:Y:S01]  /*29500*/  IMAD.X R3, R169, 0x1, R170.reuse, P0 ;  /* 0x00000001a9037824 */ /* 0x108fe200000e06aa */
[-C--:B------:R-:W-:Y:S01]  /*29510*/  IADD3 R172, P0, PT, R174, R0.reuse, RZ ;  /* 0x00000000aeac7210 */ /* 0x080fe20007f1e0ff */
[----:B------:R-:W-:Y:S02]  /*29520*/  @!P1 IMAD.MOV.U32 R171, RZ, RZ, R170 ;  /* 0x000000ffffab9224 */ /* 0x000fe400078e00aa */
[----:B------:R-:W-:Y:S02]  /*29530*/  @!P1 IMAD.MOV.U32 R170, RZ, RZ, R178 ;  /* 0x000000ffffaa9224 */ /* 0x000fe400078e00b2 */
        /* <DEDUP_REMOVED lines=22> */
[----:B------:R3:W-:Y:S02]  /*296a0*/  @P1 STS.128 [R232+0x3800], RZ ;  /* 0x003800ffe8001388 */ /* 0x0007e40000000c00 */
[--C-:B------:R-:W-:Y:S01]  /*296b0*/  IMAD.X R171, R173, 0x1, R169.reuse, P4 ;  /* 0x00000001adab7824 */ /* 0x100fe200020e06a9 */
[-C--:B-----5:R-:W-:Y:S04]  /*296c0*/  IADD3 R2, P0, PT, R170, R0.reuse, RZ ;  /* 0x00000000aa027210 */ /* 0x0a0fe80007f1e0ff */
        /* <DEDUP_REMOVED lines=13> */
[-C--:B--2---:R-:W-:Y:S03]  /*297a0*/  IADD3 R178, P4, PT, R180, R0.reuse, RZ ;  /* 0x00000000b4b27210 */ /* 0x084fe60007f9e0ff */
[----:B------:R2:W-:Y:S01]  /*297b0*/  @P1 STS.128 [R232+0x4800], RZ ;  /* 0x004800ffe8001388 */ /* 0x0005e20000000c00 */
[-C--:B------:R-:W-:Y:S02]  /*297c0*/  IADD3.X R181, PT, PT, R183, R169.reuse, RZ, P0, !PT ;  /* 0x000000a9b7b57210 */ /* 0x080fe400007fe4ff */
        /* <DEDUP_REMOVED lines=9> */
[-C--:B-1----:R-:W-:Y:S01]  /*29860*/  IADD3 R174, P0, PT, R176, R0.reuse, RZ ;  /* 0x00000000b0ae7210 */ /* 0x082fe20007f1e0ff */
[----:B------:R-:W-:Y:S01]  /*29870*/  @!PT LDS RZ, [RZ] ;  /* 0x00000000fffff984 */ /* 0x000fe20000000800 */
[----:B------:R-:W-:Y:S01]  /*29880*/  @!PT LDS RZ, [RZ] ;  /* 0x00000000fffff984 */ /* 0x000fe20000000800 */
[----:B------:R-:W-:Y:S01]  /*29890*/  @!PT LDS RZ, [RZ] ;  /* 0x00000000fffff984 */ /* 0x000fe20000000800 */
[----:B------:R-:W-:Y:S02]  /*298a0*/  @!P1 LDGSTS.E.BYPASS.LTC128B.128 [R232+0x5800], desc[UR4][R180.64] ;  /* 0x05800000b4e89fae */ /* 0x000fe4000b981a04 */
[--C-:B------:R-:W-:Y:S01]  /*298b0*/  IMAD.X R177, R185, 0x1, R169.reuse, P4 ;  /* 0x00000001b9b17824 */ /* 0x100fe200020e06a9 */
[-C--:B----4-:R-:W-:Y:S01]  /*298c0*/  IADD3 R172, P4, PT, R174, R0.reuse, RZ ;  /* 0x00000000aeac7210 */ /* 0x090fe20007f9e0ff */
[----:B------:R2:W-:Y:S02]  /*298d0*/  @P1 STS.128 [R232+0x5800], RZ ;  /* 0x005800ffe8001388 */ /* 0x0005e40000000c00 */
[--C-:B------:R-:W-:Y:S01]  /*298e0*/  IMAD.X R175, R177, 0x1, R169.reuse, P0 ;  /* 0x00000001b1af7824 */ /* 0x100fe200000e06a9 */
[-C--:B-----5:R-:W-:Y:S01]  /*298f0*/  IADD3 R170, P0, PT, R172, R0.reuse, RZ ;  /* 0x00000000acaa7210 */ /* 0x0a0fe20007f1e0ff */
[----:B------:R-:W-:Y:S01]  /*29900*/  @!PT LDS RZ, [RZ] ;  /* 0x00000000fffff984 */ /* 0x000fe20000000800 */
[----:B------:R-:W-:Y:S01]  /*29910*/  @!PT LDS RZ, [RZ] ;  /* 0x00000000fffff984 */ /* 0x000fe20000000800 */
[----:B------:R-:W-:Y:S01]  /*29920*/  @!PT LDS RZ, [RZ] ;  /* 0x00000000fffff984 */ /* 0x000fe20000000800 */
[----:B------:R1:W-:Y:S03]  /*29930*/  @!P1 LDGSTS.E.BYPASS.LTC128B.128 [R232+0x6000], desc[UR4][R178.64] ;  /* 0x06000000b2e89fae */ /* 0x0003e6000b981a04 */
[----:B------:R-:W-:Y:S01]  /*29940*/  IADD3.X R173, PT, PT, R175, R169, RZ, P4, !PT ;  /* 0x000000a9afad7210 */ /* 0x000fe200027fe4ff */
[----:B------:R2:W-:Y:S01]  /*29950*/  @P1 STS.128 [R232+0x6000], RZ ;  /* 0x006000ffe8001388 */ /* 0x0005e20000000c00 */
[-C--:B---3--:R-:W-:Y:S03]  /*29960*/  IADD3 R2, P4, PT, R170, R0.reuse, RZ ;  /* 0x00000000aa027210 */ /* 0x088fe60007f9e0ff */
[----:B------:R-:W-:Y:S01]  /*29970*/  @!PT LDS RZ, [RZ] ;  /* 0x00000000fffff984 */ /* 0x000fe20000000800 */
[----:B------:R-:W-:Y:S01]  /*29980*/  @!PT LDS RZ, [RZ] ;  /* 0x00000000fffff984 */ /* 0x000fe20000000800 */
[----:B------:R-:W-:Y:S01]  /*29990*/  @!PT LDS RZ, [RZ] ;  /* 0x00000000fffff984 */ /* 0x000fe20000000800 */
[----:B------:R2:W-:Y:S01]  /*299a0*/  @!P1 LDGSTS.E.BYPASS.LTC128B.128 [R232+0x6800], desc[UR4][R184.64] ;  /* 0x06800000b8e89fae */ /* 0x0005e2000b981a04 */
[--C-:B------:R-:W-:Y:S03]  /*299b0*/  IMAD.X R171, R173, 0x1, R169.reuse, P0 ;  /* 0x00000001adab7824 */ /* 0x100fe600000e06a9 */
[----:B------:R2:W-:Y:S01]  /*299c0*/  @P1 STS.128 [R232+0x6800], RZ ;  /* 0x006800ffe8001388 */ /* 0x0005e20000000c00 */
[--C-:B------:R-:W-:Y:S03]  /*299d0*/  IMAD.X R3, R171, 0x1, R169.reuse, P4 ;  /* 0x00000001ab037824 */ /* 0x100fe600020e06a9 */
        /* <DEDUP_REMOVED lines=33> */
.L_x_6922:
[----:B------:R-:W-:Y:S05]  /*29bf0*/  BSYNC.RECONVERGENT B1 ;  /* 0x0000000000017941 */ /* 0x000fea0003800200 */
.L_x_6921:
[----:B------:R-:W-:Y:S01]  /*29c00*/  LOP3.LUT R226, R226, 0xfdffffff, RZ, 0xc0, !PT ;  /* 0xfdffffffe2e27812 */ /* 0x000fe200078ec0ff */
[----:B------:R-:W3:Y:S01]  /*29c10*/  LDL R0, [R1+0x44] ;  /* 0x0000440001007983 */ /* 0x000ee20000100800 */
[----:B------:R-:W-:Y:S01]  /*29c20*/  LOP3.LUT R233, R233, 0xfffffffe, RZ, 0xc0, !PT ;  /* 0xfffffffee9e97812 */ /* 0x000fe200078ec0ff */
[----:B--2---:R-:W-:Y:S01]  /*29c30*/  IMAD.SHL.U32 R2, R168, 0x2, RZ ;  /* 0x00000002a8027824 */ /* 0x004fe200078e00ff */
[----:B------:R-:W-:Y:S01]  /*29c40*/  @P2 LOP3.LUT R226, R226, 0x2000000, RZ, 0xfc, !PT ;  /* 0x02000000e2e22812 */ /* 0x000fe200078efcff */
[----:B------:R1:W-:Y:S01]  /*29c50*/  STL [R1+0x74], R224 ;  /* 0x000074e001007387 */ /* 0x0003e20000100800 */
[----:B------:R-:W2:Y:S01]  /*29c60*/  S2UR UR6, SR_CgaCtaId ;  /* 0x00000000000679c3 */ /* 0x000ea20000008800 */
[----:B------:R-:W-:Y:S01]  /*29c70*/  UMOV UR7, 0x400 ;  /* 0x0000040000077882 */ /* 0x000fe20000000000 */
[----:B------:R-:W-:Y:S01]  /*29c80*/  LOP3.LUT R226, R226, 0xfeffffff, RZ, 0xc0, !PT ;  /* 0xfeffffffe2e27812 */ /* 0x000fe200078ec0ff */
[----:B------:R-:W-:Y:S03]  /*29c90*/  STL [R1+0x70], R223 ;  /* 0x000070df01007387 */ /* 0x000fe60000100800 */
[----:B------:R-:W-:Y:S01]  /*29ca0*/  @P3 LOP3.LUT R226, R226, 0x1000000, RZ, 0xfc, !PT ;  /* 0x01000000e2e23812 */ /* 0x000fe200078efcff */
[----:B------:R-:W-:Y:S03]  /*29cb0*/  STL [R1+0x6c], R222 ;  /* 0x00006cde01007387 */ /* 0x000fe60000100800 */
[----:B------:R-:W-:Y:S01]  /*29cc0*/  LOP3.LUT R226, R226, 0xff7fffff, RZ, 0xc0, !PT ;  /* 0xff7fffffe2e27812 */ /* 0x000fe200078ec0ff */
[----:B------:R4:W-:Y:S01]  /*29cd0*/  STL [R1+0x60], R2 ;  /* 0x0000600201007387 */ /* 0x0009e20000100800 */
[----:B-1----:R-:W-:Y:S01]  /*29ce0*/  IMAD.MOV.U32 R224, RZ, RZ, R236 ;  /* 0x000000ffffe07224 */ /* 0x002fe200078e00ec */
[----:B----4-:R-:W-:Y:S05]  /*29cf0*/  LOP3.LUT R2, R2, 0x6, RZ, 0xc0, !PT ;  /* 0x0000000602027812 */ /* 0x010fea00078ec0ff */
[----:B------:R1:W-:Y:S02]  /*29d00*/  STL [R1+0x5c], R2 ;  /* 0x00005c0201007387 */ /* 0x0003e40000100800 */
[----:B-1----:R-:W-:Y:S04]  /*29d10*/  IMAD R2, R224, 0x100, R2 ;  /* 0x00000100e0027824 */ /* 0x002fe800078e0202 */
        /* <DEDUP_REMOVED lines=8> */
[C---:B------:R-:W-:Y:S02]  /*29da0*/  VIADD R249, R2.reuse, 0x19 ;  /* 0x0000001902f97836 */ /* 0x040fe40000000000 */
[C---:B------:R-:W-:Y:S02]  /*29db0*/  VIADD R179, R2.reuse, 0x40 ;  /* 0x0000004002b37836 */ /* 0x040fe40000000000 */
[C---:B------:R-:W-:Y:S02]  /*29dc0*/  VIADD R215, R2.reuse, 0x41 ;  /* 0x0000004102d77836 */ /* 0x040fe40000000000 */
[----:B------:R-:W-:Y:S02]  /*29dd0*/  VIADD R181, R2, 0x48 ;  /* 0x0000004802b57836 */ /* 0x000fe40000000000 */
[----:B------:R-:W-:Y:S01]  /*29de0*/  @P1 LOP3.LUT R226, R226, 0x800000, RZ, 0xfc, !PT ;  /* 0x00800000e2e21812 */ /* 0x000fe200078efcff */
[----:B------:R-:W-:Y:S01]  /*29df0*/  VIADD R213, R2, 0x49 ;  /* 0x0000004902d57836 */ /* 0x000fe20000000000 */
[----:B------:R-:W-:Y:S01]  /*29e00*/  ISETP.GE.AND P1, PT, R3, R231, PT ;  /* 0x000000e70300720c */ /* 0x000fe20003f26270 */
[C---:B------:R-:W-:Y:S01]  /*29e10*/  VIADD R3, R227.reuse, 0x8 ;  /* 0x00000008e3037836 */ /* 0x040fe20000000000 */
[----:B------:R-:W-:Y:S01]  /*29e20*/  LOP3.LUT R226, R226, 0xfffffdff, RZ, 0xc0, !PT ;  /* 0xfffffdffe2e27812 */ /* 0x000fe200078ec0ff */
[C---:B------:R-:W-:Y:S02]  /*29e30*/  VIADD R211, R2.reuse, 0x50 ;  /* 0x0000005002d37836 */ /* 0x040fe40000000000 */
[C---:B------:R-:W-:Y:S02]  /*29e40*/  VIADD R212, R2.reuse, 0x51 ;  /* 0x0000005102d47836 */ /* 0x040fe40000000000 */
[C---:B------:R-:W-:Y:S02]  /*29e50*/  VIADD R208, R2.reuse, 0x58 ;  /* 0x0000005802d07836 */ /* 0x040fe40000000000 */
[C---:B------:R-:W-:Y:S02]  /*29e60*/  VIADD R207, R2.reuse, 0x59 ;  /* 0x0000005902cf7836 */ /* 0x040fe40000000000 */
[----:B------:R-:W-:Y:S02]  /*29e70*/  VIADD R199, R2, 0x60 ;  /* 0x0000006002c77836 */ /* 0x000fe40000000000 */
[----:B------:R-:W-:Y:S01]  /*29e80*/  @P1 LOP3.LUT R226, R226, 0x200, RZ, 0xfc, !PT ;  /* 0x00000200e2e21812 */ /* 0x000fe200078efcff */
[C---:B------:R-:W-:Y:S01]  /*29e90*/  VIADD R196, R2.reuse, 0x61 ;  /* 0x0000006102c47836 */ /* 0x040fe20000000000 */
[C---:B------:R-:W-:Y:S01]  /*29ea0*/  ISETP.GE.AND P1, PT, R2.reuse, R229, PT ;  /* 0x000000e50200720c */ /* 0x040fe20003f26270 */
[----:B------:R-:W-:Y:S01]  /*29eb0*/  VIADD R188, R2, 0x68 ;  /* 0x0000006802bc7836 */ /* 0x000fe20000000000 */
[----:B------:R-:W-:Y:S01]  /*29ec0*/  LOP3.LUT R226, R226, 0xffbfffff, RZ, 0xc0, !PT ;  /* 0xffbfffffe2e27812 */ /* 0x000fe200078ec0ff */
[C---:B------:R-:W-:Y:S02]  /*29ed0*/  VIADD R187, R2.reuse, 0x69 ;  /* 0x0000006902bb7836 */ /* 0x040fe40000000000 */
[C---:B---3--:R-:W-:Y:S01]  /*29ee0*/  IMAD.IADD R0, R2.reuse, 0x1, R0 ;  /* 0x0000000102007824 */ /* 0x048fe200078e0200 */
[----:B--2---:R-:W-:Y:S03]  /*29ef0*/  ULEA UR6, UR6, UR7, 0x18 ;  /* 0x0000000706067291 */ /* 0x004fe6000f8ec0ff */
[C-C-:B------:R-:W-:Y:S01]  /*29f00*/  IMAD.IADD R245, R227.reuse, 0x1, -R0.reuse ;  /* 0x00000001e3f57824 */ /* 0x140fe200078e0a00 */
[C-C-:B------:R-:W-:Y:S02]  /*29f10*/  IADD3 R169, PT, PT, R227.reuse, -0x9, -R0.reuse ;  /* 0xfffffff7e3a97810 */ /* 0x140fe40007ffe800 */
[C-C-:B------:R-:W-:Y:S02]  /*29f20*/  IADD3 R172, PT, PT, R227.reuse, -0x10, -R0.reuse ;  /* 0xfffffff0e3ac7810 */ /* 0x140fe40007ffe800 */
[C-C-:B------:R-:W-:Y:S02]  /*29f30*/  IADD3 R170, PT, PT, R227.reuse, -0x1, -R0.reuse ;  /* 0xffffffffe3aa7810 */ /* 0x140fe40007ffe800 */
[----:B------:R-:W-:Y:S02]  /*29f40*/  IABS R171, R169 ;  /* 0x000000a900ab7213 */ /* 0x000fe40000000000 */
[--C-:B------:R-:W-:Y:S02]  /*29f50*/  IADD3 R174, PT, PT, R227, -0x11, -R0.reuse ;  /* 0xffffffefe3ae7810 */ /* 0x100fe40007ffe800 */
[----:B------:R-:W-:Y:S02]  /*29f60*/  IABS R169, R172 ;  /* 0x000000ac00a97213 */ /* 0x000fe40000000000 */
[----:B------:R-:W-:Y:S02]  /*29f70*/  IABS R173, R170 ;  /* 0x000000aa00ad7213 */ /* 0x000fe40000000000 */
[----:B------:R-:W-:Y:S01]  /*29f80*/  IABS R170, R174 ;  /* 0x000000ae00aa7213 */ /* 0x000fe20000000000 */
[----:B------:R-:W-:Y:S01]  /*29f90*/  IMAD.IADD R174, R3, 0x1, -R0 ;  /* 0x0000000103ae7824 */ /* 0x000fe200078e0a00 */
[----:B------:R-:W-:Y:S02]  /*29fa0*/  I2FP.F32.S32 R169, R169 ;  /* 0x000000a900a97245 */ /* 0x000fe40000201400 */
[----:B------:R-:W-:Y:S02]  /*29fb0*/  I2FP.F32.S32 R171, R171 ;  /* 0x000000ab00ab7245 */ /* 0x000fe40000201400 */
[----:B------:R-:W-:Y:S01]  /*29fc0*/  I2FP.F32.S32 R170, R170 ;  /* 0x000000aa00aa7245 */ /* 0x000fe20000201400 */
[----:B------:R-:W-:Y:S01]  /*29fd0*/  FFMA.FTZ R12, -R225, R169, R12 ;  /* 0x000000a9e10c7223 */ /* 0x000fe2000001010c */
[--C-:B------:R-:W-:Y:S01]  /*29fe0*/  IADD3 R169, PT, PT, R227, -0x18, -R0.reuse ;  /* 0xffffffe8e3a97810 */ /* 0x100fe20007ffe800 */
[----:B------:R-:W-:Y:S01]  /*29ff0*/  FFMA.FTZ R9, -R225, R171, R9 ;  /* 0x000000abe1097223 */ /* 0x000fe20000010109 */
[----:B------:R-:W-:Y:S01]  /*2a000*/  IADD3 R171, PT, PT, R227, -0x19, -R0 ;  /* 0xffffffe7e3ab7810 */ /* 0x000fe20007ffe800 */
[C---:B------:R-:W-:Y:S01]  /*2a010*/  FFMA.FTZ R13, -R225.reuse, R170, R13 ;  /* 0x000000aae10d7223 */ /* 0x040fe2000001010d */
[----:B------:R-:W-:Y:S02]  /*2a020*/  IABS R170, R169 ;  /* 0x000000a900aa7213 */ /* 0x000fe40000000000 */
[----:B------:R-:W-:Y:S02]  /*2a030*/  IABS R169, R171 ;  /* 0x000000ab00a97213 */ /* 0x000fe40000000000 */
[----:B------:R-:W-:Y:S02]  /*2a040*/  IABS R171, R245 ;  /* 0x000000f500ab7213 */ /* 0x000fe40000000000 */
[----:B------:R-:W-:Y:S02]  /*2a050*/  I2FP.F32.S32 R172, R170 ;  /* 0x000000aa00ac7245 */ /* 0x000fe40000201400 */
[----:B------:R-:W-:Y:S02]  /*2a060*/  I2FP.F32.S32 R170, R169 ;  /* 0x000000a900aa7245 */ /* 0x000fe40000201400 */
[----:B------:R-:W-:Y:S01]  /*2a070*/  I2FP.F32.S32 R169, R171 ;  /* 0x000000ab00a97245 */ /* 0x000fe20000201400 */
[C---:B------:R-:W-:Y:S01]  /*2a080*/  VIADD R171, R2.reuse, 0x78 ;  /* 0x0000007802ab7836 */ /* 0x040fe20000000000 */
[----:B------:R-:W-:Y:S01]  /*2a090*/  I2FP.F32.S32 R173, R173 ;  /* 0x000000ad00ad7245 */ /* 0x000fe20000201400 */
[C---:B------:R-:W-:Y:S01]  /*2a0a0*/  FFMA.FTZ R17, -R225.reuse, R170, R17 ;  /* 0x000000aae1117223 */ /* 0x040fe20000010111 */
[----:B------:R-:W-:Y:S01]  /*2a0b0*/  IABS R174, R174 ;  /* 0x000000ae00ae7213 */ /* 0x000fe20000000000 */
[CC--:B------:R-:W-:Y:S01]  /*2a0c0*/  FFMA.FTZ R4, -R225.reuse, R169.reuse, R4 ;  /* 0x000000a9e1047223 */ /* 0x0c0fe20000010104 */
[C---:B------:R-:W-:Y:S02]  /*2a0d0*/  VIADD R170, R2.reuse, 0x9 ;  /* 0x0000000902aa7836 */ /* 0x040fe40000000000 */
[C---:B------:R-:W-:Y:S01]  /*2a0e0*/  FFMA.FTZ R10, -R225.reuse, R169, R10 ;  /* 0x000000a9e10a7223 */ /* 0x040fe2000001010a */
[----:B------:R-:W-:Y:S01]  /*2a0f0*/  I2FP.F32.S32 R174, R174 ;  /* 0x000000ae00ae7245 */ /* 0x000fe20000201400 */
[----:B------:R-:W-:Y:S01]  /*2a100*/  FFMA.FTZ R5, -R225, R173, R5 ;  /* 0x000000ade1057223 */ /* 0x000fe20000010105 */
[----:B------:R-:W-:Y:S01]  /*2a110*/  IADD3 R173, PT, PT, R3, -0x1, -R0 ;  /* 0xffffffff03ad7810 */ /* 0x000fe20007ffe800 */
[----:B------:R-:W-:Y:S01]  /*2a120*/  VIADD R169, R2, 0x20 ;  /* 0x0000002002a97836 */ /* 0x000fe20000000000 */
[----:B------:R-:W-:Y:S01]  /*2a130*/  FSEL R183, R4, -INF , P1 ;  /* 0xff80000004b77808 */ /* 0x000fe20000800000 */
[----:B------:R-:W-:Y:S01]  /*2a140*/  FFMA.FTZ R6, -R225, R174, R6 ;  /* 0x000000aee1067223 */ /* 0x000fe20000010106 */
[----:B------:R-:W-:Y:S01]  /*2a150*/  IABS R173, R173 ;  /* 0x000000ad00ad7213 */ /* 0x000fe20000000000 */
[C---:B------:R-:W-:Y:S01]  /*2a160*/  VIADD R174, R2.reuse, 0x70 ;  /* 0x0000007002ae7836 */ /* 0x040fe20000000000 */
[----:B------:R-:W-:Y:S01]  /*2a170*/  IADD3 R4, PT, PT, R3, -0x9, -R0 ;  /* 0xfffffff703047810 */ /* 0x000fe20007ffe800 */
[C---:B------:R-:W-:Y:S01]  /*2a180*/  FFMA.FTZ R16, -R225.reuse, R172, R16 ;  /* 0x000000ace1107223 */ /* 0x040fe20000010110 */
        /* <DEDUP_REMOVED lines=9> */
[--C-:B------:R-:W-:Y:S01]  /*2a220*/  IADD3 R10, PT, PT, R3, -0x11, -R0.reuse ;  /* 0xffffffef030a7810 */ /* 0x100fe20007ffe800 */
[----:B------:R-:W-:Y:S01]  /*2a230*/  FFMA.FTZ R11, -R225, R4, R11 ;  /* 0x00000004e10b7223 */ /* 0x000fe2000001010b */
[----:B------:R-:W-:Y:S02]  /*2a240*/  FSEL R176, R5, -INF , P0 ;  /* 0xff80000005b07808 */ /* 0x000fe40000000000 */
[--C-:B------:R-:W-:Y:S02]  /*2a250*/  IADD3 R5, PT, PT, R227, -0x20, -R0.reuse ;  /* 0xffffffe0e3057810 */ /* 0x100fe40007ffe800 */
[----:B------:R-:W-:Y:S02]  /*2a260*/  FSEL R175, R7, -INF , P4 ;  /* 0xff80000007af7808 */ /* 0x000fe40002000000 */
[C-C-:B------:R-:W-:Y:S02]  /*2a270*/  IADD3 R4, PT, PT, R227.reuse, -0x21, -R0.reuse ;  /* 0xffffffdfe3047810 */ /* 0x140fe40007ffe800 */
[----:B------:R-:W-:Y:S02]  /*2a280*/  IADD3 R7, PT, PT, R227, -0x28, -R0 ;  /* 0xffffffd8e3077810 */ /* 0x000fe40007ffe800 */
[----:B------:R-:W-:Y:S02]  /*2a290*/  IABS R10, R10 ;  /* 0x0000000a000a7213 */ /* 0x000fe40000000000 */
[----:B------:R-:W-:Y:S02]  /*2a2a0*/  IABS R6, R5 ;  /* 0x0000000500067213 */ /* 0x000fe40000000000 */
[----:B------:R-:W-:Y:S02]  /*2a2b0*/  IABS R5, R4 ;  /* 0x0000000400057213 */ /* 0x000fe40000000000 */
[----:B------:R-:W-:Y:S01]  /*2a2c0*/  IABS R4, R7 ;  /* 0x0000000700047213 */ /* 0x000fe20000000000 */
[----:B------:R-:W-:Y:S01]  /*2a2d0*/  IMAD.MOV.U32 R7, RZ, RZ, R10 ;  /* 0x000000ffff077224 */ /* 0x000fe200078e000a */
[----:B------:R-:W-:Y:S02]  /*2a2e0*/  I2FP.F32.S32 R5, R5 ;  /* 0x0000000500057245 */ /* 0x000fe40000201400 */
[----:B------:R-:W-:Y:S02]  /*2a2f0*/  I2FP.F32.S32 R4, R4 ;  /* 0x0000000400047245 */ /* 0x000fe40000201400 */
        /* <DEDUP_REMOVED lines=41> */
[----:B------:R-:W-:Y:S02]  /*2a590*/  ISETP.GE.AND P0, PT, R170, R229, PT ;  /* 0x000000e5aa00720c */ /* 0x000fe40003f06270 */
[C-C-:B------:R-:W-:Y:S02]  /*2a5a0*/  IADD3 R7, PT, PT, R3.reuse, -0x30, -R0.reuse ;  /* 0xffffffd003077810 */ /* 0x140fe40007ffe800 */
[----:B------:R-:W-:Y:S02]  /*2a5b0*/  IADD3 R10, PT, PT, R3, -0x31, -R0 ;  /* 0xffffffcf030a7810 */ /* 0x000fe40007ffe800 */
[----:B------:R-:W-:Y:S02]  /*2a5c0*/  IABS R5, R4 ;  /* 0x0000000400057213 */ /* 0x000fe40000000000 */
[----:B------:R-:W-:Y:S02]  /*2a5d0*/  IABS R4, R6 ;  /* 0x0000000600047213 */ /* 0x000fe40000000000 */
[----:B------:R-:W-:Y:S02]  /*2a5e0*/  FSEL R184, R9, -INF , P0 ;  /* 0xff80000009b87808 */ /* 0x000fe40000000000 */
[----:B------:R-:W-:Y:S02]  /*2a5f0*/  IABS R7, R7 ;  /* 0x0000000700077213 */ /* 0x000fe40000000000 */
[----:B------:R-:W-:Y:S02]  /*2a600*/  ISETP.GE.AND P0, PT, R246, R229, PT ;  /* 0x000000e5f600720c */ /* 0x000fe40003f06270 */
[----:B------:R-:W-:Y:S02]  /*2a610*/  IABS R6, R10 ;  /* 0x0000000a00067213 */ /* 0x000fe40000000000 */
[----:B------:R-:W-:Y:S02]  /*2a620*/  I2FP.F32.S32 R5, R5 ;  /* 0x0000000500057245 */ /* 0x000fe40000201400 */
[----:B------:R-:W-:Y:S02]  /*2a630*/  I2FP.F32.S32 R4, R4 ;  /* 0x0000000400047245 */ /* 0x000fe40000201400 */
[----:B------:R-:W-:Y:S01]  /*2a640*/  I2FP.F32.S32 R7, R7 ;  /* 0x0000000700077245 */ /* 0x000fe20000201400 */
[----:B------:R-:W-:Y:S01]  /*2a650*/  FFMA.FTZ R36, -R225, R5, R36 ;  /* 0x00000005e1247223 */ /* 0x000fe20000010124 */
[----:B------:R-:W-:Y:S01]  /*2a660*/  FSEL R185, R12, -INF , P0 ;  /* 0xff8000000cb97808 */ /* 0x000fe20000000000 */
[C---:B------:R-:W-:Y:S01]  /*2a670*/  VIADD R12, R2.reuse, 0x38 ;  /* 0x00000038020c7836 */ /* 0x040fe20000000000 */
[----:B------:R-:W-:Y:S01]  /*2a680*/  ISETP.GE.AND P0, PT, R247, R229, PT ;  /* 0x000000e5f700720c */ /* 0x000fe20003f06270 */
[C---:B------:R-:W-:Y:S01]  /*2a690*/  FFMA.FTZ R30, -R225.reuse, R7, R30 ;  /* 0x00000007e11e7223 */ /* 0x040fe2000001011e */
[----:B------:R-:W-:Y:S01]  /*2a6a0*/  I2FP.F32.S32 R6, R6 ;  /* 0x0000000600067245 */ /* 0x000fe20000201400 */
[----:B------:R-:W-:Y:S01]  /*2a6b0*/  FFMA.FTZ R37, -R225, R4, R37 ;  /* 0x00000004e1257223 */ /* 0x000fe20000010125 */
[--C-:B------:R-:W-:Y:S02]  /*2a6c0*/  IADD3 R10, PT, PT, R3, -0x39, -R0.reuse ;  /* 0xffffffc7030a7810 */ /* 0x100fe40007ffe800 */
[--C-:B------:R-:W-:Y:S01]  /*2a6d0*/  IADD3 R5, PT, PT, R227, -0x48, -R0.reuse ;  /* 0xffffffb8e3057810 */ /* 0x100fe20007ffe800 */
[----:B------:R-:W-:Y:S01]  /*2a6e0*/  FFMA.FTZ R31, -R225, R6, R31 ;  /* 0x00000006e11f7223 */ /* 0x000fe2000001011f */
[--C-:B------:R-:W-:Y:S02]  /*2a6f0*/  IADD3 R4, PT, PT, R227, -0x49, -R0.reuse ;  /* 0xffffffb7e3047810 */ /* 0x100fe40007ffe800 */
[----:B------:R-:W-:Y:S01]  /*2a700*/  FSEL R186, R13, -INF , P0 ;  /* 0xff8000000dba7808 */ /* 0x000fe20000000000 */
[----:B------:R-:W-:Y:S01]  /*2a710*/  VIADD R13, R2, 0x30 ;  /* 0x00000030020d7836 */ /* 0x000fe20000000000 */
[----:B------:R-:W-:Y:S02]  /*2a720*/  IADD3 R7, PT, PT, R227, -0x50, -R0 ;  /* 0xffffffb0e3077810 */ /* 0x000fe40007ffe800 */
[----:B------:R-:W-:Y:S02]  /*2a730*/  IABS R10, R10 ;  /* 0x0000000a000a7213 */ /* 0x000fe40000000000 */
[----:B------:R-:W-:Y:S02]  /*2a740*/  ISETP.GE.AND P0, PT, R248, R229, PT ;  /* 0x000000e5f800720c */ /* 0x000fe40003f06270 */
[----:B------:R-:W-:Y:S02]  /*2a750*/  IABS R6, R5 ;  /* 0x0000000500067213 */ /* 0x000fe40000000000 */
[----:B------:R-:W-:Y:S02]  /*2a760*/  IABS R5, R4 ;  /* 0x0000000400057213 */ /* 0x000fe40000000000 */
[----:B------:R-:W-:Y:S01]  /*2a770*/  IABS R4, R7 ;  /* 0x0000000700047213 */ /* 0x000fe20000000000 */
[----:B------:R-:W-:Y:S01]  /*2a780*/  IMAD.MOV.U32 R7, RZ, RZ, R10 ;  /* 0x000000ffff077224 */ /* 0x000fe200078e000a */
[----:B------:R-:W-:Y:S01]  /*2a790*/  FSEL R223, R16, -INF , P0 ;  /* 0xff80000010df7808 */ /* 0x000fe20000000000 */
[----:B------:R-:W-:Y:S01]  /*2a7a0*/  VIADD R16, R2, 0x31 ;  /* 0x0000003102107836 */ /* 0x000fe20000000000 */
[C---:B------:R-:W-:Y:S02]  /*2a7b0*/  ISETP.GE.AND P0, PT, R170.reuse, R230, PT ;  /* 0x000000e6aa00720c */ /* 0x040fe40003f06270 */
[----:B------:R-:W-:Y:S02]  /*2a7c0*/  IADD3 R9, PT, PT, R3, -0x10, -R0 ;  /* 0xfffffff003097810 */ /* 0x000fe40007ffe800 */
[----:B------:R-:W-:Y:S02]  /*2a7d0*/  I2FP.F32.S32 R5, R5 ;  /* 0x0000000500057245 */ /* 0x000fe40000201400 */
[----:B------:R-:W-:Y:S02]  /*2a7e0*/  I2FP.F32.S32 R4, R4 ;  /* 0x0000000400047245 */ /* 0x000fe40000201400 */
[C---:B------:R-:W-:Y:S01]  /*2a7f0*/  ISETP.GE.AND P2, PT, R170.reuse, R228, PT ;  /* 0x000000e4aa00720c */ /* 0x040fe20003f46270 */
[C---:B------:R-:W-:Y:S01]  /*2a800*/  FFMA.FTZ R41, -R225.reuse, R5, R41 ;  /* 0x00000005e1297223 */ /* 0x040fe20000010129 */
[----:B------:R-:W-:Y:S01]  /*2a810*/  ISETP.GE.AND P1, PT, R170, R231, PT ;  /* 0x000000e7aa00720c */ /* 0x000fe20003f26270 */
[C---:B------:R-:W-:Y:S01]  /*2a820*/  VIADD R170, R2.reuse, 0x21 ;  /* 0x0000002102aa7836 */ /* 0x040fe20000000000 */
[----:B------:R-:W-:Y:S01]  /*2a830*/  I2FP.F32.S32 R7, R7 ;  /* 0x0000000700077245 */ /* 0x000fe20000201400 */
[----:B------:R-:W-:Y:S01]  /*2a840*/  FFMA.FTZ R44, -R225, R4, R44 ;  /* 0x00000004e12c7223 */ /* 0x000fe2000001012c */
[----:B------:R-:W-:Y:S01]  /*2a850*/  FSEL R244, R11, -INF , P0 ;  /* 0xff8000000bf47808 */ /* 0x000fe20000000000 */
[----:B------:R-:W-:Y:S01]  /*2a860*/  VIADD R11, R2, 0xd0 ;  /* 0x000000d0020b7836 */ /* 0x000fe20000000000 */
[----:B------:R-:W-:Y:S01]  /*2a870*/  IABS R9, R9 ;  /* 0x0000000900097213 */ /* 0x000fe20000000000 */
[----:B------:R-:W-:Y:S01]  /*2a880*/  FFMA.FTZ R35, -R225, R7, R35 ;  /* 0x00000007e1237223 */ /* 0x000fe20000010123 */
[----:B------:R-:W-:Y:S02]  /*2a890*/  ISETP.GE.AND P0, PT, R169, R229, PT ;  /* 0x000000e5a900720c */ /* 0x000fe40003f06270 */
[----:B------:R-:W-:Y:S02]  /*2a8a0*/  I2FP.F32.S32 R6, R6 ;  /* 0x0000000600067245 */ /* 0x000fe40000201400 */
[--C-:B------:R-:W-:Y:S02]  /*2a8b0*/  IADD3 R10, PT, PT, R3, -0x41, -R0.reuse ;  /* 0xffffffbf030a7810 */ /* 0x100fe40007ffe800 */
[----:B------:R-:W-:Y:S01]  /*2a8c0*/  IADD3 R5, PT, PT, R227, -0x51, -R0 ;  /* 0xffffffafe3057810 */ /* 0x000fe20007ffe800 */
[----:B------:R-:W-:Y:S01]  /*2a8d0*/  FFMA.FTZ R40, -R225, R6, R40 ;  /* 0x00000006e1287223 */ /* 0x000fe20000010128 */
[----:B------:R-:W-:Y:S02]  /*2a8e0*/  I2FP.F32.S32 R9, R9 ;  /* 0x0000000900097245 */ /* 0x000fe40000201400 */
[----:B------:R-:W-:Y:S02]  /*2a8f0*/  IADD3 R4, PT, PT, R227, -0x58, -R0 ;  /* 0xffffffa8e3047810 */ /* 0x000fe40007ffe800 */
[----:B------:R-:W-:Y:S01]  /*2a900*/  FSEL R243, R20, -INF , P0 ;  /* 0xff80000014f37808 */ /* 0x000fe20000000000 */
[----:B------:R-:W-:Y:S01]  /*2a910*/  FFMA.FTZ R14, -R225, R9, R14 ;  /* 0x00000009e10e7223 */ /* 0x000fe2000001010e */
[----:B------:R-:W-:Y:S01]  /*2a920*/  IADD3 R7, PT, PT, R227, -0x59, -R0 ;  /* 0xffffffa7e3077810 */ /* 0x000fe20007ffe800 */
[----:B------:R-:W-:Y:S01]  /*2a930*/  VIADD R20, R2, 0x29 ;  /* 0x0000002902147836 */ /* 0x000fe20000000000 */
[----:B------:R-:W-:Y:S02]  /*2a940*/  ISETP.GE.AND P0, PT, R170, R229, PT ;  /* 0x000000e5aa00720c */ /* 0x000fe40003f06270 */
[----:B------:R-:W-:Y:S02]  /*2a950*/  IABS R10, R10 ;  /* 0x0000000a000a7213 */ /* 0x000fe40000000000 */
[----:B------:R-:W-:Y:S02]  /*2a960*/  IABS R6, R5 ;  /* 0x0000000500067213 */ /* 0x000fe40000000000 */
[----:B------:R-:W-:Y:S02]  /*2a970*/  IABS R5, R4 ;  /* 0x0000000400057213 */ /* 0x000fe40000000000 */
[----:B------:R-:W-:Y:S01]  /*2a980*/  IABS R4, R7 ;  /* 0x0000000700047213 */ /* 0x000fe20000000000 */
[----:B------:R-:W-:Y:S01]  /*2a990*/  IMAD.MOV.U32 R7, RZ, RZ, R10 ;  /* 0x000000ffff077224 */ /* 0x000fe200078e000a */
[----:B------:R-:W-:Y:S01]  /*2a9a0*/  FSEL R242, R21, -INF , P0 ;  /* 0xff80000015f27808 */ /* 0x000fe20000000000 */
[----:B------:R-:W-:Y:S01]  /*2a9b0*/  VIADD R21, R2, 0xb1 ;  /* 0x000000b102157836 */ /* 0x000fe20000000000 */
[----:B------:R-:W-:Y:S02]  /*2a9c0*/  ISETP.GE.AND P4, PT, R249, R229, PT ;  /* 0x000000e5f900720c */ /* 0x000fe40003f86270 */
[----:B------:R-:W-:Y:S02]  /*2a9d0*/  ISETP.GE.AND P0, PT, R246, R230, PT ;  /* 0x000000e6f600720c */ /* 0x000fe40003f06270 */
[----:B------:R-:W-:Y:S02]  /*2a9e0*/  I2FP.F32.S32 R4, R4 ;  /* 0x0000000400047245 */ /* 0x000fe40000201400 */
[----:B------:R-:W-:Y:S01]  /*2a9f0*/  FSEL R251, R17, -INF , P4 ;  /* 0xff80000011fb7808 */ /* 0x000fe20002000000 */
[----:B------:R-:W-:Y:S01]  /*2aa00*/  VIADD R17, R2, 0x28 ;  /* 0x0000002802117836 */ /* 0x000fe20000000000 */
[----:B------:R-:W-:Y:S01]  /*2aa10*/  I2FP.F32.S32 R6, R6 ;  /* 0x0000000600067245 */ /* 0x000fe20000201400 */
[----:B------:R-:W-:Y:S01]  /*2aa20*/  FFMA.FTZ R49, -R225, R4, R49 ;  /* 0x00000004e1317223 */ /* 0x000fe20000010131 */
[----:B------:R-:W-:Y:S01]  /*2aa30*/  FSEL R241, R14, -INF , P0 ;  /* 0xff8000000ef17808 */ /* 0x000fe20000000000 */
[C---:B------:R-:W-:Y:S01]  /*2aa40*/  VIADD R14, R2.reuse, 0xd1 ;  /* 0x000000d1020e7836 */ /* 0x040fe20000000000 */
[----:B------:R-:W-:Y:S01]  /*2aa50*/  ISETP.GE.AND P0, PT, R247, R230, PT ;  /* 0x000000e6f700720c */ /* 0x000fe20003f06270 */
[----:B------:R-:W-:Y:S01]  /*2aa60*/  FFMA.FTZ R45, -R225, R6, R45 ;  /* 0x00000006e12d7223 */ /* 0x000fe2000001012d */
[--C-:B------:R-:W-:Y:S02]  /*2aa70*/  IADD3 R9, PT, PT, R3, -0x18, -R0.reuse ;  /* 0xffffffe803097810 */ /* 0x100fe40007ffe800 */
[----:B------:R-:W-:Y:S02]  /*2aa80*/  I2FP.F32.S32 R7, R7 ;  /* 0x0000000700077245 */ /* 0x000fe40000201400 */
[----:B------:R-:W-:Y:S02]  /*2aa90*/  I2FP.F32.S32 R5, R5 ;  /* 0x0000000500057245 */ /* 0x000fe40000201400 */
[----:B------:R-:W-:Y:S01]  /*2aaa0*/  IADD3 R4, PT, PT, R227, -0x60, -R0 ;  /* 0xffffffa0e3047810 */ /* 0x000fe20007ffe800 */
[----:B------:R-:W-:Y:S01]  /*2aab0*/  FFMA.FTZ R39, -R225, R7, R39 ;  /* 0x00000007e1277223 */ /* 0x000fe20000010127 */
[----:B------:R-:W-:Y:S01]  /*2aac0*/  FSEL R239, R15, -INF , P0 ;  /* 0xff8000000fef7808 */ /* 0x000fe20000000000 */
[----:B------:R-:W-:Y:S01]  /*2aad0*/  VIADD R15, R2, 0xd8 ;  /* 0x000000d8020f7836 */ /* 0x000fe20000000000 */
[----:B------:R-:W-:Y:S01]  /*2aae0*/  IABS R9, R9 ;  /* 0x0000000900097213 */ /* 0x000fe20000000000 */
[----:B------:R-:W-:Y:S01]  /*2aaf0*/  FFMA.FTZ R48, -R225, R5, R48 ;  /* 0x00000005e1307223 */ /* 0x000fe20000010130 */
[--C-:B------:R-:W-:Y:S02]  /*2ab00*/  IADD3 R6, PT, PT, R227, -0x61, -R0.reuse ;  /* 0xffffff9fe3067810 */ /* 0x100fe40007ffe800 */
[----:B------:R-:W-:Y:S02]  /*2ab10*/  ISETP.GE.AND P0, PT, R17, R229, PT ;  /* 0x000000e51100720c */ /* 0x000fe40003f06270 */
[C-C-:B------:R-:W-:Y:S02]  /*2ab20*/  IADD3 R10, PT, PT, R3.reuse, -0x50, -R0.reuse ;  /* 0xffffffb0030a7810 */ /* 0x140fe40007ffe800 */
[----:B------:R-:W-:Y:S02]  /*2ab30*/  IADD3 R7, PT, PT, R3, -0x49, -R0 ;  /* 0xffffffb703077810 */ /* 0x000fe40007ffe800 */
[----:B------:R-:W-:Y:S02]  /*2ab40*/  IABS R5, R4 ;  /* 0x0000000400057213 */ /* 0x000fe40000000000 */
[----:B------:R-:W-:Y:S02]  /*2ab50*/  I2FP.F32.S32 R9, R9 ;  /* 0x0000000900097245 */ /* 0x000fe40000201400 */
[----:B------:R-:W-:Y:S02]  /*2ab60*/  IABS R4, R6 ;  /* 0x0000000600047213 */ /* 0x000fe40000000000 */
[----:B------:R-:W-:Y:S01]  /*2ab70*/  FSEL R240, R24, -INF , P0 ;  /* 0xff80000018f07808 */ /* 0x000fe20000000000 */
[----:B------:R-:W-:Y:S01]  /*2ab80*/  VIADD R24, R2, 0xe0 ;  /* 0x000000e002187836 */ /* 0x000fe20000000000 */
[----:B------:R-:W-:Y:S01]  /*2ab90*/  IABS R6, R10 ;  /* 0x0000000a00067213 */ /* 0x000fe20000000000 */
[----:B------:R-:W-:Y:S01]  /*2aba0*/  FFMA.FTZ R18, -R225, R9, R18 ;  /* 0x00000009e1127223 */ /* 0x000fe20000010112 */
[----:B------:R-:W-:Y:S02]  /*2abb0*/  ISETP.GE.AND P0, PT, R20, R229, PT ;  /* 0x000000e51400720c */ /* 0x000fe40003f06270 */
[----:B------:R-:W-:Y:S02]  /*2abc0*/  IABS R7, R7 ;  /* 0x0000000700077213 */ /* 0x000fe40000000000 */
[----:B------:R-:W-:Y:S02]  /*2abd0*/  I2FP.F32.S32 R4, R4 ;  /* 0x0000000400047245 */ /* 0x000fe40000201400 */
[----:B------:R-:W-:Y:S02]  /*2abe0*/  I2FP.F32.S32 R6, R6 ;  /* 0x0000000600067245 */ /* 0x000fe40000201400 */
[----:B------:R-:W-:Y:S01]  /*2abf0*/  FSEL R238, R25, -INF , P0 ;  /* 0xff80000019ee7808 */ /* 0x000fe20000000000 */
[C---:B------:R-:W-:Y:S01]  /*2ac00*/  FFMA.FTZ R53, -R225.reuse, R4, R53 ;  /* 0x00000004e1357223 */ /* 0x040fe20000010135 */
[----:B------:R-:W-:Y:S01]  /*2ac10*/  I2FP.F32.S32 R7, R7 ;  /* 0x0000000700077245 */ /* 0x000fe20000201400 */
[C---:B------:R-:W-:Y:S01]  /*2ac20*/  FFMA.FTZ R46, -R225.reuse, R6, R46 ;  /* 0x00000006e12e7223 */ /* 0x040fe2000001012e */
[-C--:B------:R-:W-:Y:S01]  /*2ac30*/  ISETP.GE.AND P0, PT, R248, R230.reuse, PT ;  /* 0x000000e6f800720c */ /* 0x080fe20003f06270 */
[----:B------:R-:W-:Y:S01]  /*2ac40*/  VIADD R25, R2, 0xa9 ;  /* 0x000000a902197836 */ /* 0x000fe20000000000 */
[----:B------:R-:W-:Y:S01]  /*2ac50*/  I2FP.F32.S32 R5, R5 ;  /* 0x0000000500057245 */ /* 0x000fe20000201400 */
[----:B------:R-:W-:Y:S01]  /*2ac60*/  FFMA.FTZ R43, -R225, R7, R43 ;  /* 0x00000007e12b7223 */ /* 0x000fe2000001012b */
[C-C-:B------:R-:W-:Y:S02]  /*2ac70*/  IADD3 R4, PT, PT, R227.reuse, -0x68, -R0.reuse ;  /* 0xffffff98e3047810 */ /* 0x140fe40007ffe800 */
[----:B------:R-:W-:Y:S01]  /*2ac80*/  FSEL R237, R18, -INF , P0 ;  /* 0xff80000012ed7808 */ /* 0x000fe20000000000 */
[----:B------:R-:W-:Y:S01]  /*2ac90*/  VIADD R18, R2, 0x39 ;  /* 0x0000003902127836 */ /* 0x000fe20000000000 */
[----:B------:R-:W-:Y:S01]  /*2aca0*/  IADD3 R6, PT, PT, R227, -0x69, -R0 ;  /* 0xffffff97e3067810 */ /* 0x000fe20007ffe800 */
[----:B------:R-:W-:Y:S01]  /*2acb0*/  FFMA.FTZ R52, -R225, R5, R52 ;  /* 0x00000005e1347223 */ /* 0x000fe20000010134 */
[----:B------:R-:W-:Y:S02]  /*2acc0*/  ISETP.GE.AND P0, PT, R249, R230, PT ;  /* 0x000000e6f900720c */ /* 0x000fe40003f06270 */
[C-C-:B------:R-:W-:Y:S02]  /*2acd0*/  IADD3 R9, PT, PT, R3.reuse, -0x20, -R0.reuse ;  /* 0xffffffe003097810 */ /* 0x140fe40007ffe800 */
[C-C-:B------:R-:W-:Y:S02]  /*2ace0*/  IADD3 R7, PT, PT, R3.reuse, -0x58, -R0.reuse ;  /* 0xffffffa803077810 */ /* 0x140fe40007ffe800 */
[----:B------:R-:W-:Y:S02]  /*2acf0*/  IADD3 R10, PT, PT, R3, -0x59, -R0 ;  /* 0xffffffa7030a7810 */ /* 0x000fe40007ffe800 */
[----:B------:R-:W-:Y:S02]  /*2ad00*/  IABS R5, R4 ;  /* 0x0000000400057213 */ /* 0x000fe40000000000 */
[----:B------:R-:W-:Y:S02]  /*2ad10*/  IABS R4, R6 ;  /* 0x0000000600047213 */ /* 0x000fe40000000000 */
[----:B------:R-:W-:Y:S01]  /*2ad20*/  FSEL R236, R19, -INF , P0 ;  /* 0xff80000013ec7808 */ /* 0x000fe20000000000 */
[----:B------:R-:W-:Y:S01]  /*2ad30*/  IMAD.MOV.U32 R19, RZ, RZ, R175 ;  /* 0x000000ffff137224 */ /* 0x000fe200078e00af */
[----:B------:R-:W-:Y:S02]  /*2ad40*/  IABS R9, R9 ;  /* 0x0000000900097213 */ /* 0x000fe40000000000 */
[----:B------:R-:W-:Y:S02]  /*2ad50*/  IABS R7, R7 ;  /* 0x0000000700077213 */ /* 0x000fe40000000000 */
[----:B------:R-:W-:Y:S02]  /*2ad60*/  ISETP.GE.AND P0, PT, R13, R229, PT ;  /* 0x000000e50d00720c */ /* 0x000fe40003f06270 */
[----:B------:R-:W-:Y:S02]  /*2ad70*/  IABS R6, R10 ;  /* 0x0000000a00067213 */ /* 0x000fe40000000000 */
[----:B------:R-:W-:Y:S02]  /*2ad80*/  I2FP.F32.S32 R5, R5 ;  /* 0x0000000500057245 */ /* 0x000fe40000201400 */
[----:B------:R-:W-:Y:S02]  /*2ad90*/  I2FP.F32.S32 R4, R4 ;  /* 0x0000000400047245 */ /* 0x000fe40000201400 */
[----:B------:R-:W-:Y:S01]  /*2ada0*/  I2FP.F32.S32 R9, R9 ;  /* 0x0000000900097245 */ /* 0x000fe20000201400 */
[C---:B------:R-:W-:Y:S01]  /*2adb0*/  FFMA.FTZ R56, -R225.reuse, R5, R56 ;  /* 0x00000005e1387223 */ /* 0x040fe20000010138 */
[----:B------:R-:W-:Y:S01]  /*2adc0*/  I2FP.F32.S32 R7, R7 ;  /* 0x0000000700077245 */ /* 0x000fe20000201400 */
[C---:B------:R-:W-:Y:S01]  /*2add0*/  FFMA.FTZ R57, -R225.reuse, R4, R57 ;  /* 0x00000004e1397223 */ /* 0x040fe20000010139 */
[----:B------:R-:W-:Y:S01]  /*2ade0*/  FSEL R172, R28, -INF , P0 ;  /* 0xff8000001cac7808 */ /* 0x000fe20000000000 */
[----:B------:R-:W-:Y:S01]  /*2adf0*/  VIADD R28, R2, 0xe8 ;  /* 0x000000e8021c7836 */ /* 0x000fe20000000000 */
        /* <DEDUP_REMOVED lines=19> */
[----:B------:R-:W-:Y:S02]  /*2af30*/  ISETP.GE.AND P0, PT, R170, R230, PT ;  /* 0x000000e6aa00720c */ /* 0x000fe40003f06270 */
[----:B------:R-:W-:Y:S02]  /*2af40*/  I2FP.F32.S32 R5, R5 ;  /* 0x0000000500057245 */ /* 0x000fe40000201400 */
[----:B------:R-:W-:Y:S02]  /*2af50*/  I2FP.F32.S32 R4, R4 ;  /* 0x0000000400047245 */ /* 0x000fe40000201400 */
[----:B------:R-:W-:Y:S01]  /*2af60*/  FSEL R219, R23, -INF , P0 ;  /* 0xff80000017db7808 */ /* 0x000fe20000000000 */
[----:B------:R-:W-:Y:S01]  /*2af70*/  VIADD R23, R2, 0xd9 ;  /* 0x000000d902177836 */ /* 0x000fe20000000000 */
[----:B------:R-:W-:Y:S01]  /*2af80*/  I2FP.F32.S32 R7, R7 ;  /* 0x0000000700077245 */ /* 0x000fe20000201400 */
[C---:B------:R-:W-:Y:S01]  /*2af90*/  FFMA.FTZ R61, -R225.reuse, R5, R61 ;  /* 0x00000005e13d7223 */ /* 0x040fe2000001013d */
[----:B------:R-:W-:Y:S01]  /*2afa0*/  ISETP.GE.AND P0, PT, R12, R229, PT ;  /* 0x000000e50c00720c */ /* 0x000fe20003f06270 */
[----:B------:R-:W-:Y:S01]  /*2afb0*/  FFMA.FTZ R64, -R225, R4, R64 ;  /* 0x00000004e1407223 */ /* 0x000fe20000010140 */
[--C-:B------:R-:W-:Y:S01]  /*2afc0*/  IADD3 R9, PT, PT, R3, -0x29, -R0.reuse ;  /* 0xffffffd703097810 */ /* 0x100fe20007ffe800 */
[----:B------:R-:W-:Y:S01]  /*2afd0*/  FFMA.FTZ R55, -R225, R7, R55 ;  /* 0x00000007e1377223 */ /* 0x000fe20000010137 */
[----:B------:R-:W-:Y:S02]  /*2afe0*/  I2FP.F32.S32 R6, R6 ;  /* 0x0000000600067245 */ /* 0x000fe40000201400 */
[--C-:B------:R-:W-:Y:S02]  /*2aff0*/  IADD3 R10, PT, PT, R3, -0x69, -R0.reuse ;  /* 0xffffff97030a7810 */ /* 0x100fe40007ffe800 */
[----:B------:R-:W-:Y:S01]  /*2b000*/  IADD3 R5, PT, PT, R227, -0x79, -R0 ;  /* 0xffffff87e3057810 */ /* 0x000fe20007ffe800 */
[----:B------:R-:W-:Y:S01]  /*2b010*/  FFMA.FTZ R60, -R225, R6, R60 ;  /* 0x00000006e13c7223 */ /* 0x000fe2000001013c */
        /* <DEDUP_REMOVED lines=14> */
[----:B------:R-:W-:Y:S01]  /*2b100*/  ISETP.GE.AND P0, PT, R17, R230, PT ;  /* 0x000000e61100720c */ /* 0x000fe20003f06270 */
[----:B------:R-:W-:Y:S01]  /*2b110*/  IMAD.MOV.U32 R7, RZ, RZ, R10 ;  /* 0x000000ffff077224 */ /* 0x000fe200078e000a */
[----:B------:R-:W-:Y:S02]  /*2b120*/  I2FP.F32.S32 R4, R4 ;  /* 0x0000000400047245 */ /* 0x000fe40000201400 */
[----:B------:R-:W-:Y:S01]  /*2b130*/  FSEL R218, R26, -INF , P0 ;  /* 0xff8000001ada7808 */ /* 0x000fe20000000000 */
[----:B------:R-:W-:Y:S01]  /*2b140*/  VIADD R26, R2, 0xa8 ;  /* 0x000000a8021a7836 */ /* 0x000fe20000000000 */
[----:B------:R-:W-:Y:S01]  /*2b150*/  I2FP.F32.S32 R6, R6 ;  /* 0x0000000600067245 */ /* 0x000fe20000201400 */
[C---:B------:R-:W-:Y:S01]  /*2b160*/  FFMA.FTZ R69, -R225.reuse, R4, R69 ;  /* 0x00000004e1457223 */ /* 0x040fe20000010145 */
[----:B------:R-:W-:Y:S02]  /*2b170*/  ISETP.GE.AND P0, PT, R20, R230, PT ;  /* 0x000000e61400720c */ /* 0x000fe40003f06270 */
[----:B------:R-:W-:Y:S01]  /*2b180*/  I2FP.F32.S32 R7, R7 ;  /* 0x0000000700077245 */ /* 0x000fe20000201400 */
[----:B------:R-:W-:Y:S01]  /*2b190*/  FFMA.FTZ R65, -R225, R6, R65 ;  /* 0x00000006e1417223 */ /* 0x000fe20000010141 */
[----:B------:R-:W-:Y:S02]  /*2b1a0*/  I2FP.F32.S32 R5, R5 ;  /* 0x0000000500057245 */ /* 0x000fe40000201400 */
[----:B------:R-:W-:Y:S01]  /*2b1b0*/  FSEL R217, R27, -INF , P0 ;  /* 0xff8000001bd97808 */ /* 0x000fe20000000000 */
[----:B------:R-:W-:Y:S01]  /*2b1c0*/  FFMA.FTZ R59, -R225, R7, R59 ;  /* 0x00000007e13b7223 */ /* 0x000fe2000001013b */
[----:B------:R-:W-:Y:S01]  /*2b1d0*/  IADD3 R4, PT, PT, R227, -0x88, -R0 ;  /* 0xffffff78e3047810 */ /* 0x000fe20007ffe800 */
[----:B------:R-:W-:Y:S01]  /*2b1e0*/  VIADD R27, R2, 0xe1 ;  /* 0x000000e1021b7836 */ /* 0x000fe20000000000 */
[----:B------:R-:W-:Y:S01]  /*2b1f0*/  ISETP.GE.AND P0, PT, R179, R229, PT ;  /* 0x000000e5b300720c */ /* 0x000fe20003f06270 */
[----:B------:R-:W-:Y:S01]  /*2b200*/  FFMA.FTZ R68, -R225, R5, R68 ;  /* 0x00000005e1447223 */ /* 0x000fe20000010144 */
[--C-:B------:R-:W-:Y:S02]  /*2b210*/  IADD3 R6, PT, PT, R227, -0x89, -R0.reuse ;  /* 0xffffff77e3067810 */ /* 0x100fe40007ffe800 */
[C-C-:B------:R-:W-:Y:S02]  /*2b220*/  IADD3 R10, PT, PT, R3.reuse, -0x78, -R0.reuse ;  /* 0xffffff88030a7810 */ /* 0x140fe40007ffe800 */
[----:B------:R-:W-:Y:S02]  /*2b230*/  IADD3 R7, PT, PT, R3, -0x71, -R0 ;  /* 0xffffff8f03077810 */ /* 0x000fe40007ffe800 */
[----:B------:R-:W-:Y:S02]  /*2b240*/  IABS R5, R4 ;  /* 0x0000000400057213 */ /* 0x000fe40000000000 */
[----:B------:R-:W-:Y:S01]  /*2b250*/  FSEL R189, R36, -INF , P0 ;  /* 0xff80000024bd7808 */ /* 0x000fe20000000000 */
[C---:B------:R-:W-:Y:S01]  /*2b260*/  VIADD R36, R2.reuse, 0x99 ;  /* 0x0000009902247836 */ /* 0x040fe20000000000 */
[----:B------:R-:W-:Y:S02]  /*2b270*/  IABS R4, R6 ;  /* 0x0000000600047213 */ /* 0x000fe40000000000 */
[----:B------:R-:W-:Y:S02]  /*2b280*/  ISETP.GE.AND P0, PT, R215, R229, PT ;  /* 0x000000e5d700720c */ /* 0x000fe40003f06270 */
[----:B------:R-:W-:Y:S02]  /*2b290*/  IABS R6, R10 ;  /* 0x0000000a00067213 */ /* 0x000fe40000000000 */
[----:B------:R-:W-:Y:S02]  /*2b2a0*/  IABS R7, R7 ;  /* 0x0000000700077213 */ /* 0x000fe40000000000 */
[----:B------:R-:W-:Y:S02]  /*2b2b0*/  I2FP.F32.S32 R4, R4 ;  /* 0x0000000400047245 */ /* 0x000fe40000201400 */
[----:B------:R-:W-:Y:S01]  /*2b2c0*/  FSEL R190, R37, -INF , P0 ;  /* 0xff80000025be7808 */ /* 0x000fe20000000000 */
[----:B------:R-:W-:Y:S01]  /*2b2d0*/  VIADD R37, R2, 0x98 ;  /* 0x0000009802257836 */ /* 0x000fe20000000000 */
[----:B------:R-:W-:Y:S01]  /*2b2e0*/  I2FP.F32.S32 R6, R6 ;  /* 0x0000000600067245 */ /* 0x000fe20000201400 */
[----:B------:R-:W-:Y:S01]  /*2b2f0*/  FFMA.FTZ R73, -R225, R4, R73 ;  /* 0x00000004e1497223 */ /* 0x000fe20000010149 */
[----:B------:R-:W-:Y:S02]  /*2b300*/  ISETP.GE.AND P0, PT, R13, R230, PT ;  /* 0x000000e60d00720c */ /* 0x000fe40003f06270 */
[----:B------:R-:W-:Y:S01]  /*2b310*/  I2FP.F32.S32 R7, R7 ;  /* 0x0000000700077245 */ /* 0x000fe20000201400 */
[----:B------:R-:W-:Y:S01]  /*2b320*/  FFMA.FTZ R66, -R225, R6, R66 ;  /* 0x00000006e1427223 */ /* 0x000fe20000010142 */
[----:B------:R-:W-:Y:S02]  /*2b330*/  I2FP.F32.S32 R5, R5 ;  /* 0x0000000500057245 */ /* 0x000fe40000201400 */
[----:B------:R-:W-:Y:S01]  /*2b340*/  FSEL R216, R30, -INF , P0 ;  /* 0xff8000001ed87808 */ /* 0x000fe20000000000 */
[----:B------:R-:W-:Y:S01]  /*2b350*/  VIADD R30, R2, 0xa0 ;  /* 0x000000a0021e7836 */ /* 0x000fe20000000000 */
[----:B------:R-:W-:Y:S01]  /*2b360*/  IADD3 R4, PT, PT, R227, -0x90, -R0 ;  /* 0xffffff70e3047810 */ /* 0x000fe20007ffe800 */
[C---:B------:R-:W-:Y:S01]  /*2b370*/  FFMA.FTZ R63, -R225.reuse, R7, R63 ;  /* 0x00000007e13f7223 */ /* 0x040fe2000001013f */
[----:B------:R-:W-:Y:S01]  /*2b380*/  ISETP.GE.AND P0, PT, R16, R230, PT ;  /* 0x000000e61000720c */ /* 0x000fe20003f06270 */
[----:B------:R-:W-:Y:S01]  /*2b390*/  FFMA.FTZ R72, -R225, R5, R72 ;  /* 0x00000005e1487223 */ /* 0x000fe20000010148 */
[--C-:B------:R-:W-:Y:S02]  /*2b3a0*/  IADD3 R9, PT, PT, R3, -0x38, -R0.reuse ;  /* 0xffffffc803097810 */ /* 0x100fe40007ffe800 */
[--C-:B------:R-:W-:Y:S02]  /*2b3b0*/  IADD3 R6, PT, PT, R227, -0x91, -R0.reuse ;  /* 0xffffff6fe3067810 */ /* 0x100fe40007ffe800 */
[C-C-:B------:R-:W-:Y:S02]  /*2b3c0*/  IADD3 R7, PT, PT, R3.reuse, -0x80, -R0.reuse ;  /* 0xffffff8003077810 */ /* 0x140fe40007ffe800 */
[----:B------:R-:W-:Y:S02]  /*2b3d0*/  IADD3 R10, PT, PT, R3, -0x81, -R0 ;  /* 0xffffff7f030a7810 */ /* 0x000fe40007ffe800 */
[----:B------:R-:W-:Y:S02]  /*2b3e0*/  IABS R5, R4 ;  /* 0x0000000400057213 */ /* 0x000fe40000000000 */
[----:B------:R-:W-:Y:S01]  /*2b3f0*/  FSEL R180, R31, -INF , P0 ;  /* 0xff8000001fb47808 */ /* 0x000fe20000000000 */
[----:B------:R-:W-:Y:S01]  /*2b400*/  VIADD R31, R2, 0xe9 ;  /* 0x000000e9021f7836 */ /* 0x000fe20000000000 */
[----:B------:R-:W-:Y:S02]  /*2b410*/  IABS R9, R9 ;  /* 0x0000000900097213 */ /* 0x000fe40000000000 */
[----:B------:R-:W-:Y:S02]  /*2b420*/  IABS R4, R6 ;  /* 0x0000000600047213 */ /* 0x000fe40000000000 */
[----:B------:R-:W-:Y:S02]  /*2b430*/  ISETP.GE.AND P0, PT, R181, R229, PT ;  /* 0x000000e5b500720c */ /* 0x000fe40003f06270 */
[----:B------:R-:W-:Y:S02]  /*2b440*/  IABS R7, R7 ;  /* 0x0000000700077213 */ /* 0x000fe40000000000 */
[----:B------:R-:W-:Y:S02]  /*2b450*/  IABS R6, R10 ;  /* 0x0000000a00067213 */ /* 0x000fe40000000000 */
[----:B------:R-:W-:Y:S02]  /*2b460*/  I2FP.F32.S32 R5, R5 ;  /* 0x0000000500057245 */ /* 0x000fe40000201400 */
[----:B------:R-:W-:Y:S02]  /*2b470*/  I2FP.F32.S32 R9, R9 ;  /* 0x0000000900097245 */ /* 0x000fe40000201400 */
[----:B------:R-:W-:Y:S01]  /*2b480*/  I2FP.F32.S32 R4, R4 ;  /* 0x0000000400047245 */ /* 0x000fe20000201400 */
[C---:B------:R-:W-:Y:S01]  /*2b490*/  FFMA.FTZ R76, -R225.reuse, R5, R76 ;  /* 0x00000005e14c7223 */ /* 0x040fe2000001014c */
[----:B------:R-:W-:Y:S01]  /*2b4a0*/  FSEL R192, R40, -INF , P0 ;  /* 0xff80000028c07808 */ /* 0x000fe20000000000 */
[C---:B------:R-:W-:Y:S01]  /*2b4b0*/  VIADD R40, R2.reuse, 0x91 ;  /* 0x0000009102287836 */ /* 0x040fe20000000000 */
[----:B------:R-:W-:Y:S01]  /*2b4c0*/  I2FP.F32.S32 R7, R7 ;  /* 0x0000000700077245 */ /* 0x000fe20000201400 */
[----:B------:R-:W-:Y:S01]  /*2b4d0*/  FFMA.FTZ R34, -R225, R9, R34 ;  /* 0x00000009e1227223 */ /* 0x000fe20000010122 */
[----:B------:R-:W-:Y:S01]  /*2b4e0*/  ISETP.GE.AND P0, PT, R213, R229, PT ;  /* 0x000000e5d500720c */ /* 0x000fe20003f06270 */
[C---:B------:R-:W-:Y:S01]  /*2b4f0*/  FFMA.FTZ R77, -R225.reuse, R4, R77 ;  /* 0x00000004e14d7223 */ /* 0x040fe2000001014d */
[----:B------:R-:W-:Y:S01]  /*2b500*/  I2FP.F32.S32 R6, R6 ;  /* 0x0000000600067245 */ /* 0x000fe20000201400 */
[----:B------:R-:W-:Y:S01]  /*2b510*/  FFMA.FTZ R70, -R225, R7, R70 ;  /* 0x00000007e1467223 */ /* 0x000fe20000010146 */
[--C-:B------:R-:W-:Y:S02]  /*2b520*/  IADD3 R10, PT, PT, R3, -0x89, -R0.reuse ;  /* 0xffffff77030a7810 */ /* 0x100fe40007ffe800 */
[--C-:B------:R-:W-:Y:S01]  /*2b530*/  IADD3 R5, PT, PT, R227, -0x98, -R0.reuse ;  /* 0xffffff68e3057810 */ /* 0x100fe20007ffe800 */
[----:B------:R-:W-:Y:S01]  /*2b540*/  FFMA.FTZ R71, -R225, R6, R71 ;  /* 0x00000006e1477223 */ /* 0x000fe20000010147 */
[----:B------:R-:W-:Y:S01]  /*2b550*/  FSEL R193, R41, -INF , P0 ;  /* 0xff80000029c17808 */ /* 0x000fe20000000000 */
[----:B------:R-:W-:Y:S01]  /*2b560*/  VIADD R41, R2, 0x90 ;  /* 0x0000009002297836 */ /* 0x000fe20000000000 */
[C-C-:B------:R-:W-:Y:S02]  /*2b570*/  IADD3 R4, PT, PT, R227.reuse, -0x99, -R0.reuse ;  /* 0xffffff67e3047810 */ /* 0x140fe40007ffe800 */
[----:B------:R-:W-:Y:S02]  /*2b580*/  ISETP.GE.AND P0, PT, R12, R230, PT ;  /* 0x000000e60c00720c */ /* 0x000fe40003f06270 */
[----:B------:R-:W-:Y:S02]  /*2b590*/  IADD3 R7, PT, PT, R227, -0xa0, -R0 ;  /* 0xffffff60e3077810 */ /* 0x000fe40007ffe800 */
[----:B------:R-:W-:Y:S02]  /*2b5a0*/  IABS R10, R10 ;  /* 0x0000000a000a7213 */ /* 0x000fe40000000000 */
[----:B------:R-:W-:Y:S02]  /*2b5b0*/  IABS R6, R5 ;  /* 0x0000000500067213 */ /* 0x000fe40000000000 */
[----:B------:R-:W-:Y:S02]  /*2b5c0*/  IABS R5, R4 ;  /* 0x0000000400057213 */ /* 0x000fe40000000000 */
[----:B------:R-:W-:Y:S01]  /*2b5d0*/  FSEL R214, R34, -INF , P0 ;  /* 0xff80000022d67808 */ /* 0x000fe20000000000 */
[----:B------:R-:W-:Y:S01]  /*2b5e0*/  VIADD R34, R2, 0xf9 ;  /* 0x000000f902227836 */ /* 0x000fe20000000000 */
[----:B------:R-:W-:Y:S01]  /*2b5f0*/  IABS R4, R7 ;  /* 0x0000000700047213 */ /* 0x000fe20000000000 */
[----:B------:R-:W-:Y:S01]  /*2b600*/  IMAD.MOV.U32 R7, RZ, RZ, R10 ;  /* 0x000000ffff077224 */ /* 0x000fe200078e000a */
[----:B------:R-:W-:Y:S02]  /*2b610*/  ISETP.GE.AND P0, PT, R18, R230, PT ;  /* 0x000000e61200720c */ /* 0x000fe40003f06270 */
[----:B------:R-:W-:Y:S02]  /*2b620*/  IADD3 R9, PT, PT, R3, -0x40, -R0 ;  /* 0xffffffc003097810 */ /* 0x000fe40007ffe800 */
[----:B------:R-:W-:Y:S02]  /*2b630*/  I2FP.F32.S32 R5, R5 ;  /* 0x0000000500057245 */ /* 0x000fe40000201400 */
[----:B------:R-:W-:Y:S01]  /*2b640*/  FSEL R182, R35, -INF , P0 ;  /* 0xff80000023b67808 */ /* 0x000fe20000000000 */
[----:B------:R-:W-:Y:S01]  /*2b650*/  VIADD R35, R2, 0xf1 ;  /* 0x000000f102237836 */ /* 0x000fe20000000000 */
[----:B------:R-:W-:Y:S01]  /*2b660*/  IABS R9, R9 ;  /* 0x0000000900097213 */ /* 0x000fe20000000000 */
[----:B------:R-:W-:Y:S01]  /*2b670*/  FFMA.FTZ R81, -R225, R5, R81 ;  /* 0x00000005e1517223 */ /* 0x000fe20000010151 */
[----:B------:R-:W-:Y:S02]  /*2b680*/  I2FP.F32.S32 R4, R4 ;  /* 0x0000000400047245 */ /* 0x000fe40000201400 */
[----:B------:R-:W-:Y:S02]  /*2b690*/  ISETP.GE.AND P0, PT, R211, R229, PT ;  /* 0x000000e5d300720c */ /* 0x000fe40003f06270 */
[----:B------:R-:W-:Y:S01]  /*2b6a0*/  I2FP.F32.S32 R7, R7 ;  /* 0x0000000700077245 */ /* 0x000fe20000201400 */
[----:B------:R-:W-:Y:S01]  /*2b6b0*/  FFMA.FTZ R84, -R225, R4, R84 ;  /* 0x00000004e1547223 */ /* 0x000fe20000010154 */
[----:B------:R-:W-:Y:S02]  /*2b6c0*/  I2FP.F32.S32 R6, R6 ;  /* 0x0000000600067245 */ /* 0x000fe40000201400 */
[----:B------:R-:W-:Y:S01]  /*2b6d0*/  IADD3 R10, PT, PT, R3, -0x91, -R0 ;  /* 0xffffff6f030a7810 */ /* 0x000fe20007ffe800 */
[C---:B------:R-:W-:Y:S01]  /*2b6e0*/  FFMA.FTZ R75, -R225.reuse, R7, R75 ;  /* 0x00000007e14b7223 */ /* 0x040fe2000001014b */
[----:B------:R-:W-:Y:S01]  /*2b6f0*/  I2FP.F32.S32 R9, R9 ;  /* 0x0000000900097245 */ /* 0x000fe20000201400 */
[----:B------:R-:W-:Y:S01]  /*2b700*/  FFMA.FTZ R80, -R225, R6, R80 ;  /* 0x00000006e1507223 */ /* 0x000fe20000010150 */
[----:B------:R-:W-:Y:S02]  /*2b710*/  FSEL R202, R44, -INF , P0 ;  /* 0xff8000002cca7808 */ /* 0x000fe40000000000 */
        /* <DEDUP_REMOVED lines=9> */
[-C--:B------:R-:W-:Y:S02]  /*2b7b0*/  ISETP.GE.AND P0, PT, R179, R230.reuse, PT ;  /* 0x000000e6b300720c */ /* 0x080fe40003f06270 */
[----:B------:R-:W-:Y:S01]  /*2b7c0*/  IABS R4, R7 ;  /* 0x0000000700047213 */ /* 0x000fe20000000000 */
[----:B------:R-:W-:Y:S01]  /*2b7d0*/  IMAD.MOV.U32 R7, RZ, RZ, R10 ;  /* 0x000000ffff077224 */ /* 0x000fe200078e000a */
[----:B------:R-:W-:Y:S02]  /*2b7e0*/  FSEL R194, R38, -INF , P0 ;  /* 0xff80000026c27808 */ /* 0x000fe40000000000 */
[----:B------:R-:W-:Y:S02]  /*2b7f0*/  ISETP.GE.AND P0, PT, R215, R230, PT ;  /* 0x000000e6d700720c */ /* 0x000fe40003f06270 */
[--C-:B------:R-:W-:Y:S02]  /*2b800*/  IADD3 R9, PT, PT, R3, -0x48, -R0.reuse ;  /* 0xffffffb803097810 */ /* 0x100fe40007ffe800 */
[----:B------:R-:W-:Y:S02]  /*2b810*/  I2FP.F32.S32 R7, R7 ;  /* 0x0000000700077245 */ /* 0x000fe40000201400 */
[----:B------:R-:W-:Y:S02]  /*2b820*/  I2FP.F32.S32 R4, R4 ;  /* 0x0000000400047245 */ /* 0x000fe40000201400 */
[----:B------:R-:W-:Y:S01]  /*2b830*/  I2FP.F32.S32 R6, R6 ;  /* 0x0000000600067245 */ /* 0x000fe20000201400 */
[----:B------:R-:W-:Y:S01]  /*2b840*/  FFMA.FTZ R79, -R225, R7, R79 ;  /* 0x00000007e14f7223 */ /* 0x000fe2000001014f */
[----:B------:R-:W-:Y:S01]  /*2b850*/  FSEL R195, R39, -INF , P0 ;  /* 0xff80000027c37808 */ /* 0x000fe20000000000 */
[C---:B------:R-:W-:Y:S01]  /*2b860*/  FFMA.FTZ R89, -R225.reuse, R4, R89 ;  /* 0x00000004e1597223 */ /* 0x040fe20000010159 */
        /* <DEDUP_REMOVED lines=10> */
[----:B------:R-:W-:Y:S01]  /*2b910*/  IMAD.MOV.U32 R48, RZ, RZ, R185 ;  /* 0x000000ffff307224 */ /* 0x000fe200078e00b9 */
[----:B------:R-:W-:Y:S01]  /*2b920*/  ISETP.GE.AND P0, PT, R207, R229, PT ;  /* 0x000000e5cf00720c */ /* 0x000fe20003f06270 */
[----:B------:R-:W-:Y:S01]  /*2b930*/  FFMA.FTZ R42, -R225, R9, R42 ;  /* 0x00000009e12a7223 */ /* 0x000fe2000001012a */
[----:B------:R-:W-:Y:S02]  /*2b940*/  IADD3 R10, PT, PT, R3, -0xa0, -R0 ;  /* 0xffffff60030a7810 */ /* 0x000fe40007ffe800 */
[----:B------:R-:W-:Y:S02]  /*2b950*/  IABS R7, R7 ;  /* 0x0000000700077213 */ /* 0x000fe40000000000 */
[----:B------:R-:W-:Y:S02]  /*2b960*/  IABS R5, R4 ;  /* 0x0000000400057213 */ /* 0x000fe40000000000 */
[----:B------:R-:W-:Y:S02]  /*2b970*/  IABS R4, R6 ;  /* 0x0000000600047213 */ /* 0x000fe40000000000 */
[----:B------:R-:W-:Y:S01]  /*2b980*/  FSEL R210, R49, -INF , P0 ;  /* 0xff80000031d27808 */ /* 0x000fe20000000000 */
[----:B------:R-:W-:Y:S01]  /*2b990*/  IMAD.MOV.U32 R49, RZ, RZ, R186 ;  /* 0x000000ffff317224 */ /* 0x000fe200078e00ba */
[----:B------:R-:W-:Y:S02]  /*2b9a0*/  ISETP.GE.AND P0, PT, R181, R230, PT ;  /* 0x000000e6b500720c */ /* 0x000fe40003f06270 */
[----:B------:R-:W-:Y:S01]  /*2b9b0*/  IABS R6, R10 ;  /* 0x0000000a00067213 */ /* 0x000fe20000000000 */
[----:B------:R-:W-:Y:S01]  /*2b9c0*/  VIADD R10, R2, 0xc9 ;  /* 0x000000c9020a7836 */ /* 0x000fe20000000000 */
[----:B------:R-:W-:Y:S02]  /*2b9d0*/  I2FP.F32.S32 R7, R7 ;  /* 0x0000000700077245 */ /* 0x000fe40000201400 */
[----:B------:R-:W-:Y:S02]  /*2b9e0*/  I2FP.F32.S32 R4, R4 ;  /* 0x0000000400047245 */ /* 0x000fe40000201400 */
        /* <DEDUP_REMOVED lines=9> */
[----:B------:R-:W-:Y:S01]  /*2ba80*/  IADD3 R4, PT, PT, R227, -0xb8, -R0 ;  /* 0xffffff48e3047810 */ /* 0x000fe20007ffe800 */
[----:B------:R-:W-:Y:S01]  /*2ba90*/  FFMA.FTZ R92, -R225, R5, R92 ;  /* 0x00000005e15c7223 */ /* 0x000fe2000001015c */
[----:B------:R-:W-:Y:S01]  /*2baa0*/  FSEL R198, R43, -INF , P0 ;  /* 0xff8000002bc67808 */ /* 0x000fe20000000000 */
[----:B------:R-:W-:Y:S01]  /*2bab0*/  VIADD R43, R2, 0x88 ;  /* 0x00000088022b7836 */ /* 0x000fe20000000000 */
[----:B------:R-:W-:Y:S02]  /*2bac0*/  ISETP.GE.AND P0, PT, R199, R229, PT ;  /* 0x000000e5c700720c */ /* 0x000fe40003f06270 */
[--C-:B------:R-:W-:Y:S02]  /*2bad0*/  IADD3 R9, PT, PT, R3, -0x51, -R0.reuse ;  /* 0xffffffaf03097810 */ /* 0x100fe40007ffe800 */
[----:B------:R-:W-:Y:S02]  /*2bae0*/  IADD3 R6, PT, PT, R227, -0xb9, -R0 ;  /* 0xffffff47e3067810 */ /* 0x000fe40007ffe800 */
[----:B------:R-:W-:Y:S02]  /*2baf0*/  IABS R7, R7 ;  /* 0x0000000700077213 */ /* 0x000fe40000000000 */
[----:B------:R-:W-:Y:S02]  /*2bb00*/  IABS R5, R4 ;  /* 0x0000000400057213 */ /* 0x000fe40000000000 */
[----:B------:R-:W-:Y:S01]  /*2bb10*/  FSEL R206, R52, -INF , P0 ;  /* 0xff80000034ce7808 */ /* 0x000fe20000000000 */
[----:B------:R-:W-:Y:S01]  /*2bb20*/  IMAD.MOV.U32 R52, RZ, RZ, R184 ;  /* 0x000000ffff347224 */ /* 0x000fe200078e00b8 */
[----:B------:R-:W-:Y:S02]  /*2bb30*/  IABS R9, R9 ;  /* 0x0000000900097213 */ /* 0x000fe40000000000 */
[----:B------:R-:W-:Y:S01]  /*2bb40*/  IABS R4, R6 ;  /* 0x0000000600047213 */ /* 0x000fe20000000000 */
[----:B------:R-:W-:Y:S01]  /*2bb50*/  IMAD.MOV.U32 R6, RZ, RZ, R7 ;  /* 0x000000ffff067224 */ /* 0x000fe200078e0007 */
[----:B------:R-:W-:Y:S02]  /*2bb60*/  ISETP.GE.AND P0, PT, R196, R229, PT ;  /* 0x000000e5c400720c */ /* 0x000fe40003f06270 */
[----:B------:R-:W-:Y:S02]  /*2bb70*/  I2FP.F32.S32 R5, R5 ;  /* 0x0000000500057245 */ /* 0x000fe40000201400 */
[----:B------:R-:W-:Y:S02]  /*2bb80*/  I2FP.F32.S32 R9, R9 ;  /* 0x0000000900097245 */ /* 0x000fe40000201400 */
[----:B------:R-:W-:Y:S01]  /*2bb90*/  I2FP.F32.S32 R4, R4 ;  /* 0x0000000400047245 */ /* 0x000fe20000201400 */
[----:B------:R-:W-:Y:S01]  /*2bba0*/  FFMA.FTZ R96, -R225, R5, R96 ;  /* 0x00000005e1607223 */ /* 0x000fe20000010160 */
[----:B------:R-:W-:Y:S01]  /*2bbb0*/  FSEL R205, R53, -INF , P0 ;  /* 0xff80000035cd7808 */ /* 0x000fe20000000000 */
[----:B------:R-:W-:Y:S01]  /*2bbc0*/  VIADD R53, R2, 0x80 ;  /* 0x0000008002357836 */ /* 0x000fe20000000000 */
[----:B------:R-:W-:Y:S01]  /*2bbd0*/  ISETP.GE.AND P0, PT, R211, R230, PT ;  /* 0x000000e6d300720c */ /* 0x000fe20003f06270 */
[C---:B------:R-:W-:Y:S01]  /*2bbe0*/  FFMA.FTZ R47, -R225.reuse, R9, R47 ;  /* 0x00000009e12f7223 */ /* 0x040fe2000001012f */
[----:B------:R-:W-:Y:S01]  /*2bbf0*/  I2FP.F32.S32 R6, R6 ;  /* 0x0000000600067245 */ /* 0x000fe20000201400 */
[----:B------:R-:W-:Y:S01]  /*2bc00*/  FFMA.FTZ R97, -R225, R4, R97 ;  /* 0x00000004e1617223 */ /* 0x000fe20000010161 */
[--C-:B------:R-:W-:Y:S02]  /*2bc10*/  IADD3 R5, PT, PT, R3, -0xa8, -R0.reuse ;  /* 0xffffff5803057810 */ /* 0x100fe40007ffe800 */
[----:B------:R-:W-:Y:S01]  /*2bc20*/  FSEL R203, R46, -INF , P0 ;  /* 0xff8000002ecb7808 */ /* 0x000fe20000000000 */
[----:B------:R-:W-:Y:S01]  /*2bc30*/  FFMA.FTZ R87, -R225, R6, R87 ;  /* 0x00000006e1577223 */ /* 0x000fe20000010157 */
[--C-:B------:R-:W-:Y:S02]  /*2bc40*/  IADD3 R4, PT, PT, R227, -0xc0, -R0.reuse ;  /* 0xffffff40e3047810 */ /* 0x100fe40007ffe800 */
[----:B------:R-:W-:Y:S02]  /*2bc50*/  ISETP.GE.AND P0, PT, R212, R230, PT ;  /* 0x000000e6d400720c */ /* 0x000fe40003f06270 */
[----:B------:R-:W-:Y:S02]  /*2bc60*/  IABS R5, R5 ;  /* 0x0000000500057213 */ /* 0x000fe40000000000 */
[----:B------:R-:W-:Y:S02]  /*2bc70*/  IADD3 R6, PT, PT, R3, -0xa9, -R0 ;  /* 0xffffff5703067810 */ /* 0x000fe40007ffe800 */
[----:B------:R-:W-:Y:S02]  /*2bc80*/  IABS R4, R4 ;  /* 0x0000000400047213 */ /* 0x000fe40000000000 */
[----:B------:R-:W-:Y:S01]  /*2bc90*/  FSEL R201, R47, -INF , P0 ;  /* 0xff8000002fc97808 */ /* 0x000fe20000000000 */
[----:B------:R-:W-:Y:S01]  /*2bca0*/  VIADD R47, R2, 0x81 ;  /* 0x00000081022f7836 */ /* 0x000fe20000000000 */
[----:B------:R-:W-:Y:S02]  /*2bcb0*/  I2FP.F32.S32 R5, R5 ;  /* 0x0000000500057245 */ /* 0x000fe40000201400 */
[----:B------:R-:W-:Y:S02]  /*2bcc0*/  ISETP.GE.AND P0, PT, R188, R229, PT ;  /* 0x000000e5bc00720c */ /* 0x000fe40003f06270 */
[----:B------:R-:W-:Y:S01]  /*2bcd0*/  IABS R6, R6 ;  /* 0x0000000600067213 */ /* 0x000fe20000000000 */
[----:B------:R-:W-:Y:S01]  /*2bce0*/  FFMA.FTZ R90, -R225, R5, R90 ;  /* 0x00000005e15a7223 */ /* 0x000fe2000001015a */
[----:B------:R-:W-:Y:S02]  /*2bcf0*/  I2FP.F32.S32 R4, R4 ;  /* 0x0000000400047245 */ /* 0x000fe40000201400 */
[----:B------:R-:W-:Y:S01]  /*2bd00*/  FSEL R200, R56, -INF , P0 ;  /* 0xff80000038c87808 */ /* 0x000fe20000000000 */
[----:B------:R-:W-:Y:S01]  /*2bd10*/  IMAD.MOV.U32 R56, RZ, RZ, R183 ;  /* 0x000000ffff387224 */ /* 0x000fe200078e00b7 */
[----:B------:R-:W-:Y:S01]  /*2bd20*/  ISETP.GE.AND P0, PT, R187, R229, PT ;  /* 0x000000e5bb00720c */ /* 0x000fe20003f06270 */
[----:B------:R-:W-:Y:S01]  /*2bd30*/  IMAD.MOV.U32 R5, RZ, RZ, R6 ;  /* 0x000000ffff057224 */ /* 0x000fe200078e0006 */
[----:B------:R-:W-:Y:S01]  /*2bd40*/  IADD3 R6, PT, PT, R3, -0xb0, -R0 ;  /* 0xffffff5003067810 */ /* 0x000fe20007ffe800 */
[----:B------:R-:W-:Y:S01]  /*2bd50*/  FFMA.FTZ R100, -R225, R4, R100 ;  /* 0x00000004e1647223 */ /* 0x000fe20000010164 */
[----:B------:R-:W-:Y:S02]  /*2bd60*/  IADD3 R4, PT, PT, R227, -0xc1, -R0 ;  /* 0xffffff3fe3047810 */ /* 0x000fe40007ffe800 */
[----:B------:R-:W-:Y:S01]  /*2bd70*/  FSEL R191, R57, -INF , P0 ;  /* 0xff80000039bf7808 */ /* 0x000fe20000000000 */
[----:B------:R-:W-:Y:S01]  /*2bd80*/  IMAD.MOV.U32 R57, RZ, RZ, R176 ;  /* 0x000000ffff397224 */ /* 0x000fe200078e00b0 */
[----:B------:R-:W-:Y:S02]  /*2bd90*/  ISETP.GE.AND P0, PT, R208, R230, PT ;  /* 0x000000e6d000720c */ /* 0x000fe40003f06270 */
[----:B------:R-:W-:Y:S02]  /*2bda0*/  I2FP.F32.S32 R5, R5 ;  /* 0x0000000500057245 */ /* 0x000fe40000201400 */
[----:B------:R-:W-:Y:S02]  /*2bdb0*/  IABS R4, R4 ;  /* 0x0000000400047213 */ /* 0x000fe40000000000 */
[----:B------:R-:W-:Y:S01]  /*2bdc0*/  FSEL R186, R50, -INF , P0 ;  /* 0xff80000032ba7808 */ /* 0x000fe20000000000 */
[----:B------:R-:W-:Y:S01]  /*2bdd0*/  FFMA.FTZ R91, -R225, R5, R91 ;  /* 0x00000005e15b7223 */ /* 0x000fe2000001015b */
[----:B------:R-:W-:Y:S02]  /*2bde0*/  ISETP.GE.AND P0, PT, R207, R230, PT ;  /* 0x000000e6cf00720c */ /* 0x000fe40003f06270 */
[C-C-:B------:R-:W-:Y:S02]  /*2bdf0*/  IADD3 R9, PT, PT, R3.reuse, -0x60, -R0.reuse ;  /* 0xffffffa003097810 */ /* 0x140fe40007ffe800 */
[--C-:B------:R-:W-:Y:S02]  /*2be00*/  IADD3 R5, PT, PT, R3, -0xb1, -R0.reuse ;  /* 0xffffff4f03057810 */ /* 0x100fe40007ffe800 */
[----:B------:R-:W-:Y:S02]  /*2be10*/  I2FP.F32.S32 R4, R4 ;  /* 0x0000000400047245 */ /* 0x000fe40000201400 */
[----:B------:R-:W-:Y:S02]  /*2be20*/  IABS R6, R6 ;  /* 0x0000000600067213 */ /* 0x000fe40000000000 */
[----:B------:R-:W-:Y:S01]  /*2be30*/  FSEL R185, R51, -INF , P0 ;  /* 0xff80000033b97808 */ /* 0x000fe20000000000 */
[----:B------:R-:W-:Y:S01]  /*2be40*/  FFMA.FTZ R101, -R225, R4, R101 ;  /* 0x00000004e1657223 */ /* 0x000fe20000010165 */
[----:B------:R-:W-:Y:S02]  /*2be50*/  IABS R9, R9 ;  /* 0x0000000900097213 */ /* 0x000fe40000000000 */
[----:B------:R-:W-:Y:S02]  /*2be60*/  ISETP.GE.AND P0, PT, R174, R229, PT ;  /* 0x000000e5ae00720c */ /* 0x000fe40003f06270 */
[----:B------:R-:W-:Y:S02]  /*2be70*/  IABS R5, R5 ;  /* 0x0000000500057213 */ /* 0x000fe40000000000 */
[----:B------:R-:W-:Y:S02]  /*2be80*/  I2FP.F32.S32 R6, R6 ;  /* 0x0000000600067245 */ /* 0x000fe40000201400 */
[----:B------:R-:W-:Y:S02]  /*2be90*/  IADD3 R4, PT, PT, R227, -0xc8, -R0 ;  /* 0xffffff38e3047810 */ /* 0x000fe40007ffe800 */
[----:B------:R-:W-:Y:S01]  /*2bea0*/  I2FP.F32.S32 R9, R9 ;  /* 0x0000000900097245 */ /* 0x000fe20000201400 */
[C---:B------:R-:W-:Y:S01]  /*2beb0*/  FFMA.FTZ R94, -R225.reuse, R6, R94 ;  /* 0x00000006e15e7223 */ /* 0x040fe2000001015e */
[----:B------:R-:W-:Y:S02]  /*2bec0*/  FSEL R184, R60, -INF , P0 ;  /* 0xff8000003cb87808 */ /* 0x000fe40000000000 */
[----:B------:R-:W-:Y:S01]  /*2bed0*/  I2FP.F32.S32 R5, R5 ;  /* 0x0000000500057245 */ /* 0x000fe20000201400 */
[----:B------:R-:W-:Y:S01]  /*2bee0*/  FFMA.FTZ R54, -R225, R9, R54 ;  /* 0x00000009e1367223 */ /* 0x000fe20000010136 */
[----:B------:R-:W-:Y:S02]  /*2bef0*/  ISETP.GE.AND P0, PT, R173, R229, PT ;  /* 0x000000e5ad00720c */ /* 0x000fe40003f06270 */
[----:B------:R-:W-:Y:S01]  /*2bf00*/  IABS R4, R4 ;  /* 0x0000000400047213 */ /* 0x000fe20000000000 */
[----:B------:R-:W-:Y:S01]  /*2bf10*/  FFMA.FTZ R95, -R225, R5, R95 ;  /* 0x00000005e15f7223 */ /* 0x000fe2000001015f */
[--C-:B------:R-:W-:Y:S02]  /*2bf20*/  IADD3 R6, PT, PT, R227, -0xc9, -R0.reuse ;  /* 0xffffff37e3067810 */ /* 0x100fe40007ffe800 */
[----:B------:R-:W-:Y:S02]  /*2bf30*/  IADD3 R7, PT, PT, R3, -0xb8, -R0 ;  /* 0xffffff4803077810 */ /* 0x000fe40007ffe800 */
[----:B------:R-:W-:Y:S02]  /*2bf40*/  FSEL R183, R61, -INF , P0 ;  /* 0xff8000003db77808 */ /* 0x000fe40000000000 */
[----:B------:R-:W-:Y:S02]  /*2bf50*/  ISETP.GE.AND P0, PT, R199, R230, PT ;  /* 0x000000e6c700720c */ /* 0x000fe40003f06270 */
[----:B------:R-:W-:Y:S02]  /*2bf60*/  I2FP.F32.S32 R5, R4 ;  /* 0x0000000400057245 */ /* 0x000fe40000201400 */
[----:B------:R-:W-:Y:S02]  /*2bf70*/  IABS R4, R6 ;  /* 0x0000000600047213 */ /* 0x000fe40000000000 */
[----:B------:R-:W-:Y:S01]  /*2bf80*/  IABS R6, R7 ;  /* 0x0000000700067213 */ /* 0x000fe20000000000 */
[----:B------:R-:W-:Y:S01]  /*2bf90*/  FFMA.FTZ R104, -R225, R5, R104 ;  /* 0x00000005e1687223 */ /* 0x000fe20000010168 */
[----:B------:R-:W-:Y:S01]  /*2bfa0*/  FSEL R176, R54, -INF , P0 ;  /* 0xff80000036b07808 */ /* 0x000fe20000000000 */
[----:B------:R-:W-:Y:S01]  /*2bfb0*/  VIADD R54, R2, 0x79 ;  /* 0x0000007902367836 */ /* 0x000fe20000000000 */
        /* <DEDUP_REMOVED lines=15> */
[----:B------:R-:W-:Y:S02]  /*2c0b0*/  ISETP.GE.AND P0, PT, R54, R229, PT ;  /* 0x000000e53600720c */ /* 0x000fe40003f06270 */
[----:B------:R-:W-:Y:S02]  /*2c0c0*/  IADD3 R6, PT, PT, R227, -0xd1, -R0 ;  /* 0xffffff2fe3067810 */ /* 0x000fe40007ffe800 */
[----:B------:R-:W-:Y:S02]  /*2c0d0*/  IABS R7, R7 ;  /* 0x0000000700077213 */ /* 0x000fe40000000000 */
[----:B------:R-:W-:Y:S02]  /*2c0e0*/  IABS R5, R4 ;  /* 0x0000000400057213 */ /* 0x000fe40000000000 */
[----:B------:R-:W-:Y:S02]  /*2c0f0*/  FSEL R65, R65, -INF , P0 ;  /* 0xff80000041417808 */ /* 0x000fe40000000000 */
[----:B------:R-:W-:Y:S02]  /*2c100*/  ISETP.GE.AND P0, PT, R188, R230, PT ;  /* 0x000000e6bc00720c */ /* 0x000fe40003f06270 */
[----:B------:R-:W-:Y:S01]  /*2c110*/  IABS R4, R6 ;  /* 0x0000000600047213 */ /* 0x000fe20000000000 */
[----:B------:R-:W-:Y:S01]  /*2c120*/  IMAD.MOV.U32 R6, RZ, RZ, R7 ;  /* 0x000000ffff067224 */ /* 0x000fe200078e0007 */
[----:B------:R-:W-:Y:S02]  /*2c130*/  I2FP.F32.S32 R5, R5 ;  /* 0x0000000500057245 */ /* 0x000fe40000201400 */
[----:B------:R-:W-:Y:S02]  /*2c140*/  FSEL R58, R58, -INF , P0 ;  /* 0xff8000003a3a7808 */ /* 0x000fe40000000000 */
[----:B------:R-:W-:Y:S01]  /*2c150*/  ISETP.GE.AND P0, PT, R187, R230, PT ;  /* 0x000000e6bb00720c */ /* 0x000fe20003f06270 */
[----:B------:R-:W-:Y:S01]  /*2c160*/  FFMA.FTZ R108, -R225, R5, R108 ;  /* 0x00000005e16c7223 */ /* 0x000fe2000001016c */
[C-C-:B------:R-:W-:Y:S02]  /*2c170*/  IADD3 R9, PT, PT, R3.reuse, -0x70, -R0.reuse ;  /* 0xffffff9003097810 */ /* 0x140fe40007ffe800 */
[----:B------:R-:W-:Y:S02]  /*2c180*/  I2FP.F32.S32 R4, R4 ;  /* 0x0000000400047245 */ /* 0x000fe40000201400 */
[----:B------:R-:W-:Y:S02]  /*2c190*/  I2FP.F32.S32 R6, R6 ;  /* 0x0000000600067245 */ /* 0x000fe40000201400 */
[--C-:B------:R-:W-:Y:S01]  /*2c1a0*/  IADD3 R5, PT, PT, R3, -0xc0, -R0.reuse ;  /* 0xffffff4003057810 */ /* 0x100fe20007ffe800 */
[----:B------:R-:W-:Y:S01]  /*2c1b0*/  FFMA.FTZ R109, -R225, R4, R109 ;  /* 0x00000004e16d7223 */ /* 0x000fe2000001016d */
[----:B------:R-:W-:Y:S01]  /*2c1c0*/  FSEL R59, R59, -INF , P0 ;  /* 0xff8000003b3b7808 */ /* 0x000fe20000000000 */
[----:B------:R-:W-:Y:S01]  /*2c1d0*/  FFMA.FTZ R99, -R225, R6, R99 ;  /* 0x00000006e1637223 */ /* 0x000fe20000010163 */
[----:B------:R-:W-:Y:S02]  /*2c1e0*/  IABS R9, R9 ;  /* 0x0000000900097213 */ /* 0x000fe40000000000 */
[----:B------:R-:W-:Y:S02]  /*2c1f0*/  ISETP.GE.AND P0, PT, R53, R229, PT ;  /* 0x000000e53500720c */ /* 0x000fe40003f06270 */
[--C-:B------:R-:W-:Y:S02]  /*2c200*/  IADD3 R4, PT, PT, R227, -0xd8, -R0.reuse ;  /* 0xffffff28e3047810 */ /* 0x100fe40007ffe800 */
[----:B------:R-:W-:Y:S02]  /*2c210*/  IABS R5, R5 ;  /* 0x0000000500057213 */ /* 0x000fe40000000000 */
[----:B------:R-:W-:Y:S02]  /*2c220*/  I2FP.F32.S32 R9, R9 ;  /* 0x0000000900097245 */ /* 0x000fe40000201400 */
[----:B------:R-:W-:Y:S02]  /*2c230*/  IADD3 R6, PT, PT, R3, -0xc1, -R0 ;  /* 0xffffff3f03067810 */ /* 0x000fe40007ffe800 */
[----:B------:R-:W-:Y:S01]  /*2c240*/  FSEL R68, R68, -INF , P0 ;  /* 0xff80000044447808 */ /* 0x000fe20000000000 */
[----:B------:R-:W-:Y:S01]  /*2c250*/  FFMA.FTZ R62, -R225, R9, R62 ;  /* 0x00000009e13e7223 */ /* 0x000fe2000001013e */
[----:B------:R-:W-:Y:S02]  /*2c260*/  ISETP.GE.AND P0, PT, R47, R229, PT ;  /* 0x000000e52f00720c */ /* 0x000fe40003f06270 */
[----:B------:R-:W-:Y:S02]  /*2c270*/  IABS R4, R4 ;  /* 0x0000000400047213 */ /* 0x000fe40000000000 */
[----:B------:R-:W-:Y:S02]  /*2c280*/  I2FP.F32.S32 R5, R5 ;  /* 0x0000000500057245 */ /* 0x000fe40000201400 */
[----:B------:R-:W-:Y:S02]  /*2c290*/  IABS R6, R6 ;  /* 0x0000000600067213 */ /* 0x000fe40000000000 */
[----:B------:R-:W-:Y:S01]  /*2c2a0*/  FSEL R46, R69, -INF , P0 ;  /* 0xff800000452e7808 */ /* 0x000fe20000000000 */
[----:B------:R-:W-:Y:S01]  /*2c2b0*/  FFMA.FTZ R102, -R225, R5, R102 ;  /* 0x00000005e1667223 */ /* 0x000fe20000010166 */
[----:B------:R-:W-:Y:S01]  /*2c2c0*/  I2FP.F32.S32 R4, R4 ;  /* 0x0000000400047245 */ /* 0x000fe20000201400 */
[----:B------:R-:W-:Y:S01]  /*2c2d0*/  IMAD.MOV.U32 R5, RZ, RZ, R6 ;  /* 0x000000ffff057224 */ /* 0x000fe200078e0006 */
[----:B------:R-:W-:Y:S02]  /*2c2e0*/  ISETP.GE.AND P0, PT, R174, R230, PT ;  /* 0x000000e6ae00720c */ /* 0x000fe40003f06270 */
[----:B------:R-:W-:Y:S01]  /*2c2f0*/  IADD3 R9, PT, PT, R3, -0x79, -R0 ;  /* 0xffffff8703097810 */ /* 0x000fe20007ffe800 */
[----:B------:R-:W-:Y:S01]  /*2c300*/  FFMA.FTZ R112, -R225, R4, R112 ;  /* 0x00000004e1707223 */ /* 0x000fe20000010170 */
[----:B------:R-:W-:Y:S02]  /*2c310*/  FSEL R45, R62, -INF , P0 ;  /* 0xff8000003e2d7808 */ /* 0x000fe40000000000 */
[----:B------:R-:W-:Y:S02]  /*2c320*/  ISETP.GE.AND P0, PT, R173, R230, PT ;  /* 0x000000e6ad00720c */ /* 0x000fe40003f06270 */
[--C-:B------:R-:W-:Y:S02]  /*2c330*/  IADD3 R4, PT, PT, R227, -0xd9, -R0.reuse ;  /* 0xffffff27e3047810 */ /* 0x100fe40007ffe800 */
[----:B------:R-:W-:Y:S02]  /*2c340*/  I2FP.F32.S32 R5, R5 ;  /* 0x0000000500057245 */ /* 0x000fe40000201400 */
[----:B------:R-:W-:Y:S02]  /*2c350*/  FSEL R44, R63, -INF , P0 ;  /* 0xff8000003f2c7808 */ /* 0x000fe40000000000 */
[----:B------:R-:W-:Y:S01]  /*2c360*/  IABS R4, R4 ;  /* 0x0000000400047213 */ /* 0x000fe20000000000 */
[----:B------:R-:W-:Y:S01]  /*2c370*/  FFMA.FTZ R103, -R225, R5, R103 ;  /* 0x00000005e1677223 */ /* 0x000fe20000010167 */
[----:B------:R-:W-:Y:S02]  /*2c380*/  ISETP.GE.AND P0, PT, R43, R229, PT ;  /* 0x000000e52b00720c */ /* 0x000fe40003f06270 */
[C-C-:B------:R-:W-:Y:S02]  /*2c390*/  IADD3 R6, PT, PT, R3.reuse, -0xc8, -R0.reuse ;  /* 0xffffff3803067810 */ /* 0x140fe40007ffe800 */
[--C-:B------:R-:W-:Y:S02]  /*2c3a0*/  IADD3 R5, PT, PT, R3, -0xc9, -R0.reuse ;  /* 0xffffff3703057810 */ /* 0x100fe40007ffe800 */
[----:B------:R-:W-:Y:S02]  /*2c3b0*/  I2FP.F32.S32 R4, R4 ;  /* 0x0000000400047245 */ /* 0x000fe40000201400 */
[----:B------:R-:W-:Y:S02]  /*2c3c0*/  FSEL R72, R72, -INF , P0 ;  /* 0xff80000048487808 */ /* 0x000fe40000000000 */
[----:B------:R-:W-:Y:S01]  /*2c3d0*/  IABS R9, R9 ;  /* 0x0000000900097213 */ /* 0x000fe20000000000 */
[----:B------:R-:W-:Y:S01]  /*2c3e0*/  FFMA.FTZ R113, -R225, R4, R113 ;  /* 0x00000004e1717223 */ /* 0x000fe20000010171 */
[----:B------:R-:W-:Y:S02]  /*2c3f0*/  IABS R6, R6 ;  /* 0x0000000600067213 */ /* 0x000fe40000000000 */
[----:B------:R-:W-:Y:S02]  /*2c400*/  ISETP.GE.AND P0, PT, R42, R229, PT ;  /* 0x000000e52a00720c */ /* 0x000fe40003f06270 */
[----:B------:R-:W-:Y:S02]  /*2c410*/  IABS R5, R5 ;  /* 0x0000000500057213 */ /* 0x000fe40000000000 */
[----:B------:R-:W-:Y:S02]  /*2c420*/  I2FP.F32.S32 R9, R9 ;  /* 0x0000000900097245 */ /* 0x000fe40000201400 */
[----:B------:R-:W-:Y:S02]  /*2c430*/  I2FP.F32.S32 R6, R6 ;  /* 0x0000000600067245 */ /* 0x000fe40000201400 */
[----:B------:R-:W-:Y:S01]  /*2c440*/  FSEL R73, R73, -INF , P0 ;  /* 0xff80000049497808 */ /* 0x000fe20000000000 */
[----:B------:R-:W-:Y:S01]  /*2c450*/  FFMA.FTZ R67, -R225, R9, R67 ;  /* 0x00000009e1437223 */ /* 0x000fe20000010143 */
[----:B------:R-:W-:Y:S01]  /*2c460*/  IADD3 R4, PT, PT, R227, -0xe0, -R0 ;  /* 0xffffff20e3047810 */ /* 0x000fe20007ffe800 */
[----:B------:R-:W-:Y:S01]  /*2c470*/  FFMA.FTZ R106, -R225, R6, R106 ;  /* 0x00000006e16a7223 */ /* 0x000fe2000001016a */
[----:B------:R-:W-:Y:S02]  /*2c480*/  ISETP.GE.AND P0, PT, R171, R230, PT ;  /* 0x000000e6ab00720c */ /* 0x000fe40003f06270 */
[----:B------:R-:W-:Y:S02]  /*2c490*/  I2FP.F32.S32 R5, R5 ;  /* 0x0000000500057245 */ /* 0x000fe40000201400 */
[----:B------:R-:W-:Y:S02]  /*2c4a0*/  IABS R4, R4 ;  /* 0x0000000400047213 */ /* 0x000fe40000000000 */
[----:B------:R-:W-:Y:S01]  /*2c4b0*/  FSEL R66, R66, -INF , P0 ;  /* 0xff80000042427808 */ /* 0x000fe20000000000 */
[----:B------:R-:W-:Y:S01]  /*2c4c0*/  FFMA.FTZ R107, -R225, R5, R107 ;  /* 0x00000005e16b7223 */ /* 0x000fe2000001016b */
[--C-:B------:R-:W-:Y:S02]  /*2c4d0*/  IADD3 R6, PT, PT, R227, -0xe1, -R0.reuse ;  /* 0xffffff1fe3067810 */ /* 0x100fe40007ffe800 */
[----:B------:R-:W-:Y:S02]  /*2c4e0*/  ISETP.GE.AND P0, PT, R54, R230, PT ;  /* 0x000000e63600720c */ /* 0x000fe40003f06270 */
[----:B------:R-:W-:Y:S02]  /*2c4f0*/  IADD3 R7, PT, PT, R3, -0xd0, -R0 ;  /* 0xffffff3003077810 */ /* 0x000fe40007ffe800 */
[----:B------:R-:W-:Y:S02]  /*2c500*/  I2FP.F32.S32 R5, R4 ;  /* 0x0000000400057245 */ /* 0x000fe40000201400 */
[----:B------:R-:W-:Y:S02]  /*2c510*/  IABS R4, R6 ;  /* 0x0000000600047213 */ /* 0x000fe40000000000 */
[----:B------:R-:W-:Y:S01]  /*2c520*/  FSEL R67, R67, -INF , P0 ;  /* 0xff80000043437808 */ /* 0x000fe20000000000 */
[----:B------:R-:W-:Y:S01]  /*2c530*/  FFMA.FTZ R116, -R225, R5, R116 ;  /* 0x00000005e1747223 */ /* 0x000fe20000010174 */
[----:B------:R-:W-:Y:S02]  /*2c540*/  IABS R6, R7 ;  /* 0x0000000700067213 */ /* 0x000fe40000000000 */
[-C--:B------:R-:W-:Y:S02]  /*2c550*/  ISETP.GE.AND P0, PT, R41, R229.reuse, PT ;  /* 0x000000e52900720c */ /* 0x080fe40003f06270 */
[----:B------:R-:W-:Y:S01]  /*2c560*/  I2FP.F32.S32 R4, R4 ;  /* 0x0000000400047245 */ /* 0x000fe20000201400 */
[----:B------:R-:W-:Y:S01]  /*2c570*/  IMAD.MOV.U32 R5, RZ, RZ, R6 ;  /* 0x000000ffff057224 */ /* 0x000fe200078e0006 */
[----:B------:R-:W-:Y:S02]  /*2c580*/  FSEL R76, R76, -INF , P0 ;  /* 0xff8000004c4c7808 */ /* 0x000fe40000000000 */
[----:B------:R-:W-:Y:S01]  /*2c590*/  ISETP.GE.AND P0, PT, R40, R229, PT ;  /* 0x000000e52800720c */ /* 0x000fe20003f06270 */
[----:B------:R-:W-:Y:S01]  /*2c5a0*/  FFMA.FTZ R117, -R225, R4, R117 ;  /* 0x00000004e1757223 */ /* 0x000fe20000010175 */
[----:B------:R-:W-:Y:S02]  /*2c5b0*/  I2FP.F32.S32 R5, R5 ;  /* 0x0000000500057245 */ /* 0x000fe40000201400 */
[----:B------:R-:W-:Y:S02]  /*2c5c0*/  FSEL R77, R77, -INF , P0 ;  /* 0xff8000004d4d7808 */ /* 0x000fe40000000000 */
[-C--:B------:R-:W-:Y:S01]  /*2c5d0*/  ISETP.GE.AND P0, PT, R53, R230.reuse, PT ;  /* 0x000000e63500720c */ /* 0x080fe20003f06270 */
[----:B------:R-:W-:Y:S01]  /*2c5e0*/  FFMA.FTZ R110, -R225, R5, R110 ;  /* 0x00000005e16e7223 */ /* 0x000fe2000001016e */
[C-C-:B------:R-:W-:Y:S02]  /*2c5f0*/  IADD3 R4, PT, PT, R227.reuse, -0xe8, -R0.reuse ;  /* 0xffffff18e3047810 */ /* 0x140fe40007ffe800 */
[--C-:B------:R-:W-:Y:S02]  /*2c600*/  IADD3 R6, PT, PT, R227, -0xe9, -R0.reuse ;  /* 0xffffff17e3067810 */ /* 0x100fe40007ffe800 */
[----:B------:R-:W-:Y:S02]  /*2c610*/  FSEL R70, R70, -INF , P0 ;  /* 0xff80000046467808 */ /* 0x000fe40000000000 */
[--C-:B------:R-:W-:Y:S02]  /*2c620*/  IADD3 R7, PT, PT, R3, -0xd1, -R0.reuse ;  /* 0xffffff2f03077810 */ /* 0x100fe40007ffe800 */
[----:B------:R-:W-:Y:S02]  /*2c630*/  ISETP.GE.AND P0, PT, R47, R230, PT ;  /* 0x000000e62f00720c */ /* 0x000fe40003f06270 */
[----:B------:R-:W-:Y:S02]  /*2c640*/  IADD3 R9, PT, PT, R3, -0x88, -R0 ;  /* 0xffffff7803097810 */ /* 0x000fe40007ffe800 */
[----:B------:R-:W-:Y:S02]  /*2c650*/  IABS R5, R4 ;  /* 0x0000000400057213 */ /* 0x000fe40000000000 */
[----:B------:R-:W-:Y:S02]  /*2c660*/  IABS R4, R6 ;  /* 0x0000000600047213 */ /* 0x000fe40000000000 */
[----:B------:R-:W-:Y:S02]  /*2c670*/  IABS R7, R7 ;  /* 0x0000000700077213 */ /* 0x000fe40000000000 */
[----:B------:R-:W-:Y:S02]  /*2c680*/  FSEL R71, R71, -INF , P0 ;  /* 0xff80000047477808 */ /* 0x000fe40000000000 */
[----:B------:R-:W-:Y:S01]  /*2c690*/  IABS R9, R9 ;  /* 0x0000000900097213 */ /* 0x000fe20000000000 */
[----:B------:R-:W-:Y:S01]  /*2c6a0*/  IMAD.MOV.U32 R6, RZ, RZ, R7 ;  /* 0x000000ffff067224 */ /* 0x000fe200078e0007 */
[----:B------:R-:W-:Y:S01]  /*2c6b0*/  ISETP.GE.AND P0, PT, R37, R229, PT ;  /* 0x000000e52500720c */ /* 0x000fe20003f06270 */
[----:B------:R-:W-:Y:S01]  /*2c6c0*/  VIADD R7, R2, 0xb9 ;  /* 0x000000b902077836 */ /* 0x000fe20000000000 */
[----:B------:R-:W-:Y:S02]  /*2c6d0*/  I2FP.F32.S32 R4, R4 ;  /* 0x0000000400047245 */ /* 0x000fe40000201400 */
[----:B------:R-:W-:Y:S02]  /*2c6e0*/  I2FP.F32.S32 R9, R9 ;  /* 0x0000000900097245 */ /* 0x000fe40000201400 */
[----:B------:R-:W-:Y:S01]  /*2c6f0*/  I2FP.F32.S32 R5, R5 ;  /* 0x0000000500057245 */ /* 0x000fe20000201400 */
[C---:B------:R-:W-:Y:S01]  /*2c700*/  FFMA.FTZ R121, -R225.reuse, R4, R121 ;  /* 0x00000004e1797223 */ /* 0x040fe20000010179 */
[----:B------:R-:W-:Y:S01]  /*2c710*/  FSEL R80, R80, -INF , P0 ;  /* 0xff80000050507808 */ /* 0x000fe20000000000 */
[C---:B------:R-:W-:Y:S01]  /*2c720*/  FFMA.FTZ R74, -R225.reuse, R9, R74 ;  /* 0x00000009e14a7223 */ /* 0x040fe2000001014a */
[----:B------:R-:W-:Y:S01]  /*2c730*/  ISETP.GE.AND P0, PT, R36, R229, PT ;  /* 0x000000e52400720c */ /* 0x000fe20003f06270 */
[----:B------:R-:W-:Y:S01]  /*2c740*/  FFMA.FTZ R120, -R225, R5, R120 ;  /* 0x00000005e1787223 */ /* 0x000fe20000010178 */
[--C-:B------:R-:W-:Y:S02]  /*2c750*/  IADD3 R4, PT, PT, R227, -0xf0, -R0.reuse ;  /* 0xffffff10e3047810 */ /* 0x100fe40007ffe800 */
[----:B------:R-:W-:Y:S02]  /*2c760*/  I2FP.F32.S32 R6, R6 ;  /* 0x0000000600067245 */ /* 0x000fe40000201400 */
[----:B------:R-:W-:Y:S02]  /*2c770*/  FSEL R81, R81, -INF , P0 ;  /* 0xff80000051517808 */ /* 0x000fe40000000000 */
[--C-:B------:R-:W-:Y:S01]  /*2c780*/  IADD3 R5, PT, PT, R3, -0xd8, -R0.reuse ;  /* 0xffffff2803057810 */ /* 0x100fe20007ffe800 */
[----:B------:R-:W-:Y:S01]  /*2c790*/  FFMA.FTZ R111, -R225, R6, R111 ;  /* 0x00000006e16f7223 */ /* 0x000fe2000001016f */
[----:B------:R-:W-:Y:S02]  /*2c7a0*/  ISETP.GE.AND P0, PT, R43, R230, PT ;  /* 0x000000e62b00720c */ /* 0x000fe40003f06270 */
[----:B------:R-:W-:Y:S02]  /*2c7b0*/  IABS R4, R4 ;  /* 0x0000000400047213 */ /* 0x000fe40000000000 */
[----:B------:R-:W-:Y:S02]  /*2c7c0*/  IABS R5, R5 ;  /* 0x0000000500057213 */ /* 0x000fe40000000000 */
[----:B------:R-:W-:Y:S02]  /*2c7d0*/  FSEL R74, R74, -INF , P0 ;  /* 0xff8000004a4a7808 */ /* 0x000fe40000000000 */
[C-C-:B------:R-:W-:Y:S02]  /*2c7e0*/  IADD3 R6, PT, PT, R3.reuse, -0xd9, -R0.reuse ;  /* 0xffffff2703067810 */ /* 0x140fe40007ffe800 */
[----:B------:R-:W-:Y:S02]  /*2c7f0*/  I2FP.F32.S32 R4, R4 ;  /* 0x0000000400047245 */ /* 0x000fe40000201400 */
[----:B------:R-:W-:Y:S02]  /*2c800*/  ISETP.GE.AND P0, PT, R42, R230, PT ;  /* 0x000000e62a00720c */ /* 0x000fe40003f06270 */
[----:B------:R-:W-:Y:S01]  /*2c810*/  IADD3 R9, PT, PT, R3, -0x90, -R0 ;  /* 0xffffff7003097810 */ /* 0x000fe20007ffe800 */
[----:B------:R-:W-:Y:S01]  /*2c820*/  FFMA.FTZ R124, -R225, R4, R124 ;  /* 0x00000004e17c7223 */ /* 0x000fe2000001017c */
[----:B------:R-:W-:Y:S02]  /*2c830*/  I2FP.F32.S32 R5, R5 ;  /* 0x0000000500057245 */ /* 0x000fe40000201400 */
[----:B------:R-:W-:Y:S02]  /*2c840*/  IABS R6, R6 ;  /* 0x0000000600067213 */ /* 0x000fe40000000000 */
[----:B------:R-:W-:Y:S01]  /*2c850*/  FSEL R75, R75, -INF , P0 ;  /* 0xff8000004b4b7808 */ /* 0x000fe20000000000 */
[----:B------:R-:W-:Y:S01]  /*2c860*/  FFMA.FTZ R114, -R225, R5, R114 ;  /* 0x00000005e1727223 */ /* 0x000fe20000010172 */
[----:B------:R-:W-:Y:S01]  /*2c870*/  IABS R9, R9 ;  /* 0x0000000900097213 */ /* 0x000fe20000000000 */
[----:B------:R-:W-:Y:S01]  /*2c880*/  IMAD.MOV.U32 R5, RZ, RZ, R6 ;  /* 0x000000ffff057224 */ /* 0x000fe200078e0006 */
[----:B------:R-:W-:Y:S02]  /*2c890*/  ISETP.GE.AND P0, PT, R30, R229, PT ;  /* 0x000000e51e00720c */ /* 0x000fe40003f06270 */
[----:B------:R-:W-:Y:S02]  /*2c8a0*/  IADD3 R4, PT, PT, R3, -0xe8, -R0 ;  /* 0xffffff1803047810 */ /* 0x000fe40007ffe800 */
[----:B------:R-:W-:Y:S02]  /*2c8b0*/  I2FP.F32.S32 R9, R9 ;  /* 0x0000000900097245 */ /* 0x000fe40000201400 */
[----:B------:R-:W-:Y:S02]  /*2c8c0*/  FSEL R84, R84, -INF , P0 ;  /* 0xff80000054547808 */ /* 0x000fe40000000000 */
[----:B------:R-:W-:Y:S01]  /*2c8d0*/  IABS R4, R4 ;  /* 0x0000000400047213 */ /* 0x000fe20000000000 */
[----:B------:R-:W-:Y:S01]  /*2c8e0*/  FFMA.FTZ R78, -R225, R9, R78 ;  /* 0x00000009e14e7223 */ /* 0x000fe2000001014e */
[----:B------:R-:W-:Y:S02]  /*2c8f0*/  ISETP.GE.AND P0, PT, R29, R229, PT ;  /* 0x000000e51d00720c */ /* 0x000fe40003f06270 */
[----:B------:R-:W-:Y:S02]  /*2c900*/  IADD3 R6, PT, PT, R3, -0xe0, -R0 ;  /* 0xffffff2003067810 */ /* 0x000fe40007ffe800 */
[----:B------:R-:W-:Y:S02]  /*2c910*/  I2FP.F32.S32 R5, R5 ;  /* 0x0000000500057245 */ /* 0x000fe40000201400 */
[----:B------:R-:W-:Y:S02]  /*2c920*/  I2FP.F32.S32 R4, R4 ;  /* 0x0000000400047245 */ /* 0x000fe40000201400 */
[----:B------:R-:W-:Y:S01]  /*2c930*/  FSEL R85, R85, -INF , P0 ;  /* 0xff80000055557808 */ /* 0x000fe20000000000 */
[C---:B------:R-:W-:Y:S01]  /*2c940*/  FFMA.FTZ R115, -R225.reuse, R5, R115 ;  /* 0x00000005e1737223 */ /* 0x040fe20000010173 */
[----:B------:R-:W-:Y:S01]  /*2c950*/  IABS R6, R6 ;  /* 0x0000000600067213 */ /* 0x000fe20000000000 */
[----:B------:R-:W-:Y:S01]  /*2c960*/  FFMA.FTZ R122, -R225, R4, R122 ;  /* 0x00000004e17a7223 */ /* 0x000fe2000001017a */
[----:B------:R-:W-:Y:S02]  /*2c970*/  ISETP.GE.AND P0, PT, R41, R230, PT ;  /* 0x000000e62900720c */ /* 0x000fe40003f06270 */
[----:B------:R-:W-:Y:S02]  /*2c980*/  I2FP.F32.S32 R6, R6 ;  /* 0x0000000600067245 */ /* 0x000fe40000201400 */
[----:B------:R-:W-:Y:S02]  /*2c990*/  FSEL R78, R78, -INF , P0 ;  /* 0xff8000004e4e7808 */ /* 0x000fe40000000000 */
[----:B------:R-:W-:Y:S01]  /*2c9a0*/  IADD3 R5, PT, PT, R3, -0xe1, -R0 ;  /* 0xffffff1f03057810 */ /* 0x000fe20007ffe800 */
[----:B------:R-:W-:Y:S01]  /*2c9b0*/  FFMA.FTZ R118, -R225, R6, R118 ;  /* 0x00000006e1767223 */ /* 0x000fe20000010176 */
[C-C-:B------:R-:W-:Y:S02]  /*2c9c0*/  IADD3 R4, PT, PT, R3.reuse, -0xe9, -R0.reuse ;  /* 0xffffff1703047810 */ /* 0x140fe40007ffe800 */
[----:B------:R-:W-:Y:S02]  /*2c9d0*/  ISETP.GE.AND P0, PT, R40, R230, PT ;  /* 0x000000e62800720c */ /* 0x000fe40003f06270 */
[--C-:B------:R-:W-:Y:S02]  /*2c9e0*/  IADD3 R9, PT, PT, R3, -0x98, -R0.reuse ;  /* 0xffffff6803097810 */ /* 0x100fe40007ffe800 */
[----:B------:R-:W-:Y:S02]  /*2c9f0*/  IABS R5, R5 ;  /* 0x0000000500057213 */ /* 0x000fe40000000000 */
[----:B------:R-:W-:Y:S02]  /*2ca00*/  IABS R4, R4 ;  /* 0x0000000400047213 */ /* 0x000fe40000000000 */
[----:B------:R-:W-:Y:S02]  /*2ca10*/  FSEL R79, R79, -INF , P0 ;  /* 0xff8000004f4f7808 */ /* 0x000fe40000000000 */
[----:B------:R-:W-:Y:S02]  /*2ca20*/  IABS R9, R9 ;  /* 0x0000000900097213 */ /* 0x000fe40000000000 */
[----:B------:R-:W-:Y:S02]  /*2ca30*/  IADD3 R6, PT, PT, R3, -0xf1, -R0 ;  /* 0xffffff0f03067810 */ /* 0x000fe40007ffe800 */
[----:B------:R-:W-:Y:S02]  /*2ca40*/  ISETP.GE.AND P0, PT, R26, R229, PT ;  /* 0x000000e51a00720c */ /* 0x000fe40003f06270 */
[----:B------:R-:W-:Y:S02]  /*2ca50*/  I2FP.F32.S32 R5, R5 ;  /* 0x0000000500057245 */ /* 0x000fe40000201400 */
[----:B------:R-:W-:Y:S02]  /*2ca60*/  I2FP.F32.S32 R4, R4 ;  /* 0x0000000400047245 */ /* 0x000fe40000201400 */
[----:B------:R-:W-:Y:S01]  /*2ca70*/  I2FP.F32.S32 R9, R9 ;  /* 0x0000000900097245 */ /* 0x000fe20000201400 */
[C---:B------:R-:W-:Y:S01]  /*2ca80*/  FFMA.FTZ R119, -R225.reuse, R5, R119 ;  /* 0x00000005e1777223 */ /* 0x040fe20000010177 */
[----:B------:R-:W-:Y:S01]  /*2ca90*/  IABS R6, R6 ;  /* 0x0000000600067213 */ /* 0x000fe20000000000 */
[C---:B------:R-:W-:Y:S01]  /*2caa0*/  FFMA.FTZ R123, -R225.reuse, R4, R123 ;  /* 0x00000004e17b7223 */ /* 0x040fe2000001017b */
[----:B------:R-:W-:Y:S01]  /*2cab0*/  FSEL R88, R88, -INF , P0 ;  /* 0xff80000058587808 */ /* 0x000fe20000000000 */
[----:B------:R-:W-:Y:S01]  /*2cac0*/  FFMA.FTZ R82, -R225, R9, R82 ;  /* 0x00000009e1527223 */ /* 0x000fe20000010152 */
[----:B------:R-:W-:Y:S01]  /*2cad0*/  ISETP.GE.AND P0, PT, R25, R229, PT ;  /* 0x000000e51900720c */ /* 0x000fe20003f06270 */
[----:B------:R-:W-:Y:S01]  /*2cae0*/  VIADD R9, R2, 0xb8 ;  /* 0x000000b802097836 */ /* 0x000fe20000000000 */
[----:B------:R-:W-:Y:S01]  /*2caf0*/  IADD3 R5, PT, PT, R3, -0xf0, -R0 ;  /* 0xffffff1003057810 */ /* 0x000fe20007ffe800 */
[----:B------:R-:W-:Y:S01]  /*2cb00*/  IMAD.MOV.U32 R4, RZ, RZ, R6 ;  /* 0x000000ffff047224 */ /* 0x000fe200078e0006 */
[----:B------:R-:W-:Y:S02]  /*2cb10*/  FSEL R89, R89, -INF , P0 ;  /* 0xff80000059597808 */ /* 0x000fe40000000000 */
[----:B------:R-:W-:Y:S02]  /*2cb20*/  ISETP.GE.AND P0, PT, R37, R230, PT ;  /* 0x000000e62500720c */ /* 0x000fe40003f06270 */
[----:B------:R-:W-:Y:S02]  /*2cb30*/  IABS R5, R5 ;  /* 0x0000000500057213 */ /* 0x000fe40000000000 */
[----:B------:R-:W-:Y:S02]  /*2cb40*/  I2FP.F32.S32 R4, R4 ;  /* 0x0000000400047245 */ /* 0x000fe40000201400 */
[----:B------:R-:W-:Y:S02]  /*2cb50*/  FSEL R82, R82, -INF , P0 ;  /* 0xff80000052527808 */ /* 0x000fe40000000000 */
[----:B------:R-:W-:Y:S01]  /*2cb60*/  ISETP.GE.AND P0, PT, R36, R230, PT ;  /* 0x000000e62400720c */ /* 0x000fe20003f06270 */
[----:B------:R-:W-:Y:S01]  /*2cb70*/  FFMA.FTZ R127, -R225, R4, R127 ;  /* 0x00000004e17f7223 */ /* 0x000fe2000001017f */
[----:B------:R-:W-:Y:S02]  /*2cb80*/  I2FP.F32.S32 R5, R5 ;  /* 0x0000000500057245 */ /* 0x000fe40000201400 */
[----:B------:R-:W-:Y:S02]  /*2cb90*/  FSEL R83, R83, -INF , P0 ;  /* 0xff80000053537808 */ /* 0x000fe40000000000 */
[----:B------:R-:W-:Y:S01]  /*2cba0*/  IADD3 R4, PT, PT, R227, -0xf1, -R0 ;  /* 0xffffff0fe3047810 */ /* 0x000fe20007ffe800 */
[----:B------:R-:W-:Y:S01]  /*2cbb0*/  FFMA.FTZ R126, -R225, R5, R126 ;  /* 0x00000005e17e7223 */ /* 0x000fe2000001017e */
[-C--:B------:R-:W-:Y:S02]  /*2cbc0*/  ISETP.GE.AND P0, PT, R22, R229.reuse, PT ;  /* 0x000000e51600720c */ /* 0x080fe40003f06270 */
[C-C-:B------:R-:W-:Y:S02]  /*2cbd0*/  IADD3 R5, PT, PT, R3.reuse, -0xf8, -R0.reuse ;  /* 0xffffff0803057810 */ /* 0x140fe40007ffe800 */
[----:B------:R-:W-:Y:S02]  /*2cbe0*/  IADD3 R6, PT, PT, R3, -0xf9, -R0 ;  /* 0xffffff0703067810 */ /* 0x000fe40007ffe800 */
[----:B------:R-:W-:Y:S02]  /*2cbf0*/  IABS R3, R4 ;  /* 0x0000000400037213 */ /* 0x000fe40000000000 */
[----:B------:R-:W-:Y:S02]  /*2cc00*/  FSEL R92, R92, -INF , P0 ;  /* 0xff8000005c5c7808 */ /* 0x000fe40000000000 */
[----:B------:R-:W-:Y:S02]  /*2cc10*/  ISETP.GE.AND P0, PT, R21, R229, PT ;  /* 0x000000e51500720c */ /* 0x000fe40003f06270 */
[----:B------:R-:W-:Y:S02]  /*2cc20*/  I2FP.F32.S32 R3, R3 ;  /* 0x0000000300037245 */ /* 0x000fe40000201400 */
[----:B------:R-:W-:Y:S02]  /*2cc30*/  FSEL R93, R93, -INF , P0 ;  /* 0xff8000005d5d7808 */ /* 0x000fe40000000000 */
[----:B------:R-:W-:Y:S01]  /*2cc40*/  ISETP.GE.AND P0, PT, R30, R230, PT ;  /* 0x000000e61e00720c */ /* 0x000fe20003f06270 */
[----:B------:R-:W-:Y:S01]  /*2cc50*/  FFMA.FTZ R125, -R225, R3, R125 ;  /* 0x00000003e17d7223 */ /* 0x000fe2000001017d */
[----:B------:R-:W-:Y:S01]  /*2cc60*/  IABS R4, R6 ;  /* 0x0000000600047213 */ /* 0x000fe20000000000 */
[----:B------:R-:W-:Y:S01]  /*2cc70*/  VIADD R6, R2, 0xc8 ;  /* 0x000000c802067836 */ /* 0x000fe20000000000 */
        /* <DEDUP_REMOVED lines=8> */
[----:B------:R-:W-:Y:S01]  /*2cd00*/  IMAD.MOV.U32 R4, RZ, RZ, R3 ;  /* 0x000000ffff047224 */ /* 0x000fe200078e0003 */
[----:B------:R-:W-:Y:S02]  /*2cd10*/  IABS R5, R5 ;  /* 0x0000000500057213 */ /* 0x000fe40000000000 */
[----:B------:R-:W-:Y:S02]  /*2cd20*/  FSEL R96, R96, -INF , P0 ;  /* 0xff80000060607808 */ /* 0x000fe40000000000 */
[----:B------:R-:W-:Y:S02]  /*2cd30*/  ISETP.GE.AND P0, PT, R7, R229, PT ;  /* 0x000000e50700720c */ /* 0x000fe40003f06270 */
[----:B------:R-:W-:Y:S02]  /*2cd40*/  I2FP.F32.S32 R5, R5 ;  /* 0x0000000500057245 */ /* 0x000fe40000201400 */
[----:B------:R-:W-:Y:S02]  /*2cd50*/  I2FP.F32.S32 R4, R4 ;  /* 0x0000000400047245 */ /* 0x000fe40000201400 */
[----:B------:R-:W-:Y:S01]  /*2cd60*/  FSEL R97, R97, -INF , P0 ;  /* 0xff80000061617808 */ /* 0x000fe20000000000 */
[C---:B------:R-:W-:Y:S01]  /*2cd70*/  FFMA.FTZ R130, -R225.reuse, R5, R130 ;  /* 0x00000005e1827223 */ /* 0x040fe20000010182 */
[----:B------:R-:W-:Y:S01]  /*2cd80*/  ISETP.GE.AND P0, PT, R26, R230, PT ;  /* 0x000000e61a00720c */ /* 0x000fe20003f06270 */
[----:B------:R-:W-:Y:S01]  /*2cd90*/  FFMA.FTZ R8, -R225, R4, R8 ;  /* 0x00000004e1087223 */ /* 0x000fe20000010108 */
[--C-:B------:R-:W-:Y:S01]  /*2cda0*/  IADD3 R5, PT, PT, R227, -0xf8, -R0.reuse ;  /* 0xffffff08e3057810 */ /* 0x100fe20007ffe800 */
[----:B------:R-:W-:Y:S01]  /*2cdb0*/  VIADD R4, R2, 0xc0 ;  /* 0x000000c002047836 */ /* 0x000fe20000000000 */
[----:B------:R-:W-:Y:S02]  /*2cdc0*/  FSEL R90, R90, -INF , P0 ;  /* 0xff8000005a5a7808 */ /* 0x000fe40000000000 */
[-C--:B------:R-:W-:Y:S02]  /*2cdd0*/  ISETP.GE.AND P0, PT, R25, R230.reuse, PT ;  /* 0x000000e61900720c */ /* 0x080fe40003f06270 */
[----:B------:R-:W-:Y:S01]  /*2cde0*/  IABS R3, R5 ;  /* 0x0000000500037213 */ /* 0x000fe20000000000 */
[----:B------:R-:W-:Y:S01]  /*2cdf0*/  VIADD R5, R2, 0xc1 ;  /* 0x000000c102057836 */ /* 0x000fe20000000000 */
[----:B------:R-:W-:Y:S02]  /*2ce00*/  FSEL R91, R91, -INF , P0 ;  /* 0xff8000005b5b7808 */ /* 0x000fe40000000000 */
[-C--:B------:R-:W-:Y:S02]  /*2ce10*/  ISETP.GE.AND P0, PT, R4, R229.reuse, PT ;  /* 0x000000e50400720c */ /* 0x080fe40003f06270 */
[----:B------:R-:W-:Y:S02]  /*2ce20*/  @P2 LOP3.LUT R226, R226, 0x400000, RZ, 0xfc, !PT ;  /* 0x00400000e2e22812 */ /* 0x000fe400078efcff */
[----:B------:R-:W-:Y:S02]  /*2ce30*/  FSEL R100, R100, -INF , P0 ;  /* 0xff80000064647808 */ /* 0x000fe40000000000 */
[-C--:B------:R-:W-:Y:S02]  /*2ce40*/  ISETP.GE.AND P0, PT, R5, R229.reuse, PT ;  /* 0x000000e50500720c */ /* 0x080fe40003f06270 */
        /* <DEDUP_REMOVED lines=8> */
[----:B------:R-:W-:Y:S02]  /*2ced0*/  ISETP.GE.AND P0, PT, R6, R229, PT ;  /* 0x000000e50600720c */ /* 0x000fe40003f06270 */
[-C--:B------:R-:W-:Y:S02]  /*2cee0*/  ISETP.GE.AND P1, PT, R246, R231.reuse, PT ;  /* 0x000000e7f600720c */ /* 0x080fe40003f26270 */
[----:B------:R-:W-:Y:S02]  /*2cef0*/  FSEL R104, R104, -INF , P0 ;  /* 0xff80000068687808 */ /* 0x000fe40000000000 */
[----:B------:R-:W-:Y:S02]  /*2cf00*/  ISETP.GE.AND P0, PT, R246, R228, PT ;  /* 0x000000e4f600720c */ /* 0x000fe40003f06270 */
[-C--:B------:R-:W-:Y:S02]  /*2cf10*/  ISETP.GE.AND P2, PT, R17, R231.reuse, PT ;  /* 0x000000e71100720c */ /* 0x080fe40003f46270 */
[----:B------:R-:W-:Y:S02]  /*2cf20*/  ISETP.GE.AND P3, PT, R20, R231, PT ;  /* 0x000000e71400720c */ /* 0x000fe40003f66270 */
[----:B------:R-:W-:Y:S02]  /*2cf30*/  IADD3 R0, PT, PT, R227, -0xf9, -R0 ;  /* 0xffffff07e3007810 */ /* 0x000fe40007ffe800 */
[----:B------:R-:W-:Y:S02]  /*2cf40*/  I2FP.F32.S32 R3, R3 ;  /* 0x0000000300037245 */ /* 0x000fe40000201400 */
[----:B------:R-:W-:Y:S02]  /*2cf50*/  IABS R0, R0 ;  /* 0x0000000000007213 */ /* 0x000fe40000000000 */
[----:B------:R-:W-:Y:S01]  /*2cf60*/  ISETP.GE.AND P6, PT, R13, R231, PT ;  /* 0x000000e70d00720c */ /* 0x000fe20003fc6270 */
[----:B------:R-:W-:Y:S01]  /*2cf70*/  FFMA.FTZ R128, -R225, R3, R128 ;  /* 0x00000003e1807223 */ /* 0x000fe20000010180 */
[----:B------:R-:W-:Y:S01]  /*2cf80*/  @P0 LOP3.LUT R226, R226, 0x200000, RZ, 0xfc, !PT ;  /* 0x00200000e2e20812 */ /* 0x000fe200078efcff */
[----:B------:R-:W2:Y:S01]  /*2cf90*/  LD.E R3, desc[UR4][R134.64+0xdc] ;  /* 0x0000dc0486037980 */ /* 0x000ea2000c101900 */
        /* <DEDUP_REMOVED lines=11> */
[----:B------:R-:W-:Y:S02]  /*2d050*/  I2FP.F32.S32 R0, R0 ;  /* 0x0000000000007245 */ /* 0x000fe40000201400 */
[-C--:B------:R-:W-:Y:S02]  /*2d060*/  ISETP.GE.AND P5, PT, R16, R231.reuse, PT ;  /* 0x000000e71000720c */ /* 0x080fe40003fa6270 */
[----:B------:R-:W-:Y:S01]  /*2d070*/  ISETP.GE.AND P4, PT, R12, R231, PT ;  /* 0x000000e70c00720c */ /* 0x000fe20003f86270 */
[----:B------:R-:W-:Y:S04]  /*2d080*/  FFMA.FTZ R129, -R225, R0, R129 ;  /* 0x00000000e1817223 */ /* 0x000fe80000010181 */
[----:B------:R-:W-:Y:S02]  /*2d090*/  @P0 LOP3.LUT R226, R226, 0x100000, RZ, 0xfc, !PT ;  /* 0x00100000e2e20812 */ /* 0x000fe400078efcff */
[----:B------:R-:W-:Y:S02]  /*2d0a0*/  ISETP.GE.AND P0, PT, R11, R229, PT ;  /* 0x000000e50b00720c */ /* 0x000fe40003f06270 */
[----:B------:R-:W-:Y:S02]  /*2d0b0*/  LOP3.LUT R226, R226, 0xffffffbf, RZ, 0xc0, !PT ;  /* 0xffffffbfe2e27812 */ /* 0x000fe400078ec0ff */
[----:B------:R-:W-:Y:S02]  /*2d0c0*/  FSEL R108, R108, -INF , P0 ;  /* 0xff8000006c6c7808 */ /* 0x000fe40000000000 */
[----:B------:R-:W-:Y:S02]  /*2d0d0*/  ISETP.GE.AND P0, PT, R248, R228, PT ;  /* 0x000000e4f800720c */ /* 0x000fe40003f06270 */
[----:B------:R-:W-:Y:S02]  /*2d0e0*/  @P1 LOP3.LUT R226, R226, 0x40, RZ, 0xfc, !PT ;  /* 0x00000040e2e21812 */ /* 0x000fe400078efcff */
[----:B------:R-:W-:Y:S02]  /*2d0f0*/  ISETP.GE.AND P1, PT, R248, R231, PT ;  /* 0x000000e7f800720c */ /* 0x000fe40003f26270 */
        /* <DEDUP_REMOVED lines=12> */
[----:B------:R-:W-:Y:S11]  /*2d1c0*/  ISETP.GE.AND P1, PT, R249, R231, PT ;  /* 0x000000e7f900720c */ /* 0x000ff60003f26270 */
[----:B------:R-:W-:Y:S02]  /*2d1d0*/  @P0 LOP3.LUT R226, R226, 0x40000, RZ, 0xfc, !PT ;  /* 0x00040000e2e20812 */ /* 0x000fe400078efcff */
[----:B------:R-:W-:Y:S02]  /*2d1e0*/  ISETP.GE.AND P0, PT, R15, R229, PT ;  /* 0x000000e50f00720c */ /* 0x000fe40003f06270 */
[----:B------:R-:W-:Y:S02]  /*2d1f0*/  LOP3.LUT R226, R226, 0xffffffef, RZ, 0xc0, !PT ;  /* 0xffffffefe2e27812 */ /* 0x000fe400078ec0ff */
[----:B------:R-:W-:Y:S02]  /*2d200*/  FSEL R112, R112, -INF , P0 ;  /* 0xff80000070707808 */ /* 0x000fe40000000000 */
[C---:B------:R-:W-:Y:S02]  /*2d210*/  ISETP.GE.AND P0, PT, R169.reuse, R228, PT ;  /* 0x000000e4a900720c */ /* 0x040fe40003f06270 */
        /* <DEDUP_REMOVED lines=11> */
[C---:B------:R-:W-:Y:S02]  /*2d2d0*/  ISETP.GE.AND P1, PT, R170.reuse, R231, PT ;  /* 0x000000e7aa00720c */ /* 0x040fe40003f26270 */
[----:B------:R-:W-:Y:S02]  /*2d2e0*/  FSEL R107, R107, -INF , P0 ;  /* 0xff8000006b6b7808 */ /* 0x000fe40000000000 */
[-C--:B------:R-:W-:Y:S02]  /*2d2f0*/  ISETP.GE.AND P0, PT, R170, R228.reuse, PT ;  /* 0x000000e4aa00720c */ /* 0x080fe40003f06270 */
[----:B------:R-:W-:Y:S11]  /*2d300*/  LOP3.LUT R226, R226, 0xfffeffff, RZ, 0xc0, !PT ;  /* 0xfffeffffe2e27812 */ /* 0x000ff600078ec0ff */
[----:B------:R-:W-:Y:S02]  /*2d310*/  @P0 LOP3.LUT R226, R226, 0x10000, RZ, 0xfc, !PT ;  /* 0x00010000e2e20812 */ /* 0x000fe400078efcff */
[----:B------:R-:W-:Y:S02]  /*2d320*/  ISETP.GE.AND P0, PT, R24, R229, PT ;  /* 0x000000e51800720c */ /* 0x000fe40003f06270 */
[----:B------:R-:W-:Y:S02]  /*2d330*/  LOP3.LUT R226, R226, 0xfffffffb, RZ, 0xc0, !PT ;  /* 0xfffffffbe2e27812 */ /* 0x000fe400078ec0ff */
[----:B------:R-:W-:Y:S02]  /*2d340*/  FSEL R116, R116, -INF , P0 ;  /* 0xff80000074747808 */ /* 0x000fe40000000000 */
[-C--:B------:R-:W-:Y:S02]  /*2d350*/  ISETP.GE.AND P0, PT, R17, R228.reuse, PT ;  /* 0x000000e41100720c */ /* 0x080fe40003f06270 */
[----:B------:R-:W-:Y:S02]  /*2d360*/  @P1 LOP3.LUT R226, R226, 0x4, RZ, 0xfc, !PT ;  /* 0x00000004e2e21812 */ /* 0x000fe400078efcff */
[----:B------:R-:W-:Y:S02]  /*2d370*/  ISETP.GE.AND P1, PT, R18, R231, PT ;  /* 0x000000e71200720c */ /* 0x000fe40003f26270 */
[----:B------:R-:W-:Y:S02]  /*2d380*/  LOP3.LUT R226, R226, 0xefffffff, RZ, 0xc0, !PT ;  /* 0xefffffffe2e27812 */ /* 0x000fe400078ec0ff */
[----:B------:R-:W-:Y:S02]  /*2d390*/  FSEL R182, R182, -INF , !P1 ;  /* 0xff800000b6b67808 */ /* 0x000fe40004800000 */
[----:B------:R-:W-:Y:S02]  /*2d3a0*/  LOP3.LUT R226, R226, 0xffff7fff, RZ, 0xc0, !PT ;  /* 0xffff7fffe2e27812 */ /* 0x000fe400078ec0ff */
[----:B------:R-:W-:Y:S02]  /*2d3b0*/  ISETP.GE.AND P1, PT, R212, R228, PT ;  /* 0x000000e4d400720c */ /* 0x000fe40003f26270 */
[----:B------:R-:W-:Y:S02]  /*2d3c0*/  @P0 LOP3.LUT R226, R226, 0x8000, RZ, 0xfc, !PT ;  /* 0x00008000e2e20812 */ /* 0x000fe400078efcff */
[-C--:B------:R-:W-:Y:S02]  /*2d3d0*/  ISETP.GE.AND P0, PT, R27, R229.reuse, PT ;  /* 0x000000e51b00720c */ /* 0x080fe40003f06270 */
[----:B------:R-:W-:Y:S02]  /*2d3e0*/  @P2 LOP3.LUT R226, R226, 0x10000000, RZ, 0xfc, !PT ;  /* 0x10000000e2e22812 */ /* 0x000fe400078efcff */
[----:B------:R-:W-:Y:S02]  /*2d3f0*/  FSEL R117, R117, -INF , P0 ;  /* 0xff80000075757808 */ /* 0x000fe40000000000 */
[C---:B------:R-:W-:Y:S02]  /*2d400*/  LOP3.LUT P2, RZ, R226.reuse, 0x8, RZ, 0xc0, !PT ;  /* 0x00000008e2ff7812 */ /* 0x040fe4000784c0ff */
[-C--:B------:R-:W-:Y:S02]  /*2d410*/  ISETP.GE.AND P0, PT, R11, R230.reuse, PT ;  /* 0x000000e60b00720c */ /* 0x080fe40003f06270 */
[----:B------:R-:W-:Y:S02]  /*2d420*/  LOP3.LUT R226, R226, 0xdfffffff, RZ, 0xc0, !PT ;  /* 0xdfffffffe2e27812 */ /* 0x000fe400078ec0ff */
[----:B------:R-:W-:Y:S02]  /*2d430*/  FSEL R110, R110, -INF , P0 ;  /* 0xff8000006e6e7808 */ /* 0x000fe40000000000 */
[----:B------:R-:W-:Y:S02]  /*2d440*/  ISETP.GE.AND P0, PT, R14, R230, PT ;  /* 0x000000e60e00720c */ /* 0x000fe40003f06270 */
[----:B------:R-:W-:Y:S02]  /*2d450*/  FSEL R204, R204, -INF , !P1 ;  /* 0xff800000cccc7808 */ /* 0x000fe40004800000 */
[----:B------:R-:W-:Y:S02]  /*2d460*/  FSEL R111, R111, -INF , P0 ;  /* 0xff8000006f6f7808 */ /* 0x000fe40000000000 */
[-C--:B------:R-:W-:Y:S02]  /*2d470*/  ISETP.GE.AND P0, PT, R20, R228.reuse, PT ;  /* 0x000000e41400720c */ /* 0x080fe40003f06270 */
[----:B------:R-:W-:Y:S02]  /*2d480*/  @P2 LOP3.LUT R226, R226, 0x20000000, RZ, 0xfc, !PT ;  /* 0x20000000e2e22812 */ /* 0x000fe400078efcff */
[-C--:B------:R-:W-:Y:S02]  /*2d490*/  ISETP.GE.AND P2, PT, R16, R228.reuse, PT ;  /* 0x000000e41000720c */ /* 0x080fe40003f46270 */
[----:B------:R-:W-:Y:S02]  /*2d4a0*/  LOP3.LUT R226, R226, 0xbfffffff, RZ, 0xc0, !PT ;  /* 0xbfffffffe2e27812 */ /* 0x000fe400078ec0ff */
[-C--:B------:R-:W-:Y:S02]  /*2d4b0*/  ISETP.GE.AND P1, PT, R208, R228.reuse, PT ;  /* 0x000000e4d000720c */ /* 0x080fe40003f26270 */
[----:B------:R-:W-:Y:S02]  /*2d4c0*/  LOP3.LUT R226, R226, 0xffffbfff, RZ, 0xc0, !PT ;  /* 0xffffbfffe2e27812 */ /* 0x000fe400078ec0ff */
[----:B------:R-:W-:Y:S02]  /*2d4d0*/  FSEL R209, R209, -INF , !P1 ;  /* 0xff800000d1d17808 */ /* 0x000fe40004800000 */
[----:B------:R-:W-:Y:S02]  /*2d4e0*/  @P0 LOP3.LUT R226, R226, 0x4000, RZ, 0xfc, !PT ;  /* 0x00004000e2e20812 */ /* 0x000fe400078efcff */
[-C--:B------:R-:W-:Y:S02]  /*2d4f0*/  ISETP.GE.AND P0, PT, R28, R229.reuse, PT ;  /* 0x000000e51c00720c */ /* 0x080fe40003f06270 */
[----:B------:R-:W-:Y:S02]  /*2d500*/  @P3 LOP3.LUT R226, R226, 0x40000000, RZ, 0xfc, !PT ;  /* 0x40000000e2e23812 */ /* 0x000fe400078efcff */
[----:B------:R-:W-:Y:S02]  /*2d510*/  ISETP.GE.AND P3, PT, R13, R228, PT ;  /* 0x000000e40d00720c */ /* 0x000fe40003f66270 */
[----:B------:R-:W-:Y:S02]  /*2d520*/  LOP3.LUT R226, R226, 0x7fffffff, RZ, 0xc0, !PT ;  /* 0x7fffffffe2e27812 */ /* 0x000fe400078ec0ff */
[----:B------:R-:W-:Y:S02]  /*2d530*/  FSEL R120, R120, -INF , P0 ;  /* 0xff80000078787808 */ /* 0x000fe40000000000 */
[----:B------:R-:W-:Y:S02]  /*2d540*/  ISETP.GE.AND P0, PT, R31, R229, PT ;  /* 0x000000e51f00720c */ /* 0x000fe40003f06270 */
[----:B------:R-:W-:Y:S02]  /*2d550*/  ISETP.GE.AND P1, PT, R212, R231, PT ;  /* 0x000000e7d400720c */ /* 0x000fe40003f26270 */
[----:B------:R-:W-:Y:S02]  /*2d560*/  FSEL R121, R121, -INF , P0 ;  /* 0xff80000079797808 */ /* 0x000fe40000000000 */
[-C--:B------:R-:W-:Y:S02]  /*2d570*/  ISETP.GE.AND P0, PT, R15, R230.reuse, PT ;  /* 0x000000e60f00720c */ /* 0x080fe40003f06270 */
[----:B------:R-:W-:Y:S02]  /*2d580*/  @P3 LOP3.LUT R226, R226, 0x80000000, RZ, 0xfc, !PT ;  /* 0x80000000e2e23812 */ /* 0x000fe400078efcff */
[----:B------:R-:W-:Y:S02]  /*2d590*/  FSEL R114, R114, -INF , P0 ;  /* 0xff80000072727808 */ /* 0x000fe40000000000 */
[----:B------:R-:W-:Y:S02]  /*2d5a0*/  LOP3.LUT P3, RZ, R226, 0x10, RZ, 0xc0, !PT ;  /* 0x00000010e2ff7812 */ /* 0x000fe4000786c0ff */
[-C--:B------:R-:W-:Y:S02]  /*2d5b0*/  ISETP.GE.AND P0, PT, R23, R230.reuse, PT ;  /* 0x000000e61700720c */ /* 0x080fe40003f06270 */
[----:B------:R-:W-:Y:S02]  /*2d5c0*/  FSEL R201, R201, -INF , !P1 ;  /* 0xff800000c9c97808 */ /* 0x000fe40004800000 */
[----:B------:R-:W-:Y:S02]  /*2d5d0*/  FSEL R115, R115, -INF , P0 ;  /* 0xff80000073737808 */ /* 0x000fe40000000000 */
[----:B------:R-:W-:Y:S02]  /*2d5e0*/  ISETP.GE.AND P0, PT, R32, R229, PT ;  /* 0x000000e52000720c */ /* 0x000fe40003f06270 */
[----:B------:R-:W-:Y:S02]  /*2d5f0*/  ISETP.GE.AND P1, PT, R199, R231, PT ;  /* 0x000000e7c700720c */ /* 0x000fe40003f26270 */
[----:B------:R-:W-:Y:S02]  /*2d600*/  FSEL R124, R124, -INF , P0 ;  /* 0xff8000007c7c7808 */ /* 0x000fe40000000000 */
[----:B------:R-:W-:Y:S02]  /*2d610*/  @P3 LOP3.LUT R233, R233, 0x1, RZ, 0xfc, !PT ;  /* 0x00000001e9e93812 */ /* 0x000fe400078efcff */
[----:B------:R-:W-:Y:S02]  /*2d620*/  LOP3.LUT P3, RZ, R226, 0x20, RZ, 0xc0, !PT ;  /* 0x00000020e2ff7812 */ /* 0x000fe4000786c0ff */
[----:B------:R-:W-:Y:S02]  /*2d630*/  LOP3.LUT R233, R233, 0xfffffffd, RZ, 0xc0, !PT ;  /* 0xfffffffde9e97812 */ /* 0x000fe400078ec0ff */
[-C--:B------:R-:W-:Y:S02]  /*2d640*/  ISETP.GE.AND P0, PT, R35, R229.reuse, PT ;  /* 0x000000e52300720c */ /* 0x080fe40003f06270 */
[----:B------:R-:W-:Y:S02]  /*2d650*/  FSEL R176, R176, -INF , !P1 ;  /* 0xff800000b0b07808 */ /* 0x000fe40004800000 */
[----:B------:R-:W-:Y:S02]  /*2d660*/  FSEL R125, R125, -INF , P0 ;  /* 0xff8000007d7d7808 */ /* 0x000fe40000000000 */
[----:B------:R-:W-:Y:S02]  /*2d670*/  ISETP.GE.AND P0, PT, R24, R230, PT ;  /* 0x000000e61800720c */ /* 0x000fe40003f06270 */
[----:B------:R-:W-:Y:S02]  /*2d680*/  ISETP.GE.AND P1, PT, R54, R228, PT ;  /* 0x000000e43600720c */ /* 0x000fe40003f26270 */
[----:B------:R-:W-:Y:S02]  /*2d690*/  @P3 LOP3.LUT R233, R233, 0x2, RZ, 0xfc, !PT ;  /* 0x00000002e9e93812 */ /* 0x000fe400078efcff */
[----:B------:R-:W-:Y:S02]  /*2d6a0*/  LOP3.LUT P3, RZ, R226, 0x4000, RZ, 0xc0, !PT ;  /* 0x00004000e2ff7812 */ /* 0x000fe4000786c0ff */
[----:B------:R-:W-:Y:S02]  /*2d6b0*/  LOP3.LUT R233, R233, 0xfffffffb, RZ, 0xc0, !PT ;  /* 0xfffffffbe9e97812 */ /* 0x000fe400078ec0ff */
[----:B------:R-:W-:Y:S02]  /*2d6c0*/  FSEL R118, R118, -INF , P0 ;  /* 0xff80000076767808 */ /* 0x000fe40000000000 */
[-C--:B------:R-:W-:Y:S02]  /*2d6d0*/  ISETP.GE.AND P0, PT, R27, R230.reuse, PT ;  /* 0x000000e61b00720c */ /* 0x080fe40003f06270 */
[----:B------:R-:W-:Y:S02]  /*2d6e0*/  FSEL R175, R175, -INF , !P2 ;  /* 0xff800000afaf7808 */ /* 0x000fe40005000000 */
        /* <DEDUP_REMOVED lines=33> */
[----:B------:R-:W-:Y:S09]  /*2d900*/  FSEL R8, R8, -INF , P0 ;  /* 0xff80000008087808 */ /* 0x000ff20000000000 */
        /* <DEDUP_REMOVED lines=14> */
[----:B------:R-:W-:Y:S02]  /*2d9f0*/  LOP3.LUT R226, R226, 0xf7ffffff, RZ, 0xc0, !PT ;  /* 0xf7ffffffe2e27812 */ /* 0x000fe400078ec0ff */
[----:B------:R-:W-:Y:S02]  /*2da00*/  FSEL R17, R52, -INF , !P3 ;  /* 0xff80000034117808 */ /* 0x000fe40005800000 */
[----:B------:R-:W-:Y:S02]  /*2da10*/  @P6 LOP3.LUT R226, R226, 0x8000000, RZ, 0xfc, !PT ;  /* 0x08000000e2e26812 */ /* 0x000fe400078efcff */
[-C--:B------:R-:W-:Y:S02]  /*2da20*/  ISETP.GE.AND P6, PT, R12, R228.reuse, PT ;  /* 0x000000e40c00720c */ /* 0x080fe40003fc6270 */
[----:B------:R-:W-:Y:S02]  /*2da30*/  LOP3.LUT R226, R226, 0xfbffffff, RZ, 0xc0, !PT ;  /* 0xfbffffffe2e27812 */ /* 0x000fe400078ec0ff */
[----:B------:R-:W-:Y:S02]  /*2da40*/  LOP3.LUT P3, RZ, R233, 0x800, RZ, 0xc0, !PT ;  /* 0x00000800e9ff7812 */ /* 0x000fe4000786c0ff */
[----:B------:R-:W-:Y:S02]  /*2da50*/  @P5 LOP3.LUT R226, R226, 0x4000000, RZ, 0xfc, !PT ;  /* 0x04000000e2e25812 */ /* 0x000fe400078efcff */
[-C--:B------:R-:W-:Y:S02]  /*2da60*/  ISETP.GE.AND P5, PT, R18, R228.reuse, PT ;  /* 0x000000e41200720c */ /* 0x080fe40003fa6270 */
[----:B------:R-:W-:Y:S02]  /*2da70*/  LOP3.LUT P0, RZ, R226, 0x800000, RZ, 0xc0, !PT ;  /* 0x00800000e2ff7812 */ /* 0x000fe4000780c0ff */
[----:B------:R-:W-:Y:S02]  /*2da80*/  FSEL R48, R48, -INF , !P3 ;  /* 0xff80000030307808 */ /* 0x000fe40005800000 */
[----:B------:R-:W-:Y:S02]  /*2da90*/  FSEL R12, R57, -INF , !P0 ;  /* 0xff800000390c7808 */ /* 0x000fe40004000000 */
[-C--:B------:R-:W-:Y:S02]  /*2daa0*/  ISETP.GE.AND P0, PT, R2, R228.reuse, PT ;  /* 0x000000e40200720c */ /* 0x080fe40003f06270 */
[----:B------:R-:W-:Y:S02]  /*2dab0*/  LOP3.LUT P3, RZ, R233, 0x400, RZ, 0xc0, !PT ;  /* 0x00000400e9ff7812 */ /* 0x000fe4000786c0ff */
[----:B------:R-:W-:Y:S02]  /*2dac0*/  FSEL R13, R56, -INF , !P0 ;  /* 0xff800000380d7808 */ /* 0x000fe40004000000 */
[----:B------:R-:W-:Y:S02]  /*2dad0*/  LOP3.LUT P0, RZ, R226, 0x200, RZ, 0xc0, !PT ;  /* 0x00000200e2ff7812 */ /* 0x000fe4000780c0ff */
[----:B------:R-:W-:Y:S02]  /*2dae0*/  FSEL R178, R178, -INF , !P5 ;  /* 0xff800000b2b27808 */ /* 0x000fe40006800000 */
[----:B------:R-:W-:Y:S02]  /*2daf0*/  FSEL R18, R19, -INF , !P0 ;  /* 0xff80000013127808 */ /* 0x000fe40004000000 */
[-C--:B------:R-:W-:Y:S02]  /*2db00*/  ISETP.GE.AND P0, PT, R2, R231.reuse, PT ;  /* 0x000000e70200720c */ /* 0x080fe40003f06270 */
[----:B------:R-:W-:Y:S02]  /*2db10*/  FSEL R177, R177, -INF , !P6 ;  /* 0xff800000b1b17808 */ /* 0x000fe40007000000 */
[----:B------:R-:W-:Y:S02]  /*2db20*/  FSEL R16, R252, -INF , !P0 ;  /* 0xff800000fc107808 */ /* 0x000fe40004000000 */
[C---:B------:R-:W-:Y:S02]  /*2db30*/  LOP3.LUT P0, RZ, R226.reuse, 0x40000, RZ, 0xc0, !PT ;  /* 0x00040000e2ff7812 */ /* 0x040fe4000780c0ff */
[----:B------:R-:W-:Y:S02]  /*2db40*/  LOP3.LUT P6, RZ, R226, 0x8000000, RZ, 0xc0, !PT ;  /* 0x08000000e2ff7812 */ /* 0x000fe400078cc0ff */
        /* <DEDUP_REMOVED lines=8> */
[----:B------:R-:W-:Y:S02]  /*2dbd0*/  LOP3.LUT P3, RZ, R233, 0x200, RZ, 0xc0, !PT ;  /* 0x00000200e9ff7812 */ /* 0x000fe4000786c0ff */
        /* <DEDUP_REMOVED lines=9> */
[----:B------:R-:W-:Y:S02]  /*2dc70*/  LOP3.LUT P3, RZ, R233, 0x100, RZ, 0xc0, !PT ;  /* 0x00000100e9ff7812 */ /* 0x000fe4000786c0ff */
[----:B------:R-:W-:Y:S02]  /*2dc80*/  FSEL R192, R192, -INF , !P6 ;  /* 0xff800000c0c07808 */ /* 0x000fe40007000000 */
[----:B------:R-:W-:Y:S02]  /*2dc90*/  FSEL R193, R193, -INF , !P5 ;  /* 0xff800000c1c17808 */ /* 0x000fe40006800000 */
[-C--:B------:R-:W-:Y:S02]  /*2dca0*/  ISETP.GE.AND P6, PT, R215, R231.reuse, PT ;  /* 0x000000e7d700720c */ /* 0x080fe40003fc6270 */
[-C--:B------:R-:W-:Y:S02]  /*2dcb0*/  ISETP.GE.AND P5, PT, R181, R231.reuse, PT ;  /* 0x000000e7b500720c */ /* 0x080fe40003fa6270 */
        /* <DEDUP_REMOVED lines=38> */
[CC--:B------:R-:W-:Y:S02]  /*2df20*/  ISETP.GE.AND P5, PT, R188.reuse, R228.reuse, PT ;  /* 0x000000e4bc00720c */ /* 0x0c0fe40003fa6270 */
[-C--:B------:R-:W-:Y:S02]  /*2df30*/  ISETP.GE.AND P0, PT, R188, R231.reuse, PT ;  /* 0x000000e7bc00720c */ /* 0x080fe40003f06270 */
[----:B------:R-:W-:Y:S02]  /*2df40*/  FSEL R63, R240, -INF , !P3 ;  /* 0xff800000f03f7808 */ /* 0x000fe40005800000 */
[----:B------:R-:W-:Y:S02]  /*2df50*/  FSEL R199, R64, -INF , !P4 ;  /* 0xff80000040c77808 */ /* 0x000fe40006000000 */
[----:B------:R-:W-:Y:S02]  /*2df60*/  FSEL R200, R200, -INF , !P5 ;  /* 0xff800000c8c87808 */ /* 0x000fe40006800000 */
[-C--:B------:R-:W-:Y:S02]  /*2df70*/  ISETP.GE.AND P4, PT, R173, R231.reuse, PT ;  /* 0x000000e7ad00720c */ /* 0x080fe40003f86270 */
[----:B------:R-:W-:Y:S02]  /*2df80*/  LOP3.LUT P3, RZ, R233, 0x4, RZ, 0xc0, !PT ;  /* 0x00000004e9ff7812 */ /* 0x000fe4000786c0ff */
        /* <DEDUP_REMOVED lines=40> */
[----:B------:R-:W-:Y:S02]  /*2e210*/  ISETP.GE.AND P1, PT, R222, R228, PT ;  /* 0x000000e4de00720c */ /* 0x000fe40003f26270 */
[----:B------:R-:W-:Y:S02]  /*2e220*/  FMNMX3.FTZ R0, R132, R13, R12, !PT ;  /* 0x0000000d84007276 */ /* 0x000fe4000781000c */
[----:B------:R-:W-:Y:S02]  /*2e230*/  FSEL R8, R8, -INF , !P1 ;  /* 0xff80000008087808 */ /* 0x000fe40004800000 */
[-C--:B------:R-:W-:Y:S02]  /*2e240*/  ISETP.GE.AND P0, PT, R25, R231.reuse, PT ;  /* 0x000000e71900720c */ /* 0x080fe40003f06270 */
[----:B------:R-:W-:Y:S02]  /*2e250*/  FMNMX3.FTZ R0, R0, R8, R17, !PT ;  /* 0x0000000800007276 */ /* 0x000fe40007810011 */
[----:B------:R-:W-:Y:S02]  /*2e260*/  ISETP.GE.AND P1, PT, R5, R228, PT ;  /* 0x000000e40500720c */ /* 0x000fe40003f26270 */
[----:B------:R-:W-:Y:S02]  /*2e270*/  FMNMX3.FTZ R2, R0, R48, R49, !PT ;  /* 0x0000003000027276 */ /* 0x000fe40007810031 */
[----:B------:R-:W-:Y:S02]  /*2e280*/  FSEL R91, R91, -INF , !P0 ;  /* 0xff8000005b5b7808 */ /* 0x000fe40004000000 */
[----:B------:R-:W-:Y:S02]  /*2e290*/  FMNMX3.FTZ R2, R2, R50, R51, !PT ;  /* 0x0000003202027276 */ /* 0x000fe40007810033 */
[----:B------:R-:W-:Y:S02]  /*2e2a0*/  FMNMX3.FTZ R0, R133, R16, R18, !PT ;  /* 0x0000001085007276 */ /* 0x000fe40007810012 */
[----:B------:R-:W-:Y:S02]  /*2e2b0*/  FSEL R101, R101, -INF , !P1 ;  /* 0xff80000065657808 */ /* 0x000fe40004800000 */
[C---:B------:R-:W-:Y:S02]  /*2e2c0*/  ISETP.GE.AND P0, PT, R4.reuse, R228, PT ;  /* 0x000000e40400720c */ /* 0x040fe40003f06270 */
[----:B------:R-:W-:Y:S02]  /*2e2d0*/  ISETP.GE.AND P1, PT, R4, R231, PT ;  /* 0x000000e70400720c */ /* 0x000fe40003f26270 */
[----:B------:R-:W-:Y:S02]  /*2e2e0*/  FMNMX3.FTZ R4, R2, R61, R62, !PT ;  /* 0x0000003d02047276 */ /* 0x000fe4000781003e */
[----:B------:R-:W-:Y:S02]  /*2e2f0*/  LOP3.LUT P3, RZ, R226, 0x80000000, RZ, 0xc0, !PT ;  /* 0x80000000e2ff7812 */ /* 0x000fe4000786c0ff */
[----:B------:R-:W-:Y:S02]  /*2e300*/  FMNMX3.FTZ R0, R0, R19, R20, !PT ;  /* 0x0000001300007276 */ /* 0x000fe40007810014 */
[----:B------:R-:W-:Y:S02]  /*2e310*/  FMNMX3.FTZ R4, R4, R63, R69, !PT ;  /* 0x0000003f04047276 */ /* 0x000fe40007810045 */
[----:B------:R-:W-:Y:S02]  /*2e320*/  FSEL R172, R172, -INF , !P3 ;  /* 0xff800000acac7808 */ /* 0x000fe40005800000 */
[----:B------:R-:W-:Y:S02]  /*2e330*/  LOP3.LUT P2, RZ, R226, 0x20000000, RZ, 0xc0, !PT ;  /* 0x20000000e2ff7812 */ /* 0x000fe4000784c0ff */
[----:B------:R-:W-:Y:S02]  /*2e340*/  FMNMX3.FTZ R0, R0, R52, R56, !PT ;  /* 0x0000003400007276 */ /* 0x000fe40007810038 */
[----:B------:R-:W-:Y:S02]  /*2e350*/  FMNMX3.FTZ R4, R4, R172, R175, !PT ;  /* 0x000000ac04047276 */ /* 0x000fe400078100af */
[----:B------:R-:W-:Y:S01]  /*2e360*/  FSEL R130, R221, -INF , !P2 ;  /* 0xff800000dd827808 */ /* 0x000fe20005000000 */
[----:B------:R-:W-:Y:S01]  /*2e370*/  IMAD.U32 R221, RZ, RZ, UR6 ;  /* 0x00000006ffdd7e24 */ /* 0x000fe2000f8e00ff */
[----:B------:R-:W-:Y:S02]  /*2e380*/  FMNMX3.FTZ R0, R0, R57, R60, !PT ;  /* 0x0000003900007276 */ /* 0x000fe4000781003c */
[C---:B------:R-:W-:Y:S02]  /*2e390*/  LOP3.LUT P3, RZ, R226.reuse, 0x40000000, RZ, 0xc0, !PT ;  /* 0x40000000e2ff7812 */ /* 0x040fe4000786c0ff */
        /* <DEDUP_REMOVED lines=15> */
[----:B------:R-:W-:Y:S02]  /*2e490*/  ISETP.GE.AND P5, PT, R174, R231, PT ;  /* 0x000000e7ae00720c */ /* 0x000fe40003fa6270 */
[----:B------:R-:W-:Y:S02]  /*2e4a0*/  FMNMX3.FTZ R0, R0, R197, R198, !PT ;  /* 0x000000c500007276 */ /* 0x000fe400078100c6 */
[----:B------:R-:W-:Y:S02]  /*2e4b0*/  FSEL R174, R59, -INF , !P6 ;  /* 0xff8000003bae7808 */ /* 0x000fe40007000000 */
[----:B------:R-:W-:Y:S02]  /*2e4c0*/  FMNMX3.FTZ R4, R4, R200, R191, !PT ;  /* 0x000000c804047276 */ /* 0x000fe400078100bf */
[----:B------:R-:W-:Y:S02]  /*2e4d0*/  ISETP.GE.AND P6, PT, R171, R231, PT ;  /* 0x000000e7ab00720c */ /* 0x000fe40003fc6270 */
[----:B------:R-:W-:Y:S02]  /*2e4e0*/  FSEL R171, R45, -INF , !P5 ;  /* 0xff8000002dab7808 */ /* 0x000fe40006800000 */
[----:B------:R-:W-:Y:S02]  /*2e4f0*/  FMNMX3.FTZ R0, R0, R203, R201, !PT ;  /* 0x000000cb00007276 */ /* 0x000fe400078100c9 */
[----:B------:R-:W-:Y:S02]  /*2e500*/  ISETP.GE.AND P5, PT, R42, R228, PT ;  /* 0x000000e42a00720c */ /* 0x000fe40003fa6270 */
        /* <DEDUP_REMOVED lines=15> */
[----:B------:R-:W-:Y:S02]  /*2e600*/  FSEL R217, R75, -INF , !P5 ;  /* 0xff8000004bd97808 */ /* 0x000fe40006800000 */
[----:B------:R-:W-:Y:S02]  /*2e610*/  ISETP.GE.AND P5, PT, R37, R231, PT ;  /* 0x000000e72500720c */ /* 0x000fe40003fa6270 */
        /* <DEDUP_REMOVED lines=9> */
[-C--:B------:R-:W-:Y:S02]  /*2e6b0*/  ISETP.GE.AND P6, PT, R30, R231.reuse, PT ;  /* 0x000000e71e00720c */ /* 0x080fe40003fc6270 */
[----:B------:R-:W-:Y:S02]  /*2e6c0*/  FMNMX3.FTZ R0, R0, R212, R215, !PT ;  /* 0x000000d400007276 */ /* 0x000fe400078100d7 */
[----:B------:R-:W-:Y:S02]  /*2e6d0*/  ISETP.GE.AND P4, PT, R36, R231, PT ;  /* 0x000000e72400720c */ /* 0x000fe40003f86270 */
[----:B------:R-:W-:Y:S02]  /*2e6e0*/  FSEL R244, R93, -INF , !P5 ;  /* 0xff8000005df47808 */ /* 0x000fe40006800000 */
[-C--:B------:R-:W-:Y:S02]  /*2e6f0*/  ISETP.GE.AND P5, PT, R9, R228.reuse, PT ;  /* 0x000000e40900720c */ /* 0x080fe40003fa6270 */
[----:B------:R-:W-:Y:S02]  /*2e700*/  FMNMX3.FTZ R4, R4, R239, R238, !PT ;  /* 0x000000ef04047276 */ /* 0x000fe400078100ee */
[----:B------:R-:W-:Y:S02]  /*2e710*/  FSEL R89, R86, -INF , !P6 ;  /* 0xff80000056597808 */ /* 0x000fe40007000000 */
[----:B------:R-:W-:Y:S02]  /*2e720*/  ISETP.GE.AND P6, PT, R7, R228, PT ;  /* 0x000000e40700720c */ /* 0x000fe40003fc6270 */
        /* <DEDUP_REMOVED lines=14> */
[----:B------:R-:W-:Y:S02]  /*2e810*/  FMNMX3.FTZ R0, R0, R82, R83, !PT ;  /* 0x0000005200007276 */ /* 0x000fe40007810053 */
[----:B------:R-:W-:Y:S02]  /*2e820*/  ISETP.GE.AND P5, PT, R6, R228, PT ;  /* 0x000000e40600720c */ /* 0x000fe40003fa6270 */
[----:B------:R-:W-:Y:S02]  /*2e830*/  ISETP.GE.AND P0, PT, R7, R231, PT ;  /* 0x000000e70700720c */ /* 0x000fe40003f06270 */
[----:B------:R-:W-:Y:S02]  /*2e840*/  FSEL R245, R95, -INF , !P6 ;  /* 0xff8000005ff57808 */ /* 0x000fe40007000000 */
        /* <DEDUP_REMOVED lines=8> */
[-C--:B------:R-:W-:Y:S02]  /*2e8d0*/  ISETP.GE.AND P0, PT, R14, R228.reuse, PT ;  /* 0x000000e40e00720c */ /* 0x080fe40003f06270 */
        /* <DEDUP_REMOVED lines=12> */
[----:B------:R-:W-:Y:S02]  /*2e9a0*/  ISETP.GE.AND P0, PT, R11, R231, PT ;  /* 0x000000e70b00720c */ /* 0x000fe40003f06270 */
[----:B------:R-:W-:Y:S02]  /*2e9b0*/  FSEL R247, R106, -INF , !P6 ;  /* 0xff8000006af77808 */ /* 0x000fe40007000000 */
[----:B------:R-:W-:Y:S02]  /*2e9c0*/  FSEL R75, R112, -INF , !P1 ;  /* 0xff800000704b7808 */ /* 0x000fe40004800000 */
[-C--:B------:R-:W-:Y:S02]  /*2e9d0*/  ISETP.GE.AND P6, PT, R24, R228.reuse, PT ;  /* 0x000000e41800720c */ /* 0x080fe40003fc6270 */
        /* <DEDUP_REMOVED lines=8> */
[----:B------:R-:W-:Y:S02]  /*2ea60*/  ISETP.GE.AND P0, PT, R28, R228, PT ;  /* 0x000000e41c00720c */ /* 0x000fe40003f06270 */
[----:B------:R-:W-:Y:S02]  /*2ea70*/  FMNMX3.FTZ R0, R0, R94, R93, !PT ;  /* 0x0000005e00007276 */ /* 0x000fe4000781005d */
[-C--:B------:R-:W-:Y:S02]  /*2ea80*/  ISETP.GE.AND P5, PT, R15, R231.reuse, PT ;  /* 0x000000e70f00720c */ /* 0x080fe40003fa6270 */
[----:B------:R-:W-:Y:S02]  /*2ea90*/  ISETP.GE.AND P6, PT, R23, R231, PT ;  /* 0x000000e71700720c */ /* 0x000fe40003fc6270 */
[----:B------:R-:W-:Y:S02]  /*2eaa0*/  FSEL R111, R111, -INF , !P1 ;  /* 0xff8000006f6f7808 */ /* 0x000fe40004800000 */
[----:B------:R-:W-:Y:S02]  /*2eab0*/  ISETP.GE.AND P1, PT, R31, R228, PT ;  /* 0x000000e41f00720c */ /* 0x000fe40003f26270 */
[----:B------:R-:W-:Y:S02]  /*2eac0*/  FSEL R71, R117, -INF , !P4 ;  /* 0xff80000075477808 */ /* 0x000fe40006000000 */
[----:B------:R-:W-:Y:S02]  /*2ead0*/  FMNMX3.FTZ R4, R4, R75, R113, !PT ;  /* 0x0000004b04047276 */ /* 0x000fe40007810071 */
        /* <DEDUP_REMOVED lines=13> */
[----:B------:R-:W-:Y:S02]  /*2ebb0*/  FSEL R223, R125, -INF , !P6 ;  /* 0xff8000007ddf7808 */ /* 0x000fe40007000000 */
[----:B------:R-:W-:Y:S02]  /*2ebc0*/  FSEL R124, R124, -INF , !P5 ;  /* 0xff8000007c7c7808 */ /* 0x000fe40006800000 */
[----:B------:R-:W-:Y:S02]  /*2ebd0*/  ISETP.GE.AND P4, PT, R33, R228, PT ;  /* 0x000000e42100720c */ /* 0x000fe40003f86270 */
[----:B------:R-:W-:Y:S02]  /*2ebe0*/  FMNMX3.FTZ R4, R4, R120, R73, !PT ;  /* 0x0000007804047276 */ /* 0x000fe40007810049 */
[----:B------:R-:W-:Y:S02]  /*2ebf0*/  ISETP.GE.AND P0, PT, R34, R228, PT ;  /* 0x000000e42200720c */ /* 0x000fe40003f06270 */
[----:B------:R-:W-:Y:S02]  /*2ec00*/  FMNMX3.FTZ R0, R0, R77, R111, !PT ;  /* 0x0000004d00007276 */ /* 0x000fe4000781006f */
[----:B------:R-:W-:Y:S02]  /*2ec10*/  FMNMX3.FTZ R4, R4, R124, R223, !PT ;  /* 0x0000007c04047276 */ /* 0x000fe400078100df */
[----:B------:R-:W-:Y:S02]  /*2ec20*/  FSEL R128, R128, -INF , !P4 ;  /* 0xff80000080807808 */ /* 0x000fe40006000000 */
[----:B------:R-:W-:Y:S02]  /*2ec30*/  FSEL R129, R129, -INF , !P0 ;  /* 0xff80000081817808 */ /* 0x000fe40004000000 */
[-C--:B------:R-:W-:Y:S02]  /*2ec40*/  ISETP.GE.AND P1, PT, R28, R231.reuse, PT ;  /* 0x000000e71c00720c */ /* 0x080fe40003f26270 */
[-C--:B------:R-:W-:Y:S02]  /*2ec50*/  ISETP.GE.AND P5, PT, R31, R231.reuse, PT ;  /* 0x000000e71f00720c */ /* 0x080fe40003fa6270 */
[----:B------:R-:W-:Y:S02]  /*2ec60*/  FMNMX3.FTZ R0, R0, R76, R115, !PT ;  /* 0x0000004c00007276 */ /* 0x000fe40007810073 */
[----:B------:R-:W-:Y:S02]  /*2ec70*/  FMNMX3.FTZ R4, R4, R128, R129, !PT ;  /* 0x0000008004047276 */ /* 0x000fe40007810081 */
[-C--:B------:R-:W-:Y:S02]  /*2ec80*/  ISETP.GE.AND P6, PT, R32, R231.reuse, PT ;  /* 0x000000e72000720c */ /* 0x080fe40003fc6270 */
[-C--:B------:R-:W-:Y:S01]  /*2ec90*/  ISETP.GE.AND P4, PT, R35, R231.reuse, PT ;  /* 0x000000e72300720c */ /* 0x080fe20003f86270 */
[----:B------:R-:W1:Y:S01]  /*2eca0*/  SHFL.BFLY PT, R5, R4, 0x2, 0x1f ;  /* 0x0c401f0004057f89 */ /* 0x000e6200000e0000 */
[----:B------:R-:W-:Y:S02]  /*2ecb0*/  FSEL R123, R123, -INF , !P5 ;  /* 0xff8000007b7b7808 */ /* 0x000fe40006800000 */
[----:B------:R-:W-:Y:S02]  /*2ecc0*/  FMNMX3.FTZ R0, R0, R118, R119, !PT ;  /* 0x0000007600007276 */ /* 0x000fe40007810077 */
[----:B------:R-:W-:Y:S02]  /*2ecd0*/  FSEL R122, R122, -INF , !P1 ;  /* 0xff8000007a7a7808 */ /* 0x000fe40004800000 */
[----:B------:R-:W-:Y:S02]  /*2ece0*/  FSEL R222, R127, -INF , !P4 ;  /* 0xff8000007fde7808 */ /* 0x000fe40006000000 */
[-C--:B------:R-:W-:Y:S02]  /*2ecf0*/  ISETP.GE.AND P0, PT, R33, R231.reuse, PT ;  /* 0x000000e72100720c */ /* 0x080fe40003f06270 */
[----:B------:R-:W-:Y:S02]  /*2ed00*/  FSEL R126, R126, -INF , !P6 ;  /* 0xff8000007e7e7808 */ /* 0x000fe40007000000 */
[----:B------:R-:W-:Y:S02]  /*2ed10*/  FMNMX3.FTZ R0, R0, R122, R123, !PT ;  /* 0x0000007a00007276 */ /* 0x000fe4000781007b */
[----:B------:R-:W-:Y:S02]  /*2ed20*/  ISETP.GE.AND P1, PT, R34, R231, PT ;  /* 0x000000e72200720c */ /* 0x000fe40003f26270 */
[----:B------:R-:W-:Y:S02]  /*2ed30*/  FMNMX3.FTZ R0, R0, R126, R222, !PT ;  /* 0x0000007e00007276 */ /* 0x000fe400078100de */
[----:B------:R-:W-:Y:S02]  /*2ed40*/  FSEL R39, R39, -INF , !P0 ;  /* 0xff80000027277808 */ /* 0x000fe40004000000 */
[----:B------:R-:W-:Y:S02]  /*2ed50*/  FSEL R38, R38, -INF , !P1 ;  /* 0xff80000026267808 */ /* 0x000fe40004800000 */
[----:B------:R-:W-:Y:S02]  /*2ed60*/  LOP3.LUT P2, RZ, R226, 0x2000000, RZ, 0xc0, !PT ;  /* 0x02000000e2ff7812 */ /* 0x000fe4000784c0ff */
[----:B------:R-:W-:Y:S02]  /*2ed70*/  FMNMX3.FTZ R0, R0, R39, R38, !PT ;  /* 0x0000002700007276 */ /* 0x000fe40007810026 */
[----:B-1----:R-:W-:Y:S02]  /*2ed80*/  FMNMX.FTZ R4, R4, R5, !PT ;  /* 0x0000000504047209 */ /* 0x002fe40007810000 */
[----:B------:R-:W-:Y:S01]  /*2ed90*/  LOP3.LUT P3, RZ, R226, 0x1000000, RZ, 0xc0, !PT ;  /* 0x01000000e2ff7812 */ /* 0x000fe2000786c0ff */
[----:B------:R-:W1:Y:S08]  /*2eda0*/  SHFL.BFLY PT, R2, R0, 0x2, 0x1f ;  /* 0x0c401f0000027f89 */ /* 0x000e7000000e0000 */
[----:B------:R-:W3:Y:S01]  /*2edb0*/  SHFL.BFLY PT, R37, R4, 0x1, 0x1f ;  /* 0x0c201f0004257f89 */ /* 0x000ee200000e0000 */
[----:B-1----:R-:W-:Y:S02]  /*2edc0*/  FMNMX.FTZ R0, R0, R2, !PT ;  /* 0x0000000200007209 */ /* 0x002fe40007810000 */
[----:B---3--:R-:W-:Y:S05]  /*2edd0*/  FMNMX.FTZ R37, R4, R37, !PT ;  /* 0x0000002504257209 */ /* 0x008fea0007810000 */
[----:B------:R-:W1:Y:S01]  /*2ede0*/  SHFL.BFLY PT, R2, R0, 0x1, 0x1f ;  /* 0x0c201f0000027f89 */ /* 0x000e6200000e0000 */
[----:B------:R-:W-:Y:S01]  /*2edf0*/  IMAD.SHL.U32 R4, R168, 0x40, RZ ;  /* 0x00000040a8047824 */ /* 0x000fe200078e00ff */
[----:B------:R-:W-:Y:S01]  /*2ee00*/  FSETP.NEU.FTZ.AND P1, PT, R37, -INF , PT ;  /* 0xff8000002500780b */ /* 0x000fe20003f3d000 */
[----:B--2---:R-:W-:Y:S05]  /*2ee10*/  FMUL.FTZ R68, R3, R37 ;  /* 0x0000002503447220 */ /* 0x004fea0000410000 */
[----:B------:R-:W-:Y:S05]  /*2ee20*/  FSEL R68, R68, RZ, P1 ;  /* 0x000000ff44447208 */ /* 0x000fea0000800000 */
[-CC-:B------:R-:W-:Y:S01]  /*2ee30*/  FFMA.FTZ R24, R48, R3.reuse, -R68.reuse ;  /* 0x0000000330187223 */ /* 0x180fe20000010844 */
[-CC-:B------:R-:W-:Y:S03]  /*2ee40*/  FFMA.FTZ R25, R49, R3.reuse, -R68.reuse ;  /* 0x0000000331197223 */ /* 0x180fe60000010844 */
[----:B------:R-:W-:Y:S10]  /*2ee50*/  MUFU.EX2 R98, R24 ;  /* 0x0000001800627308 */ /* 0x000ff40000000800 */
[----:B------:R-:W-:Y:S01]  /*2ee60*/  MUFU.EX2 R99, R25 ;  /* 0x0000001900637308 */ /* 0x000fe20000000800 */
[----:B-1----:R-:W-:Y:S01]  /*2ee70*/  FMNMX.FTZ R36, R0, R2, !PT ;  /* 0x0000000200247209 */ /* 0x002fe20007810000 */
[-C--:B------:R-:W-:Y:S01]  /*2ee80*/  FFMA.FTZ R2, R13, R3.reuse, -R68 ;  /* 0x000000030d027223 */ /* 0x080fe20000010844 */
[----:B------:R-:W-:Y:S01]  /*2ee90*/  LOP3.LUT R0, R220, 0x200, R4, 0xf8, !PT ;  /* 0x00000200dc007812 */ /* 0x000fe200078ef804 */
[-CC-:B------:R-:W-:Y:S01]  /*2eea0*/  FFMA.FTZ R4, R12, R3.reuse, -R68.reuse ;  /* 0x000000030c047223 */ /* 0x180fe20000010844 */
[----:B------:R-:W-:Y:S05]  /*2eeb0*/  FSETP.NEU.FTZ.AND P0, PT, R36, -INF , PT ;  /* 0xff8000002400780b */ /* 0x000fea0003f1d000 */
[----:B------:R1:W-:Y:S01]  /*2eec0*/  MUFU.EX2 R88, R2 ;  /* 0x0000000200587308 */ /* 0x0003e20000000800 */
[----:B------:R-:W-:Y:S01]  /*2eed0*/  FMUL.FTZ R70, R3, R36 ;  /* 0x0000002403467220 */ /* 0x000fe20000410000 */
[----:B------:R-:W-:Y:S02]  /*2eee0*/  IMAD R67, R0, 0x2, R221 ;  /* 0x0000000200437824 */ /* 0x000fe400078e02dd */
[-C--:B------:R-:W-:Y:S06]  /*2eef0*/  FFMA.FTZ R0, R17, R3.reuse, -R68 ;  /* 0x0000000311007223 */ /* 0x080fec0000010844 */
[----:B------:R2:W3:Y:S01]  /*2ef00*/  MUFU.EX2 R72, R4 ;  /* 0x0000000400487308 */ /* 0x0004e20000000800 */
[----:B------:R-:W-:Y:S01]  /*2ef10*/  FSEL R70, R70, RZ, P0 ;  /* 0x000000ff46467208 */ /* 0x000fe20000000000 */
[----:B------:R-:W4:Y:S08]  /*2ef20*/  LDSM.16.MT88.4 R12, [R67+0xa000] ;  /* 0x00a00000430c783b */ /* 0x000f300000004200 */
[----:B------:R3:W-:Y:S01]  /*2ef30*/  MUFU.EX2 R95, R0 ;  /* 0x00000000005f7308 */ /* 0x0007e20000000800 */
[----:B------:R-:W-:Y:S02]  /*2ef40*/  VIADD R64, R67, 0xa040 ;  /* 0x0000a04043407836 */ /* 0x000fe40000000000 */
[-CC-:B------:R-:W-:Y:S01]  /*2ef50*/  FFMA.FTZ R5, R19, R3.reuse, -R70.reuse ;  /* 0x0000000313057223 */ /* 0x180fe20000010846 */
[-CC-:B------:R-:W-:Y:S01]  /*2ef60*/  FFMA.FTZ R33, R56, R3.reuse, -R70.reuse ;  /* 0x0000000338217223 */ /* 0x180fe20000010846 */
[-C--:B------:R-:W-:Y:S01]  /*2ef70*/  FFMA.FTZ R32, R57, R3.reuse, -R70 ;  /* 0x0000000339207223 */ /* 0x080fe20000010846 */
[-C--:B-1----:R-:W-:Y:S04]  /*2ef80*/  FFMA.FTZ R2, R8, R3.reuse, -R68 ;  /* 0x0000000308027223 */ /* 0x082fe80000010844 */
[----:B------:R-:W-:Y:S01]  /*2ef90*/  MUFU.EX2 R87, R5 ;  /* 0x0000000500577308 */ /* 0x000fe20000000800 */
[----:B------:R-:W-:Y:S02]  /*2efa0*/  VIADD R8, R67, 0xa000 ;  /* 0x0000a00043087836 */ /* 0x000fe40000000000 */
[-CC-:B------:R-:W-:Y:S01]  /*2efb0*/  FFMA.FTZ R39, R39, R3.reuse, -R70.reuse ;  /* 0x0000000327277223 */ /* 0x180fe20000010846 */
[-CC-:B--2---:R-:W-:Y:S06]  /*2efc0*/  FFMA.FTZ R4, R20, R3.reuse, -R70.reuse ;  /* 0x0000000314047223 */ /* 0x184fec0000010846 */
[----:B------:R1:W2:Y:S01]  /*2efd0*/  MUFU.EX2 R220, R2 ;  /* 0x0000000200dc7308 */ /* 0x0002a20000000800 */
[----:B------:R-:W-:Y:S01]  /*2efe0*/  @P2 VIADD R64, R8, 0xffffffc0 ;  /* 0xffffffc008402836 */ /* 0x000fe20000000000 */
[----:B---3--:R-:W-:Y:S01]  /*2eff0*/  F2FP.BF16.F32.PACK_AB R40, R72, R88 ;  /* 0x000000584828723e */ /* 0x008fe200000010ff */
[-CC-:B------:R-:W-:Y:S07]  /*2f000*/  FFMA.FTZ R0, R18, R3.reuse, -R70.reuse ;  /* 0x0000000312007223 */ /* 0x180fee0000010846 */
[----:B------:R-:W3:Y:S01]  /*2f010*/  MUFU.EX2 R104, R4 ;  /* 0x0000000400687308 */ /* 0x000ee20000000800 */
[----:B------:R-:W-:Y:S09]  /*2f020*/  LDSM.16.MT88.4 R28, [R64] ;  /* 0x00000000401c783b */ /* 0x000ff20000004200 */
[----:B------:R4:W-:Y:S10]  /*2f030*/  MUFU.EX2 R100, R0 ;  /* 0x0000000000647308 */ /* 0x0009f40000000800 */
[----:B------:R-:W-:Y:S01]  /*2f040*/  MUFU.EX2 R39, R39 ;  /* 0x0000002700277308 */ /* 0x000fe20000000800 */
[----:B-1----:R-:W-:Y:S01]  /*2f050*/  FFMA.FTZ R2, R16, R3, -R70 ;  /* 0x0000000310027223 */ /* 0x002fe20000010846 */
[----:B------:R-:W-:Y:S01]  /*2f060*/  IMAD.MOV.U32 R16, RZ, RZ, 0x20 ;  /* 0x00000020ff107424 */ /* 0x000fe200078e00ff */
[----:B--2---:R-:W-:Y:S01]  /*2f070*/  F2FP.BF16.F32.PACK_AB R42, R95, R220 ;  /* 0x000000dc5f2a723e */ /* 0x004fe200000010ff */
[----:B------:R-:W-:Y:S06]  /*2f080*/  LDSM.16.MT88.4 R56, [R64+0x800] ;  /* 0x000800004038783b */ /* 0x000fec0000004200 */
[----:B------:R1:W2:Y:S01]  /*2f090*/  MUFU.EX2 R86, R2 ;  /* 0x0000000200567308 */ /* 0x0002a20000000800 */
[----:B---3--:R-:W-:Y:S02]  /*2f0a0*/  F2FP.BF16.F32.PACK_AB R43, R104, R87 ;  /* 0x00000057682b723e */ /* 0x008fe400000010ff */
[----:B----4-:R-:W-:Y:S05]  /*2f0b0*/  FSEL R0, R36, RZ, P0 ;  /* 0x000000ff24007208 */ /* 0x010fea0000000000 */
[----:B------:R-:W-:Y:S04]  /*2f0c0*/  FADD.FTZ R0, -R0, R133 ;  /* 0x0000008500007221 */ /* 0x000fe80000010100 */
[----:B------:R-:W-:Y:S01]  /*2f0d0*/  FMUL.FTZ R0, R3, R0 ;  /* 0x0000000003007220 */ /* 0x000fe20000410000 */
[----:B-1----:R-:W-:Y:S02]  /*2f0e0*/  FSEL R2, R37, RZ, P1 ;  /* 0x000000ff25027208 */ /* 0x002fe40000800000 */
[----:B------:R-:W-:Y:S02]  /*2f0f0*/  LOP3.LUT P1, RZ, R168, 0x2, RZ, 0xc0, !PT ;  /* 0x00000002a8ff7812 */ /* 0x000fe4000782c0ff */
[----:B--2---:R-:W-:Y:S01]  /*2f100*/  F2FP.BF16.F32.PACK_AB R41, R100, R86 ;  /* 0x000000566429723e */ /* 0x004fe200000010ff */
[----:B------:R-:W-:Y:S01]  /*2f110*/  FADD.FTZ R2, -R2, R132 ;  /* 0x0000008402027221 */ /* 0x000fe20000010100 */
[----:B------:R-:W-:Y:S01]  /*2f120*/  SEL R16, R16, 0xffffffe0, !P1 ;  /* 0xffffffe010107807 */ /* 0x000fe20004800000 */
[----:B------:R-:W1:Y:S02]  /*2f130*/  MUFU.EX2 R0, R0 ;  /* 0x0000000000007308 */ /* 0x000e640000000800 */
[----:B------:R-:W-:Y:S02]  /*2f140*/  FMUL.FTZ R2, R3, R2 ;  /* 0x0000000203027220 */ /* 0x000fe40000410000 */
[C---:B------:R-:W-:Y:S02]  /*2f150*/  IMAD.IADD R65, R16.reuse, 0x1, R67 ;  /* 0x0000000110417824 */ /* 0x040fe400078e0243 */
[----:B------:R-:W-:Y:S04]  /*2f160*/  IMAD.IADD R66, R16, 0x1, R64 ;  /* 0x0000000110427824 */ /* 0x000fe800078e0240 */
[----:B------:R-:W2:Y:S01]  /*2f170*/  MUFU.EX2 R2, R2 ;  /* 0x0000000200027308 */ /* 0x000ea20000000800 */
[----:B------:R-:W3:Y:S01]  /*2f180*/  LDSM.16.MT88.4 R20, [R65+0xa000] ;  /* 0x00a000004114783b */ /* 0x000ee20000004200 */
[C---:B-1----:R-:W-:Y:S01]  /*2f190*/  FMUL.FTZ R7, R0.reuse, R139 ;  /* 0x0000008b00077220 */ /* 0x042fe20000410000 */
[C---:B------:R-:W-:Y:S01]  /*2f1a0*/  FMUL.FTZ R6, R0.reuse, R138 ;  /* 0x0000008a00067220 */ /* 0x040fe20000410000 */
[C---:B------:R-:W-:Y:S01]  /*2f1b0*/  FMUL.FTZ R10, R0.reuse, R142 ;  /* 0x0000008e000a7220 */ /* 0x040fe20000410000 */
[C---:B------:R-:W-:Y:S01]  /*2f1c0*/  FMUL.FTZ R11, R0.reuse, R143 ;  /* 0x0000008f000b7220 */ /* 0x040fe20000410000 */
[C---:B------:R-:W-:Y:S01]  /*2f1d0*/  FMUL.FTZ R18, R0.reuse, R150 ;  /* 0x0000009600127220 */ /* 0x040fe20000410000 */
[C---:B------:R-:W-:Y:S02]  /*2f1e0*/  FMUL.FTZ R19, R0.reuse, R151 ;  /* 0x0000009700137220 */ /* 0x040fe40000410000 */
[----:B------:R-:W1:Y:S01]  /*2f1f0*/  LDSM.16.MT88.4 R44, [R66] ;  /* 0x00000000422c783b */ /* 0x000e620000004200 */
[----:B------:R-:W-:Y:S01]  /*2f200*/  FMUL.FTZ R26, R0, R158 ;  /* 0x0000009e001a7220 */ /* 0x000fe20000410000 */
        /* <DEDUP_REMOVED lines=8> */
[C---:B------:R-:W-:Y:S05]  /*2f290*/  HMMA.16816.F32.BF16 R4, R40.reuse, R12, R4 ;  /* 0x0000000c2804723c */ /* 0x040fea0000041804 */
[C---:B------:R-:W-:Y:S01]  /*2f2a0*/  FMUL.FTZ R12, R2.reuse, R144 ;  /* 0x00000090020c7220 */ /* 0x040fe20000410000 */
[----:B------:R-:W-:Y:S01]  /*2f2b0*/  FMUL.FTZ R13, R2, R145 ;  /* 0x00000091020d7220 */ /* 0x000fe20000410000 */
[C---:B------:R-:W-:Y:S01]  /*2f2c0*/  FMUL.FTZ R27, R0.reuse, R159 ;  /* 0x0000009f001b7220 */ /* 0x040fe20000410000 */
[C---:B------:R-:W-:Y:S03]  /*2f2d0*/  HMMA.16816.F32.BF16 R8, R40.reuse, R14, R8 ;  /* 0x0000000e2808723c */ /* 0x040fe60000041808 */
[C---:B------:R-:W-:Y:S01]  /*2f2e0*/  FMUL.FTZ R14, R0.reuse, R146 ;  /* 0x00000092000e7220 */ /* 0x040fe20000410000 */
[C---:B------:R-:W-:Y:S01]  /*2f2f0*/  FMUL.FTZ R15, R0.reuse, R147 ;  /* 0x00000093000f7220 */ /* 0x040fe20000410000 */
[C---:B------:R-:W-:Y:S01]  /*2f300*/  FMUL.FTZ R34, R0.reuse, R166 ;  /* 0x000000a600227220 */ /* 0x040fe20000410000 */
[----:B------:R-:W-:Y:S01]  /*2f310*/  FMUL.FTZ R35, R0, R167 ;  /* 0x000000a700237220 */ /* 0x000fe20000410000 */
[----:B------:R-:W-:Y:S02]  /*2f320*/  IMAD.MOV.U32 R167, RZ, RZ, R129 ;  /* 0x000000ffffa77224 */ /* 0x000fe400078e0081 */
[----:B------:R-:W-:Y:S02]  /*2f330*/  IMAD.MOV.U32 R166, RZ, RZ, R126 ;  /* 0x000000ffffa67224 */ /* 0x000fe400078e007e */
[C---:B---3--:R-:W-:Y:S03]  /*2f340*/  HMMA.16816.F32.BF16 R12, R40.reuse, R20, R12 ;  /* 0x00000014280c723c */ /* 0x048fe6000004180c */
[C---:B------:R-:W-:Y:S01]  /*2f350*/  FMUL.FTZ R20, R2.reuse, R152 ;  /* 0x0000009802147220 */ /* 0x040fe20000410000 */
[----:B------:R-:W-:Y:S04]  /*2f360*/  FMUL.FTZ R21, R2, R153 ;  /* 0x0000009902157220 */ /* 0x000fe80000410000 */
[C---:B------:R-:W-:Y:S03]  /*2f370*/  HMMA.16816.F32.BF16 R16, R40.reuse, R22, R16 ;  /* 0x000000162810723c */ /* 0x040fe60000041810 */
[C---:B------:R-:W-:Y:S01]  /*2f380*/  FMUL.FTZ R22, R0.reuse, R154 ;  /* 0x0000009a00167220 */ /* 0x040fe20000410000 */
[----:B------:R-:W-:Y:S07]  /*2f390*/  FMUL.FTZ R23, R0, R155 ;  /* 0x0000009b00177220 */ /* 0x000fee0000410000 */
[C---:B------:R-:W-:Y:S03]  /*2f3a0*/  HMMA.16816.F32.BF16 R20, R40.reuse, R28, R20 ;  /* 0x0000001c2814723c */ /* 0x040fe60000041814 */
[-CC-:B------:R-:W-:Y:S01]  /*2f3b0*/  FFMA.FTZ R29, R50, R3.reuse, -R68.reuse ;  /* 0x00000003321d7223 */ /* 0x180fe20000010844 */
[----:B------:R-:W-:Y:S02]  /*2f3c0*/  FFMA.FTZ R28, R51, R3, -R68 ;  /* 0x00000003331c7223 */ /* 0x000fe40000010844 */
[----:B------:R-:W2:Y:S01]  /*2f3d0*/  LDSM.16.MT88.4 R48, [R67+0xa800] ;  /* 0x00a800004330783b */ /* 0x000ea20000004200 */
[----:B------:R3:W-:Y:S01]  /*2f3e0*/  MUFU.EX2 R74, R29 ;  /* 0x0000001d004a7308 */ /* 0x0007e20000000800 */
[C---:B------:R-:W-:Y:S09]  /*2f3f0*/  HMMA.16816.F32.BF16 R24, R40.reuse, R30, R24 ;  /* 0x0000001e2818723c */ /* 0x040ff20000041818 */
[----:B------:R4:W2:Y:S01]  /*2f400*/  MUFU.EX2 R109, R28 ;  /* 0x0000001c006d7308 */ /* 0x0008a20000000800 */
[C---:B------:R-:W-:Y:S01]  /*2f410*/  FMUL.FTZ R30, R0.reuse, R162 ;  /* 0x000000a2001e7220 */ /* 0x040fe20000410000 */
[----:B------:R-:W-:Y:S01]  /*2f420*/  FMUL.FTZ R31, R0, R163 ;  /* 0x000000a3001f7220 */ /* 0x000fe20000410000 */
[----:B------:R-:W-:Y:S07]  /*2f430*/  IMAD.MOV.U32 R163, RZ, RZ, R123 ;  /* 0x000000ffffa37224 */ /* 0x000fee00078e007b */
[----:B------:R1:W-:Y:S01]  /*2f440*/  MUFU.EX2 R162, R32 ;  /* 0x0000002000a27308 */ /* 0x0003e20000000800 */
[--C-:B---3--:R-:W-:Y:S02]  /*2f450*/  FFMA.FTZ R29, R52, R3, -R70.reuse ;  /* 0x00000003341d7223 */ /* 0x108fe40000010846 */
[----:B------:R-:W3:Y:S07]  /*2f460*/  LDSM.16.MT88.4 R52, [R65+0xa800] ;  /* 0x00a800004134783b */ /* 0x000eee0000004200 */
[----:B------:R2:W-:Y:S01]  /*2f470*/  MUFU.EX2 R168, R29 ;  /* 0x0000001d00a87308 */ /* 0x0005e20000000800 */
[C---:B----4-:R-:W-:Y:S01]  /*2f480*/  FMUL.FTZ R28, R2.reuse, R160 ;  /* 0x000000a0021c7220 */ /* 0x050fe20000410000 */
[C---:B-1----:R-:W-:Y:S01]  /*2f490*/  FMUL.FTZ R32, R2.reuse, R164 ;  /* 0x000000a402207220 */ /* 0x042fe20000410000 */
[----:B--2---:R-:W-:Y:S07]  /*2f4a0*/  FMUL.FTZ R29, R2, R161 ;  /* 0x000000a1021d7220 */ /* 0x004fee0000410000 */
[----:B------:R1:W2:Y:S01]  /*2f4b0*/  MUFU.EX2 R161, R33 ;  /* 0x0000002100a17308 */ /* 0x0002a20000000800 */
[C---:B------:R-:W-:Y:S03]  /*2f4c0*/  HMMA.16816.F32.BF16 R28, R40.reuse, R44, R28 ;  /* 0x0000002c281c723c */ /* 0x040fe6000004181c */
[-CC-:B-1----:R-:W-:Y:S01]  /*2f4d0*/  FFMA.FTZ R33, R60, R3.reuse, -R70.reuse ;  /* 0x000000033c217223 */ /* 0x182fe20000010846 */
[----:B------:R-:W-:Y:S05]  /*2f4e0*/  FFMA.FTZ R60, R131, R3, -R70 ;  /* 0x00000003833c7223 */ /* 0x000fea0000010846 */
[----:B------:R1:W4:Y:S10]  /*2f4f0*/  MUFU.EX2 R160, R33 ;  /* 0x0000002100a07308 */ /* 0x0003340000000800 */
[----:B------:R3:W-:Y:S01]  /*2f500*/  MUFU.EX2 R80, R60 ;  /* 0x0000003c00507308 */ /* 0x0007e20000000800 */
[----:B-1----:R-:W-:Y:S01]  /*2f510*/  FMUL.FTZ R33, R2, R165 ;  /* 0x000000a502217220 */ /* 0x002fe20000410000 */
[----:B------:R-:W-:Y:S02]  /*2f520*/  IMAD.MOV.U32 R165, RZ, RZ, R71 ;  /* 0x000000ffffa57224 */ /* 0x000fe400078e0047 */
[-CC-:B---3--:R-:W-:Y:S01]  /*2f530*/  FFMA.FTZ R60, R175, R3.reuse, -R68.reuse ;  /* 0x00000003af3c7223 */ /* 0x188fe20000010844 */
[----:B------:R-:W-:Y:S03]  /*2f540*/  IMAD.MOV.U32 R175, RZ, RZ, R77 ;  /* 0x000000ffffaf7224 */ /* 0x000fe600078e004d */
[----:B------:R-:W-:Y:S01]  /*2f550*/  HMMA.16816.F32.BF16 R32, R40, R46, R32 ;  /* 0x0000002e2820723c */ /* 0x000fe20000041820 */
[----:B------:R-:W1:Y:S01]  /*2f560*/  LDSM.16.MT88.4 R44, [R66+0x800] ;  /* 0x00080000422c783b */ /* 0x000e620000004200 */
[----:B------:R3:W-:Y:S01]  /*2f570*/  MUFU.EX2 R149, R60 ;  /* 0x0000003c00957308 */ /* 0x0007e20000000800 */
[----:B------:R-:W-:Y:S02]  /*2f580*/  F2FP.BF16.F32.PACK_AB R40, R99, R98 ;  /* 0x000000626328723e */ /* 0x000fe400000010ff */
[----:B------:R-:W-:Y:S02]  /*2f590*/  F2FP.BF16.F32.PACK_AB R42, R109, R74 ;  /* 0x0000004a6d2a723e */ /* 0x000fe400000010ff */
[----:B--2---:R-:W-:Y:S02]  /*2f5a0*/  F2FP.BF16.F32.PACK_AB R41, R161, R168 ;  /* 0x000000a8a129723e */ /* 0x004fe400000010ff */
[----:B----4-:R-:W-:Y:S07]  /*2f5b0*/  F2FP.BF16.F32.PACK_AB R43, R160, R162 ;  /* 0x000000a2a02b723e */ /* 0x010fee00000010ff */
[C---:B------:R-:W-:Y:S03]  /*2f5c0*/  HMMA.16816.F32.BF16 R4, R40.reuse, R48, R4 ;  /* 0x000000302804723c */ /* 0x040fe60000041804 */
[-CC-:B------:R-:W-:Y:S01]  /*2f5d0*/  FFMA.FTZ R48, R61, R3.reuse, -R68.reuse ;  /* 0x000000033d307223 */ /* 0x180fe20000010844 */
[-CC-:B---3--:R-:W-:Y:S01]  /*2f5e0*/  FFMA.FTZ R60, R178, R3.reuse, -R68.reuse ;  /* 0x00000003b23c7223 */ /* 0x188fe20000010844 */
[-C--:B------:R-:W-:Y:S01]  /*2f5f0*/  FFMA.FTZ R61, R177, R3.reuse, -R68 ;  /* 0x00000003b13d7223 */ /* 0x080fe20000010844 */
[----:B------:R-:W-:Y:S01]  /*2f600*/  IMAD.MOV.U32 R177, RZ, RZ, R122 ;  /* 0x000000ffffb17224 */ /* 0x000fe200078e007a */
[----:B------:R2:W-:Y:S01]  /*2f610*/  MUFU.EX2 R156, R48 ;  /* 0x00000030009c7308 */ /* 0x0005e20000000800 */
[C---:B------:R-:W-:Y:S09]  /*2f620*/  HMMA.16816.F32.BF16 R8, R40.reuse, R50, R8 ;  /* 0x000000322808723c */ /* 0x040ff20000041808 */
[----:B------:R3:W-:Y:S01]  /*2f630*/  MUFU.EX2 R151, R61 ;  /* 0x0000003d00977308 */ /* 0x0007e20000000800 */
[----:B------:R-:W-:Y:S09]  /*2f640*/  IMAD.MOV.U32 R178, RZ, RZ, R119 ;  /* 0x000000ffffb27224 */ /* 0x000ff200078e0077 */
[----:B------:R-:W-:Y:S01]  /*2f650*/  MUFU.EX2 R152, R60 ;  /* 0x0000003c00987308 */ /* 0x000fe20000000800 */
[C---:B------:R-:W-:Y:S03]  /*2f660*/  HMMA.16816.F32.BF16 R12, R40.reuse, R52, R12 ;  /* 0x00000034280c723c */ /* 0x040fe6000004180c */
[-CC-:B------:R-:W-:Y:S01]  /*2f670*/  FFMA.FTZ R52, R62, R3.reuse, -R68.reuse ;  /* 0x000000033e347223 */ /* 0x180fe20000010844 */
[-C--:B------:R-:W-:Y:S01]  /*2f680*/  FFMA.FTZ R53, R63, R3.reuse, -R68 ;  /* 0x000000033f357223 */ /* 0x080fe20000010844 */
[----:B--2---:R-:W2:Y:S04]  /*2f690*/  LDSM.16.MT88.4 R48, [R67+0xb000] ;  /* 0x00b000004330783b */ /* 0x004ea80000004200 */
[----:B------:R4:W1:Y:S01]  /*2f6a0*/  MUFU.EX2 R159, R52 ;  /* 0x00000034009f7308 */ /* 0x0008620000000800 */
[C---:B------:R-:W-:Y:S09]  /*2f6b0*/  HMMA.16816.F32.BF16 R16, R40.reuse, R54, R16 ;  /* 0x000000362810723c */ /* 0x040ff20000041810 */
[----:B------:R-:W-:Y:S01]  /*2f6c0*/  MUFU.EX2 R158, R53 ;  /* 0x00000035009e7308 */ /* 0x000fe20000000800 */
[-C--:B---3--:R-:W-:Y:S01]  /*2f6d0*/  FFMA.FTZ R61, R179, R3.reuse, -R70 ;  /* 0x00000003b33d7223 */ /* 0x088fe20000010846 */
[----:B------:R-:W-:Y:S01]  /*2f6e0*/  IMAD.MOV.U32 R179, RZ, RZ, R118 ;  /* 0x000000ffffb37224 */ /* 0x000fe200078e0076 */
[C---:B------:R-:W-:Y:S07]  /*2f6f0*/  HMMA.16816.F32.BF16 R20, R40.reuse, R56, R20 ;  /* 0x000000382814723c */ /* 0x040fee0000041814 */
[----:B------:R3:W-:Y:S01]  /*2f700*/  MUFU.EX2 R77, R61 ;  /* 0x0000003d004d7308 */ /* 0x0007e20000000800 */
[-CC-:B------:R-:W-:Y:S01]  /*2f710*/  FFMA.FTZ R56, R130, R3.reuse, -R70.reuse ;  /* 0x0000000382387223 */ /* 0x180fe20000010846 */
[-C--:B------:R-:W-:Y:S01]  /*2f720*/  FFMA.FTZ R57, R169, R3.reuse, -R70 ;  /* 0x00000003a9397223 */ /* 0x080fe20000010846 */
[-C--:B----4-:R-:W-:Y:S01]  /*2f730*/  FFMA.FTZ R52, R69, R3.reuse, -R68 ;  /* 0x0000000345347223 */ /* 0x090fe20000010844 */
[----:B------:R-:W-:Y:S06]  /*2f740*/  IMAD.MOV.U32 R169, RZ, RZ, R128 ;  /* 0x000000ffffa97224 */ /* 0x000fec00078e0080 */
[----:B------:R4:W-:Y:S01]  /*2f750*/  MUFU.EX2 R155, R56 ;  /* 0x00000038009b7308 */ /* 0x0009e20000000800 */
[C---:B------:R-:W-:Y:S09]  /*2f760*/  HMMA.16816.F32.BF16 R24, R40.reuse, R58, R24 ;  /* 0x0000003a2818723c */ /* 0x040ff20000041818 */
[----:B------:R2:W2:Y:S10]  /*2f770*/  MUFU.EX2 R157, R52 ;  /* 0x00000034009d7308 */ /* 0x0004b40000000800 */
[----:B------:R-:W-:Y:S01]  /*2f780*/  MUFU.EX2 R153, R57 ;  /* 0x0000003900997308 */ /* 0x000fe20000000800 */
[C---:B-1----:R-:W-:Y:S01]  /*2f790*/  HMMA.16816.F32.BF16 R28, R40.reuse, R44, R28 ;  /* 0x0000002c281c723c */ /* 0x042fe2000004181c */
[----:B---3--:R-:W-:Y:S02]  /*2f7a0*/  LDSM.16.MT88.4 R60, [R64+0x1800] ;  /* 0x00180000403c783b */ /* 0x008fe40000004200 */
[----:B----4-:R-:W-:Y:S01]  /*2f7b0*/  FFMA.FTZ R56, R170, R3, -R70 ;  /* 0x00000003aa387223 */ /* 0x010fe20000010846 */
[----:B------:R-:W-:Y:S04]  /*2f7c0*/  IMAD.MOV.U32 R170, RZ, RZ, R79 ;  /* 0x000000ffffaa7224 */ /* 0x000fe800078e004f */
[----:B------:R-:W-:Y:S01]  /*2f7d0*/  HMMA.16816.F32.BF16 R32, R40, R46, R32 ;  /* 0x0000002e2820723c */ /* 0x000fe20000041820 */
[----:B--2---:R-:W1:Y:S01]  /*2f7e0*/  LDSM.16.MT88.4 R52, [R65+0xb000] ;  /* 0x00b000004134783b */ /* 0x004e620000004200 */
[----:B------:R-:W2:Y:S01]  /*2f7f0*/  MUFU.EX2 R154, R56 ;  /* 0x00000038009a7308 */ /* 0x000ea20000000800 */
[----:B------:R-:W-:Y:S01]  /*2f800*/  F2FP.BF16.F32.PACK_AB R40, R159, R156 ;  /* 0x0000009c9f28723e */ /* 0x000fe200000010ff */
[----:B------:R-:W-:Y:S01]  /*2f810*/  IMAD.MOV.U32 R79, RZ, RZ, R78 ;  /* 0x000000ffff4f7224 */ /* 0x000fe200078e004e */
[----:B------:R-:W-:Y:S02]  /*2f820*/  F2FP.BF16.F32.PACK_AB R42, R157, R158 ;  /* 0x0000009e9d2a723e */ /* 0x000fe400000010ff */
[----:B------:R-:W-:Y:S01]  /*2f830*/  F2FP.BF16.F32.PACK_AB R41, R80, R155 ;  /* 0x0000009b5029723e */ /* 0x000fe200000010ff */
[----:B------:R-:W-:Y:S01]  /*2f840*/  IMAD.MOV.U32 R97, RZ, RZ, R79 ;  /* 0x000000ffff617224 */ /* 0x000fe200078e004f */
[----:B------:R-:W-:Y:S03]  /*2f850*/  LDSM.16.MT88.4 R44, [R66+0x1000] ;  /* 0x00100000422c783b */ /* 0x000fe60000004200 */
[----:B------:R-:W-:Y:S01]  /*2f860*/  IMAD.MOV.U32 R164, RZ, RZ, R97 ;  /* 0x000000ffffa47224 */ /* 0x000fe200078e0061 */
[----:B--2---:R-:W-:Y:S04]  /*2f870*/  F2FP.BF16.F32.PACK_AB R43, R154, R153 ;  /* 0x000000999a2b723e */ /* 0x004fe800000010ff */
[----:B------:R-:W2:Y:S03]  /*2f880*/  LDSM.16.MT88.4 R56, [R64+0x1000] ;  /* 0x001000004038783b */ /* 0x000ea60000004200 */
[C---:B------:R-:W-:Y:S03]  /*2f890*/  HMMA.16816.F32.BF16 R4, R40.reuse, R48, R4 ;  /* 0x000000302804723c */ /* 0x040fe60000041804 */
[-C--:B------:R-:W-:Y:S01]  /*2f8a0*/  FFMA.FTZ R48, R172, R3.reuse, -R68 ;  /* 0x00000003ac307223 */ /* 0x080fe20000010844 */
[----:B------:R-:W-:Y:S03]  /*2f8b0*/  IMAD.MOV.U32 R172, RZ, RZ, R124 ;  /* 0x000000ffffac7224 */ /* 0x000fe600078e007c */
[----:B------:R3:W4:Y:S01]  /*2f8c0*/  MUFU.EX2 R150, R48 ;  /* 0x0000003000967308 */ /* 0x0007220000000800 */
[C---:B------:R-:W-:Y:S08]  /*2f8d0*/  HMMA.16816.F32.BF16 R8, R40.reuse, R50, R8 ;  /* 0x000000322808723c */ /* 0x040ff00000041808 */
[C---:B-1----:R-:W-:Y:S01]  /*2f8e0*/  HMMA.16816.F32.BF16 R12, R40.reuse, R52, R12 ;  /* 0x00000034280c723c */ /* 0x042fe2000004180c */
[----:B---3--:R-:W1:Y:S07]  /*2f8f0*/  LDSM.16.MT88.4 R48, [R67+0xb800] ;  /* 0x00b800004330783b */ /* 0x008e6e0000004200 */
[C---:B------:R-:W-:Y:S01]  /*2f900*/  HMMA.16816.F32.BF16 R16, R40.reuse, R54, R16 ;  /* 0x000000362810723c */ /* 0x040fe20000041810 */
[----:B------:R-:W3:Y:S07]  /*2f910*/  LDSM.16.MT88.4 R52, [R65+0xb800] ;  /* 0x00b800004134783b */ /* 0x000eee0000004200 */
[C---:B--2---:R-:W-:Y:S03]  /*2f920*/  HMMA.16816.F32.BF16 R20, R40.reuse, R56, R20 ;  /* 0x000000382814723c */ /* 0x044fe60000041814 */
[-CC-:B------:R-:W-:Y:S01]  /*2f930*/  FFMA.FTZ R57, R180, R3.reuse, -R70.reuse ;  /* 0x00000003b4397223 */ /* 0x180fe20000010846 */
[-CC-:B------:R-:W-:Y:S01]  /*2f940*/  FFMA.FTZ R56, R181, R3.reuse, -R70.reuse ;  /* 0x00000003b5387223 */ /* 0x180fe20000010846 */
[----:B------:R-:W-:Y:S02]  /*2f950*/  IMAD.MOV.U32 R180, RZ, RZ, R73 ;  /* 0x000000ffffb47224 */ /* 0x000fe400078e0049 */
[----:B------:R2:W1:Y:S01]  /*2f960*/  MUFU.EX2 R78, R57 ;  /* 0x00000039004e7308 */ /* 0x0004620000000800 */
[C---:B------:R-:W-:Y:S09]  /*2f970*/  HMMA.16816.F32.BF16 R24, R40.reuse, R58, R24 ;  /* 0x0000003a2818723c */ /* 0x040ff20000041818 */
[----:B------:R1:W-:Y:S01]  /*2f980*/  MUFU.EX2 R79, R56 ;  /* 0x00000038004f7308 */ /* 0x0003e20000000800 */
[-C--:B------:R-:W-:Y:S01]  /*2f990*/  FFMA.FTZ R58, R195, R3.reuse, -R70 ;  /* 0x00000003c33a7223 */ /* 0x080fe20000010846 */
[----:B------:R-:W-:Y:S02]  /*2f9a0*/  IMAD.MOV.U32 R181, RZ, RZ, R120 ;  /* 0x000000ffffb57224 */ /* 0x000fe400078e0078 */
[----:B------:R-:W-:Y:S01]  /*2f9b0*/  IMAD.MOV.U32 R195, RZ, RZ, R113 ;  /* 0x000000ffffc37224 */ /* 0x000fe200078e0071 */
[C---:B------:R-:W-:Y:S05]  /*2f9c0*/  HMMA.16816.F32.BF16 R28, R40.reuse, R44, R28 ;  /* 0x0000002c281c723c */ /* 0x040fea000004181c */
[----:B------:R-:W-:Y:S01]  /*2f9d0*/  MUFU.EX2 R73, R58 ;  /* 0x0000003a00497308 */ /* 0x000fe20000000800 */
[-CC-:B--2---:R-:W-:Y:S01]  /*2f9e0*/  FFMA.FTZ R57, R182, R3.reuse, -R70.reuse ;  /* 0x00000003b6397223 */ /* 0x184fe20000010846 */
[----:B------:R-:W-:Y:S01]  /*2f9f0*/  IMAD.MOV.U32 R182, RZ, RZ, R111 ;  /* 0x000000ffffb67224 */ /* 0x000fe200078e006f */
[----:B------:R-:W-:Y:S07]  /*2fa00*/  HMMA.16816.F32.BF16 R32, R40, R46, R32 ;  /* 0x0000002e2820723c */ /* 0x000fee0000041820 */
[----:B------:R-:W2:Y:S01]  /*2fa10*/  MUFU.EX2 R148, R57 ;  /* 0x0000003900947308 */ /* 0x000ea20000000800 */
[----:B------:R-:W3:Y:S01]  /*2fa20*/  LDSM.16.MT88.4 R44, [R66+0x1800] ;  /* 0x00180000422c783b */ /* 0x000ee20000004200 */
[----:B----4-:R-:W-:Y:S01]  /*2fa30*/  F2FP.BF16.F32.PACK_AB R40, R149, R150 ;  /* 0x000000969528723e */ /* 0x010fe200000010ff */
[----:B-1----:R-:W-:Y:S01]  /*2fa40*/  FFMA.FTZ R56, R194, R3, -R70 ;  /* 0x00000003c2387223 */ /* 0x002fe20000010846 */
[----:B------:R-:W-:Y:S01]  /*2fa50*/  F2FP.BF16.F32.PACK_AB R42, R152, R151 ;  /* 0x00000097982a723e */ /* 0x000fe200000010ff */
[----:B------:R-:W-:Y:S01]  /*2fa60*/  IMAD.MOV.U32 R194, RZ, RZ, R74 ;  /* 0x000000ffffc27224 */ /* 0x000fe200078e004a */
[----:B------:R-:W-:Y:S04]  /*2fa70*/  F2FP.BF16.F32.PACK_AB R41, R78, R77 ;  /* 0x0000004d4e29723e */ /* 0x000fe800000010ff */
[----:B------:R1:W-:Y:S01]  /*2fa80*/  MUFU.EX2 R74, R56 ;  /* 0x00000038004a7308 */ /* 0x0003e20000000800 */
[----:B--2---:R-:W-:Y:S01]  /*2fa90*/  F2FP.BF16.F32.PACK_AB R43, R148, R79 ;  /* 0x0000004f942b723e */ /* 0x004fe200000010ff */
[-C--:B------:R-:W-:Y:S01]  /*2faa0*/  FFMA.FTZ R57, R197, R3.reuse, -R70 ;  /* 0x00000003c5397223 */ /* 0x080fe20000010846 */
[----:B------:R-:W-:Y:S07]  /*2fab0*/  IMAD.MOV.U32 R197, RZ, RZ, R99 ;  /* 0x000000ffffc57224 */ /* 0x000fee00078e0063 */
[----:B------:R-:W-:Y:S01]  /*2fac0*/  MUFU.EX2 R144, R57 ;  /* 0x0000003900907308 */ /* 0x000fe20000000800 */
[C---:B------:R-:W-:Y:S03]  /*2fad0*/  HMMA.16816.F32.BF16 R4, R40.reuse, R48, R4 ;  /* 0x000000302804723c */ /* 0x040fe60000041804 */
[-C--:B------:R-:W-:Y:S01]  /*2fae0*/  FFMA.FTZ R48, R189, R3.reuse, -R68 ;  /* 0x00000003bd307223 */ /* 0x080fe20000010844 */
[-C--:B-1----:R-:W-:Y:S01]  /*2faf0*/  FFMA.FTZ R56, R198, R3.reuse, -R70 ;  /* 0x00000003c6387223 */ /* 0x082fe20000010846 */
[----:B------:R-:W-:Y:S04]  /*2fb00*/  IMAD.MOV.U32 R189, RZ, RZ, R75 ;  /* 0x000000ffffbd7224 */ /* 0x000fe800078e004b */
[----:B------:R1:W-:Y:S01]  /*2fb10*/  MUFU.EX2 R75, R48 ;  /* 0x00000030004b7308 */ /* 0x0003e20000000800 */
[C---:B------:R-:W-:Y:S09]  /*2fb20*/  HMMA.16816.F32.BF16 R8, R40.reuse, R50, R8 ;  /* 0x000000322808723c */ /* 0x040ff20000041808 */
[----:B------:R2:W-:Y:S01]  /*2fb30*/  MUFU.EX2 R145, R56 ;  /* 0x0000003800917308 */ /* 0x0005e20000000800 */
[----:B------:R-:W-:Y:S01]  /*2fb40*/  IMAD.MOV.U32 R198, RZ, RZ, R98 ;  /* 0x000000ffffc67224 */ /* 0x000fe200078e0062 */
[C---:B---3--:R-:W-:Y:S03]  /*2fb50*/  HMMA.16816.F32.BF16 R12, R40.reuse, R52, R12 ;  /* 0x00000034280c723c */ /* 0x048fe6000004180c */
[-CC-:B------:R-:W-:Y:S01]  /*2fb60*/  FFMA.FTZ R52, R190, R3.reuse, -R68.reuse ;  /* 0x00000003be347223 */ /* 0x180fe20000010844 */
[-C--:B------:R-:W-:Y:S01]  /*2fb70*/  FFMA.FTZ R53, R192, R3.reuse, -R68 ;  /* 0x00000003c0357223 */ /* 0x080fe20000010844 */
[----:B------:R-:W-:Y:S01]  /*2fb80*/  IMAD.MOV.U32 R192, RZ, RZ, R76 ;  /* 0x000000ffffc07224 */ /* 0x000fe200078e004c */
[----:B-1----:R-:W1:Y:S02]  /*2fb90*/  LDSM.16.MT88.4 R48, [R67+0xc000] ;  /* 0x00c000004330783b */ /* 0x002e640000004200 */
[----:B------:R3:W4:Y:S01]  /*2fba0*/  MUFU.EX2 R76, R52 ;  /* 0x00000034004c7308 */ /* 0x0007220000000800 */
[C---:B------:R-:W-:Y:S09]  /*2fbb0*/  HMMA.16816.F32.BF16 R16, R40.reuse, R54, R16 ;  /* 0x000000362810723c */ /* 0x040ff20000041810 */
[----:B------:R-:W-:Y:S01]  /*2fbc0*/  MUFU.EX2 R146, R53 ;  /* 0x0000003500927308 */ /* 0x000fe20000000800 */
[----:B------:R-:W-:Y:S01]  /*2fbd0*/  IMAD.MOV.U32 R190, RZ, RZ, R115 ;  /* 0x000000ffffbe7224 */ /* 0x000fe200078e0073 */
[----:B--2---:R-:W-:Y:S01]  /*2fbe0*/  LDSM.16.MT88.4 R56, [R64+0x2000] ;  /* 0x002000004038783b */ /* 0x004fe20000004200 */
[C---:B------:R-:W-:Y:S03]  /*2fbf0*/  HMMA.16816.F32.BF16 R20, R40.reuse, R60, R20 ;  /* 0x0000003c2814723c */ /* 0x040fe60000041814 */
[-CC-:B------:R-:W-:Y:S01]  /*2fc00*/  FFMA.FTZ R60, R204, R3.reuse, -R68.reuse ;  /* 0x00000003cc3c7223 */ /* 0x180fe20000010844 */
[-CC-:B------:R-:W-:Y:S01]  /*2fc10*/  FFMA.FTZ R61, R209, R3.reuse, -R68.reuse ;  /* 0x00000003d13d7223 */ /* 0x180fe20000010844 */
[-C--:B---3--:R-:W-:Y:S01]  /*2fc20*/  FFMA.FTZ R52, R193, R3.reuse, -R68 ;  /* 0x00000003c1347223 */ /* 0x088fe20000010844 */
[----:B------:R-:W-:Y:S01]  /*2fc30*/  IMAD.MOV.U32 R204, RZ, RZ, R104 ;  /* 0x000000ffffcc7224 */ /* 0x000fe200078e0068 */
[----:B------:R2:W-:Y:S01]  /*2fc40*/  MUFU.EX2 R142, R60 ;  /* 0x0000003c008e7308 */ /* 0x0005e20000000800 */
[C---:B------:R-:W-:Y:S09]  /*2fc50*/  HMMA.16816.F32.BF16 R24, R40.reuse, R62, R24 ;  /* 0x0000003e2818723c */ /* 0x040ff20000041818 */
[----:B------:R3:W1:Y:S01]  /*2fc60*/  MUFU.EX2 R147, R52 ;  /* 0x0000003400937308 */ /* 0x0006620000000800 */
[----:B------:R-:W-:Y:S02]  /*2fc70*/  IMAD.MOV.U32 R209, RZ, RZ, R95 ;  /* 0x000000ffffd17224 */ /* 0x000fe400078e005f */
[----:B------:R-:W-:Y:S07]  /*2fc80*/  IMAD.MOV.U32 R193, RZ, RZ, R109 ;  /* 0x000000ffffc17224 */ /* 0x000fee00078e006d */
[----:B------:R1:W-:Y:S01]  /*2fc90*/  MUFU.EX2 R141, R61 ;  /* 0x0000003d008d7308 */ /* 0x0003e20000000800 */
[C---:B------:R-:W-:Y:S03]  /*2fca0*/  HMMA.16816.F32.BF16 R28, R40.reuse, R44, R28 ;  /* 0x0000002c281c723c */ /* 0x040fe6000004181c */
[----:B--2---:R-:W-:Y:S01]  /*2fcb0*/  FFMA.FTZ R60, R210, R3, -R68 ;  /* 0x00000003d23c7223 */ /* 0x004fe20000010844 */
[----:B------:R-:W-:Y:S04]  /*2fcc0*/  IMAD.MOV.U32 R210, RZ, RZ, R105 ;  /* 0x000000ffffd27224 */ /* 0x000fe800078e0069 */
[----:B------:R-:W-:Y:S01]  /*2fcd0*/  HMMA.16816.F32.BF16 R32, R40, R46, R32 ;  /* 0x0000002e2820723c */ /* 0x000fe20000041820 */
[----:B---3--:R-:W2:Y:S01]  /*2fce0*/  LDSM.16.MT88.4 R52, [R65+0xc000] ;  /* 0x00c000004134783b */ /* 0x008ea20000004200 */
[----:B------:R-:W-:Y:S01]  /*2fcf0*/  MUFU.EX2 R143, R60 ;  /* 0x0000003c008f7308 */ /* 0x000fe20000000800 */
[----:B----4-:R-:W-:Y:S02]  /*2fd00*/  F2FP.BF16.F32.PACK_AB R40, R76, R75 ;  /* 0x0000004b4c28723e */ /* 0x010fe400000010ff */
[----:B-1----:R-:W-:Y:S01]  /*2fd10*/  F2FP.BF16.F32.PACK_AB R42, R147, R146 ;  /* 0x00000092932a723e */ /* 0x002fe200000010ff */
[-C--:B------:R-:W-:Y:S01]  /*2fd20*/  FFMA.FTZ R61, R203, R3.reuse, -R70 ;  /* 0x00000003cb3d7223 */ /* 0x080fe20000010846 */
[----:B------:R-:W-:Y:S01]  /*2fd30*/  F2FP.BF16.F32.PACK_AB R41, R73, R74 ;  /* 0x0000004a4929723e */ /* 0x000fe200000010ff */
[----:B------:R-:W-:Y:S01]  /*2fd40*/  IMAD.MOV.U32 R203, RZ, RZ, R100 ;  /* 0x000000ffffcb7224 */ /* 0x000fe200078e0064 */
[----:B------:R-:W-:Y:S01]  /*2fd50*/  F2FP.BF16.F32.PACK_AB R43, R145, R144 ;  /* 0x00000090912b723e */ /* 0x000fe200000010ff */
[----:B------:R-:W1:Y:S02]  /*2fd60*/  LDSM.16.MT88.4 R44, [R66+0x2000] ;  /* 0x00200000422c783b */ /* 0x000e640000004200 */
[----:B------:R3:W-:Y:S04]  /*2fd70*/  MUFU.EX2 R136, R61 ;  /* 0x0000003d00887308 */ /* 0x0007e80000000800 */
[C---:B------:R-:W-:Y:S03]  /*2fd80*/  HMMA.16816.F32.BF16 R4, R40.reuse, R48, R4 ;  /* 0x000000302804723c */ /* 0x040fe60000041804 */
[-C--:B------:R-:W-:Y:S01]  /*2fd90*/  FFMA.FTZ R48, R202, R3.reuse, -R68 ;  /* 0x00000003ca307223 */ /* 0x080fe20000010844 */
[----:B------:R-:W-:Y:S03]  /*2fda0*/  IMAD.MOV.U32 R202, RZ, RZ, R108 ;  /* 0x000000ffffca7224 */ /* 0x000fe600078e006c */
        /* <DEDUP_REMOVED lines=9> */
[-C--:B------:R-:W-:Y:S01]  /*2fe40*/  FFMA.FTZ R56, R186, R3.reuse, -R70 ;  /* 0x00000003ba387223 */ /* 0x080fe20000010846 */
[----:B------:R-:W-:Y:S02]  /*2fe50*/  IMAD.MOV.U32 R186, RZ, RZ, R72 ;  /* 0x000000ffffba7224 */ /* 0x000fe400078e0048 */
[----:B------:R4:W3:Y:S01]  /*2fe60*/  MUFU.EX2 R138, R57 ;  /* 0x00000039008a7308 */ /* 0x0008e20000000800 */
[C---:B------:R-:W-:Y:S09]  /*2fe70*/  HMMA.16816.F32.BF16 R24, R40.reuse, R58, R24 ;  /* 0x0000003a2818723c */ /* 0x040ff20000041818 */
[----:B------:R3:W-:Y:S01]  /*2fe80*/  MUFU.EX2 R140, R56 ;  /* 0x00000038008c7308 */ /* 0x0007e20000000800 */
[-CC-:B------:R-:W-:Y:S01]  /*2fe90*/  FFMA.FTZ R58, R183, R3.reuse, -R70.reuse ;  /* 0x00000003b73a7223 */ /* 0x180fe20000010846 */
[----:B------:R-:W-:Y:S01]  /*2fea0*/  IMAD.MOV.U32 R201, RZ, RZ, R101 ;  /* 0x000000ffffc97224 */ /* 0x000fe200078e0065 */
[C---:B-1----:R-:W-:Y:S07]  /*2feb0*/  HMMA.16816.F32.BF16 R28, R40.reuse, R44, R28 ;  /* 0x0000002c281c723c */ /* 0x042fee000004181c */
[----:B------:R-:W-:Y:S01]  /*2fec0*/  MUFU.EX2 R69, R58 ;  /* 0x0000003a00457308 */ /* 0x000fe20000000800 */
[--C-:B----4-:R-:W-:Y:S02]  /*2fed0*/  FFMA.FTZ R57, R185, R3, -R70.reuse ;  /* 0x00000003b9397223 */ /* 0x110fe40000010846 */
[----:B------:R-:W4:Y:S01]  /*2fee0*/  LDL.LU R185, [R1+0x48] ;  /* 0x0000480001b97983 */ /* 0x000f220000300800 */
[----:B------:R-:W-:Y:S06]  /*2fef0*/  HMMA.16816.F32.BF16 R32, R40, R46, R32 ;  /* 0x0000002e2820723c */ /* 0x000fec0000041820 */
[----:B------:R-:W1:Y:S01]  /*2ff00*/  MUFU.EX2 R137, R57 ;  /* 0x0000003900897308 */ /* 0x000e620000000800 */
[----:B------:R-:W-:Y:S01]  /*2ff10*/  F2FP.BF16.F32.PACK_AB R40, R142, R139 ;  /* 0x0000008b8e28723e */ /* 0x000fe200000010ff */
[----:B------:R-:W2:Y:S01]  /*2ff20*/  LDSM.16.MT88.4 R44, [R66+0x2800] ;  /* 0x00280000422c783b */ /* 0x000ea20000004200 */
[----:B------:R-:W-:Y:S01]  /*2ff30*/  F2FP.BF16.F32.PACK_AB R42, R143, R141 ;  /* 0x0000008d8f2a723e */ /* 0x000fe200000010ff */
[-CC-:B---3--:R-:W-:Y:S01]  /*2ff40*/  FFMA.FTZ R56, R176, R3.reuse, -R70.reuse ;  /* 0x00000003b0387223 */ /* 0x188fe20000010846 */
[----:B------:R-:W-:Y:S05]  /*2ff50*/  F2FP.BF16.F32.PACK_AB R41, R138, R136 ;  /* 0x000000888a29723e */ /* 0x000fea00000010ff */
        /* <DEDUP_REMOVED lines=11> */
[-CC-:B------:R-:W-:Y:S01]  /*30010*/  FFMA.FTZ R52, R205, R3.reuse, -R68.reuse ;  /* 0x00000003cd347223 */ /* 0x180fe20000010844 */
[-CC-:B------:R-:W-:Y:S01]  /*30020*/  FFMA.FTZ R53, R200, R3.reuse, -R68.reuse ;  /* 0x00000003c8357223 */ /* 0x180fe20000010844 */
[----:B-1----:R-:W1:Y:S04]  /*30030*/  LDSM.16.MT88.4 R48, [R67+0xd000] ;  /* 0x00d000004330783b */ /* 0x002e680000004200 */
[----:B------:R2:W1:Y:S01]  /*30040*/  MUFU.EX2 R132, R52 ;  /* 0x0000003400847308 */ /* 0x0004620000000800 */
[C---:B------:R-:W-:Y:S09]  /*30050*/  HMMA.16816.F32.BF16 R16, R40.reuse, R54, R16 ;  /* 0x000000362810723c */ /* 0x040ff20000041810 */
[----:B------:R-:W-:Y:S01]  /*30060*/  MUFU.EX2 R131, R53 ;  /* 0x0000003500837308 */ /* 0x000fe20000000800 */
[----:B---3--:R-:W-:Y:S01]  /*30070*/  LDSM.16.MT88.4 R56, [R64+0x3000] ;  /* 0x003000004038783b */ /* 0x008fe20000004200 */
[C---:B------:R-:W-:Y:S03]  /*30080*/  HMMA.16816.F32.BF16 R20, R40.reuse, R60, R20 ;  /* 0x0000003c2814723c */ /* 0x040fe60000041814 */
[-CC-:B------:R-:W-:Y:S01]  /*30090*/  FFMA.FTZ R60, R187, R3.reuse, -R68.reuse ;  /* 0x00000003bb3c7223 */ /* 0x180fe20000010844 */
[-CC-:B------:R-:W-:Y:S01]  /*300a0*/  FFMA.FTZ R61, R199, R3.reuse, -R68.reuse ;  /* 0x00000003c73d7223 */ /* 0x180fe20000010844 */
[-CC-:B--2---:R-:W-:Y:S03]  /*300b0*/  FFMA.FTZ R52, R191, R3.reuse, -R68.reuse ;  /* 0x00000003bf347223 */ /* 0x184fe60000010844 */
[----:B------:R2:W-:Y:S01]  /*300c0*/  MUFU.EX2 R124, R60 ;  /* 0x0000003c007c7308 */ /* 0x0005e20000000800 */
[C---:B------:R-:W-:Y:S09]  /*300d0*/  HMMA.16816.F32.BF16 R24, R40.reuse, R62, R24 ;  /* 0x0000003e2818723c */ /* 0x040ff20000041818 */
[----:B------:R3:W1:Y:S10]  /*300e0*/  MUFU.EX2 R133, R52 ;  /* 0x0000003400857308 */ /* 0x0006740000000800 */
[----:B------:R1:W-:Y:S01]  /*300f0*/  MUFU.EX2 R125, R61 ;  /* 0x0000003d007d7308 */ /* 0x0003e20000000800 */
[C---:B------:R-:W-:Y:S03]  /*30100*/  HMMA.16816.F32.BF16 R28, R40.reuse, R44, R28 ;  /* 0x0000002c281c723c */ /* 0x040fe6000004181c */
[----:B--2---:R-:W-:Y:S05]  /*30110*/  FFMA.FTZ R60, R196, R3, -R68 ;  /* 0x00000003c43c7223 */ /* 0x004fea0000010844 */
[----:B------:R-:W-:Y:S01]  /*30120*/  HMMA.16816.F32.BF16 R32, R40, R46, R32 ;  /* 0x0000002e2820723c */ /* 0x000fe20000041820 */
[----:B---3--:R-:W2:Y:S01]  /*30130*/  LDSM.16.MT88.4 R52, [R65+0xd000] ;  /* 0x00d000004134783b */ /* 0x008ea20000004200 */
[----:B------:R-:W-:Y:S01]  /*30140*/  MUFU.EX2 R128, R60 ;  /* 0x0000003c00807308 */ /* 0x000fe20000000800 */
[----:B-1----:R-:W-:Y:S02]  /*30150*/  F2FP.BF16.F32.PACK_AB R40, R132, R72 ;  /* 0x000000488428723e */ /* 0x002fe400000010ff */
[----:B------:R-:W-:Y:S01]  /*30160*/  F2FP.BF16.F32.PACK_AB R42, R133, R131 ;  /* 0x00000083852a723e */ /* 0x000fe200000010ff */
        /* <DEDUP_REMOVED lines=10> */
[----:B--2---:R-:W2:Y:S01]  /*30210*/  LDSM.16.MT88.4 R48, [R67+0xd800] ;  /* 0x00d800004330783b */ /* 0x004ea20000004200 */
[C---:B------:R-:W-:Y:S08]  /*30220*/  HMMA.16816.F32.BF16 R12, R40.reuse, R52, R12 ;  /* 0x00000034280c723c */ /* 0x040ff0000004180c */
[C---:B------:R-:W-:Y:S01]  /*30230*/  HMMA.16816.F32.BF16 R16, R40.reuse, R54, R16 ;  /* 0x000000362810723c */ /* 0x040fe20000041810 */
[----:B------:R-:W3:Y:S07]  /*30240*/  LDSM.16.MT88.4 R52, [R65+0xd800] ;  /* 0x00d800004134783b */ /* 0x000eee0000004200 */
        /* <DEDUP_REMOVED lines=9> */
[--C-:B--2---:R-:W-:Y:S01]  /*302e0*/  FFMA.FTZ R57, R208, R3, -R70.reuse ;  /* 0x00000003d0397223 */ /* 0x104fe20000010846 */
[----:B------:R-:W-:Y:S08]  /*302f0*/  HMMA.16816.F32.BF16 R32, R40, R46, R32 ;  /* 0x0000002e2820723c */ /* 0x000ff00000041820 */
[----:B------:R-:W1:Y:S01]  /*30300*/  MUFU.EX2 R126, R57 ;  /* 0x00000039007e7308 */ /* 0x000e620000000800 */
[----:B------:R-:W2:Y:S01]  /*30310*/  LDSM.16.MT88.4 R44, [R66+0x3800] ;  /* 0x00380000422c783b */ /* 0x000ea20000004200 */
        /* <DEDUP_REMOVED lines=14> */
[C---:B------:R-:W-:Y:S03]  /*30400*/  HMMA.16816.F32.BF16 R12, R40.reuse, R52, R12 ;  /* 0x00000034280c723c */ /* 0x040fe6000004180c */
        /* <DEDUP_REMOVED lines=13> */
[----:B------:R3:W4:Y:S10]  /*304e0*/  MUFU.EX2 R120, R52 ;  /* 0x0000003400787308 */ /* 0x0007340000000800 */
[----:B------:R4:W-:Y:S01]  /*304f0*/  MUFU.EX2 R111, R61 ;  /* 0x0000003d006f7308 */ /* 0x0009e20000000800 */
[C---:B------:R-:W-:Y:S03]  /*30500*/  HMMA.16816.F32.BF16 R28, R40.reuse, R44, R28 ;  /* 0x0000002c281c723c */ /* 0x040fe6000004181c */
[----:B--2---:R-:W-:Y:S05]  /*30510*/  FFMA.FTZ R60, R236, R3, -R68 ;  /* 0x00000003ec3c7223 */ /* 0x004fea0000010844 */
[----:B------:R-:W-:Y:S01]  /*30520*/  HMMA.16816.F32.BF16 R32, R40, R46, R32 ;  /* 0x0000002e2820723c */ /* 0x000fe20000041820 */
[----:B---3--:R-:W2:Y:S01]  /*30530*/  LDSM.16.MT88.4 R52, [R65+0xe000] ;  /* 0x00e000004134783b */ /* 0x008ea20000004200 */
[----:B------:R-:W-:Y:S01]  /*30540*/  MUFU.EX2 R112, R60 ;  /* 0x0000003c00707308 */ /* 0x000fe20000000800 */
[----:B-1----:R-:W-:Y:S02]  /*30550*/  F2FP.BF16.F32.PACK_AB R40, R117, R116 ;  /* 0x000000747528723e */ /* 0x002fe400000010ff */
[----:B----4-:R-:W-:Y:S01]  /*30560*/  F2FP.BF16.F32.PACK_AB R42, R120, R119 ;  /* 0x00000077782a723e */ /* 0x010fe200000010ff */
        /* <DEDUP_REMOVED lines=16> */
[----:B------:R-:W-:Y:S01]  /*30670*/  FFMA.FTZ R56, R82, R3, -R70 ;  /* 0x0000000352387223 */ /* 0x000fe20000010846 */
[----:B------:R-:W-:Y:S01]  /*30680*/  FFMA.FTZ R2, R2, R185, R88 ;  /* 0x000000b902027223 */ /* 0x000fe20000010058 */
[----:B------:R-:W-:Y:S01]  /*30690*/  IMAD.MOV.U32 R185, RZ, RZ, R186 ;  /* 0x000000ffffb97224 */ /* 0x000fe200078e00ba */
[----:B------:R4:W3:Y:S01]  /*306a0*/  MUFU.EX2 R106, R57 ;  /* 0x00000039006a7308 */ /* 0x0008e20000000800 */
[C---:B------:R-:W-:Y:S09]  /*306b0*/  HMMA.16816.F32.BF16 R24, R40.reuse, R58, R24 ;  /* 0x0000003a2818723c */ /* 0x040ff20000041818 */
[----:B------:R3:W-:Y:S01]  /*306c0*/  MUFU.EX2 R108, R56 ;  /* 0x00000038006c7308 */ /* 0x0007e20000000800 */
[-C--:B------:R-:W-:Y:S01]  /*306d0*/  FFMA.FTZ R58, R92, R3.reuse, -R70 ;  /* 0x000000035c3a7223 */ /* 0x080fe20000010846 */
[----:B------:R-:W-:Y:S02]  /*306e0*/  IMAD.MOV.U32 R186, RZ, RZ, R201 ;  /* 0x000000ffffba7224 */ /* 0x000fe400078e00c9 */
[----:B------:R-:W-:Y:S01]  /*306f0*/  IMAD.MOV.U32 R201, RZ, RZ, R203 ;  /* 0x000000ffffc97224 */ /* 0x000fe200078e00cb */
[C---:B-1----:R-:W-:Y:S05]  /*30700*/  HMMA.16816.F32.BF16 R28, R40.reuse, R44, R28 ;  /* 0x0000002c281c723c */ /* 0x042fea000004181c */
[----:B------:R-:W-:Y:S01]  /*30710*/  MUFU.EX2 R99, R58 ;  /* 0x0000003a00637308 */ /* 0x000fe20000000800 */
[----:B------:R-:W-:Y:S02]  /*30720*/  IMAD.MOV.U32 R203, RZ, RZ, R210 ;  /* 0x000000ffffcb7224 */ /* 0x000fe400078e00d2 */
[--C-:B----4-:R-:W-:Y:S01]  /*30730*/  FFMA.FTZ R57, R83, R3, -R70.reuse ;  /* 0x0000000353397223 */ /* 0x110fe20000010846 */
[----:B------:R-:W-:Y:S01]  /*30740*/  IMAD.MOV.U32 R210, RZ, RZ, R209 ;  /* 0x000000ffffd27224 */ /* 0x000fe200078e00d1 */
[----:B------:R-:W-:Y:S05]  /*30750*/  HMMA.16816.F32.BF16 R32, R40, R46, R32 ;  /* 0x0000002e2820723c */ /* 0x000fea0000041820 */
[----:B------:R-:W1:Y:S01]  /*30760*/  MUFU.EX2 R109, R57 ;  /* 0x00000039006d7308 */ /* 0x000e620000000800 */
[----:B------:R-:W4:Y:S01]  /*30770*/  LDSM.16.MT88.4 R44, [R66+0x4800] ;  /* 0x00480000422c783b */ /* 0x000f220000004200 */
[----:B------:R-:W-:Y:S01]  /*30780*/  F2FP.BF16.F32.PACK_AB R40, R110, R107 ;  /* 0x0000006b6e28723e */ /* 0x000fe200000010ff */
[----:B---3--:R-:W-:Y:S01]  /*30790*/  FFMA.FTZ R56, R89, R3, -R70 ;  /* 0x0000000359387223 */ /* 0x008fe20000010846 */
[----:B------:R-:W-:Y:S01]  /*307a0*/  F2FP.BF16.F32.PACK_AB R42, R112, R111 ;  /* 0x0000006f702a723e */ /* 0x000fe200000010ff */
[----:B------:R-:W-:Y:S01]  /*307b0*/  IMAD.MOV.U32 R209, RZ, RZ, R204 ;  /* 0x000000ffffd17224 */ /* 0x000fe200078e00cc */
[----:B------:R-:W-:Y:S04]  /*307c0*/  F2FP.BF16.F32.PACK_AB R41, R106, R104 ;  /* 0x000000686a29723e */ /* 0x000fe800000010ff */
[----:B------:R3:W-:Y:S01]  /*307d0*/  MUFU.EX2 R97, R56 ;  /* 0x0000003800617308 */ /* 0x0007e20000000800 */
[----:B------:R-:W-:Y:S02]  /*307e0*/  IMAD.MOV.U32 R204, RZ, RZ, R198 ;  /* 0x000000ffffcc7224 */ /* 0x000fe400078e00c6 */
[----:B------:R-:W-:Y:S02]  /*307f0*/  IMAD.MOV.U32 R198, RZ, RZ, R197 ;  /* 0x000000ffffc67224 */ /* 0x000fe400078e00c5 */
[----:B------:R-:W-:Y:S01]  /*30800*/  IMAD.MOV.U32 R197, RZ, RZ, R194 ;  /* 0x000000ffffc57224 */ /* 0x000fe200078e00c2 */
[----:B-1----:R-:W-:Y:S01]  /*30810*/  F2FP.BF16.F32.PACK_AB R43, R109, R108 ;  /* 0x0000006c6d2b723e */ /* 0x002fe200000010ff */
[-C--:B------:R-:W-:Y:S01]  /*30820*/  FFMA.FTZ R57, R90, R3.reuse, -R70 ;  /* 0x000000035a397223 */ /* 0x080fe20000010846 */
[----:B------:R-:W-:Y:S02]  /*30830*/  IMAD.MOV.U32 R194, RZ, RZ, R193 ;  /* 0x000000ffffc27224 */ /* 0x000fe400078e00c1 */
[----:B------:R-:W-:Y:S01]  /*30840*/  IMAD.MOV.U32 R193, RZ, RZ, R189 ;  /* 0x000000ffffc17224 */ /* 0x000fe200078e00bd */
[----:B------:R-:W-:Y:S01]  /*30850*/  MUFU.EX2 R100, R57 ;  /* 0x0000003900647308 */ /* 0x000fe20000000800 */
[----:B------:R-:W-:Y:S01]  /*30860*/  IMAD.MOV.U32 R189, RZ, RZ, R182 ;  /* 0x000000ffffbd7224 */ /* 0x000fe200078e00b6 */
[C---:B------:R-:W-:Y:S03]  /*30870*/  HMMA.16816.F32.BF16 R4, R40.reuse, R48, R4 ;  /* 0x000000302804723c */ /* 0x040fe60000041804 */
[-C--:B------:R-:W-:Y:S01]  /*30880*/  FFMA.FTZ R48, R239, R3.reuse, -R68 ;  /* 0x00000003ef307223 */ /* 0x080fe20000010844 */
[-C--:B---3--:R-:W-:Y:S01]  /*30890*/  FFMA.FTZ R56, R91, R3.reuse, -R70 ;  /* 0x000000035b387223 */ /* 0x088fe20000010846 */
[----:B------:R-:W-:Y:S03]  /*308a0*/  IMAD.MOV.U32 R182, RZ, RZ, R175 ;  /* 0x000000ffffb67224 */ /* 0x000fe600078e00af */
[----:B------:R1:W-:Y:S01]  /*308b0*/  MUFU.EX2 R98, R48 ;  /* 0x0000003000627308 */ /* 0x0003e20000000800 */
[C---:B------:R-:W-:Y:S09]  /*308c0*/  HMMA.16816.F32.BF16 R8, R40.reuse, R50, R8 ;  /* 0x000000322808723c */ /* 0x040ff20000041808 */
[----:B------:R3:W-:Y:S01]  /*308d0*/  MUFU.EX2 R103, R56 ;  /* 0x0000003800677308 */ /* 0x0007e20000000800 */
[----:B------:R-:W-:Y:S02]  /*308e0*/  IMAD.MOV.U32 R175, RZ, RZ, R170 ;  /* 0x000000ffffaf7224 */ /* 0x000fe400078e00aa */
[----:B------:R-:W-:Y:S01]  /*308f0*/  IMAD.MOV.U32 R170, RZ, RZ, R224 ;  /* 0x000000ffffaa7224 */ /* 0x000fe200078e00e0 */
[C---:B--2---:R-:W-:Y:S03]  /*30900*/  HMMA.16816.F32.BF16 R12, R40.reuse, R52, R12 ;  /* 0x00000034280c723c */ /* 0x044fe6000004180c */
[-CC-:B------:R-:W-:Y:S01]  /*30910*/  FFMA.FTZ R52, R238, R3.reuse, -R68.reuse ;  /* 0x00000003ee347223 */ /* 0x180fe20000010844 */
[-CC-:B------:R-:W-:Y:S01]  /*30920*/  FFMA.FTZ R53, R240, R3.reuse, -R68.reuse ;  /* 0x00000003f0357223 */ /* 0x180fe20000010844 */
[----:B-1----:R-:W1:Y:S02]  /*30930*/  LDSM.16.MT88.4 R48, [R67+0xf000] ;  /* 0x00f000004330783b */ /* 0x002e640000004200 */
        /* <DEDUP_REMOVED lines=8> */
[C---:B----4-:R-:W-:Y:S01]  /*309c0*/  HMMA.16816.F32.BF16 R28, R40.reuse, R44, R28 ;  /* 0x0000002c281c723c */ /* 0x050fe2000004181c */
[----:B--2---:R-:W2:Y:S07]  /*309d0*/  LDSM.16.MT88.4 R52, [R65+0xf000] ;  /* 0x00f000004134783b */ /* 0x004eae0000004200 */
[----:B------:R-:W-:Y:S03]  /*309e0*/  HMMA.16816.F32.BF16 R32, R40, R46, R32 ;  /* 0x0000002e2820723c */ /* 0x000fe60000041820 */
[----:B------:R-:W-:Y:S02]  /*309f0*/  F2FP.BF16.F32.PACK_AB R40, R101, R98 ;  /* 0x000000626528723e */ /* 0x000fe400000010ff */
        /* <DEDUP_REMOVED lines=11> */
[-C--:B------:R-:W-:Y:S04]  /*30ab0*/  FFMA.FTZ R53, R244, R3.reuse, -R68 ;  /* 0x00000003f4357223 */ /* 0x080fe80000010844 */
[C---:B------:R-:W-:Y:S01]  /*30ac0*/  HMMA.16816.F32.BF16 R16, R40.reuse, R54, R16 ;  /* 0x000000362810723c */ /* 0x040fe20000041810 */
[----:B------:R2:W4:Y:S07]  /*30ad0*/  MUFU.EX2 R92, R53 ;  /* 0x00000035005c7308 */ /* 0x00052e0000000800 */
[C---:B------:R-:W-:Y:S03]  /*30ae0*/  HMMA.16816.F32.BF16 R20, R40.reuse, R56, R20 ;  /* 0x000000382814723c */ /* 0x040fe60000041814 */
[-CC-:B------:R-:W-:Y:S01]  /*30af0*/  FFMA.FTZ R56, R243, R3.reuse, -R70.reuse ;  /* 0x00000003f3387223 */ /* 0x180fe20000010846 */
[-C--:B------:R-:W-:Y:S03]  /*30b00*/  FFMA.FTZ R57, R245, R3.reuse, -R70 ;  /* 0x00000003f5397223 */ /* 0x080fe60000010846 */
[----:B------:R4:W-:Y:S01]  /*30b10*/  MUFU.EX2 R89, R56 ;  /* 0x0000003800597308 */ /* 0x0009e20000000800 */
[C---:B------:R-:W-:Y:S09]  /*30b20*/  HMMA.16816.F32.BF16 R24, R40.reuse, R58, R24 ;  /* 0x0000003a2818723c */ /* 0x040ff20000041818 */
[----:B------:R1:W1:Y:S01]  /*30b30*/  MUFU.EX2 R90, R57 ;  /* 0x00000039005a7308 */ /* 0x0002620000000800 */
[-C--:B--2---:R-:W-:Y:S09]  /*30b40*/  FFMA.FTZ R53, R96, R3.reuse, -R68 ;  /* 0x0000000360357223 */ /* 0x084ff20000010844 */
[----:B------:R-:W-:Y:S01]  /*30b50*/  MUFU.EX2 R96, R52 ;  /* 0x0000003400607308 */ /* 0x000fe20000000800 */
[C---:B---3--:R-:W-:Y:S09]  /*30b60*/  HMMA.16816.F32.BF16 R28, R40.reuse, R44, R28 ;  /* 0x0000002c281c723c */ /* 0x048ff2000004181c */
[----:B------:R-:W2:Y:S01]  /*30b70*/  MUFU.EX2 R95, R53 ;  /* 0x00000035005f7308 */ /* 0x000ea20000000800 */
[-CC-:B----4-:R-:W-:Y:S01]  /*30b80*/  FFMA.FTZ R56, R94, R3.reuse, -R70.reuse ;  /* 0x000000035e387223 */ /* 0x190fe20000010846 */
[----:B------:R-:W-:Y:S08]  /*30b90*/  HMMA.16816.F32.BF16 R32, R40, R46, R32 ;  /* 0x0000002e2820723c */ /* 0x000ff00000041820 */
[----:B------:R-:W-:Y:S01]  /*30ba0*/  MUFU.EX2 R94, R56 ;  /* 0x00000038005e7308 */ /* 0x000fe20000000800 */
[----:B------:R-:W-:Y:S01]  /*30bb0*/  LDSM.16.MT88.4 R44, [R66+0x5800] ;  /* 0x00580000422c783b */ /* 0x000fe20000004200 */
[----:B-1----:R-:W-:Y:S01]  /*30bc0*/  FFMA.FTZ R57, R93, R3, -R70 ;  /* 0x000000035d397223 */ /* 0x002fe20000010846 */
[----:B------:R-:W-:Y:S02]  /*30bd0*/  F2FP.BF16.F32.PACK_AB R40, R92, R91 ;  /* 0x0000005b5c28723e */ /* 0x000fe400000010ff */
[----:B------:R-:W-:Y:S05]  /*30be0*/  F2FP.BF16.F32.PACK_AB R41, R90, R89 ;  /* 0x000000595a29723e */ /* 0x000fea00000010ff */
        /* <DEDUP_REMOVED lines=8> */
[----:B------:R4:W5:Y:S01]  /*30c70*/  LDL.LU R224, [R1+0x74] ;  /* 0x0000740001e07983 */ /* 0x0009620000300800 */
[C---:B------:R-:W-:Y:S08]  /*30c80*/  HMMA.16816.F32.BF16 R8, R40.reuse, R50, R8 ;  /* 0x000000322808723c */ /* 0x040ff00000041808 */
[C---:B--2---:R-:W-:Y:S08]  /*30c90*/  HMMA.16816.F32.BF16 R12, R40.reuse, R52, R12 ;  /* 0x00000034280c723c */ /* 0x044ff0000004180c */
[C---:B------:R-:W-:Y:S03]  /*30ca0*/  HMMA.16816.F32.BF16 R16, R40.reuse, R54, R16 ;  /* 0x000000362810723c */ /* 0x040fe60000041810 */
[-C--:B------:R-:W-:Y:S04]  /*30cb0*/  FFMA.FTZ R54, R248, R3.reuse, -R70 ;  /* 0x00000003f8367223 */ /* 0x080fe80000010846 */
[----:B------:R-:W-:Y:S01]  /*30cc0*/  MUFU.EX2 R81, R54 ;  /* 0x0000003600517308 */ /* 0x000fe20000000800 */
[C---:B-1----:R-:W-:Y:S08]  /*30cd0*/  HMMA.16816.F32.BF16 R20, R40.reuse, R56, R20 ;  /* 0x000000382814723c */ /* 0x042ff00000041814 */
[C---:B------:R-:W-:Y:S03]  /*30ce0*/  HMMA.16816.F32.BF16 R24, R40.reuse, R58, R24 ;  /* 0x0000003a2818723c */ /* 0x040fe60000041818 */
[-C--:B------:R-:W-:Y:S05]  /*30cf0*/  FFMA.FTZ R58, R202, R3.reuse, -R68 ;  /* 0x00000003ca3a7223 */ /* 0x080fea0000010844 */
[C---:B------:R-:W-:Y:S08]  /*30d00*/  HMMA.16816.F32.BF16 R28, R40.reuse, R44, R28 ;  /* 0x0000002c281c723c */ /* 0x040ff0000004181c */
[----:B------:R-:W-:Y:S01]  /*30d10*/  HMMA.16816.F32.BF16 R32, R40, R46, R32 ;  /* 0x0000002e2820723c */ /* 0x000fe20000041820 */
[----:B------:R-:W-:Y:S02]  /*30d20*/  LDSM.16.MT88.4 R44, [R64+0x6000] ;  /* 0x00600000402c783b */ /* 0x000fe40000004200 */
[----:B---3--:R-:W-:Y:S01]  /*30d30*/  FFMA.FTZ R0, R0, R48, R86 ;  /* 0x0000003000007223 */ /* 0x008fe20000010056 */
[----:B------:R-:W-:Y:S01]  /*30d40*/  FADD.FTZ R48, R185, R2 ;  /* 0x00000002b9307221 */ /* 0x000fe20000010000 */
[----:B------:R-:W-:Y:S01]  /*30d50*/  IMAD.MOV.U32 R185, RZ, RZ, R186 ;  /* 0x000000ffffb97224 */ /* 0x000fe200078e00ba */
[----:B------:R-:W-:Y:S01]  /*30d60*/  MUFU.EX2 R86, R49 ;  /* 0x0000003100567308 */ /* 0x000fe20000000800 */
[----:B------:R-:W-:Y:S02]  /*30d70*/  IMAD.MOV.U32 R186, RZ, RZ, R201 ;  /* 0x000000ffffba7224 */ /* 0x000fe400078e00c9 */
[----:B------:R-:W-:Y:S01]  /*30d80*/  FADD.FTZ R53, R220, R48 ;  /* 0x00000030dc357221 */ /* 0x000fe20000010000 */
[----:B------:R-:W-:Y:S02]  /*30d90*/  IMAD.MOV.U32 R201, RZ, RZ, R203 ;  /* 0x000000ffffc97224 */ /* 0x000fe400078e00cb */
[-C--:B------:R-:W-:Y:S01]  /*30da0*/  FFMA.FTZ R2, R185, R3.reuse, -R68 ;  /* 0x00000003b9027223 */ /* 0x080fe20000010844 */
[----:B------:R-:W-:Y:S02]  /*30db0*/  IMAD.MOV.U32 R185, RZ, RZ, R186 ;  /* 0x000000ffffb97224 */ /* 0x000fe400078e00ba */
[-C--:B------:R-:W-:Y:S01]  /*30dc0*/  FFMA.FTZ R48, R252, R3.reuse, -R68 ;  /* 0x00000003fc307223 */ /* 0x080fe20000010844 */
[----:B------:R-:W-:Y:S01]  /*30dd0*/  IMAD.MOV.U32 R186, RZ, RZ, R201 ;  /* 0x000000ffffba7224 */ /* 0x000fe200078e00c9 */
[----:B------:R1:W2:Y:S01]  /*30de0*/  MUFU.EX2 R85, R2 ;  /* 0x0000000200557308 */ /* 0x0002a20000000800 */
[----:B------:R-:W-:Y:S01]  /*30df0*/  FADD.FTZ R0, R185, R0 ;  /* 0x00000000b9007221 */ /* 0x000fe20000010000 */
[----:B------:R-:W-:Y:S02]  /*30e00*/  IMAD.MOV.U32 R203, RZ, RZ, R210 ;  /* 0x000000ffffcb7224 */ /* 0x000fe400078e00d2 */
[----:B------:R-:W-:Y:S02]  /*30e10*/  IMAD.MOV.U32 R185, RZ, RZ, R186 ;  /* 0x000000ffffb97224 */ /* 0x000fe400078e00ba */
[----:B------:R-:W-:Y:S01]  /*30e20*/  FADD.FTZ R52, R87, R0 ;  /* 0x0000000057347221 */ /* 0x000fe20000010000 */
[----:B------:R-:W-:Y:S03]  /*30e30*/  IMAD.MOV.U32 R210, RZ, RZ, R209 ;  /* 0x000000ffffd27224 */ /* 0x000fe600078e00d1 */
[----:B------:R3:W-:Y:S01]  /*30e40*/  MUFU.EX2 R88, R48 ;  /* 0x0000003000587308 */ /* 0x0007e20000000800 */
[-C--:B------:R-:W-:Y:S01]  /*30e50*/  FFMA.FTZ R0, R185, R3.reuse, -R68 ;  /* 0x00000003b9007223 */ /* 0x080fe20000010844 */
[----:B------:R-:W-:Y:S02]  /*30e60*/  IMAD.MOV.U32 R201, RZ, RZ, R203 ;  /* 0x000000ffffc97224 */ /* 0x000fe400078e00cb */
[----:B------:R-:W-:Y:S06]  /*30e70*/  IMAD.MOV.U32 R209, RZ, RZ, R204 ;  /* 0x000000ffffd17224 */ /* 0x000fec00078e00cc */
[----:B------:R4:W4:Y:S01]  /*30e80*/  MUFU.EX2 R87, R0 ;  /* 0x0000000000577308 */ /* 0x0009220000000800 */
[----:B------:R-:W-:Y:S02]  /*30e90*/  IMAD.MOV.U32 R203, RZ, RZ, R210 ;  /* 0x000000ffffcb7224 */ /* 0x000fe400078e00d2 */
[-C--:B-1----:R-:W-:Y:S01]  /*30ea0*/  FFMA.FTZ R2, R250, R3.reuse, -R70 ;  /* 0x00000003fa027223 */ /* 0x082fe20000010846 */
[----:B------:R-:W-:Y:S01]  /*30eb0*/  IMAD.MOV.U32 R186, RZ, RZ, R201 ;  /* 0x000000ffffba7224 */ /* 0x000fe200078e00c9 */
[----:B--2---:R-:W-:Y:S01]  /*30ec0*/  F2FP.BF16.F32.PACK_AB R40, R85, R86 ;  /* 0x000000565528723e */ /* 0x004fe200000010ff */
[----:B------:R-:W-:Y:S04]  /*30ed0*/  IMAD.MOV.U32 R210, RZ, RZ, R209 ;  /* 0x000000ffffd27224 */ /* 0x000fe800078e00d1 */
[----:B------:R1:W2:Y:S01]  /*30ee0*/  MUFU.EX2 R84, R2 ;  /* 0x0000000200547308 */ /* 0x0002a20000000800 */
[----:B------:R-:W-:Y:S02]  /*30ef0*/  IMAD.MOV.U32 R204, RZ, RZ, R198 ;  /* 0x000000ffffcc7224 */ /* 0x000fe400078e00c6 */
[----:B------:R-:W-:Y:S01]  /*30f00*/  FADD.FTZ R53, R186, R53 ;  /* 0x00000035ba357221 */ /* 0x000fe20000010000 */
[----:B------:R-:W-:Y:S01]  /*30f10*/  IMAD.MOV.U32 R201, RZ, RZ, R203 ;  /* 0x000000ffffc97224 */ /* 0x000fe200078e00cb */
[----:B---3--:R-:W3:Y:S01]  /*30f20*/  LDSM.16.MT88.4 R48, [R67+0x10000] ;  /* 0x010000004330783b */ /* 0x008ee20000004200 */
[----:B------:R-:W-:Y:S02]  /*30f30*/  IMAD.MOV.U32 R203, RZ, RZ, R210 ;  /* 0x000000ffffcb7224 */ /* 0x000fe400078e00d2 */
[----:B------:R-:W-:Y:S02]  /*30f40*/  IMAD.MOV.U32 R209, RZ, RZ, R204 ;  /* 0x000000ffffd17224 */ /* 0x000fe400078e00cc */
[----:B------:R-:W-:Y:S01]  /*30f50*/  FADD.FTZ R52, R201, R52 ;  /* 0x00000034c9347221 */ /* 0x000fe20000010000 */
[----:B----4-:R-:W-:Y:S01]  /*30f60*/  FADD.FTZ R0, R203, R53 ;  /* 0x00000035cb007221 */ /* 0x010fe20000010000 */
[----:B------:R-:W-:Y:S01]  /*30f70*/  IMAD.MOV.U32 R198, RZ, RZ, R197 ;  /* 0x000000ffffc67224 */ /* 0x000fe200078e00c5 */
[----:B------:R-:W-:Y:S01]  /*30f80*/  F2FP.BF16.F32.PACK_AB R42, R87, R88 ;  /* 0x00000058572a723e */ /* 0x000fe200000010ff */
[----:B------:R-:W-:Y:S02]  /*30f90*/  IMAD.MOV.U32 R210, RZ, RZ, R209 ;  /* 0x000000ffffd27224 */ /* 0x000fe400078e00d1 */
[----:B------:R-:W-:Y:S01]  /*30fa0*/  FADD.FTZ R57, R168, R52 ;  /* 0x00000034a8397221 */ /* 0x000fe20000010000 */
[-C--:B------:R-:W-:Y:S01]  /*30fb0*/  FFMA.FTZ R52, R247, R3.reuse, -R70 ;  /* 0x00000003f7347223 */ /* 0x080fe20000010846 */
[----:B------:R-:W-:Y:S02]  /*30fc0*/  IMAD.MOV.U32 R197, RZ, RZ, R194 ;  /* 0x000000ffffc57224 */ /* 0x000fe400078e00c2 */
[----:B------:R-:W-:Y:S01]  /*30fd0*/  FADD.FTZ R56, R210, R0 ;  /* 0x00000000d2387221 */ /* 0x000fe20000010000 */
[----:B------:R-:W-:Y:S01]  /*30fe0*/  FFMA.FTZ R0, R249, R3, -R70 ;  /* 0x00000003f9007223 */ /* 0x000fe20000010846 */
[----:B------:R4:W-:Y:S01]  /*30ff0*/  MUFU.EX2 R82, R52 ;  /* 0x0000003400527308 */ /* 0x0009e20000000800 */
[----:B------:R-:W-:Y:S02]  /*31000*/  IMAD.MOV.U32 R204, RZ, RZ, R198 ;  /* 0x000000ffffcc7224 */ /* 0x000fe400078e00c6 */
[----:B-1----:R-:W-:Y:S01]  /*31010*/  FADD.FTZ R2, R161, R57 ;  /* 0x00000039a1027221 */ /* 0x002fe20000010000 */
[----:B------:R-:W-:Y:S06]  /*31020*/  IMAD.MOV.U32 R198, RZ, RZ, R197 ;  /* 0x000000ffffc67224 */ /* 0x000fec00078e00c5 */
[----:B------:R1:W3:Y:S01]  /*31030*/  MUFU.EX2 R83, R0 ;  /* 0x0000000000537308 */ /* 0x0002e20000000800 */
[----:B------:R-:W-:Y:S01]  /*31040*/  IMAD.MOV.U32 R209, RZ, RZ, R204 ;  /* 0x000000ffffd17224 */ /* 0x000fe200078e00cc */
[----:B--2---:R-:W-:Y:S01]  /*31050*/  F2FP.BF16.F32.PACK_AB R41, R84, R81 ;  /* 0x000000515429723e */ /* 0x004fe200000010ff */
[----:B------:R-:W-:Y:S02]  /*31060*/  IMAD.MOV.U32 R204, RZ, RZ, R198 ;  /* 0x000000ffffcc7224 */ /* 0x000fe400078e00c6 */
[----:B------:R-:W-:Y:S01]  /*31070*/  FADD.FTZ R56, R209, R56 ;  /* 0x00000038d1387221 */ /* 0x000fe20000010000 */
[----:B------:R-:W-:Y:S02]  /*31080*/  IMAD.MOV.U32 R194, RZ, RZ, R193 ;  /* 0x000000ffffc27224 */ /* 0x000fe400078e00c1 */
[----:B------:R-:W-:Y:S01]  /*31090*/  IMAD.MOV.U32 R193, RZ, RZ, R189 ;  /* 0x000000ffffc17224 */ /* 0x000fe200078e00bd */
[----:B----4-:R-:W2:Y:S01]  /*310a0*/  LDSM.16.MT88.4 R52, [R65+0x10000] ;  /* 0x010000004134783b */ /* 0x010ea20000004200 */
[----:B------:R-:W-:Y:S02]  /*310b0*/  IMAD.MOV.U32 R189, RZ, RZ, R182 ;  /* 0x000000ffffbd7224 */ /* 0x000fe400078e00b6 */
[----:B------:R-:W-:Y:S02]  /*310c0*/  IMAD.MOV.U32 R182, RZ, RZ, R175 ;  /* 0x000000ffffb67224 */ /* 0x000fe400078e00af */
[----:B-1----:R-:W-:Y:S01]  /*310d0*/  FADD.FTZ R0, R162, R2 ;  /* 0x00000002a2007221 */ /* 0x002fe20000010000 */
[----:B------:R-:W-:Y:S01]  /*310e0*/  FADD.FTZ R2, R204, R56 ;  /* 0x00000038cc027221 */ /* 0x000fe20000010000 */
[----:B------:R-:W-:Y:S01]  /*310f0*/  IMAD.MOV.U32 R175, RZ, RZ, R170 ;  /* 0x000000ffffaf7224 */ /* 0x000fe200078e00aa */
[----:B---3--:R-:W-:Y:S01]  /*31100*/  F2FP.BF16.F32.PACK_AB R43, R83, R82 ;  /* 0x00000052532b723e */ /* 0x008fe200000010ff */
[----:B------:R-:W-:Y:S01]  /*31110*/  FADD.FTZ R0, R160, R0 ;  /* 0x00000000a0007221 */ /* 0x000fe20000010000 */
[----:B------:R-:W-:Y:S01]  /*31120*/  FADD.FTZ R2, R156, R2 ;  /* 0x000000029c027221 */ /* 0x000fe20000010000 */
[----:B------:R-:W-:Y:S02]  /*31130*/  IMAD.MOV.U32 R170, RZ, RZ, R165 ;  /* 0x000000ffffaa7224 */ /* 0x000fe400078e00a5 */
[----:B------:R-:W-:Y:S02]  /*31140*/  IMAD.MOV.U32 R197, RZ, RZ, R194 ;  /* 0x000000ffffc57224 */ /* 0x000fe400078e00c2 */
[----:B------:R-:W-:Y:S01]  /*31150*/  FADD.FTZ R0, R155, R0 ;  /* 0x000000009b007221 */ /* 0x000fe20000010000 */
[C---:B------:R-:W-:Y:S03]  /*31160*/  HMMA.16816.F32.BF16 R4, R40.reuse, R48, R4 ;  /* 0x000000302804723c */ /* 0x040fe60000041804 */
[----:B------:R-:W-:Y:S02]  /*31170*/  IMAD.MOV.U32 R165, RZ, RZ, R223 ;  /* 0x000000ffffa57224 */ /* 0x000fe400078e00df */
[----:B------:R-:W-:Y:S01]  /*31180*/  FADD.FTZ R2, R159, R2 ;  /* 0x000000029f027221 */ /* 0x000fe20000010000 */
[----:B------:R-:W-:Y:S01]  /*31190*/  IMAD.MOV.U32 R194, RZ, RZ, R189 ;  /* 0x000000ffffc27224 */ /* 0x000fe200078e00bd */
[----:B------:R1:W5:Y:S01]  /*311a0*/  LDL.LU R223, [R1+0x70] ;  /* 0x0000700001df7983 */ /* 0x0003620000300800 */
[----:B------:R-:W-:Y:S01]  /*311b0*/  IMAD.MOV.U32 R189, RZ, RZ, R182 ;  /* 0x000000ffffbd7224 */ /* 0x000fe200078e00b6 */
[C---:B------:R-:W-:Y:S02]  /*311c0*/  HMMA.16816.F32.BF16 R8, R40.reuse, R50, R8 ;  /* 0x000000322808723c */ /* 0x040fe40000041808 */
[----:B------:R-:W3:Y:S01]  /*311d0*/  LDSM.16.MT88.4 R48, [R66+0x6000] ;  /* 0x006000004230783b */ /* 0x000ee20000004200 */
[----:B------:R-:W-:Y:S02]  /*311e0*/  IMAD.MOV.U32 R182, RZ, RZ, R175 ;  /* 0x000000ffffb67224 */ /* 0x000fe400078e00af */
[----:B------:R-:W-:Y:S01]  /*311f0*/  FADD.FTZ R0, R80, R0 ;  /* 0x0000000050007221 */ /* 0x000fe20000010000 */
[----:B------:R-:W-:Y:S02]  /*31200*/  IMAD.MOV.U32 R175, RZ, RZ, R170 ;  /* 0x000000ffffaf7224 */ /* 0x000fe400078e00aa */
[----:B------:R-:W-:Y:S01]  /*31210*/  FADD.FTZ R2, R158, R2 ;  /* 0x000000029e027221 */ /* 0x000fe20000010000 */
[----:B------:R-:W-:Y:S02]  /*31220*/  IMAD.MOV.U32 R170, RZ, RZ, R165 ;  /* 0x000000ffffaa7224 */ /* 0x000fe400078e00a5 */
[----:B------:R-:W-:Y:S01]  /*31230*/  FADD.FTZ R0, R153, R0 ;  /* 0x0000000099007221 */ /* 0x000fe20000010000 */
[----:B------:R-:W-:Y:S02]  /*31240*/  IMAD.MOV.U32 R165, RZ, RZ, R163 ;  /* 0x000000ffffa57224 */ /* 0x000fe400078e00a3 */
[----:B------:R-:W-:Y:S01]  /*31250*/  FADD.FTZ R2, R157, R2 ;  /* 0x000000029d027221 */ /* 0x000fe20000010000 */
[----:B------:R-:W4:Y:S01]  /*31260*/  LDL R163, [R1+0x64] ;  /* 0x0000640001a37983 */ /* 0x000f220000100800 */
[----:B------:R-:W-:Y:S01]  /*31270*/  FADD.FTZ R0, R154, R0 ;  /* 0x000000009a007221 */ /* 0x000fe20000010000 */
[----:B------:R-:W-:Y:S02]  /*31280*/  IMAD.MOV.U32 R198, RZ, RZ, R189 ;  /* 0x000000ffffc67224 */ /* 0x000fe400078e00bd */
[----:B------:R-:W-:Y:S01]  /*31290*/  FADD.FTZ R2, R150, R2 ;  /* 0x0000000296027221 */ /* 0x000fe20000010000 */
[----:B------:R-:W-:Y:S01]  /*312a0*/  LDSM.16.MT88.4 R156, [R64+0x7800] ;  /* 0x00780000409c783b */ /* 0x000fe20000004200 */
[----:B------:R-:W-:Y:S01]  /*312b0*/  FADD.FTZ R0, R77, R0 ;  /* 0x000000004d007221 */ /* 0x000fe20000010000 */
[----:B------:R-:W-:Y:S01]  /*312c0*/  MUFU.EX2 R80, R58 ;  /* 0x0000003a00507308 */ /* 0x000fe20000000800 */
[C---:B--2---:R-:W-:Y:S03]  /*312d0*/  HMMA.16816.F32.BF16 R12, R40.reuse, R52, R12 ;  /* 0x00000034280c723c */ /* 0x044fe6000004180c */
[----:B------:R-:W-:Y:S01]  /*312e0*/  FADD.FTZ R57, R149, R2 ;  /* 0x0000000295397221 */ /* 0x000fe20000010000 */
[----:B------:R-:W-:Y:S01]  /*312f0*/  FADD.FTZ R56, R78, R0 ;  /* 0x000000004e387221 */ /* 0x000fe20000010000 */
[-CC-:B------:R-:W-:Y:S01]  /*31300*/  FFMA.FTZ R2, R198, R3.reuse, -R68.reuse ;  /* 0x00000003c6027223 */ /* 0x180fe20000010844 */
[-C--:B------:R-:W-:Y:S01]  /*31310*/  FFMA.FTZ R52, R197, R3.reuse, -R68 ;  /* 0x00000003c5347223 */ /* 0x080fe20000010844 */
[----:B------:R-:W-:Y:S01]  /*31320*/  FADD.FTZ R0, R151, R57 ;  /* 0x0000003997007221 */ /* 0x000fe20000010000 */
[C---:B------:R-:W-:Y:S02]  /*31330*/  HMMA.16816.F32.BF16 R16, R40.reuse, R54, R16 ;  /* 0x000000362810723c */ /* 0x040fe40000041810 */
[----:B------:R-:W-:Y:S01]  /*31340*/  MUFU.EX2 R78, R52 ;  /* 0x00000034004e7308 */ /* 0x000fe20000000800 */
[----:B------:R-:W-:Y:S01]  /*31350*/  FADD.FTZ R57, R152, R0 ;  /* 0x0000000098397221 */ /* 0x000fe20000010000 */
[----:B------:R-:W-:Y:S01]  /*31360*/  FADD.FTZ R56, R79, R56 ;  /* 0x000000384f387221 */ /* 0x000fe20000010000 */
[-C--:B------:R-:W-:Y:S07]  /*31370*/  FFMA.FTZ R0, R195, R3.reuse, -R68 ;  /* 0x00000003c3007223 */ /* 0x080fee0000010844 */
[----:B------:R2:W1:Y:S01]  /*31380*/  MUFU.EX2 R79, R2 ;  /* 0x00000002004f7308 */ /* 0x0004620000000800 */
[----:B------:R-:W-:Y:S01]  /*31390*/  IMAD.MOV.U32 R189, RZ, RZ, R182 ;  /* 0x000000ffffbd7224 */ /* 0x000fe200078e00b6 */
[C---:B------:R-:W-:Y:S08]  /*313a0*/  HMMA.16816.F32.BF16 R20, R40.reuse, R44, R20 ;  /* 0x0000002c2814723c */ /* 0x040ff00000041814 */
[----:B------:R1:W1:Y:S01]  /*313b0*/  MUFU.EX2 R77, R0 ;  /* 0x00000000004d7308 */ /* 0x0002620000000800 */
[----:B------:R-:W-:Y:S02]  /*313c0*/  IMAD.MOV.U32 R182, RZ, RZ, R175 ;  /* 0x000000ffffb67224 */ /* 0x000fe400078e00af */
[----:B------:R-:W-:Y:S01]  /*313d0*/  FADD.FTZ R56, R148, R56 ;  /* 0x0000003894387221 */ /* 0x000fe20000010000 */
[----:B------:R-:W-:Y:S02]  /*313e0*/  IMAD.MOV.U32 R175, RZ, RZ, R165 ;  /* 0x000000ffffaf7224 */ /* 0x000fe400078e00a5 */
[----:B------:R-:W-:Y:S01]  /*313f0*/  FADD.FTZ R57, R75, R57 ;  /* 0x000000394b397221 */ /* 0x000fe20000010000 */
[----:B------:R-:W-:Y:S01]  /*31400*/  IMAD.MOV.U32 R165, RZ, RZ, R222 ;  /* 0x000000ffffa57224 */ /* 0x000fe200078e00de */
[C---:B------:R-:W-:Y:S01]  /*31410*/  HMMA.16816.F32.BF16 R24, R40.reuse, R46, R24 ;  /* 0x0000002e2818723c */ /* 0x040fe20000041818 */
[----:B------:R4:W5:Y:S02]  /*31420*/  LDL.LU R222, [R1+0x6c] ;  /* 0x00006c0001de7983 */ /* 0x0009640000300800 */
[----:B------:R-:W-:Y:S01]  /*31430*/  FADD.FTZ R57, R76, R57 ;  /* 0x000000394c397221 */ /* 0x000fe20000010000 */
[-CC-:B--2---:R-:W-:Y:S01]  /*31440*/  FFMA.FTZ R2, R193, R3.reuse, -R70.reuse ;  /* 0x00000003c1027223 */ /* 0x184fe20000010846 */
[-CC-:B------:R-:W-:Y:S01]  /*31450*/  FFMA.FTZ R44, R192, R3.reuse, -R70.reuse ;  /* 0x00000003c02c7223 */ /* 0x180fe20000010846 */
[----:B------:R-:W2:Y:S01]  /*31460*/  LDSM.16.MT88.4 R52, [R67+0x10800] ;  /* 0x010800004334783b */ /* 0x000ea20000004200 */
[-C--:B------:R-:W-:Y:S01]  /*31470*/  FFMA.FTZ R58, R194, R3.reuse, -R70 ;  /* 0x00000003c23a7223 */ /* 0x080fe20000010846 */
[C---:B---3--:R-:W-:Y:S01]  /*31480*/  HMMA.16816.F32.BF16 R28, R40.reuse, R48, R28 ;  /* 0x00000030281c723c */ /* 0x048fe2000004181c */
[----:B------:R3:W-:Y:S02]  /*31490*/  MUFU.EX2 R76, R2 ;  /* 0x00000002004c7308 */ /* 0x0007e40000000800 */
[----:B-1----:R-:W-:Y:S08]  /*314a0*/  FADD.FTZ R0, R74, R56 ;  /* 0x000000384a007221 */ /* 0x002ff00000010000 */
[----:B------:R1:W1:Y:S01]  /*314b0*/  MUFU.EX2 R75, R58 ;  /* 0x0000003a004b7308 */ /* 0x0002620000000800 */
[----:B------:R-:W-:Y:S01]  /*314c0*/  LDSM.16.MT88.4 R148, [R65+0x11800] ;  /* 0x011800004194783b */ /* 0x000fe20000004200 */
[----:B------:R-:W-:Y:S01]  /*314d0*/  FADD.FTZ R56, R73, R0 ;  /* 0x0000000049387221 */ /* 0x000fe20000010000 */
[----:B------:R-:W-:Y:S07]  /*314e0*/  HMMA.16816.F32.BF16 R32, R40, R50, R32 ;  /* 0x000000322820723c */ /* 0x000fee0000041820 */
[----:B------:R1:W-:Y:S01]  /*314f0*/  MUFU.EX2 R73, R44 ;  /* 0x0000002c00497308 */ /* 0x0003e20000000800 */
[-C--:B------:R-:W-:Y:S01]  /*31500*/  FFMA.FTZ R0, R190, R3.reuse, -R70 ;  /* 0x00000003be007223 */ /* 0x080fe20000010846 */
[----:B------:R-:W-:Y:S01]  /*31510*/  FADD.FTZ R56, R144, R56 ;  /* 0x0000003890387221 */ /* 0x000fe20000010000 */
[----:B------:R-:W-:Y:S01]  /*31520*/  F2FP.BF16.F32.PACK_AB R40, R79, R80 ;  /* 0x000000504f28723e */ /* 0x000fe200000010ff */
[----:B------:R-:W-:Y:S06]  /*31530*/  LDSM.16.MT88.4 R48, [R64+0x6800] ;  /* 0x006800004030783b */ /* 0x000fec0000004200 */
[----:B------:R2:W2:Y:S01]  /*31540*/  MUFU.EX2 R74, R0 ;  /* 0x00000000004a7308 */ /* 0x0004a20000000800 */
[----:B---3--:R-:W-:Y:S01]  /*31550*/  FADD.FTZ R2, R146, R57 ;  /* 0x0000003992027221 */ /* 0x008fe20000010000 */
[-C--:B------:R-:W-:Y:S01]  /*31560*/  FFMA.FTZ R57, R189, R3.reuse, -R68 ;  /* 0x00000003bd397223 */ /* 0x080fe20000010844 */
[----:B------:R-:W-:Y:S01]  /*31570*/  F2FP.BF16.F32.PACK_AB R42, R77, R78 ;  /* 0x0000004e4d2a723e */ /* 0x000fe200000010ff */
[----:B-1----:R-:W-:Y:S01]  /*31580*/  FFMA.FTZ R58, R179, R3, -R70 ;  /* 0x00000003b33a7223 */ /* 0x002fe20000010846 */
[----:B------:R-:W-:Y:S01]  /*31590*/  FADD.FTZ R2, R147, R2 ;  /* 0x0000000293027221 */ /* 0x000fe20000010000 */
[----:B------:R-:W-:Y:S01]  /*315a0*/  F2FP.BF16.F32.PACK_AB R41, R76, R75 ;  /* 0x0000004b4c29723e */ /* 0x000fe200000010ff */
[----:B------:R-:W1:Y:S03]  /*315b0*/  LDSM.16.MT88.4 R44, [R65+0x10800] ;  /* 0x01080000412c783b */ /* 0x000e660000004200 */
[----:B------:R-:W-:Y:S01]  /*315c0*/  MUFU.EX2 R61, R58 ;  /* 0x0000003a003d7308 */ /* 0x000fe20000000800 */
[----:B--2---:R-:W-:Y:S01]  /*315d0*/  FADD.FTZ R0, R145, R56 ;  /* 0x0000003891007221 */ /* 0x004fe20000010000 */
        /* <DEDUP_REMOVED lines=13> */
[----:B------:R3:W-:Y:S02]  /*316b0*/  MUFU.EX2 R72, R57 ;  /* 0x0000003900487308 */ /* 0x0007e40000000800 */
[----:B------:R-:W-:Y:S01]  /*316c0*/  FADD.FTZ R2, R132, R2 ;  /* 0x0000000284027221 */ /* 0x000fe20000010000 */
[----:B------:R-:W-:Y:S01]  /*316d0*/  FADD.FTZ R0, R71, R0 ;  /* 0x0000000047007221 */ /* 0x000fe20000010000 */
[----:B------:R-:W-:Y:S01]  /*316e0*/  LDSM.16.MT88.4 R140, [R67+0x11800] ;  /* 0x01180000438c783b */ /* 0x000fe20000004200 */
[----:B------:R-:W-:Y:S02]  /*316f0*/  IMAD.MOV.U32 R132, RZ, RZ, R37 ;  /* 0x000000ffff847224 */ /* 0x000fe400078e0025 */
[----:B------:R-:W-:Y:S01]  /*31700*/  FADD.FTZ R56, R131, R2 ;  /* 0x0000000283387221 */ /* 0x000fe20000010000 */
[----:B------:R-:W-:Y:S01]  /*31710*/  FADD.FTZ R0, R69, R0 ;  /* 0x0000000045007221 */ /* 0x000fe20000010000 */
[-C--:B------:R-:W-:Y:S03]  /*31720*/  FFMA.FTZ R2, R182, R3.reuse, -R68 ;  /* 0x00000003b6027223 */ /* 0x080fe60000010844 */
[----:B------:R-:W-:Y:S01]  /*31730*/  FADD.FTZ R0, R129, R0 ;  /* 0x0000000081007221 */ /* 0x000fe20000010000 */
[C---:B-1----:R-:W-:Y:S01]  /*31740*/  HMMA.16816.F32.BF16 R12, R40.reuse, R44, R12 ;  /* 0x0000002c280c723c */ /* 0x042fe2000004180c */
[----:B------:R1:W2:Y:S02]  /*31750*/  MUFU.EX2 R71, R2 ;  /* 0x0000000200477308 */ /* 0x0002a40000000800 */
[----:B---3--:R-:W-:Y:S01]  /*31760*/  FADD.FTZ R57, R133, R56 ;  /* 0x0000003885397221 */ /* 0x008fe20000010000 */
[----:B------:R-:W-:Y:S01]  /*31770*/  FADD.FTZ R56, R130, R0 ;  /* 0x0000000082387221 */ /* 0x000fe20000010000 */
[-CC-:B------:R-:W-:Y:S01]  /*31780*/  FFMA.FTZ R0, R180, R3.reuse, -R68.reuse ;  /* 0x00000003b4007223 */ /* 0x180fe20000010844 */
[-C--:B------:R-:W-:Y:S01]  /*31790*/  FFMA.FTZ R44, R181, R3.reuse, -R68 ;  /* 0x00000003b52c7223 */ /* 0x080fe20000010844 */
[----:B------:R-:W-:Y:S01]  /*317a0*/  FADD.FTZ R57, R123, R57 ;  /* 0x000000397b397221 */ /* 0x000fe20000010000 */
[C---:B------:R-:W-:Y:S03]  /*317b0*/  HMMA.16816.F32.BF16 R16, R40.reuse, R46, R16 ;  /* 0x0000002e2810723c */ /* 0x040fe60000041810 */
[----:B------:R3:W-:Y:S01]  /*317c0*/  MUFU.EX2 R63, R0 ;  /* 0x00000000003f7308 */ /* 0x0007e20000000800 */
[----:B------:R-:W-:Y:S01]  /*317d0*/  FADD.FTZ R56, R121, R56 ;  /* 0x0000003879387221 */ /* 0x000fe20000010000 */
[----:B------:R-:W-:Y:S08]  /*317e0*/  IMAD.MOV.U32 R133, RZ, RZ, R36 ;  /* 0x000000ffff857224 */ /* 0x000ff000078e0024 */
[----:B------:R2:W2:Y:S01]  /*317f0*/  MUFU.EX2 R69, R44 ;  /* 0x0000002c00457308 */ /* 0x0004a20000000800 */
[-CC-:B-1----:R-:W-:Y:S01]  /*31800*/  FFMA.FTZ R2, R178, R3.reuse, -R70.reuse ;  /* 0x00000003b2027223 */ /* 0x182fe20000010846 */
[C---:B------:R-:W-:Y:S03]  /*31810*/  HMMA.16816.F32.BF16 R20, R40.reuse, R48, R20 ;  /* 0x000000302814723c */ /* 0x040fe60000041814 */
[-C--:B------:R-:W-:Y:S05]  /*31820*/  FFMA.FTZ R48, R177, R3.reuse, -R70 ;  /* 0x00000003b1307223 */ /* 0x080fea0000010846 */
[----:B------:R1:W1:Y:S01]  /*31830*/  MUFU.EX2 R62, R2 ;  /* 0x00000002003e7308 */ /* 0x0002620000000800 */
[----:B---3--:R-:W-:Y:S01]  /*31840*/  FADD.FTZ R0, R124, R57 ;  /* 0x000000397c007221 */ /* 0x008fe20000010000 */
[C---:B------:R-:W-:Y:S08]  /*31850*/  HMMA.16816.F32.BF16 R24, R40.reuse, R50, R24 ;  /* 0x000000322818723c */ /* 0x040ff00000041818 */
[----:B------:R3:W-:Y:S01]  /*31860*/  MUFU.EX2 R59, R48 ;  /* 0x00000030003b7308 */ /* 0x0007e20000000800 */
[----:B------:R-:W-:Y:S01]  /*31870*/  FADD.FTZ R57, R122, R56 ;  /* 0x000000387a397221 */ /* 0x000fe20000010000 */
[----:B------:R-:W-:Y:S01]  /*31880*/  FADD.FTZ R56, R125, R0 ;  /* 0x000000007d387221 */ /* 0x000fe20000010000 */
[----:B------:R-:W-:Y:S01]  /*31890*/  FFMA.FTZ R0, R175, R3, -R70 ;  /* 0x00000003af007223 */ /* 0x000fe20000010846 */
[----:B--2---:R-:W2:Y:S01]  /*318a0*/  LDSM.16.MT88.4 R44, [R67+0x11000] ;  /* 0x01100000432c783b */ /* 0x004ea20000004200 */
[C---:B------:R-:W-:Y:S05]  /*318b0*/  HMMA.16816.F32.BF16 R28, R40.reuse, R52, R28 ;  /* 0x00000034281c723c */ /* 0x040fea000004181c */
[----:B------:R3:W3:Y:S01]  /*318c0*/  MUFU.EX2 R60, R0 ;  /* 0x00000000003c7308 */ /* 0x0006e20000000800 */
[----:B-1----:R-:W-:Y:S01]  /*318d0*/  FADD.FTZ R2, R127, R57 ;  /* 0x000000397f027221 */ /* 0x002fe20000010000 */
[----:B------:R-:W-:Y:S01]  /*318e0*/  FADD.FTZ R56, R128, R56 ;  /* 0x0000003880387221 */ /* 0x000fe20000010000 */
[----:B---3--:R-:W1:Y:S01]  /*318f0*/  LDSM.16.MT88.4 R48, [R65+0x11000] ;  /* 0x011000004130783b */ /* 0x008e620000004200 */
[----:B------:R-:W-:Y:S03]  /*31900*/  HMMA.16816.F32.BF16 R32, R40, R54, R32 ;  /* 0x000000362820723c */ /* 0x000fe60000041820 */
[----:B------:R-:W-:Y:S02]  /*31910*/  F2FP.BF16.F32.PACK_AB R40, R71, R72 ;  /* 0x000000484728723e */ /* 0x000fe400000010ff */
[----:B------:R-:W-:Y:S01]  /*31920*/  F2FP.BF16.F32.PACK_AB R42, R63, R69 ;  /* 0x000000453f2a723e */ /* 0x000fe200000010ff */
[----:B------:R-:W-:Y:S01]  /*31930*/  FADD.FTZ R0, R126, R2 ;  /* 0x000000027e007221 */ /* 0x000fe20000010000 */
[----:B------:R-:W-:Y:S01]  /*31940*/  FADD.FTZ R2, R116, R56 ;  /* 0x0000003874027221 */ /* 0x000fe20000010000 */
[----:B------:R-:W-:Y:S01]  /*31950*/  F2FP.BF16.F32.PACK_AB R41, R62, R61 ;  /* 0x0000003d3e29723e */ /* 0x000fe200000010ff */
[----:B------:R-:W3:Y:S01]  /*31960*/  LDSM.16.MT88.4 R52, [R64+0x7000] ;  /* 0x007000004034783b */ /* 0x000ee20000004200 */
[----:B------:R-:W-:Y:S01]  /*31970*/  F2FP.BF16.F32.PACK_AB R43, R60, R59 ;  /* 0x0000003b3c2b723e */ /* 0x000fe200000010ff */
        /* <DEDUP_REMOVED lines=12> */
[-C--:B------:R-:W-:Y:S01]  /*31a40*/  FFMA.FTZ R2, R172, R3.reuse, -R68 ;  /* 0x00000003ac027223 */ /* 0x080fe20000010844 */
[----:B------:R-:W-:Y:S03]  /*31a50*/  FADD.FTZ R0, R106, R0 ;  /* 0x000000006a007221 */ /* 0x000fe60000010000 */
[C---:B------:R-:W-:Y:S01]  /*31a60*/  HMMA.16816.F32.BF16 R8, R40.reuse, R46, R8 ;  /* 0x0000002e2808723c */ /* 0x040fe20000041808 */
[----:B------:R2:W-:Y:S01]  /*31a70*/  MUFU.EX2 R58, R2 ;  /* 0x00000002003a7308 */ /* 0x0005e20000000800 */
[----:B------:R-:W3:Y:S01]  /*31a80*/  LDSM.16.MT88.4 R44, [R66+0x7000] ;  /* 0x00700000422c783b */ /* 0x000ee20000004200 */
[----:B------:R-:W-:Y:S01]  /*31a90*/  FADD.FTZ R56, R108, R0 ;  /* 0x000000006c387221 */ /* 0x000fe20000010000 */
[-CC-:B------:R-:W-:Y:S04]  /*31aa0*/  FFMA.FTZ R0, R170, R3.reuse, -R68.reuse ;  /* 0x00000003aa007223 */ /* 0x180fe80000010844 */
[C---:B-1----:R-:W-:Y:S03]  /*31ab0*/  HMMA.16816.F32.BF16 R12, R40.reuse, R48, R12 ;  /* 0x00000030280c723c */ /* 0x042fe6000004180c */
[-C--:B------:R-:W-:Y:S01]  /*31ac0*/  FFMA.FTZ R48, R169, R3.reuse, -R68 ;  /* 0x00000003a9307223 */ /* 0x080fe20000010844 */
[----:B------:R-:W-:Y:S02]  /*31ad0*/  IMAD.MOV.U32 R169, RZ, RZ, R164 ;  /* 0x000000ffffa97224 */ /* 0x000fe400078e00a4 */
[-C--:B------:R-:W-:Y:S01]  /*31ae0*/  FFMA.FTZ R68, R167, R3.reuse, -R68 ;  /* 0x00000003a7447223 */ /* 0x080fe20000010844 */
[----:B------:R-:W-:Y:S01]  /*31af0*/  FADD.FTZ R49, R109, R56 ;  /* 0x000000386d317221 */ /* 0x000fe20000010000 */
[----:B--2---:R-:W-:Y:S01]  /*31b00*/  FADD.FTZ R2, R112, R57 ;  /* 0x0000003970027221 */ /* 0x004fe20000010000 */
[C---:B------:R-:W-:Y:S01]  /*31b10*/  HMMA.16816.F32.BF16 R16, R40.reuse, R50, R16 ;  /* 0x000000322810723c */ /* 0x040fe20000041810 */
[----:B------:R1:W2:Y:S02]  /*31b20*/  MUFU.EX2 R57, R0 ;  /* 0x0000000000397308 */ /* 0x0002a40000000800 */
[----:B------:R-:W-:Y:S08]  /*31b30*/  FADD.FTZ R49, R97, R49 ;  /* 0x0000003161317221 */ /* 0x000ff00000010000 */
[----:B------:R2:W-:Y:S01]  /*31b40*/  MUFU.EX2 R51, R48 ;  /* 0x0000003000337308 */ /* 0x0005e20000000800 */
[C---:B---3--:R-:W-:Y:S09]  /*31b50*/  HMMA.16816.F32.BF16 R20, R40.reuse, R52, R20 ;  /* 0x000000342814723c */ /* 0x048ff20000041814 */
[----:B------:R-:W3:Y:S01]  /*31b60*/  MUFU.EX2 R68, R68 ;  /* 0x0000004400447308 */ /* 0x000ee20000000800 */
[----:B-1----:R-:W-:Y:S01]  /*31b70*/  FADD.FTZ R0, R98, R2 ;  /* 0x0000000262007221 */ /* 0x002fe20000010000 */
[C---:B------:R-:W-:Y:S03]  /*31b80*/  HMMA.16816.F32.BF16 R24, R40.reuse, R54, R24 ;  /* 0x000000362818723c */ /* 0x040fe60000041818 */
[-CC-:B------:R-:W-:Y:S01]  /*31b90*/  FFMA.FTZ R2, R165, R3.reuse, -R70.reuse ;  /* 0x00000003a5027223 */ /* 0x180fe20000010846 */
[-CC-:B--2---:R-:W-:Y:S01]  /*31ba0*/  FFMA.FTZ R48, R166, R3.reuse, -R70.reuse ;  /* 0x00000003a6307223 */ /* 0x184fe20000010846 */
[----:B------:R-:W-:Y:S01]  /*31bb0*/  FFMA.FTZ R70, R38, R3, -R70 ;  /* 0x0000000326467223 */ /* 0x000fe20000010846 */
[----:B------:R-:W-:Y:S02]  /*31bc0*/  FADD.FTZ R50, R101, R0 ;  /* 0x0000000065327221 */ /* 0x000fe40000010000 */
[----:B------:R1:W-:Y:S01]  /*31bd0*/  MUFU.EX2 R38, R2 ;  /* 0x0000000200267308 */ /* 0x0003e20000000800 */
[----:B------:R-:W-:Y:S01]  /*31be0*/  FADD.FTZ R0, R99, R49 ;  /* 0x0000003163007221 */ /* 0x000fe20000010000 */
[----:B------:R-:W-:Y:S01]  /*31bf0*/  F2FP.BF16.F32.PACK_AB R164, R57, R58 ;  /* 0x0000003a39a4723e */ /* 0x000fe200000010ff */
[C---:B------:R-:W-:Y:S07]  /*31c00*/  HMMA.16816.F32.BF16 R28, R40.reuse, R44, R28 ;  /* 0x0000002c281c723c */ /* 0x040fee000004181c */
[----:B------:R-:W2:Y:S01]  /*31c10*/  MUFU.EX2 R70, R70 ;  /* 0x0000004600467308 */ /* 0x000ea20000000800 */
[----:B------:R-:W-:Y:S01]  /*31c20*/  FADD.FTZ R0, R100, R0 ;  /* 0x0000000064007221 */ /* 0x000fe20000010000 */
[----:B---3--:R-:W-:Y:S08]  /*31c30*/  F2FP.BF16.F32.PACK_AB R166, R68, R51 ;  /* 0x0000003344a6723e */ /* 0x008ff000000010ff */
[----:B------:R-:W3:Y:S01]  /*31c40*/  MUFU.EX2 R48, R48 ;  /* 0x0000003000307308 */ /* 0x000ee20000000800 */
[----:B------:R-:W-:Y:S01]  /*31c50*/  FADD.FTZ R0, R103, R0 ;  /* 0x0000000067007221 */ /* 0x000fe20000010000 */
[----:B------:R-:W-:Y:S03]  /*31c60*/  HMMA.16816.F32.BF16 R32, R40, R46, R32 ;  /* 0x0000002e2820723c */ /* 0x000fe60000041820 */
[----:B-1----:R-:W-:Y:S01]  /*31c70*/  FADD.FTZ R2, R102, R50 ;  /* 0x0000003266027221 */ /* 0x002fe20000010000 */
[----:B------:R-:W-:Y:S03]  /*31c80*/  FADD.FTZ R0, R89, R0 ;  /* 0x0000000059007221 */ /* 0x000fe60000010000 */
[----:B------:R-:W-:Y:S01]  /*31c90*/  FADD.FTZ R2, R105, R2 ;  /* 0x0000000269027221 */ /* 0x000fe20000010000 */
[----:B--2---:R-:W-:Y:S03]  /*31ca0*/  F2FP.BF16.F32.PACK_AB R167, R70, R39 ;  /* 0x0000002746a7723e */ /* 0x004fe600000010ff */
[----:B------:R-:W-:Y:S01]  /*31cb0*/  FADD.FTZ R2, R91, R2 ;  /* 0x000000025b027221 */ /* 0x000fe20000010000 */
[----:B---3--:R-:W-:Y:S03]  /*31cc0*/  F2FP.BF16.F32.PACK_AB R165, R38, R48 ;  /* 0x0000003026a5723e */ /* 0x008fe600000010ff */
[----:B------:R-:W-:Y:S01]  /*31cd0*/  FADD.FTZ R3, R92, R2 ;  /* 0x000000025c037221 */ /* 0x000fe20000010000 */
[----:B------:R-:W-:Y:S03]  /*31ce0*/  FADD.FTZ R2, R90, R0 ;  /* 0x000000005a027221 */ /* 0x000fe60000010000 */
        /* <DEDUP_REMOVED lines=25> */
[----:B----4-:R-:W-:Y:S02]  /*31e80*/  IMAD.MOV.U32 R170, RZ, RZ, R163 ;  /* 0x000000ffffaa7224 */ /* 0x010fe400078e00a3 */
[----:B------:R-:W-:Y:S01]  /*31e90*/  FADD.FTZ R2, R72, R2 ;  /* 0x0000000248027221 */ /* 0x000fe20000010000 */
[----:B------:R-:W-:Y:S01]  /*31ea0*/  FADD.FTZ R0, R73, R0 ;  /* 0x0000000049007221 */ /* 0x000fe20000010000 */
[C---:B-1----:R-:W-:Y:S03]  /*31eb0*/  HMMA.16816.F32.BF16 R160, R164.reuse, R4, R28 ;  /* 0x00000004a4a0723c */ /* 0x042fe6000004181c */
[C---:B------:R-:W-:Y:S01]  /*31ec0*/  ISETP.GT.AND P0, PT, R169.reuse, R170, PT ;  /* 0x000000aaa900720c */ /* 0x040fe20003f04270 */
[----:B------:R-:W-:Y:S02]  /*31ed0*/  VIADD R169, R169, 0xffffffff ;  /* 0xffffffffa9a97836 */ /* 0x000fe40000000000 */
        /* <DEDUP_REMOVED lines=17> */
[----:B------:R-:W-:Y:S05]  /*31ff0*/  FADD.FTZ R0, R70, R0 ;  /* 0x0000000046007221 */ /* 0x000fea0000010000 */
[----:B------:R1:W-:Y:S04]  /*32000*/  STL [R1+0x4c], R0 ;  /* 0x00004c0001007387 */ /* 0x0003e80000100800 */
[----:B------:R1:W-:Y:S01]  /*32010*/  STL [R1+0x10], R169 ;  /* 0x000010a901007387 */ /* 0x0003e20000100800 */
[----:B------:R-:W-:Y:S05]  /*32020*/  @P0 BRA `(.L_x_6925) ;  /* 0xffffff5000c00947 */ /* 0x000fea000383ffff */
.L_x_6918:
        /* <DEDUP_REMOVED lines=13> */
.L_x_6939:
[----:B------:R-:W5:Y:S04]  /*32100*/  LDL.LU R5, [R1+0x5c] ;  /* 0x00005c0001057983 */ /* 0x000f680000300800 */
[----:B------:R-:W2:Y:S01]  /*32110*/  LDL.LU R16, [R1+0x60] ;  /* 0x0000600001107983 */ /* 0x000ea20000300800 */
[----:B------:R-:W3:Y:S01]  /*32120*/  MUFU.RCP R0, R21 ;  /* 0x0000001500007308 */ /* 0x000ee20000001000 */
[----:B----4-:R-:W-:Y:S01]  /*32130*/  FADD.FTZ R22, R2, R3 ;  /* 0x0000000302167221 */ /* 0x010fe20000010000 */
[----:B------:R-:W-:Y:S01]  /*32140*/  FSETP.NE.FTZ.AND P1, PT, R21, RZ, PT ;  /* 0x000000ff1500720b */ /* 0x000fe20003f35000 */
[----:B------:R-:W1:Y:S01]  /*32150*/  S2R R31, SR_TID.X ;  /* 0x00000000001f7919 */ /* 0x000e620000002100 */
[----:B------:R-:W-:Y:S02]  /*32160*/  MOV R24, 0x400 ;  /* 0x0000040000187802 */ /* 0x000fe40000000f00 */
[----:B------:R-:W-:Y:S01]  /*32170*/  FSETP.NE.FTZ.AND P0, PT, R22, RZ, PT ;  /* 0x000000ff1600720b */ /* 0x000fe20003f15000 */
[----:B------:R-:W4:Y:S01]  /*32180*/  S2R R4, SR_CgaCtaId ;  /* 0x0000000000047919 */ /* 0x000f220000008800 */
[----:B------:R-:W1:Y:S01]  /*32190*/  MUFU.RCP R3, R22 ;  /* 0x0000001600037308 */ /* 0x000e620000001000 */
[----:B------:R-:W5:Y:S01]  /*321a0*/  LDL R26, [R1+0x68] ;  /* 0x00006800011a7983 */ /* 0x000f620000100800 */
[----:B---3--:R-:W-:-:S05]  /*321b0*/  FSEL R2, R0, 1, P1 ;  /* 0x3f80000000027808 */ /* 0x008fca0000800000 */
        /* <DEDUP_REMOVED lines=17> */
[----:B------:R-:W-:Y:S02]  /*322d0*/  FSEL R0, R3, 1, P0 ;  /* 0x3f80000003007808 */ /* 0x000fe40000000000 */
[----:B------:R-:W-:Y:S02]  /*322e0*/  LOP3.LUT R2, R2, 0x1c0, RZ, 0xc0, !PT ;  /* 0x000001c002027812 */ /* 0x000fe400078ec0ff */
[----:B----4-:R-:W-:Y:S01]  /*322f0*/  LEA R24, R4, R24, 0x18 ;  /* 0x0000001804187211 */ /* 0x010fe200078ec0ff */
        /* <DEDUP_REMOVED lines=33> */
[----:B--2---:R-:W-:Y:S02]  /*32510*/  LOP3.LUT R2, R2, 0x38, R16, 0xf8, !PT ;  /* 0x0000003802027812 */ /* 0x004fe400078ef810 */
[----:B------:R-:W-:Y:S02]  /*32520*/  MOV R16, 0x10 ;  /* 0x0000001000107802 */ /* 0x000fe40000000f00 */
[----:B-----5:R-:W-:Y:S02]  /*32530*/  LOP3.LUT R2, R2, R5, R224, 0xfe, !PT ;  /* 0x0000000502027212 */ /* 0x020fe400078efee0 */
[----:B------:R-:W-:-:S03]  /*32540*/  SEL R16, R16, 0xfffffff0, !P2 ;  /* 0xfffffff010107807 */ /* 0x000fc60005000000 */
[----:B------:R-:W-:Y:S01]  /*32550*/  IMAD R2, R2, 0x2, R24 ;  /* 0x0000000202027824 */ /* 0x000fe200078e0218 */
[----:B------:R-:W-:-:S04]  /*32560*/  SEL R5, R25, 0xffffffe0, !P3 ;  /* 0xffffffe019057807 */ /* 0x000fc80005800000 */
[----:B------:R-:W-:Y:S01]  /*32570*/  IADD3 R4, PT, PT, R16, R2, RZ ;  /* 0x0000000210047210 */ /* 0x000fe20007ffe0ff */
[----:B------:R1:W-:Y:S04]  /*32580*/  STS [R2], R3 ;  /* 0x0000000302007388 */ /* 0x0003e80000000800 */
[----:B------:R2:W-:Y:S04]  /*32590*/  STS [R2+0x400], R0 ;  /* 0x0004000002007388 */ /* 0x0005e80000000800 */
[----:B------:R3:W-:Y:S04]  /*325a0*/  STS [R4], R6 ;  /* 0x0000000604007388 */ /* 0x0007e80000000800 */
[----:B------:R-:W-:Y:S01]  /*325b0*/  STS [R4+0x400], R8 ;  /* 0x0004000804007388 */ /* 0x000fe20000000800 */
[----:B-1----:R-:W-:Y:S01]  /*325c0*/  IMAD.IADD R3, R5, 0x1, R2 ;  /* 0x0000000105037824 */ /* 0x002fe200078e0202 */
[----:B--2---:R-:W-:-:S02]  /*325d0*/  IADD3 R0, PT, PT, R2, 0x40, RZ ;  /* 0x0000004002007810 */ /* 0x004fc40007ffe0ff */
[----:B------:R-:W-:Y:S01]  /*325e0*/  @P4 IADD3 R0, PT, PT, R2, -0x40, RZ ;  /* 0xffffffc002004810 */ /* 0x000fe20007ffe0ff */
[C---:B---3--:R-:W-:Y:S01]  /*325f0*/  IMAD.IADD R6, R16.reuse, 0x1, R3 ;  /* 0x0000000110067824 */ /* 0x048fe200078e0203 */
[----:B------:R-:W-:Y:S02]  /*32600*/  STS [R3], R14 ;  /* 0x0000000e03007388 */ /* 0x000fe40000000800 */
[----:B------:R-:W-:Y:S02]  /*32610*/  IADD3 R2, PT, PT, R5, R0, RZ ;  /* 0x0000000005027210 */ /* 0x000fe40007ffe0ff */
        /* <DEDUP_REMOVED lines=21> */
[----:B------:R-:W-:-:S07]  /*32770*/  SHF.L.U32 R30, R31, 0x3, RZ ;  /* 0x000000031f1e7819 */ /* 0x000fce00000006ff */
[----:B------:R-:W5:Y:S01]  /*32780*/  @P0 MUFU.LG2 R5, R22 ;  /* 0x0000001600050308 */ /* 0x000f620000000c00 */
[----:B------:R-:W-:Y:S02]  /*32790*/  LOP3.LUT R0, R30, 0x1c0, RZ, 0xc0, !PT ;  /* 0x000001c01e007812 */ /* 0x000fe400078ec0ff */
[----:B------:R-:W-:Y:S02]  /*327a0*/  ISETP.NE.AND P2, PT, R26, -0x1, PT ;  /* 0xffffffff1a00780c */ /* 0x000fe40003f45270 */
[----:B------:R-:W-:-:S04]  /*327b0*/  LOP3.LUT R0, R0, 0x38, R31, 0xf8, !PT ;  /* 0x0000003800007812 */ /* 0x000fc800078ef81f */
[--C-:B------:R-:W-:Y:S01]  /*327c0*/  LOP3.LUT R0, R0, 0x38, R30.reuse, 0x78, !PT ;  /* 0x0000003800007812 */ /* 0x100fe200078e781e */
[----:B----4-:R-:W-:Y:S01]  /*327d0*/  @P1 FMUL.FTZ R7, R4, 0.69314718246459960938 ;  /* 0x3f31721804071820 */ /* 0x010fe20000410000 */
[----:B------:R-:W-:Y:S01]  /*327e0*/  LOP3.LUT R223, R223, 0x30, RZ, 0xc0, !PT ;  /* 0x00000030dfdf7812 */ /* 0x000fe200078ec0ff */
[----:B------:R-:W-:Y:S01]  /*327f0*/  BSSY.RECONVERGENT B0, `(.L_x_6927) ;  /* 0x0000015000007945 */ /* 0x000fe20003800200 */
[----:B------:R-:W-:Y:S02]  /*32800*/  SHF.R.U32.HI R16, RZ, 0x2, R31 ;  /* 0x00000002ff107819 */ /* 0x000fe4000001161f */
[----:B------:R-:W-:Y:S01]  /*32810*/  LOP3.LUT R0, R0, 0x1e00, R30, 0xf8, !PT ;  /* 0x00001e0000007812 */ /* 0x000fe200078ef81e */
[----:B-----5:R-:W-:Y:S01]  /*32820*/  @P0 FMUL.FTZ R5, R5, 0.69314718246459960938 ;  /* 0x3f31721805050820 */ /* 0x020fe20000410000 */
[----:B------:R-:W-:Y:S01]  /*32830*/  IMAD.MOV.U32 R19, RZ, RZ, 0x7f800000 ;  /* 0x7f800000ff137424 */ /* 0x000fe200078e00ff */
[----:B------:R-:W-:Y:S01]  /*32840*/  MOV R18, 0x7f800000 ;  /* 0x7f80000000127802 */ /* 0x000fe20000000f00 */
[----:B------:R-:W-:Y:S01]  /*32850*/  @P1 FFMA.FTZ R19, R23, R37, R7 ;  /* 0x0000002517131223 */ /* 0x000fe20000010007 */
[----:B------:R-:W-:Y:S01]  /*32860*/  LOP3.LUT R16, R223, 0x7, R16, 0xf8, !PT ;  /* 0x00000007df107812 */ /* 0x000fe200078ef810 */
        /* <DEDUP_REMOVED lines=13> */
.L_x_6928:
[----:B------:R-:W-:Y:S05]  /*32940*/  BSYNC.RECONVERGENT B0 ;  /* 0x0000000000007941 */ /* 0x000fea0003800200 */
.L_x_6927:
[----:B------:R-:W2:Y:S01]  /*32950*/  LDL R5, [R1+0x44] ;  /* 0x0000440001057983 */ /* 0x000ea20000100800 */
[----:B------:R-:W3:Y:S01]  /*32960*/  S2R R4, SR_CTAID.X ;  /* 0x0000000000047919 */ /* 0x000ee20000002500 */
[----:B------:R-:W-:Y:S05]  /*32970*/  WARPSYNC.ALL ;  /* 0x0000000000007948 */ /* 0x000fea0003800000 */
[----:B------:R4:W5:Y:S01]  /*32980*/  @!P2 LD.E.64 R6, desc[UR4][R134.64+0x80] ;  /* 0x000080048606a980 */ /* 0x000962000c101b00 */
[----:B------:R-:W-:-:S03]  /*32990*/  LOP3.LUT P0, RZ, R31, 0x3, RZ, 0xc0, !PT ;  /* 0x000000031fff7812 */ /* 0x000fc6000780c0ff */
[----:B------:R4:W5:Y:S04]  /*329a0*/  LD.E.64 R8, desc[UR4][R134.64+0x90] ;  /* 0x0000900486087980 */ /* 0x000968000c101b00 */
[----:B------:R4:W5:Y:S01]  /*329b0*/  LD.E.64 R10, desc[UR4][R134.64+0x70] ;  /* 0x00007004860a7980 */ /* 0x000962000c101b00 */
[----:B---3--:R-:W-:Y:S01]  /*329c0*/  SHF.L.U32 R29, R4, 0x6, RZ ;  /* 0x00000006041d7819 */ /* 0x008fe200000006ff */
[----:B------:R-:W-:Y:S01]  /*329d0*/  BSSY.RECONVERGENT B0, `(.L_x_6929) ;  /* 0x0000014000007945 */ /* 0x000fe20003800200 */
[----:B--2---:R-:W-:Y:S02]  /*329e0*/  IMAD.MOV.U32 R41, RZ, RZ, R5 ;  /* 0x000000ffff297224 */ /* 0x004fe400078e0005 */
[----:B------:R4:W5:Y:S01]  /*329f0*/  LD.E.64 R4, desc[UR4][R134.64+0xa0] ;  /* 0x0000a00486047980 */ /* 0x000962000c101b00 */
[----:B------:R-:W-:Y:S06]  /*32a00*/  BAR.SYNC.DEFER_BLOCKING 0x0 ;  /* 0x0000000000007b1d */ /* 0x000fec0000010000 */
[----:B------:R4:W2:Y:S04]  /*32a10*/  LDS.128 R20, [R0] ;  /* 0x0000000000147984 */ /* 0x0008a80000000c00 */
[----:B-1----:R4:W1:Y:S04]  /*32a20*/  LDS.128 R24, [R0+0x800] ;  /* 0x0008000000187984 */ /* 0x0028680000000c00 */
[----:B------:R4:W3:Y:S04]  /*32a30*/  LDS.128 R32, [R0+0x1000] ;  /* 0x0010000000207984 */ /* 0x0008e80000000c00 */
[----:B------:R4:W1:Y:S01]  /*32a40*/  LDS.128 R36, [R0+0x1800] ;  /* 0x0018000000247984 */ /* 0x0008620000000c00 */
[----:B------:R-:W-:Y:S05]  /*32a50*/  @P0 BRA `(.L_x_6930) ;  /* 0x00000000002c0947 */ /* 0x000fea0003800000 */
[----:B------:R-:W-:Y:S02]  /*32a60*/  IMAD.IADD R12, R29, 0x1, R12 ;  /* 0x000000011d0c7824 */ /* 0x000fe400078e020c */
[----:B----4-:R-:W-:Y:S02]  /*32a70*/  IMAD.IADD R0, R41, 0x1, -R29 ;  /* 0x0000000129007824 */ /* 0x010fe400078e0a1d */
[C---:B------:R-:W-:Y:S01]  /*32a80*/  VIADD R17, R16.reuse, 0x8 ;  /* 0x0000000810117836 */ /* 0x040fe20000000000 */
[C---:B------:R-:W-:Y:S02]  /*32a90*/  IADD3 R13, P0, PT, R16.reuse, R12, RZ ;  /* 0x0000000c100d7210 */ /* 0x040fe40007f1e0ff */
[-C--:B------:R-:W-:Y:S02]  /*32aa0*/  ISETP.GE.AND P3, PT, R16, R0.reuse, PT ;  /* 0x000000001000720c */ /* 0x080fe40003f66270 */
[----:B------:R-:W-:Y:S02]  /*32ab0*/  ISETP.GE.AND P1, PT, R17, R0, PT ;  /* 0x000000001100720c */ /* 0x000fe40003f26270 */
[----:B------:R-:W-:-:S02]  /*32ac0*/  LEA.HI.X.SX32 R0, R12, RZ, 0x1, P0 ;  /* 0x000000ff0c007211 */ /* 0x000fc400000f0eff */
[----:B-----5:R-:W-:-:S04]  /*32ad0*/  LEA R4, P0, R13, R4, 0x2 ;  /* 0x000000040d047211 */ /* 0x020fc800078010ff */
[----:B------:R-:W-:-:S05]  /*32ae0*/  LEA.HI.X R5, R13, R5, R0, 0x2, P0 ;  /* 0x000000050d057211 */ /* 0x000fca00000f1400 */
[----:B------:R4:W-:Y:S04]  /*32af0*/  @!P3 ST.E desc[UR4][R4.64], R19 ;  /* 0x000000130400b985 */ /* 0x0009e8000c101904 */
[----:B------:R4:W-:Y:S02]  /*32b00*/  @!P1 ST.E desc[UR4][R4.64+0x20], R18 ;  /* 0x0000201204009985 */ /* 0x0009e4000c101904 */
.L_x_6930:
[----:B------:R-:W-:Y:S05]  /*32b10*/  BSYNC.RECONVERGENT B0 ;  /* 0x0000000000007941 */ /* 0x000fea0003800200 */
.L_x_6929:
[----:B----45:R-:W4:Y:S01]  /*32b20*/  LD.E R5, desc[UR4][R134.64+0xc0] ;  /* 0x0000c00486057980 */ /* 0x030f22000c101900 */
[----:B------:R-:W-:Y:S01]  /*32b30*/  LOP3.LUT R4, R30, 0x38, RZ, 0xc0, !PT ;  /* 0x000000381e047812 */ /* 0x000fe200078ec0ff */
[-C--:B------:R-:W-:Y:S01]  /*32b40*/  @!P2 IMAD R0, R7, R42.reuse, RZ ;  /* 0x0000002a0700a224 */ /* 0x080fe200078e02ff */
[----:B------:R-:W-:Y:S01]  /*32b50*/  SHF.R.U32.HI R13, RZ, 0x3, R31 ;  /* 0x00000003ff0d7819 */ /* 0x000fe2000001161f */
[----:B------:R-:W-:Y:S01]  /*32b60*/  @!P2 IMAD.WIDE.U32 R6, R6, R42, RZ ;  /* 0x0000002a0606a225 */ /* 0x000fe200078e00ff */
[----:B------:R-:W-:Y:S01]  /*32b70*/  IADD3 R12, PT, PT, -R29, R41, RZ ;  /* 0x000000291d0c7210 */ /* 0x000fe20007ffe1ff */
[----:B------:R-:W-:Y:S02]  /*32b80*/  BSSY.RECONVERGENT B0, `(.L_x_6931) ;  /* 0x0000028000007945 */ /* 0x000fe40003800200 */
[----:B------:R-:W-:Y:S02]  /*32b90*/  @!P2 IMAD.IADD R7, R7, 0x1, R0 ;  /* 0x000000010707a824 */ /* 0x000fe400078e0200 */
[----:B------:R-:W-:Y:S01]  /*32ba0*/  @!P2 IMAD.MOV.U32 R0, RZ, RZ, R6 ;  /* 0x000000ffff00a224 */ /* 0x000fe200078e0006 */
[----:B------:R-:W-:Y:S01]  /*32bb0*/  @P2 MOV R0, R14 ;  /* 0x0000000e00002202 */ /* 0x000fe20000000f00 */
[----:B------:R-:W-:-:S02]  /*32bc0*/  IMAD R6, R3, R29, RZ ;  /* 0x0000001d03067224 */ /* 0x000fc400078e02ff */
[-C--:B------:R-:W-:Y:S02]  /*32bd0*/  IMAD R9, R9, R40.reuse, RZ ;  /* 0x0000002809097224 */ /* 0x080fe400078e02ff */
[----:B------:R-:W-:-:S04]  /*32be0*/  IMAD.WIDE.U32 R16, R8, R40, RZ ;  /* 0x0000002808107225 */ /* 0x000fc800078e00ff */
[----:B------:R-:W-:Y:S01]  /*32bf0*/  @P2 IMAD.IADD R7, R15, 0x1, R28 ;  /* 0x000000010f072824 */ /* 0x000fe200078e021c */
[C---:B------:R-:W-:Y:S01]  /*32c00*/  IADD3 R15, PT, PT, R13.reuse, 0x10, RZ ;  /* 0x000000100d0f7810 */ /* 0x040fe20007ffe0ff */
[----:B------:R-:W-:Y:S01]  /*32c10*/  VIADD R14, R13, 0x20 ;  /* 0x000000200d0e7836 */ /* 0x000fe20000000000 */
[----:B----4-:R-:W-:Y:S01]  /*32c20*/  ISETP.GE.AND P1, PT, R4, R5, PT ;  /* 0x000000050400720c */ /* 0x010fe20003f26270 */
[----:B------:R-:W-:-:S03]  /*32c30*/  IMAD.MOV.U32 R5, RZ, RZ, RZ ;  /* 0x000000ffff057224 */ /* 0x000fc600078e00ff */
[----:B------:R-:W-:Y:S01]  /*32c40*/  ISETP.GE.OR P0, PT, R13, R12, P1 ;  /* 0x0000000c0d00720c */ /* 0x000fe20000f06670 */
[----:B------:R-:W-:Y:S01]  /*32c50*/  IMAD.WIDE.U32 R4, R29, R2, R4 ;  /* 0x000000021d047225 */ /* 0x000fe200078e0004 */
[----:B------:R-:W-:-:S04]  /*32c60*/  ISETP.GE.OR P4, PT, R15, R12, P1 ;  /* 0x0000000c0f00720c */ /* 0x000fc80000f86670 */
[----:B------:R-:W-:Y:S01]  /*32c70*/  IADD3 R8, PT, PT, R5, R6, RZ ;  /* 0x0000000605087210 */ /* 0x000fe20007ffe0ff */
[----:B------:R-:W-:Y:S01]  /*32c80*/  IMAD.IADD R5, R17, 0x1, R9 ;  /* 0x0000000111057824 */ /* 0x000fe200078e0209 */
[----:B------:R-:W-:Y:S02]  /*32c90*/  IADD3 R6, P3, P2, R16, R4, R0 ;  /* 0x0000000410067210 */ /* 0x000fe40007a7e000 */
[----:B------:R-:W-:Y:S02]  /*32ca0*/  IADD3 R9, PT, PT, R13, 0x30, RZ ;  /* 0x000000300d097810 */ /* 0x000fe40007ffe0ff */
[----:B------:R-:W-:Y:S01]  /*32cb0*/  IADD3.X R7, PT, PT, R5, R8, R7, P3, P2 ;  /* 0x0000000805077210 */ /* 0x000fe20001fe4407 */
[----:B------:R-:W-:Y:S01]  /*32cc0*/  @!P0 IMAD R0, R3, R13, RZ ;  /* 0x0000000d03008224 */ /* 0x000fe200078e02ff */
[-C--:B------:R-:W-:Y:S02]  /*32cd0*/  ISETP.GE.OR P3, PT, R14, R12.reuse, P1 ;  /* 0x0000000c0e00720c */ /* 0x080fe40000f66670 */
[----:B------:R-:W-:Y:S01]  /*32ce0*/  ISETP.GE.OR P1, PT, R9, R12, P1 ;  /* 0x0000000c0900720c */ /* 0x000fe20000f26670 */
[----:B------:R-:W-:-:S04]  /*32cf0*/  @!P0 IMAD.WIDE.U32 R4, R13, R2, R6 ;  /* 0x000000020d048225 */ /* 0x000fc800078e0006 */
[----:B------:R-:W-:Y:S01]  /*32d00*/  @!P0 IMAD.IADD R0, R5, 0x1, R0 ;  /* 0x0000000105008824 */ /* 0x000fe200078e0200 */
[----:B------:R-:W-:-:S04]  /*32d10*/  @!P0 LEA R8, P2, R4, R10, 0x1 ;  /* 0x0000000a04088211 */ /* 0x000fc800078408ff */
[----:B------:R-:W-:-:S05]  /*32d20*/  @!P0 LEA.HI.X R9, R4, R11, R0, 0x1, P2 ;  /* 0x0000000b04098211 */ /* 0x000fca00010f0c00 */
[----:B--2---:R2:W-:Y:S01]  /*32d30*/  @!P0 ST.E.128 desc[UR4][R8.64], R20 ;  /* 0x0000001408008985 */ /* 0x0045e2000c101d04 */
        /* <DEDUP_REMOVED lines=12> */
.L_x_6932:
[----:B------:R-:W-:Y:S05]  /*32e00*/  BSYNC.RECONVERGENT B0 ;  /* 0x0000000000007941 */ /* 0x000fea0003800200 */
.L_x_6931:
[----:B------:R-:W-:Y:S04]  /*32e10*/  BSSY.RECONVERGENT B0, `(.L_x_6933) ;  /* 0x000000d000007945 */ /* 0x000fe80003800200 */
[----:B------:R-:W-:Y:S05]  /*32e20*/  @P3 BRA `(.L_x_6934) ;  /* 0x00000000002c3947 */ /* 0x000fea0003800000 */
[----:B--2-4-:R-:W-:Y:S01]  /*32e30*/  IADD3 R8, P0, PT, R13, 0x20, RZ ;  /* 0x000000200d087810 */ /* 0x014fe20007f1e0ff */
        /* <DEDUP_REMOVED lines=10> */
.L_x_6934:
[----:B------:R-:W-:Y:S05]  /*32ee0*/  BSYNC.RECONVERGENT B0 ;  /* 0x0000000000007941 */ /* 0x000fea0003800200 */
.L_x_6933:
[----:B--2-4-:R-:W-:Y:S02]  /*32ef0*/  MOV R8, 0x50 ;  /* 0x0000005000087802 */ /* 0x014fe40000000f00 */
[----:B------:R-:W-:-:S03]  /*32f00*/  MOV R5, 0x0 ;  /* 0x0000000000057802 */ /* 0x000fc60000000f00 */
[----:B------:R-:W-:-:S04]  /*32f10*/  IMAD.MOV.U32 R4, RZ, RZ, R8 ;  /* 0x000000ffff047224 */ /* 0x000fc800078e0008 */
[----:B-1-3--:R-:W-:Y:S05]  /*32f20*/  @P1 RET.REL.NODEC R4 `(_ZN5flash24flash_fwd_splitkv_kernelI23Flash_fwd_kernel_traitsILi64ELi64ELi256ELi4ELb0ELb0EN7cutlass10bfloat16_tE19Flash_kernel_traitsILi64ELi64ELi256ELi4ES3_EELb0ELb1ELb1ELb0ELb0ELb0ELb0ELb1EEEvNS_16Flash_fwd_paramsE) ;  /* 0xfffffcd004341950 */ /* 0x00afea0003c3ffff */
        /* <DEDUP_REMOVED lines=11> */
[----:B------:R-:W-:Y:S05]  /*32fe0*/  RET.REL.NODEC R2 `(_ZN5flash24flash_fwd_splitkv_kernelI23Flash_fwd_kernel_traitsILi64ELi64ELi256ELi4ELb0ELb0EN7cutlass10bfloat16_tE19Flash_kernel_traitsILi64ELi64ELi256ELi4ES3_EELb0ELb1ELb1ELb0ELb0ELb0ELb0ELb1EEEvNS_16Flash_fwd_paramsE) ;  /* 0xfffffcd002047950 */ /* 0x000fea0003c3ffff */
.L_x_6926:
[----:B-1----:R-:W-:Y:S01]  /*32ff0*/  IMAD.MOV.U32 R0, RZ, RZ, 0x2 ;  /* 0x00000002ff007424 */ /* 0x002fe200078e00ff */
[----:B-----5:R-:W-:Y:S01]  /*33000*/  MOV R2, R7 ;  /* 0x0000000700027202 */ /* 0x020fe20000000f00 */
[----:B------:R-:W-:Y:S01]  /*33010*/  IMAD.MOV.U32 R4, RZ, RZ, -0x1 ;  /* 0xffffffffff047424 */ /* 0x000fe200078e00ff */
[----:B------:R-:W-:-:S07]  /*33020*/  MOV R3, 0x1f ;  /* 0x0000001f00037802 */ /* 0x000fce0000000f00 */
[----:B--2---:R-:W-:Y:S05]  /*33030*/  WARPSYNC.COLLECTIVE R4, `(.L_x_6935) ;  /* 0x0000000004087348 */ /* 0x004fea0003c00000 */
[----:B------:R1:W3:Y:S02]  /*33040*/  SHFL.BFLY P0, R0, R2, R0, R3 ;  /* 0x0c00000002007389 */ /* 0x0002e40000000003 */
[----:B-123--:R-:W-:Y:S05]  /*33050*/  ENDCOLLECTIVE ;  /* 0x000000000000791b */ /* 0x00efea0003800000 */
.L_x_6935:
[----:B------:R-:W-:Y:S02]  /*33060*/  MOV R5, R0 ;  /* 0x0000000000057202 */ /* 0x000fe40000000f00 */
[----:B------:R-:W-:-:S03]  /*33070*/  MOV R0, 0x1 ;  /* 0x0000000100007802 */ /* 0x000fc60000000f00 */
[----:B------:R-:W-:-:S04]  /*33080*/  FADD.FTZ R5, R5, R7 ;  /* 0x0000000705057221 */ /* 0x000fc80000010000 */
[----:B------:R-:W-:-:S07]  /*33090*/  IMAD.MOV.U32 R2, RZ, RZ, R5 ;  /* 0x000000ffff027224 */ /* 0x000fce00078e0005 */
[----:B------:R-:W-:Y:S05]  /*330a0*/  WARPSYNC.COLLECTIVE R4, `(.L_x_6936) ;  /* 0x0000000004087348 */ /* 0x000fea0003c00000 */
[----:B------:R1:W2:Y:S02]  /*330b0*/  SHFL.BFLY P0, R0, R2, R0, R3 ;  /* 0x0c00000002007389 */ /* 0x0002a40000000003 */
[----:B-12---:R-:W-:Y:S05]  /*330c0*/  ENDCOLLECTIVE ;  /* 0x000000000000791b */ /* 0x006fea0003800000 */
.L_x_6936:
[----:B------:R-:W-:Y:S01]  /*330d0*/  IMAD.MOV.U32 R21, RZ, RZ, R0 ;  /* 0x000000ffff157224 */ /* 0x000fe200078e0000 */
[----:B------:R-:W-:Y:S02]  /*330e0*/  MOV R0, 0x2 ;  /* 0x0000000200007802 */ /* 0x000fe40000000f00 */
[----:B------:R-:W-:Y:S01]  /*330f0*/  MOV R2, R6 ;  /* 0x0000000600027202 */ /* 0x000fe20000000f00 */
[----:B------:R-:W-:-:S07]  /*33100*/  FADD.FTZ R21, R5, R21 ;  /* 0x0000001505157221 */ /* 0x000fce0000010000 */
[----:B------:R-:W-:Y:S05]  /*33110*/  WARPSYNC.COLLECTIVE R4, `(.L_x_6937) ;  /* 0x0000000004087348 */ /* 0x000fea0003c00000 */
[----:B------:R1:W2:Y:S02]  /*33120*/  SHFL.BFLY P0, R0, R2, R0, R3 ;  /* 0x0c00000002007389 */ /* 0x0002a40000000003 */
[----:B-12---:R-:W-:Y:S05]  /*33130*/  ENDCOLLECTIVE ;  /* 0x000000000000791b */ /* 0x006fea0003800000 */
.L_x_6937:
[----:B------:R-:W-:Y:S01]  /*33140*/  IMAD.MOV.U32 R2, RZ, RZ, R0 ;  /* 0x000000ffff027224 */ /* 0x000fe200078e0000 */
[----:B------:R-:W-:-:S03]  /*33150*/  MOV R0, 0x1 ;  /* 0x0000000100007802 */ /* 0x000fc60000000f00 */
[----:B------:R-:W-:-:S07]  /*33160*/  FADD.FTZ R2, R2, R6 ;  /* 0x0000000602027221 */ /* 0x000fce0000010000 */
[----:B------:R-:W-:Y:S05]  /*33170*/  WARPSYNC.COLLECTIVE R4, `(.L_x_6938) ;  /* 0x0000000004087348 */ /* 0x000fea0003c00000 */
[----:B------:R1:W2:Y:S02]  /*33180*/  SHFL.BFLY P0, R0, R2, R0, R3 ;  /* 0x0c00000002007389 */ /* 0x0002a40000000003 */
[----:B-12---:R-:W-:Y:S05]  /*33190*/  ENDCOLLECTIVE ;  /* 0x000000000000791b */ /* 0x006fea0003800000 */
.L_x_6938:
[----:B------:R-:W-:Y:S01]  /*331a0*/  MOV R3, R0 ;  /* 0x0000000000037202 */ /* 0x000fe20000000f00 */
[----:B------:R-:W-:Y:S06]  /*331b0*/  BRA `(.L_x_6939) ;  /* 0xffffffec00d07947 */ /* 0x000fec000383ffff */
.L_x_6940:
        /* <DEDUP_REMOVED lines=12> */
.L_x_14762:


//--------------------- .text._ZN5flash24flash_fwd_splitkv_kernelI23Flash_fwd_kernel_traitsILi64ELi64ELi256ELi4ELb0ELb0EN7cutlass10bfloat16_tE19Flash_kernel_traitsILi64ELi64ELi256ELi4ES3_EELb0ELb1ELb1ELb0ELb0ELb1ELb0ELb1EEEvNS_16Flash_fwd_paramsE --------------------------
	.section	.text._ZN5flash24flash_fwd_splitkv_kernelI23Flash_fwd_kernel_traitsILi64ELi64ELi256ELi4ELb0ELb0EN7cutlass10bfloat16_tE19Flash_kernel_traitsILi64ELi64ELi256ELi4ES3_EELb0ELb1ELb1ELb0ELb0ELb1ELb0ELb1EEEvNS_16Flash_fwd_paramsE,"ax",@progbits
	.align	128
        .global         _ZN5flash24flash_fwd_splitkv_kernelI23Flash_fwd_kernel_traitsILi64ELi64ELi256ELi4ELb0ELb0EN7cutlass10bfloat16_tE19Flash_kernel_traitsILi64ELi64ELi256ELi4ES3_EELb0ELb1ELb1ELb0ELb0ELb1ELb0ELb1EEEvNS_16Flash_fwd_paramsE
        .type           _ZN5flash24flash_fwd_splitkv_kernelI23Flash_fwd_kernel_traitsILi64ELi64ELi256ELi4ELb0ELb0EN7cutlass10bfloat16_tE19Flash_kernel_traitsILi64ELi64ELi256ELi4ES3_EELb0ELb1ELb1ELb0ELb0ELb1ELb0ELb1EEEvNS_16Flash_fwd_paramsE,@function
        .size           _ZN5flash24flash_fwd_splitkv_kernelI23Flash_fwd_kernel_traitsILi64ELi64ELi256ELi4ELb0ELb0EN7cutlass10bfloat16_tE19Flash_kernel_traitsILi64ELi64ELi256ELi4ES3_EELb0ELb1ELb1ELb0ELb0ELb1ELb0ELb1EEEvNS_16Flash_fwd_paramsE,(.L_x_14763 - _ZN5flash24flash_fwd_splitkv_kernelI23Flash_fwd_kernel_traitsILi64ELi64ELi256ELi4ELb0ELb0EN7cutlass10bfloat16_tE19Flash_kernel_traitsILi64ELi64ELi256ELi4ES3_EELb0ELb1ELb1ELb0ELb0ELb1ELb0ELb1EEEvNS_16Flash_fwd_paramsE)
        .other          _ZN5flash24flash_fwd_splitkv_kernelI23Flash_fwd_kernel_traitsILi64ELi64ELi256ELi4ELb0ELb0EN7cutlass10bfloat16_tE19Flash_kernel_traitsILi64ELi64ELi256ELi4ES3_EELb0ELb1ELb1ELb0ELb0ELb1ELb0ELb1EEEvNS_16Flash_fwd_paramsE,@"STO_CUDA_ENTRY STV_DEFAULT"
_ZN5flash24flash_fwd_splitkv_kernelI23Flash_fwd_kernel_traitsILi64ELi64ELi256ELi4ELb0ELb0EN7cutlass10bfloat16_tE19Flash_kernel_traitsILi64ELi64ELi256ELi4ES3_EELb0ELb1ELb1ELb0ELb0ELb1ELb0ELb1EEEvNS_16Flash_fwd_paramsE:
.text._ZN5flash24flash_fwd_splitkv_kernelI23Flash_fwd_kernel_traitsILi64ELi64ELi256ELi4ELb0ELb0EN7cutlass10bfloat16_tE19Flash_kernel_traitsILi64ELi64ELi256ELi4ES3_EELb0ELb1ELb1ELb0ELb0ELb1ELb0ELb1EEEvNS_16Flash_fwd_paramsE:
        /* <DEDUP_REMOVED lines=8> */
[----:B-1-34-:R-:W-:Y:S05]  /*0080*/  CALL.REL.NOINC `($_ZN5flash24flash_fwd_splitkv_kernelI23Flash_fwd_kernel_traitsILi64ELi64ELi256ELi4ELb0ELb0EN7cutlass10bfloat16_tE19Flash_kernel_traitsILi64ELi64ELi256ELi4ES3_EELb0ELb1ELb1ELb0ELb0ELb1ELb0ELb1EEEvNS_16Flash_fwd_paramsE$_ZN5flash30compute_attn_1rowblock_splitkvI23Flash_fwd_kernel_traitsILi64ELi64ELi256ELi4ELb0ELb0EN7cutlass10bfloat16_tE19Flash_kernel_traitsILi64ELi64ELi256ELi4ES3_EELb0ELb1ELb1ELb0ELb0ELb1ELb0ELb1ENS_16Flash_fwd_paramsEEEvRKT8_iiiii) ;  /* 0x0000000000087944 */ /* 0x01afea0003c00000 */
[----:B------:R-:W-:Y:S05]  /*0090*/  BSYNC.RECONVERGENT B3 ;  /* 0x0000000000037941 */ /* 0x000fea0003800200 */
.L_x_6941:
[----:B------:R-:W-:Y:S05]  /*00a0*/  EXIT ;  /* 0x000000000000794d */ /* 0x000fea0003800000 */
        .type           $_ZN5flash24flash_fwd_splitkv_kernelI23Flash_fwd_kernel_traitsILi64ELi64ELi256ELi4ELb0ELb0EN7cutlass10bfloat16_tE19Flash_kernel_traitsILi64ELi64ELi256ELi4ES3_EELb0ELb1ELb1ELb0ELb0ELb1ELb0ELb1EEEvNS_16Flash_fwd_paramsE$_ZN5flash30compute_attn_1rowblock_splitkvI23Flash_fwd_kernel_traitsILi64ELi64ELi256ELi4ELb0ELb0EN7cutlass10bfloat16_tE19Flash_kernel_traitsILi64ELi64ELi256ELi4ES3_EELb0ELb1ELb1ELb0ELb0ELb1ELb0ELb1ENS_16Flash_fwd_paramsEEEvRKT8_iiiii,@function
        .size           $_ZN5flash24flash_fwd_splitkv_kernelI23Flash_fwd_kernel_traitsILi64ELi64ELi256ELi4ELb0ELb0EN7cutlass10bfloat16_tE19Flash_kernel_traitsILi64ELi64ELi256ELi4ES3_EELb0ELb1ELb1ELb0ELb0ELb1ELb0ELb1EEEvNS_16Flash_fwd_paramsE$_ZN5flash30compute_attn_1rowblock_splitkvI23Flash_fwd_kernel_traitsILi64ELi64ELi256ELi4ELb0ELb0EN7cutlass10bfloat16_tE19Flash_kernel_traitsILi64ELi64ELi256ELi4ES3_EELb0ELb1ELb1ELb0ELb0ELb1ELb0ELb1ENS_16Flash_fwd_paramsEEEvRKT8_iiiii,(.L_x_14763 - $_ZN5flash24flash_fwd_splitkv_kernelI23Flash_fwd_kernel_traitsILi64ELi64ELi256ELi4ELb0ELb0EN7cutlass10bfloat16_tE19Flash_kernel_traitsILi64ELi64ELi256ELi4ES3_EELb0ELb1ELb1ELb0ELb0ELb1ELb0ELb1EEEvNS_16Flash_fwd_paramsE$_ZN5flash30compute_attn_1rowblock_splitkvI23Flash_fwd_kernel_traitsILi64ELi64ELi256ELi4ELb0ELb0EN7cutlass10bfloat16_tE19Flash_kernel_traitsILi64ELi64ELi256ELi4ES3_EELb0ELb1ELb1ELb0ELb0ELb1ELb0ELb1ENS_16Flash_fwd_paramsEEEvRKT8_iiiii)
$_ZN5flash24flash_fwd_splitkv_kernelI23Flash_fwd_kernel_traitsILi64ELi64ELi256ELi4ELb0ELb0EN7cutlass10bfloat16_tE19Flash_kernel_traitsILi64ELi64ELi256ELi4ES3_EELb0ELb1ELb1ELb0ELb0ELb1ELb0ELb1EEEvNS_16Flash_fwd_paramsE$_ZN5flash30compute_attn_1rowblock_splitkvI23Flash_fwd_kernel_traitsILi64ELi64ELi256ELi4ELb0ELb0EN7cutlass10bfloat16_tE19Flash_kernel_traitsILi64ELi64ELi256ELi4ES3_EELb0ELb1ELb1ELb0ELb0ELb1ELb0ELb1ENS_16Flash_fwd_paramsEEEvRKT8_iiiii:
        /* <DEDUP_REMOVED lines=38> */
.L_x_6943:
[----:B------:R-:W-:Y:S05]  /*0310*/  BSYNC.RECONVERGENT B0 ;  /* 0x0000000000007941 */ /* 0x000fea0003800200 */
.L_x_6942:
[----:B------:R-:W-:Y:S04]  /*0320*/  BSSY.RECONVERGENT B0, `(.L_x_6944) ;  /* 0x0000007000007945 */ /* 0x000fe80003800200 */
[----:B------:R-:W-:Y:S05]  /*0330*/  @!P3 BRA `(.L_x_6945) ;  /* 0x000000000014b947 */ /* 0x000fea0003800000 */
[----:B------:R-:W3:Y:S02]  /*0340*/  LD.E.U8 R0, desc[UR4][R164.64+0x1b2] ;  /* 0x0001b204a4007980 */ /* 0x000ee4000c101100 */
[----:B---3--:R-:W-:-:S13]  /*0350*/  ISETP.NE.AND P1, PT, R0, RZ, PT ;  /* 0x000000ff0000720c */ /* 0x008fda0003f25270 */
[----:B------:R-:W3:Y:S02]  /*0360*/  @P1 LD.E R0, desc[UR4][R8.64+0x4] ;  /* 0x0000040408001980 */ /* 0x000ee4000c101900 */
[----:B---3-5:R-:W-:-:S06]  /*0370*/  @P1 IADD3 R3, PT, PT, R0, -R13, RZ ;  /* 0x8000000d00031210 */ /* 0x028fcc0007ffe0ff */
[----:B------:R3:W5:Y:S02]  /*0380*/  @!P1 LD.E R3, desc[UR4][R8.64] ;  /* 0x0000000408039980 */ /* 0x000764000c101900 */
.L_x_6945:
[----:B------:R-:W-:Y:S05]  /*0390*/  BSYNC.RECONVERGENT B0 ;  /* 0x0000000000007941 */ /* 0x000fea0003800200 */
.L_x_6944:
        /* <DEDUP_REMOVED lines=9> */
.L_x_6947:
[----:B------:R-:W4:Y:S01]  /*0430*/  LD.E.64 R2, desc[UR4][R164.64+0x108] ;  /* 0x00010804a4027980 */ /* 0x000f22000c101b00 */
[----:B------:R-:W-:Y:S01]  /*0440*/  BSSY.RECONVERGENT B0, `(.L_x_6949) ;  /* 0x0000006000007945 */ /* 0x000fe20003800200 */
[----:B------:R-:W-:Y:S01]  /*0450*/  IMAD.MOV.U32 R65, RZ, RZ, RZ ;  /* 0x000000ffff417224 */ /* 0x000fe200078e00ff */
[----:B----4-:R-:W-:-:S04]  /*0460*/  ISETP.NE.U32.AND P0, PT, R2, RZ, PT ;  /* 0x000000ff0200720c */ /* 0x010fc80003f05070 */
[----:B------:R-:W-:-:S13]  /*0470*/  ISETP.NE.AND.EX P0, PT, R3, RZ, PT, P0 ;  /* 0x000000ff0300720c */ /* 0x000fda0003f05300 */
[----:B------:R-:W-:Y:S05]  /*0480*/  @!P0 BRA `(.L_x_6950) ;  /* 0x0000000000048947 */ /* 0x000fea0003800000 */
[----:B------:R4:W5:Y:S02]  /*0490*/  LD.E R65, desc[UR4][R164.64+0xbc] ;  /* 0x0000bc04a4417980 */ /* 0x000964000c101900 */
.L_x_6950:
[----:B------:R-:W-:Y:S05]  /*04a0*/  BSYNC.RECONVERGENT B0 ;  /* 0x0000000000007941 */ /* 0x000fea0003800200 */
.L_x_6949:
[----:B-----5:R-:W-:Y:S02]  /*04b0*/  IADD3 R65, PT, PT, R74, R65, RZ ;  /* 0x000000414a417210 */ /* 0x020fe40007ffe0ff */
.L_x_6948:
[----:B------:R-:W-:Y:S05]  /*04c0*/  BSYNC.RECONVERGENT B1 ;  /* 0x0000000000017941 */ /* 0x000fea0003800200 */
.L_x_6946:
[----:B------:R-:W-:Y:S01]  /*04d0*/  IMAD.SHL.U32 R75, R235, 0x40, RZ ;  /* 0x00000040eb4b7824 */ /* 0x000fe200078e00ff */
[----:B------:R-:W-:Y:S01]  /*04e0*/  MOV R2, R232 ;  /* 0x000000e800027202 */ /* 0x000fe20000000f00 */
[----:B------:R-:W-:-:S03]  /*04f0*/  IMAD.MOV.U32 R3, RZ, RZ, 0x0 ;  /* 0x00000000ff037424 */ /* 0x000fc600078e00ff */
[----:B------:R-:W-:-:S13]  /*0500*/  ISETP.GT.AND P0, PT, R236, R75, PT ;  /* 0x0000004bec00720c */ /* 0x000fda0003f04270 */
[----:B-1234-:R-:W-:Y:S05]  /*0510*/  @!P0 RET.REL.NODEC R2 `(_ZN5flash24flash_fwd_splitkv_kernelI23Flash_fwd_kernel_traitsILi64ELi64ELi256ELi4ELb0ELb0EN7cutlass10bfloat16_tE19Flash_kernel_traitsILi64ELi64ELi256ELi4ES3_EELb0ELb1ELb1ELb0ELb0ELb1ELb0ELb1EEEvNS_16Flash_fwd_paramsE) ;  /* 0xfffffff802b88950 */ /* 0x01efea0003c3ffff */
        /* <DEDUP_REMOVED lines=97> */
.L_x_6953:
[----:B------:R-:W-:Y:S05]  /*0b30*/  BSYNC.RECONVERGENT B0 ;  /* 0x0000000000007941 */ /* 0x000fea0003800200 */
.L_x_6952:
        /* <DEDUP_REMOVED lines=13> */
.L_x_6955:
[----:B------:R-:W-:Y:S05]  /*0c10*/  BSYNC.RECONVERGENT B0 ;  /* 0x0000000000007941 */ /* 0x000fea0003800200 */
.L_x_6954:
        /* <DEDUP_REMOVED lines=12> */
.L_x_6957:
[----:B------:R-:W-:Y:S05]  /*0ce0*/  BSYNC.RECONVERGENT B0 ;  /* 0x0000000000007941 */ /* 0x000fea0003800200 */
.L_x_6956:
[----:B------:R-:W-:Y:S01]  /*0cf0*/  MOV R233, 0x0 ;  /* 0x0000000000e97802 */ /* 0x000fe20000000f00 */
[----:B------:R-:W-:Y:S04]  /*0d00*/  @!P3 ST.E desc[UR4][R2.64], R17 ;  /* 0x000000110200b985 */ /* 0x000fe8000c101904 */
[----:B------:R-:W-:Y:S04]  /*0d10*/  @!P2 ST.E desc[UR4][R2.64+0x40], R15 ;  /* 0x0000400f0200a985 */ /* 0x000fe8000c101904 */
[----:B------:R1:W-:Y:S02]  /*0d20*/  @!P1 ST.E desc[UR4][R2.64+0x80], R5 ;  /* 0x0000800502009985 */ /* 0x0003e4000c101904 */
[----:B-1234-:R-:W-:Y:S05]  /*0d30*/  @P4 RET.REL.NODEC R232 `(_ZN5flash24flash_fwd_splitkv_kernelI23Flash_fwd_kernel_traitsILi64ELi64ELi256ELi4ELb0ELb0EN7cutlass10bfloat16_tE19Flash_kernel_traitsILi64ELi64ELi256ELi4ES3_EELb0ELb1ELb1ELb0ELb0ELb1ELb0ELb1EEEvNS_16Flash_fwd_paramsE) ;  /* 0xfffffff0e8b04950 */ /* 0x01efea0003c3ffff */
[----:B------:R-:W-:Y:S02]  /*0d40*/  MOV R5, 0x7f800000 ;  /* 0x7f80000000057802 */ /* 0x000fe40000000f00 */
[----:B------:R-:W-:-:S03]  /*0d50*/  MOV R233, 0x0 ;  /* 0x0000000000e97802 */ /* 0x000fc60000000f00 */
[----:B------:R1:W-:Y:S02]  /*0d60*/  ST.E desc[UR4][R2.64+0xc0], R5 ;  /* 0x0000c00502007985 */ /* 0x0003e4000c101904 */
[----:B-1----:R-:W-:Y:S05]  /*0d70*/  RET.REL.NODEC R232 `(_ZN5flash24flash_fwd_splitkv_kernelI23Flash_fwd_kernel_traitsILi64ELi64ELi256ELi4ELb0ELb0EN7cutlass10bfloat16_tE19Flash_kernel_traitsILi64ELi64ELi256ELi4ES3_EELb0ELb1ELb1ELb0ELb0ELb1ELb0ELb1EEEvNS_16Flash_fwd_paramsE) ;  /* 0xfffffff0e8a07950 */ /* 0x002fea0003c3ffff */
.L_x_6951:
        /* <DEDUP_REMOVED lines=16> */
[----:B-1----:R-:W4:Y:S01]  /*0e80*/  LD.E R3, desc[UR4][R8.64+0x68] ;  /* 0x0000680408037980 */ /* 0x002f22000c101900 */
[----:B------:R-:W-:-:S03]  /*0e90*/  LEA R0, R61, 0xffffff00, 0x8 ;  /* 0xffffff003d007811 */ /* 0x000fc600078e40ff */
[----:B------:R-:W4:Y:S01]  /*0ea0*/  LD.E.64 R18, desc[UR4][R8.64+0x20] ;  /* 0x0000200408127980 */ /* 0x000f22000c101b00 */
[----:B------:R-:W-:-:S03]  /*0eb0*/  IABS R4, R0 ;  /* 0x0000000000047213 */ /* 0x000fc60000000000 */
        /* <DEDUP_REMOVED lines=70> */
[----:B------:R-:W-:Y:S01]  /*1320*/  IMAD.IADD R19, R19, 0x1, R5 ;  /* 0x0000000113137824 */ /* 0x000fe200078e0205 */
[----:B------:R-:W-:Y:S01]  /*1330*/  SHF.R.S32.HI R5, RZ, 0x1f, R0 ;  /* 0x0000001fff057819 */ /* 0x000fe20000011400 */
        /* <DEDUP_REMOVED lines=11> */
.L_x_6959:
[----:B-1----:R-:W2:Y:S01]  /*13f0*/  LD.E R3, desc[UR4][R164.64+0x68] ;  /* 0x00006804a4037980 */ /* 0x002ea2000c101900 */
        /* <DEDUP_REMOVED lines=10> */
[----:B------:R-:W-:Y:S02]  /*14a0*/  CS2R R240, SRZ ;  /* 0x0000000000f07805 */ /* 0x000fe4000001ff00 */
[----:B--2---:R-:W-:-:S04]  /*14b0*/  IABS R2, R3 ;  /* 0x0000000300027213 */ /* 0x004fc80000000000 */
[----:B------:R-:W2:Y:S08]  /*14c0*/  I2F.RP R6, R2 ;  /* 0x0000000200067306 */ /* 0x000eb00000209400 */
[----:B--2---:R-:W2:Y:S02]  /*14d0*/  MUFU.RCP R4, R6 ;  /* 0x0000000600047308 */ /* 0x004ea40000001000 */
[----:B--2---:R-:W-:-:S06]  /*14e0*/  IADD3 R4, PT, PT, R4, 0xffffffe, RZ ;  /* 0x0ffffffe04047810 */ /* 0x004fcc0007ffe0ff */
[----:B------:R-:W2:Y:S01]  /*14f0*/  F2I.FTZ.U32.TRUNC.NTZ R21, R4 ;  /* 0x0000000400157305 */ /* 0x000ea2000021f000 */
[----:B------:R-:W-:Y:S01]  /*1500*/  IABS R5, R3 ;  /* 0x0000000300057213 */ /* 0x000fe20000000000 */
[----:B--2---:R-:W-:-:S04]  /*1510*/  IMAD.MOV R0, RZ, RZ, -R21 ;  /* 0x000000ffff007224 */ /* 0x004fc800078e0a15 */
[----:B------:R-:W-:Y:S01]  /*1520*/  IMAD R7, R0, R2, RZ ;  /* 0x0000000200077224 */ /* 0x000fe200078e02ff */
[----:B------:R-:W-:-:S03]  /*1530*/  IABS R0, R234 ;  /* 0x000000ea00007213 */ /* 0x000fc60000000000 */
[----:B------:R-:W-:-:S04]  /*1540*/  IMAD.HI.U32 R7, R21, R7, R20 ;  /* 0x0000000715077227 */ /* 0x000fc800078e0014 */
[----:B------:R-:W-:Y:S02]  /*1550*/  IMAD.MOV R5, RZ, RZ, -R5 ;  /* 0x000000ffff057224 */ /* 0x000fe400078e0a05 */
[----:B------:R-:W-:-:S04]  /*1560*/  IMAD.HI.U32 R10, R7, R0, RZ ;  /* 0x00000000070a7227 */ /* 0x000fc800078e00ff */
[----:B------:R-:W-:-:S05]  /*1570*/  IMAD R5, R10, R5, R0 ;  /* 0x000000050a057224 */ /* 0x000fca00078e0200 */
[----:B------:R-:W-:Y:S01]  /*1580*/  ISETP.GT.U32.AND P1, PT, R2, R5, PT ;  /* 0x000000050200720c */ /* 0x000fe20003f24070 */
[-C--:B---3--:R-:W-:Y:S01]  /*1590*/  @!P2 IMAD R7, R223, R12.reuse, RZ ;  /* 0x0000000cdf07a224 */ /* 0x088fe200078e02ff */
[----:B------:R-:W-:Y:S01]  /*15a0*/  @!P2 SHF.R.S32.HI R0, RZ, 0x1f, R12 ;  /* 0x0000001fff00a819 */ /* 0x000fe2000001140c */
[----:B------:R-:W-:Y:S01]  /*15b0*/  @!P2 IMAD.WIDE.U32 R20, R222, R12, RZ ;  /* 0x0000000cde14a225 */ /* 0x000fe200078e00ff */
[----:B-----5:R-:W-:-:S03]  /*15c0*/  @!P2 SHF.R.S32.HI R4, RZ, 0x1f, R11 ;  /* 0x0000001fff04a819 */ /* 0x020fc6000001140b */
[----:B------:R-:W-:Y:S02]  /*15d0*/  @!P2 IMAD R0, R0, R222, R7 ;  /* 0x000000de0000a224 */ /* 0x000fe400078e0207 */
[----:B----4-:R-:W-:-:S04]  /*15e0*/  @!P2 IMAD R7, R19, R11, RZ ;  /* 0x0000000b1307a224 */ /* 0x010fc800078e02ff */
[----:B------:R-:W-:Y:S01]  /*15f0*/  @!P1 IMAD.IADD R5, R5, 0x1, -R2 ;  /* 0x0000000105059824 */ /* 0x000fe200078e0a02 */
[----:B------:R-:W-:Y:S01]  /*1600*/  @!P2 IADD3 R21, PT, PT, R21, R0, RZ ;  /* 0x000000001515a210 */ /* 0x000fe20007ffe0ff */
[----:B------:R-:W-:Y:S01]  /*1610*/  @!P2 IMAD R7, R18, R4, R7 ;  /* 0x000000041207a224 */ /* 0x000fe200078e0207 */
[----:B------:R-:W-:Y:S02]  /*1620*/  @P2 IADD3 R0, PT, PT, R12, R13, RZ ;  /* 0x0000000d0c002210 */ /* 0x000fe40007ffe0ff */
[----:B------:R-:W-:Y:S02]  /*1630*/  ISETP.GE.U32.AND P3, PT, R5, R2, PT ;  /* 0x000000020500720c */ /* 0x000fe40003f66070 */
[----:B------:R-:W-:Y:S01]  /*1640*/  LOP3.LUT R4, R234, R3, RZ, 0x3c, !PT ;  /* 0x00000003ea047212 */ /* 0x000fe200078e3cff */
[----:B------:R-:W-:Y:S01]  /*1650*/  @!P2 IMAD.WIDE.U32 R20, R18, R11, R20 ;  /* 0x0000000b1214a225 */ /* 0x000fe200078e0014 */
[----:B------:R-:W-:Y:S02]  /*1660*/  @!P1 IADD3 R10, PT, PT, R10, 0x1, RZ ;  /* 0x000000010a0a9810 */ /* 0x000fe40007ffe0ff */
[----:B------:R-:W-:Y:S01]  /*1670*/  ISETP.GE.AND P0, PT, R4, RZ, PT ;  /* 0x000000ff0400720c */ /* 0x000fe20003f06270 */
[----:B------:R-:W-:Y:S01]  /*1680*/  @P2 IMAD.WIDE.U32 R18, R222, R0, RZ ;  /* 0x00000000de122225 */ /* 0x000fe200078e00ff */
[----:B------:R-:W-:-:S03]  /*1690*/  ISETP.NE.AND P1, PT, R3, RZ, PT ;  /* 0x000000ff0300720c */ /* 0x000fc60003f25270 */
[----:B------:R-:W-:Y:S01]  /*16a0*/  @P2 IMAD R2, R223, R0, RZ ;  /* 0x00000000df022224 */ /* 0x000fe200078e02ff */
[----:B------:R-:W-:Y:S02]  /*16b0*/  @!P2 MOV R6, R20 ;  /* 0x000000140006a202 */ /* 0x000fe40000000f00 */
[----:B------:R-:W-:Y:S01]  /*16c0*/  @!P2 IADD3 R7, PT, PT, R21, R7, RZ ;  /* 0x000000071507a210 */ /* 0x000fe20007ffe0ff */
[----:B------:R-:W-:Y:S01]  /*16d0*/  @P2 IMAD.IADD R7, R19, 0x1, R2 ;  /* 0x0000000113072824 */ /* 0x000fe200078e0202 */
[----:B------:R-:W-:Y:S02]  /*16e0*/  LEA R0, R61, 0xffffff00, 0x8 ;  /* 0xffffff003d007811 */ /* 0x000fe400078e40ff */
[----:B------:R-:W-:Y:S01]  /*16f0*/  @P2 MOV R6, R18 ;  /* 0x0000001200062202 */ /* 0x000fe20000000f00 */
[----:B------:R-:W-:Y:S01]  /*1700*/  @!P2 IMAD R2, R225, R12, RZ ;  /* 0x0000000ce102a224 */ /* 0x000fe200078e02ff */
[----:B------:R-:W-:Y:S01]  /*1710*/  @!P2 SHF.R.S32.HI R5, RZ, 0x1f, R12 ;  /* 0x0000001fff05a819 */ /* 0x000fe2000001140c */
[----:B------:R-:W-:-:S02]  /*1720*/  @P3 VIADD R10, R10, 0x1 ;  /* 0x000000010a0a3836 */ /* 0x000fc40000000000 */
        /* <DEDUP_REMOVED lines=25> */
[----:B-1----:R-:W-:Y:S02]  /*18c0*/  MOV R5, RZ ;  /* 0x000000ff00057202 */ /* 0x002fe40000000f00 */
.L_x_6960:
[----:B------:R-:W-:Y:S05]  /*18d0*/  BSYNC.RECONVERGENT B0 ;  /* 0x0000000000007941 */ /* 0x000fea0003800200 */
.L_x_6958:
        /* <DEDUP_REMOVED lines=31> */
[----:B------:R-:W-:Y:S01]  /*1ad0*/  @!P3 VIADD R18, R18, 0x1 ;  /* 0x000000011212b836 */ /* 0x000fe20000000000 */
[----:B------:R-:W-:Y:S02]  /*1ae0*/  LOP3.LUT R12, R234, R3, RZ, 0x3c, !PT ;  /* 0x00000003ea0c7212 */ /* 0x000fe400078e3cff */
[----:B------:R-:W-:Y:S01]  /*1af0*/  IADD3 R20, P1, PT, R10, R20, RZ ;  /* 0x000000140a147210 */ /* 0x000fe20007f3e0ff */
[----:B-----5:R-:W-:Y:S01]  /*1b00*/  IMAD R5, R5, R224, RZ ;  /* 0x000000e005057224 */ /* 0x020fe200078e02ff */
[----:B------:R-:W-:-:S03]  /*1b10*/  ISETP.GE.AND P2, PT, R12, RZ, PT ;  /* 0x000000ff0c00720c */ /* 0x000fc60003f46270 */
[----:B------:R-:W-:Y:S01]  /*1b20*/  IMAD.X R21, RZ, RZ, R6, P1 ;  /* 0x000000ffff157224 */ /* 0x000fe200008e0606 */
[----:B------:R-:W-:Y:S02]  /*1b30*/  @P4 IADD3 R18, PT, PT, R18, 0x1, RZ ;  /* 0x0000000112124810 */ /* 0x000fe40007ffe0ff */
[----:B------:R-:W-:Y:S01]  /*1b40*/  ISETP.NE.AND P1, PT, R3, RZ, PT ;  /* 0x000000ff0300720c */ /* 0x000fe20003f25270 */
[C---:B------:R-:W-:Y:S02]  /*1b50*/  IMAD R5, R0.reuse, R225, R5 ;  /* 0x000000e100057224 */ /* 0x040fe400078e0205 */
[----:B------:R-:W-:-:S04]  /*1b60*/  IMAD.WIDE.U32 R20, R0, R224, R20 ;  /* 0x000000e000147225 */ /* 0x000fc800078e0014 */
[----:B------:R-:W-:Y:S02]  /*1b70*/  IMAD.MOV.U32 R6, RZ, RZ, R18 ;  /* 0x000000ffff067224 */ /* 0x000fe400078e0012 */
[----:B------:R-:W-:-:S03]  /*1b80*/  IMAD.IADD R21, R21, 0x1, R5 ;  /* 0x0000000115157824 */ /* 0x000fc600078e0205 */
[----:B------:R-:W-:Y:S02]  /*1b90*/  @!P2 IADD3 R6, PT, PT, -R6, RZ, RZ ;  /* 0x000000ff0606a210 */ /* 0x000fe40007ffe1ff */
[----:B------:R-:W-:Y:S01]  /*1ba0*/  @!P1 LOP3.LUT R6, RZ, R3, RZ, 0x33, !PT ;  /* 0x00000003ff069212 */ /* 0x000fe200078e33ff */
[----:B------:R-:W-:Y:S01]  /*1bb0*/  IMAD.MOV.U32 R167, RZ, RZ, RZ ;  /* 0x000000ffffa77224 */ /* 0x000fe200078e00ff */
[----:B------:R-:W-:-:S03]  /*1bc0*/  SHF.R.U32.HI R166, RZ, 0x3, R64 ;  /* 0x00000003ffa67819 */ /* 0x000fc60000011640 */
[----:B------:R-:W-:Y:S02]  /*1bd0*/  IMAD R3, R25, R6, RZ ;  /* 0x0000000619037224 */ /* 0x000fe400078e02ff */
[----:B------:R-:W-:-:S04]  /*1be0*/  IMAD.WIDE.U32 R20, R6, R24, R20 ;  /* 0x0000001806147225 */ /* 0x000fc800078e0014 */
        /* <DEDUP_REMOVED lines=10> */
[----:B--2---:R-:W-:Y:S02]  /*1c90*/  @P0 IMAD R12, R173, R238, RZ ;  /* 0x000000eead0c0224 */ /* 0x004fe400078e02ff */
[-C--:B---3--:R-:W-:Y:S02]  /*1ca0*/  @!P0 IMAD R0, R27, R233.reuse, RZ ;  /* 0x000000e91b008224 */ /* 0x088fe400078e02ff */
[----:B------:R-:W-:-:S04]  /*1cb0*/  @!P0 IMAD.WIDE.U32 R18, R26, R233, RZ ;  /* 0x000000e91a128225 */ /* 0x000fc800078e00ff */
[----:B------:R-:W-:-:S04]  /*1cc0*/  @P0 IMAD.WIDE.U32 R26, R172, R238, RZ ;  /* 0x000000eeac1a0225 */ /* 0x000fc800078e00ff */
[----:B------:R-:W-:Y:S01]  /*1cd0*/  @!P0 IMAD.MOV.U32 R5, RZ, RZ, R18 ;  /* 0x000000ffff058224 */ /* 0x000fe200078e0012 */
[----:B------:R-:W-:Y:S01]  /*1ce0*/  @P0 MOV R5, R26 ;  /* 0x0000001a00050202 */ /* 0x000fe20000000f00 */
[----:B------:R-:W-:Y:S02]  /*1cf0*/  @!P0 IMAD.IADD R18, R19, 0x1, R0 ;  /* 0x0000000113128824 */ /* 0x000fe400078e0200 */
[----:B------:R-:W-:Y:S01]  /*1d00*/  @P0 IMAD.IADD R18, R27, 0x1, R12 ;  /* 0x000000011b120824 */ /* 0x000fe200078e020c */
[----:B------:R-:W-:Y:S02]  /*1d10*/  IADD3 R26, P1, PT, R10, R5, RZ ;  /* 0x000000050a1a7210 */ /* 0x000fe40007f3e0ff */
[----:B------:R-:W-:Y:S02]  /*1d20*/  SHF.R.S32.HI R0, RZ, 0x1f, R6 ;  /* 0x0000001fff007819 */ /* 0x000fe40000011406 */
[----:B------:R-:W-:Y:S01]  /*1d30*/  MOV R5, 0x400 ;  /* 0x0000040000057802 */ /* 0x000fe20000000f00 */
[----:B------:R-:W-:-:S02]  /*1d40*/  IMAD.X R27, RZ, RZ, R18, P1 ;  /* 0x000000ffff1b7224 */ /* 0x000fc400008e0612 */
[----:B------:R-:W-:Y:S01]  /*1d50*/  IMAD R24, R0, R24, R3 ;  /* 0x0000001800187224 */ /* 0x000fe200078e0203 */
[----:B-1----:R-:W-:Y:S01]  /*1d60*/  LEA R62, R62, R5, 0x18 ;  /* 0x000000053e3e7211 */ /* 0x002fe200078ec0ff */
[----:B------:R-:W-:Y:S01]  /*1d70*/  IMAD.WIDE.U32 R18, R22, R234, R26 ;  /* 0x000000ea16127225 */ /* 0x000fe200078e001a */
[----:B------:R-:W-:-:S03]  /*1d80*/  IADD3 R22, P1, PT, R10, R4, RZ ;  /* 0x000000040a167210 */ /* 0x000fc60007f3e0ff */
[----:B------:R-:W-:Y:S02]  /*1d90*/  IMAD R3, R23, R234, RZ ;  /* 0x000000ea17037224 */ /* 0x000fe400078e02ff */
[----:B------:R-:W-:Y:S01]  /*1da0*/  IMAD.WIDE.U32 R4, R235, 0x40, R166 ;  /* 0x00000040eb047825 */ /* 0x000fe200078e00a6 */
[----:B------:R-:W-:-:S03]  /*1db0*/  IADD3 R21, PT, PT, R21, R24, RZ ;  /* 0x0000001815157210 */ /* 0x000fc60007ffe0ff */
        /* <DEDUP_REMOVED lines=39> */
[----:B------:R-:W-:Y:S01]  /*2030*/  VIADD R78, R166, 0x20 ;  /* 0x00000020a64e7836 */ /* 0x000fe20000000000 */
[----:B------:R-:W-:Y:S01]  /*2040*/  IADD3 R12, PT, PT, R72, R7, RZ ;  /* 0x00000007480c7210 */ /* 0x000fe20007ffe0ff */
        /* <DEDUP_REMOVED lines=60> */
[C-C-:B-----5:R-:W-:Y:S01]  /*2410*/  SHF.L.U64.HI R91, R170.reuse, 0x5, R171.reuse ;  /* 0x00000005aa5b7819 */ /* 0x160fe200000102ab */
        /* <DEDUP_REMOVED lines=70> */
.L_x_7032:
        /* <DEDUP_REMOVED lines=312> */
.L_x_6963:
        /* <DEDUP_REMOVED lines=71> */
.L_x_6967:
[----:B------:R-:W-:Y:S05]  /*4070*/  BSYNC.RECONVERGENT B0 ;  /* 0x0000000000007941 */ /* 0x000fea0003800200 */
.L_x_6966:
        /* <DEDUP_REMOVED lines=53> */
.L_x_6969:
[----:B------:R-:W-:Y:S05]  /*43d0*/  BSYNC.RECONVERGENT B0 ;  /* 0x0000000000007941 */ /* 0x000fea0003800200 */
.L_x_6968:
        /* <DEDUP_REMOVED lines=53> */
.L_x_6971:
[----:B------:R-:W-:Y:S05]  /*4730*/  BSYNC.RECONVERGENT B0 ;  /* 0x0000000000007941 */ /* 0x000fea0003800200 */
.L_x_6970:
        /* <DEDUP_REMOVED lines=54> */
.L_x_6973:
[----:B------:R-:W-:Y:S05]  /*4aa0*/  BSYNC.RECONVERGENT B0 ;  /* 0x0000000000007941 */ /* 0x000fea0003800200 */
.L_x_6972:
        /* <DEDUP_REMOVED lines=57> */
.L_x_6975:
[----:B------:R-:W-:Y:S05]  /*4e40*/  BSYNC.RECONVERGENT B0 ;  /* 0x0000000000007941 */ /* 0x000fea0003800200 */
.L_x_6974:
        /* <DEDUP_REMOVED lines=54> */
.L_x_6977:
[----:B------:R-:W-:Y:S05]  /*51b0*/  BSYNC.RECONVERGENT B0 ;  /* 0x0000000000007941 */ /* 0x000fea0003800200 */
.L_x_6976:
        /* <DEDUP_REMOVED lines=57> */
.L_x_6979:
[----:B------:R-:W-:Y:S05]  /*5550*/  BSYNC.RECONVERGENT B0 ;  /* 0x0000000000007941 */ /* 0x000fea0003800200 */
.L_x_6978:
        /* <DEDUP_REMOVED lines=56> */
.L_x_6981:
[----:B------:R-:W-:Y:S05]  /*58e0*/  BSYNC.RECONVERGENT B0 ;  /* 0x0000000000007941 */ /* 0x000fea0003800200 */
.L_x_6980:
        /* <DEDUP_REMOVED lines=57> */
.L_x_6983:
[----:B------:R-:W-:Y:S05]  /*5c80*/  BSYNC.RECONVERGENT B0 ;  /* 0x0000000000007941 */ /* 0x000fea0003800200 */
.L_x_6982:
        /* <DEDUP_REMOVED lines=54> */
.L_x_6985:
[----:B------:R-:W-:Y:S05]  /*5ff0*/  BSYNC.RECONVERGENT B0 ;  /* 0x0000000000007941 */ /* 0x000fea0003800200 */
.L_x_6984:
        /* <DEDUP_REMOVED lines=66> */
.L_x_6987:
[----:B------:R-:W-:Y:S05]  /*6420*/  BSYNC.RECONVERGENT B0 ;  /* 0x0000000000007941 */ /* 0x000fea0003800200 */
.L_x_6986:
        /* <DEDUP_REMOVED lines=55> */
.L_x_6989:
[----:B------:R-:W-:Y:S05]  /*67a0*/  BSYNC.RECONVERGENT B0 ;  /* 0x0000000000007941 */ /* 0x000fea0003800200 */
.L_x_6988:
        /* <DEDUP_REMOVED lines=55> */
.L_x_6991:
[----:B------:R-:W-:Y:S05]  /*6b20*/  BSYNC.RECONVERGENT B0 ;  /* 0x0000000000007941 */ /* 0x000fea0003800200 */
.L_x_6990:
        /* <DEDUP_REMOVED lines=55> */
.L_x_6993:
[----:B------:R-:W-:Y:S05]  /*6ea0*/  BSYNC.RECONVERGENT B0 ;  /* 0x0000000000007941 */ /* 0x000fea0003800200 */
.L_x_6992:
        /* <DEDUP_REMOVED lines=55> */
.L_x_6995:
[----:B------:R-:W-:Y:S05]  /*7220*/  BSYNC.RECONVERGENT B0 ;  /* 0x0000000000007941 */ /* 0x000fea0003800200 */
.L_x_6994:
        /* <DEDUP_REMOVED lines=55> */
.L_x_6997:
[----:B------:R-:W-:Y:S05]  /*75a0*/  BSYNC.RECONVERGENT B0 ;  /* 0x0000000000007941 */ /* 0x000fea0003800200 */
.L_x_6996:
[----:B------:R-:W5:Y:S02]  /*75b0*/  LD.E R3, desc[UR4][R164.64+0xd0] ;  /* 0x0000d004a4037980 */ /* 0x000f64000c101900 */
[----:B-----5:R-:W-:Y:S05]  /*75c0*/  IMAD.U32 R3, R3, -0x80, RZ ;  /* 0xffffff8003037824 */ /* 0x020fea00078e00ff */
[C---:B------:R-:W-:Y:S02]  /*75d0*/  LEA R14, P1, R3.reuse, R14, 0x1 ;  /* 0x0000000e030e7211 */ /* 0x040fe400078208ff */
[C---:B------:R-:W-:Y:S02]  /*75e0*/  LEA R50, P0, R3.reuse, R50, 0x1 ;  /* 0x0000003203327211 */ /* 0x040fe400078008ff */
[C---:B------:R-:W-:Y:S02]  /*75f0*/  LEA.HI.X.SX32 R15, R3.reuse, R15, 0x1, P1 ;  /* 0x0000000f030f7211 */ /* 0x040fe400008f0eff */
[----:B------:R-:W-:Y:S01]  /*7600*/  LEA.HI.X.SX32 R51, R3, R51, 0x1, P0 ;  /* 0x0000003303337211 */ /* 0x000fe200000f0eff */
[----:B------:R-:W-:Y:S05]  /*7610*/  BRA `(.L_x_6964) ;  /* 0x0000005c00987947 */ /* 0x000fea0003800000 */
.L_x_6965:
        /* <DEDUP_REMOVED lines=95> */
.L_x_6999:
[----:B------:R-:W-:Y:S05]  /*7c10*/  BSYNC.RECONVERGENT B0 ;  /* 0x0000000000007941 */ /* 0x000fea0003800200 */
.L_x_6998:
        /* <DEDUP_REMOVED lines=92> */
.L_x_7001:
[----:B------:R-:W-:Y:S05]  /*81e0*/  BSYNC.RECONVERGENT B0 ;  /* 0x0000000000007941 */ /* 0x000fea0003800200 */
.L_x_7000:
        /* <DEDUP_REMOVED lines=96> */
.L_x_7003:
[----:B------:R-:W-:Y:S05]  /*87f0*/  BSYNC.RECONVERGENT B0 ;  /* 0x0000000000007941 */ /* 0x000fea0003800200 */
.L_x_7002:
        /* <DEDUP_REMOVED lines=89> */
.L_x_7005:
[----:B------:R-:W-:Y:S05]  /*8d90*/  BSYNC.RECONVERGENT B0 ;  /* 0x0000000000007941 */ /* 0x000fea0003800200 */
.L_x_7004:
        /* <DEDUP_REMOVED lines=91> */
.L_x_7007:
[----:B------:R-:W-:Y:S05]  /*9350*/  BSYNC.RECONVERGENT B0 ;  /* 0x0000000000007941 */ /* 0x000fea0003800200 */
.L_x_7006:
        /* <DEDUP_REMOVED lines=93> */
.L_x_7009:
[----:B------:R-:W-:Y:S05]  /*9930*/  BSYNC.RECONVERGENT B0 ;  /* 0x0000000000007941 */ /* 0x000fea0003800200 */
.L_x_7008:
        /* <DEDUP_REMOVED lines=91> */
.L_x_7011:
[----:B------:R-:W-:Y:S05]  /*9ef0*/  BSYNC.RECONVERGENT B0 ;  /* 0x0000000000007941 */ /* 0x000fea0003800200 */
.L_x_7010:
        /* <DEDUP_REMOVED lines=94> */
.L_x_7013:
[----:B------:R-:W-:Y:S05]  /*a4e0*/  BSYNC.RECONVERGENT B0 ;  /* 0x0000000000007941 */ /* 0x000fea0003800200 */
.L_x_7012:
        /* <DEDUP_REMOVED lines=94> */
.L_x_7015:
[----:B------:R-:W-:Y:S05]  /*aad0*/  BSYNC.RECONVERGENT B0 ;  /* 0x0000000000007941 */ /* 0x000fea0003800200 */
.L_x_7014:
        /* <DEDUP_REMOVED lines=93> */
.L_x_7017:
[----:B------:R-:W-:Y:S05]  /*b0b0*/  BSYNC.RECONVERGENT B0 ;  /* 0x0000000000007941 */ /* 0x000fea0003800200 */
.L_x_7016:
        /* <DEDUP_REMOVED lines=92> */
.L_x_7019:
[----:B------:R-:W-:Y:S05]  /*b680*/  BSYNC.RECONVERGENT B0 ;  /* 0x0000000000007941 */ /* 0x000fea0003800200 */
.L_x_7018:
        /* <DEDUP_REMOVED lines=94> */
.L_x_7021:
[----:B------:R-:W-:Y:S05]  /*bc70*/  BSYNC.RECONVERGENT B0 ;  /* 0x0000000000007941 */ /* 0x000fea0003800200 */
.L_x_7020:
        /* <DEDUP_REMOVED lines=94> */
.L_x_7023:
[----:B------:R-:W-:Y:S05]  /*c260*/  BSYNC.RECONVERGENT B0 ;  /* 0x0000000000007941 */ /* 0x000fea0003800200 */
.L_x_7022:
        /* <DEDUP_REMOVED lines=94> */
.L_x_7025:
[----:B------:R-:W-:Y:S05]  /*c850*/  BSYNC.RECONVERGENT B0 ;  /* 0x0000000000007941 */ /* 0x000fea0003800200 */
.L_x_7024:
        /* <DEDUP_REMOVED lines=95> */
.L_x_7027:
[----:B------:R-:W-:Y:S05]  /*ce50*/  BSYNC.RECONVERGENT B0 ;  /* 0x0000000000007941 */ /* 0x000fea0003800200 */
.L_x_7026:
        /* <DEDUP_REMOVED lines=91> */
.L_x_7029:
[----:B------:R-:W-:Y:S05]  /*d410*/  BSYNC.RECONVERGENT B0 ;  /* 0x0000000000007941 */ /* 0x000fea0003800200 */
.L_x_7028:
[----:B------:R-:W5:Y:S02]  /*d420*/  LD.E R3, desc[UR4][R164.64+0xd0] ;  /* 0x0000d004a4037980 */ /* 0x000f64000c101900 */
[----:B-----5:R-:W-:Y:S05]  /*d430*/  IMAD.U32 R3, R3, -0x80, RZ ;  /* 0xffffff8003037824 */ /* 0x020fea00078e00ff */
[C---:B------:R-:W-:Y:S02]  /*d440*/  LEA R106, P1, R3.reuse, R106, 0x1 ;  /* 0x0000006a036a7211 */ /* 0x040fe400078208ff */
[C---:B------:R-:W-:Y:S02]  /*d450*/  LEA R104, P0, R3.reuse, R104, 0x1 ;  /* 0x0000006803687211 */ /* 0x040fe400078008ff */
[C---:B------:R-:W-:Y:S02]  /*d460*/  LEA.HI.X.SX32 R107, R3.reuse, R107, 0x1, P1 ;  /* 0x0000006b036b7211 */ /* 0x040fe400008f0eff */
[----:B------:R-:W-:Y:S09]  /*d470*/  LEA.HI.X.SX32 R105, R3, R105, 0x1, P0 ;  /* 0x0000006903697211 */ /* 0x000ff200000f0eff */
.L_x_6964:
[----:B------:R-:W-:Y:S05]  /*d480*/  BSYNC.RECONVERGENT B1 ;  /* 0x0000000000017941 */ /* 0x000fea0003800200 */
.L_x_6962:
        /* <DEDUP_REMOVED lines=101> */
.L_x_7031:
[----:B------:R-:W-:Y:S05]  /*dae0*/  BSYNC.RECONVERGENT B0 ;  /* 0x0000000000007941 */ /* 0x000fea0003800200 */
.L_x_7030:
[----:B------:R-:W-:Y:S11]  /*daf0*/  ISETP.GT.AND P0, PT, R119, R70, PT ;  /* 0x000000467700720c */ /* 0x000ff60003f04270 */
[----:B------:R-:W-:Y:S02]  /*db00*/  @!UPT UIADD3 URZ, UPT, UPT, URZ, URZ, URZ ;  /* 0x000000fffffff290 */ /* 0x000fe4000fffe0ff */
[----:B------:R-:W-:Y:S05]  /*db10*/  @P0 BRA `(.L_x_7032) ;  /* 0xffffff4c00580947 */ /* 0x000fea000383ffff */
.L_x_6961:
        /* <DEDUP_REMOVED lines=19> */
.L_x_7037:
[----:B------:R2:W-:Y:S02]  /*dc50*/  STS.128 [R60], RZ ;  /* 0x000000ff3c007388 */ /* 0x0005e40000000c00 */
.L_x_7036:
[----:B------:R-:W-:Y:S05]  /*dc60*/  BSYNC.RECONVERGENT B0 ;  /* 0x0000000000007941 */ /* 0x000fea0003800200 */
.L_x_7035:
        /* <DEDUP_REMOVED lines=17> */
.L_x_7039:
[----:B------:R-:W-:Y:S05]  /*dd80*/  BSYNC.RECONVERGENT B0 ;  /* 0x0000000000007941 */ /* 0x000fea0003800200 */
.L_x_7038:
        /* <DEDUP_REMOVED lines=11> */
.L_x_7041:
[----:B------:R-:W-:Y:S05]  /*de40*/  BSYNC.RECONVERGENT B0 ;  /* 0x0000000000007941 */ /* 0x000fea0003800200 */
.L_x_7040:
        /* <DEDUP_REMOVED lines=11> */
.L_x_7034:
        /* <DEDUP_REMOVED lines=81> */
.L_x_7048:
[----:B------:R-:W-:Y:S05]  /*e410*/  BSYNC.RECONVERGENT B0 ;  /* 0x0000000000007941 */ /* 0x000fea0003800200 */
.L_x_7047:
[----:B-----5:R3:W-:Y:S01]  /*e420*/  STS.128 [R60], R12 ;  /* 0x0000000c3c007388 */ /* 0x0207e20000000c00 */
[----:B------:R-:W-:Y:S05]  /*e430*/  BRA `(.L_x_7045) ;  /* 0x0000000000047947 */ /* 0x000fea0003800000 */
.L_x_7046:
[----:B------:R2:W-:Y:S02]  /*e440*/  STS.128 [R60], RZ ;  /* 0x000000ff3c007388 */ /* 0x0005e40000000c00 */
.L_x_7045:
[----:B------:R-:W-:Y:S05]  /*e450*/  BSYNC.RECONVERGENT B1 ;  /* 0x0000000000017941 */ /* 0x000fea0003800200 */
.L_x_7044:
        /* <DEDUP_REMOVED lines=59> */
.L_x_7052:
[----:B------:R-:W-:Y:S05]  /*e810*/  BSYNC.RECONVERGENT B0 ;  /* 0x0000000000007941 */ /* 0x000fea0003800200 */
.L_x_7051:
[----:B-----5:R1:W-:Y:S02]  /*e820*/  STS.128 [R60+0x800], R12 ;  /* 0x0008000c3c007388 */ /* 0x0203e40000000c00 */
.L_x_7050:
[----:B------:R-:W-:Y:S05]  /*e830*/  BSYNC.RECONVERGENT B1 ;  /* 0x0000000000017941 */ /* 0x000fea0003800200 */
.L_x_7049:
        /* <DEDUP_REMOVED lines=21> */
[----:B------:R-:W-:-:S03]  /*e990*/  IMAD.X R5, R29, 0x1, R5, P0 ;  /* 0x000000011d057824 */ /* 0x000fc600000e0605 */
[----:B------:R-:W3:Y:S04]  /*e9a0*/  LD.E.64 R6, desc[UR4][R6.64] ;  /* 0x0000000406067980 */ /* 0x000ee8000c101b00 */
[----:B------:R-:W2:Y:S01]  /*e9b0*/  LD.E.64 R4, desc[UR4][R4.64] ;  /* 0x0000000404047980 */ /* 0x000ea2000c101b00 */
[C---:B-----5:R-:W-:Y:S02]  /*e9c0*/  LOP3.LUT R0, R13.reuse, 0xffff0000, RZ, 0xc0, !PT ;  /* 0xffff00000d007812 */ /* 0x060fe400078ec0ff */
[----:B------:R-:W-:Y:S01]  /*e9d0*/  SHF.L.U32 R2, R13, 0x10, RZ ;  /* 0x000000100d027819 */ /* 0x000fe200000006ff */
[C---:B------:R-:W-:Y:S01]  /*e9e0*/  IMAD.U32 R13, R12.reuse, 0x10000, RZ ;  /* 0x000100000c0d7824 */ /* 0x040fe200078e00ff */
[----:B------:R-:W-:Y:S02]  /*e9f0*/  LOP3.LUT R22, R12, 0xffff0000, RZ, 0xc0, !PT ;  /* 0xffff00000c167812 */ /* 0x000fe400078ec0ff */
[----:B------:R-:W-:-:S02]  /*ea00*/  SHF.L.U32 R33, R15, 0x10, RZ ;  /* 0x000000100f217819 */ /* 0x000fc400000006ff */
[----:B------:R-:W-:Y:S01]  /*ea10*/  LOP3.LUT R27, R15, 0xffff0000, RZ, 0xc0, !PT ;  /* 0xffff00000f1b7812 */ /* 0x000fe200078ec0ff */
[C---:B------:R-:W-:Y:S01]  /*ea20*/  IMAD.U32 R18, R14.reuse, 0x10000, RZ ;  /* 0x000100000e127824 */ /* 0x040fe200078e00ff */
[----:B------:R-:W-:Y:S02]  /*ea30*/  LOP3.LUT R24, R14, 0xffff0000, RZ, 0xc0, !PT ;  /* 0xffff00000e187812 */ /* 0x000fe400078ec0ff */
[----:B---3--:R-:W-:Y:S02]  /*ea40*/  LOP3.LUT R25, R6, 0xffff0000, RZ, 0xc0, !PT ;  /* 0xffff000006197812 */ /* 0x008fe400078ec0ff */
[----:B--2---:R-:W-:Y:S02]  /*ea50*/  LOP3.LUT R23, R4, 0xffff0000, RZ, 0xc0, !PT ;  /* 0xffff000004177812 */ /* 0x004fe400078ec0ff */
        /* <DEDUP_REMOVED lines=8> */
[-C--:B------:R-:W-:Y:S01]  /*eae0*/  FMUL.FTZ R2, R27, R16.reuse ;  /* 0x000000101b027220 */ /* 0x080fe20000410000 */
[----:B------:R-:W-:Y:S01]  /*eaf0*/  SHF.L.U32 R4, R4, 0x10, RZ ;  /* 0x0000001004047819 */ /* 0x000fe200000006ff */
[----:B------:R-:W-:Y:S01]  /*eb00*/  IMAD.U32 R6, R6, 0x10000, RZ ;  /* 0x0001000006067824 */ /* 0x000fe200078e00ff */
[----:B------:R-:W-:Y:S01]  /*eb10*/  SHF.L.U32 R7, R7, 0x10, RZ ;  /* 0x0000001007077819 */ /* 0x000fe200000006ff */
        /* <DEDUP_REMOVED lines=14> */
.L_x_7056:
[----:B------:R-:W-:Y:S05]  /*ec00*/  BSYNC.RECONVERGENT B0 ;  /* 0x0000000000007941 */ /* 0x000fea0003800200 */
.L_x_7055:
[----:B-----5:R1:W-:Y:S02]  /*ec10*/  STS.128 [R60+0x1000], R12 ;  /* 0x0010000c3c007388 */ /* 0x0203e40000000c00 */
.L_x_7054:
[----:B------:R-:W-:Y:S05]  /*ec20*/  BSYNC.RECONVERGENT B1 ;  /* 0x0000000000017941 */ /* 0x000fea0003800200 */
.L_x_7053:
        /* <DEDUP_REMOVED lines=24> */
[----:B------:R-:W-:Y:S02]  /*edb0*/  SHF.L.U32 R7, R12, 0x10, RZ ;  /* 0x000000100c077819 */ /* 0x000fe400000006ff */
[C---:B------:R-:W-:Y:S01]  /*edc0*/  LOP3.LUT R0, R13.reuse, 0xffff0000, RZ, 0xc0, !PT ;  /* 0xffff00000d007812 */ /* 0x040fe200078ec0ff */
[----:B------:R-:W-:Y:S01]  /*edd0*/  IMAD.U32 R18, R13, 0x10000, RZ ;  /* 0x000100000d127824 */ /* 0x000fe200078e00ff */
[----:B------:R-:W-:-:S02]  /*ede0*/  SHF.L.U32 R17, R14, 0x10, RZ ;  /* 0x000000100e117819 */ /* 0x000fc400000006ff */
[----:B------:R-:W-:Y:S01]  /*edf0*/  LOP3.LUT R13, R14, 0xffff0000, RZ, 0xc0, !PT ;  /* 0xffff00000e0d7812 */ /* 0x000fe200078ec0ff */
[C---:B------:R-:W-:Y:S01]  /*ee00*/  IMAD.U32 R14, R15.reuse, 0x10000, RZ ;  /* 0x000100000f0e7824 */ /* 0x040fe200078e00ff */
[----:B------:R-:W-:Y:S02]  /*ee10*/  LOP3.LUT R12, R15, 0xffff0000, RZ, 0xc0, !PT ;  /* 0xffff00000f0c7812 */ /* 0x000fe400078ec0ff */
[----:B---3--:R-:W-:Y:S01]  /*ee20*/  SHF.L.U32 R9, R4, 0x10, RZ ;  /* 0x0000001004097819 */ /* 0x008fe200000006ff */
[C---:B--2---:R-:W-:Y:S01]  /*ee30*/  IMAD.U32 R8, R2.reuse, 0x10000, RZ ;  /* 0x0001000002087824 */ /* 0x044fe200078e00ff */
[----:B------:R-:W-:-:S03]  /*ee40*/  LOP3.LUT R19, R2, 0xffff0000, RZ, 0xc0, !PT ;  /* 0xffff000002137812 */ /* 0x000fc600078ec0ff */
[----:B------:R-:W-:Y:S01]  /*ee50*/  FMUL.FTZ R23, R6, R9 ;  /* 0x0000000906177220 */ /* 0x000fe20000410000 */
[----:B------:R-:W-:Y:S01]  /*ee60*/  LOP3.LUT R21, R4, 0xffff0000, RZ, 0xc0, !PT ;  /* 0xffff000004157812 */ /* 0x000fe200078ec0ff */
[-C--:B------:R-:W-:Y:S02]  /*ee70*/  FMUL.FTZ R2, R6, R8.reuse ;  /* 0x0000000806027220 */ /* 0x080fe40000410000 */
[C---:B------:R-:W-:Y:S01]  /*ee80*/  FFMA.FTZ R23, R7.reuse, R8, R23 ;  /* 0x0000000807177223 */ /* 0x040fe20000010017 */
[C---:B------:R-:W-:Y:S01]  /*ee90*/  FMUL.FTZ R15, R0.reuse, R19 ;  /* 0x00000013000f7220 */ /* 0x040fe20000410000 */
[----:B------:R-:W-:Y:S01]  /*eea0*/  FFMA.FTZ R2, R7, R9, -R2 ;  /* 0x0000000907027223 */ /* 0x000fe20000010802 */
[----:B------:R-:W-:Y:S01]  /*eeb0*/  FMUL.FTZ R7, R0, R21 ;  /* 0x0000001500077220 */ /* 0x000fe20000410000 */
[----:B------:R-:W-:Y:S01]  /*eec0*/  SHF.L.U32 R0, R3, 0x10, RZ ;  /* 0x0000001003007819 */ /* 0x000fe200000006ff */
        /* <DEDUP_REMOVED lines=15> */
[----:B------:R-:W-:Y:S01]  /*efc0*/  F2FP.BF16.F32.PACK_AB R14, R13, R6 ;  /* 0x000000060d0e723e */ /* 0x000fe200000010ff */
[----:B------:R-:W-:Y:S01]  /*efd0*/  IMAD.MOV.U32 R13, RZ, RZ, R3 ;  /* 0x000000ffff0d7224 */ /* 0x000fe200078e0003 */
[----:B------:R-:W-:Y:S02]  /*efe0*/  F2FP.BF16.F32.PACK_AB R15, R12, R7 ;  /* 0x000000070c0f723e */ /* 0x000fe400000010ff */
[----:B------:R-:W-:Y:S02]  /*eff0*/  MOV R12, R2 ;  /* 0x00000002000c7202 */ /* 0x000fe40000000f00 */
.L_x_7058:
[----:B------:R-:W-:Y:S05]  /*f000*/  BSYNC.RECONVERGENT B0 ;  /* 0x0000000000007941 */ /* 0x000fea0003800200 */
.L_x_7057:
[----:B-----5:R1:W-:Y:S01]  /*f010*/  STS.128 [R60+0x1800], R12 ;  /* 0x0018000c3c007388 */ /* 0x0203e20000000c00 */
[----:B------:R-:W-:Y:S05]  /*f020*/  BRA `(.L_x_7042) ;  /* 0x0000001400f47947 */ /* 0x000fea0003800000 */
.L_x_7043:
        /* <DEDUP_REMOVED lines=93> */
.L_x_7063:
[----:B------:R-:W-:Y:S05]  /*f600*/  BSYNC.RECONVERGENT B0 ;  /* 0x0000000000007941 */ /* 0x000fea0003800200 */
.L_x_7062:
[----:B-----5:R2:W-:Y:S01]  /*f610*/  STS.128 [R60], R20 ;  /* 0x000000143c007388 */ /* 0x0205e20000000c00 */
[----:B------:R-:W-:Y:S05]  /*f620*/  BRA `(.L_x_7060) ;  /* 0x0000000000047947 */ /* 0x000fea0003800000 */
.L_x_7061:
[----:B------:R3:W-:Y:S02]  /*f630*/  STS.128 [R60], RZ ;  /* 0x000000ff3c007388 */ /* 0x0007e40000000c00 */
.L_x_7060:
[----:B------:R-:W-:Y:S05]  /*f640*/  BSYNC.RECONVERGENT B1 ;  /* 0x0000000000017941 */ /* 0x000fea0003800200 */
.L_x_7059:
        /* <DEDUP_REMOVED lines=89> */
.L_x_7067:
[----:B------:R-:W-:Y:S05]  /*fbe0*/  BSYNC.RECONVERGENT B0 ;  /* 0x0000000000007941 */ /* 0x000fea0003800200 */
.L_x_7066:
[----:B-----5:R4:W-:Y:S02]  /*fbf0*/  STS.128 [R60+0x800], R20 ;  /* 0x000800143c007388 */ /* 0x0209e40000000c00 */
.L_x_7065:
[----:B------:R-:W-:Y:S05]  /*fc00*/  BSYNC.RECONVERGENT B1 ;  /* 0x0000000000017941 */ /* 0x000fea0003800200 */
.L_x_7064:
        /* <DEDUP_REMOVED lines=92> */
.L_x_7071:
[----:B------:R-:W-:Y:S05]  /*101d0*/  BSYNC.RECONVERGENT B0 ;  /* 0x0000000000007941 */ /* 0x000fea0003800200 */
.L_x_7070:
[----:B-----5:R4:W-:Y:S02]  /*101e0*/  STS.128 [R60+0x1000], R20 ;  /* 0x001000143c007388 */ /* 0x0209e40000000c00 */
.L_x_7069:
[----:B------:R-:W-:Y:S05]  /*101f0*/  BSYNC.RECONVERGENT B1 ;  /* 0x0000000000017941 */ /* 0x000fea0003800200 */
.L_x_7068:
[----:B--2---:R-:W-:-:S04]  /*10200*/  IADD3 R16, PT, PT, R166, 0x30, RZ ;  /* 0x00000030a6107810 */ /* 0x004fc80007ffe0ff */
        /* <DEDUP_REMOVED lines=24> */
[----:B----4-:R-:W-:Y:S02]  /*10390*/  IADD3 R20, P0, PT, R28, R3, RZ ;  /* 0x000000031c147210 */ /* 0x010fe40007f1e0ff */
        /* <DEDUP_REMOVED lines=68> */
.L_x_7073:
[----:B------:R-:W-:Y:S05]  /*107e0*/  BSYNC.RECONVERGENT B0 ;  /* 0x0000000000007941 */ /* 0x000fea0003800200 */
.L_x_7072:
[----:B-----5:R1:W-:Y:S02]  /*107f0*/  STS.128 [R60+0x1800], R4 ;  /* 0x001800043c007388 */ /* 0x0203e40000000c00 */
.L_x_7042:
[----:B------:R-:W-:Y:S05]  /*10800*/  BSYNC.RECONVERGENT B2 ;  /* 0x0000000000027941 */ /* 0x000fea0003800200 */
.L_x_7033:
[----:B-1----:R-:W-:Y:S01]  /*10810*/  IADD3 R3, PT, PT, -R72, R65, RZ ;  /* 0x0000004148037210 */ /* 0x002fe20007ffe1ff */
[----:B------:R-:W-:Y:S03]  /*10820*/  BSSY.RECONVERGENT B0, `(.L_x_7074) ;  /* 0x000000c000007945 */ /* 0x000fe60003800200 */
[----:B------:R-:W-:-:S13]  /*10830*/  ISETP.GE.AND P2, PT, R166, R3, PT ;  /* 0x00000003a600720c */ /* 0x000fda0003f46270 */
        /* <DEDUP_REMOVED lines=9> */
.L_x_7076:
[----:B------:R1:W-:Y:S02]  /*108d0*/  STS.128 [R60+0x2000], RZ ;  /* 0x002000ff3c007388 */ /* 0x0003e40000000c00 */
.L_x_7075:
[----:B------:R-:W-:Y:S05]  /*108e0*/  BSYNC.RECONVERGENT B0 ;  /* 0x0000000000007941 */ /* 0x000fea0003800200 */
.L_x_7074:
        /* <DEDUP_REMOVED lines=12> */
.L_x_7079:
[----:B------:R1:W-:Y:S02]  /*109b0*/  STS.128 [R60+0x2800], RZ ;  /* 0x002800ff3c007388 */ /* 0x0003e40000000c00 */
.L_x_7078:
[----:B------:R-:W-:Y:S05]  /*109c0*/  BSYNC.RECONVERGENT B0 ;  /* 0x0000000000007941 */ /* 0x000fea0003800200 */
.L_x_7077:
        /* <DEDUP_REMOVED lines=12> */
.L_x_7082:
[----:B------:R1:W-:Y:S02]  /*10a90*/  STS.128 [R60+0x3000], RZ ;  /* 0x003000ff3c007388 */ /* 0x0003e40000000c00 */
.L_x_7081:
[----:B------:R-:W-:Y:S05]  /*10aa0*/  BSYNC.RECONVERGENT B0 ;  /* 0x0000000000007941 */ /* 0x000fea0003800200 */
.L_x_7080:
        /* <DEDUP_REMOVED lines=12> */
.L_x_7085:
[----:B------:R1:W-:Y:S02]  /*10b70*/  STS.128 [R60+0x3800], RZ ;  /* 0x003800ff3c007388 */ /* 0x0003e40000000c00 */
.L_x_7084:
[----:B------:R-:W-:Y:S05]  /*10b80*/  BSYNC.RECONVERGENT B0 ;  /* 0x0000000000007941 */ /* 0x000fea0003800200 */
.L_x_7083:
        /* <DEDUP_REMOVED lines=16> */
.L_x_7088:
[----:B------:R1:W-:Y:S02]  /*10c90*/  STS.128 [R60+0x4000], RZ ;  /* 0x004000ff3c007388 */ /* 0x0003e40000000c00 */
.L_x_7087:
[----:B------:R-:W-:Y:S05]  /*10ca0*/  BSYNC.RECONVERGENT B0 ;  /* 0x0000000000007941 */ /* 0x000fea0003800200 */
.L_x_7086:
[----:B----4-:R-:W-:Y:S01]  /*10cb0*/  IADD3 R22, PT, PT, R166, 0x50, RZ ;  /* 0x00000050a6167810 */ /* 0x010fe20007ffe0ff */
        /* <DEDUP_REMOVED lines=12> */
.L_x_7091:
[----:B------:R4:W-:Y:S02]  /*10d80*/  STS.128 [R60+0x4800], RZ ;  /* 0x004800ff3c007388 */ /* 0x0009e40000000c00 */
.L_x_7090:
[----:B------:R-:W-:Y:S05]  /*10d90*/  BSYNC.RECONVERGENT B0 ;  /* 0x0000000000007941 */ /* 0x000fea0003800200 */
.L_x_7089:
[----:B---3--:R-:W-:Y:S01]  /*10da0*/  IADD3 R20, PT, PT, R166, 0x60, RZ ;  /* 0x00000060a6147810 */ /* 0x008fe20007ffe0ff */
        /* <DEDUP_REMOVED lines=15> */
.L_x_7094:
[----:B------:R3:W-:Y:S02]  /*10ea0*/  STS.128 [R60+0x5000], RZ ;  /* 0x005000ff3c007388 */ /* 0x0007e40000000c00 */
.L_x_7093:
[----:B------:R-:W-:Y:S05]  /*10eb0*/  BSYNC.RECONVERGENT B0 ;  /* 0x0000000000007941 */ /* 0x000fea0003800200 */
.L_x_7092:
[----:B------:R-:W-:Y:S01]  /*10ec0*/  IADD3 R18, PT, PT, R166, 0x70, RZ ;  /* 0x00000070a6127810 */ /* 0x000fe20007ffe0ff */
[----:B------:R-:W-:Y:S03]  /*10ed0*/  BSSY.RECONVERGENT B0, `(.L_x_7095) ;  /* 0x0000010000007945 */ /* 0x000fe60003800200 */
[----:B------:R-:W-:-:S13]  /*10ee0*/  ISETP.GE.AND P0, PT, R18, R3, PT ;  /* 0x000000031200720c */ /* 0x000fda0003f06270 */
[----:B------:R-:W-:Y:S05]  /*10ef0*/  @P0 BRA `(.L_x_7096) ;  /* 0x0000000000340947 */ /* 0x000fea0003800000 */
[----:B------:R-:W-:-:S13]  /*10f00*/  ISETP.GE.AND P0, PT, R10, R237, PT ;  /* 0x000000ed0a00720c */ /* 0x000fda0003f06270 */
        /* <DEDUP_REMOVED lines=11> */
.L_x_7097:
[----:B------:R1:W-:Y:S02]  /*10fc0*/  STS.128 [R60+0x5800], RZ ;  /* 0x005800ff3c007388 */ /* 0x0003e40000000c00 */
.L_x_7096:
[----:B------:R-:W-:Y:S05]  /*10fd0*/  BSYNC.RECONVERGENT B0 ;  /* 0x0000000000007941 */ /* 0x000fea0003800200 */
.L_x_7095:
[----:B------:R-:W-:Y:S01]  /*10fe0*/  LOP3.LUT R14, R166, 0x80, RZ, 0xfc, !PT ;  /* 0x00000080a60e7812 */ /* 0x000fe200078efcff */
        /* <DEDUP_REMOVED lines=15> */
.L_x_7100:
[----:B------:R1:W-:Y:S02]  /*110e0*/  STS.128 [R60+0x6000], RZ ;  /* 0x006000ff3c007388 */ /* 0x0003e40000000c00 */
.L_x_7099:
[----:B------:R-:W-:Y:S05]  /*110f0*/  BSYNC.RECONVERGENT B0 ;  /* 0x0000000000007941 */ /* 0x000fea0003800200 */
.L_x_7098:
[----:B------:R-:W-:Y:S01]  /*11100*/  IADD3 R12, PT, PT, R166, 0x90, RZ ;  /* 0x00000090a60c7810 */ /* 0x000fe20007ffe0ff */
[----:B------:R-:W-:Y:S03]  /*11110*/  BSSY.RECONVERGENT B0, `(.L_x_7101) ;  /* 0x000000d000007945 */ /* 0x000fe60003800200 */
[----:B------:R-:W-:-:S13]  /*11120*/  ISETP.GE.AND P0, PT, R12, R3, PT ;  /* 0x000000030c00720c */ /* 0x000fda0003f06270 */
[----:B------:R-:W-:Y:S05]  /*11130*/  @P0 BRA `(.L_x_7102) ;  /* 0x0000000000280947 */ /* 0x000fea0003800000 */
[----:B------:R-:W-:-:S13]  /*11140*/  ISETP.GE.AND P0, PT, R10, R237, PT ;  /* 0x000000ed0a00720c */ /* 0x000fda0003f06270 */
[----:B------:R-:W-:Y:S05]  /*11150*/  @P0 BRA `(.L_x_7103) ;  /* 0x00000000001c0947 */ /* 0x000fea0003800000 */
[----:B-1-3--:R-:W-:-:S04]  /*11160*/  LEA R4, P0, R222, R28, 0x8 ;  /* 0x0000001cde047211 */ /* 0x00afc800078040ff */
[----:B------:R-:W-:-:S05]  /*11170*/  LEA.HI.X R5, R222, R29, R223, 0x8, P0 ;  /* 0x0000001dde057211 */ /* 0x000fca00000f44df */
[----:B------:R-:W-:Y:S01]  /*11180*/  @!PT LDS RZ, [RZ] ;  /* 0x00000000fffff984 */ /* 0x000fe20000000800 */
[----:B------:R-:W-:Y:S01]  /*11190*/  @!PT LDS RZ, [RZ] ;  /* 0x00000000fffff984 */ /* 0x000fe20000000800 */
[----:B------:R-:W-:Y:S01]  /*111a0*/  @!PT LDS RZ, [RZ] ;  /* 0x00000000fffff984 */ /* 0x000fe20000000800 */
[----:B------:R1:W-:Y:S01]  /*111b0*/  LDGSTS.E.BYPASS.LTC128B.128 [R60+0x6800], desc[UR4][R4.64] ;  /* 0x06800000043c7fae */ /* 0x0003e2000b981a04 */
[----:B------:R-:W-:Y:S05]  /*111c0*/  BRA `(.L_x_7102) ;  /* 0x0000000000047947 */ /* 0x000fea0003800000 */
.L_x_7103:
[----:B------:R1:W-:Y:S02]  /*111d0*/  STS.128 [R60+0x6800], RZ ;  /* 0x006800ff3c007388 */ /* 0x0003e40000000c00 */
.L_x_7102:
[----:B------:R-:W-:Y:S05]  /*111e0*/  BSYNC.RECONVERGENT B0 ;  /* 0x0000000000007941 */ /* 0x000fea0003800200 */
.L_x_7101:
        /* <DEDUP_REMOVED lines=16> */
.L_x_7106:
[----:B------:R1:W-:Y:S02]  /*112f0*/  STS.128 [R60+0x7000], RZ ;  /* 0x007000ff3c007388 */ /* 0x0003e40000000c00 */
.L_x_7105:
[----:B------:R-:W-:Y:S05]  /*11300*/  BSYNC.RECONVERGENT B0 ;  /* 0x0000000000007941 */ /* 0x000fea0003800200 */
.L_x_7104:
        /* <DEDUP_REMOVED lines=16> */
.L_x_7109:
[----:B------:R1:W-:Y:S02]  /*11410*/  STS.128 [R60+0x7800], RZ ;  /* 0x007800ff3c007388 */ /* 0x0003e40000000c00 */
.L_x_7108:
[----:B------:R-:W-:Y:S05]  /*11420*/  BSYNC.RECONVERGENT B0 ;  /* 0x0000000000007941 */ /* 0x000fea0003800200 */
.L_x_7107:
[----:B-1-3--:R-:W-:Y:S01]  /*11430*/  IADD3 R4, PT, PT, R166, 0xc0, RZ ;  /* 0x000000c0a6047810 */ /* 0x00afe20007ffe0ff */
        /* <DEDUP_REMOVED lines=15> */
.L_x_7112:
[----:B------:R3:W-:Y:S02]  /*11530*/  STS.128 [R60+0x8000], RZ ;  /* 0x008000ff3c007388 */ /* 0x0007e40000000c00 */
.L_x_7111:
[----:B------:R-:W-:Y:S05]  /*11540*/  BSYNC.RECONVERGENT B0 ;  /* 0x0000000000007941 */ /* 0x000fea0003800200 */
.L_x_7110:
        /* <DEDUP_REMOVED lines=16> */
.L_x_7115:
[----:B------:R1:W-:Y:S02]  /*11650*/  STS.128 [R60+0x8800], RZ ;  /* 0x008800ff3c007388 */ /* 0x0003e40000000c00 */
.L_x_7114:
[----:B------:R-:W-:Y:S05]  /*11660*/  BSYNC.RECONVERGENT B0 ;  /* 0x0000000000007941 */ /* 0x000fea0003800200 */
.L_x_7113:
        /* <DEDUP_REMOVED lines=16> */
.L_x_7118:
[----:B------:R1:W-:Y:S02]  /*11770*/  STS.128 [R60+0x9000], RZ ;  /* 0x009000ff3c007388 */ /* 0x0003e40000000c00 */
.L_x_7117:
[----:B------:R-:W-:Y:S05]  /*11780*/  BSYNC.RECONVERGENT B0 ;  /* 0x0000000000007941 */ /* 0x000fea0003800200 */
.L_x_7116:
        /* <DEDUP_REMOVED lines=14> */
.L_x_7121:
[----:B------:R1:W-:Y:S02]  /*11870*/  STS.128 [R60+0x9800], RZ ;  /* 0x009800ff3c007388 */ /* 0x0003e40000000c00 */
.L_x_7120:
[----:B------:R-:W-:Y:S05]  /*11880*/  BSYNC.RECONVERGENT B0 ;  /* 0x0000000000007941 */ /* 0x000fea0003800200 */
.L_x_7119:
[----:B------:R-:W2:Y:S04]  /*11890*/  LD.E.64 R34, desc[UR4][R164.64+0x1c0] ;  /* 0x0001c004a4227980 */ /* 0x000ea8000c101b00 */
[----:B-1----:R-:W3:Y:S01]  /*118a0*/  LD.E.64 R30, desc[UR4][R164.64+0x1b8] ;  /* 0x0001b804a41e7980 */ /* 0x002ee2000c101b00 */
[----:B------:R-:W-:Y:S02]  /*118b0*/  MOV R28, R234 ;  /* 0x000000ea001c7202 */ /* 0x000fe40000000f00 */
[----:B------:R-:W-:Y:S01]  /*118c0*/  MOV R29, RZ ;  /* 0x000000ff001d7202 */ /* 0x000fe20000000f00 */
        /* <DEDUP_REMOVED lines=16> */
[----:B------:R-:W-:-:S13]  /*119d0*/  ISETP.GE.AND P0, PT, R10, R237, PT ;  /* 0x000000ed0a00720c */ /* 0x000fda0003f06270 */
[----:B------:R-:W-:Y:S05]  /*119e0*/  @P0 BRA `(.L_x_7124) ;  /* 0x0000000000140947 */ /* 0x000fea0003800000 */
[----:B------:R-:W-:Y:S01]  /*119f0*/  @!PT LDS RZ, [RZ] ;  /* 0x00000000fffff984 */ /* 0x000fe20000000800 */
[----:B------:R-:W-:Y:S01]  /*11a00*/  @!PT LDS RZ, [RZ] ;  /* 0x00000000fffff984 */ /* 0x000fe20000000800 */
[----:B------:R-:W-:Y:S01]  /*11a10*/  @!PT LDS RZ, [RZ] ;  /* 0x00000000fffff984 */ /* 0x000fe20000000800 */
[----:B------:R2:W-:Y:S01]  /*11a20*/  LDGSTS.E.BYPASS.LTC128B.128 [R60+0xa000], desc[UR4][R230.64] ;  /* 0x0a000000e63c7fae */ /* 0x0005e2000b981a04 */
[----:B------:R-:W-:Y:S05]  /*11a30*/  BRA `(.L_x_7125) ;  /* 0x00000000000c7947 */ /* 0x000fea0003800000 */
.L_x_7124:
[----:B------:R1:W-:Y:S01]  /*11a40*/  STS.128 [R60+0xa000], RZ ;  /* 0x00a000ff3c007388 */ /* 0x0003e20000000c00 */
[----:B------:R-:W-:Y:S05]  /*11a50*/  BRA `(.L_x_7125) ;  /* 0x0000000000047947 */ /* 0x000fea0003800000 */
.L_x_7123:
[----:B------:R3:W-:Y:S02]  /*11a60*/  STS.128 [R60+0xa000], RZ ;  /* 0x00a000ff3c007388 */ /* 0x0007e40000000c00 */
.L_x_7125:
[----:B------:R-:W-:Y:S05]  /*11a70*/  BSYNC.RECONVERGENT B0 ;  /* 0x0000000000007941 */ /* 0x000fea0003800200 */
.L_x_7122:
        /* <DEDUP_REMOVED lines=13> */
.L_x_7128:
[----:B------:R1:W-:Y:S02]  /*11b50*/  STS.128 [R60+0xa800], RZ ;  /* 0x00a800ff3c007388 */ /* 0x0003e40000000c00 */
.L_x_7127:
[----:B------:R-:W-:Y:S05]  /*11b60*/  BSYNC.RECONVERGENT B0 ;  /* 0x0000000000007941 */ /* 0x000fea0003800200 */
.L_x_7126:
        /* <DEDUP_REMOVED lines=13> */
.L_x_7131:
[----:B------:R1:W-:Y:S02]  /*11c40*/  STS.128 [R60+0xb000], RZ ;  /* 0x00b000ff3c007388 */ /* 0x0003e40000000c00 */
.L_x_7130:
[----:B------:R-:W-:Y:S05]  /*11c50*/  BSYNC.RECONVERGENT B0 ;  /* 0x0000000000007941 */ /* 0x000fea0003800200 */
.L_x_7129:
        /* <DEDUP_REMOVED lines=13> */
.L_x_7134:
[----:B------:R1:W-:Y:S02]  /*11d30*/  STS.128 [R60+0xb800], RZ ;  /* 0x00b800ff3c007388 */ /* 0x0003e40000000c00 */
.L_x_7133:
[----:B------:R-:W-:Y:S05]  /*11d40*/  BSYNC.RECONVERGENT B0 ;  /* 0x0000000000007941 */ /* 0x000fea0003800200 */
.L_x_7132:
        /* <DEDUP_REMOVED lines=16> */
.L_x_7137:
[----:B------:R1:W-:Y:S02]  /*11e50*/  STS.128 [R60+0xc000], RZ ;  /* 0x00c000ff3c007388 */ /* 0x0003e40000000c00 */
.L_x_7136:
[----:B------:R-:W-:Y:S05]  /*11e60*/  BSYNC.RECONVERGENT B0 ;  /* 0x0000000000007941 */ /* 0x000fea0003800200 */
.L_x_7135:
        /* <DEDUP_REMOVED lines=13> */
.L_x_7140:
[----:B------:R1:W-:Y:S02]  /*11f40*/  STS.128 [R60+0xc800], RZ ;  /* 0x00c800ff3c007388 */ /* 0x0003e40000000c00 */
.L_x_7139:
[----:B------:R-:W-:Y:S05]  /*11f50*/  BSYNC.RECONVERGENT B0 ;  /* 0x0000000000007941 */ /* 0x000fea0003800200 */
.L_x_7138:
        /* <DEDUP_REMOVED lines=16> */
.L_x_7143:
[----:B------:R1:W-:Y:S02]  /*12060*/  STS.128 [R60+0xd000], RZ ;  /* 0x00d000ff3c007388 */ /* 0x0003e40000000c00 */
.L_x_7142:
[----:B------:R-:W-:Y:S05]  /*12070*/  BSYNC.RECONVERGENT B0 ;  /* 0x0000000000007941 */ /* 0x000fea0003800200 */
.L_x_7141:
        /* <DEDUP_REMOVED lines=16> */
.L_x_7146:
[----:B------:R1:W-:Y:S02]  /*12180*/  STS.128 [R60+0xd800], RZ ;  /* 0x00d800ff3c007388 */ /* 0x0003e40000000c00 */
.L_x_7145:
[----:B------:R-:W-:Y:S05]  /*12190*/  BSYNC.RECONVERGENT B0 ;  /* 0x0000000000007941 */ /* 0x000fea0003800200 */
.L_x_7144:
        /* <DEDUP_REMOVED lines=16> */
.L_x_7149:
[----:B------:R1:W-:Y:S02]  /*122a0*/  STS.128 [R60+0xe000], RZ ;  /* 0x00e000ff3c007388 */ /* 0x0003e40000000c00 */
.L_x_7148:
[----:B------:R-:W-:Y:S05]  /*122b0*/  BSYNC.RECONVERGENT B0 ;  /* 0x0000000000007941 */ /* 0x000fea0003800200 */
.L_x_7147:
        /* <DEDUP_REMOVED lines=13> */
.L_x_7152:
[----:B------:R1:W-:Y:S02]  /*12390*/  STS.128 [R60+0xe800], RZ ;  /* 0x00e800ff3c007388 */ /* 0x0003e40000000c00 */
.L_x_7151:
[----:B------:R-:W-:Y:S05]  /*123a0*/  BSYNC.RECONVERGENT B0 ;  /* 0x0000000000007941 */ /* 0x000fea0003800200 */
.L_x_7150:
        /* <DEDUP_REMOVED lines=16> */
.L_x_7155:
[----:B------:R1:W-:Y:S02]  /*124b0*/  STS.128 [R60+0xf000], RZ ;  /* 0x00f000ff3c007388 */ /* 0x0003e40000000c00 */
.L_x_7154:
[----:B------:R-:W-:Y:S05]  /*124c0*/  BSYNC.RECONVERGENT B0 ;  /* 0x0000000000007941 */ /* 0x000fea0003800200 */
.L_x_7153:
        /* <DEDUP_REMOVED lines=16> */
.L_x_7158:
[----:B------:R1:W-:Y:S02]  /*125d0*/  STS.128 [R60+0xf800], RZ ;  /* 0x00f800ff3c007388 */ /* 0x0003e40000000c00 */
.L_x_7157:
[----:B------:R-:W-:Y:S05]  /*125e0*/  BSYNC.RECONVERGENT B0 ;  /* 0x0000000000007941 */ /* 0x000fea0003800200 */
.L_x_7156:
        /* <DEDUP_REMOVED lines=16> */
.L_x_7161:
[----:B------:R1:W-:Y:S02]  /*126f0*/  STS.128 [R60+0x10000], RZ ;  /* 0x010000ff3c007388 */ /* 0x0003e40000000c00 */
.L_x_7160:
[----:B------:R-:W-:Y:S05]  /*12700*/  BSYNC.RECONVERGENT B0 ;  /* 0x0000000000007941 */ /* 0x000fea0003800200 */
.L_x_7159:
        /* <DEDUP_REMOVED lines=16> */
.L_x_7164:
[----:B------:R1:W-:Y:S02]  /*12810*/  STS.128 [R60+0x10800], RZ ;  /* 0x010800ff3c007388 */ /* 0x0003e40000000c00 */
.L_x_7163:
[----:B------:R-:W-:Y:S05]  /*12820*/  BSYNC.RECONVERGENT B0 ;  /* 0x0000000000007941 */ /* 0x000fea0003800200 */
.L_x_7162:
        /* <DEDUP_REMOVED lines=16> */
.L_x_7167:
[----:B------:R1:W-:Y:S02]  /*12930*/  STS.128 [R60+0x11000], RZ ;  /* 0x011000ff3c007388 */ /* 0x0003e40000000c00 */
.L_x_7166:
[----:B------:R-:W-:Y:S05]  /*12940*/  BSYNC.RECONVERGENT B0 ;  /* 0x0000000000007941 */ /* 0x000fea0003800200 */
.L_x_7165:
        /* <DEDUP_REMOVED lines=14> */
.L_x_7170:
[----:B------:R1:W-:Y:S02]  /*12a30*/  STS.128 [R60+0x11800], RZ ;  /* 0x011800ff3c007388 */ /* 0x0003e40000000c00 */
.L_x_7169:
[----:B------:R-:W-:Y:S05]  /*12a40*/  BSYNC.RECONVERGENT B0 ;  /* 0x0000000000007941 */ /* 0x000fea0003800200 */
.L_x_7168:
[----:B------:R-:W2:Y:S01]  /*12a50*/  LD.E R0, desc[UR4][R164.64+0x18c] ;  /* 0x00018c04a4007980 */ /* 0x000ea2000c101900 */
[----:B------:R-:W-:Y:S01]  /*12a60*/  SHF.R.U32.HI R216, RZ, 0x1, R64 ;  /* 0x00000001ffd87819 */ /* 0x000fe20000011640 */
[C---:B------:R-:W-:Y:S01]  /*12a70*/  IMAD.SHL.U32 R2, R64.reuse, 0x40, RZ ;  /* 0x0000004040027824 */ /* 0x040fe200078e00ff */
[C---:B------:R-:W-:Y:S01]  /*12a80*/  R2P PR, R64.reuse, 0x6 ;  /* 0x0000000640007804 */ /* 0x040fe20000000000 */
[----:B------:R-:W-:Y:S01]  /*12a90*/  IMAD.SHL.U32 R217, R64, 0x20, RZ ;  /* 0x0000002040d97824 */ /* 0x000fe200078e00ff */
[----:B-1----:R-:W-:Y:S01]  /*12aa0*/  LOP3.LUT R5, R216, 0x8, RZ, 0xc0, !PT ;  /* 0x00000008d8057812 */ /* 0x002fe200078ec0ff */
[----:B------:R-:W-:Y:S01]  /*12ab0*/  IMAD.MOV.U32 R9, RZ, RZ, 0x40 ;  /* 0x00000040ff097424 */ /* 0x000fe200078e00ff */
[----:B------:R-:W-:Y:S01]  /*12ac0*/  LOP3.LUT R3, R2, 0x1c0, RZ, 0xc0, !PT ;  /* 0x000001c002037812 */ /* 0x000fe200078ec0ff */
[----:B------:R-:W0:Y:S01]  /*12ad0*/  LDGDEPBAR ;  /* 0x00000000000079af */ /* 0x000e220000000000 */
[----:B------:R-:W-:Y:S01]  /*12ae0*/  LOP3.LUT R6, R5, 0x1c0, R2, 0xf8, !PT ;  /* 0x000001c005067812 */ /* 0x000fe200078ef802 */
[----:B------:R-:W-:Y:S01]  /*12af0*/  BSSY.RECONVERGENT B1, `(.L_x_7171) ;  /* 0x0000706000017945 */ /* 0x000fe20003800200 */
[----:B------:R-:W-:-:S02]  /*12b00*/  LOP3.LUT R4, R3, 0x8, R64, 0xf8, !PT ;  /* 0x0000000803047812 */ /* 0x000fc400078ef840 */
[----:B------:R-:W-:Y:S02]  /*12b10*/  LOP3.LUT R217, R217, 0x7c00, RZ, 0xc0, !PT ;  /* 0x00007c00d9d97812 */ /* 0x000fe400078ec0ff */
[--C-:B------:R-:W-:Y:S02]  /*12b20*/  LOP3.LUT R3, R6, 0x38, R63.reuse, 0x78, !PT ;  /* 0x0000003806037812 */ /* 0x100fe400078e783f */
[----:B------:R-:W-:Y:S01]  /*12b30*/  LOP3.LUT R4, R4, 0x38, R63, 0x78, !PT ;  /* 0x0000003804047812 */ /* 0x000fe200078e783f */
[----:B------:R-:W-:Y:S01]  /*12b40*/  IMAD.MOV.U32 R63, RZ, RZ, 0x20 ;  /* 0x00000020ff3f7424 */ /* 0x000fe200078e00ff */
[----:B------:R-:W-:Y:S02]  /*12b50*/  LOP3.LUT R6, R217, 0x200, R2, 0xf8, !PT ;  /* 0x00000200d9067812 */ /* 0x000fe400078ef802 */
[----:B------:R-:W-:Y:S02]  /*12b60*/  LOP3.LUT R5, R2, 0x400, RZ, 0xc0, !PT ;  /* 0x0000040002057812 */ /* 0x000fe400078ec0ff */
[----:B------:R-:W-:-:S02]  /*12b70*/  LOP3.LUT R7, R6, R3, RZ, 0xfc, !PT ;  /* 0x0000000306077212 */ /* 0x000fc400078efcff */
        /* <DEDUP_REMOVED lines=16> */
[----:B------:R-:W3:Y:S01]  /*12c80*/  LDSM.16.M88.4 R52, [R208+0x4800] ;  /* 0x00480000d034783b */ /* 0x000ee20000000200 */
[----:B------:R-:W-:Y:S01]  /*12c90*/  IMAD.IADD R218, R63, 0x1, R166 ;  /* 0x000000013fda7824 */ /* 0x000fe200078e02a6 */
[----:B------:R-:W-:Y:S01]  /*12ca0*/  IADD3 R50, PT, PT, R65, -R236, -R50 ;  /* 0x800000ec41327210 */ /* 0x000fe20007ffe832 */
[----:B------:R-:W-:Y:S01]  /*12cb0*/  IMAD R51, R235, 0x40, R65 ;  /* 0x00000040eb337824 */ /* 0x000fe200078e0241 */
[----:B------:R-:W4:Y:S01]  /*12cc0*/  LDSM.16.M88.4 R80, [R208+0x3800] ;  /* 0x00380000d050783b */ /* 0x000f220000000200 */
[----:B------:R-:W-:-:S03]  /*12cd0*/  LOP3.LUT R2, R2, 0x200, RZ, 0xc0, !PT ;  /* 0x0000020002027812 */ /* 0x000fc600078ec0ff */
[----:B------:R-:W4:Y:S04]  /*12ce0*/  LDSM.16.M88.4 R32, [R208+0x5800] ;  /* 0x00580000d020783b */ /* 0x000f280000000200 */
[----:B------:R-:W-:Y:S04]  /*12cf0*/  LDSM.16.M88.4 R116, [R204] ;  /* 0x00000000cc74783b */ /* 0x000fe80000000200 */
        /* <DEDUP_REMOVED lines=14> */
[C---:B------:R-:W-:Y:S03]  /*12de0*/  HMMA.16816.F32.BF16 R52, R132.reuse, R54, RZ ;  /* 0x000000368434723c */ /* 0x040fe600000418ff */
[----:B------:R-:W3:Y:S04]  /*12df0*/  LDSM.16.M88.4 R148, [R208+0x8800] ;  /* 0x00880000d094783b */ /* 0x000ee80000000200 */
[----:B------:R-:W3:Y:S01]  /*12e00*/  LDSM.16.M88.4 R140, [R208+0x9000] ;  /* 0x00900000d08c783b */ /* 0x000ee20000000200 */
[C---:B----4-:R-:W-:Y:S03]  /*12e10*/  HMMA.16816.F32.BF16 R84, R132.reuse, R80, RZ ;  /* 0x000000508454723c */ /* 0x050fe600000418ff */
[----:B------:R-:W4:Y:S04]  /*12e20*/  LDSM.16.M88.4 R128, [R167+0x3800] ;  /* 0x00380000a780783b */ /* 0x000f280000000200 */
[----:B------:R-:W4:Y:S01]  /*12e30*/  LDSM.16.M88.4 R108, [R167+0x5800] ;  /* 0x00580000a76c783b */ /* 0x000f220000000200 */
[----:B------:R-:W-:Y:S03]  /*12e40*/  HMMA.16816.F32.BF16 R36, R132, R32, RZ ;  /* 0x000000208424723c */ /* 0x000fe600000418ff */
[----:B------:R-:W4:Y:S04]  /*12e50*/  LDSM.16.M88.4 R188, [R208+0x9800] ;  /* 0x00980000d0bc783b */ /* 0x000f280000000200 */
[----:B------:R-:W4:Y:S01]  /*12e60*/  LDSM.16.M88.4 R124, [R167+0x4000] ;  /* 0x00400000a77c783b */ /* 0x000f220000000200 */
[C---:B------:R-:W-:Y:S03]  /*12e70*/  HMMA.16816.F32.BF16 R136, R116.reuse, R68, R136 ;  /* 0x000000447488723c */ /* 0x040fe60000041888 */
[----:B------:R-:W4:Y:S04]  /*12e80*/  LDSM.16.M88.4 R184, [R167+0x2800] ;  /* 0x00280000a7b8783b */ /* 0x000f280000000200 */
[----:B------:R-:W-:Y:S01]  /*12e90*/  LDSM.16.M88.4 R120, [R167+0x5000] ;  /* 0x00500000a778783b */ /* 0x000fe20000000200 */
[C---:B------:R-:W-:Y:S03]  /*12ea0*/  HMMA.16816.F32.BF16 R104, R116.reuse, R70, R104 ;  /* 0x000000467468723c */ /* 0x040fe60000041868 */
[----:B------:R-:W2:Y:S04]  /*12eb0*/  LDSM.16.M88.4 R68, [R167+0x6000] ;  /* 0x00600000a744783b */ /* 0x000ea80000000200 */
[----:B------:R-:W-:Y:S01]  /*12ec0*/  LDSM.16.M88.4 R200, [R167+0x9800] ;  /* 0x00980000a7c8783b */ /* 0x000fe20000000200 */
[C---:B------:R-:W-:Y:S03]  /*12ed0*/  HMMA.16816.F32.BF16 R56, R116.reuse, R4, R56 ;  /* 0x000000047438723c */ /* 0x040fe60000041838 */
[----:B------:R-:W-:Y:S04]  /*12ee0*/  LDSM.16.M88.4 R180, [R167+0x3000] ;  /* 0x00300000a7b4783b */ /* 0x000fe80000000200 */
[----:B------:R-:W-:Y:S01]  /*12ef0*/  LDSM.16.M88.4 R196, [R167+0x7000] ;  /* 0x00700000a7c4783b */ /* 0x000fe20000000200 */
[----:B------:R-:W-:Y:S03]  /*12f00*/  HMMA.16816.F32.BF16 R52, R116, R6, R52 ;  /* 0x000000067434723c */ /* 0x000fe60000041834 */
[----:B------:R-:W2:Y:S04]  /*12f10*/  LDSM.16.M88.4 R4, [R167+0x6800] ;  /* 0x00680000a704783b */ /* 0x000ea80000000200 */
        /* <DEDUP_REMOVED lines=17> */
[----:B------:R-:W-:Y:S08]  /*13030*/  HMMA.16816.F32.BF16 R144, R132, R140, RZ ;  /* 0x0000008c8490723c */ /* 0x000ff000000418ff */
[C---:B----4-:R-:W-:Y:S08]  /*13040*/  HMMA.16816.F32.BF16 R84, R116.reuse, R128, R84 ;  /* 0x000000807454723c */ /* 0x050ff00000041854 */
[C---:B------:R-:W-:Y:S01]  /*13050*/  HMMA.16816.F32.BF16 R80, R116.reuse, R130, R80 ;  /* 0x000000827450723c */ /* 0x040fe20000041850 */
[----:B------:R-:W-:Y:S07]  /*13060*/  LDSM.16.M88.4 R128, [R166+0x2000] ;  /* 0x00200000a680783b */ /* 0x000fee0000000200 */
[C---:B------:R-:W-:Y:S08]  /*13070*/  HMMA.16816.F32.BF16 R36, R116.reuse, R108, R36 ;  /* 0x0000006c7424723c */ /* 0x040ff00000041824 */
[----:B------:R-:W-:Y:S01]  /*13080*/  HMMA.16816.F32.BF16 R32, R116, R110, R32 ;  /* 0x0000006e7420723c */ /* 0x000fe20000041820 */
[----:B------:R-:W1:Y:S07]  /*13090*/  LDSM.16.M88.4 R108, [R220] ;  /* 0x00000000dc6c783b */ /* 0x000e6e0000000200 */
        /* <DEDUP_REMOVED lines=8> */
[C---:B------:R-:W-:Y:S08]  /*13120*/  HMMA.16816.F32.BF16 R76, R116.reuse, R124, R76 ;  /* 0x0000007c744c723c */ /* 0x040ff0000004184c */
[----:B------:R-:W-:Y:S01]  /*13130*/  HMMA.16816.F32.BF16 R72, R116, R126, R72 ;  /* 0x0000007e7448723c */ /* 0x000fe20000041848 */
[----:B------:R-:W3:Y:S07]  /*13140*/  LDSM.16.M88.4 R124, [R166+0x9800] ;  /* 0x00980000a67c783b */ /* 0x000eee0000000200 */
[----:B------:R-:W-:Y:S01]  /*13150*/  HMMA.16816.F32.BF16 R132, R132, R190, RZ ;  /* 0x000000be8484723c */ /* 0x000fe200000418ff */
[----:B------:R-:W-:Y:S07]  /*13160*/  LDSM.16.M88.4 R188, [R167+0x8000] ;  /* 0x00800000a7bc783b */ /* 0x000fee0000000200 */
[C---:B------:R-:W-:Y:S08]  /*13170*/  HMMA.16816.F32.BF16 R100, R116.reuse, R184, R100 ;  /* 0x000000b87464723c */ /* 0x040ff00000041864 */
[C---:B------:R-:W-:Y:S01]  /*13180*/  HMMA.16816.F32.BF16 R96, R116.reuse, R186, R96 ;  /* 0x000000ba7460723c */ /* 0x040fe20000041860 */
[----:B------:R-:W4:Y:S07]  /*13190*/  LDSM.16.M88.4 R184, [R167+0x8800] ;  /* 0x00880000a7b8783b */ /* 0x000f2e0000000200 */
[C---:B--2---:R-:W-:Y:S08]  /*131a0*/  HMMA.16816.F32.BF16 R28, R116.reuse, R68, R28 ;  /* 0x00000044741c723c */ /* 0x044ff0000004181c */
[C---:B------:R-:W-:Y:S01]  /*131b0*/  HMMA.16816.F32.BF16 R24, R116.reuse, R70, R24 ;  /* 0x000000467418723c */ /* 0x040fe20000041818 */
[----:B------:R-:W-:Y:S07]  /*131c0*/  LDSM.16.M88.4 R68, [R218+0x2000] ;  /* 0x00200000da44783b */ /* 0x000fee0000000200 */
[C---:B------:R-:W-:Y:S08]  /*131d0*/  HMMA.16816.F32.BF16 R20, R116.reuse, R4, R20 ;  /* 0x000000047414723c */ /* 0x040ff00000041814 */
[C---:B------:R-:W-:Y:S01]  /*131e0*/  HMMA.16816.F32.BF16 R16, R116.reuse, R6, R16 ;  /* 0x000000067410723c */ /* 0x040fe20000041810 */
[----:B------:R-:W2:Y:S07]  /*131f0*/  LDSM.16.M88.4 R4, [R219] ;  /* 0x00000000db04783b */ /* 0x000eae0000000200 */
[C---:B------:R-:W-:Y:S08]  /*13200*/  HMMA.16816.F32.BF16 R44, R116.reuse, R120, R44 ;  /* 0x00000078742c723c */ /* 0x040ff0000004182c */
[C---:B------:R-:W-:Y:S01]  /*13210*/  HMMA.16816.F32.BF16 R40, R116.reuse, R122, R40 ;  /* 0x0000007a7428723c */ /* 0x040fe20000041828 */
[----:B------:R-:W2:Y:S07]  /*13220*/  LDSM.16.M88.4 R120, [R218+0x9800] ;  /* 0x00980000da78783b */ /* 0x000eae0000000200 */
[----:B------:R-:W-:Y:S08]  /*13230*/  HMMA.16816.F32.BF16 R132, R116, R202, R132 ;  /* 0x000000ca7484723c */ /* 0x000ff00000041884 */
[----:B-1----:R-:W-:Y:S08]  /*13240*/  HMMA.16816.F32.BF16 R136, R108, R128, R136 ;  /* 0x000000806c88723c */ /* 0x002ff00000041888 */
[----:B------:R-:W-:Y:S08]  /*13250*/  HMMA.16816.F32.BF16 R92, R116, R180, R92 ;  /* 0x000000b4745c723c */ /* 0x000ff0000004185c */
[----:B---3--:R-:W-:Y:S08]  /*13260*/  HMMA.16816.F32.BF16 R132, R108, R126, R132 ;  /* 0x0000007e6c84723c */ /* 0x008ff00000041884 */
[C---:B------:R-:W-:Y:S01]  /*13270*/  HMMA.16816.F32.BF16 R88, R116.reuse, R182, R88 ;  /* 0x000000b67458723c */ /* 0x040fe20000041858 */
[----:B------:R-:W1:Y:S07]  /*13280*/  LDSM.16.M88.4 R180, [R167+0x9000] ;  /* 0x00900000a7b4783b */ /* 0x000e6e0000000200 */
[----:B----4-:R-:W-:Y:S01]  /*13290*/  HMMA.16816.F32.BF16 R148, R116, R186, R148 ;  /* 0x000000ba7494723c */ /* 0x010fe20000041894 */
[----:B------:R-:W-:-:S02]  /*132a0*/  IMAD R187, R235, 0x40, R244 ;  /* 0x00000040ebbb7824 */ /* 0x000fc400078e02f4 */
[----:B------:R-:W-:Y:S02]  /*132b0*/  IMAD.IADD R244, R244, 0x1, R51 ;  /* 0x00000001f4f47824 */ /* 0x000fe400078e0233 */
[C---:B------:R-:W-:Y:S02]  /*132c0*/  IMAD.IADD R246, R187.reuse, 0x1, R48 ;  /* 0x00000001bbf67824 */ /* 0x040fe400078e0230 */
[----:B------:R-:W-:Y:S01]  /*132d0*/  IMAD.IADD R187, R187, 0x1, R50 ;  /* 0x00000001bbbb7824 */ /* 0x000fe200078e0232 */
[C---:B--2---:R-:W-:Y:S01]  /*132e0*/  HMMA.16816.F32.BF16 R136, R4.reuse, R68, R136 ;  /* 0x000000440488723c */ /* 0x044fe20000041888 */
[----:B------:R-:W-:Y:S01]  /*132f0*/  IMAD.SHL.U32 R69, R64, 0x2, RZ ;  /* 0x0000000240457824 */ /* 0x000fe200078e00ff */
[C-C-:B------:R-:W-:Y:S01]  /*13300*/  VIADDMNMX R245, R246.reuse, 0x1, R65.reuse, PT ;  /* 0x00000001f6f57846 */ /* 0x140fe20003800141 */
[----:B------:R-:W-:Y:S01]  /*13310*/  VIADD R247, R187, 0x8 ;  /* 0x00000008bbf77836 */ /* 0x000fe20000000000 */
[----:B------:R-:W-:Y:S02]  /*13320*/  VIADDMNMX R246, R246, 0x9, R65, PT ;  /* 0x00000009f6f67846 */ /* 0x000fe40003800141 */
[----:B------:R-:W2:Y:S01]  /*13330*/  LDSM.16.M88.4 R64, [R166+0x2800] ;  /* 0x00280000a640783b */ /* 0x000ea20000000200 */
[----:B------:R-:W-:Y:S01]  /*13340*/  LOP3.LUT R68, R69, 0x6, RZ, 0xc0, !PT ;  /* 0x0000000645447812 */ /* 0x000fe200078ec0ff */
[----:B------:R-:W-:Y:S08]  /*13350*/  HMMA.16816.F32.BF16 R132, R4, R122, R132 ;  /* 0x0000007a0484723c */ /* 0x000ff00000041884 */
[----:B------:R-:W-:Y:S01]  /*13360*/  HMMA.16816.F32.BF16 R160, R116, R188, R160 ;  /* 0x000000bc74a0723c */ /* 0x000fe200000418a0 */
[----:B------:R-:W-:-:S02]  /*13370*/  VIADD R189, R61, 0xffffffff ;  /* 0xffffffff3dbd7836 */ /* 0x000fc40000000000 */
[-C--:B------:R-:W-:Y:S01]  /*13380*/  FMUL.FTZ R48, R138, R0.reuse ;  /* 0x000000008a307220 */ /* 0x080fe20000410000 */
[-C--:B------:R-:W-:Y:S01]  /*13390*/  FMUL.FTZ R139, R139, R0.reuse ;  /* 0x000000008b8b7220 */ /* 0x080fe20000410000 */
[----:B------:R-:W-:-:S03]  /*133a0*/  FMUL.FTZ R136, R136, R0 ;  /* 0x0000000088887220 */ /* 0x000fc60000410000 */
[C---:B------:R-:W-:Y:S01]  /*133b0*/  HMMA.16816.F32.BF16 R152, R116.reuse, R184, R152 ;  /* 0x000000b87498723c */ /* 0x040fe20000041898 */
[----:B------:R-:W-:Y:S01]  /*133c0*/  IMAD.SHL.U32 R185, R189, 0x100, RZ ;  /* 0x00000100bdb97824 */ /* 0x000fe200078e00ff */
[----:B------:R-:W3:Y:S01]  /*133d0*/  MUFU.TANH R48, R48 ;  /* 0x0000003000307308 */ /* 0x000ee20000002400 */
[-C--:B------:R-:W-:Y:S01]  /*133e0*/  FMUL.FTZ R50, R133, R0.reuse ;  /* 0x0000000085327220 */ /* 0x080fe20000410000 */
[-C--:B------:R-:W-:Y:S01]  /*133f0*/  FMUL.FTZ R135, R135, R0.reuse ;  /* 0x0000000087877220 */ /* 0x080fe20000410000 */
[----:B------:R-:W-:Y:S01]  /*13400*/  FMUL.FTZ R134, R134, R0 ;  /* 0x0000000086867220 */ /* 0x000fe20000410000 */
[----:B------:R-:W-:Y:S01]  /*13410*/  LOP3.LUT R188, R185, R68, RZ, 0xfc, !PT ;  /* 0x00000044b9bc7212 */ /* 0x000fe200078efcff */
[----:B------:R-:W-:Y:S01]  /*13420*/  FMUL.FTZ R132, R132, R0 ;  /* 0x0000000084847220 */ /* 0x000fe20000410000 */
[----:B------:R-:W-:Y:S01]  /*13430*/  HMMA.16816.F32.BF16 R156, R116, R190, R156 ;  /* 0x000000be749c723c */ /* 0x000fe2000004189c */
[----:B------:R-:W-:Y:S01]  /*13440*/  VIADD R190, R244, 0x8 ;  /* 0x00000008f4be7836 */ /* 0x000fe20000000000 */
[----:B------:R-:W4:Y:S01]  /*13450*/  MUFU.TANH R50, R50 ;  /* 0x0000003200327308 */ /* 0x000f220000002400 */
[C---:B------:R-:W-:Y:S01]  /*13460*/  IMAD.IADD R191, R188.reuse, 0x1, R236 ;  /* 0x00000001bcbf7824 */ /* 0x040fe200078e02ec */
[----:B------:R-:W-:Y:S01]  /*13470*/  ISETP.GT.AND P6, PT, R247, R188, PT ;  /* 0x000000bcf700720c */ /* 0x000fe20003fc4270 */
[----:B------:R-:W-:-:S02]  /*13480*/  VIADD R122, R188, 0xf9 ;  /* 0x000000f9bc7a7836 */ /* 0x000fc40000000000 */
[--C-:B------:R-:W-:Y:S01]  /*13490*/  IMAD.IADD R51, R190, 0x1, -R191.reuse ;  /* 0x00000001be337824 */ /* 0x100fe200078e0abf */
[----:B------:R-:W-:Y:S01]  /*134a0*/  HMMA.16816.F32.BF16 R104, R108, R130, R104 ;  /* 0x000000826c68723c */ /* 0x000fe20000041868 */
[----:B------:R-:W-:Y:S01]  /*134b0*/  IADD3 R123, PT, PT, R244, -0xf9, -R191 ;  /* 0xffffff07f47b7810 */ /* 0x000fe20007ffe8bf */
[----:B------:R-:W-:Y:S01]  /*134c0*/  VIADD R126, R188, 0x1 ;  /* 0x00000001bc7e7836 */ /* 0x000fe20000000000 */
[----:B------:R-:W-:Y:S01]  /*134d0*/  ISETP.GT.AND P0, PT, R187, R122, PT ;  /* 0x0000007abb00720c */ /* 0x000fe20003f04270 */
[----:B------:R-:W-:Y:S01]  /*134e0*/  MUFU.TANH R134, R134 ;  /* 0x0000008600867308 */ /* 0x000fe20000002400 */
[----:B------:R-:W-:Y:S02]  /*134f0*/  IABS R51, R51 ;  /* 0x0000003300337213 */ /* 0x000fe40000000000 */
[----:B------:R-:W-:Y:S01]  /*13500*/  IABS R123, R123 ;  /* 0x0000007b007b7213 */ /* 0x000fe20000000000 */
[----:B------:R-:W-:Y:S01]  /*13510*/  HMMA.16816.F32.BF16 R12, R116, R196, R12 ;  /* 0x000000c4740c723c */ /* 0x000fe2000004180c */
[----:B------:R-:W-:-:S02]  /*13520*/  ISETP.GE.AND P5, PT, R122, R245, PT ;  /* 0x000000f57a00720c */ /* 0x000fc40003fa6270 */
[----:B------:R-:W-:Y:S01]  /*13530*/  ISETP.GT.AND P3, PT, R247, R122, PT ;  /* 0x0000007af700720c */ /* 0x000fe20003f64270 */
[----:B------:R-:W-:Y:S01]  /*13540*/  MUFU.TANH R132, R132 ;  /* 0x0000008400847308 */ /* 0x000fe20000002400 */
[----:B------:R-:W-:Y:S02]  /*13550*/  ISETP.GE.AND P4, PT, R122, R246, PT ;  /* 0x000000f67a00720c */ /* 0x000fe40003f86270 */
[C-C-:B------:R-:W-:Y:S01]  /*13560*/  IADD3 R122, PT, PT, R244.reuse, -0x1, -R191.reuse ;  /* 0xfffffffff47a7810 */ /* 0x140fe20007ffe8bf */
[----:B------:R-:W-:Y:S01]  /*13570*/  HMMA.16816.F32.BF16 R176, R116, R198, R176 ;  /* 0x000000c674b0723c */ /* 0x000fe200000418b0 */
[----:B------:R-:W-:Y:S02]  /*13580*/  ISETP.GT.AND P1, PT, R187, R126, PT ;  /* 0x0000007ebb00720c */ /* 0x000fe40003f24270 */
[----:B------:R-:W-:Y:S01]  /*13590*/  IABS R122, R122 ;  /* 0x0000007a007a7213 */ /* 0x000fe20000000000 */
[----:B------:R-:W-:Y:S01]  /*135a0*/  MUFU.TANH R136, R136 ;  /* 0x0000008800887308 */ /* 0x000fe20000002400 */
[----:B------:R-:W-:-:S02]  /*135b0*/  IADD3 R214, PT, PT, R244, -0x19, -R191 ;  /* 0xffffffe7f4d67810 */ /* 0x000fc40007ffe8bf */
[----:B------:R-:W-:Y:S01]  /*135c0*/  I2FP.F32.S32 R122, R122 ;  /* 0x0000007a007a7245 */ /* 0x000fe20000201400 */
[C---:B------:R-:W-:Y:S01]  /*135d0*/  HMMA.16816.F32.BF16 R172, R116.reuse, R192, R172 ;  /* 0x000000c074ac723c */ /* 0x040fe200000418ac */
[----:B------:R-:W-:Y:S01]  /*135e0*/  IMAD.MOV.U32 R193, RZ, RZ, R51 ;  /* 0x000000ffffc17224 */ /* 0x000fe200078e0033 */
[----:B------:R-:W-:Y:S01]  /*135f0*/  IABS R214, R214 ;  /* 0x000000d600d67213 */ /* 0x000fe20000000000 */
[----:B------:R-:W-:Y:S01]  /*13600*/  IMAD.MOV.U32 R51, RZ, RZ, R123 ;  /* 0x000000ffff337224 */ /* 0x000fe200078e007b */
[----:B------:R-:W-:Y:S02]  /*13610*/  IADD3 R197, PT, PT, R190, -0x18, -R191 ;  /* 0xffffffe8bec57810 */ /* 0x000fe40007ffe8bf */
[----:B------:R-:W-:Y:S02]  /*13620*/  I2FP.F32.S32 R193, R193 ;  /* 0x000000c100c17245 */ /* 0x000fe40000201400 */
[----:B------:R-:W-:Y:S01]  /*13630*/  HMMA.16816.F32.BF16 R168, R116, R194, R168 ;  /* 0x000000c274a8723c */ /* 0x000fe200000418a8 */
[----:B------:R-:W-:-:S02]  /*13640*/  I2FP.F32.S32 R51, R51 ;  /* 0x0000003300337245 */ /* 0x000fc40000201400 */
[C---:B---3--:R-:W-:Y:S01]  /*13650*/  FFMA.FTZ R193, -R239.reuse, R193, R48 ;  /* 0x000000c1efc17223 */ /* 0x048fe20000010130 */
[--C-:B------:R-:W-:Y:S02]  /*13660*/  IADD3 R195, PT, PT, R244, -0x9, -R191.reuse ;  /* 0xfffffff7f4c37810 */ /* 0x100fe40007ffe8bf */
[----:B----4-:R-:W-:Y:S01]  /*13670*/  FFMA.FTZ R48, -R239, R51, R50 ;  /* 0x00000033ef307223 */ /* 0x010fe20000010132 */
[----:B------:R-:W-:Y:S01]  /*13680*/  FMUL.FTZ R51, R137, R0 ;  /* 0x0000000089337220 */ /* 0x000fe20000410000 */
[----:B-1----:R-:W-:Y:S01]  /*13690*/  HMMA.16816.F32.BF16 R144, R116, R180, R144 ;  /* 0x000000b47490723c */ /* 0x002fe20000041890 */
[----:B------:R-:W-:Y:S02]  /*136a0*/  IADD3 R50, PT, PT, R190, -0xf9, -R191 ;  /* 0xffffff07be327810 */ /* 0x000fe40007ffe8bf */
[----:B------:R-:W-:Y:S02]  /*136b0*/  FSEL R48, R48, -INF , !P0 ;  /* 0xff80000030307808 */ /* 0x000fe40004000000 */
[----:B------:R-:W1:Y:S01]  /*136c0*/  MUFU.TANH R51, R51 ;  /* 0x0000003300337308 */ /* 0x000e620000002400 */
[----:B------:R-:W-:-:S02]  /*136d0*/  IABS R50, R50 ;  /* 0x0000003200327213 */ /* 0x000fc40000000000 */
[C---:B------:R-:W-:Y:S01]  /*136e0*/  HMMA.16816.F32.BF16 R140, R116.reuse, R182, R140 ;  /* 0x000000b6748c723c */ /* 0x040fe2000004188c */
[----:B------:R-:W-:Y:S02]  /*136f0*/  FSEL R48, R48, -INF , !P5 ;  /* 0xff80000030307808 */ /* 0x000fe40006800000 */
[----:B------:R-:W-:Y:S02]  /*13700*/  I2FP.F32.S32 R50, R50 ;  /* 0x0000003200327245 */ /* 0x000fe40000201400 */
[----:B------:R-:W-:Y:S02]  /*13710*/  ISETP.GT.AND P5, PT, R247, R126, PT ;  /* 0x0000007ef700720c */ /* 0x000fe40003fa4270 */
[----:B------:R-:W-:Y:S01]  /*13720*/  ISETP.GE.AND P0, PT, R126, R246, PT ;  /* 0x000000f67e00720c */ /* 0x000fe20003f06270 */
[----:B------:R-:W-:Y:S01]  /*13730*/  HMMA.16816.F32.BF16 R112, R116, R200, R112 ;  /* 0x000000c87470723c */ /* 0x000fe20000041870 */
[----:B------:R-:W3:Y:S01]  /*13740*/  LDSM.16.M88.4 R116, [R218+0x2800] ;  /* 0x00280000da74783b */ /* 0x000ee20000000200 */
[----:B------:R-:W-:-:S02]  /*13750*/  IABS R195, R195 ;  /* 0x000000c300c37213 */ /* 0x000fc40000000000 */
[----:B------:R-:W-:Y:S02]  /*13760*/  FSEL R193, R193, -INF , !P6 ;  /* 0xff800000c1c17808 */ /* 0x000fe40007000000 */
[----:B------:R-:W-:Y:S01]  /*13770*/  I2FP.F32.S32 R195, R195 ;  /* 0x000000c300c37245 */ /* 0x000fe20000201400 */
[----:B-1----:R-:W-:Y:S01]  /*13780*/  FFMA.FTZ R192, -R239, R122, R51 ;  /* 0x0000007aefc07223 */ /* 0x002fe20000010133 */
[----:B------:R-:W-:Y:S01]  /*13790*/  HMMA.16816.F32.BF16 R104, R4, R70, R104 ;  /* 0x000000460468723c */ /* 0x000fe20000041868 */
[----:B------:R-:W1:Y:S01]  /*137a0*/  MUFU.TANH R70, R135 ;  /* 0x0000008700467308 */ /* 0x000e620000002400 */
[--C-:B------:R-:W-:Y:S01]  /*137b0*/  IMAD.IADD R51, R244, 0x1, -R191.reuse ;  /* 0x00000001f4337824 */ /* 0x100fe200078e0abf */
[----:B------:R-:W-:Y:S01]  /*137c0*/  ISETP.GE.AND P6, PT, R126, R245, PT ;  /* 0x000000f57e00720c */ /* 0x000fe20003fc6270 */
[----:B------:R-:W-:Y:S01]  /*137d0*/  VIADD R122, R188, 0x8 ;  /* 0x00000008bc7a7836 */ /* 0x000fe20000000000 */
[----:B------:R-:W-:Y:S02]  /*137e0*/  FSEL R192, R192, -INF , !P1 ;  /* 0xff800000c0c07808 */ /* 0x000fe40004800000 */
[----:B------:R-:W-:Y:S01]  /*137f0*/  IABS R248, R51 ;  /* 0x0000003300f87213 */ /* 0x000fe20000000000 */
[----:B--2---:R-:W-:Y:S01]  /*13800*/  HMMA.16816.F32.BF16 R100, R108, R64, R100 ;  /* 0x000000406c64723c */ /* 0x004fe20000041864 */
[----:B------:R-:W2:Y:S01]  /*13810*/  MUFU.TANH R64, R139 ;  /* 0x0000008b00407308 */ /* 0x000ea20000002400 */
[----:B------:R-:W-:-:S02]  /*13820*/  IADD3 R65, PT, PT, R190, -0x1, -R191 ;  /* 0xffffffffbe417810 */ /* 0x000fc40007ffe8bf */
[----:B------:R-:W-:Y:S02]  /*13830*/  I2FP.F32.S32 R248, R248 ;  /* 0x000000f800f87245 */ /* 0x000fe40000201400 */
[----:B------:R-:W-:Y:S02]  /*13840*/  IABS R65, R65 ;  /* 0x0000004100417213 */ /* 0x000fe40000000000 */
[----:B------:R-:W-:Y:S01]  /*13850*/  HMMA.16816.F32.BF16 R96, R108, R66, R96 ;  /* 0x000000426c60723c */ /* 0x000fe20000041860 */
[----:B------:R-:W-:Y:S01]  /*13860*/  FSEL R192, R192, -INF , !P6 ;  /* 0xff800000c0c07808 */ /* 0x000fe20007000000 */
[C---:B------:R-:W-:Y:S01]  /*13870*/  FFMA.FTZ R136, -R239.reuse, R248, R136 ;  /* 0x000000f8ef887223 */ /* 0x040fe20000010188 */
[----:B------:R-:W-:Y:S01]  /*13880*/  I2FP.F32.S32 R65, R65 ;  /* 0x0000004100417245 */ /* 0x000fe20000201400 */
[----:B------:R-:W-:Y:S01]  /*13890*/  FMUL.FTZ R71, R104, R0 ;  /* 0x0000000068477220 */ /* 0x000fe20000410000 */
[----:B-1----:R-:W-:Y:S01]  /*138a0*/  FFMA.FTZ R50, -R239, R50, R70 ;  /* 0x00000032ef327223 */ /* 0x002fe20000010146 */
[----:B------:R-:W-:-:S02]  /*138b0*/  VIADD R70, R51, 0xfffffff8 ;  /* 0xfffffff833467836 */ /* 0x000fc40000000000 */
[-C--:B------:R-:W-:Y:S01]  /*138c0*/  FMUL.FTZ R104, R105, R0.reuse ;  /* 0x0000000069687220 */ /* 0x080fe20000410000 */
[----:B------:R-:W-:Y:S01]  /*138d0*/  IADD3 R51, PT, PT, R190, -0x9, -R191 ;  /* 0xfffffff7be337810 */ /* 0x000fe20007ffe8bf */
[----:B------:R-:W-:Y:S01]  /*138e0*/  HMMA.16816.F32.BF16 R112, R108, R124, R112 ;  /* 0x0000007c6c70723c */ /* 0x000fe20000041870 */
[----:B------:R-:W1:Y:S01]  /*138f0*/  MUFU.TANH R71, R71 ;  /* 0x0000004700477308 */ /* 0x000e620000002400 */
[----:B--2---:R-:W-:Y:S01]  /*13900*/  FFMA.FTZ R65, -R239, R65, R64 ;  /* 0x00000041ef417223 */ /* 0x004fe20000010140 */
[----:B------:R-:W-:Y:S01]  /*13910*/  FMUL.FTZ R64, R106, R0 ;  /* 0x000000006a407220 */ /* 0x000fe20000410000 */
[----:B------:R-:W-:Y:S02]  /*13920*/  IABS R70, R70 ;  /* 0x0000004600467213 */ /* 0x000fe40000000000 */
[----:B------:R-:W-:Y:S02]  /*13930*/  FSEL R50, R50, -INF , !P3 ;  /* 0xff80000032327808 */ /* 0x000fe40005800000 */
[----:B---3--:R-:W-:Y:S01]  /*13940*/  HMMA.16816.F32.BF16 R100, R4, R116, R100 ;  /* 0x000000740464723c */ /* 0x008fe20000041864 */
[----:B------:R-:W2:Y:S01]  /*13950*/  MUFU.TANH R64, R64 ;  /* 0x0000004000407308 */ /* 0x000ea20000002400 */
[----:B------:R-:W-:Y:S01]  /*13960*/  I2FP.F32.S32 R70, R70 ;  /* 0x0000004600467245 */ /* 0x000fe20000201400 */
[----:B------:R-:W-:Y:S01]  /*13970*/  VIADD R116, R188, 0x11 ;  /* 0x00000011bc747836 */ /* 0x000fe20000000000 */
[----:B------:R-:W-:-:S02]  /*13980*/  FSEL R65, R65, -INF , !P5 ;  /* 0xff80000041417808 */ /* 0x000fc40006800000 */
[----:B------:R-:W-:Y:S02]  /*13990*/  ISETP.GT.AND P3, PT, R187, R122, PT ;  /* 0x0000007abb00720c */ /* 0x000fe40003f64270 */
[----:B------:R-:W-:Y:S01]  /*139a0*/  FSEL R201, R65, -INF , !P0 ;  /* 0xff80000041c97808 */ /* 0x000fe20004000000 */
[----:B------:R-:W3:Y:S01]  /*139b0*/  MUFU.TANH R104, R104 ;  /* 0x0000006800687308 */ /* 0x000ee20000002400 */
[----:B------:R-:W-:Y:S01]  /*139c0*/  FSEL R50, R50, -INF , !P4 ;  /* 0xff80000032327808 */ /* 0x000fe20006000000 */
[----:B-1----:R-:W-:Y:S01]  /*139d0*/  FFMA.FTZ R71, -R239, R70, R71 ;  /* 0x00000046ef477223 */ /* 0x002fe20000010147 */
[----:B------:R-:W-:Y:S01]  /*139e0*/  ISETP.GE.AND P4, PT, R122, R245, PT ;  /* 0x000000f57a00720c */ /* 0x000fe20003f86270 */
[----:B------:R-:W-:Y:S01]  /*139f0*/  VIADD R70, R188, 0x9 ;  /* 0x00000009bc467836 */ /* 0x000fe20000000000 */
[----:B------:R-:W-:Y:S01]  /*13a00*/  IABS R51, R51 ;  /* 0x0000003300337213 */ /* 0x000fe20000000000 */
[----:B------:R-:W-:Y:S01]  /*13a10*/  HMMA.16816.F32.BF16 R96, R4, R118, R96 ;  /* 0x000000760460723c */ /* 0x000fe20000041860 */
[----:B------:R-:W-:-:S02]  /*13a20*/  FSEL R71, R71, -INF , !P3 ;  /* 0xff80000047477808 */ /* 0x000fc40005800000 */
[----:B------:R-:W-:Y:S01]  /*13a30*/  ISETP.GT.AND P5, PT, R187, R70, PT ;  /* 0x00000046bb00720c */ /* 0x000fe20003fa4270 */
[----:B------:R-:W-:Y:S01]  /*13a40*/  FMUL.FTZ R100, R100, R0 ;  /* 0x0000000064647220 */ /* 0x000fe20000410000 */
[----:B--2---:R-:W-:Y:S01]  /*13a50*/  FFMA.FTZ R203, -R239, R248, R64 ;  /* 0x000000f8efcb7223 */ /* 0x004fe20000010140 */
[----:B------:R-:W-:Y:S01]  /*13a60*/  FSEL R196, R71, -INF , !P4 ;  /* 0xff80000047c47808 */ /* 0x000fe20006000000 */
[----:B------:R-:W1:Y:S01]  /*13a70*/  LDSM.16.M88.4 R64, [R166+0x3000] ;  /* 0x00300000a640783b */ /* 0x000e620000000200 */
[----:B------:R-:W-:Y:S01]  /*13a80*/  IADD3 R71, PT, PT, R244, -0x10, -R191 ;  /* 0xfffffff0f4477810 */ /* 0x000fe20007ffe8bf */
[----:B------:R-:W-:Y:S01]  /*13a90*/  FMUL.FTZ R106, R102, R0 ;  /* 0x00000000666a7220 */ /* 0x000fe20000410000 */
[----:B------:R-:W2:Y:S01]  /*13aa0*/  MUFU.TANH R100, R100 ;  /* 0x0000006400647308 */ /* 0x000ea20000002400 */
[----:B------:R-:W-:Y:S01]  /*13ab0*/  ISETP.GE.AND P3, PT, R70, R245, PT ;  /* 0x000000f54600720c */ /* 0x000fe20003f66270 */
[----:B---3--:R-:W-:Y:S01]  /*13ac0*/  FFMA.FTZ R195, -R239, R195, R104 ;  /* 0x000000c3efc37223 */ /* 0x008fe20000010168 */
[----:B------:R-:W-:Y:S01]  /*13ad0*/  IABS R71, R71 ;  /* 0x0000004700477213 */ /* 0x000fe20000000000 */
[----:B------:R-:W-:Y:S01]  /*13ae0*/  VIADD R104, R188, 0x10 ;  /* 0x00000010bc687836 */ /* 0x000fe20000000000 */
[----:B------:R-:W-:-:S02]  /*13af0*/  ISETP.GE.AND P0, PT, R70, R246, PT ;  /* 0x000000f64600720c */ /* 0x000fc40003f06270 */
[----:B------:R-:W-:Y:S01]  /*13b00*/  I2FP.F32.S32 R105, R71 ;  /* 0x0000004700697245 */ /* 0x000fe20000201400 */
[----:B------:R-:W-:Y:S01]  /*13b10*/  FMUL.FTZ R71, R103, R0 ;  /* 0x0000000067477220 */ /* 0x000fe20000410000 */
[----:B------:R-:W-:Y:S01]  /*13b20*/  ISETP.GT.AND P4, PT, R247, R70, PT ;  /* 0x00000046f700720c */ /* 0x000fe20003f84270 */
[-C--:B------:R-:W-:Y:S01]  /*13b30*/  FMUL.FTZ R70, R107, R0.reuse ;  /* 0x000000006b467220 */ /* 0x080fe20000410000 */
[----:B------:R-:W-:Y:S01]  /*13b40*/  I2FP.F32.S32 R205, R51 ;  /* 0x0000003300cd7245 */ /* 0x000fe20000201400 */
[----:B------:R-:W-:Y:S01]  /*13b50*/  FMUL.FTZ R51, R101, R0 ;  /* 0x0000000065337220 */ /* 0x000fe20000410000 */
[----:B------:R-:W-:Y:S01]  /*13b60*/  ISETP.GT.AND P6, PT, R247, R122, PT ;  /* 0x0000007af700720c */ /* 0x000fe20003fc4270 */
[----:B------:R-:W-:Y:S01]  /*13b70*/  MUFU.TANH R106, R106 ;  /* 0x0000006a006a7308 */ /* 0x000fe20000002400 */
[----:B------:R-:W-:Y:S02]  /*13b80*/  ISETP.GE.AND P1, PT, R122, R246, PT ;  /* 0x000000f67a00720c */ /* 0x000fe40003f26270 */
[----:B------:R-:W-:Y:S01]  /*13b90*/  FSEL R203, R203, -INF , !P6 ;  /* 0xff800000cbcb7808 */ /* 0x000fe20007000000 */
[----:B--2---:R-:W-:Y:S01]  /*13ba0*/  FFMA.FTZ R194, -R239, R105, R100 ;  /* 0x00000069efc27223 */ /* 0x004fe20000010164 */
[----:B------:R-:W-:Y:S01]  /*13bb0*/  FSEL R195, R195, -INF , !P5 ;  /* 0xff800000c3c37808 */ /* 0x000fe20006800000 */
[----:B------:R-:W2:Y:S01]  /*13bc0*/  LDSM.16.M88.4 R100, [R218+0x3000] ;  /* 0x00300000da64783b */ /* 0x000ea20000000200 */
[----:B------:R-:W-:Y:S01]  /*13bd0*/  FSEL R203, R203, -INF , !P1 ;  /* 0xff800000cbcb7808 */ /* 0x000fe20004800000 */
[----:B------:R-:W3:Y:S01]  /*13be0*/  MUFU.TANH R70, R70 ;  /* 0x0000004600467308 */ /* 0x000ee20000002400 */
[----:B------:R-:W-:Y:S01]  /*13bf0*/  FSEL R195, R195, -INF , !P3 ;  /* 0xff800000c3c37808 */ /* 0x000fe20005800000 */
[----:B------:R-:W-:Y:S01]  /*13c00*/  FMUL.FTZ R105, R96, R0 ;  /* 0x0000000060697220 */ /* 0x000fe20000410000 */
[----:B------:R-:W-:-:S02]  /*13c10*/  ISETP.GT.AND P6, PT, R187, R104, PT ;  /* 0x00000068bb00720c */ /* 0x000fc40003fc4270 */
[C---:B------:R-:W-:Y:S02]  /*13c20*/  ISETP.GE.AND P5, PT, R104.reuse, R245, PT ;  /* 0x000000f56800720c */ /* 0x040fe40003fa6270 */
[----:B------:R-:W-:Y:S01]  /*13c30*/  ISETP.GE.AND P1, PT, R104, R246, PT ;  /* 0x000000f66800720c */ /* 0x000fe20003f26270 */
[----:B------:R-:W4:Y:S01]  /*13c40*/  MUFU.TANH R51, R51 ;  /* 0x0000003300337308 */ /* 0x000f220000002400 */
[----:B------:R-:W-:Y:S02]  /*13c50*/  ISETP.GT.AND P3, PT, R247, R104, PT ;  /* 0x00000068f700720c */ /* 0x000fe40003f64270 */
[--C-:B------:R-:W-:Y:S02]  /*13c60*/  IADD3 R104, PT, PT, R244, -0x11, -R191.reuse ;  /* 0xffffffeff4687810 */ /* 0x100fe40007ffe8bf */
[----:B------:R-:W-:Y:S02]  /*13c70*/  FSEL R194, R194, -INF , !P6 ;  /* 0xff800000c2c27808 */ /* 0x000fe40007000000 */
[----:B------:R-:W-:Y:S01]  /*13c80*/  IABS R104, R104 ;  /* 0x0000006800687213 */ /* 0x000fe20000000000 */
[----:B-1----:R-:W-:Y:S01]  /*13c90*/  HMMA.16816.F32.BF16 R92, R108, R64, R92 ;  /* 0x000000406c5c723c */ /* 0x002fe2000004185c */
[----:B------:R-:W1:Y:S01]  /*13ca0*/  MUFU.TANH R64, R71 ;  /* 0x0000004700407308 */ /* 0x000e620000002400 */
[----:B---3--:R-:W-:Y:S01]  /*13cb0*/  FFMA.FTZ R205, -R239, R205, R70 ;  /* 0x000000cdefcd7223 */ /* 0x008fe20000010146 */
[----:B------:R-:W-:-:S02]  /*13cc0*/  IADD3 R70, PT, PT, R190, -0x10, -R191 ;  /* 0xfffffff0be467810 */ /* 0x000fc40007ffe8bf */
[----:B------:R-:W-:Y:S02]  /*13cd0*/  I2FP.F32.S32 R104, R104 ;  /* 0x0000006800687245 */ /* 0x000fe40000201400 */
[----:B------:R-:W-:Y:S01]  /*13ce0*/  IABS R70, R70 ;  /* 0x0000004600467213 */ /* 0x000fe20000000000 */
[----:B------:R-:W-:Y:S01]  /*13cf0*/  HMMA.16816.F32.BF16 R88, R108, R66, R88 ;  /* 0x000000426c58723c */ /* 0x000fe20000041858 */
[----:B------:R-:W-:Y:S01]  /*13d00*/  IADD3 R65, PT, PT, R244, -0x18, -R191 ;  /* 0xffffffe8f4417810 */ /* 0x000fe20007ffe8bf */
[C---:B----4-:R-:W-:Y:S01]  /*13d10*/  FFMA.FTZ R198, -R239.reuse, R104, R51 ;  /* 0x00000068efc67223 */ /* 0x050fe20000010133 */
[----:B------:R-:W-:Y:S01]  /*13d20*/  I2FP.F32.S32 R70, R70 ;  /* 0x0000004600467245 */ /* 0x000fe20000201400 */
[----:B------:R-:W-:Y:S01]  /*13d30*/  VIADD R104, R188, 0x18 ;  /* 0x00000018bc687836 */ /* 0x000fe20000000000 */
[----:B------:R-:W-:Y:S02]  /*13d40*/  IADD3 R51, PT, PT, R190, -0x11, -R191 ;  /* 0xffffffefbe337810 */ /* 0x000fe40007ffe8bf */
[----:B------:R-:W-:Y:S01]  /*13d50*/  IABS R96, R65 ;  /* 0x0000004100607213 */ /* 0x000fe20000000000 */
[----:B------:R-:W-:Y:S01]  /*13d60*/  FFMA.FTZ R70, -R239, R70, R106 ;  /* 0x00000046ef467223 */ /* 0x000fe2000001016a */
[----:B------:R-:W3:Y:S01]  /*13d70*/  MUFU.TANH R65, R105 ;  /* 0x0000006900417308 */ /* 0x000ee20000002400 */
[----:B------:R-:W-:-:S02]  /*13d80*/  IABS R51, R51 ;  /* 0x0000003300337213 */ /* 0x000fc40000000000 */
[----:B------:R-:W-:Y:S02]  /*13d90*/  FSEL R205, R205, -INF , !P4 ;  /* 0xff800000cdcd7808 */ /* 0x000fe40006000000 */
[----:B------:R-:W-:Y:S01]  /*13da0*/  I2FP.F32.S32 R51, R51 ;  /* 0x0000003300337245 */ /* 0x000fe20000201400 */
[C---:B--2---:R-:W-:Y:S01]  /*13db0*/  HMMA.16816.F32.BF16 R92, R4.reuse, R100, R92 ;  /* 0x00000064045c723c */ /* 0x044fe2000004185c */
[----:B------:R-:W-:Y:S01]  /*13dc0*/  FSEL R252, R70, -INF , !P3 ;  /* 0xff80000046fc7808 */ /* 0x000fe20005800000 */
[----:B------:R-:W-:Y:S01]  /*13dd0*/  IMAD.MOV.U32 R70, RZ, RZ, R96 ;  /* 0x000000ffff467224 */ /* 0x000fe200078e0060 */
[----:B------:R-:W-:Y:S01]  /*13de0*/  FSEL R194, R194, -INF , !P5 ;  /* 0xff800000c2c27808 */ /* 0x000fe20006800000 */
[----:B-1----:R-:W-:Y:S01]  /*13df0*/  FFMA.FTZ R199, -R239, R51, R64 ;  /* 0x00000033efc77223 */ /* 0x002fe20000010140 */
[----:B------:R-:W-:Y:S01]  /*13e00*/  FMUL.FTZ R51, R97, R0 ;  /* 0x0000000061337220 */ /* 0x000fe20000410000 */
[----:B------:R-:W-:Y:S01]  /*13e10*/  ISETP.GT.AND P5, PT, R247, R116, PT ;  /* 0x00000074f700720c */ /* 0x000fe20003fa4270 */
[----:B------:R-:W-:Y:S01]  /*13e20*/  VIADD R64, R188, 0x19 ;  /* 0x00000019bc407836 */ /* 0x000fe20000000000 */
[----:B------:R-:W-:Y:S01]  /*13e30*/  I2FP.F32.S32 R70, R70 ;  /* 0x0000004600467245 */ /* 0x000fe20000201400 */
[----:B------:R-:W-:Y:S01]  /*13e40*/  FMUL.FTZ R96, R98, R0 ;  /* 0x0000000062607220 */ /* 0x000fe20000410000 */
[----:B------:R-:W-:Y:S01]  /*13e50*/  ISETP.GT.AND P3, PT, R187, R104, PT ;  /* 0x00000068bb00720c */ /* 0x000fe20003f64270 */
[----:B------:R-:W1:Y:S01]  /*13e60*/  MUFU.TANH R51, R51 ;  /* 0x0000003300337308 */ /* 0x000e620000002400 */
[----:B------:R-:W-:Y:S01]  /*13e70*/  FSEL R205, R205, -INF , !P0 ;  /* 0xff800000cdcd7808 */ /* 0x000fe20004000000 */
[----:B---3--:R-:W-:Y:S01]  /*13e80*/  FFMA.FTZ R65, -R239, R70, R65 ;  /* 0x00000046ef417223 */ /* 0x008fe20000010141 */
[----:B------:R-:W-:Y:S01]  /*13e90*/  FSEL R252, R252, -INF , !P1 ;  /* 0xff800000fcfc7808 */ /* 0x000fe20004800000 */
[----:B------:R-:W-:Y:S01]  /*13ea0*/  FMUL.FTZ R70, R99, R0 ;  /* 0x0000000063467220 */ /* 0x000fe20000410000 */
[----:B------:R-:W-:Y:S01]  /*13eb0*/  ISETP.GE.AND P0, PT, R116, R246, PT ;  /* 0x000000f67400720c */ /* 0x000fe20003f06270 */
[----:B------:R-:W-:Y:S01]  /*13ec0*/  HMMA.16816.F32.BF16 R88, R4, R102, R88 ;  /* 0x000000660458723c */ /* 0x000fe20000041858 */
[-C--:B------:R-:W-:Y:S01]  /*13ed0*/  ISETP.GE.AND P1, PT, R104, R245.reuse, PT ;  /* 0x000000f56800720c */ /* 0x080fe20003f26270 */
[-C--:B------:R-:W-:Y:S01]  /*13ee0*/  FMUL.FTZ R92, R92, R0.reuse ;  /* 0x000000005c5c7220 */ /* 0x080fe20000410000 */
[----:B------:R-:W-:Y:S01]  /*13ef0*/  FSEL R199, R199, -INF , !P5 ;  /* 0xff800000c7c77808 */ /* 0x000fe20006800000 */
[----:B------:R-:W2:Y:S01]  /*13f00*/  MUFU.TANH R96, R96 ;  /* 0x0000006000607308 */ /* 0x000ea20000002400 */
[----:B------:R-:W-:Y:S01]  /*13f10*/  FSEL R200, R65, -INF , !P3 ;  /* 0xff80000041c87808 */ /* 0x000fe20005800000 */
[-C--:B------:R-:W-:Y:S01]  /*13f20*/  FMUL.FTZ R98, R94, R0.reuse ;  /* 0x000000005e627220 */ /* 0x080fe20000410000 */
[----:B------:R-:W-:Y:S01]  /*13f30*/  FSEL R199, R199, -INF , !P0 ;  /* 0xff800000c7c77808 */ /* 0x000fe20004000000 */
[----:B------:R-:W-:Y:S01]  /*13f40*/  FMUL.FTZ R97, R95, R0 ;  /* 0x000000005f617220 */ /* 0x000fe20000410000 */
[----:B------:R-:W-:Y:S01]  /*13f50*/  FSEL R200, R200, -INF , !P1 ;  /* 0xff800000c8c87808 */ /* 0x000fe20004800000 */
[----:B------:R-:W-:Y:S01]  /*13f60*/  VIADD R100, R188, 0x21 ;  /* 0x00000021bc647836 */ /* 0x000fe20000000000 */
[----:B------:R-:W-:Y:S01]  /*13f70*/  ISETP.GT.AND P5, PT, R187, R64, PT ;  /* 0x00000040bb00720c */ /* 0x000fe20003fa4270 */
[----:B------:R-:W3:Y:S01]  /*13f80*/  MUFU.TANH R70, R70 ;  /* 0x0000004600467308 */ /* 0x000ee20000002400 */
[----:B------:R-:W-:-:S02]  /*13f90*/  ISETP.GE.AND P3, PT, R64, R245, PT ;  /* 0x000000f54000720c */ /* 0x000fc40003f66270 */
[----:B------:R-:W-:Y:S02]  /*13fa0*/  ISETP.GE.AND P0, PT, R64, R246, PT ;  /* 0x000000f64000720c */ /* 0x000fe40003f06270 */
[----:B------:R-:W-:Y:S02]  /*13fb0*/  ISETP.GT.AND P1, PT, R247, R64, PT ;  /* 0x00000040f700720c */ /* 0x000fe40003f24270 */
[----:B------:R-:W4:Y:S01]  /*13fc0*/  LDSM.16.M88.4 R64, [R166+0x3800] ;  /* 0x00380000a640783b */ /* 0x000f220000000200 */
[----:B------:R-:W-:Y:S01]  /*13fd0*/  I2FP.F32.S32 R214, R214 ;  /* 0x000000d600d67245 */ /* 0x000fe20000201400 */
[----:B------:R-:W3:Y:S01]  /*13fe0*/  MUFU.TANH R92, R92 ;  /* 0x0000005c005c7308 */ /* 0x000ee20000002400 */
[----:B------:R-:W-:Y:S01]  /*13ff0*/  IADD3 R71, PT, PT, R244, -0x20, -R191 ;  /* 0xffffffe0f4477810 */ /* 0x000fe20007ffe8bf */
[----:B------:R-:W-:Y:S01]  /*14000*/  FMUL.FTZ R90, R90, R0 ;  /* 0x000000005a5a7220 */ /* 0x000fe20000410000 */
[----:B------:R-:W-:Y:S01]  /*14010*/  IABS R197, R197 ;  /* 0x000000c500c57213 */ /* 0x000fe20000000000 */
[----:B-1----:R-:W-:Y:S01]  /*14020*/  FFMA.FTZ R214, -R239, R214, R51 ;  /* 0x000000d6efd67223 */ /* 0x002fe20000010133 */
[----:B------:R-:W-:-:S02]  /*14030*/  IADD3 R51, PT, PT, R190, -0x19, -R191 ;  /* 0xffffffe7be337810 */ /* 0x000fc40007ffe8bf */
[----:B------:R-:W-:Y:S01]  /*14040*/  ISETP.GT.AND P4, PT, R187, R116, PT ;  /* 0x00000074bb00720c */ /* 0x000fe20003f84270 */
[----:B------:R-:W1:Y:S01]  /*14050*/  MUFU.TANH R98, R98 ;  /* 0x0000006200627308 */ /* 0x000e620000002400 */
[----:B------:R-:W-:Y:S02]  /*14060*/  IABS R51, R51 ;  /* 0x0000003300337213 */ /* 0x000fe40000000000 */
[----:B------:R-:W-:Y:S02]  /*14070*/  IABS R71, R71 ;  /* 0x0000004700477213 */ /* 0x000fe40000000000 */
[----:B------:R-:W-:Y:S02]  /*14080*/  I2FP.F32.S32 R197, R197 ;  /* 0x000000c500c57245 */ /* 0x000fe40000201400 */
[----:B------:R-:W-:Y:S01]  /*14090*/  ISETP.GE.AND P6, PT, R116, R245, PT ;  /* 0x000000f57400720c */ /* 0x000fe20003fc6270 */
[----:B------:R-:W-:Y:S01]  /*140a0*/  MUFU.TANH R90, R90 ;  /* 0x0000005a005a7308 */ /* 0x000fe20000002400 */
[----:B------:R-:W-:Y:S01]  /*140b0*/  FSEL R198, R198, -INF , !P4 ;  /* 0xff800000c6c67808 */ /* 0x000fe20006000000 */
[----:B--2---:R-:W-:Y:S01]  /*140c0*/  FFMA.FTZ R197, -R239, R197, R96 ;  /* 0x000000c5efc57223 */ /* 0x004fe20000010160 */
[----:B------:R-:W-:Y:S01]  /*140d0*/  I2FP.F32.S32 R51, R51 ;  /* 0x0000003300337245 */ /* 0x000fe20000201400 */
[----:B------:R-:W-:Y:S01]  /*140e0*/  VIADD R96, R188, 0x20 ;  /* 0x00000020bc607836 */ /* 0x000fe20000000000 */
[----:B------:R-:W-:Y:S01]  /*140f0*/  I2FP.F32.S32 R99, R71 ;  /* 0x0000004700637245 */ /* 0x000fe20000201400 */
[----:B------:R-:W-:Y:S01]  /*14100*/  FMUL.FTZ R71, R93, R0 ;  /* 0x000000005d477220 */ /* 0x000fe20000410000 */
[----:B------:R-:W-:Y:S01]  /*14110*/  FSEL R198, R198, -INF , !P6 ;  /* 0xff800000c6c67808 */ /* 0x000fe20007000000 */
[----:B---3--:R-:W-:Y:S01]  /*14120*/  FFMA.FTZ R250, -R239, R51, R70 ;  /* 0x00000033effa7223 */ /* 0x008fe20000010146 */
[----:B------:R-:W-:Y:S01]  /*14130*/  ISETP.GT.AND P6, PT, R247, R104, PT ;  /* 0x00000068f700720c */ /* 0x000fe20003fc4270 */
[----:B------:R-:W-:Y:S01]  /*14140*/  FFMA.FTZ R51, -R239, R99, R92 ;  /* 0x00000063ef337223 */ /* 0x000fe2000001015c */
[----:B------:R-:W-:Y:S01]  /*14150*/  ISETP.GE.AND P4, PT, R104, R246, PT ;  /* 0x000000f66800720c */ /* 0x000fe20003f86270 */
[----:B------:R-:W2:Y:S01]  /*14160*/  LDSM.16.M88.4 R92, [R218+0x3800] ;  /* 0x00380000da5c783b */ /* 0x000ea20000000200 */
[----:B------:R-:W-:Y:S01]  /*14170*/  FSEL R197, R197, -INF , !P6 ;  /* 0xff800000c5c57808 */ /* 0x000fe20007000000 */
[----:B------:R-:W3:Y:S01]  /*14180*/  MUFU.TANH R71, R71 ;  /* 0x0000004700477308 */ /* 0x000ee20000002400 */
[----:B------:R-:W-:-:S02]  /*14190*/  FSEL R214, R214, -INF , !P5 ;  /* 0xff800000d6d67808 */ /* 0x000fc40006800000 */
[----:B------:R-:W-:Y:S02]  /*141a0*/  FSEL R197, R197, -INF , !P4 ;  /* 0xff800000c5c57808 */ /* 0x000fe40006000000 */
[----:B------:R-:W-:Y:S02]  /*141b0*/  FSEL R214, R214, -INF , !P3 ;  /* 0xff800000d6d67808 */ /* 0x000fe40005800000 */
[----:B------:R-:W-:Y:S01]  /*141c0*/  ISETP.GT.AND P6, PT, R187, R96, PT ;  /* 0x00000060bb00720c */ /* 0x000fe20003fc4270 */
[----:B----4-:R-:W-:Y:S01]  /*141d0*/  HMMA.16816.F32.BF16 R84, R108, R64, R84 ;  /* 0x000000406c54723c */ /* 0x010fe20000041854 */
[C---:B------:R-:W-:Y:S01]  /*141e0*/  ISETP.GE.AND P5, PT, R96.reuse, R245, PT ;  /* 0x000000f56000720c */ /* 0x040fe20003fa6270 */
[----:B------:R-:W4:Y:S01]  /*141f0*/  MUFU.TANH R64, R97 ;  /* 0x0000006100407308 */ /* 0x000f220000002400 */
[----:B------:R-:W-:Y:S02]  /*14200*/  ISETP.GE.AND P4, PT, R96, R246, PT ;  /* 0x000000f66000720c */ /* 0x000fe40003f86270 */
[----:B------:R-:W-:-:S02]  /*14210*/  ISETP.GT.AND P3, PT, R247, R96, PT ;  /* 0x00000060f700720c */ /* 0x000fc40003f64270 */
[--C-:B------:R-:W-:Y:S01]  /*14220*/  IADD3 R70, PT, PT, R190, -0x20, -R191.reuse ;  /* 0xffffffe0be467810 */ /* 0x100fe20007ffe8bf */
[----:B------:R-:W-:Y:S01]  /*14230*/  HMMA.16816.F32.BF16 R80, R108, R66, R80 ;  /* 0x000000426c50723c */ /* 0x000fe20000041850 */
[----:B------:R-:W-:Y:S02]  /*14240*/  IADD3 R96, PT, PT, R244, -0x21, -R191 ;  /* 0xffffffdff4607810 */ /* 0x000fe40007ffe8bf */
[----:B------:R-:W-:Y:S02]  /*14250*/  IABS R70, R70 ;  /* 0x0000004600467213 */ /* 0x000fe40000000000 */
[----:B------:R-:W-:Y:S02]  /*14260*/  IABS R96, R96 ;  /* 0x0000006000607213 */ /* 0x000fe40000000000 */
[----:B------:R-:W-:Y:S02]  /*14270*/  I2FP.F32.S32 R70, R70 ;  /* 0x0000004600467245 */ /* 0x000fe40000201400 */
[----:B------:R-:W-:-:S02]  /*14280*/  I2FP.F32.S32 R96, R96 ;  /* 0x0000006000607245 */ /* 0x000fc40000201400 */
[----:B------:R-:W-:Y:S01]  /*14290*/  IADD3 R65, PT, PT, R244, -0x28, -R191 ;  /* 0xffffffd8f4417810 */ /* 0x000fe20007ffe8bf */
[----:B-1----:R-:W-:Y:S01]  /*142a0*/  FFMA.FTZ R98, -R239, R70, R98 ;  /* 0x00000046ef627223 */ /* 0x002fe20000010162 */
[----:B------:R-:W-:Y:S01]  /*142b0*/  FSEL R51, R51, -INF , !P6 ;  /* 0xff80000033337808 */ /* 0x000fe20007000000 */
[----:B---3--:R-:W-:Y:S01]  /*142c0*/  FFMA.FTZ R70, -R239, R96, R71 ;  /* 0x00000060ef467223 */ /* 0x008fe20000010147 */
[----:B------:R-:W-:Y:S01]  /*142d0*/  FMUL.FTZ R71, R88, R0 ;  /* 0x0000000058477220 */ /* 0x000fe20000410000 */
[----:B------:R-:W-:Y:S01]  /*142e0*/  IABS R88, R65 ;  /* 0x0000004100587213 */ /* 0x000fe20000000000 */
[----:B------:R-:W-:Y:S01]  /*142f0*/  VIADD R96, R188, 0x28 ;  /* 0x00000028bc607836 */ /* 0x000fe20000000000 */
[C-C-:B------:R-:W-:Y:S02]  /*14300*/  IADD3 R65, PT, PT, R190.reuse, -0x21, -R191.reuse ;  /* 0xffffffdfbe417810 */ /* 0x140fe40007ffe8bf */
[----:B------:R-:W-:Y:S01]  /*14310*/  I2FP.F32.S32 R88, R88 ;  /* 0x0000005800587245 */ /* 0x000fe20000201400 */
[----:B------:R-:W1:Y:S01]  /*14320*/  MUFU.TANH R71, R71 ;  /* 0x0000004700477308 */ /* 0x000e620000002400 */
[----:B------:R-:W-:Y:S01]  /*14330*/  IABS R65, R65 ;  /* 0x0000004100417213 */ /* 0x000fe20000000000 */
[----:B--2---:R-:W-:Y:S01]  /*14340*/  HMMA.16816.F32.BF16 R84, R4, R92, R84 ;  /* 0x0000005c0454723c */ /* 0x004fe20000041854 */
[----:B------:R-:W-:Y:S01]  /*14350*/  IADD3 R212, PT, PT, R190, -0x28, -R191 ;  /* 0xffffffd8bed47810 */ /* 0x000fe20007ffe8bf */
[----:B------:R-:W-:Y:S01]  /*14360*/  FMUL.FTZ R93, R91, R0 ;  /* 0x000000005b5d7220 */ /* 0x000fe20000410000 */
[----:B------:R-:W-:Y:S01]  /*14370*/  I2FP.F32.S32 R65, R65 ;  /* 0x0000004100417245 */ /* 0x000fe20000201400 */
[----:B------:R-:W-:Y:S01]  /*14380*/  VIADD R92, R188, 0x30 ;  /* 0x00000030bc5c7836 */ /* 0x000fe20000000000 */
[----:B------:R-:W-:-:S02]  /*14390*/  FSEL R250, R250, -INF , !P1 ;  /* 0xff800000fafa7808 */ /* 0x000fc40004800000 */
[----:B------:R-:W-:Y:S01]  /*143a0*/  FSEL R51, R51, -INF , !P5 ;  /* 0xff80000033337808 */ /* 0x000fe20006800000 */
[----:B----4-:R-:W-:Y:S01]  /*143b0*/  FFMA.FTZ R210, -R239, R65, R64 ;  /* 0x00000041efd27223 */ /* 0x010fe20000010140 */
[----:B------:R-:W-:Y:S01]  /*143c0*/  FMUL.FTZ R65, R89, R0 ;  /* 0x0000000059417220 */ /* 0x000fe20000410000 */
[----:B------:R-:W-:Y:S01]  /*143d0*/  FSEL R98, R98, -INF , !P3 ;  /* 0xff80000062627808 */ /* 0x000fe20005800000 */
[----:B------:R-:W-:Y:S01]  /*143e0*/  VIADD R64, R188, 0x29 ;  /* 0x00000029bc407836 */ /* 0x000fe20000000000 */
[----:B------:R-:W-:Y:S01]  /*143f0*/  ISETP.GT.AND P5, PT, R247, R100, PT ;  /* 0x00000064f700720c */ /* 0x000fe20003fa4270 */
[----:B------:R-:W-:Y:S01]  /*14400*/  HMMA.16816.F32.BF16 R80, R4, R94, R80 ;  /* 0x0000005e0450723c */ /* 0x000fe20000041850 */
[----:B------:R-:W-:Y:S01]  /*14410*/  ISETP.GT.AND P3, PT, R187, R96, PT ;  /* 0x00000060bb00720c */ /* 0x000fe20003f64270 */
[----:B------:R-:W2:Y:S01]  /*14420*/  MUFU.TANH R65, R65 ;  /* 0x0000004100417308 */ /* 0x000ea20000002400 */
[----:B-1----:R-:W-:Y:S01]  /*14430*/  FFMA.FTZ R71, -R239, R88, R71 ;  /* 0x00000058ef477223 */ /* 0x002fe20000010147 */
[----:B------:R-:W-:-:S02]  /*14440*/  IADD3 R88, PT, PT, R244, -0x29, -R191 ;  /* 0xffffffd7f4587810 */ /* 0x000fc40007ffe8bf */
[----:B------:R-:W-:Y:S01]  /*14450*/  IABS R212, R212 ;  /* 0x000000d400d47213 */ /* 0x000fe20000000000 */
[----:B------:R-:W-:Y:S01]  /*14460*/  FMUL.FTZ R84, R84, R0 ;  /* 0x0000000054547220 */ /* 0x000fe20000410000 */
[----:B------:R-:W-:Y:S01]  /*14470*/  IABS R88, R88 ;  /* 0x0000005800587213 */ /* 0x000fe20000000000 */
[----:B------:R-:W-:Y:S01]  /*14480*/  FMUL.FTZ R94, R86, R0 ;  /* 0x00000000565e7220 */ /* 0x000fe20000410000 */
[----:B------:R-:W-:Y:S02]  /*14490*/  FSEL R250, R250, -INF , !P0 ;  /* 0xff800000fafa7808 */ /* 0x000fe40004000000 */
[----:B------:R-:W-:Y:S01]  /*144a0*/  FSEL R202, R98, -INF , !P4 ;  /* 0xff80000062ca7808 */ /* 0x000fe20006000000 */
[----:B------:R-:W-:Y:S01]  /*144b0*/  MUFU.TANH R84, R84 ;  /* 0x0000005400547308 */ /* 0x000fe20000002400 */
[----:B------:R-:W-:Y:S01]  /*144c0*/  ISETP.GE.AND P0, PT, R100, R246, PT ;  /* 0x000000f66400720c */ /* 0x000fe20003f06270 */
[----:B------:R-:W-:Y:S01]  /*144d0*/  VIADD R98, R188, 0x41 ;  /* 0x00000041bc627836 */ /* 0x000fe20000000000 */
[----:B------:R-:W-:-:S02]  /*144e0*/  ISETP.GE.AND P4, PT, R96, R245, PT ;  /* 0x000000f56000720c */ /* 0x000fc40003f86270 */
[----:B------:R-:W-:Y:S02]  /*144f0*/  FSEL R210, R210, -INF , !P5 ;  /* 0xff800000d2d27808 */ /* 0x000fe40006800000 */
[----:B------:R-:W-:Y:S01]  /*14500*/  FSEL R71, R71, -INF , !P3 ;  /* 0xff80000047477808 */ /* 0x000fe20005800000 */
[----:B------:R-:W-:Y:S01]  /*14510*/  MUFU.TANH R94, R94 ;  /* 0x0000005e005e7308 */ /* 0x000fe20000002400 */
[----:B------:R-:W-:Y:S02]  /*14520*/  I2FP.F32.S32 R88, R88 ;  /* 0x0000005800587245 */ /* 0x000fe40000201400 */
[----:B------:R-:W-:Y:S02]  /*14530*/  I2FP.F32.S32 R212, R212 ;  /* 0x000000d400d47245 */ /* 0x000fe40000201400 */
[----:B------:R-:W-:Y:S01]  /*14540*/  FSEL R210, R210, -INF , !P0 ;  /* 0xff800000d2d27808 */ /* 0x000fe20004000000 */
[----:B--2---:R-:W-:Y:S01]  /*14550*/  FFMA.FTZ R88, -R239, R88, R65 ;  /* 0x00000058ef587223 */ /* 0x004fe20000010141 */
[----:B------:R-:W-:Y:S01]  /*14560*/  FSEL R71, R71, -INF , !P4 ;  /* 0xff80000047477808 */ /* 0x000fe20006000000 */
[----:B------:R-:W-:Y:S01]  /*14570*/  FFMA.FTZ R212, -R239, R212, R90 ;  /* 0x000000d4efd47223 */ /* 0x000fe2000001015a */
[----:B------:R-:W-:Y:S01]  /*14580*/  ISETP.GT.AND P5, PT, R187, R64, PT ;  /* 0x00000040bb00720c */ /* 0x000fe20003fa4270 */
[----:B------:R1:W2:Y:S01]  /*14590*/  MUFU.TANH R90, R93 ;  /* 0x0000005d005a7308 */ /* 0x0002a20000002400 */
[----:B------:R-:W-:-:S02]  /*145a0*/  ISETP.GE.AND P3, PT, R64, R245, PT ;  /* 0x000000f54000720c */ /* 0x000fc40003f66270 */
[----:B------:R-:W-:Y:S02]  /*145b0*/  ISETP.GE.AND P0, PT, R64, R246, PT ;  /* 0x000000f64000720c */ /* 0x000fe40003f06270 */
[----:B------:R-:W-:Y:S02]  /*145c0*/  ISETP.GT.AND P4, PT, R247, R64, PT ;  /* 0x00000040f700720c */ /* 0x000fe40003f84270 */
[----:B------:R-:W3:Y:S01]  /*145d0*/  LDSM.16.M88.4 R64, [R166+0x4000] ;  /* 0x00400000a640783b */ /* 0x000ee20000000200 */
[--C-:B------:R-:W-:Y:S02]  /*145e0*/  IADD3 R91, PT, PT, R244, -0x30, -R191.reuse ;  /* 0xffffffd0f45b7810 */ /* 0x100fe40007ffe8bf */
[----:B------:R-:W-:Y:S02]  /*145f0*/  ISETP.GT.AND P1, PT, R187, R100, PT ;  /* 0x00000064bb00720c */ /* 0x000fe40003f24270 */
[----:B------:R-:W-:Y:S02]  /*14600*/  IADD3 R89, PT, PT, R190, -0x29, -R191 ;  /* 0xffffffd7be597810 */ /* 0x000fe40007ffe8bf */
[----:B------:R-:W-:-:S02]  /*14610*/  IABS R91, R91 ;  /* 0x0000005b005b7213 */ /* 0x000fc40000000000 */
[----:B------:R-:W-:Y:S02]  /*14620*/  ISETP.GE.AND P6, PT, R100, R245, PT ;  /* 0x000000f56400720c */ /* 0x000fe40003fc6270 */
[----:B------:R-:W-:Y:S01]  /*14630*/  FSEL R70, R70, -INF , !P1 ;  /* 0xff80000046467808 */ /* 0x000fe20004800000 */
[-C--:B-1----:R-:W-:Y:S01]  /*14640*/  FMUL.FTZ R93, R87, R0.reuse ;  /* 0x00000000575d7220 */ /* 0x082fe20000410000 */
[----:B------:R-:W-:Y:S02]  /*14650*/  IABS R89, R89 ;  /* 0x0000005900597213 */ /* 0x000fe40000000000 */
[----:B------:R-:W-:Y:S01]  /*14660*/  I2FP.F32.S32 R95, R91 ;  /* 0x0000005b005f7245 */ /* 0x000fe20000201400 */
[----:B------:R-:W-:Y:S01]  /*14670*/  FMUL.FTZ R91, R85, R0 ;  /* 0x00000000555b7220 */ /* 0x000fe20000410000 */
[----:B------:R-:W-:Y:S02]  /*14680*/  FSEL R70, R70, -INF , !P6 ;  /* 0xff80000046467808 */ /* 0x000fe40007000000 */
[----:B------:R-:W-:-:S02]  /*14690*/  I2FP.F32.S32 R89, R89 ;  /* 0x0000005900597245 */ /* 0x000fc40000201400 */
[----:B------:R-:W-:Y:S01]  /*146a0*/  ISETP.GT.AND P6, PT, R247, R96, PT ;  /* 0x00000060f700720c */ /* 0x000fe20003fc4270 */
[----:B------:R-:W1:Y:S01]  /*146b0*/  MUFU.TANH R91, R91 ;  /* 0x0000005b005b7308 */ /* 0x000e620000002400 */
[----:B------:R-:W-:Y:S01]  /*146c0*/  ISETP.GE.AND P1, PT, R96, R246, PT ;  /* 0x000000f66000720c */ /* 0x000fe20003f26270 */
[C---:B--2---:R-:W-:Y:S01]  /*146d0*/  FFMA.FTZ R206, -R239.reuse, R89, R90 ;  /* 0x00000059efce7223 */ /* 0x044fe2000001015a */
[----:B------:R-:W-:Y:S01]  /*146e0*/  FSEL R212, R212, -INF , !P6 ;  /* 0xff800000d4d47808 */ /* 0x000fe20007000000 */
[----:B------:R-:W-:Y:S01]  /*146f0*/  FFMA.FTZ R89, -R239, R95, R84 ;  /* 0x0000005fef597223 */ /* 0x000fe20000010154 */
[----:B------:R-:W-:Y:S01]  /*14700*/  FSEL R88, R88, -INF , !P5 ;  /* 0xff80000058587808 */ /* 0x000fe20006800000 */
[----:B------:R-:W2:Y:S01]  /*14710*/  LDSM.16.M88.4 R84, [R218+0x4000] ;  /* 0x00400000da54783b */ /* 0x000ea20000000200 */
[----:B------:R-:W-:Y:S01]  /*14720*/  FSEL R212, R212, -INF , !P1 ;  /* 0xff800000d4d47808 */ /* 0x000fe20004800000 */
[----:B------:R-:W-:Y:S01]  /*14730*/  VIADD R96, R188, 0x31 ;  /* 0x00000031bc607836 */ /* 0x000fe20000000000 */
[----:B------:R-:W-:-:S02]  /*14740*/  FSEL R88, R88, -INF , !P3 ;  /* 0xff80000058587808 */ /* 0x000fc40005800000 */
[----:B------:R-:W-:Y:S02]  /*14750*/  ISETP.GT.AND P6, PT, R187, R92, PT ;  /* 0x0000005cbb00720c */ /* 0x000fe40003fc4270 */
[C---:B------:R-:W-:Y:S02]  /*14760*/  ISETP.GE.AND P5, PT, R92.reuse, R245, PT ;  /* 0x000000f55c00720c */ /* 0x040fe40003fa6270 */
[----:B------:R-:W-:Y:S02]  /*14770*/  ISETP.GE.AND P1, PT, R92, R246, PT ;  /* 0x000000f65c00720c */ /* 0x000fe40003f26270 */
[----:B------:R-:W-:Y:S01]  /*14780*/  ISETP.GT.AND P3, PT, R247, R92, PT ;  /* 0x0000005cf700720c */ /* 0x000fe20003f64270 */
[----:B---3--:R-:W-:Y:S01]  /*14790*/  HMMA.16816.F32.BF16 R76, R108, R64, R76 ;  /* 0x000000406c4c723c */ /* 0x008fe2000004184c */
[--C-:B------:R-:W-:Y:S01]  /*147a0*/  IADD3 R92, PT, PT, R244, -0x31, -R191.reuse ;  /* 0xffffffcff45c7810 */ /* 0x100fe20007ffe8bf */
[----:B------:R-:W3:Y:S01]  /*147b0*/  MUFU.TANH R64, R93 ;  /* 0x0000005d00407308 */ /* 0x000ee20000002400 */
[----:B------:R-:W-:-:S02]  /*147c0*/  IADD3 R90, PT, PT, R190, -0x30, -R191 ;  /* 0xffffffd0be5a7810 */ /* 0x000fc40007ffe8bf */
[----:B------:R-:W-:Y:S02]  /*147d0*/  IABS R92, R92 ;  /* 0x0000005c005c7213 */ /* 0x000fe40000000000 */
[----:B------:R-:W-:Y:S01]  /*147e0*/  IABS R90, R90 ;  /* 0x0000005a005a7213 */ /* 0x000fe20000000000 */
[----:B------:R-:W-:Y:S01]  /*147f0*/  HMMA.16816.F32.BF16 R72, R108, R66, R72 ;  /* 0x000000426c48723c */ /* 0x000fe20000041848 */
[----:B------:R-:W-:Y:S02]  /*14800*/  I2FP.F32.S32 R92, R92 ;  /* 0x0000005c005c7245 */ /* 0x000fe40000201400 */
[----:B------:R-:W-:Y:S02]  /*14810*/  IADD3 R65, PT, PT, R244, -0x38, -R191 ;  /* 0xffffffc8f4417810 */ /* 0x000fe40007ffe8bf */
[----:B------:R-:W-:Y:S01]  /*14820*/  I2FP.F32.S32 R90, R90 ;  /* 0x0000005a005a7245 */ /* 0x000fe20000201400 */
[----:B-1----:R-:W-:Y:S01]  /*14830*/  FFMA.FTZ R92, -R239, R92, R91 ;  /* 0x0000005cef5c7223 */ /* 0x002fe2000001015b */
[----:B------:R-:W-:Y:S01]  /*14840*/  FMUL.FTZ R91, R80, R0 ;  /* 0x00000000505b7220 */ /* 0x000fe20000410000 */
[----:B------:R-:W-:-:S02]  /*14850*/  IABS R80, R65 ;  /* 0x0000004100507213 */ /* 0x000fc40000000000 */
[----:B------:R-:W-:Y:S01]  /*14860*/  IADD3 R65, PT, PT, R190, -0x31, -R191 ;  /* 0xffffffcfbe417810 */ /* 0x000fe20007ffe8bf */
[----:B------:R-:W-:Y:S01]  /*14870*/  FFMA.FTZ R90, -R239, R90, R94 ;  /* 0x0000005aef5a7223 */ /* 0x000fe2000001015e */
[----:B------:R-:W-:Y:S01]  /*14880*/  FSEL R206, R206, -INF , !P4 ;  /* 0xff800000cece7808 */ /* 0x000fe20006000000 */
[----:B------:R-:W1:Y:S01]  /*14890*/  MUFU.TANH R91, R91 ;  /* 0x0000005b005b7308 */ /* 0x000e620000002400 */
[----:B------:R-:W-:Y:S01]  /*148a0*/  IABS R65, R65 ;  /* 0x0000004100417213 */ /* 0x000fe20000000000 */
[----:B------:R-:W-:Y:S01]  /*148b0*/  VIADD R94, R188, 0x38 ;  /* 0x00000038bc5e7836 */ /* 0x000fe20000000000 */
[----:B------:R-:W-:Y:S01]  /*148c0*/  FSEL R95, R90, -INF , !P3 ;  /* 0xff8000005a5f7808 */ /* 0x000fe20005800000 */
[----:B------:R-:W-:Y:S01]  /*148d0*/  IMAD.MOV.U32 R90, RZ, RZ, R80 ;  /* 0x000000ffff5a7224 */ /* 0x000fe200078e0050 */
[----:B------:R-:W-:Y:S02]  /*148e0*/  I2FP.F32.S32 R65, R65 ;  /* 0x0000004100417245 */ /* 0x000fe40000201400 */
[----:B------:R-:W-:Y:S01]  /*148f0*/  ISETP.GT.AND P4, PT, R187, R96, PT ;  /* 0x00000060bb00720c */ /* 0x000fe20003f84270 */
[----:B--2---:R-:W-:Y:S01]  /*14900*/  HMMA.16816.F32.BF16 R76, R4, R84, R76 ;  /* 0x00000054044c723c */ /* 0x004fe2000004184c */
[----:B------:R-:W-:Y:S01]  /*14910*/  I2FP.F32.S32 R90, R90 ;  /* 0x0000005a005a7245 */ /* 0x000fe20000201400 */
[----:B---3--:R-:W-:Y:S01]  /*14920*/  FFMA.FTZ R64, -R239, R65, R64 ;  /* 0x00000041ef407223 */ /* 0x008fe20000010140 */
[-C--:B------:R-:W-:Y:S01]  /*14930*/  FMUL.FTZ R65, R81, R0.reuse ;  /* 0x0000000051417220 */ /* 0x080fe20000410000 */
[----:B------:R-:W-:Y:S01]  /*14940*/  FSEL R93, R92, -INF , !P4 ;  /* 0xff8000005c5d7808 */ /* 0x000fe20006000000 */
[----:B------:R-:W-:Y:S01]  /*14950*/  FMUL.FTZ R92, R82, R0 ;  /* 0x00000000525c7220 */ /* 0x000fe20000410000 */
[----:B------:R-:W-:-:S02]  /*14960*/  FSEL R89, R89, -INF , !P6 ;  /* 0xff80000059597808 */ /* 0x000fc40007000000 */
[----:B------:R-:W-:Y:S01]  /*14970*/  ISETP.GE.AND P6, PT, R96, R245, PT ;  /* 0x000000f56000720c */ /* 0x000fe20003fc6270 */
[----:B------:R-:W2:Y:S01]  /*14980*/  MUFU.TANH R65, R65 ;  /* 0x0000004100417308 */ /* 0x000ea20000002400 */
[----:B-1----:R-:W-:Y:S01]  /*14990*/  FFMA.FTZ R85, -R239, R90, R91 ;  /* 0x0000005aef557223 */ /* 0x002fe2000001015b */
[--C-:B------:R-:W-:Y:S01]  /*149a0*/  IADD3 R91, PT, PT, R244, -0x39, -R191.reuse ;  /* 0xffffffc7f45b7810 */ /* 0x100fe20007ffe8bf */
[----:B------:R-:W-:Y:S01]  /*149b0*/  HMMA.16816.F32.BF16 R72, R4, R86, R72 ;  /* 0x000000560448723c */ /* 0x000fe20000041848 */
[----:B------:R-:W-:Y:S02]  /*149c0*/  FSEL R89, R89, -INF , !P5 ;  /* 0xff80000059597808 */ /* 0x000fe40006800000 */
[----:B------:R-:W-:Y:S02]  /*149d0*/  ISETP.GT.AND P5, PT, R247, R96, PT ;  /* 0x00000060f700720c */ /* 0x000fe40003fa4270 */
[----:B------:R-:W1:Y:S01]  /*149e0*/  MUFU.TANH R84, R92 ;  /* 0x0000005c00547308 */ /* 0x000e620000002400 */
[----:B------:R-:W-:Y:S01]  /*149f0*/  IABS R91, R91 ;  /* 0x0000005b005b7213 */ /* 0x000fe20000000000 */
[-C--:B------:R-:W-:Y:S01]  /*14a00*/  FMUL.FTZ R76, R76, R0.reuse ;  /* 0x000000004c4c7220 */ /* 0x080fe20000410000 */
[----:B------:R-:W-:Y:S01]  /*14a10*/  IADD3 R90, PT, PT, R190, -0x38, -R191 ;  /* 0xffffffc8be5a7810 */ /* 0x000fe20007ffe8bf */
[----:B------:R-:W-:Y:S01]  /*14a20*/  FMUL.FTZ R87, R77, R0 ;  /* 0x000000004d577220 */ /* 0x000fe20000410000 */
[----:B------:R-:W-:Y:S01]  /*14a30*/  FSEL R81, R64, -INF , !P5 ;  /* 0xff80000040517808 */ /* 0x000fe20006800000 */
[----:B------:R-:W-:Y:S01]  /*14a40*/  IMAD.MOV.U32 R64, RZ, RZ, R91 ;  /* 0x000000ffff407224 */ /* 0x000fe200078e005b */
[----:B------:R-:W-:Y:S01]  /*14a50*/  IABS R90, R90 ;  /* 0x0000005a005a7213 */ /* 0x000fe20000000000 */
[----:B------:R-:W-:Y:S01]  /*14a60*/  MUFU.TANH R76, R76 ;  /* 0x0000004c004c7308 */ /* 0x000fe20000002400 */
[----:B------:R-:W-:Y:S01]  /*14a70*/  FSEL R82, R93, -INF , !P6 ;  /* 0xff8000005d527808 */ /* 0x000fe20007000000 */
[----:B------:R-:W-:Y:S01]  /*14a80*/  FMUL.FTZ R93, R83, R0 ;  /* 0x00000000535d7220 */ /* 0x000fe20000410000 */
[----:B------:R-:W-:-:S02]  /*14a90*/  I2FP.F32.S32 R64, R64 ;  /* 0x0000004000407245 */ /* 0x000fc40000201400 */
[----:B------:R-:W-:Y:S01]  /*14aa0*/  I2FP.F32.S32 R90, R90 ;  /* 0x0000005a005a7245 */ /* 0x000fe20000201400 */
[----:B------:R-:W-:Y:S01]  /*14ab0*/  FMUL.FTZ R74, R74, R0 ;  /* 0x000000004a4a7220 */ /* 0x000fe20000410000 */
[----:B------:R-:W-:Y:S01]  /*14ac0*/  IADD3 R91, PT, PT, R190, -0x39, -R191 ;  /* 0xffffffc7be5b7810 */ /* 0x000fe20007ffe8bf */
[C---:B--2---:R-:W-:Y:S01]  /*14ad0*/  FFMA.FTZ R83, -R239.reuse, R64, R65 ;  /* 0x00000040ef537223 */ /* 0x044fe20000010141 */
[----:B------:R-:W-:Y:S01]  /*14ae0*/  FSEL R206, R206, -INF , !P0 ;  /* 0xff800000cece7808 */ /* 0x000fe20004000000 */
[----:B-1----:R-:W-:Y:S01]  /*14af0*/  FFMA.FTZ R84, -R239, R90, R84 ;  /* 0x0000005aef547223 */ /* 0x002fe20000010154 */
[----:B------:R-:W1:Y:S01]  /*14b00*/  LDSM.16.M88.4 R64, [R166+0x4800] ;  /* 0x00480000a640783b */ /* 0x000e620000000200 */
[----:B------:R-:W2:Y:S01]  /*14b10*/  MUFU.TANH R90, R93 ;  /* 0x0000005d005a7308 */ /* 0x000ea20000002400 */
[----:B------:R-:W-:Y:S02]  /*14b20*/  IADD3 R92, PT, PT, R244, -0x40, -R191 ;  /* 0xffffffc0f45c7810 */ /* 0x000fe40007ffe8bf */
[----:B------:R-:W-:-:S02]  /*14b30*/  IABS R91, R91 ;  /* 0x0000005b005b7213 */ /* 0x000fc40000000000 */
[----:B------:R-:W-:Y:S02]  /*14b40*/  IABS R92, R92 ;  /* 0x0000005c005c7213 */ /* 0x000fe40000000000 */
[----:B------:R-:W-:Y:S01]  /*14b50*/  I2FP.F32.S32 R86, R91 ;  /* 0x0000005b00567245 */ /* 0x000fe20000201400 */
[----:B------:R-:W-:Y:S01]  /*14b60*/  FMUL.FTZ R91, R79, R0 ;  /* 0x000000004f5b7220 */ /* 0x000fe20000410000 */
[----:B------:R-:W-:Y:S01]  /*14b70*/  ISETP.GE.AND P0, PT, R96, R246, PT ;  /* 0x000000f66000720c */ /* 0x000fe20003f06270 */
[----:B------:R-:W-:Y:S01]  /*14b80*/  FMUL.FTZ R96, R78, R0 ;  /* 0x000000004e607220 */ /* 0x000fe20000410000 */
[----:B------:R-:W-:Y:S01]  /*14b90*/  FSEL R80, R95, -INF , !P1 ;  /* 0xff8000005f507808 */ /* 0x000fe20004800000 */
[----:B------:R-:W-:Y:S01]  /*14ba0*/  MUFU.TANH R87, R87 ;  /* 0x0000005700577308 */ /* 0x000fe20000002400 */
[----:B------:R-:W-:Y:S02]  /*14bb0*/  ISETP.GT.AND P3, PT, R187, R94, PT ;  /* 0x0000005ebb00720c */ /* 0x000fe40003f64270 */
[----:B------:R-:W-:-:S02]  /*14bc0*/  ISETP.GE.AND P1, PT, R94, R245, PT ;  /* 0x000000f55e00720c */ /* 0x000fc40003f26270 */
[----:B------:R-:W-:Y:S01]  /*14bd0*/  ISETP.GE.AND P4, PT, R94, R246, PT ;  /* 0x000000f65e00720c */ /* 0x000fe20003f86270 */
[----:B--2---:R-:W-:Y:S01]  /*14be0*/  FFMA.FTZ R86, -R239, R86, R90 ;  /* 0x00000056ef567223 */ /* 0x004fe2000001015a */
[----:B------:R-:W-:Y:S01]  /*14bf0*/  I2FP.F32.S32 R93, R92 ;  /* 0x0000005c005d7245 */ /* 0x000fe20000201400 */
[----:B------:R-:W-:Y:S01]  /*14c00*/  MUFU.TANH R96, R96 ;  /* 0x0000006000607308 */ /* 0x000fe20000002400 */
[----:B------:R-:W-:Y:S01]  /*14c10*/  ISETP.GT.AND P6, PT, R247, R94, PT ;  /* 0x0000005ef700720c */ /* 0x000fe20003fc4270 */
[----:B------:R-:W-:Y:S01]  /*14c20*/  VIADD R94, R188, 0x39 ;  /* 0x00000039bc5e7836 */ /* 0x000fe20000000000 */
[----:B------:R-:W-:Y:S01]  /*14c30*/  FSEL R85, R85, -INF , !P3 ;  /* 0xff80000055557808 */ /* 0x000fe20005800000 */
[----:B------:R-:W-:Y:S01]  /*14c40*/  FFMA.FTZ R90, -R239, R93, R76 ;  /* 0x0000005def5a7223 */ /* 0x000fe2000001014c */
[----:B------:R-:W-:Y:S01]  /*14c50*/  FMUL.FTZ R93, R72, R0 ;  /* 0x00000000485d7220 */ /* 0x000fe20000410000 */
[----:B------:R-:W2:Y:S01]  /*14c60*/  LDSM.16.M88.4 R76, [R218+0x4800] ;  /* 0x00480000da4c783b */ /* 0x000ea20000000200 */
[----:B------:R-:W-:Y:S01]  /*14c70*/  ISETP.GT.AND P5, PT, R187, R94, PT ;  /* 0x0000005ebb00720c */ /* 0x000fe20003fa4270 */
[----:B------:R-:W-:Y:S01]  /*14c80*/  MUFU.TANH R74, R74 ;  /* 0x0000004a004a7308 */ /* 0x000fe20000002400 */
[----:B------:R-:W-:-:S02]  /*14c90*/  FSEL R81, R81, -INF , !P0 ;  /* 0xff80000051517808 */ /* 0x000fc40004000000 */
[----:B------:R-:W-:Y:S02]  /*14ca0*/  FSEL R85, R85, -INF , !P1 ;  /* 0xff80000055557808 */ /* 0x000fe40004800000 */
[C---:B------:R-:W-:Y:S02]  /*14cb0*/  ISETP.GE.AND P3, PT, R94.reuse, R245, PT ;  /* 0x000000f55e00720c */ /* 0x040fe40003f66270 */
[----:B------:R-:W-:Y:S01]  /*14cc0*/  ISETP.GE.AND P0, PT, R94, R246, PT ;  /* 0x000000f65e00720c */ /* 0x000fe20003f06270 */
[----:B------:R-:W-:Y:S01]  /*14cd0*/  MUFU.TANH R93, R93 ;  /* 0x0000005d005d7308 */ /* 0x000fe20000002400 */
[----:B------:R-:W-:Y:S01]  /*14ce0*/  ISETP.GT.AND P1, PT, R247, R94, PT ;  /* 0x0000005ef700720c */ /* 0x000fe20003f24270 */
[----:B------:R-:W-:Y:S01]  /*14cf0*/  VIADD R94, R188, 0x40 ;  /* 0x00000040bc5e7836 */ /* 0x000fe20000000000 */
[----:B-1----:R-:W-:Y:S01]  /*14d00*/  HMMA.16816.F32.BF16 R56, R108, R64, R56 ;  /* 0x000000406c38723c */ /* 0x002fe20000041838 */
[----:B------:R-:W-:Y:S02]  /*14d10*/  IADD3 R65, PT, PT, R244, -0x48, -R191 ;  /* 0xffffffb8f4417810 */ /* 0x000fe40007ffe8bf */
[----:B------:R-:W-:-:S02]  /*14d20*/  FSEL R84, R84, -INF , !P6 ;  /* 0xff80000054547808 */ /* 0x000fc40007000000 */
[----:B------:R-:W1:Y:S01]  /*14d30*/  MUFU.TANH R64, R91 ;  /* 0x0000005b00407308 */ /* 0x000e620000002400 */
[----:B------:R-:W-:Y:S02]  /*14d40*/  IABS R72, R65 ;  /* 0x0000004100487213 */ /* 0x000fe40000000000 */
[C-C-:B------:R-:W-:Y:S01]  /*14d50*/  IADD3 R65, PT, PT, R190.reuse, -0x41, -R191.reuse ;  /* 0xffffffbfbe417810 */ /* 0x140fe20007ffe8bf */
[----:B------:R-:W-:Y:S01]  /*14d60*/  HMMA.16816.F32.BF16 R52, R108, R66, R52 ;  /* 0x000000426c34723c */ /* 0x000fe20000041834 */
[----:B------:R-:W-:Y:S02]  /*14d70*/  FSEL R83, R83, -INF , !P5 ;  /* 0xff80000053537808 */ /* 0x000fe40006800000 */
[----:B------:R-:W-:Y:S02]  /*14d80*/  IABS R65, R65 ;  /* 0x0000004100417213 */ /* 0x000fe40000000000 */
[----:B------:R-:W-:Y:S02]  /*14d90*/  IADD3 R92, PT, PT, R190, -0x40, -R191 ;  /* 0xffffffc0be5c7810 */ /* 0x000fe40007ffe8bf */
[----:B------:R-:W-:-:S02]  /*14da0*/  FSEL R84, R84, -INF , !P4 ;  /* 0xff80000054547808 */ /* 0x000fc40006000000 */
[----:B------:R-:W-:Y:S02]  /*14db0*/  FSEL R83, R83, -INF , !P3 ;  /* 0xff80000053537808 */ /* 0x000fe40005800000 */
[----:B------:R-:W-:Y:S02]  /*14dc0*/  ISETP.GT.AND P6, PT, R187, R94, PT ;  /* 0x0000005ebb00720c */ /* 0x000fe40003fc4270 */
[C---:B------:R-:W-:Y:S02]  /*14dd0*/  ISETP.GE.AND P5, PT, R94.reuse, R245, PT ;  /* 0x000000f55e00720c */ /* 0x040fe40003fa6270 */
[----:B------:R-:W-:Y:S02]  /*14de0*/  ISETP.GE.AND P4, PT, R94, R246, PT ;  /* 0x000000f65e00720c */ /* 0x000fe40003f86270 */
[----:B------:R-:W-:Y:S01]  /*14df0*/  ISETP.GT.AND P3, PT, R247, R94, PT ;  /* 0x0000005ef700720c */ /* 0x000fe20003f64270 */
[----:B--2---:R-:W-:Y:S01]  /*14e00*/  HMMA.16816.F32.BF16 R56, R4, R76, R56 ;  /* 0x0000004c0438723c */ /* 0x004fe20000041838 */
[----:B------:R-:W-:-:S02]  /*14e10*/  I2FP.F32.S32 R65, R65 ;  /* 0x0000004100417245 */ /* 0x000fc40000201400 */
[--C-:B------:R-:W-:Y:S02]  /*14e20*/  IADD3 R94, PT, PT, R244, -0x41, -R191.reuse ;  /* 0xffffffbff45e7810 */ /* 0x100fe40007ffe8bf */
[----:B------:R-:W-:Y:S01]  /*14e30*/  IABS R92, R92 ;  /* 0x0000005c005c7213 */ /* 0x000fe20000000000 */
[----:B-1----:R-:W-:Y:S01]  /*14e40*/  FFMA.FTZ R64, -R239, R65, R64 ;  /* 0x00000041ef407223 */ /* 0x002fe20000010140 */
[----:B------:R-:W-:Y:S01]  /*14e50*/  IABS R94, R94 ;  /* 0x0000005e005e7213 */ /* 0x000fe20000000000 */
[----:B------:R-:W-:Y:S01]  /*14e60*/  FMUL.FTZ R65, R73, R0 ;  /* 0x0000000049417220 */ /* 0x000fe20000410000 */
[----:B------:R-:W-:Y:S01]  /*14e70*/  I2FP.F32.S32 R92, R92 ;  /* 0x0000005c005c7245 */ /* 0x000fe20000201400 */
[----:B------:R-:W-:Y:S01]  /*14e80*/  HMMA.16816.F32.BF16 R52, R4, R78, R52 ;  /* 0x0000004e0434723c */ /* 0x000fe20000041834 */
[----:B------:R-:W-:Y:S02]  /*14e90*/  I2FP.F32.S32 R94, R94 ;  /* 0x0000005e005e7245 */ /* 0x000fe40000201400 */
[----:B------:R-:W-:Y:S01]  /*14ea0*/  FSEL R90, R90, -INF , !P6 ;  /* 0xff8000005a5a7808 */ /* 0x000fe20007000000 */
[C---:B------:R-:W-:Y:S01]  /*14eb0*/  FFMA.FTZ R92, -R239.reuse, R92, R96 ;  /* 0x0000005cef5c7223 */ /* 0x040fe20000010160 */
[----:B------:R-:W-:Y:S01]  /*14ec0*/  IADD3 R91, PT, PT, R244, -0x49, -R191 ;  /* 0xffffffb7f45b7810 */ /* 0x000fe20007ffe8bf */
[----:B------:R-:W1:Y:S01]  /*14ed0*/  MUFU.TANH R65, R65 ;  /* 0x0000004100417308 */ /* 0x000e620000002400 */
[----:B------:R-:W-:Y:S01]  /*14ee0*/  FSEL R90, R90, -INF , !P5 ;  /* 0xff8000005a5a7808 */ /* 0x000fe20006800000 */
[----:B------:R-:W-:Y:S01]  /*14ef0*/  FFMA.FTZ R95, -R239, R94, R87 ;  /* 0x0000005eef5f7223 */ /* 0x000fe20000010157 */
[----:B------:R-:W-:Y:S01]  /*14f00*/  ISETP.GT.AND P5, PT, R247, R98, PT ;  /* 0x00000062f700720c */ /* 0x000fe20003fa4270 */
[----:B------:R-:W-:Y:S01]  /*14f10*/  VIADD R94, R188, 0x48 ;  /* 0x00000048bc5e7836 */ /* 0x000fe20000000000 */
[----:B------:R-:W-:Y:S01]  /*14f20*/  FSEL R87, R92, -INF , !P3 ;  /* 0xff8000005c577808 */ /* 0x000fe20005800000 */
[----:B------:R-:W-:Y:S01]  /*14f30*/  IMAD.MOV.U32 R92, RZ, RZ, R72 ;  /* 0x000000ffff5c7224 */ /* 0x000fe200078e0048 */
[----:B------:R-:W-:Y:S01]  /*14f40*/  IABS R91, R91 ;  /* 0x0000005b005b7213 */ /* 0x000fe20000000000 */
[-C--:B------:R-:W-:Y:S01]  /*14f50*/  FMUL.FTZ R56, R56, R0.reuse ;  /* 0x0000000038387220 */ /* 0x080fe20000410000 */
[----:B------:R-:W-:Y:S01]  /*14f60*/  IADD3 R76, PT, PT, R190, -0x48, -R191 ;  /* 0xffffffb8be4c7810 */ /* 0x000fe20007ffe8bf */
[----:B------:R-:W-:Y:S01]  /*14f70*/  FMUL.FTZ R96, R58, R0 ;  /* 0x000000003a607220 */ /* 0x000fe20000410000 */
[----:B------:R-:W-:Y:S01]  /*14f80*/  FSEL R73, R64, -INF , !P5 ;  /* 0xff80000040497808 */ /* 0x000fe20006800000 */
[----:B------:R-:W-:Y:S01]  /*14f90*/  IMAD.MOV.U32 R64, RZ, RZ, R91 ;  /* 0x000000ffff407224 */ /* 0x000fe200078e005b */
[----:B------:R-:W-:Y:S01]  /*14fa0*/  I2FP.F32.S32 R92, R92 ;  /* 0x0000005c005c7245 */ /* 0x000fe20000201400 */
[----:B------:R-:W-:Y:S01]  /*14fb0*/  MUFU.TANH R56, R56 ;  /* 0x0000003800387308 */ /* 0x000fe20000002400 */
[----:B------:R-:W-:Y:S01]  /*14fc0*/  IABS R76, R76 ;  /* 0x0000004c004c7213 */ /* 0x000fe20000000000 */
[----:B------:R-:W-:Y:S01]  /*14fd0*/  FMUL.FTZ R79, R57, R0 ;  /* 0x00000000394f7220 */ /* 0x000fe20000410000 */
[----:B------:R-:W-:Y:S01]  /*14fe0*/  I2FP.F32.S32 R64, R64 ;  /* 0x0000004000407245 */ /* 0x000fe20000201400 */
[----:B------:R-:W-:Y:S01]  /*14ff0*/  FFMA.FTZ R77, -R239, R92, R93 ;  /* 0x0000005cef4d7223 */ /* 0x000fe2000001015d */
[----:B------:R-:W-:Y:S01]  /*15000*/  I2FP.F32.S32 R76, R76 ;  /* 0x0000004c004c7245 */ /* 0x000fe20000201400 */
[----:B------:R-:W-:Y:S01]  /*15010*/  FMUL.FTZ R93, R75, R0 ;  /* 0x000000004b5d7220 */ /* 0x000fe20000410000 */
[----:B------:R-:W-:Y:S01]  /*15020*/  FSEL R86, R86, -INF , !P1 ;  /* 0xff80000056567808 */ /* 0x000fe20004800000 */
[----:B-1----:R-:W-:Y:S01]  /*15030*/  FFMA.FTZ R75, -R239, R64, R65 ;  /* 0x00000040ef4b7223 */ /* 0x002fe20000010141 */
[----:B------:R-:W-:Y:S01]  /*15040*/  ISETP.GT.AND P3, PT, R187, R94, PT ;  /* 0x0000005ebb00720c */ /* 0x000fe20003f64270 */
[----:B------:R-:W-:Y:S01]  /*15050*/  FFMA.FTZ R74, -R239, R76, R74 ;  /* 0x0000004cef4a7223 */ /* 0x000fe2000001014a */
[----:B------:R-:W-:Y:S01]  /*15060*/  FSEL R86, R86, -INF , !P0 ;  /* 0xff80000056567808 */ /* 0x000fe20004000000 */
[----:B------:R-:W-:Y:S01]  /*15070*/  VIADD R92, R188, 0x49 ;  /* 0x00000049bc5c7836 */ /* 0x000fe20000000000 */
[----:B------:R-:W-:Y:S01]  /*15080*/  FSEL R87, R87, -INF , !P4 ;  /* 0xff80000057577808 */ /* 0x000fe20006000000 */
[----:B------:R1:W2:Y:S01]  /*15090*/  MUFU.TANH R76, R93 ;  /* 0x0000005d004c7308 */ /* 0x0002a20000002400 */
[----:B------:R-:W-:Y:S01]  /*150a0*/  ISETP.GE.AND P0, PT, R98, R246, PT ;  /* 0x000000f66200720c */ /* 0x000fe20003f06270 */
[----:B------:R-:W3:Y:S01]  /*150b0*/  LDSM.16.M88.4 R64, [R166+0x5000] ;  /* 0x00500000a640783b */ /* 0x000ee20000000200 */
[----:B------:R-:W-:Y:S01]  /*150c0*/  ISETP.GE.AND P4, PT, R94, R245, PT ;  /* 0x000000f55e00720c */ /* 0x000fe20003f86270 */
[----:B------:R-:W-:Y:S01]  /*150d0*/  FMUL.FTZ R54, R54, R0 ;  /* 0x0000000036367220 */ /* 0x000fe20000410000 */
[----:B------:R-:W-:-:S02]  /*150e0*/  FSEL R77, R77, -INF , !P3 ;  /* 0xff8000004d4d7808 */ /* 0x000fc40005800000 */
[----:B------:R-:W-:Y:S01]  /*150f0*/  FSEL R73, R73, -INF , !P0 ;  /* 0xff80000049497808 */ /* 0x000fe20004000000 */
[----:B------:R-:W4:Y:S01]  /*15100*/  MUFU.TANH R96, R96 ;  /* 0x0000006000607308 */ /* 0x000f220000002400 */
[----:B------:R-:W-:Y:S02]  /*15110*/  FSEL R77, R77, -INF , !P4 ;  /* 0xff8000004d4d7808 */ /* 0x000fe40006000000 */
[----:B------:R-:W-:Y:S02]  /*15120*/  ISETP.GT.AND P5, PT, R187, R92, PT ;  /* 0x0000005cbb00720c */ /* 0x000fe40003fa4270 */
[C---:B------:R-:W-:Y:S02]  /*15130*/  ISETP.GE.AND P3, PT, R92.reuse, R245, PT ;  /* 0x000000f55c00720c */ /* 0x040fe40003f66270 */
[----:B------:R-:W-:Y:S01]  /*15140*/  ISETP.GE.AND P0, PT, R92, R246, PT ;  /* 0x000000f65c00720c */ /* 0x000fe20003f06270 */
[----:B------:R-:W4:Y:S01]  /*15150*/  MUFU.TANH R79, R79 ;  /* 0x0000004f004f7308 */ /* 0x000f220000002400 */
[----:B------:R-:W-:-:S02]  /*15160*/  ISETP.GT.AND P4, PT, R247, R92, PT ;  /* 0x0000005cf700720c */ /* 0x000fc40003f84270 */
[--C-:B------:R-:W-:Y:S02]  /*15170*/  IADD3 R91, PT, PT, R190, -0x49, -R191.reuse ;  /* 0xffffffb7be5b7810 */ /* 0x100fe40007ffe8bf */
[----:B------:R-:W-:Y:S02]  /*15180*/  IADD3 R92, PT, PT, R244, -0x50, -R191 ;  /* 0xffffffb0f45c7810 */ /* 0x000fe40007ffe8bf */
[----:B------:R-:W-:Y:S01]  /*15190*/  IABS R91, R91 ;  /* 0x0000005b005b7213 */ /* 0x000fe20000000000 */
[----:B------:R-:W-:Y:S01]  /*151a0*/  MUFU.TANH R54, R54 ;  /* 0x0000003600367308 */ /* 0x000fe20000002400 */
[----:B------:R-:W-:Y:S02]  /*151b0*/  IABS R92, R92 ;  /* 0x0000005c005c7213 */ /* 0x000fe40000000000 */
[----:B------:R-:W-:Y:S01]  /*151c0*/  I2FP.F32.S32 R78, R91 ;  /* 0x0000005b004e7245 */ /* 0x000fe20000201400 */
[----:B------:R-:W-:Y:S01]  /*151d0*/  FMUL.FTZ R91, R59, R0 ;  /* 0x000000003b5b7220 */ /* 0x000fe20000410000 */
[----:B-1----:R-:W-:-:S02]  /*151e0*/  I2FP.F32.S32 R93, R92 ;  /* 0x0000005c005d7245 */ /* 0x002fc40000201400 */
[----:B------:R-:W-:Y:S01]  /*151f0*/  ISETP.GT.AND P1, PT, R187, R98, PT ;  /* 0x00000062bb00720c */ /* 0x000fe20003f24270 */
[C---:B--2---:R-:W-:Y:S01]  /*15200*/  FFMA.FTZ R76, -R239.reuse, R78, R76 ;  /* 0x0000004eef4c7223 */ /* 0x044fe2000001014c */
[----:B------:R-:W-:Y:S01]  /*15210*/  ISETP.GE.AND P6, PT, R98, R245, PT ;  /* 0x000000f56200720c */ /* 0x000fe20003fc6270 */
[----:B------:R-:W-:Y:S01]  /*15220*/  FFMA.FTZ R78, -R239, R93, R56 ;  /* 0x0000005def4e7223 */ /* 0x000fe20000010138 */
[----:B------:R-:W-:Y:S01]  /*15230*/  FSEL R72, R95, -INF , !P1 ;  /* 0xff8000005f487808 */ /* 0x000fe20004800000 */
[----:B------:R-:W1:Y:S01]  /*15240*/  LDSM.16.M88.4 R56, [R218+0x5000] ;  /* 0x00500000da38783b */ /* 0x000e620000000200 */
[----:B------:R-:W-:Y:S01]  /*15250*/  ISETP.GE.AND P1, PT, R94, R246, PT ;  /* 0x000000f65e00720c */ /* 0x000fe20003f26270 */
[----:B------:R-:W-:Y:S01]  /*15260*/  VIADD R98, R188, 0x51 ;  /* 0x00000051bc627836 */ /* 0x000fe20000000000 */
[----:B------:R-:W-:Y:S02]  /*15270*/  FSEL R72, R72, -INF , !P6 ;  /* 0xff80000048487808 */ /* 0x000fe40007000000 */
[----:B------:R-:W-:Y:S01]  /*15280*/  ISETP.GT.AND P6, PT, R247, R94, PT ;  /* 0x0000005ef700720c */ /* 0x000fe20003fc4270 */
[----:B------:R-:W-:Y:S01]  /*15290*/  VIADD R94, R188, 0x50 ;  /* 0x00000050bc5e7836 */ /* 0x000fe20000000000 */
[----:B------:R-:W-:Y:S01]  /*152a0*/  FSEL R75, R75, -INF , !P5 ;  /* 0xff8000004b4b7808 */ /* 0x000fe20006800000 */
[----:B---3--:R-:W-:Y:S01]  /*152b0*/  HMMA.16816.F32.BF16 R44, R108, R64, R44 ;  /* 0x000000406c2c723c */ /* 0x008fe2000004182c */
[----:B------:R-:W-:Y:S01]  /*152c0*/  FSEL R74, R74, -INF , !P6 ;  /* 0xff8000004a4a7808 */ /* 0x000fe20007000000 */
[----:B------:R-:W2:Y:S01]  /*152d0*/  MUFU.TANH R64, R91 ;  /* 0x0000005b00407308 */ /* 0x000ea20000002400 */
[----:B------:R-:W-:-:S02]  /*152e0*/  IADD3 R92, PT, PT, R190, -0x50, -R191 ;  /* 0xffffffb0be5c7810 */ /* 0x000fc40007ffe8bf */
[----:B------:R-:W-:Y:S02]  /*152f0*/  FSEL R74, R74, -INF , !P1 ;  /* 0xff8000004a4a7808 */ /* 0x000fe40004800000 */
[----:B------:R-:W-:Y:S01]  /*15300*/  FSEL R75, R75, -INF , !P3 ;  /* 0xff8000004b4b7808 */ /* 0x000fe20005800000 */
[----:B------:R-:W-:Y:S01]  /*15310*/  HMMA.16816.F32.BF16 R40, R108, R66, R40 ;  /* 0x000000426c28723c */ /* 0x000fe20000041828 */
[----:B------:R-:W-:Y:S01]  /*15320*/  ISETP.GT.AND P6, PT, R187, R94, PT ;  /* 0x0000005ebb00720c */ /* 0x000fe20003fc4270 */
[----:B------:R-:W-:Y:S01]  /*15330*/  VIADD R66, R188, 0x60 ;  /* 0x00000060bc427836 */ /* 0x000fe20000000000 */
[C---:B------:R-:W-:Y:S02]  /*15340*/  ISETP.GE.AND P5, PT, R94.reuse, R245, PT ;  /* 0x000000f55e00720c */ /* 0x040fe40003fa6270 */
[----:B------:R-:W-:Y:S02]  /*15350*/  ISETP.GE.AND P1, PT, R94, R246, PT ;  /* 0x000000f65e00720c */ /* 0x000fe40003f26270 */
[----:B------:R-:W-:-:S02]  /*15360*/  ISETP.GT.AND P3, PT, R247, R94, PT ;  /* 0x0000005ef700720c */ /* 0x000fc40003f64270 */
[C-C-:B------:R-:W-:Y:S02]  /*15370*/  IADD3 R94, PT, PT, R244.reuse, -0x51, -R191.reuse ;  /* 0xffffffaff45e7810 */ /* 0x140fe40007ffe8bf */
[----:B------:R-:W-:Y:S02]  /*15380*/  IABS R92, R92 ;  /* 0x0000005c005c7213 */ /* 0x000fe40000000000 */
[----:B------:R-:W-:Y:S02]  /*15390*/  IABS R94, R94 ;  /* 0x0000005e005e7213 */ /* 0x000fe40000000000 */
[----:B------:R-:W-:Y:S02]  /*153a0*/  I2FP.F32.S32 R92, R92 ;  /* 0x0000005c005c7245 */ /* 0x000fe40000201400 */
[----:B------:R-:W-:Y:S02]  /*153b0*/  I2FP.F32.S32 R94, R94 ;  /* 0x0000005e005e7245 */ /* 0x000fe40000201400 */
[----:B------:R-:W-:Y:S01]  /*153c0*/  IADD3 R65, PT, PT, R244, -0x58, -R191 ;  /* 0xffffffa8f4417810 */ /* 0x000fe20007ffe8bf */
[C---:B----4-:R-:W-:Y:S01]  /*153d0*/  FFMA.FTZ R92, -R239.reuse, R92, R96 ;  /* 0x0000005cef5c7223 */ /* 0x050fe20000010160 */
[----:B------:R-:W-:Y:S01]  /*153e0*/  FMUL.FTZ R96, R52, R0 ;  /* 0x0000000034607220 */ /* 0x000fe20000410000 */
[----:B------:R-:W-:Y:S01]  /*153f0*/  FFMA.FTZ R93, -R239, R94, R79 ;  /* 0x0000005eef5d7223 */ /* 0x000fe2000001014f */
[----:B------:R-:W-:Y:S01]  /*15400*/  IABS R79, R65 ;  /* 0x00000041004f7213 */ /* 0x000fe20000000000 */
[C---:B-1----:R-:W-:Y:S01]  /*15410*/  HMMA.16816.F32.BF16 R44, R4.reuse, R56, R44 ;  /* 0x00000038042c723c */ /* 0x042fe2000004182c */
[----:B------:R-:W1:Y:S01]  /*15420*/  MUFU.TANH R65, R96 ;  /* 0x0000006000417308 */ /* 0x000e620000002400 */
[----:B------:R-:W-:Y:S01]  /*15430*/  IADD3 R52, PT, PT, R190, -0x51, -R191 ;  /* 0xffffffafbe347810 */ /* 0x000fe20007ffe8bf */
[----:B------:R-:W-:Y:S01]  /*15440*/  VIADD R94, R188, 0x58 ;  /* 0x00000058bc5e7836 */ /* 0x000fe20000000000 */
[----:B------:R-:W-:Y:S01]  /*15450*/  FSEL R95, R92, -INF , !P3 ;  /* 0xff8000005c5f7808 */ /* 0x000fe20005800000 */
[----:B------:R-:W-:Y:S01]  /*15460*/  IMAD.MOV.U32 R92, RZ, RZ, R79 ;  /* 0x000000ffff5c7224 */ /* 0x000fe200078e004f */
[----:B------:R-:W-:Y:S01]  /*15470*/  IABS R52, R52 ;  /* 0x0000003400347213 */ /* 0x000fe20000000000 */
[----:B------:R-:W-:Y:S01]  /*15480*/  VIADD R56, R188, 0x59 ;  /* 0x00000059bc387836 */ /* 0x000fe20000000000 */
[----:B------:R-:W-:Y:S01]  /*15490*/  FSEL R79, R95, -INF , !P1 ;  /* 0xff8000005f4f7808 */ /* 0x000fe20004800000 */
[----:B------:R-:W-:Y:S01]  /*154a0*/  FMUL.FTZ R95, R53, R0 ;  /* 0x00000000355f7220 */ /* 0x000fe20000410000 */
[----:B------:R-:W-:Y:S01]  /*154b0*/  I2FP.F32.S32 R52, R52 ;  /* 0x0000003400347245 */ /* 0x000fe20000201400 */
[----:B------:R-:W-:Y:S01]  /*154c0*/  HMMA.16816.F32.BF16 R40, R4, R58, R40 ;  /* 0x0000003a0428723c */ /* 0x000fe20000041828 */
[----:B------:R-:W-:-:S02]  /*154d0*/  FSEL R78, R78, -INF , !P6 ;  /* 0xff8000004e4e7808 */ /* 0x000fc40007000000 */
[----:B------:R-:W-:Y:S01]  /*154e0*/  FSEL R76, R76, -INF , !P4 ;  /* 0xff8000004c4c7808 */ /* 0x000fe20006000000 */
[----:B------:R-:W3:Y:S01]  /*154f0*/  MUFU.TANH R95, R95 ;  /* 0x0000005f005f7308 */ /* 0x000ee20000002400 */
[----:B------:R-:W-:Y:S01]  /*15500*/  IADD3 R57, PT, PT, R244, -0x59, -R191 ;  /* 0xffffffa7f4397810 */ /* 0x000fe20007ffe8bf */
[----:B--2---:R-:W-:Y:S01]  /*15510*/  FFMA.FTZ R52, -R239, R52, R64 ;  /* 0x00000034ef347223 */ /* 0x004fe20000010140 */
[----:B------:R-:W-:Y:S01]  /*15520*/  ISETP.GT.AND P4, PT, R187, R98, PT ;  /* 0x00000062bb00720c */ /* 0x000fe20003f84270 */
[----:B------:R-:W-:Y:S01]  /*15530*/  FMUL.FTZ R44, R44, R0 ;  /* 0x000000002c2c7220 */ /* 0x000fe20000410000 */
[----:B------:R-:W-:Y:S01]  /*15540*/  I2FP.F32.S32 R92, R92 ;  /* 0x0000005c005c7245 */ /* 0x000fe20000201400 */
[-C--:B------:R-:W-:Y:S01]  /*15550*/  FMUL.FTZ R67, R46, R0.reuse ;  /* 0x000000002e437220 */ /* 0x080fe20000410000 */
[----:B------:R-:W-:Y:S01]  /*15560*/  FSEL R78, R78, -INF , !P5 ;  /* 0xff8000004e4e7808 */ /* 0x000fe20006800000 */
[----:B------:R-:W-:Y:S01]  /*15570*/  FMUL.FTZ R59, R47, R0 ;  /* 0x000000002f3b7220 */ /* 0x000fe20000410000 */
[----:B------:R-:W-:Y:S01]  /*15580*/  ISETP.GT.AND P5, PT, R247, R98, PT ;  /* 0x00000062f700720c */ /* 0x000fe20003fa4270 */
[----:B-1----:R-:W-:Y:S01]  /*15590*/  FFMA.FTZ R65, -R239, R92, R65 ;  /* 0x0000005cef417223 */ /* 0x002fe20000010141 */
[----:B------:R-:W-:Y:S01]  /*155a0*/  IABS R53, R57 ;  /* 0x0000003900357213 */ /* 0x000fe20000000000 */
[----:B------:R-:W1:Y:S01]  /*155b0*/  MUFU.TANH R44, R44 ;  /* 0x0000002c002c7308 */ /* 0x000e620000002400 */
[----:B------:R-:W-:-:S02]  /*155c0*/  FSEL R91, R93, -INF , !P4 ;  /* 0xff8000005d5b7808 */ /* 0x000fc40006000000 */
[----:B------:R-:W-:Y:S01]  /*155d0*/  IADD3 R93, PT, PT, R190, -0x58, -R191 ;  /* 0xffffffa8be5d7810 */ /* 0x000fe20007ffe8bf */
[-C--:B------:R-:W-:Y:S01]  /*155e0*/  FMUL.FTZ R42, R42, R0.reuse ;  /* 0x000000002a2a7220 */ /* 0x080fe20000410000 */
[----:B------:R-:W-:Y:S01]  /*155f0*/  ISETP.GE.AND P6, PT, R98, R245, PT ;  /* 0x000000f56200720c */ /* 0x000fe20003fc6270 */
[----:B------:R-:W-:Y:S01]  /*15600*/  FMUL.FTZ R103, R41, R0 ;  /* 0x0000000029677220 */ /* 0x000fe20000410000 */
[----:B------:R-:W-:Y:S01]  /*15610*/  FSEL R92, R52, -INF , !P5 ;  /* 0xff800000345c7808 */ /* 0x000fe20006800000 */
[----:B------:R-:W-:Y:S01]  /*15620*/  IMAD.MOV.U32 R52, RZ, RZ, R53 ;  /* 0x000000ffff347224 */ /* 0x000fe200078e0035 */
[----:B------:R-:W-:Y:S01]  /*15630*/  ISETP.GT.AND P3, PT, R187, R94, PT ;  /* 0x0000005ebb00720c */ /* 0x000fe20003f64270 */
[----:B------:R-:W-:Y:S01]  /*15640*/  MUFU.TANH R42, R42 ;  /* 0x0000002a002a7308 */ /* 0x000fe20000002400 */
[----:B------:R-:W-:Y:S02]  /*15650*/  IABS R93, R93 ;  /* 0x0000005d005d7213 */ /* 0x000fe40000000000 */
[----:B------:R-:W-:-:S02]  /*15660*/  FSEL R91, R91, -INF , !P6 ;  /* 0xff8000005b5b7808 */ /* 0x000fc40007000000 */
[----:B------:R-:W-:Y:S02]  /*15670*/  FSEL R76, R76, -INF , !P0 ;  /* 0xff8000004c4c7808 */ /* 0x000fe40004000000 */
[C---:B------:R-:W-:Y:S01]  /*15680*/  ISETP.GE.AND P1, PT, R94.reuse, R245, PT ;  /* 0x000000f55e00720c */ /* 0x040fe20003f26270 */
[----:B------:R-:W-:Y:S01]  /*15690*/  MUFU.TANH R103, R103 ;  /* 0x0000006700677308 */ /* 0x000fe20000002400 */
[----:B------:R-:W-:Y:S02]  /*156a0*/  ISETP.GE.AND P4, PT, R94, R246, PT ;  /* 0x000000f65e00720c */ /* 0x000fe40003f86270 */
[----:B------:R-:W-:Y:S02]  /*156b0*/  ISETP.GT.AND P6, PT, R247, R94, PT ;  /* 0x0000005ef700720c */ /* 0x000fe40003fc4270 */
[----:B------:R-:W-:Y:S02]  /*156c0*/  ISETP.GE.AND P0, PT, R98, R246, PT ;  /* 0x000000f66200720c */ /* 0x000fe40003f06270 */
[----:B------:R-:W-:-:S02]  /*156d0*/  FSEL R94, R65, -INF , !P3 ;  /* 0xff800000415e7808 */ /* 0x000fc40005800000 */
[----:B------:R-:W-:Y:S02]  /*156e0*/  I2FP.F32.S32 R93, R93 ;  /* 0x0000005d005d7245 */ /* 0x000fe40000201400 */
[----:B------:R-:W-:Y:S02]  /*156f0*/  I2FP.F32.S32 R52, R52 ;  /* 0x0000003400347245 */ /* 0x000fe40000201400 */
[----:B------:R-:W-:Y:S01]  /*15700*/  FSEL R92, R92, -INF , !P0 ;  /* 0xff8000005c5c7808 */ /* 0x000fe20004000000 */
[C---:B------:R-:W-:Y:S01]  /*15710*/  FFMA.FTZ R93, -R239.reuse, R93, R54 ;  /* 0x0000005def5d7223 */ /* 0x040fe20000010136 */
[----:B------:R-:W-:Y:S01]  /*15720*/  FSEL R94, R94, -INF , !P1 ;  /* 0xff8000005e5e7808 */ /* 0x000fe20004800000 */
[----:B---3--:R-:W-:Y:S01]  /*15730*/  FFMA.FTZ R95, -R239, R52, R95 ;  /* 0x00000034ef5f7223 */ /* 0x008fe2000001015f */
[----:B------:R-:W-:Y:S02]  /*15740*/  ISETP.GT.AND P5, PT, R187, R56, PT ;  /* 0x00000038bb00720c */ /* 0x000fe40003fa4270 */
[----:B------:R-:W-:-:S02]  /*15750*/  ISETP.GE.AND P3, PT, R56, R245, PT ;  /* 0x000000f53800720c */ /* 0x000fc40003f66270 */
[----:B------:R-:W-:Y:S02]  /*15760*/  ISETP.GE.AND P0, PT, R56, R246, PT ;  /* 0x000000f63800720c */ /* 0x000fe40003f06270 */
[----:B------:R-:W-:Y:S01]  /*15770*/  ISETP.GT.AND P1, PT, R247, R56, PT ;  /* 0x00000038f700720c */ /* 0x000fe20003f24270 */
[----:B------:R-:W-:Y:S01]  /*15780*/  FMUL.FTZ R56, R55, R0 ;  /* 0x0000000037387220 */ /* 0x000fe20000410000 */
[--C-:B------:R-:W-:Y:S01]  /*15790*/  IADD3 R64, PT, PT, R244, -0x60, -R191.reuse ;  /* 0xffffffa0f4407810 */ /* 0x100fe20007ffe8bf */
[----:B------:R-:W2:Y:S01]  /*157a0*/  LDSM.16.M88.4 R52, [R166+0x5800] ;  /* 0x00580000a634783b */ /* 0x000ea20000000200 */
[----:B------:R-:W-:Y:S02]  /*157b0*/  IADD3 R57, PT, PT, R190, -0x59, -R191 ;  /* 0xffffffa7be397810 */ /* 0x000fe40007ffe8bf */
[----:B------:R-:W-:Y:S01]  /*157c0*/  IABS R64, R64 ;  /* 0x0000004000407213 */ /* 0x000fe20000000000 */
[----:B------:R-:W3:Y:S01]  /*157d0*/  MUFU.TANH R56, R56 ;  /* 0x0000003800387308 */ /* 0x000ee20000002400 */
[----:B------:R-:W-:-:S02]  /*157e0*/  IABS R57, R57 ;  /* 0x0000003900397213 */ /* 0x000fc40000000000 */
[----:B------:R-:W-:Y:S02]  /*157f0*/  I2FP.F32.S32 R65, R64 ;  /* 0x0000004000417245 */ /* 0x000fe40000201400 */
[----:B------:R-:W-:Y:S01]  /*15800*/  I2FP.F32.S32 R96, R57 ;  /* 0x0000003900607245 */ /* 0x000fe20000201400 */
[----:B------:R-:W-:Y:S01]  /*15810*/  FMUL.FTZ R57, R45, R0 ;  /* 0x000000002d397220 */ /* 0x000fe20000410000 */
[----:B------:R-:W-:Y:S01]  /*15820*/  FSEL R95, R95, -INF , !P5 ;  /* 0xff8000005f5f7808 */ /* 0x000fe20006800000 */
[----:B-1----:R-:W-:Y:S01]  /*15830*/  FFMA.FTZ R98, -R239, R65, R44 ;  /* 0x00000041ef627223 */ /* 0x002fe2000001012c */
[----:B------:R-:W1:Y:S01]  /*15840*/  MUFU.TANH R64, R67 ;  /* 0x0000004300407308 */ /* 0x000e620000002400 */
[----:B------:R-:W4:Y:S01]  /*15850*/  LDSM.16.M88.4 R44, [R218+0x5800] ;  /* 0x00580000da2c783b */ /* 0x000f220000000200 */
[----:B------:R-:W-:Y:S02]  /*15860*/  IADD3 R58, PT, PT, R244, -0x61, -R191 ;  /* 0xffffff9ff43a7810 */ /* 0x000fe40007ffe8bf */
[----:B------:R-:W-:-:S02]  /*15870*/  FSEL R95, R95, -INF , !P3 ;  /* 0xff8000005f5f7808 */ /* 0x000fc40005800000 */
[----:B------:R-:W-:Y:S02]  /*15880*/  FSEL R93, R93, -INF , !P6 ;  /* 0xff8000005d5d7808 */ /* 0x000fe40007000000 */
[----:B------:R-:W4:Y:S01]  /*15890*/  MUFU.TANH R57, R57 ;  /* 0x0000003900397308 */ /* 0x000f220000002400 */
[----:B---3--:R-:W-:Y:S01]  /*158a0*/  FFMA.FTZ R96, -R239, R96, R56 ;  /* 0x00000060ef607223 */ /* 0x008fe20000010138 */
[----:B------:R-:W-:Y:S02]  /*158b0*/  IADD3 R56, PT, PT, R190, -0x60, -R191 ;  /* 0xffffffa0be387810 */ /* 0x000fe40007ffe8bf */
[----:B------:R-:W-:Y:S02]  /*158c0*/  ISETP.GT.AND P3, PT, R247, R66, PT ;  /* 0x00000042f700720c */ /* 0x000fe40003f64270 */
[----:B------:R-:W-:Y:S02]  /*158d0*/  IABS R56, R56 ;  /* 0x0000003800387213 */ /* 0x000fe40000000000 */
[----:B------:R-:W-:-:S02]  /*158e0*/  IABS R58, R58 ;  /* 0x0000003a003a7213 */ /* 0x000fc40000000000 */
[----:B------:R-:W-:Y:S02]  /*158f0*/  I2FP.F32.S32 R56, R56 ;  /* 0x0000003800387245 */ /* 0x000fe40000201400 */
[----:B------:R-:W-:Y:S02]  /*15900*/  ISETP.GT.AND P6, PT, R187, R66, PT ;  /* 0x00000042bb00720c */ /* 0x000fe40003fc4270 */
[----:B------:R-:W-:Y:S01]  /*15910*/  FSEL R93, R93, -INF , !P4 ;  /* 0xff8000005d5d7808 */ /* 0x000fe20006000000 */
[----:B-1----:R-:W-:Y:S01]  /*15920*/  FFMA.FTZ R56, -R239, R56, R64 ;  /* 0x00000038ef387223 */ /* 0x002fe20000010140 */
[--C-:B------:R-:W-:Y:S02]  /*15930*/  IADD3 R64, PT, PT, R244, -0x68, -R191.reuse ;  /* 0xffffff98f4407810 */ /* 0x100fe40007ffe8bf */
[----:B------:R-:W-:Y:S01]  /*15940*/  ISETP.GE.AND P5, PT, R66, R245, PT ;  /* 0x000000f54200720c */ /* 0x000fe20003fa6270 */
[----:B--2---:R-:W-:Y:S01]  /*15950*/  HMMA.16816.F32.BF16 R36, R108, R52, R36 ;  /* 0x000000346c24723c */ /* 0x004fe20000041824 */
[----:B------:R-:W-:Y:S01]  /*15960*/  FMUL.FTZ R53, R40, R0 ;  /* 0x0000000028357220 */ /* 0x000fe20000410000 */
[----:B------:R-:W1:Y:S01]  /*15970*/  MUFU.TANH R52, R59 ;  /* 0x0000003b00347308 */ /* 0x000e620000002400 */
[----:B------:R-:W-:-:S02]  /*15980*/  IADD3 R40, PT, PT, R190, -0x61, -R191 ;  /* 0xffffff9fbe287810 */ /* 0x000fc40007ffe8bf */
[----:B------:R-:W-:Y:S02]  /*15990*/  IABS R64, R64 ;  /* 0x0000004000407213 */ /* 0x000fe40000000000 */
[----:B------:R-:W-:Y:S01]  /*159a0*/  IABS R40, R40 ;  /* 0x0000002800287213 */ /* 0x000fe20000000000 */
[----:B------:R-:W-:Y:S01]  /*159b0*/  HMMA.16816.F32.BF16 R32, R108, R54, R32 ;  /* 0x000000366c20723c */ /* 0x000fe20000041820 */
[----:B------:R-:W-:Y:S01]  /*159c0*/  FSEL R97, R56, -INF , !P3 ;  /* 0xff80000038617808 */ /* 0x000fe20005800000 */
[----:B------:R-:W2:Y:S01]  /*159d0*/  MUFU.TANH R53, R53 ;  /* 0x0000003500357308 */ /* 0x000ea20000002400 */
[----:B------:R-:W-:Y:S01]  /*159e0*/  ISETP.GE.AND P4, PT, R66, R246, PT ;  /* 0x000000f64200720c */ /* 0x000fe20003f86270 */
[----:B------:R-:W-:Y:S01]  /*159f0*/  IMAD.MOV.U32 R56, RZ, RZ, R64 ;  /* 0x000000ffff387224 */ /* 0x000fe200078e0040 */
[----:B------:R-:W-:Y:S01]  /*15a00*/  I2FP.F32.S32 R58, R58 ;  /* 0x0000003a003a7245 */ /* 0x000fe20000201400 */
[C---:B------:R-:W-:Y:S01]  /*15a10*/  VIADD R66, R188.reuse, 0x61 ;  /* 0x00000061bc427836 */ /* 0x040fe20000000000 */
[----:B------:R-:W-:Y:S01]  /*15a20*/  I2FP.F32.S32 R40, R40 ;  /* 0x0000002800287245 */ /* 0x000fe20000201400 */
[----:B------:R-:W-:Y:S01]  /*15a30*/  VIADD R54, R188, 0x70 ;  /* 0x00000070bc367836 */ /* 0x000fe20000000000 */
[----:B------:R-:W-:Y:S01]  /*15a40*/  FSEL R98, R98, -INF , !P6 ;  /* 0xff80000062627808 */ /* 0x000fe20007000000 */
[C---:B----4-:R-:W-:Y:S01]  /*15a50*/  FFMA.FTZ R57, -R239.reuse, R58, R57 ;  /* 0x0000003aef397223 */ /* 0x050fe20000010139 */
[----:B------:R-:W-:Y:S01]  /*15a60*/  I2FP.F32.S32 R56, R56 ;  /* 0x0000003800387245 */ /* 0x000fe20000201400 */
[C---:B------:R-:W-:Y:S01]  /*15a70*/  HMMA.16816.F32.BF16 R36, R4.reuse, R44, R36 ;  /* 0x0000002c0424723c */ /* 0x040fe20000041824 */
[----:B------:R-:W-:Y:S01]  /*15a80*/  IADD3 R45, PT, PT, R244, -0x69, -R191 ;  /* 0xffffff97f42d7810 */ /* 0x000fe20007ffe8bf */
[----:B-1----:R-:W-:Y:S01]  /*15a90*/  FFMA.FTZ R40, -R239, R40, R52 ;  /* 0x00000028ef287223 */ /* 0x002fe20000010134 */
[----:B------:R-:W-:Y:S01]  /*15aa0*/  FSEL R98, R98, -INF , !P5 ;  /* 0xff80000062627808 */ /* 0x000fe20006800000 */
[C---:B------:R-:W-:Y:S01]  /*15ab0*/  VIADD R58, R188.reuse, 0x68 ;  /* 0x00000068bc3a7836 */ /* 0x040fe20000000000 */
[----:B------:R-:W-:Y:S01]  /*15ac0*/  ISETP.GT.AND P5, PT, R247, R66, PT ;  /* 0x00000042f700720c */ /* 0x000fe20003fa4270 */
[----:B------:R-:W-:Y:S01]  /*15ad0*/  VIADD R44, R188, 0x69 ;  /* 0x00000069bc2c7836 */ /* 0x000fe20000000000 */
[----:B------:R-:W-:Y:S01]  /*15ae0*/  IABS R41, R45 ;  /* 0x0000002d00297213 */ /* 0x000fe20000000000 */
[----:B--2---:R-:W-:Y:S01]  /*15af0*/  FFMA.FTZ R53, -R239, R56, R53 ;  /* 0x00000038ef357223 */ /* 0x004fe20000010135 */
[----:B------:R-:W-:Y:S01]  /*15b00*/  IADD3 R101, PT, PT, R190, -0x68, -R191 ;  /* 0xffffff98be657810 */ /* 0x000fe20007ffe8bf */
[----:B------:R-:W-:Y:S01]  /*15b10*/  HMMA.16816.F32.BF16 R32, R4, R46, R32 ;  /* 0x0000002e0420723c */ /* 0x000fe20000041820 */
[----:B------:R-:W-:-:S02]  /*15b20*/  FSEL R96, R96, -INF , !P1 ;  /* 0xff80000060607808 */ /* 0x000fc40004800000 */
[----:B------:R-:W-:Y:S01]  /*15b30*/  FSEL R100, R40, -INF , !P5 ;  /* 0xff80000028647808 */ /* 0x000fe20006800000 */
[----:B------:R-:W-:Y:S01]  /*15b40*/  IMAD.MOV.U32 R40, RZ, RZ, R41 ;  /* 0x000000ffff287224 */ /* 0x000fe200078e0029 */
[----:B------:R-:W-:Y:S02]  /*15b50*/  ISETP.GT.AND P3, PT, R187, R58, PT ;  /* 0x0000003abb00720c */ /* 0x000fe40003f64270 */
[----:B------:R-:W-:Y:S02]  /*15b60*/  IABS R101, R101 ;  /* 0x0000006500657213 */ /* 0x000fe40000000000 */
[----:B------:R-:W-:Y:S01]  /*15b70*/  FSEL R96, R96, -INF , !P0 ;  /* 0xff80000060607808 */ /* 0x000fe20004000000 */
[-C--:B------:R-:W-:Y:S01]  /*15b80*/  FMUL.FTZ R36, R36, R0.reuse ;  /* 0x0000000024247220 */ /* 0x080fe20000410000 */
[----:B------:R-:W-:Y:S01]  /*15b90*/  FSEL R97, R97, -INF , !P4 ;  /* 0xff80000061617808 */ /* 0x000fe20006000000 */
[----:B------:R-:W-:Y:S01]  /*15ba0*/  FMUL.FTZ R55, R38, R0 ;  /* 0x0000000026377220 */ /* 0x000fe20000410000 */
[----:B------:R-:W-:Y:S01]  /*15bb0*/  ISETP.GE.AND P0, PT, R66, R246, PT ;  /* 0x000000f64200720c */ /* 0x000fe20003f06270 */
[----:B------:R-:W-:Y:S01]  /*15bc0*/  FMUL.FTZ R47, R39, R0 ;  /* 0x00000000272f7220 */ /* 0x000fe20000410000 */
[----:B------:R-:W-:Y:S01]  /*15bd0*/  ISETP.GE.AND P4, PT, R58, R245, PT ;  /* 0x000000f53a00720c */ /* 0x000fe20003f86270 */
[----:B------:R-:W1:Y:S01]  /*15be0*/  MUFU.TANH R36, R36 ;  /* 0x0000002400247308 */ /* 0x000e620000002400 */
[----:B------:R-:W-:-:S02]  /*15bf0*/  FSEL R102, R53, -INF , !P3 ;  /* 0xff80000035667808 */ /* 0x000fc40005800000 */
[----:B------:R-:W-:Y:S01]  /*15c00*/  I2FP.F32.S32 R101, R101 ;  /* 0x0000006500657245 */ /* 0x000fe20000201400 */
[----:B------:R-:W-:Y:S01]  /*15c10*/  FMUL.FTZ R34, R34, R0 ;  /* 0x0000000022227220 */ /* 0x000fe20000410000 */
[----:B------:R-:W-:Y:S01]  /*15c20*/  I2FP.F32.S32 R40, R40 ;  /* 0x0000002800287245 */ /* 0x000fe20000201400 */
[----:B------:R-:W-:Y:S01]  /*15c30*/  FMUL.FTZ R119, R33, R0 ;  /* 0x0000000021777220 */ /* 0x000fe20000410000 */
[----:B------:R-:W-:Y:S01]  /*15c40*/  FSEL R100, R100, -INF , !P0 ;  /* 0xff80000064647808 */ /* 0x000fe20004000000 */
[C---:B------:R-:W-:Y:S01]  /*15c50*/  FFMA.FTZ R101, -R239.reuse, R101, R42 ;  /* 0x00000065ef657223 */ /* 0x040fe2000001012a */
[----:B------:R-:W-:Y:S01]  /*15c60*/  FSEL R102, R102, -INF , !P4 ;  /* 0xff80000066667808 */ /* 0x000fe20006000000 */
[----:B------:R-:W-:Y:S01]  /*15c70*/  FFMA.FTZ R103, -R239, R40, R103 ;  /* 0x00000028ef677223 */ /* 0x000fe20000010167 */
[----:B------:R-:W-:Y:S01]  /*15c80*/  ISETP.GT.AND P5, PT, R187, R44, PT ;  /* 0x0000002cbb00720c */ /* 0x000fe20003fa4270 */
[----:B------:R-:W-:Y:S01]  /*15c90*/  MUFU.TANH R34, R34 ;  /* 0x0000002200227308 */ /* 0x000fe20000002400 */
[----:B------:R-:W-:-:S02]  /*15ca0*/  ISETP.GE.AND P3, PT, R44, R245, PT ;  /* 0x000000f52c00720c */ /* 0x000fc40003f66270 */
[----:B------:R-:W-:Y:S02]  /*15cb0*/  ISETP.GE.AND P0, PT, R44, R246, PT ;  /* 0x000000f62c00720c */ /* 0x000fe40003f06270 */
[----:B------:R-:W-:Y:S01]  /*15cc0*/  ISETP.GT.AND P4, PT, R247, R44, PT ;  /* 0x0000002cf700720c */ /* 0x000fe20003f84270 */
[----:B------:R-:W-:Y:S01]  /*15cd0*/  FMUL.FTZ R44, R43, R0 ;  /* 0x000000002b2c7220 */ /* 0x000fe20000410000 */
[--C-:B------:R-:W-:Y:S01]  /*15ce0*/  IADD3 R52, PT, PT, R244, -0x70, -R191.reuse ;  /* 0xffffff90f4347810 */ /* 0x100fe20007ffe8bf */
[----:B------:R-:W2:Y:S01]  /*15cf0*/  LDSM.16.M88.4 R40, [R166+0x6000] ;  /* 0x00600000a628783b */ /* 0x000ea20000000200 */
[----:B------:R-:W-:Y:S01]  /*15d00*/  IADD3 R45, PT, PT, R190, -0x69, -R191 ;  /* 0xffffff97be2d7810 */ /* 0x000fe20007ffe8bf */
[----:B------:R-:W-:Y:S01]  /*15d10*/  MUFU.TANH R119, R119 ;  /* 0x0000007700777308 */ /* 0x000fe20000002400 */
[----:B------:R-:W-:Y:S02]  /*15d20*/  IABS R52, R52 ;  /* 0x0000003400347213 */ /* 0x000fe40000000000 */
[----:B------:R-:W-:-:S02]  /*15d30*/  IABS R45, R45 ;  /* 0x0000002d002d7213 */ /* 0x000fc40000000000 */
[----:B------:R-:W-:Y:S02]  /*15d40*/  I2FP.F32.S32 R53, R52 ;  /* 0x0000003400357245 */ /* 0x000fe40000201400 */
[----:B------:R-:W-:Y:S01]  /*15d50*/  I2FP.F32.S32 R104, R45 ;  /* 0x0000002d00687245 */ /* 0x000fe20000201400 */
[----:B------:R-:W-:Y:S01]  /*15d60*/  FMUL.FTZ R45, R37, R0 ;  /* 0x00000000252d7220 */ /* 0x000fe20000410000 */
[----:B------:R-:W3:Y:S01]  /*15d70*/  MUFU.TANH R44, R44 ;  /* 0x0000002c002c7308 */ /* 0x000ee20000002400 */
[----:B-1----:R-:W-:Y:S01]  /*15d80*/  FFMA.FTZ R106, -R239, R53, R36 ;  /* 0x00000035ef6a7223 */ /* 0x002fe20000010124 */
[----:B------:R-:W-:Y:S01]  /*15d90*/  ISETP.GT.AND P1, PT, R187, R66, PT ;  /* 0x00000042bb00720c */ /* 0x000fe20003f24270 */
[----:B------:R-:W1:Y:S01]  /*15da0*/  LDSM.16.M88.4 R36, [R218+0x6000] ;  /* 0x00600000da24783b */ /* 0x000e620000000200 */
[----:B------:R-:W-:Y:S02]  /*15db0*/  ISETP.GE.AND P6, PT, R66, R245, PT ;  /* 0x000000f54200720c */ /* 0x000fe40003fc6270 */
[----:B------:R-:W-:-:S02]  /*15dc0*/  FSEL R99, R57, -INF , !P1 ;  /* 0xff80000039637808 */ /* 0x000fc40004800000 */
[----:B------:R-:W4:Y:S01]  /*15dd0*/  MUFU.TANH R52, R55 ;  /* 0x0000003700347308 */ /* 0x000f220000002400 */
[----:B------:R-:W-:Y:S02]  /*15de0*/  FSEL R103, R103, -INF , !P5 ;  /* 0xff80000067677808 */ /* 0x000fe40006800000 */
[----:B------:R-:W-:Y:S02]  /*15df0*/  FSEL R99, R99, -INF , !P6 ;  /* 0xff80000063637808 */ /* 0x000fe40007000000 */
[----:B------:R-:W-:Y:S02]  /*15e00*/  ISETP.GT.AND P6, PT, R247, R58, PT ;  /* 0x0000003af700720c */ /* 0x000fe40003fc4270 */
[--C-:B------:R-:W-:Y:S01]  /*15e10*/  IADD3 R46, PT, PT, R244, -0x71, -R191.reuse ;  /* 0xffffff8ff42e7810 */ /* 0x100fe20007ffe8bf */
[----:B------:R-:W1:Y:S01]  /*15e20*/  MUFU.TANH R45, R45 ;  /* 0x0000002d002d7308 */ /* 0x000e620000002400 */
[----:B------:R-:W-:Y:S01]  /*15e30*/  FSEL R103, R103, -INF , !P3 ;  /* 0xff80000067677808 */ /* 0x000fe20005800000 */
[----:B---3--:R-:W-:Y:S01]  /*15e40*/  FFMA.FTZ R104, -R239, R104, R44 ;  /* 0x00000068ef687223 */ /* 0x008fe2000001012c */
[----:B------:R-:W-:-:S02]  /*15e50*/  IADD3 R44, PT, PT, R190, -0x70, -R191 ;  /* 0xffffff90be2c7810 */ /* 0x000fc40007ffe8bf */
[----:B------:R-:W-:Y:S02]  /*15e60*/  ISETP.GE.AND P1, PT, R58, R246, PT ;  /* 0x000000f63a00720c */ /* 0x000fe40003f26270 */
[----:B------:R-:W-:Y:S02]  /*15e70*/  IABS R44, R44 ;  /* 0x0000002c002c7213 */ /* 0x000fe40000000000 */
[----:B------:R-:W-:Y:S02]  /*15e80*/  FSEL R101, R101, -INF , !P6 ;  /* 0xff80000065657808 */ /* 0x000fe40007000000 */
[----:B------:R-:W-:Y:S01]  /*15e90*/  I2FP.F32.S32 R44, R44 ;  /* 0x0000002c002c7245 */ /* 0x000fe20000201400 */
[----:B--2---:R-:W-:Y:S01]  /*15ea0*/  HMMA.16816.F32.BF16 R28, R108, R40, R28 ;  /* 0x000000286c1c723c */ /* 0x004fe2000004181c */
[----:B------:R-:W-:Y:S01]  /*15eb0*/  FMUL.FTZ R41, R32, R0 ;  /* 0x0000000020297220 */ /* 0x000fe20000410000 */
[----:B------:R-:W2:Y:S02]  /*15ec0*/  MUFU.TANH R40, R47 ;  /* 0x0000002f00287308 */ /* 0x000ea40000002400 */
[----:B----4-:R-:W-:Y:S01]  /*15ed0*/  FFMA.FTZ R44, -R239, R44, R52 ;  /* 0x0000002cef2c7223 */ /* 0x010fe20000010134 */
[----:B------:R-:W-:-:S02]  /*15ee0*/  IADD3 R52, PT, PT, R244, -0x78, -R191 ;  /* 0xffffff88f4347810 */ /* 0x000fc40007ffe8bf */
[----:B------:R-:W-:Y:S02]  /*15ef0*/  IADD3 R32, PT, PT, R190, -0x71, -R191 ;  /* 0xffffff8fbe207810 */ /* 0x000fe40007ffe8bf */
[----:B------:R-:W-:Y:S01]  /*15f00*/  ISETP.GT.AND P3, PT, R247, R54, PT ;  /* 0x00000036f700720c */ /* 0x000fe20003f64270 */
[----:B------:R-:W-:Y:S01]  /*15f10*/  HMMA.16816.F32.BF16 R24, R108, R42, R24 ;  /* 0x0000002a6c18723c */ /* 0x000fe20000041818 */
[----:B------:R-:W3:Y:S01]  /*15f20*/  MUFU.TANH R41, R41 ;  /* 0x0000002900297308 */ /* 0x000ee20000002400 */
[----:B------:R-:W-:Y:S01]  /*15f30*/  IABS R52, R52 ;  /* 0x0000003400347213 */ /* 0x000fe20000000000 */
[----:B------:R-:W-:Y:S01]  /*15f40*/  VIADD R42, R188, 0x80 ;  /* 0x00000080bc2a7836 */ /* 0x000fe20000000000 */
[----:B------:R-:W-:Y:S02]  /*15f50*/  IABS R46, R46 ;  /* 0x0000002e002e7213 */ /* 0x000fe40000000000 */
[----:B------:R-:W-:Y:S02]  /*15f60*/  IABS R32, R32 ;  /* 0x0000002000207213 */ /* 0x000fe40000000000 */
[----:B------:R-:W-:-:S02]  /*15f70*/  ISETP.GT.AND P6, PT, R187, R54, PT ;  /* 0x00000036bb00720c */ /* 0x000fc40003fc4270 */
[----:B------:R-:W-:Y:S01]  /*15f80*/  FSEL R101, R101, -INF , !P1 ;  /* 0xff80000065657808 */ /* 0x000fe20004800000 */
[C---:B-1----:R-:W-:Y:S01]  /*15f90*/  HMMA.16816.F32.BF16 R28, R4.reuse, R36, R28 ;  /* 0x00000024041c723c */ /* 0x042fe2000004181c */
[----:B------:R-:W-:Y:S01]  /*15fa0*/  FSEL R105, R44, -INF , !P3 ;  /* 0xff8000002c697808 */ /* 0x000fe20005800000 */
[----:B------:R-:W-:Y:S01]  /*15fb0*/  IMAD.MOV.U32 R44, RZ, RZ, R52 ;  /* 0x000000ffff2c7224 */ /* 0x000fe200078e0034 */
[----:B------:R-:W-:Y:S01]  /*15fc0*/  ISETP.GE.AND P5, PT, R54, R245, PT ;  /* 0x000000f53600720c */ /* 0x000fe20003fa6270 */
[----:B------:R-:W-:Y:S01]  /*15fd0*/  VIADD R36, R188, 0x79 ;  /* 0x00000079bc247836 */ /* 0x000fe20000000000 */
[----:B------:R-:W-:Y:S01]  /*15fe0*/  ISETP.GE.AND P1, PT, R54, R246, PT ;  /* 0x000000f63600720c */ /* 0x000fe20003f26270 */
[----:B------:R-:W-:Y:S01]  /*15ff0*/  VIADD R54, R188, 0x71 ;  /* 0x00000071bc367836 */ /* 0x000fe20000000000 */
[----:B------:R-:W-:Y:S02]  /*16000*/  I2FP.F32.S32 R46, R46 ;  /* 0x0000002e002e7245 */ /* 0x000fe40000201400 */
[----:B------:R-:W-:Y:S01]  /*16010*/  I2FP.F32.S32 R32, R32 ;  /* 0x0000002000207245 */ /* 0x000fe20000201400 */
[----:B------:R-:W-:Y:S01]  /*16020*/  HMMA.16816.F32.BF16 R24, R4, R38, R24 ;  /* 0x000000260418723c */ /* 0x000fe20000041818 */
[----:B------:R-:W-:Y:S01]  /*16030*/  FSEL R106, R106, -INF , !P6 ;  /* 0xff8000006a6a7808 */ /* 0x000fe20007000000 */
[C---:B------:R-:W-:Y:S01]  /*16040*/  FFMA.FTZ R45, -R239.reuse, R46, R45 ;  /* 0x0000002eef2d7223 */ /* 0x040fe2000001012d */
[----:B------:R-:W-:Y:S01]  /*16050*/  IADD3 R37, PT, PT, R244, -0x79, -R191 ;  /* 0xffffff87f4257810 */ /* 0x000fe20007ffe8bf */
[----:B--2---:R-:W-:Y:S01]  /*16060*/  FFMA.FTZ R32, -R239, R32, R40 ;  /* 0x00000020ef207223 */ /* 0x004fe20000010128 */
[----:B------:R-:W-:Y:S01]  /*16070*/  FSEL R106, R106, -INF , !P5 ;  /* 0xff8000006a6a7808 */ /* 0x000fe20006800000 */
[----:B------:R-:W-:Y:S01]  /*16080*/  VIADD R46, R188, 0x78 ;  /* 0x00000078bc2e7836 */ /* 0x000fe20000000000 */
[----:B------:R-:W-:-:S02]  /*16090*/  I2FP.F32.S32 R44, R44 ;  /* 0x0000002c002c7245 */ /* 0x000fc40000201400 */
[----:B------:R-:W-:Y:S01]  /*160a0*/  ISETP.GT.AND P5, PT, R247, R54, PT ;  /* 0x00000036f700720c */ /* 0x000fe20003fa4270 */
[----:B------:R-:W-:Y:S01]  /*160b0*/  FMUL.FTZ R28, R28, R0 ;  /* 0x000000001c1c7220 */ /* 0x000fe20000410000 */
[----:B------:R-:W-:Y:S01]  /*160c0*/  IABS R33, R37 ;  /* 0x0000002500217213 */ /* 0x000fe20000000000 */
[----:B---3--:R-:W-:Y:S01]  /*160d0*/  FFMA.FTZ R41, -R239, R44, R41 ;  /* 0x0000002cef297223 */ /* 0x008fe20000010129 */
[----:B------:R-:W-:Y:S01]  /*160e0*/  IADD3 R117, PT, PT, R190, -0x78, -R191 ;  /* 0xffffff88be757810 */ /* 0x000fe20007ffe8bf */
[----:B------:R-:W-:Y:S01]  /*160f0*/  FMUL.FTZ R43, R30, R0 ;  /* 0x000000001e2b7220 */ /* 0x000fe20000410000 */
[----:B------:R-:W-:Y:S01]  /*16100*/  FSEL R104, R104, -INF , !P4 ;  /* 0xff80000068687808 */ /* 0x000fe20006000000 */
[----:B------:R-:W1:Y:S01]  /*16110*/  MUFU.TANH R28, R28 ;  /* 0x0000001c001c7308 */ /* 0x000e620000002400 */
[----:B------:R-:W-:Y:S01]  /*16120*/  FSEL R116, R32, -INF , !P5 ;  /* 0xff80000020747808 */ /* 0x000fe20006800000 */
[----:B------:R-:W-:Y:S01]  /*16130*/  IMAD.MOV.U32 R32, RZ, RZ, R33 ;  /* 0x000000ffff207224 */ /* 0x000fe200078e0021 */
[----:B------:R-:W-:Y:S01]  /*16140*/  ISETP.GT.AND P3, PT, R187, R46, PT ;  /* 0x0000002ebb00720c */ /* 0x000fe20003f64270 */
[-C--:B------:R-:W-:Y:S01]  /*16150*/  FMUL.FTZ R39, R31, R0.reuse ;  /* 0x000000001f277220 */ /* 0x080fe20000410000 */
[----:B------:R-:W-:Y:S01]  /*16160*/  IABS R117, R117 ;  /* 0x0000007500757213 */ /* 0x000fe20000000000 */
[-C--:B------:R-:W-:Y:S01]  /*16170*/  FMUL.FTZ R26, R26, R0.reuse ;  /* 0x000000001a1a7220 */ /* 0x080fe20000410000 */
[----:B------:R-:W-:Y:S01]  /*16180*/  FSEL R104, R104, -INF , !P0 ;  /* 0xff80000068687808 */ /* 0x000fe20004000000 */
[----:B------:R-:W-:Y:S01]  /*16190*/  FMUL.FTZ R131, R25, R0 ;  /* 0x0000000019837220 */ /* 0x000fe20000410000 */
[----:B------:R-:W-:-:S02]  /*161a0*/  FSEL R105, R105, -INF , !P1 ;  /* 0xff80000069697808 */ /* 0x000fc40004800000 */
[----:B------:R-:W-:Y:S01]  /*161b0*/  ISETP.GE.AND P0, PT, R54, R246, PT ;  /* 0x000000f63600720c */ /* 0x000fe20003f06270 */
[----:B------:R-:W-:Y:S01]  /*161c0*/  MUFU.TANH R26, R26 ;  /* 0x0000001a001a7308 */ /* 0x000fe20000002400 */
[----:B------:R-:W-:Y:S02]  /*161d0*/  ISETP.GE.AND P1, PT, R46, R245, PT ;  /* 0x000000f52e00720c */ /* 0x000fe40003f26270 */
[----:B------:R-:W-:Y:S02]  /*161e0*/  FSEL R118, R41, -INF , !P3 ;  /* 0xff80000029767808 */ /* 0x000fe40005800000 */
[----:B------:R-:W-:Y:S02]  /*161f0*/  I2FP.F32.S32 R117, R117 ;  /* 0x0000007500757245 */ /* 0x000fe40000201400 */
[----:B------:R-:W-:Y:S01]  /*16200*/  I2FP.F32.S32 R32, R32 ;  /* 0x0000002000207245 */ /* 0x000fe20000201400 */
[----:B------:R-:W-:Y:S01]  /*16210*/  MUFU.TANH R131, R131 ;  /* 0x0000008300837308 */ /* 0x000fe20000002400 */
[----:B------:R-:W-:Y:S01]  /*16220*/  FSEL R116, R116, -INF , !P0 ;  /* 0xff80000074747808 */ /* 0x000fe20004000000 */
[C---:B------:R-:W-:Y:S01]  /*16230*/  FFMA.FTZ R117, -R239.reuse, R117, R34 ;  /* 0x00000075ef757223 */ /* 0x040fe20000010122 */
[----:B------:R-:W-:Y:S01]  /*16240*/  FSEL R118, R118, -INF , !P1 ;  /* 0xff80000076767808 */ /* 0x000fe20004800000 */
[----:B------:R-:W-:Y:S01]  /*16250*/  FFMA.FTZ R119, -R239, R32, R119 ;  /* 0x00000020ef777223 */ /* 0x000fe20000010177 */
[----:B------:R-:W-:-:S02]  /*16260*/  ISETP.GT.AND P5, PT, R187, R36, PT ;  /* 0x00000024bb00720c */ /* 0x000fc40003fa4270 */
[C---:B------:R-:W-:Y:S02]  /*16270*/  ISETP.GE.AND P3, PT, R36.reuse, R245, PT ;  /* 0x000000f52400720c */ /* 0x040fe40003f66270 */
        /* <DEDUP_REMOVED lines=12> */
[----:B------:R-:W-:Y:S01]  /*16340*/  ISETP.GT.AND P4, PT, R187, R54, PT ;  /* 0x00000036bb00720c */ /* 0x000fe20003f84270 */
[----:B-1----:R-:W-:Y:S01]  /*16350*/  FFMA.FTZ R126, -R239, R41, R28 ;  /* 0x00000029ef7e7223 */ /* 0x002fe2000001011c */
[----:B------:R-:W1:Y:S01]  /*16360*/  MUFU.TANH R40, R43 ;  /* 0x0000002b00287308 */ /* 0x000e620000002400 */
[----:B------:R-:W4:Y:S01]  /*16370*/  LDSM.16.M88.4 R28, [R218+0x6800] ;  /* 0x00680000da1c783b */ /* 0x000f220000000200 */
[----:B------:R-:W-:Y:S02]  /*16380*/  ISETP.GE.AND P6, PT, R54, R245, PT ;  /* 0x000000f53600720c */ /* 0x000fe40003fc6270 */
[----:B------:R-:W-:-:S02]  /*16390*/  FSEL R107, R45, -INF , !P4 ;  /* 0xff8000002d6b7808 */ /* 0x000fc40006000000 */
[----:B------:R-:W-:Y:S02]  /*163a0*/  FSEL R119, R119, -INF , !P5 ;  /* 0xff80000077777808 */ /* 0x000fe40006800000 */
[----:B------:R-:W4:Y:S01]  /*163b0*/  MUFU.TANH R37, R37 ;  /* 0x0000002500257308 */ /* 0x000f220000002400 */
[----:B---3--:R-:W-:Y:S01]  /*163c0*/  FFMA.FTZ R122, -R239, R122, R36 ;  /* 0x0000007aef7a7223 */ /* 0x008fe20000010124 */
[----:B------:R-:W-:Y:S02]  /*163d0*/  IADD3 R36, PT, PT, R190, -0x80, -R191 ;  /* 0xffffff80be247810 */ /* 0x000fe40007ffe8bf */
[----:B------:R-:W-:Y:S02]  /*163e0*/  FSEL R107, R107, -INF , !P6 ;  /* 0xff8000006b6b7808 */ /* 0x000fe40007000000 */
[----:B------:R-:W-:Y:S02]  /*163f0*/  IABS R36, R36 ;  /* 0x0000002400247213 */ /* 0x000fe40000000000 */
[----:B------:R-:W-:-:S02]  /*16400*/  ISETP.GT.AND P6, PT, R247, R46, PT ;  /* 0x0000002ef700720c */ /* 0x000fc40003fc4270 */
[----:B------:R-:W-:Y:S02]  /*16410*/  I2FP.F32.S32 R36, R36 ;  /* 0x0000002400247245 */ /* 0x000fe40000201400 */
[C-C-:B------:R-:W-:Y:S02]  /*16420*/  IADD3 R38, PT, PT, R244.reuse, -0x81, -R191.reuse ;  /* 0xffffff7ff4267810 */ /* 0x140fe40007ffe8bf */
        /* <DEDUP_REMOVED lines=8> */
[----:B------:R-:W-:Y:S02]  /*164b0*/  FSEL R117, R117, -INF , !P6 ;  /* 0xff80000075757808 */ /* 0x000fe40007000000 */
[----:B------:R-:W-:Y:S01]  /*164c0*/  ISETP.GT.AND P3, PT, R247, R42, PT ;  /* 0x0000002af700720c */ /* 0x000fe20003f64270 */
[----:B------:R-:W-:Y:S01]  /*164d0*/  HMMA.16816.F32.BF16 R16, R108, R34, R16 ;  /* 0x000000226c10723c */ /* 0x000fe20000041810 */
[----:B------:R-:W-:Y:S01]  /*164e0*/  IABS R40, R40 ;  /* 0x0000002800287213 */ /* 0x000fe20000000000 */
[----:B------:R-:W2:Y:S01]  /*164f0*/  MUFU.TANH R33, R33 ;  /* 0x0000002100217308 */ /* 0x000ea20000002400 */
[----:B------:R-:W-:Y:S01]  /*16500*/  IABS R38, R38 ;  /* 0x0000002600267213 */ /* 0x000fe20000000000 */
[----:B------:R-:W-:Y:S01]  /*16510*/  VIADD R34, R188, 0x90 ;  /* 0x00000090bc227836 */ /* 0x000fe20000000000 */
[----:B------:R-:W-:Y:S02]  /*16520*/  IABS R24, R24 ;  /* 0x0000001800187213 */ /* 0x000fe40000000000 */
[----:B------:R-:W-:-:S02]  /*16530*/  ISETP.GT.AND P6, PT, R187, R42, PT ;  /* 0x0000002abb00720c */ /* 0x000fc40003fc4270 */
[----:B------:R-:W-:Y:S02]  /*16540*/  FSEL R117, R117, -INF , !P4 ;  /* 0xff80000075757808 */ /* 0x000fe40006000000 */
[----:B------:R-:W-:Y:S01]  /*16550*/  FSEL R123, R36, -INF , !P3 ;  /* 0xff800000247b7808 */ /* 0x000fe20005800000 */
[C---:B----4-:R-:W-:Y:S01]  /*16560*/  HMMA.16816.F32.BF16 R20, R4.reuse, R28, R20 ;  /* 0x0000001c0414723c */ /* 0x050fe20000041814 */
[C---:B------:R-:W-:Y:S01]  /*16570*/  ISETP.GE.AND P5, PT, R42.reuse, R245, PT ;  /* 0x000000f52a00720c */ /* 0x040fe20003fa6270 */
[----:B------:R-:W-:Y:S01]  /*16580*/  IMAD.MOV.U32 R36, RZ, RZ, R40 ;  /* 0x000000ffff247224 */ /* 0x000fe200078e0028 */
[----:B------:R-:W-:Y:S01]  /*16590*/  ISETP.GE.AND P4, PT, R42, R246, PT ;  /* 0x000000f62a00720c */ /* 0x000fe20003f86270 */
[C---:B------:R-:W-:Y:S01]  /*165a0*/  VIADD R42, R188.reuse, 0x81 ;  /* 0x00000081bc2a7836 */ /* 0x040fe20000000000 */
[----:B------:R-:W-:Y:S01]  /*165b0*/  I2FP.F32.S32 R38, R38 ;  /* 0x0000002600267245 */ /* 0x000fe20000201400 */
[----:B------:R-:W-:Y:S01]  /*165c0*/  VIADD R28, R188, 0x89 ;  /* 0x00000089bc1c7836 */ /* 0x000fe20000000000 */
[----:B------:R-:W-:Y:S01]  /*165d0*/  I2FP.F32.S32 R24, R24 ;  /* 0x0000001800187245 */ /* 0x000fe20000201400 */
[----:B------:R-:W-:Y:S01]  /*165e0*/  HMMA.16816.F32.BF16 R16, R4, R30, R16 ;  /* 0x0000001e0410723c */ /* 0x000fe20000041810 */
[----:B------:R-:W-:Y:S01]  /*165f0*/  FSEL R126, R126, -INF , !P6 ;  /* 0xff8000007e7e7808 */ /* 0x000fe20007000000 */
[C---:B------:R-:W-:Y:S01]  /*16600*/  FFMA.FTZ R37, -R239.reuse, R38, R37 ;  /* 0x00000026ef257223 */ /* 0x040fe20000010125 */
[----:B------:R-:W-:Y:S01]  /*16610*/  IADD3 R29, PT, PT, R244, -0x89, -R191 ;  /* 0xffffff77f41d7810 */ /* 0x000fe20007ffe8bf */
[----:B-1----:R-:W-:Y:S01]  /*16620*/  FFMA.FTZ R24, -R239, R24, R32 ;  /* 0x00000018ef187223 */ /* 0x002fe20000010120 */
[----:B------:R-:W-:Y:S01]  /*16630*/  FSEL R126, R126, -INF , !P5 ;  /* 0xff8000007e7e7808 */ /* 0x000fe20006800000 */
[----:B------:R-:W-:Y:S01]  /*16640*/  VIADD R38, R188, 0x88 ;  /* 0x00000088bc267836 */ /* 0x000fe20000000000 */
[----:B------:R-:W-:-:S02]  /*16650*/  I2FP.F32.S32 R36, R36 ;  /* 0x0000002400247245 */ /* 0x000fc40000201400 */
[----:B------:R-:W-:Y:S02]  /*16660*/  ISETP.GT.AND P5, PT, R247, R42, PT ;  /* 0x0000002af700720c */ /* 0x000fe40003fa4270 */
[----:B------:R-:W-:Y:S01]  /*16670*/  IABS R25, R29 ;  /* 0x0000001d00197213 */ /* 0x000fe20000000000 */
[----:B--2---:R-:W-:Y:S01]  /*16680*/  FFMA.FTZ R33, -R239, R36, R33 ;  /* 0x00000024ef217223 */ /* 0x004fe20000010121 */
[----:B------:R-:W-:Y:S01]  /*16690*/  IADD3 R129, PT, PT, R190, -0x88, -R191 ;  /* 0xffffff78be817810 */ /* 0x000fe20007ffe8bf */
[-C--:B------:R-:W-:Y:S01]  /*166a0*/  FMUL.FTZ R20, R20, R0.reuse ;  /* 0x0000000014147220 */ /* 0x080fe20000410000 */
[----:B------:R-:W-:Y:S01]  /*166b0*/  FSEL R122, R122, -INF , !P1 ;  /* 0xff8000007a7a7808 */ /* 0x000fe20004800000 */
[----:B------:R-:W-:Y:S01]  /*166c0*/  FMUL.FTZ R35, R22, R0 ;  /* 0x0000000016237220 */ /* 0x000fe20000410000 */
[----:B------:R-:W-:Y:S01]  /*166d0*/  FSEL R128, R24, -INF , !P5 ;  /* 0xff80000018807808 */ /* 0x000fe20006800000 */
[----:B------:R-:W-:Y:S01]  /*166e0*/  IMAD.MOV.U32 R24, RZ, RZ, R25 ;  /* 0x000000ffff187224 */ /* 0x000fe200078e0019 */
[----:B------:R-:W-:Y:S01]  /*166f0*/  ISETP.GT.AND P3, PT, R187, R38, PT ;  /* 0x00000026bb00720c */ /* 0x000fe20003f64270 */
[----:B------:R-:W1:Y:S01]  /*16700*/  MUFU.TANH R20, R20 ;  /* 0x0000001400147308 */ /* 0x000e620000002400 */
[----:B------:R-:W-:Y:S01]  /*16710*/  IABS R129, R129 ;  /* 0x0000008100817213 */ /* 0x000fe20000000000 */
[-C--:B------:R-:W-:Y:S01]  /*16720*/  FMUL.FTZ R31, R23, R0.reuse ;  /* 0x00000000171f7220 */ /* 0x080fe20000410000 */
[----:B------:R-:W-:Y:S01]  /*16730*/  FSEL R122, R122, -INF , !P0 ;  /* 0xff8000007a7a7808 */ /* 0x000fe20004000000 */
[-C--:B------:R-:W-:Y:S01]  /*16740*/  FMUL.FTZ R18, R18, R0.reuse ;  /* 0x0000000012127220 */ /* 0x080fe20000410000 */
[----:B------:R-:W-:Y:S01]  /*16750*/  FSEL R123, R123, -INF , !P4 ;  /* 0xff8000007b7b7808 */ /* 0x000fe20006000000 */
[----:B------:R-:W-:Y:S01]  /*16760*/  FMUL.FTZ R139, R17, R0 ;  /* 0x00000000118b7220 */ /* 0x000fe20000410000 */
[----:B------:R-:W-:-:S02]  /*16770*/  ISETP.GE.AND P0, PT, R42, R246, PT ;  /* 0x000000f62a00720c */ /* 0x000fc40003f06270 */
[----:B------:R-:W-:Y:S01]  /*16780*/  ISETP.GE.AND P4, PT, R38, R245, PT ;  /* 0x000000f52600720c */ /* 0x000fe20003f86270 */
[----:B------:R-:W-:Y:S01]  /*16790*/  MUFU.TANH R18, R18 ;  /* 0x0000001200127308 */ /* 0x000fe20000002400 */
[----:B------:R-:W-:Y:S02]  /*167a0*/  FSEL R130, R33, -INF , !P3 ;  /* 0xff80000021827808 */ /* 0x000fe40005800000 */
[----:B------:R-:W-:Y:S02]  /*167b0*/  I2FP.F32.S32 R129, R129 ;  /* 0x0000008100817245 */ /* 0x000fe40000201400 */
[----:B------:R-:W-:Y:S02]  /*167c0*/  I2FP.F32.S32 R24, R24 ;  /* 0x0000001800187245 */ /* 0x000fe40000201400 */
        /* <DEDUP_REMOVED lines=81> */
[----:B------:R-:W-:Y:S01]  /*16ce0*/  FMUL.FTZ R23, R15, R0 ;  /* 0x000000000f177220 */ /* 0x000fe20000410000 */
[----:B------:R-:W-:-:S02]  /*16cf0*/  FSEL R133, R133, -INF , !P0 ;  /* 0xff80000085857808 */ /* 0x000fc40004000000 */
[----:B------:R-:W-:Y:S02]  /*16d00*/  FSEL R180, R180, -INF , !P1 ;  /* 0xff800000b4b47808 */ /* 0x000fe40004800000 */
[----:B------:R-:W-:Y:S02]  /*16d10*/  ISETP.GE.AND P0, PT, R34, R246, PT ;  /* 0x000000f62200720c */ /* 0x000fe40003f06270 */
[----:B------:R-:W-:Y:S02]  /*16d20*/  ISETP.GE.AND P1, PT, R30, R245, PT ;  /* 0x000000f51e00720c */ /* 0x000fe40003f26270 */
[----:B------:R-:W-:Y:S02]  /*16d30*/  FSEL R182, R25, -INF , !P3 ;  /* 0xff80000019b67808 */ /* 0x000fe40005800000 */
[----:B------:R-:W-:Y:S02]  /*16d40*/  I2FP.F32.S32 R184, R184 ;  /* 0x000000b800b87245 */ /* 0x000fe40000201400 */
[----:B------:R-:W-:-:S02]  /*16d50*/  I2FP.F32.S32 R16, R16 ;  /* 0x0000001000107245 */ /* 0x000fc40000201400 */
[----:B------:R-:W-:Y:S01]  /*16d60*/  FSEL R137, R137, -INF , !P0 ;  /* 0xff80000089897808 */ /* 0x000fe20004000000 */
[C---:B------:R-:W-:Y:S01]  /*16d70*/  FFMA.FTZ R184, -R239.reuse, R184, R18 ;  /* 0x000000b8efb87223 */ /* 0x040fe20000010112 */
[----:B------:R-:W-:Y:S01]  /*16d80*/  FSEL R182, R182, -INF , !P1 ;  /* 0xff800000b6b67808 */ /* 0x000fe20004800000 */
[----:B------:R-:W-:Y:S01]  /*16d90*/  FFMA.FTZ R139, -R239, R16, R139 ;  /* 0x00000010ef8b7223 */ /* 0x000fe2000001018b */
[----:B------:R-:W-:Y:S02]  /*16da0*/  ISETP.GT.AND P5, PT, R187, R20, PT ;  /* 0x00000014bb00720c */ /* 0x000fe40003fa4270 */
[C---:B------:R-:W-:Y:S02]  /*16db0*/  ISETP.GE.AND P3, PT, R20.reuse, R245, PT ;  /* 0x000000f51400720c */ /* 0x040fe40003f66270 */
[----:B------:R-:W-:Y:S02]  /*16dc0*/  ISETP.GE.AND P0, PT, R20, R246, PT ;  /* 0x000000f61400720c */ /* 0x000fe40003f06270 */
[----:B------:R-:W-:Y:S01]  /*16dd0*/  ISETP.GT.AND P1, PT, R247, R20, PT ;  /* 0x00000014f700720c */ /* 0x000fe20003f24270 */
[----:B------:R-:W-:Y:S01]  /*16de0*/  FMUL.FTZ R20, R19, R0 ;  /* 0x0000000013147220 */ /* 0x000fe20000410000 */
[--C-:B------:R-:W-:Y:S01]  /*16df0*/  IADD3 R24, PT, PT, R244, -0xa0, -R191.reuse ;  /* 0xffffff60f4187810 */ /* 0x100fe20007ffe8bf */
[----:B------:R-:W2:Y:S01]  /*16e00*/  LDSM.16.M88.4 R16, [R166+0x7800] ;  /* 0x00780000a610783b */ /* 0x000ea20000000200 */
[----:B------:R-:W-:-:S02]  /*16e10*/  IADD3 R21, PT, PT, R190, -0x99, -R191 ;  /* 0xffffff67be157810 */ /* 0x000fc40007ffe8bf */
[----:B------:R-:W-:Y:S01]  /*16e20*/  IABS R24, R24 ;  /* 0x0000001800187213 */ /* 0x000fe20000000000 */
[----:B------:R-:W3:Y:S01]  /*16e30*/  MUFU.TANH R20, R20 ;  /* 0x0000001400147308 */ /* 0x000ee20000002400 */
[----:B------:R-:W-:Y:S02]  /*16e40*/  IABS R21, R21 ;  /* 0x0000001500157213 */ /* 0x000fe40000000000 */
[----:B------:R-:W-:Y:S02]  /*16e50*/  I2FP.F32.S32 R25, R24 ;  /* 0x0000001800197245 */ /* 0x000fe40000201400 */
[----:B------:R-:W-:Y:S01]  /*16e60*/  I2FP.F32.S32 R181, R21 ;  /* 0x0000001500b57245 */ /* 0x000fe20000201400 */
[----:B------:R-:W-:Y:S01]  /*16e70*/  FMUL.FTZ R21, R13, R0 ;  /* 0x000000000d157220 */ /* 0x000fe20000410000 */
[----:B------:R-:W-:Y:S01]  /*16e80*/  IADD3 R22, PT, PT, R244, -0xa1, -R191 ;  /* 0xffffff5ff4167810 */ /* 0x000fe20007ffe8bf */
[----:B-1----:R-:W-:Y:S01]  /*16e90*/  FFMA.FTZ R186, -R239, R25, R12 ;  /* 0x00000019efba7223 */ /* 0x002fe2000001010c */
[----:B------:R-:W-:Y:S01]  /*16ea0*/  ISETP.GT.AND P4, PT, R187, R34, PT ;  /* 0x00000022bb00720c */ /* 0x000fe20003f84270 */
[----:B------:R-:W1:Y:S01]  /*16eb0*/  LDSM.16.M88.4 R12, [R218+0x7800] ;  /* 0x00780000da0c783b */ /* 0x000e620000000200 */
[----:B------:R-:W-:Y:S01]  /*16ec0*/  MUFU.TANH R24, R27 ;  /* 0x0000001b00187308 */ /* 0x000fe20000002400 */
[----:B------:R-:W-:-:S02]  /*16ed0*/  IABS R22, R22 ;  /* 0x0000001600167213 */ /* 0x000fc40000000000 */
[----:B------:R-:W-:Y:S02]  /*16ee0*/  ISETP.GE.AND P6, PT, R34, R245, PT ;  /* 0x000000f52200720c */ /* 0x000fe40003fc6270 */
[----:B------:R-:W-:Y:S01]  /*16ef0*/  FSEL R135, R29, -INF , !P4 ;  /* 0xff8000001d877808 */ /* 0x000fe20006000000 */
[----:B---3--:R-:W-:Y:S02]  /*16f00*/  FFMA.FTZ R181, -R239, R181, R20 ;  /* 0x000000b5efb57223 */ /* 0x008fe40000010114 */
[----:B------:R-:W3:Y:S01]  /*16f10*/  MUFU.TANH R21, R21 ;  /* 0x0000001500157308 */ /* 0x000ee20000002400 */
[----:B------:R-:W-:Y:S02]  /*16f20*/  I2FP.F32.S32 R22, R22 ;  /* 0x0000001600167245 */ /* 0x000fe40000201400 */
[----:B------:R-:W-:Y:S02]  /*16f30*/  FSEL R135, R135, -INF , !P6 ;  /* 0xff80000087877808 */ /* 0x000fe40007000000 */
[----:B------:R-:W-:-:S02]  /*16f40*/  IADD3 R20, PT, PT, R190, -0xa0, -R191 ;  /* 0xffffff60be147810 */ /* 0x000fc40007ffe8bf */
[----:B------:R-:W-:Y:S02]  /*16f50*/  ISETP.GT.AND P6, PT, R247, R30, PT ;  /* 0x0000001ef700720c */ /* 0x000fe40003fc4270 */
[----:B------:R-:W-:Y:S02]  /*16f60*/  IABS R20, R20 ;  /* 0x0000001400147213 */ /* 0x000fe40000000000 */
[----:B------:R-:W-:Y:S02]  /*16f70*/  ISETP.GE.AND P4, PT, R30, R246, PT ;  /* 0x000000f61e00720c */ /* 0x000fe40003f86270 */
[----:B------:R-:W-:Y:S02]  /*16f80*/  FSEL R184, R184, -INF , !P6 ;  /* 0xff800000b8b87808 */ /* 0x000fe40007000000 */
[----:B------:R-:W-:Y:S01]  /*16f90*/  FSEL R139, R139, -INF , !P5 ;  /* 0xff8000008b8b7808 */ /* 0x000fe20006800000 */
[----:B--2---:R-:W-:Y:S01]  /*16fa0*/  HMMA.16816.F32.BF16 R172, R108, R16, R172 ;  /* 0x000000106cac723c */ /* 0x004fe200000418ac */
[----:B---3--:R-:W-:Y:S01]  /*16fb0*/  FFMA.FTZ R22, -R239, R22, R21 ;  /* 0x00000016ef167223 */ /* 0x008fe20000010115 */
[----:B------:R-:W-:Y:S01]  /*16fc0*/  FMUL.FTZ R21, R176, R0 ;  /* 0x00000000b0157220 */ /* 0x000fe20000410000 */
[----:B------:R-:W-:Y:S01]  /*16fd0*/  I2FP.F32.S32 R20, R20 ;  /* 0x0000001400147245 */ /* 0x000fe20000201400 */
[----:B------:R2:W3:Y:S01]  /*16fe0*/  MUFU.TANH R16, R23 ;  /* 0x0000001700107308 */ /* 0x0004e20000002400 */
[----:B------:R-:W-:-:S02]  /*16ff0*/  FSEL R184, R184, -INF , !P4 ;  /* 0xff800000b8b87808 */ /* 0x000fc40006000000 */
[----:B------:R-:W-:Y:S01]  /*17000*/  FSEL R139, R139, -INF , !P3 ;  /* 0xff8000008b8b7808 */ /* 0x000fe20005800000 */
[----:B------:R-:W-:Y:S01]  /*17010*/  FFMA.FTZ R20, -R239, R20, R24 ;  /* 0x00000014ef147223 */ /* 0x000fe20000010118 */
[----:B------:R-:W-:Y:S01]  /*17020*/  ISETP.GT.AND P6, PT, R187, R26, PT ;  /* 0x0000001abb00720c */ /* 0x000fe20003fc4270 */
[----:B------:R-:W-:Y:S01]  /*17030*/  VIADD R24, R188, 0xa8 ;  /* 0x000000a8bc187836 */ /* 0x000fe20000000000 */
[C---:B------:R-:W-:Y:S01]  /*17040*/  ISETP.GE.AND P5, PT, R26.reuse, R245, PT ;  /* 0x000000f51a00720c */ /* 0x040fe20003fa6270 */
[----:B------:R-:W4:Y:S01]  /*17050*/  MUFU.TANH R21, R21 ;  /* 0x0000001500157308 */ /* 0x000f220000002400 */
[----:B------:R-:W-:Y:S01]  /*17060*/  ISETP.GE.AND P4, PT, R26, R246, PT ;  /* 0x000000f61a00720c */ /* 0x000fe20003f86270 */
[----:B------:R-:W-:Y:S01]  /*17070*/  HMMA.16816.F32.BF16 R168, R108, R18, R168 ;  /* 0x000000126ca8723c */ /* 0x000fe200000418a8 */
[----:B------:R-:W-:Y:S01]  /*17080*/  ISETP.GT.AND P3, PT, R247, R26, PT ;  /* 0x0000001af700720c */ /* 0x000fe20003f64270 */
[----:B------:R-:W-:Y:S01]  /*17090*/  VIADD R26, R188, 0xa1 ;  /* 0x000000a1bc1a7836 */ /* 0x000fe20000000000 */
[----:B------:R-:W-:-:S02]  /*170a0*/  IADD3 R25, PT, PT, R244, -0xa8, -R191 ;  /* 0xffffff58f4197810 */ /* 0x000fc40007ffe8bf */
[----:B------:R-:W-:Y:S02]  /*170b0*/  IADD3 R17, PT, PT, R190, -0xa1, -R191 ;  /* 0xffffff5fbe117810 */ /* 0x000fe40007ffe8bf */
[----:B------:R-:W-:Y:S01]  /*170c0*/  IABS R25, R25 ;  /* 0x0000001900197213 */ /* 0x000fe20000000000 */
[C---:B-1----:R-:W-:Y:S01]  /*170d0*/  HMMA.16816.F32.BF16 R172, R4.reuse, R12, R172 ;  /* 0x0000000c04ac723c */ /* 0x042fe200000418ac */
[----:B------:R-:W-:Y:S01]  /*170e0*/  FSEL R181, R181, -INF , !P1 ;  /* 0xff800000b5b57808 */ /* 0x000fe20004800000 */
[----:B------:R-:W-:Y:S01]  /*170f0*/  FMUL.FTZ R13, R177, R0 ;  /* 0x00000000b10d7220 */ /* 0x000fe20000410000 */
[----:B------:R-:W-:Y:S02]  /*17100*/  ISETP.GT.AND P1, PT, R187, R26, PT ;  /* 0x0000001abb00720c */ /* 0x000fe40003f24270 */
[----:B------:R-:W-:Y:S01]  /*17110*/  FSEL R176, R20, -INF , !P3 ;  /* 0xff80000014b07808 */ /* 0x000fe20005800000 */
[----:B------:R-:W-:Y:S01]  /*17120*/  IMAD.MOV.U32 R20, RZ, RZ, R25 ;  /* 0x000000ffff147224 */ /* 0x000fe200078e0019 */
[----:B------:R-:W-:Y:S01]  /*17130*/  IABS R17, R17 ;  /* 0x0000001100117213 */ /* 0x000fe20000000000 */
[----:B------:R-:W-:Y:S01]  /*17140*/  MUFU.TANH R13, R13 ;  /* 0x0000000d000d7308 */ /* 0x000fe20000002400 */
[----:B--2---:R-:W-:Y:S01]  /*17150*/  FSEL R23, R22, -INF , !P1 ;  /* 0xff80000016177808 */ /* 0x004fe20004800000 */
[----:B------:R-:W-:Y:S01]  /*17160*/  FMUL.FTZ R22, R178, R0 ;  /* 0x00000000b2167220 */ /* 0x000fe20000410000 */
[----:B------:R-:W-:Y:S01]  /*17170*/  I2FP.F32.S32 R17, R17 ;  /* 0x0000001100117245 */ /* 0x000fe20000201400 */
[----:B------:R-:W-:Y:S01]  /*17180*/  HMMA.16816.F32.BF16 R168, R4, R14, R168 ;  /* 0x0000000e04a8723c */ /* 0x000fe200000418a8 */
[----:B------:R-:W-:-:S02]  /*17190*/  I2FP.F32.S32 R20, R20 ;  /* 0x0000001400147245 */ /* 0x000fc40000201400 */
[----:B------:R-:W-:Y:S01]  /*171a0*/  FSEL R186, R186, -INF , !P6 ;  /* 0xff800000baba7808 */ /* 0x000fe20007000000 */
[----:B------:R1:W2:Y:S01]  /*171b0*/  MUFU.TANH R12, R22 ;  /* 0x00000016000c7308 */ /* 0x0002a20000002400 */
[C---:B---3--:R-:W-:Y:S01]  /*171c0*/  FFMA.FTZ R16, -R239.reuse, R17, R16 ;  /* 0x00000011ef107223 */ /* 0x048fe20000010110 */
[----:B------:R-:W-:Y:S01]  /*171d0*/  IADD3 R17, PT, PT, R244, -0xa9, -R191 ;  /* 0xffffff57f4117810 */ /* 0x000fe20007ffe8bf */
[----:B----4-:R-:W-:Y:S01]  /*171e0*/  FFMA.FTZ R21, -R239, R20, R21 ;  /* 0x00000014ef157223 */ /* 0x010fe20000010115 */
[----:B------:R-:W-:Y:S01]  /*171f0*/  IADD3 R20, PT, PT, R190, -0xa8, -R191 ;  /* 0xffffff58be147810 */ /* 0x000fe20007ffe8bf */
[----:B------:R-:W-:Y:S01]  /*17200*/  FMUL.FTZ R175, R175, R0 ;  /* 0x00000000afaf7220 */ /* 0x000fe20000410000 */
[----:B------:R-:W-:Y:S02]  /*17210*/  FSEL R186, R186, -INF , !P5 ;  /* 0xff800000baba7808 */ /* 0x000fe40006800000 */
[----:B------:R-:W-:Y:S02]  /*17220*/  ISETP.GT.AND P5, PT, R247, R26, PT ;  /* 0x0000001af700720c */ /* 0x000fe40003fa4270 */
[----:B------:R-:W-:-:S02]  /*17230*/  IABS R17, R17 ;  /* 0x0000001100117213 */ /* 0x000fc40000000000 */
[----:B------:R-:W-:Y:S02]  /*17240*/  ISETP.GE.AND P6, PT, R26, R245, PT ;  /* 0x000000f51a00720c */ /* 0x000fe40003fc6270 */
[----:B------:R-:W-:Y:S02]  /*17250*/  IABS R20, R20 ;  /* 0x0000001400147213 */ /* 0x000fe40000000000 */
[----:B------:R-:W-:Y:S02]  /*17260*/  ISETP.GT.AND P3, PT, R187, R24, PT ;  /* 0x00000018bb00720c */ /* 0x000fe40003f64270 */
[----:B------:R-:W-:Y:S01]  /*17270*/  FSEL R177, R16, -INF , !P5 ;  /* 0xff80000010b17808 */ /* 0x000fe20006800000 */
[----:B------:R-:W-:Y:S01]  /*17280*/  IMAD.MOV.U32 R16, RZ, RZ, R17 ;  /* 0x000000ffff107224 */ /* 0x000fe200078e0011 */
[----:B------:R-:W-:Y:S01]  /*17290*/  FSEL R176, R176, -INF , !P4 ;  /* 0xff800000b0b07808 */ /* 0x000fe20006000000 */
[----:B-1----:R-:W-:Y:S01]  /*172a0*/  VIADD R22, R188, 0xb0 ;  /* 0x000000b0bc167836 */ /* 0x002fe20000000000 */
[----:B------:R-:W-:Y:S01]  /*172b0*/  FSEL R178, R23, -INF , !P6 ;  /* 0xff80000017b27808 */ /* 0x000fe20007000000 */
[----:B------:R-:W-:Y:S01]  /*172c0*/  FMUL.FTZ R23, R172, R0 ;  /* 0x00000000ac177220 */ /* 0x000fe20000410000 */
[----:B------:R-:W-:-:S02]  /*172d0*/  FSEL R181, R181, -INF , !P0 ;  /* 0xff800000b5b57808 */ /* 0x000fc40004000000 */
[C---:B------:R-:W-:Y:S02]  /*172e0*/  ISETP.GE.AND P4, PT, R24.reuse, R245, PT ;  /* 0x000000f51800720c */ /* 0x040fe40003f86270 */
[----:B------:R-:W-:Y:S02]  /*172f0*/  ISETP.GE.AND P1, PT, R24, R246, PT ;  /* 0x000000f61800720c */ /* 0x000fe40003f26270 */
[----:B------:R-:W-:Y:S01]  /*17300*/  ISETP.GT.AND P6, PT, R247, R24, PT ;  /* 0x00000018f700720c */ /* 0x000fe20003fc4270 */
[----:B------:R-:W-:Y:S01]  /*17310*/  VIADD R24, R188, 0xa9 ;  /* 0x000000a9bc187836 */ /* 0x000fe20000000000 */
[----:B------:R-:W-:Y:S02]  /*17320*/  I2FP.F32.S32 R20, R20 ;  /* 0x0000001400147245 */ /* 0x000fe40000201400 */
[----:B------:R-:W-:Y:S01]  /*17330*/  ISETP.GE.AND P0, PT, R26, R246, PT ;  /* 0x000000f61a00720c */ /* 0x000fe20003f06270 */
[----:B------:R-:W-:Y:S01]  /*17340*/  VIADD R26, R188, 0xb1 ;  /* 0x000000b1bc1a7836 */ /* 0x000fe20000000000 */
[----:B------:R-:W-:Y:S01]  /*17350*/  FSEL R183, R21, -INF , !P3 ;  /* 0xff80000015b77808 */ /* 0x000fe20005800000 */
[----:B--2---:R-:W-:Y:S01]  /*17360*/  FFMA.FTZ R20, -R239, R20, R12 ;  /* 0x00000014ef147223 */ /* 0x004fe2000001010c */
[----:B------:R-:W-:-:S02]  /*17370*/  I2FP.F32.S32 R16, R16 ;  /* 0x0000001000107245 */ /* 0x000fc40000201400 */
[----:B------:R-:W-:Y:S02]  /*17380*/  FSEL R177, R177, -INF , !P0 ;  /* 0xff800000b1b17808 */ /* 0x000fe40004000000 */
[----:B------:R-:W-:Y:S02]  /*17390*/  FSEL R183, R183, -INF , !P4 ;  /* 0xff800000b7b77808 */ /* 0x000fe40006000000 */
[----:B------:R-:W-:Y:S02]  /*173a0*/  ISETP.GT.AND P5, PT, R187, R24, PT ;  /* 0x00000018bb00720c */ /* 0x000fe40003fa4270 */
[C---:B------:R-:W-:Y:S02]  /*173b0*/  ISETP.GE.AND P3, PT, R24.reuse, R245, PT ;  /* 0x000000f51800720c */ /* 0x040fe40003f66270 */
[----:B------:R-:W-:Y:S02]  /*173c0*/  ISETP.GE.AND P0, PT, R24, R246, PT ;  /* 0x000000f61800720c */ /* 0x000fe40003f06270 */
[----:B------:R-:W-:Y:S01]  /*173d0*/  ISETP.GT.AND P4, PT, R247, R24, PT ;  /* 0x00000018f700720c */ /* 0x000fe20003f84270 */
[----:B------:R-:W-:Y:S01]  /*173e0*/  FMUL.FTZ R24, R179, R0 ;  /* 0x00000000b3187220 */ /* 0x000fe20000410000 */
[----:B------:R-:W-:Y:S01]  /*173f0*/  FFMA.FTZ R179, -R239, R16, R13 ;  /* 0x00000010efb37223 */ /* 0x000fe2000001010d */
[----:B------:R-:W-:Y:S01]  /*17400*/  FSEL R172, R20, -INF , !P6 ;  /* 0xff80000014ac7808 */ /* 0x000fe20007000000 */
[----:B------:R-:W1:Y:S01]  /*17410*/  LDSM.16.M88.4 R16, [R166+0x8000] ;  /* 0x00800000a610783b */ /* 0x000e620000000200 */
[----:B------:R2:W3:Y:S01]  /*17420*/  MUFU.TANH R12, R24 ;  /* 0x00000018000c7308 */ /* 0x0004e20000002400 */
[----:B------:R-:W-:-:S02]  /*17430*/  IADD3 R21, PT, PT, R244, -0xb0, -R191 ;  /* 0xffffff50f4157810 */ /* 0x000fc40007ffe8bf */
[----:B------:R-:W-:Y:S02]  /*17440*/  IADD3 R13, PT, PT, R190, -0xa9, -R191 ;  /* 0xffffff57be0d7810 */ /* 0x000fe40007ffe8bf */
[----:B------:R-:W-:Y:S02]  /*17450*/  IABS R21, R21 ;  /* 0x0000001500157213 */ /* 0x000fe40000000000 */
[----:B------:R-:W-:Y:S01]  /*17460*/  IABS R13, R13 ;  /* 0x0000000d000d7213 */ /* 0x000fe20000000000 */
[----:B------:R-:W4:Y:S01]  /*17470*/  MUFU.TANH R20, R23 ;  /* 0x0000001700147308 */ /* 0x000f220000002400 */
[----:B------:R-:W-:Y:S01]  /*17480*/  I2FP.F32.S32 R15, R21 ;  /* 0x00000015000f7245 */ /* 0x000fe20000201400 */
[----:B------:R-:W-:Y:S01]  /*17490*/  FMUL.FTZ R21, R173, R0 ;  /* 0x00000000ad157220 */ /* 0x000fe20000410000 */
[----:B------:R-:W-:Y:S02]  /*174a0*/  I2FP.F32.S32 R13, R13 ;  /* 0x0000000d000d7245 */ /* 0x000fe40000201400 */
[----:B------:R-:W-:-:S02]  /*174b0*/  FSEL R179, R179, -INF , !P5 ;  /* 0xff800000b3b37808 */ /* 0x000fc40006800000 */
[----:B------:R-:W-:Y:S01]  /*174c0*/  FSEL R172, R172, -INF , !P1 ;  /* 0xff800000acac7808 */ /* 0x000fe20004800000 */
[----:B------:R-:W1:Y:S01]  /*174d0*/  MUFU.TANH R21, R21 ;  /* 0x0000001500157308 */ /* 0x000e620000002400 */
[----:B------:R-:W-:Y:S01]  /*174e0*/  FSEL R179, R179, -INF , !P3 ;  /* 0xff800000b3b37808 */ /* 0x000fe20005800000 */
[----:B--2---:R-:W-:Y:S01]  /*174f0*/  FMUL.FTZ R24, R174, R0 ;  /* 0x00000000ae187220 */ /* 0x004fe20000410000 */
[----:B---3--:R-:W-:Y:S01]  /*17500*/  FFMA.FTZ R173, -R239, R13, R12 ;  /* 0x0000000defad7223 */ /* 0x008fe2000001010c */
[----:B------:R-:W-:Y:S02]  /*17510*/  ISETP.GT.AND P6, PT, R187, R22, PT ;  /* 0x00000016bb00720c */ /* 0x000fe40003fc4270 */
[C---:B------:R-:W-:Y:S02]  /*17520*/  ISETP.GE.AND P5, PT, R22.reuse, R245, PT ;  /* 0x000000f51600720c */ /* 0x040fe40003fa6270 */
[----:B------:R-:W-:Y:S01]  /*17530*/  ISETP.GE.AND P1, PT, R22, R246, PT ;  /* 0x000000f61600720c */ /* 0x000fe20003f26270 */
[----:B------:R-:W2:Y:S01]  /*17540*/  MUFU.TANH R24, R24 ;  /* 0x0000001800187308 */ /* 0x000ea20000002400 */
[----:B----4-:R-:W-:Y:S01]  /*17550*/  FFMA.FTZ R174, -R239, R15, R20 ;  /* 0x0000000fefae7223 */ /* 0x010fe20000010114 */
[----:B------:R-:W-:Y:S01]  /*17560*/  ISETP.GT.AND P3, PT, R247, R22, PT ;  /* 0x00000016f700720c */ /* 0x000fe20003f64270 */
[----:B------:R-:W3:Y:S01]  /*17570*/  LDSM.16.M88.4 R12, [R218+0x8000] ;  /* 0x00800000da0c783b */ /* 0x000ee20000000200 */
[----:B------:R-:W-:-:S02]  /*17580*/  IADD3 R22, PT, PT, R244, -0xb1, -R191 ;  /* 0xffffff4ff4167810 */ /* 0x000fc40007ffe8bf */
[----:B------:R-:W-:Y:S02]  /*17590*/  IADD3 R20, PT, PT, R190, -0xb0, -R191 ;  /* 0xffffff50be147810 */ /* 0x000fe40007ffe8bf */
[----:B------:R-:W-:Y:S02]  /*175a0*/  IABS R22, R22 ;  /* 0x0000001600167213 */ /* 0x000fe40000000000 */
[----:B------:R-:W-:Y:S02]  /*175b0*/  IABS R20, R20 ;  /* 0x0000001400147213 */ /* 0x000fe40000000000 */
[----:B------:R-:W-:Y:S01]  /*175c0*/  I2FP.F32.S32 R22, R22 ;  /* 0x0000001600167245 */ /* 0x000fe20000201400 */
[C---:B-1----:R-:W-:Y:S01]  /*175d0*/  HMMA.16816.F32.BF16 R160, R108.reuse, R16, R160 ;  /* 0x000000106ca0723c */ /* 0x042fe200000418a0 */
[----:B------:R-:W-:Y:S01]  /*175e0*/  I2FP.F32.S32 R20, R20 ;  /* 0x0000001400147245 */ /* 0x000fe20000201400 */
[----:B------:R-:W1:Y:S02]  /*175f0*/  MUFU.TANH R16, R175 ;  /* 0x000000af00107308 */ /* 0x000e640000002400 */
[C---:B------:R-:W-:Y:S01]  /*17600*/  FFMA.FTZ R22, -R239.reuse, R22, R21 ;  /* 0x00000016ef167223 */ /* 0x040fe20000010115 */
[----:B------:R-:W-:Y:S01]  /*17610*/  FMUL.FTZ R21, R168, R0 ;  /* 0x00000000a8157220 */ /* 0x000fe20000410000 */
[--C-:B------:R-:W-:Y:S01]  /*17620*/  IADD3 R23, PT, PT, R244, -0xb8, -R191.reuse ;  /* 0xffffff48f4177810 */ /* 0x100fe20007ffe8bf */
[----:B--2---:R-:W-:Y:S01]  /*17630*/  FFMA.FTZ R20, -R239, R20, R24 ;  /* 0x00000014ef147223 */ /* 0x004fe20000010118 */
[----:B------:R-:W-:Y:S01]  /*17640*/  IADD3 R17, PT, PT, R190, -0xb1, -R191 ;  /* 0xffffff4fbe117810 */ /* 0x000fe20007ffe8bf */
[----:B------:R-:W-:Y:S01]  /*17650*/  VIADD R24, R188, 0xb8 ;  /* 0x000000b8bc187836 */ /* 0x000fe20000000000 */
[----:B------:R-:W-:Y:S01]  /*17660*/  IABS R23, R23 ;  /* 0x0000001700177213 */ /* 0x000fe20000000000 */
[----:B------:R-:W2:Y:S01]  /*17670*/  MUFU.TANH R21, R21 ;  /* 0x0000001500157308 */ /* 0x000ea20000002400 */
[----:B------:R-:W-:Y:S01]  /*17680*/  FSEL R173, R173, -INF , !P4 ;  /* 0xff800000adad7808 */ /* 0x000fe20006000000 */
[----:B------:R-:W-:Y:S01]  /*17690*/  HMMA.16816.F32.BF16 R156, R108, R18, R156 ;  /* 0x000000126c9c723c */ /* 0x000fe2000004189c */
[----:B------:R-:W-:-:S02]  /*176a0*/  ISETP.GT.AND P4, PT, R187, R26, PT ;  /* 0x0000001abb00720c */ /* 0x000fc40003f84270 */
[----:B------:R-:W-:Y:S01]  /*176b0*/  FSEL R168, R20, -INF , !P3 ;  /* 0xff80000014a87808 */ /* 0x000fe20005800000 */
[----:B------:R-:W-:Y:S01]  /*176c0*/  IMAD.MOV.U32 R20, RZ, RZ, R23 ;  /* 0x000000ffff147224 */ /* 0x000fe200078e0017 */
[----:B------:R-:W-:Y:S02]  /*176d0*/  IABS R17, R17 ;  /* 0x0000001100117213 */ /* 0x000fe40000000000 */
[----:B------:R-:W-:Y:S01]  /*176e0*/  FSEL R23, R22, -INF , !P4 ;  /* 0xff80000016177808 */ /* 0x000fe20006000000 */
[----:B------:R-:W-:Y:S01]  /*176f0*/  FMUL.FTZ R22, R170, R0 ;  /* 0x00000000aa167220 */ /* 0x000fe20000410000 */
[----:B------:R-:W-:Y:S02]  /*17700*/  I2FP.F32.S32 R17, R17 ;  /* 0x0000001100117245 */ /* 0x000fe40000201400 */
[----:B------:R-:W-:Y:S02]  /*17710*/  I2FP.F32.S32 R20, R20 ;  /* 0x0000001400147245 */ /* 0x000fe40000201400 */
[----:B------:R-:W-:Y:S01]  /*17720*/  FSEL R174, R174, -INF , !P6 ;  /* 0xff800000aeae7808 */ /* 0x000fe20007000000 */
[C---:B-1----:R-:W-:Y:S01]  /*17730*/  FFMA.FTZ R16, -R239.reuse, R17, R16 ;  /* 0x00000011ef107223 */ /* 0x042fe20000010110 */
[----:B------:R-:W-:Y:S01]  /*17740*/  IADD3 R17, PT, PT, R244, -0xb9, -R191 ;  /* 0xffffff47f4117810 */ /* 0x000fe20007ffe8bf */
[----:B--2---:R-:W-:Y:S01]  /*17750*/  FFMA.FTZ R21, -R239, R20, R21 ;  /* 0x00000014ef157223 */ /* 0x004fe20000010115 */
[----:B---3--:R-:W-:Y:S01]  /*17760*/  HMMA.16816.F32.BF16 R160, R4, R12, R160 ;  /* 0x0000000c04a0723c */ /* 0x008fe200000418a0 */
[----:B------:R-:W-:Y:S01]  /*17770*/  FMUL.FTZ R13, R169, R0 ;  /* 0x00000000a90d7220 */ /* 0x000fe20000410000 */
[----:B------:R1:W2:Y:S01]  /*17780*/  MUFU.TANH R12, R22 ;  /* 0x00000016000c7308 */ /* 0x0002a20000002400 */
[----:B------:R-:W-:-:S02]  /*17790*/  IADD3 R20, PT, PT, R190, -0xb8, -R191 ;  /* 0xffffff48be147810 */ /* 0x000fc40007ffe8bf */
[----:B------:R-:W-:Y:S02]  /*177a0*/  FSEL R174, R174, -INF , !P5 ;  /* 0xff800000aeae7808 */ /* 0x000fe40006800000 */
[----:B------:R-:W-:Y:S01]  /*177b0*/  ISETP.GT.AND P5, PT, R247, R26, PT ;  /* 0x0000001af700720c */ /* 0x000fe20003fa4270 */
[----:B------:R-:W-:Y:S01]  /*177c0*/  HMMA.16816.F32.BF16 R156, R4, R14, R156 ;  /* 0x0000000e049c723c */ /* 0x000fe2000004189c */
[----:B------:R-:W-:Y:S01]  /*177d0*/  IABS R17, R17 ;  /* 0x0000001100117213 */ /* 0x000fe20000000000 */
[----:B------:R-:W3:Y:S01]  /*177e0*/  MUFU.TANH R13, R13 ;  /* 0x0000000d000d7308 */ /* 0x000ee20000002400 */
[----:B------:R-:W-:Y:S02]  /*177f0*/  ISETP.GE.AND P6, PT, R26, R245, PT ;  /* 0x000000f51a00720c */ /* 0x000fe40003fc6270 */
[----:B------:R-:W-:Y:S02]  /*17800*/  IABS R20, R20 ;  /* 0x0000001400147213 */ /* 0x000fe40000000000 */
[----:B------:R-:W-:-:S02]  /*17810*/  ISETP.GT.AND P3, PT, R187, R24, PT ;  /* 0x00000018bb00720c */ /* 0x000fc40003f64270 */
[----:B------:R-:W-:Y:S01]  /*17820*/  FSEL R169, R16, -INF , !P5 ;  /* 0xff80000010a97808 */ /* 0x000fe20006800000 */
[----:B------:R-:W-:Y:S01]  /*17830*/  IMAD.MOV.U32 R16, RZ, RZ, R17 ;  /* 0x000000ffff107224 */ /* 0x000fe200078e0011 */
[----:B------:R-:W-:Y:S01]  /*17840*/  FSEL R168, R168, -INF , !P1 ;  /* 0xff800000a8a87808 */ /* 0x000fe20004800000 */
[----:B-1----:R-:W-:Y:S01]  /*17850*/  VIADD R22, R188, 0xc0 ;  /* 0x000000c0bc167836 */ /* 0x002fe20000000000 */
[----:B------:R-:W-:Y:S01]  /*17860*/  FSEL R170, R23, -INF , !P6 ;  /* 0xff80000017aa7808 */ /* 0x000fe20007000000 */
[-C--:B------:R-:W-:Y:S01]  /*17870*/  FMUL.FTZ R23, R160, R0.reuse ;  /* 0x00000000a0177220 */ /* 0x080fe20000410000 */
[----:B------:R-:W-:Y:S01]  /*17880*/  FSEL R173, R173, -INF , !P0 ;  /* 0xff800000adad7808 */ /* 0x000fe20004000000 */
[----:B------:R-:W-:Y:S01]  /*17890*/  FMUL.FTZ R163, R163, R0 ;  /* 0x00000000a3a37220 */ /* 0x000fe20000410000 */
[C---:B------:R-:W-:Y:S02]  /*178a0*/  ISETP.GE.AND P1, PT, R24.reuse, R245, PT ;  /* 0x000000f51800720c */ /* 0x040fe40003f26270 */
[----:B------:R-:W-:-:S02]  /*178b0*/  ISETP.GE.AND P4, PT, R24, R246, PT ;  /* 0x000000f61800720c */ /* 0x000fc40003f86270 */
[----:B------:R-:W-:Y:S01]  /*178c0*/  ISETP.GT.AND P6, PT, R247, R24, PT ;  /* 0x00000018f700720c */ /* 0x000fe20003fc4270 */
[----:B------:R-:W-:Y:S01]  /*178d0*/  VIADD R24, R188, 0xb9 ;  /* 0x000000b9bc187836 */ /* 0x000fe20000000000 */
[----:B------:R-:W-:Y:S02]  /*178e0*/  I2FP.F32.S32 R20, R20 ;  /* 0x0000001400147245 */ /* 0x000fe40000201400 */
[----:B------:R-:W-:Y:S01]  /*178f0*/  ISETP.GE.AND P0, PT, R26, R246, PT ;  /* 0x000000f61a00720c */ /* 0x000fe20003f06270 */
[----:B------:R-:W-:Y:S01]  /*17900*/  VIADD R26, R188, 0xc1 ;  /* 0x000000c1bc1a7836 */ /* 0x000fe20000000000 */
[----:B------:R-:W-:Y:S01]  /*17910*/  FSEL R175, R21, -INF , !P3 ;  /* 0xff80000015af7808 */ /* 0x000fe20005800000 */
[----:B--2---:R-:W-:Y:S01]  /*17920*/  FFMA.FTZ R20, -R239, R20, R12 ;  /* 0x00000014ef147223 */ /* 0x004fe2000001010c */
[----:B------:R-:W-:Y:S02]  /*17930*/  I2FP.F32.S32 R16, R16 ;  /* 0x0000001000107245 */ /* 0x000fe40000201400 */
[----:B------:R-:W-:-:S02]  /*17940*/  FSEL R169, R169, -INF , !P0 ;  /* 0xff800000a9a97808 */ /* 0x000fc40004000000 */
[----:B------:R-:W-:Y:S02]  /*17950*/  FSEL R175, R175, -INF , !P1 ;  /* 0xff800000afaf7808 */ /* 0x000fe40004800000 */
[----:B------:R-:W-:Y:S02]  /*17960*/  ISETP.GT.AND P5, PT, R187, R24, PT ;  /* 0x00000018bb00720c */ /* 0x000fe40003fa4270 */
[C---:B------:R-:W-:Y:S02]  /*17970*/  ISETP.GE.AND P3, PT, R24.reuse, R245, PT ;  /* 0x000000f51800720c */ /* 0x040fe40003f66270 */
[----:B------:R-:W-:Y:S02]  /*17980*/  ISETP.GE.AND P0, PT, R24, R246, PT ;  /* 0x000000f61800720c */ /* 0x000fe40003f06270 */
[----:B------:R-:W-:Y:S01]  /*17990*/  ISETP.GT.AND P1, PT, R247, R24, PT ;  /* 0x00000018f700720c */ /* 0x000fe20003f24270 */
[----:B------:R-:W-:Y:S01]  /*179a0*/  FMUL.FTZ R24, R171, R0 ;  /* 0x00000000ab187220 */ /* 0x000fe20000410000 */
[----:B---3--:R-:W-:Y:S01]  /*179b0*/  FFMA.FTZ R171, -R239, R16, R13 ;  /* 0x00000010efab7223 */ /* 0x008fe2000001010d */
        /* <DEDUP_REMOVED lines=13> */
[----:B------:R-:W-:Y:S01]  /*17a90*/  MUFU.TANH R21, R21 ;  /* 0x0000001500157308 */ /* 0x000fe20000002400 */
[----:B------:R-:W-:Y:S01]  /*17aa0*/  FSEL R171, R171, -INF , !P3 ;  /* 0xff800000abab7808 */ /* 0x000fe20005800000 */
[----:B--2---:R-:W-:Y:S01]  /*17ab0*/  FMUL.FTZ R24, R162, R0 ;  /* 0x00000000a2187220 */ /* 0x004fe20000410000 */
[----:B---3--:R-:W-:Y:S01]  /*17ac0*/  FFMA.FTZ R161, -R239, R13, R12 ;  /* 0x0000000defa17223 */ /* 0x008fe2000001010c */
[----:B------:R-:W-:Y:S02]  /*17ad0*/  ISETP.GT.AND P6, PT, R187, R22, PT ;  /* 0x00000016bb00720c */ /* 0x000fe40003fc4270 */
[C---:B------:R-:W-:Y:S02]  /*17ae0*/  ISETP.GE.AND P4, PT, R22.reuse, R245, PT ;  /* 0x000000f51600720c */ /* 0x040fe40003f86270 */
[----:B------:R-:W2:Y:S01]  /*17af0*/  MUFU.TANH R24, R24 ;  /* 0x0000001800187308 */ /* 0x000ea20000002400 */
[----:B------:R-:W-:Y:S01]  /*17b00*/  ISETP.GE.AND P5, PT, R22, R246, PT ;  /* 0x000000f61600720c */ /* 0x000fe20003fa6270 */
[----:B----4-:R-:W-:Y:S01]  /*17b10*/  FFMA.FTZ R162, -R239, R15, R20 ;  /* 0x0000000fefa27223 */ /* 0x010fe20000010114 */
[----:B------:R-:W-:Y:S01]  /*17b20*/  IADD3 R20, PT, PT, R190, -0xc0, -R191 ;  /* 0xffffff40be147810 */ /* 0x000fe20007ffe8bf */
[----:B------:R-:W3:Y:S01]  /*17b30*/  LDSM.16.M88.4 R12, [R218+0x8800] ;  /* 0x00880000da0c783b */ /* 0x000ee20000000200 */
[----:B------:R-:W-:-:S02]  /*17b40*/  ISETP.GT.AND P3, PT, R247, R22, PT ;  /* 0x00000016f700720c */ /* 0x000fc40003f64270 */
[C-C-:B------:R-:W-:Y:S02]  /*17b50*/  IADD3 R22, PT, PT, R244.reuse, -0xc1, -R191.reuse ;  /* 0xffffff3ff4167810 */ /* 0x140fe40007ffe8bf */
[----:B------:R-:W-:Y:S02]  /*17b60*/  IABS R20, R20 ;  /* 0x0000001400147213 */ /* 0x000fe40000000000 */
[----:B------:R-:W-:Y:S02]  /*17b70*/  IABS R22, R22 ;  /* 0x0000001600167213 */ /* 0x000fe40000000000 */
[----:B------:R-:W-:Y:S01]  /*17b80*/  I2FP.F32.S32 R20, R20 ;  /* 0x0000001400147245 */ /* 0x000fe20000201400 */
[C---:B-1----:R-:W-:Y:S01]  /*17b90*/  HMMA.16816.F32.BF16 R152, R108.reuse, R16, R152 ;  /* 0x000000106c98723c */ /* 0x042fe20000041898 */
[----:B------:R-:W-:Y:S01]  /*17ba0*/  I2FP.F32.S32 R22, R22 ;  /* 0x0000001600167245 */ /* 0x000fe20000201400 */
[----:B------:R-:W1:Y:S01]  /*17bb0*/  MUFU.TANH R16, R163 ;  /* 0x000000a300107308 */ /* 0x000e620000002400 */
[----:B------:R-:W-:Y:S01]  /*17bc0*/  IADD3 R23, PT, PT, R244, -0xc8, -R191 ;  /* 0xffffff38f4177810 */ /* 0x000fe20007ffe8bf */
[----:B--2---:R-:W-:Y:S01]  /*17bd0*/  FFMA.FTZ R20, -R239, R20, R24 ;  /* 0x00000014ef147223 */ /* 0x004fe20000010118 */
[----:B------:R-:W-:Y:S01]  /*17be0*/  FSEL R161, R161, -INF , !P1 ;  /* 0xff800000a1a17808 */ /* 0x000fe20004800000 */
[----:B------:R-:W-:Y:S01]  /*17bf0*/  FFMA.FTZ R22, -R239, R22, R21 ;  /* 0x00000016ef167223 */ /* 0x000fe20000010115 */
[----:B------:R-:W-:Y:S01]  /*17c00*/  IABS R23, R23 ;  /* 0x0000001700177213 */ /* 0x000fe20000000000 */
[----:B------:R-:W-:Y:S01]  /*17c10*/  FMUL.FTZ R21, R156, R0 ;  /* 0x000000009c157220 */ /* 0x000fe20000410000 */
[----:B------:R-:W-:Y:S01]  /*17c20*/  ISETP.GT.AND P1, PT, R187, R26, PT ;  /* 0x0000001abb00720c */ /* 0x000fe20003f24270 */
[----:B------:R-:W-:Y:S01]  /*17c30*/  VIADD R24, R188, 0xc8 ;  /* 0x000000c8bc187836 */ /* 0x000fe20000000000 */
[----:B------:R-:W-:Y:S01]  /*17c40*/  FSEL R156, R20, -INF , !P3 ;  /* 0xff800000149c7808 */ /* 0x000fe20005800000 */
[----:B------:R-:W-:Y:S01]  /*17c50*/  IMAD.MOV.U32 R20, RZ, RZ, R23 ;  /* 0x000000ffff147224 */ /* 0x000fe200078e0017 */
[----:B------:R-:W-:Y:S01]  /*17c60*/  FSEL R23, R22, -INF , !P1 ;  /* 0xff80000016177808 */ /* 0x000fe20004800000 */
[----:B------:R-:W-:Y:S01]  /*17c70*/  FMUL.FTZ R22, R158, R0 ;  /* 0x000000009e167220 */ /* 0x000fe20000410000 */
[----:B------:R-:W-:Y:S01]  /*17c80*/  IADD3 R17, PT, PT, R190, -0xc1, -R191 ;  /* 0xffffff3fbe117810 */ /* 0x000fe20007ffe8bf */
[----:B------:R-:W2:Y:S01]  /*17c90*/  MUFU.TANH R21, R21 ;  /* 0x0000001500157308 */ /* 0x000ea20000002400 */
[----:B------:R-:W-:Y:S01]  /*17ca0*/  FSEL R162, R162, -INF , !P6 ;  /* 0xff800000a2a27808 */ /* 0x000fe20007000000 */
[----:B------:R-:W-:Y:S01]  /*17cb0*/  HMMA.16816.F32.BF16 R148, R108, R18, R148 ;  /* 0x000000126c94723c */ /* 0x000fe20000041894 */
[----:B------:R-:W-:-:S02]  /*17cc0*/  IABS R17, R17 ;  /* 0x0000001100117213 */ /* 0x000fc40000000000 */
[----:B------:R-:W-:Y:S02]  /*17cd0*/  I2FP.F32.S32 R20, R20 ;  /* 0x0000001400147245 */ /* 0x000fe40000201400 */
[----:B------:R-:W-:Y:S01]  /*17ce0*/  I2FP.F32.S32 R17, R17 ;  /* 0x0000001100117245 */ /* 0x000fe20000201400 */
[----:B------:R-:W4:Y:S01]  /*17cf0*/  MUFU.TANH R22, R22 ;  /* 0x0000001600167308 */ /* 0x000f220000002400 */
[----:B------:R-:W-:Y:S02]  /*17d00*/  FSEL R162, R162, -INF , !P4 ;  /* 0xff800000a2a27808 */ /* 0x000fe40006000000 */
[----:B------:R-:W-:Y:S01]  /*17d10*/  ISETP.GT.AND P4, PT, R247, R26, PT ;  /* 0x0000001af700720c */ /* 0x000fe20003f84270 */
[----:B-1----:R-:W-:Y:S01]  /*17d20*/  FFMA.FTZ R16, -R239, R17, R16 ;  /* 0x00000011ef107223 */ /* 0x002fe20000010110 */
[----:B---3--:R-:W-:Y:S01]  /*17d30*/  HMMA.16816.F32.BF16 R152, R4, R12, R152 ;  /* 0x0000000c0498723c */ /* 0x008fe20000041898 */
[----:B------:R-:W-:Y:S01]  /*17d40*/  FMUL.FTZ R12, R157, R0 ;  /* 0x000000009d0c7220 */ /* 0x000fe20000410000 */
[----:B------:R-:W-:-:S02]  /*17d50*/  IADD3 R13, PT, PT, R190, -0xc8, -R191 ;  /* 0xffffff38be0d7810 */ /* 0x000fc40007ffe8bf */
[----:B------:R-:W-:Y:S01]  /*17d60*/  IADD3 R17, PT, PT, R244, -0xc9, -R191 ;  /* 0xffffff37f4117810 */ /* 0x000fe20007ffe8bf */
[----:B--2---:R-:W-:Y:S01]  /*17d70*/  FFMA.FTZ R21, -R239, R20, R21 ;  /* 0x00000014ef157223 */ /* 0x004fe20000010115 */
[----:B------:R-:W-:Y:S01]  /*17d80*/  IABS R13, R13 ;  /* 0x0000000d000d7213 */ /* 0x000fe20000000000 */
[----:B------:R-:W1:Y:S01]  /*17d90*/  MUFU.TANH R12, R12 ;  /* 0x0000000c000c7308 */ /* 0x000e620000002400 */
[----:B------:R-:W-:Y:S01]  /*17da0*/  IABS R17, R17 ;  /* 0x0000001100117213 */ /* 0x000fe20000000000 */
[----:B------:R-:W-:Y:S01]  /*17db0*/  VIADD R20, R188, 0xc9 ;  /* 0x000000c9bc147836 */ /* 0x000fe20000000000 */
[----:B------:R-:W-:Y:S01]  /*17dc0*/  I2FP.F32.S32 R13, R13 ;  /* 0x0000000d000d7245 */ /* 0x000fe20000201400 */
[----:B------:R-:W-:Y:S01]  /*17dd0*/  HMMA.16816.F32.BF16 R148, R4, R14, R148 ;  /* 0x0000000e0494723c */ /* 0x000fe20000041894 */
[----:B------:R-:W-:Y:S02]  /*17de0*/  ISETP.GT.AND P3, PT, R187, R24, PT ;  /* 0x00000018bb00720c */ /* 0x000fe40003f64270 */
[----:B------:R-:W-:Y:S01]  /*17df0*/  FSEL R161, R161, -INF , !P0 ;  /* 0xff800000a1a17808 */ /* 0x000fe20004000000 */
[----:B----4-:R-:W-:Y:S01]  /*17e00*/  FFMA.FTZ R22, -R239, R13, R22 ;  /* 0x0000000def167223 */ /* 0x010fe20000010116 */
[----:B------:R-:W-:-:S02]  /*17e10*/  FSEL R156, R156, -INF , !P5 ;  /* 0xff8000009c9c7808 */ /* 0x000fc40006800000 */
[----:B------:R-:W-:Y:S01]  /*17e20*/  FSEL R16, R16, -INF , !P4 ;  /* 0xff80000010107808 */ /* 0x000fe20006000000 */
[----:B------:R-:W-:Y:S01]  /*17e30*/  FMUL.FTZ R13, R152, R0 ;  /* 0x00000000980d7220 */ /* 0x000fe20000410000 */
[----:B------:R-:W-:Y:S02]  /*17e40*/  I2FP.F32.S32 R17, R17 ;  /* 0x0000001100117245 */ /* 0x000fe40000201400 */
[C---:B------:R-:W-:Y:S02]  /*17e50*/  ISETP.GE.AND P6, PT, R26.reuse, R245, PT ;  /* 0x000000f51a00720c */ /* 0x040fe40003fc6270 */
[----:B------:R-:W-:Y:S01]  /*17e60*/  ISETP.GE.AND P0, PT, R26, R246, PT ;  /* 0x000000f61a00720c */ /* 0x000fe20003f06270 */
[----:B-1----:R-:W-:Y:S01]  /*17e70*/  FFMA.FTZ R12, -R239, R17, R12 ;  /* 0x00000011ef0c7223 */ /* 0x002fe2000001010c */
[----:B------:R-:W-:Y:S01]  /*17e80*/  ISETP.GE.AND P5, PT, R24, R245, PT ;  /* 0x000000f51800720c */ /* 0x000fe20003fa6270 */
[----:B------:R-:W1:Y:S01]  /*17e90*/  MUFU.TANH R13, R13 ;  /* 0x0000000d000d7308 */ /* 0x000e620000002400 */
[----:B------:R-:W-:Y:S01]  /*17ea0*/  FSEL R163, R21, -INF , !P3 ;  /* 0xff80000015a37808 */ /* 0x000fe20005800000 */
[-C--:B------:R-:W-:Y:S01]  /*17eb0*/  FMUL.FTZ R26, R153, R0.reuse ;  /* 0x00000000991a7220 */ /* 0x080fe20000410000 */
[----:B------:R-:W-:Y:S01]  /*17ec0*/  FSEL R158, R23, -INF , !P6 ;  /* 0xff800000179e7808 */ /* 0x000fe20007000000 */
[----:B------:R-:W-:Y:S01]  /*17ed0*/  FMUL.FTZ R151, R151, R0 ;  /* 0x0000000097977220 */ /* 0x000fe20000410000 */
[----:B------:R-:W-:-:S02]  /*17ee0*/  FSEL R157, R16, -INF , !P0 ;  /* 0xff800000109d7808 */ /* 0x000fc40004000000 */
[----:B------:R-:W-:Y:S01]  /*17ef0*/  FSEL R163, R163, -INF , !P5 ;  /* 0xff800000a3a37808 */ /* 0x000fe20006800000 */
[----:B------:R-:W2:Y:S01]  /*17f00*/  LDSM.16.M88.4 R16, [R166+0x9000] ;  /* 0x00900000a610783b */ /* 0x000ea20000000200 */
[----:B------:R-:W-:Y:S02]  /*17f10*/  ISETP.GT.AND P4, PT, R187, R20, PT ;  /* 0x00000014bb00720c */ /* 0x000fe40003f84270 */
[C---:B------:R-:W-:Y:S02]  /*17f20*/  ISETP.GE.AND P3, PT, R20.reuse, R245, PT ;  /* 0x000000f51400720c */ /* 0x040fe40003f66270 */
[----:B------:R-:W-:Y:S02]  /*17f30*/  ISETP.GE.AND P0, PT, R20, R246, PT ;  /* 0x000000f61400720c */ /* 0x000fe40003f06270 */
[----:B------:R-:W-:Y:S01]  /*17f40*/  ISETP.GT.AND P5, PT, R247, R20, PT ;  /* 0x00000014f700720c */ /* 0x000fe20003fa4270 */
[----:B------:R-:W-:Y:S01]  /*17f50*/  FMUL.FTZ R20, R159, R0 ;  /* 0x000000009f147220 */ /* 0x000fe20000410000 */
[----:B------:R-:W-:-:S02]  /*17f60*/  IADD3 R23, PT, PT, R244, -0xd0, -R191 ;  /* 0xffffff30f4177810 */ /* 0x000fc40007ffe8bf */
[----:B------:R-:W-:Y:S02]  /*17f70*/  ISETP.GT.AND P6, PT, R247, R24, PT ;  /* 0x00000018f700720c */ /* 0x000fe40003fc4270 */
[----:B------:R-:W-:Y:S01]  /*17f80*/  IABS R23, R23 ;  /* 0x0000001700177213 */ /* 0x000fe20000000000 */
[----:B------:R-:W3:Y:S01]  /*17f90*/  MUFU.TANH R20, R20 ;  /* 0x0000001400147308 */ /* 0x000ee20000002400 */
[----:B------:R-:W-:Y:S02]  /*17fa0*/  FSEL R152, R22, -INF , !P6 ;  /* 0xff80000016987808 */ /* 0x000fe40007000000 */
[----:B------:R-:W-:Y:S01]  /*17fb0*/  IADD3 R21, PT, PT, R190, -0xc9, -R191 ;  /* 0xffffff37be157810 */ /* 0x000fe20007ffe8bf */
[----:B------:R-:W-:Y:S01]  /*17fc0*/  IMAD.MOV.U32 R22, RZ, RZ, R23 ;  /* 0x000000ffff167224 */ /* 0x000fe200078e0017 */
[----:B------:R-:W-:Y:S02]  /*17fd0*/  FSEL R23, R12, -INF , !P4 ;  /* 0xff8000000c177808 */ /* 0x000fe40006000000 */
[----:B------:R-:W-:-:S02]  /*17fe0*/  IABS R21, R21 ;  /* 0x0000001500157213 */ /* 0x000fc40000000000 */
[----:B------:R-:W-:Y:S01]  /*17ff0*/  I2FP.F32.S32 R12, R22 ;  /* 0x00000016000c7245 */ /* 0x000fe20000201400 */
[----:B------:R-:W-:Y:S01]  /*18000*/  FMUL.FTZ R22, R154, R0 ;  /* 0x000000009a167220 */ /* 0x000fe20000410000 */
[----:B------:R-:W-:Y:S02]  /*18010*/  I2FP.F32.S32 R21, R21 ;  /* 0x0000001500157245 */ /* 0x000fe40000201400 */
[----:B------:R-:W-:Y:S01]  /*18020*/  FSEL R154, R23, -INF , !P3 ;  /* 0xff800000179a7808 */ /* 0x000fe20005800000 */
[C---:B-1----:R-:W-:Y:S01]  /*18030*/  FFMA.FTZ R159, -R239.reuse, R12, R13 ;  /* 0x0000000cef9f7223 */ /* 0x042fe2000001010d */
[--C-:B------:R-:W-:Y:S01]  /*18040*/  IADD3 R23, PT, PT, R244, -0xd1, -R191.reuse ;  /* 0xffffff2ff4177810 */ /* 0x100fe20007ffe8bf */
[----:B------:R-:W1:Y:S01]  /*18050*/  LDSM.16.M88.4 R12, [R218+0x9000] ;  /* 0x00900000da0c783b */ /* 0x000e620000000200 */
[----:B------:R-:W-:Y:S01]  /*18060*/  IADD3 R25, PT, PT, R190, -0xd0, -R191 ;  /* 0xffffff30be197810 */ /* 0x000fe20007ffe8bf */
[----:B---3--:R-:W-:Y:S01]  /*18070*/  FFMA.FTZ R21, -R239, R21, R20 ;  /* 0x00000015ef157223 */ /* 0x008fe20000010114 */
[----:B------:R-:W-:Y:S01]  /*18080*/  ISETP.GE.AND P1, PT, R24, R246, PT ;  /* 0x000000f61800720c */ /* 0x000fe20003f26270 */
[----:B------:R3:W4:Y:S01]  /*18090*/  MUFU.TANH R20, R22 ;  /* 0x0000001600147308 */ /* 0x0007220000002400 */
[----:B------:R-:W-:Y:S01]  /*180a0*/  IABS R25, R25 ;  /* 0x0000001900197213 */ /* 0x000fe20000000000 */
[----:B------:R-:W-:Y:S01]  /*180b0*/  VIADD R24, R188, 0xd0 ;  /* 0x000000d0bc187836 */ /* 0x000fe20000000000 */
[----:B------:R-:W-:Y:S01]  /*180c0*/  FSEL R153, R21, -INF , !P5 ;  /* 0xff80000015997808 */ /* 0x000fe20006800000 */
[----:B------:R-:W-:-:S04]  /*180d0*/  DEPBAR.LE SB0, 0x0 ;  /* 0x000080000000791a */ /* 0x000fc80000000000 */
[C---:B--2---:R-:W-:Y:S01]  /*180e0*/  HMMA.16816.F32.BF16 R144, R108.reuse, R16, R144 ;  /* 0x000000106c90723c */ /* 0x044fe20000041890 */
[----:B------:R-:W-:Y:S01]  /*180f0*/  FMUL.FTZ R16, R155, R0 ;  /* 0x000000009b107220 */ /* 0x000fe20000410000 */
[----:B------:R-:W-:Y:S01]  /*18100*/  IMAD.MOV.U32 R21, RZ, RZ, R25 ;  /* 0x000000ffff157224 */ /* 0x000fe200078e0019 */
[----:B------:R-:W-:Y:S02]  /*18110*/  IADD3 R17, PT, PT, R190, -0xd1, -R191 ;  /* 0xffffff2fbe117810 */ /* 0x000fe40007ffe8bf */
[----:B------:R-:W-:Y:S02]  /*18120*/  FSEL R152, R152, -INF , !P1 ;  /* 0xff80000098987808 */ /* 0x000fe40004800000 */
[----:B------:R-:W-:Y:S01]  /*18130*/  MUFU.TANH R16, R16 ;  /* 0x0000001000107308 */ /* 0x000fe20000002400 */
[----:B------:R-:W-:Y:S01]  /*18140*/  I2FP.F32.S32 R21, R21 ;  /* 0x0000001500157245 */ /* 0x000fe20000201400 */
[----:B------:R-:W-:Y:S01]  /*18150*/  HMMA.16816.F32.BF16 R140, R108, R18, R140 ;  /* 0x000000126c8c723c */ /* 0x000fe2000004188c */
[----:B---3--:R-:W-:Y:S01]  /*18160*/  IABS R22, R23 ;  /* 0x0000001700167213 */ /* 0x008fe20000000000 */
[----:B------:R-:W-:Y:S01]  /*18170*/  IMAD.MOV.U32 R109, RZ, RZ, R189 ;  /* 0x000000ffff6d7224 */ /* 0x000fe200078e00bd */
[----:B------:R-:W-:Y:S01]  /*18180*/  ISETP.GT.AND P6, PT, R187, R24, PT ;  /* 0x00000018bb00720c */ /* 0x000fe20003fc4270 */
[----:B----4-:R-:W-:Y:S01]  /*18190*/  FFMA.FTZ R21, -R239, R21, R20 ;  /* 0x00000015ef157223 */ /* 0x010fe20000010114 */
[----:B------:R-:W-:Y:S01]  /*181a0*/  I2FP.F32.S32 R22, R22 ;  /* 0x0000001600167245 */ /* 0x000fe20000201400 */
[----:B------:R-:W2:Y:S01]  /*181b0*/  MUFU.TANH R23, R26 ;  /* 0x0000001a00177308 */ /* 0x000ea20000002400 */
[----:B------:R-:W-:-:S02]  /*181c0*/  ISETP.GE.AND P1, PT, R24, R245, PT ;  /* 0x000000f51800720c */ /* 0x000fc40003f26270 */
[----:B------:R-:W-:Y:S02]  /*181d0*/  ISETP.GE.AND P4, PT, R24, R246, PT ;  /* 0x000000f61800720c */ /* 0x000fe40003f86270 */
[----:B------:R-:W-:Y:S01]  /*181e0*/  ISETP.GT.AND P3, PT, R247, R24, PT ;  /* 0x00000018f700720c */ /* 0x000fe20003f64270 */
[----:B------:R-:W-:Y:S01]  /*181f0*/  VIADD R24, R188, 0xd1 ;  /* 0x000000d1bc187836 */ /* 0x000fe20000000000 */
[----:B------:R-:W-:Y:S01]  /*18200*/  IABS R17, R17 ;  /* 0x0000001100117213 */ /* 0x000fe20000000000 */
[----:B------:R-:W-:Y:S01]  /*18210*/  MUFU.TANH R18, R151 ;  /* 0x0000009700127308 */ /* 0x000fe20000002400 */
[----:B------:R-:W-:Y:S02]  /*18220*/  IADD3 R20, PT, PT, R244, -0xd8, -R191 ;  /* 0xffffff28f4147810 */ /* 0x000fe40007ffe8bf */
[----:B------:R-:W-:Y:S01]  /*18230*/  FSEL R21, R21, -INF , !P3 ;  /* 0xff80000015157808 */ /* 0x000fe20005800000 */
[----:B-1----:R-:W-:Y:S01]  /*18240*/  HMMA.16816.F32.BF16 R144, R4, R12, R144 ;  /* 0x0000000c0490723c */ /* 0x002fe20000041890 */
[----:B------:R-:W-:Y:S01]  /*18250*/  I2FP.F32.S32 R17, R17 ;  /* 0x0000001100117245 */ /* 0x000fe20000201400 */
[----:B------:R-:W-:Y:S01]  /*18260*/  FMUL.FTZ R12, R150, R0 ;  /* 0x00000000960c7220 */ /* 0x000fe20000410000 */
[----:B------:R-:W-:Y:S01]  /*18270*/  ISETP.GT.AND P5, PT, R187, R24, PT ;  /* 0x00000018bb00720c */ /* 0x000fe20003fa4270 */
[----:B--2---:R-:W-:Y:S01]  /*18280*/  FFMA.FTZ R23, -R239, R22, R23 ;  /* 0x00000016ef177223 */ /* 0x004fe20000010117 */
[----:B------:R-:W-:Y:S01]  /*18290*/  FMUL.FTZ R22, R148, R0 ;  /* 0x0000000094167220 */ /* 0x000fe20000410000 */
[----:B------:R-:W-:-:S02]  /*182a0*/  IABS R20, R20 ;  /* 0x0000001400147213 */ /* 0x000fc40000000000 */
[----:B------:R-:W-:Y:S01]  /*182b0*/  MUFU.TANH R12, R12 ;  /* 0x0000000c000c7308 */ /* 0x000fe20000002400 */
[----:B------:R-:W-:Y:S01]  /*182c0*/  FSEL R159, R159, -INF , !P6 ;  /* 0xff8000009f9f7808 */ /* 0x000fe20007000000 */
[C---:B------:R-:W-:Y:S01]  /*182d0*/  HMMA.16816.F32.BF16 R140, R4.reuse, R14, R140 ;  /* 0x0000000e048c723c */ /* 0x040fe2000004188c */
[----:B------:R-:W-:Y:S01]  /*182e0*/  FSEL R148, R21, -INF , !P4 ;  /* 0xff80000015947808 */ /* 0x000fe20006000000 */
[----:B------:R-:W-:Y:S01]  /*182f0*/  FFMA.FTZ R21, -R239, R17, R16 ;  /* 0x00000011ef157223 */ /* 0x000fe20000010110 */
[----:B------:R-:W-:Y:S01]  /*18300*/  ISETP.GE.AND P6, PT, R24, R245, PT ;  /* 0x000000f51800720c */ /* 0x000fe20003fc6270 */
[----:B------:R-:W-:Y:S01]  /*18310*/  VIADD R16, R188, 0xd9 ;  /* 0x000000d9bc107836 */ /* 0x000fe20000000000 */
[----:B------:R-:W-:Y:S01]  /*18320*/  FSEL R23, R23, -INF , !P5 ;  /* 0xff80000017177808 */ /* 0x000fe20006800000 */
[----:B------:R-:W1:Y:S01]  /*18330*/  MUFU.TANH R22, R22 ;  /* 0x0000001600167308 */ /* 0x000e620000002400 */
[----:B------:R-:W-:Y:S01]  /*18340*/  I2FP.F32.S32 R13, R20 ;  /* 0x00000014000d7245 */ /* 0x000fe20000201400 */
[-C--:B------:R-:W-:Y:S01]  /*18350*/  FMUL.FTZ R20, R149, R0.reuse ;  /* 0x0000000095147220 */ /* 0x080fe20000410000 */
[--C-:B------:R-:W-:Y:S01]  /*18360*/  IADD3 R17, PT, PT, R244, -0xd9, -R191.reuse ;  /* 0xffffff27f4117810 */ /* 0x100fe20007ffe8bf */
[-C--:B------:R-:W-:Y:S01]  /*18370*/  FMUL.FTZ R14, R145, R0.reuse ;  /* 0x00000000910e7220 */ /* 0x080fe20000410000 */
[----:B------:R-:W-:Y:S01]  /*18380*/  FSEL R153, R153, -INF , !P0 ;  /* 0xff80000099997808 */ /* 0x000fe20004000000 */
[----:B------:R-:W-:Y:S01]  /*18390*/  FMUL.FTZ R147, R147, R0 ;  /* 0x0000000093937220 */ /* 0x000fe20000410000 */
[----:B------:R-:W-:Y:S01]  /*183a0*/  FSEL R159, R159, -INF , !P1 ;  /* 0xff8000009f9f7808 */ /* 0x000fe20004800000 */
[----:B------:R-:W-:Y:S01]  /*183b0*/  HMMA.16816.F32.BF16 R4, R4, R120, R112 ;  /* 0x000000780404723c */ /* 0x000fe20000041870 */
[----:B------:R-:W-:Y:S01]  /*183c0*/  ISETP.GE.AND P0, PT, R24, R246, PT ;  /* 0x000000f61800720c */ /* 0x000fe20003f06270 */
[----:B------:R-:W-:Y:S01]  /*183d0*/  MUFU.TANH R14, R14 ;  /* 0x0000000e000e7308 */ /* 0x000fe20000002400 */
[----:B------:R-:W-:Y:S01]  /*183e0*/  ISETP.GT.AND P1, PT, R247, R24, PT ;  /* 0x00000018f700720c */ /* 0x000fe20003f24270 */
[----:B------:R-:W-:Y:S01]  /*183f0*/  VIADD R24, R188, 0xd8 ;  /* 0x000000d8bc187836 */ /* 0x000fe20000000000 */
[----:B------:R-:W-:Y:S01]  /*18400*/  FSEL R155, R23, -INF , !P6 ;  /* 0xff800000179b7808 */ /* 0x000fe20007000000 */
[-C--:B------:R-:W-:Y:S01]  /*18410*/  FMUL.FTZ R142, R142, R0.reuse ;  /* 0x000000008e8e7220 */ /* 0x080fe20000410000 */
[----:B------:R-:W-:Y:S01]  /*18420*/  IABS R23, R17 ;  /* 0x0000001100177213 */ /* 0x000fe20000000000 */
[----:B------:R-:W-:Y:S01]  /*18430*/  FMUL.FTZ R115, R141, R0 ;  /* 0x000000008d737220 */ /* 0x000fe20000410000 */
[----:B------:R-:W-:Y:S01]  /*18440*/  ISETP.GT.AND P3, PT, R187, R24, PT ;  /* 0x00000018bb00720c */ /* 0x000fe20003f64270 */
[----:B-1----:R-:W-:Y:S01]  /*18450*/  FFMA.FTZ R22, -R239, R13, R22 ;  /* 0x0000000def167223 */ /* 0x002fe20000010116 */
[----:B------:R-:W-:Y:S01]  /*18460*/  IADD3 R13, PT, PT, R190, -0xd8, -R191 ;  /* 0xffffff28be0d7810 */ /* 0x000fe20007ffe8bf */
[----:B------:R1:W2:Y:S01]  /*18470*/  MUFU.TANH R17, R20 ;  /* 0x0000001400117308 */ /* 0x0002a20000002400 */
[----:B------:R-:W-:Y:S01]  /*18480*/  ISETP.GE.AND P5, PT, R24, R245, PT ;  /* 0x000000f51800720c */ /* 0x000fe20003fa6270 */
[----:B------:R-:W-:Y:S01]  /*18490*/  FMUL.FTZ R143, R143, R0 ;  /* 0x000000008f8f7220 */ /* 0x000fe20000410000 */
[----:B------:R-:W-:-:S02]  /*184a0*/  IABS R13, R13 ;  /* 0x0000000d000d7213 */ /* 0x000fc40000000000 */
[----:B------:R-:W-:Y:S02]  /*184b0*/  FSEL R21, R21, -INF , !P1 ;  /* 0xff80000015157808 */ /* 0x000fe40004800000 */
[----:B------:R-:W-:Y:S01]  /*184c0*/  FSEL R22, R22, -INF , !P3 ;  /* 0xff80000016167808 */ /* 0x000fe20005800000 */
[----:B------:R-:W-:Y:S01]  /*184d0*/  MUFU.TANH R142, R142 ;  /* 0x0000008e008e7308 */ /* 0x000fe20000002400 */
[----:B------:R-:W-:Y:S01]  /*184e0*/  I2FP.F32.S32 R13, R13 ;  /* 0x0000000d000d7245 */ /* 0x000fe20000201400 */
[-C--:B------:R-:W-:Y:S01]  /*184f0*/  FMUL.FTZ R114, R4, R0.reuse ;  /* 0x0000000004727220 */ /* 0x080fe20000410000 */
[----:B------:R-:W-:Y:S01]  /*18500*/  FSEL R149, R21, -INF , !P0 ;  /* 0xff80000015957808 */ /* 0x000fe20004000000 */
[----:B------:R-:W-:Y:S01]  /*18510*/  FMUL.FTZ R21, R144, R0 ;  /* 0x0000000090157220 */ /* 0x000fe20000410000 */
[----:B------:R-:W-:Y:S01]  /*18520*/  FSEL R150, R22, -INF , !P5 ;  /* 0xff80000016967808 */ /* 0x000fe20006800000 */
[----:B------:R-:W-:Y:S01]  /*18530*/  FFMA.FTZ R12, -R239, R13, R12 ;  /* 0x0000000def0c7223 */ /* 0x000fe2000001010c */
[----:B------:R-:W-:Y:S01]  /*18540*/  ISETP.GT.AND P1, PT, R187, R16, PT ;  /* 0x00000010bb00720c */ /* 0x000fe20003f24270 */
[----:B------:R-:W-:Y:S01]  /*18550*/  MUFU.TANH R115, R115 ;  /* 0x0000007300737308 */ /* 0x000fe20000002400 */
[----:B------:R-:W-:Y:S01]  /*18560*/  ISETP.GE.AND P0, PT, R16, R245, PT ;  /* 0x000000f51000720c */ /* 0x000fe20003f06270 */
[----:B-1----:R-:W-:Y:S01]  /*18570*/  VIADD R20, R188, 0xe0 ;  /* 0x000000e0bc147836 */ /* 0x002fe20000000000 */
[----:B------:R-:W-:Y:S01]  /*18580*/  ISETP.GE.AND P3, PT, R16, R246, PT ;  /* 0x000000f61000720c */ /* 0x000fe20003f66270 */
[----:B------:R-:W-:Y:S01]  /*18590*/  FMUL.FTZ R4, R6, R0 ;  /* 0x0000000006047220 */ /* 0x000fe20000410000 */
[----:B------:R-:W-:-:S02]  /*185a0*/  ISETP.GT.AND P5, PT, R247, R16, PT ;  /* 0x00000010f700720c */ /* 0x000fc40003fa4270 */
[----:B------:R-:W-:Y:S01]  /*185b0*/  I2FP.F32.S32 R16, R23 ;  /* 0x0000001700107245 */ /* 0x000fe20000201400 */
[----:B------:R-:W-:Y:S01]  /*185c0*/  MUFU.TANH R114, R114 ;  /* 0x0000007200727308 */ /* 0x000fe20000002400 */
[----:B------:R-:W-:Y:S02]  /*185d0*/  IADD3 R13, PT, PT, R244, -0xe0, -R191 ;  /* 0xffffff20f40d7810 */ /* 0x000fe40007ffe8bf */
[----:B------:R-:W-:Y:S01]  /*185e0*/  ISETP.GT.AND P6, PT, R247, R24, PT ;  /* 0x00000018f700720c */ /* 0x000fe20003fc4270 */
[----:B--2---:R-:W-:Y:S01]  /*185f0*/  FFMA.FTZ R17, -R239, R16, R17 ;  /* 0x00000010ef117223 */ /* 0x004fe20000010111 */
[----:B------:R-:W-:Y:S02]  /*18600*/  IABS R16, R13 ;  /* 0x0000000d00107213 */ /* 0x000fe40000000000 */
[----:B------:R-:W-:Y:S01]  /*18610*/  IADD3 R19, PT, PT, R190, -0xd9, -R191 ;  /* 0xffffff27be137810 */ /* 0x000fe20007ffe8bf */
[----:B------:R-:W1:Y:S01]  /*18620*/  MUFU.TANH R13, R21 ;  /* 0x00000015000d7308 */ /* 0x000e620000002400 */
[----:B------:R-:W-:-:S02]  /*18630*/  FSEL R144, R12, -INF , !P6 ;  /* 0xff8000000c907808 */ /* 0x000fc40007000000 */
[----:B------:R-:W-:Y:S02]  /*18640*/  IABS R12, R19 ;  /* 0x00000013000c7213 */ /* 0x000fe40000000000 */
[----:B------:R-:W-:Y:S02]  /*18650*/  I2FP.F32.S32 R16, R16 ;  /* 0x0000001000107245 */ /* 0x000fe40000201400 */
[----:B------:R-:W-:Y:S01]  /*18660*/  I2FP.F32.S32 R12, R12 ;  /* 0x0000000c000c7245 */ /* 0x000fe20000201400 */
[----:B------:R-:W-:Y:S01]  /*18670*/  MUFU.TANH R4, R4 ;  /* 0x0000000400047308 */ /* 0x000fe20000002400 */
[----:B------:R-:W-:Y:S02]  /*18680*/  ISETP.GE.AND P4, PT, R24, R246, PT ;  /* 0x000000f61800720c */ /* 0x000fe40003f86270 */
[----:B------:R-:W-:Y:S01]  /*18690*/  ISETP.GT.AND P6, PT, R187, R20, PT ;  /* 0x00000014bb00720c */ /* 0x000fe20003fc4270 */
[----:B------:R-:W-:Y:S01]  /*186a0*/  FFMA.FTZ R18, -R239, R12, R18 ;  /* 0x0000000cef127223 */ /* 0x000fe20000010112 */
[----:B------:R-:W-:-:S02]  /*186b0*/  IADD3 R15, PT, PT, R244, -0xe1, -R191 ;  /* 0xffffff1ff40f7810 */ /* 0x000fc40007ffe8bf */
[----:B------:R-:W-:Y:S01]  /*186c0*/  FSEL R19, R17, -INF , !P1 ;  /* 0xff80000011137808 */ /* 0x000fe20004800000 */
[----:B------:R-:W-:Y:S01]  /*186d0*/  FMUL.FTZ R17, R146, R0 ;  /* 0x0000000092117220 */ /* 0x000fe20000410000 */
[----:B------:R-:W-:Y:S01]  /*186e0*/  FSEL R144, R144, -INF , !P4 ;  /* 0xff80000090907808 */ /* 0x000fe20006000000 */
[----:B-1----:R-:W-:Y:S01]  /*186f0*/  FFMA.FTZ R151, -R239, R16, R13 ;  /* 0x00000010ef977223 */ /* 0x002fe2000001010d */
[----:B------:R-:W-:Y:S01]  /*18700*/  ISETP.GE.AND P4, PT, R20, R245, PT ;  /* 0x000000f51400720c */ /* 0x000fe20003f86270 */
[----:B------:R-:W-:Y:S01]  /*18710*/  VIADD R16, R188, 0xe1 ;  /* 0x000000e1bc107836 */ /* 0x000fe20000000000 */
[----:B------:R-:W-:Y:S01]  /*18720*/  IABS R15, R15 ;  /* 0x0000000f000f7213 */ /* 0x000fe20000000000 */
[----:B------:R-:W1:Y:S01]  /*18730*/  MUFU.TANH R12, R17 ;  /* 0x00000011000c7308 */ /* 0x000e620000002400 */
[----:B------:R-:W-:Y:S02]  /*18740*/  FSEL R18, R18, -INF , !P5 ;  /* 0xff80000012127808 */ /* 0x000fe40006800000 */
[----:B------:R-:W-:-:S02]  /*18750*/  FSEL R151, R151, -INF , !P6 ;  /* 0xff80000097977808 */ /* 0x000fc40007000000 */
[----:B------:R-:W-:Y:S01]  /*18760*/  FSEL R145, R18, -INF , !P3 ;  /* 0xff80000012917808 */ /* 0x000fe20005800000 */
[----:B------:R-:W-:Y:S01]  /*18770*/  VIADD R18, R188, 0xe8 ;  /* 0x000000e8bc127836 */ /* 0x000fe20000000000 */
[----:B------:R-:W-:Y:S02]  /*18780*/  FSEL R151, R151, -INF , !P4 ;  /* 0xff80000097977808 */ /* 0x000fe40006000000 */
[----:B------:R-:W-:Y:S02]  /*18790*/  I2FP.F32.S32 R15, R15 ;  /* 0x0000000f000f7245 */ /* 0x000fe40000201400 */
[----:B------:R-:W-:Y:S02]  /*187a0*/  ISETP.GT.AND P5, PT, R187, R16, PT ;  /* 0x00000010bb00720c */ /* 0x000fe40003fa4270 */
[C---:B------:R-:W-:Y:S01]  /*187b0*/  ISETP.GE.AND P6, PT, R16.reuse, R245, PT ;  /* 0x000000f51000720c */ /* 0x040fe20003fc6270 */
[----:B------:R-:W-:Y:S01]  /*187c0*/  FFMA.FTZ R15, -R239, R15, R14 ;  /* 0x0000000fef0f7223 */ /* 0x000fe2000001010e */
[----:B------:R-:W-:-:S02]  /*187d0*/  ISETP.GE.AND P3, PT, R16, R246, PT ;  /* 0x000000f61000720c */ /* 0x000fc40003f66270 */
[----:B------:R-:W-:Y:S02]  /*187e0*/  ISETP.GT.AND P4, PT, R247, R16, PT ;  /* 0x00000010f700720c */ /* 0x000fe40003f84270 */
[--C-:B------:R-:W-:Y:S02]  /*187f0*/  IADD3 R16, PT, PT, R244, -0xe8, -R191.reuse ;  /* 0xffffff18f4107810 */ /* 0x100fe40007ffe8bf */
[----:B------:R-:W-:Y:S02]  /*18800*/  IADD3 R13, PT, PT, R190, -0xe0, -R191 ;  /* 0xffffff20be0d7810 */ /* 0x000fe40007ffe8bf */
[----:B------:R-:W-:Y:S01]  /*18810*/  IABS R14, R16 ;  /* 0x00000010000e7213 */ /* 0x000fe20000000000 */
[----:B------:R-:W-:Y:S01]  /*18820*/  FMUL.FTZ R16, R140, R0 ;  /* 0x000000008c107220 */ /* 0x000fe20000410000 */
[----:B------:R-:W-:Y:S02]  /*18830*/  IABS R13, R13 ;  /* 0x0000000d000d7213 */ /* 0x000fe40000000000 */
[----:B------:R-:W-:-:S02]  /*18840*/  FSEL R146, R19, -INF , !P0 ;  /* 0xff80000013927808 */ /* 0x000fc40004000000 */
[----:B------:R-:W-:Y:S01]  /*18850*/  I2FP.F32.S32 R13, R13 ;  /* 0x0000000d000d7245 */ /* 0x000fe20000201400 */
[----:B------:R-:W2:Y:S01]  /*18860*/  MUFU.TANH R16, R16 ;  /* 0x0000001000107308 */ /* 0x000ea20000002400 */
[----:B------:R-:W-:Y:S02]  /*18870*/  ISETP.GT.AND P0, PT, R247, R20, PT ;  /* 0x00000014f700720c */ /* 0x000fe40003f04270 */
[----:B------:R-:W-:Y:S01]  /*18880*/  FSEL R15, R15, -INF , !P5 ;  /* 0xff8000000f0f7808 */ /* 0x000fe20006800000 */
[----:B-1----:R-:W-:Y:S01]  /*18890*/  FFMA.FTZ R13, -R239, R13, R12 ;  /* 0x0000000def0d7223 */ /* 0x002fe2000001010c */
[----:B------:R-:W-:Y:S02]  /*188a0*/  IADD3 R17, PT, PT, R190, -0xe1, -R191 ;  /* 0xffffff1fbe117810 */ /* 0x000fe40007ffe8bf */
[----:B------:R-:W-:Y:S01]  /*188b0*/  FSEL R110, R15, -INF , !P6 ;  /* 0xff8000000f6e7808 */ /* 0x000fe20007000000 */
[----:B------:R-:W1:Y:S01]  /*188c0*/  MUFU.TANH R12, R147 ;  /* 0x00000093000c7308 */ /* 0x000e620000002400 */
[----:B------:R-:W-:-:S02]  /*188d0*/  FSEL R108, R13, -INF , !P0 ;  /* 0xff8000000d6c7808 */ /* 0x000fc40004000000 */
[----:B------:R-:W-:Y:S02]  /*188e0*/  IABS R13, R17 ;  /* 0x00000011000d7213 */ /* 0x000fe40000000000 */
[----:B------:R-:W-:Y:S02]  /*188f0*/  I2FP.F32.S32 R15, R14 ;  /* 0x0000000e000f7245 */ /* 0x000fe40000201400 */
[----:B------:R-:W-:Y:S02]  /*18900*/  I2FP.F32.S32 R13, R13 ;  /* 0x0000000d000d7245 */ /* 0x000fe40000201400 */
[--C-:B------:R-:W-:Y:S01]  /*18910*/  IADD3 R14, PT, PT, R244, -0xe9, -R191.reuse ;  /* 0xffffff17f40e7810 */ /* 0x100fe20007ffe8bf */
[----:B--2---:R-:W-:Y:S01]  /*18920*/  FFMA.FTZ R15, -R239, R15, R16 ;  /* 0x0000000fef0f7223 */ /* 0x004fe20000010110 */
[----:B------:R-:W-:Y:S02]  /*18930*/  IADD3 R16, PT, PT, R190, -0xe8, -R191 ;  /* 0xffffff18be107810 */ /* 0x000fe40007ffe8bf */
[----:B------:R-:W-:-:S02]  /*18940*/  ISETP.GE.AND P1, PT, R20, R246, PT ;  /* 0x000000f61400720c */ /* 0x000fc40003f26270 */
[----:B------:R-:W-:Y:S02]  /*18950*/  IABS R16, R16 ;  /* 0x0000001000107213 */ /* 0x000fe40000000000 */
[----:B------:R-:W-:Y:S01]  /*18960*/  IABS R14, R14 ;  /* 0x0000000e000e7213 */ /* 0x000fe20000000000 */
[----:B-1----:R-:W-:Y:S01]  /*18970*/  FFMA.FTZ R13, -R239, R13, R12 ;  /* 0x0000000def0d7223 */ /* 0x002fe2000001010c */
[-C--:B------:R-:W-:Y:S01]  /*18980*/  ISETP.GT.AND P0, PT, R187, R18.reuse, PT ;  /* 0x00000012bb00720c */ /* 0x080fe20003f04270 */
[----:B------:R-:W-:Y:S01]  /*18990*/  VIADD R12, R188, 0xe9 ;  /* 0x000000e9bc0c7836 */ /* 0x000fe20000000000 */
[----:B------:R-:W-:Y:S02]  /*189a0*/  ISETP.GT.AND P6, PT, R247, R18, PT ;  /* 0x00000012f700720c */ /* 0x000fe40003fc4270 */
[----:B------:R-:W-:Y:S01]  /*189b0*/  FSEL R113, R13, -INF , !P4 ;  /* 0xff8000000d717808 */ /* 0x000fe20006000000 */
[----:B------:R-:W-:Y:S01]  /*189c0*/  IMAD.MOV.U32 R13, RZ, RZ, R16 ;  /* 0x000000ffff0d7224 */ /* 0x000fe200078e0010 */
[----:B------:R-:W-:-:S02]  /*189d0*/  FSEL R108, R108, -INF , !P1 ;  /* 0xff8000006c6c7808 */ /* 0x000fc40004800000 */
[----:B------:R-:W-:Y:S02]  /*189e0*/  I2FP.F32.S32 R14, R14 ;  /* 0x0000000e000e7245 */ /* 0x000fe40000201400 */
[----:B------:R-:W-:Y:S02]  /*189f0*/  I2FP.F32.S32 R13, R13 ;  /* 0x0000000d000d7245 */ /* 0x000fe40000201400 */
[C---:B------:R-:W-:Y:S01]  /*18a00*/  ISETP.GE.AND P1, PT, R18.reuse, R245, PT ;  /* 0x000000f51200720c */ /* 0x040fe20003f26270 */
[----:B------:R-:W-:Y:S01]  /*18a10*/  FFMA.FTZ R115, -R239, R14, R115 ;  /* 0x0000000eef737223 */ /* 0x000fe20000010173 */
[----:B------:R-:W-:Y:S01]  /*18a20*/  FSEL R121, R15, -INF , !P0 ;  /* 0xff8000000f797808 */ /* 0x000fe20004000000 */
[----:B------:R-:W-:Y:S01]  /*18a30*/  FFMA.FTZ R13, -R239, R13, R142 ;  /* 0x0000000def0d7223 */ /* 0x000fe2000001018e */
[----:B------:R-:W-:Y:S01]  /*18a40*/  ISETP.GE.AND P5, PT, R18, R246, PT ;  /* 0x000000f61200720c */ /* 0x000fe20003fa6270 */
        /* <DEDUP_REMOVED lines=8> */
[----:B------:R-:W1:Y:S01]  /*18ad0*/  MUFU.TANH R12, R143 ;  /* 0x0000008f000c7308 */ /* 0x000e620000002400 */
[----:B------:R-:W-:Y:S01]  /*18ae0*/  FSEL R112, R13, -INF , !P5 ;  /* 0xff8000000d707808 */ /* 0x000fe20006800000 */
[----:B------:R-:W-:Y:S01]  /*18af0*/  FMUL.FTZ R13, R5, R0 ;  /* 0x00000000050d7220 */ /* 0x000fe20000410000 */
[----:B------:R-:W-:Y:S02]  /*18b00*/  FSEL R115, R115, -INF , !P4 ;  /* 0xff80000073737808 */ /* 0x000fe40006000000 */
[----:B------:R-:W-:Y:S02]  /*18b10*/  IADD3 R111, PT, PT, R190, -0xe9, -R191 ;  /* 0xffffff17be6f7810 */ /* 0x000fe40007ffe8bf */
[----:B------:R-:W-:Y:S01]  /*18b20*/  FSEL R115, R115, -INF , !P3 ;  /* 0xff80000073737808 */ /* 0x000fe20005800000 */
[----:B------:R-:W2:Y:S01]  /*18b30*/  MUFU.TANH R16, R13 ;  /* 0x0000000d00107308 */ /* 0x000ea20000002400 */
[----:B------:R-:W-:Y:S02]  /*18b40*/  ISETP.GT.AND P6, PT, R187, R14, PT ;  /* 0x0000000ebb00720c */ /* 0x000fe40003fc4270 */
[C---:B------:R-:W-:Y:S01]  /*18b50*/  ISETP.GE.AND P5, PT, R14.reuse, R245, PT ;  /* 0x000000f50e00720c */ /* 0x040fe20003fa6270 */
[----:B------:R-:W-:Y:S01]  /*18b60*/  BAR.SYNC.DEFER_BLOCKING 0x0 ;  /* 0x0000000000007b1d */ /* 0x000fe20000010000 */
[----:B------:R-:W-:-:S02]  /*18b70*/  ISETP.GE.AND P4, PT, R14, R246, PT ;  /* 0x000000f60e00720c */ /* 0x000fc40003f86270 */
[----:B------:R-:W-:Y:S01]  /*18b80*/  ISETP.GT.AND P3, PT, R247, R14, PT ;  /* 0x0000000ef700720c */ /* 0x000fe20003f64270 */
[----:B------:R-:W-:Y:S01]  /*18b90*/  FMUL.FTZ R14, R7, R0 ;  /* 0x00000000070e7220 */ /* 0x000fe20000410000 */
[----:B------:R-:W-:Y:S01]  /*18ba0*/  IABS R111, R111 ;  /* 0x0000006f006f7213 */ /* 0x000fe20000000000 */
[----:B------:R-:W-:Y:S01]  /*18bb0*/  VIADD R0, R188, 0xf8 ;  /* 0x000000f8bc007836 */ /* 0x000fe20000000000 */
[C-C-:B------:R-:W-:Y:S02]  /*18bc0*/  IADD3 R7, PT, PT, R244.reuse, -0xf1, -R191.reuse ;  /* 0xffffff0ff4077810 */ /* 0x140fe40007ffe8bf */
[----:B------:R-:W-:Y:S01]  /*18bd0*/  I2FP.F32.S32 R111, R111 ;  /* 0x0000006f006f7245 */ /* 0x000fe20000201400 */
[----:B------:R-:W3:Y:S01]  /*18be0*/  MUFU.TANH R14, R14 ;  /* 0x0000000e000e7308 */ /* 0x000ee20000002400 */
[----:B------:R-:W-:Y:S02]  /*18bf0*/  IABS R7, R7 ;  /* 0x0000000700077213 */ /* 0x000fe40000000000 */
[--C-:B------:R-:W-:Y:S01]  /*18c00*/  IADD3 R15, PT, PT, R244, -0xf0, -R191.reuse ;  /* 0xffffff10f40f7810 */ /* 0x100fe20007ffe8bf */
[----:B-1----:R-:W-:Y:S01]  /*18c10*/  FFMA.FTZ R111, -R239, R111, R12 ;  /* 0x0000006fef6f7223 */ /* 0x002fe2000001010c */
[--C-:B------:R-:W-:Y:S01]  /*18c20*/  IADD3 R6, PT, PT, R190, -0xf0, -R191.reuse ;  /* 0xffffff10be067810 */ /* 0x100fe20007ffe8bf */
[----:B------:R-:W-:Y:S01]  /*18c30*/  VIADD R12, R188, 0xf1 ;  /* 0x000000f1bc0c7836 */ /* 0x000fe20000000000 */
[----:B------:R-:W-:-:S02]  /*18c40*/  IADD3 R5, PT, PT, R190, -0xf1, -R191 ;  /* 0xffffff0fbe057810 */ /* 0x000fc40007ffe8bf */
[----:B------:R-:W-:Y:S02]  /*18c50*/  I2FP.F32.S32 R7, R7 ;  /* 0x0000000700077245 */ /* 0x000fe40000201400 */
[----:B------:R-:W-:Y:S02]  /*18c60*/  IADD3 R190, PT, PT, R190, -0xf8, -R191 ;  /* 0xffffff08bebe7810 */ /* 0x000fe40007ffe8bf */
[----:B------:R-:W-:Y:S01]  /*18c70*/  IABS R15, R15 ;  /* 0x0000000f000f7213 */ /* 0x000fe20000000000 */
[----:B--2---:R-:W-:Y:S01]  /*18c80*/  FFMA.FTZ R7, -R239, R7, R16 ;  /* 0x00000007ef077223 */ /* 0x004fe20000010110 */
[----:B------:R-:W-:Y:S02]  /*18c90*/  FSEL R111, R111, -INF , !P1 ;  /* 0xff8000006f6f7808 */ /* 0x000fe40004800000 */
[----:B------:R-:W-:Y:S02]  /*18ca0*/  IABS R190, R190 ;  /* 0x000000be00be7213 */ /* 0x000fe40000000000 */
[----:B------:R-:W-:-:S02]  /*18cb0*/  ISETP.GT.AND P1, PT, R187, R12, PT ;  /* 0x0000000cbb00720c */ /* 0x000fc40003f24270 */
[----:B------:R-:W-:Y:S02]  /*18cc0*/  I2FP.F32.S32 R15, R15 ;  /* 0x0000000f000f7245 */ /* 0x000fe40000201400 */
[----:B------:R-:W-:Y:S02]  /*18cd0*/  FSEL R111, R111, -INF , !P0 ;  /* 0xff8000006f6f7808 */ /* 0x000fe40004000000 */
[----:B------:R-:W-:Y:S01]  /*18ce0*/  I2FP.F32.S32 R190, R190 ;  /* 0x000000be00be7245 */ /* 0x000fe20000201400 */
[----:B------:R-:W-:Y:S01]  /*18cf0*/  FFMA.FTZ R114, -R239, R15, R114 ;  /* 0x0000000fef727223 */ /* 0x000fe20000010172 */
[----:B------:R-:W-:Y:S02]  /*18d00*/  ISETP.GE.AND P0, PT, R12, R245, PT ;  /* 0x000000f50c00720c */ /* 0x000fe40003f06270 */
[----:B------:R-:W-:Y:S01]  /*18d10*/  FSEL R7, R7, -INF , !P1 ;  /* 0xff80000007077808 */ /* 0x000fe20004800000 */
[----:B------:R-:W-:Y:S01]  /*18d20*/  FFMA.FTZ R134, -R239, R190, R134 ;  /* 0x000000beef867223 */ /* 0x000fe20000010186 */
[----:B------:R-:W-:-:S02]  /*18d30*/  IABS R6, R6 ;  /* 0x0000000600067213 */ /* 0x000fc40000000000 */
[----:B------:R-:W-:Y:S02]  /*18d40*/  IABS R5, R5 ;  /* 0x0000000500057213 */ /* 0x000fe40000000000 */
[----:B------:R-:W-:Y:S02]  /*18d50*/  IADD3 R191, PT, PT, R244, -0xf8, -R191 ;  /* 0xffffff08f4bf7810 */ /* 0x000fe40007ffe8bf */
[----:B------:R-:W-:Y:S02]  /*18d60*/  FSEL R125, R7, -INF , !P0 ;  /* 0xff800000077d7808 */ /* 0x000fe40004000000 */
[----:B------:R-:W-:Y:S02]  /*18d70*/  I2FP.F32.S32 R6, R6 ;  /* 0x0000000600067245 */ /* 0x000fe40000201400 */
[----:B------:R-:W-:Y:S02]  /*18d80*/  ISETP.GT.AND P0, PT, R247, R0, PT ;  /* 0x00000000f700720c */ /* 0x000fe40003f04270 */
[----:B------:R-:W-:Y:S01]  /*18d90*/  I2FP.F32.S32 R5, R5 ;  /* 0x0000000500057245 */ /* 0x000fe20000201400 */
[----:B------:R-:W-:Y:S01]  /*18da0*/  FFMA.FTZ R4, -R239, R6, R4 ;  /* 0x00000006ef047223 */ /* 0x000fe20000010104 */
[----:B------:R-:W-:-:S02]  /*18db0*/  IABS R191, R191 ;  /* 0x000000bf00bf7213 */ /* 0x000fc40000000000 */
[----:B------:R-:W-:Y:S01]  /*18dc0*/  FSEL R114, R114, -INF , !P6 ;  /* 0xff80000072727808 */ /* 0x000fe20007000000 */
[----:B---3--:R-:W-:Y:S01]  /*18dd0*/  FFMA.FTZ R5, -R239, R5, R14 ;  /* 0x00000005ef057223 */ /* 0x008fe2000001010e */
[----:B------:R-:W-:Y:S02]  /*18de0*/  FSEL R134, R134, -INF , !P0 ;  /* 0xff80000086867808 */ /* 0x000fe40004000000 */
[----:B------:R-:W-:Y:S02]  /*18df0*/  I2FP.F32.S32 R191, R191 ;  /* 0x000000bf00bf7245 */ /* 0x000fe40000201400 */
[----:B------:R-:W-:Y:S02]  /*18e00*/  ISETP.GT.AND P0, PT, R189, R226, PT ;  /* 0x000000e2bd00720c */ /* 0x000fe40003f04270 */
[----:B------:R-:W-:Y:S01]  /*18e10*/  FSEL R114, R114, -INF , !P5 ;  /* 0xff80000072727808 */ /* 0x000fe20006800000 */
[----:B------:R-:W-:Y:S01]  /*18e20*/  FFMA.FTZ R132, -R239, R191, R132 ;  /* 0x000000bfef847223 */ /* 0x000fe20000010184 */
[----:B------:R-:W-:-:S02]  /*18e30*/  ISETP.GT.AND P5, PT, R247, R12, PT ;  /* 0x0000000cf700720c */ /* 0x000fc40003fa4270 */
[----:B------:R-:W-:Y:S02]  /*18e40*/  FSEL R4, R4, -INF , !P3 ;  /* 0xff80000004047808 */ /* 0x000fe40005800000 */
[----:B------:R-:W-:Y:S02]  /*18e50*/  ISETP.GE.AND P6, PT, R12, R246, PT ;  /* 0x000000f60c00720c */ /* 0x000fe40003fc6270 */
[----:B------:R-:W-:Y:S02]  /*18e60*/  ISETP.GT.AND P3, PT, R187, R0, PT ;  /* 0x00000000bb00720c */ /* 0x000fe40003f64270 */
[----:B------:R-:W-:Y:S02]  /*18e70*/  FSEL R5, R5, -INF , !P5 ;  /* 0xff80000005057808 */ /* 0x000fe40006800000 */
[----:B------:R-:W-:Y:S02]  /*18e80*/  ISETP.GT.AND P5, PT, R187, R188, PT ;  /* 0x000000bcbb00720c */ /* 0x000fe40003fa4270 */
[----:B------:R-:W-:-:S02]  /*18e90*/  FSEL R124, R4, -INF , !P4 ;  /* 0xff800000047c7808 */ /* 0x000fc40006000000 */
[----:B------:R-:W-:Y:S02]  /*18ea0*/  FSEL R120, R5, -INF , !P6 ;  /* 0xff80000005787808 */ /* 0x000fe40007000000 */
[----:B------:R-:W-:Y:S02]  /*18eb0*/  FSEL R132, R132, -INF , !P3 ;  /* 0xff80000084847808 */ /* 0x000fe40005800000 */
[CC--:B------:R-:W-:Y:S02]  /*18ec0*/  ISETP.GE.AND P4, PT, R0.reuse, R245.reuse, PT ;  /* 0x000000f50000720c */ /* 0x0c0fe40003f86270 */
[-C--:B------:R-:W-:Y:S02]  /*18ed0*/  ISETP.GE.AND P1, PT, R0, R246.reuse, PT ;  /* 0x000000f60000720c */ /* 0x080fe40003f26270 */
[C---:B------:R-:W-:Y:S02]  /*18ee0*/  ISETP.GE.AND P6, PT, R188.reuse, R245, PT ;  /* 0x000000f5bc00720c */ /* 0x040fe40003fc6270 */
[----:B------:R-:W-:-:S02]  /*18ef0*/  ISETP.GE.AND P3, PT, R188, R246, PT ;  /* 0x000000f6bc00720c */ /* 0x000fc40003f66270 */
        /* <DEDUP_REMOVED lines=21> */
.L_x_7174:
[----:B------:R-:W2:Y:S01]  /*19050*/  LD.E R16, desc[UR4][R164.64+0x170] ;  /* 0x00017004a4107980 */ /* 0x000ea2000c101900 */
[----:B------:R-:W-:Y:S02]  /*19060*/  IADD3 R14, PT, PT, R49, -0x200, RZ ;  /* 0xfffffe00310e7810 */ /* 0x000fe40007ffe0ff */
        /* <DEDUP_REMOVED lines=15> */
[----:B------:R-:W-:-:S02]  /*19160*/  IMAD.HI.U32 R15, R19, R15, R18 ;  /* 0x0000000f130f7227 */ /* 0x000fc400078e0012 */
[----:B------:R-:W2:Y:S01]  /*19170*/  LD.E.64 R18, desc[UR4][R164.64+0x20] ;  /* 0x00002004a4127980 */ /* 0x000ea2000c101b00 */
[----:B------:R-:W-:-:S03]  /*19180*/  ISETP.GE.AND P0, PT, R14, RZ, PT ;  /* 0x000000ff0e00720c */ /* 0x000fc60003f06270 */
        /* <DEDUP_REMOVED lines=12> */
[----:B------:R-:W-:Y:S02]  /*19250*/  ISETP.GE.U32.AND P6, PT, R12, R7, PT ;  /* 0x000000070c00720c */ /* 0x000fe40003fc6070 */
[----:B------:R-:W-:-:S07]  /*19260*/  LOP3.LUT R0, RZ, R16, RZ, 0x33, !PT ;  /* 0x00000010ff007212 */ /* 0x000fce00078e33ff */
[----:B------:R-:W-:-:S04]  /*19270*/  @P5 VIADD R13, R13, 0x1 ;  /* 0x000000010d0d5836 */ /* 0x000fc80000000000 */
        /* <DEDUP_REMOVED lines=25> */
.L_x_7175:
[----:B------:R-:W-:Y:S05]  /*19410*/  BSYNC.RECONVERGENT B0 ;  /* 0x0000000000007941 */ /* 0x000fea0003800200 */
.L_x_7173:
        /* <DEDUP_REMOVED lines=13> */
[--C-:B------:R-:W-:Y:S01]  /*194f0*/  IMAD.X R15, R17, 0x1, R0.reuse, P1 ;  /* 0x00000001110f7824 */ /* 0x100fe200008e0600 */
[-C--:B------:R-:W-:Y:S02]  /*19500*/  IADD3 R12, P1, PT, R14, R5.reuse, RZ ;  /* 0x000000050e0c7210 */ /* 0x080fe40007f3e0ff */
[----:B------:R-:W-:Y:S01]  /*19510*/  @!PT LDS RZ, [RZ] ;  /* 0x00000000fffff984 */ /* 0x000fe20000000800 */
[----:B------:R-:W-:Y:S01]  /*19520*/  @!PT LDS RZ, [RZ] ;  /* 0x00000000fffff984 */ /* 0x000fe20000000800 */
[----:B------:R-:W-:Y:S01]  /*19530*/  @!PT LDS RZ, [RZ] ;  /* 0x00000000fffff984 */ /* 0x000fe20000000800 */
[----:B------:R-:W-:Y:S03]  /*19540*/  @!P0 LDGSTS.E.BYPASS.LTC128B.128 [R60+0x2000], desc[UR4][R228.64] ;  /* 0x02000000e43c8fae */ /* 0x000fe6000b981a04 */
        /* <DEDUP_REMOVED lines=29> */
[----:B------:R-:W-:Y:S02]  /*19720*/  @!P0 LDGSTS.E.BYPASS.LTC128B.128 [R60+0x4000], desc[UR4][R16.64] ;  /* 0x04000000103c8fae */ /* 0x000fe4000b981a04 */
        /* <DEDUP_REMOVED lines=25> */
[----:B--2---:R-:W-:-:S03]  /*198c0*/  IADD3 R14, P3, PT, R18, R5, RZ ;  /* 0x00000005120e7210 */ /* 0x004fc60007f7e0ff */
[----:B------:R1:W-:Y:S01]  /*198d0*/  @P0 STS.128 [R60+0x6000], RZ ;  /* 0x006000ff3c000388 */ /* 0x0003e20000000c00 */
[----:B------:R-:W-:-:S03]  /*198e0*/  @!P0 IADD3 R16, P1, PT, R14, R5, RZ ;  /* 0x000000050e108210 */ /* 0x000fc60007f3e0ff */
[----:B------:R-:W-:Y:S01]  /*198f0*/  @!PT LDS RZ, [RZ] ;  /* 0x00000000fffff984 */ /* 0x000fe20000000800 */
[----:B------:R-:W-:Y:S01]  /*19900*/  @!PT LDS RZ, [RZ] ;  /* 0x00000000fffff984 */ /* 0x000fe20000000800 */
[----:B------:R-:W-:Y:S01]  /*19910*/  @!PT LDS RZ, [RZ] ;  /* 0x00000000fffff984 */ /* 0x000fe20000000800 */
[----:B------:R1:W-:Y:S01]  /*19920*/  @!P0 LDGSTS.E.BYPASS.LTC128B.128 [R60+0x6800], desc[UR4][R28.64] ;  /* 0x068000001c3c8fae */ /* 0x0003e2000b981a04 */
[----:B------:R-:W-:-:S03]  /*19930*/  IMAD.X R15, R19, 0x1, R0, P3 ;  /* 0x00000001130f7824 */ /* 0x000fc600018e0600 */
        /* <DEDUP_REMOVED lines=33> */
.L_x_7172:
[----:B------:R-:W-:Y:S05]  /*19b50*/  BSYNC.RECONVERGENT B1 ;  /* 0x0000000000017941 */ /* 0x000fea0003800200 */
.L_x_7171:
[----:B------:R-:W2:Y:S01]  /*19b60*/  LD.E R134, desc[UR4][R164.64+0xdc] ;  /* 0x0000dc04a4867980 */ /* 0x000ea2000c101900 */
[----:B------:R-:W-:Y:S01]  /*19b70*/  FMNMX3.FTZ R0, R6, R201, R203, !PT ;  /* 0x000000c906007276 */ /* 0x000fe200078100cb */
[----:B------:R-:W-:Y:S01]  /*19b80*/  BSSY B2, `(.L_x_7176) ;  /* 0x0000d85000027945 */ /* 0x000fe20003800000 */
        /* <DEDUP_REMOVED lines=66> */
[----:B------:R-:W3:Y:S03]  /*19fb0*/  SHFL.BFLY PT, R12, R15, 0x2, 0x1f ;  /* 0x0c401f000f0c7f89 */ /* 0x000ee600000e0000 */
[----:B------:R-:W-:Y:S01]  /*19fc0*/  IADD3 R62, PT, PT, R63, R136, RZ ;  /* 0x000000883f3e7210 */ /* 0x000fe20007ffe0ff */
[----:B------:R-:W-:Y:S04]  /*19fd0*/  LDSM.16.MT88.4 R32, [R136+0xa000] ;  /* 0x00a000008820783b */ /* 0x000fe80000004200 */
[----:B------:R-:W-:Y:S04]  /*19fe0*/  LDSM.16.MT88.4 R24, [R62+0xa000] ;  /* 0x00a000003e18783b */ /* 0x000fe80000004200 */
[----:B------:R-:W-:Y:S04]  /*19ff0*/  LDSM.16.MT88.4 R56, [R136+0xa800] ;  /* 0x00a800008838783b */ /* 0x000fe80000004200 */
[----:B------:R-:W-:Y:S01]  /*1a000*/  LDSM.16.MT88.4 R52, [R62+0xa800] ;  /* 0x00a800003e34783b */ /* 0x000fe20000004200 */
[----:B-1----:R-:W-:-:S02]  /*1a010*/  FMNMX.FTZ R13, R14, R13, !PT ;  /* 0x0000000d0e0d7209 */ /* 0x002fc40007810000 */
[----:B---3--:R-:W-:-:S03]  /*1a020*/  FMNMX.FTZ R12, R15, R12, !PT ;  /* 0x0000000c0f0c7209 */ /* 0x008fc60007810000 */
[----:B------:R-:W1:Y:S04]  /*1a030*/  SHFL.BFLY PT, R0, R13, 0x1, 0x1f ;  /* 0x0c201f000d007f89 */ /* 0x000e6800000e0000 */
[----:B------:R-:W3:Y:S01]  /*1a040*/  SHFL.BFLY PT, R7, R12, 0x1, 0x1f ;  /* 0x0c201f000c077f89 */ /* 0x000ee200000e0000 */
[----:B-1----:R-:W-:Y:S02]  /*1a050*/  FMNMX.FTZ R0, R13, R0, !PT ;  /* 0x000000000d007209 */ /* 0x002fe40007810000 */
[----:B---3--:R-:W-:Y:S02]  /*1a060*/  FMNMX.FTZ R2, R12, R7, !PT ;  /* 0x000000070c027209 */ /* 0x008fe40007810000 */
[----:B------:R-:W-:Y:S01]  /*1a070*/  FSETP.NEU.FTZ.AND P0, PT, R0, -INF , PT ;  /* 0xff8000000000780b */ /* 0x000fe20003f1d000 */
[----:B--2---:R-:W-:-:S02]  /*1a080*/  FMUL.FTZ R143, R134, R0 ;  /* 0x00000000868f7220 */ /* 0x004fc40000410000 */
        /* <DEDUP_REMOVED lines=9> */
[--C-:B------:R-:W-:Y:S01]  /*1a120*/  FFMA.FTZ R189, R192, R134, -R191.reuse ;  /* 0x00000086c0bd7223 */ /* 0x100fe200000108bf */
[----:B------:R-:W-:Y:S01]  /*1a130*/  IADD3 R192, PT, PT, R9, R136, RZ ;  /* 0x0000008809c07210 */ /* 0x000fe20007ffe0ff */
[-CC-:B------:R-:W-:Y:S01]  /*1a140*/  FFMA.FTZ R190, R4, R134.reuse, -R191.reuse ;  /* 0x0000008604be7223 */ /* 0x180fe200000108bf */
[-CC-:B------:R-:W-:Y:S01]  /*1a150*/  FFMA.FTZ R188, R196, R134.reuse, -R191.reuse ;  /* 0x00000086c4bc7223 */ /* 0x180fe200000108bf */
[----:B------:R-:W-:Y:S01]  /*1a160*/  FFMA.FTZ R187, R195, R134, -R191 ;  /* 0x00000086c3bb7223 */ /* 0x000fe200000108bf */
[----:B------:R-:W-:Y:S01]  /*1a170*/  IADD3 R9, PT, PT, R63, R192, RZ ;  /* 0x000000c03f097210 */ /* 0x000fe20007ffe0ff */
[----:B------:R-:W1:Y:S01]  /*1a180*/  LDSM.16.MT88.4 R16, [R192+0xa000] ;  /* 0x00a00000c010783b */ /* 0x000e620000004200 */
[----:B------:R-:W-:Y:S01]  /*1a190*/  MUFU.EX2 R185, R185 ;  /* 0x000000b900b97308 */ /* 0x000fe20000000800 */
[-CC-:B------:R-:W-:Y:S01]  /*1a1a0*/  FFMA.FTZ R196, R199, R134.reuse, -R143.reuse ;  /* 0x00000086c7c47223 */ /* 0x180fe2000001088f */
[-C--:B------:R-:W-:Y:S01]  /*1a1b0*/  FFMA.FTZ R193, R252, R134.reuse, -R143 ;  /* 0x00000086fcc17223 */ /* 0x080fe2000001088f */
[----:B------:R-:W2:Y:S01]  /*1a1c0*/  LDSM.16.MT88.4 R40, [R9+0xa000] ;  /* 0x00a000000928783b */ /* 0x000ea20000004200 */
[----:B------:R-:W3:Y:S01]  /*1a1d0*/  MUFU.EX2 R142, R142 ;  /* 0x0000008e008e7308 */ /* 0x000ee20000000800 */
[-CC-:B------:R-:W-:Y:S01]  /*1a1e0*/  FFMA.FTZ R195, R198, R134.reuse, -R191.reuse ;  /* 0x00000086c6c37223 */ /* 0x180fe200000108bf */
[-CC-:B------:R-:W-:Y:S01]  /*1a1f0*/  FFMA.FTZ R200, R200, R134.reuse, -R191.reuse ;  /* 0x00000086c8c87223 */ /* 0x180fe200000108bf */
[----:B------:R-:W4:Y:S01]  /*1a200*/  LDSM.16.MT88.4 R44, [R192+0xa800] ;  /* 0x00a80000c02c783b */ /* 0x000f220000004200 */
[----:B------:R-:W-:Y:S01]  /*1a210*/  MUFU.EX2 R147, R147 ;  /* 0x0000009300937308 */ /* 0x000fe20000000800 */
[-C--:B------:R-:W-:Y:S01]  /*1a220*/  FFMA.FTZ R197, R214, R134.reuse, -R191 ;  /* 0x00000086d6c57223 */ /* 0x080fe200000108bf */
[-C--:B------:R-:W-:Y:S01]  /*1a230*/  FFMA.FTZ R199, R250, R134.reuse, -R143 ;  /* 0x00000086fac77223 */ /* 0x080fe2000001088f */
[-C--:B------:R-:W-:Y:S01]  /*1a240*/  FFMA.FTZ R12, R194, R134.reuse, -R191 ;  /* 0x00000086c20c7223 */ /* 0x080fe200000108bf */
[----:B------:R-:W5:Y:S01]  /*1a250*/  MUFU.EX2 R140, R140 ;  /* 0x0000008c008c7308 */ /* 0x000f620000000800 */
[-CC-:B------:R-:W-:Y:S01]  /*1a260*/  FFMA.FTZ R201, R202, R134.reuse, -R143.reuse ;  /* 0x00000086cac97223 */ /* 0x180fe2000001088f */
[-C--:B------:R-:W-:Y:S01]  /*1a270*/  FFMA.FTZ R202, R210, R134.reuse, -R143 ;  /* 0x00000086d2ca7223 */ /* 0x080fe2000001088f */
[-CC-:B------:R-:W-:Y:S01]  /*1a280*/  FFMA.FTZ R203, R71, R134.reuse, -R191.reuse ;  /* 0x0000008647cb7223 */ /* 0x180fe200000108bf */
[----:B------:R-:W-:Y:S01]  /*1a290*/  MUFU.EX2 R190, R190 ;  /* 0x000000be00be7308 */ /* 0x000fe20000000800 */
[-C--:B------:R-:W-:Y:S01]  /*1a2a0*/  FFMA.FTZ R88, R88, R134.reuse, -R191 ;  /* 0x0000008658587223 */ /* 0x080fe200000108bf */
[----:B---3--:R-:W-:Y:S01]  /*1a2b0*/  F2FP.BF16.F32.PACK_AB R5, R142, R185 ;  /* 0x000000b98e05723e */ /* 0x008fe200000010ff */
[-CC-:B------:R-:W-:Y:S01]  /*1a2c0*/  FFMA.FTZ R206, R206, R134.reuse, -R143.reuse ;  /* 0x00000086cece7223 */ /* 0x180fe2000001088f */
[----:B------:R-:W3:Y:S01]  /*1a2d0*/  MUFU.EX2 R189, R189 ;  /* 0x000000bd00bd7308 */ /* 0x000ee20000000800 */
[-C--:B------:R-:W-:Y:S01]  /*1a2e0*/  FFMA.FTZ R212, R212, R134.reuse, -R143 ;  /* 0x00000086d4d47223 */ /* 0x080fe2000001088f */
[-CC-:B------:R-:W-:Y:S01]  /*1a2f0*/  FFMA.FTZ R207, R51, R134.reuse, -R191.reuse ;  /* 0x0000008633cf7223 */ /* 0x180fe200000108bf */
[-CC-:B------:R-:W-:Y:S01]  /*1a300*/  FFMA.FTZ R205, R70, R134.reuse, -R191.reuse ;  /* 0x0000008646cd7223 */ /* 0x180fe200000108bf */
[----:B------:R-:W-:Y:S01]  /*1a310*/  MUFU.EX2 R188, R188 ;  /* 0x000000bc00bc7308 */ /* 0x000fe20000000800 */
[-C--:B------:R-:W-:Y:S01]  /*1a320*/  FFMA.FTZ R209, R82, R134.reuse, -R191 ;  /* 0x0000008652d17223 */ /* 0x080fe200000108bf */
[----:B-----5:R-:W-:Y:S01]  /*1a330*/  F2FP.BF16.F32.PACK_AB R7, R140, R147 ;  /* 0x000000938c07723e */ /* 0x020fe200000010ff */
[-CC-:B------:R-:W-:Y:S01]  /*1a340*/  FFMA.FTZ R80, R80, R134.reuse, -R143.reuse ;  /* 0x0000008650507223 */ /* 0x180fe2000001088f */
[----:B------:R-:W5:Y:S01]  /*1a350*/  MUFU.EX2 R187, R187 ;  /* 0x000000bb00bb7308 */ /* 0x000f620000000800 */
[-CC-:B------:R-:W-:Y:S01]  /*1a360*/  FFMA.FTZ R81, R81, R134.reuse, -R143.reuse ;  /* 0x0000008651517223 */ /* 0x180fe2000001088f */
[-C--:B------:R-:W-:Y:S01]  /*1a370*/  FFMA.FTZ R84, R84, R134.reuse, -R143 ;  /* 0x0000008654547223 */ /* 0x080fe2000001088f */
[-C--:B------:R-:W-:Y:S01]  /*1a380*/  FFMA.FTZ R210, R90, R134.reuse, -R191 ;  /* 0x000000865ad27223 */ /* 0x080fe200000108bf */
        /* <DEDUP_REMOVED lines=10> */
[----:B-----5:R-:W-:Y:S01]  /*1a430*/  F2FP.BF16.F32.PACK_AB R6, R187, R188 ;  /* 0x000000bcbb06723e */ /* 0x020fe200000010ff */
[-CC-:B------:R-:W-:Y:S01]  /*1a440*/  FFMA.FTZ R116, R116, R134.reuse, -R143.reuse ;  /* 0x0000008674747223 */ /* 0x180fe2000001088f */
[----:B------:R-:W-:Y:S01]  /*1a450*/  MUFU.EX2 R198, R12 ;  /* 0x0000000c00c67308 */ /* 0x000fe20000000800 */
[-CC-:B------:R-:W-:Y:S01]  /*1a460*/  FFMA.FTZ R123, R123, R134.reuse, -R143.reuse ;  /* 0x000000867b7b7223 */ /* 0x180fe2000001088f */
[-CC-:B------:R-:W-:Y:S01]  /*1a470*/  FFMA.FTZ R128, R128, R134.reuse, -R143.reuse ;  /* 0x0000008680807223 */ /* 0x180fe2000001088f */
[-CC-:B------:R-:W-:Y:S01]  /*1a480*/  FFMA.FTZ R176, R176, R134.reuse, -R143.reuse ;  /* 0x00000086b0b07223 */ /* 0x180fe2000001088f */
[----:B------:R-:W5:Y:S01]  /*1a490*/  MUFU.EX2 R195, R195 ;  /* 0x000000c300c37308 */ /* 0x000f620000000800 */
[C---:B------:R-:W-:Y:S01]  /*1a4a0*/  HMMA.16816.F32.BF16 R36, R4.reuse, R32, RZ ;  /* 0x000000200424723c */ /* 0x040fe200000418ff */
[----:B---3--:R-:W-:Y:S01]  /*1a4b0*/  F2FP.BF16.F32.PACK_AB R65, R196, R193 ;  /* 0x000000c1c441723e */ /* 0x008fe200000010ff */
[-CC-:B------:R-:W-:Y:S01]  /*1a4c0*/  FFMA.FTZ R177, R177, R134.reuse, -R143.reuse ;  /* 0x00000086b1b17223 */ /* 0x180fe2000001088f */
[----:B------:R-:W-:Y:S01]  /*1a4d0*/  MUFU.EX2 R200, R200 ;  /* 0x000000c800c87308 */ /* 0x000fe20000000800 */
[-CC-:B------:R-:W-:Y:S01]  /*1a4e0*/  FFMA.FTZ R172, R172, R134.reuse, -R143.reuse ;  /* 0x00000086acac7223 */ /* 0x180fe2000001088f */
[-C--:B------:R-:W-:Y:S01]  /*1a4f0*/  FFMA.FTZ R173, R173, R134.reuse, -R143 ;  /* 0x00000086adad7223 */ /* 0x080fe2000001088f */
[-CC-:B------:R-:W-:Y:S01]  /*1a500*/  FFMA.FTZ R183, R183, R134.reuse, -R191.reuse ;  /* 0x00000086b7b77223 */ /* 0x180fe200000108bf */
[----:B------:R-:W3:Y:S01]  /*1a510*/  MUFU.EX2 R197, R197 ;  /* 0x000000c500c57308 */ /* 0x000ee20000000800 */
[C---:B-1----:R-:W-:Y:S01]  /*1a520*/  HMMA.16816.F32.BF16 R20, R4.reuse, R16, RZ ;  /* 0x000000100414723c */ /* 0x042fe200000418ff */
[-CC-:B------:R-:W-:Y:S01]  /*1a530*/  FFMA.FTZ R211, R162, R134.reuse, -R191.reuse ;  /* 0x00000086a2d37223 */ /* 0x180fe200000108bf */
[-C--:B------:R-:W-:Y:S01]  /*1a540*/  FFMA.FTZ R214, R154, R134.reuse, -R191 ;  /* 0x000000869ad67223 */ /* 0x080fe200000108bf */
[----:B------:R-:W1:Y:S01]  /*1a550*/  MUFU.EX2 R199, R199 ;  /* 0x000000c700c77308 */ /* 0x000e620000000800 */
[--C-:B------:R-:W-:Y:S01]  /*1a560*/  FFMA.FTZ R157, R157, R134, -R143.reuse ;  /* 0x000000869d9d7223 */ /* 0x100fe2000001088f */
[----:B-----5:R-:W-:Y:S01]  /*1a570*/  F2FP.BF16.F32.PACK_AB R64, R195, R198 ;  /* 0x000000c6c340723e */ /* 0x020fe200000010ff */
[-C--:B------:R-:W-:Y:S01]  /*1a580*/  FFMA.FTZ R154, R153, R134.reuse, -R143 ;  /* 0x00000086999a7223 */ /* 0x080fe2000001088f */
[----:B------:R-:W-:Y:S01]  /*1a590*/  MUFU.EX2 R201, R201 ;  /* 0x000000c900c97308 */ /* 0x000fe20000000800 */
[C---:B------:R-:W-:Y:S01]  /*1a5a0*/  HMMA.16816.F32.BF16 R32, R4.reuse, R34, RZ ;  /* 0x000000220420723c */ /* 0x040fe200000418ff */
[----:B------:R-:W-:Y:S01]  /*1a5b0*/  FADD.FTZ R189, R190, R189 ;  /* 0x000000bdbebd7221 */ /* 0x000fe20000010000 */
[----:B------:R-:W-:Y:S01]  /*1a5c0*/  FADD.FTZ R142, R185, R142 ;  /* 0x0000008eb98e7221 */ /* 0x000fe20000010000 */
[----:B------:R-:W-:Y:S01]  /*1a5d0*/  MUFU.EX2 R202, R202 ;  /* 0x000000ca00ca7308 */ /* 0x000fe20000000800 */
[----:B------:R-:W-:Y:S01]  /*1a5e0*/  FFMA.FTZ R185, R144, R134, -R143 ;  /* 0x0000008690b97223 */ /* 0x000fe2000001088f */
[----:B---3--:R-:W-:Y:S01]  /*1a5f0*/  F2FP.BF16.F32.PACK_AB R66, R197, R200 ;  /* 0x000000c8c542723e */ /* 0x008fe200000010ff */
[----:B------:R-:W-:Y:S01]  /*1a600*/  FADD.FTZ R147, R147, R142 ;  /* 0x0000008e93937221 */ /* 0x000fe20000010000 */
[----:B------:R3:W-:Y:S01]  /*1a610*/  MUFU.EX2 R51, R212 ;  /* 0x000000d400337308 */ /* 0x0007e20000000800 */
[C---:B------:R-:W-:Y:S01]  /*1a620*/  HMMA.16816.F32.BF16 R16, R4.reuse, R18, RZ ;  /* 0x000000120410723c */ /* 0x040fe200000418ff */
[----:B-1----:R-:W-:Y:S01]  /*1a630*/  F2FP.BF16.F32.PACK_AB R67, R199, R194 ;  /* 0x000000c2c743723e */ /* 0x002fe200000010ff */
[----:B------:R-:W-:Y:S01]  /*1a640*/  FADD.FTZ R140, R140, R147 ;  /* 0x000000938c8c7221 */ /* 0x000fe20000010000 */
[----:B------:R1:W-:Y:S01]  /*1a650*/  MUFU.EX2 R70, R207 ;  /* 0x000000cf00467308 */ /* 0x0003e20000000800 */
[----:B------:R-:W-:Y:S01]  /*1a660*/  FADD.FTZ R188, R188, R189 ;  /* 0x000000bdbcbc7221 */ /* 0x000fe20000010000 */
[-C--:B------:R-:W-:Y:S01]  /*1a670*/  FFMA.FTZ R147, R148, R134.reuse, -R143 ;  /* 0x0000008694937223 */ /* 0x080fe2000001088f */
[----:B------:R-:W-:Y:S01]  /*1a680*/  FADD.FTZ R193, R193, R140 ;  /* 0x0000008cc1c17221 */ /* 0x000fe20000010000 */
[----:B------:R5:W4:Y:S01]  /*1a690*/  MUFU.EX2 R71, R205 ;  /* 0x000000cd00477308 */ /* 0x000b220000000800 */
[C---:B------:R-:W-:Y:S01]  /*1a6a0*/  HMMA.16816.F32.BF16 R28, R4.reuse, R24, RZ ;  /* 0x00000018041c723c */ /* 0x040fe200000418ff */
[----:B------:R-:W-:Y:S01]  /*1a6b0*/  FADD.FTZ R153, R187, R188 ;  /* 0x000000bcbb997221 */ /* 0x000fe20000010000 */
[----:B------:R-:W-:Y:S01]  /*1a6c0*/  FADD.FTZ R193, R196, R193 ;  /* 0x000000c1c4c17221 */ /* 0x000fe20000010000 */
[----:B------:R-:W-:Y:S01]  /*1a6d0*/  MUFU.EX2 R203, R203 ;  /* 0x000000cb00cb7308 */ /* 0x000fe20000000800 */
[-CC-:B------:R-:W-:Y:S01]  /*1a6e0*/  FFMA.FTZ R187, R159, R134.reuse, -R191.reuse ;  /* 0x000000869fbb7223 */ /* 0x180fe200000108bf */
[-C--:B---3--:R-:W-:Y:S01]  /*1a6f0*/  FFMA.FTZ R212, R158, R134.reuse, -R191 ;  /* 0x000000869ed47223 */ /* 0x088fe200000108bf */
[----:B------:R-:W-:Y:S01]  /*1a700*/  FADD.FTZ R198, R198, R153 ;  /* 0x00000099c6c67221 */ /* 0x000fe20000010000 */
[----:B------:R-:W3:Y:S01]  /*1a710*/  MUFU.EX2 R88, R88 ;  /* 0x0000005800587308 */ /* 0x000ee20000000800 */
[C---:B------:R-:W-:Y:S01]  /*1a720*/  HMMA.16816.F32.BF16 R24, R4.reuse, R26, RZ ;  /* 0x0000001a0418723c */ /* 0x040fe200000418ff */
[-C--:B-1----:R-:W-:Y:S01]  /*1a730*/  FFMA.FTZ R207, R83, R134.reuse, -R191 ;  /* 0x0000008653cf7223 */ /* 0x082fe200000108bf */
[----:B------:R-:W-:Y:S01]  /*1a740*/  FADD.FTZ R140, R194, R193 ;  /* 0x000000c1c28c7221 */ /* 0x000fe20000010000 */
[----:B------:R-:W1:Y:S01]  /*1a750*/  MUFU.EX2 R206, R206 ;  /* 0x000000ce00ce7308 */ /* 0x000e620000000800 */
[----:B------:R-:W-:Y:S01]  /*1a760*/  FADD.FTZ R195, R195, R198 ;  /* 0x000000c6c3c37221 */ /* 0x000fe20000010000 */
[-C--:B-----5:R-:W-:Y:S01]  /*1a770*/  FFMA.FTZ R205, R85, R134.reuse, -R191 ;  /* 0x0000008655cd7223 */ /* 0x0a0fe200000108bf */
[----:B------:R-:W-:Y:S01]  /*1a780*/  FADD.FTZ R140, R199, R140 ;  /* 0x0000008cc78c7221 */ /* 0x000fe20000010000 */
[----:B------:R-:W-:Y:S01]  /*1a790*/  MUFU.EX2 R80, R80 ;  /* 0x0000005000507308 */ /* 0x000fe20000000800 */
[C---:B--2---:R-:W-:Y:S01]  /*1a7a0*/  HMMA.16816.F32.BF16 R12, R4.reuse, R40, RZ ;  /* 0x00000028040c723c */ /* 0x044fe200000418ff */
[----:B------:R-:W-:Y:S01]  /*1a7b0*/  FADD.FTZ R200, R200, R195 ;  /* 0x000000c3c8c87221 */ /* 0x000fe20000010000 */
[-CC-:B------:R-:W-:Y:S01]  /*1a7c0*/  FFMA.FTZ R250, R155, R134.reuse, -R191.reuse ;  /* 0x000000869bfa7223 */ /* 0x180fe200000108bf */
[----:B------:R-:W-:Y:S01]  /*1a7d0*/  MUFU.EX2 R81, R81 ;  /* 0x0000005100517308 */ /* 0x000fe20000000800 */
[-CC-:B------:R-:W-:Y:S01]  /*1a7e0*/  FFMA.FTZ R188, R150, R134.reuse, -R191.reuse ;  /* 0x0000008696bc7223 */ /* 0x180fe200000108bf */
[-C--:B------:R-:W-:Y:S01]  /*1a7f0*/  FFMA.FTZ R189, R146, R134.reuse, -R191 ;  /* 0x0000008692bd7223 */ /* 0x080fe200000108bf */
[----:B------:R-:W-:Y:S01]  /*1a800*/  FADD.FTZ R197, R197, R200 ;  /* 0x000000c8c5c57221 */ /* 0x000fe20000010000 */
[----:B------:R-:W-:Y:S01]  /*1a810*/  MUFU.EX2 R84, R84 ;  /* 0x0000005400547308 */ /* 0x000fe20000000800 */
[----:B------:R-:W-:Y:S01]  /*1a820*/  HMMA.16816.F32.BF16 R4, R4, R42, RZ ;  /* 0x0000002a0404723c */ /* 0x000fe200000418ff */
[----:B------:R-:W2:Y:S01]  /*1a830*/  LDSM.16.MT88.4 R40, [R9+0xa800] ;  /* 0x00a800000928783b */ /* 0x000ea20000004200 */
[-CC-:B------:R-:W-:Y:S01]  /*1a840*/  FFMA.FTZ R149, R149, R134.reuse, -R143.reuse ;  /* 0x0000008695957223 */ /* 0x180fe2000001088f */
[----:B------:R5:W-:Y:S01]  /*1a850*/  MUFU.EX2 R85, R209 ;  /* 0x000000d100557308 */ /* 0x000be20000000800 */
[-CC-:B------:R-:W-:Y:S01]  /*1a860*/  FFMA.FTZ R145, R145, R134.reuse, -R143.reuse ;  /* 0x0000008691917223 */ /* 0x180fe2000001088f */
[-C--:B------:R-:W-:Y:S01]  /*1a870*/  FFMA.FTZ R108, R108, R134.reuse, -R143 ;  /* 0x000000866c6c7223 */ /* 0x080fe2000001088f */
[-CC-:B------:R-:W-:Y:S01]  /*1a880*/  FFMA.FTZ R125, R125, R134.reuse, -R191.reuse ;  /* 0x000000867d7d7223 */ /* 0x180fe200000108bf */
[----:B------:R4:W-:Y:S01]  /*1a890*/  MUFU.EX2 R83, R205 ;  /* 0x000000cd00537308 */ /* 0x0009e20000000800 */
[----:B------:R-:W-:Y:S01]  /*1a8a0*/  HMMA.16816.F32.BF16 R36, R64, R56, R36 ;  /* 0x000000384024723c */ /* 0x000fe20000041824 */
[-C--:B------:R-:W-:Y:S01]  /*1a8b0*/  FFMA.FTZ R132, R132, R134.reuse, -R191 ;  /* 0x0000008684847223 */ /* 0x080fe200000108bf */
[----:B------:R-:W-:Y:S01]  /*1a8c0*/  FFMA.FTZ R50, R50, R134, -R143 ;  /* 0x0000008632327223 */ /* 0x000fe2000001088f */
[----:B------:R-:W-:Y:S01]  /*1a8d0*/  MUFU.EX2 R90, R90 ;  /* 0x0000005a005a7308 */ /* 0x000fe20000000800 */
[----:B------:R-:W-:-:S03]  /*1a8e0*/  ISETP.GT.AND P0, PT, R109, R226, PT ;  /* 0x000000e26d00720c */ /* 0x000fc60003f04270 */
[----:B------:R-:W-:Y:S01]  /*1a8f0*/  MUFU.EX2 R79, R79 ;  /* 0x0000004f004f7308 */ /* 0x000fe20000000800 */
[----:B------:R-:W-:Y:S01]  /*1a900*/  HMMA.16816.F32.BF16 R32, R64, R58, R32 ;  /* 0x0000003a4020723c */ /* 0x000fe20000041820 */
[----:B------:R-:W1:Y:S01]  /*1a910*/  LDSM.16.MT88.4 R56, [R136+0xb000] ;  /* 0x00b000008838783b */ /* 0x000e620000004200 */
[-CC-:B-----5:R-:W-:Y:S01]  /*1a920*/  FFMA.FTZ R209, R87, R134.reuse, -R143.reuse ;  /* 0x0000008657d17223 */ /* 0x1a0fe2000001088f */
[-C--:B------:R-:W-:Y:S01]  /*1a930*/  FFMA.FTZ R87, R74, R134.reuse, -R143 ;  /* 0x000000864a577223 */ /* 0x080fe2000001088f */
[----:B------:R-:W-:Y:S01]  /*1a940*/  MUFU.EX2 R92, R92 ;  /* 0x0000005c005c7308 */ /* 0x000fe20000000800 */
[----:B----4-:R-:W-:-:S03]  /*1a950*/  FFMA.FTZ R205, R72, R134, -R191 ;  /* 0x0000008648cd7223 */ /* 0x010fc600000108bf */
[C---:B------:R-:W-:Y:S01]  /*1a960*/  HMMA.16816.F32.BF16 R20, R64.reuse, R44, R20 ;  /* 0x0000002c4014723c */ /* 0x040fe20000041814 */
[----:B------:R-:W-:Y:S04]  /*1a970*/  MUFU.EX2 R87, R87 ;  /* 0x0000005700577308 */ /* 0x000fe80000000800 */
[----:B------:R4:W-:Y:S03]  /*1a980*/  MUFU.EX2 R72, R210 ;  /* 0x000000d200487308 */ /* 0x0009e60000000800 */
[C---:B------:R-:W-:Y:S01]  /*1a990*/  HMMA.16816.F32.BF16 R16, R64.reuse, R46, R16 ;  /* 0x0000002e4010723c */ /* 0x040fe20000041810 */
[----:B------:R-:W5:Y:S01]  /*1a9a0*/  LDSM.16.MT88.4 R44, [R192+0xb000] ;  /* 0x00b00000c02c783b */ /* 0x000f620000004200 */
[----:B------:R-:W-:Y:S04]  /*1a9b0*/  MUFU.EX2 R97, R97 ;  /* 0x0000006100617308 */ /* 0x000fe80000000800 */
[----:B------:R-:W-:Y:S02]  /*1a9c0*/  MUFU.EX2 R100, R100 ;  /* 0x0000006400647308 */ /* 0x000fe40000000800 */
[----:B------:R-:W-:Y:S02]  /*1a9d0*/  HMMA.16816.F32.BF16 R28, R64, R52, R28 ;  /* 0x00000034401c723c */ /* 0x000fe4000004181c */
[----:B------:R-:W-:Y:S01]  /*1a9e0*/  MUFU.EX2 R105, R105 ;  /* 0x0000006900697308 */ /* 0x000fe20000000800 */
[-C--:B----4-:R-:W-:Y:S01]  /*1a9f0*/  FFMA.FTZ R210, R93, R134.reuse, -R143 ;  /* 0x000000865dd27223 */ /* 0x090fe2000001088f */
[----:B------:R-:W-:-:S02]  /*1aa00*/  FFMA.FTZ R93, R94, R134, -R191 ;  /* 0x000000865e5d7223 */ /* 0x000fc400000108bf */
[----:B------:R-:W-:Y:S02]  /*1aa10*/  MUFU.EX2 R116, R116 ;  /* 0x0000007400747308 */ /* 0x000fe40000000800 */
[C---:B------:R-:W-:Y:S01]  /*1aa20*/  HMMA.16816.F32.BF16 R24, R64.reuse, R54, R24 ;  /* 0x000000364018723c */ /* 0x040fe20000041818 */
[----:B------:R-:W4:Y:S01]  /*1aa30*/  LDSM.16.MT88.4 R52, [R62+0xb000] ;  /* 0x00b000003e34783b */ /* 0x000f220000004200 */
[----:B------:R-:W-:Y:S04]  /*1aa40*/  MUFU.EX2 R93, R93 ;  /* 0x0000005d005d7308 */ /* 0x000fe80000000800 */
[----:B------:R-:W-:Y:S02]  /*1aa50*/  MUFU.EX2 R123, R123 ;  /* 0x0000007b007b7308 */ /* 0x000fe40000000800 */
[C---:B--2---:R-:W-:Y:S02]  /*1aa60*/  HMMA.16816.F32.BF16 R12, R64.reuse, R40, R12 ;  /* 0x00000028400c723c */ /* 0x044fe4000004180c */
[----:B------:R-:W-:Y:S04]  /*1aa70*/  MUFU.EX2 R128, R128 ;  /* 0x0000008000807308 */ /* 0x000fe80000000800 */
[----:B------:R-:W-:Y:S02]  /*1aa80*/  MUFU.EX2 R176, R176 ;  /* 0x000000b000b07308 */ /* 0x000fe40000000800 */
[----:B------:R-:W-:Y:S01]  /*1aa90*/  HMMA.16816.F32.BF16 R4, R64, R42, R4 ;  /* 0x0000002a4004723c */ /* 0x000fe20000041804 */
[----:B------:R-:W2:Y:S01]  /*1aaa0*/  LDSM.16.MT88.4 R40, [R9+0xb000] ;  /* 0x00b000000928783b */ /* 0x000ea20000004200 */
[----:B------:R-:W-:Y:S01]  /*1aab0*/  F2FP.BF16.F32.PACK_AB R64, R71, R70 ;  /* 0x000000464740723e */ /* 0x000fe200000010ff */
[----:B------:R-:W-:Y:S01]  /*1aac0*/  MUFU.EX2 R177, R177 ;  /* 0x000000b100b17308 */ /* 0x000fe20000000800 */
[----:B------:R-:W-:Y:S01]  /*1aad0*/  F2FP.BF16.F32.PACK_AB R65, R202, R201 ;  /* 0x000000c9ca41723e */ /* 0x000fe200000010ff */
[----:B------:R-:W-:Y:S01]  /*1aae0*/  FADD.FTZ R201, R201, R140 ;  /* 0x0000008cc9c97221 */ /* 0x000fe20000010000 */
[----:B---3--:R-:W-:Y:S01]  /*1aaf0*/  F2FP.BF16.F32.PACK_AB R66, R88, R203 ;  /* 0x000000cb5842723e */ /* 0x008fe200000010ff */
[----:B------:R-:W-:Y:S01]  /*1ab00*/  MUFU.EX2 R172, R172 ;  /* 0x000000ac00ac7308 */ /* 0x000fe20000000800 */
[----:B-1----:R-:W-:Y:S01]  /*1ab10*/  F2FP.BF16.F32.PACK_AB R67, R206, R51 ;  /* 0x00000033ce43723e */ /* 0x002fe200000010ff */
[----:B------:R-:W-:Y:S01]  /*1ab20*/  FADD.FTZ R202, R202, R201 ;  /* 0x000000c9caca7221 */ /* 0x000fe20000010000 */
[----:B------:R-:W-:Y:S01]  /*1ab30*/  FADD.FTZ R70, R70, R197 ;  /* 0x000000c546467221 */ /* 0x000fe20000010000 */
[----:B------:R-:W-:Y:S02]  /*1ab40*/  MUFU.EX2 R173, R173 ;  /* 0x000000ad00ad7308 */ /* 0x000fe40000000800 */
[----:B------:R-:W-:Y:S01]  /*1ab50*/  FADD.FTZ R51, R51, R202 ;  /* 0x000000ca33337221 */ /* 0x000fe20000010000 */
[----:B------:R-:W-:Y:S01]  /*1ab60*/  FADD.FTZ R70, R71, R70 ;  /* 0x0000004647467221 */ /* 0x000fe20000010000 */
[C---:B------:R-:W-:Y:S01]  /*1ab70*/  HMMA.16816.F32.BF16 R36, R64.reuse, R56, R36 ;  /* 0x000000384024723c */ /* 0x040fe20000041824 */
[-C--:B------:R-:W-:Y:S01]  /*1ab80*/  FFMA.FTZ R56, R89, R134.reuse, -R191 ;  /* 0x0000008659387223 */ /* 0x080fe200000108bf */
[-C--:B------:R-:W-:Y:S01]  /*1ab90*/  FFMA.FTZ R89, R86, R134.reuse, -R143 ;  /* 0x0000008656597223 */ /* 0x080fe2000001088f */
[----:B------:R-:W-:Y:S01]  /*1aba0*/  MUFU.EX2 R211, R211 ;  /* 0x000000d300d37308 */ /* 0x000fe20000000800 */
[----:B------:R-:W-:Y:S01]  /*1abb0*/  FADD.FTZ R51, R206, R51 ;  /* 0x00000033ce337221 */ /* 0x000fe20000010000 */
[----:B------:R-:W-:Y:S01]  /*1abc0*/  FADD.FTZ R203, R203, R70 ;  /* 0x00000046cbcb7221 */ /* 0x000fe20000010000 */
[-C--:B------:R-:W-:Y:S01]  /*1abd0*/  FFMA.FTZ R70, R110, R134.reuse, -R191 ;  /* 0x000000866e467223 */ /* 0x080fe200000108bf */
[----:B------:R-:W1:Y:S01]  /*1abe0*/  MUFU.EX2 R82, R56 ;  /* 0x0000003800527308 */ /* 0x000e620000000800 */
[C---:B-----5:R-:W-:Y:S01]  /*1abf0*/  HMMA.16816.F32.BF16 R20, R64.reuse, R44, R20 ;  /* 0x0000002c4014723c */ /* 0x060fe20000041814 */
[----:B------:R-:W-:Y:S01]  /*1ac00*/  FADD.FTZ R203, R88, R203 ;  /* 0x000000cb58cb7221 */ /* 0x000fe20000010000 */
[-CC-:B------:R-:W-:Y:S01]  /*1ac10*/  FFMA.FTZ R71, R111, R134.reuse, -R143.reuse ;  /* 0x000000866f477223 */ /* 0x180fe2000001088f */
[----:B------:R3:W5:Y:S04]  /*1ac20*/  MUFU.EX2 R86, R207 ;  /* 0x000000cf00567308 */ /* 0x0007680000000800 */
[----:B------:R-:W5:Y:S01]  /*1ac30*/  MUFU.EX2 R89, R89 ;  /* 0x0000005900597308 */ /* 0x000f620000000800 */
[C---:B------:R-:W-:Y:S01]  /*1ac40*/  HMMA.16816.F32.BF16 R16, R64.reuse, R46, R16 ;  /* 0x0000002e4010723c */ /* 0x040fe20000041810 */
[----:B------:R-:W5:Y:S02]  /*1ac50*/  LDSM.16.MT88.4 R44, [R62+0xb800] ;  /* 0x00b800003e2c783b */ /* 0x000f640000004200 */
[----:B------:R-:W-:Y:S04]  /*1ac60*/  MUFU.EX2 R212, R212 ;  /* 0x000000d400d47308 */ /* 0x000fe80000000800 */
[----:B------:R-:W-:Y:S01]  /*1ac70*/  MUFU.EX2 R214, R214 ;  /* 0x000000d600d67308 */ /* 0x000fe20000000800 */
[----:B----4-:R-:W-:Y:S01]  /*1ac80*/  HMMA.16816.F32.BF16 R28, R64, R52, R28 ;  /* 0x00000034401c723c */ /* 0x010fe2000004181c */
[----:B---3--:R-:W-:-:S02]  /*1ac90*/  FFMA.FTZ R207, R73, R134, -R143 ;  /* 0x0000008649cf7223 */ /* 0x008fc4000001088f */
[----:B------:R3:W-:Y:S04]  /*1aca0*/  MUFU.EX2 R73, R209 ;  /* 0x000000d100497308 */ /* 0x0007e80000000800 */
[----:B------:R4:W-:Y:S01]  /*1acb0*/  MUFU.EX2 R74, R207 ;  /* 0x000000cf004a7308 */ /* 0x0009e20000000800 */
[C---:B------:R-:W-:Y:S01]  /*1acc0*/  HMMA.16816.F32.BF16 R24, R64.reuse, R54, R24 ;  /* 0x000000364018723c */ /* 0x040fe20000041818 */
[----:B------:R-:W5:Y:S02]  /*1acd0*/  LDSM.16.MT88.4 R52, [R136+0xb800] ;  /* 0x00b800008834783b */ /* 0x000f640000004200 */
[----:B------:R-:W-:Y:S04]  /*1ace0*/  MUFU.EX2 R190, R154 ;  /* 0x0000009a00be7308 */ /* 0x000fe80000000800 */
[----:B------:R-:W-:Y:S01]  /*1acf0*/  MUFU.EX2 R147, R147 ;  /* 0x0000009300937308 */ /* 0x000fe20000000800 */
[----:B------:R-:W-:Y:S01]  /*1ad00*/  HMMA.16816.F32.BF16 R32, R64, R58, R32 ;  /* 0x0000003a4020723c */ /* 0x000fe20000041820 */
[----:B------:R-:W5:Y:S01]  /*1ad10*/  LDSM.16.MT88.4 R56, [R192+0xb800] ;  /* 0x00b80000c038783b */ /* 0x000f620000004200 */
[-CC-:B---3--:R-:W-:Y:S01]  /*1ad20*/  FFMA.FTZ R209, R77, R134.reuse, -R191.reuse ;  /* 0x000000864dd17223 */ /* 0x188fe200000108bf */
[----:B------:R-:W-:Y:S01]  /*1ad30*/  MUFU.EX2 R144, R149 ;  /* 0x0000009500907308 */ /* 0x000fe20000000800 */
[----:B----4-:R-:W-:-:S03]  /*1ad40*/  FFMA.FTZ R207, R75, R134, -R191 ;  /* 0x000000864bcf7223 */ /* 0x010fc600000108bf */
[----:B------:R3:W4:Y:S01]  /*1ad50*/  MUFU.EX2 R77, R205 ;  /* 0x000000cd004d7308 */ /* 0x0007220000000800 */
[C---:B--2---:R-:W-:Y:S01]  /*1ad60*/  HMMA.16816.F32.BF16 R12, R64.reuse, R40, R12 ;  /* 0x00000028400c723c */ /* 0x044fe2000004180c */
[----:B-1----:R-:W-:Y:S01]  /*1ad70*/  F2FP.BF16.F32.PACK_AB R40, R85, R82 ;  /* 0x000000525528723e */ /* 0x002fe200000010ff */
[----:B------:R-:W-:Y:S01]  /*1ad80*/  FADD.FTZ R82, R82, R203 ;  /* 0x000000cb52527221 */ /* 0x000fe20000010000 */
[----:B------:R-:W-:Y:S01]  /*1ad90*/  F2FP.BF16.F32.PACK_AB R41, R81, R80 ;  /* 0x000000505129723e */ /* 0x000fe200000010ff */
[----:B------:R1:W-:Y:S01]  /*1ada0*/  MUFU.EX2 R75, R209 ;  /* 0x000000d1004b7308 */ /* 0x0003e20000000800 */
[----:B------:R-:W-:Y:S01]  /*1adb0*/  FADD.FTZ R80, R80, R51 ;  /* 0x0000003350507221 */ /* 0x000fe20000010000 */
[----:B------:R-:W-:Y:S02]  /*1adc0*/  FADD.FTZ R82, R85, R82 ;  /* 0x0000005255527221 */ /* 0x000fe40000010000 */
[----:B------:R-:W-:Y:S01]  /*1add0*/  HMMA.16816.F32.BF16 R4, R64, R42, R4 ;  /* 0x0000002a4004723c */ /* 0x000fe20000041804 */
[----:B-----5:R-:W-:Y:S01]  /*1ade0*/  F2FP.BF16.F32.PACK_AB R42, R86, R83 ;  /* 0x00000053562a723e */ /* 0x020fe200000010ff */
[----:B------:R-:W2:Y:S01]  /*1adf0*/  LDSM.16.MT88.4 R64, [R9+0xb800] ;  /* 0x00b800000940783b */ /* 0x000ea20000004200 */
[----:B------:R-:W-:Y:S01]  /*1ae00*/  F2FP.BF16.F32.PACK_AB R43, R89, R84 ;  /* 0x00000054592b723e */ /* 0x000fe200000010ff */
[----:B------:R5:W4:Y:S01]  /*1ae10*/  MUFU.EX2 R76, R207 ;  /* 0x000000cf004c7308 */ /* 0x000b220000000800 */
[-C--:B---3--:R-:W-:Y:S01]  /*1ae20*/  FFMA.FTZ R205, R95, R134.reuse, -R191 ;  /* 0x000000865fcd7223 */ /* 0x088fe200000108bf */
[-C--:B------:R-:W-:Y:S01]  /*1ae30*/  FFMA.FTZ R95, R96, R134.reuse, -R143 ;  /* 0x00000086605f7223 */ /* 0x080fe2000001088f */
[----:B------:R-:W-:Y:S01]  /*1ae40*/  FADD.FTZ R81, R81, R80 ;  /* 0x0000005051517221 */ /* 0x000fe20000010000 */
[----:B------:R-:W-:Y:S01]  /*1ae50*/  MUFU.EX2 R185, R185 ;  /* 0x000000b900b97308 */ /* 0x000fe20000000800 */
[----:B------:R-:W-:Y:S01]  /*1ae60*/  FADD.FTZ R51, R83, R82 ;  /* 0x0000005253337221 */ /* 0x000fe20000010000 */
[----:B------:R-:W-:Y:S01]  /*1ae70*/  HMMA.16816.F32.BF16 R28, R40, R44, R28 ;  /* 0x0000002c281c723c */ /* 0x000fe2000004181c */
[----:B-1----:R-:W-:Y:S01]  /*1ae80*/  FFMA.FTZ R209, R78, R134, -R191 ;  /* 0x000000864ed17223 */ /* 0x002fe200000108bf */
[----:B------:R1:W-:Y:S01]  /*1ae90*/  MUFU.EX2 R96, R205 ;  /* 0x000000cd00607308 */ /* 0x0003e20000000800 */
[----:B------:R-:W-:Y:S01]  /*1aea0*/  FADD.FTZ R84, R84, R81 ;  /* 0x0000005154547221 */ /* 0x000fe20000010000 */
[----:B------:R-:W-:-:S02]  /*1aeb0*/  FADD.FTZ R51, R86, R51 ;  /* 0x0000003356337221 */ /* 0x000fc40000010000 */
[----:B------:R3:W-:Y:S01]  /*1aec0*/  MUFU.EX2 R78, R210 ;  /* 0x000000d2004e7308 */ /* 0x0007e20000000800 */
[----:B------:R-:W-:Y:S01]  /*1aed0*/  FADD.FTZ R84, R89, R84 ;  /* 0x0000005459547221 */ /* 0x000fe20000010000 */
[C---:B------:R-:W-:Y:S01]  /*1aee0*/  HMMA.16816.F32.BF16 R24, R40.reuse, R46, R24 ;  /* 0x0000002e2818723c */ /* 0x040fe20000041818 */
[----:B------:R-:W4:Y:S01]  /*1aef0*/  LDSM.16.MT88.4 R44, [R136+0xc000] ;  /* 0x00c00000882c783b */ /* 0x000f220000004200 */
[-C--:B-----5:R-:W-:Y:S01]  /*1af00*/  FFMA.FTZ R207, R91, R134.reuse, -R191 ;  /* 0x000000865bcf7223 */ /* 0x0a0fe200000108bf */
[----:B------:R-:W-:Y:S04]  /*1af10*/  MUFU.EX2 R95, R95 ;  /* 0x0000005f005f7308 */ /* 0x000fe80000000800 */
[----:B------:R5:W-:Y:S01]  /*1af20*/  MUFU.EX2 R91, R209 ;  /* 0x000000d1005b7308 */ /* 0x000be20000000800 */
[----:B------:R-:W-:Y:S01]  /*1af30*/  HMMA.16816.F32.BF16 R36, R40, R52, R36 ;  /* 0x000000342824723c */ /* 0x000fe20000041824 */
[-C--:B-1----:R-:W-:Y:S01]  /*1af40*/  FFMA.FTZ R205, R101, R134.reuse, -R143 ;  /* 0x0000008665cd7223 */ /* 0x082fe2000001088f */
[-CC-:B------:R-:W-:Y:S01]  /*1af50*/  FFMA.FTZ R101, R102, R134.reuse, -R191.reuse ;  /* 0x0000008666657223 */ /* 0x180fe200000108bf */
[----:B------:R1:W4:Y:S01]  /*1af60*/  MUFU.EX2 R94, R207 ;  /* 0x000000cf005e7308 */ /* 0x0003220000000800 */
[----:B---3--:R-:W-:-:S03]  /*1af70*/  FFMA.FTZ R210, R106, R134, -R191 ;  /* 0x000000866ad27223 */ /* 0x008fc600000108bf */
[----:B------:R-:W-:Y:S01]  /*1af80*/  MUFU.EX2 R187, R187 ;  /* 0x000000bb00bb7308 */ /* 0x000fe20000000800 */
[----:B------:R-:W-:Y:S01]  /*1af90*/  HMMA.16816.F32.BF16 R32, R40, R54, R32 ;  /* 0x000000362820723c */ /* 0x000fe20000041820 */
[----:B------:R-:W3:Y:S02]  /*1afa0*/  LDSM.16.MT88.4 R52, [R62+0xc000] ;  /* 0x00c000003e34783b */ /* 0x000ee40000004200 */
[----:B------:R-:W-:Y:S01]  /*1afb0*/  MUFU.EX2 R101, R101 ;  /* 0x0000006500657308 */ /* 0x000fe20000000800 */
[----:B-----5:R-:W-:-:S03]  /*1afc0*/  FFMA.FTZ R209, R99, R134, -R191 ;  /* 0x0000008663d17223 */ /* 0x020fc600000108bf */
[----:B------:R-:W-:Y:S01]  /*1afd0*/  MUFU.EX2 R250, R250 ;  /* 0x000000fa00fa7308 */ /* 0x000fe20000000800 */
[C---:B------:R-:W-:Y:S01]  /*1afe0*/  HMMA.16816.F32.BF16 R20, R40.reuse, R56, R20 ;  /* 0x000000382814723c */ /* 0x040fe20000041814 */
[-C--:B-1----:R-:W-:Y:S01]  /*1aff0*/  FFMA.FTZ R207, R103, R134.reuse, -R191 ;  /* 0x0000008667cf7223 */ /* 0x082fe200000108bf */
[--C-:B------:R-:W-:Y:S01]  /*1b000*/  FFMA.FTZ R103, R104, R134, -R143.reuse ;  /* 0x0000008668677223 */ /* 0x100fe2000001088f */
[----:B------:R1:W-:Y:S04]  /*1b010*/  MUFU.EX2 R102, R209 ;  /* 0x000000d100667308 */ /* 0x0003e80000000800 */
[----:B------:R5:W-:Y:S01]  /*1b020*/  MUFU.EX2 R104, R207 ;  /* 0x000000cf00687308 */ /* 0x000be20000000800 */
[C---:B------:R-:W-:Y:S01]  /*1b030*/  HMMA.16816.F32.BF16 R16, R40.reuse, R58, R16 ;  /* 0x0000003a2810723c */ /* 0x040fe20000041810 */
[----:B------:R-:W3:Y:S02]  /*1b040*/  LDSM.16.MT88.4 R56, [R192+0xc000] ;  /* 0x00c00000c038783b */ /* 0x000ee40000004200 */
[----:B------:R-:W-:Y:S04]  /*1b050*/  MUFU.EX2 R103, R103 ;  /* 0x0000006700677308 */ /* 0x000fe80000000800 */
[----:B------:R-:W-:Y:S01]  /*1b060*/  MUFU.EX2 R188, R188 ;  /* 0x000000bc00bc7308 */ /* 0x000fe20000000800 */
[C---:B--2---:R-:W-:Y:S01]  /*1b070*/  HMMA.16816.F32.BF16 R12, R40.reuse, R64, R12 ;  /* 0x00000040280c723c */ /* 0x044fe2000004180c */
[----:B----4-:R-:W-:Y:S01]  /*1b080*/  F2FP.BF16.F32.PACK_AB R64, R77, R72 ;  /* 0x000000484d40723e */ /* 0x010fe200000010ff */
[-C--:B-1----:R-:W-:Y:S01]  /*1b090*/  FFMA.FTZ R209, R117, R134.reuse, -R143 ;  /* 0x0000008675d17223 */ /* 0x082fe2000001088f */
[----:B------:R-:W-:Y:S01]  /*1b0a0*/  F2FP.BF16.F32.PACK_AB R65, R74, R73 ;  /* 0x000000494a41723e */ /* 0x000fe200000010ff */
[-CC-:B------:R-:W-:Y:S01]  /*1b0b0*/  FFMA.FTZ R117, R118, R134.reuse, -R191.reuse ;  /* 0x0000008676757223 */ /* 0x180fe200000108bf */
[-C--:B-----5:R-:W-:Y:S01]  /*1b0c0*/  FFMA.FTZ R207, R119, R134.reuse, -R191 ;  /* 0x0000008677cf7223 */ /* 0x0a0fe200000108bf */
[-C--:B------:R-:W-:Y:S01]  /*1b0d0*/  FFMA.FTZ R119, R122, R134.reuse, -R143 ;  /* 0x000000867a777223 */ /* 0x080fe2000001088f */
[----:B------:R1:W-:Y:S01]  /*1b0e0*/  MUFU.EX2 R106, R209 ;  /* 0x000000d1006a7308 */ /* 0x0003e20000000800 */
[----:B------:R-:W-:Y:S01]  /*1b0f0*/  HMMA.16816.F32.BF16 R4, R40, R66, R4 ;  /* 0x000000422804723c */ /* 0x000fe20000041804 */
[----:B------:R-:W2:Y:S01]  /*1b100*/  LDSM.16.MT88.4 R40, [R9+0xc000] ;  /* 0x00c000000928783b */ /* 0x000ea20000004200 */
[----:B------:R-:W-:Y:S01]  /*1b110*/  F2FP.BF16.F32.PACK_AB R66, R76, R75 ;  /* 0x0000004b4c42723e */ /* 0x000fe200000010ff */
[----:B------:R-:W-:Y:S01]  /*1b120*/  MUFU.EX2 R117, R117 ;  /* 0x0000007500757308 */ /* 0x000fe20000000800 */
[----:B------:R-:W-:Y:S01]  /*1b130*/  F2FP.BF16.F32.PACK_AB R67, R90, R87 ;  /* 0x000000575a43723e */ /* 0x000fe200000010ff */
[----:B------:R-:W-:Y:S01]  /*1b140*/  FADD.FTZ R73, R73, R84 ;  /* 0x0000005449497221 */ /* 0x000fe20000010000 */
[----:B------:R-:W-:Y:S01]  /*1b150*/  FADD.FTZ R72, R72, R51 ;  /* 0x0000003348487221 */ /* 0x000fe20000010000 */
[----:B------:R4:W-:Y:S02]  /*1b160*/  MUFU.EX2 R122, R207 ;  /* 0x000000cf007a7308 */ /* 0x0009e40000000800 */
[----:B------:R-:W-:Y:S01]  /*1b170*/  FADD.FTZ R74, R74, R73 ;  /* 0x000000494a4a7221 */ /* 0x000fe20000010000 */
[----:B------:R-:W-:Y:S01]  /*1b180*/  FADD.FTZ R72, R77, R72 ;  /* 0x000000484d487221 */ /* 0x000fe20000010000 */
[C---:B------:R-:W-:Y:S01]  /*1b190*/  HMMA.16816.F32.BF16 R36, R64.reuse, R44, R36 ;  /* 0x0000002c4024723c */ /* 0x040fe20000041824 */
[----:B------:R-:W-:Y:S01]  /*1b1a0*/  MUFU.EX2 R119, R119 ;  /* 0x0000007700777308 */ /* 0x000fe20000000800 */
[-C--:B-1----:R-:W-:Y:S01]  /*1b1b0*/  FFMA.FTZ R209, R129, R134.reuse, -R143 ;  /* 0x0000008681d17223 */ /* 0x082fe2000001088f */
[-CC-:B------:R-:W-:Y:S01]  /*1b1c0*/  FFMA.FTZ R129, R130, R134.reuse, -R191.reuse ;  /* 0x0000008682817223 */ /* 0x180fe200000108bf */
[----:B------:R-:W-:Y:S01]  /*1b1d0*/  FADD.FTZ R87, R87, R74 ;  /* 0x0000004a57577221 */ /* 0x000fe20000010000 */
[----:B------:R-:W-:Y:S01]  /*1b1e0*/  MUFU.EX2 R189, R189 ;  /* 0x000000bd00bd7308 */ /* 0x000fe20000000800 */
[----:B------:R-:W-:Y:S01]  /*1b1f0*/  FADD.FTZ R75, R75, R72 ;  /* 0x000000484b4b7221 */ /* 0x000fe20000010000 */
[-CC-:B------:R-:W-:Y:S01]  /*1b200*/  FFMA.FTZ R72, R115, R134.reuse, -R191.reuse ;  /* 0x0000008673487223 */ /* 0x180fe200000108bf */
[----:B------:R-:W-:Y:S01]  /*1b210*/  HMMA.16816.F32.BF16 R32, R64, R46, R32 ;  /* 0x0000002e4020723c */ /* 0x000fe20000041820 */
[----:B------:R-:W1:Y:S01]  /*1b220*/  LDSM.16.MT88.4 R44, [R62+0xc800] ;  /* 0x00c800003e2c783b */ /* 0x000e620000004200 */
[----:B----4-:R-:W-:Y:S01]  /*1b230*/  FFMA.FTZ R207, R126, R134, -R191 ;  /* 0x000000867ecf7223 */ /* 0x010fe200000108bf */
[----:B------:R-:W-:Y:S01]  /*1b240*/  MUFU.EX2 R129, R129 ;  /* 0x0000008100817308 */ /* 0x000fe20000000800 */
[----:B------:R-:W-:Y:S01]  /*1b250*/  FADD.FTZ R90, R90, R87 ;  /* 0x000000575a5a7221 */ /* 0x000fe20000010000 */
[----:B------:R-:W-:-:S02]  /*1b260*/  FADD.FTZ R76, R76, R75 ;  /* 0x0000004b4c4c7221 */ /* 0x000fc40000010000 */
[----:B------:R4:W-:Y:S01]  /*1b270*/  MUFU.EX2 R126, R209 ;  /* 0x000000d1007e7308 */ /* 0x0009e20000000800 */
[C---:B---3--:R-:W-:Y:S03]  /*1b280*/  HMMA.16816.F32.BF16 R28, R64.reuse, R52, R28 ;  /* 0x00000034401c723c */ /* 0x048fe6000004181c */
[----:B------:R-:W-:Y:S04]  /*1b290*/  MUFU.EX2 R196, R145 ;  /* 0x0000009100c47308 */ /* 0x000fe80000000800 */
[----:B------:R-:W-:Y:S01]  /*1b2a0*/  MUFU.EX2 R51, R108 ;  /* 0x0000006c00337308 */ /* 0x000fe20000000800 */
[----:B------:R-:W-:Y:S01]  /*1b2b0*/  HMMA.16816.F32.BF16 R24, R64, R54, R24 ;  /* 0x000000364018723c */ /* 0x000fe20000041818 */
[----:B------:R-:W3:Y:S02]  /*1b2c0*/  LDSM.16.MT88.4 R52, [R136+0xc800] ;  /* 0x00c800008834783b */ /* 0x000ee40000004200 */
[----:B------:R-:W-:Y:S01]  /*1b2d0*/  MUFU.EX2 R70, R70 ;  /* 0x0000004600467308 */ /* 0x000fe20000000800 */
[-CC-:B----4-:R-:W-:Y:S01]  /*1b2e0*/  FFMA.FTZ R209, R174, R134.reuse, -R191.reuse ;  /* 0x00000086aed17223 */ /* 0x190fe200000108bf */
[----:B------:R-:W-:-:S02]  /*1b2f0*/  FFMA.FTZ R174, R171, R134, -R191 ;  /* 0x00000086abae7223 */ /* 0x000fc400000108bf */
[----:B------:R-:W-:Y:S01]  /*1b300*/  MUFU.EX2 R72, R72 ;  /* 0x0000004800487308 */ /* 0x000fe20000000800 */
[C---:B------:R-:W-:Y:S03]  /*1b310*/  HMMA.16816.F32.BF16 R20, R64.reuse, R56, R20 ;  /* 0x000000384014723c */ /* 0x040fe60000041814 */
[----:B------:R-:W-:Y:S04]  /*1b320*/  MUFU.EX2 R71, R71 ;  /* 0x0000004700477308 */ /* 0x000fe80000000800 */
[----:B------:R-:W-:Y:S01]  /*1b330*/  MUFU.EX2 R174, R174 ;  /* 0x000000ae00ae7308 */ /* 0x000fe20000000800 */
[C---:B------:R-:W-:Y:S01]  /*1b340*/  HMMA.16816.F32.BF16 R16, R64.reuse, R58, R16 ;  /* 0x0000003a4010723c */ /* 0x040fe20000041810 */
[----:B------:R-:W4:Y:S07]  /*1b350*/  LDSM.16.MT88.4 R56, [R192+0xc800] ;  /* 0x00c80000c038783b */ /* 0x000f2e0000004200 */
[C---:B--2---:R-:W-:Y:S08]  /*1b360*/  HMMA.16816.F32.BF16 R12, R64.reuse, R40, R12 ;  /* 0x00000028400c723c */ /* 0x044ff0000004180c */
[----:B------:R-:W-:Y:S01]  /*1b370*/  HMMA.16816.F32.BF16 R4, R64, R42, R4 ;  /* 0x0000002a4004723c */ /* 0x000fe20000041804 */
[----:B------:R-:W2:Y:S01]  /*1b380*/  LDSM.16.MT88.4 R40, [R9+0xc800] ;  /* 0x00c800000928783b */ /* 0x000ea20000004200 */
[----:B------:R-:W-:Y:S01]  /*1b390*/  F2FP.BF16.F32.PACK_AB R64, R94, R91 ;  /* 0x0000005b5e40723e */ /* 0x000fe200000010ff */
        /* <DEDUP_REMOVED lines=9> */
[----:B-1----:R-:W-:Y:S01]  /*1b430*/  HMMA.16816.F32.BF16 R28, R64, R44, R28 ;  /* 0x0000002c401c723c */ /* 0x002fe2000004181c */
[----:B------:R-:W-:Y:S01]  /*1b440*/  FADD.FTZ R96, R96, R93 ;  /* 0x0000005d60607221 */ /* 0x000fe20000010000 */
[----:B------:R-:W-:-:S06]  /*1b450*/  FADD.FTZ R78, R95, R78 ;  /* 0x0000004e5f4e7221 */ /* 0x000fcc0000010000 */
[C---:B------:R-:W-:Y:S01]  /*1b460*/  HMMA.16816.F32.BF16 R24, R64.reuse, R46, R24 ;  /* 0x0000002e4018723c */ /* 0x040fe20000041818 */
[----:B------:R-:W1:Y:S07]  /*1b470*/  LDSM.16.MT88.4 R44, [R136+0xd000] ;  /* 0x00d00000882c783b */ /* 0x000e6e0000004200 */
[C---:B---3--:R-:W-:Y:S08]  /*1b480*/  HMMA.16816.F32.BF16 R36, R64.reuse, R52, R36 ;  /* 0x000000344024723c */ /* 0x048ff00000041824 */
[C---:B------:R-:W-:Y:S01]  /*1b490*/  HMMA.16816.F32.BF16 R32, R64.reuse, R54, R32 ;  /* 0x000000364020723c */ /* 0x040fe20000041820 */
[----:B------:R-:W3:Y:S07]  /*1b4a0*/  LDSM.16.MT88.4 R52, [R62+0xd000] ;  /* 0x00d000003e34783b */ /* 0x000eee0000004200 */
[----:B----4-:R-:W-:Y:S01]  /*1b4b0*/  HMMA.16816.F32.BF16 R20, R64, R56, R20 ;  /* 0x000000384014723c */ /* 0x010fe20000041814 */
[----:B------:R-:W-:-:S02]  /*1b4c0*/  FFMA.FTZ R56, R98, R134, -R191 ;  /* 0x0000008662387223 */ /* 0x000fc400000108bf */
[----:B------:R4:W-:Y:S04]  /*1b4d0*/  MUFU.EX2 R98, R205 ;  /* 0x000000cd00627308 */ /* 0x0009e80000000800 */
[----:B------:R5:W1:Y:S01]  /*1b4e0*/  MUFU.EX2 R99, R56 ;  /* 0x0000003800637308 */ /* 0x000a620000000800 */
[C---:B------:R-:W-:Y:S08]  /*1b4f0*/  HMMA.16816.F32.BF16 R16, R64.reuse, R58, R16 ;  /* 0x0000003a4010723c */ /* 0x040ff00000041810 */
[C---:B--2---:R-:W-:Y:S01]  /*1b500*/  HMMA.16816.F32.BF16 R12, R64.reuse, R40, R12 ;  /* 0x00000028400c723c */ /* 0x044fe2000004180c */
[----:B------:R-:W-:Y:S01]  /*1b510*/  F2FP.BF16.F32.PACK_AB R41, R100, R97 ;  /* 0x000000616429723e */ /* 0x000fe200000010ff */
[----:B----4-:R-:W-:Y:S01]  /*1b520*/  FFMA.FTZ R205, R107, R134, -R191 ;  /* 0x000000866bcd7223 */ /* 0x010fe200000108bf */
[----:B------:R-:W-:Y:S01]  /*1b530*/  FADD.FTZ R97, R97, R78 ;  /* 0x0000004e61617221 */ /* 0x000fe20000010000 */
[----:B------:R2:W-:Y:S01]  /*1b540*/  MUFU.EX2 R107, R210 ;  /* 0x000000d2006b7308 */ /* 0x0005e20000000800 */
[----:B-----5:R-:W4:Y:S01]  /*1b550*/  LDSM.16.MT88.4 R56, [R192+0xd000] ;  /* 0x00d00000c038783b */ /* 0x020f220000004200 */
[----:B-1----:R-:W-:Y:S01]  /*1b560*/  F2FP.BF16.F32.PACK_AB R40, R102, R99 ;  /* 0x000000636628723e */ /* 0x002fe200000010ff */
[----:B------:R-:W-:Y:S01]  /*1b570*/  FADD.FTZ R97, R100, R97 ;  /* 0x0000006164617221 */ /* 0x000fe20000010000 */
[----:B------:R-:W-:Y:S01]  /*1b580*/  HMMA.16816.F32.BF16 R4, R64, R42, R4 ;  /* 0x0000002a4004723c */ /* 0x000fe20000041804 */
[----:B------:R-:W-:Y:S01]  /*1b590*/  F2FP.BF16.F32.PACK_AB R42, R104, R101 ;  /* 0x00000065682a723e */ /* 0x000fe200000010ff */
[----:B------:R-:W1:Y:S01]  /*1b5a0*/  LDSM.16.MT88.4 R64, [R9+0xd000] ;  /* 0x00d000000940783b */ /* 0x000e620000004200 */
[----:B------:R-:W-:Y:S01]  /*1b5b0*/  F2FP.BF16.F32.PACK_AB R43, R103, R98 ;  /* 0x00000062672b723e */ /* 0x000fe200000010ff */
[----:B------:R5:W1:Y:S01]  /*1b5c0*/  MUFU.EX2 R118, R205 ;  /* 0x000000cd00767308 */ /* 0x000a620000000800 */
[----:B------:R-:W-:Y:S01]  /*1b5d0*/  FADD.FTZ R99, R99, R96 ;  /* 0x0000006063637221 */ /* 0x000fe20000010000 */
[----:B------:R-:W-:-:S03]  /*1b5e0*/  FADD.FTZ R74, R98, R97 ;  /* 0x00000061624a7221 */ /* 0x000fc60000010000 */
[----:B------:R-:W-:Y:S01]  /*1b5f0*/  FADD.FTZ R102, R102, R99 ;  /* 0x0000006366667221 */ /* 0x000fe20000010000 */
[C---:B------:R-:W-:Y:S01]  /*1b600*/  HMMA.16816.F32.BF16 R36, R40.reuse, R44, R36 ;  /* 0x0000002c2824723c */ /* 0x040fe20000041824 */
[-C--:B--2---:R-:W-:Y:S01]  /*1b610*/  FFMA.FTZ R210, R131, R134.reuse, -R191 ;  /* 0x0000008683d27223 */ /* 0x084fe200000108bf */
[-CC-:B------:R-:W-:Y:S01]  /*1b620*/  FFMA.FTZ R131, R133, R134.reuse, -R143.reuse ;  /* 0x0000008685837223 */ /* 0x180fe2000001088f */
[-CC-:B------:R-:W-:Y:S01]  /*1b630*/  FFMA.FTZ R133, R180, R134.reuse, -R143.reuse ;  /* 0x00000086b4857223 */ /* 0x180fe2000001088f */
[-CC-:B------:R-:W-:Y:S01]  /*1b640*/  FFMA.FTZ R180, R137, R134.reuse, -R143.reuse ;  /* 0x0000008689b47223 */ /* 0x180fe2000001088f */
[-C--:B------:R-:W-:Y:S01]  /*1b650*/  FFMA.FTZ R137, R184, R134.reuse, -R143 ;  /* 0x00000086b8897223 */ /* 0x080fe2000001088f */
[-CC-:B------:R-:W-:Y:S01]  /*1b660*/  FFMA.FTZ R184, R139, R134.reuse, -R191.reuse ;  /* 0x000000868bb87223 */ /* 0x180fe200000108bf */
[----:B------:R-:W-:Y:S01]  /*1b670*/  MUFU.EX2 R210, R210 ;  /* 0x000000d200d27308 */ /* 0x000fe20000000800 */
[----:B------:R-:W-:Y:S01]  /*1b680*/  HMMA.16816.F32.BF16 R32, R40, R46, R32 ;  /* 0x0000002e2820723c */ /* 0x000fe20000041820 */
[----:B------:R-:W2:Y:S01]  /*1b690*/  LDSM.16.MT88.4 R44, [R136+0xd800] ;  /* 0x00d80000882c783b */ /* 0x000ea20000004200 */
[----:B-----5:R-:W-:Y:S01]  /*1b6a0*/  FFMA.FTZ R205, R127, R134, -R191 ;  /* 0x000000867fcd7223 */ /* 0x020fe200000108bf */
[----:B------:R-:W-:Y:S01]  /*1b6b0*/  MUFU.EX2 R131, R131 ;  /* 0x0000008300837308 */ /* 0x000fe20000000800 */
[----:B------:R-:W-:Y:S01]  /*1b6c0*/  FADD.FTZ R74, R103, R74 ;  /* 0x0000004a674a7221 */ /* 0x000fe20000010000 */
[----:B------:R-:W-:-:S02]  /*1b6d0*/  FADD.FTZ R101, R101, R102 ;  /* 0x0000006665657221 */ /* 0x000fc40000010000 */
[----:B------:R5:W-:Y:S01]  /*1b6e0*/  MUFU.EX2 R127, R207 ;  /* 0x000000cf007f7308 */ /* 0x000be20000000800 */
[C---:B---3--:R-:W-:Y:S01]  /*1b6f0*/  HMMA.16816.F32.BF16 R28, R40.reuse, R52, R28 ;  /* 0x00000034281c723c */ /* 0x048fe2000004181c */
[----:B------:R-:W-:Y:S02]  /*1b700*/  FADD.FTZ R104, R104, R101 ;  /* 0x0000006568687221 */ /* 0x000fe40000010000 */
[----:B------:R3:W2:Y:S04]  /*1b710*/  MUFU.EX2 R130, R205 ;  /* 0x000000cd00827308 */ /* 0x0006a80000000800 */
[----:B------:R-:W-:Y:S01]  /*1b720*/  MUFU.EX2 R133, R133 ;  /* 0x0000008500857308 */ /* 0x000fe20000000800 */
[----:B------:R-:W-:Y:S01]  /*1b730*/  HMMA.16816.F32.BF16 R24, R40, R54, R24 ;  /* 0x000000362818723c */ /* 0x000fe20000041818 */
[----:B------:R-:W2:Y:S02]  /*1b740*/  LDSM.16.MT88.4 R52, [R62+0xd800] ;  /* 0x00d800003e34783b */ /* 0x000ea40000004200 */
[----:B------:R-:W2:Y:S01]  /*1b750*/  MUFU.EX2 R180, R180 ;  /* 0x000000b400b47308 */ /* 0x000ea20000000800 */
[----:B-----5:R-:W-:-:S03]  /*1b760*/  FFMA.FTZ R207, R175, R134, -R191 ;  /* 0x00000086afcf7223 */ /* 0x020fc600000108bf */
[----:B------:R-:W-:Y:S01]  /*1b770*/  MUFU.EX2 R137, R137 ;  /* 0x0000008900897308 */ /* 0x000fe20000000800 */
[----:B----4-:R-:W-:Y:S01]  /*1b780*/  HMMA.16816.F32.BF16 R20, R40, R56, R20 ;  /* 0x000000382814723c */ /* 0x010fe20000041814 */
[-C--:B---3--:R-:W-:Y:S01]  /*1b790*/  FFMA.FTZ R205, R182, R134.reuse, -R191 ;  /* 0x00000086b6cd7223 */ /* 0x088fe200000108bf */
[-C--:B------:R-:W-:Y:S01]  /*1b7a0*/  FFMA.FTZ R182, R181, R134.reuse, -R143 ;  /* 0x00000086b5b67223 */ /* 0x080fe2000001088f */
[----:B------:R-:W-:Y:S01]  /*1b7b0*/  MUFU.EX2 R184, R184 ;  /* 0x000000b800b87308 */ /* 0x000fe20000000800 */
[----:B------:R-:W-:-:S03]  /*1b7c0*/  FFMA.FTZ R181, R178, R134, -R191 ;  /* 0x00000086b2b57223 */ /* 0x000fc600000108bf */
[----:B------:R3:W-:Y:S01]  /*1b7d0*/  MUFU.EX2 R139, R205 ;  /* 0x000000cd008b7308 */ /* 0x0007e20000000800 */
[C---:B------:R-:W-:Y:S01]  /*1b7e0*/  HMMA.16816.F32.BF16 R16, R40.reuse, R58, R16 ;  /* 0x0000003a2810723c */ /* 0x040fe20000041810 */
[----:B------:R-:W4:Y:S02]  /*1b7f0*/  LDSM.16.MT88.4 R56, [R192+0xd800] ;  /* 0x00d80000c038783b */ /* 0x000f240000004200 */
[----:B------:R-:W-:Y:S04]  /*1b800*/  MUFU.EX2 R182, R182 ;  /* 0x000000b600b67308 */ /* 0x000fe80000000800 */
[----:B------:R-:W-:Y:S01]  /*1b810*/  MUFU.EX2 R181, R181 ;  /* 0x000000b500b57308 */ /* 0x000fe20000000800 */
[C---:B-1----:R-:W-:Y:S01]  /*1b820*/  HMMA.16816.F32.BF16 R12, R40.reuse, R64, R12 ;  /* 0x00000040280c723c */ /* 0x042fe2000004180c */
[----:B------:R-:W-:Y:S01]  /*1b830*/  F2FP.BF16.F32.PACK_AB R64, R118, R107 ;  /* 0x0000006b7640723e */ /* 0x000fe200000010ff */
[----:B------:R-:W-:Y:S01]  /*1b840*/  FADD.FTZ R107, R107, R104 ;  /* 0x000000686b6b7221 */ /* 0x000fe20000010000 */
[----:B------:R-:W-:Y:S01]  /*1b850*/  F2FP.BF16.F32.PACK_AB R65, R116, R105 ;  /* 0x000000697441723e */ /* 0x000fe200000010ff */
[----:B------:R1:W-:Y:S01]  /*1b860*/  MUFU.EX2 R171, R207 ;  /* 0x000000cf00ab7308 */ /* 0x0003e20000000800 */
[-CC-:B---3--:R-:W-:Y:S01]  /*1b870*/  FFMA.FTZ R205, R186, R134.reuse, -R191.reuse ;  /* 0x00000086bacd7223 */ /* 0x188fe200000108bf */
[----:B------:R-:W-:Y:S01]  /*1b880*/  FFMA.FTZ R186, R179, R134, -R191 ;  /* 0x00000086b3ba7223 */ /* 0x000fe200000108bf */
[----:B------:R-:W-:Y:S01]  /*1b890*/  FADD.FTZ R118, R118, R107 ;  /* 0x0000006b76767221 */ /* 0x000fe20000010000 */
[----:B------:R-:W-:Y:S01]  /*1b8a0*/  HMMA.16816.F32.BF16 R4, R40, R66, R4 ;  /* 0x000000422804723c */ /* 0x000fe20000041804 */
[----:B------:R-:W3:Y:S01]  /*1b8b0*/  LDSM.16.MT88.4 R40, [R9+0xd800] ;  /* 0x00d800000928783b */ /* 0x000ee20000004200 */
[----:B------:R-:W-:Y:S01]  /*1b8c0*/  F2FP.BF16.F32.PACK_AB R66, R122, R117 ;  /* 0x000000757a42723e */ /* 0x000fe200000010ff */
[----:B------:R5:W-:Y:S01]  /*1b8d0*/  MUFU.EX2 R178, R205 ;  /* 0x000000cd00b27308 */ /* 0x000be20000000800 */
[----:B------:R-:W-:Y:S01]  /*1b8e0*/  F2FP.BF16.F32.PACK_AB R67, R119, R106 ;  /* 0x0000006a7743723e */ /* 0x000fe200000010ff */
[----:B------:R-:W-:-:S02]  /*1b8f0*/  FADD.FTZ R117, R117, R118 ;  /* 0x0000007675757221 */ /* 0x000fc40000010000 */
[----:B------:R4:W-:Y:S02]  /*1b900*/  MUFU.EX2 R179, R183 ;  /* 0x000000b700b37308 */ /* 0x0009e40000000800 */
[----:B------:R-:W-:Y:S01]  /*1b910*/  FADD.FTZ R122, R122, R117 ;  /* 0x000000757a7a7221 */ /* 0x000fe20000010000 */
[-C--:B-1----:R-:W-:Y:S01]  /*1b920*/  FFMA.FTZ R207, R152, R134.reuse, -R143 ;  /* 0x0000008698cf7223 */ /* 0x082fe2000001088f */
[----:B--2---:R-:W-:Y:S01]  /*1b930*/  HMMA.16816.F32.BF16 R36, R64, R44, R36 ;  /* 0x0000002c4024723c */ /* 0x004fe20000041824 */
[----:B------:R-:W-:Y:S04]  /*1b940*/  MUFU.EX2 R186, R186 ;  /* 0x000000ba00ba7308 */ /* 0x000fe80000000800 */
[----:B------:R-:W-:Y:S01]  /*1b950*/  MUFU.EX2 R152, R157 ;  /* 0x0000009d00987308 */ /* 0x000fe20000000800 */
[----:B-----5:R-:W-:-:S02]  /*1b960*/  FFMA.FTZ R205, R170, R134, -R191 ;  /* 0x00000086aacd7223 */ /* 0x020fc400000108bf */
[C---:B------:R-:W-:Y:S01]  /*1b970*/  HMMA.16816.F32.BF16 R32, R64.reuse, R46, R32 ;  /* 0x0000002e4020723c */ /* 0x040fe20000041820 */
[----:B------:R-:W1:Y:S01]  /*1b980*/  LDSM.16.MT88.4 R44, [R62+0xe000] ;  /* 0x00e000003e2c783b */ /* 0x000e620000004200 */
[-C--:B----4-:R-:W-:Y:S01]  /*1b990*/  FFMA.FTZ R183, R169, R134.reuse, -R143 ;  /* 0x00000086a9b77223 */ /* 0x090fe2000001088f */
[----:B------:R2:W-:Y:S04]  /*1b9a0*/  MUFU.EX2 R170, R209 ;  /* 0x000000d100aa7308 */ /* 0x0005e80000000800 */
[----:B------:R4:W-:Y:S01]  /*1b9b0*/  MUFU.EX2 R175, R205 ;  /* 0x000000cd00af7308 */ /* 0x0009e20000000800 */
[C---:B------:R-:W-:Y:S03]  /*1b9c0*/  HMMA.16816.F32.BF16 R28, R64.reuse, R52, R28 ;  /* 0x00000034401c723c */ /* 0x040fe6000004181c */
[----:B------:R-:W-:Y:S05]  /*1b9d0*/  MUFU.EX2 R207, R207 ;  /* 0x000000cf00cf7308 */ /* 0x000fea0000000800 */
[----:B------:R-:W-:Y:S01]  /*1b9e0*/  HMMA.16816.F32.BF16 R24, R64, R54, R24 ;  /* 0x000000364018723c */ /* 0x000fe20000041818 */
[----:B------:R-:W5:Y:S01]  /*1b9f0*/  LDSM.16.MT88.4 R52, [R136+0xe000] ;  /* 0x00e000008834783b */ /* 0x000f620000004200 */
[-C--:B--2---:R-:W-:Y:S01]  /*1ba00*/  FFMA.FTZ R209, R163, R134.reuse, -R191 ;  /* 0x00000086a3d17223 */ /* 0x084fe200000108bf */
[----:B----4-:R-:W-:-:S02]  /*1ba10*/  FFMA.FTZ R205, R156, R134, -R143 ;  /* 0x000000869ccd7223 */ /* 0x010fc4000001088f */
[----:B------:R-:W-:Y:S03]  /*1ba20*/  LDSM.16.MT88.4 R156, [R136+0x11800] ;  /* 0x01180000889c783b */ /* 0x000fe60000004200 */
[C---:B------:R-:W-:Y:S01]  /*1ba30*/  HMMA.16816.F32.BF16 R20, R64.reuse, R56, R20 ;  /* 0x000000384014723c */ /* 0x040fe20000041814 */
[----:B------:R-:W-:Y:S04]  /*1ba40*/  MUFU.EX2 R209, R209 ;  /* 0x000000d100d17308 */ /* 0x000fe80000000800 */
[----:B------:R-:W-:Y:S03]  /*1ba50*/  MUFU.EX2 R205, R205 ;  /* 0x000000cd00cd7308 */ /* 0x000fe60000000800 */
        /* <DEDUP_REMOVED lines=16> */
[C---:B-----5:R-:W-:Y:S08]  /*1bb60*/  HMMA.16816.F32.BF16 R36, R64.reuse, R52, R36 ;  /* 0x000000344024723c */ /* 0x060ff00000041824 */
[C---:B------:R-:W-:Y:S01]  /*1bb70*/  HMMA.16816.F32.BF16 R32, R64.reuse, R54, R32 ;  /* 0x000000364020723c */ /* 0x040fe20000041820 */
[----:B------:R-:W4:Y:S07]  /*1bb80*/  LDSM.16.MT88.4 R52, [R62+0xe800] ;  /* 0x00e800003e34783b */ /* 0x000f2e0000004200 */
[----:B--2---:R-:W-:Y:S01]  /*1bb90*/  HMMA.16816.F32.BF16 R20, R64, R56, R20 ;  /* 0x000000384014723c */ /* 0x004fe20000041814 */
[-CC-:B------:R-:W-:Y:S01]  /*1bba0*/  FFMA.FTZ R56, R138, R134.reuse, -R191.reuse ;  /* 0x000000868a387223 */ /* 0x180fe200000108bf */
[----:B------:R-:W-:-:S03]  /*1bbb0*/  FFMA.FTZ R138, R135, R134, -R191 ;  /* 0x00000086878a7223 */ /* 0x000fc600000108bf */
[----:B------:R2:W-:Y:S03]  /*1bbc0*/  MUFU.EX2 R135, R56 ;  /* 0x0000003800877308 */ /* 0x0005e60000000800 */
[C---:B------:R-:W-:Y:S01]  /*1bbd0*/  HMMA.16816.F32.BF16 R16, R64.reuse, R58, R16 ;  /* 0x0000003a4010723c */ /* 0x040fe20000041810 */
[----:B------:R-:W5:Y:S07]  /*1bbe0*/  MUFU.EX2 R138, R138 ;  /* 0x0000008a008a7308 */ /* 0x000f6e0000000800 */
[----:B---3--:R-:W-:Y:S01]  /*1bbf0*/  HMMA.16816.F32.BF16 R12, R64, R40, R12 ;  /* 0x00000028400c723c */ /* 0x008fe2000004180c */
[----:B------:R-:W-:Y:S01]  /*1bc00*/  F2FP.BF16.F32.PACK_AB R41, R180, R133 ;  /* 0x00000085b429723e */ /* 0x000fe200000010ff */
[----:B--2---:R-:W2:Y:S01]  /*1bc10*/  LDSM.16.MT88.4 R56, [R192+0xe800] ;  /* 0x00e80000c038783b */ /* 0x004ea20000004200 */
[----:B-----5:R-:W-:-:S05]  /*1bc20*/  F2FP.BF16.F32.PACK_AB R40, R138, R135 ;  /* 0x000000878a28723e */ /* 0x020fca00000010ff */
[----:B------:R-:W-:Y:S01]  /*1bc30*/  HMMA.16816.F32.BF16 R4, R64, R42, R4 ;  /* 0x0000002a4004723c */ /* 0x000fe20000041804 */
[----:B------:R-:W-:Y:S01]  /*1bc40*/  F2FP.BF16.F32.PACK_AB R42, R184, R139 ;  /* 0x0000008bb82a723e */ /* 0x000fe200000010ff */
[----:B------:R-:W3:Y:S01]  /*1bc50*/  LDSM.16.MT88.4 R64, [R9+0xe800] ;  /* 0x00e800000940783b */ /* 0x000ee20000004200 */
[----:B------:R-:W-:Y:S01]  /*1bc60*/  F2FP.BF16.F32.PACK_AB R43, R182, R137 ;  /* 0x00000089b62b723e */ /* 0x000fe200000010ff */
[----:B------:R-:W-:-:S04]  /*1bc70*/  FADD.FTZ R135, R135, R210 ;  /* 0x000000d287877221 */ /* 0x000fc80000010000 */
[----:B------:R-:W-:Y:S02]  /*1bc80*/  FADD.FTZ R138, R138, R135 ;  /* 0x000000878a8a7221 */ /* 0x000fe40000010000 */
[----:B-1----:R-:W-:Y:S02]  /*1bc90*/  HMMA.16816.F32.BF16 R36, R40, R44, R36 ;  /* 0x0000002c2824723c */ /* 0x002fe40000041824 */
[----:B------:R-:W-:-:S04]  /*1bca0*/  FADD.FTZ R139, R139, R138 ;  /* 0x0000008a8b8b7221 */ /* 0x000fc80000010000 */
[----:B------:R-:W-:Y:S02]  /*1bcb0*/  FADD.FTZ R139, R184, R139 ;  /* 0x0000008bb88b7221 */ /* 0x000fe40000010000 */
        /* <DEDUP_REMOVED lines=8> */
[----:B---3--:R-:W-:Y:S01]  /*1bd40*/  HMMA.16816.F32.BF16 R12, R40, R64, R12 ;  /* 0x00000040280c723c */ /* 0x008fe2000004180c */
[----:B------:R-:W-:Y:S01]  /*1bd50*/  F2FP.BF16.F32.PACK_AB R64, R181, R178 ;  /* 0x000000b2b540723e */ /* 0x000fe200000010ff */
[----:B------:R-:W-:Y:S01]  /*1bd60*/  FADD.FTZ R178, R178, R139 ;  /* 0x0000008bb2b27221 */ /* 0x000fe20000010000 */
[----:B------:R-:W-:-:S03]  /*1bd70*/  F2FP.BF16.F32.PACK_AB R65, R177, R176 ;  /* 0x000000b0b141723e */ /* 0x000fc600000010ff */
[----:B------:R-:W-:Y:S02]  /*1bd80*/  FADD.FTZ R178, R181, R178 ;  /* 0x000000b2b5b27221 */ /* 0x000fe40000010000 */
[----:B------:R-:W-:Y:S01]  /*1bd90*/  HMMA.16816.F32.BF16 R4, R40, R66, R4 ;  /* 0x000000422804723c */ /* 0x000fe20000041804 */
[----:B------:R-:W3:Y:S01]  /*1bda0*/  LDSM.16.MT88.4 R40, [R9+0xf000] ;  /* 0x00f000000928783b */ /* 0x000ee20000004200 */
[----:B------:R-:W-:Y:S01]  /*1bdb0*/  F2FP.BF16.F32.PACK_AB R66, R186, R179 ;  /* 0x000000b3ba42723e */ /* 0x000fe200000010ff */
[----:B------:R-:W-:Y:S01]  /*1bdc0*/  FADD.FTZ R179, R179, R178 ;  /* 0x000000b2b3b37221 */ /* 0x000fe20000010000 */
[----:B------:R-:W-:-:S03]  /*1bdd0*/  F2FP.BF16.F32.PACK_AB R67, R173, R172 ;  /* 0x000000acad43723e */ /* 0x000fc600000010ff */
[----:B------:R-:W-:-:S04]  /*1bde0*/  FADD.FTZ R179, R186, R179 ;  /* 0x000000b3bab37221 */ /* 0x000fc80000010000 */
[C---:B-1----:R-:W-:Y:S08]  /*1bdf0*/  HMMA.16816.F32.BF16 R36, R64.reuse, R44, R36 ;  /* 0x0000002c4024723c */ /* 0x042ff00000041824 */
[C---:B------:R-:W-:Y:S01]  /*1be00*/  HMMA.16816.F32.BF16 R32, R64.reuse, R46, R32 ;  /* 0x0000002e4020723c */ /* 0x040fe20000041820 */
[----:B------:R-:W1:Y:S07]  /*1be10*/  LDSM.16.MT88.4 R44, [R136+0xf800] ;  /* 0x00f80000882c783b */ /* 0x000e6e0000004200 */
[----:B----4-:R-:W-:Y:S01]  /*1be20*/  HMMA.16816.F32.BF16 R28, R64, R52, R28 ;  /* 0x00000034401c723c */ /* 0x010fe2000004181c */
[-CC-:B------:R-:W-:Y:S01]  /*1be30*/  FFMA.FTZ R52, R168, R134.reuse, -R143.reuse ;  /* 0x00000086a8347223 */ /* 0x180fe2000001088f */
[----:B------:R-:W-:-:S02]  /*1be40*/  FFMA.FTZ R168, R160, R134, -R143 ;  /* 0x00000086a0a87223 */ /* 0x000fc4000001088f */
[----:B------:R4:W-:Y:S04]  /*1be50*/  MUFU.EX2 R160, R183 ;  /* 0x000000b700a07308 */ /* 0x0009e80000000800 */
[C---:B------:R-:W-:Y:S01]  /*1be60*/  HMMA.16816.F32.BF16 R24, R64.reuse, R54, R24 ;  /* 0x000000364018723c */ /* 0x040fe20000041818 */
[----:B------:R5:W3:Y:S04]  /*1be70*/  MUFU.EX2 R169, R52 ;  /* 0x0000003400a97308 */ /* 0x000ae80000000800 */
[----:B------:R-:W-:Y:S03]  /*1be80*/  MUFU.EX2 R168, R168 ;  /* 0x000000a800a87308 */ /* 0x000fe60000000800 */
[C---:B--2---:R-:W-:Y:S01]  /*1be90*/  HMMA.16816.F32.BF16 R20, R64.reuse, R56, R20 ;  /* 0x000000384014723c */ /* 0x044fe20000041814 */
[----:B----4-:R-:W-:Y:S01]  /*1bea0*/  FFMA.FTZ R183, R161, R134, -R143 ;  /* 0x00000086a1b77223 */ /* 0x010fe2000001088f */
[----:B-----5:R-:W2:Y:S05]  /*1beb0*/  LDSM.16.MT88.4 R52, [R62+0xf800] ;  /* 0x00f800003e34783b */ /* 0x020eaa0000004200 */
[----:B------:R-:W4:Y:S01]  /*1bec0*/  MUFU.EX2 R183, R183 ;  /* 0x000000b700b77308 */ /* 0x000f220000000800 */
[C---:B------:R-:W-:Y:S01]  /*1bed0*/  HMMA.16816.F32.BF16 R16, R64.reuse, R58, R16 ;  /* 0x0000003a4010723c */ /* 0x040fe20000041810 */
[----:B------:R-:W5:Y:S07]  /*1bee0*/  LDSM.16.MT88.4 R56, [R192+0xf800] ;  /* 0x00f80000c038783b */ /* 0x000f6e0000004200 */
[----:B---3--:R-:W-:Y:S01]  /*1bef0*/  HMMA.16816.F32.BF16 R12, R64, R40, R12 ;  /* 0x00000028400c723c */ /* 0x008fe2000004180c */
[----:B------:R-:W-:-:S02]  /*1bf00*/  F2FP.BF16.F32.PACK_AB R40, R175, R170 ;  /* 0x000000aaaf28723e */ /* 0x000fc400000010ff */
[----:B------:R-:W-:-:S05]  /*1bf10*/  F2FP.BF16.F32.PACK_AB R41, R160, R169 ;  /* 0x000000a9a029723e */ /* 0x000fca00000010ff */
[----:B------:R-:W-:Y:S01]  /*1bf20*/  HMMA.16816.F32.BF16 R4, R64, R42, R4 ;  /* 0x0000002a4004723c */ /* 0x000fe20000041804 */
[----:B------:R-:W-:Y:S01]  /*1bf30*/  F2FP.BF16.F32.PACK_AB R42, R174, R171 ;  /* 0x000000abae2a723e */ /* 0x000fe200000010ff */
[----:B------:R-:W3:Y:S01]  /*1bf40*/  LDSM.16.MT88.4 R64, [R9+0xf800] ;  /* 0x00f800000940783b */ /* 0x000ee20000004200 */
[----:B----4-:R-:W-:-:S07]  /*1bf50*/  F2FP.BF16.F32.PACK_AB R43, R183, R168 ;  /* 0x000000a8b72b723e */ /* 0x010fce00000010ff */
[C---:B-1----:R-:W-:Y:S08]  /*1bf60*/  HMMA.16816.F32.BF16 R36, R40.reuse, R44, R36 ;  /* 0x0000002c2824723c */ /* 0x042ff00000041824 */
[C---:B------:R-:W-:Y:S01]  /*1bf70*/  HMMA.16816.F32.BF16 R32, R40.reuse, R46, R32 ;  /* 0x0000002e2820723c */ /* 0x040fe20000041820 */
[----:B------:R-:W1:Y:S07]  /*1bf80*/  LDSM.16.MT88.4 R44, [R136+0x10000] ;  /* 0x01000000882c783b */ /* 0x000e6e0000004200 */
[C---:B--2---:R-:W-:Y:S08]  /*1bf90*/  HMMA.16816.F32.BF16 R28, R40.reuse, R52, R28 ;  /* 0x00000034281c723c */ /* 0x044ff0000004181c */
[C---:B------:R-:W-:Y:S01]  /*1bfa0*/  HMMA.16816.F32.BF16 R24, R40.reuse, R54, R24 ;  /* 0x000000362818723c */ /* 0x040fe20000041818 */
[----:B------:R-:W2:Y:S07]  /*1bfb0*/  LDSM.16.MT88.4 R52, [R62+0x10000] ;  /* 0x010000003e34783b */ /* 0x000eae0000004200 */
[C---:B-----5:R-:W-:Y:S08]  /*1bfc0*/  HMMA.16816.F32.BF16 R20, R40.reuse, R56, R20 ;  /* 0x000000382814723c */ /* 0x060ff00000041814 */
[C---:B------:R-:W-:Y:S01]  /*1bfd0*/  HMMA.16816.F32.BF16 R16, R40.reuse, R58, R16 ;  /* 0x0000003a2810723c */ /* 0x040fe20000041810 */
[----:B------:R-:W4:Y:S07]  /*1bfe0*/  LDSM.16.MT88.4 R56, [R192+0x10000] ;  /* 0x01000000c038783b */ /* 0x000f2e0000004200 */
[----:B---3--:R-:W-:Y:S01]  /*1bff0*/  HMMA.16816.F32.BF16 R12, R40, R64, R12 ;  /* 0x00000040280c723c */ /* 0x008fe2000004180c */
[----:B------:R-:W-:-:S02]  /*1c000*/  F2FP.BF16.F32.PACK_AB R64, R212, R211 ;  /* 0x000000d3d440723e */ /* 0x000fc400000010ff */
[----:B------:R-:W-:-:S05]  /*1c010*/  F2FP.BF16.F32.PACK_AB R65, R152, R205 ;  /* 0x000000cd9841723e */ /* 0x000fca00000010ff */
[----:B------:R-:W-:Y:S01]  /*1c020*/  HMMA.16816.F32.BF16 R4, R40, R66, R4 ;  /* 0x000000422804723c */ /* 0x000fe20000041804 */
[----:B------:R-:W3:Y:S01]  /*1c030*/  LDSM.16.MT88.4 R40, [R9+0x10000] ;  /* 0x010000000928783b */ /* 0x000ee20000004200 */
[----:B------:R-:W-:Y:S02]  /*1c040*/  F2FP.BF16.F32.PACK_AB R66, R214, R209 ;  /* 0x000000d1d642723e */ /* 0x000fe400000010ff */
[----:B------:R-:W-:-:S07]  /*1c050*/  F2FP.BF16.F32.PACK_AB R67, R190, R207 ;  /* 0x000000cfbe43723e */ /* 0x000fce00000010ff */
[C---:B-1----:R-:W-:Y:S08]  /*1c060*/  HMMA.16816.F32.BF16 R36, R64.reuse, R44, R36 ;  /* 0x0000002c4024723c */ /* 0x042ff00000041824 */
[C---:B------:R-:W-:Y:S01]  /*1c070*/  HMMA.16816.F32.BF16 R32, R64.reuse, R46, R32 ;  /* 0x0000002e4020723c */ /* 0x040fe20000041820 */
[----:B------:R-:W1:Y:S07]  /*1c080*/  LDSM.16.MT88.4 R44, [R136+0x10800] ;  /* 0x01080000882c783b */ /* 0x000e6e0000004200 */
[C---:B--2---:R-:W-:Y:S08]  /*1c090*/  HMMA.16816.F32.BF16 R28, R64.reuse, R52, R28 ;  /* 0x00000034401c723c */ /* 0x044ff0000004181c */
[C---:B------:R-:W-:Y:S01]  /*1c0a0*/  HMMA.16816.F32.BF16 R24, R64.reuse, R54, R24 ;  /* 0x000000364018723c */ /* 0x040fe20000041818 */
[----:B------:R-:W2:Y:S07]  /*1c0b0*/  LDSM.16.MT88.4 R52, [R62+0x10800] ;  /* 0x010800003e34783b */ /* 0x000eae0000004200 */
[C---:B----4-:R-:W-:Y:S08]  /*1c0c0*/  HMMA.16816.F32.BF16 R20, R64.reuse, R56, R20 ;  /* 0x000000384014723c */ /* 0x050ff00000041814 */
[C---:B------:R-:W-:Y:S01]  /*1c0d0*/  HMMA.16816.F32.BF16 R16, R64.reuse, R58, R16 ;  /* 0x0000003a4010723c */ /* 0x040fe20000041810 */
[----:B------:R-:W4:Y:S07]  /*1c0e0*/  LDSM.16.MT88.4 R56, [R192+0x10800] ;  /* 0x01080000c038783b */ /* 0x000f2e0000004200 */
[----:B---3--:R-:W-:Y:S01]  /*1c0f0*/  HMMA.16816.F32.BF16 R12, R64, R40, R12 ;  /* 0x00000028400c723c */ /* 0x008fe2000004180c */
[----:B------:R-:W-:-:S02]  /*1c100*/  F2FP.BF16.F32.PACK_AB R40, R250, R187 ;  /* 0x000000bbfa28723e */ /* 0x000fc400000010ff */
[----:B------:R-:W-:-:S05]  /*1c110*/  F2FP.BF16.F32.PACK_AB R41, R144, R147 ;  /* 0x000000939029723e */ /* 0x000fca00000010ff */
[----:B------:R-:W-:Y:S01]  /*1c120*/  HMMA.16816.F32.BF16 R4, R64, R42, R4 ;  /* 0x0000002a4004723c */ /* 0x000fe20000041804 */
[----:B------:R-:W-:Y:S01]  /*1c130*/  F2FP.BF16.F32.PACK_AB R42, R189, R188 ;  /* 0x000000bcbd2a723e */ /* 0x000fe200000010ff */
[-CC-:B------:R-:W-:Y:S01]  /*1c140*/  FFMA.FTZ R66, R113, R134.reuse, -R143.reuse ;  /* 0x0000008671427223 */ /* 0x180fe2000001088f */
[----:B------:R-:W-:Y:S01]  /*1c150*/  F2FP.BF16.F32.PACK_AB R43, R196, R185 ;  /* 0x000000b9c42b723e */ /* 0x000fe200000010ff */
[-C--:B------:R-:W-:Y:S01]  /*1c160*/  FFMA.FTZ R64, R112, R134.reuse, -R143 ;  /* 0x0000008670407223 */ /* 0x080fe2000001088f */
[-CC-:B------:R-:W-:Y:S01]  /*1c170*/  FFMA.FTZ R65, R151, R134.reuse, -R191.reuse ;  /* 0x0000008697417223 */ /* 0x180fe200000108bf */
[----:B------:R-:W-:Y:S01]  /*1c180*/  FFMA.FTZ R67, R121, R134, -R191 ;  /* 0x0000008679437223 */ /* 0x000fe200000108bf */
[----:B------:R-:W-:Y:S01]  /*1c190*/  LDSM.16.MT88.4 R148, [R62+0x11800] ;  /* 0x011800003e94783b */ /* 0x000fe20000004200 */
[----:B------:R-:W-:Y:S02]  /*1c1a0*/  MUFU.EX2 R66, R66 ;  /* 0x0000004200427308 */ /* 0x000fe40000000800 */
[C---:B-1----:R-:W-:Y:S02]  /*1c1b0*/  HMMA.16816.F32.BF16 R36, R40.reuse, R44, R36 ;  /* 0x0000002c2824723c */ /* 0x042fe40000041824 */
[----:B------:R-:W-:Y:S04]  /*1c1c0*/  MUFU.EX2 R64, R64 ;  /* 0x0000004000407308 */ /* 0x000fe80000000800 */
[----:B------:R-:W1:Y:S02]  /*1c1d0*/  MUFU.EX2 R65, R65 ;  /* 0x0000004100417308 */ /* 0x000e640000000800 */
[C---:B------:R-:W-:Y:S01]  /*1c1e0*/  HMMA.16816.F32.BF16 R32, R40.reuse, R46, R32 ;  /* 0x0000002e2820723c */ /* 0x040fe20000041820 */
[----:B------:R-:W3:Y:S01]  /*1c1f0*/  LDSM.16.MT88.4 R44, [R9+0x10800] ;  /* 0x01080000092c783b */ /* 0x000ee20000004200 */
[----:B------:R-:W5:Y:S06]  /*1c200*/  MUFU.EX2 R67, R67 ;  /* 0x0000004300437308 */ /* 0x000f6c0000000800 */
[C---:B--2---:R-:W-:Y:S08]  /*1c210*/  HMMA.16816.F32.BF16 R28, R40.reuse, R52, R28 ;  /* 0x00000034281c723c */ /* 0x044ff0000004181c */
[C---:B------:R-:W-:Y:S01]  /*1c220*/  HMMA.16816.F32.BF16 R24, R40.reuse, R54, R24 ;  /* 0x000000362818723c */ /* 0x040fe20000041818 */
[----:B------:R-:W2:Y:S07]  /*1c230*/  LDSM.16.MT88.4 R52, [R136+0x11000] ;  /* 0x011000008834783b */ /* 0x000eae0000004200 */
[C---:B----4-:R-:W-:Y:S08]  /*1c240*/  HMMA.16816.F32.BF16 R20, R40.reuse, R56, R20 ;  /* 0x000000382814723c */ /* 0x050ff00000041814 */
[C---:B------:R-:W-:Y:S01]  /*1c250*/  HMMA.16816.F32.BF16 R16, R40.reuse, R58, R16 ;  /* 0x0000003a2810723c */ /* 0x040fe20000041810 */
[----:B------:R-:W4:Y:S07]  /*1c260*/  LDSM.16.MT88.4 R56, [R62+0x11000] ;  /* 0x011000003e38783b */ /* 0x000f2e0000004200 */
[----:B---3--:R-:W-:Y:S01]  /*1c270*/  HMMA.16816.F32.BF16 R12, R40, R44, R12 ;  /* 0x0000002c280c723c */ /* 0x008fe2000004180c */
[----:B-1----:R-:W-:-:S02]  /*1c280*/  F2FP.BF16.F32.PACK_AB R44, R70, R65 ;  /* 0x00000041462c723e */ /* 0x002fc400000010ff */
[----:B------:R-:W-:-:S05]  /*1c290*/  F2FP.BF16.F32.PACK_AB R45, R66, R51 ;  /* 0x00000033422d723e */ /* 0x000fca00000010ff */
[----:B------:R-:W-:Y:S01]  /*1c2a0*/  HMMA.16816.F32.BF16 R4, R40, R46, R4 ;  /* 0x0000002e2804723c */ /* 0x000fe20000041804 */
[----:B-----5:R-:W-:Y:S01]  /*1c2b0*/  F2FP.BF16.F32.PACK_AB R46, R72, R67 ;  /* 0x00000043482e723e */ /* 0x020fe200000010ff */
[----:B------:R-:W1:Y:S01]  /*1c2c0*/  LDSM.16.MT88.4 R40, [R192+0x11000] ;  /* 0x01100000c028783b */ /* 0x000e620000004200 */
[----:B------:R-:W-:-:S07]  /*1c2d0*/  F2FP.BF16.F32.PACK_AB R47, R71, R64 ;  /* 0x00000040472f723e */ /* 0x000fce00000010ff */
[----:B--2---:R-:W-:Y:S01]  /*1c2e0*/  HMMA.16816.F32.BF16 R36, R44, R52, R36 ;  /* 0x000000342c24723c */ /* 0x004fe20000041824 */
[----:B------:R-:W-:-:S04]  /*1c2f0*/  FADD.FTZ R53, R105, R74 ;  /* 0x0000004a69357221 */ /* 0x000fc80000010000 */
[----:B------:R-:W-:-:S03]  /*1c300*/  FADD.FTZ R53, R116, R53 ;  /* 0x0000003574357221 */ /* 0x000fc60000010000 */
[----:B------:R-:W-:Y:S01]  /*1c310*/  HMMA.16816.F32.BF16 R32, R44, R54, R32 ;  /* 0x000000362c20723c */ /* 0x000fe20000041820 */
[----:B------:R-:W-:-:S04]  /*1c320*/  FADD.FTZ R52, R106, R53 ;  /* 0x000000356a347221 */ /* 0x000fc80000010000 */
[----:B------:R-:W-:-:S03]  /*1c330*/  FADD.FTZ R52, R119, R52 ;  /* 0x0000003477347221 */ /* 0x000fc60000010000 */
[----:B----4-:R-:W-:Y:S01]  /*1c340*/  HMMA.16816.F32.BF16 R28, R44, R56, R28 ;  /* 0x000000382c1c723c */ /* 0x010fe2000004181c */
[----:B------:R-:W-:Y:S02]  /*1c350*/  FADD.FTZ R57, R123, R52 ;  /* 0x000000347b397221 */ /* 0x000fe40000010000 */
[----:B------:R-:W2:Y:S02]  /*1c360*/  LDSM.16.MT88.4 R52, [R9+0x11000] ;  /* 0x011000000934783b */ /* 0x000ea40000004200 */
[----:B------:R-:W-:-:S03]  /*1c370*/  FADD.FTZ R57, R128, R57 ;  /* 0x0000003980397221 */ /* 0x000fc60000010000 */
[C---:B------:R-:W-:Y:S01]  /*1c380*/  HMMA.16816.F32.BF16 R24, R44.reuse, R58, R24 ;  /* 0x0000003a2c18723c */ /* 0x040fe20000041818 */
[----:B------:R-:W-:Y:S01]  /*1c390*/  FADD.FTZ R56, R126, R57 ;  /* 0x000000397e387221 */ /* 0x000fe20000010000 */
[-CC-:B------:R-:W-:Y:S01]  /*1c3a0*/  FFMA.FTZ R57, R114, R134.reuse, -R191.reuse ;  /* 0x0000008672397223 */ /* 0x180fe200000108bf */
[-C--:B------:R-:W-:Y:S02]  /*1c3b0*/  FFMA.FTZ R191, R48, R134.reuse, -R191 ;  /* 0x0000008630bf7223 */ /* 0x080fe400000108bf */
[----:B------:R-:W-:Y:S01]  /*1c3c0*/  FADD.FTZ R56, R131, R56 ;  /* 0x0000003883387221 */ /* 0x000fe20000010000 */
[----:B------:R-:W-:Y:S02]  /*1c3d0*/  MUFU.EX2 R48, R125 ;  /* 0x0000007d00307308 */ /* 0x000fe40000000800 */
[C---:B-1----:R-:W-:Y:S01]  /*1c3e0*/  HMMA.16816.F32.BF16 R20, R44.reuse, R40, R20 ;  /* 0x000000282c14723c */ /* 0x042fe20000041814 */
[----:B------:R-:W-:Y:S01]  /*1c3f0*/  FADD.FTZ R133, R133, R56 ;  /* 0x0000003885857221 */ /* 0x000fe20000010000 */
[-CC-:B------:R-:W-:Y:S01]  /*1c400*/  FFMA.FTZ R40, R124, R134.reuse, -R143.reuse ;  /* 0x000000867c287223 */ /* 0x180fe2000001088f */
[-CC-:B------:R-:W-:Y:S01]  /*1c410*/  FFMA.FTZ R41, R120, R134.reuse, -R143.reuse ;  /* 0x0000008678297223 */ /* 0x180fe2000001088f */
[----:B------:R-:W-:Y:S01]  /*1c420*/  FFMA.FTZ R56, R141, R134, -R143 ;  /* 0x000000868d387223 */ /* 0x000fe2000001088f */
[----:B------:R-:W-:Y:S01]  /*1c430*/  FADD.FTZ R180, R180, R133 ;  /* 0x00000085b4b47221 */ /* 0x000fe20000010000 */
[----:B------:R-:W-:Y:S01]  /*1c440*/  MUFU.EX2 R57, R57 ;  /* 0x0000003900397308 */ /* 0x000fe20000000800 */
[----:B------:R-:W1:Y:S01]  /*1c450*/  LDSM.16.MT88.4 R140, [R192+0x11800] ;  /* 0x01180000c08c783b */ /* 0x000e620000004200 */
[C---:B------:R-:W-:Y:S01]  /*1c460*/  HMMA.16816.F32.BF16 R16, R44.reuse, R42, R16 ;  /* 0x0000002a2c10723c */ /* 0x040fe20000041810 */
[----:B------:R-:W-:Y:S01]  /*1c470*/  FADD.FTZ R137, R137, R180 ;  /* 0x000000b489897221 */ /* 0x000fe20000010000 */
[----:B------:R-:W-:Y:S03]  /*1c480*/  MUFU.EX2 R40, R40 ;  /* 0x0000002800287308 */ /* 0x000fe60000000800 */
[----:B------:R-:W-:Y:S01]  /*1c490*/  FADD.FTZ R137, R182, R137 ;  /* 0x00000089b6897221 */ /* 0x000fe20000010000 */
[----:B------:R-:W3:Y:S03]  /*1c4a0*/  MUFU.EX2 R41, R41 ;  /* 0x0000002900297308 */ /* 0x000ee60000000800 */
[----:B------:R-:W-:Y:S01]  /*1c4b0*/  FADD.FTZ R176, R176, R137 ;  /* 0x00000089b0b07221 */ /* 0x000fe20000010000 */
[----:B------:R-:W-:Y:S03]  /*1c4c0*/  MUFU.EX2 R56, R56 ;  /* 0x0000003800387308 */ /* 0x000fe60000000800 */
[----:B------:R-:W-:Y:S01]  /*1c4d0*/  FADD.FTZ R177, R177, R176 ;  /* 0x000000b0b1b17221 */ /* 0x000fe20000010000 */
[----:B------:R4:W-:Y:S04]  /*1c4e0*/  MUFU.EX2 R42, R132 ;  /* 0x00000084002a7308 */ /* 0x0009e80000000800 */
[----:B------:R-:W5:Y:S01]  /*1c4f0*/  MUFU.EX2 R43, R191 ;  /* 0x000000bf002b7308 */ /* 0x000f620000000800 */
[----:B--2---:R-:W-:Y:S01]  /*1c500*/  HMMA.16816.F32.BF16 R12, R44, R52, R12 ;  /* 0x000000342c0c723c */ /* 0x004fe2000004180c */
[----:B------:R-:W-:Y:S01]  /*1c510*/  FADD.FTZ R52, R172, R177 ;  /* 0x000000b1ac347221 */ /* 0x000fe20000010000 */
[----:B---3--:R-:W-:Y:S01]  /*1c520*/  F2FP.BF16.F32.PACK_AB R133, R41, R40 ;  /* 0x000000282985723e */ /* 0x008fe200000010ff */
[----:B------:R-:W2:Y:S02]  /*1c530*/  MUFU.EX2 R53, R50 ;  /* 0x0000003200357308 */ /* 0x000ea40000000800 */
[----:B------:R-:W-:-:S03]  /*1c540*/  FADD.FTZ R52, R173, R52 ;  /* 0x00000034ad347221 */ /* 0x000fc60000010000 */
[----:B------:R-:W-:Y:S01]  /*1c550*/  HMMA.16816.F32.BF16 R4, R44, R54, R4 ;  /* 0x000000362c04723c */ /* 0x000fe20000041804 */
[----:B------:R-:W-:Y:S01]  /*1c560*/  FADD.FTZ R44, R170, R179 ;  /* 0x000000b3aa2c7221 */ /* 0x000fe20000010000 */
[----:B------:R-:W-:Y:S01]  /*1c570*/  FADD.FTZ R45, R169, R52 ;  /* 0x00000034a92d7221 */ /* 0x000fe20000010000 */
[----:B----4-:R-:W-:Y:S02]  /*1c580*/  F2FP.BF16.F32.PACK_AB R132, R48, R57 ;  /* 0x000000393084723e */ /* 0x010fe400000010ff */
[----:B-----5:R-:W-:Y:S01]  /*1c590*/  F2FP.BF16.F32.PACK_AB R134, R43, R42 ;  /* 0x0000002a2b86723e */ /* 0x020fe200000010ff */
[----:B------:R-:W-:Y:S01]  /*1c5a0*/  FADD.FTZ R44, R175, R44 ;  /* 0x0000002caf2c7221 */ /* 0x000fe20000010000 */
[----:B------:R-:W-:Y:S01]  /*1c5b0*/  FADD.FTZ R45, R160, R45 ;  /* 0x0000002da02d7221 */ /* 0x000fe20000010000 */
[----:B--2---:R-:W-:Y:S02]  /*1c5c0*/  F2FP.BF16.F32.PACK_AB R135, R53, R56 ;  /* 0x000000383587723e */ /* 0x004fe400000010ff */
        /* <DEDUP_REMOVED lines=9> */
[----:B------:R-:W-:Y:S01]  /*1c660*/  FADD.FTZ R209, R209, R212 ;  /* 0x000000d4d1d17221 */ /* 0x000fe20000010000 */
[----:B------:R2:W3:Y:S01]  /*1c670*/  LDSM.16.MT88.4 R32, [R9+0x11800] ;  /* 0x011800000920783b */ /* 0x0004e20000004200 */
[----:B------:R-:W-:Y:S02]  /*1c680*/  FADD.FTZ R36, R152, R205 ;  /* 0x000000cd98247221 */ /* 0x000fe40000010000 */
[----:B------:R-:W-:Y:S01]  /*1c690*/  FADD.FTZ R214, R214, R209 ;  /* 0x000000d1d6d67221 */ /* 0x000fe20000010000 */
[----:B------:R-:W-:Y:S01]  /*1c6a0*/  HMMA.16816.F32.BF16 R152, R132, R148, R28 ;  /* 0x000000948498723c */ /* 0x000fe2000004181c */
[----:B------:R-:W-:-:S04]  /*1c6b0*/  FADD.FTZ R207, R207, R36 ;  /* 0x00000024cfcf7221 */ /* 0x000fc80000010000 */
[----:B------:R-:W-:-:S03]  /*1c6c0*/  FADD.FTZ R190, R190, R207 ;  /* 0x000000cfbebe7221 */ /* 0x000fc60000010000 */
[----:B------:R-:W-:Y:S01]  /*1c6d0*/  HMMA.16816.F32.BF16 R148, R132, R150, R24 ;  /* 0x000000968494723c */ /* 0x000fe20000041818 */
[----:B------:R-:W-:-:S04]  /*1c6e0*/  FADD.FTZ R147, R147, R190 ;  /* 0x000000be93937221 */ /* 0x000fc80000010000 */
[----:B------:R-:W-:-:S03]  /*1c6f0*/  FADD.FTZ R24, R144, R147 ;  /* 0x0000009390187221 */ /* 0x000fc60000010000 */
[----:B-1----:R-:W-:Y:S01]  /*1c700*/  HMMA.16816.F32.BF16 R144, R132, R140, R20 ;  /* 0x0000008c8490723c */ /* 0x002fe20000041814 */
[----:B------:R-:W-:Y:S01]  /*1c710*/  FADD.FTZ R185, R185, R24 ;  /* 0x00000018b9b97221 */ /* 0x000fe20000010000 */
[----:B--2---:R-:W-:-:S03]  /*1c720*/  FADD.FTZ R9, R187, R214 ;  /* 0x000000d6bb097221 */ /* 0x004fc60000010000 */
[----:B------:R-:W-:Y:S01]  /*1c730*/  FADD.FTZ R196, R196, R185 ;  /* 0x000000b9c4c47221 */ /* 0x000fe20000010000 */
[----:B------:R-:W-:Y:S02]  /*1c740*/  FADD.FTZ R9, R250, R9 ;  /* 0x00000009fa097221 */ /* 0x000fe40000010000 */
[----:B------:R-:W-:Y:S02]  /*1c750*/  HMMA.16816.F32.BF16 R140, R132, R142, R16 ;  /* 0x0000008e848c723c */ /* 0x000fe40000041810 */
        /* <DEDUP_REMOVED lines=19> */
[----:B------:R-:W-:-:S05]  /*1c890*/  FADD.FTZ R221, R43, R42 ;  /* 0x0000002a2bdd7221 */ /* 0x000fca0000010000 */
[----:B------:R1:W-:Y:S04]  /*1c8a0*/  STL [R1+0x4], R221 ;  /* 0x000004dd01007387 */ /* 0x0003e80000100800 */
[----:B------:R1:W-:Y:S01]  /*1c8b0*/  STL [R1], R249 ;  /* 0x000000f901007387 */ /* 0x0003e20000100800 */
[----:B------:R-:W-:Y:S05]  /*1c8c0*/  @!P0 BRA `(.L_x_7177) ;  /* 0x000000a800bc8947 */ /* 0x000fea0003800000 */
        /* <DEDUP_REMOVED lines=14> */
[----:B------:R-:W2:Y:S01]  /*1c9b0*/  I2F.RP R13, R4 ;  /* 0x00000004000d7306 */ /* 0x000ea20000209400 */
[----:B------:R-:W-:Y:S02]  /*1c9c0*/  LOP3.LUT R6, R6, R5, RZ, 0x3c, !PT ;  /* 0x0000000506067212 */ /* 0x000fe400078e3cff */
[----:B------:R-:W-:Y:S02]  /*1c9d0*/  IADD3 R14, PT, PT, RZ, -R14, RZ ;  /* 0x8000000eff0e7210 */ /* 0x000fe40007ffe0ff */
[----:B------:R-:W-:-:S03]  /*1c9e0*/  ISETP.GE.AND P4, PT, R6, RZ, PT ;  /* 0x000000ff0600720c */ /* 0x000fc60003f86270 */
[----:B--2---:R-:W2:Y:S02]  /*1c9f0*/  MUFU.RCP R18, R13 ;  /* 0x0000000d00127308 */ /* 0x004ea40000001000 */
[----:B--2---:R-:W-:-:S06]  /*1ca00*/  VIADD R18, R18, 0xffffffe ;  /* 0x0ffffffe12127836 */ /* 0x004fcc0000000000 */
[----:B------:R-:W2:Y:S02]  /*1ca10*/  F2I.FTZ.U32.TRUNC.NTZ R19, R18 ;  /* 0x0000001200137305 */ /* 0x000ea4000021f000 */
[--C-:B--2---:R-:W-:Y:S02]  /*1ca20*/  IMAD.MOV R7, RZ, RZ, -R19.reuse ;  /* 0x000000ffff077224 */ /* 0x104fe400078e0a13 */
        /* <DEDUP_REMOVED lines=48> */
.L_x_7179:
        /* <DEDUP_REMOVED lines=8> */
.L_x_7180:
[----:B------:R-:W-:Y:S05]  /*1cdb0*/  BSYNC.RECONVERGENT B0 ;  /* 0x0000000000007941 */ /* 0x000fea0003800200 */
.L_x_7178:
        /* <DEDUP_REMOVED lines=41> */
[----:B------:R-:W-:Y:S01]  /*1d050*/  @!P0 LDGSTS.E.BYPASS.LTC128B.128 [R60+0xb800], desc[UR4][R6.64] ;  /* 0x0b800000063c8fae */ /* 0x000fe2000b981a04 */
[----:B--2---:R-:W-:-:S03]  /*1d060*/  IADD3 R14, P3, PT, R26, R5, RZ ;  /* 0x000000051a0e7210 */ /* 0x004fc60007f7e0ff */
[----:B------:R-:W-:Y:S02]  /*1d070*/  @P0 STS.128 [R60+0xb800], RZ ;  /* 0x00b800ff3c000388 */ /* 0x000fe40000000c00 */
[----:B------:R-:W-:Y:S02]  /*1d080*/  IMAD.X R15, R27, 0x1, R4, P3 ;  /* 0x000000011b0f7824 */ /* 0x000fe400018e0604 */
[----:B------:R-:W-:Y:S01]  /*1d090*/  @!PT LDS RZ, [RZ] ;  /* 0x00000000fffff984 */ /* 0x000fe20000000800 */
[----:B------:R-:W-:Y:S01]  /*1d0a0*/  @!PT LDS RZ, [RZ] ;  /* 0x00000000fffff984 */ /* 0x000fe20000000800 */
[----:B------:R-:W-:Y:S01]  /*1d0b0*/  @!PT LDS RZ, [RZ] ;  /* 0x00000000fffff984 */ /* 0x000fe20000000800 */
[----:B------:R-:W-:Y:S04]  /*1d0c0*/  @!P0 LDGSTS.E.BYPASS.LTC128B.128 [R60+0xc000], desc[UR4][R18.64] ;  /* 0x0c000000123c8fae */ /* 0x000fe8000b981a04 */
[----:B------:R-:W-:Y:S01]  /*1d0d0*/  @P0 STS.128 [R60+0xc000], RZ ;  /* 0x00c000ff3c000388 */ /* 0x000fe20000000c00 */
[----:B---3--:R-:W-:-:S03]  /*1d0e0*/  IADD3 R12, P3, PT, R14, R5, RZ ;  /* 0x000000050e0c7210 */ /* 0x008fc60007f7e0ff */
[----:B------:R-:W-:Y:S01]  /*1d0f0*/  @!PT LDS RZ, [RZ] ;  /* 0x00000000fffff984 */ /* 0x000fe20000000800 */
[----:B------:R-:W-:Y:S01]  /*1d100*/  @!PT LDS RZ, [RZ] ;  /* 0x00000000fffff984 */ /* 0x000fe20000000800 */
[----:B------:R-:W-:Y:S01]  /*1d110*/  @!PT LDS RZ, [RZ] ;  /* 0x00000000fffff984 */ /* 0x000fe20000000800 */
[----:B------:R2:W-:Y:S02]  /*1d120*/  @!P0 LDGSTS.E.BYPASS.LTC128B.128 [R60+0xc800], desc[UR4][R16.64] ;  /* 0x0c800000103c8fae */ /* 0x0005e4000b981a04 */
[----:B------:R-:W-:Y:S02]  /*1d130*/  IMAD.X R13, R15, 0x1, R4, P3 ;  /* 0x000000010f0d7824 */ /* 0x000fe400018e0604 */
[----:B------:R-:W-:Y:S01]  /*1d140*/  @P0 STS.128 [R60+0xc800], RZ ;  /* 0x00c800ff3c000388 */ /* 0x000fe20000000c00 */
[----:B------:R-:W-:-:S03]  /*1d150*/  IADD3 R28, P3, PT, R12, R5, RZ ;  /* 0x000000050c1c7210 */ /* 0x000fc60007f7e0ff */
[----:B------:R-:W-:Y:S01]  /*1d160*/  @!PT LDS RZ, [RZ] ;  /* 0x00000000fffff984 */ /* 0x000fe20000000800 */
[----:B------:R-:W-:Y:S01]  /*1d170*/  @!PT LDS RZ, [RZ] ;  /* 0x00000000fffff984 */ /* 0x000fe20000000800 */
[----:B------:R-:W-:Y:S01]  /*1d180*/  @!PT LDS RZ, [RZ] ;  /* 0x00000000fffff984 */ /* 0x000fe20000000800 */
[----:B------:R-:W-:Y:S02]  /*1d190*/  @!P0 LDGSTS.E.BYPASS.LTC128B.128 [R60+0xd000], desc[UR4][R10.64] ;  /* 0x0d0000000a3c8fae */ /* 0x000fe4000b981a04 */
[----:B------:R-:W-:Y:S02]  /*1d1a0*/  IMAD.X R29, R13, 0x1, R4, P3 ;  /* 0x000000010d1d7824 */ /* 0x000fe400018e0604 */
        /* <DEDUP_REMOVED lines=10> */
[----:B--2---:R-:W-:-:S03]  /*1d250*/  IADD3 R16, P4, PT, R28, R5, RZ ;  /* 0x000000051c107210 */ /* 0x004fc60007f9e0ff */
        /* <DEDUP_REMOVED lines=43> */
[----:B------:R-:W1:Y:S04]  /*1d510*/  LDSM.16.M88.4 R116, [R208+0x2800] ;  /* 0x00280000d074783b */ /* 0x000e680000000200 */
[----:B------:R-:W3:Y:S04]  /*1d520*/  LDSM.16.M88.4 R108, [R208+0x3000] ;  /* 0x00300000d06c783b */ /* 0x000ee80000000200 */
[----:B------:R-:W3:Y:S04]  /*1d530*/  LDSM.16.M88.4 R100, [R208+0x3800] ;  /* 0x00380000d064783b */ /* 0x000ee80000000200 */
[----:B------:R-:W3:Y:S04]  /*1d540*/  LDSM.16.M88.4 R92, [R208+0x4000] ;  /* 0x00400000d05c783b */ /* 0x000ee80000000200 */
[----:B------:R-:W3:Y:S04]  /*1d550*/  LDSM.16.M88.4 R84, [R208+0x4800] ;  /* 0x00480000d054783b */ /* 0x000ee80000000200 */
[----:B------:R-:W3:Y:S04]  /*1d560*/  LDSM.16.M88.4 R76, [R208+0x5000] ;  /* 0x00500000d04c783b */ /* 0x000ee80000000200 */
[----:B------:R-:W3:Y:S04]  /*1d570*/  LDSM.16.M88.4 R64, [R208+0x5800] ;  /* 0x00580000d040783b */ /* 0x000ee80000000200 */
[----:B------:R-:W3:Y:S04]  /*1d580*/  LDSM.16.M88.4 R52, [R208+0x6000] ;  /* 0x00600000d034783b */ /* 0x000ee80000000200 */
[----:B------:R-:W3:Y:S04]  /*1d590*/  LDSM.16.M88.4 R44, [R208+0x6800] ;  /* 0x00680000d02c783b */ /* 0x000ee80000000200 */
[----:B------:R-:W3:Y:S01]  /*1d5a0*/  LDSM.16.M88.4 R36, [R208+0x7000] ;  /* 0x00700000d024783b */ /* 0x000ee20000000200 */
[C---:B-----5:R-:W-:Y:S03]  /*1d5b0*/  HMMA.16816.F32.BF16 R128, R4.reuse, R124, RZ ;  /* 0x0000007c0480723c */ /* 0x060fe600000418ff */
[----:B--2---:R-:W2:Y:S04]  /*1d5c0*/  LDSM.16.M88.4 R28, [R208+0x7800] ;  /* 0x00780000d01c783b */ /* 0x004ea80000000200 */
[----:B------:R-:W5:Y:S01]  /*1d5d0*/  LDSM.16.M88.4 R20, [R208+0x8000] ;  /* 0x00800000d014783b */ /* 0x000f620000000200 */
[C---:B-1----:R-:W-:Y:S03]  /*1d5e0*/  HMMA.16816.F32.BF16 R120, R4.reuse, R116, RZ ;  /* 0x000000740478723c */ /* 0x042fe600000418ff */
[----:B------:R-:W1:Y:S04]  /*1d5f0*/  LDSM.16.M88.4 R188, [R208+0x8800] ;  /* 0x00880000d0bc783b */ /* 0x000e680000000200 */
[----:B------:R-:W1:Y:S01]  /*1d600*/  LDSM.16.M88.4 R180, [R208+0x9000] ;  /* 0x00900000d0b4783b */ /* 0x000e620000000200 */
[C---:B---3--:R-:W-:Y:S03]  /*1d610*/  HMMA.16816.F32.BF16 R112, R4.reuse, R108, RZ ;  /* 0x0000006c0470723c */ /* 0x048fe600000418ff */
[----:B------:R-:W3:Y:S04]  /*1d620*/  LDSM.16.M88.4 R8, [R208+0x9800] ;  /* 0x00980000d008783b */ /* 0x000ee80000000200 */
[----:B------:R-:W-:Y:S01]  /*1d630*/  LDSM.16.M88.4 R204, [R204] ;  /* 0x00000000cccc783b */ /* 0x000fe20000000200 */
[C---:B------:R-:W-:Y:S03]  /*1d640*/  HMMA.16816.F32.BF16 R104, R4.reuse, R100, RZ ;  /* 0x000000640468723c */ /* 0x040fe600000418ff */
[----:B------:R-:W3:Y:S04]  /*1d650*/  LDSM.16.M88.4 R12, [R167+0x2800] ;  /* 0x00280000a70c783b */ /* 0x000ee80000000200 */
[----:B------:R-:W3:Y:S01]  /*1d660*/  LDSM.16.M88.4 R168, [R167+0x3800] ;  /* 0x00380000a7a8783b */ /* 0x000ee20000000200 */
[C---:B------:R-:W-:Y:S03]  /*1d670*/  HMMA.16816.F32.BF16 R96, R4.reuse, R92, RZ ;  /* 0x0000005c0460723c */ /* 0x040fe600000418ff */
[----:B------:R-:W3:Y:S04]  /*1d680*/  LDSM.16.M88.4 R16, [R167+0x4000] ;  /* 0x00400000a710783b */ /* 0x000ee80000000200 */
        /* <DEDUP_REMOVED lines=8> */
[----:B------:R-:W0:Y:S05]  /*1d710*/  LDGDEPBAR ;  /* 0x00000000000079af */ /* 0x000e2a0000000000 */
[C---:B------:R-:W-:Y:S08]  /*1d720*/  HMMA.16816.F32.BF16 R56, R4.reuse, R52, RZ ;  /* 0x000000340438723c */ /* 0x040ff000000418ff */
[C---:B------:R-:W-:Y:S08]  /*1d730*/  HMMA.16816.F32.BF16 R48, R4.reuse, R44, RZ ;  /* 0x0000002c0430723c */ /* 0x040ff000000418ff */
[C---:B------:R-:W-:Y:S08]  /*1d740*/  HMMA.16816.F32.BF16 R40, R4.reuse, R36, RZ ;  /* 0x000000240428723c */ /* 0x040ff000000418ff */
[C---:B--2---:R-:W-:Y:S08]  /*1d750*/  HMMA.16816.F32.BF16 R32, R4.reuse, R28, RZ ;  /* 0x0000001c0420723c */ /* 0x044ff000000418ff */
[C---:B-----5:R-:W-:Y:S08]  /*1d760*/  HMMA.16816.F32.BF16 R24, R4.reuse, R20, RZ ;  /* 0x000000140418723c */ /* 0x060ff000000418ff */
        /* <DEDUP_REMOVED lines=37> */
[----:B------:R-:W5:Y:S07]  /*1d9c0*/  LDSM.16.M88.4 R172, [R220] ;  /* 0x00000000dcac783b */ /* 0x000f6e0000000200 */
[C---:B---3--:R-:W-:Y:S08]  /*1d9d0*/  HMMA.16816.F32.BF16 R48, R204.reuse, R16, R48 ;  /* 0x00000010cc30723c */ /* 0x048ff00000041830 */
[C---:B------:R-:W-:Y:S01]  /*1d9e0*/  HMMA.16816.F32.BF16 R44, R204.reuse, R18, R44 ;  /* 0x00000012cc2c723c */ /* 0x040fe2000004182c */
[----:B------:R-:W-:Y:S07]  /*1d9f0*/  LDSM.16.M88.4 R16, [R219] ;  /* 0x00000000db10783b */ /* 0x000fee0000000200 */
[C---:B-1----:R-:W-:Y:S08]  /*1da00*/  HMMA.16816.F32.BF16 R40, R204.reuse, R8, R40 ;  /* 0x00000008cc28723c */ /* 0x042ff00000041828 */
[C---:B------:R-:W-:Y:S01]  /*1da10*/  HMMA.16816.F32.BF16 R36, R204.reuse, R10, R36 ;  /* 0x0000000acc24723c */ /* 0x040fe20000041824 */
[----:B------:R-:W-:Y:S07]  /*1da20*/  LDSM.16.M88.4 R8, [R218+0x9800] ;  /* 0x00980000da08783b */ /* 0x000fee0000000200 */
[C---:B------:R-:W-:Y:S08]  /*1da30*/  HMMA.16816.F32.BF16 R32, R204.reuse, R168, R32 ;  /* 0x000000a8cc20723c */ /* 0x040ff00000041820 */
[C---:B------:R-:W-:Y:S01]  /*1da40*/  HMMA.16816.F32.BF16 R28, R204.reuse, R170, R28 ;  /* 0x000000aacc1c723c */ /* 0x040fe2000004181c */
[----:B------:R-:W1:Y:S07]  /*1da50*/  LDSM.16.M88.4 R168, [R166+0x2000] ;  /* 0x00200000a6a8783b */ /* 0x000e6e0000000200 */
[C---:B------:R-:W-:Y:S08]  /*1da60*/  HMMA.16816.F32.BF16 R4, R204.reuse, R214, R4 ;  /* 0x000000d6cc04723c */ /* 0x040ff00000041804 */
[C---:B--2---:R-:W-:Y:S08]  /*1da70*/  HMMA.16816.F32.BF16 R24, R204.reuse, R12, R24 ;  /* 0x0000000ccc18723c */ /* 0x044ff00000041818 */
[C---:B------:R-:W-:Y:S01]  /*1da80*/  HMMA.16816.F32.BF16 R20, R204.reuse, R14, R20 ;  /* 0x0000000ecc14723c */ /* 0x040fe20000041814 */
[----:B------:R-:W2:Y:S07]  /*1da90*/  LDSM.16.M88.4 R12, [R218+0x2000] ;  /* 0x00200000da0c783b */ /* 0x000eae0000000200 */
[----:B------:R-:W-:Y:S08]  /*1daa0*/  HMMA.16816.F32.BF16 R128, R204, R196, R128 ;  /* 0x000000c4cc80723c */ /* 0x000ff00000041880 */
[----:B-----5:R-:W-:Y:S08]  /*1dab0*/  HMMA.16816.F32.BF16 R4, R172, R210, R4 ;  /* 0x000000d2ac04723c */ /* 0x020ff00000041804 */
[----:B------:R-:W-:Y:S01]  /*1dac0*/  HMMA.16816.F32.BF16 R124, R204, R198, R124 ;  /* 0x000000c6cc7c723c */ /* 0x000fe2000004187c */
[----:B------:R-:W3:Y:S07]  /*1dad0*/  LDSM.16.M88.4 R196, [R167+0x6000] ;  /* 0x00600000a7c4783b */ /* 0x000eee0000000200 */
[----:B-1----:R-:W-:Y:S08]  /*1dae0*/  HMMA.16816.F32.BF16 R128, R172, R168, R128 ;  /* 0x000000a8ac80723c */ /* 0x002ff00000041880 */
[----:B------:R-:W-:Y:S01]  /*1daf0*/  HMMA.16816.F32.BF16 R4, R16, R10, R4 ;  /* 0x0000000a1004723c */ /* 0x000fe20000041804 */
[----:B------:R-:W-:-:S02]  /*1db00*/  IMAD.SHL.U32 R11, R61, 0x100, RZ ;  /* 0x000001003d0b7824 */ /* 0x000fc400078e00ff */
[----:B------:R-:W-:-:S03]  /*1db10*/  VIADD R10, R244, 0x8 ;  /* 0x00000008f40a7836 */ /* 0x000fc60000000000 */
[----:B------:R-:W-:Y:S02]  /*1db20*/  LOP3.LUT R11, R11, R68, RZ, 0xfc, !PT ;  /* 0x000000440b0b7212 */ /* 0x000fe400078efcff */
[----:B------:R-:W-:Y:S01]  /*1db30*/  HMMA.16816.F32.BF16 R124, R172, R170, R124 ;  /* 0x000000aaac7c723c */ /* 0x000fe2000004187c */
[----:B------:R-:W1:Y:S02]  /*1db40*/  LDSM.16.M88.4 R168, [R166+0x2800] ;  /* 0x00280000a6a8783b */ /* 0x000e640000000200 */
[----:B------:R-:W-:-:S05]  /*1db50*/  VIADD R70, R11, 0xfffffef9 ;  /* 0xfffffef90b467836 */ /* 0x000fca0000000000 */
[----:B--2---:R-:W-:Y:S01]  /*1db60*/  HMMA.16816.F32.BF16 R128, R16, R12, R128 ;  /* 0x0000000c1080723c */ /* 0x004fe20000041880 */
[C---:B------:R-:W-:Y:S02]  /*1db70*/  ISETP.GE.AND P3, PT, R70.reuse, R248, PT ;  /* 0x000000f84600720c */ /* 0x040fe40003f66270 */
[-C--:B----4-:R-:W-:Y:S01]  /*1db80*/  FMUL.FTZ R60, R5, R62.reuse ;  /* 0x0000003e053c7220 */ /* 0x090fe20000410000 */
[----:B------:R-:W-:Y:S02]  /*1db90*/  IMAD.IADD R5, R11, 0x1, R236 ;  /* 0x000000010b057824 */ /* 0x000fe400078e02ec */
[-C--:B------:R-:W-:Y:S01]  /*1dba0*/  FMUL.FTZ R12, R7, R62.reuse ;  /* 0x0000003e070c7220 */ /* 0x080fe20000410000 */
[----:B------:R-:W-:Y:S01]  /*1dbb0*/  ISETP.GE.AND P5, PT, R70, R247, PT ;  /* 0x000000f74600720c */ /* 0x000fe20003fa6270 */
[----:B------:R-:W-:Y:S01]  /*1dbc0*/  FMUL.FTZ R6, R6, R62 ;  /* 0x0000003e06067220 */ /* 0x000fe20000410000 */
[----:B------:R-:W-:Y:S01]  /*1dbd0*/  ISETP.GE.AND P6, PT, R70, R245, PT ;  /* 0x000000f54600720c */ /* 0x000fe20003fc6270 */
[----:B------:R-:W2:Y:S01]  /*1dbe0*/  MUFU.TANH R60, R60 ;  /* 0x0000003c003c7308 */ /* 0x000ea20000002400 */
[--C-:B------:R-:W-:Y:S01]  /*1dbf0*/  IADD3 R7, PT, PT, R244, 0x107, -R5.reuse ;  /* 0x00000107f4077810 */ /* 0x100fe20007ffe805 */
[----:B---3--:R-:W-:Y:S01]  /*1dc00*/  HMMA.16816.F32.BF16 R56, R204, R196, R56 ;  /* 0x000000c4cc38723c */ /* 0x008fe20000041838 */
[----:B------:R-:W-:-:S02]  /*1dc10*/  IADD3 R13, PT, PT, R10, 0x107, -R5 ;  /* 0x000001070a0d7810 */ /* 0x000fc40007ffe805 */
[----:B------:R-:W-:Y:S02]  /*1dc20*/  IABS R7, R7 ;  /* 0x0000000700077213 */ /* 0x000fe40000000000 */
[----:B------:R-:W-:Y:S01]  /*1dc30*/  IABS R13, R13 ;  /* 0x0000000d000d7213 */ /* 0x000fe20000000000 */
[----:B------:R-:W3:Y:S01]  /*1dc40*/  MUFU.TANH R12, R12 ;  /* 0x0000000c000c7308 */ /* 0x000ee20000002400 */
[----:B------:R-:W-:Y:S01]  /*1dc50*/  ISETP.GE.AND P4, PT, R70, R246, PT ;  /* 0x000000f64600720c */ /* 0x000fe20003f86270 */
[----:B------:R-:W-:Y:S02]  /*1dc60*/  IMAD.MOV.U32 R71, RZ, RZ, R7 ;  /* 0x000000ffff477224 */ /* 0x000fe400078e0007 */
[-C--:B------:R-:W-:Y:S01]  /*1dc70*/  FMUL.FTZ R130, R130, R62.reuse ;  /* 0x0000003e82827220 */ /* 0x080fe20000410000 */
[----:B------:R-:W-:Y:S01]  /*1dc80*/  IMAD.MOV.U32 R7, RZ, RZ, R13 ;  /* 0x000000ffff077224 */ /* 0x000fe200078e000d */
[----:B------:R-:W-:Y:S01]  /*1dc90*/  HMMA.16816.F32.BF16 R124, R16, R14, R124 ;  /* 0x0000000e107c723c */ /* 0x000fe2000004187c */
[-C--:B------:R-:W-:Y:S01]  /*1dca0*/  FMUL.FTZ R70, R131, R62.reuse ;  /* 0x0000003e83467220 */ /* 0x080fe20000410000 */
[----:B------:R-:W-:Y:S01]  /*1dcb0*/  I2FP.F32.S32 R13, R71 ;  /* 0x00000047000d7245 */ /* 0x000fe20000201400 */
[-C--:B------:R-:W-:Y:S01]  /*1dcc0*/  FMUL.FTZ R131, R129, R62.reuse ;  /* 0x0000003e81837220 */ /* 0x080fe20000410000 */
[----:B------:R-:W-:Y:S01]  /*1dcd0*/  I2FP.F32.S32 R7, R7 ;  /* 0x0000000700077245 */ /* 0x000fe20000201400 */
[----:B------:R-:W4:Y:S01]  /*1dce0*/  MUFU.TANH R130, R130 ;  /* 0x0000008200827308 */ /* 0x000f220000002400 */
[--C-:B------:R-:W-:Y:S01]  /*1dcf0*/  IADD3 R71, PT, PT, R10, 0x200, -R5.reuse ;  /* 0x000002000a477810 */ /* 0x100fe20007ffe805 */
[----:B--2---:R-:W-:Y:S01]  /*1dd00*/  FFMA.FTZ R60, -R239, R13, R60 ;  /* 0x0000000def3c7223 */ /* 0x004fe2000001013c */
[----:B------:R-:W-:Y:S01]  /*1dd10*/  VIADD R13, R11, 0xfffffe00 ;  /* 0xfffffe000b0d7836 */ /* 0x000fe20000000000 */
[----:B------:R-:W-:Y:S01]  /*1dd20*/  HMMA.16816.F32.BF16 R52, R204, R198, R52 ;  /* 0x000000c6cc34723c */ /* 0x000fe20000041834 */
[----:B------:R-:W-:Y:S01]  /*1dd30*/  IABS R71, R71 ;  /* 0x0000004700477213 */ /* 0x000fe20000000000 */
[----:B------:R-:W2:Y:S01]  /*1dd40*/  LDSM.16.M88.4 R196, [R167+0x9000] ;  /* 0x00900000a7c4783b */ /* 0x000ea20000000200 */
[----:B------:R-:W-:Y:S01]  /*1dd50*/  FSEL R60, R60, -INF , P3 ;  /* 0xff8000003c3c7808 */ /* 0x000fe20001800000 */
[----:B---3--:R-:W-:Y:S01]  /*1dd60*/  FFMA.FTZ R7, -R239, R7, R12 ;  /* 0x00000007ef077223 */ /* 0x008fe2000001010c */
[-C--:B------:R-:W-:Y:S01]  /*1dd70*/  FMUL.FTZ R12, R128, R62.reuse ;  /* 0x0000003e800c7220 */ /* 0x080fe20000410000 */
[--C-:B------:R-:W-:Y:S01]  /*1dd80*/  IADD3 R128, PT, PT, R244, 0x200, -R5.reuse ;  /* 0x00000200f4807810 */ /* 0x100fe20007ffe805 */
[----:B------:R-:W-:Y:S01]  /*1dd90*/  MUFU.TANH R70, R70 ;  /* 0x0000004600467308 */ /* 0x000fe20000002400 */
[----:B------:R-:W-:Y:S01]  /*1dda0*/  FSEL R60, R60, -INF , !P6 ;  /* 0xff8000003c3c7808 */ /* 0x000fe20007000000 */
[----:B-1----:R-:W-:Y:S01]  /*1ddb0*/  HMMA.16816.F32.BF16 R120, R172, R168, R120 ;  /* 0x000000a8ac78723c */ /* 0x002fe20000041878 */
[----:B------:R-:W-:Y:S01]  /*1ddc0*/  FSEL R7, R7, -INF , P5 ;  /* 0xff80000007077808 */ /* 0x000fe20002800000 */
[----:B------:R-:W-:Y:S01]  /*1ddd0*/  FMUL.FTZ R124, R124, R62 ;  /* 0x0000003e7c7c7220 */ /* 0x000fe20000410000 */
[----:B------:R-:W-:Y:S01]  /*1dde0*/  IABS R128, R128 ;  /* 0x0000008000807213 */ /* 0x000fe20000000000 */
[----:B------:R-:W-:Y:S01]  /*1ddf0*/  FMUL.FTZ R168, R126, R62 ;  /* 0x0000003e7ea87220 */ /* 0x000fe20000410000 */
[----:B------:R-:W-:Y:S01]  /*1de00*/  FSEL R7, R7, -INF , !P4 ;  /* 0xff80000007077808 */ /* 0x000fe20006000000 */
[----:B------:R-:W1:Y:S01]  /*1de10*/  MUFU.TANH R12, R12 ;  /* 0x0000000c000c7308 */ /* 0x000e620000002400 */
[C---:B------:R-:W-:Y:S01]  /*1de20*/  ISETP.GE.AND P3, PT, R13.reuse, R248, PT ;  /* 0x000000f80d00720c */ /* 0x040fe20003f66270 */
[C---:B------:R-:W-:Y:S01]  /*1de30*/  HMMA.16816.F32.BF16 R112, R204.reuse, R200, R112 ;  /* 0x000000c8cc70723c */ /* 0x040fe20000041870 */
[----:B------:R-:W-:Y:S01]  /*1de40*/  ISETP.GE.AND P6, PT, R13, R245, PT ;  /* 0x000000f50d00720c */ /* 0x000fe20003fc6270 */
[----:B------:R-:W-:Y:S01]  /*1de50*/  FMUL.FTZ R127, R127, R62 ;  /* 0x0000003e7f7f7220 */ /* 0x000fe20000410000 */
[----:B------:R-:W-:Y:S01]  /*1de60*/  ISETP.GE.AND P5, PT, R13, R246, PT ;  /* 0x000000f60d00720c */ /* 0x000fe20003fa6270 */
[----:B------:R-:W-:Y:S01]  /*1de70*/  FMUL.FTZ R125, R125, R62 ;  /* 0x0000003e7d7d7220 */ /* 0x000fe20000410000 */
[----:B------:R-:W-:Y:S01]  /*1de80*/  ISETP.GE.AND P4, PT, R13, R247, PT ;  /* 0x000000f70d00720c */ /* 0x000fe20003f86270 */
[----:B------:R-:W3:Y:S01]  /*1de90*/  MUFU.TANH R131, R131 ;  /* 0x0000008300837308 */ /* 0x000ee20000002400 */
[----:B------:R-:W-:Y:S01]  /*1dea0*/  I2FP.F32.S32 R13, R128 ;  /* 0x00000080000d7245 */ /* 0x000fe20000201400 */
[----:B------:R-:W-:Y:S01]  /*1deb0*/  HMMA.16816.F32.BF16 R108, R204, R202, R108 ;  /* 0x000000cacc6c723c */ /* 0x000fe2000004186c */
[----:B------:R-:W-:Y:S01]  /*1dec0*/  I2FP.F32.S32 R71, R71 ;  /* 0x0000004700477245 */ /* 0x000fe20000201400 */
[----:B------:R5:W2:Y:S01]  /*1ded0*/  LDSM.16.M88.4 R200, [R167+0x8800] ;  /* 0x00880000a7c8783b */ /* 0x000aa20000000200 */
[----:B------:R-:W-:-:S02]  /*1dee0*/  IADD3 R128, PT, PT, R10, 0x1ff, -R5 ;  /* 0x000001ff0a807810 */ /* 0x000fc40007ffe805 */
[--C-:B------:R-:W-:Y:S01]  /*1def0*/  IADD3 R126, PT, PT, R10, 0x1f8, -R5.reuse ;  /* 0x000001f80a7e7810 */ /* 0x100fe20007ffe805 */
[C---:B----4-:R-:W-:Y:S01]  /*1df00*/  FFMA.FTZ R71, -R239.reuse, R71, R130 ;  /* 0x00000047ef477223 */ /* 0x050fe20000010182 */
[C---:B------:R-:W-:Y:S01]  /*1df10*/  IADD3 R130, PT, PT, R244.reuse, 0x1ff, -R5 ;  /* 0x000001fff4827810 */ /* 0x040fe20007ffe805 */
[----:B-1----:R-:W-:Y:S01]  /*1df20*/  FFMA.FTZ R129, -R239, R13, R12 ;  /* 0x0000000def817223 */ /* 0x002fe2000001010c */
[----:B------:R-:W-:Y:S01]  /*1df30*/  IABS R128, R128 ;  /* 0x0000008000807213 */ /* 0x000fe20000000000 */
[----:B------:R-:W1:Y:S01]  /*1df40*/  LDSM.16.M88.4 R12, [R218+0x2800] ;  /* 0x00280000da0c783b */ /* 0x000e620000000200 */
[----:B------:R-:W-:Y:S01]  /*1df50*/  IABS R130, R130 ;  /* 0x0000008200827213 */ /* 0x000fe20000000000 */
[----:B------:R-:W4:Y:S01]  /*1df60*/  MUFU.TANH R124, R124 ;  /* 0x0000007c007c7308 */ /* 0x000f220000002400 */
[----:B------:R-:W-:Y:S01]  /*1df70*/  I2FP.F32.S32 R128, R128 ;  /* 0x0000008000807245 */ /* 0x000fe20000201400 */
[----:B------:R-:W-:Y:S01]  /*1df80*/  HMMA.16816.F32.BF16 R116, R172, R170, R116 ;  /* 0x000000aaac74723c */ /* 0x000fe20000041874 */
[----:B------:R-:W-:Y:S01]  /*1df90*/  I2FP.F32.S32 R130, R130 ;  /* 0x0000008200827245 */ /* 0x000fe20000201400 */
[----:B------:R-:W-:Y:S01]  /*1dfa0*/  VIADD R171, R11, 0xfffffe11 ;  /* 0xfffffe110bab7836 */ /* 0x000fe20000000000 */
[----:B------:R-:W-:Y:S01]  /*1dfb0*/  FSEL R71, R71, -INF , P4 ;  /* 0xff80000047477808 */ /* 0x000fe20002000000 */
[C---:B------:R-:W-:Y:S01]  /*1dfc0*/  FFMA.FTZ R70, -R239.reuse, R128, R70 ;  /* 0x00000080ef467223 */ /* 0x040fe20000010146 */
[----:B------:R-:W-:Y:S01]  /*1dfd0*/  IABS R126, R126 ;  /* 0x0000007e007e7213 */ /* 0x000fe20000000000 */
[----:B------:R-:W4:Y:S01]  /*1dfe0*/  MUFU.TANH R168, R168 ;  /* 0x000000a800a87308 */ /* 0x000f220000002400 */
[----:B---3--:R-:W-:Y:S01]  /*1dff0*/  FFMA.FTZ R128, -R239, R130, R131 ;  /* 0x00000082ef807223 */ /* 0x008fe20000010183 */
[----:B------:R-:W-:Y:S01]  /*1e000*/  IADD3 R130, PT, PT, R244, 0x1f8, -R5 ;  /* 0x000001f8f4827810 */ /* 0x000fe20007ffe805 */
[----:B------:R-:W-:Y:S01]  /*1e010*/  VIADD R131, R11, 0xfffffe08 ;  /* 0xfffffe080b837836 */ /* 0x000fe20000000000 */
[----:B------:R-:W-:Y:S01]  /*1e020*/  FSEL R129, R129, -INF , P3 ;  /* 0xff80000081817808 */ /* 0x000fe20001800000 */
[----:B-----5:R-:W-:Y:S01]  /*1e030*/  VIADD R167, R11, 0xfffffe01 ;  /* 0xfffffe010ba77836 */ /* 0x020fe20000000000 */
[----:B------:R-:W-:Y:S01]  /*1e040*/  IABS R130, R130 ;  /* 0x0000008200827213 */ /* 0x000fe20000000000 */
[----:B--2---:R-:W-:Y:S01]  /*1e050*/  HMMA.16816.F32.BF16 R184, R204, R196, R184 ;  /* 0x000000c4ccb8723c */ /* 0x004fe200000418b8 */
[----:B------:R-:W-:Y:S01]  /*1e060*/  FSEL R71, R71, -INF , !P5 ;  /* 0xff80000047477808 */ /* 0x000fe20006800000 */
[----:B------:R-:W-:Y:S01]  /*1e070*/  MUFU.TANH R196, R125 ;  /* 0x0000007d00c47308 */ /* 0x000fe20000002400 */
[----:B------:R-:W-:-:S02]  /*1e080*/  I2FP.F32.S32 R130, R130 ;  /* 0x0000008200827245 */ /* 0x000fc40000201400 */
[C---:B------:R-:W-:Y:S02]  /*1e090*/  ISETP.GE.AND P3, PT, R167.reuse, R248, PT ;  /* 0x000000f8a700720c */ /* 0x040fe40003f66270 */
[----:B------:R-:W-:Y:S01]  /*1e0a0*/  ISETP.GE.AND P5, PT, R167, R247, PT ;  /* 0x000000f7a700720c */ /* 0x000fe20003fa6270 */
[----:B----4-:R-:W-:Y:S01]  /*1e0b0*/  FFMA.FTZ R124, -R239, R130, R124 ;  /* 0x00000082ef7c7223 */ /* 0x010fe2000001017c */
[----:B------:R-:W-:Y:S01]  /*1e0c0*/  I2FP.F32.S32 R126, R126 ;  /* 0x0000007e007e7245 */ /* 0x000fe20000201400 */
[C---:B------:R-:W-:Y:S01]  /*1e0d0*/  HMMA.16816.F32.BF16 R180, R204.reuse, R198, R180 ;  /* 0x000000c6ccb4723c */ /* 0x040fe200000418b4 */
[----:B------:R-:W-:Y:S01]  /*1e0e0*/  FSEL R129, R129, -INF , !P6 ;  /* 0xff80000081817808 */ /* 0x000fe20007000000 */
[----:B------:R-:W-:Y:S01]  /*1e0f0*/  MUFU.TANH R6, R6 ;  /* 0x0000000600067308 */ /* 0x000fe20000002400 */
[----:B------:R-:W-:Y:S01]  /*1e100*/  ISETP.GE.AND P6, PT, R167, R245, PT ;  /* 0x000000f5a700720c */ /* 0x000fe20003fc6270 */
[----:B------:R-:W-:Y:S01]  /*1e110*/  FFMA.FTZ R130, -R239, R126, R168 ;  /* 0x0000007eef827223 */ /* 0x000fe200000101a8 */
[----:B------:R-:W-:Y:S01]  /*1e120*/  ISETP.GE.AND P4, PT, R167, R246, PT ;  /* 0x000000f6a700720c */ /* 0x000fe20003f86270 */
[----:B------:R-:W-:Y:S01]  /*1e130*/  VIADD R168, R11, 0xfffffe10 ;  /* 0xfffffe100ba87836 */ /* 0x000fe20000000000 */
[----:B------:R-:W-:Y:S01]  /*1e140*/  FSEL R128, R128, -INF , P3 ;  /* 0xff80000080807808 */ /* 0x000fe20001800000 */
[----:B------:R-:W-:Y:S01]  /*1e150*/  HMMA.16816.F32.BF16 R192, R204, R200, R192 ;  /* 0x000000c8ccc0723c */ /* 0x000fe200000418c0 */
[----:B------:R-:W-:Y:S01]  /*1e160*/  FSEL R70, R70, -INF , P5 ;  /* 0xff80000046467808 */ /* 0x000fe20002800000 */
[----:B------:R-:W2:Y:S01]  /*1e170*/  MUFU.TANH R126, R127 ;  /* 0x0000007f007e7308 */ /* 0x000ea20000002400 */
[----:B------:R-:W-:-:S02]  /*1e180*/  ISETP.GE.AND P3, PT, R131, R248, PT ;  /* 0x000000f88300720c */ /* 0x000fc40003f66270 */
[----:B------:R-:W-:Y:S02]  /*1e190*/  FSEL R128, R128, -INF , !P6 ;  /* 0xff80000080807808 */ /* 0x000fe40007000000 */
[----:B------:R-:W-:Y:S01]  /*1e1a0*/  FSEL R70, R70, -INF , !P4 ;  /* 0xff80000046467808 */ /* 0x000fe20006000000 */
[C---:B-1----:R-:W-:Y:S01]  /*1e1b0*/  HMMA.16816.F32.BF16 R120, R16.reuse, R12, R120 ;  /* 0x0000000c1078723c */ /* 0x042fe20000041878 */
[----:B------:R-:W-:Y:S01]  /*1e1c0*/  ISETP.GE.AND P6, PT, R131, R245, PT ;  /* 0x000000f58300720c */ /* 0x000fe20003fc6270 */
[----:B------:R-:W-:Y:S01]  /*1e1d0*/  VIADD R12, R11, 0xfffffe09 ;  /* 0xfffffe090b0c7836 */ /* 0x000fe20000000000 */
[C---:B------:R-:W-:Y:S02]  /*1e1e0*/  ISETP.GE.AND P5, PT, R131.reuse, R246, PT ;  /* 0x000000f68300720c */ /* 0x040fe40003fa6270 */
[----:B------:R-:W-:Y:S02]  /*1e1f0*/  ISETP.GE.AND P4, PT, R131, R247, PT ;  /* 0x000000f78300720c */ /* 0x000fe40003f86270 */
[----:B------:R-:W-:Y:S01]  /*1e200*/  FSEL R131, R124, -INF , P3 ;  /* 0xff8000007c837808 */ /* 0x000fe20001800000 */
[----:B------:R-:W-:Y:S01]  /*1e210*/  HMMA.16816.F32.BF16 R116, R16, R14, R116 ;  /* 0x0000000e1074723c */ /* 0x000fe20000041874 */
[----:B------:R-:W-:-:S02]  /*1e220*/  IADD3 R124, PT, PT, R10, 0x1f7, -R5 ;  /* 0x000001f70a7c7810 */ /* 0x000fc40007ffe805 */
[--C-:B------:R-:W-:Y:S02]  /*1e230*/  IADD3 R13, PT, PT, R244, 0x1f7, -R5.reuse ;  /* 0x000001f7f40d7810 */ /* 0x100fe40007ffe805 */
[----:B------:R-:W-:Y:S02]  /*1e240*/  IABS R124, R124 ;  /* 0x0000007c007c7213 */ /* 0x000fe40000000000 */
[----:B------:R-:W-:Y:S01]  /*1e250*/  IABS R13, R13 ;  /* 0x0000000d000d7213 */ /* 0x000fe20000000000 */
[C---:B------:R-:W-:Y:S01]  /*1e260*/  HMMA.16816.F32.BF16 R188, R204.reuse, R202, R188 ;  /* 0x000000caccbc723c */ /* 0x040fe200000418bc */
[----:B------:R-:W-:Y:S02]  /*1e270*/  I2FP.F32.S32 R124, R124 ;  /* 0x0000007c007c7245 */ /* 0x000fe40000201400 */
[----:B------:R-:W-:Y:S02]  /*1e280*/  FSEL R130, R130, -INF , P4 ;  /* 0xff80000082827808 */ /* 0x000fe40002000000 */
[----:B------:R-:W-:Y:S01]  /*1e290*/  FSEL R131, R131, -INF , !P6 ;  /* 0xff80000083837808 */ /* 0x000fe20007000000 */
[C---:B--2---:R-:W-:Y:S01]  /*1e2a0*/  FFMA.FTZ R167, -R239.reuse, R124, R126 ;  /* 0x0000007cefa77223 */ /* 0x044fe2000001017e */
[----:B------:R-:W-:Y:S01]  /*1e2b0*/  I2FP.F32.S32 R13, R13 ;  /* 0x0000000d000d7245 */ /* 0x000fe20000201400 */
[----:B------:R-:W1:Y:S01]  /*1e2c0*/  LDSM.16.M88.4 R124, [R166+0x3000] ;  /* 0x00300000a67c783b */ /* 0x000e620000000200 */
[----:B------:R-:W-:Y:S01]  /*1e2d0*/  FSEL R130, R130, -INF , !P5 ;  /* 0xff80000082827808 */ /* 0x000fe20006800000 */
[----:B------:R-:W-:Y:S01]  /*1e2e0*/  HMMA.16816.F32.BF16 R176, R204, R212, R176 ;  /* 0x000000d4ccb0723c */ /* 0x000fe200000418b0 */
[C---:B------:R-:W-:Y:S01]  /*1e2f0*/  ISETP.GE.AND P3, PT, R12.reuse, R248, PT ;  /* 0x000000f80c00720c */ /* 0x040fe20003f66270 */
[----:B------:R-:W-:Y:S01]  /*1e300*/  FFMA.FTZ R13, -R239, R13, R196 ;  /* 0x0000000def0d7223 */ /* 0x000fe200000101c4 */
[----:B------:R-:W-:Y:S01]  /*1e310*/  ISETP.GE.AND P6, PT, R12, R245, PT ;  /* 0x000000f50c00720c */ /* 0x000fe20003fc6270 */
[----:B------:R-:W-:Y:S01]  /*1e320*/  FMUL.FTZ R116, R116, R62 ;  /* 0x0000003e74747220 */ /* 0x000fe20000410000 */
[C---:B------:R-:W-:Y:S01]  /*1e330*/  ISETP.GE.AND P4, PT, R12.reuse, R246, PT ;  /* 0x000000f60c00720c */ /* 0x040fe20003f86270 */
[-C--:B------:R-:W-:Y:S01]  /*1e340*/  FMUL.FTZ R119, R119, R62.reuse ;  /* 0x0000003e77777220 */ /* 0x080fe20000410000 */
[----:B------:R-:W-:Y:S01]  /*1e350*/  ISETP.GE.AND P5, PT, R12, R247, PT ;  /* 0x000000f70c00720c */ /* 0x000fe20003fa6270 */
[-C--:B------:R-:W-:Y:S01]  /*1e360*/  FMUL.FTZ R12, R122, R62.reuse ;  /* 0x0000003e7a0c7220 */ /* 0x080fe20000410000 */
[-C--:B------:R-:W-:Y:S01]  /*1e370*/  FMUL.FTZ R122, R120, R62.reuse ;  /* 0x0000003e787a7220 */ /* 0x080fe20000410000 */
[----:B------:R-:W-:Y:S01]  /*1e380*/  FSEL R170, R13, -INF , P3 ;  /* 0xff8000000daa7808 */ /* 0x000fe20001800000 */
[----:B------:R-:W-:Y:S01]  /*1e390*/  MUFU.TANH R116, R116 ;  /* 0x0000007400747308 */ /* 0x000fe20000002400 */
[----:B------:R-:W-:Y:S01]  /*1e3a0*/  FSEL R167, R167, -INF , P5 ;  /* 0xff800000a7a77808 */ /* 0x000fe20002800000 */
[----:B------:R-:W-:Y:S01]  /*1e3b0*/  FMUL.FTZ R117, R117, R62 ;  /* 0x0000003e75757220 */ /* 0x000fe20000410000 */
[----:B------:R-:W-:-:S02]  /*1e3c0*/  IADD3 R169, PT, PT, R10, 0x1f0, -R5 ;  /* 0x000001f00aa97810 */ /* 0x000fc40007ffe805 */
[----:B------:R-:W-:Y:S02]  /*1e3d0*/  FSEL R120, R170, -INF , !P6 ;  /* 0xff800000aa787808 */ /* 0x000fe40007000000 */
[----:B------:R-:W-:Y:S01]  /*1e3e0*/  FSEL R167, R167, -INF , !P4 ;  /* 0xff800000a7a77808 */ /* 0x000fe20006000000 */
[----:B------:R-:W2:Y:S01]  /*1e3f0*/  MUFU.TANH R12, R12 ;  /* 0x0000000c000c7308 */ /* 0x000ea20000002400 */
[----:B------:R-:W-:Y:S01]  /*1e400*/  ISETP.GE.AND P3, PT, R168, R248, PT ;  /* 0x000000f8a800720c */ /* 0x000fe20003f66270 */
[----:B------:R-:W-:Y:S01]  /*1e410*/  HMMA.16816.F32.BF16 R176, R172, R208, R176 ;  /* 0x000000d0acb0723c */ /* 0x000fe200000418b0 */
[----:B------:R-:W-:Y:S02]  /*1e420*/  IADD3 R13, PT, PT, R244, 0x1f0, -R5 ;  /* 0x000001f0f40d7810 */ /* 0x000fe40007ffe805 */
[C---:B------:R-:W-:Y:S02]  /*1e430*/  ISETP.GE.AND P6, PT, R168.reuse, R245, PT ;  /* 0x000000f5a800720c */ /* 0x040fe40003fc6270 */
[C---:B------:R-:W-:Y:S01]  /*1e440*/  ISETP.GE.AND P5, PT, R168.reuse, R246, PT ;  /* 0x000000f6a800720c */ /* 0x040fe20003fa6270 */
[----:B------:R-:W3:Y:S01]  /*1e450*/  MUFU.TANH R122, R122 ;  /* 0x0000007a007a7308 */ /* 0x000ee20000002400 */
[----:B------:R-:W-:Y:S01]  /*1e460*/  ISETP.GE.AND P4, PT, R168, R247, PT ;  /* 0x000000f7a800720c */ /* 0x000fe20003f86270 */
[----:B------:R-:W-:Y:S01]  /*1e470*/  FMUL.FTZ R168, R123, R62 ;  /* 0x0000003e7ba87220 */ /* 0x000fe20000410000 */
[----:B------:R-:W-:-:S02]  /*1e480*/  IABS R169, R169 ;  /* 0x000000a900a97213 */ /* 0x000fc40000000000 */
[----:B------:R-:W-:Y:S02]  /*1e490*/  IABS R13, R13 ;  /* 0x0000000d000d7213 */ /* 0x000fe40000000000 */
[----:B------:R-:W-:Y:S01]  /*1e4a0*/  I2FP.F32.S32 R123, R169 ;  /* 0x000000a9007b7245 */ /* 0x000fe20000201400 */
[----:B------:R-:W4:Y:S01]  /*1e4b0*/  MUFU.TANH R168, R168 ;  /* 0x000000a800a87308 */ /* 0x000f220000002400 */
[----:B------:R-:W-:Y:S01]  /*1e4c0*/  I2FP.F32.S32 R13, R13 ;  /* 0x0000000d000d7245 */ /* 0x000fe20000201400 */
[----:B------:R-:W-:Y:S01]  /*1e4d0*/  FMUL.FTZ R169, R121, R62 ;  /* 0x0000003e79a97220 */ /* 0x000fe20000410000 */
[C---:B-1----:R-:W-:Y:S01]  /*1e4e0*/  HMMA.16816.F32.BF16 R112, R172.reuse, R124, R112 ;  /* 0x0000007cac70723c */ /* 0x042fe20000041870 */
[C---:B--2---:R-:W-:Y:S01]  /*1e4f0*/  FFMA.FTZ R121, -R239.reuse, R123, R12 ;  /* 0x0000007bef797223 */ /* 0x044fe2000001010c */
[--C-:B------:R-:W-:Y:S02]  /*1e500*/  IADD3 R123, PT, PT, R10, 0x1ef, -R5.reuse ;  /* 0x000001ef0a7b7810 */ /* 0x100fe40007ffe805 */
[C-C-:B------:R-:W-:Y:S01]  /*1e510*/  IADD3 R170, PT, PT, R244.reuse, 0x1ef, -R5.reuse ;  /* 0x000001eff4aa7810 */ /* 0x140fe20007ffe805 */
[----:B------:R-:W1:Y:S01]  /*1e520*/  MUFU.TANH R169, R169 ;  /* 0x000000a900a97308 */ /* 0x000e620000002400 */
[----:B------:R-:W-:Y:S01]  /*1e530*/  IABS R123, R123 ;  /* 0x0000007b007b7213 */ /* 0x000fe20000000000 */
[----:B---3--:R-:W-:Y:S01]  /*1e540*/  FFMA.FTZ R122, -R239, R13, R122 ;  /* 0x0000000def7a7223 */ /* 0x008fe2000001017a */
[----:B------:R-:W-:Y:S01]  /*1e550*/  IABS R170, R170 ;  /* 0x000000aa00aa7213 */ /* 0x000fe20000000000 */
[----:B------:R-:W2:Y:S01]  /*1e560*/  LDSM.16.M88.4 R12, [R218+0x3000] ;  /* 0x00300000da0c783b */ /* 0x000ea20000000200 */
[----:B------:R-:W-:Y:S01]  /*1e570*/  I2FP.F32.S32 R123, R123 ;  /* 0x0000007b007b7245 */ /* 0x000fe20000201400 */
[----:B------:R-:W-:Y:S01]  /*1e580*/  HMMA.16816.F32.BF16 R108, R172, R126, R108 ;  /* 0x0000007eac6c723c */ /* 0x000fe2000004186c */
[--C-:B------:R-:W-:Y:S01]  /*1e590*/  IADD3 R125, PT, PT, R244, 0x1e8, -R5.reuse ;  /* 0x000001e8f47d7810 */ /* 0x100fe20007ffe805 */
[----:B------:R-:W-:Y:S01]  /*1e5a0*/  VIADD R126, R11, 0xfffffe20 ;  /* 0xfffffe200b7e7836 */ /* 0x000fe20000000000 */
[----:B------:R-:W-:Y:S01]  /*1e5b0*/  I2FP.F32.S32 R170, R170 ;  /* 0x000000aa00aa7245 */ /* 0x000fe20000201400 */
[----:B----4-:R-:W-:Y:S01]  /*1e5c0*/  FFMA.FTZ R124, -R239, R123, R168 ;  /* 0x0000007bef7c7223 */ /* 0x010fe200000101a8 */
[----:B------:R-:W-:Y:S01]  /*1e5d0*/  FMUL.FTZ R168, R118, R62 ;  /* 0x0000003e76a87220 */ /* 0x000fe20000410000 */
[----:B------:R-:W-:-:S02]  /*1e5e0*/  IADD3 R118, PT, PT, R10, 0x1e8, -R5 ;  /* 0x000001e80a767810 */ /* 0x000fc40007ffe805 */
[----:B------:R-:W-:Y:S01]  /*1e5f0*/  IABS R125, R125 ;  /* 0x0000007d007d7213 */ /* 0x000fe20000000000 */
[----:B------:R-:W-:Y:S01]  /*1e600*/  HMMA.16816.F32.BF16 R176, R16, R8, R176 ;  /* 0x0000000810b0723c */ /* 0x000fe200000418b0 */
[----:B------:R-:W-:Y:S01]  /*1e610*/  IABS R118, R118 ;  /* 0x0000007600767213 */ /* 0x000fe20000000000 */
[----:B------:R-:W3:Y:S01]  /*1e620*/  MUFU.TANH R168, R168 ;  /* 0x000000a800a87308 */ /* 0x000ee20000002400 */
[----:B------:R-:W-:Y:S01]  /*1e630*/  I2FP.F32.S32 R125, R125 ;  /* 0x0000007d007d7245 */ /* 0x000fe20000201400 */
[----:B-1----:R-:W-:Y:S01]  /*1e640*/  FFMA.FTZ R123, -R239, R170, R169 ;  /* 0x000000aaef7b7223 */ /* 0x002fe200000101a9 */
[----:B------:R-:W-:Y:S01]  /*1e650*/  FSEL R122, R122, -INF , P3 ;  /* 0xff8000007a7a7808 */ /* 0x000fe20001800000 */
[----:B------:R-:W-:Y:S01]  /*1e660*/  VIADD R169, R11, 0xfffffe18 ;  /* 0xfffffe180ba97836 */ /* 0x000fe20000000000 */
[----:B------:R-:W-:Y:S01]  /*1e670*/  I2FP.F32.S32 R118, R118 ;  /* 0x0000007600767245 */ /* 0x000fe20000201400 */
[----:B------:R-:W-:Y:S01]  /*1e680*/  FFMA.FTZ R116, -R239, R125, R116 ;  /* 0x0000007def747223 */ /* 0x000fe20000010174 */
[----:B------:R-:W-:Y:S01]  /*1e690*/  ISETP.GE.AND P3, PT, R171, R248, PT ;  /* 0x000000f8ab00720c */ /* 0x000fe20003f66270 */
[----:B------:R-:W-:Y:S01]  /*1e6a0*/  MUFU.TANH R170, R117 ;  /* 0x0000007500aa7308 */ /* 0x000fe20000002400 */
[----:B------:R-:W-:-:S02]  /*1e6b0*/  FSEL R121, R121, -INF , P4 ;  /* 0xff80000079797808 */ /* 0x000fc40002000000 */
[----:B------:R-:W-:Y:S02]  /*1e6c0*/  FSEL R123, R123, -INF , P3 ;  /* 0xff8000007b7b7808 */ /* 0x000fe40001800000 */
[----:B------:R-:W-:Y:S02]  /*1e6d0*/  ISETP.GE.AND P3, PT, R169, R248, PT ;  /* 0x000000f8a900720c */ /* 0x000fe40003f66270 */
[----:B------:R-:W-:Y:S02]  /*1e6e0*/  FSEL R121, R121, -INF , !P5 ;  /* 0xff80000079797808 */ /* 0x000fe40006800000 */
[----:B------:R-:W-:Y:S01]  /*1e6f0*/  ISETP.GE.AND P5, PT, R171, R247, PT ;  /* 0x000000f7ab00720c */ /* 0x000fe20003fa6270 */
[----:B---3--:R-:W-:Y:S01]  /*1e700*/  FFMA.FTZ R125, -R239, R118, R168 ;  /* 0x00000076ef7d7223 */ /* 0x008fe200000101a8 */
[----:B------:R-:W-:Y:S01]  /*1e710*/  FSEL R168, R116, -INF , P3 ;  /* 0xff80000074a87808 */ /* 0x000fe20001800000 */
[----:B------:R-:W1:Y:S01]  /*1e720*/  MUFU.TANH R118, R119 ;  /* 0x0000007700767308 */ /* 0x000e620000002400 */
[----:B------:R-:W-:Y:S01]  /*1e730*/  IADD3 R116, PT, PT, R10, 0x1e7, -R5 ;  /* 0x000001e70a747810 */ /* 0x000fe20007ffe805 */
[----:B------:R-:W-:Y:S01]  /*1e740*/  FMUL.FTZ R176, R176, R62 ;  /* 0x0000003eb0b07220 */ /* 0x000fe20000410000 */
[----:B------:R-:W-:Y:S01]  /*1e750*/  ISETP.GE.AND P4, PT, R171, R246, PT ;  /* 0x000000f6ab00720c */ /* 0x000fe20003f86270 */
[-C--:B------:R-:W-:Y:S01]  /*1e760*/  FMUL.FTZ R177, R177, R62.reuse ;  /* 0x0000003eb1b17220 */ /* 0x080fe20000410000 */
[----:B------:R-:W-:Y:S01]  /*1e770*/  FSEL R124, R124, -INF , P5 ;  /* 0xff8000007c7c7808 */ /* 0x000fe20002800000 */
[----:B------:R-:W-:Y:S01]  /*1e780*/  FMUL.FTZ R179, R179, R62 ;  /* 0x0000003eb3b37220 */ /* 0x000fe20000410000 */
[----:B--2---:R-:W-:Y:S01]  /*1e790*/  HMMA.16816.F32.BF16 R112, R16, R12, R112 ;  /* 0x0000000c1070723c */ /* 0x004fe20000041870 */
[----:B------:R-:W-:Y:S01]  /*1e7a0*/  IABS R116, R116 ;  /* 0x0000007400747213 */ /* 0x000fe20000000000 */
[----:B------:R-:W-:Y:S01]  /*1e7b0*/  VIADD R12, R11, 0xfffffe19 ;  /* 0xfffffe190b0c7836 */ /* 0x000fe20000000000 */
[----:B------:R-:W-:-:S02]  /*1e7c0*/  FSEL R122, R122, -INF , !P6 ;  /* 0xff8000007a7a7808 */ /* 0x000fc40007000000 */
[----:B------:R-:W-:Y:S01]  /*1e7d0*/  ISETP.GE.AND P6, PT, R171, R245, PT ;  /* 0x000000f5ab00720c */ /* 0x000fe20003fc6270 */
[----:B------:R-:W-:Y:S01]  /*1e7e0*/  VIADD R171, R11, 0xfffffe21 ;  /* 0xfffffe210bab7836 */ /* 0x000fe20000000000 */
[----:B------:R-:W-:Y:S01]  /*1e7f0*/  FSEL R124, R124, -INF , !P4 ;  /* 0xff8000007c7c7808 */ /* 0x000fe20006000000 */
[----:B------:R-:W-:Y:S01]  /*1e800*/  HMMA.16816.F32.BF16 R108, R16, R14, R108 ;  /* 0x0000000e106c723c */ /* 0x000fe2000004186c */
[----:B------:R-:W-:Y:S02]  /*1e810*/  ISETP.GE.AND P4, PT, R169, R247, PT ;  /* 0x000000f7a900720c */ /* 0x000fe40003f86270 */
[----:B------:R-:W-:Y:S02]  /*1e820*/  IADD3 R13, PT, PT, R244, 0x1e7, -R5 ;  /* 0x000001e7f40d7810 */ /* 0x000fe40007ffe805 */
[----:B------:R-:W-:Y:S02]  /*1e830*/  I2FP.F32.S32 R116, R116 ;  /* 0x0000007400747245 */ /* 0x000fe40000201400 */
[----:B------:R-:W-:-:S02]  /*1e840*/  FSEL R123, R123, -INF , !P6 ;  /* 0xff8000007b7b7808 */ /* 0x000fc40007000000 */
[C---:B------:R-:W-:Y:S02]  /*1e850*/  ISETP.GE.AND P6, PT, R169.reuse, R245, PT ;  /* 0x000000f5a900720c */ /* 0x040fe40003fc6270 */
[----:B------:R-:W-:Y:S01]  /*1e860*/  ISETP.GE.AND P5, PT, R169, R246, PT ;  /* 0x000000f6a900720c */ /* 0x000fe20003fa6270 */
[----:B-1----:R-:W-:Y:S01]  /*1e870*/  FFMA.FTZ R169, -R239, R116, R118 ;  /* 0x00000074efa97223 */ /* 0x002fe20000010176 */
[----:B------:R-:W-:Y:S01]  /*1e880*/  IABS R13, R13 ;  /* 0x0000000d000d7213 */ /* 0x000fe20000000000 */
[----:B------:R-:W1:Y:S01]  /*1e890*/  LDSM.16.M88.4 R116, [R166+0x3800] ;  /* 0x00380000a674783b */ /* 0x000e620000000200 */
[----:B------:R-:W-:Y:S02]  /*1e8a0*/  FSEL R125, R125, -INF , P4 ;  /* 0xff8000007d7d7808 */ /* 0x000fe40002000000 */
[----:B------:R-:W-:Y:S02]  /*1e8b0*/  FSEL R168, R168, -INF , !P6 ;  /* 0xff800000a8a87808 */ /* 0x000fe40007000000 */
[----:B------:R-:W-:Y:S01]  /*1e8c0*/  I2FP.F32.S32 R13, R13 ;  /* 0x0000000d000d7245 */ /* 0x000fe20000201400 */
[-C--:B------:R-:W-:Y:S01]  /*1e8d0*/  FMUL.FTZ R108, R108, R62.reuse ;  /* 0x0000003e6c6c7220 */ /* 0x080fe20000410000 */
[----:B------:R-:W-:Y:S01]  /*1e8e0*/  FSEL R125, R125, -INF , !P5 ;  /* 0xff8000007d7d7808 */ /* 0x000fe20006800000 */
[----:B------:R-:W-:Y:S01]  /*1e8f0*/  FMUL.FTZ R111, R111, R62 ;  /* 0x0000003e6f6f7220 */ /* 0x000fe20000410000 */
[C---:B------:R-:W-:Y:S01]  /*1e900*/  ISETP.GE.AND P3, PT, R12.reuse, R248, PT ;  /* 0x000000f80c00720c */ /* 0x040fe20003f66270 */
[----:B------:R-:W-:Y:S01]  /*1e910*/  FFMA.FTZ R13, -R239, R13, R170 ;  /* 0x0000000def0d7223 */ /* 0x000fe200000101aa */
[C---:B------:R-:W-:Y:S01]  /*1e920*/  ISETP.GE.AND P6, PT, R12.reuse, R245, PT ;  /* 0x000000f50c00720c */ /* 0x040fe20003fc6270 */
[----:B------:R-:W-:Y:S01]  /*1e930*/  MUFU.TANH R108, R108 ;  /* 0x0000006c006c7308 */ /* 0x000fe20000002400 */
[C---:B------:R-:W-:Y:S01]  /*1e940*/  ISETP.GE.AND P4, PT, R12.reuse, R246, PT ;  /* 0x000000f60c00720c */ /* 0x040fe20003f86270 */
[-C--:B------:R-:W-:Y:S01]  /*1e950*/  FMUL.FTZ R109, R109, R62.reuse ;  /* 0x0000003e6d6d7220 */ /* 0x080fe20000410000 */
[----:B------:R-:W-:Y:S01]  /*1e960*/  ISETP.GE.AND P5, PT, R12, R247, PT ;  /* 0x000000f70c00720c */ /* 0x000fe20003fa6270 */
[-C--:B------:R-:W-:Y:S01]  /*1e970*/  FMUL.FTZ R12, R114, R62.reuse ;  /* 0x0000003e720c7220 */ /* 0x080fe20000410000 */
[----:B------:R-:W-:Y:S01]  /*1e980*/  FMUL.FTZ R114, R112, R62 ;  /* 0x0000003e70727220 */ /* 0x000fe20000410000 */
[----:B------:R-:W-:-:S02]  /*1e990*/  IADD3 R170, PT, PT, R10, 0x1e0, -R5 ;  /* 0x000001e00aaa7810 */ /* 0x000fc40007ffe805 */
[----:B------:R-:W-:Y:S02]  /*1e9a0*/  FSEL R127, R13, -INF , P3 ;  /* 0xff8000000d7f7808 */ /* 0x000fe40001800000 */
[----:B------:R-:W2:Y:S01]  /*1e9b0*/  MUFU.TANH R12, R12 ;  /* 0x0000000c000c7308 */ /* 0x000ea20000002400 */
[----:B------:R-:W-:Y:S02]  /*1e9c0*/  FSEL R112, R169, -INF , P5 ;  /* 0xff800000a9707808 */ /* 0x000fe40002800000 */
[----:B------:R-:W-:Y:S02]  /*1e9d0*/  IABS R170, R170 ;  /* 0x000000aa00aa7213 */ /* 0x000fe40000000000 */
[----:B------:R-:W-:Y:S02]  /*1e9e0*/  FSEL R127, R127, -INF , !P6 ;  /* 0xff8000007f7f7808 */ /* 0x000fe40007000000 */
[----:B------:R-:W-:Y:S01]  /*1e9f0*/  FSEL R112, R112, -INF , !P4 ;  /* 0xff80000070707808 */ /* 0x000fe20006000000 */
[----:B------:R-:W3:Y:S01]  /*1ea00*/  MUFU.TANH R114, R114 ;  /* 0x0000007200727308 */ /* 0x000ee20000002400 */
[----:B------:R-:W-:Y:S01]  /*1ea10*/  ISETP.GE.AND P3, PT, R126, R248, PT ;  /* 0x000000f87e00720c */ /* 0x000fe20003f66270 */
[----:B------:R-:W-:Y:S01]  /*1ea20*/  IMAD.MOV.U32 R169, RZ, RZ, R170 ;  /* 0x000000ffffa97224 */ /* 0x000fe200078e00aa */
[----:B------:R-:W-:-:S02]  /*1ea30*/  IADD3 R13, PT, PT, R244, 0x1e0, -R5 ;  /* 0x000001e0f40d7810 */ /* 0x000fc40007ffe805 */
[C---:B------:R-:W-:Y:S02]  /*1ea40*/  ISETP.GE.AND P6, PT, R126.reuse, R245, PT ;  /* 0x000000f57e00720c */ /* 0x040fe40003fc6270 */
[C---:B------:R-:W-:Y:S02]  /*1ea50*/  ISETP.GE.AND P5, PT, R126.reuse, R246, PT ;  /* 0x000000f67e00720c */ /* 0x040fe40003fa6270 */
[----:B------:R-:W-:Y:S01]  /*1ea60*/  ISETP.GE.AND P4, PT, R126, R247, PT ;  /* 0x000000f77e00720c */ /* 0x000fe20003f86270 */
[-C--:B------:R-:W-:Y:S01]  /*1ea70*/  FMUL.FTZ R126, R115, R62.reuse ;  /* 0x0000003e737e7220 */ /* 0x080fe20000410000 */
[----:B------:R-:W-:Y:S01]  /*1ea80*/  IABS R13, R13 ;  /* 0x0000000d000d7213 */ /* 0x000fe20000000000 */
[C---:B-1----:R-:W-:Y:S01]  /*1ea90*/  HMMA.16816.F32.BF16 R104, R172.reuse, R116, R104 ;  /* 0x00000074ac68723c */ /* 0x042fe20000041868 */
[----:B------:R-:W-:Y:S01]  /*1eaa0*/  I2FP.F32.S32 R115, R169 ;  /* 0x000000a900737245 */ /* 0x000fe20000201400 */
[----:B------:R-:W-:Y:S01]  /*1eab0*/  FMUL.FTZ R169, R113, R62 ;  /* 0x0000003e71a97220 */ /* 0x000fe20000410000 */
[----:B------:R-:W-:Y:S01]  /*1eac0*/  I2FP.F32.S32 R13, R13 ;  /* 0x0000000d000d7245 */ /* 0x000fe20000201400 */
[----:B------:R-:W1:Y:S01]  /*1ead0*/  MUFU.TANH R126, R126 ;  /* 0x0000007e007e7308 */ /* 0x000e620000002400 */
[--C-:B------:R-:W-:Y:S01]  /*1eae0*/  IADD3 R170, PT, PT, R244, 0x1df, -R5.reuse ;  /* 0x000001dff4aa7810 */ /* 0x100fe20007ffe805 */
[C---:B--2---:R-:W-:Y:S01]  /*1eaf0*/  FFMA.FTZ R113, -R239.reuse, R115, R12 ;  /* 0x00000073ef717223 */ /* 0x044fe2000001010c */
[--C-:B------:R-:W-:Y:S01]  /*1eb00*/  IADD3 R115, PT, PT, R10, 0x1df, -R5.reuse ;  /* 0x000001df0a737810 */ /* 0x100fe20007ffe805 */
[----:B---3--:R-:W-:Y:S01]  /*1eb10*/  FFMA.FTZ R114, -R239, R13, R114 ;  /* 0x0000000def727223 */ /* 0x008fe20000010172 */
[----:B------:R-:W-:Y:S01]  /*1eb20*/  IABS R170, R170 ;  /* 0x000000aa00aa7213 */ /* 0x000fe20000000000 */
[----:B------:R-:W2:Y:S01]  /*1eb30*/  LDSM.16.M88.4 R12, [R218+0x3800] ;  /* 0x00380000da0c783b */ /* 0x000ea20000000200 */
[----:B------:R-:W-:Y:S01]  /*1eb40*/  IABS R115, R115 ;  /* 0x0000007300737213 */ /* 0x000fe20000000000 */
[----:B------:R-:W3:Y:S01]  /*1eb50*/  MUFU.TANH R169, R169 ;  /* 0x000000a900a97308 */ /* 0x000ee20000002400 */
[----:B------:R-:W-:Y:S01]  /*1eb60*/  IADD3 R117, PT, PT, R244, 0x1d8, -R5 ;  /* 0x000001d8f4757810 */ /* 0x000fe20007ffe805 */
[----:B------:R-:W-:Y:S01]  /*1eb70*/  HMMA.16816.F32.BF16 R100, R172, R118, R100 ;  /* 0x00000076ac64723c */ /* 0x000fe20000041864 */
[----:B------:R-:W-:Y:S01]  /*1eb80*/  I2FP.F32.S32 R115, R115 ;  /* 0x0000007300737245 */ /* 0x000fe20000201400 */
[----:B------:R-:W-:Y:S01]  /*1eb90*/  VIADD R118, R11, 0xfffffe30 ;  /* 0xfffffe300b767836 */ /* 0x000fe20000000000 */
[----:B------:R-:W-:-:S02]  /*1eba0*/  I2FP.F32.S32 R170, R170 ;  /* 0x000000aa00aa7245 */ /* 0x000fc40000201400 */
[----:B------:R-:W-:Y:S02]  /*1ebb0*/  IABS R117, R117 ;  /* 0x0000007500757213 */ /* 0x000fe40000000000 */
[----:B------:R-:W-:Y:S01]  /*1ebc0*/  FSEL R114, R114, -INF , P3 ;  /* 0xff80000072727808 */ /* 0x000fe20001800000 */
[C---:B-1----:R-:W-:Y:S01]  /*1ebd0*/  FFMA.FTZ R116, -R239.reuse, R115, R126 ;  /* 0x00000073ef747223 */ /* 0x042fe2000001017e */
[----:B------:R-:W-:Y:S01]  /*1ebe0*/  FMUL.FTZ R126, R110, R62 ;  /* 0x0000003e6e7e7220 */ /* 0x000fe20000410000 */
[----:B------:R-:W-:Y:S02]  /*1ebf0*/  IADD3 R110, PT, PT, R10, 0x1d8, -R5 ;  /* 0x000001d80a6e7810 */ /* 0x000fe40007ffe805 */
[----:B------:R-:W-:Y:S02]  /*1ec00*/  I2FP.F32.S32 R117, R117 ;  /* 0x0000007500757245 */ /* 0x000fe40000201400 */
[----:B------:R-:W-:Y:S01]  /*1ec10*/  IABS R110, R110 ;  /* 0x0000006e006e7213 */ /* 0x000fe20000000000 */
[----:B------:R-:W1:Y:S01]  /*1ec20*/  MUFU.TANH R126, R126 ;  /* 0x0000007e007e7308 */ /* 0x000e620000002400 */
[----:B---3--:R-:W-:Y:S01]  /*1ec30*/  FFMA.FTZ R115, -R239, R170, R169 ;  /* 0x000000aaef737223 */ /* 0x008fe200000101a9 */
[----:B------:R-:W-:Y:S01]  /*1ec40*/  ISETP.GE.AND P3, PT, R171, R248, PT ;  /* 0x000000f8ab00720c */ /* 0x000fe20003f66270 */
[----:B------:R-:W-:Y:S01]  /*1ec50*/  VIADD R169, R11, 0xfffffe28 ;  /* 0xfffffe280ba97836 */ /* 0x000fe20000000000 */
[----:B------:R-:W-:Y:S01]  /*1ec60*/  I2FP.F32.S32 R110, R110 ;  /* 0x0000006e006e7245 */ /* 0x000fe20000201400 */
[----:B------:R-:W-:Y:S01]  /*1ec70*/  FFMA.FTZ R108, -R239, R117, R108 ;  /* 0x00000075ef6c7223 */ /* 0x000fe2000001016c */
[----:B------:R-:W-:-:S02]  /*1ec80*/  FSEL R113, R113, -INF , P4 ;  /* 0xff80000071717808 */ /* 0x000fc40002000000 */
[----:B------:R-:W-:Y:S01]  /*1ec90*/  FSEL R115, R115, -INF , P3 ;  /* 0xff80000073737808 */ /* 0x000fe20001800000 */
[----:B------:R-:W-:Y:S01]  /*1eca0*/  MUFU.TANH R170, R109 ;  /* 0x0000006d00aa7308 */ /* 0x000fe20000002400 */
[----:B------:R-:W-:Y:S02]  /*1ecb0*/  ISETP.GE.AND P3, PT, R169, R248, PT ;  /* 0x000000f8a900720c */ /* 0x000fe40003f66270 */
[----:B------:R-:W-:Y:S02]  /*1ecc0*/  FSEL R113, R113, -INF , !P5 ;  /* 0xff80000071717808 */ /* 0x000fe40006800000 */
[C---:B------:R-:W-:Y:S02]  /*1ecd0*/  ISETP.GE.AND P5, PT, R171.reuse, R247, PT ;  /* 0x000000f7ab00720c */ /* 0x040fe40003fa6270 */
[----:B------:R-:W-:Y:S01]  /*1ece0*/  ISETP.GE.AND P4, PT, R171, R246, PT ;  /* 0x000000f6ab00720c */ /* 0x000fe20003f86270 */
[----:B-1----:R-:W-:Y:S01]  /*1ecf0*/  FFMA.FTZ R117, -R239, R110, R126 ;  /* 0x0000006eef757223 */ /* 0x002fe2000001017e */
[----:B------:R-:W-:Y:S01]  /*1ed00*/  FSEL R126, R108, -INF , P3 ;  /* 0xff8000006c7e7808 */ /* 0x000fe20001800000 */
[----:B------:R-:W1:Y:S01]  /*1ed10*/  MUFU.TANH R110, R111 ;  /* 0x0000006f006e7308 */ /* 0x000e620000002400 */
[----:B--2---:R-:W-:Y:S01]  /*1ed20*/  HMMA.16816.F32.BF16 R104, R16, R12, R104 ;  /* 0x0000000c1068723c */ /* 0x004fe20000041868 */
[----:B------:R-:W-:Y:S01]  /*1ed30*/  IADD3 R108, PT, PT, R10, 0x1d7, -R5 ;  /* 0x000001d70a6c7810 */ /* 0x000fe20007ffe805 */
[----:B------:R-:W-:Y:S01]  /*1ed40*/  VIADD R12, R11, 0xfffffe29 ;  /* 0xfffffe290b0c7836 */ /* 0x000fe20000000000 */
[----:B------:R-:W-:-:S02]  /*1ed50*/  FSEL R116, R116, -INF , P5 ;  /* 0xff80000074747808 */ /* 0x000fc40002800000 */
[----:B------:R-:W-:Y:S02]  /*1ed60*/  IABS R108, R108 ;  /* 0x0000006c006c7213 */ /* 0x000fe40000000000 */
[----:B------:R-:W-:Y:S01]  /*1ed70*/  FSEL R114, R114, -INF , !P6 ;  /* 0xff80000072727808 */ /* 0x000fe20007000000 */
[----:B------:R-:W-:Y:S01]  /*1ed80*/  HMMA.16816.F32.BF16 R100, R16, R14, R100 ;  /* 0x0000000e1064723c */ /* 0x000fe20000041864 */
[----:B------:R-:W-:Y:S01]  /*1ed90*/  ISETP.GE.AND P6, PT, R171, R245, PT ;  /* 0x000000f5ab00720c */ /* 0x000fe20003fc6270 */
[----:B------:R-:W-:Y:S01]  /*1eda0*/  VIADD R171, R11, 0xfffffe31 ;  /* 0xfffffe310bab7836 */ /* 0x000fe20000000000 */
[----:B------:R-:W-:Y:S02]  /*1edb0*/  FSEL R116, R116, -INF , !P4 ;  /* 0xff80000074747808 */ /* 0x000fe40006000000 */
[----:B------:R-:W-:Y:S02]  /*1edc0*/  ISETP.GE.AND P4, PT, R169, R247, PT ;  /* 0x000000f7a900720c */ /* 0x000fe40003f86270 */
[----:B------:R-:W-:-:S02]  /*1edd0*/  IADD3 R13, PT, PT, R244, 0x1d7, -R5 ;  /* 0x000001d7f40d7810 */ /* 0x000fc40007ffe805 */
[----:B------:R-:W-:Y:S02]  /*1ede0*/  I2FP.F32.S32 R108, R108 ;  /* 0x0000006c006c7245 */ /* 0x000fe40000201400 */
[----:B------:R-:W-:Y:S02]  /*1edf0*/  FSEL R115, R115, -INF , !P6 ;  /* 0xff80000073737808 */ /* 0x000fe40007000000 */
[C---:B------:R-:W-:Y:S02]  /*1ee00*/  ISETP.GE.AND P6, PT, R169.reuse, R245, PT ;  /* 0x000000f5a900720c */ /* 0x040fe40003fc6270 */
[----:B------:R-:W-:Y:S01]  /*1ee10*/  ISETP.GE.AND P5, PT, R169, R246, PT ;  /* 0x000000f6a900720c */ /* 0x000fe20003fa6270 */
[----:B-1----:R-:W-:Y:S01]  /*1ee20*/  FFMA.FTZ R169, -R239, R108, R110 ;  /* 0x0000006cefa97223 */ /* 0x002fe2000001016e */
[----:B------:R-:W-:Y:S01]  /*1ee30*/  IABS R13, R13 ;  /* 0x0000000d000d7213 */ /* 0x000fe20000000000 */
[----:B------:R-:W1:Y:S01]  /*1ee40*/  LDSM.16.M88.4 R108, [R166+0x4000] ;  /* 0x00400000a66c783b */ /* 0x000e620000000200 */
[----:B------:R-:W-:Y:S01]  /*1ee50*/  FSEL R117, R117, -INF , P4 ;  /* 0xff80000075757808 */ /* 0x000fe20002000000 */
[-C--:B------:R-:W-:Y:S01]  /*1ee60*/  FMUL.FTZ R100, R100, R62.reuse ;  /* 0x0000003e64647220 */ /* 0x080fe20000410000 */
[----:B------:R-:W-:Y:S01]  /*1ee70*/  FSEL R126, R126, -INF , !P6 ;  /* 0xff8000007e7e7808 */ /* 0x000fe20007000000 */
[-C--:B------:R-:W-:Y:S01]  /*1ee80*/  FMUL.FTZ R103, R103, R62.reuse ;  /* 0x0000003e67677220 */ /* 0x080fe20000410000 */
[----:B------:R-:W-:Y:S01]  /*1ee90*/  I2FP.F32.S32 R13, R13 ;  /* 0x0000000d000d7245 */ /* 0x000fe20000201400 */
[----:B------:R-:W-:Y:S01]  /*1eea0*/  FMUL.FTZ R101, R101, R62 ;  /* 0x0000003e65657220 */ /* 0x000fe20000410000 */
[----:B------:R-:W-:Y:S01]  /*1eeb0*/  FSEL R117, R117, -INF , !P5 ;  /* 0xff80000075757808 */ /* 0x000fe20006800000 */
[----:B------:R-:W-:Y:S01]  /*1eec0*/  MUFU.TANH R100, R100 ;  /* 0x0000006400647308 */ /* 0x000fe20000002400 */
[C---:B------:R-:W-:Y:S01]  /*1eed0*/  ISETP.GE.AND P3, PT, R12.reuse, R248, PT ;  /* 0x000000f80c00720c */ /* 0x040fe20003f66270 */
[----:B------:R-:W-:Y:S01]  /*1eee0*/  FFMA.FTZ R13, -R239, R13, R170 ;  /* 0x0000000def0d7223 */ /* 0x000fe200000101aa */
[----:B------:R-:W-:-:S02]  /*1eef0*/  ISETP.GE.AND P6, PT, R12, R245, PT ;  /* 0x000000f50c00720c */ /* 0x000fc40003fc6270 */
[C---:B------:R-:W-:Y:S02]  /*1ef00*/  ISETP.GE.AND P4, PT, R12.reuse, R246, PT ;  /* 0x000000f60c00720c */ /* 0x040fe40003f86270 */
[----:B------:R-:W-:Y:S01]  /*1ef10*/  ISETP.GE.AND P5, PT, R12, R247, PT ;  /* 0x000000f70c00720c */ /* 0x000fe20003fa6270 */
[-C--:B------:R-:W-:Y:S01]  /*1ef20*/  FMUL.FTZ R12, R106, R62.reuse ;  /* 0x0000003e6a0c7220 */ /* 0x080fe20000410000 */
[----:B------:R-:W-:Y:S01]  /*1ef30*/  FMUL.FTZ R106, R104, R62 ;  /* 0x0000003e686a7220 */ /* 0x000fe20000410000 */
[----:B------:R-:W-:Y:S02]  /*1ef40*/  IADD3 R170, PT, PT, R10, 0x1d0, -R5 ;  /* 0x000001d00aaa7810 */ /* 0x000fe40007ffe805 */
[----:B------:R-:W-:Y:S02]  /*1ef50*/  FSEL R119, R13, -INF , P3 ;  /* 0xff8000000d777808 */ /* 0x000fe40001800000 */
[----:B------:R-:W2:Y:S01]  /*1ef60*/  MUFU.TANH R12, R12 ;  /* 0x0000000c000c7308 */ /* 0x000ea20000002400 */
[----:B------:R-:W-:-:S02]  /*1ef70*/  FSEL R104, R169, -INF , P5 ;  /* 0xff800000a9687808 */ /* 0x000fc40002800000 */
[----:B------:R-:W-:Y:S02]  /*1ef80*/  IABS R170, R170 ;  /* 0x000000aa00aa7213 */ /* 0x000fe40000000000 */
[----:B------:R-:W-:Y:S02]  /*1ef90*/  FSEL R119, R119, -INF , !P6 ;  /* 0xff80000077777808 */ /* 0x000fe40007000000 */
[----:B------:R-:W-:Y:S01]  /*1efa0*/  FSEL R104, R104, -INF , !P4 ;  /* 0xff80000068687808 */ /* 0x000fe20006000000 */
[----:B------:R-:W3:Y:S01]  /*1efb0*/  MUFU.TANH R106, R106 ;  /* 0x0000006a006a7308 */ /* 0x000ee20000002400 */
[----:B------:R-:W-:Y:S01]  /*1efc0*/  ISETP.GE.AND P3, PT, R118, R248, PT ;  /* 0x000000f87600720c */ /* 0x000fe20003f66270 */
[----:B------:R-:W-:Y:S01]  /*1efd0*/  IMAD.MOV.U32 R169, RZ, RZ, R170 ;  /* 0x000000ffffa97224 */ /* 0x000fe200078e00aa */
[----:B------:R-:W-:Y:S02]  /*1efe0*/  IADD3 R13, PT, PT, R244, 0x1d0, -R5 ;  /* 0x000001d0f40d7810 */ /* 0x000fe40007ffe805 */
[----:B------:R-:W-:-:S02]  /*1eff0*/  ISETP.GE.AND P6, PT, R118, R245, PT ;  /* 0x000000f57600720c */ /* 0x000fc40003fc6270 */
        /* <DEDUP_REMOVED lines=175> */
[----:B------:R-:W-:Y:S02]  /*1faf0*/  IADD3 R13, PT, PT, R244, 0x1b0, -R5 ;  /* 0x000001b0f40d7810 */ /* 0x000fe40007ffe805 */
[----:B------:R-:W-:Y:S01]  /*1fb00*/  FSEL R103, R103, -INF , !P6 ;  /* 0xff80000067677808 */ /* 0x000fe20007000000 */
[----:B------:R-:W3:Y:S01]  /*1fb10*/  MUFU.TANH R90, R90 ;  /* 0x0000005a005a7308 */ /* 0x000ee20000002400 */
[----:B------:R-:W-:Y:S01]  /*1fb20*/  FSEL R88, R88, -INF , !P4 ;  /* 0xff80000058587808 */ /* 0x000fe20006000000 */
[----:B------:R-:W-:Y:S01]  /*1fb30*/  IMAD.MOV.U32 R169, RZ, RZ, R170 ;  /* 0x000000ffffa97224 */ /* 0x000fe200078e00aa */
[C---:B------:R-:W-:Y:S02]  /*1fb40*/  ISETP.GE.AND P3, PT, R102.reuse, R248, PT ;  /* 0x000000f86600720c */ /* 0x040fe40003f66270 */
        /* <DEDUP_REMOVED lines=50> */
[----:B------:R-:W-:Y:S02]  /*1fe70*/  FSEL R90, R90, -INF , !P6 ;  /* 0xff8000005a5a7808 */ /* 0x000fe40007000000 */
[----:B------:R-:W-:Y:S01]  /*1fe80*/  IABS R84, R84 ;  /* 0x0000005400547213 */ /* 0x000fe20000000000 */
        /* <DEDUP_REMOVED lines=11> */
[----:B------:R-:W-:Y:S01]  /*1ff40*/  FSEL R93, R93, -INF , P4 ;  /* 0xff8000005d5d7808 */ /* 0x000fe20002000000 */
[----:B------:R-:W1:Y:S01]  /*1ff50*/  LDSM.16.M88.4 R84, [R166+0x5800] ;  /* 0x00580000a654783b */ /* 0x000e620000000200 */
[----:B------:R-:W-:Y:S01]  /*1ff60*/  IABS R13, R13 ;  /* 0x0000000d000d7213 */ /* 0x000fe20000000000 */
[-C--:B------:R-:W-:Y:S01]  /*1ff70*/  FMUL.FTZ R76, R76, R62.reuse ;  /* 0x0000003e4c4c7220 */ /* 0x080fe20000410000 */
[----:B------:R-:W-:Y:S01]  /*1ff80*/  FSEL R102, R102, -INF , !P6 ;  /* 0xff80000066667808 */ /* 0x000fe20007000000 */
[-C--:B------:R-:W-:Y:S01]  /*1ff90*/  FMUL.FTZ R79, R79, R62.reuse ;  /* 0x0000003e4f4f7220 */ /* 0x080fe20000410000 */
[----:B------:R-:W-:Y:S01]  /*1ffa0*/  FSEL R93, R93, -INF , !P5 ;  /* 0xff8000005d5d7808 */ /* 0x000fe20006800000 */
[----:B------:R-:W-:Y:S01]  /*1ffb0*/  FMUL.FTZ R77, R77, R62 ;  /* 0x0000003e4d4d7220 */ /* 0x000fe20000410000 */
[C---:B------:R-:W-:Y:S01]  /*1ffc0*/  ISETP.GE.AND P3, PT, R12.reuse, R248, PT ;  /* 0x000000f80c00720c */ /* 0x040fe20003f66270 */
[----:B------:R-:W-:Y:S01]  /*1ffd0*/  MUFU.TANH R76, R76 ;  /* 0x0000004c004c7308 */ /* 0x000fe20000002400 */
[----:B------:R-:W-:-:S02]  /*1ffe0*/  ISETP.GE.AND P6, PT, R12, R245, PT ;  /* 0x000000f50c00720c */ /* 0x000fc40003fc6270 */
[C---:B------:R-:W-:Y:S02]  /*1fff0*/  ISETP.GE.AND P4, PT, R12.reuse, R246, PT ;  /* 0x000000f60c00720c */ /* 0x040fe40003f86270 */
[----:B------:R-:W-:Y:S02]  /*20000*/  I2FP.F32.S32 R13, R13 ;  /* 0x0000000d000d7245 */ /* 0x000fe40000201400 */
[----:B------:R-:W-:Y:S01]  /*20010*/  ISETP.GE.AND P5, PT, R12, R247, PT ;  /* 0x000000f70c00720c */ /* 0x000fe20003fa6270 */
[-C--:B------:R-:W-:Y:S01]  /*20020*/  FMUL.FTZ R12, R82, R62.reuse ;  /* 0x0000003e520c7220 */ /* 0x080fe20000410000 */
[----:B------:R-:W-:Y:S01]  /*20030*/  FMUL.FTZ R82, R80, R62 ;  /* 0x0000003e50527220 */ /* 0x000fe20000410000 */
[----:B------:R-:W-:Y:S01]  /*20040*/  FFMA.FTZ R13, -R239, R13, R170 ;  /* 0x0000000def0d7223 */ /* 0x000fe200000101aa */
[----:B------:R-:W-:Y:S02]  /*20050*/  IADD3 R170, PT, PT, R10, 0x1a0, -R5 ;  /* 0x000001a00aaa7810 */ /* 0x000fe40007ffe805 */
[----:B------:R-:W-:Y:S01]  /*20060*/  FSEL R80, R169, -INF , P5 ;  /* 0xff800000a9507808 */ /* 0x000fe20002800000 */
        /* <DEDUP_REMOVED lines=48> */
[----:B------:R-:W-:Y:S02]  /*20370*/  FSEL R81, R81, -INF , !P5 ;  /* 0xff80000051517808 */ /* 0x000fe40006800000 */
[----:B------:R-:W-:Y:S02]  /*20380*/  ISETP.GE.AND P3, PT, R169, R248, PT ;  /* 0x000000f8a900720c */ /* 0x000fe40003f66270 */
[C---:B------:R-:W-:Y:S02]  /*20390*/  ISETP.GE.AND P5, PT, R171.reuse, R247, PT ;  /* 0x000000f7ab00720c */ /* 0x040fe40003fa6270 */
[----:B------:R-:W-:Y:S01]  /*203a0*/  ISETP.GE.AND P4, PT, R171, R246, PT ;  /* 0x000000f6ab00720c */ /* 0x000fe20003f86270 */
[----:B-1----:R-:W-:Y:S01]  /*203b0*/  FFMA.FTZ R85, -R239, R78, R94 ;  /* 0x0000004eef557223 */ /* 0x002fe2000001015e */
[----:B------:R-:W-:Y:S01]  /*203c0*/  FSEL R94, R76, -INF , P3 ;  /* 0xff8000004c5e7808 */ /* 0x000fe20001800000 */
[----:B------:R-:W1:Y:S01]  /*203d0*/  MUFU.TANH R78, R79 ;  /* 0x0000004f004e7308 */ /* 0x000e620000002400 */
[----:B--2---:R-:W-:Y:S01]  /*203e0*/  HMMA.16816.F32.BF16 R72, R16, R12, R72 ;  /* 0x0000000c1048723c */ /* 0x004fe20000041848 */
[----:B------:R-:W-:Y:S01]  /*203f0*/  FSEL R84, R84, -INF , P5 ;  /* 0xff80000054547808 */ /* 0x000fe20002800000 */
[----:B------:R-:W-:Y:S01]  /*20400*/  VIADD R12, R11, 0xfffffe69 ;  /* 0xfffffe690b0c7836 */ /* 0x000fe20000000000 */
[----:B------:R-:W-:-:S02]  /*20410*/  IADD3 R76, PT, PT, R10, 0x197, -R5 ;  /* 0x000001970a4c7810 */ /* 0x000fc40007ffe805 */
[----:B------:R-:W-:Y:S02]  /*20420*/  FSEL R82, R82, -INF , !P6 ;  /* 0xff80000052527808 */ /* 0x000fe40007000000 */
[----:B------:R-:W-:Y:S01]  /*20430*/  ISETP.GE.AND P6, PT, R171, R245, PT ;  /* 0x000000f5ab00720c */ /* 0x000fe20003fc6270 */
[----:B------:R-:W-:Y:S01]  /*20440*/  HMMA.16816.F32.BF16 R64, R16, R14, R64 ;  /* 0x0000000e1040723c */ /* 0x000fe20000041840 */
[----:B------:R-:W-:Y:S01]  /*20450*/  FSEL R84, R84, -INF , !P4 ;  /* 0xff80000054547808 */ /* 0x000fe20006000000 */
[----:B------:R-:W-:Y:S01]  /*20460*/  VIADD R171, R11, 0xfffffe71 ;  /* 0xfffffe710bab7836 */ /* 0x000fe20000000000 */
[----:B------:R-:W-:Y:S02]  /*20470*/  IABS R76, R76 ;  /* 0x0000004c004c7213 */ /* 0x000fe40000000000 */
[----:B------:R-:W-:Y:S02]  /*20480*/  ISETP.GE.AND P4, PT, R169, R247, PT ;  /* 0x000000f7a900720c */ /* 0x000fe40003f86270 */
[----:B------:R-:W-:-:S02]  /*20490*/  IADD3 R13, PT, PT, R244, 0x197, -R5 ;  /* 0x00000197f40d7810 */ /* 0x000fc40007ffe805 */
[----:B------:R-:W-:Y:S02]  /*204a0*/  FSEL R83, R83, -INF , !P6 ;  /* 0xff80000053537808 */ /* 0x000fe40007000000 */
[----:B------:R-:W-:Y:S02]  /*204b0*/  I2FP.F32.S32 R76, R76 ;  /* 0x0000004c004c7245 */ /* 0x000fe40000201400 */
        /* <DEDUP_REMOVED lines=15> */
[----:B------:R-:W-:Y:S01]  /*205b0*/  ISETP.GE.AND P5, PT, R12, R247, PT ;  /* 0x000000f70c00720c */ /* 0x000fe20003fa6270 */
[-C--:B------:R-:W-:Y:S01]  /*205c0*/  FMUL.FTZ R12, R74, R62.reuse ;  /* 0x0000003e4a0c7220 */ /* 0x080fe20000410000 */
[----:B------:R-:W-:Y:S01]  /*205d0*/  I2FP.F32.S32 R13, R13 ;  /* 0x0000000d000d7245 */ /* 0x000fe20000201400 */
[----:B------:R-:W-:Y:S01]  /*205e0*/  FMUL.FTZ R74, R72, R62 ;  /* 0x0000003e484a7220 */ /* 0x000fe20000410000 */
[----:B------:R-:W-:Y:S02]  /*205f0*/  FSEL R72, R169, -INF , P5 ;  /* 0xff800000a9487808 */ /* 0x000fe40002800000 */
[----:B------:R-:W-:Y:S01]  /*20600*/  ISETP.GE.AND P5, PT, R86, R246, PT ;  /* 0x000000f65600720c */ /* 0x000fe20003fa6270 */
[----:B------:R-:W-:Y:S01]  /*20610*/  FFMA.FTZ R13, -R239, R13, R170 ;  /* 0x0000000def0d7223 */ /* 0x000fe200000101aa */
[----:B------:R-:W-:Y:S01]  /*20620*/  IADD3 R170, PT, PT, R10, 0x190, -R5 ;  /* 0x000001900aaa7810 */ /* 0x000fe20007ffe805 */
[----:B------:R-:W2:Y:S01]  /*20630*/  MUFU.TANH R12, R12 ;  /* 0x0000000c000c7308 */ /* 0x000ea20000002400 */
[----:B------:R-:W-:-:S02]  /*20640*/  FSEL R72, R72, -INF , !P4 ;  /* 0xff80000048487808 */ /* 0x000fc40006000000 */
[----:B------:R-:W-:Y:S02]  /*20650*/  FSEL R87, R13, -INF , P3 ;  /* 0xff8000000d577808 */ /* 0x000fe40001800000 */
[----:B------:R-:W-:Y:S02]  /*20660*/  IABS R170, R170 ;  /* 0x000000aa00aa7213 */ /* 0x000fe40000000000 */
[----:B------:R-:W-:Y:S01]  /*20670*/  IADD3 R13, PT, PT, R244, 0x190, -R5 ;  /* 0x00000190f40d7810 */ /* 0x000fe20007ffe805 */
[----:B------:R-:W3:Y:S01]  /*20680*/  MUFU.TANH R74, R74 ;  /* 0x0000004a004a7308 */ /* 0x000ee20000002400 */
[----:B------:R-:W-:Y:S01]  /*20690*/  FSEL R87, R87, -INF , !P6 ;  /* 0xff80000057577808 */ /* 0x000fe20007000000 */
[----:B------:R-:W-:Y:S01]  /*206a0*/  IMAD.MOV.U32 R169, RZ, RZ, R170 ;  /* 0x000000ffffa97224 */ /* 0x000fe200078e00aa */
[C---:B------:R-:W-:Y:S02]  /*206b0*/  ISETP.GE.AND P3, PT, R86.reuse, R248, PT ;  /* 0x000000f85600720c */ /* 0x040fe40003f66270 */
[----:B------:R-:W-:-:S02]  /*206c0*/  ISETP.GE.AND P6, PT, R86, R245, PT ;  /* 0x000000f55600720c */ /* 0x000fc40003fc6270 */
        /* <DEDUP_REMOVED lines=39> */
[----:B------:R-:W-:Y:S02]  /*20940*/  ISETP.GE.AND P3, PT, R169, R248, PT ;  /* 0x000000f8a900720c */ /* 0x000fe40003f66270 */
        /* <DEDUP_REMOVED lines=13> */
[----:B------:R-:W-:Y:S02]  /*20a20*/  ISETP.GE.AND P4, PT, R169, R247, PT ;  /* 0x000000f7a900720c */ /* 0x000fe40003f86270 */
[----:B------:R-:W-:Y:S02]  /*20a30*/  IABS R64, R64 ;  /* 0x0000004000407213 */ /* 0x000fe40000000000 */
[----:B------:R-:W-:-:S02]  /*20a40*/  IADD3 R13, PT, PT, R244, 0x187, -R5 ;  /* 0x00000187f40d7810 */ /* 0x000fc40007ffe805 */
[----:B------:R-:W-:Y:S02]  /*20a50*/  FSEL R75, R75, -INF , !P6 ;  /* 0xff8000004b4b7808 */ /* 0x000fe40007000000 */
[C---:B------:R-:W-:Y:S02]  /*20a60*/  ISETP.GE.AND P6, PT, R169.reuse, R245, PT ;  /* 0x000000f5a900720c */ /* 0x040fe40003fc6270 */
[----:B------:R-:W-:Y:S02]  /*20a70*/  ISETP.GE.AND P5, PT, R169, R246, PT ;  /* 0x000000f6a900720c */ /* 0x000fe40003fa6270 */
[----:B------:R-:W-:Y:S02]  /*20a80*/  FSEL R77, R77, -INF , P4 ;  /* 0xff8000004d4d7808 */ /* 0x000fe40002000000 */
[----:B------:R-:W-:Y:S02]  /*20a90*/  I2FP.F32.S32 R64, R64 ;  /* 0x0000004000407245 */ /* 0x000fe40000201400 */
[----:B------:R-:W-:Y:S01]  /*20aa0*/  IABS R13, R13 ;  /* 0x0000000d000d7213 */ /* 0x000fe20000000000 */
[----:B------:R-:W-:Y:S01]  /*20ab0*/  FMUL.FTZ R52, R52, R62 ;  /* 0x0000003e34347220 */ /* 0x000fe20000410000 */
[----:B------:R-:W-:Y:S01]  /*20ac0*/  FSEL R86, R86, -INF , !P6 ;  /* 0xff80000056567808 */ /* 0x000fe20007000000 */
[----:B-1----:R-:W-:Y:S01]  /*20ad0*/  FFMA.FTZ R169, -R239, R64, R66 ;  /* 0x00000040efa97223 */ /* 0x002fe20000010142 */
[----:B------:R-:W-:Y:S01]  /*20ae0*/  FSEL R77, R77, -INF , !P5 ;  /* 0xff8000004d4d7808 */ /* 0x000fe20006800000 */
[----:B------:R-:W1:Y:S01]  /*20af0*/  LDSM.16.M88.4 R64, [R166+0x6800] ;  /* 0x00680000a640783b */ /* 0x000e620000000200 */
[C---:B------:R-:W-:Y:S01]  /*20b00*/  ISETP.GE.AND P3, PT, R12.reuse, R248, PT ;  /* 0x000000f80c00720c */ /* 0x040fe20003f66270 */
[----:B------:R-:W-:Y:S01]  /*20b10*/  MUFU.TANH R52, R52 ;  /* 0x0000003400347308 */ /* 0x000fe20000002400 */
[C---:B------:R-:W-:Y:S01]  /*20b20*/  ISETP.GE.AND P6, PT, R12.reuse, R245, PT ;  /* 0x000000f50c00720c */ /* 0x040fe20003fc6270 */
[----:B------:R-:W-:Y:S01]  /*20b30*/  FMUL.FTZ R55, R55, R62 ;  /* 0x0000003e37377220 */ /* 0x000fe20000410000 */
[C---:B------:R-:W-:Y:S01]  /*20b40*/  ISETP.GE.AND P4, PT, R12.reuse, R246, PT ;  /* 0x000000f60c00720c */ /* 0x040fe20003f86270 */
[-C--:B------:R-:W-:Y:S01]  /*20b50*/  FMUL.FTZ R53, R53, R62.reuse ;  /* 0x0000003e35357220 */ /* 0x080fe20000410000 */
[----:B------:R-:W-:Y:S01]  /*20b60*/  ISETP.GE.AND P5, PT, R12, R247, PT ;  /* 0x000000f70c00720c */ /* 0x000fe20003fa6270 */
[-C--:B------:R-:W-:Y:S01]  /*20b70*/  FMUL.FTZ R12, R58, R62.reuse ;  /* 0x0000003e3a0c7220 */ /* 0x080fe20000410000 */
[----:B------:R-:W-:Y:S01]  /*20b80*/  I2FP.F32.S32 R13, R13 ;  /* 0x0000000d000d7245 */ /* 0x000fe20000201400 */
[----:B------:R-:W-:Y:S01]  /*20b90*/  FMUL.FTZ R58, R56, R62 ;  /* 0x0000003e383a7220 */ /* 0x000fe20000410000 */
[----:B------:R-:W-:-:S02]  /*20ba0*/  FSEL R56, R169, -INF , P5 ;  /* 0xff800000a9387808 */ /* 0x000fc40002800000 */
[----:B------:R-:W-:Y:S01]  /*20bb0*/  ISETP.GE.AND P5, PT, R78, R246, PT ;  /* 0x000000f64e00720c */ /* 0x000fe20003fa6270 */
[----:B------:R-:W-:Y:S01]  /*20bc0*/  FFMA.FTZ R13, -R239, R13, R170 ;  /* 0x0000000def0d7223 */ /* 0x000fe200000101aa */
[--C-:B------:R-:W-:Y:S01]  /*20bd0*/  IADD3 R170, PT, PT, R10, 0x180, -R5.reuse ;  /* 0x000001800aaa7810 */ /* 0x100fe20007ffe805 */
[----:B------:R-:W2:Y:S01]  /*20be0*/  MUFU.TANH R12, R12 ;  /* 0x0000000c000c7308 */ /* 0x000ea20000002400 */
[----:B------:R-:W-:Y:S02]  /*20bf0*/  FSEL R56, R56, -INF , !P4 ;  /* 0xff80000038387808 */ /* 0x000fe40006000000 */
[----:B------:R-:W-:Y:S02]  /*20c00*/  IABS R170, R170 ;  /* 0x000000aa00aa7213 */ /* 0x000fe40000000000 */
[----:B------:R-:W-:Y:S02]  /*20c10*/  FSEL R79, R13, -INF , P3 ;  /* 0xff8000000d4f7808 */ /* 0x000fe40001800000 */
[----:B------:R-:W-:Y:S01]  /*20c20*/  IADD3 R13, PT, PT, R244, 0x180, -R5 ;  /* 0x00000180f40d7810 */ /* 0x000fe20007ffe805 */
[----:B------:R-:W3:Y:S01]  /*20c30*/  MUFU.TANH R58, R58 ;  /* 0x0000003a003a7308 */ /* 0x000ee20000002400 */
[----:B------:R-:W-:Y:S01]  /*20c40*/  FSEL R79, R79, -INF , !P6 ;  /* 0xff8000004f4f7808 */ /* 0x000fe20007000000 */
[----:B------:R-:W-:Y:S01]  /*20c50*/  IMAD.MOV.U32 R169, RZ, RZ, R170 ;  /* 0x000000ffffa97224 */ /* 0x000fe200078e00aa */
[----:B------:R-:W-:-:S02]  /*20c60*/  ISETP.GE.AND P3, PT, R78, R248, PT ;  /* 0x000000f84e00720c */ /* 0x000fc40003f66270 */
[C---:B------:R-:W-:Y:S02]  /*20c70*/  ISETP.GE.AND P6, PT, R78.reuse, R245, PT ;  /* 0x000000f54e00720c */ /* 0x040fe40003fc6270 */
[----:B------:R-:W-:Y:S02]  /*20c80*/  IABS R13, R13 ;  /* 0x0000000d000d7213 */ /* 0x000fe40000000000 */
[----:B------:R-:W-:Y:S01]  /*20c90*/  ISETP.GE.AND P4, PT, R78, R247, PT ;  /* 0x000000f74e00720c */ /* 0x000fe20003f86270 */
[-C--:B------:R-:W-:Y:S01]  /*20ca0*/  FMUL.FTZ R78, R59, R62.reuse ;  /* 0x0000003e3b4e7220 */ /* 0x080fe20000410000 */
[----:B------:R-:W-:Y:S01]  /*20cb0*/  I2FP.F32.S32 R59, R169 ;  /* 0x000000a9003b7245 */ /* 0x000fe20000201400 */
[----:B------:R-:W-:Y:S01]  /*20cc0*/  FMUL.FTZ R169, R57, R62 ;  /* 0x0000003e39a97220 */ /* 0x000fe20000410000 */
[----:B------:R-:W-:Y:S02]  /*20cd0*/  I2FP.F32.S32 R13, R13 ;  /* 0x0000000d000d7245 */ /* 0x000fe40000201400 */
[--C-:B------:R-:W-:Y:S01]  /*20ce0*/  IADD3 R170, PT, PT, R244, 0x17f, -R5.reuse ;  /* 0x0000017ff4aa7810 */ /* 0x100fe20007ffe805 */
[----:B------:R-:W4:Y:S01]  /*20cf0*/  MUFU.TANH R78, R78 ;  /* 0x0000004e004e7308 */ /* 0x000f220000002400 */
[C---:B--2---:R-:W-:Y:S01]  /*20d00*/  FFMA.FTZ R57, -R239.reuse, R59, R12 ;  /* 0x0000003bef397223 */ /* 0x044fe2000001010c */
[----:B---3--:R-:W-:Y:S01]  /*20d10*/  FFMA.FTZ R58, -R239, R13, R58 ;  /* 0x0000000def3a7223 */ /* 0x008fe2000001013a */
[----:B------:R-:W-:Y:S01]  /*20d20*/  IADD3 R59, PT, PT, R10, 0x17f, -R5 ;  /* 0x0000017f0a3b7810 */ /* 0x000fe20007ffe805 */
[----:B------:R-:W2:Y:S01]  /*20d30*/  LDSM.16.M88.4 R12, [R218+0x6800] ;  /* 0x00680000da0c783b */ /* 0x000ea20000000200 */
[----:B-1----:R-:W-:Y:S01]  /*20d40*/  HMMA.16816.F32.BF16 R48, R172, R64, R48 ;  /* 0x00000040ac30723c */ /* 0x002fe20000041830 */
[----:B------:R-:W-:-:S02]  /*20d50*/  IABS R170, R170 ;  /* 0x000000aa00aa7213 */ /* 0x000fc40000000000 */
[----:B------:R-:W-:Y:S01]  /*20d60*/  IABS R59, R59 ;  /* 0x0000003b003b7213 */ /* 0x000fe20000000000 */
[----:B------:R-:W1:Y:S01]  /*20d70*/  MUFU.TANH R169, R169 ;  /* 0x000000a900a97308 */ /* 0x000e620000002400 */
[--C-:B------:R-:W-:Y:S02]  /*20d80*/  IADD3 R65, PT, PT, R244, 0x178, -R5.reuse ;  /* 0x00000178f4417810 */ /* 0x100fe40007ffe805 */
[----:B------:R-:W-:Y:S01]  /*20d90*/  I2FP.F32.S32 R59, R59 ;  /* 0x0000003b003b7245 */ /* 0x000fe20000201400 */
[----:B------:R-:W-:Y:S01]  /*20da0*/  HMMA.16816.F32.BF16 R44, R172, R66, R44 ;  /* 0x00000042ac2c723c */ /* 0x000fe2000004182c */
[----:B------:R-:W-:Y:S01]  /*20db0*/  I2FP.F32.S32 R170, R170 ;  /* 0x000000aa00aa7245 */ /* 0x000fe20000201400 */
[----:B------:R-:W-:Y:S01]  /*20dc0*/  VIADD R66, R11, 0xfffffe90 ;  /* 0xfffffe900b427836 */ /* 0x000fe20000000000 */
[----:B------:R-:W-:Y:S01]  /*20dd0*/  IABS R65, R65 ;  /* 0x0000004100417213 */ /* 0x000fe20000000000 */
[----:B----4-:R-:W-:Y:S01]  /*20de0*/  FFMA.FTZ R64, -R239, R59, R78 ;  /* 0x0000003bef407223 */ /* 0x010fe2000001014e */
[----:B------:R-:W-:Y:S01]  /*20df0*/  FMUL.FTZ R78, R54, R62 ;  /* 0x0000003e364e7220 */ /* 0x000fe20000410000 */
[----:B------:R-:W-:-:S02]  /*20e00*/  IADD3 R54, PT, PT, R10, 0x178, -R5 ;  /* 0x000001780a367810 */ /* 0x000fc40007ffe805 */
[----:B------:R-:W-:Y:S02]  /*20e10*/  I2FP.F32.S32 R65, R65 ;  /* 0x0000004100417245 */ /* 0x000fe40000201400 */
[----:B------:R-:W-:Y:S01]  /*20e20*/  IABS R54, R54 ;  /* 0x0000003600367213 */ /* 0x000fe20000000000 */
[----:B------:R-:W3:Y:S01]  /*20e30*/  MUFU.TANH R78, R78 ;  /* 0x0000004e004e7308 */ /* 0x000ee20000002400 */
[----:B------:R-:W-:Y:S01]  /*20e40*/  FSEL R58, R58, -INF , P3 ;  /* 0xff8000003a3a7808 */ /* 0x000fe20001800000 */
[----:B-1----:R-:W-:Y:S01]  /*20e50*/  FFMA.FTZ R59, -R239, R170, R169 ;  /* 0x000000aaef3b7223 */ /* 0x002fe200000101a9 */
[----:B------:R-:W-:Y:S01]  /*20e60*/  FSEL R57, R57, -INF , P4 ;  /* 0xff80000039397808 */ /* 0x000fe20002000000 */
[----:B------:R-:W-:Y:S01]  /*20e70*/  VIADD R169, R11, 0xfffffe88 ;  /* 0xfffffe880ba97836 */ /* 0x000fe20000000000 */
[----:B------:R-:W-:Y:S01]  /*20e80*/  I2FP.F32.S32 R54, R54 ;  /* 0x0000003600367245 */ /* 0x000fe20000201400 */
[----:B------:R-:W-:Y:S01]  /*20e90*/  FFMA.FTZ R52, -R239, R65, R52 ;  /* 0x00000041ef347223 */ /* 0x000fe20000010134 */
[----:B------:R-:W-:Y:S01]  /*20ea0*/  ISETP.GE.AND P3, PT, R171, R248, PT ;  /* 0x000000f8ab00720c */ /* 0x000fe20003f66270 */
[----:B------:R-:W-:Y:S01]  /*20eb0*/  MUFU.TANH R170, R53 ;  /* 0x0000003500aa7308 */ /* 0x000fe20000002400 */
[----:B------:R-:W-:-:S02]  /*20ec0*/  FSEL R57, R57, -INF , !P5 ;  /* 0xff80000039397808 */ /* 0x000fc40006800000 */
[----:B------:R-:W-:Y:S02]  /*20ed0*/  ISETP.GE.AND P5, PT, R171, R247, PT ;  /* 0x000000f7ab00720c */ /* 0x000fe40003fa6270 */
[----:B------:R-:W-:Y:S02]  /*20ee0*/  FSEL R59, R59, -INF , P3 ;  /* 0xff8000003b3b7808 */ /* 0x000fe40001800000 */
[----:B------:R-:W-:Y:S02]  /*20ef0*/  ISETP.GE.AND P3, PT, R169, R248, PT ;  /* 0x000000f8a900720c */ /* 0x000fe40003f66270 */
[----:B------:R-:W-:Y:S01]  /*20f00*/  ISETP.GE.AND P4, PT, R171, R246, PT ;  /* 0x000000f6ab00720c */ /* 0x000fe20003f86270 */
[----:B---3--:R-:W-:Y:S01]  /*20f10*/  FFMA.FTZ R65, -R239, R54, R78 ;  /* 0x00000036ef417223 */ /* 0x008fe2000001014e */
[----:B--2---:R-:W-:Y:S01]  /*20f20*/  HMMA.16816.F32.BF16 R48, R16, R12, R48 ;  /* 0x0000000c1030723c */ /* 0x004fe20000041830 */
[----:B------:R-:W1:Y:S01]  /*20f30*/  MUFU.TANH R54, R55 ;  /* 0x0000003700367308 */ /* 0x000e620000002400 */
[----:B------:R-:W-:Y:S01]  /*20f40*/  FSEL R64, R64, -INF , P5 ;  /* 0xff80000040407808 */ /* 0x000fe20002800000 */
[----:B------:R-:W-:Y:S01]  /*20f50*/  VIADD R12, R11, 0xfffffe89 ;  /* 0xfffffe890b0c7836 */ /* 0x000fe20000000000 */
[----:B------:R-:W-:-:S02]  /*20f60*/  FSEL R78, R52, -INF , P3 ;  /* 0xff800000344e7808 */ /* 0x000fc40001800000 */
[----:B------:R-:W-:Y:S02]  /*20f70*/  IADD3 R52, PT, PT, R10, 0x177, -R5 ;  /* 0x000001770a347810 */ /* 0x000fe40007ffe805 */
[----:B------:R-:W-:Y:S01]  /*20f80*/  FSEL R58, R58, -INF , !P6 ;  /* 0xff8000003a3a7808 */ /* 0x000fe20007000000 */
[----:B------:R-:W-:Y:S01]  /*20f90*/  HMMA.16816.F32.BF16 R44, R16, R14, R44 ;  /* 0x0000000e102c723c */ /* 0x000fe2000004182c */
[----:B------:R-:W-:Y:S01]  /*20fa0*/  ISETP.GE.AND P6, PT, R171, R245, PT ;  /* 0x000000f5ab00720c */ /* 0x000fe20003fc6270 */
[----:B------:R-:W-:Y:S01]  /*20fb0*/  VIADD R171, R11, 0xfffffe91 ;  /* 0xfffffe910bab7836 */ /* 0x000fe20000000000 */
[----:B------:R-:W-:Y:S02]  /*20fc0*/  FSEL R64, R64, -INF , !P4 ;  /* 0xff80000040407808 */ /* 0x000fe40006000000 */
[----:B------:R-:W-:Y:S02]  /*20fd0*/  ISETP.GE.AND P4, PT, R169, R247, PT ;  /* 0x000000f7a900720c */ /* 0x000fe40003f86270 */
[----:B------:R-:W-:-:S02]  /*20fe0*/  IABS R52, R52 ;  /* 0x0000003400347213 */ /* 0x000fc40000000000 */
[----:B------:R-:W-:Y:S02]  /*20ff0*/  IADD3 R13, PT, PT, R244, 0x177, -R5 ;  /* 0x00000177f40d7810 */ /* 0x000fe40007ffe805 */
[----:B------:R-:W-:Y:S02]  /*21000*/  FSEL R59, R59, -INF , !P6 ;  /* 0xff8000003b3b7808 */ /* 0x000fe40007000000 */
[C---:B------:R-:W-:Y:S02]  /*21010*/  ISETP.GE.AND P6, PT, R169.reuse, R245, PT ;  /* 0x000000f5a900720c */ /* 0x040fe40003fc6270 */
[----:B------:R-:W-:Y:S02]  /*21020*/  ISETP.GE.AND P5, PT, R169, R246, PT ;  /* 0x000000f6a900720c */ /* 0x000fe40003fa6270 */
[----:B------:R-:W-:Y:S02]  /*21030*/  FSEL R65, R65, -INF , P4 ;  /* 0xff80000041417808 */ /* 0x000fe40002000000 */
[----:B------:R-:W-:Y:S01]  /*21040*/  I2FP.F32.S32 R52, R52 ;  /* 0x0000003400347245 */ /* 0x000fe20000201400 */
[-C--:B------:R-:W-:Y:S01]  /*21050*/  FMUL.FTZ R44, R44, R62.reuse ;  /* 0x0000003e2c2c7220 */ /* 0x080fe20000410000 */
        /* <DEDUP_REMOVED lines=10> */
[----:B------:R-:W-:-:S02]  /*21100*/  ISETP.GE.AND P4, PT, R12, R246, PT ;  /* 0x000000f60c00720c */ /* 0x000fc40003f86270 */
        /* <DEDUP_REMOVED lines=10> */
[----:B------:R-:W-:Y:S02]  /*211b0*/  IABS R170, R170 ;  /* 0x000000aa00aa7213 */ /* 0x000fe40000000000 */
[----:B------:R-:W-:Y:S02]  /*211c0*/  FSEL R67, R13, -INF , P3 ;  /* 0xff8000000d437808 */ /* 0x000fe40001800000 */
[----:B------:R-:W-:Y:S01]  /*211d0*/  IADD3 R13, PT, PT, R244, 0x170, -R5 ;  /* 0x00000170f40d7810 */ /* 0x000fe20007ffe805 */
[----:B------:R-:W3:Y:S01]  /*211e0*/  MUFU.TANH R50, R50 ;  /* 0x0000003200327308 */ /* 0x000ee20000002400 */
[----:B------:R-:W-:Y:S01]  /*211f0*/  IMAD.MOV.U32 R169, RZ, RZ, R170 ;  /* 0x000000ffffa97224 */ /* 0x000fe200078e00aa */
[----:B------:R-:W-:Y:S02]  /*21200*/  FSEL R67, R67, -INF , !P6 ;  /* 0xff80000043437808 */ /* 0x000fe40007000000 */
[----:B------:R-:W-:Y:S02]  /*21210*/  IABS R13, R13 ;  /* 0x0000000d000d7213 */ /* 0x000fe40000000000 */
[----:B------:R-:W-:-:S02]  /*21220*/  ISETP.GE.AND P3, PT, R66, R248, PT ;  /* 0x000000f84200720c */ /* 0x000fc40003f66270 */
[C---:B------:R-:W-:Y:S02]  /*21230*/  ISETP.GE.AND P6, PT, R66.reuse, R245, PT ;  /* 0x000000f54200720c */ /* 0x040fe40003fc6270 */
[----:B------:R-:W-:Y:S01]  /*21240*/  ISETP.GE.AND P4, PT, R66, R247, PT ;  /* 0x000000f74200720c */ /* 0x000fe20003f86270 */
[-C--:B------:R-:W-:Y:S01]  /*21250*/  FMUL.FTZ R66, R51, R62.reuse ;  /* 0x0000003e33427220 */ /* 0x080fe20000410000 */
[----:B------:R-:W-:Y:S01]  /*21260*/  I2FP.F32.S32 R51, R169 ;  /* 0x000000a900337245 */ /* 0x000fe20000201400 */
[----:B------:R-:W-:Y:S01]  /*21270*/  FMUL.FTZ R169, R49, R62 ;  /* 0x0000003e31a97220 */ /* 0x000fe20000410000 */
[----:B------:R-:W-:Y:S01]  /*21280*/  I2FP.F32.S32 R13, R13 ;  /* 0x0000000d000d7245 */ /* 0x000fe20000201400 */
[----:B-1----:R-:W-:Y:S02]  /*21290*/  HMMA.16816.F32.BF16 R40, R172, R52, R40 ;  /* 0x00000034ac28723c */ /* 0x002fe40000041828 */
[----:B------:R-:W1:Y:S01]  /*212a0*/  MUFU.TANH R66, R66 ;  /* 0x0000004200427308 */ /* 0x000e620000002400 */
[C---:B--2---:R-:W-:Y:S01]  /*212b0*/  FFMA.FTZ R49, -R239.reuse, R51, R12 ;  /* 0x00000033ef317223 */ /* 0x044fe2000001010c */
[----:B---3--:R-:W-:Y:S01]  /*212c0*/  FFMA.FTZ R50, -R239, R13, R50 ;  /* 0x0000000def327223 */ /* 0x008fe20000010132 */
[--C-:B------:R-:W-:Y:S01]  /*212d0*/  IADD3 R51, PT, PT, R10, 0x16f, -R5.reuse ;  /* 0x0000016f0a337810 */ /* 0x100fe20007ffe805 */
[----:B------:R-:W2:Y:S01]  /*212e0*/  LDSM.16.M88.4 R12, [R218+0x7000] ;  /* 0x00700000da0c783b */ /* 0x000ea20000000200 */
[----:B------:R-:W-:-:S02]  /*212f0*/  IADD3 R170, PT, PT, R244, 0x16f, -R5 ;  /* 0x0000016ff4aa7810 */ /* 0x000fc40007ffe805 */
[----:B------:R-:W-:Y:S01]  /*21300*/  IABS R51, R51 ;  /* 0x0000003300337213 */ /* 0x000fe20000000000 */
[----:B------:R-:W3:Y:S01]  /*21310*/  MUFU.TANH R169, R169 ;  /* 0x000000a900a97308 */ /* 0x000ee20000002400 */
[----:B------:R-:W-:Y:S01]  /*21320*/  IABS R170, R170 ;  /* 0x000000aa00aa7213 */ /* 0x000fe20000000000 */
[----:B------:R-:W-:Y:S01]  /*21330*/  HMMA.16816.F32.BF16 R36, R172, R54, R36 ;  /* 0x00000036ac24723c */ /* 0x000fe20000041824 */
[----:B------:R-:W-:Y:S01]  /*21340*/  I2FP.F32.S32 R51, R51 ;  /* 0x0000003300337245 */ /* 0x000fe20000201400 */
[----:B------:R-:W-:Y:S01]  /*21350*/  VIADD R54, R11, 0xfffffea0 ;  /* 0xfffffea00b367836 */ /* 0x000fe20000000000 */
[--C-:B------:R-:W-:Y:S02]  /*21360*/  IADD3 R53, PT, PT, R244, 0x168, -R5.reuse ;  /* 0x00000168f4357810 */ /* 0x100fe40007ffe805 */
[----:B------:R-:W-:Y:S02]  /*21370*/  I2FP.F32.S32 R170, R170 ;  /* 0x000000aa00aa7245 */ /* 0x000fe40000201400 */
[----:B------:R-:W-:Y:S01]  /*21380*/  IABS R53, R53 ;  /* 0x0000003500357213 */ /* 0x000fe20000000000 */
[----:B-1----:R-:W-:Y:S01]  /*21390*/  FFMA.FTZ R52, -R239, R51, R66 ;  /* 0x00000033ef347223 */ /* 0x002fe20000010142 */
[----:B------:R-:W-:Y:S01]  /*213a0*/  FMUL.FTZ R66, R46, R62 ;  /* 0x0000003e2e427220 */ /* 0x000fe20000410000 */
[----:B------:R-:W-:-:S02]  /*213b0*/  IADD3 R46, PT, PT, R10, 0x168, -R5 ;  /* 0x000001680a2e7810 */ /* 0x000fc40007ffe805 */
[----:B------:R-:W-:Y:S02]  /*213c0*/  FSEL R49, R49, -INF , P4 ;  /* 0xff80000031317808 */ /* 0x000fe40002000000 */
[----:B------:R-:W-:Y:S01]  /*213d0*/  IABS R46, R46 ;  /* 0x0000002e002e7213 */ /* 0x000fe20000000000 */
[----:B------:R-:W1:Y:S01]  /*213e0*/  MUFU.TANH R66, R66 ;  /* 0x0000004200427308 */ /* 0x000e620000002400 */
[----:B------:R-:W-:Y:S01]  /*213f0*/  I2FP.F32.S32 R53, R53 ;  /* 0x0000003500357245 */ /* 0x000fe20000201400 */
[----:B---3--:R-:W-:Y:S01]  /*21400*/  FFMA.FTZ R51, -R239, R170, R169 ;  /* 0x000000aaef337223 */ /* 0x008fe200000101a9 */
        /* <DEDUP_REMOVED lines=11> */
[----:B-1----:R-:W-:Y:S01]  /*214c0*/  FFMA.FTZ R53, -R239, R46, R66 ;  /* 0x0000002eef357223 */ /* 0x002fe20000010142 */
[----:B--2---:R-:W-:Y:S01]  /*214d0*/  HMMA.16816.F32.BF16 R40, R16, R12, R40 ;  /* 0x0000000c1028723c */ /* 0x004fe20000041828 */
[----:B------:R-:W1:Y:S01]  /*214e0*/  MUFU.TANH R46, R47 ;  /* 0x0000002f002e7308 */ /* 0x000e620000002400 */
[----:B------:R-:W-:Y:S01]  /*214f0*/  FSEL R52, R52, -INF , P5 ;  /* 0xff80000034347808 */ /* 0x000fe20002800000 */
[----:B------:R-:W-:Y:S01]  /*21500*/  VIADD R12, R11, 0xfffffe99 ;  /* 0xfffffe990b0c7836 */ /* 0x000fe20000000000 */
[----:B------:R-:W-:-:S02]  /*21510*/  FSEL R66, R44, -INF , P3 ;  /* 0xff8000002c427808 */ /* 0x000fc40001800000 */
[----:B------:R-:W-:Y:S02]  /*21520*/  FSEL R50, R50, -INF , !P6 ;  /* 0xff80000032327808 */ /* 0x000fe40007000000 */
[--C-:B------:R-:W-:Y:S01]  /*21530*/  IADD3 R44, PT, PT, R10, 0x167, -R5.reuse ;  /* 0x000001670a2c7810 */ /* 0x100fe20007ffe805 */
[----:B------:R-:W-:Y:S01]  /*21540*/  HMMA.16816.F32.BF16 R36, R16, R14, R36 ;  /* 0x0000000e1024723c */ /* 0x000fe20000041824 */
[----:B------:R-:W-:Y:S01]  /*21550*/  ISETP.GE.AND P6, PT, R171, R245, PT ;  /* 0x000000f5ab00720c */ /* 0x000fe20003fc6270 */
[----:B------:R-:W-:Y:S01]  /*21560*/  VIADD R171, R11, 0xfffffea1 ;  /* 0xfffffea10bab7836 */ /* 0x000fe20000000000 */
[----:B------:R-:W-:Y:S02]  /*21570*/  FSEL R52, R52, -INF , !P4 ;  /* 0xff80000034347808 */ /* 0x000fe40006000000 */
[----:B------:R-:W-:Y:S02]  /*21580*/  ISETP.GE.AND P4, PT, R169, R247, PT ;  /* 0x000000f7a900720c */ /* 0x000fe40003f86270 */
[----:B------:R-:W-:-:S02]  /*21590*/  IADD3 R13, PT, PT, R244, 0x167, -R5 ;  /* 0x00000167f40d7810 */ /* 0x000fc40007ffe805 */
[----:B------:R-:W-:Y:S02]  /*215a0*/  IABS R44, R44 ;  /* 0x0000002c002c7213 */ /* 0x000fe40000000000 */
[----:B------:R-:W-:Y:S02]  /*215b0*/  FSEL R51, R51, -INF , !P6 ;  /* 0xff80000033337808 */ /* 0x000fe40007000000 */
[C---:B------:R-:W-:Y:S02]  /*215c0*/  ISETP.GE.AND P6, PT, R169.reuse, R245, PT ;  /* 0x000000f5a900720c */ /* 0x040fe40003fc6270 */
[----:B------:R-:W-:Y:S02]  /*215d0*/  ISETP.GE.AND P5, PT, R169, R246, PT ;  /* 0x000000f6a900720c */ /* 0x000fe40003fa6270 */
[----:B------:R-:W-:Y:S02]  /*215e0*/  FSEL R53, R53, -INF , P4 ;  /* 0xff80000035357808 */ /* 0x000fe40002000000 */
[----:B------:R-:W-:Y:S01]  /*215f0*/  IABS R13, R13 ;  /* 0x0000000d000d7213 */ /* 0x000fe20000000000 */
[----:B------:R-:W-:Y:S01]  /*21600*/  FMUL.FTZ R36, R36, R62 ;  /* 0x0000003e24247220 */ /* 0x000fe20000410000 */
[----:B------:R-:W-:Y:S01]  /*21610*/  I2FP.F32.S32 R44, R44 ;  /* 0x0000002c002c7245 */ /* 0x000fe20000201400 */
[-C--:B------:R-:W-:Y:S01]  /*21620*/  FMUL.FTZ R39, R39, R62.reuse ;  /* 0x0000003e27277220 */ /* 0x080fe20000410000 */
[----:B------:R-:W-:Y:S01]  /*21630*/  FSEL R66, R66, -INF , !P6 ;  /* 0xff80000042427808 */ /* 0x000fe20007000000 */
[----:B------:R-:W-:Y:S01]  /*21640*/  FMUL.FTZ R37, R37, R62 ;  /* 0x0000003e25257220 */ /* 0x000fe20000410000 */
[----:B------:R-:W-:Y:S01]  /*21650*/  FSEL R53, R53, -INF , !P5 ;  /* 0xff80000035357808 */ /* 0x000fe20006800000 */
[----:B-1----:R-:W-:Y:S01]  /*21660*/  FFMA.FTZ R169, -R239, R44, R46 ;  /* 0x0000002cefa97223 */ /* 0x002fe2000001012e */
[C---:B------:R-:W-:Y:S01]  /*21670*/  ISETP.GE.AND P3, PT, R12.reuse, R248, PT ;  /* 0x000000f80c00720c */ /* 0x040fe20003f66270 */
[----:B------:R-:W1:Y:S01]  /*21680*/  LDSM.16.M88.4 R44, [R166+0x7800] ;  /* 0x00780000a62c783b */ /* 0x000e620000000200 */
[C---:B------:R-:W-:Y:S01]  /*21690*/  ISETP.GE.AND P6, PT, R12.reuse, R245, PT ;  /* 0x000000f50c00720c */ /* 0x040fe20003fc6270 */
[----:B------:R-:W-:Y:S01]  /*216a0*/  MUFU.TANH R36, R36 ;  /* 0x0000002400247308 */ /* 0x000fe20000002400 */
        /* <DEDUP_REMOVED lines=38> */
[----:B------:R-:W-:Y:S02]  /*21910*/  I2FP.F32.S32 R170, R170 ;  /* 0x000000aa00aa7245 */ /* 0x000fe40000201400 */
[----:B------:R-:W-:Y:S01]  /*21920*/  IABS R45, R45 ;  /* 0x0000002d002d7213 */ /* 0x000fe20000000000 */
[----:B----4-:R-:W-:Y:S01]  /*21930*/  FFMA.FTZ R44, -R239, R43, R54 ;  /* 0x0000002bef2c7223 */ /* 0x010fe20000010136 */
[----:B------:R-:W-:Y:S01]  /*21940*/  FMUL.FTZ R54, R38, R62 ;  /* 0x0000003e26367220 */ /* 0x000fe20000410000 */
[----:B------:R-:W-:-:S02]  /*21950*/  IADD3 R38, PT, PT, R10, 0x158, -R5 ;  /* 0x000001580a267810 */ /* 0x000fc40007ffe805 */
[----:B------:R-:W-:Y:S02]  /*21960*/  FSEL R41, R41, -INF , P4 ;  /* 0xff80000029297808 */ /* 0x000fe40002000000 */
        /* <DEDUP_REMOVED lines=20> */
[----:B------:R-:W-:-:S02]  /*21ab0*/  FSEL R42, R42, -INF , !P6 ;  /* 0xff8000002a2a7808 */ /* 0x000fc40007000000 */
[----:B------:R-:W-:Y:S02]  /*21ac0*/  FSEL R54, R36, -INF , P3 ;  /* 0xff80000024367808 */ /* 0x000fe40001800000 */
[----:B------:R-:W-:Y:S01]  /*21ad0*/  ISETP.GE.AND P6, PT, R171, R245, PT ;  /* 0x000000f5ab00720c */ /* 0x000fe20003fc6270 */
[----:B------:R-:W-:Y:S01]  /*21ae0*/  HMMA.16816.F32.BF16 R28, R16, R14, R28 ;  /* 0x0000000e101c723c */ /* 0x000fe2000004181c */
[----:B------:R-:W-:Y:S01]  /*21af0*/  FSEL R44, R44, -INF , !P4 ;  /* 0xff8000002c2c7808 */ /* 0x000fe20006000000 */
[----:B------:R-:W-:Y:S01]  /*21b00*/  VIADD R171, R11, 0xfffffeb1 ;  /* 0xfffffeb10bab7836 */ /* 0x000fe20000000000 */
[--C-:B------:R-:W-:Y:S02]  /*21b10*/  IADD3 R36, PT, PT, R10, 0x157, -R5.reuse ;  /* 0x000001570a247810 */ /* 0x100fe40007ffe805 */
[----:B------:R-:W-:Y:S02]  /*21b20*/  ISETP.GE.AND P4, PT, R169, R247, PT ;  /* 0x000000f7a900720c */ /* 0x000fe40003f86270 */
[----:B------:R-:W-:-:S02]  /*21b30*/  IADD3 R13, PT, PT, R244, 0x157, -R5 ;  /* 0x00000157f40d7810 */ /* 0x000fc40007ffe805 */
[----:B------:R-:W-:Y:S01]  /*21b40*/  FSEL R43, R43, -INF , !P6 ;  /* 0xff8000002b2b7808 */ /* 0x000fe20007000000 */
[----:B------:R-:W-:Y:S01]  /*21b50*/  FMUL.FTZ R32, R32, R62 ;  /* 0x0000003e20207220 */ /* 0x000fe20000410000 */
[----:B------:R-:W-:Y:S02]  /*21b60*/  IABS R36, R36 ;  /* 0x0000002400247213 */ /* 0x000fe40000000000 */
        /* <DEDUP_REMOVED lines=17> */
[----:B------:R-:W-:Y:S01]  /*21c80*/  FMUL.FTZ R12, R34, R62 ;  /* 0x0000003e220c7220 */ /* 0x000fe20000410000 */
[----:B------:R-:W-:Y:S02]  /*21c90*/  I2FP.F32.S32 R13, R13 ;  /* 0x0000000d000d7245 */ /* 0x000fe40000201400 */
[----:B------:R-:W-:Y:S01]  /*21ca0*/  IADD3 R169, PT, PT, R10, 0x150, -R5 ;  /* 0x000001500aa97810 */ /* 0x000fe20007ffe805 */
[----:B------:R2:W-:Y:S01]  /*21cb0*/  MUFU.TANH R34, R32 ;  /* 0x0000002000227308 */ /* 0x0005e20000002400 */
[----:B------:R-:W-:Y:S01]  /*21cc0*/  FSEL R46, R46, -INF , P5 ;  /* 0xff8000002e2e7808 */ /* 0x000fe20002800000 */
[----:B------:R-:W-:Y:S01]  /*21cd0*/  FFMA.FTZ R13, -R239, R13, R170 ;  /* 0x0000000def0d7223 */ /* 0x000fe200000101aa */
[----:B------:R-:W-:Y:S01]  /*21ce0*/  IABS R169, R169 ;  /* 0x000000a900a97213 */ /* 0x000fe20000000000 */
[----:B------:R-:W-:Y:S01]  /*21cf0*/  VIADD R170, R11, 0xfffffeb0 ;  /* 0xfffffeb00baa7836 */ /* 0x000fe20000000000 */
[----:B------:R-:W-:-:S02]  /*21d00*/  FSEL R46, R46, -INF , !P4 ;  /* 0xff8000002e2e7808 */ /* 0x000fc40006000000 */
[----:B------:R-:W-:Y:S01]  /*21d10*/  FSEL R47, R13, -INF , P3 ;  /* 0xff8000000d2f7808 */ /* 0x000fe20001800000 */
[----:B------:R-:W3:Y:S01]  /*21d20*/  MUFU.TANH R12, R12 ;  /* 0x0000000c000c7308 */ /* 0x000ee20000002400 */
[----:B------:R-:W-:Y:S02]  /*21d30*/  IADD3 R13, PT, PT, R244, 0x150, -R5 ;  /* 0x00000150f40d7810 */ /* 0x000fe40007ffe805 */
[----:B------:R-:W-:Y:S02]  /*21d40*/  I2FP.F32.S32 R169, R169 ;  /* 0x000000a900a97245 */ /* 0x000fe40000201400 */
[----:B------:R-:W-:Y:S02]  /*21d50*/  IABS R13, R13 ;  /* 0x0000000d000d7213 */ /* 0x000fe40000000000 */
[----:B------:R-:W-:Y:S02]  /*21d60*/  FSEL R47, R47, -INF , !P6 ;  /* 0xff8000002f2f7808 */ /* 0x000fe40007000000 */
[----:B------:R-:W-:Y:S01]  /*21d70*/  I2FP.F32.S32 R13, R13 ;  /* 0x0000000d000d7245 */ /* 0x000fe20000201400 */
[-C--:B--2---:R-:W-:Y:S01]  /*21d80*/  FMUL.FTZ R32, R35, R62.reuse ;  /* 0x0000003e23207220 */ /* 0x084fe20000410000 */
[----:B------:R-:W-:Y:S01]  /*21d90*/  FMUL.FTZ R35, R33, R62 ;  /* 0x0000003e21237220 */ /* 0x000fe20000410000 */
[----:B------:R-:W-:-:S02]  /*21da0*/  ISETP.GE.AND P3, PT, R170, R248, PT ;  /* 0x000000f8aa00720c */ /* 0x000fc40003f66270 */
[C---:B------:R-:W-:Y:S02]  /*21db0*/  ISETP.GE.AND P6, PT, R170.reuse, R245, PT ;  /* 0x000000f5aa00720c */ /* 0x040fe40003fc6270 */
[C---:B------:R-:W-:Y:S01]  /*21dc0*/  ISETP.GE.AND P5, PT, R170.reuse, R246, PT ;  /* 0x000000f6aa00720c */ /* 0x040fe20003fa6270 */
[----:B------:R-:W2:Y:S01]  /*21dd0*/  MUFU.TANH R35, R35 ;  /* 0x0000002300237308 */ /* 0x000ea20000002400 */
[----:B------:R-:W-:Y:S01]  /*21de0*/  ISETP.GE.AND P4, PT, R170, R247, PT ;  /* 0x000000f7aa00720c */ /* 0x000fe20003f86270 */
[C---:B---3--:R-:W-:Y:S01]  /*21df0*/  FFMA.FTZ R169, -R239.reuse, R169, R12 ;  /* 0x000000a9efa97223 */ /* 0x048fe2000001010c */
[----:B------:R-:W-:Y:S01]  /*21e00*/  FFMA.FTZ R170, -R239, R13, R34 ;  /* 0x0000000defaa7223 */ /* 0x000fe20000010122 */
[--C-:B------:R-:W-:Y:S01]  /*21e10*/  IADD3 R34, PT, PT, R244, 0x14f, -R5.reuse ;  /* 0x0000014ff4227810 */ /* 0x100fe20007ffe805 */
[----:B------:R-:W3:Y:S01]  /*21e20*/  LDSM.16.M88.4 R12, [R218+0x8000] ;  /* 0x00800000da0c783b */ /* 0x000ee20000000200 */
[----:B-1----:R-:W-:Y:S01]  /*21e30*/  HMMA.16816.F32.BF16 R24, R172, R36, R24 ;  /* 0x00000024ac18723c */ /* 0x002fe20000041818 */
[----:B------:R-:W-:Y:S01]  /*21e40*/  IADD3 R33, PT, PT, R10, 0x14f, -R5 ;  /* 0x0000014f0a217810 */ /* 0x000fe20007ffe805 */
[----:B------:R-:W1:Y:S01]  /*21e50*/  MUFU.TANH R32, R32 ;  /* 0x0000002000207308 */ /* 0x000e620000002400 */
[----:B------:R-:W-:-:S02]  /*21e60*/  IABS R34, R34 ;  /* 0x0000002200227213 */ /* 0x000fc40000000000 */
[----:B------:R-:W-:Y:S02]  /*21e70*/  IABS R33, R33 ;  /* 0x0000002100217213 */ /* 0x000fe40000000000 */
[----:B------:R-:W-:Y:S01]  /*21e80*/  I2FP.F32.S32 R34, R34 ;  /* 0x0000002200227245 */ /* 0x000fe20000201400 */
[----:B------:R-:W-:Y:S01]  /*21e90*/  HMMA.16816.F32.BF16 R20, R172, R38, R20 ;  /* 0x00000026ac14723c */ /* 0x000fe20000041814 */
[----:B------:R-:W-:Y:S02]  /*21ea0*/  I2FP.F32.S32 R33, R33 ;  /* 0x0000002100217245 */ /* 0x000fe40000201400 */
[----:B------:R-:W-:Y:S01]  /*21eb0*/  FSEL R169, R169, -INF , P4 ;  /* 0xff800000a9a97808 */ /* 0x000fe20002000000 */
[----:B--2---:R-:W-:Y:S01]  /*21ec0*/  FFMA.FTZ R37, -R239, R34, R35 ;  /* 0x00000022ef257223 */ /* 0x004fe20000010123 */
[----:B------:R-:W-:Y:S01]  /*21ed0*/  FMUL.FTZ R34, R30, R62 ;  /* 0x0000003e1e227220 */ /* 0x000fe20000410000 */
[--C-:B------:R-:W-:Y:S02]  /*21ee0*/  IADD3 R35, PT, PT, R244, 0x148, -R5.reuse ;  /* 0x00000148f4237810 */ /* 0x100fe40007ffe805 */
[----:B------:R-:W-:-:S02]  /*21ef0*/  IADD3 R30, PT, PT, R10, 0x148, -R5 ;  /* 0x000001480a1e7810 */ /* 0x000fc40007ffe805 */
[----:B------:R-:W-:Y:S01]  /*21f00*/  FSEL R169, R169, -INF , !P5 ;  /* 0xff800000a9a97808 */ /* 0x000fe20006800000 */
[----:B------:R-:W2:Y:S01]  /*21f10*/  MUFU.TANH R34, R34 ;  /* 0x0000002200227308 */ /* 0x000ea20000002400 */
[----:B-1----:R-:W-:Y:S01]  /*21f20*/  FFMA.FTZ R32, -R239, R33, R32 ;  /* 0x00000021ef207223 */ /* 0x002fe20000010120 */
[----:B------:R-:W-:Y:S01]  /*21f30*/  ISETP.GE.AND P5, PT, R171, R247, PT ;  /* 0x000000f7ab00720c */ /* 0x000fe20003fa6270 */
[----:B------:R-:W-:Y:S01]  /*21f40*/  VIADD R33, R11, 0xfffffeb8 ;  /* 0xfffffeb80b217836 */ /* 0x000fe20000000000 */
[----:B------:R-:W-:Y:S02]  /*21f50*/  IABS R35, R35 ;  /* 0x0000002300237213 */ /* 0x000fe40000000000 */
[----:B------:R-:W-:Y:S02]  /*21f60*/  IABS R30, R30 ;  /* 0x0000001e001e7213 */ /* 0x000fe40000000000 */
[----:B------:R-:W-:Y:S02]  /*21f70*/  FSEL R36, R32, -INF , P5 ;  /* 0xff80000020247808 */ /* 0x000fe40002800000 */
[----:B------:R-:W-:-:S02]  /*21f80*/  FSEL R170, R170, -INF , P3 ;  /* 0xff800000aaaa7808 */ /* 0x000fc40001800000 */
[----:B------:R-:W-:Y:S02]  /*21f90*/  I2FP.F32.S32 R32, R35 ;  /* 0x0000002300207245 */ /* 0x000fe40000201400 */
[----:B------:R-:W-:Y:S02]  /*21fa0*/  I2FP.F32.S32 R30, R30 ;  /* 0x0000001e001e7245 */ /* 0x000fe40000201400 */
[----:B------:R-:W-:Y:S01]  /*21fb0*/  ISETP.GE.AND P3, PT, R171, R248, PT ;  /* 0x000000f8ab00720c */ /* 0x000fe20003f66270 */
[----:B------:R-:W-:Y:S01]  /*21fc0*/  FFMA.FTZ R28, -R239, R32, R28 ;  /* 0x00000020ef1c7223 */ /* 0x000fe2000001011c */
[----:B------:R-:W-:Y:S01]  /*21fd0*/  ISETP.GE.AND P4, PT, R171, R246, PT ;  /* 0x000000f6ab00720c */ /* 0x000fe20003f86270 */
[----:B--2---:R-:W-:Y:S01]  /*21fe0*/  FFMA.FTZ R34, -R239, R30, R34 ;  /* 0x0000001eef227223 */ /* 0x004fe20000010122 */
[----:B---3--:R-:W-:Y:S01]  /*21ff0*/  HMMA.16816.F32.BF16 R24, R16, R12, R24 ;  /* 0x0000000c1018723c */ /* 0x008fe20000041818 */
[----:B------:R-:W-:Y:S01]  /*22000*/  FSEL R37, R37, -INF , P3 ;  /* 0xff80000025257808 */ /* 0x000fe20001800000 */
[----:B------:R-:W1:Y:S01]  /*22010*/  MUFU.TANH R30, R31 ;  /* 0x0000001f001e7308 */ /* 0x000e620000002400 */
[----:B------:R-:W-:Y:S01]  /*22020*/  ISETP.GE.AND P3, PT, R33, R248, PT ;  /* 0x000000f82100720c */ /* 0x000fe20003f66270 */
[----:B------:R-:W-:Y:S01]  /*22030*/  VIADD R12, R11, 0xfffffeb9 ;  /* 0xfffffeb90b0c7836 */ /* 0x000fe20000000000 */
[----:B------:R-:W-:-:S02]  /*22040*/  FSEL R170, R170, -INF , !P6 ;  /* 0xff800000aaaa7808 */ /* 0x000fc40007000000 */
[----:B------:R-:W-:Y:S01]  /*22050*/  ISETP.GE.AND P6, PT, R171, R245, PT ;  /* 0x000000f5ab00720c */ /* 0x000fe20003fc6270 */
[----:B------:R-:W-:Y:S01]  /*22060*/  HMMA.16816.F32.BF16 R20, R16, R14, R20 ;  /* 0x0000000e1014723c */ /* 0x000fe20000041814 */
[----:B------:R-:W-:Y:S01]  /*22070*/  FSEL R36, R36, -INF , !P4 ;  /* 0xff80000024247808 */ /* 0x000fe20006000000 */
[----:B------:R-:W2:Y:S01]  /*22080*/  MUFU.TANH R32, R29 ;  /* 0x0000001d00207308 */ /* 0x000ea20000002400 */
[----:B------:R-:W-:Y:S02]  /*22090*/  ISETP.GE.AND P4, PT, R33, R247, PT ;  /* 0x000000f72100720c */ /* 0x000fe40003f86270 */
[----:B------:R-:W-:Y:S02]  /*220a0*/  FSEL R196, R28, -INF , P3 ;  /* 0xff8000001cc47808 */ /* 0x000fe40001800000 */
[--C-:B------:R-:W-:Y:S02]  /*220b0*/  IADD3 R28, PT, PT, R10, 0x147, -R5.reuse ;  /* 0x000001470a1c7810 */ /* 0x100fe40007ffe805 */
[----:B------:R-:W-:-:S02]  /*220c0*/  IADD3 R13, PT, PT, R244, 0x147, -R5 ;  /* 0x00000147f40d7810 */ /* 0x000fc40007ffe805 */
[----:B------:R-:W-:Y:S01]  /*220d0*/  FSEL R37, R37, -INF , !P6 ;  /* 0xff80000025257808 */ /* 0x000fe20007000000 */
[----:B------:R-:W-:Y:S01]  /*220e0*/  FMUL.FTZ R24, R24, R62 ;  /* 0x0000003e18187220 */ /* 0x000fe20000410000 */
[C---:B------:R-:W-:Y:S02]  /*220f0*/  ISETP.GE.AND P6, PT, R33.reuse, R245, PT ;  /* 0x000000f52100720c */ /* 0x040fe40003fc6270 */
[----:B------:R-:W-:Y:S02]  /*22100*/  ISETP.GE.AND P5, PT, R33, R246, PT ;  /* 0x000000f62100720c */ /* 0x000fe40003fa6270 */
[----:B------:R-:W-:Y:S02]  /*22110*/  FSEL R171, R34, -INF , P4 ;  /* 0xff80000022ab7808 */ /* 0x000fe40002000000 */
[----:B------:R-:W-:Y:S01]  /*22120*/  IABS R28, R28 ;  /* 0x0000001c001c7213 */ /* 0x000fe20000000000 */
[-C--:B------:R-:W-:Y:S01]  /*22130*/  FMUL.FTZ R20, R20, R62.reuse ;  /* 0x0000003e14147220 */ /* 0x080fe20000410000 */
[----:B------:R-:W-:Y:S01]  /*22140*/  IABS R13, R13 ;  /* 0x0000000d000d7213 */ /* 0x000fe20000000000 */
[-C--:B------:R-:W-:Y:S01]  /*22150*/  FMUL.FTZ R21, R21, R62.reuse ;  /* 0x0000003e15157220 */ /* 0x080fe20000410000 */
[----:B------:R-:W-:Y:S01]  /*22160*/  FSEL R196, R196, -INF , !P6 ;  /* 0xff800000c4c47808 */ /* 0x000fe20007000000 */
[----:B------:R-:W-:Y:S01]  /*22170*/  FMUL.FTZ R23, R23, R62 ;  /* 0x0000003e17177220 */ /* 0x000fe20000410000 */
[----:B------:R-:W-:Y:S01]  /*22180*/  FSEL R171, R171, -INF , !P5 ;  /* 0xff800000abab7808 */ /* 0x000fe20006800000 */
[----:B------:R-:W-:Y:S01]  /*22190*/  MUFU.TANH R20, R20 ;  /* 0x0000001400147308 */ /* 0x000fe20000002400 */
[----:B------:R-:W-:-:S02]  /*221a0*/  ISETP.GE.AND P3, PT, R12, R248, PT ;  /* 0x000000f80c00720c */ /* 0x000fc40003f66270 */
[C---:B------:R-:W-:Y:S02]  /*221b0*/  ISETP.GE.AND P6, PT, R12.reuse, R245, PT ;  /* 0x000000f50c00720c */ /* 0x040fe40003fc6270 */
[C---:B------:R-:W-:Y:S02]  /*221c0*/  ISETP.GE.AND P4, PT, R12.reuse, R246, PT ;  /* 0x000000f60c00720c */ /* 0x040fe40003f86270 */
[----:B------:R-:W-:Y:S01]  /*221d0*/  ISETP.GE.AND P5, PT, R12, R247, PT ;  /* 0x000000f70c00720c */ /* 0x000fe20003fa6270 */
[----:B------:R-:W-:Y:S01]  /*221e0*/  FMUL.FTZ R12, R26, R62 ;  /* 0x0000003e1a0c7220 */ /* 0x000fe20000410000 */
[----:B------:R-:W-:Y:S01]  /*221f0*/  I2FP.F32.S32 R28, R28 ;  /* 0x0000001c001c7245 */ /* 0x000fe20000201400 */
[----:B------:R3:W-:Y:S01]  /*22200*/  MUFU.TANH R26, R24 ;  /* 0x00000018001a7308 */ /* 0x0007e20000002400 */
[----:B------:R-:W-:Y:S02]  /*22210*/  I2FP.F32.S32 R13, R13 ;  /* 0x0000000d000d7245 */ /* 0x000fe40000201400 */
[--C-:B------:R-:W-:Y:S01]  /*22220*/  IADD3 R197, PT, PT, R10, 0x140, -R5.reuse ;  /* 0x000001400ac57810 */ /* 0x100fe20007ffe805 */
[C---:B-1----:R-:W-:Y:S01]  /*22230*/  FFMA.FTZ R38, -R239.reuse, R28, R30 ;  /* 0x0000001cef267223 */ /* 0x042fe2000001011e */
[----:B------:R-:W-:Y:S01]  /*22240*/  IADD3 R8, PT, PT, R244, 0x117, -R5 ;  /* 0x00000117f4087810 */ /* 0x000fe20007ffe805 */
[----:B--2---:R-:W-:Y:S01]  /*22250*/  FFMA.FTZ R13, -R239, R13, R32 ;  /* 0x0000000def0d7223 */ /* 0x004fe20000010120 */
[----:B------:R-:W1:Y:S01]  /*22260*/  LDSM.16.M88.4 R28, [R166+0x8800] ;  /* 0x00880000a61c783b */ /* 0x000e620000000200 */
[----:B------:R-:W2:Y:S01]  /*22270*/  MUFU.TANH R12, R12 ;  /* 0x0000000c000c7308 */ /* 0x000ea20000002400 */
[----:B------:R-:W-:Y:S01]  /*22280*/  IABS R197, R197 ;  /* 0x000000c500c57213 */ /* 0x000fe20000000000 */
[----:B------:R-:W-:Y:S01]  /*22290*/  VIADD R32, R11, 0xfffffec0 ;  /* 0xfffffec00b207836 */ /* 0x000fe20000000000 */
[----:B------:R-:W-:-:S02]  /*222a0*/  FSEL R39, R13, -INF , P3 ;  /* 0xff8000000d277808 */ /* 0x000fc40001800000 */
[--C-:B------:R-:W-:Y:S02]  /*222b0*/  IADD3 R13, PT, PT, R244, 0x140, -R5.reuse ;  /* 0x00000140f40d7810 */ /* 0x100fe40007ffe805 */
[----:B------:R-:W-:Y:S02]  /*222c0*/  I2FP.F32.S32 R197, R197 ;  /* 0x000000c500c57245 */ /* 0x000fe40000201400 */
[----:B------:R-:W-:Y:S01]  /*222d0*/  IABS R13, R13 ;  /* 0x0000000d000d7213 */ /* 0x000fe20000000000 */
[-C--:B---3--:R-:W-:Y:S01]  /*222e0*/  FMUL.FTZ R24, R27, R62.reuse ;  /* 0x0000003e1b187220 */ /* 0x088fe20000410000 */
[----:B------:R-:W-:Y:S01]  /*222f0*/  FMUL.FTZ R27, R25, R62 ;  /* 0x0000003e191b7220 */ /* 0x000fe20000410000 */
[----:B------:R-:W-:Y:S02]  /*22300*/  FSEL R38, R38, -INF , P5 ;  /* 0xff80000026267808 */ /* 0x000fe40002800000 */
[----:B------:R-:W-:Y:S02]  /*22310*/  I2FP.F32.S32 R13, R13 ;  /* 0x0000000d000d7245 */ /* 0x000fe40000201400 */
[----:B------:R-:W-:Y:S01]  /*22320*/  MUFU.TANH R24, R24 ;  /* 0x0000001800187308 */ /* 0x000fe20000002400 */
[--C-:B------:R-:W-:Y:S01]  /*22330*/  IADD3 R25, PT, PT, R10, 0x13f, -R5.reuse ;  /* 0x0000013f0a197810 */ /* 0x100fe20007ffe805 */
[C---:B--2---:R-:W-:Y:S01]  /*22340*/  FFMA.FTZ R197, -R239.reuse, R197, R12 ;  /* 0x000000c5efc57223 */ /* 0x044fe2000001010c */
[----:B------:R-:W-:Y:S01]  /*22350*/  FFMA.FTZ R198, -R239, R13, R26 ;  /* 0x0000000defc67223 */ /* 0x000fe2000001011a */
[----:B------:R-:W-:Y:S01]  /*22360*/  IADD3 R26, PT, PT, R244, 0x13f, -R5 ;  /* 0x0000013ff41a7810 */ /* 0x000fe20007ffe805 */
[----:B------:R-:W2:Y:S01]  /*22370*/  LDSM.16.M88.4 R12, [R218+0x8800] ;  /* 0x00880000da0c783b */ /* 0x000ea20000000200 */
[----:B------:R-:W-:-:S02]  /*22380*/  FSEL R38, R38, -INF , !P4 ;  /* 0xff80000026267808 */ /* 0x000fc40006000000 */
[----:B------:R-:W3:Y:S01]  /*22390*/  MUFU.TANH R27, R27 ;  /* 0x0000001b001b7308 */ /* 0x000ee20000002400 */
[----:B------:R-:W-:Y:S02]  /*223a0*/  IABS R26, R26 ;  /* 0x0000001a001a7213 */ /* 0x000fe40000000000 */
[----:B------:R-:W-:Y:S02]  /*223b0*/  IABS R25, R25 ;  /* 0x0000001900197213 */ /* 0x000fe40000000000 */
[----:B------:R-:W-:Y:S02]  /*223c0*/  I2FP.F32.S32 R26, R26 ;  /* 0x0000001a001a7245 */ /* 0x000fe40000201400 */
[C---:B------:R-:W-:Y:S02]  /*223d0*/  ISETP.GE.AND P4, PT, R32.reuse, R247, PT ;  /* 0x000000f72000720c */ /* 0x040fe40003f86270 */
[----:B------:R-:W-:Y:S02]  /*223e0*/  FSEL R39, R39, -INF , !P6 ;  /* 0xff80000027277808 */ /* 0x000fe40007000000 */
[----:B------:R-:W-:-:S02]  /*223f0*/  ISETP.GE.AND P3, PT, R32, R248, PT ;  /* 0x000000f82000720c */ /* 0x000fc40003f66270 */
[C---:B------:R-:W-:Y:S01]  /*22400*/  ISETP.GE.AND P6, PT, R32.reuse, R245, PT ;  /* 0x000000f52000720c */ /* 0x040fe20003fc6270 */
[C---:B-1----:R-:W-:Y:S01]  /*22410*/  HMMA.16816.F32.BF16 R192, R172.reuse, R28, R192 ;  /* 0x0000001cacc0723c */ /* 0x042fe200000418c0 */
[----:B------:R-:W-:Y:S01]  /*22420*/  ISETP.GE.AND P5, PT, R32, R246, PT ;  /* 0x000000f62000720c */ /* 0x000fe20003fa6270 */
[----:B------:R-:W-:Y:S02]  /*22430*/  VIADD R32, R11, 0xfffffec1 ;  /* 0xfffffec10b207836 */ /* 0x000fe40000000000 */
[----:B---3--:R-:W-:Y:S01]  /*22440*/  FFMA.FTZ R199, -R239, R26, R27 ;  /* 0x0000001aefc77223 */ /* 0x008fe2000001011b */
[----:B------:R-:W-:Y:S01]  /*22450*/  FMUL.FTZ R26, R22, R62 ;  /* 0x0000003e161a7220 */ /* 0x000fe20000410000 */
[----:B------:R-:W-:Y:S01]  /*22460*/  I2FP.F32.S32 R25, R25 ;  /* 0x0000001900197245 */ /* 0x000fe20000201400 */
[----:B------:R-:W-:Y:S01]  /*22470*/  VIADD R28, R11, 0xfffffed1 ;  /* 0xfffffed10b1c7836 */ /* 0x000fe20000000000 */
[----:B------:R-:W-:Y:S01]  /*22480*/  FSEL R197, R197, -INF , P4 ;  /* 0xff800000c5c57808 */ /* 0x000fe20002000000 */
[----:B------:R-:W-:Y:S01]  /*22490*/  HMMA.16816.F32.BF16 R188, R172, R30, R188 ;  /* 0x0000001eacbc723c */ /* 0x000fe200000418bc */
[----:B------:R-:W-:Y:S01]  /*224a0*/  IADD3 R27, PT, PT, R244, 0x138, -R5 ;  /* 0x00000138f41b7810 */ /* 0x000fe20007ffe805 */
[----:B------:R-:W1:Y:S01]  /*224b0*/  MUFU.TANH R26, R26 ;  /* 0x0000001a001a7308 */ /* 0x000e620000002400 */
[----:B------:R-:W-:Y:S01]  /*224c0*/  FSEL R197, R197, -INF , !P5 ;  /* 0xff800000c5c57808 */ /* 0x000fe20006800000 */
[----:B------:R-:W-:Y:S01]  /*224d0*/  FFMA.FTZ R24, -R239, R25, R24 ;  /* 0x00000019ef187223 */ /* 0x000fe20000010118 */
[----:B------:R-:W-:Y:S01]  /*224e0*/  ISETP.GE.AND P5, PT, R32, R247, PT ;  /* 0x000000f72000720c */ /* 0x000fe20003fa6270 */
[----:B------:R-:W-:Y:S01]  /*224f0*/  VIADD R25, R11, 0xfffffec8 ;  /* 0xfffffec80b197836 */ /* 0x000fe20000000000 */
[----:B------:R-:W-:-:S02]  /*22500*/  IABS R27, R27 ;  /* 0x0000001b001b7213 */ /* 0x000fc40000000000 */
[----:B------:R-:W-:Y:S02]  /*22510*/  IADD3 R22, PT, PT, R10, 0x138, -R5 ;  /* 0x000001380a167810 */ /* 0x000fe40007ffe805 */
[----:B------:R-:W-:Y:S02]  /*22520*/  FSEL R200, R24, -INF , P5 ;  /* 0xff80000018c87808 */ /* 0x000fe40002800000 */
[----:B------:R-:W-:Y:S01]  /*22530*/  I2FP.F32.S32 R24, R27 ;  /* 0x0000001b00187245 */ /* 0x000fe20000201400 */
[C---:B--2---:R-:W-:Y:S01]  /*22540*/  HMMA.16816.F32.BF16 R192, R16.reuse, R12, R192 ;  /* 0x0000000c10c0723c */ /* 0x044fe200000418c0 */
[----:B------:R-:W-:Y:S01]  /*22550*/  IABS R22, R22 ;  /* 0x0000001600167213 */ /* 0x000fe20000000000 */
[----:B------:R-:W-:Y:S01]  /*22560*/  VIADD R12, R11, 0xfffffec9 ;  /* 0xfffffec90b0c7836 */ /* 0x000fe20000000000 */
[----:B------:R-:W-:Y:S01]  /*22570*/  FSEL R198, R198, -INF , P3 ;  /* 0xff800000c6c67808 */ /* 0x000fe20001800000 */
[C---:B------:R-:W-:Y:S01]  /*22580*/  FFMA.FTZ R20, -R239.reuse, R24, R20 ;  /* 0x00000018ef147223 */ /* 0x040fe20000010114 */
[----:B------:R-:W-:Y:S01]  /*22590*/  I2FP.F32.S32 R22, R22 ;  /* 0x0000001600167245 */ /* 0x000fe20000201400 */
[----:B------:R2:W3:Y:S01]  /*225a0*/  MUFU.TANH R24, R21 ;  /* 0x0000001500187308 */ /* 0x0004e20000002400 */
[C---:B------:R-:W-:Y:S01]  /*225b0*/  ISETP.GE.AND P3, PT, R32.reuse, R248, PT ;  /* 0x000000f82000720c */ /* 0x040fe20003f66270 */
[----:B------:R-:W-:Y:S01]  /*225c0*/  HMMA.16816.F32.BF16 R188, R16, R14, R188 ;  /* 0x0000000e10bc723c */ /* 0x000fe200000418bc */
[----:B------:R-:W-:Y:S01]  /*225d0*/  ISETP.GE.AND P4, PT, R32, R246, PT ;  /* 0x000000f62000720c */ /* 0x000fe20003f86270 */
[----:B-1----:R-:W-:Y:S01]  /*225e0*/  FFMA.FTZ R26, -R239, R22, R26 ;  /* 0x00000016ef1a7223 */ /* 0x002fe2000001011a */
[----:B------:R-:W-:-:S02]  /*225f0*/  FSEL R199, R199, -INF , P3 ;  /* 0xff800000c7c77808 */ /* 0x000fc40001800000 */
[C---:B------:R-:W-:Y:S01]  /*22600*/  ISETP.GE.AND P3, PT, R25.reuse, R248, PT ;  /* 0x000000f81900720c */ /* 0x040fe20003f66270 */
[----:B------:R-:W1:Y:S01]  /*22610*/  MUFU.TANH R22, R23 ;  /* 0x0000001700167308 */ /* 0x000e620000002400 */
[----:B------:R-:W-:Y:S02]  /*22620*/  IADD3 R13, PT, PT, R244, 0x137, -R5 ;  /* 0x00000137f40d7810 */ /* 0x000fe40007ffe805 */
[----:B------:R-:W-:Y:S02]  /*22630*/  FSEL R198, R198, -INF , !P6 ;  /* 0xff800000c6c67808 */ /* 0x000fe40007000000 */
[----:B------:R-:W-:Y:S02]  /*22640*/  ISETP.GE.AND P6, PT, R32, R245, PT ;  /* 0x000000f52000720c */ /* 0x000fe40003fc6270 */
[----:B------:R-:W-:Y:S02]  /*22650*/  FSEL R200, R200, -INF , !P4 ;  /* 0xff800000c8c87808 */ /* 0x000fe40006000000 */
[----:B------:R-:W-:-:S02]  /*22660*/  ISETP.GE.AND P4, PT, R25, R247, PT ;  /* 0x000000f71900720c */ /* 0x000fc40003f86270 */
[----:B------:R-:W-:Y:S02]  /*22670*/  FSEL R202, R20, -INF , P3 ;  /* 0xff80000014ca7808 */ /* 0x000fe40001800000 */
[----:B--2---:R-:W-:Y:S01]  /*22680*/  IABS R21, R13 ;  /* 0x0000000d00157213 */ /* 0x004fe20000000000 */
[----:B------:R-:W-:Y:S01]  /*22690*/  VIADD R13, R11, 0xfffffed0 ;  /* 0xfffffed00b0d7836 */ /* 0x000fe20000000000 */
[----:B------:R-:W-:Y:S01]  /*226a0*/  IADD3 R20, PT, PT, R10, 0x137, -R5 ;  /* 0x000001370a147810 */ /* 0x000fe20007ffe805 */
[-C--:B------:R-:W-:Y:S01]  /*226b0*/  FMUL.FTZ R191, R191, R62.reuse ;  /* 0x0000003ebfbf7220 */ /* 0x080fe20000410000 */
[----:B------:R-:W-:Y:S01]  /*226c0*/  FSEL R199, R199, -INF , !P6 ;  /* 0xff800000c7c77808 */ /* 0x000fe20007000000 */
[----:B------:R-:W-:Y:S01]  /*226d0*/  FMUL.FTZ R189, R189, R62 ;  /* 0x0000003ebdbd7220 */ /* 0x000fe20000410000 */
[C---:B------:R-:W-:Y:S02]  /*226e0*/  ISETP.GE.AND P6, PT, R25.reuse, R245, PT ;  /* 0x000000f51900720c */ /* 0x040fe40003fc6270 */
[----:B------:R-:W-:-:S02]  /*226f0*/  ISETP.GE.AND P5, PT, R25, R246, PT ;  /* 0x000000f61900720c */ /* 0x000fc40003fa6270 */
[----:B------:R-:W-:Y:S01]  /*22700*/  FSEL R201, R26, -INF , P4 ;  /* 0xff8000001ac97808 */ /* 0x000fe20002000000 */
[----:B------:R-:W-:Y:S01]  /*22710*/  FMUL.FTZ R26, R192, R62 ;  /* 0x0000003ec01a7220 */ /* 0x000fe20000410000 */
[----:B------:R-:W-:Y:S02]  /*22720*/  I2FP.F32.S32 R21, R21 ;  /* 0x0000001500157245 */ /* 0x000fe40000201400 */
[----:B------:R-:W-:Y:S02]  /*22730*/  IABS R20, R20 ;  /* 0x0000001400147213 */ /* 0x000fe40000000000 */
[----:B------:R-:W-:Y:S01]  /*22740*/  FSEL R202, R202, -INF , !P6 ;  /* 0xff800000caca7808 */ /* 0x000fe20007000000 */
[----:B---3--:R-:W-:Y:S01]  /*22750*/  FFMA.FTZ R21, -R239, R21, R24 ;  /* 0x00000015ef157223 */ /* 0x008fe20000010118 */
[----:B------:R-:W-:Y:S01]  /*22760*/  FSEL R201, R201, -INF , !P5 ;  /* 0xff800000c9c97808 */ /* 0x000fe20006800000 */
[----:B------:R-:W-:Y:S01]  /*22770*/  MUFU.TANH R26, R26 ;  /* 0x0000001a001a7308 */ /* 0x000fe20000002400 */
[----:B------:R-:W-:-:S02]  /*22780*/  ISETP.GE.AND P3, PT, R12, R248, PT ;  /* 0x000000f80c00720c */ /* 0x000fc40003f66270 */
[C---:B------:R-:W-:Y:S02]  /*22790*/  ISETP.GE.AND P6, PT, R12.reuse, R245, PT ;  /* 0x000000f50c00720c */ /* 0x040fe40003fc6270 */
[C---:B------:R-:W-:Y:S02]  /*227a0*/  ISETP.GE.AND P4, PT, R12.reuse, R246, PT ;  /* 0x000000f60c00720c */ /* 0x040fe40003f86270 */
[----:B------:R-:W-:Y:S01]  /*227b0*/  ISETP.GE.AND P5, PT, R12, R247, PT ;  /* 0x000000f70c00720c */ /* 0x000fe20003fa6270 */
[----:B------:R-:W-:Y:S01]  /*227c0*/  FMUL.FTZ R12, R194, R62 ;  /* 0x0000003ec20c7220 */ /* 0x000fe20000410000 */
[----:B------:R-:W-:Y:S02]  /*227d0*/  I2FP.F32.S32 R20, R20 ;  /* 0x0000001400147245 */ /* 0x000fe40000201400 */
[----:B------:R-:W-:Y:S02]  /*227e0*/  FSEL R203, R21, -INF , P3 ;  /* 0xff80000015cb7808 */ /* 0x000fe40001800000 */
[--C-:B------:R-:W-:Y:S01]  /*227f0*/  IADD3 R27, PT, PT, R10, 0x130, -R5.reuse ;  /* 0x000001300a1b7810 */ /* 0x100fe20007ffe805 */
[----:B-1----:R-:W-:Y:S01]  /*22800*/  FFMA.FTZ R24, -R239, R20, R22 ;  /* 0x00000014ef187223 */ /* 0x002fe20000010116 */
[----:B------:R-:W1:Y:S01]  /*22810*/  MUFU.TANH R12, R12 ;  /* 0x0000000c000c7308 */ /* 0x000e620000002400 */
[----:B------:R-:W2:Y:S01]  /*22820*/  LDSM.16.M88.4 R20, [R166+0x9000] ;  /* 0x00900000a614783b */ /* 0x000ea20000000200 */
[----:B------:R-:W-:-:S02]  /*22830*/  IADD3 R25, PT, PT, R244, 0x130, -R5 ;  /* 0x00000130f4197810 */ /* 0x000fc40007ffe805 */
[----:B------:R-:W-:Y:S02]  /*22840*/  FSEL R24, R24, -INF , P5 ;  /* 0xff80000018187808 */ /* 0x000fe40002800000 */
[----:B------:R-:W-:Y:S02]  /*22850*/  IABS R27, R27 ;  /* 0x0000001b001b7213 */ /* 0x000fe40000000000 */
[----:B------:R-:W-:Y:S01]  /*22860*/  FSEL R192, R24, -INF , !P4 ;  /* 0xff80000018c07808 */ /* 0x000fe20006000000 */
[----:B------:R-:W-:Y:S01]  /*22870*/  FMUL.FTZ R24, R195, R62 ;  /* 0x0000003ec3187220 */ /* 0x000fe20000410000 */
[----:B------:R-:W-:Y:S02]  /*22880*/  IABS R25, R25 ;  /* 0x0000001900197213 */ /* 0x000fe40000000000 */
[----:B------:R-:W-:Y:S02]  /*22890*/  FSEL R203, R203, -INF , !P6 ;  /* 0xff800000cbcb7808 */ /* 0x000fe40007000000 */
[C---:B------:R-:W-:Y:S01]  /*228a0*/  ISETP.GE.AND P3, PT, R13.reuse, R248, PT ;  /* 0x000000f80d00720c */ /* 0x040fe20003f66270 */
[----:B------:R-:W3:Y:S01]  /*228b0*/  MUFU.TANH R24, R24 ;  /* 0x0000001800187308 */ /* 0x000ee20000002400 */
[----:B------:R-:W-:-:S02]  /*228c0*/  ISETP.GE.AND P6, PT, R13, R245, PT ;  /* 0x000000f50d00720c */ /* 0x000fc40003fc6270 */
[C---:B------:R-:W-:Y:S02]  /*228d0*/  ISETP.GE.AND P5, PT, R13.reuse, R246, PT ;  /* 0x000000f60d00720c */ /* 0x040fe40003fa6270 */
[----:B------:R-:W-:Y:S02]  /*228e0*/  ISETP.GE.AND P4, PT, R13, R247, PT ;  /* 0x000000f70d00720c */ /* 0x000fe40003f86270 */
[----:B------:R-:W-:Y:S01]  /*228f0*/  I2FP.F32.S32 R13, R27 ;  /* 0x0000001b000d7245 */ /* 0x000fe20000201400 */
[----:B------:R-:W-:Y:S01]  /*22900*/  FMUL.FTZ R27, R193, R62 ;  /* 0x0000003ec11b7220 */ /* 0x000fe20000410000 */
[----:B------:R-:W-:Y:S02]  /*22910*/  I2FP.F32.S32 R25, R25 ;  /* 0x0000001900197245 */ /* 0x000fe40000201400 */
[----:B------:R-:W-:Y:S01]  /*22920*/  IABS R8, R8 ;  /* 0x0000000800087213 */ /* 0x000fe20000000000 */
[C---:B-1----:R-:W-:Y:S02]  /*22930*/  FFMA.FTZ R29, -R239.reuse, R13, R12 ;  /* 0x0000000def1d7223 */ /* 0x042fe4000001010c */
[----:B------:R-:W-:Y:S01]  /*22940*/  FFMA.FTZ R193, -R239, R25, R26 ;  /* 0x00000019efc17223 */ /* 0x000fe2000001011a */
[----:B------:R-:W1:Y:S01]  /*22950*/  LDSM.16.M88.4 R12, [R218+0x9000] ;  /* 0x00900000da0c783b */ /* 0x000e620000000200 */
[----:B------:R-:W-:Y:S01]  /*22960*/  IADD3 R25, PT, PT, R10, 0x12f, -R5 ;  /* 0x0000012f0a197810 */ /* 0x000fe20007ffe805 */
[----:B------:R-:W4:Y:S01]  /*22970*/  MUFU.TANH R27, R27 ;  /* 0x0000001b001b7308 */ /* 0x000f220000002400 */
[----:B------:R-:W-:Y:S01]  /*22980*/  FSEL R29, R29, -INF , P4 ;  /* 0xff8000001d1d7808 */ /* 0x000fe20002000000 */
[----:B------:R-:W-:-:S04]  /*22990*/  DEPBAR.LE SB0, 0x0 ;  /* 0x000080000000791a */ /* 0x000fc80000000000 */
[----:B------:R-:W-:Y:S02]  /*229a0*/  IABS R25, R25 ;  /* 0x0000001900197213 */ /* 0x000fe40000000000 */
[----:B------:R-:W-:Y:S01]  /*229b0*/  FSEL R193, R193, -INF , P3 ;  /* 0xff800000c1c17808 */ /* 0x000fe20001800000 */
[C---:B--2---:R-:W-:Y:S01]  /*229c0*/  HMMA.16816.F32.BF16 R184, R172.reuse, R20, R184 ;  /* 0x00000014acb8723c */ /* 0x044fe200000418b8 */
[----:B------:R-:W-:Y:S02]  /*229d0*/  I2FP.F32.S32 R25, R25 ;  /* 0x0000001900197245 */ /* 0x000fe40000201400 */
[----:B------:R-:W-:Y:S02]  /*229e0*/  FSEL R193, R193, -INF , !P6 ;  /* 0xff800000c1c17808 */ /* 0x000fe40007000000 */
[----:B------:R-:W-:Y:S01]  /*229f0*/  FSEL R166, R29, -INF , !P5 ;  /* 0xff8000001da67808 */ /* 0x000fe20006800000 */
[----:B---3--:R-:W-:Y:S01]  /*22a00*/  FFMA.FTZ R25, -R239, R25, R24 ;  /* 0x00000019ef197223 */ /* 0x008fe20000010118 */
[----:B------:R-:W-:Y:S01]  /*22a10*/  ISETP.GE.AND P3, PT, R28, R248, PT ;  /* 0x000000f81c00720c */ /* 0x000fe20003f66270 */
[----:B------:R-:W-:Y:S01]  /*22a20*/  FMUL.FTZ R24, R190, R62 ;  /* 0x0000003ebe187220 */ /* 0x000fe20000410000 */
[C---:B------:R-:W-:Y:S01]  /*22a30*/  ISETP.GE.AND P6, PT, R28.reuse, R245, PT ;  /* 0x000000f51c00720c */ /* 0x040fe20003fc6270 */
[----:B------:R-:W-:Y:S01]  /*22a40*/  HMMA.16816.F32.BF16 R180, R172, R22, R180 ;  /* 0x00000016acb4723c */ /* 0x000fe200000418b4 */
[----:B------:R-:W-:-:S02]  /*22a50*/  ISETP.GE.AND P4, PT, R28, R246, PT ;  /* 0x000000f61c00720c */ /* 0x000fc40003f86270 */
[----:B------:R-:W-:Y:S01]  /*22a60*/  ISETP.GE.AND P5, PT, R28, R247, PT ;  /* 0x000000f71c00720c */ /* 0x000fe20003fa6270 */
[----:B------:R-:W-:Y:S01]  /*22a70*/  FMUL.FTZ R28, R188, R62 ;  /* 0x0000003ebc1c7220 */ /* 0x000fe20000410000 */
[C-C-:B------:R-:W-:Y:S01]  /*22a80*/  IADD3 R26, PT, PT, R244.reuse, 0x12f, -R5.reuse ;  /* 0x0000012ff41a7810 */ /* 0x140fe20007ffe805 */
[----:B------:R-:W2:Y:S01]  /*22a90*/  MUFU.TANH R24, R24 ;  /* 0x0000001800187308 */ /* 0x000ea20000002400 */
[--C-:B------:R-:W-:Y:S02]  /*22aa0*/  IADD3 R21, PT, PT, R244, 0x128, -R5.reuse ;  /* 0x00000128f4157810 */ /* 0x100fe40007ffe805 */
[----:B------:R-:W-:Y:S02]  /*22ab0*/  IABS R26, R26 ;  /* 0x0000001a001a7213 */ /* 0x000fe40000000000 */
[----:B------:R-:W-:Y:S02]  /*22ac0*/  IADD3 R20, PT, PT, R10, 0x128, -R5 ;  /* 0x000001280a147810 */ /* 0x000fe40007ffe805 */
[----:B------:R-:W-:Y:S01]  /*22ad0*/  I2FP.F32.S32 R26, R26 ;  /* 0x0000001a001a7245 */ /* 0x000fe20000201400 */
[----:B------:R-:W3:Y:S01]  /*22ae0*/  MUFU.TANH R28, R28 ;  /* 0x0000001c001c7308 */ /* 0x000ee20000002400 */
[----:B------:R-:W-:-:S02]  /*22af0*/  IABS R21, R21 ;  /* 0x0000001500157213 */ /* 0x000fc40000000000 */
[----:B------:R-:W-:Y:S01]  /*22b00*/  IABS R20, R20 ;  /* 0x0000001400147213 */ /* 0x000fe20000000000 */
[----:B----4-:R-:W-:Y:S01]  /*22b10*/  FFMA.FTZ R27, -R239, R26, R27 ;  /* 0x0000001aef1b7223 */ /* 0x010fe2000001011b */
[----:B------:R-:W-:Y:S01]  /*22b20*/  I2FP.F32.S32 R21, R21 ;  /* 0x0000001500157245 */ /* 0x000fe20000201400 */
[----:B------:R-:W-:Y:S01]  /*22b30*/  VIADD R26, R11, 0xfffffed8 ;  /* 0xfffffed80b1a7836 */ /* 0x000fe20000000000 */
[----:B------:R-:W-:Y:S01]  /*22b40*/  I2FP.F32.S32 R20, R20 ;  /* 0x0000001400147245 */ /* 0x000fe20000201400 */
[----:B-1----:R-:W-:Y:S01]  /*22b50*/  HMMA.16816.F32.BF16 R184, R16, R12, R184 ;  /* 0x0000000c10b8723c */ /* 0x002fe200000418b8 */
[----:B------:R-:W-:Y:S01]  /*22b60*/  FSEL R188, R27, -INF , P3 ;  /* 0xff8000001bbc7808 */ /* 0x000fe20001800000 */
[----:B------:R-:W1:Y:S01]  /*22b70*/  MUFU.TANH R12, R189 ;  /* 0x000000bd000c7308 */ /* 0x000e620000002400 */
[----:B------:R-:W-:Y:S01]  /*22b80*/  ISETP.GE.AND P3, PT, R26, R248, PT ;  /* 0x000000f81a00720c */ /* 0x000fe20003f66270 */
[----:B--2---:R-:W-:Y:S01]  /*22b90*/  FFMA.FTZ R24, -R239, R20, R24 ;  /* 0x00000014ef187223 */ /* 0x004fe20000010118 */
[----:B------:R-:W-:-:S02]  /*22ba0*/  IADD3 R13, PT, PT, R244, 0x127, -R5 ;  /* 0x00000127f40d7810 */ /* 0x000fc40007ffe805 */
[----:B------:R-:W-:Y:S01]  /*22bb0*/  FSEL R25, R25, -INF , P5 ;  /* 0xff80000019197808 */ /* 0x000fe20002800000 */
[----:B------:R-:W-:Y:S01]  /*22bc0*/  HMMA.16816.F32.BF16 R180, R16, R14, R180 ;  /* 0x0000000e10b4723c */ /* 0x000fe200000418b4 */
[----:B------:R-:W-:Y:S01]  /*22bd0*/  IABS R13, R13 ;  /* 0x0000000d000d7213 */ /* 0x000fe20000000000 */
[----:B---3--:R-:W-:Y:S01]  /*22be0*/  FFMA.FTZ R21, -R239, R21, R28 ;  /* 0x00000015ef157223 */ /* 0x008fe2000001011c */
[----:B------:R-:W2:Y:S01]  /*22bf0*/  MUFU.TANH R20, R191 ;  /* 0x000000bf00147308 */ /* 0x000ea20000002400 */
[----:B------:R-:W-:Y:S01]  /*22c00*/  FSEL R195, R25, -INF , !P4 ;  /* 0xff80000019c37808 */ /* 0x000fe20006000000 */
[----:B------:R-:W-:Y:S01]  /*22c10*/  VIADD R25, R11, 0xfffffed9 ;  /* 0xfffffed90b197836 */ /* 0x000fe20000000000 */
[----:B------:R-:W-:Y:S01]  /*22c20*/  I2FP.F32.S32 R13, R13 ;  /* 0x0000000d000d7245 */ /* 0x000fe20000201400 */
[-C--:B------:R-:W-:Y:S01]  /*22c30*/  FMUL.FTZ R16, R178, R62.reuse ;  /* 0x0000003eb2107220 */ /* 0x080fe20000410000 */
[----:B------:R-:W-:Y:S02]  /*22c40*/  FSEL R190, R21, -INF , P3 ;  /* 0xff80000015be7808 */ /* 0x000fe40001800000 */
[--C-:B------:R-:W-:Y:S01]  /*22c50*/  IADD3 R21, PT, PT, R10, 0x127, -R5.reuse ;  /* 0x000001270a157810 */ /* 0x100fe20007ffe805 */
[-C--:B------:R-:W-:Y:S01]  /*22c60*/  FMUL.FTZ R186, R186, R62.reuse ;  /* 0x0000003ebaba7220 */ /* 0x080fe20000410000 */
[C---:B------:R-:W-:Y:S01]  /*22c70*/  ISETP.GE.AND P4, PT, R26.reuse, R247, PT ;  /* 0x000000f71a00720c */ /* 0x040fe20003f86270 */
[----:B-1----:R-:W-:Y:S01]  /*22c80*/  FFMA.FTZ R13, -R239, R13, R12 ;  /* 0x0000000def0d7223 */ /* 0x002fe2000001010c */
[----:B------:R-:W-:Y:S01]  /*22c90*/  IABS R21, R21 ;  /* 0x0000001500157213 */ /* 0x000fe20000000000 */
[----:B------:R-:W-:Y:S01]  /*22ca0*/  FMUL.FTZ R15, R185, R62 ;  /* 0x0000003eb90f7220 */ /* 0x000fe20000410000 */
[----:B------:R-:W-:Y:S01]  /*22cb0*/  ISETP.GE.AND P3, PT, R25, R248, PT ;  /* 0x000000f81900720c */ /* 0x000fe20003f66270 */
[----:B------:R-:W-:Y:S01]  /*22cc0*/  MUFU.TANH R186, R186 ;  /* 0x000000ba00ba7308 */ /* 0x000fe20000002400 */
[----:B------:R-:W-:Y:S01]  /*22cd0*/  I2FP.F32.S32 R21, R21 ;  /* 0x0000001500157245 */ /* 0x000fe20000201400 */
[----:B------:R-:W-:Y:S01]  /*22ce0*/  VIADD R12, R11, 0xfffffee0 ;  /* 0xfffffee00b0c7836 */ /* 0x000fe20000000000 */
[----:B------:R-:W-:Y:S01]  /*22cf0*/  ISETP.GE.AND P5, PT, R26, R246, PT ;  /* 0x000000f61a00720c */ /* 0x000fe20003fa6270 */
[-C--:B------:R-:W-:Y:S01]  /*22d00*/  FMUL.FTZ R187, R187, R62.reuse ;  /* 0x0000003ebbbb7220 */ /* 0x080fe20000410000 */
[----:B------:R-:W-:Y:S01]  /*22d10*/  FSEL R189, R24, -INF , P4 ;  /* 0xff80000018bd7808 */ /* 0x000fe20002000000 */
[----:B--2---:R-:W-:Y:S01]  /*22d20*/  FFMA.FTZ R22, -R239, R21, R20 ;  /* 0x00000015ef167223 */ /* 0x004fe20000010114 */
[-C--:B------:R-:W-:Y:S01]  /*22d30*/  FMUL.FTZ R20, R184, R62.reuse ;  /* 0x0000003eb8147220 */ /* 0x080fe20000410000 */
[--C-:B------:R-:W-:Y:S01]  /*22d40*/  IADD3 R21, PT, PT, R244, 0x120, -R5.reuse ;  /* 0x00000120f4157810 */ /* 0x100fe20007ffe805 */
[----:B------:R-:W-:Y:S01]  /*22d50*/  MUFU.TANH R15, R15 ;  /* 0x0000000f000f7308 */ /* 0x000fe20000002400 */
[----:B------:R-:W-:Y:S01]  /*22d60*/  FSEL R191, R13, -INF , P3 ;  /* 0xff8000000dbf7808 */ /* 0x000fe20001800000 */
[-C--:B------:R-:W-:Y:S01]  /*22d70*/  FMUL.FTZ R180, R180, R62.reuse ;  /* 0x0000003eb4b47220 */ /* 0x080fe20000410000 */
[----:B------:R-:W-:Y:S01]  /*22d80*/  FSEL R188, R188, -INF , !P6 ;  /* 0xff800000bcbc7808 */ /* 0x000fe20007000000 */
[-C--:B------:R-:W-:Y:S01]  /*22d90*/  FMUL.FTZ R183, R183, R62.reuse ;  /* 0x0000003eb7b77220 */ /* 0x080fe20000410000 */
[----:B------:R-:W-:Y:S01]  /*22da0*/  IADD3 R13, PT, PT, R10, 0x120, -R5 ;  /* 0x000001200a0d7810 */ /* 0x000fe20007ffe805 */
[----:B------:R-:W-:Y:S01]  /*22db0*/  FMUL.FTZ R9, R181, R62 ;  /* 0x0000003eb5097220 */ /* 0x000fe20000410000 */
[----:B------:R-:W-:Y:S01]  /*22dc0*/  ISETP.GE.AND P6, PT, R26, R245, PT ;  /* 0x000000f51a00720c */ /* 0x000fe20003fc6270 */
[----:B------:R-:W1:Y:S01]  /*22dd0*/  MUFU.TANH R20, R20 ;  /* 0x0000001400147308 */ /* 0x000e620000002400 */
[----:B------:R-:W-:-:S02]  /*22de0*/  FSEL R189, R189, -INF , !P5 ;  /* 0xff800000bdbd7808 */ /* 0x000fc40006800000 */
[----:B------:R-:W-:Y:S02]  /*22df0*/  IABS R21, R21 ;  /* 0x0000001500157213 */ /* 0x000fe40000000000 */
[C---:B------:R-:W-:Y:S02]  /*22e00*/  ISETP.GE.AND P5, PT, R25.reuse, R247, PT ;  /* 0x000000f71900720c */ /* 0x040fe40003fa6270 */
[----:B------:R-:W-:Y:S01]  /*22e10*/  IABS R13, R13 ;  /* 0x0000000d000d7213 */ /* 0x000fe20000000000 */
[----:B------:R-:W-:Y:S01]  /*22e20*/  MUFU.TANH R9, R9 ;  /* 0x0000000900097308 */ /* 0x000fe20000002400 */
[----:B------:R-:W-:Y:S02]  /*22e30*/  FSEL R190, R190, -INF , !P6 ;  /* 0xff800000bebe7808 */ /* 0x000fe40007000000 */
[----:B------:R-:W-:Y:S02]  /*22e40*/  I2FP.F32.S32 R21, R21 ;  /* 0x0000001500157245 */ /* 0x000fe40000201400 */
[----:B------:R-:W-:-:S02]  /*22e50*/  ISETP.GE.AND P6, PT, R25, R245, PT ;  /* 0x000000f51900720c */ /* 0x000fc40003fc6270 */
[----:B------:R-:W-:Y:S01]  /*22e60*/  ISETP.GE.AND P4, PT, R25, R246, PT ;  /* 0x000000f61900720c */ /* 0x000fe20003f86270 */
[----:B------:R-:W-:Y:S01]  /*22e70*/  MUFU.TANH R16, R16 ;  /* 0x0000001000107308 */ /* 0x000fe20000002400 */
[----:B------:R-:W-:Y:S01]  /*22e80*/  FSEL R184, R22, -INF , P5 ;  /* 0xff80000016b87808 */ /* 0x000fe20002800000 */
[----:B-1----:R-:W-:Y:S01]  /*22e90*/  FFMA.FTZ R185, -R239, R21, R20 ;  /* 0x00000015efb97223 */ /* 0x002fe20000010114 */
[----:B------:R-:W-:Y:S01]  /*22ea0*/  IADD3 R14, PT, PT, R244, 0x11f, -R5 ;  /* 0x0000011ff40e7810 */ /* 0x000fe20007ffe805 */
[----:B------:R-:W-:Y:S01]  /*22eb0*/  VIADD R21, R11, 0xfffffee1 ;  /* 0xfffffee10b157836 */ /* 0x000fe20000000000 */
[----:B------:R-:W-:Y:S02]  /*22ec0*/  I2FP.F32.S32 R13, R13 ;  /* 0x0000000d000d7245 */ /* 0x000fe40000201400 */
[----:B------:R-:W-:Y:S02]  /*22ed0*/  FSEL R191, R191, -INF , !P6 ;  /* 0xff800000bfbf7808 */ /* 0x000fe40007000000 */
[----:B------:R-:W-:Y:S01]  /*22ee0*/  FSEL R184, R184, -INF , !P4 ;  /* 0xff800000b8b87808 */ /* 0x000fe20006000000 */
[----:B------:R-:W-:Y:S01]  /*22ef0*/  FFMA.FTZ R13, -R239, R13, R186 ;  /* 0x0000000def0d7223 */ /* 0x000fe200000101ba */
[----:B------:R-:W-:Y:S01]  /*22f00*/  BAR.SYNC.DEFER_BLOCKING 0x0 ;  /* 0x0000000000007b1d */ /* 0x000fe20000010000 */
[----:B------:R-:W-:-:S02]  /*22f10*/  ISETP.GE.AND P3, PT, R12, R248, PT ;  /* 0x000000f80c00720c */ /* 0x000fc40003f66270 */
[C---:B------:R-:W-:Y:S02]  /*22f20*/  ISETP.GE.AND P6, PT, R12.reuse, R245, PT ;  /* 0x000000f50c00720c */ /* 0x040fe40003fc6270 */
[C---:B------:R-:W-:Y:S02]  /*22f30*/  ISETP.GE.AND P5, PT, R12.reuse, R246, PT ;  /* 0x000000f60c00720c */ /* 0x040fe40003fa6270 */
[----:B------:R-:W-:Y:S02]  /*22f40*/  ISETP.GE.AND P4, PT, R12, R247, PT ;  /* 0x000000f70c00720c */ /* 0x000fe40003f86270 */
[----:B------:R-:W-:Y:S01]  /*22f50*/  IADD3 R20, PT, PT, R10, 0x11f, -R5 ;  /* 0x0000011f0a147810 */ /* 0x000fe20007ffe805 */
[----:B------:R-:W1:Y:S01]  /*22f60*/  MUFU.TANH R12, R187 ;  /* 0x000000bb000c7308 */ /* 0x000e620000002400 */
[----:B------:R-:W-:Y:S02]  /*22f70*/  IABS R14, R14 ;  /* 0x0000000e000e7213 */ /* 0x000fe40000000000 */
[----:B------:R-:W-:-:S02]  /*22f80*/  IABS R20, R20 ;  /* 0x0000001400147213 */ /* 0x000fc40000000000 */
[----:B------:R-:W-:Y:S02]  /*22f90*/  I2FP.F32.S32 R14, R14 ;  /* 0x0000000e000e7245 */ /* 0x000fe40000201400 */
[----:B------:R-:W-:Y:S02]  /*22fa0*/  FSEL R22, R13, -INF , P4 ;  /* 0xff8000000d167808 */ /* 0x000fe40002000000 */
[----:B------:R-:W-:Y:S01]  /*22fb0*/  I2FP.F32.S32 R13, R20 ;  /* 0x00000014000d7245 */ /* 0x000fe20000201400 */
[----:B------:R-:W-:Y:S01]  /*22fc0*/  FMUL.FTZ R20, R182, R62 ;  /* 0x0000003eb6147220 */ /* 0x000fe20000410000 */
[----:B------:R-:W-:Y:S01]  /*22fd0*/  FSEL R185, R185, -INF , P3 ;  /* 0xff800000b9b97808 */ /* 0x000fe20001800000 */
[----:B------:R-:W-:Y:S01]  /*22fe0*/  FFMA.FTZ R14, -R239, R14, R15 ;  /* 0x0000000eef0e7223 */ /* 0x000fe2000001010f */
[----:B------:R-:W-:Y:S01]  /*22ff0*/  ISETP.GE.AND P3, PT, R21, R248, PT ;  /* 0x000000f81500720c */ /* 0x000fe20003f66270 */
[----:B------:R-:W-:Y:S01]  /*23000*/  FMUL.FTZ R62, R4, R62 ;  /* 0x0000003e043e7220 */ /* 0x000fe20000410000 */
[--C-:B------:R-:W-:Y:S01]  /*23010*/  IADD3 R15, PT, PT, R244, 0x118, -R5.reuse ;  /* 0x00000118f40f7810 */ /* 0x100fe20007ffe805 */
[----:B------:R-:W2:Y:S01]  /*23020*/  MUFU.TANH R20, R20 ;  /* 0x0000001400147308 */ /* 0x000ea20000002400 */
[----:B------:R-:W-:Y:S01]  /*23030*/  FSEL R172, R14, -INF , P3 ;  /* 0xff8000000eac7808 */ /* 0x000fe20001800000 */
[----:B-1----:R-:W-:Y:S01]  /*23040*/  FFMA.FTZ R12, -R239, R13, R12 ;  /* 0x0000000def0c7223 */ /* 0x002fe2000001010c */
[----:B------:R-:W-:-:S02]  /*23050*/  IADD3 R13, PT, PT, R10, 0x118, -R5 ;  /* 0x000001180a0d7810 */ /* 0x000fc40007ffe805 */
[----:B------:R-:W-:Y:S02]  /*23060*/  FSEL R182, R22, -INF , !P5 ;  /* 0xff80000016b67808 */ /* 0x000fe40006800000 */
[----:B------:R-:W-:Y:S01]  /*23070*/  IABS R13, R13 ;  /* 0x0000000d000d7213 */ /* 0x000fe20000000000 */
[----:B------:R-:W1:Y:S01]  /*23080*/  MUFU.TANH R14, R180 ;  /* 0x000000b4000e7308 */ /* 0x000e620000002400 */
[----:B------:R-:W-:Y:S02]  /*23090*/  IABS R15, R15 ;  /* 0x0000000f000f7213 */ /* 0x000fe40000000000 */
[----:B------:R-:W-:Y:S02]  /*230a0*/  ISETP.GE.AND P5, PT, R21, R247, PT ;  /* 0x000000f71500720c */ /* 0x000fe40003fa6270 */
[----:B------:R-:W-:Y:S02]  /*230b0*/  FSEL R185, R185, -INF , !P6 ;  /* 0xff800000b9b97808 */ /* 0x000fe40007000000 */
[C---:B------:R-:W-:Y:S01]  /*230c0*/  ISETP.GE.AND P6, PT, R21.reuse, R245, PT ;  /* 0x000000f51500720c */ /* 0x040fe20003fc6270 */
[----:B------:R-:W-:Y:S01]  /*230d0*/  MUFU.TANH R62, R62 ;  /* 0x0000003e003e7308 */ /* 0x000fe20000002400 */
[----:B------:R-:W-:Y:S01]  /*230e0*/  ISETP.GE.AND P4, PT, R21, R246, PT ;  /* 0x000000f61500720c */ /* 0x000fe20003f86270 */
[----:B------:R-:W-:Y:S01]  /*230f0*/  VIADD R21, R11, 0xfffffee8 ;  /* 0xfffffee80b157836 */ /* 0x000fe20000000000 */
[----:B------:R-:W-:-:S02]  /*23100*/  I2FP.F32.S32 R13, R13 ;  /* 0x0000000d000d7245 */ /* 0x000fc40000201400 */
[----:B------:R-:W-:Y:S02]  /*23110*/  I2FP.F32.S32 R15, R15 ;  /* 0x0000000f000f7245 */ /* 0x000fe40000201400 */
[----:B------:R-:W-:Y:S01]  /*23120*/  FSEL R173, R12, -INF , P5 ;  /* 0xff8000000cad7808 */ /* 0x000fe20002800000 */
[C---:B--2---:R-:W-:Y:S01]  /*23130*/  FFMA.FTZ R13, -R239.reuse, R13, R20 ;  /* 0x0000000def0d7223 */ /* 0x044fe20000010114 */
[----:B------:R-:W2:Y:S01]  /*23140*/  MUFU.TANH R12, R183 ;  /* 0x000000b7000c7308 */ /* 0x000ea20000002400 */
[----:B-1----:R-:W-:Y:S01]  /*23150*/  FFMA.FTZ R174, -R239, R15, R14 ;  /* 0x0000000fefae7223 */ /* 0x002fe2000001010e */
[----:B------:R-:W-:Y:S01]  /*23160*/  FSEL R173, R173, -INF , !P4 ;  /* 0xff800000adad7808 */ /* 0x000fe20006000000 */
[----:B------:R-:W-:Y:S01]  /*23170*/  VIADD R14, R11, 0xfffffee9 ;  /* 0xfffffee90b0e7836 */ /* 0x000fe20000000000 */
[C---:B------:R-:W-:Y:S02]  /*23180*/  ISETP.GE.AND P3, PT, R21.reuse, R248, PT ;  /* 0x000000f81500720c */ /* 0x040fe40003f66270 */
[----:B------:R-:W-:-:S02]  /*23190*/  ISETP.GE.AND P4, PT, R21, R247, PT ;  /* 0x000000f71500720c */ /* 0x000fc40003f86270 */
[----:B------:R-:W-:Y:S02]  /*231a0*/  IADD3 R15, PT, PT, R10, 0x117, -R5 ;  /* 0x000001170a0f7810 */ /* 0x000fe40007ffe805 */
[----:B------:R-:W-:Y:S02]  /*231b0*/  FSEL R172, R172, -INF , !P6 ;  /* 0xff800000acac7808 */ /* 0x000fe40007000000 */
[C---:B------:R-:W-:Y:S02]  /*231c0*/  ISETP.GE.AND P6, PT, R21.reuse, R245, PT ;  /* 0x000000f51500720c */ /* 0x040fe40003fc6270 */
[----:B------:R-:W-:Y:S02]  /*231d0*/  ISETP.GE.AND P5, PT, R21, R246, PT ;  /* 0x000000f61500720c */ /* 0x000fe40003fa6270 */
[----:B------:R-:W-:Y:S02]  /*231e0*/  FSEL R174, R174, -INF , P3 ;  /* 0xff800000aeae7808 */ /* 0x000fe40001800000 */
[----:B------:R-:W-:-:S02]  /*231f0*/  FSEL R175, R13, -INF , P4 ;  /* 0xff8000000daf7808 */ /* 0x000fc40002000000 */
[----:B------:R-:W-:Y:S02]  /*23200*/  IABS R15, R15 ;  /* 0x0000000f000f7213 */ /* 0x000fe40000000000 */
[----:B------:R-:W-:Y:S02]  /*23210*/  FSEL R174, R174, -INF , !P6 ;  /* 0xff800000aeae7808 */ /* 0x000fe40007000000 */
[----:B------:R-:W-:Y:S02]  /*23220*/  FSEL R175, R175, -INF , !P5 ;  /* 0xff800000afaf7808 */ /* 0x000fe40006800000 */
[C---:B------:R-:W-:Y:S02]  /*23230*/  ISETP.GE.AND P3, PT, R14.reuse, R248, PT ;  /* 0x000000f80e00720c */ /* 0x040fe40003f66270 */
[C---:B------:R-:W-:Y:S02]  /*23240*/  ISETP.GE.AND P6, PT, R14.reuse, R245, PT ;  /* 0x000000f50e00720c */ /* 0x040fe40003fc6270 */
[----:B------:R-:W-:-:S02]  /*23250*/  ISETP.GE.AND P4, PT, R14, R246, PT ;  /* 0x000000f60e00720c */ /* 0x000fc40003f86270 */
[----:B------:R-:W-:Y:S02]  /*23260*/  I2FP.F32.S32 R13, R15 ;  /* 0x0000000f000d7245 */ /* 0x000fe40000201400 */
[----:B------:R-:W-:Y:S02]  /*23270*/  ISETP.GE.AND P5, PT, R14, R247, PT ;  /* 0x000000f70e00720c */ /* 0x000fe40003fa6270 */
[----:B------:R-:W1:Y:S01]  /*23280*/  MUFU.TANH R14, R176 ;  /* 0x000000b0000e7308 */ /* 0x000e620000002400 */
[----:B------:R-:W-:Y:S01]  /*23290*/  I2FP.F32.S32 R8, R8 ;  /* 0x0000000800087245 */ /* 0x000fe20000201400 */
[----:B--2---:R-:W-:Y:S01]  /*232a0*/  FFMA.FTZ R12, -R239, R13, R12 ;  /* 0x0000000def0c7223 */ /* 0x004fe2000001010c */
[----:B------:R-:W-:-:S03]  /*232b0*/  IADD3 R13, PT, PT, R244, 0x110, -R5 ;  /* 0x00000110f40d7810 */ /* 0x000fc60007ffe805 */
[----:B------:R-:W-:Y:S01]  /*232c0*/  FFMA.FTZ R9, -R239, R8, R9 ;  /* 0x00000008ef097223 */ /* 0x000fe20000010109 */
[----:B------:R-:W-:Y:S01]  /*232d0*/  IABS R13, R13 ;  /* 0x0000000d000d7213 */ /* 0x000fe20000000000 */
[----:B------:R-:W-:-:S03]  /*232e0*/  VIADD R8, R11, 0xfffffef0 ;  /* 0xfffffef00b087836 */ /* 0x000fc60000000000 */
[----:B------:R-:W-:Y:S02]  /*232f0*/  FSEL R181, R9, -INF , P3 ;  /* 0xff80000009b57808 */ /* 0x000fe40001800000 */
[----:B------:R-:W-:Y:S02]  /*23300*/  IADD3 R9, PT, PT, R10, 0x110, -R5 ;  /* 0x000001100a097810 */ /* 0x000fe40007ffe805 */
[----:B------:R-:W-:Y:S02]  /*23310*/  I2FP.F32.S32 R13, R13 ;  /* 0x0000000d000d7245 */ /* 0x000fe40000201400 */
[----:B------:R-:W-:Y:S02]  /*23320*/  IABS R9, R9 ;  /* 0x0000000900097213 */ /* 0x000fe40000000000 */
[----:B------:R-:W-:Y:S01]  /*23330*/  ISETP.GE.AND P3, PT, R8, R248, PT ;  /* 0x000000f80800720c */ /* 0x000fe20003f66270 */
[----:B-1----:R-:W-:Y:S01]  /*23340*/  FFMA.FTZ R13, -R239, R13, R14 ;  /* 0x0000000def0d7223 */ /* 0x002fe2000001010e */
[----:B------:R-:W-:Y:S01]  /*23350*/  I2FP.F32.S32 R9, R9 ;  /* 0x0000000900097245 */ /* 0x000fe20000201400 */
[----:B------:R1:W2:Y:S01]  /*23360*/  MUFU.TANH R14, R177 ;  /* 0x000000b1000e7308 */ /* 0x0002a20000002400 */
[----:B------:R-:W-:-:S02]  /*23370*/  FSEL R176, R12, -INF , P5 ;  /* 0xff8000000cb07808 */ /* 0x000fc40002800000 */
[----:B------:R-:W-:Y:S01]  /*23380*/  FSEL R4, R13, -INF , P3 ;  /* 0xff8000000d047808 */ /* 0x000fe20001800000 */
[----:B------:R-:W-:Y:S01]  /*23390*/  FFMA.FTZ R16, -R239, R9, R16 ;  /* 0x00000009ef107223 */ /* 0x000fe20000010110 */
[--C-:B------:R-:W-:Y:S02]  /*233a0*/  IADD3 R13, PT, PT, R244, 0x10f, -R5.reuse ;  /* 0x0000010ff40d7810 */ /* 0x100fe40007ffe805 */
[C-C-:B------:R-:W-:Y:S01]  /*233b0*/  IADD3 R9, PT, PT, R10.reuse, 0x10f, -R5.reuse ;  /* 0x0000010f0a097810 */ /* 0x140fe20007ffe805 */
[----:B------:R-:W3:Y:S01]  /*233c0*/  MUFU.TANH R12, R179 ;  /* 0x000000b3000c7308 */ /* 0x000ee20000002400 */
[--C-:B------:R-:W-:Y:S02]  /*233d0*/  IADD3 R10, PT, PT, R10, 0x108, -R5.reuse ;  /* 0x000001080a0a7810 */ /* 0x100fe40007ffe805 */
[----:B------:R-:W-:Y:S02]  /*233e0*/  IABS R13, R13 ;  /* 0x0000000d000d7213 */ /* 0x000fe40000000000 */
[----:B------:R-:W-:-:S02]  /*233f0*/  IADD3 R5, PT, PT, R244, 0x108, -R5 ;  /* 0x00000108f4057810 */ /* 0x000fc40007ffe805 */
[----:B------:R-:W-:Y:S02]  /*23400*/  FSEL R181, R181, -INF , !P6 ;  /* 0xff800000b5b57808 */ /* 0x000fe40007000000 */
[----:B------:R-:W-:Y:S01]  /*23410*/  FSEL R176, R176, -INF , !P4 ;  /* 0xff800000b0b07808 */ /* 0x000fe20006000000 */
[----:B-1----:R-:W-:Y:S01]  /*23420*/  VIADD R177, R61, 0xfffffffe ;  /* 0xfffffffe3db17836 */ /* 0x002fe20000000000 */
[C---:B------:R-:W-:Y:S02]  /*23430*/  ISETP.GE.AND P6, PT, R8.reuse, R245, PT ;  /* 0x000000f50800720c */ /* 0x040fe40003fc6270 */
[C---:B------:R-:W-:Y:S02]  /*23440*/  ISETP.GE.AND P5, PT, R8.reuse, R246, PT ;  /* 0x000000f60800720c */ /* 0x040fe40003fa6270 */
[----:B------:R-:W-:Y:S01]  /*23450*/  ISETP.GE.AND P4, PT, R8, R247, PT ;  /* 0x000000f70800720c */ /* 0x000fe20003f86270 */
[C---:B------:R-:W-:Y:S01]  /*23460*/  VIADD R8, R11.reuse, 0xfffffef1 ;  /* 0xfffffef10b087836 */ /* 0x040fe20000000000 */
[----:B------:R-:W-:Y:S01]  /*23470*/  I2FP.F32.S32 R13, R13 ;  /* 0x0000000d000d7245 */ /* 0x000fe20000201400 */
[----:B------:R-:W-:Y:S01]  /*23480*/  VIADD R11, R11, 0xfffffef8 ;  /* 0xfffffef80b0b7836 */ /* 0x000fe20000000000 */
[----:B------:R-:W-:-:S02]  /*23490*/  IABS R5, R5 ;  /* 0x0000000500057213 */ /* 0x000fc40000000000 */
[----:B------:R-:W-:Y:S01]  /*234a0*/  IABS R9, R9 ;  /* 0x0000000900097213 */ /* 0x000fe20000000000 */
[C---:B--2---:R-:W-:Y:S01]  /*234b0*/  FFMA.FTZ R13, -R239.reuse, R13, R14 ;  /* 0x0000000def0d7223 */ /* 0x044fe2000001010e */
[----:B------:R-:W-:Y:S02]  /*234c0*/  I2FP.F32.S32 R17, R5 ;  /* 0x0000000500117245 */ /* 0x000fe40000201400 */
[-C--:B------:R-:W-:Y:S02]  /*234d0*/  ISETP.GE.AND P3, PT, R8, R248.reuse, PT ;  /* 0x000000f80800720c */ /* 0x080fe40003f66270 */
[----:B------:R-:W-:Y:S01]  /*234e0*/  I2FP.F32.S32 R9, R9 ;  /* 0x0000000900097245 */ /* 0x000fe20000201400 */
[----:B------:R-:W-:Y:S01]  /*234f0*/  FFMA.FTZ R17, -R239, R17, R62 ;  /* 0x00000011ef117223 */ /* 0x000fe2000001013e */
[----:B------:R-:W-:Y:S02]  /*23500*/  FSEL R16, R16, -INF , P4 ;  /* 0xff80000010107808 */ /* 0x000fe40002000000 */
[----:B------:R-:W-:Y:S01]  /*23510*/  FSEL R13, R13, -INF , P3 ;  /* 0xff8000000d0d7808 */ /* 0x000fe20001800000 */
[----:B---3--:R-:W-:Y:S01]  /*23520*/  FFMA.FTZ R9, -R239, R9, R12 ;  /* 0x00000009ef097223 */ /* 0x008fe2000001010c */
[----:B------:R-:W-:-:S02]  /*23530*/  ISETP.GE.AND P3, PT, R11, R248, PT ;  /* 0x000000f80b00720c */ /* 0x000fc40003f66270 */
[----:B------:R-:W-:Y:S02]  /*23540*/  IABS R10, R10 ;  /* 0x0000000a000a7213 */ /* 0x000fe40000000000 */
[----:B------:R-:W-:Y:S02]  /*23550*/  FSEL R5, R16, -INF , !P5 ;  /* 0xff80000010057808 */ /* 0x000fe40006800000 */
[----:B------:R-:W-:Y:S02]  /*23560*/  ISETP.GE.AND P5, PT, R8, R247, PT ;  /* 0x000000f70800720c */ /* 0x000fe40003fa6270 */
[----:B------:R-:W-:Y:S02]  /*23570*/  FSEL R17, R17, -INF , P3 ;  /* 0xff80000011117808 */ /* 0x000fe40001800000 */
[----:B------:R-:W-:Y:S02]  /*23580*/  ISETP.GT.AND P3, PT, R177, R226, PT ;  /* 0x000000e2b100720c */ /* 0x000fe40003f64270 */
[----:B------:R-:W-:-:S02]  /*23590*/  I2FP.F32.S32 R15, R10 ;  /* 0x0000000a000f7245 */ /* 0x000fc40000201400 */
[----:B------:R-:W-:Y:S02]  /*235a0*/  ISETP.GE.AND P4, PT, R8, R246, PT ;  /* 0x000000f60800720c */ /* 0x000fe40003f86270 */
[----:B------:R-:W-:Y:S01]  /*235b0*/  FSEL R9, R9, -INF , P5 ;  /* 0xff80000009097808 */ /* 0x000fe20002800000 */
[----:B------:R-:W-:Y:S01]  /*235c0*/  FFMA.FTZ R6, -R239, R15, R6 ;  /* 0x0000000fef067223 */ /* 0x000fe20000010106 */
[----:B------:R-:W-:Y:S02]  /*235d0*/  FSEL R4, R4, -INF , !P6 ;  /* 0xff80000004047808 */ /* 0x000fe40007000000 */
[----:B------:R-:W-:Y:S02]  /*235e0*/  ISETP.GE.AND P6, PT, R8, R245, PT ;  /* 0x000000f50800720c */ /* 0x000fe40003fc6270 */
[----:B------:R-:W-:Y:S02]  /*235f0*/  FSEL R180, R9, -INF , !P4 ;  /* 0xff80000009b47808 */ /* 0x000fe40006000000 */
[----:B------:R-:W-:-:S02]  /*23600*/  ISETP.GE.AND P4, PT, R11, R247, PT ;  /* 0x000000f70b00720c */ /* 0x000fc40003f86270 */
[----:B------:R-:W-:Y:S02]  /*23610*/  FSEL R183, R13, -INF , !P6 ;  /* 0xff8000000db77808 */ /* 0x000fe40007000000 */
[C---:B------:R-:W-:Y:S02]  /*23620*/  ISETP.GE.AND P6, PT, R11.reuse, R245, PT ;  /* 0x000000f50b00720c */ /* 0x040fe40003fc6270 */
[----:B------:R-:W-:Y:S02]  /*23630*/  ISETP.GE.AND P5, PT, R11, R246, PT ;  /* 0x000000f60b00720c */ /* 0x000fe40003fa6270 */
[----:B------:R-:W-:Y:S02]  /*23640*/  FSEL R6, R6, -INF , P4 ;  /* 0xff80000006067808 */ /* 0x000fe40002000000 */
[----:B------:R-:W-:Y:S02]  /*23650*/  FSEL R179, R17, -INF , !P6 ;  /* 0xff80000011b37808 */ /* 0x000fe40007000000 */
[----:B------:R-:W-:Y:S01]  /*23660*/  FSEL R178, R6, -INF , !P5 ;  /* 0xff80000006b27808 */ /* 0x000fe20006800000 */
[----:B------:R-:W-:Y:S05]  /*23670*/  @!P3 BRA `(.L_x_7182) ;  /* 0x0000000c0018b947 */ /* 0x000fea0003800000 */
        /* <DEDUP_REMOVED lines=8> */
[----:B------:R-:W1:Y:S03]  /*23700*/  I2F.RP R9, R11 ;  /* 0x0000000b00097306 */ /* 0x000e660000209400 */
[----:B------:R-:W-:-:S05]  /*23710*/  IMAD.MOV R10, RZ, RZ, -R10 ;  /* 0x000000ffff0a7224 */ /* 0x000fca00078e0a0a */
[----:B-1----:R-:W1:Y:S02]  /*23720*/  MUFU.RCP R16, R9 ;  /* 0x0000000900107308 */ /* 0x002e640000001000 */
[----:B-1----:R-:W-:Y:S01]  /*23730*/  VIADD R16, R16, 0xffffffe ;  /* 0x0ffffffe10107836 */ /* 0x002fe20000000000 */
        /* <DEDUP_REMOVED lines=9> */
[----:B------:R-:W-:-:S03]  /*237d0*/  ISETP.GE.AND P4, PT, R8, RZ, PT ;  /* 0x000000ff0800720c */ /* 0x000fc60003f86270 */
        /* <DEDUP_REMOVED lines=11> */
[----:B------:R-:W-:Y:S01]  /*23890*/  ISETP.GE.U32.AND P6, PT, R6, R11, PT ;  /* 0x0000000b0600720c */ /* 0x000fe20003fc6070 */
[----:B------:R-:W2:Y:S01]  /*238a0*/  LD.E.64 R16, desc[UR4][R164.64+0x20] ;  /* 0x00002004a4107980 */ /* 0x000ea2000c101b00 */
        /* <DEDUP_REMOVED lines=30> */
.L_x_7184:
        /* <DEDUP_REMOVED lines=8> */
.L_x_7185:
[----:B------:R-:W-:Y:S05]  /*23b10*/  BSYNC.RECONVERGENT B0 ;  /* 0x0000000000007941 */ /* 0x000fea0003800200 */
.L_x_7183:
[C---:B------:R-:W-:Y:S01]  /*23b20*/  IMAD.SHL.U32 R11, R222.reuse, 0x20, RZ ;  /* 0x00000020de0b7824 */ /* 0x040fe200078e00ff */
[----:B------:R-:W-:Y:S01]  /*23b30*/  SHF.L.U64.HI R10, R222, 0x5, R223 ;  /* 0x00000005de0a7819 */ /* 0x000fe200000102df */
[----:B------:R-:W1:Y:S01]  /*23b40*/  S2R R9, SR_TID.X ;  /* 0x0000000000097919 */ /* 0x000e620000002100 */
[----:B------:R-:W2:Y:S01]  /*23b50*/  S2UR UR6, SR_CgaCtaId ;  /* 0x00000000000679c3 */ /* 0x000ea20000008800 */
[----:B------:R-:W-:Y:S01]  /*23b60*/  UMOV UR7, 0x400 ;  /* 0x0000040000077882 */ /* 0x000fe20000000000 */
[----:B------:R-:W-:Y:S01]  /*23b70*/  IADD3 R18, P1, PT, R11, R228, RZ ;  /* 0x000000e40b127210 */ /* 0x000fe20007f3e0ff */
[----:B------:R-:W-:-:S04]  /*23b80*/  @!P0 IMAD.MOV.U32 R229, RZ, RZ, R227 ;  /* 0x000000ffffe58224 */ /* 0x000fc800078e00e3 */
[----:B------:R-:W-:Y:S01]  /*23b90*/  IMAD.X R19, R10, 0x1, R227, P1 ;  /* 0x000000010a137824 */ /* 0x000fe200008e06e3 */
[----:B------:R-:W-:-:S05]  /*23ba0*/  IADD3 R16, P1, PT, R18, R11, RZ ;  /* 0x0000000b12107210 */ /* 0x000fca0007f3e0ff */
[----:B------:R-:W-:Y:S01]  /*23bb0*/  IMAD.X R17, R19, 0x1, R10, P1 ;  /* 0x0000000113117824 */ /* 0x000fe200008e060a */
[----:B------:R-:W-:-:S05]  /*23bc0*/  IADD3 R14, P1, PT, R16, R11, RZ ;  /* 0x0000000b100e7210 */ /* 0x000fca0007f3e0ff */
[----:B------:R-:W-:Y:S01]  /*23bd0*/  IMAD.X R15, R17, 0x1, R10, P1 ;  /* 0x00000001110f7824 */ /* 0x000fe200008e060a */
[----:B------:R-:W-:Y:S01]  /*23be0*/  IADD3 R12, P1, PT, R14, R11, RZ ;  /* 0x0000000b0e0c7210 */ /* 0x000fe20007f3e0ff */
[----:B--2---:R-:W-:-:S04]  /*23bf0*/  ULEA UR6, UR6, UR7, 0x18 ;  /* 0x0000000706067291 */ /* 0x004fc8000f8ec0ff */
[----:B------:R-:W-:Y:S01]  /*23c00*/  IMAD.X R13, R15, 0x1, R10, P1 ;  /* 0x000000010f0d7824 */ /* 0x000fe200008e060a */
[----:B------:R-:W-:-:S05]  /*23c10*/  IADD3 R20, P1, PT, R12, R11, RZ ;  /* 0x0000000b0c147210 */ /* 0x000fca0007f3e0ff */
[----:B------:R-:W-:Y:S01]  /*23c20*/  IMAD.X R21, R13, 0x1, R10, P1 ;  /* 0x000000010d157824 */ /* 0x000fe200008e060a */
[----:B------:R-:W-:Y:S01]  /*23c30*/  IADD3 R22, P1, PT, R20, R11, RZ ;  /* 0x0000000b14167210 */ /* 0x000fe20007f3e0ff */
[----:B-1----:R-:W-:-:S04]  /*23c40*/  IMAD.SHL.U32 R8, R9, 0x8, RZ ;  /* 0x0000000809087824 */ /* 0x002fc800078e00ff */
[----:B------:R-:W-:Y:S01]  /*23c50*/  IMAD.X R23, R21, 0x1, R10, P1 ;  /* 0x0000000115177824 */ /* 0x000fe200008e060a */
[----:B------:R-:W-:Y:S02]  /*23c60*/  IADD3 R24, P1, PT, R22, R11, RZ ;  /* 0x0000000b16187210 */ /* 0x000fe40007f3e0ff */
[----:B------:R-:W-:-:S03]  /*23c70*/  LOP3.LUT R6, R8, 0x1c0, RZ, 0xc0, !PT ;  /* 0x000001c008067812 */ /* 0x000fc600078ec0ff */
[----:B------:R-:W-:Y:S01]  /*23c80*/  IMAD.X R25, R23, 0x1, R10, P1 ;  /* 0x0000000117197824 */ /* 0x000fe200008e060a */
[----:B------:R-:W-:Y:S02]  /*23c90*/  IADD3 R26, P1, PT, R24, R11, RZ ;  /* 0x0000000b181a7210 */ /* 0x000fe40007f3e0ff */
[----:B------:R-:W-:-:S03]  /*23ca0*/  LOP3.LUT R9, R6, 0x38, R9, 0xf8, !PT ;  /* 0x0000003806097812 */ /* 0x000fc600078ef809 */
[----:B------:R-:W-:Y:S01]  /*23cb0*/  IMAD.X R27, R25, 0x1, R10, P1 ;  /* 0x00000001191b7824 */ /* 0x000fe200008e060a */
[--C-:B------:R-:W-:Y:S02]  /*23cc0*/  LOP3.LUT R9, R9, 0x38, R8.reuse, 0x78, !PT ;  /* 0x0000003809097812 */ /* 0x100fe400078e7808 */
[----:B------:R-:W-:Y:S02]  /*23cd0*/  IADD3 R28, P1, PT, R26, R11, RZ ;  /* 0x0000000b1a1c7210 */ /* 0x000fe40007f3e0ff */
[----:B------:R-:W-:-:S03]  /*23ce0*/  LOP3.LUT R9, R9, 0x1e00, R8, 0xf8, !PT ;  /* 0x00001e0009097812 */ /* 0x000fc600078ef808 */
[----:B------:R-:W-:Y:S01]  /*23cf0*/  IMAD.X R29, R27, 0x1, R10, P1 ;  /* 0x000000011b1d7824 */ /* 0x000fe200008e060a */
[----:B------:R-:W-:Y:S02]  /*23d00*/  IADD3 R30, P1, PT, R28, R11, RZ ;  /* 0x0000000b1c1e7210 */ /* 0x000fe40007f3e0ff */
[----:B------:R-:W-:-:S03]  /*23d10*/  LEA R9, R9, UR6, 0x1 ;  /* 0x0000000609097c11 */ /* 0x000fc6000f8e08ff */
[--C-:B------:R-:W-:Y:S01]  /*23d20*/  IMAD.X R31, R29, 0x1, R10.reuse, P1 ;  /* 0x000000011d1f7824 */ /* 0x100fe200008e060a */
[----:B------:R-:W-:Y:S01]  /*23d30*/  IADD3 R32, P1, PT, R30, R11, RZ ;  /* 0x0000000b1e207210 */ /* 0x000fe20007f3e0ff */
[----:B------:R-:W-:Y:S01]  /*23d40*/  @!PT LDS RZ, [RZ] ;  /* 0x00000000fffff984 */ /* 0x000fe20000000800 */
[----:B------:R-:W-:Y:S01]  /*23d50*/  @!PT LDS RZ, [RZ] ;  /* 0x00000000fffff984 */ /* 0x000fe20000000800 */
[----:B------:R-:W-:Y:S01]  /*23d60*/  @!PT LDS RZ, [RZ] ;  /* 0x00000000fffff984 */ /* 0x000fe20000000800 */
[----:B------:R-:W-:Y:S04]  /*23d70*/  @!P0 LDGSTS.E.BYPASS.LTC128B.128 [R9+0x2000], desc[UR4][R228.64] ;  /* 0x02000000e4098fae */ /* 0x000fe8000b981a04 */
        /* <DEDUP_REMOVED lines=21> */
[----:B--2---:R-:W-:-:S03]  /*23ed0*/  IADD3 R18, P1, PT, R32, R11, RZ ;  /* 0x0000000b20127210 */ /* 0x004fc60007f3e0ff */
[----:B------:R1:W-:Y:S04]  /*23ee0*/  @P0 STS.128 [R9+0x4000], RZ ;  /* 0x004000ff09000388 */ /* 0x0003e80000000c00 */
[----:B------:R-:W-:Y:S01]  /*23ef0*/  @!PT LDS RZ, [RZ] ;  /* 0x00000000fffff984 */ /* 0x000fe20000000800 */
[----:B------:R-:W-:Y:S01]  /*23f00*/  @!PT LDS RZ, [RZ] ;  /* 0x00000000fffff984 */ /* 0x000fe20000000800 */
[----:B------:R-:W-:Y:S01]  /*23f10*/  @!PT LDS RZ, [RZ] ;  /* 0x00000000fffff984 */ /* 0x000fe20000000800 */
[----:B------:R1:W-:Y:S01]  /*23f20*/  @!P0 LDGSTS.E.BYPASS.LTC128B.128 [R9+0x4800], desc[UR4][R20.64] ;  /* 0x0480000014098fae */ /* 0x0003e2000b981a04 */
[--C-:B------:R-:W-:Y:S01]  /*23f30*/  IMAD.X R19, R33, 0x1, R10.reuse, P1 ;  /* 0x0000000121137824 */ /* 0x100fe200008e060a */
[----:B---3--:R-:W-:Y:S02]  /*23f40*/  IADD3 R16, P1, PT, R18, R11, RZ ;  /* 0x0000000b12107210 */ /* 0x008fe40007f3e0ff */
        /* <DEDUP_REMOVED lines=11> */
[----:B----4-:R-:W-:-:S03]  /*24000*/  IADD3 R12, P3, PT, R16, R11, RZ ;  /* 0x0000000b100c7210 */ /* 0x010fc60007f7e0ff */
        /* <DEDUP_REMOVED lines=45> */
.L_x_7182:
[----:B------:R-:W-:Y:S05]  /*242e0*/  BSYNC.RECONVERGENT B1 ;  /* 0x0000000000017941 */ /* 0x000fea0003800200 */
.L_x_7181:
[----:B------:R-:W2:Y:S01]  /*242f0*/  LD.E R187, desc[UR4][R164.64+0xdc] ;  /* 0x0000dc04a4bb7980 */ /* 0x000ea2000c101900 */
[----:B-1----:R-:W-:Y:S01]  /*24300*/  FMNMX3.FTZ R12, R0, R71, R70, !PT ;  /* 0x00000047000c7276 */ /* 0x002fe20007810046 */
[----:B------:R-:W1:Y:S01]  /*24310*/  S2UR UR6, SR_CgaCtaId ;  /* 0x00000000000679c3 */ /* 0x000e620000008800 */
[----:B------:R-:W-:Y:S01]  /*24320*/  FMNMX3.FTZ R10, R2, R129, R128, !PT ;  /* 0x00000081020a7276 */ /* 0x000fe20007810080 */
[----:B------:R-:W3:Y:S01]  /*24330*/  S2R R8, SR_TID.X ;  /* 0x0000000000087919 */ /* 0x000ee20000002100 */
[----:B------:R-:W-:Y:S01]  /*24340*/  FMNMX3.FTZ R12, R12, R130, R167, !PT ;  /* 0x000000820c0c7276 */ /* 0x000fe200078100a7 */
[----:B------:R-:W-:Y:S01]  /*24350*/  UMOV UR7, 0x400 ;  /* 0x0000040000077882 */ /* 0x000fe20000000000 */
        /* <DEDUP_REMOVED lines=10> */
[----:B-1----:R-:W-:Y:S01]  /*24400*/  ULEA UR6, UR6, UR7, 0x18 ;  /* 0x0000000706067291 */ /* 0x002fe2000f8ec0ff */
        /* <DEDUP_REMOVED lines=51> */
[----:B---3--:R-:W-:Y:S01]  /*24740*/  SHF.L.U32 R8, R8, 0x6, RZ ;  /* 0x0000000608087819 */ /* 0x008fe200000006ff */
[----:B------:R-:W1:Y:S03]  /*24750*/  SHFL.BFLY PT, R11, R12, 0x2, 0x1f ;  /* 0x0c401f000c0b7f89 */ /* 0x000e6600000e0000 */
[----:B------:R-:W-:Y:S01]  /*24760*/  LOP3.LUT R8, R3, 0x200, R8, 0xf8, !PT ;  /* 0x0000020003087812 */ /* 0x000fe200078ef808 */
[----:B------:R-:W3:Y:S01]  /*24770*/  SHFL.BFLY PT, R9, R10, 0x2, 0x1f ;  /* 0x0c401f000a097f89 */ /* 0x000ee200000e0000 */
[----:B-1----:R-:W-:-:S02]  /*24780*/  FMNMX.FTZ R11, R12, R11, !PT ;  /* 0x0000000b0c0b7209 */ /* 0x002fc40007810000 */
[----:B---3--:R-:W-:-:S03]  /*24790*/  FMNMX.FTZ R9, R10, R9, !PT ;  /* 0x000000090a097209 */ /* 0x008fc60007810000 */
[----:B------:R-:W1:Y:S04]  /*247a0*/  SHFL.BFLY PT, R6, R11, 0x1, 0x1f ;  /* 0x0c201f000b067f89 */ /* 0x000e6800000e0000 */
[----:B------:R-:W3:Y:S01]  /*247b0*/  SHFL.BFLY PT, R62, R9, 0x1, 0x1f ;  /* 0x0c201f00093e7f89 */ /* 0x000ee200000e0000 */
[----:B-1----:R-:W-:-:S04]  /*247c0*/  FMNMX.FTZ R6, R11, R6, !PT ;  /* 0x000000060b067209 */ /* 0x002fc80007810000 */
[----:B------:R-:W-:Y:S02]  /*247d0*/  FSETP.NEU.FTZ.AND P0, PT, R6, -INF , PT ;  /* 0xff8000000600780b */ /* 0x000fe40003f1d000 */
[----:B---3--:R-:W-:-:S04]  /*247e0*/  FMNMX.FTZ R62, R9, R62, !PT ;  /* 0x0000003e093e7209 */ /* 0x008fc80007810000 */
[----:B------:R-:W-:-:S04]  /*247f0*/  FSETP.NEU.FTZ.AND P1, PT, R62, -INF , PT ;  /* 0xff8000003e00780b */ /* 0x000fc80003f3d000 */
[----:B------:R-:W-:-:S05]  /*24800*/  FSEL R15, R62, RZ, P1 ;  /* 0x000000ff3e0f7208 */ /* 0x000fca0000800000 */
[----:B------:R-:W-:Y:S01]  /*24810*/  FADD.FTZ R2, R2, -R15 ;  /* 0x8000000f02027221 */ /* 0x000fe20000010000 */
[C---:B--2---:R-:W-:Y:S01]  /*24820*/  FMUL.FTZ R186, R187.reuse, R6 ;  /* 0x00000006bbba7220 */ /* 0x044fe20000410000 */
[C---:B------:R-:W-:Y:S02]  /*24830*/  FMUL.FTZ R194, R187.reuse, R62 ;  /* 0x0000003ebbc27220 */ /* 0x040fe40000410000 */
[----:B------:R-:W-:Y:S02]  /*24840*/  FMUL.FTZ R205, R187, R2 ;  /* 0x00000002bbcd7220 */ /* 0x000fe40000410000 */
[----:B------:R-:W-:Y:S02]  /*24850*/  FSEL R186, R186, RZ, P0 ;  /* 0x000000ffbaba7208 */ /* 0x000fe40000000000 */
[----:B------:R-:W-:Y:S02]  /*24860*/  FSEL R194, R194, RZ, P1 ;  /* 0x000000ffc2c27208 */ /* 0x000fe40000800000 */
[----:B------:R-:W1:Y:S01]  /*24870*/  MUFU.EX2 R205, R205 ;  /* 0x000000cd00cd7308 */ /* 0x000e620000000800 */
[-CC-:B------:R-:W-:Y:S01]  /*24880*/  FFMA.FTZ R13, R71, R187.reuse, -R186.reuse ;  /* 0x000000bb470d7223 */ /* 0x180fe200000108ba */
[-CC-:B------:R-:W-:Y:S01]  /*24890*/  FFMA.FTZ R71, R130, R187.reuse, -R186.reuse ;  /* 0x000000bb82477223 */ /* 0x180fe200000108ba */
[-C--:B------:R-:W-:Y:S01]  /*248a0*/  FFMA.FTZ R12, R70, R187.reuse, -R186 ;  /* 0x000000bb460c7223 */ /* 0x080fe200000108ba */
[----:B------:R-:W-:Y:S01]  /*248b0*/  LEA R130, R8, UR6, 0x1 ;  /* 0x0000000608827c11 */ /* 0x000fe2000f8e08ff */
[----:B------:R2:W-:Y:S01]  /*248c0*/  MUFU.EX2 R70, R13 ;  /* 0x0000000d00467308 */ /* 0x0005e20000000800 */
[-C--:B------:R-:W-:Y:S01]  /*248d0*/  FFMA.FTZ R14, R129, R187.reuse, -R194 ;  /* 0x000000bb810e7223 */ /* 0x080fe200000108c2 */
[-C--:B------:R-:W-:Y:S01]  /*248e0*/  FFMA.FTZ R204, R167, R187.reuse, -R186 ;  /* 0x000000bba7cc7223 */ /* 0x080fe200000108ba */
[----:B------:R-:W-:Y:S01]  /*248f0*/  IADD3 R2, PT, PT, R63, R130, RZ ;  /* 0x000000823f027210 */ /* 0x000fe20007ffe0ff */
[----:B------:R-:W3:Y:S01]  /*24900*/  LDSM.16.MT88.4 R8, [R130+0xa000] ;  /* 0x00a000008208783b */ /* 0x000ee20000004200 */
[----:B------:R4:W5:Y:S01]  /*24910*/  MUFU.EX2 R3, R12 ;  /* 0x0000000c00037308 */ /* 0x0009620000000800 */
[-CC-:B------:R-:W-:Y:S01]  /*24920*/  FFMA.FTZ R129, R128, R187.reuse, -R194.reuse ;  /* 0x000000bb80817223 */ /* 0x180fe200000108c2 */
[-CC-:B------:R-:W-:Y:S01]  /*24930*/  FFMA.FTZ R18, R131, R187.reuse, -R194.reuse ;  /* 0x000000bb83127223 */ /* 0x180fe200000108c2 */
[----:B------:R-:W-:Y:S01]  /*24940*/  FFMA.FTZ R131, R120, R187, -R194 ;  /* 0x000000bb78837223 */ /* 0x000fe200000108c2 */
[----:B------:R5:W-:Y:S01]  /*24950*/  MUFU.EX2 R128, R14 ;  /* 0x0000000e00807308 */ /* 0x000be20000000800 */
[----:B------:R-:W-:Y:S01]  /*24960*/  IADD3 R24, PT, PT, R130, 0xa000, RZ ;  /* 0x0000a00082187810 */ /* 0x000fe20007ffe0ff */
[-C--:B-1----:R-:W-:Y:S01]  /*24970*/  FMUL.FTZ R20, R160, R205.reuse ;  /* 0x000000cda0147220 */ /* 0x082fe20000410000 */
[----:B------:R-:W-:Y:S01]  /*24980*/  IADD3 R120, PT, PT, R130, 0xa040, RZ ;  /* 0x0000a04082787810 */ /* 0x000fe20007ffe0ff */
[----:B------:R-:W-:Y:S01]  /*24990*/  MUFU.EX2 R71, R71 ;  /* 0x0000004700477308 */ /* 0x000fe20000000800 */
[----:B--2---:R-:W-:Y:S01]  /*249a0*/  FSEL R13, R6, RZ, P0 ;  /* 0x000000ff060d7208 */ /* 0x004fe20000000000 */
[-C--:B------:R-:W-:Y:S01]  /*249b0*/  FMUL.FTZ R21, R161, R205.reuse ;  /* 0x000000cda1157220 */ /* 0x080fe20000410000 */
[----:B------:R-:W-:Y:S01]  /*249c0*/  @P2 IADD3 R120, PT, PT, R24, -0x40, RZ ;  /* 0xffffffc018782810 */ /* 0x000fe20007ffe0ff */
[----:B------:R-:W1:Y:S01]  /*249d0*/  MUFU.EX2 R204, R204 ;  /* 0x000000cc00cc7308 */ /* 0x000e620000000800 */
[-C--:B------:R-:W-:Y:S01]  /*249e0*/  FMUL.FTZ R156, R156, R205.reuse ;  /* 0x000000cd9c9c7220 */ /* 0x080fe20000410000 */
[----:B----4-:R-:W-:Y:S01]  /*249f0*/  FADD.FTZ R12, R0, -R13 ;  /* 0x8000000d000c7221 */ /* 0x010fe20000010000 */
[----:B-----5:R-:W-:Y:S01]  /*24a00*/  F2FP.BF16.F32.PACK_AB R17, R3, R70 ;  /* 0x000000460311723e */ /* 0x020fe200000010ff */
[----:B------:R-:W2:Y:S01]  /*24a10*/  MUFU.EX2 R129, R129 ;  /* 0x0000008100817308 */ /* 0x000ea20000000800 */
[-C--:B------:R-:W-:Y:S01]  /*24a20*/  FMUL.FTZ R157, R157, R205.reuse ;  /* 0x000000cd9d9d7220 */ /* 0x080fe20000410000 */
[----:B------:R-:W-:Y:S01]  /*24a30*/  FMUL.FTZ R167, R187, R12 ;  /* 0x0000000cbba77220 */ /* 0x000fe20000410000 */
[----:B------:R-:W-:Y:S01]  /*24a40*/  IADD3 R63, PT, PT, R63, R120, RZ ;  /* 0x000000783f3f7210 */ /* 0x000fe20007ffe0ff */
[----:B------:R-:W4:Y:S01]  /*24a50*/  LDSM.16.MT88.4 R12, [R2+0xa000] ;  /* 0x00a00000020c783b */ /* 0x000f220000004200 */
[----:B------:R-:W-:Y:S01]  /*24a60*/  MUFU.EX2 R0, R18 ;  /* 0x0000001200007308 */ /* 0x000fe20000000800 */
[-C--:B------:R-:W-:Y:S01]  /*24a70*/  FMUL.FTZ R152, R152, R205.reuse ;  /* 0x000000cd98987220 */ /* 0x080fe20000410000 */
[----:B------:R-:W-:Y:S01]  /*24a80*/  FMUL.FTZ R153, R153, R205 ;  /* 0x000000cd99997220 */ /* 0x000fe20000410000 */
[----:B------:R-:W5:Y:S01]  /*24a90*/  LDSM.16.MT88.4 R24, [R120] ;  /* 0x000000007818783b */ /* 0x000f620000004200 */
[----:B------:R-:W3:Y:S01]  /*24aa0*/  MUFU.EX2 R131, R131 ;  /* 0x0000008300837308 */ /* 0x000ee20000000800 */
[----:B-1----:R-:W-:Y:S01]  /*24ab0*/  F2FP.BF16.F32.PACK_AB R19, R204, R71 ;  /* 0x00000047cc13723e */ /* 0x002fe200000010ff */
[-C--:B------:R-:W-:Y:S01]  /*24ac0*/  FMUL.FTZ R148, R148, R205.reuse ;  /* 0x000000cd94947220 */ /* 0x080fe20000410000 */
[----:B------:R-:W-:Y:S01]  /*24ad0*/  FMUL.FTZ R149, R149, R205 ;  /* 0x000000cd95957220 */ /* 0x000fe20000410000 */
[----:B------:R-:W1:Y:S01]  /*24ae0*/  MUFU.EX2 R167, R167 ;  /* 0x000000a700a77308 */ /* 0x000e620000000800 */
[----:B--2---:R-:W-:Y:S01]  /*24af0*/  F2FP.BF16.F32.PACK_AB R16, R129, R128 ;  /* 0x000000808110723e */ /* 0x004fe200000010ff */
        /* <DEDUP_REMOVED lines=8> */
[----:B---3--:R-:W-:Y:S01]  /*24b80*/  F2FP.BF16.F32.PACK_AB R18, R131, R0 ;  /* 0x000000008312723e */ /* 0x008fe200000010ff */
[----:B------:R-:W-:Y:S01]  /*24b90*/  MUFU.EX2 R121, R121 ;  /* 0x0000007900797308 */ /* 0x000fe20000000800 */
[-C--:B------:R-:W-:Y:S01]  /*24ba0*/  FMUL.FTZ R144, R144, R205.reuse ;  /* 0x000000cd90907220 */ /* 0x080fe20000410000 */
[----:B------:R-:W-:Y:S01]  /*24bb0*/  FMUL.FTZ R145, R145, R205 ;  /* 0x000000cd91917220 */ /* 0x000fe20000410000 */
        /* <DEDUP_REMOVED lines=8> */
[C---:B------:R-:W-:Y:S01]  /*24c40*/  HMMA.16816.F32.BF16 R20, R16.reuse, R8, R20 ;  /* 0x000000081014723c */ /* 0x040fe20000041814 */
[----:B------:R-:W-:Y:S01]  /*24c50*/  MUFU.EX2 R124, R124 ;  /* 0x0000007c007c7308 */ /* 0x000fe20000000800 */
[-C--:B------:R-:W-:Y:S01]  /*24c60*/  FMUL.FTZ R146, R146, R167.reuse ;  /* 0x000000a792927220 */ /* 0x080fe20000410000 */
[-C--:B------:R-:W-:Y:S01]  /*24c70*/  FMUL.FTZ R147, R147, R167.reuse ;  /* 0x000000a793937220 */ /* 0x080fe20000410000 */
[-C--:B------:R-:W-:Y:S01]  /*24c80*/  FMUL.FTZ R142, R142, R167.reuse ;  /* 0x000000a78e8e7220 */ /* 0x080fe20000410000 */
[----:B------:R1:W-:Y:S01]  /*24c90*/  MUFU.EX2 R112, R28 ;  /* 0x0000001c00707308 */ /* 0x0003e20000000800 */
[----:B------:R-:W-:Y:S01]  /*24ca0*/  FMUL.FTZ R143, R143, R167 ;  /* 0x000000a78f8f7220 */ /* 0x000fe20000410000 */
[-C--:B------:R-:W-:Y:S01]  /*24cb0*/  FMUL.FTZ R140, R140, R205.reuse ;  /* 0x000000cd8c8c7220 */ /* 0x080fe20000410000 */
[C---:B------:R-:W-:Y:S01]  /*24cc0*/  HMMA.16816.F32.BF16 R156, R16.reuse, R10, R156 ;  /* 0x0000000a109c723c */ /* 0x040fe2000004189c */
[----:B------:R-:W2:Y:S01]  /*24cd0*/  LDSM.16.MT88.4 R8, [R63] ;  /* 0x000000003f08783b */ /* 0x000ea20000004200 */
[----:B------:R-:W-:Y:S01]  /*24ce0*/  MUFU.EX2 R125, R125 ;  /* 0x0000007d007d7308 */ /* 0x000fe20000000800 */
[----:B------:R-:W-:Y:S01]  /*24cf0*/  FMUL.FTZ R141, R141, R205 ;  /* 0x000000cd8d8d7220 */ /* 0x000fe20000410000 */
[-C--:B------:R-:W-:Y:S01]  /*24d00*/  FMUL.FTZ R138, R138, R167.reuse ;  /* 0x000000a78a8a7220 */ /* 0x080fe20000410000 */
[----:B------:R-:W-:Y:S01]  /*24d10*/  FMUL.FTZ R139, R139, R167 ;  /* 0x000000a78b8b7220 */ /* 0x000fe20000410000 */
[----:B------:R-:W-:Y:S01]  /*24d20*/  MUFU.EX2 R122, R122 ;  /* 0x0000007a007a7308 */ /* 0x000fe20000000800 */
[-C--:B------:R-:W-:Y:S01]  /*24d30*/  FMUL.FTZ R136, R136, R205.reuse ;  /* 0x000000cd88887220 */ /* 0x080fe20000410000 */
[C---:B----4-:R-:W-:Y:S01]  /*24d40*/  HMMA.16816.F32.BF16 R152, R16.reuse, R12, R152 ;  /* 0x0000000c1098723c */ /* 0x050fe20000041898 */
[----:B------:R-:W-:Y:S01]  /*24d50*/  FMUL.FTZ R137, R137, R205 ;  /* 0x000000cd89897220 */ /* 0x000fe20000410000 */
[----:B------:R-:W3:Y:S01]  /*24d60*/  MUFU.EX2 R123, R123 ;  /* 0x0000007b007b7308 */ /* 0x000ee20000000800 */
[----:B-1----:R-:W-:Y:S01]  /*24d70*/  LDSM.16.MT88.4 R28, [R120+0x800] ;  /* 0x00080000781c783b */ /* 0x002fe20000004200 */
[-C--:B------:R-:W-:Y:S01]  /*24d80*/  FMUL.FTZ R134, R134, R167.reuse ;  /* 0x000000a786867220 */ /* 0x080fe20000410000 */
[----:B------:R-:W-:Y:S01]  /*24d90*/  FMUL.FTZ R135, R135, R167 ;  /* 0x000000a787877220 */ /* 0x000fe20000410000 */
[----:B------:R-:W-:Y:S01]  /*24da0*/  MUFU.EX2 R127, R168 ;  /* 0x000000a8007f7308 */ /* 0x000fe20000000800 */
[-C--:B------:R-:W-:Y:S01]  /*24db0*/  FMUL.FTZ R132, R132, R205.reuse ;  /* 0x000000cd84847220 */ /* 0x080fe20000410000 */
[C---:B------:R-:W-:Y:S01]  /*24dc0*/  HMMA.16816.F32.BF16 R148, R16.reuse, R14, R148 ;  /* 0x0000000e1094723c */ /* 0x040fe20000041894 */
[----:B------:R-:W1:Y:S01]  /*24dd0*/  LDSM.16.MT88.4 R12, [R130+0xa800] ;  /* 0x00a80000820c783b */ /* 0x000e620000004200 */
[----:B------:R-:W4:Y:S01]  /*24de0*/  MUFU.EX2 R160, R160 ;  /* 0x000000a000a07308 */ /* 0x000f220000000800 */
[----:B------:R-:W-:Y:S01]  /*24df0*/  FMUL.FTZ R133, R133, R205 ;  /* 0x000000cd85857220 */ /* 0x000fe20000410000 */
[-CC-:B------:R-:W-:Y:S01]  /*24e00*/  FFMA.FTZ R163, R117, R187.reuse, -R186.reuse ;  /* 0x000000bb75a37223 */ /* 0x180fe200000108ba */
[----:B------:R-:W-:Y:S01]  /*24e10*/  LDSM.16.MT88.4 R32, [R120+0x1000] ;  /* 0x001000007820783b */ /* 0x000fe20000004200 */
[-CC-:B------:R-:W-:Y:S01]  /*24e20*/  FFMA.FTZ R113, R113, R187.reuse, -R186.reuse ;  /* 0x000000bb71717223 */ /* 0x180fe200000108ba */
[-C--:B------:R-:W-:Y:S01]  /*24e30*/  FFMA.FTZ R116, R116, R187.reuse, -R186 ;  /* 0x000000bb74747223 */ /* 0x080fe200000108ba */
[C---:B-----5:R-:W-:Y:S01]  /*24e40*/  HMMA.16816.F32.BF16 R144, R16.reuse, R24, R144 ;  /* 0x000000181090723c */ /* 0x060fe20000041890 */
[-CC-:B------:R-:W-:Y:S01]  /*24e50*/  FFMA.FTZ R117, R126, R187.reuse, -R194.reuse ;  /* 0x000000bb7e757223 */ /* 0x180fe200000108c2 */
[-CC-:B------:R-:W-:Y:S01]  /*24e60*/  FFMA.FTZ R162, R114, R187.reuse, -R194.reuse ;  /* 0x000000bb72a27223 */ /* 0x180fe200000108c2 */
[-C--:B------:R-:W-:Y:S01]  /*24e70*/  FFMA.FTZ R161, R115, R187.reuse, -R194 ;  /* 0x000000bb73a17223 */ /* 0x080fe200000108c2 */
[----:B------:R-:W-:Y:S01]  /*24e80*/  MUFU.EX2 R113, R113 ;  /* 0x0000007100717308 */ /* 0x000fe20000000800 */
[-CC-:B------:R-:W-:Y:S01]  /*24e90*/  FFMA.FTZ R105, R105, R187.reuse, -R186.reuse ;  /* 0x000000bb69697223 */ /* 0x180fe200000108ba */
[-CC-:B------:R-:W-:Y:S01]  /*24ea0*/  FFMA.FTZ R108, R108, R187.reuse, -R186.reuse ;  /* 0x000000bb6c6c7223 */ /* 0x180fe200000108ba */
[-CC-:B------:R-:W-:Y:S01]  /*24eb0*/  FFMA.FTZ R97, R97, R187.reuse, -R186.reuse ;  /* 0x000000bb61617223 */ /* 0x180fe200000108ba */
[C---:B------:R-:W-:Y:S01]  /*24ec0*/  HMMA.16816.F32.BF16 R140, R16.reuse, R26, R140 ;  /* 0x0000001a108c723c */ /* 0x040fe2000004188c */
[----:B------:R-:W5:Y:S01]  /*24ed0*/  LDSM.16.MT88.4 R24, [R2+0xa800] ;  /* 0x00a800000218783b */ /* 0x000f620000004200 */
[----:B------:R-:W-:Y:S01]  /*24ee0*/  MUFU.EX2 R116, R116 ;  /* 0x0000007400747308 */ /* 0x000fe20000000800 */
[-CC-:B------:R-:W-:Y:S01]  /*24ef0*/  FFMA.FTZ R100, R100, R187.reuse, -R186.reuse ;  /* 0x000000bb64647223 */ /* 0x180fe200000108ba */
[-CC-:B------:R-:W-:Y:S01]  /*24f00*/  FFMA.FTZ R89, R89, R187.reuse, -R186.reuse ;  /* 0x000000bb59597223 */ /* 0x180fe200000108ba */
[-CC-:B------:R-:W-:Y:S01]  /*24f10*/  FFMA.FTZ R92, R92, R187.reuse, -R186.reuse ;  /* 0x000000bb5c5c7223 */ /* 0x180fe200000108ba */
[----:B------:R4:W-:Y:S01]  /*24f20*/  MUFU.EX2 R114, R163 ;  /* 0x000000a300727308 */ /* 0x0009e20000000800 */
[-CC-:B------:R-:W-:Y:S01]  /*24f30*/  FFMA.FTZ R81, R81, R187.reuse, -R186.reuse ;  /* 0x000000bb51517223 */ /* 0x180fe200000108ba */
[--C-:B------:R-:W-:Y:S01]  /*24f40*/  FFMA.FTZ R84, R84, R187, -R186.reuse ;  /* 0x000000bb54547223 */ /* 0x100fe200000108ba */
[C---:B--2---:R-:W-:Y:S01]  /*24f50*/  HMMA.16816.F32.BF16 R136, R16.reuse, R8, R136 ;  /* 0x000000081088723c */ /* 0x044fe20000041888 */
[----:B---3--:R-:W-:Y:S01]  /*24f60*/  F2FP.BF16.F32.PACK_AB R8, R123, R122 ;  /* 0x0000007a7b08723e */ /* 0x008fe200000010ff */
[----:B------:R2:W-:Y:S01]  /*24f70*/  MUFU.EX2 R115, R162 ;  /* 0x000000a200737308 */ /* 0x0005e20000000800 */
[----:B------:R-:W-:Y:S01]  /*24f80*/  F2FP.BF16.F32.PACK_AB R9, R124, R121 ;  /* 0x000000797c09723e */ /* 0x000fe200000010ff */
[-CC-:B------:R-:W-:Y:S01]  /*24f90*/  FFMA.FTZ R73, R73, R187.reuse, -R186.reuse ;  /* 0x000000bb49497223 */ /* 0x180fe200000108ba */
[-CC-:B------:R-:W-:Y:S01]  /*24fa0*/  FFMA.FTZ R76, R76, R187.reuse, -R186.reuse ;  /* 0x000000bb4c4c7223 */ /* 0x180fe200000108ba */
[----:B------:R3:W5:Y:S01]  /*24fb0*/  MUFU.EX2 R126, R161 ;  /* 0x000000a1007e7308 */ /* 0x0007620000000800 */
[--C-:B------:R-:W-:Y:S01]  /*24fc0*/  FFMA.FTZ R57, R57, R187, -R186.reuse ;  /* 0x000000bb39397223 */ /* 0x100fe200000108ba */
[----:B------:R-:W-:Y:S01]  /*24fd0*/  HMMA.16816.F32.BF16 R132, R16, R10, R132 ;  /* 0x0000000a1084723c */ /* 0x000fe20000041884 */
[----:B----4-:R-:W-:Y:S01]  /*24fe0*/  F2FP.BF16.F32.PACK_AB R10, R160, R127 ;  /* 0x0000007fa00a723e */ /* 0x010fe200000010ff */
[----:B------:R-:W-:Y:S01]  /*24ff0*/  LDSM.16.MT88.4 R16, [R2+0xb000] ;  /* 0x00b000000210783b */ /* 0x000fe20000004200 */
[----:B------:R-:W-:Y:S01]  /*25000*/  F2FP.BF16.F32.PACK_AB R11, R125, R112 ;  /* 0x000000707d0b723e */ /* 0x000fe200000010ff */
[----:B------:R-:W-:Y:S01]  /*25010*/  MUFU.EX2 R117, R117 ;  /* 0x0000007500757308 */ /* 0x000fe20000000800 */
[-C--:B------:R-:W-:Y:S01]  /*25020*/  FFMA.FTZ R163, R101, R187.reuse, -R186 ;  /* 0x000000bb65a37223 */ /* 0x080fe200000108ba */
[-C--:B------:R-:W-:Y:S01]  /*25030*/  FFMA.FTZ R101, R110, R187.reuse, -R194 ;  /* 0x000000bb6e657223 */ /* 0x080fe200000108c2 */
[-C--:B------:R-:W-:Y:S01]  /*25040*/  FFMA.FTZ R64, R64, R187.reuse, -R186 ;  /* 0x000000bb40407223 */ /* 0x080fe200000108ba */
[----:B------:R-:W-:Y:S01]  /*25050*/  MUFU.EX2 R105, R105 ;  /* 0x0000006900697308 */ /* 0x000fe20000000800 */
[-C--:B--2---:R-:W-:Y:S01]  /*25060*/  FFMA.FTZ R162, R98, R187.reuse, -R194 ;  /* 0x000000bb62a27223 */ /* 0x084fe200000108c2 */
[C---:B-1----:R-:W-:Y:S01]  /*25070*/  HMMA.16816.F32.BF16 R20, R8.reuse, R12, R20 ;  /* 0x0000000c0814723c */ /* 0x042fe20000041814 */
[-C--:B------:R-:W-:Y:S01]  /*25080*/  FFMA.FTZ R49, R49, R187.reuse, -R186 ;  /* 0x000000bb31317223 */ /* 0x080fe200000108ba */
[----:B------:R-:W-:Y:S01]  /*25090*/  MUFU.EX2 R108, R108 ;  /* 0x0000006c006c7308 */ /* 0x000fe20000000800 */
[-C--:B---3--:R-:W-:Y:S01]  /*250a0*/  FFMA.FTZ R161, R99, R187.reuse, -R194 ;  /* 0x000000bb63a17223 */ /* 0x088fe200000108c2 */
[-CC-:B------:R-:W-:Y:S01]  /*250b0*/  FFMA.FTZ R52, R52, R187.reuse, -R186.reuse ;  /* 0x000000bb34347223 */ /* 0x180fe200000108ba */
[-CC-:B------:R-:W-:Y:S01]  /*250c0*/  FFMA.FTZ R41, R41, R187.reuse, -R186.reuse ;  /* 0x000000bb29297223 */ /* 0x180fe200000108ba */
[----:B------:R-:W-:Y:S01]  /*250d0*/  MUFU.EX2 R97, R97 ;  /* 0x0000006100617308 */ /* 0x000fe20000000800 */
[-CC-:B------:R-:W-:Y:S01]  /*250e0*/  FFMA.FTZ R44, R44, R187.reuse, -R186.reuse ;  /* 0x000000bb2c2c7223 */ /* 0x180fe200000108ba */
[C---:B------:R-:W-:Y:S01]  /*250f0*/  HMMA.16816.F32.BF16 R156, R8.reuse, R14, R156 ;  /* 0x0000000e089c723c */ /* 0x040fe2000004189c */
[----:B------:R-:W1:Y:S01]  /*25100*/  LDSM.16.MT88.4 R12, [R63+0x800] ;  /* 0x000800003f0c783b */ /* 0x000e620000004200 */
[----:B------:R-:W-:Y:S01]  /*25110*/  MUFU.EX2 R100, R100 ;  /* 0x0000006400647308 */ /* 0x000fe20000000800 */
[-C--:B------:R-:W-:Y:S01]  /*25120*/  FFMA.FTZ R169, R169, R187.reuse, -R186 ;  /* 0x000000bba9a97223 */ /* 0x080fe200000108ba */
[-CC-:B------:R-:W-:Y:S01]  /*25130*/  FFMA.FTZ R168, R37, R187.reuse, -R194.reuse ;  /* 0x000000bb25a87223 */ /* 0x180fe200000108c2 */
[----:B------:R-:W-:Y:S01]  /*25140*/  FFMA.FTZ R170, R170, R187, -R194 ;  /* 0x000000bbaaaa7223 */ /* 0x000fe200000108c2 */
[----:B------:R2:W-:Y:S01]  /*25150*/  MUFU.EX2 R98, R163 ;  /* 0x000000a300627308 */ /* 0x0005e20000000800 */
[----:B------:R-:W-:Y:S01]  /*25160*/  FFMA.FTZ R128, R221, R205, R128 ;  /* 0x000000cddd807223 */ /* 0x000fe20000010080 */
[C---:B------:R-:W-:Y:S01]  /*25170*/  HMMA.16816.F32.BF16 R144, R8.reuse, R28, R144 ;  /* 0x0000001c0890723c */ /* 0x040fe20000041890 */
[-C--:B------:R-:W-:Y:S01]  /*25180*/  FFMA.FTZ R28, R119, R187.reuse, -R194 ;  /* 0x000000bb771c7223 */ /* 0x080fe200000108c2 */
[-C--:B------:R-:W-:Y:S01]  /*25190*/  FFMA.FTZ R119, R104, R187.reuse, -R186 ;  /* 0x000000bb68777223 */ /* 0x080fe200000108ba */
[-CC-:B------:R-:W-:Y:S01]  /*251a0*/  FFMA.FTZ R29, R106, R187.reuse, -R194.reuse ;  /* 0x000000bb6a1d7223 */ /* 0x180fe200000108c2 */
[----:B------:R3:W-:Y:S01]  /*251b0*/  MUFU.EX2 R99, R162 ;  /* 0x000000a200637308 */ /* 0x0007e20000000800 */
[-CC-:B------:R-:W-:Y:S01]  /*251c0*/  FFMA.FTZ R188, R188, R187.reuse, -R194.reuse ;  /* 0x000000bbbcbc7223 */ /* 0x180fe200000108c2 */
[-C--:B------:R-:W-:Y:S01]  /*251d0*/  FFMA.FTZ R190, R190, R187.reuse, -R194 ;  /* 0x000000bbbebe7223 */ /* 0x080fe200000108c2 */
[-C--:B------:R-:W-:Y:S01]  /*251e0*/  FFMA.FTZ R175, R175, R187.reuse, -R186 ;  /* 0x000000bbafaf7223 */ /* 0x080fe200000108ba */
[----:B------:R4:W1:Y:S01]  /*251f0*/  MUFU.EX2 R104, R28 ;  /* 0x0000001c00687308 */ /* 0x0008620000000800 */
[C---:B-----5:R-:W-:Y:S01]  /*25200*/  HMMA.16816.F32.BF16 R152, R8.reuse, R24, R152 ;  /* 0x000000180898723c */ /* 0x060fe20000041898 */
[-CC-:B------:R-:W-:Y:S01]  /*25210*/  FFMA.FTZ R172, R172, R187.reuse, -R194.reuse ;  /* 0x000000bbacac7223 */ /* 0x180fe200000108c2 */
[-C--:B------:R-:W-:Y:S01]  /*25220*/  FFMA.FTZ R181, R181, R187.reuse, -R194 ;  /* 0x000000bbb5b57223 */ /* 0x080fe200000108c2 */
[----:B------:R-:W5:Y:S01]  /*25230*/  MUFU.EX2 R119, R119 ;  /* 0x0000007700777308 */ /* 0x000f620000000800 */
[-C--:B--2---:R-:W-:Y:S01]  /*25240*/  FFMA.FTZ R163, R85, R187.reuse, -R186 ;  /* 0x000000bb55a37223 */ /* 0x084fe200000108ba */
[-C--:B------:R-:W-:Y:S01]  /*25250*/  FFMA.FTZ R85, R94, R187.reuse, -R194 ;  /* 0x000000bb5e557223 */ /* 0x080fe200000108c2 */
[-C--:B------:R-:W-:Y:S01]  /*25260*/  FFMA.FTZ R176, R176, R187.reuse, -R186 ;  /* 0x000000bbb0b07223 */ /* 0x080fe200000108ba */
[----:B------:R2:W-:Y:S01]  /*25270*/  MUFU.EX2 R110, R161 ;  /* 0x000000a1006e7308 */ /* 0x0005e20000000800 */
[C---:B------:R-:W-:Y:S01]  /*25280*/  HMMA.16816.F32.BF16 R148, R8.reuse, R26, R148 ;  /* 0x0000001a0894723c */ /* 0x040fe20000041894 */
[----:B------:R-:W5:Y:S01]  /*25290*/  LDSM.16.MT88.4 R24, [R130+0xb000] ;  /* 0x00b000008218783b */ /* 0x000f620000004200 */
[-C--:B---3--:R-:W-:Y:S01]  /*252a0*/  FFMA.FTZ R162, R82, R187.reuse, -R194 ;  /* 0x000000bb52a27223 */ /* 0x088fe200000108c2 */
[----:B------:R-:W-:Y:S01]  /*252b0*/  MUFU.EX2 R101, R101 ;  /* 0x0000006500657308 */ /* 0x000fe20000000800 */
[-CC-:B------:R-:W-:Y:S01]  /*252c0*/  FFMA.FTZ R7, R7, R187.reuse, -R186.reuse ;  /* 0x000000bb07077223 */ /* 0x180fe200000108ba */
[-C--:B----4-:R-:W-:Y:S01]  /*252d0*/  FFMA.FTZ R28, R109, R187.reuse, -R186 ;  /* 0x000000bb6d1c7223 */ /* 0x090fe200000108ba */
[-C--:B------:R-:W-:Y:S01]  /*252e0*/  FFMA.FTZ R109, R118, R187.reuse, -R194 ;  /* 0x000000bb766d7223 */ /* 0x080fe200000108c2 */
[----:B------:R-:W-:Y:S01]  /*252f0*/  MUFU.EX2 R89, R89 ;  /* 0x0000005900597308 */ /* 0x000fe20000000800 */
[----:B------:R-:W-:Y:S01]  /*25300*/  HMMA.16816.F32.BF16 R140, R8, R30, R140 ;  /* 0x0000001e088c723c */ /* 0x000fe2000004188c */
[-C--:B------:R-:W-:Y:S01]  /*25310*/  FFMA.FTZ R178, R178, R187.reuse, -R186 ;  /* 0x000000bbb2b27223 */ /* 0x080fe200000108ba */
[-CC-:B------:R-:W-:Y:S01]  /*25320*/  FFMA.FTZ R60, R60, R187.reuse, -R194.reuse ;  /* 0x000000bb3c3c7223 */ /* 0x180fe200000108c2 */
[----:B------:R-:W-:Y:S01]  /*25330*/  MUFU.EX2 R106, R28 ;  /* 0x0000001c006a7308 */ /* 0x000fe20000000800 */
[----:B------:R-:W-:Y:S01]  /*25340*/  ISETP.GT.AND P0, PT, R177, R226, PT ;  /* 0x000000e2b100720c */ /* 0x000fe20003f04270 */
[----:B--2---:R-:W-:-:S02]  /*25350*/  FFMA.FTZ R161, R83, R187, -R194 ;  /* 0x000000bb53a17223 */ /* 0x004fc400000108c2 */
[----:B------:R-:W-:Y:S01]  /*25360*/  MUFU.EX2 R109, R109 ;  /* 0x0000006d006d7308 */ /* 0x000fe20000000800 */
[C---:B-1----:R-:W-:Y:S01]  /*25370*/  HMMA.16816.F32.BF16 R136, R8.reuse, R12, R136 ;  /* 0x0000000c0888723c */ /* 0x042fe20000041888 */
[----:B------:R-:W-:Y:S02]  /*25380*/  F2FP.BF16.F32.PACK_AB R12, R126, R115 ;  /* 0x000000737e0c723e */ /* 0x000fe400000010ff */
[----:B------:R-:W-:Y:S01]  /*25390*/  F2FP.BF16.F32.PACK_AB R13, R116, R113 ;  /* 0x00000071740d723e */ /* 0x000fe200000010ff */
[----:B------:R-:W-:Y:S04]  /*253a0*/  MUFU.EX2 R92, R92 ;  /* 0x0000005c005c7308 */ /* 0x000fe80000000800 */
[----:B------:R-:W-:Y:S01]  /*253b0*/  HMMA.16816.F32.BF16 R132, R8, R14, R132 ;  /* 0x0000000e0884723c */ /* 0x000fe20000041884 */
[----:B------:R-:W1:Y:S01]  /*253c0*/  LDSM.16.MT88.4 R8, [R63+0x1000] ;  /* 0x001000003f08783b */ /* 0x000e620000004200 */
[----:B------:R-:W-:Y:S01]  /*253d0*/  F2FP.BF16.F32.PACK_AB R14, R104, R117 ;  /* 0x00000075680e723e */ /* 0x000fe200000010ff */
[----:B------:R-:W-:Y:S01]  /*253e0*/  MUFU.EX2 R81, R81 ;  /* 0x0000005100517308 */ /* 0x000fe20000000800 */
[----:B-----5:R-:W-:-:S02]  /*253f0*/  F2FP.BF16.F32.PACK_AB R15, R119, R114 ;  /* 0x00000072770f723e */ /* 0x020fc400000010ff */
[----:B------:R-:W-:Y:S01]  /*25400*/  @P0 IADD3 R251, PT, PT, R61, -0x3, RZ ;  /* 0xfffffffd3dfb0810 */ /* 0x000fe20007ffe0ff */
[----:B------:R-:W-:Y:S04]  /*25410*/  MUFU.EX2 R84, R84 ;  /* 0x0000005400547308 */ /* 0x000fe80000000800 */
[C---:B------:R-:W-:Y:S01]  /*25420*/  HMMA.16816.F32.BF16 R152, R12.reuse, R16, R152 ;  /* 0x000000100c98723c */ /* 0x040fe20000041898 */
[----:B------:R2:W-:Y:S04]  /*25430*/  MUFU.EX2 R82, R163 ;  /* 0x000000a300527308 */ /* 0x0005e80000000800 */
[----:B------:R3:W-:Y:S03]  /*25440*/  MUFU.EX2 R83, R162 ;  /* 0x000000a200537308 */ /* 0x0007e60000000800 */
[C---:B------:R-:W-:Y:S01]  /*25450*/  HMMA.16816.F32.BF16 R148, R12.reuse, R18, R148 ;  /* 0x000000120c94723c */ /* 0x040fe20000041894 */
[----:B------:R-:W4:Y:S01]  /*25460*/  LDSM.16.MT88.4 R16, [R130+0xb800] ;  /* 0x00b800008210783b */ /* 0x000f220000004200 */
[----:B------:R5:W-:Y:S04]  /*25470*/  MUFU.EX2 R94, R161 ;  /* 0x000000a1005e7308 */ /* 0x000be80000000800 */
[----:B------:R-:W-:Y:S01]  /*25480*/  MUFU.EX2 R85, R85 ;  /* 0x0000005500557308 */ /* 0x000fe20000000800 */
[-C--:B--2---:R-:W-:Y:S01]  /*25490*/  FFMA.FTZ R163, R65, R187.reuse, -R186 ;  /* 0x000000bb41a37223 */ /* 0x084fe200000108ba */
[C---:B------:R-:W-:Y:S01]  /*254a0*/  HMMA.16816.F32.BF16 R144, R12.reuse, R32, R144 ;  /* 0x000000200c90723c */ /* 0x040fe20000041890 */
[-CC-:B------:R-:W-:Y:S01]  /*254b0*/  FFMA.FTZ R32, R107, R187.reuse, -R194.reuse ;  /* 0x000000bb6b207223 */ /* 0x180fe200000108c2 */
[-C--:B------:R-:W-:Y:S01]  /*254c0*/  FFMA.FTZ R33, R111, R187.reuse, -R194 ;  /* 0x000000bb6f217223 */ /* 0x080fe200000108c2 */
[----:B------:R2:W-:Y:S01]  /*254d0*/  MUFU.EX2 R107, R29 ;  /* 0x0000001d006b7308 */ /* 0x0005e20000000800 */
[-C--:B------:R-:W-:Y:S01]  /*254e0*/  FFMA.FTZ R111, R96, R187.reuse, -R186 ;  /* 0x000000bb606f7223 */ /* 0x080fe200000108ba */
[-CC-:B------:R-:W-:Y:S01]  /*254f0*/  FFMA.FTZ R65, R78, R187.reuse, -R194.reuse ;  /* 0x000000bb4e417223 */ /* 0x180fe200000108c2 */
[-CC-:B---3--:R-:W-:Y:S01]  /*25500*/  FFMA.FTZ R162, R58, R187.reuse, -R194.reuse ;  /* 0x000000bb3aa27223 */ /* 0x188fe200000108c2 */
[----:B------:R-:W3:Y:S01]  /*25510*/  MUFU.EX2 R118, R32 ;  /* 0x0000002000767308 */ /* 0x000ee20000000800 */
[----:B------:R-:W-:Y:S01]  /*25520*/  HMMA.16816.F32.BF16 R20, R12, R24, R20 ;  /* 0x000000180c14723c */ /* 0x000fe20000041814 */
[----:B-----5:R-:W-:-:S02]  /*25530*/  FFMA.FTZ R161, R59, R187, -R194 ;  /* 0x000000bb3ba17223 */ /* 0x020fc400000108c2 */
[----:B------:R5:W3:Y:S04]  /*25540*/  MUFU.EX2 R96, R33 ;  /* 0x0000002100607308 */ /* 0x000ae80000000800 */
[----:B------:R-:W4:Y:S01]  /*25550*/  MUFU.EX2 R111, R111 ;  /* 0x0000006f006f7308 */ /* 0x000f220000000800 */
[C---:B------:R-:W-:Y:S01]  /*25560*/  HMMA.16816.F32.BF16 R156, R12.reuse, R26, R156 ;  /* 0x0000001a0c9c723c */ /* 0x040fe2000004189c */
[----:B--2---:R-:W2:Y:S02]  /*25570*/  LDSM.16.MT88.4 R28, [R120+0x1800] ;  /* 0x00180000781c783b */ /* 0x004ea40000004200 */
[----:B------:R-:W-:Y:S02]  /*25580*/  MUFU.EX2 R73, R73 ;  /* 0x0000004900497308 */ /* 0x000fe40000000800 */
[----:B------:R-:W2:Y:S02]  /*25590*/  LDSM.16.MT88.4 R24, [R2+0xb800] ;  /* 0x00b800000218783b */ /* 0x000ea40000004200 */
[----:B------:R-:W-:Y:S01]  /*255a0*/  MUFU.EX2 R76, R76 ;  /* 0x0000004c004c7308 */ /* 0x000fe20000000800 */
[C---:B------:R-:W-:Y:S01]  /*255b0*/  HMMA.16816.F32.BF16 R140, R12.reuse, R34, R140 ;  /* 0x000000220c8c723c */ /* 0x040fe2000004188c */
[----:B-----5:R-:W-:Y:S02]  /*255c0*/  LDSM.16.MT88.4 R32, [R120+0x2000] ;  /* 0x002000007820783b */ /* 0x020fe40000004200 */
[----:B------:R-:W-:Y:S04]  /*255d0*/  MUFU.EX2 R57, R57 ;  /* 0x0000003900397308 */ /* 0x000fe80000000800 */
[----:B------:R-:W-:Y:S01]  /*255e0*/  MUFU.EX2 R64, R64 ;  /* 0x0000004000407308 */ /* 0x000fe20000000800 */
[----:B-1----:R-:W-:Y:S01]  /*255f0*/  HMMA.16816.F32.BF16 R136, R12, R8, R136 ;  /* 0x000000080c88723c */ /* 0x002fe20000041888 */
[----:B---3--:R-:W-:-:S02]  /*25600*/  F2FP.BF16.F32.PACK_AB R8, R118, R107 ;  /* 0x0000006b7608723e */ /* 0x008fc400000010ff */
[----:B------:R-:W-:Y:S01]  /*25610*/  F2FP.BF16.F32.PACK_AB R9, R108, R105 ;  /* 0x000000696c09723e */ /* 0x000fe200000010ff */
[----:B------:R1:W-:Y:S04]  /*25620*/  MUFU.EX2 R58, R163 ;  /* 0x000000a3003a7308 */ /* 0x0003e80000000800 */
[----:B------:R-:W-:Y:S01]  /*25630*/  HMMA.16816.F32.BF16 R132, R12, R10, R132 ;  /* 0x0000000a0c84723c */ /* 0x000fe20000041884 */
[----:B------:R-:W-:Y:S01]  /*25640*/  F2FP.BF16.F32.PACK_AB R10, R96, R109 ;  /* 0x0000006d600a723e */ /* 0x000fe200000010ff */
[----:B------:R-:W3:Y:S01]  /*25650*/  LDSM.16.MT88.4 R12, [R63+0x1800] ;  /* 0x001800003f0c783b */ /* 0x000ee20000004200 */
[----:B----4-:R-:W-:Y:S01]  /*25660*/  F2FP.BF16.F32.PACK_AB R11, R111, R106 ;  /* 0x0000006a6f0b723e */ /* 0x010fe200000010ff */
[----:B------:R4:W-:Y:S04]  /*25670*/  MUFU.EX2 R59, R162 ;  /* 0x000000a2003b7308 */ /* 0x0009e80000000800 */
[----:B------:R5:W-:Y:S02]  /*25680*/  MUFU.EX2 R78, R161 ;  /* 0x000000a1004e7308 */ /* 0x000be40000000800 */
[C---:B------:R-:W-:Y:S01]  /*25690*/  HMMA.16816.F32.BF16 R20, R8.reuse, R16, R20 ;  /* 0x000000100814723c */ /* 0x040fe20000041814 */
[----:B-1----:R-:W-:Y:S01]  /*256a0*/  FFMA.FTZ R163, R196, R187, -R194 ;  /* 0x000000bbc4a37223 */ /* 0x002fe200000108c2 */
[----:B------:R-:W-:Y:S01]  /*256b0*/  MUFU.EX2 R65, R65 ;  /* 0x0000004100417308 */ /* 0x000fe20000000800 */
[----:B------:R-:W-:Y:S01]  /*256c0*/  FFMA.FTZ R196, R249, R167, R70 ;  /* 0x000000a7f9c47223 */ /* 0x000fe20000010046 */
[-CC-:B------:R-:W-:Y:S01]  /*256d0*/  FFMA.FTZ R70, R200, R187.reuse, -R186.reuse ;  /* 0x000000bbc8467223 */ /* 0x180fe200000108ba */
[-C--:B------:R-:W-:Y:S01]  /*256e0*/  FFMA.FTZ R167, R201, R187.reuse, -R186 ;  /* 0x000000bbc9a77223 */ /* 0x080fe200000108ba */
[----:B------:R-:W-:Y:S01]  /*256f0*/  MUFU.EX2 R49, R49 ;  /* 0x0000003100317308 */ /* 0x000fe20000000800 */
[----:B------:R-:W-:Y:S01]  /*25700*/  FADD.FTZ R196, R3, R196 ;  /* 0x000000c403c47221 */ /* 0x000fe20000010000 */
[C---:B------:R-:W-:Y:S01]  /*25710*/  HMMA.16816.F32.BF16 R156, R8.reuse, R18, R156 ;  /* 0x00000012089c723c */ /* 0x040fe2000004189c */
[----:B------:R-:W1:Y:S01]  /*25720*/  LDSM.16.MT88.4 R16, [R2+0xc000] ;  /* 0x00c000000210783b */ /* 0x000e620000004200 */
[----:B------:R-:W-:Y:S01]  /*25730*/  MUFU.EX2 R52, R52 ;  /* 0x0000003400347308 */ /* 0x000fe20000000800 */
[-CC-:B----4-:R-:W-:Y:S01]  /*25740*/  FFMA.FTZ R162, R171, R187.reuse, -R186.reuse ;  /* 0x000000bbaba27223 */ /* 0x190fe200000108ba */
[-CC-:B-----5:R-:W-:Y:S01]  /*25750*/  FFMA.FTZ R161, R36, R187.reuse, -R186.reuse ;  /* 0x000000bb24a17223 */ /* 0x1a0fe200000108ba */
[-C--:B------:R-:W-:Y:S01]  /*25760*/  FFMA.FTZ R171, R197, R187.reuse, -R186 ;  /* 0x000000bbc5ab7223 */ /* 0x080fe200000108ba */
[----:B------:R-:W-:Y:S01]  /*25770*/  MUFU.EX2 R41, R41 ;  /* 0x0000002900297308 */ /* 0x000fe20000000800 */
[-CC-:B------:R-:W-:Y:S01]  /*25780*/  FFMA.FTZ R197, R198, R187.reuse, -R194.reuse ;  /* 0x000000bbc6c57223 */ /* 0x180fe200000108c2 */
[----:B--2---:R-:W-:Y:S01]  /*25790*/  HMMA.16816.F32.BF16 R144, R8, R28, R144 ;  /* 0x0000001c0890723c */ /* 0x004fe20000041890 */
[-C--:B------:R-:W-:Y:S01]  /*257a0*/  FFMA.FTZ R28, R103, R187.reuse, -R194 ;  /* 0x000000bb671c7223 */ /* 0x080fe200000108c2 */
[-C--:B------:R-:W-:Y:S01]  /*257b0*/  FFMA.FTZ R103, R88, R187.reuse, -R186 ;  /* 0x000000bb58677223 */ /* 0x080fe200000108ba */
[-C--:B------:R-:W-:Y:S01]  /*257c0*/  FFMA.FTZ R29, R90, R187.reuse, -R194 ;  /* 0x000000bb5a1d7223 */ /* 0x080fe200000108c2 */
[----:B------:R-:W-:Y:S01]  /*257d0*/  MUFU.EX2 R44, R44 ;  /* 0x0000002c002c7308 */ /* 0x000fe20000000800 */
[-CC-:B------:R-:W-:Y:S01]  /*257e0*/  FFMA.FTZ R3, R166, R187.reuse, -R186.reuse ;  /* 0x000000bba6037223 */ /* 0x180fe200000108ba */
[----:B------:R-:W-:-:S02]  /*257f0*/  FFMA.FTZ R166, R195, R187, -R186 ;  /* 0x000000bbc3a67223 */ /* 0x000fc400000108ba */
[----:B------:R2:W4:Y:S01]  /*25800*/  MUFU.EX2 R88, R28 ;  /* 0x0000001c00587308 */ /* 0x0005220000000800 */
[C---:B------:R-:W-:Y:S03]  /*25810*/  HMMA.16816.F32.BF16 R152, R8.reuse, R24, R152 ;  /* 0x000000180898723c */ /* 0x040fe60000041898 */
[----:B------:R-:W5:Y:S04]  /*25820*/  MUFU.EX2 R103, R103 ;  /* 0x0000006700677308 */ /* 0x000f680000000800 */
[----:B------:R3:W-:Y:S01]  /*25830*/  MUFU.EX2 R36, R169 ;  /* 0x000000a900247308 */ /* 0x0007e20000000800 */
[----:B------:R-:W-:Y:S01]  /*25840*/  HMMA.16816.F32.BF16 R148, R8, R26, R148 ;  /* 0x0000001a0894723c */ /* 0x000fe20000041894 */
[----:B------:R-:W1:Y:S02]  /*25850*/  LDSM.16.MT88.4 R24, [R130+0xc000] ;  /* 0x00c000008218783b */ /* 0x000e640000004200 */
[----:B------:R-:W-:Y:S01]  /*25860*/  MUFU.EX2 R161, R161 ;  /* 0x000000a100a17308 */ /* 0x000fe20000000800 */
[-C--:B--2---:R-:W-:Y:S01]  /*25870*/  FFMA.FTZ R28, R93, R187.reuse, -R186 ;  /* 0x000000bb5d1c7223 */ /* 0x084fe200000108ba */
[----:B------:R-:W-:-:S02]  /*25880*/  FFMA.FTZ R93, R102, R187, -R194 ;  /* 0x000000bb665d7223 */ /* 0x000fc400000108c2 */
[----:B------:R-:W-:Y:S01]  /*25890*/  MUFU.EX2 R162, R162 ;  /* 0x000000a200a27308 */ /* 0x000fe20000000800 */
[----:B------:R-:W-:Y:S03]  /*258a0*/  HMMA.16816.F32.BF16 R140, R8, R30, R140 ;  /* 0x0000001e088c723c */ /* 0x000fe6000004188c */
[----:B------:R-:W-:Y:S01]  /*258b0*/  MUFU.EX2 R90, R28 ;  /* 0x0000001c005a7308 */ /* 0x000fe20000000800 */
[----:B---3--:R-:W-:-:S03]  /*258c0*/  FFMA.FTZ R169, R38, R187, -R186 ;  /* 0x000000bb26a97223 */ /* 0x008fc600000108ba */
[----:B------:R-:W-:Y:S01]  /*258d0*/  MUFU.EX2 R93, R93 ;  /* 0x0000005d005d7308 */ /* 0x000fe20000000800 */
[C---:B------:R-:W-:Y:S01]  /*258e0*/  HMMA.16816.F32.BF16 R136, R8.reuse, R12, R136 ;  /* 0x0000000c0888723c */ /* 0x040fe20000041888 */
[----:B------:R-:W-:Y:S02]  /*258f0*/  F2FP.BF16.F32.PACK_AB R12, R110, R99 ;  /* 0x000000636e0c723e */ /* 0x000fe400000010ff */
[----:B------:R-:W-:Y:S01]  /*25900*/  F2FP.BF16.F32.PACK_AB R13, R100, R97 ;  /* 0x00000061640d723e */ /* 0x000fe200000010ff */
[----:B------:R2:W-:Y:S04]  /*25910*/  MUFU.EX2 R37, R170 ;  /* 0x000000aa00257308 */ /* 0x0005e80000000800 */
[----:B------:R-:W-:Y:S01]  /*25920*/  HMMA.16816.F32.BF16 R132, R8, R14, R132 ;  /* 0x0000000e0884723c */ /* 0x000fe20000041884 */
[----:B------:R-:W3:Y:S01]  /*25930*/  LDSM.16.MT88.4 R8, [R63+0x2000] ;  /* 0x002000003f08783b */ /* 0x000ee20000004200 */
[----:B----4-:R-:W-:Y:S01]  /*25940*/  F2FP.BF16.F32.PACK_AB R14, R88, R101 ;  /* 0x00000065580e723e */ /* 0x010fe200000010ff */
[----:B------:R-:W-:Y:S01]  /*25950*/  MUFU.EX2 R168, R168 ;  /* 0x000000a800a87308 */ /* 0x000fe20000000800 */
[----:B-----5:R-:W-:-:S03]  /*25960*/  F2FP.BF16.F32.PACK_AB R15, R103, R98 ;  /* 0x00000062670f723e */ /* 0x020fc600000010ff */
[----:B------:R-:W-:Y:S01]  /*25970*/  MUFU.EX2 R169, R169 ;  /* 0x000000a900a97308 */ /* 0x000fe20000000800 */
[----:B--2---:R-:W-:-:S03]  /*25980*/  FFMA.FTZ R170, R203, R187, -R194 ;  /* 0x000000bbcbaa7223 */ /* 0x004fc600000108c2 */
[C---:B-1----:R-:W-:Y:S01]  /*25990*/  HMMA.16816.F32.BF16 R152, R12.reuse, R16, R152 ;  /* 0x000000100c98723c */ /* 0x042fe20000041898 */
[----:B------:R-:W-:Y:S04]  /*259a0*/  MUFU.EX2 R171, R171 ;  /* 0x000000ab00ab7308 */ /* 0x000fe80000000800 */
[----:B------:R-:W-:Y:S03]  /*259b0*/  MUFU.EX2 R70, R70 ;  /* 0x0000004600467308 */ /* 0x000fe60000000800 */
[C---:B------:R-:W-:Y:S01]  /*259c0*/  HMMA.16816.F32.BF16 R148, R12.reuse, R18, R148 ;  /* 0x000000120c94723c */ /* 0x040fe20000041894 */
[----:B------:R-:W1:Y:S01]  /*259d0*/  LDSM.16.MT88.4 R16, [R130+0xc800] ;  /* 0x00c800008210783b */ /* 0x000e620000004200 */
[----:B------:R-:W-:Y:S04]  /*259e0*/  MUFU.EX2 R167, R167 ;  /* 0x000000a700a77308 */ /* 0x000fe80000000800 */
[----:B------:R-:W-:Y:S02]  /*259f0*/  MUFU.EX2 R197, R197 ;  /* 0x000000c500c57308 */ /* 0x000fe40000000800 */
[----:B------:R-:W-:Y:S01]  /*25a00*/  HMMA.16816.F32.BF16 R144, R12, R32, R144 ;  /* 0x000000200c90723c */ /* 0x000fe20000041890 */
[-CC-:B------:R-:W-:Y:S01]  /*25a10*/  FFMA.FTZ R32, R91, R187.reuse, -R194.reuse ;  /* 0x000000bb5b207223 */ /* 0x180fe200000108c2 */
[-C--:B------:R-:W-:Y:S01]  /*25a20*/  FFMA.FTZ R33, R95, R187.reuse, -R194 ;  /* 0x000000bb5f217223 */ /* 0x080fe200000108c2 */
[----:B------:R2:W-:Y:S01]  /*25a30*/  MUFU.EX2 R91, R29 ;  /* 0x0000001d005b7308 */ /* 0x0005e20000000800 */
[----:B------:R-:W-:-:S03]  /*25a40*/  FFMA.FTZ R95, R80, R187, -R186 ;  /* 0x000000bb505f7223 */ /* 0x000fc600000108ba */
[----:B------:R-:W4:Y:S01]  /*25a50*/  MUFU.EX2 R102, R32 ;  /* 0x0000002000667308 */ /* 0x000f220000000800 */
[C---:B------:R-:W-:Y:S03]  /*25a60*/  HMMA.16816.F32.BF16 R20, R12.reuse, R24, R20 ;  /* 0x000000180c14723c */ /* 0x040fe60000041814 */
[----:B------:R5:W1:Y:S04]  /*25a70*/  MUFU.EX2 R80, R33 ;  /* 0x0000002100507308 */ /* 0x000a680000000800 */
[----:B------:R-:W1:Y:S01]  /*25a80*/  MUFU.EX2 R95, R95 ;  /* 0x0000005f005f7308 */ /* 0x000e620000000800 */
        /* <DEDUP_REMOVED lines=9> */
[----:B---3--:R-:W-:Y:S01]  /*25b20*/  HMMA.16816.F32.BF16 R136, R12, R8, R136 ;  /* 0x000000080c88723c */ /* 0x008fe20000041888 */
[----:B----4-:R-:W-:-:S02]  /*25b30*/  F2FP.BF16.F32.PACK_AB R8, R102, R91 ;  /* 0x0000005b6608723e */ /* 0x010fc400000010ff */
[----:B------:R-:W-:-:S05]  /*25b40*/  F2FP.BF16.F32.PACK_AB R9, R92, R89 ;  /* 0x000000595c09723e */ /* 0x000fca00000010ff */
[----:B------:R-:W-:Y:S01]  /*25b50*/  HMMA.16816.F32.BF16 R132, R12, R10, R132 ;  /* 0x0000000a0c84723c */ /* 0x000fe20000041884 */
[----:B-1----:R-:W-:Y:S01]  /*25b60*/  F2FP.BF16.F32.PACK_AB R10, R80, R93 ;  /* 0x0000005d500a723e */ /* 0x002fe200000010ff */
[----:B------:R-:W1:Y:S01]  /*25b70*/  LDSM.16.MT88.4 R12, [R63+0x2800] ;  /* 0x002800003f0c783b */ /* 0x000e620000004200 */
[----:B------:R-:W-:-:S07]  /*25b80*/  F2FP.BF16.F32.PACK_AB R11, R95, R90 ;  /* 0x0000005a5f0b723e */ /* 0x000fce00000010ff */
[C---:B------:R-:W-:Y:S08]  /*25b90*/  HMMA.16816.F32.BF16 R20, R8.reuse, R16, R20 ;  /* 0x000000100814723c */ /* 0x040ff00000041814 */
[C---:B------:R-:W-:Y:S01]  /*25ba0*/  HMMA.16816.F32.BF16 R156, R8.reuse, R18, R156 ;  /* 0x00000012089c723c */ /* 0x040fe2000004189c */
[----:B------:R-:W3:Y:S07]  /*25bb0*/  LDSM.16.MT88.4 R16, [R2+0xd000] ;  /* 0x00d000000210783b */ /* 0x000eee0000004200 */
[----:B--2---:R-:W-:Y:S01]  /*25bc0*/  HMMA.16816.F32.BF16 R144, R8, R28, R144 ;  /* 0x0000001c0890723c */ /* 0x004fe20000041890 */
[-C--:B------:R-:W-:Y:S01]  /*25bd0*/  FFMA.FTZ R28, R87, R187.reuse, -R194 ;  /* 0x000000bb571c7223 */ /* 0x080fe200000108c2 */
[-C--:B------:R-:W-:Y:S01]  /*25be0*/  FFMA.FTZ R87, R72, R187.reuse, -R186 ;  /* 0x000000bb48577223 */ /* 0x080fe200000108ba */
[----:B------:R-:W-:-:S02]  /*25bf0*/  FFMA.FTZ R29, R74, R187, -R194 ;  /* 0x000000bb4a1d7223 */ /* 0x000fc400000108c2 */
[----:B------:R2:W4:Y:S03]  /*25c00*/  MUFU.EX2 R72, R28 ;  /* 0x0000001c00487308 */ /* 0x0005260000000800 */
[C---:B------:R-:W-:Y:S01]  /*25c10*/  HMMA.16816.F32.BF16 R152, R8.reuse, R24, R152 ;  /* 0x000000180898723c */ /* 0x040fe20000041898 */
[----:B------:R-:W5:Y:S07]  /*25c20*/  MUFU.EX2 R87, R87 ;  /* 0x0000005700577308 */ /* 0x000f6e0000000800 */
[----:B------:R-:W-:Y:S01]  /*25c30*/  HMMA.16816.F32.BF16 R148, R8, R26, R148 ;  /* 0x0000001a0894723c */ /* 0x000fe20000041894 */
[----:B------:R-:W3:Y:S01]  /*25c40*/  LDSM.16.MT88.4 R24, [R130+0xd000] ;  /* 0x00d000008218783b */ /* 0x000ee20000004200 */
[-C--:B--2---:R-:W-:Y:S01]  /*25c50*/  FFMA.FTZ R28, R77, R187.reuse, -R186 ;  /* 0x000000bb4d1c7223 */ /* 0x084fe200000108ba */
[----:B------:R-:W-:-:S03]  /*25c60*/  FFMA.FTZ R77, R86, R187, -R194 ;  /* 0x000000bb564d7223 */ /* 0x000fc600000108c2 */
[----:B------:R-:W-:Y:S02]  /*25c70*/  MUFU.EX2 R74, R28 ;  /* 0x0000001c004a7308 */ /* 0x000fe40000000800 */
[C---:B------:R-:W-:Y:S02]  /*25c80*/  HMMA.16816.F32.BF16 R140, R8.reuse, R30, R140 ;  /* 0x0000001e088c723c */ /* 0x040fe4000004188c */
[----:B------:R-:W-:Y:S06]  /*25c90*/  MUFU.EX2 R77, R77 ;  /* 0x0000004d004d7308 */ /* 0x000fec0000000800 */
[----:B-1----:R-:W-:Y:S01]  /*25ca0*/  HMMA.16816.F32.BF16 R136, R8, R12, R136 ;  /* 0x0000000c0888723c */ /* 0x002fe20000041888 */
[----:B------:R-:W-:-:S02]  /*25cb0*/  F2FP.BF16.F32.PACK_AB R12, R94, R83 ;  /* 0x000000535e0c723e */ /* 0x000fc400000010ff */
[----:B------:R-:W-:-:S05]  /*25cc0*/  F2FP.BF16.F32.PACK_AB R13, R84, R81 ;  /* 0x00000051540d723e */ /* 0x000fca00000010ff */
[----:B------:R-:W-:Y:S01]  /*25cd0*/  HMMA.16816.F32.BF16 R132, R8, R14, R132 ;  /* 0x0000000e0884723c */ /* 0x000fe20000041884 */
[----:B------:R-:W1:Y:S01]  /*25ce0*/  LDSM.16.MT88.4 R8, [R63+0x3000] ;  /* 0x003000003f08783b */ /* 0x000e620000004200 */
[----:B----4-:R-:W-:Y:S02]  /*25cf0*/  F2FP.BF16.F32.PACK_AB R14, R72, R85 ;  /* 0x00000055480e723e */ /* 0x010fe400000010ff */
[----:B-----5:R-:W-:-:S07]  /*25d00*/  F2FP.BF16.F32.PACK_AB R15, R87, R82 ;  /* 0x00000052570f723e */ /* 0x020fce00000010ff */
[C---:B---3--:R-:W-:Y:S08]  /*25d10*/  HMMA.16816.F32.BF16 R152, R12.reuse, R16, R152 ;  /* 0x000000100c98723c */ /* 0x048ff00000041898 */
[C---:B------:R-:W-:Y:S01]  /*25d20*/  HMMA.16816.F32.BF16 R148, R12.reuse, R18, R148 ;  /* 0x000000120c94723c */ /* 0x040fe20000041894 */
[----:B------:R-:W2:Y:S07]  /*25d30*/  LDSM.16.MT88.4 R16, [R130+0xd800] ;  /* 0x00d800008210783b */ /* 0x000eae0000004200 */
[----:B------:R-:W-:Y:S01]  /*25d40*/  HMMA.16816.F32.BF16 R144, R12, R32, R144 ;  /* 0x000000200c90723c */ /* 0x000fe20000041890 */
[-CC-:B------:R-:W-:Y:S01]  /*25d50*/  FFMA.FTZ R32, R75, R187.reuse, -R194.reuse ;  /* 0x000000bb4b207223 */ /* 0x180fe200000108c2 */
[-C--:B------:R-:W-:Y:S01]  /*25d60*/  FFMA.FTZ R33, R79, R187.reuse, -R194 ;  /* 0x000000bb4f217223 */ /* 0x080fe200000108c2 */
[----:B------:R3:W-:Y:S01]  /*25d70*/  MUFU.EX2 R75, R29 ;  /* 0x0000001d004b7308 */ /* 0x0007e20000000800 */
[----:B------:R-:W-:-:S03]  /*25d80*/  FFMA.FTZ R79, R56, R187, -R186 ;  /* 0x000000bb384f7223 */ /* 0x000fc600000108ba */
[----:B------:R-:W4:Y:S01]  /*25d90*/  MUFU.EX2 R86, R32 ;  /* 0x0000002000567308 */ /* 0x000f220000000800 */
[C---:B------:R-:W-:Y:S03]  /*25da0*/  HMMA.16816.F32.BF16 R20, R12.reuse, R24, R20 ;  /* 0x000000180c14723c */ /* 0x040fe60000041814 */
[----:B------:R5:W2:Y:S04]  /*25db0*/  MUFU.EX2 R56, R33 ;  /* 0x0000002100387308 */ /* 0x000aa80000000800 */
[----:B------:R-:W2:Y:S01]  /*25dc0*/  MUFU.EX2 R79, R79 ;  /* 0x0000004f004f7308 */ /* 0x000ea20000000800 */
[C---:B------:R-:W-:Y:S01]  /*25dd0*/  HMMA.16816.F32.BF16 R156, R12.reuse, R26, R156 ;  /* 0x0000001a0c9c723c */ /* 0x040fe2000004189c */
[----:B---3--:R-:W3:Y:S04]  /*25de0*/  LDSM.16.MT88.4 R28, [R120+0x3800] ;  /* 0x00380000781c783b */ /* 0x008ee80000004200 */
[----:B------:R-:W3:Y:S03]  /*25df0*/  LDSM.16.MT88.4 R24, [R2+0xd800] ;  /* 0x00d800000218783b */ /* 0x000ee60000004200 */
[C---:B------:R-:W-:Y:S01]  /*25e00*/  HMMA.16816.F32.BF16 R140, R12.reuse, R34, R140 ;  /* 0x000000220c8c723c */ /* 0x040fe2000004188c */
[----:B-----5:R-:W-:Y:S07]  /*25e10*/  LDSM.16.MT88.4 R32, [R120+0x4000] ;  /* 0x004000007820783b */ /* 0x020fee0000004200 */
[----:B-1----:R-:W-:Y:S01]  /*25e20*/  HMMA.16816.F32.BF16 R136, R12, R8, R136 ;  /* 0x000000080c88723c */ /* 0x002fe20000041888 */
[----:B----4-:R-:W-:-:S02]  /*25e30*/  F2FP.BF16.F32.PACK_AB R8, R86, R75 ;  /* 0x0000004b5608723e */ /* 0x010fc400000010ff */
[----:B------:R-:W-:-:S05]  /*25e40*/  F2FP.BF16.F32.PACK_AB R9, R76, R73 ;  /* 0x000000494c09723e */ /* 0x000fca00000010ff */
[----:B------:R-:W-:Y:S01]  /*25e50*/  HMMA.16816.F32.BF16 R132, R12, R10, R132 ;  /* 0x0000000a0c84723c */ /* 0x000fe20000041884 */
[----:B--2---:R-:W-:Y:S01]  /*25e60*/  F2FP.BF16.F32.PACK_AB R10, R56, R77 ;  /* 0x0000004d380a723e */ /* 0x004fe200000010ff */
[----:B------:R-:W1:Y:S01]  /*25e70*/  LDSM.16.MT88.4 R12, [R63+0x3800] ;  /* 0x003800003f0c783b */ /* 0x000e620000004200 */
[----:B------:R-:W-:-:S07]  /*25e80*/  F2FP.BF16.F32.PACK_AB R11, R79, R74 ;  /* 0x0000004a4f0b723e */ /* 0x000fce00000010ff */
[C---:B------:R-:W-:Y:S08]  /*25e90*/  HMMA.16816.F32.BF16 R20, R8.reuse, R16, R20 ;  /* 0x000000100814723c */ /* 0x040ff00000041814 */
[C---:B------:R-:W-:Y:S01]  /*25ea0*/  HMMA.16816.F32.BF16 R156, R8.reuse, R18, R156 ;  /* 0x00000012089c723c */ /* 0x040fe2000004189c */
[----:B------:R-:W2:Y:S07]  /*25eb0*/  LDSM.16.MT88.4 R16, [R2+0xe000] ;  /* 0x00e000000210783b */ /* 0x000eae0000004200 */
[----:B---3--:R-:W-:Y:S01]  /*25ec0*/  HMMA.16816.F32.BF16 R144, R8, R28, R144 ;  /* 0x0000001c0890723c */ /* 0x008fe20000041890 */
[-C--:B------:R-:W-:Y:S01]  /*25ed0*/  FFMA.FTZ R28, R67, R187.reuse, -R194 ;  /* 0x000000bb431c7223 */ /* 0x080fe200000108c2 */
[-C--:B------:R-:W-:Y:S01]  /*25ee0*/  FFMA.FTZ R67, R48, R187.reuse, -R186 ;  /* 0x000000bb30437223 */ /* 0x080fe200000108ba */
[----:B------:R-:W-:-:S02]  /*25ef0*/  FFMA.FTZ R29, R50, R187, -R194 ;  /* 0x000000bb321d7223 */ /* 0x000fc400000108c2 */
[----:B------:R3:W4:Y:S03]  /*25f00*/  MUFU.EX2 R48, R28 ;  /* 0x0000001c00307308 */ /* 0x0007260000000800 */
[C---:B------:R-:W-:Y:S01]  /*25f10*/  HMMA.16816.F32.BF16 R152, R8.reuse, R24, R152 ;  /* 0x000000180898723c */ /* 0x040fe20000041898 */
[----:B------:R-:W5:Y:S07]  /*25f20*/  MUFU.EX2 R67, R67 ;  /* 0x0000004300437308 */ /* 0x000f6e0000000800 */
[----:B------:R-:W-:Y:S01]  /*25f30*/  HMMA.16816.F32.BF16 R148, R8, R26, R148 ;  /* 0x0000001a0894723c */ /* 0x000fe20000041894 */
[----:B------:R-:W2:Y:S01]  /*25f40*/  LDSM.16.MT88.4 R24, [R130+0xe000] ;  /* 0x00e000008218783b */ /* 0x000ea20000004200 */
[-C--:B---3--:R-:W-:Y:S01]  /*25f50*/  FFMA.FTZ R28, R53, R187.reuse, -R186 ;  /* 0x000000bb351c7223 */ /* 0x088fe200000108ba */
        /* <DEDUP_REMOVED lines=11> */
[C---:B--2---:R-:W-:Y:S08]  /*26010*/  HMMA.16816.F32.BF16 R152, R12.reuse, R16, R152 ;  /* 0x000000100c98723c */ /* 0x044ff00000041898 */
[C---:B------:R-:W-:Y:S01]  /*26020*/  HMMA.16816.F32.BF16 R148, R12.reuse, R18, R148 ;  /* 0x000000120c94723c */ /* 0x040fe20000041894 */
[----:B------:R-:W2:Y:S07]  /*26030*/  LDSM.16.MT88.4 R16, [R130+0xe800] ;  /* 0x00e800008210783b */ /* 0x000eae0000004200 */
[C---:B------:R-:W-:Y:S01]  /*26040*/  HMMA.16816.F32.BF16 R144, R12.reuse, R32, R144 ;  /* 0x000000200c90723c */ /* 0x040fe20000041890 */
[-CC-:B------:R-:W-:Y:S01]  /*26050*/  FFMA.FTZ R33, R55, R187.reuse, -R194.reuse ;  /* 0x000000bb37217223 */ /* 0x180fe200000108c2 */
[-C--:B------:R-:W-:Y:S01]  /*26060*/  FFMA.FTZ R32, R51, R187.reuse, -R194 ;  /* 0x000000bb33207223 */ /* 0x080fe200000108c2 */
[-C--:B------:R-:W-:Y:S01]  /*26070*/  FFMA.FTZ R55, R40, R187.reuse, -R186 ;  /* 0x000000bb28377223 */ /* 0x080fe200000108ba */
[----:B------:R3:W-:Y:S04]  /*26080*/  MUFU.EX2 R51, R29 ;  /* 0x0000001d00337308 */ /* 0x0007e80000000800 */
[----:B------:R4:W5:Y:S01]  /*26090*/  MUFU.EX2 R66, R32 ;  /* 0x0000002000427308 */ /* 0x0009620000000800 */
[C---:B------:R-:W-:Y:S03]  /*260a0*/  HMMA.16816.F32.BF16 R20, R12.reuse, R24, R20 ;  /* 0x000000180c14723c */ /* 0x040fe60000041814 */
[----:B------:R1:W2:Y:S04]  /*260b0*/  MUFU.EX2 R40, R33 ;  /* 0x0000002100287308 */ /* 0x0002a80000000800 */
[----:B------:R-:W2:Y:S01]  /*260c0*/  MUFU.EX2 R55, R55 ;  /* 0x0000003700377308 */ /* 0x000ea20000000800 */
[----:B------:R-:W-:Y:S01]  /*260d0*/  HMMA.16816.F32.BF16 R156, R12, R26, R156 ;  /* 0x0000001a0c9c723c */ /* 0x000fe2000004189c */
[----:B---3--:R-:W3:Y:S04]  /*260e0*/  LDSM.16.MT88.4 R28, [R120+0x4800] ;  /* 0x00480000781c783b */ /* 0x008ee80000004200 */
[----:B------:R-:W3:Y:S01]  /*260f0*/  LDSM.16.MT88.4 R24, [R2+0xe800] ;  /* 0x00e800000218783b */ /* 0x000ee20000004200 */
[----:B----4-:R-:W-:-:S02]  /*26100*/  FFMA.FTZ R32, R42, R187, -R194 ;  /* 0x000000bb2a207223 */ /* 0x010fc400000108c2 */
[C---:B------:R-:W-:Y:S01]  /*26110*/  HMMA.16816.F32.BF16 R140, R12.reuse, R34, R140 ;  /* 0x000000220c8c723c */ /* 0x040fe2000004188c */
[-C--:B------:R-:W-:Y:S01]  /*26120*/  FFMA.FTZ R35, R45, R187.reuse, -R186 ;  /* 0x000000bb2d237223 */ /* 0x080fe200000108ba */
[-CC-:B-1----:R-:W-:Y:S01]  /*26130*/  FFMA.FTZ R33, R47, R187.reuse, -R194.reuse ;  /* 0x000000bb2f217223 */ /* 0x182fe200000108c2 */
[-C--:B------:R-:W-:Y:S01]  /*26140*/  FFMA.FTZ R45, R54, R187.reuse, -R194 ;  /* 0x000000bb362d7223 */ /* 0x080fe200000108c2 */
[-C--:B------:R-:W-:Y:S01]  /*26150*/  FFMA.FTZ R47, R46, R187.reuse, -R186 ;  /* 0x000000bb2e2f7223 */ /* 0x080fe200000108ba */
[----:B------:R-:W-:Y:S01]  /*26160*/  FFMA.FTZ R34, R43, R187, -R194 ;  /* 0x000000bb2b227223 */ /* 0x000fe200000108c2 */
[----:B------:R-:W-:Y:S02]  /*26170*/  MUFU.EX2 R42, R35 ;  /* 0x00000023002a7308 */ /* 0x000fe40000000800 */
[----:B------:R-:W-:Y:S01]  /*26180*/  HMMA.16816.F32.BF16 R136, R12, R8, R136 ;  /* 0x000000080c88723c */ /* 0x000fe20000041888 */
[----:B-----5:R-:W-:Y:S01]  /*26190*/  F2FP.BF16.F32.PACK_AB R8, R66, R51 ;  /* 0x000000334208723e */ /* 0x020fe200000010ff */
[----:B------:R-:W-:Y:S01]  /*261a0*/  MUFU.EX2 R43, R32 ;  /* 0x00000020002b7308 */ /* 0x000fe20000000800 */
[----:B------:R-:W-:-:S03]  /*261b0*/  F2FP.BF16.F32.PACK_AB R9, R52, R49 ;  /* 0x000000313409723e */ /* 0x000fc600000010ff */
[----:B------:R-:W1:Y:S02]  /*261c0*/  MUFU.EX2 R54, R34 ;  /* 0x0000002200367308 */ /* 0x000e640000000800 */
[----:B------:R-:W-:Y:S01]  /*261d0*/  HMMA.16816.F32.BF16 R132, R12, R10, R132 ;  /* 0x0000000a0c84723c */ /* 0x000fe20000041884 */
[----:B--2---:R-:W-:Y:S01]  /*261e0*/  F2FP.BF16.F32.PACK_AB R10, R40, R53 ;  /* 0x00000035280a723e */ /* 0x004fe200000010ff */
[----:B------:R-:W2:Y:S01]  /*261f0*/  LDSM.16.MT88.4 R12, [R63+0x4800] ;  /* 0x004800003f0c783b */ /* 0x000ea20000004200 */
[----:B------:R-:W-:Y:S01]  /*26200*/  F2FP.BF16.F32.PACK_AB R11, R55, R50 ;  /* 0x00000032370b723e */ /* 0x000fe200000010ff */
[----:B------:R-:W-:Y:S04]  /*26210*/  MUFU.EX2 R45, R45 ;  /* 0x0000002d002d7308 */ /* 0x000fe80000000800 */
[----:B------:R4:W5:Y:S02]  /*26220*/  MUFU.EX2 R46, R33 ;  /* 0x00000021002e7308 */ /* 0x0009640000000800 */
[C---:B------:R-:W-:Y:S02]  /*26230*/  HMMA.16816.F32.BF16 R20, R8.reuse, R16, R20 ;  /* 0x000000100814723c */ /* 0x040fe40000041814 */
[----:B------:R-:W5:Y:S06]  /*26240*/  MUFU.EX2 R47, R47 ;  /* 0x0000002f002f7308 */ /* 0x000f6c0000000800 */
[C---:B------:R-:W-:Y:S01]  /*26250*/  HMMA.16816.F32.BF16 R156, R8.reuse, R18, R156 ;  /* 0x00000012089c723c */ /* 0x040fe2000004189c */
[----:B------:R-:W5:Y:S04]  /*26260*/  LDSM.16.MT88.4 R16, [R130+0xf000] ;  /* 0x00f000008210783b */ /* 0x000f680000004200 */
[----:B----4-:R-:W-:Y:S03]  /*26270*/  LDSM.16.MT88.4 R32, [R120+0x5800] ;  /* 0x005800007820783b */ /* 0x010fe60000004200 */
[C---:B---3--:R-:W-:Y:S08]  /*26280*/  HMMA.16816.F32.BF16 R144, R8.reuse, R28, R144 ;  /* 0x0000001c0890723c */ /* 0x048ff00000041890 */
[C---:B------:R-:W-:Y:S01]  /*26290*/  HMMA.16816.F32.BF16 R140, R8.reuse, R30, R140 ;  /* 0x0000001e088c723c */ /* 0x040fe2000004188c */
[----:B------:R-:W3:Y:S07]  /*262a0*/  LDSM.16.MT88.4 R28, [R120+0x5000] ;  /* 0x00500000781c783b */ /* 0x000eee0000004200 */
[C---:B------:R-:W-:Y:S08]  /*262b0*/  HMMA.16816.F32.BF16 R152, R8.reuse, R24, R152 ;  /* 0x000000180898723c */ /* 0x040ff00000041898 */
[C---:B------:R-:W-:Y:S01]  /*262c0*/  HMMA.16816.F32.BF16 R148, R8.reuse, R26, R148 ;  /* 0x0000001a0894723c */ /* 0x040fe20000041894 */
[----:B------:R-:W4:Y:S07]  /*262d0*/  LDSM.16.MT88.4 R24, [R2+0xf000] ;  /* 0x00f000000218783b */ /* 0x000f2e0000004200 */
[C---:B--2---:R-:W-:Y:S08]  /*262e0*/  HMMA.16816.F32.BF16 R136, R8.reuse, R12, R136 ;  /* 0x0000000c0888723c */ /* 0x044ff00000041888 */
[----:B------:R-:W-:Y:S01]  /*262f0*/  HMMA.16816.F32.BF16 R132, R8, R14, R132 ;  /* 0x0000000e0884723c */ /* 0x000fe20000041884 */
[----:B-1----:R-:W-:Y:S01]  /*26300*/  F2FP.BF16.F32.PACK_AB R8, R54, R43 ;  /* 0x0000002b3608723e */ /* 0x002fe200000010ff */
[----:B------:R-:W1:Y:S01]  /*26310*/  LDSM.16.MT88.4 R12, [R63+0x5000] ;  /* 0x005000003f0c783b */ /* 0x000e620000004200 */
[----:B------:R-:W-:-:S02]  /*26320*/  F2FP.BF16.F32.PACK_AB R9, R44, R41 ;  /* 0x000000292c09723e */ /* 0x000fc400000010ff */
[----:B-----5:R-:W-:Y:S02]  /*26330*/  F2FP.BF16.F32.PACK_AB R10, R46, R45 ;  /* 0x0000002d2e0a723e */ /* 0x020fe400000010ff */
[----:B------:R-:W-:-:S07]  /*26340*/  F2FP.BF16.F32.PACK_AB R11, R47, R42 ;  /* 0x0000002a2f0b723e */ /* 0x000fce00000010ff */
[C---:B------:R-:W-:Y:S08]  /*26350*/  HMMA.16816.F32.BF16 R20, R8.reuse, R16, R20 ;  /* 0x000000100814723c */ /* 0x040ff00000041814 */
[C---:B------:R-:W-:Y:S01]  /*26360*/  HMMA.16816.F32.BF16 R156, R8.reuse, R18, R156 ;  /* 0x00000012089c723c */ /* 0x040fe2000004189c */
[----:B------:R-:W2:Y:S07]  /*26370*/  LDSM.16.MT88.4 R16, [R130+0xf800] ;  /* 0x00f800008210783b */ /* 0x000eae0000004200 */
[----:B---3--:R-:W-:Y:S01]  /*26380*/  HMMA.16816.F32.BF16 R144, R8, R28, R144 ;  /* 0x0000001c0890723c */ /* 0x008fe20000041890 */
[----:B------:R-:W-:-:S02]  /*26390*/  FFMA.FTZ R28, R39, R187, -R194 ;  /* 0x000000bb271c7223 */ /* 0x000fc400000108c2 */
[----:B------:R3:W-:Y:S04]  /*263a0*/  MUFU.EX2 R39, R163 ;  /* 0x000000a300277308 */ /* 0x0007e80000000800 */
[----:B------:R5:W1:Y:S01]  /*263b0*/  MUFU.EX2 R38, R28 ;  /* 0x0000001c00267308 */ /* 0x000a620000000800 */
[C---:B----4-:R-:W-:Y:S08]  /*263c0*/  HMMA.16816.F32.BF16 R152, R8.reuse, R24, R152 ;  /* 0x000000180898723c */ /* 0x050ff00000041898 */
[----:B------:R-:W-:Y:S01]  /*263d0*/  HMMA.16816.F32.BF16 R148, R8, R26, R148 ;  /* 0x0000001a0894723c */ /* 0x000fe20000041894 */
[----:B------:R-:W4:Y:S01]  /*263e0*/  LDSM.16.MT88.4 R24, [R2+0xf800] ;  /* 0x00f800000218783b */ /* 0x000f220000004200 */
[----:B---3--:R-:W-:Y:S01]  /*263f0*/  FADD.FTZ R163, R129, R128 ;  /* 0x0000008081a37221 */ /* 0x008fe20000010000 */
[----:B------:R-:W-:Y:S01]  /*26400*/  FADD.FTZ R129, R71, R196 ;  /* 0x000000c447817221 */ /* 0x000fe20000010000 */
[----:B------:R-:W-:-:S02]  /*26410*/  FFMA.FTZ R71, R193, R187, -R194 ;  /* 0x000000bbc1477223 */ /* 0x000fc400000108c2 */
[----:B------:R-:W-:Y:S01]  /*26420*/  FADD.FTZ R128, R0, R163 ;  /* 0x000000a300807221 */ /* 0x000fe20000010000 */
[----:B------:R-:W-:Y:S01]  /*26430*/  FADD.FTZ R204, R204, R129 ;  /* 0x00000081cccc7221 */ /* 0x000fe20000010000 */
[C---:B------:R-:W-:Y:S01]  /*26440*/  HMMA.16816.F32.BF16 R140, R8.reuse, R30, R140 ;  /* 0x0000001e088c723c */ /* 0x040fe2000004188c */
[----:B-----5:R-:W-:Y:S01]  /*26450*/  LDSM.16.MT88.4 R28, [R120+0x6000] ;  /* 0x00600000781c783b */ /* 0x020fe20000004200 */
[----:B------:R-:W-:Y:S01]  /*26460*/  MUFU.EX2 R71, R71 ;  /* 0x0000004700477308 */ /* 0x000fe20000000800 */
[----:B------:R-:W-:Y:S01]  /*26470*/  FADD.FTZ R131, R131, R128 ;  /* 0x0000008083837221 */ /* 0x000fe20000010000 */
[----:B------:R-:W-:Y:S02]  /*26480*/  FADD.FTZ R121, R121, R204 ;  /* 0x000000cc79797221 */ /* 0x000fe40000010000 */
[----:B------:R-:W-:Y:S01]  /*26490*/  MUFU.EX2 R0, R190 ;  /* 0x000000be00007308 */ /* 0x000fe20000000800 */
[----:B------:R-:W-:Y:S01]  /*264a0*/  FADD.FTZ R122, R122, R131 ;  /* 0x000000837a7a7221 */ /* 0x000fe20000010000 */
[----:B-1----:R-:W-:Y:S01]  /*264b0*/  HMMA.16816.F32.BF16 R136, R8, R12, R136 ;  /* 0x0000000c0888723c */ /* 0x002fe20000041888 */
[----:B------:R-:W-:Y:S01]  /*264c0*/  F2FP.BF16.F32.PACK_AB R12, R168, R37 ;  /* 0x00000025a80c723e */ /* 0x000fe200000010ff */
[----:B------:R-:W-:Y:S01]  /*264d0*/  FADD.FTZ R121, R124, R121 ;  /* 0x000000797c797221 */ /* 0x000fe20000010000 */
[----:B------:R-:W-:Y:S01]  /*264e0*/  F2FP.BF16.F32.PACK_AB R13, R161, R36 ;  /* 0x00000024a10d723e */ /* 0x000fe200000010ff */
[----:B------:R-:W-:-:S02]  /*264f0*/  FADD.FTZ R122, R123, R122 ;  /* 0x0000007a7b7a7221 */ /* 0x000fc40000010000 */
[----:B------:R-:W-:Y:S02]  /*26500*/  FADD.FTZ R112, R112, R121 ;  /* 0x0000007970707221 */ /* 0x000fe40000010000 */
[----:B------:R-:W-:Y:S01]  /*26510*/  HMMA.16816.F32.BF16 R132, R8, R14, R132 ;  /* 0x0000000e0884723c */ /* 0x000fe20000041884 */
[----:B------:R-:W1:Y:S01]  /*26520*/  LDSM.16.MT88.4 R8, [R63+0x5800] ;  /* 0x005800003f08783b */ /* 0x000e620000004200 */
[----:B------:R-:W-:Y:S01]  /*26530*/  F2FP.BF16.F32.PACK_AB R14, R38, R39 ;  /* 0x00000027260e723e */ /* 0x000fe200000010ff */
[----:B------:R-:W-:Y:S01]  /*26540*/  FADD.FTZ R127, R127, R122 ;  /* 0x0000007a7f7f7221 */ /* 0x000fe20000010000 */
[----:B------:R-:W-:Y:S01]  /*26550*/  F2FP.BF16.F32.PACK_AB R15, R169, R162 ;  /* 0x000000a2a90f723e */ /* 0x000fe200000010ff */
[----:B------:R-:W-:Y:S02]  /*26560*/  FADD.FTZ R112, R125, R112 ;  /* 0x000000707d707221 */ /* 0x000fe40000010000 */
[----:B------:R-:W-:-:S04]  /*26570*/  FADD.FTZ R160, R160, R127 ;  /* 0x0000007fa0a07221 */ /* 0x000fc80000010000 */
[----:B--2---:R-:W-:Y:S01]  /*26580*/  HMMA.16816.F32.BF16 R20, R12, R16, R20 ;  /* 0x000000100c14723c */ /* 0x004fe20000041814 */
[----:B------:R-:W-:-:S04]  /*26590*/  FADD.FTZ R115, R115, R160 ;  /* 0x000000a073737221 */ /* 0x000fc80000010000 */
[----:B------:R-:W-:-:S03]  /*265a0*/  FADD.FTZ R126, R126, R115 ;  /* 0x000000737e7e7221 */ /* 0x000fc60000010000 */
[----:B------:R-:W-:Y:S01]  /*265b0*/  HMMA.16816.F32.BF16 R156, R12, R18, R156 ;  /* 0x000000120c9c723c */ /* 0x000fe2000004189c */
[----:B------:R-:W2:Y:S01]  /*265c0*/  LDSM.16.MT88.4 R16, [R130+0x10000] ;  /* 0x010000008210783b */ /* 0x000ea20000004200 */
[----:B------:R-:W-:-:S04]  /*265d0*/  FADD.FTZ R117, R117, R126 ;  /* 0x0000007e75757221 */ /* 0x000fc80000010000 */
[----:B------:R-:W-:Y:S02]  /*265e0*/  FADD.FTZ R104, R104, R117 ;  /* 0x0000007568687221 */ /* 0x000fe40000010000 */
[----:B------:R-:W-:Y:S01]  /*265f0*/  HMMA.16816.F32.BF16 R144, R12, R32, R144 ;  /* 0x000000200c90723c */ /* 0x000fe20000041890 */
[-CC-:B------:R-:W-:Y:S01]  /*26600*/  FFMA.FTZ R32, R199, R187.reuse, -R194.reuse ;  /* 0x000000bbc7207223 */ /* 0x180fe200000108c2 */
[----:B------:R-:W-:Y:S01]  /*26610*/  FFMA.FTZ R33, R202, R187, -R194 ;  /* 0x000000bbca217223 */ /* 0x000fe200000108c2 */
[----:B------:R-:W-:-:S04]  /*26620*/  FADD.FTZ R107, R107, R104 ;  /* 0x000000686b6b7221 */ /* 0x000fc80000010000 */
[----:B------:R-:W3:Y:S01]  /*26630*/  MUFU.EX2 R32, R32 ;  /* 0x0000002000207308 */ /* 0x000ee20000000800 */
[----:B------:R-:W-:Y:S01]  /*26640*/  HMMA.16816.F32.BF16 R140, R12, R34, R140 ;  /* 0x000000220c8c723c */ /* 0x000fe2000004188c */
[-CC-:B------:R-:W-:Y:S01]  /*26650*/  FFMA.FTZ R34, R192, R187.reuse, -R186.reuse ;  /* 0x000000bbc0227223 */ /* 0x180fe200000108ba */
[----:B------:R-:W-:Y:S01]  /*26660*/  FFMA.FTZ R35, R189, R187, -R186 ;  /* 0x000000bbbd237223 */ /* 0x000fe200000108ba */
[----:B------:R-:W5:Y:S01]  /*26670*/  MUFU.EX2 R33, R33 ;  /* 0x0000002100217308 */ /* 0x000f620000000800 */
[----:B------:R-:W-:-:S03]  /*26680*/  FADD.FTZ R118, R118, R107 ;  /* 0x0000006b76767221 */ /* 0x000fc60000010000 */
[----:B------:R-:W5:Y:S01]  /*26690*/  MUFU.EX2 R34, R34 ;  /* 0x0000002200227308 */ /* 0x000f620000000800 */
[C---:B----4-:R-:W-:Y:S01]  /*266a0*/  HMMA.16816.F32.BF16 R152, R12.reuse, R24, R152 ;  /* 0x000000180c98723c */ /* 0x050fe20000041898 */
[----:B------:R-:W-:Y:S02]  /*266b0*/  FADD.FTZ R109, R109, R118 ;  /* 0x000000766d6d7221 */ /* 0x000fe40000010000 */
[----:B------:R-:W-:Y:S02]  /*266c0*/  MUFU.EX2 R35, R35 ;  /* 0x0000002300237308 */ /* 0x000fe40000000800 */
[----:B------:R-:W-:Y:S01]  /*266d0*/  FADD.FTZ R96, R96, R109 ;  /* 0x0000006d60607221 */ /* 0x000fe20000010000 */
[----:B------:R-:W-:Y:S02]  /*266e0*/  MOV R109, R177 ;  /* 0x000000b1006d7202 */ /* 0x000fe40000000f00 */
[----:B------:R-:W-:Y:S01]  /*266f0*/  HMMA.16816.F32.BF16 R148, R12, R26, R148 ;  /* 0x0000001a0c94723c */ /* 0x000fe20000041894 */
[----:B------:R-:W4:Y:S01]  /*26700*/  LDSM.16.MT88.4 R24, [R2+0x10000] ;  /* 0x010000000218783b */ /* 0x000f220000004200 */
[----:B------:R-:W-:Y:S01]  /*26710*/  FADD.FTZ R99, R99, R96 ;  /* 0x0000006063637221 */ /* 0x000fe20000010000 */
[----:B------:R-:W-:-:S03]  /*26720*/  FFMA.FTZ R96, R182, R187, -R186 ;  /* 0x000000bbb6607223 */ /* 0x000fc600000108ba */
[----:B------:R-:W-:Y:S02]  /*26730*/  FADD.FTZ R110, R110, R99 ;  /* 0x000000636e6e7221 */ /* 0x000fe40000010000 */
[----:B-1----:R-:W-:Y:S01]  /*26740*/  HMMA.16816.F32.BF16 R136, R12, R8, R136 ;  /* 0x000000080c88723c */ /* 0x002fe20000041888 */
[----:B------:R-:W-:Y:S01]  /*26750*/  MUFU.EX2 R96, R96 ;  /* 0x0000006000607308 */ /* 0x000fe20000000800 */
[----:B------:R-:W-:-:S06]  /*26760*/  FADD.FTZ R101, R101, R110 ;  /* 0x0000006e65657221 */ /* 0x000fcc0000010000 */
[----:B------:R-:W-:Y:S01]  /*26770*/  HMMA.16816.F32.BF16 R132, R12, R10, R132 ;  /* 0x0000000a0c84723c */ /* 0x000fe20000041884 */
[----:B------:R-:W1:Y:S01]  /*26780*/  LDSM.16.MT88.4 R8, [R63+0x6000] ;  /* 0x006000003f08783b */ /* 0x000e620000004200 */
[----:B---3--:R-:W-:Y:S02]  /*26790*/  F2FP.BF16.F32.PACK_AB R12, R32, R197 ;  /* 0x000000c5200c723e */ /* 0x008fe400000010ff */
[----:B------:R-:W-:Y:S02]  /*267a0*/  F2FP.BF16.F32.PACK_AB R13, R70, R171 ;  /* 0x000000ab460d723e */ /* 0x000fe400000010ff */
[----:B-----5:R-:W-:Y:S02]  /*267b0*/  F2FP.BF16.F32.PACK_AB R14, R170, R33 ;  /* 0x00000021aa0e723e */ /* 0x020fe400000010ff */
[----:B------:R-:W-:-:S07]  /*267c0*/  F2FP.BF16.F32.PACK_AB R15, R34, R167 ;  /* 0x000000a7220f723e */ /* 0x000fce00000010ff */
[C---:B--2---:R-:W-:Y:S08]  /*267d0*/  HMMA.16816.F32.BF16 R20, R12.reuse, R16, R20 ;  /* 0x000000100c14723c */ /* 0x044ff00000041814 */
[C---:B------:R-:W-:Y:S01]  /*267e0*/  HMMA.16816.F32.BF16 R156, R12.reuse, R18, R156 ;  /* 0x000000120c9c723c */ /* 0x040fe2000004189c */
[----:B------:R-:W2:Y:S07]  /*267f0*/  LDSM.16.MT88.4 R16, [R130+0x10800] ;  /* 0x010800008210783b */ /* 0x000eae0000004200 */
[C---:B------:R-:W-:Y:S01]  /*26800*/  HMMA.16816.F32.BF16 R144, R12.reuse, R28, R144 ;  /* 0x0000001c0c90723c */ /* 0x040fe20000041890 */
[-C--:B------:R-:W-:Y:S01]  /*26810*/  FFMA.FTZ R29, R191, R187.reuse, -R194 ;  /* 0x000000bbbf1d7223 */ /* 0x080fe200000108c2 */
[----:B------:R-:W3:Y:S05]  /*26820*/  MUFU.EX2 R28, R188 ;  /* 0x000000bc001c7308 */ /* 0x000eea0000000800 */
[----:B------:R-:W5:Y:S01]  /*26830*/  MUFU.EX2 R29, R29 ;  /* 0x0000001d001d7308 */ /* 0x000f620000000800 */
[----:B------:R-:W-:Y:S01]  /*26840*/  HMMA.16816.F32.BF16 R140, R12, R30, R140 ;  /* 0x0000001e0c8c723c */ /* 0x000fe2000004188c */
[-CC-:B------:R-:W-:Y:S01]  /*26850*/  FFMA.FTZ R30, R184, R187.reuse, -R186.reuse ;  /* 0x000000bbb81e7223 */ /* 0x180fe200000108ba */
[----:B------:R-:W-:-:S05]  /*26860*/  FFMA.FTZ R31, R173, R187, -R186 ;  /* 0x000000bbad1f7223 */ /* 0x000fca00000108ba */
[----:B------:R-:W5:Y:S01]  /*26870*/  MUFU.EX2 R30, R30 ;  /* 0x0000001e001e7308 */ /* 0x000f620000000800 */
[C---:B----4-:R-:W-:Y:S03]  /*26880*/  HMMA.16816.F32.BF16 R152, R12.reuse, R24, R152 ;  /* 0x000000180c98723c */ /* 0x050fe60000041898 */
[----:B------:R-:W-:Y:S05]  /*26890*/  MUFU.EX2 R31, R31 ;  /* 0x0000001f001f7308 */ /* 0x000fea0000000800 */
[C---:B------:R-:W-:Y:S01]  /*268a0*/  HMMA.16816.F32.BF16 R148, R12.reuse, R26, R148 ;  /* 0x0000001a0c94723c */ /* 0x040fe20000041894 */
[----:B------:R-:W4:Y:S07]  /*268b0*/  LDSM.16.MT88.4 R24, [R2+0x10800] ;  /* 0x010800000218783b */ /* 0x000f2e0000004200 */
[C---:B-1----:R-:W-:Y:S08]  /*268c0*/  HMMA.16816.F32.BF16 R136, R12.reuse, R8, R136 ;  /* 0x000000080c88723c */ /* 0x042ff00000041888 */
[----:B------:R-:W-:Y:S01]  /*268d0*/  HMMA.16816.F32.BF16 R132, R12, R10, R132 ;  /* 0x0000000a0c84723c */ /* 0x000fe20000041884 */
[----:B---3--:R-:W-:Y:S01]  /*268e0*/  F2FP.BF16.F32.PACK_AB R12, R28, R71 ;  /* 0x000000471c0c723e */ /* 0x008fe200000010ff */
[----:B------:R-:W1:Y:S01]  /*268f0*/  LDSM.16.MT88.4 R8, [R120+0x6800] ;  /* 0x006800007808783b */ /* 0x000e620000004200 */
[----:B------:R-:W-:-:S02]  /*26900*/  F2FP.BF16.F32.PACK_AB R13, R166, R3 ;  /* 0x00000003a60d723e */ /* 0x000fc400000010ff */
[----:B-----5:R-:W-:Y:S02]  /*26910*/  F2FP.BF16.F32.PACK_AB R14, R29, R0 ;  /* 0x000000001d0e723e */ /* 0x020fe400000010ff */
        /* <DEDUP_REMOVED lines=8> */
[----:B------:R-:W-:-:S04]  /*269a0*/  FADD.FTZ R17, R105, R16 ;  /* 0x0000001069117221 */ /* 0x000fc80000010000 */
[----:B------:R-:W-:-:S03]  /*269b0*/  FADD.FTZ R17, R108, R17 ;  /* 0x000000116c117221 */ /* 0x000fc60000010000 */
[----:B------:R-:W-:Y:S01]  /*269c0*/  HMMA.16816.F32.BF16 R148, R12, R26, R148 ;  /* 0x0000001a0c94723c */ /* 0x000fe20000041894 */
[----:B------:R-:W-:Y:S02]  /*269d0*/  FADD.FTZ R24, R106, R17 ;  /* 0x000000116a187221 */ /* 0x000fe40000010000 */
[----:B------:R-:W2:Y:S02]  /*269e0*/  LDSM.16.MT88.4 R16, [R63+0x6800] ;  /* 0x006800003f10783b */ /* 0x000ea40000004200 */
[----:B------:R-:W-:-:S03]  /*269f0*/  FADD.FTZ R24, R111, R24 ;  /* 0x000000186f187221 */ /* 0x000fc60000010000 */
[C---:B-1----:R-:W-:Y:S01]  /*26a00*/  HMMA.16816.F32.BF16 R144, R12.reuse, R8, R144 ;  /* 0x000000080c90723c */ /* 0x042fe20000041890 */
[----:B------:R-:W-:Y:S01]  /*26a10*/  FADD.FTZ R9, R97, R24 ;  /* 0x0000001861097221 */ /* 0x000fe20000010000 */
[----:B------:R-:W-:Y:S02]  /*26a20*/  FADD.FTZ R24, R88, R101 ;  /* 0x0000006558187221 */ /* 0x000fe40000010000 */
[----:B------:R-:W-:Y:S01]  /*26a30*/  MUFU.EX2 R88, R175 ;  /* 0x000000af00587308 */ /* 0x000fe20000000800 */
[----:B------:R-:W-:Y:S01]  /*26a40*/  FADD.FTZ R9, R100, R9 ;  /* 0x0000000964097221 */ /* 0x000fe20000010000 */
[----:B------:R-:W-:Y:S02]  /*26a50*/  FADD.FTZ R91, R91, R24 ;  /* 0x000000185b5b7221 */ /* 0x000fe40000010000 */
[----:B------:R-:W-:Y:S01]  /*26a60*/  HMMA.16816.F32.BF16 R140, R12, R10, R140 ;  /* 0x0000000a0c8c723c */ /* 0x000fe2000004188c */
[----:B------:R-:W-:Y:S01]  /*26a70*/  FADD.FTZ R98, R98, R9 ;  /* 0x0000000962627221 */ /* 0x000fe20000010000 */
[----:B------:R-:W-:Y:S01]  /*26a80*/  FADD.FTZ R102, R102, R91 ;  /* 0x0000005b66667221 */ /* 0x000fe20000010000 */
[----:B------:R-:W-:Y:S01]  /*26a90*/  FFMA.FTZ R91, R174, R187, -R194 ;  /* 0x000000bbae5b7223 */ /* 0x000fe200000108c2 */
[----:B------:R-:W1:Y:S01]  /*26aa0*/  LDSM.16.MT88.4 R8, [R130+0x11000] ;  /* 0x011000008208783b */ /* 0x000e620000004200 */
[----:B------:R-:W-:Y:S01]  /*26ab0*/  FADD.FTZ R98, R103, R98 ;  /* 0x0000006267627221 */ /* 0x000fe20000010000 */
[----:B------:R-:W-:-:S02]  /*26ac0*/  FADD.FTZ R93, R93, R102 ;  /* 0x000000665d5d7221 */ /* 0x000fc40000010000 */
[----:B------:R-:W-:Y:S01]  /*26ad0*/  LDSM.16.MT88.4 R128, [R130+0x11800] ;  /* 0x011800008280783b */ /* 0x000fe20000004200 */
[----:B------:R-:W-:Y:S01]  /*26ae0*/  FADD.FTZ R89, R89, R98 ;  /* 0x0000006259597221 */ /* 0x000fe20000010000 */
[----:B------:R-:W-:Y:S01]  /*26af0*/  FFMA.FTZ R98, R185, R187, -R194 ;  /* 0x000000bbb9627223 */ /* 0x000fe200000108c2 */
[----:B------:R-:W-:Y:S02]  /*26b00*/  MUFU.EX2 R91, R91 ;  /* 0x0000005b005b7308 */ /* 0x000fe40000000800 */
[----:B------:R-:W-:Y:S01]  /*26b10*/  FADD.FTZ R25, R92, R89 ;  /* 0x000000595c197221 */ /* 0x000fe20000010000 */
[----:B------:R-:W-:Y:S01]  /*26b20*/  FADD.FTZ R92, R80, R93 ;  /* 0x0000005d505c7221 */ /* 0x000fe20000010000 */
[----:B------:R-:W-:Y:S02]  /*26b30*/  MUFU.EX2 R89, R172 ;  /* 0x000000ac00597308 */ /* 0x000fe40000000800 */
[----:B------:R-:W-:Y:S01]  /*26b40*/  FADD.FTZ R90, R90, R25 ;  /* 0x000000195a5a7221 */ /* 0x000fe20000010000 */
[----:B------:R-:W-:Y:S01]  /*26b50*/  FADD.FTZ R83, R83, R92 ;  /* 0x0000005c53537221 */ /* 0x000fe20000010000 */
[----:B------:R-:W3:Y:S01]  /*26b60*/  MUFU.EX2 R98, R98 ;  /* 0x0000006200627308 */ /* 0x000ee20000000800 */
[----:B------:R-:W4:Y:S01]  /*26b70*/  LDSM.16.MT88.4 R24, [R2+0x11000] ;  /* 0x011000000218783b */ /* 0x000f220000004200 */
[----:B------:R-:W-:Y:S01]  /*26b80*/  FADD.FTZ R90, R95, R90 ;  /* 0x0000005a5f5a7221 */ /* 0x000fe20000010000 */
[----:B------:R-:W-:Y:S01]  /*26b90*/  FADD.FTZ R94, R94, R83 ;  /* 0x000000535e5e7221 */ /* 0x000fe20000010000 */
[----:B------:R-:W5:Y:S03]  /*26ba0*/  MUFU.EX2 R80, R181 ;  /* 0x000000b500507308 */ /* 0x000f660000000800 */
[----:B------:R-:W-:Y:S01]  /*26bb0*/  FADD.FTZ R85, R85, R94 ;  /* 0x0000005e55557221 */ /* 0x000fe20000010000 */
[----:B--2---:R-:W-:Y:S01]  /*26bc0*/  HMMA.16816.F32.BF16 R136, R12, R16, R136 ;  /* 0x000000100c88723c */ /* 0x004fe20000041888 */
[----:B------:R-:W-:-:S02]  /*26bd0*/  FADD.FTZ R17, R81, R90 ;  /* 0x0000005a51117221 */ /* 0x000fc40000010000 */
[----:B------:R-:W-:Y:S01]  /*26be0*/  FADD.FTZ R72, R72, R85 ;  /* 0x0000005548487221 */ /* 0x000fe20000010000 */
[----:B------:R-:W2:Y:S01]  /*26bf0*/  MUFU.EX2 R81, R176 ;  /* 0x000000b000517308 */ /* 0x000ea20000000800 */
[----:B------:R-:W-:Y:S01]  /*26c00*/  FADD.FTZ R17, R84, R17 ;  /* 0x0000001154117221 */ /* 0x000fe20000010000 */
[----:B---3--:R-:W-:Y:S01]  /*26c10*/  F2FP.BF16.F32.PACK_AB R16, R89, R98 ;  /* 0x000000625910723e */ /* 0x008fe200000010ff */
[----:B------:R-:W-:Y:S01]  /*26c20*/  FADD.FTZ R75, R75, R72 ;  /* 0x000000484b4b7221 */ /* 0x000fe20000010000 */
[----:B------:R-:W-:Y:S01]  /*26c30*/  HMMA.16816.F32.BF16 R132, R12, R18, R132 ;  /* 0x000000120c84723c */ /* 0x000fe20000041884 */
[----:B------:R-:W-:Y:S01]  /*26c40*/  FADD.FTZ R82, R82, R17 ;  /* 0x0000001152527221 */ /* 0x000fe20000010000 */
[----:B------:R-:W3:Y:S01]  /*26c50*/  LDSM.16.MT88.4 R12, [R120+0x7000] ;  /* 0x00700000780c783b */ /* 0x000ee20000004200 */
[----:B------:R-:W-:Y:S01]  /*26c60*/  FADD.FTZ R86, R86, R75 ;  /* 0x0000004b56567221 */ /* 0x000fe20000010000 */
[----:B------:R-:W-:Y:S01]  /*26c70*/  F2FP.BF16.F32.PACK_AB R17, R31, R96 ;  /* 0x000000601f11723e */ /* 0x000fe200000010ff */
[----:B------:R-:W-:Y:S01]  /*26c80*/  FADD.FTZ R82, R87, R82 ;  /* 0x0000005257527221 */ /* 0x000fe20000010000 */
[----:B-----5:R-:W-:Y:S01]  /*26c90*/  F2FP.BF16.F32.PACK_AB R18, R80, R91 ;  /* 0x0000005b5012723e */ /* 0x020fe200000010ff */
[----:B------:R-:W-:Y:S01]  /*26ca0*/  FADD.FTZ R77, R77, R86 ;  /* 0x000000564d4d7221 */ /* 0x000fe20000010000 */
[----:B------:R-:W-:Y:S01]  /*26cb0*/  LDSM.16.MT88.4 R120, [R120+0x7800] ;  /* 0x007800007878783b */ /* 0x000fe20000004200 */
[----:B------:R-:W-:Y:S01]  /*26cc0*/  FADD.FTZ R73, R73, R82 ;  /* 0x0000005249497221 */ /* 0x000fe20000010000 */
[----:B--2---:R-:W-:Y:S01]  /*26cd0*/  F2FP.BF16.F32.PACK_AB R19, R81, R88 ;  /* 0x000000585113723e */ /* 0x004fe200000010ff */
[----:B------:R-:W-:-:S02]  /*26ce0*/  FADD.FTZ R56, R56, R77 ;  /* 0x0000004d38387221 */ /* 0x000fc40000010000 */
[----:B------:R-:W-:Y:S02]  /*26cf0*/  FADD.FTZ R73, R76, R73 ;  /* 0x000000494c497221 */ /* 0x000fe40000010000 */
[----:B------:R-:W-:Y:S02]  /*26d00*/  FADD.FTZ R59, R59, R56 ;  /* 0x000000383b3b7221 */ /* 0x000fe40000010000 */
[----:B------:R-:W-:Y:S01]  /*26d10*/  FADD.FTZ R74, R74, R73 ;  /* 0x000000494a4a7221 */ /* 0x000fe20000010000 */
[----:B-1----:R-:W-:Y:S01]  /*26d20*/  HMMA.16816.F32.BF16 R20, R16, R8, R20 ;  /* 0x000000081014723c */ /* 0x002fe20000041814 */
[----:B------:R-:W-:Y:S02]  /*26d30*/  FADD.FTZ R78, R78, R59 ;  /* 0x0000003b4e4e7221 */ /* 0x000fe40000010000 */
[----:B------:R-:W-:Y:S02]  /*26d40*/  FADD.FTZ R74, R79, R74 ;  /* 0x0000004a4f4a7221 */ /* 0x000fe40000010000 */
[----:B------:R-:W-:-:S02]  /*26d50*/  FADD.FTZ R65, R65, R78 ;  /* 0x0000004e41417221 */ /* 0x000fc40000010000 */
[----:B------:R-:W-:Y:S01]  /*26d60*/  FADD.FTZ R57, R57, R74 ;  /* 0x0000004a39397221 */ /* 0x000fe20000010000 */
[C---:B------:R-:W-:Y:S01]  /*26d70*/  HMMA.16816.F32.BF16 R156, R16.reuse, R10, R156 ;  /* 0x0000000a109c723c */ /* 0x040fe2000004189c */
[----:B------:R-:W-:Y:S01]  /*26d80*/  FADD.FTZ R48, R48, R65 ;  /* 0x0000004130307221 */ /* 0x000fe20000010000 */
[----:B------:R-:W1:Y:S01]  /*26d90*/  LDSM.16.MT88.4 R8, [R63+0x7000] ;  /* 0x007000003f08783b */ /* 0x000e620000004200 */
[----:B------:R-:W-:Y:S02]  /*26da0*/  FADD.FTZ R57, R64, R57 ;  /* 0x0000003940397221 */ /* 0x000fe40000010000 */
[----:B------:R-:W-:Y:S02]  /*26db0*/  FADD.FTZ R51, R51, R48 ;  /* 0x0000003033337221 */ /* 0x000fe40000010000 */
[----:B------:R-:W-:Y:S01]  /*26dc0*/  FADD.FTZ R58, R58, R57 ;  /* 0x000000393a3a7221 */ /* 0x000fe20000010000 */
[C---:B----4-:R-:W-:Y:S01]  /*26dd0*/  HMMA.16816.F32.BF16 R152, R16.reuse, R24, R152 ;  /* 0x000000181098723c */ /* 0x050fe20000041898 */
[----:B------:R-:W-:Y:S01]  /*26de0*/  FADD.FTZ R66, R66, R51 ;  /* 0x0000003342427221 */ /* 0x000fe20000010000 */
[-C--:B------:R-:W-:Y:S01]  /*26df0*/  FFMA.FTZ R24, R5, R187.reuse, -R186 ;  /* 0x000000bb05187223 */ /* 0x080fe200000108ba */
[----:B------:R-:W-:Y:S01]  /*26e00*/  FADD.FTZ R58, R67, R58 ;  /* 0x0000003a433a7221 */ /* 0x000fe20000010000 */
[-C--:B------:R-:W-:Y:S01]  /*26e10*/  FFMA.FTZ R5, R180, R187.reuse, -R186 ;  /* 0x000000bbb4057223 */ /* 0x080fe200000108ba */
[----:B------:R-:W-:Y:S01]  /*26e20*/  FADD.FTZ R53, R53, R66 ;  /* 0x0000004235357221 */ /* 0x000fe20000010000 */
[----:B------:R-:W-:Y:S01]  /*26e30*/  FFMA.FTZ R25, R183, R187, -R194 ;  /* 0x000000bbb7197223 */ /* 0x000fe200000108c2 */
[----:B------:R-:W-:Y:S01]  /*26e40*/  FADD.FTZ R49, R49, R58 ;  /* 0x0000003a31317221 */ /* 0x000fe20000010000 */
[----:B---3--:R-:W-:Y:S01]  /*26e50*/  HMMA.16816.F32.BF16 R144, R16, R12, R144 ;  /* 0x0000000c1090723c */ /* 0x008fe20000041890 */
[----:B------:R-:W-:Y:S01]  /*26e60*/  FADD.FTZ R40, R40, R53 ;  /* 0x0000003528287221 */ /* 0x000fe20000010000 */
[----:B------:R-:W-:Y:S01]  /*26e70*/  MUFU.EX2 R24, R24 ;  /* 0x0000001800187308 */ /* 0x000fe20000000800 */
[----:B------:R-:W-:-:S02]  /*26e80*/  FADD.FTZ R49, R52, R49 ;  /* 0x0000003134317221 */ /* 0x000fc40000010000 */
[----:B------:R-:W-:Y:S01]  /*26e90*/  FADD.FTZ R43, R43, R40 ;  /* 0x000000282b2b7221 */ /* 0x000fe20000010000 */
[----:B------:R-:W2:Y:S01]  /*26ea0*/  MUFU.EX2 R5, R5 ;  /* 0x0000000500057308 */ /* 0x000ea20000000800 */
[----:B------:R-:W-:Y:S01]  /*26eb0*/  FADD.FTZ R12, R50, R49 ;  /* 0x00000031320c7221 */ /* 0x000fe20000010000 */
[C---:B------:R-:W-:Y:S01]  /*26ec0*/  HMMA.16816.F32.BF16 R140, R16.reuse, R14, R140 ;  /* 0x0000000e108c723c */ /* 0x040fe2000004188c */
[----:B------:R-:W-:Y:S01]  /*26ed0*/  FADD.FTZ R54, R54, R43 ;  /* 0x0000002b36367221 */ /* 0x000fe20000010000 */
[----:B------:R-:W-:Y:S01]  /*26ee0*/  MUFU.EX2 R25, R25 ;  /* 0x0000001900197308 */ /* 0x000fe20000000800 */
[----:B------:R-:W-:Y:S02]  /*26ef0*/  FADD.FTZ R12, R55, R12 ;  /* 0x0000000c370c7221 */ /* 0x000fe40000010000 */
[----:B------:R-:W-:Y:S01]  /*26f00*/  FADD.FTZ R45, R45, R54 ;  /* 0x000000362d2d7221 */ /* 0x000fe20000010000 */
[----:B------:R-:W-:Y:S01]  /*26f10*/  MUFU.EX2 R40, R60 ;  /* 0x0000003c00287308 */ /* 0x000fe20000000800 */
[----:B------:R-:W-:Y:S01]  /*26f20*/  FADD.FTZ R41, R41, R12 ;  /* 0x0000000c29297221 */ /* 0x000fe20000010000 */
[C---:B------:R-:W-:Y:S01]  /*26f30*/  HMMA.16816.F32.BF16 R148, R16.reuse, R26, R148 ;  /* 0x0000001a1094723c */ /* 0x040fe20000041894 */
[----:B------:R-:W-:Y:S01]  /*26f40*/  FADD.FTZ R46, R46, R45 ;  /* 0x0000002d2e2e7221 */ /* 0x000fe20000010000 */
[----:B------:R3:W4:Y:S01]  /*26f50*/  LDSM.16.MT88.4 R12, [R2+0x11800] ;  /* 0x01180000020c783b */ /* 0x0007220000004200 */
[----:B------:R-:W-:Y:S01]  /*26f60*/  FADD.FTZ R41, R44, R41 ;  /* 0x000000292c297221 */ /* 0x000fe20000010000 */
[-C--:B------:R-:W-:Y:S01]  /*26f70*/  FFMA.FTZ R26, R4, R187.reuse, -R194 ;  /* 0x000000bb041a7223 */ /* 0x080fe200000108c2 */
[----:B------:R-:W-:Y:S01]  /*26f80*/  FADD.FTZ R37, R37, R46 ;  /* 0x0000002e25257221 */ /* 0x000fe20000010000 */
[----:B------:R-:W-:Y:S01]  /*26f90*/  FFMA.FTZ R27, R179, R187, -R194 ;  /* 0x000000bbb31b7223 */ /* 0x000fe200000108c2 */
[----:B------:R-:W-:Y:S01]  /*26fa0*/  FADD.FTZ R42, R42, R41 ;  /* 0x000000292a2a7221 */ /* 0x000fe20000010000 */
[----:B------:R-:W5:Y:S01]  /*26fb0*/  MUFU.EX2 R4, R178 ;  /* 0x000000b200047308 */ /* 0x000f620000000800 */
[----:B------:R-:W-:Y:S01]  /*26fc0*/  FADD.FTZ R168, R168, R37 ;  /* 0x00000025a8a87221 */ /* 0x000fe20000010000 */
[C---:B-1----:R-:W-:Y:S01]  /*26fd0*/  HMMA.16816.F32.BF16 R136, R16.reuse, R8, R136 ;  /* 0x000000081088723c */ /* 0x042fe20000041888 */
[----:B------:R-:W-:Y:S01]  /*26fe0*/  FADD.FTZ R47, R47, R42 ;  /* 0x0000002a2f2f7221 */ /* 0x000fe20000010000 */
[----:B------:R-:W1:Y:S01]  /*26ff0*/  MUFU.EX2 R26, R26 ;  /* 0x0000001a001a7308 */ /* 0x000e620000000800 */
[----:B------:R-:W-:Y:S01]  /*27000*/  FADD.FTZ R39, R39, R168 ;  /* 0x000000a827277221 */ /* 0x000fe20000010000 */
[----:B--2---:R-:W-:Y:S01]  /*27010*/  F2FP.BF16.F32.PACK_AB R9, R5, R24 ;  /* 0x000000180509723e */ /* 0x004fe200000010ff */
[----:B------:R-:W-:Y:S01]  /*27020*/  FADD.FTZ R36, R36, R47 ;  /* 0x0000002f24247221 */ /* 0x000fe20000010000 */
[----:B------:R-:W2:Y:S01]  /*27030*/  MUFU.EX2 R27, R27 ;  /* 0x0000001b001b7308 */ /* 0x000ea20000000800 */
[----:B------:R-:W-:Y:S01]  /*27040*/  FADD.FTZ R38, R38, R39 ;  /* 0x0000002726267221 */ /* 0x000fe20000010000 */
[----:B------:R-:W-:Y:S01]  /*27050*/  HMMA.16816.F32.BF16 R132, R16, R10, R132 ;  /* 0x0000000a1084723c */ /* 0x000fe20000041884 */
[----:B------:R-:W-:Y:S01]  /*27060*/  FADD.FTZ R161, R161, R36 ;  /* 0x00000024a1a17221 */ /* 0x000fe20000010000 */
[----:B------:R-:W4:Y:S01]  /*27070*/  LDSM.16.MT88.4 R16, [R63+0x7800] ;  /* 0x007800003f10783b */ /* 0x000f220000004200 */
[----:B------:R-:W-:Y:S01]  /*27080*/  FADD.FTZ R197, R197, R38 ;  /* 0x00000026c5c57221 */ /* 0x000fe20000010000 */
[----:B-----5:R-:W-:Y:S01]  /*27090*/  F2FP.BF16.F32.PACK_AB R11, R7, R4 ;  /* 0x00000004070b723e */ /* 0x020fe200000010ff */
[----:B---3--:R-:W-:-:S02]  /*270a0*/  FADD.FTZ R2, R162, R161 ;  /* 0x000000a1a2027221 */ /* 0x008fc40000010000 */
[----:B------:R-:W-:Y:S01]  /*270b0*/  FADD.FTZ R32, R32, R197 ;  /* 0x000000c520207221 */ /* 0x000fe20000010000 */
[----:B-1----:R-:W-:Y:S01]  /*270c0*/  F2FP.BF16.F32.PACK_AB R8, R25, R26 ;  /* 0x0000001a1908723e */ /* 0x002fe200000010ff */
[----:B------:R-:W-:Y:S02]  /*270d0*/  FADD.FTZ R2, R169, R2 ;  /* 0x00000002a9027221 */ /* 0x000fe40000010000 */
[----:B------:R-:W-:Y:S01]  /*270e0*/  FADD.FTZ R33, R33, R32 ;  /* 0x0000002021217221 */ /* 0x000fe20000010000 */
[----:B--2---:R-:W-:Y:S01]  /*270f0*/  F2FP.BF16.F32.PACK_AB R10, R40, R27 ;  /* 0x0000001b280a723e */ /* 0x004fe200000010ff */
[----:B------:R-:W-:Y:S02]  /*27100*/  FADD.FTZ R171, R171, R2 ;  /* 0x00000002abab7221 */ /* 0x000fe40000010000 */
[----:B------:R-:W-:Y:S01]  /*27110*/  FADD.FTZ R170, R170, R33 ;  /* 0x00000021aaaa7221 */ /* 0x000fe20000010000 */
[----:B------:R-:W-:Y:S01]  /*27120*/  MOV R2, R62 ;  /* 0x0000003e00027202 */ /* 0x000fe20000000f00 */
[----:B------:R-:W-:-:S02]  /*27130*/  FADD.FTZ R70, R70, R171 ;  /* 0x000000ab46467221 */ /* 0x000fc40000010000 */
[----:B------:R-:W-:Y:S01]  /*27140*/  FADD.FTZ R71, R71, R170 ;  /* 0x000000aa47477221 */ /* 0x000fe20000010000 */
[----:B------:R-:W-:Y:S01]  /*27150*/  HMMA.16816.F32.BF16 R160, R8, R128, R20 ;  /* 0x0000008008a0723c */ /* 0x000fe20000041814 */
[----:B------:R-:W-:Y:S01]  /*27160*/  @P0 MOV R2, R62 ;  /* 0x0000003e00020202 */ /* 0x000fe20000000f00 */
[----:B------:R-:W-:Y:S01]  /*27170*/  FADD.FTZ R167, R167, R70 ;  /* 0x00000046a7a77221 */ /* 0x000fe20000010000 */
[----:B------:R-:W-:-:S03]  /*27180*/  FADD.FTZ R71, R28, R71 ;  /* 0x000000471c477221 */ /* 0x000fc60000010000 */
[----:B------:R-:W-:Y:S01]  /*27190*/  FADD.FTZ R34, R34, R167 ;  /* 0x000000a722227221 */ /* 0x000fe20000010000 */
[----:B------:R-:W-:Y:S01]  /*271a0*/  FADD.FTZ R0, R0, R71 ;  /* 0x0000004700007221 */ /* 0x000fe20000010000 */
[C---:B------:R-:W-:Y:S02]  /*271b0*/  HMMA.16816.F32.BF16 R156, R8.reuse, R130, R156 ;  /* 0x00000082089c723c */ /* 0x040fe4000004189c */
[----:B------:R-:W-:Y:S01]  /*271c0*/  FADD.FTZ R3, R3, R34 ;  /* 0x0000002203037221 */ /* 0x000fe20000010000 */
[----:B------:R-:W-:Y:S01]  /*271d0*/  FADD.FTZ R29, R29, R0 ;  /* 0x000000001d1d7221 */ /* 0x000fe20000010000 */
[-C--:B------:R-:W-:Y:S02]  /*271e0*/  MOV R0, R6.reuse ;  /* 0x0000000600007202 */ /* 0x080fe40000000f00 */
[----:B------:R-:W-:Y:S01]  /*271f0*/  FADD.FTZ R166, R166, R3 ;  /* 0x00000003a6a67221 */ /* 0x000fe20000010000 */
[----:B------:R-:W-:Y:S01]  /*27200*/  FADD.FTZ R98, R98, R29 ;  /* 0x0000001d62627221 */ /* 0x000fe20000010000 */
[----:B----4-:R-:W-:Y:S01]  /*27210*/  HMMA.16816.F32.BF16 R152, R8, R12, R152 ;  /* 0x0000000c0898723c */ /* 0x010fe20000041898 */
[----:B------:R-:W-:Y:S01]  /*27220*/  @P0 MOV R0, R6 ;  /* 0x0000000600000202 */ /* 0x000fe20000000f00 */
        /* <DEDUP_REMOVED lines=18> */
[----:B------:R-:W-:Y:S02]  /*27350*/  HMMA.16816.F32.BF16 R136, R8, R16, R136 ;  /* 0x000000100888723c */ /* 0x000fe40000041888 */
[----:B------:R-:W-:-:S04]  /*27360*/  FADD.FTZ R4, R4, R5 ;  /* 0x0000000504047221 */ /* 0x000fc80000010000 */
[----:B------:R-:W-:Y:S02]  /*27370*/  FADD.FTZ R4, R7, R4 ;  /* 0x0000000407047221 */ /* 0x000fe40000010000 */
[----:B------:R-:W-:Y:S03]  /*27380*/  HMMA.16816.F32.BF16 R132, R8, R18, R132 ;  /* 0x000000120884723c */ /* 0x000fe60000041884 */
[----:B------:R2:W-:Y:S04]  /*27390*/  STL [R1], R4 ;  /* 0x0000000401007387 */ /* 0x0005e80000100800 */
[----:B------:R2:W-:Y:S01]  /*273a0*/  STL [R1+0x4], R3 ;  /* 0x0000040301007387 */ /* 0x0005e20000100800 */
[----:B------:R-:W-:-:S12]  /*273b0*/  @P0 BRA `(.L_x_7186) ;  /* 0x0000000000040947 */ /* 0x000fd80003800000 */
.L_x_7177:
[----:B------:R-:W-:-:S05]  /*273c0*/  IADD3 R251, PT, PT, R109, -0x1, RZ ;  /* 0xffffffff6dfb7810 */ /* 0x000fca0007ffe0ff */
.L_x_7186:
[----:B------:R-:W-:Y:S05]  /*273d0*/  BSYNC B2 ;  /* 0x0000000000027941 */ /* 0x000fea0003800000 */
.L_x_7176:
[----:B------:R-:W-:-:S13]  /*273e0*/  ISETP.GE.AND P0, PT, R251, R226, PT ;  /* 0x000000e2fb00720c */ /* 0x000fda0003f06270 */
[----:B------:R-:W-:Y:S05]  /*273f0*/  @!P0 BRA `(.L_x_7187) ;  /* 0x000000bc00908947 */ /* 0x000fea0003800000 */
[----:B--2---:R-:W2:Y:S01]  /*27400*/  S2R R4, SR_TID.X ;  /* 0x0000000000047919 */ /* 0x004ea20000002100 */
[----:B------:R-:W3:Y:S01]  /*27410*/  S2UR UR6, SR_CgaCtaId ;  /* 0x00000000000679c3 */ /* 0x000ee20000008800 */
[----:B------:R-:W-:Y:S01]  /*27420*/  UMOV UR7, 0x400 ;  /* 0x0000040000077882 */ /* 0x000fe20000000000 */
[----:B------:R-:W-:Y:S01]  /*27430*/  ISETP.NE.U32.AND P3, PT, R242, RZ, PT ;  /* 0x000000fff200720c */ /* 0x000fe20003f65070 */
[----:B------:R-:W-:Y:S02]  /*27440*/  IMAD.MOV.U32 R167, RZ, RZ, R0 ;  /* 0x000000ffffa77224 */ /* 0x000fe400078e0000 */
[----:B------:R-:W-:Y:S01]  /*27450*/  IMAD.MOV.U32 R166, RZ, RZ, R2 ;  /* 0x000000ffffa67224 */ /* 0x000fe200078e0002 */
[----:B------:R-:W-:Y:S01]  /*27460*/  ISETP.NE.AND.EX P3, PT, R243, RZ, PT, P3 ;  /* 0x000000fff300720c */ /* 0x000fe20003f65330 */
[----:B---3--:R-:W-:-:S06]  /*27470*/  ULEA UR6, UR6, UR7, 0x18 ;  /* 0x0000000706067291 */ /* 0x008fcc000f8ec0ff */
[----:B------:R-:W-:Y:S02]  /*27480*/  IMAD.U32 R219, RZ, RZ, UR6 ;  /* 0x00000006ffdb7e24 */ /* 0x000fe4000f8e00ff */
[----:B--2---:R-:W-:-:S05]  /*27490*/  IMAD.SHL.U32 R3, R4, 0x8, RZ ;  /* 0x0000000804037824 */ /* 0x004fca00078e00ff */
[C---:B------:R-:W-:Y:S02]  /*274a0*/  LOP3.LUT R5, R3.reuse, 0x1c0, RZ, 0xc0, !PT ;  /* 0x000001c003057812 */ /* 0x040fe400078ec0ff */
[----:B------:R-:W-:Y:S02]  /*274b0*/  LOP3.LUT R218, R3, 0x38, RZ, 0xc0, !PT ;  /* 0x0000003803da7812 */ /* 0x000fe400078ec0ff */
[----:B------:R-:W-:-:S04]  /*274c0*/  LOP3.LUT R5, R5, 0x38, R4, 0xf8, !PT ;  /* 0x0000003805057812 */ /* 0x000fc800078ef804 */
[----:B------:R-:W-:-:S04]  /*274d0*/  LOP3.LUT R4, R5, R218, RZ, 0x3c, !PT ;  /* 0x000000da05047212 */ /* 0x000fc800078e3cff */
[----:B------:R-:W-:-:S05]  /*274e0*/  LOP3.LUT R4, R4, 0x1e00, R3, 0xf8, !PT ;  /* 0x00001e0004047812 */ /* 0x000fca00078ef803 */
[----:B-1----:R-:W-:-:S07]  /*274f0*/  IMAD R249, R4, 0x2, R219 ;  /* 0x0000000204f97824 */ /* 0x002fce00078e02db */
.L_x_7194:
[----:B------:R-:W1:Y:S01]  /*27500*/  S2R R2, SR_TID.X ;  /* 0x0000000000027919 */ /* 0x000e620000002100 */
[----:B---3--:R-:W-:Y:S01]  /*27510*/  MOV R3, R230 ;  /* 0x000000e600037202 */ /* 0x008fe20000000f00 */
[----:B------:R-:W-:Y:S04]  /*27520*/  DEPBAR.LE SB0, 0x0 ;  /* 0x000080000000791a */ /* 0x000fe80000000000 */
[----:B------:R-:W-:Y:S05]  /*27530*/  WARPSYNC.ALL ;  /* 0x0000000000007948 */ /* 0x000fea0003800000 */
[----:B------:R-:W-:Y:S01]  /*27540*/  BAR.SYNC.DEFER_BLOCKING 0x0 ;  /* 0x0000000000007b1d */ /* 0x000fe20000010000 */
[----:B------:R-:W-:Y:S01]  /*27550*/  ISETP.GE.AND P1, PT, R218, R237, PT ;  /* 0x000000edda00720c */ /* 0x000fe20003f26270 */
[----:B------:R-:W-:Y:S02]  /*27560*/  @!P3 IMAD.MOV.U32 R5, RZ, RZ, RZ ;  /* 0x000000ffff05b224 */ /* 0x000fe400078e00ff */
[----:B------:R-:W-:Y:S03]  /*27570*/  IMAD.MOV.U32 R0, RZ, RZ, R231 ;  /* 0x000000ffff007224 */ /* 0x000fe600078e00e7 */
[----:B------:R-:W-:Y:S02]  /*27580*/  @!P3 IADD3 R5, P0, PT, RZ, -R5, RZ ;  /* 0x80000005ff05b210 */ /* 0x000fe40007f1e0ff */
[----:B-1----:R-:W-:Y:S01]  /*27590*/  SHF.L.U32 R4, R2, 0x6, RZ ;  /* 0x0000000602047819 */ /* 0x002fe200000006ff */
[----:B------:R-:W2:Y:S01]  /*275a0*/  @!P3 LD.E R6, desc[UR4][R164.64+0x40] ;  /* 0x00004004a406b980 */ /* 0x000ea2000c101900 */
[----:B------:R-:W-:Y:S01]  /*275b0*/  BSSY.RECONVERGENT B0, `(.L_x_7188) ;  /* 0x0000046000007945 */ /* 0x000fe20003800200 */
        /* <DEDUP_REMOVED lines=16> */
[C---:B------:R-:W-:Y:S02]  /*276c0*/  IADD3 R13, PT, PT, R5.reuse, 0x100, RZ ;  /* 0x00000100050d7810 */ /* 0x040fe40007ffe0ff */
[----:B------:R-:W-:Y:S02]  /*276d0*/  IABS R6, R5 ;  /* 0x0000000500067213 */ /* 0x000fe40000000000 */
[-C--:B------:R-:W-:Y:S04]  /*276e0*/  LOP3.LUT R5, R5, R12.reuse, RZ, 0x3c, !PT ;  /* 0x0000000c05057212 */ /* 0x080fe800078e3cff */
[----:B------:R-:W-:Y:S02]  /*276f0*/  ISETP.GE.AND P0, PT, R5, RZ, PT ;  /* 0x000000ff0500720c */ /* 0x000fe40003f06270 */
[-C--:B------:R-:W-:Y:S01]  /*27700*/  LOP3.LUT R5, RZ, R12.reuse, RZ, 0x33, !PT ;  /* 0x0000000cff057212 */ /* 0x080fe200078e33ff */
        /* <DEDUP_REMOVED lines=48> */
.L_x_7189:
[----:B------:R-:W-:Y:S05]  /*27a10*/  BSYNC.RECONVERGENT B0 ;  /* 0x0000000000007941 */ /* 0x000fea0003800200 */
.L_x_7188:
[----:B------:R-:W-:Y:S01]  /*27a20*/  @!PT LDS RZ, [RZ] ;  /* 0x00000000fffff984 */ /* 0x000fe20000000800 */
[----:B------:R-:W-:Y:S01]  /*27a30*/  @!PT LDS RZ, [RZ] ;  /* 0x00000000fffff984 */ /* 0x000fe20000000800 */
[----:B------:R-:W-:Y:S01]  /*27a40*/  @!PT LDS RZ, [RZ] ;  /* 0x00000000fffff984 */ /* 0x000fe20000000800 */
[----:B------:R-:W-:Y:S01]  /*27a50*/  @!P1 LDGSTS.E.BYPASS.LTC128B.128 [R249+0xa000], desc[UR4][R230.64] ;  /* 0x0a000000e6f99fae */ /* 0x000fe2000b981a04 */
[C---:B------:R-:W-:Y:S01]  /*27a60*/  SHF.L.U32 R7, R224.reuse, 0x5, RZ ;  /* 0x00000005e0077819 */ /* 0x040fe200000006ff */
[----:B------:R-:W-:Y:S01]  /*27a70*/  BSSY.RECONVERGENT B1, `(.L_x_7190) ;  /* 0x0000318000017945 */ /* 0x000fe20003800200 */
[----:B------:R-:W-:Y:S02]  /*27a80*/  SHF.L.U64.HI R6, R224, 0x5, R225 ;  /* 0x00000005e0067819 */ /* 0x000fe400000102e1 */
[----:B------:R-:W-:Y:S02]  /*27a90*/  IADD3 R8, P0, PT, R7, R230, RZ ;  /* 0x000000e607087210 */ /* 0x000fe40007f1e0ff */
[----:B------:R-:W-:Y:S01]  /*27aa0*/  LOP3.LUT R3, R4, 0x1c0, RZ, 0xc0, !PT ;  /* 0x000001c004037812 */ /* 0x000fe200078ec0ff */
[----:B------:R-:W-:Y:S01]  /*27ab0*/  @P1 STS.128 [R249+0xa000], RZ ;  /* 0x00a000fff9001388 */ /* 0x000fe20000000c00 */
[----:B------:R-:W-:Y:S02]  /*27ac0*/  IADD3.X R9, PT, PT, R6, R231, RZ, P0, !PT ;  /* 0x000000e706097210 */ /* 0x000fe400007fe4ff */
[-C--:B------:R-:W-:Y:S02]  /*27ad0*/  IADD3 R10, P0, PT, R8, R7.reuse, RZ ;  /* 0x00000007080a7210 */ /* 0x080fe40007f1e0ff */
[----:B------:R-:W-:Y:S02]  /*27ae0*/  SHF.L.U32 R218, R2, 0x3, RZ ;  /* 0x0000000302da7819 */ /* 0x000fe400000006ff */
[-C--:B------:R-:W-:Y:S01]  /*27af0*/  IADD3.X R11, PT, PT, R9, R6.reuse, RZ, P0, !PT ;  /* 0x00000006090b7210 */ /* 0x080fe200007fe4ff */
[----:B------:R-:W-:Y:S01]  /*27b00*/  @!PT LDS RZ, [RZ] ;  /* 0x00000000fffff984 */ /* 0x000fe20000000800 */
[----:B------:R-:W-:Y:S01]  /*27b10*/  @!PT LDS RZ, [RZ] ;  /* 0x00000000fffff984 */ /* 0x000fe20000000800 */
[----:B------:R-:W-:Y:S01]  /*27b20*/  @!PT LDS RZ, [RZ] ;  /* 0x00000000fffff984 */ /* 0x000fe20000000800 */
[----:B------:R1:W-:Y:S01]  /*27b30*/  @!P1 LDGSTS.E.BYPASS.LTC128B.128 [R249+0xa800], desc[UR4][R8.64] ;  /* 0x0a80000008f99fae */ /* 0x0003e2000b981a04 */
[-C--:B------:R-:W-:Y:S02]  /*27b40*/  IADD3 R14, P0, PT, R10, R7.reuse, RZ ;  /* 0x000000070a0e7210 */ /* 0x080fe40007f1e0ff */
[--C-:B------:R-:W-:Y:S02]  /*27b50*/  SHF.R.U32.HI R216, RZ, 0x1, R2.reuse ;  /* 0x00000001ffd87819 */ /* 0x100fe40000011602 */
[-C--:B------:R-:W-:Y:S02]  /*27b60*/  IADD3.X R15, PT, PT, R11, R6.reuse, RZ, P0, !PT ;  /* 0x000000060b0f7210 */ /* 0x080fe400007fe4ff */
[-C--:B------:R-:W-:Y:S01]  /*27b70*/  IADD3 R12, P0, PT, R14, R7.reuse, RZ ;  /* 0x000000070e0c7210 */ /* 0x080fe20007f1e0ff */
[----:B------:R-:W-:Y:S01]  /*27b80*/  @P1 STS.128 [R249+0xa800], RZ ;  /* 0x00a800fff9001388 */ /* 0x000fe20000000c00 */
[----:B------:R-:W-:Y:S02]  /*27b90*/  LOP3.LUT R218, R218, 0x38, RZ, 0xc0, !PT ;  /* 0x00000038dada7812 */ /* 0x000fe400078ec0ff */
[-C--:B------:R-:W-:Y:S02]  /*27ba0*/  IADD3.X R13, PT, PT, R15, R6.reuse, RZ, P0, !PT ;  /* 0x000000060f0d7210 */ /* 0x080fe400007fe4ff */
[-C--:B------:R-:W-:Y:S02]  /*27bb0*/  IADD3 R16, P0, PT, R12, R7.reuse, RZ ;  /* 0x000000070c107210 */ /* 0x080fe40007f1e0ff */
[----:B------:R-:W-:Y:S01]  /*27bc0*/  LOP3.LUT R3, R3, 0x8, R2, 0xf8, !PT ;  /* 0x0000000803037812 */ /* 0x000fe200078ef802 */
[----:B------:R-:W-:Y:S01]  /*27bd0*/  @!PT LDS RZ, [RZ] ;  /* 0x00000000fffff984 */ /* 0x000fe20000000800 */
[----:B------:R-:W-:Y:S01]  /*27be0*/  @!PT LDS RZ, [RZ] ;  /* 0x00000000fffff984 */ /* 0x000fe20000000800 */
[----:B------:R-:W-:Y:S01]  /*27bf0*/  @!PT LDS RZ, [RZ] ;  /* 0x00000000fffff984 */ /* 0x000fe20000000800 */
[----:B------:R-:W-:Y:S01]  /*27c00*/  @!P1 LDGSTS.E.BYPASS.LTC128B.128 [R249+0xb000], desc[UR4][R10.64] ;  /* 0x0b0000000af99fae */ /* 0x000fe2000b981a04 */
        /* <DEDUP_REMOVED lines=8> */
[-C--:B------:R-:W-:Y:S01]  /*27c90*/  IADD3 R22, P0, PT, R20, R7.reuse, RZ ;  /* 0x0000000714167210 */ /* 0x080fe20007f1e0ff */
[----:B------:R-:W-:Y:S01]  /*27ca0*/  @!PT LDS RZ, [RZ] ;  /* 0x00000000fffff984 */ /* 0x000fe20000000800 */
[----:B------:R-:W-:Y:S01]  /*27cb0*/  @!PT LDS RZ, [RZ] ;  /* 0x00000000fffff984 */ /* 0x000fe20000000800 */
[----:B------:R-:W-:Y:S01]  /*27cc0*/  @!PT LDS RZ, [RZ] ;  /* 0x00000000fffff984 */ /* 0x000fe20000000800 */
[----:B------:R-:W-:Y:S01]  /*27cd0*/  @!P1 LDGSTS.E.BYPASS.LTC128B.128 [R249+0xb800], desc[UR4][R14.64] ;  /* 0x0b8000000ef99fae */ /* 0x000fe2000b981a04 */
[----:B------:R-:W-:Y:S02]  /*27ce0*/  LOP3.LUT R0, R4, 0x400, RZ, 0xc0, !PT ;  /* 0x0000040004007812 */ /* 0x000fe400078ec0ff */
[----:B------:R-:W-:Y:S02]  /*27cf0*/  IADD3.X R23, PT, PT, R21, R6, RZ, P0, !PT ;  /* 0x0000000615177210 */ /* 0x000fe400007fe4ff */
[----:B-1----:R-:W-:Y:S02]  /*27d00*/  IADD3 R8, P0, PT, R22, R7, RZ ;  /* 0x0000000716087210 */ /* 0x002fe40007f1e0ff */
[----:B------:R-:W-:Y:S01]  /*27d10*/  LOP3.LUT R3, R3, R218, RZ, 0x3c, !PT ;  /* 0x000000da03037212 */ /* 0x000fe200078e3cff */
[----:B------:R-:W-:Y:S01]  /*27d20*/  @P1 STS.128 [R249+0xb800], RZ ;  /* 0x00b800fff9001388 */ /* 0x000fe20000000c00 */
[----:B------:R-:W-:Y:S02]  /*27d30*/  IADD3.X R9, PT, PT, R23, R6, RZ, P0, !PT ;  /* 0x0000000617097210 */ /* 0x000fe400007fe4ff */
[----:B------:R-:W-:Y:S02]  /*27d40*/  LOP3.LUT R217, R217, 0x7c00, RZ, 0xc0, !PT ;  /* 0x00007c00d9d97812 */ /* 0x000fe400078ec0ff */
[--C-:B------:R-:W-:Y:S02]  /*27d50*/  LOP3.LUT R5, R5, 0x1c0, R4.reuse, 0xf8, !PT ;  /* 0x000001c005057812 */ /* 0x100fe400078ef804 */
[----:B------:R-:W-:Y:S01]  /*27d60*/  LEA R0, R3, R0, 0x1 ;  /* 0x0000000003007211 */ /* 0x000fe200078e08ff */
        /* <DEDUP_REMOVED lines=9> */
[----:B------:R-:W-:Y:S02]  /*27e00*/  MOV R0, 0x20 ;  /* 0x0000002000007802 */ /* 0x000fe40000000f00 */
[----:B------:R-:W-:Y:S02]  /*27e10*/  LEA R3, R4, R219, 0x1 ;  /* 0x000000db04037211 */ /* 0x000fe400078e08ff */
[----:B------:R-:W-:Y:S03]  /*27e20*/  LOP3.LUT P2, RZ, R2, 0x4, RZ, 0xc0, !PT ;  /* 0x0000000402ff7812 */ /* 0x000fe6000784c0ff */
        /* <DEDUP_REMOVED lines=48> */
[----:B------:R-:W-:Y:S08]  /*28130*/  @!P1 LDGSTS.E.BYPASS.LTC128B.128 [R249+0x10000], desc[UR4][R10.64] ;  /* 0x100000000af99fae */ /* 0x000ff0000b981a04 */
        /* <DEDUP_REMOVED lines=8> */
[----:B------:R-:W-:Y:S02]  /*281c0*/  MOV R2, 0x40 ;  /* 0x0000004000027802 */ /* 0x000fe40000000f00 */
[----:B------:R-:W-:Y:S02]  /*281d0*/  SEL R0, R0, 0xffffffe0, !P0 ;  /* 0xffffffe000007807 */ /* 0x000fe40004000000 */
[----:B------:R-:W-:Y:S01]  /*281e0*/  SEL R2, R2, 0xffffffc0, !P2 ;  /* 0xffffffc002027807 */ /* 0x000fe20005000000 */
[----:B------:R-:W-:Y:S01]  /*281f0*/  @P1 STS.128 [R249+0x10800], RZ ;  /* 0x010800fff9001388 */ /* 0x000fe20000000c00 */
[-C--:B------:R-:W-:Y:S02]  /*28200*/  IADD3 R172, PT, PT, R3, R0.reuse, RZ ;  /* 0x0000000003ac7210 */ /* 0x080fe40007ffe0ff */
[----:B------:R-:W-:Y:S02]  /*28210*/  IADD3 R212, PT, PT, R213, R0, RZ ;  /* 0x00000000d5d47210 */ /* 0x000fe40007ffe0ff */
[----:B------:R-:W-:Y:S02]  /*28220*/  IADD3 R221, PT, PT, R3, R2, RZ ;  /* 0x0000000203dd7210 */ /* 0x000fe40007ffe0ff */
[----:B------:R-:W-:Y:S01]  /*28230*/  ISETP.GT.AND P0, PT, R251, R226, PT ;  /* 0x000000e2fb00720c */ /* 0x000fe20003f04270 */
        /* <DEDUP_REMOVED lines=10> */
[----:B------:R3:W-:Y:S08]  /*282e0*/  LDSM.16.M88.4 R128, [R3] ;  /* 0x000000000380783b */ /* 0x0007f00000000200 */
[----:B-1----:R-:W1:Y:S08]  /*282f0*/  LDSM.16.M88.4 R8, [R213+0x2000] ;  /* 0x00200000d508783b */ /* 0x002e700000000200 */
[----:B------:R-:W2:Y:S01]  /*28300*/  LDSM.16.M88.4 R16, [R213+0x2800] ;  /* 0x00280000d510783b */ /* 0x000ea20000000200 */
[----:B---3--:R-:W-:Y:S07]  /*28310*/  IADD3 R3, PT, PT, R213, R2, RZ ;  /* 0x00000002d5037210 */ /* 0x008fee0007ffe0ff */
        /* <DEDUP_REMOVED lines=14> */
[----:B------:R-:W0:Y:S08]  /*28400*/  LDGDEPBAR ;  /* 0x00000000000079af */ /* 0x000e300000000000 */
        /* <DEDUP_REMOVED lines=8> */
[----:B------:R-:W-:Y:S08]  /*28490*/  LDSM.16.M88.4 R204, [R212+0x6800] ;  /* 0x00680000d4cc783b */ /* 0x000ff00000000200 */
[----:B------:R-:W-:Y:S08]  /*284a0*/  LDSM.16.M88.4 R208, [R212+0x7800] ;  /* 0x00780000d4d0783b */ /* 0x000ff00000000200 */
[----:B------:R-:W5:Y:S01]  /*284b0*/  LD.E R229, desc[UR4][R164.64+0x18c] ;  /* 0x00018c04a4e57980 */ /* 0x000f62000c101900 */
[C---:B-1----:R-:W-:Y:S08]  /*284c0*/  HMMA.16816.F32.BF16 R4, R128.reuse, R8, RZ ;  /* 0x000000088004723c */ /* 0x042ff000000418ff */
        /* <DEDUP_REMOVED lines=65> */
[C---:B------:R-:W-:Y:S01]  /*288e0*/  HMMA.16816.F32.BF16 R92, R172.reuse, R208, R92 ;  /* 0x000000d0ac5c723c */ /* 0x040fe2000004185c */
        /* <DEDUP_REMOVED lines=14> */
[----:B------:R-:W-:Y:S07]  /*289d0*/  LDSM.16.M88.4 R172, [R3+0x6000] ;  /* 0x0060000003ac783b */ /* 0x000fee0000000200 */
[C---:B------:R-:W-:Y:S01]  /*289e0*/  HMMA.16816.F32.BF16 R4, R188.reuse, R192, R4 ;  /* 0x000000c0bc04723c */ /* 0x040fe20000041804 */
        /* <DEDUP_REMOVED lines=12> */
[C---:B----4-:R-:W-:Y:S03]  /*28ab0*/  HMMA.16816.F32.BF16 R36, R188.reuse, R208, R36 ;  /* 0x000000d0bc24723c */ /* 0x050fe60000041824 */
[C---:B------:R-:W-:Y:S02]  /*28ac0*/  IADD3 R208, PT, PT, R0.reuse, R221, RZ ;  /* 0x000000dd00d07210 */ /* 0x040fe40007ffe0ff */
[----:B------:R-:W-:Y:S03]  /*28ad0*/  IADD3 R0, PT, PT, R0, R3, RZ ;  /* 0x0000000300007210 */ /* 0x000fe60007ffe0ff */
[C---:B------:R-:W-:Y:S01]  /*28ae0*/  HMMA.16816.F32.BF16 R40, R188.reuse, R210, R40 ;  /* 0x000000d2bc28723c */ /* 0x040fe20000041828 */
[----:B------:R-:W-:Y:S07]  /*28af0*/  LDSM.16.M88.4 R208, [R208] ;  /* 0x00000000d0d0783b */ /* 0x000fee0000000200 */
[C---:B-1----:R-:W-:Y:S08]  /*28b00*/  HMMA.16816.F32.BF16 R44, R188.reuse, R168, R44 ;  /* 0x000000a8bc2c723c */ /* 0x042ff0000004182c */
[C---:B------:R-:W-:Y:S01]  /*28b10*/  HMMA.16816.F32.BF16 R48, R188.reuse, R170, R48 ;  /* 0x000000aabc30723c */ /* 0x040fe20000041830 */
[----:B------:R-:W1:Y:S07]  /*28b20*/  LDSM.16.M88.4 R168, [R3+0x5800] ;  /* 0x0058000003a8783b */ /* 0x000e6e0000000200 */
        /* <DEDUP_REMOVED lines=25> */
[-C--:B------:R-:W-:Y:S01]  /*28cc0*/  FMUL.FTZ R172, R4, R229.reuse ;  /* 0x000000e504ac7220 */ /* 0x080fe20000410000 */
[-C--:B------:R-:W-:Y:S01]  /*28cd0*/  FMUL.FTZ R174, R5, R229.reuse ;  /* 0x000000e505ae7220 */ /* 0x080fe20000410000 */
[-C--:B------:R-:W-:Y:S01]  /*28ce0*/  FMUL.FTZ R176, R6, R229.reuse ;  /* 0x000000e506b07220 */ /* 0x080fe20000410000 */
[-C--:B------:R-:W-:Y:S02]  /*28cf0*/  FMUL.FTZ R178, R7, R229.reuse ;  /* 0x000000e507b27220 */ /* 0x080fe40000410000 */
[----:B------:R-:W1:Y:S01]  /*28d00*/  LDSM.16.M88.4 R4, [R0+0x3000] ;  /* 0x003000000004783b */ /* 0x000e620000000200 */
[----:B------:R-:W2:Y:S01]  /*28d10*/  MUFU.TANH R172, R172 ;  /* 0x000000ac00ac7308 */ /* 0x000ea20000002400 */
[C---:B------:R-:W-:Y:S03]  /*28d20*/  HMMA.16816.F32.BF16 R16, R208.reuse, R170, R16 ;  /* 0x000000aad010723c */ /* 0x040fe60000041810 */
[-C--:B------:R-:W-:Y:S01]  /*28d30*/  FMUL.FTZ R9, R9, R229.reuse ;  /* 0x000000e509097220 */ /* 0x080fe20000410000 */
[-C--:B------:R-:W-:Y:S01]  /*28d40*/  FMUL.FTZ R10, R10, R229.reuse ;  /* 0x000000e50a0a7220 */ /* 0x080fe20000410000 */
[-C--:B------:R-:W-:Y:S01]  /*28d50*/  FMUL.FTZ R11, R11, R229.reuse ;  /* 0x000000e50b0b7220 */ /* 0x080fe20000410000 */
[-C--:B------:R-:W-:Y:S03]  /*28d60*/  FMUL.FTZ R3, R8, R229.reuse ;  /* 0x000000e508037220 */ /* 0x080fe60000410000 */
        /* <DEDUP_REMOVED lines=8> */
[-C--:B------:R-:W-:Y:S07]  /*28df0*/  FMUL.FTZ R18, R18, R229.reuse ;  /* 0x000000e512127220 */ /* 0x080fee0000410000 */
[----:B------:R5:W2:Y:S10]  /*28e00*/  MUFU.TANH R184, R11 ;  /* 0x0000000b00b87308 */ /* 0x000ab40000002400 */
[----:B------:R3:W2:Y:S01]  /*28e10*/  MUFU.TANH R168, R3 ;  /* 0x0000000300a87308 */ /* 0x0006a20000002400 */
[C---:B-1----:R-:W-:Y:S09]  /*28e20*/  HMMA.16816.F32.BF16 R20, R208.reuse, R4, R20 ;  /* 0x00000004d014723c */ /* 0x042ff20000041814 */
[----:B------:R-:W1:Y:S01]  /*28e30*/  MUFU.TANH R186, R15 ;  /* 0x0000000f00ba7308 */ /* 0x000e620000002400 */
[----:B-----5:R-:W5:Y:S01]  /*28e40*/  LDSM.16.M88.4 R8, [R0+0x3800] ;  /* 0x003800000008783b */ /* 0x020f620000000200 */
[C---:B------:R-:W-:Y:S08]  /*28e50*/  HMMA.16816.F32.BF16 R24, R208.reuse, R6, R24 ;  /* 0x00000006d018723c */ /* 0x040ff00000041818 */
[----:B------:R-:W1:Y:S01]  /*28e60*/  MUFU.TANH R170, R13 ;  /* 0x0000000d00aa7308 */ /* 0x000e620000002400 */
[----:B------:R-:W4:Y:S01]  /*28e70*/  LDSM.16.M88.4 R4, [R0+0x4000] ;  /* 0x004000000004783b */ /* 0x000f220000000200 */
[-C--:B---3--:R-:W-:Y:S08]  /*28e80*/  FMUL.FTZ R3, R16, R229.reuse ;  /* 0x000000e510037220 */ /* 0x088ff00000410000 */
        /* <DEDUP_REMOVED lines=10> */
[-C--:B---3--:R-:W-:Y:S09]  /*28f30*/  FMUL.FTZ R3, R24, R229.reuse ;  /* 0x000000e518037220 */ /* 0x088ff20000410000 */
[----:B------:R3:W1:Y:S01]  /*28f40*/  MUFU.TANH R24, R3 ;  /* 0x0000000300187308 */ /* 0x0006620000002400 */
[C---:B-----5:R-:W-:Y:S09]  /*28f50*/  HMMA.16816.F32.BF16 R28, R208.reuse, R8, R28 ;  /* 0x00000008d01c723c */ /* 0x060ff2000004181c */
[----:B------:R-:W1:Y:S01]  /*28f60*/  MUFU.TANH R196, R25 ;  /* 0x0000001900c47308 */ /* 0x000e620000002400 */
[C---:B------:R-:W-:Y:S01]  /*28f70*/  HMMA.16816.F32.BF16 R32, R208.reuse, R10, R32 ;  /* 0x0000000ad020723c */ /* 0x040fe20000041820 */
[----:B------:R-:W5:Y:S08]  /*28f80*/  LDSM.16.M88.4 R8, [R0+0x4800] ;  /* 0x004800000008783b */ /* 0x000f700000000200 */
[----:B------:R-:W1:Y:S01]  /*28f90*/  MUFU.TANH R198, R27 ;  /* 0x0000001b00c67308 */ /* 0x000e620000002400 */
[C---:B----4-:R-:W-:Y:S03]  /*28fa0*/  HMMA.16816.F32.BF16 R36, R208.reuse, R4, R36 ;  /* 0x00000004d024723c */ /* 0x050fe60000041824 */
[-C--:B------:R-:W-:Y:S01]  /*28fb0*/  FMUL.FTZ R29, R29, R229.reuse ;  /* 0x000000e51d1d7220 */ /* 0x080fe20000410000 */
[-C--:B------:R-:W-:Y:S01]  /*28fc0*/  FMUL.FTZ R31, R31, R229.reuse ;  /* 0x000000e51f1f7220 */ /* 0x080fe20000410000 */
[-C--:B------:R-:W-:Y:S04]  /*28fd0*/  FMUL.FTZ R28, R28, R229.reuse ;  /* 0x000000e51c1c7220 */ /* 0x080fe80000410000 */
[----:B------:R-:W4:Y:S01]  /*28fe0*/  MUFU.TANH R188, R17 ;  /* 0x0000001100bc7308 */ /* 0x000f220000002400 */
[-C--:B------:R-:W-:Y:S01]  /*28ff0*/  FMUL.FTZ R30, R30, R229.reuse ;  /* 0x000000e51e1e7220 */ /* 0x080fe20000410000 */
[C---:B------:R-:W-:Y:S01]  /*29000*/  HMMA.16816.F32.BF16 R40, R208.reuse, R6, R40 ;  /* 0x00000006d028723c */ /* 0x040fe20000041828 */
[----:B------:R-:W2:Y:S02]  /*29010*/  LDSM.16.M88.4 R4, [R0+0x5000] ;  /* 0x005000000004783b */ /* 0x000ea40000000200 */
[-C--:B---3--:R-:W-:Y:S01]  /*29020*/  FMUL.FTZ R3, R32, R229.reuse ;  /* 0x000000e520037220 */ /* 0x088fe20000410000 */
[-C--:B------:R-:W-:Y:S01]  /*29030*/  FMUL.FTZ R33, R33, R229.reuse ;  /* 0x000000e521217220 */ /* 0x080fe20000410000 */
[-C--:B------:R-:W-:Y:S03]  /*29040*/  FMUL.FTZ R35, R35, R229.reuse ;  /* 0x000000e523237220 */ /* 0x080fe60000410000 */
[----:B------:R-:W3:Y:S01]  /*29050*/  MUFU.TANH R200, R29 ;  /* 0x0000001d00c87308 */ /* 0x000ee20000002400 */
        /* <DEDUP_REMOVED lines=13> */
[----:B------:R-:W4:Y:S08]  /*29130*/  LDSM.16.M88.4 R8, [R0+0x5800] ;  /* 0x005800000008783b */ /* 0x000f300000000200 */
[----:B------:R3:W1:Y:S01]  /*29140*/  MUFU.TANH R32, R3 ;  /* 0x0000000300207308 */ /* 0x0006620000002400 */
[C---:B--2---:R-:W-:Y:S03]  /*29150*/  HMMA.16816.F32.BF16 R52, R208.reuse, R4, R52 ;  /* 0x00000004d034723c */ /* 0x044fe60000041834 */
[-C--:B------:R-:W-:Y:S01]  /*29160*/  FMUL.FTZ R45, R45, R229.reuse ;  /* 0x000000e52d2d7220 */ /* 0x080fe20000410000 */
[-C--:B------:R-:W-:Y:S05]  /*29170*/  FMUL.FTZ R44, R44, R229.reuse ;  /* 0x000000e52c2c7220 */ /* 0x080fea0000410000 */
[----:B------:R2:W1:Y:S01]  /*29180*/  MUFU.TANH R190, R19 ;  /* 0x0000001300be7308 */ /* 0x0004620000002400 */
[-C--:B------:R-:W-:Y:S01]  /*29190*/  FMUL.FTZ R46, R46, R229.reuse ;  /* 0x000000e52e2e7220 */ /* 0x080fe20000410000 */
[-C--:B-----5:R-:W-:Y:S01]  /*291a0*/  FMUL.FTZ R15, R47, R229.reuse ;  /* 0x000000e52f0f7220 */ /* 0x0a0fe20000410000 */
[C---:B------:R-:W-:Y:S01]  /*291b0*/  HMMA.16816.F32.BF16 R56, R208.reuse, R6, R56 ;  /* 0x00000006d038723c */ /* 0x040fe20000041838 */
[----:B------:R-:W5:Y:S02]  /*291c0*/  LDSM.16.M88.4 R4, [R0+0x6000] ;  /* 0x006000000004783b */ /* 0x000f640000000200 */
[-C--:B------:R-:W-:Y:S01]  /*291d0*/  FMUL.FTZ R21, R48, R229.reuse ;  /* 0x000000e530157220 */ /* 0x080fe20000410000 */
[-C--:B------:R-:W-:Y:S03]  /*291e0*/  FMUL.FTZ R17, R49, R229.reuse ;  /* 0x000000e531117220 */ /* 0x080fe60000410000 */
[----:B------:R-:W1:Y:S01]  /*291f0*/  MUFU.TANH R2, R45 ;  /* 0x0000002d00027308 */ /* 0x000e620000002400 */
[-C--:B------:R-:W-:Y:S01]  /*29200*/  FMUL.FTZ R50, R50, R229.reuse ;  /* 0x000000e532327220 */ /* 0x080fe20000410000 */
[-C--:B---3--:R-:W-:Y:S01]  /*29210*/  FMUL.FTZ R3, R41, R229.reuse ;  /* 0x000000e529037220 */ /* 0x088fe20000410000 */
[-C--:B------:R-:W-:Y:S01]  /*29220*/  FMUL.FTZ R23, R55, R229.reuse ;  /* 0x000000e537177220 */ /* 0x080fe20000410000 */
[-C--:B------:R-:W-:Y:S06]  /*29230*/  FMUL.FTZ R52, R52, R229.reuse ;  /* 0x000000e534347220 */ /* 0x080fec0000410000 */
[----:B------:R3:W1:Y:S01]  /*29240*/  MUFU.TANH R48, R21 ;  /* 0x0000001500307308 */ /* 0x0006620000002400 */
[-C--:B------:R-:W-:Y:S01]  /*29250*/  FMUL.FTZ R54, R54, R229.reuse ;  /* 0x000000e536367220 */ /* 0x080fe20000410000 */
[-C--:B--2---:R-:W-:Y:S01]  /*29260*/  FMUL.FTZ R19, R51, R229.reuse ;  /* 0x000000e533137220 */ /* 0x084fe20000410000 */
[-C--:B------:R-:W-:Y:S01]  /*29270*/  FMUL.FTZ R29, R56, R229.reuse ;  /* 0x000000e5381d7220 */ /* 0x080fe20000410000 */
[-C--:B------:R-:W-:Y:S06]  /*29280*/  FMUL.FTZ R25, R57, R229.reuse ;  /* 0x000000e539197220 */ /* 0x080fec0000410000 */
[----:B------:R-:W2:Y:S01]  /*29290*/  MUFU.TANH R204, R33 ;  /* 0x0000002100cc7308 */ /* 0x000ea20000002400 */
[-C--:B------:R-:W-:Y:S01]  /*292a0*/  FMUL.FTZ R27, R59, R229.reuse ;  /* 0x000000e53b1b7220 */ /* 0x080fe20000410000 */
[-C--:B------:R-:W-:Y:S01]  /*292b0*/  FMUL.FTZ R58, R58, R229.reuse ;  /* 0x000000e53a3a7220 */ /* 0x080fe20000410000 */
[C---:B----4-:R-:W-:Y:S07]  /*292c0*/  HMMA.16816.F32.BF16 R60, R208.reuse, R8, R60 ;  /* 0x00000008d03c723c */ /* 0x050fee000004183c */
[----:B------:R4:W1:Y:S01]  /*292d0*/  MUFU.TANH R56, R29 ;  /* 0x0000001d00387308 */ /* 0x0008620000002400 */
[-C--:B---3--:R-:W-:Y:S01]  /*292e0*/  FMUL.FTZ R21, R53, R229.reuse ;  /* 0x000000e535157220 */ /* 0x088fe20000410000 */
[C---:B------:R-:W-:Y:S01]  /*292f0*/  HMMA.16816.F32.BF16 R64, R208.reuse, R10, R64 ;  /* 0x0000000ad040723c */ /* 0x040fe20000041840 */
[----:B------:R-:W3:Y:S07]  /*29300*/  LDSM.16.M88.4 R8, [R0+0x6800] ;  /* 0x006800000008783b */ /* 0x000eee0000000200 */
[----:B------:R2:W1:Y:S01]  /*29310*/  MUFU.TANH R206, R35 ;  /* 0x0000002300ce7308 */ /* 0x0004620000002400 */
[C---:B-----5:R-:W-:Y:S03]  /*29320*/  HMMA.16816.F32.BF16 R68, R208.reuse, R4, R68 ;  /* 0x00000004d044723c */ /* 0x060fe60000041844 */
[-C--:B------:R-:W-:Y:S06]  /*29330*/  FMUL.FTZ R31, R63, R229.reuse ;  /* 0x000000e53f1f7220 */ /* 0x080fec0000410000 */
[----:B------:R5:W1:Y:S01]  /*29340*/  MUFU.TANH R212, R37 ;  /* 0x0000002500d47308 */ /* 0x000a620000002400 */
[-C--:B------:R-:W-:Y:S01]  /*29350*/  FMUL.FTZ R60, R60, R229.reuse ;  /* 0x000000e53c3c7220 */ /* 0x080fe20000410000 */
[-C--:B----4-:R-:W-:Y:S01]  /*29360*/  FMUL.FTZ R29, R61, R229.reuse ;  /* 0x000000e53d1d7220 */ /* 0x090fe20000410000 */
[-C--:B------:R-:W-:Y:S01]  /*29370*/  FMUL.FTZ R62, R62, R229.reuse ;  /* 0x000000e53e3e7220 */ /* 0x080fe20000410000 */
[C---:B------:R-:W-:Y:S01]  /*29380*/  HMMA.16816.F32.BF16 R72, R208.reuse, R6, R72 ;  /* 0x00000006d048723c */ /* 0x040fe20000041848 */
[----:B------:R-:W4:Y:S02]  /*29390*/  LDSM.16.M88.4 R4, [R0+0x7000] ;  /* 0x007000000004783b */ /* 0x000f240000000200 */
[-C--:B------:R-:W-:Y:S03]  /*293a0*/  FMUL.FTZ R39, R64, R229.reuse ;  /* 0x000000e540277220 */ /* 0x080fe60000410000 */
[----:B------:R-:W1:Y:S01]  /*293b0*/  MUFU.TANH R174, R174 ;  /* 0x000000ae00ae7308 */ /* 0x000e620000002400 */
[-C--:B------:R-:W-:Y:S01]  /*293c0*/  FMUL.FTZ R33, R65, R229.reuse ;  /* 0x000000e541217220 */ /* 0x080fe20000410000 */
[-C--:B------:R-:W-:Y:S01]  /*293d0*/  FMUL.FTZ R66, R66, R229.reuse ;  /* 0x000000e542427220 */ /* 0x080fe20000410000 */
[-C--:B--2---:R-:W-:Y:S01]  /*293e0*/  FMUL.FTZ R35, R67, R229.reuse ;  /* 0x000000e543237220 */ /* 0x084fe20000410000 */
[-C--:B------:R-:W-:Y:S06]  /*293f0*/  FMUL.FTZ R41, R71, R229.reuse ;  /* 0x000000e547297220 */ /* 0x080fec0000410000 */
[----:B------:R2:W1:Y:S01]  /*29400*/  MUFU.TANH R64, R39 ;  /* 0x0000002700407308 */ /* 0x0004620000002400 */
[-C--:B------:R-:W-:Y:S01]  /*29410*/  FMUL.FTZ R70, R70, R229.reuse ;  /* 0x000000e546467220 */ /* 0x080fe20000410000 */
[-C--:B-----5:R-:W-:Y:S01]  /*29420*/  FMUL.FTZ R37, R68, R229.reuse ;  /* 0x000000e544257220 */ /* 0x0a0fe20000410000 */
[-C--:B------:R-:W-:Y:S07]  /*29430*/  FMUL.FTZ R47, R72, R229.reuse ;  /* 0x000000e5482f7220 */ /* 0x080fee0000410000 */
[----:B------:R-:W1:Y:S01]  /*29440*/  MUFU.TANH R176, R176 ;  /* 0x000000b000b07308 */ /* 0x000e620000002400 */
[-C--:B------:R-:W-:Y:S01]  /*29450*/  FMUL.FTZ R43, R73, R229.reuse ;  /* 0x000000e5492b7220 */ /* 0x080fe20000410000 */
[-C--:B------:R-:W-:Y:S01]  /*29460*/  FMUL.FTZ R45, R75, R229.reuse ;  /* 0x000000e54b2d7220 */ /* 0x080fe20000410000 */
[-C--:B------:R-:W-:Y:S01]  /*29470*/  FMUL.FTZ R74, R74, R229.reuse ;  /* 0x000000e54a4a7220 */ /* 0x080fe20000410000 */
[C---:B---3--:R-:W-:Y:S06]  /*29480*/  HMMA.16816.F32.BF16 R76, R208.reuse, R8, R76 ;  /* 0x00000008d04c723c */ /* 0x048fec000004184c */
[----:B------:R3:W1:Y:S01]  /*29490*/  MUFU.TANH R72, R47 ;  /* 0x0000002f00487308 */ /* 0x0006620000002400 */
[-C--:B--2---:R-:W-:Y:S01]  /*294a0*/  FMUL.FTZ R39, R69, R229.reuse ;  /* 0x000000e545277220 */ /* 0x084fe20000410000 */
[C---:B------:R-:W-:Y:S01]  /*294b0*/  HMMA.16816.F32.BF16 R80, R208.reuse, R10, R80 ;  /* 0x0000000ad050723c */ /* 0x040fe20000041850 */
[----:B------:R-:W2:Y:S07]  /*294c0*/  LDSM.16.M88.4 R8, [R0+0x7800] ;  /* 0x007800000008783b */ /* 0x000eae0000000200 */
[----:B------:R-:W1:Y:S01]  /*294d0*/  MUFU.TANH R178, R178 ;  /* 0x000000b200b27308 */ /* 0x000e620000002400 */
[C---:B----4-:R-:W-:Y:S09]  /*294e0*/  HMMA.16816.F32.BF16 R84, R208.reuse, R4, R84 ;  /* 0x00000004d054723c */ /* 0x050ff20000041854 */
[----:B------:R-:W4:Y:S01]  /*294f0*/  MUFU.TANH R12, R12 ;  /* 0x0000000c000c7308 */ /* 0x000f220000002400 */
[-C--:B------:R-:W-:Y:S01]  /*29500*/  FMUL.FTZ R76, R76, R229.reuse ;  /* 0x000000e54c4c7220 */ /* 0x080fe20000410000 */
[-C--:B---3--:R-:W-:Y:S01]  /*29510*/  FMUL.FTZ R47, R77, R229.reuse ;  /* 0x000000e54d2f7220 */ /* 0x088fe20000410000 */
        /* <DEDUP_REMOVED lines=17> */
[-C--:B------:R-:W-:Y:S01]  /*29630*/  FMUL.FTZ R90, R90, R229.reuse ;  /* 0x000000e55a5a7220 */ /* 0x080fe20000410000 */
[C---:B--2---:R-:W-:Y:S05]  /*29640*/  HMMA.16816.F32.BF16 R92, R208.reuse, R8, R92 ;  /* 0x00000008d05c723c */ /* 0x044fea000004185c */
[----:B------:R2:W1:Y:S01]  /*29650*/  MUFU.TANH R88, R63 ;  /* 0x0000003f00587308 */ /* 0x0004620000002400 */
[-C--:B-----5:R-:W-:Y:S02]  /*29660*/  FMUL.FTZ R55, R85, R229.reuse ;  /* 0x000000e555377220 */ /* 0x0a0fe40000410000 */
[C---:B------:R-:W-:Y:S01]  /*29670*/  HMMA.16816.F32.BF16 R96, R208.reuse, R10, R96 ;  /* 0x0000000ad060723c */ /* 0x040fe20000041860 */
[----:B------:R-:W5:Y:S06]  /*29680*/  LDSM.16.M88.4 R8, [R0+0x8800] ;  /* 0x008800000008783b */ /* 0x000f6c0000000200 */
[----:B------:R-:W1:Y:S01]  /*29690*/  MUFU.TANH R20, R20 ;  /* 0x0000001400147308 */ /* 0x000e620000002400 */
[C---:B---3--:R-:W-:Y:S09]  /*296a0*/  HMMA.16816.F32.BF16 R100, R208.reuse, R4, R100 ;  /* 0x00000004d064723c */ /* 0x048ff20000041864 */
[----:B------:R-:W3:Y:S01]  /*296b0*/  MUFU.TANH R22, R22 ;  /* 0x0000001600167308 */ /* 0x000ee20000002400 */
[-C--:B------:R-:W-:Y:S01]  /*296c0*/  FMUL.FTZ R92, R92, R229.reuse ;  /* 0x000000e55c5c7220 */ /* 0x080fe20000410000 */
[-C--:B--2---:R-:W-:Y:S01]  /*296d0*/  FMUL.FTZ R63, R93, R229.reuse ;  /* 0x000000e55d3f7220 */ /* 0x084fe20000410000 */
        /* <DEDUP_REMOVED lines=23> */
[----:B------:R-:W3:Y:S01]  /*29850*/  LDSM.16.M88.4 R8, [R0+0x9800] ;  /* 0x009800000008783b */ /* 0x000ee20000000200 */
[----:B------:R-:W-:Y:S04]  /*29860*/  DEPBAR.LE SB0, 0x0 ;  /* 0x000080000000791a */ /* 0x000fe80000000000 */
[C---:B--2---:R-:W-:Y:S04]  /*29870*/  HMMA.16816.F32.BF16 R116, R208.reuse, R4, R116 ;  /* 0x00000004d074723c */ /* 0x044fe80000041874 */
[----:B------:R-:W2:Y:S01]  /*29880*/  MUFU.TANH R34, R34 ;  /* 0x0000002200227308 */ /* 0x000ea20000002400 */
[----:B------:R-:W-:Y:S01]  /*29890*/  BAR.SYNC.DEFER_BLOCKING 0x0 ;  /* 0x0000000000007b1d */ /* 0x000fe20000010000 */
[-C--:B------:R-:W-:Y:S01]  /*298a0*/  FMUL.FTZ R109, R109, R229.reuse ;  /* 0x000000e56d6d7220 */ /* 0x080fe20000410000 */
[-C--:B------:R-:W-:Y:S01]  /*298b0*/  FMUL.FTZ R103, R108, R229.reuse ;  /* 0x000000e56c677220 */ /* 0x080fe20000410000 */
[-C--:B------:R-:W-:Y:S01]  /*298c0*/  FMUL.FTZ R73, R110, R229.reuse ;  /* 0x000000e56e497220 */ /* 0x080fe20000410000 */
[C---:B------:R-:W-:Y:S05]  /*298d0*/  HMMA.16816.F32.BF16 R120, R208.reuse, R6, R120 ;  /* 0x00000006d078723c */ /* 0x040fea0000041878 */
[----:B------:R1:W1:Y:S01]  /*298e0*/  MUFU.TANH R177, R109 ;  /* 0x0000006d00b17308 */ /* 0x0002620000002400 */
[----:B------:R-:W2:Y:S01]  /*298f0*/  S2R R4, SR_TID.X ;  /* 0x0000000000047919 */ /* 0x000ea20000002100 */
[-C--:B------:R-:W-:Y:S01]  /*29900*/  FMUL.FTZ R104, R111, R229.reuse ;  /* 0x000000e56f687220 */ /* 0x080fe20000410000 */
[-C--:B------:R-:W-:Y:S01]  /*29910*/  FMUL.FTZ R175, R112, R229.reuse ;  /* 0x000000e570af7220 */ /* 0x080fe20000410000 */
[-C--:B------:R-:W-:Y:S01]  /*29920*/  FMUL.FTZ R107, R113, R229.reuse ;  /* 0x000000e5716b7220 */ /* 0x080fe20000410000 */
[-C--:B------:R-:W-:Y:S01]  /*29930*/  FMUL.FTZ R110, R114, R229.reuse ;  /* 0x000000e5726e7220 */ /* 0x080fe20000410000 */
[-C--:B------:R-:W-:Y:S04]  /*29940*/  FMUL.FTZ R102, R115, R229.reuse ;  /* 0x000000e573667220 */ /* 0x080fe80000410000 */
[----:B------:R-:W2:Y:S01]  /*29950*/  MUFU.TANH R36, R36 ;  /* 0x0000002400247308 */ /* 0x000ea20000002400 */
[-C--:B------:R-:W-:Y:S01]  /*29960*/  FMUL.FTZ R108, R118, R229.reuse ;  /* 0x000000e5766c7220 */ /* 0x080fe20000410000 */
[-C--:B------:R-:W-:Y:S01]  /*29970*/  FMUL.FTZ R111, R116, R229.reuse ;  /* 0x000000e5746f7220 */ /* 0x080fe20000410000 */
[-C--:B----4-:R-:W-:Y:S01]  /*29980*/  FMUL.FTZ R101, R117, R229.reuse ;  /* 0x000000e575657220 */ /* 0x090fe20000410000 */
[-C--:B------:R-:W-:Y:S06]  /*29990*/  FMUL.FTZ R106, R119, R229.reuse ;  /* 0x000000e5776a7220 */ /* 0x080fec0000410000 */
[----:B------:R-:W4:Y:S01]  /*299a0*/  MUFU.TANH R38, R38 ;  /* 0x0000002600267308 */ /* 0x000f220000002400 */
[-C--:B-----5:R-:W-:Y:S01]  /*299b0*/  FMUL.FTZ R105, R120, R229.reuse ;  /* 0x000000e578697220 */ /* 0x0a0fe20000410000 */
[-C--:B-1----:R-:W-:Y:S01]  /*299c0*/  FMUL.FTZ R109, R121, R229.reuse ;  /* 0x000000e5796d7220 */ /* 0x082fe20000410000 */
[-C--:B------:R-:W-:Y:S01]  /*299d0*/  FMUL.FTZ R87, R122, R229.reuse ;  /* 0x000000e57a577220 */ /* 0x080fe20000410000 */
[-C--:B------:R-:W-:Y:S06]  /*299e0*/  FMUL.FTZ R112, R123, R229.reuse ;  /* 0x000000e57b707220 */ /* 0x080fec0000410000 */
[----:B------:R-:W1:Y:S01]  /*299f0*/  MUFU.TANH R3, R3 ;  /* 0x0000000300037308 */ /* 0x000e620000002400 */
[C---:B---3--:R-:W-:Y:S09]  /*29a00*/  HMMA.16816.F32.BF16 R124, R208.reuse, R8, R124 ;  /* 0x00000008d07c723c */ /* 0x048ff2000004187c */
        /* <DEDUP_REMOVED lines=11> */
[----:B------:R-:W-:Y:S06]  /*29ac0*/  FMUL.FTZ R89, R131, R229 ;  /* 0x000000e583597220 */ /* 0x000fec0000410000 */
        /* <DEDUP_REMOVED lines=79> */
[----:B------:R-:W-:Y:S01]  /*29fc0*/  IMAD.SHL.U32 R0, R4, 0x8, RZ ;  /* 0x0000000804007824 */ /* 0x000fe200078e00ff */
        /* <DEDUP_REMOVED lines=16> */
[----:B------:R-:W1:Y:S02]  /*2a0d0*/  LD.E R79, desc[UR4][R164.64+0x170] ;  /* 0x00017004a44f7980 */ /* 0x000e64000c101900 */
[-C--:B-1----:R-:W-:Y:S02]  /*2a0e0*/  IABS R100, R79.reuse ;  /* 0x0000004f00647213 */ /* 0x082fe40000000000 */
        /* <DEDUP_REMOVED lines=8> */
[C---:B------:R-:W-:Y:S02]  /*2a170*/  IADD3 R67, PT, PT, R6.reuse, -0x100, RZ ;  /* 0xffffff0006437810 */ /* 0x040fe40007ffe0ff */
        /* <DEDUP_REMOVED lines=52> */
.L_x_7193:
[----:B------:R-:W-:Y:S05]  /*2a4c0*/  BSYNC.RECONVERGENT B0 ;  /* 0x0000000000007941 */ /* 0x000fea0003800200 */
.L_x_7192:
        /* <DEDUP_REMOVED lines=46> */
[-C--:B---3--:R-:W-:Y:S03]  /*2a7b0*/  IADD3 R122, P4, PT, R124, R5.reuse, RZ ;  /* 0x000000057c7a7210 */ /* 0x088fe60007f9e0ff */
[----:B------:R-:W-:Y:S01]  /*2a7c0*/  @!PT LDS RZ, [RZ] ;  /* 0x00000000fffff984 */ /* 0x000fe20000000800 */
[----:B------:R-:W-:Y:S01]  /*2a7d0*/  @!PT LDS RZ, [RZ] ;  /* 0x00000000fffff984 */ /* 0x000fe20000000800 */
[----:B------:R-:W-:Y:S01]  /*2a7e0*/  @!PT LDS RZ, [RZ] ;  /* 0x00000000fffff984 */ /* 0x000fe20000000800 */
[----:B------:R3:W-:Y:S02]  /*2a7f0*/  @!P1 LDGSTS.E.BYPASS.LTC128B.128 [R249+0x4800], desc[UR4][R68.64] ;  /* 0x0480000044f99fae */ /* 0x0007e4000b981a04 */
[--C-:B------:R-:W-:Y:S01]  /*2a800*/  IMAD.X R123, R125, 0x1, R6.reuse, P4 ;  /* 0x000000017d7b7824 */ /* 0x100fe200020e0606 */
[-C--:B----4-:R-:W-:Y:S01]  /*2a810*/  IADD3 R120, P0, PT, R122, R5.reuse, RZ ;  /* 0x000000057a787210 */ /* 0x090fe20007f1e0ff */
        /* <DEDUP_REMOVED lines=8> */
[----:B------:R-:W-:Y:S02]  /*2a8a0*/  IADD3.X R117, PT, PT, R121, R6, RZ, P4, !PT ;  /* 0x0000000679757210 */ /* 0x000fe400027fe4ff */
        /* <DEDUP_REMOVED lines=52> */
.L_x_7191:
[----:B------:R-:W-:Y:S05]  /*2abf0*/  BSYNC.RECONVERGENT B1 ;  /* 0x0000000000017941 */ /* 0x000fea0003800200 */
.L_x_7190:
[----:B------:R-:W-:Y:S01]  /*2ac00*/  LOP3.LUT R250, R250, 0xfdffffff, RZ, 0xc0, !PT ;  /* 0xfdfffffffafa7812 */ /* 0x000fe200078ec0ff */
[----:B--2---:R-:W-:Y:S01]  /*2ac10*/  IMAD.SHL.U32 R69, R4, 0x2, RZ ;  /* 0x0000000204457824 */ /* 0x004fe200078e00ff */
[----:B------:R-:W-:Y:S01]  /*2ac20*/  LOP3.LUT R252, R252, 0xfffffffe, RZ, 0xc0, !PT ;  /* 0xfffffffefcfc7812 */ /* 0x000fe200078ec0ff */
[----:B------:R-:W2:Y:S01]  /*2ac30*/  S2UR UR6, SR_CgaCtaId ;  /* 0x00000000000679c3 */ /* 0x000ea20000008800 */
[----:B------:R-:W-:Y:S01]  /*2ac40*/  @P2 LOP3.LUT R250, R250, 0x2000000, RZ, 0xfc, !PT ;  /* 0x02000000fafa2812 */ /* 0x000fe200078efcff */
[----:B------:R-:W-:Y:S01]  /*2ac50*/  UMOV UR7, 0x400 ;  /* 0x0000040000077882 */ /* 0x000fe20000000000 */
[----:B------:R-:W-:Y:S01]  /*2ac60*/  LOP3.LUT R68, R69, 0x6, RZ, 0xc0, !PT ;  /* 0x0000000645447812 */ /* 0x000fe200078ec0ff */
[----:B-1----:R-:W-:Y:S01]  /*2ac70*/  VIADD R97, R244, 0x8 ;  /* 0x00000008f4617836 */ /* 0x002fe20000000000 */
[----:B------:R-:W-:Y:S03]  /*2ac80*/  LOP3.LUT R250, R250, 0xfeffffff, RZ, 0xc0, !PT ;  /* 0xfefffffffafa7812 */ /* 0x000fe600078ec0ff */
[----:B------:R-:W-:Y:S01]  /*2ac90*/  IMAD R11, R251, 0x100, R68 ;  /* 0x00000100fb0b7824 */ /* 0x000fe200078e0244 */
[----:B------:R-:W-:Y:S03]  /*2aca0*/  @P3 LOP3.LUT R250, R250, 0x1000000, RZ, 0xfc, !PT ;  /* 0x01000000fafa3812 */ /* 0x000fe600078efcff */
[C---:B------:R-:W-:Y:S01]  /*2acb0*/  IMAD.IADD R81, R11.reuse, 0x1, R236 ;  /* 0x000000010b517824 */ /* 0x040fe200078e02ec */
[----:B------:R-:W-:Y:S01]  /*2acc0*/  LOP3.LUT R250, R250, 0xff7fffff, RZ, 0xc0, !PT ;  /* 0xff7ffffffafa7812 */ /* 0x000fe200078ec0ff */
[C---:B------:R-:W-:Y:S02]  /*2acd0*/  VIADD R195, R11.reuse, 0x59 ;  /* 0x000000590bc37836 */ /* 0x040fe40000000000 */
[C---:B------:R-:W-:Y:S01]  /*2ace0*/  VIADD R191, R11.reuse, 0x30 ;  /* 0x000000300bbf7836 */ /* 0x040fe20000000000 */
[C-C-:B------:R-:W-:Y:S01]  /*2acf0*/  IADD3 R0, PT, PT, R244.reuse, -0x1, -R81.reuse ;  /* 0xfffffffff4007810 */ /* 0x140fe20007ffe851 */
[C---:B------:R-:W-:Y:S01]  /*2ad00*/  VIADD R6, R11.reuse, 0x1 ;  /* 0x000000010b067836 */ /* 0x040fe20000000000 */
[--C-:B------:R-:W-:Y:S01]  /*2ad10*/  IADD3 R9, PT, PT, R244, -0x9, -R81.reuse ;  /* 0xfffffff7f4097810 */ /* 0x100fe20007ffe851 */
[C---:B------:R-:W-:Y:S01]  /*2ad20*/  VIADD R185, R11.reuse, 0x39 ;  /* 0x000000390bb97836 */ /* 0x040fe20000000000 */
[----:B------:R-:W-:Y:S01]  /*2ad30*/  IABS R0, R0 ;  /* 0x0000000000007213 */ /* 0x000fe20000000000 */
[C---:B------:R-:W-:Y:S01]  /*2ad40*/  VIADD R219, R11.reuse, 0x48 ;  /* 0x000000480bdb7836 */ /* 0x040fe20000000000 */
[----:B------:R-:W-:Y:S01]  /*2ad50*/  ISETP.GE.AND P1, PT, R6, R245, PT ;  /* 0x000000f50600720c */ /* 0x000fe20003f26270 */
[----:B--2---:R-:W-:Y:S01]  /*2ad60*/  ULEA UR6, UR6, UR7, 0x18 ;  /* 0x0000000706067291 */ /* 0x004fe2000f8ec0ff */
[----:B------:R-:W-:Y:S01]  /*2ad70*/  I2FP.F32.S32 R0, R0 ;  /* 0x0000000000007245 */ /* 0x000fe20000201400 */
[C---:B------:R-:W-:Y:S01]  /*2ad80*/  VIADD R113, R11.reuse, 0x9 ;  /* 0x000000090b717836 */ /* 0x040fe20000000000 */
[----:B------:R-:W-:Y:S01]  /*2ad90*/  IABS R9, R9 ;  /* 0x0000000900097213 */ /* 0x000fe20000000000 */
[----:B------:R-:W-:Y:S01]  /*2ada0*/  VIADD R79, R11, 0x10 ;  /* 0x000000100b4f7836 */ /* 0x000fe20000000000 */
[--C-:B------:R-:W-:Y:S01]  /*2adb0*/  IADD3 R7, PT, PT, R244, -0x10, -R81.reuse ;  /* 0xfffffff0f4077810 */ /* 0x100fe20007ffe851 */
[----:B------:R-:W-:Y:S01]  /*2adc0*/  FFMA.FTZ R174, -R239, R0, R174 ;  /* 0x00000000efae7223 */ /* 0x000fe200000101ae */
[----:B------:R-:W-:Y:S01]  /*2add0*/  I2FP.F32.S32 R9, R9 ;  /* 0x0000000900097245 */ /* 0x000fe20000201400 */
[C---:B------:R-:W-:Y:S01]  /*2ade0*/  VIADD R193, R11.reuse, 0x28 ;  /* 0x000000280bc17836 */ /* 0x040fe20000000000 */
[----:B------:R-:W-:Y:S01]  /*2adf0*/  ISETP.GE.AND P0, PT, R6, R248, PT ;  /* 0x000000f80600720c */ /* 0x000fe20003f06270 */
[----:B------:R-:W-:Y:S01]  /*2ae00*/  VIADD R129, R11, 0x29 ;  /* 0x000000290b817836 */ /* 0x000fe20000000000 */
[----:B------:R-:W-:Y:S01]  /*2ae10*/  IABS R7, R7 ;  /* 0x0000000700077213 */ /* 0x000fe20000000000 */
[----:B------:R-:W-:Y:S01]  /*2ae20*/  FFMA.FTZ R180, -R239, R9, R180 ;  /* 0x00000009efb47223 */ /* 0x000fe200000101b4 */
[----:B------:R-:W-:Y:S01]  /*2ae30*/  @P1 LOP3.LUT R250, R250, 0x800000, RZ, 0xfc, !PT ;  /* 0x00800000fafa1812 */ /* 0x000fe200078efcff */
[C---:B------:R-:W-:Y:S01]  /*2ae40*/  VIADD R124, R11.reuse, 0x31 ;  /* 0x000000310b7c7836 */ /* 0x040fe20000000000 */
[----:B------:R-:W-:Y:S01]  /*2ae50*/  I2FP.F32.S32 R7, R7 ;  /* 0x0000000700077245 */ /* 0x000fe20000201400 */
[C---:B------:R-:W-:Y:S01]  /*2ae60*/  VIADD R189, R11.reuse, 0x38 ;  /* 0x000000380bbd7836 */ /* 0x040fe20000000000 */
[----:B------:R-:W-:Y:S01]  /*2ae70*/  FSEL R174, R174, -INF , P0 ;  /* 0xff800000aeae7808 */ /* 0x000fe20000000000 */
[----:B------:R-:W-:Y:S01]  /*2ae80*/  VIADD R205, R11, 0x51 ;  /* 0x000000510bcd7836 */ /* 0x000fe20000000000 */
[C---:B------:R-:W-:Y:S01]  /*2ae90*/  ISETP.GE.AND P4, PT, R6.reuse, R247, PT ;  /* 0x000000f70600720c */ /* 0x040fe20003f86270 */
[----:B------:R-:W-:Y:S01]  /*2aea0*/  FFMA.FTZ R12, -R239, R7, R12 ;  /* 0x00000007ef0c7223 */ /* 0x000fe2000001010c */
[----:B------:R-:W-:Y:S01]  /*2aeb0*/  ISETP.GE.AND P1, PT, R6, R246, PT ;  /* 0x000000f60600720c */ /* 0x000fe20003f26270 */
[----:B------:R-:W-:Y:S01]  /*2aec0*/  VIADD R197, R11, 0x58 ;  /* 0x000000580bc57836 */ /* 0x000fe20000000000 */
[-C--:B------:R-:W-:Y:S01]  /*2aed0*/  ISETP.GE.AND P0, PT, R113, R248.reuse, PT ;  /* 0x000000f87100720c */ /* 0x080fe20003f06270 */
[--C-:B------:R-:W-:Y:S01]  /*2aee0*/  IMAD.IADD R95, R244, 0x1, -R81.reuse ;  /* 0x00000001f45f7824 */ /* 0x100fe200078e0a51 */
[C-C-:B------:R-:W-:Y:S01]  /*2aef0*/  IADD3 R6, PT, PT, R97.reuse, -0x9, -R81.reuse ;  /* 0xfffffff761067810 */ /* 0x140fe20007ffe851 */
[--C-:B------:R-:W-:Y:S01]  /*2af00*/  IMAD.IADD R67, R97, 0x1, -R81.reuse ;  /* 0x0000000161437824 */ /* 0x100fe200078e0a51 */
[----:B------:R-:W-:Y:S02]  /*2af10*/  FSEL R180, R180, -INF , P0 ;  /* 0xff800000b4b47808 */ /* 0x000fe40000000000 */
[----:B------:R-:W-:Y:S02]  /*2af20*/  ISETP.GE.AND P0, PT, R79, R248, PT ;  /* 0x000000f84f00720c */ /* 0x000fe40003f06270 */
[----:B------:R-:W-:Y:S02]  /*2af30*/  IABS R6, R6 ;  /* 0x0000000600067213 */ /* 0x000fe40000000000 */
[----:B------:R-:W-:Y:S02]  /*2af40*/  FSEL R100, R12, -INF , P0 ;  /* 0xff8000000c647808 */ /* 0x000fe40000000000 */
[C-C-:B------:R-:W-:Y:S01]  /*2af50*/  IADD3 R9, PT, PT, R244.reuse, -0x18, -R81.reuse ;  /* 0xffffffe8f4097810 */ /* 0x140fe20007ffe851 */
[----:B------:R-:W-:Y:S01]  /*2af60*/  IMAD.MOV.U32 R12, RZ, RZ, R6 ;  /* 0x000000ffff0c7224 */ /* 0x000fe200078e0006 */
[C-C-:B------:R-:W-:Y:S02]  /*2af70*/  IADD3 R5, PT, PT, R244.reuse, -0x11, -R81.reuse ;  /* 0xffffffeff4057810 */ /* 0x140fe40007ffe851 */
[----:B------:R-:W-:Y:S02]  /*2af80*/  IABS R9, R9 ;  /* 0x0000000900097213 */ /* 0x000fe40000000000 */
[----:B------:R-:W-:Y:S02]  /*2af90*/  I2FP.F32.S32 R12, R12 ;  /* 0x0000000c000c7245 */ /* 0x000fe40000201400 */
[C-C-:B------:R-:W-:Y:S02]  /*2afa0*/  IADD3 R7, PT, PT, R244.reuse, -0x19, -R81.reuse ;  /* 0xffffffe7f4077810 */ /* 0x140fe40007ffe851 */
[----:B------:R-:W-:Y:S01]  /*2afb0*/  IABS R5, R5 ;  /* 0x0000000500057213 */ /* 0x000fe20000000000 */
[C---:B------:R-:W-:Y:S01]  /*2afc0*/  FFMA.FTZ R184, -R239.reuse, R12, R184 ;  /* 0x0000000cefb87223 */ /* 0x040fe200000101b8 */
[C-C-:B------:R-:W-:Y:S02]  /*2afd0*/  IADD3 R12, PT, PT, R244.reuse, -0x20, -R81.reuse ;  /* 0xffffffe0f40c7810 */ /* 0x140fe40007ffe851 */
[----:B------:R-:W-:Y:S02]  /*2afe0*/  I2FP.F32.S32 R9, R9 ;  /* 0x0000000900097245 */ /* 0x000fe40000201400 */
[----:B------:R-:W-:Y:S02]  /*2aff0*/  IABS R12, R12 ;  /* 0x0000000c000c7213 */ /* 0x000fe40000000000 */
[----:B------:R-:W-:Y:S01]  /*2b000*/  IABS R7, R7 ;  /* 0x0000000700077213 */ /* 0x000fe20000000000 */
[----:B------:R-:W-:Y:S01]  /*2b010*/  FFMA.FTZ R16, -R239, R9, R16 ;  /* 0x00000009ef107223 */ /* 0x000fe20000010110 */
[----:B------:R-:W-:Y:S01]  /*2b020*/  I2FP.F32.S32 R12, R12 ;  /* 0x0000000c000c7245 */ /* 0x000fe20000201400 */
[----:B------:R-:W-:Y:S01]  /*2b030*/  VIADD R9, R11, 0x11 ;  /* 0x000000110b097836 */ /* 0x000fe20000000000 */
[----:B------:R-:W-:Y:S02]  /*2b040*/  I2FP.F32.S32 R5, R5 ;  /* 0x0000000500057245 */ /* 0x000fe40000201400 */
[----:B------:R-:W-:Y:S01]  /*2b050*/  I2FP.F32.S32 R7, R7 ;  /* 0x0000000700077245 */ /* 0x000fe20000201400 */
[C---:B------:R-:W-:Y:S01]  /*2b060*/  FFMA.FTZ R20, -R239.reuse, R12, R20 ;  /* 0x0000000cef147223 */ /* 0x040fe20000010114 */
[--C-:B------:R-:W-:Y:S01]  /*2b070*/  IADD3 R12, PT, PT, R244, -0x29, -R81.reuse ;  /* 0xffffffd7f40c7810 */ /* 0x100fe20007ffe851 */
[C---:B------:R-:W-:Y:S01]  /*2b080*/  FFMA.FTZ R170, -R239.reuse, R5, R170 ;  /* 0x00000005efaa7223 */ /* 0x040fe200000101aa */
[----:B------:R-:W-:Y:S01]  /*2b090*/  IABS R5, R95 ;  /* 0x0000005f00057213 */ /* 0x000fe20000000000 */
[----:B------:R-:W-:Y:S01]  /*2b0a0*/  FFMA.FTZ R188, -R239, R7, R188 ;  /* 0x00000007efbc7223 */ /* 0x000fe200000101bc */
[----:B------:R-:W-:Y:S01]  /*2b0b0*/  IABS R12, R12 ;  /* 0x0000000c000c7213 */ /* 0x000fe20000000000 */
[----:B------:R-:W-:Y:S01]  /*2b0c0*/  VIADD R7, R11, 0x18 ;  /* 0x000000180b077836 */ /* 0x000fe20000000000 */
[--C-:B------:R-:W-:Y:S02]  /*2b0d0*/  IADD3 R0, PT, PT, R97, -0x1, -R81.reuse ;  /* 0xffffffff61007810 */ /* 0x100fe40007ffe851 */
[----:B------:R-:W-:Y:S02]  /*2b0e0*/  I2FP.F32.S32 R12, R12 ;  /* 0x0000000c000c7245 */ /* 0x000fe40000201400 */
[----:B------:R-:W-:Y:S02]  /*2b0f0*/  IABS R67, R67 ;  /* 0x0000004300437213 */ /* 0x000fe40000000000 */
[----:B------:R-:W-:Y:S01]  /*2b100*/  ISETP.GE.AND P0, PT, R9, R248, PT ;  /* 0x000000f80900720c */ /* 0x000fe20003f06270 */
[----:B------:R-:W-:Y:S01]  /*2b110*/  FFMA.FTZ R196, -R239, R12, R196 ;  /* 0x0000000cefc47223 */ /* 0x000fe200000101c4 */
[--C-:B------:R-:W-:Y:S02]  /*2b120*/  IADD3 R12, PT, PT, R97, -0x20, -R81.reuse ;  /* 0xffffffe0610c7810 */ /* 0x100fe40007ffe851 */
[----:B------:R-:W-:Y:S02]  /*2b130*/  I2FP.F32.S32 R5, R5 ;  /* 0x0000000500057245 */ /* 0x000fe40000201400 */
[----:B------:R-:W-:Y:S02]  /*2b140*/  IABS R12, R12 ;  /* 0x0000000c000c7213 */ /* 0x000fe40000000000 */
[----:B------:R-:W-:Y:S01]  /*2b150*/  LOP3.LUT R250, R250, 0xfffffdff, RZ, 0xc0, !PT ;  /* 0xfffffdfffafa7812 */ /* 0x000fe200078ec0ff */
[CC--:B------:R-:W-:Y:S01]  /*2b160*/  FFMA.FTZ R172, -R239.reuse, R5.reuse, R172 ;  /* 0x00000005efac7223 */ /* 0x0c0fe200000101ac */
[----:B------:R-:W-:Y:S01]  /*2b170*/  I2FP.F32.S32 R12, R12 ;  /* 0x0000000c000c7245 */ /* 0x000fe20000201400 */
[----:B------:R-:W-:Y:S01]  /*2b180*/  FFMA.FTZ R182, -R239, R5, R182 ;  /* 0x00000005efb67223 */ /* 0x000fe200000101b6 */
[----:B------:R-:W-:Y:S01]  /*2b190*/  IABS R0, R0 ;  /* 0x0000000000007213 */ /* 0x000fe20000000000 */
[----:B------:R-:W-:Y:S01]  /*2b1a0*/  VIADD R5, R11, 0x19 ;  /* 0x000000190b057836 */ /* 0x000fe20000000000 */
[----:B------:R-:W-:Y:S01]  /*2b1b0*/  I2FP.F32.S32 R67, R67 ;  /* 0x0000004300437245 */ /* 0x000fe20000201400 */
[----:B------:R-:W-:Y:S01]  /*2b1c0*/  FFMA.FTZ R22, -R239, R12, R22 ;  /* 0x0000000cef167223 */ /* 0x000fe20000010116 */
[--C-:B------:R-:W-:Y:S02]  /*2b1d0*/  IADD3 R12, PT, PT, R97, -0x29, -R81.reuse ;  /* 0xffffffd7610c7810 */ /* 0x100fe40007ffe851 */
[----:B------:R-:W-:Y:S01]  /*2b1e0*/  FSEL R170, R170, -INF , P0 ;  /* 0xff800000aaaa7808 */ /* 0x000fe20000000000 */
[----:B------:R-:W-:Y:S01]  /*2b1f0*/  FFMA.FTZ R176, -R239, R67, R176 ;  /* 0x00000043efb07223 */ /* 0x000fe200000101b0 */
[----:B------:R-:W-:Y:S02]  /*2b200*/  ISETP.GE.AND P0, PT, R7, R248, PT ;  /* 0x000000f80700720c */ /* 0x000fe40003f06270 */
[----:B------:R-:W-:Y:S02]  /*2b210*/  IABS R12, R12 ;  /* 0x0000000c000c7213 */ /* 0x000fe40000000000 */
[----:B------:R-:W-:Y:S02]  /*2b220*/  @P1 LOP3.LUT R250, R250, 0x200, RZ, 0xfc, !PT ;  /* 0x00000200fafa1812 */ /* 0x000fe400078efcff */
[----:B------:R-:W-:Y:S02]  /*2b230*/  I2FP.F32.S32 R0, R0 ;  /* 0x0000000000007245 */ /* 0x000fe40000201400 */
[----:B------:R-:W-:Y:S02]  /*2b240*/  ISETP.GE.AND P1, PT, R11, R248, PT ;  /* 0x000000f80b00720c */ /* 0x000fe40003f26270 */
[----:B------:R-:W-:Y:S01]  /*2b250*/  FSEL R67, R16, -INF , P0 ;  /* 0xff80000010437808 */ /* 0x000fe20000000000 */
[----:B------:R-:W-:Y:S01]  /*2b260*/  FFMA.FTZ R178, -R239, R0, R178 ;  /* 0x00000000efb27223 */ /* 0x000fe200000101b2 */
[----:B------:R-:W-:Y:S01]  /*2b270*/  I2FP.F32.S32 R12, R12 ;  /* 0x0000000c000c7245 */ /* 0x000fe20000201400 */
[----:B------:R-:W-:Y:S01]  /*2b280*/  VIADD R0, R11, 0x8 ;  /* 0x000000080b007836 */ /* 0x000fe20000000000 */
[--C-:B------:R-:W-:Y:S02]  /*2b290*/  IADD3 R16, PT, PT, R244, -0x48, -R81.reuse ;  /* 0xffffffb8f4107810 */ /* 0x100fe40007ffe851 */
[----:B------:R-:W-:Y:S01]  /*2b2a0*/  FSEL R172, R172, -INF , P1 ;  /* 0xff800000acac7808 */ /* 0x000fe20000800000 */
[----:B------:R-:W-:Y:S01]  /*2b2b0*/  FFMA.FTZ R198, -R239, R12, R198 ;  /* 0x0000000cefc67223 */ /* 0x000fe200000101c6 */
[CC--:B------:R-:W-:Y:S02]  /*2b2c0*/  ISETP.GE.AND P1, PT, R11.reuse, R247.reuse, PT ;  /* 0x000000f70b00720c */ /* 0x0c0fe40003f26270 */
[----:B------:R-:W-:Y:S02]  /*2b2d0*/  IABS R16, R16 ;  /* 0x0000001000107213 */ /* 0x000fe40000000000 */
[--C-:B------:R-:W-:Y:S02]  /*2b2e0*/  IADD3 R12, PT, PT, R244, -0x49, -R81.reuse ;  /* 0xffffffb7f40c7810 */ /* 0x100fe40007ffe851 */
[----:B------:R-:W-:Y:S01]  /*2b2f0*/  FSEL R6, R176, -INF , P1 ;  /* 0xff800000b0067808 */ /* 0x000fe20000800000 */
[----:B------:R-:W-:Y:S01]  /*2b300*/  VIADD R176, R11, 0x70 ;  /* 0x000000700bb07836 */ /* 0x000fe20000000000 */
[-C--:B------:R-:W-:Y:S02]  /*2b310*/  ISETP.GE.AND P1, PT, R0, R247.reuse, PT ;  /* 0x000000f70000720c */ /* 0x080fe40003f26270 */
[----:B------:R-:W-:Y:S02]  /*2b320*/  I2FP.F32.S32 R16, R16 ;  /* 0x0000001000107245 */ /* 0x000fe40000201400 */
[----:B------:R-:W-:Y:S02]  /*2b330*/  IABS R12, R12 ;  /* 0x0000000c000c7213 */ /* 0x000fe40000000000 */
[----:B------:R-:W-:Y:S01]  /*2b340*/  FSEL R182, R182, -INF , P1 ;  /* 0xff800000b6b67808 */ /* 0x000fe20000800000 */
[----:B------:R-:W-:Y:S01]  /*2b350*/  FFMA.FTZ R40, -R239, R16, R40 ;  /* 0x00000010ef287223 */ /* 0x000fe20000010128 */
[C---:B------:R-:W-:Y:S02]  /*2b360*/  ISETP.GE.AND P0, PT, R113.reuse, R247, PT ;  /* 0x000000f77100720c */ /* 0x040fe40003f06270 */
[C---:B------:R-:W-:Y:S02]  /*2b370*/  ISETP.GE.AND P2, PT, R113.reuse, R245, PT ;  /* 0x000000f57100720c */ /* 0x040fe40003f46270 */
[----:B------:R-:W-:Y:S02]  /*2b380*/  ISETP.GE.AND P1, PT, R113, R246, PT ;  /* 0x000000f67100720c */ /* 0x000fe40003f26270 */
[----:B------:R-:W-:Y:S02]  /*2b390*/  I2FP.F32.S32 R12, R12 ;  /* 0x0000000c000c7245 */ /* 0x000fe40000201400 */
[C-C-:B------:R-:W-:Y:S02]  /*2b3a0*/  IADD3 R113, PT, PT, R244.reuse, -0x28, -R81.reuse ;  /* 0xffffffd8f4717810 */ /* 0x140fe40007ffe851 */
[C---:B------:R-:W-:Y:S01]  /*2b3b0*/  IADD3 R16, PT, PT, R244.reuse, -0x51, -R81 ;  /* 0xffffffaff4107810 */ /* 0x040fe20007ffe851 */
[----:B------:R-:W-:Y:S01]  /*2b3c0*/  FFMA.FTZ R3, -R239, R12, R3 ;  /* 0x0000000cef037223 */ /* 0x000fe20000010103 */
[--C-:B------:R-:W-:Y:S02]  /*2b3d0*/  IADD3 R115, PT, PT, R97, -0x11, -R81.reuse ;  /* 0xffffffef61737810 */ /* 0x100fe40007ffe851 */
[----:B------:R-:W-:Y:S02]  /*2b3e0*/  IABS R113, R113 ;  /* 0x0000007100717213 */ /* 0x000fe40000000000 */
[----:B------:R-:W-:Y:S02]  /*2b3f0*/  IABS R16, R16 ;  /* 0x0000001000107213 */ /* 0x000fe40000000000 */
[----:B------:R-:W-:Y:S02]  /*2b400*/  IABS R115, R115 ;  /* 0x0000007300737213 */ /* 0x000fe40000000000 */
[C-C-:B------:R-:W-:Y:S02]  /*2b410*/  IADD3 R12, PT, PT, R244.reuse, -0x59, -R81.reuse ;  /* 0xffffffa7f40c7810 */ /* 0x140fe40007ffe851 */
[----:B------:R-:W-:Y:S02]  /*2b420*/  I2FP.F32.S32 R113, R113 ;  /* 0x0000007100717245 */ /* 0x000fe40000201400 */
[----:B------:R-:W-:Y:S02]  /*2b430*/  I2FP.F32.S32 R16, R16 ;  /* 0x0000001000107245 */ /* 0x000fe40000201400 */
[----:B------:R-:W-:Y:S01]  /*2b440*/  I2FP.F32.S32 R115, R115 ;  /* 0x0000007300737245 */ /* 0x000fe20000201400 */
[C---:B------:R-:W-:Y:S01]  /*2b450*/  FFMA.FTZ R24, -R239.reuse, R113, R24 ;  /* 0x00000071ef187223 */ /* 0x040fe20000010118 */
[----:B------:R-:W-:Y:S01]  /*2b460*/  IABS R12, R12 ;  /* 0x0000000c000c7213 */ /* 0x000fe20000000000 */
[C---:B------:R-:W-:Y:S01]  /*2b470*/  FFMA.FTZ R2, -R239.reuse, R16, R2 ;  /* 0x00000010ef027223 */ /* 0x040fe20000010102 */
[C-C-:B------:R-:W-:Y:S01]  /*2b480*/  IADD3 R113, PT, PT, R244.reuse, -0x31, -R81.reuse ;  /* 0xffffffcff4717810 */ /* 0x140fe20007ffe851 */
[----:B------:R-:W-:Y:S01]  /*2b490*/  FFMA.FTZ R186, -R239, R115, R186 ;  /* 0x00000073efba7223 */ /* 0x000fe200000101ba */
[----:B------:R-:W-:Y:S02]  /*2b4a0*/  I2FP.F32.S32 R12, R12 ;  /* 0x0000000c000c7245 */ /* 0x000fe40000201400 */
[--C-:B------:R-:W-:Y:S02]  /*2b4b0*/  IADD3 R16, PT, PT, R97, -0x49, -R81.reuse ;  /* 0xffffffb761107810 */ /* 0x100fe40007ffe851 */
[C---:B------:R-:W-:Y:S01]  /*2b4c0*/  IADD3 R115, PT, PT, R244.reuse, -0x30, -R81 ;  /* 0xffffffd0f4737810 */ /* 0x040fe20007ffe851 */
[C---:B------:R-:W-:Y:S01]  /*2b4d0*/  FFMA.FTZ R17, -R239.reuse, R12, R17 ;  /* 0x0000000cef117223 */ /* 0x040fe20000010111 */
[----:B------:R-:W-:Y:S02]  /*2b4e0*/  IABS R113, R113 ;  /* 0x0000007100717213 */ /* 0x000fe40000000000 */
[----:B------:R-:W-:Y:S02]  /*2b4f0*/  IABS R16, R16 ;  /* 0x0000001000107213 */ /* 0x000fe40000000000 */
[----:B------:R-:W-:Y:S02]  /*2b500*/  IABS R115, R115 ;  /* 0x0000007300737213 */ /* 0x000fe40000000000 */
[C---:B------:R-:W-:Y:S02]  /*2b510*/  IADD3 R12, PT, PT, R244.reuse, -0x61, -R81 ;  /* 0xffffff9ff40c7810 */ /* 0x040fe40007ffe851 */
[----:B------:R-:W-:Y:S02]  /*2b520*/  I2FP.F32.S32 R113, R113 ;  /* 0x0000007100717245 */ /* 0x000fe40000201400 */
[----:B------:R-:W-:Y:S02]  /*2b530*/  I2FP.F32.S32 R16, R16 ;  /* 0x0000001000107245 */ /* 0x000fe40000201400 */
[----:B------:R-:W-:Y:S01]  /*2b540*/  I2FP.F32.S32 R115, R115 ;  /* 0x0000007300737245 */ /* 0x000fe20000201400 */
[C---:B------:R-:W-:Y:S01]  /*2b550*/  FFMA.FTZ R200, -R239.reuse, R113, R200 ;  /* 0x00000071efc87223 */ /* 0x040fe200000101c8 */
[----:B------:R-:W-:Y:S01]  /*2b560*/  IABS R12, R12 ;  /* 0x0000000c000c7213 */ /* 0x000fe20000000000 */
[----:B------:R-:W-:Y:S01]  /*2b570*/  FFMA.FTZ R13, -R239, R16, R13 ;  /* 0x00000010ef0d7223 */ /* 0x000fe2000001010d */
[--C-:B------:R-:W-:Y:S01]  /*2b580*/  IADD3 R113, PT, PT, R97, -0x28, -R81.reuse ;  /* 0xffffffd861717810 */ /* 0x100fe20007ffe851 */
[C---:B------:R-:W-:Y:S01]  /*2b590*/  FFMA.FTZ R28, -R239.reuse, R115, R28 ;  /* 0x00000073ef1c7223 */ /* 0x040fe2000001011c */
[----:B------:R-:W-:Y:S02]  /*2b5a0*/  I2FP.F32.S32 R12, R12 ;  /* 0x0000000c000c7245 */ /* 0x000fe40000201400 */
[C-C-:B------:R-:W-:Y:S02]  /*2b5b0*/  IADD3 R16, PT, PT, R244.reuse, -0x69, -R81.reuse ;  /* 0xffffff97f4107810 */ /* 0x140fe40007ffe851 */
[C---:B------:R-:W-:Y:S01]  /*2b5c0*/  IADD3 R115, PT, PT, R244.reuse, -0x39, -R81 ;  /* 0xffffffc7f4737810 */ /* 0x040fe20007ffe851 */
[----:B------:R-:W-:Y:S01]  /*2b5d0*/  FFMA.FTZ R21, -R239, R12, R21 ;  /* 0x0000000cef157223 */ /* 0x000fe20000010115 */
[----:B------:R-:W-:Y:S02]  /*2b5e0*/  IABS R113, R113 ;  /* 0x0000007100717213 */ /* 0x000fe40000000000 */
[----:B------:R-:W-:Y:S02]  /*2b5f0*/  IABS R16, R16 ;  /* 0x0000001000107213 */ /* 0x000fe40000000000 */
[----:B------:R-:W-:Y:S02]  /*2b600*/  IABS R115, R115 ;  /* 0x0000007300737213 */ /* 0x000fe40000000000 */
[----:B------:R-:W-:Y:S02]  /*2b610*/  IADD3 R12, PT, PT, R97, -0x59, -R81 ;  /* 0xffffffa7610c7810 */ /* 0x000fe40007ffe851 */
[----:B------:R-:W-:Y:S02]  /*2b620*/  I2FP.F32.S32 R113, R113 ;  /* 0x0000007100717245 */ /* 0x000fe40000201400 */
[----:B------:R-:W-:Y:S02]  /*2b630*/  I2FP.F32.S32 R16, R16 ;  /* 0x0000001000107245 */ /* 0x000fe40000201400 */
[----:B------:R-:W-:Y:S01]  /*2b640*/  I2FP.F32.S32 R115, R115 ;  /* 0x0000007300737245 */ /* 0x000fe20000201400 */
[C---:B------:R-:W-:Y:S01]  /*2b650*/  FFMA.FTZ R26, -R239.reuse, R113, R26 ;  /* 0x00000071ef1a7223 */ /* 0x040fe2000001011a */
[----:B------:R-:W-:Y:S01]  /*2b660*/  IABS R12, R12 ;  /* 0x0000000c000c7213 */ /* 0x000fe20000000000 */
[----:B------:R-:W-:Y:S01]  /*2b670*/  FFMA.FTZ R25, -R239, R16, R25 ;  /* 0x00000010ef197223 */ /* 0x000fe20000010119 */
[--C-:B------:R-:W-:Y:S01]  /*2b680*/  IADD3 R113, PT, PT, R97, -0x31, -R81.reuse ;  /* 0xffffffcf61717810 */ /* 0x100fe20007ffe851 */
[----:B------:R-:W-:Y:S01]  /*2b690*/  FFMA.FTZ R204, -R239, R115, R204 ;  /* 0x00000073efcc7223 */ /* 0x000fe200000101cc */
[----:B------:R-:W-:Y:S02]  /*2b6a0*/  I2FP.F32.S32 R12, R12 ;  /* 0x0000000c000c7245 */ /* 0x000fe40000201400 */
[C-C-:B------:R-:W-:Y:S02]  /*2b6b0*/  IADD3 R16, PT, PT, R244.reuse, -0x71, -R81.reuse ;  /* 0xffffff8ff4107810 */ /* 0x140fe40007ffe851 */
[----:B------:R-:W-:Y:S01]  /*2b6c0*/  IADD3 R115, PT, PT, R97, -0x30, -R81 ;  /* 0xffffffd061737810 */ /* 0x000fe20007ffe851 */
        /* <DEDUP_REMOVED lines=14> */
[C-C-:B------:R-:W-:Y:S02]  /*2b7b0*/  IADD3 R16, PT, PT, R244.reuse, -0x80, -R81.reuse ;  /* 0xffffff80f4107810 */ /* 0x140fe40007ffe851 */
[----:B------:R-:W-:Y:S01]  /*2b7c0*/  IADD3 R115, PT, PT, R97, -0x39, -R81 ;  /* 0xffffffc761737810 */ /* 0x000fe20007ffe851 */
        /* <DEDUP_REMOVED lines=30> */
[----:B------:R-:W-:Y:S02]  /*2b9b0*/  IADD3 R113, PT, PT, R97, -0x50, -R81 ;  /* 0xffffffb061717810 */ /* 0x000fe40007ffe851 */
[----:B------:R-:W-:Y:S01]  /*2b9c0*/  IABS R114, R114 ;  /* 0x0000007200727213 */ /* 0x000fe20000000000 */
[C---:B------:R-:W-:Y:S01]  /*2b9d0*/  FFMA.FTZ R43, -R239.reuse, R12, R43 ;  /* 0x0000000cef2b7223 */ /* 0x040fe2000001012b */
[C-C-:B------:R-:W-:Y:S02]  /*2b9e0*/  IADD3 R16, PT, PT, R244.reuse, -0x91, -R81.reuse ;  /* 0xffffff6ff4107810 */ /* 0x140fe40007ffe851 */
[C-C-:B------:R-:W-:Y:S02]  /*2b9f0*/  IADD3 R115, PT, PT, R244.reuse, -0x60, -R81.reuse ;  /* 0xffffffa0f4737810 */ /* 0x140fe40007ffe851 */
[----:B------:R-:W-:Y:S02]  /*2ba00*/  IABS R113, R113 ;  /* 0x0000007100717213 */ /* 0x000fe40000000000 */
[----:B------:R-:W-:Y:S02]  /*2ba10*/  I2FP.F32.S32 R114, R114 ;  /* 0x0000007200727245 */ /* 0x000fe40000201400 */
[----:B------:R-:W-:Y:S02]  /*2ba20*/  IABS R16, R16 ;  /* 0x0000001000107213 */ /* 0x000fe40000000000 */
[----:B------:R-:W-:Y:S01]  /*2ba30*/  IABS R115, R115 ;  /* 0x0000007300737213 */ /* 0x000fe20000000000 */
[----:B------:R-:W-:Y:S01]  /*2ba40*/  FFMA.FTZ R42, -R239, R114, R42 ;  /* 0x00000072ef2a7223 */ /* 0x000fe2000001012a */
        /* <DEDUP_REMOVED lines=14> */
[C---:B------:R-:W-:Y:S02]  /*2bb30*/  IADD3 R115, PT, PT, R244.reuse, -0x68, -R81 ;  /* 0xffffff98f4737810 */ /* 0x040fe40007ffe851 */
        /* <DEDUP_REMOVED lines=13> */
[C---:B------:R-:W-:Y:S01]  /*2bc10*/  FFMA.FTZ R56, -R239.reuse, R115, R56 ;  /* 0x00000073ef387223 */ /* 0x040fe20000010138 */
[----:B------:R-:W-:Y:S02]  /*2bc20*/  I2FP.F32.S32 R12, R12 ;  /* 0x0000000c000c7245 */ /* 0x000fe40000201400 */
[C---:B------:R-:W-:Y:S02]  /*2bc30*/  IADD3 R113, PT, PT, R244.reuse, -0x78, -R81 ;  /* 0xffffff88f4717810 */ /* 0x040fe40007ffe851 */
[----:B------:R-:W-:Y:S01]  /*2bc40*/  IABS R114, R114 ;  /* 0x0000007200727213 */ /* 0x000fe20000000000 */
[----:B------:R-:W-:Y:S01]  /*2bc50*/  FFMA.FTZ R45, -R239, R12, R45 ;  /* 0x0000000cef2d7223 */ /* 0x000fe2000001012d */
[C-C-:B------:R-:W-:Y:S02]  /*2bc60*/  IADD3 R16, PT, PT, R97.reuse, -0x91, -R81.reuse ;  /* 0xffffff6f61107810 */ /* 0x140fe40007ffe851 */
[--C-:B------:R-:W-:Y:S02]  /*2bc70*/  IADD3 R115, PT, PT, R97, -0x60, -R81.reuse ;  /* 0xffffffa061737810 */ /* 0x100fe40007ffe851 */
[----:B------:R-:W-:Y:S02]  /*2bc80*/  IABS R113, R113 ;  /* 0x0000007100717213 */ /* 0x000fe40000000000 */
[----:B------:R-:W-:Y:S02]  /*2bc90*/  I2FP.F32.S32 R114, R114 ;  /* 0x0000007200727245 */ /* 0x000fe40000201400 */
[----:B------:R-:W-:Y:S02]  /*2bca0*/  IABS R16, R16 ;  /* 0x0000001000107213 */ /* 0x000fe40000000000 */
[----:B------:R-:W-:Y:S01]  /*2bcb0*/  IABS R115, R115 ;  /* 0x0000007300737213 */ /* 0x000fe20000000000 */
[C---:B------:R-:W-:Y:S01]  /*2bcc0*/  FFMA.FTZ R60, -R239.reuse, R114, R60 ;  /* 0x00000072ef3c7223 */ /* 0x040fe2000001013c */
        /* <DEDUP_REMOVED lines=12> */
[----:B------:R-:W-:Y:S01]  /*2bd90*/  FFMA.FTZ R59, -R239, R12, R59 ;  /* 0x0000000cef3b7223 */ /* 0x000fe2000001013b */
[--C-:B------:R-:W-:Y:S02]  /*2bda0*/  IADD3 R16, PT, PT, R97, -0x99, -R81.reuse ;  /* 0xffffff6761107810 */ /* 0x100fe40007ffe851 */
[C---:B------:R-:W-:Y:S02]  /*2bdb0*/  IADD3 R115, PT, PT, R244.reuse, -0x88, -R81 ;  /* 0xffffff78f4737810 */ /* 0x040fe40007ffe851 */
        /* <DEDUP_REMOVED lines=14> */
[--C-:B------:R-:W-:Y:S01]  /*2bea0*/  IADD3 R114, PT, PT, R97, -0x70, -R81.reuse ;  /* 0xffffff9061727810 */ /* 0x100fe20007ffe851 */
[----:B------:R-:W-:Y:S01]  /*2beb0*/  VIADD R16, R11, 0x20 ;  /* 0x000000200b107836 */ /* 0x000fe20000000000 */
[----:B------:R-:W-:Y:S02]  /*2bec0*/  I2FP.F32.S32 R12, R12 ;  /* 0x0000000c000c7245 */ /* 0x000fe40000201400 */
[----:B------:R-:W-:Y:S02]  /*2bed0*/  IABS R119, R119 ;  /* 0x0000007700777213 */ /* 0x000fe40000000000 */
[----:B------:R-:W-:Y:S01]  /*2bee0*/  IADD3 R113, PT, PT, R97, -0x78, -R81 ;  /* 0xffffff8861717810 */ /* 0x000fe20007ffe851 */
[----:B------:R-:W-:Y:S01]  /*2bef0*/  FFMA.FTZ R63, -R239, R12, R63 ;  /* 0x0000000cef3f7223 */ /* 0x000fe2000001013f */
[----:B------:R-:W-:Y:S01]  /*2bf00*/  IABS R114, R114 ;  /* 0x0000007200727213 */ /* 0x000fe20000000000 */
[----:B------:R-:W-:Y:S01]  /*2bf10*/  VIADD R12, R11, 0x21 ;  /* 0x000000210b0c7836 */ /* 0x000fe20000000000 */
[--C-:B------:R-:W-:Y:S02]  /*2bf20*/  IADD3 R117, PT, PT, R97, -0x10, -R81.reuse ;  /* 0xfffffff061757810 */ /* 0x100fe40007ffe851 */
[--C-:B------:R-:W-:Y:S02]  /*2bf30*/  IADD3 R115, PT, PT, R244, -0x90, -R81.reuse ;  /* 0xffffff70f4737810 */ /* 0x100fe40007ffe851 */
[----:B------:R-:W-:Y:S02]  /*2bf40*/  I2FP.F32.S32 R119, R119 ;  /* 0x0000007700777245 */ /* 0x000fe40000201400 */
[----:B------:R-:W-:Y:S02]  /*2bf50*/  IABS R113, R113 ;  /* 0x0000007100717213 */ /* 0x000fe40000000000 */
[----:B------:R-:W-:Y:S01]  /*2bf60*/  I2FP.F32.S32 R114, R114 ;  /* 0x0000007200727245 */ /* 0x000fe20000201400 */
[C---:B------:R-:W-:Y:S01]  /*2bf70*/  FFMA.FTZ R192, -R239.reuse, R119, R192 ;  /* 0x00000077efc07223 */ /* 0x040fe200000101c0 */
[----:B------:R-:W-:Y:S02]  /*2bf80*/  FSEL R207, R184, -INF , P0 ;  /* 0xff800000b8cf7808 */ /* 0x000fe40000000000 */
[----:B------:R-:W-:Y:S01]  /*2bf90*/  IABS R117, R117 ;  /* 0x0000007500757213 */ /* 0x000fe20000000000 */
[C---:B------:R-:W-:Y:S01]  /*2bfa0*/  FFMA.FTZ R62, -R239.reuse, R114, R62 ;  /* 0x00000072ef3e7223 */ /* 0x040fe2000001013e */
[----:B------:R-:W-:Y:S02]  /*2bfb0*/  IABS R115, R115 ;  /* 0x0000007300737213 */ /* 0x000fe40000000000 */
[-C--:B------:R-:W-:Y:S02]  /*2bfc0*/  ISETP.GE.AND P0, PT, R16, R248.reuse, PT ;  /* 0x000000f81000720c */ /* 0x080fe40003f06270 */
[----:B------:R-:W-:Y:S02]  /*2bfd0*/  I2FP.F32.S32 R113, R113 ;  /* 0x0000007100717245 */ /* 0x000fe40000201400 */
[----:B------:R-:W-:Y:S02]  /*2bfe0*/  I2FP.F32.S32 R117, R117 ;  /* 0x0000007500757245 */ /* 0x000fe40000201400 */
[----:B------:R-:W-:Y:S01]  /*2bff0*/  I2FP.F32.S32 R115, R115 ;  /* 0x0000007300737245 */ /* 0x000fe20000201400 */
[C---:B------:R-:W-:Y:S01]  /*2c000*/  FFMA.FTZ R66, -R239.reuse, R113, R66 ;  /* 0x00000071ef427223 */ /* 0x040fe20000010142 */
[----:B------:R-:W-:Y:S01]  /*2c010*/  FSEL R213, R20, -INF , P0 ;  /* 0xff80000014d57808 */ /* 0x000fe20000000000 */
[----:B------:R-:W-:Y:S01]  /*2c020*/  FFMA.FTZ R14, -R239, R117, R14 ;  /* 0x00000075ef0e7223 */ /* 0x000fe2000001010e */
[--C-:B------:R-:W-:Y:S01]  /*2c030*/  IADD3 R114, PT, PT, R97, -0x79, -R81.reuse ;  /* 0xffffff8761727810 */ /* 0x100fe20007ffe851 */
[----:B------:R-:W-:Y:S01]  /*2c040*/  FFMA.FTZ R76, -R239, R115, R76 ;  /* 0x00000073ef4c7223 */ /* 0x000fe2000001014c */
[----:B------:R-:W-:Y:S02]  /*2c050*/  ISETP.GE.AND P0, PT, R12, R248, PT ;  /* 0x000000f80c00720c */ /* 0x000fe40003f06270 */
[C-C-:B------:R-:W-:Y:S02]  /*2c060*/  IADD3 R113, PT, PT, R97.reuse, -0x80, -R81.reuse ;  /* 0xffffff8061717810 */ /* 0x140fe40007ffe851 */
[----:B------:R-:W-:Y:S02]  /*2c070*/  IABS R114, R114 ;  /* 0x0000007200727213 */ /* 0x000fe40000000000 */
[----:B------:R-:W-:Y:S02]  /*2c080*/  FSEL R127, R192, -INF , P0 ;  /* 0xff800000c07f7808 */ /* 0x000fe40000000000 */
[----:B------:R-:W-:Y:S02]  /*2c090*/  IADD3 R115, PT, PT, R97, -0x88, -R81 ;  /* 0xffffff7861737810 */ /* 0x000fe40007ffe851 */
[----:B------:R-:W-:Y:S02]  /*2c0a0*/  ISETP.GE.AND P0, PT, R79, R247, PT ;  /* 0x000000f74f00720c */ /* 0x000fe40003f06270 */
[----:B------:R-:W-:Y:S02]  /*2c0b0*/  IABS R113, R113 ;  /* 0x0000007100717213 */ /* 0x000fe40000000000 */
[----:B------:R-:W-:Y:S02]  /*2c0c0*/  I2FP.F32.S32 R114, R114 ;  /* 0x0000007200727245 */ /* 0x000fe40000201400 */
[----:B------:R-:W-:Y:S02]  /*2c0d0*/  IABS R115, R115 ;  /* 0x0000007300737213 */ /* 0x000fe40000000000 */
[----:B------:R-:W-:Y:S01]  /*2c0e0*/  FSEL R120, R14, -INF , P0 ;  /* 0xff8000000e787808 */ /* 0x000fe20000000000 */
[----:B------:R-:W-:Y:S01]  /*2c0f0*/  FFMA.FTZ R35, -R239, R114, R35 ;  /* 0x00000072ef237223 */ /* 0x000fe20000010123 */
[----:B------:R-:W-:Y:S02]  /*2c100*/  ISETP.GE.AND P0, PT, R9, R247, PT ;  /* 0x000000f70900720c */ /* 0x000fe40003f06270 */
[--C-:B------:R-:W-:Y:S02]  /*2c110*/  IADD3 R119, PT, PT, R97, -0x18, -R81.reuse ;  /* 0xffffffe861777810 */ /* 0x100fe40007ffe851 */
[----:B------:R-:W-:Y:S02]  /*2c120*/  I2FP.F32.S32 R113, R113 ;  /* 0x0000007100717245 */ /* 0x000fe40000201400 */
[----:B------:R-:W-:Y:S02]  /*2c130*/  I2FP.F32.S32 R115, R115 ;  /* 0x0000007300737245 */ /* 0x000fe40000201400 */
[--C-:B------:R-:W-:Y:S01]  /*2c140*/  IADD3 R114, PT, PT, R244, -0x98, -R81.reuse ;  /* 0xffffff68f4727810 */ /* 0x100fe20007ffe851 */
[C---:B------:R-:W-:Y:S01]  /*2c150*/  FFMA.FTZ R70, -R239.reuse, R113, R70 ;  /* 0x00000071ef467223 */ /* 0x040fe20000010146 */
[----:B------:R-:W-:Y:S01]  /*2c160*/  FSEL R221, R186, -INF , P0 ;  /* 0xff800000badd7808 */ /* 0x000fe20000000000 */
[----:B------:R-:W-:Y:S01]  /*2c170*/  FFMA.FTZ R74, -R239, R115, R74 ;  /* 0x00000073ef4a7223 */ /* 0x000fe2000001014a */
[----:B------:R-:W-:Y:S02]  /*2c180*/  IABS R119, R119 ;  /* 0x0000007700777213 */ /* 0x000fe40000000000 */
[----:B------:R-:W-:Y:S02]  /*2c190*/  ISETP.GE.AND P0, PT, R193, R248, PT ;  /* 0x000000f8c100720c */ /* 0x000fe40003f06270 */
[C-C-:B------:R-:W-:Y:S02]  /*2c1a0*/  IADD3 R117, PT, PT, R97.reuse, -0x19, -R81.reuse ;  /* 0xffffffe761757810 */ /* 0x140fe40007ffe851 */
[--C-:B------:R-:W-:Y:S02]  /*2c1b0*/  IADD3 R113, PT, PT, R244, -0xa0, -R81.reuse ;  /* 0xffffff60f4717810 */ /* 0x100fe40007ffe851 */
[----:B------:R-:W-:Y:S02]  /*2c1c0*/  IABS R114, R114 ;  /* 0x0000007200727213 */ /* 0x000fe40000000000 */
[----:B------:R-:W-:Y:S02]  /*2c1d0*/  I2FP.F32.S32 R119, R119 ;  /* 0x0000007700777245 */ /* 0x000fe40000201400 */
[--C-:B------:R-:W-:Y:S02]  /*2c1e0*/  IADD3 R115, PT, PT, R97, -0x90, -R81.reuse ;  /* 0xffffff7061737810 */ /* 0x100fe40007ffe851 */
[----:B------:R-:W-:Y:S01]  /*2c1f0*/  FSEL R131, R24, -INF , P0 ;  /* 0xff80000018837808 */ /* 0x000fe20000000000 */
[----:B------:R-:W-:Y:S01]  /*2c200*/  FFMA.FTZ R18, -R239, R119, R18 ;  /* 0x00000077ef127223 */ /* 0x000fe20000010112 */
[----:B------:R-:W-:Y:S02]  /*2c210*/  IABS R117, R117 ;  /* 0x0000007500757213 */ /* 0x000fe40000000000 */
[----:B------:R-:W-:Y:S02]  /*2c220*/  ISETP.GE.AND P0, PT, R129, R248, PT ;  /* 0x000000f88100720c */ /* 0x000fe40003f06270 */
[----:B------:R-:W-:Y:S02]  /*2c230*/  IABS R113, R113 ;  /* 0x0000007100717213 */ /* 0x000fe40000000000 */
[----:B------:R-:W-:Y:S02]  /*2c240*/  I2FP.F32.S32 R114, R114 ;  /* 0x0000007200727245 */ /* 0x000fe40000201400 */
[----:B------:R-:W-:Y:S02]  /*2c250*/  IABS R115, R115 ;  /* 0x0000007300737213 */ /* 0x000fe40000000000 */
[----:B------:R-:W-:Y:S01]  /*2c260*/  I2FP.F32.S32 R117, R117 ;  /* 0x0000007500757245 */ /* 0x000fe20000201400 */
[----:B------:R-:W-:Y:S01]  /*2c270*/  FFMA.FTZ R80, -R239, R114, R80 ;  /* 0x00000072ef507223 */ /* 0x000fe20000010150 */
[----:B------:R-:W-:Y:S02]  /*2c280*/  FSEL R125, R196, -INF , P0 ;  /* 0xff800000c47d7808 */ /* 0x000fe40000000000 */
[----:B------:R-:W-:Y:S01]  /*2c290*/  ISETP.GE.AND P0, PT, R7, R247, PT ;  /* 0x000000f70700720c */ /* 0x000fe20003f06270 */
[C---:B------:R-:W-:Y:S01]  /*2c2a0*/  FFMA.FTZ R190, -R239.reuse, R117, R190 ;  /* 0x00000075efbe7223 */ /* 0x040fe200000101be */
[----:B------:R-:W-:Y:S02]  /*2c2b0*/  I2FP.F32.S32 R113, R113 ;  /* 0x0000007100717245 */ /* 0x000fe40000201400 */
[----:B------:R-:W-:Y:S02]  /*2c2c0*/  I2FP.F32.S32 R115, R115 ;  /* 0x0000007300737245 */ /* 0x000fe40000201400 */
[--C-:B------:R-:W-:Y:S01]  /*2c2d0*/  IADD3 R114, PT, PT, R244, -0xa1, -R81.reuse ;  /* 0xffffff5ff4727810 */ /* 0x100fe20007ffe851 */
[C---:B------:R-:W-:Y:S01]  /*2c2e0*/  FFMA.FTZ R84, -R239.reuse, R113, R84 ;  /* 0x00000071ef547223 */ /* 0x040fe20000010154 */
[----:B------:R-:W-:Y:S01]  /*2c2f0*/  FSEL R130, R18, -INF , P0 ;  /* 0xff80000012827808 */ /* 0x000fe20000000000 */
[----:B------:R-:W-:Y:S01]  /*2c300*/  FFMA.FTZ R78, -R239, R115, R78 ;  /* 0x00000073ef4e7223 */ /* 0x000fe2000001014e */
[----:B------:R-:W-:Y:S02]  /*2c310*/  ISETP.GE.AND P0, PT, R5, R247, PT ;  /* 0x000000f70500720c */ /* 0x000fe40003f06270 */
[C-C-:B------:R-:W-:Y:S02]  /*2c320*/  IADD3 R113, PT, PT, R244.reuse, -0xa8, -R81.reuse ;  /* 0xffffff58f4717810 */ /* 0x140fe40007ffe851 */
[----:B------:R-:W-:Y:S02]  /*2c330*/  IABS R114, R114 ;  /* 0x0000007200727213 */ /* 0x000fe40000000000 */
[--C-:B------:R-:W-:Y:S02]  /*2c340*/  IADD3 R115, PT, PT, R244, -0xb0, -R81.reuse ;  /* 0xffffff50f4737810 */ /* 0x100fe40007ffe851 */
[----:B------:R-:W-:Y:S02]  /*2c350*/  FSEL R203, R190, -INF , P0 ;  /* 0xff800000becb7808 */ /* 0x000fe40000000000 */
[----:B------:R-:W-:Y:S02]  /*2c360*/  ISETP.GE.AND P0, PT, R191, R248, PT ;  /* 0x000000f8bf00720c */ /* 0x000fe40003f06270 */
[----:B------:R-:W-:Y:S02]  /*2c370*/  IADD3 R119, PT, PT, R97, -0x21, -R81 ;  /* 0xffffffdf61777810 */ /* 0x000fe40007ffe851 */
[----:B------:R-:W-:Y:S02]  /*2c380*/  IABS R113, R113 ;  /* 0x0000007100717213 */ /* 0x000fe40000000000 */
[----:B------:R-:W-:Y:S02]  /*2c390*/  I2FP.F32.S32 R114, R114 ;  /* 0x0000007200727245 */ /* 0x000fe40000201400 */
[----:B------:R-:W-:Y:S02]  /*2c3a0*/  IABS R115, R115 ;  /* 0x0000007300737213 */ /* 0x000fe40000000000 */
[----:B------:R-:W-:Y:S01]  /*2c3b0*/  FSEL R187, R28, -INF , P0 ;  /* 0xff8000001cbb7808 */ /* 0x000fe20000000000 */
[C---:B------:R-:W-:Y:S01]  /*2c3c0*/  FFMA.FTZ R55, -R239.reuse, R114, R55 ;  /* 0x00000072ef377223 */ /* 0x040fe20000010137 */
[----:B------:R-:W-:Y:S02]  /*2c3d0*/  IABS R119, R119 ;  /* 0x0000007700777213 */ /* 0x000fe40000000000 */
[----:B------:R-:W-:Y:S02]  /*2c3e0*/  I2FP.F32.S32 R113, R113 ;  /* 0x0000007100717245 */ /* 0x000fe40000201400 */
[----:B------:R-:W-:Y:S02]  /*2c3f0*/  ISETP.GE.AND P0, PT, R124, R248, PT ;  /* 0x000000f87c00720c */ /* 0x000fe40003f06270 */
[--C-:B------:R-:W-:Y:S01]  /*2c400*/  IADD3 R117, PT, PT, R244, -0x38, -R81.reuse ;  /* 0xffffffc8f4757810 */ /* 0x100fe20007ffe851 */
[----:B------:R-:W-:Y:S01]  /*2c410*/  FFMA.FTZ R88, -R239, R113, R88 ;  /* 0x00000071ef587223 */ /* 0x000fe20000010158 */
[----:B------:R-:W-:Y:S02]  /*2c420*/  I2FP.F32.S32 R115, R115 ;  /* 0x0000007300737245 */ /* 0x000fe40000201400 */
[--C-:B------:R-:W-:Y:S02]  /*2c430*/  IADD3 R114, PT, PT, R97, -0x98, -R81.reuse ;  /* 0xffffff6861727810 */ /* 0x100fe40007ffe851 */
[----:B------:R-:W-:Y:S01]  /*2c440*/  I2FP.F32.S32 R119, R119 ;  /* 0x0000007700777245 */ /* 0x000fe20000201400 */
[C---:B------:R-:W-:Y:S01]  /*2c450*/  FFMA.FTZ R92, -R239.reuse, R115, R92 ;  /* 0x00000073ef5c7223 */ /* 0x040fe2000001015c */
[----:B------:R-:W-:Y:S02]  /*2c460*/  FSEL R229, R200, -INF , P0 ;  /* 0xff800000c8e57808 */ /* 0x000fe40000000000 */
[----:B------:R-:W-:Y:S01]  /*2c470*/  IABS R117, R117 ;  /* 0x0000007500757213 */ /* 0x000fe20000000000 */
[----:B------:R-:W-:Y:S01]  /*2c480*/  FFMA.FTZ R194, -R239, R119, R194 ;  /* 0x00000077efc27223 */ /* 0x000fe200000101c2 */
[----:B------:R-:W-:Y:S02]  /*2c490*/  ISETP.GE.AND P0, PT, R16, R247, PT ;  /* 0x000000f71000720c */ /* 0x000fe40003f06270 */
[C-C-:B------:R-:W-:Y:S02]  /*2c4a0*/  IADD3 R113, PT, PT, R97.reuse, -0xa0, -R81.reuse ;  /* 0xffffff6061717810 */ /* 0x140fe40007ffe851 */
[----:B------:R-:W-:Y:S02]  /*2c4b0*/  IABS R114, R114 ;  /* 0x0000007200727213 */ /* 0x000fe40000000000 */
[--C-:B------:R-:W-:Y:S02]  /*2c4c0*/  IADD3 R115, PT, PT, R97, -0xa9, -R81.reuse ;  /* 0xffffff5761737810 */ /* 0x100fe40007ffe851 */
[----:B------:R-:W-:Y:S02]  /*2c4d0*/  I2FP.F32.S32 R117, R117 ;  /* 0x0000007500757245 */ /* 0x000fe40000201400 */
[----:B------:R-:W-:Y:S02]  /*2c4e0*/  FSEL R126, R22, -INF , P0 ;  /* 0xff800000167e7808 */ /* 0x000fe40000000000 */
[----:B------:R-:W-:Y:S01]  /*2c4f0*/  IABS R113, R113 ;  /* 0x0000007100717213 */ /* 0x000fe20000000000 */
[C---:B------:R-:W-:Y:S01]  /*2c500*/  FFMA.FTZ R32, -R239.reuse, R117, R32 ;  /* 0x00000075ef207223 */ /* 0x040fe20000010120 */
[----:B------:R-:W-:Y:S02]  /*2c510*/  I2FP.F32.S32 R114, R114 ;  /* 0x0000007200727245 */ /* 0x000fe40000201400 */
[----:B------:R-:W-:Y:S02]  /*2c520*/  ISETP.GE.AND P0, PT, R12, R247, PT ;  /* 0x000000f70c00720c */ /* 0x000fe40003f06270 */
[----:B------:R-:W-:Y:S01]  /*2c530*/  IABS R24, R115 ;  /* 0x0000007300187213 */ /* 0x000fe20000000000 */
[C---:B------:R-:W-:Y:S01]  /*2c540*/  FFMA.FTZ R82, -R239.reuse, R114, R82 ;  /* 0x00000072ef527223 */ /* 0x040fe20000010152 */
[----:B------:R-:W-:Y:S02]  /*2c550*/  I2FP.F32.S32 R113, R113 ;  /* 0x0000007100717245 */ /* 0x000fe40000201400 */
[----:B------:R-:W-:Y:S02]  /*2c560*/  FSEL R128, R194, -INF , P0 ;  /* 0xff800000c2807808 */ /* 0x000fe40000000000 */
[----:B------:R-:W-:Y:S01]  /*2c570*/  I2FP.F32.S32 R18, R24 ;  /* 0x0000001800127245 */ /* 0x000fe20000201400 */
[----:B------:R-:W-:Y:S01]  /*2c580*/  FFMA.FTZ R86, -R239, R113, R86 ;  /* 0x00000071ef567223 */ /* 0x000fe20000010156 */
[----:B------:R-:W-:Y:S02]  /*2c590*/  ISETP.GE.AND P0, PT, R189, R248, PT ;  /* 0x000000f8bd00720c */ /* 0x000fe40003f06270 */
[----:B------:R-:W-:Y:S01]  /*2c5a0*/  IADD3 R114, PT, PT, R244, -0xb8, -R81 ;  /* 0xffffff48f4727810 */ /* 0x000fe20007ffe851 */
[----:B------:R-:W-:Y:S01]  /*2c5b0*/  FFMA.FTZ R61, -R239, R18, R61 ;  /* 0x00000012ef3d7223 */ /* 0x000fe2000001013d */
[----:B------:R-:W-:Y:S02]  /*2c5c0*/  FSEL R199, R32, -INF , P0 ;  /* 0xff80000020c77808 */ /* 0x000fe40000000000 */
[C-C-:B------:R-:W-:Y:S02]  /*2c5d0*/  IADD3 R113, PT, PT, R244.reuse, -0xb9, -R81.reuse ;  /* 0xffffff47f4717810 */ /* 0x140fe40007ffe851 */
[----:B------:R-:W-:Y:S02]  /*2c5e0*/  IABS R114, R114 ;  /* 0x0000007200727213 */ /* 0x000fe40000000000 */
[----:B------:R-:W-:Y:S02]  /*2c5f0*/  ISETP.GE.AND P0, PT, R185, R248, PT ;  /* 0x000000f8b900720c */ /* 0x000fe40003f06270 */
[C-C-:B------:R-:W-:Y:S02]  /*2c600*/  IADD3 R119, PT, PT, R244.reuse, -0x40, -R81.reuse ;  /* 0xffffffc0f4777810 */ /* 0x140fe40007ffe851 */
[C-C-:B------:R-:W-:Y:S02]  /*2c610*/  IADD3 R116, PT, PT, R244.reuse, -0x79, -R81.reuse ;  /* 0xffffff87f4747810 */ /* 0x140fe40007ffe851 */
[--C-:B------:R-:W-:Y:S02]  /*2c620*/  IADD3 R18, PT, PT, R244, -0xc1, -R81.reuse ;  /* 0xffffff3ff4127810 */ /* 0x100fe40007ffe851 */
[----:B------:R-:W-:Y:S02]  /*2c630*/  IABS R113, R113 ;  /* 0x0000007100717213 */ /* 0x000fe40000000000 */
[----:B------:R-:W-:Y:S02]  /*2c640*/  I2FP.F32.S32 R114, R114 ;  /* 0x0000007200727245 */ /* 0x000fe40000201400 */
[----:B------:R-:W-:Y:S02]  /*2c650*/  FSEL R122, R204, -INF , P0 ;  /* 0xff800000cc7a7808 */ /* 0x000fe40000000000 */
[----:B------:R-:W-:Y:S02]  /*2c660*/  IABS R119, R119 ;  /* 0x0000007700777213 */ /* 0x000fe40000000000 */
[----:B------:R-:W-:Y:S02]  /*2c670*/  IABS R116, R116 ;  /* 0x0000007400747213 */ /* 0x000fe40000000000 */
[----:B------:R-:W-:Y:S02]  /*2c680*/  IABS R18, R18 ;  /* 0x0000001200127213 */ /* 0x000fe40000000000 */
[----:B------:R-:W-:Y:S01]  /*2c690*/  ISETP.GE.AND P0, PT, R193, R247, PT ;  /* 0x000000f7c100720c */ /* 0x000fe20003f06270 */
[----:B------:R-:W-:Y:S01]  /*2c6a0*/  VIADD R193, R11, 0x60 ;  /* 0x000000600bc17836 */ /* 0x000fe20000000000 */
[----:B------:R-:W-:Y:S02]  /*2c6b0*/  IADD3 R117, PT, PT, R244, -0x41, -R81 ;  /* 0xffffffbff4757810 */ /* 0x000fe40007ffe851 */
[----:B------:R-:W-:Y:S01]  /*2c6c0*/  I2FP.F32.S32 R20, R113 ;  /* 0x0000007100147245 */ /* 0x000fe20000201400 */
[----:B------:R-:W-:Y:S01]  /*2c6d0*/  FFMA.FTZ R113, -R239, R114, R173 ;  /* 0x00000072ef717223 */ /* 0x000fe200000101ad */
[----:B------:R-:W-:Y:S01]  /*2c6e0*/  I2FP.F32.S32 R119, R119 ;  /* 0x0000007700777245 */ /* 0x000fe20000201400 */
[----:B------:R-:W-:Y:S01]  /*2c6f0*/  VIADD R173, R11, 0x40 ;  /* 0x000000400bad7836 */ /* 0x000fe20000000000 */
[----:B------:R-:W-:Y:S01]  /*2c700*/  I2FP.F32.S32 R116, R116 ;  /* 0x0000007400747245 */ /* 0x000fe20000201400 */
[C---:B------:R-:W-:Y:S01]  /*2c710*/  FFMA.FTZ R20, -R239.reuse, R20, R179 ;  /* 0x00000014ef147223 */ /* 0x040fe200000101b3 */
[----:B------:R-:W-:Y:S01]  /*2c720*/  I2FP.F32.S32 R18, R18 ;  /* 0x0000001200127245 */ /* 0x000fe20000201400 */
[C---:B------:R-:W-:Y:S01]  /*2c730*/  FFMA.FTZ R36, -R239.reuse, R119, R36 ;  /* 0x00000077ef247223 */ /* 0x040fe20000010124 */
[----:B------:R-:W-:Y:S01]  /*2c740*/  FSEL R32, R26, -INF , P0 ;  /* 0xff8000001a207808 */ /* 0x000fe20000000000 */
[C---:B------:R-:W-:Y:S01]  /*2c750*/  FFMA.FTZ R33, -R239.reuse, R116, R33 ;  /* 0x00000074ef217223 */ /* 0x040fe20000010121 */
[----:B------:R-:W-:Y:S01]  /*2c760*/  IABS R117, R117 ;  /* 0x0000007500757213 */ /* 0x000fe20000000000 */
[----:B------:R-:W-:Y:S01]  /*2c770*/  FFMA.FTZ R121, -R239, R18, R171 ;  /* 0x00000012ef797223 */ /* 0x000fe200000101ab */
[----:B------:R-:W-:Y:S01]  /*2c780*/  ISETP.GE.AND P0, PT, R129, R247, PT ;  /* 0x000000f78100720c */ /* 0x000fe20003f06270 */
[----:B------:R-:W-:Y:S01]  /*2c790*/  VIADD R171, R11, 0x41 ;  /* 0x000000410bab7836 */ /* 0x000fe20000000000 */
[----:B------:R-:W-:Y:S02]  /*2c7a0*/  I2FP.F32.S32 R117, R117 ;  /* 0x0000007500757245 */ /* 0x000fe40000201400 */
[----:B------:R-:W-:Y:S02]  /*2c7b0*/  FSEL R179, R198, -INF , P0 ;  /* 0xff800000c6b37808 */ /* 0x000fe40000000000 */
[--C-:B------:R-:W-:Y:S01]  /*2c7c0*/  IADD3 R116, PT, PT, R97, -0xa1, -R81.reuse ;  /* 0xffffff5f61747810 */ /* 0x100fe20007ffe851 */
[----:B------:R-:W-:Y:S01]  /*2c7d0*/  FFMA.FTZ R212, -R239, R117, R212 ;  /* 0x00000075efd47223 */ /* 0x000fe200000101d4 */
[----:B------:R-:W-:Y:S02]  /*2c7e0*/  ISETP.GE.AND P0, PT, R173, R248, PT ;  /* 0x000000f8ad00720c */ /* 0x000fe40003f06270 */
[----:B------:R-:W-:Y:S02]  /*2c7f0*/  IABS R116, R116 ;  /* 0x0000007400747213 */ /* 0x000fe40000000000 */
[----:B------:R-:W-:Y:S02]  /*2c800*/  FSEL R129, R36, -INF , P0 ;  /* 0xff80000024817808 */ /* 0x000fe40000000000 */
[----:B------:R-:W-:Y:S02]  /*2c810*/  ISETP.GE.AND P0, PT, R171, R248, PT ;  /* 0x000000f8ab00720c */ /* 0x000fe40003f06270 */
[----:B------:R-:W-:Y:S02]  /*2c820*/  IADD3 R114, PT, PT, R97, -0xa8, -R81 ;  /* 0xffffff5861727810 */ /* 0x000fe40007ffe851 */
[----:B------:R-:W-:Y:S02]  /*2c830*/  I2FP.F32.S32 R116, R116 ;  /* 0x0000007400747245 */ /* 0x000fe40000201400 */
[----:B------:R-:W-:Y:S02]  /*2c840*/  FSEL R26, R212, -INF , P0 ;  /* 0xff800000d41a7808 */ /* 0x000fe40000000000 */
[----:B------:R-:W-:Y:S01]  /*2c850*/  IABS R114, R114 ;  /* 0x0000007200727213 */ /* 0x000fe20000000000 */
[----:B------:R-:W-:Y:S01]  /*2c860*/  FFMA.FTZ R57, -R239, R116, R57 ;  /* 0x00000074ef397223 */ /* 0x000fe20000010139 */
[-C--:B------:R-:W-:Y:S01]  /*2c870*/  ISETP.GE.AND P0, PT, R191, R247.reuse, PT ;  /* 0x000000f7bf00720c */ /* 0x080fe20003f06270 */
[----:B------:R-:W-:Y:S01]  /*2c880*/  VIADD R191, R11, 0x61 ;  /* 0x000000610bbf7836 */ /* 0x000fe20000000000 */
[----:B------:R-:W-:Y:S02]  /*2c890*/  I2FP.F32.S32 R114, R114 ;  /* 0x0000007200727245 */ /* 0x000fe40000201400 */
[----:B------:R-:W-:Y:S02]  /*2c8a0*/  FSEL R116, R30, -INF , P0 ;  /* 0xff8000001e747808 */ /* 0x000fe40000000000 */
[----:B------:R-:W-:Y:S01]  /*2c8b0*/  ISETP.GE.AND P0, PT, R124, R247, PT ;  /* 0x000000f77c00720c */ /* 0x000fe20003f06270 */
[----:B------:R-:W-:Y:S01]  /*2c8c0*/  FFMA.FTZ R90, -R239, R114, R90 ;  /* 0x00000072ef5a7223 */ /* 0x000fe2000001015a */
[----:B------:R-:W-:Y:S01]  /*2c8d0*/  IADD3 R117, PT, PT, R97, -0x38, -R81 ;  /* 0xffffffc861757810 */ /* 0x000fe20007ffe851 */
[C---:B------:R-:W-:Y:S01]  /*2c8e0*/  VIADD R114, R11.reuse, 0x49 ;  /* 0x000000490b727836 */ /* 0x040fe20000000000 */
[----:B------:R-:W-:Y:S01]  /*2c8f0*/  FSEL R36, R202, -INF , P0 ;  /* 0xff800000ca247808 */ /* 0x000fe20000000000 */
[----:B------:R-:W-:Y:S01]  /*2c900*/  VIADD R124, R11, 0x50 ;  /* 0x000000500b7c7836 */ /* 0x000fe20000000000 */
[----:B------:R-:W-:Y:S02]  /*2c910*/  IABS R117, R117 ;  /* 0x0000007500757213 */ /* 0x000fe40000000000 */
[-C--:B------:R-:W-:Y:S02]  /*2c920*/  ISETP.GE.AND P0, PT, R219, R248.reuse, PT ;  /* 0x000000f8db00720c */ /* 0x080fe40003f06270 */
[----:B------:R-:W-:Y:S02]  /*2c930*/  I2FP.F32.S32 R117, R117 ;  /* 0x0000007500757245 */ /* 0x000fe40000201400 */
[----:B------:R-:W-:Y:S01]  /*2c940*/  FSEL R28, R40, -INF , P0 ;  /* 0xff800000281c7808 */ /* 0x000fe20000000000 */
[----:B------:R-:W-:Y:S01]  /*2c950*/  IMAD.MOV.U32 R40, RZ, RZ, R129 ;  /* 0x000000ffff287224 */ /* 0x000fe200078e0081 */
[-C--:B------:R-:W-:Y:S01]  /*2c960*/  ISETP.GE.AND P0, PT, R114, R248.reuse, PT ;  /* 0x000000f87200720c */ /* 0x080fe20003f06270 */
[----:B------:R-:W-:Y:S01]  /*2c970*/  FFMA.FTZ R34, -R239, R117, R34 ;  /* 0x00000075ef227223 */ /* 0x000fe20000010122 */
[--C-:B------:R-:W-:Y:S02]  /*2c980*/  IADD3 R115, PT, PT, R97, -0xb0, -R81.reuse ;  /* 0xffffff5061737810 */ /* 0x100fe40007ffe851 */
[----:B------:R-:W-:Y:S02]  /*2c990*/  FSEL R24, R3, -INF , P0 ;  /* 0xff80000003187808 */ /* 0x000fe40000000000 */
[----:B------:R-:W-:Y:S01]  /*2c9a0*/  ISETP.GE.AND P0, PT, R189, R247, PT ;  /* 0x000000f7bd00720c */ /* 0x000fe20003f06270 */
[----:B------:R-:W-:Y:S01]  /*2c9b0*/  VIADD R189, R11, 0x68 ;  /* 0x000000680bbd7836 */ /* 0x000fe20000000000 */
[----:B------:R-:W-:Y:S02]  /*2c9c0*/  IABS R115, R115 ;  /* 0x0000007300737213 */ /* 0x000fe40000000000 */
[----:B------:R-:W-:Y:S01]  /*2c9d0*/  FSEL R30, R34, -INF , P0 ;  /* 0xff800000221e7808 */ /* 0x000fe20000000000 */
[----:B------:R-:W-:Y:S01]  /*2c9e0*/  IMAD.MOV.U32 R34, RZ, RZ, R128 ;  /* 0x000000ffff227224 */ /* 0x000fe200078e0080 */
[----:B------:R-:W-:Y:S02]  /*2c9f0*/  ISETP.GE.AND P0, PT, R185, R247, PT ;  /* 0x000000f7b900720c */ /* 0x000fe40003f06270 */
[--C-:B------:R-:W-:Y:S02]  /*2ca00*/  IADD3 R117, PT, PT, R97, -0x40, -R81.reuse ;  /* 0xffffffc061757810 */ /* 0x100fe40007ffe851 */
[----:B------:R-:W-:Y:S02]  /*2ca10*/  I2FP.F32.S32 R115, R115 ;  /* 0x0000007300737245 */ /* 0x000fe40000201400 */
[----:B------:R-:W-:Y:S02]  /*2ca20*/  FSEL R3, R206, -INF , P0 ;  /* 0xff800000ce037808 */ /* 0x000fe40000000000 */
[----:B------:R-:W-:Y:S01]  /*2ca30*/  IABS R117, R117 ;  /* 0x0000007500757213 */ /* 0x000fe20000000000 */
[----:B------:R-:W-:Y:S01]  /*2ca40*/  FFMA.FTZ R94, -R239, R115, R94 ;  /* 0x00000073ef5e7223 */ /* 0x000fe2000001015e */
[-C--:B------:R-:W-:Y:S02]  /*2ca50*/  ISETP.GE.AND P0, PT, R124, R248.reuse, PT ;  /* 0x000000f87c00720c */ /* 0x080fe40003f06270 */
[----:B------:R-:W-:Y:S02]  /*2ca60*/  I2FP.F32.S32 R117, R117 ;  /* 0x0000007500757245 */ /* 0x000fe40000201400 */
[--C-:B------:R-:W-:Y:S02]  /*2ca70*/  IADD3 R115, PT, PT, R97, -0xb8, -R81.reuse ;  /* 0xffffff4861737810 */ /* 0x100fe40007ffe851 */
[----:B------:R-:W-:Y:S01]  /*2ca80*/  FSEL R215, R44, -INF , P0 ;  /* 0xff8000002cd77808 */ /* 0x000fe20000000000 */
[----:B------:R-:W-:Y:S01]  /*2ca90*/  VIADD R44, R11, 0x91 ;  /* 0x000000910b2c7836 */ /* 0x000fe20000000000 */
[-C--:B------:R-:W-:Y:S01]  /*2caa0*/  ISETP.GE.AND P0, PT, R205, R248.reuse, PT ;  /* 0x000000f8cd00720c */ /* 0x080fe20003f06270 */
[----:B------:R-:W-:Y:S01]  /*2cab0*/  FFMA.FTZ R38, -R239, R117, R38 ;  /* 0x00000075ef267223 */ /* 0x000fe20000010126 */
[----:B------:R-:W-:Y:S02]  /*2cac0*/  IABS R115, R115 ;  /* 0x0000007300737213 */ /* 0x000fe40000000000 */
[----:B------:R-:W-:Y:S02]  /*2cad0*/  FSEL R212, R2, -INF , P0 ;  /* 0xff80000002d47808 */ /* 0x000fe40000000000 */
[----:B------:R-:W-:Y:S01]  /*2cae0*/  ISETP.GE.AND P0, PT, R173, R247, PT ;  /* 0x000000f7ad00720c */ /* 0x000fe20003f06270 */
[----:B------:R-:W-:Y:S01]  /*2caf0*/  VIADD R173, R11, 0x71 ;  /* 0x000000710bad7836 */ /* 0x000fe20000000000 */
[----:B------:R-:W-:Y:S02]  /*2cb00*/  I2FP.F32.S32 R115, R115 ;  /* 0x0000007300737245 */ /* 0x000fe40000201400 */
[----:B------:R-:W-:Y:S01]  /*2cb10*/  FSEL R211, R38, -INF , P0 ;  /* 0xff80000026d37808 */ /* 0x000fe20000000000 */
[----:B------:R-:W-:Y:S01]  /*2cb20*/  IMAD.MOV.U32 R38, RZ, RZ, R116 ;  /* 0x000000ffff267224 */ /* 0x000fe200078e0074 */
[----:B------:R-:W-:Y:S01]  /*2cb30*/  ISETP.GE.AND P0, PT, R171, R247, PT ;  /* 0x000000f7ab00720c */ /* 0x000fe20003f06270 */
[----:B------:R-:W-:Y:S01]  /*2cb40*/  FFMA.FTZ R96, -R239, R115, R96 ;  /* 0x00000073ef607223 */ /* 0x000fe20000010160 */
[--C-:B------:R-:W-:Y:S01]  /*2cb50*/  IADD3 R18, PT, PT, R244, -0xc8, -R81.reuse ;  /* 0xffffff38f4127810 */ /* 0x100fe20007ffe851 */
[----:B------:R-:W-:Y:S01]  /*2cb60*/  IMAD.MOV.U32 R115, RZ, RZ, R120 ;  /* 0x000000ffff737224 */ /* 0x000fe200078e0078 */
[----:B------:R-:W-:Y:S02]  /*2cb70*/  FSEL R120, R214, -INF , P0 ;  /* 0xff800000d6787808 */ /* 0x000fe40000000000 */
[-C--:B------:R-:W-:Y:S02]  /*2cb80*/  ISETP.GE.AND P0, PT, R197, R248.reuse, PT ;  /* 0x000000f8c500720c */ /* 0x080fe40003f06270 */
[----:B------:R-:W-:Y:S02]  /*2cb90*/  IADD3 R214, PT, PT, R244, -0xd8, -R81 ;  /* 0xffffff28f4d67810 */ /* 0x000fe40007ffe851 */
[----:B------:R-:W-:Y:S01]  /*2cba0*/  FSEL R209, R48, -INF , P0 ;  /* 0xff80000030d17808 */ /* 0x000fe20000000000 */
[----:B------:R-:W-:Y:S01]  /*2cbb0*/  VIADD R48, R11, 0x89 ;  /* 0x000000890b307836 */ /* 0x000fe20000000000 */
[----:B------:R-:W-:Y:S02]  /*2cbc0*/  ISETP.GE.AND P0, PT, R195, R248, PT ;  /* 0x000000f8c300720c */ /* 0x000fe40003f06270 */
[----:B------:R-:W-:Y:S02]  /*2cbd0*/  IABS R214, R214 ;  /* 0x000000d600d67213 */ /* 0x000fe40000000000 */
[----:B------:R-:W-:Y:S02]  /*2cbe0*/  FSEL R210, R17, -INF , P0 ;  /* 0xff80000011d27808 */ /* 0x000fe40000000000 */
[-C--:B------:R-:W-:Y:S02]  /*2cbf0*/  ISETP.GE.AND P0, PT, R219, R247.reuse, PT ;  /* 0x000000f7db00720c */ /* 0x080fe40003f06270 */
[----:B------:R-:W-:Y:S02]  /*2cc00*/  I2FP.F32.S32 R214, R214 ;  /* 0x000000d600d67245 */ /* 0x000fe40000201400 */
[----:B------:R-:W-:Y:S01]  /*2cc10*/  FSEL R201, R42, -INF , P0 ;  /* 0xff8000002ac97808 */ /* 0x000fe20000000000 */
[----:B------:R-:W-:Y:S01]  /*2cc20*/  IMAD.MOV.U32 R42, RZ, RZ, R125 ;  /* 0x000000ffff2a7224 */ /* 0x000fe200078e007d */
[-C--:B------:R-:W-:Y:S01]  /*2cc30*/  ISETP.GE.AND P0, PT, R114, R247.reuse, PT ;  /* 0x000000f77200720c */ /* 0x080fe20003f06270 */
[----:B------:R-:W-:Y:S01]  /*2cc40*/  FFMA.FTZ R214, -R239, R214, R175 ;  /* 0x000000d6efd67223 */ /* 0x000fe200000101af */
[----:B------:R-:W-:Y:S01]  /*2cc50*/  IABS R18, R18 ;  /* 0x0000001200127213 */ /* 0x000fe20000000000 */
[----:B------:R-:W-:Y:S01]  /*2cc60*/  IMAD.MOV.U32 R175, RZ, RZ, R122 ;  /* 0x000000ffffaf7224 */ /* 0x000fe200078e007a */
[----:B------:R-:W-:Y:S02]  /*2cc70*/  FSEL R116, R13, -INF , P0 ;  /* 0xff8000000d747808 */ /* 0x000fe40000000000 */
[-C--:B------:R-:W-:Y:S02]  /*2cc80*/  ISETP.GE.AND P0, PT, R193, R248.reuse, PT ;  /* 0x000000f8c100720c */ /* 0x080fe40003f06270 */
[----:B------:R-:W-:Y:S02]  /*2cc90*/  IADD3 R14, PT, PT, R244, -0xc0, -R81 ;  /* 0xffffff40f40e7810 */ /* 0x000fe40007ffe851 */
[----:B------:R-:W-:Y:S02]  /*2cca0*/  FSEL R204, R52, -INF , P0 ;  /* 0xff80000034cc7808 */ /* 0x000fe40000000000 */
[----:B------:R-:W-:Y:S02]  /*2ccb0*/  ISETP.GE.AND P0, PT, R191, R248, PT ;  /* 0x000000f8bf00720c */ /* 0x000fe40003f06270 */
[----:B------:R-:W-:Y:S02]  /*2ccc0*/  I2FP.F32.S32 R18, R18 ;  /* 0x0000001200127245 */ /* 0x000fe40000201400 */
[----:B------:R-:W-:Y:S02]  /*2ccd0*/  FSEL R202, R21, -INF , P0 ;  /* 0xff80000015ca7808 */ /* 0x000fe40000000000 */
[-C--:B------:R-:W-:Y:S01]  /*2cce0*/  ISETP.GE.AND P0, PT, R124, R247.reuse, PT ;  /* 0x000000f77c00720c */ /* 0x080fe20003f06270 */
[----:B------:R-:W-:Y:S01]  /*2ccf0*/  FFMA.FTZ R119, -R239, R18, R181 ;  /* 0x00000012ef777223 */ /* 0x000fe200000101b5 */
[----:B------:R-:W-:Y:S01]  /*2cd00*/  IABS R14, R14 ;  /* 0x0000000e000e7213 */ /* 0x000fe20000000000 */
[C---:B------:R-:W-:Y:S01]  /*2cd10*/  VIADD R181, R11.reuse, 0x69 ;  /* 0x000000690bb57836 */ /* 0x040fe20000000000 */
[----:B------:R-:W-:Y:S01]  /*2cd20*/  FSEL R122, R46, -INF , P0 ;  /* 0xff8000002e7a7808 */ /* 0x000fe20000000000 */
[----:B------:R-:W-:Y:S01]  /*2cd30*/  VIADD R46, R11, 0x90 ;  /* 0x000000900b2e7836 */ /* 0x000fe20000000000 */
[-C--:B------:R-:W-:Y:S02]  /*2cd40*/  ISETP.GE.AND P0, PT, R205, R247.reuse, PT ;  /* 0x000000f7cd00720c */ /* 0x080fe40003f06270 */
[----:B------:R-:W-:Y:S02]  /*2cd50*/  I2FP.F32.S32 R14, R14 ;  /* 0x0000000e000e7245 */ /* 0x000fe40000201400 */
[----:B------:R-:W-:Y:S02]  /*2cd60*/  FSEL R208, R15, -INF , P0 ;  /* 0xff8000000fd07808 */ /* 0x000fe40000000000 */
[----:B------:R-:W-:Y:S01]  /*2cd70*/  ISETP.GE.AND P0, PT, R189, R248, PT ;  /* 0x000000f8bd00720c */ /* 0x000fe20003f06270 */
[----:B------:R-:W-:Y:S01]  /*2cd80*/  FFMA.FTZ R123, -R239, R14, R183 ;  /* 0x0000000eef7b7223 */ /* 0x000fe200000101b7 */
[----:B------:R-:W-:Y:S01]  /*2cd90*/  IADD3 R14, PT, PT, R97, -0xb1, -R81 ;  /* 0xffffff4f610e7810 */ /* 0x000fe20007ffe851 */
[----:B------:R-:W-:Y:S01]  /*2cda0*/  IMAD.MOV.U32 R183, RZ, RZ, R130 ;  /* 0x000000ffffb77224 */ /* 0x000fe200078e0082 */
        /* <DEDUP_REMOVED lines=8> */
[----:B------:R-:W-:Y:S01]  /*2ce30*/  VIADD R50, R11, 0x88 ;  /* 0x000000880b327836 */ /* 0x000fe20000000000 */
[-C--:B------:R-:W-:Y:S01]  /*2ce40*/  ISETP.GE.AND P0, PT, R195, R247.reuse, PT ;  /* 0x000000f7c300720c */ /* 0x080fe20003f06270 */
[----:B------:R-:W-:Y:S01]  /*2ce50*/  FFMA.FTZ R65, -R239, R14, R65 ;  /* 0x0000000eef417223 */ /* 0x000fe20000010141 */
[----:B------:R-:W-:Y:S02]  /*2ce60*/  IADD3 R14, PT, PT, R244, -0xc9, -R81 ;  /* 0xffffff37f40e7810 */ /* 0x000fe40007ffe851 */
[----:B------:R-:W-:Y:S02]  /*2ce70*/  FSEL R130, R19, -INF , P0 ;  /* 0xff80000013827808 */ /* 0x000fe40000000000 */
[----:B------:R-:W-:Y:S02]  /*2ce80*/  ISETP.GE.AND P0, PT, R176, R248, PT ;  /* 0x000000f8b000720c */ /* 0x000fe40003f06270 */
[----:B------:R-:W-:Y:S02]  /*2ce90*/  IABS R14, R14 ;  /* 0x0000000e000e7213 */ /* 0x000fe40000000000 */
[----:B------:R-:W-:Y:S01]  /*2cea0*/  FSEL R185, R60, -INF , P0 ;  /* 0xff8000003cb97808 */ /* 0x000fe20000000000 */
[----:B------:R-:W-:Y:S01]  /*2ceb0*/  IMAD.MOV.U32 R60, RZ, RZ, R175 ;  /* 0x000000ffff3c7224 */ /* 0x000fe200078e00af */
[----:B------:R-:W-:Y:S01]  /*2cec0*/  IADD3 R18, PT, PT, R244, -0xd1, -R81 ;  /* 0xffffff2ff4127810 */ /* 0x000fe20007ffe851 */
[----:B------:R-:W-:Y:S01]  /*2ced0*/  IMAD.MOV.U32 R175, RZ, RZ, R229 ;  /* 0x000000ffffaf7224 */ /* 0x000fe200078e00e5 */
[----:B------:R-:W-:Y:S02]  /*2cee0*/  ISETP.GE.AND P0, PT, R173, R248, PT ;  /* 0x000000f8ad00720c */ /* 0x000fe40003f06270 */
[----:B------:R-:W-:Y:S02]  /*2cef0*/  I2FP.F32.S32 R14, R14 ;  /* 0x0000000e000e7245 */ /* 0x000fe40000201400 */
[----:B------:R-:W-:Y:S02]  /*2cf00*/  IABS R18, R18 ;  /* 0x0000001200127213 */ /* 0x000fe40000000000 */
[----:B------:R-:W-:Y:S01]  /*2cf10*/  FSEL R186, R29, -INF , P0 ;  /* 0xff8000001dba7808 */ /* 0x000fe20000000000 */
[----:B------:R-:W-:Y:S01]  /*2cf20*/  FFMA.FTZ R117, -R239, R14, R169 ;  /* 0x0000000eef757223 */ /* 0x000fe200000101a9 */
[-C--:B------:R-:W-:Y:S01]  /*2cf30*/  ISETP.GE.AND P0, PT, R193, R247.reuse, PT ;  /* 0x000000f7c100720c */ /* 0x080fe20003f06270 */
[C---:B------:R-:W-:Y:S01]  /*2cf40*/  VIADD R169, R11.reuse, 0x78 ;  /* 0x000000780ba97836 */ /* 0x040fe20000000000 */
[----:B------:R-:W-:Y:S01]  /*2cf50*/  I2FP.F32.S32 R18, R18 ;  /* 0x0000001200127245 */ /* 0x000fe20000201400 */
[----:B------:R-:W-:Y:S01]  /*2cf60*/  IMAD.MOV.U32 R29, RZ, RZ, R28 ;  /* 0x000000ffff1d7224 */ /* 0x000fe200078e001c */
[----:B------:R-:W-:Y:S01]  /*2cf70*/  FSEL R196, R54, -INF , P0 ;  /* 0xff80000036c47808 */ /* 0x000fe20000000000 */
[----:B------:R-:W-:Y:S01]  /*2cf80*/  VIADD R54, R11, 0x81 ;  /* 0x000000810b367836 */ /* 0x000fe20000000000 */
[-C--:B------:R-:W-:Y:S01]  /*2cf90*/  ISETP.GE.AND P0, PT, R191, R247.reuse, PT ;  /* 0x000000f7bf00720c */ /* 0x080fe20003f06270 */
[----:B------:R-:W-:Y:S01]  /*2cfa0*/  FFMA.FTZ R18, -R239, R18, R177 ;  /* 0x00000012ef127223 */ /* 0x000fe200000101b1 */
[----:B------:R-:W-:Y:S01]  /*2cfb0*/  IADD3 R2, PT, PT, R97, -0xc1, -R81 ;  /* 0xffffff3f61027810 */ /* 0x000fe20007ffe851 */
[----:B------:R-:W-:Y:S01]  /*2cfc0*/  IMAD.MOV.U32 R28, RZ, RZ, R207 ;  /* 0x000000ffff1c7224 */ /* 0x000fe200078e00cf */
[----:B------:R-:W-:Y:S01]  /*2cfd0*/  FSEL R194, R23, -INF , P0 ;  /* 0xff80000017c27808 */ /* 0x000fe20000000000 */
[----:B------:R-:W-:Y:S01]  /*2cfe0*/  IMAD.MOV.U32 R177, RZ, RZ, R127 ;  /* 0x000000ffffb17224 */ /* 0x000fe200078e007f */
[----:B------:R-:W-:Y:S01]  /*2cff0*/  ISETP.GE.AND P0, PT, R169, R248, PT ;  /* 0x000000f8a900720c */ /* 0x000fe20003f06270 */
[----:B------:R-:W-:Y:S01]  /*2d000*/  VIADD R127, R11, 0x79 ;  /* 0x000000790b7f7836 */ /* 0x000fe20000000000 */
[----:B------:R-:W-:Y:S02]  /*2d010*/  IABS R2, R2 ;  /* 0x0000000200027213 */ /* 0x000fe40000000000 */
[----:B------:R-:W-:Y:S02]  /*2d020*/  FSEL R184, R64, -INF , P0 ;  /* 0xff80000040b87808 */ /* 0x000fe40000000000 */
[----:B------:R-:W-:Y:S02]  /*2d030*/  ISETP.GE.AND P0, PT, R127, R248, PT ;  /* 0x000000f87f00720c */ /* 0x000fe40003f06270 */
[----:B------:R-:W-:Y:S02]  /*2d040*/  I2FP.F32.S32 R2, R2 ;  /* 0x0000000200027245 */ /* 0x000fe40000201400 */
[----:B------:R-:W-:Y:S01]  /*2d050*/  FSEL R171, R33, -INF , P0 ;  /* 0xff80000021ab7808 */ /* 0x000fe20000000000 */
[----:B------:R-:W-:Y:S01]  /*2d060*/  IMAD.MOV.U32 R33, RZ, RZ, R30 ;  /* 0x000000ffff217224 */ /* 0x000fe200078e001e */
[-C--:B------:R-:W-:Y:S01]  /*2d070*/  ISETP.GE.AND P0, PT, R189, R247.reuse, PT ;  /* 0x000000f7bd00720c */ /* 0x080fe20003f06270 */
[----:B------:R-:W-:Y:S01]  /*2d080*/  IMAD.MOV.U32 R30, RZ, RZ, R213 ;  /* 0x000000ffff1e7224 */ /* 0x000fe200078e00d5 */
[----:B------:R-:W-:Y:S01]  /*2d090*/  IADD3 R14, PT, PT, R244, -0xd0, -R81 ;  /* 0xffffff30f40e7810 */ /* 0x000fe20007ffe851 */
[----:B------:R-:W-:Y:S01]  /*2d0a0*/  FFMA.FTZ R71, -R239, R2, R71 ;  /* 0x00000002ef477223 */ /* 0x000fe20000010147 */
[----:B------:R-:W-:Y:S02]  /*2d0b0*/  FSEL R192, R58, -INF , P0 ;  /* 0xff8000003ac07808 */ /* 0x000fe40000000000 */
[-C--:B------:R-:W-:Y:S02]  /*2d0c0*/  ISETP.GE.AND P0, PT, R181, R247.reuse, PT ;  /* 0x000000f7b500720c */ /* 0x080fe40003f06270 */
[----:B------:R-:W-:Y:S02]  /*2d0d0*/  IADD3 R2, PT, PT, R97, -0xc9, -R81 ;  /* 0xffffff3761027810 */ /* 0x000fe40007ffe851 */
[----:B------:R-:W-:Y:S01]  /*2d0e0*/  FSEL R190, R27, -INF , P0 ;  /* 0xff8000001bbe7808 */ /* 0x000fe20000000000 */
[----:B------:R-:W-:Y:S01]  /*2d0f0*/  IMAD.MOV.U32 R27, RZ, RZ, R32 ;  /* 0x000000ffff1b7224 */ /* 0x000fe200078e0020 */
[----:B------:R-:W-:Y:S01]  /*2d100*/  ISETP.GE.AND P0, PT, R56, R248, PT ;  /* 0x000000f83800720c */ /* 0x000fe20003f06270 */
[----:B------:R-:W-:Y:S01]  /*2d110*/  VIADD R32, R11, 0xb1 ;  /* 0x000000b10b207836 */ /* 0x000fe20000000000 */
[----:B------:R-:W-:Y:S02]  /*2d120*/  IABS R2, R2 ;  /* 0x0000000200027213 */ /* 0x000fe40000000000 */
[----:B------:R-:W-:Y:S01]  /*2d130*/  FSEL R129, R37, -INF , P0 ;  /* 0xff80000025817808 */ /* 0x000fe20000000000 */
[----:B------:R-:W-:Y:S01]  /*2d140*/  IMAD.MOV.U32 R37, RZ, RZ, R40 ;  /* 0x000000ffff257224 */ /* 0x000fe200078e0028 */
[----:B------:R-:W-:Y:S01]  /*2d150*/  ISETP.GE.AND P0, PT, R54, R248, PT ;  /* 0x000000f83600720c */ /* 0x000fe20003f06270 */
[----:B------:R-:W-:Y:S01]  /*2d160*/  VIADD R40, R11, 0xa1 ;  /* 0x000000a10b287836 */ /* 0x000fe20000000000 */
[----:B------:R-:W-:Y:S02]  /*2d170*/  I2FP.F32.S32 R2, R2 ;  /* 0x0000000200027245 */ /* 0x000fe40000201400 */
[----:B------:R-:W-:Y:S01]  /*2d180*/  FSEL R125, R39, -INF , P0 ;  /* 0xff800000277d7808 */ /* 0x000fe20000000000 */
[----:B------:R-:W-:Y:S01]  /*2d190*/  VIADD R39, R11, 0xa8 ;  /* 0x000000a80b277836 */ /* 0x000fe20000000000 */
[-C--:B------:R-:W-:Y:S01]  /*2d1a0*/  ISETP.GE.AND P0, PT, R176, R247.reuse, PT ;  /* 0x000000f7b000720c */ /* 0x080fe20003f06270 */
[----:B------:R-:W-:Y:S01]  /*2d1b0*/  FFMA.FTZ R77, -R239, R2, R77 ;  /* 0x00000002ef4d7223 */ /* 0x000fe2000001014d */
[----:B------:R-:W-:Y:S02]  /*2d1c0*/  IABS R14, R14 ;  /* 0x0000000e000e7213 */ /* 0x000fe40000000000 */
[----:B------:R-:W-:Y:S01]  /*2d1d0*/  FSEL R64, R62, -INF , P0 ;  /* 0xff8000003e407808 */ /* 0x000fe20000000000 */
[----:B------:R-:W-:Y:S01]  /*2d1e0*/  IMAD.MOV.U32 R62, RZ, RZ, R126 ;  /* 0x000000ffff3e7224 */ /* 0x000fe200078e007e */
[-C--:B------:R-:W-:Y:S02]  /*2d1f0*/  ISETP.GE.AND P0, PT, R173, R247.reuse, PT ;  /* 0x000000f7ad00720c */ /* 0x080fe40003f06270 */
[----:B------:R-:W-:Y:S02]  /*2d200*/  IADD3 R2, PT, PT, R97, -0xd0, -R81 ;  /* 0xffffff3061027810 */ /* 0x000fe40007ffe851 */
[----:B------:R-:W-:Y:S02]  /*2d210*/  FSEL R58, R31, -INF , P0 ;  /* 0xff8000001f3a7808 */ /* 0x000fe40000000000 */
[----:B------:R-:W-:Y:S02]  /*2d220*/  I2FP.F32.S32 R14, R14 ;  /* 0x0000000e000e7245 */ /* 0x000fe40000201400 */
[----:B------:R-:W-:Y:S02]  /*2d230*/  IABS R2, R2 ;  /* 0x0000000200027213 */ /* 0x000fe40000000000 */
[----:B------:R-:W-:Y:S01]  /*2d240*/  ISETP.GE.AND P0, PT, R50, R248, PT ;  /* 0x000000f83200720c */ /* 0x000fe20003f06270 */
[C---:B------:R-:W-:Y:S01]  /*2d250*/  FFMA.FTZ R103, -R239.reuse, R14, R103 ;  /* 0x0000000eef677223 */ /* 0x040fe20000010167 */
[----:B------:R-:W-:Y:S02]  /*2d260*/  I2FP.F32.S32 R2, R2 ;  /* 0x0000000200027245 */ /* 0x000fe40000201400 */
[----:B------:R-:W-:Y:S02]  /*2d270*/  FSEL R72, R72, -INF , P0 ;  /* 0xff80000048487808 */ /* 0x000fe40000000000 */
[----:B------:R-:W-:Y:S01]  /*2d280*/  ISETP.GE.AND P0, PT, R48, R248, PT ;  /* 0x000000f83000720c */ /* 0x000fe20003f06270 */
[----:B------:R-:W-:Y:S01]  /*2d290*/  FFMA.FTZ R73, -R239, R2, R73 ;  /* 0x00000002ef497223 */ /* 0x000fe20000010149 */
[--C-:B------:R-:W-:Y:S02]  /*2d2a0*/  IADD3 R14, PT, PT, R97, -0xc0, -R81.reuse ;  /* 0xffffff40610e7810 */ /* 0x100fe40007ffe851 */
[----:B------:R-:W-:Y:S01]  /*2d2b0*/  FSEL R128, R43, -INF , P0 ;  /* 0xff8000002b807808 */ /* 0x000fe20000000000 */
[----:B------:R-:W-:Y:S01]  /*2d2c0*/  VIADD R43, R11, 0x98 ;  /* 0x000000980b2b7836 */ /* 0x000fe20000000000 */
[--C-:B------:R-:W-:Y:S02]  /*2d2d0*/  IADD3 R22, PT, PT, R97, -0xb9, -R81.reuse ;  /* 0xffffff4761167810 */ /* 0x100fe40007ffe851 */
[----:B------:R-:W-:Y:S02]  /*2d2e0*/  IABS R14, R14 ;  /* 0x0000000e000e7213 */ /* 0x000fe40000000000 */
[----:B------:R-:W-:Y:S02]  /*2d2f0*/  IADD3 R2, PT, PT, R244, -0xe9, -R81 ;  /* 0xffffff17f4027810 */ /* 0x000fe40007ffe851 */
[-C--:B------:R-:W-:Y:S02]  /*2d300*/  ISETP.GE.AND P0, PT, R169, R247.reuse, PT ;  /* 0x000000f7a900720c */ /* 0x080fe40003f06270 */
[----:B------:R-:W-:Y:S02]  /*2d310*/  IABS R22, R22 ;  /* 0x0000001600167213 */ /* 0x000fe40000000000 */
[----:B------:R-:W-:Y:S02]  /*2d320*/  I2FP.F32.S32 R14, R14 ;  /* 0x0000000e000e7245 */ /* 0x000fe40000201400 */
[----:B------:R-:W-:Y:S02]  /*2d330*/  IABS R2, R2 ;  /* 0x0000000200027213 */ /* 0x000fe40000000000 */
[----:B------:R-:W-:Y:S01]  /*2d340*/  FSEL R66, R66, -INF , P0 ;  /* 0xff80000042427808 */ /* 0x000fe20000000000 */
[----:B------:R-:W-:Y:S01]  /*2d350*/  FFMA.FTZ R83, -R239, R14, R83 ;  /* 0x0000000eef537223 */ /* 0x000fe20000010153 */
[-C--:B------:R-:W-:Y:S02]  /*2d360*/  ISETP.GE.AND P0, PT, R127, R247.reuse, PT ;  /* 0x000000f77f00720c */ /* 0x080fe40003f06270 */
[----:B------:R-:W-:Y:S02]  /*2d370*/  I2FP.F32.S32 R22, R22 ;  /* 0x0000001600167245 */ /* 0x000fe40000201400 */
[----:B------:R-:W-:Y:S02]  /*2d380*/  I2FP.F32.S32 R2, R2 ;  /* 0x0000000200027245 */ /* 0x000fe40000201400 */
[----:B------:R-:W-:Y:S01]  /*2d390*/  FSEL R52, R35, -INF , P0 ;  /* 0xff80000023347808 */ /* 0x000fe20000000000 */
[C---:B------:R-:W-:Y:S01]  /*2d3a0*/  FFMA.FTZ R98, -R239.reuse, R22, R98 ;  /* 0x00000016ef627223 */ /* 0x040fe20000010162 */
[----:B------:R-:W-:Y:S01]  /*2d3b0*/  IADD3 R14, PT, PT, R244, -0xd9, -R81 ;  /* 0xffffff27f40e7810 */ /* 0x000fe20007ffe851 */
[----:B------:R-:W-:Y:S01]  /*2d3c0*/  FFMA.FTZ R17, -R239, R2, R109 ;  /* 0x00000002ef117223 */ /* 0x000fe2000001016d */
[----:B------:R-:W-:Y:S01]  /*2d3d0*/  ISETP.GE.AND P0, PT, R46, R248, PT ;  /* 0x000000f82e00720c */ /* 0x000fe20003f06270 */
[----:B------:R-:W-:Y:S01]  /*2d3e0*/  IMAD.MOV.U32 R109, RZ, RZ, R36 ;  /* 0x000000ffff6d7224 */ /* 0x000fe200078e0024 */
[----:B------:R-:W-:Y:S02]  /*2d3f0*/  IADD3 R22, PT, PT, R97, -0xc8, -R81 ;  /* 0xffffff3861167810 */ /* 0x000fe40007ffe851 */
[----:B------:R-:W-:Y:S01]  /*2d400*/  IABS R14, R14 ;  /* 0x0000000e000e7213 */ /* 0x000fe20000000000 */
[----:B------:R-:W-:Y:S01]  /*2d410*/  IMAD.MOV.U32 R35, RZ, RZ, R109 ;  /* 0x000000ffff237224 */ /* 0x000fe200078e006d */
[----:B------:R-:W-:Y:S02]  /*2d420*/  IADD3 R2, PT, PT, R244, -0xf0, -R81 ;  /* 0xffffff10f4027810 */ /* 0x000fe40007ffe851 */
[----:B------:R-:W-:Y:S02]  /*2d430*/  FSEL R213, R76, -INF , P0 ;  /* 0xff8000004cd57808 */ /* 0x000fe40000000000 */
[----:B------:R-:W-:Y:S02]  /*2d440*/  ISETP.GE.AND P0, PT, R44, R248, PT ;  /* 0x000000f82c00720c */ /* 0x000fe40003f06270 */
[----:B------:R-:W-:Y:S02]  /*2d450*/  IABS R22, R22 ;  /* 0x0000001600167213 */ /* 0x000fe40000000000 */
[----:B------:R-:W-:Y:S02]  /*2d460*/  I2FP.F32.S32 R14, R14 ;  /* 0x0000000e000e7245 */ /* 0x000fe40000201400 */
[----:B------:R-:W-:Y:S02]  /*2d470*/  IABS R2, R2 ;  /* 0x0000000200027213 */ /* 0x000fe40000000000 */
[----:B------:R-:W-:Y:S01]  /*2d480*/  FSEL R47, R47, -INF , P0 ;  /* 0xff8000002f2f7808 */ /* 0x000fe20000000000 */
[C---:B------:R-:W-:Y:S01]  /*2d490*/  FFMA.FTZ R14, -R239.reuse, R14, R107 ;  /* 0x0000000eef0e7223 */ /* 0x040fe2000001016b */
[-C--:B------:R-:W-:Y:S01]  /*2d4a0*/  ISETP.GE.AND P0, PT, R56, R247.reuse, PT ;  /* 0x000000f73800720c */ /* 0x080fe20003f06270 */
[----:B------:R-:W-:Y:S01]  /*2d4b0*/  IMAD.MOV.U32 R107, RZ, RZ, R24 ;  /* 0x000000ffff6b7224 */ /* 0x000fe200078e0018 */
[----:B------:R-:W-:Y:S02]  /*2d4c0*/  I2FP.F32.S32 R22, R22 ;  /* 0x0000001600167245 */ /* 0x000fe40000201400 */
[----:B------:R-:W-:Y:S02]  /*2d4d0*/  I2FP.F32.S32 R2, R2 ;  /* 0x0000000200027245 */ /* 0x000fe40000201400 */
[----:B------:R-:W-:Y:S01]  /*2d4e0*/  FSEL R126, R70, -INF , P0 ;  /* 0xff800000467e7808 */ /* 0x000fe20000000000 */
[C---:B------:R-:W-:Y:S01]  /*2d4f0*/  FFMA.FTZ R75, -R239.reuse, R22, R75 ;  /* 0x00000016ef4b7223 */ /* 0x040fe2000001014b */
[-C--:B------:R-:W-:Y:S01]  /*2d500*/  ISETP.GE.AND P0, PT, R54, R247.reuse, PT ;  /* 0x000000f73600720c */ /* 0x080fe20003f06270 */
[----:B------:R-:W-:Y:S01]  /*2d510*/  FFMA.FTZ R2, -R239, R2, R99 ;  /* 0x00000002ef027223 */ /* 0x000fe20000010163 */
[----:B------:R-:W-:Y:S01]  /*2d520*/  IADD3 R22, PT, PT, R244, -0xe1, -R81 ;  /* 0xffffff1ff4167810 */ /* 0x000fe20007ffe851 */
[----:B------:R-:W-:Y:S01]  /*2d530*/  IMAD.MOV.U32 R99, RZ, RZ, R107 ;  /* 0x000000ffff637224 */ /* 0x000fe200078e006b */
[----:B------:R-:W-:Y:S01]  /*2d540*/  FSEL R229, R41, -INF , P0 ;  /* 0xff80000029e57808 */ /* 0x000fe20000000000 */
[----:B------:R-:W-:Y:S01]  /*2d550*/  IMAD.MOV.U32 R107, RZ, RZ, R42 ;  /* 0x000000ffff6b7224 */ /* 0x000fe200078e002a */
[----:B------:R-:W-:Y:S01]  /*2d560*/  ISETP.GE.AND P0, PT, R43, R248, PT ;  /* 0x000000f82b00720c */ /* 0x000fe20003f06270 */
[C---:B------:R-:W-:Y:S01]  /*2d570*/  VIADD R42, R11.reuse, 0x99 ;  /* 0x000000990b2a7836 */ /* 0x040fe20000000000 */
[----:B------:R-:W-:Y:S01]  /*2d580*/  IABS R22, R22 ;  /* 0x0000001600167213 */ /* 0x000fe20000000000 */
[----:B------:R-:W-:Y:S01]  /*2d590*/  VIADD R41, R11, 0xa0 ;  /* 0x000000a00b297836 */ /* 0x000fe20000000000 */
[----:B------:R-:W-:Y:S02]  /*2d5a0*/  FSEL R80, R80, -INF , P0 ;  /* 0xff80000050507808 */ /* 0x000fe40000000000 */
[----:B------:R-:W-:Y:S02]  /*2d5b0*/  ISETP.GE.AND P0, PT, R42, R248, PT ;  /* 0x000000f82a00720c */ /* 0x000fe40003f06270 */
[----:B------:R-:W-:Y:S02]  /*2d5c0*/  I2FP.F32.S32 R22, R22 ;  /* 0x0000001600167245 */ /* 0x000fe40000201400 */
[----:B------:R-:W-:Y:S02]  /*2d5d0*/  FSEL R207, R51, -INF , P0 ;  /* 0xff80000033cf7808 */ /* 0x000fe40000000000 */
[-C--:B------:R-:W-:Y:S01]  /*2d5e0*/  ISETP.GE.AND P0, PT, R50, R247.reuse, PT ;  /* 0x000000f73200720c */ /* 0x080fe20003f06270 */
[----:B------:R-:W-:Y:S01]  /*2d5f0*/  FFMA.FTZ R21, -R239, R22, R101 ;  /* 0x00000016ef157223 */ /* 0x000fe20000010165 */
[----:B------:R-:W-:Y:S01]  /*2d600*/  IADD3 R13, PT, PT, R97, -0xd1, -R81 ;  /* 0xffffff2f610d7810 */ /* 0x000fe20007ffe851 */
[----:B------:R-:W-:Y:S01]  /*2d610*/  IMAD.MOV.U32 R101, RZ, RZ, R177 ;  /* 0x000000ffff657224 */ /* 0x000fe200078e00b1 */
[----:B------:R-:W-:Y:S01]  /*2d620*/  IADD3 R22, PT, PT, R244, -0xe8, -R81 ;  /* 0xffffff18f4167810 */ /* 0x000fe20007ffe851 */
[----:B------:R-:W-:Y:S01]  /*2d630*/  IMAD.MOV.U32 R177, RZ, RZ, R221 ;  /* 0x000000ffffb17224 */ /* 0x000fe200078e00dd */
[----:B------:R-:W-:Y:S01]  /*2d640*/  FSEL R221, R74, -INF , P0 ;  /* 0xff8000004add7808 */ /* 0x000fe20000000000 */
[----:B------:R-:W-:Y:S01]  /*2d650*/  IMAD.MOV.U32 R109, RZ, RZ, R101 ;  /* 0x000000ffff6d7224 */ /* 0x000fe200078e0065 */
[----:B------:R-:W-:Y:S01]  /*2d660*/  ISETP.GE.AND P0, PT, R48, R247, PT ;  /* 0x000000f73000720c */ /* 0x000fe20003f06270 */
[----:B------:R-:W-:Y:S01]  /*2d670*/  IMAD.MOV.U32 R101, RZ, RZ, R179 ;  /* 0x000000ffff657224 */ /* 0x000fe200078e00b3 */
[----:B------:R-:W-:Y:S02]  /*2d680*/  IABS R13, R13 ;  /* 0x0000000d000d7213 */ /* 0x000fe40000000000 */
[----:B------:R-:W-:Y:S02]  /*2d690*/  FSEL R45, R45, -INF , P0 ;  /* 0xff8000002d2d7808 */ /* 0x000fe40000000000 */
[-C--:B------:R-:W-:Y:S02]  /*2d6a0*/  ISETP.GE.AND P0, PT, R41, R248.reuse, PT ;  /* 0x000000f82900720c */ /* 0x080fe40003f06270 */
[----:B------:R-:W-:Y:S02]  /*2d6b0*/  I2FP.F32.S32 R13, R13 ;  /* 0x0000000d000d7245 */ /* 0x000fe40000201400 */
[----:B------:R-:W-:Y:S02]  /*2d6c0*/  FSEL R84, R84, -INF , P0 ;  /* 0xff80000054547808 */ /* 0x000fe40000000000 */
[--C-:B------:R-:W-:Y:S01]  /*2d6d0*/  IADD3 R24, PT, PT, R244, -0xe0, -R81.reuse ;  /* 0xffffff20f4187810 */ /* 0x100fe20007ffe851 */
[----:B------:R-:W-:Y:S01]  /*2d6e0*/  FFMA.FTZ R104, -R239, R13, R104 ;  /* 0x0000000def687223 */ /* 0x000fe20000010168 */
[----:B------:R-:W-:Y:S02]  /*2d6f0*/  ISETP.GE.AND P0, PT, R40, R248, PT ;  /* 0x000000f82800720c */ /* 0x000fe40003f06270 */
[----:B------:R-:W-:Y:S02]  /*2d700*/  IABS R22, R22 ;  /* 0x0000001600167213 */ /* 0x000fe40000000000 */
[----:B------:R-:W-:Y:S02]  /*2d710*/  IABS R24, R24 ;  /* 0x0000001800187213 */ /* 0x000fe40000000000 */
[C-C-:B------:R-:W-:Y:S02]  /*2d720*/  IADD3 R15, PT, PT, R97.reuse, -0xd8, -R81.reuse ;  /* 0xffffff28610f7810 */ /* 0x140fe40007ffe851 */
[----:B------:R-:W-:Y:S02]  /*2d730*/  IADD3 R13, PT, PT, R97, -0xd9, -R81 ;  /* 0xffffff27610d7810 */ /* 0x000fe40007ffe851 */
[----:B------:R-:W-:Y:S02]  /*2d740*/  FSEL R55, R55, -INF , P0 ;  /* 0xff80000037377808 */ /* 0x000fe40000000000 */
[----:B------:R-:W-:Y:S02]  /*2d750*/  ISETP.GE.AND P0, PT, R46, R247, PT ;  /* 0x000000f72e00720c */ /* 0x000fe40003f06270 */
[----:B------:R-:W-:Y:S02]  /*2d760*/  I2FP.F32.S32 R22, R22 ;  /* 0x0000001600167245 */ /* 0x000fe40000201400 */
[----:B------:R-:W-:Y:S02]  /*2d770*/  I2FP.F32.S32 R24, R24 ;  /* 0x0000001800187245 */ /* 0x000fe40000201400 */
[----:B------:R-:W-:Y:S01]  /*2d780*/  IABS R15, R15 ;  /* 0x0000000f000f7213 */ /* 0x000fe20000000000 */
[C---:B------:R-:W-:Y:S01]  /*2d790*/  FFMA.FTZ R19, -R239.reuse, R22, R105 ;  /* 0x00000016ef137223 */ /* 0x040fe20000010169 */
[----:B------:R-:W-:Y:S01]  /*2d7a0*/  IABS R13, R13 ;  /* 0x0000000d000d7213 */ /* 0x000fe20000000000 */
[----:B------:R-:W-:Y:S01]  /*2d7b0*/  FFMA.FTZ R25, -R239, R24, R111 ;  /* 0x00000018ef197223 */ /* 0x000fe2000001016f */
[----:B------:R-:W-:Y:S01]  /*2d7c0*/  FSEL R78, R78, -INF , P0 ;  /* 0xff8000004e4e7808 */ /* 0x000fe20000000000 */
[----:B------:R-:W-:Y:S01]  /*2d7d0*/  IMAD.MOV.U32 R111, RZ, RZ, R38 ;  /* 0x000000ffff6f7224 */ /* 0x000fe200078e0026 */
[----:B------:R-:W-:Y:S01]  /*2d7e0*/  ISETP.GE.AND P0, PT, R44, R247, PT ;  /* 0x000000f72c00720c */ /* 0x000fe20003f06270 */
[----:B------:R-:W-:Y:S01]  /*2d7f0*/  VIADD R38, R11, 0xa9 ;  /* 0x000000a90b267836 */ /* 0x000fe20000000000 */
[----:B------:R-:W-:Y:S01]  /*2d800*/  I2FP.F32.S32 R15, R15 ;  /* 0x0000000f000f7245 */ /* 0x000fe20000201400 */
[----:B------:R-:W-:Y:S01]  /*2d810*/  IMAD.MOV.U32 R24, RZ, RZ, R34 ;  /* 0x000000ffff187224 */ /* 0x000fe200078e0022 */
[----:B------:R-:W-:Y:S01]  /*2d820*/  I2FP.F32.S32 R13, R13 ;  /* 0x0000000d000d7245 */ /* 0x000fe20000201400 */
[----:B------:R-:W-:Y:S01]  /*2d830*/  IMAD.MOV.U32 R105, RZ, RZ, R183 ;  /* 0x000000ffff697224 */ /* 0x000fe200078e00b7 */
[----:B------:R-:W-:Y:S01]  /*2d840*/  IADD3 R22, PT, PT, R97, -0xe8, -R81 ;  /* 0xffffff1861167810 */ /* 0x000fe20007ffe851 */
[----:B------:R-:W-:Y:S01]  /*2d850*/  IMAD.MOV.U32 R183, RZ, RZ, R203 ;  /* 0x000000ffffb77224 */ /* 0x000fe200078e00cb */
[----:B------:R-:W-:Y:S01]  /*2d860*/  FSEL R203, R49, -INF , P0 ;  /* 0xff80000031cb7808 */ /* 0x000fe20000000000 */
[----:B------:R-:W-:Y:S01]  /*2d870*/  IMAD.MOV.U32 R49, RZ, RZ, R28 ;  /* 0x000000ffff317224 */ /* 0x000fe200078e001c */
[-C--:B------:R-:W-:Y:S01]  /*2d880*/  ISETP.GE.AND P0, PT, R39, R248.reuse, PT ;  /* 0x000000f82700720c */ /* 0x080fe20003f06270 */
[----:B------:R-:W-:Y:S01]  /*2d890*/  FFMA.FTZ R110, -R239, R15, R110 ;  /* 0x0000000fef6e7223 */ /* 0x000fe2000001016e */
[--C-:B------:R-:W-:Y:S01]  /*2d8a0*/  IADD3 R15, PT, PT, R97, -0xe0, -R81.reuse ;  /* 0xffffff20610f7810 */ /* 0x100fe20007ffe851 */
[----:B------:R-:W-:Y:S01]  /*2d8b0*/  FFMA.FTZ R102, -R239, R13, R102 ;  /* 0x0000000def667223 */ /* 0x000fe20000010166 */
[----:B------:R-:W-:Y:S01]  /*2d8c0*/  IADD3 R13, PT, PT, R97, -0xe1, -R81 ;  /* 0xffffff1f610d7810 */ /* 0x000fe20007ffe851 */
[C---:B------:R-:W-:Y:S01]  /*2d8d0*/  VIADD R28, R11.reuse, 0xc0 ;  /* 0x000000c00b1c7836 */ /* 0x040fe20000000000 */
[----:B------:R-:W-:Y:S01]  /*2d8e0*/  FSEL R88, R88, -INF , P0 ;  /* 0xff80000058587808 */ /* 0x000fe20000000000 */
[----:B------:R-:W-:Y:S01]  /*2d8f0*/  VIADD R34, R11, 0xb0 ;  /* 0x000000b00b227836 */ /* 0x000fe20000000000 */
[----:B------:R-:W-:Y:S01]  /*2d900*/  ISETP.GE.AND P0, PT, R38, R248, PT ;  /* 0x000000f82600720c */ /* 0x000fe20003f06270 */
[----:B------:R-:W-:Y:S01]  /*2d910*/  IMAD.MOV.U32 R31, RZ, RZ, R105 ;  /* 0x000000ffff1f7224 */ /* 0x000fe200078e0069 */
[----:B------:R-:W-:Y:S01]  /*2d920*/  IABS R15, R15 ;  /* 0x0000000f000f7213 */ /* 0x000fe20000000000 */
[----:B------:R-:W-:Y:S01]  /*2d930*/  IMAD.MOV.U32 R105, RZ, RZ, R111 ;  /* 0x000000ffff697224 */ /* 0x000fe200078e006f */
[----:B------:R-:W-:Y:S01]  /*2d940*/  IABS R13, R13 ;  /* 0x0000000d000d7213 */ /* 0x000fe20000000000 */
[----:B------:R-:W-:Y:S01]  /*2d950*/  IMAD.MOV.U32 R111, RZ, RZ, R199 ;  /* 0x000000ffff6f7224 */ /* 0x000fe200078e00c7 */
[----:B------:R-:W-:Y:S01]  /*2d960*/  IABS R22, R22 ;  /* 0x0000001600167213 */ /* 0x000fe20000000000 */
[----:B------:R-:W-:Y:S01]  /*2d970*/  IMAD.MOV.U32 R76, RZ, RZ, R105 ;  /* 0x000000ffff4c7224 */ /* 0x000fe200078e0069 */
[----:B------:R-:W-:Y:S01]  /*2d980*/  FSEL R59, R59, -INF , P0 ;  /* 0xff8000003b3b7808 */ /* 0x000fe20000000000 */
[----:B------:R-:W-:Y:S01]  /*2d990*/  IMAD.MOV.U32 R105, RZ, RZ, R27 ;  /* 0x000000ffff697224 */ /* 0x000fe200078e001b */
[----:B------:R-:W-:Y:S02]  /*2d9a0*/  ISETP.GE.AND P0, PT, R43, R247, PT ;  /* 0x000000f72b00720c */ /* 0x000fe40003f06270 */
        /* <DEDUP_REMOVED lines=8> */
[C---:B------:R-:W-:Y:S01]  /*2da30*/  IADD3 R13, PT, PT, R97.reuse, -0xe9, -R81 ;  /* 0xffffff17610d7810 */ /* 0x040fe20007ffe851 */
[----:B------:R-:W-:Y:S01]  /*2da40*/  IMAD.MOV.U32 R87, RZ, RZ, R175 ;  /* 0x000000ffff577224 */ /* 0x000fe200078e00af */
[----:B------:R-:W-:Y:S02]  /*2da50*/  IADD3 R22, PT, PT, R97, -0xf0, -R81 ;  /* 0xffffff1061167810 */ /* 0x000fe40007ffe851 */
[----:B------:R-:W-:Y:S01]  /*2da60*/  FSEL R199, R53, -INF , P0 ;  /* 0xff80000035c77808 */ /* 0x000fe20000000000 */
[----:B------:R-:W-:Y:S01]  /*2da70*/  IMAD.MOV.U32 R53, RZ, RZ, R187 ;  /* 0x000000ffff357224 */ /* 0x000fe200078e00bb */
[----:B------:R-:W-:Y:S02]  /*2da80*/  IADD3 R70, PT, PT, R97, -0xf1, -R81 ;  /* 0xffffff0f61467810 */ /* 0x000fe40007ffe851 */
[----:B------:R-:W-:Y:S02]  /*2da90*/  ISETP.GE.AND P0, PT, R34, R248, PT ;  /* 0x000000f82200720c */ /* 0x000fe40003f06270 */
[----:B------:R-:W-:Y:S02]  /*2daa0*/  IABS R13, R13 ;  /* 0x0000000d000d7213 */ /* 0x000fe40000000000 */
[----:B------:R-:W-:Y:S02]  /*2dab0*/  IABS R22, R22 ;  /* 0x0000001600167213 */ /* 0x000fe40000000000 */
[----:B------:R-:W-:Y:S02]  /*2dac0*/  IABS R70, R70 ;  /* 0x0000004600467213 */ /* 0x000fe40000000000 */
[----:B------:R-:W-:Y:S02]  /*2dad0*/  FSEL R92, R92, -INF , P0 ;  /* 0xff8000005c5c7808 */ /* 0x000fe40000000000 */
[----:B------:R-:W-:Y:S02]  /*2dae0*/  I2FP.F32.S32 R13, R13 ;  /* 0x0000000d000d7245 */ /* 0x000fe40000201400 */
[----:B------:R-:W-:Y:S02]  /*2daf0*/  ISETP.GE.AND P0, PT, R32, R248, PT ;  /* 0x000000f82000720c */ /* 0x000fe40003f06270 */
[----:B------:R-:W-:Y:S01]  /*2db00*/  I2FP.F32.S32 R22, R22 ;  /* 0x0000001600167245 */ /* 0x000fe20000201400 */
[----:B------:R-:W-:Y:S01]  /*2db10*/  FFMA.FTZ R112, -R239, R13, R112 ;  /* 0x0000000def707223 */ /* 0x000fe20000010170 */
[----:B------:R-:W-:Y:S02]  /*2db20*/  I2FP.F32.S32 R70, R70 ;  /* 0x0000004600467245 */ /* 0x000fe40000201400 */
[----:B------:R-:W-:Y:S01]  /*2db30*/  FSEL R179, R63, -INF , P0 ;  /* 0xff8000003fb37808 */ /* 0x000fe20000000000 */
[----:B------:R-:W-:Y:S01]  /*2db40*/  FFMA.FTZ R13, -R239, R22, R91 ;  /* 0x00000016ef0d7223 */ /* 0x000fe2000001015b */
[-C--:B------:R-:W-:Y:S01]  /*2db50*/  ISETP.GE.AND P0, PT, R41, R247.reuse, PT ;  /* 0x000000f72900720c */ /* 0x080fe20003f06270 */
[----:B------:R-:W-:Y:S01]  /*2db60*/  IMAD.MOV.U32 R63, RZ, RZ, R76 ;  /* 0x000000ffff3f7224 */ /* 0x000fe200078e004c */
[----:B------:R-:W-:Y:S01]  /*2db70*/  IADD3 R22, PT, PT, R97, -0xf8, -R81 ;  /* 0xffffff0861167810 */ /* 0x000fe20007ffe851 */
[----:B------:R-:W-:Y:S01]  /*2db80*/  FFMA.FTZ R70, -R239, R70, R93 ;  /* 0x00000046ef467223 */ /* 0x000fe2000001015d */
[----:B------:R-:W-:Y:S01]  /*2db90*/  IADD3 R36, PT, PT, R97, -0xf9, -R81 ;  /* 0xffffff0761247810 */ /* 0x000fe20007ffe851 */
[----:B------:R-:W-:Y:S01]  /*2dba0*/  IMAD.MOV.U32 R97, RZ, RZ, R62 ;  /* 0x000000ffff617224 */ /* 0x000fe200078e003e */
[----:B------:R-:W-:Y:S01]  /*2dbb0*/  FSEL R86, R86, -INF , P0 ;  /* 0xff80000056567808 */ /* 0x000fe20000000000 */
[----:B------:R-:W-:Y:S01]  /*2dbc0*/  IMAD.MOV.U32 R93, RZ, RZ, R30 ;  /* 0x000000ffff5d7224 */ /* 0x000fe200078e001e */
[-C--:B------:R-:W-:Y:S01]  /*2dbd0*/  ISETP.GE.AND P0, PT, R40, R247.reuse, PT ;  /* 0x000000f72800720c */ /* 0x080fe20003f06270 */
[----:B------:R-:W-:Y:S01]  /*2dbe0*/  IMAD.MOV.U32 R62, RZ, RZ, R37 ;  /* 0x000000ffff3e7224 */ /* 0x000fe200078e0025 */
[----:B------:R-:W-:Y:S01]  /*2dbf0*/  IABS R36, R36 ;  /* 0x0000002400247213 */ /* 0x000fe20000000000 */
[----:B------:R-:W-:Y:S01]  /*2dc00*/  VIADD R30, R11, 0xb8 ;  /* 0x000000b80b1e7836 */ /* 0x000fe20000000000 */
[----:B------:R-:W-:Y:S01]  /*2dc10*/  FSEL R187, R57, -INF , P0 ;  /* 0xff80000039bb7808 */ /* 0x000fe20000000000 */
[----:B------:R-:W-:Y:S01]  /*2dc20*/  IMAD.MOV.U32 R51, RZ, RZ, R62 ;  /* 0x000000ffff337224 */ /* 0x000fe200078e003e */
[----:B------:R-:W-:Y:S01]  /*2dc30*/  I2FP.F32.S32 R36, R36 ;  /* 0x0000002400247245 */ /* 0x000fe20000201400 */
[----:B------:R-:W-:Y:S01]  /*2dc40*/  IMAD.MOV.U32 R62, RZ, RZ, R29 ;  /* 0x000000ffff3e7224 */ /* 0x000fe200078e001d */
[-C--:B------:R-:W-:Y:S01]  /*2dc50*/  ISETP.GE.AND P0, PT, R30, R248.reuse, PT ;  /* 0x000000f81e00720c */ /* 0x080fe20003f06270 */
[----:B------:R-:W-:Y:S01]  /*2dc60*/  VIADD R29, R11, 0xb9 ;  /* 0x000000b90b1d7836 */ /* 0x000fe20000000000 */
[C---:B------:R-:W-:Y:S01]  /*2dc70*/  IADD3 R23, PT, PT, R244.reuse, -0xf1, -R81 ;  /* 0xffffff0ff4177810 */ /* 0x040fe20007ffe851 */
[----:B------:R-:W-:Y:S01]  /*2dc80*/  IMAD.MOV.U32 R91, RZ, RZ, R177 ;  /* 0x000000ffff5b7224 */ /* 0x000fe200078e00b1 */
[----:B------:R-:W-:Y:S01]  /*2dc90*/  FSEL R177, R113, -INF , P0 ;  /* 0xff80000071b17808 */ /* 0x000fe20000000000 */
[----:B------:R-:W-:Y:S01]  /*2dca0*/  IMAD.MOV.U32 R76, RZ, RZ, R115 ;  /* 0x000000ffff4c7224 */ /* 0x000fe200078e0073 */
[----:B------:R-:W-:Y:S01]  /*2dcb0*/  ISETP.GE.AND P0, PT, R29, R248, PT ;  /* 0x000000f81d00720c */ /* 0x000fe20003f06270 */
[----:B------:R-:W-:Y:S01]  /*2dcc0*/  IMAD.MOV.U32 R57, RZ, RZ, R91 ;  /* 0x000000ffff397224 */ /* 0x000fe200078e005b */
[----:B------:R-:W-:Y:S01]  /*2dcd0*/  IADD3 R27, PT, PT, R244, -0xf8, -R81 ;  /* 0xffffff08f41b7810 */ /* 0x000fe20007ffe851 */
[----:B------:R-:W-:Y:S01]  /*2dce0*/  FFMA.FTZ R36, -R239, R36, R89 ;  /* 0x00000024ef247223 */ /* 0x000fe20000010159 */
[----:B------:R-:W-:Y:S01]  /*2dcf0*/  FSEL R175, R20, -INF , P0 ;  /* 0xff80000014af7808 */ /* 0x000fe20000000000 */
[----:B------:R-:W-:Y:S01]  /*2dd00*/  VIADD R20, R11, 0xd1 ;  /* 0x000000d10b147836 */ /* 0x000fe20000000000 */
[-C--:B------:R-:W-:Y:S01]  /*2dd10*/  ISETP.GE.AND P0, PT, R39, R247.reuse, PT ;  /* 0x000000f72700720c */ /* 0x080fe20003f06270 */
[----:B------:R-:W-:Y:S01]  /*2dd20*/  IMAD.MOV.U32 R89, RZ, RZ, R35 ;  /* 0x000000ffff597224 */ /* 0x000fe200078e0023 */
[----:B------:R-:W-:Y:S01]  /*2dd30*/  IADD3 R81, PT, PT, R244, -0xf9, -R81 ;  /* 0xffffff07f4517810 */ /* 0x000fe20007ffe851 */
[----:B------:R-:W-:Y:S01]  /*2dd40*/  IMAD.MOV.U32 R35, RZ, RZ, R31 ;  /* 0x000000ffff237224 */ /* 0x000fe200078e001f */
[----:B------:R-:W-:Y:S01]  /*2dd50*/  FSEL R90, R90, -INF , P0 ;  /* 0xff8000005a5a7808 */ /* 0x000fe20000000000 */
[----:B------:R-:W-:Y:S01]  /*2dd60*/  IMAD.MOV.U32 R31, RZ, RZ, R109 ;  /* 0x000000ffff1f7224 */ /* 0x000fe200078e006d */
[----:B------:R-:W-:Y:S01]  /*2dd70*/  ISETP.GE.AND P0, PT, R38, R247, PT ;  /* 0x000000f72600720c */ /* 0x000fe20003f06270 */
[----:B------:R-:W-:Y:S01]  /*2dd80*/  IMAD.MOV.U32 R109, RZ, RZ, R33 ;  /* 0x000000ffff6d7224 */ /* 0x000fe200078e0021 */
[----:B------:R-:W-:Y:S01]  /*2dd90*/  IABS R81, R81 ;  /* 0x0000005100517213 */ /* 0x000fe20000000000 */
[----:B------:R-:W-:Y:S01]  /*2dda0*/  IMAD.MOV.U32 R33, RZ, RZ, R183 ;  /* 0x000000ffff217224 */ /* 0x000fe200078e00b7 */
[----:B------:R-:W-:Y:S01]  /*2ddb0*/  FSEL R183, R61, -INF , P0 ;  /* 0xff8000003db77808 */ /* 0x000fe20000000000 */
[----:B------:R-:W-:Y:S01]  /*2ddc0*/  IMAD.MOV.U32 R61, RZ, RZ, R26 ;  /* 0x000000ffff3d7224 */ /* 0x000fe200078e001a */
[-C--:B------:R-:W-:Y:S01]  /*2ddd0*/  ISETP.GE.AND P0, PT, R28, R248.reuse, PT ;  /* 0x000000f81c00720c */ /* 0x080fe20003f06270 */
[----:B------:R-:W-:Y:S01]  /*2dde0*/  VIADD R26, R11, 0xc1 ;  /* 0x000000c10b1a7836 */ /* 0x000fe20000000000 */
[----:B------:R-:W-:Y:S01]  /*2ddf0*/  I2FP.F32.S32 R74, R81 ;  /* 0x00000051004a7245 */ /* 0x000fe20000201400 */
[----:B------:R-:W-:Y:S01]  /*2de00*/  IMAD.MOV.U32 R81, RZ, RZ, R93 ;  /* 0x000000ffff517224 */ /* 0x000fe200078e005d */
[----:B------:R-:W-:Y:S01]  /*2de10*/  FSEL R123, R123, -INF , P0 ;  /* 0xff8000007b7b7808 */ /* 0x000fe20000000000 */
[----:B------:R-:W-:Y:S01]  /*2de20*/  IMAD.MOV.U32 R93, RZ, RZ, R24 ;  /* 0x000000ffff5d7224 */ /* 0x000fe200078e0018 */
[----:B------:R-:W-:Y:S01]  /*2de30*/  ISETP.GE.AND P0, PT, R26, R248, PT ;  /* 0x000000f81a00720c */ /* 0x000fe20003f06270 */
[----:B------:R-:W-:Y:S01]  /*2de40*/  VIADD R24, R11, 0xc8 ;  /* 0x000000c80b187836 */ /* 0x000fe20000000000 */
[----:B------:R-:W-:Y:S01]  /*2de50*/  LOP3.LUT R250, R250, 0xffbfffff, RZ, 0xc0, !PT ;  /* 0xffbffffffafa7812 */ /* 0x000fe200078ec0ff */
[----:B------:R-:W-:Y:S01]  /*2de60*/  FFMA.FTZ R74, -R239, R74, R8 ;  /* 0x0000004aef4a7223 */ /* 0x000fe20000010108 */
[----:B------:R-:W-:Y:S01]  /*2de70*/  FSEL R121, R121, -INF , P0 ;  /* 0xff80000079797808 */ /* 0x000fe20000000000 */
[----:B------:R-:W-:Y:S01]  /*2de80*/  IMAD.MOV.U32 R8, RZ, RZ, R53 ;  /* 0x000000ffff087224 */ /* 0x000fe200078e0035 */
[-C--:B------:R-:W-:Y:S01]  /*2de90*/  ISETP.GE.AND P0, PT, R34, R247.reuse, PT ;  /* 0x000000f72200720c */ /* 0x080fe20003f06270 */
[----:B------:R-:W-:Y:S01]  /*2dea0*/  IMAD.MOV.U32 R53, RZ, RZ, R101 ;  /* 0x000000ffff357224 */ /* 0x000fe200078e0065 */
[----:B------:R-:W-:Y:S02]  /*2deb0*/  @P2 LOP3.LUT R250, R250, 0x400000, RZ, 0xfc, !PT ;  /* 0x00400000fafa2812 */ /* 0x000fe400078efcff */
[----:B------:R-:W-:Y:S02]  /*2dec0*/  FSEL R94, R94, -INF , P0 ;  /* 0xff8000005e5e7808 */ /* 0x000fe40000000000 */
[----:B------:R-:W-:Y:S02]  /*2ded0*/  ISETP.GE.AND P0, PT, R32, R247, PT ;  /* 0x000000f72000720c */ /* 0x000fe40003f06270 */
[----:B------:R-:W-:Y:S02]  /*2dee0*/  IABS R23, R23 ;  /* 0x0000001700177213 */ /* 0x000fe40000000000 */
[----:B------:R-:W-:Y:S02]  /*2def0*/  FSEL R65, R65, -INF , P0 ;  /* 0xff80000041417808 */ /* 0x000fe40000000000 */
[----:B------:R-:W-:Y:S02]  /*2df00*/  ISETP.GE.AND P0, PT, R24, R248, PT ;  /* 0x000000f81800720c */ /* 0x000fe40003f06270 */
[----:B------:R-:W-:Y:S02]  /*2df10*/  LOP3.LUT R250, R250, 0xfffffeff, RZ, 0xc0, !PT ;  /* 0xfffffefffafa7812 */ /* 0x000fe400078ec0ff */
[----:B------:R-:W-:Y:S02]  /*2df20*/  FSEL R119, R119, -INF , P0 ;  /* 0xff80000077777808 */ /* 0x000fe40000000000 */
[----:B------:R-:W-:Y:S02]  /*2df30*/  ISETP.GE.AND P0, PT, R79, R245, PT ;  /* 0x000000f54f00720c */ /* 0x000fe40003f06270 */
[----:B------:R-:W-:Y:S02]  /*2df40*/  I2FP.F32.S32 R23, R23 ;  /* 0x0000001700177245 */ /* 0x000fe40000201400 */
[----:B------:R-:W-:Y:S02]  /*2df50*/  @P1 LOP3.LUT R250, R250, 0x100, RZ, 0xfc, !PT ;  /* 0x00000100fafa1812 */ /* 0x000fe400078efcff */
[----:B------:R-:W-:Y:S01]  /*2df60*/  IABS R22, R22 ;  /* 0x0000001600167213 */ /* 0x000fe20000000000 */
[----:B------:R-:W-:Y:S01]  /*2df70*/  FFMA.FTZ R118, -R239, R23, R118 ;  /* 0x00000017ef767223 */ /* 0x000fe20000010176 */
[----:B------:R-:W-:Y:S01]  /*2df80*/  LOP3.LUT R250, R250, 0xffdfffff, RZ, 0xc0, !PT ;  /* 0xffdffffffafa7812 */ /* 0x000fe200078ec0ff */
[----:B------:R-:W-:Y:S01]  /*2df90*/  VIADD R23, R11, 0xc9 ;  /* 0x000000c90b177836 */ /* 0x000fe20000000000 */
[----:B------:R-:W-:Y:S02]  /*2dfa0*/  I2FP.F32.S32 R22, R22 ;  /* 0x0000001600167245 */ /* 0x000fe40000201400 */
[----:B------:R-:W-:Y:S01]  /*2dfb0*/  ISETP.GE.AND P1, PT, R79, R246, PT ;  /* 0x000000f64f00720c */ /* 0x000fe20003f26270 */
[----:B------:R-:W-:Y:S01]  /*2dfc0*/  IMAD.MOV.U32 R79, RZ, RZ, R109 ;  /* 0x000000ffff4f7224 */ /* 0x000fe200078e006d */
[----:B------:R-:W-:Y:S01]  /*2dfd0*/  @P0 LOP3.LUT R250, R250, 0x200000, RZ, 0xfc, !PT ;  /* 0x00200000fafa0812 */ /* 0x000fe200078efcff */
[----:B------:R-:W-:Y:S01]  /*2dfe0*/  FFMA.FTZ R37, -R239, R22, R85 ;  /* 0x00000016ef257223 */ /* 0x000fe20000010155 */
[----:B------:R-:W-:Y:S01]  /*2dff0*/  ISETP.GE.AND P0, PT, R23, R248, PT ;  /* 0x000000f81700720c */ /* 0x000fe20003f06270 */
[----:B------:R-:W-:Y:S01]  /*2e000*/  VIADD R22, R95, 0xfffffff8 ;  /* 0xfffffff85f167836 */ /* 0x000fe20000000000 */
[----:B------:R-:W-:Y:S01]  /*2e010*/  LOP3.LUT R250, R250, 0xffffff7f, RZ, 0xc0, !PT ;  /* 0xffffff7ffafa7812 */ /* 0x000fe200078ec0ff */
[----:B------:R-:W-:Y:S01]  /*2e020*/  IMAD.MOV.U32 R85, RZ, RZ, R31 ;  /* 0x000000ffff557224 */ /* 0x000fe200078e001f */
[----:B------:R-:W-:Y:S01]  /*2e030*/  FSEL R117, R117, -INF , P0 ;  /* 0xff80000075757808 */ /* 0x000fe20000000000 */
[----:B------:R-:W-:Y:S01]  /*2e040*/  IMAD.MOV.U32 R31, RZ, RZ, R131 ;  /* 0x000000ffff1f7224 */ /* 0x000fe200078e0083 */
[-C--:B------:R-:W-:Y:S01]  /*2e050*/  ISETP.GE.AND P0, PT, R30, R247.reuse, PT ;  /* 0x000000f71e00720c */ /* 0x080fe20003f06270 */
[----:B------:R-:W-:Y:S01]  /*2e060*/  IMAD.MOV.U32 R95, RZ, RZ, R87 ;  /* 0x000000ffff5f7224 */ /* 0x000fe200078e0057 */
[----:B------:R-:W-:Y:S01]  /*2e070*/  IABS R22, R22 ;  /* 0x0000001600167213 */ /* 0x000fe20000000000 */
[----:B------:R-:W-:Y:S01]  /*2e080*/  IMAD.MOV.U32 R87, RZ, RZ, R107 ;  /* 0x000000ffff577224 */ /* 0x000fe200078e006b */
[----:B------:R-:W-:Y:S02]  /*2e090*/  FSEL R96, R96, -INF , P0 ;  /* 0xff80000060607808 */ /* 0x000fe40000000000 */
[----:B------:R-:W-:Y:S02]  /*2e0a0*/  ISETP.GE.AND P0, PT, R29, R247, PT ;  /* 0x000000f71d00720c */ /* 0x000fe40003f06270 */
[----:B------:R-:W-:Y:S02]  /*2e0b0*/  I2FP.F32.S32 R22, R22 ;  /* 0x0000001600167245 */ /* 0x000fe40000201400 */
[----:B------:R-:W-:Y:S01]  /*2e0c0*/  FSEL R131, R98, -INF , P0 ;  /* 0xff80000062837808 */ /* 0x000fe20000000000 */
[----:B------:R-:W-:Y:S01]  /*2e0d0*/  IMAD.MOV.U32 R98, RZ, RZ, R62 ;  /* 0x000000ffff627224 */ /* 0x000fe200078e003e */
[----:B------:R-:W-:Y:S01]  /*2e0e0*/  ISETP.GE.AND P0, PT, R9, R245, PT ;  /* 0x000000f50900720c */ /* 0x000fe20003f06270 */
[----:B------:R-:W-:Y:S01]  /*2e0f0*/  FFMA.FTZ R168, -R239, R22, R168 ;  /* 0x00000016efa87223 */ /* 0x000fe200000101a8 */
[----:B------:R-:W-:Y:S01]  /*2e100*/  @P1 LOP3.LUT R250, R250, 0x80, RZ, 0xfc, !PT ;  /* 0x00000080fafa1812 */ /* 0x000fe200078efcff */
[----:B------:R-:W-:Y:S01]  /*2e110*/  VIADD R22, R11, 0xd0 ;  /* 0x000000d00b167836 */ /* 0x000fe20000000000 */
[----:B------:R-:W-:Y:S01]  /*2e120*/  ISETP.GE.AND P1, PT, R9, R246, PT ;  /* 0x000000f60900720c */ /* 0x000fe20003f26270 */
[----:B------:R-:W-:Y:S01]  /*2e130*/  IMAD.MOV.U32 R62, RZ, RZ, R111 ;  /* 0x000000ffff3e7224 */ /* 0x000fe200078e006f */
[----:B------:R-:W-:Y:S01]  /*2e140*/  LOP3.LUT R250, R250, 0xffefffff, RZ, 0xc0, !PT ;  /* 0xffeffffffafa7812 */ /* 0x000fe200078ec0ff */
[----:B------:R-:W-:Y:S01]  /*2e150*/  VIADD R9, R11, 0x28 ;  /* 0x000000280b097836 */ /* 0x000fe20000000000 */
[----:B------:R-:W-:Y:S02]  /*2e160*/  IABS R27, R27 ;  /* 0x0000001b001b7213 */ /* 0x000fe40000000000 */
[----:B------:R-:W-:Y:S02]  /*2e170*/  FSEL R178, R178, -INF , P4 ;  /* 0xff800000b2b27808 */ /* 0x000fe40002000000 */
[----:B------:R-:W-:Y:S02]  /*2e180*/  I2FP.F32.S32 R27, R27 ;  /* 0x0000001b001b7245 */ /* 0x000fe40000201400 */
[----:B------:R-:W-:Y:S02]  /*2e190*/  @P0 LOP3.LUT R250, R250, 0x100000, RZ, 0xfc, !PT ;  /* 0x00100000fafa0812 */ /* 0x000fe400078efcff */
[----:B------:R-:W-:Y:S01]  /*2e1a0*/  ISETP.GE.AND P0, PT, R22, R248, PT ;  /* 0x000000f81600720c */ /* 0x000fe20003f06270 */
[----:B------:R-:W-:Y:S01]  /*2e1b0*/  FFMA.FTZ R27, -R239, R27, R10 ;  /* 0x0000001bef1b7223 */ /* 0x000fe2000001010a */
[----:B------:R-:W-:Y:S01]  /*2e1c0*/  LOP3.LUT R250, R250, 0xffffffbf, RZ, 0xc0, !PT ;  /* 0xffffffbffafa7812 */ /* 0x000fe200078ec0ff */
[----:B------:R-:W-:Y:S01]  /*2e1d0*/  IMAD.MOV.U32 R10, RZ, RZ, R105 ;  /* 0x000000ffff0a7224 */ /* 0x000fe200078e0069 */
[----:B------:R-:W-:Y:S02]  /*2e1e0*/  FSEL R107, R103, -INF , P0 ;  /* 0xff800000676b7808 */ /* 0x000fe40000000000 */
[C---:B------:R-:W-:Y:S02]  /*2e1f0*/  ISETP.GE.AND P0, PT, R7.reuse, R245, PT ;  /* 0x000000f50700720c */ /* 0x040fe40003f06270 */
[----:B------:R-:W-:Y:S02]  /*2e200*/  @P1 LOP3.LUT R250, R250, 0x40, RZ, 0xfc, !PT ;  /* 0x00000040fafa1812 */ /* 0x000fe400078efcff */
[-C--:B------:R-:W-:Y:S01]  /*2e210*/  ISETP.GE.AND P1, PT, R7, R246.reuse, PT ;  /* 0x000000f60700720c */ /* 0x080fe20003f26270 */
[----:B------:R-:W-:Y:S01]  /*2e220*/  IMAD.MOV.U32 R7, RZ, RZ, R97 ;  /* 0x000000ffff077224 */ /* 0x000fe200078e0061 */
[----:B------:R-:W-:Y:S02]  /*2e230*/  LOP3.LUT R250, R250, 0xfff7ffff, RZ, 0xc0, !PT ;  /* 0xfff7fffffafa7812 */ /* 0x000fe400078ec0ff */
[----:B------:R-:W-:Y:S02]  /*2e240*/  ISETP.GE.AND P2, PT, R9, R246, PT ;  /* 0x000000f60900720c */ /* 0x000fe40003f46270 */
[-C--:B------:R-:W-:Y:S03]  /*2e250*/  ISETP.GE.AND P4, PT, R5, R248.reuse, PT ;  /* 0x000000f80500720c */ /* 0x080fe60003f86270 */
[----:B------:R-:W-:Y:S02]  /*2e260*/  @P0 LOP3.LUT R250, R250, 0x80000, RZ, 0xfc, !PT ;  /* 0x00080000fafa0812 */ /* 0x000fe400078efcff */
[----:B------:R-:W-:Y:S02]  /*2e270*/  ISETP.GE.AND P0, PT, R20, R248, PT ;  /* 0x000000f81400720c */ /* 0x000fe40003f06270 */
[----:B------:R-:W-:Y:S02]  /*2e280*/  LOP3.LUT R250, R250, 0xffffffdf, RZ, 0xc0, !PT ;  /* 0xffffffdffafa7812 */ /* 0x000fe400078ec0ff */
[----:B------:R-:W-:Y:S01]  /*2e290*/  FSEL R105, R18, -INF , P0 ;  /* 0xff80000012697808 */ /* 0x000fe20000000000 */
[----:B------:R-:W-:Y:S01]  /*2e2a0*/  VIADD R18, R11, 0xd8 ;  /* 0x000000d80b127836 */ /* 0x000fe20000000000 */
[-C--:B------:R-:W-:Y:S02]  /*2e2b0*/  ISETP.GE.AND P0, PT, R28, R247.reuse, PT ;  /* 0x000000f71c00720c */ /* 0x080fe40003f06270 */
[----:B------:R-:W-:Y:S02]  /*2e2c0*/  @P1 LOP3.LUT R250, R250, 0x20, RZ, 0xfc, !PT ;  /* 0x00000020fafa1812 */ /* 0x000fe400078efcff */
[----:B------:R-:W-:Y:S01]  /*2e2d0*/  FSEL R115, R83, -INF , P0 ;  /* 0xff80000053737808 */ /* 0x000fe20000000000 */
[----:B------:R-:W-:Y:S01]  /*2e2e0*/  IMAD.MOV.U32 R83, RZ, RZ, R99 ;  /* 0x000000ffff537224 */ /* 0x000fe200078e0063 */
[----:B------:R-:W-:Y:S02]  /*2e2f0*/  ISETP.GE.AND P0, PT, R26, R247, PT ;  /* 0x000000f71a00720c */ /* 0x000fe40003f06270 */
[----:B------:R-:W-:Y:S02]  /*2e300*/  LOP3.LUT R250, R250, 0xfffbffff, RZ, 0xc0, !PT ;  /* 0xfffbfffffafa7812 */ /* 0x000fe400078ec0ff */
[----:B------:R-:W-:Y:S01]  /*2e310*/  FSEL R113, R71, -INF , P0 ;  /* 0xff80000047717808 */ /* 0x000fe20000000000 */
[----:B------:R-:W-:Y:S01]  /*2e320*/  VIADD R71, R11, 0x29 ;  /* 0x000000290b477836 */ /* 0x000fe20000000000 */
[CC--:B------:R-:W-:Y:S02]  /*2e330*/  ISETP.GE.AND P0, PT, R5.reuse, R245.reuse, PT ;  /* 0x000000f50500720c */ /* 0x0c0fe40003f06270 */
[-C--:B------:R-:W-:Y:S01]  /*2e340*/  ISETP.GE.AND P1, PT, R5, R246.reuse, PT ;  /* 0x000000f60500720c */ /* 0x080fe20003f26270 */
[----:B------:R-:W-:Y:S01]  /*2e350*/  IMAD.MOV.U32 R5, RZ, RZ, R79 ;  /* 0x000000ffff057224 */ /* 0x000fe200078e004f */
[----:B------:R-:W-:Y:S01]  /*2e360*/  ISETP.GE.AND P3, PT, R71, R246, PT ;  /* 0x000000f64700720c */ /* 0x000fe20003f66270 */
[----:B------:R-:W-:Y:S01]  /*2e370*/  IMAD.MOV.U32 R79, RZ, RZ, R53 ;  /* 0x000000ffff4f7224 */ /* 0x000fe200078e0035 */
[----:B------:R-:W-:Y:S01]  /*2e380*/  FSEL R188, R188, -INF , P4 ;  /* 0xff800000bcbc7808 */ /* 0x000fe20002000000 */
[----:B------:R-:W-:Y:S06]  /*2e390*/  IMAD.MOV.U32 R53, RZ, RZ, R87 ;  /* 0x000000ffff357224 */ /* 0x000fec00078e0057 */
[----:B------:R-:W-:Y:S02]  /*2e3a0*/  @P0 LOP3.LUT R250, R250, 0x40000, RZ, 0xfc, !PT ;  /* 0x00040000fafa0812 */ /* 0x000fe400078efcff */
[----:B------:R-:W-:Y:S02]  /*2e3b0*/  ISETP.GE.AND P0, PT, R18, R248, PT ;  /* 0x000000f81200720c */ /* 0x000fe40003f06270 */
[----:B------:R-:W-:Y:S02]  /*2e3c0*/  LOP3.LUT R250, R250, 0xffffffef, RZ, 0xc0, !PT ;  /* 0xffffffeffafa7812 */ /* 0x000fe400078ec0ff */
[----:B------:R-:W-:Y:S01]  /*2e3d0*/  FSEL R103, R214, -INF , P0 ;  /* 0xff800000d6677808 */ /* 0x000fe20000000000 */
[C---:B------:R-:W-:Y:S01]  /*2e3e0*/  VIADD R214, R11.reuse, 0x30 ;  /* 0x000000300bd67836 */ /* 0x040fe20000000000 */
[----:B------:R-:W-:Y:S02]  /*2e3f0*/  ISETP.GE.AND P0, PT, R16, R245, PT ;  /* 0x000000f51000720c */ /* 0x000fe40003f06270 */
[----:B------:R-:W-:Y:S02]  /*2e400*/  @P1 LOP3.LUT R250, R250, 0x10, RZ, 0xfc, !PT ;  /* 0x00000010fafa1812 */ /* 0x000fe400078efcff */
[-C--:B------:R-:W-:Y:S01]  /*2e410*/  ISETP.GE.AND P1, PT, R16, R246.reuse, PT ;  /* 0x000000f61000720c */ /* 0x080fe20003f26270 */
[C---:B------:R-:W-:Y:S01]  /*2e420*/  VIADD R16, R11.reuse, 0xd9 ;  /* 0x000000d90b107836 */ /* 0x040fe20000000000 */
[----:B------:R-:W-:Y:S02]  /*2e430*/  LOP3.LUT R250, R250, 0xfffdffff, RZ, 0xc0, !PT ;  /* 0xfffdfffffafa7812 */ /* 0x000fe400078ec0ff */
[----:B------:R-:W-:Y:S05]  /*2e440*/  ISETP.GE.AND P6, PT, R214, R246, PT ;  /* 0x000000f6d600720c */ /* 0x000fea0003fc6270 */
        /* <DEDUP_REMOVED lines=9> */
[----:B------:R-:W-:Y:S01]  /*2e4e0*/  ISETP.GE.AND P0, PT, R23, R247, PT ;  /* 0x000000f71700720c */ /* 0x000fe20003f06270 */
[----:B------:R-:W-:Y:S01]  /*2e4f0*/  IMAD.MOV.U32 R7, RZ, RZ, R95 ;  /* 0x000000ffff077224 */ /* 0x000fe200078e005f */
[C---:B------:R-:W-:Y:S02]  /*2e500*/  ISETP.GE.AND P1, PT, R12.reuse, R246, PT ;  /* 0x000000f60c00720c */ /* 0x040fe40003f26270 */
[----:B------:R-:W-:Y:S01]  /*2e510*/  FSEL R109, R77, -INF , P0 ;  /* 0xff8000004d6d7808 */ /* 0x000fe20000000000 */
[----:B------:R-:W-:Y:S01]  /*2e520*/  IMAD.MOV.U32 R77, RZ, RZ, R83 ;  /* 0x000000ffff4d7224 */ /* 0x000fe200078e0053 */
[-C--:B------:R-:W-:Y:S01]  /*2e530*/  ISETP.GE.AND P0, PT, R12, R245.reuse, PT ;  /* 0x000000f50c00720c */ /* 0x080fe20003f06270 */
[----:B------:R-:W-:Y:S01]  /*2e540*/  VIADD R12, R11, 0xe1 ;  /* 0x000000e10b0c7836 */ /* 0x000fe20000000000 */
[----:B------:R-:W-:Y:S01]  /*2e550*/  LOP3.LUT R250, R250, 0xfffeffff, RZ, 0xc0, !PT ;  /* 0xfffefffffafa7812 */ /* 0x000fe200078ec0ff */
[----:B------:R-:W-:Y:S02]  /*2e560*/  IMAD.MOV.U32 R83, RZ, RZ, R81 ;  /* 0x000000ffff537224 */ /* 0x000fe400078e0051 */
[----:B------:R-:W-:Y:S08]  /*2e570*/  IMAD.MOV.U32 R81, RZ, RZ, R93 ;  /* 0x000000ffff517224 */ /* 0x000ff000078e005d */
[----:B------:R-:W-:Y:S02]  /*2e580*/  @P0 LOP3.LUT R250, R250, 0x10000, RZ, 0xfc, !PT ;  /* 0x00010000fafa0812 */ /* 0x000fe400078efcff */
[-C--:B------:R-:W-:Y:S02]  /*2e590*/  ISETP.GE.AND P0, PT, R14, R248.reuse, PT ;  /* 0x000000f80e00720c */ /* 0x080fe40003f06270 */
[----:B------:R-:W-:Y:S02]  /*2e5a0*/  LOP3.LUT R250, R250, 0xfffffffb, RZ, 0xc0, !PT ;  /* 0xfffffffbfafa7812 */ /* 0x000fe400078ec0ff */
[----:B------:R-:W-:Y:S02]  /*2e5b0*/  FSEL R91, R25, -INF , P0 ;  /* 0xff800000195b7808 */ /* 0x000fe40000000000 */
[----:B------:R-:W-:Y:S01]  /*2e5c0*/  ISETP.GE.AND P0, PT, R9, R245, PT ;  /* 0x000000f50900720c */ /* 0x000fe20003f06270 */
[----:B------:R-:W-:Y:S01]  /*2e5d0*/  IMAD.MOV.U32 R9, RZ, RZ, R61 ;  /* 0x000000ffff097224 */ /* 0x000fe200078e003d */
[----:B------:R-:W-:Y:S01]  /*2e5e0*/  @P1 LOP3.LUT R250, R250, 0x4, RZ, 0xfc, !PT ;  /* 0x00000004fafa1812 */ /* 0x000fe200078efcff */
[----:B------:R-:W-:Y:S03]  /*2e5f0*/  IMAD.MOV.U32 R61, RZ, RZ, R89 ;  /* 0x000000ffff3d7224 */ /* 0x000fe600078e0059 */
[----:B------:R-:W-:Y:S04]  /*2e600*/  LOP3.LUT R250, R250, 0xefffffff, RZ, 0xc0, !PT ;  /* 0xeffffffffafa7812 */ /* 0x000fe800078ec0ff */
[----:B------:R-:W-:Y:S04]  /*2e610*/  LOP3.LUT R250, R250, 0xffff7fff, RZ, 0xc0, !PT ;  /* 0xffff7ffffafa7812 */ /* 0x000fe800078ec0ff */
[----:B------:R-:W-:Y:S02]  /*2e620*/  @P0 LOP3.LUT R250, R250, 0x8000, RZ, 0xfc, !PT ;  /* 0x00008000fafa0812 */ /* 0x000fe400078efcff */
[----:B------:R-:W-:Y:S02]  /*2e630*/  ISETP.GE.AND P0, PT, R12, R248, PT ;  /* 0x000000f80c00720c */ /* 0x000fe40003f06270 */
[----:B------:R-:W-:Y:S02]  /*2e640*/  @P2 LOP3.LUT R250, R250, 0x10000000, RZ, 0xfc, !PT ;  /* 0x10000000fafa2812 */ /* 0x000fe400078efcff */
[----:B------:R-:W-:Y:S01]  /*2e650*/  FSEL R89, R21, -INF , P0 ;  /* 0xff80000015597808 */ /* 0x000fe20000000000 */
[----:B------:R-:W-:Y:S01]  /*2e660*/  VIADD R21, R11, 0x31 ;  /* 0x000000310b157836 */ /* 0x000fe20000000000 */
[----:B------:R-:W-:Y:S02]  /*2e670*/  LOP3.LUT P2, RZ, R250, 0x8, RZ, 0xc0, !PT ;  /* 0x00000008faff7812 */ /* 0x000fe4000784c0ff */
[-C--:B------:R-:W-:Y:S02]  /*2e680*/  ISETP.GE.AND P0, PT, R22, R247.reuse, PT ;  /* 0x000000f71600720c */ /* 0x080fe40003f06270 */
[----:B------:R-:W-:Y:S02]  /*2e690*/  LOP3.LUT R250, R250, 0xdfffffff, RZ, 0xc0, !PT ;  /* 0xdffffffffafa7812 */ /* 0x000fe400078ec0ff */
[----:B------:R-:W-:Y:S02]  /*2e6a0*/  FSEL R99, R73, -INF , P0 ;  /* 0xff80000049637808 */ /* 0x000fe40000000000 */
[----:B------:R-:W-:Y:S02]  /*2e6b0*/  ISETP.GE.AND P0, PT, R20, R247, PT ;  /* 0x000000f71400720c */ /* 0x000fe40003f06270 */
[-C--:B------:R-:W-:Y:S02]  /*2e6c0*/  ISETP.GE.AND P5, PT, R21, R246.reuse, PT ;  /* 0x000000f61500720c */ /* 0x080fe40003fa6270 */
[----:B------:R-:W-:Y:S01]  /*2e6d0*/  FSEL R97, R104, -INF , P0 ;  /* 0xff80000068617808 */ /* 0x000fe20000000000 */
[----:B------:R-:W-:Y:S01]  /*2e6e0*/  VIADD R104, R11, 0x38 ;  /* 0x000000380b687836 */ /* 0x000fe20000000000 */
[-C--:B------:R-:W-:Y:S01]  /*2e6f0*/  ISETP.GE.AND P0, PT, R71, R245.reuse, PT ;  /* 0x000000f54700720c */ /* 0x080fe20003f06270 */
[----:B------:R-:W-:Y:S01]  /*2e700*/  IMAD.MOV.U32 R71, RZ, RZ, R98 ;  /* 0x000000ffff477224 */ /* 0x000fe200078e0062 */
[----:B------:R-:W-:Y:S01]  /*2e710*/  @P2 LOP3.LUT R250, R250, 0x20000000, RZ, 0xfc, !PT ;  /* 0x20000000fafa2812 */ /* 0x000fe200078efcff */
[----:B------:R-:W-:Y:S01]  /*2e720*/  IMAD.MOV.U32 R98, RZ, RZ, R10 ;  /* 0x000000ffff627224 */ /* 0x000fe200078e000a */
[-C--:B------:R-:W-:Y:S01]  /*2e730*/  ISETP.GE.AND P2, PT, R21, R245.reuse, PT ;  /* 0x000000f51500720c */ /* 0x080fe20003f46270 */
[----:B------:R-:W-:Y:S01]  /*2e740*/  VIADD R10, R11, 0xe8 ;  /* 0x000000e80b0a7836 */ /* 0x000fe20000000000 */
[----:B------:R-:W-:Y:S01]  /*2e750*/  LOP3.LUT R250, R250, 0xbfffffff, RZ, 0xc0, !PT ;  /* 0xbffffffffafa7812 */ /* 0x000fe200078ec0ff */
[----:B------:R-:W-:Y:S01]  /*2e760*/  IMAD.MOV.U32 R25, RZ, RZ, R71 ;  /* 0x000000ffff197224 */ /* 0x000fe200078e0047 */
[----:B------:R-:W-:Y:S01]  /*2e770*/  ISETP.GE.AND P4, PT, R104, R246, PT ;  /* 0x000000f66800720c */ /* 0x000fe20003f86270 */
[----:B------:R-:W-:Y:S01]  /*2e780*/  IMAD.MOV.U32 R71, RZ, RZ, R8 ;  /* 0x000000ffff477224 */ /* 0x000fe200078e0008 */
[----:B------:R-:W-:Y:S01]  /*2e790*/  LOP3.LUT R250, R250, 0xffffbfff, RZ, 0xc0, !PT ;  /* 0xffffbffffafa7812 */ /* 0x000fe200078ec0ff */
[----:B------:R-:W-:Y:S02]  /*2e7a0*/  IMAD.MOV.U32 R8, RZ, RZ, R85 ;  /* 0x000000ffff087224 */ /* 0x000fe400078e0055 */
[----:B------:R-:W-:Y:S01]  /*2e7b0*/  IMAD.MOV.U32 R21, RZ, RZ, R77 ;  /* 0x000000ffff157224 */ /* 0x000fe200078e004d */
[----:B------:R-:W-:Y:S01]  /*2e7c0*/  @P0 LOP3.LUT R250, R250, 0x4000, RZ, 0xfc, !PT ;  /* 0x00004000fafa0812 */ /* 0x000fe200078efcff */
[----:B------:R-:W-:Y:S01]  /*2e7d0*/  IMAD.MOV.U32 R73, RZ, RZ, R25 ;  /* 0x000000ffff497224 */ /* 0x000fe200078e0019 */
[-C--:B------:R-:W-:Y:S01]  /*2e7e0*/  ISETP.GE.AND P0, PT, R10, R248.reuse, PT ;  /* 0x000000f80a00720c */ /* 0x080fe20003f06270 */
[----:B------:R-:W-:Y:S01]  /*2e7f0*/  IMAD.MOV.U32 R25, RZ, RZ, R75 ;  /* 0x000000ffff197224 */ /* 0x000fe200078e004b */
[----:B------:R-:W-:Y:S02]  /*2e800*/  @P3 LOP3.LUT R250, R250, 0x40000000, RZ, 0xfc, !PT ;  /* 0x40000000fafa3812 */ /* 0x000fe400078efcff */
[----:B------:R-:W-:Y:S01]  /*2e810*/  ISETP.GE.AND P3, PT, R214, R245, PT ;  /* 0x000000f5d600720c */ /* 0x000fe20003f66270 */
[----:B------:R-:W-:Y:S01]  /*2e820*/  IMAD.MOV.U32 R214, RZ, RZ, R5 ;  /* 0x000000ffffd67224 */ /* 0x000fe200078e0005 */
[----:B------:R-:W-:Y:S01]  /*2e830*/  LOP3.LUT R250, R250, 0x7fffffff, RZ, 0xc0, !PT ;  /* 0x7ffffffffafa7812 */ /* 0x000fe200078ec0ff */
[----:B------:R-:W-:Y:S01]  /*2e840*/  IMAD.MOV.U32 R5, RZ, RZ, R9 ;  /* 0x000000ffff057224 */ /* 0x000fe200078e0009 */
[----:B------:R-:W-:Y:S01]  /*2e850*/  FSEL R87, R19, -INF , P0 ;  /* 0xff80000013577808 */ /* 0x000fe20000000000 */
[----:B------:R-:W-:Y:S02]  /*2e860*/  VIADD R9, R11, 0xe9 ;  /* 0x000000e90b097836 */ /* 0x000fe40000000000 */
[----:B------:R-:W-:Y:S02]  /*2e870*/  IMAD.MOV.U32 R77, RZ, RZ, R5 ;  /* 0x000000ffff4d7224 */ /* 0x000fe400078e0005 */
[----:B------:R-:W-:Y:S01]  /*2e880*/  IMAD.MOV.U32 R5, RZ, RZ, R71 ;  /* 0x000000ffff057224 */ /* 0x000fe200078e0047 */
[-C--:B------:R-:W-:Y:S01]  /*2e890*/  ISETP.GE.AND P0, PT, R9, R248.reuse, PT ;  /* 0x000000f80900720c */ /* 0x080fe20003f06270 */
[----:B------:R-:W-:Y:S02]  /*2e8a0*/  IMAD.MOV.U32 R71, RZ, RZ, R83 ;  /* 0x000000ffff477224 */ /* 0x000fe400078e0053 */
[----:B------:R-:W-:Y:S01]  /*2e8b0*/  @P3 LOP3.LUT R250, R250, 0x80000000, RZ, 0xfc, !PT ;  /* 0x80000000fafa3812 */ /* 0x000fe200078efcff */
[----:B------:R-:W-:Y:S01]  /*2e8c0*/  IMAD.MOV.U32 R83, RZ, RZ, R7 ;  /* 0x000000ffff537224 */ /* 0x000fe200078e0007 */
[----:B------:R-:W-:Y:S01]  /*2e8d0*/  FSEL R85, R17, -INF , P0 ;  /* 0xff80000011557808 */ /* 0x000fe20000000000 */
[----:B------:R-:W-:Y:S01]  /*2e8e0*/  IMAD.MOV.U32 R7, RZ, RZ, R8 ;  /* 0x000000ffff077224 */ /* 0x000fe200078e0008 */
[----:B------:R-:W-:Y:S01]  /*2e8f0*/  LOP3.LUT P3, RZ, R250, 0x10, RZ, 0xc0, !PT ;  /* 0x00000010faff7812 */ /* 0x000fe2000786c0ff */
[C---:B------:R-:W-:Y:S01]  /*2e900*/  VIADD R8, R11.reuse, 0xf0 ;  /* 0x000000f00b087836 */ /* 0x040fe20000000000 */
[-C--:B------:R-:W-:Y:S01]  /*2e910*/  ISETP.GE.AND P0, PT, R18, R247.reuse, PT ;  /* 0x000000f71200720c */ /* 0x080fe20003f06270 */
[----:B------:R-:W-:Y:S02]  /*2e920*/  IMAD.MOV.U32 R19, RZ, RZ, R77 ;  /* 0x000000ffff137224 */ /* 0x000fe400078e004d */
[----:B------:R-:W-:Y:S01]  /*2e930*/  IMAD.MOV.U32 R77, RZ, RZ, R7 ;  /* 0x000000ffff4d7224 */ /* 0x000fe200078e0007 */
[----:B------:R-:W-:Y:S01]  /*2e940*/  FSEL R95, R110, -INF , P0 ;  /* 0xff8000006e5f7808 */ /* 0x000fe20000000000 */
[C---:B------:R-:W-:Y:S01]  /*2e950*/  VIADD R7, R11.reuse, 0xf1 ;  /* 0x000000f10b077836 */ /* 0x040fe20000000000 */
[-C--:B------:R-:W-:Y:S01]  /*2e960*/  ISETP.GE.AND P0, PT, R16, R247.reuse, PT ;  /* 0x000000f71000720c */ /* 0x080fe20003f06270 */
[----:B------:R-:W-:Y:S02]  /*2e970*/  IMAD.MOV.U32 R17, RZ, RZ, R21 ;  /* 0x000000ffff117224 */ /* 0x000fe400078e0015 */
[----:B------:R-:W-:Y:S01]  /*2e980*/  IMAD.MOV.U32 R21, RZ, RZ, R25 ;  /* 0x000000ffff157224 */ /* 0x000fe200078e0019 */
[----:B------:R-:W-:Y:S01]  /*2e990*/  FSEL R93, R102, -INF , P0 ;  /* 0xff800000665d7808 */ /* 0x000fe20000000000 */
[----:B------:R-:W-:Y:S01]  /*2e9a0*/  IMAD.MOV.U32 R25, RZ, RZ, R71 ;  /* 0x000000ffff197224 */ /* 0x000fe200078e0047 */
[----:B------:R-:W-:Y:S01]  /*2e9b0*/  @P3 LOP3.LUT R252, R252, 0x1, RZ, 0xfc, !PT ;  /* 0x00000001fcfc3812 */ /* 0x000fe200078efcff */
[----:B------:R-:W-:Y:S01]  /*2e9c0*/  IMAD.MOV.U32 R71, RZ, RZ, R53 ;  /* 0x000000ffff477224 */ /* 0x000fe200078e0035 */
[----:B------:R-:W-:Y:S01]  /*2e9d0*/  LOP3.LUT P3, RZ, R250, 0x20, RZ, 0xc0, !PT ;  /* 0x00000020faff7812 */ /* 0x000fe2000786c0ff */
[----:B------:R-:W-:Y:S01]  /*2e9e0*/  IMAD.MOV.U32 R53, RZ, RZ, R76 ;  /* 0x000000ffff357224 */ /* 0x000fe200078e004c */
[----:B------:R-:W-:Y:S01]  /*2e9f0*/  LOP3.LUT R252, R252, 0xfffffffd, RZ, 0xc0, !PT ;  /* 0xfffffffdfcfc7812 */ /* 0x000fe200078ec0ff */
[----:B------:R-:W-:Y:S01]  /*2ea00*/  IMAD.MOV.U32 R110, RZ, RZ, R73 ;  /* 0x000000ffff6e7224 */ /* 0x000fe200078e0049 */
[-C--:B------:R-:W-:Y:S01]  /*2ea10*/  ISETP.GE.AND P0, PT, R8, R248.reuse, PT ;  /* 0x000000f80800720c */ /* 0x080fe20003f06270 */
[----:B------:R-:W-:Y:S02]  /*2ea20*/  IMAD.MOV.U32 R73, RZ, RZ, R83 ;  /* 0x000000ffff497224 */ /* 0x000fe400078e0053 */
[C---:B------:R-:W-:Y:S01]  /*2ea30*/  VIADD R102, R11.reuse, 0x39 ;  /* 0x000000390b667836 */ /* 0x040fe20000000000 */
[----:B------:R-:W-:Y:S01]  /*2ea40*/  FSEL R75, R2, -INF , P0 ;  /* 0xff800000024b7808 */ /* 0x000fe20000000000 */
[----:B------:R-:W-:Y:S01]  /*2ea50*/  VIADD R2, R11, 0xf9 ;  /* 0x000000f90b027836 */ /* 0x000fe20000000000 */
[----:B------:R-:W-:Y:S02]  /*2ea60*/  ISETP.GE.AND P0, PT, R7, R248, PT ;  /* 0x000000f80700720c */ /* 0x000fe40003f06270 */
[----:B------:R-:W-:Y:S02]  /*2ea70*/  ISETP.GE.AND P1, PT, R102, R246, PT ;  /* 0x000000f66600720c */ /* 0x000fe40003f26270 */
[----:B------:R-:W-:Y:S02]  /*2ea80*/  @P3 LOP3.LUT R252, R252, 0x2, RZ, 0xfc, !PT ;  /* 0x00000002fcfc3812 */ /* 0x000fe400078efcff */
[----:B------:R-:W-:Y:S02]  /*2ea90*/  LOP3.LUT P3, RZ, R250, 0x4000, RZ, 0xc0, !PT ;  /* 0x00004000faff7812 */ /* 0x000fe4000786c0ff */
[----:B------:R-:W-:Y:S02]  /*2eaa0*/  LOP3.LUT R252, R252, 0xfffffffb, RZ, 0xc0, !PT ;  /* 0xfffffffbfcfc7812 */ /* 0x000fe400078ec0ff */
[----:B------:R-:W-:Y:S01]  /*2eab0*/  FSEL R76, R118, -INF , P0 ;  /* 0xff800000764c7808 */ /* 0x000fe20000000000 */
[----:B------:R-:W-:Y:S01]  /*2eac0*/  IMAD.MOV.U32 R118, RZ, RZ, R110 ;  /* 0x000000ffff767224 */ /* 0x000fe200078e006e */
[-C--:B------:R-:W-:Y:S04]  /*2ead0*/  ISETP.GE.AND P0, PT, R14, R247.reuse, PT ;  /* 0x000000f70e00720c */ /* 0x080fe80003f06270 */
[----:B------:R-:W-:Y:S01]  /*2eae0*/  FSEL R83, R108, -INF , P0 ;  /* 0xff8000006c537808 */ /* 0x000fe20000000000 */
[----:B------:R-:W-:Y:S01]  /*2eaf0*/  IMAD.MOV.U32 R108, RZ, RZ, R19 ;  /* 0x000000ffff6c7224 */ /* 0x000fe200078e0013 */
[----:B------:R-:W-:Y:S02]  /*2eb00*/  ISETP.GE.AND P0, PT, R12, R247, PT ;  /* 0x000000f70c00720c */ /* 0x000fe40003f06270 */
[----:B------:R-:W-:Y:S02]  /*2eb10*/  @P3 LOP3.LUT R252, R252, 0x4, RZ, 0xfc, !PT ;  /* 0x00000004fcfc3812 */ /* 0x000fe400078efcff */
[----:B------:R-:W-:Y:S02]  /*2eb20*/  LOP3.LUT P3, RZ, R250, 0x8000, RZ, 0xc0, !PT ;  /* 0x00008000faff7812 */ /* 0x000fe4000786c0ff */
[----:B------:R-:W-:Y:S11]  /*2eb30*/  LOP3.LUT R252, R252, 0xfffffff7, RZ, 0xc0, !PT ;  /* 0xfffffff7fcfc7812 */ /* 0x000ff600078ec0ff */
        /* <DEDUP_REMOVED lines=25> */
[C---:B------:R-:W-:Y:S02]  /*2ecd0*/  LOP3.LUT P3, RZ, R250.reuse, 0x400000, RZ, 0xc0, !PT ;  /* 0x00400000faff7812 */ /* 0x040fe4000786c0ff */
[----:B------:R-:W-:Y:S04]  /*2ece0*/  LOP3.LUT R250, R250, 0xf7ffffff, RZ, 0xc0, !PT ;  /* 0xf7fffffffafa7812 */ /* 0x000fe800078ec0ff */
[----:B------:R-:W-:Y:S02]  /*2ecf0*/  @P6 LOP3.LUT R250, R250, 0x8000000, RZ, 0xfc, !PT ;  /* 0x08000000fafa6812 */ /* 0x000fe400078efcff */
[-C--:B------:R-:W-:Y:S01]  /*2ed00*/  ISETP.GE.AND P6, PT, R104, R245.reuse, PT ;  /* 0x000000f56800720c */ /* 0x080fe20003fc6270 */
[----:B------:R-:W-:Y:S01]  /*2ed10*/  IMAD.MOV.U32 R104, RZ, RZ, R5 ;  /* 0x000000ffff687224 */ /* 0x000fe200078e0005 */
[----:B------:R-:W-:Y:S01]  /*2ed20*/  LOP3.LUT R250, R250, 0xfbffffff, RZ, 0xc0, !PT ;  /* 0xfbfffffffafa7812 */ /* 0x000fe200078ec0ff */
[----:B------:R-:W-:Y:S01]  /*2ed30*/  IMAD.MOV.U32 R5, RZ, RZ, R81 ;  /* 0x000000ffff057224 */ /* 0x000fe200078e0051 */
[----:B------:R-:W-:Y:S01]  /*2ed40*/  FSEL R81, R106, -INF , P0 ;  /* 0xff8000006a517808 */ /* 0x000fe20000000000 */
[----:B------:R-:W-:Y:S01]  /*2ed50*/  IMAD.MOV.U32 R110, RZ, RZ, R104 ;  /* 0x000000ffff6e7224 */ /* 0x000fe200078e0068 */
[----:B------:R-:W-:Y:S01]  /*2ed60*/  @P5 LOP3.LUT R250, R250, 0x4000000, RZ, 0xfc, !PT ;  /* 0x04000000fafa5812 */ /* 0x000fe200078efcff */
[----:B------:R-:W-:Y:S01]  /*2ed70*/  IMAD.MOV.U32 R19, RZ, RZ, R5 ;  /* 0x000000ffff137224 */ /* 0x000fe200078e0005 */
[----:B------:R-:W-:Y:S01]  /*2ed80*/  ISETP.GE.AND P5, PT, R102, R245, PT ;  /* 0x000000f56600720c */ /* 0x000fe20003fa6270 */
[----:B------:R-:W-:Y:S01]  /*2ed90*/  VIADD R5, R11, 0xf8 ;  /* 0x000000f80b057836 */ /* 0x000fe20000000000 */
[----:B------:R-:W-:Y:S01]  /*2eda0*/  FSEL R62, R62, -INF , !P6 ;  /* 0xff8000003e3e7808 */ /* 0x000fe20007000000 */
[----:B------:R-:W-:Y:S01]  /*2edb0*/  IMAD.MOV.U32 R102, RZ, RZ, R73 ;  /* 0x000000ffff667224 */ /* 0x000fe200078e0049 */
[----:B------:R-:W-:Y:S01]  /*2edc0*/  FSEL R60, R60, -INF , !P5 ;  /* 0xff8000003c3c7808 */ /* 0x000fe20006800000 */
[----:B------:R-:W-:Y:S01]  /*2edd0*/  IMAD.MOV.U32 R104, RZ, RZ, R71 ;  /* 0x000000ffff687224 */ /* 0x000fe200078e0047 */
[-C--:B------:R-:W-:Y:S01]  /*2ede0*/  ISETP.GE.AND P0, PT, R5, R248.reuse, PT ;  /* 0x000000f80500720c */ /* 0x080fe20003f06270 */
[----:B------:R-:W-:Y:S01]  /*2edf0*/  IMAD.MOV.U32 R71, RZ, RZ, R98 ;  /* 0x000000ffff477224 */ /* 0x000fe200078e0062 */
[----:B------:R-:W-:Y:S01]  /*2ee00*/  LOP3.LUT P5, RZ, R250, 0x4000000, RZ, 0xc0, !PT ;  /* 0x04000000faff7812 */ /* 0x000fe200078ac0ff */
[----:B------:R-:W-:Y:S01]  /*2ee10*/  IMAD.MOV.U32 R98, RZ, RZ, R79 ;  /* 0x000000ffff627224 */ /* 0x000fe200078e004f */
[----:B------:R-:W-:Y:S01]  /*2ee20*/  FSEL R73, R27, -INF , P0 ;  /* 0xff8000001b497808 */ /* 0x000fe20000000000 */
[----:B------:R-:W-:Y:S01]  /*2ee30*/  IMAD.MOV.U32 R106, RZ, RZ, R17 ;  /* 0x000000ffff6a7224 */ /* 0x000fe200078e0011 */
[-C--:B------:R-:W-:Y:S01]  /*2ee40*/  ISETP.GE.AND P0, PT, R2, R248.reuse, PT ;  /* 0x000000f80200720c */ /* 0x080fe20003f06270 */
[----:B------:R-:W-:Y:S01]  /*2ee50*/  IMAD.MOV.U32 R17, RZ, RZ, R77 ;  /* 0x000000ffff117224 */ /* 0x000fe200078e004d */
[----:B------:R-:W-:Y:S02]  /*2ee60*/  FSEL R61, R61, -INF , !P5 ;  /* 0xff8000003d3d7808 */ /* 0x000fe40006800000 */
[----:B------:R-:W-:Y:S01]  /*2ee70*/  FSEL R74, R74, -INF , P0 ;  /* 0xff8000004a4a7808 */ /* 0x000fe20000000000 */
[----:B------:R-:W-:Y:S01]  /*2ee80*/  IMAD.MOV.U32 R27, RZ, RZ, R17 ;  /* 0x000000ffff1b7224 */ /* 0x000fe200078e0011 */
[-C--:B------:R-:W-:Y:S01]  /*2ee90*/  ISETP.GE.AND P0, PT, R10, R247.reuse, PT ;  /* 0x000000f70a00720c */ /* 0x080fe20003f06270 */
[----:B------:R-:W-:Y:S01]  /*2eea0*/  IMAD.MOV.U32 R17, RZ, RZ, R104 ;  /* 0x000000ffff117224 */ /* 0x000fe200078e0068 */
[----:B------:R-:W-:Y:S01]  /*2eeb0*/  LOP3.LUT P6, RZ, R250, 0x8000000, RZ, 0xc0, !PT ;  /* 0x08000000faff7812 */ /* 0x000fe200078cc0ff */
[----:B------:R-:W-:Y:S01]  /*2eec0*/  IMAD.MOV.U32 R104, RZ, RZ, R98 ;  /* 0x000000ffff687224 */ /* 0x000fe200078e0062 */
[----:B------:R-:W-:Y:S01]  /*2eed0*/  FSEL R79, R15, -INF , P0 ;  /* 0xff8000000f4f7808 */ /* 0x000fe20000000000 */
[----:B------:R-:W-:Y:S01]  /*2eee0*/  IMAD.MOV.U32 R98, RZ, RZ, R31 ;  /* 0x000000ffff627224 */ /* 0x000fe200078e001f */
[----:B------:R-:W-:Y:S02]  /*2eef0*/  ISETP.GE.AND P0, PT, R9, R247, PT ;  /* 0x000000f70900720c */ /* 0x000fe40003f06270 */
[----:B------:R-:W-:Y:S02]  /*2ef00*/  ISETP.GE.AND P5, PT, R114, R245, PT ;  /* 0x000000f57200720c */ /* 0x000fe40003fa6270 */
[----:B------:R-:W-:Y:S01]  /*2ef10*/  FSEL R77, R112, -INF , P0 ;  /* 0xff800000704d7808 */ /* 0x000fe20000000000 */
[----:B------:R-:W-:Y:S01]  /*2ef20*/  IMAD.MOV.U32 R112, RZ, RZ, R106 ;  /* 0x000000ffff707224 */ /* 0x000fe200078e006a */
[----:B------:R-:W-:Y:S01]  /*2ef30*/  ISETP.GE.AND P0, PT, R8, R247, PT ;  /* 0x000000f70800720c */ /* 0x000fe20003f06270 */
[----:B------:R-:W-:Y:S01]  /*2ef40*/  IMAD.MOV.U32 R106, RZ, RZ, R102 ;  /* 0x000000ffff6a7224 */ /* 0x000fe200078e0066 */
[----:B------:R-:W-:Y:S01]  /*2ef50*/  FSEL R63, R63, -INF , !P6 ;  /* 0xff8000003f3f7808 */ /* 0x000fe20007000000 */
[----:B------:R-:W-:Y:S01]  /*2ef60*/  IMAD.MOV.U32 R102, RZ, RZ, R19 ;  /* 0x000000ffff667224 */ /* 0x000fe200078e0013 */
[----:B------:R-:W-:Y:S01]  /*2ef70*/  ISETP.GE.AND P6, PT, R219, R245, PT ;  /* 0x000000f5db00720c */ /* 0x000fe20003fc6270 */
[----:B------:R-:W-:Y:S01]  /*2ef80*/  IMAD.MOV.U32 R19, RZ, RZ, R71 ;  /* 0x000000ffff137224 */ /* 0x000fe200078e0047 */
[----:B------:R-:W-:Y:S02]  /*2ef90*/  FSEL R71, R13, -INF , P0 ;  /* 0xff8000000d477808 */ /* 0x000fe40000000000 */
[-C--:B------:R-:W-:Y:S02]  /*2efa0*/  ISETP.GE.AND P0, PT, R7, R247.reuse, PT ;  /* 0x000000f70700720c */ /* 0x080fe40003f06270 */
[----:B------:R-:W-:Y:S02]  /*2efb0*/  FSEL R13, R180, -INF , !P3 ;  /* 0xff800000b40d7808 */ /* 0x000fe40005800000 */
[----:B------:R-:W-:Y:S02]  /*2efc0*/  FSEL R70, R70, -INF , P0 ;  /* 0xff80000046467808 */ /* 0x000fe40000000000 */
[-C--:B------:R-:W-:Y:S02]  /*2efd0*/  ISETP.GE.AND P0, PT, R5, R247.reuse, PT ;  /* 0x000000f70500720c */ /* 0x080fe40003f06270 */
[----:B------:R-:W-:Y:S02]  /*2efe0*/  LOP3.LUT P3, RZ, R252, 0x800, RZ, 0xc0, !PT ;  /* 0x00000800fcff7812 */ /* 0x000fe4000786c0ff */
[----:B------:R-:W-:Y:S02]  /*2eff0*/  FSEL R37, R37, -INF , P0 ;  /* 0xff80000025257808 */ /* 0x000fe40000000000 */
[----:B------:R-:W-:Y:S02]  /*2f000*/  ISETP.GE.AND P0, PT, R2, R247, PT ;  /* 0x000000f70200720c */ /* 0x000fe40003f06270 */
[----:B------:R-:W-:Y:S02]  /*2f010*/  FSEL R106, R106, -INF , !P2 ;  /* 0xff8000006a6a7808 */ /* 0x000fe40005000000 */
[----:B------:R-:W-:Y:S02]  /*2f020*/  FSEL R36, R36, -INF , P0 ;  /* 0xff80000024247808 */ /* 0x000fe40000000000 */
[----:B------:R-:W-:Y:S02]  /*2f030*/  ISETP.GE.AND P0, PT, R0, R248, PT ;  /* 0x000000f80000720c */ /* 0x000fe40003f06270 */
[----:B------:R-:W-:Y:S02]  /*2f040*/  LOP3.LUT P2, RZ, R250, 0x20000000, RZ, 0xc0, !PT ;  /* 0x20000000faff7812 */ /* 0x000fe4000784c0ff */
[----:B------:R-:W-:Y:S01]  /*2f050*/  FSEL R31, R168, -INF , P0 ;  /* 0xff800000a81f7808 */ /* 0x000fe20000000000 */
[----:B------:R-:W-:Y:S01]  /*2f060*/  IMAD.MOV.U32 R168, RZ, RZ, R21 ;  /* 0x000000ffffa87224 */ /* 0x000fe200078e0015 */
[----:B------:R-:W-:Y:S02]  /*2f070*/  LOP3.LUT P0, RZ, R250, 0x800000, RZ, 0xc0, !PT ;  /* 0x00800000faff7812 */ /* 0x000fe4000780c0ff */
[----:B------:R-:W-:Y:S01]  /*2f080*/  FSEL R118, R118, -INF , !P6 ;  /* 0xff80000076767808 */ /* 0x000fe20007000000 */
[----:B------:R-:W-:Y:S01]  /*2f090*/  IMAD.MOV.U32 R180, RZ, RZ, R168 ;  /* 0x000000ffffb47224 */ /* 0x000fe200078e00a8 */
[----:B------:R-:W-:Y:S01]  /*2f0a0*/  FSEL R15, R174, -INF , !P0 ;  /* 0xff800000ae0f7808 */ /* 0x000fe20004000000 */
[----:B------:R-:W-:Y:S01]  /*2f0b0*/  IMAD.MOV.U32 R174, RZ, RZ, R51 ;  /* 0x000000ffffae7224 */ /* 0x000fe200078e0033 */
[CC--:B------:R-:W-:Y:S01]  /*2f0c0*/  ISETP.GE.AND P0, PT, R11.reuse, R245.reuse, PT ;  /* 0x000000f50b00720c */ /* 0x0c0fe20003f06270 */
[----:B------:R-:W-:Y:S01]  /*2f0d0*/  IMAD.MOV.U32 R168, RZ, RZ, R27 ;  /* 0x000000ffffa87224 */ /* 0x000fe200078e001b */
[----:B------:R-:W-:Y:S01]  /*2f0e0*/  FSEL R51, R100, -INF , !P3 ;  /* 0xff80000064337808 */ /* 0x000fe20005800000 */
[----:B------:R-:W-:Y:S01]  /*2f0f0*/  IMAD.MOV.U32 R100, RZ, RZ, R174 ;  /* 0x000000ffff647224 */ /* 0x000fe200078e00ae */
[----:B------:R-:W-:Y:S01]  /*2f100*/  FSEL R21, R172, -INF , !P0 ;  /* 0xff800000ac157808 */ /* 0x000fe20004000000 */
[----:B------:R-:W-:Y:S01]  /*2f110*/  IMAD.MOV.U32 R172, RZ, RZ, R19 ;  /* 0x000000ffffac7224 */ /* 0x000fe200078e0013 */
[----:B------:R-:W-:Y:S01]  /*2f120*/  LOP3.LUT P0, RZ, R250, 0x200, RZ, 0xc0, !PT ;  /* 0x00000200faff7812 */ /* 0x000fe2000780c0ff */
[----:B------:R-:W-:Y:S01]  /*2f130*/  IMAD.MOV.U32 R174, RZ, RZ, R17 ;  /* 0x000000ffffae7224 */ /* 0x000fe200078e0011 */
[----:B------:R-:W-:Y:S02]  /*2f140*/  LOP3.LUT P3, RZ, R252, 0x400, RZ, 0xc0, !PT ;  /* 0x00000400fcff7812 */ /* 0x000fe4000786c0ff */
[----:B------:R-:W-:Y:S01]  /*2f150*/  FSEL R19, R178, -INF , !P0 ;  /* 0xff800000b2137808 */ /* 0x000fe20004000000 */
[----:B------:R-:W-:Y:S01]  /*2f160*/  IMAD.MOV.U32 R178, RZ, RZ, R49 ;  /* 0x000000ffffb27224 */ /* 0x000fe200078e0031 */
[----:B------:R-:W-:Y:S01]  /*2f170*/  FSEL R27, R170, -INF , !P3 ;  /* 0xff800000aa1b7808 */ /* 0x000fe20005800000 */
[----:B------:R-:W-:Y:S01]  /*2f180*/  IMAD.MOV.U32 R170, RZ, RZ, R25 ;  /* 0x000000ffffaa7224 */ /* 0x000fe200078e0019 */
[-C--:B------:R-:W-:Y:S02]  /*2f190*/  ISETP.GE.AND P0, PT, R11, R246.reuse, PT ;  /* 0x000000f60b00720c */ /* 0x080fe40003f06270 */
[----:B------:R-:W-:Y:S02]  /*2f1a0*/  LOP3.LUT P3, RZ, R252, 0x200, RZ, 0xc0, !PT ;  /* 0x00000200fcff7812 */ /* 0x000fe4000786c0ff */
[----:B------:R-:W-:Y:S02]  /*2f1b0*/  FSEL R6, R6, -INF , !P0 ;  /* 0xff80000006067808 */ /* 0x000fe40004000000 */
[----:B------:R-:W-:Y:S02]  /*2f1c0*/  LOP3.LUT P0, RZ, R250, 0x40000, RZ, 0xc0, !PT ;  /* 0x00040000faff7812 */ /* 0x000fe4000780c0ff */
[----:B------:R-:W-:Y:S01]  /*2f1d0*/  FSEL R25, R67, -INF , !P3 ;  /* 0xff80000043197808 */ /* 0x000fe20005800000 */
[----:B------:R-:W-:Y:S01]  /*2f1e0*/  IMAD.MOV.U32 R67, RZ, RZ, R100 ;  /* 0x000000ffff437224 */ /* 0x000fe200078e0064 */
[----:B------:R-:W-:Y:S02]  /*2f1f0*/  LOP3.LUT P3, RZ, R252, 0x100, RZ, 0xc0, !PT ;  /* 0x00000100fcff7812 */ /* 0x000fe4000786c0ff */
[----:B------:R-:W-:Y:S02]  /*2f200*/  FSEL R49, R188, -INF , !P0 ;  /* 0xff800000bc317808 */ /* 0x000fe40004000000 */
[-C--:B------:R-:W-:Y:S02]  /*2f210*/  ISETP.GE.AND P0, PT, R0, R246.reuse, PT ;  /* 0x000000f60000720c */ /* 0x080fe40003f06270 */
[----:B------:R-:W-:Y:S01]  /*2f220*/  FSEL R11, R178, -INF , !P3 ;  /* 0xff800000b20b7808 */ /* 0x000fe20005800000 */
[C-C-:B------:R-:W-:Y:S01]  /*2f230*/  IMAD R178, R251.reuse, 0x100, R68.reuse ;  /* 0x00000100fbb27824 */ /* 0x140fe200078e0244 */
[----:B------:R-:W-:Y:S02]  /*2f240*/  FSEL R17, R182, -INF , !P0 ;  /* 0xff800000b6117808 */ /* 0x000fe40004000000 */
[----:B------:R-:W-:Y:S01]  /*2f250*/  FSEL R100, R180, -INF , !P2 ;  /* 0xff800000b4647808 */ /* 0x000fe20005000000 */
[----:B------:R-:W-:Y:S01]  /*2f260*/  VIADD R178, R178, 0x40 ;  /* 0x00000040b2b27836 */ /* 0x000fe20000000000 */
[----:B------:R-:W-:Y:S01]  /*2f270*/  LOP3.LUT P0, RZ, R250, 0x4, RZ, 0xc0, !PT ;  /* 0x00000004faff7812 */ /* 0x000fe2000780c0ff */
[----:B------:R-:W-:Y:S01]  /*2f280*/  IMAD R180, R251, 0x100, R68 ;  /* 0x00000100fbb47824 */ /* 0x000fe200078e0244 */
[----:B------:R-:W-:Y:S02]  /*2f290*/  LOP3.LUT P3, RZ, R252, 0x80, RZ, 0xc0, !PT ;  /* 0x00000080fcff7812 */ /* 0x000fe4000786c0ff */
[----:B------:R-:W-:Y:S01]  /*2f2a0*/  FSEL R102, R102, -INF , !P0 ;  /* 0xff80000066667808 */ /* 0x000fe20004000000 */
[----:B------:R-:W-:Y:S01]  /*2f2b0*/  VIADD R180, R180, 0x41 ;  /* 0x00000041b4b47836 */ /* 0x000fe20000000000 */
[-C--:B------:R-:W-:Y:S02]  /*2f2c0*/  ISETP.GE.AND P0, PT, R178, R245.reuse, PT ;  /* 0x000000f5b200720c */ /* 0x080fe40003f06270 */
[----:B------:R-:W-:Y:S02]  /*2f2d0*/  FSEL R170, R170, -INF , !P3 ;  /* 0xff800000aaaa7808 */ /* 0x000fe40005800000 */
[----:B------:R-:W-:Y:S02]  /*2f2e0*/  FSEL R67, R67, -INF , !P0 ;  /* 0xff80000043437808 */ /* 0x000fe40004000000 */
[CC--:B------:R-:W-:Y:S02]  /*2f2f0*/  ISETP.GE.AND P0, PT, R180.reuse, R245.reuse, PT ;  /* 0x000000f5b400720c */ /* 0x0c0fe40003f06270 */
[-C--:B------:R-:W-:Y:S02]  /*2f300*/  ISETP.GE.AND P6, PT, R180, R246.reuse, PT ;  /* 0x000000f6b400720c */ /* 0x080fe40003fc6270 */
[----:B------:R-:W-:Y:S02]  /*2f310*/  FSEL R108, R108, -INF , !P0 ;  /* 0xff8000006c6c7808 */ /* 0x000fe40004000000 */
[-C--:B------:R-:W-:Y:S02]  /*2f320*/  ISETP.GE.AND P0, PT, R178, R246.reuse, PT ;  /* 0x000000f6b200720c */ /* 0x080fe40003f06270 */
[----:B------:R-:W-:Y:S02]  /*2f330*/  FSEL R178, R112, -INF , !P5 ;  /* 0xff80000070b27808 */ /* 0x000fe40006800000 */
[-C--:B------:R-:W-:Y:S01]  /*2f340*/  ISETP.GE.AND P5, PT, R219, R246.reuse, PT ;  /* 0x000000f6db00720c */ /* 0x080fe20003fa6270 */
[----:B------:R-:W-:Y:S01]  /*2f350*/  IMAD.MOV.U32 R219, RZ, RZ, R108 ;  /* 0x000000ffffdb7224 */ /* 0x000fe200078e006c */
[----:B------:R-:W-:Y:S02]  /*2f360*/  FSEL R108, R3, -INF , !P1 ;  /* 0xff800000036c7808 */ /* 0x000fe40004800000 */
[----:B------:R-:W2:Y:S01]  /*2f370*/  LD.E R3, desc[UR4][R164.64+0xdc] ;  /* 0x0000dc04a4037980 */ /* 0x000ea2000c101900 */
[----:B------:R-:W-:Y:S02]  /*2f380*/  FSEL R112, R214, -INF , !P4 ;  /* 0xff800000d6707808 */ /* 0x000fe40006000000 */
[-C--:B------:R-:W-:Y:S02]  /*2f390*/  ISETP.GE.AND P4, PT, R124, R245.reuse, PT ;  /* 0x000000f57c00720c */ /* 0x080fe40003f86270 */
[-C--:B------:R-:W-:Y:S02]  /*2f3a0*/  ISETP.GE.AND P1, PT, R205, R245.reuse, PT ;  /* 0x000000f5cd00720c */ /* 0x080fe40003f26270 */
[----:B------:R-:W-:Y:S01]  /*2f3b0*/  FSEL R214, R215, -INF , !P4 ;  /* 0xff800000d7d67808 */ /* 0x000fe20006000000 */
[----:B------:R-:W-:Y:S01]  /*2f3c0*/  IMAD.MOV.U32 R215, RZ, RZ, R178 ;  /* 0x000000ffffd77224 */ /* 0x000fe200078e00b2 */
[-C--:B------:R-:W-:Y:S02]  /*2f3d0*/  ISETP.GE.AND P4, PT, R114, R246.reuse, PT ;  /* 0x000000f67200720c */ /* 0x080fe40003f86270 */
[----:B------:R-:W-:Y:S02]  /*2f3e0*/  FSEL R114, R211, -INF , !P0 ;  /* 0xff800000d3727808 */ /* 0x000fe40004000000 */
[-C--:B------:R-:W-:Y:S02]  /*2f3f0*/  ISETP.GE.AND P0, PT, R195, R245.reuse, PT ;  /* 0x000000f5c300720c */ /* 0x080fe40003f06270 */
[----:B------:R-:W-:Y:S02]  /*2f400*/  FSEL R212, R212, -INF , !P1 ;  /* 0xff800000d4d47808 */ /* 0x000fe40004800000 */
[----:B------:R-:W-:Y:S02]  /*2f410*/  LOP3.LUT P3, RZ, R252, 0x40, RZ, 0xc0, !PT ;  /* 0x00000040fcff7812 */ /* 0x000fe4000786c0ff */
[-C--:B------:R-:W-:Y:S02]  /*2f420*/  ISETP.GE.AND P1, PT, R197, R245.reuse, PT ;  /* 0x000000f5c500720c */ /* 0x080fe40003f26270 */
[----:B------:R-:W-:Y:S02]  /*2f430*/  FSEL R210, R210, -INF , !P0 ;  /* 0xff800000d2d27808 */ /* 0x000fe40004000000 */
[----:B------:R-:W-:Y:S02]  /*2f440*/  FSEL R120, R120, -INF , !P6 ;  /* 0xff80000078787808 */ /* 0x000fe40007000000 */
[-C--:B------:R-:W-:Y:S02]  /*2f450*/  ISETP.GE.AND P0, PT, R193, R245.reuse, PT ;  /* 0x000000f5c100720c */ /* 0x080fe40003f06270 */
[----:B------:R-:W-:Y:S02]  /*2f460*/  FSEL R168, R168, -INF , !P3 ;  /* 0xff800000a8a87808 */ /* 0x000fe40005800000 */
[----:B------:R-:W-:Y:S02]  /*2f470*/  FSEL R116, R116, -INF , !P4 ;  /* 0xff80000074747808 */ /* 0x000fe40006000000 */
[-C--:B------:R-:W-:Y:S02]  /*2f480*/  ISETP.GE.AND P6, PT, R124, R246.reuse, PT ;  /* 0x000000f67c00720c */ /* 0x080fe40003fc6270 */
[----:B------:R-:W-:Y:S02]  /*2f490*/  LOP3.LUT P3, RZ, R252, 0x20, RZ, 0xc0, !PT ;  /* 0x00000020fcff7812 */ /* 0x000fe4000786c0ff */
[----:B------:R-:W-:Y:S01]  /*2f4a0*/  FSEL R124, R209, -INF , !P1 ;  /* 0xff800000d17c7808 */ /* 0x000fe20004800000 */
[----:B------:R-:W-:Y:S01]  /*2f4b0*/  IMAD.MOV.U32 R209, RZ, RZ, R170 ;  /* 0x000000ffffd17224 */ /* 0x000fe200078e00aa */
        /* <DEDUP_REMOVED lines=15> */
[----:B------:R-:W-:Y:S02]  /*2f5b0*/  LOP3.LUT P2, RZ, R250, 0x10000000, RZ, 0xc0, !PT ;  /* 0x10000000faff7812 */ /* 0x000fe4000784c0ff */
[-C--:B------:R-:W-:Y:S02]  /*2f5c0*/  ISETP.GE.AND P4, PT, R169, R245.reuse, PT ;  /* 0x000000f5a900720c */ /* 0x080fe40003f86270 */
[----:B------:R-:W-:Y:S02]  /*2f5d0*/  FSEL R196, R196, -INF , !P1 ;  /* 0xff800000c4c47808 */ /* 0x000fe40004800000 */
[-C--:B------:R-:W-:Y:S02]  /*2f5e0*/  ISETP.GE.AND P1, PT, R127, R245.reuse, PT ;  /* 0x000000f57f00720c */ /* 0x080fe40003f26270 */
[----:B------:R-:W-:Y:S02]  /*2f5f0*/  FSEL R192, R192, -INF , !P0 ;  /* 0xff800000c0c07808 */ /* 0x000fe40004000000 */
[-C--:B------:R-:W-:Y:S02]  /*2f600*/  ISETP.GE.AND P0, PT, R54, R245.reuse, PT ;  /* 0x000000f53600720c */ /* 0x080fe40003f06270 */
[----:B------:R-:W-:Y:S02]  /*2f610*/  FSEL R98, R98, -INF , !P3 ;  /* 0xff80000062627808 */ /* 0x000fe40005800000 */
[----:B------:R-:W-:Y:S02]  /*2f620*/  FSEL R172, R172, -INF , !P2 ;  /* 0xff800000acac7808 */ /* 0x000fe40005000000 */
[----:B------:R-:W-:Y:S02]  /*2f630*/  FSEL R184, R184, -INF , !P4 ;  /* 0xff800000b8b87808 */ /* 0x000fe40006000000 */
[----:B------:R-:W-:Y:S01]  /*2f640*/  LOP3.LUT P3, RZ, R252, 0x4, RZ, 0xc0, !PT ;  /* 0x00000004fcff7812 */ /* 0x000fe2000786c0ff */
[----:B------:R-:W-:Y:S01]  /*2f650*/  IMAD.MOV.U32 R211, RZ, RZ, R172 ;  /* 0x000000ffffd37224 */ /* 0x000fe200078e00ac */
[-C--:B------:R-:W-:Y:S02]  /*2f660*/  ISETP.GE.AND P4, PT, R173, R246.reuse, PT ;  /* 0x000000f6ad00720c */ /* 0x080fe40003f86270 */
[----:B------:R-:W-:Y:S02]  /*2f670*/  FSEL R182, R171, -INF , !P1 ;  /* 0xff800000abb67808 */ /* 0x000fe40004800000 */
[-C--:B------:R-:W-:Y:S02]  /*2f680*/  ISETP.GE.AND P1, PT, R56, R245.reuse, PT ;  /* 0x000000f53800720c */ /* 0x080fe40003f26270 */
[----:B------:R-:W-:Y:S02]  /*2f690*/  FSEL R170, R125, -INF , !P0 ;  /* 0xff8000007daa7808 */ /* 0x000fe40004000000 */
[-C--:B------:R-:W-:Y:S02]  /*2f6a0*/  ISETP.GE.AND P0, PT, R50, R245.reuse, PT ;  /* 0x000000f53200720c */ /* 0x080fe40003f06270 */
[----:B------:R-:W-:Y:S02]  /*2f6b0*/  FSEL R174, R174, -INF , !P3 ;  /* 0xff800000aeae7808 */ /* 0x000fe40005800000 */
[----:B------:R-:W-:Y:S01]  /*2f6c0*/  FSEL R178, R58, -INF , !P4 ;  /* 0xff8000003ab27808 */ /* 0x000fe20006000000 */
[----:B------:R-:W-:Y:S01]  /*2f6d0*/  IMAD.MOV.U32 R58, RZ, RZ, R209 ;  /* 0x000000ffff3a7224 */ /* 0x000fe200078e00d1 */
[----:B------:R-:W-:Y:S02]  /*2f6e0*/  FSEL R172, R129, -INF , !P1 ;  /* 0xff80000081ac7808 */ /* 0x000fe40004800000 */
[-C--:B------:R-:W-:Y:S01]  /*2f6f0*/  ISETP.GE.AND P4, PT, R56, R246.reuse, PT ;  /* 0x000000f63800720c */ /* 0x080fe20003f86270 */
[----:B------:R-:W-:Y:S01]  /*2f700*/  IMAD.MOV.U32 R56, RZ, RZ, R168 ;  /* 0x000000ffff387224 */ /* 0x000fe200078e00a8 */
[-C--:B------:R-:W-:Y:S02]  /*2f710*/  ISETP.GE.AND P1, PT, R127, R246.reuse, PT ;  /* 0x000000f67f00720c */ /* 0x080fe40003f26270 */
[----:B------:R-:W-:Y:S02]  /*2f720*/  FSEL R168, R72, -INF , !P0 ;  /* 0xff80000048a87808 */ /* 0x000fe40004000000 */
[-C--:B------:R-:W-:Y:S01]  /*2f730*/  ISETP.GE.AND P0, PT, R54, R246.reuse, PT ;  /* 0x000000f63600720c */ /* 0x080fe20003f06270 */
[----:B------:R-:W-:Y:S01]  /*2f740*/  IMAD.MOV.U32 R54, RZ, RZ, R174 ;  /* 0x000000ffff367224 */ /* 0x000fe200078e00ae */
[----:B------:R-:W-:Y:S02]  /*2f750*/  FSEL R122, R122, -INF , !P6 ;  /* 0xff8000007a7a7808 */ /* 0x000fe40007000000 */
        /* <DEDUP_REMOVED lines=34> */
[----:B------:R-:W-:Y:S02]  /*2f980*/  ISETP.GE.AND P0, PT, R34, R245, PT ;  /* 0x000000f52200720c */ /* 0x000fe40003f06270 */
[----:B------:R-:W-:Y:S01]  /*2f990*/  FSEL R211, R47, -INF , !P6 ;  /* 0xff8000002fd37808 */ /* 0x000fe20007000000 */
[----:B------:R-:W-:Y:S01]  /*2f9a0*/  IMAD.MOV.U32 R47, RZ, RZ, R219 ;  /* 0x000000ffff2f7224 */ /* 0x000fe200078e00db */
[----:B------:R-:W-:Y:S01]  /*2f9b0*/  FSEL R31, R31, -INF , !P1 ;  /* 0xff8000001f1f7808 */ /* 0x000fe20004800000 */
[----:B------:R-:W-:Y:S01]  /*2f9c0*/  IMAD.U32 R219, RZ, RZ, UR6 ;  /* 0x00000006ffdb7e24 */ /* 0x000fe2000f8e00ff */
        /* <DEDUP_REMOVED lines=10> */
[----:B------:R-:W-:Y:S02]  /*2fa70*/  FSEL R183, R183, -INF , !P0 ;  /* 0xff800000b7b77808 */ /* 0x000fe40004000000 */
[----:B------:R-:W-:Y:S02]  /*2fa80*/  FSEL R121, R121, -INF , !P1 ;  /* 0xff80000079797808 */ /* 0x000fe40004800000 */
[----:B------:R-:W-:Y:S02]  /*2fa90*/  LOP3.LUT P3, RZ, R252, 0x2, RZ, 0xc0, !PT ;  /* 0x00000002fcff7812 */ /* 0x000fe4000786c0ff */
[C---:B------:R-:W-:Y:S02]  /*2faa0*/  ISETP.GE.AND P0, PT, R28.reuse, R245, PT ;  /* 0x000000f51c00720c */ /* 0x040fe40003f06270 */
[-C--:B------:R-:W-:Y:S02]  /*2fab0*/  ISETP.GE.AND P1, PT, R28, R246.reuse, PT ;  /* 0x000000f61c00720c */ /* 0x080fe40003f26270 */
[----:B------:R-:W-:Y:S02]  /*2fac0*/  FMNMX3.FTZ R28, R0, R51, R27, !PT ;  /* 0x00000033001c7276 */ /* 0x000fe4000781001b */
[----:B------:R-:W-:Y:S02]  /*2fad0*/  FSEL R207, R207, -INF , !P4 ;  /* 0xff800000cfcf7808 */ /* 0x000fe40006000000 */
[----:B------:R-:W-:Y:S02]  /*2fae0*/  FSEL R203, R203, -INF , !P6 ;  /* 0xff800000cbcb7808 */ /* 0x000fe40007000000 */
[----:B------:R-:W-:Y:S02]  /*2faf0*/  FSEL R35, R35, -INF , !P3 ;  /* 0xff80000023237808 */ /* 0x000fe40005800000 */
[C---:B------:R-:W-:Y:S02]  /*2fb00*/  ISETP.GE.AND P4, PT, R41.reuse, R245, PT ;  /* 0x000000f52900720c */ /* 0x040fe40003f86270 */
[----:B------:R-:W-:Y:S02]  /*2fb10*/  ISETP.GE.AND P6, PT, R41, R246, PT ;  /* 0x000000f62900720c */ /* 0x000fe40003fc6270 */
[----:B------:R-:W-:Y:S02]  /*2fb20*/  LOP3.LUT P3, RZ, R252, 0x1, RZ, 0xc0, !PT ;  /* 0x00000001fcff7812 */ /* 0x000fe4000786c0ff */
[----:B------:R-:W-:Y:S02]  /*2fb30*/  FMNMX3.FTZ R28, R28, R25, R49, !PT ;  /* 0x000000191c1c7276 */ /* 0x000fe40007810031 */
[----:B------:R-:W-:Y:S02]  /*2fb40*/  FMNMX3.FTZ R0, R167, R6, R19, !PT ;  /* 0x00000006a7007276 */ /* 0x000fe40007810013 */
[----:B------:R-:W-:Y:S02]  /*2fb50*/  FSEL R189, R86, -INF , !P6 ;  /* 0xff80000056bd7808 */ /* 0x000fe40007000000 */
[----:B------:R-:W-:Y:S02]  /*2fb60*/  FSEL R123, R123, -INF , !P0 ;  /* 0xff8000007b7b7808 */ /* 0x000fe40004000000 */
[----:B------:R-:W-:Y:S02]  /*2fb70*/  FSEL R197, R84, -INF , !P4 ;  /* 0xff80000054c57808 */ /* 0x000fe40006000000 */
[C---:B------:R-:W-:Y:S02]  /*2fb80*/  ISETP.GE.AND P6, PT, R29.reuse, R245, PT ;  /* 0x000000f51d00720c */ /* 0x040fe40003fc6270 */
[-C--:B------:R-:W-:Y:S02]  /*2fb90*/  ISETP.GE.AND P0, PT, R29, R246.reuse, PT ;  /* 0x000000f61d00720c */ /* 0x080fe40003f06270 */
[----:B------:R-:W-:Y:S02]  /*2fba0*/  FSEL R33, R33, -INF , !P3 ;  /* 0xff80000021217808 */ /* 0x000fe40005800000 */
[----:B------:R-:W-:Y:S02]  /*2fbb0*/  ISETP.GE.AND P4, PT, R42, R246, PT ;  /* 0x000000f62a00720c */ /* 0x000fe40003f86270 */
[----:B------:R-:W-:Y:S02]  /*2fbc0*/  FMNMX3.FTZ R29, R28, R58, R56, !PT ;  /* 0x0000003a1c1d7276 */ /* 0x000fe40007810038 */
[----:B------:R-:W-:Y:S02]  /*2fbd0*/  FMNMX3.FTZ R0, R0, R17, R11, !PT ;  /* 0x0000001100007276 */ /* 0x000fe4000781000b */
[----:B------:R-:W-:Y:S02]  /*2fbe0*/  LOP3.LUT P3, RZ, R250, 0x80000000, RZ, 0xc0, !PT ;  /* 0x80000000faff7812 */ /* 0x000fe4000786c0ff */
[----:B------:R-:W-:Y:S02]  /*2fbf0*/  FSEL R180, R64, -INF , !P5 ;  /* 0xff80000040b47808 */ /* 0x000fe40006800000 */
[----:B------:R-:W-:Y:S02]  /*2fc00*/  FSEL R199, R199, -INF , !P4 ;  /* 0xff800000c7c77808 */ /* 0x000fe40006000000 */
[----:B------:R-:W-:Y:S02]  /*2fc10*/  FMNMX3.FTZ R0, R0, R53, R57, !PT ;  /* 0x0000003500007276 */ /* 0x000fe40007810039 */
[----:B------:R-:W-:Y:S02]  /*2fc20*/  FMNMX3.FTZ R29, R29, R98, R54, !PT ;  /* 0x000000621d1d7276 */ /* 0x000fe40007810036 */
[----:B------:R-:W-:Y:S02]  /*2fc30*/  ISETP.GE.AND P5, PT, R48, R245, PT ;  /* 0x000000f53000720c */ /* 0x000fe40003fa6270 */
[----:B------:R-:W-:Y:S02]  /*2fc40*/  ISETP.GE.AND P4, PT, R39, R246, PT ;  /* 0x000000f62700720c */ /* 0x000fe40003f86270 */
[----:B------:R-:W-:Y:S02]  /*2fc50*/  FSEL R110, R110, -INF , !P3 ;  /* 0xff8000006e6e7808 */ /* 0x000fe40005800000 */
[----:B------:R-:W-:Y:S02]  /*2fc60*/  FSEL R128, R128, -INF , !P5 ;  /* 0xff80000080807808 */ /* 0x000fe40006800000 */
[----:B------:R-:W-:Y:S02]  /*2fc70*/  FSEL R185, R90, -INF , !P4 ;  /* 0xff8000005ab97808 */ /* 0x000fe40006000000 */
[----:B------:R-:W-:Y:S02]  /*2fc80*/  FMNMX3.FTZ R39, R0, R35, R33, !PT ;  /* 0x0000002300277276 */ /* 0x000fe40007810021 */
[----:B------:R-:W-:Y:S02]  /*2fc90*/  FMNMX3.FTZ R29, R29, R110, R106, !PT ;  /* 0x0000006e1d1d7276 */ /* 0x000fe4000781006a */
[----:B------:R-:W-:Y:S02]  /*2fca0*/  LOP3.LUT P3, RZ, R250, 0x40000000, RZ, 0xc0, !PT ;  /* 0x40000000faff7812 */ /* 0x000fe4000786c0ff */
[----:B------:R-:W-:Y:S02]  /*2fcb0*/  ISETP.GE.AND P4, PT, R30, R246, PT ;  /* 0x000000f61e00720c */ /* 0x000fe40003f86270 */
[-C--:B------:R-:W-:Y:S01]  /*2fcc0*/  ISETP.GE.AND P5, PT, R46, R245.reuse, PT ;  /* 0x000000f52e00720c */ /* 0x080fe20003fa6270 */
[----:B------:R-:W-:Y:S01]  /*2fcd0*/  IMAD.MOV.U32 R46, RZ, RZ, R67 ;  /* 0x000000ffff2e7224 */ /* 0x000fe200078e0043 */
[----:B------:R-:W-:Y:S02]  /*2fce0*/  FMNMX3.FTZ R29, R29, R62, R60, !PT ;  /* 0x0000003e1d1d7276 */ /* 0x000fe4000781003c */
[----:B------:R-:W-:Y:S02]  /*2fcf0*/  FSEL R104, R104, -INF , !P3 ;  /* 0xff80000068687808 */ /* 0x000fe40005800000 */
[----:B------:R-:W-:Y:S02]  /*2fd00*/  FMNMX3.FTZ R39, R39, R100, R102, !PT ;  /* 0x0000006427277276 */ /* 0x000fe40007810066 */
[----:B------:R-:W-:Y:S02]  /*2fd10*/  FSEL R169, R96, -INF , !P4 ;  /* 0xff80000060a97808 */ /* 0x000fe40006000000 */
[----:B------:R-:W-:Y:S02]  /*2fd20*/  FSEL R213, R213, -INF , !P5 ;  /* 0xff800000d5d57808 */ /* 0x000fe40006800000 */
[----:B------:R-:W-:Y:S02]  /*2fd30*/  FSEL R175, R175, -INF , !P6 ;  /* 0xff800000afaf7808 */ /* 0x000fe40007000000 */
[-C--:B------:R-:W-:Y:S02]  /*2fd40*/  ISETP.GE.AND P4, PT, R22, R245.reuse, PT ;  /* 0x000000f51600720c */ /* 0x080fe40003f86270 */
[-C--:B------:R-:W-:Y:S01]  /*2fd50*/  ISETP.GE.AND P5, PT, R48, R246.reuse, PT ;  /* 0x000000f63000720c */ /* 0x080fe20003fa6270 */
[----:B------:R-:W-:Y:S01]  /*2fd60*/  IMAD.MOV.U32 R48, RZ, RZ, R215 ;  /* 0x000000ffff307224 */ /* 0x000fe200078e00d7 */
[----:B------:R-:W-:Y:S02]  /*2fd70*/  ISETP.GE.AND P6, PT, R32, R246, PT ;  /* 0x000000f62000720c */ /* 0x000fe40003fc6270 */
[----:B------:R-:W-:Y:S02]  /*2fd80*/  FMNMX3.FTZ R0, R39, R52, R104, !PT ;  /* 0x0000003427007276 */ /* 0x000fe40007810068 */
[----:B------:R-:W-:Y:S02]  /*2fd90*/  FMNMX3.FTZ R29, R29, R46, R47, !PT ;  /* 0x0000002e1d1d7276 */ /* 0x000fe4000781002f */
[----:B------:R-:W-:Y:S01]  /*2fda0*/  FSEL R171, R65, -INF , !P6 ;  /* 0xff80000041ab7808 */ /* 0x000fe20007000000 */
[----:B------:R-:W-:Y:S01]  /*2fdb0*/  IMAD.MOV.U32 R65, RZ, RZ, 0x20 ;  /* 0x00000020ff417424 */ /* 0x000fe200078e00ff */
[----:B------:R-:W-:Y:S02]  /*2fdc0*/  FSEL R107, R107, -INF , !P4 ;  /* 0xff8000006b6b7808 */ /* 0x000fe40006000000 */
[C---:B------:R-:W-:Y:S02]  /*2fdd0*/  ISETP.GE.AND P6, PT, R23.reuse, R245, PT ;  /* 0x000000f51700720c */ /* 0x040fe40003fc6270 */
        /* <DEDUP_REMOVED lines=21> */
[----:B------:R-:W-:Y:S02]  /*2ff30*/  FSEL R117, R117, -INF , !P6 ;  /* 0xff80000075757808 */ /* 0x000fe40007000000 */
[----:B------:R-:W-:Y:S02]  /*2ff40*/  ISETP.GE.AND P4, PT, R12, R245, PT ;  /* 0x000000f50c00720c */ /* 0x000fe40003f86270 */
[-C--:B------:R-:W-:Y:S02]  /*2ff50*/  ISETP.GE.AND P5, PT, R43, R246.reuse, PT ;  /* 0x000000f62b00720c */ /* 0x080fe40003fa6270 */
[----:B------:R-:W-:Y:S02]  /*2ff60*/  ISETP.GE.AND P6, PT, R24, R246, PT ;  /* 0x000000f61800720c */ /* 0x000fe40003fc6270 */
[----:B------:R-:W-:Y:S02]  /*2ff70*/  FMNMX3.FTZ R23, R23, R176, R174, !PT ;  /* 0x000000b017177276 */ /* 0x000fe400078100ae */
[----:B------:R-:W-:Y:S02]  /*2ff80*/  FMNMX3.FTZ R0, R0, R213, R211, !PT ;  /* 0x000000d500007276 */ /* 0x000fe400078100d3 */
[----:B------:R-:W-:Y:S02]  /*2ff90*/  FSEL R201, R82, -INF , !P5 ;  /* 0xff80000052c97808 */ /* 0x000fe40006800000 */
[----:B------:R-:W-:Y:S02]  /*2ffa0*/  FSEL R111, R111, -INF , !P6 ;  /* 0xff8000006f6f7808 */ /* 0x000fe40007000000 */
[----:B------:R-:W-:Y:S02]  /*2ffb0*/  FSEL R89, R89, -INF , !P4 ;  /* 0xff80000059597808 */ /* 0x000fe40006000000 */
[-C--:B------:R-:W-:Y:S02]  /*2ffc0*/  ISETP.GE.AND P5, PT, R32, R245.reuse, PT ;  /* 0x000000f52000720c */ /* 0x080fe40003fa6270 */
[C---:B------:R-:W-:Y:S02]  /*2ffd0*/  ISETP.GE.AND P6, PT, R14.reuse, R245, PT ;  /* 0x000000f50e00720c */ /* 0x040fe40003fc6270 */
[----:B------:R-:W-:Y:S02]  /*2ffe0*/  ISETP.GE.AND P4, PT, R14, R246, PT ;  /* 0x000000f60e00720c */ /* 0x000fe40003f86270 */
[----:B------:R-:W-:Y:S02]  /*2fff0*/  FMNMX3.FTZ R14, R23, R126, R229, !PT ;  /* 0x0000007e170e7276 */ /* 0x000fe400078100e5 */
[----:B------:R-:W-:Y:S02]  /*30000*/  FMNMX3.FTZ R0, R0, R209, R207, !PT ;  /* 0x000000d100007276 */ /* 0x000fe400078100cf */
[----:B------:R-:W-:Y:S02]  /*30010*/  FSEL R179, R179, -INF , !P5 ;  /* 0xff800000b3b37808 */ /* 0x000fe40006800000 */
[----:B------:R-:W-:Y:S02]  /*30020*/  ISETP.GE.AND P5, PT, R30, R245, PT ;  /* 0x000000f51e00720c */ /* 0x000fe40003fa6270 */
[----:B------:R-:W-:Y:S02]  /*30030*/  FMNMX3.FTZ R14, R14, R221, R215, !PT ;  /* 0x000000dd0e0e7276 */ /* 0x000fe400078100d7 */
[----:B------:R-:W-:Y:S02]  /*30040*/  FMNMX3.FTZ R0, R0, R197, R195, !PT ;  /* 0x000000c500007276 */ /* 0x000fe400078100c3 */
[----:B------:R-:W-:Y:S02]  /*30050*/  FSEL R177, R177, -INF , !P5 ;  /* 0xff800000b1b17808 */ /* 0x000fe40006800000 */
[----:B------:R-:W-:Y:S02]  /*30060*/  FMNMX3.FTZ R14, R14, R205, R203, !PT ;  /* 0x000000cd0e0e7276 */ /* 0x000fe400078100cb */
[----:B------:R-:W-:Y:S02]  /*30070*/  FMNMX3.FTZ R0, R0, R193, R191, !PT ;  /* 0x000000c100007276 */ /* 0x000fe400078100bf */
[-C--:B------:R-:W-:Y:S02]  /*30080*/  ISETP.GE.AND P5, PT, R34, R246.reuse, PT ;  /* 0x000000f62200720c */ /* 0x080fe40003fa6270 */
[----:B------:R-:W-:Y:S02]  /*30090*/  FMNMX3.FTZ R0, R0, R181, R179, !PT ;  /* 0x000000b500007276 */ /* 0x000fe400078100b3 */
[----:B------:R-:W-:Y:S02]  /*300a0*/  FMNMX3.FTZ R14, R14, R201, R199, !PT ;  /* 0x000000c90e0e7276 */ /* 0x000fe400078100c7 */
[----:B------:R-:W-:Y:S02]  /*300b0*/  FSEL R173, R94, -INF , !P5 ;  /* 0xff8000005ead7808 */ /* 0x000fe40006800000 */
[----:B------:R-:W-:Y:S02]  /*300c0*/  ISETP.GE.AND P5, PT, R24, R245, PT ;  /* 0x000000f51800720c */ /* 0x000fe40003fa6270 */
[----:B------:R-:W-:Y:S02]  /*300d0*/  FMNMX3.FTZ R14, R14, R189, R187, !PT ;  /* 0x000000bd0e0e7276 */ /* 0x000fe400078100bb */
[----:B------:R-:W-:Y:S02]  /*300e0*/  FMNMX3.FTZ R0, R0, R177, R175, !PT ;  /* 0x000000b100007276 */ /* 0x000fe400078100af */
[----:B------:R-:W-:Y:S02]  /*300f0*/  FSEL R131, R131, -INF , !P0 ;  /* 0xff80000083837808 */ /* 0x000fe40004000000 */
[----:B------:R-:W-:Y:S02]  /*30100*/  ISETP.GE.AND P0, PT, R20, R245, PT ;  /* 0x000000f51400720c */ /* 0x000fe40003f06270 */
[----:B------:R-:W-:Y:S02]  /*30110*/  FSEL R119, R119, -INF , !P5 ;  /* 0xff80000077777808 */ /* 0x000fe40006800000 */
[-C--:B------:R-:W-:Y:S02]  /*30120*/  ISETP.GE.AND P5, PT, R26, R246.reuse, PT ;  /* 0x000000f61a00720c */ /* 0x080fe40003fa6270 */
[----:B------:R-:W-:Y:S02]  /*30130*/  FMNMX3.FTZ R14, R14, R185, R183, !PT ;  /* 0x000000b90e0e7276 */ /* 0x000fe400078100b7 */
[----:B------:R-:W-:Y:S02]  /*30140*/  FMNMX3.FTZ R0, R0, R123, R121, !PT ;  /* 0x0000007b00007276 */ /* 0x000fe40007810079 */
[----:B------:R-:W-:Y:S02]  /*30150*/  FSEL R115, R115, -INF , !P1 ;  /* 0xff80000073737808 */ /* 0x000fe40004800000 */
[----:B------:R-:W-:Y:S02]  /*30160*/  FSEL R105, R105, -INF , !P0 ;  /* 0xff80000069697808 */ /* 0x000fe40004000000 */
[-C--:B------:R-:W-:Y:S02]  /*30170*/  ISETP.GE.AND P1, PT, R18, R245.reuse, PT ;  /* 0x000000f51200720c */ /* 0x080fe40003f26270 */
[-C--:B------:R-:W-:Y:S02]  /*30180*/  ISETP.GE.AND P0, PT, R22, R246.reuse, PT ;  /* 0x000000f61600720c */ /* 0x080fe40003f06270 */
[----:B------:R-:W-:Y:S02]  /*30190*/  FSEL R113, R113, -INF , !P5 ;  /* 0xff80000071717808 */ /* 0x000fe40006800000 */
[----:B------:R-:W-:Y:S02]  /*301a0*/  ISETP.GE.AND P5, PT, R16, R245, PT ;  /* 0x000000f51000720c */ /* 0x000fe40003fa6270 */
[----:B------:R-:W-:Y:S02]  /*301b0*/  FMNMX3.FTZ R14, R14, R173, R171, !PT ;  /* 0x000000ad0e0e7276 */ /* 0x000fe400078100ab */
[----:B------:R-:W-:Y:S02]  /*301c0*/  FMNMX3.FTZ R0, R0, R119, R117, !PT ;  /* 0x0000007700007276 */ /* 0x000fe40007810075 */
[----:B------:R-:W-:Y:S02]  /*301d0*/  FSEL R103, R103, -INF , !P1 ;  /* 0xff80000067677808 */ /* 0x000fe40004800000 */
[-C--:B------:R-:W-:Y:S02]  /*301e0*/  ISETP.GE.AND P1, PT, R20, R246.reuse, PT ;  /* 0x000000f61400720c */ /* 0x080fe40003f26270 */
[----:B------:R-:W-:Y:S02]  /*301f0*/  FSEL R99, R99, -INF , !P0 ;  /* 0xff80000063637808 */ /* 0x000fe40004000000 */
        /* <DEDUP_REMOVED lines=11> */
[----:B------:R-:W-:Y:S02]  /*302b0*/  FMNMX3.FTZ R14, R14, R115, R113, !PT ;  /* 0x000000730e0e7276 */ /* 0x000fe40007810071 */
[-C--:B------:R-:W-:Y:S02]  /*302c0*/  ISETP.GE.AND P0, PT, R12, R246.reuse, PT ;  /* 0x000000f60c00720c */ /* 0x080fe40003f06270 */
[----:B------:R-:W-:Y:S02]  /*302d0*/  FSEL R95, R95, -INF , !P5 ;  /* 0xff8000005f5f7808 */ /* 0x000fe40006800000 */
[----:B------:R-:W-:Y:S02]  /*302e0*/  FSEL R93, R93, -INF , !P6 ;  /* 0xff8000005d5d7808 */ /* 0x000fe40007000000 */
[----:B------:R-:W-:Y:S02]  /*302f0*/  FSEL R85, R85, -INF , !P1 ;  /* 0xff80000055557808 */ /* 0x000fe40004800000 */
[----:B------:R-:W-:Y:S02]  /*30300*/  ISETP.GE.AND P5, PT, R8, R245, PT ;  /* 0x000000f50800720c */ /* 0x000fe40003fa6270 */
[----:B------:R-:W-:Y:S02]  /*30310*/  FMNMX3.FTZ R14, R14, R111, R109, !PT ;  /* 0x0000006f0e0e7276 */ /* 0x000fe4000781006d */
[----:B------:R-:W-:Y:S02]  /*30320*/  FMNMX3.FTZ R0, R0, R91, R89, !PT ;  /* 0x0000005b00007276 */ /* 0x000fe40007810059 */
[-C--:B------:R-:W-:Y:S02]  /*30330*/  ISETP.GE.AND P6, PT, R7, R245.reuse, PT ;  /* 0x000000f50700720c */ /* 0x080fe40003fc6270 */
[----:B------:R-:W-:Y:S02]  /*30340*/  FSEL R81, R81, -INF , !P0 ;  /* 0xff80000051517808 */ /* 0x000fe40004000000 */
[----:B------:R-:W-:Y:S02]  /*30350*/  ISETP.GE.AND P0, PT, R2, R245, PT ;  /* 0x000000f50200720c */ /* 0x000fe40003f06270 */
[----:B------:R-:W-:Y:S02]  /*30360*/  FSEL R83, R83, -INF , !P4 ;  /* 0xff80000053537808 */ /* 0x000fe40006000000 */
[----:B------:R-:W-:Y:S02]  /*30370*/  FMNMX3.FTZ R14, R14, R99, R97, !PT ;  /* 0x000000630e0e7276 */ /* 0x000fe40007810061 */
[----:B------:R-:W-:Y:S02]  /*30380*/  FMNMX3.FTZ R0, R0, R87, R85, !PT ;  /* 0x0000005700007276 */ /* 0x000fe40007810055 */
[----:B------:R-:W-:Y:S02]  /*30390*/  FSEL R75, R75, -INF , !P5 ;  /* 0xff8000004b4b7808 */ /* 0x000fe40006800000 */
[----:B------:R-:W-:Y:S02]  /*303a0*/  FSEL R76, R76, -INF , !P6 ;  /* 0xff8000004c4c7808 */ /* 0x000fe40007000000 */
[C---:B------:R-:W-:Y:S02]  /*303b0*/  ISETP.GE.AND P4, PT, R5.reuse, R245, PT ;  /* 0x000000f50500720c */ /* 0x040fe40003f86270 */
[----:B------:R-:W-:Y:S02]  /*303c0*/  FSEL R74, R74, -INF , !P0 ;  /* 0xff8000004a4a7808 */ /* 0x000fe40004000000 */
[-C--:B------:R-:W-:Y:S02]  /*303d0*/  ISETP.GE.AND P0, PT, R5, R246.reuse, PT ;  /* 0x000000f60500720c */ /* 0x080fe40003f06270 */
[----:B------:R-:W-:Y:S02]  /*303e0*/  FMNMX3.FTZ R14, R14, R95, R93, !PT ;  /* 0x0000005f0e0e7276 */ /* 0x000fe4000781005d */
[----:B------:R-:W-:Y:S02]  /*303f0*/  FMNMX3.FTZ R5, R0, R75, R76, !PT ;  /* 0x0000004b00057276 */ /* 0x000fe4000781004c */
[-C--:B------:R-:W-:Y:S02]  /*30400*/  ISETP.GE.AND P1, PT, R10, R246.reuse, PT ;  /* 0x000000f60a00720c */ /* 0x080fe40003f26270 */
[-C--:B------:R-:W-:Y:S02]  /*30410*/  ISETP.GE.AND P5, PT, R9, R246.reuse, PT ;  /* 0x000000f60900720c */ /* 0x080fe40003fa6270 */
[----:B------:R-:W-:Y:S02]  /*30420*/  FSEL R73, R73, -INF , !P4 ;  /* 0xff80000049497808 */ /* 0x000fe40006000000 */
[-C--:B------:R-:W-:Y:S02]  /*30430*/  ISETP.GE.AND P6, PT, R8, R246.reuse, PT ;  /* 0x000000f60800720c */ /* 0x080fe40003fc6270 */
[----:B------:R-:W-:Y:S02]  /*30440*/  FMNMX3.FTZ R0, R14, R83, R81, !PT ;  /* 0x000000530e007276 */ /* 0x000fe40007810051 */
[----:B------:R-:W-:Y:S02]  /*30450*/  FMNMX3.FTZ R8, R5, R73, R74, !PT ;  /* 0x0000004905087276 */ /* 0x000fe4000781004a */
[----:B------:R-:W-:Y:S02]  /*30460*/  FSEL R79, R79, -INF , !P1 ;  /* 0xff8000004f4f7808 */ /* 0x000fe40004800000 */
[-C--:B------:R-:W-:Y:S01]  /*30470*/  ISETP.GE.AND P4, PT, R7, R246.reuse, PT ;  /* 0x000000f60700720c */ /* 0x080fe20003f86270 */
[----:B------:R-:W1:Y:S01]  /*30480*/  SHFL.BFLY PT, R9, R8, 0x2, 0x1f ;  /* 0x0c401f0008097f89 */ /* 0x000e6200000e0000 */
[----:B------:R-:W-:Y:S02]  /*30490*/  FSEL R77, R77, -INF , !P5 ;  /* 0xff8000004d4d7808 */ /* 0x000fe40006800000 */
[----:B------:R-:W-:Y:S02]  /*304a0*/  ISETP.GE.AND P1, PT, R2, R246, PT ;  /* 0x000000f60200720c */ /* 0x000fe40003f26270 */
[----:B------:R-:W-:Y:S02]  /*304b0*/  FMNMX3.FTZ R0, R0, R79, R77, !PT ;  /* 0x0000004f00007276 */ /* 0x000fe4000781004d */
[----:B------:R-:W-:Y:S02]  /*304c0*/  FSEL R71, R71, -INF , !P6 ;  /* 0xff80000047477808 */ /* 0x000fe40007000000 */
[----:B------:R-:W-:Y:S02]  /*304d0*/  FSEL R70, R70, -INF , !P4 ;  /* 0xff80000046467808 */ /* 0x000fe40006000000 */
[----:B------:R-:W-:Y:S02]  /*304e0*/  FSEL R37, R37, -INF , !P0 ;  /* 0xff80000025257808 */ /* 0x000fe40004000000 */
[----:B------:R-:W-:Y:S02]  /*304f0*/  FSEL R36, R36, -INF , !P1 ;  /* 0xff80000024247808 */ /* 0x000fe40004800000 */
[----:B------:R-:W-:Y:S02]  /*30500*/  FMNMX3.FTZ R0, R0, R71, R70, !PT ;  /* 0x0000004700007276 */ /* 0x000fe40007810046 */
[----:B------:R-:W-:Y:S02]  /*30510*/  LOP3.LUT P2, RZ, R250, 0x2000000, RZ, 0xc0, !PT ;  /* 0x02000000faff7812 */ /* 0x000fe4000784c0ff */
[----:B------:R-:W-:Y:S02]  /*30520*/  FMNMX3.FTZ R7, R0, R37, R36, !PT ;  /* 0x0000002500077276 */ /* 0x000fe40007810024 */
[----:B------:R-:W-:Y:S03]  /*30530*/  LOP3.LUT P3, RZ, R250, 0x1000000, RZ, 0xc0, !PT ;  /* 0x01000000faff7812 */ /* 0x000fe6000786c0ff */
[----:B------:R-:W3:Y:S01]  /*30540*/  SHFL.BFLY PT, R0, R7, 0x2, 0x1f ;  /* 0x0c401f0007007f89 */ /* 0x000ee200000e0000 */
[----:B-1----:R-:W-:Y:S01]  /*30550*/  FMNMX.FTZ R23, R8, R9, !PT ;  /* 0x0000000908177209 */ /* 0x002fe20007810000 */
[----:B------:R-:W-:Y:S06]  /*30560*/  IMAD.SHL.U32 R9, R4, 0x40, RZ ;  /* 0x0000004004097824 */ /* 0x000fec00078e00ff */
[----:B------:R-:W1:Y:S01]  /*30570*/  SHFL.BFLY PT, R2, R23, 0x1, 0x1f ;  /* 0x0c201f0017027f89 */ /* 0x000e6200000e0000 */
[----:B------:R-:W-:Y:S05]  /*30580*/  LOP3.LUT R220, R220, 0x200, R9, 0xf8, !PT ;  /* 0x00000200dcdc7812 */ /* 0x000fea00078ef809 */
[----:B------:R-:W-:Y:S02]  /*30590*/  IMAD R67, R220, 0x2, R219 ;  /* 0x00000002dc437824 */ /* 0x000fe400078e02db */
[----:B------:R-:W-:Y:S02]  /*305a0*/  IMAD.MOV.U32 R220, RZ, RZ, R50 ;  /* 0x000000ffffdc7224 */ /* 0x000fe400078e0032 */
[C---:B------:R-:W-:Y:S02]  /*305b0*/  VIADD R8, R67.reuse, 0xa000 ;  /* 0x0000a00043087836 */ /* 0x040fe40000000000 */
[----:B------:R-:W-:Y:S02]  /*305c0*/  VIADD R64, R67, 0xa040 ;  /* 0x0000a04043407836 */ /* 0x000fe40000000000 */
[----:B------:R-:W-:Y:S01]  /*305d0*/  @P2 VIADD R64, R8, 0xffffffc0 ;  /* 0xffffffc008402836 */ /* 0x000fe20000000000 */
[----:B---3--:R-:W-:Y:S05]  /*305e0*/  FMNMX.FTZ R5, R7, R0, !PT ;  /* 0x0000000007057209 */ /* 0x008fea0007810000 */
[----:B------:R-:W3:Y:S01]  /*305f0*/  SHFL.BFLY PT, R0, R5, 0x1, 0x1f ;  /* 0x0c201f0005007f89 */ /* 0x000ee200000e0000 */
[----:B-1----:R-:W-:Y:S04]  /*30600*/  FMNMX.FTZ R2, R23, R2, !PT ;  /* 0x0000000217027209 */ /* 0x002fe80007810000 */
[----:B------:R-:W-:Y:S01]  /*30610*/  FSETP.NEU.FTZ.AND P1, PT, R2, -INF , PT ;  /* 0xff8000000200780b */ /* 0x000fe20003f3d000 */
[----:B--2---:R-:W-:Y:S05]  /*30620*/  FMUL.FTZ R78, R3, R2 ;  /* 0x00000002034e7220 */ /* 0x004fea0000410000 */
[----:B------:R-:W-:Y:S05]  /*30630*/  FSEL R78, R78, RZ, P1 ;  /* 0x000000ff4e4e7208 */ /* 0x000fea0000800000 */
[-CC-:B------:R-:W-:Y:S01]  /*30640*/  FFMA.FTZ R86, R15, R3.reuse, -R78.reuse ;  /* 0x000000030f567223 */ /* 0x180fe2000001084e */
[-CC-:B------:R-:W-:Y:S01]  /*30650*/  FFMA.FTZ R80, R13, R3.reuse, -R78.reuse ;  /* 0x000000030d507223 */ /* 0x180fe2000001084e */
[-CC-:B------:R-:W-:Y:S01]  /*30660*/  FFMA.FTZ R88, R21, R3.reuse, -R78.reuse ;  /* 0x0000000315587223 */ /* 0x180fe2000001084e */
[----:B------:R-:W1:Y:S01]  /*30670*/  LDSM.16.MT88.4 R12, [R67+0xa000] ;  /* 0x00a00000430c783b */ /* 0x000e620000004200 */
[-CC-:B------:R-:W-:Y:S01]  /*30680*/  FFMA.FTZ R125, R31, R3.reuse, -R78.reuse ;  /* 0x000000031f7d7223 */ /* 0x180fe2000001084e */
[-CC-:B------:R-:W-:Y:S01]  /*30690*/  FFMA.FTZ R92, R51, R3.reuse, -R78.reuse ;  /* 0x00000003335c7223 */ /* 0x180fe2000001084e */
[----:B------:R-:W-:Y:S01]  /*306a0*/  MUFU.EX2 R86, R86 ;  /* 0x0000005600567308 */ /* 0x000fe20000000800 */
[-CC-:B------:R-:W-:Y:S01]  /*306b0*/  FFMA.FTZ R90, R49, R3.reuse, -R78.reuse ;  /* 0x00000003315a7223 */ /* 0x180fe2000001084e */
[----:B---3--:R-:W-:Y:S01]  /*306c0*/  FMNMX.FTZ R0, R5, R0, !PT ;  /* 0x0000000005007209 */ /* 0x008fe20007810000 */
[-C--:B------:R-:W-:Y:S01]  /*306d0*/  FFMA.FTZ R32, R25, R3.reuse, -R78 ;  /* 0x0000000319207223 */ /* 0x080fe2000001084e */
[----:B------:R-:W-:Y:S06]  /*306e0*/  FSEL R5, R2, RZ, P1 ;  /* 0x000000ff02057208 */ /* 0x000fec0000800000 */
[----:B------:R-:W2:Y:S01]  /*306f0*/  MUFU.EX2 R88, R88 ;  /* 0x0000005800587308 */ /* 0x000ea20000000800 */
[----:B------:R-:W-:Y:S01]  /*30700*/  FSETP.NEU.FTZ.AND P0, PT, R0, -INF , PT ;  /* 0xff8000000000780b */ /* 0x000fe20003f1d000 */
[----:B------:R-:W-:Y:S01]  /*30710*/  FMUL.FTZ R72, R3, R0 ;  /* 0x0000000003487220 */ /* 0x000fe20000410000 */
[----:B------:R-:W-:Y:S07]  /*30720*/  LOP3.LUT P1, RZ, R4, 0x2, RZ, 0xc0, !PT ;  /* 0x0000000204ff7812 */ /* 0x000fee000782c0ff */
[----:B------:R-:W-:Y:S01]  /*30730*/  MUFU.EX2 R125, R125 ;  /* 0x0000007d007d7308 */ /* 0x000fe20000000800 */
[----:B------:R-:W-:Y:S01]  /*30740*/  FSEL R4, R0, RZ, P0 ;  /* 0x000000ff00047208 */ /* 0x000fe20000000000 */
[----:B------:R-:W-:Y:S01]  /*30750*/  LDSM.16.MT88.4 R28, [R64] ;  /* 0x00000000401c783b */ /* 0x000fe20000004200 */
[----:B------:R-:W-:Y:S07]  /*30760*/  FSEL R72, R72, RZ, P0 ;  /* 0x000000ff48487208 */ /* 0x000fee0000000000 */
[----:B------:R-:W3:Y:S01]  /*30770*/  MUFU.EX2 R80, R80 ;  /* 0x0000005000507308 */ /* 0x000ee20000000800 */
[----:B------:R-:W-:Y:S01]  /*30780*/  SEL R65, R65, 0xffffffe0, !P1 ;  /* 0xffffffe041417807 */ /* 0x000fe20004800000 */
[----:B------:R-:W-:Y:S01]  /*30790*/  FADD.FTZ R4, -R4, R167 ;  /* 0x000000a704047221 */ /* 0x000fe20000010100 */
[----:B------:R-:W-:Y:S02]  /*307a0*/  IMAD.MOV.U32 R167, RZ, RZ, R47 ;  /* 0x000000ffffa77224 */ /* 0x000fe400078e002f */
[-C--:B------:R-:W-:Y:S01]  /*307b0*/  FFMA.FTZ R129, R6, R3.reuse, -R72 ;  /* 0x0000000306817223 */ /* 0x080fe20000010848 */
[----:B------:R-:W-:Y:S01]  /*307c0*/  FADD.FTZ R6, -R5, R166 ;  /* 0x000000a605067221 */ /* 0x000fe20000010100 */
[----:B------:R-:W-:Y:S02]  /*307d0*/  IMAD.IADD R66, R65, 0x1, R67 ;  /* 0x0000000141427824 */ /* 0x000fe400078e0243 */
[-CC-:B------:R-:W-:Y:S01]  /*307e0*/  FFMA.FTZ R127, R17, R3.reuse, -R72.reuse ;  /* 0x00000003117f7223 */ /* 0x180fe20000010848 */
[-CC-:B------:R-:W-:Y:S01]  /*307f0*/  FFMA.FTZ R82, R11, R3.reuse, -R72.reuse ;  /* 0x000000030b527223 */ /* 0x180fe20000010848 */
[----:B------:R-:W-:Y:S01]  /*30800*/  FFMA.FTZ R84, R19, R3, -R72 ;  /* 0x0000000313547223 */ /* 0x000fe20000010848 */
[C---:B------:R-:W-:Y:S01]  /*30810*/  FMUL.FTZ R5, R3.reuse, R6 ;  /* 0x0000000603057220 */ /* 0x040fe20000410000 */
[----:B------:R-:W-:Y:S01]  /*30820*/  FMUL.FTZ R7, R3, R4 ;  /* 0x0000000403077220 */ /* 0x000fe20000410000 */
[----:B------:R-:W4:Y:S01]  /*30830*/  LDSM.16.MT88.4 R20, [R66+0xa000] ;  /* 0x00a000004214783b */ /* 0x000f220000004200 */
[----:B------:R-:W-:Y:S01]  /*30840*/  MUFU.EX2 R129, R129 ;  /* 0x0000008100817308 */ /* 0x000fe20000000800 */
[----:B--2---:R-:W-:Y:S01]  /*30850*/  F2FP.BF16.F32.PACK_AB R40, R86, R88 ;  /* 0x000000585628723e */ /* 0x004fe200000010ff */
[----:B------:R-:W-:Y:S01]  /*30860*/  IMAD.IADD R65, R65, 0x1, R64 ;  /* 0x0000000141417824 */ /* 0x000fe200078e0240 */
[----:B---3--:R-:W-:Y:S07]  /*30870*/  F2FP.BF16.F32.PACK_AB R42, R80, R125 ;  /* 0x0000007d502a723e */ /* 0x008fee00000010ff */
[----:B------:R-:W2:Y:S01]  /*30880*/  MUFU.EX2 R84, R84 ;  /* 0x0000005400547308 */ /* 0x000ea20000000800 */
[----:B------:R-:W-:Y:S02]  /*30890*/  IMAD.MOV.U32 R166, RZ, RZ, R48 ;  /* 0x000000ffffa67224 */ /* 0x000fe400078e0030 */
[-CC-:B------:R-:W-:Y:S01]  /*308a0*/  FFMA.FTZ R96, R57, R3.reuse, -R72.reuse ;  /* 0x0000000339607223 */ /* 0x180fe20000010848 */
[----:B------:R-:W-:Y:S06]  /*308b0*/  LDSM.16.MT88.4 R48, [R67+0xa800] ;  /* 0x00a800004330783b */ /* 0x000fec0000004200 */
[----:B------:R-:W-:Y:S01]  /*308c0*/  MUFU.EX2 R127, R127 ;  /* 0x0000007f007f7308 */ /* 0x000fe20000000800 */
[-C--:B------:R-:W-:Y:S01]  /*308d0*/  FFMA.FTZ R94, R35, R3.reuse, -R72 ;  /* 0x00000003235e7223 */ /* 0x080fe20000010848 */
[-C--:B------:R-:W-:Y:S01]  /*308e0*/  FFMA.FTZ R101, R101, R3.reuse, -R78 ;  /* 0x0000000365657223 */ /* 0x080fe2000001084e */
[-CC-:B------:R-:W-:Y:S07]  /*308f0*/  FFMA.FTZ R116, R116, R3.reuse, -R72.reuse ;  /* 0x0000000374747223 */ /* 0x180fee0000010848 */
[----:B------:R-:W3:Y:S01]  /*30900*/  MUFU.EX2 R82, R82 ;  /* 0x0000005200527308 */ /* 0x000ee20000000800 */
[-CC-:B------:R-:W-:Y:S01]  /*30910*/  FFMA.FTZ R180, R180, R3.reuse, -R72.reuse ;  /* 0x00000003b4b47223 */ /* 0x180fe20000010848 */
[-CC-:B------:R-:W-:Y:S01]  /*30920*/  FFMA.FTZ R104, R104, R3.reuse, -R72.reuse ;  /* 0x0000000368687223 */ /* 0x180fe20000010848 */
[-C--:B------:R-:W-:Y:S07]  /*30930*/  FFMA.FTZ R108, R108, R3.reuse, -R72 ;  /* 0x000000036c6c7223 */ /* 0x080fee0000010848 */
[----:B------:R-:W5:Y:S01]  /*30940*/  MUFU.EX2 R39, R5 ;  /* 0x0000000500277308 */ /* 0x000f620000000800 */
[--C-:B------:R-:W-:Y:S01]  /*30950*/  FFMA.FTZ R212, R212, R3, -R78.reuse ;  /* 0x00000003d4d47223 */ /* 0x100fe2000001084e */
[----:B--2---:R-:W-:Y:S01]  /*30960*/  F2FP.BF16.F32.PACK_AB R41, R84, R129 ;  /* 0x000000815429723e */ /* 0x004fe200000010ff */
[-C--:B------:R-:W-:Y:S07]  /*30970*/  FFMA.FTZ R210, R210, R3.reuse, -R78 ;  /* 0x00000003d2d27223 */ /* 0x080fee000001084e */
[----:B------:R-:W2:Y:S01]  /*30980*/  MUFU.EX2 R38, R7 ;  /* 0x0000000700267308 */ /* 0x000ea20000000800 */
[-CC-:B------:R-:W-:Y:S01]  /*30990*/  FFMA.FTZ R206, R206, R3.reuse, -R72.reuse ;  /* 0x00000003cece7223 */ /* 0x180fe20000010848 */
[-C--:B------:R-:W-:Y:S01]  /*309a0*/  FFMA.FTZ R174, R174, R3.reuse, -R72 ;  /* 0x00000003aeae7223 */ /* 0x080fe20000010848 */
[-C--:B------:R-:W-:Y:S07]  /*309b0*/  FFMA.FTZ R172, R172, R3.reuse, -R78 ;  /* 0x00000003acac7223 */ /* 0x080fee000001084e */
[----:B------:R-:W-:Y:S01]  /*309c0*/  MUFU.EX2 R90, R90 ;  /* 0x0000005a005a7308 */ /* 0x000fe20000000800 */
[--C-:B------:R-:W-:Y:S01]  /*309d0*/  FFMA.FTZ R221, R221, R3, -R72.reuse ;  /* 0x00000003dddd7223 */ /* 0x100fe20000010848 */
[----:B---3--:R-:W-:Y:S01]  /*309e0*/  F2FP.BF16.F32.PACK_AB R43, R82, R127 ;  /* 0x0000007f522b723e */ /* 0x008fe200000010ff */
[-C--:B------:R-:W-:Y:S07]  /*309f0*/  FFMA.FTZ R199, R199, R3.reuse, -R72 ;  /* 0x00000003c7c77223 */ /* 0x080fee0000010848 */
[----:B------:R-:W-:Y:S01]  /*30a00*/  MUFU.EX2 R96, R96 ;  /* 0x0000006000607308 */ /* 0x000fe20000000800 */
[----:B------:R-:W-:Y:S01]  /*30a10*/  FFMA.FTZ R213, R213, R3, -R78 ;  /* 0x00000003d5d57223 */ /* 0x000fe2000001084e */
[C---:B-----5:R-:W-:Y:S01]  /*30a20*/  FMUL.FTZ R4, R39.reuse, R160 ;  /* 0x000000a027047220 */ /* 0x060fe20000410000 */
[C---:B------:R-:W-:Y:S01]  /*30a30*/  FMUL.FTZ R5, R39.reuse, R161 ;  /* 0x000000a127057220 */ /* 0x040fe20000410000 */
[C---:B------:R-:W-:Y:S01]  /*30a40*/  FMUL.FTZ R8, R39.reuse, R156 ;  /* 0x0000009c27087220 */ /* 0x040fe20000410000 */
[C---:B------:R-:W-:Y:S01]  /*30a50*/  FMUL.FTZ R9, R39.reuse, R157 ;  /* 0x0000009d27097220 */ /* 0x040fe20000410000 */
[C---:B--2---:R-:W-:Y:S01]  /*30a60*/  FMUL.FTZ R6, R38.reuse, R162 ;  /* 0x000000a226067220 */ /* 0x044fe20000410000 */
[C---:B------:R-:W-:Y:S01]  /*30a70*/  FMUL.FTZ R7, R38.reuse, R163 ;  /* 0x000000a326077220 */ /* 0x040fe20000410000 */
[----:B------:R-:W-:Y:S02]  /*30a80*/  IMAD.MOV.U32 R160, RZ, RZ, R46 ;  /* 0x000000ffffa07224 */ /* 0x000fe400078e002e */
[----:B------:R-:W-:Y:S01]  /*30a90*/  FMUL.FTZ R11, R38, R159 ;  /* 0x0000009f260b7220 */ /* 0x000fe20000410000 */
[----:B------:R-:W2:Y:S01]  /*30aa0*/  LDSM.16.MT88.4 R44, [R65] ;  /* 0x00000000412c783b */ /* 0x000ea20000004200 */
[----:B------:R-:W-:Y:S02]  /*30ab0*/  IMAD.MOV.U32 R161, RZ, RZ, R52 ;  /* 0x000000ffffa17224 */ /* 0x000fe400078e0034 */
[----:B------:R-:W-:Y:S01]  /*30ac0*/  FFMA.FTZ R159, R220, R3, -R72 ;  /* 0x00000003dc9f7223 */ /* 0x000fe20000010848 */
[----:B------:R-:W-:Y:S01]  /*30ad0*/  IMAD.MOV.U32 R162, RZ, RZ, R54 ;  /* 0x000000ffffa27224 */ /* 0x000fe200078e0036 */
[C---:B-1----:R-:W-:Y:S01]  /*30ae0*/  HMMA.16816.F32.BF16 R4, R40.reuse, R12, R4 ;  /* 0x0000000c2804723c */ /* 0x042fe20000041804 */
[----:B------:R-:W-:Y:S02]  /*30af0*/  MUFU.EX2 R94, R94 ;  /* 0x0000005e005e7308 */ /* 0x000fe40000000800 */
[----:B------:R-:W3:Y:S02]  /*30b00*/  LDL.LU R220, [R1] ;  /* 0x0000000001dc7983 */ /* 0x000ee40000300800 */
[----:B------:R-:W-:Y:S01]  /*30b10*/  FMUL.FTZ R10, R38, R158 ;  /* 0x0000009e260a7220 */ /* 0x000fe20000410000 */
[----:B------:R-:W-:Y:S02]  /*30b20*/  IMAD.MOV.U32 R163, RZ, RZ, R56 ;  /* 0x000000ffffa37224 */ /* 0x000fe400078e0038 */
[C---:B------:R-:W-:Y:S01]  /*30b30*/  FMUL.FTZ R17, R39.reuse, R149 ;  /* 0x0000009527117220 */ /* 0x040fe20000410000 */
[----:B------:R-:W-:Y:S02]  /*30b40*/  IMAD.MOV.U32 R156, RZ, RZ, R58 ;  /* 0x000000ffff9c7224 */ /* 0x000fe400078e003a */
[----:B------:R-:W-:Y:S01]  /*30b50*/  FFMA.FTZ R149, R62, R3, -R78 ;  /* 0x000000033e957223 */ /* 0x000fe2000001084e */
[----:B------:R-:W-:Y:S01]  /*30b60*/  LDSM.16.MT88.4 R56, [R64+0x800] ;  /* 0x000800004038783b */ /* 0x000fe20000004200 */
[C---:B------:R-:W-:Y:S01]  /*30b70*/  FMUL.FTZ R34, R38.reuse, R134 ;  /* 0x0000008626227220 */ /* 0x040fe20000410000 */
[C---:B------:R-:W-:Y:S01]  /*30b80*/  HMMA.16816.F32.BF16 R8, R40.reuse, R14, R8 ;  /* 0x0000000e2808723c */ /* 0x040fe20000041808 */
[----:B------:R-:W-:Y:S02]  /*30b90*/  MUFU.EX2 R92, R92 ;  /* 0x0000005c005c7308 */ /* 0x000fe40000000800 */
[C---:B------:R-:W-:Y:S01]  /*30ba0*/  FMUL.FTZ R15, R38.reuse, R155 ;  /* 0x0000009b260f7220 */ /* 0x040fe20000410000 */
[C---:B------:R-:W-:Y:S01]  /*30bb0*/  FMUL.FTZ R12, R39.reuse, R152 ;  /* 0x00000098270c7220 */ /* 0x040fe20000410000 */
[----:B------:R-:W-:Y:S01]  /*30bc0*/  FMUL.FTZ R13, R39, R153 ;  /* 0x00000099270d7220 */ /* 0x000fe20000410000 */
[C---:B------:R-:W-:Y:S01]  /*30bd0*/  FMUL.FTZ R14, R38.reuse, R154 ;  /* 0x0000009a260e7220 */ /* 0x040fe20000410000 */
[----:B------:R-:W-:Y:S01]  /*30be0*/  FFMA.FTZ R155, R63, R3, -R72 ;  /* 0x000000033f9b7223 */ /* 0x000fe20000010848 */
[----:B------:R-:W-:Y:S03]  /*30bf0*/  FMUL.FTZ R35, R38, R135 ;  /* 0x0000008726237220 */ /* 0x000fe60000410000 */
[----:B------:R-:W-:Y:S01]  /*30c00*/  MUFU.EX2 R149, R149 ;  /* 0x0000009500957308 */ /* 0x000fe20000000800 */
[-CC-:B------:R-:W-:Y:S01]  /*30c10*/  FFMA.FTZ R157, R118, R3.reuse, -R78.reuse ;  /* 0x00000003769d7223 */ /* 0x180fe2000001084e */
[----:B------:R-:W-:Y:S01]  /*30c20*/  FFMA.FTZ R158, R186, R3, -R78 ;  /* 0x00000003ba9e7223 */ /* 0x000fe2000001084e */
[C---:B------:R-:W-:Y:S01]  /*30c30*/  FMUL.FTZ R16, R39.reuse, R148 ;  /* 0x0000009427107220 */ /* 0x040fe20000410000 */
[C---:B----4-:R-:W-:Y:S06]  /*30c40*/  HMMA.16816.F32.BF16 R12, R40.reuse, R20, R12 ;  /* 0x00000014280c723c */ /* 0x050fec000004180c */
[----:B------:R-:W-:Y:S01]  /*30c50*/  MUFU.EX2 R159, R159 ;  /* 0x0000009f009f7308 */ /* 0x000fe20000000800 */
[C---:B------:R-:W-:Y:S01]  /*30c60*/  FMUL.FTZ R18, R38.reuse, R150 ;  /* 0x0000009626127220 */ /* 0x040fe20000410000 */
[----:B------:R-:W-:Y:S08]  /*30c70*/  FMUL.FTZ R19, R38, R151 ;  /* 0x0000009726137220 */ /* 0x000ff00000410000 */
[----:B------:R-:W-:Y:S01]  /*30c80*/  MUFU.EX2 R158, R158 ;  /* 0x0000009e009e7308 */ /* 0x000fe20000000800 */
[-CC-:B------:R-:W-:Y:S01]  /*30c90*/  FFMA.FTZ R150, R192, R3.reuse, -R72.reuse ;  /* 0x00000003c0967223 */ /* 0x180fe20000010848 */
[----:B------:R-:W-:Y:S01]  /*30ca0*/  FFMA.FTZ R148, R190, R3, -R72 ;  /* 0x00000003be947223 */ /* 0x000fe20000010848 */
[C---:B------:R-:W-:Y:S07]  /*30cb0*/  FMUL.FTZ R20, R39.reuse, R144 ;  /* 0x0000009027147220 */ /* 0x040fee0000410000 */
[----:B------:R-:W-:Y:S01]  /*30cc0*/  MUFU.EX2 R157, R157 ;  /* 0x0000009d009d7308 */ /* 0x000fe20000000800 */
[----:B------:R-:W-:Y:S01]  /*30cd0*/  FMUL.FTZ R21, R39, R145 ;  /* 0x0000009127157220 */ /* 0x000fe20000410000 */
[C---:B------:R-:W-:Y:S08]  /*30ce0*/  HMMA.16816.F32.BF16 R16, R40.reuse, R22, R16 ;  /* 0x000000162810723c */ /* 0x040ff00000041810 */
[----:B------:R-:W-:Y:S01]  /*30cf0*/  MUFU.EX2 R150, R150 ;  /* 0x0000009600967308 */ /* 0x000fe20000000800 */
[C---:B------:R-:W-:Y:S01]  /*30d00*/  FMUL.FTZ R22, R38.reuse, R146 ;  /* 0x0000009226167220 */ /* 0x040fe20000410000 */
[C---:B------:R-:W-:Y:S01]  /*30d10*/  FMUL.FTZ R23, R38.reuse, R147 ;  /* 0x0000009326177220 */ /* 0x040fe20000410000 */
[----:B------:R-:W-:Y:S07]  /*30d20*/  FFMA.FTZ R145, R27, R3, -R78 ;  /* 0x000000031b917223 */ /* 0x000fee000001084e */
[----:B------:R-:W-:Y:S01]  /*30d30*/  MUFU.EX2 R148, R148 ;  /* 0x0000009400947308 */ /* 0x000fe20000000800 */
[C---:B------:R-:W-:Y:S01]  /*30d40*/  FMUL.FTZ R27, R38.reuse, R143 ;  /* 0x0000008f261b7220 */ /* 0x040fe20000410000 */
[--C-:B------:R-:W-:Y:S01]  /*30d50*/  FFMA.FTZ R143, R53, R3, -R72.reuse ;  /* 0x00000003358f7223 */ /* 0x100fe20000010848 */
[C---:B------:R-:W-:Y:S01]  /*30d60*/  FMUL.FTZ R24, R39.reuse, R140 ;  /* 0x0000008c27187220 */ /* 0x040fe20000410000 */
[----:B------:R-:W1:Y:S01]  /*30d70*/  LDSM.16.MT88.4 R52, [R66+0xa800] ;  /* 0x00a800004234783b */ /* 0x000e620000004200 */
[C---:B------:R-:W-:Y:S05]  /*30d80*/  HMMA.16816.F32.BF16 R20, R40.reuse, R28, R20 ;  /* 0x0000001c2814723c */ /* 0x040fea0000041814 */
[----:B------:R-:W4:Y:S01]  /*30d90*/  MUFU.EX2 R145, R145 ;  /* 0x0000009100917308 */ /* 0x000f220000000800 */
[C---:B------:R-:W-:Y:S01]  /*30da0*/  FMUL.FTZ R25, R39.reuse, R141 ;  /* 0x0000008d27197220 */ /* 0x040fe20000410000 */
[----:B------:R-:W-:Y:S08]  /*30db0*/  FMUL.FTZ R26, R38, R142 ;  /* 0x0000008e261a7220 */ /* 0x000ff00000410000 */
[----:B------:R5:W4:Y:S01]  /*30dc0*/  MUFU.EX2 R141, R32 ;  /* 0x00000020008d7308 */ /* 0x000b220000000800 */
[----:B------:R-:W-:Y:S01]  /*30dd0*/  FMUL.FTZ R29, R39, R137 ;  /* 0x00000089271d7220 */ /* 0x000fe20000410000 */
[-C--:B------:R-:W-:Y:S01]  /*30de0*/  FFMA.FTZ R137, R33, R3.reuse, -R72 ;  /* 0x0000000321897223 */ /* 0x080fe20000010848 */
[C---:B------:R-:W-:Y:S01]  /*30df0*/  FMUL.FTZ R28, R39.reuse, R136 ;  /* 0x00000088271c7220 */ /* 0x040fe20000410000 */
[--C-:B------:R-:W-:Y:S01]  /*30e00*/  FFMA.FTZ R136, R214, R3, -R78.reuse ;  /* 0x00000003d6887223 */ /* 0x100fe2000001084e */
[C---:B------:R-:W-:Y:S01]  /*30e10*/  FMUL.FTZ R33, R39.reuse, R133 ;  /* 0x0000008527217220 */ /* 0x040fe20000410000 */
[C---:B------:R-:W-:Y:S04]  /*30e20*/  HMMA.16816.F32.BF16 R24, R40.reuse, R30, R24 ;  /* 0x0000001e2818723c */ /* 0x040fe80000041818 */
[----:B------:R-:W1:Y:S01]  /*30e30*/  MUFU.EX2 R143, R143 ;  /* 0x0000008f008f7308 */ /* 0x000e620000000800 */
[----:B------:R-:W3:Y:S01]  /*30e40*/  LDL.LU R214, [R1+0x4] ;  /* 0x0000040001d67983 */ /* 0x000ee20000300800 */
[C---:B------:R-:W-:Y:S01]  /*30e50*/  FMUL.FTZ R30, R38.reuse, R138 ;  /* 0x0000008a261e7220 */ /* 0x040fe20000410000 */
[----:B------:R-:W-:Y:S07]  /*30e60*/  FMUL.FTZ R31, R38, R139 ;  /* 0x0000008b261f7220 */ /* 0x000fee0000410000 */
[----:B------:R-:W1:Y:S01]  /*30e70*/  MUFU.EX2 R137, R137 ;  /* 0x0000008900897308 */ /* 0x000e620000000800 */
[-CC-:B------:R-:W-:Y:S01]  /*30e80*/  FFMA.FTZ R140, R202, R3.reuse, -R78.reuse ;  /* 0x00000003ca8c7223 */ /* 0x180fe2000001084e */
[-C--:B------:R-:W-:Y:S01]  /*30e90*/  FFMA.FTZ R142, R198, R3.reuse, -R78 ;  /* 0x00000003c68e7223 */ /* 0x080fe2000001084e */
[----:B-----5:R-:W-:Y:S01]  /*30ea0*/  FMUL.FTZ R32, R39, R132 ;  /* 0x0000008427207220 */ /* 0x020fe20000410000 */
[-C--:B------:R-:W-:Y:S06]  /*30eb0*/  FFMA.FTZ R132, R100, R3.reuse, -R72 ;  /* 0x0000000364847223 */ /* 0x080fec0000010848 */
[----:B------:R-:W-:Y:S01]  /*30ec0*/  MUFU.EX2 R116, R116 ;  /* 0x0000007400747308 */ /* 0x000fe20000000800 */
[C---:B--2---:R-:W-:Y:S09]  /*30ed0*/  HMMA.16816.F32.BF16 R28, R40.reuse, R44, R28 ;  /* 0x0000002c281c723c */ /* 0x044ff2000004181c */
[----:B------:R-:W-:Y:S01]  /*30ee0*/  MUFU.EX2 R140, R140 ;  /* 0x0000008c008c7308 */ /* 0x000fe20000000800 */
[-CC-:B------:R-:W-:Y:S01]  /*30ef0*/  FFMA.FTZ R147, R156, R3.reuse, -R78.reuse ;  /* 0x000000039c937223 */ /* 0x180fe2000001084e */
[-CC-:B------:R-:W-:Y:S01]  /*30f00*/  FFMA.FTZ R156, R182, R3.reuse, -R78.reuse ;  /* 0x00000003b69c7223 */ /* 0x180fe2000001084e */
[-CC-:B------:R-:W-:Y:S07]  /*30f10*/  FFMA.FTZ R134, R163, R3.reuse, -R78.reuse ;  /* 0x00000003a3867223 */ /* 0x180fee000001084e */
[----:B------:R-:W-:Y:S01]  /*30f20*/  MUFU.EX2 R142, R142 ;  /* 0x0000008e008e7308 */ /* 0x000fe20000000800 */
[----:B------:R-:W-:Y:S01]  /*30f30*/  HMMA.16816.F32.BF16 R32, R40, R46, R32 ;  /* 0x0000002e2820723c */ /* 0x000fe20000041820 */
[----:B------:R-:W2:Y:S02]  /*30f40*/  LDSM.16.MT88.4 R44, [R65+0x800] ;  /* 0x00080000412c783b */ /* 0x000ea40000004200 */
[----:B----4-:R-:W-:Y:S01]  /*30f50*/  F2FP.BF16.F32.PACK_AB R40, R145, R92 ;  /* 0x0000005c9128723e */ /* 0x010fe200000010ff */
[----:B------:R-:W-:Y:S01]  /*30f60*/  FFMA.FTZ R133, R98, R3, -R78 ;  /* 0x0000000362857223 */ /* 0x000fe2000001084e */
[----:B------:R-:W-:Y:S01]  /*30f70*/  F2FP.BF16.F32.PACK_AB R42, R90, R141 ;  /* 0x0000008d5a2a723e */ /* 0x000fe200000010ff */
[--C-:B------:R-:W-:Y:S01]  /*30f80*/  FFMA.FTZ R139, R102, R3, -R72.reuse ;  /* 0x00000003668b7223 */ /* 0x100fe20000010848 */
[----:B-1----:R-:W-:Y:S01]  /*30f90*/  F2FP.BF16.F32.PACK_AB R41, R96, R143 ;  /* 0x0000008f6029723e */ /* 0x002fe200000010ff */
[-CC-:B------:R-:W-:Y:S01]  /*30fa0*/  FFMA.FTZ R135, R161, R3.reuse, -R72.reuse ;  /* 0x00000003a1877223 */ /* 0x180fe20000010848 */
[----:B------:R-:W-:Y:S01]  /*30fb0*/  F2FP.BF16.F32.PACK_AB R43, R137, R94 ;  /* 0x0000005e892b723e */ /* 0x000fe200000010ff */
[----:B------:R-:W-:Y:S01]  /*30fc0*/  MUFU.EX2 R156, R156 ;  /* 0x0000009c009c7308 */ /* 0x000fe20000000800 */
[-C--:B------:R-:W-:Y:S01]  /*30fd0*/  FFMA.FTZ R163, R120, R3.reuse, -R72 ;  /* 0x0000000378a37223 */ /* 0x080fe20000010848 */
[-CC-:B------:R-:W-:Y:S01]  /*30fe0*/  FFMA.FTZ R151, R110, R3.reuse, -R78.reuse ;  /* 0x000000036e977223 */ /* 0x180fe2000001084e */
[-CC-:B------:R-:W-:Y:S01]  /*30ff0*/  FFMA.FTZ R110, R106, R3.reuse, -R78.reuse ;  /* 0x000000036a6e7223 */ /* 0x180fe2000001084e */
[-C--:B------:R-:W-:Y:S06]  /*31000*/  FFMA.FTZ R106, R60, R3.reuse, -R78 ;  /* 0x000000033c6a7223 */ /* 0x080fec000001084e */
[----:B------:R-:W-:Y:S01]  /*31010*/  MUFU.EX2 R147, R147 ;  /* 0x0000009300937308 */ /* 0x000fe20000000800 */
[C---:B------:R-:W-:Y:S09]  /*31020*/  HMMA.16816.F32.BF16 R4, R40.reuse, R48, R4 ;  /* 0x000000302804723c */ /* 0x040ff20000041804 */
[----:B------:R-:W-:Y:S01]  /*31030*/  MUFU.EX2 R151, R151 ;  /* 0x0000009700977308 */ /* 0x000fe20000000800 */
[-C--:B------:R-:W-:Y:S01]  /*31040*/  FFMA.FTZ R153, R112, R3.reuse, -R72 ;  /* 0x0000000370997223 */ /* 0x080fe20000010848 */
[-CC-:B------:R-:W-:Y:S01]  /*31050*/  FFMA.FTZ R152, R204, R3.reuse, -R78.reuse ;  /* 0x00000003cc987223 */ /* 0x180fe2000001084e */
[-CC-:B------:R-:W-:Y:S07]  /*31060*/  FFMA.FTZ R146, R200, R3.reuse, -R78.reuse ;  /* 0x00000003c8927223 */ /* 0x180fee000001084e */
[----:B------:R-:W-:Y:S01]  /*31070*/  MUFU.EX2 R110, R110 ;  /* 0x0000006e006e7308 */ /* 0x000fe20000000800 */
[C---:B------:R-:W-:Y:S01]  /*31080*/  HMMA.16816.F32.BF16 R8, R40.reuse, R50, R8 ;  /* 0x000000322808723c */ /* 0x040fe20000041808 */
[----:B------:R-:W1:Y:S08]  /*31090*/  LDSM.16.MT88.4 R48, [R67+0xb000] ;  /* 0x00b000004330783b */ /* 0x000e700000004200 */
[----:B------:R-:W-:Y:S01]  /*310a0*/  MUFU.EX2 R106, R106 ;  /* 0x0000006a006a7308 */ /* 0x000fe20000000800 */
[-CC-:B------:R-:W-:Y:S01]  /*310b0*/  FFMA.FTZ R161, R160, R3.reuse, -R78.reuse ;  /* 0x00000003a0a17223 */ /* 0x180fe2000001084e */
[-C--:B------:R-:W-:Y:S01]  /*310c0*/  FFMA.FTZ R160, R184, R3.reuse, -R78 ;  /* 0x00000003b8a07223 */ /* 0x080fe2000001084e */
[-CC-:B------:R-:W-:Y:S07]  /*310d0*/  FFMA.FTZ R138, R122, R3.reuse, -R72.reuse ;  /* 0x000000037a8a7223 */ /* 0x180fee0000010848 */
[----:B------:R-:W-:Y:S01]  /*310e0*/  MUFU.EX2 R163, R163 ;  /* 0x000000a300a37308 */ /* 0x000fe20000000800 */
[C---:B------:R-:W-:Y:S09]  /*310f0*/  HMMA.16816.F32.BF16 R12, R40.reuse, R52, R12 ;  /* 0x00000034280c723c */ /* 0x040ff2000004180c */
[----:B------:R-:W-:Y:S01]  /*31100*/  MUFU.EX2 R152, R152 ;  /* 0x0000009800987308 */ /* 0x000fe20000000800 */
[-CC-:B------:R-:W-:Y:S01]  /*31110*/  FFMA.FTZ R144, R196, R3.reuse, -R72.reuse ;  /* 0x00000003c4907223 */ /* 0x180fe20000010848 */
[-C--:B------:R-:W-:Y:S01]  /*31120*/  FFMA.FTZ R154, R194, R3.reuse, -R72 ;  /* 0x00000003c29a7223 */ /* 0x080fe20000010848 */
[-CC-:B------:R-:W-:Y:S07]  /*31130*/  FFMA.FTZ R184, R211, R3.reuse, -R78.reuse ;  /* 0x00000003d3b87223 */ /* 0x180fee000001084e */
[----:B------:R-:W-:Y:S01]  /*31140*/  MUFU.EX2 R146, R146 ;  /* 0x0000009200927308 */ /* 0x000fe20000000800 */
[C---:B------:R-:W-:Y:S01]  /*31150*/  HMMA.16816.F32.BF16 R16, R40.reuse, R54, R16 ;  /* 0x000000362810723c */ /* 0x040fe20000041810 */
[----:B------:R-:W4:Y:S08]  /*31160*/  LDSM.16.MT88.4 R52, [R66+0xb000] ;  /* 0x00b000004234783b */ /* 0x000f300000004200 */
[----:B------:R-:W-:Y:S01]  /*31170*/  MUFU.EX2 R160, R160 ;  /* 0x000000a000a07308 */ /* 0x000fe20000000800 */
[-C--:B------:R-:W-:Y:S01]  /*31180*/  FFMA.FTZ R182, R207, R3.reuse, -R78 ;  /* 0x00000003cfb67223 */ /* 0x080fe2000001084e */
[-C--:B------:R-:W-:Y:S01]  /*31190*/  FFMA.FTZ R186, R203, R3.reuse, -R72 ;  /* 0x00000003cbba7223 */ /* 0x080fe20000010848 */
[-CC-:B------:R-:W-:Y:S07]  /*311a0*/  FFMA.FTZ R209, R209, R3.reuse, -R78.reuse ;  /* 0x00000003d1d17223 */ /* 0x180fee000001084e */
[----:B------:R5:W1:Y:S01]  /*311b0*/  MUFU.EX2 R98, R134 ;  /* 0x0000008600627308 */ /* 0x000a620000000800 */
[C---:B------:R-:W-:Y:S03]  /*311c0*/  HMMA.16816.F32.BF16 R20, R40.reuse, R56, R20 ;  /* 0x000000382814723c */ /* 0x040fe60000041814 */
[-C--:B------:R-:W-:Y:S06]  /*311d0*/  FFMA.FTZ R56, R162, R3.reuse, -R78 ;  /* 0x00000003a2387223 */ /* 0x080fec000001084e */
[----:B------:R-:W-:Y:S01]  /*311e0*/  MUFU.EX2 R133, R133 ;  /* 0x0000008500857308 */ /* 0x000fe20000000800 */
[-CC-:B------:R-:W-:Y:S01]  /*311f0*/  FFMA.FTZ R162, R176, R3.reuse, -R72.reuse ;  /* 0x00000003b0a27223 */ /* 0x180fe20000010848 */
[-C--:B------:R-:W-:Y:S01]  /*31200*/  FFMA.FTZ R205, R205, R3.reuse, -R72 ;  /* 0x00000003cdcd7223 */ /* 0x080fe20000010848 */
[-C--:B------:R-:W-:Y:S01]  /*31210*/  FFMA.FTZ R190, R195, R3.reuse, -R78 ;  /* 0x00000003c3be7223 */ /* 0x080fe2000001084e */
[C---:B------:R-:W-:Y:S06]  /*31220*/  HMMA.16816.F32.BF16 R24, R40.reuse, R58, R24 ;  /* 0x0000003a2818723c */ /* 0x040fec0000041818 */
[----:B------:R1:W4:Y:S01]  /*31230*/  MUFU.EX2 R100, R56 ;  /* 0x0000003800647308 */ /* 0x0003220000000800 */
[-C--:B------:R-:W-:Y:S01]  /*31240*/  FFMA.FTZ R192, R187, R3.reuse, -R72 ;  /* 0x00000003bbc07223 */ /* 0x080fe20000010848 */
[-C--:B------:R-:W-:Y:S08]  /*31250*/  FFMA.FTZ R197, R197, R3.reuse, -R78 ;  /* 0x00000003c5c57223 */ /* 0x080ff0000001084e */
[----:B------:R4:W-:Y:S01]  /*31260*/  MUFU.EX2 R102, R132 ;  /* 0x0000008400667308 */ /* 0x0009e20000000800 */
[-C--:B-----5:R-:W-:Y:S01]  /*31270*/  FFMA.FTZ R134, R130, R3.reuse, -R72 ;  /* 0x0000000382867223 */ /* 0x0a0fe20000010848 */
[-C--:B------:R-:W-:Y:S01]  /*31280*/  FFMA.FTZ R193, R193, R3.reuse, -R78 ;  /* 0x00000003c1c17223 */ /* 0x080fe2000001084e */
[C---:B--2---:R-:W-:Y:S07]  /*31290*/  HMMA.16816.F32.BF16 R28, R40.reuse, R44, R28 ;  /* 0x0000002c281c723c */ /* 0x044fee000004181c */
[----:B------:R-:W2:Y:S01]  /*312a0*/  MUFU.EX2 R139, R139 ;  /* 0x0000008b008b7308 */ /* 0x000ea20000000800 */
[-C--:B------:R-:W-:Y:S01]  /*312b0*/  FFMA.FTZ R189, R189, R3.reuse, -R72 ;  /* 0x00000003bdbd7223 */ /* 0x080fe20000010848 */
[-CC-:B------:R-:W-:Y:S08]  /*312c0*/  FFMA.FTZ R196, R179, R3.reuse, -R78.reuse ;  /* 0x00000003b3c47223 */ /* 0x180ff0000001084e */
[----:B------:R-:W-:Y:S01]  /*312d0*/  MUFU.EX2 R135, R135 ;  /* 0x0000008700877308 */ /* 0x000fe20000000800 */
[----:B------:R-:W-:Y:S01]  /*312e0*/  FFMA.FTZ R194, R175, R3, -R78 ;  /* 0x00000003afc27223 */ /* 0x000fe2000001084e */
[----:B-1----:R-:W1:Y:S01]  /*312f0*/  LDSM.16.MT88.4 R56, [R64+0x1000] ;  /* 0x001000004038783b */ /* 0x002e620000004200 */
[----:B------:R-:W-:Y:S07]  /*31300*/  HMMA.16816.F32.BF16 R32, R40, R46, R32 ;  /* 0x0000002e2820723c */ /* 0x000fee0000041820 */
[----:B------:R-:W5:Y:S01]  /*31310*/  MUFU.EX2 R104, R104 ;  /* 0x0000006800687308 */ /* 0x000f620000000800 */
[----:B------:R-:W-:Y:S01]  /*31320*/  F2FP.BF16.F32.PACK_AB R40, R98, R147 ;  /* 0x000000936228723e */ /* 0x000fe200000010ff */
[--C-:B----4-:R-:W-:Y:S01]  /*31330*/  FFMA.FTZ R132, R208, R3, -R72.reuse ;  /* 0x00000003d0847223 */ /* 0x110fe20000010848 */
[----:B------:R-:W-:Y:S07]  /*31340*/  F2FP.BF16.F32.PACK_AB R42, R100, R133 ;  /* 0x00000085642a723e */ /* 0x000fee00000010ff */
[----:B------:R-:W-:Y:S01]  /*31350*/  MUFU.EX2 R162, R162 ;  /* 0x000000a200a27308 */ /* 0x000fe20000000800 */
[----:B--2---:R-:W-:Y:S01]  /*31360*/  F2FP.BF16.F32.PACK_AB R41, R139, R102 ;  /* 0x000000668b29723e */ /* 0x004fe200000010ff */
[----:B------:R-:W2:Y:S01]  /*31370*/  LDSM.16.MT88.4 R44, [R65+0x1000] ;  /* 0x00100000412c783b */ /* 0x000ea20000004200 */
[-CC-:B------:R-:W-:Y:S07]  /*31380*/  FFMA.FTZ R200, R171, R3.reuse, -R72.reuse ;  /* 0x00000003abc87223 */ /* 0x180fee0000010848 */
[----:B------:R-:W-:Y:S01]  /*31390*/  MUFU.EX2 R155, R155 ;  /* 0x0000009b009b7308 */ /* 0x000fe20000000800 */
[-C--:B------:R-:W-:Y:S01]  /*313a0*/  FFMA.FTZ R198, R131, R3.reuse, -R72 ;  /* 0x0000000383c67223 */ /* 0x080fe20000010848 */
[-CC-:B------:R-:W-:Y:S01]  /*313b0*/  FFMA.FTZ R181, R181, R3.reuse, -R78.reuse ;  /* 0x00000003b5b57223 */ /* 0x180fe2000001084e */
[----:B------:R-:W-:Y:S07]  /*313c0*/  FFMA.FTZ R177, R177, R3, -R78 ;  /* 0x00000003b1b17223 */ /* 0x000fee000001084e */
[----:B------:R-:W-:Y:S01]  /*313d0*/  MUFU.EX2 R153, R153 ;  /* 0x0000009900997308 */ /* 0x000fe20000000800 */
[----:B-----5:R-:W-:Y:S01]  /*313e0*/  F2FP.BF16.F32.PACK_AB R43, R104, R135 ;  /* 0x00000087682b723e */ /* 0x020fe200000010ff */
[-CC-:B------:R-:W-:Y:S01]  /*313f0*/  FFMA.FTZ R173, R173, R3.reuse, -R72.reuse ;  /* 0x00000003adad7223 */ /* 0x180fe20000010848 */
[-C--:B------:R-:W-:Y:S07]  /*31400*/  FFMA.FTZ R169, R169, R3.reuse, -R72 ;  /* 0x00000003a9a97223 */ /* 0x080fee0000010848 */
[----:B------:R-:W-:Y:S01]  /*31410*/  MUFU.EX2 R108, R108 ;  /* 0x0000006c006c7308 */ /* 0x000fe20000000800 */
[-CC-:B------:R-:W-:Y:S01]  /*31420*/  FFMA.FTZ R121, R121, R3.reuse, -R78.reuse ;  /* 0x0000000379797223 */ /* 0x180fe2000001084e */
[-C--:B------:R-:W-:Y:S01]  /*31430*/  FFMA.FTZ R117, R117, R3.reuse, -R78 ;  /* 0x0000000375757223 */ /* 0x080fe2000001084e */
[-CC-:B------:R-:W-:Y:S01]  /*31440*/  FFMA.FTZ R115, R115, R3.reuse, -R72.reuse ;  /* 0x0000000373737223 */ /* 0x180fe20000010848 */
[C---:B------:R-:W-:Y:S06]  /*31450*/  HMMA.16816.F32.BF16 R4, R40.reuse, R48, R4 ;  /* 0x000000302804723c */ /* 0x040fec0000041804 */
[----:B------:R-:W-:Y:S01]  /*31460*/  MUFU.EX2 R161, R161 ;  /* 0x000000a100a17308 */ /* 0x000fe20000000800 */
[-C--:B------:R-:W-:Y:S01]  /*31470*/  FFMA.FTZ R111, R111, R3.reuse, -R72 ;  /* 0x000000036f6f7223 */ /* 0x080fe20000010848 */
[-C--:B------:R-:W-:Y:S08]  /*31480*/  FFMA.FTZ R105, R105, R3.reuse, -R78 ;  /* 0x0000000369697223 */ /* 0x080ff0000001084e */
[----:B------:R-:W-:Y:S01]  /*31490*/  MUFU.EX2 R136, R136 ;  /* 0x0000008800887308 */ /* 0x000fe20000000800 */
[-C--:B------:R-:W-:Y:S01]  /*314a0*/  FFMA.FTZ R77, R77, R3.reuse, -R72 ;  /* 0x000000034d4d7223 */ /* 0x080fe20000010848 */
[-CC-:B------:R-:W-:Y:S01]  /*314b0*/  FFMA.FTZ R75, R75, R3.reuse, -R78.reuse ;  /* 0x000000034b4b7223 */ /* 0x180fe2000001084e */
[C---:B------:R-:W-:Y:S01]  /*314c0*/  HMMA.16816.F32.BF16 R8, R40.reuse, R50, R8 ;  /* 0x000000322808723c */ /* 0x040fe20000041808 */
[----:B------:R-:W4:Y:S06]  /*314d0*/  LDSM.16.MT88.4 R48, [R67+0xb800] ;  /* 0x00b800004330783b */ /* 0x000f2c0000004200 */
[----:B------:R-:W-:Y:S01]  /*314e0*/  MUFU.EX2 R122, R210 ;  /* 0x000000d2007a7308 */ /* 0x000fe20000000800 */
[-C--:B------:R-:W-:Y:S01]  /*314f0*/  FFMA.FTZ R73, R73, R3.reuse, -R78 ;  /* 0x0000000349497223 */ /* 0x080fe2000001084e */
[-CC-:B------:R-:W-:Y:S01]  /*31500*/  FFMA.FTZ R71, R71, R3.reuse, -R72.reuse ;  /* 0x0000000347477223 */ /* 0x180fe20000010848 */
[-CC-:B------:R-:W-:Y:S07]  /*31510*/  FFMA.FTZ R70, R70, R3.reuse, -R72.reuse ;  /* 0x0000000346467223 */ /* 0x180fee0000010848 */
[----:B------:R-:W-:Y:S01]  /*31520*/  MUFU.EX2 R138, R138 ;  /* 0x0000008a008a7308 */ /* 0x000fe20000000800 */
[C---:B------:R-:W-:Y:S01]  /*31530*/  ISETP.GT.AND P0, PT, R251.reuse, R226, PT ;  /* 0x000000e2fb00720c */ /* 0x040fe20003f04270 */
[C---:B------:R-:W-:Y:S08]  /*31540*/  HMMA.16816.F32.BF16 R12, R40.reuse, R52, R12 ;  /* 0x00000034280c723c */ /* 0x040ff0000004180c */
[----:B------:R-:W-:Y:S01]  /*31550*/  MUFU.EX2 R132, R132 ;  /* 0x0000008400847308 */ /* 0x000fe20000000800 */
[----:B------:R-:W-:Y:S09]  /*31560*/  VIADD R251, R251, 0xffffffff ;  /* 0xfffffffffbfb7836 */ /* 0x000ff20000000000 */
[----:B------:R-:W-:Y:S01]  /*31570*/  MUFU.EX2 R130, R206 ;  /* 0x000000ce00827308 */ /* 0x000fe20000000800 */
[C---:B------:R-:W-:Y:S01]  /*31580*/  HMMA.16816.F32.BF16 R16, R40.reuse, R54, R16 ;  /* 0x000000362810723c */ /* 0x040fe20000041810 */
[----:B------:R-:W5:Y:S08]  /*31590*/  LDSM.16.MT88.4 R52, [R66+0xb800] ;  /* 0x00b800004234783b */ /* 0x000f700000004200 */
[----:B------:R-:W-:Y:S10]  /*315a0*/  MUFU.EX2 R134, R134 ;  /* 0x0000008600867308 */ /* 0x000ff40000000800 */
[----:B------:R-:W-:Y:S01]  /*315b0*/  MUFU.EX2 R144, R144 ;  /* 0x0000009000907308 */ /* 0x000fe20000000800 */
[C---:B-1----:R-:W-:Y:S09]  /*315c0*/  HMMA.16816.F32.BF16 R20, R40.reuse, R56, R20 ;  /* 0x000000382814723c */ /* 0x042ff20000041814 */
[----:B------:R-:W-:Y:S01]  /*315d0*/  MUFU.EX2 R154, R154 ;  /* 0x0000009a009a7308 */ /* 0x000fe20000000800 */
[-C--:B------:R-:W-:Y:S01]  /*315e0*/  FFMA.FTZ R56, R61, R3.reuse, -R72 ;  /* 0x000000033d387223 */ /* 0x080fe20000010848 */
[-CC-:B------:R-:W-:Y:S01]  /*315f0*/  FFMA.FTZ R57, R166, R3.reuse, -R78.reuse ;  /* 0x00000003a6397223 */ /* 0x180fe2000001084e */
[----:B------:R-:W1:Y:S01]  /*31600*/  LDSM.16.MT88.4 R60, [R64+0x1800] ;  /* 0x00180000403c783b */ /* 0x000e620000004200 */
[-C--:B------:R-:W-:Y:S06]  /*31610*/  FFMA.FTZ R166, R188, R3.reuse, -R78 ;  /* 0x00000003bca67223 */ /* 0x080fec000001084e */
[----:B------:R3:W4:Y:S01]  /*31620*/  MUFU.EX2 R112, R56 ;  /* 0x0000003800707308 */ /* 0x0007220000000800 */
[C---:B------:R-:W-:Y:S09]  /*31630*/  HMMA.16816.F32.BF16 R24, R40.reuse, R58, R24 ;  /* 0x0000003a2818723c */ /* 0x040ff20000041818 */
[----:B------:R-:W-:Y:S01]  /*31640*/  MUFU.EX2 R174, R174 ;  /* 0x000000ae00ae7308 */ /* 0x000fe20000000800 */
[-C--:B------:R-:W-:Y:S09]  /*31650*/  FFMA.FTZ R188, R201, R3.reuse, -R72 ;  /* 0x00000003c9bc7223 */ /* 0x080ff20000010848 */
[----:B------:R-:W-:Y:S01]  /*31660*/  MUFU.EX2 R166, R166 ;  /* 0x000000a600a67308 */ /* 0x000fe20000000800 */
[C---:B--2---:R-:W-:Y:S09]  /*31670*/  HMMA.16816.F32.BF16 R28, R40.reuse, R44, R28 ;  /* 0x0000002c281c723c */ /* 0x044ff2000004181c */
[----:B------:R-:W-:Y:S01]  /*31680*/  MUFU.EX2 R211, R213 ;  /* 0x000000d500d37308 */ /* 0x000fe20000000800 */
[-CC-:B---3--:R-:W-:Y:S01]  /*31690*/  FFMA.FTZ R56, R167, R3.reuse, -R78.reuse ;  /* 0x00000003a7387223 */ /* 0x188fe2000001084e */
[----:B------:R-:W-:Y:S08]  /*316a0*/  FFMA.FTZ R167, R124, R3, -R78 ;  /* 0x000000037ca77223 */ /* 0x000ff0000001084e */
[----:B------:R-:W-:Y:S01]  /*316b0*/  MUFU.EX2 R184, R184 ;  /* 0x000000b800b87308 */ /* 0x000fe20000000800 */
[----:B------:R-:W-:Y:S01]  /*316c0*/  HMMA.16816.F32.BF16 R32, R40, R46, R32 ;  /* 0x0000002e2820723c */ /* 0x000fe20000041820 */
[----:B------:R-:W2:Y:S02]  /*316d0*/  LDSM.16.MT88.4 R44, [R65+0x1800] ;  /* 0x00180000412c783b */ /* 0x000ea40000004200 */
[----:B------:R-:W-:Y:S06]  /*316e0*/  F2FP.BF16.F32.PACK_AB R40, R110, R151 ;  /* 0x000000976e28723e */ /* 0x000fec00000010ff */
[----:B------:R-:W3:Y:S01]  /*316f0*/  MUFU.EX2 R118, R56 ;  /* 0x0000003800767308 */ /* 0x000ee20000000800 */
[----:B------:R-:W-:Y:S02]  /*31700*/  F2FP.BF16.F32.PACK_AB R42, R106, R149 ;  /* 0x000000956a2a723e */ /* 0x000fe400000010ff */
[----:B----4-:R-:W-:Y:S07]  /*31710*/  F2FP.BF16.F32.PACK_AB R41, R112, R155 ;  /* 0x0000009b7029723e */ /* 0x010fee00000010ff */
[----:B------:R-:W-:Y:S01]  /*31720*/  MUFU.EX2 R124, R212 ;  /* 0x000000d4007c7308 */ /* 0x000fe20000000800 */
[----:B------:R-:W-:Y:S09]  /*31730*/  F2FP.BF16.F32.PACK_AB R43, R108, R153 ;  /* 0x000000996c2b723e */ /* 0x000ff200000010ff */
        /* <DEDUP_REMOVED lines=17> */
[----:B------:R-:W-:Y:S09]  /*31850*/  FFMA.FTZ R60, R114, R3, -R72 ;  /* 0x00000003723c7223 */ /* 0x000ff20000010848 */
[----:B------:R1:W4:Y:S01]  /*31860*/  MUFU.EX2 R114, R57 ;  /* 0x0000003900727308 */ /* 0x0003220000000800 */
[C---:B------:R-:W-:Y:S09]  /*31870*/  HMMA.16816.F32.BF16 R24, R40.reuse, R62, R24 ;  /* 0x0000003e2818723c */ /* 0x040ff20000041818 */
[----:B------:R-:W5:Y:S10]  /*31880*/  MUFU.EX2 R120, R60 ;  /* 0x0000003c00787308 */ /* 0x000f740000000800 */
[----:B------:R-:W-:Y:S01]  /*31890*/  MUFU.EX2 R192, R192 ;  /* 0x000000c000c07308 */ /* 0x000fe20000000800 */
[C---:B--2---:R-:W-:Y:S09]  /*318a0*/  HMMA.16816.F32.BF16 R28, R40.reuse, R44, R28 ;  /* 0x0000002c281c723c */ /* 0x044ff2000004181c */
[----:B------:R-:W-:Y:S01]  /*318b0*/  MUFU.EX2 R179, R181 ;  /* 0x000000b500b37308 */ /* 0x000fe20000000800 */
[----:B-1----:R-:W1:Y:S09]  /*318c0*/  LDSM.16.MT88.4 R56, [R64+0x2000] ;  /* 0x002000004038783b */ /* 0x002e720000004200 */
[----:B------:R-:W-:Y:S01]  /*318d0*/  MUFU.EX2 R196, R196 ;  /* 0x000000c400c47308 */ /* 0x000fe20000000800 */
[----:B------:R-:W-:Y:S09]  /*318e0*/  HMMA.16816.F32.BF16 R32, R40, R46, R32 ;  /* 0x0000002e2820723c */ /* 0x000ff20000041820 */
[----:B------:R-:W-:Y:S01]  /*318f0*/  MUFU.EX2 R175, R177 ;  /* 0x000000b100af7308 */ /* 0x000fe20000000800 */
[----:B---3--:R-:W-:Y:S01]  /*31900*/  F2FP.BF16.F32.PACK_AB R40, R118, R161 ;  /* 0x000000a17628723e */ /* 0x008fe200000010ff */
[----:B------:R-:W2:Y:S01]  /*31910*/  LDSM.16.MT88.4 R44, [R65+0x2000] ;  /* 0x00200000412c783b */ /* 0x000ea20000004200 */
[----:B----4-:R-:W-:Y:S07]  /*31920*/  F2FP.BF16.F32.PACK_AB R42, R114, R157 ;  /* 0x0000009d722a723e */ /* 0x010fee00000010ff */
[----:B------:R-:W-:Y:S01]  /*31930*/  MUFU.EX2 R194, R194 ;  /* 0x000000c200c27308 */ /* 0x000fe20000000800 */
[----:B-----5:R-:W-:Y:S01]  /*31940*/  F2FP.BF16.F32.PACK_AB R41, R163, R120 ;  /* 0x00000078a329723e */ /* 0x020fe200000010ff */
[----:B------:R-:W-:Y:S01]  /*31950*/  FFMA.FTZ R129, R38, R220, R129 ;  /* 0x000000dc26817223 */ /* 0x000fe20000010081 */
[----:B------:R-:W-:Y:S07]  /*31960*/  F2FP.BF16.F32.PACK_AB R43, R116, R159 ;  /* 0x0000009f742b723e */ /* 0x000fee00000010ff */
[----:B------:R-:W-:Y:S01]  /*31970*/  MUFU.EX2 R171, R173 ;  /* 0x000000ad00ab7308 */ /* 0x000fe20000000800 */
[-C--:B------:R-:W-:Y:S01]  /*31980*/  FFMA.FTZ R38, R123, R3.reuse, -R78 ;  /* 0x000000037b267223 */ /* 0x080fe2000001084e */
[----:B------:R-:W-:Y:S01]  /*31990*/  LDSM.16.MT88.4 R60, [R64+0x2800] ;  /* 0x00280000403c783b */ /* 0x000fe20000004200 */
[----:B------:R-:W-:Y:S07]  /*319a0*/  FADD.FTZ R84, R84, R129 ;  /* 0x0000008154547221 */ /* 0x000fee0000010000 */
[----:B------:R-:W-:Y:S01]  /*319b0*/  MUFU.EX2 R200, R200 ;  /* 0x000000c800c87308 */ /* 0x000fe20000000800 */
[C---:B------:R-:W-:Y:S09]  /*319c0*/  HMMA.16816.F32.BF16 R4, R40.reuse, R48, R4 ;  /* 0x000000302804723c */ /* 0x040ff20000041804 */
[----:B------:R-:W-:Y:S01]  /*319d0*/  MUFU.EX2 R131, R169 ;  /* 0x000000a900837308 */ /* 0x000fe20000000800 */
[----:B------:R-:W-:Y:S01]  /*319e0*/  FADD.FTZ R127, R127, R84 ;  /* 0x000000547f7f7221 */ /* 0x000fe20000010000 */
[-C--:B------:R-:W-:Y:S08]  /*319f0*/  FFMA.FTZ R84, R103, R3.reuse, -R78 ;  /* 0x0000000367547223 */ /* 0x080ff0000001084e */
[----:B------:R-:W-:Y:S01]  /*31a00*/  MUFU.EX2 R198, R198 ;  /* 0x000000c600c67308 */ /* 0x000fe20000000800 */
[----:B------:R-:W-:Y:S01]  /*31a10*/  FADD.FTZ R82, R82, R127 ;  /* 0x0000007f52527221 */ /* 0x000fe20000010000 */
[C---:B------:R-:W-:Y:S01]  /*31a20*/  HMMA.16816.F32.BF16 R8, R40.reuse, R50, R8 ;  /* 0x000000322808723c */ /* 0x040fe20000041808 */
[----:B------:R-:W3:Y:S07]  /*31a30*/  LDSM.16.MT88.4 R48, [R67+0xc800] ;  /* 0x00c800004330783b */ /* 0x000eee0000004200 */
[----:B------:R-:W-:Y:S01]  /*31a40*/  MUFU.EX2 R38, R38 ;  /* 0x0000002600267308 */ /* 0x000fe20000000800 */
[----:B------:R-:W-:Y:S09]  /*31a50*/  FADD.FTZ R143, R143, R82 ;  /* 0x000000528f8f7221 */ /* 0x000ff20000010000 */
[----:B------:R-:W-:Y:S01]  /*31a60*/  MUFU.EX2 R103, R105 ;  /* 0x0000006900677308 */ /* 0x000fe20000000800 */
[----:B------:R-:W-:Y:S01]  /*31a70*/  FADD.FTZ R143, R96, R143 ;  /* 0x0000008f608f7221 */ /* 0x000fe20000010000 */
[C---:B------:R-:W-:Y:S08]  /*31a80*/  HMMA.16816.F32.BF16 R12, R40.reuse, R52, R12 ;  /* 0x00000034280c723c */ /* 0x040ff0000004180c */
[----:B------:R-:W-:Y:S01]  /*31a90*/  MUFU.EX2 R84, R84 ;  /* 0x0000005400547308 */ /* 0x000fe20000000800 */
[----:B------:R-:W-:Y:S01]  /*31aa0*/  FADD.FTZ R94, R94, R143 ;  /* 0x0000008f5e5e7221 */ /* 0x000fe20000010000 */
[-C--:B------:R-:W-:Y:S08]  /*31ab0*/  FFMA.FTZ R96, R85, R3.reuse, -R78 ;  /* 0x0000000355607223 */ /* 0x080ff0000001084e */
[----:B------:R-:W-:Y:S01]  /*31ac0*/  MUFU.EX2 R77, R77 ;  /* 0x0000004d004d7308 */ /* 0x000fe20000000800 */
[----:B------:R-:W-:Y:S01]  /*31ad0*/  FADD.FTZ R137, R137, R94 ;  /* 0x0000005e89897221 */ /* 0x000fe20000010000 */
[C---:B------:R-:W-:Y:S01]  /*31ae0*/  HMMA.16816.F32.BF16 R16, R40.reuse, R54, R16 ;  /* 0x000000362810723c */ /* 0x040fe20000041810 */
[----:B------:R-:W4:Y:S02]  /*31af0*/  LDSM.16.MT88.4 R52, [R66+0xc800] ;  /* 0x00c800004234783b */ /* 0x000f240000004200 */
[-C--:B------:R-:W-:Y:S05]  /*31b00*/  FFMA.FTZ R94, R93, R3.reuse, -R72 ;  /* 0x000000035d5e7223 */ /* 0x080fea0000010848 */
[C---:B-1----:R-:W-:Y:S08]  /*31b10*/  HMMA.16816.F32.BF16 R20, R40.reuse, R56, R20 ;  /* 0x000000382814723c */ /* 0x042ff00000041814 */
[C---:B------:R-:W-:Y:S01]  /*31b20*/  HMMA.16816.F32.BF16 R24, R40.reuse, R58, R24 ;  /* 0x0000003a2818723c */ /* 0x040fe20000041818 */
[----:B------:R-:W-:Y:S02]  /*31b30*/  LDSM.16.MT88.4 R56, [R64+0x3000] ;  /* 0x003000004038783b */ /* 0x000fe40000004200 */
[----:B------:R-:W-:Y:S01]  /*31b40*/  FFMA.FTZ R88, R39, R214, R88 ;  /* 0x000000d627587223 */ /* 0x000fe20000010058 */
[-C--:B------:R-:W-:Y:S04]  /*31b50*/  FFMA.FTZ R39, R119, R3.reuse, -R78 ;  /* 0x0000000377277223 */ /* 0x080fe8000001084e */
[C---:B--2---:R-:W-:Y:S01]  /*31b60*/  HMMA.16816.F32.BF16 R28, R40.reuse, R44, R28 ;  /* 0x0000002c281c723c */ /* 0x044fe2000004181c */
[----:B------:R-:W-:Y:S02]  /*31b70*/  MUFU.EX2 R119, R121 ;  /* 0x0000007900777308 */ /* 0x000fe40000000800 */
[----:B------:R-:W-:Y:S01]  /*31b80*/  FADD.FTZ R88, R86, R88 ;  /* 0x0000005856587221 */ /* 0x000fe20000010000 */
[-C--:B------:R-:W-:Y:S07]  /*31b90*/  FFMA.FTZ R86, R97, R3.reuse, -R72 ;  /* 0x0000000361567223 */ /* 0x080fee0000010848 */
[----:B------:R-:W-:Y:S01]  /*31ba0*/  MUFU.EX2 R39, R39 ;  /* 0x0000002700277308 */ /* 0x000fe20000000800 */
[----:B------:R-:W-:Y:S01]  /*31bb0*/  FADD.FTZ R125, R125, R88 ;  /* 0x000000587d7d7221 */ /* 0x000fe20000010000 */
[----:B------:R-:W-:Y:S01]  /*31bc0*/  HMMA.16816.F32.BF16 R32, R40, R46, R32 ;  /* 0x0000002e2820723c */ /* 0x000fe20000041820 */
[----:B------:R-:W1:Y:S07]  /*31bd0*/  LDSM.16.MT88.4 R44, [R65+0x2800] ;  /* 0x00280000412c783b */ /* 0x000e6e0000004200 */
[----:B------:R-:W-:Y:S01]  /*31be0*/  MUFU.EX2 R86, R86 ;  /* 0x0000005600567308 */ /* 0x000fe20000000800 */
[----:B------:R-:W-:Y:S01]  /*31bf0*/  F2FP.BF16.F32.PACK_AB R40, R124, R136 ;  /* 0x000000887c28723e */ /* 0x000fe200000010ff */
[----:B------:R-:W-:Y:S01]  /*31c00*/  FFMA.FTZ R88, R99, R3, -R72 ;  /* 0x0000000363587223 */ /* 0x000fe20000010848 */
        /* <DEDUP_REMOVED lines=8> */
[C---:B---3--:R-:W-:Y:S09]  /*31c90*/  HMMA.16816.F32.BF16 R4, R40.reuse, R48, R4 ;  /* 0x000000302804723c */ /* 0x048ff20000041804 */
[----:B------:R2:W-:Y:S01]  /*31ca0*/  MUFU.EX2 R88, R94 ;  /* 0x0000005e00587308 */ /* 0x0005e20000000800 */
[----:B------:R-:W-:Y:S01]  /*31cb0*/  FADD.FTZ R82, R145, R92 ;  /* 0x0000005c91527221 */ /* 0x000fe20000010000 */
[-C--:B------:R-:W-:Y:S03]  /*31cc0*/  FFMA.FTZ R92, R95, R3.reuse, -R72 ;  /* 0x000000035f5c7223 */ /* 0x080fe60000010848 */
[----:B------:R-:W-:Y:S01]  /*31cd0*/  FADD.FTZ R141, R141, R82 ;  /* 0x000000528d8d7221 */ /* 0x000fe20000010000 */
[C---:B------:R-:W-:Y:S01]  /*31ce0*/  HMMA.16816.F32.BF16 R8, R40.reuse, R50, R8 ;  /* 0x000000322808723c */ /* 0x040fe20000041808 */
[----:B------:R-:W3:Y:S03]  /*31cf0*/  LDSM.16.MT88.4 R48, [R67+0xd000] ;  /* 0x00d000004330783b */ /* 0x000ee60000004200 */
[----:B------:R5:W-:Y:S01]  /*31d00*/  MUFU.EX2 R93, R92 ;  /* 0x0000005c005d7308 */ /* 0x000be20000000800 */
[----:B------:R-:W-:Y:S01]  /*31d10*/  FADD.FTZ R90, R90, R141 ;  /* 0x0000008d5a5a7221 */ /* 0x000fe20000010000 */
[----:B------:R-:W-:Y:S03]  /*31d20*/  FADD.FTZ R82, R102, R137 ;  /* 0x0000008966527221 */ /* 0x000fe60000010000 */
[----:B------:R-:W-:Y:S01]  /*31d30*/  FADD.FTZ R147, R147, R90 ;  /* 0x0000005a93937221 */ /* 0x000fe20000010000 */
[C---:B----4-:R-:W-:Y:S03]  /*31d40*/  HMMA.16816.F32.BF16 R12, R40.reuse, R52, R12 ;  /* 0x00000034280c723c */ /* 0x050fe6000004180c */
[----:B------:R-:W-:Y:S01]  /*31d50*/  FADD.FTZ R82, R139, R82 ;  /* 0x000000528b527221 */ /* 0x000fe20000010000 */
[----:B------:R-:W-:Y:S01]  /*31d60*/  FADD.FTZ R98, R98, R147 ;  /* 0x0000009362627221 */ /* 0x000fe20000010000 */
[-CC-:B--2---:R-:W-:Y:S01]  /*31d70*/  FFMA.FTZ R94, R83, R3.reuse, -R72.reuse ;  /* 0x00000003535e7223 */ /* 0x184fe20000010848 */
[-C--:B------:R-:W-:Y:S01]  /*31d80*/  FFMA.FTZ R83, R79, R3.reuse, -R72 ;  /* 0x000000034f537223 */ /* 0x080fe20000010848 */
[----:B------:R-:W-:Y:S01]  /*31d90*/  FADD.FTZ R135, R135, R82 ;  /* 0x0000005287877221 */ /* 0x000fe20000010000 */
[C---:B------:R-:W-:Y:S01]  /*31da0*/  HMMA.16816.F32.BF16 R16, R40.reuse, R54, R16 ;  /* 0x000000362810723c */ /* 0x040fe20000041810 */
[----:B------:R-:W2:Y:S02]  /*31db0*/  LDSM.16.MT88.4 R52, [R66+0xd000] ;  /* 0x00d000004234783b */ /* 0x000ea40000004200 */
[----:B------:R-:W-:Y:S01]  /*31dc0*/  FADD.FTZ R133, R133, R98 ;  /* 0x0000006285857221 */ /* 0x000fe20000010000 */
[-C--:B------:R-:W-:Y:S01]  /*31dd0*/  FFMA.FTZ R98, R81, R3.reuse, -R72 ;  /* 0x0000000351627223 */ /* 0x080fe20000010848 */
[----:B------:R-:W-:Y:S01]  /*31de0*/  FADD.FTZ R104, R104, R135 ;  /* 0x0000008768687221 */ /* 0x000fe20000010000 */
[-C--:B-----5:R-:W-:Y:S01]  /*31df0*/  FFMA.FTZ R92, R91, R3.reuse, -R78 ;  /* 0x000000035b5c7223 */ /* 0x0a0fe2000001084e */
[----:B------:R-:W-:Y:S01]  /*31e00*/  FADD.FTZ R100, R100, R133 ;  /* 0x0000008564647221 */ /* 0x000fe20000010000 */
[C---:B------:R-:W-:Y:S01]  /*31e10*/  HMMA.16816.F32.BF16 R20, R40.reuse, R60, R20 ;  /* 0x0000003c2814723c */ /* 0x040fe20000041814 */
[----:B------:R-:W-:Y:S02]  /*31e20*/  MUFU.EX2 R94, R94 ;  /* 0x0000005e005e7308 */ /* 0x000fe40000000800 */
[----:B------:R-:W-:Y:S01]  /*31e30*/  FADD.FTZ R151, R151, R100 ;  /* 0x0000006497977221 */ /* 0x000fe20000010000 */
[-C--:B------:R-:W-:Y:S07]  /*31e40*/  FFMA.FTZ R82, R107, R3.reuse, -R78 ;  /* 0x000000036b527223 */ /* 0x080fee000001084e */
[----:B------:R-:W-:Y:S01]  /*31e50*/  MUFU.EX2 R79, R98 ;  /* 0x00000062004f7308 */ /* 0x000fe20000000800 */
[----:B------:R-:W-:Y:S01]  /*31e60*/  FADD.FTZ R155, R155, R104 ;  /* 0x000000689b9b7221 */ /* 0x000fe20000010000 */
[----:B------:R-:W-:Y:S01]  /*31e70*/  FADD.FTZ R110, R110, R151 ;  /* 0x000000976e6e7221 */ /* 0x000fe20000010000 */
[C---:B------:R-:W-:Y:S01]  /*31e80*/  HMMA.16816.F32.BF16 R24, R40.reuse, R62, R24 ;  /* 0x0000003e2818723c */ /* 0x040fe20000041818 */
[----:B------:R-:W-:Y:S06]  /*31e90*/  LDSM.16.MT88.4 R60, [R64+0x3800] ;  /* 0x00380000403c783b */ /* 0x000fec0000004200 */
[----:B------:R-:W-:Y:S01]  /*31ea0*/  MUFU.EX2 R82, R82 ;  /* 0x0000005200527308 */ /* 0x000fe20000000800 */
        /* <DEDUP_REMOVED lines=21> */
[-C--:B------:R-:W-:Y:S01]  /*32000*/  FFMA.FTZ R90, R89, R3.reuse, -R78 ;  /* 0x00000003595a7223 */ /* 0x080fe2000001084e */
[----:B------:R-:W-:Y:S01]  /*32010*/  FADD.FTZ R124, R124, R95 ;  /* 0x0000005f7c7c7221 */ /* 0x000fe20000010000 */
[----:B------:R-:W-:Y:S01]  /*32020*/  MUFU.EX2 R89, R92 ;  /* 0x0000005c00597308 */ /* 0x000fe20000000800 */
[----:B------:R-:W-:Y:S01]  /*32030*/  FADD.FTZ R101, R116, R159 ;  /* 0x0000009f74657221 */ /* 0x000fe20000010000 */
[C---:B------:R-:W-:Y:S01]  /*32040*/  HMMA.16816.F32.BF16 R8, R40.reuse, R50, R8 ;  /* 0x000000322808723c */ /* 0x040fe20000041808 */
[----:B------:R-:W3:Y:S07]  /*32050*/  LDSM.16.MT88.4 R48, [R67+0xd800] ;  /* 0x00d800004330783b */ /* 0x000eee0000004200 */
[----:B------:R-:W-:Y:S01]  /*32060*/  MUFU.EX2 R92, R96 ;  /* 0x00000060005c7308 */ /* 0x000fe20000000800 */
[----:B------:R-:W-:Y:S01]  /*32070*/  FADD.FTZ R101, R138, R101 ;  /* 0x000000658a657221 */ /* 0x000fe20000010000 */
[----:B------:R-:W-:Y:S08]  /*32080*/  FADD.FTZ R167, R167, R124 ;  /* 0x0000007ca7a77221 */ /* 0x000ff00000010000 */
[----:B------:R-:W-:Y:S01]  /*32090*/  MUFU.EX2 R90, R90 ;  /* 0x0000005a005a7308 */ /* 0x000fe20000000800 */
[----:B------:R-:W-:Y:S01]  /*320a0*/  FADD.FTZ R101, R132, R101 ;  /* 0x0000006584657221 */ /* 0x000fe20000010000 */
[C---:B--2---:R-:W-:Y:S08]  /*320b0*/  HMMA.16816.F32.BF16 R12, R40.reuse, R52, R12 ;  /* 0x00000034280c723c */ /* 0x044ff0000004180c */
[----:B------:R-:W-:Y:S01]  /*320c0*/  MUFU.EX2 R96, R83 ;  /* 0x0000005300607308 */ /* 0x000fe20000000800 */
[----:B------:R-:W-:Y:S01]  /*320d0*/  FADD.FTZ R95, R130, R101 ;  /* 0x00000065825f7221 */ /* 0x000fe20000010000 */
[----:B------:R-:W-:Y:S01]  /*320e0*/  FADD.FTZ R101, R122, R167 ;  /* 0x000000a77a657221 */ /* 0x000fe20000010000 */
[----:B------:R-:W-:Y:S02]  /*320f0*/  IMAD.MOV.U32 R167, RZ, RZ, R0 ;  /* 0x000000ffffa77224 */ /* 0x000fe400078e0000 */
[----:B------:R-:W-:Y:S01]  /*32100*/  FADD.FTZ R95, R134, R95 ;  /* 0x0000005f865f7221 */ /* 0x000fe20000010000 */
[C---:B------:R-:W-:Y:S01]  /*32110*/  HMMA.16816.F32.BF16 R16, R40.reuse, R54, R16 ;  /* 0x000000362810723c */ /* 0x040fe20000041810 */
[----:B------:R-:W2:Y:S02]  /*32120*/  LDSM.16.MT88.4 R52, [R66+0xd800] ;  /* 0x00d800004234783b */ /* 0x000ea40000004200 */
[----:B------:R-:W-:Y:S01]  /*32130*/  FADD.FTZ R101, R152, R101 ;  /* 0x0000006598657221 */ /* 0x000fe20000010000 */
[----:B------:R-:W-:Y:S03]  /*32140*/  FADD.FTZ R95, R144, R95 ;  /* 0x0000005f905f7221 */ /* 0x000fe60000010000 */
[----:B------:R-:W-:Y:S01]  /*32150*/  FADD.FTZ R101, R140, R101 ;  /* 0x000000658c657221 */ /* 0x000fe20000010000 */
[C---:B------:R-:W-:Y:S03]  /*32160*/  HMMA.16816.F32.BF16 R20, R40.reuse, R56, R20 ;  /* 0x000000382814723c */ /* 0x040fe60000041814 */
[-C--:B------:R-:W-:Y:S01]  /*32170*/  FFMA.FTZ R56, R178, R3.reuse, -R72 ;  /* 0x00000003b2387223 */ /* 0x080fe20000010848 */
[-CC-:B------:R-:W-:Y:S01]  /*32180*/  FFMA.FTZ R57, R170, R3.reuse, -R78.reuse ;  /* 0x00000003aa397223 */ /* 0x180fe2000001084e */
[----:B------:R-:W-:Y:S01]  /*32190*/  FADD.FTZ R95, R154, R95 ;  /* 0x0000005f9a5f7221 */ /* 0x000fe20000010000 */
[----:B------:R-:W-:Y:S01]  /*321a0*/  FADD.FTZ R91, R146, R101 ;  /* 0x00000065925b7221 */ /* 0x000fe20000010000 */
[----:B------:R4:W-:Y:S01]  /*321b0*/  MUFU.EX2 R176, R56 ;  /* 0x0000003800b07308 */ /* 0x0009e20000000800 */
[C---:B------:R-:W-:Y:S09]  /*321c0*/  HMMA.16816.F32.BF16 R24, R40.reuse, R58, R24 ;  /* 0x0000003a2818723c */ /* 0x040ff20000041818 */
[----:B------:R5:W3:Y:S01]  /*321d0*/  MUFU.EX2 R178, R180 ;  /* 0x000000b400b27308 */ /* 0x000ae20000000800 */
[-CC-:B------:R-:W-:Y:S01]  /*321e0*/  FFMA.FTZ R58, R128, R3.reuse, -R78.reuse ;  /* 0x00000003803a7223 */ /* 0x180fe2000001084e */
[----:B------:R-:W-:Y:S02]  /*321f0*/  FADD.FTZ R91, R142, R91 ;  /* 0x0000005b8e5b7221 */ /* 0x000fe40000010000 */
[----:B------:R-:W-:Y:S01]  /*32200*/  LDSM.16.MT88.4 R140, [R64+0x7800] ;  /* 0x00780000408c783b */ /* 0x000fe20000004200 */
[C---:B-1----:R-:W-:Y:S05]  /*32210*/  HMMA.16816.F32.BF16 R28, R40.reuse, R44, R28 ;  /* 0x0000002c281c723c */ /* 0x042fea000004181c */
[----:B------:R1:W2:Y:S01]  /*32220*/  MUFU.EX2 R170, R172 ;  /* 0x000000ac00aa7308 */ /* 0x0002a20000000800 */
[----:B------:R-:W-:Y:S01]  /*32230*/  FADD.FTZ R91, R166, R91 ;  /* 0x0000005ba65b7221 */ /* 0x000fe20000010000 */
[-C--:B----4-:R-:W-:Y:S08]  /*32240*/  FFMA.FTZ R56, R168, R3.reuse, -R78 ;  /* 0x00000003a8387223 */ /* 0x090ff0000001084e */
[----:B------:R-:W4:Y:S01]  /*32250*/  MUFU.EX2 R168, R57 ;  /* 0x0000003900a87308 */ /* 0x000f220000000800 */
[----:B------:R-:W-:Y:S01]  /*32260*/  HMMA.16816.F32.BF16 R32, R40, R46, R32 ;  /* 0x0000002e2820723c */ /* 0x000fe20000041820 */
[----:B------:R-:W4:Y:S02]  /*32270*/  LDSM.16.MT88.4 R44, [R65+0x3800] ;  /* 0x00380000412c783b */ /* 0x000f240000004200 */
[----:B------:R-:W-:Y:S01]  /*32280*/  F2FP.BF16.F32.PACK_AB R40, R158, R166 ;  /* 0x000000a69e28723e */ /* 0x000fe200000010ff */
[-CC-:B-----5:R-:W-:Y:S01]  /*32290*/  FFMA.FTZ R180, R229, R3.reuse, -R72.reuse ;  /* 0x00000003e5b47223 */ /* 0x1a0fe20000010848 */
[----:B------:R-:W-:Y:S04]  /*322a0*/  F2FP.BF16.F32.PACK_AB R42, R156, R160 ;  /* 0x000000a09c2a723e */ /* 0x000fe800000010ff */
[----:B------:R-:W5:Y:S01]  /*322b0*/  MUFU.EX2 R128, R56 ;  /* 0x0000003800807308 */ /* 0x000f620000000800 */
[----:B---3--:R-:W-:Y:S01]  /*322c0*/  F2FP.BF16.F32.PACK_AB R41, R176, R178 ;  /* 0x000000b2b029723e */ /* 0x008fe200000010ff */
[-C--:B-1----:R-:W-:Y:S01]  /*322d0*/  FFMA.FTZ R172, R215, R3.reuse, -R72 ;  /* 0x00000003d7ac7223 */ /* 0x082fe20000010848 */
[----:B------:R-:W-:Y:S01]  /*322e0*/  F2FP.BF16.F32.PACK_AB R43, R174, R162 ;  /* 0x000000a2ae2b723e */ /* 0x000fe200000010ff */
[----:B------:R-:W-:Y:S06]  /*322f0*/  FADD.FTZ R81, R158, R91 ;  /* 0x0000005b9e517221 */ /* 0x000fec0000010000 */
[----:B------:R-:W-:Y:S01]  /*32300*/  MUFU.EX2 R180, R180 ;  /* 0x000000b400b47308 */ /* 0x000fe20000000800 */
[----:B------:R-:W-:Y:S02]  /*32310*/  IMAD.MOV.U32 R166, RZ, RZ, R2 ;  /* 0x000000ffffa67224 */ /* 0x000fe400078e0002 */
[----:B------:R-:W-:Y:S07]  /*32320*/  FADD.FTZ R81, R160, R81 ;  /* 0x00000051a0517221 */ /* 0x000fee0000010000 */
[----:B------:R-:W-:Y:S01]  /*32330*/  MUFU.EX2 R215, R221 ;  /* 0x000000dd00d77308 */ /* 0x000fe20000000800 */
[C---:B------:R-:W-:Y:S03]  /*32340*/  HMMA.16816.F32.BF16 R4, R40.reuse, R48, R4 ;  /* 0x000000302804723c */ /* 0x040fe60000041804 */
[----:B------:R-:W-:Y:S06]  /*32350*/  FADD.FTZ R81, R156, R81 ;  /* 0x000000519c517221 */ /* 0x000fec0000010000 */
[----:B------:R-:W-:Y:S01]  /*32360*/  MUFU.EX2 R172, R172 ;  /* 0x000000ac00ac7308 */ /* 0x000fe20000000800 */
[----:B------:R-:W-:Y:S01]  /*32370*/  LDSM.16.MT88.4 R156, [R67+0x11800] ;  /* 0x01180000439c783b */ /* 0x000fe20000004200 */
[----:B--2---:R-:W-:Y:S01]  /*32380*/  FADD.FTZ R81, R170, R81 ;  /* 0x00000051aa517221 */ /* 0x004fe20000010000 */
[C---:B------:R-:W-:Y:S03]  /*32390*/  HMMA.16816.F32.BF16 R8, R40.reuse, R50, R8 ;  /* 0x000000322808723c */ /* 0x040fe60000041808 */
[----:B----4-:R-:W-:Y:S03]  /*323a0*/  FADD.FTZ R81, R168, R81 ;  /* 0x00000051a8517221 */ /* 0x010fe60000010000 */
[----:B------:R-:W1:Y:S01]  /*323b0*/  LDSM.16.MT88.4 R48, [R67+0xe000] ;  /* 0x00e000004330783b */ /* 0x000e620000004200 */
[----:B-----5:R-:W-:Y:S01]  /*323c0*/  FADD.FTZ R81, R128, R81 ;  /* 0x0000005180517221 */ /* 0x020fe20000010000 */
[C---:B------:R-:W-:Y:S08]  /*323d0*/  HMMA.16816.F32.BF16 R12, R40.reuse, R52, R12 ;  /* 0x00000034280c723c */ /* 0x040ff0000004180c */
[C---:B------:R-:W-:Y:S01]  /*323e0*/  HMMA.16816.F32.BF16 R16, R40.reuse, R54, R16 ;  /* 0x000000362810723c */ /* 0x040fe20000041810 */
[----:B------:R-:W2:Y:S07]  /*323f0*/  LDSM.16.MT88.4 R52, [R66+0xe000] ;  /* 0x00e000004234783b */ /* 0x000eae0000004200 */
[C---:B------:R-:W-:Y:S03]  /*32400*/  HMMA.16816.F32.BF16 R20, R40.reuse, R60, R20 ;  /* 0x0000003c2814723c */ /* 0x040fe60000041814 */
[----:B------:R-:W-:Y:S02]  /*32410*/  FFMA.FTZ R60, R126, R3, -R72 ;  /* 0x000000037e3c7223 */ /* 0x000fe40000010848 */
[----:B------:R3:W4:Y:S03]  /*32420*/  MUFU.EX2 R126, R58 ;  /* 0x0000003a007e7308 */ /* 0x0007260000000800 */
[C---:B------:R-:W-:Y:S07]  /*32430*/  HMMA.16816.F32.BF16 R24, R40.reuse, R62, R24 ;  /* 0x0000003e2818723c */ /* 0x040fee0000041818 */
[----:B------:R-:W5:Y:S01]  /*32440*/  MUFU.EX2 R229, R60 ;  /* 0x0000003c00e57308 */ /* 0x000f620000000800 */
[C---:B------:R-:W-:Y:S01]  /*32450*/  HMMA.16816.F32.BF16 R28, R40.reuse, R44, R28 ;  /* 0x0000002c281c723c */ /* 0x040fe2000004181c */
[----:B---3--:R-:W3:Y:S07]  /*32460*/  LDSM.16.MT88.4 R56, [R64+0x4000] ;  /* 0x004000004038783b */ /* 0x008eee0000004200 */
[----:B------:R-:W-:Y:S03]  /*32470*/  HMMA.16816.F32.BF16 R32, R40, R46, R32 ;  /* 0x0000002e2820723c */ /* 0x000fe60000041820 */
[----:B------:R-:W-:Y:S01]  /*32480*/  F2FP.BF16.F32.PACK_AB R40, R168, R170 ;  /* 0x000000aaa828723e */ /* 0x000fe200000010ff */
[----:B------:R-:W3:Y:S01]  /*32490*/  LDSM.16.MT88.4 R44, [R65+0x4000] ;  /* 0x00400000412c783b */ /* 0x000ee20000004200 */
[C---:B----4-:R-:W-:Y:S01]  /*324a0*/  F2FP.BF16.F32.PACK_AB R42, R126.reuse, R128 ;  /* 0x000000807e2a723e */ /* 0x050fe200000010ff */
[----:B------:R-:W-:Y:S01]  /*324b0*/  FADD.FTZ R126, R126, R81 ;  /* 0x000000517e7e7221 */ /* 0x000fe20000010000 */
[----:B-----5:R-:W-:Y:S02]  /*324c0*/  F2FP.BF16.F32.PACK_AB R41, R180, R229 ;  /* 0x000000e5b429723e */ /* 0x020fe400000010ff */
[----:B------:R-:W-:Y:S03]  /*324d0*/  F2FP.BF16.F32.PACK_AB R43, R172, R215 ;  /* 0x000000d7ac2b723e */ /* 0x000fe600000010ff */
[----:B------:R-:W-:Y:S04]  /*324e0*/  LDSM.16.MT88.4 R60, [R64+0x4800] ;  /* 0x00480000403c783b */ /* 0x000fe80000004200 */
        /* <DEDUP_REMOVED lines=27> */
[----:B------:R-:W-:Y:S02]  /*326a0*/  MUFU.EX2 R61, R193 ;  /* 0x000000c1003d7308 */ /* 0x000fe40000000800 */
[-C--:B------:R-:W-:Y:S05]  /*326b0*/  FFMA.FTZ R60, R191, R3.reuse, -R78 ;  /* 0x00000003bf3c7223 */ /* 0x080fea000001084e */
[C---:B------:R-:W-:Y:S03]  /*326c0*/  HMMA.16816.F32.BF16 R24, R40.reuse, R62, R24 ;  /* 0x0000003e2818723c */ /* 0x040fe60000041818 */
[----:B------:R-:W4:Y:S01]  /*326d0*/  MUFU.EX2 R60, R60 ;  /* 0x0000003c003c7308 */ /* 0x000f220000000800 */
[-CC-:B------:R-:W-:Y:S01]  /*326e0*/  FFMA.FTZ R63, R185, R3.reuse, -R72.reuse ;  /* 0x00000003b93f7223 */ /* 0x180fe20000010848 */
[----:B------:R-:W-:Y:S03]  /*326f0*/  FFMA.FTZ R62, R183, R3, -R72 ;  /* 0x00000003b73e7223 */ /* 0x000fe60000010848 */
[C---:B---3--:R-:W-:Y:S05]  /*32700*/  HMMA.16816.F32.BF16 R28, R40.reuse, R44, R28 ;  /* 0x0000002c281c723c */ /* 0x048fea000004181c */
[----:B------:R-:W-:Y:S10]  /*32710*/  MUFU.EX2 R63, R63 ;  /* 0x0000003f003f7308 */ /* 0x000ff40000000800 */
[----:B------:R-:W3:Y:S01]  /*32720*/  MUFU.EX2 R62, R62 ;  /* 0x0000003e003e7308 */ /* 0x000ee20000000800 */
[----:B------:R-:W-:Y:S01]  /*32730*/  HMMA.16816.F32.BF16 R32, R40, R46, R32 ;  /* 0x0000002e2820723c */ /* 0x000fe20000041820 */
[----:B------:R-:W5:Y:S02]  /*32740*/  LDSM.16.MT88.4 R44, [R65+0x5000] ;  /* 0x00500000412c783b */ /* 0x000f640000004200 */
[----:B------:R-:W-:Y:S01]  /*32750*/  F2FP.BF16.F32.PACK_AB R40, R190, R195 ;  /* 0x000000c3be28723e */ /* 0x000fe200000010ff */
[----:B------:R-:W-:Y:S01]  /*32760*/  FADD.FTZ R195, R195, R182 ;  /* 0x000000b6c3c37221 */ /* 0x000fe20000010000 */
[----:B----4-:R-:W-:Y:S02]  /*32770*/  F2FP.BF16.F32.PACK_AB R42, R60, R61 ;  /* 0x0000003d3c2a723e */ /* 0x010fe400000010ff */
[----:B------:R-:W-:Y:S01]  /*32780*/  F2FP.BF16.F32.PACK_AB R41, R192, R187 ;  /* 0x000000bbc029723e */ /* 0x000fe200000010ff */
[----:B------:R-:W-:Y:S01]  /*32790*/  FADD.FTZ R190, R190, R195 ;  /* 0x000000c3bebe7221 */ /* 0x000fe20000010000 */
[----:B---3--:R-:W-:Y:S03]  /*327a0*/  F2FP.BF16.F32.PACK_AB R43, R62, R63 ;  /* 0x0000003f3e2b723e */ /* 0x008fe600000010ff */
[----:B------:R-:W-:Y:S04]  /*327b0*/  FADD.FTZ R61, R61, R190 ;  /* 0x000000be3d3d7221 */ /* 0x000fe80000010000 */
[----:B------:R-:W-:Y:S01]  /*327c0*/  FADD.FTZ R60, R60, R61 ;  /* 0x0000003d3c3c7221 */ /* 0x000fe20000010000 */
        /* <DEDUP_REMOVED lines=12> */
[----:B------:R-:W-:Y:S01]  /*32890*/  F2FP.BF16.F32.PACK_AB R40, R196, R179 ;  /* 0x000000b3c428723e */ /* 0x000fe200000010ff */
[----:B------:R-:W-:Y:S01]  /*328a0*/  FADD.FTZ R179, R179, R60 ;  /* 0x0000003cb3b37221 */ /* 0x000fe20000010000 */
[----:B------:R-:W-:Y:S02]  /*328b0*/  F2FP.BF16.F32.PACK_AB R42, R194, R175 ;  /* 0x000000afc22a723e */ /* 0x000fe400000010ff */
[----:B------:R-:W-:Y:S01]  /*328c0*/  F2FP.BF16.F32.PACK_AB R41, R200, R171 ;  /* 0x000000abc829723e */ /* 0x000fe200000010ff */
[----:B------:R-:W-:Y:S01]  /*328d0*/  FADD.FTZ R196, R196, R179 ;  /* 0x000000b3c4c47221 */ /* 0x000fe20000010000 */
        /* <DEDUP_REMOVED lines=8> */
[----:B------:R-:W-:Y:S02]  /*32960*/  MUFU.EX2 R57, R115 ;  /* 0x0000007300397308 */ /* 0x000fe40000000800 */
[-CC-:B------:R-:W-:Y:S05]  /*32970*/  FFMA.FTZ R56, R113, R3.reuse, -R72.reuse ;  /* 0x0000000371387223 */ /* 0x180fea0000010848 */
[C---:B------:R-:W-:Y:S03]  /*32980*/  HMMA.16816.F32.BF16 R24, R40.reuse, R58, R24 ;  /* 0x0000003a2818723c */ /* 0x040fe60000041818 */
[----:B------:R-:W3:Y:S01]  /*32990*/  MUFU.EX2 R56, R56 ;  /* 0x0000003800387308 */ /* 0x000ee20000000800 */
[----:B------:R-:W-:Y:S09]  /*329a0*/  FFMA.FTZ R58, R109, R3, -R72 ;  /* 0x000000036d3a7223 */ /* 0x000ff20000010848 */
[----:B------:R-:W-:Y:S01]  /*329b0*/  MUFU.EX2 R59, R111 ;  /* 0x0000006f003b7308 */ /* 0x000fe20000000800 */
[C---:B----4-:R-:W-:Y:S09]  /*329c0*/  HMMA.16816.F32.BF16 R28, R40.reuse, R44, R28 ;  /* 0x0000002c281c723c */ /* 0x050ff2000004181c */
[----:B------:R-:W4:Y:S01]  /*329d0*/  MUFU.EX2 R58, R58 ;  /* 0x0000003a003a7308 */ /* 0x000f220000000800 */
[----:B------:R-:W-:Y:S01]  /*329e0*/  HMMA.16816.F32.BF16 R32, R40, R46, R32 ;  /* 0x0000002e2820723c */ /* 0x000fe20000041820 */
[----:B------:R-:W5:Y:S02]  /*329f0*/  LDSM.16.MT88.4 R44, [R64+0x6000] ;  /* 0x00600000402c783b */ /* 0x000f640000004200 */
[----:B------:R-:W-:Y:S02]  /*32a00*/  F2FP.BF16.F32.PACK_AB R40, R119, R38 ;  /* 0x000000267728723e */ /* 0x000fe400000010ff */
[----:B------:R-:W-:Y:S02]  /*32a10*/  F2FP.BF16.F32.PACK_AB R42, R80, R39 ;  /* 0x00000027502a723e */ /* 0x000fe400000010ff */
[----:B---3--:R-:W-:Y:S02]  /*32a20*/  F2FP.BF16.F32.PACK_AB R41, R56, R57 ;  /* 0x000000393829723e */ /* 0x008fe400000010ff */
[----:B----4-:R-:W-:Y:S07]  /*32a30*/  F2FP.BF16.F32.PACK_AB R43, R58, R59 ;  /* 0x0000003b3a2b723e */ /* 0x010fee00000010ff */
        /* <DEDUP_REMOVED lines=28> */
[C---:B-1----:R-:W-:Y:S01]  /*32c00*/  HMMA.16816.F32.BF16 R20, R40.reuse, R48, R20 ;  /* 0x000000302814723c */ /* 0x042fe20000041814 */
[----:B------:R-:W-:Y:S02]  /*32c10*/  LDSM.16.MT88.4 R148, [R66+0x11800] ;  /* 0x011800004294783b */ /* 0x000fe40000004200 */
        /* <DEDUP_REMOVED lines=9> */
[----:B------:R-:W-:Y:S01]  /*32cb0*/  HMMA.16816.F32.BF16 R32, R40, R54, R32 ;  /* 0x000000362820723c */ /* 0x000fe20000041820 */
[----:B------:R-:W2:Y:S02]  /*32cc0*/  LDSM.16.MT88.4 R52, [R64+0x7000] ;  /* 0x007000004034783b */ /* 0x000ea40000004200 */
[----:B------:R-:W-:Y:S01]  /*32cd0*/  F2FP.BF16.F32.PACK_AB R40, R90, R89 ;  /* 0x000000595a28723e */ /* 0x000fe200000010ff */
[----:B------:R-:W-:Y:S01]  /*32ce0*/  FADD.FTZ R203, R203, R172 ;  /* 0x000000accbcb7221 */ /* 0x000fe20000010000 */
[----:B----4-:R-:W-:Y:S02]  /*32cf0*/  F2FP.BF16.F32.PACK_AB R42, R92, R85 ;  /* 0x000000555c2a723e */ /* 0x010fe400000010ff */
[----:B------:R-:W-:Y:S01]  /*32d00*/  F2FP.BF16.F32.PACK_AB R41, R79, R94 ;  /* 0x0000005e4f29723e */ /* 0x000fe200000010ff */
[----:B------:R-:W-:Y:S01]  /*32d10*/  FADD.FTZ R203, R186, R203 ;  /* 0x000000cbbacb7221 */ /* 0x000fe20000010000 */
[----:B------:R-:W-:Y:S03]  /*32d20*/  F2FP.BF16.F32.PACK_AB R43, R77, R96 ;  /* 0x000000604d2b723e */ /* 0x000fe600000010ff */
[----:B------:R-:W-:Y:S04]  /*32d30*/  FADD.FTZ R188, R188, R203 ;  /* 0x000000cbbcbc7221 */ /* 0x000fe80000010000 */
[C---:B---3--:R-:W-:Y:S03]  /*32d40*/  HMMA.16816.F32.BF16 R4, R40.reuse, R44, R4 ;  /* 0x0000002c2804723c */ /* 0x048fe60000041804 */
[----:B------:R-:W-:Y:S04]  /*32d50*/  FADD.FTZ R188, R199, R188 ;  /* 0x000000bcc7bc7221 */ /* 0x000fe80000010000 */
[----:B------:R-:W-:Y:S01]  /*32d60*/  FADD.FTZ R187, R187, R188 ;  /* 0x000000bcbbbb7221 */ /* 0x000fe20000010000 */
[C---:B------:R-:W-:Y:S01]  /*32d70*/  HMMA.16816.F32.BF16 R8, R40.reuse, R46, R8 ;  /* 0x0000002e2808723c */ /* 0x040fe20000041808 */
[----:B------:R-:W3:Y:S02]  /*32d80*/  LDSM.16.MT88.4 R44, [R65+0x7000] ;  /* 0x00700000412c783b */ /* 0x000ee40000004200 */
[----:B------:R-:W-:Y:S04]  /*32d90*/  FADD.FTZ R192, R192, R187 ;  /* 0x000000bbc0c07221 */ /* 0x000fe80000010000 */
[----:B------:R-:W-:Y:S01]  /*32da0*/  FADD.FTZ R63, R63, R192 ;  /* 0x000000c03f3f7221 */ /* 0x000fe20000010000 */
[C---:B-1----:R-:W-:Y:S01]  /*32db0*/  HMMA.16816.F32.BF16 R12, R40.reuse, R48, R12 ;  /* 0x00000030280c723c */ /* 0x042fe2000004180c */
[----:B------:R-:W-:Y:S02]  /*32dc0*/  MUFU.EX2 R48, R75 ;  /* 0x0000004b00307308 */ /* 0x000fe40000000800 */
[-CC-:B------:R-:W-:Y:S01]  /*32dd0*/  FFMA.FTZ R49, R76, R3.reuse, -R78.reuse ;  /* 0x000000034c317223 */ /* 0x180fe2000001084e */
[-C--:B------:R-:W-:Y:S01]  /*32de0*/  FFMA.FTZ R78, R74, R3.reuse, -R78 ;  /* 0x000000034a4e7223 */ /* 0x080fe2000001084e */
[----:B------:R-:W-:Y:S03]  /*32df0*/  FADD.FTZ R62, R62, R63 ;  /* 0x0000003f3e3e7221 */ /* 0x000fe60000010000 */
[C---:B------:R-:W-:Y:S03]  /*32e00*/  HMMA.16816.F32.BF16 R16, R40.reuse, R50, R16 ;  /* 0x000000322810723c */ /* 0x040fe60000041810 */
[----:B------:R-:W-:Y:S01]  /*32e10*/  MUFU.EX2 R51, R78 ;  /* 0x0000004e00337308 */ /* 0x000fe20000000800 */
[----:B------:R-:W-:Y:S09]  /*32e20*/  FADD.FTZ R171, R171, R62 ;  /* 0x0000003eabab7221 */ /* 0x000ff20000010000 */
[----:B------:R-:W1:Y:S01]  /*32e30*/  MUFU.EX2 R49, R49 ;  /* 0x0000003100317308 */ /* 0x000e620000000800 */
        /* <DEDUP_REMOVED lines=8> */
[----:B------:R-:W-:Y:S01]  /*32ec0*/  MUFU.EX2 R37, R72 ;  /* 0x0000004800257308 */ /* 0x000fe20000000800 */
[----:B-1----:R-:W-:Y:S01]  /*32ed0*/  F2FP.BF16.F32.PACK_AB R132, R49, R48 ;  /* 0x000000303184723e */ /* 0x002fe200000010ff */
[----:B------:R-:W-:Y:S08]  /*32ee0*/  FADD.FTZ R198, R198, R131 ;  /* 0x00000083c6c67221 */ /* 0x000ff00000010000 */
[----:B------:R-:W1:Y:S01]  /*32ef0*/  MUFU.EX2 R3, R70 ;  /* 0x0000004600037308 */ /* 0x000e620000000800 */
[----:B--2---:R-:W-:Y:S01]  /*32f00*/  F2FP.BF16.F32.PACK_AB R134, R51, R50 ;  /* 0x000000323386723e */ /* 0x004fe200000010ff */
[----:B------:R-:W-:Y:S01]  /*32f10*/  FADD.FTZ R57, R57, R198 ;  /* 0x000000c639397221 */ /* 0x000fe20000010000 */
[C---:B---3--:R-:W-:Y:S07]  /*32f20*/  HMMA.16816.F32.BF16 R28, R40.reuse, R44, R28 ;  /* 0x0000002c281c723c */ /* 0x048fee000004181c */
[----:B------:R-:W2:Y:S01]  /*32f30*/  MUFU.EX2 R36, R53 ;  /* 0x0000003500247308 */ /* 0x000ea20000000800 */
[----:B------:R-:W-:Y:S04]  /*32f40*/  FADD.FTZ R56, R56, R57 ;  /* 0x0000003938387221 */ /* 0x000fe80000010000 */
[----:B------:R-:W-:Y:S01]  /*32f50*/  FADD.FTZ R59, R59, R56 ;  /* 0x000000383b3b7221 */ /* 0x000fe20000010000 */
[----:B------:R-:W-:Y:S03]  /*32f60*/  HMMA.16816.F32.BF16 R32, R40, R46, R32 ;  /* 0x0000002e2820723c */ /* 0x000fe60000041820 */
[----:B-1----:R-:W-:Y:S01]  /*32f70*/  F2FP.BF16.F32.PACK_AB R133, R3, R52 ;  /* 0x000000340385723e */ /* 0x002fe200000010ff */
        /* <DEDUP_REMOVED lines=40> */
[----:B------:R-:W-:Y:S05]  /*33200*/  FADD.FTZ R4, R51, R50 ;  /* 0x0000003233047221 */ /* 0x000fea0000010000 */
[----:B------:R3:W-:Y:S04]  /*33210*/  STL [R1+0x4], R4 ;  /* 0x0000040401007387 */ /* 0x0007e80000100800 */
[----:B------:R3:W-:Y:S01]  /*33220*/  STL [R1], R3 ;  /* 0x0000000301007387 */ /* 0x0007e20000100800 */
[----:B------:R-:W-:Y:S05]  /*33230*/  @P0 BRA `(.L_x_7194) ;  /* 0xffffff4000b00947 */ /* 0x000fea000383ffff */
.L_x_7187:
[----:B------:R4:W5:Y:S04]  /*33240*/  LDL R14, [R1+0x4] ;  /* 0x00000400010e7983 */ /* 0x0009680000100800 */
[----:B------:R4:W5:Y:S04]  /*33250*/  LDL R13, [R1] ;  /* 0x00000000010d7983 */ /* 0x0009680000100800 */
[----:B------:R4:W5:Y:S01]  /*33260*/  LD.E R7, desc[UR4][R164.64+0xd8] ;  /* 0x0000d804a4077980 */ /* 0x000962000c101900 */
[----:B------:R-:W-:Y:S01]  /*33270*/  UMOV UR6, 0xffffffff ;  /* 0xffffffff00067882 */ /* 0x000fe20000000000 */
[----:B------:R-:W-:-:S02]  /*33280*/  MOV R6, 0x20 ;  /* 0x0000002000067802 */ /* 0x000fc40000000f00 */
[----:B------:R-:W-:Y:S05]  /*33290*/  BRA.DIV UR6, `(.L_x_7195) ;  /* 0x0000000e06b07947 */ /* 0x000fea000b800000 */
[----:B-----5:R-:W1:Y:S04]  /*332a0*/  SHFL.BFLY PT, R10, R14, 0x2, 0x1f ;  /* 0x0c401f000e0a7f89 */ /* 0x020e6800000e0000 */
[----:B------:R-:W2:Y:S01]  /*332b0*/  SHFL.BFLY PT, R12, R13, 0x2, 0x1f ;  /* 0x0c401f000d0c7f89 */ /* 0x000ea200000e0000 */
[----:B-1----:R-:W-:Y:S01]  /*332c0*/  FADD.FTZ R10, R10, R14 ;  /* 0x0000000e0a0a7221 */ /* 0x002fe20000010000 */
[----:B--2---:R-:W-:-:S04]  /*332d0*/  FADD.FTZ R11, R12, R13 ;  /* 0x0000000d0c0b7221 */ /* 0x004fc80000010000 */
[----:B------:R-:W1:Y:S04]  /*332e0*/  SHFL.BFLY PT, R9, R10, 0x1, 0x1f ;  /* 0x0c201f000a097f89 */ /* 0x000e6800000e0000 */
[----:B------:R2:W2:Y:S01]  /*332f0*/  SHFL.BFLY PT, R12, R11, 0x1, 0x1f ;  /* 0x0c201f000b0c7f89 */ /* 0x0004a200000e0000 */
[----:B-1----:R-:W-:-:S07]  /*33300*/  FADD.FTZ R9, R10, R9 ;  /* 0x000000090a097221 */ /* 0x002fce0000010000 */
.L_x_7208:
[----:B---3--:R-:W1:Y:S01]  /*33310*/  S2R R3, SR_CgaCtaId ;  /* 0x0000000000037919 */ /* 0x008e620000008800 */
[----:B------:R-:W-:Y:S01]  /*33320*/  MOV R8, 0x400 ;  /* 0x0000040000087802 */ /* 0x000fe20000000f00 */
[----:B------:R-:W3:Y:S01]  /*33330*/  MUFU.RCP R4, R9 ;  /* 0x0000000900047308 */ /* 0x000ee20000001000 */
[----:B------:R-:W-:Y:S01]  /*33340*/  FSETP.NE.FTZ.AND P1, PT, R9, RZ, PT ;  /* 0x000000ff0900720b */ /* 0x000fe20003f35000 */
[----:B--2---:R-:W-:Y:S01]  /*33350*/  FADD.FTZ R12, R11, R12 ;  /* 0x0000000c0b0c7221 */ /* 0x004fe20000010000 */
[----:B------:R-:W-:-:S04]  /*33360*/  MOV R10, 0x10 ;  /* 0x00000010000a7802 */ /* 0x000fc80000000f00 */
[----:B------:R-:W-:Y:S01]  /*33370*/  FSETP.NE.FTZ.AND P0, PT, R12, RZ, PT ;  /* 0x000000ff0c00720b */ /* 0x000fe20003f15000 */
[----:B------:R-:W2:Y:S01]  /*33380*/  MUFU.RCP R5, R12 ;  /* 0x0000000c00057308 */ /* 0x000ea20000001000 */
[----:B------:R-:W-:Y:S02]  /*33390*/  SEL R10, R10, 0xfffffff0, !P2 ;  /* 0xfffffff00a0a7807 */ /* 0x000fe40005000000 */
        /* <DEDUP_REMOVED lines=8> */
[----:B-1----:R-:W-:Y:S01]  /*33420*/  LEA R3, R3, R8, 0x18 ;  /* 0x0000000803037211 */ /* 0x002fe200078ec0ff */
[C---:B------:R-:W-:Y:S01]  /*33430*/  FMUL.FTZ R149, R4.reuse, R149 ;  /* 0x0000009504957220 */ /* 0x040fe20000410000 */
[----:B------:R-:W1:Y:S01]  /*33440*/  S2R R8, SR_TID.X ;  /* 0x0000000000087919 */ /* 0x000e620000002100 */
        /* <DEDUP_REMOVED lines=28> */
[C---:B-1----:R-:W-:Y:S02]  /*33610*/  SHF.L.U32 R4, R8.reuse, 0x4, RZ ;  /* 0x0000000408047819 */ /* 0x042fe400000006ff */
[----:B------:R-:W-:Y:S02]  /*33620*/  R2P PR, R8, 0x18 ;  /* 0x0000001808007804 */ /* 0x000fe40000000000 */
[----:B------:R-:W-:Y:S02]  /*33630*/  LOP3.LUT R4, R4, 0x1c0, RZ, 0xc0, !PT ;  /* 0x000001c004047812 */ /* 0x000fe400078ec0ff */
[----:B------:R-:W-:Y:S02]  /*33640*/  F2FP.BF16.F32.PACK_AB R134, R5, R134 ;  /* 0x000000860586723e */ /* 0x000fe400000010ff */
[----:B------:R-:W-:Y:S02]  /*33650*/  LOP3.LUT R4, R4, 0x38, R69, 0xf8, !PT ;  /* 0x0000003804047812 */ /* 0x000fe400078ef845 */
[----:B------:R-:W-:-:S02]  /*33660*/  SEL R6, R6, 0xffffffe0, !P3 ;  /* 0xffffffe006067807 */ /* 0x000fc40005800000 */
[----:B------:R-:W-:Y:S02]  /*33670*/  LOP3.LUT R4, R4, R68, R217, 0xfe, !PT ;  /* 0x0000004404047212 */ /* 0x000fe400078efed9 */
[----:B------:R-:W-:Y:S02]  /*33680*/  F2FP.BF16.F32.PACK_AB R158, R159, R158 ;  /* 0x0000009e9f9e723e */ /* 0x000fe400000010ff */
[----:B------:R-:W-:Y:S01]  /*33690*/  F2FP.BF16.F32.PACK_AB R152, R153, R152 ;  /* 0x000000989998723e */ /* 0x000fe200000010ff */
[----:B------:R-:W-:Y:S01]  /*336a0*/  IMAD R11, R4, 0x2, R3 ;  /* 0x00000002040b7824 */ /* 0x000fe200078e0203 */
[----:B------:R-:W-:Y:S02]  /*336b0*/  F2FP.BF16.F32.PACK_AB R154, R155, R154 ;  /* 0x0000009a9b9a723e */ /* 0x000fe400000010ff */
[----:B------:R-:W-:Y:S01]  /*336c0*/  F2FP.BF16.F32.PACK_AB R148, R149, R148 ;  /* 0x000000949594723e */ /* 0x000fe200000010ff */
[----:B------:R-:W-:Y:S01]  /*336d0*/  IMAD.IADD R13, R6, 0x1, R11 ;  /* 0x00000001060d7824 */ /* 0x000fe200078e020b */
[C---:B------:R-:W-:Y:S01]  /*336e0*/  IADD3 R15, PT, PT, R11.reuse, 0x40, RZ ;  /* 0x000000400b0f7810 */ /* 0x040fe20007ffe0ff */
[----:B------:R-:W-:Y:S01]  /*336f0*/  STS [R11], R160 ;  /* 0x000000a00b007388 */ /* 0x000fe20000000800 */
[----:B------:R-:W-:Y:S01]  /*33700*/  @P4 IADD3 R15, PT, PT, R11, -0x40, RZ ;  /* 0xffffffc00b0f4810 */ /* 0x000fe20007ffe0ff */
[C---:B------:R-:W-:Y:S01]  /*33710*/  IMAD.IADD R17, R10.reuse, 0x1, R13 ;  /* 0x000000010a117824 */ /* 0x040fe200078e020d */
[C---:B------:R-:W-:Y:S01]  /*33720*/  IADD3 R5, PT, PT, R10.reuse, R11, RZ ;  /* 0x0000000b0a057210 */ /* 0x040fe20007ffe0ff */
[----:B------:R1:W-:Y:S01]  /*33730*/  STS [R11+0x400], R162 ;  /* 0x000400a20b007388 */ /* 0x0003e20000000800 */
        /* <DEDUP_REMOVED lines=14> */
[----:B------:R-:W-:Y:S01]  /*33820*/  IADD3 R23, PT, PT, R10, R19, RZ ;  /* 0x000000130a177210 */ /* 0x000fe20007ffe0ff */
        /* <DEDUP_REMOVED lines=10> */
[----:B------:R-:W5:Y:S04]  /*338d0*/  LD.E.U8 R4, desc[UR4][R164.64+0x1c8] ;  /* 0x0001c804a4047980 */ /* 0x000f68000c101100 */
[----:B------:R-:W4:Y:S01]  /*338e0*/  LD.E.64 R30, desc[UR4][R164.64+0x88] ;  /* 0x00008804a41e7980 */ /* 0x000f22000c101b00 */
[----:B------:R-:W3:Y:S01]  /*338f0*/  @P1 MUFU.LG2 R9, R9 ;  /* 0x0000000900091308 */ /* 0x000ee20000000c00 */
[----:B-----5:R-:W-:-:S13]  /*33900*/  ISETP.NE.AND P3, PT, R4, RZ, PT ;  /* 0x000000ff0400720c */ /* 0x020fda0003f65270 */
[----:B-1----:R-:W5:Y:S04]  /*33910*/  @!P3 LD.E R11, desc[UR4][R164.64+0x60] ;  /* 0x00006004a40bb980 */ /* 0x002f68000c101900 */
[----:B------:R-:W5:Y:S01]  /*33920*/  @!P3 LD.E R28, desc[UR4][R164.64+0xb4] ;  /* 0x0000b404a41cb980 */ /* 0x000f62000c101900 */
[----:B------:R-:W1:Y:S01]  /*33930*/  @P0 MUFU.LG2 R12, R12 ;  /* 0x0000000c000c0308 */ /* 0x000e620000000c00 */
[----:B------:R-:W-:-:S04]  /*33940*/  SHF.L.U32 R4, R8, 0x3, RZ ;  /* 0x0000000308047819 */ /* 0x000fc800000006ff */
[----:B--2---:R-:W-:Y:S02]  /*33950*/  LOP3.LUT R13, R4, 0x1c0, RZ, 0xc0, !PT ;  /* 0x000001c0040d7812 */ /* 0x004fe400078ec0ff */
[----:B------:R-:W-:Y:S02]  /*33960*/  ISETP.NE.AND P2, PT, R238, -0x1, PT ;  /* 0xffffffffee00780c */ /* 0x000fe40003f45270 */
[----:B------:R-:W-:Y:S01]  /*33970*/  LOP3.LUT R13, R13, 0x38, R8, 0xf8, !PT ;  /* 0x000000380d0d7812 */ /* 0x000fe200078ef808 */
[----:B---3--:R-:W-:-:S03]  /*33980*/  @P1 FMUL.FTZ R14, R9, 0.69314718246459960938 ;  /* 0x3f317218090e1820 */ /* 0x008fc60000410000 */
[----:B------:R-:W-:Y:S01]  /*33990*/  LOP3.LUT R13, R13, 0x38, R4, 0x78, !PT ;  /* 0x000000380d0d7812 */ /* 0x000fe200078e7804 */
[----:B------:R-:W-:Y:S01]  /*339a0*/  BSSY.RECONVERGENT B0, `(.L_x_7196) ;  /* 0x0000015000007945 */ /* 0x000fe20003800200 */
[----:B------:R-:W-:Y:S02]  /*339b0*/  LOP3.LUT R216, R216, 0x30, RZ, 0xc0, !PT ;  /* 0x00000030d8d87812 */ /* 0x000fe400078ec0ff */
[----:B------:R-:W-:Y:S01]  /*339c0*/  SHF.R.U32.HI R5, RZ, 0x2, R8 ;  /* 0x00000002ff057819 */ /* 0x000fe20000011608 */
[----:B-1----:R-:W-:Y:S01]  /*339d0*/  @P0 FMUL.FTZ R9, R12, 0.69314718246459960938 ;  /* 0x3f3172180c090820 */ /* 0x002fe20000410000 */
[----:B------:R-:W-:Y:S01]  /*339e0*/  LOP3.LUT R12, R13, 0x1e00, R4, 0xf8, !PT ;  /* 0x00001e000d0c7812 */ /* 0x000fe200078ef804 */
[----:B------:R-:W-:Y:S01]  /*339f0*/  IMAD.MOV.U32 R10, RZ, RZ, 0x7f800000 ;  /* 0x7f800000ff0a7424 */ /* 0x000fe200078e00ff */
[----:B------:R-:W-:Y:S01]  /*33a00*/  MOV R6, 0x7f800000 ;  /* 0x7f80000000067802 */ /* 0x000fe20000000f00 */
[C---:B------:R-:W-:Y:S01]  /*33a10*/  @P0 FFMA.FTZ R6, R7.reuse, R0, R9 ;  /* 0x0000000007060223 */ /* 0x040fe20000010009 */
[----:B------:R-:W-:Y:S01]  /*33a20*/  LOP3.LUT R5, R216, 0x7, R5, 0xf8, !PT ;  /* 0x00000007d8057812 */ /* 0x000fe200078ef805 */
[----:B------:R-:W-:Y:S01]  /*33a30*/  @P1 FFMA.FTZ R10, R7, R2, R14 ;  /* 0x00000002070a1223 */ /* 0x000fe2000001000e */
[----:B------:R-:W-:Y:S01]  /*33a40*/  LEA R3, R12, R3, 0x1 ;  /* 0x000000030c037211 */ /* 0x000fe200078e08ff */
[----:B----4-:R-:W-:-:S02]  /*33a50*/  @P2 IMAD R0, R31, R238, RZ ;  /* 0x000000ee1f002224 */ /* 0x010fc400078e02ff */
[----:B------:R-:W-:-:S04]  /*33a60*/  @P2 IMAD.WIDE.U32 R32, R30, R238, RZ ;  /* 0x000000ee1e202225 */ /* 0x000fc800078e00ff */
[----:B-----5:R-:W-:-:S04]  /*33a70*/  @!P3 IMAD R11, R11, R233, R234 ;  /* 0x000000e90b0bb224 */ /* 0x020fc800078e02ea */
[----:B------:R-:W-:Y:S01]  /*33a80*/  @!P3 IMAD R28, R11, R28, RZ ;  /* 0x0000001c0b1cb224 */ /* 0x000fe200078e02ff */
[----:B------:R-:W-:Y:S06]  /*33a90*/  @!P3 BRA `(.L_x_7197) ;  /* 0x000000000014b947 */ /* 0x000fec0003800000 */
[----:B------:R-:W2:Y:S04]  /*33aa0*/  @!P2 LD.E R2, desc[UR4][R164.64+0xb4] ;  /* 0x0000b404a402a980 */ /* 0x000ea8000c101900 */
[----:B------:R-:W3:Y:S01]  /*33ab0*/  LD.E R7, desc[UR4][R164.64+0xd4] ;  /* 0x0000d404a4077980 */ /* 0x000ee2000c101900 */
[----:B--2---:R-:W-:Y:S02]  /*33ac0*/  @!P2 IMAD R238, R2, R233, RZ ;  /* 0x000000e902eea224 */ /* 0x004fe400078e02ff */
[----:B---3--:R-:W-:-:S05]  /*33ad0*/  IMAD R7, R7, R234, RZ ;  /* 0x000000ea07077224 */ /* 0x008fca00078e02ff */
[----:B------:R-:W-:Y:S02]  /*33ae0*/  IADD3 R28, PT, PT, R7, R238, RZ ;  /* 0x000000ee071c7210 */ /* 0x000fe40007ffe0ff */
.L_x_7197:
[----:B------:R-:W-:Y:S05]  /*33af0*/  BSYNC.RECONVERGENT B0 ;  /* 0x0000000000007941 */ /* 0x000fea0003800200 */
.L_x_7196:
        /* <DEDUP_REMOVED lines=25> */
.L_x_7199:
[----:B------:R-:W-:Y:S05]  /*33c90*/  BSYNC.RECONVERGENT B0 ;  /* 0x0000000000007941 */ /* 0x000fea0003800200 */
.L_x_7198:
[----:B-1----:R-:W2:Y:S01]  /*33ca0*/  LD.E R164, desc[UR4][R164.64+0xc0] ;  /* 0x0000c004a4a47980 */ /* 0x002ea2000c101900 */
[----:B------:R-:W-:Y:S01]  /*33cb0*/  LOP3.LUT R6, R4, 0x38, RZ, 0xc0, !PT ;  /* 0x0000003804067812 */ /* 0x000fe200078ec0ff */
[-C--:B-----5:R-:W-:Y:S01]  /*33cc0*/  @!P2 IMAD R2, R39, R233.reuse, RZ ;  /* 0x000000e92702a224 */ /* 0x0a0fe200078e02ff */
[----:B------:R-:W-:Y:S01]  /*33cd0*/  SHF.R.U32.HI R3, RZ, 0x3, R8 ;  /* 0x00000003ff037819 */ /* 0x000fe20000011608 */
[----:B------:R-:W-:Y:S01]  /*33ce0*/  IMAD.MOV.U32 R7, RZ, RZ, RZ ;  /* 0x000000ffff077224 */ /* 0x000fe200078e00ff */
[----:B------:R-:W-:Y:S01]  /*33cf0*/  IADD3 R236, PT, PT, -R235, R236, RZ ;  /* 0x000000ecebec7210 */ /* 0x000fe20007ffe1ff */
[----:B------:R-:W-:Y:S01]  /*33d00*/  @!P2 IMAD.WIDE.U32 R38, R38, R233, RZ ;  /* 0x000000e92626a225 */ /* 0x000fe200078e00ff */
[----:B------:R-:W-:Y:S01]  /*33d10*/  IADD3 R9, PT, PT, R3, 0x10, RZ ;  /* 0x0000001003097810 */ /* 0x000fe20007ffe0ff */
[----:B------:R-:W-:Y:S02]  /*33d20*/  BSSY.RECONVERGENT B0, `(.L_x_7200) ;  /* 0x0000026000007945 */ /* 0x000fe40003800200 */
[----:B------:R-:W-:-:S02]  /*33d30*/  IMAD R5, R37, R234, RZ ;  /* 0x000000ea25057224 */ /* 0x000fc400078e02ff */
[----:B------:R-:W-:Y:S01]  /*33d40*/  @!P2 IMAD.MOV.U32 R4, RZ, RZ, R38 ;  /* 0x000000ffff04a224 */ /* 0x000fe200078e0026 */
[----:B------:R-:W-:Y:S01]  /*33d50*/  @P2 MOV R4, R32 ;  /* 0x0000002000042202 */ /* 0x000fe20000000f00 */
[----:B------:R-:W-:-:S04]  /*33d60*/  IMAD.WIDE.U32 R36, R36, R234, RZ ;  /* 0x000000ea24247225 */ /* 0x000fc800078e00ff */
[----:B------:R-:W-:Y:S02]  /*33d70*/  @!P2 IMAD.IADD R2, R39, 0x1, R2 ;  /* 0x000000012702a824 */ /* 0x000fe400078e0202 */
[----:B------:R-:W-:Y:S02]  /*33d80*/  @P2 IMAD.IADD R2, R33, 0x1, R0 ;  /* 0x0000000121022824 */ /* 0x000fe400078e0200 */
[----:B------:R-:W-:Y:S01]  /*33d90*/  IMAD.IADD R5, R37, 0x1, R5 ;  /* 0x0000000125057824 */ /* 0x000fe200078e0205 */
[----:B--2---:R-:W-:Y:S01]  /*33da0*/  ISETP.GE.AND P1, PT, R6, R164, PT ;  /* 0x000000a40600720c */ /* 0x004fe20003f26270 */
[----:B------:R-:W-:-:S03]  /*33db0*/  IMAD.WIDE.U32 R6, R235, R30, R6 ;  /* 0x0000001eeb067225 */ /* 0x000fc600078e0006 */
[----:B------:R-:W-:Y:S01]  /*33dc0*/  ISETP.GE.OR P0, PT, R3, R236, P1 ;  /* 0x000000ec0300720c */ /* 0x000fe20000f06670 */
[----:B------:R-:W-:Y:S01]  /*33dd0*/  IMAD R235, R31, R235, RZ ;  /* 0x000000eb1feb7224 */ /* 0x000fe200078e02ff */
[----:B------:R-:W-:Y:S02]  /*33de0*/  IADD3 R36, P3, P2, R36, R6, R4 ;  /* 0x0000000624247210 */ /* 0x000fe40007a7e004 */
[----:B------:R-:W-:Y:S02]  /*33df0*/  ISETP.GE.OR P4, PT, R9, R236, P1 ;  /* 0x000000ec0900720c */ /* 0x000fe40000f86670 */
[----:B------:R-:W-:Y:S01]  /*33e00*/  IADD3 R235, PT, PT, R7, R235, RZ ;  /* 0x000000eb07eb7210 */ /* 0x000fe20007ffe0ff */
[----:B------:R-:W-:-:S03]  /*33e10*/  VIADD R7, R3, 0x20 ;  /* 0x0000002003077836 */ /* 0x000fc60000000000 */
[----:B------:R-:W-:Y:S02]  /*33e20*/  IADD3.X R37, PT, PT, R5, R235, R2, P3, P2 ;  /* 0x000000eb05257210 */ /* 0x000fe40001fe4402 */
[----:B------:R-:W-:Y:S01]  /*33e30*/  IADD3 R5, PT, PT, R3, 0x30, RZ ;  /* 0x0000003003057810 */ /* 0x000fe20007ffe0ff */
[----:B------:R-:W-:Y:S01]  /*33e40*/  @!P0 IMAD R0, R31, R3, RZ ;  /* 0x000000031f008224 */ /* 0x000fe200078e02ff */
[----:B------:R-:W-:Y:S01]  /*33e50*/  ISETP.GE.OR P3, PT, R7, R236, P1 ;  /* 0x000000ec0700720c */ /* 0x000fe20000f66670 */
[----:B------:R-:W-:Y:S01]  /*33e60*/  @!P0 IMAD.WIDE.U32 R10, R3, R30, R36 ;  /* 0x0000001e030a8225 */ /* 0x000fe200078e0024 */
[----:B------:R-:W-:-:S03]  /*33e70*/  ISETP.GE.OR P1, PT, R5, R236, P1 ;  /* 0x000000ec0500720c */ /* 0x000fc60000f26670 */
        /* <DEDUP_REMOVED lines=16> */
.L_x_7201:
[----:B------:R-:W-:Y:S05]  /*33f80*/  BSYNC.RECONVERGENT B0 ;  /* 0x0000000000007941 */ /* 0x000fea0003800200 */
.L_x_7200:
        /* <DEDUP_REMOVED lines=13> */
.L_x_7203:
[----:B------:R-:W-:Y:S05]  /*34060*/  BSYNC.RECONVERGENT B0 ;  /* 0x0000000000007941 */ /* 0x000fea0003800200 */
.L_x_7202:
[----:B------:R-:W-:-:S04]  /*34070*/  MOV R233, 0x0 ;  /* 0x0000000000e97802 */ /* 0x000fc80000000f00 */
[----:B-1234-:R-:W-:Y:S05]  /*34080*/  @P1 RET.REL.NODEC R232 `(_ZN5flash24flash_fwd_splitkv_kernelI23Flash_fwd_kernel_traitsILi64ELi64ELi256ELi4ELb0ELb0EN7cutlass10bfloat16_tE19Flash_kernel_traitsILi64ELi64ELi256ELi4ES3_EELb0ELb1ELb1ELb0ELb0ELb1ELb0ELb1EEEvNS_16Flash_fwd_paramsE) ;  /* 0xfffffcbce8dc1950 */ /* 0x01efea0003c3ffff */
        /* <DEDUP_REMOVED lines=12> */
[----:B-1----:R-:W-:Y:S05]  /*34150*/  RET.REL.NODEC R232 `(_ZN5flash24flash_fwd_splitkv_kernelI23Flash_fwd_kernel_traitsILi64ELi64ELi256ELi4ELb0ELb0EN7cutlass10bfloat16_tE19Flash_kernel_traitsILi64ELi64ELi256ELi4ES3_EELb0ELb1ELb1ELb0ELb0ELb1ELb0ELb1EEEvNS_16Flash_fwd_paramsE) ;  /* 0xfffffcbce8a87950 */ /* 0x002fea0003c3ffff */
.L_x_7195:
[----:B-----5:R-:W-:Y:S01]  /*34160*/  MOV R8, R14 ;  /* 0x0000000e00087202 */ /* 0x020fe20000000f00 */
[----:B--23--:R-:W-:Y:S01]  /*34170*/  IMAD.MOV.U32 R3, RZ, RZ, 0x1f ;  /* 0x0000001fff037424 */ /* 0x00cfe200078e00ff */
[----:B------:R-:W-:Y:S02]  /*34180*/  MOV R4, 0x2 ;  /* 0x0000000200047802 */ /* 0x000fe40000000f00 */
[----:B------:R-:W-:-:S07]  /*34190*/  MOV R5, 0xffffffff ;  /* 0xffffffff00057802 */ /* 0x000fce0000000f00 */
[----:B-1--4-:R-:W-:Y:S05]  /*341a0*/  WARPSYNC.COLLECTIVE R5, `(.L_x_7204) ;  /* 0x0000000005087348 */ /* 0x012fea0003c00000 */
[----:B------:R2:W3:Y:S02]  /*341b0*/  SHFL.BFLY P0, R12, R8, R4, R3 ;  /* 0x0c000004080c7389 */ /* 0x0004e40000000003 */
[----:B-1234-:R-:W-:Y:S05]  /*341c0*/  ENDCOLLECTIVE ;  /* 0x000000000000791b */ /* 0x01efea0003800000 */
.L_x_7204:
[----:B------:R-:W-:Y:S02]  /*341d0*/  IMAD.MOV.U32 R10, RZ, RZ, R12 ;  /* 0x000000ffff0a7224 */ /* 0x000fe400078e000c */
[----:B------:R-:W-:Y:S02]  /*341e0*/  IMAD.MOV.U32 R4, RZ, RZ, 0x1 ;  /* 0x00000001ff047424 */ /* 0x000fe400078e00ff */
[----:B------:R-:W-:-:S05]  /*341f0*/  FADD.FTZ R10, R10, R14 ;  /* 0x0000000e0a0a7221 */ /* 0x000fca0000010000 */
[----:B------:R-:W-:-:S07]  /*34200*/  MOV R8, R10 ;  /* 0x0000000a00087202 */ /* 0x000fce0000000f00 */
[----:B------:R-:W-:Y:S05]  /*34210*/  WARPSYNC.COLLECTIVE R5, `(.L_x_7205) ;  /* 0x0000000005087348 */ /* 0x000fea0003c00000 */
[----:B------:R1:W2:Y:S02]  /*34220*/  SHFL.BFLY P0, R12, R8, R4, R3 ;  /* 0x0c000004080c7389 */ /* 0x0002a40000000003 */
[----:B-12---:R-:W-:Y:S05]  /*34230*/  ENDCOLLECTIVE ;  /* 0x000000000000791b */ /* 0x006fea0003800000 */
.L_x_7205:
[----:B------:R-:W-:Y:S01]  /*34240*/  MOV R8, R13 ;  /* 0x0000000d00087202 */ /* 0x000fe20000000f00 */
[----:B------:R-:W-:Y:S01]  /*34250*/  IMAD.MOV.U32 R4, RZ, RZ, 0x2 ;  /* 0x00000002ff047424 */ /* 0x000fe200078e00ff */
[----:B------:R-:W-:-:S07]  /*34260*/  MOV R9, R12 ;  /* 0x0000000c00097202 */ /* 0x000fce0000000f00 */
[----:B------:R-:W-:Y:S05]  /*34270*/  WARPSYNC.COLLECTIVE R5, `(.L_x_7206) ;  /* 0x0000000005087348 */ /* 0x000fea0003c00000 */
[----:B------:R1:W2:Y:S02]  /*34280*/  SHFL.BFLY P0, R12, R8, R4, R3 ;  /* 0x0c000004080c7389 */ /* 0x0002a40000000003 */
[----:B-12---:R-:W-:Y:S05]  /*34290*/  ENDCOLLECTIVE ;  /* 0x000000000000791b */ /* 0x006fea0003800000 */
.L_x_7206:
[----:B------:R-:W-:Y:S01]  /*342a0*/  FADD.FTZ R9, R10, R9 ;  /* 0x000000090a097221 */ /* 0x000fe20000010000 */
[----:B------:R-:W-:Y:S01]  /*342b0*/  FADD.FTZ R11, R12, R13 ;  /* 0x0000000d0c0b7221 */ /* 0x000fe20000010000 */
[----:B------:R-:W-:-:S04]  /*342c0*/  MOV R4, 0x1 ;  /* 0x0000000100047802 */ /* 0x000fc80000000f00 */
[----:B------:R-:W-:-:S07]  /*342d0*/  MOV R8, R11 ;  /* 0x0000000b00087202 */ /* 0x000fce0000000f00 */
[----:B------:R-:W-:Y:S05]  /*342e0*/  WARPSYNC.COLLECTIVE R5, `(.L_x_7207) ;  /* 0x0000000005087348 */ /* 0x000fea0003c00000 */
[----:B------:R1:W2:Y:S02]  /*342f0*/  SHFL.BFLY P0, R12, R8, R4, R3 ;  /* 0x0c000004080c7389 */ /* 0x0002a40000000003 */
[----:B-12---:R-:W-:Y:S05]  /*34300*/  ENDCOLLECTIVE ;  /* 0x000000000000791b */ /* 0x006fea0003800000 */
.L_x_7207:
[----:B------:R-:W-:Y:S05]  /*34310*/  BRA `(.L_x_7208) ;  /* 0xffffffec00fc7947 */ /* 0x000fea000383ffff */
.L_x_7209:
        /* <DEDUP_REMOVED lines=14> */
.L_x_14763:


//--------------------- .text._ZN5flash24flash_fwd_splitkv_kernelI23Flash_fwd_kernel_traitsILi64ELi64ELi256ELi4ELb0ELb0EN7cutlass10bfloat16_tE19Flash_kernel_traitsILi64ELi64ELi256ELi4ES3_EELb0ELb1ELb0ELb0ELb1ELb0ELb1ELb0EEEvNS_16Flash_fwd_paramsE --------------------------
	.section	.text._ZN5flash24flash_fwd_splitkv_kernelI23Flash_fwd_kernel_traitsILi64ELi64ELi256ELi4ELb0ELb0EN7cutlass10bfloat16_tE19Flash_kernel_traitsILi64ELi64ELi256ELi4ES3_EELb0ELb1ELb0ELb0ELb1ELb0ELb1ELb0EEEvNS_16Flash_fwd_paramsE,"ax",@progbits
	.align	128
        .global         _ZN5flash24flash_fwd_splitkv_kernelI23Flash_fwd_kernel_traitsILi64ELi64ELi256ELi4ELb0ELb0EN7cutlass10bfloat16_tE19Flash_kernel_traitsILi64ELi64ELi256ELi4ES3_EELb0ELb1ELb0ELb0ELb1ELb0ELb1ELb0EEEvNS_16Flash_fwd_paramsE
        .type           _ZN5flash24flash_fwd_splitkv_kernelI23Flash_fwd_kernel_traitsILi64ELi64ELi256ELi4ELb0ELb0EN7cutlass10bfloat16_tE19Flash_kernel_traitsILi64ELi64ELi256ELi4ES3_EELb0ELb1ELb0ELb0ELb1ELb0ELb1ELb0EEEvNS_16Flash_fwd_paramsE,@function
        .size           _ZN5flash24flash_fwd_splitkv_kernelI23Flash_fwd_kernel_traitsILi64ELi64ELi256ELi4ELb0ELb0EN7cutlass10bfloat16_tE19Flash_kernel_traitsILi64ELi64ELi256ELi4ES3_EELb0ELb1ELb0ELb0ELb1ELb0ELb1ELb0EEEvNS_16Flash_fwd_paramsE,(.L_x_14764 - _ZN5flash24flash_fwd_splitkv_kernelI23Flash_fwd_kernel_traitsILi64ELi64ELi256ELi4ELb0ELb0EN7cutlass10bfloat16_tE19Flash_kernel_traitsILi64ELi64ELi256ELi4ES3_EELb0ELb1ELb0ELb0ELb1ELb0ELb1ELb0EEEvNS_16Flash_fwd_paramsE)
        .other          _ZN5flash24flash_fwd_splitkv_kernelI23Flash_fwd_kernel_traitsILi64ELi64ELi256ELi4ELb0ELb0EN7cutlass10bfloat16_tE19Flash_kernel_traitsILi64ELi64ELi256ELi4ES3_EELb0ELb1ELb0ELb0ELb1ELb0ELb1ELb0EEEvNS_16Flash_fwd_paramsE,@"STO_CUDA_ENTRY STV_DEFAULT"
_ZN5flash24flash_fwd_splitkv_kernelI23Flash_fwd_kernel_traitsILi64ELi64ELi256ELi4ELb0ELb0EN7cutlass10bfloat16_tE19Flash_kernel_traitsILi64ELi64ELi256ELi4ES3_EELb0ELb1ELb0ELb0ELb1ELb0ELb1ELb0EEEvNS_16Flash_fwd_paramsE:
.text._ZN5flash24flash_fwd_splitkv_kernelI23Flash_fwd_kernel_traitsILi64ELi64ELi256ELi4ELb0ELb0EN7cutlass10bfloat16_tE19Flash_kernel_traitsILi64ELi64ELi256ELi4ES3_EELb0ELb1ELb0ELb0ELb1ELb0ELb1ELb0EEEvNS_16Flash_fwd_paramsE:
        /* <DEDUP_REMOVED lines=30> */
[----:B-1----:R-:W-:Y:S05]  /*01e0*/  CALL.REL.NOINC `($_ZN5flash24flash_fwd_splitkv_kernelI23Flash_fwd_kernel_traitsILi64ELi64ELi256ELi4ELb0ELb0EN7cutlass10bfloat16_tE19Flash_kernel_traitsILi64ELi64ELi256ELi4ES3_EELb0ELb1ELb0ELb0ELb1ELb0ELb1ELb0EEEvNS_16Flash_fwd_paramsE$_ZN5flash30compute_attn_1rowblock_splitkvI23Flash_fwd_kernel_traitsILi64ELi64ELi256ELi4ELb0ELb0EN7cutlass10bfloat16_tE19Flash_kernel_traitsILi64ELi64ELi256ELi4ES3_EELb0ELb1ELb0ELb0ELb1ELb0ELb1ELb0ENS_16Flash_fwd_paramsEEEvRKT8_iiiii) ;  /* 0x0000000000087944 */ /* 0x002fea0003c00000 */
[----:B------:R-:W-:Y:S05]  /*01f0*/  BSYNC.RECONVERGENT B3 ;  /* 0x0000000000037941 */ /* 0x000fea0003800200 */
.L_x_7210:
[----:B------:R-:W-:Y:S05]  /*0200*/  EXIT ;  /* 0x000000000000794d */ /* 0x000fea0003800000 */
        .type           $_ZN5flash24flash_fwd_splitkv_kernelI23Flash_fwd_kernel_traitsILi64ELi64ELi256ELi4ELb0ELb0EN7cutlass10bfloat16_tE19Flash_kernel_traitsILi64ELi64ELi256ELi4ES3_EELb0ELb1ELb0ELb0ELb1ELb0ELb1ELb0EEEvNS_16Flash_fwd_paramsE$_ZN5flash30compute_attn_1rowblock_splitkvI23Flash_fwd_kernel_traitsILi64ELi64ELi256ELi4ELb0ELb0EN7cutlass10bfloat16_tE19Flash_kernel_traitsILi64ELi64ELi256ELi4ES3_EELb0ELb1ELb0ELb0ELb1ELb0ELb1ELb0ENS_16Flash_fwd_paramsEEEvRKT8_iiiii,@function
        .size           $_ZN5flash24flash_fwd_splitkv_kernelI23Flash_fwd_kernel_traitsILi64ELi64ELi256ELi4ELb0ELb0EN7cutlass10bfloat16_tE19Flash_kernel_traitsILi64ELi64ELi256ELi4ES3_EELb0ELb1ELb0ELb0ELb1ELb0ELb1ELb0EEEvNS_16Flash_fwd_paramsE$_ZN5flash30compute_attn_1rowblock_splitkvI23Flash_fwd_kernel_traitsILi64ELi64ELi256ELi4ELb0ELb0EN7cutlass10bfloat16_tE19Flash_kernel_traitsILi64ELi64ELi256ELi4ES3_EELb0ELb1ELb0ELb0ELb1ELb0ELb1ELb0ENS_16Flash_fwd_paramsEEEvRKT8_iiiii,(.L_x_14764 - $_ZN5flash24flash_fwd_splitkv_kernelI23Flash_fwd_kernel_traitsILi64ELi64ELi256ELi4ELb0ELb0EN7cutlass10bfloat16_tE19Flash_kernel_traitsILi64ELi64ELi256ELi4ES3_EELb0ELb1ELb0ELb0ELb1ELb0ELb1ELb0EEEvNS_16Flash_fwd_paramsE$_ZN5flash30compute_attn_1rowblock_splitkvI23Flash_fwd_kernel_traitsILi64ELi64ELi256ELi4ELb0ELb0EN7cutlass10bfloat16_tE19Flash_kernel_traitsILi64ELi64ELi256ELi4ES3_EELb0ELb1ELb0ELb0ELb1ELb0ELb1ELb0ENS_16Flash_fwd_paramsEEEvRKT8_iiiii)
$_ZN5flash24flash_fwd_splitkv_kernelI23Flash_fwd_kernel_traitsILi64ELi64ELi256ELi4ELb0ELb0EN7cutlass10bfloat16_tE19Flash_kernel_traitsILi64ELi64ELi256ELi4ES3_EELb0ELb1ELb0ELb0ELb1ELb0ELb1ELb0EEEvNS_16Flash_fwd_paramsE$_ZN5flash30compute_attn_1rowblock_splitkvI23Flash_fwd_kernel_traitsILi64ELi64ELi256ELi4ELb0ELb0EN7cutlass10bfloat16_tE19Flash_kernel_traitsILi64ELi64ELi256ELi4ES3_EELb0ELb1ELb0ELb0ELb1ELb0ELb1ELb0ENS_16Flash_fwd_paramsEEEvRKT8_iiiii:
        /* <DEDUP_REMOVED lines=39> */
.L_x_7212:
[----:B------:R-:W-:Y:S05]  /*0480*/  BSYNC.RECONVERGENT B0 ;  /* 0x0000000000007941 */ /* 0x000fea0003800200 */
.L_x_7211:
[----:B------:R-:W-:Y:S04]  /*0490*/  BSSY.RECONVERGENT B0, `(.L_x_7213) ;  /* 0x0000007000007945 */ /* 0x000fe80003800200 */
[----:B------:R-:W-:Y:S05]  /*04a0*/  @!P3 BRA `(.L_x_7214) ;  /* 0x000000000014b947 */ /* 0x000fea0003800000 */
[----:B------:R-:W3:Y:S02]  /*04b0*/  LD.E.U8 R0, desc[UR4][R134.64+0x1b2] ;  /* 0x0001b20486007980 */ /* 0x000ee4000c101100 */
[----:B---3--:R-:W-:-:S13]  /*04c0*/  ISETP.NE.AND P1, PT, R0, RZ, PT ;  /* 0x000000ff0000720c */ /* 0x008fda0003f25270 */
[----:B-1---5:R-:W3:Y:S02]  /*04d0*/  @P1 LD.E R4, desc[UR4][R2.64+0x4] ;  /* 0x0000040402041980 */ /* 0x022ee4000c101900 */
[----:B---3--:R-:W-:-:S06]  /*04e0*/  @P1 IADD3 R4, PT, PT, R4, -R18, RZ ;  /* 0x8000001204041210 */ /* 0x008fcc0007ffe0ff */
[----:B------:R3:W5:Y:S02]  /*04f0*/  @!P1 LD.E R4, desc[UR4][R2.64] ;  /* 0x0000000402049980 */ /* 0x000764000c101900 */
.L_x_7214:
[----:B------:R-:W-:Y:S05]  /*0500*/  BSYNC.RECONVERGENT B0 ;  /* 0x0000000000007941 */ /* 0x000fea0003800200 */
.L_x_7213:
        /* <DEDUP_REMOVED lines=8> */
.L_x_7216:
[----:B--23--:R-:W2:Y:S01]  /*0590*/  LD.E.64 R2, desc[UR4][R134.64+0x108] ;  /* 0x0001080486027980 */ /* 0x00cea2000c101b00 */
[----:B------:R-:W-:Y:S01]  /*05a0*/  BSSY.RECONVERGENT B0, `(.L_x_7218) ;  /* 0x0000006000007945 */ /* 0x000fe20003800200 */
[----:B------:R-:W-:Y:S01]  /*05b0*/  IMAD.MOV.U32 R0, RZ, RZ, RZ ;  /* 0x000000ffff007224 */ /* 0x000fe200078e00ff */
[----:B--2---:R-:W-:-:S04]  /*05c0*/  ISETP.NE.U32.AND P0, PT, R2, RZ, PT ;  /* 0x000000ff0200720c */ /* 0x004fc80003f05070 */
[----:B------:R-:W-:-:S13]  /*05d0*/  ISETP.NE.AND.EX P0, PT, R3, RZ, PT, P0 ;  /* 0x000000ff0300720c */ /* 0x000fda0003f05300 */
[----:B------:R-:W-:Y:S05]  /*05e0*/  @!P0 BRA `(.L_x_7219) ;  /* 0x0000000000048947 */ /* 0x000fea0003800000 */
[----:B------:R2:W5:Y:S02]  /*05f0*/  LD.E R0, desc[UR4][R134.64+0xbc] ;  /* 0x0000bc0486007980 */ /* 0x000564000c101900 */
.L_x_7219:
[----:B------:R-:W-:Y:S05]  /*0600*/  BSYNC.RECONVERGENT B0 ;  /* 0x0000000000007941 */ /* 0x000fea0003800200 */
.L_x_7218:
[----:B-----5:R-:W-:Y:S02]  /*0610*/  IADD3 R66, PT, PT, R0, R4, -R12 ;  /* 0x0000000400427210 */ /* 0x020fe40007ffe80c */
.L_x_7217:
[----:B------:R-:W-:Y:S05]  /*0620*/  BSYNC.RECONVERGENT B1 ;  /* 0x0000000000017941 */ /* 0x000fea0003800200 */
.L_x_7215:
[----:B------:R-:W3:Y:S01]  /*0630*/  S2R R227, SR_CTAID.X ;  /* 0x0000000000e37919 */ /* 0x000ee20000002500 */
[----:B------:R-:W-:Y:S01]  /*0640*/  MOV R15, 0x1f0 ;  /* 0x000001f0000f7802 */ /* 0x000fe20000000f00 */
[----:B------:R-:W-:-:S03]  /*0650*/  IMAD.MOV.U32 R3, RZ, RZ, 0x0 ;  /* 0x00000000ff037424 */ /* 0x000fc600078e00ff */
[----:B------:R-:W-:Y:S01]  /*0660*/  MOV R2, R15 ;  /* 0x0000000f00027202 */ /* 0x000fe20000000f00 */
[----:B---3--:R-:W-:-:S05]  /*0670*/  IMAD.SHL.U32 R21, R227, 0x40, RZ ;  /* 0x00000040e3157824 */ /* 0x008fca00078e00ff */
[----:B------:R-:W-:-:S13]  /*0680*/  ISETP.GT.AND P0, PT, R67, R21, PT ;  /* 0x000000154300720c */ /* 0x000fda0003f04270 */
[----:B-12---:R-:W-:Y:S05]  /*0690*/  @!P0 RET.REL.NODEC R2 `(_ZN5flash24flash_fwd_splitkv_kernelI23Flash_fwd_kernel_traitsILi64ELi64ELi256ELi4ELb0ELb0EN7cutlass10bfloat16_tE19Flash_kernel_traitsILi64ELi64ELi256ELi4ES3_EELb0ELb1ELb0ELb0ELb1ELb0ELb1ELb0EEEvNS_16Flash_fwd_paramsE) ;  /* 0xfffffff802588950 */ /* 0x006fea0003c3ffff */
        /* <DEDUP_REMOVED lines=61> */
[----:B------:R-:W5:Y:S04]  /*0a70*/  LD.E.64 R2, desc[UR4][R134.64+0xa8] ;  /* 0x0000a80486027980 */ /* 0x000f68000c101b00 */
[----:B------:R-:W5:Y:S01]  /*0a80*/  LD.E.64 R134, desc[UR4][R134.64+0x78] ;  /* 0x0000780486867980 */ /* 0x000f62000c101b00 */
[----:B------:R-:W-:Y:S01]  /*0a90*/  SHF.R.U32.HI R10, RZ, 0x4, R221 ;  /* 0x00000004ff0a7819 */ /* 0x000fe200000116dd */
[----:B------:R-:W-:-:S04]  /*0aa0*/  IMAD.IADD R7, R67, 0x1, -R21 ;  /* 0x0000000143077824 */ /* 0x000fc800078e0a15 */
[----:B------:R-:W-:-:S05]  /*0ab0*/  VIADD R6, R10, 0x10 ;  /* 0x000000100a067836 */ /* 0x000fca0000000000 */
[-C--:B------:R-:W-:Y:S02]  /*0ac0*/  ISETP.GE.AND P5, PT, R6, R7.reuse, PT ;  /* 0x000000070600720c */ /* 0x080fe40003fa6270 */
[----:B------:R-:W-:Y:S01]  /*0ad0*/  ISETP.GE.AND P1, PT, R10, R7, PT ;  /* 0x000000070a00720c */ /* 0x000fe20003f26270 */
[----:B--2---:R-:W-:-:S04]  /*0ae0*/  IMAD R0, R8, UR8, R23 ;  /* 0x0000000808007c24 */ /* 0x004fc8000f8e0217 */
[----:B---3--:R-:W-:-:S04]  /*0af0*/  IMAD R0, R0, R4, R16 ;  /* 0x0000000400007224 */ /* 0x008fc800078e0210 */
[----:B------:R-:W-:Y:S02]  /*0b00*/  IMAD R0, R9, R0, R21 ;  /* 0x0000000009007224 */ /* 0x000fe400078e0215 */
[----:B------:R-:W-:Y:S02]  /*0b10*/  VIADD R8, R10, 0x8 ;  /* 0x000000080a087836 */ /* 0x000fe40000000000 */
[C---:B----4-:R-:W-:Y:S01]  /*0b20*/  IMAD R4, R0.reuse, R5, RZ ;  /* 0x0000000500047224 */ /* 0x050fe200078e02ff */
[----:B------:R-:W-:Y:S02]  /*0b30*/  IADD3 R6, P2, PT, R0, R10, RZ ;  /* 0x0000000a00067210 */ /* 0x000fe40007f5e0ff */
[----:B------:R-:W-:Y:S02]  /*0b40*/  ISETP.GE.AND P0, PT, R8, R7, PT ;  /* 0x000000070800720c */ /* 0x000fe40003f06270 */
[----:B------:R-:W-:Y:S02]  /*0b50*/  LEA.HI.X.SX32 R8, R0, RZ, 0x1, P2 ;  /* 0x000000ff00087211 */ /* 0x000fe400010f0eff */
[----:B-----5:R-:W-:-:S02]  /*0b60*/  LEA R2, P2, R6, R2, 0x2 ;  /* 0x0000000206027211 */ /* 0x020fc400078410ff */
[C---:B------:R-:W-:Y:S01]  /*0b70*/  LEA R5, P3, R221.reuse, R4, 0x2 ;  /* 0x00000004dd057211 */ /* 0x040fe200078610ff */
[----:B------:R-:W-:Y:S01]  /*0b80*/  VIADD R9, R10, 0x18 ;  /* 0x000000180a097836 */ /* 0x000fe20000000000 */
[----:B------:R-:W-:Y:S01]  /*0b90*/  LEA.HI.X R3, R6, R3, R8, 0x2, P2 ;  /* 0x0000000306037211 */ /* 0x000fe200010f1408 */
[----:B------:R-:W-:Y:S01]  /*0ba0*/  VIADD R6, R10, 0x28 ;  /* 0x000000280a067836 */ /* 0x000fe20000000000 */
[----:B------:R-:W-:Y:S02]  /*0bb0*/  LEA.HI.X.SX32 R0, R4, RZ, 0x1, P3 ;  /* 0x000000ff04007211 */ /* 0x000fe400018f0eff */
[----:B------:R-:W-:Y:S02]  /*0bc0*/  LOP3.LUT P2, R221, R221, 0xf, RZ, 0xc0, !PT ;  /* 0x0000000fdddd7812 */ /* 0x000fe4000784c0ff */
[-C--:B------:R-:W-:Y:S02]  /*0bd0*/  ISETP.GE.AND P4, PT, R9, R7.reuse, PT ;  /* 0x000000070900720c */ /* 0x080fe40003f86270 */
[----:B------:R-:W-:Y:S01]  /*0be0*/  P2R R8, PR, RZ, 0x4 ;  /* 0x00000004ff087803 */ /* 0x000fe20000000000 */
[----:B------:R-:W-:Y:S01]  /*0bf0*/  VIADD R9, R10, 0x20 ;  /* 0x000000200a097836 */ /* 0x000fe20000000000 */
[----:B------:R-:W-:-:S02]  /*0c00*/  ISETP.GE.AND P2, PT, R6, R7, PT ;  /* 0x000000070600720c */ /* 0x000fc40003f46270 */
[----:B------:R-:W-:Y:S01]  /*0c10*/  LEA R4, P3, R5, R134, 0x2 ;  /* 0x0000008605047211 */ /* 0x000fe200078610ff */
[C---:B------:R-:W-:Y:S01]  /*0c20*/  VIADD R6, R10.reuse, 0x38 ;  /* 0x000000380a067836 */ /* 0x040fe20000000000 */
[----:B------:R-:W-:Y:S02]  /*0c30*/  ISETP.NE.OR P6, PT, R221, RZ, P0 ;  /* 0x000000ffdd00720c */ /* 0x000fe400007c5670 */
[----:B------:R-:W-:Y:S01]  /*0c40*/  LEA.HI.X R5, R5, R135, R0, 0x2, P3 ;  /* 0x0000008705057211 */ /* 0x000fe200018f1400 */
[----:B------:R-:W-:Y:S01]  /*0c50*/  VIADD R0, R10, 0x30 ;  /* 0x000000300a007836 */ /* 0x000fe20000000000 */
[----:B------:R-:W-:-:S03]  /*0c60*/  ISETP.GE.AND P3, PT, R9, R7, PT ;  /* 0x000000070900720c */ /* 0x000fc60003f66270 */
[----:B------:R-:W-:Y:S01]  /*0c70*/  @!P1 ST.E.128 desc[UR4][R4.64], RZ ;  /* 0x000000ff04009985 */ /* 0x000fe2000c101d04 */
[----:B------:R-:W-:-:S03]  /*0c80*/  ISETP.GE.AND P1, PT, R0, R7, PT ;  /* 0x000000070000720c */ /* 0x000fc60003f26270 */
[----:B------:R-:W-:Y:S01]  /*0c90*/  @!P0 ST.E.128 desc[UR4][R4.64+0x800], RZ ;  /* 0x000800ff04008985 */ /* 0x000fe2000c101d04 */
[----:B------:R-:W-:Y:S01]  /*0ca0*/  ISETP.GE.AND P0, PT, R6, R7, PT ;  /* 0x000000070600720c */ /* 0x000fe20003f06270 */
[----:B------:R-:W-:Y:S02]  /*0cb0*/  @!P6 IMAD.MOV.U32 R0, RZ, RZ, -0x800000 ;  /* 0xff800000ff00e424 */ /* 0x000fe400078e00ff */
[----:B------:R-:W-:Y:S01]  /*0cc0*/  @!P5 ST.E.128 desc[UR4][R4.64+0x1000], RZ ;  /* 0x001000ff0400d985 */ /* 0x000fe2000c101d04 */
[----:B------:R-:W-:-:S03]  /*0cd0*/  ISETP.NE.OR P5, PT, R221, RZ, P5 ;  /* 0x000000ffdd00720c */ /* 0x000fc60002fa5670 */
[----:B------:R-:W-:Y:S04]  /*0ce0*/  @!P4 ST.E.128 desc[UR4][R4.64+0x1800], RZ ;  /* 0x001800ff0400c985 */ /* 0x000fe8000c101d04 */
[----:B------:R-:W-:Y:S01]  /*0cf0*/  @!P3 ST.E.128 desc[UR4][R4.64+0x2000], RZ ;  /* 0x002000ff0400b985 */ /* 0x000fe2000c101d04 */
[----:B------:R-:W-:-:S03]  /*0d00*/  ISETP.NE.OR P3, PT, R221, RZ, P3 ;  /* 0x000000ffdd00720c */ /* 0x000fc60001f65670 */
[----:B------:R-:W-:Y:S01]  /*0d10*/  @!P2 ST.E.128 desc[UR4][R4.64+0x2800], RZ ;  /* 0x002800ff0400a985 */ /* 0x000fe2000c101d04 */
[----:B------:R-:W-:-:S03]  /*0d20*/  ISETP.NE.OR P2, PT, R221, RZ, P2 ;  /* 0x000000ffdd00720c */ /* 0x000fc60001745670 */
[----:B------:R-:W-:Y:S04]  /*0d30*/  @!P1 ST.E.128 desc[UR4][R4.64+0x3000], RZ ;  /* 0x003000ff04009985 */ /* 0x000fe8000c101d04 */
[----:B------:R2:W-:Y:S04]  /*0d40*/  @!P0 ST.E.128 desc[UR4][R4.64+0x3800], RZ ;  /* 0x003800ff04008985 */ /* 0x0005e8000c101d04 */
[----:B------:R3:W-:Y:S01]  /*0d50*/  @!P6 ST.E desc[UR4][R2.64+0x20], R0 ;  /* 0x000020000200e985 */ /* 0x0007e2000c101904 */
[----:B------:R-:W-:Y:S02]  /*0d60*/  ISETP.NE.AND P6, PT, R8, RZ, PT ;  /* 0x000000ff0800720c */ /* 0x000fe40003fc5270 */
[----:B------:R-:W-:-:S02]  /*0d70*/  ISETP.NE.OR P4, PT, R221, RZ, P4 ;  /* 0x000000ffdd00720c */ /* 0x000fc40002785670 */
[C---:B------:R-:W-:Y:S02]  /*0d80*/  ISETP.NE.OR P1, PT, R221.reuse, RZ, P1 ;  /* 0x000000ffdd00720c */ /* 0x040fe40000f25670 */
[----:B------:R-:W-:Y:S02]  /*0d90*/  ISETP.GE.OR P6, PT, R10, R7, P6 ;  /* 0x000000070a00720c */ /* 0x000fe400037c6670 */
[----:B------:R-:W-:-:S07]  /*0da0*/  ISETP.NE.OR P0, PT, R221, RZ, P0 ;  /* 0x000000ffdd00720c */ /* 0x000fce0000705670 */
[----:B------:R-:W-:Y:S02]  /*0db0*/  @!P4 IMAD.MOV.U32 R6, RZ, RZ, -0x800000 ;  /* 0xff800000ff06c424 */ /* 0x000fe400078e00ff */
[----:B--2---:R-:W-:Y:S02]  /*0dc0*/  @!P3 IMAD.MOV.U32 R5, RZ, RZ, -0x800000 ;  /* 0xff800000ff05b424 */ /* 0x004fe400078e00ff */
[----:B------:R-:W-:Y:S02]  /*0dd0*/  @!P2 IMAD.MOV.U32 R4, RZ, RZ, -0x800000 ;  /* 0xff800000ff04a424 */ /* 0x000fe400078e00ff */
[----:B---3--:R-:W-:Y:S01]  /*0de0*/  @!P5 IMAD.MOV.U32 R0, RZ, RZ, -0x800000 ;  /* 0xff800000ff00d424 */ /* 0x008fe200078e00ff */
[----:B------:R2:W-:Y:S01]  /*0df0*/  @!P3 ST.E desc[UR4][R2.64+0x80], R5 ;  /* 0x000080050200b985 */ /* 0x0005e2000c101904 */
[----:B------:R-:W-:-:S03]  /*0e00*/  @!P6 IMAD.MOV.U32 R7, RZ, RZ, -0x800000 ;  /* 0xff800000ff07e424 */ /* 0x000fc600078e00ff */
        /* <DEDUP_REMOVED lines=8> */
[----:B-1----:R-:W-:Y:S05]  /*0e90*/  @P0 RET.REL.NODEC R4 `(_ZN5flash24flash_fwd_splitkv_kernelI23Flash_fwd_kernel_traitsILi64ELi64ELi256ELi4ELb0ELb0EN7cutlass10bfloat16_tE19Flash_kernel_traitsILi64ELi64ELi256ELi4ES3_EELb0ELb1ELb0ELb0ELb1ELb0ELb1ELb0EEEvNS_16Flash_fwd_paramsE) ;  /* 0xfffffff004580950 */ /* 0x002fea0003c3ffff */
[----:B------:R-:W-:-:S05]  /*0ea0*/  MOV R0, 0xff800000 ;  /* 0xff80000000007802 */ /* 0x000fca0000000f00 */
[----:B------:R1:W-:Y:S02]  /*0eb0*/  ST.E desc[UR4][R2.64+0xe0], R0 ;  /* 0x0000e00002007985 */ /* 0x0003e4000c101904 */
[----:B-1----:R-:W-:Y:S02]  /*0ec0*/  MOV R2, R15 ;  /* 0x0000000f00027202 */ /* 0x002fe40000000f00 */
[----:B------:R-:W-:-:S04]  /*0ed0*/  MOV R3, 0x0 ;  /* 0x0000000000037802 */ /* 0x000fc80000000f00 */
[----:B------:R-:W-:Y:S05]  /*0ee0*/  RET.REL.NODEC R2 `(_ZN5flash24flash_fwd_splitkv_kernelI23Flash_fwd_kernel_traitsILi64ELi64ELi256ELi4ELb0ELb0EN7cutlass10bfloat16_tE19Flash_kernel_traitsILi64ELi64ELi256ELi4ES3_EELb0ELb1ELb0ELb0ELb1ELb0ELb1ELb0EEEvNS_16Flash_fwd_paramsE) ;  /* 0xfffffff002447950 */ /* 0x000fea0003c3ffff */
.L_x_7220:
        /* <DEDUP_REMOVED lines=16> */
[----:B------:R-:W3:Y:S04]  /*0ff0*/  LD.E.64 R12, desc[UR4][R134.64+0x38] ;  /* 0x00003804860c7980 */ /* 0x000ee8000c101b00 */
[----:B------:R-:W3:Y:S01]  /*1000*/  LD.E R22, desc[UR4][R134.64+0x68] ;  /* 0x0000680486167980 */ /* 0x000ee2000c101900 */
[----:B------:R-:W-:-:S03]  /*1010*/  LEA R65, R252, 0xffffff00, 0x8 ;  /* 0xffffff00fc417811 */ /* 0x000fc600078e40ff */
        /* <DEDUP_REMOVED lines=35> */
[----:B------:R3:W-:Y:S01]  /*1250*/  STL.64 [R1+0x28], R12 ;  /* 0x0000280c01007387 */ /* 0x0007e20000100a00 */
[----:B------:R-:W-:Y:S01]  /*1260*/  MOV R2, R45 ;  /* 0x0000002d00027202 */ /* 0x000fe20000000f00 */
[----:B------:R-:W-:Y:S01]  /*1270*/  IMAD.MOV.U32 R3, RZ, RZ, R44 ;  /* 0x000000ffff037224 */ /* 0x000fe200078e002c */
[----:B------:R-:W-:Y:S01]  /*1280*/  MOV R17, R13 ;  /* 0x0000000d00117202 */ /* 0x000fe20000000f00 */
[----:B------:R-:W-:Y:S01]  /*1290*/  IMAD.MOV.U32 R16, RZ, RZ, R12 ;  /* 0x000000ffff107224 */ /* 0x000fe200078e000c */
[----:B------:R-:W4:Y:S01]  /*12a0*/  LD.E.64 R14, desc[UR4][R134.64+0x28] ;  /* 0x00002804860e7980 */ /* 0x000f22000c101b00 */
[----:B------:R-:W-:-:S05]  /*12b0*/  IMAD.WIDE R2, R5, 0x4, R2 ;  /* 0x0000000405027825 */ /* 0x000fca00078e0202 */
[----:B-----5:R1:W2:Y:S04]  /*12c0*/  LD.E R9, desc[UR4][R2.64] ;  /* 0x0000000402097980 */ /* 0x0202a8000c101900 */
[----:B---3--:R-:W3:Y:S01]  /*12d0*/  LD.E.64 R12, desc[UR4][R134.64+0x50] ;  /* 0x00005004860c7980 */ /* 0x008ee2000c101b00 */
        /* <DEDUP_REMOVED lines=40> */
[----:B---3--:R-:W-:Y:S02]  /*1560*/  IMAD R4, R13, R0, RZ ;  /* 0x000000000d047224 */ /* 0x008fe400078e02ff */
[----:B----4-:R-:W-:Y:S02]  /*1570*/  IMAD R7, R15, R9, RZ ;  /* 0x000000090f077224 */ /* 0x010fe400078e02ff */
        /* <DEDUP_REMOVED lines=9> */
.L_x_7222:
[----:B------:R-:W2:Y:S01]  /*1610*/  LD.E R22, desc[UR4][R134.64+0x68] ;  /* 0x0000680486167980 */ /* 0x000ea2000c101900 */
[----:B------:R-:W-:-:S03]  /*1620*/  ISETP.NE.AND P2, PT, R18, -0x1, PT ;  /* 0xffffffff1200780c */ /* 0x000fc60003f45270 */
[----:B----4-:R-:W3:Y:S04]  /*1630*/  LD.E.64 R2, desc[UR4][R134.64+0x38] ;  /* 0x0000380486027980 */ /* 0x010ee8000c101b00 */
[----:B------:R-:W4:Y:S04]  /*1640*/  LD.E.64 R230, desc[UR4][R134.64+0x40] ;  /* 0x0000400486e67980 */ /* 0x000f28000c101b00 */
[----:B------:R-:W4:Y:S04]  /*1650*/  LD.E.64 R16, desc[UR4][R134.64+0x50] ;  /* 0x0000500486107980 */ /* 0x000f28000c101b00 */
[----:B------:R-:W4:Y:S04]  /*1660*/  @!P2 LD.E.64 R10, desc[UR4][R134.64+0x20] ;  /* 0x00002004860aa980 */ /* 0x000f28000c101b00 */
[----:B------:R-:W4:Y:S04]  /*1670*/  @!P2 LD.E.64 R14, desc[UR4][R134.64+0x28] ;  /* 0x00002804860ea980 */ /* 0x000f28000c101b00 */
[----:B------:R1:W5:Y:S01]  /*1680*/  LD.E.64 R34, desc[UR4][R134.64+0x58] ;  /* 0x0000580486227980 */ /* 0x000362000c101b00 */
[----:B------:R-:W-:-:S02]  /*1690*/  @P2 IADD3 R7, PT, PT, R12, R18, RZ ;  /* 0x000000120c072210 */ /* 0x000fc40007ffe0ff */
[----:B------:R-:W-:-:S04]  /*16a0*/  LEA R65, R252, 0xffffff00, 0x8 ;  /* 0xffffff00fc417811 */ /* 0x000fc800078e40ff */
[----:B------:R-:W-:Y:S02]  /*16b0*/  SHF.R.S32.HI R41, RZ, 0x1f, R65 ;  /* 0x0000001fff297819 */ /* 0x000fe40000011441 */
[----:B------:R-:W-:Y:S02]  /*16c0*/  CS2R R44, SRZ ;  /* 0x00000000002c7805 */ /* 0x000fe4000001ff00 */
[----:B------:R-:W-:Y:S02]  /*16d0*/  MOV R25, R65 ;  /* 0x0000004100197202 */ /* 0x000fe40000000f00 */
[----:B--2---:R-:W-:-:S04]  /*16e0*/  IABS R0, R22 ;  /* 0x0000001600007213 */ /* 0x004fc80000000000 */
[----:B------:R-:W-:Y:S01]  /*16f0*/  MOV R8, R0 ;  /* 0x0000000000087202 */ /* 0x000fe20000000f00 */
[----:B---3--:R2:W-:Y:S01]  /*1700*/  STL.64 [R1+0x28], R2 ;  /* 0x0000280201007387 */ /* 0x0085e20000100a00 */
        /* <DEDUP_REMOVED lines=14> */
[----:B------:R-:W-:-:S05]  /*17f0*/  IMAD R0, R6, R2, R0 ;  /* 0x0000000206007224 */ /* 0x000fca00078e0200 */
[----:B------:R-:W-:Y:S01]  /*1800*/  ISETP.GT.U32.AND P1, PT, R8, R0, PT ;  /* 0x000000000800720c */ /* 0x000fe20003f24070 */
[----:B------:R-:W-:Y:S01]  /*1810*/  @!P2 IMAD R4, R19, R12, RZ ;  /* 0x0000000c1304a224 */ /* 0x000fe200078e02ff */
[----:B------:R-:W-:-:S05]  /*1820*/  @!P2 SHF.R.S32.HI R3, RZ, 0x1f, R12 ;  /* 0x0000001fff03a819 */ /* 0x000fca000001140c */
[----:B------:R-:W-:Y:S02]  /*1830*/  @!P2 IMAD R4, R3, R13, R4 ;  /* 0x0000000d0304a224 */ /* 0x000fe400078e0204 */
[----:B------:R-:W-:Y:S01]  /*1840*/  @!P2 IMAD.WIDE.U32 R2, R13, R12, RZ ;  /* 0x0000000c0d02a225 */ /* 0x000fe200078e00ff */
[----:B------:R-:W-:-:S03]  /*1850*/  @!P2 SHF.R.S32.HI R5, RZ, 0x1f, R9 ;  /* 0x0000001fff05a819 */ /* 0x000fc60000011409 */
[-C--:B------:R-:W-:Y:S01]  /*1860*/  @!P1 IADD3 R0, PT, PT, R0, -R8.reuse, RZ ;  /* 0x8000000800009210 */ /* 0x080fe20007ffe0ff */
[----:B------:R-:W-:Y:S02]  /*1870*/  @!P2 IMAD.IADD R3, R3, 0x1, R4 ;  /* 0x000000010303a824 */ /* 0x000fe400078e0204 */
[----:B----4-:R-:W-:Y:S01]  /*1880*/  @!P2 IMAD R4, R11, R9, RZ ;  /* 0x000000090b04a224 */ /* 0x010fe200078e02ff */
[----:B------:R-:W-:-:S03]  /*1890*/  ISETP.GE.U32.AND P4, PT, R0, R8, PT ;  /* 0x000000080000720c */ /* 0x000fc60003f86070 */
        /* <DEDUP_REMOVED lines=45> */
.L_x_7223:
[----:B------:R-:W-:Y:S05]  /*1b70*/  BSYNC.RECONVERGENT B0 ;  /* 0x0000000000007941 */ /* 0x000fea0003800200 */
.L_x_7221:
        /* <DEDUP_REMOVED lines=8> */
[----:B------:R-:W-:-:S05]  /*1c00*/  IMAD.SHL.U32 R222, R221, 0x8, RZ ;  /* 0x00000008ddde7824 */ /* 0x000fca00078e00ff */
[C---:B------:R-:W-:Y:S02]  /*1c10*/  LOP3.LUT R0, R222.reuse, 0x1c0, RZ, 0xc0, !PT ;  /* 0x000001c0de007812 */ /* 0x040fe400078ec0ff */
[----:B------:R-:W-:Y:S02]  /*1c20*/  LOP3.LUT R46, R222, 0x38, RZ, 0xc0, !PT ;  /* 0x00000038de2e7812 */ /* 0x000fe400078ec0ff */
[----:B------:R-:W-:Y:S01]  /*1c30*/  LOP3.LUT R4, R0, 0x38, R221, 0xf8, !PT ;  /* 0x0000003800047812 */ /* 0x000fe200078ef8dd */
[----:B------:R3:W-:Y:S01]  /*1c40*/  STL [R1+0x40], R0 ;  /* 0x0000400001007387 */ /* 0x0007e20000100800 */
[----:B------:R-:W-:-:S04]  /*1c50*/  LOP3.LUT R5, R222, 0x1e00, RZ, 0xc0, !PT ;  /* 0x00001e00de057812 */ /* 0x000fc800078ec0ff */
[----:B------:R-:W-:Y:S01]  /*1c60*/  LOP3.LUT R26, R5, R4, R46, 0xf6, !PT ;  /* 0x00000004051a7212 */ /* 0x000fe200078ef62e */
[----:B------:R-:W-:Y:S01]  /*1c70*/  IMAD.IADD R21, R67, 0x1, -R21 ;  /* 0x0000000143157824 */ /* 0x000fe200078e0a15 */
[----:B------:R-:W-:-:S04]  /*1c80*/  SHF.R.S32.HI R11, RZ, 0x1f, R47 ;  /* 0x0000001fff0b7819 */ /* 0x000fc8000001142f */
[----:B------:R1:W-:Y:S01]  /*1c90*/  STL [R1+0x48], R21 ;  /* 0x0000481501007387 */ /* 0x0003e20000100800 */
[----:B------:R-:W1:Y:S01]  /*1ca0*/  S2UR UR6, SR_CgaCtaId ;  /* 0x00000000000679c3 */ /* 0x000e620000008800 */
[----:B------:R-:W-:Y:S02]  /*1cb0*/  UMOV UR7, 0x400 ;  /* 0x0000040000077882 */ /* 0x000fe40000000000 */
[----:B-1----:R-:W-:-:S06]  /*1cc0*/  ULEA UR6, UR6, UR7, 0x18 ;  /* 0x0000000706067291 */ /* 0x002fcc000f8ec0ff */
[----:B------:R-:W-:Y:S01]  /*1cd0*/  MOV R224, UR6 ;  /* 0x0000000600e07c02 */ /* 0x000fe20008000f00 */
[----:B--2---:R-:W-:-:S04]  /*1ce0*/  @P1 IMAD.WIDE.U32 R4, R12, R20, RZ ;  /* 0x000000140c041225 */ /* 0x004fc800078e00ff */
[-C--:B---3--:R-:W-:Y:S02]  /*1cf0*/  @!P1 IMAD R0, R3, R23.reuse, RZ ;  /* 0x0000001703009224 */ /* 0x088fe400078e02ff */
[----:B------:R-:W-:-:S03]  /*1d00*/  @!P1 IMAD.WIDE.U32 R2, R2, R23, RZ ;  /* 0x0000001702029225 */ /* 0x000fc600078e00ff */
[----:B------:R-:W-:Y:S02]  /*1d10*/  @!P1 MOV R14, R2 ;  /* 0x00000002000e9202 */ /* 0x000fe40000000f00 */
[----:B------:R-:W-:Y:S01]  /*1d20*/  SHF.R.U32.HI R2, RZ, 0x3, R221 ;  /* 0x00000003ff027819 */ /* 0x000fe200000116dd */
[----:B------:R-:W-:Y:S01]  /*1d30*/  @P1 IMAD R10, R13, R20, RZ ;  /* 0x000000140d0a1224 */ /* 0x000fe200078e02ff */
[----:B------:R-:W-:Y:S02]  /*1d40*/  @P1 MOV R14, R4 ;  /* 0x00000004000e1202 */ /* 0x000fe40000000f00 */
[----:B------:R-:W-:Y:S01]  /*1d50*/  IADD3 R4, P0, PT, R46, R15, RZ ;  /* 0x0000000f2e047210 */ /* 0x000fe20007f1e0ff */
[----:B------:R-:W-:Y:S02]  /*1d60*/  VIADD R30, R2, 0x10 ;  /* 0x00000010021e7836 */ /* 0x000fe40000000000 */
[----:B------:R-:W-:Y:S02]  /*1d70*/  @!P1 IMAD.IADD R0, R3, 0x1, R0 ;  /* 0x0000000103009824 */ /* 0x000fe400078e0200 */
[----:B------:R-:W-:Y:S01]  /*1d80*/  @P1 IMAD.IADD R0, R5, 0x1, R10 ;  /* 0x0000000105001824 */ /* 0x000fe200078e020a */
[----:B------:R-:W-:Y:S01]  /*1d90*/  IADD3.X R5, PT, PT, RZ, R16, RZ, P0, !PT ;  /* 0x00000010ff057210 */ /* 0x000fe200007fe4ff */
[----:B------:R-:W-:Y:S01]  /*1da0*/  IMAD R3, R7, R47, RZ ;  /* 0x0000002f07037224 */ /* 0x000fe200078e02ff */
[----:B------:R-:W-:Y:S01]  /*1db0*/  ISETP.GE.AND P3, PT, R30, R21, PT ;  /* 0x000000151e00720c */ /* 0x000fe20003f66270 */
[----:B------:R-:W-:Y:S01]  /*1dc0*/  VIADD R28, R2, 0x20 ;  /* 0x00000020021c7836 */ /* 0x000fe20000000000 */
[----:B------:R-:W-:Y:S01]  /*1dd0*/  IADD3 R14, P0, PT, R46, R14, RZ ;  /* 0x0000000e2e0e7210 */ /* 0x000fe20007f1e0ff */
[----:B------:R-:W-:-:S02]  /*1de0*/  VIADD R29, R2, 0x30 ;  /* 0x00000030021d7836 */ /* 0x000fc40000000000 */
[----:B------:R-:W-:Y:S02]  /*1df0*/  IMAD R20, R6, R11, R3 ;  /* 0x0000000b06147224 */ /* 0x000fe400078e0203 */
[----:B----4-:R-:W-:Y:S02]  /*1e00*/  IMAD R7, R49, R2, RZ ;  /* 0x0000000231077224 */ /* 0x010fe400078e02ff */
[----:B------:R-:W-:Y:S01]  /*1e10*/  IMAD.WIDE.U32 R10, R2, R48, R4 ;  /* 0x00000030020a7225 */ /* 0x000fe200078e0004 */
[----:B------:R-:W-:-:S03]  /*1e20*/  ISETP.GE.AND P2, PT, R28, R21, PT ;  /* 0x000000151c00720c */ /* 0x000fc60003f46270 */
[----:B------:R-:W-:Y:S01]  /*1e30*/  IMAD.MOV.U32 R3, RZ, RZ, RZ ;  /* 0x000000ffff037224 */ /* 0x000fe200078e00ff */
[----:B------:R-:W-:Y:S01]  /*1e40*/  IADD3.X R15, PT, PT, RZ, R0, RZ, P0, !PT ;  /* 0x00000000ff0f7210 */ /* 0x000fe200007fe4ff */
[----:B------:R-:W-:Y:S01]  /*1e50*/  IMAD.IADD R0, R11, 0x1, R7 ;  /* 0x000000010b007824 */ /* 0x000fe200078e0207 */
[-C--:B------:R-:W-:Y:S01]  /*1e60*/  ISETP.GE.AND P5, PT, R29, R21.reuse, PT ;  /* 0x000000151d00720c */ /* 0x080fe20003fa6270 */
[----:B------:R-:W-:Y:S01]  /*1e70*/  IMAD.WIDE.U32 R16, R227, 0x40, R2 ;  /* 0x00000040e3107825 */ /* 0x000fe200078e0002 */
[----:B------:R-:W-:Y:S02]  /*1e80*/  ISETP.GE.AND P4, PT, R2, R21, PT ;  /* 0x000000150200720c */ /* 0x000fe40003f86270 */
[----:B------:R-:W-:Y:S01]  /*1e90*/  LEA R27, P0, R10, R18, 0x1 ;  /* 0x000000120a1b7211 */ /* 0x000fe200078008ff */
[----:B------:R-:W-:-:S03]  /*1ea0*/  IMAD.WIDE.U32 R6, R47, R6, R14 ;  /* 0x000000062f067225 */ /* 0x000fc600078e000e */
[----:B------:R-:W-:Y:S02]  /*1eb0*/  LEA.HI.X R31, R10, R19, R0, 0x1, P0 ;  /* 0x000000130a1f7211 */ /* 0x000fe400000f0c00 */
[C---:B------:R-:W-:Y:S01]  /*1ec0*/  @!P3 IADD3 R0, P0, PT, R16.reuse, 0x10, RZ ;  /* 0x000000101000b810 */ /* 0x040fe20007f1e0ff */
[--C-:B------:R-:W-:Y:S01]  /*1ed0*/  @!P1 IMAD.MOV.U32 R4, RZ, RZ, R12.reuse ;  /* 0x000000ffff049224 */ /* 0x100fe200078e000c */
[-C--:B------:R-:W-:Y:S01]  /*1ee0*/  @!P1 MOV R5, R13.reuse ;  /* 0x0000000d00059202 */ /* 0x080fe20000000f00 */
[----:B------:R-:W-:Y:S01]  /*1ef0*/  @P1 IMAD.MOV.U32 R4, RZ, RZ, R12 ;  /* 0x000000ffff041224 */ /* 0x000fe200078e000c */
[----:B------:R-:W-:Y:S01]  /*1f00*/  @P1 MOV R5, R13 ;  /* 0x0000000d00051202 */ /* 0x000fe20000000f00 */
[----:B------:R-:W-:Y:S01]  /*1f10*/  IMAD.IADD R7, R7, 0x1, R20 ;  /* 0x0000000107077824 */ /* 0x000fe200078e0214 */
[C---:B------:R-:W-:Y:S01]  /*1f20*/  @!P2 IADD3 R3, P1, PT, R16.reuse, 0x20, RZ ;  /* 0x000000201003a810 */ /* 0x040fe20007f3e0ff */
[--C-:B------:R-:W-:Y:S01]  /*1f30*/  @!P3 IMAD.X R11, RZ, RZ, R17.reuse, P0 ;  /* 0x000000ffff0bb224 */ /* 0x100fe200000e0611 */
[----:B------:R-:W-:Y:S01]  /*1f40*/  @!P5 IADD3 R19, P0, PT, R16, 0x30, RZ ;  /* 0x000000301013d810 */ /* 0x000fe20007f1e0ff */
[----:B------:R-:W-:Y:S01]  /*1f50*/  @!P4 IMAD R10, R17, R4, RZ ;  /* 0x00000004110ac224 */ /* 0x000fe200078e02ff */
[----:B------:R-:W-:Y:S01]  /*1f60*/  @!P3 MOV R13, R7 ;  /* 0x00000007000db202 */ /* 0x000fe20000000f00 */
[----:B------:R-:W-:Y:S01]  /*1f70*/  @!P2 IMAD.X R23, RZ, RZ, R17, P1 ;  /* 0x000000ffff17a224 */ /* 0x000fe200008e0611 */
[----:B------:R-:W-:Y:S01]  /*1f80*/  @!P5 IADD3.X R24, PT, PT, RZ, R17, RZ, P0, !PT ;  /* 0x00000011ff18d210 */ /* 0x000fe200007fe4ff */
[----:B------:R-:W-:-:S02]  /*1f90*/  @!P3 IMAD.MOV.U32 R12, RZ, RZ, R6 ;  /* 0x000000ffff0cb224 */ /* 0x000fc400078e0006 */
[----:B------:R-:W-:Y:S02]  /*1fa0*/  @!P3 IMAD R17, R11, R4, RZ ;  /* 0x000000040b11b224 */ /* 0x000fe400078e02ff */
[C---:B------:R-:W-:Y:S01]  /*1fb0*/  @!P4 IMAD R18, R16.reuse, R5, R10 ;  /* 0x000000051012c224 */ /* 0x040fe200078e020a */
[----:B------:R-:W-:Y:S01]  /*1fc0*/  @!P5 MOV R20, R6 ;  /* 0x000000060014d202 */ /* 0x000fe20000000f00 */
[----:B------:R-:W-:-:S04]  /*1fd0*/  @!P4 IMAD.WIDE.U32 R10, R16, R4, R6 ;  /* 0x00000004100ac225 */ /* 0x000fc800078e0006 */
[----:B------:R-:W-:Y:S02]  /*1fe0*/  @!P2 IMAD.MOV.U32 R14, RZ, RZ, R6 ;  /* 0x000000ffff0ea224 */ /* 0x000fe400078e0006 */
[--C-:B------:R-:W-:Y:S02]  /*1ff0*/  @!P2 IMAD.MOV.U32 R15, RZ, RZ, R7.reuse ;  /* 0x000000ffff0fa224 */ /* 0x100fe400078e0007 */
[----:B------:R-:W-:Y:S02]  /*2000*/  @!P5 IMAD.MOV.U32 R21, RZ, RZ, R7 ;  /* 0x000000ffff15d224 */ /* 0x000fe400078e0007 */
[----:B------:R-:W-:Y:S02]  /*2010*/  @!P2 IMAD R16, R23, R4, RZ ;  /* 0x000000041710a224 */ /* 0x000fe400078e02ff */
[-C--:B------:R-:W-:Y:S02]  /*2020*/  @!P3 IMAD R17, R5, R0.reuse, R17 ;  /* 0x000000000511b224 */ /* 0x080fe400078e0211 */
[----:B------:R-:W-:-:S04]  /*2030*/  @!P3 IMAD.WIDE.U32 R6, R4, R0, R12 ;  /* 0x000000000406b225 */ /* 0x000fc800078e000c */
[----:B------:R-:W-:Y:S02]  /*2040*/  @!P5 IMAD R0, R24, R4, RZ ;  /* 0x000000041800d224 */ /* 0x000fe400078e02ff */
[-C--:B------:R-:W-:Y:S02]  /*2050*/  @!P2 IMAD R16, R5, R3.reuse, R16 ;  /* 0x000000030510a224 */ /* 0x080fe400078e0210 */
[----:B------:R-:W-:-:S04]  /*2060*/  @!P2 IMAD.WIDE.U32 R12, R4, R3, R14 ;  /* 0x00000003040ca225 */ /* 0x000fc800078e000e */
[----:B------:R-:W-:Y:S02]  /*2070*/  @!P3 IMAD.IADD R3, R7, 0x1, R17 ;  /* 0x000000010703b824 */ /* 0x000fe400078e0211 */
[-C--:B------:R-:W-:Y:S02]  /*2080*/  @!P5 IMAD R7, R5, R19.reuse, R0 ;  /* 0x000000130507d224 */ /* 0x080fe400078e0200 */
[----:B------:R-:W-:Y:S02]  /*2090*/  @!P5 IMAD.WIDE.U32 R4, R4, R19, R20 ;  /* 0x000000130404d225 */ /* 0x000fe400078e0014 */
[----:B------:R-:W2:Y:S02]  /*20a0*/  LD.E.64 R20, desc[UR4][R134.64+0x10] ;  /* 0x0000100486147980 */ /* 0x000ea4000c101b00 */
[----:B------:R-:W-:Y:S01]  /*20b0*/  @!P4 IMAD.IADD R11, R11, 0x1, R18 ;  /* 0x000000010b0bc824 */ /* 0x000fe200078e0212 */
[----:B------:R-:W-:Y:S01]  /*20c0*/  @!P4 LEA R18, P1, R10, R8, 0x1 ;  /* 0x000000080a12c211 */ /* 0x000fe200078208ff */
[----:B------:R-:W-:-:S03]  /*20d0*/  @!P2 IMAD.IADD R0, R13, 0x1, R16 ;  /* 0x000000010d00a824 */ /* 0x000fc600078e0210 */
[-C--:B------:R-:W-:Y:S02]  /*20e0*/  @!P4 LEA.HI.X R19, R10, R9.reuse, R11, 0x1, P1 ;  /* 0x000000090a13c211 */ /* 0x080fe400008f0c0b */
[-C--:B------:R-:W-:Y:S02]  /*20f0*/  @!P2 LEA R10, P1, R12, R8.reuse, 0x1 ;  /* 0x000000080c0aa211 */ /* 0x080fe400078208ff */
[----:B------:R-:W-:Y:S02]  /*2100*/  @!P3 LEA R14, P0, R6, R8, 0x1 ;  /* 0x00000008060eb211 */ /* 0x000fe400078008ff */
[-C--:B------:R-:W-:Y:S01]  /*2110*/  @!P2 LEA.HI.X R11, R12, R9.reuse, R0, 0x1, P1 ;  /* 0x000000090c0ba211 */ /* 0x080fe200008f0c00 */
[----:B------:R-:W-:Y:S01]  /*2120*/  IMAD R0, R252, -0x100, R66 ;  /* 0xffffff00fc007824 */ /* 0x000fe200078e0242 */
[----:B------:R-:W-:Y:S02]  /*2130*/  LEA R16, R26, R224, 0x1 ;  /* 0x000000e01a107211 */ /* 0x000fe400078e08ff */
[----:B------:R-:W-:Y:S01]  /*2140*/  @!P3 LEA.HI.X R15, R6, R9, R3, 0x1, P0 ;  /* 0x00000009060fb211 */ /* 0x000fe200000f0c03 */
[----:B------:R-:W-:-:S02]  /*2150*/  VIADD R0, R0, 0x100 ;  /* 0x0000010000007836 */ /* 0x000fc40000000000 */
[----:B------:R-:W-:Y:S01]  /*2160*/  @!PT LDS RZ, [RZ] ;  /* 0x00000000fffff984 */ /* 0x000fe20000000800 */
[----:B------:R-:W-:Y:S01]  /*2170*/  @!PT LDS RZ, [RZ] ;  /* 0x00000000fffff984 */ /* 0x000fe20000000800 */
[----:B------:R-:W-:Y:S01]  /*2180*/  @!PT LDS RZ, [RZ] ;  /* 0x00000000fffff984 */ /* 0x000fe20000000800 */
[----:B------:R-:W-:Y:S01]  /*2190*/  @!P4 LDGSTS.E.BYPASS.LTC128B.128 [R16], desc[UR4][R18.64] ;  /* 0x000000001210cfae */ /* 0x000fe2000b981a04 */
[----:B------:R-:W-:Y:S01]  /*21a0*/  @!P5 IMAD.IADD R3, R5, 0x1, R7 ;  /* 0x000000010503d824 */ /* 0x000fe200078e0207 */
[----:B------:R-:W-:Y:S02]  /*21b0*/  @!P5 LEA R6, P0, R4, R8, 0x1 ;  /* 0x000000080406d211 */ /* 0x000fe400078008ff */
[----:B------:R-:W-:Y:S01]  /*21c0*/  @!P3 LDGSTS.E.BYPASS.LTC128B.128 [R16+0x800], desc[UR4][R14.64] ;  /* 0x008000000e10bfae */ /* 0x000fe2000b981a04 */
[----:B------:R-:W-:-:S03]  /*21d0*/  ISETP.GE.AND P1, PT, R28, R0, PT ;  /* 0x000000001c00720c */ /* 0x000fc60003f26270 */
[----:B------:R-:W-:Y:S01]  /*21e0*/  @!P2 LDGSTS.E.BYPASS.LTC128B.128 [R16+0x1000], desc[UR4][R10.64] ;  /* 0x010000000a10afae */ /* 0x000fe2000b981a04 */
[CC--:B------:R-:W-:Y:S02]  /*21f0*/  ISETP.GE.AND P2, PT, R2.reuse, R0.reuse, PT ;  /* 0x000000000200720c */ /* 0x0c0fe40003f46270 */
[----:B------:R-:W-:Y:S02]  /*2200*/  IADD3 R33, PT, PT, R2, 0x40, RZ ;  /* 0x0000004002217810 */ /* 0x000fe40007ffe0ff */
[----:B------:R-:W-:Y:S01]  /*2210*/  @!P5 LEA.HI.X R7, R4, R9, R3, 0x1, P0 ;  /* 0x000000090407d211 */ /* 0x000fe200000f0c03 */
[----:B------:R-:W-:Y:S01]  /*2220*/  IMAD.SHL.U32 R3, R48, 0x10, RZ ;  /* 0x0000001030037824 */ /* 0x000fe200078e00ff */
[-C--:B------:R-:W-:Y:S02]  /*2230*/  ISETP.GE.AND P4, PT, R33, R0.reuse, PT ;  /* 0x000000002100720c */ /* 0x080fe40003f86270 */
[----:B------:R-:W-:Y:S01]  /*2240*/  ISETP.GE.AND P3, PT, R30, R0, PT ;  /* 0x000000001e00720c */ /* 0x000fe20003f66270 */
[----:B------:R1:W-:Y:S01]  /*2250*/  @!P5 LDGSTS.E.BYPASS.LTC128B.128 [R16+0x1800], desc[UR4][R6.64] ;  /* 0x018000000610dfae */ /* 0x0003e2000b981a04 */
[----:B------:R-:W-:-:S02]  /*2260*/  SHF.L.U64.HI R5, R48, 0x4, R49 ;  /* 0x0000000430057819 */ /* 0x000fc40000010231 */
[----:B------:R-:W-:Y:S02]  /*2270*/  LEA R4, P0, R3, R27, 0x1 ;  /* 0x0000001b03047211 */ /* 0x000fe400078008ff */
[----:B------:R-:W-:Y:S02]  /*2280*/  ISETP.GE.AND P5, PT, R29, R0, PT ;  /* 0x000000001d00720c */ /* 0x000fe40003fa6270 */
[----:B------:R-:W-:Y:S02]  /*2290*/  LEA.HI.X R5, R3, R31, R5, 0x1, P0 ;  /* 0x0000001f03057211 */ /* 0x000fe400000f0c05 */
[----:B------:R-:W-:Y:S02]  /*22a0*/  @!P1 LEA R8, P0, R48, R4, 0x5 ;  /* 0x0000000430089211 */ /* 0x000fe400078028ff */
[----:B------:R-:W-:Y:S02]  /*22b0*/  IADD3 R40, PT, PT, R2, 0x50, RZ ;  /* 0x0000005002287810 */ /* 0x000fe40007ffe0ff */
[----:B------:R-:W-:Y:S01]  /*22c0*/  @!P1 LEA.HI.X R9, R48, R5, R49, 0x5, P0 ;  /* 0x0000000530099211 */ /* 0x000fe200000f2c31 */
[----:B------:R-:W-:-:S02]  /*22d0*/  @!P4 IMAD R3, R49, 0x60, RZ ;  /* 0x000000603103c824 */ /* 0x000fc400078e02ff */
[----:B-1----:R-:W-:Y:S02]  /*22e0*/  @!P2 IMAD.MOV.U32 R6, RZ, RZ, R27 ;  /* 0x000000ffff06a224 */ /* 0x002fe400078e001b */
[----:B------:R-:W-:-:S05]  /*22f0*/  @!P2 IMAD.MOV.U32 R7, RZ, RZ, R31 ;  /* 0x000000ffff07a224 */ /* 0x000fca00078e001f */
[----:B------:R1:W-:Y:S04]  /*2300*/  @!P2 LDGSTS.E.BYPASS.LTC128B.128 [R16+0x2000], desc[UR4][R6.64] ;  /* 0x020000000610afae */ /* 0x0003e8000b981a04 */
[----:B------:R-:W-:Y:S01]  /*2310*/  @!P3 LDGSTS.E.BYPASS.LTC128B.128 [R16+0x2800], desc[UR4][R4.64] ;  /* 0x028000000410bfae */ /* 0x000fe2000b981a04 */
[----:B------:R-:W-:-:S03]  /*2320*/  ISETP.GE.AND P3, PT, R40, R0, PT ;  /* 0x000000002800720c */ /* 0x000fc60003f66270 */
[----:B------:R3:W-:Y:S01]  /*2330*/  @!P1 LDGSTS.E.BYPASS.LTC128B.128 [R16+0x3000], desc[UR4][R8.64] ;  /* 0x0300000008109fae */ /* 0x0007e2000b981a04 */
[C---:B------:R-:W-:Y:S01]  /*2340*/  VIADD R39, R2.reuse, 0x60 ;  /* 0x0000006002277836 */ /* 0x040fe20000000000 */
[C---:B------:R-:W-:Y:S01]  /*2350*/  LOP3.LUT R32, R2.reuse, 0x80, RZ, 0xfc, !PT ;  /* 0x0000008002207812 */ /* 0x040fe200078efcff */
[----:B------:R-:W-:-:S03]  /*2360*/  VIADD R38, R2, 0x70 ;  /* 0x0000007002267836 */ /* 0x000fc60000000000 */
[----:B------:R-:W-:Y:S02]  /*2370*/  ISETP.GE.AND P0, PT, R39, R0, PT ;  /* 0x000000002700720c */ /* 0x000fe40003f06270 */
[----:B-1----:R-:W-:Y:S01]  /*2380*/  @!P4 MOV R6, R4 ;  /* 0x000000040006c202 */ /* 0x002fe20000000f00 */
[----:B------:R-:W-:-:S04]  /*2390*/  @!P4 IMAD.MOV.U32 R7, RZ, RZ, R5 ;  /* 0x000000ffff07c224 */ /* 0x000fc800078e0005 */
[C---:B------:R-:W-:Y:S01]  /*23a0*/  @!P4 IMAD.WIDE.U32 R6, R48.reuse, 0x60, R6 ;  /* 0x000000603006c825 */ /* 0x040fe200078e0006 */
[----:B---3--:R-:W-:-:S04]  /*23b0*/  @!P5 LEA R8, P1, R48, R4, 0x6 ;  /* 0x000000043008d211 */ /* 0x008fc800078230ff */
[----:B------:R-:W-:Y:S02]  /*23c0*/  @!P4 IADD3 R7, PT, PT, R7, R3, RZ ;  /* 0x000000030707c210 */ /* 0x000fe40007ffe0ff */
[----:B------:R-:W-:Y:S02]  /*23d0*/  @!P5 LEA.HI.X R9, R48, R5, R49, 0x6, P1 ;  /* 0x000000053009d211 */ /* 0x000fe400008f3431 */
[----:B------:R-:W-:-:S03]  /*23e0*/  IADD3 R37, PT, PT, R2, 0xa0, RZ ;  /* 0x000000a002257810 */ /* 0x000fc60007ffe0ff */
[----:B------:R1:W-:Y:S04]  /*23f0*/  @!P5 LDGSTS.E.BYPASS.LTC128B.128 [R16+0x3800], desc[UR4][R8.64] ;  /* 0x038000000810dfae */ /* 0x0003e8000b981a04 */
[----:B------:R3:W-:Y:S01]  /*2400*/  @!P4 LDGSTS.E.BYPASS.LTC128B.128 [R16+0x4000], desc[UR4][R6.64] ;  /* 0x040000000610cfae */ /* 0x0007e2000b981a04 */
[-C--:B------:R-:W-:Y:S02]  /*2410*/  ISETP.GE.AND P4, PT, R32, R0.reuse, PT ;  /* 0x000000002000720c */ /* 0x080fe40003f86270 */
[----:B------:R-:W-:Y:S01]  /*2420*/  ISETP.GE.AND P5, PT, R38, R0, PT ;  /* 0x000000002600720c */ /* 0x000fe20003fa6270 */
[----:B------:R-:W-:Y:S04]  /*2430*/  STL [R1+0x10], R27 ;  /* 0x0000101b01007387 */ /* 0x000fe80000100800 */
[----:B------:R4:W-:Y:S01]  /*2440*/  STL [R1+0x4], R31 ;  /* 0x0000041f01007387 */ /* 0x0009e20000100800 */
[----:B------:R-:W-:Y:S01]  /*2450*/  @!P0 IMAD R3, R49, 0xa0, RZ ;  /* 0x000000a031038824 */ /* 0x000fe200078e02ff */
[----:B-1----:R-:W-:-:S04]  /*2460*/  @!P3 LEA R8, P1, R48, R4, 0x7 ;  /* 0x000000043008b211 */ /* 0x002fc800078238ff */
[-C--:B------:R-:W-:Y:S02]  /*2470*/  @!P3 LEA.HI.X R9, R48, R5.reuse, R49, 0x7, P1 ;  /* 0x000000053009b211 */ /* 0x080fe400008f3c31 */
[----:B------:R-:W-:Y:S01]  /*2480*/  ISETP.GE.AND P1, PT, R37, R0, PT ;  /* 0x000000002500720c */ /* 0x000fe20003f26270 */
[----:B---3--:R-:W-:Y:S01]  /*2490*/  @!P0 IMAD.MOV.U32 R6, RZ, RZ, R4 ;  /* 0x000000ffff068224 */ /* 0x008fe200078e0004 */
[----:B------:R-:W-:Y:S01]  /*24a0*/  @!P0 MOV R7, R5 ;  /* 0x0000000500078202 */ /* 0x000fe20000000f00 */
[----:B------:R1:W-:Y:S01]  /*24b0*/  @!P3 LDGSTS.E.BYPASS.LTC128B.128 [R16+0x4800], desc[UR4][R8.64] ;  /* 0x048000000810bfae */ /* 0x0003e2000b981a04 */
[----:B----4-:R-:W-:-:S04]  /*24c0*/  IADD3 R31, PT, PT, R2, 0x90, RZ ;  /* 0x00000090021f7810 */ /* 0x010fc80007ffe0ff */
[----:B------:R-:W-:Y:S01]  /*24d0*/  ISETP.GE.AND P3, PT, R31, R0, PT ;  /* 0x000000001f00720c */ /* 0x000fe20003f66270 */
[----:B------:R-:W-:Y:S01]  /*24e0*/  @!P0 IMAD.WIDE.U32 R6, R48, 0xa0, R6 ;  /* 0x000000a030068825 */ /* 0x000fe200078e0006 */
[----:B------:R-:W-:-:S03]  /*24f0*/  @!P5 MOV R11, R5 ;  /* 0x00000005000bd202 */ /* 0x000fc60000000f00 */
[----:B------:R-:W-:Y:S01]  /*2500*/  @!P0 IMAD.IADD R7, R7, 0x1, R3 ;  /* 0x0000000107078824 */ /* 0x000fe200078e0203 */
[-C--:B------:R-:W-:Y:S01]  /*2510*/  @!P1 MOV R13, R5.reuse ;  /* 0x00000005000d9202 */ /* 0x080fe20000000f00 */
[C---:B------:R-:W-:Y:S02]  /*2520*/  @!P4 IMAD R14, R49.reuse, 0xe0, RZ ;  /* 0x000000e0310ec824 */ /* 0x040fe400078e02ff */
[--C-:B------:R-:W-:Y:S01]  /*2530*/  @!P5 IMAD.MOV.U32 R10, RZ, RZ, R4.reuse ;  /* 0x000000ffff0ad224 */ /* 0x100fe200078e0004 */
[----:B------:R3:W-:Y:S01]  /*2540*/  @!P0 LDGSTS.E.BYPASS.LTC128B.128 [R16+0x5000], desc[UR4][R6.64] ;  /* 0x0500000006108fae */ /* 0x0007e2000b981a04 */
[--C-:B------:R-:W-:Y:S02]  /*2550*/  @!P1 IMAD.MOV.U32 R12, RZ, RZ, R4.reuse ;  /* 0x000000ffff0c9224 */ /* 0x100fe400078e0004 */
[----:B------:R-:W-:Y:S01]  /*2560*/  @!P5 IMAD R3, R49, 0xc0, RZ ;  /* 0x000000c03103d824 */ /* 0x000fe200078e02ff */
[----:B-1----:R-:W-:Y:S01]  /*2570*/  @!P4 MOV R9, R5 ;  /* 0x000000050009c202 */ /* 0x002fe20000000f00 */
[----:B------:R-:W-:-:S04]  /*2580*/  @!P4 IMAD.MOV.U32 R8, RZ, RZ, R4 ;  /* 0x000000ffff08c224 */ /* 0x000fc800078e0004 */
[----:B------:R-:W-:-:S04]  /*2590*/  @!P4 IMAD.WIDE.U32 R8, R48, 0xe0, R8 ;  /* 0x000000e03008c825 */ /* 0x000fc800078e0008 */
[C---:B------:R-:W-:Y:S01]  /*25a0*/  @!P5 IMAD.WIDE.U32 R10, R48.reuse, 0xc0, R10 ;  /* 0x000000c0300ad825 */ /* 0x040fe200078e000a */
[----:B------:R-:W-:Y:S02]  /*25b0*/  @!P4 IADD3 R9, PT, PT, R9, R14, RZ ;  /* 0x0000000e0909c210 */ /* 0x000fe40007ffe0ff */
[C---:B------:R-:W-:Y:S01]  /*25c0*/  @!P3 LEA R14, P0, R48.reuse, R4, 0x8 ;  /* 0x00000004300eb211 */ /* 0x040fe200078040ff */
[----:B------:R-:W-:Y:S02]  /*25d0*/  @!P1 IMAD R15, R49, 0x120, RZ ;  /* 0x00000120310f9824 */ /* 0x000fe400078e02ff */
[----:B------:R-:W-:-:S04]  /*25e0*/  @!P1 IMAD.WIDE.U32 R12, R48, 0x120, R12 ;  /* 0x00000120300c9825 */ /* 0x000fc800078e000c */
[----:B------:R-:W-:Y:S02]  /*25f0*/  @!P5 IMAD.IADD R11, R11, 0x1, R3 ;  /* 0x000000010b0bd824 */ /* 0x000fe400078e0203 */
[----:B---3--:R-:W-:Y:S01]  /*2600*/  @!P1 IMAD.IADD R7, R13, 0x1, R15 ;  /* 0x000000010d079824 */ /* 0x008fe200078e020f */
[----:B------:R-:W-:Y:S01]  /*2610*/  @!P3 LEA.HI.X R15, R48, R5, R49, 0x8, P0 ;  /* 0x00000005300fb211 */ /* 0x000fe200000f4431 */
[C---:B------:R-:W-:Y:S01]  /*2620*/  VIADD R26, R2.reuse, 0xd0 ;  /* 0x000000d0021a7836 */ /* 0x040fe20000000000 */
[----:B------:R-:W-:Y:S01]  /*2630*/  @!P1 MOV R6, R12 ;  /* 0x0000000c00069202 */ /* 0x000fe20000000f00 */
[C---:B------:R-:W-:Y:S01]  /*2640*/  VIADD R36, R2.reuse, 0xf0 ;  /* 0x000000f002247836 */ /* 0x040fe20000000000 */
[C---:B------:R-:W-:Y:S01]  /*2650*/  IADD3 R27, PT, PT, R2.reuse, 0xc0, RZ ;  /* 0x000000c0021b7810 */ /* 0x040fe20007ffe0ff */
[----:B------:R1:W-:Y:S01]  /*2660*/  @!P5 LDGSTS.E.BYPASS.LTC128B.128 [R16+0x5800], desc[UR4][R10.64] ;  /* 0x058000000a10dfae */ /* 0x0003e2000b981a04 */
[C---:B------:R-:W-:Y:S01]  /*2670*/  VIADD R23, R2.reuse, 0xb0 ;  /* 0x000000b002177836 */ /* 0x040fe20000000000 */
[----:B------:R-:W-:-:S02]  /*2680*/  IADD3 R24, PT, PT, R2, 0xe0, RZ ;  /* 0x000000e002187810 */ /* 0x000fc40007ffe0ff */
[----:B------:R3:W-:Y:S01]  /*2690*/  @!P4 LDGSTS.E.BYPASS.LTC128B.128 [R16+0x6000], desc[UR4][R8.64] ;  /* 0x060000000810cfae */ /* 0x0007e2000b981a04 */
[----:B------:R-:W-:-:S03]  /*26a0*/  ISETP.GE.AND P4, PT, R27, R0, PT ;  /* 0x000000001b00720c */ /* 0x000fc60003f86270 */
[----:B------:R4:W-:Y:S01]  /*26b0*/  @!P3 LDGSTS.E.BYPASS.LTC128B.128 [R16+0x6800], desc[UR4][R14.64] ;  /* 0x068000000e10bfae */ /* 0x0009e2000b981a04 */
[-C--:B------:R-:W-:Y:S02]  /*26c0*/  ISETP.GE.AND P3, PT, R26, R0.reuse, PT ;  /* 0x000000001a00720c */ /* 0x080fe40003f66270 */
[-C--:B------:R-:W-:Y:S01]  /*26d0*/  ISETP.GE.AND P0, PT, R36, R0.reuse, PT ;  /* 0x000000002400720c */ /* 0x080fe20003f06270 */
[----:B------:R4:W-:Y:S01]  /*26e0*/  @!P1 LDGSTS.E.BYPASS.LTC128B.128 [R16+0x7000], desc[UR4][R6.64] ;  /* 0x0700000006109fae */ /* 0x0009e2000b981a04 */
[-C--:B------:R-:W-:Y:S02]  /*26f0*/  ISETP.GE.AND P1, PT, R24, R0.reuse, PT ;  /* 0x000000001800720c */ /* 0x080fe40003f26270 */
[----:B------:R-:W-:-:S03]  /*2700*/  ISETP.GE.AND P5, PT, R23, R0, PT ;  /* 0x000000001700720c */ /* 0x000fc60003fa6270 */
[----:B------:R-:W-:-:S04]  /*2710*/  @!P4 IMAD R3, R49, 0x160, RZ ;  /* 0x000001603103c824 */ /* 0x000fc800078e02ff */
[C---:B------:R-:W-:Y:S01]  /*2720*/  @!P3 IMAD R17, R49.reuse, 0x180, RZ ;  /* 0x000001803111b824 */ /* 0x040fe200078e02ff */
[-C--:B-1----:R-:W-:Y:S01]  /*2730*/  @!P4 MOV R10, R4.reuse ;  /* 0x00000004000ac202 */ /* 0x082fe20000000f00 */
[--C-:B------:R-:W-:Y:S01]  /*2740*/  @!P4 IMAD.MOV.U32 R11, RZ, RZ, R5.reuse ;  /* 0x000000ffff0bc224 */ /* 0x100fe200078e0005 */
[-C--:B---3--:R-:W-:Y:S01]  /*2750*/  @!P3 MOV R8, R4.reuse ;  /* 0x000000040008b202 */ /* 0x088fe20000000f00 */
[--C-:B------:R-:W-:Y:S02]  /*2760*/  @!P3 IMAD.MOV.U32 R9, RZ, RZ, R5.reuse ;  /* 0x000000ffff09b224 */ /* 0x100fe400078e0005 */
[----:B------:R-:W-:Y:S01]  /*2770*/  @!P5 IMAD R12, R49, 0x140, RZ ;  /* 0x00000140310cd824 */ /* 0x000fe200078e02ff */
[-C--:B----4-:R-:W-:Y:S01]  /*2780*/  @!P0 MOV R14, R4.reuse ;  /* 0x00000004000e8202 */ /* 0x090fe20000000f00 */
[--C-:B------:R-:W-:Y:S01]  /*2790*/  @!P0 IMAD.MOV.U32 R15, RZ, RZ, R5.reuse ;  /* 0x000000ffff0f8224 */ /* 0x100fe200078e0005 */
[----:B------:R-:W-:Y:S01]  /*27a0*/  @!P1 MOV R6, R4 ;  /* 0x0000000400069202 */ /* 0x000fe20000000f00 */
[----:B------:R-:W-:-:S02]  /*27b0*/  @!P1 IMAD.MOV.U32 R7, RZ, RZ, R5 ;  /* 0x000000ffff079224 */ /* 0x000fc400078e0005 */
[----:B------:R-:W-:-:S04]  /*27c0*/  @!P5 IMAD.WIDE.U32 R4, R48, 0x140, R4 ;  /* 0x000001403004d825 */ /* 0x000fc800078e0004 */
[----:B------:R-:W-:Y:S01]  /*27d0*/  @!P4 IMAD.WIDE.U32 R10, R48, 0x160, R10 ;  /* 0x00000160300ac825 */ /* 0x000fe200078e000a */
[----:B------:R-:W-:-:S03]  /*27e0*/  @!P5 IADD3 R13, PT, PT, R5, R12, RZ ;  /* 0x0000000c050dd210 */ /* 0x000fc60007ffe0ff */
[----:B------:R-:W-:-:S04]  /*27f0*/  @!P3 IMAD.WIDE.U32 R8, R48, 0x180, R8 ;  /* 0x000001803008b825 */ /* 0x000fc800078e0008 */
[----:B------:R-:W-:Y:S02]  /*2800*/  @!P1 IMAD R18, R49, 0x1a0, RZ ;  /* 0x000001a031129824 */ /* 0x000fe400078e02ff */
[----:B------:R-:W-:Y:S01]  /*2810*/  @!P1 IMAD.WIDE.U32 R6, R48, 0x1a0, R6 ;  /* 0x000001a030069825 */ /* 0x000fe200078e0006 */
[----:B------:R-:W-:-:S03]  /*2820*/  @!P3 IADD3 R9, PT, PT, R9, R17, RZ ;  /* 0x000000110909b210 */ /* 0x000fc60007ffe0ff */
[----:B------:R-:W-:Y:S02]  /*2830*/  @!P5 IMAD.MOV.U32 R12, RZ, RZ, R4 ;  /* 0x000000ffff0cd224 */ /* 0x000fe400078e0004 */
[----:B------:R-:W-:Y:S02]  /*2840*/  @!P4 IMAD.IADD R11, R11, 0x1, R3 ;  /* 0x000000010b0bc824 */ /* 0x000fe400078e0203 */
[----:B------:R-:W-:Y:S01]  /*2850*/  @!P0 IMAD R19, R49, 0x1c0, RZ ;  /* 0x000001c031138824 */ /* 0x000fe200078e02ff */
[----:B------:R-:W-:Y:S01]  /*2860*/  @!P5 LDGSTS.E.BYPASS.LTC128B.128 [R16+0x7800], desc[UR4][R12.64] ;  /* 0x078000000c10dfae */ /* 0x000fe2000b981a04 */
[----:B------:R-:W-:-:S03]  /*2870*/  @!P0 IMAD.WIDE.U32 R14, R48, 0x1c0, R14 ;  /* 0x000001c0300e8825 */ /* 0x000fc600078e000e */
[----:B------:R-:W-:Y:S01]  /*2880*/  @!P4 LDGSTS.E.BYPASS.LTC128B.128 [R16+0x8000], desc[UR4][R10.64] ;  /* 0x080000000a10cfae */ /* 0x000fe2000b981a04 */
[----:B------:R-:W-:Y:S01]  /*2890*/  @!P1 IMAD.IADD R7, R7, 0x1, R18 ;  /* 0x0000000107079824 */ /* 0x000fe200078e0212 */
[----:B------:R-:W-:Y:S02]  /*28a0*/  @!P0 IADD3 R5, PT, PT, R15, R19, RZ ;  /* 0x000000130f058210 */ /* 0x000fe40007ffe0ff */
[----:B------:R-:W-:Y:S01]  /*28b0*/  @!P0 MOV R4, R14 ;  /* 0x0000000e00048202 */ /* 0x000fe20000000f00 */
[----:B------:R-:W-:Y:S04]  /*28c0*/  @!P3 LDGSTS.E.BYPASS.LTC128B.128 [R16+0x8800], desc[UR4][R8.64] ;  /* 0x088000000810bfae */ /* 0x000fe8000b981a04 */
[----:B------:R1:W-:Y:S04]  /*28d0*/  @!P1 LDGSTS.E.BYPASS.LTC128B.128 [R16+0x9000], desc[UR4][R6.64] ;  /* 0x0900000006109fae */ /* 0x0003e8000b981a04 */
[----:B------:R3:W-:Y:S04]  /*28e0*/  @!P0 LDGSTS.E.BYPASS.LTC128B.128 [R16+0x9800], desc[UR4][R4.64] ;  /* 0x0980000004108fae */ /* 0x0007e8000b981a04 */
[----:B------:R-:W0:Y:S04]  /*28f0*/  LDGDEPBAR ;  /* 0x00000000000079af */ /* 0x000e280000000000 */
[----:B------:R4:W5:Y:S04]  /*2900*/  LD.E R226, desc[UR4][R134.64+0x184] ;  /* 0x0001840486e27980 */ /* 0x000968000c101900 */
[----:B------:R4:W5:Y:S01]  /*2910*/  LD.E R225, desc[UR4][R134.64+0x188] ;  /* 0x0001880486e17980 */ /* 0x000962000c101900 */
[----:B-1----:R-:W-:-:S04]  /*2920*/  IABS R6, R22 ;  /* 0x0000001600067213 */ /* 0x002fc80000000000 */
[----:B---3--:R-:W1:Y:S01]  /*2930*/  I2F.RP R4, R6 ;  /* 0x0000000600047306 */ /* 0x008e620000209400 */
[----:B------:R-:W-:Y:S01]  /*2940*/  IABS R8, R22 ;  /* 0x0000001600087213 */ /* 0x000fe20000000000 */
[----:B------:R-:W-:-:S06]  /*2950*/  DEPBAR.LE SB0, 0x0 ;  /* 0x000080000000791a */ /* 0x000fcc0000000000 */
[----:B-1----:R-:W1:Y:S02]  /*2960*/  MUFU.RCP R4, R4 ;  /* 0x0000000400047308 */ /* 0x002e640000001000 */
[----:B-1----:R-:W-:-:S06]  /*2970*/  VIADD R4, R4, 0xffffffe ;  /* 0x0ffffffe04047836 */ /* 0x002fcc0000000000 */
[----:B------:R-:W1:Y:S02]  /*2980*/  F2I.FTZ.U32.TRUNC.NTZ R5, R4 ;  /* 0x0000000400057305 */ /* 0x000e64000021f000 */
[----:B-1----:R-:W-:Y:S01]  /*2990*/  IADD3 R3, PT, PT, RZ, -R5, RZ ;  /* 0x80000005ff037210 */ /* 0x002fe20007ffe0ff */
[----:B------:R-:W-:-:S04]  /*29a0*/  IMAD.MOV.U32 R4, RZ, RZ, RZ ;  /* 0x000000ffff047224 */ /* 0x000fc800078e00ff */
[----:B------:R-:W-:Y:S01]  /*29b0*/  IMAD R7, R3, R6, RZ ;  /* 0x0000000603077224 */ /* 0x000fe200078e02ff */
[----:B------:R-:W-:-:S03]  /*29c0*/  IABS R3, R47 ;  /* 0x0000002f00037213 */ /* 0x000fc60000000000 */
[----:B------:R-:W-:Y:S01]  /*29d0*/  IMAD.HI.U32 R7, R5, R7, R4 ;  /* 0x0000000705077227 */ /* 0x000fe200078e0004 */
[----:B------:R-:W-:-:S03]  /*29e0*/  MOV R4, R3 ;  /* 0x0000000300047202 */ /* 0x000fc60000000f00 */
[----:B------:R-:W-:-:S05]  /*29f0*/  IMAD.MOV R3, RZ, RZ, -R8 ;  /* 0x000000ffff037224 */ /* 0x000fca00078e0a08 */
[----:B------:R-:W-:Y:S01]  /*2a00*/  MOV R5, R3 ;  /* 0x0000000300057202 */ /* 0x000fe20000000f00 */
        /* <DEDUP_REMOVED lines=8> */
[----:B------:R-:W-:Y:S01]  /*2a90*/  ISETP.NE.AND P1, PT, R22, RZ, PT ;  /* 0x000000ff1600720c */ /* 0x000fe20003f25270 */
[----:B------:R-:W-:-:S04]  /*2aa0*/  IMAD R4, R41, R230, RZ ;  /* 0x000000e629047224 */ /* 0x000fc800078e02ff */
[----:B------:R-:W-:Y:S02]  /*2ab0*/  @P3 VIADD R3, R3, 0x1 ;  /* 0x0000000103033836 */ /* 0x000fe40000000000 */
[----:B------:R-:W-:-:S04]  /*2ac0*/  IMAD R6, R25, R231, R4 ;  /* 0x000000e719067224 */ /* 0x000fc800078e0204 */
[----:B------:R-:W-:Y:S02]  /*2ad0*/  @!P0 IADD3 R3, PT, PT, -R3, RZ, RZ ;  /* 0x000000ff03038210 */ /* 0x000fe40007ffe1ff */
[----:B------:R-:W-:Y:S01]  /*2ae0*/  @!P1 LOP3.LUT R3, RZ, R22, RZ, 0x33, !PT ;  /* 0x00000016ff039212 */ /* 0x000fe200078e33ff */
[----:B------:R-:W-:-:S03]  /*2af0*/  IMAD.WIDE.U32 R4, R25, R230, RZ ;  /* 0x000000e619047225 */ /* 0x000fc600078e00ff */
[----:B------:R-:W-:Y:S01]  /*2b00*/  SHF.R.S32.HI R9, RZ, 0x1f, R3 ;  /* 0x0000001fff097819 */ /* 0x000fe20000011403 */
[-C--:B------:R-:W-:Y:S02]  /*2b10*/  IMAD R8, R35, R3.reuse, RZ ;  /* 0x0000000323087224 */ /* 0x080fe400078e02ff */
[----:B------:R-:W-:Y:S01]  /*2b20*/  IMAD.IADD R7, R5, 0x1, R6 ;  /* 0x0000000105077824 */ /* 0x000fe200078e0206 */
[----:B------:R-:W-:Y:S01]  /*2b30*/  IADD3 R6, P1, P0, R4, R42, R46 ;  /* 0x0000002a04067210 */ /* 0x000fe2000783e02e */
[----:B------:R-:W-:-:S04]  /*2b40*/  IMAD.WIDE.U32 R4, R34, R3, RZ ;  /* 0x0000000322047225 */ /* 0x000fc800078e00ff */
[----:B------:R-:W-:Y:S01]  /*2b50*/  IMAD R3, R9, R34, R8 ;  /* 0x0000002209037224 */ /* 0x000fe200078e0208 */
[----:B------:R-:W-:Y:S02]  /*2b60*/  IADD3.X R7, PT, PT, R7, R43, RZ, P1, P0 ;  /* 0x0000002b07077210 */ /* 0x000fe40000fe04ff */
[----:B------:R-:W-:Y:S02]  /*2b70*/  IADD3 R4, P0, PT, R6, R4, RZ ;  /* 0x0000000406047210 */ /* 0x000fe40007f1e0ff */
[----:B------:R-:W-:-:S05]  /*2b80*/  IADD3 R5, PT, PT, R5, R3, RZ ;  /* 0x0000000305057210 */ /* 0x000fca0007ffe0ff */
[----:B------:R-:W-:Y:S02]  /*2b90*/  IMAD.X R5, R7, 0x1, R5, P0 ;  /* 0x0000000107057824 */ /* 0x000fe400000e0605 */
[----:B------:R-:W-:-:S04]  /*2ba0*/  IMAD.WIDE.U32 R4, R2, R230, R4 ;  /* 0x000000e602047225 */ /* 0x000fc800078e0004 */
[----:B------:R-:W-:Y:S01]  /*2bb0*/  IMAD R2, R231, R2, RZ ;  /* 0x00000002e7027224 */ /* 0x000fe200078e02ff */
[----:B--2---:R-:W-:-:S04]  /*2bc0*/  LEA R10, P0, R4, R20, 0x1 ;  /* 0x00000014040a7211 */ /* 0x004fc800078008ff */
[----:B------:R-:W-:Y:S02]  /*2bd0*/  IADD3 R2, PT, PT, R5, R2, RZ ;  /* 0x0000000205027210 */ /* 0x000fe40007ffe0ff */
[----:B------:R-:W-:Y:S02]  /*2be0*/  MOV R3, R44 ;  /* 0x0000002c00037202 */ /* 0x000fe40000000f00 */
[----:B------:R-:W-:Y:S01]  /*2bf0*/  LEA.HI.X R11, R4, R21, R2, 0x1, P0 ;  /* 0x00000015040b7211 */ /* 0x000fe200000f0c02 */
[----:B------:R-:W-:Y:S01]  /*2c00*/  IMAD.MOV.U32 R2, RZ, RZ, R45 ;  /* 0x000000ffff027224 */ /* 0x000fe200078e002d */
[----:B------:R4:W-:Y:S04]  /*2c10*/  STL [R1+0x18], R10 ;  /* 0x0000180a01007387 */ /* 0x0009e80000100800 */
[----:B------:R4:W-:Y:S04]  /*2c20*/  STL [R1+0x14], R11 ;  /* 0x0000140b01007387 */ /* 0x0009e80000100800 */
[----:B------:R4:W-:Y:S02]  /*2c30*/  STL.64 [R1+0x8], R2 ;  /* 0x0000080201007387 */ /* 0x0009e40000100a00 */
[----:B------:R-:W-:Y:S05]  /*2c40*/  WARPSYNC.ALL ;  /* 0x0000000000007948 */ /* 0x000fea0003800000 */
[----:B------:R-:W-:Y:S01]  /*2c50*/  BAR.SYNC.DEFER_BLOCKING 0x0 ;  /* 0x0000000000007b1d */ /* 0x000fe20000010000 */
[----:B----4-:R-:W-:Y:S01]  /*2c60*/  IMAD.SHL.U32 R3, R230, 0x10, RZ ;  /* 0x00000010e6037824 */ /* 0x010fe200078e00ff */
[-C--:B------:R-:W-:Y:S01]  /*2c70*/  ISETP.GE.AND P0, PT, R30, R0.reuse, PT ;  /* 0x000000001e00720c */ /* 0x080fe20003f06270 */
[----:B------:R-:W-:Y:S01]  /*2c80*/  @!P2 IMAD.MOV.U32 R5, RZ, RZ, R11 ;  /* 0x000000ffff05a224 */ /* 0x000fe200078e000b */
[----:B------:R-:W-:Y:S01]  /*2c90*/  ISETP.GE.AND P5, PT, R28, R0, PT ;  /* 0x000000001c00720c */ /* 0x000fe20003fa6270 */
[----:B------:R-:W-:Y:S01]  /*2ca0*/  IMAD.SHL.U32 R22, R221, 0x40, RZ ;  /* 0x00000040dd167824 */ /* 0x000fe200078e00ff */
[----:B------:R-:W-:Y:S01]  /*2cb0*/  SHF.L.U64.HI R4, R230, 0x4, R231 ;  /* 0x00000004e6047819 */ /* 0x000fe200000102e7 */
[----:B------:R-:W-:Y:S01]  /*2cc0*/  BSSY.RECONVERGENT B1, `(.L_x_7224) ;  /* 0x0000223000017945 */ /* 0x000fe20003800200 */
[----:B------:R-:W-:-:S02]  /*2cd0*/  LEA R2, P1, R3, R10, 0x1 ;  /* 0x0000000a03027211 */ /* 0x000fc400078208ff */
[-C--:B------:R-:W-:Y:S01]  /*2ce0*/  ISETP.GE.AND P3, PT, R29, R0.reuse, PT ;  /* 0x000000001d00720c */ /* 0x080fe20003f66270 */
[----:B------:R-:W-:Y:S01]  /*2cf0*/  STL [R1+0x4c], R22 ;  /* 0x00004c1601007387 */ /* 0x000fe20000100800 */
[----:B------:R-:W-:Y:S01]  /*2d00*/  LEA.HI.X R3, R3, R11, R4, 0x1, P1 ;  /* 0x0000000b03037211 */ /* 0x000fe200008f0c04 */
[----:B------:R-:W-:Y:S01]  /*2d10*/  @!P2 IMAD.MOV.U32 R4, RZ, RZ, R10 ;  /* 0x000000ffff04a224 */ /* 0x000fe200078e000a */
[----:B------:R-:W-:Y:S02]  /*2d20*/  ISETP.GE.AND P4, PT, R33, R0, PT ;  /* 0x000000002100720c */ /* 0x000fe40003f86270 */
[----:B------:R-:W-:Y:S02]  /*2d30*/  SHF.R.U32.HI R64, RZ, 0x1, R221 ;  /* 0x00000001ff407819 */ /* 0x000fe400000116dd */
[----:B------:R-:W-:-:S04]  /*2d40*/  @!P5 LEA R8, P1, R230, R2, 0x5 ;  /* 0x00000002e608d211 */ /* 0x000fc800078228ff */
[----:B------:R-:W-:Y:S01]  /*2d50*/  @!P5 LEA.HI.X R9, R230, R3, R231, 0x5, P1 ;  /* 0x00000003e609d211 */ /* 0x000fe200008f2ce7 */
[----:B------:R-:W-:Y:S01]  /*2d60*/  @!PT LDS RZ, [RZ] ;  /* 0x00000000fffff984 */ /* 0x000fe20000000800 */
[----:B------:R-:W-:Y:S01]  /*2d70*/  @!PT LDS RZ, [RZ] ;  /* 0x00000000fffff984 */ /* 0x000fe20000000800 */
[----:B------:R-:W-:Y:S01]  /*2d80*/  @!PT LDS RZ, [RZ] ;  /* 0x00000000fffff984 */ /* 0x000fe20000000800 */
[----:B------:R1:W-:Y:S01]  /*2d90*/  @!P2 LDGSTS.E.BYPASS.LTC128B.128 [R16+0xa000], desc[UR4][R4.64] ;  /* 0x0a0000000410afae */ /* 0x0003e2000b981a04 */
[----:B------:R-:W-:-:S03]  /*2da0*/  ISETP.GE.AND P1, PT, R39, R0, PT ;  /* 0x000000002700720c */ /* 0x000fc60003f26270 */
[----:B------:R-:W-:Y:S01]  /*2db0*/  @!P4 IMAD R10, R231, 0x60, RZ ;  /* 0x00000060e70ac824 */ /* 0x000fe200078e02ff */
[----:B------:R-:W-:Y:S01]  /*2dc0*/  @P2 STS.128 [R16+0xa000], RZ ;  /* 0x00a000ff10002388 */ /* 0x000fe20000000c00 */
[----:B------:R-:W-:-:S03]  /*2dd0*/  ISETP.GE.AND P2, PT, R40, R0, PT ;  /* 0x000000002800720c */ /* 0x000fc60003f46270 */
[----:B------:R-:W-:Y:S04]  /*2de0*/  @P0 STS.128 [R16+0xa800], RZ ;  /* 0x00a800ff10000388 */ /* 0x000fe80000000c00 */
[----:B------:R-:W-:Y:S01]  /*2df0*/  @!PT LDS RZ, [RZ] ;  /* 0x00000000fffff984 */ /* 0x000fe20000000800 */
[----:B------:R-:W-:Y:S01]  /*2e00*/  @!PT LDS RZ, [RZ] ;  /* 0x00000000fffff984 */ /* 0x000fe20000000800 */
[----:B------:R-:W-:Y:S01]  /*2e10*/  @!PT LDS RZ, [RZ] ;  /* 0x00000000fffff984 */ /* 0x000fe20000000800 */
[----:B------:R-:W-:Y:S01]  /*2e20*/  @!P0 LDGSTS.E.BYPASS.LTC128B.128 [R16+0xa800], desc[UR4][R2.64] ;  /* 0x0a80000002108fae */ /* 0x000fe2000b981a04 */
[C---:B------:R-:W-:Y:S01]  /*2e30*/  @!P3 LEA R6, P0, R230.reuse, R2, 0x6 ;  /* 0x00000002e606b211 */ /* 0x040fe200078030ff */
[----:B------:R-:W-:Y:S02]  /*2e40*/  @!P1 IMAD R12, R231, 0xa0, RZ ;  /* 0x000000a0e70c9824 */ /* 0x000fe400078e02ff */
[----:B------:R-:W-:Y:S01]  /*2e50*/  @P5 STS.128 [R16+0xb000], RZ ;  /* 0x00b000ff10005388 */ /* 0x000fe20000000c00 */
[----:B------:R-:W-:Y:S02]  /*2e60*/  @!P3 LEA.HI.X R7, R230, R3, R231, 0x6, P0 ;  /* 0x00000003e607b211 */ /* 0x000fe400000f34e7 */
[-C--:B------:R-:W-:Y:S01]  /*2e70*/  ISETP.GE.AND P0, PT, R38, R0.reuse, PT ;  /* 0x000000002600720c */ /* 0x080fe20003f06270 */
[----:B------:R-:W-:Y:S01]  /*2e80*/  @!PT LDS RZ, [RZ] ;  /* 0x00000000fffff984 */ /* 0x000fe20000000800 */
[----:B------:R-:W-:Y:S01]  /*2e90*/  @!PT LDS RZ, [RZ] ;  /* 0x00000000fffff984 */ /* 0x000fe20000000800 */
[----:B------:R-:W-:Y:S01]  /*2ea0*/  @!PT LDS RZ, [RZ] ;  /* 0x00000000fffff984 */ /* 0x000fe20000000800 */
[----:B------:R2:W-:Y:S01]  /*2eb0*/  @!P5 LDGSTS.E.BYPASS.LTC128B.128 [R16+0xb000], desc[UR4][R8.64] ;  /* 0x0b0000000810dfae */ /* 0x0005e2000b981a04 */
[----:B------:R-:W-:-:S03]  /*2ec0*/  ISETP.GE.AND P5, PT, R32, R0, PT ;  /* 0x000000002000720c */ /* 0x000fc60003fa6270 */
[----:B------:R-:W-:Y:S01]  /*2ed0*/  @P3 STS.128 [R16+0xb800], RZ ;  /* 0x00b800ff10003388 */ /* 0x000fe20000000c00 */
[----:B-1----:R-:W-:Y:S01]  /*2ee0*/  @!P4 MOV R5, R3 ;  /* 0x000000030005c202 */ /* 0x002fe20000000f00 */
[----:B------:R-:W-:Y:S02]  /*2ef0*/  @!P4 IMAD.MOV.U32 R4, RZ, RZ, R2 ;  /* 0x000000ffff04c224 */ /* 0x000fe400078e0002 */
[----:B------:R-:W-:Y:S01]  /*2f00*/  @!PT LDS RZ, [RZ] ;  /* 0x00000000fffff984 */ /* 0x000fe20000000800 */
[----:B------:R-:W-:Y:S01]  /*2f10*/  @!PT LDS RZ, [RZ] ;  /* 0x00000000fffff984 */ /* 0x000fe20000000800 */
[----:B------:R-:W-:Y:S01]  /*2f20*/  @!PT LDS RZ, [RZ] ;  /* 0x00000000fffff984 */ /* 0x000fe20000000800 */
[----:B------:R1:W-:Y:S02]  /*2f30*/  @!P3 LDGSTS.E.BYPASS.LTC128B.128 [R16+0xb800], desc[UR4][R6.64] ;  /* 0x0b8000000610bfae */ /* 0x0003e4000b981a04 */
[C---:B------:R-:W-:Y:S02]  /*2f40*/  @!P4 IMAD.WIDE.U32 R4, R230.reuse, 0x60, R4 ;  /* 0x00000060e604c825 */ /* 0x040fe400078e0004 */
[----:B------:R-:W-:Y:S02]  /*2f50*/  @P4 STS.128 [R16+0xc000], RZ ;  /* 0x00c000ff10004388 */ /* 0x000fe40000000c00 */
[----:B------:R-:W-:Y:S01]  /*2f60*/  @!P4 IMAD.IADD R5, R5, 0x1, R10 ;  /* 0x000000010505c824 */ /* 0x000fe200078e020a */
[----:B------:R-:W-:Y:S01]  /*2f70*/  @!P2 LEA R10, P3, R230, R2, 0x7 ;  /* 0x00000002e60aa211 */ /* 0x000fe200078638ff */
[----:B------:R-:W-:-:S02]  /*2f80*/  @!P0 IMAD R13, R231, 0xc0, RZ ;  /* 0x000000c0e70d8824 */ /* 0x000fc400078e02ff */
[----:B------:R-:W-:Y:S01]  /*2f90*/  @!P5 IMAD R14, R231, 0xe0, RZ ;  /* 0x000000e0e70ed824 */ /* 0x000fe200078e02ff */
[----:B------:R-:W-:Y:S01]  /*2fa0*/  @!PT LDS RZ, [RZ] ;  /* 0x00000000fffff984 */ /* 0x000fe20000000800 */
[----:B------:R-:W-:Y:S01]  /*2fb0*/  @!PT LDS RZ, [RZ] ;  /* 0x00000000fffff984 */ /* 0x000fe20000000800 */
[----:B------:R-:W-:Y:S01]  /*2fc0*/  @!PT LDS RZ, [RZ] ;  /* 0x00000000fffff984 */ /* 0x000fe20000000800 */
[----:B------:R3:W-:Y:S01]  /*2fd0*/  @!P4 LDGSTS.E.BYPASS.LTC128B.128 [R16+0xc000], desc[UR4][R4.64] ;  /* 0x0c0000000410cfae */ /* 0x0007e2000b981a04 */
[-C--:B------:R-:W-:Y:S02]  /*2fe0*/  ISETP.GE.AND P4, PT, R31, R0.reuse, PT ;  /* 0x000000001f00720c */ /* 0x080fe40003f86270 */
[C---:B------:R-:W-:Y:S01]  /*2ff0*/  @!P2 LEA.HI.X R11, R230.reuse, R3, R231, 0x7, P3 ;  /* 0x00000003e60ba211 */ /* 0x040fe200018f3ce7 */
[----:B------:R-:W-:Y:S01]  /*3000*/  @P2 STS.128 [R16+0xc800], RZ ;  /* 0x00c800ff10002388 */ /* 0x000fe20000000c00 */
[-C--:B------:R-:W-:Y:S01]  /*3010*/  ISETP.GE.AND P3, PT, R37, R0.reuse, PT ;  /* 0x000000002500720c */ /* 0x080fe20003f66270 */
[----:B--2---:R-:W-:Y:S02]  /*3020*/  @!P1 IMAD.MOV.U32 R8, RZ, RZ, R2 ;  /* 0x000000ffff089224 */ /* 0x004fe400078e0002 */
[----:B------:R-:W-:Y:S01]  /*3030*/  @!P1 IMAD.MOV.U32 R9, RZ, RZ, R3 ;  /* 0x000000ffff099224 */ /* 0x000fe200078e0003 */
[----:B------:R-:W-:Y:S01]  /*3040*/  @!PT LDS RZ, [RZ] ;  /* 0x00000000fffff984 */ /* 0x000fe20000000800 */
[----:B------:R-:W-:Y:S01]  /*3050*/  @!PT LDS RZ, [RZ] ;  /* 0x00000000fffff984 */ /* 0x000fe20000000800 */
[----:B------:R-:W-:Y:S01]  /*3060*/  @!PT LDS RZ, [RZ] ;  /* 0x00000000fffff984 */ /* 0x000fe20000000800 */
[----:B------:R-:W-:Y:S01]  /*3070*/  @!P2 LDGSTS.E.BYPASS.LTC128B.128 [R16+0xc800], desc[UR4][R10.64] ;  /* 0x0c8000000a10afae */ /* 0x000fe2000b981a04 */
[----:B------:R-:W-:Y:S01]  /*3080*/  ISETP.GE.AND P2, PT, R23, R0, PT ;  /* 0x000000001700720c */ /* 0x000fe20003f46270 */
[----:B------:R-:W-:-:S02]  /*3090*/  @!P1 IMAD.WIDE.U32 R8, R230, 0xa0, R8 ;  /* 0x000000a0e6089825 */ /* 0x000fc400078e0008 */
[----:B------:R-:W-:Y:S01]  /*30a0*/  @P1 STS.128 [R16+0xd000], RZ ;  /* 0x00d000ff10001388 */ /* 0x000fe20000000c00 */
[----:B-1----:R-:W-:Y:S01]  /*30b0*/  @!P0 MOV R6, R2 ;  /* 0x0000000200068202 */ /* 0x002fe20000000f00 */
[----:B------:R-:W-:Y:S01]  /*30c0*/  @!P0 IMAD.MOV.U32 R7, RZ, RZ, R3 ;  /* 0x000000ffff078224 */ /* 0x000fe200078e0003 */
[----:B------:R-:W-:Y:S02]  /*30d0*/  @!P1 IADD3 R9, PT, PT, R9, R12, RZ ;  /* 0x0000000c09099210 */ /* 0x000fe40007ffe0ff */
[----:B------:R-:W-:Y:S02]  /*30e0*/  @!P3 IMAD R12, R231, 0x120, RZ ;  /* 0x00000120e70cb824 */ /* 0x000fe400078e02ff */
[----:B------:R-:W-:Y:S01]  /*30f0*/  @!P0 IMAD.WIDE.U32 R6, R230, 0xc0, R6 ;  /* 0x000000c0e6068825 */ /* 0x000fe200078e0006 */
[----:B------:R-:W-:Y:S01]  /*3100*/  @!PT LDS RZ, [RZ] ;  /* 0x00000000fffff984 */ /* 0x000fe20000000800 */
[----:B------:R-:W-:Y:S01]  /*3110*/  @!PT LDS RZ, [RZ] ;  /* 0x00000000fffff984 */ /* 0x000fe20000000800 */
[----:B------:R-:W-:Y:S01]  /*3120*/  @!PT LDS RZ, [RZ] ;  /* 0x00000000fffff984 */ /* 0x000fe20000000800 */
[----:B------:R1:W-:Y:S01]  /*3130*/  @!P1 LDGSTS.E.BYPASS.LTC128B.128 [R16+0xd000], desc[UR4][R8.64] ;  /* 0x0d00000008109fae */ /* 0x0003e2000b981a04 */
[----:B------:R-:W-:Y:S02]  /*3140*/  ISETP.GE.AND P1, PT, R27, R0, PT ;  /* 0x000000001b00720c */ /* 0x000fe40003f26270 */
[----:B------:R-:W-:Y:S01]  /*3150*/  @!P0 IMAD.IADD R7, R7, 0x1, R13 ;  /* 0x0000000107078824 */ /* 0x000fe200078e020d */
[----:B------:R-:W-:Y:S01]  /*3160*/  @P0 STS.128 [R16+0xd800], RZ ;  /* 0x00d800ff10000388 */ /* 0x000fe20000000c00 */
[----:B---3--:R-:W-:-:S02]  /*3170*/  @!P5 IMAD.MOV.U32 R4, RZ, RZ, R2 ;  /* 0x000000ffff04d224 */ /* 0x008fc400078e0002 */
[----:B------:R-:W-:Y:S01]  /*3180*/  @!P5 IMAD.MOV.U32 R5, RZ, RZ, R3 ;  /* 0x000000ffff05d224 */ /* 0x000fe200078e0003 */
[----:B------:R-:W-:Y:S01]  /*3190*/  @!PT LDS RZ, [RZ] ;  /* 0x00000000fffff984 */ /* 0x000fe20000000800 */
[----:B------:R-:W-:Y:S01]  /*31a0*/  @!PT LDS RZ, [RZ] ;  /* 0x00000000fffff984 */ /* 0x000fe20000000800 */
[----:B------:R-:W-:Y:S01]  /*31b0*/  @!PT LDS RZ, [RZ] ;  /* 0x00000000fffff984 */ /* 0x000fe20000000800 */
[----:B------:R2:W-:Y:S01]  /*31c0*/  @!P0 LDGSTS.E.BYPASS.LTC128B.128 [R16+0xd800], desc[UR4][R6.64] ;  /* 0x0d80000006108fae */ /* 0x0005e2000b981a04 */
[----:B------:R-:W-:Y:S02]  /*31d0*/  @!P2 IMAD R17, R231, 0x140, RZ ;  /* 0x00000140e711a824 */ /* 0x000fe400078e02ff */
[----:B------:R-:W-:Y:S01]  /*31e0*/  @!P5 IMAD.WIDE.U32 R4, R230, 0xe0, R4 ;  /* 0x000000e0e604d825 */ /* 0x000fe200078e0004 */
[----:B------:R-:W-:Y:S03]  /*31f0*/  @P5 STS.128 [R16+0xe000], RZ ;  /* 0x00e000ff10005388 */ /* 0x000fe60000000c00 */
        /* <DEDUP_REMOVED lines=8> */
[----:B-1----:R-:W-:Y:S01]  /*3280*/  @!P1 MOV R9, R3 ;  /* 0x0000000300099202 */ /* 0x002fe20000000f00 */
[----:B------:R-:W-:-:S04]  /*3290*/  @!P1 IMAD.MOV.U32 R8, RZ, RZ, R2 ;  /* 0x000000ffff089224 */ /* 0x000fc800078e0002 */
[C---:B------:R-:W-:Y:S01]  /*32a0*/  @!P1 IMAD.WIDE.U32 R8, R230.reuse, 0x160, R8 ;  /* 0x00000160e6089825 */ /* 0x040fe200078e0008 */
[----:B--2---:R-:W-:-:S03]  /*32b0*/  @!P4 LEA R6, P0, R230, R2, 0x8 ;  /* 0x00000002e606c211 */ /* 0x004fc600078040ff */
[----:B------:R-:W-:Y:S01]  /*32c0*/  @!P5 IMAD R19, R231, 0x180, RZ ;  /* 0x00000180e713d824 */ /* 0x000fe200078e02ff */
[----:B------:R-:W-:Y:S02]  /*32d0*/  @!P4 LEA.HI.X R7, R230, R3, R231, 0x8, P0 ;  /* 0x00000003e607c211 */ /* 0x000fe400000f44e7 */
[----:B------:R-:W-:-:S03]  /*32e0*/  ISETP.GE.AND P0, PT, R24, R0, PT ;  /* 0x000000001800720c */ /* 0x000fc60003f06270 */
[----:B------:R-:W-:Y:S01]  /*32f0*/  @!PT LDS RZ, [RZ] ;  /* 0x00000000fffff984 */ /* 0x000fe20000000800 */
[----:B------:R-:W-:Y:S01]  /*3300*/  @!PT LDS RZ, [RZ] ;  /* 0x00000000fffff984 */ /* 0x000fe20000000800 */
[----:B------:R-:W-:Y:S01]  /*3310*/  @!PT LDS RZ, [RZ] ;  /* 0x00000000fffff984 */ /* 0x000fe20000000800 */
[----:B------:R1:W-:Y:S01]  /*3320*/  @!P4 LDGSTS.E.BYPASS.LTC128B.128 [R16+0xe800], desc[UR4][R6.64] ;  /* 0x0e8000000610cfae */ /* 0x0003e2000b981a04 */
[----:B------:R-:W-:Y:S02]  /*3330*/  ISETP.GE.AND P4, PT, R36, R0, PT ;  /* 0x000000002400720c */ /* 0x000fe40003f86270 */
[C---:B---3--:R-:W-:Y:S01]  /*3340*/  LOP3.LUT R4, R22.reuse, 0x1c0, RZ, 0xc0, !PT ;  /* 0x000001c016047812 */ /* 0x048fe200078ec0ff */
[----:B------:R-:W-:Y:S01]  /*3350*/  @!P3 IMAD.MOV.U32 R5, RZ, RZ, R3 ;  /* 0x000000ffff05b224 */ /* 0x000fe200078e0003 */
[----:B------:R-:W-:Y:S01]  /*3360*/  LOP3.LUT R0, R22, 0x400, RZ, 0xc0, !PT ;  /* 0x0000040016007812 */ /* 0x000fe200078ec0ff */
[----:B------:R-:W-:Y:S04]  /*3370*/  @P3 STS.128 [R16+0xf000], RZ ;  /* 0x00f000ff10003388 */ /* 0x000fe80000000c00 */
[----:B------:R-:W-:Y:S01]  /*3380*/  @!P0 MOV R11, R3 ;  /* 0x00000003000b8202 */ /* 0x000fe20000000f00 */
[----:B------:R-:W-:-:S02]  /*3390*/  @!P0 IMAD.MOV.U32 R10, RZ, RZ, R2 ;  /* 0x000000ffff0a8224 */ /* 0x000fc400078e0002 */
[C---:B------:R-:W-:Y:S02]  /*33a0*/  @!P0 IMAD R20, R231.reuse, 0x1a0, RZ ;  /* 0x000001a0e7148824 */ /* 0x040fe400078e02ff */
[----:B------:R-:W-:Y:S02]  /*33b0*/  @!P4 IMAD.MOV.U32 R14, RZ, RZ, R2 ;  /* 0x000000ffff0ec224 */ /* 0x000fe400078e0002 */
[----:B------:R-:W-:Y:S02]  /*33c0*/  @!P4 IMAD.MOV.U32 R15, RZ, RZ, R3 ;  /* 0x000000ffff0fc224 */ /* 0x000fe400078e0003 */
[----:B------:R-:W-:Y:S02]  /*33d0*/  @!P4 IMAD R21, R231, 0x1c0, RZ ;  /* 0x000001c0e715c824 */ /* 0x000fe400078e02ff */
[----:B------:R-:W-:-:S04]  /*33e0*/  @!P4 IMAD.WIDE.U32 R14, R230, 0x1c0, R14 ;  /* 0x000001c0e60ec825 */ /* 0x000fc800078e000e */
[----:B------:R-:W-:Y:S01]  /*33f0*/  @!P0 IMAD.WIDE.U32 R10, R230, 0x1a0, R10 ;  /* 0x000001a0e60a8825 */ /* 0x000fe200078e000a */
[----:B-1----:R-:W-:Y:S02]  /*3400*/  LOP3.LUT R6, R4, 0x8, R221, 0xf8, !PT ;  /* 0x0000000804067812 */ /* 0x002fe400078ef8dd */
[----:B------:R-:W-:Y:S01]  /*3410*/  @!P3 MOV R4, R2 ;  /* 0x000000020004b202 */ /* 0x000fe20000000f00 */
[----:B------:R-:W-:Y:S01]  /*3420*/  @!P0 IMAD.IADD R11, R11, 0x1, R20 ;  /* 0x000000010b0b8824 */ /* 0x000fe200078e0214 */
[----:B------:R-:W-:Y:S02]  /*3430*/  LOP3.LUT R7, R64, 0x8, RZ, 0xc0, !PT ;  /* 0x0000000840077812 */ /* 0x000fe400078ec0ff */
[----:B------:R-:W-:Y:S01]  /*3440*/  LOP3.LUT R6, R6, R46, RZ, 0x3c, !PT ;  /* 0x0000002e06067212 */ /* 0x000fe200078e3cff */
[----:B------:R-:W-:Y:S01]  /*3450*/  @!P3 IMAD.WIDE.U32 R4, R230, 0x120, R4 ;  /* 0x00000120e604b825 */ /* 0x000fe200078e0004 */
[----:B------:R-:W-:-:S03]  /*3460*/  LOP3.LUT R7, R7, 0x1c0, R22, 0xf8, !PT ;  /* 0x000001c007077812 */ /* 0x000fc600078ef816 */
[----:B------:R-:W-:Y:S01]  /*3470*/  @!P3 IMAD.IADD R13, R5, 0x1, R12 ;  /* 0x00000001050db824 */ /* 0x000fe200078e020c */
[----:B------:R-:W-:Y:S01]  /*3480*/  LOP3.LUT R25, R7, R46, RZ, 0x3c, !PT ;  /* 0x0000002e07197212 */ /* 0x000fe200078e3cff */
[----:B------:R-:W-:Y:S01]  /*3490*/  IMAD R0, R6, 0x2, R0 ;  /* 0x0000000206007824 */ /* 0x000fe200078e0200 */
[----:B------:R-:W-:Y:S01]  /*34a0*/  @!P3 MOV R12, R4 ;  /* 0x00000004000cb202 */ /* 0x000fe20000000f00 */
[--C-:B------:R-:W-:Y:S02]  /*34b0*/  @!P5 IMAD.MOV.U32 R6, RZ, RZ, R2.reuse ;  /* 0x000000ffff06d224 */ /* 0x100fe400078e0002 */
[--C-:B------:R-:W-:Y:S01]  /*34c0*/  @!P5 IMAD.MOV.U32 R7, RZ, RZ, R3.reuse ;  /* 0x000000ffff07d224 */ /* 0x100fe200078e0003 */
[----:B------:R-:W-:Y:S01]  /*34d0*/  IADD3 R133, PT, PT, R224, R0, RZ ;  /* 0x00000000e0857210 */ /* 0x000fe20007ffe0ff */
[----:B------:R-:W-:Y:S01]  /*34e0*/  @!P2 IMAD.MOV.U32 R4, RZ, RZ, R2 ;  /* 0x000000ffff04a224 */ /* 0x000fe200078e0002 */
[----:B------:R-:W-:Y:S01]  /*34f0*/  @!P1 MOV R2, R8 ;  /* 0x0000000800029202 */ /* 0x000fe20000000f00 */
[----:B------:R-:W-:Y:S01]  /*3500*/  @!P2 IMAD.MOV.U32 R5, RZ, RZ, R3 ;  /* 0x000000ffff05a224 */ /* 0x000fe200078e0003 */
[----:B------:R-:W-:Y:S01]  /*3510*/  @!PT LDS RZ, [RZ] ;  /* 0x00000000fffff984 */ /* 0x000fe20000000800 */
[----:B------:R-:W-:Y:S01]  /*3520*/  @!PT LDS RZ, [RZ] ;  /* 0x00000000fffff984 */ /* 0x000fe20000000800 */
[----:B------:R-:W-:Y:S01]  /*3530*/  @!PT LDS RZ, [RZ] ;  /* 0x00000000fffff984 */ /* 0x000fe20000000800 */
[----:B------:R1:W-:Y:S01]  /*3540*/  @!P3 LDGSTS.E.BYPASS.LTC128B.128 [R16+0xf000], desc[UR4][R12.64] ;  /* 0x0f0000000c10bfae */ /* 0x0003e2000b981a04 */
[----:B------:R-:W-:-:S03]  /*3550*/  @!P5 IMAD.WIDE.U32 R6, R230, 0x180, R6 ;  /* 0x00000180e606d825 */ /* 0x000fc600078e0006 */
[----:B------:R-:W-:Y:S01]  /*3560*/  @P2 STS.128 [R16+0xf800], RZ ;  /* 0x00f800ff10002388 */ /* 0x000fe20000000c00 */
[----:B------:R-:W-:-:S03]  /*3570*/  @!P2 IMAD.WIDE.U32 R4, R230, 0x140, R4 ;  /* 0x00000140e604a825 */ /* 0x000fc600078e0004 */
[----:B------:R-:W-:Y:S01]  /*3580*/  STL [R1+0x54], R25 ;  /* 0x0000541901007387 */ /* 0x000fe20000100800 */
[----:B------:R-:W-:Y:S02]  /*3590*/  @!P1 IMAD.IADD R3, R9, 0x1, R18 ;  /* 0x0000000109039824 */ /* 0x000fe400078e0212 */
[----:B------:R-:W-:Y:S02]  /*35a0*/  @!P4 IMAD.IADD R9, R15, 0x1, R21 ;  /* 0x000000010f09c824 */ /* 0x000fe400078e0215 */
[----:B------:R-:W-:Y:S01]  /*35b0*/  @!P5 IMAD.IADD R7, R7, 0x1, R19 ;  /* 0x000000010707d824 */ /* 0x000fe200078e0213 */
[----:B------:R-:W-:Y:S01]  /*35c0*/  LOP3.LUT R19, R22, 0x200, RZ, 0xc0, !PT ;  /* 0x0000020016137812 */ /* 0x000fe200078ec0ff */
[----:B------:R-:W-:Y:S02]  /*35d0*/  IMAD.SHL.U32 R15, R221, 0x20, RZ ;  /* 0x00000020dd0f7824 */ /* 0x000fe400078e00ff */
[----:B------:R-:W-:Y:S01]  /*35e0*/  @!P2 IMAD.IADD R5, R5, 0x1, R17 ;  /* 0x000000010505a824 */ /* 0x000fe200078e0211 */
[----:B------:R-:W-:Y:S01]  /*35f0*/  MOV R17, R25 ;  /* 0x0000001900117202 */ /* 0x000fe20000000f00 */
[----:B------:R-:W-:-:S02]  /*3600*/  @!P4 IMAD.MOV.U32 R8, RZ, RZ, R14 ;  /* 0x000000ffff08c224 */ /* 0x000fc400078e000e */
[----:B------:R-:W-:Y:S01]  /*3610*/  IMAD.MOV.U32 R0, RZ, RZ, 0x20 ;  /* 0x00000020ff007424 */ /* 0x000fe200078e00ff */
[----:B------:R-:W-:Y:S01]  /*3620*/  @!PT LDS RZ, [RZ] ;  /* 0x00000000fffff984 */ /* 0x000fe20000000800 */
[----:B------:R-:W-:Y:S01]  /*3630*/  @!PT LDS RZ, [RZ] ;  /* 0x00000000fffff984 */ /* 0x000fe20000000800 */
[----:B------:R-:W-:Y:S01]  /*3640*/  @!PT LDS RZ, [RZ] ;  /* 0x00000000fffff984 */ /* 0x000fe20000000800 */
[----:B------:R-:W-:Y:S04]  /*3650*/  @!P2 LDGSTS.E.BYPASS.LTC128B.128 [R16+0xf800], desc[UR4][R4.64] ;  /* 0x0f8000000410afae */ /* 0x000fe8000b981a04 */
[----:B------:R-:W-:Y:S01]  /*3660*/  @P1 STS.128 [R16+0x10000], RZ ;  /* 0x010000ff10001388 */ /* 0x000fe20000000c00 */
[----:B-1----:R-:W-:-:S03]  /*3670*/  LOP3.LUT R12, R19, 0x7c00, R15, 0xf8, !PT ;  /* 0x00007c00130c7812 */ /* 0x002fc600078ef80f */
        /* <DEDUP_REMOVED lines=19> */
[----:B-1----:R-:W-:-:S03]  /*37b0*/  LOP3.LUT R2, R12, R17, RZ, 0xfc, !PT ;  /* 0x000000110c027212 */ /* 0x002fc600078efcff */
[----:B------:R-:W-:Y:S02]  /*37c0*/  LDSM.16.M88.4 R36, [R133+0x2800] ;  /* 0x002800008524783b */ /* 0x000fe40000000200 */
[----:B------:R-:W-:Y:S02]  /*37d0*/  IMAD R223, R2, 0x2, R224 ;  /* 0x0000000202df7824 */ /* 0x000fe400078e02e0 */
[----:B------:R-:W-:Y:S01]  /*37e0*/  LDSM.16.M88.4 R20, [R133+0x4800] ;  /* 0x004800008514783b */ /* 0x000fe20000000200 */
[----:B------:R-:W-:-:S03]  /*37f0*/  LOP3.LUT P0, R2, R221, 0x2, RZ, 0xc0, !PT ;  /* 0x00000002dd027812 */ /* 0x000fc6000780c0ff */
[----:B--2---:R-:W1:Y:S01]  /*3800*/  LDSM.16.M88.4 R4, [R223] ;  /* 0x00000000df04783b */ /* 0x004e620000000200 */
[----:B------:R-:W-:Y:S02]  /*3810*/  SEL R132, R0, 0xffffffe0, !P0 ;  /* 0xffffffe000847807 */ /* 0x000fe40004000000 */
[----:B------:R-:W-:Y:S01]  /*3820*/  LOP3.LUT P0, R3, R221, 0x4, RZ, 0xc0, !PT ;  /* 0x00000004dd037812 */ /* 0x000fe2000780c0ff */
[----:B------:R-:W2:Y:S01]  /*3830*/  LDSM.16.M88.4 R12, [R133+0x5000] ;  /* 0x00500000850c783b */ /* 0x000ea20000000200 */
[----:B------:R-:W-:-:S03]  /*3840*/  IADD3 R0, PT, PT, R133, R132, RZ ;  /* 0x0000008485007210 */ /* 0x000fc60007ffe0ff */
[----:B------:R-:W4:Y:S04]  /*3850*/  LDSM.16.M88.4 R40, [R133+0x2000] ;  /* 0x002000008528783b */ /* 0x000f280000000200 */
[----:B------:R-:W4:Y:S04]  /*3860*/  LDSM.16.M88.4 R32, [R133+0x3000] ;  /* 0x003000008520783b */ /* 0x000f280000000200 */
[----:B------:R-:W4:Y:S04]  /*3870*/  LDSM.16.M88.4 R28, [R133+0x3800] ;  /* 0x00380000851c783b */ /* 0x000f280000000200 */
[----:B------:R-:W4:Y:S04]  /*3880*/  LDSM.16.M88.4 R24, [R133+0x4000] ;  /* 0x004000008518783b */ /* 0x000f280000000200 */
[----:B---3--:R-:W3:Y:S04]  /*3890*/  LDSM.16.M88.4 R8, [R133+0x5800] ;  /* 0x005800008508783b */ /* 0x008ee80000000200 */
[----:B------:R2:W-:Y:S04]  /*38a0*/  STL [R1+0x58], R2 ;  /* 0x0000580201007387 */ /* 0x0005e80000100800 */
[----:B------:R-:W-:Y:S04]  /*38b0*/  LDSM.16.M88.4 R52, [R133+0x7000] ;  /* 0x007000008534783b */ /* 0x000fe80000000200 */
[----:B------:R-:W-:Y:S01]  /*38c0*/  LDSM.16.M88.4 R44, [R133+0x6000] ;  /* 0x00600000852c783b */ /* 0x000fe20000000200 */
[C---:B-1----:R-:W-:Y:S03]  /*38d0*/  HMMA.16816.F32.BF16 R60, R4.reuse, R36, RZ ;  /* 0x00000024043c723c */ /* 0x042fe600000418ff */
[----:B------:R-:W-:Y:S04]  /*38e0*/  LDSM.16.M88.4 R48, [R133+0x6800] ;  /* 0x006800008530783b */ /* 0x000fe80000000200 */
[----:B------:R-:W-:Y:S01]  /*38f0*/  STL [R1+0x5c], R3 ;  /* 0x00005c0301007387 */ /* 0x000fe20000100800 */
[----:B------:R-:W-:Y:S03]  /*3900*/  HMMA.16816.F32.BF16 R56, R4, R38, RZ ;  /* 0x000000260438723c */ /* 0x000fe600000418ff */
[----:B------:R-:W1:Y:S01]  /*3910*/  LDSM.16.M88.4 R36, [R133+0x8000] ;  /* 0x008000008524783b */ /* 0x000e620000000200 */
[----:B--2---:R-:W-:-:S03]  /*3920*/  IMAD.IADD R2, R223, 0x1, R132 ;  /* 0x00000001df027824 */ /* 0x004fc600078e0284 */
[----:B------:R-:W0:Y:S01]  /*3930*/  LDGDEPBAR ;  /* 0x00000000000079af */ /* 0x000e220000000000 */
[C---:B------:R-:W-:Y:S08]  /*3940*/  HMMA.16816.F32.BF16 R164, R4.reuse, R20, RZ ;  /* 0x0000001404a4723c */ /* 0x040ff000000418ff */
[C---:B------:R-:W-:Y:S01]  /*3950*/  HMMA.16816.F32.BF16 R172, R4.reuse, R22, RZ ;  /* 0x0000001604ac723c */ /* 0x040fe200000418ff */
[----:B------:R-:W-:Y:S07]  /*3960*/  LDSM.16.M88.4 R20, [R0+0x2000] ;  /* 0x002000000014783b */ /* 0x000fee0000000200 */
[C---:B------:R-:W-:Y:S08]  /*3970*/  HMMA.16816.F32.BF16 R160, R4.reuse, R12, RZ ;  /* 0x0000000c04a0723c */ /* 0x040ff000000418ff */
[C---:B------:R-:W-:Y:S01]  /*3980*/  HMMA.16816.F32.BF16 R144, R4.reuse, R14, RZ ;  /* 0x0000000e0490723c */ /* 0x040fe200000418ff */
[----:B------:R2:W1:Y:S07]  /*3990*/  LDSM.16.M88.4 R12, [R2] ;  /* 0x00000000020c783b */ /* 0x00046e0000000200 */
[C---:B----4-:R-:W-:Y:S08]  /*39a0*/  HMMA.16816.F32.BF16 R72, R4.reuse, R40, RZ ;  /* 0x000000280448723c */ /* 0x050ff000000418ff */
[C---:B------:R-:W-:Y:S01]  /*39b0*/  HMMA.16816.F32.BF16 R68, R4.reuse, R42, RZ ;  /* 0x0000002a0444723c */ /* 0x040fe200000418ff */
[----:B------:R-:W4:Y:S07]  /*39c0*/  LDSM.16.M88.4 R40, [R133+0x7800] ;  /* 0x007800008528783b */ /* 0x000f2e0000000200 */
[----:B------:R-:W-:Y:S01]  /*39d0*/  HMMA.16816.F32.BF16 R76, R4, R32, RZ ;  /* 0x00000020044c723c */ /* 0x000fe200000418ff */
[----:B--2---:R-:W-:-:S05]  /*39e0*/  IMAD.MOV.U32 R2, RZ, RZ, 0x40 ;  /* 0x00000040ff027424 */ /* 0x004fca00078e00ff */
[----:B------:R-:W-:Y:S02]  /*39f0*/  SEL R220, R2, 0xffffffc0, !P0 ;  /* 0xffffffc002dc7807 */ /* 0x000fe40004000000 */
[----:B------:R-:W-:Y:S01]  /*3a00*/  HMMA.16816.F32.BF16 R80, R4, R34, RZ ;  /* 0x000000220450723c */ /* 0x000fe200000418ff */
[----:B------:R-:W2:Y:S02]  /*3a10*/  LDSM.16.M88.4 R32, [R133+0x8800] ;  /* 0x008800008520783b */ /* 0x000ea40000000200 */
[----:B------:R-:W-:-:S05]  /*3a20*/  IMAD.IADD R2, R133, 0x1, R220 ;  /* 0x0000000185027824 */ /* 0x000fca00078e02dc */
[C---:B------:R-:W-:Y:S08]  /*3a30*/  HMMA.16816.F32.BF16 R84, R4.reuse, R28, RZ ;  /* 0x0000001c0454723c */ /* 0x040ff000000418ff */
[C---:B------:R-:W-:Y:S01]  /*3a40*/  HMMA.16816.F32.BF16 R96, R4.reuse, R30, RZ ;  /* 0x0000001e0460723c */ /* 0x040fe200000418ff */
[----:B------:R-:W2:Y:S07]  /*3a50*/  LDSM.16.M88.4 R28, [R133+0x9000] ;  /* 0x00900000851c783b */ /* 0x000eae0000000200 */
[C---:B------:R-:W-:Y:S08]  /*3a60*/  HMMA.16816.F32.BF16 R116, R4.reuse, R24, RZ ;  /* 0x000000180474723c */ /* 0x040ff000000418ff */
[C---:B------:R-:W-:Y:S01]  /*3a70*/  HMMA.16816.F32.BF16 R148, R4.reuse, R26, RZ ;  /* 0x0000001a0494723c */ /* 0x040fe200000418ff */
[----:B------:R-:W2:Y:S07]  /*3a80*/  LDSM.16.M88.4 R24, [R133+0x9800] ;  /* 0x009800008518783b */ /* 0x000eae0000000200 */
[C---:B---3--:R-:W-:Y:S08]  /*3a90*/  HMMA.16816.F32.BF16 R136, R4.reuse, R8, RZ ;  /* 0x000000080488723c */ /* 0x048ff000000418ff */
[C---:B------:R-:W-:Y:S01]  /*3aa0*/  HMMA.16816.F32.BF16 R128, R4.reuse, R10, RZ ;  /* 0x0000000a0480723c */ /* 0x040fe200000418ff */
[----:B------:R-:W3:Y:S07]  /*3ab0*/  LDSM.16.M88.4 R8, [R0+0x2800] ;  /* 0x002800000008783b */ /* 0x000eee0000000200 */
[C---:B-1----:R-:W-:Y:S08]  /*3ac0*/  HMMA.16816.F32.BF16 R120, R4.reuse, R36, RZ ;  /* 0x000000240478723c */ /* 0x042ff000000418ff */
[----:B------:R-:W-:Y:S01]  /*3ad0*/  HMMA.16816.F32.BF16 R156, R4, R38, RZ ;  /* 0x00000026049c723c */ /* 0x000fe200000418ff */
[----:B------:R-:W1:Y:S07]  /*3ae0*/  LDSM.16.M88.4 R36, [R0+0x4000] ;  /* 0x004000000024783b */ /* 0x000e6e0000000200 */
[C---:B------:R-:W-:Y:S08]  /*3af0*/  HMMA.16816.F32.BF16 R196, R12.reuse, R20, R72 ;  /* 0x000000140cc4723c */ /* 0x040ff00000041848 */
[----:B------:R-:W-:Y:S01]  /*3b00*/  HMMA.16816.F32.BF16 R188, R12, R22, R68 ;  /* 0x000000160cbc723c */ /* 0x000fe20000041844 */
[----:B------:R-:W1:Y:S07]  /*3b10*/  LDSM.16.M88.4 R20, [R0+0x4800] ;  /* 0x004800000014783b */ /* 0x000e6e0000000200 */
[C---:B------:R-:W-:Y:S08]  /*3b20*/  HMMA.16816.F32.BF16 R104, R4.reuse, R52, RZ ;  /* 0x000000340468723c */ /* 0x040ff000000418ff */
[C---:B------:R-:W-:Y:S08]  /*3b30*/  HMMA.16816.F32.BF16 R88, R4.reuse, R54, RZ ;  /* 0x000000360458723c */ /* 0x040ff000000418ff */
[C---:B------:R-:W-:Y:S08]  /*3b40*/  HMMA.16816.F32.BF16 R112, R4.reuse, R44, RZ ;  /* 0x0000002c0470723c */ /* 0x040ff000000418ff */
[C---:B------:R-:W-:Y:S01]  /*3b50*/  HMMA.16816.F32.BF16 R124, R4.reuse, R46, RZ ;  /* 0x0000002e047c723c */ /* 0x040fe200000418ff */
[----:B------:R-:W-:Y:S07]  /*3b60*/  LDSM.16.M88.4 R44, [R0+0x3000] ;  /* 0x00300000002c783b */ /* 0x000fee0000000200 */
[C---:B------:R-:W-:Y:S08]  /*3b70*/  HMMA.16816.F32.BF16 R108, R4.reuse, R48, RZ ;  /* 0x00000030046c723c */ /* 0x040ff000000418ff */
[C---:B------:R-:W-:Y:S08]  /*3b80*/  HMMA.16816.F32.BF16 R92, R4.reuse, R50, RZ ;  /* 0x00000032045c723c */ /* 0x040ff000000418ff */
[C---:B----4-:R-:W-:Y:S08]  /*3b90*/  HMMA.16816.F32.BF16 R100, R4.reuse, R40, RZ ;  /* 0x000000280464723c */ /* 0x050ff000000418ff */
[C---:B------:R-:W-:Y:S01]  /*3ba0*/  HMMA.16816.F32.BF16 R52, R4.reuse, R42, RZ ;  /* 0x0000002a0434723c */ /* 0x040fe200000418ff */
[----:B------:R-:W-:Y:S07]  /*3bb0*/  LDSM.16.M88.4 R40, [R0+0x3800] ;  /* 0x003800000028783b */ /* 0x000fee0000000200 */
[C---:B--2---:R-:W-:Y:S08]  /*3bc0*/  HMMA.16816.F32.BF16 R140, R4.reuse, R32, RZ ;  /* 0x00000020048c723c */ /* 0x044ff000000418ff */
        /* <DEDUP_REMOVED lines=18> */
[C---:B--2---:R-:W-:Y:S08]  /*3cf0*/  HMMA.16816.F32.BF16 R216, R12.reuse, R4, R136 ;  /* 0x000000040cd8723c */ /* 0x044ff00000041888 */
[C---:B---3--:R-:W-:Y:S08]  /*3d00*/  HMMA.16816.F32.BF16 R232, R12.reuse, R10, R144 ;  /* 0x0000000a0ce8723c */ /* 0x048ff00000041890 */
[C---:B------:R-:W-:Y:S08]  /*3d10*/  HMMA.16816.F32.BF16 R116, R12.reuse, R24, R112 ;  /* 0x000000180c74723c */ /* 0x040ff00000041870 */
[C---:B------:R-:W-:Y:S01]  /*3d20*/  HMMA.16816.F32.BF16 R136, R12.reuse, R26, R124 ;  /* 0x0000001a0c88723c */ /* 0x040fe2000004187c */
[----:B------:R-:W2:Y:S07]  /*3d30*/  LDSM.16.M88.4 R24, [R0+0x8800] ;  /* 0x008800000018783b */ /* 0x000eae0000000200 */
[C---:B------:R-:W-:Y:S01]  /*3d40*/  HMMA.16816.F32.BF16 R144, R12.reuse, R6, R128 ;  /* 0x000000060c90723c */ /* 0x040fe20000041880 */
[----:B------:R-:W3:Y:S07]  /*3d50*/  LDSM.16.M88.4 R4, [R0+0x8000] ;  /* 0x008000000004783b */ /* 0x000eee0000000200 */
[C---:B------:R-:W-:Y:S08]  /*3d60*/  HMMA.16816.F32.BF16 R128, R12.reuse, R28, R108 ;  /* 0x0000001c0c80723c */ /* 0x040ff0000004186c */
[C---:B------:R-:W-:Y:S01]  /*3d70*/  HMMA.16816.F32.BF16 R124, R12.reuse, R30, R92 ;  /* 0x0000001e0c7c723c */ /* 0x040fe2000004185c */
[----:B------:R1:W3:Y:S07]  /*3d80*/  LDSM.16.M88.4 R28, [R0+0x9800] ;  /* 0x00980000001c783b */ /* 0x0002ee0000000200 */
[C---:B------:R-:W-:Y:S08]  /*3d90*/  HMMA.16816.F32.BF16 R56, R12.reuse, R44, R76 ;  /* 0x0000002c0c38723c */ /* 0x040ff0000004184c */
[----:B------:R-:W-:Y:S01]  /*3da0*/  HMMA.16816.F32.BF16 R48, R12, R46, R80 ;  /* 0x0000002e0c30723c */ /* 0x000fe20000041850 */
[----:B-1----:R-:W-:-:S07]  /*3db0*/  IMAD.IADD R0, R223, 0x1, R220 ;  /* 0x00000001df007824 */ /* 0x002fce00078e02dc */
[----:B------:R-:W-:Y:S01]  /*3dc0*/  HMMA.16816.F32.BF16 R44, R12, R40, R84 ;  /* 0x000000280c2c723c */ /* 0x000fe20000041854 */
[----:B------:R-:W-:-:S07]  /*3dd0*/  IADD3 R3, PT, PT, R132, R0, RZ ;  /* 0x0000000084037210 */ /* 0x000fce0007ffe0ff */
[C---:B------:R-:W-:Y:S01]  /*3de0*/  HMMA.16816.F32.BF16 R160, R12.reuse, R8, R160 ;  /* 0x000000080ca0723c */ /* 0x040fe200000418a0 */
[----:B------:R1:W-:Y:S07]  /*3df0*/  LDSM.16.M88.4 R8, [R0] ;  /* 0x000000000008783b */ /* 0x0003ee0000000200 */
[C---:B------:R-:W-:Y:S08]  /*3e00*/  HMMA.16816.F32.BF16 R112, R12.reuse, R36, R100 ;  /* 0x000000240c70723c */ /* 0x040ff00000041864 */
[C---:B------:R-:W-:Y:S01]  /*3e10*/  HMMA.16816.F32.BF16 R212, R12.reuse, R38, R52 ;  /* 0x000000260cd4723c */ /* 0x040fe20000041834 */
[----:B------:R-:W3:Y:S04]  /*3e20*/  LDSM.16.M88.4 R36, [R2+0x2000] ;  /* 0x002000000224783b */ /* 0x000ee80000000200 */
[----:B------:R-:W-:Y:S03]  /*3e30*/  LDSM.16.M88.4 R52, [R2+0x5000] ;  /* 0x005000000234783b */ /* 0x000fe60000000200 */
[----:B----4-:R-:W-:Y:S01]  /*3e40*/  HMMA.16816.F32.BF16 R84, R12, R20, R168 ;  /* 0x000000140c54723c */ /* 0x010fe200000418a8 */
[----:B-1----:R-:W-:-:S05]  /*3e50*/  IMAD.IADD R0, R132, 0x1, R2 ;  /* 0x0000000184007824 */ /* 0x002fca00078e0202 */
[----:B------:R-:W-:Y:S02]  /*3e60*/  LDSM.16.M88.4 R76, [R0+0x2000] ;  /* 0x00200000004c783b */ /* 0x000fe40000000200 */
[C---:B------:R-:W-:Y:S02]  /*3e70*/  HMMA.16816.F32.BF16 R80, R12.reuse, R22, R180 ;  /* 0x000000160c50723c */ /* 0x040fe400000418b4 */
[----:B------:R-:W1:Y:S06]  /*3e80*/  LDSM.16.M88.4 R20, [R2+0x3800] ;  /* 0x003800000214783b */ /* 0x000e6c0000000200 */
[C---:B------:R-:W-:Y:S08]  /*3e90*/  HMMA.16816.F32.BF16 R40, R12.reuse, R42, R96 ;  /* 0x0000002a0c28723c */ /* 0x040ff00000041860 */
[C---:B--2---:R-:W-:Y:S08]  /*3ea0*/  HMMA.16816.F32.BF16 R96, R12.reuse, R24, R140 ;  /* 0x000000180c60723c */ /* 0x044ff0000004188c */
[C---:B------:R-:W-:Y:S01]  /*3eb0*/  HMMA.16816.F32.BF16 R92, R12.reuse, R26, R152 ;  /* 0x0000001a0c5c723c */ /* 0x040fe20000041898 */
[----:B------:R-:W2:Y:S07]  /*3ec0*/  LDSM.16.M88.4 R24, [R2+0x3000] ;  /* 0x003000000218783b */ /* 0x000eae0000000200 */
[C---:B------:R-:W-:Y:S08]  /*3ed0*/  HMMA.16816.F32.BF16 R108, R12.reuse, R32, R104 ;  /* 0x000000200c6c723c */ /* 0x040ff00000041868 */
[C---:B------:R-:W-:Y:S01]  /*3ee0*/  HMMA.16816.F32.BF16 R88, R12.reuse, R34, R88 ;  /* 0x000000220c58723c */ /* 0x040fe20000041858 */
[----:B------:R-:W4:Y:S07]  /*3ef0*/  LDSM.16.M88.4 R32, [R2+0x2800] ;  /* 0x002800000220783b */ /* 0x000f2e0000000200 */
[C---:B---3--:R-:W-:Y:S08]  /*3f00*/  HMMA.16816.F32.BF16 R104, R12.reuse, R4, R120 ;  /* 0x000000040c68723c */ /* 0x048ff00000041878 */
[C---:B------:R-:W-:Y:S01]  /*3f10*/  HMMA.16816.F32.BF16 R100, R12.reuse, R6, R156 ;  /* 0x000000060c64723c */ /* 0x040fe2000004189c */
[----:B------:R-:W-:Y:S07]  /*3f20*/  LDSM.16.M88.4 R4, [R2+0x4800] ;  /* 0x004800000204783b */ /* 0x000fee0000000200 */
[C---:B------:R-:W-:Y:S08]  /*3f30*/  HMMA.16816.F32.BF16 R72, R12.reuse, R28, R200 ;  /* 0x0000001c0c48723c */ /* 0x040ff000000418c8 */
[----:B------:R-:W-:Y:S01]  /*3f40*/  HMMA.16816.F32.BF16 R152, R12, R30, R192 ;  /* 0x0000001e0c98723c */ /* 0x000fe200000418c0 */
[----:B------:R-:W3:Y:S04]  /*3f50*/  LDSM.16.M88.4 R12, [R2+0x4000] ;  /* 0x00400000020c783b */ /* 0x000ee80000000200 */
[----:B------:R-:W-:Y:S03]  /*3f60*/  LDSM.16.M88.4 R28, [R2+0x8000] ;  /* 0x00800000021c783b */ /* 0x000fe60000000200 */
[C---:B------:R-:W-:Y:S08]  /*3f70*/  HMMA.16816.F32.BF16 R172, R8.reuse, R36, R196 ;  /* 0x0000002408ac723c */ /* 0x040ff000000418c4 */
[C---:B-1----:R-:W-:Y:S01]  /*3f80*/  HMMA.16816.F32.BF16 R196, R8.reuse, R20, R44 ;  /* 0x0000001408c4723c */ /* 0x042fe2000004182c */
[----:B------:R-:W1:Y:S07]  /*3f90*/  LDSM.16.M88.4 R44, [R2+0x6000] ;  /* 0x00600000022c783b */ /* 0x000e6e0000000200 */
[C---:B------:R-:W-:Y:S01]  /*3fa0*/  HMMA.16816.F32.BF16 R208, R8.reuse, R38, R188 ;  /* 0x0000002608d0723c */ /* 0x040fe200000418bc */
[----:B------:R-:W1:Y:S07]  /*3fb0*/  LDSM.16.M88.4 R36, [R2+0x7000] ;  /* 0x007000000224783b */ /* 0x000e6e0000000200 */
[C---:B------:R-:W-:Y:S01]  /*3fc0*/  HMMA.16816.F32.BF16 R188, R8.reuse, R22, R40 ;  /* 0x0000001608bc723c */ /* 0x040fe20000041828 */
[----:B------:R-:W1:Y:S04]  /*3fd0*/  LDSM.16.M88.4 R40, [R2+0x6800] ;  /* 0x006800000228783b */ /* 0x000e680000000200 */
[----:B------:R-:W-:Y:S03]  /*3fe0*/  LDSM.16.M88.4 R20, [R2+0x9000] ;  /* 0x009000000214783b */ /* 0x000fe60000000200 */
[C---:B--2---:R-:W-:Y:S01]  /*3ff0*/  HMMA.16816.F32.BF16 R204, R8.reuse, R26, R48 ;  /* 0x0000001a08cc723c */ /* 0x044fe20000041830 */
[----:B------:R-:W2:Y:S07]  /*4000*/  LDSM.16.M88.4 R48, [R2+0x5800] ;  /* 0x005800000230783b */ /* 0x000eae0000000200 */
[C---:B----4-:R-:W-:Y:S08]  /*4010*/  HMMA.16816.F32.BF16 R200, R8.reuse, R32, R184 ;  /* 0x0000002008c8723c */ /* 0x050ff000000418b8 */
[C---:B------:R-:W-:Y:S01]  /*4020*/  HMMA.16816.F32.BF16 R192, R8.reuse, R34, R176 ;  /* 0x0000002208c0723c */ /* 0x040fe200000418b0 */
[----:B------:R-:W4:Y:S07]  /*4030*/  LDSM.16.M88.4 R32, [R2+0x7800] ;  /* 0x007800000220783b */ /* 0x000f2e0000000200 */
[C---:B------:R-:W-:Y:S01]  /*4040*/  HMMA.16816.F32.BF16 R184, R8.reuse, R24, R56 ;  /* 0x0000001808b8723c */ /* 0x040fe20000041838 */
[----:B------:R-:W4:Y:S04]  /*4050*/  LDSM.16.M88.4 R24, [R2+0x8800] ;  /* 0x008800000218783b */ /* 0x000f280000000200 */
[----:B------:R-:W-:Y:S03]  /*4060*/  LDSM.16.M88.4 R56, [R0+0x3800] ;  /* 0x003800000038783b */ /* 0x000fe60000000200 */
[C---:B---3--:R-:W-:Y:S08]  /*4070*/  HMMA.16816.F32.BF16 R180, R8.reuse, R12, R68 ;  /* 0x0000000c08b4723c */ /* 0x048ff00000041844 */
[C---:B------:R-:W-:Y:S01]  /*4080*/  HMMA.16816.F32.BF16 R176, R8.reuse, R14, R148 ;  /* 0x0000000e08b0723c */ /* 0x040fe20000041894 */
[----:B------:R3:W4:Y:S07]  /*4090*/  LDSM.16.M88.4 R12, [R2+0x9800] ;  /* 0x00980000020c783b */ /* 0x00072e0000000200 */
[C---:B------:R-:W-:Y:S01]  /*40a0*/  HMMA.16816.F32.BF16 R168, R8.reuse, R4, R60 ;  /* 0x0000000408a8723c */ /* 0x040fe2000004183c */
[----:B------:R-:W-:Y:S07]  /*40b0*/  LDSM.16.M88.4 R60, [R0+0x2800] ;  /* 0x00280000003c783b */ /* 0x000fee0000000200 */
[C---:B------:R-:W-:Y:S01]  /*40c0*/  HMMA.16816.F32.BF16 R164, R8.reuse, R6, R164 ;  /* 0x0000000608a4723c */ /* 0x040fe200000418a4 */
[----:B------:R2:W4:Y:S07]  /*40d0*/  LDSM.16.M88.4 R4, [R3] ;  /* 0x000000000304783b */ /* 0x00052e0000000200 */
[----:B-1----:R-:W-:Y:S01]  /*40e0*/  HMMA.16816.F32.BF16 R140, R8, R44, R116 ;  /* 0x0000002c088c723c */ /* 0x002fe20000041874 */
[----:B---3--:R-:W-:-:S07]  /*40f0*/  LOP3.LUT R2, R64, 0x1f0, RZ, 0xc0, !PT ;  /* 0x000001f040027812 */ /* 0x008fce00078ec0ff */
[C---:B------:R-:W-:Y:S01]  /*4100*/  HMMA.16816.F32.BF16 R116, R8.reuse, R38, R88 ;  /* 0x000000260874723c */ /* 0x040fe20000041858 */
[----:B------:R-:W1:Y:S07]  /*4110*/  LDSM.16.M88.4 R88, [R0+0x3000] ;  /* 0x003000000058783b */ /* 0x000e6e0000000200 */
[----:B------:R-:W-:Y:S01]  /*4120*/  HMMA.16816.F32.BF16 R160, R8, R52, R160 ;  /* 0x0000003408a0723c */ /* 0x000fe200000418a0 */
[----:B--2--5:R-:W-:-:S07]  /*4130*/  IADD3 R3, PT, PT, R66, -R67, -R226 ;  /* 0x8000004342037210 */ /* 0x024fce0007ffe8e2 */
        /* <DEDUP_REMOVED lines=11> */
[C---:B------:R-:W-:Y:S01]  /*41f0*/  HMMA.16816.F32.BF16 R136, R8.reuse, R46, R136 ;  /* 0x0000002e0888723c */ /* 0x040fe20000041888 */
[----:B------:R-:W3:Y:S07]  /*4200*/  LDSM.16.M88.4 R44, [R0+0x5000] ;  /* 0x00500000002c783b */ /* 0x000eee0000000200 */
        /* <DEDUP_REMOVED lines=13> */
[----:B------:R-:W4:Y:S04]  /*42e0*/  LDSM.16.M88.4 R8, [R0+0x9000] ;  /* 0x009000000008783b */ /* 0x000f280000000200 */
[----:B------:R-:W4:Y:S03]  /*42f0*/  LDSM.16.M88.4 R12, [R0+0x8800] ;  /* 0x00880000000c783b */ /* 0x000f260000000200 */
[C---:B------:R-:W-:Y:S08]  /*4300*/  HMMA.16816.F32.BF16 R244, R4.reuse, R60, R200 ;  /* 0x0000003c04f4723c */ /* 0x040ff000000418c8 */
[----:B------:R-:W-:Y:S01]  /*4310*/  HMMA.16816.F32.BF16 R240, R4, R62, R192 ;  /* 0x0000003e04f0723c */ /* 0x000fe200000418c0 */
[----:B------:R3:W4:Y:S01]  /*4320*/  LDSM.16.M88.4 R60, [R0+0x9800] ;  /* 0x00980000003c783b */ /* 0x0007220000000200 */
[----:B------:R-:W-:-:S06]  /*4330*/  DEPBAR.LE SB0, 0x0 ;  /* 0x000080000000791a */ /* 0x000fcc0000000000 */
[C---:B-1----:R-:W-:Y:S08]  /*4340*/  HMMA.16816.F32.BF16 R216, R4.reuse, R90, R204 ;  /* 0x0000005a04d8723c */ /* 0x042ff000000418cc */
[C---:B--2---:R-:W-:Y:S08]  /*4350*/  HMMA.16816.F32.BF16 R204, R4.reuse, R52, R180 ;  /* 0x0000003404cc723c */ /* 0x044ff000000418b4 */
[----:B---3--:R-:W-:Y:S01]  /*4360*/  HMMA.16816.F32.BF16 R180, R4, R40, R148 ;  /* 0x0000002804b4723c */ /* 0x008fe20000041894 */
[----:B------:R-:W-:-:S04]  /*4370*/  SHF.R.U32.HI R0, RZ, 0x2, R221 ;  /* 0x00000002ff007819 */ /* 0x000fc800000116dd */
[----:B------:R-:W-:Y:S02]  /*4380*/  LOP3.LUT R0, R2, 0x7, R0, 0xf8, !PT ;  /* 0x0000000702007812 */ /* 0x000fe400078ef800 */
[----:B------:R-:W-:Y:S01]  /*4390*/  IADD3 R2, PT, PT, R225, R66, -R67 ;  /* 0x00000042e1027210 */ /* 0x000fe20007ffe843 */
[----:B------:R-:W-:Y:S01]  /*43a0*/  HMMA.16816.F32.BF16 R148, R4, R30, R116 ;  /* 0x0000001e0494723c */ /* 0x000fe20000041874 */
[----:B------:R-:W-:Y:S02]  /*43b0*/  VIADD R118, R252, 0xffffffff ;  /* 0xfffffffffc767836 */ /* 0x000fe40000000000 */
[----:B------:R-:W-:-:S03]  /*43c0*/  IMAD R0, R227, 0x40, R0 ;  /* 0x00000040e3007824 */ /* 0x000fc600078e0200 */
[----:B------:R-:W-:Y:S02]  /*43d0*/  ISETP.GT.AND P0, PT, R118, R229, PT ;  /* 0x000000e57600720c */ /* 0x000fe40003f04270 */
[----:B------:R-:W-:Y:S01]  /*43e0*/  HMMA.16816.F32.BF16 R248, R4, R78, R208 ;  /* 0x0000004e04f8723c */ /* 0x000fe200000418d0 */
[C---:B------:R-:W-:Y:S01]  /*43f0*/  IADD3 R2, PT, PT, R0.reuse, R2, RZ ;  /* 0x0000000200027210 */ /* 0x040fe20007ffe0ff */
[----:B------:R-:W-:-:S03]  /*4400*/  IMAD.IADD R0, R0, 0x1, R3 ;  /* 0x0000000100007824 */ /* 0x000fc600078e0203 */
[C-C-:B------:R-:W-:Y:S02]  /*4410*/  VIADDMNMX R226, R2.reuse, 0x1, R66.reuse, PT ;  /* 0x0000000102e27846 */ /* 0x140fe40003800142 */
[----:B------:R-:W-:Y:S01]  /*4420*/  VIADDMNMX R228, R2, 0x9, R66, PT ;  /* 0x0000000902e47846 */ /* 0x000fe20003800142 */
[----:B------:R-:W-:Y:S01]  /*4430*/  HMMA.16816.F32.BF16 R236, R4, R88, R184 ;  /* 0x0000005804ec723c */ /* 0x000fe200000418b8 */
[----:B------:R-:W-:Y:S02]  /*4440*/  VIMNMX R225, PT, PT, RZ, R0, !PT ;  /* 0x00000000ffe17248 */ /* 0x000fe40007fe0100 */
[----:B------:R-:W-:-:S05]  /*4450*/  VIADDMNMX R227, R0, 0x8, RZ, !PT ;  /* 0x0000000800e37846 */ /* 0x000fca00078001ff */
        /* <DEDUP_REMOVED lines=24> */
[----:B------:R-:W-:Y:S06]  /*45e0*/  BAR.SYNC.DEFER_BLOCKING 0x0 ;  /* 0x0000000000007b1d */ /* 0x000fec0000010000 */
[----:B------:R-:W-:-:S13]  /*45f0*/  @!P0 BRA `(.L_x_7225) ;  /* 0x00000008003c8947 */ /* 0x000fda0003800000 */
        /* <DEDUP_REMOVED lines=18> */
.L_x_7227:
[----:B------:R-:W2:Y:S01]  /*4720*/  LD.E R2, desc[UR4][R134.64+0x170] ;  /* 0x0001700486027980 */ /* 0x000ea2000c101900 */
[----:B-----5:R-:W-:Y:S02]  /*4730*/  IMAD.MOV.U32 R12, RZ, RZ, R18 ;  /* 0x000000ffff0c7224 */ /* 0x020fe400078e0012 */
        /* <DEDUP_REMOVED lines=66> */
.L_x_7228:
[----:B------:R-:W-:Y:S05]  /*4b60*/  BSYNC.RECONVERGENT B0 ;  /* 0x0000000000007941 */ /* 0x000fea0003800200 */
.L_x_7226:
        /* <DEDUP_REMOVED lines=34> */
[----:B------:R1:W-:Y:S01]  /*4d90*/  LDGSTS.E.BYPASS.LTC128B.128 [R16+0x6000], desc[UR4][R2.64] ;  /* 0x0600000002107fae */ /* 0x0003e2000b981a04 */
[----:B-----5:R-:W-:Y:S01]  /*4da0*/  IADD3 R12, P1, PT, R10, R14, RZ ;  /* 0x0000000e0a0c7210 */ /* 0x020fe20007f3e0ff */
        /* <DEDUP_REMOVED lines=10> */
[-C--:B-1----:R-:W-:Y:S01]  /*4e50*/  IADD3 R2, P1, PT, R4, R14.reuse, RZ ;  /* 0x0000000e04027210 */ /* 0x082fe20007f3e0ff */
[--C-:B------:R-:W-:Y:S01]  /*4e60*/  IMAD.X R5, R7, 0x1, R0.reuse, P0 ;  /* 0x0000000107057824 */ /* 0x100fe200000e0600 */
[----:B------:R1:W-:Y:S03]  /*4e70*/  LDGSTS.E.BYPASS.LTC128B.128 [R16+0x8000], desc[UR4][R6.64] ;  /* 0x0800000006107fae */ /* 0x0003e6000b981a04 */
[----:B------:R-:W-:Y:S01]  /*4e80*/  IMAD.X R3, R5, 0x1, R0, P1 ;  /* 0x0000000105037824 */ /* 0x000fe200008e0600 */
[----:B------:R1:W-:Y:S01]  /*4e90*/  LDGSTS.E.BYPASS.LTC128B.128 [R16+0x8800], desc[UR4][R4.64] ;  /* 0x0880000004107fae */ /* 0x0003e2000b981a04 */
[----:B----4-:R-:W-:-:S03]  /*4ea0*/  IADD3 R10, P0, PT, R2, R14, RZ ;  /* 0x0000000e020a7210 */ /* 0x010fc60007f1e0ff */
[----:B------:R1:W-:Y:S02]  /*4eb0*/  LDGSTS.E.BYPASS.LTC128B.128 [R16+0x9000], desc[UR4][R2.64] ;  /* 0x0900000002107fae */ /* 0x0003e4000b981a04 */
[----:B------:R-:W-:-:S05]  /*4ec0*/  IMAD.X R11, R3, 0x1, R0, P0 ;  /* 0x00000001030b7824 */ /* 0x000fca00000e0600 */
[----:B------:R1:W-:Y:S04]  /*4ed0*/  LDGSTS.E.BYPASS.LTC128B.128 [R16+0x9800], desc[UR4][R10.64] ;  /* 0x098000000a107fae */ /* 0x0003e8000b981a04 */
[----:B------:R-:W0:Y:S02]  /*4ee0*/  LDGDEPBAR ;  /* 0x00000000000079af */ /* 0x000e240000000000 */
.L_x_7225:
[----:B------:R-:W-:Y:S05]  /*4ef0*/  BSYNC.RECONVERGENT B1 ;  /* 0x0000000000017941 */ /* 0x000fea0003800200 */
.L_x_7224:
[----:B------:R-:W-:Y:S02]  /*4f00*/  IMAD.SHL.U32 R0, R221, 0x2, RZ ;  /* 0x00000002dd007824 */ /* 0x000fe400078e00ff */
[----:B------:R-:W-:-:S03]  /*4f10*/  IMAD.MOV.U32 R21, RZ, RZ, R17 ;  /* 0x000000ffff157224 */ /* 0x000fc600078e0011 */
[----:B------:R2:W-:Y:S02]  /*4f20*/  STL [R1+0x30], R0 ;  /* 0x0000300001007387 */ /* 0x0005e40000100800 */
[----:B--2---:R-:W-:-:S05]  /*4f30*/  LOP3.LUT R0, R0, 0x6, RZ, 0xc0, !PT ;  /* 0x0000000600007812 */ /* 0x004fca00078ec0ff */
[----:B------:R2:W-:Y:S02]  /*4f40*/  STL [R1+0x24], R0 ;  /* 0x0000240001007387 */ /* 0x0005e40000100800 */
[----:B--2---:R-:W-:-:S04]  /*4f50*/  IMAD R0, R118, 0x100, R0 ;  /* 0x0000010076007824 */ /* 0x004fc800078e0200 */
[C---:B-1----:R-:W-:Y:S01]  /*4f60*/  VIADD R2, R0.reuse, 0x1 ;  /* 0x0000000100027836 */ /* 0x042fe20000000000 */
[CC--:B------:R-:W-:Y:S01]  /*4f70*/  ISETP.GE.AND P3, PT, R0.reuse, R225.reuse, PT ;  /* 0x000000e10000720c */ /* 0x0c0fe20003f66270 */
[C---:B------:R-:W-:Y:S01]  /*4f80*/  VIADD R5, R0.reuse, 0x8 ;  /* 0x0000000800057836 */ /* 0x040fe20000000000 */
[CC--:B------:R-:W-:Y:S01]  /*4f90*/  ISETP.GE.AND P1, PT, R0.reuse, R226.reuse, PT ;  /* 0x000000e20000720c */ /* 0x0c0fe20003f26270 */
        /* <DEDUP_REMOVED lines=11> */
[----:B------:R-:W-:Y:S01]  /*5050*/  FSEL R3, R233, -INF , P2 ;  /* 0xff800000e9037808 */ /* 0x000fe20001000000 */
[----:B------:R-:W-:Y:S01]  /*5060*/  VIADD R11, R0, 0x21 ;  /* 0x00000021000b7836 */ /* 0x000fe20000000000 */
[----:B------:R-:W-:Y:S01]  /*5070*/  FSEL R68, R2, -INF , !P1 ;  /* 0xff80000002447808 */ /* 0x000fe20004800000 */
        /* <DEDUP_REMOVED lines=101> */
[----:B------:R-:W-:Y:S01]  /*56d0*/  ISETP.GE.AND P4, PT, R15, R226, PT ;  /* 0x000000e20f00720c */ /* 0x000fe20003f86270 */
[C---:B------:R-:W-:Y:S01]  /*56e0*/  VIADD R19, R0.reuse, 0xb9 ;  /* 0x000000b900137836 */ /* 0x040fe20000000000 */
[-C--:B------:R-:W-:Y:S01]  /*56f0*/  ISETP.GE.AND P1, PT, R17, R225.reuse, PT ;  /* 0x000000e11100720c */ /* 0x080fe20003f26270 */
[----:B------:R-:W-:Y:S01]  /*5700*/  VIADD R69, R0, 0xf1 ;  /* 0x000000f100457836 */ /* 0x000fe20000000000 */
[----:B------:R-:W-:Y:S01]  /*5710*/  FSEL R105, R2, -INF , !P2 ;  /* 0xff80000002697808 */ /* 0x000fe20005000000 */
[----:B------:R-:W-:Y:S01]  /*5720*/  VIADD R71, R0, 0xf8 ;  /* 0x000000f800477836 */ /* 0x000fe20000000000 */
[----:B------:R-:W-:Y:S01]  /*5730*/  ISETP.GE.AND P2, PT, R20, R225, PT ;  /* 0x000000e11400720c */ /* 0x000fe20003f46270 */
[----:B------:R-:W-:Y:S01]  /*5740*/  VIADD R73, R0, 0xf9 ;  /* 0x000000f900497836 */ /* 0x000fe20000000000 */
[----:B------:R-:W-:-:S02]  /*5750*/  FSEL R103, R3, -INF , !P4 ;  /* 0xff80000003677808 */ /* 0x000fc40006000000 */
[----:B------:R-:W-:Y:S02]  /*5760*/  FSEL R3, R209, -INF , P1 ;  /* 0xff800000d1037808 */ /* 0x000fe40000800000 */
[-C--:B------:R-:W-:Y:S02]  /*5770*/  ISETP.GE.AND P1, PT, R20, R226.reuse, PT ;  /* 0x000000e21400720c */ /* 0x080fe40003f26270 */
[----:B------:R-:W-:Y:S01]  /*5780*/  FSEL R2, R204, -INF , P2 ;  /* 0xff800000cc027808 */ /* 0x000fe20001000000 */
[----:B------:R-:W-:Y:S01]  /*5790*/  IMAD.MOV.U32 R204, RZ, RZ, R21 ;  /* 0x000000ffffcc7224 */ /* 0x000fe200078e0015 */
[----:B------:R-:W-:Y:S01]  /*57a0*/  ISETP.GE.AND P4, PT, R17, R226, PT ;  /* 0x000000e21100720c */ /* 0x000fe20003f86270 */
[----:B------:R-:W-:Y:S01]  /*57b0*/  VIADD R21, R0, 0xc1 ;  /* 0x000000c100157836 */ /* 0x000fe20000000000 */
        /* <DEDUP_REMOVED lines=10> */
[C---:B------:R-:W-:Y:S02]  /*5860*/  ISETP.GE.AND P2, PT, R32.reuse, R225, PT ;  /* 0x000000e12000720c */ /* 0x040fe40003f46270 */
        /* <DEDUP_REMOVED lines=39> */
[C---:B------:R-:W-:Y:S02]  /*5ae0*/  ISETP.GE.AND P1, PT, R56.reuse, R225, PT ;  /* 0x000000e13800720c */ /* 0x040fe40003f26270 */
        /* <DEDUP_REMOVED lines=107> */
[----:B------:R-:W-:Y:S01]  /*61a0*/  FSEL R2, R136, -INF , P2 ;  /* 0xff80000088027808 */ /* 0x000fe20001000000 */
[----:B------:R-:W-:Y:S01]  /*61b0*/  IMAD.MOV.U32 R136, RZ, RZ, R62 ;  /* 0x000000ffff887224 */ /* 0x000fe200078e003e */
[----:B------:R-:W-:Y:S02]  /*61c0*/  ISETP.GE.AND P4, PT, R58, R226, PT ;  /* 0x000000e23a00720c */ /* 0x000fe40003f86270 */
[-C--:B------:R-:W-:Y:S02]  /*61d0*/  ISETP.GE.AND P2, PT, R61, R225.reuse, PT ;  /* 0x000000e13d00720c */ /* 0x080fe40003f46270 */
[----:B------:R-:W-:Y:S02]  /*61e0*/  FSEL R200, R2, -INF , !P1 ;  /* 0xff80000002c87808 */ /* 0x000fe40004800000 */
[----:B------:R-:W-:Y:S02]  /*61f0*/  ISETP.GE.AND P1, PT, R65, R225, PT ;  /* 0x000000e14100720c */ /* 0x000fe40003f26270 */
[----:B------:R-:W-:-:S02]  /*6200*/  FSEL R88, R3, -INF , !P4 ;  /* 0xff80000003587808 */ /* 0x000fc40006000000 */
[----:B------:R-:W-:Y:S01]  /*6210*/  FSEL R3, R137, -INF , P2 ;  /* 0xff80000089037808 */ /* 0x000fe20001000000 */
[----:B------:R-:W-:Y:S01]  /*6220*/  IMAD.MOV.U32 R137, RZ, RZ, R60 ;  /* 0x000000ffff897224 */ /* 0x000fe200078e003c */
        /* <DEDUP_REMOVED lines=12> */
[CC--:B------:R-:W-:Y:S02]  /*62f0*/  ISETP.GE.AND P4, PT, R69.reuse, R225.reuse, PT ;  /* 0x000000e14500720c */ /* 0x0c0fe40003f86270 */
[----:B------:R-:W-:Y:S02]  /*6300*/  FSEL R152, R2, -INF , !P1 ;  /* 0xff80000002987808 */ /* 0x000fe40004800000 */
[----:B------:R-:W-:Y:S02]  /*6310*/  ISETP.GE.AND P1, PT, R69, R226, PT ;  /* 0x000000e24500720c */ /* 0x000fe40003f26270 */
[----:B------:R-:W-:Y:S02]  /*6320*/  FSEL R2, R129, -INF , P4 ;  /* 0xff80000081027808 */ /* 0x000fe40002000000 */
[----:B------:R-:W-:-:S02]  /*6330*/  ISETP.GE.AND P4, PT, R71, R225, PT ;  /* 0x000000e14700720c */ /* 0x000fc40003f86270 */
[----:B------:R-:W-:Y:S02]  /*6340*/  FSEL R201, R2, -INF , !P1 ;  /* 0xff80000002c97808 */ /* 0x000fe40004800000 */
[----:B------:R-:W-:Y:S02]  /*6350*/  ISETP.GE.AND P1, PT, R73, R225, PT ;  /* 0x000000e14900720c */ /* 0x000fe40003f26270 */
[C---:B------:R-:W-:Y:S02]  /*6360*/  ISETP.GE.AND P2, PT, R0.reuse, R227, PT ;  /* 0x000000e30000720c */ /* 0x040fe40003f46270 */
[----:B------:R-:W-:Y:S02]  /*6370*/  ISETP.GE.AND P3, PT, R0, R228, PT ;  /* 0x000000e40000720c */ /* 0x000fe40003f66270 */
[----:B------:R-:W-:Y:S02]  /*6380*/  FSEL R3, R84, -INF , P4 ;  /* 0xff80000054037808 */ /* 0x000fe40002000000 */
[----:B------:R-:W-:-:S02]  /*6390*/  FSEL R2, R85, -INF , P1 ;  /* 0xff80000055027808 */ /* 0x000fc40000800000 */
[-C--:B------:R-:W-:Y:S02]  /*63a0*/  ISETP.GE.AND P4, PT, R71, R226.reuse, PT ;  /* 0x000000e24700720c */ /* 0x080fe40003f86270 */
[----:B------:R-:W-:Y:S02]  /*63b0*/  ISETP.GE.AND P1, PT, R73, R226, PT ;  /* 0x000000e24900720c */ /* 0x000fe40003f26270 */
[----:B------:R-:W-:Y:S02]  /*63c0*/  FSEL R0, R234, -INF , P2 ;  /* 0xff800000ea007808 */ /* 0x000fe40001000000 */
        /* <DEDUP_REMOVED lines=35> */
[----:B------:R-:W-:Y:S02]  /*6600*/  FSEL R93, R0, -INF , !P4 ;  /* 0xff800000005d7808 */ /* 0x000fe40006000000 */
[----:B------:R-:W-:Y:S02]  /*6610*/  ISETP.GE.AND P2, PT, R13, R228, PT ;  /* 0x000000e40d00720c */ /* 0x000fe40003f46270 */
[----:B------:R-:W-:Y:S02]  /*6620*/  FSEL R2, R239, -INF , P0 ;  /* 0xff800000ef027808 */ /* 0x000fe40000000000 */
[----:B------:R-:W-:-:S02]  /*6630*/  FSEL R0, R218, -INF , P3 ;  /* 0xff800000da007808 */ /* 0x000fc40001800000 */
[----:B------:R-:W-:Y:S02]  /*6640*/  ISETP.GE.AND P0, PT, R14, R227, PT ;  /* 0x000000e30e00720c */ /* 0x000fe40003f06270 */
[-C--:B------:R-:W-:Y:S02]  /*6650*/  ISETP.GE.AND P4, PT, R12, R228.reuse, PT ;  /* 0x000000e40c00720c */ /* 0x080fe40003f86270 */
[----:B------:R-:W-:Y:S02]  /*6660*/  FSEL R3, R219, -INF , P1 ;  /* 0xff800000db037808 */ /* 0x000fe40000800000 */
[----:B------:R-:W-:Y:S02]  /*6670*/  FSEL R95, R0, -INF , !P2 ;  /* 0xff800000005f7808 */ /* 0x000fe40005000000 */
[-C--:B------:R-:W-:Y:S02]  /*6680*/  ISETP.GE.AND P5, PT, R11, R228.reuse, PT ;  /* 0x000000e40b00720c */ /* 0x080fe40003fa6270 */
[----:B------:R-:W-:-:S02]  /*6690*/  ISETP.GE.AND P3, PT, R14, R228, PT ;  /* 0x000000e40e00720c */ /* 0x000fc40003f66270 */
[----:B------:R-:W-:Y:S02]  /*66a0*/  FSEL R0, R214, -INF , P0 ;  /* 0xff800000d6007808 */ /* 0x000fe40000000000 */
[-C--:B------:R-:W-:Y:S02]  /*66b0*/  ISETP.GE.AND P1, PT, R15, R227.reuse, PT ;  /* 0x000000e30f00720c */ /* 0x080fe40003f26270 */
[C---:B------:R-:W-:Y:S02]  /*66c0*/  ISETP.GE.AND P2, PT, R18.reuse, R227, PT ;  /* 0x000000e31200720c */ /* 0x040fe40003f46270 */
[----:B------:R-:W-:Y:S02]  /*66d0*/  FSEL R97, R3, -INF , !P4 ;  /* 0xff80000003617808 */ /* 0x000fe40006000000 */
[----:B------:R-:W-:Y:S02]  /*66e0*/  ISETP.GE.AND P4, PT, R18, R228, PT ;  /* 0x000000e41200720c */ /* 0x000fe40003f86270 */
[----:B------:R-:W-:-:S02]  /*66f0*/  FSEL R92, R2, -INF , !P5 ;  /* 0xff800000025c7808 */ /* 0x000fc40006800000 */
[----:B------:R-:W-:Y:S02]  /*6700*/  FSEL R18, R0, -INF , !P3 ;  /* 0xff80000000127808 */ /* 0x000fe40005800000 */
[----:B------:R-:W-:Y:S02]  /*6710*/  FSEL R2, R215, -INF , P1 ;  /* 0xff800000d7027808 */ /* 0x000fe40000800000 */
[----:B------:R-:W-:Y:S02]  /*6720*/  FSEL R0, R210, -INF , P2 ;  /* 0xff800000d2007808 */ /* 0x000fe40001000000 */
[----:B------:R-:W-:Y:S02]  /*6730*/  ISETP.GE.AND P1, PT, R20, R227, PT ;  /* 0x000000e31400720c */ /* 0x000fe40003f26270 */
[----:B------:R-:W-:Y:S02]  /*6740*/  FSEL R101, R0, -INF , !P4 ;  /* 0xff80000000657808 */ /* 0x000fe40006000000 */
[----:B------:R-:W-:-:S02]  /*6750*/  FSEL R0, R206, -INF , P1 ;  /* 0xff800000ce007808 */ /* 0x000fc40000800000 */
[-C--:B------:R-:W-:Y:S02]  /*6760*/  ISETP.GE.AND P2, PT, R20, R228.reuse, PT ;  /* 0x000000e41400720c */ /* 0x080fe40003f46270 */
[----:B------:R-:W-:Y:S02]  /*6770*/  ISETP.GE.AND P0, PT, R17, R227, PT ;  /* 0x000000e31100720c */ /* 0x000fe40003f06270 */
[----:B------:R-:W-:Y:S02]  /*6780*/  FSEL R108, R0, -INF , !P2 ;  /* 0xff800000006c7808 */ /* 0x000fe40005000000 */
[----:B------:R-:W2:Y:S01]  /*6790*/  LD.E R0, desc[UR4][R134.64+0xdc] ;  /* 0x0000dc0486007980 */ /* 0x000ea2000c101900 */
[-C--:B------:R-:W-:Y:S02]  /*67a0*/  ISETP.GE.AND P5, PT, R15, R228.reuse, PT ;  /* 0x000000e40f00720c */ /* 0x080fe40003fa6270 */
        /* <DEDUP_REMOVED lines=26> */
[C---:B------:R-:W-:Y:S02]  /*6950*/  ISETP.GE.AND P1, PT, R41.reuse, R227, PT ;  /* 0x000000e32900720c */ /* 0x040fe40003f26270 */
        /* <DEDUP_REMOVED lines=35> */
[----:B------:R-:W-:Y:S02]  /*6b90*/  FSEL R4, R179, -INF , P0 ;  /* 0xff800000b3047808 */ /* 0x000fe40000000000 */
[----:B------:R-:W-:Y:S02]  /*6ba0*/  FSEL R2, R174, -INF , P1 ;  /* 0xff800000ae027808 */ /* 0x000fe40000800000 */
[----:B------:R-:W-:Y:S02]  /*6bb0*/  ISETP.GE.AND P2, PT, R55, R228, PT ;  /* 0x000000e43700720c */ /* 0x000fe40003f46270 */
        /* <DEDUP_REMOVED lines=21> */
[-C--:B------:R-:W-:Y:S02]  /*6d10*/  ISETP.GE.AND P4, PT, R42, R228.reuse, PT ;  /* 0x000000e42a00720c */ /* 0x080fe40003f86270 */
[----:B------:R-:W-:Y:S02]  /*6d20*/  FSEL R3, R163, -INF , P2 ;  /* 0xff800000a3037808 */ /* 0x000fe40001000000 */
[----:B------:R-:W-:Y:S02]  /*6d30*/  FSEL R2, R158, -INF , P1 ;  /* 0xff8000009e027808 */ /* 0x000fe40000800000 */
[----:B------:R-:W-:Y:S02]  /*6d40*/  ISETP.GE.AND P5, PT, R45, R228, PT ;  /* 0x000000e42d00720c */ /* 0x000fe40003fa6270 */
[-C--:B------:R-:W-:Y:S02]  /*6d50*/  ISETP.GE.AND P0, PT, R40, R227.reuse, PT ;  /* 0x000000e32800720c */ /* 0x080fe40003f06270 */
[----:B------:R-:W-:-:S02]  /*6d60*/  ISETP.GE.AND P2, PT, R39, R227, PT ;  /* 0x000000e32700720c */ /* 0x000fc40003f46270 */
[----:B------:R-:W-:Y:S02]  /*6d70*/  FSEL R213, R2, -INF , !P4 ;  /* 0xff80000002d57808 */ /* 0x000fe40006000000 */
[-C--:B------:R-:W-:Y:S02]  /*6d80*/  ISETP.GE.AND P3, PT, R40, R228.reuse, PT ;  /* 0x000000e42800720c */ /* 0x080fe40003f66270 */
[----:B------:R-:W-:Y:S02]  /*6d90*/  ISETP.GE.AND P1, PT, R39, R228, PT ;  /* 0x000000e42700720c */ /* 0x000fe40003f26270 */
[----:B------:R-:W-:Y:S02]  /*6da0*/  FSEL R4, R159, -INF , P0 ;  /* 0xff8000009f047808 */ /* 0x000fe40000000000 */
[----:B------:R-:W-:Y:S02]  /*6db0*/  FSEL R210, R3, -INF , !P5 ;  /* 0xff80000003d27808 */ /* 0x000fe40006800000 */
[----:B------:R-:W-:-:S02]  /*6dc0*/  FSEL R2, R154, -INF , P2 ;  /* 0xff8000009a027808 */ /* 0x000fc40001000000 */
[-C--:B------:R-:W-:Y:S02]  /*6dd0*/  ISETP.GE.AND P0, PT, R35, R227.reuse, PT ;  /* 0x000000e32300720c */ /* 0x080fe40003f06270 */
[C---:B------:R-:W-:Y:S02]  /*6de0*/  ISETP.GE.AND P5, PT, R33.reuse, R227, PT ;  /* 0x000000e32100720c */ /* 0x040fe40003fa6270 */
[----:B------:R-:W-:Y:S02]  /*6df0*/  FSEL R209, R4, -INF , !P3 ;  /* 0xff80000004d17808 */ /* 0x000fe40005800000 */
[----:B------:R-:W-:Y:S02]  /*6e00*/  FSEL R218, R2, -INF , !P1 ;  /* 0xff80000002da7808 */ /* 0x000fe40004800000 */
[----:B------:R-:W-:Y:S02]  /*6e10*/  ISETP.GE.AND P3, PT, R33, R228, PT ;  /* 0x000000e42100720c */ /* 0x000fe40003f66270 */
[----:B------:R-:W-:-:S02]  /*6e20*/  FSEL R3, R155, -INF , P0 ;  /* 0xff8000009b037808 */ /* 0x000fc40000000000 */
[----:B------:R-:W-:Y:S02]  /*6e30*/  FSEL R2, R150, -INF , P5 ;  /* 0xff80000096027808 */ /* 0x000fe40002800000 */
[CC--:B------:R-:W-:Y:S02]  /*6e40*/  ISETP.GE.AND P0, PT, R29.reuse, R227.reuse, PT ;  /* 0x000000e31d00720c */ /* 0x0c0fe40003f06270 */
[----:B------:R-:W-:Y:S02]  /*6e50*/  ISETP.GE.AND P2, PT, R30, R227, PT ;  /* 0x000000e31e00720c */ /* 0x000fe40003f46270 */
[----:B------:R-:W-:Y:S02]  /*6e60*/  FSEL R219, R2, -INF , !P3 ;  /* 0xff80000002db7808 */ /* 0x000fe40005800000 */
[----:B------:R-:W-:Y:S02]  /*6e70*/  ISETP.GE.AND P5, PT, R29, R228, PT ;  /* 0x000000e41d00720c */ /* 0x000fe40003fa6270 */
[----:B------:R-:W-:-:S02]  /*6e80*/  FSEL R2, R146, -INF , P0 ;  /* 0xff80000092027808 */ /* 0x000fc40000000000 */
[----:B------:R-:W-:Y:S02]  /*6e90*/  ISETP.GE.AND P4, PT, R35, R228, PT ;  /* 0x000000e42300720c */ /* 0x000fe40003f86270 */
[----:B------:R-:W-:Y:S02]  /*6ea0*/  FSEL R4, R151, -INF , P2 ;  /* 0xff80000097047808 */ /* 0x000fe40001000000 */
[----:B------:R-:W-:Y:S02]  /*6eb0*/  ISETP.GE.AND P2, PT, R28, R227, PT ;  /* 0x000000e31c00720c */ /* 0x000fe40003f46270 */
[----:B------:R-:W-:Y:S02]  /*6ec0*/  FSEL R242, R2, -INF , !P5 ;  /* 0xff80000002f27808 */ /* 0x000fe40006800000 */
[----:B------:R-:W-:Y:S02]  /*6ed0*/  FMNMX3.FTZ R2, R68, R83, R70, !PT ;  /* 0x0000005344027276 */ /* 0x000fe40007810046 */
[----:B------:R-:W-:-:S02]  /*6ee0*/  FSEL R215, R3, -INF , !P4 ;  /* 0xff80000003d77808 */ /* 0x000fc40006000000 */
[----:B------:R-:W-:Y:S02]  /*6ef0*/  ISETP.GE.AND P3, PT, R28, R228, PT ;  /* 0x000000e41c00720c */ /* 0x000fe40003f66270 */
[----:B------:R-:W-:Y:S02]  /*6f00*/  FSEL R3, R147, -INF , P2 ;  /* 0xff80000093037808 */ /* 0x000fe40001000000 */
        /* <DEDUP_REMOVED lines=28> */
[----:B------:R-:W-:Y:S02]  /*70d0*/  ISETP.GE.AND P1, PT, R30, R228, PT ;  /* 0x000000e41e00720c */ /* 0x000fe40003f26270 */
[-C--:B------:R-:W-:Y:S02]  /*70e0*/  ISETP.GE.AND P0, PT, R19, R227.reuse, PT ;  /* 0x000000e31300720c */ /* 0x080fe40003f06270 */
[----:B------:R-:W-:Y:S02]  /*70f0*/  FMNMX3.FTZ R37, R37, R172, R192, !PT ;  /* 0x000000ac25257276 */ /* 0x000fe400078100c0 */
[----:B------:R-:W-:Y:S02]  /*7100*/  ISETP.GE.AND P4, PT, R25, R227, PT ;  /* 0x000000e31900720c */ /* 0x000fe40003f86270 */
[----:B------:R-:W-:Y:S02]  /*7110*/  FMNMX3.FTZ R2, R2, R129, R157, !PT ;  /* 0x0000008102027276 */ /* 0x000fe4000781009d */
[----:B------:R-:W-:-:S02]  /*7120*/  FSEL R234, R4, -INF , !P1 ;  /* 0xff80000004ea7808 */ /* 0x000fc40004800000 */
[----:B------:R-:W-:Y:S02]  /*7130*/  FSEL R5, R111, -INF , P0 ;  /* 0xff8000006f057808 */ /* 0x000fe40000000000 */
[----:B------:R-:W-:Y:S02]  /*7140*/  FMNMX3.FTZ R37, R37, R193, R196, !PT ;  /* 0x000000c125257276 */ /* 0x000fe400078100c4 */
[----:B------:R-:W-:Y:S02]  /*7150*/  ISETP.GE.AND P1, PT, R25, R228, PT ;  /* 0x000000e41900720c */ /* 0x000fe40003f26270 */
[----:B------:R-:W-:Y:S02]  /*7160*/  FSEL R4, R110, -INF , P4 ;  /* 0xff8000006e047808 */ /* 0x000fe40002000000 */
[----:B------:R-:W-:Y:S02]  /*7170*/  ISETP.GE.AND P0, PT, R21, R227, PT ;  /* 0x000000e31500720c */ /* 0x000fe40003f06270 */
[----:B------:R-:W-:-:S02]  /*7180*/  FMNMX3.FTZ R2, R2, R156, R161, !PT ;  /* 0x0000009c02027276 */ /* 0x000fc400078100a1 */
[----:B------:R-:W-:Y:S02]  /*7190*/  FMNMX3.FTZ R37, R37, R197, R216, !PT ;  /* 0x000000c525257276 */ /* 0x000fe400078100d8 */
[-C--:B------:R-:W-:Y:S02]  /*71a0*/  ISETP.GE.AND P5, PT, R19, R228.reuse, PT ;  /* 0x000000e41300720c */ /* 0x080fe40003fa6270 */
[----:B------:R-:W-:Y:S02]  /*71b0*/  FSEL R238, R4, -INF , !P1 ;  /* 0xff80000004ee7808 */ /* 0x000fe40004800000 */
[----:B------:R-:W-:Y:S02]  /*71c0*/  ISETP.GE.AND P3, PT, R21, R228, PT ;  /* 0x000000e41500720c */ /* 0x000fe40003f66270 */
[----:B------:R-:W-:Y:S02]  /*71d0*/  FSEL R3, R91, -INF , P0 ;  /* 0xff8000005b037808 */ /* 0x000fe40000000000 */
[----:B------:R-:W-:-:S02]  /*71e0*/  ISETP.GE.AND P2, PT, R22, R227, PT ;  /* 0x000000e31600720c */ /* 0x000fc40003f46270 */
[----:B------:R-:W-:Y:S02]  /*71f0*/  ISETP.GE.AND P1, PT, R24, R227, PT ;  /* 0x000000e31800720c */ /* 0x000fe40003f26270 */
[----:B------:R-:W-:Y:S02]  /*7200*/  FMNMX3.FTZ R2, R2, R153, R174, !PT ;  /* 0x0000009902027276 */ /* 0x000fe400078100ae */
        /* <DEDUP_REMOVED lines=8> */
[----:B------:R-:W-:Y:S02]  /*7290*/  ISETP.GE.AND P2, PT, R31, R227, PT ;  /* 0x000000e31f00720c */ /* 0x000fe40003f46270 */
[----:B------:R-:W-:-:S02]  /*72a0*/  FMNMX3.FTZ R37, R37, R229, R233, !PT ;  /* 0x000000e525257276 */ /* 0x000fc400078100e9 */
[----:B------:R-:W-:Y:S02]  /*72b0*/  FSEL R250, R4, -INF , !P4 ;  /* 0xff80000004fa7808 */ /* 0x000fe40006000000 */
[----:B------:R-:W-:Y:S02]  /*72c0*/  FSEL R246, R3, -INF , !P5 ;  /* 0xff80000003f67808 */ /* 0x000fe40006800000 */
[----:B------:R-:W-:Y:S02]  /*72d0*/  FMNMX3.FTZ R2, R2, R177, R211, !PT ;  /* 0x000000b102027276 */ /* 0x000fe400078100d3 */
[----:B------:R-:W-:Y:S02]  /*72e0*/  ISETP.GE.AND P4, PT, R31, R228, PT ;  /* 0x000000e41f00720c */ /* 0x000fe40003f86270 */
[----:B------:R-:W-:Y:S02]  /*72f0*/  FSEL R3, R115, -INF , P2 ;  /* 0xff80000073037808 */ /* 0x000fe40001000000 */
[----:B------:R-:W-:-:S02]  /*7300*/  ISETP.GE.AND P0, PT, R38, R227, PT ;  /* 0x000000e32600720c */ /* 0x000fc40003f06270 */
[----:B------:R-:W-:Y:S02]  /*7310*/  FMNMX3.FTZ R37, R37, R236, R237, !PT ;  /* 0x000000ec25257276 */ /* 0x000fe400078100ed */
[----:B------:R-:W-:Y:S02]  /*7320*/  FMNMX3.FTZ R2, R2, R210, R213, !PT ;  /* 0x000000d202027276 */ /* 0x000fe400078100d5 */
[----:B------:R-:W-:Y:S02]  /*7330*/  FSEL R243, R3, -INF , !P4 ;  /* 0xff80000003f37808 */ /* 0x000fe40006000000 */
[----:B------:R-:W-:Y:S02]  /*7340*/  ISETP.GE.AND P3, PT, R38, R228, PT ;  /* 0x000000e42600720c */ /* 0x000fe40003f66270 */
[----:B------:R-:W-:Y:S02]  /*7350*/  FSEL R3, R122, -INF , P0 ;  /* 0xff8000007a037808 */ /* 0x000fe40000000000 */
[----:B------:R-:W-:-:S02]  /*7360*/  FMNMX3.FTZ R37, R37, R240, R241, !PT ;  /* 0x000000f025257276 */ /* 0x000fc400078100f1 */
[----:B------:R-:W-:Y:S02]  /*7370*/  ISETP.GE.AND P1, PT, R44, R227, PT ;  /* 0x000000e32c00720c */ /* 0x000fe40003f26270 */
[----:B------:R-:W-:Y:S02]  /*7380*/  FMNMX3.FTZ R2, R2, R209, R218, !PT ;  /* 0x000000d102027276 */ /* 0x000fe400078100da */
[----:B------:R-:W-:Y:S02]  /*7390*/  FSEL R140, R3, -INF , !P3 ;  /* 0xff800000038c7808 */ /* 0x000fe40005800000 */
[----:B------:R-:W-:Y:S02]  /*73a0*/  FMNMX3.FTZ R37, R37, R244, R248, !PT ;  /* 0x000000f425257276 */ /* 0x000fe400078100f8 */
[----:B------:R-:W-:Y:S02]  /*73b0*/  ISETP.GE.AND P5, PT, R44, R228, PT ;  /* 0x000000e42c00720c */ /* 0x000fe40003fa6270 */
[----:B------:R-:W-:Y:S01]  /*73c0*/  FSEL R3, R123, -INF , P1 ;  /* 0xff8000007b037808 */ /* 0x000fe20000800000 */
[----:B------:R-:W-:Y:S01]  /*73d0*/  IMAD.MOV.U32 R110, RZ, RZ, R137 ;  /* 0x000000ffff6e7224 */ /* 0x000fe200078e0089 */
[----:B------:R-:W-:Y:S01]  /*73e0*/  ISETP.GE.AND P2, PT, R51, R227, PT ;  /* 0x000000e33300720c */ /* 0x000fe20003f46270 */
[----:B------:R-:W-:Y:S01]  /*73f0*/  IMAD.MOV.U32 R111, RZ, RZ, R136 ;  /* 0x000000ffff6f7224 */ /* 0x000fe200078e0088 */
[----:B------:R-:W-:-:S02]  /*7400*/  FMNMX3.FTZ R2, R2, R215, R219, !PT ;  /* 0x000000d702027276 */ /* 0x000fc400078100db */
[----:B------:R-:W-:Y:S02]  /*7410*/  FMNMX3.FTZ R37, R37, R245, R249, !PT ;  /* 0x000000f525257276 */ /* 0x000fe400078100f9 */
[----:B------:R-:W-:Y:S01]  /*7420*/  FSEL R115, R3, -INF , !P5 ;  /* 0xff80000003737808 */ /* 0x000fe20006800000 */
[----:B------:R-:W-:Y:S01]  /*7430*/  IMAD.MOV.U32 R114, RZ, RZ, R89 ;  /* 0x000000ffff727224 */ /* 0x000fe200078e0059 */
[----:B------:R-:W-:Y:S01]  /*7440*/  ISETP.GE.AND P4, PT, R51, R228, PT ;  /* 0x000000e43300720c */ /* 0x000fe20003f86270 */
[----:B------:R-:W-:Y:S01]  /*7450*/  IMAD.MOV.U32 R167, RZ, RZ, R160 ;  /* 0x000000ffffa77224 */ /* 0x000fe200078e00a0 */
[----:B------:R-:W-:Y:S02]  /*7460*/  FSEL R3, R126, -INF , P2 ;  /* 0xff8000007e037808 */ /* 0x000fe40001000000 */
[----:B------:R-:W-:Y:S02]  /*7470*/  FMNMX3.FTZ R2, R2, R234, R242, !PT ;  /* 0x000000ea02027276 */ /* 0x000fe400078100f2 */
[----:B------:R-:W-:-:S02]  /*7480*/  ISETP.GE.AND P0, PT, R58, R227, PT ;  /* 0x000000e33a00720c */ /* 0x000fc40003f06270 */
[----:B------:R-:W-:Y:S02]  /*7490*/  FMNMX3.FTZ R37, R37, R110, R111, !PT ;  /* 0x0000006e25257276 */ /* 0x000fe4000781006f */
[----:B------:R-:W-:Y:S02]  /*74a0*/  FSEL R251, R3, -INF , !P4 ;  /* 0xff80000003fb7808 */ /* 0x000fe40006000000 */
[----:B------:R-:W-:Y:S02]  /*74b0*/  FMNMX3.FTZ R2, R2, R239, R238, !PT ;  /* 0x000000ef02027276 */ /* 0x000fe400078100ee */
[----:B------:R-:W-:Y:S02]  /*74c0*/  ISETP.GE.AND P3, PT, R58, R228, PT ;  /* 0x000000e43a00720c */ /* 0x000fe40003f66270 */
[----:B------:R-:W-:Y:S02]  /*74d0*/  FSEL R3, R127, -INF , P0 ;  /* 0xff8000007f037808 */ /* 0x000fe40000000000 */
[----:B------:R-:W-:-:S02]  /*74e0*/  ISETP.GE.AND P1, PT, R59, R227, PT ;  /* 0x000000e33b00720c */ /* 0x000fc40003f26270 */
[----:B------:R-:W-:Y:S01]  /*74f0*/  FMNMX3.FTZ R37, R37, R114, R167, !PT ;  /* 0x0000007225257276 */ /* 0x000fe200078100a7 */
[----:B------:R-:W-:Y:S01]  /*7500*/  IMAD.MOV.U32 R141, RZ, RZ, R88 ;  /* 0x000000ffff8d7224 */ /* 0x000fe200078e0058 */
[----:B------:R-:W-:Y:S01]  /*7510*/  FMNMX3.FTZ R2, R2, R235, R250, !PT ;  /* 0x000000eb02027276 */ /* 0x000fe200078100fa */
[----:B------:R-:W-:Y:S01]  /*7520*/  IMAD.MOV.U32 R163, RZ, RZ, R200 ;  /* 0x000000ffffa37224 */ /* 0x000fe200078e00c8 */
[----:B------:R-:W-:Y:S02]  /*7530*/  FSEL R136, R3, -INF , !P3 ;  /* 0xff80000003887808 */ /* 0x000fe40005800000 */
[----:B------:R-:W-:Y:S02]  /*7540*/  ISETP.GE.AND P5, PT, R59, R228, PT ;  /* 0x000000e43b00720c */ /* 0x000fe40003fa6270 */
[----:B------:R-:W-:Y:S02]  /*7550*/  FSEL R3, R138, -INF , P1 ;  /* 0xff8000008a037808 */ /* 0x000fe40000800000 */
[----:B------:R-:W-:-:S02]  /*7560*/  FMNMX3.FTZ R37, R37, R145, R164, !PT ;  /* 0x0000009125257276 */ /* 0x000fc400078100a4 */
[----:B------:R-:W-:Y:S01]  /*7570*/  ISETP.GE.AND P2, PT, R61, R227, PT ;  /* 0x000000e33d00720c */ /* 0x000fe20003f46270 */
[----:B------:R-:W-:Y:S01]  /*7580*/  IMAD.MOV.U32 R122, RZ, RZ, R144 ;  /* 0x000000ffff7a7224 */ /* 0x000fe200078e0090 */
        /* <DEDUP_REMOVED lines=10> */
[-C--:B------:R-:W-:Y:S02]  /*7630*/  ISETP.GE.AND P1, PT, R66, R227.reuse, PT ;  /* 0x000000e34200720c */ /* 0x080fe40003f26270 */
[----:B------:R-:W-:Y:S01]  /*7640*/  FSEL R137, R3, -INF , !P4 ;  /* 0xff80000003897808 */ /* 0x000fe20006000000 */
[----:B------:R-:W-:Y:S01]  /*7650*/  IMAD.MOV.U32 R138, RZ, RZ, R201 ;  /* 0x000000ffff8a7224 */ /* 0x000fe200078e00c9 */
[----:B------:R-:W-:Y:S02]  /*7660*/  ISETP.GE.AND P3, PT, R65, R228, PT ;  /* 0x000000e44100720c */ /* 0x000fe40003f66270 */
[----:B------:R-:W-:Y:S02]  /*7670*/  ISETP.GE.AND P2, PT, R67, R227, PT ;  /* 0x000000e34300720c */ /* 0x000fe40003f46270 */
[----:B------:R-:W-:-:S02]  /*7680*/  FSEL R3, R142, -INF , P0 ;  /* 0xff8000008e037808 */ /* 0x000fc40000000000 */
[----:B------:R-:W-:Y:S02]  /*7690*/  FMNMX3.FTZ R2, R2, R115, R251, !PT ;  /* 0x0000007302027276 */ /* 0x000fe400078100fb */
[----:B------:R-:W-:Y:S02]  /*76a0*/  FMNMX3.FTZ R37, R37, R166, R127, !PT ;  /* 0x000000a625257276 */ /* 0x000fe4000781007f */
[----:B------:R-:W-:Y:S02]  /*76b0*/  ISETP.GE.AND P0, PT, R69, R227, PT ;  /* 0x000000e34500720c */ /* 0x000fe40003f06270 */
[----:B------:R-:W-:Y:S02]  /*76c0*/  FSEL R7, R143, -INF , P1 ;  /* 0xff8000008f077808 */ /* 0x000fe40000800000 */
[-C--:B------:R-:W-:Y:S02]  /*76d0*/  ISETP.GE.AND P5, PT, R66, R228.reuse, PT ;  /* 0x000000e44200720c */ /* 0x080fe40003fa6270 */
[----:B------:R-:W-:-:S02]  /*76e0*/  ISETP.GE.AND P4, PT, R67, R228, PT ;  /* 0x000000e44300720c */ /* 0x000fc40003f86270 */
[----:B------:R-:W-:Y:S02]  /*76f0*/  FSEL R39, R3, -INF , !P3 ;  /* 0xff80000003277808 */ /* 0x000fe40005800000 */
[----:B------:R-:W-:Y:S02]  /*7700*/  ISETP.GE.AND P1, PT, R71, R227, PT ;  /* 0x000000e34700720c */ /* 0x000fe40003f26270 */
[----:B------:R-:W-:Y:S02]  /*7710*/  FSEL R6, R130, -INF , P2 ;  /* 0xff80000082067808 */ /* 0x000fe40001000000 */
[----:B------:R-:W-:Y:S02]  /*7720*/  FMNMX3.FTZ R2, R2, R136, R19, !PT ;  /* 0x0000008802027276 */ /* 0x000fe40007810013 */
[----:B------:R-:W-:Y:S02]  /*7730*/  FMNMX3.FTZ R37, R37, R138, R148, !PT ;  /* 0x0000008a25257276 */ /* 0x000fe40007810094 */
[----:B------:R-:W-:-:S02]  /*7740*/  FSEL R5, R131, -INF , P0 ;  /* 0xff80000083057808 */ /* 0x000fc40000000000 */
[-C--:B------:R-:W-:Y:S02]  /*7750*/  ISETP.GE.AND P3, PT, R69, R228.reuse, PT ;  /* 0x000000e44500720c */ /* 0x080fe40003f66270 */
[----:B------:R-:W-:Y:S02]  /*7760*/  ISETP.GE.AND P2, PT, R71, R228, PT ;  /* 0x000000e44700720c */ /* 0x000fe40003f46270 */
[----:B------:R-:W-:Y:S02]  /*7770*/  ISETP.GE.AND P0, PT, R73, R227, PT ;  /* 0x000000e34900720c */ /* 0x000fe40003f06270 */
[----:B------:R-:W-:Y:S02]  /*7780*/  FSEL R4, R86, -INF , P1 ;  /* 0xff80000056047808 */ /* 0x000fe40000800000 */
[----:B------:R-:W-:Y:S02]  /*7790*/  FSEL R139, R7, -INF , !P5 ;  /* 0xff800000078b7808 */ /* 0x000fe40006800000 */
[----:B------:R-:W-:-:S02]  /*77a0*/  FSEL R126, R6, -INF , !P4 ;  /* 0xff800000067e7808 */ /* 0x000fc40006000000 */
[----:B------:R-:W-:Y:S02]  /*77b0*/  FMNMX3.FTZ R2, R2, R137, R39, !PT ;  /* 0x0000008902027276 */ /* 0x000fe40007810027 */
[----:B------:R-:W-:Y:S02]  /*77c0*/  FMNMX.FTZ R37, R165, R37, !PT ;  /* 0x00000025a5257209 */ /* 0x000fe40007810000 */
[----:B------:R-:W-:Y:S02]  /*77d0*/  ISETP.GE.AND P1, PT, R73, R228, PT ;  /* 0x000000e44900720c */ /* 0x000fe40003f26270 */
[----:B------:R-:W-:Y:S02]  /*77e0*/  FSEL R3, R87, -INF , P0 ;  /* 0xff80000057037808 */ /* 0x000fe40000000000 */
[----:B------:R-:W-:Y:S02]  /*77f0*/  FSEL R123, R5, -INF , !P3 ;  /* 0xff800000057b7808 */ /* 0x000fe40005800000 */
[----:B------:R-:W-:-:S02]  /*7800*/  FSEL R131, R4, -INF , !P2 ;  /* 0xff80000004837808 */ /* 0x000fc40005000000 */
        /* <DEDUP_REMOVED lines=10> */
[----:B------:R-:W-:Y:S01]  /*78b0*/  IMAD.IADD R3, R208, 0x1, R204 ;  /* 0x00000001d0037824 */ /* 0x000fe200078e02cc */
        /* <DEDUP_REMOVED lines=12> */
[-CC-:B------:R-:W-:Y:S01]  /*7980*/  FFMA.FTZ R4, R83, R0.reuse, -R5.reuse ;  /* 0x0000000053047223 */ /* 0x180fe20000010805 */
        /* <DEDUP_REMOVED lines=12> */
[----:B------:R1:W5:Y:S01]  /*7a50*/  MUFU.EX2 R208, R4 ;  /* 0x0000000400d07308 */ /* 0x0003620000000800 */
[----:B------:R-:W-:Y:S01]  /*7a60*/  IMAD.MOV.U32 R162, RZ, RZ, R212 ;  /* 0x000000ffffa27224 */ /* 0x000fe200078e00d4 */
        /* <DEDUP_REMOVED lines=16> */
[----:B------:R-:W-:Y:S01]  /*7b70*/  F2FP.BF16.F32.PACK_AB R10, R208, R200 ;  /* 0x000000c8d00a723e */ /* 0x000fe200000010ff */
[-CC-:B------:R-:W-:Y:S01]  /*7b80*/  FFMA.FTZ R6, R76, R0.reuse, -R3.reuse ;  /* 0x000000004c067223 */ /* 0x180fe20000010803 */
[----:B-1----:R-:W-:Y:S01]  /*7b90*/  F2FP.BF16.F32.PACK_AB R9, R198, R199 ;  /* 0x000000c7c609723e */ /* 0x002fe200000010ff */
[----:B------:R1:W5:Y:S01]  /*7ba0*/  MUFU.EX2 R214, R4 ;  /* 0x0000000400d67308 */ /* 0x0003620000000800 */
[----:B--2---:R-:W-:Y:S01]  /*7bb0*/  F2FP.BF16.F32.PACK_AB R11, R207, R203 ;  /* 0x000000cbcf0b723e */ /* 0x004fe200000010ff */
[----:B------:R-:W-:Y:S01]  /*7bc0*/  LDSM.16.MT88.4 R80, [R152+0xb000] ;  /* 0x00b000009850783b */ /* 0x000fe20000004200 */
        /* <DEDUP_REMOVED lines=9> */
[----:B------:R-:W4:Y:S05]  /*7c60*/  MUFU.EX2 R206, R2 ;  /* 0x0000000200ce7308 */ /* 0x000f2a0000000800 */
        /* <DEDUP_REMOVED lines=26> */
[----:B-----5:R-:W-:-:S03]  /*7e10*/  FFMA.FTZ R4, R95, R0, -R3 ;  /* 0x000000005f047223 */ /* 0x020fc60000010803 */
        /* <DEDUP_REMOVED lines=9> */
[----:B------:R-:W-:Y:S01]  /*7eb0*/  HMMA.16816.F32.BF16 R44, R8, R54, R68 ;  /* 0x00000036082c723c */ /* 0x000fe20000041844 */
[----:B---3--:R-:W-:Y:S01]  /*7ec0*/  FFMA.FTZ R2, R100, R0, -R5 ;  /* 0x0000000064027223 */ /* 0x008fe20000010805 */
[----:B------:R-:W-:-:S02]  /*7ed0*/  IMAD.MOV.U32 R92, RZ, RZ, R164 ;  /* 0x000000ffff5c7224 */ /* 0x000fc400078e00a4 */
[----:B------:R-:W-:Y:S01]  /*7ee0*/  FFMA.FTZ R4, R103, R0, -R5 ;  /* 0x0000000067047223 */ /* 0x000fe20000010805 */
[----:B------:R-:W-:Y:S01]  /*7ef0*/  IMAD.MOV.U32 R220, RZ, RZ, R167 ;  /* 0x000000ffffdc7224 */ /* 0x000fe200078e00a7 */
[----:B------:R-:W-:Y:S02]  /*7f00*/  LDSM.16.MT88.4 R56, [R152+0xb800] ;  /* 0x00b800009838783b */ /* 0x000fe40000004200 */
[----:B------:R-:W-:Y:S01]  /*7f10*/  HMMA.16816.F32.BF16 R32, R8, R34, R60 ;  /* 0x000000220820723c */ /* 0x000fe2000004183c */
[----:B-1----:R-:W-:Y:S02]  /*7f20*/  F2FP.BF16.F32.PACK_AB R8, R194, R190 ;  /* 0x000000bec208723e */ /* 0x002fe400000010ff */
[----:B------:R-:W-:Y:S02]  /*7f30*/  F2FP.BF16.F32.PACK_AB R10, R191, R187 ;  /* 0x000000bbbf0a723e */ /* 0x000fe400000010ff */
[----:B-----5:R-:W-:Y:S02]  /*7f40*/  F2FP.BF16.F32.PACK_AB R9, R183, R186 ;  /* 0x000000bab709723e */ /* 0x020fe400000010ff */
[----:B----4-:R-:W-:Y:S01]  /*7f50*/  F2FP.BF16.F32.PACK_AB R11, R179, R182 ;  /* 0x000000b6b30b723e */ /* 0x010fe200000010ff */
[----:B------:R1:W-:Y:S06]  /*7f60*/  MUFU.EX2 R164, R2 ;  /* 0x0000000200a47308 */ /* 0x0003ec0000000800 */
[C---:B------:R-:W-:Y:S08]  /*7f70*/  HMMA.16816.F32.BF16 R52, R8.reuse, R48, R88 ;  /* 0x000000300834723c */ /* 0x040ff00000041858 */
[----:B------:R-:W-:Y:S01]  /*7f80*/  HMMA.16816.F32.BF16 R60, R8, R50, R84 ;  /* 0x00000032083c723c */ /* 0x000fe20000041854 */
[----:B------:R-:W3:Y:S01]  /*7f90*/  LDSM.16.MT88.4 R48, [R160+0xb800] ;  /* 0x00b80000a030783b */ /* 0x000ee20000004200 */
[----:B-1----:R-:W-:-:S06]  /*7fa0*/  FFMA.FTZ R2, R105, R0, -R5 ;  /* 0x0000000069027223 */ /* 0x002fcc0000010805 */
[C---:B------:R-:W-:Y:S01]  /*7fb0*/  HMMA.16816.F32.BF16 R68, R8.reuse, R40, R20 ;  /* 0x000000280844723c */ /* 0x040fe20000041814 */
[----:B------:R-:W1:Y:S01]  /*7fc0*/  LDSM.16.MT88.4 R20, [R132+0xb800] ;  /* 0x00b800008414783b */ /* 0x000e620000004200 */
[----:B------:R-:W-:Y:S01]  /*7fd0*/  IMAD.MOV.U32 R96, RZ, RZ, R166 ;  /* 0x000000ffff607224 */ /* 0x000fe200078e00a6 */
[----:B------:R4:W5:Y:S04]  /*7fe0*/  MUFU.EX2 R167, R4 ;  /* 0x0000000400a77308 */ /* 0x0009680000000800 */
[----:B------:R2:W-:Y:S01]  /*7ff0*/  MUFU.EX2 R166, R2 ;  /* 0x0000000200a67308 */ /* 0x0005e20000000800 */
[----:B------:R-:W-:Y:S01]  /*8000*/  HMMA.16816.F32.BF16 R72, R8, R80, R72 ;  /* 0x000000500848723c */ /* 0x000fe20000041848 */
[----:B------:R-:W-:Y:S02]  /*8010*/  IMAD.MOV.U32 R93, RZ, RZ, R165 ;  /* 0x000000ffff5d7224 */ /* 0x000fe400078e00a5 */
[----:B------:R-:W-:-:S05]  /*8020*/  FFMA.FTZ R6, R102, R0, -R3 ;  /* 0x0000000066067223 */ /* 0x000fca0000010803 */
[C---:B------:R-:W-:Y:S01]  /*8030*/  HMMA.16816.F32.BF16 R80, R8.reuse, R82, R24 ;  /* 0x000000520850723c */ /* 0x040fe20000041818 */
[-C--:B----4-:R-:W-:Y:S01]  /*8040*/  FFMA.FTZ R4, R104, R0.reuse, -R5 ;  /* 0x0000000068047223 */ /* 0x090fe20000010805 */
[----:B------:R-:W4:Y:S01]  /*8050*/  LDSM.16.MT88.4 R24, [R144+0xb800] ;  /* 0x00b800009018783b */ /* 0x000f220000004200 */
[-C--:B--2---:R-:W-:Y:S02]  /*8060*/  FFMA.FTZ R2, R18, R0.reuse, -R3 ;  /* 0x0000000012027223 */ /* 0x084fe40000010803 */
[----:B------:R2:W3:Y:S04]  /*8070*/  MUFU.EX2 R165, R4 ;  /* 0x0000000400a57308 */ /* 0x0004e80000000800 */
[----:B------:R5:W-:Y:S01]  /*8080*/  MUFU.EX2 R67, R2 ;  /* 0x0000000200437308 */ /* 0x000be20000000800 */
[----:B------:R-:W-:Y:S01]  /*8090*/  IMAD.MOV.U32 R89, RZ, RZ, R163 ;  /* 0x000000ffff597224 */ /* 0x000fe200078e00a3 */
[----:B------:R-:W-:Y:S01]  /*80a0*/  HMMA.16816.F32.BF16 R76, R8, R42, R44 ;  /* 0x0000002a084c723c */ /* 0x000fe2000004182c */
[----:B------:R-:W-:Y:S01]  /*80b0*/  IMAD.MOV.U32 R142, RZ, RZ, R162 ;  /* 0x000000ffff8e7224 */ /* 0x000fe200078e00a2 */
[----:B------:R-:W1:Y:S01]  /*80c0*/  MUFU.EX2 R163, R6 ;  /* 0x0000000600a37308 */ /* 0x000e620000000800 */
[----:B------:R-:W4:Y:S01]  /*80d0*/  LDSM.16.MT88.4 R40, [R160+0xc000] ;  /* 0x00c00000a028783b */ /* 0x000f220000004200 */
[-CC-:B--2---:R-:W-:Y:S01]  /*80e0*/  FFMA.FTZ R4, R101, R0.reuse, -R3.reuse ;  /* 0x0000000065047223 */ /* 0x184fe20000010803 */
[----:B-----5:R-:W-:-:S03]  /*80f0*/  FFMA.FTZ R2, R17, R0, -R3 ;  /* 0x0000000011027223 */ /* 0x020fc60000010803 */
[----:B------:R-:W-:Y:S01]  /*8100*/  MUFU.EX2 R162, R4 ;  /* 0x0000000400a27308 */ /* 0x000fe20000000800 */
[C---:B------:R-:W-:Y:S03]  /*8110*/  HMMA.16816.F32.BF16 R28, R8.reuse, R12, R28 ;  /* 0x0000000c081c723c */ /* 0x040fe6000004181c */
[----:B------:R2:W5:Y:S05]  /*8120*/  MUFU.EX2 R159, R2 ;  /* 0x00000002009f7308 */ /* 0x00056a0000000800 */
[----:B------:R-:W-:Y:S01]  /*8130*/  HMMA.16816.F32.BF16 R12, R8, R14, R32 ;  /* 0x0000000e080c723c */ /* 0x000fe20000041820 */
[-CC-:B--2---:R-:W-:Y:S01]  /*8140*/  FFMA.FTZ R2, R106, R0.reuse, -R5.reuse ;  /* 0x000000006a027223 */ /* 0x184fe20000010805 */
[----:B------:R-:W-:-:S03]  /*8150*/  FFMA.FTZ R4, R116, R0, -R5 ;  /* 0x0000000074047223 */ /* 0x000fc60000010805 */
[----:B------:R2:W-:Y:S04]  /*8160*/  MUFU.EX2 R151, R2 ;  /* 0x0000000200977308 */ /* 0x0005e80000000800 */
[----:B------:R3:W4:Y:S01]  /*8170*/  MUFU.EX2 R155, R4 ;  /* 0x00000004009b7308 */ /* 0x0007220000000800 */
[----:B------:R-:W-:Y:S01]  /*8180*/  F2FP.BF16.F32.PACK_AB R8, R167, R164 ;  /* 0x000000a4a708723e */ /* 0x000fe200000010ff */
[----:B--2---:R-:W-:-:S04]  /*8190*/  FFMA.FTZ R2, R117, R0, -R5 ;  /* 0x0000000075027223 */ /* 0x004fc80000010805 */
[----:B------:R2:W-:Y:S01]  /*81a0*/  MUFU.EX2 R154, R2 ;  /* 0x00000002009a7308 */ /* 0x0005e20000000800 */
[----:B---3--:R-:W-:Y:S01]  /*81b0*/  FFMA.FTZ R4, R119, R0, -R5 ;  /* 0x0000000077047223 */ /* 0x008fe20000010805 */
[----:B------:R-:W-:Y:S02]  /*81c0*/  F2FP.BF16.F32.PACK_AB R10, R165, R166 ;  /* 0x000000a6a50a723e */ /* 0x000fe400000010ff */
[----:B-1----:R-:W-:Y:S01]  /*81d0*/  F2FP.BF16.F32.PACK_AB R9, R163, R67 ;  /* 0x00000043a309723e */ /* 0x002fe200000010ff */
[----:B------:R1:W3:Y:S01]  /*81e0*/  MUFU.EX2 R158, R4 ;  /* 0x00000004009e7308 */ /* 0x0002e20000000800 */
[----:B-----5:R-:W-:Y:S01]  /*81f0*/  F2FP.BF16.F32.PACK_AB R11, R159, R162 ;  /* 0x000000a29f0b723e */ /* 0x020fe200000010ff */
[-CC-:B------:R-:W-:Y:S01]  /*8200*/  FFMA.FTZ R6, R107, R0.reuse, -R3.reuse ;  /* 0x000000006b067223 */ /* 0x180fe20000010803 */
[----:B--2---:R-:W-:-:S04]  /*8210*/  FFMA.FTZ R2, R108, R0, -R3 ;  /* 0x000000006c027223 */ /* 0x004fc80000010803 */
[----:B------:R2:W-:Y:S01]  /*8220*/  MUFU.EX2 R66, R2 ;  /* 0x0000000200427308 */ /* 0x0005e20000000800 */
[-C--:B-1----:R-:W-:Y:S01]  /*8230*/  FFMA.FTZ R4, R109, R0.reuse, -R3 ;  /* 0x000000006d047223 */ /* 0x082fe20000010803 */
[----:B------:R-:W-:Y:S02]  /*8240*/  IMAD.MOV.U32 R90, RZ, RZ, R39 ;  /* 0x000000ffff5a7224 */ /* 0x000fe400078e0027 */
[----:B------:R-:W-:Y:S01]  /*8250*/  IMAD.MOV.U32 R98, RZ, RZ, R149 ;  /* 0x000000ffff627224 */ /* 0x000fe200078e0095 */
[----:B------:R-:W1:Y:S01]  /*8260*/  MUFU.EX2 R39, R6 ;  /* 0x0000000600277308 */ /* 0x000e620000000800 */
[----:B------:R-:W-:Y:S03]  /*8270*/  HMMA.16816.F32.BF16 R32, R8, R48, R52 ;  /* 0x000000300820723c */ /* 0x000fe60000041834 */
[----:B------:R-:W-:Y:S01]  /*8280*/  MUFU.EX2 R150, R4 ;  /* 0x0000000400967308 */ /* 0x000fe20000000800 */
[----:B--2---:R-:W-:-:S04]  /*8290*/  FFMA.FTZ R2, R112, R0, -R3 ;  /* 0x0000000070027223 */ /* 0x004fc80000010803 */
[C---:B------:R-:W-:Y:S01]  /*82a0*/  HMMA.16816.F32.BF16 R44, R8.reuse, R50, R60 ;  /* 0x00000032082c723c */ /* 0x040fe2000004183c */
[----:B------:R-:W2:Y:S01]  /*82b0*/  LDSM.16.MT88.4 R60, [R152+0xc000] ;  /* 0x00c00000983c783b */ /* 0x000ea20000004200 */
[----:B------:R-:W5:Y:S06]  /*82c0*/  MUFU.EX2 R149, R2 ;  /* 0x0000000200957308 */ /* 0x000f6c0000000800 */
[C---:B------:R-:W-:Y:S01]  /*82d0*/  HMMA.16816.F32.BF16 R52, R8.reuse, R20, R28 ;  /* 0x000000140834723c */ /* 0x040fe2000004181c */
[----:B------:R-:W-:Y:S07]  /*82e0*/  LDSM.16.MT88.4 R28, [R160+0xc800] ;  /* 0x00c80000a01c783b */ /* 0x000fee0000004200 */
[C---:B------:R-:W-:Y:S01]  /*82f0*/  HMMA.16816.F32.BF16 R12, R8.reuse, R22, R12 ;  /* 0x00000016080c723c */ /* 0x040fe2000004180c */
[----:B------:R-:W2:Y:S07]  /*8300*/  LDSM.16.MT88.4 R20, [R132+0xc000] ;  /* 0x00c000008414783b */ /* 0x000eae0000004200 */
[C---:B------:R-:W-:Y:S01]  /*8310*/  HMMA.16816.F32.BF16 R48, R8.reuse, R56, R72 ;  /* 0x000000380830723c */ /* 0x040fe20000041848 */
[----:B------:R-:W2:Y:S07]  /*8320*/  LDSM.16.MT88.4 R72, [R144+0xc000] ;  /* 0x00c000009048783b */ /* 0x000eae0000004200 */
[C---:B------:R-:W-:Y:S08]  /*8330*/  HMMA.16816.F32.BF16 R56, R8.reuse, R58, R80 ;  /* 0x0000003a0838723c */ /* 0x040ff00000041850 */
[C---:B----4-:R-:W-:Y:S08]  /*8340*/  HMMA.16816.F32.BF16 R68, R8.reuse, R24, R68 ;  /* 0x000000180844723c */ /* 0x050ff00000041844 */
[----:B------:R-:W-:Y:S01]  /*8350*/  HMMA.16816.F32.BF16 R76, R8, R26, R76 ;  /* 0x0000001a084c723c */ /* 0x000fe2000004184c */
[----:B------:R-:W-:-:S02]  /*8360*/  F2FP.BF16.F32.PACK_AB R8, R155, R151 ;  /* 0x000000979b08723e */ /* 0x000fc400000010ff */
[----:B---3--:R-:W-:Y:S02]  /*8370*/  F2FP.BF16.F32.PACK_AB R10, R158, R154 ;  /* 0x0000009a9e0a723e */ /* 0x008fe400000010ff */
[----:B-1----:R-:W-:Y:S02]  /*8380*/  F2FP.BF16.F32.PACK_AB R9, R39, R66 ;  /* 0x000000422709723e */ /* 0x002fe400000010ff */
        /* <DEDUP_REMOVED lines=8> */
[----:B------:R4:W5:Y:S01]  /*8410*/  MUFU.EX2 R146, R4 ;  /* 0x0000000400927308 */ /* 0x0009620000000800 */
[----:B-1----:R-:W-:-:S04]  /*8420*/  FFMA.FTZ R2, R171, R0, -R5 ;  /* 0x00000000ab027223 */ /* 0x002fc80000010805 */
[----:B------:R1:W-:Y:S01]  /*8430*/  MUFU.EX2 R148, R2 ;  /* 0x0000000200947308 */ /* 0x0003e20000000800 */
[----:B------:R-:W-:Y:S02]  /*8440*/  IMAD.MOV.U32 R94, RZ, RZ, R19 ;  /* 0x000000ffff5e7224 */ /* 0x000fe400078e0013 */
[-C--:B----4-:R-:W-:Y:S01]  /*8450*/  FFMA.FTZ R4, R170, R0.reuse, -R5 ;  /* 0x00000000aa047223 */ /* 0x090fe20000010805 */
[----:B------:R-:W-:-:S03]  /*8460*/  FFMA.FTZ R6, R121, R0, -R3 ;  /* 0x0000000079067223 */ /* 0x000fc60000010803 */
[----:B------:R4:W5:Y:S01]  /*8470*/  MUFU.EX2 R147, R4 ;  /* 0x0000000400937308 */ /* 0x0009620000000800 */
[----:B-1----:R-:W-:Y:S01]  /*8480*/  FFMA.FTZ R2, R113, R0, -R3 ;  /* 0x0000000071027223 */ /* 0x002fe20000010803 */
[----:B------:R-:W-:-:S03]  /*8490*/  IMAD.MOV.U32 R104, RZ, RZ, R220 ;  /* 0x000000ffff687224 */ /* 0x000fc600078e00dc */
[----:B------:R1:W-:Y:S01]  /*84a0*/  MUFU.EX2 R19, R2 ;  /* 0x0000000200137308 */ /* 0x0003e20000000800 */
[----:B------:R-:W-:Y:S02]  /*84b0*/  IMAD.MOV.U32 R220, RZ, RZ, R142 ;  /* 0x000000ffffdc7224 */ /* 0x000fe400078e008e */
[----:B------:R-:W-:Y:S02]  /*84c0*/  IMAD.MOV.U32 R18, RZ, RZ, R145 ;  /* 0x000000ffff127224 */ /* 0x000fe400078e0091 */
[-CC-:B----4-:R-:W-:Y:S01]  /*84d0*/  FFMA.FTZ R4, R120, R0.reuse, -R3.reuse ;  /* 0x0000000078047223 */ /* 0x190fe20000010803 */
[----:B------:R-:W4:Y:S01]  /*84e0*/  MUFU.EX2 R143, R6 ;  /* 0x00000006008f7308 */ /* 0x000f220000000800 */
[C---:B--2---:R-:W-:Y:S01]  /*84f0*/  HMMA.16816.F32.BF16 R40, R8.reuse, R60, R48 ;  /* 0x0000003c0828723c */ /* 0x044fe20000041830 */
[-C--:B-1----:R-:W-:Y:S02]  /*8500*/  FFMA.FTZ R2, R36, R0.reuse, -R3 ;  /* 0x0000000024027223 */ /* 0x082fe40000010803 */
[----:B------:R-:W-:Y:S05]  /*8510*/  MUFU.EX2 R145, R4 ;  /* 0x0000000400917308 */ /* 0x000fea0000000800 */
[C---:B------:R-:W-:Y:S01]  /*8520*/  HMMA.16816.F32.BF16 R84, R8.reuse, R62, R56 ;  /* 0x0000003e0854723c */ /* 0x040fe20000041838 */
[----:B------:R-:W1:Y:S01]  /*8530*/  LDSM.16.MT88.4 R60, [R144+0xc800] ;  /* 0x00c80000903c783b */ /* 0x000e620000004200 */
[----:B------:R2:W3:Y:S06]  /*8540*/  MUFU.EX2 R142, R2 ;  /* 0x00000002008e7308 */ /* 0x0004ec0000000800 */
[C---:B------:R-:W-:Y:S01]  /*8550*/  HMMA.16816.F32.BF16 R56, R8.reuse, R22, R12 ;  /* 0x000000160838723c */ /* 0x040fe2000004180c */
[----:B------:R-:W1:Y:S07]  /*8560*/  LDSM.16.MT88.4 R12, [R132+0xc800] ;  /* 0x00c80000840c783b */ /* 0x000e6e0000004200 */
[C---:B------:R-:W-:Y:S08]  /*8570*/  HMMA.16816.F32.BF16 R48, R8.reuse, R72, R68 ;  /* 0x000000480830723c */ /* 0x040ff00000041844 */
[C---:B------:R-:W-:Y:S01]  /*8580*/  HMMA.16816.F32.BF16 R80, R8.reuse, R74, R76 ;  /* 0x0000004a0850723c */ /* 0x040fe2000004184c */
[----:B--2---:R-:W-:Y:S01]  /*8590*/  FFMA.FTZ R2, R188, R0, -R5 ;  /* 0x00000000bc027223 */ /* 0x004fe20000010805 */
[----:B------:R-:W-:Y:S01]  /*85a0*/  IMAD.MOV.U32 R91, RZ, RZ, R93 ;  /* 0x000000ffff5b7224 */ /* 0x000fe200078e005d */
[----:B------:R-:W-:Y:S05]  /*85b0*/  LDSM.16.MT88.4 R76, [R144+0xd000] ;  /* 0x00d00000904c783b */ /* 0x000fea0000004200 */
[----:B------:R-:W-:Y:S01]  /*85c0*/  HMMA.16816.F32.BF16 R72, R8, R20, R52 ;  /* 0x000000140848723c */ /* 0x000fe20000041834 */
[----:B-----5:R-:W-:Y:S01]  /*85d0*/  F2FP.BF16.F32.PACK_AB R8, R146, R65 ;  /* 0x000000419208723e */ /* 0x020fe200000010ff */
[----:B------:R-:W2:Y:S01]  /*85e0*/  LDSM.16.MT88.4 R20, [R160+0xd000] ;  /* 0x00d00000a014783b */ /* 0x000ea20000004200 */
[----:B------:R-:W-:-:S02]  /*85f0*/  F2FP.BF16.F32.PACK_AB R10, R147, R148 ;  /* 0x00000094930a723e */ /* 0x000fc400000010ff */
[----:B----4-:R-:W-:Y:S02]  /*8600*/  F2FP.BF16.F32.PACK_AB R9, R143, R19 ;  /* 0x000000138f09723e */ /* 0x010fe400000010ff */
[----:B---3--:R-:W-:Y:S01]  /*8610*/  F2FP.BF16.F32.PACK_AB R11, R142, R145 ;  /* 0x000000918e0b723e */ /* 0x008fe200000010ff */
[----:B------:R-:W-:Y:S02]  /*8620*/  IMAD.MOV.U32 R93, RZ, RZ, R138 ;  /* 0x000000ffff5d7224 */ /* 0x000fe400078e008a */
[----:B------:R-:W-:Y:S01]  /*8630*/  FFMA.FTZ R4, R184, R0, -R5 ;  /* 0x00000000b8047223 */ /* 0x000fe20000010805 */
[----:B------:R3:W-:Y:S03]  /*8640*/  MUFU.EX2 R138, R2 ;  /* 0x00000002008a7308 */ /* 0x0007e60000000800 */
[----:B------:R-:W-:Y:S01]  /*8650*/  HMMA.16816.F32.BF16 R68, R8, R28, R24 ;  /* 0x0000001c0844723c */ /* 0x000fe20000041818 */
[----:B------:R-:W-:-:S07]  /*8660*/  IMAD.MOV.U32 R36, RZ, RZ, R92 ;  /* 0x000000ffff247224 */ /* 0x000fce00078e005c */
[----:B------:R-:W-:Y:S01]  /*8670*/  HMMA.16816.F32.BF16 R52, R8, R30, R32 ;  /* 0x0000001e0834723c */ /* 0x000fe20000041820 */
[----:B---3--:R-:W-:-:S07]  /*8680*/  FFMA.FTZ R2, R189, R0, -R5 ;  /* 0x00000000bd027223 */ /* 0x008fce0000010805 */
[C---:B------:R-:W-:Y:S01]  /*8690*/  HMMA.16816.F32.BF16 R24, R8.reuse, R44, R40 ;  /* 0x0000002c0818723c */ /* 0x040fe20000041828 */
[----:B------:R-:W-:Y:S01]  /*86a0*/  IMAD.MOV.U32 R103, RZ, RZ, R96 ;  /* 0x000000ffff677224 */ /* 0x000fe200078e0060 */
[----:B------:R-:W-:Y:S06]  /*86b0*/  LDSM.16.MT88.4 R28, [R152+0xd000] ;  /* 0x00d00000981c783b */ /* 0x000fec0000004200 */
[----:B------:R-:W-:Y:S01]  /*86c0*/  HMMA.16816.F32.BF16 R32, R8, R46, R84 ;  /* 0x0000002e0820723c */ /* 0x000fe20000041854 */
[----:B------:R-:W3:Y:S01]  /*86d0*/  LDSM.16.MT88.4 R44, [R132+0xd000] ;  /* 0x00d00000842c783b */ /* 0x000ee20000004200 */
        /* <DEDUP_REMOVED lines=8> */
[-C--:B----4-:R-:W-:Y:S01]  /*8760*/  FFMA.FTZ R2, R125, R0.reuse, -R3 ;  /* 0x000000007d027223 */ /* 0x090fe20000010803 */
[----:B-----5:R-:W-:-:S03]  /*8770*/  FFMA.FTZ R4, R180, R0, -R5 ;  /* 0x00000000b4047223 */ /* 0x020fc60000010805 */
[----:B------:R4:W-:Y:S04]  /*8780*/  MUFU.EX2 R130, R2 ;  /* 0x0000000200827308 */ /* 0x0009e80000000800 */
[----:B------:R5:W3:Y:S01]  /*8790*/  MUFU.EX2 R140, R4 ;  /* 0x00000004008c7308 */ /* 0x000ae20000000800 */
[----:B------:R-:W-:Y:S02]  /*87a0*/  IMAD.MOV.U32 R97, RZ, RZ, R131 ;  /* 0x000000ffff617224 */ /* 0x000fe400078e0083 */
[----:B------:R-:W-:Y:S02]  /*87b0*/  IMAD.MOV.U32 R102, RZ, RZ, R137 ;  /* 0x000000ffff667224 */ /* 0x000fe400078e0089 */
[----:B------:R-:W-:Y:S02]  /*87c0*/  IMAD.MOV.U32 R101, RZ, RZ, R136 ;  /* 0x000000ffff657224 */ /* 0x000fe400078e0088 */
[-CC-:B----4-:R-:W-:Y:S01]  /*87d0*/  FFMA.FTZ R2, R129, R0.reuse, -R3.reuse ;  /* 0x0000000081027223 */ /* 0x190fe20000010803 */
[-C--:B-----5:R-:W-:Y:S01]  /*87e0*/  FFMA.FTZ R4, R128, R0.reuse, -R3 ;  /* 0x0000000080047223 */ /* 0x0a0fe20000010803 */
[----:B------:R-:W4:Y:S01]  /*87f0*/  MUFU.EX2 R136, R6 ;  /* 0x0000000600887308 */ /* 0x000f220000000800 */
[C---:B-1----:R-:W-:Y:S03]  /*8800*/  HMMA.16816.F32.BF16 R48, R8.reuse, R60, R48 ;  /* 0x0000003c0830723c */ /* 0x042fe60000041830 */
[----:B------:R-:W-:Y:S04]  /*8810*/  MUFU.EX2 R137, R4 ;  /* 0x0000000400897308 */ /* 0x000fe80000000800 */
[----:B------:R1:W5:Y:S01]  /*8820*/  MUFU.EX2 R131, R2 ;  /* 0x0000000200837308 */ /* 0x0003620000000800 */
[C---:B------:R-:W-:Y:S08]  /*8830*/  HMMA.16816.F32.BF16 R80, R8.reuse, R62, R80 ;  /* 0x0000003e0850723c */ /* 0x040ff00000041850 */
[C---:B------:R-:W-:Y:S08]  /*8840*/  HMMA.16816.F32.BF16 R60, R8.reuse, R12, R72 ;  /* 0x0000000c083c723c */ /* 0x040ff00000041848 */
[----:B------:R-:W-:Y:S01]  /*8850*/  HMMA.16816.F32.BF16 R40, R8, R14, R56 ;  /* 0x0000000e0828723c */ /* 0x000fe20000041838 */
[----:B-1----:R-:W-:Y:S01]  /*8860*/  FFMA.FTZ R2, R185, R0, -R5 ;  /* 0x00000000b9027223 */ /* 0x002fe20000010805 */
[----:B--2---:R-:W-:Y:S01]  /*8870*/  F2FP.BF16.F32.PACK_AB R8, R141, R138 ;  /* 0x0000008a8d08723e */ /* 0x004fe200000010ff */
[----:B------:R-:W1:Y:S01]  /*8880*/  LDSM.16.MT88.4 R12, [R152+0xd800] ;  /* 0x00d80000980c783b */ /* 0x000e620000004200 */
[----:B---3--:R-:W-:-:S02]  /*8890*/  F2FP.BF16.F32.PACK_AB R10, R140, R139 ;  /* 0x0000008b8c0a723e */ /* 0x008fc400000010ff */
[----:B----4-:R-:W-:Y:S02]  /*88a0*/  F2FP.BF16.F32.PACK_AB R9, R136, R130 ;  /* 0x000000828809723e */ /* 0x010fe400000010ff */
[----:B-----5:R-:W-:Y:S01]  /*88b0*/  F2FP.BF16.F32.PACK_AB R11, R131, R137 ;  /* 0x00000089830b723e */ /* 0x020fe200000010ff */
[----:B------:R2:W-:Y:S01]  /*88c0*/  MUFU.EX2 R125, R2 ;  /* 0x00000002007d7308 */ /* 0x0005e20000000800 */
[----:B------:R-:W-:Y:S01]  /*88d0*/  FFMA.FTZ R4, R176, R0, -R5 ;  /* 0x00000000b0047223 */ /* 0x000fe20000010805 */
[----:B------:R-:W-:-:S04]  /*88e0*/  IMAD.MOV.U32 R100, RZ, RZ, R98 ;  /* 0x000000ffff647224 */ /* 0x000fc800078e0062 */
[----:B------:R-:W-:Y:S01]  /*88f0*/  HMMA.16816.F32.BF16 R56, R8, R20, R68 ;  /* 0x000000140838723c */ /* 0x000fe20000041844 */
[----:B------:R3:W4:Y:S01]  /*8900*/  MUFU.EX2 R128, R4 ;  /* 0x0000000400807308 */ /* 0x0007220000000800 */
[----:B--2---:R-:W-:-:S06]  /*8910*/  FFMA.FTZ R2, R181, R0, -R5 ;  /* 0x00000000b5027223 */ /* 0x004fcc0000010805 */
[----:B------:R-:W-:Y:S01]  /*8920*/  HMMA.16816.F32.BF16 R52, R8, R22, R52 ;  /* 0x000000160834723c */ /* 0x000fe20000041834 */
[----:B------:R-:W2:Y:S01]  /*8930*/  LDSM.16.MT88.4 R20, [R160+0xd800] ;  /* 0x00d80000a014783b */ /* 0x000ea20000004200 */
[----:B------:R5:W-:Y:S01]  /*8940*/  MUFU.EX2 R129, R2 ;  /* 0x0000000200817308 */ /* 0x000be20000000800 */
[----:B------:R-:W-:Y:S02]  /*8950*/  IMAD.MOV.U32 R98, RZ, RZ, R122 ;  /* 0x000000ffff627224 */ /* 0x000fe400078e007a */
[----:B---3--:R-:W-:-:S03]  /*8960*/  FFMA.FTZ R4, R172, R0, -R5 ;  /* 0x00000000ac047223 */ /* 0x008fc60000010805 */
[----:B------:R-:W-:Y:S01]  /*8970*/  HMMA.16816.F32.BF16 R72, R8, R76, R48 ;  /* 0x0000004c0848723c */ /* 0x000fe20000041830 */
[----:B------:R-:W3:Y:S01]  /*8980*/  LDSM.16.MT88.4 R48, [R144+0xd800] ;  /* 0x00d800009030783b */ /* 0x000ee20000004200 */
[----:B------:R-:W-:Y:S02]  /*8990*/  IMAD.MOV.U32 R88, RZ, RZ, R99 ;  /* 0x000000ffff587224 */ /* 0x000fe400078e0063 */
[----:B------:R-:W-:-:S04]  /*89a0*/  IMAD.MOV.U32 R99, RZ, RZ, R127 ;  /* 0x000000ffff637224 */ /* 0x000fc800078e007f */
[----:B------:R-:W-:Y:S01]  /*89b0*/  HMMA.16816.F32.BF16 R68, R8, R44, R60 ;  /* 0x0000002c0844723c */ /* 0x000fe2000004183c */
[----:B-----5:R-:W-:Y:S01]  /*89c0*/  FFMA.FTZ R2, R157, R0, -R3 ;  /* 0x000000009d027223 */ /* 0x020fe20000010803 */
[----:B------:R5:W1:Y:S01]  /*89d0*/  MUFU.EX2 R127, R4 ;  /* 0x00000004007f7308 */ /* 0x000a620000000800 */
[----:B------:R-:W-:-:S03]  /*89e0*/  IMAD.MOV.U32 R176, RZ, RZ, R102 ;  /* 0x000000ffffb07224 */ /* 0x000fc600078e0066 */
[----:B------:R4:W-:Y:S02]  /*89f0*/  MUFU.EX2 R122, R2 ;  /* 0x00000002007a7308 */ /* 0x0009e40000000800 */
[----:B------:R-:W-:Y:S01]  /*8a00*/  HMMA.16816.F32.BF16 R44, R8, R46, R40 ;  /* 0x0000002e082c723c */ /* 0x000fe20000041828 */
[----:B------:R-:W3:Y:S01]  /*8a10*/  LDSM.16.MT88.4 R40, [R132+0xd800] ;  /* 0x00d800008428783b */ /* 0x000ee20000004200 */
[-C--:B------:R-:W-:Y:S01]  /*8a20*/  FFMA.FTZ R6, R156, R0.reuse, -R3 ;  /* 0x000000009c067223 */ /* 0x080fe20000010803 */
[----:B------:R-:W-:Y:S02]  /*8a30*/  IMAD.MOV.U32 R102, RZ, RZ, R104 ;  /* 0x000000ffff667224 */ /* 0x000fe400078e0068 */
[----:B------:R-:W-:Y:S02]  /*8a40*/  IMAD.MOV.U32 R104, RZ, RZ, R103 ;  /* 0x000000ffff687224 */ /* 0x000fe400078e0067 */
[-CC-:B-----5:R-:W-:Y:S01]  /*8a50*/  FFMA.FTZ R4, R161, R0.reuse, -R3.reuse ;  /* 0x00000000a1047223 */ /* 0x1a0fe20000010803 */
[----:B----4-:R-:W-:Y:S01]  /*8a60*/  FFMA.FTZ R2, R153, R0, -R3 ;  /* 0x0000000099027223 */ /* 0x010fe20000010803 */
[----:B------:R-:W-:-:S02]  /*8a70*/  IMAD.MOV.U32 R153, RZ, RZ, R18 ;  /* 0x000000ffff997224 */ /* 0x000fc400078e0012 */
[----:B------:R-:W-:Y:S02]  /*8a80*/  IMAD.MOV.U32 R18, RZ, RZ, R105 ;  /* 0x000000ffff127224 */ /* 0x000fe400078e0069 */
[----:B------:R-:W-:Y:S02]  /*8a90*/  IMAD.MOV.U32 R105, RZ, RZ, R100 ;  /* 0x000000ffff697224 */ /* 0x000fe400078e0064 */
[----:B------:R-:W-:Y:S02]  /*8aa0*/  IMAD.MOV.U32 R103, RZ, RZ, R88 ;  /* 0x000000ffff677224 */ /* 0x000fe400078e0058 */
[----:B------:R-:W-:Y:S01]  /*8ab0*/  IMAD.MOV.U32 R100, RZ, RZ, R91 ;  /* 0x000000ffff647224 */ /* 0x000fe200078e005b */
[----:B------:R-:W4:Y:S01]  /*8ac0*/  MUFU.EX2 R124, R6 ;  /* 0x00000006007c7308 */ /* 0x000f220000000800 */
[----:B------:R-:W-:Y:S02]  /*8ad0*/  IMAD.MOV.U32 R88, RZ, RZ, R126 ;  /* 0x000000ffff587224 */ /* 0x000fe400078e007e */
[----:B------:R-:W-:Y:S01]  /*8ae0*/  IMAD.MOV.U32 R91, RZ, RZ, R123 ;  /* 0x000000ffff5b7224 */ /* 0x000fe200078e007b */
[----:B------:R-:W-:Y:S01]  /*8af0*/  MUFU.EX2 R126, R4 ;  /* 0x00000004007e7308 */ /* 0x000fe20000000800 */
[C---:B------:R-:W-:Y:S03]  /*8b00*/  HMMA.16816.F32.BF16 R24, R8.reuse, R28, R24 ;  /* 0x0000001c0818723c */ /* 0x040fe60000041818 */
[----:B------:R-:W5:Y:S05]  /*8b10*/  MUFU.EX2 R123, R2 ;  /* 0x00000002007b7308 */ /* 0x000f6a0000000800 */
[C---:B------:R-:W-:Y:S01]  /*8b20*/  HMMA.16816.F32.BF16 R84, R8.reuse, R30, R32 ;  /* 0x0000001e0854723c */ /* 0x040fe20000041820 */
[----:B------:R-:W3:Y:S07]  /*8b30*/  LDSM.16.MT88.4 R28, [R160+0xe000] ;  /* 0x00e00000a01c783b */ /* 0x000eee0000004200 */
[----:B------:R-:W-:Y:S01]  /*8b40*/  HMMA.16816.F32.BF16 R76, R8, R78, R80 ;  /* 0x0000004e084c723c */ /* 0x000fe20000041850 */
[----:B------:R-:W-:-:S02]  /*8b50*/  F2FP.BF16.F32.PACK_AB R8, R128, R125 ;  /* 0x0000007d8008723e */ /* 0x000fc400000010ff */
[----:B-1----:R-:W-:Y:S02]  /*8b60*/  F2FP.BF16.F32.PACK_AB R10, R127, R129 ;  /* 0x000000817f0a723e */ /* 0x002fe400000010ff */
[----:B----4-:R-:W-:Y:S02]  /*8b70*/  F2FP.BF16.F32.PACK_AB R9, R124, R122 ;  /* 0x0000007a7c09723e */ /* 0x010fe400000010ff */
[----:B-----5:R-:W-:Y:S01]  /*8b80*/  F2FP.BF16.F32.PACK_AB R11, R123, R126 ;  /* 0x0000007e7b0b723e */ /* 0x020fe200000010ff */
[-CC-:B------:R-:W-:Y:S01]  /*8b90*/  FFMA.FTZ R2, R192, R0.reuse, -R5.reuse ;  /* 0x00000000c0027223 */ /* 0x180fe20000010805 */
[----:B------:R-:W-:-:S05]  /*8ba0*/  FFMA.FTZ R4, R193, R0, -R5 ;  /* 0x00000000c1047223 */ /* 0x000fca0000010805 */
[C---:B------:R-:W-:Y:S01]  /*8bb0*/  HMMA.16816.F32.BF16 R32, R8.reuse, R12, R24 ;  /* 0x0000000c0820723c */ /* 0x040fe20000041818 */
[----:B------:R-:W1:Y:S01]  /*8bc0*/  LDSM.16.MT88.4 R24, [R152+0xe000] ;  /* 0x00e000009818783b */ /* 0x000e620000004200 */
[----:B------:R4:W-:Y:S04]  /*8bd0*/  MUFU.EX2 R117, R2 ;  /* 0x0000000200757308 */ /* 0x0009e80000000800 */
[----:B------:R5:W1:Y:S02]  /*8be0*/  MUFU.EX2 R121, R4 ;  /* 0x0000000400797308 */ /* 0x000a640000000800 */
[----:B--2---:R-:W-:Y:S01]  /*8bf0*/  HMMA.16816.F32.BF16 R56, R8, R20, R56 ;  /* 0x000000140838723c */ /* 0x004fe20000041838 */
[----:B----4-:R-:W-:-:S07]  /*8c00*/  FFMA.FTZ R2, R196, R0, -R5 ;  /* 0x00000000c4027223 */ /* 0x010fce0000010805 */
[----:B------:R-:W-:Y:S01]  /*8c10*/  HMMA.16816.F32.BF16 R60, R8, R22, R52 ;  /* 0x00000016083c723c */ /* 0x000fe20000041834 */
[----:B------:R2:W-:Y:S01]  /*8c20*/  MUFU.EX2 R119, R2 ;  /* 0x0000000200777308 */ /* 0x0005e20000000800 */
[----:B-----5:R-:W-:-:S06]  /*8c30*/  FFMA.FTZ R4, R197, R0, -R5 ;  /* 0x00000000c5047223 */ /* 0x020fcc0000010805 */
[----:B------:R-:W-:Y:S01]  /*8c40*/  HMMA.16816.F32.BF16 R20, R8, R14, R84 ;  /* 0x0000000e0814723c */ /* 0x000fe20000041854 */
[----:B------:R4:W5:Y:S01]  /*8c50*/  MUFU.EX2 R120, R4 ;  /* 0x0000000400787308 */ /* 0x0009620000000800 */
[----:B------:R-:W-:-:S06]  /*8c60*/  FFMA.FTZ R6, R173, R0, -R3 ;  /* 0x00000000ad067223 */ /* 0x000fcc0000010803 */
[C---:B---3--:R-:W-:Y:S01]  /*8c70*/  HMMA.16816.F32.BF16 R12, R8.reuse, R48, R72 ;  /* 0x00000030080c723c */ /* 0x048fe20000041848 */
[-CC-:B--2---:R-:W-:Y:S01]  /*8c80*/  FFMA.FTZ R2, R174, R0.reuse, -R3.reuse ;  /* 0x00000000ae027223 */ /* 0x184fe20000010803 */
[----:B------:R-:W2:Y:S06]  /*8c90*/  LDSM.16.MT88.4 R72, [R144+0xe000] ;  /* 0x00e000009048783b */ /* 0x000eac0000004200 */
[----:B------:R-:W-:Y:S01]  /*8ca0*/  HMMA.16816.F32.BF16 R76, R8, R50, R76 ;  /* 0x00000032084c723c */ /* 0x000fe2000004184c */
[----:B------:R3:W-:Y:S01]  /*8cb0*/  MUFU.EX2 R116, R2 ;  /* 0x0000000200747308 */ /* 0x0007e20000000800 */
[----:B----4-:R-:W-:-:S06]  /*8cc0*/  FFMA.FTZ R4, R175, R0, -R3 ;  /* 0x00000000af047223 */ /* 0x010fcc0000010803 */
[C---:B------:R-:W-:Y:S01]  /*8cd0*/  HMMA.16816.F32.BF16 R48, R8.reuse, R42, R44 ;  /* 0x0000002a0830723c */ /* 0x040fe2000004182c */
[----:B------:R-:W4:Y:S01]  /*8ce0*/  LDSM.16.MT88.4 R44, [R132+0xe000] ;  /* 0x00e00000842c783b */ /* 0x000f220000004200 */
[----:B------:R-:W-:Y:S02]  /*8cf0*/  IMAD.MOV.U32 R181, RZ, RZ, R18 ;  /* 0x000000ffffb57224 */ /* 0x000fe400078e0012 */
[----:B------:R-:W-:Y:S02]  /*8d00*/  IMAD.MOV.U32 R192, RZ, RZ, R115 ;  /* 0x000000ffffc07224 */ /* 0x000fe400078e0073 */
[----:B---3--:R-:W-:Y:S01]  /*8d10*/  FFMA.FTZ R2, R177, R0, -R3 ;  /* 0x00000000b1027223 */ /* 0x008fe20000010803 */
[----:B------:R-:W-:Y:S01]  /*8d20*/  IMAD.MOV.U32 R174, RZ, RZ, R114 ;  /* 0x000000ffffae7224 */ /* 0x000fe200078e0072 */
[----:B------:R-:W3:Y:S01]  /*8d30*/  MUFU.EX2 R18, R6 ;  /* 0x0000000600127308 */ /* 0x000ee20000000800 */
[----:B------:R-:W-:Y:S01]  /*8d40*/  HMMA.16816.F32.BF16 R52, R8, R40, R68 ;  /* 0x000000280834723c */ /* 0x000fe20000041844 */
[----:B------:R-:W4:Y:S02]  /*8d50*/  LDSM.16.MT88.4 R40, [R160+0xe800] ;  /* 0x00e80000a028783b */ /* 0x000f240000004200 */
[----:B------:R-:W-:Y:S04]  /*8d60*/  MUFU.EX2 R115, R4 ;  /* 0x0000000400737308 */ /* 0x000fe80000000800 */
[----:B------:R1:W2:Y:S01]  /*8d70*/  MUFU.EX2 R114, R2 ;  /* 0x0000000200727308 */ /* 0x0002a20000000800 */
[----:B------:R-:W-:-:S02]  /*8d80*/  IMAD.MOV.U32 R170, RZ, RZ, R88 ;  /* 0x000000ffffaa7224 */ /* 0x000fc400078e0058 */
[----:B------:R-:W-:Y:S02]  /*8d90*/  IMAD.MOV.U32 R88, RZ, RZ, R111 ;  /* 0x000000ffff587224 */ /* 0x000fe400078e006f */
[-CC-:B-1----:R-:W-:Y:S01]  /*8da0*/  FFMA.FTZ R2, R216, R0.reuse, -R5.reuse ;  /* 0x00000000d8027223 */ /* 0x182fe20000010805 */
[----:B------:R-:W-:-:S03]  /*8db0*/  FFMA.FTZ R4, R217, R0, -R5 ;  /* 0x00000000d9047223 */ /* 0x000fc60000010805 */
[----:B------:R1:W-:Y:S04]  /*8dc0*/  MUFU.EX2 R108, R2 ;  /* 0x00000002006c7308 */ /* 0x0003e80000000800 */
[----:B------:R5:W4:Y:S01]  /*8dd0*/  MUFU.EX2 R111, R4 ;  /* 0x00000004006f7308 */ /* 0x000b220000000800 */
[----:B------:R-:W-:Y:S01]  /*8de0*/  F2FP.BF16.F32.PACK_AB R8, R121, R117 ;  /* 0x000000757908723e */ /* 0x000fe200000010ff */
[----:B-1----:R-:W-:-:S04]  /*8df0*/  FFMA.FTZ R2, R232, R0, -R5 ;  /* 0x00000000e8027223 */ /* 0x002fc80000010805 */
[----:B------:R1:W-:Y:S01]  /*8e00*/  MUFU.EX2 R113, R2 ;  /* 0x0000000200717308 */ /* 0x0003e20000000800 */
[----:B-----5:R-:W-:Y:S01]  /*8e10*/  FFMA.FTZ R4, R229, R0, -R5 ;  /* 0x00000000e5047223 */ /* 0x020fe20000010805 */
[----:B------:R-:W-:Y:S02]  /*8e20*/  F2FP.BF16.F32.PACK_AB R10, R120, R119 ;  /* 0x00000077780a723e */ /* 0x000fe400000010ff */
[----:B---3--:R-:W-:Y:S01]  /*8e30*/  F2FP.BF16.F32.PACK_AB R9, R18, R116 ;  /* 0x000000741209723e */ /* 0x008fe200000010ff */
[----:B------:R3:W5:Y:S01]  /*8e40*/  MUFU.EX2 R112, R4 ;  /* 0x0000000400707308 */ /* 0x0007620000000800 */
[----:B--2---:R-:W-:Y:S01]  /*8e50*/  F2FP.BF16.F32.PACK_AB R11, R114, R115 ;  /* 0x00000073720b723e */ /* 0x004fe200000010ff */
[-CC-:B------:R-:W-:Y:S01]  /*8e60*/  FFMA.FTZ R6, R210, R0.reuse, -R3.reuse ;  /* 0x00000000d2067223 */ /* 0x180fe20000010803 */
[----:B-1----:R-:W-:-:S04]  /*8e70*/  FFMA.FTZ R2, R211, R0, -R3 ;  /* 0x00000000d3027223 */ /* 0x002fc80000010803 */
[----:B------:R1:W-:Y:S01]  /*8e80*/  MUFU.EX2 R17, R2 ;  /* 0x0000000200117308 */ /* 0x0003e20000000800 */
[-CC-:B---3--:R-:W-:Y:S01]  /*8e90*/  FFMA.FTZ R4, R213, R0.reuse, -R3.reuse ;  /* 0x00000000d5047223 */ /* 0x188fe20000010803 */
[----:B------:R-:W-:Y:S01]  /*8ea0*/  IMAD.MOV.U32 R173, RZ, RZ, R110 ;  /* 0x000000ffffad7224 */ /* 0x000fe200078e006e */
[C---:B------:R-:W-:Y:S01]  /*8eb0*/  HMMA.16816.F32.BF16 R56, R8.reuse, R28, R56 ;  /* 0x0000001c0838723c */ /* 0x040fe20000041838 */
[----:B------:R-:W2:Y:S04]  /*8ec0*/  MUFU.EX2 R107, R6 ;  /* 0x00000006006b7308 */ /* 0x000ea80000000800 */
[----:B------:R-:W-:Y:S01]  /*8ed0*/  MUFU.EX2 R110, R4 ;  /* 0x00000004006e7308 */ /* 0x000fe20000000800 */
[----:B-1----:R-:W-:Y:S02]  /*8ee0*/  FFMA.FTZ R2, R209, R0, -R3 ;  /* 0x00000000d1027223 */ /* 0x002fe40000010803 */
[C---:B------:R-:W-:Y:S01]  /*8ef0*/  HMMA.16816.F32.BF16 R68, R8.reuse, R30, R60 ;  /* 0x0000001e0844723c */ /* 0x040fe2000004183c */
[----:B------:R-:W1:Y:S01]  /*8f00*/  LDSM.16.MT88.4 R28, [R144+0xe800] ;  /* 0x00e80000901c783b */ /* 0x000e620000004200 */
[----:B------:R-:W3:Y:S06]  /*8f10*/  MUFU.EX2 R109, R2 ;  /* 0x00000002006d7308 */ /* 0x000eec0000000800 */
[C---:B------:R-:W-:Y:S08]  /*8f20*/  HMMA.16816.F32.BF16 R60, R8.reuse, R24, R32 ;  /* 0x00000018083c723c */ /* 0x040ff00000041820 */
[C---:B------:R-:W-:Y:S01]  /*8f30*/  HMMA.16816.F32.BF16 R84, R8.reuse, R26, R20 ;  /* 0x0000001a0854723c */ /* 0x040fe20000041814 */
[----:B------:R-:W1:Y:S04]  /*8f40*/  LDSM.16.MT88.4 R24, [R152+0xe800] ;  /* 0x00e800009818783b */ /* 0x000e680000004200 */
[----:B------:R-:W1:Y:S03]  /*8f50*/  LDSM.16.MT88.4 R20, [R132+0xe800] ;  /* 0x00e800008414783b */ /* 0x000e660000004200 */
[C---:B------:R-:W-:Y:S08]  /*8f60*/  HMMA.16816.F32.BF16 R80, R8.reuse, R72, R12 ;  /* 0x000000480850723c */ /* 0x040ff0000004180c */
[C---:B------:R-:W-:Y:S08]  /*8f70*/  HMMA.16816.F32.BF16 R72, R8.reuse, R74, R76 ;  /* 0x0000004a0848723c */ /* 0x040ff0000004184c */
[C---:B----4-:R-:W-:Y:S08]  /*8f80*/  HMMA.16816.F32.BF16 R32, R8.reuse, R44, R52 ;  /* 0x0000002c0820723c */ /* 0x050ff00000041834 */
[----:B------:R-:W-:Y:S01]  /*8f90*/  HMMA.16816.F32.BF16 R12, R8, R46, R48 ;  /* 0x0000002e080c723c */ /* 0x000fe20000041830 */
[----:B------:R-:W-:-:S02]  /*8fa0*/  F2FP.BF16.F32.PACK_AB R8, R111, R108 ;  /* 0x0000006c6f08723e */ /* 0x000fc400000010ff */
[----:B-----5:R-:W-:Y:S02]  /*8fb0*/  F2FP.BF16.F32.PACK_AB R10, R112, R113 ;  /* 0x00000071700a723e */ /* 0x020fe400000010ff */
[----:B--2---:R-:W-:Y:S02]  /*8fc0*/  F2FP.BF16.F32.PACK_AB R9, R107, R17 ;  /* 0x000000116b09723e */ /* 0x004fe400000010ff */
[----:B---3--:R-:W-:Y:S01]  /*8fd0*/  F2FP.BF16.F32.PACK_AB R11, R109, R110 ;  /* 0x0000006e6d0b723e */ /* 0x008fe200000010ff */
[----:B------:R-:W-:Y:S01]  /*8fe0*/  FFMA.FTZ R2, R233, R0, -R5 ;  /* 0x00000000e9027223 */ /* 0x000fe20000010805 */
[----:B------:R-:W-:-:S05]  /*8ff0*/  IMAD.MOV.U32 R184, RZ, RZ, R103 ;  /* 0x000000ffffb87224 */ /* 0x000fca00078e0067 */
[C---:B------:R-:W-:Y:S01]  /*9000*/  HMMA.16816.F32.BF16 R44, R8.reuse, R40, R56 ;  /* 0x00000028082c723c */ /* 0x040fe20000041838 */
[----:B------:R-:W-:Y:S01]  /*9010*/  LDSM.16.MT88.4 R56, [R152+0xf000] ;  /* 0x00f000009838783b */ /* 0x000fe20000004200 */
[----:B------:R2:W-:Y:S06]  /*9020*/  MUFU.EX2 R103, R2 ;  /* 0x0000000200677308 */ /* 0x0005ec0000000800 */
[----:B------:R-:W-:Y:S01]  /*9030*/  HMMA.16816.F32.BF16 R48, R8, R42, R68 ;  /* 0x0000002a0830723c */ /* 0x000fe20000041844 */
[----:B------:R-:W3:Y:S01]  /*9040*/  LDSM.16.MT88.4 R40, [R160+0xf000] ;  /* 0x00f00000a028783b */ /* 0x000ee20000004200 */
[----:B------:R-:W-:Y:S01]  /*9050*/  FFMA.FTZ R4, R236, R0, -R5 ;  /* 0x00000000ec047223 */ /* 0x000fe20000010805 */
[----:B------:R-:W-:-:S02]  /*9060*/  IMAD.MOV.U32 R172, RZ, RZ, R104 ;  /* 0x000000ffffac7224 */ /* 0x000fc400078e0068 */
[----:B------:R-:W-:Y:S02]  /*9070*/  IMAD.MOV.U32 R157, RZ, RZ, R105 ;  /* 0x000000ffff9d7224 */ /* 0x000fe400078e0069 */
[-C--:B--2---:R-:W-:Y:S01]  /*9080*/  FFMA.FTZ R2, R237, R0.reuse, -R5 ;  /* 0x00000000ed027223 */ /* 0x084fe20000010805 */
[----:B------:R2:W4:Y:S04]  /*9090*/  MUFU.EX2 R104, R4 ;  /* 0x0000000400687308 */ /* 0x0005280000000800 */
[----:B------:R5:W-:Y:S01]  /*90a0*/  MUFU.EX2 R105, R2 ;  /* 0x0000000200697308 */ /* 0x000be20000000800 */
[----:B------:R-:W-:Y:S02]  /*90b0*/  IMAD.MOV.U32 R180, RZ, RZ, R99 ;  /* 0x000000ffffb47224 */ /* 0x000fe400078e0063 */
[-C--:B------:R-:W-:Y:S01]  /*90c0*/  FFMA.FTZ R6, R215, R0.reuse, -R3 ;  /* 0x00000000d7067223 */ /* 0x080fe20000010803 */
[-C--:B--2---:R-:W-:Y:S01]  /*90d0*/  FFMA.FTZ R4, R240, R0.reuse, -R5 ;  /* 0x00000000f0047223 */ /* 0x084fe20000010805 */
[----:B-----5:R-:W-:-:S03]  /*90e0*/  FFMA.FTZ R2, R218, R0, -R3 ;  /* 0x00000000da027223 */ /* 0x020fc60000010803 */
[----:B------:R2:W5:Y:S04]  /*90f0*/  MUFU.EX2 R106, R4 ;  /* 0x00000004006a7308 */ /* 0x0005680000000800 */
[----:B------:R1:W-:Y:S01]  /*9100*/  MUFU.EX2 R99, R2 ;  /* 0x0000000200637308 */ /* 0x0003e20000000800 */
[----:B------:R-:W-:Y:S02]  /*9110*/  IMAD.MOV.U32 R161, RZ, RZ, R101 ;  /* 0x000000ffffa17224 */ /* 0x000fe400078e0065 */
[----:B------:R-:W-:Y:S02]  /*9120*/  IMAD.MOV.U32 R197, RZ, RZ, R102 ;  /* 0x000000ffffc57224 */ /* 0x000fe400078e0066 */
[----:B------:R-:W-:Y:S02]  /*9130*/  IMAD.MOV.U32 R188, RZ, RZ, R100 ;  /* 0x000000ffffbc7224 */ /* 0x000fe400078e0064 */
[-CC-:B--2---:R-:W-:Y:S01]  /*9140*/  FFMA.FTZ R4, R219, R0.reuse, -R3.reuse ;  /* 0x00000000db047223 */ /* 0x184fe20000010803 */
[----:B-1----:R-:W-:Y:S01]  /*9150*/  FFMA.FTZ R2, R234, R0, -R3 ;  /* 0x00000000ea027223 */ /* 0x002fe20000010803 */
[----:B------:R-:W1:Y:S01]  /*9160*/  MUFU.EX2 R100, R6 ;  /* 0x0000000600647308 */ /* 0x000e620000000800 */
[C---:B------:R-:W-:Y:S01]  /*9170*/  HMMA.16816.F32.BF16 R68, R8.reuse, R28, R80 ;  /* 0x0000001c0844723c */ /* 0x040fe20000041850 */
[----:B------:R-:W2:Y:S02]  /*9180*/  LDSM.16.MT88.4 R80, [R144+0xf000] ;  /* 0x00f000009050783b */ /* 0x000ea40000004200 */
[----:B------:R-:W-:Y:S04]  /*9190*/  MUFU.EX2 R102, R4 ;  /* 0x0000000400667308 */ /* 0x000fe80000000800 */
[----:B------:R-:W3:Y:S01]  /*91a0*/  MUFU.EX2 R101, R2 ;  /* 0x0000000200657308 */ /* 0x000ee20000000800 */
[C---:B------:R-:W-:Y:S08]  /*91b0*/  HMMA.16816.F32.BF16 R52, R8.reuse, R24, R60 ;  /* 0x000000180834723c */ /* 0x040ff0000004183c */
[C---:B------:R-:W-:Y:S08]  /*91c0*/  HMMA.16816.F32.BF16 R24, R8.reuse, R26, R84 ;  /* 0x0000001a0818723c */ /* 0x040ff00000041854 */
[C---:B------:R-:W-:Y:S08]  /*91d0*/  HMMA.16816.F32.BF16 R72, R8.reuse, R30, R72 ;  /* 0x0000001e0848723c */ /* 0x040ff00000041848 */
[C---:B------:R-:W-:Y:S08]  /*91e0*/  HMMA.16816.F32.BF16 R60, R8.reuse, R20, R32 ;  /* 0x00000014083c723c */ /* 0x040ff00000041820 */
[----:B------:R-:W-:Y:S01]  /*91f0*/  HMMA.16816.F32.BF16 R12, R8, R22, R12 ;  /* 0x00000016080c723c */ /* 0x000fe2000004180c */
[----:B----4-:R-:W-:Y:S01]  /*9200*/  F2FP.BF16.F32.PACK_AB R8, R104, R103 ;  /* 0x000000676808723e */ /* 0x010fe200000010ff */
[----:B------:R-:W4:Y:S01]  /*9210*/  LDSM.16.MT88.4 R20, [R132+0xf000] ;  /* 0x00f000008414783b */ /* 0x000f220000004200 */
[----:B-----5:R-:W-:-:S02]  /*9220*/  F2FP.BF16.F32.PACK_AB R10, R106, R105 ;  /* 0x000000696a0a723e */ /* 0x020fc400000010ff */
[----:B-1----:R-:W-:Y:S02]  /*9230*/  F2FP.BF16.F32.PACK_AB R9, R100, R99 ;  /* 0x000000636409723e */ /* 0x002fe400000010ff */
[----:B---3--:R-:W-:Y:S01]  /*9240*/  F2FP.BF16.F32.PACK_AB R11, R101, R102 ;  /* 0x00000066650b723e */ /* 0x008fe200000010ff */
[----:B------:R-:W-:-:S06]  /*9250*/  FFMA.FTZ R2, R241, R0, -R5 ;  /* 0x00000000f1027223 */ /* 0x000fcc0000010805 */
[----:B------:R-:W-:Y:S01]  /*9260*/  HMMA.16816.F32.BF16 R32, R8, R40, R44 ;  /* 0x000000280820723c */ /* 0x000fe2000004182c */
[----:B------:R-:W-:-:S07]  /*9270*/  IMAD.MOV.U32 R193, RZ, RZ, R94 ;  /* 0x000000ffffc17224 */ /* 0x000fce00078e005e */
[----:B------:R-:W-:Y:S01]  /*9280*/  HMMA.16816.F32.BF16 R44, R8, R56, R52 ;  /* 0x00000038082c723c */ /* 0x000fe20000041834 */
[----:B------:R1:W-:Y:S01]  /*9290*/  MUFU.EX2 R94, R2 ;  /* 0x00000002005e7308 */ /* 0x0003e20000000800 */
[----:B------:R-:W-:-:S06]  /*92a0*/  FFMA.FTZ R4, R244, R0, -R5 ;  /* 0x00000000f4047223 */ /* 0x000fcc0000010805 */
[C---:B------:R-:W-:Y:S01]  /*92b0*/  HMMA.16816.F32.BF16 R52, R8.reuse, R58, R24 ;  /* 0x0000003a0834723c */ /* 0x040fe20000041818 */
[----:B------:R-:W3:Y:S07]  /*92c0*/  LDSM.16.MT88.4 R24, [R160+0xf800] ;  /* 0x00f80000a018783b */ /* 0x000eee0000004200 */
[----:B------:R-:W-:Y:S01]  /*92d0*/  HMMA.16816.F32.BF16 R28, R8, R42, R48 ;  /* 0x0000002a081c723c */ /* 0x000fe20000041830 */
[----:B------:R-:W5:Y:S01]  /*92e0*/  LDSM.16.MT88.4 R40, [R152+0xf800] ;  /* 0x00f800009828783b */ /* 0x000f620000004200 */
[----:B-1----:R-:W-:Y:S01]  /*92f0*/  FFMA.FTZ R2, R248, R0, -R5 ;  /* 0x00000000f8027223 */ /* 0x002fe20000010805 */
[----:B------:R-:W-:-:S02]  /*9300*/  IMAD.MOV.U32 R169, RZ, RZ, R97 ;  /* 0x000000ffffa97224 */ /* 0x000fc400078e0061 */
[----:B------:R-:W-:Y:S01]  /*9310*/  IMAD.MOV.U32 R156, RZ, RZ, R98 ;  /* 0x000000ffff9c7224 */ /* 0x000fe200078e0062 */
[----:B------:R1:W4:Y:S04]  /*9320*/  MUFU.EX2 R97, R4 ;  /* 0x0000000400617308 */ /* 0x0003280000000800 */
[----:B------:R2:W-:Y:S01]  /*9330*/  MUFU.EX2 R98, R2 ;  /* 0x0000000200627308 */ /* 0x0005e20000000800 */
[----:B------:R-:W-:Y:S02]  /*9340*/  IMAD.MOV.U32 R171, RZ, RZ, R91 ;  /* 0x000000ffffab7224 */ /* 0x000fe400078e005b */
[----:B------:R-:W-:Y:S02]  /*9350*/  IMAD.MOV.U32 R196, RZ, RZ, R96 ;  /* 0x000000ffffc47224 */ /* 0x000fe400078e0060 */
[-C--:B------:R-:W-:Y:S01]  /*9360*/  FFMA.FTZ R6, R239, R0.reuse, -R3 ;  /* 0x00000000ef067223 */ /* 0x080fe20000010803 */
[-C--:B-1----:R-:W-:Y:S01]  /*9370*/  FFMA.FTZ R4, R245, R0.reuse, -R5 ;  /* 0x00000000f5047223 */ /* 0x082fe20000010805 */
[----:B--2---:R-:W-:-:S03]  /*9380*/  FFMA.FTZ R2, R242, R0, -R3 ;  /* 0x00000000f2027223 */ /* 0x004fc60000010803 */
[----:B------:R1:W2:Y:S04]  /*9390*/  MUFU.EX2 R96, R4 ;  /* 0x0000000400607308 */ /* 0x0002a80000000800 */
[----:B------:R4:W-:Y:S01]  /*93a0*/  MUFU.EX2 R91, R2 ;  /* 0x00000002005b7308 */ /* 0x0009e20000000800 */
[----:B------:R-:W-:Y:S01]  /*93b0*/  IMAD.MOV.U32 R168, RZ, RZ, R95 ;  /* 0x000000ffffa87224 */ /* 0x000fe200078e005f */
[C---:B------:R-:W-:Y:S01]  /*93c0*/  HMMA.16816.F32.BF16 R76, R8.reuse, R80, R68 ;  /* 0x00000050084c723c */ /* 0x040fe20000041844 */
[----:B------:R-:W-:Y:S01]  /*93d0*/  IMAD.MOV.U32 R185, RZ, RZ, R92 ;  /* 0x000000ffffb97224 */ /* 0x000fe200078e005c */
[----:B------:R-:W5:Y:S01]  /*93e0*/  LDSM.16.MT88.4 R68, [R144+0xf800] ;  /* 0x00f800009044783b */ /* 0x000f620000004200 */
[----:B------:R-:W-:Y:S02]  /*93f0*/  IMAD.MOV.U32 R189, RZ, RZ, R93 ;  /* 0x000000ffffbd7224 */ /* 0x000fe400078e005d */
[-CC-:B-1----:R-:W-:Y:S01]  /*9400*/  FFMA.FTZ R4, R238, R0.reuse, -R3.reuse ;  /* 0x00000000ee047223 */ /* 0x182fe20000010803 */
[----:B----4-:R-:W-:Y:S01]  /*9410*/  FFMA.FTZ R2, R235, R0, -R3 ;  /* 0x00000000eb027223 */ /* 0x010fe20000010803 */
[----:B------:R-:W1:Y:S04]  /*9420*/  MUFU.EX2 R93, R6 ;  /* 0x00000006005d7308 */ /* 0x000e680000000800 */
[----:B------:R-:W-:Y:S04]  /*9430*/  MUFU.EX2 R95, R4 ;  /* 0x00000004005f7308 */ /* 0x000fe80000000800 */
[----:B------:R4:W3:Y:S01]  /*9440*/  MUFU.EX2 R92, R2 ;  /* 0x00000002005c7308 */ /* 0x0008e20000000800 */
[C---:B------:R-:W-:Y:S08]  /*9450*/  HMMA.16816.F32.BF16 R80, R8.reuse, R82, R72 ;  /* 0x000000520850723c */ /* 0x040ff00000041848 */
[C---:B------:R-:W-:Y:S08]  /*9460*/  HMMA.16816.F32.BF16 R72, R8.reuse, R20, R60 ;  /* 0x000000140848723c */ /* 0x040ff0000004183c */
[----:B------:R-:W-:Y:S01]  /*9470*/  HMMA.16816.F32.BF16 R60, R8, R22, R12 ;  /* 0x00000016083c723c */ /* 0x000fe2000004180c */
[----:B------:R-:W-:Y:S01]  /*9480*/  F2FP.BF16.F32.PACK_AB R8, R97, R94 ;  /* 0x0000005e6108723e */ /* 0x000fe200000010ff */
[----:B------:R-:W5:Y:S01]  /*9490*/  LDSM.16.MT88.4 R12, [R132+0xf800] ;  /* 0x00f80000840c783b */ /* 0x000f620000004200 */
[----:B--2---:R-:W-:-:S02]  /*94a0*/  F2FP.BF16.F32.PACK_AB R10, R96, R98 ;  /* 0x00000062600a723e */ /* 0x004fc400000010ff */
[----:B-1----:R-:W-:Y:S01]  /*94b0*/  F2FP.BF16.F32.PACK_AB R9, R93, R91 ;  /* 0x0000005b5d09723e */ /* 0x002fe200000010ff */
[-CC-:B----4-:R-:W-:Y:S01]  /*94c0*/  FFMA.FTZ R2, R249, R0.reuse, -R5.reuse ;  /* 0x00000000f9027223 */ /* 0x190fe20000010805 */
[----:B---3--:R-:W-:Y:S01]  /*94d0*/  F2FP.BF16.F32.PACK_AB R11, R92, R95 ;  /* 0x0000005f5c0b723e */ /* 0x008fe200000010ff */
[-C--:B------:R-:W-:Y:S01]  /*94e0*/  FFMA.FTZ R4, R173, R0.reuse, -R5 ;  /* 0x00000000ad047223 */ /* 0x080fe20000010805 */
[----:B------:R-:W-:Y:S01]  /*94f0*/  FFMA.FTZ R6, R247, R0, -R3 ;  /* 0x00000000f7067223 */ /* 0x000fe20000010803 */
[----:B------:R1:W-:Y:S01]  /*9500*/  MUFU.EX2 R87, R2 ;  /* 0x0000000200577308 */ /* 0x0003e20000000800 */
[----:B------:R-:W-:Y:S03]  /*9510*/  LDSM.16.MT88.4 R20, [R160+0x10000] ;  /* 0x01000000a014783b */ /* 0x000fe60000004200 */
[C---:B------:R-:W-:Y:S08]  /*9520*/  HMMA.16816.F32.BF16 R56, R8.reuse, R24, R32 ;  /* 0x000000180838723c */ /* 0x040ff00000041820 */
[----:B------:R-:W-:Y:S01]  /*9530*/  HMMA.16816.F32.BF16 R48, R8, R26, R28 ;  /* 0x0000001a0830723c */ /* 0x000fe2000004181c */
[----:B------:R-:W-:-:S02]  /*9540*/  IMAD.MOV.U32 R173, RZ, RZ, R197 ;  /* 0x000000ffffad7224 */ /* 0x000fc400078e00c5 */
[-CC-:B-1----:R-:W-:Y:S01]  /*9550*/  FFMA.FTZ R2, R88, R0.reuse, -R5.reuse ;  /* 0x0000000058027223 */ /* 0x182fe20000010805 */
[----:B------:R-:W-:Y:S01]  /*9560*/  MUFU.EX2 R85, R6 ;  /* 0x0000000600557308 */ /* 0x000fe20000000800 */
[----:B------:R-:W-:Y:S03]  /*9570*/  LDSM.16.MT88.4 R28, [R152+0x10000] ;  /* 0x01000000981c783b */ /* 0x000fe60000004200 */
[C---:B-----5:R-:W-:Y:S01]  /*9580*/  HMMA.16816.F32.BF16 R24, R8.reuse, R40, R44 ;  /* 0x000000280818723c */ /* 0x060fe2000004182c */
[----:B------:R1:W2:Y:S07]  /*9590*/  MUFU.EX2 R88, R4 ;  /* 0x0000000400587308 */ /* 0x0002ae0000000800 */
[----:B------:R-:W-:Y:S01]  /*95a0*/  HMMA.16816.F32.BF16 R32, R8, R42, R52 ;  /* 0x0000002a0820723c */ /* 0x000fe20000041834 */
[----:B------:R-:W3:Y:S01]  /*95b0*/  LDSM.16.MT88.4 R40, [R144+0x10000] ;  /* 0x010000009028783b */ /* 0x000ee20000004200 */
[----:B-1----:R-:W-:Y:S01]  /*95c0*/  FFMA.FTZ R4, R174, R0, -R5 ;  /* 0x00000000ae047223 */ /* 0x002fe20000010805 */
[----:B------:R-:W-:-:S02]  /*95d0*/  IMAD.MOV.U32 R174, RZ, RZ, R153 ;  /* 0x000000ffffae7224 */ /* 0x000fc400078e0099 */
[----:B------:R-:W-:Y:S02]  /*95e0*/  IMAD.MOV.U32 R153, RZ, RZ, R161 ;  /* 0x000000ffff997224 */ /* 0x000fe400078e00a1 */
[----:B------:R-:W-:Y:S02]  /*95f0*/  IMAD.MOV.U32 R161, RZ, RZ, R89 ;  /* 0x000000ffffa17224 */ /* 0x000fe400078e0059 */
[----:B------:R1:W-:Y:S01]  /*9600*/  MUFU.EX2 R89, R2 ;  /* 0x0000000200597308 */ /* 0x0003e20000000800 */
[----:B------:R-:W-:Y:S02]  /*9610*/  IMAD.MOV.U32 R197, RZ, RZ, R36 ;  /* 0x000000ffffc57224 */ /* 0x000fe400078e0024 */
[----:B------:R-:W-:Y:S02]  /*9620*/  IMAD.MOV.U32 R36, RZ, RZ, R90 ;  /* 0x000000ffff247224 */ /* 0x000fe400078e005a */
[----:B------:R4:W5:Y:S01]  /*9630*/  MUFU.EX2 R90, R4 ;  /* 0x00000004005a7308 */ /* 0x0009620000000800 */
[----:B------:R-:W-:Y:S01]  /*9640*/  HMMA.16816.F32.BF16 R44, R8, R68, R76 ;  /* 0x00000044082c723c */ /* 0x000fe2000004184c */
[----:B-1----:R-:W-:-:S04]  /*9650*/  FFMA.FTZ R2, R250, R0, -R3 ;  /* 0x00000000fa027223 */ /* 0x002fc80000010803 */
[----:B------:R1:W3:Y:S01]  /*9660*/  MUFU.EX2 R84, R2 ;  /* 0x0000000200547308 */ /* 0x0002e20000000800 */
[-CC-:B----4-:R-:W-:Y:S02]  /*9670*/  FFMA.FTZ R4, R246, R0.reuse, -R3.reuse ;  /* 0x00000000f6047223 */ /* 0x190fe40000010803 */
[----:B------:R-:W-:Y:S02]  /*9680*/  HMMA.16816.F32.BF16 R68, R8, R70, R80 ;  /* 0x000000460844723c */ /* 0x000fe40000041850 */
[----:B------:R4:W-:Y:S01]  /*9690*/  MUFU.EX2 R86, R4 ;  /* 0x0000000400567308 */ /* 0x0009e20000000800 */
[----:B-1----:R-:W-:-:S04]  /*96a0*/  FFMA.FTZ R2, R243, R0, -R3 ;  /* 0x00000000f3027223 */ /* 0x002fc80000010803 */
[----:B------:R1:W3:Y:S01]  /*96b0*/  MUFU.EX2 R82, R2 ;  /* 0x0000000200527308 */ /* 0x0002e20000000800 */
[-CC-:B----4-:R-:W-:Y:S01]  /*96c0*/  FFMA.FTZ R4, R174, R0.reuse, -R5.reuse ;  /* 0x00000000ae047223 */ /* 0x190fe20000010805 */
[----:B------:R-:W-:Y:S01]  /*96d0*/  HMMA.16816.F32.BF16 R72, R8, R12, R72 ;  /* 0x0000000c0848723c */ /* 0x000fe20000041848 */
[----:B-1----:R-:W-:-:S04]  /*96e0*/  FFMA.FTZ R2, R173, R0, -R5 ;  /* 0x00000000ad027223 */ /* 0x002fc80000010805 */
[----:B------:R1:W-:Y:S03]  /*96f0*/  MUFU.EX2 R80, R2 ;  /* 0x0000000200507308 */ /* 0x0003e60000000800 */
[----:B------:R-:W-:Y:S01]  /*9700*/  HMMA.16816.F32.BF16 R60, R8, R14, R60 ;  /* 0x0000000e083c723c */ /* 0x000fe2000004183c */
[----:B--2---:R-:W-:Y:S01]  /*9710*/  F2FP.BF16.F32.PACK_AB R8, R88, R87 ;  /* 0x000000575808723e */ /* 0x004fe200000010ff */
[----:B------:R-:W-:Y:S01]  /*9720*/  FADD.FTZ R6, R178, R7 ;  /* 0x00000007b2067221 */ /* 0x000fe20000010000 */
[----:B------:R2:W4:Y:S01]  /*9730*/  MUFU.EX2 R78, R4 ;  /* 0x00000004004e7308 */ /* 0x0005220000000800 */
[----:B-----5:R-:W-:Y:S01]  /*9740*/  F2FP.BF16.F32.PACK_AB R10, R90, R89 ;  /* 0x000000595a0a723e */ /* 0x020fe200000010ff */
[----:B------:R-:W5:Y:S01]  /*9750*/  LDSM.16.MT88.4 R12, [R132+0x10000] ;  /* 0x01000000840c783b */ /* 0x000f620000004200 */
[----:B---3--:R-:W-:Y:S01]  /*9760*/  F2FP.BF16.F32.PACK_AB R9, R85, R84 ;  /* 0x000000545509723e */ /* 0x008fe200000010ff */
[----:B-1----:R-:W-:Y:S01]  /*9770*/  FFMA.FTZ R2, R197, R0, -R5 ;  /* 0x00000000c5027223 */ /* 0x002fe20000010805 */
[----:B------:R-:W-:-:S03]  /*9780*/  F2FP.BF16.F32.PACK_AB R11, R82, R86 ;  /* 0x00000056520b723e */ /* 0x000fc600000010ff */
[----:B------:R1:W-:Y:S01]  /*9790*/  MUFU.EX2 R79, R2 ;  /* 0x00000002004f7308 */ /* 0x0003e20000000800 */
[----:B--2---:R-:W-:Y:S01]  /*97a0*/  FFMA.FTZ R4, R196, R0, -R5 ;  /* 0x00000000c4047223 */ /* 0x004fe20000010805 */
[----:B------:R-:W-:-:S03]  /*97b0*/  FADD.FTZ R6, R200, R6 ;  /* 0x00000006c8067221 */ /* 0x000fc60000010000 */
[----:B------:R2:W3:Y:S01]  /*97c0*/  MUFU.EX2 R81, R4 ;  /* 0x0000000400517308 */ /* 0x0004e20000000800 */
[----:B-1----:R-:W-:-:S04]  /*97d0*/  FFMA.FTZ R2, R193, R0, -R3 ;  /* 0x00000000c1027223 */ /* 0x002fc80000010803 */
[----:B------:R1:W-:Y:S01]  /*97e0*/  MUFU.EX2 R77, R2 ;  /* 0x00000002004d7308 */ /* 0x0003e20000000800 */
[----:B--2---:R-:W-:Y:S01]  /*97f0*/  FFMA.FTZ R4, R251, R0, -R3 ;  /* 0x00000000fb047223 */ /* 0x004fe20000010803 */
[----:B------:R-:W-:Y:S01]  /*9800*/  HMMA.16816.F32.BF16 R44, R8, R40, R44 ;  /* 0x00000028082c723c */ /* 0x000fe2000004182c */
[----:B-1----:R-:W-:-:S07]  /*9810*/  FADD.FTZ R2, R199, R198 ;  /* 0x000000c6c7027221 */ /* 0x002fce0000010000 */
[----:B------:R-:W-:Y:S01]  /*9820*/  HMMA.16816.F32.BF16 R40, R8, R42, R68 ;  /* 0x0000002a0828723c */ /* 0x000fe20000041844 */
[----:B------:R1:W-:Y:S01]  /*9830*/  MUFU.EX2 R71, R4 ;  /* 0x0000000400477308 */ /* 0x0003e20000000800 */
[----:B------:R-:W-:-:S04]  /*9840*/  FADD.FTZ R2, R203, R2 ;  /* 0x00000002cb027221 */ /* 0x000fc80000010000 */
        /* <DEDUP_REMOVED lines=31> */
[----:B-----5:R-:W-:Y:S01]  /*9a40*/  HMMA.16816.F32.BF16 R72, R8, R12, R72 ;  /* 0x0000000c0848723c */ /* 0x020fe20000041848 */
[----:B------:R-:W-:Y:S01]  /*9a50*/  FADD.FTZ R4, R155, R4 ;  /* 0x000000049b047221 */ /* 0x000fe20000010000 */
[----:B------:R-:W-:-:S06]  /*9a60*/  FADD.FTZ R2, R39, R2 ;  /* 0x0000000227027221 */ /* 0x000fcc0000010000 */
[C---:B------:R-:W-:Y:S01]  /*9a70*/  HMMA.16816.F32.BF16 R60, R8.reuse, R14, R60 ;  /* 0x0000000e083c723c */ /* 0x040fe2000004183c */
[----:B------:R-:W2:Y:S01]  /*9a80*/  LDSM.16.MT88.4 R12, [R144+0x10800] ;  /* 0x01080000900c783b */ /* 0x000ea20000004200 */
[-CC-:B------:R-:W-:Y:S01]  /*9a90*/  FFMA.FTZ R7, R192, R0.reuse, -R3.reuse ;  /* 0x00000000c0077223 */ /* 0x180fe20000010803 */
[----:B------:R-:W-:Y:S01]  /*9aa0*/  FADD.FTZ R4, R154, R4 ;  /* 0x000000049a047221 */ /* 0x000fe20000010000 */
[----:B------:R-:W-:Y:S02]  /*9ab0*/  FADD.FTZ R2, R150, R2 ;  /* 0x0000000296027221 */ /* 0x000fe40000010000 */
[----:B------:R5:W3:Y:S01]  /*9ac0*/  MUFU.EX2 R76, R7 ;  /* 0x00000007004c7308 */ /* 0x000ae20000000800 */
[----:B------:R-:W-:Y:S01]  /*9ad0*/  FADD.FTZ R4, R158, R4 ;  /* 0x000000049e047221 */ /* 0x000fe20000010000 */
[----:B------:R-:W-:Y:S01]  /*9ae0*/  FADD.FTZ R2, R149, R2 ;  /* 0x0000000295027221 */ /* 0x000fe20000010000 */
[C---:B------:R-:W-:Y:S08]  /*9af0*/  HMMA.16816.F32.BF16 R32, R8.reuse, R30, R32 ;  /* 0x0000001e0820723c */ /* 0x040ff00000041820 */
[----:B------:R-:W-:Y:S01]  /*9b00*/  HMMA.16816.F32.BF16 R56, R8, R20, R56 ;  /* 0x000000140838723c */ /* 0x000fe20000041838 */
[----:B-----5:R-:W-:Y:S01]  /*9b10*/  FFMA.FTZ R7, R153, R0, -R3 ;  /* 0x0000000099077223 */ /* 0x020fe20000010803 */
[----:B------:R-:W-:Y:S01]  /*9b20*/  FADD.FTZ R4, R65, R4 ;  /* 0x0000000441047221 */ /* 0x000fe20000010000 */
[----:B------:R-:W-:Y:S01]  /*9b30*/  FADD.FTZ R2, R19, R2 ;  /* 0x0000000213027221 */ /* 0x000fe20000010000 */
[----:B----4-:R-:W-:Y:S01]  /*9b40*/  F2FP.BF16.F32.PACK_AB R8, R78, R80 ;  /* 0x000000504e08723e */ /* 0x010fe200000010ff */
[----:B------:R-:W4:Y:S01]  /*9b50*/  MUFU.EX2 R70, R7 ;  /* 0x0000000700467308 */ /* 0x000f220000000800 */
[----:B------:R-:W-:Y:S01]  /*9b60*/  FADD.FTZ R4, R146, R4 ;  /* 0x0000000492047221 */ /* 0x000fe20000010000 */
[----:B------:R-:W-:Y:S01]  /*9b70*/  FADD.FTZ R2, R143, R2 ;  /* 0x000000028f027221 */ /* 0x000fe20000010000 */
[----:B---3--:R-:W-:Y:S01]  /*9b80*/  F2FP.BF16.F32.PACK_AB R10, R81, R79 ;  /* 0x0000004f510a723e */ /* 0x008fe200000010ff */
[----:B------:R-:W3:Y:S01]  /*9b90*/  LDSM.16.MT88.4 R20, [R160+0x10800] ;  /* 0x01080000a014783b */ /* 0x000ee20000004200 */
[----:B------:R-:W-:Y:S01]  /*9ba0*/  FADD.FTZ R4, R148, R4 ;  /* 0x0000000494047221 */ /* 0x000fe20000010000 */
[----:B------:R-:W-:Y:S01]  /*9bb0*/  FADD.FTZ R2, R145, R2 ;  /* 0x0000000291027221 */ /* 0x000fe20000010000 */
[----:B------:R-:W-:Y:S01]  /*9bc0*/  F2FP.BF16.F32.PACK_AB R9, R76, R77 ;  /* 0x0000004d4c09723e */ /* 0x000fe200000010ff */
[-CC-:B------:R-:W-:Y:S01]  /*9bd0*/  FFMA.FTZ R6, R161, R0.reuse, -R5.reuse ;  /* 0x00000000a1067223 */ /* 0x180fe20000010805 */
[----:B------:R-:W-:Y:S01]  /*9be0*/  FADD.FTZ R4, R147, R4 ;  /* 0x0000000493047221 */ /* 0x000fe20000010000 */
[----:B------:R-:W-:Y:S01]  /*9bf0*/  FADD.FTZ R2, R142, R2 ;  /* 0x000000028e027221 */ /* 0x000fe20000010000 */
[----:B------:R-:W-:Y:S01]  /*9c00*/  LDSM.16.MT88.4 R28, [R160+0x11000] ;  /* 0x01100000a01c783b */ /* 0x000fe20000004200 */
[----:B----4-:R-:W-:Y:S01]  /*9c10*/  F2FP.BF16.F32.PACK_AB R11, R70, R71 ;  /* 0x00000047460b723e */ /* 0x010fe200000010ff */
[----:B------:R-:W-:Y:S01]  /*9c20*/  FADD.FTZ R4, R138, R4 ;  /* 0x000000048a047221 */ /* 0x000fe20000010000 */
[----:B------:R-:W-:Y:S01]  /*9c30*/  FADD.FTZ R2, R130, R2 ;  /* 0x0000000282027221 */ /* 0x000fe20000010000 */
[----:B------:R-:W-:Y:S01]  /*9c40*/  FFMA.FTZ R7, R157, R0, -R5 ;  /* 0x000000009d077223 */ /* 0x000fe20000010805 */
[----:B------:R4:W-:Y:S01]  /*9c50*/  MUFU.EX2 R67, R6 ;  /* 0x0000000600437308 */ /* 0x0009e20000000800 */
[----:B------:R-:W-:Y:S01]  /*9c60*/  FADD.FTZ R4, R141, R4 ;  /* 0x000000048d047221 */ /* 0x000fe20000010000 */
[----:B------:R-:W-:Y:S01]  /*9c70*/  FADD.FTZ R2, R136, R2 ;  /* 0x0000000288027221 */ /* 0x000fe20000010000 */
[----:B-1----:R-:W-:Y:S01]  /*9c80*/  HMMA.16816.F32.BF16 R48, R8, R24, R48 ;  /* 0x000000180830723c */ /* 0x002fe20000041830 */
[----:B------:R-:W-:Y:S01]  /*9c90*/  LDSM.16.MT88.4 R160, [R160+0x11800] ;  /* 0x01180000a0a0783b */ /* 0x000fe20000004200 */
[----:B------:R-:W-:Y:S01]  /*9ca0*/  FADD.FTZ R4, R139, R4 ;  /* 0x000000048b047221 */ /* 0x000fe20000010000 */
[----:B------:R-:W-:-:S05]  /*9cb0*/  FADD.FTZ R2, R137, R2 ;  /* 0x0000000289027221 */ /* 0x000fca0000010000 */
[----:B------:R-:W-:Y:S01]  /*9cc0*/  HMMA.16816.F32.BF16 R32, R8, R26, R32 ;  /* 0x0000001a0820723c */ /* 0x000fe20000041820 */
[----:B------:R-:W1:Y:S01]  /*9cd0*/  LDSM.16.MT88.4 R24, [R132+0x10800] ;  /* 0x010800008418783b */ /* 0x000e620000004200 */
[----:B------:R-:W-:Y:S01]  /*9ce0*/  FADD.FTZ R4, R140, R4 ;  /* 0x000000048c047221 */ /* 0x000fe20000010000 */
[----:B------:R-:W-:-:S05]  /*9cf0*/  FADD.FTZ R2, R131, R2 ;  /* 0x0000000283027221 */ /* 0x000fca0000010000 */
[----:B--2---:R-:W-:Y:S01]  /*9d00*/  HMMA.16816.F32.BF16 R44, R8, R12, R44 ;  /* 0x0000000c082c723c */ /* 0x004fe2000004182c */
[----:B------:R-:W-:Y:S01]  /*9d10*/  FFMA.FTZ R12, R156, R0, -R5 ;  /* 0x000000009c0c7223 */ /* 0x000fe20000010805 */
[----:B------:R-:W-:-:S03]  /*9d20*/  FADD.FTZ R4, R125, R4 ;  /* 0x000000047d047221 */ /* 0x000fc60000010000 */
[----:B------:R2:W5:Y:S03]  /*9d30*/  MUFU.EX2 R66, R12 ;  /* 0x0000000c00427308 */ /* 0x0005660000000800 */
[C---:B------:R-:W-:Y:S01]  /*9d40*/  HMMA.16816.F32.BF16 R40, R8.reuse, R14, R40 ;  /* 0x0000000e0828723c */ /* 0x040fe20000041828 */
[----:B------:R-:W-:Y:S01]  /*9d50*/  FADD.FTZ R2, R122, R2 ;  /* 0x000000027a027221 */ /* 0x000fe20000010000 */
[-C--:B----4-:R-:W-:Y:S01]  /*9d60*/  FFMA.FTZ R6, R172, R0.reuse, -R5 ;  /* 0x00000000ac067223 */ /* 0x090fe20000010805 */
[----:B------:R-:W-:Y:S01]  /*9d70*/  FADD.FTZ R4, R128, R4 ;  /* 0x0000000480047221 */ /* 0x000fe20000010000 */
[----:B------:R4:W-:Y:S01]  /*9d80*/  MUFU.EX2 R69, R7 ;  /* 0x0000000700457308 */ /* 0x0009e20000000800 */
[----:B------:R-:W-:Y:S01]  /*9d90*/  FADD.FTZ R2, R124, R2 ;  /* 0x000000027c027221 */ /* 0x000fe20000010000 */
[----:B--2---:R-:W2:Y:S02]  /*9da0*/  LDSM.16.MT88.4 R12, [R144+0x11000] ;  /* 0x01100000900c783b */ /* 0x004ea40000004200 */
[----:B------:R5:W1:Y:S01]  /*9db0*/  MUFU.EX2 R68, R6 ;  /* 0x0000000600447308 */ /* 0x000a620000000800 */
[----:B------:R-:W-:Y:S01]  /*9dc0*/  FADD.FTZ R4, R129, R4 ;  /* 0x0000000481047221 */ /* 0x000fe20000010000 */
[----:B------:R-:W-:Y:S01]  /*9dd0*/  FADD.FTZ R2, R126, R2 ;  /* 0x000000027e027221 */ /* 0x000fe20000010000 */
[----:B---3--:R-:W-:Y:S01]  /*9de0*/  HMMA.16816.F32.BF16 R56, R8, R20, R56 ;  /* 0x000000140838723c */ /* 0x008fe20000041838 */
[----:B------:R-:W-:Y:S01]  /*9df0*/  LDSM.16.MT88.4 R144, [R144+0x11800] ;  /* 0x011800009090783b */ /* 0x000fe20000004200 */
[----:B----4-:R-:W-:Y:S01]  /*9e00*/  FFMA.FTZ R7, R181, R0, -R3 ;  /* 0x00000000b5077223 */ /* 0x010fe20000010803 */
[----:B------:R-:W-:Y:S01]  /*9e10*/  FADD.FTZ R4, R127, R4 ;  /* 0x000000047f047221 */ /* 0x000fe20000010000 */
[----:B------:R-:W-:-:S02]  /*9e20*/  FADD.FTZ R2, R123, R2 ;  /* 0x000000027b027221 */ /* 0x000fc40000010000 */
[----:B------:R3:W-:Y:S01]  /*9e30*/  MUFU.EX2 R39, R7 ;  /* 0x0000000700277308 */ /* 0x0007e20000000800 */
[-CC-:B-----5:R-:W-:Y:S01]  /*9e40*/  FFMA.FTZ R6, R176, R0.reuse, -R3.reuse ;  /* 0x00000000b0067223 */ /* 0x1a0fe20000010803 */
[----:B------:R-:W-:Y:S01]  /*9e50*/  FADD.FTZ R4, R117, R4 ;  /* 0x0000000475047221 */ /* 0x000fe20000010000 */
[----:B------:R-:W-:Y:S01]  /*9e60*/  FADD.FTZ R2, R116, R2 ;  /* 0x0000000274027221 */ /* 0x000fe20000010000 */
[----:B---3--:R-:W-:Y:S02]  /*9e70*/  FFMA.FTZ R7, R36, R0, -R3 ;  /* 0x0000000024077223 */ /* 0x008fe40000010803 */
[----:B------:R3:W4:Y:S01]  /*9e80*/  MUFU.EX2 R36, R6 ;  /* 0x0000000600247308 */ /* 0x0007220000000800 */
[----:B------:R-:W-:-:S03]  /*9e90*/  FADD.FTZ R4, R121, R4 ;  /* 0x0000000479047221 */ /* 0x000fc60000010000 */
[----:B------:R-:W-:Y:S01]  /*9ea0*/  MUFU.EX2 R65, R7 ;  /* 0x0000000700417308 */ /* 0x000fe20000000800 */
[----:B------:R-:W-:Y:S01]  /*9eb0*/  FADD.FTZ R2, R18, R2 ;  /* 0x0000000212027221 */ /* 0x000fe20000010000 */
[----:B---3--:R-:W-:-:S04]  /*9ec0*/  FFMA.FTZ R6, R185, R0, -R3 ;  /* 0x00000000b9067223 */ /* 0x008fc80000010803 */
[----:B------:R3:W5:Y:S01]  /*9ed0*/  MUFU.EX2 R19, R6 ;  /* 0x0000000600137308 */ /* 0x0007620000000800 */
[----:B------:R-:W-:Y:S01]  /*9ee0*/  FADD.FTZ R4, R119, R4 ;  /* 0x0000000477047221 */ /* 0x000fe20000010000 */
[----:B------:R-:W-:Y:S01]  /*9ef0*/  FADD.FTZ R2, R115, R2 ;  /* 0x0000000273027221 */ /* 0x000fe20000010000 */
[----:B-1----:R-:W-:Y:S02]  /*9f00*/  HMMA.16816.F32.BF16 R72, R8, R24, R72 ;  /* 0x000000180848723c */ /* 0x002fe40000041848 */
[----:B------:R-:W-:Y:S01]  /*9f10*/  FADD.FTZ R4, R120, R4 ;  /* 0x0000000478047221 */ /* 0x000fe20000010000 */
[----:B------:R-:W-:-:S03]  /*9f20*/  FADD.FTZ R2, R114, R2 ;  /* 0x0000000272027221 */ /* 0x000fc60000010000 */
[----:B------:R-:W-:Y:S02]  /*9f30*/  FADD.FTZ R4, R108, R4 ;  /* 0x000000046c047221 */ /* 0x000fe40000010000 */
[C---:B------:R-:W-:Y:S01]  /*9f40*/  HMMA.16816.F32.BF16 R52, R8.reuse, R22, R52 ;  /* 0x000000160834723c */ /* 0x040fe20000041834 */
[----:B------:R-:W-:Y:S01]  /*9f50*/  FADD.FTZ R2, R17, R2 ;  /* 0x0000000211027221 */ /* 0x000fe20000010000 */
[----:B------:R-:W-:Y:S01]  /*9f60*/  FADD.FTZ R4, R111, R4 ;  /* 0x000000046f047221 */ /* 0x000fe20000010000 */
[-CC-:B---3--:R-:W-:Y:S01]  /*9f70*/  FFMA.FTZ R6, R180, R0.reuse, -R5.reuse ;  /* 0x00000000b4067223 */ /* 0x188fe20000010805 */
[----:B------:R-:W1:Y:S04]  /*9f80*/  LDSM.16.MT88.4 R20, [R152+0x11000] ;  /* 0x011000009814783b */ /* 0x000e680000004200 */
[----:B------:R-:W-:Y:S01]  /*9f90*/  HMMA.16816.F32.BF16 R24, R8, R26, R60 ;  /* 0x0000001a0818723c */ /* 0x000fe2000004183c */
[----:B------:R-:W-:Y:S01]  /*9fa0*/  F2FP.BF16.F32.PACK_AB R8, R66, R67 ;  /* 0x000000434208723e */ /* 0x000fe200000010ff */
[----:B------:R-:W-:Y:S01]  /*9fb0*/  FADD.FTZ R2, R107, R2 ;  /* 0x000000026b027221 */ /* 0x000fe20000010000 */
[----:B------:R-:W-:Y:S01]  /*9fc0*/  F2FP.BF16.F32.PACK_AB R10, R68, R69 ;  /* 0x00000045440a723e */ /* 0x000fe200000010ff */
[-CC-:B------:R-:W-:Y:S01]  /*9fd0*/  FFMA.FTZ R7, R189, R0.reuse, -R5.reuse ;  /* 0x00000000bd077223 */ /* 0x180fe20000010805 */
[----:B----4-:R-:W-:Y:S01]  /*9fe0*/  F2FP.BF16.F32.PACK_AB R9, R36, R39 ;  /* 0x000000272409723e */ /* 0x010fe200000010ff */
[----:B------:R3:W4:Y:S01]  /*9ff0*/  MUFU.EX2 R18, R6 ;  /* 0x0000000600127308 */ /* 0x0007220000000800 */
[----:B-----5:R-:W-:Y:S01]  /*a000*/  F2FP.BF16.F32.PACK_AB R11, R19, R65 ;  /* 0x00000041130b723e */ /* 0x020fe200000010ff */
[----:B------:R-:W-:Y:S01]  /*a010*/  FADD.FTZ R4, R113, R4 ;  /* 0x0000000471047221 */ /* 0x000fe20000010000 */
[----:B------:R-:W-:Y:S01]  /*a020*/  FADD.FTZ R2, R110, R2 ;  /* 0x000000026e027221 */ /* 0x000fe20000010000 */
[----:B------:R-:W-:Y:S04]  /*a030*/  LDSM.16.MT88.4 R152, [R152+0x11800] ;  /* 0x011800009898783b */ /* 0x000fe80000004200 */
[----:B--2---:R-:W-:Y:S01]  /*a040*/  HMMA.16816.F32.BF16 R44, R8, R12, R44 ;  /* 0x0000000c082c723c */ /* 0x004fe2000004182c */
[-CC-:B------:R-:W-:Y:S01]  /*a050*/  FFMA.FTZ R12, R184, R0.reuse, -R5.reuse ;  /* 0x00000000b80c7223 */ /* 0x180fe20000010805 */
[----:B------:R-:W-:Y:S01]  /*a060*/  FADD.FTZ R4, R112, R4 ;  /* 0x0000000470047221 */ /* 0x000fe20000010000 */
[-C--:B---3--:R-:W-:Y:S01]  /*a070*/  FFMA.FTZ R6, R188, R0.reuse, -R5 ;  /* 0x00000000bc067223 */ /* 0x088fe20000010805 */
[----:B------:R-:W-:Y:S01]  /*a080*/  FFMA.FTZ R5, R170, R0, -R3 ;  /* 0x00000000aa057223 */ /* 0x000fe20000010803 */
[----:B------:R-:W-:Y:S01]  /*a090*/  MUFU.EX2 R17, R7 ;  /* 0x0000000700117308 */ /* 0x000fe20000000800 */
[----:B------:R-:W-:-:S03]  /*a0a0*/  FADD.FTZ R2, R109, R2 ;  /* 0x000000026d027221 */ /* 0x000fc60000010000 */
[----:B------:R-:W-:Y:S01]  /*a0b0*/  MUFU.EX2 R13, R12 ;  /* 0x0000000c000d7308 */ /* 0x000fe20000000800 */
[----:B------:R-:W-:-:S03]  /*a0c0*/  FADD.FTZ R4, R103, R4 ;  /* 0x0000000467047221 */ /* 0x000fc60000010000 */
[----:B------:R2:W-:Y:S04]  /*a0d0*/  MUFU.EX2 R12, R6 ;  /* 0x00000006000c7308 */ /* 0x0005e80000000800 */
[----:B------:R3:W5:Y:S01]  /*a0e0*/  MUFU.EX2 R7, R5 ;  /* 0x0000000500077308 */ /* 0x0007620000000800 */
[-CC-:B--2---:R-:W-:Y:S01]  /*a0f0*/  FFMA.FTZ R6, R171, R0.reuse, -R3.reuse ;  /* 0x00000000ab067223 */ /* 0x184fe20000010803 */
        /* <DEDUP_REMOVED lines=40> */
[----:B------:R-:W2:Y:S01]  /*a380*/  MUFU.EX2 R6, R6 ;  /* 0x0000000600067308 */ /* 0x000ea20000000800 */
[----:B------:R-:W-:Y:S01]  /*a390*/  HMMA.16816.F32.BF16 R56, R8, R28, R56 ;  /* 0x0000001c0838723c */ /* 0x000fe20000041838 */
[----:B------:R-:W-:Y:S01]  /*a3a0*/  FADD.FTZ R2, R69, R2 ;  /* 0x0000000245027221 */ /* 0x000fe20000010000 */
[----:B------:R-:W-:Y:S01]  /*a3b0*/  FADD.FTZ R0, R65, R0 ;  /* 0x0000000041007221 */ /* 0x000fe20000010000 */
[----:B------:R-:W3:Y:S02]  /*a3c0*/  MUFU.EX2 R5, R5 ;  /* 0x0000000500057308 */ /* 0x000ee40000000800 */
[----:B------:R-:W-:-:S03]  /*a3d0*/  FADD.FTZ R2, R68, R2 ;  /* 0x0000000244027221 */ /* 0x000fc60000010000 */
[C---:B------:R-:W-:Y:S01]  /*a3e0*/  HMMA.16816.F32.BF16 R52, R8.reuse, R30, R52 ;  /* 0x0000001e0834723c */ /* 0x040fe20000041834 */
[----:B------:R-:W-:Y:S01]  /*a3f0*/  FADD.FTZ R0, R19, R0 ;  /* 0x0000000013007221 */ /* 0x000fe20000010000 */
[----:B------:R-:W3:Y:S06]  /*a400*/  MUFU.EX2 R3, R3 ;  /* 0x0000000300037308 */ /* 0x000eec0000000800 */
[----:B------:R-:W-:Y:S01]  /*a410*/  HMMA.16816.F32.BF16 R40, R8, R14, R40 ;  /* 0x0000000e0828723c */ /* 0x000fe20000041828 */
[----:B----4-:R-:W-:-:S07]  /*a420*/  FADD.FTZ R2, R18, R2 ;  /* 0x0000000212027221 */ /* 0x010fce0000010000 */
[C---:B-1----:R-:W-:Y:S08]  /*a430*/  HMMA.16816.F32.BF16 R140, R8.reuse, R20, R72 ;  /* 0x00000014088c723c */ /* 0x042ff00000041848 */
        /* <DEDUP_REMOVED lines=9> */
[----:B------:R-:W-:Y:S01]  /*a4d0*/  IMAD.MOV.U32 R36, RZ, RZ, R220 ;  /* 0x000000ffff247224 */ /* 0x000fe200078e00dc */
[----:B------:R2:W-:Y:S04]  /*a4e0*/  STL [R1+0x1c], R39 ;  /* 0x00001c2701007387 */ /* 0x0005e80000100800 */
[----:B------:R2:W-:Y:S01]  /*a4f0*/  STL [R1+0x20], R66 ;  /* 0x0000204201007387 */ /* 0x0005e20000100800 */
[----:B------:R-:W-:Y:S02]  /*a500*/  ISETP.GT.AND P0, PT, R118, R36, PT ;  /* 0x000000247600720c */ /* 0x000fe40003f04270 */
[----:B------:R-:W-:Y:S02]  /*a510*/  F2FP.BF16.F32.PACK_AB R136, R17, R18 ;  /* 0x000000121188723e */ /* 0x000fe400000010ff */
[----:B------:R-:W-:-:S02]  /*a520*/  F2FP.BF16.F32.PACK_AB R138, R12, R13 ;  /* 0x0000000d0c8a723e */ /* 0x000fc400000010ff */
        /* <DEDUP_REMOVED lines=87> */
.L_x_7232:
        /* <DEDUP_REMOVED lines=12> */
.L_x_7233:
[----:B------:R-:W-:Y:S05]  /*ab60*/  BSYNC.RECONVERGENT B0 ;  /* 0x0000000000007941 */ /* 0x000fea0003800200 */
.L_x_7231:
[----:B------:R-:W3:Y:S04]  /*ab70*/  LDL R6, [R1+0x18] ;  /* 0x0000180001067983 */ /* 0x000ee80000100800 */
[----:B------:R-:W4:Y:S04]  /*ab80*/  LDL R7, [R1+0x14] ;  /* 0x0000140001077983 */ /* 0x000f280000100800 */
[----:B------:R-:W5:Y:S04]  /*ab90*/  LDL R17, [R1+0x10] ;  /* 0x0000100001117983 */ /* 0x000f680000100800 */
[----:B------:R-:W2:Y:S04]  /*aba0*/  LDL R15, [R1+0x4] ;  /* 0x00000400010f7983 */ /* 0x000ea80000100800 */
[----:B------:R-:W5:Y:S04]  /*abb0*/  LDL.LU R12, [R1+0x5c] ;  /* 0x00005c00010c7983 */ /* 0x000f680000300800 */
[----:B------:R-:W2:Y:S01]  /*abc0*/  LDL.LU R10, [R1+0x58] ;  /* 0x00005800010a7983 */ /* 0x000ea20000300800 */
        /* <DEDUP_REMOVED lines=13> */
[----:B-----5:R-:W-:Y:S01]  /*aca0*/  MOV R19, R12 ;  /* 0x0000000c00137202 */ /* 0x020fe20000000f00 */
[----:B------:R5:W-:Y:S01]  /*acb0*/  LDGSTS.E.BYPASS.LTC128B.128 [R16+0xb000], desc[UR4][R2.64] ;  /* 0x0b00000002107fae */ /* 0x000be2000b981a04 */
[----:B--2---:R-:W-:Y:S01]  /*acc0*/  IMAD.MOV.U32 R65, RZ, RZ, R10 ;  /* 0x000000ffff417224 */ /* 0x004fe200078e000a */
        /* <DEDUP_REMOVED lines=8> */
[----:B----4-:R-:W-:Y:S01]  /*ad50*/  IADD3 R4, P0, PT, R6, R14, RZ ;  /* 0x0000000e06047210 */ /* 0x010fe20007f1e0ff */
[----:B------:R3:W-:Y:S03]  /*ad60*/  LDGSTS.E.BYPASS.LTC128B.128 [R16+0xc800], desc[UR4][R12.64] ;  /* 0x0c8000000c107fae */ /* 0x0007e6000b981a04 */
[----:B------:R-:W-:Y:S01]  /*ad70*/  IADD3.X R5, PT, PT, R7, R0, RZ, P0, !PT ;  /* 0x0000000007057210 */ /* 0x000fe200007fe4ff */
[----:B------:R4:W-:Y:S01]  /*ad80*/  LDGSTS.E.BYPASS.LTC128B.128 [R16+0xd000], desc[UR4][R6.64] ;  /* 0x0d00000006107fae */ /* 0x0009e2000b981a04 */
[----:B-----5:R-:W-:-:S03]  /*ad90*/  IADD3 R2, P1, PT, R4, R14, RZ ;  /* 0x0000000e04027210 */ /* 0x020fc60007f3e0ff */
[----:B------:R5:W-:Y:S02]  /*ada0*/  LDGSTS.E.BYPASS.LTC128B.128 [R16+0xd800], desc[UR4][R4.64] ;  /* 0x0d80000004107fae */ /* 0x000be4000b981a04 */
[----:B------:R-:W-:-:S05]  /*adb0*/  IMAD.X R3, R5, 0x1, R0, P1 ;  /* 0x0000000105037824 */ /* 0x000fca00008e0600 */
[----:B------:R1:W-:Y:S01]  /*adc0*/  LDGSTS.E.BYPASS.LTC128B.128 [R16+0xe000], desc[UR4][R2.64] ;  /* 0x0e00000002107fae */ /* 0x0003e2000b981a04 */
[----:B--2---:R-:W-:-:S05]  /*add0*/  IADD3 R10, P0, PT, R2, R14, RZ ;  /* 0x0000000e020a7210 */ /* 0x004fca0007f1e0ff */
[----:B------:R-:W-:Y:S01]  /*ade0*/  IMAD.X R11, R3, 0x1, R0, P0 ;  /* 0x00000001030b7824 */ /* 0x000fe200000e0600 */
[----:B---3--:R-:W-:-:S04]  /*adf0*/  IADD3 R12, P1, PT, R10, R14, RZ ;  /* 0x0000000e0a0c7210 */ /* 0x008fc80007f3e0ff */
[----:B------:R-:W-:Y:S01]  /*ae00*/  IADD3 R8, P0, PT, R12, R14, RZ ;  /* 0x0000000e0c087210 */ /* 0x000fe20007f1e0ff */
[----:B------:R2:W-:Y:S01]  /*ae10*/  LDGSTS.E.BYPASS.LTC128B.128 [R16+0xe800], desc[UR4][R10.64] ;  /* 0x0e8000000a107fae */ /* 0x0005e2000b981a04 */
[----:B------:R-:W-:Y:S02]  /*ae20*/  IADD3.X R13, PT, PT, R11, R0, RZ, P1, !PT ;  /* 0x000000000b0d7210 */ /* 0x000fe40000ffe4ff */
[----:B----4-:R-:W-:-:S03]  /*ae30*/  IADD3 R6, P1, PT, R8, R14, RZ ;  /* 0x0000000e08067210 */ /* 0x010fc60007f3e0ff */
[--C-:B------:R-:W-:Y:S01]  /*ae40*/  IMAD.X R9, R13, 0x1, R0.reuse, P0 ;  /* 0x000000010d097824 */ /* 0x100fe200000e0600 */
[-C--:B-----5:R-:W-:Y:S01]  /*ae50*/  IADD3 R4, P0, PT, R6, R14.reuse, RZ ;  /* 0x0000000e06047210 */ /* 0x0a0fe20007f1e0ff */
[----:B------:R-:W-:Y:S02]  /*ae60*/  LDGSTS.E.BYPASS.LTC128B.128 [R16+0xf000], desc[UR4][R12.64] ;  /* 0x0f0000000c107fae */ /* 0x000fe4000b981a04 */
[--C-:B------:R-:W-:Y:S01]  /*ae70*/  IMAD.X R7, R9, 0x1, R0.reuse, P1 ;  /* 0x0000000109077824 */ /* 0x100fe200008e0600 */
[----:B-1----:R-:W-:Y:S01]  /*ae80*/  IADD3 R2, P1, PT, R4, R14, RZ ;  /* 0x0000000e04027210 */ /* 0x002fe20007f3e0ff */
[----:B------:R-:W-:Y:S03]  /*ae90*/  LDGSTS.E.BYPASS.LTC128B.128 [R16+0xf800], desc[UR4][R8.64] ;  /* 0x0f80000008107fae */ /* 0x000fe6000b981a04 */
[----:B------:R-:W-:Y:S01]  /*aea0*/  IADD3.X R5, PT, PT, R7, R0, RZ, P0, !PT ;  /* 0x0000000007057210 */ /* 0x000fe200007fe4ff */
[----:B------:R-:W-:Y:S04]  /*aeb0*/  LDGSTS.E.BYPASS.LTC128B.128 [R16+0x10000], desc[UR4][R6.64] ;  /* 0x1000000006107fae */ /* 0x000fe8000b981a04 */
[----:B------:R-:W-:Y:S01]  /*aec0*/  IMAD.X R3, R5, 0x1, R0, P1 ;  /* 0x0000000105037824 */ /* 0x000fe200008e0600 */
[----:B------:R1:W-:Y:S04]  /*aed0*/  LDGSTS.E.BYPASS.LTC128B.128 [R16+0x10800], desc[UR4][R4.64] ;  /* 0x1080000004107fae */ /* 0x0003e8000b981a04 */
[----:B------:R-:W-:Y:S01]  /*aee0*/  LDGSTS.E.BYPASS.LTC128B.128 [R16+0x11000], desc[UR4][R2.64] ;  /* 0x1100000002107fae */ /* 0x000fe2000b981a04 */
[----:B--2---:R-:W-:-:S05]  /*aef0*/  IADD3 R10, P0, PT, R2, R14, RZ ;  /* 0x0000000e020a7210 */ /* 0x004fca0007f1e0ff */
[----:B------:R-:W-:-:S05]  /*af00*/  IMAD.X R11, R3, 0x1, R0, P0 ;  /* 0x00000001030b7824 */ /* 0x000fca00000e0600 */
[----:B------:R2:W-:Y:S04]  /*af10*/  LDGSTS.E.BYPASS.LTC128B.128 [R16+0x11800], desc[UR4][R10.64] ;  /* 0x118000000a107fae */ /* 0x0005e8000b981a04 */
[----:B------:R-:W-:Y:S04]  /*af20*/  LDSM.16.M88.4 R24, [R133+0x4800] ;  /* 0x004800008518783b */ /* 0x000fe80000000200 */
[----:B------:R-:W-:Y:S04]  /*af30*/  LDSM.16.M88.4 R20, [R133+0x5000] ;  /* 0x005000008514783b */ /* 0x000fe80000000200 */
[----:B-1----:R-:W1:Y:S01]  /*af40*/  LDSM.16.M88.4 R4, [R223] ;  /* 0x00000000df04783b */ /* 0x002e620000000200 */
[----:B------:R-:W-:-:S03]  /*af50*/  IMAD.MOV.U32 R18, RZ, RZ, R17 ;  /* 0x000000ffff127224 */ /* 0x000fc600078e0011 */
[----:B------:R-:W3:Y:S01]  /*af60*/  LDSM.16.M88.4 R48, [R133+0x2000] ;  /* 0x002000008530783b */ /* 0x000ee20000000200 */
[----:B------:R-:W-:-:S03]  /*af70*/  IMAD.MOV.U32 R17, RZ, RZ, R15 ;  /* 0x000000ffff117224 */ /* 0x000fc600078e000f */
[----:B------:R-:W-:Y:S04]  /*af80*/  LDSM.16.M88.4 R44, [R133+0x2800] ;  /* 0x00280000852c783b */ /* 0x000fe80000000200 */
[----:B------:R-:W-:Y:S04]  /*af90*/  LDSM.16.M88.4 R40, [R133+0x3000] ;  /* 0x003000008528783b */ /* 0x000fe80000000200 */
[----:B------:R-:W-:Y:S04]  /*afa0*/  LDSM.16.M88.4 R32, [R133+0x3800] ;  /* 0x003800008520783b */ /* 0x000fe80000000200 */
[----:B------:R-:W-:Y:S04]  /*afb0*/  LDSM.16.M88.4 R28, [R133+0x4000] ;  /* 0x00400000851c783b */ /* 0x000fe80000000200 */
[----:B------:R-:W-:Y:S04]  /*afc0*/  LDSM.16.M88.4 R52, [R133+0x6800] ;  /* 0x006800008534783b */ /* 0x000fe80000000200 */
[----:B------:R-:W-:Y:S04]  /*afd0*/  LDSM.16.M88.4 R12, [R133+0x5800] ;  /* 0x00580000850c783b */ /* 0x000fe80000000200 */
[----:B--2---:R-:W-:Y:S01]  /*afe0*/  LDSM.16.M88.4 R8, [R133+0x6000] ;  /* 0x006000008508783b */ /* 0x004fe20000000200 */
[----:B------:R-:W-:-:S03]  /*aff0*/  ISETP.NE.AND P0, PT, R65, RZ, PT ;  /* 0x000000ff4100720c */ /* 0x000fc60003f05270 */
[----:B------:R-:W0:Y:S01]  /*b000*/  LDGDEPBAR ;  /* 0x00000000000079af */ /* 0x000e220000000000 */
[C---:B-1----:R-:W-:Y:S08]  /*b010*/  HMMA.16816.F32.BF16 R96, R4.reuse, R24, RZ ;  /* 0x000000180460723c */ /* 0x042ff000000418ff */
[C---:B------:R-:W-:Y:S01]  /*b020*/  HMMA.16816.F32.BF16 R100, R4.reuse, R26, RZ ;  /* 0x0000001a0464723c */ /* 0x040fe200000418ff */
[----:B------:R-:W1:Y:S07]  /*b030*/  LDSM.16.M88.4 R24, [R133+0x9000] ;  /* 0x009000008518783b */ /* 0x000e6e0000000200 */
[C---:B------:R-:W-:Y:S08]  /*b040*/  HMMA.16816.F32.BF16 R104, R4.reuse, R20, RZ ;  /* 0x000000140468723c */ /* 0x040ff000000418ff */
[----:B------:R-:W-:Y:S01]  /*b050*/  HMMA.16816.F32.BF16 R108, R4, R22, RZ ;  /* 0x00000016046c723c */ /* 0x000fe200000418ff */
[----:B------:R-:W2:Y:S01]  /*b060*/  LDSM.16.M88.4 R20, [R133+0x9800] ;  /* 0x009800008514783b */ /* 0x000ea20000000200 */
[----:B------:R-:W-:-:S04]  /*b070*/  MOV R65, 0x20 ;  /* 0x0000002000417802 */ /* 0x000fc80000000f00 */
[----:B------:R-:W-:Y:S02]  /*b080*/  SEL R3, R65, 0xffffffe0, !P0 ;  /* 0xffffffe041037807 */ /* 0x000fe40004000000 */
[----:B---3--:R-:W-:Y:S02]  /*b090*/  HMMA.16816.F32.BF16 R84, R4, R48, RZ ;  /* 0x000000300454723c */ /* 0x008fe400000418ff */
[----:B------:R-:W-:-:S06]  /*b0a0*/  IADD3 R0, PT, PT, R133, R3, RZ ;  /* 0x0000000385007210 */ /* 0x000fcc0007ffe0ff */
[----:B-1----:R-:W-:Y:S01]  /*b0b0*/  HMMA.16816.F32.BF16 R112, R4, R26, RZ ;  /* 0x0000001a0470723c */ /* 0x002fe200000418ff */
[----:B------:R-:W-:-:S07]  /*b0c0*/  IMAD.IADD R2, R223, 0x1, R3 ;  /* 0x00000001df027824 */ /* 0x000fce00078e0203 */
[C---:B------:R-:W-:Y:S08]  /*b0d0*/  HMMA.16816.F32.BF16 R68, R4.reuse, R50, RZ ;  /* 0x000000320444723c */ /* 0x040ff000000418ff */
[----:B------:R-:W-:Y:S03]  /*b0e0*/  HMMA.16816.F32.BF16 R80, R4, R44, RZ ;  /* 0x0000002c0450723c */ /* 0x000fe600000418ff */
[----:B------:R-:W-:Y:S01]  /*b0f0*/  MOV R27, R113 ;  /* 0x00000071001b7202 */ /* 0x000fe20000000f00 */
[----:B------:R-:W-:-:S04]  /*b100*/  IMAD.MOV.U32 R26, RZ, RZ, R112 ;  /* 0x000000ffff1a7224 */ /* 0x000fc800078e0070 */
[C---:B------:R-:W-:Y:S01]  /*b110*/  HMMA.16816.F32.BF16 R60, R4.reuse, R46, RZ ;  /* 0x0000002e043c723c */ /* 0x040fe200000418ff */
[----:B------:R-:W-:Y:S07]  /*b120*/  LDSM.16.M88.4 R44, [R133+0x7800] ;  /* 0x00780000852c783b */ /* 0x000fee0000000200 */
[C---:B------:R-:W-:Y:S08]  /*b130*/  HMMA.16816.F32.BF16 R76, R4.reuse, R40, RZ ;  /* 0x00000028044c723c */ /* 0x040ff000000418ff */
[C---:B------:R-:W-:Y:S01]  /*b140*/  HMMA.16816.F32.BF16 R92, R4.reuse, R42, RZ ;  /* 0x0000002a045c723c */ /* 0x040fe200000418ff */
[----:B------:R-:W1:Y:S07]  /*b150*/  LDSM.16.M88.4 R40, [R133+0x7000] ;  /* 0x007000008528783b */ /* 0x000e6e0000000200 */
[C---:B------:R-:W-:Y:S08]  /*b160*/  HMMA.16816.F32.BF16 R72, R4.reuse, R32, RZ ;  /* 0x000000200448723c */ /* 0x040ff000000418ff */
[C---:B------:R-:W-:Y:S01]  /*b170*/  HMMA.16816.F32.BF16 R56, R4.reuse, R34, RZ ;  /* 0x000000220438723c */ /* 0x040fe200000418ff */
[----:B------:R-:W3:Y:S07]  /*b180*/  LDSM.16.M88.4 R32, [R133+0x8000] ;  /* 0x008000008520783b */ /* 0x000eee0000000200 */
[C---:B------:R-:W-:Y:S08]  /*b190*/  HMMA.16816.F32.BF16 R48, R4.reuse, R28, RZ ;  /* 0x0000001c0430723c */ /* 0x040ff000000418ff */
[C---:B------:R-:W-:Y:S01]  /*b1a0*/  HMMA.16816.F32.BF16 R88, R4.reuse, R30, RZ ;  /* 0x0000001e0458723c */ /* 0x040fe200000418ff */
[----:B------:R-:W4:Y:S07]  /*b1b0*/  LDSM.16.M88.4 R28, [R133+0x8800] ;  /* 0x00880000851c783b */ /* 0x000f2e0000000200 */
[----:B------:R-:W-:Y:S01]  /*b1c0*/  HMMA.16816.F32.BF16 R172, R4, R52, RZ ;  /* 0x0000003404ac723c */ /* 0x000fe200000418ff */
[----:B------:R-:W-:-:S02]  /*b1d0*/  IMAD.MOV.U32 R53, RZ, RZ, R114 ;  /* 0x000000ffff357224 */ /* 0x000fc400078e0072 */
[----:B------:R-:W-:-:S05]  /*b1e0*/  IMAD.MOV.U32 R52, RZ, RZ, R115 ;  /* 0x000000ffff347224 */ /* 0x000fca00078e0073 */
[C---:B------:R-:W-:Y:S08]  /*b1f0*/  HMMA.16816.F32.BF16 R116, R4.reuse, R12, RZ ;  /* 0x0000000c0474723c */ /* 0x040ff000000418ff */
[C---:B------:R-:W-:Y:S01]  /*b200*/  HMMA.16816.F32.BF16 R124, R4.reuse, R14, RZ ;  /* 0x0000000e047c723c */ /* 0x040fe200000418ff */
[----:B------:R-:W-:Y:S07]  /*b210*/  LDSM.16.M88.4 R12, [R2] ;  /* 0x00000000020c783b */ /* 0x000fee0000000200 */
[C---:B------:R-:W-:Y:S08]  /*b220*/  HMMA.16816.F32.BF16 R128, R4.reuse, R8, RZ ;  /* 0x000000080480723c */ /* 0x040ff000000418ff */
[C---:B------:R-:W-:Y:S01]  /*b230*/  HMMA.16816.F32.BF16 R168, R4.reuse, R10, RZ ;  /* 0x0000000a04a8723c */ /* 0x040fe200000418ff */
[----:B------:R-:W5:Y:S07]  /*b240*/  LDSM.16.M88.4 R8, [R0+0x2000] ;  /* 0x002000000008783b */ /* 0x000f6e0000000200 */
[----:B--2---:R-:W-:-:S15]  /*b250*/  HMMA.16816.F32.BF16 R112, R4, R20, RZ ;  /* 0x000000140470723c */ /* 0x004fde00000418ff */
[----:B------:R-:W-:-:S04]  /*b260*/  NOP ;  /* 0x0000000000007918 */ /* 0x000fc80000000000 */
[----:B------:R-:W-:Y:S01]  /*b270*/  IMAD.MOV.U32 R20, RZ, RZ, R112 ;  /* 0x000000ffff147224 */ /* 0x000fe200078e0070 */
[----:B------:R-:W-:Y:S01]  /*b280*/  MOV R229, R113 ;  /* 0x0000007100e57202 */ /* 0x000fe20000000f00 */
[----:B------:R-:W-:Y:S02]  /*b290*/  IMAD.MOV.U32 R220, RZ, RZ, R114 ;  /* 0x000000ffffdc7224 */ /* 0x000fe400078e0072 */
[----:B------:R-:W-:Y:S02]  /*b2a0*/  IMAD.MOV.U32 R132, RZ, RZ, R115 ;  /* 0x000000ffff847224 */ /* 0x000fe400078e0073 */
[C---:B------:R-:W-:Y:S08]  /*b2b0*/  HMMA.16816.F32.BF16 R112, R4.reuse, R22, RZ ;  /* 0x000000160470723c */ /* 0x040ff000000418ff */
[C---:B------:R-:W-:Y:S08]  /*b2c0*/  HMMA.16816.F32.BF16 R176, R4.reuse, R54, RZ ;  /* 0x0000003604b0723c */ /* 0x040ff000000418ff */
[C---:B-1----:R-:W-:Y:S08]  /*b2d0*/  HMMA.16816.F32.BF16 R180, R4.reuse, R40, RZ ;  /* 0x0000002804b4723c */ /* 0x042ff000000418ff */
[C---:B------:R-:W-:Y:S01]  /*b2e0*/  HMMA.16816.F32.BF16 R188, R4.reuse, R42, RZ ;  /* 0x0000002a04bc723c */ /* 0x040fe200000418ff */
[----:B------:R-:W1:Y:S07]  /*b2f0*/  LDSM.16.M88.4 R40, [R0+0x2800] ;  /* 0x002800000028783b */ /* 0x000e6e0000000200 */
[C---:B------:R-:W-:Y:S08]  /*b300*/  HMMA.16816.F32.BF16 R192, R4.reuse, R44, RZ ;  /* 0x0000002c04c0723c */ /* 0x040ff000000418ff */
        /* <DEDUP_REMOVED lines=8> */
[----:B------:R-:W-:Y:S01]  /*b390*/  HMMA.16816.F32.BF16 R244, R4, R24, RZ ;  /* 0x0000001804f4723c */ /* 0x000fe200000418ff */
[----:B------:R-:W-:Y:S01]  /*b3a0*/  MOV R5, R114 ;  /* 0x0000007200057202 */ /* 0x000fe20000000f00 */
[----:B------:R-:W-:Y:S01]  /*b3b0*/  IMAD.MOV.U32 R4, RZ, RZ, R115 ;  /* 0x000000ffff047224 */ /* 0x000fe200078e0073 */
[----:B------:R-:W-:Y:S01]  /*b3c0*/  MOV R24, R113 ;  /* 0x0000007100187202 */ /* 0x000fe20000000f00 */
[----:B------:R-:W-:-:S04]  /*b3d0*/  IMAD.MOV.U32 R25, RZ, RZ, R112 ;  /* 0x000000ffff197224 */ /* 0x000fc800078e0070 */
[C---:B-----5:R-:W-:Y:S08]  /*b3e0*/  HMMA.16816.F32.BF16 R112, R12.reuse, R8, R84 ;  /* 0x000000080c70723c */ /* 0x060ff00000041854 */
[----:B------:R-:W-:Y:S01]  /*b3f0*/  HMMA.16816.F32.BF16 R8, R12, R10, R68 ;  /* 0x0000000a0c08723c */ /* 0x000fe20000041844 */
[----:B------:R-:W-:Y:S01]  /*b400*/  IMAD.MOV.U32 R87, RZ, RZ, R20 ;  /* 0x000000ffff577224 */ /* 0x000fe200078e0014 */
[----:B------:R-:W-:Y:S01]  /*b410*/  MOV R69, R4 ;  /* 0x0000000400457202 */ /* 0x000fe20000000f00 */
[----:B------:R-:W-:-:S02]  /*b420*/  IMAD.MOV.U32 R68, RZ, RZ, R5 ;  /* 0x000000ffff447224 */ /* 0x000fc400078e0005 */
[----:B------:R-:W5:-:S14]  /*b430*/  LDSM.16.M88.4 R4, [R0+0x5000] ;  /* 0x005000000004783b */ /* 0x000f5c0000000200 */
[----:B------:R-:W-:Y:S01]  /*b440*/  IMAD.MOV.U32 R23, RZ, RZ, R10 ;  /* 0x000000ffff177224 */ /* 0x000fe200078e000a */
[----:B------:R-:W-:Y:S01]  /*b450*/  MOV R22, R11 ;  /* 0x0000000b00167202 */ /* 0x000fe20000000f00 */
[----:B------:R-:W-:Y:S02]  /*b460*/  IMAD.MOV.U32 R21, RZ, RZ, R8 ;  /* 0x000000ffff157224 */ /* 0x000fe400078e0008 */
[----:B------:R-:W-:Y:S02]  /*b470*/  IMAD.MOV.U32 R20, RZ, RZ, R9 ;  /* 0x000000ffff147224 */ /* 0x000fe400078e0009 */
[----:B------:R-:W5:Y:S01]  /*b480*/  LDSM.16.M88.4 R8, [R0+0x4800] ;  /* 0x004800000008783b */ /* 0x000f620000000200 */
[----:B-1----:R-:W-:Y:S01]  /*b490*/  HMMA.16816.F32.BF16 R248, R12, R40, R80 ;  /* 0x000000280cf8723c */ /* 0x002fe20000041850 */
[----:B------:R-:W-:Y:S01]  /*b4a0*/  IMAD.MOV.U32 R65, RZ, RZ, R19 ;  /* 0x000000ffff417224 */ /* 0x000fe200078e0013 */
[----:B------:R-:W-:Y:S01]  /*b4b0*/  MOV R71, R27 ;  /* 0x0000001b00477202 */ /* 0x000fe20000000f00 */
[----:B------:R-:W-:-:S05]  /*b4c0*/  IMAD.MOV.U32 R70, RZ, RZ, R26 ;  /* 0x000000ffff467224 */ /* 0x000fca00078e001a */
[C---:B------:R-:W-:Y:S01]  /*b4d0*/  HMMA.16816.F32.BF16 R240, R12.reuse, R42, R60 ;  /* 0x0000002a0cf0723c */ /* 0x040fe2000004183c */
[----:B------:R-:W1:Y:S01]  /*b4e0*/  LDSM.16.M88.4 R40, [R0+0x6000] ;  /* 0x006000000028783b */ /* 0x000e620000000200 */
[----:B------:R-:W-:Y:S01]  /*b4f0*/  IMAD.MOV.U32 R84, RZ, RZ, R112 ;  /* 0x000000ffff547224 */ /* 0x000fe200078e0070 */
[----:B------:R-:W-:Y:S01]  /*b500*/  MOV R19, R114 ;  /* 0x0000007200137202 */ /* 0x000fe20000000f00 */
[----:B------:R-:W-:Y:S02]  /*b510*/  IMAD.MOV.U32 R67, RZ, RZ, R113 ;  /* 0x000000ffff437224 */ /* 0x000fe400078e0071 */
[----:B------:R-:W-:Y:S02]  /*b520*/  IMAD.MOV.U32 R2, RZ, RZ, R115 ;  /* 0x000000ffff027224 */ /* 0x000fe400078e0073 */
[----:B--2---:R-:W-:Y:S01]  /*b530*/  HMMA.16816.F32.BF16 R236, R12, R44, R76 ;  /* 0x0000002c0cec723c */ /* 0x004fe2000004184c */
[----:B------:R-:W-:Y:S02]  /*b540*/  IMAD.MOV.U32 R44, RZ, RZ, R25 ;  /* 0x000000ffff2c7224 */ /* 0x000fe400078e0019 */
[----:B------:R-:W-:-:S02]  /*b550*/  IMAD.MOV.U32 R45, RZ, RZ, R24 ;  /* 0x000000ffff2d7224 */ /* 0x000fc400078e0018 */
[----:B------:R-:W2:Y:S03]  /*b560*/  LDSM.16.M88.4 R24, [R0+0x5800] ;  /* 0x005800000018783b */ /* 0x000ea60000000200 */
[C---:B---3--:R-:W-:Y:S08]  /*b570*/  HMMA.16816.F32.BF16 R208, R12.reuse, R32, R72 ;  /* 0x000000200cd0723c */ /* 0x048ff00000041848 */
[C---:B------:R-:W-:Y:S01]  /*b580*/  HMMA.16816.F32.BF16 R184, R12.reuse, R34, R56 ;  /* 0x000000220cb8723c */ /* 0x040fe20000041838 */
[----:B------:R-:W3:Y:S07]  /*b590*/  LDSM.16.M88.4 R32, [R0+0x6800] ;  /* 0x006800000020783b */ /* 0x000eee0000000200 */
[C---:B----4-:R-:W-:Y:S08]  /*b5a0*/  HMMA.16816.F32.BF16 R120, R12.reuse, R28, R48 ;  /* 0x0000001c0c78723c */ /* 0x050ff00000041830 */
[----:B------:R-:W-:Y:S01]  /*b5b0*/  HMMA.16816.F32.BF16 R112, R12, R30, R88 ;  /* 0x0000001e0c70723c */ /* 0x000fe20000041858 */
[----:B------:R-:W4:Y:S01]  /*b5c0*/  LDSM.16.M88.4 R28, [R0+0x7000] ;  /* 0x00700000001c783b */ /* 0x000f220000000200 */
[----:B------:R-:W-:Y:S01]  /*b5d0*/  MOV R85, R53 ;  /* 0x0000003500557202 */ /* 0x000fe20000000f00 */
[----:B------:R-:W-:Y:S01]  /*b5e0*/  IMAD.MOV.U32 R86, RZ, RZ, R52 ;  /* 0x000000ffff567224 */ /* 0x000fe200078e0034 */
[----:B------:R-:W-:Y:S01]  /*b5f0*/  MOV R75, R20 ;  /* 0x00000014004b7202 */ /* 0x000fe20000000f00 */
[----:B------:R-:W-:-:S03]  /*b600*/  IMAD.MOV.U32 R74, RZ, RZ, R21 ;  /* 0x000000ffff4a7224 */ /* 0x000fc600078e0015 */
[C---:B------:R-:W-:Y:S01]  /*b610*/  HMMA.16816.F32.BF16 R216, R12.reuse, R46, R92 ;  /* 0x0000002e0cd8723c */ /* 0x040fe2000004185c */
[----:B------:R-:W-:Y:S01]  /*b620*/  MOV R46, R23 ;  /* 0x00000017002e7202 */ /* 0x000fe20000000f00 */
[----:B------:R-:W-:Y:S02]  /*b630*/  IMAD.MOV.U32 R47, RZ, RZ, R22 ;  /* 0x000000ffff2f7224 */ /* 0x000fe400078e0016 */
[----:B------:R-:W4:Y:S04]  /*b640*/  LDSM.16.M88.4 R20, [R0+0x7800] ;  /* 0x007800000014783b */ /* 0x000f280000000200 */
[C---:B-----5:R-:W-:Y:S08]  /*b650*/  HMMA.16816.F32.BF16 R48, R12.reuse, R4, R104 ;  /* 0x000000040c30723c */ /* 0x060ff00000041868 */
[C---:B------:R-:W-:Y:S01]  /*b660*/  HMMA.16816.F32.BF16 R80, R12.reuse, R6, R108 ;  /* 0x000000060c50723c */ /* 0x040fe2000004186c */
[----:B------:R-:W5:Y:S07]  /*b670*/  LDSM.16.M88.4 R4, [R0+0x8000] ;  /* 0x008000000004783b */ /* 0x000f6e0000000200 */
[C---:B------:R-:W-:Y:S08]  /*b680*/  HMMA.16816.F32.BF16 R60, R12.reuse, R8, R96 ;  /* 0x000000080c3c723c */ /* 0x040ff00000041860 */
[----:B------:R-:W-:Y:S01]  /*b690*/  HMMA.16816.F32.BF16 R52, R12, R10, R100 ;  /* 0x0000000a0c34723c */ /* 0x000fe20000041864 */
[----:B------:R-:W5:Y:S01]  /*b6a0*/  LDSM.16.M88.4 R8, [R0+0x8800] ;  /* 0x008800000008783b */ /* 0x000f620000000200 */
[----:B------:R-:W-:-:S06]  /*b6b0*/  ISETP.NE.AND P0, PT, R65, RZ, PT ;  /* 0x000000ff4100720c */ /* 0x000fcc0003f05270 */
[----:B-1----:R-:W-:Y:S01]  /*b6c0*/  HMMA.16816.F32.BF16 R56, R12, R40, R128 ;  /* 0x000000280c38723c */ /* 0x002fe20000041880 */
[----:B------:R-:W-:Y:S01]  /*b6d0*/  IMAD.MOV.U32 R128, RZ, RZ, R74 ;  /* 0x000000ffff807224 */ /* 0x000fe200078e004a */
[----:B------:R-:W-:Y:S01]  /*b6e0*/  MOV R129, R75 ;  /* 0x0000004b00817202 */ /* 0x000fe20000000f00 */
[----:B------:R-:W-:Y:S01]  /*b6f0*/  IMAD.MOV.U32 R130, RZ, RZ, R46 ;  /* 0x000000ffff827224 */ /* 0x000fe200078e002e */
[----:B------:R-:W-:-:S04]  /*b700*/  MOV R131, R47 ;  /* 0x0000002f00837202 */ /* 0x000fc80000000f00 */
[C---:B------:R-:W-:Y:S01]  /*b710*/  HMMA.16816.F32.BF16 R72, R12.reuse, R42, R168 ;  /* 0x0000002a0c48723c */ /* 0x040fe200000418a8 */
[----:B------:R-:W-:Y:S02]  /*b720*/  IMAD.MOV.U32 R170, RZ, RZ, R19 ;  /* 0x000000ffffaa7224 */ /* 0x000fe400078e0013 */
[----:B------:R-:W-:Y:S01]  /*b730*/  IMAD.MOV.U32 R19, RZ, RZ, 0x40 ;  /* 0x00000040ff137424 */ /* 0x000fe200078e00ff */
[----:B------:R-:W-:Y:S01]  /*b740*/  MOV R47, R69 ;  /* 0x00000045002f7202 */ /* 0x000fe20000000f00 */
[----:B------:R-:W-:Y:S02]  /*b750*/  IMAD.MOV.U32 R46, RZ, RZ, R68 ;  /* 0x000000ffff2e7224 */ /* 0x000fe400078e0044 */
[----:B------:R-:W-:Y:S01]  /*b760*/  IMAD.MOV.U32 R100, RZ, RZ, R87 ;  /* 0x000000ffff647224 */ /* 0x000fe200078e0057 */
[----:B--2---:R-:W-:Y:S01]  /*b770*/  HMMA.16816.F32.BF16 R76, R12, R26, R124 ;  /* 0x0000001a0c4c723c */ /* 0x004fe2000004187c */
[----:B------:R-:W-:Y:S01]  /*b780*/  IMAD.MOV.U32 R124, RZ, RZ, R70 ;  /* 0x000000ffff7c7224 */ /* 0x000fe200078e0046 */
[----:B------:R-:W-:Y:S01]  /*b790*/  MOV R125, R71 ;  /* 0x00000047007d7202 */ /* 0x000fe20000000f00 */
[----:B------:R-:W-:Y:S01]  /*b7a0*/  IMAD.MOV.U32 R126, RZ, RZ, R85 ;  /* 0x000000ffff7e7224 */ /* 0x000fe200078e0055 */
[----:B------:R-:W-:Y:S01]  /*b7b0*/  MOV R127, R86 ;  /* 0x00000056007f7202 */ /* 0x000fe20000000f00 */
[----:B------:R-:W-:-:S03]  /*b7c0*/  IMAD.MOV.U32 R168, RZ, RZ, R84 ;  /* 0x000000ffffa87224 */ /* 0x000fc600078e0054 */
[----:B---3--:R-:W-:Y:S01]  /*b7d0*/  HMMA.16816.F32.BF16 R88, R12, R32, R172 ;  /* 0x000000200c58723c */ /* 0x008fe200000418ac */
[----:B------:R-:W-:-:S07]  /*b7e0*/  MOV R171, R2 ;  /* 0x0000000200ab7202 */ /* 0x000fce0000000f00 */
[C---:B------:R-:W-:Y:S01]  /*b7f0*/  HMMA.16816.F32.BF16 R96, R12.reuse, R34, R176 ;  /* 0x000000220c60723c */ /* 0x040fe200000418b0 */
[----:B------:R-:W1:Y:S07]  /*b800*/  LDSM.16.M88.4 R32, [R0+0x9000] ;  /* 0x009000000020783b */ /* 0x000e6e0000000200 */
[C---:B----4-:R-:W-:Y:S08]  /*b810*/  HMMA.16816.F32.BF16 R84, R12.reuse, R28, R180 ;  /* 0x0000001c0c54723c */ /* 0x050ff000000418b4 */
[C---:B------:R-:W-:Y:S01]  /*b820*/  HMMA.16816.F32.BF16 R68, R12.reuse, R30, R188 ;  /* 0x0000001e0c44723c */ /* 0x040fe200000418bc */
[----:B------:R2:W3:Y:S07]  /*b830*/  LDSM.16.M88.4 R28, [R0+0x9800] ;  /* 0x00980000001c783b */ /* 0x0004ee0000000200 */
[C---:B------:R-:W-:Y:S08]  /*b840*/  HMMA.16816.F32.BF16 R92, R12.reuse, R24, R116 ;  /* 0x000000180c5c723c */ /* 0x040ff00000041874 */
[----:B------:R-:W-:Y:S01]  /*b850*/  HMMA.16816.F32.BF16 R104, R12, R20, R192 ;  /* 0x000000140c68723c */ /* 0x000fe200000418c0 */
[----:B--2---:R-:W-:-:S04]  /*b860*/  SEL R0, R19, 0xffffffc0, !P0 ;  /* 0xffffffc013007807 */ /* 0x004fc80004000000 */
[----:B------:R-:W-:Y:S01]  /*b870*/  IADD3 R2, PT, PT, R223, R0, RZ ;  /* 0x00000000df027210 */ /* 0x000fe20007ffe0ff */
[----:B------:R-:W-:Y:S02]  /*b880*/  IMAD.IADD R0, R133, 0x1, R0 ;  /* 0x0000000185007824 */ /* 0x000fe400078e0200 */
[C---:B-----5:R-:W-:Y:S03]  /*b890*/  HMMA.16816.F32.BF16 R116, R12.reuse, R4, R200 ;  /* 0x000000040c74723c */ /* 0x060fe600000418c8 */
[----:B------:R-:W-:Y:S05]  /*b8a0*/  LDSM.16.M88.4 R24, [R0+0x2000] ;  /* 0x002000000018783b */ /* 0x000fea0000000200 */
[C---:B------:R-:W-:Y:S01]  /*b8b0*/  HMMA.16816.F32.BF16 R192, R12.reuse, R8, R212 ;  /* 0x000000080cc0723c */ /* 0x040fe200000418d4 */
[----:B------:R-:W-:Y:S01]  /*b8c0*/  MOV R101, R229 ;  /* 0x000000e500657202 */ /* 0x000fe20000000f00 */
[----:B------:R-:W-:Y:S01]  /*b8d0*/  IMAD.MOV.U32 R102, RZ, RZ, R220 ;  /* 0x000000ffff667224 */ /* 0x000fe200078e00dc */
[----:B------:R-:W-:Y:S01]  /*b8e0*/  MOV R103, R132 ;  /* 0x0000008400677202 */ /* 0x000fe20000000f00 */
[----:B------:R-:W-:Y:S04]  /*b8f0*/  LDSM.16.M88.4 R40, [R0+0x3800] ;  /* 0x003800000028783b */ /* 0x000fe80000000200 */
[----:B------:R-:W-:Y:S01]  /*b900*/  HMMA.16816.F32.BF16 R200, R12, R10, R232 ;  /* 0x0000000a0cc8723c */ /* 0x000fe200000418e8 */
[----:B------:R-:W2:Y:S01]  /*b910*/  LDSM.16.M88.4 R8, [R2] ;  /* 0x000000000208783b */ /* 0x000ea20000000200 */
[----:B------:R-:W-:-:S06]  /*b920*/  MOV R169, R67 ;  /* 0x0000004300a97202 */ /* 0x000fcc0000000f00 */
[C---:B------:R-:W-:Y:S01]  /*b930*/  HMMA.16816.F32.BF16 R172, R12.reuse, R6, R204 ;  /* 0x000000060cac723c */ /* 0x040fe200000418cc */
[----:B------:R-:W-:Y:S07]  /*b940*/  LDSM.16.M88.4 R4, [R0+0x3000] ;  /* 0x003000000004783b */ /* 0x000fee0000000200 */
[C---:B-1----:R-:W-:Y:S08]  /*b950*/  HMMA.16816.F32.BF16 R204, R12.reuse, R32, R244 ;  /* 0x000000200ccc723c */ /* 0x042ff000000418f4 */
[C---:B------:R-:W-:Y:S01]  /*b960*/  HMMA.16816.F32.BF16 R108, R12.reuse, R22, R196 ;  /* 0x000000160c6c723c */ /* 0x040fe200000418c4 */
[----:B------:R-:W1:Y:S07]  /*b970*/  LDSM.16.M88.4 R20, [R0+0x2800] ;  /* 0x002800000014783b */ /* 0x000e6e0000000200 */
[C---:B------:R-:W-:Y:S01]  /*b980*/  HMMA.16816.F32.BF16 R212, R12.reuse, R34, R124 ;  /* 0x000000220cd4723c */ /* 0x040fe2000004187c */
[----:B------:R-:W-:Y:S07]  /*b990*/  LDSM.16.M88.4 R32, [R0+0x4000] ;  /* 0x004000000020783b */ /* 0x000fee0000000200 */
[C---:B---3--:R-:W-:Y:S08]  /*b9a0*/  HMMA.16816.F32.BF16 R244, R12.reuse, R28, R100 ;  /* 0x0000001c0cf4723c */ /* 0x048ff00000041864 */
[----:B------:R-:W-:Y:S01]  /*b9b0*/  HMMA.16816.F32.BF16 R44, R12, R30, R44 ;  /* 0x0000001e0c2c723c */ /* 0x000fe2000004182c */
[----:B------:R-:W3:Y:S07]  /*b9c0*/  LDSM.16.M88.4 R28, [R0+0x4800] ;  /* 0x00480000001c783b */ /* 0x000eee0000000200 */
[----:B--2---:R-:W-:-:S15]  /*b9d0*/  HMMA.16816.F32.BF16 R12, R8, R24, R168 ;  /* 0x00000018080c723c */ /* 0x004fde00000418a8 */
[----:B------:R-:W-:-:S04]  /*b9e0*/  NOP ;  /* 0x0000000000007918 */ /* 0x000fc80000000000 */
[----:B------:R-:W-:Y:S01]  /*b9f0*/  MOV R127, R12 ;  /* 0x0000000c007f7202 */ /* 0x000fe20000000f00 */
[----:B------:R-:W-:Y:S01]  /*ba00*/  IMAD.MOV.U32 R126, RZ, RZ, R13 ;  /* 0x000000ffff7e7224 */ /* 0x000fe200078e000d */
[----:B------:R-:W-:Y:S01]  /*ba10*/  MOV R25, R14 ;  /* 0x0000000e00197202 */ /* 0x000fe20000000f00 */
[----:B------:R-:W-:Y:S02]  /*ba20*/  IMAD.MOV.U32 R24, RZ, RZ, R15 ;  /* 0x000000ffff187224 */ /* 0x000fe400078e000f */
[----:B------:R-:W-:-:S15]  /*ba30*/  HMMA.16816.F32.BF16 R12, R8, R26, R128 ;  /* 0x0000001a080c723c */ /* 0x000fde0000041880 */
[----:B------:R-:W-:-:S04]  /*ba40*/  NOP ;  /* 0x0000000000007918 */ /* 0x000fc80000000000 */
[----:B------:R-:W-:Y:S01]  /*ba50*/  MOV R27, R14 ;  /* 0x0000000e001b7202 */ /* 0x000fe20000000f00 */
[----:B------:R-:W-:Y:S01]  /*ba60*/  IMAD.MOV.U32 R26, RZ, RZ, R15 ;  /* 0x000000ffff1a7224 */ /* 0x000fe200078e000f */
[----:B------:R-:W-:Y:S01]  /*ba70*/  MOV R101, R12 ;  /* 0x0000000c00657202 */ /* 0x000fe20000000f00 */
[----:B------:R-:W-:Y:S02]  /*ba80*/  IMAD.MOV.U32 R100, RZ, RZ, R13 ;  /* 0x000000ffff647224 */ /* 0x000fe400078e000d */
[----:B-1----:R-:W-:Y:S01]  /*ba90*/  HMMA.16816.F32.BF16 R12, R8, R20, R248 ;  /* 0x00000014080c723c */ /* 0x002fe200000418f8 */
[----:B------:R-:W-:Y:S01]  /*baa0*/  MOV R125, R44 ;  /* 0x0000002c007d7202 */ /* 0x000fe20000000f00 */
[----:B------:R-:W-:Y:S01]  /*bab0*/  IMAD.MOV.U32 R124, RZ, RZ, R45 ;  /* 0x000000ffff7c7224 */ /* 0x000fe200078e002d */
[----:B------:R-:W-:-:S15]  /*bac0*/  MOV R103, R46 ;  /* 0x0000002e00677202 */ /* 0x000fde0000000f00 */
[----:B------:R-:W-:-:S01]  /*bad0*/  NOP ;  /* 0x0000000000007918 */ /* 0x000fc20000000000 */
[----:B------:R-:W-:Y:S01]  /*bae0*/  MOV R21, R13 ;  /* 0x0000000d00157202 */ /* 0x000fe20000000f00 */
[----:B------:R-:W-:Y:S01]  /*baf0*/  IMAD.MOV.U32 R20, RZ, RZ, R12 ;  /* 0x000000ffff147224 */ /* 0x000fe200078e000c */
[----:B------:R-:W-:Y:S01]  /*bb00*/  MOV R229, R14 ;  /* 0x0000000e00e57202 */ /* 0x000fe20000000f00 */
[----:B------:R-:W-:Y:S02]  /*bb10*/  IMAD.MOV.U32 R220, RZ, RZ, R15 ;  /* 0x000000ffffdc7224 */ /* 0x000fe400078e000f */
[----:B------:R-:W-:Y:S01]  /*bb20*/  HMMA.16816.F32.BF16 R12, R8, R22, R240 ;  /* 0x00000016080c723c */ /* 0x000fe200000418f0 */
[----:B------:R-:W-:Y:S02]  /*bb30*/  IMAD.MOV.U32 R102, RZ, RZ, R47 ;  /* 0x000000ffff667224 */ /* 0x000fe400078e002f */
[----:B------:R-:W1:-:S15]  /*bb40*/  LDSM.16.M88.4 R44, [R0+0x5000] ;  /* 0x00500000002c783b */ /* 0x000e5e0000000200 */
[----:B------:R-:W-:-:S01]  /*bb50*/  NOP ;  /* 0x0000000000007918 */ /* 0x000fc20000000000 */
[----:B------:R-:W-:Y:S01]  /*bb60*/  MOV R132, R12 ;  /* 0x0000000c00847202 */ /* 0x000fe20000000f00 */
[----:B------:R-:W-:Y:S01]  /*bb70*/  IMAD.MOV.U32 R67, RZ, RZ, R13 ;  /* 0x000000ffff437224 */ /* 0x000fe200078e000d */
[----:B------:R-:W-:Y:S01]  /*bb80*/  MOV R65, R14 ;  /* 0x0000000e00417202 */ /* 0x000fe20000000f00 */
[----:B------:R-:W-:Y:S02]  /*bb90*/  IMAD.MOV.U32 R19, RZ, RZ, R15 ;  /* 0x000000ffff137224 */ /* 0x000fe400078e000f */
[----:B------:R-:W2:Y:S01]  /*bba0*/  LDSM.16.M88.4 R12, [R0+0x5800] ;  /* 0x00580000000c783b */ /* 0x000ea20000000200 */
[C---:B------:R-:W-:Y:S08]  /*bbb0*/  HMMA.16816.F32.BF16 R248, R8.reuse, R4, R236 ;  /* 0x0000000408f8723c */ /* 0x040ff000000418ec */
[C---:B------:R-:W-:Y:S08]  /*bbc0*/  HMMA.16816.F32.BF16 R236, R8.reuse, R40, R208 ;  /* 0x0000002808ec723c */ /* 0x040ff000000418d0 */
[C---:B------:R-:W-:Y:S01]  /*bbd0*/  HMMA.16816.F32.BF16 R232, R8.reuse, R42, R184 ;  /* 0x0000002a08e8723c */ /* 0x040fe200000418b8 */
[----:B------:R-:W4:Y:S07]  /*bbe0*/  LDSM.16.M88.4 R40, [R0+0x6800] ;  /* 0x006800000028783b */ /* 0x000f2e0000000200 */
[----:B---3--:R-:W-:Y:S01]  /*bbf0*/  HMMA.16816.F32.BF16 R188, R8, R28, R60 ;  /* 0x0000001c08bc723c */ /* 0x008fe2000004183c */
[----:B------:R-:W-:Y:S01]  /*bc00*/  MOV R60, R27 ;  /* 0x0000001b003c7202 */ /* 0x000fe20000000f00 */
[----:B------:R-:W-:Y:S01]  /*bc10*/  IMAD.MOV.U32 R61, RZ, RZ, R26 ;  /* 0x000000ffff3d7224 */ /* 0x000fe200078e001a */
[----:B------:R-:W-:Y:S01]  /*bc20*/  MOV R63, R21 ;  /* 0x00000015003f7202 */ /* 0x000fe20000000f00 */
[----:B------:R-:W-:-:S02]  /*bc30*/  IMAD.MOV.U32 R62, RZ, RZ, R20 ;  /* 0x000000ffff3e7224 */ /* 0x000fc400078e0014 */
[----:B------:R-:W-:Y:S02]  /*bc40*/  LDSM.16.M88.4 R20, [R0+0x8800] ;  /* 0x008800000014783b */ /* 0x000fe40000000200 */
[C---:B-1----:R-:W-:Y:S01]  /*bc50*/  HMMA.16816.F32.BF16 R168, R8.reuse, R44, R48 ;  /* 0x0000002c08a8723c */ /* 0x042fe20000041830 */
[----:B------:R-:W-:Y:S01]  /*bc60*/  MOV R50, R25 ;  /* 0x0000001900327202 */ /* 0x000fe20000000f00 */
[----:B------:R-:W-:Y:S02]  /*bc70*/  IMAD.MOV.U32 R51, RZ, RZ, R24 ;  /* 0x000000ffff337224 */ /* 0x000fe400078e0018 */
[----:B------:R-:W-:Y:S04]  /*bc80*/  LDSM.16.M88.4 R24, [R0+0x7800] ;  /* 0x007800000018783b */ /* 0x000fe80000000200 */
[C---:B------:R-:W-:Y:S01]  /*bc90*/  HMMA.16816.F32.BF16 R240, R8.reuse, R6, R216 ;  /* 0x0000000608f0723c */ /* 0x040fe200000418d8 */
[----:B------:R-:W-:Y:S07]  /*bca0*/  LDSM.16.M88.4 R4, [R0+0x6000] ;  /* 0x006000000004783b */ /* 0x000fee0000000200 */
[C---:B------:R-:W-:Y:S01]  /*bcb0*/  HMMA.16816.F32.BF16 R180, R8.reuse, R30, R52 ;  /* 0x0000001e08b4723c */ /* 0x040fe20000041834 */
[----:B------:R-:W1:Y:S07]  /*bcc0*/  LDSM.16.M88.4 R28, [R0+0x7000] ;  /* 0x00700000001c783b */ /* 0x000e6e0000000200 */
[C---:B------:R-:W-:Y:S08]  /*bcd0*/  HMMA.16816.F32.BF16 R216, R8.reuse, R32, R120 ;  /* 0x0000002008d8723c */ /* 0x040ff00000041878 */
[C---:B------:R-:W-:Y:S01]  /*bce0*/  HMMA.16816.F32.BF16 R208, R8.reuse, R34, R112 ;  /* 0x0000002208d0723c */ /* 0x040fe20000041870 */
[----:B------:R-:W3:Y:S07]  /*bcf0*/  LDSM.16.M88.4 R32, [R0+0x8000] ;  /* 0x008000000020783b */ /* 0x000eee0000000200 */
[C---:B------:R-:W-:Y:S01]  /*bd00*/  HMMA.16816.F32.BF16 R128, R8.reuse, R46, R80 ;  /* 0x0000002e0880723c */ /* 0x040fe20000041850 */
[----:B------:R-:W-:Y:S07]  /*bd10*/  LDSM.16.M88.4 R44, [R0+0x9800] ;  /* 0x00980000002c783b */ /* 0x000fee0000000200 */
[C---:B--2---:R-:W-:Y:S08]  /*bd20*/  HMMA.16816.F32.BF16 R184, R8.reuse, R12, R92 ;  /* 0x0000000c08b8723c */ /* 0x044ff0000004185c */
[C---:B------:R-:W-:Y:S01]  /*bd30*/  HMMA.16816.F32.BF16 R196, R8.reuse, R14, R76 ;  /* 0x0000000e08c4723c */ /* 0x040fe2000004184c */
[----:B------:R2:W5:Y:S01]  /*bd40*/  LDSM.16.M88.4 R12, [R0+0x9000] ;  /* 0x00900000000c783b */ /* 0x0005620000000200 */
[----:B------:R-:W-:Y:S01]  /*bd50*/  MOV R52, R125 ;  /* 0x0000007d00347202 */ /* 0x000fe20000000f00 */
[----:B------:R-:W-:Y:S01]  /*bd60*/  IMAD.MOV.U32 R53, RZ, RZ, R124 ;  /* 0x000000ffff357224 */ /* 0x000fe200078e007c */
[----:B------:R-:W-:Y:S01]  /*bd70*/  MOV R54, R103 ;  /* 0x0000006700367202 */ /* 0x000fe20000000f00 */
[----:B------:R-:W-:Y:S01]  /*bd80*/  IMAD.MOV.U32 R55, RZ, RZ, R102 ;  /* 0x000000ffff377224 */ /* 0x000fe200078e0066 */
[----:B------:R-:W-:Y:S01]  /*bd90*/  MOV R82, R101 ;  /* 0x0000006500527202 */ /* 0x000fe20000000f00 */
[----:B------:R-:W-:Y:S01]  /*bda0*/  IMAD.MOV.U32 R83, RZ, RZ, R100 ;  /* 0x000000ffff537224 */ /* 0x000fe200078e0064 */
[----:B------:R-:W-:Y:S01]  /*bdb0*/  IADD3 R2, PT, PT, R3, R2, RZ ;  /* 0x0000000203027210 */ /* 0x000fe20007ffe0ff */
[----:B----4-:R-:W-:Y:S01]  /*bdc0*/  HMMA.16816.F32.BF16 R120, R8, R40, R88 ;  /* 0x000000280878723c */ /* 0x010fe20000041858 */
[----:B------:R-:W-:Y:S01]  /*bdd0*/  MOV R48, R127 ;  /* 0x0000007f00307202 */ /* 0x000fe20000000f00 */
[----:B------:R-:W-:-:S06]  /*bde0*/  IMAD.MOV.U32 R49, RZ, RZ, R126 ;  /* 0x000000ffff317224 */ /* 0x000fcc00078e007e */
[----:B-1----:R-:W-:Y:S01]  /*bdf0*/  HMMA.16816.F32.BF16 R100, R8, R28, R84 ;  /* 0x0000001c0864723c */ /* 0x002fe20000041854 */
[----:B--2---:R-:W-:-:S07]  /*be00*/  IMAD.IADD R0, R3, 0x1, R0 ;  /* 0x0000000103007824 */ /* 0x004fce00078e0200 */
[----:B------:R-:W-:Y:S01]  /*be10*/  HMMA.16816.F32.BF16 R88, R8, R26, R108 ;  /* 0x0000001a0858723c */ /* 0x000fe2000004186c */
[----:B------:R-:W-:Y:S01]  /*be20*/  MOV R108, R82 ;  /* 0x00000052006c7202 */ /* 0x000fe20000000f00 */
[----:B------:R-:W-:Y:S01]  /*be30*/  IMAD.MOV.U32 R109, RZ, RZ, R83 ;  /* 0x000000ffff6d7224 */ /* 0x000fe200078e0053 */
[----:B------:R-:W-:Y:S01]  /*be40*/  MOV R110, R60 ;  /* 0x0000003c006e7202 */ /* 0x000fe20000000f00 */
[----:B------:R-:W-:-:S04]  /*be50*/  IMAD.MOV.U32 R111, RZ, RZ, R61 ;  /* 0x000000ffff6f7224 */ /* 0x000fc800078e003d */
[C---:B------:R-:W-:Y:S08]  /*be60*/  HMMA.16816.F32.BF16 R176, R8.reuse, R4, R56 ;  /* 0x0000000408b0723c */ /* 0x040ff00000041838 */
[C---:B------:R-:W-:Y:S01]  /*be70*/  HMMA.16816.F32.BF16 R124, R8.reuse, R6, R72 ;  /* 0x00000006087c723c */ /* 0x040fe20000041848 */
[----:B------:R-:W-:Y:S07]  /*be80*/  LDSM.16.M88.4 R4, [R2] ;  /* 0x000000000204783b */ /* 0x000fee0000000200 */
[C---:B------:R-:W-:Y:S01]  /*be90*/  HMMA.16816.F32.BF16 R112, R8.reuse, R42, R96 ;  /* 0x0000002a0870723c */ /* 0x040fe20000041860 */
[----:B------:R-:W-:Y:S07]  /*bea0*/  LDSM.16.M88.4 R40, [R0+0x2000] ;  /* 0x002000000028783b */ /* 0x000fee0000000200 */
[C---:B------:R-:W-:Y:S01]  /*beb0*/  HMMA.16816.F32.BF16 R92, R8.reuse, R24, R104 ;  /* 0x00000018085c723c */ /* 0x040fe20000041868 */
[----:B------:R-:W1:Y:S07]  /*bec0*/  LDSM.16.M88.4 R24, [R0+0x3800] ;  /* 0x003800000018783b */ /* 0x000e6e0000000200 */
[----:B---3--:R-:W-:Y:S01]  /*bed0*/  HMMA.16816.F32.BF16 R84, R8, R32, R116 ;  /* 0x000000200854723c */ /* 0x008fe20000041874 */
[----:B------:R-:W-:Y:S01]  /*bee0*/  MOV R116, R62 ;  /* 0x0000003e00747202 */ /* 0x000fe20000000f00 */
[----:B------:R-:W-:-:S06]  /*bef0*/  IMAD.MOV.U32 R117, RZ, RZ, R63 ;  /* 0x000000ffff757224 */ /* 0x000fcc00078e003f */
[C---:B------:R-:W-:Y:S01]  /*bf00*/  HMMA.16816.F32.BF16 R96, R8.reuse, R30, R68 ;  /* 0x0000001e0860723c */ /* 0x040fe20000041844 */
[----:B------:R-:W-:Y:S07]  /*bf10*/  LDSM.16.M88.4 R28, [R0+0x3000] ;  /* 0x00300000001c783b */ /* 0x000fee0000000200 */
[C---:B------:R-:W-:Y:S01]  /*bf20*/  HMMA.16816.F32.BF16 R80, R8.reuse, R34, R172 ;  /* 0x000000220850723c */ /* 0x040fe200000418ac */
[----:B------:R-:W2:Y:S07]  /*bf30*/  LDSM.16.M88.4 R32, [R0+0x2800] ;  /* 0x002800000020783b */ /* 0x000eae0000000200 */
[C---:B------:R-:W-:Y:S08]  /*bf40*/  HMMA.16816.F32.BF16 R76, R8.reuse, R20, R192 ;  /* 0x00000014084c723c */ /* 0x040ff000000418c0 */
[C---:B------:R-:W-:Y:S01]  /*bf50*/  HMMA.16816.F32.BF16 R72, R8.reuse, R22, R200 ;  /* 0x000000160848723c */ /* 0x040fe200000418c8 */
[----:B------:R-:W3:Y:S07]  /*bf60*/  LDSM.16.M88.4 R20, [R0+0x4000] ;  /* 0x004000000014783b */ /* 0x000eee0000000200 */
[C---:B-----5:R-:W-:Y:S08]  /*bf70*/  HMMA.16816.F32.BF16 R68, R8.reuse, R12, R204 ;  /* 0x0000000c0844723c */ /* 0x060ff000000418cc */
        /* <DEDUP_REMOVED lines=11> */
[C---:B-1----:R-:W-:Y:S01]  /*c030*/  HMMA.16816.F32.BF16 R236, R4.reuse, R24, R236 ;  /* 0x0000001804ec723c */ /* 0x042fe200000418ec */
[----:B------:R-:W-:Y:S07]  /*c040*/  LDSM.16.M88.4 R44, [R0+0x6000] ;  /* 0x00600000002c783b */ /* 0x000fee0000000200 */
[C---:B------:R-:W-:Y:S01]  /*c050*/  HMMA.16816.F32.BF16 R232, R4.reuse, R26, R232 ;  /* 0x0000001a04e8723c */ /* 0x040fe200000418e8 */
[----:B------:R-:W1:Y:S07]  /*c060*/  LDSM.16.M88.4 R24, [R0+0x8000] ;  /* 0x008000000018783b */ /* 0x000e6e0000000200 */
[C---:B------:R-:W-:Y:S01]  /*c070*/  HMMA.16816.F32.BF16 R104, R4.reuse, R40, R48 ;  /* 0x000000280468723c */ /* 0x040fe20000041830 */
[----:B------:R-:W-:Y:S07]  /*c080*/  LDSM.16.M88.4 R48, [R0+0x5800] ;  /* 0x005800000030783b */ /* 0x000fee0000000200 */
        /* <DEDUP_REMOVED lines=20> */
[C---:B-1----:R-:W-:Y:S01]  /*c1d0*/  HMMA.16816.F32.BF16 R84, R4.reuse, R24, R84 ;  /* 0x000000180454723c */ /* 0x042fe20000041854 */
[----:B------:R-:W-:Y:S07]  /*c1e0*/  BSSY.RECONVERGENT B1, `(.L_x_7234) ;  /* 0x00000a1000017945 */ /* 0x000fee0003800200 */
[C---:B------:R-:W-:Y:S08]  /*c1f0*/  HMMA.16816.F32.BF16 R80, R4.reuse, R26, R80 ;  /* 0x0000001a0450723c */ /* 0x040ff00000041850 */
[C---:B------:R-:W-:Y:S08]  /*c200*/  HMMA.16816.F32.BF16 R120, R4.reuse, R40, R120 ;  /* 0x000000280478723c */ /* 0x040ff00000041878 */
        /* <DEDUP_REMOVED lines=89> */
.L_x_7237:
        /* <DEDUP_REMOVED lines=12> */
.L_x_7238:
[----:B------:R-:W-:Y:S05]  /*c860*/  BSYNC.RECONVERGENT B0 ;  /* 0x0000000000007941 */ /* 0x000fea0003800200 */
.L_x_7236:
[----:B------:R-:W3:Y:S04]  /*c870*/  LDL R0, [R1+0x28] ;  /* 0x0000280001007983 */ /* 0x000ee80000100800 */
[----:B------:R-:W4:Y:S04]  /*c880*/  LDL R2, [R1+0x2c] ;  /* 0x00002c0001027983 */ /* 0x000f280000100800 */
[----:B------:R-:W1:Y:S04]  /*c890*/  LDL R6, [R1+0x10] ;  /* 0x0000100001067983 */ /* 0x000e680000100800 */
[----:B------:R-:W5:Y:S01]  /*c8a0*/  LDL R7, [R1+0x4] ;  /* 0x0000040001077983 */ /* 0x000f620000100800 */
[C---:B---3--:R-:W-:Y:S01]  /*c8b0*/  IMAD.SHL.U32 R14, R0.reuse, 0x20, RZ ;  /* 0x00000020000e7824 */ /* 0x048fe200078e00ff */
[----:B----4-:R-:W-:-:S04]  /*c8c0*/  SHF.L.U64.HI R0, R0, 0x5, R2 ;  /* 0x0000000500007819 */ /* 0x010fc80000010202 */
[----:B-1----:R-:W-:-:S04]  /*c8d0*/  IADD3 R4, P0, PT, R14, R6, RZ ;  /* 0x000000060e047210 */ /* 0x002fc80007f1e0ff */
        /* <DEDUP_REMOVED lines=49> */
.L_x_7235:
[----:B------:R-:W-:Y:S05]  /*cbf0*/  BSYNC.RECONVERGENT B1 ;  /* 0x0000000000017941 */ /* 0x000fea0003800200 */
.L_x_7234:
[----:B-1----:R-:W2:Y:S04]  /*cc00*/  LDL.LU R3, [R1+0x54] ;  /* 0x0000540001037983 */ /* 0x002ea80000300800 */
[----:B------:R-:W3:Y:S04]  /*cc10*/  LDL.LU R0, [R1+0x4c] ;  /* 0x00004c0001007983 */ /* 0x000ee80000300800 */
[----:B------:R-:W4:Y:S01]  /*cc20*/  LDL R2, [R1+0x24] ;  /* 0x0000240001027983 */ /* 0x000f220000100800 */
[----:B------:R-:W-:Y:S02]  /*cc30*/  IMAD.MOV.U32 R45, RZ, RZ, R39 ;  /* 0x000000ffff2d7224 */ /* 0x000fe400078e0027 */
[----:B------:R-:W-:-:S02]  /*cc40*/  IMAD.MOV.U32 R44, RZ, RZ, R66 ;  /* 0x000000ffff2c7224 */ /* 0x000fc400078e0042 */
[----:B--2---:R-:W-:Y:S02]  /*cc50*/  IMAD.MOV.U32 R46, RZ, RZ, R3 ;  /* 0x000000ffff2e7224 */ /* 0x004fe400078e0003 */
[----:B---3--:R-:W-:Y:S02]  /*cc60*/  IMAD.MOV.U32 R47, RZ, RZ, R0 ;  /* 0x000000ffff2f7224 */ /* 0x008fe400078e0000 */
[----:B----4-:R-:W-:-:S04]  /*cc70*/  IMAD R2, R252, 0x100, R2 ;  /* 0x00000100fc027824 */ /* 0x010fc800078e0202 */
        /* <DEDUP_REMOVED lines=391> */
[-C--:B------:R-:W-:Y:S02]  /*e4f0*/  ISETP.GE.AND P6, PT, R6, R226.reuse, PT ;  /* 0x000000e20600720c */ /* 0x080fe40003fc6270 */
[----:B------:R-:W-:Y:S02]  /*e500*/  FSEL R98, R4, -INF , !P0 ;  /* 0xff80000004627808 */ /* 0x000fe40004000000 */
[----:B------:R-:W-:Y:S02]  /*e510*/  FSEL R5, R97, -INF , P1 ;  /* 0xff80000061057808 */ /* 0x000fe40000800000 */
        /* <DEDUP_REMOVED lines=132> */
[----:B------:R-:W-:Y:S01]  /*ed60*/  ISETP.GE.AND P3, PT, R6, R226, PT ;  /* 0x000000e20600720c */ /* 0x000fe20003f66270 */
[----:B------:R-:W-:Y:S01]  /*ed70*/  VIADD R6, R2, 0xfffffee0 ;  /* 0xfffffee002067836 */ /* 0x000fe20000000000 */
[----:B------:R-:W-:-:S02]  /*ed80*/  FMNMX3.FTZ R3, R3, R172, R132, !PT ;  /* 0x000000ac03037276 */ /* 0x000fc40007810084 */
[----:B------:R-:W-:Y:S02]  /*ed90*/  FMNMX3.FTZ R4, R4, R188, R187, !PT ;  /* 0x000000bc04047276 */ /* 0x000fe400078100bb */
[----:B------:R-:W-:Y:S02]  /*eda0*/  FSEL R243, R5, -INF , !P3 ;  /* 0xff80000005f37808 */ /* 0x000fe40005800000 */
[----:B------:R-:W-:Y:S02]  /*edb0*/  FSEL R5, R23, -INF , P0 ;  /* 0xff80000017057808 */ /* 0x000fe40000000000 */
[----:B------:R-:W-:Y:S02]  /*edc0*/  ISETP.GE.AND P1, PT, R6, R225, PT ;  /* 0x000000e10600720c */ /* 0x000fe40003f26270 */
[----:B------:R-:W-:Y:S02]  /*edd0*/  FMNMX3.FTZ R3, R3, R181, R180, !PT ;  /* 0x000000b503037276 */ /* 0x000fe400078100b4 */
[----:B------:R-:W-:-:S02]  /*ede0*/  FMNMX3.FTZ R4, R4, R191, R186, !PT ;  /* 0x000000bf04047276 */ /* 0x000fc400078100ba */
[C---:B------:R-:W-:Y:S02]  /*edf0*/  ISETP.GE.AND P3, PT, R6.reuse, R226, PT ;  /* 0x000000e20600720c */ /* 0x040fe40003f66270 */
[C---:B------:R-:W-:Y:S02]  /*ee00*/  ISETP.GE.AND P4, PT, R6.reuse, R227, PT ;  /* 0x000000e30600720c */ /* 0x040fe40003f86270 */
[----:B------:R-:W-:Y:S01]  /*ee10*/  ISETP.GE.AND P5, PT, R6, R228, PT ;  /* 0x000000e40600720c */ /* 0x000fe20003fa6270 */
[----:B------:R-:W-:Y:S01]  /*ee20*/  VIADD R6, R2, 0xfffffee1 ;  /* 0xfffffee102067836 */ /* 0x000fe20000000000 */
[----:B------:R-:W-:Y:S02]  /*ee30*/  FSEL R248, R5, -INF , !P2 ;  /* 0xff80000005f87808 */ /* 0x000fe40005000000 */
[----:B------:R-:W-:Y:S02]  /*ee40*/  FSEL R5, R32, -INF , P1 ;  /* 0xff80000020057808 */ /* 0x000fe40000800000 */
[----:B------:R-:W-:-:S02]  /*ee50*/  FMNMX3.FTZ R3, R3, R130, R131, !PT ;  /* 0x0000008203037276 */ /* 0x000fc40007810083 */
[----:B------:R-:W-:Y:S02]  /*ee60*/  FMNMX3.FTZ R4, R4, R204, R203, !PT ;  /* 0x000000cc04047276 */ /* 0x000fe400078100cb */
[----:B------:R-:W-:Y:S02]  /*ee70*/  FSEL R126, R5, -INF , !P3 ;  /* 0xff800000057e7808 */ /* 0x000fe40005800000 */
[----:B------:R-:W-:Y:S02]  /*ee80*/  FMNMX3.FTZ R3, R3, R200, R201, !PT ;  /* 0x000000c803037276 */ /* 0x000fe400078100c9 */
        /* <DEDUP_REMOVED lines=11> */
[----:B------:R-:W-:Y:S02]  /*ef40*/  ISETP.GE.AND P3, PT, R6, R225, PT ;  /* 0x000000e10600720c */ /* 0x000fe40003f66270 */
[----:B------:R-:W-:Y:S02]  /*ef50*/  FMNMX3.FTZ R3, R3, R211, R209, !PT ;  /* 0x000000d303037276 */ /* 0x000fe400078100d1 */
[----:B------:R-:W-:Y:S02]  /*ef60*/  FMNMX3.FTZ R4, R4, R114, R112, !PT ;  /* 0x0000007204047276 */ /* 0x000fe40007810070 */
[----:B------:R-:W-:Y:S02]  /*ef70*/  FSEL R122, R5, -INF , !P6 ;  /* 0xff800000057a7808 */ /* 0x000fe40007000000 */
[----:B------:R-:W-:-:S02]  /*ef80*/  ISETP.GE.AND P4, PT, R6, R226, PT ;  /* 0x000000e20600720c */ /* 0x000fc40003f86270 */
[----:B------:R-:W-:Y:S02]  /*ef90*/  FSEL R5, R60, -INF , P3 ;  /* 0xff8000003c057808 */ /* 0x000fe40001800000 */
[C---:B------:R-:W-:Y:S02]  /*efa0*/  ISETP.GE.AND P5, PT, R6.reuse, R227, PT ;  /* 0x000000e30600720c */ /* 0x040fe40003fa6270 */
[----:B------:R-:W-:Y:S02]  /*efb0*/  FMNMX3.FTZ R3, R3, R208, R210, !PT ;  /* 0x000000d003037276 */ /* 0x000fe400078100d2 */
[----:B------:R-:W-:Y:S01]  /*efc0*/  ISETP.GE.AND P0, PT, R6, R228, PT ;  /* 0x000000e40600720c */ /* 0x000fe20003f06270 */
[----:B------:R-:W-:Y:S01]  /*efd0*/  VIADD R6, R2, 0xfffffee9 ;  /* 0xfffffee902067836 */ /* 0x000fe20000000000 */
[----:B------:R-:W-:Y:S02]  /*efe0*/  FMNMX3.FTZ R4, R4, R102, R100, !PT ;  /* 0x0000006604047276 */ /* 0x000fe40007810064 */
[----:B------:R-:W-:-:S02]  /*eff0*/  FSEL R7, R35, -INF , P2 ;  /* 0xff80000023077808 */ /* 0x000fc40001000000 */
[----:B------:R-:W-:Y:S02]  /*f000*/  FSEL R123, R5, -INF , !P4 ;  /* 0xff800000057b7808 */ /* 0x000fe40006000000 */
[----:B------:R-:W-:Y:S02]  /*f010*/  FSEL R5, R62, -INF , P5 ;  /* 0xff8000003e057808 */ /* 0x000fe40002800000 */
[----:B------:R-:W-:Y:S02]  /*f020*/  FMNMX3.FTZ R3, R3, R216, R217, !PT ;  /* 0x000000d803037276 */ /* 0x000fe400078100d9 */
[----:B------:R-:W-:Y:S02]  /*f030*/  FMNMX3.FTZ R4, R4, R96, R97, !PT ;  /* 0x0000006004047276 */ /* 0x000fe40007810061 */
[----:B------:R-:W-:Y:S02]  /*f040*/  FSEL R103, R7, -INF , !P1 ;  /* 0xff80000007677808 */ /* 0x000fe40004800000 */
[----:B------:R-:W-:-:S02]  /*f050*/  ISETP.GE.AND P2, PT, R6, R225, PT ;  /* 0x000000e10600720c */ /* 0x000fc40003f46270 */
[C---:B------:R-:W-:Y:S02]  /*f060*/  ISETP.GE.AND P6, PT, R6.reuse, R226, PT ;  /* 0x000000e20600720c */ /* 0x040fe40003fc6270 */
[C---:B------:R-:W-:Y:S02]  /*f070*/  ISETP.GE.AND P1, PT, R6.reuse, R227, PT ;  /* 0x000000e30600720c */ /* 0x040fe40003f26270 */
[----:B------:R-:W-:Y:S01]  /*f080*/  ISETP.GE.AND P3, PT, R6, R228, PT ;  /* 0x000000e40600720c */ /* 0x000fe20003f66270 */
[C---:B------:R-:W-:Y:S01]  /*f090*/  VIADD R6, R2.reuse, 0xfffffef0 ;  /* 0xfffffef002067836 */ /* 0x040fe20000000000 */
[----:B------:R-:W-:Y:S01]  /*f0a0*/  FSEL R99, R5, -INF , !P0 ;  /* 0xff80000005637808 */ /* 0x000fe20004000000 */
[----:B------:R-:W-:Y:S01]  /*f0b0*/  VIADD R5, R2, 0xfffffef1 ;  /* 0xfffffef102057836 */ /* 0x000fe20000000000 */
[----:B------:R-:W-:Y:S02]  /*f0c0*/  FMNMX3.FTZ R3, R3, R215, R214, !PT ;  /* 0x000000d703037276 */ /* 0x000fe400078100d6 */
[----:B------:R-:W-:-:S02]  /*f0d0*/  FMNMX3.FTZ R4, R4, R94, R93, !PT ;  /* 0x0000005e04047276 */ /* 0x000fc4000781005d */
[----:B------:R-:W-:Y:S02]  /*f0e0*/  FMNMX3.FTZ R3, R3, R218, R101, !PT ;  /* 0x000000da03037276 */ /* 0x000fe40007810065 */
[-C--:B------:R-:W-:Y:S02]  /*f0f0*/  ISETP.GE.AND P4, PT, R6, R225.reuse, PT ;  /* 0x000000e10600720c */ /* 0x080fe40003f86270 */
[----:B------:R-:W-:Y:S02]  /*f100*/  FSEL R11, R63, -INF , P1 ;  /* 0xff8000003f0b7808 */ /* 0x000fe40000800000 */
[----:B------:R-:W-:Y:S02]  /*f110*/  FMNMX3.FTZ R4, R4, R90, R89, !PT ;  /* 0x0000005a04047276 */ /* 0x000fe40007810059 */
[----:B------:R-:W-:Y:S02]  /*f120*/  ISETP.GE.AND P1, PT, R5, R225, PT ;  /* 0x000000e10500720c */ /* 0x000fe40003f26270 */
[----:B------:R-:W-:-:S02]  /*f130*/  FSEL R8, R61, -INF , P2 ;  /* 0xff8000003d087808 */ /* 0x000fc40001000000 */
[----:B------:R-:W-:Y:S02]  /*f140*/  FMNMX3.FTZ R3, R3, R98, R92, !PT ;  /* 0x0000006203037276 */ /* 0x000fe4000781005c */
[C---:B------:R-:W-:Y:S02]  /*f150*/  ISETP.GE.AND P5, PT, R6.reuse, R226, PT ;  /* 0x000000e20600720c */ /* 0x040fe40003fa6270 */
[C---:B------:R-:W-:Y:S02]  /*f160*/  ISETP.GE.AND P0, PT, R6.reuse, R227, PT ;  /* 0x000000e30600720c */ /* 0x040fe40003f06270 */
[----:B------:R-:W-:Y:S02]  /*f170*/  ISETP.GE.AND P2, PT, R6, R228, PT ;  /* 0x000000e40600720c */ /* 0x000fe40003f46270 */
[----:B------:R-:W-:Y:S02]  /*f180*/  FSEL R7, R40, -INF , P4 ;  /* 0xff80000028077808 */ /* 0x000fe40002000000 */
[----:B------:R-:W-:-:S02]  /*f190*/  FMNMX3.FTZ R4, R4, R234, R233, !PT ;  /* 0x000000ea04047276 */ /* 0x000fc400078100e9 */
[----:B------:R-:W-:Y:S02]  /*f1a0*/  ISETP.GE.AND P4, PT, R5, R226, PT ;  /* 0x000000e20500720c */ /* 0x000fe40003f86270 */
[----:B------:R-:W-:Y:S02]  /*f1b0*/  FSEL R6, R41, -INF , P1 ;  /* 0xff80000029067808 */ /* 0x000fe40000800000 */
[----:B------:R-:W-:Y:S02]  /*f1c0*/  FMNMX3.FTZ R3, R3, R229, R220, !PT ;  /* 0x000000e503037276 */ /* 0x000fe400078100dc */
[----:B------:R-:W-:Y:S02]  /*f1d0*/  FSEL R10, R42, -INF , P0 ;  /* 0xff8000002a0a7808 */ /* 0x000fe40000000000 */
[----:B------:R-:W-:Y:S02]  /*f1e0*/  FMNMX3.FTZ R4, R4, R237, R236, !PT ;  /* 0x000000ed04047276 */ /* 0x000fe400078100ec */
[----:B------:R-:W-:-:S02]  /*f1f0*/  ISETP.GE.AND P0, PT, R5, R227, PT ;  /* 0x000000e30500720c */ /* 0x000fc40003f06270 */
[----:B------:R-:W-:Y:S01]  /*f200*/  ISETP.GE.AND P1, PT, R5, R228, PT ;  /* 0x000000e40500720c */ /* 0x000fe20003f26270 */
[----:B------:R-:W-:Y:S01]  /*f210*/  VIADD R5, R2, 0xfffffef8 ;  /* 0xfffffef802057836 */ /* 0x000fe20000000000 */
[----:B------:R-:W-:Y:S01]  /*f220*/  FSEL R235, R6, -INF , !P4 ;  /* 0xff80000006eb7808 */ /* 0x000fe20006000000 */
[----:B------:R-:W-:Y:S01]  /*f230*/  VIADD R6, R2, 0xfffffef9 ;  /* 0xfffffef902067836 */ /* 0x000fe20000000000 */
[----:B------:R-:W-:Y:S02]  /*f240*/  FMNMX3.FTZ R2, R3, R219, R95, !PT ;  /* 0x000000db03027276 */ /* 0x000fe4000781005f */
[----:B------:R-:W-:Y:S02]  /*f250*/  FMNMX3.FTZ R3, R4, R246, R242, !PT ;  /* 0x000000f604037276 */ /* 0x000fe400078100f2 */
[----:B------:R-:W-:Y:S02]  /*f260*/  FSEL R9, R43, -INF , P0 ;  /* 0xff8000002b097808 */ /* 0x000fe40000000000 */
[----:B------:R-:W-:-:S02]  /*f270*/  ISETP.GE.AND P0, PT, R5, R225, PT ;  /* 0x000000e10500720c */ /* 0x000fc40003f06270 */
[----:B------:R-:W-:Y:S02]  /*f280*/  FMNMX3.FTZ R2, R2, R241, R240, !PT ;  /* 0x000000f102027276 */ /* 0x000fe400078100f0 */
[----:B------:R-:W-:Y:S02]  /*f290*/  FMNMX3.FTZ R4, R3, R243, R245, !PT ;  /* 0x000000f303047276 */ /* 0x000fe400078100f5 */
[----:B------:R-:W-:Y:S02]  /*f2a0*/  FSEL R113, R8, -INF , !P6 ;  /* 0xff80000008717808 */ /* 0x000fe40007000000 */
[----:B------:R-:W-:Y:S02]  /*f2b0*/  FSEL R84, R7, -INF , !P5 ;  /* 0xff80000007547808 */ /* 0x000fe40006800000 */
[C---:B------:R-:W-:Y:S02]  /*f2c0*/  ISETP.GE.AND P5, PT, R5.reuse, R226, PT ;  /* 0x000000e20500720c */ /* 0x040fe40003fa6270 */
[----:B------:R-:W-:-:S02]  /*f2d0*/  ISETP.GE.AND P4, PT, R5, R227, PT ;  /* 0x000000e30500720c */ /* 0x000fc40003f86270 */
[----:B------:R-:W-:Y:S02]  /*f2e0*/  ISETP.GE.AND P6, PT, R5, R228, PT ;  /* 0x000000e40500720c */ /* 0x000fe40003fc6270 */
[----:B------:R-:W-:Y:S02]  /*f2f0*/  FSEL R5, R52, -INF , P0 ;  /* 0xff80000034057808 */ /* 0x000fe40000000000 */
        /* <DEDUP_REMOVED lines=8> */
[----:B------:R-:W-:Y:S02]  /*f380*/  FMNMX3.FTZ R2, R2, R247, R248, !PT ;  /* 0x000000f702027276 */ /* 0x000fe400078100f8 */
[----:B------:R-:W-:-:S02]  /*f390*/  FSEL R86, R5, -INF , !P5 ;  /* 0xff80000005567808 */ /* 0x000fc40006800000 */
[----:B------:R-:W-:Y:S02]  /*f3a0*/  FSEL R232, R3, -INF , !P4 ;  /* 0xff80000003e87808 */ /* 0x000fe40006000000 */
[----:B------:R-:W-:Y:S02]  /*f3b0*/  FMNMX3.FTZ R4, R4, R84, R235, !PT ;  /* 0x0000005404047276 */ /* 0x000fe400078100eb */
[----:B------:R-:W-:Y:S02]  /*f3c0*/  FMNMX3.FTZ R3, R2, R115, R103, !PT ;  /* 0x0000007302037276 */ /* 0x000fe40007810067 */
[----:B------:R-:W-:Y:S02]  /*f3d0*/  FMNMX3.FTZ R2, R4, R86, R232, !PT ;  /* 0x0000005604027276 */ /* 0x000fe400078100e8 */
[C---:B------:R-:W-:Y:S02]  /*f3e0*/  ISETP.GE.AND P0, PT, R6.reuse, R227, PT ;  /* 0x000000e30600720c */ /* 0x040fe40003f06270 */
[----:B------:R-:W-:Y:S01]  /*f3f0*/  FSEL R251, R11, -INF , !P3 ;  /* 0xff8000000bfb7808 */ /* 0x000fe20005800000 */
[----:B------:R-:W1:Y:S01]  /*f400*/  SHFL.BFLY PT, R5, R2, 0x2, 0x1f ;  /* 0x0c401f0002057f89 */ /* 0x000e6200000e0000 */
[----:B------:R-:W-:-:S02]  /*f410*/  ISETP.GE.AND P4, PT, R6, R228, PT ;  /* 0x000000e40600720c */ /* 0x000fc40003f86270 */
[----:B------:R-:W-:Y:S02]  /*f420*/  FSEL R4, R55, -INF , P0 ;  /* 0xff80000037047808 */ /* 0x000fe40000000000 */
[----:B------:R-:W-:Y:S02]  /*f430*/  FSEL R85, R10, -INF , !P2 ;  /* 0xff8000000a557808 */ /* 0x000fe40005000000 */
[----:B------:R-:W-:Y:S02]  /*f440*/  FSEL R87, R9, -INF , !P1 ;  /* 0xff80000009577808 */ /* 0x000fe40004800000 */
[----:B------:R-:W-:Y:S02]  /*f450*/  FMNMX3.FTZ R3, R3, R99, R251, !PT ;  /* 0x0000006303037276 */ /* 0x000fe400078100fb */
[----:B------:R-:W-:Y:S02]  /*f460*/  FSEL R70, R7, -INF , !P6 ;  /* 0xff80000007467808 */ /* 0x000fe40007000000 */
[----:B------:R-:W-:-:S02]  /*f470*/  FSEL R69, R4, -INF , !P4 ;  /* 0xff80000004457808 */ /* 0x000fc40006000000 */
        /* <DEDUP_REMOVED lines=10> */
[----:B------:R-:W-:-:S05]  /*f520*/  FSEL R5, R5, RZ, P1 ;  /* 0x000000ff05057208 */ /* 0x000fca0000800000 */
[--C-:B------:R-:W-:Y:S01]  /*f530*/  FFMA.FTZ R2, R14, R0, -R5.reuse ;  /* 0x000000000e027223 */ /* 0x100fe20000010805 */
[----:B---3--:R-:W-:Y:S01]  /*f540*/  FMNMX.FTZ R120, R3, R4, !PT ;  /* 0x0000000403787209 */ /* 0x008fe20007810000 */
[----:B------:R-:W-:-:S04]  /*f550*/  FFMA.FTZ R4, R15, R0, -R5 ;  /* 0x000000000f047223 */ /* 0x000fc80000010805 */
[----:B------:R1:W-:Y:S01]  /*f560*/  MUFU.EX2 R190, R4 ;  /* 0x0000000400be7308 */ /* 0x0003e20000000800 */
[----:B------:R-:W-:Y:S01]  /*f570*/  FMUL.FTZ R3, R0, R120 ;  /* 0x0000007800037220 */ /* 0x000fe20000410000 */
[----:B------:R-:W-:Y:S02]  /*f580*/  FSETP.NEU.FTZ.AND P0, PT, R120, -INF , PT ;  /* 0xff8000007800780b */ /* 0x000fe40003f1d000 */
[----:B------:R2:W3:Y:S02]  /*f590*/  MUFU.EX2 R199, R2 ;  /* 0x0000000200c77308 */ /* 0x0004e40000000800 */
[----:B------:R-:W-:Y:S02]  /*f5a0*/  FSEL R3, R3, RZ, P0 ;  /* 0x000000ff03037208 */ /* 0x000fe40000000000 */
[----:B-1----:R-:W-:Y:S01]  /*f5b0*/  LOP3.LUT R4, R46, 0x200, R47, 0xf8, !PT ;  /* 0x000002002e047812 */ /* 0x002fe200078ef82f */
[-CC-:B------:R-:W-:Y:S01]  /*f5c0*/  FFMA.FTZ R6, R13, R0.reuse, -R5.reuse ;  /* 0x000000000d067223 */ /* 0x180fe20000010805 */
[----:B--2---:R-:W-:-:S03]  /*f5d0*/  FFMA.FTZ R2, R12, R0, -R5 ;  /* 0x000000000c027223 */ /* 0x004fc60000010805 */
[----:B------:R-:W-:Y:S01]  /*f5e0*/  IMAD R168, R4, 0x2, R224 ;  /* 0x0000000204a87824 */ /* 0x000fe200078e02e0 */
[----:B------:R1:W-:Y:S04]  /*f5f0*/  MUFU.EX2 R207, R2 ;  /* 0x0000000200cf7308 */ /* 0x0003e80000000800 */
[----:B------:R-:W2:Y:S01]  /*f600*/  LDSM.16.MT88.4 R12, [R168+0xa000] ;  /* 0x00a00000a80c783b */ /* 0x000ea20000004200 */
[----:B------:R4:W5:Y:S01]  /*f610*/  MUFU.EX2 R206, R6 ;  /* 0x0000000600ce7308 */ /* 0x0009620000000800 */
[-CC-:B------:R-:W-:Y:S01]  /*f620*/  FFMA.FTZ R4, R17, R0.reuse, -R3.reuse ;  /* 0x0000000011047223 */ /* 0x180fe20000010803 */
[----:B-1----:R-:W-:Y:S01]  /*f630*/  FFMA.FTZ R2, R19, R0, -R3 ;  /* 0x0000000013027223 */ /* 0x002fe20000010803 */
[----:B----4-:R-:W-:-:S03]  /*f640*/  FSEL R6, R121, RZ, P1 ;  /* 0x000000ff79067208 */ /* 0x010fc60000800000 */
[----:B------:R1:W-:Y:S02]  /*f650*/  MUFU.EX2 R198, R2 ;  /* 0x0000000200c67308 */ /* 0x0003e40000000800 */
[----:B------:R-:W-:Y:S02]  /*f660*/  FADD.FTZ R7, R37, -R6 ;  /* 0x8000000625077221 */ /* 0x000fe40000010000 */
[----:B------:R4:W-:Y:S01]  /*f670*/  MUFU.EX2 R197, R4 ;  /* 0x0000000400c57308 */ /* 0x0009e20000000800 */
[----:B-1----:R-:W-:Y:S01]  /*f680*/  FSEL R2, R120, RZ, P0 ;  /* 0x000000ff78027208 */ /* 0x002fe20000000000 */
[----:B------:R-:W-:-:S04]  /*f690*/  FMUL.FTZ R7, R0, R7 ;  /* 0x0000000700077220 */ /* 0x000fc80000410000 */
[----:B------:R-:W-:Y:S01]  /*f6a0*/  FADD.FTZ R2, R38, -R2 ;  /* 0x8000000226027221 */ /* 0x000fe20000010000 */
[-CC-:B------:R-:W-:Y:S01]  /*f6b0*/  FFMA.FTZ R6, R18, R0.reuse, -R3.reuse ;  /* 0x0000000012067223 */ /* 0x180fe20000010803 */
[----:B----4-:R-:W-:Y:S02]  /*f6c0*/  FFMA.FTZ R4, R16, R0, -R3 ;  /* 0x0000000010047223 */ /* 0x010fe40000010803 */
[----:B------:R-:W-:Y:S01]  /*f6d0*/  FMUL.FTZ R2, R0, R2 ;  /* 0x0000000200027220 */ /* 0x000fe20000410000 */
[----:B------:R-:W-:Y:S01]  /*f6e0*/  R2P PR, R221, 0x6 ;  /* 0x00000006dd007804 */ /* 0x000fe20000000000 */
[----:B------:R1:W-:Y:S04]  /*f6f0*/  MUFU.EX2 R205, R6 ;  /* 0x0000000600cd7308 */ /* 0x0003e80000000800 */
[----:B------:R4:W-:Y:S04]  /*f700*/  MUFU.EX2 R202, R4 ;  /* 0x0000000400ca7308 */ /* 0x0009e80000000800 */
[----:B------:R-:W2:Y:S04]  /*f710*/  MUFU.EX2 R7, R7 ;  /* 0x0000000700077308 */ /* 0x000ea80000000800 */
[----:B------:R5:W2:Y:S01]  /*f720*/  MUFU.EX2 R37, R2 ;  /* 0x0000000200257308 */ /* 0x000aa20000000800 */
[----:B-1----:R-:W-:-:S02]  /*f730*/  IMAD.MOV.U32 R6, RZ, RZ, 0x20 ;  /* 0x00000020ff067424 */ /* 0x002fc400078e00ff */
[----:B------:R-:W-:Y:S02]  /*f740*/  IMAD.MOV.U32 R127, RZ, RZ, R36 ;  /* 0x000000ffff7f7224 */ /* 0x000fe400078e0024 */
[----:B------:R-:W-:Y:S01]  /*f750*/  VIADD R36, R168, 0xa040 ;  /* 0x0000a040a8247836 */ /* 0x000fe20000000000 */
[----:B----4-:R-:W-:Y:S02]  /*f760*/  SEL R4, R6, 0xffffffe0, !P1 ;  /* 0xffffffe006047807 */ /* 0x010fe40004800000 */
[----:B---3--:R-:W-:Y:S01]  /*f770*/  F2FP.BF16.F32.PACK_AB R8, R199, R190 ;  /* 0x000000bec708723e */ /* 0x008fe200000010ff */
[----:B-----5:R-:W-:Y:S01]  /*f780*/  VIADD R2, R168, 0xa000 ;  /* 0x0000a000a8027836 */ /* 0x020fe20000000000 */
[----:B------:R-:W-:Y:S01]  /*f790*/  F2FP.BF16.F32.PACK_AB R10, R207, R206 ;  /* 0x000000cecf0a723e */ /* 0x000fe200000010ff */
[----:B--2---:R-:W-:Y:S01]  /*f7a0*/  FMUL.FTZ R164, R164, R7 ;  /* 0x00000007a4a47220 */ /* 0x004fe20000410000 */
[----:B------:R-:W-:Y:S01]  /*f7b0*/  F2FP.BF16.F32.PACK_AB R9, R198, R197 ;  /* 0x000000c5c609723e */ /* 0x000fe200000010ff */
[----:B------:R-:W-:Y:S01]  /*f7c0*/  @P2 VIADD R36, R2, 0xffffffc0 ;  /* 0xffffffc002242836 */ /* 0x000fe20000000000 */
[----:B------:R-:W-:Y:S01]  /*f7d0*/  F2FP.BF16.F32.PACK_AB R11, R202, R205 ;  /* 0x000000cdca0b723e */ /* 0x000fe200000010ff */
[----:B------:R-:W-:Y:S01]  /*f7e0*/  FMUL.FTZ R165, R165, R7 ;  /* 0x00000007a5a57220 */ /* 0x000fe20000410000 */
[-C--:B------:R-:W-:Y:S01]  /*f7f0*/  FMUL.FTZ R166, R166, R37.reuse ;  /* 0x00000025a6a67220 */ /* 0x080fe20000410000 */
[----:B------:R-:W-:Y:S01]  /*f800*/  FMUL.FTZ R167, R167, R37 ;  /* 0x00000025a7a77220 */ /* 0x000fe20000410000 */
[-C--:B------:R-:W-:Y:S01]  /*f810*/  FMUL.FTZ R160, R160, R7.reuse ;  /* 0x00000007a0a07220 */ /* 0x080fe20000410000 */
[----:B------:R-:W-:Y:S01]  /*f820*/  FMUL.FTZ R161, R161, R7 ;  /* 0x00000007a1a17220 */ /* 0x000fe20000410000 */
[-C--:B------:R-:W-:Y:S01]  /*f830*/  FMUL.FTZ R162, R162, R37.reuse ;  /* 0x00000025a2a27220 */ /* 0x080fe20000410000 */
[----:B------:R-:W-:Y:S01]  /*f840*/  FMUL.FTZ R163, R163, R37 ;  /* 0x00000025a3a37220 */ /* 0x000fe20000410000 */
[----:B------:R-:W-:Y:S01]  /*f850*/  IMAD.IADD R88, R168, 0x1, R4 ;  /* 0x00000001a8587824 */ /* 0x000fe200078e0204 */
[----:B------:R-:W-:Y:S01]  /*f860*/  LDSM.16.MT88.4 R20, [R36] ;  /* 0x000000002414783b */ /* 0x000fe20000004200 */
[----:B------:R-:W-:Y:S01]  /*f870*/  IMAD.IADD R107, R4, 0x1, R36 ;  /* 0x00000001046b7824 */ /* 0x000fe200078e0224 */
[----:B------:R-:W-:Y:S02]  /*f880*/  HMMA.16816.F32.BF16 R24, R8, R12, R164 ;  /* 0x0000000c0818723c */ /* 0x000fe400000418a4 */
[----:B------:R-:W1:Y:S01]  /*f890*/  LDSM.16.MT88.4 R16, [R88+0xa000] ;  /* 0x00a000005810783b */ /* 0x000e620000004200 */
[----:B------:R-:W-:-:S05]  /*f8a0*/  FFMA.FTZ R4, R30, R0, -R5 ;  /* 0x000000001e047223 */ /* 0x000fca0000010805 */
[----:B------:R-:W-:Y:S01]  /*f8b0*/  HMMA.16816.F32.BF16 R32, R8, R14, R160 ;  /* 0x0000000e0820723c */ /* 0x000fe200000418a0 */
[----:B------:R-:W2:Y:S01]  /*f8c0*/  LDSM.16.MT88.4 R12, [R107] ;  /* 0x000000006b0c783b */ /* 0x000ea20000004200 */
[----:B------:R3:W-:Y:S01]  /*f8d0*/  MUFU.EX2 R189, R4 ;  /* 0x0000000400bd7308 */ /* 0x0007e20000000800 */
[-CC-:B------:R-:W-:Y:S01]  /*f8e0*/  FFMA.FTZ R2, R28, R0.reuse, -R5.reuse ;  /* 0x000000001c027223 */ /* 0x180fe20000010805 */
[-CC-:B------:R-:W-:Y:S01]  /*f8f0*/  FFMA.FTZ R6, R29, R0.reuse, -R5.reuse ;  /* 0x000000001d067223 */ /* 0x180fe20000010805 */
[-C--:B---3--:R-:W-:Y:S02]  /*f900*/  FFMA.FTZ R4, R31, R0.reuse, -R5 ;  /* 0x000000001f047223 */ /* 0x088fe40000010805 */
[----:B------:R-:W3:Y:S01]  /*f910*/  LDSM.16.MT88.4 R28, [R168+0xa800] ;  /* 0x00a80000a81c783b */ /* 0x000ee20000004200 */
[----:B------:R4:W5:Y:S04]  /*f920*/  MUFU.EX2 R194, R2 ;  /* 0x0000000200c27308 */ /* 0x0009680000000800 */
[----:B------:R5:W-:Y:S04]  /*f930*/  MUFU.EX2 R193, R6 ;  /* 0x0000000600c17308 */ /* 0x000be80000000800 */
[----:B------:R1:W3:Y:S01]  /*f940*/  MUFU.EX2 R192, R4 ;  /* 0x0000000400c07308 */ /* 0x0002e20000000800 */
[----:B----4-:R-:W-:-:S04]  /*f950*/  FFMA.FTZ R2, R39, R0, -R3 ;  /* 0x0000000027027223 */ /* 0x010fc80000010803 */
[----:B------:R4:W-:Y:S01]  /*f960*/  MUFU.EX2 R185, R2 ;  /* 0x0000000200b97308 */ /* 0x0009e20000000800 */
[-CC-:B-----5:R-:W-:Y:S01]  /*f970*/  FFMA.FTZ R6, R49, R0.reuse, -R3.reuse ;  /* 0x0000000031067223 */ /* 0x1a0fe20000010803 */
[----:B-1----:R-:W-:-:S03]  /*f980*/  FFMA.FTZ R4, R50, R0, -R3 ;  /* 0x0000000032047223 */ /* 0x002fc60000010803 */
[----:B------:R-:W1:Y:S04]  /*f990*/  MUFU.EX2 R183, R6 ;  /* 0x0000000600b77308 */ /* 0x000e680000000800 */
[----:B------:R-:W-:Y:S01]  /*f9a0*/  MUFU.EX2 R184, R4 ;  /* 0x0000000400b87308 */ /* 0x000fe20000000800 */
[----:B----4-:R-:W-:-:S04]  /*f9b0*/  FFMA.FTZ R2, R48, R0, -R3 ;  /* 0x0000000030027223 */ /* 0x010fc80000010803 */
[----:B------:R-:W4:Y:S01]  /*f9c0*/  MUFU.EX2 R182, R2 ;  /* 0x0000000200b67308 */ /* 0x000f220000000800 */
        /* <DEDUP_REMOVED lines=25> */
[----:B------:R-:W-:Y:S01]  /*fb60*/  HMMA.16816.F32.BF16 R40, R8, R16, R156 ;  /* 0x000000100828723c */ /* 0x000fe2000004189c */
[----:B------:R-:W-:-:S02]  /*fb70*/  IMAD.MOV.U32 R171, RZ, RZ, R44 ;  /* 0x000000ffffab7224 */ /* 0x000fc400078e002c */
[----:B------:R-:W5:Y:S05]  /*fb80*/  LDSM.16.MT88.4 R44, [R88+0xa800] ;  /* 0x00a80000582c783b */ /* 0x000f6a0000004200 */
[C---:B------:R-:W-:Y:S01]  /*fb90*/  HMMA.16816.F32.BF16 R152, R8.reuse, R18, R152 ;  /* 0x000000120898723c */ /* 0x040fe20000041898 */
[----:B------:R-:W5:Y:S07]  /*fba0*/  LDSM.16.MT88.4 R16, [R107+0x800] ;  /* 0x000800006b10783b */ /* 0x000f6e0000004200 */
[C---:B--2---:R-:W-:Y:S08]  /*fbb0*/  HMMA.16816.F32.BF16 R140, R8.reuse, R12, R140 ;  /* 0x0000000c088c723c */ /* 0x044ff0000004188c */
[C---:B------:R-:W-:Y:S08]  /*fbc0*/  HMMA.16816.F32.BF16 R52, R8.reuse, R20, R148 ;  /* 0x000000140834723c */ /* 0x040ff00000041894 */
[C---:B------:R-:W-:Y:S01]  /*fbd0*/  HMMA.16816.F32.BF16 R60, R8.reuse, R22, R144 ;  /* 0x00000016083c723c */ /* 0x040fe20000041890 */
[----:B------:R-:W2:Y:S07]  /*fbe0*/  LDSM.16.MT88.4 R20, [R36+0x800] ;  /* 0x000800002414783b */ /* 0x000eae0000004200 */
[----:B------:R-:W-:Y:S01]  /*fbf0*/  HMMA.16816.F32.BF16 R12, R8, R14, R136 ;  /* 0x0000000e080c723c */ /* 0x000fe20000041888 */
[----:B------:R-:W-:-:S02]  /*fc00*/  F2FP.BF16.F32.PACK_AB R8, R194, R189 ;  /* 0x000000bdc208723e */ /* 0x000fc400000010ff */
[----:B---3--:R-:W-:Y:S02]  /*fc10*/  F2FP.BF16.F32.PACK_AB R10, R192, R193 ;  /* 0x000000c1c00a723e */ /* 0x008fe400000010ff */
[----:B-1----:R-:W-:Y:S02]  /*fc20*/  F2FP.BF16.F32.PACK_AB R9, R183, R185 ;  /* 0x000000b9b709723e */ /* 0x002fe400000010ff */
[----:B----4-:R-:W-:Y:S01]  /*fc30*/  F2FP.BF16.F32.PACK_AB R11, R182, R184 ;  /* 0x000000b8b60b723e */ /* 0x010fe200000010ff */
[-CC-:B------:R-:W-:Y:S01]  /*fc40*/  FFMA.FTZ R2, R51, R0.reuse, -R5.reuse ;  /* 0x0000000033027223 */ /* 0x180fe20000010805 */
[-C--:B------:R-:W-:Y:S01]  /*fc50*/  FFMA.FTZ R4, R56, R0.reuse, -R5 ;  /* 0x0000000038047223 */ /* 0x080fe20000010805 */
[----:B------:R-:W-:Y:S01]  /*fc60*/  FFMA.FTZ R6, R59, R0, -R3 ;  /* 0x000000003b067223 */ /* 0x000fe20000010803 */
[----:B------:R-:W-:-:S03]  /*fc70*/  IMAD.MOV.U32 R91, RZ, RZ, R171 ;  /* 0x000000ffff5b7224 */ /* 0x000fc600078e00ab */
[C---:B------:R-:W-:Y:S01]  /*fc80*/  HMMA.16816.F32.BF16 R24, R8.reuse, R28, R24 ;  /* 0x0000001c0818723c */ /* 0x040fe20000041818 */
[----:B------:R1:W-:Y:S01]  /*fc90*/  MUFU.EX2 R179, R2 ;  /* 0x0000000200b37308 */ /* 0x0003e20000000800 */
[----:B------:R-:W-:Y:S06]  /*fca0*/  LDSM.16.MT88.4 R48, [R88+0xb000] ;  /* 0x00b000005830783b */ /* 0x000fec0000004200 */
[----:B------:R-:W-:Y:S01]  /*fcb0*/  HMMA.16816.F32.BF16 R32, R8, R30, R32 ;  /* 0x0000001e0820723c */ /* 0x000fe20000041820 */
[----:B------:R-:W3:Y:S01]  /*fcc0*/  LDSM.16.MT88.4 R28, [R168+0xb000] ;  /* 0x00b00000a81c783b */ /* 0x000ee20000004200 */
[----:B------:R4:W2:Y:S01]  /*fcd0*/  MUFU.EX2 R178, R4 ;  /* 0x0000000400b27308 */ /* 0x0008a20000000800 */
[----:B-1----:R-:W-:-:S04]  /*fce0*/  FFMA.FTZ R2, R57, R0, -R5 ;  /* 0x0000000039027223 */ /* 0x002fc80000010805 */
[----:B------:R1:W-:Y:S01]  /*fcf0*/  MUFU.EX2 R177, R2 ;  /* 0x0000000200b17308 */ /* 0x0003e20000000800 */
[----:B----4-:R-:W-:-:S03]  /*fd00*/  FFMA.FTZ R4, R58, R0, -R5 ;  /* 0x000000003a047223 */ /* 0x010fc60000010805 */
[----:B------:R-:W-:Y:S01]  /*fd10*/  MUFU.EX2 R167, R6 ;  /* 0x0000000600a77308 */ /* 0x000fe20000000800 */
[----:B-----5:R-:W-:Y:S01]  /*fd20*/  HMMA.16816.F32.BF16 R40, R8, R44, R40 ;  /* 0x0000002c0828723c */ /* 0x020fe20000041828 */
[----:B------:R-:W4:Y:S02]  /*fd30*/  LDSM.16.MT88.4 R56, [R36+0x1000] ;  /* 0x001000002438783b */ /* 0x000f240000004200 */
[----:B------:R5:W3:Y:S01]  /*fd40*/  MUFU.EX2 R176, R4 ;  /* 0x0000000400b07308 */ /* 0x000ae20000000800 */
[----:B-1----:R-:W-:-:S04]  /*fd50*/  FFMA.FTZ R2, R66, R0, -R3 ;  /* 0x0000000042027223 */ /* 0x002fc80000010803 */
[----:B------:R1:W3:Y:S01]  /*fd60*/  MUFU.EX2 R175, R2 ;  /* 0x0000000200af7308 */ /* 0x0002e20000000800 */
[----:B-----5:R-:W-:-:S04]  /*fd70*/  FFMA.FTZ R4, R65, R0, -R3 ;  /* 0x0000000041047223 */ /* 0x020fc80000010803 */
[----:B------:R-:W-:Y:S01]  /*fd80*/  MUFU.EX2 R171, R4 ;  /* 0x0000000400ab7308 */ /* 0x000fe20000000800 */
[----:B-1----:R-:W-:-:S04]  /*fd90*/  FFMA.FTZ R2, R67, R0, -R3 ;  /* 0x0000000043027223 */ /* 0x002fc80000010803 */
[----:B------:R-:W1:Y:S01]  /*fda0*/  MUFU.EX2 R166, R2 ;  /* 0x0000000200a67308 */ /* 0x000e620000000800 */
[C---:B------:R-:W-:Y:S08]  /*fdb0*/  HMMA.16816.F32.BF16 R140, R8.reuse, R16, R140 ;  /* 0x00000010088c723c */ /* 0x040ff0000004188c */
[C---:B------:R-:W-:Y:S01]  /*fdc0*/  HMMA.16816.F32.BF16 R12, R8.reuse, R18, R12 ;  /* 0x00000012080c723c */ /* 0x040fe2000004180c */
[----:B------:R-:W5:Y:S07]  /*fdd0*/  LDSM.16.MT88.4 R16, [R107+0x1000] ;  /* 0x001000006b10783b */ /* 0x000f6e0000004200 */
[C---:B------:R-:W-:Y:S08]  /*fde0*/  HMMA.16816.F32.BF16 R44, R8.reuse, R46, R152 ;  /* 0x0000002e082c723c */ /* 0x040ff00000041898 */
[C---:B--2---:R-:W-:Y:S08]  /*fdf0*/  HMMA.16816.F32.BF16 R52, R8.reuse, R20, R52 ;  /* 0x000000140834723c */ /* 0x044ff00000041834 */
[----:B------:R-:W-:Y:S01]  /*fe00*/  HMMA.16816.F32.BF16 R60, R8, R22, R60 ;  /* 0x00000016083c723c */ /* 0x000fe2000004183c */
[----:B------:R-:W-:-:S02]  /*fe10*/  F2FP.BF16.F32.PACK_AB R8, R178, R179 ;  /* 0x000000b3b208723e */ /* 0x000fc400000010ff */
[----:B---3--:R-:W-:Y:S02]  /*fe20*/  F2FP.BF16.F32.PACK_AB R10, R176, R177 ;  /* 0x000000b1b00a723e */ /* 0x008fe400000010ff */
[----:B------:R-:W-:Y:S02]  /*fe30*/  F2FP.BF16.F32.PACK_AB R9, R167, R175 ;  /* 0x000000afa709723e */ /* 0x000fe400000010ff */
[----:B-1----:R-:W-:Y:S01]  /*fe40*/  F2FP.BF16.F32.PACK_AB R11, R166, R171 ;  /* 0x000000aba60b723e */ /* 0x002fe200000010ff */
[----:B------:R-:W-:-:S06]  /*fe50*/  FFMA.FTZ R2, R68, R0, -R5 ;  /* 0x0000000044027223 */ /* 0x000fcc0000010805 */
[----:B------:R-:W-:Y:S01]  /*fe60*/  HMMA.16816.F32.BF16 R20, R8, R28, R24 ;  /* 0x0000001c0814723c */ /* 0x000fe20000041818 */
[----:B------:R-:W1:Y:S01]  /*fe70*/  LDSM.16.MT88.4 R24, [R168+0xb800] ;  /* 0x00b80000a818783b */ /* 0x000e620000004200 */
[----:B------:R2:W-:Y:S01]  /*fe80*/  MUFU.EX2 R163, R2 ;  /* 0x0000000200a37308 */ /* 0x0005e20000000800 */
[----:B------:R-:W-:-:S04]  /*fe90*/  FFMA.FTZ R4, R73, R0, -R5 ;  /* 0x0000000049047223 */ /* 0x000fc80000010805 */
[----:B------:R3:W5:Y:S01]  /*fea0*/  MUFU.EX2 R162, R4 ;  /* 0x0000000400a27308 */ /* 0x0007620000000800 */
[----:B--2---:R-:W-:-:S04]  /*feb0*/  FFMA.FTZ R2, R74, R0, -R5 ;  /* 0x000000004a027223 */ /* 0x004fc80000010805 */
[----:B------:R2:W-:Y:S01]  /*fec0*/  MUFU.EX2 R165, R2 ;  /* 0x0000000200a57308 */ /* 0x0005e20000000800 */
[-C--:B---3--:R-:W-:Y:S01]  /*fed0*/  FFMA.FTZ R4, R72, R0.reuse, -R5 ;  /* 0x0000000048047223 */ /* 0x088fe20000010805 */
[----:B------:R-:W-:-:S03]  /*fee0*/  FFMA.FTZ R6, R78, R0, -R3 ;  /* 0x000000004e067223 */ /* 0x000fc60000010803 */
[----:B------:R3:W1:Y:S01]  /*fef0*/  MUFU.EX2 R164, R4 ;  /* 0x0000000400a47308 */ /* 0x0006620000000800 */
[----:B------:R-:W-:Y:S02]  /*ff00*/  IMAD.MOV.U32 R67, RZ, RZ, R127 ;  /* 0x000000ffff437224 */ /* 0x000fe400078e007f */
[----:B--2---:R-:W-:-:S04]  /*ff10*/  FFMA.FTZ R2, R77, R0, -R3 ;  /* 0x000000004d027223 */ /* 0x004fc80000010803 */
[----:B------:R2:W-:Y:S01]  /*ff20*/  MUFU.EX2 R159, R2 ;  /* 0x00000002009f7308 */ /* 0x0005e20000000800 */
[-C--:B---3--:R-:W-:Y:S01]  /*ff30*/  FFMA.FTZ R4, R76, R0.reuse, -R3 ;  /* 0x000000004c047223 */ /* 0x088fe20000010803 */
[----:B------:R-:W-:Y:S02]  /*ff40*/  IMAD.MOV.U32 R127, RZ, RZ, R71 ;  /* 0x000000ffff7f7224 */ /* 0x000fe400078e0047 */
[----:B------:R-:W-:Y:S01]  /*ff50*/  IMAD.MOV.U32 R38, RZ, RZ, R70 ;  /* 0x000000ffff267224 */ /* 0x000fe200078e0046 */
[----:B------:R-:W3:Y:S01]  /*ff60*/  MUFU.EX2 R158, R6 ;  /* 0x00000006009e7308 */ /* 0x000ee20000000800 */
[----:B------:R-:W-:Y:S02]  /*ff70*/  IMAD.MOV.U32 R150, RZ, RZ, R69 ;  /* 0x000000ffff967224 */ /* 0x000fe400078e0045 */
[----:B------:R-:W-:Y:S01]  /*ff80*/  HMMA.16816.F32.BF16 R68, R8, R50, R44 ;  /* 0x000000320844723c */ /* 0x000fe2000004182c */
[----:B------:R-:W-:Y:S01]  /*ff90*/  MUFU.EX2 R161, R4 ;  /* 0x0000000400a17308 */ /* 0x000fe20000000800 */
[----:B------:R-:W3:Y:S01]  /*ffa0*/  LDSM.16.MT88.4 R44, [R88+0xb800] ;  /* 0x00b80000582c783b */ /* 0x000ee20000004200 */
[----:B--2---:R-:W-:-:S04]  /*ffb0*/  FFMA.FTZ R2, R75, R0, -R3 ;  /* 0x000000004b027223 */ /* 0x004fc80000010803 */
[----:B------:R2:W3:Y:S01]  /*ffc0*/  MUFU.EX2 R160, R2 ;  /* 0x0000000200a07308 */ /* 0x0004e20000000800 */
[C---:B------:R-:W-:Y:S08]  /*ffd0*/  HMMA.16816.F32.BF16 R28, R8.reuse, R30, R32 ;  /* 0x0000001e081c723c */ /* 0x040ff00000041820 */
[C---:B------:R-:W-:Y:S01]  /*ffe0*/  HMMA.16816.F32.BF16 R32, R8.reuse, R48, R40 ;  /* 0x000000300820723c */ /* 0x040fe20000041828 */
[----:B------:R-:W-:Y:S07]  /*fff0*/  LDSM.16.MT88.4 R48, [R36+0x1800] ;  /* 0x001800002430783b */ /* 0x000fee0000004200 */
[C---:B----4-:R-:W-:Y:S08]  /*10000*/  HMMA.16816.F32.BF16 R52, R8.reuse, R56, R52 ;  /* 0x000000380834723c */ /* 0x050ff00000041834 */
[C---:B------:R-:W-:Y:S08]  /*10010*/  HMMA.16816.F32.BF16 R72, R8.reuse, R58, R60 ;  /* 0x0000003a0848723c */ /* 0x040ff0000004183c */
[C---:B-----5:R-:W-:Y:S01]  /*10020*/  HMMA.16816.F32.BF16 R40, R8.reuse, R18, R12 ;  /* 0x000000120828723c */ /* 0x060fe2000004180c */
[----:B------:R-:W4:Y:S07]  /*10030*/  LDSM.16.MT88.4 R12, [R107+0x1800] ;  /* 0x001800006b0c783b */ /* 0x000f2e0000004200 */
[----:B------:R-:W-:Y:S01]  /*10040*/  HMMA.16816.F32.BF16 R56, R8, R16, R140 ;  /* 0x000000100838723c */ /* 0x000fe2000004188c */
[----:B------:R-:W-:Y:S01]  /*10050*/  F2FP.BF16.F32.PACK_AB R8, R162, R163 ;  /* 0x000000a3a208723e */ /* 0x000fe200000010ff */
[-CC-:B--2---:R-:W-:Y:S01]  /*10060*/  FFMA.FTZ R2, R105, R0.reuse, -R5.reuse ;  /* 0x0000000069027223 */ /* 0x184fe20000010805 */
[----:B-1----:R-:W-:Y:S01]  /*10070*/  F2FP.BF16.F32.PACK_AB R10, R164, R165 ;  /* 0x000000a5a40a723e */ /* 0x002fe200000010ff */
[----:B------:R-:W-:Y:S01]  /*10080*/  FFMA.FTZ R4, R104, R0, -R5 ;  /* 0x0000000068047223 */ /* 0x000fe20000010805 */
[----:B---3--:R-:W-:-:S02]  /*10090*/  F2FP.BF16.F32.PACK_AB R9, R158, R159 ;  /* 0x0000009f9e09723e */ /* 0x008fc400000010ff */
[----:B------:R-:W-:Y:S01]  /*100a0*/  F2FP.BF16.F32.PACK_AB R11, R160, R161 ;  /* 0x000000a1a00b723e */ /* 0x000fe200000010ff */
[----:B------:R1:W-:Y:S01]  /*100b0*/  MUFU.EX2 R155, R2 ;  /* 0x00000002009b7308 */ /* 0x0003e20000000800 */
[----:B------:R-:W-:Y:S05]  /*100c0*/  LDSM.16.MT88.4 R16, [R88+0xc000] ;  /* 0x00c000005810783b */ /* 0x000fea0000004200 */
[----:B------:R-:W-:Y:S01]  /*100d0*/  HMMA.16816.F32.BF16 R60, R8, R24, R20 ;  /* 0x00000018083c723c */ /* 0x000fe20000041814 */
[----:B------:R-:W2:Y:S01]  /*100e0*/  LDSM.16.MT88.4 R20, [R168+0xc000] ;  /* 0x00c00000a814783b */ /* 0x000ea20000004200 */
[----:B------:R3:W5:Y:S01]  /*100f0*/  MUFU.EX2 R156, R4 ;  /* 0x00000004009c7308 */ /* 0x0007620000000800 */
[----:B-1----:R-:W-:-:S04]  /*10100*/  FFMA.FTZ R2, R79, R0, -R5 ;  /* 0x000000004f027223 */ /* 0x002fc80000010805 */
[----:B------:R1:W-:Y:S01]  /*10110*/  MUFU.EX2 R154, R2 ;  /* 0x00000002009a7308 */ /* 0x0003e20000000800 */
[-C--:B---3--:R-:W-:Y:S01]  /*10120*/  FFMA.FTZ R4, R106, R0.reuse, -R5 ;  /* 0x000000006a047223 */ /* 0x088fe20000010805 */
[----:B------:R-:W-:-:S03]  /*10130*/  FFMA.FTZ R6, R110, R0, -R3 ;  /* 0x000000006e067223 */ /* 0x000fc60000010803 */
[----:B------:R3:W5:Y:S01]  /*10140*/  MUFU.EX2 R157, R4 ;  /* 0x00000004009d7308 */ /* 0x0007620000000800 */
[----:B-1----:R-:W-:-:S04]  /*10150*/  FFMA.FTZ R2, R111, R0, -R3 ;  /* 0x000000006f027223 */ /* 0x002fc80000010803 */
[----:B------:R1:W-:Y:S01]  /*10160*/  MUFU.EX2 R152, R2 ;  /* 0x0000000200987308 */ /* 0x0003e20000000800 */
[-CC-:B---3--:R-:W-:Y:S01]  /*10170*/  FFMA.FTZ R4, R108, R0.reuse, -R3.reuse ;  /* 0x000000006c047223 */ /* 0x188fe20000010803 */
[C---:B------:R-:W-:Y:S02]  /*10180*/  HMMA.16816.F32.BF16 R28, R8.reuse, R26, R28 ;  /* 0x0000001a081c723c */ /* 0x040fe4000004181c */
[----:B------:R-:W3:Y:S04]  /*10190*/  MUFU.EX2 R65, R6 ;  /* 0x0000000600417308 */ /* 0x000ee80000000800 */
[----:B------:R-:W-:Y:S01]  /*101a0*/  MUFU.EX2 R151, R4 ;  /* 0x0000000400977308 */ /* 0x000fe20000000800 */
[----:B-1----:R-:W-:Y:S01]  /*101b0*/  FFMA.FTZ R2, R109, R0, -R3 ;  /* 0x000000006d027223 */ /* 0x002fe20000010803 */
[C---:B------:R-:W-:Y:S03]  /*101c0*/  HMMA.16816.F32.BF16 R24, R8.reuse, R44, R32 ;  /* 0x0000002c0818723c */ /* 0x040fe60000041820 */
[----:B------:R-:W1:Y:S05]  /*101d0*/  MUFU.EX2 R153, R2 ;  /* 0x0000000200997308 */ /* 0x000e6a0000000800 */
[C---:B------:R-:W-:Y:S01]  /*101e0*/  HMMA.16816.F32.BF16 R32, R8.reuse, R46, R68 ;  /* 0x0000002e0820723c */ /* 0x040fe20000041844 */
[----:B------:R-:W2:Y:S07]  /*101f0*/  LDSM.16.MT88.4 R68, [R36+0x2000] ;  /* 0x002000002444783b */ /* 0x000eae0000004200 */
[C---:B----4-:R-:W-:Y:S08]  /*10200*/  HMMA.16816.F32.BF16 R56, R8.reuse, R12, R56 ;  /* 0x0000000c0838723c */ /* 0x050ff00000041838 */
[C---:B------:R-:W-:Y:S08]  /*10210*/  HMMA.16816.F32.BF16 R52, R8.reuse, R48, R52 ;  /* 0x000000300834723c */ /* 0x040ff00000041834 */
[C---:B------:R-:W-:Y:S08]  /*10220*/  HMMA.16816.F32.BF16 R72, R8.reuse, R50, R72 ;  /* 0x000000320848723c */ /* 0x040ff00000041848 */
[----:B------:R-:W-:Y:S01]  /*10230*/  HMMA.16816.F32.BF16 R12, R8, R14, R40 ;  /* 0x0000000e080c723c */ /* 0x000fe20000041828 */
[----:B------:R-:W4:Y:S01]  /*10240*/  LDSM.16.MT88.4 R40, [R107+0x2000] ;  /* 0x002000006b28783b */ /* 0x000f220000004200 */
[----:B-----5:R-:W-:-:S02]  /*10250*/  F2FP.BF16.F32.PACK_AB R8, R156, R155 ;  /* 0x0000009b9c08723e */ /* 0x020fc400000010ff */
[----:B------:R-:W-:Y:S02]  /*10260*/  F2FP.BF16.F32.PACK_AB R10, R157, R154 ;  /* 0x0000009a9d0a723e */ /* 0x000fe400000010ff */
[----:B---3--:R-:W-:Y:S02]  /*10270*/  F2FP.BF16.F32.PACK_AB R9, R65, R152 ;  /* 0x000000984109723e */ /* 0x008fe400000010ff */
[----:B-1----:R-:W-:Y:S01]  /*10280*/  F2FP.BF16.F32.PACK_AB R11, R153, R151 ;  /* 0x00000097990b723e */ /* 0x002fe200000010ff */
[----:B------:R-:W-:-:S06]  /*10290*/  FFMA.FTZ R2, R118, R0, -R5 ;  /* 0x0000000076027223 */ /* 0x000fcc0000010805 */
[----:B--2---:R-:W-:Y:S01]  /*102a0*/  HMMA.16816.F32.BF16 R48, R8, R20, R60 ;  /* 0x000000140830723c */ /* 0x004fe2000004183c */
[----:B------:R1:W-:Y:S01]  /*102b0*/  MUFU.EX2 R39, R2 ;  /* 0x0000000200277308 */ /* 0x0003e20000000800 */
[----:B------:R-:W-:-:S06]  /*102c0*/  FFMA.FTZ R4, R117, R0, -R5 ;  /* 0x0000000075047223 */ /* 0x000fcc0000010805 */
[----:B------:R-:W-:Y:S01]  /*102d0*/  HMMA.16816.F32.BF16 R44, R8, R22, R28 ;  /* 0x00000016082c723c */ /* 0x000fe2000004181c */
[----:B------:R-:W2:Y:S01]  /*102e0*/  LDSM.16.MT88.4 R20, [R168+0xc800] ;  /* 0x00c80000a814783b */ /* 0x000ea20000004200 */
[----:B------:R3:W5:Y:S01]  /*102f0*/  MUFU.EX2 R148, R4 ;  /* 0x0000000400947308 */ /* 0x0007620000000800 */
[----:B-1----:R-:W-:-:S05]  /*10300*/  FFMA.FTZ R2, R119, R0, -R5 ;  /* 0x0000000077027223 */ /* 0x002fca0000010805 */
[C---:B------:R-:W-:Y:S01]  /*10310*/  HMMA.16816.F32.BF16 R28, R8.reuse, R16, R24 ;  /* 0x00000010081c723c */ /* 0x040fe20000041818 */
[----:B------:R-:W1:Y:S01]  /*10320*/  LDSM.16.MT88.4 R24, [R88+0xc800] ;  /* 0x00c800005818783b */ /* 0x000e620000004200 */
[----:B------:R5:W-:Y:S01]  /*10330*/  MUFU.EX2 R149, R2 ;  /* 0x0000000200957308 */ /* 0x000be20000000800 */
[-C--:B------:R-:W-:Y:S01]  /*10340*/  FFMA.FTZ R6, R174, R0.reuse, -R3 ;  /* 0x00000000ae067223 */ /* 0x080fe20000010803 */
[----:B------:R-:W-:Y:S02]  /*10350*/  IMAD.MOV.U32 R174, RZ, RZ, R38 ;  /* 0x000000ffffae7224 */ /* 0x000fe400078e0026 */
[-C--:B---3--:R-:W-:Y:S01]  /*10360*/  FFMA.FTZ R4, R116, R0.reuse, -R5 ;  /* 0x0000000074047223 */ /* 0x088fe20000010805 */
[-CC-:B-----5:R-:W-:Y:S01]  /*10370*/  FFMA.FTZ R2, R173, R0.reuse, -R3.reuse ;  /* 0x00000000ad027223 */ /* 0x1a0fe20000010803 */
[----:B------:R-:W-:Y:S02]  /*10380*/  IMAD.MOV.U32 R173, RZ, RZ, R150 ;  /* 0x000000ffffad7224 */ /* 0x000fe400078e0096 */
[----:B------:R3:W5:Y:S04]  /*10390*/  MUFU.EX2 R150, R4 ;  /* 0x0000000400967308 */ /* 0x0007680000000800 */
[----:B------:R4:W-:Y:S01]  /*103a0*/  MUFU.EX2 R38, R2 ;  /* 0x0000000200267308 */ /* 0x0009e20000000800 */
[----:B------:R-:W-:Y:S01]  /*103b0*/  HMMA.16816.F32.BF16 R80, R8, R18, R32 ;  /* 0x000000120850723c */ /* 0x000fe20000041820 */
[----:B------:R-:W-:Y:S02]  /*103c0*/  LDSM.16.MT88.4 R16, [R107+0x2800] ;  /* 0x002800006b10783b */ /* 0x000fe40000004200 */
[----:B------:R-:W2:Y:S02]  /*103d0*/  MUFU.EX2 R145, R6 ;  /* 0x0000000600917308 */ /* 0x000ea40000000800 */
[----:B------:R-:W-:Y:S01]  /*103e0*/  LDSM.16.MT88.4 R32, [R88+0xd000] ;  /* 0x00d000005820783b */ /* 0x000fe20000004200 */
[-CC-:B---3--:R-:W-:Y:S01]  /*103f0*/  FFMA.FTZ R4, R172, R0.reuse, -R3.reuse ;  /* 0x00000000ac047223 */ /* 0x188fe20000010803 */
[----:B----4-:R-:W-:-:S03]  /*10400*/  FFMA.FTZ R2, R132, R0, -R3 ;  /* 0x0000000084027223 */ /* 0x010fc60000010803 */
[----:B------:R-:W-:Y:S01]  /*10410*/  MUFU.EX2 R147, R4 ;  /* 0x0000000400937308 */ /* 0x000fe20000000800 */
[C---:B------:R-:W-:Y:S01]  /*10420*/  HMMA.16816.F32.BF16 R76, R8.reuse, R68, R52 ;  /* 0x00000044084c723c */ /* 0x040fe20000041834 */
[----:B------:R-:W3:Y:S02]  /*10430*/  LDSM.16.MT88.4 R52, [R36+0x2800] ;  /* 0x002800002434783b */ /* 0x000ee40000004200 */
[----:B------:R4:W1:Y:S05]  /*10440*/  MUFU.EX2 R146, R2 ;  /* 0x0000000200927308 */ /* 0x00086a0000000800 */
[C---:B------:R-:W-:Y:S08]  /*10450*/  HMMA.16816.F32.BF16 R72, R8.reuse, R70, R72 ;  /* 0x000000460848723c */ /* 0x040ff00000041848 */
[----:B------:R-:W-:Y:S01]  /*10460*/  HMMA.16816.F32.BF16 R60, R8, R40, R56 ;  /* 0x00000028083c723c */ /* 0x000fe20000041838 */
[-CC-:B----4-:R-:W-:Y:S01]  /*10470*/  FFMA.FTZ R2, R170, R0.reuse, -R5.reuse ;  /* 0x00000000aa027223 */ /* 0x190fe20000010805 */
[----:B------:R-:W-:-:S06]  /*10480*/  FFMA.FTZ R4, R169, R0, -R5 ;  /* 0x00000000a9047223 */ /* 0x000fcc0000010805 */
[----:B------:R-:W-:Y:S01]  /*10490*/  HMMA.16816.F32.BF16 R12, R8, R42, R12 ;  /* 0x0000002a080c723c */ /* 0x000fe2000004180c */
[----:B------:R-:W-:Y:S01]  /*104a0*/  F2FP.BF16.F32.PACK_AB R8, R148, R39 ;  /* 0x000000279408723e */ /* 0x000fe200000010ff */
[----:B------:R4:W-:Y:S01]  /*104b0*/  MUFU.EX2 R141, R2 ;  /* 0x00000002008d7308 */ /* 0x0009e20000000800 */
[----:B-----5:R-:W-:Y:S01]  /*104c0*/  F2FP.BF16.F32.PACK_AB R10, R150, R149 ;  /* 0x00000095960a723e */ /* 0x020fe200000010ff */
[----:B------:R-:W-:Y:S01]  /*104d0*/  FFMA.FTZ R6, R180, R0, -R3 ;  /* 0x00000000b4067223 */ /* 0x000fe20000010803 */
[----:B--2---:R-:W-:Y:S01]  /*104e0*/  F2FP.BF16.F32.PACK_AB R9, R145, R38 ;  /* 0x000000269109723e */ /* 0x004fe200000010ff */
[----:B------:R-:W-:Y:S01]  /*104f0*/  LDSM.16.MT88.4 R68, [R36+0x3000] ;  /* 0x003000002444783b */ /* 0x000fe20000004200 */
[----:B-1----:R-:W-:Y:S01]  /*10500*/  F2FP.BF16.F32.PACK_AB R11, R146, R147 ;  /* 0x00000093920b723e */ /* 0x002fe200000010ff */
[----:B------:R1:W2:Y:S01]  /*10510*/  MUFU.EX2 R142, R4 ;  /* 0x00000004008e7308 */ /* 0x0002a20000000800 */
[----:B----4-:R-:W-:-:S05]  /*10520*/  FFMA.FTZ R2, R128, R0, -R5 ;  /* 0x0000000080027223 */ /* 0x010fca0000010805 */
[----:B------:R-:W-:Y:S01]  /*10530*/  HMMA.16816.F32.BF16 R56, R8, R20, R48 ;  /* 0x000000140838723c */ /* 0x000fe20000041830 */
[----:B------:R4:W-:Y:S01]  /*10540*/  MUFU.EX2 R143, R2 ;  /* 0x00000002008f7308 */ /* 0x0009e20000000800 */
[----:B-1----:R-:W-:-:S06]  /*10550*/  FFMA.FTZ R4, R129, R0, -R5 ;  /* 0x0000000081047223 */ /* 0x002fcc0000010805 */
[----:B------:R-:W-:Y:S01]  /*10560*/  HMMA.16816.F32.BF16 R48, R8, R22, R44 ;  /* 0x000000160830723c */ /* 0x000fe2000004182c */
[----:B------:R-:W1:Y:S01]  /*10570*/  LDSM.16.MT88.4 R20, [R168+0xd000] ;  /* 0x00d00000a814783b */ /* 0x000e620000004200 */
[----:B------:R5:W2:Y:S01]  /*10580*/  MUFU.EX2 R144, R4 ;  /* 0x0000000400907308 */ /* 0x000aa20000000800 */
[----:B----4-:R-:W-:-:S04]  /*10590*/  FFMA.FTZ R2, R181, R0, -R3 ;  /* 0x00000000b5027223 */ /* 0x010fc80000010803 */
[----:B------:R4:W-:Y:S01]  /*105a0*/  MUFU.EX2 R138, R2 ;  /* 0x00000002008a7308 */ /* 0x0009e20000000800 */
[----:B-----5:R-:W-:-:S03]  /*105b0*/  FFMA.FTZ R4, R130, R0, -R3 ;  /* 0x0000000082047223 */ /* 0x020fc60000010803 */
[----:B------:R-:W5:Y:S01]  /*105c0*/  MUFU.EX2 R137, R6 ;  /* 0x0000000600897308 */ /* 0x000f620000000800 */
[----:B------:R-:W-:Y:S03]  /*105d0*/  HMMA.16816.F32.BF16 R28, R8, R24, R28 ;  /* 0x00000018081c723c */ /* 0x000fe6000004181c */
[----:B------:R-:W-:Y:S01]  /*105e0*/  MUFU.EX2 R140, R4 ;  /* 0x00000004008c7308 */ /* 0x000fe20000000800 */
[----:B----4-:R-:W-:-:S04]  /*105f0*/  FFMA.FTZ R2, R131, R0, -R3 ;  /* 0x0000000083027223 */ /* 0x010fc80000010803 */
[C---:B------:R-:W-:Y:S01]  /*10600*/  HMMA.16816.F32.BF16 R40, R8.reuse, R26, R80 ;  /* 0x0000001a0828723c */ /* 0x040fe20000041850 */
[----:B------:R-:W4:Y:S07]  /*10610*/  MUFU.EX2 R139, R2 ;  /* 0x00000002008b7308 */ /* 0x000f2e0000000800 */
[----:B---3--:R-:W-:Y:S01]  /*10620*/  HMMA.16816.F32.BF16 R44, R8, R52, R76 ;  /* 0x00000034082c723c */ /* 0x008fe2000004184c */
[----:B------:R-:W-:-:S07]  /*10630*/  IMAD.MOV.U32 R172, RZ, RZ, R87 ;  /* 0x000000ffffac7224 */ /* 0x000fce00078e0057 */
[----:B------:R-:W-:Y:S01]  /*10640*/  HMMA.16816.F32.BF16 R72, R8, R54, R72 ;  /* 0x000000360848723c */ /* 0x000fe20000041848 */
[----:B------:R-:W-:-:S07]  /*10650*/  IMAD.MOV.U32 R170, RZ, RZ, R85 ;  /* 0x000000ffffaa7224 */ /* 0x000fce00078e0055 */
[----:B------:R-:W-:Y:S01]  /*10660*/  HMMA.16816.F32.BF16 R60, R8, R16, R60 ;  /* 0x00000010083c723c */ /* 0x000fe2000004183c */
[----:B------:R-:W-:-:S07]  /*10670*/  IMAD.MOV.U32 R169, RZ, RZ, R86 ;  /* 0x000000ffffa97224 */ /* 0x000fce00078e0056 */
[----:B------:R-:W-:Y:S01]  /*10680*/  HMMA.16816.F32.BF16 R12, R8, R18, R12 ;  /* 0x00000012080c723c */ /* 0x000fe2000004180c */
[----:B------:R-:W3:Y:S01]  /*10690*/  LDSM.16.MT88.4 R16, [R107+0x3000] ;  /* 0x003000006b10783b */ /* 0x000ee20000004200 */
[----:B--2---:R-:W-:Y:S02]  /*106a0*/  F2FP.BF16.F32.PACK_AB R8, R142, R141 ;  /* 0x0000008d8e08723e */ /* 0x004fe400000010ff */
[----:B------:R-:W-:Y:S02]  /*106b0*/  F2FP.BF16.F32.PACK_AB R10, R144, R143 ;  /* 0x0000008f900a723e */ /* 0x000fe400000010ff */
[----:B-----5:R-:W-:Y:S02]  /*106c0*/  F2FP.BF16.F32.PACK_AB R9, R137, R138 ;  /* 0x0000008a8909723e */ /* 0x020fe400000010ff */
[----:B----4-:R-:W-:Y:S01]  /*106d0*/  F2FP.BF16.F32.PACK_AB R11, R139, R140 ;  /* 0x0000008c8b0b723e */ /* 0x010fe200000010ff */
[----:B------:R-:W-:Y:S02]  /*106e0*/  IMAD.MOV.U32 R181, RZ, RZ, R84 ;  /* 0x000000ffffb57224 */ /* 0x000fe400078e0054 */
[----:B------:R-:W-:-:S04]  /*106f0*/  FFMA.FTZ R2, R188, R0, -R5 ;  /* 0x00000000bc027223 */ /* 0x000fc80000010805 */
[----:B------:R-:W-:Y:S01]  /*10700*/  HMMA.16816.F32.BF16 R24, R8, R32, R28 ;  /* 0x000000200818723c */ /* 0x000fe2000004181c */
[----:B------:R2:W-:Y:S01]  /*10710*/  MUFU.EX2 R130, R2 ;  /* 0x0000000200827308 */ /* 0x0005e20000000800 */
[----:B------:R-:W-:-:S06]  /*10720*/  FFMA.FTZ R4, R187, R0, -R5 ;  /* 0x00000000bb047223 */ /* 0x000fcc0000010805 */
[C---:B------:R-:W-:Y:S01]  /*10730*/  HMMA.16816.F32.BF16 R84, R8.reuse, R34, R40 ;  /* 0x000000220854723c */ /* 0x040fe20000041828 */
[----:B------:R-:W4:Y:S01]  /*10740*/  LDSM.16.MT88.4 R32, [R88+0xd800] ;  /* 0x00d800005820783b */ /* 0x000f220000004200 */
[----:B------:R5:W3:Y:S01]  /*10750*/  MUFU.EX2 R132, R4 ;  /* 0x0000000400847308 */ /* 0x000ae20000000800 */
[----:B------:R-:W-:Y:S02]  /*10760*/  IMAD.MOV.U32 R66, RZ, RZ, R126 ;  /* 0x000000ffff427224 */ /* 0x000fe400078e007e */
[----:B------:R-:W-:Y:S01]  /*10770*/  LDSM.16.MT88.4 R40, [R107+0x3800] ;  /* 0x003800006b28783b */ /* 0x000fe20000004200 */
[-CC-:B--2---:R-:W-:Y:S02]  /*10780*/  FFMA.FTZ R2, R191, R0.reuse, -R5.reuse ;  /* 0x00000000bf027223 */ /* 0x184fe40000010805 */
[----:B-1----:R-:W-:Y:S01]  /*10790*/  HMMA.16816.F32.BF16 R52, R8, R22, R48 ;  /* 0x000000160834723c */ /* 0x002fe20000041830 */
[----:B------:R-:W1:Y:S01]  /*107a0*/  LDSM.16.MT88.4 R48, [R36+0x3800] ;  /* 0x003800002430783b */ /* 0x000e620000004200 */
[----:B------:R2:W-:Y:S01]  /*107b0*/  MUFU.EX2 R136, R2 ;  /* 0x0000000200887308 */ /* 0x0005e20000000800 */
[-C--:B-----5:R-:W-:Y:S01]  /*107c0*/  FFMA.FTZ R4, R186, R0.reuse, -R5 ;  /* 0x00000000ba047223 */ /* 0x0a0fe20000010805 */
[----:B------:R-:W-:-:S03]  /*107d0*/  FFMA.FTZ R6, R201, R0, -R3 ;  /* 0x00000000c9067223 */ /* 0x000fc60000010803 */
[----:B------:R5:W4:Y:S01]  /*107e0*/  MUFU.EX2 R131, R4 ;  /* 0x0000000400837308 */ /* 0x000b220000000800 */
[----:B--2---:R-:W-:-:S04]  /*107f0*/  FFMA.FTZ R2, R200, R0, -R3 ;  /* 0x00000000c8027223 */ /* 0x004fc80000010803 */
[----:B------:R2:W-:Y:S01]  /*10800*/  MUFU.EX2 R126, R2 ;  /* 0x00000002007e7308 */ /* 0x0005e20000000800 */
[----:B------:R-:W-:Y:S01]  /*10810*/  HMMA.16816.F32.BF16 R56, R8, R20, R56 ;  /* 0x000000140838723c */ /* 0x000fe20000041838 */
[----:B------:R-:W1:Y:S01]  /*10820*/  LDSM.16.MT88.4 R20, [R168+0xd800] ;  /* 0x00d80000a814783b */ /* 0x000e620000004200 */
[-C--:B-----5:R-:W-:Y:S01]  /*10830*/  FFMA.FTZ R4, R196, R0.reuse, -R3 ;  /* 0x00000000c4047223 */ /* 0x0a0fe20000010803 */
[----:B------:R-:W-:Y:S01]  /*10840*/  IMAD.MOV.U32 R196, RZ, RZ, R127 ;  /* 0x000000ffffc47224 */ /* 0x000fe200078e007f */
[----:B------:R-:W5:Y:S01]  /*10850*/  MUFU.EX2 R128, R6 ;  /* 0x0000000600807308 */ /* 0x000f620000000800 */
[----:B--2---:R-:W-:-:S03]  /*10860*/  FFMA.FTZ R2, R195, R0, -R3 ;  /* 0x00000000c3027223 */ /* 0x004fc60000010803 */
[----:B------:R2:W-:Y:S04]  /*10870*/  MUFU.EX2 R129, R4 ;  /* 0x0000000400817308 */ /* 0x0005e80000000800 */
[----:B------:R4:W5:Y:S01]  /*10880*/  MUFU.EX2 R127, R2 ;  /* 0x00000002007f7308 */ /* 0x0009620000000800 */
[C---:B------:R-:W-:Y:S08]  /*10890*/  HMMA.16816.F32.BF16 R80, R8.reuse, R68, R44 ;  /* 0x000000440850723c */ /* 0x040ff0000004182c */
[----:B------:R-:W-:Y:S01]  /*108a0*/  HMMA.16816.F32.BF16 R76, R8, R70, R72 ;  /* 0x00000046084c723c */ /* 0x000fe20000041848 */
[----:B------:R-:W-:-:S02]  /*108b0*/  IMAD.MOV.U32 R201, RZ, RZ, R122 ;  /* 0x000000ffffc97224 */ /* 0x000fc400078e007a */
[----:B--2---:R-:W-:Y:S01]  /*108c0*/  FFMA.FTZ R4, R203, R0, -R5 ;  /* 0x00000000cb047223 */ /* 0x004fe20000010805 */
[----:B------:R-:W-:Y:S01]  /*108d0*/  IMAD.MOV.U32 R200, RZ, RZ, R123 ;  /* 0x000000ffffc87224 */ /* 0x000fe200078e007b */
[----:B------:R-:W-:Y:S03]  /*108e0*/  LDSM.16.MT88.4 R72, [R36+0x4000] ;  /* 0x004000002448783b */ /* 0x000fe60000004200 */
[C---:B---3--:R-:W-:Y:S08]  /*108f0*/  HMMA.16816.F32.BF16 R68, R8.reuse, R16, R60 ;  /* 0x000000100844723c */ /* 0x048ff0000004183c */
[----:B------:R-:W-:Y:S01]  /*10900*/  HMMA.16816.F32.BF16 R44, R8, R18, R12 ;  /* 0x00000012082c723c */ /* 0x000fe2000004180c */
[----:B------:R-:W-:Y:S01]  /*10910*/  F2FP.BF16.F32.PACK_AB R8, R132, R130 ;  /* 0x000000828408723e */ /* 0x000fe200000010ff */
[----:B----4-:R-:W-:Y:S01]  /*10920*/  FFMA.FTZ R2, R204, R0, -R5 ;  /* 0x00000000cc027223 */ /* 0x010fe20000010805 */
[----:B------:R-:W-:Y:S01]  /*10930*/  F2FP.BF16.F32.PACK_AB R10, R131, R136 ;  /* 0x00000088830a723e */ /* 0x000fe200000010ff */
[----:B------:R-:W-:Y:S01]  /*10940*/  LDSM.16.MT88.4 R12, [R88+0xe000] ;  /* 0x00e00000580c783b */ /* 0x000fe20000004200 */
[----:B-----5:R-:W-:-:S02]  /*10950*/  F2FP.BF16.F32.PACK_AB R9, R128, R126 ;  /* 0x0000007e8009723e */ /* 0x020fc400000010ff */
[----:B------:R-:W-:Y:S01]  /*10960*/  F2FP.BF16.F32.PACK_AB R11, R127, R129 ;  /* 0x000000817f0b723e */ /* 0x000fe200000010ff */
[----:B------:R2:W-:Y:S06]  /*10970*/  MUFU.EX2 R122, R2 ;  /* 0x00000002007a7308 */ /* 0x0005ec0000000800 */
[----:B------:R-:W-:Y:S01]  /*10980*/  HMMA.16816.F32.BF16 R28, R8, R32, R24 ;  /* 0x00000020081c723c */ /* 0x000fe20000041818 */
[----:B------:R-:W3:Y:S01]  /*10990*/  LDSM.16.MT88.4 R24, [R168+0xe000] ;  /* 0x00e00000a818783b */ /* 0x000ee20000004200 */
[----:B------:R4:W5:Y:S01]  /*109a0*/  MUFU.EX2 R123, R4 ;  /* 0x00000004007b7308 */ /* 0x0009620000000800 */
[----:B--2---:R-:W-:-:S05]  /*109b0*/  FFMA.FTZ R2, R124, R0, -R5 ;  /* 0x000000007c027223 */ /* 0x004fca0000010805 */
[----:B-1----:R-:W-:Y:S01]  /*109c0*/  HMMA.16816.F32.BF16 R16, R8, R48, R80 ;  /* 0x000000300810723c */ /* 0x002fe20000041850 */
[----:B------:R1:W-:Y:S01]  /*109d0*/  MUFU.EX2 R124, R2 ;  /* 0x00000002007c7308 */ /* 0x0003e20000000800 */
[----:B----4-:R-:W-:-:S06]  /*109e0*/  FFMA.FTZ R4, R125, R0, -R5 ;  /* 0x000000007d047223 */ /* 0x010fcc0000010805 */
[----:B------:R-:W-:Y:S01]  /*109f0*/  HMMA.16816.F32.BF16 R76, R8, R50, R76 ;  /* 0x00000032084c723c */ /* 0x000fe2000004184c */
[-CC-:B------:R-:W-:Y:S01]  /*10a00*/  FFMA.FTZ R6, R209, R0.reuse, -R3.reuse ;  /* 0x00000000d1067223 */ /* 0x180fe20000010803 */
[----:B------:R2:W4:Y:S01]  /*10a10*/  MUFU.EX2 R125, R4 ;  /* 0x00000004007d7308 */ /* 0x0005220000000800 */
[----:B-1----:R-:W-:-:S05]  /*10a20*/  FFMA.FTZ R2, R211, R0, -R3 ;  /* 0x00000000d3027223 */ /* 0x002fca0000010803 */
[C---:B------:R-:W-:Y:S01]  /*10a30*/  HMMA.16816.F32.BF16 R48, R8.reuse, R40, R68 ;  /* 0x000000280830723c */ /* 0x040fe20000041844 */
[----:B------:R1:W-:Y:S07]  /*10a40*/  MUFU.EX2 R118, R2 ;  /* 0x0000000200767308 */ /* 0x0003ee0000000800 */
[----:B------:R-:W-:Y:S01]  /*10a50*/  HMMA.16816.F32.BF16 R44, R8, R42, R44 ;  /* 0x0000002a082c723c */ /* 0x000fe2000004182c */
[----:B------:R-:W3:Y:S01]  /*10a60*/  LDSM.16.MT88.4 R40, [R107+0x4000] ;  /* 0x004000006b28783b */ /* 0x000ee20000004200 */
[-CC-:B--2---:R-:W-:Y:S01]  /*10a70*/  FFMA.FTZ R4, R208, R0.reuse, -R3.reuse ;  /* 0x00000000d0047223 */ /* 0x184fe20000010803 */
[----:B------:R-:W2:Y:S01]  /*10a80*/  MUFU.EX2 R117, R6 ;  /* 0x0000000600757308 */ /* 0x000ea20000000800 */
[----:B-1----:R-:W-:-:S04]  /*10a90*/  FFMA.FTZ R2, R210, R0, -R3 ;  /* 0x00000000d2027223 */ /* 0x002fc80000010803 */
[C---:B------:R-:W-:Y:S01]  /*10aa0*/  HMMA.16816.F32.BF16 R60, R8.reuse, R20, R56 ;  /* 0x00000014083c723c */ /* 0x040fe20000041838 */
[----:B------:R-:W-:Y:S04]  /*10ab0*/  MUFU.EX2 R119, R4 ;  /* 0x0000000400777308 */ /* 0x000fe80000000800 */
[----:B------:R1:W2:Y:S03]  /*10ac0*/  MUFU.EX2 R116, R2 ;  /* 0x0000000200747308 */ /* 0x0002a60000000800 */
[C---:B------:R-:W-:Y:S08]  /*10ad0*/  HMMA.16816.F32.BF16 R56, R8.reuse, R22, R52 ;  /* 0x000000160838723c */ /* 0x040ff00000041834 */
[----:B------:R-:W-:Y:S01]  /*10ae0*/  HMMA.16816.F32.BF16 R20, R8, R34, R84 ;  /* 0x000000220814723c */ /* 0x000fe20000041854 */
[----:B------:R-:W3:Y:S01]  /*10af0*/  LDSM.16.MT88.4 R32, [R168+0xe800] ;  /* 0x00e80000a820783b */ /* 0x000ee20000004200 */
[-CC-:B-1----:R-:W-:Y:S01]  /*10b00*/  FFMA.FTZ R2, R213, R0.reuse, -R5.reuse ;  /* 0x00000000d5027223 */ /* 0x182fe20000010805 */
[----:B------:R-:W-:-:S03]  /*10b10*/  FFMA.FTZ R4, R212, R0, -R5 ;  /* 0x00000000d4047223 */ /* 0x000fc60000010805 */
[----:B------:R1:W-:Y:S01]  /*10b20*/  MUFU.EX2 R110, R2 ;  /* 0x00000002006e7308 */ /* 0x0003e20000000800 */
[----:B------:R-:W-:Y:S02]  /*10b30*/  IMAD.MOV.U32 R191, RZ, RZ, R115 ;  /* 0x000000ffffbf7224 */ /* 0x000fe400078e0073 */
[----:B------:R-:W-:Y:S02]  /*10b40*/  IMAD.MOV.U32 R186, RZ, RZ, R113 ;  /* 0x000000ffffba7224 */ /* 0x000fe400078e0071 */
[----:B------:R2:W3:Y:S01]  /*10b50*/  MUFU.EX2 R113, R4 ;  /* 0x0000000400717308 */ /* 0x0004e20000000800 */
[----:B-----5:R-:W-:Y:S01]  /*10b60*/  F2FP.BF16.F32.PACK_AB R8, R123, R122 ;  /* 0x0000007a7b08723e */ /* 0x020fe200000010ff */
[----:B-1----:R-:W-:Y:S01]  /*10b70*/  FFMA.FTZ R2, R114, R0, -R5 ;  /* 0x0000000072027223 */ /* 0x002fe20000010805 */
[----:B----4-:R-:W-:-:S03]  /*10b80*/  F2FP.BF16.F32.PACK_AB R10, R125, R124 ;  /* 0x0000007c7d0a723e */ /* 0x010fc600000010ff */
[----:B------:R1:W-:Y:S01]  /*10b90*/  MUFU.EX2 R115, R2 ;  /* 0x0000000200737308 */ /* 0x0003e20000000800 */
[----:B--2---:R-:W-:Y:S01]  /*10ba0*/  FFMA.FTZ R4, R112, R0, -R5 ;  /* 0x0000000070047223 */ /* 0x004fe20000010805 */
[----:B------:R-:W-:Y:S02]  /*10bb0*/  F2FP.BF16.F32.PACK_AB R9, R117, R118 ;  /* 0x000000767509723e */ /* 0x000fe400000010ff */
[----:B------:R-:W-:Y:S01]  /*10bc0*/  F2FP.BF16.F32.PACK_AB R11, R116, R119 ;  /* 0x00000077740b723e */ /* 0x000fe200000010ff */
[----:B------:R2:W4:Y:S01]  /*10bd0*/  MUFU.EX2 R114, R4 ;  /* 0x0000000400727308 */ /* 0x0005220000000800 */
[-CC-:B------:R-:W-:Y:S01]  /*10be0*/  FFMA.FTZ R6, R217, R0.reuse, -R3.reuse ;  /* 0x00000000d9067223 */ /* 0x180fe20000010803 */
[----:B-1----:R-:W-:-:S04]  /*10bf0*/  FFMA.FTZ R2, R216, R0, -R3 ;  /* 0x00000000d8027223 */ /* 0x002fc80000010803 */
[----:B------:R1:W-:Y:S01]  /*10c00*/  MUFU.EX2 R108, R2 ;  /* 0x00000002006c7308 */ /* 0x0003e20000000800 */
[-CC-:B--2---:R-:W-:Y:S01]  /*10c10*/  FFMA.FTZ R4, R215, R0.reuse, -R3.reuse ;  /* 0x00000000d7047223 */ /* 0x184fe20000010803 */
[C---:B---3--:R-:W-:Y:S02]  /*10c20*/  HMMA.16816.F32.BF16 R52, R8.reuse, R24, R60 ;  /* 0x000000180834723c */ /* 0x048fe4000004183c */
[----:B------:R-:W2:Y:S04]  /*10c30*/  MUFU.EX2 R109, R6 ;  /* 0x00000006006d7308 */ /* 0x000ea80000000800 */
[----:B------:R-:W-:Y:S01]  /*10c40*/  MUFU.EX2 R111, R4 ;  /* 0x00000004006f7308 */ /* 0x000fe20000000800 */
[-C--:B-1----:R-:W-:Y:S01]  /*10c50*/  FFMA.FTZ R2, R214, R0.reuse, -R3 ;  /* 0x00000000d6027223 */ /* 0x082fe20000010803 */
[C---:B------:R-:W-:Y:S01]  /*10c60*/  HMMA.16816.F32.BF16 R60, R8.reuse, R26, R56 ;  /* 0x0000001a083c723c */ /* 0x040fe20000041838 */
[----:B------:R-:W-:Y:S02]  /*10c70*/  LDSM.16.MT88.4 R24, [R36+0x4800] ;  /* 0x004800002418783b */ /* 0x000fe40000004200 */
[----:B------:R1:W3:Y:S05]  /*10c80*/  MUFU.EX2 R112, R2 ;  /* 0x0000000200707308 */ /* 0x0002ea0000000800 */
[C---:B------:R-:W-:Y:S01]  /*10c90*/  HMMA.16816.F32.BF16 R84, R8.reuse, R14, R20 ;  /* 0x0000000e0854723c */ /* 0x040fe20000041814 */
[----:B------:R-:W5:Y:S07]  /*10ca0*/  LDSM.16.MT88.4 R20, [R88+0xe800] ;  /* 0x00e800005814783b */ /* 0x000f6e0000004200 */
[C---:B------:R-:W-:Y:S08]  /*10cb0*/  HMMA.16816.F32.BF16 R56, R8.reuse, R12, R28 ;  /* 0x0000000c0838723c */ /* 0x040ff0000004181c */
[C---:B------:R-:W-:Y:S01]  /*10cc0*/  HMMA.16816.F32.BF16 R80, R8.reuse, R72, R16 ;  /* 0x000000480850723c */ /* 0x040fe20000041810 */
[----:B------:R-:W5:Y:S07]  /*10cd0*/  LDSM.16.MT88.4 R16, [R107+0x4800] ;  /* 0x004800006b10783b */ /* 0x000f6e0000004200 */
[----:B------:R-:W-:Y:S01]  /*10ce0*/  HMMA.16816.F32.BF16 R68, R8, R74, R76 ;  /* 0x0000004a0844723c */ /* 0x000fe2000004184c */
[-CC-:B-1----:R-:W-:Y:S01]  /*10cf0*/  FFMA.FTZ R2, R102, R0.reuse, -R5.reuse ;  /* 0x0000000066027223 */ /* 0x182fe20000010805 */
[-C--:B------:R-:W-:Y:S01]  /*10d00*/  FFMA.FTZ R4, R100, R0.reuse, -R5 ;  /* 0x0000000064047223 */ /* 0x080fe20000010805 */
[----:B------:R-:W-:Y:S01]  /*10d10*/  FFMA.FTZ R6, R101, R0, -R3 ;  /* 0x0000000065067223 */ /* 0x000fe20000010803 */
[----:B------:R-:W-:-:S04]  /*10d20*/  IMAD.MOV.U32 R188, RZ, RZ, R99 ;  /* 0x000000ffffbc7224 */ /* 0x000fc800078e0063 */
[C---:B------:R-:W-:Y:S08]  /*10d30*/  HMMA.16816.F32.BF16 R28, R8.reuse, R40, R48 ;  /* 0x00000028081c723c */ /* 0x040ff00000041830 */
[----:B------:R-:W-:Y:S01]  /*10d40*/  HMMA.16816.F32.BF16 R12, R8, R42, R44 ;  /* 0x0000002a080c723c */ /* 0x000fe2000004182c */
[----:B------:R-:W-:Y:S01]  /*10d50*/  F2FP.BF16.F32.PACK_AB R8, R113, R110 ;  /* 0x0000006e7108723e */ /* 0x000fe200000010ff */
[----:B------:R-:W-:Y:S01]  /*10d60*/  IMAD.MOV.U32 R187, RZ, RZ, R103 ;  /* 0x000000ffffbb7224 */ /* 0x000fe200078e0067 */
[----:B----4-:R-:W-:Y:S01]  /*10d70*/  F2FP.BF16.F32.PACK_AB R10, R114, R115 ;  /* 0x00000073720a723e */ /* 0x010fe200000010ff */
[----:B------:R-:W-:Y:S01]  /*10d80*/  LDSM.16.MT88.4 R76, [R36+0x5000] ;  /* 0x00500000244c783b */ /* 0x000fe20000004200 */
[----:B--2---:R-:W-:-:S02]  /*10d90*/  F2FP.BF16.F32.PACK_AB R9, R109, R108 ;  /* 0x0000006c6d09723e */ /* 0x004fc400000010ff */
[----:B---3--:R-:W-:Y:S01]  /*10da0*/  F2FP.BF16.F32.PACK_AB R11, R112, R111 ;  /* 0x0000006f700b723e */ /* 0x008fe200000010ff */
[----:B------:R1:W-:Y:S06]  /*10db0*/  MUFU.EX2 R102, R2 ;  /* 0x0000000200667308 */ /* 0x0003ec0000000800 */
[C---:B------:R-:W-:Y:S01]  /*10dc0*/  HMMA.16816.F32.BF16 R40, R8.reuse, R32, R52 ;  /* 0x000000200828723c */ /* 0x040fe20000041834 */
[----:B------:R-:W-:Y:S07]  /*10dd0*/  LDSM.16.MT88.4 R52, [R88+0xf000] ;  /* 0x00f000005834783b */ /* 0x000fee0000004200 */
        /* <DEDUP_REMOVED lines=9> */
[----:B-----5:R-:W-:Y:S03]  /*10e70*/  HMMA.16816.F32.BF16 R48, R8, R20, R56 ;  /* 0x000000140830723c */ /* 0x020fe60000041838 */
[----:B------:R-:W5:Y:S01]  /*10e80*/  MUFU.EX2 R99, R6 ;  /* 0x0000000600637308 */ /* 0x000f620000000800 */
[-CC-:B-1----:R-:W-:Y:S01]  /*10e90*/  FFMA.FTZ R4, R98, R0.reuse, -R3.reuse ;  /* 0x0000000062047223 */ /* 0x182fe20000010803 */
[----:B---3--:R-:W-:-:S03]  /*10ea0*/  FFMA.FTZ R2, R92, R0, -R3 ;  /* 0x000000005c027223 */ /* 0x008fc60000010803 */
[----:B------:R-:W-:Y:S01]  /*10eb0*/  MUFU.EX2 R103, R4 ;  /* 0x0000000400677308 */ /* 0x000fe20000000800 */
[C---:B------:R-:W-:Y:S03]  /*10ec0*/  HMMA.16816.F32.BF16 R20, R8.reuse, R22, R84 ;  /* 0x000000160814723c */ /* 0x040fe60000041854 */
[----:B------:R1:W3:Y:S05]  /*10ed0*/  MUFU.EX2 R101, R2 ;  /* 0x0000000200657308 */ /* 0x0002ea0000000800 */
[C---:B------:R-:W-:Y:S08]  /*10ee0*/  HMMA.16816.F32.BF16 R60, R8.reuse, R24, R80 ;  /* 0x00000018083c723c */ /* 0x040ff00000041850 */
[----:B------:R-:W-:Y:S01]  /*10ef0*/  HMMA.16816.F32.BF16 R68, R8, R26, R68 ;  /* 0x0000001a0844723c */ /* 0x000fe20000041844 */
[----:B-1----:R-:W-:-:S07]  /*10f00*/  FFMA.FTZ R2, R94, R0, -R5 ;  /* 0x000000005e027223 */ /* 0x002fce0000010805 */
[C---:B------:R-:W-:Y:S08]  /*10f10*/  HMMA.16816.F32.BF16 R56, R8.reuse, R16, R28 ;  /* 0x000000100838723c */ /* 0x040ff0000004181c */
[----:B------:R-:W-:Y:S01]  /*10f20*/  HMMA.16816.F32.BF16 R12, R8, R18, R12 ;  /* 0x00000012080c723c */ /* 0x000fe2000004180c */
[----:B------:R-:W1:Y:S01]  /*10f30*/  LDSM.16.MT88.4 R16, [R107+0x5000] ;  /* 0x005000006b10783b */ /* 0x000e620000004200 */
[----:B------:R-:W-:-:S02]  /*10f40*/  F2FP.BF16.F32.PACK_AB R8, R105, R102 ;  /* 0x000000666908723e */ /* 0x000fc400000010ff */
[----:B----4-:R-:W-:Y:S02]  /*10f50*/  F2FP.BF16.F32.PACK_AB R10, R106, R104 ;  /* 0x000000686a0a723e */ /* 0x010fe400000010ff */
[----:B-----5:R-:W-:Y:S02]  /*10f60*/  F2FP.BF16.F32.PACK_AB R9, R99, R100 ;  /* 0x000000646309723e */ /* 0x020fe400000010ff */
[----:B---3--:R-:W-:Y:S01]  /*10f70*/  F2FP.BF16.F32.PACK_AB R11, R101, R103 ;  /* 0x00000067650b723e */ /* 0x008fe200000010ff */
[----:B------:R3:W-:Y:S06]  /*10f80*/  MUFU.EX2 R92, R2 ;  /* 0x00000002005c7308 */ /* 0x0007ec0000000800 */
[----:B--2---:R-:W-:Y:S01]  /*10f90*/  HMMA.16816.F32.BF16 R24, R8, R34, R44 ;  /* 0x000000220818723c */ /* 0x004fe2000004182c */
[----:B------:R-:W-:-:S07]  /*10fa0*/  FFMA.FTZ R4, R93, R0, -R5 ;  /* 0x000000005d047223 */ /* 0x000fce0000010805 */
[C---:B------:R-:W-:Y:S01]  /*10fb0*/  HMMA.16816.F32.BF16 R44, R8.reuse, R54, R20 ;  /* 0x00000036082c723c */ /* 0x040fe20000041814 */
[----:B---3--:R-:W-:Y:S01]  /*10fc0*/  FFMA.FTZ R2, R90, R0, -R5 ;  /* 0x000000005a027223 */ /* 0x008fe20000010805 */
[----:B------:R-:W2:Y:S03]  /*10fd0*/  LDSM.16.MT88.4 R20, [R168+0xf800] ;  /* 0x00f80000a814783b */ /* 0x000ea60000004200 */
[----:B------:R3:W-:Y:S03]  /*10fe0*/  MUFU.EX2 R98, R2 ;  /* 0x0000000200627308 */ /* 0x0007e60000000800 */
[----:B------:R-:W-:Y:S01]  /*10ff0*/  HMMA.16816.F32.BF16 R28, R8, R32, R40 ;  /* 0x00000020081c723c */ /* 0x000fe20000041828 */
[----:B------:R-:W4:Y:S01]  /*11000*/  LDSM.16.MT88.4 R32, [R88+0xf800] ;  /* 0x00f800005820783b */ /* 0x000f220000004200 */
[----:B------:R-:W-:-:S06]  /*11010*/  IMAD.MOV.U32 R180, RZ, RZ, R91 ;  /* 0x000000ffffb47224 */ /* 0x000fcc00078e005b */
[----:B------:R-:W-:Y:S01]  /*11020*/  HMMA.16816.F32.BF16 R40, R8, R52, R48 ;  /* 0x000000340828723c */ /* 0x000fe20000041830 */
[----:B------:R-:W5:Y:S01]  /*11030*/  LDSM.16.MT88.4 R48, [R36+0x5800] ;  /* 0x005800002430783b */ /* 0x000f620000004200 */
[-CC-:B---3--:R-:W-:Y:S01]  /*11040*/  FFMA.FTZ R2, R229, R0.reuse, -R3.reuse ;  /* 0x00000000e5027223 */ /* 0x188fe20000010803 */
[----:B------:R3:W2:Y:S04]  /*11050*/  MUFU.EX2 R96, R4 ;  /* 0x0000000400607308 */ /* 0x0006a80000000800 */
[----:B------:R1:W-:Y:S01]  /*11060*/  MUFU.EX2 R91, R2 ;  /* 0x00000002005b7308 */ /* 0x0003e20000000800 */
[-C--:B------:R-:W-:Y:S01]  /*11070*/  FFMA.FTZ R6, R220, R0.reuse, -R3 ;  /* 0x00000000dc067223 */ /* 0x080fe20000010803 */
[-C--:B---3--:R-:W-:Y:S01]  /*11080*/  FFMA.FTZ R4, R89, R0.reuse, -R5 ;  /* 0x0000000059047223 */ /* 0x088fe20000010805 */
[----:B-1----:R-:W-:-:S03]  /*11090*/  FFMA.FTZ R2, R95, R0, -R3 ;  /* 0x000000005f027223 */ /* 0x002fc60000010803 */
[----:B------:R1:W3:Y:S04]  /*110a0*/  MUFU.EX2 R97, R4 ;  /* 0x0000000400617308 */ /* 0x0002e80000000800 */
[----:B------:R2:W-:Y:S01]  /*110b0*/  MUFU.EX2 R93, R2 ;  /* 0x00000002005d7308 */ /* 0x0005e20000000800 */
[----:B------:R-:W-:Y:S03]  /*110c0*/  HMMA.16816.F32.BF16 R72, R8, R76, R60 ;  /* 0x0000004c0848723c */ /* 0x000fe6000004183c */
[----:B------:R-:W4:Y:S01]  /*110d0*/  MUFU.EX2 R94, R6 ;  /* 0x00000006005e7308 */ /* 0x000f220000000800 */
[-C--:B-1----:R-:W-:Y:S01]  /*110e0*/  FFMA.FTZ R4, R219, R0.reuse, -R3 ;  /* 0x00000000db047223 */ /* 0x082fe20000010803 */
[----:B--2---:R-:W-:-:S03]  /*110f0*/  FFMA.FTZ R2, R234, R0, -R5 ;  /* 0x00000000ea027223 */ /* 0x004fc60000010805 */
[----:B------:R-:W1:Y:S04]  /*11100*/  MUFU.EX2 R95, R4 ;  /* 0x00000004005f7308 */ /* 0x000e680000000800 */
[----:B------:R2:W-:Y:S01]  /*11110*/  MUFU.EX2 R85, R2 ;  /* 0x0000000200557308 */ /* 0x0005e20000000800 */
[----:B------:R-:W-:Y:S01]  /*11120*/  HMMA.16816.F32.BF16 R76, R8, R78, R68 ;  /* 0x0000004e084c723c */ /* 0x000fe20000041844 */
[-CC-:B--2---:R-:W-:Y:S01]  /*11130*/  FFMA.FTZ R2, R237, R0.reuse, -R5.reuse ;  /* 0x00000000ed027223 */ /* 0x184fe20000010805 */
[----:B------:R-:W-:-:S03]  /*11140*/  FFMA.FTZ R4, R233, R0, -R5 ;  /* 0x00000000e9047223 */ /* 0x000fc60000010805 */
[----:B------:R2:W-:Y:S03]  /*11150*/  MUFU.EX2 R89, R2 ;  /* 0x0000000200597308 */ /* 0x0005e60000000800 */
[----:B------:R-:W-:Y:S01]  /*11160*/  HMMA.16816.F32.BF16 R68, R8, R16, R56 ;  /* 0x000000100844723c */ /* 0x000fe20000041838 */
[----:B------:R3:W5:Y:S01]  /*11170*/  MUFU.EX2 R87, R4 ;  /* 0x0000000400577308 */ /* 0x0007620000000800 */
[----:B--2---:R-:W-:-:S04]  /*11180*/  FFMA.FTZ R2, R241, R0, -R3 ;  /* 0x00000000f1027223 */ /* 0x004fc80000010803 */
[----:B------:R2:W-:Y:S01]  /*11190*/  MUFU.EX2 R82, R2 ;  /* 0x0000000200527308 */ /* 0x0005e20000000800 */
[----:B---3--:R-:W-:Y:S01]  /*111a0*/  FFMA.FTZ R4, R236, R0, -R5 ;  /* 0x00000000ec047223 */ /* 0x008fe20000010805 */
[----:B------:R-:W-:Y:S01]  /*111b0*/  HMMA.16816.F32.BF16 R56, R8, R18, R12 ;  /* 0x000000120838723c */ /* 0x000fe2000004180c */
[----:B------:R-:W-:Y:S01]  /*111c0*/  F2FP.BF16.F32.PACK_AB R8, R96, R92 ;  /* 0x0000005c6008723e */ /* 0x000fe200000010ff */
[----:B------:R-:W3:Y:S01]  /*111d0*/  LDSM.16.MT88.4 R12, [R107+0x5800] ;  /* 0x005800006b0c783b */ /* 0x000ee20000004200 */
[----:B------:R-:W-:Y:S02]  /*111e0*/  F2FP.BF16.F32.PACK_AB R10, R97, R98 ;  /* 0x00000062610a723e */ /* 0x000fe400000010ff */
[----:B----4-:R-:W-:Y:S01]  /*111f0*/  F2FP.BF16.F32.PACK_AB R9, R94, R91 ;  /* 0x0000005b5e09723e */ /* 0x010fe200000010ff */
[----:B------:R4:W3:Y:S01]  /*11200*/  MUFU.EX2 R90, R4 ;  /* 0x00000004005a7308 */ /* 0x0008e20000000800 */
[----:B-1----:R-:W-:Y:S01]  /*11210*/  F2FP.BF16.F32.PACK_AB R11, R93, R95 ;  /* 0x0000005f5d0b723e */ /* 0x002fe200000010ff */
[----:B------:R-:W-:Y:S01]  /*11220*/  FFMA.FTZ R7, R196, R7, R190 ;  /* 0x00000007c4077223 */ /* 0x000fe200000100be */
[-CC-:B--2---:R-:W-:Y:S01]  /*11230*/  FFMA.FTZ R2, R238, R0.reuse, -R3.reuse ;  /* 0x00000000ee027223 */ /* 0x184fe20000010803 */
[-CC-:B------:R-:W-:Y:S01]  /*11240*/  FFMA.FTZ R6, R240, R0.reuse, -R3.reuse ;  /* 0x00000000f0067223 */ /* 0x180fe20000010803 */
[----:B------:R-:W1:Y:S02]  /*11250*/  LDSM.16.MT88.4 R16, [R168+0x10000] ;  /* 0x01000000a810783b */ /* 0x000e640000004200 */
[----:B------:R2:W-:Y:S01]  /*11260*/  MUFU.EX2 R83, R2 ;  /* 0x0000000200537308 */ /* 0x0005e20000000800 */
[----:B----4-:R-:W-:Y:S01]  /*11270*/  FFMA.FTZ R4, R239, R0, -R3 ;  /* 0x00000000ef047223 */ /* 0x010fe20000010803 */
[----:B------:R-:W-:Y:S01]  /*11280*/  HMMA.16816.F32.BF16 R60, R8, R20, R28 ;  /* 0x00000014083c723c */ /* 0x000fe2000004181c */
[----:B------:R-:W-:-:S02]  /*11290*/  IMAD.MOV.U32 R196, RZ, RZ, R180 ;  /* 0x000000ffffc47224 */ /* 0x000fc400078e00b4 */
[----:B------:R4:W-:Y:S01]  /*112a0*/  MUFU.EX2 R86, R4 ;  /* 0x0000000400567308 */ /* 0x0009e20000000800 */
[----:B--2---:R-:W-:-:S04]  /*112b0*/  FFMA.FTZ R2, R246, R0, -R5 ;  /* 0x00000000f6027223 */ /* 0x004fc80000010805 */
[C---:B------:R-:W-:Y:S01]  /*112c0*/  HMMA.16816.F32.BF16 R28, R8.reuse, R34, R44 ;  /* 0x00000022081c723c */ /* 0x040fe2000004182c */
[----:B------:R2:W-:Y:S01]  /*112d0*/  MUFU.EX2 R80, R2 ;  /* 0x0000000200507308 */ /* 0x0005e20000000800 */
[----:B------:R-:W-:Y:S02]  /*112e0*/  IMAD.MOV.U32 R180, RZ, RZ, R181 ;  /* 0x000000ffffb47224 */ /* 0x000fe400078e00b5 */
[----:B------:R-:W-:Y:S02]  /*112f0*/  IMAD.MOV.U32 R181, RZ, RZ, R169 ;  /* 0x000000ffffb57224 */ /* 0x000fe400078e00a9 */
[----:B----4-:R-:W-:Y:S02]  /*11300*/  FFMA.FTZ R4, R242, R0, -R5 ;  /* 0x00000000f2047223 */ /* 0x010fe40000010805 */
[----:B-----5:R-:W-:Y:S01]  /*11310*/  HMMA.16816.F32.BF16 R44, R8, R50, R76 ;  /* 0x00000032082c723c */ /* 0x020fe2000004184c */
[----:B------:R-:W-:Y:S02]  /*11320*/  IMAD.MOV.U32 R169, RZ, RZ, R170 ;  /* 0x000000ffffa97224 */ /* 0x000fe400078e00aa */
[----:B------:R-:W-:-:S02]  /*11330*/  IMAD.MOV.U32 R170, RZ, RZ, R172 ;  /* 0x000000ffffaa7224 */ /* 0x000fc400078e00ac */
[----:B--2---:R-:W-:Y:S01]  /*11340*/  FFMA.FTZ R2, R243, R0, -R5 ;  /* 0x00000000f3027223 */ /* 0x004fe20000010805 */
[----:B------:R-:W-:Y:S01]  /*11350*/  IMAD.MOV.U32 R172, RZ, RZ, R174 ;  /* 0x000000ffffac7224 */ /* 0x000fe200078e00ae */
[----:B------:R2:W-:Y:S01]  /*11360*/  MUFU.EX2 R78, R4 ;  /* 0x00000004004e7308 */ /* 0x0005e20000000800 */
[----:B------:R-:W-:-:S03]  /*11370*/  IMAD.MOV.U32 R174, RZ, RZ, R173 ;  /* 0x000000ffffae7224 */ /* 0x000fc600078e00ad */
[----:B------:R4:W-:Y:S01]  /*11380*/  MUFU.EX2 R79, R2 ;  /* 0x00000002004f7308 */ /* 0x0009e20000000800 */
[----:B------:R-:W-:-:S03]  /*11390*/  IMAD.MOV.U32 R173, RZ, RZ, R67 ;  /* 0x000000ffffad7224 */ /* 0x000fc600078e0043 */
[----:B------:R5:W1:Y:S01]  /*113a0*/  MUFU.EX2 R84, R6 ;  /* 0x0000000600547308 */ /* 0x000a620000000800 */
[-C--:B--2---:R-:W-:Y:S01]  /*113b0*/  FFMA.FTZ R4, R245, R0.reuse, -R5 ;  /* 0x00000000f5047223 */ /* 0x084fe20000010805 */
[----:B----4-:R-:W-:-:S03]  /*113c0*/  FFMA.FTZ R2, R250, R0, -R3 ;  /* 0x00000000fa027223 */ /* 0x010fc60000010803 */
[----:B------:R2:W4:Y:S01]  /*113d0*/  MUFU.EX2 R81, R4 ;  /* 0x0000000400517308 */ /* 0x0005220000000800 */
[----:B-----5:R-:W-:-:S03]  /*113e0*/  FFMA.FTZ R6, R249, R0, -R3 ;  /* 0x00000000f9067223 */ /* 0x020fc60000010803 */
[----:B------:R5:W-:Y:S04]  /*113f0*/  MUFU.EX2 R67, R2 ;  /* 0x0000000200437308 */ /* 0x000be80000000800 */
[----:B------:R3:W4:Y:S01]  /*11400*/  MUFU.EX2 R77, R6 ;  /* 0x00000006004d7308 */ /* 0x0007220000000800 */
[----:B--2---:R-:W-:Y:S01]  /*11410*/  FFMA.FTZ R4, R247, R0, -R3 ;  /* 0x00000000f7047223 */ /* 0x004fe20000010803 */
[----:B-----5:R-:W-:Y:S01]  /*11420*/  FFMA.FTZ R2, R196, R37, R197 ;  /* 0x00000025c4027223 */ /* 0x020fe200000100c5 */
[----:B------:R-:W-:Y:S02]  /*11430*/  IMAD.MOV.U32 R196, RZ, RZ, R66 ;  /* 0x000000ffffc47224 */ /* 0x000fe400078e0042 */
[----:B---3--:R-:W-:Y:S01]  /*11440*/  FADD.FTZ R6, R199, R7 ;  /* 0x00000007c7067221 */ /* 0x008fe20000010000 */
[----:B------:R-:W-:Y:S01]  /*11450*/  FADD.FTZ R2, R198, R2 ;  /* 0x00000002c6027221 */ /* 0x000fe20000010000 */
[----:B------:R2:W-:Y:S03]  /*11460*/  MUFU.EX2 R66, R4 ;  /* 0x0000000400427308 */ /* 0x0005e60000000800 */
[----:B------:R-:W-:-:S04]  /*11470*/  FADD.FTZ R2, R205, R2 ;  /* 0x00000002cd027221 */ /* 0x000fc80000010000 */
        /* <DEDUP_REMOVED lines=10> */
[----:B------:R-:W-:-:S05]  /*11520*/  FADD.FTZ R4, R193, R4 ;  /* 0x00000004c1047221 */ /* 0x000fca0000010000 */
[C---:B------:R-:W-:Y:S01]  /*11530*/  HMMA.16816.F32.BF16 R20, R8.reuse, R32, R40 ;  /* 0x000000200814723c */ /* 0x040fe20000041828 */
[----:B------:R-:W-:Y:S01]  /*11540*/  FADD.FTZ R4, R192, R4 ;  /* 0x00000004c0047221 */ /* 0x000fe20000010000 */
[----:B------:R-:W-:Y:S01]  /*11550*/  FADD.FTZ R2, R182, R2 ;  /* 0x00000002b6027221 */ /* 0x000fe20000010000 */
[----:B------:R-:W-:Y:S05]  /*11560*/  LDSM.16.MT88.4 R32, [R36+0x6000] ;  /* 0x006000002420783b */ /* 0x000fea0000004200 */
[----:B------:R-:W-:Y:S01]  /*11570*/  HMMA.16816.F32.BF16 R40, R8, R48, R72 ;  /* 0x000000300828723c */ /* 0x000fe20000041848 */
[----:B------:R-:W-:-:S07]  /*11580*/  FADD.FTZ R4, R179, R4 ;  /* 0x00000004b3047221 */ /* 0x000fce0000010000 */
[----:B------:R-:W-:Y:S01]  /*11590*/  HMMA.16816.F32.BF16 R68, R8, R12, R68 ;  /* 0x0000000c0844723c */ /* 0x000fe20000041844 */
[----:B------:R-:W-:-:S07]  /*115a0*/  FADD.FTZ R2, R175, R2 ;  /* 0x00000002af027221 */ /* 0x000fce0000010000 */
        /* <DEDUP_REMOVED lines=12> */
[----:B------:R-:W-:Y:S02]  /*11670*/  F2FP.BF16.F32.PACK_AB R8, R87, R85 ;  /* 0x000000555708723e */ /* 0x000fe400000010ff */
[----:B------:R-:W-:Y:S01]  /*11680*/  FADD.FTZ R4, R165, R4 ;  /* 0x00000004a5047221 */ /* 0x000fe20000010000 */
[----:B------:R-:W-:Y:S01]  /*11690*/  F2FP.BF16.F32.PACK_AB R10, R90, R89 ;  /* 0x000000595a0a723e */ /* 0x000fe200000010ff */
[----:B------:R-:W-:Y:S01]  /*116a0*/  FADD.FTZ R2, R161, R2 ;  /* 0x00000002a1027221 */ /* 0x000fe20000010000 */
[----:B-1----:R-:W-:Y:S02]  /*116b0*/  F2FP.BF16.F32.PACK_AB R9, R84, R82 ;  /* 0x000000525409723e */ /* 0x002fe400000010ff */
[----:B------:R-:W-:Y:S01]  /*116c0*/  F2FP.BF16.F32.PACK_AB R11, R83, R86 ;  /* 0x00000056530b723e */ /* 0x000fe200000010ff */
[----:B------:R-:W-:Y:S01]  /*116d0*/  FADD.FTZ R4, R164, R4 ;  /* 0x00000004a4047221 */ /* 0x000fe20000010000 */
[----:B------:R-:W-:Y:S01]  /*116e0*/  FADD.FTZ R2, R160, R2 ;  /* 0x00000002a0027221 */ /* 0x000fe20000010000 */
[-C--:B------:R-:W-:Y:S01]  /*116f0*/  FFMA.FTZ R7, R248, R0.reuse, -R3 ;  /* 0x00000000f8077223 */ /* 0x080fe20000010803 */
[----:B------:R-:W-:Y:S01]  /*11700*/  FFMA.FTZ R6, R196, R0, -R5 ;  /* 0x00000000c4067223 */ /* 0x000fe20000010805 */
[----:B------:R-:W-:Y:S01]  /*11710*/  FADD.FTZ R4, R155, R4 ;  /* 0x000000049b047221 */ /* 0x000fe20000010000 */
[----:B------:R-:W-:Y:S01]  /*11720*/  FADD.FTZ R2, R152, R2 ;  /* 0x0000000298027221 */ /* 0x000fe20000010000 */
[----:B------:R-:W-:Y:S01]  /*11730*/  HMMA.16816.F32.BF16 R56, R8, R18, R52 ;  /* 0x000000120838723c */ /* 0x000fe20000041834 */
[----:B------:R-:W-:Y:S01]  /*11740*/  LDSM.16.MT88.4 R160, [R168+0x11800] ;  /* 0x01180000a8a0783b */ /* 0x000fe20000004200 */
[----:B------:R-:W-:Y:S01]  /*11750*/  FADD.FTZ R4, R156, R4 ;  /* 0x000000049c047221 */ /* 0x000fe20000010000 */
[----:B------:R-:W-:-:S05]  /*11760*/  FADD.FTZ R2, R65, R2 ;  /* 0x0000000241027221 */ /* 0x000fca0000010000 */
[----:B--2---:R-:W-:Y:S01]  /*11770*/  HMMA.16816.F32.BF16 R52, R8, R24, R20 ;  /* 0x000000180834723c */ /* 0x004fe20000041814 */
[----:B------:R-:W1:Y:S01]  /*11780*/  LDSM.16.MT88.4 R20, [R88+0x10800] ;  /* 0x010800005814783b */ /* 0x000e620000004200 */
[----:B------:R-:W-:-:S06]  /*11790*/  FADD.FTZ R4, R154, R4 ;  /* 0x000000049a047221 */ /* 0x000fcc0000010000 */
[----:B---3--:R-:W-:Y:S01]  /*117a0*/  HMMA.16816.F32.BF16 R72, R8, R12, R68 ;  /* 0x0000000c0848723c */ /* 0x008fe20000041844 */
[----:B------:R-:W-:-:S07]  /*117b0*/  FADD.FTZ R2, R151, R2 ;  /* 0x0000000297027221 */ /* 0x000fce0000010000 */
[----:B------:R-:W-:Y:S01]  /*117c0*/  HMMA.16816.F32.BF16 R48, R8, R14, R48 ;  /* 0x0000000e0830723c */ /* 0x000fe20000041830 */
[----:B------:R-:W2:Y:S01]  /*117d0*/  LDSM.16.MT88.4 R12, [R36+0x6800] ;  /* 0x00680000240c783b */ /* 0x000ea20000004200 */
[----:B------:R-:W-:Y:S01]  /*117e0*/  FADD.FTZ R4, R157, R4 ;  /* 0x000000049d047221 */ /* 0x000fe20000010000 */
[----:B------:R-:W-:-:S05]  /*117f0*/  FADD.FTZ R2, R153, R2 ;  /* 0x0000000299027221 */ /* 0x000fca0000010000 */
[C---:B------:R-:W-:Y:S01]  /*11800*/  HMMA.16816.F32.BF16 R60, R8.reuse, R16, R60 ;  /* 0x00000010083c723c */ /* 0x040fe2000004183c */
[----:B------:R-:W3:Y:S01]  /*11810*/  LDSM.16.MT88.4 R16, [R168+0x10800] ;  /* 0x01080000a810783b */ /* 0x000ee20000004200 */
[----:B------:R-:W-:Y:S01]  /*11820*/  FADD.FTZ R4, R39, R4 ;  /* 0x0000000427047221 */ /* 0x000fe20000010000 */
[----:B------:R-:W-:Y:S01]  /*11830*/  FADD.FTZ R2, R38, R2 ;  /* 0x0000000226027221 */ /* 0x000fe20000010000 */
[----:B------:R-:W5:Y:S01]  /*11840*/  MUFU.EX2 R76, R7 ;  /* 0x00000007004c7308 */ /* 0x000f620000000800 */
[----:B------:R-:W-:Y:S01]  /*11850*/  LDSM.16.MT88.4 R152, [R88+0x11800] ;  /* 0x011800005898783b */ /* 0x000fe20000004200 */
        /* <DEDUP_REMOVED lines=8> */
[----:B------:R-:W-:-:S03]  /*118e0*/  FADD.FTZ R2, R146, R2 ;  /* 0x0000000292027221 */ /* 0x000fc60000010000 */
[----:B------:R-:W-:-:S03]  /*118f0*/  FADD.FTZ R4, R141, R4 ;  /* 0x000000048d047221 */ /* 0x000fc60000010000 */
[----:B------:R-:W-:Y:S01]  /*11900*/  HMMA.16816.F32.BF16 R44, R8, R34, R44 ;  /* 0x00000022082c723c */ /* 0x000fe2000004182c */
[----:B------:R-:W-:Y:S01]  /*11910*/  FADD.FTZ R2, R138, R2 ;  /* 0x000000028a027221 */ /* 0x000fe20000010000 */
[----:B------:R-:W-:Y:S01]  /*11920*/  F2FP.BF16.F32.PACK_AB R8, R78, R80 ;  /* 0x000000504e08723e */ /* 0x000fe200000010ff */
[----:B------:R-:W-:Y:S01]  /*11930*/  FADD.FTZ R4, R142, R4 ;  /* 0x000000048e047221 */ /* 0x000fe20000010000 */
[----:B----4-:R-:W-:Y:S02]  /*11940*/  F2FP.BF16.F32.PACK_AB R10, R81, R79 ;  /* 0x0000004f510a723e */ /* 0x010fe400000010ff */
[----:B------:R-:W-:Y:S02]  /*11950*/  F2FP.BF16.F32.PACK_AB R9, R77, R67 ;  /* 0x000000434d09723e */ /* 0x000fe400000010ff */
[----:B-----5:R-:W-:Y:S01]  /*11960*/  F2FP.BF16.F32.PACK_AB R11, R76, R66 ;  /* 0x000000424c0b723e */ /* 0x020fe200000010ff */
[----:B------:R-:W-:Y:S01]  /*11970*/  FADD.FTZ R2, R137, R2 ;  /* 0x0000000289027221 */ /* 0x000fe20000010000 */
[----:B------:R-:W-:-:S03]  /*11980*/  FADD.FTZ R4, R143, R4 ;  /* 0x000000048f047221 */ /* 0x000fc60000010000 */
[----:B------:R-:W-:Y:S02]  /*11990*/  FADD.FTZ R2, R140, R2 ;  /* 0x000000028c027221 */ /* 0x000fe40000010000 */
[C---:B-1----:R-:W-:Y:S01]  /*119a0*/  HMMA.16816.F32.BF16 R52, R8.reuse, R20, R52 ;  /* 0x000000140834723c */ /* 0x042fe20000041834 */
[----:B------:R-:W-:Y:S01]  /*119b0*/  FADD.FTZ R4, R144, R4 ;  /* 0x0000000490047221 */ /* 0x000fe20000010000 */
[----:B------:R-:W-:Y:S01]  /*119c0*/  FADD.FTZ R2, R139, R2 ;  /* 0x000000028b027221 */ /* 0x000fe20000010000 */
[----:B------:R-:W-:Y:S01]  /*119d0*/  FFMA.FTZ R7, R200, R0, -R5 ;  /* 0x00000000c8077223 */ /* 0x000fe20000010805 */
[----:B------:R-:W-:Y:S04]  /*119e0*/  LDSM.16.MT88.4 R144, [R36+0x7800] ;  /* 0x007800002490783b */ /* 0x000fe80000004200 */
[----:B------:R-:W-:Y:S01]  /*119f0*/  HMMA.16816.F32.BF16 R32, R8, R22, R28 ;  /* 0x000000160820723c */ /* 0x000fe2000004181c */
[----:B------:R-:W1:Y:S01]  /*11a00*/  LDSM.16.MT88.4 R20, [R107+0x6800] ;  /* 0x006800006b14783b */ /* 0x000e620000004200 */
[----:B------:R-:W-:Y:S01]  /*11a10*/  FADD.FTZ R4, R130, R4 ;  /* 0x0000000482047221 */ /* 0x000fe20000010000 */
[----:B------:R-:W-:-:S05]  /*11a20*/  FADD.FTZ R2, R126, R2 ;  /* 0x000000027e027221 */ /* 0x000fca0000010000 */
[----:B--2---:R-:W-:Y:S01]  /*11a30*/  HMMA.16816.F32.BF16 R40, R8, R12, R40 ;  /* 0x0000000c0828723c */ /* 0x004fe20000041828 */
[----:B------:R-:W-:Y:S01]  /*11a40*/  FFMA.FTZ R12, R201, R0, -R5 ;  /* 0x00000000c90c7223 */ /* 0x000fe20000010805 */
[----:B------:R-:W-:Y:S01]  /*11a50*/  FADD.FTZ R4, R132, R4 ;  /* 0x0000000484047221 */ /* 0x000fe20000010000 */
[----:B------:R-:W-:-:S05]  /*11a60*/  FADD.FTZ R2, R128, R2 ;  /* 0x0000000280027221 */ /* 0x000fca0000010000 */
[----:B---3--:R-:W-:Y:S01]  /*11a70*/  HMMA.16816.F32.BF16 R68, R8, R16, R60 ;  /* 0x000000100844723c */ /* 0x008fe2000004183c */
[----:B------:R2:W-:Y:S01]  /*11a80*/  MUFU.EX2 R63, R12 ;  /* 0x0000000c003f7308 */ /* 0x0005e20000000800 */
[----:B------:R-:W-:-:S06]  /*11a90*/  FADD.FTZ R4, R136, R4 ;  /* 0x0000000488047221 */ /* 0x000fcc0000010000 */
[----:B------:R-:W-:Y:S01]  /*11aa0*/  HMMA.16816.F32.BF16 R44, R8, R14, R44 ;  /* 0x0000000e082c723c */ /* 0x000fe2000004182c */
[----:B------:R3:W4:Y:S01]  /*11ab0*/  MUFU.EX2 R61, R6 ;  /* 0x00000006003d7308 */ /* 0x0007220000000800 */
[----:B--2---:R-:W2:Y:S01]  /*11ac0*/  LDSM.16.MT88.4 R12, [R36+0x7000] ;  /* 0x00700000240c783b */ /* 0x004ea20000004200 */
[----:B------:R-:W-:Y:S02]  /*11ad0*/  FADD.FTZ R2, R129, R2 ;  /* 0x0000000281027221 */ /* 0x000fe40000010000 */
[----:B------:R5:W-:Y:S01]  /*11ae0*/  MUFU.EX2 R62, R7 ;  /* 0x00000007003e7308 */ /* 0x000be20000000800 */
[----:B------:R-:W-:Y:S01]  /*11af0*/  FADD.FTZ R4, R131, R4 ;  /* 0x0000000483047221 */ /* 0x000fe20000010000 */
[----:B---3--:R-:W-:Y:S01]  /*11b00*/  FFMA.FTZ R6, R186, R0, -R5 ;  /* 0x00000000ba067223 */ /* 0x008fe20000010805 */
[----:B------:R-:W-:-:S03]  /*11b10*/  FADD.FTZ R2, R127, R2 ;  /* 0x000000027f027221 */ /* 0x000fc60000010000 */
[----:B------:R3:W4:Y:S01]  /*11b20*/  MUFU.EX2 R65, R6 ;  /* 0x0000000600417308 */ /* 0x0007220000000800 */
[----:B------:R-:W-:Y:S01]  /*11b30*/  FADD.FTZ R4, R122, R4 ;  /* 0x000000047a047221 */ /* 0x000fe20000010000 */
[----:B-----5:R-:W-:Y:S01]  /*11b40*/  FFMA.FTZ R7, R191, R0, -R3 ;  /* 0x00000000bf077223 */ /* 0x020fe20000010803 */
[----:B------:R-:W-:-:S03]  /*11b50*/  FADD.FTZ R2, R118, R2 ;  /* 0x0000000276027221 */ /* 0x000fc60000010000 */
[----:B------:R5:W-:Y:S01]  /*11b60*/  MUFU.EX2 R37, R7 ;  /* 0x0000000700257308 */ /* 0x000be20000000800 */
[----:B---3--:R-:W-:Y:S01]  /*11b70*/  FFMA.FTZ R6, R187, R0, -R3 ;  /* 0x00000000bb067223 */ /* 0x008fe20000010803 */
[----:B------:R-:W-:-:S03]  /*11b80*/  FADD.FTZ R4, R123, R4 ;  /* 0x000000047b047221 */ /* 0x000fc60000010000 */
[----:B------:R3:W2:Y:S01]  /*11b90*/  MUFU.EX2 R39, R6 ;  /* 0x0000000600277308 */ /* 0x0006a20000000800 */
[----:B------:R-:W-:Y:S01]  /*11ba0*/  FADD.FTZ R2, R117, R2 ;  /* 0x0000000275027221 */ /* 0x000fe20000010000 */
[----:B-----5:R-:W-:Y:S01]  /*11bb0*/  FFMA.FTZ R7, R188, R0, -R3 ;  /* 0x00000000bc077223 */ /* 0x020fe20000010803 */
[----:B------:R-:W-:-:S03]  /*11bc0*/  FADD.FTZ R4, R124, R4 ;  /* 0x000000047c047221 */ /* 0x000fc60000010000 */
[----:B------:R-:W-:Y:S01]  /*11bd0*/  MUFU.EX2 R38, R7 ;  /* 0x0000000700267308 */ /* 0x000fe20000000800 */
[----:B---3--:R-:W-:Y:S01]  /*11be0*/  FFMA.FTZ R6, R251, R0, -R3 ;  /* 0x00000000fb067223 */ /* 0x008fe20000010803 */
[----:B------:R-:W-:-:S03]  /*11bf0*/  FADD.FTZ R2, R119, R2 ;  /* 0x0000000277027221 */ /* 0x000fc60000010000 */
[----:B------:R3:W5:Y:S01]  /*11c00*/  MUFU.EX2 R60, R6 ;  /* 0x00000006003c7308 */ /* 0x0007620000000800 */
[----:B------:R-:W-:Y:S01]  /*11c10*/  FADD.FTZ R4, R125, R4 ;  /* 0x000000047d047221 */ /* 0x000fe20000010000 */
[----:B------:R-:W-:-:S03]  /*11c20*/  FADD.FTZ R2, R116, R2 ;  /* 0x0000000274027221 */ /* 0x000fc60000010000 */
[----:B------:R-:W-:Y:S01]  /*11c30*/  FADD.FTZ R4, R110, R4 ;  /* 0x000000046e047221 */ /* 0x000fe20000010000 */
[----:B------:R-:W-:Y:S01]  /*11c40*/  FADD.FTZ R2, R108, R2 ;  /* 0x000000026c027221 */ /* 0x000fe20000010000 */
[----:B------:R-:W-:Y:S01]  /*11c50*/  HMMA.16816.F32.BF16 R56, R8, R18, R56 ;  /* 0x000000120838723c */ /* 0x000fe20000041838 */
[----:B------:R-:W5:Y:S01]  /*11c60*/  LDSM.16.MT88.4 R16, [R88+0x11000] ;  /* 0x011000005810783b */ /* 0x000f620000004200 */
[----:B------:R-:W-:Y:S01]  /*11c70*/  FADD.FTZ R4, R113, R4 ;  /* 0x0000000471047221 */ /* 0x000fe20000010000 */
[----:B------:R-:W-:-:S05]  /*11c80*/  FADD.FTZ R2, R109, R2 ;  /* 0x000000026d027221 */ /* 0x000fca0000010000 */
[----:B-1----:R-:W-:Y:S01]  /*11c90*/  HMMA.16816.F32.BF16 R72, R8, R20, R72 ;  /* 0x000000140848723c */ /* 0x002fe20000041848 */
[----:B---3--:R-:W-:Y:S01]  /*11ca0*/  FFMA.FTZ R6, R180, R0, -R5 ;  /* 0x00000000b4067223 */ /* 0x008fe20000010805 */
[----:B------:R-:W-:-:S06]  /*11cb0*/  FADD.FTZ R4, R115, R4 ;  /* 0x0000000473047221 */ /* 0x000fcc0000010000 */
[----:B------:R-:W-:Y:S01]  /*11cc0*/  HMMA.16816.F32.BF16 R28, R8, R22, R48 ;  /* 0x00000016081c723c */ /* 0x000fe20000041830 */
[----:B----4-:R-:W-:Y:S02]  /*11cd0*/  F2FP.BF16.F32.PACK_AB R8, R63, R61 ;  /* 0x0000003d3f08723e */ /* 0x010fe400000010ff */
[----:B------:R-:W-:Y:S02]  /*11ce0*/  F2FP.BF16.F32.PACK_AB R10, R65, R62 ;  /* 0x0000003e410a723e */ /* 0x000fe400000010ff */
[----:B--2---:R-:W-:Y:S02]  /*11cf0*/  F2FP.BF16.F32.PACK_AB R9, R39, R37 ;  /* 0x000000252709723e */ /* 0x004fe400000010ff */
[----:B-----5:R-:W-:Y:S01]  /*11d00*/  F2FP.BF16.F32.PACK_AB R11, R60, R38 ;  /* 0x000000263c0b723e */ /* 0x020fe200000010ff */
[----:B------:R-:W-:Y:S01]  /*11d10*/  FADD.FTZ R2, R111, R2 ;  /* 0x000000026f027221 */ /* 0x000fe20000010000 */
[----:B------:R-:W-:Y:S01]  /*11d20*/  FFMA.FTZ R7, R235, R0, -R5 ;  /* 0x00000000eb077223 */ /* 0x000fe20000010805 */
[----:B------:R1:W2:Y:S01]  /*11d30*/  MUFU.EX2 R20, R6 ;  /* 0x0000000600147308 */ /* 0x0002a20000000800 */
[----:B------:R-:W-:Y:S01]  /*11d40*/  FADD.FTZ R4, R114, R4 ;  /* 0x0000000472047221 */ /* 0x000fe20000010000 */
[----:B------:R-:W-:-:S02]  /*11d50*/  FADD.FTZ R2, R112, R2 ;  /* 0x0000000270027221 */ /* 0x000fc40000010000 */
        /* <DEDUP_REMOVED lines=52> */
[----:B------:R-:W-:Y:S02]  /*120a0*/  HMMA.16816.F32.BF16 R68, R8, R24, R68 ;  /* 0x000000180844723c */ /* 0x000fe40000041844 */
[----:B------:R-:W-:Y:S01]  /*120b0*/  FADD.FTZ R0, R38, R0 ;  /* 0x0000000026007221 */ /* 0x000fe20000010000 */
[----:B------:R-:W5:Y:S01]  /*120c0*/  MUFU.EX2 R5, R5 ;  /* 0x0000000500057308 */ /* 0x000f620000000800 */
[----:B------:R-:W-:-:S04]  /*120d0*/  FADD.FTZ R2, R65, R2 ;  /* 0x0000000241027221 */ /* 0x000fc80000010000 */
[C---:B------:R-:W-:Y:S01]  /*120e0*/  HMMA.16816.F32.BF16 R56, R8.reuse, R26, R56 ;  /* 0x0000001a0838723c */ /* 0x040fe20000041838 */
[----:B------:R-:W-:Y:S01]  /*120f0*/  FADD.FTZ R0, R60, R0 ;  /* 0x000000003c007221 */ /* 0x000fe20000010000 */
[----:B------:R-:W5:Y:S06]  /*12100*/  MUFU.EX2 R3, R3 ;  /* 0x0000000300037308 */ /* 0x000f6c0000000800 */
[----:B------:R-:W-:Y:S01]  /*12110*/  HMMA.16816.F32.BF16 R44, R8, R14, R44 ;  /* 0x0000000e082c723c */ /* 0x000fe2000004182c */
[----:B--2---:R-:W-:-:S07]  /*12120*/  FADD.FTZ R2, R20, R2 ;  /* 0x0000000214027221 */ /* 0x004fce0000010000 */
[----:B-1----:R-:W-:Y:S01]  /*12130*/  HMMA.16816.F32.BF16 R140, R8, R16, R72 ;  /* 0x00000010088c723c */ /* 0x002fe20000041848 */
[----:B------:R-:W-:-:S07]  /*12140*/  ISETP.GT.AND P0, PT, R244, R173, PT ;  /* 0x000000adf400720c */ /* 0x000fce0003f04270 */
[----:B------:R-:W-:Y:S01]  /*12150*/  HMMA.16816.F32.BF16 R28, R8, R18, R28 ;  /* 0x00000012081c723c */ /* 0x000fe2000004181c */
[----:B------:R-:W1:Y:S01]  /*12160*/  LDSM.16.MT88.4 R8, [R107+0x7800] ;  /* 0x007800006b08783b */ /* 0x000e620000004200 */
[----:B----4-:R-:W-:Y:S01]  /*12170*/  FADD.FTZ R0, R7, R0 ;  /* 0x0000000007007221 */ /* 0x010fe20000010000 */
[----:B------:R-:W-:-:S03]  /*12180*/  FADD.FTZ R2, R21, R2 ;  /* 0x0000000215027221 */ /* 0x000fc60000010000 */
[----:B---3--:R-:W-:Y:S01]  /*12190*/  FADD.FTZ R0, R6, R0 ;  /* 0x0000000006007221 */ /* 0x008fe20000010000 */
[----:B------:R-:W-:-:S03]  /*121a0*/  FADD.FTZ R2, R13, R2 ;  /* 0x000000020d027221 */ /* 0x000fc60000010000 */
[----:B-----5:R-:W-:Y:S01]  /*121b0*/  FADD.FTZ R0, R5, R0 ;  /* 0x0000000005007221 */ /* 0x020fe20000010000 */
[----:B------:R-:W-:-:S03]  /*121c0*/  FADD.FTZ R4, R12, R2 ;  /* 0x000000020c047221 */ /* 0x000fc60000010000 */
[----:B------:R-:W-:Y:S01]  /*121d0*/  FADD.FTZ R2, R3, R0 ;  /* 0x0000000003027221 */ /* 0x000fe20000010000 */
[----:B------:R-:W-:Y:S01]  /*121e0*/  @P0 VIADD R0, R252, 0xfffffffd ;  /* 0xfffffffdfc000836 */ /* 0x000fe20000000000 */
[----:B------:R2:W-:Y:S04]  /*121f0*/  STL [R1+0x1c], R4 ;  /* 0x00001c0401007387 */ /* 0x0005e80000100800 */
[----:B------:R2:W-:Y:S04]  /*12200*/  STL [R1+0x20], R2 ;  /* 0x0000200201007387 */ /* 0x0005e80000100800 */
[----:B------:R2:W-:Y:S01]  /*12210*/  @P0 STL [R1], R0 ;  /* 0x0000000001000387 */ /* 0x0005e20000100800 */
        /* <DEDUP_REMOVED lines=19> */
.L_x_7230:
[----:B------:R-:W-:-:S05]  /*12350*/  IADD3 R0, PT, PT, R118, -0x1, RZ ;  /* 0xffffffff76007810 */ /* 0x000fca0007ffe0ff */
[----:B------:R1:W-:Y:S02]  /*12360*/  STL [R1], R0 ;  /* 0x0000000001007387 */ /* 0x0003e40000100800 */
.L_x_7239:
[----:B------:R-:W-:Y:S05]  /*12370*/  BSYNC B2 ;  /* 0x0000000000027941 */ /* 0x000fea0003800000 */
.L_x_7229:
[----:B------:R-:W2:Y:S04]  /*12380*/  LDL R2, [R1+0x34] ;  /* 0x0000340001027983 */ /* 0x000ea80000100800 */
[----:B-1----:R-:W2:Y:S02]  /*12390*/  LDL R0, [R1] ;  /* 0x0000000001007983 */ /* 0x002ea40000100800 */
        /* <DEDUP_REMOVED lines=9> */
.L_x_7247:
[----:B------:R-:W2:Y:S01]  /*12430*/  LDL R6, [R1+0x18] ;  /* 0x0000180001067983 */ /* 0x000ea20000100800 */
[----:B------:R-:W-:Y:S04]  /*12440*/  DEPBAR.LE SB0, 0x0 ;  /* 0x000080000000791a */ /* 0x000fe80000000000 */
[----:B------:R-:W3:Y:S01]  /*12450*/  LDL R5, [R1+0x14] ;  /* 0x0000140001057983 */ /* 0x000ee20000100800 */
[----:B------:R-:W-:Y:S05]  /*12460*/  WARPSYNC.ALL ;  /* 0x0000000000007948 */ /* 0x000fea0003800000 */
[----:B------:R-:W-:Y:S01]  /*12470*/  BAR.SYNC.DEFER_BLOCKING 0x0 ;  /* 0x0000000000007b1d */ /* 0x000fe20000010000 */
[----:B-1----:R-:W-:Y:S05]  /*12480*/  @!P2 IMAD.MOV.U32 R0, RZ, RZ, RZ ;  /* 0x000000ffff00a224 */ /* 0x002fea00078e00ff */
[----:B------:R-:W-:Y:S01]  /*12490*/  @!P2 IADD3 R4, P0, PT, RZ, -R0, RZ ;  /* 0x80000000ff04a210 */ /* 0x000fe20007f1e0ff */
[----:B------:R1:W5:Y:S01]  /*124a0*/  LDL R234, [R1] ;  /* 0x0000000001ea7983 */ /* 0x0003620000100800 */
        /* <DEDUP_REMOVED lines=22> */
[-C--:B------:R-:W-:Y:S02]  /*12610*/  LOP3.LUT R9, R9, R3.reuse, RZ, 0x3c, !PT ;  /* 0x0000000309097212 */ /* 0x080fe400078e3cff */
[----:B------:R-:W-:Y:S02]  /*12620*/  LOP3.LUT R10, R10, R3, RZ, 0x3c, !PT ;  /* 0x000000030a0a7212 */ /* 0x000fe400078e3cff */
[----:B------:R-:W-:Y:S02]  /*12630*/  ISETP.GE.AND P0, PT, R9, RZ, PT ;  /* 0x000000ff0900720c */ /* 0x000fe40003f06270 */
[----:B------:R-:W-:Y:S03]  /*12640*/  ISETP.GE.AND P3, PT, R10, RZ, PT ;  /* 0x000000ff0a00720c */ /* 0x000fe60003f66270 */
        /* <DEDUP_REMOVED lines=53> */
.L_x_7242:
[----:B------:R-:W-:Y:S05]  /*129a0*/  BSYNC.RECONVERGENT B0 ;  /* 0x0000000000007941 */ /* 0x000fea0003800200 */
.L_x_7241:
[----:B------:R-:W3:Y:S01]  /*129b0*/  LDL R3, [R1+0x14] ;  /* 0x0000140001037983 */ /* 0x000ee20000100800 */
[----:B------:R-:W4:Y:S01]  /*129c0*/  S2UR UR6, SR_CgaCtaId ;  /* 0x00000000000679c3 */ /* 0x000f220000008800 */
[-C--:B------:R-:W-:Y:S01]  /*129d0*/  IADD3 R8, P0, PT, R230, R16.reuse, RZ ;  /* 0x00000010e6087210 */ /* 0x080fe20007f1e0ff */
[----:B------:R-:W-:Y:S02]  /*129e0*/  UMOV UR7, 0x400 ;  /* 0x0000040000077882 */ /* 0x000fe40000000000 */
[----:B--2---:R-:W2:Y:S01]  /*129f0*/  LDL R0, [R1+0x40] ;  /* 0x0000400001007983 */ /* 0x004ea20000100800 */
[----:B------:R-:W-:Y:S01]  /*12a00*/  MOV R10, R16 ;  /* 0x00000010000a7202 */ /* 0x000fe20000000f00 */
[----:B------:R-:W-:Y:S01]  /*12a10*/  IMAD.MOV.U32 R220, RZ, RZ, 0x20 ;  /* 0x00000020ffdc7424 */ /* 0x000fe200078e00ff */
[----:B------:R-:W-:Y:S01]  /*12a20*/  LOP3.LUT P1, RZ, R221, 0x4, RZ, 0xc0, !PT ;  /* 0x00000004ddff7812 */ /* 0x000fe2000782c0ff */
[----:B------:R-:W-:Y:S01]  /*12a30*/  BSSY.RECONVERGENT B1, `(.L_x_7243) ;  /* 0x00001a1000017945 */ /* 0x000fe20003800200 */
[----:B--2---:R-:W-:Y:S01]  /*12a40*/  LOP3.LUT R0, R0, 0x38, R221, 0xf8, !PT ;  /* 0x0000003800007812 */ /* 0x004fe200078ef8dd */
[--C-:B---3--:R-:W-:Y:S01]  /*12a50*/  IMAD.X R9, R231, 0x1, R3.reuse, P0 ;  /* 0x00000001e7097824 */ /* 0x108fe200000e0603 */
[-C--:B-1----:R-:W-:Y:S01]  /*12a60*/  IADD3 R6, P0, PT, R8, R230.reuse, RZ ;  /* 0x000000e608067210 */ /* 0x082fe20007f1e0ff */
[----:B----4-:R-:W-:Y:S01]  /*12a70*/  ULEA UR6, UR6, UR7, 0x18 ;  /* 0x0000000706067291 */ /* 0x010fe2000f8ec0ff */
[--C-:B------:R-:W-:Y:S01]  /*12a80*/  LOP3.LUT R0, R0, 0x38, R222.reuse, 0x78, !PT ;  /* 0x0000003800007812 */ /* 0x100fe200078e78de */
[----:B------:R-:W-:Y:S02]  /*12a90*/  IMAD.MOV.U32 R11, RZ, RZ, R3 ;  /* 0x000000ffff0b7224 */ /* 0x000fe400078e0003 */
[--C-:B------:R-:W-:Y:S01]  /*12aa0*/  IMAD.X R7, R9, 0x1, R231.reuse, P0 ;  /* 0x0000000109077824 */ /* 0x100fe200000e06e7 */
[-C--:B------:R-:W-:Y:S01]  /*12ab0*/  IADD3 R4, P0, PT, R6, R230.reuse, RZ ;  /* 0x000000e606047210 */ /* 0x080fe20007f1e0ff */
[----:B------:R-:W-:Y:S01]  /*12ac0*/  IMAD.U32 R224, RZ, RZ, UR6 ;  /* 0x00000006ffe07e24 */ /* 0x000fe2000f8e00ff */
[----:B------:R-:W-:Y:S03]  /*12ad0*/  LOP3.LUT R0, R0, 0x1e00, R222, 0xf8, !PT ;  /* 0x00001e0000007812 */ /* 0x000fe600078ef8de */
[--C-:B------:R-:W-:Y:S01]  /*12ae0*/  IMAD.X R5, R7, 0x1, R231.reuse, P0 ;  /* 0x0000000107057824 */ /* 0x100fe200000e06e7 */
        /* <DEDUP_REMOVED lines=11> */
[----:B------:R-:W-:Y:S01]  /*12ba0*/  IADD3 R18, P0, PT, R12, R230, RZ ;  /* 0x000000e60c127210 */ /* 0x000fe20007f1e0ff */
[----:B------:R2:W-:Y:S01]  /*12bb0*/  LDGSTS.E.BYPASS.LTC128B.128 [R229+0xa800], desc[UR4][R8.64] ;  /* 0x0a80000008e57fae */ /* 0x0005e2000b981a04 */
[----:B------:R-:W-:Y:S01]  /*12bc0*/  IADD3 R208, PT, PT, R223, R0, RZ ;  /* 0x00000000dfd07210 */ /* 0x000fe20007ffe0ff */
[----:B------:R-:W-:Y:S02]  /*12bd0*/  IMAD.IADD R0, R133, 0x1, R0 ;  /* 0x0000000185007824 */ /* 0x000fe400078e0200 */
        /* <DEDUP_REMOVED lines=23> */
[-C--:B---3--:R-:W-:Y:S04]  /*12d50*/  IADD3 R6, P0, PT, R8, R230.reuse, RZ ;  /* 0x000000e608067210 */ /* 0x088fe80007f1e0ff */
        /* <DEDUP_REMOVED lines=8> */
[----:B------:R-:W-:Y:S04]  /*12de0*/  LOP3.LUT P0, RZ, R221, 0x2, RZ, 0xc0, !PT ;  /* 0x00000002ddff7812 */ /* 0x000fe8000780c0ff */
        /* <DEDUP_REMOVED lines=181> */
[C---:B---3--:R-:W-:Y:S05]  /*13940*/  HMMA.16816.F32.BF16 R36, R208.reuse, R168, R36 ;  /* 0x000000a8d024723c */ /* 0x048fea0000041824 */
[----:B------:R-:W-:Y:S03]  /*13950*/  LOP3.LUT R168, R222, 0x38, RZ, 0xc0, !PT ;  /* 0x00000038dea87812 */ /* 0x000fe600078ec0ff */
        /* <DEDUP_REMOVED lines=72> */
[----:B------:R-:W-:Y:S01]  /*13de0*/  ISETP.GT.U32.AND P3, PT, R3, R172, PT ;  /* 0x000000ac0300720c */ /* 0x000fe20003f64070 */
        /* <DEDUP_REMOVED lines=10> */
[----:B------:R-:W2:Y:S01]  /*13e90*/  LD.E.64 R172, desc[UR4][R134.64+0x38] ;  /* 0x0000380486ac7980 */ /* 0x000ea2000c101b00 */
[----:B------:R-:W-:Y:S03]  /*13ea0*/  LOP3.LUT R3, RZ, R169, RZ, 0x33, !PT ;  /* 0x000000a9ff037212 */ /* 0x000fe600078e33ff */
[----:B------:R-:W-:Y:S05]  /*13eb0*/  @P5 IADD3 R170, PT, PT, R170, 0x1, RZ ;  /* 0x00000001aaaa5810 */ /* 0x000fea0007ffe0ff */
[----:B------:R-:W-:Y:S02]  /*13ec0*/  @!P0 IMAD.MOV R170, RZ, RZ, -R170 ;  /* 0x000000ffffaa8224 */ /* 0x000fe400078e0aaa */
[----:B------:R-:W-:Y:S03]  /*13ed0*/  @P6 VIADD R171, R171, 0x1 ;  /* 0x00000001abab6836 */ /* 0x000fe60000000000 */
[----:B------:R-:W-:Y:S02]  /*13ee0*/  SEL R170, R3, R170, !P4 ;  /* 0x000000aa03aa7207 */ /* 0x000fe40006000000 */
[----:B------:R-:W-:Y:S02]  /*13ef0*/  @!P3 IADD3 R171, PT, PT, -R171, RZ, RZ ;  /* 0x000000ffababb210 */ /* 0x000fe40007ffe1ff */
[CC--:B------:R-:W-:Y:S02]  /*13f00*/  LEA R176, P3, R170.reuse, R232.reuse, 0x2 ;  /* 0x000000e8aab07211 */ /* 0x0c0fe400078610ff */
        /* <DEDUP_REMOVED lines=24> */
.L_x_7246:
[----:B------:R-:W-:Y:S05]  /*14090*/  BSYNC.RECONVERGENT B0 ;  /* 0x0000000000007941 */ /* 0x000fea0003800200 */
.L_x_7245:
[----:B------:R-:W3:Y:S01]  /*140a0*/  LDL R3, [R1+0x2c] ;  /* 0x00002c0001037983 */ /* 0x000ee20000100800 */
[----:B------:R-:W-:Y:S01]  /*140b0*/  IADD3 R172, P0, PT, R0, R180, RZ ;  /* 0x000000b400ac7210 */ /* 0x000fe20007f1e0ff */
[----:B------:R-:W-:Y:S02]  /*140c0*/  IMAD.MOV.U32 R174, RZ, RZ, R180 ;  /* 0x000000ffffae7224 */ /* 0x000fe400078e00b4 */
[----:B-1----:R-:W4:Y:S01]  /*140d0*/  LDL R169, [R1+0x4] ;  /* 0x0000040001a97983 */ /* 0x002f220000100800 */
[-C--:B------:R-:W-:Y:S01]  /*140e0*/  IADD3 R170, P3, PT, R172, R0.reuse, RZ ;  /* 0x00000000acaa7210 */ /* 0x080fe20007f7e0ff */
[----:B----4-:R-:W-:Y:S01]  /*140f0*/  IMAD.MOV.U32 R175, RZ, RZ, R169 ;  /* 0x000000ffffaf7224 */ /* 0x010fe200078e00a9 */
[----:B---3--:R-:W-:Y:S04]  /*14100*/  SHF.L.U64.HI R3, R188, 0x5, R3 ;  /* 0x00000005bc037819 */ /* 0x008fe80000010203 */
        /* <DEDUP_REMOVED lines=10> */
[----:B------:R4:W-:Y:S01]  /*141b0*/  LDGSTS.E.BYPASS.LTC128B.128 [R229+0x3000], desc[UR4][R170.64] ;  /* 0x03000000aae57fae */ /* 0x0009e2000b981a04 */
[-C--:B--2---:R-:W-:Y:S02]  /*141c0*/  IADD3 R180, P0, PT, R178, R0.reuse, RZ ;  /* 0x00000000b2b47210 */ /* 0x084fe40007f1e0ff */
[--C-:B------:R-:W-:Y:S01]  /*141d0*/  IMAD.X R179, R177, 0x1, R3.reuse, P3 ;  /* 0x00000001b1b37824 */ /* 0x100fe200018e0603 */
[----:B------:R-:W-:Y:S03]  /*141e0*/  LDGSTS.E.BYPASS.LTC128B.128 [R229+0x3800], desc[UR4][R176.64] ;  /* 0x03800000b0e57fae */ /* 0x000fe6000b981a04 */
[--C-:B------:R-:W-:Y:S01]  /*141f0*/  IMAD.X R181, R179, 0x1, R3.reuse, P0 ;  /* 0x00000001b3b57824 */ /* 0x100fe200000e0603 */
[----:B------:R2:W-:Y:S04]  /*14200*/  LDGSTS.E.BYPASS.LTC128B.128 [R229+0x4000], desc[UR4][R178.64] ;  /* 0x04000000b2e57fae */ /* 0x0005e8000b981a04 */
[----:B------:R5:W-:Y:S01]  /*14210*/  LDGSTS.E.BYPASS.LTC128B.128 [R229+0x4800], desc[UR4][R180.64] ;  /* 0x04800000b4e57fae */ /* 0x000be2000b981a04 */
[-C--:B-1----:R-:W-:Y:S05]  /*14220*/  IADD3 R174, P3, PT, R180, R0.reuse, RZ ;  /* 0x00000000b4ae7210 */ /* 0x082fea0007f7e0ff */
[--C-:B------:R-:W-:Y:S01]  /*14230*/  IMAD.X R175, R181, 0x1, R3.reuse, P3 ;  /* 0x00000001b5af7824 */ /* 0x100fe200018e0603 */
[-C--:B---3--:R-:W-:Y:S04]  /*14240*/  IADD3 R172, P0, PT, R174, R0.reuse, RZ ;  /* 0x00000000aeac7210 */ /* 0x088fe80007f1e0ff */
[----:B------:R1:W-:Y:S01]  /*14250*/  LDGSTS.E.BYPASS.LTC128B.128 [R229+0x5000], desc[UR4][R174.64] ;  /* 0x05000000aee57fae */ /* 0x0003e2000b981a04 */
[--C-:B------:R-:W-:Y:S01]  /*14260*/  IMAD.X R173, R175, 0x1, R3.reuse, P0 ;  /* 0x00000001afad7824 */ /* 0x100fe200000e0603 */
[-C--:B----4-:R-:W-:Y:S04]  /*14270*/  IADD3 R170, P3, PT, R172, R0.reuse, RZ ;  /* 0x00000000acaa7210 */ /* 0x090fe80007f7e0ff */
[----:B------:R3:W-:Y:S01]  /*14280*/  LDGSTS.E.BYPASS.LTC128B.128 [R229+0x5800], desc[UR4][R172.64] ;  /* 0x05800000ace57fae */ /* 0x0007e2000b981a04 */
[-C--:B------:R-:W-:Y:S02]  /*14290*/  IADD3.X R171, PT, PT, R173, R3.reuse, RZ, P3, !PT ;  /* 0x00000003adab7210 */ /* 0x080fe40001ffe4ff */
[-C--:B--2---:R-:W-:Y:S03]  /*142a0*/  IADD3 R178, P0, PT, R170, R0.reuse, RZ ;  /* 0x00000000aab27210 */ /* 0x084fe60007f1e0ff */
[----:B------:R2:W-:Y:S01]  /*142b0*/  LDGSTS.E.BYPASS.LTC128B.128 [R229+0x6000], desc[UR4][R170.64] ;  /* 0x06000000aae57fae */ /* 0x0005e2000b981a04 */
[-C--:B-----5:R-:W-:Y:S01]  /*142c0*/  IADD3 R180, P3, PT, R178, R0.reuse, RZ ;  /* 0x00000000b2b47210 */ /* 0x0a0fe20007f7e0ff */
[--C-:B------:R-:W-:Y:S03]  /*142d0*/  IMAD.X R179, R171, 0x1, R3.reuse, P0 ;  /* 0x00000001abb37824 */ /* 0x100fe600000e0603 */
[-C--:B------:R-:W-:Y:S01]  /*142e0*/  IADD3 R176, P0, PT, R180, R0.reuse, RZ ;  /* 0x00000000b4b07210 */ /* 0x080fe20007f1e0ff */
[--C-:B------:R-:W-:Y:S01]  /*142f0*/  IMAD.X R181, R179, 0x1, R3.reuse, P3 ;  /* 0x00000001b3b57824 */ /* 0x100fe200018e0603 */
[----:B------:R4:W-:Y:S03]  /*14300*/  LDGSTS.E.BYPASS.LTC128B.128 [R229+0x6800], desc[UR4][R178.64] ;  /* 0x06800000b2e57fae */ /* 0x0009e6000b981a04 */
[--C-:B------:R-:W-:Y:S01]  /*14310*/  IMAD.X R177, R181, 0x1, R3.reuse, P0 ;  /* 0x00000001b5b17824 */ /* 0x100fe200000e0603 */
[----:B------:R4:W-:Y:S04]  /*14320*/  LDGSTS.E.BYPASS.LTC128B.128 [R229+0x7000], desc[UR4][R180.64] ;  /* 0x07000000b4e57fae */ /* 0x0009e8000b981a04 */
[----:B------:R4:W-:Y:S01]  /*14330*/  LDGSTS.E.BYPASS.LTC128B.128 [R229+0x7800], desc[UR4][R176.64] ;  /* 0x07800000b0e57fae */ /* 0x0009e2000b981a04 */
[-C--:B-1----:R-:W-:Y:S05]  /*14340*/  IADD3 R174, P3, PT, R176, R0.reuse, RZ ;  /* 0x00000000b0ae7210 */ /* 0x082fea0007f7e0ff */
[--C-:B------:R-:W-:Y:S01]  /*14350*/  IMAD.X R175, R177, 0x1, R3.reuse, P3 ;  /* 0x00000001b1af7824 */ /* 0x100fe200018e0603 */
[-C--:B---3--:R-:W-:Y:S04]  /*14360*/  IADD3 R172, P0, PT, R174, R0.reuse, RZ ;  /* 0x00000000aeac7210 */ /* 0x088fe80007f1e0ff */
[----:B------:R1:W-:Y:S01]  /*14370*/  LDGSTS.E.BYPASS.LTC128B.128 [R229+0x8000], desc[UR4][R174.64] ;  /* 0x08000000aee57fae */ /* 0x0003e2000b981a04 */
[-C--:B--2---:R-:W-:Y:S02]  /*14380*/  IADD3 R170, P3, PT, R172, R0.reuse, RZ ;  /* 0x00000000acaa7210 */ /* 0x084fe40007f7e0ff */
[----:B------:R-:W-:Y:S05]  /*14390*/  IADD3.X R173, PT, PT, R175, R3, RZ, P0, !PT ;  /* 0x00000003afad7210 */ /* 0x000fea00007fe4ff */
[----:B------:R1:W-:Y:S01]  /*143a0*/  LDGSTS.E.BYPASS.LTC128B.128 [R229+0x8800], desc[UR4][R172.64] ;  /* 0x08800000ace57fae */ /* 0x0003e2000b981a04 */
[----:B----4-:R-:W-:Y:S01]  /*143b0*/  IADD3 R178, P0, PT, R170, R0, RZ ;  /* 0x00000000aab27210 */ /* 0x010fe20007f1e0ff */
[--C-:B------:R-:W-:Y:S02]  /*143c0*/  IMAD.X R171, R173, 0x1, R3.reuse, P3 ;  /* 0x00000001adab7824 */ /* 0x100fe400018e0603 */
[----:B------:R-:W-:Y:S02]  /*143d0*/  IMAD.SHL.U32 R0, R221, 0x8, RZ ;  /* 0x00000008dd007824 */ /* 0x000fe400078e00ff */
[----:B------:R-:W-:Y:S01]  /*143e0*/  IMAD.X R179, R171, 0x1, R3, P0 ;  /* 0x00000001abb37824 */ /* 0x000fe200000e0603 */
[----:B------:R1:W-:Y:S02]  /*143f0*/  LDGSTS.E.BYPASS.LTC128B.128 [R229+0x9000], desc[UR4][R170.64] ;  /* 0x09000000aae57fae */ /* 0x0003e4000b981a04 */
[----:B------:R-:W-:Y:S02]  /*14400*/  LOP3.LUT R0, R0, 0x1c0, RZ, 0xc0, !PT ;  /* 0x000001c000007812 */ /* 0x000fe400078ec0ff */
[----:B------:R1:W-:Y:S04]  /*14410*/  LDGSTS.E.BYPASS.LTC128B.128 [R229+0x9800], desc[UR4][R178.64] ;  /* 0x09800000b2e57fae */ /* 0x0003e8000b981a04 */
[----:B------:R-:W0:Y:S04]  /*14420*/  LDGDEPBAR ;  /* 0x00000000000079af */ /* 0x000e280000000000 */
[----:B------:R1:W-:Y:S02]  /*14430*/  STL [R1+0x40], R0 ;  /* 0x0000400001007387 */ /* 0x0003e40000100800 */
.L_x_7244:
[----:B------:R-:W-:Y:S05]  /*14440*/  BSYNC.RECONVERGENT B1 ;  /* 0x0000000000017941 */ /* 0x000fea0003800200 */
.L_x_7243:
[----:B-1----:R-:W1:Y:S02]  /*14450*/  S2R R0, SR_TID.X ;  /* 0x0000000000007919 */ /* 0x002e640000002100 */
[----:B-1----:R-:W-:Y:S04]  /*14460*/  IMAD.MOV.U32 R221, RZ, RZ, R0 ;  /* 0x000000ffffdd7224 */ /* 0x002fe800078e0000 */
[----:B------:R-:W-:Y:S05]  /*14470*/  IMAD.SHL.U32 R0, R221, 0x2, RZ ;  /* 0x00000002dd007824 */ /* 0x000fea00078e00ff */
[----:B------:R1:W-:Y:S02]  /*14480*/  STL [R1+0x30], R0 ;  /* 0x0000300001007387 */ /* 0x0003e40000100800 */
[----:B-1----:R-:W-:Y:S05]  /*14490*/  LOP3.LUT R0, R0, 0x6, RZ, 0xc0, !PT ;  /* 0x0000000600007812 */ /* 0x002fea00078ec0ff */
        /* <DEDUP_REMOVED lines=63> */
[----:B-1----:R-:W-:Y:S01]  /*14890*/  FSEL R0, R24, -INF , P6 ;  /* 0xff80000018007808 */ /* 0x002fe20003000000 */
        /* <DEDUP_REMOVED lines=204> */
[----:B------:R-:W-:Y:S02]  /*15560*/  FSEL R60, R60, -INF , !P4 ;  /* 0xff8000003c3c7808 */ /* 0x000fe40006000000 */
[----:B------:R-:W-:Y:S01]  /*15570*/  FSEL R45, R64, -INF , !P0 ;  /* 0xff800000402d7808 */ /* 0x000fe20004000000 */
[----:B------:R-:W-:Y:S01]  /*15580*/  IMAD.MOV.U32 R64, RZ, RZ, R9 ;  /* 0x000000ffff407224 */ /* 0x000fe200078e0009 */
[----:B------:R-:W-:Y:S01]  /*15590*/  FSEL R44, R65, -INF , !P6 ;  /* 0xff800000412c7808 */ /* 0x000fe20007000000 */
[----:B------:R-:W-:Y:S01]  /*155a0*/  VIADD R9, R3, 0xf9 ;  /* 0x000000f903097836 */ /* 0x000fe20000000000 */
[----:B------:R-:W-:Y:S01]  /*155b0*/  FMNMX3.FTZ R37, R37, R60, R61, !PT ;  /* 0x0000003c25257276 */ /* 0x000fe2000781003d */
[----:B------:R-:W-:Y:S01]  /*155c0*/  VIADD R65, R3, 0xf0 ;  /* 0x000000f003417836 */ /* 0x000fe20000000000 */
[-C--:B------:R-:W-:Y:S02]  /*155d0*/  ISETP.GE.AND P4, PT, R229, R226.reuse, PT ;  /* 0x000000e2e500720c */ /* 0x080fe40003f86270 */
[-C--:B------:R-:W-:Y:S02]  /*155e0*/  ISETP.GE.AND P5, PT, R219, R226.reuse, PT ;  /* 0x000000e2db00720c */ /* 0x080fe40003fa6270 */
[----:B------:R-:W-:Y:S02]  /*155f0*/  FMNMX3.FTZ R37, R37, R45, R44, !PT ;  /* 0x0000002d25257276 */ /* 0x000fe4000781002c */
[-C--:B------:R-:W-:Y:S02]  /*15600*/  ISETP.GE.AND P3, PT, R222, R226.reuse, PT ;  /* 0x000000e2de00720c */ /* 0x080fe40003f66270 */
[-C--:B------:R-:W-:Y:S02]  /*15610*/  ISETP.GE.AND P0, PT, R232, R226.reuse, PT ;  /* 0x000000e2e800720c */ /* 0x080fe40003f06270 */
[----:B------:R-:W-:Y:S01]  /*15620*/  FSEL R41, R68, -INF , !P5 ;  /* 0xff80000044297808 */ /* 0x000fe20006800000 */
[----:B------:R-:W-:Y:S01]  /*15630*/  VIADD R68, R3, 0xe9 ;  /* 0x000000e903447836 */ /* 0x000fe20000000000 */
[----:B------:R-:W-:Y:S01]  /*15640*/  FSEL R40, R69, -INF , !P4 ;  /* 0xff80000045287808 */ /* 0x000fe20006000000 */
[----:B------:R-:W-:Y:S01]  /*15650*/  VIADD R69, R3, 0xe1 ;  /* 0x000000e103457836 */ /* 0x000fe20000000000 */
[----:B------:R-:W-:Y:S02]  /*15660*/  FSEL R73, R73, -INF , !P0 ;  /* 0xff80000049497808 */ /* 0x000fe40004000000 */
[-C--:B------:R-:W-:Y:S02]  /*15670*/  ISETP.GE.AND P6, PT, R234, R226.reuse, PT ;  /* 0x000000e2ea00720c */ /* 0x080fe40003fc6270 */
[----:B------:R-:W-:Y:S01]  /*15680*/  FSEL R33, R72, -INF , !P3 ;  /* 0xff80000048217808 */ /* 0x000fe20005800000 */
[----:B------:R-:W-:Y:S01]  /*15690*/  VIADD R72, R3, 0xe8 ;  /* 0x000000e803487836 */ /* 0x000fe20000000000 */
[----:B------:R-:W-:Y:S02]  /*156a0*/  FMNMX3.FTZ R37, R37, R41, R40, !PT ;  /* 0x0000002925257276 */ /* 0x000fe40007810028 */
[-C--:B------:R-:W-:Y:S02]  /*156b0*/  ISETP.GE.AND P5, PT, R233, R226.reuse, PT ;  /* 0x000000e2e900720c */ /* 0x080fe40003fa6270 */
        /* <DEDUP_REMOVED lines=35> */
[----:B------:R-:W-:Y:S02]  /*158f0*/  FSEL R101, R101, -INF , !P3 ;  /* 0xff80000065657808 */ /* 0x000fe40005800000 */
[-C--:B------:R-:W-:Y:S02]  /*15900*/  ISETP.GE.AND P3, PT, R252, R226.reuse, PT ;  /* 0x000000e2fc00720c */ /* 0x080fe40003f66270 */
        /* <DEDUP_REMOVED lines=8> */
[----:B------:R-:W-:Y:S02]  /*15990*/  FSEL R104, R104, -INF , !P0 ;  /* 0xff80000068687808 */ /* 0x000fe40004000000 */
[----:B------:R-:W-:Y:S02]  /*159a0*/  FSEL R105, R105, -INF , !P6 ;  /* 0xff80000069697808 */ /* 0x000fe40007000000 */
[-C--:B------:R-:W-:Y:S02]  /*159b0*/  ISETP.GE.AND P3, PT, R68, R226.reuse, PT ;  /* 0x000000e24400720c */ /* 0x080fe40003f66270 */
[----:B------:R-:W-:Y:S02]  /*159c0*/  ISETP.GE.AND P6, PT, R36, R226, PT ;  /* 0x000000e22400720c */ /* 0x000fe40003fc6270 */
[----:B------:R-:W-:Y:S02]  /*159d0*/  FMNMX3.FTZ R37, R37, R100, R101, !PT ;  /* 0x0000006425257276 */ /* 0x000fe40007810065 */
[----:B------:R-:W-:Y:S01]  /*159e0*/  FSEL R17, R117, -INF , !P5 ;  /* 0xff80000075117808 */ /* 0x000fe20006800000 */
[----:B------:R-:W-:Y:S01]  /*159f0*/  VIADD R117, R3, 0xf1 ;  /* 0x000000f103757836 */ /* 0x000fe20000000000 */
[-C--:B------:R-:W-:Y:S02]  /*15a00*/  ISETP.GE.AND P0, PT, R251, R226.reuse, PT ;  /* 0x000000e2fb00720c */ /* 0x080fe40003f06270 */
[----:B------:R-:W-:Y:S02]  /*15a10*/  ISETP.GE.AND P4, PT, R120, R226, PT ;  /* 0x000000e27800720c */ /* 0x000fe40003f86270 */
[----:B------:R-:W-:Y:S01]  /*15a20*/  FSEL R13, R121, -INF , !P3 ;  /* 0xff800000790d7808 */ /* 0x000fe20005800000 */
[----:B------:R-:W-:Y:S01]  /*15a30*/  VIADD R121, R3, 0xf9 ;  /* 0x000000f903797836 */ /* 0x000fe20000000000 */
[----:B------:R-:W-:Y:S02]  /*15a40*/  FMNMX3.FTZ R37, R37, R104, R105, !PT ;  /* 0x0000006825257276 */ /* 0x000fe40007810069 */
[----:B------:R-:W-:Y:S02]  /*15a50*/  FSEL R21, R21, -INF , !P0 ;  /* 0xff80000015157808 */ /* 0x000fe40004000000 */
[----:B------:R-:W-:Y:S01]  /*15a60*/  FSEL R20, R116, -INF , !P6 ;  /* 0xff80000074147808 */ /* 0x000fe20007000000 */
[----:B------:R-:W-:Y:S01]  /*15a70*/  IMAD.MOV.U32 R116, RZ, RZ, R8 ;  /* 0x000000ffff747224 */ /* 0x000fe200078e0008 */
[----:B------:R-:W-:Y:S02]  /*15a80*/  ISETP.GE.AND P0, PT, R9, R225, PT ;  /* 0x000000e10900720c */ /* 0x000fe40003f06270 */
[----:B------:R-:W-:Y:S02]  /*15a90*/  ISETP.GE.AND P5, PT, R117, R226, PT ;  /* 0x000000e27500720c */ /* 0x000fe40003fa6270 */
[----:B------:R-:W-:Y:S02]  /*15aa0*/  FSEL R8, R173, -INF , !P4 ;  /* 0xff800000ad087808 */ /* 0x000fe40006000000 */
[-C--:B------:R-:W-:Y:S02]  /*15ab0*/  ISETP.GE.AND P4, PT, R190, R227.reuse, PT ;  /* 0x000000e3be00720c */ /* 0x080fe40003f86270 */
[----:B------:R-:W-:Y:S02]  /*15ac0*/  FMNMX3.FTZ R37, R37, R108, R109, !PT ;  /* 0x0000006c25257276 */ /* 0x000fe4000781006d */
[----:B------:R-:W-:Y:S02]  /*15ad0*/  ISETP.GE.AND P3, PT, R121, R226, PT ;  /* 0x000000e27900720c */ /* 0x000fe40003f66270 */
[----:B------:R-:W-:Y:S02]  /*15ae0*/  FSEL R129, R129, -INF , P0 ;  /* 0xff80000081817808 */ /* 0x000fe40000000000 */
[----:B------:R-:W-:Y:S02]  /*15af0*/  FSEL R9, R4, -INF , !P5 ;  /* 0xff80000004097808 */ /* 0x000fe40006800000 */
[-C--:B------:R-:W-:Y:S02]  /*15b00*/  ISETP.GE.AND P5, PT, R189, R227.reuse, PT ;  /* 0x000000e3bd00720c */ /* 0x080fe40003fa6270 */
[----:B------:R-:W-:Y:S02]  /*15b10*/  FSEL R25, R11, -INF , P4 ;  /* 0xff8000000b197808 */ /* 0x000fe40002000000 */
[-C--:B------:R-:W-:Y:S02]  /*15b20*/  ISETP.GE.AND P4, PT, R194, R227.reuse, PT ;  /* 0x000000e3c200720c */ /* 0x080fe40003f86270 */
[----:B------:R-:W-:Y:S02]  /*15b30*/  FMNMX3.FTZ R37, R37, R24, R21, !PT ;  /* 0x0000001825257276 */ /* 0x000fe40007810015 */
[----:B------:R-:W-:Y:S02]  /*15b40*/  FSEL R129, R129, -INF , !P3 ;  /* 0xff80000081817808 */ /* 0x000fe40005800000 */
[-C--:B------:R-:W-:Y:S02]  /*15b50*/  ISETP.GE.AND P3, PT, R3, R227.reuse, PT ;  /* 0x000000e30300720c */ /* 0x080fe40003f66270 */
[----:B------:R-:W-:Y:S02]  /*15b60*/  FSEL R28, R10, -INF , P5 ;  /* 0xff8000000a1c7808 */ /* 0x000fe40002800000 */
[----:B------:R-:W-:Y:S02]  /*15b70*/  ISETP.GE.AND P6, PT, R65, R226, PT ;  /* 0x000000e24100720c */ /* 0x000fe40003fc6270 */
[----:B------:R-:W-:Y:S02]  /*15b80*/  FMNMX3.FTZ R37, R37, R20, R17, !PT ;  /* 0x0000001425257276 */ /* 0x000fe40007810011 */
[----:B------:R-:W-:Y:S02]  /*15b90*/  FSEL R10, R19, -INF , P4 ;  /* 0xff800000130a7808 */ /* 0x000fe40002000000 */
[-C--:B------:R-:W-:Y:S02]  /*15ba0*/  ISETP.GE.AND P4, PT, R198, R227.reuse, PT ;  /* 0x000000e3c600720c */ /* 0x080fe40003f86270 */
[----:B------:R-:W-:Y:S02]  /*15bb0*/  FSEL R32, R6, -INF , P3 ;  /* 0xff80000006207808 */ /* 0x000fe40001800000 */
[-C--:B------:R-:W-:Y:S02]  /*15bc0*/  ISETP.GE.AND P3, PT, R191, R227.reuse, PT ;  /* 0x000000e3bf00720c */ /* 0x080fe40003f66270 */
[----:B------:R-:W-:Y:S02]  /*15bd0*/  FSEL R12, R170, -INF , !P6 ;  /* 0xff800000aa0c7808 */ /* 0x000fe40007000000 */
[----:B------:R-:W-:Y:S02]  /*15be0*/  FMNMX3.FTZ R37, R37, R16, R13, !PT ;  /* 0x0000001025257276 */ /* 0x000fe4000781000d */
[----:B------:R-:W-:Y:S02]  /*15bf0*/  FSEL R27, R27, -INF , P4 ;  /* 0xff8000001b1b7808 */ /* 0x000fe40002000000 */
[-C--:B------:R-:W-:Y:S02]  /*15c00*/  ISETP.GE.AND P4, PT, R203, R227.reuse, PT ;  /* 0x000000e3cb00720c */ /* 0x080fe40003f86270 */
[-C--:B------:R-:W-:Y:S02]  /*15c10*/  ISETP.GE.AND P0, PT, R188, R227.reuse, PT ;  /* 0x000000e3bc00720c */ /* 0x080fe40003f06270 */
[----:B------:R-:W-:Y:S02]  /*15c20*/  FSEL R14, R14, -INF , P3 ;  /* 0xff8000000e0e7808 */ /* 0x000fe40001800000 */
[-C--:B------:R-:W-:Y:S02]  /*15c30*/  ISETP.GE.AND P3, PT, R195, R227.reuse, PT ;  /* 0x000000e3c300720c */ /* 0x080fe40003f66270 */
[----:B------:R-:W-:Y:S02]  /*15c40*/  FMNMX3.FTZ R37, R37, R12, R9, !PT ;  /* 0x0000000c25257276 */ /* 0x000fe40007810009 */
[----:B------:R-:W-:Y:S02]  /*15c50*/  FSEL R5, R38, -INF , P4 ;  /* 0xff80000026057808 */ /* 0x000fe40002000000 */
[----:B------:R-:W-:Y:S02]  /*15c60*/  FSEL R29, R7, -INF , P0 ;  /* 0xff800000071d7808 */ /* 0x000fe40000000000 */
[-C--:B------:R-:W-:Y:S02]  /*15c70*/  ISETP.GE.AND P4, PT, R205, R227.reuse, PT ;  /* 0x000000e3cd00720c */ /* 0x080fe40003f86270 */
[----:B------:R-:W-:Y:S02]  /*15c80*/  FMNMX3.FTZ R37, R37, R8, R129, !PT ;  /* 0x0000000825257276 */ /* 0x000fe40007810081 */
[----:B------:R-:W-:Y:S02]  /*15c90*/  FSEL R7, R22, -INF , P3 ;  /* 0xff80000016077808 */ /* 0x000fe40001800000 */
[-C--:B------:R-:W-:Y:S01]  /*15ca0*/  ISETP.GE.AND P3, PT, R199, R227.reuse, PT ;  /* 0x000000e3c700720c */ /* 0x080fe20003f66270 */
[----:B------:R-:W1:Y:S01]  /*15cb0*/  SHFL.BFLY PT, R0, R37, 0x2, 0x1f ;  /* 0x0c401f0025007f89 */ /* 0x000e6200000e0000 */
        /* <DEDUP_REMOVED lines=69> */
[----:B-1----:R-:W-:Y:S02]  /*16110*/  FMNMX.FTZ R37, R37, R0, !PT ;  /* 0x0000000025257209 */ /* 0x002fe40007810000 */
        /* <DEDUP_REMOVED lines=16> */
[----:B------:R-:W-:Y:S02]  /*16220*/  FSEL R34, R34, -INF , P6 ;  /* 0xff80000022227808 */ /* 0x000fe40003000000 */
[-C--:B------:R-:W-:Y:S02]  /*16230*/  ISETP.GE.AND P4, PT, R251, R227.reuse, PT ;  /* 0x000000e3fb00720c */ /* 0x080fe40003f86270 */
[----:B------:R-:W-:Y:S02]  /*16240*/  FSEL R103, R103, -INF , P3 ;  /* 0xff80000067677808 */ /* 0x000fe40001800000 */
[-C--:B------:R-:W-:Y:S01]  /*16250*/  ISETP.GE.AND P6, PT, R3, R228.reuse, PT ;  /* 0x000000e40300720c */ /* 0x080fe20003fc6270 */
[----:B------:R-:W-:Y:S01]  /*16260*/  FADD.FTZ R3, -R0, R2 ;  /* 0x0000000200037221 */ /* 0x000fe20000010100 */
[-C--:B------:R-:W-:Y:S01]  /*16270*/  ISETP.GE.AND P3, PT, R249, R227.reuse, PT ;  /* 0x000000e3f900720c */ /* 0x080fe20003f66270 */
[----:B------:R-:W-:Y:S01]  /*16280*/  IMAD.MOV.U32 R2, RZ, RZ, R116 ;  /* 0x000000ffff027224 */ /* 0x000fe200078e0074 */
[----:B------:R-:W-:Y:S01]  /*16290*/  FSEL R102, R102, -INF , P5 ;  /* 0xff80000066667808 */ /* 0x000fe20002800000 */
[----:B------:R-:W-:Y:S01]  /*162a0*/  IMAD.MOV.U32 R116, RZ, RZ, R36 ;  /* 0x000000ffff747224 */ /* 0x000fe200078e0024 */
[-C--:B------:R-:W-:Y:S01]  /*162b0*/  ISETP.GE.AND P5, PT, R248, R227.reuse, PT ;  /* 0x000000e3f800720c */ /* 0x080fe20003fa6270 */
[----:B------:R-:W2:Y:S01]  /*162c0*/  LD.E R36, desc[UR4][R134.64+0xdc] ;  /* 0x0000dc0486247980 */ /* 0x000ea2000c101900 */
        /* <DEDUP_REMOVED lines=32> */
[----:B------:R-:W-:Y:S02]  /*164d0*/  FSEL R39, R130, -INF , P3 ;  /* 0xff80000082277808 */ /* 0x000fe40001800000 */
[-C--:B------:R-:W-:Y:S02]  /*164e0*/  ISETP.GE.AND P3, PT, R189, R228.reuse, PT ;  /* 0x000000e4bd00720c */ /* 0x080fe40003f66270 */
[----:B------:R-:W-:Y:S01]  /*164f0*/  FSEL R68, R15, -INF , !P5 ;  /* 0xff8000000f447808 */ /* 0x000fe20006800000 */
[----:B------:R-:W-:Y:S01]  /*16500*/  IMAD.MOV.U32 R15, RZ, RZ, R72 ;  /* 0x000000ffff0f7224 */ /* 0x000fe200078e0048 */
        /* <DEDUP_REMOVED lines=8> */
[----:B------:R-:W-:Y:S01]  /*16590*/  FSEL R72, R11, -INF , !P3 ;  /* 0xff8000000b487808 */ /* 0x000fe20005800000 */
[----:B------:R-:W-:Y:S01]  /*165a0*/  IMAD.MOV.U32 R11, RZ, RZ, R69 ;  /* 0x000000ffff0b7224 */ /* 0x000fe200078e0045 */
        /* <DEDUP_REMOVED lines=20> */
[-C--:B------:R-:W-:Y:S02]  /*166f0*/  ISETP.GE.AND P5, PT, R238, R228.reuse, PT ;  /* 0x000000e4ee00720c */ /* 0x080fe40003fa6270 */
[-C--:B------:R-:W-:Y:S02]  /*16700*/  ISETP.GE.AND P4, PT, R194, R228.reuse, PT ;  /* 0x000000e4c200720c */ /* 0x080fe40003f86270 */
        /* <DEDUP_REMOVED lines=15> */
[-C--:B------:R-:W-:Y:S01]  /*16800*/  ISETP.GE.AND P5, PT, R250, R228.reuse, PT ;  /* 0x000000e4fa00720c */ /* 0x080fe20003fa6270 */
[----:B------:R-:W-:Y:S01]  /*16810*/  IMAD.MOV.U32 R250, RZ, RZ, R2 ;  /* 0x000000fffffa7224 */ /* 0x000fe200078e0002 */
[-C--:B------:R-:W-:Y:S02]  /*16820*/  ISETP.GE.AND P6, PT, R203, R228.reuse, PT ;  /* 0x000000e4cb00720c */ /* 0x080fe40003fc6270 */
[----:B------:R-:W-:Y:S02]  /*16830*/  FSEL R203, R66, -INF , !P3 ;  /* 0xff80000042cb7808 */ /* 0x000fe40005800000 */
[-C--:B------:R-:W-:Y:S02]  /*16840*/  ISETP.GE.AND P3, PT, R222, R228.reuse, PT ;  /* 0x000000e4de00720c */ /* 0x080fe40003f66270 */
[----:B------:R-:W-:Y:S02]  /*16850*/  FSEL R222, R111, -INF , !P5 ;  /* 0xff8000006fde7808 */ /* 0x000fe40006800000 */
[----:B------:R-:W-:Y:S02]  /*16860*/  ISETP.GE.AND P5, PT, R11, R228, PT ;  /* 0x000000e40b00720c */ /* 0x000fe40003fa6270 */
[----:B------:R-:W3:Y:S01]  /*16870*/  LDL.LU R11, [R1+0x1c] ;  /* 0x00001c00010b7983 */ /* 0x000ee20000300800 */
        /* <DEDUP_REMOVED lines=55> */
[----:B------:R-:W-:Y:S02]  /*16bf0*/  ISETP.GE.AND P6, PT, R241, R228, PT ;  /* 0x000000e4f100720c */ /* 0x000fe40003fc6270 */
        /* <DEDUP_REMOVED lines=12> */
[----:B------:R-:W-:Y:S02]  /*16cc0*/  ISETP.GE.AND P4, PT, R249, R228, PT ;  /* 0x000000e4f900720c */ /* 0x000fe40003f86270 */
[----:B------:R-:W-:Y:S02]  /*16cd0*/  FMNMX3.FTZ R0, R0, R214, R213, !PT ;  /* 0x000000d600007276 */ /* 0x000fe400078100d5 */
[----:B------:R-:W-:Y:S01]  /*16ce0*/  FSEL R217, R106, -INF , !P3 ;  /* 0xff8000006ad97808 */ /* 0x000fe20005800000 */
[----:B--2---:R-:W-:Y:S01]  /*16cf0*/  FMUL.FTZ R7, R36, R37 ;  /* 0x0000002524077220 */ /* 0x004fe20000410000 */
[----:B------:R-:W-:Y:S02]  /*16d00*/  FSEL R218, R107, -INF , !P4 ;  /* 0xff8000006bda7808 */ /* 0x000fe40006000000 */
[-C--:B------:R-:W-:Y:S02]  /*16d10*/  ISETP.GE.AND P6, PT, R248, R228.reuse, PT ;  /* 0x000000e4f800720c */ /* 0x080fe40003fc6270 */
[----:B------:R-:W-:Y:S02]  /*16d20*/  FMNMX3.FTZ R0, R0, R215, R216, !PT ;  /* 0x000000d700007276 */ /* 0x000fe400078100d8 */
[-C--:B------:R-:W-:Y:S01]  /*16d30*/  ISETP.GE.AND P3, PT, R252, R228.reuse, PT ;  /* 0x000000e4fc00720c */ /* 0x080fe20003f66270 */
[----:B------:R-:W-:Y:S01]  /*16d40*/  IMAD.MOV.U32 R252, RZ, RZ, R34 ;  /* 0x000000fffffc7224 */ /* 0x000fe200078e0022 */
[-C--:B------:R-:W-:Y:S02]  /*16d50*/  ISETP.GE.AND P4, PT, R251, R228.reuse, PT ;  /* 0x000000e4fb00720c */ /* 0x080fe40003f86270 */
[----:B------:R-:W-:Y:S02]  /*16d60*/  FSEL R219, R110, -INF , !P6 ;  /* 0xff8000006edb7808 */ /* 0x000fe40007000000 */
        /* <DEDUP_REMOVED lines=29> */
[--C-:B------:R-:W-:Y:S01]  /*16f40*/  FFMA.FTZ R10, R186, R36, -R7.reuse ;  /* 0x00000024ba0a7223 */ /* 0x100fe20000010807 */
        /* <DEDUP_REMOVED lines=100> */
[C---:B------:R-:W-:Y:S01]  /*17590*/  IMAD.IADD R152, R160.reuse, 0x1, R220 ;  /* 0x00000001a0987824 */ /* 0x040fe200078e02dc */
        /* <DEDUP_REMOVED lines=113> */
[-CC-:B--2---:R-:W-:Y:S01]  /*17cb0*/  FFMA.FTZ R53, R120, R36.reuse, -R3.reuse ;  /* 0x0000002478357223 */ /* 0x184fe20000010803 */
        /* <DEDUP_REMOVED lines=34> */
[----:B------:R-:W-:Y:S10]  /*17ee0*/  MUFU.EX2 R82, R183 ;  /* 0x000000b700527308 */ /* 0x000ff40000000800 */
[----:B------:R-:W-:Y:S01]  /*17ef0*/  MUFU.EX2 R84, R186 ;  /* 0x000000ba00547308 */ /* 0x000fe20000000800 */
[-CC-:B-----5:R-:W-:Y:S01]  /*17f00*/  FFMA.FTZ R61, R170, R36.reuse, -R3.reuse ;  /* 0x00000024aa3d7223 */ /* 0x1a0fe20000010803 */
        /* <DEDUP_REMOVED lines=170> */
[C---:B---3--:R-:W-:Y:S09]  /*189b0*/  HMMA.16816.F32.BF16 R28, R40.reuse, R44, R28 ;  /* 0x0000002c281c723c */ /* 0x048ff2000004181c */
[----:B------:R-:W-:Y:S01]  /*189c0*/  MUFU.EX2 R90, R180 ;  /* 0x000000b4005a7308 */ /* 0x000fe20000000800 */
[-CC-:B----4-:R-:W-:Y:S01]  /*189d0*/  FFMA.FTZ R57, R91, R36.reuse, -R3.reuse ;  /* 0x000000245b397223 */ /* 0x190fe20000010803 */
        /* <DEDUP_REMOVED lines=107> */
[----:B------:R-:W-:Y:S01]  /*19090*/  FADD.FTZ R44, R146, R57 ;  /* 0x00000039922c7221 */ /* 0x000fe20000010000 */
[----:B------:R-:W-:Y:S08]  /*190a0*/  IMAD.SHL.U32 R222, R221, 0x8, RZ ;  /* 0x00000008ddde7824 */ /* 0x000ff000078e00ff */
        /* <DEDUP_REMOVED lines=78> */
[----:B------:R-:W-:Y:S02]  /*19590*/  FADD.FTZ R56, R101, R52 ;  /* 0x0000003465387221 */ /* 0x000fe40000010000 */
        /* <DEDUP_REMOVED lines=35> */
[----:B----4-:R-:W-:Y:S01]  /*197d0*/  F2FP.BF16.F32.PACK_AB R139, R39, R44 ;  /* 0x0000002c278b723e */ /* 0x010fe200000010ff */
[----:B------:R-:W-:Y:S02]  /*197e0*/  IMAD.MOV.U32 R38, RZ, RZ, R2 ;  /* 0x000000ffff267224 */ /* 0x000fe400078e0002 */
[----:B------:R-:W-:Y:S01]  /*197f0*/  FADD.FTZ R0, R85, R36 ;  /* 0x0000002455007221 */ /* 0x000fe20000010000 */
[----:B------:R-:W-:Y:S01]  /*19800*/  FADD.FTZ R3, R90, R3 ;  /* 0x000000035a037221 */ /* 0x000fe20000010000 */
[----:B------:R-:W-:Y:S02]  /*19810*/  IMAD.MOV.U32 R2, RZ, RZ, R37 ;  /* 0x000000ffff027224 */ /* 0x000fe400078e0025 */
        /* <DEDUP_REMOVED lines=47> */
[----:B------:R1:W-:Y:S01]  /*19b10*/  STL [R1], R250 ;  /* 0x000000fa01007387 */ /* 0x0003e20000100800 */
[----:B------:R-:W-:Y:S05]  /*19b20*/  @P0 BRA `(.L_x_7247) ;  /* 0xffffff8800400947 */ /* 0x000fea000383ffff */
.L_x_7240:
        /* <DEDUP_REMOVED lines=14> */
.L_x_7255:
[----:B------:R-:W3:Y:S04]  /*19c10*/  LDL.LU R9, [R1+0x24] ;  /* 0x0000240001097983 */ /* 0x000ee80000300800 */
[----:B------:R-:W2:Y:S01]  /*19c20*/  LDL.LU R8, [R1+0x30] ;  /* 0x0000300001087983 */ /* 0x000ea20000300800 */
[----:B------:R-:W1:Y:S01]  /*19c30*/  MUFU.RCP R4, R13 ;  /* 0x0000000d00047308 */ /* 0x000e620000001000 */
[----:B----4-:R-:W-:Y:S01]  /*19c40*/  FADD.FTZ R17, R2, R0 ;  /* 0x0000000002117221 */ /* 0x010fe20000010000 */
[----:B------:R-:W-:Y:S01]  /*19c50*/  SHF.L.U32 R18, R221, 0x4, RZ ;  /* 0x00000004dd127819 */ /* 0x000fe200000006ff */
[----:B------:R-:W4:Y:S01]  /*19c60*/  LDL.LU R21, [R1+0x44] ;  /* 0x0000440001157983 */ /* 0x000f220000300800 */
[----:B------:R-:W-:Y:S02]  /*19c70*/  FSETP.NE.FTZ.AND P1, PT, R13, RZ, PT ;  /* 0x000000ff0d00720b */ /* 0x000fe40003f35000 */
[----:B-1----:R-:W-:Y:S01]  /*19c80*/  SHF.L.U32 R2, R221, 0x5, RZ ;  /* 0x00000005dd027819 */ /* 0x002fe200000006ff */
[----:B------:R-:W4:Y:S01]  /*19c90*/  LDL.LU R19, [R1+0x50] ;  /* 0x0000500001137983 */ /* 0x000f220000300800 */
[----:B------:R-:W1:Y:S01]  /*19ca0*/  MUFU.RCP R5, R17 ;  /* 0x0000001100057308 */ /* 0x000e620000001000 */
[----:B------:R-:W-:Y:S01]  /*19cb0*/  LOP3.LUT R3, R18, 0x1c0, RZ, 0xc0, !PT ;  /* 0x000001c012037812 */ /* 0x000fe200078ec0ff */
[----:B------:R-:W-:Y:S01]  /*19cc0*/  BAR.SYNC.DEFER_BLOCKING 0x0 ;  /* 0x0000000000007b1d */ /* 0x000fe20000010000 */
[----:B------:R-:W-:-:S02]  /*19cd0*/  FSETP.NE.FTZ.AND P0, PT, R17, RZ, PT ;  /* 0x000000ff1100720b */ /* 0x000fc40003f15000 */
[----:B------:R-:W-:-:S03]  /*19ce0*/  FSEL R0, R4, 1, P1 ;  /* 0x3f80000004007808 */ /* 0x000fc60000800000 */
[----:B------:R-:W4:Y:S01]  /*19cf0*/  LDL R39, [R1+0x48] ;  /* 0x0000480001277983 */ /* 0x000f220000100800 */
[----:B------:R-:W-:Y:S01]  /*19d00*/  R2P PR, R221, 0x1c ;  /* 0x0000001cdd007804 */ /* 0x000fe20000000000 */
        /* <DEDUP_REMOVED lines=18> */
[----:B---3--:R-:W-:Y:S02]  /*19e30*/  LOP3.LUT R4, R9, 0x7c00, R2, 0xf8, !PT ;  /* 0x00007c0009047812 */ /* 0x008fe400078ef802 */
[----:B--2---:R-:W-:-:S04]  /*19e40*/  LOP3.LUT R3, R3, 0x38, R8, 0xf8, !PT ;  /* 0x0000003803037812 */ /* 0x004fc800078ef808 */
[----:B------:R-:W-:Y:S02]  /*19e50*/  LOP3.LUT R3, R4, R3, RZ, 0xfc, !PT ;  /* 0x0000000304037212 */ /* 0x000fe400078efcff */
[----:B-1----:R-:W-:Y:S02]  /*19e60*/  FSEL R2, R5, 1, P0 ;  /* 0x3f80000005027808 */ /* 0x002fe40000000000 */
[----:B------:R-:W-:-:S03]  /*19e70*/  LEA R0, R3, R224, 0x2 ;  /* 0x000000e003007211 */ /* 0x000fc600078e10ff */
        /* <DEDUP_REMOVED lines=16> */
[----:B------:R-:W-:Y:S01]  /*19f80*/  IMAD.IADD R4, R6, 0x1, R0 ;  /* 0x0000000106047824 */ /* 0x000fe200078e0200 */
[----:B------:R-:W-:-:S02]  /*19f90*/  IADD3 R3, PT, PT, R7, R0, RZ ;  /* 0x0000000007037210 */ /* 0x000fc40007ffe0ff */
[C---:B------:R-:W-:Y:S01]  /*19fa0*/  IADD3 R2, PT, PT, R0.reuse, 0x80, RZ ;  /* 0x0000008000027810 */ /* 0x040fe20007ffe0ff */
[----:B------:R-:W-:Y:S01]  /*19fb0*/  @P4 VIADD R2, R0, 0xffffff80 ;  /* 0xffffff8000024836 */ /* 0x000fe20000000000 */
[----:B------:R-:W-:Y:S01]  /*19fc0*/  STS.64 [R0], R164 ;  /* 0x000000a400007388 */ /* 0x000fe20000000a00 */
[----:B------:R-:W-:-:S03]  /*19fd0*/  IADD3 R5, PT, PT, R6, R3, RZ ;  /* 0x0000000306057210 */ /* 0x000fc60007ffe0ff */
[----:B------:R-:W-:Y:S04]  /*19fe0*/  STS.64 [R0+0x800], R166 ;  /* 0x000800a600007388 */ /* 0x000fe80000000a00 */
[----:B------:R-:W-:Y:S04]  /*19ff0*/  STS.64 [R4], R160 ;  /* 0x000000a004007388 */ /* 0x000fe80000000a00 */
[----:B------:R1:W-:Y:S04]  /*1a000*/  STS.64 [R4+0x800], R162 ;  /* 0x000800a204007388 */ /* 0x0003e80000000a00 */
[----:B------:R-:W-:Y:S04]  /*1a010*/  STS.64 [R3], R156 ;  /* 0x0000009c03007388 */ /* 0x000fe80000000a00 */
[----:B------:R2:W-:Y:S04]  /*1a020*/  STS.64 [R3+0x800], R158 ;  /* 0x0008009e03007388 */ /* 0x0005e80000000a00 */
[----:B------:R-:W-:Y:S04]  /*1a030*/  STS.64 [R5], R152 ;  /* 0x0000009805007388 */ /* 0x000fe80000000a00 */
[----:B------:R-:W-:Y:S04]  /*1a040*/  STS.64 [R5+0x800], R154 ;  /* 0x0008009a05007388 */ /* 0x000fe80000000a00 */
[----:B------:R-:W-:Y:S01]  /*1a050*/  STS.64 [R2], R148 ;  /* 0x0000009402007388 */ /* 0x000fe20000000a00 */
[----:B-1----:R-:W-:-:S03]  /*1a060*/  IADD3 R4, PT, PT, R6, R2, RZ ;  /* 0x0000000206047210 */ /* 0x002fc60007ffe0ff */
[----:B------:R-:W-:Y:S01]  /*1a070*/  STS.64 [R2+0x800], R150 ;  /* 0x0008009602007388 */ /* 0x000fe20000000a00 */
[----:B--2---:R-:W-:-:S03]  /*1a080*/  IADD3 R3, PT, PT, R7, R2, RZ ;  /* 0x0000000207037210 */ /* 0x004fc60007ffe0ff */
[----:B------:R-:W-:Y:S01]  /*1a090*/  STS.64 [R4], R144 ;  /* 0x0000009004007388 */ /* 0x000fe20000000a00 */
[----:B------:R-:W-:-:S03]  /*1a0a0*/  IADD3 R0, PT, PT, R6, R3, RZ ;  /* 0x0000000306007210 */ /* 0x000fc60007ffe0ff */
[----:B------:R1:W-:Y:S04]  /*1a0b0*/  STS.64 [R4+0x800], R146 ;  /* 0x0008009204007388 */ /* 0x0003e80000000a00 */
[----:B------:R-:W-:Y:S04]  /*1a0c0*/  STS.64 [R3], R140 ;  /* 0x0000008c03007388 */ /* 0x000fe80000000a00 */
[----:B------:R-:W-:Y:S04]  /*1a0d0*/  STS.64 [R3+0x800], R142 ;  /* 0x0008008e03007388 */ /* 0x000fe80000000a00 */
[----:B------:R-:W-:Y:S04]  /*1a0e0*/  STS.64 [R0], R136 ;  /* 0x0000008800007388 */ /* 0x000fe80000000a00 */
[----:B------:R2:W-:Y:S04]  /*1a0f0*/  STS.64 [R0+0x800], R138 ;  /* 0x0008008a00007388 */ /* 0x0005e80000000a00 */
[----:B------:R-:W3:Y:S04]  /*1a100*/  LD.E.64 R10, desc[UR4][R134.64+0xb0] ;  /* 0x0000b004860a7980 */ /* 0x000ee8000c101b00 */
[----:B------:R-:W3:Y:S04]  /*1a110*/  LD.E R12, desc[UR4][R134.64+0x60] ;  /* 0x00006004860c7980 */ /* 0x000ee8000c101900 */
[----:B------:R-:W3:Y:S04]  /*1a120*/  LD.E R16, desc[UR4][R134.64+0xcc] ;  /* 0x0000cc0486107980 */ /* 0x000ee8000c101900 */
[----:B------:R-:W3:Y:S01]  /*1a130*/  LD.E.64 R8, desc[UR4][R134.64+0x78] ;  /* 0x0000780486087980 */ /* 0x000ee2000c101b00 */
[----:B------:R-:W4:Y:S01]  /*1a140*/  S2R R20, SR_CTAID.X ;  /* 0x0000000000147919 */ /* 0x000f220000002500 */
[----:B------:R-:W-:Y:S01]  /*1a150*/  IMAD.SHL.U32 R7, R221, 0x4, RZ ;  /* 0x00000004dd077824 */ /* 0x000fe200078e00ff */
[----:B------:R-:W-:Y:S01]  /*1a160*/  SHF.R.U32.HI R6, RZ, 0x4, R221 ;  /* 0x00000004ff067819 */ /* 0x000fe200000116dd */
[----:B------:R3:W5:Y:S01]  /*1a170*/  LD.E.64 R14, desc[UR4][R134.64+0xa8] ;  /* 0x0000a804860e7980 */ /* 0x000762000c101b00 */
[----:B------:R-:W-:Y:S02]  /*1a180*/  @P1 MUFU.LG2 R13, R13 ;  /* 0x0000000d000d1308 */ /* 0x000fe40000000c00 */
[----:B-1----:R-:W-:-:S02]  /*1a190*/  IADD3 R4, PT, PT, R6, 0x8, RZ ;  /* 0x0000000806047810 */ /* 0x002fc40007ffe0ff */
[----:B--2---:R-:W-:Y:S02]  /*1a1a0*/  LOP3.LUT R0, R7, 0x1f8, RZ, 0xc0, !PT ;  /* 0x000001f807007812 */ /* 0x004fe400078ec0ff */
[----:B------:R-:W-:Y:S02]  /*1a1b0*/  IADD3 R2, PT, PT, R6, 0x18, RZ ;  /* 0x0000001806027810 */ /* 0x000fe40007ffe0ff */
[----:B------:R-:W-:Y:S02]  /*1a1c0*/  LOP3.LUT R5, R18, 0x10, RZ, 0xc0, !PT ;  /* 0x0000001012057812 */ /* 0x000fe400078ec0ff */
[----:B------:R-:W-:Y:S01]  /*1a1d0*/  LOP3.LUT R0, R0, 0x38, R64, 0x78, !PT ;  /* 0x0000003800007812 */ /* 0x000fe200078e7840 */
[----:B------:R-:W-:Y:S01]  /*1a1e0*/  BAR.SYNC.DEFER_BLOCKING 0x0 ;  /* 0x0000000000007b1d */ /* 0x000fe20000010000 */
[-C--:B----4-:R-:W-:Y:S02]  /*1a1f0*/  ISETP.GE.AND P5, PT, R4, R39.reuse, PT ;  /* 0x000000270400720c */ /* 0x090fe40003fa6270 */
[----:B------:R-:W-:Y:S01]  /*1a200*/  ISETP.GE.AND P3, PT, R2, R39, PT ;  /* 0x000000270200720c */ /* 0x000fe20003f66270 */
[----:B------:R-:W-:-:S02]  /*1a210*/  IMAD R0, R0, 0x4, R5 ;  /* 0x0000000400007824 */ /* 0x000fc400078e0205 */
[----:B------:R-:W1:Y:S01]  /*1a220*/  @P0 MUFU.LG2 R4, R17 ;  /* 0x0000001100040308 */ /* 0x000e620000000c00 */
[----:B------:R-:W-:-:S04]  /*1a230*/  IADD3 R3, PT, PT, R6, 0x10, RZ ;  /* 0x0000001006037810 */ /* 0x000fc80007ffe0ff */
[-C--:B------:R-:W-:Y:S02]  /*1a240*/  ISETP.GE.AND P4, PT, R3, R39.reuse, PT ;  /* 0x000000270300720c */ /* 0x080fe40003f86270 */
[----:B------:R-:W-:Y:S02]  /*1a250*/  SHF.L.U32 R5, R20, 0x6, RZ ;  /* 0x0000000614057819 */ /* 0x000fe400000006ff */
[----:B------:R-:W-:Y:S02]  /*1a260*/  IADD3 R3, PT, PT, R6, 0x20, RZ ;  /* 0x0000002006037810 */ /* 0x000fe40007ffe0ff */
[----:B------:R-:W-:Y:S02]  /*1a270*/  IADD3 R0, PT, PT, R224, R0, RZ ;  /* 0x00000000e0007210 */ /* 0x000fe40007ffe0ff */
[----:B------:R-:W-:Y:S02]  /*1a280*/  ISETP.GE.AND P2, PT, R3, R39, PT ;  /* 0x000000270300720c */ /* 0x000fe40003f46270 */
[----:B------:R-:W-:Y:S01]  /*1a290*/  LOP3.LUT P6, RZ, R221, 0x3, RZ, 0xc0, !PT ;  /* 0x00000003ddff7812 */ /* 0x000fe200078cc0ff */
[----:B------:R-:W2:Y:S01]  /*1a2a0*/  LDS.128 R48, [R0] ;  /* 0x0000000000307984 */ /* 0x000ea20000000c00 */
[----:B------:R-:W-:Y:S01]  /*1a2b0*/  LOP3.LUT R3, R7, 0xffc, RZ, 0xc0, !PT ;  /* 0x00000ffc07037812 */ /* 0x000fe200078ec0ff */
[----:B-1----:R-:W-:-:S02]  /*1a2c0*/  @P0 FMUL.FTZ R4, R4, 0.69314718246459960938 ;  /* 0x3f31721804040820 */ /* 0x002fc40000410000 */
[----:B------:R-:W1:Y:S04]  /*1a2d0*/  LDS.128 R44, [R0+0x800] ;  /* 0x00080000002c7984 */ /* 0x000e680000000c00 */
[----:B------:R-:W4:Y:S04]  /*1a2e0*/  LDS.128 R40, [R0+0x1000] ;  /* 0x0010000000287984 */ /* 0x000f280000000c00 */
[----:B------:R-:W1:Y:S04]  /*1a2f0*/  LDS.128 R32, [R0+0x1800] ;  /* 0x0018000000207984 */ /* 0x000e680000000c00 */
[----:B------:R-:W1:Y:S04]  /*1a300*/  LDS.128 R28, [R0+0x2000] ;  /* 0x00200000001c7984 */ /* 0x000e680000000c00 */
[----:B------:R-:W1:Y:S01]  /*1a310*/  LDS.128 R24, [R0+0x2800] ;  /* 0x0028000000187984 */ /* 0x000e620000000c00 */
[----:B------:R-:W-:Y:S01]  /*1a320*/  BSSY.RECONVERGENT B0, `(.L_x_7249) ;  /* 0x0000020000007945 */ /* 0x000fe20003800200 */
[----:B------:R-:W-:Y:S01]  /*1a330*/  IADD3 R7, PT, PT, R6, 0x30, RZ ;  /* 0x0000003006077810 */ /* 0x000fe20007ffe0ff */
[----:B---3--:R-:W-:-:S02]  /*1a340*/  IMAD R2, R10, UR8, R21 ;  /* 0x000000080a027c24 */ /* 0x008fc4000f8e0215 */
[----:B------:R-:W3:Y:S02]  /*1a350*/  LDS.128 R20, [R0+0x3000] ;  /* 0x0030000000147984 */ /* 0x000ee40000000c00 */
[----:B------:R-:W-:-:S04]  /*1a360*/  IMAD R2, R2, R12, R19 ;  /* 0x0000000c02027224 */ /* 0x000fc800078e0213 */
[----:B------:R-:W-:Y:S02]  /*1a370*/  IMAD R12, R11, R2, R5 ;  /* 0x000000020b0c7224 */ /* 0x000fe400078e0205 */
[----:B------:R-:W-:Y:S02]  /*1a380*/  @P1 FMUL.FTZ R5, R13, 0.69314718246459960938 ;  /* 0x3f3172180d051820 */ /* 0x000fe40000410000 */
[----:B------:R-:W-:Y:S02]  /*1a390*/  IMAD R2, R12, R16, RZ ;  /* 0x000000100c027224 */ /* 0x000fe400078e02ff */
[----:B------:R-:W-:Y:S02]  /*1a3a0*/  IMAD.MOV.U32 R11, RZ, RZ, -0x800000 ;  /* 0xff800000ff0b7424 */ /* 0x000fe400078e00ff */
[C---:B------:R-:W-:Y:S01]  /*1a3b0*/  @P1 FFMA.FTZ R11, R36.reuse, R37, R5 ;  /* 0x00000025240b1223 */ /* 0x040fe20000010005 */
[----:B------:R2:W1:Y:S01]  /*1a3c0*/  LDS.128 R16, [R0+0x3800] ;  /* 0x0038000000107984 */ /* 0x0004620000000c00 */
[----:B------:R-:W-:Y:S01]  /*1a3d0*/  MOV R10, 0xff800000 ;  /* 0xff800000000a7802 */ /* 0x000fe20000000f00 */
[----:B------:R-:W-:Y:S01]  /*1a3e0*/  @P0 FFMA.FTZ R10, R36, R38, R4 ;  /* 0x00000026240a0223 */ /* 0x000fe20000010004 */
[----:B------:R-:W-:-:S02]  /*1a3f0*/  LOP3.LUT R5, R64, 0x30, RZ, 0xc0, !PT ;  /* 0x0000003040057812 */ /* 0x000fc400078ec0ff */
[----:B------:R-:W-:Y:S02]  /*1a400*/  SHF.R.U32.HI R4, RZ, 0x2, R221 ;  /* 0x00000002ff047819 */ /* 0x000fe400000116dd */
[----:B------:R-:W-:Y:S02]  /*1a410*/  ISETP.GE.AND P0, PT, R6, R39, PT ;  /* 0x000000270600720c */ /* 0x000fe40003f06270 */
[----:B--2---:R-:W-:-:S04]  /*1a420*/  IADD3 R0, P1, PT, R2, R3, RZ ;  /* 0x0000000302007210 */ /* 0x004fc80007f3e0ff */
[----:B------:R-:W-:Y:S02]  /*1a430*/  LEA.HI.X.SX32 R3, R2, RZ, 0x1, P1 ;  /* 0x000000ff02037211 */ /* 0x000fe400008f0eff */
[----:B------:R-:W-:Y:S02]  /*1a440*/  LEA R2, P1, R0, R8, 0x2 ;  /* 0x0000000800027211 */ /* 0x000fe400078210ff */
[----:B------:R-:W-:Y:S02]  /*1a450*/  IADD3 R8, PT, PT, R6, 0x28, RZ ;  /* 0x0000002806087810 */ /* 0x000fe40007ffe0ff */
[----:B------:R-:W-:Y:S02]  /*1a460*/  LEA.HI.X R3, R0, R9, R3, 0x2, P1 ;  /* 0x0000000900037211 */ /* 0x000fe400008f1403 */
[----:B------:R-:W-:Y:S01]  /*1a470*/  LOP3.LUT R9, R5, 0x7, R4, 0xf8, !PT ;  /* 0x0000000705097812 */ /* 0x000fe200078ef804 */
[----:B---34-:R-:W-:Y:S06]  /*1a480*/  @P6 BRA `(.L_x_7250) ;  /* 0x0000000000246947 */ /* 0x018fec0003800000 */
[C---:B------:R-:W-:Y:S02]  /*1a490*/  IADD3 R0, P1, PT, R12.reuse, R9, RZ ;  /* 0x000000090c007210 */ /* 0x040fe40007f3e0ff */
[C---:B------:R-:W-:Y:S02]  /*1a4a0*/  ISETP.GE.AND P6, PT, R9.reuse, R39, PT ;  /* 0x000000270900720c */ /* 0x040fe40003fc6270 */
[----:B------:R-:W-:Y:S01]  /*1a4b0*/  LEA.HI.X.SX32 R5, R12, RZ, 0x1, P1 ;  /* 0x000000ff0c057211 */ /* 0x000fe200008f0eff */
[----:B------:R-:W-:Y:S01]  /*1a4c0*/  VIADD R12, R9, 0x8 ;  /* 0x00000008090c7836 */ /* 0x000fe20000000000 */
[----:B-----5:R-:W-:-:S04]  /*1a4d0*/  LEA R4, P1, R0, R14, 0x2 ;  /* 0x0000000e00047211 */ /* 0x020fc800078210ff */
[----:B------:R-:W-:Y:S02]  /*1a4e0*/  LEA.HI.X R5, R0, R15, R5, 0x2, P1 ;  /* 0x0000000f00057211 */ /* 0x000fe400008f1405 */
[----:B------:R-:W-:-:S03]  /*1a4f0*/  ISETP.GE.AND P1, PT, R12, R39, PT ;  /* 0x000000270c00720c */ /* 0x000fc60003f26270 */
[----:B------:R2:W-:Y:S10]  /*1a500*/  @!P6 ST.E desc[UR4][R4.64], R11 ;  /* 0x0000000b0400e985 */ /* 0x0005f4000c101904 */
[----:B------:R2:W-:Y:S02]  /*1a510*/  @!P1 ST.E desc[UR4][R4.64+0x20], R10 ;  /* 0x0000200a04009985 */ /* 0x0005e4000c101904 */
.L_x_7250:
[----:B------:R-:W-:Y:S05]  /*1a520*/  BSYNC.RECONVERGENT B0 ;  /* 0x0000000000007941 */ /* 0x000fea0003800200 */
.L_x_7249:
[----:B------:R-:W-:Y:S01]  /*1a530*/  VIADD R0, R6, 0x38 ;  /* 0x0000003806007836 */ /* 0x000fe20000000000 */
[-C--:B------:R-:W-:Y:S01]  /*1a540*/  ISETP.GE.AND P6, PT, R8, R39.reuse, PT ;  /* 0x000000270800720c */ /* 0x080fe20003fc6270 */
[----:B------:R-:W-:Y:S01]  /*1a550*/  @!P0 ST.E.128 desc[UR4][R2.64], R48 ;  /* 0x0000003002008985 */ /* 0x000fe2000c101d04 */
[-C--:B------:R-:W-:Y:S01]  /*1a560*/  ISETP.GE.AND P1, PT, R7, R39.reuse, PT ;  /* 0x000000270700720c */ /* 0x080fe20003f26270 */
[----:B--2---:R-:W-:Y:S01]  /*1a570*/  IMAD.MOV.U32 R5, RZ, RZ, 0x0 ;  /* 0x00000000ff057424 */ /* 0x004fe200078e00ff */
[----:B------:R-:W-:Y:S01]  /*1a580*/  ISETP.GE.AND P0, PT, R0, R39, PT ;  /* 0x000000270000720c */ /* 0x000fe20003f06270 */
[----:B-1----:R-:W-:Y:S01]  /*1a590*/  @!P5 ST.E.128 desc[UR4][R2.64+0x800], R44 ;  /* 0x0008002c0200d985 */ /* 0x002fe2000c101d04 */
[----:B------:R-:W-:-:S03]  /*1a5a0*/  MOV R9, 0x1f0 ;  /* 0x000001f000097802 */ /* 0x000fc60000000f00 */
[----:B------:R-:W-:Y:S02]  /*1a5b0*/  @!P4 ST.E.128 desc[UR4][R2.64+0x1000], R40 ;  /* 0x001000280200c985 */ /* 0x000fe4000c101d04 */
[----:B------:R-:W-:Y:S02]  /*1a5c0*/  IMAD.MOV.U32 R4, RZ, RZ, R9 ;  /* 0x000000ffff047224 */ /* 0x000fe400078e0009 */
[----:B------:R-:W-:Y:S04]  /*1a5d0*/  @!P3 ST.E.128 desc[UR4][R2.64+0x1800], R32 ;  /* 0x001800200200b985 */ /* 0x000fe8000c101d04 */
[----:B------:R-:W-:Y:S04]  /*1a5e0*/  @!P2 ST.E.128 desc[UR4][R2.64+0x2000], R28 ;  /* 0x0020001c0200a985 */ /* 0x000fe8000c101d04 */
[----:B------:R-:W-:Y:S04]  /*1a5f0*/  @!P6 ST.E.128 desc[UR4][R2.64+0x2800], R24 ;  /* 0x002800180200e985 */ /* 0x000fe8000c101d04 */
[----:B------:R1:W-:Y:S02]  /*1a600*/  @!P1 ST.E.128 desc[UR4][R2.64+0x3000], R20 ;  /* 0x0030001402009985 */ /* 0x0003e4000c101d04 */
[----:B-1---5:R-:W-:Y:S05]  /*1a610*/  @P0 RET.REL.NODEC R4 `(_ZN5flash24flash_fwd_splitkv_kernelI23Flash_fwd_kernel_traitsILi64ELi64ELi256ELi4ELb0ELb0EN7cutlass10bfloat16_tE19Flash_kernel_traitsILi64ELi64ELi256ELi4ES3_EELb0ELb1ELb0ELb0ELb1ELb0ELb1ELb0EEEvNS_16Flash_fwd_paramsE) ;  /* 0xfffffe5804780950 */ /* 0x022fea0003c3ffff */
[----:B------:R1:W-:Y:S02]  /*1a620*/  ST.E.128 desc[UR4][R2.64+0x3800], R16 ;  /* 0x0038001002007985 */ /* 0x0003e4000c101d04 */
[----:B-1----:R-:W-:Y:S02]  /*1a630*/  MOV R2, R9 ;  /* 0x0000000900027202 */ /* 0x002fe40000000f00 */
[----:B------:R-:W-:-:S04]  /*1a640*/  MOV R3, 0x0 ;  /* 0x0000000000037802 */ /* 0x000fc80000000f00 */
[----:B------:R-:W-:Y:S05]  /*1a650*/  RET.REL.NODEC R2 `(_ZN5flash24flash_fwd_splitkv_kernelI23Flash_fwd_kernel_traitsILi64ELi64ELi256ELi4ELb0ELb0EN7cutlass10bfloat16_tE19Flash_kernel_traitsILi64ELi64ELi256ELi4ES3_EELb0ELb1ELb0ELb0ELb1ELb0ELb1ELb0EEEvNS_16Flash_fwd_paramsE) ;  /* 0xfffffe5802687950 */ /* 0x000fea0003c3ffff */
.L_x_7248:
[----:B-1----:R-:W-:Y:S01]  /*1a660*/  MOV R0, 0x2 ;  /* 0x0000000200007802 */ /* 0x002fe20000000f00 */
[----:B------:R-:W-:Y:S01]  /*1a670*/  IMAD.MOV.U32 R3, RZ, RZ, 0x1f ;  /* 0x0000001fff037424 */ /* 0x000fe200078e00ff */
[----:B-----5:R-:W-:Y:S02]  /*1a680*/  MOV R2, R9 ;  /* 0x0000000900027202 */ /* 0x020fe40000000f00 */
[----:B------:R-:W-:-:S07]  /*1a690*/  MOV R4, 0xffffffff ;  /* 0xffffffff00047802 */ /* 0x000fce0000000f00 */
[----:B--2---:R-:W-:Y:S05]  /*1a6a0*/  WARPSYNC.COLLECTIVE R4, `(.L_x_7251) ;  /* 0x0000000004087348 */ /* 0x004fea0003c00000 */
[----:B------:R1:W3:Y:S02]  /*1a6b0*/  SHFL.BFLY P0, R0, R2, R0, R3 ;  /* 0x0c00000002007389 */ /* 0x0002e40000000003 */
[----:B-123--:R-:W-:Y:S05]  /*1a6c0*/  ENDCOLLECTIVE ;  /* 0x000000000000791b */ /* 0x00efea0003800000 */
.L_x_7251:
[----:B------:R-:W-:Y:S02]  /*1a6d0*/  IMAD.MOV.U32 R5, RZ, RZ, R0 ;  /* 0x000000ffff057224 */ /* 0x000fe400078e0000 */
[----:B------:R-:W-:Y:S02]  /*1a6e0*/  IMAD.MOV.U32 R0, RZ, RZ, 0x1 ;  /* 0x00000001ff007424 */ /* 0x000fe400078e00ff */
[----:B------:R-:W-:-:S05]  /*1a6f0*/  FADD.FTZ R5, R5, R9 ;  /* 0x0000000905057221 */ /* 0x000fca0000010000 */
[----:B------:R-:W-:-:S07]  /*1a700*/  MOV R2, R5 ;  /* 0x0000000500027202 */ /* 0x000fce0000000f00 */
[----:B------:R-:W-:Y:S05]  /*1a710*/  WARPSYNC.COLLECTIVE R4, `(.L_x_7252) ;  /* 0x0000000004087348 */ /* 0x000fea0003c00000 */
[----:B------:R1:W2:Y:S02]  /*1a720*/  SHFL.BFLY P0, R0, R2, R0, R3 ;  /* 0x0c00000002007389 */ /* 0x0002a40000000003 */
[----:B-12---:R-:W-:Y:S05]  /*1a730*/  ENDCOLLECTIVE ;  /* 0x000000000000791b */ /* 0x006fea0003800000 */
.L_x_7252:
[----:B------:R-:W-:Y:S01]  /*1a740*/  MOV R13, R0 ;  /* 0x00000000000d7202 */ /* 0x000fe20000000f00 */
[----:B------:R-:W-:Y:S01]  /*1a750*/  IMAD.MOV.U32 R0, RZ, RZ, 0x2 ;  /* 0x00000002ff007424 */ /* 0x000fe200078e00ff */
[----:B------:R-:W-:-:S03]  /*1a760*/  MOV R2, R8 ;  /* 0x0000000800027202 */ /* 0x000fc60000000f00 */
[----:B------:R-:W-:-:S07]  /*1a770*/  FADD.FTZ R13, R5, R13 ;  /* 0x0000000d050d7221 */ /* 0x000fce0000010000 */
[----:B------:R-:W-:Y:S05]  /*1a780*/  WARPSYNC.COLLECTIVE R4, `(.L_x_7253) ;  /* 0x0000000004087348 */ /* 0x000fea0003c00000 */
[----:B------:R1:W2:Y:S02]  /*1a790*/  SHFL.BFLY P0, R0, R2, R0, R3 ;  /* 0x0c00000002007389 */ /* 0x0002a40000000003 */
[----:B-12---:R-:W-:Y:S05]  /*1a7a0*/  ENDCOLLECTIVE ;  /* 0x000000000000791b */ /* 0x006fea0003800000 */
.L_x_7253:
[----:B------:R-:W-:Y:S02]  /*1a7b0*/  MOV R2, R0 ;  /* 0x0000000000027202 */ /* 0x000fe40000000f00 */
[----:B------:R-:W-:-:S03]  /*1a7c0*/  MOV R0, 0x1 ;  /* 0x0000000100007802 */ /* 0x000fc60000000f00 */
[----:B------:R-:W-:-:S07]  /*1a7d0*/  FADD.FTZ R2, R2, R8 ;  /* 0x0000000802027221 */ /* 0x000fce0000010000 */
[----:B------:R-:W-:Y:S05]  /*1a7e0*/  WARPSYNC.COLLECTIVE R4, `(.L_x_7254) ;  /* 0x0000000004087348 */ /* 0x000fea0003c00000 */
[----:B------:R1:W2:Y:S02]  /*1a7f0*/  SHFL.BFLY P0, R0, R2, R0, R3 ;  /* 0x0c00000002007389 */ /* 0x0002a40000000003 */
[----:B-12---:R-:W-:Y:S05]  /*1a800*/  ENDCOLLECTIVE ;  /* 0x000000000000791b */ /* 0x006fea0003800000 */
.L_x_7254:
[----:B------:R-:W-:Y:S05]  /*1a810*/  BRA `(.L_x_7255) ;  /* 0xfffffff000fc7947 */ /* 0x000fea000383ffff */
.L_x_7256:
        /* <DEDUP_REMOVED lines=14> */
.L_x_14764:


//--------------------- .text._ZN5flash24flash_fwd_splitkv_kernelI23Flash_fwd_kernel_traitsILi64ELi64ELi256ELi4ELb0ELb0EN7cutlass10bfloat16_tE19Flash_kernel_traitsILi64ELi64ELi256ELi4ES3_EELb0ELb1ELb0ELb0ELb1ELb1ELb1ELb0EEEvNS_16Flash_fwd_paramsE --------------------------
	.section	.text._ZN5flash24flash_fwd_splitkv_kernelI23Flash_fwd_kernel_traitsILi64ELi64ELi256ELi4ELb0ELb0EN7cutlass10bfloat16_tE19Flash_kernel_traitsILi64ELi64ELi256ELi4ES3_EELb0ELb1ELb0ELb0ELb1ELb1ELb1ELb0EEEvNS_16Flash_fwd_paramsE,"ax",@progbits
	.align	128
        .global         _ZN5flash24flash_fwd_splitkv_kernelI23Flash_fwd_kernel_traitsILi64ELi64ELi256ELi4ELb0ELb0EN7cutlass10bfloat16_tE19Flash_kernel_traitsILi64ELi64ELi256ELi4ES3_EELb0ELb1ELb0ELb0ELb1ELb1ELb1ELb0EEEvNS_16Flash_fwd_paramsE
        .type           _ZN5flash24flash_fwd_splitkv_kernelI23Flash_fwd_kernel_traitsILi64ELi64ELi256ELi4ELb0ELb0EN7cutlass10bfloat16_tE19Flash_kernel_traitsILi64ELi64ELi256ELi4ES3_EELb0ELb1ELb0ELb0ELb1ELb1ELb1ELb0EEEvNS_16Flash_fwd_paramsE,@function
        .size           _ZN5flash24flash_fwd_splitkv_kernelI23Flash_fwd_kernel_traitsILi64ELi64ELi256ELi4ELb0ELb0EN7cutlass10bfloat16_tE19Flash_kernel_traitsILi64ELi64ELi256ELi4ES3_EELb0ELb1ELb0ELb0ELb1ELb1ELb1ELb0EEEvNS_16Flash_fwd_paramsE,(.L_x_14765 - _ZN5flash24flash_fwd_splitkv_kernelI23Flash_fwd_kernel_traitsILi64ELi64ELi256ELi4ELb0ELb0EN7cutlass10bfloat16_tE19Flash_kernel_traitsILi64ELi64ELi256ELi4ES3_EELb0ELb1ELb0ELb0ELb1ELb1ELb1ELb0EEEvNS_16Flash_fwd_paramsE)
        .other          _ZN5flash24flash_fwd_splitkv_kernelI23Flash_fwd_kernel_traitsILi64ELi64ELi256ELi4ELb0ELb0EN7cutlass10bfloat16_tE19Flash_kernel_traitsILi64ELi64ELi256ELi4ES3_EELb0ELb1ELb0ELb0ELb1ELb1ELb1ELb0EEEvNS_16Flash_fwd_paramsE,@"STO_CUDA_ENTRY STV_DEFAULT"
_ZN5flash24flash_fwd_splitkv_kernelI23Flash_fwd_kernel_traitsILi64ELi64ELi256ELi4ELb0ELb0EN7cutlass10bfloat16_tE19Flash_kernel_traitsILi64ELi64ELi256ELi4ES3_EELb0ELb1ELb0ELb0ELb1ELb1ELb1ELb0EEEvNS_16Flash_fwd_paramsE:
.text._ZN5flash24flash_fwd_splitkv_kernelI23Flash_fwd_kernel_traitsILi64ELi64ELi256ELi4ELb0ELb0EN7cutlass10bfloat16_tE19Flash_kernel_traitsILi64ELi64ELi256ELi4ES3_EELb0ELb1ELb0ELb0ELb1ELb1ELb1ELb0EEEvNS_16Flash_fwd_paramsE:
        /* <DEDUP_REMOVED lines=30> */
[----:B-1----:R-:W-:Y:S05]  /*01e0*/  CALL.REL.NOINC `($_ZN5flash24flash_fwd_splitkv_kernelI23Flash_fwd_kernel_traitsILi64ELi64ELi256ELi4ELb0ELb0EN7cutlass10bfloat16_tE19Flash_kernel_traitsILi64ELi64ELi256ELi4ES3_EELb0ELb1ELb0ELb0ELb1ELb1ELb1ELb0EEEvNS_16Flash_fwd_paramsE$_ZN5flash30compute_attn_1rowblock_splitkvI23Flash_fwd_kernel_traitsILi64ELi64ELi256ELi4ELb0ELb0EN7cutlass10bfloat16_tE19Flash_kernel_traitsILi64ELi64ELi256ELi4ES3_EELb0ELb1ELb0ELb0ELb1ELb1ELb1ELb0ENS_16Flash_fwd_paramsEEEvRKT8_iiiii) ;  /* 0x0000000000087944 */ /* 0x002fea0003c00000 */
[----:B------:R-:W-:Y:S05]  /*01f0*/  BSYNC.RECONVERGENT B3 ;  /* 0x0000000000037941 */ /* 0x000fea0003800200 */
.L_x_7257:
[----:B------:R-:W-:Y:S05]  /*0200*/  EXIT ;  /* 0x000000000000794d */ /* 0x000fea0003800000 */
        .type           $_ZN5flash24flash_fwd_splitkv_kernelI23Flash_fwd_kernel_traitsILi64ELi64ELi256ELi4ELb0ELb0EN7cutlass10bfloat16_tE19Flash_kernel_traitsILi64ELi64ELi256ELi4ES3_EELb0ELb1ELb0ELb0ELb1ELb1ELb1ELb0EEEvNS_16Flash_fwd_paramsE$_ZN5flash30compute_attn_1rowblock_splitkvI23Flash_fwd_kernel_traitsILi64ELi64ELi256ELi4ELb0ELb0EN7cutlass10bfloat16_tE19Flash_kernel_traitsILi64ELi64ELi256ELi4ES3_EELb0ELb1ELb0ELb0ELb1ELb1ELb1ELb0ENS_16Flash_fwd_paramsEEEvRKT8_iiiii,@function
        .size           $_ZN5flash24flash_fwd_splitkv_kernelI23Flash_fwd_kernel_traitsILi64ELi64ELi256ELi4ELb0ELb0EN7cutlass10bfloat16_tE19Flash_kernel_traitsILi64ELi64ELi256ELi4ES3_EELb0ELb1ELb0ELb0ELb1ELb1ELb1ELb0EEEvNS_16Flash_fwd_paramsE$_ZN5flash30compute_attn_1rowblock_splitkvI23Flash_fwd_kernel_traitsILi64ELi64ELi256ELi4ELb0ELb0EN7cutlass10bfloat16_tE19Flash_kernel_traitsILi64ELi64ELi256ELi4ES3_EELb0ELb1ELb0ELb0ELb1ELb1ELb1ELb0ENS_16Flash_fwd_paramsEEEvRKT8_iiiii,(.L_x_14765 - $_ZN5flash24flash_fwd_splitkv_kernelI23Flash_fwd_kernel_traitsILi64ELi64ELi256ELi4ELb0ELb0EN7cutlass10bfloat16_tE19Flash_kernel_traitsILi64ELi64ELi256ELi4ES3_EELb0ELb1ELb0ELb0ELb1ELb1ELb1ELb0EEEvNS_16Flash_fwd_paramsE$_ZN5flash30compute_attn_1rowblock_splitkvI23Flash_fwd_kernel_traitsILi64ELi64ELi256ELi4ELb0ELb0EN7cutlass10bfloat16_tE19Flash_kernel_traitsILi64ELi64ELi256ELi4ES3_EELb0ELb1ELb0ELb0ELb1ELb1ELb1ELb0ENS_16Flash_fwd_paramsEEEvRKT8_iiiii)
$_ZN5flash24flash_fwd_splitkv_kernelI23Flash_fwd_kernel_traitsILi64ELi64ELi256ELi4ELb0ELb0EN7cutlass10bfloat16_tE19Flash_kernel_traitsILi64ELi64ELi256ELi4ES3_EELb0ELb1ELb0ELb0ELb1ELb1ELb1ELb0EEEvNS_16Flash_fwd_paramsE$_ZN5flash30compute_attn_1rowblock_splitkvI23Flash_fwd_kernel_traitsILi64ELi64ELi256ELi4ELb0ELb0EN7cutlass10bfloat16_tE19Flash_kernel_traitsILi64ELi64ELi256ELi4ES3_EELb0ELb1ELb0ELb0ELb1ELb1ELb1ELb0ENS_16Flash_fwd_paramsEEEvRKT8_iiiii:
        /* <DEDUP_REMOVED lines=22> */
[----:B------:R-:W-:-:S07]  /*0370*/  ISETP.NE.AND.EX P2, PT, R7, RZ, PT, P2 ;  /* 0x000000ff0700720c */ /* 0x000fce0003f45320 */
[----:B------:R-:W-:Y:S01]  /*0380*/  @P1 IADD3 R16, P0, PT, R10, R4, RZ ;  /* 0x000000040a101210 */ /* 0x000fe20007f1e0ff */
[----:B------:R-:W-:-:S04]  /*0390*/  IMAD.MOV.U32 R10, RZ, RZ, RZ ;  /* 0x000000ffff0a7224 */ /* 0x000fc800078e00ff */
        /* <DEDUP_REMOVED lines=13> */
.L_x_7259:
[----:B------:R-:W-:Y:S05]  /*0470*/  BSYNC.RECONVERGENT B0 ;  /* 0x0000000000007941 */ /* 0x000fea0003800200 */
.L_x_7258:
[----:B------:R-:W-:Y:S04]  /*0480*/  BSSY.RECONVERGENT B0, `(.L_x_7260) ;  /* 0x0000007000007945 */ /* 0x000fe80003800200 */
[----:B------:R-:W-:Y:S05]  /*0490*/  @!P3 BRA `(.L_x_7261) ;  /* 0x000000000014b947 */ /* 0x000fea0003800000 */
[----:B------:R-:W2:Y:S02]  /*04a0*/  LD.E.U8 R6, desc[UR4][R2.64+0x1b2] ;  /* 0x0001b20402067980 */ /* 0x000ea4000c101100 */
[----:B--2---:R-:W-:-:S13]  /*04b0*/  ISETP.NE.AND P1, PT, R6, RZ, PT ;  /* 0x000000ff0600720c */ /* 0x004fda0003f25270 */
[----:B-----5:R-:W2:Y:S02]  /*04c0*/  @P1 LD.E R70, desc[UR4][R16.64+0x4] ;  /* 0x0000040410461980 */ /* 0x020ea4000c101900 */
[----:B--2---:R-:W-:-:S06]  /*04d0*/  @P1 IADD3 R70, PT, PT, R70, -R11, RZ ;  /* 0x8000000b46461210 */ /* 0x004fcc0007ffe0ff */
[----:B------:R2:W5:Y:S02]  /*04e0*/  @!P1 LD.E R70, desc[UR4][R16.64] ;  /* 0x0000000410469980 */ /* 0x000564000c101900 */
.L_x_7261:
[----:B------:R-:W-:Y:S05]  /*04f0*/  BSYNC.RECONVERGENT B0 ;  /* 0x0000000000007941 */ /* 0x000fea0003800200 */
.L_x_7260:
        /* <DEDUP_REMOVED lines=8> */
.L_x_7263:
[----:B------:R-:W3:Y:S01]  /*0580*/  LD.E.64 R6, desc[UR4][R2.64+0x108] ;  /* 0x0001080402067980 */ /* 0x000ee2000c101b00 */
[----:B------:R-:W-:Y:S01]  /*0590*/  BSSY.RECONVERGENT B0, `(.L_x_7265) ;  /* 0x0000006000007945 */ /* 0x000fe20003800200 */
[----:B------:R-:W-:Y:S01]  /*05a0*/  IMAD.MOV.U32 R5, RZ, RZ, RZ ;  /* 0x000000ffff057224 */ /* 0x000fe200078e00ff */
[----:B---3--:R-:W-:-:S04]  /*05b0*/  ISETP.NE.U32.AND P0, PT, R6, RZ, PT ;  /* 0x000000ff0600720c */ /* 0x008fc80003f05070 */
[----:B------:R-:W-:-:S13]  /*05c0*/  ISETP.NE.AND.EX P0, PT, R7, RZ, PT, P0 ;  /* 0x000000ff0700720c */ /* 0x000fda0003f05300 */
[----:B------:R-:W-:Y:S05]  /*05d0*/  @!P0 BRA `(.L_x_7266) ;  /* 0x0000000000048947 */ /* 0x000fea0003800000 */
[----:B------:R3:W5:Y:S02]  /*05e0*/  LD.E R5, desc[UR4][R2.64+0xbc] ;  /* 0x0000bc0402057980 */ /* 0x000764000c101900 */
.L_x_7266:
[----:B------:R-:W-:Y:S05]  /*05f0*/  BSYNC.RECONVERGENT B0 ;  /* 0x0000000000007941 */ /* 0x000fea0003800200 */
.L_x_7265:
[----:B-----5:R-:W-:Y:S02]  /*0600*/  IADD3 R70, PT, PT, R5, R70, -R10 ;  /* 0x0000004605467210 */ /* 0x020fe40007ffe80a */
.L_x_7264:
[----:B------:R-:W-:Y:S05]  /*0610*/  BSYNC.RECONVERGENT B1 ;  /* 0x0000000000017941 */ /* 0x000fea0003800200 */
.L_x_7262:
[----:B------:R-:W-:Y:S01]  /*0620*/  IMAD.SHL.U32 R226, R233, 0x40, RZ ;  /* 0x00000040e9e27824 */ /* 0x000fe200078e00ff */
[----:B------:R-:W-:Y:S01]  /*0630*/  MOV R6, R232 ;  /* 0x000000e800067202 */ /* 0x000fe20000000f00 */
[----:B------:R-:W-:-:S03]  /*0640*/  IMAD.MOV.U32 R7, RZ, RZ, 0x0 ;  /* 0x00000000ff077424 */ /* 0x000fc600078e00ff */
[----:B------:R-:W-:-:S13]  /*0650*/  ISETP.GT.AND P0, PT, R125, R226, PT ;  /* 0x000000e27d00720c */ /* 0x000fda0003f04270 */
[----:B-123--:R-:W-:Y:S05]  /*0660*/  @!P0 RET.REL.NODEC R6 `(_ZN5flash24flash_fwd_splitkv_kernelI23Flash_fwd_kernel_traitsILi64ELi64ELi256ELi4ELb0ELb0EN7cutlass10bfloat16_tE19Flash_kernel_traitsILi64ELi64ELi256ELi4ES3_EELb0ELb1ELb0ELb0ELb1ELb1ELb1ELb0EEEvNS_16Flash_fwd_paramsE) ;  /* 0xfffffff806648950 */ /* 0x00efea0003c3ffff */
        /* <DEDUP_REMOVED lines=69> */
[----:B------:R-:W-:Y:S02]  /*0ac0*/  LEA R0, P3, R166, R10, 0x2 ;  /* 0x0000000aa6007211 */ /* 0x000fe400078610ff */
[----:B------:R-:W-:-:S02]  /*0ad0*/  IADD3 R6, P2, PT, R5, R4, RZ ;  /* 0x0000000405067210 */ /* 0x000fc40007f5e0ff */
[----:B------:R-:W-:Y:S02]  /*0ae0*/  LEA.HI.X.SX32 R10, R10, RZ, 0x1, P3 ;  /* 0x000000ff0a0a7211 */ /* 0x000fe400018f0eff */
[----:B------:R-:W-:Y:S02]  /*0af0*/  LEA.HI.X.SX32 R5, R5, RZ, 0x1, P2 ;  /* 0x000000ff05057211 */ /* 0x000fe400010f0eff */
[----:B-----5:R-:W-:Y:S02]  /*0b00*/  LEA R8, P2, R6, R8, 0x2 ;  /* 0x0000000806087211 */ /* 0x020fe400078410ff */
[----:B------:R-:W-:Y:S01]  /*0b10*/  ISETP.GE.AND P0, PT, R7, R125, PT ;  /* 0x0000007d0700720c */ /* 0x000fe20003f06270 */
[----:B------:R-:W-:Y:S01]  /*0b20*/  VIADD R7, R4, 0x18 ;  /* 0x0000001804077836 */ /* 0x000fe20000000000 */
[----:B------:R-:W-:Y:S02]  /*0b30*/  LEA.HI.X R9, R6, R9, R5, 0x2, P2 ;  /* 0x0000000906097211 */ /* 0x000fe400010f1405 */
[----:B------:R-:W-:-:S02]  /*0b40*/  LOP3.LUT P2, R166, R166, 0xf, RZ, 0xc0, !PT ;  /* 0x0000000fa6a67812 */ /* 0x000fc4000784c0ff */
[----:B------:R-:W-:Y:S02]  /*0b50*/  ISETP.GE.AND P4, PT, R7, R125, PT ;  /* 0x0000007d0700720c */ /* 0x000fe40003f86270 */
[----:B------:R-:W-:Y:S02]  /*0b60*/  ISETP.NE.OR P6, PT, R166, RZ, P0 ;  /* 0x000000ffa600720c */ /* 0x000fe400007c5670 */
[----:B------:R-:W-:Y:S01]  /*0b70*/  LEA R12, P3, R0, R2, 0x2 ;  /* 0x00000002000c7211 */ /* 0x000fe200078610ff */
[----:B------:R-:W-:-:S03]  /*0b80*/  VIADD R2, R4, 0x20 ;  /* 0x0000002004027836 */ /* 0x000fc60000000000 */
[----:B------:R-:W-:Y:S01]  /*0b90*/  LEA.HI.X R13, R0, R3, R10, 0x2, P3 ;  /* 0x00000003000d7211 */ /* 0x000fe200018f140a */
[----:B------:R-:W-:Y:S01]  /*0ba0*/  VIADD R0, R4, 0x30 ;  /* 0x0000003004007836 */ /* 0x000fe20000000000 */
[-C--:B------:R-:W-:Y:S01]  /*0bb0*/  ISETP.GE.AND P3, PT, R2, R125.reuse, PT ;  /* 0x0000007d0200720c */ /* 0x080fe20003f66270 */
[----:B------:R-:W-:Y:S01]  /*0bc0*/  VIADD R2, R4, 0x28 ;  /* 0x0000002804027836 */ /* 0x000fe20000000000 */
[----:B------:R-:W-:Y:S01]  /*0bd0*/  P2R R3, PR, RZ, 0x4 ;  /* 0x00000004ff037803 */ /* 0x000fe20000000000 */
[----:B------:R-:W-:Y:S01]  /*0be0*/  @!P1 ST.E.128 desc[UR4][R12.64], RZ ;  /* 0x000000ff0c009985 */ /* 0x000fe2000c101d04 */
[-C--:B------:R-:W-:Y:S01]  /*0bf0*/  ISETP.GE.AND P1, PT, R0, R125.reuse, PT ;  /* 0x0000007d0000720c */ /* 0x080fe20003f26270 */
[----:B------:R-:W-:Y:S01]  /*0c00*/  @!P6 IMAD.MOV.U32 R0, RZ, RZ, -0x800000 ;  /* 0xff800000ff00e424 */ /* 0x000fe200078e00ff */
[-C--:B------:R-:W-:Y:S01]  /*0c10*/  ISETP.GE.AND P2, PT, R2, R125.reuse, PT ;  /* 0x0000007d0200720c */ /* 0x080fe20003f46270 */
[----:B------:R-:W-:Y:S01]  /*0c20*/  VIADD R2, R4, 0x38 ;  /* 0x0000003804027836 */ /* 0x000fe20000000000 */
[----:B------:R-:W-:Y:S04]  /*0c30*/  @!P0 ST.E.128 desc[UR4][R12.64+0x800], RZ ;  /* 0x000800ff0c008985 */ /* 0x000fe8000c101d04 */
        /* <DEDUP_REMOVED lines=29> */
[----:B------:R1:W-:Y:S02]  /*0e10*/  @!P1 ST.E desc[UR4][R8.64+0xc0], R0 ;  /* 0x0000c00008009985 */ /* 0x0003e4000c101904 */
[----:B-1----:R-:W-:Y:S05]  /*0e20*/  @P0 RET.REL.NODEC R2 `(_ZN5flash24flash_fwd_splitkv_kernelI23Flash_fwd_kernel_traitsILi64ELi64ELi256ELi4ELb0ELb0EN7cutlass10bfloat16_tE19Flash_kernel_traitsILi64ELi64ELi256ELi4ES3_EELb0ELb1ELb0ELb0ELb1ELb1ELb1ELb0EEEvNS_16Flash_fwd_paramsE) ;  /* 0xfffffff002740950 */ /* 0x002fea0003c3ffff */
[----:B------:R-:W-:Y:S02]  /*0e30*/  MOV R0, 0xff800000 ;  /* 0xff80000000007802 */ /* 0x000fe40000000f00 */
[----:B------:R-:W-:-:S03]  /*0e40*/  MOV R233, 0x0 ;  /* 0x0000000000e97802 */ /* 0x000fc60000000f00 */
[----:B------:R1:W-:Y:S02]  /*0e50*/  ST.E desc[UR4][R8.64+0xe0], R0 ;  /* 0x0000e00008007985 */ /* 0x0003e4000c101904 */
[----:B-1----:R-:W-:Y:S05]  /*0e60*/  RET.REL.NODEC R232 `(_ZN5flash24flash_fwd_splitkv_kernelI23Flash_fwd_kernel_traitsILi64ELi64ELi256ELi4ELb0ELb0EN7cutlass10bfloat16_tE19Flash_kernel_traitsILi64ELi64ELi256ELi4ES3_EELb0ELb1ELb0ELb0ELb1ELb1ELb1ELb0EEEvNS_16Flash_fwd_paramsE) ;  /* 0xfffffff0e8647950 */ /* 0x002fea0003c3ffff */
.L_x_7267:
        /* <DEDUP_REMOVED lines=80> */
[----:B------:R-:W-:Y:S02]  /*1370*/  SHF.R.S32.HI R23, RZ, 0x1f, R24 ;  /* 0x0000001fff177819 */ /* 0x000fe40000011418 */
[----:B---3--:R-:W-:Y:S01]  /*1380*/  SHF.R.S32.HI R5, RZ, 0x1f, R0 ;  /* 0x0000001fff057819 */ /* 0x008fe20000011400 */
[----:B------:R-:W-:-:S04]  /*1390*/  IMAD R6, R17, R0, RZ ;  /* 0x0000000011067224 */ /* 0x000fc800078e02ff */
[C---:B------:R-:W-:Y:S02]  /*13a0*/  IMAD R6, R16.reuse, R5, R6 ;  /* 0x0000000510067224 */ /* 0x040fe400078e0206 */
[----:B------:R-:W-:-:S05]  /*13b0*/  IMAD.WIDE.U32 R16, R16, R0, RZ ;  /* 0x0000000010107225 */ /* 0x000fca00078e00ff */
[----:B------:R-:W-:Y:S01]  /*13c0*/  IADD3 R17, PT, PT, R17, R6, RZ ;  /* 0x0000000611117210 */ /* 0x000fe20007ffe0ff */
[----:B------:R-:W-:Y:S02]  /*13d0*/  IMAD.MOV.U32 R6, RZ, RZ, R4 ;  /* 0x000000ffff067224 */ /* 0x000fe400078e0004 */
[----:B------:R-:W-:Y:S02]  /*13e0*/  IMAD R4, R225, R24, RZ ;  /* 0x00000018e1047224 */ /* 0x000fe400078e02ff */
[----:B------:R-:W-:Y:S01]  /*13f0*/  IMAD.WIDE.U32 R16, R24, R224, R16 ;  /* 0x000000e018107225 */ /* 0x000fe200078e0010 */
[----:B------:R-:W-:Y:S02]  /*1400*/  @!P0 IADD3 R6, PT, PT, -R6, RZ, RZ ;  /* 0x000000ff06068210 */ /* 0x000fe40007ffe1ff */
[----:B------:R-:W-:Y:S01]  /*1410*/  @!P1 LOP3.LUT R6, RZ, R28, RZ, 0x33, !PT ;  /* 0x0000001cff069212 */ /* 0x000fe200078e33ff */
[----:B------:R-:W-:-:S04]  /*1420*/  IMAD R4, R224, R23, R4 ;  /* 0x00000017e0047224 */ /* 0x000fc800078e0204 */
        /* <DEDUP_REMOVED lines=13> */
.L_x_7269:
        /* <DEDUP_REMOVED lines=11> */
[----:B------:R-:W-:-:S04]  /*15b0*/  LEA R69, R62, 0xffffff00, 0x8 ;  /* 0xffffff003e457811 */ /* 0x000fc800078e40ff */
[----:B------:R-:W-:Y:S02]  /*15c0*/  SHF.R.S32.HI R23, RZ, 0x1f, R69 ;  /* 0x0000001fff177819 */ /* 0x000fe40000011445 */
[----:B------:R-:W-:Y:S02]  /*15d0*/  CS2R R240, SRZ ;  /* 0x0000000000f07805 */ /* 0x000fe4000001ff00 */
[----:B------:R-:W-:Y:S02]  /*15e0*/  MOV R24, R69 ;  /* 0x0000004500187202 */ /* 0x000fe40000000f00 */
        /* <DEDUP_REMOVED lines=38> */
[----:B------:R-:W-:Y:S01]  /*1850*/  @!P2 IMAD R4, R61, R10, RZ ;  /* 0x0000000a3d04a224 */ /* 0x000fe200078e02ff */
[----:B------:R-:W-:Y:S01]  /*1860*/  @P4 IADD3 R8, PT, PT, R8, 0x1, RZ ;  /* 0x0000000108084810 */ /* 0x000fe20007ffe0ff */
[-C--:B------:R-:W-:Y:S02]  /*1870*/  IMAD R5, R225, R69.reuse, RZ ;  /* 0x00000045e1057224 */ /* 0x080fe400078e02ff */
[----:B------:R-:W-:Y:S01]  /*1880*/  IMAD.WIDE.U32 R18, R224, R69, R6 ;  /* 0x00000045e0127225 */ /* 0x000fe200078e0006 */
[----:B------:R-:W-:-:S03]  /*1890*/  @!P0 IADD3 R8, PT, PT, -R8, RZ, RZ ;  /* 0x000000ff08088210 */ /* 0x000fc60007ffe1ff */
[----:B------:R-:W-:Y:S02]  /*18a0*/  @!P2 IMAD R0, R0, R60, R4 ;  /* 0x0000003c0000a224 */ /* 0x000fe400078e0204 */
[----:B------:R-:W-:Y:S01]  /*18b0*/  @!P2 IMAD.WIDE.U32 R6, R60, R10, RZ ;  /* 0x0000000a3c06a225 */ /* 0x000fe200078e00ff */
[----:B------:R-:W-:-:S03]  /*18c0*/  @!P3 LOP3.LUT R8, RZ, R28, RZ, 0x33, !PT ;  /* 0x0000001cff08b212 */ /* 0x000fc600078e33ff */
[----:B------:R-:W-:Y:S02]  /*18d0*/  IMAD R5, R23, R224, R5 ;  /* 0x000000e017057224 */ /* 0x000fe400078e0205 */
[----:B------:R-:W-:Y:S01]  /*18e0*/  @!P2 IMAD.IADD R21, R7, 0x1, R0 ;  /* 0x000000010715a824 */ /* 0x000fe200078e0200 */
[----:B------:R-:W-:Y:S01]  /*18f0*/  @!P2 SHF.R.S32.HI R0, RZ, 0x1f, R9 ;  /* 0x0000001fff00a819 */ /* 0x000fe20000011409 */
[----:B----4-:R-:W-:Y:S01]  /*1900*/  @!P2 IMAD R4, R17, R9, RZ ;  /* 0x000000091104a224 */ /* 0x010fe200078e02ff */
[----:B------:R-:W-:Y:S01]  /*1910*/  @P2 IADD3 R10, PT, PT, R10, R11, RZ ;  /* 0x0000000b0a0a2210 */ /* 0x000fe20007ffe0ff */
[----:B------:R-:W-:Y:S01]  /*1920*/  IMAD.IADD R19, R19, 0x1, R5 ;  /* 0x0000000113137824 */ /* 0x000fe200078e0205 */
        /* <DEDUP_REMOVED lines=9> */
[----:B------:R-:W-:Y:S02]  /*19c0*/  @!P2 IADD3 R25, PT, PT, R17, R0, RZ ;  /* 0x000000001119a210 */ /* 0x000fe40007ffe0ff */
[----:B------:R-:W-:Y:S01]  /*19d0*/  MOV R9, R18 ;  /* 0x0000001200097202 */ /* 0x000fe20000000f00 */
[----:B------:R-:W-:Y:S01]  /*19e0*/  @!P2 IMAD.MOV.U32 R26, RZ, RZ, R16 ;  /* 0x000000ffff1aa224 */ /* 0x000fe200078e0010 */
[----:B------:R-:W-:Y:S01]  /*19f0*/  IADD3 R8, PT, PT, R19, R5, RZ ;  /* 0x0000000513087210 */ /* 0x000fe20007ffe0ff */
[----:B------:R-:W-:Y:S01]  /*1a00*/  @P2 IMAD.IADD R25, R11, 0x1, R4 ;  /* 0x000000010b192824 */ /* 0x000fe200078e0204 */
[----:B------:R-:W-:Y:S02]  /*1a10*/  @P2 MOV R26, R10 ;  /* 0x0000000a001a2202 */ /* 0x000fe40000000f00 */
.L_x_7270:
[----:B------:R-:W-:Y:S05]  /*1a20*/  BSYNC.RECONVERGENT B0 ;  /* 0x0000000000007941 */ /* 0x000fea0003800200 */
.L_x_7268:
[----:B------:R-:W-:Y:S01]  /*1a30*/  ISETP.NE.AND P1, PT, R15, -0x1, PT ;  /* 0xffffffff0f00780c */ /* 0x000fe20003f25270 */
[----:B------:R-:W2:Y:S04]  /*1a40*/  LD.E.64 R6, desc[UR4][R2.64+0x30] ;  /* 0x0000300402067980 */ /* 0x000ea8000c101b00 */
[----:B------:R-:W3:Y:S04]  /*1a50*/  LD.E.64 R16, desc[UR4][R2.64+0x48] ;  /* 0x0000480402107980 */ /* 0x000ee8000c101b00 */
[----:B------:R-:W4:Y:S04]  /*1a60*/  LD.E.64 R10, desc[UR4][R2.64+0x8] ;  /* 0x00000804020a7980 */ /* 0x000f28000c101b00 */
[----:B------:R-:W3:Y:S04]  /*1a70*/  @!P1 LD.E.64 R18, desc[UR4][R2.64+0x18] ;  /* 0x0000180402129980 */ /* 0x000ee8000c101b00 */
[----:B------:R-:W4:Y:S01]  /*1a80*/  LD.E.64 R12, desc[UR4][R2.64] ;  /* 0x00000004020c7980 */ /* 0x000f22000c101b00 */
[----:B------:R-:W-:-:S05]  /*1a90*/  IMAD.SHL.U32 R223, R166, 0x8, RZ ;  /* 0x00000008a6df7824 */ /* 0x000fca00078e00ff */
[C---:B------:R-:W-:Y:S02]  /*1aa0*/  LOP3.LUT R234, R223.reuse, 0x1c0, RZ, 0xc0, !PT ;  /* 0x000001c0dfea7812 */ /* 0x040fe400078ec0ff */
[C---:B------:R-:W-:Y:S02]  /*1ab0*/  LOP3.LUT R4, R223.reuse, 0x38, RZ, 0xc0, !PT ;  /* 0x00000038df047812 */ /* 0x040fe400078ec0ff */
[----:B------:R-:W-:Y:S02]  /*1ac0*/  LOP3.LUT R5, R223, 0x1e00, RZ, 0xc0, !PT ;  /* 0x00001e00df057812 */ /* 0x000fe400078ec0ff */
[--C-:B------:R-:W-:Y:S02]  /*1ad0*/  LOP3.LUT R39, R234, 0x38, R166.reuse, 0xf8, !PT ;  /* 0x00000038ea277812 */ /* 0x100fe400078ef8a6 */
[----:B------:R-:W-:Y:S02]  /*1ae0*/  SHF.R.U32.HI R32, RZ, 0x3, R166 ;  /* 0x00000003ff207819 */ /* 0x000fe400000116a6 */
[----:B------:R-:W-:Y:S01]  /*1af0*/  LOP3.LUT R39, R5, R39, R4, 0xf6, !PT ;  /* 0x0000002705277212 */ /* 0x000fe200078ef604 */
[----:B------:R-:W-:Y:S01]  /*1b00*/  IMAD.IADD R226, R125, 0x1, -R226 ;  /* 0x000000017de27824 */ /* 0x000fe200078e0ae2 */
[----:B------:R-:W-:-:S04]  /*1b10*/  IADD3 R30, P0, PT, R4, R9, RZ ;  /* 0x00000009041e7210 */ /* 0x000fc80007f1e0ff */
[----:B------:R-:W-:Y:S01]  /*1b20*/  IADD3.X R31, PT, PT, RZ, R8, RZ, P0, !PT ;  /* 0x00000008ff1f7210 */ /* 0x000fe200007fe4ff */
[----:B------:R-:W-:Y:S02]  /*1b30*/  IMAD R228, R225, R32, RZ ;  /* 0x00000020e1e47224 */ /* 0x000fe400078e02ff */
[----:B------:R-:W-:Y:S02]  /*1b40*/  IMAD.MOV.U32 R33, RZ, RZ, RZ ;  /* 0x000000ffff217224 */ /* 0x000fe400078e00ff */
[----:B------:R-:W-:-:S04]  /*1b50*/  IMAD.WIDE.U32 R8, R32, R224, R30 ;  /* 0x000000e020087225 */ /* 0x000fc800078e001e */
[----:B------:R-:W-:Y:S02]  /*1b60*/  IMAD.IADD R228, R9, 0x1, R228 ;  /* 0x0000000109e47824 */ /* 0x000fe400078e02e4 */
[----:B------:R-:W-:Y:S01]  /*1b70*/  IMAD.WIDE.U32 R42, R233, 0x40, R32 ;  /* 0x00000040e92a7825 */ /* 0x000fe200078e0020 */
[----:B------:R-:W-:Y:S01]  /*1b80*/  ISETP.GE.AND P4, PT, R32, R226, PT ;  /* 0x000000e22000720c */ /* 0x000fe20003f86270 */
[----:B------:R-:W1:Y:S01]  /*1b90*/  S2UR UR6, SR_CgaCtaId ;  /* 0x00000000000679c3 */ /* 0x000e620000008800 */
[----:B------:R-:W-:Y:S02]  /*1ba0*/  UMOV UR7, 0x400 ;  /* 0x0000040000077882 */ /* 0x000fe40000000000 */
[----:B-1----:R-:W-:-:S06]  /*1bb0*/  ULEA UR6, UR6, UR7, 0x18 ;  /* 0x0000000706067291 */ /* 0x002fcc000f8ec0ff */
[----:B------:R-:W-:-:S04]  /*1bc0*/  MOV R221, UR6 ;  /* 0x0000000600dd7c02 */ /* 0x000fc80008000f00 */
[----:B------:R-:W-:Y:S01]  /*1bd0*/  LEA R39, R39, R221, 0x1 ;  /* 0x000000dd27277211 */ /* 0x000fe200078e08ff */
[----:B--2---:R-:W-:Y:S02]  /*1be0*/  @P1 IMAD R14, R7, R15, RZ ;  /* 0x0000000f070e1224 */ /* 0x004fe400078e02ff */
[-C--:B---3--:R-:W-:Y:S02]  /*1bf0*/  @!P1 IMAD R0, R19, R236.reuse, RZ ;  /* 0x000000ec13009224 */ /* 0x088fe400078e02ff */
[----:B------:R-:W-:-:S04]  /*1c00*/  @!P1 IMAD.WIDE.U32 R18, R18, R236, RZ ;  /* 0x000000ec12129225 */ /* 0x000fc800078e00ff */
[----:B------:R-:W-:Y:S01]  /*1c10*/  @!P1 IMAD.IADD R0, R19, 0x1, R0 ;  /* 0x0000000113009824 */ /* 0x000fe200078e0200 */
[----:B------:R-:W-:Y:S01]  /*1c20*/  @!P1 MOV R5, R18 ;  /* 0x0000001200059202 */ /* 0x000fe20000000f00 */
[----:B------:R-:W-:-:S04]  /*1c30*/  @P1 IMAD.WIDE.U32 R18, R6, R15, RZ ;  /* 0x0000000f06121225 */ /* 0x000fc800078e00ff */
[----:B------:R-:W-:Y:S02]  /*1c40*/  @P1 IMAD.IADD R0, R19, 0x1, R14 ;  /* 0x0000000113001824 */ /* 0x000fe400078e020e */
[C---:B------:R-:W-:Y:S01]  /*1c50*/  VIADD R19, R32.reuse, 0x10 ;  /* 0x0000001020137836 */ /* 0x040fe20000000000 */
[----:B------:R-:W-:Y:S01]  /*1c60*/  @P1 MOV R5, R18 ;  /* 0x0000001200051202 */ /* 0x000fe20000000f00 */
[----:B------:R-:W-:Y:S01]  /*1c70*/  IMAD R20, R17, R235, RZ ;  /* 0x000000eb11147224 */ /* 0x000fe200078e02ff */
[----:B------:R-:W-:Y:S01]  /*1c80*/  SHF.R.S32.HI R15, RZ, 0x1f, R235 ;  /* 0x0000001fff0f7819 */ /* 0x000fe200000114eb */
[C---:B------:R-:W-:Y:S01]  /*1c90*/  VIADD R18, R32.reuse, 0x20 ;  /* 0x0000002020127836 */ /* 0x040fe20000000000 */
[-C--:B------:R-:W-:Y:S01]  /*1ca0*/  ISETP.GE.AND P3, PT, R19, R226.reuse, PT ;  /* 0x000000e21300720c */ /* 0x080fe20003f66270 */
[----:B------:R-:W-:Y:S01]  /*1cb0*/  VIADD R17, R32, 0x30 ;  /* 0x0000003020117836 */ /* 0x000fe20000000000 */
[----:B------:R-:W-:Y:S01]  /*1cc0*/  IADD3 R14, P0, PT, R4, R5, RZ ;  /* 0x00000005040e7210 */ /* 0x000fe20007f1e0ff */
[----:B------:R-:W-:Y:S01]  /*1cd0*/  IMAD R20, R16, R15, R20 ;  /* 0x0000000f10147224 */ /* 0x000fe200078e0214 */
[----:B------:R-:W-:-:S02]  /*1ce0*/  ISETP.GE.AND P2, PT, R18, R226, PT ;  /* 0x000000e21200720c */ /* 0x000fc40003f46270 */
[----:B------:R-:W-:Y:S02]  /*1cf0*/  ISETP.GE.AND P5, PT, R17, R226, PT ;  /* 0x000000e21100720c */ /* 0x000fe40003fa6270 */
[----:B------:R-:W-:Y:S02]  /*1d00*/  IADD3.X R15, PT, PT, RZ, R0, RZ, P0, !PT ;  /* 0x00000000ff0f7210 */ /* 0x000fe400007fe4ff */
[----:B----4-:R-:W-:-:S04]  /*1d10*/  LEA R229, P0, R8, R10, 0x1 ;  /* 0x0000000a08e57211 */ /* 0x010fc800078008ff */
[----:B------:R-:W-:Y:S02]  /*1d20*/  LEA.HI.X R228, R8, R11, R228, 0x1, P0 ;  /* 0x0000000b08e47211 */ /* 0x000fe400000f0ce4 */
[----:B------:R-:W-:Y:S01]  /*1d30*/  @!P3 IADD3 R10, P0, PT, R42, 0x10, RZ ;  /* 0x000000102a0ab810 */ /* 0x000fe20007f1e0ff */
[----:B------:R-:W-:Y:S01]  /*1d40*/  @!P1 IMAD.MOV.U32 R30, RZ, RZ, R6 ;  /* 0x000000ffff1e9224 */ /* 0x000fe200078e0006 */
[-C--:B------:R-:W-:Y:S01]  /*1d50*/  @!P1 MOV R31, R7.reuse ;  /* 0x00000007001f9202 */ /* 0x080fe20000000f00 */
[----:B------:R-:W-:Y:S01]  /*1d60*/  IMAD.WIDE.U32 R14, R235, R16, R14 ;  /* 0x00000010eb0e7225 */ /* 0x000fe200078e000e */
[----:B------:R-:W-:-:S03]  /*1d70*/  @P1 MOV R31, R7 ;  /* 0x00000007001f1202 */ /* 0x000fc60000000f00 */
[----:B------:R-:W-:Y:S01]  /*1d80*/  @P1 IMAD.MOV.U32 R30, RZ, RZ, R6 ;  /* 0x000000ffff1e1224 */ /* 0x000fe200078e0006 */
[C---:B------:R-:W-:Y:S01]  /*1d90*/  @!P2 IADD3 R7, P1, PT, R42.reuse, 0x20, RZ ;  /* 0x000000202a07a810 */ /* 0x040fe20007f3e0ff */
[--C-:B------:R-:W-:Y:S01]  /*1da0*/  @!P3 IMAD.X R5, RZ, RZ, R43.reuse, P0 ;  /* 0x000000ffff05b224 */ /* 0x100fe200000e062b */
[----:B------:R-:W-:Y:S01]  /*1db0*/  @!P5 IADD3 R9, P0, PT, R42, 0x30, RZ ;  /* 0x000000302a09d810 */ /* 0x000fe20007f1e0ff */
[----:B------:R-:W-:Y:S02]  /*1dc0*/  IMAD.IADD R21, R15, 0x1, R20 ;  /* 0x000000010f157824 */ /* 0x000fe400078e0214 */
[----:B------:R-:W-:Y:S01]  /*1dd0*/  @!P2 IMAD.X R0, RZ, RZ, R43, P1 ;  /* 0x000000ffff00a224 */ /* 0x000fe200008e062b */
[----:B------:R-:W-:Y:S01]  /*1de0*/  @!P5 IADD3.X R8, PT, PT, RZ, R43, RZ, P0, !PT ;  /* 0x0000002bff08d210 */ /* 0x000fe200007fe4ff */
[--C-:B------:R-:W-:Y:S01]  /*1df0*/  @!P4 IMAD.MOV.U32 R20, RZ, RZ, R14.reuse ;  /* 0x000000ffff14c224 */ /* 0x100fe200078e000e */
[----:B------:R-:W-:Y:S01]  /*1e00*/  @!P3 MOV R40, R14 ;  /* 0x0000000e0028b202 */ /* 0x000fe20000000f00 */
[----:B------:R-:W-:Y:S01]  /*1e10*/  @!P3 IMAD.MOV.U32 R41, RZ, RZ, R21 ;  /* 0x000000ffff29b224 */ /* 0x000fe200078e0015 */
[----:B------:R-:W-:Y:S01]  /*1e20*/  @!P2 MOV R37, R21 ;  /* 0x000000150025a202 */ /* 0x000fe20000000f00 */
[----:B------:R-:W-:-:S02]  /*1e30*/  @!P2 IMAD.MOV.U32 R36, RZ, RZ, R14 ;  /* 0x000000ffff24a224 */ /* 0x000fc400078e000e */
[----:B------:R-:W-:Y:S02]  /*1e40*/  @!P5 IMAD.MOV.U32 R15, RZ, RZ, R21 ;  /* 0x000000ffff0fd224 */ /* 0x000fe400078e0015 */
[-C--:B------:R-:W-:Y:S02]  /*1e50*/  @!P4 IMAD R6, R43, R30.reuse, RZ ;  /* 0x0000001e2b06c224 */ /* 0x080fe400078e02ff */
[-C--:B------:R-:W-:Y:S02]  /*1e60*/  @!P3 IMAD R5, R5, R30.reuse, RZ ;  /* 0x0000001e0505b224 */ /* 0x080fe400078e02ff */
[-C--:B------:R-:W-:Y:S02]  /*1e70*/  @!P2 IMAD R0, R0, R30.reuse, RZ ;  /* 0x0000001e0000a224 */ /* 0x080fe400078e02ff */
[----:B------:R-:W-:Y:S02]  /*1e80*/  @!P5 IMAD R8, R8, R30, RZ ;  /* 0x0000001e0808d224 */ /* 0x000fe400078e02ff */
[----:B------:R-:W-:-:S02]  /*1e90*/  @!P4 IMAD R6, R42, R31, R6 ;  /* 0x0000001f2a06c224 */ /* 0x000fc400078e0206 */
[----:B------:R-:W-:-:S04]  /*1ea0*/  @!P4 IMAD.WIDE.U32 R20, R42, R30, R20 ;  /* 0x0000001e2a14c225 */ /* 0x000fc800078e0014 */
[-C--:B------:R-:W-:Y:S02]  /*1eb0*/  @!P3 IMAD R5, R31, R10.reuse, R5 ;  /* 0x0000000a1f05b224 */ /* 0x080fe400078e0205 */
[----:B------:R-:W-:-:S04]  /*1ec0*/  @!P3 IMAD.WIDE.U32 R40, R30, R10, R40 ;  /* 0x0000000a1e28b225 */ /* 0x000fc800078e0028 */
[-C--:B------:R-:W-:Y:S02]  /*1ed0*/  @!P2 IMAD R0, R31, R7.reuse, R0 ;  /* 0x000000071f00a224 */ /* 0x080fe400078e0200 */
[----:B------:R-:W-:-:S04]  /*1ee0*/  @!P2 IMAD.WIDE.U32 R36, R30, R7, R36 ;  /* 0x000000071e24a225 */ /* 0x000fc800078e0024 */
[-C--:B------:R-:W-:Y:S02]  /*1ef0*/  @!P5 IMAD R8, R31, R9.reuse, R8 ;  /* 0x000000091f08d224 */ /* 0x080fe400078e0208 */
[----:B------:R-:W-:Y:S02]  /*1f00*/  @!P5 IMAD.WIDE.U32 R14, R30, R9, R14 ;  /* 0x000000091e0ed225 */ /* 0x000fe400078e000e */
[----:B------:R-:W5:Y:S01]  /*1f10*/  LD.E.64 R30, desc[UR4][R2.64+0x10] ;  /* 0x00001004021e7980 */ /* 0x000f62000c101b00 */
[----:B------:R-:W-:Y:S01]  /*1f20*/  @!P4 LEA R42, P1, R20, R12, 0x1 ;  /* 0x0000000c142ac211 */ /* 0x000fe200078208ff */
[----:B------:R-:W-:Y:S02]  /*1f30*/  @!P4 IMAD.IADD R6, R21, 0x1, R6 ;  /* 0x000000011506c824 */ /* 0x000fe400078e0206 */
[----:B------:R-:W-:-:S03]  /*1f40*/  @!P2 IMAD.IADD R0, R37, 0x1, R0 ;  /* 0x000000012500a824 */ /* 0x000fc600078e0200 */
[-C--:B------:R-:W-:Y:S02]  /*1f50*/  @!P4 LEA.HI.X R43, R20, R13.reuse, R6, 0x1, P1 ;  /* 0x0000000d142bc211 */ /* 0x080fe400008f0c06 */
[-C--:B------:R-:W-:Y:S01]  /*1f60*/  @!P2 LEA R6, P1, R36, R12.reuse, 0x1 ;  /* 0x0000000c2406a211 */ /* 0x080fe200078208ff */
[----:B------:R-:W-:Y:S01]  /*1f70*/  @!P3 IMAD.IADD R5, R41, 0x1, R5 ;  /* 0x000000012905b824 */ /* 0x000fe200078e0205 */
[----:B------:R-:W-:Y:S01]  /*1f80*/  @!P3 LEA R10, P0, R40, R12, 0x1 ;  /* 0x0000000c280ab211 */ /* 0x000fe200078008ff */
[----:B------:R-:W-:Y:S01]  /*1f90*/  @!PT LDS RZ, [RZ] ;  /* 0x00000000fffff984 */ /* 0x000fe20000000800 */
[----:B------:R-:W-:Y:S01]  /*1fa0*/  @!PT LDS RZ, [RZ] ;  /* 0x00000000fffff984 */ /* 0x000fe20000000800 */
[----:B------:R-:W-:Y:S01]  /*1fb0*/  @!PT LDS RZ, [RZ] ;  /* 0x00000000fffff984 */ /* 0x000fe20000000800 */
[----:B------:R-:W-:Y:S01]  /*1fc0*/  @!P4 LDGSTS.E.BYPASS.LTC128B.128 [R39], desc[UR4][R42.64] ;  /* 0x000000002a27cfae */ /* 0x000fe2000b981a04 */
[-C--:B------:R-:W-:Y:S01]  /*1fd0*/  @!P2 LEA.HI.X R7, R36, R13.reuse, R0, 0x1, P1 ;  /* 0x0000000d2407a211 */ /* 0x080fe200008f0c00 */
[----:B------:R-:W-:Y:S01]  /*1fe0*/  IMAD R0, R62, -0x100, R70 ;  /* 0xffffff003e007824 */ /* 0x000fe200078e0246 */
[----:B------:R-:W-:-:S03]  /*1ff0*/  @!P3 LEA.HI.X R11, R40, R13, R5, 0x1, P0 ;  /* 0x0000000d280bb211 */ /* 0x000fc600000f0c05 */
[----:B------:R-:W-:Y:S02]  /*2000*/  VIADD R0, R0, 0x100 ;  /* 0x0000010000007836 */ /* 0x000fe40000000000 */
[----:B------:R-:W-:Y:S01]  /*2010*/  @!P3 LDGSTS.E.BYPASS.LTC128B.128 [R39+0x800], desc[UR4][R10.64] ;  /* 0x008000000a27bfae */ /* 0x000fe2000b981a04 */
[----:B------:R-:W-:Y:S01]  /*2020*/  @!P5 IMAD.IADD R8, R15, 0x1, R8 ;  /* 0x000000010f08d824 */ /* 0x000fe200078e0208 */
[----:B------:R-:W-:Y:S02]  /*2030*/  @!P5 LEA R12, P0, R14, R12, 0x1 ;  /* 0x0000000c0e0cd211 */ /* 0x000fe400078008ff */
[----:B------:R1:W-:Y:S01]  /*2040*/  @!P2 LDGSTS.E.BYPASS.LTC128B.128 [R39+0x1000], desc[UR4][R6.64] ;  /* 0x010000000627afae */ /* 0x0003e2000b981a04 */
[-C--:B------:R-:W-:Y:S02]  /*2050*/  ISETP.GE.AND P1, PT, R18, R0.reuse, PT ;  /* 0x000000001200720c */ /* 0x080fe40003f26270 */
[----:B------:R-:W-:Y:S01]  /*2060*/  ISETP.GE.AND P2, PT, R32, R0, PT ;  /* 0x000000002000720c */ /* 0x000fe20003f46270 */
[----:B------:R-:W-:Y:S01]  /*2070*/  IMAD.SHL.U32 R5, R224, 0x10, RZ ;  /* 0x00000010e0057824 */ /* 0x000fe200078e00ff */
[----:B------:R-:W-:-:S02]  /*2080*/  IADD3 R16, PT, PT, R32, 0x40, RZ ;  /* 0x0000004020107810 */ /* 0x000fc40007ffe0ff */
[----:B------:R-:W-:Y:S02]  /*2090*/  @!P5 LEA.HI.X R13, R14, R13, R8, 0x1, P0 ;  /* 0x0000000d0e0dd211 */ /* 0x000fe400000f0c08 */
[-C--:B------:R-:W-:Y:S02]  /*20a0*/  ISETP.GE.AND P4, PT, R16, R0.reuse, PT ;  /* 0x000000001000720c */ /* 0x080fe40003f86270 */
[-C--:B------:R-:W-:Y:S01]  /*20b0*/  ISETP.GE.AND P3, PT, R19, R0.reuse, PT ;  /* 0x000000001300720c */ /* 0x080fe20003f66270 */
[----:B------:R2:W-:Y:S01]  /*20c0*/  @!P5 LDGSTS.E.BYPASS.LTC128B.128 [R39+0x1800], desc[UR4][R12.64] ;  /* 0x018000000c27dfae */ /* 0x0005e2000b981a04 */
[----:B------:R-:W-:Y:S02]  /*20d0*/  LEA R36, P0, R5, R229, 0x1 ;  /* 0x000000e505247211 */ /* 0x000fe400078008ff */
[----:B------:R-:W-:Y:S02]  /*20e0*/  ISETP.GE.AND P5, PT, R17, R0, PT ;  /* 0x000000001100720c */ /* 0x000fe40003fa6270 */
[----:B------:R-:W-:-:S02]  /*20f0*/  IADD3 R15, PT, PT, R32, 0x50, RZ ;  /* 0x00000050200f7810 */ /* 0x000fc40007ffe0ff */
[----:B-1----:R-:W-:Y:S01]  /*2100*/  SHF.L.U64.HI R6, R224, 0x4, R225 ;  /* 0x00000004e0067819 */ /* 0x002fe200000102e1 */
[----:B------:R-:W-:-:S03]  /*2110*/  @!P2 IMAD.MOV.U32 R7, RZ, RZ, R228 ;  /* 0x000000ffff07a224 */ /* 0x000fc600078e00e4 */
[----:B------:R-:W-:Y:S01]  /*2120*/  LEA.HI.X R37, R5, R228, R6, 0x1, P0 ;  /* 0x000000e405257211 */ /* 0x000fe200000f0c06 */
[----:B------:R-:W-:Y:S01]  /*2130*/  @!P2 IMAD.MOV.U32 R6, RZ, RZ, R229 ;  /* 0x000000ffff06a224 */ /* 0x000fe200078e00e5 */
[----:B------:R-:W-:-:S04]  /*2140*/  @!P1 LEA R8, P0, R224, R36, 0x5 ;  /* 0x00000024e0089211 */ /* 0x000fc800078028ff */
[----:B------:R-:W-:Y:S01]  /*2150*/  @!P1 LEA.HI.X R9, R224, R37, R225, 0x5, P0 ;  /* 0x00000025e0099211 */ /* 0x000fe200000f2ce1 */
[----:B------:R1:W-:Y:S01]  /*2160*/  @!P2 LDGSTS.E.BYPASS.LTC128B.128 [R39+0x2000], desc[UR4][R6.64] ;  /* 0x020000000627afae */ /* 0x0003e2000b981a04 */
[----:B------:R-:W-:-:S03]  /*2170*/  VIADD R14, R32, 0x60 ;  /* 0x00000060200e7836 */ /* 0x000fc60000000000 */
[----:B------:R-:W-:Y:S01]  /*2180*/  @!P3 LDGSTS.E.BYPASS.LTC128B.128 [R39+0x2800], desc[UR4][R36.64] ;  /* 0x028000002427bfae */ /* 0x000fe2000b981a04 */
[-C--:B------:R-:W-:Y:S01]  /*2190*/  ISETP.GE.AND P3, PT, R15, R0.reuse, PT ;  /* 0x000000000f00720c */ /* 0x080fe20003f66270 */
[----:B------:R-:W-:Y:S02]  /*21a0*/  @!P4 IMAD R5, R225, 0x60, RZ ;  /* 0x00000060e105c824 */ /* 0x000fe400078e02ff */
[----:B------:R3:W-:Y:S01]  /*21b0*/  @!P1 LDGSTS.E.BYPASS.LTC128B.128 [R39+0x3000], desc[UR4][R8.64] ;  /* 0x0300000008279fae */ /* 0x0007e2000b981a04 */
[----:B------:R-:W-:Y:S02]  /*21c0*/  ISETP.GE.AND P0, PT, R14, R0, PT ;  /* 0x000000000e00720c */ /* 0x000fe40003f06270 */
[C---:B--2---:R-:W-:Y:S01]  /*21d0*/  LOP3.LUT R12, R32.reuse, 0x80, RZ, 0xfc, !PT ;  /* 0x00000080200c7812 */ /* 0x044fe200078efcff */
[----:B------:R-:W-:Y:S01]  /*21e0*/  VIADD R13, R32, 0x70 ;  /* 0x00000070200d7836 */ /* 0x000fe20000000000 */
[----:B-1----:R-:W-:Y:S01]  /*21f0*/  @!P4 MOV R7, R37 ;  /* 0x000000250007c202 */ /* 0x002fe20000000f00 */
[----:B------:R-:W-:-:S04]  /*2200*/  @!P4 IMAD.MOV.U32 R6, RZ, RZ, R36 ;  /* 0x000000ffff06c224 */ /* 0x000fc800078e0024 */
[C---:B------:R-:W-:Y:S01]  /*2210*/  @!P4 IMAD.WIDE.U32 R6, R224.reuse, 0x60, R6 ;  /* 0x00000060e006c825 */ /* 0x040fe200078e0006 */
[----:B---3--:R-:W-:-:S03]  /*2220*/  @!P5 LEA R8, P1, R224, R36, 0x6 ;  /* 0x00000024e008d211 */ /* 0x008fc600078230ff */
[----:B------:R-:W-:Y:S01]  /*2230*/  @!P4 IMAD.IADD R7, R7, 0x1, R5 ;  /* 0x000000010707c824 */ /* 0x000fe200078e0205 */
[----:B------:R-:W-:-:S05]  /*2240*/  @!P5 LEA.HI.X R9, R224, R37, R225, 0x6, P1 ;  /* 0x00000025e009d211 */ /* 0x000fca00008f34e1 */
[----:B------:R-:W-:Y:S04]  /*2250*/  @!P5 LDGSTS.E.BYPASS.LTC128B.128 [R39+0x3800], desc[UR4][R8.64] ;  /* 0x038000000827dfae */ /* 0x000fe8000b981a04 */
[----:B------:R1:W-:Y:S01]  /*2260*/  @!P4 LDGSTS.E.BYPASS.LTC128B.128 [R39+0x4000], desc[UR4][R6.64] ;  /* 0x040000000627cfae */ /* 0x0003e2000b981a04 */
[-C--:B------:R-:W-:Y:S02]  /*2270*/  ISETP.GE.AND P4, PT, R12, R0.reuse, PT ;  /* 0x000000000c00720c */ /* 0x080fe40003f86270 */
[----:B------:R-:W-:Y:S01]  /*2280*/  ISETP.GE.AND P5, PT, R13, R0, PT ;  /* 0x000000000d00720c */ /* 0x000fe20003fa6270 */
[C---:B------:R-:W-:Y:S01]  /*2290*/  VIADD R11, R32.reuse, 0x90 ;  /* 0x00000090200b7836 */ /* 0x040fe20000000000 */
[----:B------:R-:W-:Y:S01]  /*22a0*/  IADD3 R10, PT, PT, R32, 0xa0, RZ ;  /* 0x000000a0200a7810 */ /* 0x000fe20007ffe0ff */
[----:B------:R-:W-:-:S08]  /*22b0*/  @!P0 IMAD R42, R225, 0xa0, RZ ;  /* 0x000000a0e12a8824 */ /* 0x000fd000078e02ff */
[----:B------:R-:W-:Y:S02]  /*22c0*/  @!P4 MOV R21, R37 ;  /* 0x000000250015c202 */ /* 0x000fe40000000f00 */
[----:B-1----:R-:W-:Y:S01]  /*22d0*/  @!P3 LEA R6, P1, R224, R36, 0x7 ;  /* 0x00000024e006b211 */ /* 0x002fe200078238ff */
[----:B------:R-:W-:-:S03]  /*22e0*/  @!P0 IMAD.MOV.U32 R8, RZ, RZ, R36 ;  /* 0x000000ffff088224 */ /* 0x000fc600078e0024 */
[----:B------:R-:W-:Y:S01]  /*22f0*/  @!P3 LEA.HI.X R7, R224, R37, R225, 0x7, P1 ;  /* 0x00000025e007b211 */ /* 0x000fe200008f3ce1 */
[----:B------:R-:W-:Y:S01]  /*2300*/  @!P0 IMAD.MOV.U32 R9, RZ, RZ, R37 ;  /* 0x000000ffff098224 */ /* 0x000fe200078e0025 */
[----:B------:R-:W-:-:S03]  /*2310*/  ISETP.GE.AND P1, PT, R10, R0, PT ;  /* 0x000000000a00720c */ /* 0x000fc60003f26270 */
[----:B------:R1:W-:Y:S01]  /*2320*/  @!P3 LDGSTS.E.BYPASS.LTC128B.128 [R39+0x4800], desc[UR4][R6.64] ;  /* 0x048000000627bfae */ /* 0x0003e2000b981a04 */
[----:B------:R-:W-:Y:S01]  /*2330*/  @!P0 IMAD.WIDE.U32 R8, R224, 0xa0, R8 ;  /* 0x000000a0e0088825 */ /* 0x000fe200078e0008 */
[----:B------:R-:W-:-:S03]  /*2340*/  ISETP.GE.AND P3, PT, R11, R0, PT ;  /* 0x000000000b00720c */ /* 0x000fc60003f66270 */
[--C-:B------:R-:W-:Y:S01]  /*2350*/  @!P4 IMAD.MOV.U32 R20, RZ, RZ, R36.reuse ;  /* 0x000000ffff14c224 */ /* 0x100fe200078e0024 */
[----:B------:R-:W-:Y:S01]  /*2360*/  @!P0 IADD3 R43, PT, PT, R9, R42, RZ ;  /* 0x0000002a092b8210 */ /* 0x000fe20007ffe0ff */
[----:B------:R-:W-:Y:S01]  /*2370*/  @!P5 IMAD.MOV.U32 R40, RZ, RZ, R36 ;  /* 0x000000ffff28d224 */ /* 0x000fe200078e0024 */
[----:B------:R-:W-:Y:S01]  /*2380*/  @!P0 MOV R42, R8 ;  /* 0x00000008002a8202 */ /* 0x000fe20000000f00 */
[----:B------:R-:W-:Y:S01]  /*2390*/  @!P4 IMAD.WIDE.U32 R20, R224, 0xe0, R20 ;  /* 0x000000e0e014c825 */ /* 0x000fe200078e0014 */
[----:B------:R-:W-:-:S03]  /*23a0*/  @!P5 MOV R41, R37 ;  /* 0x000000250029d202 */ /* 0x000fc60000000f00 */
[----:B------:R2:W-:Y:S01]  /*23b0*/  @!P0 LDGSTS.E.BYPASS.LTC128B.128 [R39+0x5000], desc[UR4][R42.64] ;  /* 0x050000002a278fae */ /* 0x0005e2000b981a04 */
[----:B------:R-:W-:Y:S01]  /*23c0*/  @!P5 IMAD.WIDE.U32 R40, R224, 0xc0, R40 ;  /* 0x000000c0e028d825 */ /* 0x000fe200078e0028 */
[----:B------:R-:W-:-:S03]  /*23d0*/  @!P1 MOV R9, R37 ;  /* 0x0000002500099202 */ /* 0x000fc60000000f00 */
[----:B------:R-:W-:Y:S02]  /*23e0*/  @!P1 IMAD.MOV.U32 R8, RZ, RZ, R36 ;  /* 0x000000ffff089224 */ /* 0x000fe400078e0024 */
[C---:B-1----:R-:W-:Y:S02]  /*23f0*/  @!P4 IMAD R6, R225.reuse, 0xe0, RZ ;  /* 0x000000e0e106c824 */ /* 0x042fe400078e02ff */
[----:B------:R-:W-:-:S04]  /*2400*/  @!P5 IMAD R7, R225, 0xc0, RZ ;  /* 0x000000c0e107d824 */ /* 0x000fc800078e02ff */
[----:B------:R-:W-:Y:S02]  /*2410*/  @!P5 IMAD.IADD R41, R41, 0x1, R7 ;  /* 0x000000012929d824 */ /* 0x000fe400078e0207 */
[----:B------:R-:W-:Y:S02]  /*2420*/  @!P1 IMAD R5, R225, 0x120, RZ ;  /* 0x00000120e1059824 */ /* 0x000fe400078e02ff */
[C---:B------:R-:W-:Y:S01]  /*2430*/  @!P1 IMAD.WIDE.U32 R8, R224.reuse, 0x120, R8 ;  /* 0x00000120e0089825 */ /* 0x040fe200078e0008 */
[----:B------:R-:W-:Y:S01]  /*2440*/  @!P5 LDGSTS.E.BYPASS.LTC128B.128 [R39+0x5800], desc[UR4][R40.64] ;  /* 0x058000002827dfae */ /* 0x000fe2000b981a04 */
[----:B--2---:R-:W-:Y:S02]  /*2450*/  @!P4 IADD3 R43, PT, PT, R21, R6, RZ ;  /* 0x00000006152bc210 */ /* 0x004fe40007ffe0ff */
[----:B------:R-:W-:Y:S02]  /*2460*/  @!P3 LEA R6, P0, R224, R36, 0x8 ;  /* 0x00000024e006b211 */ /* 0x000fe400078040ff */
[----:B------:R-:W-:-:S02]  /*2470*/  @!P4 MOV R42, R20 ;  /* 0x00000014002ac202 */ /* 0x000fc40000000f00 */
[----:B------:R-:W-:Y:S01]  /*2480*/  @!P3 LEA.HI.X R7, R224, R37, R225, 0x8, P0 ;  /* 0x00000025e007b211 */ /* 0x000fe200000f44e1 */
[----:B------:R-:W-:Y:S02]  /*2490*/  @!P1 IMAD.IADD R21, R9, 0x1, R5 ;  /* 0x0000000109159824 */ /* 0x000fe400078e0205 */
[----:B------:R-:W-:Y:S01]  /*24a0*/  @!P4 LDGSTS.E.BYPASS.LTC128B.128 [R39+0x6000], desc[UR4][R42.64] ;  /* 0x060000002a27cfae */ /* 0x000fe2000b981a04 */
[----:B------:R-:W-:-:S03]  /*24b0*/  @!P1 IMAD.MOV.U32 R20, RZ, RZ, R8 ;  /* 0x000000ffff149224 */ /* 0x000fc600078e0008 */
[----:B------:R1:W-:Y:S01]  /*24c0*/  @!P3 LDGSTS.E.BYPASS.LTC128B.128 [R39+0x6800], desc[UR4][R6.64] ;  /* 0x068000000627bfae */ /* 0x0003e2000b981a04 */
[----:B------:R-:W-:-:S03]  /*24d0*/  VIADD R8, R32, 0xc0 ;  /* 0x000000c020087836 */ /* 0x000fc60000000000 */
[----:B------:R2:W-:Y:S01]  /*24e0*/  @!P1 LDGSTS.E.BYPASS.LTC128B.128 [R39+0x7000], desc[UR4][R20.64] ;  /* 0x0700000014279fae */ /* 0x0005e2000b981a04 */
[C---:B------:R-:W-:Y:S02]  /*24f0*/  IADD3 R9, PT, PT, R32.reuse, 0xb0, RZ ;  /* 0x000000b020097810 */ /* 0x040fe40007ffe0ff */
[----:B------:R-:W-:Y:S02]  /*2500*/  IADD3 R5, PT, PT, R32, 0xf0, RZ ;  /* 0x000000f020057810 */ /* 0x000fe40007ffe0ff */
[-C--:B------:R-:W-:Y:S02]  /*2510*/  ISETP.GE.AND P5, PT, R9, R0.reuse, PT ;  /* 0x000000000900720c */ /* 0x080fe40003fa6270 */
[-C--:B------:R-:W-:Y:S02]  /*2520*/  ISETP.GE.AND P4, PT, R8, R0.reuse, PT ;  /* 0x000000000800720c */ /* 0x080fe40003f86270 */
[----:B------:R-:W-:Y:S02]  /*2530*/  ISETP.GE.AND P0, PT, R5, R0, PT ;  /* 0x000000000500720c */ /* 0x000fe40003f06270 */
[C---:B-1----:R-:W-:Y:S01]  /*2540*/  IADD3 R7, PT, PT, R32.reuse, 0xd0, RZ ;  /* 0x000000d020077810 */ /* 0x042fe20007ffe0ff */
[----:B------:R-:W-:-:S03]  /*2550*/  VIADD R6, R32, 0xe0 ;  /* 0x000000e020067836 */ /* 0x000fc60000000000 */
[-C--:B------:R-:W-:Y:S02]  /*2560*/  ISETP.GE.AND P3, PT, R7, R0.reuse, PT ;  /* 0x000000000700720c */ /* 0x080fe40003f66270 */
[----:B------:R-:W-:Y:S01]  /*2570*/  ISETP.GE.AND P1, PT, R6, R0, PT ;  /* 0x000000000600720c */ /* 0x000fe20003f26270 */
[--C-:B------:R-:W-:Y:S01]  /*2580*/  @!P5 IMAD.MOV.U32 R46, RZ, RZ, R36.reuse ;  /* 0x000000ffff2ed224 */ /* 0x100fe200078e0024 */
[-C--:B------:R-:W-:Y:S01]  /*2590*/  @!P5 MOV R47, R37.reuse ;  /* 0x00000025002fd202 */ /* 0x080fe20000000f00 */
[----:B------:R-:W-:Y:S01]  /*25a0*/  @!P4 IMAD.MOV.U32 R44, RZ, RZ, R36 ;  /* 0x000000ffff2cc224 */ /* 0x000fe200078e0024 */
[----:B------:R-:W-:-:S07]  /*25b0*/  @!P4 MOV R45, R37 ;  /* 0x00000025002dc202 */ /* 0x000fce0000000f00 */
[-C--:B------:R-:W-:Y:S01]  /*25c0*/  @!P3 MOV R43, R37.reuse ;  /* 0x00000025002bb202 */ /* 0x080fe20000000f00 */
[--C-:B------:R-:W-:Y:S01]  /*25d0*/  @!P3 IMAD.MOV.U32 R42, RZ, RZ, R36.reuse ;  /* 0x000000ffff2ab224 */ /* 0x100fe200078e0024 */
[----:B------:R-:W-:Y:S01]  /*25e0*/  @!P1 MOV R41, R37 ;  /* 0x0000002500299202 */ /* 0x000fe20000000f00 */
[----:B------:R-:W-:Y:S02]  /*25f0*/  @!P1 IMAD.MOV.U32 R40, RZ, RZ, R36 ;  /* 0x000000ffff289224 */ /* 0x000fe400078e0024 */
[----:B------:R-:W-:Y:S02]  /*2600*/  @!P3 IMAD R22, R225, 0x180, RZ ;  /* 0x00000180e116b824 */ /* 0x000fe400078e02ff */
[----:B------:R-:W-:-:S04]  /*2610*/  @!P3 IMAD.WIDE.U32 R42, R224, 0x180, R42 ;  /* 0x00000180e02ab825 */ /* 0x000fc800078e002a */
[----:B--2---:R-:W-:Y:S02]  /*2620*/  @!P1 IMAD R21, R225, 0x1a0, RZ ;  /* 0x000001a0e1159824 */ /* 0x004fe400078e02ff */
[----:B------:R-:W-:-:S04]  /*2630*/  @!P1 IMAD.WIDE.U32 R40, R224, 0x1a0, R40 ;  /* 0x000001a0e0289825 */ /* 0x000fc800078e0028 */
[----:B------:R-:W-:Y:S02]  /*2640*/  @!P0 IMAD R20, R225, 0x1c0, RZ ;  /* 0x000001c0e1148824 */ /* 0x000fe400078e02ff */
[----:B------:R-:W-:Y:S01]  /*2650*/  @!P0 IMAD.WIDE.U32 R36, R224, 0x1c0, R36 ;  /* 0x000001c0e0248825 */ /* 0x000fe200078e0024 */
[----:B------:R-:W-:-:S03]  /*2660*/  @!P1 IADD3 R41, PT, PT, R41, R21, RZ ;  /* 0x0000001529299210 */ /* 0x000fc60007ffe0ff */
[----:B------:R-:W-:Y:S01]  /*2670*/  @!P3 IMAD.IADD R43, R43, 0x1, R22 ;  /* 0x000000012b2bb824 */ /* 0x000fe200078e0216 */
[----:B------:R-:W-:Y:S01]  /*2680*/  IABS R22, R28 ;  /* 0x0000001c00167213 */ /* 0x000fe20000000000 */
[----:B------:R-:W-:Y:S01]  /*2690*/  @!P0 IMAD.IADD R21, R37, 0x1, R20 ;  /* 0x0000000125158824 */ /* 0x000fe200078e0214 */
[----:B------:R-:W-:Y:S02]  /*26a0*/  @!P0 MOV R20, R36 ;  /* 0x0000002400148202 */ /* 0x000fe40000000f00 */
[----:B------:R-:W1:Y:S08]  /*26b0*/  I2F.RP R36, R22 ;  /* 0x0000001600247306 */ /* 0x000e700000209400 */
[----:B-1----:R-:W1:Y:S01]  /*26c0*/  MUFU.RCP R36, R36 ;  /* 0x0000002400247308 */ /* 0x002e620000001000 */
[----:B------:R-:W-:-:S02]  /*26d0*/  @!P5 IMAD R29, R225, 0x140, RZ ;  /* 0x00000140e11dd824 */ /* 0x000fc400078e02ff */
[----:B------:R-:W-:Y:S02]  /*26e0*/  @!P4 IMAD R27, R225, 0x160, RZ ;  /* 0x00000160e11bc824 */ /* 0x000fe400078e02ff */
[----:B------:R-:W-:-:S04]  /*26f0*/  @!P5 IMAD.WIDE.U32 R46, R224, 0x140, R46 ;  /* 0x00000140e02ed825 */ /* 0x000fc800078e002e */
[----:B------:R-:W-:-:S04]  /*2700*/  @!P4 IMAD.WIDE.U32 R44, R224, 0x160, R44 ;  /* 0x00000160e02cc825 */ /* 0x000fc800078e002c */
[----:B-1----:R-:W-:-:S04]  /*2710*/  VIADD R36, R36, 0xffffffe ;  /* 0x0ffffffe24247836 */ /* 0x002fc80000000000 */
[----:B------:R1:W2:Y:S01]  /*2720*/  F2I.FTZ.U32.TRUNC.NTZ R37, R36 ;  /* 0x0000002400257305 */ /* 0x0002a2000021f000 */
[----:B------:R-:W-:Y:S01]  /*2730*/  @!P5 IMAD.IADD R47, R47, 0x1, R29 ;  /* 0x000000012f2fd824 */ /* 0x000fe200078e021d */
[----:B------:R-:W-:-:S04]  /*2740*/  @!P4 IADD3 R45, PT, PT, R45, R27, RZ ;  /* 0x0000001b2d2dc210 */ /* 0x000fc80007ffe0ff */
[----:B------:R-:W-:Y:S04]  /*2750*/  @!P5 LDGSTS.E.BYPASS.LTC128B.128 [R39+0x7800], desc[UR4][R46.64] ;  /* 0x078000002e27dfae */ /* 0x000fe8000b981a04 */
[----:B------:R-:W-:Y:S04]  /*2760*/  @!P4 LDGSTS.E.BYPASS.LTC128B.128 [R39+0x8000], desc[UR4][R44.64] ;  /* 0x080000002c27cfae */ /* 0x000fe8000b981a04 */
[----:B------:R-:W-:Y:S04]  /*2770*/  @!P3 LDGSTS.E.BYPASS.LTC128B.128 [R39+0x8800], desc[UR4][R42.64] ;  /* 0x088000002a27bfae */ /* 0x000fe8000b981a04 */
[----:B------:R-:W-:Y:S04]  /*2780*/  @!P1 LDGSTS.E.BYPASS.LTC128B.128 [R39+0x9000], desc[UR4][R40.64] ;  /* 0x0900000028279fae */ /* 0x000fe8000b981a04 */
[----:B------:R2:W-:Y:S01]  /*2790*/  @!P0 LDGSTS.E.BYPASS.LTC128B.128 [R39+0x9800], desc[UR4][R20.64] ;  /* 0x0980000014278fae */ /* 0x0005e2000b981a04 */
[----:B-1----:R-:W-:-:S03]  /*27a0*/  IMAD.MOV.U32 R36, RZ, RZ, RZ ;  /* 0x000000ffff247224 */ /* 0x002fc600078e00ff */
[----:B------:R-:W0:Y:S01]  /*27b0*/  LDGDEPBAR ;  /* 0x00000000000079af */ /* 0x000e220000000000 */
[----:B-----5:R-:W-:Y:S01]  /*27c0*/  IMAD R230, R61, R32, RZ ;  /* 0x000000203de67224 */ /* 0x020fe200078e02ff */
[----:B------:R-:W-:Y:S02]  /*27d0*/  LOP3.LUT R241, R241, R240, RZ, 0x3c, !PT ;  /* 0x000000f0f1f17212 */ /* 0x000fe400078e3cff */
[----:B------:R1:W5:Y:S01]  /*27e0*/  LD.E R124, desc[UR4][R2.64+0x184] ;  /* 0x00018404027c7980 */ /* 0x000362000c101900 */
[----:B--2---:R-:W-:-:S03]  /*27f0*/  IADD3 R20, PT, PT, RZ, -R37, RZ ;  /* 0x80000025ff147210 */ /* 0x004fc60007ffe0ff */
[----:B------:R1:W5:Y:S01]  /*2800*/  LD.E R126, desc[UR4][R2.64+0x188] ;  /* 0x00018804027e7980 */ /* 0x000362000c101900 */
[----:B------:R-:W-:Y:S01]  /*2810*/  IABS R21, R235 ;  /* 0x000000eb00157213 */ /* 0x000fe20000000000 */
[----:B------:R-:W-:-:S04]  /*2820*/  DEPBAR.LE SB0, 0x0 ;  /* 0x000080000000791a */ /* 0x000fc80000000000 */
        /* <DEDUP_REMOVED lines=13> */
[----:B------:R-:W-:Y:S02]  /*2900*/  @P3 VIADD R27, R27, 0x1 ;  /* 0x000000011b1b3836 */ /* 0x000fe40000000000 */
[----:B------:R-:W-:-:S04]  /*2910*/  IMAD R20, R23, R60, RZ ;  /* 0x0000003c17147224 */ /* 0x000fc800078e02ff */
[----:B------:R-:W-:Y:S02]  /*2920*/  @!P0 IADD3 R27, PT, PT, -R27, RZ, RZ ;  /* 0x000000ff1b1b8210 */ /* 0x000fe40007ffe1ff */
[----:B------:R-:W-:Y:S01]  /*2930*/  @!P1 LOP3.LUT R27, RZ, R28, RZ, 0x33, !PT ;  /* 0x0000001cff1b9212 */ /* 0x000fe200078e33ff */
[----:B------:R-:W-:-:S03]  /*2940*/  IMAD.WIDE.U32 R28, R24, R60, RZ ;  /* 0x0000003c181c7225 */ /* 0x000fc600078e00ff */
[----:B------:R-:W-:Y:S01]  /*2950*/  SHF.R.S32.HI R22, RZ, 0x1f, R27 ;  /* 0x0000001fff167819 */ /* 0x000fe2000001141b */
[----:B------:R-:W-:Y:S02]  /*2960*/  IMAD R20, R24, R61, R20 ;  /* 0x0000003d18147224 */ /* 0x000fe400078e0214 */
[-C--:B------:R-:W-:Y:S01]  /*2970*/  IMAD R21, R35, R27.reuse, RZ ;  /* 0x0000001b23157224 */ /* 0x080fe200078e02ff */
[----:B------:R-:W-:Y:S01]  /*2980*/  IADD3 R26, P1, P0, R28, R26, R4 ;  /* 0x0000001a1c1a7210 */ /* 0x000fe2000783e004 */
[----:B------:R-:W-:Y:S02]  /*2990*/  IMAD.IADD R20, R29, 0x1, R20 ;  /* 0x000000011d147824 */ /* 0x000fe400078e0214 */
[----:B------:R-:W-:-:S04]  /*29a0*/  IMAD.WIDE.U32 R28, R34, R27, RZ ;  /* 0x0000001b221c7225 */ /* 0x000fc800078e00ff */
[----:B------:R-:W-:Y:S01]  /*29b0*/  IMAD R21, R22, R34, R21 ;  /* 0x0000002216157224 */ /* 0x000fe200078e0215 */
[----:B------:R-:W-:Y:S02]  /*29c0*/  IADD3.X R20, PT, PT, R20, R25, RZ, P1, P0 ;  /* 0x0000001914147210 */ /* 0x000fe40000fe04ff */
[----:B------:R-:W-:Y:S02]  /*29d0*/  IADD3 R26, P0, PT, R26, R28, RZ ;  /* 0x0000001c1a1a7210 */ /* 0x000fe40007f1e0ff */
[----:B------:R-:W-:-:S05]  /*29e0*/  IADD3 R21, PT, PT, R29, R21, RZ ;  /* 0x000000151d157210 */ /* 0x000fca0007ffe0ff */
[----:B------:R-:W-:Y:S02]  /*29f0*/  IMAD.X R27, R20, 0x1, R21, P0 ;  /* 0x00000001141b7824 */ /* 0x000fe400000e0615 */
[----:B------:R-:W-:Y:S01]  /*2a00*/  IMAD.WIDE.U32 R26, R32, R60, R26 ;  /* 0x0000003c201a7225 */ /* 0x000fe200078e001a */
[----:B-1----:R-:W-:-:S07]  /*2a10*/  LOP3.LUT R240, R241, R240, RZ, 0x3c, !PT ;  /* 0x000000f0f1f07212 */ /* 0x002fce00078e3cff */
[----:B------:R-:W-:Y:S05]  /*2a20*/  WARPSYNC.ALL ;  /* 0x0000000000007948 */ /* 0x000fea0003800000 */
[----:B------:R-:W-:Y:S02]  /*2a30*/  IADD3 R230, PT, PT, R27, R230, RZ ;  /* 0x000000e61be67210 */ /* 0x000fe40007ffe0ff */
[C---:B------:R-:W-:Y:S02]  /*2a40*/  LEA R231, P0, R26.reuse, R30, 0x1 ;  /* 0x0000001e1ae77211 */ /* 0x040fe400078008ff */
[----:B------:R-:W-:Y:S02]  /*2a50*/  LOP3.LUT R241, R241, R240, RZ, 0x3c, !PT ;  /* 0x000000f0f1f17212 */ /* 0x000fe400078e3cff */
[----:B------:R-:W-:Y:S01]  /*2a60*/  LEA.HI.X R230, R26, R31, R230, 0x1, P0 ;  /* 0x0000001f1ae67211 */ /* 0x000fe200000f0ce6 */
[----:B------:R-:W-:Y:S01]  /*2a70*/  BAR.SYNC.DEFER_BLOCKING 0x0 ;  /* 0x0000000000007b1d */ /* 0x000fe20000010000 */
[----:B------:R-:W-:-:S02]  /*2a80*/  ISETP.GE.AND P0, PT, R19, R0, PT ;  /* 0x000000001300720c */ /* 0x000fc40003f06270 */
[----:B------:R-:W-:Y:S02]  /*2a90*/  SHF.L.U32 R19, R60, 0x4, RZ ;  /* 0x000000043c137819 */ /* 0x000fe400000006ff */
[-C--:B------:R-:W-:Y:S02]  /*2aa0*/  ISETP.GE.AND P5, PT, R18, R0.reuse, PT ;  /* 0x000000001200720c */ /* 0x080fe40003fa6270 */
[-C--:B------:R-:W-:Y:S02]  /*2ab0*/  ISETP.GE.AND P4, PT, R16, R0.reuse, PT ;  /* 0x000000001000720c */ /* 0x080fe40003f86270 */
[----:B------:R-:W-:Y:S02]  /*2ac0*/  SHF.L.U64.HI R16, R60, 0x4, R61 ;  /* 0x000000043c107819 */ /* 0x000fe4000001023d */
[----:B------:R-:W-:Y:S02]  /*2ad0*/  LEA R18, P1, R19, R231, 0x1 ;  /* 0x000000e713127211 */ /* 0x000fe400078208ff */
[----:B------:R-:W-:-:S02]  /*2ae0*/  ISETP.GE.AND P3, PT, R17, R0, PT ;  /* 0x000000001100720c */ /* 0x000fc40003f66270 */
[-C--:B------:R-:W-:Y:S02]  /*2af0*/  LEA.HI.X R19, R19, R230.reuse, R16, 0x1, P1 ;  /* 0x000000e613137211 */ /* 0x080fe400008f0c10 */
[----:B------:R-:W-:Y:S02]  /*2b00*/  @!P2 MOV R16, R231 ;  /* 0x000000e70010a202 */ /* 0x000fe40000000f00 */
[----:B------:R-:W-:Y:S02]  /*2b10*/  @!P2 MOV R17, R230 ;  /* 0x000000e60011a202 */ /* 0x000fe40000000f00 */
[-C--:B------:R-:W-:Y:S02]  /*2b20*/  @!P5 LEA R24, P1, R60, R18.reuse, 0x5 ;  /* 0x000000123c18d211 */ /* 0x080fe400078228ff */
[----:B------:R-:W-:Y:S01]  /*2b30*/  @!P4 MOV R20, R18 ;  /* 0x000000120014c202 */ /* 0x000fe20000000f00 */
[----:B------:R-:W-:Y:S01]  /*2b40*/  @!PT LDS RZ, [RZ] ;  /* 0x00000000fffff984 */ /* 0x000fe20000000800 */
[----:B------:R-:W-:Y:S01]  /*2b50*/  @!PT LDS RZ, [RZ] ;  /* 0x00000000fffff984 */ /* 0x000fe20000000800 */
[----:B------:R-:W-:Y:S01]  /*2b60*/  @!PT LDS RZ, [RZ] ;  /* 0x00000000fffff984 */ /* 0x000fe20000000800 */
[----:B------:R1:W-:Y:S01]  /*2b70*/  @!P2 LDGSTS.E.BYPASS.LTC128B.128 [R39+0xa000], desc[UR4][R16.64] ;  /* 0x0a0000001027afae */ /* 0x0003e2000b981a04 */
[----:B------:R-:W-:-:S02]  /*2b80*/  @!P4 MOV R21, R19 ;  /* 0x000000130015c202 */ /* 0x000fc40000000f00 */
[C---:B------:R-:W-:Y:S01]  /*2b90*/  @!P5 LEA.HI.X R25, R60.reuse, R19, R61, 0x5, P1 ;  /* 0x000000133c19d211 */ /* 0x040fe200008f2c3d */
[----:B------:R-:W-:Y:S01]  /*2ba0*/  @P2 STS.128 [R39+0xa000], RZ ;  /* 0x00a000ff27002388 */ /* 0x000fe20000000c00 */
[-C--:B------:R-:W-:Y:S01]  /*2bb0*/  ISETP.GE.AND P2, PT, R15, R0.reuse, PT ;  /* 0x000000000f00720c */ /* 0x080fe20003f46270 */
[----:B------:R-:W-:Y:S01]  /*2bc0*/  @!P4 IMAD.WIDE.U32 R20, R60, 0x60, R20 ;  /* 0x000000603c14c825 */ /* 0x000fe200078e0014 */
[----:B------:R-:W-:Y:S01]  /*2bd0*/  ISETP.GE.AND P1, PT, R14, R0, PT ;  /* 0x000000000e00720c */ /* 0x000fe20003f26270 */
[----:B------:R-:W-:Y:S04]  /*2be0*/  @P0 STS.128 [R39+0xa800], RZ ;  /* 0x00a800ff27000388 */ /* 0x000fe80000000c00 */
[----:B------:R-:W-:Y:S01]  /*2bf0*/  @!PT LDS RZ, [RZ] ;  /* 0x00000000fffff984 */ /* 0x000fe20000000800 */
[----:B------:R-:W-:Y:S01]  /*2c00*/  @!PT LDS RZ, [RZ] ;  /* 0x00000000fffff984 */ /* 0x000fe20000000800 */
[----:B------:R-:W-:Y:S01]  /*2c10*/  @!PT LDS RZ, [RZ] ;  /* 0x00000000fffff984 */ /* 0x000fe20000000800 */
[----:B------:R-:W-:Y:S01]  /*2c20*/  @!P0 LDGSTS.E.BYPASS.LTC128B.128 [R39+0xa800], desc[UR4][R18.64] ;  /* 0x0a80000012278fae */ /* 0x000fe2000b981a04 */
[----:B------:R-:W-:-:S03]  /*2c30*/  @!P3 LEA R22, P0, R60, R18, 0x6 ;  /* 0x000000123c16b211 */ /* 0x000fc600078030ff */
[----:B------:R-:W-:Y:S01]  /*2c40*/  @P5 STS.128 [R39+0xb000], RZ ;  /* 0x00b000ff27005388 */ /* 0x000fe20000000c00 */
[-C--:B------:R-:W-:Y:S02]  /*2c50*/  @!P3 LEA.HI.X R23, R60, R19.reuse, R61, 0x6, P0 ;  /* 0x000000133c17b211 */ /* 0x080fe400000f343d */
[-C--:B------:R-:W-:Y:S01]  /*2c60*/  ISETP.GE.AND P0, PT, R13, R0.reuse, PT ;  /* 0x000000000d00720c */ /* 0x080fe20003f06270 */
[----:B------:R-:W-:Y:S01]  /*2c70*/  @!PT LDS RZ, [RZ] ;  /* 0x00000000fffff984 */ /* 0x000fe20000000800 */
[----:B------:R-:W-:Y:S01]  /*2c80*/  @!PT LDS RZ, [RZ] ;  /* 0x00000000fffff984 */ /* 0x000fe20000000800 */
[----:B------:R-:W-:Y:S01]  /*2c90*/  @!PT LDS RZ, [RZ] ;  /* 0x00000000fffff984 */ /* 0x000fe20000000800 */
[----:B------:R-:W-:Y:S01]  /*2ca0*/  @!P5 LDGSTS.E.BYPASS.LTC128B.128 [R39+0xb000], desc[UR4][R24.64] ;  /* 0x0b0000001827dfae */ /* 0x000fe2000b981a04 */
[----:B------:R-:W-:Y:S02]  /*2cb0*/  ISETP.GE.AND P5, PT, R12, R0, PT ;  /* 0x000000000c00720c */ /* 0x000fe40003fa6270 */
[----:B------:R-:W-:Y:S01]  /*2cc0*/  @!P1 MOV R14, R18 ;  /* 0x00000012000e9202 */ /* 0x000fe20000000f00 */
[----:B------:R-:W-:Y:S01]  /*2cd0*/  @P3 STS.128 [R39+0xb800], RZ ;  /* 0x00b800ff27003388 */ /* 0x000fe20000000c00 */
[----:B------:R-:W-:Y:S01]  /*2ce0*/  @!P1 MOV R15, R19 ;  /* 0x00000013000f9202 */ /* 0x000fe20000000f00 */
[----:B-1----:R-:W-:-:S02]  /*2cf0*/  @!P4 IMAD R16, R61, 0x60, RZ ;  /* 0x000000603d10c824 */ /* 0x002fc400078e02ff */
[----:B------:R-:W-:Y:S01]  /*2d00*/  @!PT LDS RZ, [RZ] ;  /* 0x00000000fffff984 */ /* 0x000fe20000000800 */
[----:B------:R-:W-:Y:S01]  /*2d10*/  @!PT LDS RZ, [RZ] ;  /* 0x00000000fffff984 */ /* 0x000fe20000000800 */
[----:B------:R-:W-:Y:S01]  /*2d20*/  @!PT LDS RZ, [RZ] ;  /* 0x00000000fffff984 */ /* 0x000fe20000000800 */
[----:B------:R-:W-:Y:S01]  /*2d30*/  @!P3 LDGSTS.E.BYPASS.LTC128B.128 [R39+0xb800], desc[UR4][R22.64] ;  /* 0x0b8000001627bfae */ /* 0x000fe2000b981a04 */
[C---:B------:R-:W-:Y:S01]  /*2d40*/  @!P2 LEA R12, P3, R60.reuse, R18, 0x7 ;  /* 0x000000123c0ca211 */ /* 0x040fe200078638ff */
[C---:B------:R-:W-:Y:S01]  /*2d50*/  @!P1 IMAD.WIDE.U32 R14, R60.reuse, 0xa0, R14 ;  /* 0x000000a03c0e9825 */ /* 0x040fe200078e000e */
[----:B------:R-:W-:Y:S01]  /*2d60*/  @!P4 IADD3 R17, PT, PT, R21, R16, RZ ;  /* 0x000000101511c210 */ /* 0x000fe20007ffe0ff */
[----:B------:R-:W-:Y:S01]  /*2d70*/  @P4 STS.128 [R39+0xc000], RZ ;  /* 0x00c000ff27004388 */ /* 0x000fe20000000c00 */
[----:B------:R-:W-:Y:S02]  /*2d80*/  @!P4 MOV R16, R20 ;  /* 0x000000140010c202 */ /* 0x000fe40000000f00 */
[----:B------:R-:W-:Y:S02]  /*2d90*/  @!P2 LEA.HI.X R13, R60, R19, R61, 0x7, P3 ;  /* 0x000000133c0da211 */ /* 0x000fe400018f3c3d */
[-C--:B------:R-:W-:Y:S01]  /*2da0*/  ISETP.GE.AND P3, PT, R10, R0.reuse, PT ;  /* 0x000000000a00720c */ /* 0x080fe20003f66270 */
[----:B------:R-:W-:Y:S01]  /*2db0*/  @!PT LDS RZ, [RZ] ;  /* 0x00000000fffff984 */ /* 0x000fe20000000800 */
[----:B------:R-:W-:Y:S01]  /*2dc0*/  @!PT LDS RZ, [RZ] ;  /* 0x00000000fffff984 */ /* 0x000fe20000000800 */
[----:B------:R-:W-:Y:S01]  /*2dd0*/  @!PT LDS RZ, [RZ] ;  /* 0x00000000fffff984 */ /* 0x000fe20000000800 */
[----:B------:R1:W-:Y:S01]  /*2de0*/  @!P4 LDGSTS.E.BYPASS.LTC128B.128 [R39+0xc000], desc[UR4][R16.64] ;  /* 0x0c0000001027cfae */ /* 0x0003e2000b981a04 */
[----:B------:R-:W-:Y:S01]  /*2df0*/  ISETP.GE.AND P4, PT, R11, R0, PT ;  /* 0x000000000b00720c */ /* 0x000fe20003f86270 */
[----:B------:R-:W-:-:S02]  /*2e00*/  @!P1 IMAD R11, R61, 0xa0, RZ ;  /* 0x000000a03d0b9824 */ /* 0x000fc400078e02ff */
[----:B------:R-:W-:Y:S01]  /*2e10*/  @P2 STS.128 [R39+0xc800], RZ ;  /* 0x00c800ff27002388 */ /* 0x000fe20000000c00 */
[----:B------:R-:W-:Y:S02]  /*2e20*/  @!P0 IMAD R10, R61, 0xc0, RZ ;  /* 0x000000c03d0a8824 */ /* 0x000fe400078e02ff */
[----:B------:R-:W-:Y:S01]  /*2e30*/  @!P1 IADD3 R15, PT, PT, R15, R11, RZ ;  /* 0x0000000b0f0f9210 */ /* 0x000fe20007ffe0ff */
[----:B------:R-:W-:Y:S01]  /*2e40*/  @!PT LDS RZ, [RZ] ;  /* 0x00000000fffff984 */ /* 0x000fe20000000800 */
[----:B------:R-:W-:Y:S01]  /*2e50*/  @!PT LDS RZ, [RZ] ;  /* 0x00000000fffff984 */ /* 0x000fe20000000800 */
[----:B------:R-:W-:Y:S01]  /*2e60*/  @!PT LDS RZ, [RZ] ;  /* 0x00000000fffff984 */ /* 0x000fe20000000800 */
[----:B------:R2:W-:Y:S01]  /*2e70*/  @!P2 LDGSTS.E.BYPASS.LTC128B.128 [R39+0xc800], desc[UR4][R12.64] ;  /* 0x0c8000000c27afae */ /* 0x0005e2000b981a04 */
[-C--:B------:R-:W-:Y:S01]  /*2e80*/  ISETP.GE.AND P2, PT, R9, R0.reuse, PT ;  /* 0x000000000900720c */ /* 0x080fe20003f46270 */
[----:B------:R-:W-:Y:S02]  /*2e90*/  @!P5 IMAD R9, R61, 0xe0, RZ ;  /* 0x000000e03d09d824 */ /* 0x000fe400078e02ff */
[----:B------:R-:W-:Y:S04]  /*2ea0*/  @P1 STS.128 [R39+0xd000], RZ ;  /* 0x00d000ff27001388 */ /* 0x000fe80000000c00 */
[----:B------:R-:W-:Y:S01]  /*2eb0*/  @!PT LDS RZ, [RZ] ;  /* 0x00000000fffff984 */ /* 0x000fe20000000800 */
[----:B------:R-:W-:Y:S01]  /*2ec0*/  @!PT LDS RZ, [RZ] ;  /* 0x00000000fffff984 */ /* 0x000fe20000000800 */
[----:B------:R-:W-:Y:S01]  /*2ed0*/  @!PT LDS RZ, [RZ] ;  /* 0x00000000fffff984 */ /* 0x000fe20000000800 */
[----:B------:R3:W-:Y:S01]  /*2ee0*/  @!P1 LDGSTS.E.BYPASS.LTC128B.128 [R39+0xd000], desc[UR4][R14.64] ;  /* 0x0d0000000e279fae */ /* 0x0007e2000b981a04 */
[----:B------:R-:W-:-:S03]  /*2ef0*/  ISETP.GE.AND P1, PT, R8, R0, PT ;  /* 0x000000000800720c */ /* 0x000fc60003f26270 */
[----:B------:R-:W-:Y:S02]  /*2f00*/  @P0 STS.128 [R39+0xd800], RZ ;  /* 0x00d800ff27000388 */ /* 0x000fe40000000c00 */
[-C--:B------:R-:W-:Y:S02]  /*2f10*/  @!P2 MOV R20, R18.reuse ;  /* 0x000000120014a202 */ /* 0x080fe40000000f00 */
[-C--:B------:R-:W-:Y:S02]  /*2f20*/  @!P2 MOV R21, R19.reuse ;  /* 0x000000130015a202 */ /* 0x080fe40000000f00 */
[----:B-1----:R-:W-:Y:S02]  /*2f30*/  @!P5 MOV R16, R18 ;  /* 0x000000120010d202 */ /* 0x002fe40000000f00 */
[----:B------:R-:W-:Y:S01]  /*2f40*/  @!P5 MOV R17, R19 ;  /* 0x000000130011d202 */ /* 0x000fe20000000f00 */
[----:B------:R-:W-:-:S04]  /*2f50*/  @!P2 IMAD.WIDE.U32 R20, R60, 0x140, R20 ;  /* 0x000001403c14a825 */ /* 0x000fc800078e0014 */
[C---:B------:R-:W-:Y:S01]  /*2f60*/  @!P5 IMAD.WIDE.U32 R16, R60.reuse, 0xe0, R16 ;  /* 0x000000e03c10d825 */ /* 0x040fe200078e0010 */
[----:B--2---:R-:W-:Y:S02]  /*2f70*/  @!P0 MOV R12, R18 ;  /* 0x00000012000c8202 */ /* 0x004fe40000000f00 */
[----:B------:R-:W-:Y:S02]  /*2f80*/  @!P0 MOV R13, R19 ;  /* 0x00000013000d8202 */ /* 0x000fe40000000f00 */
[----:B------:R-:W-:Y:S01]  /*2f90*/  @!P5 IADD3 R17, PT, PT, R17, R9, RZ ;  /* 0x000000091111d210 */ /* 0x000fe20007ffe0ff */
[----:B------:R-:W-:-:S05]  /*2fa0*/  @!P0 IMAD.WIDE.U32 R12, R60, 0xc0, R12 ;  /* 0x000000c03c0c8825 */ /* 0x000fca00078e000c */
[----:B------:R-:W-:Y:S02]  /*2fb0*/  @!P0 IADD3 R11, PT, PT, R13, R10, RZ ;  /* 0x0000000a0d0b8210 */ /* 0x000fe40007ffe0ff */
[----:B------:R-:W-:-:S05]  /*2fc0*/  @!P0 MOV R10, R12 ;  /* 0x0000000c000a8202 */ /* 0x000fca0000000f00 */
[----:B------:R-:W-:Y:S01]  /*2fd0*/  @!PT LDS RZ, [RZ] ;  /* 0x00000000fffff984 */ /* 0x000fe20000000800 */
[----:B------:R-:W-:Y:S01]  /*2fe0*/  @!PT LDS RZ, [RZ] ;  /* 0x00000000fffff984 */ /* 0x000fe20000000800 */
[----:B------:R-:W-:Y:S01]  /*2ff0*/  @!PT LDS RZ, [RZ] ;  /* 0x00000000fffff984 */ /* 0x000fe20000000800 */
[----:B------:R1:W-:Y:S01]  /*3000*/  @!P0 LDGSTS.E.BYPASS.LTC128B.128 [R39+0xd800], desc[UR4][R10.64] ;  /* 0x0d8000000a278fae */ /* 0x0003e2000b981a04 */
[----:B------:R-:W-:-:S03]  /*3010*/  @!P4 LEA R8, P0, R60, R18, 0x8 ;  /* 0x000000123c08c211 */ /* 0x000fc600078040ff */
[----:B------:R-:W-:Y:S01]  /*3020*/  @P5 STS.128 [R39+0xe000], RZ ;  /* 0x00e000ff27005388 */ /* 0x000fe20000000c00 */
[-C--:B------:R-:W-:Y:S02]  /*3030*/  @!P4 LEA.HI.X R9, R60, R19.reuse, R61, 0x8, P0 ;  /* 0x000000133c09c211 */ /* 0x080fe400000f443d */
[-C--:B------:R-:W-:Y:S01]  /*3040*/  ISETP.GE.AND P0, PT, R6, R0.reuse, PT ;  /* 0x000000000600720c */ /* 0x080fe20003f06270 */
[----:B------:R-:W-:Y:S01]  /*3050*/  @!PT LDS RZ, [RZ] ;  /* 0x00000000fffff984 */ /* 0x000fe20000000800 */
[----:B------:R-:W-:Y:S01]  /*3060*/  @!PT LDS RZ, [RZ] ;  /* 0x00000000fffff984 */ /* 0x000fe20000000800 */
[----:B------:R-:W-:Y:S01]  /*3070*/  @!PT LDS RZ, [RZ] ;  /* 0x00000000fffff984 */ /* 0x000fe20000000800 */
[----:B------:R2:W-:Y:S01]  /*3080*/  @!P5 LDGSTS.E.BYPASS.LTC128B.128 [R39+0xe000], desc[UR4][R16.64] ;  /* 0x0e0000001027dfae */ /* 0x0005e2000b981a04 */
[----:B------:R-:W-:Y:S02]  /*3090*/  ISETP.GE.AND P5, PT, R7, R0, PT ;  /* 0x000000000700720c */ /* 0x000fe40003fa6270 */
[----:B------:R-:W-:Y:S01]  /*30a0*/  @!P3 MOV R6, R18 ;  /* 0x000000120006b202 */ /* 0x000fe20000000f00 */
[----:B------:R-:W-:Y:S01]  /*30b0*/  @P4 STS.128 [R39+0xe800], RZ ;  /* 0x00e800ff27004388 */ /* 0x000fe20000000c00 */
[----:B------:R-:W-:-:S03]  /*30c0*/  @!P3 MOV R7, R19 ;  /* 0x000000130007b202 */ /* 0x000fc60000000f00 */
[----:B------:R-:W-:Y:S01]  /*30d0*/  @!PT LDS RZ, [RZ] ;  /* 0x00000000fffff984 */ /* 0x000fe20000000800 */
[----:B------:R-:W-:Y:S01]  /*30e0*/  @!PT LDS RZ, [RZ] ;  /* 0x00000000fffff984 */ /* 0x000fe20000000800 */
[----:B------:R-:W-:Y:S01]  /*30f0*/  @!PT LDS RZ, [RZ] ;  /* 0x00000000fffff984 */ /* 0x000fe20000000800 */
[----:B------:R4:W-:Y:S01]  /*3100*/  @!P4 LDGSTS.E.BYPASS.LTC128B.128 [R39+0xe800], desc[UR4][R8.64] ;  /* 0x0e8000000827cfae */ /* 0x0009e2000b981a04 */
[----:B------:R-:W-:Y:S01]  /*3110*/  ISETP.GE.AND P4, PT, R5, R0, PT ;  /* 0x000000000500720c */ /* 0x000fe20003f86270 */
[----:B------:R-:W-:Y:S02]  /*3120*/  @!P3 IMAD.WIDE.U32 R6, R60, 0x120, R6 ;  /* 0x000001203c06b825 */ /* 0x000fe400078e0006 */
[-C--:B------:R-:W-:Y:S01]  /*3130*/  @!P0 MOV R12, R18.reuse ;  /* 0x00000012000c8202 */ /* 0x080fe20000000f00 */
[----:B------:R-:W-:Y:S01]  /*3140*/  @P3 STS.128 [R39+0xf000], RZ ;  /* 0x00f000ff27003388 */ /* 0x000fe20000000c00 */
[----:B---3--:R-:W-:Y:S01]  /*3150*/  @!P5 MOV R14, R18 ;  /* 0x00000012000ed202 */ /* 0x008fe20000000f00 */
[C---:B------:R-:W-:Y:S01]  /*3160*/  @!P0 IMAD R5, R61.reuse, 0x1a0, RZ ;  /* 0x000001a03d058824 */ /* 0x040fe200078e02ff */
[-C--:B------:R-:W-:Y:S02]  /*3170*/  @!P5 MOV R15, R19.reuse ;  /* 0x00000013000fd202 */ /* 0x080fe40000000f00 */
[----:B------:R-:W-:Y:S01]  /*3180*/  @!P0 MOV R13, R19 ;  /* 0x00000013000d8202 */ /* 0x000fe20000000f00 */
[----:B-1----:R-:W-:-:S02]  /*3190*/  @!P3 IMAD R10, R61, 0x120, RZ ;  /* 0x000001203d0ab824 */ /* 0x002fc400078e02ff */
[----:B------:R-:W-:-:S03]  /*31a0*/  @!P5 IMAD.WIDE.U32 R14, R60, 0x180, R14 ;  /* 0x000001803c0ed825 */ /* 0x000fc600078e000e */
[----:B------:R-:W-:Y:S01]  /*31b0*/  @!P3 IADD3 R11, PT, PT, R7, R10, RZ ;  /* 0x0000000a070bb210 */ /* 0x000fe20007ffe0ff */
[C---:B------:R-:W-:Y:S01]  /*31c0*/  @!P1 IMAD R7, R61.reuse, 0x160, RZ ;  /* 0x000001603d079824 */ /* 0x040fe200078e02ff */
[----:B------:R-:W-:Y:S01]  /*31d0*/  @!P3 MOV R10, R6 ;  /* 0x00000006000ab202 */ /* 0x000fe20000000f00 */
[C---:B------:R-:W-:Y:S01]  /*31e0*/  @!P5 IMAD R6, R61.reuse, 0x180, RZ ;  /* 0x000001803d06d824 */ /* 0x040fe200078e02ff */
[----:B--2---:R-:W-:Y:S01]  /*31f0*/  @!P1 MOV R16, R18 ;  /* 0x0000001200109202 */ /* 0x004fe20000000f00 */
[C---:B------:R-:W-:Y:S01]  /*3200*/  @!P0 IMAD.WIDE.U32 R12, R60.reuse, 0x1a0, R12 ;  /* 0x000001a03c0c8825 */ /* 0x040fe200078e000c */
[----:B------:R-:W-:Y:S01]  /*3210*/  @!P1 MOV R17, R19 ;  /* 0x0000001300119202 */ /* 0x000fe20000000f00 */
[----:B------:R-:W-:Y:S01]  /*3220*/  @!PT LDS RZ, [RZ] ;  /* 0x00000000fffff984 */ /* 0x000fe20000000800 */
[----:B------:R-:W-:Y:S01]  /*3230*/  @!PT LDS RZ, [RZ] ;  /* 0x00000000fffff984 */ /* 0x000fe20000000800 */
[----:B------:R-:W-:Y:S01]  /*3240*/  @!PT LDS RZ, [RZ] ;  /* 0x00000000fffff984 */ /* 0x000fe20000000800 */
[----:B------:R-:W-:Y:S02]  /*3250*/  @!P3 LDGSTS.E.BYPASS.LTC128B.128 [R39+0xf000], desc[UR4][R10.64] ;  /* 0x0f0000000a27bfae */ /* 0x000fe4000b981a04 */
[----:B------:R-:W-:Y:S01]  /*3260*/  @!P4 IMAD R0, R61, 0x1c0, RZ ;  /* 0x000001c03d00c824 */ /* 0x000fe200078e02ff */
[----:B------:R-:W-:Y:S01]  /*3270*/  @!P0 IADD3 R13, PT, PT, R13, R5, RZ ;  /* 0x000000050d0d8210 */ /* 0x000fe20007ffe0ff */
[----:B----4-:R-:W-:Y:S01]  /*3280*/  @!P2 IMAD R8, R61, 0x140, RZ ;  /* 0x000001403d08a824 */ /* 0x010fe200078e02ff */
[----:B------:R-:W-:Y:S01]  /*3290*/  @P2 STS.128 [R39+0xf800], RZ ;  /* 0x00f800ff27002388 */ /* 0x000fe20000000c00 */
[----:B------:R-:W-:-:S03]  /*32a0*/  @!P1 IMAD.WIDE.U32 R16, R60, 0x160, R16 ;  /* 0x000001603c109825 */ /* 0x000fc600078e0010 */
[----:B------:R-:W-:Y:S01]  /*32b0*/  @!P2 IADD3 R9, PT, PT, R21, R8, RZ ;  /* 0x000000081509a210 */ /* 0x000fe20007ffe0ff */
[----:B------:R-:W-:Y:S01]  /*32c0*/  @!P4 IMAD.WIDE.U32 R18, R60, 0x1c0, R18 ;  /* 0x000001c03c12c825 */ /* 0x000fe200078e0012 */
[----:B------:R-:W-:Y:S02]  /*32d0*/  @!P2 MOV R8, R20 ;  /* 0x000000140008a202 */ /* 0x000fe40000000f00 */
[----:B------:R-:W-:Y:S02]  /*32e0*/  @!P1 IADD3 R17, PT, PT, R17, R7, RZ ;  /* 0x0000000711119210 */ /* 0x000fe40007ffe0ff */
[----:B------:R-:W-:Y:S01]  /*32f0*/  @!P5 IADD3 R7, PT, PT, R15, R6, RZ ;  /* 0x000000060f07d210 */ /* 0x000fe20007ffe0ff */
[----:B------:R-:W-:Y:S01]  /*3300*/  @!PT LDS RZ, [RZ] ;  /* 0x00000000fffff984 */ /* 0x000fe20000000800 */
[----:B------:R-:W-:Y:S01]  /*3310*/  @!PT LDS RZ, [RZ] ;  /* 0x00000000fffff984 */ /* 0x000fe20000000800 */
[----:B------:R-:W-:Y:S01]  /*3320*/  @!PT LDS RZ, [RZ] ;  /* 0x00000000fffff984 */ /* 0x000fe20000000800 */
[----:B------:R-:W-:Y:S01]  /*3330*/  @!P2 LDGSTS.E.BYPASS.LTC128B.128 [R39+0xf800], desc[UR4][R8.64] ;  /* 0x0f8000000827afae */ /* 0x000fe2000b981a04 */
[----:B------:R-:W-:Y:S02]  /*3340*/  @!P5 MOV R6, R14 ;  /* 0x0000000e0006d202 */ /* 0x000fe40000000f00 */
[----:B------:R-:W-:Y:S01]  /*3350*/  @!P4 IADD3 R19, PT, PT, R19, R0, RZ ;  /* 0x000000001313c210 */ /* 0x000fe20007ffe0ff */
        /* <DEDUP_REMOVED lines=20> */
[----:B------:R-:W3:Y:S01]  /*34a0*/  LD.E R63, desc[UR4][R2.64+0x18c] ;  /* 0x00018c04023f7980 */ /* 0x000ee2000c101900 */
[----:B------:R-:W-:Y:S01]  /*34b0*/  SHF.R.U32.HI R68, RZ, 0x1, R166 ;  /* 0x00000001ff447819 */ /* 0x000fe200000116a6 */
[----:B------:R-:W-:Y:S01]  /*34c0*/  BSSY.RECONVERGENT B1, `(.L_x_7271) ;  /* 0x0000273000017945 */ /* 0x000fe20003800200 */
[----:B------:R-:W-:Y:S01]  /*34d0*/  SHF.L.U32 R38, R166, 0x6, RZ ;  /* 0x00000006a6267819 */ /* 0x000fe200000006ff */
[----:B------:R-:W0:Y:S01]  /*34e0*/  LDGDEPBAR ;  /* 0x00000000000079af */ /* 0x000e220000000000 */
[----:B------:R-:W-:-:S02]  /*34f0*/  LOP3.LUT R37, R68, 0x8, RZ, 0xc0, !PT ;  /* 0x0000000844257812 */ /* 0x000fc400078ec0ff */
[----:B-1----:R-:W-:Y:S02]  /*3500*/  LOP3.LUT R6, R38, 0x1c0, RZ, 0xc0, !PT ;  /* 0x000001c026067812 */ /* 0x002fe400078ec0ff */
[----:B------:R-:W-:Y:S02]  /*3510*/  LOP3.LUT R37, R37, 0x1c0, R38, 0xf8, !PT ;  /* 0x000001c025257812 */ /* 0x000fe400078ef826 */
[----:B------:R-:W-:Y:S02]  /*3520*/  SHF.L.U32 R5, R166, 0x5, RZ ;  /* 0x00000005a6057819 */ /* 0x000fe400000006ff */
[----:B------:R-:W-:Y:S02]  /*3530*/  LOP3.LUT R6, R6, 0x8, R166, 0xf8, !PT ;  /* 0x0000000806067812 */ /* 0x000fe400078ef8a6 */
[----:B------:R-:W-:Y:S02]  /*3540*/  LOP3.LUT R0, R38, 0x200, RZ, 0xc0, !PT ;  /* 0x0000020026007812 */ /* 0x000fe400078ec0ff */
[----:B------:R-:W-:-:S02]  /*3550*/  LOP3.LUT R37, R37, R4, RZ, 0x3c, !PT ;  /* 0x0000000425257212 */ /* 0x000fc400078e3cff */
[----:B------:R-:W-:Y:S02]  /*3560*/  LOP3.LUT R4, R6, R4, RZ, 0x3c, !PT ;  /* 0x0000000406047212 */ /* 0x000fe400078e3cff */
[----:B------:R-:W-:Y:S02]  /*3570*/  LOP3.LUT R5, R0, 0x7c00, R5, 0xf8, !PT ;  /* 0x00007c0000057812 */ /* 0x000fe400078ef805 */
[----:B------:R-:W-:Y:S02]  /*3580*/  LOP3.LUT R167, R38, 0x400, RZ, 0xc0, !PT ;  /* 0x0000040026a77812 */ /* 0x000fe400078ec0ff */
[----:B------:R-:W-:Y:S02]  /*3590*/  LOP3.LUT R220, R5, R37, RZ, 0xfc, !PT ;  /* 0x0000002505dc7212 */ /* 0x000fe400078efcff */
[----:B------:R-:W-:Y:S02]  /*35a0*/  LEA R167, R4, R167, 0x1 ;  /* 0x000000a704a77211 */ /* 0x000fe400078e08ff */
[----:B------:R-:W-:-:S02]  /*35b0*/  LEA R220, R220, R221, 0x1 ;  /* 0x000000dddcdc7211 */ /* 0x000fc400078e08ff */
[----:B------:R-:W-:Y:S02]  /*35c0*/  IADD3 R167, PT, PT, R221, R167, RZ ;  /* 0x000000a7dda77210 */ /* 0x000fe40007ffe0ff */
[----:B------:R-:W-:Y:S01]  /*35d0*/  LOP3.LUT P0, R74, R166, 0x2, RZ, 0xc0, !PT ;  /* 0x00000002a64a7812 */ /* 0x000fe2000780c0ff */
[----:B------:R-:W-:Y:S01]  /*35e0*/  LDSM.16.M88.4 R52, [R220] ;  /* 0x00000000dc34783b */ /* 0x000fe20000000200 */
[----:B------:R-:W-:Y:S02]  /*35f0*/  MOV R72, 0x20 ;  /* 0x0000002000487802 */ /* 0x000fe40000000f00 */
[----:B------:R-:W-:Y:S01]  /*3600*/  MOV R71, 0x40 ;  /* 0x0000004000477802 */ /* 0x000fe20000000f00 */
[----:B--2---:R-:W1:Y:S01]  /*3610*/  LDSM.16.M88.4 R16, [R167+0x2000] ;  /* 0x00200000a710783b */ /* 0x004e620000000200 */
[----:B------:R-:W-:Y:S02]  /*3620*/  SEL R75, R72, 0xffffffe0, !P0 ;  /* 0xffffffe0484b7807 */ /* 0x000fe40004000000 */
[----:B------:R-:W-:Y:S01]  /*3630*/  LOP3.LUT P0, R73, R166, 0x4, RZ, 0xc0, !PT ;  /* 0x00000004a6497812 */ /* 0x000fe2000780c0ff */
[----:B------:R-:W2:Y:S01]  /*3640*/  LDSM.16.M88.4 R20, [R167+0x2800] ;  /* 0x00280000a714783b */ /* 0x000ea20000000200 */
[----:B------:R-:W-:-:S02]  /*3650*/  IADD3 R48, PT, PT, R220, R75, RZ ;  /* 0x0000004bdc307210 */ /* 0x000fc40007ffe0ff */
[----:B------:R-:W-:Y:S01]  /*3660*/  IADD3 R132, PT, PT, R167, R75, RZ ;  /* 0x0000004ba7847210 */ /* 0x000fe20007ffe0ff */
[----:B------:R-:W-:Y:S01]  /*3670*/  LDSM.16.M88.4 R56, [R167+0x3000] ;  /* 0x00300000a738783b */ /* 0x000fe20000000200 */
[----:B------:R-:W-:Y:S02]  /*3680*/  SEL R80, R71, 0xffffffc0, !P0 ;  /* 0xffffffc047507807 */ /* 0x000fe40004000000 */
[----:B-----5:R-:W-:Y:S01]  /*3690*/  IADD3 R126, PT, PT, R126, R70, -R125 ;  /* 0x000000467e7e7210 */ /* 0x020fe20007ffe87d */
[----:B------:R-:W-:Y:S01]  /*36a0*/  LDSM.16.M88.4 R48, [R48] ;  /* 0x000000003030783b */ /* 0x000fe20000000200 */
[-C--:B------:R-:W-:Y:S02]  /*36b0*/  IADD3 R12, PT, PT, R220, R80.reuse, RZ ;  /* 0x00000050dc0c7210 */ /* 0x080fe40007ffe0ff */
[----:B------:R-:W-:Y:S01]  /*36c0*/  IADD3 R128, PT, PT, R167, R80, RZ ;  /* 0x00000050a7807210 */ /* 0x000fe20007ffe0ff */
[----:B------:R-:W4:Y:S01]  /*36d0*/  LDSM.16.M88.4 R28, [R132+0x2000] ;  /* 0x00200000841c783b */ /* 0x000f220000000200 */
[----:B------:R-:W-:-:S02]  /*36e0*/  IADD3 R124, PT, PT, R70, -R125, -R124 ;  /* 0x8000007d467c7210 */ /* 0x000fc40007ffe87c */
[C---:B------:R-:W-:Y:S01]  /*36f0*/  IADD3 R127, PT, PT, R75.reuse, R128, RZ ;  /* 0x000000804b7f7210 */ /* 0x040fe20007ffe0ff */
[----:B------:R2:W-:Y:S04]  /*3700*/  LDSM.16.M88.4 R32, [R12] ;  /* 0x000000000c20783b */ /* 0x0005e80000000200 */
[----:B------:R-:W4:Y:S04]  /*3710*/  LDSM.16.M88.4 R40, [R128+0x2000] ;  /* 0x002000008028783b */ /* 0x000f280000000200 */
        /* <DEDUP_REMOVED lines=181> */
[----:B------:R-:W4:Y:S01]  /*4270*/  MUFU.TANH R36, R30 ;  /* 0x0000001e00247308 */ /* 0x000f220000002400 */
[----:B-1----:R-:W-:Y:S01]  /*4280*/  HMMA.16816.F32.BF16 R24, R52, R46, RZ ;  /* 0x0000002e3418723c */ /* 0x002fe200000418ff */
[----:B------:R-:W1:Y:S06]  /*4290*/  LDSM.16.M88.4 R44, [R132+0x6000] ;  /* 0x00600000842c783b */ /* 0x000e6c0000000200 */
        /* <DEDUP_REMOVED lines=11> */
[----:B------:R-:W2:Y:S02]  /*4350*/  LDSM.16.M88.4 R56, [R127+0x5800] ;  /* 0x005800007f38783b */ /* 0x000ea40000000200 */
[-C--:B------:R-:W-:Y:S01]  /*4360*/  FMUL.FTZ R20, R20, R63.reuse ;  /* 0x0000003f14147220 */ /* 0x080fe20000410000 */
[-C--:B------:R-:W-:Y:S01]  /*4370*/  FMUL.FTZ R21, R21, R63.reuse ;  /* 0x0000003f15157220 */ /* 0x080fe20000410000 */
[-C--:B------:R-:W-:Y:S01]  /*4380*/  FMUL.FTZ R22, R22, R63.reuse ;  /* 0x0000003f16167220 */ /* 0x080fe20000410000 */
[-C--:B------:R-:W-:Y:S01]  /*4390*/  FMUL.FTZ R23, R23, R63.reuse ;  /* 0x0000003f17177220 */ /* 0x080fe20000410000 */
[----:B------:R-:W1:Y:S01]  /*43a0*/  MUFU.TANH R139, R6 ;  /* 0x00000006008b7308 */ /* 0x000e620000002400 */
[----:B---3--:R-:W-:Y:S07]  /*43b0*/  HMMA.16816.F32.BF16 R28, R52, R40, RZ ;  /* 0x00000028341c723c */ /* 0x008fee00000418ff */
[----:B------:R3:W2:Y:S05]  /*43c0*/  MUFU.TANH R140, R7 ;  /* 0x00000007008c7308 */ /* 0x0006aa0000002400 */
[----:B------:R-:W-:Y:S01]  /*43d0*/  HMMA.16816.F32.BF16 R24, R32, R78, R24 ;  /* 0x0000004e2018723c */ /* 0x000fe20000041818 */
[----:B------:R-:W-:Y:S02]  /*43e0*/  LDSM.16.M88.4 R76, [R128+0x6800] ;  /* 0x00680000804c783b */ /* 0x000fe40000000200 */
[----:B------:R-:W2:Y:S05]  /*43f0*/  MUFU.TANH R135, R20 ;  /* 0x0000001400877308 */ /* 0x000eaa0000002400 */
[----:B-1----:R-:W-:Y:S03]  /*4400*/  HMMA.16816.F32.BF16 R28, R48, R44, R28 ;  /* 0x0000002c301c723c */ /* 0x002fe6000004181c */
[----:B------:R-:W1:Y:S05]  /*4410*/  MUFU.TANH R136, R21 ;  /* 0x0000001500887308 */ /* 0x000e6a0000002400 */
[----:B---3--:R-:W-:Y:S01]  /*4420*/  HMMA.16816.F32.BF16 R4, R52, R42, RZ ;  /* 0x0000002a3404723c */ /* 0x008fe200000418ff */
[----:B------:R-:W3:Y:S02]  /*4430*/  LDSM.16.M88.4 R40, [R132+0x6800] ;  /* 0x006800008428783b */ /* 0x000ee40000000200 */
[----:B------:R-:W1:Y:S05]  /*4440*/  MUFU.TANH R141, R22 ;  /* 0x00000016008d7308 */ /* 0x000e6a0000002400 */
[C---:B--2---:R-:W-:Y:S03]  /*4450*/  HMMA.16816.F32.BF16 R8, R12.reuse, R56, R8 ;  /* 0x000000380c08723c */ /* 0x044fe60000041808 */
[----:B------:R2:W1:Y:S05]  /*4460*/  MUFU.TANH R142, R23 ;  /* 0x00000017008e7308 */ /* 0x00046a0000002400 */
        /* <DEDUP_REMOVED lines=19> */
[C---:B---3--:R-:W-:Y:S07]  /*45a0*/  HMMA.16816.F32.BF16 R20, R48.reuse, R40, R20 ;  /* 0x000000283014723c */ /* 0x048fee0000041814 */
[----:B------:R-:W3:Y:S01]  /*45b0*/  MUFU.TANH R149, R24 ;  /* 0x0000001800957308 */ /* 0x000ee20000002400 */
[----:B------:R-:W-:Y:S01]  /*45c0*/  HMMA.16816.F32.BF16 R16, R48, R42, R16 ;  /* 0x0000002a3010723c */ /* 0x000fe20000041810 */
[----:B------:R-:W1:Y:S06]  /*45d0*/  LDSM.16.M88.4 R40, [R127+0x6800] ;  /* 0x006800007f28783b */ /* 0x000e6c0000000200 */
[----:B------:R-:W1:Y:S01]  /*45e0*/  MUFU.TANH R150, R25 ;  /* 0x0000001900967308 */ /* 0x000e620000002400 */
[----:B------:R-:W-:Y:S01]  /*45f0*/  HMMA.16816.F32.BF16 R4, R32, R66, R4 ;  /* 0x000000422004723c */ /* 0x000fe20000041804 */
[----:B--2---:R-:W2:Y:S04]  /*4600*/  LDSM.16.M88.4 R8, [R132+0x7000] ;  /* 0x007000008408783b */ /* 0x004ea80000000200 */
[----:B------:R-:W3:Y:S02]  /*4610*/  LDSM.16.M88.4 R64, [R128+0x7000] ;  /* 0x007000008040783b */ /* 0x000ee40000000200 */
        /* <DEDUP_REMOVED lines=10> */
[----:B------:R-:W2:Y:S01]  /*46c0*/  MUFU.TANH R151, R28 ;  /* 0x0000001c00977308 */ /* 0x000ea20000002400 */
[----:B------:R-:W-:Y:S01]  /*46d0*/  HMMA.16816.F32.BF16 R16, R32, R78, R16 ;  /* 0x0000004e2010723c */ /* 0x000fe20000041810 */
[----:B------:R-:W-:Y:S06]  /*46e0*/  LDSM.16.M88.4 R76, [R128+0x7800] ;  /* 0x00780000804c783b */ /* 0x000fec0000000200 */
[----:B------:R-:W2:Y:S01]  /*46f0*/  MUFU.TANH R152, R29 ;  /* 0x0000001d00987308 */ /* 0x000ea20000002400 */
[----:B----4-:R-:W-:Y:S03]  /*4700*/  HMMA.16816.F32.BF16 R24, R52, R56, RZ ;  /* 0x000000383418723c */ /* 0x010fe600000418ff */
[-C--:B------:R-:W-:Y:S01]  /*4710*/  FMUL.FTZ R4, R4, R63.reuse ;  /* 0x0000003f04047220 */ /* 0x080fe20000410000 */
[-C--:B------:R-:W-:Y:S01]  /*4720*/  FMUL.FTZ R5, R5, R63.reuse ;  /* 0x0000003f05057220 */ /* 0x080fe20000410000 */
[-C--:B------:R-:W-:Y:S01]  /*4730*/  FMUL.FTZ R6, R6, R63.reuse ;  /* 0x0000003f06067220 */ /* 0x080fe20000410000 */
[-C--:B------:R-:W-:Y:S01]  /*4740*/  FMUL.FTZ R7, R7, R63.reuse ;  /* 0x0000003f07077220 */ /* 0x080fe20000410000 */
[----:B------:R-:W4:Y:S01]  /*4750*/  MUFU.TANH R148, R30 ;  /* 0x0000001e00947308 */ /* 0x000f220000002400 */
[----:B-1----:R-:W-:Y:S07]  /*4760*/  HMMA.16816.F32.BF16 R20, R12, R40, R20 ;  /* 0x000000280c14723c */ /* 0x002fee0000041814 */
[----:B------:R1:W1:Y:S01]  /*4770*/  MUFU.TANH R154, R31 ;  /* 0x0000001f009a7308 */ /* 0x0002620000002400 */
[----:B------:R-:W-:Y:S07]  /*4780*/  HMMA.16816.F32.BF16 R56, R52, R58, RZ ;  /* 0x0000003a3438723c */ /* 0x000fee00000418ff */
[----:B------:R-:W3:Y:S01]  /*4790*/  MUFU.TANH R153, R4 ;  /* 0x0000000400997308 */ /* 0x000ee20000002400 */
[----:B--2---:R-:W-:Y:S03]  /*47a0*/  HMMA.16816.F32.BF16 R24, R48, R8, R24 ;  /* 0x000000083018723c */ /* 0x004fe60000041818 */
[-C--:B------:R-:W-:Y:S01]  /*47b0*/  FMUL.FTZ R20, R20, R63.reuse ;  /* 0x0000003f14147220 */ /* 0x080fe20000410000 */
[-C--:B------:R-:W-:Y:S01]  /*47c0*/  FMUL.FTZ R21, R21, R63.reuse ;  /* 0x0000003f15157220 */ /* 0x080fe20000410000 */
[-C--:B------:R-:W-:Y:S01]  /*47d0*/  FMUL.FTZ R22, R22, R63.reuse ;  /* 0x0000003f16167220 */ /* 0x080fe20000410000 */
[-C--:B------:R-:W-:Y:S01]  /*47e0*/  FMUL.FTZ R23, R23, R63.reuse ;  /* 0x0000003f17177220 */ /* 0x080fe20000410000 */
[----:B------:R-:W2:Y:S01]  /*47f0*/  MUFU.TANH R159, R5 ;  /* 0x00000005009f7308 */ /* 0x000ea20000002400 */
[----:B------:R-:W-:Y:S01]  /*4800*/  HMMA.16816.F32.BF16 R16, R12, R42, R16 ;  /* 0x0000002a0c10723c */ /* 0x000fe20000041810 */
[----:B-1----:R-:W-:Y:S04]  /*4810*/  LDSM.16.M88.4 R28, [R132+0x7800] ;  /* 0x00780000841c783b */ /* 0x002fe80000000200 */
[----:B------:R-:W-:Y:S02]  /*4820*/  LDSM.16.M88.4 R40, [R167+0x8000] ;  /* 0x00800000a728783b */ /* 0x000fe40000000200 */
[----:B------:R-:W1:Y:S01]  /*4830*/  MUFU.TANH R155, R6 ;  /* 0x00000006009b7308 */ /* 0x000e620000002400 */
[----:B------:R-:W-:Y:S01]  /*4840*/  HMMA.16816.F32.BF16 R56, R48, R10, R56 ;  /* 0x0000000a3038723c */ /* 0x000fe20000041838 */
[----:B------:R-:W4:Y:S06]  /*4850*/  LDSM.16.M88.4 R8, [R127+0x7000] ;  /* 0x007000007f08783b */ /* 0x000f2c0000000200 */
[----:B------:R2:W1:Y:S01]  /*4860*/  MUFU.TANH R156, R7 ;  /* 0x00000007009c7308 */ /* 0x0004620000002400 */
[C---:B---3--:R-:W-:Y:S03]  /*4870*/  HMMA.16816.F32.BF16 R24, R32.reuse, R64, R24 ;  /* 0x000000402018723c */ /* 0x048fe60000041818 */
[-C--:B------:R-:W-:Y:S01]  /*4880*/  FMUL.FTZ R16, R16, R63.reuse ;  /* 0x0000003f10107220 */ /* 0x080fe20000410000 */
[-C--:B------:R-:W-:Y:S01]  /*4890*/  FMUL.FTZ R17, R17, R63.reuse ;  /* 0x0000003f11117220 */ /* 0x080fe20000410000 */
[-C--:B------:R-:W-:Y:S01]  /*48a0*/  FMUL.FTZ R18, R18, R63.reuse ;  /* 0x0000003f12127220 */ /* 0x080fe20000410000 */
[-C--:B------:R-:W-:Y:S01]  /*48b0*/  FMUL.FTZ R19, R19, R63.reuse ;  /* 0x0000003f13137220 */ /* 0x080fe20000410000 */
[----:B------:R-:W3:Y:S05]  /*48c0*/  MUFU.TANH R162, R20 ;  /* 0x0000001400a27308 */ /* 0x000eea0000002400 */
[----:B------:R-:W-:Y:S01]  /*48d0*/  HMMA.16816.F32.BF16 R56, R32, R66, R56 ;  /* 0x000000422038723c */ /* 0x000fe20000041838 */
[----:B------:R-:W-:Y:S02]  /*48e0*/  LDSM.16.M88.4 R64, [R128+0x8000] ;  /* 0x008000008040783b */ /* 0x000fe40000000200 */
[----:B------:R-:W1:Y:S05]  /*48f0*/  MUFU.TANH R163, R21 ;  /* 0x0000001500a37308 */ /* 0x000e6a0000002400 */
[----:B--2---:R-:W-:Y:S03]  /*4900*/  HMMA.16816.F32.BF16 R4, R52, R44, RZ ;  /* 0x0000002c3404723c */ /* 0x004fe600000418ff */
[----:B------:R-:W2:Y:S08]  /*4910*/  MUFU.TANH R157, R22 ;  /* 0x00000016009d7308 */ /* 0x000eb00000002400 */
[----:B------:R3:W1:Y:S01]  /*4920*/  MUFU.TANH R158, R23 ;  /* 0x00000017009e7308 */ /* 0x0006620000002400 */
[----:B----4-:R-:W-:Y:S07]  /*4930*/  HMMA.16816.F32.BF16 R24, R12, R8, R24 ;  /* 0x000000080c18723c */ /* 0x010fee0000041818 */
[----:B------:R-:W4:Y:S01]  /*4940*/  MUFU.TANH R168, R16 ;  /* 0x0000001000a87308 */ /* 0x000f220000002400 */
[----:B------:R-:W-:Y:S07]  /*4950*/  HMMA.16816.F32.BF16 R4, R48, R28, R4 ;  /* 0x0000001c3004723c */ /* 0x000fee0000041804 */
[----:B------:R-:W1:Y:S01]  /*4960*/  MUFU.TANH R169, R17 ;  /* 0x0000001100a97308 */ /* 0x000e620000002400 */
[----:B---3--:R-:W-:Y:S01]  /*4970*/  HMMA.16816.F32.BF16 R20, R52, R46, RZ ;  /* 0x0000002e3414723c */ /* 0x008fe200000418ff */
[----:B------:R-:W3:Y:S02]  /*4980*/  LDSM.16.M88.4 R44, [R132+0x8000] ;  /* 0x00800000842c783b */ /* 0x000ee40000000200 */
        /* <DEDUP_REMOVED lines=11> */
[----:B------:R-:W4:Y:S02]  /*4a40*/  LDSM.16.M88.4 R28, [R127+0x7800] ;  /* 0x007800007f1c783b */ /* 0x000f240000000200 */
[-C--:B------:R-:W-:Y:S01]  /*4a50*/  FMUL.FTZ R56, R56, R63.reuse ;  /* 0x0000003f38387220 */ /* 0x080fe20000410000 */
[-C--:B------:R-:W-:Y:S01]  /*4a60*/  FMUL.FTZ R57, R57, R63.reuse ;  /* 0x0000003f39397220 */ /* 0x080fe20000410000 */
[-C--:B------:R-:W-:Y:S01]  /*4a70*/  FMUL.FTZ R58, R58, R63.reuse ;  /* 0x0000003f3a3a7220 */ /* 0x080fe20000410000 */
[----:B------:R-:W1:Y:S01]  /*4a80*/  MUFU.TANH R171, R25 ;  /* 0x0000001900ab7308 */ /* 0x000e620000002400 */
[-C--:B------:R-:W-:Y:S01]  /*4a90*/  FMUL.FTZ R59, R59, R63.reuse ;  /* 0x0000003f3b3b7220 */ /* 0x080fe20000410000 */
[C---:B--2---:R-:W-:Y:S06]  /*4aa0*/  HMMA.16816.F32.BF16 R16, R52.reuse, R40, RZ ;  /* 0x000000283410723c */ /* 0x044fec00000418ff */
[----:B------:R-:W2:Y:S02]  /*4ab0*/  MUFU.TANH R164, R26 ;  /* 0x0000001a00a47308 */ /* 0x000ea40000002400 */
[----:B------:R-:W-:Y:S06]  /*4ac0*/  HMMA.16816.F32.BF16 R40, R52, R42, RZ ;  /* 0x0000002a3428723c */ /* 0x000fec00000418ff */
[----:B------:R1:W1:Y:S02]  /*4ad0*/  MUFU.TANH R165, R27 ;  /* 0x0000001b00a57308 */ /* 0x0002640000002400 */
[----:B------:R-:W-:Y:S01]  /*4ae0*/  HMMA.16816.F32.BF16 R20, R32, R78, R20 ;  /* 0x0000004e2014723c */ /* 0x000fe20000041814 */
[----:B------:R-:W-:Y:S05]  /*4af0*/  LDSM.16.M88.4 R76, [R128+0x8800] ;  /* 0x00880000804c783b */ /* 0x000fea0000000200 */
[----:B------:R-:W2:Y:S02]  /*4b00*/  MUFU.TANH R176, R56 ;  /* 0x0000003800b07308 */ /* 0x000ea40000002400 */
[C---:B---3--:R-:W-:Y:S06]  /*4b10*/  HMMA.16816.F32.BF16 R16, R48.reuse, R44, R16 ;  /* 0x0000002c3010723c */ /* 0x048fec0000041810 */
[----:B------:R-:W3:Y:S02]  /*4b20*/  MUFU.TANH R177, R57 ;  /* 0x0000003900b17308 */ /* 0x000ee40000002400 */
[----:B------:R-:W-:Y:S01]  /*4b30*/  HMMA.16816.F32.BF16 R40, R48, R46, R40 ;  /* 0x0000002e3028723c */ /* 0x000fe20000041828 */
[----:B------:R-:W2:Y:S04]  /*4b40*/  LDSM.16.M88.4 R44, [R127+0x8000] ;  /* 0x008000007f2c783b */ /* 0x000ea80000000200 */
[----:B-1----:R-:W1:Y:S01]  /*4b50*/  LDSM.16.M88.4 R24, [R132+0x8800] ;  /* 0x008800008418783b */ /* 0x002e620000000200 */
[----:B------:R-:W1:Y:S02]  /*4b60*/  MUFU.TANH R216, R58 ;  /* 0x0000003a00d87308 */ /* 0x000e640000002400 */
[----:B----4-:R-:W-:Y:S06]  /*4b70*/  HMMA.16816.F32.BF16 R4, R12, R28, R4 ;  /* 0x0000001c0c04723c */ /* 0x010fec0000041804 */
[----:B------:R4:W1:Y:S02]  /*4b80*/  MUFU.TANH R217, R59 ;  /* 0x0000003b00d97308 */ /* 0x0008640000002400 */
        /* <DEDUP_REMOVED lines=11> */
[----:B------:R-:W-:Y:S02]  /*4c40*/  LDSM.16.M88.4 R64, [R167+0x9800] ;  /* 0x00980000a740783b */ /* 0x000fe40000000200 */
[-C--:B------:R-:W-:Y:S01]  /*4c50*/  FMUL.FTZ R20, R20, R63.reuse ;  /* 0x0000003f14147220 */ /* 0x080fe20000410000 */
[-C--:B------:R-:W-:Y:S01]  /*4c60*/  FMUL.FTZ R21, R21, R63.reuse ;  /* 0x0000003f15157220 */ /* 0x080fe20000410000 */
[-C--:B------:R-:W-:Y:S01]  /*4c70*/  FMUL.FTZ R22, R22, R63.reuse ;  /* 0x0000003f16167220 */ /* 0x080fe20000410000 */
[-C--:B------:R-:W-:Y:S01]  /*4c80*/  FMUL.FTZ R23, R23, R63.reuse ;  /* 0x0000003f17177220 */ /* 0x080fe20000410000 */
[----:B------:R-:W3:Y:S01]  /*4c90*/  MUFU.TANH R237, R6 ;  /* 0x0000000600ed7308 */ /* 0x000ee20000002400 */
[----:B--2---:R-:W-:Y:S07]  /*4ca0*/  HMMA.16816.F32.BF16 R16, R12, R44, R16 ;  /* 0x0000002c0c10723c */ /* 0x004fee0000041810 */
        /* <DEDUP_REMOVED lines=21> */
[----:B------:R-:W1:Y:S08]  /*4e00*/  MUFU.TANH R182, R16 ;  /* 0x0000001000b67308 */ /* 0x000e700000002400 */
[----:B------:R-:W1:Y:S01]  /*4e10*/  MUFU.TANH R183, R17 ;  /* 0x0000001100b77308 */ /* 0x000e620000002400 */
[----:B---3--:R-:W-:Y:S07]  /*4e20*/  HMMA.16816.F32.BF16 R20, R52, R28, RZ ;  /* 0x0000001c3414723c */ /* 0x008fee00000418ff */
[----:B------:R-:W3:Y:S01]  /*4e30*/  MUFU.TANH R76, R18 ;  /* 0x00000012004c7308 */ /* 0x000ee20000002400 */
[----:B------:R-:W-:Y:S07]  /*4e40*/  HMMA.16816.F32.BF16 R4, R32, R78, R4 ;  /* 0x0000004e2004723c */ /* 0x000fee0000041804 */
[----:B------:R1:W1:Y:S05]  /*4e50*/  MUFU.TANH R77, R19 ;  /* 0x00000013004d7308 */ /* 0x00026a0000002400 */
[----:B--2---:R-:W-:Y:S03]  /*4e60*/  HMMA.16816.F32.BF16 R20, R48, R8, R20 ;  /* 0x000000083014723c */ /* 0x004fe60000041814 */
[----:B------:R-:W2:Y:S05]  /*4e70*/  MUFU.TANH R192, R40 ;  /* 0x0000002800c07308 */ /* 0x000eaa0000002400 */
[----:B----4-:R-:W-:Y:S03]  /*4e80*/  HMMA.16816.F32.BF16 R56, R12, R24, R56 ;  /* 0x000000180c38723c */ /* 0x010fe60000041838 */
[----:B------:R-:W4:Y:S05]  /*4e90*/  MUFU.TANH R132, R41 ;  /* 0x0000002900847308 */ /* 0x000f2a0000002400 */
        /* <DEDUP_REMOVED lines=8> */
[----:B------:R-:W-:-:S06]  /*4f20*/  FMUL.FTZ R58, R58, R63 ;  /* 0x0000003f3a3a7220 */ /* 0x000fcc0000410000 */
[----:B------:R-:W1:Y:S01]  /*4f30*/  MUFU.TANH R58, R58 ;  /* 0x0000003a003a7308 */ /* 0x000e620000002400 */
[----:B------:R-:W-:Y:S01]  /*4f40*/  HMMA.16816.F32.BF16 R16, R48, R10, R16 ;  /* 0x0000000a3010723c */ /* 0x000fe20000041810 */
[----:B------:R-:W2:Y:S05]  /*4f50*/  LDSM.16.M88.4 R8, [R127+0x9000] ;  /* 0x009000007f08783b */ /* 0x000eaa0000000200 */
[-C--:B------:R-:W-:Y:S02]  /*4f60*/  FMUL.FTZ R5, R5, R63.reuse ;  /* 0x0000003f05057220 */ /* 0x080fe40000410000 */
[C---:B---3--:R-:W-:Y:S01]  /*4f70*/  HMMA.16816.F32.BF16 R40, R52.reuse, R64, RZ ;  /* 0x000000403428723c */ /* 0x048fe200000418ff */
[----:B------:R-:W-:Y:S01]  /*4f80*/  FMUL.FTZ R4, R4, R63 ;  /* 0x0000003f04047220 */ /* 0x000fe20000410000 */
[----:B------:R-:W3:Y:S06]  /*4f90*/  MUFU.TANH R64, R56 ;  /* 0x0000003800407308 */ /* 0x000eec0000002400 */
[----:B------:R-:W-:Y:S02]  /*4fa0*/  HMMA.16816.F32.BF16 R52, R52, R66, RZ ;  /* 0x000000423434723c */ /* 0x000fe400000418ff */
[----:B------:R-:W2:Y:S06]  /*4fb0*/  MUFU.TANH R65, R57 ;  /* 0x0000003900417308 */ /* 0x000eac0000002400 */
[C---:B-1----:R-:W-:Y:S08]  /*4fc0*/  HMMA.16816.F32.BF16 R20, R32.reuse, R28, R20 ;  /* 0x0000001c2014723c */ /* 0x042ff00000041814 */
[----:B------:R-:W-:Y:S01]  /*4fd0*/  HMMA.16816.F32.BF16 R16, R32, R30, R16 ;  /* 0x0000001e2010723c */ /* 0x000fe20000041810 */
[----:B------:R-:W1:Y:S01]  /*4fe0*/  LDSM.16.M88.4 R28, [R127+0x9800] ;  /* 0x009800007f1c783b */ /* 0x000e620000000200 */
[----:B------:R-:W-:-:S06]  /*4ff0*/  DEPBAR.LE SB0, 0x0 ;  /* 0x000080000000791a */ /* 0x000fcc0000000000 */
[C---:B------:R-:W-:Y:S01]  /*5000*/  HMMA.16816.F32.BF16 R40, R48.reuse, R44, R40 ;  /* 0x0000002c3028723c */ /* 0x040fe20000041828 */
[-C--:B------:R-:W-:Y:S01]  /*5010*/  FMUL.FTZ R44, R59, R63.reuse ;  /* 0x0000003f3b2c7220 */ /* 0x080fe20000410000 */
[----:B------:R4:W1:Y:S06]  /*5020*/  MUFU.TANH R45, R4 ;  /* 0x00000004002d7308 */ /* 0x00086c0000002400 */
[----:B------:R-:W-:Y:S02]  /*5030*/  HMMA.16816.F32.BF16 R52, R48, R46, R52 ;  /* 0x0000002e3034723c */ /* 0x000fe40000041834 */
[----:B------:R3:W1:Y:S06]  /*5040*/  MUFU.TANH R59, R5 ;  /* 0x00000005003b7308 */ /* 0x00066c0000002400 */
[----:B--2---:R-:W-:Y:S01]  /*5050*/  HMMA.16816.F32.BF16 R20, R12, R8, R20 ;  /* 0x000000080c14723c */ /* 0x004fe20000041814 */
[----:B------:R-:W-:Y:S01]  /*5060*/  SHF.R.U32.HI R8, RZ, 0x2, R166 ;  /* 0x00000002ff087819 */ /* 0x000fe200000116a6 */
[----:B------:R-:W2:Y:S01]  /*5070*/  MUFU.TANH R44, R44 ;  /* 0x0000002c002c7308 */ /* 0x000ea20000002400 */
[----:B------:R-:W-:Y:S01]  /*5080*/  LOP3.LUT R9, R68, 0x1f0, RZ, 0xc0, !PT ;  /* 0x000001f044097812 */ /* 0x000fe200078ec0ff */
[----:B----4-:R-:W-:-:S03]  /*5090*/  FMUL.FTZ R4, R6, R63 ;  /* 0x0000003f06047220 */ /* 0x010fc60000410000 */
[----:B------:R-:W-:Y:S01]  /*50a0*/  LOP3.LUT R8, R9, 0x7, R8, 0xf8, !PT ;  /* 0x0000000709087812 */ /* 0x000fe200078ef808 */
[----:B------:R-:W-:Y:S02]  /*50b0*/  HMMA.16816.F32.BF16 R40, R32, R24, R40 ;  /* 0x000000182028723c */ /* 0x000fe40000041828 */
[----:B------:R-:W4:Y:S01]  /*50c0*/  MUFU.TANH R4, R4 ;  /* 0x0000000400047308 */ /* 0x000f220000002400 */
[----:B------:R-:W-:Y:S01]  /*50d0*/  LEA R8, R233, R8, 0x6 ;  /* 0x00000008e9087211 */ /* 0x000fe200078e30ff */
[----:B---3--:R-:W-:-:S03]  /*50e0*/  FMUL.FTZ R5, R7, R63 ;  /* 0x0000003f07057220 */ /* 0x008fc60000410000 */
[C---:B------:R-:W-:Y:S01]  /*50f0*/  IADD3 R126, PT, PT, R8.reuse, R126, RZ ;  /* 0x0000007e087e7210 */ /* 0x040fe20007ffe0ff */
[----:B------:R-:W-:Y:S01]  /*5100*/  HMMA.16816.F32.BF16 R52, R32, R26, R52 ;  /* 0x0000001a2034723c */ /* 0x000fe20000041834 */
[----:B------:R-:W-:Y:S01]  /*5110*/  IADD3 R8, PT, PT, R8, R124, RZ ;  /* 0x0000007c08087210 */ /* 0x000fe20007ffe0ff */
[----:B------:R-:W3:Y:S01]  /*5120*/  MUFU.TANH R5, R5 ;  /* 0x0000000500057308 */ /* 0x000ee20000002400 */
[-C--:B------:R-:W-:Y:S01]  /*5130*/  FMUL.FTZ R20, R20, R63.reuse ;  /* 0x0000003f14147220 */ /* 0x080fe20000410000 */
[-C--:B------:R-:W-:Y:S01]  /*5140*/  FMUL.FTZ R21, R21, R63.reuse ;  /* 0x0000003f15157220 */ /* 0x080fe20000410000 */
[-C--:B------:R-:W-:Y:S01]  /*5150*/  FMUL.FTZ R7, R22, R63.reuse ;  /* 0x0000003f16077220 */ /* 0x080fe20000410000 */
[----:B------:R-:W-:Y:S01]  /*5160*/  FMUL.FTZ R6, R23, R63 ;  /* 0x0000003f17067220 */ /* 0x000fe20000410000 */
[C-C-:B------:R-:W-:Y:S01]  /*5170*/  VIADDMNMX R244, R126.reuse, 0x1, R70.reuse, PT ;  /* 0x000000017ef47846 */ /* 0x140fe20003800146 */
[----:B------:R-:W-:Y:S01]  /*5180*/  HMMA.16816.F32.BF16 R16, R12, R10, R16 ;  /* 0x0000000a0c10723c */ /* 0x000fe20000041810 */
[----:B------:R-:W-:Y:S01]  /*5190*/  VIADDMNMX R242, R126, 0x9, R70, PT ;  /* 0x000000097ef27846 */ /* 0x000fe20003800146 */
[----:B------:R2:W2:Y:S01]  /*51a0*/  MUFU.TANH R24, R20 ;  /* 0x0000001400187308 */ /* 0x0004a20000002400 */
[----:B------:R-:W-:-:S02]  /*51b0*/  VIMNMX R245, PT, PT, RZ, R8, !PT ;  /* 0x00000008fff57248 */ /* 0x000fc40007fe0100 */
[----:B------:R-:W-:-:S03]  /*51c0*/  VIADDMNMX R243, R8, 0x8, RZ, !PT ;  /* 0x0000000808f37846 */ /* 0x000fc600078001ff */
[C---:B-1----:R-:W-:Y:S02]  /*51d0*/  HMMA.16816.F32.BF16 R40, R12.reuse, R28, R40 ;  /* 0x0000001c0c28723c */ /* 0x042fe40000041828 */
[----:B------:R1:W1:Y:S06]  /*51e0*/  MUFU.TANH R25, R21 ;  /* 0x0000001500197308 */ /* 0x00026c0000002400 */
[----:B------:R-:W-:Y:S02]  /*51f0*/  HMMA.16816.F32.BF16 R52, R12, R30, R52 ;  /* 0x0000001e0c34723c */ /* 0x000fe40000041834 */
[----:B------:R-:W1:Y:S01]  /*5200*/  MUFU.TANH R7, R7 ;  /* 0x0000000700077308 */ /* 0x000e620000002400 */
[-C--:B------:R-:W-:Y:S01]  /*5210*/  FMUL.FTZ R16, R16, R63.reuse ;  /* 0x0000003f10107220 */ /* 0x080fe20000410000 */
[----:B------:R-:W-:-:S06]  /*5220*/  FMUL.FTZ R17, R17, R63 ;  /* 0x0000003f11117220 */ /* 0x000fcc0000410000 */
[----:B------:R4:W3:Y:S01]  /*5230*/  MUFU.TANH R22, R16 ;  /* 0x0000001000167308 */ /* 0x0008e20000002400 */
[-C--:B------:R-:W-:Y:S01]  /*5240*/  FMUL.FTZ R13, R42, R63.reuse ;  /* 0x0000003f2a0d7220 */ /* 0x080fe20000410000 */
[-C--:B------:R-:W-:Y:S01]  /*5250*/  FMUL.FTZ R14, R43, R63.reuse ;  /* 0x0000003f2b0e7220 */ /* 0x080fe20000410000 */
[-C--:B------:R-:W-:Y:S01]  /*5260*/  FMUL.FTZ R40, R40, R63.reuse ;  /* 0x0000003f28287220 */ /* 0x080fe20000410000 */
[----:B------:R-:W-:-:S04]  /*5270*/  FMUL.FTZ R41, R41, R63 ;  /* 0x0000003f29297220 */ /* 0x000fc80000410000 */
[----:B------:R3:W3:Y:S01]  /*5280*/  MUFU.TANH R50, R17 ;  /* 0x0000001100327308 */ /* 0x0006e20000002400 */
[-C--:B------:R-:W-:Y:S01]  /*5290*/  FMUL.FTZ R42, R52, R63.reuse ;  /* 0x0000003f342a7220 */ /* 0x080fe20000410000 */
[-C--:B------:R-:W-:Y:S01]  /*52a0*/  FMUL.FTZ R43, R53, R63.reuse ;  /* 0x0000003f352b7220 */ /* 0x080fe20000410000 */
[-C--:B--2---:R-:W-:Y:S01]  /*52b0*/  FMUL.FTZ R20, R54, R63.reuse ;  /* 0x0000003f36147220 */ /* 0x084fe20000410000 */
[----:B-1----:R-:W-:-:S04]  /*52c0*/  FMUL.FTZ R21, R55, R63 ;  /* 0x0000003f37157220 */ /* 0x002fc80000410000 */
[----:B------:R-:W1:Y:S01]  /*52d0*/  MUFU.TANH R6, R6 ;  /* 0x0000000600067308 */ /* 0x000e620000002400 */
[----:B----4-:R-:W-:-:S07]  /*52e0*/  FMUL.FTZ R16, R19, R63 ;  /* 0x0000003f13107220 */ /* 0x010fce0000410000 */
[----:B------:R-:W2:Y:S01]  /*52f0*/  MUFU.TANH R16, R16 ;  /* 0x0000001000107308 */ /* 0x000ea20000002400 */
[----:B---3--:R-:W-:Y:S01]  /*5300*/  FMUL.FTZ R17, R18, R63 ;  /* 0x0000003f12117220 */ /* 0x008fe20000410000 */
[----:B------:R-:W-:-:S04]  /*5310*/  IADD3 R63, PT, PT, R62, -0x1, RZ ;  /* 0xffffffff3e3f7810 */ /* 0x000fc80007ffe0ff */
[----:B------:R-:W-:Y:S02]  /*5320*/  ISETP.GT.AND P0, PT, R63, R227, PT ;  /* 0x000000e33f00720c */ /* 0x000fe40003f04270 */
[----:B------:R-:W3:Y:S08]  /*5330*/  MUFU.TANH R17, R17 ;  /* 0x0000001100117308 */ /* 0x000ef00000002400 */
[----:B------:R-:W4:Y:S08]  /*5340*/  MUFU.TANH R40, R40 ;  /* 0x0000002800287308 */ /* 0x000f300000002400 */
        /* <DEDUP_REMOVED lines=22> */
.L_x_7274:
[----:B------:R-:W2:Y:S01]  /*54b0*/  LD.E R19, desc[UR4][R2.64+0x170] ;  /* 0x0001700402137980 */ /* 0x000ea2000c101900 */
[----:B------:R-:W-:Y:S02]  /*54c0*/  LEA R15, R62, 0xfffffe00, 0x8 ;  /* 0xfffffe003e0f7811 */ /* 0x000fe400078e40ff */
[----:B------:R-:W-:Y:S02]  /*54d0*/  IABS R10, R69 ;  /* 0x00000045000a7213 */ /* 0x000fe40000000000 */
[----:B------:R-:W-:Y:S02]  /*54e0*/  IABS R8, R15 ;  /* 0x0000000f00087213 */ /* 0x000fe40000000000 */
[-C--:B--2---:R-:W-:Y:S02]  /*54f0*/  IABS R11, R19.reuse ;  /* 0x00000013000b7213 */ /* 0x084fe40000000000 */
[-C--:B------:R-:W-:Y:S02]  /*5500*/  IABS R9, R19.reuse ;  /* 0x0000001300097213 */ /* 0x080fe40000000000 */
[----:B------:R-:W2:Y:S01]  /*5510*/  I2F.RP R26, R11 ;  /* 0x0000000b001a7306 */ /* 0x000ea20000209400 */
[----:B------:R-:W-:-:S02]  /*5520*/  LOP3.LUT R15, R15, R19, RZ, 0x3c, !PT ;  /* 0x000000130f0f7212 */ /* 0x000fc400078e3cff */
[----:B------:R-:W-:Y:S01]  /*5530*/  IMAD.MOV R9, RZ, RZ, -R9 ;  /* 0x000000ffff097224 */ /* 0x000fe200078e0a09 */
[----:B------:R-:W-:Y:S02]  /*5540*/  LOP3.LUT R69, R69, R19, RZ, 0x3c, !PT ;  /* 0x0000001345457212 */ /* 0x000fe400078e3cff */
[----:B------:R-:W-:Y:S02]  /*5550*/  ISETP.GE.AND P0, PT, R15, RZ, PT ;  /* 0x000000ff0f00720c */ /* 0x000fe40003f06270 */
[----:B------:R-:W-:Y:S01]  /*5560*/  ISETP.GE.AND P2, PT, R69, RZ, PT ;  /* 0x000000ff4500720c */ /* 0x000fe20003f46270 */
[----:B--2---:R-:W2:Y:S02]  /*5570*/  MUFU.RCP R26, R26 ;  /* 0x0000001a001a7308 */ /* 0x004ea40000001000 */
[----:B--2---:R-:W-:-:S06]  /*5580*/  VIADD R26, R26, 0xffffffe ;  /* 0x0ffffffe1a1a7836 */ /* 0x004fcc0000000000 */
[----:B------:R-:W2:Y:S02]  /*5590*/  F2I.FTZ.U32.TRUNC.NTZ R27, R26 ;  /* 0x0000001a001b7305 */ /* 0x000ea4000021f000 */
[----:B--2---:R-:W-:Y:S01]  /*55a0*/  IMAD.MOV R18, RZ, RZ, -R27 ;  /* 0x000000ffff127224 */ /* 0x004fe200078e0a1b */
        /* <DEDUP_REMOVED lines=45> */
.L_x_7275:
[----:B------:R-:W-:Y:S05]  /*5880*/  BSYNC.RECONVERGENT B0 ;  /* 0x0000000000007941 */ /* 0x000fea0003800200 */
.L_x_7273:
        /* <DEDUP_REMOVED lines=24> */
[----:B------:R-:W-:Y:S01]  /*5a10*/  IMAD.X R31, R11, 0x1, R8, P1 ;  /* 0x000000010b1f7824 */ /* 0x000fe200008e0608 */
[----:B------:R2:W-:Y:S02]  /*5a20*/  LDGSTS.E.BYPASS.LTC128B.128 [R39+0x4800], desc[UR4][R10.64] ;  /* 0x048000000a277fae */ /* 0x0005e4000b981a04 */
[-C--:B-----5:R-:W-:Y:S02]  /*5a30*/  IADD3 R26, P1, PT, R28, R9.reuse, RZ ;  /* 0x000000091c1a7210 */ /* 0x0a0fe40007f3e0ff */
[----:B------:R-:W-:Y:S01]  /*5a40*/  IADD3.X R29, PT, PT, R31, R8, RZ, P0, !PT ;  /* 0x000000081f1d7210 */ /* 0x000fe200007fe4ff */
[----:B------:R3:W-:Y:S01]  /*5a50*/  LDGSTS.E.BYPASS.LTC128B.128 [R39+0x5000], desc[UR4][R30.64] ;  /* 0x050000001e277fae */ /* 0x0007e2000b981a04 */
[----:B-1----:R-:W-:-:S03]  /*5a60*/  IADD3 R18, P0, PT, R26, R9, RZ ;  /* 0x000000091a127210 */ /* 0x002fc60007f1e0ff */
[--C-:B------:R-:W-:Y:S01]  /*5a70*/  IMAD.X R27, R29, 0x1, R8.reuse, P1 ;  /* 0x000000011d1b7824 */ /* 0x100fe200008e0608 */
[----:B------:R1:W-:Y:S03]  /*5a80*/  LDGSTS.E.BYPASS.LTC128B.128 [R39+0x5800], desc[UR4][R28.64] ;  /* 0x058000001c277fae */ /* 0x0003e6000b981a04 */
[----:B------:R-:W-:Y:S01]  /*5a90*/  IMAD.X R19, R27, 0x1, R8, P0 ;  /* 0x000000011b137824 */ /* 0x000fe200000e0608 */
[----:B------:R4:W-:Y:S04]  /*5aa0*/  LDGSTS.E.BYPASS.LTC128B.128 [R39+0x6000], desc[UR4][R26.64] ;  /* 0x060000001a277fae */ /* 0x0009e8000b981a04 */
[----:B------:R5:W-:Y:S01]  /*5ab0*/  LDGSTS.E.BYPASS.LTC128B.128 [R39+0x6800], desc[UR4][R18.64] ;  /* 0x0680000012277fae */ /* 0x000be2000b981a04 */
[----:B--2---:R-:W-:-:S04]  /*5ac0*/  IADD3 R10, P1, PT, R18, R9, RZ ;  /* 0x00000009120a7210 */ /* 0x004fc80007f3e0ff */
[----:B---3--:R-:W-:Y:S01]  /*5ad0*/  IADD3 R30, P0, PT, R10, R9, RZ ;  /* 0x000000090a1e7210 */ /* 0x008fe20007f1e0ff */
[----:B------:R-:W-:-:S04]  /*5ae0*/  IMAD.X R11, R19, 0x1, R8, P1 ;  /* 0x00000001130b7824 */ /* 0x000fc800008e0608 */
[----:B------:R-:W-:Y:S01]  /*5af0*/  IMAD.X R31, R11, 0x1, R8, P0 ;  /* 0x000000010b1f7824 */ /* 0x000fe200000e0608 */
[-C--:B-1----:R-:W-:Y:S01]  /*5b00*/  IADD3 R28, P1, PT, R30, R9.reuse, RZ ;  /* 0x000000091e1c7210 */ /* 0x082fe20007f3e0ff */
        /* <DEDUP_REMOVED lines=14> */
.L_x_7272:
[----:B------:R-:W-:Y:S05]  /*5bf0*/  BSYNC.RECONVERGENT B1 ;  /* 0x0000000000017941 */ /* 0x000fea0003800200 */
.L_x_7271:
[----:B------:R-:W-:Y:S02]  /*5c00*/  IMAD.SHL.U32 R70, R166, 0x2, RZ ;  /* 0x00000002a6467824 */ /* 0x000fe400078e00ff */
[----:B------:R-:W-:-:S03]  /*5c10*/  IMAD.MOV.U32 R125, RZ, RZ, R172 ;  /* 0x000000ffff7d7224 */ /* 0x000fc600078e00ac */
[----:B------:R-:W-:-:S05]  /*5c20*/  LOP3.LUT R69, R70, 0x6, RZ, 0xc0, !PT ;  /* 0x0000000646457812 */ /* 0x000fca00078ec0ff */
[----:B------:R-:W-:-:S04]  /*5c30*/  IMAD R124, R63, 0x100, R69 ;  /* 0x000001003f7c7824 */ /* 0x000fc800078e0245 */
[C---:B------:R-:W-:Y:S01]  /*5c40*/  VIADD R8, R124.reuse, 0x1 ;  /* 0x000000017c087836 */ /* 0x040fe20000000000 */
[CC--:B------:R-:W-:Y:S01]  /*5c50*/  ISETP.GE.AND P2, PT, R124.reuse, R245.reuse, PT ;  /* 0x000000f57c00720c */ /* 0x0c0fe20003f46270 */
[C---:B--2---:R-:W-:Y:S01]  /*5c60*/  VIADD R10, R124.reuse, 0x9 ;  /* 0x000000097c0a7836 */ /* 0x044fe20000000000 */
[CC--:B------:R-:W-:Y:S01]  /*5c70*/  ISETP.GE.AND P5, PT, R124.reuse, R244.reuse, PT ;  /* 0x000000f47c00720c */ /* 0x0c0fe20003fa6270 */
[----:B------:R-:W-:Y:S01]  /*5c80*/  VIADD R9, R124, 0x10 ;  /* 0x000000107c097836 */ /* 0x000fe20000000000 */
[----:B------:R-:W-:Y:S01]  /*5c90*/  ISETP.GE.AND P4, PT, R8, R245, PT ;  /* 0x000000f50800720c */ /* 0x000fe20003f86270 */
[----:B------:R-:W-:Y:S01]  /*5ca0*/  VIADD R222, R124, 0x19 ;  /* 0x000000197cde7836 */ /* 0x000fe20000000000 */
[----:B------:R-:W-:Y:S01]  /*5cb0*/  ISETP.GE.AND P1, PT, R8, R244, PT ;  /* 0x000000f40800720c */ /* 0x000fe20003f26270 */
[----:B------:R-:W-:Y:S01]  /*5cc0*/  VIADD R219, R124, 0x20 ;  /* 0x000000207cdb7836 */ /* 0x000fe20000000000 */
[----:B------:R-:W-:Y:S01]  /*5cd0*/  FSEL R15, R122, -INF , P4 ;  /* 0xff8000007a0f7808 */ /* 0x000fe20002000000 */
[----:B------:R-:W-:Y:S01]  /*5ce0*/  VIADD R122, R124, 0x8 ;  /* 0x000000087c7a7836 */ /* 0x000fe20000000000 */
[----:B------:R-:W-:Y:S01]  /*5cf0*/  ISETP.GE.AND P0, PT, R8, R243, PT ;  /* 0x000000f30800720c */ /* 0x000fe20003f06270 */
[C---:B------:R-:W-:Y:S01]  /*5d00*/  VIADD R218, R124.reuse, 0x21 ;  /* 0x000000217cda7836 */ /* 0x040fe20000000000 */
[----:B------:R-:W-:Y:S01]  /*5d10*/  FSEL R15, R15, -INF , !P1 ;  /* 0xff8000000f0f7808 */ /* 0x000fe20004800000 */
[----:B------:R-:W-:Y:S01]  /*5d20*/  VIADD R212, R124, 0x28 ;  /* 0x000000287cd47836 */ /* 0x000fe20000000000 */
[-C--:B------:R-:W-:Y:S01]  /*5d30*/  ISETP.GE.AND P4, PT, R122, R245.reuse, PT ;  /* 0x000000f57a00720c */ /* 0x080fe20003f86270 */
[----:B------:R-:W-:Y:S01]  /*5d40*/  VIADD R208, R124, 0x29 ;  /* 0x000000297cd07836 */ /* 0x000fe20000000000 */
[-C--:B------:R-:W-:Y:S01]  /*5d50*/  ISETP.GE.AND P1, PT, R10, R245.reuse, PT ;  /* 0x000000f50a00720c */ /* 0x080fe20003f26270 */
[----:B------:R-:W-:Y:S01]  /*5d60*/  VIADD R206, R124, 0x30 ;  /* 0x000000307cce7836 */ /* 0x000fe20000000000 */
[----:B------:R-:W-:Y:S01]  /*5d70*/  ISETP.GE.AND P3, PT, R8, R242, PT ;  /* 0x000000f20800720c */ /* 0x000fe20003f66270 */
        /* <DEDUP_REMOVED lines=20> */
[C---:B------:R-:W-:Y:S01]  /*5ec0*/  VIADD R66, R124.reuse, 0x51 ;  /* 0x000000517c427836 */ /* 0x040fe20000000000 */
[----:B------:R-:W-:Y:S01]  /*5ed0*/  FSEL R19, R19, -INF , !P5 ;  /* 0xff80000013137808 */ /* 0x000fe20006800000 */
[----:B------:R-:W-:Y:S01]  /*5ee0*/  VIADD R54, R124, 0x58 ;  /* 0x000000587c367836 */ /* 0x000fe20000000000 */
[-C--:B------:R-:W-:Y:S01]  /*5ef0*/  ISETP.GE.AND P5, PT, R122, R244.reuse, PT ;  /* 0x000000f47a00720c */ /* 0x080fe20003fa6270 */
[C---:B------:R-:W-:Y:S01]  /*5f00*/  VIADD R52, R124.reuse, 0x59 ;  /* 0x000000597c347836 */ /* 0x040fe20000000000 */
[-C--:B------:R-:W-:Y:S01]  /*5f10*/  ISETP.GE.AND P4, PT, R119, R245.reuse, PT ;  /* 0x000000f57700720c */ /* 0x080fe20003f86270 */
[----:B------:R-:W-:Y:S01]  /*5f20*/  VIADD R49, R124, 0x60 ;  /* 0x000000607c317836 */ /* 0x000fe20000000000 */
[----:B------:R-:W-:Y:S01]  /*5f30*/  FSEL R10, R10, -INF , !P1 ;  /* 0xff8000000a0a7808 */ /* 0x000fe20004800000 */
        /* <DEDUP_REMOVED lines=45> */
[----:B------:R-:W-:Y:S01]  /*6210*/  ISETP.GE.AND P1, PT, R205, R244, PT ;  /* 0x000000f4cd00720c */ /* 0x000fe20003f26270 */
[C-C-:B------:R-:W-:Y:S01]  /*6220*/  IMAD R118, R63.reuse, 0x100, R69.reuse ;  /* 0x000001003f767824 */ /* 0x140fe200078e0245 */
[----:B------:R-:W-:Y:S01]  /*6230*/  FSEL R110, R110, -INF , P4 ;  /* 0xff8000006e6e7808 */ /* 0x000fe20002000000 */
[----:B------:R-:W-:Y:S01]  /*6240*/  IMAD R117, R63, 0x100, R69 ;  /* 0x000001003f757824 */ /* 0x000fe200078e0245 */
[-C--:B------:R-:W-:Y:S01]  /*6250*/  ISETP.GE.AND P4, PT, R203, R245.reuse, PT ;  /* 0x000000f5cb00720c */ /* 0x080fe20003f86270 */
[----:B------:R-:W-:Y:S01]  /*6260*/  VIADD R118, R118, 0x9 ;  /* 0x0000000976767836 */ /* 0x000fe20000000000 */
[----:B------:R-:W-:Y:S01]  /*6270*/  FSEL R247, R110, -INF , !P1 ;  /* 0xff8000006ef77808 */ /* 0x000fe20004800000 */
[----:B------:R-:W-:Y:S01]  /*6280*/  VIADD R110, R124, 0xc1 ;  /* 0x000000c17c6e7836 */ /* 0x000fe20000000000 */
[----:B------:R-:W-:Y:S01]  /*6290*/  ISETP.GE.AND P1, PT, R202, R245, PT ;  /* 0x000000f5ca00720c */ /* 0x000fe20003f26270 */
[----:B------:R-:W-:Y:S01]  /*62a0*/  VIADD R117, R117, 0x10 ;  /* 0x0000001075757836 */ /* 0x000fe20000000000 */
[----:B------:R-:W-:-:S02]  /*62b0*/  FSEL R109, R109, -INF , P4 ;  /* 0xff8000006d6d7808 */ /* 0x000fc40002000000 */
[----:B------:R-:W-:Y:S02]  /*62c0*/  ISETP.GE.AND P4, PT, R202, R244, PT ;  /* 0x000000f4ca00720c */ /* 0x000fe40003f86270 */
[----:B------:R-:W-:Y:S02]  /*62d0*/  FSEL R108, R108, -INF , P1 ;  /* 0xff8000006c6c7808 */ /* 0x000fe40000800000 */
[-C--:B------:R-:W-:Y:S02]  /*62e0*/  ISETP.GE.AND P1, PT, R201, R245.reuse, PT ;  /* 0x000000f5c900720c */ /* 0x080fe40003f26270 */
[----:B------:R-:W-:Y:S01]  /*62f0*/  FSEL R239, R108, -INF , !P4 ;  /* 0xff8000006cef7808 */ /* 0x000fe20006000000 */
[----:B------:R-:W-:Y:S01]  /*6300*/  VIADD R108, R124, 0xb9 ;  /* 0x000000b97c6c7836 */ /* 0x000fe20000000000 */
[----:B------:R-:W-:Y:S02]  /*6310*/  ISETP.GE.AND P4, PT, R197, R245, PT ;  /* 0x000000f5c500720c */ /* 0x000fe40003f86270 */
        /* <DEDUP_REMOVED lines=18> */
[----:B------:R-:W-:Y:S02]  /*6440*/  FSEL R174, R129, -INF , !P1 ;  /* 0xff80000081ae7808 */ /* 0x000fe40004800000 */
[----:B------:R-:W-:Y:S02]  /*6450*/  ISETP.GE.AND P1, PT, R52, R245, PT ;  /* 0x000000f53400720c */ /* 0x000fe40003f26270 */
[----:B------:R-:W-:-:S02]  /*6460*/  FSEL R130, R130, -INF , P4 ;  /* 0xff80000082827808 */ /* 0x000fc40002000000 */
[-C--:B------:R-:W-:Y:S02]  /*6470*/  ISETP.GE.AND P4, PT, R52, R244.reuse, PT ;  /* 0x000000f43400720c */ /* 0x080fe40003f86270 */
[----:B------:R-:W-:Y:S02]  /*6480*/  FSEL R131, R131, -INF , P1 ;  /* 0xff80000083837808 */ /* 0x000fe40000800000 */
[----:B------:R-:W-:Y:S02]  /*6490*/  FSEL R11, R11, -INF , !P5 ;  /* 0xff8000000b0b7808 */ /* 0x000fe40006800000 */
[----:B------:R-:W-:Y:S02]  /*64a0*/  ISETP.GE.AND P1, PT, R49, R245, PT ;  /* 0x000000f53100720c */ /* 0x000fe40003f26270 */
[----:B------:R-:W-:Y:S02]  /*64b0*/  FSEL R172, R131, -INF , !P4 ;  /* 0xff80000083ac7808 */ /* 0x000fe40006000000 */
[----:B------:R-:W-:-:S02]  /*64c0*/  ISETP.GE.AND P5, PT, R119, R244, PT ;  /* 0x000000f47700720c */ /* 0x000fc40003fa6270 */
[----:B------:R-:W-:Y:S02]  /*64d0*/  ISETP.GE.AND P4, PT, R47, R245, PT ;  /* 0x000000f52f00720c */ /* 0x000fe40003f86270 */
[----:B------:R-:W-:Y:S02]  /*64e0*/  FSEL R133, R133, -INF , P1 ;  /* 0xff80000085857808 */ /* 0x000fe40000800000 */
[----:B------:R-:W-:Y:S02]  /*64f0*/  FSEL R9, R9, -INF , !P5 ;  /* 0xff80000009097808 */ /* 0x000fe40006800000 */
[-C--:B------:R-:W-:Y:S02]  /*6500*/  ISETP.GE.AND P1, PT, R47, R244.reuse, PT ;  /* 0x000000f42f00720c */ /* 0x080fe40003f26270 */
[----:B------:R-:W-:Y:S02]  /*6510*/  FSEL R134, R134, -INF , P4 ;  /* 0xff80000086867808 */ /* 0x000fe40002000000 */
[----:B------:R-:W-:-:S02]  /*6520*/  ISETP.GE.AND P5, PT, R219, R244, PT ;  /* 0x000000f4db00720c */ /* 0x000fc40003fa6270 */
[-C--:B------:R-:W-:Y:S02]  /*6530*/  ISETP.GE.AND P4, PT, R35, R245.reuse, PT ;  /* 0x000000f52300720c */ /* 0x080fe40003f86270 */
[----:B------:R-:W-:Y:S02]  /*6540*/  FSEL R185, R134, -INF , !P1 ;  /* 0xff80000086b97808 */ /* 0x000fe40004800000 */
[----:B------:R-:W-:Y:S02]  /*6550*/  FSEL R57, R57, -INF , !P5 ;  /* 0xff80000039397808 */ /* 0x000fe40006800000 */
[----:B------:R-:W-:Y:S02]  /*6560*/  ISETP.GE.AND P1, PT, R33, R245, PT ;  /* 0x000000f52100720c */ /* 0x000fe40003f26270 */
[----:B------:R-:W-:Y:S02]  /*6570*/  ISETP.GE.AND P5, PT, R212, R244, PT ;  /* 0x000000f4d400720c */ /* 0x000fe40003fa6270 */
[----:B------:R-:W-:-:S02]  /*6580*/  FSEL R135, R135, -INF , P4 ;  /* 0xff80000087877808 */ /* 0x000fc40002000000 */
[-C--:B------:R-:W-:Y:S02]  /*6590*/  ISETP.GE.AND P4, PT, R33, R244.reuse, PT ;  /* 0x000000f42100720c */ /* 0x080fe40003f86270 */
[----:B------:R-:W-:Y:S02]  /*65a0*/  FSEL R136, R136, -INF , P1 ;  /* 0xff80000088887808 */ /* 0x000fe40000800000 */
[----:B------:R-:W-:Y:S01]  /*65b0*/  FSEL R120, R113, -INF , !P5 ;  /* 0xff80000071787808 */ /* 0x000fe20006800000 */
[----:B------:R-:W-:Y:S01]  /*65c0*/  VIADD R113, R124, 0xd0 ;  /* 0x000000d07c717836 */ /* 0x000fe20000000000 */
[----:B------:R-:W-:Y:S02]  /*65d0*/  ISETP.GE.AND P5, PT, R206, R244, PT ;  /* 0x000000f4ce00720c */ /* 0x000fe40003fa6270 */
[----:B------:R-:W-:Y:S02]  /*65e0*/  ISETP.GE.AND P1, PT, R31, R245, PT ;  /* 0x000000f51f00720c */ /* 0x000fe40003f26270 */
[----:B------:R-:W-:-:S02]  /*65f0*/  FSEL R188, R136, -INF , !P4 ;  /* 0xff80000088bc7808 */ /* 0x000fc40006000000 */
[----:B------:R-:W-:Y:S02]  /*6600*/  ISETP.GE.AND P4, PT, R29, R245, PT ;  /* 0x000000f51d00720c */ /* 0x000fe40003f86270 */
[----:B------:R-:W-:Y:S01]  /*6610*/  FSEL R251, R111, -INF , !P5 ;  /* 0xff8000006ffb7808 */ /* 0x000fe20006800000 */
[----:B------:R-:W-:Y:S01]  /*6620*/  VIADD R111, R124, 0xc8 ;  /* 0x000000c87c6f7836 */ /* 0x000fe20000000000 */
[-C--:B------:R-:W-:Y:S02]  /*6630*/  ISETP.GE.AND P5, PT, R203, R244.reuse, PT ;  /* 0x000000f4cb00720c */ /* 0x080fe40003fa6270 */
[----:B------:R-:W-:Y:S02]  /*6640*/  FSEL R137, R137, -INF , P1 ;  /* 0xff80000089897808 */ /* 0x000fe40000800000 */
[----:B------:R-:W-:Y:S02]  /*6650*/  ISETP.GE.AND P1, PT, R29, R244, PT ;  /* 0x000000f41d00720c */ /* 0x000fe40003f26270 */
[----:B------:R-:W-:-:S02]  /*6660*/  FSEL R147, R147, -INF , P4 ;  /* 0xff80000093937808 */ /* 0x000fc40002000000 */
[----:B------:R-:W-:Y:S01]  /*6670*/  FSEL R246, R109, -INF , !P5 ;  /* 0xff8000006df67808 */ /* 0x000fe20006800000 */
[C---:B------:R-:W-:Y:S01]  /*6680*/  VIADD R109, R124.reuse, 0xc0 ;  /* 0x000000c07c6d7836 */ /* 0x040fe20000000000 */
[-C--:B------:R-:W-:Y:S02]  /*6690*/  ISETP.GE.AND P5, PT, R201, R244.reuse, PT ;  /* 0x000000f4c900720c */ /* 0x080fe40003fa6270 */
[-C--:B------:R-:W-:Y:S02]  /*66a0*/  ISETP.GE.AND P4, PT, R27, R245.reuse, PT ;  /* 0x000000f51b00720c */ /* 0x080fe40003f86270 */
[----:B------:R-:W-:Y:S02]  /*66b0*/  FSEL R200, R147, -INF , !P1 ;  /* 0xff80000093c87808 */ /* 0x000fe40004800000 */
[----:B------:R-:W-:Y:S02]  /*66c0*/  ISETP.GE.AND P1, PT, R23, R245, PT ;  /* 0x000000f51700720c */ /* 0x000fe40003f26270 */
[----:B------:R-:W-:Y:S01]  /*66d0*/  FSEL R215, R107, -INF , !P5 ;  /* 0xff8000006bd77808 */ /* 0x000fe20006800000 */
[----:B------:R-:W-:Y:S01]  /*66e0*/  VIADD R107, R124, 0xb8 ;  /* 0x000000b87c6b7836 */ /* 0x000fe20000000000 */
        /* <DEDUP_REMOVED lines=9> */
[----:B------:R-:W-:Y:S01]  /*6780*/  FSEL R175, R103, -INF , !P5 ;  /* 0xff80000067af7808 */ /* 0x000fe20006800000 */
[----:B------:R-:W-:Y:S01]  /*6790*/  VIADD R103, R124, 0xa9 ;  /* 0x000000a97c677836 */ /* 0x000fe20000000000 */
        /* <DEDUP_REMOVED lines=46> */
[C---:B------:R-:W-:Y:S02]  /*6a80*/  ISETP.GE.AND P1, PT, R103.reuse, R245, PT ;  /* 0x000000f56700720c */ /* 0x040fe40003f26270 */
[----:B------:R-:W-:Y:S02]  /*6a90*/  FSEL R187, R168, -INF , !P5 ;  /* 0xff800000a8bb7808 */ /* 0x000fe40006800000 */
        /* <DEDUP_REMOVED lines=16> */
[-C--:B------:R-:W-:Y:S02]  /*6ba0*/  ISETP.GE.AND P1, PT, R109, R245.reuse, PT ;  /* 0x000000f56d00720c */ /* 0x080fe40003f26270 */
[----:B------:R-:W-:Y:S02]  /*6bb0*/  FSEL R150, R150, -INF , !P4 ;  /* 0xff80000096967808 */ /* 0x000fe40006000000 */
[----:B------:R-:W-:Y:S02]  /*6bc0*/  FSEL R171, R105, -INF , !P5 ;  /* 0xff80000069ab7808 */ /* 0x000fe40006800000 */
[----:B------:R-:W-:Y:S01]  /*6bd0*/  ISETP.GE.AND P4, PT, R110, R245, PT ;  /* 0x000000f56e00720c */ /* 0x000fe20003f86270 */
[----:B------:R-:W2:Y:S01]  /*6be0*/  LD.E R105, desc[UR4][R2.64+0xdc] ;  /* 0x0000dc0402697980 */ /* 0x000ea2000c101900 */
        /* <DEDUP_REMOVED lines=21> */
[----:B------:R-:W-:Y:S01]  /*6d40*/  FSEL R133, R64, -INF , P1 ;  /* 0xff80000040857808 */ /* 0x000fe20000800000 */
[----:B------:R-:W-:Y:S01]  /*6d50*/  VIADD R64, R124, 0xe1 ;  /* 0x000000e17c407836 */ /* 0x000fe20000000000 */
        /* <DEDUP_REMOVED lines=8> */
[----:B------:R-:W-:Y:S02]  /*6de0*/  FSEL R133, R133, -INF , !P5 ;  /* 0xff80000085857808 */ /* 0x000fe40006800000 */
[----:B------:R-:W-:-:S02]  /*6df0*/  ISETP.GE.AND P5, PT, R115, R244, PT ;  /* 0x000000f47300720c */ /* 0x000fc40003fa6270 */
[----:B------:R-:W-:Y:S02]  /*6e00*/  FSEL R45, R45, -INF , P4 ;  /* 0xff8000002d2d7808 */ /* 0x000fe40002000000 */
[----:B------:R-:W-:Y:S02]  /*6e10*/  FSEL R59, R59, -INF , P1 ;  /* 0xff8000003b3b7808 */ /* 0x000fe40000800000 */
[----:B------:R-:W-:Y:S02]  /*6e20*/  ISETP.GE.AND P1, PT, R121, R245, PT ;  /* 0x000000f57900720c */ /* 0x000fe40003f26270 */
[-C--:B------:R-:W-:Y:S02]  /*6e30*/  ISETP.GE.AND P4, PT, R116, R244.reuse, PT ;  /* 0x000000f47400720c */ /* 0x080fe40003f86270 */
[----:B------:R-:W-:Y:S01]  /*6e40*/  FSEL R131, R45, -INF , !P5 ;  /* 0xff8000002d837808 */ /* 0x000fe20006800000 */
[----:B------:R-:W-:Y:S01]  /*6e50*/  VIADD R45, R124, 0xf0 ;  /* 0x000000f07c2d7836 */ /* 0x000fe20000000000 */
[----:B------:R-:W-:Y:S01]  /*6e60*/  ISETP.GE.AND P5, PT, R121, R244, PT ;  /* 0x000000f47900720c */ /* 0x000fe20003fa6270 */
[----:B------:R-:W-:Y:S01]  /*6e70*/  IMAD.MOV.U32 R121, RZ, RZ, R125 ;  /* 0x000000ffff797224 */ /* 0x000fe200078e007d */
[----:B------:R-:W-:-:S02]  /*6e80*/  FSEL R24, R24, -INF , P1 ;  /* 0xff80000018187808 */ /* 0x000fc40000800000 */
[----:B------:R-:W-:Y:S01]  /*6e90*/  FSEL R130, R59, -INF , !P4 ;  /* 0xff8000003b827808 */ /* 0x000fe20006000000 */
[----:B------:R-:W-:Y:S01]  /*6ea0*/  VIADD R59, R124, 0xe9 ;  /* 0x000000e97c3b7836 */ /* 0x000fe20000000000 */
[-C--:B------:R-:W-:Y:S02]  /*6eb0*/  ISETP.GE.AND P4, PT, R64, R245.reuse, PT ;  /* 0x000000f54000720c */ /* 0x080fe40003f86270 */
[----:B------:R-:W-:Y:S01]  /*6ec0*/  FSEL R129, R24, -INF , !P5 ;  /* 0xff80000018817808 */ /* 0x000fe20006800000 */
[----:B------:R-:W-:Y:S01]  /*6ed0*/  VIADD R24, R124, 0xf8 ;  /* 0x000000f87c187836 */ /* 0x000fe20000000000 */
[----:B------:R-:W-:Y:S02]  /*6ee0*/  ISETP.GE.AND P5, PT, R65, R245, PT ;  /* 0x000000f54100720c */ /* 0x000fe40003fa6270 */
[----:B------:R-:W-:Y:S02]  /*6ef0*/  ISETP.GE.AND P1, PT, R64, R244, PT ;  /* 0x000000f44000720c */ /* 0x000fe40003f26270 */
[----:B------:R-:W-:-:S02]  /*6f00*/  FSEL R25, R25, -INF , P4 ;  /* 0xff80000019197808 */ /* 0x000fc40002000000 */
[----:B------:R-:W-:Y:S02]  /*6f10*/  ISETP.GE.AND P4, PT, R65, R244, PT ;  /* 0x000000f44100720c */ /* 0x000fe40003f86270 */
[----:B------:R-:W-:Y:S02]  /*6f20*/  FSEL R22, R22, -INF , P5 ;  /* 0xff80000016167808 */ /* 0x000fe40002800000 */
[----:B------:R-:W-:Y:S01]  /*6f30*/  FSEL R128, R25, -INF , !P1 ;  /* 0xff80000019807808 */ /* 0x000fe20004800000 */
[----:B------:R-:W-:Y:S01]  /*6f40*/  VIADD R25, R124, 0xf9 ;  /* 0x000000f97c197836 */ /* 0x000fe20000000000 */
[-C--:B------:R-:W-:Y:S02]  /*6f50*/  ISETP.GE.AND P1, PT, R59, R245.reuse, PT ;  /* 0x000000f53b00720c */ /* 0x080fe40003f26270 */
[----:B------:R-:W-:Y:S01]  /*6f60*/  FSEL R127, R22, -INF , !P4 ;  /* 0xff800000167f7808 */ /* 0x000fe20006000000 */
[----:B------:R-:W-:Y:S01]  /*6f70*/  VIADD R22, R124, 0xf1 ;  /* 0x000000f17c167836 */ /* 0x000fe20000000000 */
[----:B------:R-:W-:-:S02]  /*6f80*/  ISETP.GE.AND P4, PT, R45, R245, PT ;  /* 0x000000f52d00720c */ /* 0x000fc40003f86270 */
[----:B------:R-:W-:Y:S02]  /*6f90*/  ISETP.GE.AND P5, PT, R59, R244, PT ;  /* 0x000000f43b00720c */ /* 0x000fe40003fa6270 */
[----:B------:R-:W-:Y:S02]  /*6fa0*/  FSEL R50, R50, -INF , P1 ;  /* 0xff80000032327808 */ /* 0x000fe40000800000 */
[----:B------:R-:W-:Y:S02]  /*6fb0*/  FSEL R40, R40, -INF , P4 ;  /* 0xff80000028287808 */ /* 0x000fe40002000000 */
[----:B------:R-:W-:Y:S02]  /*6fc0*/  FSEL R126, R50, -INF , !P5 ;  /* 0xff800000327e7808 */ /* 0x000fe40006800000 */
[----:B------:R-:W-:Y:S02]  /*6fd0*/  ISETP.GE.AND P4, PT, R22, R245, PT ;  /* 0x000000f51600720c */ /* 0x000fe40003f86270 */
[----:B------:R-:W-:-:S02]  /*6fe0*/  ISETP.GE.AND P1, PT, R124, R243, PT ;  /* 0x000000f37c00720c */ /* 0x000fc40003f26270 */
[----:B------:R-:W-:Y:S02]  /*6ff0*/  ISETP.GE.AND P5, PT, R45, R244, PT ;  /* 0x000000f42d00720c */ /* 0x000fe40003fa6270 */
[----:B-1----:R-:W-:Y:S02]  /*7000*/  FSEL R41, R41, -INF , P4 ;  /* 0xff80000029297808 */ /* 0x002fe40002000000 */
[----:B------:R-:W-:Y:S02]  /*7010*/  FSEL R125, R40, -INF , !P5 ;  /* 0xff800000287d7808 */ /* 0x000fe40006800000 */
[-C--:B------:R-:W-:Y:S02]  /*7020*/  ISETP.GE.AND P4, PT, R25, R245.reuse, PT ;  /* 0x000000f51900720c */ /* 0x080fe40003f86270 */
[----:B------:R-:W-:Y:S01]  /*7030*/  FSEL R45, R102, -INF , P1 ;  /* 0xff800000662d7808 */ /* 0x000fe20000800000 */
[----:B------:R-:W-:Y:S01]  /*7040*/  IMAD R102, R63, 0x100, R69 ;  /* 0x000001003f667824 */ /* 0x000fe200078e0245 */
[----:B------:R-:W-:-:S02]  /*7050*/  ISETP.GE.AND P5, PT, R24, R245, PT ;  /* 0x000000f51800720c */ /* 0x000fc40003fa6270 */
[----:B------:R-:W-:Y:S01]  /*7060*/  FSEL R43, R43, -INF , P4 ;  /* 0xff8000002b2b7808 */ /* 0x000fe20002000000 */
[----:B------:R-:W-:Y:S01]  /*7070*/  VIADD R102, R102, 0xf9 ;  /* 0x000000f966667836 */ /* 0x000fe20000000000 */
[----:B------:R-:W-:Y:S02]  /*7080*/  FSEL R42, R42, -INF , P5 ;  /* 0xff8000002a2a7808 */ /* 0x000fe40002800000 */
[-C--:B------:R-:W-:Y:S02]  /*7090*/  ISETP.GE.AND P4, PT, R24, R244.reuse, PT ;  /* 0x000000f41800720c */ /* 0x080fe40003f86270 */
[----:B------:R-:W-:Y:S02]  /*70a0*/  ISETP.GE.AND P5, PT, R22, R244, PT ;  /* 0x000000f41600720c */ /* 0x000fe40003fa6270 */
[----:B------:R-:W-:Y:S02]  /*70b0*/  FSEL R123, R42, -INF , !P4 ;  /* 0xff8000002a7b7808 */ /* 0x000fe40006000000 */
[----:B------:R-:W-:-:S02]  /*70c0*/  ISETP.GE.AND P2, PT, R124, R242, PT ;  /* 0x000000f27c00720c */ /* 0x000fc40003f46270 */
[----:B------:R-:W-:Y:S02]  /*70d0*/  ISETP.GE.AND P4, PT, R102, R244, PT ;  /* 0x000000f46600720c */ /* 0x000fe40003f86270 */
[----:B------:R-:W-:Y:S02]  /*70e0*/  FSEL R124, R41, -INF , !P5 ;  /* 0xff800000297c7808 */ /* 0x000fe40006800000 */
[C---:B------:R-:W-:Y:S02]  /*70f0*/  ISETP.GE.AND P1, PT, R122.reuse, R243, PT ;  /* 0x000000f37a00720c */ /* 0x040fe40003f26270 */
[----:B------:R-:W-:Y:S02]  /*7100*/  ISETP.GE.AND P5, PT, R122, R242, PT ;  /* 0x000000f27a00720c */ /* 0x000fe40003fa6270 */
[----:B------:R-:W-:Y:S02]  /*7110*/  FSEL R45, R45, -INF , !P2 ;  /* 0xff8000002d2d7808 */ /* 0x000fe40005000000 */
[----:B------:R-:W-:-:S02]  /*7120*/  FSEL R122, R43, -INF , !P4 ;  /* 0xff8000002b7a7808 */ /* 0x000fc40006000000 */
[CC--:B------:R-:W-:Y:S02]  /*7130*/  ISETP.GE.AND P2, PT, R118.reuse, R243.reuse, PT ;  /* 0x000000f37600720c */ /* 0x0c0fe40003f46270 */
[----:B------:R-:W-:Y:S01]  /*7140*/  ISETP.GE.AND P4, PT, R118, R242, PT ;  /* 0x000000f27600720c */ /* 0x000fe20003f86270 */
[----:B------:R-:W-:Y:S01]  /*7150*/  IMAD R118, R63, 0x100, R69 ;  /* 0x000001003f767824 */ /* 0x000fe200078e0245 */
[----:B------:R-:W-:Y:S02]  /*7160*/  FSEL R50, R101, -INF , P0 ;  /* 0xff80000065327808 */ /* 0x000fe40000000000 */
[----:B------:R-:W-:Y:S01]  /*7170*/  ISETP.GE.AND P0, PT, R117, R243, PT ;  /* 0x000000f37500720c */ /* 0x000fe20003f06270 */
[----:B------:R-:W-:Y:S01]  /*7180*/  VIADD R118, R118, 0x11 ;  /* 0x0000001176767836 */ /* 0x000fe20000000000 */
[----:B------:R-:W-:Y:S02]  /*7190*/  FSEL R25, R100, -INF , P1 ;  /* 0xff80000064197808 */ /* 0x000fe40000800000 */
[----:B------:R-:W-:-:S02]  /*71a0*/  FSEL R50, R50, -INF , !P3 ;  /* 0xff80000032327808 */ /* 0x000fc40005800000 */
[-C--:B------:R-:W-:Y:S02]  /*71b0*/  ISETP.GE.AND P1, PT, R118, R243.reuse, PT ;  /* 0x000000f37600720c */ /* 0x080fe40003f26270 */
[-C--:B------:R-:W-:Y:S02]  /*71c0*/  ISETP.GE.AND P3, PT, R117, R242.reuse, PT ;  /* 0x000000f27500720c */ /* 0x080fe40003f66270 */
[----:B------:R-:W-:Y:S02]  /*71d0*/  FSEL R25, R25, -INF , !P5 ;  /* 0xff80000019197808 */ /* 0x000fe40006800000 */
[----:B------:R-:W-:Y:S02]  /*71e0*/  FSEL R43, R98, -INF , P0 ;  /* 0xff800000622b7808 */ /* 0x000fe40000000000 */
[----:B------:R-:W-:Y:S02]  /*71f0*/  ISETP.GE.AND P5, PT, R118, R242, PT ;  /* 0x000000f27600720c */ /* 0x000fe40003fa6270 */
[----:B------:R-:W-:-:S02]  /*7200*/  ISETP.GE.AND P0, PT, R222, R243, PT ;  /* 0x000000f3de00720c */ /* 0x000fc40003f06270 */
[----:B------:R-:W-:Y:S02]  /*7210*/  FSEL R42, R97, -INF , P1 ;  /* 0xff800000612a7808 */ /* 0x000fe40000800000 */
[----:B------:R-:W-:Y:S02]  /*7220*/  ISETP.GE.AND P1, PT, R219, R243, PT ;  /* 0x000000f3db00720c */ /* 0x000fe40003f26270 */
[----:B------:R-:W-:Y:S02]  /*7230*/  FSEL R43, R43, -INF , !P3 ;  /* 0xff8000002b2b7808 */ /* 0x000fe40005800000 */
[----:B------:R-:W-:Y:S02]  /*7240*/  ISETP.GE.AND P3, PT, R222, R242, PT ;  /* 0x000000f2de00720c */ /* 0x000fe40003f66270 */
[----:B------:R-:W-:Y:S02]  /*7250*/  FSEL R42, R42, -INF , !P5 ;  /* 0xff8000002a2a7808 */ /* 0x000fe40006800000 */
[----:B------:R-:W-:-:S02]  /*7260*/  FSEL R40, R95, -INF , P0 ;  /* 0xff8000005f287808 */ /* 0x000fc40000000000 */
[-C--:B------:R-:W-:Y:S02]  /*7270*/  ISETP.GE.AND P5, PT, R219, R242.reuse, PT ;  /* 0x000000f2db00720c */ /* 0x080fe40003fa6270 */
[-C--:B------:R-:W-:Y:S02]  /*7280*/  ISETP.GE.AND P0, PT, R212, R243.reuse, PT ;  /* 0x000000f3d400720c */ /* 0x080fe40003f06270 */
[----:B------:R-:W-:Y:S02]  /*7290*/  FSEL R94, R94, -INF , P1 ;  /* 0xff8000005e5e7808 */ /* 0x000fe40000800000 */
[----:B------:R-:W-:Y:S02]  /*72a0*/  ISETP.GE.AND P1, PT, R208, R243, PT ;  /* 0x000000f3d000720c */ /* 0x000fe40003f26270 */
[----:B------:R-:W-:Y:S02]  /*72b0*/  FSEL R40, R40, -INF , !P3 ;  /* 0xff80000028287808 */ /* 0x000fe40005800000 */
[----:B------:R-:W-:-:S02]  /*72c0*/  ISETP.GE.AND P3, PT, R212, R242, PT ;  /* 0x000000f2d400720c */ /* 0x000fc40003f66270 */
[----:B------:R-:W-:Y:S02]  /*72d0*/  FSEL R98, R94, -INF , !P5 ;  /* 0xff8000005e627808 */ /* 0x000fe40006800000 */
[----:B------:R-:W-:Y:S02]  /*72e0*/  FSEL R92, R92, -INF , P0 ;  /* 0xff8000005c5c7808 */ /* 0x000fe40000000000 */
[----:B------:R-:W-:Y:S02]  /*72f0*/  ISETP.GE.AND P5, PT, R208, R242, PT ;  /* 0x000000f2d000720c */ /* 0x000fe40003fa6270 */
[-C--:B------:R-:W-:Y:S02]  /*7300*/  ISETP.GE.AND P0, PT, R205, R243.reuse, PT ;  /* 0x000000f3cd00720c */ /* 0x080fe40003f06270 */
[----:B------:R-:W-:Y:S02]  /*7310*/  FSEL R91, R91, -INF , P1 ;  /* 0xff8000005b5b7808 */ /* 0x000fe40000800000 */
[----:B------:R-:W-:-:S02]  /*7320*/  ISETP.GE.AND P1, PT, R203, R243, PT ;  /* 0x000000f3cb00720c */ /* 0x000fc40003f26270 */
[----:B------:R-:W-:Y:S02]  /*7330*/  FSEL R24, R99, -INF , P2 ;  /* 0xff80000063187808 */ /* 0x000fe40001000000 */
[----:B------:R-:W-:Y:S02]  /*7340*/  FSEL R100, R92, -INF , !P3 ;  /* 0xff8000005c647808 */ /* 0x000fe40005800000 */
[-C--:B------:R-:W-:Y:S02]  /*7350*/  ISETP.GE.AND P3, PT, R205, R242.reuse, PT ;  /* 0x000000f2cd00720c */ /* 0x080fe40003f66270 */
[----:B------:R-:W-:Y:S02]  /*7360*/  FSEL R101, R91, -INF , !P5 ;  /* 0xff8000005b657808 */ /* 0x000fe40006800000 */
[----:B------:R-:W-:Y:S02]  /*7370*/  FSEL R89, R89, -INF , P0 ;  /* 0xff80000059597808 */ /* 0x000fe40000000000 */
[----:B------:R-:W-:-:S02]  /*7380*/  ISETP.GE.AND P5, PT, R203, R242, PT ;  /* 0x000000f2cb00720c */ /* 0x000fc40003fa6270 */
[-C--:B------:R-:W-:Y:S02]  /*7390*/  ISETP.GE.AND P0, PT, R201, R243.reuse, PT ;  /* 0x000000f3c900720c */ /* 0x080fe40003f06270 */
[----:B------:R-:W-:Y:S02]  /*73a0*/  FSEL R88, R88, -INF , P1 ;  /* 0xff80000058587808 */ /* 0x000fe40000800000 */
[-C--:B------:R-:W-:Y:S02]  /*73b0*/  ISETP.GE.AND P1, PT, R197, R243.reuse, PT ;  /* 0x000000f3c500720c */ /* 0x080fe40003f26270 */
[----:B------:R-:W-:Y:S02]  /*73c0*/  FSEL R24, R24, -INF , !P4 ;  /* 0xff80000018187808 */ /* 0x000fe40006000000 */
[C---:B------:R-:W-:Y:S02]  /*73d0*/  ISETP.GE.AND P2, PT, R119.reuse, R243, PT ;  /* 0x000000f37700720c */ /* 0x040fe40003f46270 */
[----:B------:R-:W-:-:S02]  /*73e0*/  ISETP.GE.AND P4, PT, R119, R242, PT ;  /* 0x000000f27700720c */ /* 0x000fc40003f86270 */
[----:B------:R-:W-:Y:S02]  /*73f0*/  FSEL R118, R89, -INF , !P3 ;  /* 0xff80000059767808 */ /* 0x000fe40005800000 */
        /* <DEDUP_REMOVED lines=25> */
[----:B------:R-:W-:Y:S02]  /*7590*/  ISETP.GE.AND P2, PT, R218, R243, PT ;  /* 0x000000f3da00720c */ /* 0x000fe40003f46270 */
        /* <DEDUP_REMOVED lines=57> */
[----:B------:R-:W-:Y:S02]  /*7930*/  ISETP.GE.AND P5, PT, R55, R242, PT ;  /* 0x000000f23700720c */ /* 0x000fe40003fa6270 */
[----:B------:R-:W-:Y:S02]  /*7940*/  FSEL R23, R165, -INF , P1 ;  /* 0xff800000a5177808 */ /* 0x000fe40000800000 */
[----:B------:R-:W-:Y:S02]  /*7950*/  FSEL R165, R164, -INF , !P3 ;  /* 0xff800000a4a57808 */ /* 0x000fe40005800000 */
[----:B------:R-:W-:Y:S02]  /*7960*/  FSEL R164, R23, -INF , !P5 ;  /* 0xff80000017a47808 */ /* 0x000fe40006800000 */
[----:B------:R-:W-:Y:S02]  /*7970*/  FMNMX3.FTZ R23, R19, R15, R12, !PT ;  /* 0x0000000f13177276 */ /* 0x000fe4000781000c */
[----:B------:R-:W-:-:S02]  /*7980*/  FSEL R84, R84, -INF , P2 ;  /* 0xff80000054547808 */ /* 0x000fc40001000000 */
[----:B------:R-:W-:Y:S02]  /*7990*/  ISETP.GE.AND P2, PT, R66, R243, PT ;  /* 0x000000f34200720c */ /* 0x000fe40003f46270 */
[----:B------:R-:W-:Y:S02]  /*79a0*/  FMNMX3.FTZ R23, R23, R18, R11, !PT ;  /* 0x0000001217177276 */ /* 0x000fe4000781000b */
[----:B------:R-:W-:Y:S02]  /*79b0*/  FSEL R218, R84, -INF , !P4 ;  /* 0xff80000054da7808 */ /* 0x000fe40006000000 */
[----:B------:R-:W-:Y:S02]  /*79c0*/  FMNMX3.FTZ R26, R45, R50, R25, !PT ;  /* 0x000000322d1a7276 */ /* 0x000fe40007810019 */
[----:B------:R-:W-:Y:S02]  /*79d0*/  ISETP.GE.AND P4, PT, R66, R242, PT ;  /* 0x000000f24200720c */ /* 0x000fe40003f86270 */
[----:B------:R-:W-:-:S02]  /*79e0*/  FSEL R81, R81, -INF , P2 ;  /* 0xff80000051517808 */ /* 0x000fc40001000000 */
[----:B------:R-:W-:Y:S02]  /*79f0*/  ISETP.GE.AND P2, PT, R49, R243, PT ;  /* 0x000000f33100720c */ /* 0x000fe40003f46270 */
[----:B------:R-:W-:Y:S02]  /*7a00*/  FMNMX3.FTZ R23, R23, R10, R9, !PT ;  /* 0x0000000a17177276 */ /* 0x000fe40007810009 */
[----:B------:R-:W-:Y:S01]  /*7a10*/  FMNMX3.FTZ R26, R26, R24, R43, !PT ;  /* 0x000000181a1a7276 */ /* 0x000fe2000781002b */
[----:B------:R-:W-:Y:S01]  /*7a20*/  IMAD.MOV.U32 R93, RZ, RZ, R120 ;  /* 0x000000ffff5d7224 */ /* 0x000fe200078e0078 */
[----:B------:R-:W-:Y:S01]  /*7a30*/  FSEL R177, R81, -INF , !P4 ;  /* 0xff80000051b17808 */ /* 0x000fe20006000000 */
[----:B------:R-:W-:Y:S01]  /*7a40*/  IMAD.MOV.U32 R82, RZ, RZ, R98 ;  /* 0x000000ffff527224 */ /* 0x000fe200078e0062 */
[----:B------:R-:W-:Y:S02]  /*7a50*/  ISETP.GE.AND P4, PT, R49, R242, PT ;  /* 0x000000f23100720c */ /* 0x000fe40003f86270 */
[----:B------:R-:W-:-:S02]  /*7a60*/  FSEL R139, R139, -INF , P2 ;  /* 0xff8000008b8b7808 */ /* 0x000fc40001000000 */
[----:B------:R-:W-:Y:S02]  /*7a70*/  FMNMX3.FTZ R23, R23, R8, R57, !PT ;  /* 0x0000000817177276 */ /* 0x000fe40007810039 */
[----:B------:R-:W-:Y:S01]  /*7a80*/  FMNMX3.FTZ R26, R26, R42, R41, !PT ;  /* 0x0000002a1a1a7276 */ /* 0x000fe20007810029 */
[----:B------:R-:W-:Y:S01]  /*7a90*/  IMAD.MOV.U32 R81, RZ, RZ, R99 ;  /* 0x000000ffff517224 */ /* 0x000fe200078e0063 */
[----:B------:R-:W-:Y:S02]  /*7aa0*/  ISETP.GE.AND P2, PT, R33, R243, PT ;  /* 0x000000f32100720c */ /* 0x000fe40003f46270 */
[----:B------:R-:W-:Y:S01]  /*7ab0*/  FSEL R212, R139, -INF , !P4 ;  /* 0xff8000008bd47808 */ /* 0x000fe20006000000 */
[----:B------:R-:W-:Y:S01]  /*7ac0*/  IMAD.MOV.U32 R139, RZ, RZ, R100 ;  /* 0x000000ffff8b7224 */ /* 0x000fe200078e0064 */
[----:B------:R-:W-:Y:S02]  /*7ad0*/  FMNMX3.FTZ R23, R23, R56, R93, !PT ;  /* 0x0000003817177276 */ /* 0x000fe4000781005d */
[----:B------:R-:W-:Y:S01]  /*7ae0*/  FMNMX3.FTZ R26, R26, R40, R82, !PT ;  /* 0x000000281a1a7276 */ /* 0x000fe20007810052 */
[----:B------:R-:W-:Y:S01]  /*7af0*/  IMAD.MOV.U32 R143, RZ, RZ, R117 ;  /* 0x000000ffff8f7224 */ /* 0x000fe200078e0075 */
[----:B------:R-:W-:Y:S01]  /*7b00*/  ISETP.GE.AND P4, PT, R33, R242, PT ;  /* 0x000000f22100720c */ /* 0x000fe20003f86270 */
[----:B------:R-:W-:Y:S01]  /*7b10*/  IMAD.MOV.U32 R138, RZ, RZ, R101 ;  /* 0x000000ffff8a7224 */ /* 0x000fe200078e0065 */
[----:B------:R-:W-:-:S02]  /*7b20*/  FSEL R142, R142, -INF , P2 ;  /* 0xff8000008e8e7808 */ /* 0x000fc40001000000 */
[----:B------:R-:W-:Y:S02]  /*7b30*/  FMNMX3.FTZ R23, R23, R79, R251, !PT ;  /* 0x0000004f17177276 */ /* 0x000fe400078100fb */
[----:B------:R-:W-:Y:S01]  /*7b40*/  FMNMX3.FTZ R26, R26, R81, R139, !PT ;  /* 0x000000511a1a7276 */ /* 0x000fe2000781008b */
[----:B------:R-:W-:Y:S01]  /*7b50*/  IMAD.MOV.U32 R141, RZ, RZ, R119 ;  /* 0x000000ffff8d7224 */ /* 0x000fe200078e0077 */
[----:B------:R-:W-:Y:S01]  /*7b60*/  FSEL R192, R142, -INF , !P4 ;  /* 0xff8000008ec07808 */ /* 0x000fe20006000000 */
[----:B------:R-:W-:Y:S01]  /*7b70*/  IMAD.MOV.U32 R142, RZ, RZ, R118 ;  /* 0x000000ffff8e7224 */ /* 0x000fe200078e0076 */
        /* <DEDUP_REMOVED lines=16> */
[----:B------:R-:W-:Y:S02]  /*7c80*/  ISETP.GE.AND P4, PT, R27, R242, PT ;  /* 0x000000f21b00720c */ /* 0x000fe40003f86270 */
[----:B------:R-:W-:Y:S02]  /*7c90*/  FSEL R145, R145, -INF , P2 ;  /* 0xff80000091917808 */ /* 0x000fe40001000000 */
[----:B------:R-:W-:Y:S02]  /*7ca0*/  FMNMX3.FTZ R26, R26, R195, R193, !PT ;  /* 0x000000c31a1a7276 */ /* 0x000fe400078100c1 */
[----:B------:R-:W-:Y:S02]  /*7cb0*/  ISETP.GE.AND P2, PT, R28, R243, PT ;  /* 0x000000f31c00720c */ /* 0x000fe40003f46270 */
[----:B------:R-:W-:-:S02]  /*7cc0*/  FMNMX3.FTZ R23, R23, R200, R199, !PT ;  /* 0x000000c817177276 */ /* 0x000fc400078100c7 */
[----:B------:R-:W-:Y:S02]  /*7cd0*/  FSEL R202, R145, -INF , !P4 ;  /* 0xff80000091ca7808 */ /* 0x000fe40006000000 */
[----:B------:R-:W-:Y:S02]  /*7ce0*/  FMNMX3.FTZ R26, R26, R192, R208, !PT ;  /* 0x000000c01a1a7276 */ /* 0x000fe400078100d0 */
[----:B------:R-:W-:Y:S02]  /*7cf0*/  ISETP.GE.AND P4, PT, R28, R242, PT ;  /* 0x000000f21c00720c */ /* 0x000fe40003f86270 */
[----:B------:R-:W-:Y:S02]  /*7d00*/  FSEL R154, R154, -INF , P2 ;  /* 0xff8000009a9a7808 */ /* 0x000fe40001000000 */
[----:B------:R-:W-:Y:S02]  /*7d10*/  ISETP.GE.AND P2, PT, R34, R243, PT ;  /* 0x000000f32200720c */ /* 0x000fe40003f46270 */
[----:B------:R-:W-:-:S02]  /*7d20*/  FMNMX3.FTZ R23, R23, R198, R211, !PT ;  /* 0x000000c617177276 */ /* 0x000fc400078100d3 */
[----:B------:R-:W-:Y:S02]  /*7d30*/  FMNMX3.FTZ R26, R26, R203, R202, !PT ;  /* 0x000000cb1a1a7276 */ /* 0x000fe400078100ca */
[----:B------:R-:W-:Y:S02]  /*7d40*/  FSEL R205, R154, -INF , !P4 ;  /* 0xff8000009acd7808 */ /* 0x000fe40006000000 */
[----:B------:R-:W-:Y:S02]  /*7d50*/  ISETP.GE.AND P4, PT, R34, R242, PT ;  /* 0x000000f22200720c */ /* 0x000fe40003f86270 */
[----:B------:R-:W-:Y:S02]  /*7d60*/  FSEL R157, R157, -INF , P2 ;  /* 0xff8000009d9d7808 */ /* 0x000fe40001000000 */
[----:B------:R-:W-:Y:S02]  /*7d70*/  ISETP.GE.AND P2, PT, R51, R243, PT ;  /* 0x000000f33300720c */ /* 0x000fe40003f46270 */
[----:B------:R-:W-:-:S02]  /*7d80*/  FMNMX3.FTZ R23, R23, R210, R209, !PT ;  /* 0x000000d217177276 */ /* 0x000fc400078100d1 */
[----:B------:R-:W-:Y:S02]  /*7d90*/  FMNMX3.FTZ R26, R26, R201, R206, !PT ;  /* 0x000000c91a1a7276 */ /* 0x000fe400078100ce */
[----:B------:R-:W-:Y:S02]  /*7da0*/  FSEL R183, R157, -INF , !P4 ;  /* 0xff8000009db77808 */ /* 0x000fe40006000000 */
[----:B------:R-:W-:Y:S02]  /*7db0*/  ISETP.GE.AND P0, PT, R103, R243, PT ;  /* 0x000000f36700720c */ /* 0x000fe40003f06270 */
[----:B------:R-:W-:Y:S02]  /*7dc0*/  ISETP.GE.AND P4, PT, R51, R242, PT ;  /* 0x000000f23300720c */ /* 0x000fe40003f86270 */
[----:B------:R-:W-:Y:S02]  /*7dd0*/  FSEL R161, R161, -INF , P2 ;  /* 0xff800000a1a17808 */ /* 0x000fe40001000000 */
[----:B------:R-:W-:-:S02]  /*7de0*/  FMNMX3.FTZ R23, R23, R207, R194, !PT ;  /* 0x000000cf17177276 */ /* 0x000fc400078100c2 */
[-C--:B------:R-:W-:Y:S02]  /*7df0*/  ISETP.GE.AND P2, PT, R67, R243.reuse, PT ;  /* 0x000000f34300720c */ /* 0x080fe40003f46270 */
[----:B------:R-:W-:Y:S02]  /*7e00*/  ISETP.GE.AND P1, PT, R104, R243, PT ;  /* 0x000000f36800720c */ /* 0x000fe40003f26270 */
[----:B------:R-:W-:Y:S02]  /*7e10*/  FMNMX3.FTZ R26, R26, R205, R197, !PT ;  /* 0x000000cd1a1a7276 */ /* 0x000fe400078100c5 */
        /* <DEDUP_REMOVED lines=9> */
[----:B------:R-:W-:Y:S02]  /*7eb0*/  FMNMX3.FTZ R26, R26, R196, R183, !PT ;  /* 0x000000c41a1a7276 */ /* 0x000fe400078100b7 */
        /* <DEDUP_REMOVED lines=20> */
[----:B------:R-:W-:Y:S01]  /*8000*/  FMNMX3.FTZ R26, R26, R180, R165, !PT ;  /* 0x000000b41a1a7276 */ /* 0x000fe200078100a5 */
[----:B------:R-:W-:Y:S01]  /*8010*/  IMAD.MOV.U32 R118, RZ, RZ, R121 ;  /* 0x000000ffff767224 */ /* 0x000fe200078e0079 */
[----:B------:R-:W-:Y:S02]  /*8020*/  FSEL R147, R147, -INF , !P4 ;  /* 0xff80000093937808 */ /* 0x000fe40006000000 */
[----:B------:R-:W-:-:S02]  /*8030*/  FSEL R145, R145, -INF , !P5 ;  /* 0xff80000091917808 */ /* 0x000fc40006800000 */
[-C--:B------:R-:W-:Y:S01]  /*8040*/  ISETP.GE.AND P0, PT, R113, R243.reuse, PT ;  /* 0x000000f37100720c */ /* 0x080fe20003f06270 */
[----:B------:R-:W-:Y:S01]  /*8050*/  IMAD R101, R63, 0x100, R69 ;  /* 0x000001003f657824 */ /* 0x000fe200078e0245 */
        /* <DEDUP_REMOVED lines=28> */
[C---:B------:R-:W-:Y:S02]  /*8220*/  ISETP.GE.AND P1, PT, R101.reuse, R243, PT ;  /* 0x000000f36500720c */ /* 0x040fe40003f26270 */
[----:B------:R-:W-:Y:S01]  /*8230*/  ISETP.GE.AND P5, PT, R101, R242, PT ;  /* 0x000000f26500720c */ /* 0x000fe20003fa6270 */
[----:B------:R-:W-:Y:S01]  /*8240*/  IMAD R101, R63, 0x100, R69 ;  /* 0x000001003f657824 */ /* 0x000fe200078e0245 */
[----:B------:R-:W-:-:S02]  /*8250*/  FSEL R4, R4, -INF , P2 ;  /* 0xff80000004047808 */ /* 0x000fc40001000000 */
[----:B------:R-:W-:Y:S02]  /*8260*/  FMNMX3.FTZ R26, R26, R147, R146, !PT ;  /* 0x000000931a1a7276 */ /* 0x000fe40007810092 */
[----:B------:R-:W-:Y:S02]  /*8270*/  ISETP.GE.AND P2, PT, R64, R243, PT ;  /* 0x000000f34000720c */ /* 0x000fe40003f46270 */
[----:B------:R-:W-:Y:S01]  /*8280*/  FMNMX3.FTZ R23, R23, R136, R135, !PT ;  /* 0x0000008817177276 */ /* 0x000fe20007810087 */
[----:B------:R-:W-:Y:S01]  /*8290*/  VIADD R101, R101, 0xf0 ;  /* 0x000000f065657836 */ /* 0x000fe20000000000 */
[----:B------:R-:W-:Y:S02]  /*82a0*/  FSEL R115, R4, -INF , !P4 ;  /* 0xff80000004737808 */ /* 0x000fe40006000000 */
[----:B------:R-:W-:Y:S02]  /*82b0*/  FMNMX3.FTZ R26, R26, R145, R121, !PT ;  /* 0x000000911a1a7276 */ /* 0x000fe40007810079 */
[----:B------:R-:W-:-:S02]  /*82c0*/  ISETP.GE.AND P4, PT, R64, R242, PT ;  /* 0x000000f24000720c */ /* 0x000fc40003f86270 */
[----:B------:R-:W-:Y:S02]  /*82d0*/  FSEL R6, R6, -INF , P2 ;  /* 0xff80000006067808 */ /* 0x000fe40001000000 */
[----:B------:R-:W-:Y:S02]  /*82e0*/  FMNMX3.FTZ R23, R23, R134, R133, !PT ;  /* 0x0000008617177276 */ /* 0x000fe40007810085 */
[----:B------:R-:W-:Y:S02]  /*82f0*/  FMNMX3.FTZ R26, R26, R120, R119, !PT ;  /* 0x000000781a1a7276 */ /* 0x000fe40007810077 */
[----:B------:R-:W-:Y:S02]  /*8300*/  FSEL R112, R6, -INF , !P4 ;  /* 0xff80000006707808 */ /* 0x000fe40006000000 */
[C---:B------:R-:W-:Y:S02]  /*8310*/  ISETP.GE.AND P2, PT, R101.reuse, R243, PT ;  /* 0x000000f36500720c */ /* 0x040fe40003f46270 */
[----:B------:R-:W-:Y:S01]  /*8320*/  ISETP.GE.AND P4, PT, R101, R242, PT ;  /* 0x000000f26500720c */ /* 0x000fe20003f86270 */
[----:B------:R-:W-:Y:S01]  /*8330*/  IMAD R101, R63, 0x100, R69 ;  /* 0x000001003f657824 */ /* 0x000fe200078e0245 */
[----:B------:R-:W-:-:S02]  /*8340*/  FSEL R5, R5, -INF , P0 ;  /* 0xff80000005057808 */ /* 0x000fc40000000000 */
[----:B------:R-:W-:Y:S02]  /*8350*/  FMNMX3.FTZ R23, R23, R132, R131, !PT ;  /* 0x0000008417177276 */ /* 0x000fe40007810083 */
[-C--:B------:R-:W-:Y:S02]  /*8360*/  ISETP.GE.AND P0, PT, R65, R243.reuse, PT ;  /* 0x000000f34100720c */ /* 0x080fe40003f06270 */
[----:B------:R-:W-:Y:S02]  /*8370*/  FSEL R7, R7, -INF , P1 ;  /* 0xff80000007077808 */ /* 0x000fe40000800000 */
[----:B------:R-:W-:Y:S01]  /*8380*/  FMNMX3.FTZ R4, R26, R118, R117, !PT ;  /* 0x000000761a047276 */ /* 0x000fe20007810075 */
[----:B------:R-:W-:Y:S01]  /*8390*/  VIADD R101, R101, 0xf8 ;  /* 0x000000f865657836 */ /* 0x000fe20000000000 */
[----:B------:R-:W-:Y:S02]  /*83a0*/  FSEL R114, R5, -INF , !P3 ;  /* 0xff80000005727808 */ /* 0x000fe40005800000 */
[----:B------:R-:W-:-:S02]  /*83b0*/  ISETP.GE.AND P1, PT, R59, R243, PT ;  /* 0x000000f33b00720c */ /* 0x000fc40003f26270 */
[----:B------:R-:W-:Y:S02]  /*83c0*/  FMNMX3.FTZ R23, R23, R130, R129, !PT ;  /* 0x0000008217177276 */ /* 0x000fe40007810081 */
[----:B------:R-:W-:Y:S02]  /*83d0*/  ISETP.GE.AND P3, PT, R65, R242, PT ;  /* 0x000000f24100720c */ /* 0x000fe40003f66270 */
[----:B------:R-:W-:Y:S02]  /*83e0*/  FSEL R113, R7, -INF , !P5 ;  /* 0xff80000007717808 */ /* 0x000fe40006800000 */
[----:B------:R-:W-:Y:S02]  /*83f0*/  FSEL R17, R17, -INF , P0 ;  /* 0xff80000011117808 */ /* 0x000fe40000000000 */
[----:B------:R-:W-:Y:S02]  /*8400*/  FMNMX3.FTZ R4, R4, R116, R115, !PT ;  /* 0x0000007404047276 */ /* 0x000fe40007810073 */
        /* <DEDUP_REMOVED lines=8> */
[----:B------:R-:W-:Y:S02]  /*8490*/  FSEL R14, R14, -INF , P0 ;  /* 0xff8000000e0e7808 */ /* 0x000fe40000000000 */
[----:B------:R-:W-:Y:S02]  /*84a0*/  FMNMX3.FTZ R6, R6, R126, R125, !PT ;  /* 0x0000007e06067276 */ /* 0x000fe4000781007d */
[-C--:B------:R-:W-:Y:S02]  /*84b0*/  ISETP.GE.AND P3, PT, R22, R242.reuse, PT ;  /* 0x000000f21600720c */ /* 0x080fe40003f66270 */
[----:B------:R-:W-:Y:S02]  /*84c0*/  ISETP.GE.AND P2, PT, R101, R242, PT ;  /* 0x000000f26500720c */ /* 0x000fe40003f46270 */
[----:B------:R-:W-:-:S02]  /*84d0*/  ISETP.GE.AND P0, PT, R102, R243, PT ;  /* 0x000000f36600720c */ /* 0x000fc40003f06270 */
[----:B------:R-:W-:Y:S02]  /*84e0*/  FSEL R20, R20, -INF , P1 ;  /* 0xff80000014147808 */ /* 0x000fe40000800000 */
[----:B------:R-:W-:Y:S02]  /*84f0*/  FSEL R110, R16, -INF , !P5 ;  /* 0xff800000106e7808 */ /* 0x000fe40006800000 */
[----:B------:R-:W-:Y:S02]  /*8500*/  FSEL R109, R13, -INF , !P4 ;  /* 0xff8000000d6d7808 */ /* 0x000fe40006000000 */
[----:B------:R-:W-:Y:S02]  /*8510*/  FMNMX3.FTZ R4, R4, R112, R111, !PT ;  /* 0x0000007004047276 */ /* 0x000fe4000781006f */
[----:B------:R-:W-:Y:S02]  /*8520*/  FMNMX3.FTZ R6, R6, R124, R123, !PT ;  /* 0x0000007c06067276 */ /* 0x000fe4000781007b */
[----:B------:R-:W-:-:S02]  /*8530*/  ISETP.GE.AND P1, PT, R102, R242, PT ;  /* 0x000000f26600720c */ /* 0x000fc40003f26270 */
[----:B------:R-:W-:Y:S02]  /*8540*/  FSEL R21, R21, -INF , P0 ;  /* 0xff80000015157808 */ /* 0x000fe40000000000 */
        /* <DEDUP_REMOVED lines=44> */
[----:B------:R-:W-:Y:S01]  /*8810*/  FFMA.FTZ R96, R8, R105, -R104 ;  /* 0x0000006908607223 */ /* 0x000fe20000010868 */
[----:B------:R-:W3:Y:S02]  /*8820*/  LDSM.16.MT88.4 R52, [R77+0xa800] ;  /* 0x00a800004d34783b */ /* 0x000ee40000004200 */
[----:B------:R-:W-:Y:S02]  /*8830*/  MUFU.EX2 R101, R101 ;  /* 0x0000006500657308 */ /* 0x000fe40000000800 */
[----:B------:R-:W5:Y:S02]  /*8840*/  LDSM.16.MT88.4 R64, [R76+0xa800] ;  /* 0x00a800004c40783b */ /* 0x000f640000004200 */
[----:B------:R-:W4:Y:S04]  /*8850*/  MUFU.EX2 R100, R100 ;  /* 0x0000006400647308 */ /* 0x000f280000000800 */
[----:B------:R-:W-:Y:S04]  /*8860*/  MUFU.EX2 R90, R90 ;  /* 0x0000005a005a7308 */ /* 0x000fe80000000800 */
[----:B------:R-:W1:Y:S04]  /*8870*/  MUFU.EX2 R89, R89 ;  /* 0x0000005900597308 */ /* 0x000e680000000800 */
[----:B------:R-:W-:Y:S04]  /*8880*/  MUFU.EX2 R88, R88 ;  /* 0x0000005800587308 */ /* 0x000fe80000000800 */
[----:B------:R-:W3:Y:S01]  /*8890*/  MUFU.EX2 R87, R87 ;  /* 0x0000005700577308 */ /* 0x000ee20000000800 */
[----:B--2---:R-:W-:Y:S01]  /*88a0*/  F2FP.BF16.F32.PACK_AB R44, R102, R103 ;  /* 0x00000067662c723e */ /* 0x004fe200000010ff */
[--C-:B------:R-:W-:Y:S01]  /*88b0*/  FFMA.FTZ R86, R43, R105, -R91.reuse ;  /* 0x000000692b567223 */ /* 0x100fe2000001085b */
[----:B----4-:R-:W-:Y:S01]  /*88c0*/  F2FP.BF16.F32.PACK_AB R46, R100, R101 ;  /* 0x00000065642e723e */ /* 0x010fe200000010ff */
[-CC-:B------:R-:W-:Y:S01]  /*88d0*/  FFMA.FTZ R85, R42, R105.reuse, -R91.reuse ;  /* 0x000000692a557223 */ /* 0x180fe2000001085b */
[-CC-:B------:R-:W-:Y:S01]  /*88e0*/  FFMA.FTZ R84, R41, R105.reuse, -R91.reuse ;  /* 0x0000006929547223 */ /* 0x180fe2000001085b */
[----:B-1----:R-:W-:Y:S01]  /*88f0*/  F2FP.BF16.F32.PACK_AB R45, R89, R90 ;  /* 0x0000005a592d723e */ /* 0x002fe200000010ff */
[----:B------:R-:W-:Y:S01]  /*8900*/  FFMA.FTZ R83, R40, R105, -R91 ;  /* 0x0000006928537223 */ /* 0x000fe2000001085b */
[----:B---3--:R-:W-:Y:S01]  /*8910*/  F2FP.BF16.F32.PACK_AB R47, R87, R88 ;  /* 0x00000058572f723e */ /* 0x008fe200000010ff */
[----:B------:R-:W-:Y:S01]  /*8920*/  MUFU.EX2 R99, R99 ;  /* 0x0000006300637308 */ /* 0x000fe20000000800 */
[----:B------:R-:W1:Y:S03]  /*8930*/  LDSM.16.MT88.4 R40, [R75+0xa800] ;  /* 0x00a800004b28783b */ /* 0x000e660000004200 */
[----:B------:R-:W2:Y:S02]  /*8940*/  MUFU.EX2 R98, R98 ;  /* 0x0000006200627308 */ /* 0x000ea40000000800 */
[C---:B------:R-:W-:Y:S02]  /*8950*/  HMMA.16816.F32.BF16 R24, R44.reuse, R20, RZ ;  /* 0x000000142c18723c */ /* 0x040fe400000418ff */
[----:B------:R-:W-:Y:S04]  /*8960*/  MUFU.EX2 R97, R97 ;  /* 0x0000006100617308 */ /* 0x000fe80000000800 */
[----:B------:R-:W-:Y:S02]  /*8970*/  MUFU.EX2 R96, R96 ;  /* 0x0000006000607308 */ /* 0x000fe40000000800 */
[C---:B------:R-:W-:Y:S02]  /*8980*/  HMMA.16816.F32.BF16 R20, R44.reuse, R22, RZ ;  /* 0x000000162c14723c */ /* 0x040fe400000418ff */
[----:B------:R-:W-:Y:S04]  /*8990*/  MUFU.EX2 R86, R86 ;  /* 0x0000005600567308 */ /* 0x000fe80000000800 */
[----:B------:R-:W3:Y:S04]  /*89a0*/  MUFU.EX2 R85, R85 ;  /* 0x0000005500557308 */ /* 0x000ee80000000800 */
[----:B------:R-:W-:Y:S04]  /*89b0*/  MUFU.EX2 R84, R84 ;  /* 0x0000005400547308 */ /* 0x000fe80000000800 */
[----:B------:R-:W4:Y:S01]  /*89c0*/  MUFU.EX2 R83, R83 ;  /* 0x0000005300537308 */ /* 0x000f220000000800 */
[C---:B------:R-:W-:Y:S08]  /*89d0*/  HMMA.16816.F32.BF16 R16, R44.reuse, R12, RZ ;  /* 0x0000000c2c10723c */ /* 0x040ff000000418ff */
[C---:B------:R-:W-:Y:S08]  /*89e0*/  HMMA.16816.F32.BF16 R8, R44.reuse, R4, RZ ;  /* 0x000000042c08723c */ /* 0x040ff000000418ff */
[C---:B------:R-:W-:Y:S08]  /*89f0*/  HMMA.16816.F32.BF16 R12, R44.reuse, R14, RZ ;  /* 0x0000000e2c0c723c */ /* 0x040ff000000418ff */
[C---:B------:R-:W-:Y:S08]  /*8a00*/  HMMA.16816.F32.BF16 R4, R44.reuse, R6, RZ ;  /* 0x000000062c04723c */ /* 0x040ff000000418ff */
[----:B------:R-:W-:Y:S01]  /*8a10*/  HMMA.16816.F32.BF16 R48, R44, R32, RZ ;  /* 0x000000202c30723c */ /* 0x000fe200000418ff */
[----:B--2---:R-:W-:-:S02]  /*8a20*/  F2FP.BF16.F32.PACK_AB R32, R98, R99 ;  /* 0x000000636220723e */ /* 0x004fc400000010ff */
[----:B---3--:R-:W-:-:S05]  /*8a30*/  F2FP.BF16.F32.PACK_AB R33, R85, R86 ;  /* 0x000000565521723e */ /* 0x008fca00000010ff */
[----:B------:R-:W-:Y:S01]  /*8a40*/  HMMA.16816.F32.BF16 R44, R44, R34, RZ ;  /* 0x000000222c2c723c */ /* 0x000fe200000418ff */
[----:B------:R-:W-:Y:S02]  /*8a50*/  F2FP.BF16.F32.PACK_AB R34, R96, R97 ;  /* 0x000000616022723e */ /* 0x000fe400000010ff */
[----:B----4-:R-:W-:-:S07]  /*8a60*/  F2FP.BF16.F32.PACK_AB R35, R83, R84 ;  /* 0x000000545323723e */ /* 0x010fce00000010ff */
        /* <DEDUP_REMOVED lines=11> */
[----:B------:R-:W3:Y:S01]  /*8b20*/  LDSM.16.MT88.4 R56, [R78+0xb000] ;  /* 0x00b000004e38783b */ /* 0x000ee20000004200 */
[----:B------:R-:W-:Y:S01]  /*8b30*/  MUFU.EX2 R95, R95 ;  /* 0x0000005f005f7308 */ /* 0x000fe20000000800 */
[C---:B------:R-:W-:Y:S03]  /*8b40*/  HMMA.16816.F32.BF16 R16, R32.reuse, R52, R16 ;  /* 0x000000342010723c */ /* 0x040fe60000041810 */
[----:B------:R-:W4:Y:S04]  /*8b50*/  MUFU.EX2 R94, R94 ;  /* 0x0000005e005e7308 */ /* 0x000f280000000800 */
[----:B------:R-:W-:Y:S01]  /*8b60*/  MUFU.EX2 R93, R93 ;  /* 0x0000005d005d7308 */ /* 0x000fe20000000800 */
[C---:B------:R-:W-:Y:S01]  /*8b70*/  HMMA.16816.F32.BF16 R12, R32.reuse, R54, R12 ;  /* 0x00000036200c723c */ /* 0x040fe2000004180c */
[----:B------:R-:W3:Y:S02]  /*8b80*/  LDSM.16.MT88.4 R52, [R76+0xb000] ;  /* 0x00b000004c34783b */ /* 0x000ee40000004200 */
[----:B------:R-:W4:Y:S04]  /*8b90*/  MUFU.EX2 R92, R92 ;  /* 0x0000005c005c7308 */ /* 0x000f280000000800 */
[----:B------:R-:W-:Y:S04]  /*8ba0*/  MUFU.EX2 R82, R82 ;  /* 0x0000005200527308 */ /* 0x000fe80000000800 */
[----:B------:R-:W2:Y:S04]  /*8bb0*/  MUFU.EX2 R81, R81 ;  /* 0x0000005100517308 */ /* 0x000ea80000000800 */
[----:B------:R-:W-:Y:S04]  /*8bc0*/  MUFU.EX2 R80, R80 ;  /* 0x0000005000507308 */ /* 0x000fe80000000800 */
[----:B------:R-:W2:Y:S01]  /*8bd0*/  MUFU.EX2 R79, R79 ;  /* 0x0000004f004f7308 */ /* 0x000ea20000000800 */
[C---:B-----5:R-:W-:Y:S08]  /*8be0*/  HMMA.16816.F32.BF16 R8, R32.reuse, R64, R8 ;  /* 0x000000402008723c */ /* 0x060ff00000041808 */
[C---:B------:R-:W-:Y:S08]  /*8bf0*/  HMMA.16816.F32.BF16 R4, R32.reuse, R66, R4 ;  /* 0x000000422004723c */ /* 0x040ff00000041804 */
[C---:B-1----:R-:W-:Y:S08]  /*8c00*/  HMMA.16816.F32.BF16 R48, R32.reuse, R40, R48 ;  /* 0x000000282030723c */ /* 0x042ff00000041830 */
[----:B------:R-:W-:Y:S01]  /*8c10*/  HMMA.16816.F32.BF16 R44, R32, R42, R44 ;  /* 0x0000002a202c723c */ /* 0x000fe2000004182c */
[----:B------:R-:W1:Y:S01]  /*8c20*/  LDSM.16.MT88.4 R40, [R75+0xb000] ;  /* 0x00b000004b28783b */ /* 0x000e620000004200 */
[----:B----4-:R-:W-:-:S02]  /*8c30*/  F2FP.BF16.F32.PACK_AB R32, R94, R95 ;  /* 0x0000005f5e20723e */ /* 0x010fc400000010ff */
[----:B------:R-:W-:Y:S01]  /*8c40*/  F2FP.BF16.F32.PACK_AB R34, R92, R93 ;  /* 0x0000005d5c22723e */ /* 0x000fe200000010ff */
[-CC-:B------:R-:W-:Y:S01]  /*8c50*/  FFMA.FTZ R140, R251, R105.reuse, -R104.reuse ;  /* 0x00000069fb8c7223 */ /* 0x180fe20000010868 */
[----:B--2---:R-:W-:Y:S01]  /*8c60*/  F2FP.BF16.F32.PACK_AB R33, R81, R82 ;  /* 0x000000525121723e */ /* 0x004fe200000010ff */
[-CC-:B------:R-:W-:Y:S01]  /*8c70*/  FFMA.FTZ R139, R247, R105.reuse, -R104.reuse ;  /* 0x00000069f78b7223 */ /* 0x180fe20000010868 */
[----:B------:R-:W-:Y:S01]  /*8c80*/  F2FP.BF16.F32.PACK_AB R35, R79, R80 ;  /* 0x000000504f23723e */ /* 0x000fe200000010ff */
[-CC-:B------:R-:W-:Y:S01]  /*8c90*/  FFMA.FTZ R138, R246, R105.reuse, -R104.reuse ;  /* 0x00000069f68a7223 */ /* 0x180fe20000010868 */
[-C--:B------:R-:W-:Y:S01]  /*8ca0*/  FFMA.FTZ R144, R239, R105.reuse, -R104 ;  /* 0x00000069ef907223 */ /* 0x080fe20000010868 */
[-CC-:B------:R-:W-:Y:S01]  /*8cb0*/  FFMA.FTZ R143, R143, R105.reuse, -R91.reuse ;  /* 0x000000698f8f7223 */ /* 0x180fe2000001085b */
[-CC-:B------:R-:W-:Y:S01]  /*8cc0*/  FFMA.FTZ R142, R142, R105.reuse, -R91.reuse ;  /* 0x000000698e8e7223 */ /* 0x180fe2000001085b */
[-CC-:B------:R-:W-:Y:S01]  /*8cd0*/  FFMA.FTZ R141, R141, R105.reuse, -R91.reuse ;  /* 0x000000698d8d7223 */ /* 0x180fe2000001085b */
[----:B------:R-:W-:Y:S01]  /*8ce0*/  FFMA.FTZ R149, R149, R105, -R91 ;  /* 0x0000006995957223 */ /* 0x000fe2000001085b */
[C---:B------:R-:W-:Y:S01]  /*8cf0*/  HMMA.16816.F32.BF16 R16, R32.reuse, R28, R16 ;  /* 0x0000001c2010723c */ /* 0x040fe20000041810 */
[----:B------:R-:W-:Y:S07]  /*8d00*/  LDSM.16.MT88.4 R64, [R76+0xb800] ;  /* 0x00b800004c40783b */ /* 0x000fee0000004200 */
[C---:B------:R-:W-:Y:S01]  /*8d10*/  HMMA.16816.F32.BF16 R12, R32.reuse, R30, R12 ;  /* 0x0000001e200c723c */ /* 0x040fe2000004180c */
[----:B------:R-:W2:Y:S01]  /*8d20*/  LDSM.16.MT88.4 R28, [R78+0xb800] ;  /* 0x00b800004e1c783b */ /* 0x000ea20000004200 */
[----:B------:R-:W-:Y:S06]  /*8d30*/  MUFU.EX2 R140, R140 ;  /* 0x0000008c008c7308 */ /* 0x000fec0000000800 */
[C---:B---3--:R-:W-:Y:S01]  /*8d40*/  HMMA.16816.F32.BF16 R24, R32.reuse, R56, R24 ;  /* 0x000000382018723c */ /* 0x048fe20000041818 */
[----:B------:R-:W3:Y:S07]  /*8d50*/  MUFU.EX2 R139, R139 ;  /* 0x0000008b008b7308 */ /* 0x000eee0000000800 */
[C---:B------:R-:W-:Y:S01]  /*8d60*/  HMMA.16816.F32.BF16 R20, R32.reuse, R58, R20 ;  /* 0x0000003a2014723c */ /* 0x040fe20000041814 */
[----:B------:R-:W4:Y:S01]  /*8d70*/  LDSM.16.MT88.4 R56, [R77+0xb800] ;  /* 0x00b800004d38783b */ /* 0x000f220000004200 */
[----:B------:R-:W-:Y:S04]  /*8d80*/  MUFU.EX2 R138, R138 ;  /* 0x0000008a008a7308 */ /* 0x000fe80000000800 */
[----:B------:R-:W5:Y:S04]  /*8d90*/  MUFU.EX2 R144, R144 ;  /* 0x0000009000907308 */ /* 0x000f680000000800 */
[----:B------:R-:W-:Y:S04]  /*8da0*/  MUFU.EX2 R143, R143 ;  /* 0x0000008f008f7308 */ /* 0x000fe80000000800 */
[----:B------:R-:W2:Y:S04]  /*8db0*/  MUFU.EX2 R142, R142 ;  /* 0x0000008e008e7308 */ /* 0x000ea80000000800 */
[----:B------:R-:W-:Y:S04]  /*8dc0*/  MUFU.EX2 R141, R141 ;  /* 0x0000008d008d7308 */ /* 0x000fe80000000800 */
[----:B------:R-:W2:Y:S01]  /*8dd0*/  MUFU.EX2 R149, R149 ;  /* 0x0000009500957308 */ /* 0x000ea20000000800 */
[C---:B------:R-:W-:Y:S08]  /*8de0*/  HMMA.16816.F32.BF16 R8, R32.reuse, R52, R8 ;  /* 0x000000342008723c */ /* 0x040ff00000041808 */
[C---:B------:R-:W-:Y:S01]  /*8df0*/  HMMA.16816.F32.BF16 R4, R32.reuse, R54, R4 ;  /* 0x000000362004723c */ /* 0x040fe20000041804 */
[----:B------:R-:W-:Y:S07]  /*8e00*/  LDSM.16.MT88.4 R52, [R78+0xc000] ;  /* 0x00c000004e34783b */ /* 0x000fee0000004200 */
[C---:B-1----:R-:W-:Y:S08]  /*8e10*/  HMMA.16816.F32.BF16 R48, R32.reuse, R40, R48 ;  /* 0x000000282030723c */ /* 0x042ff00000041830 */
[----:B------:R-:W-:Y:S01]  /*8e20*/  HMMA.16816.F32.BF16 R44, R32, R42, R44 ;  /* 0x0000002a202c723c */ /* 0x000fe2000004182c */
[----:B---3--:R-:W-:Y:S01]  /*8e30*/  F2FP.BF16.F32.PACK_AB R32, R139, R140 ;  /* 0x0000008c8b20723e */ /* 0x008fe200000010ff */
[----:B------:R-:W1:Y:S01]  /*8e40*/  LDSM.16.MT88.4 R40, [R75+0xb800] ;  /* 0x00b800004b28783b */ /* 0x000e620000004200 */
[----:B-----5:R-:W-:-:S02]  /*8e50*/  F2FP.BF16.F32.PACK_AB R34, R144, R138 ;  /* 0x0000008a9022723e */ /* 0x020fc400000010ff */
[----:B--2---:R-:W-:Y:S02]  /*8e60*/  F2FP.BF16.F32.PACK_AB R33, R142, R143 ;  /* 0x0000008f8e21723e */ /* 0x004fe400000010ff */
[----:B------:R-:W-:-:S07]  /*8e70*/  F2FP.BF16.F32.PACK_AB R35, R149, R141 ;  /* 0x0000008d9523723e */ /* 0x000fce00000010ff */
        /* <DEDUP_REMOVED lines=9> */
[-CC-:B------:R-:W-:Y:S01]  /*8f10*/  FFMA.FTZ R161, R159, R105.reuse, -R91.reuse ;  /* 0x000000699fa17223 */ /* 0x180fe2000001085b */
[C---:B----4-:R-:W-:Y:S01]  /*8f20*/  HMMA.16816.F32.BF16 R16, R32.reuse, R56, R16 ;  /* 0x000000382010723c */ /* 0x050fe20000041810 */
[-CC-:B------:R-:W-:Y:S01]  /*8f30*/  FFMA.FTZ R218, R218, R105.reuse, -R91.reuse ;  /* 0x00000069dada7223 */ /* 0x180fe2000001085b */
[----:B------:R-:W-:Y:S06]  /*8f40*/  MUFU.EX2 R155, R155 ;  /* 0x0000009b009b7308 */ /* 0x000fec0000000800 */
[C---:B------:R-:W-:Y:S01]  /*8f50*/  HMMA.16816.F32.BF16 R12, R32.reuse, R58, R12 ;  /* 0x0000003a200c723c */ /* 0x040fe2000004180c */
[----:B------:R-:W3:Y:S01]  /*8f60*/  LDSM.16.MT88.4 R56, [R76+0xc000] ;  /* 0x00c000004c38783b */ /* 0x000ee20000004200 */
[----:B------:R-:W4:Y:S04]  /*8f70*/  MUFU.EX2 R154, R154 ;  /* 0x0000009a009a7308 */ /* 0x000f280000000800 */
[----:B------:R-:W-:Y:S04]  /*8f80*/  MUFU.EX2 R158, R158 ;  /* 0x0000009e009e7308 */ /* 0x000fe80000000800 */
[----:B------:R-:W5:Y:S04]  /*8f90*/  MUFU.EX2 R157, R157 ;  /* 0x0000009d009d7308 */ /* 0x000f680000000800 */
[----:B------:R-:W-:Y:S04]  /*8fa0*/  MUFU.EX2 R156, R156 ;  /* 0x0000009c009c7308 */ /* 0x000fe80000000800 */
[----:B------:R-:W2:Y:S04]  /*8fb0*/  MUFU.EX2 R160, R160 ;  /* 0x000000a000a07308 */ /* 0x000ea80000000800 */
[----:B------:R-:W-:Y:S04]  /*8fc0*/  MUFU.EX2 R159, R218 ;  /* 0x000000da009f7308 */ /* 0x000fe80000000800 */
[----:B------:R-:W3:Y:S01]  /*8fd0*/  MUFU.EX2 R161, R161 ;  /* 0x000000a100a17308 */ /* 0x000ee20000000800 */
[C---:B------:R-:W-:Y:S08]  /*8fe0*/  HMMA.16816.F32.BF16 R8, R32.reuse, R64, R8 ;  /* 0x000000402008723c */ /* 0x040ff00000041808 */
[C---:B------:R-:W-:Y:S01]  /*8ff0*/  HMMA.16816.F32.BF16 R4, R32.reuse, R66, R4 ;  /* 0x000000422004723c */ /* 0x040fe20000041804 */
[-C--:B------:R-:W-:Y:S01]  /*9000*/  FFMA.FTZ R175, R175, R105.reuse, -R104 ;  /* 0x00000069afaf7223 */ /* 0x080fe20000010868 */
[----:B------:R-:W-:Y:S01]  /*9010*/  FFMA.FTZ R179, R179, R105, -R91 ;  /* 0x00000069b3b37223 */ /* 0x000fe2000001085b */
[----:B------:R-:W-:Y:S05]  /*9020*/  LDSM.16.MT88.4 R64, [R76+0xc800] ;  /* 0x00c800004c40783b */ /* 0x000fea0000004200 */
[C---:B-1----:R-:W-:Y:S08]  /*9030*/  HMMA.16816.F32.BF16 R48, R32.reuse, R40, R48 ;  /* 0x000000282030723c */ /* 0x042ff00000041830 */
[----:B------:R-:W-:Y:S01]  /*9040*/  HMMA.16816.F32.BF16 R44, R32, R42, R44 ;  /* 0x0000002a202c723c */ /* 0x000fe2000004182c */
[----:B------:R-:W1:Y:S01]  /*9050*/  LDSM.16.MT88.4 R40, [R75+0xc000] ;  /* 0x00c000004b28783b */ /* 0x000e620000004200 */
[----:B----4-:R-:W-:-:S02]  /*9060*/  F2FP.BF16.F32.PACK_AB R32, R154, R155 ;  /* 0x0000009b9a20723e */ /* 0x010fc400000010ff */
[----:B-----5:R-:W-:Y:S02]  /*9070*/  F2FP.BF16.F32.PACK_AB R34, R157, R158 ;  /* 0x0000009e9d22723e */ /* 0x020fe400000010ff */
[----:B--2---:R-:W-:Y:S02]  /*9080*/  F2FP.BF16.F32.PACK_AB R33, R160, R156 ;  /* 0x0000009ca021723e */ /* 0x004fe400000010ff */
[----:B---3--:R-:W-:-:S07]  /*9090*/  F2FP.BF16.F32.PACK_AB R35, R161, R159 ;  /* 0x0000009fa123723e */ /* 0x008fce00000010ff */
[C---:B------:R-:W-:Y:S08]  /*90a0*/  HMMA.16816.F32.BF16 R16, R32.reuse, R28, R16 ;  /* 0x0000001c2010723c */ /* 0x040ff00000041810 */
[C---:B------:R-:W-:Y:S01]  /*90b0*/  HMMA.16816.F32.BF16 R12, R32.reuse, R30, R12 ;  /* 0x0000001e200c723c */ /* 0x040fe2000004180c */
[----:B------:R-:W2:Y:S07]  /*90c0*/  LDSM.16.MT88.4 R28, [R78+0xc800] ;  /* 0x00c800004e1c783b */ /* 0x000eae0000004200 */
        /* <DEDUP_REMOVED lines=15> */
[----:B------:R1:W2:Y:S04]  /*91c0*/  MUFU.EX2 R176, R56 ;  /* 0x0000003800b07308 */ /* 0x0002a80000000800 */
[----:B------:R-:W2:Y:S01]  /*91d0*/  MUFU.EX2 R175, R175 ;  /* 0x000000af00af7308 */ /* 0x000ea20000000800 */
[----:B---3--:R-:W3:Y:S01]  /*91e0*/  LDSM.16.MT88.4 R52, [R77+0xc800] ;  /* 0x00c800004d34783b */ /* 0x008ee20000004200 */
[----:B------:R-:W-:Y:S01]  /*91f0*/  HMMA.16816.F32.BF16 R4, R32, R58, R4 ;  /* 0x0000003a2004723c */ /* 0x000fe20000041804 */
[----:B------:R-:W-:-:S02]  /*9200*/  FFMA.FTZ R190, R184, R105, -R104 ;  /* 0x00000069b8be7223 */ /* 0x000fc40000010868 */
[----:B-1----:R-:W-:Y:S05]  /*9210*/  LDSM.16.MT88.4 R56, [R78+0xd000] ;  /* 0x00d000004e38783b */ /* 0x002fea0000004200 */
[C---:B------:R-:W-:Y:S08]  /*9220*/  HMMA.16816.F32.BF16 R48, R32.reuse, R40, R48 ;  /* 0x000000282030723c */ /* 0x040ff00000041830 */
[----:B------:R-:W-:Y:S01]  /*9230*/  HMMA.16816.F32.BF16 R44, R32, R42, R44 ;  /* 0x0000002a202c723c */ /* 0x000fe2000004182c */
[----:B-----5:R-:W-:Y:S01]  /*9240*/  F2FP.BF16.F32.PACK_AB R32, R173, R174 ;  /* 0x000000aead20723e */ /* 0x020fe200000010ff */
[----:B------:R-:W1:Y:S01]  /*9250*/  LDSM.16.MT88.4 R40, [R75+0xc800] ;  /* 0x00c800004b28783b */ /* 0x000e620000004200 */
[----:B----4-:R-:W-:-:S02]  /*9260*/  F2FP.BF16.F32.PACK_AB R34, R178, R172 ;  /* 0x000000acb222723e */ /* 0x010fc400000010ff */
[----:B--2---:R-:W-:Y:S02]  /*9270*/  F2FP.BF16.F32.PACK_AB R33, R176, R177 ;  /* 0x000000b1b021723e */ /* 0x004fe400000010ff */
[----:B------:R-:W-:-:S07]  /*9280*/  F2FP.BF16.F32.PACK_AB R35, R179, R175 ;  /* 0x000000afb323723e */ /* 0x000fce00000010ff */
[----:B------:R-:W-:Y:S01]  /*9290*/  HMMA.16816.F32.BF16 R24, R32, R28, R24 ;  /* 0x0000001c2018723c */ /* 0x000fe20000041818 */
[----:B------:R-:W-:-:S04]  /*92a0*/  FFMA.FTZ R28, R185, R105, -R104 ;  /* 0x00000069b91c7223 */ /* 0x000fc80000010868 */
[----:B------:R2:W-:Y:S03]  /*92b0*/  MUFU.EX2 R184, R28 ;  /* 0x0000001c00b87308 */ /* 0x0005e60000000800 */
[C---:B------:R-:W-:Y:S01]  /*92c0*/  HMMA.16816.F32.BF16 R20, R32.reuse, R30, R20 ;  /* 0x0000001e2014723c */ /* 0x040fe20000041814 */
[-C--:B------:R-:W-:Y:S01]  /*92d0*/  FFMA.FTZ R189, R189, R105.reuse, -R104 ;  /* 0x00000069bdbd7223 */ /* 0x080fe20000010868 */
[-CC-:B------:R-:W-:Y:S01]  /*92e0*/  FFMA.FTZ R195, R195, R105.reuse, -R91.reuse ;  /* 0x00000069c3c37223 */ /* 0x180fe2000001085b */
[----:B--2---:R-:W2:Y:S05]  /*92f0*/  LDSM.16.MT88.4 R28, [R77+0xd000] ;  /* 0x00d000004d1c783b */ /* 0x004eaa0000004200 */
        /* <DEDUP_REMOVED lines=9> */
[-CC-:B-1----:R-:W-:Y:S01]  /*9390*/  FFMA.FTZ R195, R192, R105.reuse, -R91.reuse ;  /* 0x00000069c0c37223 */ /* 0x182fe2000001085b */
[----:B------:R-:W-:Y:S04]  /*93a0*/  MUFU.EX2 R190, R190 ;  /* 0x000000be00be7308 */ /* 0x000fe80000000800 */
[----:B------:R-:W1:Y:S04]  /*93b0*/  MUFU.EX2 R189, R189 ;  /* 0x000000bd00bd7308 */ /* 0x000e680000000800 */
[----:B------:R-:W4:Y:S04]  /*93c0*/  MUFU.EX2 R188, R188 ;  /* 0x000000bc00bc7308 */ /* 0x000f280000000800 */
[----:B------:R5:W-:Y:S04]  /*93d0*/  MUFU.EX2 R192, R64 ;  /* 0x0000004000c07308 */ /* 0x000be80000000800 */
[----:B------:R-:W2:Y:S01]  /*93e0*/  MUFU.EX2 R195, R195 ;  /* 0x000000c300c37308 */ /* 0x000ea20000000800 */
        /* <DEDUP_REMOVED lines=8> */
[----:B-1----:R-:W-:-:S02]  /*9470*/  F2FP.BF16.F32.PACK_AB R34, R189, R190 ;  /* 0x000000bebd22723e */ /* 0x002fc400000010ff */
[----:B----4-:R-:W-:Y:S02]  /*9480*/  F2FP.BF16.F32.PACK_AB R33, R193, R188 ;  /* 0x000000bcc121723e */ /* 0x010fe400000010ff */
[----:B--2---:R-:W-:-:S07]  /*9490*/  F2FP.BF16.F32.PACK_AB R35, R195, R192 ;  /* 0x000000c0c323723e */ /* 0x004fce00000010ff */
        /* <DEDUP_REMOVED lines=67> */
[C---:B------:R-:W-:Y:S08]  /*98d0*/  HMMA.16816.F32.BF16 R24, R40.reuse, R32, R24 ;  /* 0x000000202818723c */ /* 0x040ff00000041818 */
[----:B------:R-:W-:Y:S01]  /*98e0*/  HMMA.16816.F32.BF16 R20, R40, R34, R20 ;  /* 0x000000222814723c */ /* 0x000fe20000041814 */
[----:B------:R-:W4:Y:S01]  /*98f0*/  LDSM.16.MT88.4 R32, [R78+0xe800] ;  /* 0x00e800004e20783b */ /* 0x000f220000004200 */
[----:B-1----:R-:W-:-:S02]  /*9900*/  FFMA.FTZ R28, R186, R105, -R104 ;  /* 0x00000069ba1c7223 */ /* 0x002fc40000010868 */
[----:B------:R-:W-:Y:S04]  /*9910*/  MUFU.EX2 R186, R29 ;  /* 0x0000001d00ba7308 */ /* 0x000fe80000000800 */
[C---:B---3--:R-:W-:Y:S01]  /*9920*/  HMMA.16816.F32.BF16 R8, R40.reuse, R56, R8 ;  /* 0x000000382808723c */ /* 0x048fe20000041808 */
[-CC-:B------:R-:W-:Y:S02]  /*9930*/  FFMA.FTZ R56, R183, R105.reuse, -R91.reuse ;  /* 0x00000069b7387223 */ /* 0x180fe4000001085b */
[----:B------:R1:W3:Y:S05]  /*9940*/  MUFU.EX2 R183, R28 ;  /* 0x0000001c00b77308 */ /* 0x0002ea0000000800 */
[----:B------:R-:W-:Y:S01]  /*9950*/  HMMA.16816.F32.BF16 R12, R40, R30, R12 ;  /* 0x0000001e280c723c */ /* 0x000fe2000004180c */
[----:B-1----:R-:W1:Y:S01]  /*9960*/  LDSM.16.MT88.4 R28, [R77+0xe800] ;  /* 0x00e800004d1c783b */ /* 0x002e620000004200 */
[----:B------:R5:W-:Y:S01]  /*9970*/  MUFU.EX2 R191, R194 ;  /* 0x000000c200bf7308 */ /* 0x000be20000000800 */
[----:B------:R-:W-:-:S03]  /*9980*/  FFMA.FTZ R57, R182, R105, -R91 ;  /* 0x00000069b6397223 */ /* 0x000fc6000001085b */
[----:B------:R2:W-:Y:S01]  /*9990*/  MUFU.EX2 R182, R56 ;  /* 0x0000003800b67308 */ /* 0x0005e20000000800 */
[-CC-:B-----5:R-:W-:Y:S01]  /*99a0*/  FFMA.FTZ R194, R180, R105.reuse, -R91.reuse ;  /* 0x00000069b4c27223 */ /* 0x1a0fe2000001085b */
[----:B--2---:R-:W-:Y:S02]  /*99b0*/  FFMA.FTZ R56, R181, R105, -R91 ;  /* 0x00000069b5387223 */ /* 0x004fe4000001085b */
[----:B------:R-:W2:Y:S04]  /*99c0*/  MUFU.EX2 R181, R57 ;  /* 0x0000003900b57308 */ /* 0x000ea80000000800 */
[----:B------:R5:W-:Y:S04]  /*99d0*/  MUFU.EX2 R180, R56 ;  /* 0x0000003800b47308 */ /* 0x000be80000000800 */
[----:B------:R-:W4:Y:S01]  /*99e0*/  MUFU.EX2 R194, R194 ;  /* 0x000000c200c27308 */ /* 0x000f220000000800 */
[----:B------:R-:W-:Y:S01]  /*99f0*/  HMMA.16816.F32.BF16 R4, R40, R58, R4 ;  /* 0x0000003a2804723c */ /* 0x000fe20000041804 */
[----:B---3--:R-:W-:-:S02]  /*9a00*/  F2FP.BF16.F32.PACK_AB R58, R183, R186 ;  /* 0x000000bab73a723e */ /* 0x008fc400000010ff */
[----:B--2---:R-:W-:-:S05]  /*9a10*/  F2FP.BF16.F32.PACK_AB R57, R181, R182 ;  /* 0x000000b6b539723e */ /* 0x004fca00000010ff */
[----:B------:R-:W-:Y:S01]  /*9a20*/  HMMA.16816.F32.BF16 R48, R40, R52, R48 ;  /* 0x000000342830723c */ /* 0x000fe20000041830 */
[----:B-----5:R-:W-:Y:S02]  /*9a30*/  F2FP.BF16.F32.PACK_AB R56, R187, R191 ;  /* 0x000000bfbb38723e */ /* 0x020fe400000010ff */
[----:B----4-:R-:W-:-:S05]  /*9a40*/  F2FP.BF16.F32.PACK_AB R59, R194, R180 ;  /* 0x000000b4c23b723e */ /* 0x010fca00000010ff */
[----:B------:R-:W-:Y:S01]  /*9a50*/  HMMA.16816.F32.BF16 R44, R40, R54, R44 ;  /* 0x00000036282c723c */ /* 0x000fe2000004182c */
[----:B------:R-:W2:Y:S01]  /*9a60*/  LDSM.16.MT88.4 R52, [R75+0xe800] ;  /* 0x00e800004b34783b */ /* 0x000ea20000004200 */
[----:B------:R-:W-:-:S03]  /*9a70*/  FFMA.FTZ R171, R171, R105, -R104 ;  /* 0x00000069abab7223 */ /* 0x000fc60000010868 */
[----:B------:R-:W-:Y:S03]  /*9a80*/  LDSM.16.MT88.4 R40, [R78+0xf000] ;  /* 0x00f000004e28783b */ /* 0x000fe60000004200 */
[C---:B------:R-:W-:Y:S08]  /*9a90*/  HMMA.16816.F32.BF16 R24, R56.reuse, R32, R24 ;  /* 0x000000203818723c */ /* 0x040ff00000041818 */
[C---:B------:R-:W-:Y:S01]  /*9aa0*/  HMMA.16816.F32.BF16 R20, R56.reuse, R34, R20 ;  /* 0x000000223814723c */ /* 0x040fe20000041814 */
[----:B------:R-:W3:Y:S07]  /*9ab0*/  LDSM.16.MT88.4 R32, [R77+0xf000] ;  /* 0x00f000004d20783b */ /* 0x000eee0000004200 */
[----:B-1----:R-:W-:Y:S01]  /*9ac0*/  HMMA.16816.F32.BF16 R16, R56, R28, R16 ;  /* 0x0000001c3810723c */ /* 0x002fe20000041810 */
[-CC-:B------:R-:W-:Y:S01]  /*9ad0*/  FFMA.FTZ R29, R170, R105.reuse, -R104.reuse ;  /* 0x00000069aa1d7223 */ /* 0x180fe20000010868 */
[----:B------:R-:W-:-:S03]  /*9ae0*/  FFMA.FTZ R28, R169, R105, -R104 ;  /* 0x00000069a91c7223 */ /* 0x000fc60000010868 */
[----:B------:R1:W-:Y:S03]  /*9af0*/  MUFU.EX2 R169, R29 ;  /* 0x0000001d00a97308 */ /* 0x0003e60000000800 */
[C---:B------:R-:W-:Y:S01]  /*9b00*/  HMMA.16816.F32.BF16 R12, R56.reuse, R30, R12 ;  /* 0x0000001e380c723c */ /* 0x040fe2000004180c */
[-C--:B------:R-:W-:Y:S02]  /*9b10*/  FFMA.FTZ R30, R168, R105.reuse, -R104 ;  /* 0x00000069a81e7223 */ /* 0x080fe40000010868 */
[----:B------:R4:W-:Y:S05]  /*9b20*/  MUFU.EX2 R168, R28 ;  /* 0x0000001c00a87308 */ /* 0x0009ea0000000800 */
[----:B------:R-:W-:Y:S01]  /*9b30*/  HMMA.16816.F32.BF16 R8, R56, R64, R8 ;  /* 0x000000403808723c */ /* 0x000fe20000041808 */
[-CC-:B-1----:R-:W-:Y:S01]  /*9b40*/  FFMA.FTZ R29, R165, R105.reuse, -R91.reuse ;  /* 0x00000069a51d7223 */ /* 0x182fe2000001085b */
[-CC-:B------:R-:W-:Y:S01]  /*9b50*/  FFMA.FTZ R64, R163, R105.reuse, -R91.reuse ;  /* 0x00000069a3407223 */ /* 0x180fe2000001085b */
[-CC-:B----4-:R-:W-:Y:S01]  /*9b60*/  FFMA.FTZ R28, R164, R105.reuse, -R91.reuse ;  /* 0x00000069a41c7223 */ /* 0x190fe2000001085b */
[----:B------:R1:W4:Y:S04]  /*9b70*/  MUFU.EX2 R170, R171 ;  /* 0x000000ab00aa7308 */ /* 0x0003280000000800 */
[----:B------:R-:W5:Y:S04]  /*9b80*/  MUFU.EX2 R165, R30 ;  /* 0x0000001e00a57308 */ /* 0x000f680000000800 */
[----:B------:R-:W-:Y:S04]  /*9b90*/  MUFU.EX2 R164, R29 ;  /* 0x0000001d00a47308 */ /* 0x000fe80000000800 */
[----:B------:R2:W3:Y:S01]  /*9ba0*/  MUFU.EX2 R163, R28 ;  /* 0x0000001c00a37308 */ /* 0x0004e20000000800 */
[----:B-1----:R-:W-:-:S03]  /*9bb0*/  FFMA.FTZ R171, R162, R105, -R91 ;  /* 0x00000069a2ab7223 */ /* 0x002fc6000001085b */
[----:B------:R-:W-:Y:S04]  /*9bc0*/  MUFU.EX2 R162, R64 ;  /* 0x0000004000a27308 */ /* 0x000fe80000000800 */
[----:B------:R-:W1:Y:S01]  /*9bd0*/  MUFU.EX2 R171, R171 ;  /* 0x000000ab00ab7308 */ /* 0x000e620000000800 */
[----:B--2---:R-:W2:Y:S01]  /*9be0*/  LDSM.16.MT88.4 R28, [R76+0xf000] ;  /* 0x00f000004c1c783b */ /* 0x004ea20000004200 */
[C---:B------:R-:W-:Y:S08]  /*9bf0*/  HMMA.16816.F32.BF16 R4, R56.reuse, R66, R4 ;  /* 0x000000423804723c */ /* 0x040ff00000041804 */
[C---:B------:R-:W-:Y:S08]  /*9c00*/  HMMA.16816.F32.BF16 R48, R56.reuse, R52, R48 ;  /* 0x000000343830723c */ /* 0x040ff00000041830 */
[----:B------:R-:W-:Y:S01]  /*9c10*/  HMMA.16816.F32.BF16 R44, R56, R54, R44 ;  /* 0x00000036382c723c */ /* 0x000fe2000004182c */
[----:B------:R-:W2:Y:S01]  /*9c20*/  LDSM.16.MT88.4 R52, [R75+0xf000] ;  /* 0x00f000004b34783b */ /* 0x000ea20000004200 */
[----:B----4-:R-:W-:-:S02]  /*9c30*/  F2FP.BF16.F32.PACK_AB R56, R169, R170 ;  /* 0x000000aaa938723e */ /* 0x010fc400000010ff */
[----:B-----5:R-:W-:Y:S02]  /*9c40*/  F2FP.BF16.F32.PACK_AB R58, R165, R168 ;  /* 0x000000a8a53a723e */ /* 0x020fe400000010ff */
[----:B---3--:R-:W-:Y:S02]  /*9c50*/  F2FP.BF16.F32.PACK_AB R57, R163, R164 ;  /* 0x000000a4a339723e */ /* 0x008fe400000010ff */
[----:B-1----:R-:W-:-:S07]  /*9c60*/  F2FP.BF16.F32.PACK_AB R59, R171, R162 ;  /* 0x000000a2ab3b723e */ /* 0x002fce00000010ff */
[C---:B------:R-:W-:Y:S08]  /*9c70*/  HMMA.16816.F32.BF16 R16, R56.reuse, R32, R16 ;  /* 0x000000203810723c */ /* 0x040ff00000041810 */
[----:B------:R-:W-:Y:S01]  /*9c80*/  HMMA.16816.F32.BF16 R12, R56, R34, R12 ;  /* 0x00000022380c723c */ /* 0x000fe2000004180c */
[----:B------:R-:W1:Y:S01]  /*9c90*/  LDSM.16.MT88.4 R32, [R78+0xf800] ;  /* 0x00f800004e20783b */ /* 0x000e620000004200 */
[-CC-:B------:R-:W-:Y:S01]  /*9ca0*/  FFMA.FTZ R213, R153, R105.reuse, -R104.reuse ;  /* 0x0000006999d57223 */ /* 0x180fe20000010868 */
[----:B------:R-:W-:-:S05]  /*9cb0*/  FFMA.FTZ R153, R152, R105, -R104 ;  /* 0x0000006998997223 */ /* 0x000fca0000010868 */
[----:B------:R-:W-:Y:S01]  /*9cc0*/  HMMA.16816.F32.BF16 R24, R56, R40, R24 ;  /* 0x000000283818723c */ /* 0x000fe20000041818 */
[-CC-:B------:R-:W-:Y:S01]  /*9cd0*/  FFMA.FTZ R152, R151, R105.reuse, -R104.reuse ;  /* 0x0000006997987223 */ /* 0x180fe20000010868 */
[----:B------:R-:W-:-:S06]  /*9ce0*/  FFMA.FTZ R212, R150, R105, -R104 ;  /* 0x0000006996d47223 */ /* 0x000fcc0000010868 */
[----:B------:R-:W-:Y:S01]  /*9cf0*/  HMMA.16816.F32.BF16 R20, R56, R42, R20 ;  /* 0x0000002a3814723c */ /* 0x000fe20000041814 */
[----:B------:R-:W3:Y:S01]  /*9d00*/  LDSM.16.MT88.4 R40, [R77+0xf800] ;  /* 0x00f800004d28783b */ /* 0x000ee20000004200 */
[-CC-:B------:R-:W-:Y:S01]  /*9d10*/  FFMA.FTZ R214, R145, R105.reuse, -R91.reuse ;  /* 0x0000006991d67223 */ /* 0x180fe2000001085b */
[----:B------:R-:W-:-:S05]  /*9d20*/  FFMA.FTZ R148, R148, R105, -R91 ;  /* 0x0000006994947223 */ /* 0x000fca000001085b */
[C---:B--2---:R-:W-:Y:S01]  /*9d30*/  HMMA.16816.F32.BF16 R8, R56.reuse, R28, R8 ;  /* 0x0000001c3808723c */ /* 0x044fe20000041808 */
[-CC-:B------:R-:W-:Y:S01]  /*9d40*/  FFMA.FTZ R29, R147, R105.reuse, -R91.reuse ;  /* 0x00000069931d7223 */ /* 0x180fe2000001085b */
[----:B------:R-:W-:Y:S01]  /*9d50*/  FFMA.FTZ R28, R146, R105, -R91 ;  /* 0x00000069921c7223 */ /* 0x000fe2000001085b */
[----:B------:R-:W-:Y:S04]  /*9d60*/  MUFU.EX2 R213, R213 ;  /* 0x000000d500d57308 */ /* 0x000fe80000000800 */
[----:B------:R-:W-:Y:S01]  /*9d70*/  MUFU.EX2 R146, R29 ;  /* 0x0000001d00927308 */ /* 0x000fe20000000800 */
[C---:B------:R-:W-:Y:S03]  /*9d80*/  HMMA.16816.F32.BF16 R4, R56.reuse, R30, R4 ;  /* 0x0000001e3804723c */ /* 0x040fe60000041804 */
[----:B------:R2:W-:Y:S04]  /*9d90*/  MUFU.EX2 R145, R28 ;  /* 0x0000001c00917308 */ /* 0x0005e80000000800 */
[----:B------:R-:W4:Y:S04]  /*9da0*/  MUFU.EX2 R153, R153 ;  /* 0x0000009900997308 */ /* 0x000f280000000800 */
[----:B------:R-:W-:Y:S04]  /*9db0*/  MUFU.EX2 R152, R152 ;  /* 0x0000009800987308 */ /* 0x000fe80000000800 */
[----:B------:R-:W5:Y:S01]  /*9dc0*/  MUFU.EX2 R212, R212 ;  /* 0x000000d400d47308 */ /* 0x000f620000000800 */
[----:B--2---:R-:W2:Y:S03]  /*9dd0*/  LDSM.16.MT88.4 R28, [R76+0xf800] ;  /* 0x00f800004c1c783b */ /* 0x004ea60000004200 */
[----:B------:R-:W1:Y:S04]  /*9de0*/  MUFU.EX2 R147, R148 ;  /* 0x0000009400937308 */ /* 0x000e680000000800 */
[----:B------:R-:W3:Y:S01]  /*9df0*/  MUFU.EX2 R214, R214 ;  /* 0x000000d600d67308 */ /* 0x000ee20000000800 */
[----:B------:R-:W-:Y:S01]  /*9e00*/  HMMA.16816.F32.BF16 R48, R56, R52, R48 ;  /* 0x000000343830723c */ /* 0x000fe20000041830 */
[----:B----4-:R-:W-:Y:S01]  /*9e10*/  F2FP.BF16.F32.PACK_AB R52, R153, R213 ;  /* 0x000000d59934723e */ /* 0x010fe200000010ff */
[----:B------:R-:W-:-:S06]  /*9e20*/  FADD.FTZ R102, R103, R102 ;  /* 0x0000006667667221 */ /* 0x000fcc0000010000 */
[----:B------:R-:W-:Y:S01]  /*9e30*/  HMMA.16816.F32.BF16 R44, R56, R54, R44 ;  /* 0x00000036382c723c */ /* 0x000fe2000004182c */
[----:B-----5:R-:W-:Y:S02]  /*9e40*/  F2FP.BF16.F32.PACK_AB R54, R212, R152 ;  /* 0x00000098d436723e */ /* 0x020fe400000010ff */
[----:B-1----:R-:W-:Y:S01]  /*9e50*/  F2FP.BF16.F32.PACK_AB R53, R146, R147 ;  /* 0x000000939235723e */ /* 0x002fe200000010ff */
[----:B------:R-:W-:Y:S01]  /*9e60*/  FADD.FTZ R89, R90, R89 ;  /* 0x000000595a597221 */ /* 0x000fe20000010000 */
[----:B---3--:R-:W-:Y:S01]  /*9e70*/  F2FP.BF16.F32.PACK_AB R55, R214, R145 ;  /* 0x00000091d637723e */ /* 0x008fe200000010ff */
[----:B------:R-:W-:Y:S01]  /*9e80*/  FADD.FTZ R102, R101, R102 ;  /* 0x0000006665667221 */ /* 0x000fe20000010000 */
[-C--:B------:R-:W-:Y:S01]  /*9e90*/  FFMA.FTZ R64, R121, R105.reuse, -R91 ;  /* 0x0000006979407223 */ /* 0x080fe2000001085b */
[----:B------:R-:W-:Y:S01]  /*9ea0*/  FADD.FTZ R89, R88, R89 ;  /* 0x0000005958597221 */ /* 0x000fe20000010000 */
[-CC-:B------:R-:W-:Y:S01]  /*9eb0*/  FFMA.FTZ R215, R136, R105.reuse, -R104.reuse ;  /* 0x0000006988d77223 */ /* 0x180fe20000010868 */
[----:B------:R-:W-:Y:S01]  /*9ec0*/  FFMA.FTZ R137, R137, R105, -R104 ;  /* 0x0000006989897223 */ /* 0x000fe20000010868 */
[----:B------:R-:W-:Y:S01]  /*9ed0*/  LDSM.16.MT88.4 R56, [R78+0x10000] ;  /* 0x010000004e38783b */ /* 0x000fe20000004200 */
[----:B------:R-:W-:Y:S01]  /*9ee0*/  HMMA.16816.F32.BF16 R24, R52, R32, R24 ;  /* 0x000000203418723c */ /* 0x000fe20000041818 */
[----:B------:R-:W-:Y:S01]  /*9ef0*/  FADD.FTZ R102, R100, R102 ;  /* 0x0000006664667221 */ /* 0x000fe20000010000 */
[----:B------:R-:W-:-:S06]  /*9f00*/  FADD.FTZ R89, R87, R89 ;  /* 0x0000005957597221 */ /* 0x000fcc0000010000 */
        /* <DEDUP_REMOVED lines=8> */
[----:B------:R-:W3:Y:S01]  /*9f90*/  LDSM.16.MT88.4 R40, [R77+0x10000] ;  /* 0x010000004d28783b */ /* 0x000ee20000004200 */
[----:B------:R-:W-:Y:S01]  /*9fa0*/  FADD.FTZ R98, R97, R98 ;  /* 0x0000006261627221 */ /* 0x000fe20000010000 */
[----:B------:R-:W-:Y:S01]  /*9fb0*/  FADD.FTZ R84, R84, R86 ;  /* 0x0000005654547221 */ /* 0x000fe20000010000 */
[-C--:B------:R-:W-:Y:S01]  /*9fc0*/  FFMA.FTZ R136, R135, R105.reuse, -R104 ;  /* 0x0000006987887223 */ /* 0x080fe20000010868 */
[----:B------:R-:W-:-:S03]  /*9fd0*/  FFMA.FTZ R216, R118, R105, -R91 ;  /* 0x0000006976d87223 */ /* 0x000fc6000001085b */
[----:B--2---:R-:W-:Y:S01]  /*9fe0*/  HMMA.16816.F32.BF16 R8, R52, R28, R8 ;  /* 0x0000001c3408723c */ /* 0x004fe20000041808 */
[-CC-:B------:R-:W-:Y:S01]  /*9ff0*/  FFMA.FTZ R29, R120, R105.reuse, -R91.reuse ;  /* 0x00000069781d7223 */ /* 0x180fe2000001085b */
[----:B------:R-:W-:Y:S01]  /*a000*/  FADD.FTZ R98, R96, R98 ;  /* 0x0000006260627221 */ /* 0x000fe20000010000 */
[----:B------:R2:W-:Y:S01]  /*a010*/  MUFU.EX2 R120, R64 ;  /* 0x0000004000787308 */ /* 0x0005e20000000800 */
[----:B------:R-:W-:Y:S01]  /*a020*/  FADD.FTZ R84, R83, R84 ;  /* 0x0000005453547221 */ /* 0x000fe20000010000 */
[-C--:B------:R-:W-:Y:S01]  /*a030*/  FFMA.FTZ R134, R134, R105.reuse, -R104 ;  /* 0x0000006986867223 */ /* 0x080fe20000010868 */
[----:B------:R-:W-:Y:S01]  /*a040*/  FFMA.FTZ R28, R119, R105, -R91 ;  /* 0x00000069771c7223 */ /* 0x000fe2000001085b */
[----:B------:R-:W-:Y:S01]  /*a050*/  FADD.FTZ R95, R95, R98 ;  /* 0x000000625f5f7221 */ /* 0x000fe20000010000 */
[----:B------:R-:W-:Y:S01]  /*a060*/  FADD.FTZ R82, R82, R84 ;  /* 0x0000005452527221 */ /* 0x000fe20000010000 */
[----:B------:R-:W-:Y:S01]  /*a070*/  MUFU.EX2 R137, R137 ;  /* 0x0000008900897308 */ /* 0x000fe20000000800 */
[----:B--2---:R-:W2:Y:S03]  /*a080*/  LDSM.16.MT88.4 R64, [R76+0x10000] ;  /* 0x010000004c40783b */ /* 0x004ea60000004200 */
[----:B------:R-:W4:Y:S01]  /*a090*/  MUFU.EX2 R215, R215 ;  /* 0x000000d700d77308 */ /* 0x000f220000000800 */
[----:B------:R-:W-:Y:S01]  /*a0a0*/  FADD.FTZ R95, R94, R95 ;  /* 0x0000005f5e5f7221 */ /* 0x000fe20000010000 */
[----:B------:R-:W-:-:S02]  /*a0b0*/  FADD.FTZ R82, R81, R82 ;  /* 0x0000005251527221 */ /* 0x000fc40000010000 */
[----:B------:R-:W-:Y:S04]  /*a0c0*/  MUFU.EX2 R136, R136 ;  /* 0x0000008800887308 */ /* 0x000fe80000000800 */
[----:B------:R-:W-:Y:S04]  /*a0d0*/  MUFU.EX2 R121, R134 ;  /* 0x0000008600797308 */ /* 0x000fe80000000800 */
[----:B------:R-:W5:Y:S04]  /*a0e0*/  MUFU.EX2 R119, R29 ;  /* 0x0000001d00777308 */ /* 0x000f680000000800 */
[----:B------:R1:W-:Y:S04]  /*a0f0*/  MUFU.EX2 R118, R28 ;  /* 0x0000001c00767308 */ /* 0x0003e80000000800 */
[----:B------:R-:W3:Y:S01]  /*a100*/  MUFU.EX2 R216, R216 ;  /* 0x000000d800d87308 */ /* 0x000ee20000000800 */
[----:B------:R-:W-:Y:S01]  /*a110*/  FADD.FTZ R93, R93, R95 ;  /* 0x0000005f5d5d7221 */ /* 0x000fe20000010000 */
[----:B------:R-:W-:-:S03]  /*a120*/  FADD.FTZ R80, R80, R82 ;  /* 0x0000005250507221 */ /* 0x000fc60000010000 */
[----:B------:R-:W-:Y:S01]  /*a130*/  FADD.FTZ R93, R92, R93 ;  /* 0x0000005d5c5d7221 */ /* 0x000fe20000010000 */
[----:B------:R-:W-:Y:S01]  /*a140*/  FADD.FTZ R80, R79, R80 ;  /* 0x000000504f507221 */ /* 0x000fe20000010000 */
[----:B------:R-:W-:Y:S02]  /*a150*/  HMMA.16816.F32.BF16 R4, R52, R30, R4 ;  /* 0x0000001e3404723c */ /* 0x000fe40000041804 */
[----:B------:R-:W-:Y:S01]  /*a160*/  FADD.FTZ R140, R140, R93 ;  /* 0x0000005d8c8c7221 */ /* 0x000fe20000010000 */
[----:B-1----:R-:W1:Y:S01]  /*a170*/  LDSM.16.MT88.4 R28, [R75+0x10000] ;  /* 0x010000004b1c783b */ /* 0x002e620000004200 */
[----:B------:R-:W-:-:S04]  /*a180*/  FADD.FTZ R143, R143, R80 ;  /* 0x000000508f8f7221 */ /* 0x000fc80000010000 */
[----:B------:R-:W-:Y:S01]  /*a190*/  HMMA.16816.F32.BF16 R48, R52, R32, R48 ;  /* 0x000000203430723c */ /* 0x000fe20000041830 */
[----:B----4-:R-:W-:Y:S02]  /*a1a0*/  F2FP.BF16.F32.PACK_AB R32, R215, R137 ;  /* 0x00000089d720723e */ /* 0x010fe400000010ff */
[----:B-----5:R-:W-:-:S05]  /*a1b0*/  F2FP.BF16.F32.PACK_AB R33, R119, R120 ;  /* 0x000000787721723e */ /* 0x020fca00000010ff */
[----:B------:R-:W-:Y:S01]  /*a1c0*/  HMMA.16816.F32.BF16 R44, R52, R34, R44 ;  /* 0x00000022342c723c */ /* 0x000fe2000004182c */
[----:B------:R-:W-:Y:S01]  /*a1d0*/  F2FP.BF16.F32.PACK_AB R34, R121, R136 ;  /* 0x000000887922723e */ /* 0x000fe200000010ff */
[----:B------:R-:W-:Y:S01]  /*a1e0*/  FADD.FTZ R140, R139, R140 ;  /* 0x0000008c8b8c7221 */ /* 0x000fe20000010000 */
[----:B---3--:R-:W-:Y:S01]  /*a1f0*/  F2FP.BF16.F32.PACK_AB R35, R216, R118 ;  /* 0x00000076d823723e */ /* 0x008fe200000010ff */
[----:B------:R-:W-:Y:S01]  /*a200*/  FADD.FTZ R143, R142, R143 ;  /* 0x0000008f8e8f7221 */ /* 0x000fe20000010000 */
[-CC-:B------:R-:W-:Y:S01]  /*a210*/  FFMA.FTZ R117, R117, R105.reuse, -R91.reuse ;  /* 0x0000006975757223 */ /* 0x180fe2000001085b */
[----:B------:R-:W-:Y:S01]  /*a220*/  FADD.FTZ R138, R138, R140 ;  /* 0x0000008c8a8a7221 */ /* 0x000fe20000010000 */
[-C--:B------:R-:W-:Y:S01]  /*a230*/  FFMA.FTZ R115, R115, R105.reuse, -R91 ;  /* 0x0000006973737223 */ /* 0x080fe2000001085b */
[----:B------:R-:W-:Y:S01]  /*a240*/  FADD.FTZ R141, R141, R143 ;  /* 0x0000008f8d8d7221 */ /* 0x000fe20000010000 */
[----:B------:R-:W-:Y:S01]  /*a250*/  LDSM.16.MT88.4 R52, [R77+0x10800] ;  /* 0x010800004d34783b */ /* 0x000fe20000004200 */
[----:B------:R-:W-:Y:S01]  /*a260*/  HMMA.16816.F32.BF16 R16, R32, R40, R16 ;  /* 0x000000282010723c */ /* 0x000fe20000041810 */
[----:B------:R-:W-:Y:S01]  /*a270*/  FADD.FTZ R138, R144, R138 ;  /* 0x0000008a908a7221 */ /* 0x000fe20000010000 */
[----:B------:R-:W-:Y:S01]  /*a280*/  FADD.FTZ R141, R149, R141 ;  /* 0x0000008d958d7221 */ /* 0x000fe20000010000 */
[-CC-:B------:R-:W-:Y:S01]  /*a290*/  FFMA.FTZ R79, R129, R105.reuse, -R104.reuse ;  /* 0x00000069814f7223 */ /* 0x180fe20000010868 */
[----:B------:R-:W-:-:S04]  /*a2a0*/  FFMA.FTZ R81, R128, R105, -R104 ;  /* 0x0000006980517223 */ /* 0x000fc80000010868 */
[C---:B------:R-:W-:Y:S01]  /*a2b0*/  HMMA.16816.F32.BF16 R12, R32.reuse, R42, R12 ;  /* 0x0000002a200c723c */ /* 0x040fe2000004180c */
[----:B------:R-:W3:Y:S01]  /*a2c0*/  LDSM.16.MT88.4 R40, [R78+0x10800] ;  /* 0x010800004e28783b */ /* 0x000ee20000004200 */
[----:B------:R-:W-:Y:S01]  /*a2d0*/  FADD.FTZ R138, R155, R138 ;  /* 0x0000008a9b8a7221 */ /* 0x000fe20000010000 */
[----:B------:R-:W-:Y:S01]  /*a2e0*/  FADD.FTZ R141, R156, R141 ;  /* 0x0000008d9c8d7221 */ /* 0x000fe20000010000 */
[-CC-:B------:R-:W-:Y:S01]  /*a2f0*/  FFMA.FTZ R80, R127, R105.reuse, -R104.reuse ;  /* 0x000000697f507223 */ /* 0x180fe20000010868 */
[-C--:B------:R-:W-:Y:S01]  /*a300*/  FFMA.FTZ R82, R126, R105.reuse, -R104 ;  /* 0x000000697e527223 */ /* 0x080fe20000010868 */
[----:B------:R-:W-:Y:S01]  /*a310*/  FADD.FTZ R154, R154, R138 ;  /* 0x0000008a9a9a7221 */ /* 0x000fe20000010000 */
[----:B------:R-:W-:Y:S01]  /*a320*/  FADD.FTZ R160, R160, R141 ;  /* 0x0000008da0a07221 */ /* 0x000fe20000010000 */
[----:B------:R-:W-:Y:S01]  /*a330*/  HMMA.16816.F32.BF16 R24, R32, R56, R24 ;  /* 0x000000382018723c */ /* 0x000fe20000041818 */
[-CC-:B------:R-:W-:Y:S01]  /*a340*/  FFMA.FTZ R56, R133, R105.reuse, -R104.reuse ;  /* 0x0000006985387223 */ /* 0x180fe20000010868 */
[----:B------:R-:W-:Y:S01]  /*a350*/  FFMA.FTZ R57, R131, R105, -R104 ;  /* 0x0000006983397223 */ /* 0x000fe20000010868 */
[----:B------:R-:W-:Y:S01]  /*a360*/  FADD.FTZ R154, R158, R154 ;  /* 0x0000009a9e9a7221 */ /* 0x000fe20000010000 */
[----:B------:R-:W-:-:S04]  /*a370*/  FADD.FTZ R160, R159, R160 ;  /* 0x000000a09fa07221 */ /* 0x000fc80000010000 */
[----:B------:R-:W-:Y:S01]  /*a380*/  HMMA.16816.F32.BF16 R20, R32, R58, R20 ;  /* 0x0000003a2014723c */ /* 0x000fe20000041814 */
[-CC-:B------:R-:W-:Y:S01]  /*a390*/  FFMA.FTZ R59, R132, R105.reuse, -R104.reuse ;  /* 0x00000069843b7223 */ /* 0x180fe20000010868 */
[----:B------:R-:W-:-:S06]  /*a3a0*/  FFMA.FTZ R58, R130, R105, -R104 ;  /* 0x00000069823a7223 */ /* 0x000fcc0000010868 */
[----:B--2---:R-:W-:Y:S01]  /*a3b0*/  HMMA.16816.F32.BF16 R8, R32, R64, R8 ;  /* 0x000000402008723c */ /* 0x004fe20000041808 */
[----:B------:R-:W-:-:S07]  /*a3c0*/  FFMA.FTZ R65, R116, R105, -R91 ;  /* 0x0000006974417223 */ /* 0x000fce000001085b */
[C---:B------:R-:W-:Y:S01]  /*a3d0*/  HMMA.16816.F32.BF16 R4, R32.reuse, R66, R4 ;  /* 0x000000422004723c */ /* 0x040fe20000041804 */
[-CC-:B------:R-:W-:Y:S01]  /*a3e0*/  FFMA.FTZ R67, R114, R105.reuse, -R91.reuse ;  /* 0x0000006972437223 */ /* 0x180fe2000001085b */
[----:B------:R-:W-:Y:S01]  /*a3f0*/  MUFU.EX2 R56, R56 ;  /* 0x0000003800387308 */ /* 0x000fe20000000800 */
[----:B------:R-:W-:Y:S01]  /*a400*/  FADD.FTZ R154, R157, R154 ;  /* 0x0000009a9d9a7221 */ /* 0x000fe20000010000 */
[----:B------:R-:W-:Y:S01]  /*a410*/  FADD.FTZ R160, R161, R160 ;  /* 0x000000a0a1a07221 */ /* 0x000fe20000010000 */
[-CC-:B------:R-:W-:Y:S01]  /*a420*/  FFMA.FTZ R83, R113, R105.reuse, -R91.reuse ;  /* 0x0000006971537223 */ /* 0x180fe2000001085b */
[----:B------:R-:W2:Y:S01]  /*a430*/  MUFU.EX2 R59, R59 ;  /* 0x0000003b003b7308 */ /* 0x000ea20000000800 */
[-CC-:B------:R-:W-:Y:S01]  /*a440*/  FFMA.FTZ R85, R112, R105.reuse, -R91.reuse ;  /* 0x0000006970557223 */ /* 0x180fe2000001085b */
[C---:B-1----:R-:W-:Y:S01]  /*a450*/  HMMA.16816.F32.BF16 R48, R32.reuse, R28, R48 ;  /* 0x0000001c2030723c */ /* 0x042fe20000041830 */
[-CC-:B------:R-:W-:Y:S01]  /*a460*/  FFMA.FTZ R84, R111, R105.reuse, -R91.reuse ;  /* 0x000000696f547223 */ /* 0x180fe2000001085b */
[----:B------:R-:W-:Y:S01]  /*a470*/  MUFU.EX2 R57, R57 ;  /* 0x0000003900397308 */ /* 0x000fe20000000800 */
[-CC-:B------:R-:W-:Y:S01]  /*a480*/  FFMA.FTZ R86, R110, R105.reuse, -R91.reuse ;  /* 0x000000696e567223 */ /* 0x180fe2000001085b */
[-CC-:B------:R-:W-:Y:S01]  /*a490*/  FFMA.FTZ R250, R122, R105.reuse, -R104.reuse ;  /* 0x000000697afa7223 */ /* 0x180fe20000010868 */
[-C--:B------:R-:W-:Y:S01]  /*a4a0*/  FFMA.FTZ R247, R106, R105.reuse, -R91 ;  /* 0x000000696af77223 */ /* 0x080fe2000001085b */
[----:B------:R-:W1:Y:S01]  /*a4b0*/  MUFU.EX2 R58, R58 ;  /* 0x0000003a003a7308 */ /* 0x000e620000000800 */
[----:B------:R-:W-:Y:S01]  /*a4c0*/  FFMA.FTZ R123, R123, R105, -R104 ;  /* 0x000000697b7b7223 */ /* 0x000fe20000010868 */
[----:B------:R-:W-:Y:S01]  /*a4d0*/  HMMA.16816.F32.BF16 R44, R32, R30, R44 ;  /* 0x0000001e202c723c */ /* 0x000fe2000004182c */
[----:B------:R-:W-:Y:S01]  /*a4e0*/  LDSM.16.MT88.4 R148, [R77+0x11800] ;  /* 0x011800004d94783b */ /* 0x000fe20000004200 */
[----:B------:R-:W-:Y:S03]  /*a4f0*/  MUFU.EX2 R64, R117 ;  /* 0x0000007500407308 */ /* 0x000fe60000000800 */
[----:B------:R-:W-:Y:S01]  /*a500*/  LDSM.16.MT88.4 R140, [R76+0x11800] ;  /* 0x011800004c8c783b */ /* 0x000fe20000004200 */
[----:B------:R-:W4:Y:S04]  /*a510*/  MUFU.EX2 R65, R65 ;  /* 0x0000004100417308 */ /* 0x000f280000000800 */
[----:B------:R-:W-:Y:S04]  /*a520*/  MUFU.EX2 R66, R115 ;  /* 0x0000007300427308 */ /* 0x000fe80000000800 */
[----:B------:R-:W5:Y:S01]  /*a530*/  MUFU.EX2 R67, R67 ;  /* 0x0000004300437308 */ /* 0x000f620000000800 */
[----:B------:R-:W-:Y:S01]  /*a540*/  FADD.FTZ R154, R174, R154 ;  /* 0x0000009aae9a7221 */ /* 0x000fe20000010000 */
[----:B------:R-:W-:Y:S01]  /*a550*/  FADD.FTZ R177, R177, R160 ;  /* 0x000000a0b1b17221 */ /* 0x000fe20000010000 */
[----:B--2---:R-:W-:Y:S01]  /*a560*/  F2FP.BF16.F32.PACK_AB R32, R59, R56 ;  /* 0x000000383b20723e */ /* 0x004fe200000010ff */
[----:B------:R-:W2:Y:S01]  /*a570*/  LDSM.16.MT88.4 R28, [R76+0x10800] ;  /* 0x010800004c1c783b */ /* 0x000ea20000004200 */
[----:B------:R-:W-:Y:S01]  /*a580*/  FADD.FTZ R173, R173, R154 ;  /* 0x0000009aadad7221 */ /* 0x000fe20000010000 */
[----:B------:R-:W-:Y:S01]  /*a590*/  FADD.FTZ R176, R176, R177 ;  /* 0x000000b1b0b07221 */ /* 0x000fe20000010000 */
[----:B-1----:R-:W-:Y:S01]  /*a5a0*/  F2FP.BF16.F32.PACK_AB R34, R58, R57 ;  /* 0x000000393a22723e */ /* 0x002fe200000010ff */
[----:B------:R-:W-:Y:S01]  /*a5b0*/  MUFU.EX2 R79, R79 ;  /* 0x0000004f004f7308 */ /* 0x000fe20000000800 */
[----:B------:R-:W-:Y:S01]  /*a5c0*/  FADD.FTZ R173, R172, R173 ;  /* 0x000000adacad7221 */ /* 0x000fe20000010000 */
[----:B------:R-:W-:Y:S01]  /*a5d0*/  FADD.FTZ R176, R175, R176 ;  /* 0x000000b0afb07221 */ /* 0x000fe20000010000 */
[----:B----4-:R-:W-:Y:S01]  /*a5e0*/  F2FP.BF16.F32.PACK_AB R33, R65, R64 ;  /* 0x000000404121723e */ /* 0x010fe200000010ff */
[----:B------:R-:W1:Y:S01]  /*a5f0*/  MUFU.EX2 R81, R81 ;  /* 0x0000005100517308 */ /* 0x000e620000000800 */
[----:B------:R-:W-:Y:S01]  /*a600*/  LDSM.16.MT88.4 R156, [R78+0x11800] ;  /* 0x011800004e9c783b */ /* 0x000fe20000004200 */
[----:B-----5:R-:W-:Y:S01]  /*a610*/  F2FP.BF16.F32.PACK_AB R35, R67, R66 ;  /* 0x000000424323723e */ /* 0x020fe200000010ff */
        /* <DEDUP_REMOVED lines=29> */
[----:B------:R-:W4:Y:S01]  /*a7f0*/  LDSM.16.MT88.4 R52, [R77+0x11000] ;  /* 0x011000004d34783b */ /* 0x000f220000004200 */
[----:B------:R-:W-:Y:S01]  /*a800*/  FADD.FTZ R207, R206, R207 ;  /* 0x000000cfcecf7221 */ /* 0x000fe20000010000 */
[----:B------:R-:W-:-:S05]  /*a810*/  FADD.FTZ R196, R211, R196 ;  /* 0x000000c4d3c47221 */ /* 0x000fca0000010000 */
[----:B--2---:R-:W-:Y:S01]  /*a820*/  HMMA.16816.F32.BF16 R8, R32, R28, R8 ;  /* 0x0000001c2008723c */ /* 0x004fe20000041808 */
[----:B------:R-:W-:-:S07]  /*a830*/  FADD.FTZ R207, R191, R207 ;  /* 0x000000cfbfcf7221 */ /* 0x000fce0000010000 */
[C---:B------:R-:W-:Y:S01]  /*a840*/  HMMA.16816.F32.BF16 R4, R32.reuse, R30, R4 ;  /* 0x0000001e2004723c */ /* 0x040fe20000041804 */
[----:B------:R-:W-:Y:S01]  /*a850*/  FADD.FTZ R196, R182, R196 ;  /* 0x000000c4b6c47221 */ /* 0x000fe20000010000 */
[----:B------:R-:W-:Y:S06]  /*a860*/  LDSM.16.MT88.4 R28, [R78+0x11000] ;  /* 0x011000004e1c783b */ /* 0x000fec0000004200 */
[C---:B---3--:R-:W-:Y:S08]  /*a870*/  HMMA.16816.F32.BF16 R48, R32.reuse, R40, R48 ;  /* 0x000000282030723c */ /* 0x048ff00000041830 */
[----:B------:R-:W-:Y:S01]  /*a880*/  HMMA.16816.F32.BF16 R44, R32, R42, R44 ;  /* 0x0000002a202c723c */ /* 0x000fe2000004182c */
[----:B------:R-:W2:Y:S01]  /*a890*/  LDSM.16.MT88.4 R32, [R76+0x11000] ;  /* 0x011000004c20783b */ /* 0x000ea20000004200 */
        /* <DEDUP_REMOVED lines=8> */
[----:B------:R-:W-:Y:S01]  /*a920*/  MUFU.EX2 R83, R83 ;  /* 0x0000005300537308 */ /* 0x000fe20000000800 */
[----:B------:R-:W-:-:S03]  /*a930*/  FADD.FTZ R207, R170, R207 ;  /* 0x000000cfaacf7221 */ /* 0x000fc60000010000 */
[----:B------:R-:W5:Y:S01]  /*a940*/  MUFU.EX2 R85, R85 ;  /* 0x0000005500557308 */ /* 0x000f620000000800 */
[----:B------:R-:W-:-:S03]  /*a950*/  FADD.FTZ R164, R164, R196 ;  /* 0x000000c4a4a47221 */ /* 0x000fc60000010000 */
[----:B------:R-:W-:Y:S04]  /*a960*/  MUFU.EX2 R84, R84 ;  /* 0x0000005400547308 */ /* 0x000fe80000000800 */
[----:B------:R-:W4:Y:S01]  /*a970*/  MUFU.EX2 R86, R86 ;  /* 0x0000005600567308 */ /* 0x000f220000000800 */
[----:B------:R-:W-:Y:S01]  /*a980*/  FADD.FTZ R169, R169, R207 ;  /* 0x000000cfa9a97221 */ /* 0x000fe20000010000 */
[----:B------:R-:W-:-:S03]  /*a990*/  FADD.FTZ R164, R163, R164 ;  /* 0x000000a4a3a47221 */ /* 0x000fc60000010000 */
[----:B------:R-:W-:Y:S01]  /*a9a0*/  FADD.FTZ R169, R168, R169 ;  /* 0x000000a9a8a97221 */ /* 0x000fe20000010000 */
[----:B------:R-:W-:Y:S01]  /*a9b0*/  FADD.FTZ R162, R162, R164 ;  /* 0x000000a4a2a27221 */ /* 0x000fe20000010000 */
[----:B-1----:R-:W-:Y:S02]  /*a9c0*/  F2FP.BF16.F32.PACK_AB R40, R81, R79 ;  /* 0x0000004f5128723e */ /* 0x002fe400000010ff */
[----:B---3--:R-:W-:Y:S01]  /*a9d0*/  F2FP.BF16.F32.PACK_AB R42, R82, R80 ;  /* 0x00000050522a723e */ /* 0x008fe200000010ff */
[----:B------:R-:W-:Y:S01]  /*a9e0*/  FADD.FTZ R165, R165, R169 ;  /* 0x000000a9a5a57221 */ /* 0x000fe20000010000 */
[----:B-----5:R-:W-:Y:S01]  /*a9f0*/  F2FP.BF16.F32.PACK_AB R41, R85, R83 ;  /* 0x000000535529723e */ /* 0x020fe200000010ff */
[----:B------:R-:W-:Y:S01]  /*aa00*/  FADD.FTZ R162, R171, R162 ;  /* 0x000000a2aba27221 */ /* 0x000fe20000010000 */
[----:B----4-:R-:W-:Y:S01]  /*aa10*/  F2FP.BF16.F32.PACK_AB R43, R86, R84 ;  /* 0x00000054562b723e */ /* 0x010fe200000010ff */
[----:B------:R-:W-:Y:S02]  /*aa20*/  FADD.FTZ R165, R213, R165 ;  /* 0x000000a5d5a57221 */ /* 0x000fe40000010000 */
[----:B------:R-:W-:-:S02]  /*aa30*/  FADD.FTZ R162, R147, R162 ;  /* 0x000000a293a27221 */ /* 0x000fc40000010000 */
[----:B------:R-:W-:Y:S02]  /*aa40*/  FADD.FTZ R153, R153, R165 ;  /* 0x000000a599997221 */ /* 0x000fe40000010000 */
[----:B------:R-:W-:Y:S01]  /*aa50*/  HMMA.16816.F32.BF16 R16, R40, R52, R16 ;  /* 0x000000342810723c */ /* 0x000fe20000041810 */
[-CC-:B------:R-:W-:Y:S01]  /*aa60*/  FFMA.FTZ R52, R108, R105.reuse, -R91.reuse ;  /* 0x000000696c347223 */ /* 0x180fe2000001085b */
[----:B------:R-:W-:Y:S01]  /*aa70*/  FFMA.FTZ R53, R107, R105, -R91 ;  /* 0x000000696b357223 */ /* 0x000fe2000001085b */
[----:B------:R-:W-:-:S05]  /*aa80*/  FADD.FTZ R146, R146, R162 ;  /* 0x000000a292927221 */ /* 0x000fca0000010000 */
[----:B--2---:R-:W-:Y:S01]  /*aa90*/  HMMA.16816.F32.BF16 R8, R40, R32, R8 ;  /* 0x000000202808723c */ /* 0x004fe20000041808 */
[-CC-:B------:R-:W-:Y:S01]  /*aaa0*/  FFMA.FTZ R32, R125, R105.reuse, -R104.reuse ;  /* 0x000000697d207223 */ /* 0x180fe20000010868 */
[----:B------:R-:W-:-:S06]  /*aab0*/  FFMA.FTZ R33, R124, R105, -R104 ;  /* 0x000000697c217223 */ /* 0x000fcc0000010868 */
[C---:B------:R-:W-:Y:S01]  /*aac0*/  HMMA.16816.F32.BF16 R4, R40.reuse, R34, R4 ;  /* 0x000000222804723c */ /* 0x040fe20000041804 */
        /* <DEDUP_REMOVED lines=8> */
[----:B------:R-:W2:Y:S01]  /*ab50*/  MUFU.EX2 R250, R250 ;  /* 0x000000fa00fa7308 */ /* 0x000ea20000000800 */
[----:B------:R-:W-:Y:S01]  /*ab60*/  HMMA.16816.F32.BF16 R20, R40, R30, R20 ;  /* 0x0000001e2814723c */ /* 0x000fe20000041814 */
[----:B------:R-:W3:Y:S02]  /*ab70*/  LDSM.16.MT88.4 R28, [R75+0x11000] ;  /* 0x011000004b1c783b */ /* 0x000ee40000004200 */
[----:B------:R-:W-:Y:S01]  /*ab80*/  MUFU.EX2 R35, R35 ;  /* 0x0000002300237308 */ /* 0x000fe20000000800 */
[----:B------:R-:W-:-:S03]  /*ab90*/  FADD.FTZ R214, R214, R146 ;  /* 0x00000092d6d67221 */ /* 0x000fc60000010000 */
[----:B------:R-:W4:Y:S04]  /*aba0*/  MUFU.EX2 R52, R52 ;  /* 0x0000003400347308 */ /* 0x000f280000000800 */
[----:B------:R-:W-:Y:S04]  /*abb0*/  MUFU.EX2 R53, R53 ;  /* 0x0000003500357308 */ /* 0x000fe80000000800 */
[----:B------:R-:W5:Y:S01]  /*abc0*/  MUFU.EX2 R247, R247 ;  /* 0x000000f700f77308 */ /* 0x000f620000000800 */
[----:B------:R-:W-:Y:S01]  /*abd0*/  FADD.FTZ R212, R137, R212 ;  /* 0x000000d489d47221 */ /* 0x000fe20000010000 */
[----:B------:R-:W-:-:S03]  /*abe0*/  FADD.FTZ R214, R120, R214 ;  /* 0x000000d678d67221 */ /* 0x000fc60000010000 */
        /* <DEDUP_REMOVED lines=26> */
[----:B---3--:R-:W-:Y:S01]  /*ad90*/  HMMA.16816.F32.BF16 R48, R40, R28, R48 ;  /* 0x0000001c2830723c */ /* 0x008fe20000041830 */
[----:B------:R-:W-:Y:S01]  /*ada0*/  FADD.FTZ R81, R80, R81 ;  /* 0x0000005150517221 */ /* 0x000fe20000010000 */
[----:B------:R-:W-:-:S06]  /*adb0*/  FADD.FTZ R85, R84, R85 ;  /* 0x0000005554557221 */ /* 0x000fcc0000010000 */
[----:B------:R-:W-:Y:S01]  /*adc0*/  HMMA.16816.F32.BF16 R44, R40, R30, R44 ;  /* 0x0000001e282c723c */ /* 0x000fe2000004182c */
[----:B------:R-:W-:Y:S01]  /*add0*/  FADD.FTZ R82, R82, R81 ;  /* 0x0000005152527221 */ /* 0x000fe20000010000 */
[----:B------:R-:W-:Y:S01]  /*ade0*/  FADD.FTZ R86, R86, R85 ;  /* 0x0000005556567221 */ /* 0x000fe20000010000 */
[----:B------:R-:W-:Y:S02]  /*adf0*/  ISETP.GT.AND P0, PT, R63, R227, PT ;  /* 0x000000e33f00720c */ /* 0x000fe40003f04270 */
        /* <DEDUP_REMOVED lines=87> */
.L_x_7279:
        /* <DEDUP_REMOVED lines=8> */
.L_x_7280:
[----:B------:R-:W-:Y:S05]  /*b3f0*/  BSYNC.RECONVERGENT B0 ;  /* 0x0000000000007941 */ /* 0x000fea0003800200 */
.L_x_7278:
        /* <DEDUP_REMOVED lines=46> */
[----:B------:R-:W-:Y:S03]  /*b6e0*/  LDGSTS.E.BYPASS.LTC128B.128 [R39+0x10000], desc[UR4][R12.64] ;  /* 0x100000000c277fae */ /* 0x000fe6000b981a04 */
[----:B------:R-:W-:Y:S01]  /*b6f0*/  IADD3.X R9, PT, PT, R11, R4, RZ, P1, !PT ;  /* 0x000000040b097210 */ /* 0x000fe20000ffe4ff */
[----:B------:R-:W-:Y:S04]  /*b700*/  LDGSTS.E.BYPASS.LTC128B.128 [R39+0x10800], desc[UR4][R10.64] ;  /* 0x108000000a277fae */ /* 0x000fe8000b981a04 */
[----:B------:R2:W-:Y:S01]  /*b710*/  LDGSTS.E.BYPASS.LTC128B.128 [R39+0x11000], desc[UR4][R8.64] ;  /* 0x1100000008277fae */ /* 0x0005e2000b981a04 */
[----:B-1----:R-:W-:-:S04]  /*b720*/  IADD3 R6, P0, PT, R8, R5, RZ ;  /* 0x0000000508067210 */ /* 0x002fc80007f1e0ff */
[----:B------:R-:W-:-:S05]  /*b730*/  IADD3.X R7, PT, PT, R9, R4, RZ, P0, !PT ;  /* 0x0000000409077210 */ /* 0x000fca00007fe4ff */
[----:B------:R1:W-:Y:S04]  /*b740*/  LDGSTS.E.BYPASS.LTC128B.128 [R39+0x11800], desc[UR4][R6.64] ;  /* 0x1180000006277fae */ /* 0x0003e8000b981a04 */
[----:B------:R-:W3:Y:S01]  /*b750*/  LD.E R63, desc[UR4][R2.64+0x18c] ;  /* 0x00018c04023f7980 */ /* 0x000ee2000c101900 */
[----:B------:R-:W-:Y:S01]  /*b760*/  ISETP.NE.AND P0, PT, R74, RZ, PT ;  /* 0x000000ff4a00720c */ /* 0x000fe20003f05270 */
[----:B------:R-:W-:Y:S02]  /*b770*/  BSSY.RECONVERGENT B1, `(.L_x_7281) ;  /* 0x0000255000017945 */ /* 0x000fe40003800200 */
[----:B------:R-:W-:Y:S01]  /*b780*/  LDSM.16.M88.4 R24, [R167+0x2000] ;  /* 0x00200000a718783b */ /* 0x000fe20000000200 */
[----:B------:R-:W-:Y:S02]  /*b790*/  SEL R72, R72, 0xffffffe0, !P0 ;  /* 0xffffffe048487807 */ /* 0x000fe40004000000 */
[----:B------:R-:W-:Y:S01]  /*b7a0*/  ISETP.NE.AND P0, PT, R73, RZ, PT ;  /* 0x000000ff4900720c */ /* 0x000fe20003f05270 */
[----:B------:R-:W-:Y:S01]  /*b7b0*/  LDSM.16.M88.4 R28, [R167+0x2800] ;  /* 0x00280000a71c783b */ /* 0x000fe20000000200 */
[----:B--2---:R-:W-:-:S02]  /*b7c0*/  IADD3 R8, PT, PT, R220, R72, RZ ;  /* 0x00000048dc087210 */ /* 0x004fc40007ffe0ff */
[----:B------:R-:W-:Y:S01]  /*b7d0*/  IADD3 R107, PT, PT, R167, R72, RZ ;  /* 0x00000048a76b7210 */ /* 0x000fe20007ffe0ff */
[----:B------:R-:W-:Y:S01]  /*b7e0*/  LDSM.16.M88.4 R56, [R167+0x3000] ;  /* 0x00300000a738783b */ /* 0x000fe20000000200 */
[----:B------:R-:W-:-:S03]  /*b7f0*/  SEL R71, R71, 0xffffffc0, !P0 ;  /* 0xffffffc047477807 */ /* 0x000fc60004000000 */
[----:B------:R-:W-:Y:S01]  /*b800*/  LDSM.16.M88.4 R8, [R8] ;  /* 0x000000000808783b */ /* 0x000fe20000000200 */
[-C--:B------:R-:W-:Y:S02]  /*b810*/  IADD3 R20, PT, PT, R220, R71.reuse, RZ ;  /* 0x00000047dc147210 */ /* 0x080fe40007ffe0ff */
[----:B------:R-:W-:Y:S01]  /*b820*/  IADD3 R105, PT, PT, R167, R71, RZ ;  /* 0x00000047a7697210 */ /* 0x000fe20007ffe0ff */
[----:B------:R-:W-:Y:S03]  /*b830*/  LDSM.16.M88.4 R40, [R107+0x2000] ;  /* 0x002000006b28783b */ /* 0x000fe60000000200 */
[C---:B------:R-:W-:Y:S01]  /*b840*/  IADD3 R103, PT, PT, R72.reuse, R105, RZ ;  /* 0x0000006948677210 */ /* 0x040fe20007ffe0ff */
[----:B-1----:R-:W1:Y:S04]  /*b850*/  LDSM.16.M88.4 R4, [R220] ;  /* 0x00000000dc04783b */ /* 0x002e680000000200 */
[----:B------:R2:W-:Y:S04]  /*b860*/  LDSM.16.M88.4 R44, [R20] ;  /* 0x00000000142c783b */ /* 0x0005e80000000200 */
[----:B------:R-:W4:Y:S04]  /*b870*/  LDSM.16.M88.4 R48, [R105+0x2000] ;  /* 0x002000006930783b */ /* 0x000f280000000200 */
[----:B------:R-:W-:Y:S04]  /*b880*/  LDSM.16.M88.4 R52, [R103+0x2000] ;  /* 0x002000006734783b */ /* 0x000fe80000000200 */
[----:B------:R-:W5:Y:S04]  /*b890*/  LDSM.16.M88.4 R16, [R107+0x2800] ;  /* 0x002800006b10783b */ /* 0x000f680000000200 */
[----:B------:R-:W-:Y:S04]  /*b8a0*/  LDSM.16.M88.4 R64, [R105+0x3000] ;  /* 0x003000006940783b */ /* 0x000fe80000000200 */
[----:B------:R-:W0:Y:S01]  /*b8b0*/  LDGDEPBAR ;  /* 0x00000000000079af */ /* 0x000e220000000000 */
[----:B--2---:R-:W-:-:S03]  /*b8c0*/  IADD3 R20, PT, PT, R72, R20, RZ ;  /* 0x0000001448147210 */ /* 0x004fc60007ffe0ff */
[----:B------:R-:W-:Y:S04]  /*b8d0*/  LDSM.16.M88.4 R72, [R105+0x2800] ;  /* 0x002800006948783b */ /* 0x000fe80000000200 */
[----:B------:R-:W2:Y:S01]  /*b8e0*/  LDSM.16.M88.4 R20, [R20] ;  /* 0x000000001414783b */ /* 0x000ea20000000200 */
[C---:B-1----:R-:W-:Y:S08]  /*b8f0*/  HMMA.16816.F32.BF16 R32, R4.reuse, R24, RZ ;  /* 0x000000180420723c */ /* 0x042ff000000418ff */
[C---:B------:R-:W-:Y:S08]  /*b900*/  HMMA.16816.F32.BF16 R24, R4.reuse, R26, RZ ;  /* 0x0000001a0418723c */ /* 0x040ff000000418ff */
[----:B------:R-:W-:Y:S08]  /*b910*/  HMMA.16816.F32.BF16 R12, R4, R28, RZ ;  /* 0x0000001c040c723c */ /* 0x000ff000000418ff */
[C---:B------:R-:W-:Y:S08]  /*b920*/  HMMA.16816.F32.BF16 R32, R8.reuse, R40, R32 ;  /* 0x000000280820723c */ /* 0x040ff00000041820 */
[----:B------:R-:W-:Y:S01]  /*b930*/  HMMA.16816.F32.BF16 R24, R8, R42, R24 ;  /* 0x0000002a0818723c */ /* 0x000fe20000041818 */
[----:B------:R-:W1:Y:S07]  /*b940*/  LDSM.16.M88.4 R40, [R107+0x3000] ;  /* 0x003000006b28783b */ /* 0x000e6e0000000200 */
[----:B------:R-:W-:Y:S08]  /*b950*/  HMMA.16816.F32.BF16 R28, R4, R30, RZ ;  /* 0x0000001e041c723c */ /* 0x000ff000000418ff */
[----:B----4-:R-:W-:Y:S08]  /*b960*/  HMMA.16816.F32.BF16 R32, R44, R48, R32 ;  /* 0x000000302c20723c */ /* 0x010ff00000041820 */
[----:B-----5:R-:W-:Y:S08]  /*b970*/  HMMA.16816.F32.BF16 R12, R8, R16, R12 ;  /* 0x00000010080c723c */ /* 0x020ff0000004180c */
[----:B------:R-:W-:Y:S01]  /*b980*/  HMMA.16816.F32.BF16 R24, R44, R50, R24 ;  /* 0x000000322c18723c */ /* 0x000fe20000041818 */
[----:B------:R-:W4:Y:S07]  /*b990*/  LDSM.16.M88.4 R48, [R103+0x2800] ;  /* 0x002800006730783b */ /* 0x000f2e0000000200 */
[----:B--2---:R-:W-:Y:S08]  /*b9a0*/  HMMA.16816.F32.BF16 R32, R20, R52, R32 ;  /* 0x000000341420723c */ /* 0x004ff00000041820 */
[----:B------:R-:W-:Y:S08]  /*b9b0*/  HMMA.16816.F32.BF16 R28, R8, R18, R28 ;  /* 0x00000012081c723c */ /* 0x000ff0000004181c */
[----:B------:R-:W-:Y:S08]  /*b9c0*/  HMMA.16816.F32.BF16 R16, R4, R56, RZ ;  /* 0x000000380410723c */ /* 0x000ff000000418ff */
[----:B------:R-:W-:Y:S08]  /*b9d0*/  HMMA.16816.F32.BF16 R12, R44, R72, R12 ;  /* 0x000000482c0c723c */ /* 0x000ff0000004180c */
[----:B------:R-:W-:Y:S01]  /*b9e0*/  HMMA.16816.F32.BF16 R24, R20, R54, R24 ;  /* 0x000000361418723c */ /* 0x000fe20000041818 */
[----:B------:R-:W2:Y:S07]  /*b9f0*/  LDSM.16.M88.4 R52, [R167+0x3800] ;  /* 0x00380000a734783b */ /* 0x000eae0000000200 */
[----:B-1----:R-:W-:Y:S08]  /*ba00*/  HMMA.16816.F32.BF16 R16, R8, R40, R16 ;  /* 0x000000280810723c */ /* 0x002ff00000041810 */
        /* <DEDUP_REMOVED lines=75> */
[----:B--2---:R-:W-:Y:S07]  /*bec0*/  HMMA.16816.F32.BF16 R24, R20, R56, R24 ;  /* 0x000000381418723c */ /* 0x004fee0000041818 */
        /* <DEDUP_REMOVED lines=10> */
[----:B------:R-:W4:Y:S06]  /*bf70*/  LDSM.16.M88.4 R56, [R167+0x5000] ;  /* 0x00500000a738783b */ /* 0x000f2c0000000200 */
[----:B------:R-:W1:Y:S01]  /*bf80*/  MUFU.TANH R77, R25 ;  /* 0x00000019004d7308 */ /* 0x000e620000002400 */
[C---:B--2---:R-:W-:Y:S07]  /*bf90*/  HMMA.16816.F32.BF16 R32, R4.reuse, R40, RZ ;  /* 0x000000280420723c */ /* 0x044fee00000418ff */
[----:B------:R-:W2:Y:S01]  /*bfa0*/  MUFU.TANH R76, R26 ;  /* 0x0000001a004c7308 */ /* 0x000ea20000002400 */
        /* <DEDUP_REMOVED lines=8> */
[----:B------:R-:W2:Y:S01]  /*c030*/  MUFU.TANH R104, R12 ;  /* 0x0000000c00687308 */ /* 0x000ea20000002400 */
[----:B-----5:R-:W-:Y:S07]  /*c040*/  HMMA.16816.F32.BF16 R32, R8, R48, R32 ;  /* 0x000000300820723c */ /* 0x020fee0000041820 */
[----:B------:R-:W2:Y:S01]  /*c050*/  MUFU.TANH R106, R13 ;  /* 0x0000000d006a7308 */ /* 0x000ea20000002400 */
[----:B---3--:R-:W-:Y:S01]  /*c060*/  HMMA.16816.F32.BF16 R28, R20, R52, R28 ;  /* 0x00000034141c723c */ /* 0x008fe2000004181c */
[----:B-1----:R-:W-:Y:S06]  /*c070*/  LDSM.16.M88.4 R24, [R107+0x5000] ;  /* 0x005000006b18783b */ /* 0x002fec0000000200 */
[----:B------:R-:W1:Y:S01]  /*c080*/  MUFU.TANH R108, R14 ;  /* 0x0000000e006c7308 */ /* 0x000e620000002400 */
[----:B------:R-:W-:Y:S01]  /*c090*/  HMMA.16816.F32.BF16 R40, R8, R50, R40 ;  /* 0x000000320828723c */ /* 0x000fe20000041828 */
[----:B------:R-:W3:Y:S06]  /*c0a0*/  LDSM.16.M88.4 R48, [R103+0x4800] ;  /* 0x004800006730783b */ /* 0x000eec0000000200 */
        /* <DEDUP_REMOVED lines=13> */
[----:B----4-:R-:W-:Y:S03]  /*c180*/  HMMA.16816.F32.BF16 R12, R4, R56, RZ ;  /* 0x00000038040c723c */ /* 0x010fe600000418ff */
[-C--:B------:R-:W-:Y:S01]  /*c190*/  FMUL.FTZ R16, R16, R63.reuse ;  /* 0x0000003f10107220 */ /* 0x080fe20000410000 */
[-C--:B------:R-:W-:Y:S01]  /*c1a0*/  FMUL.FTZ R17, R17, R63.reuse ;  /* 0x0000003f11117220 */ /* 0x080fe20000410000 */
[-C--:B------:R-:W-:Y:S01]  /*c1b0*/  FMUL.FTZ R18, R18, R63.reuse ;  /* 0x0000003f12127220 */ /* 0x080fe20000410000 */
[-C--:B------:R-:W-:Y:S01]  /*c1c0*/  FMUL.FTZ R19, R19, R63.reuse ;  /* 0x0000003f13137220 */ /* 0x080fe20000410000 */
[----:B------:R4:W1:Y:S01]  /*c1d0*/  MUFU.TANH R113, R31 ;  /* 0x0000001f00717308 */ /* 0x0008620000002400 */
[C---:B---3--:R-:W-:Y:S07]  /*c1e0*/  HMMA.16816.F32.BF16 R32, R20.reuse, R48, R32 ;  /* 0x000000301420723c */ /* 0x048fee0000041820 */
[----:B------:R-:W3:Y:S01]  /*c1f0*/  MUFU.TANH R114, R16 ;  /* 0x0000001000727308 */ /* 0x000ee20000002400 */
[----:B------:R-:W-:Y:S01]  /*c200*/  HMMA.16816.F32.BF16 R40, R20, R50, R40 ;  /* 0x000000321428723c */ /* 0x000fe20000041828 */
[----:B------:R-:W-:Y:S06]  /*c210*/  LDSM.16.M88.4 R48, [R167+0x6000] ;  /* 0x00600000a730783b */ /* 0x000fec0000000200 */
[----:B------:R-:W1:Y:S01]  /*c220*/  MUFU.TANH R115, R17 ;  /* 0x0000001100737308 */ /* 0x000e620000002400 */
[----:B----4-:R-:W-:Y:S01]  /*c230*/  HMMA.16816.F32.BF16 R28, R4, R58, RZ ;  /* 0x0000003a041c723c */ /* 0x010fe200000418ff */
[----:B------:R-:W4:Y:S02]  /*c240*/  LDSM.16.M88.4 R56, [R107+0x5800] ;  /* 0x005800006b38783b */ /* 0x000f240000000200 */
        /* <DEDUP_REMOVED lines=22> */
[----:B----4-:R-:W-:Y:S07]  /*c3b0*/  HMMA.16816.F32.BF16 R16, R8, R56, R16 ;  /* 0x000000380810723c */ /* 0x010fee0000041810 */
[----:B------:R-:W4:Y:S01]  /*c3c0*/  MUFU.TANH R123, R41 ;  /* 0x00000029007b7308 */ /* 0x000f220000002400 */
[----:B--2---:R-:W-:Y:S07]  /*c3d0*/  HMMA.16816.F32.BF16 R12, R20, R24, R12 ;  /* 0x00000018140c723c */ /* 0x004fee000004180c */
[----:B------:R-:W2:Y:S01]  /*c3e0*/  MUFU.TANH R124, R42 ;  /* 0x0000002a007c7308 */ /* 0x000ea20000002400 */
        /* <DEDUP_REMOVED lines=20> */
[----:B------:R3:W1:Y:S05]  /*c530*/  MUFU.TANH R129, R15 ;  /* 0x0000000f00817308 */ /* 0x00066a0000002400 */
[----:B------:R-:W-:Y:S01]  /*c540*/  HMMA.16816.F32.BF16 R32, R44, R74, R32 ;  /* 0x0000004a2c20723c */ /* 0x000fe20000041820 */
[----:B------:R-:W-:Y:S02]  /*c550*/  LDSM.16.M88.4 R72, [R105+0x6800] ;  /* 0x006800006948783b */ /* 0x000fe40000000200 */
[----:B------:R-:W1:Y:S05]  /*c560*/  MUFU.TANH R130, R28 ;  /* 0x0000001c00827308 */ /* 0x000e6a0000002400 */
[----:B-----5:R-:W-:Y:S03]  /*c570*/  HMMA.16816.F32.BF16 R40, R8, R52, R40 ;  /* 0x000000340828723c */ /* 0x020fe60000041828 */
[----:B------:R-:W1:Y:S05]  /*c580*/  MUFU.TANH R131, R29 ;  /* 0x0000001d00837308 */ /* 0x000e6a0000002400 */
[----:B---3--:R-:W-:Y:S01]  /*c590*/  HMMA.16816.F32.BF16 R12, R4, R50, RZ ;  /* 0x00000032040c723c */ /* 0x008fe200000418ff */
[----:B------:R-:W3:Y:S02]  /*c5a0*/  LDSM.16.M88.4 R48, [R107+0x6800] ;  /* 0x006800006b30783b */ /* 0x000ee40000000200 */
[----:B------:R-:W1:Y:S05]  /*c5b0*/  MUFU.TANH R164, R30 ;  /* 0x0000001e00a47308 */ /* 0x000e6a0000002400 */
[C---:B----4-:R-:W-:Y:S03]  /*c5c0*/  HMMA.16816.F32.BF16 R16, R20.reuse, R56, R16 ;  /* 0x000000381410723c */ /* 0x050fe60000041810 */
        /* <DEDUP_REMOVED lines=19> */
[----:B------:R2:W1:Y:S01]  /*c700*/  MUFU.TANH R171, R19 ;  /* 0x0000001300ab7308 */ /* 0x0004620000002400 */
[C---:B---3--:R-:W-:Y:S07]  /*c710*/  HMMA.16816.F32.BF16 R28, R8.reuse, R48, R28 ;  /* 0x00000030081c723c */ /* 0x048fee000004181c */
[----:B------:R-:W3:Y:S01]  /*c720*/  MUFU.TANH R172, R32 ;  /* 0x0000002000ac7308 */ /* 0x000ee20000002400 */
[----:B------:R-:W-:Y:S01]  /*c730*/  HMMA.16816.F32.BF16 R24, R8, R50, R24 ;  /* 0x000000320818723c */ /* 0x000fe20000041818 */
[----:B------:R-:W4:Y:S06]  /*c740*/  LDSM.16.M88.4 R48, [R103+0x6800] ;  /* 0x006800006730783b */ /* 0x000f2c0000000200 */
[----:B------:R-:W1:Y:S01]  /*c750*/  MUFU.TANH R173, R33 ;  /* 0x0000002100ad7308 */ /* 0x000e620000002400 */
[----:B------:R-:W-:Y:S01]  /*c760*/  HMMA.16816.F32.BF16 R12, R44, R66, R12 ;  /* 0x000000422c0c723c */ /* 0x000fe2000004180c */
[----:B--2---:R-:W2:Y:S04]  /*c770*/  LDSM.16.M88.4 R16, [R107+0x7000] ;  /* 0x007000006b10783b */ /* 0x004ea80000000200 */
[----:B------:R-:W3:Y:S02]  /*c780*/  LDSM.16.M88.4 R64, [R105+0x7000] ;  /* 0x007000006940783b */ /* 0x000ee40000000200 */
        /* <DEDUP_REMOVED lines=20> */
[----:B----4-:R-:W-:Y:S07]  /*c8d0*/  HMMA.16816.F32.BF16 R28, R20, R48, R28 ;  /* 0x00000030141c723c */ /* 0x010fee000004181c */
[----:B------:R4:W1:Y:S01]  /*c8e0*/  MUFU.TANH R179, R43 ;  /* 0x0000002b00b37308 */ /* 0x0008620000002400 */
[----:B------:R-:W-:Y:S07]  /*c8f0*/  HMMA.16816.F32.BF16 R56, R4, R58, RZ ;  /* 0x0000003a0438723c */ /* 0x000fee00000418ff */
        /* <DEDUP_REMOVED lines=8> */
[----:B----4-:R-:W-:Y:S04]  /*c980*/  LDSM.16.M88.4 R40, [R107+0x7800] ;  /* 0x007800006b28783b */ /* 0x010fe80000000200 */
[----:B------:R-:W-:Y:S02]  /*c990*/  LDSM.16.M88.4 R48, [R167+0x8000] ;  /* 0x00800000a730783b */ /* 0x000fe40000000200 */
[----:B------:R-:W4:Y:S01]  /*c9a0*/  MUFU.TANH R208, R14 ;  /* 0x0000000e00d07308 */ /* 0x000f220000002400 */
[----:B------:R-:W-:Y:S01]  /*c9b0*/  HMMA.16816.F32.BF16 R56, R8, R18, R56 ;  /* 0x000000120838723c */ /* 0x000fe20000041838 */
[----:B------:R-:W5:Y:S06]  /*c9c0*/  LDSM.16.M88.4 R16, [R103+0x7000] ;  /* 0x007000006710783b */ /* 0x000f6c0000000200 */
        /* <DEDUP_REMOVED lines=111> */
[----:B------:R-:W4:Y:S05]  /*d0c0*/  LDSM.16.M88.4 R16, [R103+0x9000] ;  /* 0x009000006710783b */ /* 0x000f2a0000000200 */
[-C--:B------:R-:W-:Y:S02]  /*d0d0*/  FMUL.FTZ R12, R12, R63.reuse ;  /* 0x0000003f0c0c7220 */ /* 0x080fe40000410000 */
[C---:B-----5:R-:W-:Y:S01]  /*d0e0*/  HMMA.16816.F32.BF16 R48, R4.reuse, R64, RZ ;  /* 0x000000400430723c */ /* 0x060fe200000418ff */
[-C--:B------:R-:W-:Y:S01]  /*d0f0*/  FMUL.FTZ R13, R13, R63.reuse ;  /* 0x0000003f0d0d7220 */ /* 0x080fe20000410000 */
[-C--:B------:R-:W-:Y:S01]  /*d100*/  FMUL.FTZ R14, R14, R63.reuse ;  /* 0x0000003f0e0e7220 */ /* 0x080fe20000410000 */
[----:B------:R-:W-:Y:S01]  /*d110*/  FMUL.FTZ R15, R15, R63 ;  /* 0x0000003f0f0f7220 */ /* 0x000fe20000410000 */
[----:B------:R1:W1:Y:S04]  /*d120*/  MUFU.TANH R64, R56 ;  /* 0x0000003800407308 */ /* 0x0002680000002400 */
[----:B------:R-:W-:Y:S04]  /*d130*/  HMMA.16816.F32.BF16 R4, R4, R66, RZ ;  /* 0x000000420404723c */ /* 0x000fe800000418ff */
[----:B------:R1:W1:Y:S04]  /*d140*/  MUFU.TANH R65, R57 ;  /* 0x0000003900417308 */ /* 0x0002680000002400 */
[C---:B---3--:R-:W-:Y:S04]  /*d150*/  HMMA.16816.F32.BF16 R28, R44.reuse, R40, R28 ;  /* 0x000000282c1c723c */ /* 0x048fe8000004181c */
[----:B------:R-:W3:Y:S04]  /*d160*/  MUFU.TANH R12, R12 ;  /* 0x0000000c000c7308 */ /* 0x000ee80000002400 */
[----:B------:R-:W-:Y:S01]  /*d170*/  HMMA.16816.F32.BF16 R24, R44, R42, R24 ;  /* 0x0000002a2c18723c */ /* 0x000fe20000041818 */
[----:B------:R-:W5:Y:S01]  /*d180*/  LDSM.16.M88.4 R40, [R103+0x9800] ;  /* 0x009800006728783b */ /* 0x000f620000000200 */
[----:B------:R-:W-:-:S04]  /*d190*/  DEPBAR.LE SB0, 0x0 ;  /* 0x000080000000791a */ /* 0x000fc80000000000 */
[----:B------:R-:W1:Y:S02]  /*d1a0*/  MUFU.TANH R13, R13 ;  /* 0x0000000d000d7308 */ /* 0x000e640000002400 */
[----:B------:R-:W-:Y:S01]  /*d1b0*/  HMMA.16816.F32.BF16 R48, R8, R52, R48 ;  /* 0x000000340830723c */ /* 0x000fe20000041830 */
[----:B------:R-:W-:-:S05]  /*d1c0*/  FMUL.FTZ R52, R59, R63 ;  /* 0x0000003f3b347220 */ /* 0x000fca0000410000 */
[----:B------:R-:W1:Y:S02]  /*d1d0*/  MUFU.TANH R14, R14 ;  /* 0x0000000e000e7308 */ /* 0x000e640000002400 */
[----:B------:R-:W-:Y:S06]  /*d1e0*/  HMMA.16816.F32.BF16 R4, R8, R54, R4 ;  /* 0x000000360804723c */ /* 0x000fec0000041804 */
[----:B------:R-:W1:Y:S02]  /*d1f0*/  MUFU.TANH R52, R52 ;  /* 0x0000003400347308 */ /* 0x000e640000002400 */
[----:B----4-:R-:W-:Y:S06]  /*d200*/  HMMA.16816.F32.BF16 R24, R20, R18, R24 ;  /* 0x000000121418723c */ /* 0x010fec0000041818 */
[----:B------:R-:W4:Y:S02]  /*d210*/  MUFU.TANH R15, R15 ;  /* 0x0000000f000f7308 */ /* 0x000f240000002400 */
[C---:B------:R-:W-:Y:S08]  /*d220*/  HMMA.16816.F32.BF16 R48, R44.reuse, R32, R48 ;  /* 0x000000202c30723c */ /* 0x040ff00000041830 */
[----:B------:R-:W-:Y:S03]  /*d230*/  HMMA.16816.F32.BF16 R4, R44, R34, R4 ;  /* 0x000000222c04723c */ /* 0x000fe60000041804 */
[-C--:B------:R-:W-:Y:S01]  /*d240*/  FMUL.FTZ R11, R24, R63.reuse ;  /* 0x0000003f180b7220 */ /* 0x080fe20000410000 */
[-C--:B------:R-:W-:Y:S01]  /*d250*/  FMUL.FTZ R24, R26, R63.reuse ;  /* 0x0000003f1a187220 */ /* 0x080fe20000410000 */
[----:B------:R-:W-:-:S03]  /*d260*/  FMUL.FTZ R18, R27, R63 ;  /* 0x0000003f1b127220 */ /* 0x000fc60000410000 */
[C---:B------:R-:W-:Y:S01]  /*d270*/  HMMA.16816.F32.BF16 R28, R20.reuse, R16, R28 ;  /* 0x00000010141c723c */ /* 0x040fe2000004181c */
[-C--:B------:R-:W-:Y:S01]  /*d280*/  FMUL.FTZ R17, R25, R63.reuse ;  /* 0x0000003f19117220 */ /* 0x080fe20000410000 */
[----:B------:R-:W1:Y:S06]  /*d290*/  MUFU.TANH R11, R11 ;  /* 0x0000000b000b7308 */ /* 0x000e6c0000002400 */
[C---:B-----5:R-:W-:Y:S02]  /*d2a0*/  HMMA.16816.F32.BF16 R48, R20.reuse, R40, R48 ;  /* 0x000000281430723c */ /* 0x060fe40000041830 */
[----:B------:R-:W1:Y:S06]  /*d2b0*/  MUFU.TANH R17, R17 ;  /* 0x0000001100117308 */ /* 0x000e6c0000002400 */
[----:B------:R-:W-:Y:S02]  /*d2c0*/  HMMA.16816.F32.BF16 R4, R20, R42, R4 ;  /* 0x0000002a1404723c */ /* 0x000fe40000041804 */
[----:B------:R-:W1:Y:S01]  /*d2d0*/  MUFU.TANH R24, R24 ;  /* 0x0000001800187308 */ /* 0x000e620000002400 */
[-C--:B------:R-:W-:Y:S01]  /*d2e0*/  FMUL.FTZ R16, R28, R63.reuse ;  /* 0x0000003f1c107220 */ /* 0x080fe20000410000 */
[-C--:B------:R-:W-:Y:S01]  /*d2f0*/  FMUL.FTZ R29, R29, R63.reuse ;  /* 0x0000003f1d1d7220 */ /* 0x080fe20000410000 */
[-C--:B------:R-:W-:Y:S01]  /*d300*/  FMUL.FTZ R10, R30, R63.reuse ;  /* 0x0000003f1e0a7220 */ /* 0x080fe20000410000 */
[----:B------:R-:W-:-:S04]  /*d310*/  FMUL.FTZ R9, R31, R63 ;  /* 0x0000003f1f097220 */ /* 0x000fc80000410000 */
[----:B------:R1:W1:Y:S01]  /*d320*/  MUFU.TANH R8, R29 ;  /* 0x0000001d00087308 */ /* 0x0002620000002400 */
[-C--:B------:R-:W-:Y:S01]  /*d330*/  FMUL.FTZ R19, R48, R63.reuse ;  /* 0x0000003f30137220 */ /* 0x080fe20000410000 */
[-C--:B------:R-:W-:Y:S01]  /*d340*/  FMUL.FTZ R21, R49, R63.reuse ;  /* 0x0000003f31157220 */ /* 0x080fe20000410000 */
[-C--:B------:R-:W-:Y:S01]  /*d350*/  FMUL.FTZ R26, R50, R63.reuse ;  /* 0x0000003f321a7220 */ /* 0x080fe20000410000 */
[----:B------:R-:W-:-:S04]  /*d360*/  FMUL.FTZ R25, R51, R63 ;  /* 0x0000003f33197220 */ /* 0x000fc80000410000 */
[----:B------:R-:W1:Y:S01]  /*d370*/  MUFU.TANH R16, R16 ;  /* 0x0000001000107308 */ /* 0x000e620000002400 */
[-C--:B------:R-:W-:Y:S01]  /*d380*/  FMUL.FTZ R4, R4, R63.reuse ;  /* 0x0000003f04047220 */ /* 0x080fe20000410000 */
[-C--:B------:R-:W-:Y:S01]  /*d390*/  FMUL.FTZ R5, R5, R63.reuse ;  /* 0x0000003f05057220 */ /* 0x080fe20000410000 */
[-C--:B------:R-:W-:Y:S01]  /*d3a0*/  FMUL.FTZ R6, R6, R63.reuse ;  /* 0x0000003f06067220 */ /* 0x080fe20000410000 */
[----:B------:R-:W-:Y:S01]  /*d3b0*/  FMUL.FTZ R7, R7, R63 ;  /* 0x0000003f07077220 */ /* 0x000fe20000410000 */
[----:B------:R-:W-:-:S03]  /*d3c0*/  IADD3 R63, PT, PT, R62, -0x2, RZ ;  /* 0xfffffffe3e3f7810 */ /* 0x000fc60007ffe0ff */
[----:B------:R-:W1:Y:S01]  /*d3d0*/  MUFU.TANH R10, R10 ;  /* 0x0000000a000a7308 */ /* 0x000e620000002400 */
[----:B------:R-:W-:-:S07]  /*d3e0*/  ISETP.GT.AND P0, PT, R63, R227, PT ;  /* 0x000000e33f00720c */ /* 0x000fce0003f04270 */
        /* <DEDUP_REMOVED lines=54> */
[----:B------:R-:W-:Y:S01]  /*d750*/  SEL R4, R4, R27, !P1 ;  /* 0x0000001b04047207 */ /* 0x000fe20004800000 */
[----:B-1----:R-:W2:Y:S02]  /*d760*/  LD.E.64 R34, desc[UR4][R6.64+0x38] ;  /* 0x0000380406227980 */ /* 0x002ea4000c101b00 */
        /* <DEDUP_REMOVED lines=22> */
.L_x_7284:
        /* <DEDUP_REMOVED lines=8> */
.L_x_7285:
[----:B------:R-:W-:Y:S05]  /*d950*/  BSYNC.RECONVERGENT B0 ;  /* 0x0000000000007941 */ /* 0x000fea0003800200 */
.L_x_7283:
        /* <DEDUP_REMOVED lines=54> */
.L_x_7282:
[----:B------:R-:W-:Y:S05]  /*dcc0*/  BSYNC.RECONVERGENT B1 ;  /* 0x0000000000017941 */ /* 0x000fea0003800200 */
.L_x_7281:
[----:B--2---:R-:W-:-:S04]  /*dcd0*/  IMAD R32, R62, 0x100, R69 ;  /* 0x000001003e207824 */ /* 0x004fc800078e0245 */
[C---:B-1----:R-:W-:Y:S02]  /*dce0*/  VIADD R5, R32.reuse, 0xfffffe00 ;  /* 0xfffffe0020057836 */ /* 0x042fe40000000000 */
[C---:B------:R-:W-:Y:S02]  /*dcf0*/  VIADD R4, R32.reuse, 0xfffffe01 ;  /* 0xfffffe0120047836 */ /* 0x040fe40000000000 */
[C---:B------:R-:W-:Y:S01]  /*dd00*/  VIADD R33, R32.reuse, 0xfffffe11 ;  /* 0xfffffe1120217836 */ /* 0x040fe20000000000 */
[C---:B------:R-:W-:Y:S01]  /*dd10*/  ISETP.GE.AND P1, PT, R5.reuse, R245, PT ;  /* 0x000000f50500720c */ /* 0x040fe20003f26270 */
[----:B------:R-:W-:Y:S01]  /*dd20*/  VIADD R34, R32, 0xfffffe18 ;  /* 0xfffffe1820227836 */ /* 0x000fe20000000000 */
[----:B------:R-:W-:Y:S02]  /*dd30*/  ISETP.GE.AND P3, PT, R5, R243, PT ;  /* 0x000000f30500720c */ /* 0x000fe40003f66270 */
[----:B------:R-:W-:Y:S01]  /*dd40*/  FSEL R20, R102, -INF , P1 ;  /* 0xff80000066147808 */ /* 0x000fe20000800000 */
[----:B------:R-:W-:Y:S01]  /*dd50*/  IMAD.MOV.U32 R102, RZ, RZ, R192 ;  /* 0x000000ffff667224 */ /* 0x000fe200078e00c0 */
[----:B------:R-:W-:-:S02]  /*dd60*/  ISETP.GE.AND P2, PT, R4, R245, PT ;  /* 0x000000f50400720c */ /* 0x000fc40003f46270 */
[C---:B------:R-:W-:Y:S02]  /*dd70*/  ISETP.GE.AND P4, PT, R4.reuse, R244, PT ;  /* 0x000000f40400720c */ /* 0x040fe40003f86270 */
[C---:B------:R-:W-:Y:S02]  /*dd80*/  ISETP.GE.AND P0, PT, R4.reuse, R243, PT ;  /* 0x000000f30400720c */ /* 0x040fe40003f06270 */
[----:B------:R-:W-:Y:S01]  /*dd90*/  ISETP.GE.AND P1, PT, R4, R242, PT ;  /* 0x000000f20400720c */ /* 0x000fe20003f26270 */
        /* <DEDUP_REMOVED lines=51> */
[----:B------:R-:W-:Y:S01]  /*e0d0*/  FSEL R42, R93, -INF , P1 ;  /* 0xff8000005d2a7808 */ /* 0x000fe20000800000 */
[----:B------:R-:W-:Y:S01]  /*e0e0*/  IMAD.MOV.U32 R93, RZ, RZ, R198 ;  /* 0x000000ffff5d7224 */ /* 0x000fe200078e00c6 */
        /* <DEDUP_REMOVED lines=9> */
[----:B------:R-:W-:Y:S01]  /*e180*/  FSEL R40, R90, -INF , P0 ;  /* 0xff8000005a287808 */ /* 0x000fe20000000000 */
[----:B------:R-:W-:Y:S01]  /*e190*/  IMAD.MOV.U32 R90, RZ, RZ, R187 ;  /* 0x000000ffff5a7224 */ /* 0x000fe200078e00bb */
[C---:B------:R-:W-:Y:S02]  /*e1a0*/  ISETP.GE.AND P3, PT, R33.reuse, R245, PT ;  /* 0x000000f52100720c */ /* 0x040fe40003f66270 */
[----:B------:R-:W-:-:S02]  /*e1b0*/  ISETP.GE.AND P4, PT, R33, R244, PT ;  /* 0x000000f42100720c */ /* 0x000fc40003f86270 */
[----:B------:R-:W-:Y:S01]  /*e1c0*/  ISETP.GE.AND P0, PT, R33, R242, PT ;  /* 0x000000f22100720c */ /* 0x000fe20003f06270 */
[----:B------:R-:W-:Y:S01]  /*e1d0*/  VIADD R33, R32, 0xfffffe21 ;  /* 0xfffffe2120217836 */ /* 0x000fe20000000000 */
[----:B------:R-:W-:Y:S01]  /*e1e0*/  FSEL R48, R87, -INF , P2 ;  /* 0xff80000057307808 */ /* 0x000fe20001000000 */
[----:B------:R-:W-:Y:S01]  /*e1f0*/  IMAD.MOV.U32 R87, RZ, RZ, R188 ;  /* 0x000000ffff577224 */ /* 0x000fe200078e00bc */
[----:B------:R-:W-:Y:S01]  /*e200*/  FSEL R49, R88, -INF , P1 ;  /* 0xff80000058317808 */ /* 0x000fe20000800000 */
[----:B------:R-:W-:Y:S01]  /*e210*/  IMAD.MOV.U32 R88, RZ, RZ, R184 ;  /* 0x000000ffff587224 */ /* 0x000fe200078e00b8 */
[----:B------:R-:W-:Y:S02]  /*e220*/  ISETP.GE.AND P1, PT, R34, R245, PT ;  /* 0x000000f52200720c */ /* 0x000fe40003f26270 */
[----:B------:R-:W-:Y:S01]  /*e230*/  FSEL R39, R89, -INF , P3 ;  /* 0xff80000059277808 */ /* 0x000fe20001800000 */
[----:B------:R-:W-:Y:S01]  /*e240*/  IMAD.MOV.U32 R89, RZ, RZ, R194 ;  /* 0x000000ffff597224 */ /* 0x000fe200078e00c2 */
[----:B------:R-:W-:-:S02]  /*e250*/  FSEL R48, R48, -INF , !P0 ;  /* 0xff80000030307808 */ /* 0x000fc40004000000 */
[----:B------:R-:W-:Y:S02]  /*e260*/  FSEL R40, R40, -INF , !P6 ;  /* 0xff80000028287808 */ /* 0x000fe40007000000 */
[----:B------:R-:W-:Y:S02]  /*e270*/  FSEL R49, R49, -INF , !P5 ;  /* 0xff80000031317808 */ /* 0x000fe40006800000 */
[-C--:B------:R-:W-:Y:S02]  /*e280*/  ISETP.GE.AND P0, PT, R33, R243.reuse, PT ;  /* 0x000000f32100720c */ /* 0x080fe40003f06270 */
[C---:B------:R-:W-:Y:S02]  /*e290*/  ISETP.GE.AND P6, PT, R34.reuse, R244, PT ;  /* 0x000000f42200720c */ /* 0x040fe40003fc6270 */
[C---:B------:R-:W-:Y:S02]  /*e2a0*/  ISETP.GE.AND P3, PT, R34.reuse, R243, PT ;  /* 0x000000f32200720c */ /* 0x040fe40003f66270 */
[----:B------:R-:W-:Y:S01]  /*e2b0*/  ISETP.GE.AND P5, PT, R34, R242, PT ;  /* 0x000000f22200720c */ /* 0x000fe20003fa6270 */
[----:B------:R-:W-:Y:S01]  /*e2c0*/  VIADD R34, R32, 0xfffffe28 ;  /* 0xfffffe2820227836 */ /* 0x000fe20000000000 */
[----:B------:R-:W-:-:S02]  /*e2d0*/  FSEL R39, R39, -INF , !P4 ;  /* 0xff80000027277808 */ /* 0x000fc40006000000 */
[----:B------:R-:W-:Y:S01]  /*e2e0*/  FSEL R57, R86, -INF , P1 ;  /* 0xff80000056397808 */ /* 0x000fe20000800000 */
[----:B------:R-:W-:Y:S01]  /*e2f0*/  IMAD.MOV.U32 R86, RZ, RZ, R195 ;  /* 0x000000ffff567224 */ /* 0x000fe200078e00c3 */
[C---:B------:R-:W-:Y:S02]  /*e300*/  ISETP.GE.AND P2, PT, R33.reuse, R245, PT ;  /* 0x000000f52100720c */ /* 0x040fe40003f46270 */
[C---:B------:R-:W-:Y:S02]  /*e310*/  ISETP.GE.AND P4, PT, R33.reuse, R244, PT ;  /* 0x000000f42100720c */ /* 0x040fe40003f86270 */
[----:B------:R-:W-:Y:S01]  /*e320*/  ISETP.GE.AND P1, PT, R33, R242, PT ;  /* 0x000000f22100720c */ /* 0x000fe20003f26270 */
[----:B------:R-:W-:Y:S01]  /*e330*/  VIADD R33, R32, 0xfffffe29 ;  /* 0xfffffe2920217836 */ /* 0x000fe20000000000 */
[----:B------:R-:W-:Y:S02]  /*e340*/  FSEL R83, R83, -INF , P0 ;  /* 0xff80000053537808 */ /* 0x000fe40000000000 */
[----:B------:R-:W-:-:S02]  /*e350*/  FSEL R84, R84, -INF , P3 ;  /* 0xff80000054547808 */ /* 0x000fc40001800000 */
[----:B------:R-:W-:Y:S02]  /*e360*/  ISETP.GE.AND P3, PT, R34, R245, PT ;  /* 0x000000f52200720c */ /* 0x000fe40003f66270 */
[----:B------:R-:W-:Y:S01]  /*e370*/  FSEL R56, R85, -INF , P2 ;  /* 0xff80000055387808 */ /* 0x000fe20001000000 */
[----:B------:R-:W-:Y:S01]  /*e380*/  IMAD.MOV.U32 R85, RZ, RZ, R186 ;  /* 0x000000ffff557224 */ /* 0x000fe200078e00ba */
        /* <DEDUP_REMOVED lines=39> */
[-C--:B------:R-:W-:Y:S01]  /*e600*/  ISETP.GE.AND P2, PT, R33, R243.reuse, PT ;  /* 0x000000f32100720c */ /* 0x080fe20003f46270 */
[----:B------:R-:W2:Y:S01]  /*e610*/  LD.E R76, desc[UR4][R2.64+0xdc] ;  /* 0x0000dc04024c7980 */ /* 0x000ea2000c101900 */
        /* <DEDUP_REMOVED lines=107> */
[-C--:B------:R-:W-:Y:S02]  /*ecd0*/  ISETP.GE.AND P2, PT, R34, R243.reuse, PT ;  /* 0x000000f32200720c */ /* 0x080fe40003f46270 */
        /* <DEDUP_REMOVED lines=17> */
[C---:B------:R-:W-:Y:S02]  /*edf0*/  ISETP.GE.AND P6, PT, R34.reuse, R244, PT ;  /* 0x000000f42200720c */ /* 0x040fe40003fc6270 */
[CC--:B------:R-:W-:Y:S02]  /*ee00*/  ISETP.GE.AND P0, PT, R34.reuse, R243.reuse, PT ;  /* 0x000000f32200720c */ /* 0x0c0fe40003f06270 */
[----:B------:R-:W-:Y:S01]  /*ee10*/  ISETP.GE.AND P5, PT, R34, R242, PT ;  /* 0x000000f22200720c */ /* 0x000fe20003fa6270 */
[----:B------:R-:W-:Y:S01]  /*ee20*/  VIADD R34, R32, 0xfffffe78 ;  /* 0xfffffe7820227836 */ /* 0x000fe20000000000 */
[----:B------:R-:W-:-:S02]  /*ee30*/  ISETP.GE.AND P3, PT, R33, R243, PT ;  /* 0x000000f32100720c */ /* 0x000fc40003f66270 */
        /* <DEDUP_REMOVED lines=28> */
[----:B------:R-:W-:Y:S02]  /*f000*/  ISETP.GE.AND P2, PT, R33, R245, PT ;  /* 0x000000f52100720c */ /* 0x000fe40003f46270 */
        /* <DEDUP_REMOVED lines=11> */
[----:B------:R-:W-:Y:S01]  /*f0c0*/  ISETP.GE.AND P1, PT, R33, R242, PT ;  /* 0x000000f22100720c */ /* 0x000fe20003f26270 */
[----:B------:R-:W-:Y:S01]  /*f0d0*/  VIADD R33, R32, 0xfffffe89 ;  /* 0xfffffe8920217836 */ /* 0x000fe20000000000 */
[----:B------:R-:W-:Y:S02]  /*f0e0*/  FSEL R177, R177, -INF , P2 ;  /* 0xff800000b1b17808 */ /* 0x000fe40001000000 */
[----:B------:R-:W-:Y:S02]  /*f0f0*/  FSEL R179, R179, -INF , P0 ;  /* 0xff800000b3b37808 */ /* 0x000fe40000000000 */
[----:B------:R-:W-:Y:S02]  /*f100*/  FSEL R178, R178, -INF , P3 ;  /* 0xff800000b2b27808 */ /* 0x000fe40001800000 */
[----:B------:R-:W-:Y:S02]  /*f110*/  ISETP.GE.AND P3, PT, R34, R245, PT ;  /* 0x000000f52200720c */ /* 0x000fe40003f66270 */
[----:B------:R-:W-:-:S02]  /*f120*/  FSEL R184, R177, -INF , !P4 ;  /* 0xff800000b1b87808 */ /* 0x000fc40006000000 */
[----:B------:R-:W-:Y:S02]  /*f130*/  FSEL R177, R179, -INF , !P1 ;  /* 0xff800000b3b17808 */ /* 0x000fe40004800000 */
[----:B------:R-:W-:Y:S02]  /*f140*/  FSEL R189, R176, -INF , !P6 ;  /* 0xff800000b0bd7808 */ /* 0x000fe40007000000 */
[----:B------:R-:W-:Y:S02]  /*f150*/  FSEL R178, R178, -INF , !P5 ;  /* 0xff800000b2b27808 */ /* 0x000fe40006800000 */
[CC--:B------:R-:W-:Y:S02]  /*f160*/  ISETP.GE.AND P2, PT, R34.reuse, R243.reuse, PT ;  /* 0x000000f32200720c */ /* 0x0c0fe40003f46270 */
[----:B------:R-:W-:Y:S02]  /*f170*/  ISETP.GE.AND P1, PT, R33, R243, PT ;  /* 0x000000f32100720c */ /* 0x000fe40003f26270 */
[----:B------:R-:W-:-:S02]  /*f180*/  ISETP.GE.AND P6, PT, R34, R244, PT ;  /* 0x000000f42200720c */ /* 0x000fc40003fc6270 */
[----:B------:R-:W-:Y:S01]  /*f190*/  ISETP.GE.AND P5, PT, R34, R242, PT ;  /* 0x000000f22200720c */ /* 0x000fe20003fa6270 */
[----:B------:R-:W-:Y:S01]  /*f1a0*/  VIADD R34, R32, 0xfffffe90 ;  /* 0xfffffe9020227836 */ /* 0x000fe20000000000 */
        /* <DEDUP_REMOVED lines=8> */
[C---:B------:R-:W-:Y:S02]  /*f230*/  ISETP.GE.AND P2, PT, R34.reuse, R245, PT ;  /* 0x000000f52200720c */ /* 0x040fe40003f46270 */
[----:B------:R-:W-:Y:S02]  /*f240*/  ISETP.GE.AND P0, PT, R34, R243, PT ;  /* 0x000000f32200720c */ /* 0x000fe40003f06270 */
[----:B------:R-:W-:Y:S02]  /*f250*/  FSEL R180, R180, -INF , !P6 ;  /* 0xff800000b4b47808 */ /* 0x000fe40007000000 */
[----:B------:R-:W-:-:S02]  /*f260*/  FSEL R176, R176, -INF , !P5 ;  /* 0xff800000b0b07808 */ /* 0x000fc40006800000 */
[----:B------:R-:W-:Y:S02]  /*f270*/  FSEL R175, R175, -INF , !P3 ;  /* 0xff800000afaf7808 */ /* 0x000fe40005800000 */
[C---:B------:R-:W-:Y:S02]  /*f280*/  ISETP.GE.AND P6, PT, R34.reuse, R244, PT ;  /* 0x000000f42200720c */ /* 0x040fe40003fc6270 */
[----:B------:R-:W-:Y:S01]  /*f290*/  ISETP.GE.AND P5, PT, R34, R242, PT ;  /* 0x000000f22200720c */ /* 0x000fe20003fa6270 */
[----:B------:R-:W-:Y:S01]  /*f2a0*/  VIADD R34, R32, 0xfffffe98 ;  /* 0xfffffe9820227836 */ /* 0x000fe20000000000 */
[C---:B------:R-:W-:Y:S02]  /*f2b0*/  ISETP.GE.AND P3, PT, R33.reuse, R243, PT ;  /* 0x000000f32100720c */ /* 0x040fe40003f66270 */
[----:B------:R-:W-:Y:S02]  /*f2c0*/  ISETP.GE.AND P1, PT, R33, R245, PT ;  /* 0x000000f52100720c */ /* 0x000fe40003f26270 */
[----:B------:R-:W-:-:S02]  /*f2d0*/  FSEL R179, R179, -INF , !P4 ;  /* 0xff800000b3b37808 */ /* 0x000fc40006000000 */
[----:B------:R-:W-:Y:S02]  /*f2e0*/  FSEL R173, R211, -INF , P2 ;  /* 0xff800000d3ad7808 */ /* 0x000fe40001000000 */
[----:B------:R-:W-:Y:S02]  /*f2f0*/  FSEL R169, R217, -INF , P0 ;  /* 0xff800000d9a97808 */ /* 0x000fe40000000000 */
[C---:B------:R-:W-:Y:S02]  /*f300*/  ISETP.GE.AND P4, PT, R33.reuse, R244, PT ;  /* 0x000000f42100720c */ /* 0x040fe40003f86270 */
[----:B------:R-:W-:Y:S01]  /*f310*/  ISETP.GE.AND P2, PT, R33, R242, PT ;  /* 0x000000f22100720c */ /* 0x000fe20003f46270 */
[----:B------:R-:W-:Y:S01]  /*f320*/  VIADD R33, R32, 0xfffffe99 ;  /* 0xfffffe9920217836 */ /* 0x000fe20000000000 */
[----:B------:R-:W-:Y:S02]  /*f330*/  FSEL R168, R219, -INF , P3 ;  /* 0xff800000dba87808 */ /* 0x000fe40001800000 */
        /* <DEDUP_REMOVED lines=8> */
[----:B------:R-:W-:-:S02]  /*f3c0*/  FSEL R168, R168, -INF , !P2 ;  /* 0xff800000a8a87808 */ /* 0x000fc40005000000 */
[C---:B------:R-:W-:Y:S02]  /*f3d0*/  ISETP.GE.AND P2, PT, R33.reuse, R243, PT ;  /* 0x000000f32100720c */ /* 0x040fe40003f46270 */
[----:B------:R-:W-:Y:S02]  /*f3e0*/  FSEL R165, R246, -INF , P1 ;  /* 0xff800000f6a57808 */ /* 0x000fe40000800000 */
[----:B------:R-:W-:Y:S02]  /*f3f0*/  FSEL R172, R172, -INF , !P4 ;  /* 0xff800000acac7808 */ /* 0x000fe40006000000 */
[C---:B------:R-:W-:Y:S02]  /*f400*/  ISETP.GE.AND P3, PT, R33.reuse, R245, PT ;  /* 0x000000f52100720c */ /* 0x040fe40003f66270 */
[----:B------:R-:W-:Y:S02]  /*f410*/  FSEL R171, R222, -INF , P0 ;  /* 0xff800000deab7808 */ /* 0x000fe40000000000 */
[----:B------:R-:W-:-:S02]  /*f420*/  ISETP.GE.AND P4, PT, R33, R244, PT ;  /* 0x000000f42100720c */ /* 0x000fc40003f86270 */
[----:B------:R-:W-:Y:S01]  /*f430*/  ISETP.GE.AND P0, PT, R33, R242, PT ;  /* 0x000000f22100720c */ /* 0x000fe20003f06270 */
[----:B------:R-:W-:Y:S01]  /*f440*/  VIADD R33, R32, 0xfffffea1 ;  /* 0xfffffea120217836 */ /* 0x000fe20000000000 */
[----:B------:R-:W-:Y:S02]  /*f450*/  ISETP.GE.AND P1, PT, R34, R245, PT ;  /* 0x000000f52200720c */ /* 0x000fe40003f26270 */
[----:B------:R-:W-:Y:S02]  /*f460*/  FSEL R164, R251, -INF , P2 ;  /* 0xff800000fba47808 */ /* 0x000fe40001000000 */
        /* <DEDUP_REMOVED lines=11> */
[----:B------:R-:W-:Y:S02]  /*f520*/  FSEL R101, R101, -INF , P5 ;  /* 0xff80000065657808 */ /* 0x000fe40002800000 */
[----:B------:R-:W-:Y:S02]  /*f530*/  FSEL R170, R170, -INF , !P4 ;  /* 0xff800000aaaa7808 */ /* 0x000fe40006000000 */
[C---:B------:R-:W-:Y:S02]  /*f540*/  ISETP.GE.AND P4, PT, R33.reuse, R244, PT ;  /* 0x000000f42100720c */ /* 0x040fe40003f86270 */
[----:B------:R-:W-:Y:S01]  /*f550*/  ISETP.GE.AND P1, PT, R33, R242, PT ;  /* 0x000000f22100720c */ /* 0x000fe20003f26270 */
[----:B------:R-:W-:Y:S01]  /*f560*/  VIADD R33, R32, 0xfffffea9 ;  /* 0xfffffea920217836 */ /* 0x000fe20000000000 */
[----:B------:R-:W-:-:S02]  /*f570*/  FSEL R125, R125, -INF , !P6 ;  /* 0xff8000007d7d7808 */ /* 0x000fc40007000000 */
[----:B------:R-:W-:Y:S02]  /*f580*/  ISETP.GE.AND P6, PT, R34, R245, PT ;  /* 0x000000f52200720c */ /* 0x000fe40003fc6270 */
[----:B------:R-:W-:Y:S02]  /*f590*/  FSEL R124, R85, -INF , P2 ;  /* 0xff800000557c7808 */ /* 0x000fe40001000000 */
[----:B------:R-:W-:Y:S02]  /*f5a0*/  FSEL R100, R100, -INF , P0 ;  /* 0xff80000064647808 */ /* 0x000fe40000000000 */
[----:B------:R-:W-:Y:S02]  /*f5b0*/  FSEL R101, R101, -INF , !P3 ;  /* 0xff80000065657808 */ /* 0x000fe40005800000 */
[----:B------:R-:W-:Y:S02]  /*f5c0*/  ISETP.GE.AND P3, PT, R34, R243, PT ;  /* 0x000000f32200720c */ /* 0x000fe40003f66270 */
[----:B------:R-:W-:-:S02]  /*f5d0*/  FSEL R124, R124, -INF , !P4 ;  /* 0xff8000007c7c7808 */ /* 0x000fc40006000000 */
[----:B------:R-:W-:Y:S02]  /*f5e0*/  FSEL R100, R100, -INF , !P1 ;  /* 0xff80000064647808 */ /* 0x000fe40004800000 */
[----:B------:R-:W-:Y:S02]  /*f5f0*/  FSEL R123, R86, -INF , P6 ;  /* 0xff800000567b7808 */ /* 0x000fe40003000000 */
[C---:B------:R-:W-:Y:S02]  /*f600*/  ISETP.GE.AND P0, PT, R33.reuse, R245, PT ;  /* 0x000000f52100720c */ /* 0x040fe40003f06270 */
[C---:B------:R-:W-:Y:S02]  /*f610*/  ISETP.GE.AND P4, PT, R33.reuse, R244, PT ;  /* 0x000000f42100720c */ /* 0x040fe40003f86270 */
[C---:B------:R-:W-:Y:S02]  /*f620*/  ISETP.GE.AND P1, PT, R33.reuse, R243, PT ;  /* 0x000000f32100720c */ /* 0x040fe40003f26270 */
[-C--:B------:R-:W-:Y:S01]  /*f630*/  ISETP.GE.AND P6, PT, R33, R242.reuse, PT ;  /* 0x000000f22100720c */ /* 0x080fe20003fc6270 */
[----:B------:R-:W-:Y:S01]  /*f640*/  VIADD R33, R32, 0xfffffeb0 ;  /* 0xfffffeb020217836 */ /* 0x000fe20000000000 */
[----:B------:R-:W-:-:S02]  /*f650*/  ISETP.GE.AND P2, PT, R34, R242, PT ;  /* 0x000000f22200720c */ /* 0x000fc40003f46270 */
[----:B------:R-:W-:Y:S02]  /*f660*/  FSEL R99, R99, -INF , P3 ;  /* 0xff80000063637808 */ /* 0x000fe40001800000 */
[----:B------:R-:W-:Y:S02]  /*f670*/  ISETP.GE.AND P5, PT, R34, R244, PT ;  /* 0x000000f42200720c */ /* 0x000fe40003fa6270 */
[----:B------:R-:W-:Y:S02]  /*f680*/  FSEL R99, R99, -INF , !P2 ;  /* 0xff80000063637808 */ /* 0x000fe40005000000 */
[----:B------:R-:W-:Y:S01]  /*f690*/  ISETP.GE.AND P2, PT, R33, R243, PT ;  /* 0x000000f32100720c */ /* 0x000fe20003f46270 */
[----:B------:R-:W-:Y:S01]  /*f6a0*/  VIADD R34, R32, 0xfffffeb1 ;  /* 0xfffffeb120227836 */ /* 0x000fe20000000000 */
[----:B------:R-:W-:Y:S02]  /*f6b0*/  FSEL R123, R123, -INF , !P5 ;  /* 0xff8000007b7b7808 */ /* 0x000fe40006800000 */
[----:B------:R-:W-:-:S02]  /*f6c0*/  ISETP.GE.AND P3, PT, R33, R245, PT ;  /* 0x000000f52100720c */ /* 0x000fc40003f66270 */
[----:B------:R-:W-:Y:S02]  /*f6d0*/  FSEL R122, R87, -INF , P0 ;  /* 0xff800000577a7808 */ /* 0x000fe40000000000 */
[----:B------:R-:W-:Y:S02]  /*f6e0*/  FSEL R98, R98, -INF , P1 ;  /* 0xff80000062627808 */ /* 0x000fe40000800000 */
[C---:B------:R-:W-:Y:S02]  /*f6f0*/  ISETP.GE.AND P5, PT, R33.reuse, R244, PT ;  /* 0x000000f42100720c */ /* 0x040fe40003fa6270 */
[----:B------:R-:W-:Y:S01]  /*f700*/  ISETP.GE.AND P0, PT, R33, R242, PT ;  /* 0x000000f22100720c */ /* 0x000fe20003f06270 */
[----:B------:R-:W-:Y:S01]  /*f710*/  VIADD R33, R32, 0xfffffeb8 ;  /* 0xfffffeb820217836 */ /* 0x000fe20000000000 */
[----:B------:R-:W-:Y:S02]  /*f720*/  FSEL R97, R97, -INF , P2 ;  /* 0xff80000061617808 */ /* 0x000fe40001000000 */
[----:B------:R-:W-:-:S02]  /*f730*/  FSEL R122, R122, -INF , !P4 ;  /* 0xff8000007a7a7808 */ /* 0x000fc40006000000 */
[----:B------:R-:W-:Y:S02]  /*f740*/  FSEL R121, R89, -INF , P3 ;  /* 0xff80000059797808 */ /* 0x000fe40001800000 */
        /* <DEDUP_REMOVED lines=9> */
[----:B------:R-:W-:Y:S02]  /*f7e0*/  FSEL R121, R121, -INF , !P5 ;  /* 0xff80000079797808 */ /* 0x000fe40006800000 */
[----:B------:R-:W-:Y:S02]  /*f7f0*/  FSEL R120, R88, -INF , P1 ;  /* 0xff80000058787808 */ /* 0x000fe40000800000 */
[----:B------:R-:W-:Y:S02]  /*f800*/  FSEL R96, R96, -INF , P3 ;  /* 0xff80000060607808 */ /* 0x000fe40001800000 */
[----:B------:R-:W-:-:S02]  /*f810*/  ISETP.GE.AND P5, PT, R33, R244, PT ;  /* 0x000000f42100720c */ /* 0x000fc40003fa6270 */
[----:B------:R-:W-:Y:S01]  /*f820*/  ISETP.GE.AND P1, PT, R33, R242, PT ;  /* 0x000000f22100720c */ /* 0x000fe20003f26270 */
[----:B------:R-:W-:Y:S01]  /*f830*/  VIADD R33, R32, 0xfffffec0 ;  /* 0xfffffec020217836 */ /* 0x000fe20000000000 */
[----:B------:R-:W-:Y:S02]  /*f840*/  ISETP.GE.AND P3, PT, R34, R245, PT ;  /* 0x000000f52200720c */ /* 0x000fe40003f66270 */
[----:B------:R-:W-:Y:S02]  /*f850*/  FSEL R119, R90, -INF , P2 ;  /* 0xff8000005a777808 */ /* 0x000fe40001000000 */
[----:B------:R-:W-:Y:S02]  /*f860*/  FSEL R95, R95, -INF , P0 ;  /* 0xff8000005f5f7808 */ /* 0x000fe40000000000 */
[----:B------:R-:W-:Y:S02]  /*f870*/  ISETP.GE.AND P2, PT, R34, R243, PT ;  /* 0x000000f32200720c */ /* 0x000fe40003f46270 */
[----:B------:R-:W-:-:S02]  /*f880*/  FSEL R120, R120, -INF , !P4 ;  /* 0xff80000078787808 */ /* 0x000fc40006000000 */
[----:B------:R-:W-:Y:S02]  /*f890*/  FSEL R96, R96, -INF , !P6 ;  /* 0xff80000060607808 */ /* 0x000fe40007000000 */
[C---:B------:R-:W-:Y:S02]  /*f8a0*/  ISETP.GE.AND P4, PT, R34.reuse, R244, PT ;  /* 0x000000f42200720c */ /* 0x040fe40003f86270 */
[----:B------:R-:W-:Y:S01]  /*f8b0*/  ISETP.GE.AND P6, PT, R34, R242, PT ;  /* 0x000000f22200720c */ /* 0x000fe20003fc6270 */
[----:B------:R-:W-:Y:S01]  /*f8c0*/  VIADD R34, R32, 0xfffffec1 ;  /* 0xfffffec120227836 */ /* 0x000fe20000000000 */
[----:B------:R-:W-:Y:S02]  /*f8d0*/  FSEL R119, R119, -INF , !P5 ;  /* 0xff80000077777808 */ /* 0x000fe40006800000 */
[----:B------:R-:W-:Y:S02]  /*f8e0*/  FSEL R95, R95, -INF , !P1 ;  /* 0xff8000005f5f7808 */ /* 0x000fe40004800000 */
[----:B------:R-:W-:-:S02]  /*f8f0*/  FSEL R118, R91, -INF , P3 ;  /* 0xff8000005b767808 */ /* 0x000fc40001800000 */
[C---:B------:R-:W-:Y:S02]  /*f900*/  ISETP.GE.AND P0, PT, R33.reuse, R245, PT ;  /* 0x000000f52100720c */ /* 0x040fe40003f06270 */
[C---:B------:R-:W-:Y:S02]  /*f910*/  ISETP.GE.AND P5, PT, R33.reuse, R244, PT ;  /* 0x000000f42100720c */ /* 0x040fe40003fa6270 */
[C---:B------:R-:W-:Y:S02]  /*f920*/  ISETP.GE.AND P1, PT, R33.reuse, R243, PT ;  /* 0x000000f32100720c */ /* 0x040fe40003f26270 */
[----:B------:R-:W-:Y:S01]  /*f930*/  ISETP.GE.AND P3, PT, R33, R242, PT ;  /* 0x000000f22100720c */ /* 0x000fe20003f66270 */
[----:B------:R-:W-:Y:S01]  /*f940*/  VIADD R33, R32, 0xfffffec8 ;  /* 0xfffffec820217836 */ /* 0x000fe20000000000 */
[----:B------:R-:W-:Y:S02]  /*f950*/  FSEL R94, R94, -INF , P2 ;  /* 0xff8000005e5e7808 */ /* 0x000fe40001000000 */
[----:B------:R-:W-:-:S02]  /*f960*/  FSEL R118, R118, -INF , !P4 ;  /* 0xff80000076767808 */ /* 0x000fc40006000000 */
[----:B------:R-:W-:Y:S02]  /*f970*/  ISETP.GE.AND P2, PT, R34, R245, PT ;  /* 0x000000f52200720c */ /* 0x000fe40003f46270 */
[----:B------:R-:W-:Y:S02]  /*f980*/  FSEL R117, R93, -INF , P0 ;  /* 0xff8000005d757808 */ /* 0x000fe40000000000 */
[----:B------:R-:W-:Y:S02]  /*f990*/  FSEL R94, R94, -INF , !P6 ;  /* 0xff8000005e5e7808 */ /* 0x000fe40007000000 */
[----:B------:R-:W-:Y:S02]  /*f9a0*/  FSEL R72, R72, -INF , P1 ;  /* 0xff80000048487808 */ /* 0x000fe40000800000 */
[C---:B------:R-:W-:Y:S02]  /*f9b0*/  ISETP.GE.AND P4, PT, R34.reuse, R244, PT ;  /* 0x000000f42200720c */ /* 0x040fe40003f86270 */
[----:B------:R-:W-:-:S02]  /*f9c0*/  ISETP.GE.AND P0, PT, R34, R243, PT ;  /* 0x000000f32200720c */ /* 0x000fc40003f06270 */
[----:B------:R-:W-:Y:S01]  /*f9d0*/  ISETP.GE.AND P6, PT, R34, R242, PT ;  /* 0x000000f22200720c */ /* 0x000fe20003fc6270 */
[----:B------:R-:W-:Y:S01]  /*f9e0*/  VIADD R34, R32, 0xfffffec9 ;  /* 0xfffffec920227836 */ /* 0x000fe20000000000 */
[----:B------:R-:W-:Y:S02]  /*f9f0*/  ISETP.GE.AND P1, PT, R33, R245, PT ;  /* 0x000000f52100720c */ /* 0x000fe40003f26270 */
[----:B------:R-:W-:Y:S02]  /*fa00*/  FSEL R117, R117, -INF , !P5 ;  /* 0xff80000075757808 */ /* 0x000fe40006800000 */
        /* <DEDUP_REMOVED lines=8> */
[C---:B------:R-:W-:Y:S02]  /*fa90*/  ISETP.GE.AND P0, PT, R34.reuse, R245, PT ;  /* 0x000000f52200720c */ /* 0x040fe40003f06270 */
[----:B------:R-:W-:-:S02]  /*faa0*/  ISETP.GE.AND P1, PT, R34, R243, PT ;  /* 0x000000f32200720c */ /* 0x000fc40003f26270 */
[----:B------:R-:W-:Y:S02]  /*fab0*/  FSEL R116, R116, -INF , !P4 ;  /* 0xff80000074747808 */ /* 0x000fe40006000000 */
[----:B------:R-:W-:Y:S02]  /*fac0*/  FSEL R92, R73, -INF , !P6 ;  /* 0xff800000495c7808 */ /* 0x000fe40007000000 */
[C---:B------:R-:W-:Y:S02]  /*fad0*/  ISETP.GE.AND P4, PT, R34.reuse, R244, PT ;  /* 0x000000f42200720c */ /* 0x040fe40003f86270 */
[----:B------:R-:W-:Y:S01]  /*fae0*/  ISETP.GE.AND P6, PT, R34, R242, PT ;  /* 0x000000f22200720c */ /* 0x000fe20003fc6270 */
[----:B------:R-:W-:Y:S01]  /*faf0*/  VIADD R34, R32, 0xfffffed1 ;  /* 0xfffffed120227836 */ /* 0x000fe20000000000 */
[----:B------:R-:W-:Y:S02]  /*fb00*/  FSEL R74, R74, -INF , P3 ;  /* 0xff8000004a4a7808 */ /* 0x000fe40001800000 */
[----:B------:R-:W-:-:S02]  /*fb10*/  ISETP.GE.AND P3, PT, R33, R245, PT ;  /* 0x000000f52100720c */ /* 0x000fc40003f66270 */
[----:B------:R-:W-:Y:S02]  /*fb20*/  FSEL R107, R107, -INF , P0 ;  /* 0xff8000006b6b7808 */ /* 0x000fe40000000000 */
[----:B------:R-:W-:Y:S02]  /*fb30*/  FSEL R75, R75, -INF , P1 ;  /* 0xff8000004b4b7808 */ /* 0x000fe40000800000 */
[----:B------:R-:W-:Y:S02]  /*fb40*/  FSEL R114, R107, -INF , !P4 ;  /* 0xff8000006b727808 */ /* 0x000fe40006000000 */
[----:B------:R-:W-:Y:S02]  /*fb50*/  FSEL R64, R64, -INF , P3 ;  /* 0xff80000040407808 */ /* 0x000fe40001800000 */
[----:B------:R-:W-:Y:S02]  /*fb60*/  FSEL R90, R75, -INF , !P6 ;  /* 0xff8000004b5a7808 */ /* 0x000fe40007000000 */
[----:B------:R-:W-:-:S02]  /*fb70*/  FSEL R91, R74, -INF , !P2 ;  /* 0xff8000004a5b7808 */ /* 0x000fc40005000000 */
[C---:B------:R-:W-:Y:S02]  /*fb80*/  ISETP.GE.AND P1, PT, R34.reuse, R245, PT ;  /* 0x000000f52200720c */ /* 0x040fe40003f26270 */
[C---:B------:R-:W-:Y:S02]  /*fb90*/  ISETP.GE.AND P4, PT, R34.reuse, R244, PT ;  /* 0x000000f42200720c */ /* 0x040fe40003f86270 */
[CC--:B------:R-:W-:Y:S02]  /*fba0*/  ISETP.GE.AND P3, PT, R34.reuse, R243.reuse, PT ;  /* 0x000000f32200720c */ /* 0x0c0fe40003f66270 */
[----:B------:R-:W-:Y:S01]  /*fbb0*/  ISETP.GE.AND P6, PT, R34, R242, PT ;  /* 0x000000f22200720c */ /* 0x000fe20003fc6270 */
[----:B------:R-:W-:Y:S01]  /*fbc0*/  VIADD R34, R32, 0xfffffed9 ;  /* 0xfffffed920227836 */ /* 0x000fe20000000000 */
[----:B------:R-:W-:Y:S02]  /*fbd0*/  ISETP.GE.AND P2, PT, R33, R243, PT ;  /* 0x000000f32100720c */ /* 0x000fe40003f46270 */
[----:B------:R-:W-:-:S02]  /*fbe0*/  FSEL R115, R115, -INF , !P5 ;  /* 0xff80000073737808 */ /* 0x000fc40006800000 */
[C---:B------:R-:W-:Y:S02]  /*fbf0*/  ISETP.GE.AND P5, PT, R33.reuse, R244, PT ;  /* 0x000000f42100720c */ /* 0x040fe40003fa6270 */
[----:B------:R-:W-:Y:S01]  /*fc00*/  ISETP.GE.AND P0, PT, R33, R242, PT ;  /* 0x000000f22100720c */ /* 0x000fe20003f06270 */
[----:B------:R-:W-:Y:S01]  /*fc10*/  VIADD R33, R32, 0xfffffed8 ;  /* 0xfffffed820217836 */ /* 0x000fe20000000000 */
[----:B------:R-:W-:Y:S02]  /*fc20*/  FSEL R58, R58, -INF , P2 ;  /* 0xff8000003a3a7808 */ /* 0x000fe40001000000 */
[----:B------:R-:W-:Y:S02]  /*fc30*/  FSEL R52, R52, -INF , P3 ;  /* 0xff80000034347808 */ /* 0x000fe40001800000 */
[----:B------:R-:W-:Y:S02]  /*fc40*/  ISETP.GE.AND P3, PT, R34, R245, PT ;  /* 0x000000f52200720c */ /* 0x000fe40003f66270 */
[----:B------:R-:W-:-:S02]  /*fc50*/  FSEL R89, R58, -INF , !P0 ;  /* 0xff8000003a597808 */ /* 0x000fc40004000000 */
[----:B------:R-:W-:Y:S02]  /*fc60*/  ISETP.GE.AND P0, PT, R33, R243, PT ;  /* 0x000000f32100720c */ /* 0x000fe40003f06270 */
[----:B------:R-:W-:Y:S02]  /*fc70*/  FSEL R110, R13, -INF , P3 ;  /* 0xff8000000d6e7808 */ /* 0x000fe40001800000 */
[----:B------:R-:W-:Y:S02]  /*fc80*/  FMNMX3.FTZ R13, R36, R20, R23, !PT ;  /* 0x00000014240d7276 */ /* 0x000fe40007810017 */
[----:B------:R-:W-:Y:S02]  /*fc90*/  FSEL R65, R65, -INF , P1 ;  /* 0xff80000041417808 */ /* 0x000fe40000800000 */
[----:B------:R-:W-:Y:S02]  /*fca0*/  ISETP.GE.AND P1, PT, R33, R242, PT ;  /* 0x000000f22100720c */ /* 0x000fe40003f26270 */
[----:B------:R-:W-:-:S02]  /*fcb0*/  FSEL R14, R14, -INF , P0 ;  /* 0xff8000000e0e7808 */ /* 0x000fc40000000000 */
[----:B------:R-:W-:Y:S02]  /*fcc0*/  FMNMX3.FTZ R13, R13, R27, R22, !PT ;  /* 0x0000001b0d0d7276 */ /* 0x000fe40007810016 */
[----:B------:R-:W-:Y:S02]  /*fcd0*/  FSEL R87, R14, -INF , !P1 ;  /* 0xff8000000e577808 */ /* 0x000fe40004800000 */
[----:B------:R-:W-:Y:S02]  /*fce0*/  ISETP.GE.AND P2, PT, R33, R245, PT ;  /* 0x000000f52100720c */ /* 0x000fe40003f46270 */
[----:B------:R-:W-:Y:S02]  /*fcf0*/  FMNMX3.FTZ R14, R13, R41, R42, !PT ;  /* 0x000000290d0e7276 */ /* 0x000fe4000781002a */
[----:B------:R-:W-:Y:S02]  /*fd00*/  FMNMX3.FTZ R13, R0, R7, R4, !PT ;  /* 0x00000007000d7276 */ /* 0x000fe40007810004 */
[----:B------:R-:W-:-:S02]  /*fd10*/  FSEL R113, R64, -INF , !P5 ;  /* 0xff80000040717808 */ /* 0x000fc40006800000 */
[----:B------:R-:W-:Y:S01]  /*fd20*/  ISETP.GE.AND P5, PT, R33, R244, PT ;  /* 0x000000f42100720c */ /* 0x000fe20003fa6270 */
[----:B------:R-:W-:Y:S01]  /*fd30*/  VIADD R33, R32, 0xfffffee0 ;  /* 0xfffffee020217836 */ /* 0x000fe20000000000 */
[----:B------:R-:W-:Y:S02]  /*fd40*/  FSEL R12, R12, -INF , P2 ;  /* 0xff8000000c0c7808 */ /* 0x000fe40001000000 */
[----:B------:R-:W-:Y:S02]  /*fd50*/  ISETP.GE.AND P2, PT, R34, R243, PT ;  /* 0x000000f32200720c */ /* 0x000fe40003f46270 */
[----:B------:R-:W-:Y:S02]  /*fd60*/  FMNMX3.FTZ R13, R13, R6, R5, !PT ;  /* 0x000000060d0d7276 */ /* 0x000fe40007810005 */
[----:B------:R-:W-:Y:S02]  /*fd70*/  FSEL R112, R65, -INF , !P4 ;  /* 0xff80000041707808 */ /* 0x000fe40006000000 */
[----:B------:R-:W-:-:S02]  /*fd80*/  FSEL R88, R52, -INF , !P6 ;  /* 0xff80000034587808 */ /* 0x000fc40007000000 */
[----:B------:R-:W-:Y:S01]  /*fd90*/  FSEL R111, R12, -INF , !P5 ;  /* 0xff8000000c6f7808 */ /* 0x000fe20006800000 */
[----:B------:R-:W-:Y:S01]  /*fda0*/  VIADD R12, R32, 0xfffffee1 ;  /* 0xfffffee1200c7836 */ /* 0x000fe20000000000 */
[C---:B------:R-:W-:Y:S02]  /*fdb0*/  ISETP.GE.AND P4, PT, R34.reuse, R244, PT ;  /* 0x000000f42200720c */ /* 0x040fe40003f86270 */
[----:B------:R-:W-:Y:S02]  /*fdc0*/  ISETP.GE.AND P6, PT, R34, R242, PT ;  /* 0x000000f22200720c */ /* 0x000fe40003fc6270 */
[----:B------:R-:W-:Y:S02]  /*fdd0*/  ISETP.GE.AND P0, PT, R33, R245, PT ;  /* 0x000000f52100720c */ /* 0x000fe40003f06270 */
[----:B------:R-:W-:Y:S02]  /*fde0*/  FSEL R15, R15, -INF , P2 ;  /* 0xff8000000f0f7808 */ /* 0x000fe40001000000 */
[----:B------:R-:W-:Y:S01]  /*fdf0*/  FMNMX3.FTZ R13, R13, R45, R44, !PT ;  /* 0x0000002d0d0d7276 */ /* 0x000fe2000781002c */
[----:B------:R-:W-:Y:S01]  /*fe00*/  IMAD.MOV.U32 R239, RZ, RZ, R47 ;  /* 0x000000ffffef7224 */ /* 0x000fe200078e002f */
[----:B------:R-:W-:Y:S01]  /*fe10*/  ISETP.GE.AND P1, PT, R33, R243, PT ;  /* 0x000000f32100720c */ /* 0x000fe20003f26270 */
        /* <DEDUP_REMOVED lines=10> */
[C---:B------:R-:W-:Y:S01]  /*fec0*/  ISETP.GE.AND P5, PT, R33.reuse, R244, PT ;  /* 0x000000f42100720c */ /* 0x040fe20003fa6270 */
[----:B------:R-:W-:Y:S01]  /*fed0*/  IMAD.MOV.U32 R222, RZ, RZ, R51 ;  /* 0x000000ffffde7224 */ /* 0x000fe200078e0033 */
[----:B------:R-:W-:Y:S01]  /*fee0*/  ISETP.GE.AND P3, PT, R33, R242, PT ;  /* 0x000000f22100720c */ /* 0x000fe20003f66270 */
[----:B------:R-:W-:Y:S01]  /*fef0*/  IMAD.MOV.U32 R246, RZ, RZ, R50 ;  /* 0x000000fffff67224 */ /* 0x000fe200078e0032 */
[----:B------:R-:W-:Y:S02]  /*ff00*/  FSEL R85, R10, -INF , P1 ;  /* 0xff8000000a557808 */ /* 0x000fe40000800000 */
[----:B------:R-:W-:Y:S02]  /*ff10*/  FMNMX3.FTZ R14, R14, R40, R39, !PT ;  /* 0x000000280e0e7276 */ /* 0x000fe40007810027 */
[----:B------:R-:W-:Y:S01]  /*ff20*/  FMNMX3.FTZ R13, R13, R251, R239, !PT ;  /* 0x000000fb0d0d7276 */ /* 0x000fe200078100ef */
[----:B------:R-:W-:Y:S01]  /*ff30*/  IMAD.MOV.U32 R252, RZ, RZ, R43 ;  /* 0x000000fffffc7224 */ /* 0x000fe200078e002b */
[----:B------:R-:W-:Y:S01]  /*ff40*/  FSEL R109, R16, -INF , !P5 ;  /* 0xff800000106d7808 */ /* 0x000fe20006800000 */
[----:B------:R-:W-:Y:S01]  /*ff50*/  IMAD.MOV.U32 R207, RZ, RZ, R67 ;  /* 0x000000ffffcf7224 */ /* 0x000fe200078e0043 */
[----:B------:R-:W-:Y:S01]  /*ff60*/  FSEL R85, R85, -INF , !P3 ;  /* 0xff80000055557808 */ /* 0x000fe20005800000 */
[----:B------:R-:W-:Y:S01]  /*ff70*/  IMAD.MOV.U32 R210, RZ, RZ, R66 ;  /* 0x000000ffffd27224 */ /* 0x000fe200078e0042 */
[----:B------:R-:W-:-:S02]  /*ff80*/  FSEL R108, R8, -INF , P2 ;  /* 0xff800000086c7808 */ /* 0x000fc40001000000 */
[----:B------:R-:W-:Y:S02]  /*ff90*/  FMNMX3.FTZ R14, R14, R57, R56, !PT ;  /* 0x000000390e0e7276 */ /* 0x000fe40007810038 */
[C---:B------:R-:W-:Y:S02]  /*ffa0*/  ISETP.GE.AND P5, PT, R12.reuse, R245, PT ;  /* 0x000000f50c00720c */ /* 0x040fe40003fa6270 */
[C---:B------:R-:W-:Y:S02]  /*ffb0*/  ISETP.GE.AND P1, PT, R12.reuse, R244, PT ;  /* 0x000000f40c00720c */ /* 0x040fe40003f26270 */
[C---:B------:R-:W-:Y:S02]  /*ffc0*/  ISETP.GE.AND P3, PT, R12.reuse, R243, PT ;  /* 0x000000f30c00720c */ /* 0x040fe40003f66270 */
[----:B------:R-:W-:Y:S02]  /*ffd0*/  ISETP.GE.AND P2, PT, R12, R242, PT ;  /* 0x000000f20c00720c */ /* 0x000fe40003f46270 */
[----:B------:R-:W-:Y:S01]  /*ffe0*/  FMNMX3.FTZ R12, R13, R246, R222, !PT ;  /* 0x000000f60d0c7276 */ /* 0x000fe200078100de */
[----:B------:R-:W-:Y:S01]  /*fff0*/  IMAD.MOV.U32 R215, RZ, RZ, R54 ;  /* 0x000000ffffd77224 */ /* 0x000fe200078e0036 */
[----:B------:R-:W-:Y:S01]  /*10000*/  FMNMX3.FTZ R10, R14, R35, R252, !PT ;  /* 0x000000230e0a7276 */ /* 0x000fe200078100fc */
[----:B------:R-:W-:Y:S01]  /*10010*/  IMAD.MOV.U32 R219, RZ, RZ, R53 ;  /* 0x000000ffffdb7224 */ /* 0x000fe200078e0035 */
[----:B------:R-:W-:Y:S01]  /*10020*/  FMNMX3.FTZ R12, R12, R210, R207, !PT ;  /* 0x000000d20c0c7276 */ /* 0x000fe200078100cf */
[----:B------:R-:W-:-:S02]  /*10030*/  IMAD.MOV.U32 R174, RZ, RZ, R105 ;  /* 0x000000ffffae7224 */ /* 0x000fc400078e0069 */
[----:B------:R-:W-:Y:S01]  /*10040*/  IMAD.MOV.U32 R208, RZ, RZ, R103 ;  /* 0x000000ffffd07224 */ /* 0x000fe200078e0067 */
[----:B------:R-:W-:Y:S01]  /*10050*/  FMNMX3.FTZ R10, R10, R219, R215, !PT ;  /* 0x000000db0a0a7276 */ /* 0x000fe200078100d7 */
[----:B------:R-:W-:Y:S01]  /*10060*/  IMAD.MOV.U32 R211, RZ, RZ, R59 ;  /* 0x000000ffffd37224 */ /* 0x000fe200078e003b */
[----:B------:R-:W-:Y:S01]  /*10070*/  FSEL R84, R9, -INF , P6 ;  /* 0xff80000009547808 */ /* 0x000fe20003000000 */
[----:B------:R-:W-:Y:S01]  /*10080*/  IMAD.MOV.U32 R217, RZ, RZ, R55 ;  /* 0x000000ffffd97224 */ /* 0x000fe200078e0037 */
        /* <DEDUP_REMOVED lines=18> */
[----:B------:R-:W-:Y:S01]  /*101b0*/  VIADD R8, R32, 0xfffffee9 ;  /* 0xfffffee920087836 */ /* 0x000fe20000000000 */
[----:B------:R-:W-:-:S02]  /*101c0*/  FMNMX3.FTZ R9, R9, R178, R177, !PT ;  /* 0x000000b209097276 */ /* 0x000fc400078100b1 */
        /* <DEDUP_REMOVED lines=42> */
[----:B------:R-:W-:Y:S02]  /*10470*/  FMNMX3.FTZ R10, R10, R121, R120, !PT ;  /* 0x000000790a0a7276 */ /* 0x000fe40007810078 */
[C---:B------:R-:W-:Y:S02]  /*10480*/  ISETP.GE.AND P2, PT, R8.reuse, R245, PT ;  /* 0x000000f50800720c */ /* 0x040fe40003f46270 */
[----:B------:R-:W-:-:S02]  /*10490*/  ISETP.GE.AND P6, PT, R8, R244, PT ;  /* 0x000000f40800720c */ /* 0x000fc40003fc6270 */
[C---:B------:R-:W-:Y:S02]  /*104a0*/  ISETP.GE.AND P0, PT, R8.reuse, R243, PT ;  /* 0x000000f30800720c */ /* 0x040fe40003f06270 */
[----:B------:R-:W-:Y:S02]  /*104b0*/  ISETP.GE.AND P1, PT, R8, R242, PT ;  /* 0x000000f20800720c */ /* 0x000fe40003f26270 */
[----:B------:R-:W-:Y:S02]  /*104c0*/  FMNMX3.FTZ R8, R9, R95, R94, !PT ;  /* 0x0000005f09087276 */ /* 0x000fe4000781005e */
[----:B------:R-:W-:Y:S02]  /*104d0*/  FMNMX3.FTZ R10, R10, R119, R118, !PT ;  /* 0x000000770a0a7276 */ /* 0x000fe40007810076 */
[----:B------:R-:W-:Y:S02]  /*104e0*/  FMNMX3.FTZ R8, R8, R93, R92, !PT ;  /* 0x0000005d08087276 */ /* 0x000fe4000781005c */
[----:B------:R-:W-:-:S02]  /*104f0*/  FMNMX3.FTZ R10, R10, R117, R116, !PT ;  /* 0x000000750a0a7276 */ /* 0x000fc40007810074 */
[----:B------:R-:W-:Y:S01]  /*10500*/  FMNMX3.FTZ R8, R8, R91, R90, !PT ;  /* 0x0000005b08087276 */ /* 0x000fe2000781005a */
[----:B------:R-:W-:Y:S01]  /*10510*/  VIADD R32, R32, 0xfffffef9 ;  /* 0xfffffef920207836 */ /* 0x000fe20000000000 */
[----:B------:R-:W-:Y:S02]  /*10520*/  FMNMX3.FTZ R10, R10, R115, R114, !PT ;  /* 0x000000730a0a7276 */ /* 0x000fe40007810072 */
[----:B------:R-:W-:Y:S02]  /*10530*/  FMNMX3.FTZ R8, R8, R89, R88, !PT ;  /* 0x0000005908087276 */ /* 0x000fe40007810058 */
[----:B------:R-:W-:Y:S02]  /*10540*/  FSEL R28, R28, -INF , P2 ;  /* 0xff8000001c1c7808 */ /* 0x000fe40001000000 */
[----:B------:R-:W-:Y:S02]  /*10550*/  FMNMX3.FTZ R9, R10, R113, R112, !PT ;  /* 0x000000710a097276 */ /* 0x000fe40007810070 */
[----:B------:R-:W-:-:S02]  /*10560*/  ISETP.GE.AND P2, PT, R32, R245, PT ;  /* 0x000000f52000720c */ /* 0x000fc40003f46270 */
[----:B------:R-:W-:Y:S02]  /*10570*/  FMNMX3.FTZ R8, R8, R87, R86, !PT ;  /* 0x0000005708087276 */ /* 0x000fe40007810056 */
[----:B------:R-:W-:Y:S02]  /*10580*/  FSEL R31, R31, -INF , P0 ;  /* 0xff8000001f1f7808 */ /* 0x000fe40000000000 */
[----:B------:R-:W-:Y:S02]  /*10590*/  FMNMX3.FTZ R9, R9, R111, R110, !PT ;  /* 0x0000006f09097276 */ /* 0x000fe4000781006e */
[----:B------:R-:W-:Y:S02]  /*105a0*/  ISETP.GE.AND P0, PT, R32, R244, PT ;  /* 0x000000f42000720c */ /* 0x000fe40003f06270 */
[----:B------:R-:W-:Y:S02]  /*105b0*/  FSEL R30, R30, -INF , P2 ;  /* 0xff8000001e1e7808 */ /* 0x000fe40001000000 */
        /* <DEDUP_REMOVED lines=14> */
[----:B------:R-:W-:Y:S02]  /*106a0*/  FSEL R103, R28, -INF , !P6 ;  /* 0xff8000001c677808 */ /* 0x000fe40007000000 */
[----:B------:R-:W-:Y:S02]  /*106b0*/  FMNMX3.FTZ R9, R9, R105, R104, !PT ;  /* 0x0000006909097276 */ /* 0x000fe40007810068 */
[----:B------:R-:W-:Y:S02]  /*106c0*/  FMNMX3.FTZ R10, R8, R79, R78, !PT ;  /* 0x0000004f080a7276 */ /* 0x000fe4000781004e */
[----:B------:R-:W-:-:S03]  /*106d0*/  FMNMX3.FTZ R9, R9, R103, R102, !PT ;  /* 0x0000006709097276 */ /* 0x000fc60007810066 */
[----:B------:R-:W1:Y:S04]  /*106e0*/  SHFL.BFLY PT, R8, R10, 0x2, 0x1f ;  /* 0x0c401f000a087f89 */ /* 0x000e6800000e0000 */
[----:B------:R-:W3:Y:S01]  /*106f0*/  SHFL.BFLY PT, R11, R9, 0x2, 0x1f ;  /* 0x0c401f00090b7f89 */ /* 0x000ee200000e0000 */
[----:B-1----:R-:W-:Y:S02]  /*10700*/  FMNMX.FTZ R8, R10, R8, !PT ;  /* 0x000000080a087209 */ /* 0x002fe40007810000 */
[----:B---3--:R-:W-:-:S03]  /*10710*/  FMNMX.FTZ R9, R9, R11, !PT ;  /* 0x0000000b09097209 */ /* 0x008fc60007810000 */
[----:B------:R-:W1:Y:S04]  /*10720*/  SHFL.BFLY PT, R64, R8, 0x1, 0x1f ;  /* 0x0c201f0008407f89 */ /* 0x000e6800000e0000 */
[----:B------:R-:W3:Y:S01]  /*10730*/  SHFL.BFLY PT, R65, R9, 0x1, 0x1f ;  /* 0x0c201f0009417f89 */ /* 0x000ee200000e0000 */
[----:B-1----:R-:W-:Y:S02]  /*10740*/  FMNMX.FTZ R64, R8, R64, !PT ;  /* 0x0000004008407209 */ /* 0x002fe40007810000 */
[----:B---3--:R-:W-:-:S03]  /*10750*/  FMNMX.FTZ R65, R9, R65, !PT ;  /* 0x0000004109417209 */ /* 0x008fc60007810000 */
[----:B--2---:R-:W-:Y:S01]  /*10760*/  FMUL.FTZ R67, R76, R64 ;  /* 0x000000404c437220 */ /* 0x004fe20000410000 */
[----:B------:R-:W-:Y:S02]  /*10770*/  FSETP.NEU.FTZ.AND P0, PT, R64, -INF , PT ;  /* 0xff8000004000780b */ /* 0x000fe40003f1d000 */
[----:B------:R-:W-:Y:S02]  /*10780*/  FSETP.NEU.FTZ.AND P1, PT, R65, -INF , PT ;  /* 0xff8000004100780b */ /* 0x000fe40003f3d000 */
[----:B------:R-:W-:Y:S02]  /*10790*/  FSEL R67, R67, RZ, P0 ;  /* 0x000000ff43437208 */ /* 0x000fe40000000000 */
[----:B------:R-:W-:-:S03]  /*107a0*/  FSEL R8, R65, RZ, P1 ;  /* 0x000000ff41087208 */ /* 0x000fc60000800000 */
[----:B------:R-:W-:Y:S02]  /*107b0*/  FFMA.FTZ R128, R4, R76, -R67 ;  /* 0x0000004c04807223 */ /* 0x000fe40000010843 */
[----:B------:R-:W-:Y:S01]  /*107c0*/  FADD.FTZ R4, R36, -R8 ;  /* 0x8000000824047221 */ /* 0x000fe20000010000 */
[----:B------:R-:W-:-:S03]  /*107d0*/  FMUL.FTZ R75, R76, R65 ;  /* 0x000000414c4b7220 */ /* 0x000fc60000410000 */
[----:B------:R-:W-:Y:S01]  /*107e0*/  FMUL.FTZ R4, R76, R4 ;  /* 0x000000044c047220 */ /* 0x000fe20000410000 */
[----:B------:R-:W-:-:S03]  /*107f0*/  LOP3.LUT R77, R37, 0x200, R38, 0xf8, !PT ;  /* 0x00000200254d7812 */ /* 0x000fc600078ef826 */
[----:B------:R-:W1:Y:S01]  /*10800*/  MUFU.EX2 R130, R4 ;  /* 0x0000000400827308 */ /* 0x000e620000000800 */
[----:B------:R-:W-:Y:S02]  /*10810*/  FSEL R75, R75, RZ, P1 ;  /* 0x000000ff4b4b7208 */ /* 0x000fe40000800000 */
[----:B------:R-:W-:Y:S01]  /*10820*/  R2P PR, R166, 0x6 ;  /* 0x00000006a6007804 */ /* 0x000fe20000000000 */
[----:B------:R-:W-:-:S04]  /*10830*/  IMAD R77, R77, 0x2, R221 ;  /* 0x000000024d4d7824 */ /* 0x000fc800078e02dd */
[C---:B------:R-:W-:Y:S02]  /*10840*/  VIADD R16, R77.reuse, 0xa000 ;  /* 0x0000a0004d107836 */ /* 0x040fe40000000000 */
[----:B-1----:R-:W-:Y:S01]  /*10850*/  FMUL.FTZ R8, R160, R130 ;  /* 0x00000082a0087220 */ /* 0x002fe20000410000 */
[----:B------:R-:W-:Y:S02]  /*10860*/  VIADD R160, R77, 0xa040 ;  /* 0x0000a0404da07836 */ /* 0x000fe40000000000 */
[----:B------:R-:W-:-:S03]  /*10870*/  FFMA.FTZ R127, R6, R76, -R67 ;  /* 0x0000004c067f7223 */ /* 0x000fc60000010843 */
[----:B------:R-:W-:Y:S01]  /*10880*/  @P2 VIADD R160, R16, 0xffffffc0 ;  /* 0xffffffc010a02836 */ /* 0x000fe20000000000 */
[----:B------:R-:W-:Y:S01]  /*10890*/  FSEL R6, R64, RZ, P0 ;  /* 0x000000ff40067208 */ /* 0x000fe20000000000 */
[-CC-:B------:R-:W-:Y:S01]  /*108a0*/  FFMA.FTZ R74, R20, R76.reuse, -R75.reuse ;  /* 0x0000004c144a7223 */ /* 0x180fe2000001084b */
[-CC-:B------:R-:W-:Y:S01]  /*108b0*/  FFMA.FTZ R73, R23, R76.reuse, -R75.reuse ;  /* 0x0000004c17497223 */ /* 0x180fe2000001084b */
[-CC-:B------:R-:W-:Y:S01]  /*108c0*/  FFMA.FTZ R72, R27, R76.reuse, -R75.reuse ;  /* 0x0000004c1b487223 */ /* 0x180fe2000001084b */
[----:B------:R-:W1:Y:S01]  /*108d0*/  LDSM.16.MT88.4 R16, [R160] ;  /* 0x00000000a010783b */ /* 0x000e620000004200 */
[----:B------:R-:W-:Y:S01]  /*108e0*/  FADD.FTZ R0, R0, -R6 ;  /* 0x8000000600007221 */ /* 0x000fe20000010000 */
[-C--:B------:R-:W-:Y:S01]  /*108f0*/  FFMA.FTZ R71, R22, R76.reuse, -R75 ;  /* 0x0000004c16477223 */ /* 0x080fe2000001084b */
[-CC-:B------:R-:W-:Y:S01]  /*10900*/  FFMA.FTZ R66, R7, R76.reuse, -R67.reuse ;  /* 0x0000004c07427223 */ /* 0x180fe20000010843 */
[----:B------:R-:W-:Y:S01]  /*10910*/  FFMA.FTZ R126, R5, R76, -R67 ;  /* 0x0000004c057e7223 */ /* 0x000fe20000010843 */
[----:B------:R-:W-:Y:S01]  /*10920*/  FMUL.FTZ R129, R76, R0 ;  /* 0x000000004c817220 */ /* 0x000fe20000410000 */
[----:B------:R-:W-:Y:S01]  /*10930*/  IMAD.MOV.U32 R131, RZ, RZ, 0x20 ;  /* 0x00000020ff837424 */ /* 0x000fe200078e00ff */
[----:B------:R-:W-:Y:S01]  /*10940*/  MUFU.EX2 R74, R74 ;  /* 0x0000004a004a7308 */ /* 0x000fe20000000800 */
[----:B------:R-:W2:Y:S03]  /*10950*/  LDSM.16.MT88.4 R12, [R77+0xa000] ;  /* 0x00a000004d0c783b */ /* 0x000ea60000004200 */
[----:B------:R-:W3:Y:S04]  /*10960*/  MUFU.EX2 R73, R73 ;  /* 0x0000004900497308 */ /* 0x000ee80000000800 */
[----:B------:R-:W-:Y:S04]  /*10970*/  MUFU.EX2 R72, R72 ;  /* 0x0000004800487308 */ /* 0x000fe80000000800 */
[----:B------:R-:W4:Y:S04]  /*10980*/  MUFU.EX2 R71, R71 ;  /* 0x0000004700477308 */ /* 0x000f280000000800 */
[----:B------:R-:W-:Y:S04]  /*10990*/  MUFU.EX2 R66, R66 ;  /* 0x0000004200427308 */ /* 0x000fe80000000800 */
[----:B------:R-:W5:Y:S04]  /*109a0*/  MUFU.EX2 R128, R128 ;  /* 0x0000008000807308 */ /* 0x000f680000000800 */
[----:B------:R-:W-:Y:S04]  /*109b0*/  MUFU.EX2 R127, R127 ;  /* 0x0000007f007f7308 */ /* 0x000fe80000000800 */
[----:B------:R-:W1:Y:S04]  /*109c0*/  MUFU.EX2 R126, R126 ;  /* 0x0000007e007e7308 */ /* 0x000e680000000800 */
[----:B------:R-:W2:Y:S01]  /*109d0*/  MUFU.EX2 R129, R129 ;  /* 0x0000008100817308 */ /* 0x000ea20000000800 */
[----:B------:R-:W-:Y:S01]  /*109e0*/  SEL R131, R131, 0xffffffe0, !P1 ;  /* 0xffffffe083837807 */ /* 0x000fe20004800000 */
[----:B------:R-:W-:-:S04]  /*109f0*/  FMUL.FTZ R9, R161, R130 ;  /* 0x00000082a1097220 */ /* 0x000fc80000410000 */
[----:B------:R-:W-:Y:S02]  /*10a00*/  IMAD.IADD R0, R77, 0x1, R131 ;  /* 0x000000014d007824 */ /* 0x000fe400078e0283 */
[----:B------:R-:W-:Y:S01]  /*10a10*/  IMAD.IADD R131, R131, 0x1, R160 ;  /* 0x0000000183837824 */ /* 0x000fe200078e02a0 */
[----:B---3--:R-:W-:Y:S01]  /*10a20*/  F2FP.BF16.F32.PACK_AB R4, R73, R74 ;  /* 0x0000004a4904723e */ /* 0x008fe200000010ff */
[----:B------:R-:W-:Y:S01]  /*10a30*/  IMAD.MOV.U32 R161, RZ, RZ, R35 ;  /* 0x000000ffffa17224 */ /* 0x000fe200078e0023 */
[----:B------:R-:W3:Y:S01]  /*10a40*/  LDSM.16.MT88.4 R24, [R0+0xa000] ;  /* 0x00a000000018783b */ /* 0x000ee20000004200 */
[----:B----4-:R-:W-:Y:S01]  /*10a50*/  F2FP.BF16.F32.PACK_AB R6, R71, R72 ;  /* 0x000000484706723e */ /* 0x010fe200000010ff */
[----:B------:R-:W-:Y:S01]  /*10a60*/  FMUL.FTZ R32, R144, R130 ;  /* 0x0000008290207220 */ /* 0x000fe20000410000 */
[----:B-----5:R-:W-:Y:S01]  /*10a70*/  F2FP.BF16.F32.PACK_AB R5, R128, R66 ;  /* 0x000000428005723e */ /* 0x020fe200000010ff */
[----:B------:R-:W-:Y:S01]  /*10a80*/  FMUL.FTZ R33, R145, R130 ;  /* 0x0000008291217220 */ /* 0x000fe20000410000 */
[----:B-1----:R-:W-:Y:S01]  /*10a90*/  F2FP.BF16.F32.PACK_AB R7, R126, R127 ;  /* 0x0000007f7e07723e */ /* 0x002fe200000010ff */
[-C--:B--2---:R-:W-:Y:S01]  /*10aa0*/  FMUL.FTZ R34, R146, R129.reuse ;  /* 0x0000008192227220 */ /* 0x084fe20000410000 */
[-C--:B------:R-:W-:Y:S01]  /*10ab0*/  FMUL.FTZ R35, R147, R129.reuse ;  /* 0x0000008193237220 */ /* 0x080fe20000410000 */
[----:B------:R-:W1:Y:S01]  /*10ac0*/  LDSM.16.MT88.4 R28, [R131] ;  /* 0x00000000831c783b */ /* 0x000e620000004200 */
[-C--:B------:R-:W-:Y:S01]  /*10ad0*/  FFMA.FTZ R144, R41, R76.reuse, -R75 ;  /* 0x0000004c29907223 */ /* 0x080fe2000001084b */
[-C--:B------:R-:W-:Y:S01]  /*10ae0*/  FMUL.FTZ R43, R143, R129.reuse ;  /* 0x000000818f2b7220 */ /* 0x080fe20000410000 */
[-C--:B------:R-:W-:Y:S01]  /*10af0*/  FFMA.FTZ R50, R44, R76.reuse, -R67 ;  /* 0x0000004c2c327223 */ /* 0x080fe20000010843 */
[-C--:B------:R-:W-:Y:S01]  /*10b00*/  FMUL.FTZ R10, R162, R129.reuse ;  /* 0x00000081a20a7220 */ /* 0x080fe20000410000 */
[-C--:B------:R-:W-:Y:S01]  /*10b10*/  FMUL.FTZ R11, R163, R129.reuse ;  /* 0x00000081a30b7220 */ /* 0x080fe20000410000 */
[C---:B------:R-:W-:Y:S01]  /*10b20*/  HMMA.16816.F32.BF16 R32, R4.reuse, R16, R32 ;  /* 0x000000100420723c */ /* 0x040fe20000041820 */
[--C-:B------:R-:W-:Y:S01]  /*10b30*/  FFMA.FTZ R16, R40, R76, -R75.reuse ;  /* 0x0000004c28107223 */ /* 0x100fe2000001084b */
[----:B------:R-:W-:Y:S01]  /*10b40*/  FMUL.FTZ R40, R140, R130 ;  /* 0x000000828c287220 */ /* 0x000fe20000410000 */
[-CC-:B------:R-:W-:Y:S01]  /*10b50*/  FFMA.FTZ R140, R39, R76.reuse, -R75.reuse ;  /* 0x0000004c278c7223 */ /* 0x180fe2000001084b */
[----:B------:R-:W-:Y:S01]  /*10b60*/  FFMA.FTZ R145, R42, R76, -R75 ;  /* 0x0000004c2a917223 */ /* 0x000fe2000001084b */
[----:B------:R-:W2:Y:S01]  /*10b70*/  LDSM.16.MT88.4 R36, [R77+0xa800] ;  /* 0x00a800004d24783b */ /* 0x000ea20000004200 */
[-C--:B------:R-:W-:Y:S01]  /*10b80*/  FMUL.FTZ R41, R141, R130.reuse ;  /* 0x000000828d297220 */ /* 0x080fe20000410000 */
[-C--:B------:R-:W-:Y:S01]  /*10b90*/  FMUL.FTZ R42, R142, R129.reuse ;  /* 0x000000818e2a7220 */ /* 0x080fe20000410000 */
[----:B------:R4:W-:Y:S01]  /*10ba0*/  MUFU.EX2 R141, R16 ;  /* 0x00000010008d7308 */ /* 0x0009e20000000800 */
[-C--:B------:R-:W-:Y:S01]  /*10bb0*/  FMUL.FTZ R44, R136, R130.reuse ;  /* 0x00000082882c7220 */ /* 0x080fe20000410000 */
[-C--:B------:R-:W-:Y:S01]  /*10bc0*/  FMUL.FTZ R46, R138, R129.reuse ;  /* 0x000000818a2e7220 */ /* 0x080fe20000410000 */
[-C--:B------:R-:W-:Y:S01]  /*10bd0*/  FMUL.FTZ R156, R156, R130.reuse ;  /* 0x000000829c9c7220 */ /* 0x080fe20000410000 */
[----:B------:R-:W-:Y:S01]  /*10be0*/  FMUL.FTZ R157, R157, R130 ;  /* 0x000000829d9d7220 */ /* 0x000fe20000410000 */
[-C--:B------:R-:W-:Y:S01]  /*10bf0*/  FMUL.FTZ R158, R158, R129.reuse ;  /* 0x000000819e9e7220 */ /* 0x080fe20000410000 */
[----:B------:R-:W-:Y:S01]  /*10c00*/  FMUL.FTZ R159, R159, R129 ;  /* 0x000000819f9f7220 */ /* 0x000fe20000410000 */
[-CC-:B------:R-:W-:Y:S01]  /*10c10*/  FFMA.FTZ R142, R45, R76.reuse, -R67.reuse ;  /* 0x0000004c2d8e7223 */ /* 0x180fe20000010843 */
[-CC-:B------:R-:W-:Y:S01]  /*10c20*/  FFMA.FTZ R136, R49, R76.reuse, -R67.reuse ;  /* 0x0000004c31887223 */ /* 0x180fe20000010843 */
[----:B------:R-:W-:Y:S01]  /*10c30*/  FFMA.FTZ R138, R48, R76, -R67 ;  /* 0x0000004c308a7223 */ /* 0x000fe20000010843 */
[----:B------:R-:W-:Y:S01]  /*10c40*/  LDSM.16.MT88.4 R52, [R131+0x800] ;  /* 0x000800008334783b */ /* 0x000fe20000004200 */
[C---:B----4-:R-:W-:Y:S03]  /*10c50*/  HMMA.16816.F32.BF16 R16, R4.reuse, R18, R40 ;  /* 0x000000120410723c */ /* 0x050fe60000041828 */
[----:B------:R-:W4:Y:S01]  /*10c60*/  LDSM.16.MT88.4 R40, [R0+0xa800] ;  /* 0x00a800000028783b */ /* 0x000f220000004200 */
[-C--:B------:R-:W-:Y:S01]  /*10c70*/  FMUL.FTZ R45, R137, R130.reuse ;  /* 0x00000082892d7220 */ /* 0x080fe20000410000 */
[----:B------:R-:W-:Y:S04]  /*10c80*/  MUFU.EX2 R144, R144 ;  /* 0x0000009000907308 */ /* 0x000fe80000000800 */
[----:B------:R5:W-:Y:S01]  /*10c90*/  MUFU.EX2 R137, R50 ;  /* 0x0000003200897308 */ /* 0x000be20000000800 */
[----:B------:R-:W-:Y:S03]  /*10ca0*/  HMMA.16816.F32.BF16 R8, R4, R12, R8 ;  /* 0x0000000c0408723c */ /* 0x000fe60000041808 */
[----:B------:R-:W2:Y:S01]  /*10cb0*/  MUFU.EX2 R145, R145 ;  /* 0x0000009100917308 */ /* 0x000ea20000000800 */
[----:B------:R-:W-:-:S03]  /*10cc0*/  FMUL.FTZ R20, R152, R130 ;  /* 0x0000008298147220 */ /* 0x000fc60000410000 */
[----:B------:R-:W-:Y:S01]  /*10cd0*/  MUFU.EX2 R140, R140 ;  /* 0x0000008c008c7308 */ /* 0x000fe20000000800 */
[----:B------:R-:W-:Y:S03]  /*10ce0*/  HMMA.16816.F32.BF16 R12, R4, R14, R156 ;  /* 0x0000000e040c723c */ /* 0x000fe6000004189c */
[----:B------:R-:W2:Y:S01]  /*10cf0*/  MUFU.EX2 R142, R142 ;  /* 0x0000008e008e7308 */ /* 0x000ea20000000800 */
[----:B-----5:R-:W5:Y:S03]  /*10d00*/  LDSM.16.MT88.4 R48, [R160+0x800] ;  /* 0x00080000a030783b */ /* 0x020f660000004200 */
[----:B------:R-:W-:Y:S01]  /*10d10*/  MUFU.EX2 R136, R136 ;  /* 0x0000008800887308 */ /* 0x000fe20000000800 */
[----:B------:R-:W-:-:S03]  /*10d20*/  FMUL.FTZ R21, R153, R130 ;  /* 0x0000008299157220 */ /* 0x000fc60000410000 */
[----:B------:R-:W4:Y:S01]  /*10d30*/  MUFU.EX2 R138, R138 ;  /* 0x0000008a008a7308 */ /* 0x000f220000000800 */
        /* <DEDUP_REMOVED lines=11> */
[C---:B---3--:R-:W-:Y:S08]  /*10df0*/  HMMA.16816.F32.BF16 R20, R4.reuse, R24, R20 ;  /* 0x000000180414723c */ /* 0x048ff00000041814 */
[C---:B------:R-:W-:Y:S08]  /*10e00*/  HMMA.16816.F32.BF16 R24, R4.reuse, R26, R148 ;  /* 0x0000001a0418723c */ /* 0x040ff00000041894 */
[----:B-1----:R-:W-:Y:S01]  /*10e10*/  HMMA.16816.F32.BF16 R44, R4, R28, R44 ;  /* 0x0000001c042c723c */ /* 0x002fe2000004182c */
[----:B--2---:R-:W-:-:S02]  /*10e20*/  F2FP.BF16.F32.PACK_AB R28, R145, R144 ;  /* 0x00000090911c723e */ /* 0x004fc400000010ff */
[----:B------:R-:W-:-:S05]  /*10e30*/  F2FP.BF16.F32.PACK_AB R29, R137, R142 ;  /* 0x0000008e891d723e */ /* 0x000fca00000010ff */
[----:B------:R-:W-:Y:S01]  /*10e40*/  HMMA.16816.F32.BF16 R4, R4, R30, R132 ;  /* 0x0000001e0404723c */ /* 0x000fe20000041884 */
[----:B------:R-:W-:Y:S02]  /*10e50*/  F2FP.BF16.F32.PACK_AB R30, R140, R141 ;  /* 0x0000008d8c1e723e */ /* 0x000fe400000010ff */
[----:B----4-:R-:W-:-:S07]  /*10e60*/  F2FP.BF16.F32.PACK_AB R31, R138, R136 ;  /* 0x000000888a1f723e */ /* 0x010fce00000010ff */
        /* <DEDUP_REMOVED lines=13> */
[----:B------:R-:W2:Y:S01]  /*10f40*/  LDSM.16.MT88.4 R40, [R160+0x1000] ;  /* 0x00100000a028783b */ /* 0x000ea20000004200 */
[----:B------:R-:W-:Y:S03]  /*10f50*/  MUFU.EX2 R133, R133 ;  /* 0x0000008500857308 */ /* 0x000fe60000000800 */
[----:B------:R-:W3:Y:S01]  /*10f60*/  LDSM.16.MT88.4 R56, [R77+0xb000] ;  /* 0x00b000004d38783b */ /* 0x000ee20000004200 */
[----:B------:R-:W4:Y:S02]  /*10f70*/  MUFU.EX2 R132, R132 ;  /* 0x0000008400847308 */ /* 0x000f240000000800 */
[C---:B-----5:R-:W-:Y:S02]  /*10f80*/  HMMA.16816.F32.BF16 R32, R28.reuse, R48, R32 ;  /* 0x000000301c20723c */ /* 0x060fe40000041820 */
[----:B------:R-:W-:Y:S04]  /*10f90*/  MUFU.EX2 R139, R139 ;  /* 0x0000008b008b7308 */ /* 0x000fe80000000800 */
[----:B------:R-:W5:Y:S02]  /*10fa0*/  MUFU.EX2 R135, R135 ;  /* 0x0000008700877308 */ /* 0x000f640000000800 */
[C---:B------:R-:W-:Y:S02]  /*10fb0*/  HMMA.16816.F32.BF16 R16, R28.reuse, R50, R16 ;  /* 0x000000321c10723c */ /* 0x040fe40000041810 */
[----:B------:R-:W-:Y:S04]  /*10fc0*/  MUFU.EX2 R134, R134 ;  /* 0x0000008600867308 */ /* 0x000fe80000000800 */
[----:B------:R-:W1:Y:S02]  /*10fd0*/  MUFU.EX2 R146, R146 ;  /* 0x0000009200927308 */ /* 0x000e640000000800 */
[C---:B------:R-:W-:Y:S02]  /*10fe0*/  HMMA.16816.F32.BF16 R44, R28.reuse, R52, R44 ;  /* 0x000000341c2c723c */ /* 0x040fe4000004182c */
[----:B------:R-:W-:Y:S04]  /*10ff0*/  MUFU.EX2 R143, R143 ;  /* 0x0000008f008f7308 */ /* 0x000fe80000000800 */
[----:B------:R-:W2:Y:S02]  /*11000*/  MUFU.EX2 R147, R147 ;  /* 0x0000009300937308 */ /* 0x000ea40000000800 */
[----:B------:R-:W-:Y:S01]  /*11010*/  HMMA.16816.F32.BF16 R4, R28, R54, R4 ;  /* 0x000000361c04723c */ /* 0x000fe20000041804 */
[----:B------:R-:W3:Y:S01]  /*11020*/  LDSM.16.MT88.4 R28, [R131+0x1000] ;  /* 0x00100000831c783b */ /* 0x000ee20000004200 */
[----:B----4-:R-:W-:-:S03]  /*11030*/  F2FP.BF16.F32.PACK_AB R48, R132, R133 ;  /* 0x000000858430723e */ /* 0x010fc600000010ff */
[----:B------:R-:W4:Y:S01]  /*11040*/  LDSM.16.MT88.4 R52, [R0+0xb800] ;  /* 0x00b800000034783b */ /* 0x000f220000004200 */
[----:B-----5:R-:W-:Y:S02]  /*11050*/  F2FP.BF16.F32.PACK_AB R50, R135, R139 ;  /* 0x0000008b8732723e */ /* 0x020fe400000010ff */
[----:B-1----:R-:W-:Y:S02]  /*11060*/  F2FP.BF16.F32.PACK_AB R49, R146, R134 ;  /* 0x000000869231723e */ /* 0x002fe400000010ff */
[----:B--2---:R-:W-:Y:S01]  /*11070*/  F2FP.BF16.F32.PACK_AB R51, R147, R143 ;  /* 0x0000008f9333723e */ /* 0x004fe200000010ff */
        /* <DEDUP_REMOVED lines=10> */
[----:B------:R-:W1:Y:S01]  /*11120*/  LDSM.16.MT88.4 R36, [R77+0xb800] ;  /* 0x00b800004d24783b */ /* 0x000e620000004200 */
[----:B------:R-:W-:Y:S04]  /*11130*/  MUFU.EX2 R150, R150 ;  /* 0x0000009600967308 */ /* 0x000fe80000000800 */
[----:B------:R-:W2:Y:S02]  /*11140*/  MUFU.EX2 R149, R149 ;  /* 0x0000009500957308 */ /* 0x000ea40000000800 */
[C---:B------:R-:W-:Y:S02]  /*11150*/  HMMA.16816.F32.BF16 R32, R48.reuse, R40, R32 ;  /* 0x000000283020723c */ /* 0x040fe40000041820 */
[----:B------:R-:W-:Y:S04]  /*11160*/  MUFU.EX2 R148, R148 ;  /* 0x0000009400947308 */ /* 0x000fe80000000800 */
[----:B------:R-:W5:Y:S02]  /*11170*/  MUFU.EX2 R154, R154 ;  /* 0x0000009a009a7308 */ /* 0x000f640000000800 */
[C---:B------:R-:W-:Y:S01]  /*11180*/  HMMA.16816.F32.BF16 R16, R48.reuse, R42, R16 ;  /* 0x0000002a3010723c */ /* 0x040fe20000041810 */
[----:B------:R-:W1:Y:S01]  /*11190*/  LDSM.16.MT88.4 R40, [R160+0x1800] ;  /* 0x00180000a028783b */ /* 0x000e620000004200 */
[----:B------:R-:W-:Y:S04]  /*111a0*/  MUFU.EX2 R153, R153 ;  /* 0x0000009900997308 */ /* 0x000fe80000000800 */
[----:B------:R-:W4:Y:S04]  /*111b0*/  MUFU.EX2 R152, R152 ;  /* 0x0000009800987308 */ /* 0x000f280000000800 */
[----:B------:R-:W-:Y:S04]  /*111c0*/  MUFU.EX2 R151, R151 ;  /* 0x0000009700977308 */ /* 0x000fe80000000800 */
[----:B------:R-:W4:Y:S01]  /*111d0*/  MUFU.EX2 R155, R155 ;  /* 0x0000009b009b7308 */ /* 0x000f220000000800 */
[C---:B---3--:R-:W-:Y:S08]  /*111e0*/  HMMA.16816.F32.BF16 R8, R48.reuse, R56, R8 ;  /* 0x000000383008723c */ /* 0x048ff00000041808 */
[C---:B------:R-:W-:Y:S08]  /*111f0*/  HMMA.16816.F32.BF16 R12, R48.reuse, R58, R12 ;  /* 0x0000003a300c723c */ /* 0x040ff0000004180c */
[----:B------:R-:W-:Y:S01]  /*11200*/  HMMA.16816.F32.BF16 R44, R48, R28, R44 ;  /* 0x0000001c302c723c */ /* 0x000fe2000004182c */
[----:B--2---:R-:W-:-:S07]  /*11210*/  F2FP.BF16.F32.PACK_AB R28, R149, R150 ;  /* 0x00000096951c723e */ /* 0x004fce00000010ff */
[----:B------:R-:W-:Y:S01]  /*11220*/  HMMA.16816.F32.BF16 R4, R48, R30, R4 ;  /* 0x0000001e3004723c */ /* 0x000fe20000041804 */
[----:B------:R-:W2:Y:S01]  /*11230*/  LDSM.16.MT88.4 R48, [R131+0x1800] ;  /* 0x001800008330783b */ /* 0x000ea20000004200 */
[----:B-----5:R-:W-:Y:S02]  /*11240*/  F2FP.BF16.F32.PACK_AB R30, R154, R148 ;  /* 0x000000949a1e723e */ /* 0x020fe400000010ff */
[----:B----4-:R-:W-:Y:S01]  /*11250*/  F2FP.BF16.F32.PACK_AB R29, R152, R153 ;  /* 0x00000099981d723e */ /* 0x010fe200000010ff */
[-CC-:B------:R-:W-:Y:S01]  /*11260*/  FFMA.FTZ R157, R238, R76.reuse, -R75.reuse ;  /* 0x0000004cee9d7223 */ /* 0x180fe2000001084b */
[----:B------:R-:W-:Y:S01]  /*11270*/  F2FP.BF16.F32.PACK_AB R31, R155, R151 ;  /* 0x000000979b1f723e */ /* 0x000fe200000010ff */
[-CC-:B------:R-:W-:Y:S01]  /*11280*/  FFMA.FTZ R156, R237, R76.reuse, -R75.reuse ;  /* 0x0000004ced9c7223 */ /* 0x180fe2000001084b */
[-CC-:B------:R-:W-:Y:S01]  /*11290*/  FFMA.FTZ R161, R218, R76.reuse, -R75.reuse ;  /* 0x0000004cdaa17223 */ /* 0x180fe2000001084b */
[-C--:B------:R-:W-:Y:S01]  /*112a0*/  FFMA.FTZ R159, R216, R76.reuse, -R75 ;  /* 0x0000004cd89f7223 */ /* 0x080fe2000001084b */
[-CC-:B------:R-:W-:Y:S01]  /*112b0*/  FFMA.FTZ R158, R214, R76.reuse, -R67.reuse ;  /* 0x0000004cd69e7223 */ /* 0x180fe20000010843 */
[-CC-:B------:R-:W-:Y:S01]  /*112c0*/  FFMA.FTZ R163, R213, R76.reuse, -R67.reuse ;  /* 0x0000004cd5a37223 */ /* 0x180fe20000010843 */
[-CC-:B------:R-:W-:Y:S01]  /*112d0*/  FFMA.FTZ R162, R212, R76.reuse, -R67.reuse ;  /* 0x0000004cd4a27223 */ /* 0x180fe20000010843 */
[C---:B------:R-:W-:Y:S01]  /*112e0*/  HMMA.16816.F32.BF16 R20, R28.reuse, R52, R20 ;  /* 0x000000341c14723c */ /* 0x040fe20000041814 */
[----:B------:R-:W-:Y:S01]  /*112f0*/  FFMA.FTZ R174, R209, R76, -R67 ;  /* 0x0000004cd1ae7223 */ /* 0x000fe20000010843 */
[----:B------:R-:W-:Y:S06]  /*11300*/  LDSM.16.MT88.4 R56, [R77+0xc000] ;  /* 0x00c000004d38783b */ /* 0x000fec0000004200 */
[C---:B------:R-:W-:Y:S01]  /*11310*/  HMMA.16816.F32.BF16 R24, R28.reuse, R54, R24 ;  /* 0x000000361c18723c */ /* 0x040fe20000041818 */
[----:B------:R-:W3:Y:S07]  /*11320*/  LDSM.16.MT88.4 R52, [R160+0x2000] ;  /* 0x00200000a034783b */ /* 0x000eee0000004200 */
[C---:B-1----:R-:W-:Y:S08]  /*11330*/  HMMA.16816.F32.BF16 R8, R28.reuse, R36, R8 ;  /* 0x000000241c08723c */ /* 0x042ff00000041808 */
[C---:B------:R-:W-:Y:S01]  /*11340*/  HMMA.16816.F32.BF16 R12, R28.reuse, R38, R12 ;  /* 0x000000261c0c723c */ /* 0x040fe2000004180c */
[----:B------:R-:W1:Y:S01]  /*11350*/  LDSM.16.MT88.4 R36, [R0+0xc000] ;  /* 0x00c000000024783b */ /* 0x000e620000004200 */
[----:B------:R-:W-:Y:S04]  /*11360*/  MUFU.EX2 R157, R157 ;  /* 0x0000009d009d7308 */ /* 0x000fe80000000800 */
[----:B------:R-:W4:Y:S02]  /*11370*/  MUFU.EX2 R156, R156 ;  /* 0x0000009c009c7308 */ /* 0x000f240000000800 */
[C---:B------:R-:W-:Y:S02]  /*11380*/  HMMA.16816.F32.BF16 R32, R28.reuse, R40, R32 ;  /* 0x000000281c20723c */ /* 0x040fe40000041820 */
[----:B------:R-:W-:Y:S04]  /*11390*/  MUFU.EX2 R161, R161 ;  /* 0x000000a100a17308 */ /* 0x000fe80000000800 */
[----:B------:R-:W5:Y:S04]  /*113a0*/  MUFU.EX2 R159, R159 ;  /* 0x0000009f009f7308 */ /* 0x000f680000000800 */
[----:B------:R-:W-:Y:S04]  /*113b0*/  MUFU.EX2 R158, R158 ;  /* 0x0000009e009e7308 */ /* 0x000fe80000000800 */
[----:B------:R-:W3:Y:S04]  /*113c0*/  MUFU.EX2 R163, R163 ;  /* 0x000000a300a37308 */ /* 0x000ee80000000800 */
[----:B------:R-:W-:Y:S04]  /*113d0*/  MUFU.EX2 R162, R162 ;  /* 0x000000a200a27308 */ /* 0x000fe80000000800 */
[----:B------:R-:W1:Y:S01]  /*113e0*/  MUFU.EX2 R174, R174 ;  /* 0x000000ae00ae7308 */ /* 0x000e620000000800 */
[----:B------:R-:W-:Y:S01]  /*113f0*/  HMMA.16816.F32.BF16 R16, R28, R42, R16 ;  /* 0x0000002a1c10723c */ /* 0x000fe20000041810 */
[----:B----4-:R-:W-:-:S02]  /*11400*/  F2FP.BF16.F32.PACK_AB R40, R156, R157 ;  /* 0x0000009d9c28723e */ /* 0x010fc400000010ff */
[----:B-----5:R-:W-:-:S05]  /*11410*/  F2FP.BF16.F32.PACK_AB R42, R159, R161 ;  /* 0x000000a19f2a723e */ /* 0x020fca00000010ff */
[----:B--2---:R-:W-:Y:S01]  /*11420*/  HMMA.16816.F32.BF16 R44, R28, R48, R44 ;  /* 0x000000301c2c723c */ /* 0x004fe2000004182c */
[----:B---3--:R-:W-:-:S07]  /*11430*/  F2FP.BF16.F32.PACK_AB R41, R163, R158 ;  /* 0x0000009ea329723e */ /* 0x008fce00000010ff */
[----:B------:R-:W-:Y:S01]  /*11440*/  HMMA.16816.F32.BF16 R4, R28, R50, R4 ;  /* 0x000000321c04723c */ /* 0x000fe20000041804 */
[----:B------:R-:W2:Y:S01]  /*11450*/  LDSM.16.MT88.4 R28, [R131+0x2000] ;  /* 0x00200000831c783b */ /* 0x000ea20000004200 */
[----:B-1----:R-:W-:-:S03]  /*11460*/  F2FP.BF16.F32.PACK_AB R43, R174, R162 ;  /* 0x000000a2ae2b723e */ /* 0x002fc600000010ff */
[----:B------:R-:W1:Y:S04]  /*11470*/  LDSM.16.MT88.4 R48, [R0+0xc800] ;  /* 0x00c800000030783b */ /* 0x000e680000004200 */
[----:B------:R-:W-:Y:S01]  /*11480*/  HMMA.16816.F32.BF16 R32, R40, R52, R32 ;  /* 0x000000342820723c */ /* 0x000fe20000041820 */
[-CC-:B------:R-:W-:Y:S01]  /*11490*/  FFMA.FTZ R52, R185, R76.reuse, -R67.reuse ;  /* 0x0000004cb9347223 */ /* 0x180fe20000010843 */
[----:B------:R-:W-:-:S03]  /*114a0*/  FFMA.FTZ R185, R186, R76, -R67 ;  /* 0x0000004cbab97223 */ /* 0x000fc60000010843 */
[----:B------:R3:W-:Y:S03]  /*114b0*/  MUFU.EX2 R186, R52 ;  /* 0x0000003400ba7308 */ /* 0x0007e60000000800 */
[C---:B------:R-:W-:Y:S01]  /*114c0*/  HMMA.16816.F32.BF16 R16, R40.reuse, R54, R16 ;  /* 0x000000362810723c */ /* 0x040fe20000041810 */
[-CC-:B------:R-:W-:Y:S01]  /*114d0*/  FFMA.FTZ R183, R183, R76.reuse, -R75.reuse ;  /* 0x0000004cb7b77223 */ /* 0x180fe2000001084b */
[-CC-:B------:R-:W-:Y:S01]  /*114e0*/  FFMA.FTZ R182, R182, R76.reuse, -R75.reuse ;  /* 0x0000004cb6b67223 */ /* 0x180fe2000001084b */
[-CC-:B------:R-:W-:Y:S01]  /*114f0*/  FFMA.FTZ R181, R181, R76.reuse, -R75.reuse ;  /* 0x0000004cb5b57223 */ /* 0x180fe2000001084b */
[-C--:B------:R-:W-:Y:S01]  /*11500*/  FFMA.FTZ R188, R188, R76.reuse, -R75 ;  /* 0x0000004cbcbc7223 */ /* 0x080fe2000001084b */
[-CC-:B------:R-:W-:Y:S01]  /*11510*/  FFMA.FTZ R187, R187, R76.reuse, -R67.reuse ;  /* 0x0000004cbbbb7223 */ /* 0x180fe20000010843 */
[----:B------:R-:W-:Y:S01]  /*11520*/  FFMA.FTZ R190, R190, R76, -R67 ;  /* 0x0000004cbebe7223 */ /* 0x000fe20000010843 */
[----:B---3--:R-:W3:Y:S01]  /*11530*/  LDSM.16.MT88.4 R52, [R160+0x2800] ;  /* 0x00280000a034783b */ /* 0x008ee20000004200 */
[C---:B------:R-:W-:Y:S01]  /*11540*/  HMMA.16816.F32.BF16 R20, R40.reuse, R36, R20 ;  /* 0x000000242814723c */ /* 0x040fe20000041814 */
[----:B------:R-:W-:Y:S07]  /*11550*/  MUFU.EX2 R183, R183 ;  /* 0x000000b700b77308 */ /* 0x000fee0000000800 */
[C---:B------:R-:W-:Y:S01]  /*11560*/  HMMA.16816.F32.BF16 R24, R40.reuse, R38, R24 ;  /* 0x000000262818723c */ /* 0x040fe20000041818 */
[----:B------:R-:W4:Y:S01]  /*11570*/  LDSM.16.MT88.4 R36, [R77+0xc800] ;  /* 0x00c800004d24783b */ /* 0x000f220000004200 */
[----:B------:R-:W5:Y:S04]  /*11580*/  MUFU.EX2 R182, R182 ;  /* 0x000000b600b67308 */ /* 0x000f680000000800 */
[----:B------:R-:W-:Y:S04]  /*11590*/  MUFU.EX2 R181, R181 ;  /* 0x000000b500b57308 */ /* 0x000fe80000000800 */
[----:B------:R-:W-:Y:S04]  /*115a0*/  MUFU.EX2 R188, R188 ;  /* 0x000000bc00bc7308 */ /* 0x000fe80000000800 */
[----:B------:R-:W1:Y:S04]  /*115b0*/  MUFU.EX2 R187, R187 ;  /* 0x000000bb00bb7308 */ /* 0x000e680000000800 */
[----:B------:R-:W-:Y:S04]  /*115c0*/  MUFU.EX2 R185, R185 ;  /* 0x000000b900b97308 */ /* 0x000fe80000000800 */
[----:B------:R-:W3:Y:S01]  /*115d0*/  MUFU.EX2 R190, R190 ;  /* 0x000000be00be7308 */ /* 0x000ee20000000800 */
[----:B--2---:R-:W-:Y:S01]  /*115e0*/  HMMA.16816.F32.BF16 R44, R40, R28, R44 ;  /* 0x0000001c282c723c */ /* 0x004fe2000004182c */
[----:B-----5:R-:W-:-:S02]  /*115f0*/  F2FP.BF16.F32.PACK_AB R28, R182, R183 ;  /* 0x000000b7b61c723e */ /* 0x020fc400000010ff */
[----:B-1----:R-:W-:-:S05]  /*11600*/  F2FP.BF16.F32.PACK_AB R29, R186, R187 ;  /* 0x000000bbba1d723e */ /* 0x002fca00000010ff */
[----:B------:R-:W-:Y:S01]  /*11610*/  HMMA.16816.F32.BF16 R4, R40, R30, R4 ;  /* 0x0000001e2804723c */ /* 0x000fe20000041804 */
[----:B------:R-:W-:Y:S02]  /*11620*/  F2FP.BF16.F32.PACK_AB R30, R188, R181 ;  /* 0x000000b5bc1e723e */ /* 0x000fe400000010ff */
[----:B---3--:R-:W-:-:S05]  /*11630*/  F2FP.BF16.F32.PACK_AB R31, R190, R185 ;  /* 0x000000b9be1f723e */ /* 0x008fca00000010ff */
[C---:B------:R-:W-:Y:S08]  /*11640*/  HMMA.16816.F32.BF16 R8, R40.reuse, R56, R8 ;  /* 0x000000382808723c */ /* 0x040ff00000041808 */
[----:B------:R-:W-:Y:S01]  /*11650*/  HMMA.16816.F32.BF16 R12, R40, R58, R12 ;  /* 0x0000003a280c723c */ /* 0x000fe2000004180c */
[----:B------:R-:W1:Y:S01]  /*11660*/  LDSM.16.MT88.4 R40, [R131+0x2800] ;  /* 0x002800008328783b */ /* 0x000e620000004200 */
[----:B------:R-:W-:-:S03]  /*11670*/  FFMA.FTZ R198, R198, R76, -R75 ;  /* 0x0000004cc6c67223 */ /* 0x000fc6000001084b */
[----:B------:R-:W-:Y:S03]  /*11680*/  LDSM.16.MT88.4 R56, [R77+0xd000] ;  /* 0x00d000004d38783b */ /* 0x000fe60000004200 */
[----:B------:R-:W-:Y:S01]  /*11690*/  HMMA.16816.F32.BF16 R20, R28, R48, R20 ;  /* 0x000000301c14723c */ /* 0x000fe20000041814 */
[-C--:B------:R-:W-:Y:S01]  /*116a0*/  FFMA.FTZ R48, R191, R76.reuse, -R75 ;  /* 0x0000004cbf307223 */ /* 0x080fe2000001084b */
[----:B------:R-:W-:-:S06]  /*116b0*/  FFMA.FTZ R49, R194, R76, -R67 ;  /* 0x0000004cc2317223 */ /* 0x000fcc0000010843 */
[C---:B------:R-:W-:Y:S01]  /*116c0*/  HMMA.16816.F32.BF16 R24, R28.reuse, R50, R24 ;  /* 0x000000321c18723c */ /* 0x040fe20000041818 */
[-C--:B------:R-:W-:Y:S02]  /*116d0*/  FFMA.FTZ R50, R195, R76.reuse, -R75 ;  /* 0x0000004cc3327223 */ /* 0x080fe4000001084b */
[----:B------:R2:W-:Y:S05]  /*116e0*/  MUFU.EX2 R195, R48 ;  /* 0x0000003000c37308 */ /* 0x0005ea0000000800 */
[----:B------:R-:W-:Y:S01]  /*116f0*/  HMMA.16816.F32.BF16 R32, R28, R52, R32 ;  /* 0x000000341c20723c */ /* 0x000fe20000041820 */
[-CC-:B------:R-:W-:Y:S01]  /*11700*/  FFMA.FTZ R52, R197, R76.reuse, -R67.reuse ;  /* 0x0000004cc5347223 */ /* 0x180fe20000010843 */
[----:B------:R-:W-:Y:S01]  /*11710*/  MUFU.EX2 R194, R50 ;  /* 0x0000003200c27308 */ /* 0x000fe20000000800 */
[----:B--2---:R-:W-:-:S03]  /*11720*/  FFMA.FTZ R48, R193, R76, -R67 ;  /* 0x0000004cc1307223 */ /* 0x004fc60000010843 */
[----:B------:R-:W-:Y:S02]  /*11730*/  MUFU.EX2 R193, R49 ;  /* 0x0000003100c17308 */ /* 0x000fe40000000800 */
[----:B----4-:R-:W-:Y:S02]  /*11740*/  HMMA.16816.F32.BF16 R8, R28, R36, R8 ;  /* 0x000000241c08723c */ /* 0x010fe40000041808 */
[----:B------:R2:W-:Y:S01]  /*11750*/  MUFU.EX2 R197, R48 ;  /* 0x0000003000c57308 */ /* 0x0005e20000000800 */
[----:B------:R-:W-:-:S05]  /*11760*/  FFMA.FTZ R36, R192, R76, -R75 ;  /* 0x0000004cc0247223 */ /* 0x000fca000001084b */
[C---:B------:R-:W-:Y:S01]  /*11770*/  HMMA.16816.F32.BF16 R12, R28.reuse, R38, R12 ;  /* 0x000000261c0c723c */ /* 0x040fe2000004180c */
[----:B------:R3:W-:Y:S01]  /*11780*/  MUFU.EX2 R191, R36 ;  /* 0x0000002400bf7308 */ /* 0x0007e20000000800 */
[----:B--2---:R-:W2:Y:S03]  /*11790*/  LDSM.16.MT88.4 R48, [R160+0x3000] ;  /* 0x00300000a030783b */ /* 0x004ea60000004200 */
[----:B------:R4:W5:Y:S01]  /*117a0*/  MUFU.EX2 R192, R198 ;  /* 0x000000c600c07308 */ /* 0x0009620000000800 */
[----:B---3--:R-:W3:Y:S01]  /*117b0*/  LDSM.16.MT88.4 R36, [R0+0xd000] ;  /* 0x00d000000024783b */ /* 0x008ee20000004200 */
[-C--:B----4-:R-:W-:Y:S02]  /*117c0*/  FFMA.FTZ R198, R196, R76.reuse, -R67 ;  /* 0x0000004cc4c67223 */ /* 0x090fe40000010843 */
[----:B------:R4:W-:Y:S04]  /*117d0*/  MUFU.EX2 R196, R52 ;  /* 0x0000003400c47308 */ /* 0x0009e80000000800 */
[----:B------:R-:W2:Y:S01]  /*117e0*/  MUFU.EX2 R198, R198 ;  /* 0x000000c600c67308 */ /* 0x000ea20000000800 */
[----:B------:R-:W-:Y:S01]  /*117f0*/  HMMA.16816.F32.BF16 R16, R28, R54, R16 ;  /* 0x000000361c10723c */ /* 0x000fe20000041810 */
[----:B------:R-:W-:-:S07]  /*11800*/  FFMA.FTZ R53, R204, R76, -R75 ;  /* 0x0000004ccc357223 */ /* 0x000fce000001084b */
[----:B-1----:R-:W-:Y:S01]  /*11810*/  HMMA.16816.F32.BF16 R44, R28, R40, R44 ;  /* 0x000000281c2c723c */ /* 0x002fe2000004182c */
[----:B----4-:R-:W-:Y:S01]  /*11820*/  FFMA.FTZ R52, R205, R76, -R75 ;  /* 0x0000004ccd347223 */ /* 0x010fe2000001084b */
[----:B-----5:R-:W-:Y:S02]  /*11830*/  F2FP.BF16.F32.PACK_AB R40, R191, R192 ;  /* 0x000000c0bf28723e */ /* 0x020fe400000010ff */
[----:B------:R-:W-:-:S04]  /*11840*/  F2FP.BF16.F32.PACK_AB R41, R197, R193 ;  /* 0x000000c1c529723e */ /* 0x000fc800000010ff */
[----:B------:R-:W-:Y:S01]  /*11850*/  HMMA.16816.F32.BF16 R4, R28, R42, R4 ;  /* 0x0000002a1c04723c */ /* 0x000fe20000041804 */
[----:B------:R-:W-:Y:S01]  /*11860*/  F2FP.BF16.F32.PACK_AB R42, R194, R195 ;  /* 0x000000c3c22a723e */ /* 0x000fe200000010ff */
[----:B------:R-:W1:Y:S01]  /*11870*/  LDSM.16.MT88.4 R28, [R131+0x3000] ;  /* 0x00300000831c783b */ /* 0x000e620000004200 */
[----:B--2---:R-:W-:Y:S01]  /*11880*/  F2FP.BF16.F32.PACK_AB R43, R198, R196 ;  /* 0x000000c4c62b723e */ /* 0x004fe200000010ff */
[----:B------:R2:W-:Y:S01]  /*11890*/  MUFU.EX2 R204, R52 ;  /* 0x0000003400cc7308 */ /* 0x0005e20000000800 */
[----:B------:R-:W-:-:S05]  /*118a0*/  FFMA.FTZ R206, R206, R76, -R75 ;  /* 0x0000004ccece7223 */ /* 0x000fca000001084b */
[----:B------:R-:W-:Y:S01]  /*118b0*/  HMMA.16816.F32.BF16 R32, R40, R48, R32 ;  /* 0x000000302820723c */ /* 0x000fe20000041820 */
[-C--:B------:R-:W-:Y:S01]  /*118c0*/  FFMA.FTZ R48, R202, R76.reuse, -R67 ;  /* 0x0000004cca307223 */ /* 0x080fe20000010843 */
[-C--:B--2---:R-:W-:Y:S02]  /*118d0*/  FFMA.FTZ R52, R203, R76.reuse, -R75 ;  /* 0x0000004ccb347223 */ /* 0x084fe4000001084b */
[----:B------:R-:W-:Y:S01]  /*118e0*/  MUFU.EX2 R203, R53 ;  /* 0x0000003500cb7308 */ /* 0x000fe20000000800 */
[----:B------:R-:W-:-:S03]  /*118f0*/  FFMA.FTZ R49, R201, R76, -R67 ;  /* 0x0000004cc9317223 */ /* 0x000fc60000010843 */
[----:B------:R2:W-:Y:S04]  /*11900*/  MUFU.EX2 R202, R52 ;  /* 0x0000003400ca7308 */ /* 0x0005e80000000800 */
[----:B------:R4:W-:Y:S01]  /*11910*/  MUFU.EX2 R201, R48 ;  /* 0x0000003000c97308 */ /* 0x0009e20000000800 */
[C---:B---3--:R-:W-:Y:S03]  /*11920*/  HMMA.16816.F32.BF16 R20, R40.reuse, R36, R20 ;  /* 0x000000242814723c */ /* 0x048fe60000041814 */
[----:B------:R3:W5:Y:S01]  /*11930*/  MUFU.EX2 R205, R206 ;  /* 0x000000ce00cd7308 */ /* 0x0007620000000800 */
[----:B--2---:R-:W2:Y:S04]  /*11940*/  LDSM.16.MT88.4 R52, [R0+0xd800] ;  /* 0x00d800000034783b */ /* 0x004ea80000004200 */
[----:B------:R-:W-:Y:S01]  /*11950*/  HMMA.16816.F32.BF16 R24, R40, R38, R24 ;  /* 0x000000262818723c */ /* 0x000fe20000041818 */
[-CC-:B----4-:R-:W-:Y:S01]  /*11960*/  FFMA.FTZ R48, R200, R76.reuse, -R67.reuse ;  /* 0x0000004cc8307223 */ /* 0x190fe20000010843 */
[----:B------:R-:W4:Y:S01]  /*11970*/  LDSM.16.MT88.4 R36, [R77+0xd800] ;  /* 0x00d800004d24783b */ /* 0x000f220000004200 */
[----:B------:R-:W5:Y:S01]  /*11980*/  MUFU.EX2 R200, R49 ;  /* 0x0000003100c87308 */ /* 0x000f620000000800 */
[----:B---3--:R-:W-:-:S04]  /*11990*/  FFMA.FTZ R206, R199, R76, -R67 ;  /* 0x0000004cc7ce7223 */ /* 0x008fc80000010843 */
[C---:B------:R-:W-:Y:S01]  /*119a0*/  HMMA.16816.F32.BF16 R16, R40.reuse, R50, R16 ;  /* 0x000000322810723c */ /* 0x040fe20000041810 */
[----:B------:R3:W-:Y:S04]  /*119b0*/  MUFU.EX2 R199, R48 ;  /* 0x0000003000c77308 */ /* 0x0007e80000000800 */
[----:B------:R-:W2:Y:S01]  /*119c0*/  MUFU.EX2 R206, R206 ;  /* 0x000000ce00ce7308 */ /* 0x000ea20000000800 */
[----:B---3--:R-:W3:Y:S02]  /*119d0*/  LDSM.16.MT88.4 R48, [R160+0x3800] ;  /* 0x00380000a030783b */ /* 0x008ee40000004200 */
[C---:B------:R-:W-:Y:S08]  /*119e0*/  HMMA.16816.F32.BF16 R8, R40.reuse, R56, R8 ;  /* 0x000000382808723c */ /* 0x040ff00000041808 */
[----:B-1----:R-:W-:Y:S01]  /*119f0*/  HMMA.16816.F32.BF16 R44, R40, R28, R44 ;  /* 0x0000001c282c723c */ /* 0x002fe2000004182c */
[----:B-----5:R-:W-:-:S02]  /*11a00*/  F2FP.BF16.F32.PACK_AB R28, R204, R205 ;  /* 0x000000cdcc1c723e */ /* 0x020fc400000010ff */
[----:B------:R-:W-:-:S05]  /*11a10*/  F2FP.BF16.F32.PACK_AB R29, R200, R201 ;  /* 0x000000c9c81d723e */ /* 0x000fca00000010ff */
        /* <DEDUP_REMOVED lines=11> */
[-CC-:B------:R-:W-:Y:S02]  /*11ad0*/  FFMA.FTZ R54, R179, R76.reuse, -R75.reuse ;  /* 0x0000004cb3367223 */ /* 0x180fe4000001084b */
[----:B------:R2:W-:Y:S05]  /*11ae0*/  MUFU.EX2 R179, R52 ;  /* 0x0000003400b37308 */ /* 0x0005ea0000000800 */
[----:B----4-:R-:W-:Y:S01]  /*11af0*/  HMMA.16816.F32.BF16 R8, R28, R36, R8 ;  /* 0x000000241c08723c */ /* 0x010fe20000041808 */
[-C--:B------:R-:W-:Y:S01]  /*11b00*/  FFMA.FTZ R36, R184, R76.reuse, -R75 ;  /* 0x0000004cb8247223 */ /* 0x080fe2000001084b */
[----:B------:R-:W-:Y:S01]  /*11b10*/  MUFU.EX2 R178, R54 ;  /* 0x0000003600b27308 */ /* 0x000fe20000000800 */
[----:B--2---:R-:W-:-:S05]  /*11b20*/  FFMA.FTZ R52, R177, R76, -R67 ;  /* 0x0000004cb1347223 */ /* 0x004fca0000010843 */
[C---:B---3--:R-:W-:Y:S01]  /*11b30*/  HMMA.16816.F32.BF16 R32, R28.reuse, R48, R32 ;  /* 0x000000301c20723c */ /* 0x048fe20000041820 */
[-CC-:B------:R-:W-:Y:S01]  /*11b40*/  FFMA.FTZ R48, R176, R76.reuse, -R67.reuse ;  /* 0x0000004cb0307223 */ /* 0x180fe20000010843 */
[----:B------:R-:W-:Y:S04]  /*11b50*/  MUFU.EX2 R177, R53 ;  /* 0x0000003500b17308 */ /* 0x000fe80000000800 */
[----:B------:R2:W-:Y:S02]  /*11b60*/  MUFU.EX2 R176, R52 ;  /* 0x0000003400b07308 */ /* 0x0005e40000000800 */
[----:B------:R-:W-:Y:S02]  /*11b70*/  HMMA.16816.F32.BF16 R12, R28, R38, R12 ;  /* 0x000000261c0c723c */ /* 0x000fe4000004180c */
[----:B------:R3:W-:Y:S01]  /*11b80*/  MUFU.EX2 R180, R36 ;  /* 0x0000002400b47308 */ /* 0x0007e20000000800 */
[----:B--2---:R-:W2:Y:S04]  /*11b90*/  LDSM.16.MT88.4 R52, [R160+0x4000] ;  /* 0x00400000a034783b */ /* 0x004ea80000004200 */
[----:B---3--:R-:W3:Y:S01]  /*11ba0*/  LDSM.16.MT88.4 R36, [R0+0xe000] ;  /* 0x00e000000024783b */ /* 0x008ee20000004200 */
[----:B------:R4:W5:Y:S02]  /*11bb0*/  MUFU.EX2 R184, R189 ;  /* 0x000000bd00b87308 */ /* 0x0009640000000800 */
[----:B----4-:R-:W-:-:S02]  /*11bc0*/  FFMA.FTZ R189, R175, R76, -R67 ;  /* 0x0000004cafbd7223 */ /* 0x010fc40000010843 */
        /* <DEDUP_REMOVED lines=16> */
[----:B--2---:R-:W-:-:S06]  /*11cd0*/  FFMA.FTZ R48, R170, R76, -R75 ;  /* 0x0000004caa307223 */ /* 0x004fcc000001084b */
[----:B---3--:R-:W-:Y:S01]  /*11ce0*/  HMMA.16816.F32.BF16 R20, R40, R36, R20 ;  /* 0x000000242814723c */ /* 0x008fe20000041814 */
[----:B------:R-:W-:Y:S01]  /*11cf0*/  MUFU.EX2 R170, R49 ;  /* 0x0000003100aa7308 */ /* 0x000fe20000000800 */
[----:B------:R-:W-:-:S03]  /*11d00*/  FFMA.FTZ R53, R168, R76, -R67 ;  /* 0x0000004ca8357223 */ /* 0x000fc60000010843 */
[----:B------:R2:W-:Y:S03]  /*11d10*/  MUFU.EX2 R169, R48 ;  /* 0x0000003000a97308 */ /* 0x0005e60000000800 */
[C---:B------:R-:W-:Y:S01]  /*11d20*/  HMMA.16816.F32.BF16 R24, R40.reuse, R38, R24 ;  /* 0x000000262818723c */ /* 0x040fe20000041818 */
[----:B------:R-:W3:Y:S01]  /*11d30*/  LDSM.16.MT88.4 R36, [R77+0xe800] ;  /* 0x00e800004d24783b */ /* 0x000ee20000004200 */
[----:B------:R4:W-:Y:S03]  /*11d40*/  MUFU.EX2 R168, R52 ;  /* 0x0000003400a87308 */ /* 0x0009e60000000800 */
[----:B--2---:R-:W2:Y:S01]  /*11d50*/  LDSM.16.MT88.4 R48, [R0+0xe800] ;  /* 0x00e800000030783b */ /* 0x004ea20000004200 */
[----:B------:R5:W1:Y:S01]  /*11d60*/  MUFU.EX2 R172, R173 ;  /* 0x000000ad00ac7308 */ /* 0x000a620000000800 */
[-CC-:B----4-:R-:W-:Y:S01]  /*11d70*/  FFMA.FTZ R52, R165, R76.reuse, -R67.reuse ;  /* 0x0000004ca5347223 */ /* 0x190fe20000010843 */
[----:B------:R-:W-:Y:S02]  /*11d80*/  HMMA.16816.F32.BF16 R16, R40, R54, R16 ;  /* 0x000000362810723c */ /* 0x000fe40000041810 */
[----:B------:R-:W4:Y:S01]  /*11d90*/  MUFU.EX2 R165, R53 ;  /* 0x0000003500a57308 */ /* 0x000f220000000800 */
[----:B-----5:R-:W-:-:S03]  /*11da0*/  FFMA.FTZ R173, R164, R76, -R67 ;  /* 0x0000004ca4ad7223 */ /* 0x020fc60000010843 */
[----:B------:R5:W-:Y:S02]  /*11db0*/  MUFU.EX2 R164, R52 ;  /* 0x0000003400a47308 */ /* 0x000be40000000800 */
[C---:B------:R-:W-:Y:S02]  /*11dc0*/  HMMA.16816.F32.BF16 R8, R40.reuse, R56, R8 ;  /* 0x000000382808723c */ /* 0x040fe40000041808 */
[----:B------:R-:W3:Y:S01]  /*11dd0*/  MUFU.EX2 R173, R173 ;  /* 0x000000ad00ad7308 */ /* 0x000ee20000000800 */
[----:B-----5:R-:W5:Y:S05]  /*11de0*/  LDSM.16.MT88.4 R52, [R160+0x4800] ;  /* 0x00480000a034783b */ /* 0x020f6a0000004200 */
[C---:B------:R-:W-:Y:S01]  /*11df0*/  HMMA.16816.F32.BF16 R12, R40.reuse, R58, R12 ;  /* 0x0000003a280c723c */ /* 0x040fe2000004180c */
[-CC-:B------:R-:W-:Y:S01]  /*11e00*/  FFMA.FTZ R125, R125, R76.reuse, -R75.reuse ;  /* 0x0000004c7d7d7223 */ /* 0x180fe2000001084b */
[-C--:B------:R-:W-:Y:S01]  /*11e10*/  FFMA.FTZ R121, R121, R76.reuse, -R75 ;  /* 0x0000004c79797223 */ /* 0x080fe2000001084b */
[----:B------:R-:W-:Y:S01]  /*11e20*/  FFMA.FTZ R96, R96, R76, -R67 ;  /* 0x0000004c60607223 */ /* 0x000fe20000010843 */
[----:B------:R-:W-:Y:S01]  /*11e30*/  FFMA.FTZ R74, R250, R130, R74 ;  /* 0x00000082fa4a7223 */ /* 0x000fe2000001004a */
[----:B------:R-:W-:Y:S01]  /*11e40*/  FFMA.FTZ R66, R247, R129, R66 ;  /* 0x00000081f7427223 */ /* 0x000fe20000010042 */
[----:B------:R-:W-:Y:S02]  /*11e50*/  LDSM.16.MT88.4 R56, [R0+0xf000] ;  /* 0x00f000000038783b */ /* 0x000fe40000004200 */
[----:B-1----:R-:W-:Y:S01]  /*11e60*/  HMMA.16816.F32.BF16 R44, R40, R28, R44 ;  /* 0x0000001c282c723c */ /* 0x002fe2000004182c */
[----:B------:R-:W-:-:S02]  /*11e70*/  F2FP.BF16.F32.PACK_AB R28, R171, R172 ;  /* 0x000000acab1c723e */ /* 0x000fc400000010ff */
[----:B----4-:R-:W-:-:S05]  /*11e80*/  F2FP.BF16.F32.PACK_AB R29, R165, R168 ;  /* 0x000000a8a51d723e */ /* 0x010fca00000010ff */
[----:B------:R-:W-:Y:S01]  /*11e90*/  HMMA.16816.F32.BF16 R4, R40, R30, R4 ;  /* 0x0000001e2804723c */ /* 0x000fe20000041804 */
[----:B------:R-:W-:Y:S01]  /*11ea0*/  F2FP.BF16.F32.PACK_AB R30, R169, R170 ;  /* 0x000000aaa91e723e */ /* 0x000fe200000010ff */
[----:B------:R-:W1:Y:S01]  /*11eb0*/  LDSM.16.MT88.4 R40, [R131+0x4800] ;  /* 0x004800008328783b */ /* 0x000e620000004200 */
[----:B---3--:R-:W-:-:S07]  /*11ec0*/  F2FP.BF16.F32.PACK_AB R31, R173, R164 ;  /* 0x000000a4ad1f723e */ /* 0x008fce00000010ff */
[C---:B------:R-:W-:Y:S08]  /*11ed0*/  HMMA.16816.F32.BF16 R8, R28.reuse, R36, R8 ;  /* 0x000000241c08723c */ /* 0x040ff00000041808 */
[C---:B------:R-:W-:Y:S01]  /*11ee0*/  HMMA.16816.F32.BF16 R12, R28.reuse, R38, R12 ;  /* 0x000000261c0c723c */ /* 0x040fe2000004180c */
[----:B------:R-:W3:Y:S07]  /*11ef0*/  LDSM.16.MT88.4 R36, [R77+0xf000] ;  /* 0x00f000004d24783b */ /* 0x000eee0000004200 */
[----:B--2---:R-:W-:Y:S01]  /*11f00*/  HMMA.16816.F32.BF16 R20, R28, R48, R20 ;  /* 0x000000301c14723c */ /* 0x004fe20000041814 */
[-CC-:B------:R-:W-:Y:S01]  /*11f10*/  FFMA.FTZ R49, R124, R76.reuse, -R75.reuse ;  /* 0x0000004c7c317223 */ /* 0x180fe2000001084b */
[----:B------:R-:W-:-:S03]  /*11f20*/  FFMA.FTZ R48, R123, R76, -R75 ;  /* 0x0000004c7b307223 */ /* 0x000fc6000001084b */
[----:B------:R2:W-:Y:S03]  /*11f30*/  MUFU.EX2 R123, R49 ;  /* 0x00000031007b7308 */ /* 0x0005e60000000800 */
[C---:B------:R-:W-:Y:S01]  /*11f40*/  HMMA.16816.F32.BF16 R24, R28.reuse, R50, R24 ;  /* 0x000000321c18723c */ /* 0x040fe20000041818 */
[-C--:B------:R-:W-:Y:S02]  /*11f50*/  FFMA.FTZ R50, R122, R76.reuse, -R75 ;  /* 0x0000004c7a327223 */ /* 0x080fe4000001084b */
[----:B------:R4:W-:Y:S05]  /*11f60*/  MUFU.EX2 R122, R48 ;  /* 0x00000030007a7308 */ /* 0x0009ea0000000800 */
[----:B-----5:R-:W-:Y:S01]  /*11f70*/  HMMA.16816.F32.BF16 R32, R28, R52, R32 ;  /* 0x000000341c20723c */ /* 0x020fe20000041820 */
[-CC-:B--2---:R-:W-:Y:S01]  /*11f80*/  FFMA.FTZ R49, R101, R76.reuse, -R67.reuse ;  /* 0x0000004c65317223 */ /* 0x184fe20000010843 */
[-CC-:B------:R-:W-:Y:S01]  /*11f90*/  FFMA.FTZ R52, R99, R76.reuse, -R67.reuse ;  /* 0x0000004c63347223 */ /* 0x180fe20000010843 */
[-CC-:B----4-:R-:W-:Y:S01]  /*11fa0*/  FFMA.FTZ R48, R100, R76.reuse, -R67.reuse ;  /* 0x0000004c64307223 */ /* 0x190fe20000010843 */
[----:B------:R-:W-:Y:S04]  /*11fb0*/  MUFU.EX2 R101, R50 ;  /* 0x0000003200657308 */ /* 0x000fe80000000800 */
[----:B------:R-:W-:Y:S04]  /*11fc0*/  MUFU.EX2 R100, R49 ;  /* 0x0000003100647308 */ /* 0x000fe80000000800 */
[----:B------:R2:W-:Y:S04]  /*11fd0*/  MUFU.EX2 R99, R48 ;  /* 0x0000003000637308 */ /* 0x0005e80000000800 */
[----:B------:R4:W5:Y:S01]  /*11fe0*/  MUFU.EX2 R124, R125 ;  /* 0x0000007d007c7308 */ /* 0x0009620000000800 */
[----:B--2---:R-:W2:Y:S01]  /*11ff0*/  LDSM.16.MT88.4 R48, [R160+0x5000] ;  /* 0x00500000a030783b */ /* 0x004ea20000004200 */
[----:B----4-:R-:W-:-:S02]  /*12000*/  FFMA.FTZ R125, R98, R76, -R67 ;  /* 0x0000004c627d7223 */ /* 0x010fc40000010843 */
[----:B------:R-:W-:Y:S04]  /*12010*/  MUFU.EX2 R98, R52 ;  /* 0x0000003400627308 */ /* 0x000fe80000000800 */
[----:B------:R-:W4:Y:S01]  /*12020*/  MUFU.EX2 R125, R125 ;  /* 0x0000007d007d7308 */ /* 0x000f220000000800 */
[C---:B------:R-:W-:Y:S08]  /*12030*/  HMMA.16816.F32.BF16 R16, R28.reuse, R54, R16 ;  /* 0x000000361c10723c */ /* 0x040ff00000041810 */
[----:B-1----:R-:W-:Y:S01]  /*12040*/  HMMA.16816.F32.BF16 R44, R28, R40, R44 ;  /* 0x000000281c2c723c */ /* 0x002fe2000004182c */
[----:B-----5:R-:W-:-:S02]  /*12050*/  F2FP.BF16.F32.PACK_AB R40, R123, R124 ;  /* 0x0000007c7b28723e */ /* 0x020fc400000010ff */
[----:B------:R-:W-:-:S05]  /*12060*/  F2FP.BF16.F32.PACK_AB R41, R99, R100 ;  /* 0x000000646329723e */ /* 0x000fca00000010ff */
[----:B------:R-:W-:Y:S01]  /*12070*/  HMMA.16816.F32.BF16 R4, R28, R42, R4 ;  /* 0x0000002a1c04723c */ /* 0x000fe20000041804 */
[----:B------:R-:W1:Y:S01]  /*12080*/  LDSM.16.MT88.4 R28, [R131+0x5000] ;  /* 0x00500000831c783b */ /* 0x000e620000004200 */
[----:B------:R-:W-:Y:S02]  /*12090*/  F2FP.BF16.F32.PACK_AB R42, R101, R122 ;  /* 0x0000007a652a723e */ /* 0x000fe400000010ff */
[----:B----4-:R-:W-:-:S07]  /*120a0*/  F2FP.BF16.F32.PACK_AB R43, R125, R98 ;  /* 0x000000627d2b723e */ /* 0x010fce00000010ff */
[C---:B---3--:R-:W-:Y:S08]  /*120b0*/  HMMA.16816.F32.BF16 R8, R40.reuse, R36, R8 ;  /* 0x000000242808723c */ /* 0x048ff00000041808 */
[C---:B------:R-:W-:Y:S01]  /*120c0*/  HMMA.16816.F32.BF16 R12, R40.reuse, R38, R12 ;  /* 0x00000026280c723c */ /* 0x040fe2000004180c */
[----:B------:R-:W3:Y:S01]  /*120d0*/  LDSM.16.MT88.4 R36, [R77+0xf800] ;  /* 0x00f800004d24783b */ /* 0x000ee20000004200 */
[-CC-:B------:R-:W-:Y:S01]  /*120e0*/  FFMA.FTZ R52, R120, R76.reuse, -R75.reuse ;  /* 0x0000004c78347223 */ /* 0x180fe2000001084b */
[-C--:B------:R-:W-:Y:S01]  /*120f0*/  FFMA.FTZ R53, R119, R76.reuse, -R75 ;  /* 0x0000004c77357223 */ /* 0x080fe2000001084b */
[----:B------:R4:W-:Y:S04]  /*12100*/  MUFU.EX2 R120, R121 ;  /* 0x0000007900787308 */ /* 0x0009e80000000800 */
[----:B--2---:R-:W-:Y:S01]  /*12110*/  HMMA.16816.F32.BF16 R32, R40, R48, R32 ;  /* 0x000000302820723c */ /* 0x004fe20000041820 */
[----:B------:R-:W-:-:S02]  /*12120*/  FFMA.FTZ R48, R95, R76, -R67 ;  /* 0x0000004c5f307223 */ /* 0x000fc40000010843 */
[----:B------:R2:W-:Y:S04]  /*12130*/  MUFU.EX2 R95, R96 ;  /* 0x00000060005f7308 */ /* 0x0005e80000000800 */
[----:B------:R5:W1:Y:S01]  /*12140*/  MUFU.EX2 R119, R52 ;  /* 0x0000003400777308 */ /* 0x000a620000000800 */
[-CC-:B----4-:R-:W-:Y:S01]  /*12150*/  FFMA.FTZ R121, R97, R76.reuse, -R67.reuse ;  /* 0x0000004c61797223 */ /* 0x190fe20000010843 */
[-C--:B--2---:R-:W-:Y:S01]  /*12160*/  FFMA.FTZ R96, R94, R76.reuse, -R67 ;  /* 0x0000004c5e607223 */ /* 0x084fe20000010843 */
[----:B-----5:R-:W-:-:S04]  /*12170*/  FFMA.FTZ R52, R118, R76, -R75 ;  /* 0x0000004c76347223 */ /* 0x020fc8000001084b */
[----:B------:R-:W2:Y:S01]  /*12180*/  MUFU.EX2 R121, R121 ;  /* 0x0000007900797308 */ /* 0x000ea20000000800 */
[----:B------:R-:W-:Y:S01]  /*12190*/  FADD.FTZ R74, R73, R74 ;  /* 0x0000004a494a7221 */ /* 0x000fe20000010000 */
[----:B------:R-:W-:Y:S02]  /*121a0*/  FADD.FTZ R66, R128, R66 ;  /* 0x0000004280427221 */ /* 0x000fe40000010000 */
[----:B------:R-:W-:Y:S04]  /*121b0*/  MUFU.EX2 R118, R53 ;  /* 0x0000003500767308 */ /* 0x000fe80000000800 */
[----:B------:R4:W5:Y:S04]  /*121c0*/  MUFU.EX2 R97, R52 ;  /* 0x0000003400617308 */ /* 0x0009680000000800 */
[----:B------:R-:W-:Y:S04]  /*121d0*/  MUFU.EX2 R94, R48 ;  /* 0x00000030005e7308 */ /* 0x000fe80000000800 */
[----:B------:R-:W3:Y:S01]  /*121e0*/  MUFU.EX2 R96, R96 ;  /* 0x0000006000607308 */ /* 0x000ee20000000800 */
[----:B------:R-:W-:Y:S01]  /*121f0*/  FADD.FTZ R74, R72, R74 ;  /* 0x0000004a484a7221 */ /* 0x000fe20000010000 */
[----:B------:R-:W-:-:S03]  /*12200*/  FADD.FTZ R66, R127, R66 ;  /* 0x000000427f427221 */ /* 0x000fc60000010000 */
[----:B------:R-:W-:Y:S01]  /*12210*/  FADD.FTZ R74, R71, R74 ;  /* 0x0000004a474a7221 */ /* 0x000fe20000010000 */
[----:B------:R-:W-:Y:S01]  /*12220*/  FADD.FTZ R126, R126, R66 ;  /* 0x000000427e7e7221 */ /* 0x000fe20000010000 */
[C---:B-1----:R-:W-:Y:S01]  /*12230*/  HMMA.16816.F32.BF16 R44, R40.reuse, R28, R44 ;  /* 0x0000001c282c723c */ /* 0x042fe2000004182c */
[----:B------:R-:W-:Y:S01]  /*12240*/  F2FP.BF16.F32.PACK_AB R28, R119, R120 ;  /* 0x00000078771c723e */ /* 0x000fe200000010ff */
[----:B------:R-:W-:Y:S01]  /*12250*/  FADD.FTZ R144, R144, R74 ;  /* 0x0000004a90907221 */ /* 0x000fe20000010000 */
[----:B--2---:R-:W-:Y:S01]  /*12260*/  F2FP.BF16.F32.PACK_AB R29, R95, R121 ;  /* 0x000000795f1d723e */ /* 0x004fe200000010ff */
[----:B------:R-:W-:Y:S01]  /*12270*/  FADD.FTZ R126, R142, R126 ;  /* 0x0000007e8e7e7221 */ /* 0x000fe20000010000 */
[----:B----4-:R-:W-:Y:S03]  /*12280*/  LDSM.16.MT88.4 R52, [R0+0xf800] ;  /* 0x00f800000034783b */ /* 0x010fe60000004200 */
[----:B------:R-:W-:Y:S01]  /*12290*/  HMMA.16816.F32.BF16 R4, R40, R30, R4 ;  /* 0x0000001e2804723c */ /* 0x000fe20000041804 */
[----:B-----5:R-:W-:-:S02]  /*122a0*/  F2FP.BF16.F32.PACK_AB R30, R97, R118 ;  /* 0x00000076611e723e */ /* 0x020fc400000010ff */
[----:B---3--:R-:W-:Y:S01]  /*122b0*/  F2FP.BF16.F32.PACK_AB R31, R96, R94 ;  /* 0x0000005e601f723e */ /* 0x008fe200000010ff */
[----:B------:R-:W-:Y:S01]  /*122c0*/  FADD.FTZ R144, R145, R144 ;  /* 0x0000009091907221 */ /* 0x000fe20000010000 */
[----:B------:R-:W-:-:S03]  /*122d0*/  FADD.FTZ R137, R137, R126 ;  /* 0x0000007e89897221 */ /* 0x000fc60000010000 */
        /* <DEDUP_REMOVED lines=15> */
[C---:B------:R-:W-:Y:S08]  /*123d0*/  HMMA.16816.F32.BF16 R20, R40.reuse, R56, R20 ;  /* 0x000000382814723c */ /* 0x040ff00000041814 */
[----:B------:R-:W-:Y:S01]  /*123e0*/  HMMA.16816.F32.BF16 R24, R40, R58, R24 ;  /* 0x0000003a2818723c */ /* 0x000fe20000041818 */
[----:B------:R-:W-:Y:S01]  /*123f0*/  FADD.FTZ R135, R135, R132 ;  /* 0x0000008487877221 */ /* 0x000fe20000010000 */
[----:B------:R-:W-:Y:S01]  /*12400*/  FADD.FTZ R147, R147, R146 ;  /* 0x0000009293937221 */ /* 0x000fe20000010000 */
[----:B------:R-:W3:Y:S02]  /*12410*/  LDSM.16.MT88.4 R40, [R0+0x10000] ;  /* 0x010000000028783b */ /* 0x000ee40000004200 */
[----:B------:R-:W-:Y:S01]  /*12420*/  FADD.FTZ R135, R150, R135 ;  /* 0x0000008796877221 */ /* 0x000fe20000010000 */
[----:B------:R-:W-:Y:S01]  /*12430*/  FADD.FTZ R147, R153, R147 ;  /* 0x0000009399937221 */ /* 0x000fe20000010000 */
[-C--:B------:R-:W-:Y:S01]  /*12440*/  FFMA.FTZ R117, R117, R76.reuse, -R75 ;  /* 0x0000004c75757223 */ /* 0x080fe2000001084b */
[-C--:B------:R-:W-:Y:S01]  /*12450*/  FFMA.FTZ R92, R92, R76.reuse, -R67 ;  /* 0x0000004c5c5c7223 */ /* 0x080fe20000010843 */
[----:B------:R-:W-:Y:S01]  /*12460*/  FADD.FTZ R149, R149, R135 ;  /* 0x0000008795957221 */ /* 0x000fe20000010000 */
[----:B------:R-:W-:Y:S01]  /*12470*/  FADD.FTZ R152, R152, R147 ;  /* 0x0000009398987221 */ /* 0x000fe20000010000 */
[-C--:B------:R-:W-:Y:S01]  /*12480*/  FFMA.FTZ R56, R116, R76.reuse, -R75 ;  /* 0x0000004c74387223 */ /* 0x080fe2000001084b */
[C---:B-1----:R-:W-:Y:S01]  /*12490*/  HMMA.16816.F32.BF16 R32, R28.reuse, R48, R32 ;  /* 0x000000301c20723c */ /* 0x042fe20000041820 */
[----:B------:R-:W-:Y:S01]  /*124a0*/  FADD.FTZ R149, R148, R149 ;  /* 0x0000009594957221 */ /* 0x000fe20000010000 */
[----:B------:R-:W-:Y:S01]  /*124b0*/  FADD.FTZ R152, R151, R152 ;  /* 0x0000009897987221 */ /* 0x000fe20000010000 */
[-C--:B------:R-:W-:Y:S01]  /*124c0*/  FFMA.FTZ R57, R115, R76.reuse, -R75 ;  /* 0x0000004c73397223 */ /* 0x080fe2000001084b */
[-C--:B------:R-:W-:Y:S01]  /*124d0*/  FFMA.FTZ R89, R89, R76.reuse, -R67 ;  /* 0x0000004c59597223 */ /* 0x080fe20000010843 */
[----:B------:R-:W-:Y:S01]  /*124e0*/  FADD.FTZ R154, R154, R149 ;  /* 0x000000959a9a7221 */ /* 0x000fe20000010000 */
[----:B------:R-:W-:Y:S01]  /*124f0*/  FADD.FTZ R155, R155, R152 ;  /* 0x000000989b9b7221 */ /* 0x000fe20000010000 */
[----:B------:R1:W-:Y:S01]  /*12500*/  MUFU.EX2 R115, R56 ;  /* 0x0000003800737308 */ /* 0x0003e20000000800 */
[C---:B------:R-:W-:Y:S01]  /*12510*/  HMMA.16816.F32.BF16 R20, R28.reuse, R52, R20 ;  /* 0x000000341c14723c */ /* 0x040fe20000041814 */
[----:B------:R-:W-:Y:S01]  /*12520*/  FADD.FTZ R154, R157, R154 ;  /* 0x0000009a9d9a7221 */ /* 0x000fe20000010000 */
[----:B------:R-:W-:Y:S01]  /*12530*/  FADD.FTZ R155, R158, R155 ;  /* 0x0000009b9e9b7221 */ /* 0x000fe20000010000 */
[----:B------:R4:W5:Y:S01]  /*12540*/  MUFU.EX2 R116, R117 ;  /* 0x0000007500747308 */ /* 0x0009620000000800 */
[-CC-:B------:R-:W-:Y:S01]  /*12550*/  FFMA.FTZ R48, R91, R76.reuse, -R67.reuse ;  /* 0x0000004c5b307223 */ /* 0x180fe20000010843 */
[-C--:B------:R-:W-:Y:S01]  /*12560*/  FFMA.FTZ R87, R87, R76.reuse, -R67 ;  /* 0x0000004c57577223 */ /* 0x080fe20000010843 */
[-CC-:B------:R-:W-:Y:S01]  /*12570*/  FFMA.FTZ R72, R109, R76.reuse, -R75.reuse ;  /* 0x0000004c6d487223 */ /* 0x180fe2000001084b */
[-CC-:B------:R-:W-:Y:S01]  /*12580*/  FFMA.FTZ R66, R108, R76.reuse, -R75.reuse ;  /* 0x0000004c6c427223 */ /* 0x180fe2000001084b */
[----:B------:R-:W-:Y:S01]  /*12590*/  HMMA.16816.F32.BF16 R24, R28, R54, R24 ;  /* 0x000000361c18723c */ /* 0x000fe20000041818 */
[-CC-:B------:R-:W-:Y:S01]  /*125a0*/  FFMA.FTZ R73, R107, R76.reuse, -R75.reuse ;  /* 0x0000004c6b497223 */ /* 0x180fe2000001084b */
[-C--:B------:R-:W-:Y:S01]  /*125b0*/  FFMA.FTZ R71, R106, R76.reuse, -R75 ;  /* 0x0000004c6a477223 */ /* 0x080fe2000001084b */
[-CC-:B------:R-:W-:Y:S01]  /*125c0*/  FFMA.FTZ R74, R84, R76.reuse, -R67.reuse ;  /* 0x0000004c544a7223 */ /* 0x180fe20000010843 */
[-C--:B------:R-:W-:Y:S01]  /*125d0*/  FFMA.FTZ R85, R85, R76.reuse, -R67 ;  /* 0x0000004c55557223 */ /* 0x080fe20000010843 */
[----:B-1----:R-:W-:-:S03]  /*125e0*/  FFMA.FTZ R56, R114, R76, -R75 ;  /* 0x0000004c72387223 */ /* 0x002fc6000001084b */
[----:B------:R-:W-:Y:S01]  /*125f0*/  HMMA.16816.F32.BF16 R16, R28, R50, R16 ;  /* 0x000000321c10723c */ /* 0x000fe20000041810 */
[----:B----4-:R-:W-:Y:S01]  /*12600*/  FFMA.FTZ R117, R93, R76, -R67 ;  /* 0x0000004c5d757223 */ /* 0x010fe20000010843 */
[----:B------:R-:W-:Y:S01]  /*12610*/  MUFU.EX2 R114, R57 ;  /* 0x0000003900727308 */ /* 0x000fe20000000800 */
[----:B------:R-:W-:Y:S01]  /*12620*/  LDSM.16.MT88.4 R52, [R77+0x10000] ;  /* 0x010000004d34783b */ /* 0x000fe20000004200 */
[----:B------:R-:W-:-:S04]  /*12630*/  FADD.FTZ R154, R156, R154 ;  /* 0x0000009a9c9a7221 */ /* 0x000fc80000010000 */
[C---:B--2---:R-:W-:Y:S01]  /*12640*/  HMMA.16816.F32.BF16 R44, R28.reuse, R36, R44 ;  /* 0x000000241c2c723c */ /* 0x044fe2000004182c */
[----:B------:R1:W2:Y:S01]  /*12650*/  MUFU.EX2 R93, R56 ;  /* 0x00000038005d7308 */ /* 0x0002a20000000800 */
[----:B------:R-:W-:Y:S01]  /*12660*/  FADD.FTZ R155, R163, R155 ;  /* 0x0000009ba39b7221 */ /* 0x000fe20000010000 */
[----:B------:R-:W-:Y:S02]  /*12670*/  LDSM.16.MT88.4 R148, [R0+0x11800] ;  /* 0x011800000094783b */ /* 0x000fe40000004200 */
[----:B------:R4:W-:Y:S03]  /*12680*/  MUFU.EX2 R91, R92 ;  /* 0x0000005c005b7308 */ /* 0x0009e60000000800 */
[----:B------:R-:W-:Y:S01]  /*12690*/  HMMA.16816.F32.BF16 R4, R28, R38, R4 ;  /* 0x000000261c04723c */ /* 0x000fe20000041804 */
[----:B------:R-:W3:Y:S01]  /*126a0*/  LDSM.16.MT88.4 R28, [R131+0x6000] ;  /* 0x00600000831c783b */ /* 0x000ee20000004200 */
[----:B------:R-:W-:Y:S01]  /*126b0*/  FADD.FTZ R161, R161, R154 ;  /* 0x0000009aa1a17221 */ /* 0x000fe20000010000 */
[----:B------:R-:W-:-:S02]  /*126c0*/  FADD.FTZ R162, R162, R155 ;  /* 0x0000009ba2a27221 */ /* 0x000fc40000010000 */
[----:B------:R-:W-:Y:S04]  /*126d0*/  LDSM.16.MT88.4 R140, [R160+0x7800] ;  /* 0x00780000a08c783b */ /* 0x000fe80000004200 */
[----:B-1----:R-:W1:Y:S01]  /*126e0*/  LDSM.16.MT88.4 R56, [R160+0x6000] ;  /* 0x00600000a038783b */ /* 0x002e620000004200 */
[----:B----4-:R-:W-:Y:S01]  /*126f0*/  FFMA.FTZ R92, R90, R76, -R67 ;  /* 0x0000004c5a5c7223 */ /* 0x010fe20000010843 */
[----:B------:R-:W4:Y:S01]  /*12700*/  MUFU.EX2 R117, R117 ;  /* 0x0000007500757308 */ /* 0x000f220000000800 */
[----:B------:R-:W-:Y:S01]  /*12710*/  FADD.FTZ R161, R159, R161 ;  /* 0x000000a19fa17221 */ /* 0x000fe20000010000 */
[----:B------:R-:W-:Y:S01]  /*12720*/  FADD.FTZ R162, R174, R162 ;  /* 0x000000a2aea27221 */ /* 0x000fe20000010000 */
[----:B-----5:R-:W-:Y:S01]  /*12730*/  F2FP.BF16.F32.PACK_AB R36, R115, R116 ;  /* 0x000000747324723e */ /* 0x020fe200000010ff */
[----:B------:R5:W-:Y:S04]  /*12740*/  MUFU.EX2 R90, R48 ;  /* 0x00000030005a7308 */ /* 0x000be80000000800 */
[----:B------:R-:W5:Y:S01]  /*12750*/  MUFU.EX2 R92, R92 ;  /* 0x0000005c005c7308 */ /* 0x000f620000000800 */
[----:B------:R-:W-:Y:S01]  /*12760*/  FADD.FTZ R161, R183, R161 ;  /* 0x000000a1b7a17221 */ /* 0x000fe20000010000 */
[----:B------:R-:W-:Y:S01]  /*12770*/  FADD.FTZ R162, R187, R162 ;  /* 0x000000a2bba27221 */ /* 0x000fe20000010000 */
[----:B--2---:R-:W-:Y:S01]  /*12780*/  F2FP.BF16.F32.PACK_AB R38, R93, R114 ;  /* 0x000000725d26723e */ /* 0x004fe200000010ff */
[----:B------:R-:W-:Y:S01]  /*12790*/  MUFU.EX2 R72, R72 ;  /* 0x0000004800487308 */ /* 0x000fe20000000800 */
[----:B------:R-:W-:Y:S01]  /*127a0*/  FADD.FTZ R161, R182, R161 ;  /* 0x000000a1b6a17221 */ /* 0x000fe20000010000 */
[----:B------:R-:W-:Y:S01]  /*127b0*/  FADD.FTZ R186, R186, R162 ;  /* 0x000000a2baba7221 */ /* 0x000fe20000010000 */
[----:B----4-:R-:W-:Y:S01]  /*127c0*/  F2FP.BF16.F32.PACK_AB R37, R91, R117 ;  /* 0x000000755b25723e */ /* 0x010fe200000010ff */
[----:B------:R-:W-:Y:S01]  /*127d0*/  MUFU.EX2 R66, R66 ;  /* 0x0000004200427308 */ /* 0x000fe20000000800 */
[----:B------:R-:W-:Y:S01]  /*127e0*/  FADD.FTZ R181, R181, R161 ;  /* 0x000000a1b5b57221 */ /* 0x000fe20000010000 */
[----:B------:R-:W-:Y:S01]  /*127f0*/  FADD.FTZ R185, R185, R186 ;  /* 0x000000bab9b97221 */ /* 0x000fe20000010000 */
[----:B-----5:R-:W-:Y:S01]  /*12800*/  LDSM.16.MT88.4 R48, [R0+0x10800] ;  /* 0x010800000030783b */ /* 0x020fe20000004200 */
[----:B------:R-:W-:Y:S01]  /*12810*/  F2FP.BF16.F32.PACK_AB R39, R92, R90 ;  /* 0x0000005a5c27723e */ /* 0x000fe200000010ff */
[----:B------:R-:W-:Y:S01]  /*12820*/  FADD.FTZ R181, R188, R181 ;  /* 0x000000b5bcb57221 */ /* 0x000fe20000010000 */
[----:B------:R-:W-:Y:S01]  /*12830*/  FADD.FTZ R185, R190, R185 ;  /* 0x000000b9beb97221 */ /* 0x000fe20000010000 */
[----:B------:R-:W-:Y:S01]  /*12840*/  MUFU.EX2 R73, R73 ;  /* 0x0000004900497308 */ /* 0x000fe20000000800 */
[----:B------:R-:W-:Y:S01]  /*12850*/  LDSM.16.MT88.4 R156, [R77+0x11800] ;  /* 0x011800004d9c783b */ /* 0x000fe20000004200 */
[----:B------:R-:W-:Y:S01]  /*12860*/  FADD.FTZ R192, R192, R181 ;  /* 0x000000b5c0c07221 */ /* 0x000fe20000010000 */
[----:B------:R-:W-:Y:S01]  /*12870*/  FADD.FTZ R193, R193, R185 ;  /* 0x000000b9c1c17221 */ /* 0x000fe20000010000 */
[----:B---3--:R-:W-:Y:S02]  /*12880*/  HMMA.16816.F32.BF16 R20, R36, R40, R20 ;  /* 0x000000282414723c */ /* 0x008fe40000041814 */
[----:B------:R-:W-:Y:S01]  /*12890*/  FADD.FTZ R192, R191, R192 ;  /* 0x000000c0bfc07221 */ /* 0x000fe20000010000 */
[----:B------:R-:W-:-:S05]  /*128a0*/  FADD.FTZ R193, R197, R193 ;  /* 0x000000c1c5c17221 */ /* 0x000fca0000010000 */
        /* <DEDUP_REMOVED lines=10> */
[----:B------:R-:W-:-:S05]  /*12950*/  FADD.FTZ R201, R201, R196 ;  /* 0x000000c4c9c97221 */ /* 0x000fca0000010000 */
[----:B------:R-:W-:Y:S01]  /*12960*/  HMMA.16816.F32.BF16 R8, R36, R52, R8 ;  /* 0x000000342408723c */ /* 0x000fe20000041808 */
[-CC-:B------:R-:W-:Y:S01]  /*12970*/  FFMA.FTZ R52, R113, R76.reuse, -R75.reuse ;  /* 0x0000004c71347223 */ /* 0x180fe2000001084b */
[----:B------:R-:W-:-:S06]  /*12980*/  FFMA.FTZ R53, R110, R76, -R75 ;  /* 0x0000004c6e357223 */ /* 0x000fcc000001084b */
[----:B------:R-:W-:Y:S01]  /*12990*/  HMMA.16816.F32.BF16 R12, R36, R54, R12 ;  /* 0x00000036240c723c */ /* 0x000fe2000004180c */
[-CC-:B------:R-:W-:Y:S01]  /*129a0*/  FFMA.FTZ R54, R112, R76.reuse, -R75.reuse ;  /* 0x0000004c70367223 */ /* 0x180fe2000001084b */
[----:B------:R-:W-:-:S06]  /*129b0*/  FFMA.FTZ R55, R111, R76, -R75 ;  /* 0x0000004c6f377223 */ /* 0x000fcc000001084b */
[----:B-1----:R-:W-:Y:S01]  /*129c0*/  HMMA.16816.F32.BF16 R32, R36, R56, R32 ;  /* 0x000000382420723c */ /* 0x002fe20000041820 */
[----:B------:R-:W-:-:S07]  /*129d0*/  FFMA.FTZ R56, R88, R76, -R67 ;  /* 0x0000004c58387223 */ /* 0x000fce0000010843 */
[----:B------:R-:W-:Y:S01]  /*129e0*/  HMMA.16816.F32.BF16 R16, R36, R58, R16 ;  /* 0x0000003a2410723c */ /* 0x000fe20000041810 */
[----:B------:R-:W-:Y:S01]  /*129f0*/  FFMA.FTZ R58, R86, R76, -R67 ;  /* 0x0000004c563a7223 */ /* 0x000fe20000010843 */
[----:B------:R-:W-:Y:S01]  /*12a00*/  MUFU.EX2 R52, R52 ;  /* 0x0000003400347308 */ /* 0x000fe20000000800 */
[----:B------:R-:W-:Y:S01]  /*12a10*/  FADD.FTZ R204, R204, R194 ;  /* 0x000000c2cccc7221 */ /* 0x000fe20000010000 */
[----:B------:R-:W-:Y:S02]  /*12a20*/  FADD.FTZ R201, R200, R201 ;  /* 0x000000c9c8c97221 */ /* 0x000fe40000010000 */
[----:B------:R-:W1:Y:S04]  /*12a30*/  MUFU.EX2 R54, R54 ;  /* 0x0000003600367308 */ /* 0x000e680000000800 */
[----:B------:R-:W-:Y:S04]  /*12a40*/  MUFU.EX2 R55, R55 ;  /* 0x0000003700377308 */ /* 0x000fe80000000800 */
[----:B------:R-:W4:Y:S04]  /*12a50*/  MUFU.EX2 R53, R53 ;  /* 0x0000003500357308 */ /* 0x000f280000000800 */
        /* <DEDUP_REMOVED lines=8> */
[----:B-1----:R-:W-:Y:S02]  /*12ae0*/  F2FP.BF16.F32.PACK_AB R36, R54, R52 ;  /* 0x000000343624723e */ /* 0x002fe400000010ff */
[----:B------:R-:W-:Y:S01]  /*12af0*/  FADD.FTZ R202, R184, R202 ;  /* 0x000000cab8ca7221 */ /* 0x000fe20000010000 */
[----:B------:R-:W-:Y:S01]  /*12b00*/  FADD.FTZ R177, R177, R199 ;  /* 0x000000c7b1b17221 */ /* 0x000fe20000010000 */
[----:B----4-:R-:W-:Y:S02]  /*12b10*/  F2FP.BF16.F32.PACK_AB R38, R53, R55 ;  /* 0x000000373526723e */ /* 0x010fe400000010ff */
        /* <DEDUP_REMOVED lines=23> */
[-CC-:B------:R-:W-:Y:S01]  /*12c90*/  FFMA.FTZ R48, R83, R76.reuse, -R67.reuse ;  /* 0x0000004c53307223 */ /* 0x180fe20000010843 */
[----:B------:R-:W-:Y:S01]  /*12ca0*/  FFMA.FTZ R83, R82, R76, -R67 ;  /* 0x0000004c52537223 */ /* 0x000fe20000010843 */
[----:B------:R-:W-:Y:S01]  /*12cb0*/  FADD.FTZ R178, R124, R178 ;  /* 0x000000b27cb27221 */ /* 0x000fe20000010000 */
[----:B------:R-:W-:Y:S01]  /*12cc0*/  FADD.FTZ R189, R100, R189 ;  /* 0x000000bd64bd7221 */ /* 0x000fe20000010000 */
[----:B------:R-:W-:Y:S02]  /*12cd0*/  MUFU.EX2 R71, R71 ;  /* 0x0000004700477308 */ /* 0x000fe40000000800 */
[----:B------:R-:W-:Y:S01]  /*12ce0*/  FADD.FTZ R178, R123, R178 ;  /* 0x000000b27bb27221 */ /* 0x000fe20000010000 */
[----:B------:R-:W-:Y:S01]  /*12cf0*/  FADD.FTZ R99, R99, R189 ;  /* 0x000000bd63637221 */ /* 0x000fe20000010000 */
[----:B------:R-:W-:Y:S02]  /*12d00*/  MUFU.EX2 R84, R85 ;  /* 0x0000005500547308 */ /* 0x000fe40000000800 */
[----:B------:R-:W-:-:S02]  /*12d10*/  FADD.FTZ R122, R122, R178 ;  /* 0x000000b27a7a7221 */ /* 0x000fc40000010000 */
[----:B------:R-:W3:Y:S01]  /*12d20*/  MUFU.EX2 R74, R74 ;  /* 0x0000004a004a7308 */ /* 0x000ee20000000800 */
[----:B------:R-:W-:-:S03]  /*12d30*/  FADD.FTZ R99, R98, R99 ;  /* 0x0000006362637221 */ /* 0x000fc60000010000 */
[----:B------:R4:W-:Y:S04]  /*12d40*/  MUFU.EX2 R82, R48 ;  /* 0x0000003000527308 */ /* 0x0009e80000000800 */
[----:B------:R-:W5:Y:S01]  /*12d50*/  MUFU.EX2 R83, R83 ;  /* 0x0000005300537308 */ /* 0x000f620000000800 */
[----:B------:R-:W-:Y:S01]  /*12d60*/  FADD.FTZ R122, R101, R122 ;  /* 0x0000007a657a7221 */ /* 0x000fe20000010000 */
[----:B------:R-:W-:Y:S01]  /*12d70*/  FADD.FTZ R125, R125, R99 ;  /* 0x000000637d7d7221 */ /* 0x000fe20000010000 */
[C---:B------:R-:W-:Y:S02]  /*12d80*/  HMMA.16816.F32.BF16 R24, R36.reuse, R50, R24 ;  /* 0x000000322418723c */ /* 0x040fe40000041818 */
[----:B------:R-:W-:Y:S01]  /*12d90*/  FADD.FTZ R120, R120, R122 ;  /* 0x0000007a78787221 */ /* 0x000fe20000010000 */
[----:B------:R-:W-:Y:S01]  /*12da0*/  FADD.FTZ R125, R121, R125 ;  /* 0x0000007d797d7221 */ /* 0x000fe20000010000 */
[----:B----4-:R-:W4:Y:S04]  /*12db0*/  LDSM.16.MT88.4 R48, [R0+0x11000] ;  /* 0x011000000030783b */ /* 0x010f280000004200 */
[----:B-1----:R-:W-:Y:S01]  /*12dc0*/  HMMA.16816.F32.BF16 R44, R36, R40, R44 ;  /* 0x00000028242c723c */ /* 0x002fe2000004182c */
[----:B------:R-:W-:Y:S01]  /*12dd0*/  F2FP.BF16.F32.PACK_AB R40, R66, R72 ;  /* 0x000000484228723e */ /* 0x000fe200000010ff */
[----:B------:R-:W-:Y:S01]  /*12de0*/  FADD.FTZ R120, R119, R120 ;  /* 0x0000007877787221 */ /* 0x000fe20000010000 */
[----:B---3--:R-:W-:Y:S01]  /*12df0*/  F2FP.BF16.F32.PACK_AB R41, R74, R84 ;  /* 0x000000544a29723e */ /* 0x008fe200000010ff */
[----:B------:R-:W-:-:S04]  /*12e00*/  FADD.FTZ R125, R95, R125 ;  /* 0x0000007d5f7d7221 */ /* 0x000fc80000010000 */
[----:B------:R-:W-:Y:S01]  /*12e10*/  HMMA.16816.F32.BF16 R4, R36, R42, R4 ;  /* 0x0000002a2404723c */ /* 0x000fe20000041804 */
[----:B------:R-:W1:Y:S01]  /*12e20*/  LDSM.16.MT88.4 R36, [R160+0x7000] ;  /* 0x00700000a024783b */ /* 0x000e620000004200 */
[----:B------:R-:W-:Y:S02]  /*12e30*/  F2FP.BF16.F32.PACK_AB R42, R71, R73 ;  /* 0x00000049472a723e */ /* 0x000fe400000010ff */
[----:B-----5:R-:W-:Y:S01]  /*12e40*/  F2FP.BF16.F32.PACK_AB R43, R83, R82 ;  /* 0x00000052532b723e */ /* 0x020fe200000010ff */
        /* <DEDUP_REMOVED lines=82> */
.L_x_7277:
[----:B------:R-:W-:-:S07]  /*13370*/  IADD3 R246, PT, PT, R63, -0x1, RZ ;  /* 0xffffffff3ff67810 */ /* 0x000fce0007ffe0ff */
.L_x_7286:
[----:B------:R-:W-:Y:S05]  /*13380*/  BSYNC B2 ;  /* 0x0000000000027941 */ /* 0x000fea0003800000 */
.L_x_7276:
        /* <DEDUP_REMOVED lines=9> */
.L_x_7294:
        /* <DEDUP_REMOVED lines=14> */
[----:B-----5:R-:W-:Y:S08]  /*13500*/  @!P2 BRA `(.L_x_7289) ;  /* 0x0000000000fca947 */ /* 0x020ff00003800000 */
        /* <DEDUP_REMOVED lines=63> */
.L_x_7289:
[----:B------:R-:W-:Y:S05]  /*13900*/  BSYNC.RECONVERGENT B0 ;  /* 0x0000000000007941 */ /* 0x000fea0003800200 */
.L_x_7288:
[----:B------:R-:W2:Y:S01]  /*13910*/  S2UR UR6, SR_CgaCtaId ;  /* 0x00000000000679c3 */ /* 0x000ea20000008800 */
[----:B------:R-:W-:Y:S01]  /*13920*/  LOP3.LUT R251, R234, 0x38, R166, 0xf8, !PT ;  /* 0x00000038eafb7812 */ /* 0x000fe200078ef8a6 */
[----:B------:R-:W-:Y:S01]  /*13930*/  UMOV UR7, 0x400 ;  /* 0x0000040000077882 */ /* 0x000fe20000000000 */
[-C--:B------:R-:W-:Y:S01]  /*13940*/  MOV R18, R231.reuse ;  /* 0x000000e700127202 */ /* 0x080fe20000000f00 */
[----:B------:R-:W-:Y:S01]  /*13950*/  BSSY.RECONVERGENT B1, `(.L_x_7290) ;  /* 0x0000298000017945 */ /* 0x000fe20003800200 */
[--C-:B------:R-:W-:Y:S02]  /*13960*/  LOP3.LUT R251, R251, 0x38, R223.reuse, 0x78, !PT ;  /* 0x00000038fbfb7812 */ /* 0x100fe400078e78df */
[-C--:B------:R-:W-:Y:S02]  /*13970*/  MOV R19, R230.reuse ;  /* 0x000000e600137202 */ /* 0x080fe40000000f00 */
[----:B------:R-:W-:Y:S02]  /*13980*/  LOP3.LUT R251, R251, 0x1e00, R223, 0xf8, !PT ;  /* 0x00001e00fbfb7812 */ /* 0x000fe400078ef8df */
[----:B------:R-:W-:Y:S02]  /*13990*/  IADD3 R12, P0, PT, R238, R231, RZ ;  /* 0x000000e7ee0c7210 */ /* 0x000fe40007f1e0ff */
[----:B------:R-:W-:Y:S02]  /*139a0*/  MOV R222, 0x20 ;  /* 0x0000002000de7802 */ /* 0x000fe40000000f00 */
[----:B------:R-:W-:Y:S02]  /*139b0*/  IADD3.X R13, PT, PT, R239, R230, RZ, P0, !PT ;  /* 0x000000e6ef0d7210 */ /* 0x000fe400007fe4ff */
[-C--:B------:R-:W-:Y:S02]  /*139c0*/  IADD3 R10, P0, PT, R12, R238.reuse, RZ ;  /* 0x000000ee0c0a7210 */ /* 0x080fe40007f1e0ff */
[----:B------:R-:W-:Y:S02]  /*139d0*/  LOP3.LUT P1, RZ, R166, 0x4, RZ, 0xc0, !PT ;  /* 0x00000004a6ff7812 */ /* 0x000fe4000782c0ff */
[-C--:B------:R-:W-:Y:S02]  /*139e0*/  IADD3.X R11, PT, PT, R13, R239.reuse, RZ, P0, !PT ;  /* 0x000000ef0d0b7210 */ /* 0x080fe400007fe4ff */
[-C--:B------:R-:W-:Y:S01]  /*139f0*/  IADD3 R8, P0, PT, R10, R238.reuse, RZ ;  /* 0x000000ee0a087210 */ /* 0x080fe20007f1e0ff */
[----:B--2---:R-:W-:Y:S01]  /*13a00*/  ULEA UR6, UR6, UR7, 0x18 ;  /* 0x0000000706067291 */ /* 0x004fe2000f8ec0ff */
[----:B------:R-:W-:Y:S02]  /*13a10*/  LOP3.LUT R223, R223, 0x38, RZ, 0xc0, !PT ;  /* 0x00000038dfdf7812 */ /* 0x000fe400078ec0ff */
[-C--:B------:R-:W-:Y:S02]  /*13a20*/  IADD3.X R9, PT, PT, R11, R239.reuse, RZ, P0, !PT ;  /* 0x000000ef0b097210 */ /* 0x080fe400007fe4ff */
[-C--:B------:R-:W-:Y:S02]  /*13a30*/  IADD3 R6, P0, PT, R8, R238.reuse, RZ ;  /* 0x000000ee08067210 */ /* 0x080fe40007f1e0ff */
[----:B------:R-:W-:Y:S02]  /*13a40*/  MOV R221, UR6 ;  /* 0x0000000600dd7c02 */ /* 0x000fe40008000f00 */
[----:B------:R-:W-:Y:S02]  /*13a50*/  IADD3.X R7, PT, PT, R9, R239, RZ, P0, !PT ;  /* 0x000000ef09077210 */ /* 0x000fe400007fe4ff */
[----:B------:R-:W-:Y:S02]  /*13a60*/  LEA R251, R251, R221, 0x1 ;  /* 0x000000ddfbfb7211 */ /* 0x000fe400078e08ff */
[-C--:B------:R-:W-:Y:S03]  /*13a70*/  IADD3 R4, P0, PT, R6, R238.reuse, RZ ;  /* 0x000000ee06047210 */ /* 0x080fe60007f1e0ff */
[----:B------:R-:W-:Y:S01]  /*13a80*/  @!PT LDS RZ, [RZ] ;  /* 0x00000000fffff984 */ /* 0x000fe20000000800 */
[----:B------:R-:W-:Y:S01]  /*13a90*/  @!PT LDS RZ, [RZ] ;  /* 0x00000000fffff984 */ /* 0x000fe20000000800 */
[----:B------:R-:W-:Y:S01]  /*13aa0*/  @!PT LDS RZ, [RZ] ;  /* 0x00000000fffff984 */ /* 0x000fe20000000800 */
        /* <DEDUP_REMOVED lines=9> */
[-C--:B------:R-:W-:Y:S05]  /*13b40*/  IADD3.X R21, PT, PT, R17, R239.reuse, RZ, P0, !PT ;  /* 0x000000ef11157210 */ /* 0x080fea00007fe4ff */
        /* <DEDUP_REMOVED lines=23> */
[----:B------:R-:W-:Y:S04]  /*13cc0*/  LOP3.LUT P0, RZ, R166, 0x2, RZ, 0xc0, !PT ;  /* 0x00000002a6ff7812 */ /* 0x000fe8000780c0ff */
[----:B------:R-:W-:Y:S01]  /*13cd0*/  SEL R222, R222, 0xffffffe0, !P0 ;  /* 0xffffffe0dede7807 */ /* 0x000fe20004000000 */
[----:B------:R-:W-:Y:S01]  /*13ce0*/  LDGSTS.E.BYPASS.LTC128B.128 [R251+0x10000], desc[UR4][R4.64] ;  /* 0x1000000004fb7fae */ /* 0x000fe2000b981a04 */
[----:B------:R-:W-:Y:S02]  /*13cf0*/  ISETP.GT.AND P0, PT, R246, R227, PT ;  /* 0x000000e3f600720c */ /* 0x000fe40003f04270 */
[-C--:B------:R-:W-:Y:S02]  /*13d00*/  IADD3 R172, PT, PT, R220, R222.reuse, RZ ;  /* 0x000000dedcac7210 */ /* 0x080fe40007ffe0ff */
[C---:B------:R-:W-:Y:S03]  /*13d10*/  IADD3 R0, PT, PT, R167.reuse, R222, RZ ;  /* 0x000000dea7007210 */ /* 0x040fe60007ffe0ff */
[----:B------:R3:W-:Y:S08]  /*13d20*/  LDGSTS.E.BYPASS.LTC128B.128 [R251+0x10800], desc[UR4][R6.64] ;  /* 0x1080000006fb7fae */ /* 0x0007f0000b981a04 */
        /* <DEDUP_REMOVED lines=49> */
[----:B------:R-:W0:Y:S08]  /*14040*/  LDGDEPBAR ;  /* 0x00000000000079af */ /* 0x000e300000000000 */
[----:B------:R-:W2:Y:S01]  /*14050*/  LDSM.16.M88.4 R208, [R0+0x6000] ;  /* 0x0060000000d0783b */ /* 0x000ea20000000200 */
[C---:B------:R-:W-:Y:S07]  /*14060*/  HMMA.16816.F32.BF16 R88, R128.reuse, R90, RZ ;  /* 0x0000005a8058723c */ /* 0x040fee00000418ff */
[----:B------:R-:W2:Y:S01]  /*14070*/  LDSM.16.M88.4 R212, [R0+0x6800] ;  /* 0x0068000000d4783b */ /* 0x000ea20000000200 */
[C---:B-----5:R-:W-:Y:S07]  /*14080*/  HMMA.16816.F32.BF16 R92, R128.reuse, R96, RZ ;  /* 0x00000060805c723c */ /* 0x060fee00000418ff */
[----:B------:R-:W5:Y:S01]  /*14090*/  LDSM.16.M88.4 R216, [R0+0x7000] ;  /* 0x0070000000d8783b */ /* 0x000f620000000200 */
[C---:B------:R-:W-:Y:S07]  /*140a0*/  HMMA.16816.F32.BF16 R96, R128.reuse, R98, RZ ;  /* 0x000000628060723c */ /* 0x040fee00000418ff */
[----:B------:R-:W5:Y:S01]  /*140b0*/  LD.E R252, desc[UR4][R2.64+0x18c] ;  /* 0x00018c0402fc7980 */ /* 0x000f62000c101900 */
        /* <DEDUP_REMOVED lines=20> */
[----:B------:R3:W4:Y:S07]  /*14200*/  LDSM.16.M88.4 R188, [R0+0x9800] ;  /* 0x0098000000bc783b */ /* 0x00072e0000000200 */
        /* <DEDUP_REMOVED lines=12> */
[C---:B-----5:R-:W-:Y:S01]  /*142d0*/  HMMA.16816.F32.BF16 R84, R172.reuse, R216, R84 ;  /* 0x000000d8ac54723c */ /* 0x060fe20000041854 */
[----:B------:R-:W-:Y:S04]  /*142e0*/  MOV R216, 0x40 ;  /* 0x0000004000d87802 */ /* 0x000fe80000000f00 */
[----:B------:R-:W-:Y:S03]  /*142f0*/  SEL R216, R216, 0xffffffc0, !P1 ;  /* 0xffffffc0d8d87807 */ /* 0x000fe60004800000 */
[C---:B------:R-:W-:Y:S03]  /*14300*/  HMMA.16816.F32.BF16 R88, R172.reuse, R218, R88 ;  /* 0x000000daac58723c */ /* 0x040fe60000041858 */
[-C--:B------:R-:W-:Y:S02]  /*14310*/  IADD3 R217, PT, PT, R220, R216.reuse, RZ ;  /* 0x000000d8dcd97210 */ /* 0x080fe40007ffe0ff */
[----:B------:R-:W-:Y:S03]  /*14320*/  IADD3 R216, PT, PT, R167, R216, RZ ;  /* 0x000000d8a7d87210 */ /* 0x000fe60007ffe0ff */
[----:B------:R-:W-:Y:S01]  /*14330*/  LDSM.16.M88.4 R192, [R217] ;  /* 0x00000000d9c0783b */ /* 0x000fe20000000200 */
[C---:B-1----:R-:W-:Y:S03]  /*14340*/  HMMA.16816.F32.BF16 R92, R172.reuse, R168, R92 ;  /* 0x000000a8ac5c723c */ /* 0x042fe6000004185c */
[C---:B---3--:R-:W-:Y:S04]  /*14350*/  IADD3 R0, PT, PT, R222.reuse, R216, RZ ;  /* 0x000000d8de007210 */ /* 0x048fe80007ffe0ff */
[----:B------:R-:W1:Y:S01]  /*14360*/  LDSM.16.M88.4 R196, [R216+0x2000] ;  /* 0x00200000d8c4783b */ /* 0x000e620000000200 */
[C---:B------:R-:W-:Y:S07]  /*14370*/  HMMA.16816.F32.BF16 R96, R172.reuse, R170, R96 ;  /* 0x000000aaac60723c */ /* 0x040fee0000041860 */
[----:B------:R-:W2:Y:S01]  /*14380*/  LDSM.16.M88.4 R200, [R216+0x2800] ;  /* 0x00280000d8c8783b */ /* 0x000ea20000000200 */
[C---:B------:R-:W-:Y:S07]  /*14390*/  HMMA.16816.F32.BF16 R100, R172.reuse, R176, R100 ;  /* 0x000000b0ac64723c */ /* 0x040fee0000041864 */
[----:B------:R-:W3:Y:S01]  /*143a0*/  LDSM.16.M88.4 R204, [R216+0x3000] ;  /* 0x00300000d8cc783b */ /* 0x000ee20000000200 */
[C---:B------:R-:W-:Y:S07]  /*143b0*/  HMMA.16816.F32.BF16 R104, R172.reuse, R178, R104 ;  /* 0x000000b2ac68723c */ /* 0x040fee0000041868 */
[----:B------:R-:W5:Y:S01]  /*143c0*/  LDSM.16.M88.4 R208, [R216+0x3800] ;  /* 0x00380000d8d0783b */ /* 0x000f620000000200 */
[C---:B------:R-:W-:Y:S07]  /*143d0*/  HMMA.16816.F32.BF16 R108, R172.reuse, R180, R108 ;  /* 0x000000b4ac6c723c */ /* 0x040fee000004186c */
[----:B------:R-:W5:Y:S01]  /*143e0*/  LDSM.16.M88.4 R212, [R216+0x4000] ;  /* 0x00400000d8d4783b */ /* 0x000f620000000200 */
[C---:B------:R-:W-:Y:S07]  /*143f0*/  HMMA.16816.F32.BF16 R112, R172.reuse, R182, R112 ;  /* 0x000000b6ac70723c */ /* 0x040fee0000041870 */
[----:B------:R-:W5:Y:S01]  /*14400*/  LDSM.16.M88.4 R168, [R216+0x4800] ;  /* 0x00480000d8a8783b */ /* 0x000f620000000200 */
[C---:B----4-:R-:W-:Y:S07]  /*14410*/  HMMA.16816.F32.BF16 R116, R172.reuse, R184, R116 ;  /* 0x000000b8ac74723c */ /* 0x050fee0000041874 */
[----:B------:R-:W4:Y:S01]  /*14420*/  LDSM.16.M88.4 R176, [R216+0x5000] ;  /* 0x00500000d8b0783b */ /* 0x000f220000000200 */
[C---:B------:R-:W-:Y:S07]  /*14430*/  HMMA.16816.F32.BF16 R120, R172.reuse, R186, R120 ;  /* 0x000000baac78723c */ /* 0x040fee0000041878 */
[----:B------:R-:W-:Y:S01]  /*14440*/  LDSM.16.M88.4 R180, [R216+0x6000] ;  /* 0x00600000d8b4783b */ /* 0x000fe20000000200 */
[C---:B------:R-:W-:Y:S07]  /*14450*/  HMMA.16816.F32.BF16 R124, R172.reuse, R188, R124 ;  /* 0x000000bcac7c723c */ /* 0x040fee000004187c */
[----:B------:R-:W-:Y:S01]  /*14460*/  LDSM.16.M88.4 R184, [R216+0x6800] ;  /* 0x00680000d8b8783b */ /* 0x000fe20000000200 */
[----:B------:R-:W-:Y:S07]  /*14470*/  HMMA.16816.F32.BF16 R128, R172, R190, R128 ;  /* 0x000000beac80723c */ /* 0x000fee0000041880 */
[----:B------:R-:W4:Y:S01]  /*14480*/  LDSM.16.M88.4 R172, [R216+0x5800] ;  /* 0x00580000d8ac783b */ /* 0x000f220000000200 */
[C---:B-1----:R-:W-:Y:S07]  /*14490*/  HMMA.16816.F32.BF16 R4, R192.reuse, R196, R4 ;  /* 0x000000c4c004723c */ /* 0x042fee0000041804 */
[----:B------:R-:W1:Y:S01]  /*144a0*/  LDSM.16.M88.4 R188, [R216+0x7000] ;  /* 0x00700000d8bc783b */ /* 0x000e620000000200 */
[C---:B------:R-:W-:Y:S07]  /*144b0*/  HMMA.16816.F32.BF16 R8, R192.reuse, R198, R8 ;  /* 0x000000c6c008723c */ /* 0x040fee0000041808 */
[----:B------:R-:W-:Y:S01]  /*144c0*/  LDSM.16.M88.4 R196, [R216+0x8000] ;  /* 0x00800000d8c4783b */ /* 0x000fe20000000200 */
[C---:B--2---:R-:W-:Y:S08]  /*144d0*/  HMMA.16816.F32.BF16 R12, R192.reuse, R200, R12 ;  /* 0x000000c8c00c723c */ /* 0x044ff0000004180c */
[C---:B------:R-:W-:Y:S01]  /*144e0*/  HMMA.16816.F32.BF16 R16, R192.reuse, R202, R16 ;  /* 0x000000cac010723c */ /* 0x040fe20000041810 */
[----:B------:R-:W-:Y:S07]  /*144f0*/  LDSM.16.M88.4 R200, [R216+0x8800] ;  /* 0x00880000d8c8783b */ /* 0x000fee0000000200 */
[C---:B---3--:R-:W-:Y:S08]  /*14500*/  HMMA.16816.F32.BF16 R20, R192.reuse, R204, R20 ;  /* 0x000000ccc014723c */ /* 0x048ff00000041814 */
[C---:B------:R-:W-:Y:S01]  /*14510*/  HMMA.16816.F32.BF16 R24, R192.reuse, R206, R24 ;  /* 0x000000cec018723c */ /* 0x040fe20000041818 */
[----:B------:R-:W-:Y:S07]  /*14520*/  LDSM.16.M88.4 R204, [R216+0x9000] ;  /* 0x00900000d8cc783b */ /* 0x000fee0000000200 */
[C---:B-----5:R-:W-:Y:S08]  /*14530*/  HMMA.16816.F32.BF16 R28, R192.reuse, R208, R28 ;  /* 0x000000d0c01c723c */ /* 0x060ff0000004181c */
        /* <DEDUP_REMOVED lines=8> */
[----:B------:R-:W2:Y:S07]  /*145c0*/  LDSM.16.M88.4 R168, [R216+0x7800] ;  /* 0x00780000d8a8783b */ /* 0x000eae0000000200 */
[C---:B----4-:R-:W-:Y:S01]  /*145d0*/  HMMA.16816.F32.BF16 R52, R192.reuse, R176, R52 ;  /* 0x000000b0c034723c */ /* 0x050fe20000041834 */
[----:B------:R-:W3:Y:S07]  /*145e0*/  LDSM.16.M88.4 R216, [R0+0x2000] ;  /* 0x0020000000d8783b */ /* 0x000eee0000000200 */
        /* <DEDUP_REMOVED lines=20> */
[C---:B---3--:R-:W-:Y:S08]  /*14730*/  HMMA.16816.F32.BF16 R4, R212.reuse, R216, R4 ;  /* 0x000000d8d404723c */ /* 0x048ff00000041804 */
        /* <DEDUP_REMOVED lines=177> */
[-C--:B------:R-:W-:Y:S08]  /*15250*/  FMUL.FTZ R94, R102, R252.reuse ;  /* 0x000000fc665e7220 */ /* 0x080ff00000410000 */
[----:B------:R-:W-:Y:S01]  /*15260*/  MUFU.TANH R45, R45 ;  /* 0x0000002d002d7308 */ /* 0x000fe20000002400 */
[-C--:B------:R-:W-:Y:S01]  /*15270*/  FMUL.FTZ R104, R104, R252.reuse ;  /* 0x000000fc68687220 */ /* 0x080fe20000410000 */
[-C--:B------:R-:W-:Y:S01]  /*15280*/  FMUL.FTZ R105, R105, R252.reuse ;  /* 0x000000fc69697220 */ /* 0x080fe20000410000 */
[-C--:B---3--:R-:W-:Y:S01]  /*15290*/  FMUL.FTZ R92, R98, R252.reuse ;  /* 0x000000fc625c7220 */ /* 0x088fe20000410000 */
[-C--:B------:R-:W-:Y:S01]  /*152a0*/  FMUL.FTZ R98, R101, R252.reuse ;  /* 0x000000fc65627220 */ /* 0x080fe20000410000 */
[C---:B--2---:R-:W-:Y:S05]  /*152b0*/  HMMA.16816.F32.BF16 R108, R212.reuse, R8, R108 ;  /* 0x00000008d46c723c */ /* 0x044fea000004186c */
[----:B------:R2:W-:Y:S01]  /*152c0*/  MUFU.TANH R185, R104 ;  /* 0x0000006800b97308 */ /* 0x0005e20000002400 */
[-C--:B------:R-:W-:Y:S01]  /*152d0*/  FMUL.FTZ R100, R106, R252.reuse ;  /* 0x000000fc6a647220 */ /* 0x080fe20000410000 */
[-C--:B----4-:R-:W-:Y:S01]  /*152e0*/  FMUL.FTZ R93, R99, R252.reuse ;  /* 0x000000fc635d7220 */ /* 0x090fe20000410000 */
[-C--:B------:R-:W-:Y:S01]  /*152f0*/  FMUL.FTZ R99, R103, R252.reuse ;  /* 0x000000fc67637220 */ /* 0x080fe20000410000 */
[-C--:B------:R-:W-:Y:S01]  /*15300*/  FMUL.FTZ R101, R107, R252.reuse ;  /* 0x000000fc6b657220 */ /* 0x080fe20000410000 */
[C---:B------:R-:W-:Y:S01]  /*15310*/  HMMA.16816.F32.BF16 R112, R212.reuse, R10, R112 ;  /* 0x0000000ad470723c */ /* 0x040fe20000041870 */
[----:B------:R-:W3:Y:S01]  /*15320*/  LDSM.16.M88.4 R8, [R0+0x9800] ;  /* 0x009800000008783b */ /* 0x000ee20000000200 */
[----:B------:R-:W-:Y:S04]  /*15330*/  DEPBAR.LE SB0, 0x0 ;  /* 0x000080000000791a */ /* 0x000fe80000000000 */
[----:B------:R4:W-:Y:S03]  /*15340*/  MUFU.TANH R186, R105 ;  /* 0x0000006900ba7308 */ /* 0x0009e60000002400 */
[-C--:B------:R-:W-:Y:S01]  /*15350*/  FMUL.FTZ R108, R108, R252.reuse ;  /* 0x000000fc6c6c7220 */ /* 0x080fe20000410000 */
[C---:B-1----:R-:W-:Y:S06]  /*15360*/  HMMA.16816.F32.BF16 R116, R212.reuse, R4, R116 ;  /* 0x00000004d474723c */ /* 0x042fec0000041874 */
        /* <DEDUP_REMOVED lines=8> */
[-C--:B----4-:R-:W-:Y:S01]  /*153f0*/  FMUL.FTZ R105, R111, R252.reuse ;  /* 0x000000fc6f697220 */ /* 0x090fe20000410000 */
[-C--:B------:R-:W-:Y:S01]  /*15400*/  FMUL.FTZ R113, R113, R252.reuse ;  /* 0x000000fc71717220 */ /* 0x080fe20000410000 */
[-C--:B------:R-:W-:Y:S06]  /*15410*/  FMUL.FTZ R115, R115, R252.reuse ;  /* 0x000000fc73737220 */ /* 0x080fec0000410000 */
[----:B------:R1:W-:Y:S01]  /*15420*/  MUFU.TANH R180, R114 ;  /* 0x0000007200b47308 */ /* 0x0003e20000002400 */
[-C--:B------:R-:W-:Y:S01]  /*15430*/  FMUL.FTZ R117, R117, R252.reuse ;  /* 0x000000fc75757220 */ /* 0x080fe20000410000 */
[-C--:B------:R-:W-:Y:S01]  /*15440*/  FMUL.FTZ R118, R118, R252.reuse ;  /* 0x000000fc76767220 */ /* 0x080fe20000410000 */
[-C--:B------:R-:W-:Y:S07]  /*15450*/  FMUL.FTZ R119, R119, R252.reuse ;  /* 0x000000fc77777220 */ /* 0x080fee0000410000 */
[----:B------:R-:W-:Y:S01]  /*15460*/  MUFU.TANH R48, R48 ;  /* 0x0000003000307308 */ /* 0x000fe20000002400 */
[-C--:B------:R-:W-:Y:S01]  /*15470*/  FMUL.FTZ R120, R120, R252.reuse ;  /* 0x000000fc78787220 */ /* 0x080fe20000410000 */
[-C--:B------:R-:W-:Y:S01]  /*15480*/  FMUL.FTZ R122, R122, R252.reuse ;  /* 0x000000fc7a7a7220 */ /* 0x080fe20000410000 */
[C---:B---3--:R-:W-:Y:S03]  /*15490*/  HMMA.16816.F32.BF16 R124, R212.reuse, R8, R124 ;  /* 0x00000008d47c723c */ /* 0x048fe6000004187c */
[-C--:B------:R-:W-:Y:S01]  /*154a0*/  FMUL.FTZ R9, R121, R252.reuse ;  /* 0x000000fc79097220 */ /* 0x080fe20000410000 */
[-C--:B------:R-:W-:Y:S03]  /*154b0*/  FMUL.FTZ R123, R123, R252.reuse ;  /* 0x000000fc7b7b7220 */ /* 0x080fe60000410000 */
[----:B------:R-:W-:Y:S01]  /*154c0*/  MUFU.TANH R49, R49 ;  /* 0x0000003100317308 */ /* 0x000fe20000002400 */
[-C--:B-1----:R-:W-:Y:S01]  /*154d0*/  FMUL.FTZ R114, R116, R252.reuse ;  /* 0x000000fc74727220 */ /* 0x082fe20000410000 */
[----:B------:R-:W-:Y:S08]  /*154e0*/  HMMA.16816.F32.BF16 R128, R212, R10, R128 ;  /* 0x0000000ad480723c */ /* 0x000ff00000041880 */
[----:B------:R-:W-:Y:S02]  /*154f0*/  MUFU.TANH R46, R46 ;  /* 0x0000002e002e7308 */ /* 0x000fe40000002400 */
        /* <DEDUP_REMOVED lines=130> */
[----:B------:R-:W-:Y:S01]  /*15d20*/  ISETP.NE.AND P4, PT, R106, RZ, PT ;  /* 0x000000ff6a00720c */ /* 0x000fe20003f85270 */
[----:B------:R-:W-:Y:S01]  /*15d30*/  @!P3 IMAD.IADD R6, R6, 0x1, -R69 ;  /* 0x000000010606b824 */ /* 0x000fe200078e0a45 */
[-C--:B------:R-:W-:Y:S01]  /*15d40*/  ISETP.GE.U32.AND P6, PT, R10, R69.reuse, PT ;  /* 0x000000450a00720c */ /* 0x080fe20003fc6070 */
[----:B------:R-:W-:Y:S01]  /*15d50*/  @!P3 VIADD R70, R70, 0x1 ;  /* 0x000000014646b836 */ /* 0x000fe20000000000 */
[----:B------:R-:W-:Y:S02]  /*15d60*/  ISETP.GE.AND P3, PT, R5, RZ, PT ;  /* 0x000000ff0500720c */ /* 0x000fe40003f66270 */
[----:B------:R-:W-:Y:S02]  /*15d70*/  ISETP.GE.U32.AND P5, PT, R6, R69, PT ;  /* 0x000000450600720c */ /* 0x000fe40003fa6070 */
[----:B------:R-:W-:Y:S07]  /*15d80*/  LOP3.LUT R5, RZ, R106, RZ, 0x33, !PT ;  /* 0x0000006aff057212 */ /* 0x000fee00078e33ff */
[----:B------:R-:W-:Y:S04]  /*15d90*/  @P6 VIADD R103, R103, 0x1 ;  /* 0x0000000167676836 */ /* 0x000fe80000000000 */
[----:B------:R-:W-:Y:S02]  /*15da0*/  @P5 IADD3 R70, PT, PT, R70, 0x1, RZ ;  /* 0x0000000146465810 */ /* 0x000fe40007ffe0ff */
[----:B------:R-:W-:Y:S03]  /*15db0*/  @!P3 IADD3 R103, PT, PT, -R103, RZ, RZ ;  /* 0x000000ff6767b210 */ /* 0x000fe60007ffe1ff */
[----:B------:R-:W-:Y:S01]  /*15dc0*/  @!P0 IMAD.MOV R70, RZ, RZ, -R70 ;  /* 0x000000ffff468224 */ /* 0x000fe200078e0a46 */
[----:B------:R-:W-:Y:S04]  /*15dd0*/  SEL R103, R5, R103, !P4 ;  /* 0x0000006705677207 */ /* 0x000fe80006000000 */
[----:B------:R-:W-:Y:S02]  /*15de0*/  LEA R110, P0, R103, R240, 0x2 ;  /* 0x000000f0676e7211 */ /* 0x000fe400078010ff */
[----:B------:R-:W-:Y:S02]  /*15df0*/  SEL R70, R5, R70, !P4 ;  /* 0x0000004605467207 */ /* 0x000fe40006000000 */
[CC--:B------:R-:W-:Y:S02]  /*15e00*/  LEA.HI.X.SX32 R111, R103.reuse, R241.reuse, 0x2, P0 ;  /* 0x000000f1676f7211 */ /* 0x0c0fe400000f16ff */
[C---:B------:R-:W-:Y:S03]  /*15e10*/  LEA R6, P3, R70.reuse, R240, 0x2 ;  /* 0x000000f046067211 */ /* 0x040fe600078610ff */
[----:B------:R-:W3:Y:S01]  /*15e20*/  LD.E R5, desc[UR4][R110.64] ;  /* 0x000000046e057980 */ /* 0x000ee2000c101900 */
[----:B------:R-:W-:Y:S01]  /*15e30*/  LEA.HI.X.SX32 R7, R70, R241, 0x2, P3 ;  /* 0x000000f146077211 */ /* 0x000fe200018f16ff */
[----:B------:R-:W-:Y:S04]  /*15e40*/  IMAD.IADD R70, R103, 0x1, -R70 ;  /* 0x0000000167467824 */ /* 0x000fe800078e0a46 */
[----:B------:R-:W-:Y:S01]  /*15e50*/  IMAD R106, R106, R70, -0x100 ;  /* 0xffffff006a6a7424 */ /* 0x000fe200078e0246 */
[----:B------:R2:W3:Y:S04]  /*15e60*/  LD.E R6, desc[UR4][R6.64] ;  /* 0x0000000406067980 */ /* 0x0004e8000c101900 */
        /* <DEDUP_REMOVED lines=14> */
.L_x_7293:
[----:B------:R-:W-:Y:S05]  /*15f50*/  BSYNC.RECONVERGENT B0 ;  /* 0x0000000000007941 */ /* 0x000fea0003800200 */
.L_x_7292:
[----:B------:R-:W-:Y:S01]  /*15f60*/  IMAD.MOV.U32 R110, RZ, RZ, R229 ;  /* 0x000000ffff6e7224 */ /* 0x000fe200078e00e5 */
[----:B------:R-:W-:Y:S01]  /*15f70*/  IADD3 R108, P0, PT, R0, R229, RZ ;  /* 0x000000e5006c7210 */ /* 0x000fe20007f1e0ff */
[--C-:B------:R-:W-:Y:S01]  /*15f80*/  IMAD.MOV.U32 R111, RZ, RZ, R228.reuse ;  /* 0x000000ffff6f7224 */ /* 0x100fe200078e00e4 */
[----:B------:R-:W-:Y:S01]  /*15f90*/  SHF.L.U64.HI R5, R224, 0x5, R225 ;  /* 0x00000005e0057819 */ /* 0x000fe200000102e1 */
[----:B------:R-:W-:Y:S01]  /*15fa0*/  IMAD.SHL.U32 R234, R166, 0x8, RZ ;  /* 0x00000008a6ea7824 */ /* 0x000fe200078e00ff */
[-C--:B------:R-:W-:Y:S02]  /*15fb0*/  IADD3 R106, P3, PT, R108, R0.reuse, RZ ;  /* 0x000000006c6a7210 */ /* 0x080fe40007f7e0ff */
[----:B------:R-:W-:Y:S01]  /*15fc0*/  @!PT LDS RZ, [RZ] ;  /* 0x00000000fffff984 */ /* 0x000fe20000000800 */
[----:B------:R-:W-:Y:S01]  /*15fd0*/  @!PT LDS RZ, [RZ] ;  /* 0x00000000fffff984 */ /* 0x000fe20000000800 */
[----:B------:R-:W-:Y:S01]  /*15fe0*/  @!PT LDS RZ, [RZ] ;  /* 0x00000000fffff984 */ /* 0x000fe20000000800 */
[----:B------:R1:W-:Y:S01]  /*15ff0*/  LDGSTS.E.BYPASS.LTC128B.128 [R251+0x2000], desc[UR4][R110.64] ;  /* 0x020000006efb7fae */ /* 0x0003e2000b981a04 */
[----:B------:R-:W-:Y:S01]  /*16000*/  IMAD.X R109, R5, 0x1, R228, P0 ;  /* 0x00000001056d7824 */ /* 0x000fe200000e06e4 */
[-C--:B------:R-:W-:Y:S02]  /*16010*/  IADD3 R102, P0, PT, R106, R0.reuse, RZ ;  /* 0x000000006a667210 */ /* 0x080fe40007f1e0ff */
[----:B------:R-:W-:Y:S01]  /*16020*/  LOP3.LUT R234, R234, 0x1c0, RZ, 0xc0, !PT ;  /* 0x000001c0eaea7812 */ /* 0x000fe200078ec0ff */
        /* <DEDUP_REMOVED lines=12> */
[-C--:B---3--:R-:W-:Y:S01]  /*160f0*/  IADD3 R106, P0, PT, R108, R0.reuse, RZ ;  /* 0x000000006c6a7210 */ /* 0x088fe20007f1e0ff */
[--C-:B------:R-:W-:Y:S03]  /*16100*/  IMAD.X R109, R111, 0x1, R5.reuse, P3 ;  /* 0x000000016f6d7824 */ /* 0x100fe600018e0605 */
[-C--:B----4-:R-:W-:Y:S01]  /*16110*/  IADD3 R102, P3, PT, R106, R0.reuse, RZ ;  /* 0x000000006a667210 */ /* 0x090fe20007f7e0ff */
[--C-:B------:R-:W-:Y:S01]  /*16120*/  IMAD.X R107, R109, 0x1, R5.reuse, P0 ;  /* 0x000000016d6b7824 */ /* 0x100fe200000e0605 */
[----:B------:R2:W-:Y:S02]  /*16130*/  LDGSTS.E.BYPASS.LTC128B.128 [R251+0x5000], desc[UR4][R108.64] ;  /* 0x050000006cfb7fae */ /* 0x0005e4000b981a04 */
[-C--:B-----5:R-:W-:Y:S02]  /*16140*/  IADD3 R6, P0, PT, R102, R0.reuse, RZ ;  /* 0x0000000066067210 */ /* 0x0a0fe40007f1e0ff */
[----:B------:R3:W-:Y:S01]  /*16150*/  LDGSTS.E.BYPASS.LTC128B.128 [R251+0x5800], desc[UR4][R106.64] ;  /* 0x058000006afb7fae */ /* 0x0007e2000b981a04 */
[-C--:B------:R-:W-:Y:S05]  /*16160*/  IADD3.X R103, PT, PT, R107, R5.reuse, RZ, P3, !PT ;  /* 0x000000056b677210 */ /* 0x080fea0001ffe4ff */
[----:B------:R4:W-:Y:S01]  /*16170*/  LDGSTS.E.BYPASS.LTC128B.128 [R251+0x6000], desc[UR4][R102.64] ;  /* 0x0600000066fb7fae */ /* 0x0009e2000b981a04 */
[--C-:B------:R-:W-:Y:S05]  /*16180*/  IMAD.X R7, R103, 0x1, R5.reuse, P0 ;  /* 0x0000000167077824 */ /* 0x100fea00000e0605 */
[----:B------:R5:W-:Y:S01]  /*16190*/  LDGSTS.E.BYPASS.LTC128B.128 [R251+0x6800], desc[UR4][R6.64] ;  /* 0x0680000006fb7fae */ /* 0x000be2000b981a04 */
[-C--:B-1----:R-:W-:Y:S05]  /*161a0*/  IADD3 R110, P3, PT, R6, R0.reuse, RZ ;  /* 0x00000000066e7210 */ /* 0x082fea0007f7e0ff */
[--C-:B------:R-:W-:Y:S01]  /*161b0*/  IMAD.X R111, R7, 0x1, R5.reuse, P3 ;  /* 0x00000001076f7824 */ /* 0x100fe200018e0605 */
[-C--:B--2---:R-:W-:Y:S04]  /*161c0*/  IADD3 R108, P0, PT, R110, R0.reuse, RZ ;  /* 0x000000006e6c7210 */ /* 0x084fe80007f1e0ff */
[----:B------:R1:W-:Y:S01]  /*161d0*/  LDGSTS.E.BYPASS.LTC128B.128 [R251+0x7000], desc[UR4][R110.64] ;  /* 0x070000006efb7fae */ /* 0x0003e2000b981a04 */
[-C--:B---3--:R-:W-:Y:S01]  /*161e0*/  IADD3 R106, P3, PT, R108, R0.reuse, RZ ;  /* 0x000000006c6a7210 */ /* 0x088fe20007f7e0ff */
[--C-:B------:R-:W-:Y:S04]  /*161f0*/  IMAD.X R109, R111, 0x1, R5.reuse, P0 ;  /* 0x000000016f6d7824 */ /* 0x100fe800000e0605 */
[--C-:B------:R-:W-:Y:S01]  /*16200*/  IMAD.X R107, R109, 0x1, R5.reuse, P3 ;  /* 0x000000016d6b7824 */ /* 0x100fe200018e0605 */
[----:B------:R2:W-:Y:S01]  /*16210*/  LDGSTS.E.BYPASS.LTC128B.128 [R251+0x7800], desc[UR4][R108.64] ;  /* 0x078000006cfb7fae */ /* 0x0005e2000b981a04 */
[-C--:B----4-:R-:W-:Y:S03]  /*16220*/  IADD3 R102, P0, PT, R106, R0.reuse, RZ ;  /* 0x000000006a667210 */ /* 0x090fe60007f1e0ff */
[----:B------:R2:W-:Y:S01]  /*16230*/  LDGSTS.E.BYPASS.LTC128B.128 [R251+0x8000], desc[UR4][R106.64] ;  /* 0x080000006afb7fae */ /* 0x0005e2000b981a04 */
[----:B------:R-:W-:Y:S02]  /*16240*/  IADD3.X R103, PT, PT, R107, R5, RZ, P0, !PT ;  /* 0x000000056b677210 */ /* 0x000fe400007fe4ff */
[-C--:B-----5:R-:W-:Y:S03]  /*16250*/  IADD3 R6, P3, PT, R102, R0.reuse, RZ ;  /* 0x0000000066067210 */ /* 0x0a0fe60007f7e0ff */
[----:B------:R2:W-:Y:S02]  /*16260*/  LDGSTS.E.BYPASS.LTC128B.128 [R251+0x8800], desc[UR4][R102.64] ;  /* 0x0880000066fb7fae */ /* 0x0005e4000b981a04 */
[--C-:B------:R-:W-:Y:S05]  /*16270*/  IMAD.X R7, R103, 0x1, R5.reuse, P3 ;  /* 0x0000000167077824 */ /* 0x100fea00018e0605 */
[----:B------:R2:W-:Y:S01]  /*16280*/  LDGSTS.E.BYPASS.LTC128B.128 [R251+0x9000], desc[UR4][R6.64] ;  /* 0x0900000006fb7fae */ /* 0x0005e2000b981a04 */
[----:B-1----:R-:W-:Y:S05]  /*16290*/  IADD3 R110, P0, PT, R6, R0, RZ ;  /* 0x00000000066e7210 */ /* 0x002fea0007f1e0ff */
[----:B------:R-:W-:Y:S05]  /*162a0*/  IMAD.X R111, R7, 0x1, R5, P0 ;  /* 0x00000001076f7824 */ /* 0x000fea00000e0605 */
[----:B------:R2:W-:Y:S04]  /*162b0*/  LDGSTS.E.BYPASS.LTC128B.128 [R251+0x9800], desc[UR4][R110.64] ;  /* 0x098000006efb7fae */ /* 0x0005e8000b981a04 */
[----:B------:R-:W0:Y:S02]  /*162c0*/  LDGDEPBAR ;  /* 0x00000000000079af */ /* 0x000e240000000000 */
.L_x_7291:
[----:B------:R-:W-:Y:S05]  /*162d0*/  BSYNC.RECONVERGENT B1 ;  /* 0x0000000000017941 */ /* 0x000fea0003800200 */
.L_x_7290:
[----:B------:R-:W-:Y:S01]  /*162e0*/  STL [R1+0x24], R228 ;  /* 0x000024e401007387 */ /* 0x000fe20000100800 */
[----:B------:R-:W-:Y:S03]  /*162f0*/  IMAD.MOV.U32 R166, RZ, RZ, R237 ;  /* 0x000000ffffa67224 */ /* 0x000fe600078e00ed */
[----:B------:R-:W-:Y:S01]  /*16300*/  STL [R1+0x20], R226 ;  /* 0x000020e201007387 */ /* 0x000fe20000100800 */
[----:B------:R-:W-:Y:S03]  /*16310*/  IMAD.SHL.U32 R70, R166, 0x2, RZ ;  /* 0x00000002a6467824 */ /* 0x000fe600078e00ff */
[----:B------:R3:W-:Y:S02]  /*16320*/  STL [R1+0x1c], R225 ;  /* 0x00001ce101007387 */ /* 0x0007e40000100800 */
[----:B-1----:R-:W-:Y:S02]  /*16330*/  LOP3.LUT R69, R70, 0x6, RZ, 0xc0, !PT ;  /* 0x0000000646457812 */ /* 0x002fe400078ec0ff */
[----:B------:R1:W-:Y:S03]  /*16340*/  STL [R1+0x18], R224 ;  /* 0x000018e001007387 */ /* 0x0003e60000100800 */
[----:B------:R-:W-:Y:S01]  /*16350*/  IMAD R0, R246, 0x100, R69 ;  /* 0x00000100f6007824 */ /* 0x000fe200078e0245 */
[----:B------:R4:W-:Y:S03]  /*16360*/  STL [R1+0x14], R220 ;  /* 0x000014dc01007387 */ /* 0x0009e60000100800 */
[C---:B------:R-:W-:Y:S01]  /*16370*/  VIADD R10, R0.reuse, 0x1 ;  /* 0x00000001000a7836 */ /* 0x040fe20000000000 */
[CC--:B------:R-:W-:Y:S01]  /*16380*/  ISETP.GE.AND P4, PT, R0.reuse, R245.reuse, PT ;  /* 0x000000f50000720c */ /* 0x0c0fe20003f86270 */
[----:B------:R4:W-:Y:S01]  /*16390*/  STL [R1+0x10], R167 ;  /* 0x000010a701007387 */ /* 0x0009e20000100800 */
[CC--:B------:R-:W-:Y:S01]  /*163a0*/  ISETP.GE.AND P0, PT, R0.reuse, R244.reuse, PT ;  /* 0x000000f40000720c */ /* 0x0c0fe20003f06270 */
[----:B--2---:R-:W-:Y:S01]  /*163b0*/  VIADD R102, R0, 0x9 ;  /* 0x0000000900667836 */ /* 0x004fe20000000000 */
[-C--:B------:R-:W-:Y:S01]  /*163c0*/  ISETP.GE.AND P3, PT, R10, R245.reuse, PT ;  /* 0x000000f50a00720c */ /* 0x080fe20003f66270 */
[C---:B------:R-:W-:Y:S02]  /*163d0*/  VIADD R216, R0.reuse, 0x10 ;  /* 0x0000001000d87836 */ /* 0x040fe40000000000 */
        /* <DEDUP_REMOVED lines=8> */
[----:B---3--:R-:W-:Y:S01]  /*16460*/  VIADD R225, R0, 0x39 ;  /* 0x0000003900e17836 */ /* 0x008fe20000000000 */
[----:B------:R-:W-:Y:S01]  /*16470*/  FSEL R232, R12, -INF , P4 ;  /* 0xff8000000ce87808 */ /* 0x000fe20002000000 */
[----:B-1----:R-:W-:Y:S01]  /*16480*/  VIADD R224, R0, 0x30 ;  /* 0x0000003000e07836 */ /* 0x002fe20000000000 */
[-C--:B------:R-:W-:Y:S01]  /*16490*/  ISETP.GE.AND P4, PT, R208, R245.reuse, PT ;  /* 0x000000f5d000720c */ /* 0x080fe20003f86270 */
[----:B------:R-:W-:Y:S01]  /*164a0*/  VIADD R219, R0, 0x48 ;  /* 0x0000004800db7836 */ /* 0x000fe20000000000 */
[----:B------:R-:W-:Y:S01]  /*164b0*/  FSEL R102, R102, -INF , !P0 ;  /* 0xff80000066667808 */ /* 0x000fe20004000000 */
[C---:B----4-:R-:W-:Y:S01]  /*164c0*/  VIADD R220, R0.reuse, 0x29 ;  /* 0x0000002900dc7836 */ /* 0x050fe20000000000 */
        /* <DEDUP_REMOVED lines=67> */
[----:B------:R-:W-:Y:S01]  /*16900*/  IMAD R168, R246, 0x100, R69 ;  /* 0x00000100f6a87824 */ /* 0x000fe200078e0245 */
[-C--:B------:R-:W-:Y:S01]  /*16910*/  ISETP.GE.AND P6, PT, R219, R245.reuse, PT ;  /* 0x000000f5db00720c */ /* 0x080fe20003fc6270 */
[----:B------:R-:W-:Y:S01]  /*16920*/  IMAD.MOV.U32 R45, RZ, RZ, R23 ;  /* 0x000000ffff2d7224 */ /* 0x000fe200078e0017 */
[----:B------:R-:W-:Y:S01]  /*16930*/  FSEL R215, R41, -INF , P5 ;  /* 0xff80000029d77808 */ /* 0x000fe20002800000 */
[C---:B------:R-:W-:Y:S01]  /*16940*/  VIADD R131, R0.reuse, 0x99 ;  /* 0x0000009900837836 */ /* 0x040fe20000000000 */
[-C--:B------:R-:W-:Y:S01]  /*16950*/  ISETP.GE.AND P3, PT, R203, R245.reuse, PT ;  /* 0x000000f5cb00720c */ /* 0x080fe20003f66270 */
[----:B------:R-:W-:Y:S01]  /*16960*/  VIADD R124, R0, 0xb0 ;  /* 0x000000b0007c7836 */ /* 0x000fe20000000000 */
[-C--:B------:R-:W-:Y:S01]  /*16970*/  ISETP.GE.AND P5, PT, R201, R245.reuse, PT ;  /* 0x000000f5c900720c */ /* 0x080fe20003fa6270 */
[----:B------:R-:W-:Y:S01]  /*16980*/  IMAD R170, R246, 0x100, R69 ;  /* 0x00000100f6aa7824 */ /* 0x000fe200078e0245 */
[----:B------:R-:W-:Y:S01]  /*16990*/  FSEL R201, R53, -INF , P4 ;  /* 0xff80000035c97808 */ /* 0x000fe20002000000 */
[----:B------:R-:W-:Y:S01]  /*169a0*/  IMAD.MOV.U32 R53, RZ, RZ, R15 ;  /* 0x000000ffff357224 */ /* 0x000fe200078e000f */
[-C--:B------:R-:W-:Y:S01]  /*169b0*/  ISETP.GE.AND P4, PT, R199, R245.reuse, PT ;  /* 0x000000f5c700720c */ /* 0x080fe20003f86270 */
[----:B------:R-:W-:Y:S01]  /*169c0*/  VIADD R168, R168, 0x89 ;  /* 0x00000089a8a87836 */ /* 0x000fe20000000000 */
[----:B------:R-:W-:Y:S01]  /*169d0*/  FSEL R216, R40, -INF , P6 ;  /* 0xff80000028d87808 */ /* 0x000fe20003000000 */
[----:B------:R-:W-:Y:S01]  /*169e0*/  IMAD.MOV.U32 R40, RZ, RZ, R28 ;  /* 0x000000ffff287224 */ /* 0x000fe200078e001c */
        /* <DEDUP_REMOVED lines=29> */
[----:B------:R-:W-:Y:S01]  /*16bc0*/  VIADD R118, R0, 0xd0 ;  /* 0x000000d000767836 */ /* 0x000fe20000000000 */
[-C--:B------:R-:W-:Y:S01]  /*16bd0*/  ISETP.GE.AND P6, PT, R190, R245.reuse, PT ;  /* 0x000000f5be00720c */ /* 0x080fe20003fc6270 */
[----:B------:R-:W-:Y:S01]  /*16be0*/  VIADD R7, R0, 0xf0 ;  /* 0x000000f000077836 */ /* 0x000fe20000000000 */
[----:B------:R-:W-:Y:S01]  /*16bf0*/  FSEL R172, R61, -INF , P5 ;  /* 0xff8000003dac7808 */ /* 0x000fe20002800000 */
[--C-:B------:R-:W-:Y:S01]  /*16c00*/  IMAD R32, R246, 0x100, R69.reuse ;  /* 0x00000100f6207824 */ /* 0x100fe200078e0245 */
        /* <DEDUP_REMOVED lines=20> */
[-C--:B------:R-:W-:Y:S02]  /*16d50*/  ISETP.GE.AND P6, PT, R127, R245.reuse, PT ;  /* 0x000000f57f00720c */ /* 0x080fe40003fc6270 */
[----:B------:R-:W-:Y:S01]  /*16d60*/  FSEL R32, R81, -INF , P5 ;  /* 0xff80000051207808 */ /* 0x000fe20002800000 */
[--C-:B------:R-:W-:Y:S01]  /*16d70*/  IMAD R81, R246, 0x100, R69.reuse ;  /* 0x00000100f6517824 */ /* 0x100fe200078e0245 */
[----:B------:R-:W-:Y:S02]  /*16d80*/  FSEL R73, R73, -INF , P4 ;  /* 0xff80000049497808 */ /* 0x000fe40002000000 */
[-C--:B------:R-:W-:Y:S01]  /*16d90*/  ISETP.GE.AND P5, PT, R124, R245.reuse, PT ;  /* 0x000000f57c00720c */ /* 0x080fe20003fa6270 */
[----:B------:R-:W-:Y:S01]  /*16da0*/  VIADD R81, R81, 0x61 ;  /* 0x0000006151517836 */ /* 0x000fe20000000000 */
[-C--:B------:R-:W-:Y:S02]  /*16db0*/  ISETP.GE.AND P4, PT, R130, R245.reuse, PT ;  /* 0x000000f58200720c */ /* 0x080fe40003f86270 */
[----:B------:R-:W-:Y:S01]  /*16dc0*/  FSEL R25, R89, -INF , P6 ;  /* 0xff80000059197808 */ /* 0x000fe20003000000 */
[--C-:B------:R-:W-:Y:S01]  /*16dd0*/  IMAD R89, R246, 0x100, R69.reuse ;  /* 0x00000100f6597824 */ /* 0x100fe200078e0245 */
[----:B------:R-:W-:Y:S02]  /*16de0*/  FSEL R178, R76, -INF , P3 ;  /* 0xff8000004cb27808 */ /* 0x000fe40001800000 */
        /* <DEDUP_REMOVED lines=46> */
[----:B------:R-:W-:Y:S02]  /*170d0*/  FSEL R84, R117, -INF , P0 ;  /* 0xff80000075547808 */ /* 0x000fe40000000000 */
[-C--:B------:R-:W-:Y:S01]  /*170e0*/  ISETP.GE.AND P3, PT, R56, R244.reuse, PT ;  /* 0x000000f43800720c */ /* 0x080fe20003f66270 */
[--C-:B------:R-:W-:Y:S01]  /*170f0*/  IMAD R56, R246, 0x100, R69.reuse ;  /* 0x00000100f6387824 */ /* 0x100fe200078e0245 */
[----:B------:R-:W-:Y:S02]  /*17100*/  ISETP.GE.AND P0, PT, R5, R245, PT ;  /* 0x000000f50500720c */ /* 0x000fe40003f06270 */
[----:B------:R-:W-:Y:S01]  /*17110*/  FSEL R8, R8, -INF , P6 ;  /* 0xff80000008087808 */ /* 0x000fe20003000000 */
[----:B------:R-:W-:Y:S01]  /*17120*/  VIADD R56, R56, 0x18 ;  /* 0x0000001838387836 */ /* 0x000fe20000000000 */
[-C--:B------:R-:W-:Y:S02]  /*17130*/  ISETP.GE.AND P6, PT, R10, R244.reuse, PT ;  /* 0x000000f40a00720c */ /* 0x080fe40003fc6270 */
[----:B------:R-:W-:Y:S02]  /*17140*/  FSEL R9, R197, -INF , P0 ;  /* 0xff800000c5097808 */ /* 0x000fe40000000000 */
[-C--:B------:R-:W-:Y:S01]  /*17150*/  ISETP.GE.AND P0, PT, R60, R244.reuse, PT ;  /* 0x000000f43c00720c */ /* 0x080fe20003f06270 */
[--C-:B------:R-:W-:Y:S01]  /*17160*/  IMAD R60, R246, 0x100, R69.reuse ;  /* 0x00000100f63c7824 */ /* 0x100fe200078e0245 */
[----:B------:R-:W-:Y:S02]  /*17170*/  FSEL R167, R167, -INF , !P6 ;  /* 0xff800000a7a77808 */ /* 0x000fe40007000000 */
[-C--:B------:R-:W-:Y:S01]  /*17180*/  ISETP.GE.AND P6, PT, R56, R244.reuse, PT ;  /* 0x000000f43800720c */ /* 0x080fe20003fc6270 */
[----:B------:R-:W-:Y:S01]  /*17190*/  VIADD R60, R60, 0x19 ;  /* 0x000000193c3c7836 */ /* 0x000fe20000000000 */
[----:B------:R-:W-:Y:S01]  /*171a0*/  FSEL R237, R237, -INF , !P5 ;  /* 0xff800000eded7808 */ /* 0x000fe20006800000 */
[----:B------:R-:W-:Y:S01]  /*171b0*/  IMAD R56, R246, 0x100, R69 ;  /* 0x00000100f6387824 */ /* 0x000fe200078e0245 */
[----:B------:R-:W-:Y:S02]  /*171c0*/  FSEL R233, R233, -INF , !P4 ;  /* 0xff800000e9e97808 */ /* 0x000fe40006000000 */
[----:B------:R-:W-:Y:S01]  /*171d0*/  ISETP.GE.AND P5, PT, R60, R244, PT ;  /* 0x000000f43c00720c */ /* 0x000fe20003fa6270 */
[----:B------:R-:W-:Y:S01]  /*171e0*/  VIADD R56, R56, 0x20 ;  /* 0x0000002038387836 */ /* 0x000fe20000000000 */
[----:B------:R-:W-:Y:S01]  /*171f0*/  FMNMX3.FTZ R77, R165, R102, R167, !PT ;  /* 0x00000066a54d7276 */ /* 0x000fe200078100a7 */
[--C-:B------:R-:W-:Y:S01]  /*17200*/  IMAD R60, R246, 0x100, R69.reuse ;  /* 0x00000100f63c7824 */ /* 0x100fe200078e0245 */
[----:B------:R-:W-:Y:S02]  /*17210*/  FSEL R232, R232, -INF , !P3 ;  /* 0xff800000e8e87808 */ /* 0x000fe40005800000 */
[-C--:B------:R-:W-:Y:S01]  /*17220*/  ISETP.GE.AND P4, PT, R56, R244.reuse, PT ;  /* 0x000000f43800720c */ /* 0x080fe20003f86270 */
[----:B------:R-:W-:Y:S01]  /*17230*/  VIADD R60, R60, 0x21 ;  /* 0x000000213c3c7836 */ /* 0x000fe20000000000 */
[----:B------:R-:W-:Y:S01]  /*17240*/  FSEL R61, R57, -INF , !P0 ;  /* 0xff800000393d7808 */ /* 0x000fe20004000000 */
[----:B------:R-:W-:Y:S01]  /*17250*/  IMAD R56, R246, 0x100, R69 ;  /* 0x00000100f6387824 */ /* 0x000fe200078e0245 */
[----:B------:R-:W-:Y:S02]  /*17260*/  FMNMX3.FTZ R77, R77, R237, R233, !PT ;  /* 0x000000ed4d4d7276 */ /* 0x000fe400078100e9 */
[----:B------:R-:W-:Y:S01]  /*17270*/  ISETP.GE.AND P3, PT, R60, R244, PT ;  /* 0x000000f43c00720c */ /* 0x000fe20003f66270 */
[----:B------:R-:W-:Y:S01]  /*17280*/  VIADD R56, R56, 0x28 ;  /* 0x0000002838387836 */ /* 0x000fe20000000000 */
        /* <DEDUP_REMOVED lines=18> */
[-C--:B------:R-:W-:Y:S02]  /*173b0*/  ISETP.GE.AND P0, PT, R225, R244.reuse, PT ;  /* 0x000000f4e100720c */ /* 0x080fe40003f06270 */
[----:B------:R-:W-:Y:S02]  /*173c0*/  ISETP.GE.AND P5, PT, R251, R244, PT ;  /* 0x000000f4fb00720c */ /* 0x000fe40003fa6270 */
[----:B------:R-:W-:Y:S02]  /*173d0*/  FSEL R44, R226, -INF , !P3 ;  /* 0xff800000e22c7808 */ /* 0x000fe40005800000 */
[----:B------:R-:W-:Y:S01]  /*173e0*/  FMNMX3.FTZ R77, R77, R48, R45, !PT ;  /* 0x000000304d4d7276 */ /* 0x000fe2000781002d */
[----:B------:R2:W5:Y:S01]  /*173f0*/  LDL.LU R226, [R1+0x20] ;  /* 0x0000200001e27983 */ /* 0x0005620000300800 */
[-C--:B------:R-:W-:Y:S02]  /*17400*/  ISETP.GE.AND P4, PT, R219, R244.reuse, PT ;  /* 0x000000f4db00720c */ /* 0x080fe40003f86270 */
[----:B------:R-:W-:Y:S02]  /*17410*/  FSEL R40, R176, -INF , !P0 ;  /* 0xff800000b0287808 */ /* 0x000fe40004000000 */
        /* <DEDUP_REMOVED lines=15> */
[-C--:B------:R-:W-:Y:S02]  /*17510*/  ISETP.GE.AND P4, PT, R191, R244.reuse, PT ;  /* 0x000000f4bf00720c */ /* 0x080fe40003f86270 */
[----:B------:R-:W-:Y:S02]  /*17520*/  FSEL R199, R199, -INF , !P5 ;  /* 0xff800000c7c77808 */ /* 0x000fe40006800000 */
[----:B------:R-:W-:Y:S02]  /*17530*/  ISETP.GE.AND P5, PT, R192, R244, PT ;  /* 0x000000f4c000720c */ /* 0x000fe40003fa6270 */
[----:B------:R-:W-:Y:S02]  /*17540*/  FSEL R209, R209, -INF , !P6 ;  /* 0xff800000d1d17808 */ /* 0x000fe40007000000 */
[----:B------:R-:W-:Y:S02]  /*17550*/  FMNMX3.FTZ R77, R77, R216, R215, !PT ;  /* 0x000000d84d4d7276 */ /* 0x000fe400078100d7 */
[----:B------:R-:W-:Y:S02]  /*17560*/  FSEL R210, R210, -INF , !P0 ;  /* 0xff800000d2d27808 */ /* 0x000fe40004000000 */
[----:B------:R-:W-:Y:S01]  /*17570*/  FSEL R197, R174, -INF , !P4 ;  /* 0xff800000aec57808 */ /* 0x000fe20006000000 */
[C-C-:B------:R-:W-:Y:S01]  /*17580*/  IMAD R174, R246.reuse, 0x100, R69.reuse ;  /* 0x00000100f6ae7824 */ /* 0x140fe200078e0245 */
[-C--:B------:R-:W-:Y:S01]  /*17590*/  ISETP.GE.AND P0, PT, R81, R244.reuse, PT ;  /* 0x000000f45100720c */ /* 0x080fe20003f06270 */
[--C-:B------:R-:W-:Y:S01]  /*175a0*/  IMAD R81, R246, 0x100, R69.reuse ;  /* 0x00000100f6517824 */ /* 0x100fe200078e0245 */
[-C--:B------:R-:W-:Y:S02]  /*175b0*/  ISETP.GE.AND P4, PT, R190, R244.reuse, PT ;  /* 0x000000f4be00720c */ /* 0x080fe40003f86270 */
[----:B------:R-:W-:Y:S01]  /*175c0*/  FSEL R186, R68, -INF , !P5 ;  /* 0xff80000044ba7808 */ /* 0x000fe20006800000 */
[----:B------:R-:W-:Y:S01]  /*175d0*/  VIADD R81, R81, 0x78 ;  /* 0x0000007851517836 */ /* 0x000fe20000000000 */
[----:B------:R-:W-:Y:S01]  /*175e0*/  ISETP.GE.AND P3, PT, R89, R244, PT ;  /* 0x000000f45900720c */ /* 0x000fe20003f66270 */
[C---:B------:R-:W-:Y:S01]  /*175f0*/  IMAD R89, R246.reuse, 0x100, R69 ;  /* 0x00000100f6597824 */ /* 0x040fe200078e0245 */
[----:B------:R-:W-:Y:S01]  /*17600*/  FMNMX3.FTZ R68, R77, R210, R209, !PT ;  /* 0x000000d24d447276 */ /* 0x000fe200078100d1 */
[----:B------:R-:W-:Y:S01]  /*17610*/  IMAD R77, R246, 0x100, R69 ;  /* 0x00000100f64d7824 */ /* 0x000fe200078e0245 */
[----:B------:R-:W-:Y:S01]  /*17620*/  FSEL R185, R65, -INF , !P4 ;  /* 0xff80000041b97808 */ /* 0x000fe20006000000 */
[----:B------:R-:W-:Y:S01]  /*17630*/  VIADD R89, R89, 0x91 ;  /* 0x0000009159597836 */ /* 0x000fe20000000000 */
[----:B------:R-:W-:Y:S01]  /*17640*/  ISETP.GE.AND P6, PT, R203, R244, PT ;  /* 0x000000f4cb00720c */ /* 0x000fe20003fc6270 */
[----:B------:R-:W-:Y:S01]  /*17650*/  VIADD R77, R77, 0x61 ;  /* 0x000000614d4d7836 */ /* 0x000fe20000000000 */
[----:B------:R-:W-:Y:S02]  /*17660*/  FSEL R202, R202, -INF , !P3 ;  /* 0xff800000caca7808 */ /* 0x000fe40005800000 */
[----:B------:R-:W-:Y:S02]  /*17670*/  FMNMX3.FTZ R65, R68, R208, R207, !PT ;  /* 0x000000d044417276 */ /* 0x000fe400078100cf */
[----:B------:R-:W-:Y:S02]  /*17680*/  FSEL R201, R201, -INF , !P0 ;  /* 0xff800000c9c97808 */ /* 0x000fe40004000000 */
[----:B------:R-:W-:Y:S02]  /*17690*/  ISETP.GE.AND P3, PT, R188, R244, PT ;  /* 0x000000f4bc00720c */ /* 0x000fe40003f66270 */
[----:B------:R-:W-:Y:S02]  /*176a0*/  FSEL R200, R200, -INF , !P6 ;  /* 0xff800000c8c87808 */ /* 0x000fe40007000000 */
[----:B------:R-:W-:Y:S02]  /*176b0*/  FMNMX3.FTZ R65, R65, R202, R201, !PT ;  /* 0x000000ca41417276 */ /* 0x000fe400078100c9 */
[-C--:B------:R-:W-:Y:S01]  /*176c0*/  ISETP.GE.AND P0, PT, R81, R244.reuse, PT ;  /* 0x000000f45100720c */ /* 0x080fe20003f06270 */
[----:B------:R-:W-:Y:S01]  /*176d0*/  IMAD R81, R246, 0x100, R69 ;  /* 0x00000100f6517824 */ /* 0x000fe200078e0245 */
[----:B------:R-:W-:Y:S02]  /*176e0*/  ISETP.GE.AND P6, PT, R193, R244, PT ;  /* 0x000000f4c100720c */ /* 0x000fe40003fc6270 */
[----:B------:R-:W-:Y:S01]  /*176f0*/  FSEL R196, R172, -INF , !P3 ;  /* 0xff800000acc47808 */ /* 0x000fe20005800000 */
[----:B------:R-:W-:Y:S01]  /*17700*/  VIADD R81, R81, 0x89 ;  /* 0x0000008951517836 */ /* 0x000fe20000000000 */
[----:B------:R-:W-:Y:S01]  /*17710*/  FMNMX3.FTZ R65, R65, R200, R199, !PT ;  /* 0x000000c841417276 */ /* 0x000fe200078100c7 */
[C-C-:B------:R-:W-:Y:S01]  /*17720*/  IMAD R172, R246.reuse, 0x100, R69.reuse ;  /* 0x00000100f6ac7824 */ /* 0x140fe200078e0245 */
[----:B------:R-:W-:Y:S01]  /*17730*/  FSEL R195, R171, -INF , !P0 ;  /* 0xff800000abc37808 */ /* 0x000fe20004000000 */
[--C-:B------:R-:W-:Y:S01]  /*17740*/  IMAD R171, R246, 0x100, R69.reuse ;  /* 0x00000100f6ab7824 */ /* 0x100fe200078e0245 */
[----:B------:R-:W-:Y:S01]  /*17750*/  FSEL R194, R168, -INF , !P6 ;  /* 0xff800000a8c27808 */ /* 0x000fe20007000000 */
[----:B------:R-:W-:Y:S01]  /*17760*/  VIADD R172, R172, 0x9 ;  /* 0x00000009acac7836 */ /* 0x000fe20000000000 */
[----:B------:R-:W-:Y:S01]  /*17770*/  FMNMX3.FTZ R65, R65, R197, R196, !PT ;  /* 0x000000c541417276 */ /* 0x000fe200078100c4 */
[----:B------:R-:W-:Y:S01]  /*17780*/  VIADD R171, R171, 0x90 ;  /* 0x00000090abab7836 */ /* 0x000fe20000000000 */
[-C--:B------:R-:W-:Y:S02]  /*17790*/  ISETP.GE.AND P3, PT, R189, R244.reuse, PT ;  /* 0x000000f4bd00720c */ /* 0x080fe40003f66270 */
[-C--:B------:R-:W-:Y:S01]  /*177a0*/  ISETP.GE.AND P0, PT, R81, R244.reuse, PT ;  /* 0x000000f45100720c */ /* 0x080fe20003f06270 */
[C-C-:B------:R-:W-:Y:S01]  /*177b0*/  IMAD R81, R246.reuse, 0x100, R69.reuse ;  /* 0x00000100f6517824 */ /* 0x140fe200078e0245 */
[----:B------:R-:W-:Y:S02]  /*177c0*/  FMNMX3.FTZ R65, R65, R195, R194, !PT ;  /* 0x000000c341417276 */ /* 0x000fe400078100c2 */
[----:B------:R-:W-:Y:S01]  /*177d0*/  FSEL R184, R179, -INF , !P3 ;  /* 0xff800000b3b87808 */ /* 0x000fe20005800000 */
[----:B------:R-:W-:Y:S01]  /*177e0*/  VIADD R81, R81, 0x98 ;  /* 0x0000009851517836 */ /* 0x000fe20000000000 */
[-C--:B------:R-:W-:Y:S01]  /*177f0*/  ISETP.GE.AND P3, PT, R131, R244.reuse, PT ;  /* 0x000000f48300720c */ /* 0x080fe20003f66270 */
[----:B------:R-:W-:Y:S01]  /*17800*/  IMAD R179, R246, 0x100, R69 ;  /* 0x00000100f6b37824 */ /* 0x000fe200078e0245 */
[-C--:B------:R-:W-:Y:S02]  /*17810*/  ISETP.GE.AND P6, PT, R171, R244.reuse, PT ;  /* 0x000000f4ab00720c */ /* 0x080fe40003fc6270 */
[----:B------:R-:W-:Y:S01]  /*17820*/  ISETP.GE.AND P5, PT, R89, R244, PT ;  /* 0x000000f45900720c */ /* 0x000fe20003fa6270 */
[----:B------:R-:W-:Y:S01]  /*17830*/  VIADD R179, R179, 0x60 ;  /* 0x00000060b3b37836 */ /* 0x000fe20000000000 */
        /* <DEDUP_REMOVED lines=10> */
[----:B------:R-:W-:Y:S02]  /*178e0*/  ISETP.GE.AND P6, PT, R129, R244, PT ;  /* 0x000000f48100720c */ /* 0x000fe40003fc6270 */
[----:B------:R-:W-:Y:S02]  /*178f0*/  FSEL R176, R80, -INF , !P4 ;  /* 0xff80000050b07808 */ /* 0x000fe40006000000 */
[----:B------:R-:W-:Y:S02]  /*17900*/  FMNMX3.FTZ R64, R65, R178, R33, !PT ;  /* 0x000000b241407276 */ /* 0x000fe40007810021 */
[-C--:B------:R-:W-:Y:S02]  /*17910*/  ISETP.GE.AND P0, PT, R130, R244.reuse, PT ;  /* 0x000000f48200720c */ /* 0x080fe40003f06270 */
[-C--:B------:R-:W-:Y:S02]  /*17920*/  ISETP.GE.AND P4, PT, R127, R244.reuse, PT ;  /* 0x000000f47f00720c */ /* 0x080fe40003f86270 */
        /* <DEDUP_REMOVED lines=16> */
[----:B------:R-:W3:Y:S01]  /*17a30*/  LD.E R37, desc[UR4][R2.64+0xdc] ;  /* 0x0000dc0402257980 */ /* 0x000ee2000c101900 */
[----:B------:R-:W-:Y:S02]  /*17a40*/  FMNMX3.FTZ R15, R15, R117, R114, !PT ;  /* 0x000000750f0f7276 */ /* 0x000fe40007810072 */
[-C--:B------:R-:W-:Y:S02]  /*17a50*/  ISETP.GE.AND P0, PT, R120, R244.reuse, PT ;  /* 0x000000f47800720c */ /* 0x080fe40003f06270 */
[-C--:B------:R-:W-:Y:S02]  /*17a60*/  ISETP.GE.AND P6, PT, R119, R244.reuse, PT ;  /* 0x000000f47700720c */ /* 0x080fe40003fc6270 */
[----:B------:R-:W-:Y:S02]  /*17a70*/  FMNMX3.FTZ R15, R15, R113, R112, !PT ;  /* 0x000000710f0f7276 */ /* 0x000fe40007810070 */
        /* <DEDUP_REMOVED lines=22> */
[----:B------:R-:W-:Y:S02]  /*17be0*/  ISETP.GE.AND P0, PT, R0, R245, PT ;  /* 0x000000f50000720c */ /* 0x000fe40003f06270 */
        /* <DEDUP_REMOVED lines=8> */
[C---:B------:R-:W-:Y:S02]  /*17c70*/  ISETP.GE.AND P4, PT, R174.reuse, R242, PT ;  /* 0x000000f2ae00720c */ /* 0x040fe40003f86270 */
[CC--:B------:R-:W-:Y:S01]  /*17c80*/  ISETP.GE.AND P3, PT, R174.reuse, R243.reuse, PT ;  /* 0x000000f3ae00720c */ /* 0x0c0fe20003f66270 */
[----:B------:R-:W-:Y:S01]  /*17c90*/  VIADD R174, R174, 0x8 ;  /* 0x00000008aeae7836 */ /* 0x000fe20000000000 */
[-C--:B------:R-:W-:Y:S02]  /*17ca0*/  ISETP.GE.AND P5, PT, R6, R244.reuse, PT ;  /* 0x000000f40600720c */ /* 0x080fe40003fa6270 */
[-C--:B------:R-:W-:Y:S02]  /*17cb0*/  ISETP.GE.AND P0, PT, R10, R243.reuse, PT ;  /* 0x000000f30a00720c */ /* 0x080fe40003f06270 */
[----:B------:R-:W-:Y:S02]  /*17cc0*/  FSEL R11, R11, -INF , !P5 ;  /* 0xff8000000b0b7808 */ /* 0x000fe40006800000 */
[-C--:B------:R-:W-:Y:S01]  /*17cd0*/  ISETP.GE.AND P5, PT, R174, R243.reuse, PT ;  /* 0x000000f3ae00720c */ /* 0x080fe20003fa6270 */
[--C-:B------:R-:W-:Y:S01]  /*17ce0*/  IMAD R174, R246, 0x100, R69.reuse ;  /* 0x00000100f6ae7824 */ /* 0x100fe200078e0245 */
[----:B------:R-:W-:Y:S02]  /*17cf0*/  ISETP.GE.AND P6, PT, R7, R244, PT ;  /* 0x000000f40700720c */ /* 0x000fe40003fc6270 */
[----:B------:R-:W-:Y:S01]  /*17d00*/  FSEL R175, R175, -INF , P0 ;  /* 0xff800000afaf7808 */ /* 0x000fe20000000000 */
[----:B------:R-:W-:Y:S01]  /*17d10*/  VIADD R174, R174, 0x10 ;  /* 0x00000010aeae7836 */ /* 0x000fe20000000000 */
[----:B------:R-:W-:Y:S02]  /*17d20*/  FSEL R76, R76, -INF , !P6 ;  /* 0xff8000004c4c7808 */ /* 0x000fe40007000000 */
[----:B------:R-:W-:Y:S02]  /*17d30*/  ISETP.GE.AND P6, PT, R10, R242, PT ;  /* 0x000000f20a00720c */ /* 0x000fe40003fc6270 */
        /* <DEDUP_REMOVED lines=9> */
[----:B------:R-:W-:Y:S02]  /*17dd0*/  FSEL R65, R13, -INF , P0 ;  /* 0xff8000000d417808 */ /* 0x000fe40000000000 */
[-C--:B------:R-:W-:Y:S01]  /*17de0*/  ISETP.GE.AND P3, PT, R174, R243.reuse, PT ;  /* 0x000000f3ae00720c */ /* 0x080fe20003f66270 */
[--C-:B------:R-:W-:Y:S01]  /*17df0*/  IMAD R174, R246, 0x100, R69.reuse ;  /* 0x00000100f6ae7824 */ /* 0x100fe200078e0245 */
[-C--:B------:R-:W-:Y:S01]  /*17e00*/  ISETP.GE.AND P5, PT, R172, R243.reuse, PT ;  /* 0x000000f3ac00720c */ /* 0x080fe20003fa6270 */
[----:B------:R-:W-:Y:S01]  /*17e10*/  IMAD R172, R246, 0x100, R69 ;  /* 0x00000100f6ac7824 */ /* 0x000fe200078e0245 */
        /* <DEDUP_REMOVED lines=24> */
[----:B------:R-:W4:Y:S01]  /*17fa0*/  LDL.LU R31, [R1] ;  /* 0x00000000011f7983 */ /* 0x000f220000300800 */
[----:B------:R-:W-:Y:S02]  /*17fb0*/  FSEL R27, R27, -INF , P3 ;  /* 0xff8000001b1b7808 */ /* 0x000fe40001800000 */
[----:B------:R-:W-:Y:S01]  /*17fc0*/  ISETP.GE.AND P3, PT, R125, R243, PT ;  /* 0x000000f37d00720c */ /* 0x000fe20003f66270 */
[----:B------:R-:W2:Y:S01]  /*17fd0*/  LDL.LU R22, [R1+0x4] ;  /* 0x0000040001167983 */ /* 0x000ea20000300800 */
[----:B------:R-:W-:Y:S02]  /*17fe0*/  FMNMX3.FTZ R36, R36, R9, R8, !PT ;  /* 0x0000000924247276 */ /* 0x000fe40007810008 */
[----:B------:R-:W-:Y:S02]  /*17ff0*/  FSEL R225, R30, -INF , P3 ;  /* 0xff8000001ee17808 */ /* 0x000fe40001800000 */
[----:B------:R-:W2:Y:S01]  /*18000*/  LDL.LU R30, [R1+0x8] ;  /* 0x00000800011e7983 */ /* 0x000ea20000300800 */
[-C--:B------:R-:W-:Y:S02]  /*18010*/  ISETP.GE.AND P5, PT, R251, R243.reuse, PT ;  /* 0x000000f3fb00720c */ /* 0x080fe40003fa6270 */
[-C--:B------:R-:W-:Y:S01]  /*18020*/  ISETP.GE.AND P0, PT, R174, R243.reuse, PT ;  /* 0x000000f3ae00720c */ /* 0x080fe20003f06270 */
[----:B------:R-:W2:Y:S01]  /*18030*/  LDL.LU R18, [R1+0xc] ;  /* 0x00000c0001127983 */ /* 0x000ea20000300800 */
[-C--:B------:R-:W-:Y:S02]  /*18040*/  ISETP.GE.AND P3, PT, R252, R243.reuse, PT ;  /* 0x000000f3fc00720c */ /* 0x080fe40003f66270 */
[----:B------:R-:W-:Y:S01]  /*18050*/  FSEL R174, R35, -INF , P5 ;  /* 0xff80000023ae7808 */ /* 0x000fe20002800000 */
[----:B------:R-:W1:Y:S01]  /*18060*/  SHFL.BFLY PT, R4, R36, 0x2, 0x1f ;  /* 0x0c401f0024047f89 */ /* 0x000e6200000e0000 */
        /* <DEDUP_REMOVED lines=12> */
[----:B------:R-:W-:Y:S02]  /*18130*/  FSEL R68, R46, -INF , P5 ;  /* 0xff8000002e447808 */ /* 0x000fe40002800000 */
[-C--:B------:R-:W-:Y:S01]  /*18140*/  ISETP.GE.AND P5, PT, R77, R243.reuse, PT ;  /* 0x000000f34d00720c */ /* 0x080fe20003fa6270 */
[--C-:B------:R-:W-:Y:S01]  /*18150*/  IMAD R77, R246, 0x100, R69.reuse ;  /* 0x00000100f64d7824 */ /* 0x100fe200078e0245 */
[----:B------:R-:W-:Y:S02]  /*18160*/  FSEL R73, R43, -INF , P3 ;  /* 0xff8000002b497808 */ /* 0x000fe40001800000 */
[----:B------:R-:W-:Y:S01]  /*18170*/  FSEL R51, R51, -INF , P5 ;  /* 0xff80000033337808 */ /* 0x000fe20002800000 */
[----:B------:R-:W-:Y:S01]  /*18180*/  VIADD R77, R77, 0x78 ;  /* 0x000000784d4d7836 */ /* 0x000fe20000000000 */
[-C--:B------:R-:W-:Y:S02]  /*18190*/  ISETP.GE.AND P3, PT, R179, R243.reuse, PT ;  /* 0x000000f3b300720c */ /* 0x080fe40003f66270 */
[----:B------:R-:W-:Y:S02]  /*181a0*/  FSEL R10, R10, -INF , !P4 ;  /* 0xff8000000a0a7808 */ /* 0x000fe40006000000 */
        /* <DEDUP_REMOVED lines=52> */
[----:B-1----:R-:W-:Y:S05]  /*184f0*/  FMNMX.FTZ R4, R36, R4, !PT ;  /* 0x0000000424047209 */ /* 0x002fea0007810000 */
[----:B------:R-:W1:Y:S02]  /*18500*/  SHFL.BFLY PT, R36, R4, 0x1, 0x1f ;  /* 0x0c201f0004247f89 */ /* 0x000e6400000e0000 */
[----:B-1----:R-:W-:Y:S04]  /*18510*/  FMNMX.FTZ R36, R4, R36, !PT ;  /* 0x0000002404247209 */ /* 0x002fe80007810000 */
[C---:B------:R-:W-:Y:S04]  /*18520*/  FSETP.NEU.FTZ.AND P0, PT, R36.reuse, -INF , PT ;  /* 0xff8000002400780b */ /* 0x040fe80003f1d000 */
[----:B------:R-:W-:Y:S05]  /*18530*/  FSEL R4, R36, RZ, P0 ;  /* 0x000000ff24047208 */ /* 0x000fea0000000000 */
[----:B------:R-:W-:Y:S01]  /*18540*/  FADD.FTZ R4, -R4, R165 ;  /* 0x000000a504047221 */ /* 0x000fe20000010100 */
[----:B------:R-:W-:Y:S02]  /*18550*/  FSEL R165, R42, -INF , P4 ;  /* 0xff8000002aa57808 */ /* 0x000fe40002000000 */
[-C--:B------:R-:W-:Y:S01]  /*18560*/  ISETP.GE.AND P4, PT, R206, R243.reuse, PT ;  /* 0x000000f3ce00720c */ /* 0x080fe20003f86270 */
[----:B---3--:R-:W-:Y:S03]  /*18570*/  FMUL.FTZ R4, R37, R4 ;  /* 0x0000000425047220 */ /* 0x008fe60000410000 */
        /* <DEDUP_REMOVED lines=28> */
[----:B----4-:R-:W-:Y:S01]  /*18740*/  FSEL R72, R31, -INF , P3 ;  /* 0xff8000001f487808 */ /* 0x010fe20001800000 */
[--C-:B------:R-:W-:Y:S01]  /*18750*/  IMAD R31, R246, 0x100, R69.reuse ;  /* 0x00000100f61f7824 */ /* 0x100fe200078e0245 */
[----:B------:R-:W-:Y:S02]  /*18760*/  ISETP.GE.AND P3, PT, R0, R243, PT ;  /* 0x000000f30000720c */ /* 0x000fe40003f66270 */
[----:B--2---:R-:W-:Y:S01]  /*18770*/  FSEL R71, R22, -INF , P5 ;  /* 0xff80000016477808 */ /* 0x004fe20002800000 */
[--C-:B------:R-:W-:Y:S01]  /*18780*/  IMAD R22, R246, 0x100, R69.reuse ;  /* 0x00000100f6167824 */ /* 0x100fe200078e0245 */
[-C--:B------:R-:W-:Y:S01]  /*18790*/  ISETP.GE.AND P5, PT, R14, R242.reuse, PT ;  /* 0x000000f20e00720c */ /* 0x080fe20003fa6270 */
[--C-:B------:R-:W-:Y:S02]  /*187a0*/  IMAD R14, R246, 0x100, R69.reuse ;  /* 0x00000100f60e7824 */ /* 0x100fe400078e0245 */
[----:B------:R-:W-:Y:S01]  /*187b0*/  VIADD R22, R22, 0x9 ;  /* 0x0000000916167836 */ /* 0x000fe20000000000 */
[----:B------:R-:W-:Y:S01]  /*187c0*/  FSEL R99, R30, -INF , P4 ;  /* 0xff8000001e637808 */ /* 0x000fe20002000000 */
        /* <DEDUP_REMOVED lines=24> */
[----:B------:R-:W-:Y:S02]  /*18950*/  FMNMX3.FTZ R13, R164, R10, R22, !PT ;  /* 0x0000000aa40d7276 */ /* 0x000fe40007810016 */
[----:B------:R-:W-:Y:S02]  /*18960*/  FSEL R65, R20, -INF , !P3 ;  /* 0xff80000014417808 */ /* 0x000fe40005800000 */
[----:B------:R-:W-:Y:S02]  /*18970*/  FMNMX3.FTZ R13, R13, R18, R14, !PT ;  /* 0x000000120d0d7276 */ /* 0x000fe4000781000e */
[-C--:B------:R-:W-:Y:S01]  /*18980*/  ISETP.GE.AND P3, PT, R104, R242.reuse, PT ;  /* 0x000000f26800720c */ /* 0x080fe20003f66270 */
[--C-:B------:R-:W-:Y:S01]  /*18990*/  IMAD R104, R246, 0x100, R69.reuse ;  /* 0x00000100f6687824 */ /* 0x100fe200078e0245 */
[----:B------:R-:W-:Y:S02]  /*189a0*/  FMNMX3.FTZ R13, R13, R31, R30, !PT ;  /* 0x0000001f0d0d7276 */ /* 0x000fe4000781001e */
[----:B------:R-:W-:Y:S01]  /*189b0*/  FSEL R64, R64, -INF , !P6 ;  /* 0xff80000040407808 */ /* 0x000fe20007000000 */
[----:B------:R-:W-:Y:S01]  /*189c0*/  VIADD R104, R104, 0x39 ;  /* 0x0000003968687836 */ /* 0x000fe20000000000 */
[----:B------:R-:W-:Y:S02]  /*189d0*/  FMNMX3.FTZ R13, R13, R35, R34, !PT ;  /* 0x000000230d0d7276 */ /* 0x000fe40007810022 */
[-C--:B------:R-:W-:Y:S01]  /*189e0*/  ISETP.GE.AND P4, PT, R105, R242.reuse, PT ;  /* 0x000000f26900720c */ /* 0x080fe20003f86270 */
[--C-:B------:R-:W-:Y:S01]  /*189f0*/  IMAD R105, R246, 0x100, R69.reuse ;  /* 0x00000100f6697824 */ /* 0x100fe200078e0245 */
        /* <DEDUP_REMOVED lines=8> */
[----:B------:R-:W-:Y:S01]  /*18a80*/  ISETP.GE.AND P4, PT, R104, R242, PT ;  /* 0x000000f26800720c */ /* 0x000fe20003f86270 */
[----:B------:R-:W-:Y:S01]  /*18a90*/  IMAD R104, R246, 0x100, R69 ;  /* 0x00000100f6687824 */ /* 0x000fe200078e0245 */
[----:B------:R-:W-:Y:S02]  /*18aa0*/  FMNMX3.FTZ R13, R13, R126, R125, !PT ;  /* 0x0000007e0d0d7276 */ /* 0x000fe4000781007d */
[----:B------:R-:W-:Y:S01]  /*18ab0*/  FSEL R252, R29, -INF , !P6 ;  /* 0xff8000001dfc7808 */ /* 0x000fe20007000000 */
[----:B------:R-:W-:Y:S01]  /*18ac0*/  VIADD R104, R104, 0x61 ;  /* 0x0000006168687836 */ /* 0x000fe20000000000 */
        /* <DEDUP_REMOVED lines=9> */
[-C--:B------:R-:W-:Y:S01]  /*18b60*/  ISETP.GE.AND P3, PT, R213, R242.reuse, PT ;  /* 0x000000f2d500720c */ /* 0x080fe20003f66270 */
[----:B------:R2:W5:Y:S01]  /*18b70*/  LDL.LU R220, [R1+0x14] ;  /* 0x0000140001dc7983 */ /* 0x0005620000300800 */
        /* <DEDUP_REMOVED lines=9> */
[----:B------:R-:W-:Y:S01]  /*18c10*/  FSEL R205, R73, -INF , !P6 ;  /* 0xff80000049cd7808 */ /* 0x000fe20007000000 */
[----:B------:R-:W-:Y:S01]  /*18c20*/  FMUL.FTZ R73, R37, R36 ;  /* 0x0000002425497220 */ /* 0x000fe20000410000 */
[----:B------:R-:W-:Y:S02]  /*18c30*/  FMNMX3.FTZ R13, R13, R212, R211, !PT ;  /* 0x000000d40d0d7276 */ /* 0x000fe400078100d3 */
[-C--:B------:R-:W-:Y:S01]  /*18c40*/  ISETP.GE.AND P6, PT, R104, R242.reuse, PT ;  /* 0x000000f26800720c */ /* 0x080fe20003fc6270 */
[C-C-:B------:R-:W-:Y:S01]  /*18c50*/  IMAD R104, R246.reuse, 0x100, R69.reuse ;  /* 0x00000100f6687824 */ /* 0x140fe200078e0245 */
[-C--:B------:R-:W-:Y:S01]  /*18c60*/  ISETP.GE.AND P3, PT, R105, R242.reuse, PT ;  /* 0x000000f26900720c */ /* 0x080fe20003f66270 */
[----:B------:R-:W-:Y:S01]  /*18c70*/  IMAD R105, R246, 0x100, R69 ;  /* 0x00000100f6697824 */ /* 0x000fe200078e0245 */
[----:B------:R-:W-:Y:S01]  /*18c80*/  FSEL R204, R68, -INF , !P5 ;  /* 0xff80000044cc7808 */ /* 0x000fe20006800000 */
[----:B------:R-:W-:Y:S01]  /*18c90*/  VIADD R104, R104, 0x78 ;  /* 0x0000007868687836 */ /* 0x000fe20000000000 */
[----:B------:R-:W-:Y:S01]  /*18ca0*/  ISETP.GE.AND P5, PT, R203, R242, PT ;  /* 0x000000f2cb00720c */ /* 0x000fe20003fa6270 */
        /* <DEDUP_REMOVED lines=11> */
[-C--:B------:R-:W-:Y:S02]  /*18d60*/  ISETP.GE.AND P4, PT, R193, R242.reuse, PT ;  /* 0x000000f2c100720c */ /* 0x080fe40003f86270 */
        /* <DEDUP_REMOVED lines=12> */
[-C--:B------:R-:W-:Y:S01]  /*18e30*/  ISETP.GE.AND P4, PT, R105, R242.reuse, PT ;  /* 0x000000f26900720c */ /* 0x080fe20003f86270 */
[--C-:B------:R-:W-:Y:S01]  /*18e40*/  IMAD R105, R246, 0x100, R69.reuse ;  /* 0x00000100f6697824 */ /* 0x100fe200078e0245 */
[----:B------:R-:W-:Y:S02]  /*18e50*/  FMNMX3.FTZ R13, R13, R193, R192, !PT ;  /* 0x000000c10d0d7276 */ /* 0x000fe400078100c0 */
[----:B------:R-:W-:Y:S01]  /*18e60*/  FSEL R182, R66, -INF , !P3 ;  /* 0xff80000042b67808 */ /* 0x000fe20005800000 */
[----:B------:R-:W-:Y:S01]  /*18e70*/  VIADD R105, R105, 0x91 ;  /* 0x0000009169697836 */ /* 0x000fe20000000000 */
[----:B------:R-:W-:Y:S01]  /*18e80*/  ISETP.GE.AND P3, PT, R104, R242, PT ;  /* 0x000000f26800720c */ /* 0x000fe20003f66270 */
[----:B------:R-:W-:Y:S01]  /*18e90*/  IMAD R104, R246, 0x100, R69 ;  /* 0x00000100f6687824 */ /* 0x000fe200078e0245 */
[----:B------:R-:W-:Y:S02]  /*18ea0*/  FSEL R181, R67, -INF , !P6 ;  /* 0xff80000043b57808 */ /* 0x000fe40007000000 */
[----:B------:R-:W-:Y:S01]  /*18eb0*/  FMNMX3.FTZ R13, R13, R190, R189, !PT ;  /* 0x000000be0d0d7276 */ /* 0x000fe200078100bd */
[----:B------:R-:W-:Y:S01]  /*18ec0*/  VIADD R104, R104, 0x98 ;  /* 0x0000009868687836 */ /* 0x000fe20000000000 */
        /* <DEDUP_REMOVED lines=61> */
[----:B------:R-:W-:Y:S02]  /*192a0*/  FSEL R77, R77, -INF , !P4 ;  /* 0xff8000004d4d7808 */ /* 0x000fe40006000000 */
[-C--:B------:R-:W-:Y:S01]  /*192b0*/  ISETP.GE.AND P3, PT, R7, R242.reuse, PT ;  /* 0x000000f20700720c */ /* 0x080fe20003f66270 */
[----:B------:R-:W-:Y:S01]  /*192c0*/  IMAD.SHL.U32 R7, R166, 0x40, RZ ;  /* 0x00000040a6077824 */ /* 0x000fe200078e00ff */
[-C--:B------:R-:W-:Y:S02]  /*192d0*/  ISETP.GE.AND P6, PT, R6, R242.reuse, PT ;  /* 0x000000f20600720c */ /* 0x080fe40003fc6270 */
        /* <DEDUP_REMOVED lines=13> */
[----:B------:R-:W-:Y:S03]  /*193b0*/  LOP3.LUT R6, R6, 0x1c0, R7, 0xf8, !PT ;  /* 0x000001c006067812 */ /* 0x000fe600078ef807 */
[--C-:B------:R-:W-:Y:S01]  /*193c0*/  FFMA.FTZ R102, R102, R37, -R73.reuse ;  /* 0x0000002566667223 */ /* 0x100fe20000010849 */
[----:B------:R-:W-:Y:S01]  /*193d0*/  LOP3.LUT R6, R6, R223, RZ, 0x3c, !PT ;  /* 0x000000df06067212 */ /* 0x000fe200078e3cff */
[-CC-:B------:R-:W-:Y:S01]  /*193e0*/  FFMA.FTZ R20, R44, R37.reuse, -R73.reuse ;  /* 0x000000252c147223 */ /* 0x180fe20000010849 */
[-C--:B------:R-:W-:Y:S01]  /*193f0*/  FFMA.FTZ R13, R48, R37.reuse, -R73 ;  /* 0x00000025300d7223 */ /* 0x080fe20000010849 */
[----:B------:R-:W-:Y:S01]  /*19400*/  MUFU.EX2 R44, R102 ;  /* 0x00000066002c7308 */ /* 0x000fe20000000800 */
[----:B------:R-:W-:Y:S01]  /*19410*/  LOP3.LUT R7, R6, 0x200, R7, 0xf8, !PT ;  /* 0x0000020006077812 */ /* 0x000fe200078ef807 */
[-CC-:B------:R-:W-:Y:S01]  /*19420*/  FFMA.FTZ R16, R45, R37.reuse, -R73.reuse ;  /* 0x000000252d107223 */ /* 0x180fe20000010849 */
[-CC-:B------:R-:W-:Y:S07]  /*19430*/  FFMA.FTZ R26, R167, R37.reuse, -R73.reuse ;  /* 0x00000025a71a7223 */ /* 0x180fee0000010849 */
[----:B------:R-:W3:Y:S01]  /*19440*/  MUFU.EX2 R6, R4 ;  /* 0x0000000400067308 */ /* 0x000ee20000000800 */
        /* <DEDUP_REMOVED lines=63> */
[C---:B---3--:R-:W-:Y:S01]  /*19840*/  FMUL.FTZ R4, R6.reuse, R160 ;  /* 0x000000a006047220 */ /* 0x048fe20000410000 */
        /* <DEDUP_REMOVED lines=22> */
[----:B------:R-:W1:Y:S01]  /*199b0*/  LDSM.16.MT88.4 R48, [R156+0xa000] ;  /* 0x00a000009c30783b */ /* 0x000e620000004200 */
[C---:B------:R-:W-:Y:S01]  /*199c0*/  FMUL.FTZ R78, R37.reuse, R0 ;  /* 0x00000000254e7220 */ /* 0x040fe20000410000 */
[----:B------:R-:W-:Y:S01]  /*199d0*/  IMAD.IADD R148, R156, 0x1, R222 ;  /* 0x000000019c947824 */ /* 0x000fe200078e02de */
[----:B------:R-:W3:Y:S01]  /*199e0*/  MUFU.EX2 R26, R26 ;  /* 0x0000001a001a7308 */ /* 0x000ee20000000800 */
[----:B------:R-:W-:Y:S01]  /*199f0*/  FADD.FTZ R6, -R6, R164 ;  /* 0x000000a406067221 */ /* 0x000fe20000010100 */
[----:B------:R-:W-:Y:S01]  /*19a00*/  VIADD R140, R156, 0xa040 ;  /* 0x0000a0409c8c7836 */ /* 0x000fe20000000000 */
[----:B------:R-:W-:Y:S07]  /*19a10*/  FSEL R78, R78, RZ, P0 ;  /* 0x000000ff4e4e7208 */ /* 0x000fee0000000000 */
[----:B------:R-:W-:Y:S01]  /*19a20*/  MUFU.EX2 R120, R120 ;  /* 0x0000007800787308 */ /* 0x000fe20000000800 */
[----:B------:R-:W-:Y:S01]  /*19a30*/  FMUL.FTZ R6, R37, R6 ;  /* 0x0000000625067220 */ /* 0x000fe20000410000 */
[----:B------:R-:W4:Y:S01]  /*19a40*/  LDSM.16.MT88.4 R52, [R148+0xa000] ;  /* 0x00a000009434783b */ /* 0x000f220000004200 */
[----:B------:R-:W-:Y:S01]  /*19a50*/  ISETP.GT.AND P0, PT, R246, R227, PT ;  /* 0x000000e3f600720c */ /* 0x000fe20003f04270 */
[-CC-:B------:R-:W-:Y:S06]  /*19a60*/  FFMA.FTZ R103, R10, R37.reuse, -R78.reuse ;  /* 0x000000250a677223 */ /* 0x180fec000001084e */
[----:B------:R2:W2:Y:S01]  /*19a70*/  MUFU.EX2 R40, R6 ;  /* 0x0000000600287308 */ /* 0x0004a20000000800 */
[-CC-:B------:R-:W-:Y:S01]  /*19a80*/  FFMA.FTZ R101, R22, R37.reuse, -R78.reuse ;  /* 0x0000002516657223 */ /* 0x180fe2000001084e */
[-CC-:B------:R-:W-:Y:S01]  /*19a90*/  FFMA.FTZ R102, R18, R37.reuse, -R78.reuse ;  /* 0x0000002512667223 */ /* 0x180fe2000001084e */
[-C--:B------:R-:W-:Y:S07]  /*19aa0*/  FFMA.FTZ R100, R14, R37.reuse, -R78 ;  /* 0x000000250e647223 */ /* 0x080fee000001084e */
[----:B------:R-:W1:Y:S01]  /*19ab0*/  MUFU.EX2 R99, R99 ;  /* 0x0000006300637308 */ /* 0x000e620000000800 */
[C---:B---3--:R-:W-:Y:S01]  /*19ac0*/  F2FP.BF16.F32.PACK_AB R44, R26.reuse, R44 ;  /* 0x0000002c1a2c723e */ /* 0x048fe200000010ff */
[----:B------:R-:W-:Y:S01]  /*19ad0*/  FADD.FTZ R66, R26, R66 ;  /* 0x000000421a427221 */ /* 0x000fe20000010000 */
[-CC-:B------:R-:W-:Y:S07]  /*19ae0*/  FFMA.FTZ R118, R31, R37.reuse, -R78.reuse ;  /* 0x000000251f767223 */ /* 0x180fee000001084e */
[----:B------:R-:W-:Y:S01]  /*19af0*/  MUFU.EX2 R103, R103 ;  /* 0x0000006700677308 */ /* 0x000fe20000000800 */
[-CC-:B------:R-:W-:Y:S01]  /*19b00*/  FFMA.FTZ R119, R30, R37.reuse, -R78.reuse ;  /* 0x000000251e777223 */ /* 0x180fe2000001084e */
[-CC-:B------:R-:W-:Y:S01]  /*19b10*/  FFMA.FTZ R111, R35, R37.reuse, -R78.reuse ;  /* 0x00000025236f7223 */ /* 0x180fe2000001084e */
[----:B------:R-:W-:Y:S07]  /*19b20*/  FFMA.FTZ R115, R34, R37, -R78 ;  /* 0x0000002522737223 */ /* 0x000fee000001084e */
[----:B------:R-:W3:Y:S01]  /*19b30*/  MUFU.EX2 R101, R101 ;  /* 0x0000006500657308 */ /* 0x000ee20000000800 */
[----:B------:R-:W-:Y:S01]  /*19b40*/  LDSM.16.MT88.4 R60, [R148+0xa800] ;  /* 0x00a80000943c783b */ /* 0x000fe20000004200 */
[----:B--2---:R-:W-:Y:S02]  /*19b50*/  VIADD R6, R156, 0xa000 ;  /* 0x0000a0009c067836 */ /* 0x004fe40000000000 */
[C---:B------:R-:W-:Y:S06]  /*19b60*/  FMUL.FTZ R7, R40.reuse, R163 ;  /* 0x000000a328077220 */ /* 0x040fec0000410000 */
[----:B------:R-:W-:Y:S01]  /*19b70*/  MUFU.EX2 R102, R102 ;  /* 0x0000006600667308 */ /* 0x000fe20000000800 */
[----:B------:R-:W-:Y:S01]  /*19b80*/  FMUL.FTZ R10, R40, R158 ;  /* 0x0000009e280a7220 */ /* 0x000fe20000410000 */
[----:B------:R-:W-:Y:S01]  /*19b90*/  @P1 VIADD R140, R6, 0xffffffc0 ;  /* 0xffffffc0068c1836 */ /* 0x000fe20000000000 */
[----:B-1----:R-:W-:Y:S07]  /*19ba0*/  F2FP.BF16.F32.PACK_AB R46, R99, R120 ;  /* 0x00000078632e723e */ /* 0x002fee00000010ff */
[----:B------:R-:W1:Y:S01]  /*19bb0*/  MUFU.EX2 R100, R100 ;  /* 0x0000006400647308 */ /* 0x000e620000000800 */
[C---:B------:R-:W-:Y:S01]  /*19bc0*/  FMUL.FTZ R6, R40.reuse, R162 ;  /* 0x000000a228067220 */ /* 0x040fe20000410000 */
[----:B------:R-:W-:Y:S01]  /*19bd0*/  FMUL.FTZ R11, R40, R159 ;  /* 0x0000009f280b7220 */ /* 0x000fe20000410000 */
[----:B------:R-:W2:Y:S01]  /*19be0*/  LDSM.16.MT88.4 R56, [R140] ;  /* 0x000000008c38783b */ /* 0x000ea20000004200 */
[----:B------:R-:W-:Y:S02]  /*19bf0*/  IMAD.IADD R222, R222, 0x1, R140 ;  /* 0x00000001dede7824 */ /* 0x000fe400078e028c */
[C---:B------:R-:W-:Y:S01]  /*19c00*/  FMUL.FTZ R14, R40.reuse, R154 ;  /* 0x0000009a280e7220 */ /* 0x040fe20000410000 */
[----:B---3--:R-:W-:Y:S01]  /*19c10*/  F2FP.BF16.F32.PACK_AB R45, R101, R103 ;  /* 0x00000067652d723e */ /* 0x008fe200000010ff */
        /* <DEDUP_REMOVED lines=8> */
[----:B------:R3:W5:Y:S01]  /*19ca0*/  LDL.LU R167, [R1+0x10] ;  /* 0x0000100001a77983 */ /* 0x0007620000300800 */
[----:B------:R-:W-:Y:S01]  /*19cb0*/  FFMA.FTZ R132, R65, R37, -R78 ;  /* 0x0000002541847223 */ /* 0x000fe2000001084e */
[----:B------:R-:W-:Y:S01]  /*19cc0*/  FADD.FTZ R120, R120, R66 ;  /* 0x0000004278787221 */ /* 0x000fe20000010000 */
[----:B------:R-:W-:Y:S01]  /*19cd0*/  MUFU.EX2 R151, R207 ;  /* 0x000000cf00977308 */ /* 0x000fe20000000800 */
[C---:B------:R-:W-:Y:S01]  /*19ce0*/  FMUL.FTZ R30, R40.reuse, R138 ;  /* 0x0000008a281e7220 */ /* 0x040fe20000410000 */
[C---:B------:R-:W-:Y:S01]  /*19cf0*/  FMUL.FTZ R31, R40.reuse, R139 ;  /* 0x0000008b281f7220 */ /* 0x040fe20000410000 */
[C---:B------:R-:W-:Y:S07]  /*19d00*/  HMMA.16816.F32.BF16 R4, R44.reuse, R48, R4 ;  /* 0x000000302c04723c */ /* 0x040fee0000041804 */
[----:B------:R-:W-:Y:S01]  /*19d10*/  MUFU.EX2 R144, R216 ;  /* 0x000000d800907308 */ /* 0x000fe20000000800 */
[----:B------:R-:W-:Y:S01]  /*19d20*/  MOV R232, 0x1f0 ;  /* 0x000001f000e87802 */ /* 0x000fe20000000f00 */
[----:B------:R-:W1:Y:S01]  /*19d30*/  S2R R237, SR_TID.X ;  /* 0x0000000000ed7919 */ /* 0x000e620000002100 */
[C---:B------:R-:W-:Y:S01]  /*19d40*/  FMUL.FTZ R34, R40.reuse, R134 ;  /* 0x0000008628227220 */ /* 0x040fe20000410000 */
[----:B------:R-:W-:Y:S01]  /*19d50*/  FMUL.FTZ R35, R40, R135 ;  /* 0x0000008728237220 */ /* 0x000fe20000410000 */
[-CC-:B------:R-:W-:Y:S01]  /*19d60*/  FFMA.FTZ R127, R125, R37.reuse, -R78.reuse ;  /* 0x000000257d7f7223 */ /* 0x180fe2000001084e */
[C---:B------:R-:W-:Y:S01]  /*19d70*/  HMMA.16816.F32.BF16 R8, R44.reuse, R50, R8 ;  /* 0x000000322c08723c */ /* 0x040fe20000041808 */
[----:B------:R-:W3:Y:S03]  /*19d80*/  LDSM.16.MT88.4 R48, [R222] ;  /* 0x00000000de30783b */ /* 0x000ee60000004200 */
[----:B------:R-:W-:Y:S01]  /*19d90*/  MUFU.EX2 R143, R215 ;  /* 0x000000d7008f7308 */ /* 0x000fe20000000800 */
[-CC-:B------:R-:W-:Y:S01]  /*19da0*/  FFMA.FTZ R149, R214, R37.reuse, -R78.reuse ;  /* 0x00000025d6957223 */ /* 0x180fe2000001084e */
[-CC-:B------:R-:W-:Y:S01]  /*19db0*/  FFMA.FTZ R142, R211, R37.reuse, -R78.reuse ;  /* 0x00000025d38e7223 */ /* 0x180fe2000001084e */
[-CC-:B------:R-:W-:Y:S07]  /*19dc0*/  FFMA.FTZ R158, R205, R37.reuse, -R78.reuse ;  /* 0x00000025cd9e7223 */ /* 0x180fee000001084e */
[----:B------:R-:W-:Y:S01]  /*19dd0*/  MUFU.EX2 R153, R209 ;  /* 0x000000d100997308 */ /* 0x000fe20000000800 */
[-CC-:B------:R-:W-:Y:S01]  /*19de0*/  FFMA.FTZ R163, R187, R37.reuse, -R78.reuse ;  /* 0x00000025bba37223 */ /* 0x180fe2000001084e */
[C---:B----4-:R-:W-:Y:S01]  /*19df0*/  HMMA.16816.F32.BF16 R12, R44.reuse, R52, R12 ;  /* 0x000000342c0c723c */ /* 0x050fe2000004180c */
[----:B------:R-:W4:Y:S07]  /*19e00*/  S2R R233, SR_CTAID.X ;  /* 0x0000000000e97919 */ /* 0x000f2e0000002500 */
        /* <DEDUP_REMOVED lines=17> */
[--C-:B------:R-:W-:Y:S01]  /*19f20*/  FFMA.FTZ R174, R174, R37, -R78.reuse ;  /* 0x00000025aeae7223 */ /* 0x100fe2000001084e */
[----:B------:R-:W-:Y:S07]  /*19f30*/  FFMA.FTZ R103, R40, R247, R103 ;  /* 0x000000f728677223 */ /* 0x000fee0000010067 */
[----:B------:R-:W-:Y:S01]  /*19f40*/  MUFU.EX2 R159, R159 ;  /* 0x0000009f009f7308 */ /* 0x000fe20000000800 */
[-CC-:B------:R-:W-:Y:S01]  /*19f50*/  FFMA.FTZ R139, R252, R37.reuse, -R78.reuse ;  /* 0x00000025fc8b7223 */ /* 0x180fe2000001084e */
        /* <DEDUP_REMOVED lines=9> */
[C---:B---3--:R-:W-:Y:S07]  /*19ff0*/  HMMA.16816.F32.BF16 R28, R44.reuse, R48, R28 ;  /* 0x000000302c1c723c */ /* 0x048fee000004181c */
[----:B------:R-:W-:Y:S01]  /*1a000*/  MUFU.EX2 R109, R109 ;  /* 0x0000006d006d7308 */ /* 0x000fe20000000800 */
[-CC-:B------:R-:W-:Y:S01]  /*1a010*/  FFMA.FTZ R124, R124, R37.reuse, -R78.reuse ;  /* 0x000000257c7c7223 */ /* 0x180fe2000001084e */
[-CC-:B------:R-:W-:Y:S08]  /*1a020*/  FFMA.FTZ R123, R123, R37.reuse, -R78.reuse ;  /* 0x000000257b7b7223 */ /* 0x180ff0000001084e */
[----:B------:R-:W3:Y:S01]  /*1a030*/  MUFU.EX2 R108, R108 ;  /* 0x0000006c006c7308 */ /* 0x000ee20000000800 */
[-CC-:B------:R-:W-:Y:S01]  /*1a040*/  FFMA.FTZ R71, R71, R37.reuse, -R78.reuse ;  /* 0x0000002547477223 */ /* 0x180fe2000001084e */
[----:B------:R-:W-:Y:S01]  /*1a050*/  FFMA.FTZ R39, R39, R37, -R78 ;  /* 0x0000002527277223 */ /* 0x000fe2000001084e */
[----:B------:R-:W-:Y:S07]  /*1a060*/  HMMA.16816.F32.BF16 R32, R44, R50, R32 ;  /* 0x000000322c20723c */ /* 0x000fee0000041820 */
[----:B------:R-:W1:Y:S01]  /*1a070*/  MUFU.EX2 R118, R118 ;  /* 0x0000007600767308 */ /* 0x000e620000000800 */
[----:B------:R-:W2:Y:S01]  /*1a080*/  LDSM.16.MT88.4 R48, [R222+0x800] ;  /* 0x00080000de30783b */ /* 0x000ea20000004200 */
[----:B----4-:R-:W-:Y:S01]  /*1a090*/  F2FP.BF16.F32.PACK_AB R44, R116, R110 ;  /* 0x0000006e742c723e */ /* 0x010fe200000010ff */
[----:B------:R-:W-:Y:S07]  /*1a0a0*/  FADD.FTZ R103, R101, R103 ;  /* 0x0000006765677221 */ /* 0x000fee0000010000 */
[----:B------:R-:W4:Y:S01]  /*1a0b0*/  MUFU.EX2 R119, R119 ;  /* 0x0000007700777308 */ /* 0x000f220000000800 */
[----:B------:R-:W-:Y:S01]  /*1a0c0*/  FADD.FTZ R120, R99, R120 ;  /* 0x0000007863787221 */ /* 0x000fe20000010000 */
[----:B------:R-:W-:Y:S02]  /*1a0d0*/  VIADD R246, R246, 0xffffffff ;  /* 0xfffffffff6f67836 */ /* 0x000fe40000000000 */
[----:B------:R-:W-:Y:S06]  /*1a0e0*/  FADD.FTZ R102, R102, R103 ;  /* 0x0000006766667221 */ /* 0x000fec0000010000 */
[----:B------:R-:W2:Y:S01]  /*1a0f0*/  MUFU.EX2 R111, R111 ;  /* 0x0000006f006f7308 */ /* 0x000ea20000000800 */
[----:B------:R-:W-:Y:S01]  /*1a100*/  FADD.FTZ R120, R110, R120 ;  /* 0x000000786e787221 */ /* 0x000fe20000010000 */
[----:B---3--:R-:W-:Y:S01]  /*1a110*/  F2FP.BF16.F32.PACK_AB R46, R108, R109 ;  /* 0x0000006d6c2e723e */ /* 0x008fe200000010ff */
[----:B------:R-:W-:Y:S07]  /*1a120*/  FADD.FTZ R102, R100, R102 ;  /* 0x0000006664667221 */ /* 0x000fee0000010000 */
[----:B------:R-:W3:Y:S01]  /*1a130*/  MUFU.EX2 R115, R115 ;  /* 0x0000007300737308 */ /* 0x000ee20000000800 */
[----:B------:R-:W-:Y:S01]  /*1a140*/  FADD.FTZ R116, R116, R120 ;  /* 0x0000007874747221 */ /* 0x000fe20000010000 */
[----:B-1----:R-:W-:Y:S08]  /*1a150*/  FADD.FTZ R102, R118, R102 ;  /* 0x0000006676667221 */ /* 0x002ff00000010000 */
[----:B------:R-:W-:Y:S01]  /*1a160*/  MUFU.EX2 R154, R154 ;  /* 0x0000009a009a7308 */ /* 0x000fe20000000800 */
[----:B------:R-:W-:Y:S01]  /*1a170*/  FADD.FTZ R116, R109, R116 ;  /* 0x000000746d747221 */ /* 0x000fe20000010000 */
[C---:B----4-:R-:W-:Y:S01]  /*1a180*/  F2FP.BF16.F32.PACK_AB R45, R119.reuse, R118 ;  /* 0x00000076772d723e */ /* 0x050fe200000010ff */
[----:B------:R-:W-:Y:S07]  /*1a190*/  FADD.FTZ R119, R119, R102 ;  /* 0x0000006677777221 */ /* 0x000fee0000010000 */
[----:B------:R-:W-:Y:S01]  /*1a1a0*/  MUFU.EX2 R162, R201 ;  /* 0x000000c900a27308 */ /* 0x000fe20000000800 */
[----:B------:R-:W-:Y:S01]  /*1a1b0*/  FADD.FTZ R108, R108, R116 ;  /* 0x000000746c6c7221 */ /* 0x000fe20000010000 */
[----:B--2---:R-:W-:Y:S08]  /*1a1c0*/  FADD.FTZ R119, R111, R119 ;  /* 0x000000776f777221 */ /* 0x004ff00000010000 */
[----:B------:R-:W-:Y:S01]  /*1a1d0*/  MUFU.EX2 R160, R199 ;  /* 0x000000c700a07308 */ /* 0x000fe20000000800 */
[C---:B---3--:R-:W-:Y:S01]  /*1a1e0*/  F2FP.BF16.F32.PACK_AB R47, R115.reuse, R111 ;  /* 0x0000006f732f723e */ /* 0x048fe200000010ff */
[----:B------:R-:W-:Y:S08]  /*1a1f0*/  FADD.FTZ R119, R115, R119 ;  /* 0x0000007773777221 */ /* 0x000ff00000010000 */
        /* <DEDUP_REMOVED lines=8> */
[----:B------:R-:W2:Y:S01]  /*1a280*/  MUFU.EX2 R129, R129 ;  /* 0x0000008100817308 */ /* 0x000ea20000000800 */
[C---:B------:R-:W-:Y:S09]  /*1a290*/  HMMA.16816.F32.BF16 R12, R44.reuse, R60, R12 ;  /* 0x0000003c2c0c723c */ /* 0x040ff2000004180c */
[----:B------:R-:W3:Y:S10]  /*1a2a0*/  MUFU.EX2 R128, R128 ;  /* 0x0000008000807308 */ /* 0x000ef40000000800 */
[----:B------:R-:W-:Y:S01]  /*1a2b0*/  MUFU.EX2 R122, R122 ;  /* 0x0000007a007a7308 */ /* 0x000fe20000000800 */
[C---:B------:R-:W-:Y:S01]  /*1a2c0*/  HMMA.16816.F32.BF16 R16, R44.reuse, R62, R16 ;  /* 0x0000003e2c10723c */ /* 0x040fe20000041810 */
[----:B------:R-:W4:Y:S08]  /*1a2d0*/  LDSM.16.MT88.4 R60, [R148+0xb000] ;  /* 0x00b00000943c783b */ /* 0x000f300000004200 */
[----:B------:R-:W1:Y:S01]  /*1a2e0*/  MUFU.EX2 R121, R121 ;  /* 0x0000007900797308 */ /* 0x000e620000000800 */
        /* <DEDUP_REMOVED lines=8> */
[----:B------:R-:W4:Y:S10]  /*1a370*/  MUFU.EX2 R126, R57 ;  /* 0x00000039007e7308 */ /* 0x000f340000000800 */
[----:B------:R-:W2:Y:S01]  /*1a380*/  MUFU.EX2 R125, R56 ;  /* 0x00000038007d7308 */ /* 0x000ea20000000800 */
[C---:B------:R-:W-:Y:S09]  /*1a390*/  HMMA.16816.F32.BF16 R28, R44.reuse, R48, R28 ;  /* 0x000000302c1c723c */ /* 0x040ff2000004181c */
[----:B------:R-:W2:Y:S10]  /*1a3a0*/  MUFU.EX2 R138, R152 ;  /* 0x00000098008a7308 */ /* 0x000eb40000000800 */
[----:B------:R-:W-:Y:S01]  /*1a3b0*/  MUFU.EX2 R152, R208 ;  /* 0x000000d000987308 */ /* 0x000fe20000000800 */
[----:B------:R-:W-:Y:S01]  /*1a3c0*/  HMMA.16816.F32.BF16 R32, R44, R50, R32 ;  /* 0x000000322c20723c */ /* 0x000fe20000041820 */
[----:B------:R-:W2:Y:S08]  /*1a3d0*/  LDSM.16.MT88.4 R48, [R222+0x1000] ;  /* 0x00100000de30783b */ /* 0x000eb00000004200 */
[----:B------:R2:W2:Y:S01]  /*1a3e0*/  MUFU.EX2 R137, R157 ;  /* 0x0000009d00897308 */ /* 0x0004a20000000800 */
[C---:B---3--:R-:W-:Y:S01]  /*1a3f0*/  F2FP.BF16.F32.PACK_AB R44, R128.reuse, R129 ;  /* 0x00000081802c723e */ /* 0x048fe200000010ff */
[----:B------:R-:W-:Y:S01]  /*1a400*/  FADD.FTZ R128, R128, R108 ;  /* 0x0000006c80807221 */ /* 0x000fe20000010000 */
[----:B-1----:R-:W-:Y:S07]  /*1a410*/  F2FP.BF16.F32.PACK_AB R46, R121, R122 ;  /* 0x0000007a792e723e */ /* 0x002fee00000010ff */
[----:B------:R-:W-:Y:S01]  /*1a420*/  MUFU.EX2 R134, R161 ;  /* 0x000000a100867308 */ /* 0x000fe20000000800 */
[----:B----4-:R-:W-:Y:S01]  /*1a430*/  F2FP.BF16.F32.PACK_AB R45, R126, R132 ;  /* 0x000000847e2d723e */ /* 0x010fe200000010ff */
[----:B------:R-:W-:Y:S01]  /*1a440*/  FADD.FTZ R132, R132, R119 ;  /* 0x0000007784847221 */ /* 0x000fe20000010000 */
[----:B--2---:R-:W-:Y:S01]  /*1a450*/  F2FP.BF16.F32.PACK_AB R47, R127, R125 ;  /* 0x0000007d7f2f723e */ /* 0x004fe200000010ff */
[----:B------:R-:W-:Y:S06]  /*1a460*/  LDSM.16.MT88.4 R56, [R148+0xb800] ;  /* 0x00b800009438783b */ /* 0x000fec0000004200 */
[----:B------:R1:W2:Y:S01]  /*1a470*/  MUFU.EX2 R133, R223 ;  /* 0x000000df00857308 */ /* 0x0002a20000000800 */
[----:B------:R-:W-:Y:S01]  /*1a480*/  FADD.FTZ R132, R126, R132 ;  /* 0x000000847e847221 */ /* 0x000fe20000010000 */
[----:B------:R-:W-:Y:S08]  /*1a490*/  FADD.FTZ R128, R122, R128 ;  /* 0x000000807a807221 */ /* 0x000ff00000010000 */
[----:B------:R-:W-:Y:S01]  /*1a4a0*/  MUFU.EX2 R141, R141 ;  /* 0x0000008d008d7308 */ /* 0x000fe20000000800 */
[C---:B------:R-:W-:Y:S09]  /*1a4b0*/  HMMA.16816.F32.BF16 R4, R44.reuse, R52, R4 ;  /* 0x000000342c04723c */ /* 0x040ff20000041804 */
[----:B------:R-:W3:Y:S01]  /*1a4c0*/  MUFU.EX2 R139, R139 ;  /* 0x0000008b008b7308 */ /* 0x000ee20000000800 */
[----:B------:R-:W-:Y:S01]  /*1a4d0*/  FFMA.FTZ R157, R204, R37, -R78 ;  /* 0x00000025cc9d7223 */ /* 0x000fe2000001084e */
[----:B------:R-:W-:Y:S01]  /*1a4e0*/  FADD.FTZ R125, R125, R132 ;  /* 0x000000847d7d7221 */ /* 0x000fe20000010000 */
[----:B------:R-:W-:Y:S07]  /*1a4f0*/  FADD.FTZ R121, R121, R128 ;  /* 0x0000008079797221 */ /* 0x000fee0000010000 */
[----:B------:R-:W-:Y:S01]  /*1a500*/  MUFU.EX2 R135, R135 ;  /* 0x0000008700877308 */ /* 0x000fe20000000800 */
[C---:B------:R-:W-:Y:S01]  /*1a510*/  HMMA.16816.F32.BF16 R8, R44.reuse, R54, R8 ;  /* 0x000000362c08723c */ /* 0x040fe20000041808 */
[----:B------:R-:W4:Y:S08]  /*1a520*/  LDSM.16.MT88.4 R52, [R156+0xb800] ;  /* 0x00b800009c34783b */ /* 0x000f300000004200 */
[----:B------:R-:W-:Y:S01]  /*1a530*/  MUFU.EX2 R157, R157 ;  /* 0x0000009d009d7308 */ /* 0x000fe20000000800 */
[----:B------:R-:W-:Y:S01]  /*1a540*/  FADD.FTZ R121, R138, R121 ;  /* 0x000000798a797221 */ /* 0x000fe20000010000 */
[----:B------:R-:W-:Y:S01]  /*1a550*/  FADD.FTZ R125, R127, R125 ;  /* 0x0000007d7f7d7221 */ /* 0x000fe20000010000 */
[----:B-1----:R-:W-:Y:S07]  /*1a560*/  IMAD.SHL.U32 R223, R166, 0x8, RZ ;  /* 0x00000008a6df7824 */ /* 0x002fee00078e00ff */
[----:B------:R-:W1:Y:S01]  /*1a570*/  MUFU.EX2 R136, R136 ;  /* 0x0000008800887308 */ /* 0x000e620000000800 */
[C---:B------:R-:W-:Y:S09]  /*1a580*/  HMMA.16816.F32.BF16 R12, R44.reuse, R60, R12 ;  /* 0x0000003c2c0c723c */ /* 0x040ff2000004180c */
[----:B------:R-:W-:Y:S10]  /*1a590*/  MUFU.EX2 R150, R218 ;  /* 0x000000da00967308 */ /* 0x000ff40000000800 */
[----:B------:R-:W4:Y:S01]  /*1a5a0*/  MUFU.EX2 R145, R217 ;  /* 0x000000d900917308 */ /* 0x000f220000000800 */
        /* <DEDUP_REMOVED lines=18> */
[----:B--2---:R-:W-:Y:S01]  /*1a6d0*/  F2FP.BF16.F32.PACK_AB R46, R133, R134 ;  /* 0x00000086852e723e */ /* 0x004fe200000010ff */
[----:B------:R-:W-:Y:S01]  /*1a6e0*/  FADD.FTZ R137, R137, R121 ;  /* 0x0000007989897221 */ /* 0x000fe20000010000 */
[----:B---3--:R-:W-:Y:S07]  /*1a6f0*/  F2FP.BF16.F32.PACK_AB R45, R139, R141 ;  /* 0x0000008d8b2d723e */ /* 0x008fee00000010ff */
        /* <DEDUP_REMOVED lines=132> */
[--C-:B------:R-:W-:Y:S02]  /*1af40*/  FFMA.FTZ R65, R192, R37, -R78.reuse ;  /* 0x00000025c0417223 */ /* 0x100fe4000001084e */
        /* <DEDUP_REMOVED lines=101> */
[----:B------:R-:W-:Y:S01]  /*1b5a0*/  FADD.FTZ R170, R165, R170 ;  /* 0x000000aaa5aa7221 */ /* 0x000fe20000010000 */
[----:B------:R-:W-:Y:S04]  /*1b5b0*/  IMAD.MOV.U32 R165, RZ, RZ, R36 ;  /* 0x000000ffffa57224 */ /* 0x000fe800078e0024 */
        /* <DEDUP_REMOVED lines=38> */
[C---:B------:R-:W-:Y:S01]  /*1b820*/  F2FP.BF16.F32.PACK_AB R42, R95.reuse, R96 ;  /* 0x000000605f2a723e */ /* 0x040fe200000010ff */
[-CC-:B------:R-:W-:Y:S01]  /*1b830*/  FFMA.FTZ R56, R94, R37.reuse, -R78.reuse ;  /* 0x000000255e387223 */ /* 0x180fe2000001084e */
[----:B------:R-:W-:Y:S02]  /*1b840*/  FADD.FTZ R95, R95, R97 ;  /* 0x000000615f5f7221 */ /* 0x000fe40000010000 */
[C---:B------:R-:W-:Y:S01]  /*1b850*/  HMMA.16816.F32.BF16 R16, R44.reuse, R58, R16 ;  /* 0x0000003a2c10723c */ /* 0x040fe20000041810 */
[----:B------:R-:W-:Y:S02]  /*1b860*/  MUFU.EX2 R57, R57 ;  /* 0x0000003900397308 */ /* 0x000fe40000000800 */
[-CC-:B------:R-:W-:Y:S01]  /*1b870*/  FFMA.FTZ R58, R43, R37.reuse, -R78.reuse ;  /* 0x000000252b3a7223 */ /* 0x180fe2000001084e */
[-CC-:B------:R-:W-:Y:S07]  /*1b880*/  FFMA.FTZ R59, R41, R37.reuse, -R78.reuse ;  /* 0x00000025293b7223 */ /* 0x180fee000001084e */
        /* <DEDUP_REMOVED lines=10> */
[--C-:B------:R-:W-:Y:S08]  /*1b930*/  FFMA.FTZ R63, R86, R37, -R78.reuse ;  /* 0x00000025563f7223 */ /* 0x100ff0000001084e */
        /* <DEDUP_REMOVED lines=8> */
[-CC-:B------:R-:W-:Y:S01]  /*1b9c0*/  FFMA.FTZ R65, R80, R37.reuse, -R78.reuse ;  /* 0x0000002550417223 */ /* 0x180fe2000001084e */
[----:B------:R-:W-:Y:S01]  /*1b9d0*/  FADD.FTZ R58, R58, R105 ;  /* 0x000000693a3a7221 */ /* 0x000fe20000010000 */
[----:B------:R-:W-:Y:S01]  /*1b9e0*/  HMMA.16816.F32.BF16 R32, R44, R66, R32 ;  /* 0x000000422c20723c */ /* 0x000fe20000041820 */
[----:B------:R-:W2:Y:S06]  /*1b9f0*/  LDSM.16.MT88.4 R44, [R140+0x6000] ;  /* 0x006000008c2c783b */ /* 0x000eac0000004200 */
[----:B------:R-:W3:Y:S01]  /*1ba00*/  MUFU.EX2 R64, R64 ;  /* 0x0000004000407308 */ /* 0x000ee20000000800 */
[-CC-:B------:R-:W-:Y:S01]  /*1ba10*/  FFMA.FTZ R66, R79, R37.reuse, -R78.reuse ;  /* 0x000000254f427223 */ /* 0x180fe2000001084e */
[----:B------:R-:W-:Y:S01]  /*1ba20*/  FFMA.FTZ R67, R77, R37, -R78 ;  /* 0x000000254d437223 */ /* 0x000fe2000001084e */
        /* <DEDUP_REMOVED lines=91> */
.L_x_7287:
        /* <DEDUP_REMOVED lines=13> */
.L_x_7302:
[----:B----4-:R-:W-:Y:S01]  /*1c0b0*/  FADD.FTZ R6, R247, R6 ;  /* 0x00000006f7067221 */ /* 0x010fe20000010000 */
[----:B------:R-:W2:Y:S01]  /*1c0c0*/  MUFU.RCP R11, R7 ;  /* 0x00000007000b7308 */ /* 0x000ea20000001000 */
[C---:B------:R-:W-:Y:S01]  /*1c0d0*/  SHF.L.U32 R8, R166.reuse, 0x4, RZ ;  /* 0x00000004a6087819 */ /* 0x040fe200000006ff */
[----:B------:R-:W-:Y:S01]  /*1c0e0*/  BAR.SYNC.DEFER_BLOCKING 0x0 ;  /* 0x0000000000007b1d */ /* 0x000fe20000010000 */
[----:B------:R-:W-:Y:S02]  /*1c0f0*/  FSETP.NE.FTZ.AND P1, PT, R7, RZ, PT ;  /* 0x000000ff0700720b */ /* 0x000fe40003f35000 */
[----:B------:R-:W-:Y:S02]  /*1c100*/  SHF.L.U32 R10, R166, 0x5, RZ ;  /* 0x00000005a60a7819 */ /* 0x000fe400000006ff */
[----:B------:R-:W-:Y:S01]  /*1c110*/  LOP3.LUT R9, R8, 0x1c0, RZ, 0xc0, !PT ;  /* 0x000001c008097812 */ /* 0x000fe200078ec0ff */
[----:B------:R-:W4:Y:S01]  /*1c120*/  MUFU.RCP R12, R6 ;  /* 0x00000006000c7308 */ /* 0x000f220000001000 */
[----:B------:R-:W-:-:S02]  /*1c130*/  FSETP.NE.FTZ.AND P0, PT, R6, RZ, PT ;  /* 0x000000ff0600720b */ /* 0x000fc40003f15000 */
[----:B------:R-:W-:Y:S02]  /*1c140*/  LOP3.LUT R10, R69, 0x7c00, R10, 0xf8, !PT ;  /* 0x00007c00450a7812 */ /* 0x000fe400078ef80a */
[----:B------:R-:W-:Y:S02]  /*1c150*/  LOP3.LUT R70, R9, 0x38, R70, 0xf8, !PT ;  /* 0x0000003809467812 */ /* 0x000fe400078ef846 */
[----:B------:R-:W-:Y:S02]  /*1c160*/  R2P PR, R166, 0x1c ;  /* 0x0000001ca6007804 */ /* 0x000fe40000000000 */
[----:B------:R-:W-:Y:S02]  /*1c170*/  LOP3.LUT R10, R10, R70, RZ, 0xfc, !PT ;  /* 0x000000460a0a7212 */ /* 0x000fe400078efcff */
[----:B--2---:R-:W-:Y:S02]  /*1c180*/  FSEL R11, R11, 1, P1 ;  /* 0x3f8000000b0b7808 */ /* 0x004fe40000800000 */
[----:B------:R-:W-:-:S02]  /*1c190*/  LEA R10, R10, R221, 0x2 ;  /* 0x000000dd0a0a7211 */ /* 0x000fc400078e10ff */
[----:B------:R-:W-:Y:S01]  /*1c1a0*/  SEL R5, R5, 0xffffffe0, !P2 ;  /* 0xffffffe005057807 */ /* 0x000fe20005000000 */
[C---:B------:R-:W-:Y:S01]  /*1c1b0*/  FMUL.FTZ R160, R11.reuse, R160 ;  /* 0x000000a00ba07220 */ /* 0x040fe20000410000 */
[C---:B------:R-:W-:Y:S01]  /*1c1c0*/  FMUL.FTZ R161, R11.reuse, R161 ;  /* 0x000000a10ba17220 */ /* 0x040fe20000410000 */
[----:B----4-:R-:W-:Y:S01]  /*1c1d0*/  FSEL R9, R12, 1, P0 ;  /* 0x3f8000000c097808 */ /* 0x010fe20000000000 */
[C---:B------:R-:W-:Y:S01]  /*1c1e0*/  FMUL.FTZ R156, R11.reuse, R156 ;  /* 0x0000009c0b9c7220 */ /* 0x040fe20000410000 */
[----:B------:R-:W-:Y:S01]  /*1c1f0*/  IADD3 R12, PT, PT, R10, 0x80, RZ ;  /* 0x000000800a0c7810 */ /* 0x000fe20007ffe0ff */
        /* <DEDUP_REMOVED lines=30> */
[----:B------:R-:W-:Y:S01]  /*1c3e0*/  @P4 VIADD R12, R10, 0xffffff80 ;  /* 0xffffff800a0c4836 */ /* 0x000fe20000000000 */
[----:B------:R-:W-:Y:S01]  /*1c3f0*/  IADD3 R11, PT, PT, R9, R10, RZ ;  /* 0x0000000a090b7210 */ /* 0x000fe20007ffe0ff */
[C---:B------:R-:W-:Y:S01]  /*1c400*/  IMAD.IADD R4, R5.reuse, 0x1, R10 ;  /* 0x0000000105047824 */ /* 0x040fe200078e020a */
[----:B------:R-:W-:Y:S02]  /*1c410*/  STS.64 [R10], R160 ;  /* 0x000000a00a007388 */ /* 0x000fe40000000a00 */
[----:B------:R-:W-:-:S02]  /*1c420*/  IADD3 R13, PT, PT, R5, R11, RZ ;  /* 0x0000000b050d7210 */ /* 0x000fc40007ffe0ff */
        /* <DEDUP_REMOVED lines=15> */
[----:B------:R2:W-:Y:S04]  /*1c520*/  STS.64 [R9+0x800], R138 ;  /* 0x0008008a09007388 */ /* 0x0005e80000000a00 */
[----:B------:R-:W-:Y:S04]  /*1c530*/  STS.64 [R5], R132 ;  /* 0x0000008405007388 */ /* 0x000fe80000000a00 */
[----:B------:R4:W-:Y:S04]  /*1c540*/  STS.64 [R5+0x800], R134 ;  /* 0x0008008605007388 */ /* 0x0009e80000000a00 */
[----:B------:R-:W3:Y:S04]  /*1c550*/  LD.E R32, desc[UR4][R2.64+0xcc] ;  /* 0x0000cc0402207980 */ /* 0x000ee8000c101900 */
[----:B------:R-:W3:Y:S01]  /*1c560*/  LD.E.64 R38, desc[UR4][R2.64+0x78] ;  /* 0x0000780402267980 */ /* 0x000ee2000c101b00 */
[----:B------:R-:W1:Y:S03]  /*1c570*/  @P1 MUFU.LG2 R33, R7 ;  /* 0x0000000700211308 */ /* 0x000e660000000c00 */
[----:B------:R-:W5:Y:S04]  /*1c580*/  LD.E.64 R40, desc[UR4][R2.64+0xa8] ;  /* 0x0000a80402287980 */ /* 0x000f68000c101b00 */
[----:B--2---:R-:W2:Y:S04]  /*1c590*/  LD.E R9, desc[UR4][R2.64+0x60] ;  /* 0x0000600402097980 */ /* 0x004ea8000c101900 */
[----:B----4-:R4:W3:Y:S01]  /*1c5a0*/  LD.E.64 R4, desc[UR4][R2.64+0xb0] ;  /* 0x0000b00402047980 */ /* 0x0108e2000c101b00 */
[----:B------:R-:W4:Y:S01]  /*1c5b0*/  @P0 MUFU.LG2 R35, R6 ;  /* 0x0000000600230308 */ /* 0x000f220000000c00 */
[----:B------:R-:W-:-:S02]  /*1c5c0*/  LOP3.LUT R11, R8, 0x10, RZ, 0xc0, !PT ;  /* 0x00000010080b7812 */ /* 0x000fc400078ec0ff */
[----:B------:R-:W-:Y:S01]  /*1c5d0*/  SHF.L.U32 R42, R233, 0x6, RZ ;  /* 0x00000006e92a7819 */ /* 0x000fe200000006ff */
[----:B-1----:R-:W-:Y:S01]  /*1c5e0*/  @P1 FMUL.FTZ R33, R33, 0.69314718246459960938 ;  /* 0x3f31721821211820 */ /* 0x002fe20000410000 */
[----:B----4-:R-:W-:-:S05]  /*1c5f0*/  IMAD.SHL.U32 R3, R166, 0x4, RZ ;  /* 0x00000004a6037824 */ /* 0x010fca00078e00ff */
[----:B------:R-:W-:-:S04]  /*1c600*/  LOP3.LUT R12, R3, 0x1f8, RZ, 0xc0, !PT ;  /* 0x000001f8030c7812 */ /* 0x000fc800078ec0ff */
[----:B------:R-:W-:Y:S02]  /*1c610*/  LOP3.LUT R12, R12, 0x38, R68, 0x78, !PT ;  /* 0x000000380c0c7812 */ /* 0x000fe400078e7844 */
[----:B------:R-:W-:-:S03]  /*1c620*/  SHF.R.U32.HI R2, RZ, 0x4, R166 ;  /* 0x00000004ff027819 */ /* 0x000fc600000116a6 */
[----:B------:R-:W-:Y:S01]  /*1c630*/  IMAD R11, R12, 0x4, R11 ;  /* 0x000000040c0b7824 */ /* 0x000fe200078e020b */
[C---:B------:R-:W-:Y:S02]  /*1c640*/  IADD3 R10, PT, PT, R2.reuse, 0x8, RZ ;  /* 0x00000008020a7810 */ /* 0x040fe40007ffe0ff */
[C---:B------:R-:W-:Y:S02]  /*1c650*/  IADD3 R8, PT, PT, R2.reuse, 0x10, RZ ;  /* 0x0000001002087810 */ /* 0x040fe40007ffe0ff */
[----:B------:R-:W-:Y:S02]  /*1c660*/  IADD3 R7, PT, PT, R2, 0x18, RZ ;  /* 0x0000001802077810 */ /* 0x000fe40007ffe0ff */
[----:B------:R-:W-:Y:S01]  /*1c670*/  IADD3 R34, PT, PT, R221, R11, RZ ;  /* 0x0000000bdd227210 */ /* 0x000fe20007ffe0ff */
[----:B------:R-:W-:Y:S01]  /*1c680*/  BAR.SYNC.DEFER_BLOCKING 0x0 ;  /* 0x0000000000007b1d */ /* 0x000fe20000010000 */
[-C--:B-----5:R-:W-:Y:S01]  /*1c690*/  ISETP.GE.AND P5, PT, R10, R226.reuse, PT ;  /* 0x000000e20a00720c */ /* 0x0a0fe20003fa6270 */
[----:B------:R-:W-:Y:S01]  /*1c6a0*/  IMAD.MOV.U32 R44, RZ, RZ, -0x800000 ;  /* 0xff800000ff2c7424 */ /* 0x000fe200078e00ff */
[-C--:B------:R-:W-:Y:S01]  /*1c6b0*/  ISETP.GE.AND P4, PT, R8, R226.reuse, PT ;  /* 0x000000e20800720c */ /* 0x080fe20003f86270 */
[----:B------:R-:W-:Y:S01]  /*1c6c0*/  @P0 FMUL.FTZ R46, R35, 0.69314718246459960938 ;  /* 0x3f317218232e0820 */ /* 0x000fe20000410000 */
[----:B------:R-:W-:Y:S01]  /*1c6d0*/  ISETP.GE.AND P3, PT, R7, R226, PT ;  /* 0x000000e20700720c */ /* 0x000fe20003f66270 */
[----:B------:R-:W-:Y:S01]  /*1c6e0*/  @P1 FFMA.FTZ R44, R37, R36, R33 ;  /* 0x00000024252c1223 */ /* 0x000fe20000010021 */
[----:B------:R1:W4:Y:S04]  /*1c6f0*/  LDS.128 R28, [R34] ;  /* 0x00000000221c7984 */ /* 0x0003280000000c00 */
[----:B------:R1:W1:Y:S04]  /*1c700*/  LDS.128 R24, [R34+0x800] ;  /* 0x0008000022187984 */ /* 0x0002680000000c00 */
[----:B------:R1:W1:Y:S04]  /*1c710*/  LDS.128 R20, [R34+0x1000] ;  /* 0x0010000022147984 */ /* 0x0002680000000c00 */
[----:B------:R1:W1:Y:S04]  /*1c720*/  LDS.128 R16, [R34+0x1800] ;  /* 0x0018000022107984 */ /* 0x0002680000000c00 */
[----:B------:R1:W1:Y:S01]  /*1c730*/  LDS.128 R12, [R34+0x2000] ;  /* 0x00200000220c7984 */ /* 0x0002620000000c00 */
[----:B------:R-:W-:-:S02]  /*1c740*/  LOP3.LUT P6, RZ, R166, 0x3, RZ, 0xc0, !PT ;  /* 0x00000003a6ff7812 */ /* 0x000fc400078cc0ff */
[----:B------:R-:W-:Y:S01]  /*1c750*/  LOP3.LUT R3, R3, 0xffc, RZ, 0xc0, !PT ;  /* 0x00000ffc03037812 */ /* 0x000fe200078ec0ff */
[----:B------:R-:W-:Y:S01]  /*1c760*/  BSSY.RECONVERGENT B0, `(.L_x_7296) ;  /* 0x0000020000007945 */ /* 0x000fe20003800200 */
[----:B------:R-:W-:Y:S02]  /*1c770*/  LOP3.LUT R68, R68, 0x30, RZ, 0xc0, !PT ;  /* 0x0000003044447812 */ /* 0x000fe400078ec0ff */
[----:B------:R-:W-:Y:S02]  /*1c780*/  SHF.R.U32.HI R166, RZ, 0x2, R166 ;  /* 0x00000002ffa67819 */ /* 0x000fe400000116a6 */
[----:B------:R-:W-:Y:S01]  /*1c790*/  MOV R43, 0xff800000 ;  /* 0xff800000002b7802 */ /* 0x000fe20000000f00 */
[----:B------:R-:W-:Y:S01]  /*1c7a0*/  @P0 FFMA.FTZ R43, R37, R0, R46 ;  /* 0x00000000252b0223 */ /* 0x000fe2000001002e */
[C---:B------:R-:W-:Y:S02]  /*1c7b0*/  ISETP.GE.AND P0, PT, R2.reuse, R226, PT ;  /* 0x000000e20200720c */ /* 0x040fe40003f06270 */
[----:B------:R-:W-:-:S02]  /*1c7c0*/  IADD3 R0, PT, PT, R2, 0x30, RZ ;  /* 0x0000003002007810 */ /* 0x000fc40007ffe0ff */
[----:B------:R-:W-:Y:S01]  /*1c7d0*/  LOP3.LUT R68, R68, 0x7, R166, 0xf8, !PT ;  /* 0x0000000744447812 */ /* 0x000fe200078ef8a6 */
[----:B---3--:R-:W-:Y:S01]  /*1c7e0*/  IMAD R236, R4, UR8, R236 ;  /* 0x0000000804ec7c24 */ /* 0x008fe2000f8e02ec */
[----:B------:R-:W-:-:S03]  /*1c7f0*/  IADD3 R4, PT, PT, R2, 0x20, RZ ;  /* 0x0000002002047810 */ /* 0x000fc60007ffe0ff */
[----:B--2---:R-:W-:Y:S01]  /*1c800*/  IMAD R9, R236, R9, R235 ;  /* 0x00000009ec097224 */ /* 0x004fe200078e02eb */
[----:B------:R-:W-:-:S03]  /*1c810*/  ISETP.GE.AND P2, PT, R4, R226, PT ;  /* 0x000000e20400720c */ /* 0x000fc60003f46270 */
[----:B------:R-:W-:Y:S02]  /*1c820*/  IMAD R42, R5, R9, R42 ;  /* 0x00000009052a7224 */ /* 0x000fe400078e022a */
[----:B------:R2:W3:Y:S02]  /*1c830*/  LDS.128 R8, [R34+0x2800] ;  /* 0x0028000022087984 */ /* 0x0004e40000000c00 */
[----:B------:R-:W-:Y:S02]  /*1c840*/  IMAD R45, R42, R32, RZ ;  /* 0x000000202a2d7224 */ /* 0x000fe400078e02ff */
[----:B------:R2:W1:Y:S04]  /*1c850*/  LDS.128 R4, [R34+0x3000] ;  /* 0x0030000022047984 */ /* 0x0004680000000c00 */
[----:B------:R-:W1:Y:S01]  /*1c860*/  LDS.128 R32, [R34+0x3800] ;  /* 0x0038000022207984 */ /* 0x000e620000000c00 */
[----:B------:R-:W-:-:S04]  /*1c870*/  IADD3 R3, P1, PT, R45, R3, RZ ;  /* 0x000000032d037210 */ /* 0x000fc80007f3e0ff */
[----:B------:R-:W-:Y:S02]  /*1c880*/  LEA.HI.X.SX32 R45, R45, RZ, 0x1, P1 ;  /* 0x000000ff2d2d7211 */ /* 0x000fe400008f0eff */
[----:B------:R-:W-:-:S04]  /*1c890*/  LEA R36, P1, R3, R38, 0x2 ;  /* 0x0000002603247211 */ /* 0x000fc800078210ff */
[----:B------:R-:W-:Y:S02]  /*1c8a0*/  LEA.HI.X R37, R3, R39, R45, 0x2, P1 ;  /* 0x0000002703257211 */ /* 0x000fe400008f142d */
[----:B------:R-:W-:Y:S01]  /*1c8b0*/  IADD3 R3, PT, PT, R2, 0x28, RZ ;  /* 0x0000002802037810 */ /* 0x000fe20007ffe0ff */
[----:B----4-:R-:W-:Y:S06]  /*1c8c0*/  @P6 BRA `(.L_x_7297) ;  /* 0x0000000000246947 */ /* 0x010fec0003800000 */
[----:B------:R-:W-:Y:S01]  /*1c8d0*/  IADD3 R38, P1, PT, R42, R68, RZ ;  /* 0x000000442a267210 */ /* 0x000fe20007f3e0ff */
[C---:B------:R-:W-:Y:S01]  /*1c8e0*/  VIADD R39, R68.reuse, 0x8 ;  /* 0x0000000844277836 */ /* 0x040fe20000000000 */
[----:B------:R-:W-:Y:S02]  /*1c8f0*/  ISETP.GE.AND P6, PT, R68, R226, PT ;  /* 0x000000e24400720c */ /* 0x000fe40003fc6270 */
[----:B------:R-:W-:Y:S02]  /*1c900*/  LEA.HI.X.SX32 R42, R42, RZ, 0x1, P1 ;  /* 0x000000ff2a2a7211 */ /* 0x000fe400008f0eff */
[----:B------:R-:W-:-:S04]  /*1c910*/  LEA R40, P1, R38, R40, 0x2 ;  /* 0x0000002826287211 */ /* 0x000fc800078210ff */
[----:B------:R-:W-:Y:S02]  /*1c920*/  LEA.HI.X R41, R38, R41, R42, 0x2, P1 ;  /* 0x0000002926297211 */ /* 0x000fe400008f142a */
[----:B------:R-:W-:-:S03]  /*1c930*/  ISETP.GE.AND P1, PT, R39, R226, PT ;  /* 0x000000e22700720c */ /* 0x000fc60003f26270 */
[----:B------:R4:W-:Y:S10]  /*1c940*/  @!P6 ST.E desc[UR4][R40.64], R44 ;  /* 0x0000002c2800e985 */ /* 0x0009f4000c101904 */
[----:B------:R4:W-:Y:S02]  /*1c950*/  @!P1 ST.E desc[UR4][R40.64+0x20], R43 ;  /* 0x0000202b28009985 */ /* 0x0009e4000c101904 */
.L_x_7297:
[----:B------:R-:W-:Y:S05]  /*1c960*/  BSYNC.RECONVERGENT B0 ;  /* 0x0000000000007941 */ /* 0x000fea0003800200 */
.L_x_7296:
[----:B------:R-:W-:Y:S01]  /*1c970*/  VIADD R2, R2, 0x38 ;  /* 0x0000003802027836 */ /* 0x000fe20000000000 */
[-C--:B------:R-:W-:Y:S01]  /*1c980*/  ISETP.GE.AND P6, PT, R3, R226.reuse, PT ;  /* 0x000000e20300720c */ /* 0x080fe20003fc6270 */
[----:B------:R-:W-:Y:S01]  /*1c990*/  @!P0 ST.E.128 desc[UR4][R36.64], R28 ;  /* 0x0000001c24008985 */ /* 0x000fe2000c101d04 */
[-C--:B------:R-:W-:Y:S01]  /*1c9a0*/  ISETP.GE.AND P1, PT, R0, R226.reuse, PT ;  /* 0x000000e20000720c */ /* 0x080fe20003f26270 */
[----:B------:R-:W-:Y:S01]  /*1c9b0*/  IMAD.MOV.U32 R3, RZ, RZ, 0x0 ;  /* 0x00000000ff037424 */ /* 0x000fe200078e00ff */
[----:B------:R-:W-:Y:S01]  /*1c9c0*/  ISETP.GE.AND P0, PT, R2, R226, PT ;  /* 0x000000e20200720c */ /* 0x000fe20003f06270 */
[----:B------:R-:W-:Y:S01]  /*1c9d0*/  IMAD.MOV.U32 R2, RZ, RZ, R232 ;  /* 0x000000ffff027224 */ /* 0x000fe200078e00e8 */
[----:B-1----:R-:W-:Y:S04]  /*1c9e0*/  @!P5 ST.E.128 desc[UR4][R36.64+0x800], R24 ;  /* 0x000800182400d985 */ /* 0x002fe8000c101d04 */
[----:B------:R-:W-:Y:S04]  /*1c9f0*/  @!P4 ST.E.128 desc[UR4][R36.64+0x1000], R20 ;  /* 0x001000142400c985 */ /* 0x000fe8000c101d04 */
[----:B------:R-:W-:Y:S04]  /*1ca00*/  @!P3 ST.E.128 desc[UR4][R36.64+0x1800], R16 ;  /* 0x001800102400b985 */ /* 0x000fe8000c101d04 */
[----:B------:R-:W-:Y:S04]  /*1ca10*/  @!P2 ST.E.128 desc[UR4][R36.64+0x2000], R12 ;  /* 0x0020000c2400a985 */ /* 0x000fe8000c101d04 */
[----:B---3--:R-:W-:Y:S04]  /*1ca20*/  @!P6 ST.E.128 desc[UR4][R36.64+0x2800], R8 ;  /* 0x002800082400e985 */ /* 0x008fe8000c101d04 */
[----:B------:R2:W-:Y:S02]  /*1ca30*/  @!P1 ST.E.128 desc[UR4][R36.64+0x3000], R4 ;  /* 0x0030000424009985 */ /* 0x0005e4000c101d04 */
[----:B--2-4-:R-:W-:Y:S05]  /*1ca40*/  @P0 RET.REL.NODEC R2 `(_ZN5flash24flash_fwd_splitkv_kernelI23Flash_fwd_kernel_traitsILi64ELi64ELi256ELi4ELb0ELb0EN7cutlass10bfloat16_tE19Flash_kernel_traitsILi64ELi64ELi256ELi4ES3_EELb0ELb1ELb0ELb0ELb1ELb1ELb1ELb0EEEvNS_16Flash_fwd_paramsE) ;  /* 0xfffffe34026c0950 */ /* 0x014fea0003c3ffff */
[----:B------:R-:W-:Y:S01]  /*1ca50*/  MOV R233, 0x0 ;  /* 0x0000000000e97802 */ /* 0x000fe20000000f00 */
[----:B------:R1:W-:Y:S03]  /*1ca60*/  ST.E.128 desc[UR4][R36.64+0x3800], R32 ;  /* 0x0038002024007985 */ /* 0x0003e6000c101d04 */
[----:B-1----:R-:W-:Y:S05]  /*1ca70*/  RET.REL.NODEC R232 `(_ZN5flash24flash_fwd_splitkv_kernelI23Flash_fwd_kernel_traitsILi64ELi64ELi256ELi4ELb0ELb0EN7cutlass10bfloat16_tE19Flash_kernel_traitsILi64ELi64ELi256ELi4ES3_EELb0ELb1ELb0ELb0ELb1ELb1ELb1ELb0EEEvNS_16Flash_fwd_paramsE) ;  /* 0xfffffe34e8607950 */ /* 0x002fea0003c3ffff */
.L_x_7295:
[----:B------:R-:W-:Y:S01]  /*1ca80*/  MOV R6, 0x1f ;  /* 0x0000001f00067802 */ /* 0x000fe20000000f00 */
[----:B------:R-:W-:Y:S01]  /*1ca90*/  IMAD.MOV.U32 R7, RZ, RZ, 0x2 ;  /* 0x00000002ff077424 */ /* 0x000fe200078e00ff */
[----:B------:R-:W-:Y:S01]  /*1caa0*/  MOV R10, R250 ;  /* 0x000000fa000a7202 */ /* 0x000fe20000000f00 */
[----:B------:R-:W-:-:S07]  /*1cab0*/  IMAD.MOV.U32 R8, RZ, RZ, -0x1 ;  /* 0xffffffffff087424 */ /* 0x000fce00078e00ff */
[----:B-1---5:R-:W-:Y:S05]  /*1cac0*/  WARPSYNC.COLLECTIVE R8, `(.L_x_7298) ;  /* 0x0000000008087348 */ /* 0x022fea0003c00000 */
[----:B------:R2:W3:Y:S02]  /*1cad0*/  SHFL.BFLY P0, R6, R10, R7, R6 ;  /* 0x0c0000070a067389 */ /* 0x0004e40000000006 */
[----:B-123-5:R-:W-:Y:S05]  /*1cae0*/  ENDCOLLECTIVE ;  /* 0x000000000000791b */ /* 0x02efea0003800000 */
.L_x_7298:
        /* <DEDUP_REMOVED lines=8> */
.L_x_7299:
[----:B------:R-:W-:Y:S01]  /*1cb70*/  MOV R9, R6 ;  /* 0x0000000600097202 */ /* 0x000fe20000000f00 */
[----:B------:R-:W-:Y:S01]  /*1cb80*/  IMAD.MOV.U32 R10, RZ, RZ, R247 ;  /* 0x000000ffff0a7224 */ /* 0x000fe200078e00f7 */
[----:B------:R-:W-:Y:S02]  /*1cb90*/  MOV R6, 0x1f ;  /* 0x0000001f00067802 */ /* 0x000fe40000000f00 */
[----:B------:R-:W-:-:S07]  /*1cba0*/  MOV R7, 0x2 ;  /* 0x0000000200077802 */ /* 0x000fce0000000f00 */
[----:B------:R-:W-:Y:S05]  /*1cbb0*/  WARPSYNC.COLLECTIVE R8, `(.L_x_7300) ;  /* 0x0000000008087348 */ /* 0x000fea0003c00000 */
[----:B------:R1:W2:Y:S02]  /*1cbc0*/  SHFL.BFLY P0, R6, R10, R7, R6 ;  /* 0x0c0000070a067389 */ /* 0x0002a40000000006 */
[----:B-12---:R-:W-:Y:S05]  /*1cbd0*/  ENDCOLLECTIVE ;  /* 0x000000000000791b */ /* 0x006fea0003800000 */
.L_x_7300:
[----:B------:R-:W-:Y:S01]  /*1cbe0*/  FADD.FTZ R247, R6, R247 ;  /* 0x000000f706f77221 */ /* 0x000fe20000010000 */
[----:B------:R-:W-:Y:S02]  /*1cbf0*/  MOV R6, 0x1f ;  /* 0x0000001f00067802 */ /* 0x000fe40000000f00 */
[----:B------:R-:W-:Y:S01]  /*1cc00*/  MOV R7, 0x1 ;  /* 0x0000000100077802 */ /* 0x000fe20000000f00 */
[----:B------:R-:W-:-:S07]  /*1cc10*/  IMAD.MOV.U32 R10, RZ, RZ, R247 ;  /* 0x000000ffff0a7224 */ /* 0x000fce00078e00f7 */
[----:B------:R-:W-:Y:S05]  /*1cc20*/  WARPSYNC.COLLECTIVE R8, `(.L_x_7301) ;  /* 0x0000000008087348 */ /* 0x000fea0003c00000 */
[----:B------:R1:W2:Y:S02]  /*1cc30*/  SHFL.BFLY P0, R6, R10, R7, R6 ;  /* 0x0c0000070a067389 */ /* 0x0002a40000000006 */
[----:B-12---:R-:W-:Y:S05]  /*1cc40*/  ENDCOLLECTIVE ;  /* 0x000000000000791b */ /* 0x006fea0003800000 */
.L_x_7301:
[----:B------:R-:W-:Y:S01]  /*1cc50*/  FADD.FTZ R7, R250, R9 ;  /* 0x00000009fa077221 */ /* 0x000fe20000010000 */
[----:B------:R-:W-:Y:S06]  /*1cc60*/  BRA `(.L_x_7302) ;  /* 0xfffffff400107947 */ /* 0x000fec000383ffff */
.L_x_7303:
        /* <DEDUP_REMOVED lines=9> */
.L_x_14765:


//--------------------- .text._ZN5flash24flash_fwd_splitkv_kernelI23Flash_fwd_kernel_traitsILi64ELi64ELi256ELi4ELb0ELb0EN7cutlass10bfloat16_tE19Flash_kernel_traitsILi64ELi64ELi256ELi4ES3_EELb0ELb1ELb1ELb0ELb0ELb0ELb1ELb0EEEvNS_16Flash_fwd_paramsE --------------------------
	.section	.text._ZN5flash24flash_fwd_splitkv_kernelI23Flash_fwd_kernel_traitsILi64ELi64ELi256ELi4ELb0ELb0EN7cutlass10bfloat16_tE19Flash_kernel_traitsILi64ELi64ELi256ELi4ES3_EELb0ELb1ELb1ELb0ELb0ELb0ELb1ELb0EEEvNS_16Flash_fwd_paramsE,"ax",@progbits
	.align	128
        .global         _ZN5flash24flash_fwd_splitkv_kernelI23Flash_fwd_kernel_traitsILi64ELi64ELi256ELi4ELb0ELb0EN7cutlass10bfloat16_tE19Flash_kernel_traitsILi64ELi64ELi256ELi4ES3_EELb0ELb1ELb1ELb0ELb0ELb0ELb1ELb0EEEvNS_16Flash_fwd_paramsE
        .type           _ZN5flash24flash_fwd_splitkv_kernelI23Flash_fwd_kernel_traitsILi64ELi64ELi256ELi4ELb0ELb0EN7cutlass10bfloat16_tE19Flash_kernel_traitsILi64ELi64ELi256ELi4ES3_EELb0ELb1ELb1ELb0ELb0ELb0ELb1ELb0EEEvNS_16Flash_fwd_paramsE,@function
        .size           _ZN5flash24flash_fwd_splitkv_kernelI23Flash_fwd_kernel_traitsILi64ELi64ELi256ELi4ELb0ELb0EN7cutlass10bfloat16_tE19Flash_kernel_traitsILi64ELi64ELi256ELi4ES3_EELb0ELb1ELb1ELb0ELb0ELb0ELb1ELb0EEEvNS_16Flash_fwd_paramsE,(.L_x_14766 - _ZN5flash24flash_fwd_splitkv_kernelI23Flash_fwd_kernel_traitsILi64ELi64ELi256ELi4ELb0ELb0EN7cutlass10bfloat16_tE19Flash_kernel_traitsILi64ELi64ELi256ELi4ES3_EELb0ELb1ELb1ELb0ELb0ELb0ELb1ELb0EEEvNS_16Flash_fwd_paramsE)
        .other          _ZN5flash24flash_fwd_splitkv_kernelI23Flash_fwd_kernel_traitsILi64ELi64ELi256ELi4ELb0ELb0EN7cutlass10bfloat16_tE19Flash_kernel_traitsILi64ELi64ELi256ELi4ES3_EELb0ELb1ELb1ELb0ELb0ELb0ELb1ELb0EEEvNS_16Flash_fwd_paramsE,@"STO_CUDA_ENTRY STV_DEFAULT"
_ZN5flash24flash_fwd_splitkv_kernelI23Flash_fwd_kernel_traitsILi64ELi64ELi256ELi4ELb0ELb0EN7cutlass10bfloat16_tE19Flash_kernel_traitsILi64ELi64ELi256ELi4ES3_EELb0ELb1ELb1ELb0ELb0ELb0ELb1ELb0EEEvNS_16Flash_fwd_paramsE:
.text._ZN5flash24flash_fwd_splitkv_kernelI23Flash_fwd_kernel_traitsILi64ELi64ELi256ELi4ELb0ELb0EN7cutlass10bfloat16_tE19Flash_kernel_traitsILi64ELi64ELi256ELi4ES3_EELb0ELb1ELb1ELb0ELb0ELb0ELb1ELb0EEEvNS_16Flash_fwd_paramsE:
        /* <DEDUP_REMOVED lines=30> */
[----:B------:R-:W-:Y:S05]  /*01e0*/  CALL.REL.NOINC `($_ZN5flash24flash_fwd_splitkv_kernelI23Flash_fwd_kernel_traitsILi64ELi64ELi256ELi4ELb0ELb0EN7cutlass10bfloat16_tE19Flash_kernel_traitsILi64ELi64ELi256ELi4ES3_EELb0ELb1ELb1ELb0ELb0ELb0ELb1ELb0EEEvNS_16Flash_fwd_paramsE$_ZN5flash30compute_attn_1rowblock_splitkvI23Flash_fwd_kernel_traitsILi64ELi64ELi256ELi4ELb0ELb0EN7cutlass10bfloat16_tE19Flash_kernel_traitsILi64ELi64ELi256ELi4ES3_EELb0ELb1ELb1ELb0ELb0ELb0ELb1ELb0ENS_16Flash_fwd_paramsEEEvRKT8_iiiii) ;  /* 0x0000000000087944 */ /* 0x000fea0003c00000 */
[----:B------:R-:W-:Y:S05]  /*01f0*/  BSYNC.RECONVERGENT B3 ;  /* 0x0000000000037941 */ /* 0x000fea0003800200 */
.L_x_7304:
[----:B------:R-:W-:Y:S05]  /*0200*/  EXIT ;  /* 0x000000000000794d */ /* 0x000fea0003800000 */
        .type           $_ZN5flash24flash_fwd_splitkv_kernelI23Flash_fwd_kernel_traitsILi64ELi64ELi256ELi4ELb0ELb0EN7cutlass10bfloat16_tE19Flash_kernel_traitsILi64ELi64ELi256ELi4ES3_EELb0ELb1ELb1ELb0ELb0ELb0ELb1ELb0EEEvNS_16Flash_fwd_paramsE$_ZN5flash30compute_attn_1rowblock_splitkvI23Flash_fwd_kernel_traitsILi64ELi64ELi256ELi4ELb0ELb0EN7cutlass10bfloat16_tE19Flash_kernel_traitsILi64ELi64ELi256ELi4ES3_EELb0ELb1ELb1ELb0ELb0ELb0ELb1ELb0ENS_16Flash_fwd_paramsEEEvRKT8_iiiii,@function
        .size           $_ZN5flash24flash_fwd_splitkv_kernelI23Flash_fwd_kernel_traitsILi64ELi64ELi256ELi4ELb0ELb0EN7cutlass10bfloat16_tE19Flash_kernel_traitsILi64ELi64ELi256ELi4ES3_EELb0ELb1ELb1ELb0ELb0ELb0ELb1ELb0EEEvNS_16Flash_fwd_paramsE$_ZN5flash30compute_attn_1rowblock_splitkvI23Flash_fwd_kernel_traitsILi64ELi64ELi256ELi4ELb0ELb0EN7cutlass10bfloat16_tE19Flash_kernel_traitsILi64ELi64ELi256ELi4ES3_EELb0ELb1ELb1ELb0ELb0ELb0ELb1ELb0ENS_16Flash_fwd_paramsEEEvRKT8_iiiii,(.L_x_14766 - $_ZN5flash24flash_fwd_splitkv_kernelI23Flash_fwd_kernel_traitsILi64ELi64ELi256ELi4ELb0ELb0EN7cutlass10bfloat16_tE19Flash_kernel_traitsILi64ELi64ELi256ELi4ES3_EELb0ELb1ELb1ELb0ELb0ELb0ELb1ELb0EEEvNS_16Flash_fwd_paramsE$_ZN5flash30compute_attn_1rowblock_splitkvI23Flash_fwd_kernel_traitsILi64ELi64ELi256ELi4ELb0ELb0EN7cutlass10bfloat16_tE19Flash_kernel_traitsILi64ELi64ELi256ELi4ES3_EELb0ELb1ELb1ELb0ELb0ELb0ELb1ELb0ENS_16Flash_fwd_paramsEEEvRKT8_iiiii)
$_ZN5flash24flash_fwd_splitkv_kernelI23Flash_fwd_kernel_traitsILi64ELi64ELi256ELi4ELb0ELb0EN7cutlass10bfloat16_tE19Flash_kernel_traitsILi64ELi64ELi256ELi4ES3_EELb0ELb1ELb1ELb0ELb0ELb0ELb1ELb0EEEvNS_16Flash_fwd_paramsE$_ZN5flash30compute_attn_1rowblock_splitkvI23Flash_fwd_kernel_traitsILi64ELi64ELi256ELi4ELb0ELb0EN7cutlass10bfloat16_tE19Flash_kernel_traitsILi64ELi64ELi256ELi4ES3_EELb0ELb1ELb1ELb0ELb0ELb0ELb1ELb0ENS_16Flash_fwd_paramsEEEvRKT8_iiiii:
        /* <DEDUP_REMOVED lines=38> */
.L_x_7306:
[----:B------:R-:W-:Y:S05]  /*0470*/  BSYNC.RECONVERGENT B0 ;  /* 0x0000000000007941 */ /* 0x000fea0003800200 */
.L_x_7305:
[----:B------:R-:W-:Y:S04]  /*0480*/  BSSY.RECONVERGENT B0, `(.L_x_7307) ;  /* 0x0000007000007945 */ /* 0x000fe80003800200 */
[----:B------:R-:W-:Y:S05]  /*0490*/  @!P3 BRA `(.L_x_7308) ;  /* 0x000000000014b947 */ /* 0x000fea0003800000 */
[----:B-----5:R-:W3:Y:S02]  /*04a0*/  LD.E.U8 R0, desc[UR4][R2.64+0x1b2] ;  /* 0x0001b20402007980 */ /* 0x020ee4000c101100 */
[----:B---3--:R-:W-:-:S13]  /*04b0*/  ISETP.NE.AND P1, PT, R0, RZ, PT ;  /* 0x000000ff0000720c */ /* 0x008fda0003f25270 */
[----:B------:R-:W3:Y:S02]  /*04c0*/  @P1 LD.E R5, desc[UR4][R18.64+0x4] ;  /* 0x0000040412051980 */ /* 0x000ee4000c101900 */
[----:B---3--:R-:W-:-:S06]  /*04d0*/  @P1 IADD3 R0, PT, PT, R5, -R14, RZ ;  /* 0x8000000e05001210 */ /* 0x008fcc0007ffe0ff */
[----:B------:R3:W5:Y:S02]  /*04e0*/  @!P1 LD.E R0, desc[UR4][R18.64] ;  /* 0x0000000412009980 */ /* 0x000764000c101900 */
.L_x_7308:
[----:B------:R-:W-:Y:S05]  /*04f0*/  BSYNC.RECONVERGENT B0 ;  /* 0x0000000000007941 */ /* 0x000fea0003800200 */
.L_x_7307:
        /* <DEDUP_REMOVED lines=8> */
.L_x_7310:
[----:B------:R-:W4:Y:S01]  /*0580*/  LD.E.64 R8, desc[UR4][R2.64+0x108] ;  /* 0x0001080402087980 */ /* 0x000f22000c101b00 */
[----:B------:R-:W-:Y:S01]  /*0590*/  BSSY.RECONVERGENT B0, `(.L_x_7312) ;  /* 0x0000006000007945 */ /* 0x000fe20003800200 */
[----:B------:R-:W-:Y:S01]  /*05a0*/  IMAD.MOV.U32 R5, RZ, RZ, RZ ;  /* 0x000000ffff057224 */ /* 0x000fe200078e00ff */
[----:B----4-:R-:W-:-:S04]  /*05b0*/  ISETP.NE.U32.AND P0, PT, R8, RZ, PT ;  /* 0x000000ff0800720c */ /* 0x010fc80003f05070 */
[----:B------:R-:W-:-:S13]  /*05c0*/  ISETP.NE.AND.EX P0, PT, R9, RZ, PT, P0 ;  /* 0x000000ff0900720c */ /* 0x000fda0003f05300 */
[----:B------:R-:W-:Y:S05]  /*05d0*/  @!P0 BRA `(.L_x_7313) ;  /* 0x0000000000048947 */ /* 0x000fea0003800000 */
[----:B------:R4:W5:Y:S02]  /*05e0*/  LD.E R5, desc[UR4][R2.64+0xbc] ;  /* 0x0000bc0402057980 */ /* 0x000964000c101900 */
.L_x_7313:
[----:B------:R-:W-:Y:S05]  /*05f0*/  BSYNC.RECONVERGENT B0 ;  /* 0x0000000000007941 */ /* 0x000fea0003800200 */
.L_x_7312:
[----:B-----5:R-:W-:Y:S02]  /*0600*/  IADD3 R0, PT, PT, R5, R0, -R13 ;  /* 0x0000000005007210 */ /* 0x020fe40007ffe80d */
.L_x_7311:
[----:B------:R-:W-:Y:S05]  /*0610*/  BSYNC.RECONVERGENT B1 ;  /* 0x0000000000017941 */ /* 0x000fea0003800200 */
.L_x_7309:
[----:B------:R-:W-:Y:S01]  /*0620*/  IMAD.SHL.U32 R5, R239, 0x40, RZ ;  /* 0x00000040ef057824 */ /* 0x000fe200078e00ff */
[----:B------:R-:W-:Y:S01]  /*0630*/  MOV R8, R238 ;  /* 0x000000ee00087202 */ /* 0x000fe20000000f00 */
[----:B------:R-:W-:-:S03]  /*0640*/  IMAD.MOV.U32 R9, RZ, RZ, 0x0 ;  /* 0x00000000ff097424 */ /* 0x000fc600078e00ff */
[----:B------:R-:W-:-:S13]  /*0650*/  ISETP.GT.AND P0, PT, R244, R5, PT ;  /* 0x00000005f400720c */ /* 0x000fda0003f04270 */
[----:B-1234-:R-:W-:Y:S05]  /*0660*/  @!P0 RET.REL.NODEC R8 `(_ZN5flash24flash_fwd_splitkv_kernelI23Flash_fwd_kernel_traitsILi64ELi64ELi256ELi4ELb0ELb0EN7cutlass10bfloat16_tE19Flash_kernel_traitsILi64ELi64ELi256ELi4ES3_EELb0ELb1ELb1ELb0ELb0ELb0ELb1ELb0EEEvNS_16Flash_fwd_paramsE) ;  /* 0xfffffff808648950 */ /* 0x01efea0003c3ffff */
        /* <DEDUP_REMOVED lines=34> */
[----:B------:R-:W-:Y:S02]  /*0890*/  @P2 VIADD R16, R16, 0x1 ;  /* 0x0000000110102836 */ /* 0x000fe40000000000 */
[----:B------:R-:W-:Y:S02]  /*08a0*/  VIADD R9, R9, 0x40 ;  /* 0x0000004009097836 */ /* 0x000fe40000000000 */
[----:B------:R-:W-:Y:S01]  /*08b0*/  @!P0 IMAD.MOV R16, RZ, RZ, -R16 ;  /* 0x000000ffff108224 */ /* 0x000fe200078e0a10 */
[----:B------:R-:W-:Y:S02]  /*08c0*/  @!P1 LOP3.LUT R16, RZ, R11, RZ, 0x33, !PT ;  /* 0x0000000bff109212 */ /* 0x000fe400078e33ff */
[----:B------:R-:W-:Y:S02]  /*08d0*/  IADD3 R10, PT, PT, -R10, R5, R0 ;  /* 0x000000050a0a7210 */ /* 0x000fe40007ffe100 */
[----:B------:R-:W-:Y:S02]  /*08e0*/  SHF.R.S32.HI R11, RZ, 0x1f, R8 ;  /* 0x0000001fff0b7819 */ /* 0x000fe40000011408 */
[----:B------:R-:W-:-:S02]  /*08f0*/  SHF.R.S32.HI R12, RZ, 0x1f, R9 ;  /* 0x0000001fff0c7819 */ /* 0x000fc40000011409 */
[----:B------:R-:W-:Y:S02]  /*0900*/  SHF.R.S32.HI R15, RZ, 0x1f, R10 ;  /* 0x0000001fff0f7819 */ /* 0x000fe4000001140a */
[----:B------:R-:W-:Y:S02]  /*0910*/  LEA.HI R11, R11, R8, RZ, 0x8 ;  /* 0x000000080b0b7211 */ /* 0x000fe400078f40ff */
[----:B------:R-:W-:Y:S01]  /*0920*/  LEA.HI R12, R12, R9, RZ, 0x8 ;  /* 0x000000090c0c7211 */ /* 0x000fe200078f40ff */
[----:B------:R-:W-:Y:S01]  /*0930*/  IMAD R9, R16, UR8, RZ ;  /* 0x0000000810097c24 */ /* 0x000fe2000f8e02ff */
[----:B------:R-:W-:Y:S02]  /*0940*/  LEA.HI R15, R15, R10, RZ, 0x8 ;  /* 0x0000000a0f0f7211 */ /* 0x000fe400078f40ff */
[----:B------:R-:W-:Y:S02]  /*0950*/  SHF.R.S32.HI R11, RZ, 0x8, R11 ;  /* 0x00000008ff0b7819 */ /* 0x000fe4000001140b */
[----:B------:R-:W-:-:S02]  /*0960*/  SHF.R.S32.HI R232, RZ, 0x8, R15 ;  /* 0x00000008ffe87819 */ /* 0x000fc4000001140f */
[----:B------:R-:W-:Y:S02]  /*0970*/  SHF.R.S32.HI R12, RZ, 0x8, R12 ;  /* 0x00000008ff0c7819 */ /* 0x000fe4000001140c */
        /* <DEDUP_REMOVED lines=11> */
[----:B------:R-:W-:Y:S01]  /*0a30*/  IMAD.SHL.U32 R15, R166, 0x4, RZ ;  /* 0x00000004a60f7824 */ /* 0x000fe200078e00ff */
[----:B------:R-:W-:Y:S01]  /*0a40*/  SHF.R.U32.HI R166, RZ, 0x4, R166 ;  /* 0x00000004ffa67819 */ /* 0x000fe200000116a6 */
[----:B------:R-:W-:-:S04]  /*0a50*/  IMAD.MOV.U32 R239, RZ, RZ, 0x0 ;  /* 0x00000000ffef7424 */ /* 0x000fc800078e00ff */
[C---:B------:R-:W-:Y:S02]  /*0a60*/  VIADD R14, R166.reuse, 0x18 ;  /* 0x00000018a60e7836 */ /* 0x040fe40000000000 */
[C---:B------:R-:W-:Y:S02]  /*0a70*/  VIADD R8, R166.reuse, 0x28 ;  /* 0x00000028a6087836 */ /* 0x040fe40000000000 */
[----:B-1----:R-:W-:Y:S02]  /*0a80*/  VIADD R2, R166, 0x8 ;  /* 0x00000008a6027836 */ /* 0x002fe40000000000 */
        /* <DEDUP_REMOVED lines=13> */
[----:B------:R-:W-:Y:S02]  /*0b60*/  LEA.HI.X.SX32 R4, R4, RZ, 0x1, P0 ;  /* 0x000000ff04047211 */ /* 0x000fe400000f0eff */
        /* <DEDUP_REMOVED lines=27> */
[----:B------:R1:W-:Y:S01]  /*0d20*/  @!P1 ST.E.128 desc[UR4][R16.64+0x3800], RZ ;  /* 0x003800ff10009985 */ /* 0x0003e2000c101d04 */
        /* <DEDUP_REMOVED lines=11> */
[----:B------:R-:W-:-:S03]  /*0de0*/  @!P0 IMAD.MOV.U32 R9, RZ, RZ, -0x800000 ;  /* 0xff800000ff098424 */ /* 0x000fc600078e00ff */
[----:B------:R-:W-:Y:S04]  /*0df0*/  @!P2 ST.E desc[UR4][R2.64+0x80], R13 ;  /* 0x0000800d0200a985 */ /* 0x000fe8000c101904 */
[----:B------:R-:W-:Y:S01]  /*0e00*/  @!P1 ST.E desc[UR4][R2.64+0xa0], R11 ;  /* 0x0000a00b02009985 */ /* 0x000fe2000c101904 */
[----:B-1----:R-:W-:-:S03]  /*0e10*/  @!P5 IMAD.MOV.U32 R17, RZ, RZ, -0x800000 ;  /* 0xff800000ff11d424 */ /* 0x002fc600078e00ff */
[----:B------:R-:W-:Y:S04]  /*0e20*/  @!P0 ST.E desc[UR4][R2.64+0xc0], R9 ;  /* 0x0000c00902008985 */ /* 0x000fe8000c101904 */
[----:B------:R1:W-:Y:S02]  /*0e30*/  @!P5 ST.E desc[UR4][R2.64], R17 ;  /* 0x000000110200d985 */ /* 0x0003e4000c101904 */
[----:B-1----:R-:W-:Y:S05]  /*0e40*/  @P6 RET.REL.NODEC R238 `(_ZN5flash24flash_fwd_splitkv_kernelI23Flash_fwd_kernel_traitsILi64ELi64ELi256ELi4ELb0ELb0EN7cutlass10bfloat16_tE19Flash_kernel_traitsILi64ELi64ELi256ELi4ES3_EELb0ELb1ELb1ELb0ELb0ELb0ELb1ELb0EEEvNS_16Flash_fwd_paramsE) ;  /* 0xfffffff0ee6c6950 */ /* 0x002fea0003c3ffff */
[----:B------:R-:W-:Y:S02]  /*0e50*/  MOV R5, 0xff800000 ;  /* 0xff80000000057802 */ /* 0x000fe40000000f00 */
[----:B------:R-:W-:-:S03]  /*0e60*/  MOV R239, 0x0 ;  /* 0x0000000000ef7802 */ /* 0x000fc60000000f00 */
[----:B------:R1:W-:Y:S02]  /*0e70*/  ST.E desc[UR4][R2.64+0xe0], R5 ;  /* 0x0000e00502007985 */ /* 0x0003e4000c101904 */
[----:B-1----:R-:W-:Y:S05]  /*0e80*/  RET.REL.NODEC R238 `(_ZN5flash24flash_fwd_splitkv_kernelI23Flash_fwd_kernel_traitsILi64ELi64ELi256ELi4ELb0ELb0EN7cutlass10bfloat16_tE19Flash_kernel_traitsILi64ELi64ELi256ELi4ES3_EELb0ELb1ELb1ELb0ELb0ELb0ELb1ELb0EEEvNS_16Flash_fwd_paramsE) ;  /* 0xfffffff0ee5c7950 */ /* 0x002fea0003c3ffff */
.L_x_7314:
        /* <DEDUP_REMOVED lines=14> */
[----:B------:R-:W2:Y:S04]  /*0f70*/  LD.E.64 R10, desc[UR4][R2.64+0x168] ;  /* 0x00016804020a7980 */ /* 0x000ea8000c101b00 */
[----:B------:R-:W3:Y:S01]  /*0f80*/  LD.E R21, desc[UR4][R2.64+0x68] ;  /* 0x0000680402157980 */ /* 0x000ee2000c101900 */
[----:B------:R-:W-:-:S03]  /*0f90*/  LEA R20, R165, 0xffffff00, 0x8 ;  /* 0xffffff00a5147811 */ /* 0x000fc600078e40ff */
[----:B------:R-:W4:Y:S01]  /*0fa0*/  LD.E.64 R18, desc[UR4][R2.64+0x20] ;  /* 0x0000200402127980 */ /* 0x000f22000c101b00 */
[----:B------:R-:W-:-:S03]  /*0fb0*/  IABS R6, R20 ;  /* 0x0000001400067213 */ /* 0x000fc60000000000 */
[----:B------:R-:W4:Y:S04]  /*0fc0*/  LD.E.64 R222, desc[UR4][R2.64+0x38] ;  /* 0x0000380402de7980 */ /* 0x000f28000c101b00 */
[----:B------:R-:W4:Y:S04]  /*0fd0*/  LD.E.64 R22, desc[UR4][R2.64+0x50] ;  /* 0x0000500402167980 */ /* 0x000f28000c101b00 */
[----:B------:R-:W4:Y:S04]  /*0fe0*/  LD.E.64 R16, desc[UR4][R2.64+0x28] ;  /* 0x0000280402107980 */ /* 0x000f28000c101b00 */
[----:B------:R-:W5:Y:S04]  /*0ff0*/  LD.E.64 R30, desc[UR4][R2.64+0x58] ;  /* 0x00005804021e7980 */ /* 0x000f68000c101b00 */
[----:B------:R-:W5:Y:S01]  /*1000*/  LD.E.64 R224, desc[UR4][R2.64+0x40] ;  /* 0x0000400402e07980 */ /* 0x000f62000c101b00 */
[----:B-1----:R-:W-:-:S04]  /*1010*/  IABS R8, R13 ;  /* 0x0000000d00087213 */ /* 0x002fc80000000000 */
[----:B-----5:R-:W1:Y:S08]  /*1020*/  I2F.RP R12, R8 ;  /* 0x00000008000c7306 */ /* 0x020e700000209400 */
        /* <DEDUP_REMOVED lines=14> */
[----:B------:R-:W-:Y:S02]  /*1110*/  ISETP.GE.U32.AND P1, PT, R15, R8, PT ;  /* 0x000000080f00720c */ /* 0x000fe40003f26070 */
[----:B------:R-:W-:Y:S02]  /*1120*/  @!P3 IADD3 R9, PT, PT, R9, 0x1, RZ ;  /* 0x000000010909b810 */ /* 0x000fe40007ffe0ff */
[----:B------:R-:W-:Y:S02]  /*1130*/  ISETP.GE.AND P2, PT, R4, RZ, PT ;  /* 0x000000ff0400720c */ /* 0x000fe40003f46270 */
[----:B------:R-:W-:Y:S01]  /*1140*/  ISETP.NE.AND P3, PT, R13, RZ, PT ;  /* 0x000000ff0d00720c */ /* 0x000fe20003f65270 */
[-C--:B--2---:R-:W-:Y:S02]  /*1150*/  IMAD R4, R11, R245.reuse, RZ ;  /* 0x000000f50b047224 */ /* 0x084fe400078e02ff */
[----:B------:R-:W-:-:S04]  /*1160*/  IMAD.WIDE.U32 R14, R10, R245, RZ ;  /* 0x000000f50a0e7225 */ /* 0x000fc800078e00ff */
[----:B------:R-:W-:Y:S01]  /*1170*/  @P1 VIADD R9, R9, 0x1 ;  /* 0x0000000109091836 */ /* 0x000fe20000000000 */
[----:B------:R-:W-:Y:S01]  /*1180*/  LEA R250, P1, R14, R200, 0x2 ;  /* 0x000000c80efa7211 */ /* 0x000fe200078210ff */
[----:B------:R-:W-:-:S03]  /*1190*/  IMAD.IADD R4, R15, 0x1, R4 ;  /* 0x000000010f047824 */ /* 0x000fc600078e0204 */
[----:B------:R-:W-:Y:S02]  /*11a0*/  MOV R11, R9 ;  /* 0x00000009000b7202 */ /* 0x000fe40000000f00 */
[----:B------:R-:W-:Y:S02]  /*11b0*/  LEA.HI.X R251, R14, R201, R4, 0x2, P1 ;  /* 0x000000c90efb7211 */ /* 0x000fe400008f1404 */
[----:B------:R-:W-:Y:S02]  /*11c0*/  @!P2 IADD3 R11, PT, PT, -R11, RZ, RZ ;  /* 0x000000ff0b0ba210 */ /* 0x000fe40007ffe1ff */
[----:B------:R-:W-:-:S05]  /*11d0*/  @!P3 LOP3.LUT R11, RZ, R13, RZ, 0x33, !PT ;  /* 0x0000000dff0bb212 */ /* 0x000fca00078e33ff */
[----:B------:R-:W-:-:S05]  /*11e0*/  IMAD.WIDE R8, R11, 0x4, R250 ;  /* 0x000000040b087825 */ /* 0x000fca00078e02fa */
[----:B------:R1:W2:Y:S01]  /*11f0*/  LD.E R4, desc[UR4][R8.64] ;  /* 0x0000000408047980 */ /* 0x0002a2000c101900 */
[----:B---3--:R-:W-:-:S04]  /*1200*/  IABS R10, R21 ;  /* 0x00000015000a7213 */ /* 0x008fc80000000000 */
[----:B------:R-:W3:Y:S08]  /*1210*/  I2F.RP R14, R10 ;  /* 0x0000000a000e7306 */ /* 0x000ef00000209400 */
[----:B---3--:R-:W3:Y:S02]  /*1220*/  MUFU.RCP R12, R14 ;  /* 0x0000000e000c7308 */ /* 0x008ee40000001000 */
[----:B---3--:R-:W-:-:S06]  /*1230*/  VIADD R12, R12, 0xffffffe ;  /* 0x0ffffffe0c0c7836 */ /* 0x008fcc0000000000 */
[----:B------:R-:W3:Y:S01]  /*1240*/  F2I.FTZ.U32.TRUNC.NTZ R25, R12 ;  /* 0x0000000c00197305 */ /* 0x000ee2000021f000 */
[----:B------:R-:W-:Y:S01]  /*1250*/  IMAD.MOV.U32 R24, RZ, RZ, RZ ;  /* 0x000000ffff187224 */ /* 0x000fe200078e00ff */
[----:B-1----:R-:W-:Y:S02]  /*1260*/  IABS R8, R246 ;  /* 0x000000f600087213 */ /* 0x002fe40000000000 */
[----:B------:R-:W-:Y:S02]  /*1270*/  IABS R9, R21 ;  /* 0x0000001500097213 */ /* 0x000fe40000000000 */
[----:B---3--:R-:W-:-:S05]  /*1280*/  IADD3 R6, PT, PT, RZ, -R25, RZ ;  /* 0x80000019ff067210 */ /* 0x008fca0007ffe0ff */
        /* <DEDUP_REMOVED lines=16> */
[----:B----4-:R-:W-:-:S04]  /*1390*/  IMAD R6, R223, R20, RZ ;  /* 0x00000014df067224 */ /* 0x010fc800078e02ff */
[----:B------:R-:W-:Y:S01]  /*13a0*/  @!P1 IMAD.MOV R11, RZ, RZ, -R11 ;  /* 0x000000ffff0b9224 */ /* 0x000fe200078e0a0b */
[----:B------:R-:W-:-:S05]  /*13b0*/  @!P2 LOP3.LUT R11, RZ, R21, RZ, 0x33, !PT ;  /* 0x00000015ff0ba212 */ /* 0x000fca00078e33ff */
[----:B------:R-:W-:Y:S01]  /*13c0*/  IMAD R13, R23, R11, RZ ;  /* 0x0000000b170d7224 */ /* 0x000fe200078e02ff */
[----:B--2---:R-:W-:Y:S01]  /*13d0*/  SHF.R.S32.HI R9, RZ, 0x1f, R4 ;  /* 0x0000001fff097819 */ /* 0x004fe20000011404 */
        /* <DEDUP_REMOVED lines=13> */
[----:B------:R-:W-:Y:S01]  /*14b0*/  IMAD R6, R16, R9, R6 ;  /* 0x0000000910067224 */ /* 0x000fe200078e0206 */
[----:B------:R-:W-:Y:S01]  /*14c0*/  MOV R16, R10 ;  /* 0x0000000a00107202 */ /* 0x000fe20000000f00 */
[----:B------:R-:W-:Y:S02]  /*14d0*/  IMAD.IADD R4, R13, 0x1, R8 ;  /* 0x000000010d047824 */ /* 0x000fe400078e0208 */
[----:B------:R-:W-:Y:S01]  /*14e0*/  IMAD.IADD R6, R11, 0x1, R6 ;  /* 0x000000010b067824 */ /* 0x000fe200078e0206 */
[----:B------:R-:W-:Y:S05]  /*14f0*/  BRA `(.L_x_7317) ;  /* 0x0000000400387947 */ /* 0x000fea0003800000 */
.L_x_7316:
        /* <DEDUP_REMOVED lines=9> */
[----:B------:R-:W-:-:S02]  /*1590*/  IABS R10, R246 ;  /* 0x000000f6000a7213 */ /* 0x000fc40000000000 */
[----:B------:R-:W-:Y:S02]  /*15a0*/  LEA R20, R165, 0xffffff00, 0x8 ;  /* 0xffffff00a5147811 */ /* 0x000fe400078e40ff */
[----:B------:R-:W-:Y:S02]  /*15b0*/  CS2R R250, SRZ ;  /* 0x0000000000fa7805 */ /* 0x000fe4000001ff00 */
[----:B--2---:R-:W-:-:S04]  /*15c0*/  IABS R6, R21 ;  /* 0x0000001500067213 */ /* 0x004fc80000000000 */
        /* <DEDUP_REMOVED lines=12> */
[-C--:B---3--:R-:W-:Y:S01]  /*1690*/  @!P3 IMAD R11, R223, R13.reuse, RZ ;  /* 0x0000000ddf0bb224 */ /* 0x088fe200078e02ff */
[----:B------:R-:W-:Y:S01]  /*16a0*/  @!P3 SHF.R.S32.HI R4, RZ, 0x1f, R13 ;  /* 0x0000001fff04b819 */ /* 0x000fe2000001140d */
[----:B------:R-:W-:-:S04]  /*16b0*/  @!P3 IMAD.WIDE.U32 R24, R222, R13, RZ ;  /* 0x0000000dde18b225 */ /* 0x000fc800078e00ff */
[----:B------:R-:W-:-:S06]  /*16c0*/  @!P3 IMAD R4, R4, R222, R11 ;  /* 0x000000de0404b224 */ /* 0x000fcc00078e020b */
[----:B------:R-:W-:Y:S02]  /*16d0*/  @!P2 IMAD.IADD R9, R9, 0x1, -R6 ;  /* 0x000000010909a824 */ /* 0x000fe400078e0a06 */
[----:B------:R-:W-:Y:S01]  /*16e0*/  @!P3 IMAD.IADD R25, R25, 0x1, R4 ;  /* 0x000000011919b824 */ /* 0x000fe200078e0204 */
[----:B-----5:R-:W-:Y:S01]  /*16f0*/  @!P3 SHF.R.S32.HI R4, RZ, 0x1f, R12 ;  /* 0x0000001fff04b819 */ /* 0x020fe2000001140c */
[----:B----4-:R-:W-:Y:S01]  /*1700*/  @!P3 IMAD R11, R19, R12, RZ ;  /* 0x0000000c130bb224 */ /* 0x010fe200078e02ff */
[----:B------:R-:W-:Y:S02]  /*1710*/  ISETP.GE.U32.AND P5, PT, R9, R6, PT ;  /* 0x000000060900720c */ /* 0x000fe40003fa6070 */
[----:B------:R-:W-:Y:S02]  /*1720*/  @P3 IADD3 R10, PT, PT, R13, R14, RZ ;  /* 0x0000000e0d0a3210 */ /* 0x000fe40007ffe0ff */
[----:B------:R-:W-:Y:S01]  /*1730*/  LOP3.LUT R6, R246, R21, RZ, 0x3c, !PT ;  /* 0x00000015f6067212 */ /* 0x000fe200078e3cff */
[----:B------:R-:W-:-:S02]  /*1740*/  @!P3 IMAD R11, R18, R4, R11 ;  /* 0x00000004120bb224 */ /* 0x000fc400078e020b */
[----:B------:R-:W-:Y:S01]  /*1750*/  @!P3 IMAD.WIDE.U32 R24, R18, R12, R24 ;  /* 0x0000000c1218b225 */ /* 0x000fe200078e0018 */
[----:B------:R-:W-:Y:S02]  /*1760*/  ISETP.GE.AND P1, PT, R6, RZ, PT ;  /* 0x000000ff0600720c */ /* 0x000fe40003f26270 */
[----:B------:R-:W-:Y:S01]  /*1770*/  ISETP.NE.AND P4, PT, R21, RZ, PT ;  /* 0x000000ff1500720c */ /* 0x000fe20003f85270 */
[-C--:B------:R-:W-:Y:S02]  /*1780*/  @P3 IMAD R4, R223, R10.reuse, RZ ;  /* 0x0000000adf043224 */ /* 0x080fe400078e02ff */
[----:B------:R-:W-:Y:S01]  /*1790*/  @P3 IMAD.WIDE.U32 R18, R222, R10, RZ ;  /* 0x0000000ade123225 */ /* 0x000fe200078e00ff */
[----:B------:R-:W-:Y:S02]  /*17a0*/  @!P2 IADD3 R8, PT, PT, R8, 0x1, RZ ;  /* 0x000000010808a810 */ /* 0x000fe40007ffe0ff */
[----:B------:R-:W-:Y:S01]  /*17b0*/  @!P3 IADD3 R11, PT, PT, R25, R11, RZ ;  /* 0x0000000b190bb210 */ /* 0x000fe20007ffe0ff */
[----:B------:R-:W-:Y:S01]  /*17c0*/  @P3 IMAD.IADD R11, R19, 0x1, R4 ;  /* 0x00000001130b3824 */ /* 0x000fe200078e0204 */
[----:B------:R-:W-:Y:S01]  /*17d0*/  @!P3 MOV R10, R24 ;  /* 0x00000018000ab202 */ /* 0x000fe20000000f00 */
[----:B------:R-:W-:Y:S01]  /*17e0*/  @!P3 IMAD R4, R225, R13, RZ ;  /* 0x0000000de104b224 */ /* 0x000fe200078e02ff */
[----:B------:R-:W-:Y:S01]  /*17f0*/  @!P3 SHF.R.S32.HI R9, RZ, 0x1f, R13 ;  /* 0x0000001fff09b819 */ /* 0x000fe2000001140d */
[----:B------:R-:W-:Y:S01]  /*1800*/  IMAD R6, R223, R20, RZ ;  /* 0x00000014df067224 */ /* 0x000fe200078e02ff */
[----:B------:R-:W-:-:S02]  /*1810*/  @P3 MOV R10, R18 ;  /* 0x00000012000a3202 */ /* 0x000fc40000000f00 */
[----:B------:R-:W-:Y:S01]  /*1820*/  SHF.R.S32.HI R19, RZ, 0x1f, R20 ;  /* 0x0000001fff137819 */ /* 0x000fe20000011414 */
[----:B------:R-:W-:Y:S02]  /*1830*/  @P5 VIADD R8, R8, 0x1 ;  /* 0x0000000108085836 */ /* 0x000fe40000000000 */
[----:B------:R-:W-:Y:S02]  /*1840*/  @!P3 IMAD R4, R9, R224, R4 ;  /* 0x000000e00904b224 */ /* 0x000fe400078e0204 */
[----:B------:R-:W-:Y:S01]  /*1850*/  @!P3 IMAD.WIDE.U32 R24, R224, R13, RZ ;  /* 0x0000000de018b225 */ /* 0x000fe200078e00ff */
[----:B------:R-:W-:-:S03]  /*1860*/  @!P1 IADD3 R8, PT, PT, -R8, RZ, RZ ;  /* 0x000000ff08089210 */ /* 0x000fc60007ffe1ff */
[----:B------:R-:W-:Y:S02]  /*1870*/  IMAD R6, R19, R222, R6 ;  /* 0x000000de13067224 */ /* 0x000fe400078e0206 */
[----:B------:R-:W-:Y:S01]  /*1880*/  IMAD.WIDE.U32 R10, R222, R20, R10 ;  /* 0x00000014de0a7225 */ /* 0x000fe200078e000a */
[----:B------:R-:W-:Y:S02]  /*1890*/  @!P4 LOP3.LUT R8, RZ, R21, RZ, 0x33, !PT ;  /* 0x00000015ff08c212 */ /* 0x000fe400078e33ff */
[----:B------:R-:W-:Y:S01]  /*18a0*/  @!P3 IADD3 R25, PT, PT, R25, R4, RZ ;  /* 0x000000041919b210 */ /* 0x000fe20007ffe0ff */
[----:B------:R-:W-:Y:S01]  /*18b0*/  @P3 IMAD.IADD R13, R13, 0x1, R14 ;  /* 0x000000010d0d3824 */ /* 0x000fe200078e020e */
[----:B------:R-:W-:Y:S01]  /*18c0*/  @!P3 SHF.R.S32.HI R9, RZ, 0x1f, R12 ;  /* 0x0000001fff09b819 */ /* 0x000fe2000001140c */
[----:B------:R-:W-:Y:S01]  /*18d0*/  @!P3 IMAD R4, R23, R12, RZ ;  /* 0x0000000c1704b224 */ /* 0x000fe200078e02ff */
[----:B------:R-:W-:Y:S02]  /*18e0*/  IADD3 R15, PT, PT, R11, R6, RZ ;  /* 0x000000060b0f7210 */ /* 0x000fe40007ffe0ff */
[----:B------:R-:W-:Y:S01]  /*18f0*/  MOV R14, R10 ;  /* 0x0000000a000e7202 */ /* 0x000fe20000000f00 */
[----:B------:R-:W-:Y:S01]  /*1900*/  IMAD R11, R17, R8, RZ ;  /* 0x00000008110b7224 */ /* 0x000fe200078e02ff */
[----:B------:R-:W-:Y:S01]  /*1910*/  SHF.R.S32.HI R6, RZ, 0x1f, R8 ;  /* 0x0000001fff067819 */ /* 0x000fe20000011408 */
[----:B------:R-:W-:-:S02]  /*1920*/  @!P3 IMAD R4, R22, R9, R4 ;  /* 0x000000091604b224 */ /* 0x000fc400078e0204 */
[----:B------:R-:W-:-:S04]  /*1930*/  @!P3 IMAD.WIDE.U32 R22, R22, R12, R24 ;  /* 0x0000000c1616b225 */ /* 0x000fc800078e0018 */
[----:B------:R-:W-:-:S04]  /*1940*/  IMAD.WIDE.U32 R14, R16, R8, R14 ;  /* 0x00000008100e7225 */ /* 0x000fc800078e000e */
[-C--:B------:R-:W-:Y:S02]  /*1950*/  @P3 IMAD R8, R225, R13.reuse, RZ ;  /* 0x0000000de1083224 */ /* 0x080fe400078e02ff */
[----:B------:R-:W-:-:S04]  /*1960*/  @P3 IMAD.WIDE.U32 R24, R224, R13, RZ ;  /* 0x0000000de0183225 */ /* 0x000fc800078e00ff */
[----:B------:R-:W-:Y:S01]  /*1970*/  IMAD R11, R16, R6, R11 ;  /* 0x00000006100b7224 */ /* 0x000fe200078e020b */
[----:B------:R-:W-:Y:S01]  /*1980*/  @!P3 MOV R16, R22 ;  /* 0x000000160010b202 */ /* 0x000fe20000000f00 */
[----:B------:R-:W-:Y:S01]  /*1990*/  @!P3 IMAD.IADD R6, R23, 0x1, R4 ;  /* 0x000000011706b824 */ /* 0x000fe200078e0204 */
[----:B------:R-:W-:Y:S01]  /*19a0*/  MOV R12, R14 ;  /* 0x0000000e000c7202 */ /* 0x000fe20000000f00 */
[----:B------:R-:W-:Y:S01]  /*19b0*/  IMAD.IADD R4, R15, 0x1, R11 ;  /* 0x000000010f047824 */ /* 0x000fe200078e020b */
[----:B------:R-:W-:Y:S02]  /*19c0*/  @P3 IADD3 R6, PT, PT, R25, R8, RZ ;  /* 0x0000000819063210 */ /* 0x000fe40007ffe0ff */
[----:B------:R-:W-:Y:S02]  /*19d0*/  @P3 MOV R16, R24 ;  /* 0x0000001800103202 */ /* 0x000fe40000000f00 */
.L_x_7317:
[----:B------:R-:W-:Y:S05]  /*19e0*/  BSYNC.RECONVERGENT B0 ;  /* 0x0000000000007941 */ /* 0x000fea0003800200 */
.L_x_7315:
        /* <DEDUP_REMOVED lines=30> */
[----:B------:R-:W-:-:S04]  /*1bd0*/  @P4 VIADD R22, R22, 0x1 ;  /* 0x0000000116164836 */ /* 0x000fc80000000000 */
[----:B------:R-:W-:Y:S02]  /*1be0*/  IMAD.MOV.U32 R17, RZ, RZ, R22 ;  /* 0x000000ffff117224 */ /* 0x000fe400078e0016 */
[C---:B------:R-:W-:Y:S02]  /*1bf0*/  IMAD R18, R20.reuse, R225, R18 ;  /* 0x000000e114127224 */ /* 0x040fe400078e0212 */
[----:B------:R-:W-:Y:S01]  /*1c00*/  @!P2 IMAD.MOV R17, RZ, RZ, -R17 ;  /* 0x000000ffff11a224 */ /* 0x000fe200078e0a11 */
[----:B------:R-:W-:Y:S01]  /*1c10*/  @!P3 LOP3.LUT R17, RZ, R21, RZ, 0x33, !PT ;  /* 0x00000015ff11b212 */ /* 0x000fe200078e33ff */
[----:B------:R-:W-:Y:S01]  /*1c20*/  IMAD.WIDE.U32 R22, R20, R224, RZ ;  /* 0x000000e014167225 */ /* 0x000fe200078e00ff */
[----:B------:R-:W-:-:S03]  /*1c30*/  SHF.L.U32 R13, R166, 0x3, RZ ;  /* 0x00000003a60d7819 */ /* 0x000fc600000006ff */
[----:B------:R-:W-:Y:S01]  /*1c40*/  IMAD.IADD R21, R23, 0x1, R18 ;  /* 0x0000000117157824 */ /* 0x000fe200078e0212 */
[----:B------:R-:W-:Y:S01]  /*1c50*/  SHF.R.S32.HI R18, RZ, 0x1f, R17 ;  /* 0x0000001fff127819 */ /* 0x000fe20000011411 */
[-C--:B------:R-:W-:Y:S01]  /*1c60*/  IMAD R23, R31, R17.reuse, RZ ;  /* 0x000000111f177224 */ /* 0x080fe200078e02ff */
[C---:B------:R-:W-:Y:S01]  /*1c70*/  LOP3.LUT R217, R13.reuse, 0x38, RZ, 0xc0, !PT ;  /* 0x000000380dd97812 */ /* 0x040fe200078ec0ff */
[----:B------:R-:W-:Y:S01]  /*1c80*/  IMAD.WIDE.U32 R32, R30, R17, RZ ;  /* 0x000000111e207225 */ /* 0x000fe200078e00ff */
[----:B------:R-:W-:Y:S02]  /*1c90*/  LOP3.LUT R19, R13, 0x1c0, RZ, 0xc0, !PT ;  /* 0x000001c00d137812 */ /* 0x000fe400078ec0ff */
[----:B------:R-:W-:Y:S01]  /*1ca0*/  IADD3 R16, P3, P2, R22, R16, R217 ;  /* 0x0000001016107210 */ /* 0x000fe20007a7e0d9 */
[----:B------:R-:W-:Y:S01]  /*1cb0*/  IMAD R18, R18, R30, R23 ;  /* 0x0000001e12127224 */ /* 0x000fe200078e0217 */
[----:B------:R-:W-:Y:S02]  /*1cc0*/  LOP3.LUT R20, R19, 0x38, R166, 0xf8, !PT ;  /* 0x0000003813147812 */ /* 0x000fe400078ef8a6 */
[----:B------:R-:W-:-:S02]  /*1cd0*/  IADD3.X R21, PT, PT, R21, R6, RZ, P3, P2 ;  /* 0x0000000615157210 */ /* 0x000fc40001fe44ff */
[----:B------:R-:W-:Y:S02]  /*1ce0*/  IADD3 R22, P2, PT, R16, R32, RZ ;  /* 0x0000002010167210 */ /* 0x000fe40007f5e0ff */
[----:B------:R-:W-:Y:S02]  /*1cf0*/  IADD3 R18, PT, PT, R33, R18, RZ ;  /* 0x0000001221127210 */ /* 0x000fe40007ffe0ff */
[----:B------:R-:W-:Y:S01]  /*1d00*/  IADD3 R30, P3, PT, R217, R12, RZ ;  /* 0x0000000cd91e7210 */ /* 0x000fe20007f7e0ff */
[----:B------:R-:W1:Y:S01]  /*1d10*/  S2UR UR6, SR_CgaCtaId ;  /* 0x00000000000679c3 */ /* 0x000e620000008800 */
[----:B------:R-:W-:Y:S01]  /*1d20*/  SHF.R.U32.HI R6, RZ, 0x3, R166 ;  /* 0x00000003ff067819 */ /* 0x000fe200000116a6 */
[----:B------:R-:W-:Y:S01]  /*1d30*/  IMAD.X R23, R21, 0x1, R18, P2 ;  /* 0x0000000115177824 */ /* 0x000fe200010e0612 */
[----:B------:R-:W-:Y:S02]  /*1d40*/  IADD3.X R31, PT, PT, RZ, R4, RZ, P3, !PT ;  /* 0x00000004ff1f7210 */ /* 0x000fe40001ffe4ff */
[----:B------:R-:W-:Y:S01]  /*1d50*/  LOP3.LUT R20, R20, R217, RZ, 0x3c, !PT ;  /* 0x000000d914147212 */ /* 0x000fe200078e3cff */
[----:B------:R-:W-:-:S02]  /*1d60*/  IMAD R17, R225, R6, RZ ;  /* 0x00000006e1117224 */ /* 0x000fc400078e02ff */
[----:B------:R-:W-:Y:S01]  /*1d70*/  IMAD R233, R223, R6, RZ ;  /* 0x00000006dfe97224 */ /* 0x000fe200078e02ff */
[----:B------:R-:W-:Y:S01]  /*1d80*/  LOP3.LUT R13, R20, 0x1e00, R13, 0xf8, !PT ;  /* 0x00001e00140d7812 */ /* 0x000fe200078ef80d */
[----:B------:R-:W-:-:S04]  /*1d90*/  IMAD.WIDE.U32 R18, R6, R222, R30 ;  /* 0x000000de06127225 */ /* 0x000fc800078e001e */
[----:B------:R-:W-:Y:S01]  /*1da0*/  IMAD.WIDE.U32 R22, R6, R224, R22 ;  /* 0x000000e006167225 */ /* 0x000fe200078e0016 */
[----:B------:R-:W-:-:S03]  /*1db0*/  IADD3 R233, PT, PT, R19, R233, RZ ;  /* 0x000000e913e97210 */ /* 0x000fc60007ffe0ff */
[----:B------:R-:W-:Y:S01]  /*1dc0*/  IMAD.IADD R17, R23, 0x1, R17 ;  /* 0x0000000117117824 */ /* 0x000fe200078e0211 */
[----:B------:R-:W-:Y:S01]  /*1dd0*/  IADD3 R226, PT, PT, -R5, R244, RZ ;  /* 0x000000f405e27210 */ /* 0x000fe20007ffe1ff */
[----:B------:R-:W-:Y:S01]  /*1de0*/  UMOV UR7, 0x400 ;  /* 0x0000040000077882 */ /* 0x000fe20000000000 */
[----:B------:R-:W-:Y:S01]  /*1df0*/  SHF.R.S32.HI R247, RZ, 0x1f, R246 ;  /* 0x0000001ffff77819 */ /* 0x000fe200000114f6 */
[----:B-1----:R-:W-:Y:S01]  /*1e00*/  ULEA UR6, UR6, UR7, 0x18 ;  /* 0x0000000706067291 */ /* 0x002fe2000f8ec0ff */
[----:B------:R-:W-:Y:S05]  /*1e10*/  BSSY.RECONVERGENT B0, `(.L_x_7318) ;  /* 0x000002c000007945 */ /* 0x000fea0003800200 */
[----:B------:R-:W-:-:S04]  /*1e20*/  IMAD.U32 R218, RZ, RZ, UR6 ;  /* 0x00000006ffda7e24 */ /* 0x000fc8000f8e00ff */
[----:B------:R-:W-:Y:S02]  /*1e30*/  IMAD R243, R13, 0x2, R218 ;  /* 0x000000020df37824 */ /* 0x000fe400078e02da */
[----:B--2---:R-:W-:-:S04]  /*1e40*/  @P1 IMAD.WIDE.U32 R20, R10, R7, RZ ;  /* 0x000000070a141225 */ /* 0x004fc800078e00ff */
[----:B------:R-:W-:Y:S01]  /*1e50*/  @P1 IMAD R12, R11, R7, RZ ;  /* 0x000000070b0c1224 */ /* 0x000fe200078e02ff */
[----:B---3--:R-:W-:Y:S01]  /*1e60*/  LEA R236, P2, R22, R26, 0x1 ;  /* 0x0000001a16ec7211 */ /* 0x008fe200078408ff */
[-C--:B----4-:R-:W-:Y:S02]  /*1e70*/  @!P1 IMAD R4, R29, R245.reuse, RZ ;  /* 0x000000f51d049224 */ /* 0x090fe400078e02ff */
[----:B------:R-:W-:Y:S01]  /*1e80*/  @!P1 IMAD.WIDE.U32 R28, R28, R245, RZ ;  /* 0x000000f51c1c9225 */ /* 0x000fe200078e00ff */
[----:B------:R-:W-:-:S03]  /*1e90*/  LEA R234, P3, R18, R24, 0x1 ;  /* 0x0000001812ea7211 */ /* 0x000fc600078608ff */
[----:B------:R-:W-:Y:S02]  /*1ea0*/  @!P1 IMAD.MOV.U32 R16, RZ, RZ, R28 ;  /* 0x000000ffff109224 */ /* 0x000fe400078e001c */
[----:B------:R-:W-:Y:S01]  /*1eb0*/  @P1 IMAD.MOV.U32 R16, RZ, RZ, R20 ;  /* 0x000000ffff101224 */ /* 0x000fe200078e0014 */
[----:B------:R-:W-:Y:S02]  /*1ec0*/  @!P1 IADD3 R4, PT, PT, R29, R4, RZ ;  /* 0x000000041d049210 */ /* 0x000fe40007ffe0ff */
[----:B------:R-:W-:Y:S02]  /*1ed0*/  LEA.HI.X R237, R22, R27, R17, 0x1, P2 ;  /* 0x0000001b16ed7211 */ /* 0x000fe400010f0c11 */
[----:B------:R-:W-:Y:S02]  /*1ee0*/  LEA.HI.X R233, R18, R25, R233, 0x1, P3 ;  /* 0x0000001912e97211 */ /* 0x000fe400018f0ce9 */
[----:B------:R-:W-:Y:S02]  /*1ef0*/  @P1 IADD3 R4, PT, PT, R21, R12, RZ ;  /* 0x0000000c15041210 */ /* 0x000fe40007ffe0ff */
[----:B------:R-:W-:-:S05]  /*1f00*/  IADD3 R18, P2, PT, R217, R16, RZ ;  /* 0x00000010d9127210 */ /* 0x000fca0007f5e0ff */
[----:B------:R-:W-:Y:S01]  /*1f10*/  IMAD.X R19, RZ, RZ, R4, P2 ;  /* 0x000000ffff137224 */ /* 0x000fe200010e0604 */
[----:B------:R-:W-:Y:S01]  /*1f20*/  ISETP.GE.AND P2, PT, R6, R226, PT ;  /* 0x000000e20600720c */ /* 0x000fe20003f46270 */
[----:B------:R-:W-:-:S04]  /*1f30*/  IMAD R7, R15, R246, RZ ;  /* 0x000000f60f077224 */ /* 0x000fc800078e02ff */
[----:B------:R-:W-:Y:S01]  /*1f40*/  IMAD R5, R14, R247, R7 ;  /* 0x000000f70e057224 */ /* 0x000fe200078e0207 */
[----:B------:R-:W-:Y:S01]  /*1f50*/  MOV R7, RZ ;  /* 0x000000ff00077202 */ /* 0x000fe20000000f00 */
[----:B------:R-:W-:Y:S01]  /*1f60*/  IMAD.WIDE.U32 R14, R246, R14, R18 ;  /* 0x0000000ef60e7225 */ /* 0x000fe200078e0012 */
[----:B------:R-:W-:-:S03]  /*1f70*/  @!P1 MOV R17, R11 ;  /* 0x0000000b00119202 */ /* 0x000fc60000000f00 */
        /* <DEDUP_REMOVED lines=20> */
.L_x_7320:
[----:B------:R2:W-:Y:S02]  /*20c0*/  STS.128 [R243], RZ ;  /* 0x000000fff3007388 */ /* 0x0005e40000000c00 */
.L_x_7319:
[----:B------:R-:W-:Y:S05]  /*20d0*/  BSYNC.RECONVERGENT B0 ;  /* 0x0000000000007941 */ /* 0x000fea0003800200 */
.L_x_7318:
        /* <DEDUP_REMOVED lines=28> */
.L_x_7322:
[----:B------:R-:W-:Y:S05]  /*22a0*/  BSYNC.RECONVERGENT B0 ;  /* 0x0000000000007941 */ /* 0x000fea0003800200 */
.L_x_7321:
[----:B------:R-:W-:Y:S04]  /*22b0*/  BSSY.RECONVERGENT B0, `(.L_x_7323) ;  /* 0x0000013000007945 */ /* 0x000fe80003800200 */
[----:B------:R-:W-:Y:S05]  /*22c0*/  @P3 BRA `(.L_x_7324) ;  /* 0x0000000000443947 */ /* 0x000fea0003800000 */
[----:B-----5:R-:W-:-:S13]  /*22d0*/  ISETP.GE.AND P1, PT, R217, R242, PT ;  /* 0x000000f2d900720c */ /* 0x020fda0003f26270 */
        /* <DEDUP_REMOVED lines=16> */
.L_x_7324:
[----:B------:R-:W-:Y:S05]  /*23e0*/  BSYNC.RECONVERGENT B0 ;  /* 0x0000000000007941 */ /* 0x000fea0003800200 */
.L_x_7323:
        /* <DEDUP_REMOVED lines=9> */
[----:B---3--:R-:W-:Y:S01]  /*2480*/  IMAD R10, R19, R16, RZ ;  /* 0x00000010130a7224 */ /* 0x008fe200078e02ff */
        /* <DEDUP_REMOVED lines=8> */
.L_x_7326:
[----:B------:R-:W-:Y:S05]  /*2510*/  BSYNC.RECONVERGENT B0 ;  /* 0x0000000000007941 */ /* 0x000fea0003800200 */
.L_x_7325:
[----:B------:R-:W-:Y:S01]  /*2520*/  BSSY.RECONVERGENT B0, `(.L_x_7327) ;  /* 0x000000d000007945 */ /* 0x000fe20003800200 */
[C---:B---3-5:R-:W-:Y:S02]  /*2530*/  SHF.L.U64.HI R8, R222.reuse, 0x4, R223 ;  /* 0x00000004de087819 */ /* 0x068fe400000102df */
        /* <DEDUP_REMOVED lines=10> */
.L_x_7329:
[----:B------:R3:W-:Y:S02]  /*25e0*/  STS.128 [R243+0x2000], RZ ;  /* 0x002000fff3007388 */ /* 0x0007e40000000c00 */
.L_x_7328:
[----:B------:R-:W-:Y:S05]  /*25f0*/  BSYNC.RECONVERGENT B0 ;  /* 0x0000000000007941 */ /* 0x000fea0003800200 */
.L_x_7327:
[----:B------:R-:W-:Y:S01]  /*2600*/  ISETP.GE.AND P1, PT, R35, R4, PT ;  /* 0x000000042300720c */ /* 0x000fe20003f26270 */
[C---:B------:R-:W-:Y:S01]  /*2610*/  VIADD R29, R6.reuse, 0x40 ;  /* 0x00000040061d7836 */ /* 0x040fe20000000000 */
        /* <DEDUP_REMOVED lines=17> */
.L_x_7331:
[----:B------:R-:W-:Y:S05]  /*2730*/  BSYNC.RECONVERGENT B0 ;  /* 0x0000000000007941 */ /* 0x000fea0003800200 */
.L_x_7330:
        /* <DEDUP_REMOVED lines=13> */
.L_x_7333:
[----:B------:R-:W-:Y:S05]  /*2810*/  BSYNC.RECONVERGENT B0 ;  /* 0x0000000000007941 */ /* 0x000fea0003800200 */
.L_x_7332:
        /* <DEDUP_REMOVED lines=13> */
.L_x_7335:
[----:B------:R-:W-:Y:S05]  /*28f0*/  BSYNC.RECONVERGENT B0 ;  /* 0x0000000000007941 */ /* 0x000fea0003800200 */
.L_x_7334:
        /* <DEDUP_REMOVED lines=16> */
.L_x_7337:
[----:B------:R-:W-:Y:S05]  /*2a00*/  BSYNC.RECONVERGENT B0 ;  /* 0x0000000000007941 */ /* 0x000fea0003800200 */
.L_x_7336:
        /* <DEDUP_REMOVED lines=13> */
.L_x_7339:
[----:B------:R-:W-:Y:S05]  /*2ae0*/  BSYNC.RECONVERGENT B0 ;  /* 0x0000000000007941 */ /* 0x000fea0003800200 */
.L_x_7338:
        /* <DEDUP_REMOVED lines=16> */
.L_x_7341:
[----:B------:R-:W-:Y:S05]  /*2bf0*/  BSYNC.RECONVERGENT B0 ;  /* 0x0000000000007941 */ /* 0x000fea0003800200 */
.L_x_7340:
        /* <DEDUP_REMOVED lines=16> */
.L_x_7343:
[----:B------:R-:W-:Y:S05]  /*2d00*/  BSYNC.RECONVERGENT B0 ;  /* 0x0000000000007941 */ /* 0x000fea0003800200 */
.L_x_7342:
        /* <DEDUP_REMOVED lines=16> */
.L_x_7345:
[----:B------:R-:W-:Y:S05]  /*2e10*/  BSYNC.RECONVERGENT B0 ;  /* 0x0000000000007941 */ /* 0x000fea0003800200 */
.L_x_7344:
        /* <DEDUP_REMOVED lines=13> */
.L_x_7347:
[----:B------:R-:W-:Y:S05]  /*2ef0*/  BSYNC.RECONVERGENT B0 ;  /* 0x0000000000007941 */ /* 0x000fea0003800200 */
.L_x_7346:
        /* <DEDUP_REMOVED lines=16> */
.L_x_7349:
[----:B------:R-:W-:Y:S05]  /*3000*/  BSYNC.RECONVERGENT B0 ;  /* 0x0000000000007941 */ /* 0x000fea0003800200 */
.L_x_7348:
        /* <DEDUP_REMOVED lines=15> */
.L_x_7351:
[----:B------:R-:W-:Y:S05]  /*3100*/  BSYNC.RECONVERGENT B0 ;  /* 0x0000000000007941 */ /* 0x000fea0003800200 */
.L_x_7350:
        /* <DEDUP_REMOVED lines=14> */
.L_x_7353:
[----:B------:R-:W-:Y:S05]  /*31f0*/  BSYNC.RECONVERGENT B0 ;  /* 0x0000000000007941 */ /* 0x000fea0003800200 */
.L_x_7352:
        /* <DEDUP_REMOVED lines=14> */
.L_x_7355:
[----:B------:R-:W-:Y:S05]  /*32e0*/  BSYNC.RECONVERGENT B0 ;  /* 0x0000000000007941 */ /* 0x000fea0003800200 */
.L_x_7354:
        /* <DEDUP_REMOVED lines=14> */
.L_x_7357:
[----:B------:R-:W-:Y:S05]  /*33d0*/  BSYNC.RECONVERGENT B0 ;  /* 0x0000000000007941 */ /* 0x000fea0003800200 */
.L_x_7356:
        /* <DEDUP_REMOVED lines=12> */
.L_x_7359:
[----:B------:R-:W-:Y:S05]  /*34a0*/  BSYNC.RECONVERGENT B0 ;  /* 0x0000000000007941 */ /* 0x000fea0003800200 */
.L_x_7358:
[----:B------:R-:W2:Y:S04]  /*34b0*/  LD.E.64 R40, desc[UR4][R2.64+0x1c0] ;  /* 0x0001c00402287980 */ /* 0x000ea8000c101b00 */
[----:B-1----:R-:W3:Y:S04]  /*34c0*/  LD.E.64 R36, desc[UR4][R2.64+0x1b8] ;  /* 0x0001b80402247980 */ /* 0x002ee8000c101b00 */
        /* <DEDUP_REMOVED lines=26> */
.L_x_7362:
[----:B------:R3:W-:Y:S01]  /*3670*/  STS.128 [R243+0xa000], RZ ;  /* 0x00a000fff3007388 */ /* 0x0007e20000000c00 */
[----:B------:R-:W-:Y:S05]  /*3680*/  BRA `(.L_x_7363) ;  /* 0x0000000000047947 */ /* 0x000fea0003800000 */
.L_x_7361:
[----:B------:R2:W-:Y:S02]  /*3690*/  STS.128 [R243+0xa000], RZ ;  /* 0x00a000fff3007388 */ /* 0x0005e40000000c00 */
.L_x_7363:
[----:B------:R-:W-:Y:S05]  /*36a0*/  BSYNC.RECONVERGENT B0 ;  /* 0x0000000000007941 */ /* 0x000fea0003800200 */
.L_x_7360:
[----:B------:R-:W-:Y:S01]  /*36b0*/  ISETP.GE.AND P4, PT, R35, R4, PT ;  /* 0x000000042300720c */ /* 0x000fe20003f86270 */
[----:B------:R-:W-:Y:S01]  /*36c0*/  BSSY.RECONVERGENT B0, `(.L_x_7364) ;  /* 0x0000011000007945 */ /* 0x000fe20003800200 */
[----:B-1----:R-:W-:Y:S02]  /*36d0*/  LEA R6, P5, R7, R236, 0x1 ;  /* 0x000000ec07067211 */ /* 0x002fe400078a08ff */
        /* <DEDUP_REMOVED lines=15> */
.L_x_7365:
[----:B------:R-:W-:Y:S05]  /*37d0*/  BSYNC.RECONVERGENT B0 ;  /* 0x0000000000007941 */ /* 0x000fea0003800200 */
.L_x_7364:
        /* <DEDUP_REMOVED lines=13> */
.L_x_7367:
[----:B------:R-:W-:Y:S05]  /*38b0*/  BSYNC.RECONVERGENT B0 ;  /* 0x0000000000007941 */ /* 0x000fea0003800200 */
.L_x_7366:
        /* <DEDUP_REMOVED lines=13> */
.L_x_7369:
[----:B------:R-:W-:Y:S05]  /*3990*/  BSYNC.RECONVERGENT B0 ;  /* 0x0000000000007941 */ /* 0x000fea0003800200 */
.L_x_7368:
        /* <DEDUP_REMOVED lines=16> */
.L_x_7371:
[----:B------:R-:W-:Y:S05]  /*3aa0*/  BSYNC.RECONVERGENT B0 ;  /* 0x0000000000007941 */ /* 0x000fea0003800200 */
.L_x_7370:
        /* <DEDUP_REMOVED lines=13> */
.L_x_7373:
[----:B------:R-:W-:Y:S05]  /*3b80*/  BSYNC.RECONVERGENT B0 ;  /* 0x0000000000007941 */ /* 0x000fea0003800200 */
.L_x_7372:
        /* <DEDUP_REMOVED lines=16> */
.L_x_7375:
[----:B------:R-:W-:Y:S05]  /*3c90*/  BSYNC.RECONVERGENT B0 ;  /* 0x0000000000007941 */ /* 0x000fea0003800200 */
.L_x_7374:
        /* <DEDUP_REMOVED lines=16> */
.L_x_7377:
[----:B------:R-:W-:Y:S05]  /*3da0*/  BSYNC.RECONVERGENT B0 ;  /* 0x0000000000007941 */ /* 0x000fea0003800200 */
.L_x_7376:
        /* <DEDUP_REMOVED lines=21> */
.L_x_7379:
[----:B------:R-:W-:Y:S05]  /*3f00*/  BSYNC.RECONVERGENT B0 ;  /* 0x0000000000007941 */ /* 0x000fea0003800200 */
.L_x_7378:
[----:B------:R1:W-:Y:S01]  /*3f10*/  @P2 STS.128 [R243+0xe800], RZ ;  /* 0x00e800fff3002388 */ /* 0x0003e20000000c00 */
[----:B------:R-:W-:Y:S01]  /*3f20*/  LOP3.LUT R216, R216, 0x7c00, RZ, 0xc0, !PT ;  /* 0x00007c00d8d87812 */ /* 0x000fe200078ec0ff */
[----:B------:R-:W-:Y:S01]  /*3f30*/  BSSY.RECONVERGENT B0, `(.L_x_7380) ;  /* 0x0000012000007945 */ /* 0x000fe20003800200 */
[----:B------:R-:W-:Y:S02]  /*3f40*/  LOP3.LUT R10, R11, 0x8, R166, 0xf8, !PT ;  /* 0x000000080b0a7812 */ /* 0x000fe400078ef8a6 */
[--C-:B------:R-:W-:Y:S02]  /*3f50*/  LOP3.LUT R194, R194, 0x1c0, R195.reuse, 0xf8, !PT ;  /* 0x000001c0c2c27812 */ /* 0x100fe400078ef8c3 */
        /* <DEDUP_REMOVED lines=15> */
.L_x_7381:
[----:B------:R-:W-:Y:S05]  /*4050*/  BSYNC.RECONVERGENT B0 ;  /* 0x0000000000007941 */ /* 0x000fea0003800200 */
.L_x_7380:
        /* <DEDUP_REMOVED lines=20> */
.L_x_7383:
[----:B------:R-:W-:Y:S05]  /*41a0*/  BSYNC.RECONVERGENT B0 ;  /* 0x0000000000007941 */ /* 0x000fea0003800200 */
.L_x_7382:
        /* <DEDUP_REMOVED lines=15> */
.L_x_7385:
[----:B------:R-:W-:Y:S05]  /*42a0*/  BSYNC.RECONVERGENT B0 ;  /* 0x0000000000007941 */ /* 0x000fea0003800200 */
.L_x_7384:
        /* <DEDUP_REMOVED lines=15> */
.L_x_7387:
[----:B------:R-:W-:Y:S05]  /*43a0*/  BSYNC.RECONVERGENT B0 ;  /* 0x0000000000007941 */ /* 0x000fea0003800200 */
.L_x_7386:
        /* <DEDUP_REMOVED lines=15> */
.L_x_7389:
[----:B------:R-:W-:Y:S05]  /*44a0*/  BSYNC.RECONVERGENT B0 ;  /* 0x0000000000007941 */ /* 0x000fea0003800200 */
.L_x_7388:
        /* <DEDUP_REMOVED lines=15> */
.L_x_7391:
[----:B------:R-:W-:Y:S05]  /*45a0*/  BSYNC.RECONVERGENT B0 ;  /* 0x0000000000007941 */ /* 0x000fea0003800200 */
.L_x_7390:
        /* <DEDUP_REMOVED lines=13> */
.L_x_7393:
[----:B------:R-:W-:Y:S05]  /*4680*/  BSYNC.RECONVERGENT B0 ;  /* 0x0000000000007941 */ /* 0x000fea0003800200 */
.L_x_7392:
[----:B------:R-:W-:Y:S01]  /*4690*/  LDSM.16.M88.4 R40, [R193] ;  /* 0x00000000c128783b */ /* 0x000fe20000000200 */
[----:B------:R-:W-:Y:S01]  /*46a0*/  IMAD.MOV.U32 R164, RZ, RZ, 0x20 ;  /* 0x00000020ffa47424 */ /* 0x000fe200078e00ff */
[C---:B------:R-:W-:Y:S01]  /*46b0*/  LOP3.LUT P6, RZ, R166.reuse, 0x2, RZ, 0xc0, !PT ;  /* 0x00000002a6ff7812 */ /* 0x040fe200078cc0ff */
[----:B------:R-:W-:Y:S01]  /*46c0*/  IMAD R229, R239, 0x40, R0 ;  /* 0x00000040efe57824 */ /* 0x000fe200078e0200 */
[----:B-1----:R-:W1:Y:S01]  /*46d0*/  LDSM.16.M88.4 R8, [R192+0x3800] ;  /* 0x00380000c008783b */ /* 0x002e620000000200 */
[----:B------:R-:W-:Y:S01]  /*46e0*/  LOP3.LUT P2, RZ, R166, 0x4, RZ, 0xc0, !PT ;  /* 0x00000004a6ff7812 */ /* 0x000fe2000784c0ff */
[----:B------:R-:W-:Y:S01]  /*46f0*/  BSSY.RECONVERGENT B1, `(.L_x_7394) ;  /* 0x00001c0000017945 */ /* 0x000fe20003800200 */
[----:B------:R-:W-:Y:S01]  /*4700*/  SEL R212, R164, 0xffffffe0, !P6 ;  /* 0xffffffe0a4d47807 */ /* 0x000fe20007000000 */
[----:B------:R-:W5:Y:S01]  /*4710*/  LDSM.16.M88.4 R16, [R192+0x3000] ;  /* 0x00300000c010783b */ /* 0x000f620000000200 */
[----:B------:R-:W-:Y:S02]  /*4720*/  IADD3 R197, PT, PT, R197, R0, -R244 ;  /* 0x00000000c5c57210 */ /* 0x000fe40007ffe8f4 */
[----:B------:R-:W-:Y:S01]  /*4730*/  IADD3 R199, PT, PT, R0, -R244, -R199 ;  /* 0x800000f400c77210 */ /* 0x000fe20007ffe8c7 */
[--C-:B------:R-:W-:Y:S01]  /*4740*/  IMAD.IADD R148, R193, 0x1, R212.reuse ;  /* 0x00000001c1947824 */ /* 0x100fe200078e02d4 */
[----:B------:R-:W-:Y:S01]  /*4750*/  LDSM.16.M88.4 R128, [R192+0x4000] ;  /* 0x00400000c080783b */ /* 0x000fe20000000200 */
[----:B------:R-:W-:-:S03]  /*4760*/  IMAD.IADD R168, R192, 0x1, R212 ;  /* 0x00000001c0a87824 */ /* 0x000fc600078e02d4 */
[----:B------:R-:W-:Y:S04]  /*4770*/  LDSM.16.M88.4 R24, [R192+0x2800] ;  /* 0x00280000c018783b */ /* 0x000fe80000000200 */
[----:B------:R-:W-:Y:S04]  /*4780*/  LDSM.16.M88.4 R148, [R148] ;  /* 0x000000009494783b */ /* 0x000fe80000000200 */
[----:B------:R-:W2:Y:S04]  /*4790*/  LDSM.16.M88.4 R132, [R168+0x3800] ;  /* 0x00380000a884783b */ /* 0x000ea80000000200 */
[----:B------:R-:W3:Y:S04]  /*47a0*/  LDSM.16.M88.4 R136, [R168+0x3000] ;  /* 0x00300000a888783b */ /* 0x000ee80000000200 */
[----:B------:R-:W4:Y:S04]  /*47b0*/  LDSM.16.M88.4 R80, [R192+0x7000] ;  /* 0x00700000c050783b */ /* 0x000f280000000200 */
[----:B------:R-:W4:Y:S04]  /*47c0*/  LDSM.16.M88.4 R140, [R168+0x4000] ;  /* 0x00400000a88c783b */ /* 0x000f280000000200 */
[----:B------:R-:W4:Y:S01]  /*47d0*/  LDSM.16.M88.4 R32, [R192+0x2000] ;  /* 0x00200000c020783b */ /* 0x000f220000000200 */
[C---:B-1----:R-:W-:Y:S03]  /*47e0*/  HMMA.16816.F32.BF16 R12, R40.reuse, R8, RZ ;  /* 0x00000008280c723c */ /* 0x042fe600000418ff */
[----:B------:R-:W1:Y:S04]  /*47f0*/  LDSM.16.M88.4 R88, [R192+0x6800] ;  /* 0x00680000c058783b */ /* 0x000e680000000200 */
[----:B------:R-:W1:Y:S01]  /*4800*/  LDSM.16.M88.4 R144, [R168+0x2800] ;  /* 0x00280000a890783b */ /* 0x000e620000000200 */
[C---:B------:R-:W-:Y:S03]  /*4810*/  HMMA.16816.F32.BF16 R8, R40.reuse, R10, RZ ;  /* 0x0000000a2808723c */ /* 0x040fe600000418ff */
[----:B------:R-:W-:Y:S04]  /*4820*/  LDSM.16.M88.4 R72, [R192+0x7800] ;  /* 0x00780000c048783b */ /* 0x000fe80000000200 */
[----:B------:R-:W-:Y:S01]  /*4830*/  LDSM.16.M88.4 R120, [R192+0x4800] ;  /* 0x00480000c078783b */ /* 0x000fe20000000200 */
[C---:B-----5:R-:W-:Y:S03]  /*4840*/  HMMA.16816.F32.BF16 R20, R40.reuse, R16, RZ ;  /* 0x000000102814723c */ /* 0x060fe600000418ff */
[----:B------:R-:W-:Y:S04]  /*4850*/  LDSM.16.M88.4 R112, [R192+0x5000] ;  /* 0x00500000c070783b */ /* 0x000fe80000000200 */
[----:B------:R-:W-:Y:S01]  /*4860*/  LDSM.16.M88.4 R104, [R192+0x5800] ;  /* 0x00580000c068783b */ /* 0x000fe20000000200 */
[----:B------:R-:W-:Y:S03]  /*4870*/  HMMA.16816.F32.BF16 R16, R40, R18, RZ ;  /* 0x000000122810723c */ /* 0x000fe600000418ff */
[----:B------:R-:W-:Y:S04]  /*4880*/  LDSM.16.M88.4 R96, [R192+0x6000] ;  /* 0x00600000c060783b */ /* 0x000fe80000000200 */
[----:B------:R-:W-:Y:S01]  /*4890*/  LDSM.16.M88.4 R64, [R192+0x8000] ;  /* 0x00800000c040783b */ /* 0x000fe20000000200 */
[C---:B--2---:R-:W-:Y:S03]  /*48a0*/  HMMA.16816.F32.BF16 R12, R148.reuse, R132, R12 ;  /* 0x00000084940c723c */ /* 0x044fe6000004180c */
[----:B------:R-:W-:Y:S04]  /*48b0*/  LDSM.16.M88.4 R56, [R192+0x8800] ;  /* 0x00880000c038783b */ /* 0x000fe80000000200 */
[----:B------:R-:W-:Y:S01]  /*48c0*/  LDSM.16.M88.4 R48, [R192+0x9000] ;  /* 0x00900000c030783b */ /* 0x000fe20000000200 */
[----:B------:R-:W-:Y:S03]  /*48d0*/  HMMA.16816.F32.BF16 R8, R148, R134, R8 ;  /* 0x000000869408723c */ /* 0x000fe60000041808 */
[----:B------:R-:W2:Y:S04]  /*48e0*/  LDSM.16.M88.4 R132, [R168+0x7000] ;  /* 0x00700000a884783b */ /* 0x000ea80000000200 */
[----:B------:R-:W5:Y:S01]  /*48f0*/  LDSM.16.M88.4 R156, [R192+0x9800] ;  /* 0x00980000c09c783b */ /* 0x000f620000000200 */
[C---:B------:R-:W-:Y:S03]  /*4900*/  HMMA.16816.F32.BF16 R4, R40.reuse, R128, RZ ;  /* 0x000000802804723c */ /* 0x040fe600000418ff */
[----:B------:R-:W5:Y:S04]  /*4910*/  LDSM.16.M88.4 R152, [R168+0x2000] ;  /* 0x00200000a898783b */ /* 0x000f680000000200 */
[----:B------:R-:W-:Y:S01]  /*4920*/  LDSM.16.M88.4 R160, [R168+0x4800] ;  /* 0x00480000a8a0783b */ /* 0x000fe20000000200 */
[----:B------:R-:W-:Y:S03]  /*4930*/  HMMA.16816.F32.BF16 R128, R40, R130, RZ ;  /* 0x000000822880723c */ /* 0x000fe600000418ff */
[----:B------:R-:W0:Y:S05]  /*4940*/  LDGDEPBAR ;  /* 0x00000000000079af */ /* 0x000e2a0000000000 */
[C---:B---3--:R-:W-:Y:S08]  /*4950*/  HMMA.16816.F32.BF16 R20, R148.reuse, R136, R20 ;  /* 0x000000889414723c */ /* 0x048ff00000041814 */
[----:B------:R-:W-:Y:S01]  /*4960*/  HMMA.16816.F32.BF16 R16, R148, R138, R16 ;  /* 0x0000008a9410723c */ /* 0x000fe20000041810 */
[----:B------:R-:W3:Y:S07]  /*4970*/  LDSM.16.M88.4 R136, [R168+0x6800] ;  /* 0x00680000a888783b */ /* 0x000eee0000000200 */
[C---:B------:R-:W-:Y:S08]  /*4980*/  HMMA.16816.F32.BF16 R28, R40.reuse, R24, RZ ;  /* 0x00000018281c723c */ /* 0x040ff000000418ff */
[C---:B----4-:R-:W-:Y:S08]  /*4990*/  HMMA.16816.F32.BF16 R84, R40.reuse, R80, RZ ;  /* 0x000000502854723c */ /* 0x050ff000000418ff */
[C---:B------:R-:W-:Y:S08]  /*49a0*/  HMMA.16816.F32.BF16 R24, R40.reuse, R26, RZ ;  /* 0x0000001a2818723c */ /* 0x040ff000000418ff */
[----:B------:R-:W-:Y:S08]  /*49b0*/  HMMA.16816.F32.BF16 R80, R40, R82, RZ ;  /* 0x000000522850723c */ /* 0x000ff000000418ff */
[C---:B------:R-:W-:Y:S08]  /*49c0*/  HMMA.16816.F32.BF16 R4, R148.reuse, R140, R4 ;  /* 0x0000008c9404723c */ /* 0x040ff00000041804 */
[----:B------:R-:W-:Y:S01]  /*49d0*/  HMMA.16816.F32.BF16 R128, R148, R142, R128 ;  /* 0x0000008e9480723c */ /* 0x000fe20000041880 */
[----:B------:R-:W4:Y:S07]  /*49e0*/  LDSM.16.M88.4 R140, [R168+0x7800] ;  /* 0x00780000a88c783b */ /* 0x000f2e0000000200 */
[C---:B------:R-:W-:Y:S08]  /*49f0*/  HMMA.16816.F32.BF16 R36, R40.reuse, R32, RZ ;  /* 0x000000202824723c */ /* 0x040ff000000418ff */
[C---:B-1----:R-:W-:Y:S08]  /*4a00*/  HMMA.16816.F32.BF16 R92, R40.reuse, R88, RZ ;  /* 0x00000058285c723c */ /* 0x042ff000000418ff */
[C---:B------:R-:W-:Y:S08]  /*4a10*/  HMMA.16816.F32.BF16 R32, R40.reuse, R34, RZ ;  /* 0x000000222820723c */ /* 0x040ff000000418ff */
[----:B------:R-:W-:Y:S08]  /*4a20*/  HMMA.16816.F32.BF16 R88, R40, R90, RZ ;  /* 0x0000005a2858723c */ /* 0x000ff000000418ff */
        /* <DEDUP_REMOVED lines=24> */
[----:B------:R-:W5:Y:S07]  /*4bb0*/  LDSM.16.M88.4 R156, [R168+0x5000] ;  /* 0x00500000a89c783b */ /* 0x000f6e0000000200 */
[C---:B------:R-:W-:Y:S08]  /*4bc0*/  HMMA.16816.F32.BF16 R36, R148.reuse, R152, R36 ;  /* 0x000000989424723c */ /* 0x040ff00000041824 */
[C---:B------:R-:W-:Y:S01]  /*4bd0*/  HMMA.16816.F32.BF16 R32, R148.reuse, R154, R32 ;  /* 0x0000009a9420723c */ /* 0x040fe20000041820 */
[----:B------:R-:W5:Y:S07]  /*4be0*/  LDSM.16.M88.4 R152, [R168+0x5800] ;  /* 0x00580000a898783b */ /* 0x000f6e0000000200 */
[C---:B---3--:R-:W-:Y:S08]  /*4bf0*/  HMMA.16816.F32.BF16 R92, R148.reuse, R136, R92 ;  /* 0x00000088945c723c */ /* 0x048ff0000004185c */
[C---:B------:R-:W-:Y:S01]  /*4c00*/  HMMA.16816.F32.BF16 R88, R148.reuse, R138, R88 ;  /* 0x0000008a9458723c */ /* 0x040fe20000041858 */
[----:B------:R-:W3:Y:S07]  /*4c10*/  LDSM.16.M88.4 R136, [R168+0x8800] ;  /* 0x00880000a888783b */ /* 0x000eee0000000200 */
[----:B----4-:R-:W-:Y:S01]  /*4c20*/  HMMA.16816.F32.BF16 R76, R148, R140, R76 ;  /* 0x0000008c944c723c */ /* 0x010fe2000004184c */
[----:B------:R-:W-:-:S05]  /*4c30*/  IMAD.MOV.U32 R140, RZ, RZ, 0x40 ;  /* 0x00000040ff8c7424 */ /* 0x000fca00078e00ff */
[----:B------:R-:W-:Y:S02]  /*4c40*/  SEL R140, R140, 0xffffffc0, !P2 ;  /* 0xffffffc08c8c7807 */ /* 0x000fe40005000000 */
[C---:B-1----:R-:W-:Y:S03]  /*4c50*/  HMMA.16816.F32.BF16 R100, R148.reuse, R144, R100 ;  /* 0x000000909464723c */ /* 0x042fe60000041864 */
[--C-:B------:R-:W-:Y:S02]  /*4c60*/  IMAD.IADD R215, R193, 0x1, R140.reuse ;  /* 0x00000001c1d77824 */ /* 0x100fe400078e028c */
[----:B------:R-:W-:Y:S02]  /*4c70*/  IMAD.IADD R213, R192, 0x1, R140 ;  /* 0x00000001c0d57824 */ /* 0x000fe400078e028c */
[C---:B------:R-:W-:Y:S01]  /*4c80*/  IMAD.IADD R214, R212.reuse, 0x1, R215 ;  /* 0x00000001d4d67824 */ /* 0x040fe200078e02d7 */
[----:B------:R-:W-:Y:S01]  /*4c90*/  HMMA.16816.F32.BF16 R96, R148, R146, R96 ;  /* 0x000000929460723c */ /* 0x000fe20000041860 */
[----:B------:R-:W-:Y:S01]  /*4ca0*/  LDSM.16.M88.4 R144, [R215] ;  /* 0x00000000d790783b */ /* 0x000fe20000000200 */
[----:B------:R-:W-:-:S03]  /*4cb0*/  IMAD.IADD R212, R212, 0x1, R213 ;  /* 0x00000001d4d47824 */ /* 0x000fc600078e02d5 */
[----:B------:R-:W-:Y:S03]  /*4cc0*/  LDSM.16.M88.4 R180, [R214] ;  /* 0x00000000d6b4783b */ /* 0x000fe60000000200 */
[C---:B--2---:R-:W-:Y:S01]  /*4cd0*/  HMMA.16816.F32.BF16 R52, R148.reuse, R132, R52 ;  /* 0x000000849434723c */ /* 0x044fe20000041834 */
[----:B------:R-:W-:Y:S04]  /*4ce0*/  LDSM.16.M88.4 R184, [R213+0x5000] ;  /* 0x00500000d5b8783b */ /* 0x000fe80000000200 */
[----:B------:R-:W-:Y:S03]  /*4cf0*/  LDSM.16.M88.4 R176, [R213+0x5800] ;  /* 0x00580000d5b0783b */ /* 0x000fe60000000200 */
[C---:B------:R-:W-:Y:S01]  /*4d00*/  HMMA.16816.F32.BF16 R48, R148.reuse, R134, R48 ;  /* 0x000000869430723c */ /* 0x040fe20000041830 */
[----:B------:R-:W1:Y:S04]  /*4d10*/  LDSM.16.M88.4 R132, [R213+0x3800] ;  /* 0x00380000d584783b */ /* 0x000e680000000200 */
[----:B------:R-:W-:Y:S03]  /*4d20*/  LDSM.16.M88.4 R172, [R213+0x6000] ;  /* 0x00600000d5ac783b */ /* 0x000fe60000000200 */
[C---:B-----5:R-:W-:Y:S01]  /*4d30*/  HMMA.16816.F32.BF16 R116, R148.reuse, R156, R116 ;  /* 0x0000009c9474723c */ /* 0x060fe20000041874 */
[----:B------:R-:W-:Y:S07]  /*4d40*/  LDSM.16.M88.4 R188, [R212+0x3800] ;  /* 0x00380000d4bc783b */ /* 0x000fee0000000200 */
[C---:B------:R-:W-:Y:S01]  /*4d50*/  HMMA.16816.F32.BF16 R112, R148.reuse, R158, R112 ;  /* 0x0000009e9470723c */ /* 0x040fe20000041870 */
[----:B------:R-:W-:Y:S07]  /*4d60*/  LDSM.16.M88.4 R156, [R168+0x9800] ;  /* 0x00980000a89c783b */ /* 0x000fee0000000200 */
[C---:B------:R-:W-:Y:S08]  /*4d70*/  HMMA.16816.F32.BF16 R108, R148.reuse, R152, R108 ;  /* 0x00000098946c723c */ /* 0x040ff0000004186c */
[C---:B------:R-:W-:Y:S01]  /*4d80*/  HMMA.16816.F32.BF16 R104, R148.reuse, R154, R104 ;  /* 0x0000009a9468723c */ /* 0x040fe20000041868 */
[----:B------:R-:W2:Y:S04]  /*4d90*/  LDSM.16.M88.4 R152, [R168+0x8000] ;  /* 0x00800000a898783b */ /* 0x000ea80000000200 */
[----:B------:R-:W-:Y:S03]  /*4da0*/  LDSM.16.M88.4 R168, [R213+0x7800] ;  /* 0x00780000d5a8783b */ /* 0x000fe60000000200 */
[C---:B------:R-:W-:Y:S01]  /*4db0*/  HMMA.16816.F32.BF16 R72, R148.reuse, R142, R72 ;  /* 0x0000008e9448723c */ /* 0x040fe20000041848 */
[----:B------:R-:W4:Y:S07]  /*4dc0*/  LDSM.16.M88.4 R140, [R213+0x2000] ;  /* 0x00200000d58c783b */ /* 0x000f2e0000000200 */
[C---:B---3--:R-:W-:Y:S08]  /*4dd0*/  HMMA.16816.F32.BF16 R60, R148.reuse, R136, R60 ;  /* 0x00000088943c723c */ /* 0x048ff0000004183c */
[----:B------:R-:W-:Y:S01]  /*4de0*/  HMMA.16816.F32.BF16 R56, R148, R138, R56 ;  /* 0x0000008a9438723c */ /* 0x000fe20000041838 */
[----:B------:R-:W3:Y:S07]  /*4df0*/  LDSM.16.M88.4 R136, [R213+0x3000] ;  /* 0x00300000d588783b */ /* 0x000eee0000000200 */
[C---:B-1----:R-:W-:Y:S08]  /*4e00*/  HMMA.16816.F32.BF16 R12, R144.reuse, R132, R12 ;  /* 0x00000084900c723c */ /* 0x042ff0000004180c */
[----:B------:R-:W-:Y:S01]  /*4e10*/  HMMA.16816.F32.BF16 R8, R144, R134, R8 ;  /* 0x000000869008723c */ /* 0x000fe20000041808 */
[----:B------:R-:W1:Y:S07]  /*4e20*/  LDSM.16.M88.4 R132, [R213+0x7000] ;  /* 0x00700000d584783b */ /* 0x000e6e0000000200 */
        /* <DEDUP_REMOVED lines=8> */
[----:B------:R-:W5:Y:S04]  /*4eb0*/  LDSM.16.M88.4 R148, [R213+0x4000] ;  /* 0x00400000d594783b */ /* 0x000f680000000200 */
[----:B------:R-:W-:Y:S03]  /*4ec0*/  LDSM.16.M88.4 R156, [R213+0x8800] ;  /* 0x00880000d59c783b */ /* 0x000fe60000000200 */
[C---:B----4-:R-:W-:Y:S08]  /*4ed0*/  HMMA.16816.F32.BF16 R36, R144.reuse, R140, R36 ;  /* 0x0000008c9024723c */ /* 0x050ff00000041824 */
[C---:B------:R-:W-:Y:S01]  /*4ee0*/  HMMA.16816.F32.BF16 R32, R144.reuse, R142, R32 ;  /* 0x0000008e9020723c */ /* 0x040fe20000041820 */
[----:B------:R-:W4:Y:S07]  /*4ef0*/  LDSM.16.M88.4 R140, [R213+0x4800] ;  /* 0x00480000d58c783b */ /* 0x000f2e0000000200 */
[C---:B---3--:R-:W-:Y:S08]  /*4f00*/  HMMA.16816.F32.BF16 R20, R144.reuse, R136, R20 ;  /* 0x000000889014723c */ /* 0x048ff00000041814 */
        /* <DEDUP_REMOVED lines=10> */
[----:B------:R-:W5:Y:S07]  /*4fb0*/  LDSM.16.M88.4 R148, [R213+0x9800] ;  /* 0x00980000d594783b */ /* 0x000f6e0000000200 */
[C---:B----4-:R-:W-:Y:S08]  /*4fc0*/  HMMA.16816.F32.BF16 R124, R144.reuse, R140, R124 ;  /* 0x0000008c907c723c */ /* 0x050ff0000004187c */
[C---:B------:R-:W-:Y:S01]  /*4fd0*/  HMMA.16816.F32.BF16 R120, R144.reuse, R142, R120 ;  /* 0x0000008e9078723c */ /* 0x040fe20000041878 */
[----:B------:R-:W4:Y:S07]  /*4fe0*/  LDSM.16.M88.4 R140, [R212+0x2000] ;  /* 0x00200000d48c783b */ /* 0x000f2e0000000200 */
[C---:B---3--:R-:W-:Y:S08]  /*4ff0*/  HMMA.16816.F32.BF16 R92, R144.reuse, R136, R92 ;  /* 0x00000088905c723c */ /* 0x048ff0000004185c */
[C---:B------:R-:W-:Y:S01]  /*5000*/  HMMA.16816.F32.BF16 R88, R144.reuse, R138, R88 ;  /* 0x0000008a9058723c */ /* 0x040fe20000041858 */
[----:B------:R-:W3:Y:S07]  /*5010*/  LDSM.16.M88.4 R136, [R212+0x2800] ;  /* 0x00280000d488783b */ /* 0x000eee0000000200 */
[C---:B------:R-:W-:Y:S08]  /*5020*/  HMMA.16816.F32.BF16 R76, R144.reuse, R168, R76 ;  /* 0x000000a8904c723c */ /* 0x040ff0000004184c */
[----:B------:R-:W-:Y:S01]  /*5030*/  HMMA.16816.F32.BF16 R72, R144, R170, R72 ;  /* 0x000000aa9048723c */ /* 0x000fe20000041848 */
[----:B------:R-:W3:Y:S07]  /*5040*/  LDSM.16.M88.4 R168, [R212+0x5800] ;  /* 0x00580000d4a8783b */ /* 0x000eee0000000200 */
[C---:B-1----:R-:W-:Y:S08]  /*5050*/  HMMA.16816.F32.BF16 R20, R180.reuse, R132, R20 ;  /* 0x00000084b414723c */ /* 0x042ff00000041814 */
[----:B------:R-:W-:Y:S01]  /*5060*/  HMMA.16816.F32.BF16 R16, R180, R134, R16 ;  /* 0x00000086b410723c */ /* 0x000fe20000041810 */
        /* <DEDUP_REMOVED lines=18> */
[----:B------:R-:W2:Y:S07]  /*5190*/  LDSM.16.M88.4 R152, [R212+0x7000] ;  /* 0x00700000d498783b */ /* 0x000eae0000000200 */
[C---:B-----5:R-:W-:Y:S08]  /*51a0*/  HMMA.16816.F32.BF16 R44, R144.reuse, R148, R44 ;  /* 0x00000094902c723c */ /* 0x060ff0000004182c */
[----:B------:R-:W-:Y:S01]  /*51b0*/  HMMA.16816.F32.BF16 R40, R144, R150, R40 ;  /* 0x000000969028723c */ /* 0x000fe20000041828 */
[----:B------:R-:W5:Y:S04]  /*51c0*/  LDSM.16.M88.4 R148, [R212+0x7800] ;  /* 0x00780000d494783b */ /* 0x000f680000000200 */
[----:B------:R-:W5:Y:S03]  /*51d0*/  LDSM.16.M88.4 R144, [R212+0x8000] ;  /* 0x00800000d490783b */ /* 0x000f660000000200 */
[C---:B----4-:R-:W-:Y:S08]  /*51e0*/  HMMA.16816.F32.BF16 R36, R180.reuse, R140, R36 ;  /* 0x0000008cb424723c */ /* 0x050ff00000041824 */
[C---:B------:R-:W-:Y:S01]  /*51f0*/  HMMA.16816.F32.BF16 R32, R180.reuse, R142, R32 ;  /* 0x0000008eb420723c */ /* 0x040fe20000041820 */
[----:B------:R-:W4:Y:S07]  /*5200*/  LDSM.16.M88.4 R140, [R212+0x8800] ;  /* 0x00880000d48c783b */ /* 0x000f2e0000000200 */
[C---:B---3--:R-:W-:Y:S08]  /*5210*/  HMMA.16816.F32.BF16 R28, R180.reuse, R136, R28 ;  /* 0x00000088b41c723c */ /* 0x048ff0000004181c */
[----:B------:R-:W-:Y:S01]  /*5220*/  HMMA.16816.F32.BF16 R24, R180, R138, R24 ;  /* 0x0000008ab418723c */ /* 0x000fe20000041818 */
[----:B------:R-:W3:Y:S01]  /*5230*/  LDSM.16.M88.4 R136, [R212+0x9000] ;  /* 0x00900000d488783b */ /* 0x000ee20000000200 */
[----:B------:R-:W-:-:S06]  /*5240*/  DEPBAR.LE SB0, 0x0 ;  /* 0x000080000000791a */ /* 0x000fcc0000000000 */
[----:B------:R-:W-:Y:S01]  /*5250*/  HMMA.16816.F32.BF16 R104, R180, R170, R104 ;  /* 0x000000aab468723c */ /* 0x000fe20000041868 */
[----:B------:R-:W-:-:S05]  /*5260*/  VIADD R171, R165, 0xffffffff ;  /* 0xffffffffa5ab7836 */ /* 0x000fca0000000000 */
[----:B------:R-:W-:Y:S02]  /*5270*/  ISETP.GT.AND P1, PT, R171, R232, PT ;  /* 0x000000e8ab00720c */ /* 0x000fe40003f24270 */
[----:B-1----:R-:W-:Y:S01]  /*5280*/  HMMA.16816.F32.BF16 R44, R180, R132, R44 ;  /* 0x00000084b42c723c */ /* 0x002fe2000004182c */
[----:B------:R-:W-:Y:S02]  /*5290*/  SHF.R.U32.HI R132, RZ, 0x2, R166 ;  /* 0x00000002ff847819 */ /* 0x000fe400000116a6 */
[----:B------:R-:W-:-:S04]  /*52a0*/  LOP3.LUT R133, R167, 0x1f0, RZ, 0xc0, !PT ;  /* 0x000001f0a7857812 */ /* 0x000fc800078ec0ff */
[----:B------:R-:W-:Y:S01]  /*52b0*/  LOP3.LUT R132, R133, 0x7, R132, 0xf8, !PT ;  /* 0x0000000785847812 */ /* 0x000fe200078ef884 */
[C---:B------:R-:W-:Y:S04]  /*52c0*/  HMMA.16816.F32.BF16 R12, R180.reuse, R188, R12 ;  /* 0x000000bcb40c723c */ /* 0x040fe8000004180c */
[----:B------:R-:W-:Y:S02]  /*52d0*/  IMAD R228, R239, 0x40, R132 ;  /* 0x00000040efe47824 */ /* 0x000fe400078e0284 */
[----:B------:R-:W-:Y:S02]  /*52e0*/  IMAD.IADD R229, R132, 0x1, R229 ;  /* 0x0000000184e57824 */ /* 0x000fe400078e02e5 */
[C---:B------:R-:W-:Y:S01]  /*52f0*/  IMAD.IADD R227, R228.reuse, 0x1, R197 ;  /* 0x00000001e4e37824 */ /* 0x040fe200078e02c5 */
[----:B------:R-:W-:Y:S01]  /*5300*/  HMMA.16816.F32.BF16 R8, R180, R190, R8 ;  /* 0x000000beb408723c */ /* 0x000fe20000041808 */
[----:B------:R-:W-:-:S03]  /*5310*/  IMAD.IADD R228, R228, 0x1, R199 ;  /* 0x00000001e4e47824 */ /* 0x000fc600078e02c7 */
[C-C-:B------:R-:W-:Y:S02]  /*5320*/  VIADDMNMX R230, R227.reuse, 0x1, R0.reuse, PT ;  /* 0x00000001e3e67846 */ /* 0x140fe40003800100 */
[----:B------:R-:W-:Y:S02]  /*5330*/  VIMNMX R231, PT, PT, RZ, R228, !PT ;  /* 0x000000e4ffe77248 */ /* 0x000fe40007fe0100 */
[----:B------:R-:W-:Y:S01]  /*5340*/  HMMA.16816.F32.BF16 R4, R180, R184, R4 ;  /* 0x000000b8b404723c */ /* 0x000fe20000041804 */
[----:B------:R-:W-:Y:S02]  /*5350*/  VIADDMNMX R227, R227, 0x9, R0, PT ;  /* 0x00000009e3e37846 */ /* 0x000fe40003800100 */
        /* <DEDUP_REMOVED lines=21> */
[----:B------:R-:W-:Y:S01]  /*54b0*/  HMMA.16816.F32.BF16 R40, R180, R134, R40 ;  /* 0x00000086b428723c */ /* 0x000fe20000041828 */
[----:B------:R-:W-:Y:S06]  /*54c0*/  BAR.SYNC.DEFER_BLOCKING 0x0 ;  /* 0x0000000000007b1d */ /* 0x000fec0000010000 */
[----:B------:R-:W-:-:S13]  /*54d0*/  @!P1 BRA `(.L_x_7395) ;  /* 0x0000000c00849947 */ /* 0x000fda0003800000 */
[----:B------:R-:W-:Y:S01]  /*54e0*/  ISETP.NE.U32.AND P1, PT, R200, RZ, PT ;  /* 0x000000ffc800720c */ /* 0x000fe20003f25070 */
[----:B------:R-:W-:Y:S01]  /*54f0*/  BSSY.RECONVERGENT B0, `(.L_x_7396) ;  /* 0x0000049000007945 */ /* 0x000fe20003800200 */
[----:B------:R-:W-:Y:S02]  /*5500*/  IMAD.SHL.U32 R0, R171, 0x100, RZ ;  /* 0x00000100ab007824 */ /* 0x000fe400078e00ff */
        /* <DEDUP_REMOVED lines=11> */
.L_x_7397:
[----:B------:R-:W2:Y:S01]  /*55c0*/  LD.E R139, desc[UR4][R2.64+0x170] ;  /* 0x00017004028b7980 */ /* 0x000ea2000c101900 */
[C---:B------:R-:W-:Y:S02]  /*55d0*/  IADD3 R137, PT, PT, R0.reuse, -0x100, RZ ;  /* 0xffffff0000897810 */ /* 0x040fe40007ffe0ff */
        /* <DEDUP_REMOVED lines=58> */
.L_x_7398:
[----:B------:R-:W-:Y:S05]  /*5980*/  BSYNC.RECONVERGENT B0 ;  /* 0x0000000000007941 */ /* 0x000fea0003800200 */
.L_x_7396:
[CC--:B------:R-:W-:Y:S01]  /*5990*/  ISETP.GE.AND P1, PT, R217.reuse, R242.reuse, PT ;  /* 0x000000f2d900720c */ /* 0x0c0fe20003f26270 */
[----:B------:R-:W-:Y:S01]  /*59a0*/  BSSY.RECONVERGENT B0, `(.L_x_7399) ;  /* 0x0000093000007945 */ /* 0x000fe20003800200 */
[----:B------:R-:W-:Y:S02]  /*59b0*/  ISETP.GE.AND P3, PT, R217, R242, PT ;  /* 0x000000f2d900720c */ /* 0x000fe40003f66270 */
[C---:B------:R-:W-:Y:S02]  /*59c0*/  SHF.L.U32 R133, R222.reuse, 0x5, RZ ;  /* 0x00000005de857819 */ /* 0x040fe400000006ff */
[----:B------:R-:W-:Y:S02]  /*59d0*/  SHF.L.U64.HI R0, R222, 0x5, R223 ;  /* 0x00000005de007819 */ /* 0x000fe400000102df */
[----:B------:R-:W-:-:S04]  /*59e0*/  IADD3 R136, P5, PT, R133, R234, RZ ;  /* 0x000000ea85887210 */ /* 0x000fc80007fbe0ff */
[----:B------:R-:W-:Y:S01]  /*59f0*/  IADD3.X R137, PT, PT, R0, R233, RZ, P5, !PT ;  /* 0x000000e900897210 */ /* 0x000fe20002ffe4ff */
[----:B------:R-:W-:Y:S01]  /*5a00*/  @!P1 IMAD R150, R223, 0x60, RZ ;  /* 0x00000060df969824 */ /* 0x000fe200078e02ff */
[----:B------:R-:W-:Y:S01]  /*5a10*/  @!P1 IADD3 R132, P4, PT, R136, R133, RZ ;  /* 0x0000008588849210 */ /* 0x000fe20007f9e0ff */
[----:B------:R-:W-:Y:S01]  /*5a20*/  @!P3 IMAD.MOV.U32 R235, RZ, RZ, R233 ;  /* 0x000000ffffebb224 */ /* 0x000fe200078e00e9 */
[-C--:B------:R-:W-:Y:S01]  /*5a30*/  @!P1 MOV R152, R136.reuse ;  /* 0x0000008800989202 */ /* 0x080fe20000000f00 */
[--C-:B------:R-:W-:Y:S01]  /*5a40*/  @!P1 IMAD.MOV.U32 R153, RZ, RZ, R137.reuse ;  /* 0x000000ffff999224 */ /* 0x100fe200078e0089 */
[-C--:B------:R-:W-:Y:S01]  /*5a50*/  @!P1 MOV R138, R136.reuse ;  /* 0x00000088008a9202 */ /* 0x080fe20000000f00 */
[----:B------:R-:W-:Y:S01]  /*5a60*/  @!P1 IMAD.X R133, R137, 0x1, R0, P4 ;  /* 0x0000000189859824 */ /* 0x000fe200020e0600 */
[----:B------:R-:W-:Y:S01]  /*5a70*/  @!PT LDS RZ, [RZ] ;  /* 0x00000000fffff984 */ /* 0x000fe20000000800 */
[----:B------:R-:W-:Y:S01]  /*5a80*/  @!PT LDS RZ, [RZ] ;  /* 0x00000000fffff984 */ /* 0x000fe20000000800 */
[----:B------:R-:W-:Y:S01]  /*5a90*/  @!PT LDS RZ, [RZ] ;  /* 0x00000000fffff984 */ /* 0x000fe20000000800 */
[----:B------:R-:W-:Y:S01]  /*5aa0*/  @!P3 LDGSTS.E.BYPASS.LTC128B.128 [R243+0x2000], desc[UR4][R234.64] ;  /* 0x02000000eaf3bfae */ /* 0x000fe2000b981a04 */
[----:B------:R-:W-:Y:S01]  /*5ab0*/  @!P1 IMAD.MOV.U32 R139, RZ, RZ, R137 ;  /* 0x000000ffff8b9224 */ /* 0x000fe200078e0089 */
[-C--:B------:R-:W-:Y:S01]  /*5ac0*/  @!P1 MOV R140, R136.reuse ;  /* 0x00000088008c9202 */ /* 0x080fe20000000f00 */
[----:B------:R-:W-:Y:S01]  /*5ad0*/  @!P1 IMAD R142, R223, 0x120, RZ ;  /* 0x00000120df8e9824 */ /* 0x000fe200078e02ff */
[----:B------:R1:W-:Y:S01]  /*5ae0*/  @P3 STS.128 [R243+0x2000], RZ ;  /* 0x002000fff3003388 */ /* 0x0003e20000000c00 */
[----:B------:R-:W-:Y:S01]  /*5af0*/  @!P1 IMAD.WIDE.U32 R152, R222, 0x60, R152 ;  /* 0x00000060de989825 */ /* 0x000fe200078e0098 */
[----:B------:R-:W-:-:S02]  /*5b00*/  @!P1 MOV R134, R136 ;  /* 0x0000008800869202 */ /* 0x000fc40000000f00 */
[----:B------:R1:W-:Y:S01]  /*5b10*/  @P1 STS.128 [R243+0x2800], RZ ;  /* 0x002800fff3001388 */ /* 0x0003e20000000c00 */
[C---:B------:R-:W-:Y:S01]  /*5b20*/  @!P1 IMAD R146, R223.reuse, 0xc0, RZ ;  /* 0x000000c0df929824 */ /* 0x040fe200078e02ff */
[----:B------:R-:W-:Y:S01]  /*5b30*/  @!P1 IADD3 R151, PT, PT, R150, R153, RZ ;  /* 0x0000009996979210 */ /* 0x000fe20007ffe0ff */
[C---:B------:R-:W-:Y:S01]  /*5b40*/  @!P1 IMAD.WIDE.U32 R138, R222.reuse, 0xc0, R138 ;  /* 0x000000c0de8a9825 */ /* 0x040fe200078e008a */
[----:B------:R-:W-:Y:S01]  /*5b50*/  @!PT LDS RZ, [RZ] ;  /* 0x00000000fffff984 */ /* 0x000fe20000000800 */
[----:B------:R-:W-:Y:S01]  /*5b60*/  @!PT LDS RZ, [RZ] ;  /* 0x00000000fffff984 */ /* 0x000fe20000000800 */
[----:B------:R-:W-:Y:S01]  /*5b70*/  @!PT LDS RZ, [RZ] ;  /* 0x00000000fffff984 */ /* 0x000fe20000000800 */
[----:B------:R-:W-:Y:S01]  /*5b80*/  @!P1 LDGSTS.E.BYPASS.LTC128B.128 [R243+0x2800], desc[UR4][R136.64] ;  /* 0x0280000088f39fae */ /* 0x000fe2000b981a04 */
[----:B------:R-:W-:Y:S02]  /*5b90*/  @!P1 LEA R154, P4, R222, R136, 0x6 ;  /* 0x00000088de9a9211 */ /* 0x000fe400078830ff */
[----:B------:R-:W-:Y:S01]  /*5ba0*/  @!P1 IMAD.MOV.U32 R141, RZ, RZ, R137 ;  /* 0x000000ffff8d9224 */ /* 0x000fe200078e0089 */
[----:B------:R1:W-:Y:S01]  /*5bb0*/  @P1 STS.128 [R243+0x3000], RZ ;  /* 0x003000fff3001388 */ /* 0x0003e20000000c00 */
[----:B------:R-:W-:Y:S01]  /*5bc0*/  @!P1 IMAD.IADD R147, R146, 0x1, R139 ;  /* 0x0000000192939824 */ /* 0x000fe200078e028b */
[----:B------:R-:W-:Y:S01]  /*5bd0*/  @!P1 MOV R146, R138 ;  /* 0x0000008a00929202 */ /* 0x000fe20000000f00 */
[----:B------:R-:W-:Y:S01]  /*5be0*/  @!P1 IMAD.MOV.U32 R150, RZ, RZ, R152 ;  /* 0x000000ffff969224 */ /* 0x000fe200078e0098 */
[----:B------:R-:W-:Y:S01]  /*5bf0*/  @!PT LDS RZ, [RZ] ;  /* 0x00000000fffff984 */ /* 0x000fe20000000800 */
[----:B------:R-:W-:Y:S01]  /*5c00*/  @!PT LDS RZ, [RZ] ;  /* 0x00000000fffff984 */ /* 0x000fe20000000800 */
[----:B------:R-:W-:Y:S01]  /*5c10*/  @!PT LDS RZ, [RZ] ;  /* 0x00000000fffff984 */ /* 0x000fe20000000800 */
[----:B------:R2:W-:Y:S01]  /*5c20*/  @!P1 LDGSTS.E.BYPASS.LTC128B.128 [R243+0x3000], desc[UR4][R132.64] ;  /* 0x0300000084f39fae */ /* 0x0005e2000b981a04 */
[----:B------:R-:W-:Y:S01]  /*5c30*/  @!P1 MOV R138, R136 ;  /* 0x00000088008a9202 */ /* 0x000fe20000000f00 */
[C---:B------:R-:W-:Y:S01]  /*5c40*/  @!P1 IMAD.WIDE.U32 R152, R222.reuse, 0x180, R136 ;  /* 0x00000180de989825 */ /* 0x040fe200078e0088 */
[-C--:B------:R-:W-:Y:S01]  /*5c50*/  @!P1 MOV R139, R137.reuse ;  /* 0x00000089008b9202 */ /* 0x080fe20000000f00 */
[----:B------:R1:W-:Y:S01]  /*5c60*/  @P1 STS.128 [R243+0x3800], RZ ;  /* 0x003800fff3001388 */ /* 0x0003e20000000c00 */
[----:B------:R-:W-:Y:S01]  /*5c70*/  @!P1 LEA.HI.X R155, R222, R137, R223, 0x6, P4 ;  /* 0x00000089de9b9211 */ /* 0x000fe200020f34df */
[----:B------:R-:W-:-:S02]  /*5c80*/  @!P1 IMAD R148, R223, 0xa0, RZ ;  /* 0x000000a0df949824 */ /* 0x000fc400078e02ff */
[----:B------:R-:W-:Y:S02]  /*5c90*/  @!P1 IMAD.WIDE.U32 R140, R222, 0xa0, R140 ;  /* 0x000000a0de8c9825 */ /* 0x000fe400078e008c */
[----:B------:R-:W-:Y:S01]  /*5ca0*/  @!PT LDS RZ, [RZ] ;  /* 0x00000000fffff984 */ /* 0x000fe20000000800 */
[----:B------:R-:W-:Y:S01]  /*5cb0*/  @!PT LDS RZ, [RZ] ;  /* 0x00000000fffff984 */ /* 0x000fe20000000800 */
[----:B------:R-:W-:Y:S01]  /*5cc0*/  @!PT LDS RZ, [RZ] ;  /* 0x00000000fffff984 */ /* 0x000fe20000000800 */
[----:B------:R1:W-:Y:S02]  /*5cd0*/  @!P1 LDGSTS.E.BYPASS.LTC128B.128 [R243+0x3800], desc[UR4][R154.64] ;  /* 0x038000009af39fae */ /* 0x0003e4000b981a04 */
        /* <DEDUP_REMOVED lines=11> */
[----:B------:R1:W-:Y:S03]  /*5d90*/  @!P1 LDGSTS.E.BYPASS.LTC128B.128 [R243+0x4000], desc[UR4][R150.64] ;  /* 0x0400000096f39fae */ /* 0x0003e6000b981a04 */
[--C-:B------:R-:W-:Y:S01]  /*5da0*/  @!P1 IMAD.MOV.U32 R141, RZ, RZ, R137.reuse ;  /* 0x000000ffff8d9224 */ /* 0x100fe200078e0089 */
[----:B------:R-:W-:Y:S01]  /*5db0*/  @!P1 IADD3 R145, PT, PT, R144, R135, RZ ;  /* 0x0000008790919210 */ /* 0x000fe20007ffe0ff */
[----:B------:R-:W-:Y:S01]  /*5dc0*/  @!P1 IMAD.MOV.U32 R144, RZ, RZ, R134 ;  /* 0x000000ffff909224 */ /* 0x000fe200078e0086 */
[----:B--2---:R-:W-:Y:S01]  /*5dd0*/  @!P1 MOV R132, R136 ;  /* 0x0000008800849202 */ /* 0x004fe20000000f00 */
[----:B------:R-:W-:Y:S01]  /*5de0*/  @!P1 IMAD.MOV.U32 R133, RZ, RZ, R137 ;  /* 0x000000ffff859224 */ /* 0x000fe200078e0089 */
[----:B------:R1:W-:Y:S01]  /*5df0*/  @P1 STS.128 [R243+0x4800], RZ ;  /* 0x004800fff3001388 */ /* 0x0003e20000000c00 */
[----:B------:R-:W-:Y:S01]  /*5e00*/  @!P1 IMAD R134, R223, 0x140, RZ ;  /* 0x00000140df869824 */ /* 0x000fe200078e02ff */
[----:B------:R-:W-:Y:S01]  /*5e10*/  @!P1 MOV R135, R137 ;  /* 0x0000008900879202 */ /* 0x000fe20000000f00 */
[----:B------:R-:W-:-:S04]  /*5e20*/  @!P1 IMAD.WIDE.U32 R132, R222, 0x120, R132 ;  /* 0x00000120de849825 */ /* 0x000fc800078e0084 */
[----:B------:R-:W-:Y:S01]  /*5e30*/  @!P1 IMAD.WIDE.U32 R140, R222, 0x140, R140 ;  /* 0x00000140de8c9825 */ /* 0x000fe200078e008c */
[----:B------:R-:W-:Y:S02]  /*5e40*/  @!P1 IADD3 R143, PT, PT, R142, R133, RZ ;  /* 0x000000858e8f9210 */ /* 0x000fe40007ffe0ff */
[----:B------:R-:W-:Y:S01]  /*5e50*/  @!P1 MOV R142, R132 ;  /* 0x00000084008e9202 */ /* 0x000fe20000000f00 */
[C---:B------:R-:W-:Y:S02]  /*5e60*/  @!P1 IMAD R132, R223.reuse, 0x180, RZ ;  /* 0x00000180df849824 */ /* 0x040fe400078e02ff */
[----:B------:R-:W-:Y:S02]  /*5e70*/  @!P1 IMAD R133, R223, 0x160, RZ ;  /* 0x00000160df859824 */ /* 0x000fe400078e02ff */
[----:B------:R-:W-:Y:S01]  /*5e80*/  @!P1 IMAD.IADD R141, R134, 0x1, R141 ;  /* 0x00000001868d9824 */ /* 0x000fe200078e028d */
[----:B------:R-:W-:Y:S01]  /*5e90*/  @!P1 IADD3 R153, PT, PT, R132, R153, RZ ;  /* 0x0000009984999210 */ /* 0x000fe20007ffe0ff */
[----:B------:R-:W-:Y:S01]  /*5ea0*/  @!P1 IMAD.IADD R139, R133, 0x1, R139 ;  /* 0x00000001858b9824 */ /* 0x000fe200078e028b */
[-C--:B------:R-:W-:Y:S01]  /*5eb0*/  @!P1 LEA R132, P3, R222, R136.reuse, 0x7 ;  /* 0x00000088de849211 */ /* 0x080fe200078638ff */
[----:B------:R-:W-:Y:S01]  /*5ec0*/  @!P1 IMAD R0, R223, 0x1a0, RZ ;  /* 0x000001a0df009824 */ /* 0x000fe200078e02ff */
[----:B------:R-:W-:-:S02]  /*5ed0*/  @!P1 MOV R134, R136 ;  /* 0x0000008800869202 */ /* 0x000fc40000000f00 */
[CC--:B------:R-:W-:Y:S02]  /*5ee0*/  @!P1 LEA.HI.X R133, R222.reuse, R137.reuse, R223, 0x7, P3 ;  /* 0x00000089de859211 */ /* 0x0c0fe400018f3cdf */
        /* <DEDUP_REMOVED lines=62> */
.L_x_7400:
[----:B------:R-:W-:Y:S05]  /*62d0*/  BSYNC.RECONVERGENT B0 ;  /* 0x0000000000007941 */ /* 0x000fea0003800200 */
.L_x_7399:
[----:B------:R-:W0:Y:S02]  /*62e0*/  LDGDEPBAR ;  /* 0x00000000000079af */ /* 0x000e240000000000 */
.L_x_7395:
[----:B------:R-:W-:Y:S05]  /*62f0*/  BSYNC.RECONVERGENT B1 ;  /* 0x0000000000017941 */ /* 0x000fea0003800200 */
.L_x_7394:
[----:B------:R-:W-:Y:S02]  /*6300*/  IMAD.SHL.U32 R169, R166, 0x2, RZ ;  /* 0x00000002a6a97824 */ /* 0x000fe400078e00ff */
[----:B------:R-:W-:-:S03]  /*6310*/  VIADD R202, R229, 0x8 ;  /* 0x00000008e5ca7836 */ /* 0x000fc60000000000 */
[----:B------:R-:W-:-:S05]  /*6320*/  LOP3.LUT R168, R169, 0x6, RZ, 0xc0, !PT ;  /* 0x00000006a9a87812 */ /* 0x000fca00078ec0ff */
[----:B------:R-:W-:-:S04]  /*6330*/  IMAD R200, R171, 0x100, R168 ;  /* 0x00000100abc87824 */ /* 0x000fc800078e02a8 */
[C---:B------:R-:W-:Y:S01]  /*6340*/  IMAD.IADD R0, R200.reuse, 0x1, R244 ;  /* 0x00000001c8007824 */ /* 0x040fe200078e02f4 */
[C---:B------:R-:W-:Y:S02]  /*6350*/  ISETP.GE.AND P5, PT, R200.reuse, R228, PT ;  /* 0x000000e4c800720c */ /* 0x040fe40003fa6270 */
[----:B------:R-:W-:Y:S01]  /*6360*/  ISETP.GE.AND P4, PT, R200, R227, PT ;  /* 0x000000e3c800720c */ /* 0x000fe20003f86270 */
[C-C-:B-1----:R-:W-:Y:S01]  /*6370*/  IMAD.IADD R132, R202.reuse, 0x1, -R0.reuse ;  /* 0x00000001ca847824 */ /* 0x142fe200078e0a00 */
[--C-:B------:R-:W-:Y:S02]  /*6380*/  IADD3 R190, PT, PT, R229, -0x1, -R0.reuse ;  /* 0xffffffffe5be7810 */ /* 0x100fe40007ffe800 */
[----:B------:R-:W-:Y:S02]  /*6390*/  IADD3 R196, PT, PT, R202, -0x1, -R0 ;  /* 0xffffffffcac47810 */ /* 0x000fe40007ffe800 */
[----:B------:R-:W-:Y:S02]  /*63a0*/  IABS R132, R132 ;  /* 0x0000008400847213 */ /* 0x000fe40000000000 */
[----:B------:R-:W-:-:S02]  /*63b0*/  IABS R190, R190 ;  /* 0x000000be00be7213 */ /* 0x000fc40000000000 */
[----:B------:R-:W-:Y:S01]  /*63c0*/  I2FP.F32.S32 R133, R132 ;  /* 0x0000008400857245 */ /* 0x000fe20000201400 */
[----:B------:R-:W-:Y:S01]  /*63d0*/  VIADD R132, R200, 0x1 ;  /* 0x00000001c8847836 */ /* 0x000fe20000000000 */
[----:B------:R-:W-:Y:S02]  /*63e0*/  IABS R196, R196 ;  /* 0x000000c400c47213 */ /* 0x000fe40000000000 */
[----:B------:R-:W-:Y:S01]  /*63f0*/  I2FP.F32.S32 R190, R190 ;  /* 0x000000be00be7245 */ /* 0x000fe20000201400 */
[----:B------:R-:W-:Y:S01]  /*6400*/  FFMA.FTZ R38, -R240, R133, R38 ;  /* 0x00000085f0267223 */ /* 0x000fe20000010126 */
[----:B------:R-:W-:Y:S01]  /*6410*/  I2FP.F32.S32 R196, R196 ;  /* 0x000000c400c47245 */ /* 0x000fe20000201400 */
[----:B------:R-:W-:Y:S01]  /*6420*/  VIADD R133, R200, 0x8 ;  /* 0x00000008c8857836 */ /* 0x000fe20000000000 */
[----:B------:R-:W-:Y:S01]  /*6430*/  ISETP.GE.AND P1, PT, R132, R231, PT ;  /* 0x000000e78400720c */ /* 0x000fe20003f26270 */
[----:B------:R-:W-:Y:S01]  /*6440*/  FFMA.FTZ R190, -R240, R190, R37 ;  /* 0x000000bef0be7223 */ /* 0x000fe20000010125 */
[----:B------:R-:W-:Y:S01]  /*6450*/  FSEL R38, R38, -INF , P5 ;  /* 0xff80000026267808 */ /* 0x000fe20002800000 */
[----:B------:R-:W-:-:S02]  /*6460*/  IMAD.IADD R37, R229, 0x1, -R0 ;  /* 0x00000001e5257824 */ /* 0x000fc400078e0a00 */
[----:B------:R-:W-:Y:S01]  /*6470*/  FFMA.FTZ R196, -R240, R196, R39 ;  /* 0x000000c4f0c47223 */ /* 0x000fe20000010127 */
[----:B------:R-:W-:Y:S02]  /*6480*/  ISETP.GE.AND P3, PT, R132, R230, PT ;  /* 0x000000e68400720c */ /* 0x000fe40003f66270 */
[----:B------:R-:W-:Y:S01]  /*6490*/  FSEL R38, R38, -INF , !P4 ;  /* 0xff80000026267808 */ /* 0x000fe20006000000 */
[----:B------:R-:W-:Y:S01]  /*64a0*/  VIADD R39, R37, 0xfffffff8 ;  /* 0xfffffff825277836 */ /* 0x000fe20000000000 */
[C---:B------:R-:W-:Y:S02]  /*64b0*/  ISETP.GE.AND P5, PT, R132.reuse, R228, PT ;  /* 0x000000e48400720c */ /* 0x040fe40003fa6270 */
[----:B------:R-:W-:Y:S02]  /*64c0*/  ISETP.GE.AND P4, PT, R132, R227, PT ;  /* 0x000000e38400720c */ /* 0x000fe40003f86270 */
[----:B------:R-:W-:Y:S02]  /*64d0*/  IADD3 R132, PT, PT, R229, -0x9, -R0 ;  /* 0xfffffff7e5847810 */ /* 0x000fe40007ffe800 */
[----:B------:R-:W-:-:S02]  /*64e0*/  FSEL R190, R190, -INF , P1 ;  /* 0xff800000bebe7808 */ /* 0x000fc40000800000 */
[----:B------:R-:W-:Y:S02]  /*64f0*/  IABS R39, R39 ;  /* 0x0000002700277213 */ /* 0x000fe40000000000 */
[----:B------:R-:W-:Y:S02]  /*6500*/  FSEL R196, R196, -INF , P5 ;  /* 0xff800000c4c47808 */ /* 0x000fe40002800000 */
[----:B------:R-:W-:Y:S02]  /*6510*/  IABS R132, R132 ;  /* 0x0000008400847213 */ /* 0x000fe40000000000 */
[----:B------:R-:W-:Y:S02]  /*6520*/  FSEL R190, R190, -INF , !P3 ;  /* 0xff800000bebe7808 */ /* 0x000fe40005800000 */
[----:B------:R-:W-:Y:S02]  /*6530*/  I2FP.F32.S32 R39, R39 ;  /* 0x0000002700277245 */ /* 0x000fe40000201400 */
[----:B------:R-:W-:-:S02]  /*6540*/  FSEL R196, R196, -INF , !P4 ;  /* 0xff800000c4c47808 */ /* 0x000fc40006000000 */
[C---:B------:R-:W-:Y:S01]  /*6550*/  ISETP.GE.AND P1, PT, R133.reuse, R231, PT ;  /* 0x000000e78500720c */ /* 0x040fe20003f26270 */
[----:B------:R-:W-:Y:S01]  /*6560*/  FFMA.FTZ R204, -R240, R39, R32 ;  /* 0x00000027f0cc7223 */ /* 0x000fe20000010120 */
[C---:B------:R-:W-:Y:S02]  /*6570*/  ISETP.GE.AND P3, PT, R133.reuse, R230, PT ;  /* 0x000000e68500720c */ /* 0x040fe40003f66270 */
[----:B------:R-:W-:Y:S02]  /*6580*/  IABS R37, R37 ;  /* 0x0000002500257213 */ /* 0x000fe40000000000 */
[C---:B------:R-:W-:Y:S02]  /*6590*/  ISETP.GE.AND P5, PT, R133.reuse, R228, PT ;  /* 0x000000e48500720c */ /* 0x040fe40003fa6270 */
[----:B------:R-:W-:Y:S02]  /*65a0*/  I2FP.F32.S32 R132, R132 ;  /* 0x0000008400847245 */ /* 0x000fe40000201400 */
[----:B------:R-:W-:-:S02]  /*65b0*/  ISETP.GE.AND P4, PT, R133, R227, PT ;  /* 0x000000e38500720c */ /* 0x000fc40003f86270 */
[--C-:B------:R-:W-:Y:S01]  /*65c0*/  IADD3 R133, PT, PT, R202, -0x9, -R0.reuse ;  /* 0xfffffff7ca857810 */ /* 0x100fe20007ffe800 */
[----:B------:R-:W-:Y:S01]  /*65d0*/  FFMA.FTZ R33, -R240, R132, R33 ;  /* 0x00000084f0217223 */ /* 0x000fe20000010121 */
[----:B------:R-:W-:Y:S01]  /*65e0*/  I2FP.F32.S32 R37, R37 ;  /* 0x0000002500257245 */ /* 0x000fe20000201400 */
[----:B------:R-:W-:Y:S01]  /*65f0*/  VIADD R132, R200, 0x9 ;  /* 0x00000009c8847836 */ /* 0x000fe20000000000 */
[----:B------:R-:W-:Y:S02]  /*6600*/  IABS R32, R133 ;  /* 0x0000008500207213 */ /* 0x000fe40000000000 */
[----:B------:R-:W-:Y:S01]  /*6610*/  IADD3 R39, PT, PT, R229, -0x10, -R0 ;  /* 0xfffffff0e5277810 */ /* 0x000fe20007ffe800 */
[----:B------:R-:W-:Y:S01]  /*6620*/  FFMA.FTZ R198, -R240, R37, R34 ;  /* 0x00000025f0c67223 */ /* 0x000fe20000010122 */
[----:B------:R-:W-:Y:S01]  /*6630*/  FSEL R204, R204, -INF , P1 ;  /* 0xff800000cccc7808 */ /* 0x000fe20000800000 */
[----:B------:R-:W-:Y:S01]  /*6640*/  IMAD.MOV.U32 R34, RZ, RZ, R32 ;  /* 0x000000ffff227224 */ /* 0x000fe200078e0020 */
[----:B------:R-:W-:-:S02]  /*6650*/  IABS R39, R39 ;  /* 0x0000002700277213 */ /* 0x000fc40000000000 */
[----:B------:R-:W-:Y:S02]  /*6660*/  ISETP.GE.AND P1, PT, R132, R231, PT ;  /* 0x000000e78400720c */ /* 0x000fe40003f26270 */
[----:B------:R-:W-:Y:S02]  /*6670*/  I2FP.F32.S32 R39, R39 ;  /* 0x0000002700277245 */ /* 0x000fe40000201400 */
[----:B------:R-:W-:Y:S02]  /*6680*/  I2FP.F32.S32 R34, R34 ;  /* 0x0000002200227245 */ /* 0x000fe40000201400 */
[----:B------:R-:W-:Y:S01]  /*6690*/  FSEL R32, R33, -INF , P1 ;  /* 0xff80000021207808 */ /* 0x000fe20000800000 */
[----:B------:R-:W-:Y:S01]  /*66a0*/  FFMA.FTZ R39, -R240, R39, R28 ;  /* 0x00000027f0277223 */ /* 0x000fe2000001011c */
[--C-:B------:R-:W-:Y:S01]  /*66b0*/  IADD3 R33, PT, PT, R202, -0x10, -R0.reuse ;  /* 0xfffffff0ca217810 */ /* 0x100fe20007ffe800 */
[----:B------:R-:W-:Y:S01]  /*66c0*/  FFMA.FTZ R34, -R240, R34, R35 ;  /* 0x00000022f0227223 */ /* 0x000fe20000010123 */
[----:B------:R-:W-:Y:S01]  /*66d0*/  FSEL R198, R198, -INF , P5 ;  /* 0xff800000c6c67808 */ /* 0x000fe20002800000 */
[----:B------:R-:W-:Y:S01]  /*66e0*/  VIADD R35, R200, 0x10 ;  /* 0x00000010c8237836 */ /* 0x000fe20000000000 */
[----:B------:R-:W-:-:S02]  /*66f0*/  IADD3 R28, PT, PT, R229, -0x11, -R0 ;  /* 0xffffffefe51c7810 */ /* 0x000fc40007ffe800 */
[----:B------:R-:W-:Y:S02]  /*6700*/  IABS R33, R33 ;  /* 0x0000002100217213 */ /* 0x000fe40000000000 */
[----:B------:R-:W-:Y:S02]  /*6710*/  ISETP.GE.AND P5, PT, R132, R230, PT ;  /* 0x000000e68400720c */ /* 0x000fe40003fa6270 */
[----:B------:R-:W-:Y:S02]  /*6720*/  FSEL R198, R198, -INF , !P4 ;  /* 0xff800000c6c67808 */ /* 0x000fe40006000000 */
[----:B------:R-:W-:Y:S02]  /*6730*/  ISETP.GE.AND P4, PT, R132, R228, PT ;  /* 0x000000e48400720c */ /* 0x000fe40003f86270 */
[----:B------:R-:W-:Y:S02]  /*6740*/  IABS R28, R28 ;  /* 0x0000001c001c7213 */ /* 0x000fe40000000000 */
[----:B------:R-:W-:-:S02]  /*6750*/  I2FP.F32.S32 R33, R33 ;  /* 0x0000002100217245 */ /* 0x000fc40000201400 */
[----:B------:R-:W-:Y:S02]  /*6760*/  FSEL R32, R32, -INF , !P5 ;  /* 0xff80000020207808 */ /* 0x000fe40006800000 */
[----:B------:R-:W-:Y:S01]  /*6770*/  ISETP.GE.AND P1, PT, R132, R227, PT ;  /* 0x000000e38400720c */ /* 0x000fe20003f26270 */
[----:B------:R-:W-:Y:S01]  /*6780*/  FFMA.FTZ R30, -R240, R33, R30 ;  /* 0x00000021f01e7223 */ /* 0x000fe2000001011e */
[C---:B------:R-:W-:Y:S01]  /*6790*/  ISETP.GE.AND P5, PT, R35.reuse, R231, PT ;  /* 0x000000e72300720c */ /* 0x040fe20003fa6270 */
[----:B------:R-:W-:Y:S01]  /*67a0*/  VIADD R33, R200, 0x11 ;  /* 0x00000011c8217836 */ /* 0x000fe20000000000 */
[----:B------:R-:W-:Y:S02]  /*67b0*/  FSEL R34, R34, -INF , P4 ;  /* 0xff80000022227808 */ /* 0x000fe40002000000 */
[----:B------:R-:W-:Y:S02]  /*67c0*/  I2FP.F32.S32 R28, R28 ;  /* 0x0000001c001c7245 */ /* 0x000fe40000201400 */
[----:B------:R-:W-:-:S02]  /*67d0*/  ISETP.GE.AND P4, PT, R35, R230, PT ;  /* 0x000000e62300720c */ /* 0x000fc40003f86270 */
[----:B------:R-:W-:Y:S01]  /*67e0*/  FSEL R34, R34, -INF , !P1 ;  /* 0xff80000022227808 */ /* 0x000fe20004800000 */
[----:B------:R-:W-:Y:S01]  /*67f0*/  FFMA.FTZ R28, -R240, R28, R29 ;  /* 0x0000001cf01c7223 */ /* 0x000fe2000001011d */
[----:B------:R-:W-:Y:S02]  /*6800*/  FSEL R39, R39, -INF , P5 ;  /* 0xff80000027277808 */ /* 0x000fe40002800000 */
[C---:B------:R-:W-:Y:S02]  /*6810*/  ISETP.GE.AND P1, PT, R35.reuse, R228, PT ;  /* 0x000000e42300720c */ /* 0x040fe40003f26270 */
[----:B------:R-:W-:Y:S02]  /*6820*/  ISETP.GE.AND P5, PT, R35, R227, PT ;  /* 0x000000e32300720c */ /* 0x000fe40003fa6270 */
[--C-:B------:R-:W-:Y:S02]  /*6830*/  IADD3 R132, PT, PT, R229, -0x18, -R0.reuse ;  /* 0xffffffe8e5847810 */ /* 0x100fe40007ffe800 */
[----:B------:R-:W-:-:S02]  /*6840*/  IADD3 R35, PT, PT, R202, -0x11, -R0 ;  /* 0xffffffefca237810 */ /* 0x000fc40007ffe800 */
[----:B------:R-:W-:Y:S02]  /*6850*/  FSEL R29, R39, -INF , !P4 ;  /* 0xff800000271d7808 */ /* 0x000fe40006000000 */
[----:B------:R-:W-:Y:S02]  /*6860*/  ISETP.GE.AND P4, PT, R33, R231, PT ;  /* 0x000000e72100720c */ /* 0x000fe40003f86270 */
[----:B------:R-:W-:Y:S02]  /*6870*/  IABS R39, R132 ;  /* 0x0000008400277213 */ /* 0x000fe40000000000 */
[----:B------:R-:W-:Y:S02]  /*6880*/  FSEL R30, R30, -INF , P1 ;  /* 0xff8000001e1e7808 */ /* 0x000fe40000800000 */
[----:B------:R-:W-:Y:S02]  /*6890*/  IABS R35, R35 ;  /* 0x0000002300237213 */ /* 0x000fe40000000000 */
[----:B------:R-:W-:-:S02]  /*68a0*/  FSEL R30, R30, -INF , !P5 ;  /* 0xff8000001e1e7808 */ /* 0x000fc40006800000 */
[----:B------:R-:W-:Y:S02]  /*68b0*/  I2FP.F32.S32 R39, R39 ;  /* 0x0000002700277245 */ /* 0x000fe40000201400 */
[----:B------:R-:W-:Y:S02]  /*68c0*/  FSEL R28, R28, -INF , P4 ;  /* 0xff8000001c1c7808 */ /* 0x000fe40002000000 */
[C---:B------:R-:W-:Y:S01]  /*68d0*/  ISETP.GE.AND P1, PT, R33.reuse, R230, PT ;  /* 0x000000e62100720c */ /* 0x040fe20003f26270 */
[----:B------:R-:W-:Y:S01]  /*68e0*/  FFMA.FTZ R186, -R240, R39, R24 ;  /* 0x00000027f0ba7223 */ /* 0x000fe20000010118 */
[----:B------:R-:W-:Y:S01]  /*68f0*/  I2FP.F32.S32 R35, R35 ;  /* 0x0000002300237245 */ /* 0x000fe20000201400 */
[----:B------:R-:W-:Y:S01]  /*6900*/  VIADD R24, R200, 0x18 ;  /* 0x00000018c8187836 */ /* 0x000fe20000000000 */
[C---:B------:R-:W-:Y:S02]  /*6910*/  ISETP.GE.AND P5, PT, R33.reuse, R228, PT ;  /* 0x000000e42100720c */ /* 0x040fe40003fa6270 */
[----:B------:R-:W-:Y:S01]  /*6920*/  ISETP.GE.AND P4, PT, R33, R227, PT ;  /* 0x000000e32100720c */ /* 0x000fe20003f86270 */
[----:B------:R-:W-:Y:S01]  /*6930*/  FFMA.FTZ R35, -R240, R35, R31 ;  /* 0x00000023f0237223 */ /* 0x000fe2000001011f */
[----:B------:R-:W-:-:S02]  /*6940*/  IADD3 R188, PT, PT, R229, -0x19, -R0 ;  /* 0xffffffe7e5bc7810 */ /* 0x000fc40007ffe800 */
[----:B------:R-:W-:Y:S02]  /*6950*/  IADD3 R33, PT, PT, R202, -0x18, -R0 ;  /* 0xffffffe8ca217810 */ /* 0x000fe40007ffe800 */
[----:B------:R-:W-:Y:S02]  /*6960*/  IABS R188, R188 ;  /* 0x000000bc00bc7213 */ /* 0x000fe40000000000 */
[----:B------:R-:W-:Y:S02]  /*6970*/  IABS R33, R33 ;  /* 0x0000002100217213 */ /* 0x000fe40000000000 */
[----:B------:R-:W-:Y:S02]  /*6980*/  I2FP.F32.S32 R188, R188 ;  /* 0x000000bc00bc7245 */ /* 0x000fe40000201400 */
[----:B------:R-:W-:Y:S02]  /*6990*/  FSEL R31, R28, -INF , !P1 ;  /* 0xff8000001c1f7808 */ /* 0x000fe40004800000 */
[----:B------:R-:W-:Y:S01]  /*69a0*/  I2FP.F32.S32 R33, R33 ;  /* 0x0000002100217245 */ /* 0x000fe20000201400 */
[----:B------:R-:W-:Y:S01]  /*69b0*/  FFMA.FTZ R188, -R240, R188, R25 ;  /* 0x000000bcf0bc7223 */ /* 0x000fe20000010119 */
[----:B------:R-:W-:Y:S01]  /*69c0*/  ISETP.GE.AND P1, PT, R24, R231, PT ;  /* 0x000000e71800720c */ /* 0x000fe20003f26270 */
[----:B------:R-:W-:Y:S01]  /*69d0*/  VIADD R25, R200, 0x19 ;  /* 0x00000019c8197836 */ /* 0x000fe20000000000 */
[----:B------:R-:W-:Y:S01]  /*69e0*/  FSEL R35, R35, -INF , P5 ;  /* 0xff80000023237808 */ /* 0x000fe20002800000 */
[----:B------:R-:W-:Y:S01]  /*69f0*/  FFMA.FTZ R26, -R240, R33, R26 ;  /* 0x00000021f01a7223 */ /* 0x000fe2000001011a */
[----:B------:R-:W-:-:S02]  /*6a00*/  ISETP.GE.AND P5, PT, R24, R230, PT ;  /* 0x000000e61800720c */ /* 0x000fc40003fa6270 */
[----:B------:R-:W-:Y:S02]  /*6a10*/  FSEL R35, R35, -INF , !P4 ;  /* 0xff80000023237808 */ /* 0x000fe40006000000 */
[----:B------:R-:W-:Y:S02]  /*6a20*/  FSEL R186, R186, -INF , P1 ;  /* 0xff800000baba7808 */ /* 0x000fe40000800000 */
[C---:B------:R-:W-:Y:S02]  /*6a30*/  ISETP.GE.AND P4, PT, R24.reuse, R228, PT ;  /* 0x000000e41800720c */ /* 0x040fe40003f86270 */
[----:B------:R-:W-:Y:S02]  /*6a40*/  ISETP.GE.AND P1, PT, R24, R227, PT ;  /* 0x000000e31800720c */ /* 0x000fe40003f26270 */
[--C-:B--2---:R-:W-:Y:S02]  /*6a50*/  IADD3 R137, PT, PT, R229, -0x20, -R0.reuse ;  /* 0xffffffe0e5897810 */ /* 0x104fe40007ffe800 */
        /* <DEDUP_REMOVED lines=121> */
[----:B------:R-:W-:Y:S02]  /*71f0*/  FSEL R142, R142, -INF , !P4 ;  /* 0xff8000008e8e7808 */ /* 0x000fe40006000000 */
[----:B------:R-:W-:Y:S02]  /*7200*/  I2FP.F32.S32 R13, R13 ;  /* 0x0000000d000d7245 */ /* 0x000fe40000201400 */
[----:B------:R-:W-:Y:S02]  /*7210*/  ISETP.GE.AND P4, PT, R8, R231, PT ;  /* 0x000000e70800720c */ /* 0x000fe40003f86270 */
[----:B------:R-:W-:Y:S01]  /*7220*/  IABS R12, R12 ;  /* 0x0000000c000c7213 */ /* 0x000fe20000000000 */
[----:B------:R-:W-:Y:S01]  /*7230*/  FFMA.FTZ R10, -R240, R13, R10 ;  /* 0x0000000df00a7223 */ /* 0x000fe2000001010a */
[----:B------:R-:W-:-:S02]  /*7240*/  FSEL R138, R15, -INF , P1 ;  /* 0xff8000000f8a7808 */ /* 0x000fc40000800000 */
[----:B------:R-:W-:Y:S02]  /*7250*/  I2FP.F32.S32 R12, R12 ;  /* 0x0000000c000c7245 */ /* 0x000fe40000201400 */
[----:B------:R-:W-:Y:S02]  /*7260*/  FSEL R138, R138, -INF , !P5 ;  /* 0xff8000008a8a7808 */ /* 0x000fe40006800000 */
[----:B------:R-:W-:Y:S01]  /*7270*/  FSEL R143, R143, -INF , P4 ;  /* 0xff8000008f8f7808 */ /* 0x000fe20002000000 */
[----:B------:R-:W-:Y:S01]  /*7280*/  FFMA.FTZ R151, -R240, R12, R9 ;  /* 0x0000000cf0977223 */ /* 0x000fe20000010109 */
[----:B------:R-:W-:Y:S01]  /*7290*/  ISETP.GE.AND P1, PT, R8, R230, PT ;  /* 0x000000e60800720c */ /* 0x000fe20003f26270 */
[----:B------:R-:W-:Y:S01]  /*72a0*/  VIADD R9, R200, 0x39 ;  /* 0x00000039c8097836 */ /* 0x000fe20000000000 */
[C---:B------:R-:W-:Y:S02]  /*72b0*/  ISETP.GE.AND P5, PT, R8.reuse, R228, PT ;  /* 0x000000e40800720c */ /* 0x040fe40003fa6270 */
[----:B------:R-:W-:-:S02]  /*72c0*/  ISETP.GE.AND P4, PT, R8, R227, PT ;  /* 0x000000e30800720c */ /* 0x000fc40003f86270 */
[--C-:B------:R-:W-:Y:S02]  /*72d0*/  IADD3 R13, PT, PT, R229, -0x40, -R0.reuse ;  /* 0xffffffc0e50d7810 */ /* 0x100fe40007ffe800 */
[----:B------:R-:W-:Y:S02]  /*72e0*/  IADD3 R8, PT, PT, R202, -0x39, -R0 ;  /* 0xffffffc7ca087810 */ /* 0x000fe40007ffe800 */
[----:B------:R-:W-:Y:S02]  /*72f0*/  IABS R13, R13 ;  /* 0x0000000d000d7213 */ /* 0x000fe40000000000 */
[----:B------:R-:W-:Y:S02]  /*7300*/  IABS R8, R8 ;  /* 0x0000000800087213 */ /* 0x000fe40000000000 */
[----:B------:R-:W-:Y:S02]  /*7310*/  I2FP.F32.S32 R13, R13 ;  /* 0x0000000d000d7245 */ /* 0x000fe40000201400 */
[----:B------:R-:W-:-:S02]  /*7320*/  FSEL R143, R143, -INF , !P1 ;  /* 0xff8000008f8f7808 */ /* 0x000fc40004800000 */
[----:B------:R-:W-:Y:S01]  /*7330*/  I2FP.F32.S32 R8, R8 ;  /* 0x0000000800087245 */ /* 0x000fe20000201400 */
[----:B------:R-:W-:Y:S01]  /*7340*/  FFMA.FTZ R148, -R240, R13, R4 ;  /* 0x0000000df0947223 */ /* 0x000fe20000010104 */
[C---:B------:R-:W-:Y:S01]  /*7350*/  ISETP.GE.AND P1, PT, R9.reuse, R231, PT ;  /* 0x000000e70900720c */ /* 0x040fe20003f26270 */
[----:B------:R-:W-:Y:S01]  /*7360*/  VIADD R4, R200, 0x40 ;  /* 0x00000040c8047836 */ /* 0x000fe20000000000 */
[----:B------:R-:W-:Y:S01]  /*7370*/  FSEL R144, R10, -INF , P5 ;  /* 0xff8000000a907808 */ /* 0x000fe20002800000 */
[----:B------:R-:W-:Y:S01]  /*7380*/  FFMA.FTZ R11, -R240, R8, R11 ;  /* 0x00000008f00b7223 */ /* 0x000fe2000001010b */
[----:B------:R-:W-:Y:S02]  /*7390*/  ISETP.GE.AND P5, PT, R9, R230, PT ;  /* 0x000000e60900720c */ /* 0x000fe40003fa6270 */
[----:B------:R-:W-:Y:S02]  /*73a0*/  FSEL R144, R144, -INF , !P4 ;  /* 0xff80000090907808 */ /* 0x000fe40006000000 */
[----:B------:R-:W-:-:S02]  /*73b0*/  FSEL R151, R151, -INF , P1 ;  /* 0xff80000097977808 */ /* 0x000fc40000800000 */
[C---:B------:R-:W-:Y:S02]  /*73c0*/  ISETP.GE.AND P4, PT, R9.reuse, R228, PT ;  /* 0x000000e40900720c */ /* 0x040fe40003f86270 */
[----:B------:R-:W-:Y:S02]  /*73d0*/  ISETP.GE.AND P1, PT, R9, R227, PT ;  /* 0x000000e30900720c */ /* 0x000fe40003f26270 */
[--C-:B------:R-:W-:Y:S02]  /*73e0*/  IADD3 R9, PT, PT, R202, -0x40, -R0.reuse ;  /* 0xffffffc0ca097810 */ /* 0x100fe40007ffe800 */
[----:B------:R-:W-:Y:S02]  /*73f0*/  IADD3 R150, PT, PT, R229, -0x41, -R0 ;  /* 0xffffffbfe5967810 */ /* 0x000fe40007ffe800 */
[----:B------:R-:W-:Y:S02]  /*7400*/  FSEL R151, R151, -INF , !P5 ;  /* 0xff80000097977808 */ /* 0x000fe40006800000 */
[----:B------:R-:W-:-:S02]  /*7410*/  ISETP.GE.AND P5, PT, R4, R231, PT ;  /* 0x000000e70400720c */ /* 0x000fc40003fa6270 */
[----:B------:R-:W-:Y:S02]  /*7420*/  FSEL R141, R11, -INF , P4 ;  /* 0xff8000000b8d7808 */ /* 0x000fe40002000000 */
[----:B------:R-:W-:Y:S02]  /*7430*/  IABS R9, R9 ;  /* 0x0000000900097213 */ /* 0x000fe40000000000 */
[----:B------:R-:W-:Y:S02]  /*7440*/  IABS R150, R150 ;  /* 0x0000009600967213 */ /* 0x000fe40000000000 */
[----:B------:R-:W-:Y:S02]  /*7450*/  FSEL R141, R141, -INF , !P1 ;  /* 0xff8000008d8d7808 */ /* 0x000fe40004800000 */
[----:B------:R-:W-:Y:S02]  /*7460*/  FSEL R148, R148, -INF , P5 ;  /* 0xff80000094947808 */ /* 0x000fe40002800000 */
[----:B------:R-:W-:-:S02]  /*7470*/  ISETP.GE.AND P4, PT, R4, R230, PT ;  /* 0x000000e60400720c */ /* 0x000fc40003f86270 */
[----:B------:R-:W-:Y:S02]  /*7480*/  I2FP.F32.S32 R9, R9 ;  /* 0x0000000900097245 */ /* 0x000fe40000201400 */
[----:B------:R-:W-:Y:S02]  /*7490*/  ISETP.GE.AND P1, PT, R4, R228, PT ;  /* 0x000000e40400720c */ /* 0x000fe40003f26270 */
[----:B------:R-:W-:Y:S01]  /*74a0*/  I2FP.F32.S32 R150, R150 ;  /* 0x0000009600967245 */ /* 0x000fe20000201400 */
[----:B------:R-:W-:Y:S01]  /*74b0*/  FFMA.FTZ R6, -R240, R9, R6 ;  /* 0x00000009f0067223 */ /* 0x000fe20000010106 */
[----:B------:R-:W-:Y:S02]  /*74c0*/  ISETP.GE.AND P5, PT, R4, R227, PT ;  /* 0x000000e30400720c */ /* 0x000fe40003fa6270 */
[--C-:B------:R-:W-:Y:S01]  /*74d0*/  IADD3 R4, PT, PT, R202, -0x41, -R0.reuse ;  /* 0xffffffbfca047810 */ /* 0x100fe20007ffe800 */
[----:B------:R-:W-:Y:S01]  /*74e0*/  FFMA.FTZ R150, -R240, R150, R5 ;  /* 0x00000096f0967223 */ /* 0x000fe20000010105 */
[----:B------:R-:W-:Y:S01]  /*74f0*/  VIADD R5, R200, 0x41 ;  /* 0x00000041c8057836 */ /* 0x000fe20000000000 */
[----:B------:R-:W-:-:S02]  /*7500*/  IADD3 R9, PT, PT, R229, -0x48, -R0 ;  /* 0xffffffb8e5097810 */ /* 0x000fc40007ffe800 */
[----:B------:R-:W-:Y:S02]  /*7510*/  IABS R4, R4 ;  /* 0x0000000400047213 */ /* 0x000fe40000000000 */
[----:B------:R-:W-:Y:S02]  /*7520*/  FSEL R148, R148, -INF , !P4 ;  /* 0xff80000094947808 */ /* 0x000fe40006000000 */
[----:B------:R-:W-:Y:S02]  /*7530*/  I2FP.F32.S32 R4, R4 ;  /* 0x0000000400047245 */ /* 0x000fe40000201400 */
[----:B------:R-:W-:Y:S02]  /*7540*/  IABS R9, R9 ;  /* 0x0000000900097213 */ /* 0x000fe40000000000 */
[----:B------:R-:W-:Y:S01]  /*7550*/  ISETP.GE.AND P4, PT, R5, R231, PT ;  /* 0x000000e70500720c */ /* 0x000fe20003f86270 */
[----:B------:R-:W-:Y:S01]  /*7560*/  FFMA.FTZ R7, -R240, R4, R7 ;  /* 0x00000004f0077223 */ /* 0x000fe20000010107 */
[----:B------:R-:W-:Y:S01]  /*7570*/  FSEL R146, R6, -INF , P1 ;  /* 0xff80000006927808 */ /* 0x000fe20000800000 */
[----:B------:R-:W-:Y:S01]  /*7580*/  VIADD R4, R200, 0x48 ;  /* 0x00000048c8047836 */ /* 0x000fe20000000000 */
[----:B------:R-:W-:-:S02]  /*7590*/  I2FP.F32.S32 R9, R9 ;  /* 0x0000000900097245 */ /* 0x000fc40000201400 */
[C---:B------:R-:W-:Y:S02]  /*75a0*/  ISETP.GE.AND P1, PT, R5.reuse, R230, PT ;  /* 0x000000e60500720c */ /* 0x040fe40003f26270 */
[----:B------:R-:W-:Y:S01]  /*75b0*/  FSEL R146, R146, -INF , !P5 ;  /* 0xff80000092927808 */ /* 0x000fe20006800000 */
[----:B------:R-:W-:Y:S01]  /*75c0*/  FFMA.FTZ R128, -R240, R9, R128 ;  /* 0x00000009f0807223 */ /* 0x000fe20000010180 */
[----:B------:R-:W-:Y:S02]  /*75d0*/  FSEL R150, R150, -INF , P4 ;  /* 0xff80000096967808 */ /* 0x000fe40002000000 */
[C---:B------:R-:W-:Y:S02]  /*75e0*/  ISETP.GE.AND P5, PT, R5.reuse, R228, PT ;  /* 0x000000e40500720c */ /* 0x040fe40003fa6270 */
[----:B------:R-:W-:Y:S02]  /*75f0*/  ISETP.GE.AND P4, PT, R5, R227, PT ;  /* 0x000000e30500720c */ /* 0x000fe40003f86270 */
[----:B------:R-:W-:-:S02]  /*7600*/  IADD3 R5, PT, PT, R202, -0x48, -R0 ;  /* 0xffffffb8ca057810 */ /* 0x000fc40007ffe800 */
[----:B------:R-:W-:Y:S02]  /*7610*/  FSEL R150, R150, -INF , !P1 ;  /* 0xff80000096967808 */ /* 0x000fe40004800000 */
[----:B------:R-:W-:Y:S02]  /*7620*/  ISETP.GE.AND P1, PT, R4, R231, PT ;  /* 0x000000e70400720c */ /* 0x000fe40003f26270 */
[----:B------:R-:W-:Y:S02]  /*7630*/  FSEL R152, R7, -INF , P5 ;  /* 0xff80000007987808 */ /* 0x000fe40002800000 */
[----:B------:R-:W-:Y:S02]  /*7640*/  IABS R5, R5 ;  /* 0x0000000500057213 */ /* 0x000fe40000000000 */
[----:B------:R-:W-:Y:S02]  /*7650*/  IADD3 R6, PT, PT, R229, -0x49, -R0 ;  /* 0xffffffb7e5067810 */ /* 0x000fe40007ffe800 */
[----:B------:R-:W-:-:S02]  /*7660*/  FSEL R152, R152, -INF , !P4 ;  /* 0xff80000098987808 */ /* 0x000fc40006000000 */
[----:B------:R-:W-:Y:S02]  /*7670*/  FSEL R175, R128, -INF , P1 ;  /* 0xff80000080af7808 */ /* 0x000fe40000800000 */
[C---:B------:R-:W-:Y:S02]  /*7680*/  ISETP.GE.AND P5, PT, R4.reuse, R230, PT ;  /* 0x000000e60400720c */ /* 0x040fe40003fa6270 */
[----:B------:R-:W-:Y:S02]  /*7690*/  I2FP.F32.S32 R5, R5 ;  /* 0x0000000500057245 */ /* 0x000fe40000201400 */
[C---:B------:R-:W-:Y:S02]  /*76a0*/  ISETP.GE.AND P4, PT, R4.reuse, R228, PT ;  /* 0x000000e40400720c */ /* 0x040fe40003f86270 */
[----:B------:R-:W-:Y:S01]  /*76b0*/  ISETP.GE.AND P1, PT, R4, R227, PT ;  /* 0x000000e30400720c */ /* 0x000fe20003f26270 */
[----:B------:R-:W-:Y:S01]  /*76c0*/  FFMA.FTZ R130, -R240, R5, R130 ;  /* 0x00000005f0827223 */ /* 0x000fe20000010182 */
[----:B------:R-:W-:Y:S01]  /*76d0*/  IABS R6, R6 ;  /* 0x0000000600067213 */ /* 0x000fe20000000000 */
[----:B------:R-:W-:Y:S01]  /*76e0*/  VIADD R5, R200, 0x49 ;  /* 0x00000049c8057836 */ /* 0x000fe20000000000 */
[----:B------:R-:W-:-:S02]  /*76f0*/  IADD3 R4, PT, PT, R202, -0x49, -R0 ;  /* 0xffffffb7ca047810 */ /* 0x000fc40007ffe800 */
[----:B------:R-:W-:Y:S02]  /*7700*/  I2FP.F32.S32 R6, R6 ;  /* 0x0000000600067245 */ /* 0x000fe40000201400 */
[----:B------:R-:W-:Y:S02]  /*7710*/  IABS R4, R4 ;  /* 0x0000000400047213 */ /* 0x000fe40000000000 */
[----:B------:R-:W-:Y:S01]  /*7720*/  IADD3 R7, PT, PT, R229, -0x50, -R0 ;  /* 0xffffffb0e5077810 */ /* 0x000fe20007ffe800 */
[C---:B------:R-:W-:Y:S01]  /*7730*/  FFMA.FTZ R129, -R240.reuse, R6, R129 ;  /* 0x00000006f0817223 */ /* 0x040fe20000010181 */
[----:B------:R-:W-:Y:S02]  /*7740*/  I2FP.F32.S32 R4, R4 ;  /* 0x0000000400047245 */ /* 0x000fe40000201400 */
[----:B------:R-:W-:Y:S02]  /*7750*/  FSEL R175, R175, -INF , !P5 ;  /* 0xff800000afaf7808 */ /* 0x000fe40006800000 */
[----:B------:R-:W-:Y:S01]  /*7760*/  IABS R7, R7 ;  /* 0x0000000700077213 */ /* 0x000fe20000000000 */
[----:B------:R-:W-:Y:S01]  /*7770*/  FFMA.FTZ R131, -R240, R4, R131 ;  /* 0x00000004f0837223 */ /* 0x000fe20000010183 */
[----:B------:R-:W-:Y:S01]  /*7780*/  ISETP.GE.AND P5, PT, R5, R231, PT ;  /* 0x000000e70500720c */ /* 0x000fe20003fa6270 */
[----:B------:R-:W-:Y:S01]  /*7790*/  VIADD R4, R200, 0x50 ;  /* 0x00000050c8047836 */ /* 0x000fe20000000000 */
[----:B------:R-:W-:-:S02]  /*77a0*/  FSEL R173, R130, -INF , P4 ;  /* 0xff80000082ad7808 */ /* 0x000fc40002000000 */
[----:B------:R-:W-:Y:S02]  /*77b0*/  I2FP.F32.S32 R7, R7 ;  /* 0x0000000700077245 */ /* 0x000fe40000201400 */
[----:B------:R-:W-:Y:S02]  /*77c0*/  ISETP.GE.AND P4, PT, R5, R230, PT ;  /* 0x000000e60500720c */ /* 0x000fe40003f86270 */
[----:B------:R-:W-:Y:S01]  /*77d0*/  FSEL R173, R173, -INF , !P1 ;  /* 0xff800000adad7808 */ /* 0x000fe20004800000 */
[----:B------:R-:W-:Y:S01]  /*77e0*/  FFMA.FTZ R124, -R240, R7, R124 ;  /* 0x00000007f07c7223 */ /* 0x000fe2000001017c */
[----:B------:R-:W-:Y:S02]  /*77f0*/  FSEL R177, R129, -INF , P5 ;  /* 0xff80000081b17808 */ /* 0x000fe40002800000 */
[C---:B------:R-:W-:Y:S02]  /*7800*/  ISETP.GE.AND P1, PT, R5.reuse, R228, PT ;  /* 0x000000e40500720c */ /* 0x040fe40003f26270 */
[----:B------:R-:W-:-:S02]  /*7810*/  ISETP.GE.AND P5, PT, R5, R227, PT ;  /* 0x000000e30500720c */ /* 0x000fc40003fa6270 */
[--C-:B------:R-:W-:Y:S02]  /*7820*/  IADD3 R5, PT, PT, R202, -0x50, -R0.reuse ;  /* 0xffffffb0ca057810 */ /* 0x100fe40007ffe800 */
[----:B------:R-:W-:Y:S02]  /*7830*/  FSEL R177, R177, -INF , !P4 ;  /* 0xff800000b1b17808 */ /* 0x000fe40006000000 */
[----:B------:R-:W-:Y:S02]  /*7840*/  ISETP.GE.AND P4, PT, R4, R231, PT ;  /* 0x000000e70400720c */ /* 0x000fe40003f86270 */
[----:B------:R-:W-:Y:S02]  /*7850*/  FSEL R163, R131, -INF , P1 ;  /* 0xff80000083a37808 */ /* 0x000fe40000800000 */
[----:B------:R-:W-:Y:S02]  /*7860*/  IABS R5, R5 ;  /* 0x0000000500057213 */ /* 0x000fe40000000000 */
[----:B------:R-:W-:-:S02]  /*7870*/  IADD3 R6, PT, PT, R229, -0x51, -R0 ;  /* 0xffffffafe5067810 */ /* 0x000fc40007ffe800 */
[----:B------:R-:W-:Y:S02]  /*7880*/  FSEL R163, R163, -INF , !P5 ;  /* 0xff800000a3a37808 */ /* 0x000fe40006800000 */
        /* <DEDUP_REMOVED lines=12> */
[----:B------:R-:W-:Y:S01]  /*7950*/  FFMA.FTZ R125, -R240, R6, R125 ;  /* 0x00000006f07d7223 */ /* 0x000fe2000001017d */
        /* <DEDUP_REMOVED lines=287> */
[----:B------:R-:W-:Y:S02]  /*8b50*/  IADD3 R6, PT, PT, R229, -0x99, -R0 ;  /* 0xffffff67e5067810 */ /* 0x000fe40007ffe800 */
[----:B------:R-:W-:Y:S02]  /*8b60*/  FSEL R153, R153, -INF , !P4 ;  /* 0xff80000099997808 */ /* 0x000fe40006000000 */
[----:B------:R-:W-:Y:S02]  /*8b70*/  ISETP.GE.AND P4, PT, R4, R231, PT ;  /* 0x000000e70400720c */ /* 0x000fe40003f86270 */
[----:B------:R-:W-:Y:S02]  /*8b80*/  FSEL R161, R95, -INF , P1 ;  /* 0xff8000005fa17808 */ /* 0x000fe40000800000 */
[----:B------:R-:W-:-:S02]  /*8b90*/  IABS R5, R5 ;  /* 0x0000000500057213 */ /* 0x000fc40000000000 */
[----:B------:R-:W-:Y:S02]  /*8ba0*/  IABS R6, R6 ;  /* 0x0000000600067213 */ /* 0x000fe40000000000 */
[----:B------:R-:W-:Y:S02]  /*8bb0*/  FSEL R161, R161, -INF , !P5 ;  /* 0xff800000a1a17808 */ /* 0x000fe40006800000 */
[----:B------:R-:W-:Y:S02]  /*8bc0*/  FSEL R145, R88, -INF , P4 ;  /* 0xff80000058917808 */ /* 0x000fe40002000000 */
[C---:B------:R-:W-:Y:S02]  /*8bd0*/  ISETP.GE.AND P1, PT, R4.reuse, R230, PT ;  /* 0x000000e60400720c */ /* 0x040fe40003f26270 */
[----:B------:R-:W-:Y:S02]  /*8be0*/  I2FP.F32.S32 R5, R5 ;  /* 0x0000000500057245 */ /* 0x000fe40000201400 */
[----:B------:R-:W-:-:S02]  /*8bf0*/  ISETP.GE.AND P5, PT, R4, R228, PT ;  /* 0x000000e40400720c */ /* 0x000fc40003fa6270 */
[----:B------:R-:W-:Y:S01]  /*8c00*/  I2FP.F32.S32 R6, R6 ;  /* 0x0000000600067245 */ /* 0x000fe20000201400 */
[----:B------:R-:W-:Y:S01]  /*8c10*/  FFMA.FTZ R90, -R240, R5, R90 ;  /* 0x00000005f05a7223 */ /* 0x000fe2000001015a */
[----:B------:R-:W-:Y:S02]  /*8c20*/  ISETP.GE.AND P4, PT, R4, R227, PT ;  /* 0x000000e30400720c */ /* 0x000fe40003f86270 */
[--C-:B------:R-:W-:Y:S01]  /*8c30*/  IADD3 R4, PT, PT, R202, -0x99, -R0.reuse ;  /* 0xffffff67ca047810 */ /* 0x100fe20007ffe800 */
[----:B------:R-:W-:Y:S01]  /*8c40*/  FFMA.FTZ R89, -R240, R6, R89 ;  /* 0x00000006f0597223 */ /* 0x000fe20000010159 */
[----:B------:R-:W-:Y:S01]  /*8c50*/  VIADD R6, R200, 0x99 ;  /* 0x00000099c8067836 */ /* 0x000fe20000000000 */
[----:B------:R-:W-:Y:S02]  /*8c60*/  IADD3 R5, PT, PT, R229, -0xa0, -R0 ;  /* 0xffffff60e5057810 */ /* 0x000fe40007ffe800 */
[----:B------:R-:W-:Y:S02]  /*8c70*/  IABS R4, R4 ;  /* 0x0000000400047213 */ /* 0x000fe40000000000 */
[----:B------:R-:W-:-:S02]  /*8c80*/  FSEL R145, R145, -INF , !P1 ;  /* 0xff80000091917808 */ /* 0x000fc40004800000 */
[----:B------:R-:W-:Y:S02]  /*8c90*/  I2FP.F32.S32 R4, R4 ;  /* 0x0000000400047245 */ /* 0x000fe40000201400 */
[----:B------:R-:W-:Y:S02]  /*8ca0*/  IABS R5, R5 ;  /* 0x0000000500057213 */ /* 0x000fe40000000000 */
[----:B------:R-:W-:Y:S01]  /*8cb0*/  ISETP.GE.AND P1, PT, R6, R231, PT ;  /* 0x000000e70600720c */ /* 0x000fe20003f26270 */
[----:B------:R-:W-:Y:S01]  /*8cc0*/  FFMA.FTZ R91, -R240, R4, R91 ;  /* 0x00000004f05b7223 */ /* 0x000fe2000001015b */
[----:B------:R-:W-:Y:S01]  /*8cd0*/  FSEL R157, R90, -INF , P5 ;  /* 0xff8000005a9d7808 */ /* 0x000fe20002800000 */
[----:B------:R-:W-:Y:S01]  /*8ce0*/  VIADD R4, R200, 0xa0 ;  /* 0x000000a0c8047836 */ /* 0x000fe20000000000 */
[----:B------:R-:W-:Y:S02]  /*8cf0*/  I2FP.F32.S32 R5, R5 ;  /* 0x0000000500057245 */ /* 0x000fe40000201400 */
[----:B------:R-:W-:-:S02]  /*8d00*/  IADD3 R39, PT, PT, R202, -0xa0, -R0 ;  /* 0xffffff60ca277810 */ /* 0x000fc40007ffe800 */
[----:B------:R-:W-:Y:S01]  /*8d10*/  ISETP.GE.AND P5, PT, R6, R230, PT ;  /* 0x000000e60600720c */ /* 0x000fe20003fa6270 */
[----:B------:R-:W-:Y:S01]  /*8d20*/  FFMA.FTZ R84, -R240, R5, R84 ;  /* 0x00000005f0547223 */ /* 0x000fe20000010154 */
[----:B------:R-:W-:Y:S01]  /*8d30*/  FSEL R157, R157, -INF , !P4 ;  /* 0xff8000009d9d7808 */ /* 0x000fe20006000000 */
[----:B------:R-:W-:Y:S01]  /*8d40*/  VIADD R5, R200, 0xa1 ;  /* 0x000000a1c8057836 */ /* 0x000fe20000000000 */
[----:B------:R-:W-:Y:S02]  /*8d50*/  FSEL R147, R89, -INF , P1 ;  /* 0xff80000059937808 */ /* 0x000fe40000800000 */
[C---:B------:R-:W-:Y:S02]  /*8d60*/  ISETP.GE.AND P4, PT, R6.reuse, R228, PT ;  /* 0x000000e40600720c */ /* 0x040fe40003f86270 */
[----:B------:R-:W-:Y:S02]  /*8d70*/  ISETP.GE.AND P1, PT, R6, R227, PT ;  /* 0x000000e30600720c */ /* 0x000fe40003f26270 */
[----:B------:R-:W-:-:S02]  /*8d80*/  IADD3 R6, PT, PT, R229, -0xa1, -R0 ;  /* 0xffffff5fe5067810 */ /* 0x000fc40007ffe800 */
[----:B------:R-:W-:Y:S02]  /*8d90*/  IABS R39, R39 ;  /* 0x0000002700277213 */ /* 0x000fe40000000000 */
[----:B------:R-:W-:Y:S02]  /*8da0*/  FSEL R147, R147, -INF , !P5 ;  /* 0xff80000093937808 */ /* 0x000fe40006800000 */
[----:B------:R-:W-:Y:S02]  /*8db0*/  ISETP.GE.AND P5, PT, R4, R231, PT ;  /* 0x000000e70400720c */ /* 0x000fe40003fa6270 */
[----:B------:R-:W-:Y:S02]  /*8dc0*/  FSEL R155, R91, -INF , P4 ;  /* 0xff8000005b9b7808 */ /* 0x000fe40002000000 */
[----:B------:R-:W-:Y:S02]  /*8dd0*/  IABS R6, R6 ;  /* 0x0000000600067213 */ /* 0x000fe40000000000 */
[----:B------:R-:W-:-:S02]  /*8de0*/  I2FP.F32.S32 R39, R39 ;  /* 0x0000002700277245 */ /* 0x000fc40000201400 */
[----:B------:R-:W-:Y:S02]  /*8df0*/  FSEL R155, R155, -INF , !P1 ;  /* 0xff8000009b9b7808 */ /* 0x000fe40004800000 */
[----:B------:R-:W-:Y:S01]  /*8e00*/  FSEL R84, R84, -INF , P5 ;  /* 0xff80000054547808 */ /* 0x000fe20002800000 */
[----:B------:R-:W-:Y:S01]  /*8e10*/  FFMA.FTZ R39, -R240, R39, R86 ;  /* 0x00000027f0277223 */ /* 0x000fe20000010156 */
[C---:B------:R-:W-:Y:S02]  /*8e20*/  ISETP.GE.AND P4, PT, R4.reuse, R230, PT ;  /* 0x000000e60400720c */ /* 0x040fe40003f86270 */
[C---:B------:R-:W-:Y:S02]  /*8e30*/  ISETP.GE.AND P1, PT, R4.reuse, R228, PT ;  /* 0x000000e40400720c */ /* 0x040fe40003f26270 */
[----:B------:R-:W-:Y:S02]  /*8e40*/  ISETP.GE.AND P5, PT, R4, R227, PT ;  /* 0x000000e30400720c */ /* 0x000fe40003fa6270 */
[----:B------:R-:W-:-:S02]  /*8e50*/  I2FP.F32.S32 R6, R6 ;  /* 0x0000000600067245 */ /* 0x000fc40000201400 */
[--C-:B------:R-:W-:Y:S02]  /*8e60*/  IADD3 R4, PT, PT, R202, -0xa1, -R0.reuse ;  /* 0xffffff5fca047810 */ /* 0x100fe40007ffe800 */
[----:B------:R-:W-:Y:S01]  /*8e70*/  IADD3 R7, PT, PT, R229, -0xa8, -R0 ;  /* 0xffffff58e5077810 */ /* 0x000fe20007ffe800 */
[----:B------:R-:W-:Y:S01]  /*8e80*/  FFMA.FTZ R85, -R240, R6, R85 ;  /* 0x00000006f0557223 */ /* 0x000fe20000010155 */
[----:B------:R-:W-:Y:S02]  /*8e90*/  IABS R4, R4 ;  /* 0x0000000400047213 */ /* 0x000fe40000000000 */
[----:B------:R-:W-:Y:S02]  /*8ea0*/  FSEL R84, R84, -INF , !P4 ;  /* 0xff80000054547808 */ /* 0x000fe40006000000 */
[----:B------:R-:W-:Y:S02]  /*8eb0*/  ISETP.GE.AND P4, PT, R5, R231, PT ;  /* 0x000000e70500720c */ /* 0x000fe40003f86270 */
[----:B------:R-:W-:-:S02]  /*8ec0*/  FSEL R39, R39, -INF , P1 ;  /* 0xff80000027277808 */ /* 0x000fc40000800000 */
[----:B------:R-:W-:Y:S02]  /*8ed0*/  I2FP.F32.S32 R4, R4 ;  /* 0x0000000400047245 */ /* 0x000fe40000201400 */
[----:B------:R-:W-:Y:S02]  /*8ee0*/  IABS R7, R7 ;  /* 0x0000000700077213 */ /* 0x000fe40000000000 */
[----:B------:R-:W-:Y:S01]  /*8ef0*/  FSEL R39, R39, -INF , !P5 ;  /* 0xff80000027277808 */ /* 0x000fe20006800000 */
[----:B------:R-:W-:Y:S01]  /*8f00*/  FFMA.FTZ R87, -R240, R4, R87 ;  /* 0x00000004f0577223 */ /* 0x000fe20000010157 */
[----:B------:R-:W-:Y:S01]  /*8f10*/  FSEL R85, R85, -INF , P4 ;  /* 0xff80000055557808 */ /* 0x000fe20002000000 */
[----:B------:R-:W-:Y:S01]  /*8f20*/  VIADD R4, R200, 0xa8 ;  /* 0x000000a8c8047836 */ /* 0x000fe20000000000 */
[C---:B------:R-:W-:Y:S02]  /*8f30*/  ISETP.GE.AND P1, PT, R5.reuse, R230, PT ;  /* 0x000000e60500720c */ /* 0x040fe40003f26270 */
[----:B------:R-:W-:-:S02]  /*8f40*/  ISETP.GE.AND P5, PT, R5, R228, PT ;  /* 0x000000e40500720c */ /* 0x000fc40003fa6270 */
[----:B------:R-:W-:Y:S02]  /*8f50*/  ISETP.GE.AND P4, PT, R5, R227, PT ;  /* 0x000000e30500720c */ /* 0x000fe40003f86270 */
[--C-:B------:R-:W-:Y:S02]  /*8f60*/  IADD3 R5, PT, PT, R202, -0xa8, -R0.reuse ;  /* 0xffffff58ca057810 */ /* 0x100fe40007ffe800 */
[----:B------:R-:W-:Y:S02]  /*8f70*/  I2FP.F32.S32 R7, R7 ;  /* 0x0000000700077245 */ /* 0x000fe40000201400 */
[----:B------:R-:W-:Y:S02]  /*8f80*/  IADD3 R8, PT, PT, R229, -0xa9, -R0 ;  /* 0xffffff57e5087810 */ /* 0x000fe40007ffe800 */
[----:B------:R-:W-:Y:S01]  /*8f90*/  IABS R5, R5 ;  /* 0x0000000500057213 */ /* 0x000fe20000000000 */
[----:B------:R-:W-:Y:S01]  /*8fa0*/  FFMA.FTZ R7, -R240, R7, R80 ;  /* 0x00000007f0077223 */ /* 0x000fe20000010150 */
[----:B------:R-:W-:-:S02]  /*8fb0*/  FSEL R85, R85, -INF , !P1 ;  /* 0xff80000055557808 */ /* 0x000fc40004800000 */
[----:B------:R-:W-:Y:S02]  /*8fc0*/  ISETP.GE.AND P1, PT, R4, R231, PT ;  /* 0x000000e70400720c */ /* 0x000fe40003f26270 */
[----:B------:R-:W-:Y:S02]  /*8fd0*/  FSEL R80, R87, -INF , P5 ;  /* 0xff80000057507808 */ /* 0x000fe40002800000 */
[----:B------:R-:W-:Y:S02]  /*8fe0*/  IABS R8, R8 ;  /* 0x0000000800087213 */ /* 0x000fe40000000000 */
[----:B------:R-:W-:Y:S02]  /*8ff0*/  I2FP.F32.S32 R5, R5 ;  /* 0x0000000500057245 */ /* 0x000fe40000201400 */
[----:B------:R-:W-:Y:S02]  /*9000*/  FSEL R80, R80, -INF , !P4 ;  /* 0xff80000050507808 */ /* 0x000fe40006000000 */
[----:B------:R-:W-:Y:S01]  /*9010*/  FSEL R7, R7, -INF , P1 ;  /* 0xff80000007077808 */ /* 0x000fe20000800000 */
[----:B------:R-:W-:Y:S01]  /*9020*/  FFMA.FTZ R5, -R240, R5, R82 ;  /* 0x00000005f0057223 */ /* 0x000fe20000010152 */
[----:B------:R-:W-:-:S02]  /*9030*/  IADD3 R6, PT, PT, R202, -0xa9, -R0 ;  /* 0xffffff57ca067810 */ /* 0x000fc40007ffe800 */
[C---:B------:R-:W-:Y:S02]  /*9040*/  ISETP.GE.AND P5, PT, R4.reuse, R230, PT ;  /* 0x000000e60400720c */ /* 0x040fe40003fa6270 */
[C---:B------:R-:W-:Y:S02]  /*9050*/  ISETP.GE.AND P4, PT, R4.reuse, R228, PT ;  /* 0x000000e40400720c */ /* 0x040fe40003f86270 */
[----:B------:R-:W-:Y:S02]  /*9060*/  I2FP.F32.S32 R8, R8 ;  /* 0x0000000800087245 */ /* 0x000fe40000201400 */
[----:B------:R-:W-:Y:S01]  /*9070*/  ISETP.GE.AND P1, PT, R4, R227, PT ;  /* 0x000000e30400720c */ /* 0x000fe20003f26270 */
[----:B------:R-:W-:Y:S01]  /*9080*/  VIADD R4, R200, 0xa9 ;  /* 0x000000a9c8047836 */ /* 0x000fe20000000000 */
[----:B------:R-:W-:Y:S01]  /*9090*/  IADD3 R9, PT, PT, R229, -0xb0, -R0 ;  /* 0xffffff50e5097810 */ /* 0x000fe20007ffe800 */
[----:B------:R-:W-:Y:S01]  /*90a0*/  FFMA.FTZ R8, -R240, R8, R81 ;  /* 0x00000008f0087223 */ /* 0x000fe20000010151 */
[----:B------:R-:W-:-:S02]  /*90b0*/  IABS R6, R6 ;  /* 0x0000000600067213 */ /* 0x000fc40000000000 */
[----:B------:R-:W-:Y:S02]  /*90c0*/  FSEL R82, R7, -INF , !P5 ;  /* 0xff80000007527808 */ /* 0x000fe40006800000 */
[----:B------:R-:W-:Y:S02]  /*90d0*/  ISETP.GE.AND P5, PT, R4, R231, PT ;  /* 0x000000e70400720c */ /* 0x000fe40003fa6270 */
[----:B------:R-:W-:Y:S02]  /*90e0*/  FSEL R81, R5, -INF , P4 ;  /* 0xff80000005517808 */ /* 0x000fe40002000000 */
[----:B------:R-:W-:Y:S02]  /*90f0*/  IABS R7, R9 ;  /* 0x0000000900077213 */ /* 0x000fe40000000000 */
[----:B------:R-:W-:Y:S02]  /*9100*/  I2FP.F32.S32 R6, R6 ;  /* 0x0000000600067245 */ /* 0x000fe40000201400 */
[----:B------:R-:W-:-:S02]  /*9110*/  FSEL R81, R81, -INF , !P1 ;  /* 0xff80000051517808 */ /* 0x000fc40004800000 */
[----:B------:R-:W-:Y:S01]  /*9120*/  FSEL R8, R8, -INF , P5 ;  /* 0xff80000008087808 */ /* 0x000fe20002800000 */
[----:B------:R-:W-:Y:S01]  /*9130*/  FFMA.FTZ R6, -R240, R6, R83 ;  /* 0x00000006f0067223 */ /* 0x000fe20000010153 */
[--C-:B------:R-:W-:Y:S02]  /*9140*/  IADD3 R5, PT, PT, R202, -0xb0, -R0.reuse ;  /* 0xffffff50ca057810 */ /* 0x100fe40007ffe800 */
        /* <DEDUP_REMOVED lines=98> */
[----:B------:R-:W-:-:S02]  /*9770*/  IADD3 R86, PT, PT, R202, -0xd1, -R0 ;  /* 0xffffff2fca567810 */ /* 0x000fc40007ffe800 */
[----:B------:R-:W-:Y:S01]  /*9780*/  FSEL R69, R69, -INF , !P1 ;  /* 0xff80000045457808 */ /* 0x000fe20004800000 */
[----:B------:R-:W-:Y:S01]  /*9790*/  FFMA.FTZ R6, -R240, R6, R71 ;  /* 0x00000006f0067223 */ /* 0x000fe20000010147 */
[----:B------:R-:W-:Y:S02]  /*97a0*/  FSEL R8, R8, -INF , P5 ;  /* 0xff80000008087808 */ /* 0x000fe40002800000 */
[----:B------:R-:W-:Y:S02]  /*97b0*/  IADD3 R5, PT, PT, R202, -0xc8, -R0 ;  /* 0xffffff38ca057810 */ /* 0x000fe40007ffe800 */
[C---:B------:R-:W-:Y:S02]  /*97c0*/  ISETP.GE.AND P4, PT, R4.reuse, R230, PT ;  /* 0x000000e60400720c */ /* 0x040fe40003f86270 */
[----:B------:R-:W-:Y:S02]  /*97d0*/  ISETP.GE.AND P1, PT, R4, R228, PT ;  /* 0x000000e40400720c */ /* 0x000fe40003f26270 */
[----:B------:R-:W-:-:S02]  /*97e0*/  I2FP.F32.S32 R7, R7 ;  /* 0x0000000700077245 */ /* 0x000fc40000201400 */
[----:B------:R-:W-:Y:S01]  /*97f0*/  ISETP.GE.AND P5, PT, R4, R227, PT ;  /* 0x000000e30400720c */ /* 0x000fe20003fa6270 */
[----:B------:R-:W-:Y:S01]  /*9800*/  VIADD R4, R200, 0xc8 ;  /* 0x000000c8c8047836 */ /* 0x000fe20000000000 */
[----:B------:R-:W-:Y:S01]  /*9810*/  IABS R86, R86 ;  /* 0x0000005600567213 */ /* 0x000fe20000000000 */
[----:B------:R-:W-:Y:S01]  /*9820*/  FFMA.FTZ R7, -R240, R7, R64 ;  /* 0x00000007f0077223 */ /* 0x000fe20000010140 */
[----:B------:R-:W-:Y:S02]  /*9830*/  IADD3 R9, PT, PT, R229, -0xc9, -R0 ;  /* 0xffffff37e5097810 */ /* 0x000fe40007ffe800 */
[----:B------:R-:W-:Y:S02]  /*9840*/  IABS R5, R5 ;  /* 0x0000000500057213 */ /* 0x000fe40000000000 */
[----:B------:R-:W-:Y:S02]  /*9850*/  I2FP.F32.S32 R86, R86 ;  /* 0x0000005600567245 */ /* 0x000fe40000201400 */
[----:B------:R-:W-:-:S02]  /*9860*/  FSEL R71, R8, -INF , !P4 ;  /* 0xff80000008477808 */ /* 0x000fc40006000000 */
[----:B------:R-:W-:Y:S01]  /*9870*/  ISETP.GE.AND P4, PT, R4, R231, PT ;  /* 0x000000e70400720c */ /* 0x000fe20003f86270 */
[----:B------:R-:W-:Y:S01]  /*9880*/  FFMA.FTZ R86, -R240, R86, R63 ;  /* 0x00000056f0567223 */ /* 0x000fe2000001013f */
[----:B------:R-:W-:Y:S01]  /*9890*/  FSEL R64, R6, -INF , P1 ;  /* 0xff80000006407808 */ /* 0x000fe20000800000 */
[----:B------:R-:W2:Y:S01]  /*98a0*/  LD.E R63, desc[UR4][R2.64+0xdc] ;  /* 0x0000dc04023f7980 */ /* 0x000ea2000c101900 */
        /* <DEDUP_REMOVED lines=23> */
[C---:B------:R-:W-:Y:S02]  /*9a20*/  ISETP.GE.AND P5, PT, R4.reuse, R230, PT ;  /* 0x000000e60400720c */ /* 0x040fe40003fa6270 */
[C---:B------:R-:W-:Y:S02]  /*9a30*/  ISETP.GE.AND P4, PT, R4.reuse, R228, PT ;  /* 0x000000e40400720c */ /* 0x040fe40003f86270 */
[----:B------:R-:W-:Y:S02]  /*9a40*/  I2FP.F32.S32 R7, R7 ;  /* 0x0000000700077245 */ /* 0x000fe40000201400 */
[----:B------:R-:W-:Y:S01]  /*9a50*/  ISETP.GE.AND P1, PT, R4, R227, PT ;  /* 0x000000e30400720c */ /* 0x000fe20003f26270 */
[----:B------:R-:W-:Y:S01]  /*9a60*/  VIADD R4, R200, 0xd0 ;  /* 0x000000d0c8047836 */ /* 0x000fe20000000000 */
[----:B------:R-:W-:Y:S01]  /*9a70*/  IABS R5, R5 ;  /* 0x0000000500057213 */ /* 0x000fe20000000000 */
[----:B------:R-:W-:Y:S01]  /*9a80*/  FFMA.FTZ R7, -R240, R7, R60 ;  /* 0x00000007f0077223 */ /* 0x000fe2000001013c */
[----:B------:R-:W-:-:S02]  /*9a90*/  IADD3 R88, PT, PT, R229, -0xd1, -R0 ;  /* 0xffffff2fe5587810 */ /* 0x000fc40007ffe800 */
[----:B------:R-:W-:Y:S02]  /*9aa0*/  FSEL R67, R8, -INF , !P5 ;  /* 0xff80000008437808 */ /* 0x000fe40006800000 */
[----:B------:R-:W-:Y:S02]  /*9ab0*/  I2FP.F32.S32 R5, R5 ;  /* 0x0000000500057245 */ /* 0x000fe40000201400 */
[----:B------:R-:W-:Y:S02]  /*9ac0*/  ISETP.GE.AND P5, PT, R4, R231, PT ;  /* 0x000000e70400720c */ /* 0x000fe40003fa6270 */
[----:B------:R-:W-:Y:S01]  /*9ad0*/  FSEL R60, R6, -INF , P4 ;  /* 0xff800000063c7808 */ /* 0x000fe20002000000 */
[----:B------:R-:W-:Y:S01]  /*9ae0*/  FFMA.FTZ R6, -R240, R5, R62 ;  /* 0x00000005f0067223 */ /* 0x000fe2000001013e */
[----:B------:R-:W-:Y:S02]  /*9af0*/  IABS R88, R88 ;  /* 0x0000005800587213 */ /* 0x000fe40000000000 */
[----:B------:R-:W-:-:S02]  /*9b00*/  FSEL R60, R60, -INF , !P1 ;  /* 0xff8000003c3c7808 */ /* 0x000fc40004800000 */
[----:B------:R-:W-:Y:S02]  /*9b10*/  FSEL R7, R7, -INF , P5 ;  /* 0xff80000007077808 */ /* 0x000fe40002800000 */
[C---:B------:R-:W-:Y:S02]  /*9b20*/  ISETP.GE.AND P4, PT, R4.reuse, R230, PT ;  /* 0x000000e60400720c */ /* 0x040fe40003f86270 */
[C---:B------:R-:W-:Y:S02]  /*9b30*/  ISETP.GE.AND P1, PT, R4.reuse, R228, PT ;  /* 0x000000e40400720c */ /* 0x040fe40003f26270 */
[----:B------:R-:W-:Y:S02]  /*9b40*/  I2FP.F32.S32 R88, R88 ;  /* 0x0000005800587245 */ /* 0x000fe40000201400 */
[----:B------:R-:W-:Y:S01]  /*9b50*/  ISETP.GE.AND P5, PT, R4, R227, PT ;  /* 0x000000e30400720c */ /* 0x000fe20003fa6270 */
[----:B------:R-:W-:Y:S01]  /*9b60*/  VIADD R4, R200, 0xd1 ;  /* 0x000000d1c8047836 */ /* 0x000fe20000000000 */
[----:B------:R-:W-:Y:S01]  /*9b70*/  IADD3 R5, PT, PT, R229, -0xd8, -R0 ;  /* 0xffffff28e5057810 */ /* 0x000fe20007ffe800 */
[----:B------:R-:W-:Y:S01]  /*9b80*/  FFMA.FTZ R88, -R240, R88, R61 ;  /* 0x00000058f0587223 */ /* 0x000fe2000001013d */
[----:B------:R-:W-:-:S02]  /*9b90*/  FSEL R62, R7, -INF , !P4 ;  /* 0xff800000073e7808 */ /* 0x000fc40006000000 */
[----:B------:R-:W-:Y:S02]  /*9ba0*/  IABS R5, R5 ;  /* 0x0000000500057213 */ /* 0x000fe40000000000 */
[----:B------:R-:W-:Y:S02]  /*9bb0*/  ISETP.GE.AND P4, PT, R4, R231, PT ;  /* 0x000000e70400720c */ /* 0x000fe40003f86270 */
[----:B------:R-:W-:Y:S02]  /*9bc0*/  FSEL R61, R6, -INF , P1 ;  /* 0xff800000063d7808 */ /* 0x000fe40000800000 */
[----:B------:R-:W-:Y:S02]  /*9bd0*/  I2FP.F32.S32 R5, R5 ;  /* 0x0000000500057245 */ /* 0x000fe40000201400 */
[----:B------:R-:W-:Y:S02]  /*9be0*/  FSEL R61, R61, -INF , !P5 ;  /* 0xff8000003d3d7808 */ /* 0x000fe40006800000 */
[----:B------:R-:W-:Y:S01]  /*9bf0*/  FSEL R88, R88, -INF , P4 ;  /* 0xff80000058587808 */ /* 0x000fe20002000000 */
[----:B------:R-:W-:Y:S01]  /*9c00*/  FFMA.FTZ R56, -R240, R5, R56 ;  /* 0x00000005f0387223 */ /* 0x000fe20000010138 */
[----:B------:R-:W-:-:S02]  /*9c10*/  ISETP.GE.AND P1, PT, R4, R230, PT ;  /* 0x000000e60400720c */ /* 0x000fc40003f26270 */
[C---:B------:R-:W-:Y:S02]  /*9c20*/  ISETP.GE.AND P5, PT, R4.reuse, R228, PT ;  /* 0x000000e40400720c */ /* 0x040fe40003fa6270 */
[----:B------:R-:W-:Y:S01]  /*9c30*/  ISETP.GE.AND P4, PT, R4, R227, PT ;  /* 0x000000e30400720c */ /* 0x000fe20003f86270 */
[----:B------:R-:W-:Y:S01]  /*9c40*/  VIADD R4, R200, 0xd8 ;  /* 0x000000d8c8047836 */ /* 0x000fe20000000000 */
[----:B------:R-:W-:Y:S02]  /*9c50*/  IADD3 R5, PT, PT, R202, -0xd8, -R0 ;  /* 0xffffff28ca057810 */ /* 0x000fe40007ffe800 */
[----:B------:R-:W-:Y:S02]  /*9c60*/  FSEL R88, R88, -INF , !P1 ;  /* 0xff80000058587808 */ /* 0x000fe40004800000 */
[----:B------:R-:W-:Y:S02]  /*9c70*/  ISETP.GE.AND P1, PT, R4, R231, PT ;  /* 0x000000e70400720c */ /* 0x000fe40003f26270 */
[----:B------:R-:W-:-:S02]  /*9c80*/  FSEL R86, R86, -INF , P5 ;  /* 0xff80000056567808 */ /* 0x000fc40002800000 */
[----:B------:R-:W-:Y:S02]  /*9c90*/  IABS R5, R5 ;  /* 0x0000000500057213 */ /* 0x000fe40000000000 */
[----:B------:R-:W-:Y:S02]  /*9ca0*/  IADD3 R6, PT, PT, R229, -0xd9, -R0 ;  /* 0xffffff27e5067810 */ /* 0x000fe40007ffe800 */
[----:B------:R-:W-:Y:S02]  /*9cb0*/  FSEL R86, R86, -INF , !P4 ;  /* 0xff80000056567808 */ /* 0x000fe40006000000 */
[----:B------:R-:W-:Y:S02]  /*9cc0*/  FSEL R89, R56, -INF , P1 ;  /* 0xff80000038597808 */ /* 0x000fe40000800000 */
[----:B------:R-:W-:Y:S02]  /*9cd0*/  ISETP.GE.AND P5, PT, R4, R230, PT ;  /* 0x000000e60400720c */ /* 0x000fe40003fa6270 */
[----:B------:R-:W-:-:S02]  /*9ce0*/  I2FP.F32.S32 R5, R5 ;  /* 0x0000000500057245 */ /* 0x000fc40000201400 */
[C---:B------:R-:W-:Y:S02]  /*9cf0*/  ISETP.GE.AND P4, PT, R4.reuse, R228, PT ;  /* 0x000000e40400720c */ /* 0x040fe40003f86270 */
[----:B------:R-:W-:Y:S02]  /*9d00*/  ISETP.GE.AND P1, PT, R4, R227, PT ;  /* 0x000000e30400720c */ /* 0x000fe40003f26270 */
[----:B------:R-:W-:Y:S02]  /*9d10*/  IABS R6, R6 ;  /* 0x0000000600067213 */ /* 0x000fe40000000000 */
[----:B------:R-:W-:Y:S01]  /*9d20*/  IADD3 R4, PT, PT, R202, -0xd9, -R0 ;  /* 0xffffff27ca047810 */ /* 0x000fe20007ffe800 */
[----:B------:R-:W-:Y:S01]  /*9d30*/  FFMA.FTZ R58, -R240, R5, R58 ;  /* 0x00000005f03a7223 */ /* 0x000fe2000001013a */
[----:B------:R-:W-:Y:S01]  /*9d40*/  I2FP.F32.S32 R6, R6 ;  /* 0x0000000600067245 */ /* 0x000fe20000201400 */
[----:B------:R-:W-:Y:S01]  /*9d50*/  VIADD R5, R200, 0xd9 ;  /* 0x000000d9c8057836 */ /* 0x000fe20000000000 */
[----:B------:R-:W-:-:S02]  /*9d60*/  IABS R4, R4 ;  /* 0x0000000400047213 */ /* 0x000fc40000000000 */
[----:B------:R-:W-:Y:S01]  /*9d70*/  IADD3 R7, PT, PT, R229, -0xe0, -R0 ;  /* 0xffffff20e5077810 */ /* 0x000fe20007ffe800 */
[----:B------:R-:W-:Y:S01]  /*9d80*/  FFMA.FTZ R57, -R240, R6, R57 ;  /* 0x00000006f0397223 */ /* 0x000fe20000010139 */
[----:B------:R-:W-:Y:S02]  /*9d90*/  I2FP.F32.S32 R4, R4 ;  /* 0x0000000400047245 */ /* 0x000fe40000201400 */
[----:B------:R-:W-:Y:S02]  /*9da0*/  FSEL R89, R89, -INF , !P5 ;  /* 0xff80000059597808 */ /* 0x000fe40006800000 */
[----:B------:R-:W-:Y:S02]  /*9db0*/  IABS R7, R7 ;  /* 0x0000000700077213 */ /* 0x000fe40000000000 */
[C---:B------:R-:W-:Y:S02]  /*9dc0*/  ISETP.GE.AND P5, PT, R5.reuse, R231, PT ;  /* 0x000000e70500720c */ /* 0x040fe40003fa6270 */
[----:B------:R-:W-:Y:S01]  /*9dd0*/  FSEL R87, R58, -INF , P4 ;  /* 0xff8000003a577808 */ /* 0x000fe20002000000 */
[----:B------:R-:W-:Y:S01]  /*9de0*/  FFMA.FTZ R59, -R240, R4, R59 ;  /* 0x00000004f03b7223 */ /* 0x000fe2000001013b */
[----:B------:R-:W-:Y:S01]  /*9df0*/  I2FP.F32.S32 R7, R7 ;  /* 0x0000000700077245 */ /* 0x000fe20000201400 */
[----:B------:R-:W-:Y:S01]  /*9e00*/  VIADD R4, R200, 0xe0 ;  /* 0x000000e0c8047836 */ /* 0x000fe20000000000 */
[----:B------:R-:W-:-:S02]  /*9e10*/  ISETP.GE.AND P4, PT, R5, R230, PT ;  /* 0x000000e60500720c */ /* 0x000fc40003f86270 */
[----:B------:R-:W-:Y:S02]  /*9e20*/  FSEL R87, R87, -INF , !P1 ;  /* 0xff80000057577808 */ /* 0x000fe40004800000 */
[----:B------:R-:W-:Y:S02]  /*9e30*/  FSEL R92, R57, -INF , P5 ;  /* 0xff800000395c7808 */ /* 0x000fe40002800000 */
[C---:B------:R-:W-:Y:S02]  /*9e40*/  ISETP.GE.AND P1, PT, R5.reuse, R228, PT ;  /* 0x000000e40500720c */ /* 0x040fe40003f26270 */
[----:B------:R-:W-:Y:S02]  /*9e50*/  ISETP.GE.AND P5, PT, R5, R227, PT ;  /* 0x000000e30500720c */ /* 0x000fe40003fa6270 */
[--C-:B------:R-:W-:Y:S02]  /*9e60*/  IADD3 R5, PT, PT, R202, -0xe0, -R0.reuse ;  /* 0xffffff20ca057810 */ /* 0x100fe40007ffe800 */
[----:B------:R-:W-:Y:S01]  /*9e70*/  IADD3 R6, PT, PT, R229, -0xe1, -R0 ;  /* 0xffffff1fe5067810 */ /* 0x000fe20007ffe800 */
[----:B------:R-:W-:Y:S01]  /*9e80*/  FFMA.FTZ R52, -R240, R7, R52 ;  /* 0x00000007f0347223 */ /* 0x000fe20000010134 */
[----:B------:R-:W-:-:S02]  /*9e90*/  FSEL R92, R92, -INF , !P4 ;  /* 0xff8000005c5c7808 */ /* 0x000fc40006000000 */
[----:B------:R-:W-:Y:S02]  /*9ea0*/  ISETP.GE.AND P4, PT, R4, R231, PT ;  /* 0x000000e70400720c */ /* 0x000fe40003f86270 */
[----:B------:R-:W-:Y:S02]  /*9eb0*/  FSEL R90, R59, -INF , P1 ;  /* 0xff8000003b5a7808 */ /* 0x000fe40000800000 */
[----:B------:R-:W-:Y:S02]  /*9ec0*/  IABS R5, R5 ;  /* 0x0000000500057213 */ /* 0x000fe40000000000 */
[----:B------:R-:W-:Y:S02]  /*9ed0*/  IABS R6, R6 ;  /* 0x0000000600067213 */ /* 0x000fe40000000000 */
[----:B------:R-:W-:Y:S02]  /*9ee0*/  FSEL R90, R90, -INF , !P5 ;  /* 0xff8000005a5a7808 */ /* 0x000fe40006800000 */
[----:B------:R-:W-:-:S02]  /*9ef0*/  FSEL R93, R52, -INF , P4 ;  /* 0xff800000345d7808 */ /* 0x000fc40002000000 */
[C---:B------:R-:W-:Y:S02]  /*9f00*/  ISETP.GE.AND P1, PT, R4.reuse, R230, PT ;  /* 0x000000e60400720c */ /* 0x040fe40003f26270 */
[----:B------:R-:W-:Y:S02]  /*9f10*/  I2FP.F32.S32 R5, R5 ;  /* 0x0000000500057245 */ /* 0x000fe40000201400 */
[C---:B------:R-:W-:Y:S02]  /*9f20*/  ISETP.GE.AND P5, PT, R4.reuse, R228, PT ;  /* 0x000000e40400720c */ /* 0x040fe40003fa6270 */
[----:B------:R-:W-:Y:S02]  /*9f30*/  I2FP.F32.S32 R6, R6 ;  /* 0x0000000600067245 */ /* 0x000fe40000201400 */
[----:B------:R-:W-:Y:S02]  /*9f40*/  ISETP.GE.AND P4, PT, R4, R227, PT ;  /* 0x000000e30400720c */ /* 0x000fe40003f86270 */
[----:B------:R-:W-:Y:S01]  /*9f50*/  IADD3 R4, PT, PT, R202, -0xe1, -R0 ;  /* 0xffffff1fca047810 */ /* 0x000fe20007ffe800 */
[C---:B------:R-:W-:Y:S01]  /*9f60*/  FFMA.FTZ R54, -R240.reuse, R5, R54 ;  /* 0x00000005f0367223 */ /* 0x040fe20000010136 */
[----:B------:R-:W-:Y:S01]  /*9f70*/  FFMA.FTZ R53, -R240, R6, R53 ;  /* 0x00000006f0357223 */ /* 0x000fe20000010135 */
[----:B------:R-:W-:Y:S01]  /*9f80*/  IADD3 R5, PT, PT, R229, -0xe8, -R0 ;  /* 0xffffff18e5057810 */ /* 0x000fe20007ffe800 */
[----:B------:R-:W-:Y:S01]  /*9f90*/  VIADD R6, R200, 0xe1 ;  /* 0x000000e1c8067836 */ /* 0x000fe20000000000 */
[----:B------:R-:W-:-:S02]  /*9fa0*/  IABS R4, R4 ;  /* 0x0000000400047213 */ /* 0x000fc40000000000 */
[----:B------:R-:W-:Y:S02]  /*9fb0*/  IABS R5, R5 ;  /* 0x0000000500057213 */ /* 0x000fe40000000000 */
[----:B------:R-:W-:Y:S02]  /*9fc0*/  I2FP.F32.S32 R4, R4 ;  /* 0x0000000400047245 */ /* 0x000fe40000201400 */
[----:B------:R-:W-:Y:S02]  /*9fd0*/  FSEL R93, R93, -INF , !P1 ;  /* 0xff8000005d5d7808 */ /* 0x000fe40004800000 */
[----:B------:R-:W-:Y:S02]  /*9fe0*/  ISETP.GE.AND P1, PT, R6, R231, PT ;  /* 0x000000e70600720c */ /* 0x000fe40003f26270 */
        /* <DEDUP_REMOVED lines=14> */
[----:B------:R-:W-:Y:S02]  /*a0d0*/  IABS R7, R7 ;  /* 0x0000000700077213 */ /* 0x000fe40000000000 */
[----:B------:R-:W-:Y:S02]  /*a0e0*/  FSEL R94, R55, -INF , P4 ;  /* 0xff800000375e7808 */ /* 0x000fe40002000000 */
[----:B------:R-:W-:Y:S02]  /*a0f0*/  IABS R6, R6 ;  /* 0x0000000600067213 */ /* 0x000fe40000000000 */
[----:B------:R-:W-:Y:S02]  /*a100*/  FSEL R94, R94, -INF , !P1 ;  /* 0xff8000005e5e7808 */ /* 0x000fe40004800000 */
[----:B------:R-:W-:-:S02]  /*a110*/  I2FP.F32.S32 R7, R7 ;  /* 0x0000000700077245 */ /* 0x000fc40000201400 */
[----:B------:R-:W-:Y:S02]  /*a120*/  FSEL R97, R48, -INF , P5 ;  /* 0xff80000030617808 */ /* 0x000fe40002800000 */
[C---:B------:R-:W-:Y:S02]  /*a130*/  ISETP.GE.AND P4, PT, R4.reuse, R230, PT ;  /* 0x000000e60400720c */ /* 0x040fe40003f86270 */
[C---:B------:R-:W-:Y:S02]  /*a140*/  ISETP.GE.AND P1, PT, R4.reuse, R228, PT ;  /* 0x000000e40400720c */ /* 0x040fe40003f26270 */
[----:B------:R-:W-:Y:S02]  /*a150*/  I2FP.F32.S32 R6, R6 ;  /* 0x0000000600067245 */ /* 0x000fe40000201400 */
[----:B------:R-:W-:Y:S01]  /*a160*/  ISETP.GE.AND P5, PT, R4, R227, PT ;  /* 0x000000e30400720c */ /* 0x000fe20003fa6270 */
[----:B------:R-:W-:Y:S01]  /*a170*/  VIADD R4, R200, 0xe9 ;  /* 0x000000e9c8047836 */ /* 0x000fe20000000000 */
[----:B------:R-:W-:Y:S01]  /*a180*/  IADD3 R5, PT, PT, R202, -0xe9, -R0 ;  /* 0xffffff17ca057810 */ /* 0x000fe20007ffe800 */
[C---:B------:R-:W-:Y:S01]  /*a190*/  FFMA.FTZ R50, -R240.reuse, R7, R50 ;  /* 0x00000007f0327223 */ /* 0x040fe20000010132 */
[----:B------:R-:W-:Y:S01]  /*a1a0*/  FFMA.FTZ R49, -R240, R6, R49 ;  /* 0x00000006f0317223 */ /* 0x000fe20000010131 */
[----:B------:R-:W-:-:S02]  /*a1b0*/  FSEL R97, R97, -INF , !P4 ;  /* 0xff80000061617808 */ /* 0x000fc40006000000 */
[----:B------:R-:W-:Y:S02]  /*a1c0*/  ISETP.GE.AND P4, PT, R4, R231, PT ;  /* 0x000000e70400720c */ /* 0x000fe40003f86270 */
[----:B------:R-:W-:Y:S01]  /*a1d0*/  IABS R5, R5 ;  /* 0x0000000500057213 */ /* 0x000fe20000000000 */
[----:B------:R-:W-:Y:S01]  /*a1e0*/  FFMA.FTZ R7, -R240, R37, R36 ;  /* 0x00000025f0077223 */ /* 0x000fe20000010124 */
[----:B------:R-:W-:Y:S02]  /*a1f0*/  FSEL R50, R50, -INF , P1 ;  /* 0xff80000032327808 */ /* 0x000fe40000800000 */
[----:B------:R-:W-:Y:S02]  /*a200*/  IADD3 R9, PT, PT, R202, -0xf0, -R0 ;  /* 0xffffff10ca097810 */ /* 0x000fe40007ffe800 */
[----:B------:R-:W-:Y:S02]  /*a210*/  ISETP.GE.AND P1, PT, R4, R230, PT ;  /* 0x000000e60400720c */ /* 0x000fe40003f26270 */
[----:B------:R-:W-:-:S02]  /*a220*/  FSEL R49, R49, -INF , P4 ;  /* 0xff80000031317808 */ /* 0x000fc40002000000 */
[C---:B------:R-:W-:Y:S01]  /*a230*/  ISETP.GE.AND P4, PT, R200.reuse, R231, PT ;  /* 0x000000e7c800720c */ /* 0x040fe20003f86270 */
[----:B------:R-:W-:Y:S01]  /*a240*/  IMAD.MOV.U32 R6, RZ, RZ, R5 ;  /* 0x000000ffff067224 */ /* 0x000fe200078e0005 */
[----:B------:R-:W-:Y:S02]  /*a250*/  IADD3 R11, PT, PT, R229, -0xf0, -R0 ;  /* 0xffffff10e50b7810 */ /* 0x000fe40007ffe800 */
[----:B------:R-:W-:Y:S02]  /*a260*/  IABS R9, R9 ;  /* 0x0000000900097213 */ /* 0x000fe40000000000 */
[----:B------:R-:W-:Y:S02]  /*a270*/  FSEL R100, R49, -INF , !P1 ;  /* 0xff80000031647808 */ /* 0x000fe40004800000 */
[----:B------:R-:W-:Y:S02]  /*a280*/  ISETP.GE.AND P1, PT, R200, R230, PT ;  /* 0x000000e6c800720c */ /* 0x000fe40003f26270 */
[----:B------:R-:W-:-:S02]  /*a290*/  FSEL R7, R7, -INF , P4 ;  /* 0xff80000007077808 */ /* 0x000fc40002000000 */
[----:B------:R-:W-:Y:S02]  /*a2a0*/  IABS R11, R11 ;  /* 0x0000000b000b7213 */ /* 0x000fe40000000000 */
[----:B------:R-:W-:Y:S02]  /*a2b0*/  I2FP.F32.S32 R9, R9 ;  /* 0x0000000900097245 */ /* 0x000fe40000201400 */
[----:B------:R-:W-:Y:S02]  /*a2c0*/  I2FP.F32.S32 R6, R6 ;  /* 0x0000000600067245 */ /* 0x000fe40000201400 */
[----:B------:R-:W-:Y:S02]  /*a2d0*/  FMNMX3.FTZ R13, R38, R196, R198, !PT ;  /* 0x000000c4260d7276 */ /* 0x000fe400078100c6 */
[----:B------:R-:W-:Y:S02]  /*a2e0*/  FSEL R5, R204, -INF , !P3 ;  /* 0xff800000cc057808 */ /* 0x000fe40005800000 */
[----:B------:R-:W-:-:S02]  /*a2f0*/  FSEL R7, R7, -INF , !P1 ;  /* 0xff80000007077808 */ /* 0x000fc40004800000 */
[----:B------:R-:W-:Y:S02]  /*a300*/  FSEL R95, R50, -INF , !P5 ;  /* 0xff800000325f7808 */ /* 0x000fe40006800000 */
[----:B------:R-:W-:Y:S01]  /*a310*/  I2FP.F32.S32 R11, R11 ;  /* 0x0000000b000b7245 */ /* 0x000fe20000201400 */
[----:B------:R-:W-:Y:S01]  /*a320*/  FFMA.FTZ R46, -R240, R9, R46 ;  /* 0x00000009f02e7223 */ /* 0x000fe2000001012e */
[C---:B------:R-:W-:Y:S02]  /*a330*/  ISETP.GE.AND P3, PT, R4.reuse, R228, PT ;  /* 0x000000e40400720c */ /* 0x040fe40003f66270 */
[----:B------:R-:W-:Y:S01]  /*a340*/  ISETP.GE.AND P5, PT, R4, R227, PT ;  /* 0x000000e30400720c */ /* 0x000fe20003fa6270 */
[C---:B------:R-:W-:Y:S01]  /*a350*/  FFMA.FTZ R51, -R240.reuse, R6, R51 ;  /* 0x00000006f0337223 */ /* 0x040fe20000010133 */
[----:B------:R-:W-:Y:S02]  /*a360*/  FMNMX3.FTZ R4, R13, R34, R30, !PT ;  /* 0x000000220d047276 */ /* 0x000fe4000781001e */
[----:B------:R-:W-:Y:S01]  /*a370*/  FMNMX3.FTZ R9, R7, R190, R5, !PT ;  /* 0x000000be07097276 */ /* 0x000fe20007810005 */
[----:B------:R-:W-:Y:S01]  /*a380*/  FFMA.FTZ R44, -R240, R11, R44 ;  /* 0x0000000bf02c7223 */ /* 0x000fe2000001012c */
[----:B------:R-:W-:Y:S01]  /*a390*/  FMNMX3.FTZ R11, R4, R35, R33, !PT ;  /* 0x00000023040b7276 */ /* 0x000fe20007810021 */
[----:B------:R-:W-:Y:S01]  /*a3a0*/  VIADD R6, R200, 0xf0 ;  /* 0x000000f0c8067836 */ /* 0x000fe20000000000 */
[----:B------:R-:W-:-:S02]  /*a3b0*/  FMNMX3.FTZ R9, R9, R32, R29, !PT ;  /* 0x0000002009097276 */ /* 0x000fc4000781001d */
[----:B------:R-:W-:Y:S02]  /*a3c0*/  FSEL R98, R51, -INF , P3 ;  /* 0xff80000033627808 */ /* 0x000fe40001800000 */
[----:B------:R-:W-:Y:S02]  /*a3d0*/  FMNMX3.FTZ R11, R11, R28, R182, !PT ;  /* 0x0000001c0b0b7276 */ /* 0x000fe400078100b6 */
[----:B------:R-:W-:Y:S02]  /*a3e0*/  FMNMX3.FTZ R9, R9, R31, R186, !PT ;  /* 0x0000001f09097276 */ /* 0x000fe400078100ba */
[----:B------:R-:W-:Y:S02]  /*a3f0*/  FSEL R98, R98, -INF , !P5 ;  /* 0xff80000062627808 */ /* 0x000fe40006800000 */
        /* <DEDUP_REMOVED lines=16> */
[----:B------:R-:W-:Y:S02]  /*a500*/  IADD3 R6, PT, PT, R229, -0xf8, -R0 ;  /* 0xffffff08e5067810 */ /* 0x000fe40007ffe800 */
[----:B------:R-:W-:Y:S02]  /*a510*/  FMNMX3.FTZ R10, R11, R180, R154, !PT ;  /* 0x000000b40b0a7276 */ /* 0x000fe4000781009a */
[----:B------:R-:W-:Y:S02]  /*a520*/  FMNMX3.FTZ R9, R9, R177, R156, !PT ;  /* 0x000000b109097276 */ /* 0x000fe4000781009c */
[----:B------:R-:W-:-:S02]  /*a530*/  IABS R6, R6 ;  /* 0x0000000600067213 */ /* 0x000fc40000000000 */
[----:B------:R-:W-:Y:S02]  /*a540*/  FMNMX3.FTZ R11, R10, R185, R205, !PT ;  /* 0x000000b90a0b7276 */ /* 0x000fe400078100cd */
[----:B------:R-:W-:Y:S02]  /*a550*/  FMNMX3.FTZ R9, R9, R158, R191, !PT ;  /* 0x0000009e09097276 */ /* 0x000fe400078100bf */
[----:B------:R-:W-:Y:S02]  /*a560*/  FMNMX3.FTZ R11, R11, R162, R174, !PT ;  /* 0x000000a20b0b7276 */ /* 0x000fe400078100ae */
[----:B------:R-:W-:Y:S02]  /*a570*/  I2FP.F32.S32 R13, R6 ;  /* 0x00000006000d7245 */ /* 0x000fe40000201400 */
        /* <DEDUP_REMOVED lines=14> */
[----:B------:R-:W-:Y:S01]  /*a660*/  VIADD R4, R200, 0xf1 ;  /* 0x000000f1c8047836 */ /* 0x000fe20000000000 */
[----:B------:R-:W-:-:S02]  /*a670*/  FMNMX3.FTZ R6, R6, R153, R145, !PT ;  /* 0x0000009906067276 */ /* 0x000fc40007810091 */
[----:B------:R-:W-:Y:S02]  /*a680*/  FSEL R102, R44, -INF , P3 ;  /* 0xff8000002c667808 */ /* 0x000fe40001800000 */
[----:B------:R-:W-:Y:S02]  /*a690*/  FSEL R101, R46, -INF , P4 ;  /* 0xff8000002e657808 */ /* 0x000fe40002000000 */
[----:B------:R-:W-:Y:S02]  /*a6a0*/  FMNMX3.FTZ R12, R12, R80, R81, !PT ;  /* 0x000000500c0c7276 */ /* 0x000fe40007810051 */
[----:B------:R-:W-:Y:S02]  /*a6b0*/  FMNMX3.FTZ R6, R6, R147, R84, !PT ;  /* 0x0000009306067276 */ /* 0x000fe40007810054 */
[----:B------:R-:W-:Y:S02]  /*a6c0*/  FSEL R102, R102, -INF , !P5 ;  /* 0xff80000066667808 */ /* 0x000fe40006800000 */
[----:B------:R-:W-:-:S02]  /*a6d0*/  FSEL R101, R101, -INF , !P1 ;  /* 0xff80000065657808 */ /* 0x000fc40004800000 */
[C---:B------:R-:W-:Y:S02]  /*a6e0*/  ISETP.GE.AND P3, PT, R4.reuse, R231, PT ;  /* 0x000000e70400720c */ /* 0x040fe40003f66270 */
[C---:B------:R-:W-:Y:S02]  /*a6f0*/  ISETP.GE.AND P5, PT, R4.reuse, R230, PT ;  /* 0x000000e60400720c */ /* 0x040fe40003fa6270 */
[C---:B------:R-:W-:Y:S02]  /*a700*/  ISETP.GE.AND P4, PT, R4.reuse, R228, PT ;  /* 0x000000e40400720c */ /* 0x040fe40003f86270 */
[----:B------:R-:W-:Y:S02]  /*a710*/  ISETP.GE.AND P1, PT, R4, R227, PT ;  /* 0x000000e30400720c */ /* 0x000fe40003f26270 */
[----:B------:R-:W-:Y:S02]  /*a720*/  IADD3 R4, PT, PT, R202, -0xf1, -R0 ;  /* 0xffffff0fca047810 */ /* 0x000fe40007ffe800 */
[----:B------:R-:W-:-:S02]  /*a730*/  FMNMX3.FTZ R12, R12, R76, R77, !PT ;  /* 0x0000004c0c0c7276 */ /* 0x000fc4000781004d */
[----:B------:R-:W-:Y:S02]  /*a740*/  FMNMX3.FTZ R6, R6, R85, R82, !PT ;  /* 0x0000005506067276 */ /* 0x000fe40007810052 */
[----:B------:R-:W-:Y:S02]  /*a750*/  IADD3 R8, PT, PT, R229, -0xf1, -R0 ;  /* 0xffffff0fe5087810 */ /* 0x000fe40007ffe800 */
[----:B------:R-:W-:Y:S02]  /*a760*/  IABS R4, R4 ;  /* 0x0000000400047213 */ /* 0x000fe40000000000 */
[----:B------:R-:W-:Y:S02]  /*a770*/  FMNMX3.FTZ R12, R12, R72, R73, !PT ;  /* 0x000000480c0c7276 */ /* 0x000fe40007810049 */
[----:B------:R-:W-:Y:S02]  /*a780*/  FMNMX3.FTZ R6, R6, R83, R78, !PT ;  /* 0x0000005306067276 */ /* 0x000fe4000781004e */
[----:B------:R-:W-:-:S02]  /*a790*/  IABS R8, R8 ;  /* 0x0000000800087213 */ /* 0x000fc40000000000 */
[----:B------:R-:W-:Y:S02]  /*a7a0*/  I2FP.F32.S32 R4, R4 ;  /* 0x0000000400047245 */ /* 0x000fe40000201400 */
[----:B------:R-:W-:Y:S02]  /*a7b0*/  FMNMX3.FTZ R12, R12, R68, R69, !PT ;  /* 0x000000440c0c7276 */ /* 0x000fe40007810045 */
[----:B------:R-:W-:Y:S02]  /*a7c0*/  IADD3 R10, PT, PT, R202, -0xf8, -R0 ;  /* 0xffffff08ca0a7810 */ /* 0x000fe40007ffe800 */
[----:B------:R-:W-:Y:S02]  /*a7d0*/  FMNMX3.FTZ R6, R6, R79, R74, !PT ;  /* 0x0000004f06067276 */ /* 0x000fe4000781004a */
[----:B------:R-:W-:Y:S01]  /*a7e0*/  I2FP.F32.S32 R8, R8 ;  /* 0x0000000800087245 */ /* 0x000fe20000201400 */
[----:B------:R-:W-:Y:S01]  /*a7f0*/  FFMA.FTZ R4, -R240, R4, R47 ;  /* 0x00000004f0047223 */ /* 0x000fe2000001012f */
[----:B------:R-:W-:-:S02]  /*a800*/  FMNMX3.FTZ R12, R12, R64, R65, !PT ;  /* 0x000000400c0c7276 */ /* 0x000fc40007810041 */
[----:B------:R-:W-:Y:S02]  /*a810*/  IABS R10, R10 ;  /* 0x0000000a000a7213 */ /* 0x000fe40000000000 */
[----:B------:R-:W-:Y:S02]  /*a820*/  FMNMX3.FTZ R6, R6, R75, R70, !PT ;  /* 0x0000004b06067276 */ /* 0x000fe40007810046 */
[----:B------:R-:W-:Y:S01]  /*a830*/  IADD3 R202, PT, PT, R202, -0xf9, -R0 ;  /* 0xffffff07caca7810 */ /* 0x000fe20007ffe800 */
[----:B------:R-:W-:Y:S01]  /*a840*/  FFMA.FTZ R8, -R240, R8, R45 ;  /* 0x00000008f0087223 */ /* 0x000fe2000001012d */
[----:B------:R-:W-:Y:S01]  /*a850*/  FMNMX3.FTZ R12, R12, R60, R61, !PT ;  /* 0x0000003c0c0c7276 */ /* 0x000fe2000781003d */
[----:B------:R-:W-:Y:S01]  /*a860*/  VIADD R9, R200, 0xf8 ;  /* 0x000000f8c8097836 */ /* 0x000fe20000000000 */
[----:B------:R-:W-:Y:S02]  /*a870*/  I2FP.F32.S32 R11, R10 ;  /* 0x0000000a000b7245 */ /* 0x000fe40000201400 */
[----:B------:R-:W-:-:S02]  /*a880*/  FMNMX3.FTZ R6, R6, R71, R66, !PT ;  /* 0x0000004706067276 */ /* 0x000fc40007810042 */
[----:B------:R-:W-:Y:S02]  /*a890*/  FSEL R4, R4, -INF , P4 ;  /* 0xff80000004047808 */ /* 0x000fe40002000000 */
[----:B------:R-:W-:Y:S02]  /*a8a0*/  IABS R202, R202 ;  /* 0x000000ca00ca7213 */ /* 0x000fe40000000000 */
[----:B------:R-:W-:Y:S01]  /*a8b0*/  IADD3 R0, PT, PT, R229, -0xf9, -R0 ;  /* 0xffffff07e5007810 */ /* 0x000fe20007ffe800 */
[----:B------:R-:W-:Y:S01]  /*a8c0*/  FFMA.FTZ R13, -R240, R13, R40 ;  /* 0x0000000df00d7223 */ /* 0x000fe20000010128 */
[----:B------:R-:W-:Y:S01]  /*a8d0*/  FMNMX3.FTZ R12, R12, R86, R87, !PT ;  /* 0x000000560c0c7276 */ /* 0x000fe20007810057 */
[----:B------:R-:W-:Y:S01]  /*a8e0*/  FFMA.FTZ R11, -R240, R11, R42 ;  /* 0x0000000bf00b7223 */ /* 0x000fe2000001012a */
[----:B------:R-:W-:Y:S02]  /*a8f0*/  FSEL R8, R8, -INF , P3 ;  /* 0xff80000008087808 */ /* 0x000fe40001800000 */
[----:B------:R-:W-:Y:S01]  /*a900*/  FMNMX3.FTZ R6, R6, R67, R62, !PT ;  /* 0x0000004306067276 */ /* 0x000fe2000781003e */
[----:B------:R-:W-:Y:S01]  /*a910*/  VIADD R200, R200, 0xf9 ;  /* 0x000000f9c8c87836 */ /* 0x000fe20000000000 */
[----:B------:R-:W-:-:S02]  /*a920*/  ISETP.GE.AND P3, PT, R9, R231, PT ;  /* 0x000000e70900720c */ /* 0x000fc40003f66270 */
[----:B------:R-:W-:Y:S02]  /*a930*/  FSEL R104, R4, -INF , !P1 ;  /* 0xff80000004687808 */ /* 0x000fe40004800000 */
[----:B------:R-:W-:Y:S02]  /*a940*/  I2FP.F32.S32 R202, R202 ;  /* 0x000000ca00ca7245 */ /* 0x000fe40000201400 */
[----:B------:R-:W-:Y:S02]  /*a950*/  ISETP.GE.AND P1, PT, R9, R228, PT ;  /* 0x000000e40900720c */ /* 0x000fe40003f26270 */
[----:B------:R-:W-:Y:S02]  /*a960*/  IABS R0, R0 ;  /* 0x0000000000007213 */ /* 0x000fe40000000000 */
[----:B------:R-:W-:Y:S02]  /*a970*/  FMNMX3.FTZ R12, R12, R90, R91, !PT ;  /* 0x0000005a0c0c7276 */ /* 0x000fe4000781005b */
[----:B------:R-:W-:Y:S01]  /*a980*/  FMNMX3.FTZ R6, R6, R88, R89, !PT ;  /* 0x0000005806067276 */ /* 0x000fe20007810059 */
[----:B------:R-:W-:Y:S01]  /*a990*/  FFMA.FTZ R43, -R240, R202, R43 ;  /* 0x000000caf02b7223 */ /* 0x000fe2000001012b */
[----:B------:R-:W-:-:S02]  /*a9a0*/  FSEL R13, R13, -INF , P3 ;  /* 0xff8000000d0d7808 */ /* 0x000fc40001800000 */
[----:B------:R-:W-:Y:S02]  /*a9b0*/  ISETP.GE.AND P3, PT, R9, R227, PT ;  /* 0x000000e30900720c */ /* 0x000fe40003f66270 */
[----:B------:R-:W-:Y:S02]  /*a9c0*/  FSEL R11, R11, -INF , P1 ;  /* 0xff8000000b0b7808 */ /* 0x000fe40000800000 */
[----:B------:R-:W-:Y:S02]  /*a9d0*/  I2FP.F32.S32 R0, R0 ;  /* 0x0000000000007245 */ /* 0x000fe40000201400 */
[----:B------:R-:W-:Y:S02]  /*a9e0*/  ISETP.GE.AND P1, PT, R200, R228, PT ;  /* 0x000000e4c800720c */ /* 0x000fe40003f26270 */
[----:B------:R-:W-:Y:S02]  /*a9f0*/  FMNMX3.FTZ R12, R12, R94, R95, !PT ;  /* 0x0000005e0c0c7276 */ /* 0x000fe4000781005f */
[----:B------:R-:W-:Y:S01]  /*aa00*/  FMNMX3.FTZ R6, R6, R92, R93, !PT ;  /* 0x0000005c06067276 */ /* 0x000fe2000781005d */
[----:B------:R-:W-:Y:S01]  /*aa10*/  FFMA.FTZ R0, -R240, R0, R41 ;  /* 0x00000000f0007223 */ /* 0x000fe20000010129 */
[----:B------:R-:W-:-:S02]  /*aa20*/  FSEL R103, R11, -INF , !P3 ;  /* 0xff8000000b677808 */ /* 0x000fc40005800000 */
[----:B------:R-:W-:Y:S02]  /*aa30*/  ISETP.GE.AND P4, PT, R9, R230, PT ;  /* 0x000000e60900720c */ /* 0x000fe40003f86270 */
        /* <DEDUP_REMOVED lines=9> */
[----:B------:R-:W-:Y:S02]  /*aad0*/  FSEL R107, R8, -INF , !P5 ;  /* 0xff800000086b7808 */ /* 0x000fe40006800000 */
[----:B------:R-:W-:-:S02]  /*aae0*/  FSEL R110, R13, -INF , !P4 ;  /* 0xff8000000d6e7808 */ /* 0x000fc40006000000 */
        /* <DEDUP_REMOVED lines=11> */
[----:B------:R-:W-:Y:S01]  /*aba0*/  IMAD.MOV.U32 R4, RZ, RZ, 0x40 ;  /* 0x00000040ff047424 */ /* 0x000fe200078e00ff */
[----:B------:R-:W-:Y:S02]  /*abb0*/  LOP3.LUT R37, R194, 0x200, R195, 0xf8, !PT ;  /* 0x00000200c2257812 */ /* 0x000fe400078ef8c3 */
[----:B-1----:R-:W-:-:S04]  /*abc0*/  FMNMX.FTZ R0, R11, R0, !PT ;  /* 0x000000000b007209 */ /* 0x002fc80007810000 */
[----:B------:R-:W-:Y:S01]  /*abd0*/  FSETP.NEU.FTZ.AND P1, PT, R0, -INF , PT ;  /* 0xff8000000000780b */ /* 0x000fe20003f3d000 */
[----:B--2---:R-:W-:Y:S01]  /*abe0*/  FMUL.FTZ R106, R63, R0 ;  /* 0x000000003f6a7220 */ /* 0x004fe20000410000 */
[----:B---3--:R-:W-:-:S04]  /*abf0*/  FMNMX.FTZ R36, R9, R36, !PT ;  /* 0x0000002409247209 */ /* 0x008fc80007810000 */
[----:B------:R-:W-:Y:S01]  /*ac00*/  FSEL R106, R106, RZ, P1 ;  /* 0x000000ff6a6a7208 */ /* 0x000fe20000800000 */
[----:B------:R-:W-:Y:S01]  /*ac10*/  IMAD R113, R37, 0x2, R218 ;  /* 0x0000000225717824 */ /* 0x000fe200078e02da */
[----:B------:R-:W-:Y:S01]  /*ac20*/  FSETP.NEU.FTZ.AND P1, PT, R36, -INF , PT ;  /* 0xff8000002400780b */ /* 0x000fe20003f3d000 */
[----:B------:R-:W-:Y:S01]  /*ac30*/  FMUL.FTZ R128, R63, R36 ;  /* 0x000000243f807220 */ /* 0x000fe20000410000 */
[----:B------:R-:W-:Y:S01]  /*ac40*/  SEL R4, R4, 0xffffffc0, !P2 ;  /* 0xffffffc004047807 */ /* 0x000fe20005000000 */
[-CC-:B------:R-:W-:Y:S01]  /*ac50*/  FFMA.FTZ R121, R38, R63.reuse, -R106.reuse ;  /* 0x0000003f26797223 */ /* 0x180fe2000001086a */
[----:B------:R-:W-:Y:S02]  /*ac60*/  LDSM.16.MT88.4 R20, [R113+0xa000] ;  /* 0x00a000007114783b */ /* 0x000fe40000004200 */
[----:B------:R-:W-:Y:S01]  /*ac70*/  FSEL R128, R128, RZ, P1 ;  /* 0x000000ff80807208 */ /* 0x000fe20000800000 */
[--C-:B------:R-:W-:Y:S01]  /*ac80*/  IMAD.IADD R109, R4, 0x1, R113.reuse ;  /* 0x00000001046d7824 */ /* 0x100fe200078e0271 */
[----:B------:R-:W-:Y:S01]  /*ac90*/  SEL R38, R164, 0xffffffe0, !P6 ;  /* 0xffffffe0a4267807 */ /* 0x000fe20007000000 */
[-CC-:B------:R-:W-:Y:S01]  /*aca0*/  FFMA.FTZ R118, R196, R63.reuse, -R106.reuse ;  /* 0x0000003fc4767223 */ /* 0x180fe2000001086a */
[-C--:B------:R-:W-:Y:S01]  /*acb0*/  FFMA.FTZ R119, R198, R63.reuse, -R106 ;  /* 0x0000003fc6777223 */ /* 0x080fe2000001086a */
[-CC-:B------:R-:W-:Y:S01]  /*acc0*/  FFMA.FTZ R129, R7, R63.reuse, -R128.reuse ;  /* 0x0000003f07817223 */ /* 0x180fe20000010880 */
[-C--:B------:R-:W-:Y:S01]  /*acd0*/  FFMA.FTZ R127, R5, R63.reuse, -R128 ;  /* 0x0000003f057f7223 */ /* 0x080fe20000010880 */
[----:B------:R-:W-:Y:S01]  /*ace0*/  FFMA.FTZ R116, R34, R63, -R106 ;  /* 0x0000003f22747223 */ /* 0x000fe2000001086a */
[----:B------:R-:W1:Y:S01]  /*acf0*/  LDSM.16.MT88.4 R4, [R109+0xa000] ;  /* 0x00a000006d04783b */ /* 0x000e620000004200 */
[----:B------:R-:W-:-:S02]  /*ad00*/  IMAD.IADD R111, R38, 0x1, R113 ;  /* 0x00000001266f7824 */ /* 0x000fc400078e0271 */
[----:B------:R-:W-:Y:S02]  /*ad10*/  IMAD.IADD R99, R38, 0x1, R109 ;  /* 0x0000000126637824 */ /* 0x000fe400078e026d */
[-C--:B------:R-:W-:Y:S01]  /*ad20*/  FFMA.FTZ R126, R190, R63.reuse, -R128 ;  /* 0x0000003fbe7e7223 */ /* 0x080fe20000010880 */
[-C--:B------:R-:W-:Y:S01]  /*ad30*/  FFMA.FTZ R117, R30, R63.reuse, -R106 ;  /* 0x0000003f1e757223 */ /* 0x080fe2000001086a */
[----:B------:R-:W2:Y:S01]  /*ad40*/  LDSM.16.MT88.4 R12, [R111+0xa000] ;  /* 0x00a000006f0c783b */ /* 0x000ea20000004200 */
[----:B------:R-:W-:-:S03]  /*ad50*/  FFMA.FTZ R124, R32, R63, -R128 ;  /* 0x0000003f207c7223 */ /* 0x000fc60000010880 */
[----:B------:R-:W3:Y:S01]  /*ad60*/  LDSM.16.MT88.4 R52, [R99+0xa000] ;  /* 0x00a000006334783b */ /* 0x000ee20000004200 */
[----:B------:R-:W-:Y:S01]  /*ad70*/  MUFU.EX2 R121, R121 ;  /* 0x0000007900797308 */ /* 0x000fe20000000800 */
[-C--:B------:R-:W-:Y:S01]  /*ad80*/  FFMA.FTZ R112, R28, R63.reuse, -R106 ;  /* 0x0000003f1c707223 */ /* 0x080fe2000001086a */
[-CC-:B------:R-:W-:Y:S01]  /*ad90*/  FFMA.FTZ R125, R29, R63.reuse, -R128.reuse ;  /* 0x0000003f1d7d7223 */ /* 0x180fe20000010880 */
[-C--:B------:R-:W-:Y:S01]  /*ada0*/  FFMA.FTZ R122, R31, R63.reuse, -R128 ;  /* 0x0000003f1f7a7223 */ /* 0x080fe20000010880 */
[----:B------:R-:W4:Y:S01]  /*adb0*/  MUFU.EX2 R118, R118 ;  /* 0x0000007600767308 */ /* 0x000f220000000800 */
[----:B------:R-:W5:Y:S03]  /*adc0*/  LDSM.16.MT88.4 R28, [R109+0xa800] ;  /* 0x00a800006d1c783b */ /* 0x000f660000004200 */
[----:B------:R-:W-:Y:S01]  /*add0*/  MUFU.EX2 R119, R119 ;  /* 0x0000007700777308 */ /* 0x000fe20000000800 */
[-CC-:B------:R-:W-:Y:S01]  /*ade0*/  FFMA.FTZ R114, R35, R63.reuse, -R106.reuse ;  /* 0x0000003f23727223 */ /* 0x180fe2000001086a */
[-C--:B------:R-:W-:Y:S01]  /*adf0*/  FFMA.FTZ R115, R33, R63.reuse, -R106 ;  /* 0x0000003f21737223 */ /* 0x080fe2000001086a */
[-CC-:B------:R-:W-:Y:S01]  /*ae00*/  FFMA.FTZ R123, R186, R63.reuse, -R128.reuse ;  /* 0x0000003fba7b7223 */ /* 0x180fe20000010880 */
[----:B------:R-:W1:Y:S01]  /*ae10*/  MUFU.EX2 R116, R116 ;  /* 0x0000007400747308 */ /* 0x000e620000000800 */
[----:B------:R-:W-:Y:S01]  /*ae20*/  FFMA.FTZ R120, R188, R63, -R128 ;  /* 0x0000003fbc787223 */ /* 0x000fe20000010880 */
[----:B------:R-:W5:Y:S02]  /*ae30*/  LDSM.16.MT88.4 R32, [R111+0xa800] ;  /* 0x00a800006f20783b */ /* 0x000f640000004200 */
[----:B------:R-:W-:Y:S02]  /*ae40*/  MUFU.EX2 R129, R129 ;  /* 0x0000008100817308 */ /* 0x000fe40000000800 */
[----:B------:R-:W5:Y:S02]  /*ae50*/  LDSM.16.MT88.4 R40, [R113+0xa800] ;  /* 0x00a800007128783b */ /* 0x000f640000004200 */
[----:B------:R-:W2:Y:S02]  /*ae60*/  MUFU.EX2 R126, R126 ;  /* 0x0000007e007e7308 */ /* 0x000ea40000000800 */
[----:B------:R-:W5:Y:S02]  /*ae70*/  LDSM.16.MT88.4 R56, [R99+0xa800] ;  /* 0x00a800006338783b */ /* 0x000f640000004200 */
[----:B------:R-:W-:Y:S04]  /*ae80*/  MUFU.EX2 R127, R127 ;  /* 0x0000007f007f7308 */ /* 0x000fe80000000800 */
[----:B------:R-:W3:Y:S01]  /*ae90*/  MUFU.EX2 R124, R124 ;  /* 0x0000007c007c7308 */ /* 0x000ee20000000800 */
[----:B----4-:R-:W-:-:S02]  /*aea0*/  F2FP.BF16.F32.PACK_AB R45, R118, R121 ;  /* 0x00000079762d723e */ /* 0x010fc400000010ff */
[----:B-1----:R-:W-:Y:S02]  /*aeb0*/  F2FP.BF16.F32.PACK_AB R47, R116, R119 ;  /* 0x00000077742f723e */ /* 0x002fe400000010ff */
        /* <DEDUP_REMOVED lines=22> */
[C---:B-----5:R-:W-:Y:S08]  /*b020*/  HMMA.16816.F32.BF16 R8, R52.reuse, R28, R8 ;  /* 0x0000001c3408723c */ /* 0x060ff00000041808 */
[C---:B------:R-:W-:Y:S01]  /*b030*/  HMMA.16816.F32.BF16 R4, R52.reuse, R30, R4 ;  /* 0x0000001e3404723c */ /* 0x040fe20000041804 */
[----:B------:R-:W1:Y:S01]  /*b040*/  LDSM.16.MT88.4 R28, [R109+0xb000] ;  /* 0x00b000006d1c783b */ /* 0x000e620000004200 */
[-CC-:B------:R-:W-:Y:S01]  /*b050*/  FFMA.FTZ R131, R182, R63.reuse, -R106.reuse ;  /* 0x0000003fb6837223 */ /* 0x180fe2000001086a */
[-CC-:B------:R-:W-:Y:S01]  /*b060*/  FFMA.FTZ R130, R184, R63.reuse, -R106.reuse ;  /* 0x0000003fb8827223 */ /* 0x180fe2000001086a */
[-C--:B------:R-:W-:Y:S01]  /*b070*/  FFMA.FTZ R182, R132, R63.reuse, -R106 ;  /* 0x0000003f84b67223 */ /* 0x080fe2000001086a */
[-CC-:B------:R-:W-:Y:S01]  /*b080*/  FFMA.FTZ R186, R137, R63.reuse, -R128.reuse ;  /* 0x0000003f89ba7223 */ /* 0x180fe20000010880 */
[-C--:B------:R-:W-:Y:S01]  /*b090*/  FFMA.FTZ R184, R135, R63.reuse, -R128 ;  /* 0x0000003f87b87223 */ /* 0x080fe20000010880 */
[-C--:B------:R-:W-:Y:S01]  /*b0a0*/  FFMA.FTZ R132, R133, R63.reuse, -R106 ;  /* 0x0000003f85847223 */ /* 0x080fe2000001086a */
[-CC-:B------:R-:W-:Y:S01]  /*b0b0*/  FFMA.FTZ R137, R134, R63.reuse, -R128.reuse ;  /* 0x0000003f86897223 */ /* 0x180fe20000010880 */
[----:B------:R-:W-:Y:S01]  /*b0c0*/  FFMA.FTZ R135, R136, R63, -R128 ;  /* 0x0000003f88877223 */ /* 0x000fe20000010880 */
[----:B------:R-:W-:Y:S04]  /*b0d0*/  MUFU.EX2 R131, R131 ;  /* 0x0000008300837308 */ /* 0x000fe80000000800 */
[----:B------:R-:W2:Y:S04]  /*b0e0*/  MUFU.EX2 R130, R130 ;  /* 0x0000008200827308 */ /* 0x000ea80000000800 */
[----:B------:R-:W-:Y:S04]  /*b0f0*/  MUFU.EX2 R133, R182 ;  /* 0x000000b600857308 */ /* 0x000fe80000000800 */
[----:B------:R-:W3:Y:S04]  /*b100*/  MUFU.EX2 R132, R132 ;  /* 0x0000008400847308 */ /* 0x000ee80000000800 */
[----:B------:R-:W-:Y:S04]  /*b110*/  MUFU.EX2 R134, R186 ;  /* 0x000000ba00867308 */ /* 0x000fe80000000800 */
[----:B------:R-:W4:Y:S04]  /*b120*/  MUFU.EX2 R137, R137 ;  /* 0x0000008900897308 */ /* 0x000f280000000800 */
[----:B------:R-:W-:Y:S04]  /*b130*/  MUFU.EX2 R136, R184 ;  /* 0x000000b800887308 */ /* 0x000fe80000000800 */
[----:B------:R-:W5:Y:S01]  /*b140*/  MUFU.EX2 R135, R135 ;  /* 0x0000008700877308 */ /* 0x000f620000000800 */
[C---:B------:R-:W-:Y:S08]  /*b150*/  HMMA.16816.F32.BF16 R16, R52.reuse, R32, R16 ;  /* 0x000000203410723c */ /* 0x040ff00000041810 */
[C---:B------:R-:W-:Y:S01]  /*b160*/  HMMA.16816.F32.BF16 R12, R52.reuse, R34, R12 ;  /* 0x00000022340c723c */ /* 0x040fe2000004180c */
[----:B------:R-:W1:Y:S07]  /*b170*/  LDSM.16.MT88.4 R32, [R111+0xb000] ;  /* 0x00b000006f20783b */ /* 0x000e6e0000004200 */
[C---:B------:R-:W-:Y:S08]  /*b180*/  HMMA.16816.F32.BF16 R24, R52.reuse, R40, R24 ;  /* 0x000000283418723c */ /* 0x040ff00000041818 */
[C---:B------:R-:W-:Y:S01]  /*b190*/  HMMA.16816.F32.BF16 R20, R52.reuse, R42, R20 ;  /* 0x0000002a3414723c */ /* 0x040fe20000041814 */
[----:B------:R-:W1:Y:S07]  /*b1a0*/  LDSM.16.MT88.4 R40, [R113+0xb000] ;  /* 0x00b000007128783b */ /* 0x000e6e0000004200 */
[C---:B------:R-:W-:Y:S08]  /*b1b0*/  HMMA.16816.F32.BF16 R48, R52.reuse, R56, R48 ;  /* 0x000000383430723c */ /* 0x040ff00000041830 */
[----:B------:R-:W-:Y:S01]  /*b1c0*/  HMMA.16816.F32.BF16 R44, R52, R58, R44 ;  /* 0x0000003a342c723c */ /* 0x000fe2000004182c */
[----:B--2---:R-:W-:Y:S01]  /*b1d0*/  F2FP.BF16.F32.PACK_AB R53, R130, R131 ;  /* 0x000000838235723e */ /* 0x004fe200000010ff */
[----:B------:R-:W2:Y:S01]  /*b1e0*/  LDSM.16.MT88.4 R56, [R99+0xb000] ;  /* 0x00b000006338783b */ /* 0x000ea20000004200 */
[----:B---3--:R-:W-:-:S02]  /*b1f0*/  F2FP.BF16.F32.PACK_AB R55, R132, R133 ;  /* 0x000000858437723e */ /* 0x008fc400000010ff */
[----:B----4-:R-:W-:Y:S02]  /*b200*/  F2FP.BF16.F32.PACK_AB R52, R137, R134 ;  /* 0x000000868934723e */ /* 0x010fe400000010ff */
[----:B-----5:R-:W-:-:S07]  /*b210*/  F2FP.BF16.F32.PACK_AB R54, R135, R136 ;  /* 0x000000888736723e */ /* 0x020fce00000010ff */
[C---:B-1----:R-:W-:Y:S08]  /*b220*/  HMMA.16816.F32.BF16 R8, R52.reuse, R28, R8 ;  /* 0x0000001c3408723c */ /* 0x042ff00000041808 */
[C---:B------:R-:W-:Y:S01]  /*b230*/  HMMA.16816.F32.BF16 R4, R52.reuse, R30, R4 ;  /* 0x0000001e3404723c */ /* 0x040fe20000041804 */
[----:B------:R-:W1:Y:S01]  /*b240*/  LDSM.16.MT88.4 R28, [R109+0xb800] ;  /* 0x00b800006d1c783b */ /* 0x000e620000004200 */
[-C--:B------:R-:W-:Y:S01]  /*b250*/  FFMA.FTZ R184, R144, R63.reuse, -R106 ;  /* 0x0000003f90b87223 */ /* 0x080fe2000001086a */
[-C--:B------:R-:W-:Y:S01]  /*b260*/  FFMA.FTZ R182, R142, R63.reuse, -R128 ;  /* 0x0000003f8eb67223 */ /* 0x080fe20000010880 */
[-CC-:B------:R-:W-:Y:S01]  /*b270*/  FFMA.FTZ R139, R139, R63.reuse, -R106.reuse ;  /* 0x0000003f8b8b7223 */ /* 0x180fe2000001086a */
[-C--:B------:R-:W-:Y:S01]  /*b280*/  FFMA.FTZ R138, R138, R63.reuse, -R106 ;  /* 0x0000003f8a8a7223 */ /* 0x080fe2000001086a */
[-CC-:B------:R-:W-:Y:S01]  /*b290*/  FFMA.FTZ R144, R140, R63.reuse, -R128.reuse ;  /* 0x0000003f8c907223 */ /* 0x180fe20000010880 */
[-CC-:B------:R-:W-:Y:S01]  /*b2a0*/  FFMA.FTZ R142, R143, R63.reuse, -R128.reuse ;  /* 0x0000003f8f8e7223 */ /* 0x180fe20000010880 */
[-C--:B------:R-:W-:Y:S01]  /*b2b0*/  FFMA.FTZ R151, R151, R63.reuse, -R128 ;  /* 0x0000003f97977223 */ /* 0x080fe20000010880 */
        /* <DEDUP_REMOVED lines=14> */
[----:B------:R-:W1:Y:S07]  /*b3a0*/  LDSM.16.MT88.4 R40, [R113+0xb800] ;  /* 0x00b800007128783b */ /* 0x000e6e0000004200 */
[C---:B--2---:R-:W-:Y:S08]  /*b3b0*/  HMMA.16816.F32.BF16 R48, R52.reuse, R56, R48 ;  /* 0x000000383430723c */ /* 0x044ff00000041830 */
[----:B------:R-:W-:Y:S01]  /*b3c0*/  HMMA.16816.F32.BF16 R44, R52, R58, R44 ;  /* 0x0000003a342c723c */ /* 0x000fe2000004182c */
[----:B------:R-:W2:Y:S01]  /*b3d0*/  LDSM.16.MT88.4 R56, [R99+0xb800] ;  /* 0x00b800006338783b */ /* 0x000ea20000004200 */
[----:B---3--:R-:W-:-:S02]  /*b3e0*/  F2FP.BF16.F32.PACK_AB R53, R138, R139 ;  /* 0x0000008b8a35723e */ /* 0x008fc400000010ff */
[----:B----4-:R-:W-:Y:S02]  /*b3f0*/  F2FP.BF16.F32.PACK_AB R55, R140, R141 ;  /* 0x0000008d8c37723e */ /* 0x010fe400000010ff */
[----:B-----5:R-:W-:Y:S02]  /*b400*/  F2FP.BF16.F32.PACK_AB R52, R143, R144 ;  /* 0x000000908f34723e */ /* 0x020fe400000010ff */
[----:B-1----:R-:W-:-:S07]  /*b410*/  F2FP.BF16.F32.PACK_AB R54, R151, R142 ;  /* 0x0000008e9736723e */ /* 0x002fce00000010ff */
[C---:B------:R-:W-:Y:S08]  /*b420*/  HMMA.16816.F32.BF16 R8, R52.reuse, R28, R8 ;  /* 0x0000001c3408723c */ /* 0x040ff00000041808 */
[C---:B------:R-:W-:Y:S01]  /*b430*/  HMMA.16816.F32.BF16 R4, R52.reuse, R30, R4 ;  /* 0x0000001e3404723c */ /* 0x040fe20000041804 */
[----:B------:R-:W1:Y:S01]  /*b440*/  LDSM.16.MT88.4 R28, [R109+0xc000] ;  /* 0x00c000006d1c783b */ /* 0x000e620000004200 */
[-CC-:B------:R-:W-:Y:S01]  /*b450*/  FFMA.FTZ R190, R152, R63.reuse, -R106.reuse ;  /* 0x0000003f98be7223 */ /* 0x180fe2000001086a */
[-C--:B------:R-:W-:Y:S01]  /*b460*/  FFMA.FTZ R146, R146, R63.reuse, -R106 ;  /* 0x0000003f92927223 */ /* 0x080fe2000001086a */
[-CC-:B------:R-:W-:Y:S01]  /*b470*/  FFMA.FTZ R152, R175, R63.reuse, -R128.reuse ;  /* 0x0000003faf987223 */ /* 0x180fe20000010880 */
[-C--:B------:R-:W-:Y:S01]  /*b480*/  FFMA.FTZ R177, R177, R63.reuse, -R128 ;  /* 0x0000003fb1b17223 */ /* 0x080fe20000010880 */
[-CC-:B------:R-:W-:Y:S01]  /*b490*/  FFMA.FTZ R188, R173, R63.reuse, -R106.reuse ;  /* 0x0000003fadbc7223 */ /* 0x180fe2000001086a */
[-C--:B------:R-:W-:Y:S01]  /*b4a0*/  FFMA.FTZ R186, R163, R63.reuse, -R106 ;  /* 0x0000003fa3ba7223 */ /* 0x080fe2000001086a */
        /* <DEDUP_REMOVED lines=18> */
[----:B---3--:R-:W-:Y:S01]  /*b5d0*/  F2FP.BF16.F32.PACK_AB R53, R173, R146 ;  /* 0x00000092ad35723e */ /* 0x008fe200000010ff */
[----:B------:R-:W2:Y:S01]  /*b5e0*/  LDSM.16.MT88.4 R56, [R99+0xc000] ;  /* 0x00c000006338783b */ /* 0x000ea20000004200 */
[----:B----4-:R-:W-:-:S02]  /*b5f0*/  F2FP.BF16.F32.PACK_AB R55, R148, R163 ;  /* 0x000000a39437723e */ /* 0x010fc400000010ff */
[----:B-----5:R-:W-:Y:S02]  /*b600*/  F2FP.BF16.F32.PACK_AB R52, R175, R150 ;  /* 0x00000096af34723e */ /* 0x020fe400000010ff */
[----:B-1----:R-:W-:Y:S01]  /*b610*/  F2FP.BF16.F32.PACK_AB R54, R177, R152 ;  /* 0x00000098b136723e */ /* 0x002fe200000010ff */
[----:B------:R-:W-:-:S06]  /*b620*/  FFMA.FTZ R184, R156, R63, -R128 ;  /* 0x0000003f9cb87223 */ /* 0x000fcc0000010880 */
[----:B------:R-:W-:Y:S01]  /*b630*/  HMMA.16816.F32.BF16 R8, R52, R28, R8 ;  /* 0x0000001c3408723c */ /* 0x000fe20000041808 */
[----:B------:R-:W-:-:S04]  /*b640*/  FFMA.FTZ R28, R185, R63, -R106 ;  /* 0x0000003fb91c7223 */ /* 0x000fc8000001086a */
[----:B------:R1:W-:Y:S03]  /*b650*/  MUFU.EX2 R156, R28 ;  /* 0x0000001c009c7308 */ /* 0x0003e60000000800 */
[C---:B------:R-:W-:Y:S01]  /*b660*/  HMMA.16816.F32.BF16 R4, R52.reuse, R30, R4 ;  /* 0x0000001e3404723c */ /* 0x040fe20000041804 */
[----:B-1----:R-:W1:Y:S01]  /*b670*/  LDSM.16.MT88.4 R28, [R109+0xc800] ;  /* 0x00c800006d1c783b */ /* 0x002e620000004200 */
[-C--:B------:R-:W-:Y:S01]  /*b680*/  FFMA.FTZ R179, R179, R63.reuse, -R106 ;  /* 0x0000003fb3b37223 */ /* 0x080fe2000001086a */
[-CC-:B------:R-:W-:Y:S01]  /*b690*/  FFMA.FTZ R195, R158, R63.reuse, -R128.reuse ;  /* 0x0000003f9ec37223 */ /* 0x180fe20000010880 */
[-CC-:B------:R-:W-:Y:S01]  /*b6a0*/  FFMA.FTZ R191, R191, R63.reuse, -R128.reuse ;  /* 0x0000003fbfbf7223 */ /* 0x180fe20000010880 */
[-C--:B------:R-:W-:Y:S01]  /*b6b0*/  FFMA.FTZ R160, R160, R63.reuse, -R128 ;  /* 0x0000003fa0a07223 */ /* 0x080fe20000010880 */
[-CC-:B------:R-:W-:Y:S01]  /*b6c0*/  FFMA.FTZ R182, R180, R63.reuse, -R106.reuse ;  /* 0x0000003fb4b67223 */ /* 0x180fe2000001086a */
[----:B------:R-:W-:Y:S01]  /*b6d0*/  FFMA.FTZ R180, R154, R63, -R106 ;  /* 0x0000003f9ab47223 */ /* 0x000fe2000001086a */
[----:B------:R-:W-:Y:S01]  /*b6e0*/  MUFU.EX2 R179, R179 ;  /* 0x000000b300b37308 */ /* 0x000fe20000000800 */
[C---:B------:R-:W-:Y:S03]  /*b6f0*/  HMMA.16816.F32.BF16 R16, R52.reuse, R32, R16 ;  /* 0x000000203410723c */ /* 0x040fe60000041810 */
[----:B------:R-:W3:Y:S04]  /*b700*/  MUFU.EX2 R154, R182 ;  /* 0x000000b6009a7308 */ /* 0x000ee80000000800 */
[----:B------:R-:W4:Y:S01]  /*b710*/  MUFU.EX2 R185, R180 ;  /* 0x000000b400b97308 */ /* 0x000f220000000800 */
[C---:B------:R-:W-:Y:S01]  /*b720*/  HMMA.16816.F32.BF16 R12, R52.reuse, R34, R12 ;  /* 0x00000022340c723c */ /* 0x040fe2000004180c */
[----:B------:R-:W5:Y:S02]  /*b730*/  LDSM.16.MT88.4 R32, [R111+0xc800] ;  /* 0x00c800006f20783b */ /* 0x000f640000004200 */
[----:B------:R-:W-:Y:S04]  /*b740*/  MUFU.EX2 R158, R184 ;  /* 0x000000b8009e7308 */ /* 0x000fe80000000800 */
[----:B------:R-:W4:Y:S01]  /*b750*/  MUFU.EX2 R195, R195 ;  /* 0x000000c300c37308 */ /* 0x000f220000000800 */
[C---:B------:R-:W-:Y:S03]  /*b760*/  HMMA.16816.F32.BF16 R24, R52.reuse, R40, R24 ;  /* 0x000000283418723c */ /* 0x040fe60000041818 */
[----:B------:R-:W-:Y:S04]  /*b770*/  MUFU.EX2 R191, R191 ;  /* 0x000000bf00bf7308 */ /* 0x000fe80000000800 */
[----:B------:R-:W1:Y:S01]  /*b780*/  MUFU.EX2 R160, R160 ;  /* 0x000000a000a07308 */ /* 0x000e620000000800 */
[C---:B------:R-:W-:Y:S01]  /*b790*/  HMMA.16816.F32.BF16 R20, R52.reuse, R42, R20 ;  /* 0x0000002a3414723c */ /* 0x040fe20000041814 */
[----:B------:R-:W5:Y:S07]  /*b7a0*/  LDSM.16.MT88.4 R40, [R113+0xc800] ;  /* 0x00c800007128783b */ /* 0x000f6e0000004200 */
[C---:B--2---:R-:W-:Y:S08]  /*b7b0*/  HMMA.16816.F32.BF16 R48, R52.reuse, R56, R48 ;  /* 0x000000383430723c */ /* 0x044ff00000041830 */
[----:B------:R-:W-:Y:S01]  /*b7c0*/  HMMA.16816.F32.BF16 R44, R52, R58, R44 ;  /* 0x0000003a342c723c */ /* 0x000fe2000004182c */
[----:B---3--:R-:W-:Y:S01]  /*b7d0*/  F2FP.BF16.F32.PACK_AB R53, R154, R179 ;  /* 0x000000b39a35723e */ /* 0x008fe200000010ff */
[----:B------:R-:W2:Y:S01]  /*b7e0*/  LDSM.16.MT88.4 R56, [R99+0xc800] ;  /* 0x00c800006338783b */ /* 0x000ea20000004200 */
[----:B----4-:R-:W-:-:S02]  /*b7f0*/  F2FP.BF16.F32.PACK_AB R55, R156, R185 ;  /* 0x000000b99c37723e */ /* 0x010fc400000010ff */
[----:B------:R-:W-:Y:S02]  /*b800*/  F2FP.BF16.F32.PACK_AB R52, R195, R158 ;  /* 0x0000009ec334723e */ /* 0x000fe400000010ff */
[----:B-1----:R-:W-:-:S07]  /*b810*/  F2FP.BF16.F32.PACK_AB R54, R160, R191 ;  /* 0x000000bfa036723e */ /* 0x002fce00000010ff */
[C---:B------:R-:W-:Y:S08]  /*b820*/  HMMA.16816.F32.BF16 R8, R52.reuse, R28, R8 ;  /* 0x0000001c3408723c */ /* 0x040ff00000041808 */
[C---:B------:R-:W-:Y:S01]  /*b830*/  HMMA.16816.F32.BF16 R4, R52.reuse, R30, R4 ;  /* 0x0000001e3404723c */ /* 0x040fe20000041804 */
[----:B------:R-:W1:Y:S01]  /*b840*/  LDSM.16.MT88.4 R28, [R109+0xd000] ;  /* 0x00d000006d1c783b */ /* 0x000e620000004200 */
[-C--:B------:R-:W-:Y:S01]  /*b850*/  FFMA.FTZ R184, R174, R63.reuse, -R106 ;  /* 0x0000003faeb87223 */ /* 0x080fe2000001086a */
[-C--:B------:R-:W-:Y:S01]  /*b860*/  FFMA.FTZ R182, R235, R63.reuse, -R128 ;  /* 0x0000003febb67223 */ /* 0x080fe20000010880 */
[-CC-:B------:R-:W-:Y:S01]  /*b870*/  FFMA.FTZ R205, R205, R63.reuse, -R106.reuse ;  /* 0x0000003fcdcd7223 */ /* 0x180fe2000001086a */
[-C--:B------:R-:W-:Y:S01]  /*b880*/  FFMA.FTZ R162, R162, R63.reuse, -R106 ;  /* 0x0000003fa2a27223 */ /* 0x080fe2000001086a */
[-CC-:B------:R-:W-:Y:S01]  /*b890*/  FFMA.FTZ R174, R209, R63.reuse, -R128.reuse ;  /* 0x0000003fd1ae7223 */ /* 0x180fe20000010880 */
[-C--:B------:R-:W-:Y:S01]  /*b8a0*/  FFMA.FTZ R235, R172, R63.reuse, -R128 ;  /* 0x0000003faceb7223 */ /* 0x080fe20000010880 */
[-C--:B------:R-:W-:Y:S01]  /*b8b0*/  FFMA.FTZ R186, R207, R63.reuse, -R106 ;  /* 0x0000003fcfba7223 */ /* 0x080fe2000001086a */
[----:B------:R-:W-:Y:S01]  /*b8c0*/  FFMA.FTZ R180, R170, R63, -R128 ;  /* 0x0000003faab47223 */ /* 0x000fe20000010880 */
[----:B------:R-:W-:Y:S01]  /*b8d0*/  MUFU.EX2 R205, R205 ;  /* 0x000000cd00cd7308 */ /* 0x000fe20000000800 */
[C---:B-----5:R-:W-:Y:S03]  /*b8e0*/  HMMA.16816.F32.BF16 R16, R52.reuse, R32, R16 ;  /* 0x000000203410723c */ /* 0x060fe60000041810 */
[----:B------:R-:W3:Y:S04]  /*b8f0*/  MUFU.EX2 R162, R162 ;  /* 0x000000a200a27308 */ /* 0x000ee80000000800 */
[----:B------:R-:W-:Y:S01]  /*b900*/  MUFU.EX2 R207, R184 ;  /* 0x000000b800cf7308 */ /* 0x000fe20000000800 */
[C---:B------:R-:W-:Y:S01]  /*b910*/  HMMA.16816.F32.BF16 R12, R52.reuse, R34, R12 ;  /* 0x00000022340c723c */ /* 0x040fe2000004180c */
[----:B------:R-:W4:Y:S02]  /*b920*/  LDSM.16.MT88.4 R32, [R111+0xd000] ;  /* 0x00d000006f20783b */ /* 0x000f240000004200 */
[----:B------:R-:W-:Y:S04]  /*b930*/  MUFU.EX2 R170, R186 ;  /* 0x000000ba00aa7308 */ /* 0x000fe80000000800 */
[----:B------:R-:W-:Y:S01]  /*b940*/  MUFU.EX2 R209, R180 ;  /* 0x000000b400d17308 */ /* 0x000fe20000000800 */
[C---:B------:R-:W-:Y:S03]  /*b950*/  HMMA.16816.F32.BF16 R24, R52.reuse, R40, R24 ;  /* 0x000000283418723c */ /* 0x040fe60000041818 */
[----:B------:R-:W5:Y:S04]  /*b960*/  MUFU.EX2 R174, R174 ;  /* 0x000000ae00ae7308 */ /* 0x000f680000000800 */
[----:B------:R-:W-:Y:S01]  /*b970*/  MUFU.EX2 R172, R182 ;  /* 0x000000b600ac7308 */ /* 0x000fe20000000800 */
[C---:B------:R-:W-:Y:S01]  /*b980*/  HMMA.16816.F32.BF16 R20, R52.reuse, R42, R20 ;  /* 0x0000002a3414723c */ /* 0x040fe20000041814 */
[----:B------:R-:W4:Y:S02]  /*b990*/  LDSM.16.MT88.4 R40, [R113+0xd000] ;  /* 0x00d000007128783b */ /* 0x000f240000004200 */
[----:B------:R-:W1:Y:S05]  /*b9a0*/  MUFU.EX2 R235, R235 ;  /* 0x000000eb00eb7308 */ /* 0x000e6a0000000800 */
[----:B--2---:R-:W-:Y:S01]  /*b9b0*/  HMMA.16816.F32.BF16 R48, R52, R56, R48 ;  /* 0x000000383430723c */ /* 0x004fe20000041830 */
[----:B---3--:R-:W-:-:S02]  /*b9c0*/  F2FP.BF16.F32.PACK_AB R57, R162, R205 ;  /* 0x000000cda239723e */ /* 0x008fc400000010ff */
[----:B-----5:R-:W-:-:S05]  /*b9d0*/  F2FP.BF16.F32.PACK_AB R56, R174, R209 ;  /* 0x000000d1ae38723e */ /* 0x020fca00000010ff */
[----:B------:R-:W-:Y:S01]  /*b9e0*/  HMMA.16816.F32.BF16 R44, R52, R58, R44 ;  /* 0x0000003a342c723c */ /* 0x000fe2000004182c */
[----:B------:R-:W2:Y:S01]  /*b9f0*/  LDSM.16.MT88.4 R52, [R99+0xd000] ;  /* 0x00d000006334783b */ /* 0x000ea20000004200 */
[----:B------:R-:W-:Y:S02]  /*ba00*/  F2FP.BF16.F32.PACK_AB R59, R170, R207 ;  /* 0x000000cfaa3b723e */ /* 0x000fe400000010ff */
[----:B-1----:R-:W-:-:S07]  /*ba10*/  F2FP.BF16.F32.PACK_AB R58, R235, R172 ;  /* 0x000000aceb3a723e */ /* 0x002fce00000010ff */
[C---:B------:R-:W-:Y:S08]  /*ba20*/  HMMA.16816.F32.BF16 R8, R56.reuse, R28, R8 ;  /* 0x0000001c3808723c */ /* 0x040ff00000041808 */
[C---:B------:R-:W-:Y:S01]  /*ba30*/  HMMA.16816.F32.BF16 R4, R56.reuse, R30, R4 ;  /* 0x0000001e3804723c */ /* 0x040fe20000041804 */
[----:B------:R-:W1:Y:S01]  /*ba40*/  LDSM.16.MT88.4 R28, [R109+0xd800] ;  /* 0x00d800006d1c783b */ /* 0x000e620000004200 */
[-CC-:B------:R-:W-:Y:S01]  /*ba50*/  FFMA.FTZ R184, R178, R63.reuse, -R106.reuse ;  /* 0x0000003fb2b87223 */ /* 0x180fe2000001086a */
[-CC-:B------:R-:W-:Y:S01]  /*ba60*/  FFMA.FTZ R176, R176, R63.reuse, -R106.reuse ;  /* 0x0000003fb0b07223 */ /* 0x180fe2000001086a */
[-C--:B------:R-:W-:Y:S01]  /*ba70*/  FFMA.FTZ R178, R249, R63.reuse, -R106 ;  /* 0x0000003ff9b27223 */ /* 0x080fe2000001086a */
[-CC-:B------:R-:W-:Y:S01]  /*ba80*/  FFMA.FTZ R180, R221, R63.reuse, -R128.reuse ;  /* 0x0000003fddb47223 */ /* 0x180fe20000010880 */
[-CC-:B------:R-:W-:Y:S01]  /*ba90*/  FFMA.FTZ R182, R219, R63.reuse, -R128.reuse ;  /* 0x0000003fdbb67223 */ /* 0x180fe20000010880 */
[-C--:B------:R-:W-:Y:S01]  /*baa0*/  FFMA.FTZ R211, R211, R63.reuse, -R128 ;  /* 0x0000003fd3d37223 */ /* 0x080fe20000010880 */
[-C--:B------:R-:W-:Y:S01]  /*bab0*/  FFMA.FTZ R247, R247, R63.reuse, -R106 ;  /* 0x0000003ff7f77223 */ /* 0x080fe2000001086a */
[----:B------:R-:W-:Y:S01]  /*bac0*/  FFMA.FTZ R241, R241, R63, -R128 ;  /* 0x0000003ff1f17223 */ /* 0x000fe20000010880 */
[----:B------:R-:W-:Y:S01]  /*bad0*/  MUFU.EX2 R176, R176 ;  /* 0x000000b000b07308 */ /* 0x000fe20000000800 */
[C---:B----4-:R-:W-:Y:S03]  /*bae0*/  HMMA.16816.F32.BF16 R16, R56.reuse, R32, R16 ;  /* 0x000000203810723c */ /* 0x050fe60000041810 */
[----:B------:R-:W3:Y:S04]  /*baf0*/  MUFU.EX2 R249, R184 ;  /* 0x000000b800f97308 */ /* 0x000ee80000000800 */
[----:B------:R-:W-:Y:S01]  /*bb00*/  MUFU.EX2 R178, R178 ;  /* 0x000000b200b27308 */ /* 0x000fe20000000800 */
[C---:B------:R-:W-:Y:S01]  /*bb10*/  HMMA.16816.F32.BF16 R12, R56.reuse, R34, R12 ;  /* 0x00000022380c723c */ /* 0x040fe2000004180c */
[----:B------:R-:W4:Y:S02]  /*bb20*/  LDSM.16.MT88.4 R32, [R111+0xd800] ;  /* 0x00d800006f20783b */ /* 0x000f240000004200 */
[----:B------:R-:W5:Y:S04]  /*bb30*/  MUFU.EX2 R221, R247 ;  /* 0x000000f700dd7308 */ /* 0x000f680000000800 */
[----:B------:R-:W-:Y:S01]  /*bb40*/  MUFU.EX2 R180, R180 ;  /* 0x000000b400b47308 */ /* 0x000fe20000000800 */
[C---:B------:R-:W-:Y:S03]  /*bb50*/  HMMA.16816.F32.BF16 R24, R56.reuse, R40, R24 ;  /* 0x000000283818723c */ /* 0x040fe60000041818 */
[----:B------:R-:W1:Y:S04]  /*bb60*/  MUFU.EX2 R219, R241 ;  /* 0x000000f100db7308 */ /* 0x000e680000000800 */
[----:B------:R-:W-:Y:S01]  /*bb70*/  MUFU.EX2 R182, R182 ;  /* 0x000000b600b67308 */ /* 0x000fe20000000800 */
[C---:B------:R-:W-:Y:S01]  /*bb80*/  HMMA.16816.F32.BF16 R20, R56.reuse, R42, R20 ;  /* 0x0000002a3814723c */ /* 0x040fe20000041814 */
[----:B------:R-:W4:Y:S02]  /*bb90*/  LDSM.16.MT88.4 R40, [R113+0xd800] ;  /* 0x00d800007128783b */ /* 0x000f240000004200 */
[----:B------:R-:W1:Y:S05]  /*bba0*/  MUFU.EX2 R211, R211 ;  /* 0x000000d300d37308 */ /* 0x000e6a0000000800 */
[C---:B--2---:R-:W-:Y:S08]  /*bbb0*/  HMMA.16816.F32.BF16 R48, R56.reuse, R52, R48 ;  /* 0x000000343830723c */ /* 0x044ff00000041830 */
[----:B------:R-:W-:Y:S01]  /*bbc0*/  HMMA.16816.F32.BF16 R44, R56, R54, R44 ;  /* 0x00000036382c723c */ /* 0x000fe2000004182c */
[----:B------:R-:W2:Y:S01]  /*bbd0*/  LDSM.16.MT88.4 R52, [R99+0xd800] ;  /* 0x00d800006334783b */ /* 0x000ea20000004200 */
[----:B---3--:R-:W-:-:S02]  /*bbe0*/  F2FP.BF16.F32.PACK_AB R57, R249, R176 ;  /* 0x000000b0f939723e */ /* 0x008fc400000010ff */
[----:B-----5:R-:W-:Y:S02]  /*bbf0*/  F2FP.BF16.F32.PACK_AB R59, R221, R178 ;  /* 0x000000b2dd3b723e */ /* 0x020fe400000010ff */
[----:B-1----:R-:W-:Y:S02]  /*bc00*/  F2FP.BF16.F32.PACK_AB R56, R219, R180 ;  /* 0x000000b4db38723e */ /* 0x002fe400000010ff */
[----:B------:R-:W-:-:S07]  /*bc10*/  F2FP.BF16.F32.PACK_AB R58, R211, R182 ;  /* 0x000000b6d33a723e */ /* 0x000fce00000010ff */
[C---:B------:R-:W-:Y:S08]  /*bc20*/  HMMA.16816.F32.BF16 R8, R56.reuse, R28, R8 ;  /* 0x0000001c3808723c */ /* 0x040ff00000041808 */
[C---:B------:R-:W-:Y:S01]  /*bc30*/  HMMA.16816.F32.BF16 R4, R56.reuse, R30, R4 ;  /* 0x0000001e3804723c */ /* 0x040fe20000041804 */
[----:B------:R-:W1:Y:S01]  /*bc40*/  LDSM.16.MT88.4 R28, [R111+0xe000] ;  /* 0x00e000006f1c783b */ /* 0x000e620000004200 */
[-CC-:B------:R-:W-:Y:S01]  /*bc50*/  FFMA.FTZ R184, R201, R63.reuse, -R106.reuse ;  /* 0x0000003fc9b87223 */ /* 0x180fe2000001086a */
[-C--:B------:R-:W-:Y:S01]  /*bc60*/  FFMA.FTZ R186, R199, R63.reuse, -R106 ;  /* 0x0000003fc7ba7223 */ /* 0x080fe2000001086a */
[-CC-:B------:R-:W-:Y:S01]  /*bc70*/  FFMA.FTZ R188, R187, R63.reuse, -R128.reuse ;  /* 0x0000003fbbbc7223 */ /* 0x180fe20000010880 */
[-CC-:B------:R-:W-:Y:S01]  /*bc80*/  FFMA.FTZ R190, R181, R63.reuse, -R128.reuse ;  /* 0x0000003fb5be7223 */ /* 0x180fe20000010880 */
[-C--:B------:R-:W-:Y:S01]  /*bc90*/  FFMA.FTZ R183, R183, R63.reuse, -R128 ;  /* 0x0000003fb7b77223 */ /* 0x080fe20000010880 */
[-CC-:B------:R-:W-:Y:S01]  /*bca0*/  FFMA.FTZ R203, R203, R63.reuse, -R106.reuse ;  /* 0x0000003fcbcb7223 */ /* 0x180fe2000001086a */
        /* <DEDUP_REMOVED lines=20> */
[----:B------:R-:W-:Y:S01]  /*bdf0*/  F2FP.BF16.F32.PACK_AB R55, R187, R186 ;  /* 0x000000babb37723e */ /* 0x000fe200000010ff */
[----:B------:R-:W2:Y:S01]  /*be00*/  LDSM.16.MT88.4 R56, [R99+0xe000] ;  /* 0x00e000006338783b */ /* 0x000ea20000004200 */
[----:B-1----:R-:W-:-:S07]  /*be10*/  F2FP.BF16.F32.PACK_AB R54, R183, R190 ;  /* 0x000000beb736723e */ /* 0x002fce00000010ff */
[C---:B------:R-:W-:Y:S08]  /*be20*/  HMMA.16816.F32.BF16 R16, R52.reuse, R28, R16 ;  /* 0x0000001c3410723c */ /* 0x040ff00000041810 */
[C---:B------:R-:W-:Y:S01]  /*be30*/  HMMA.16816.F32.BF16 R12, R52.reuse, R30, R12 ;  /* 0x0000001e340c723c */ /* 0x040fe2000004180c */
        /* <DEDUP_REMOVED lines=14> */
[----:B------:R-:W-:Y:S02]  /*bf20*/  LDSM.16.MT88.4 R32, [R111+0xe800] ;  /* 0x00e800006f20783b */ /* 0x000fe40000004200 */
[----:B------:R-:W4:Y:S04]  /*bf30*/  MUFU.EX2 R196, R196 ;  /* 0x000000c400c47308 */ /* 0x000f280000000800 */
[----:B------:R-:W-:Y:S01]  /*bf40*/  MUFU.EX2 R149, R149 ;  /* 0x0000009500957308 */ /* 0x000fe20000000800 */
[C---:B------:R-:W-:Y:S03]  /*bf50*/  HMMA.16816.F32.BF16 R8, R52.reuse, R40, R8 ;  /* 0x000000283408723c */ /* 0x040fe60000041808 */
[----:B------:R-:W5:Y:S04]  /*bf60*/  MUFU.EX2 R198, R198 ;  /* 0x000000c600c67308 */ /* 0x000f680000000800 */
[----:B------:R-:W-:Y:S01]  /*bf70*/  MUFU.EX2 R200, R200 ;  /* 0x000000c800c87308 */ /* 0x000fe20000000800 */
[C---:B------:R-:W-:Y:S01]  /*bf80*/  HMMA.16816.F32.BF16 R4, R52.reuse, R42, R4 ;  /* 0x0000002a3404723c */ /* 0x040fe20000041804 */
[----:B------:R-:W1:Y:S02]  /*bf90*/  LDSM.16.MT88.4 R40, [R109+0xe800] ;  /* 0x00e800006d28783b */ /* 0x000e640000004200 */
[----:B------:R-:W5:Y:S05]  /*bfa0*/  MUFU.EX2 R145, R145 ;  /* 0x0000009100917308 */ /* 0x000f6a0000000800 */
[C---:B--2---:R-:W-:Y:S08]  /*bfb0*/  HMMA.16816.F32.BF16 R48, R52.reuse, R56, R48 ;  /* 0x000000383430723c */ /* 0x044ff00000041830 */
[----:B------:R-:W-:Y:S01]  /*bfc0*/  HMMA.16816.F32.BF16 R44, R52, R58, R44 ;  /* 0x0000003a342c723c */ /* 0x000fe2000004182c */
[----:B---3--:R-:W-:Y:S01]  /*bfd0*/  F2FP.BF16.F32.PACK_AB R53, R194, R159 ;  /* 0x0000009fc235723e */ /* 0x008fe200000010ff */
[----:B------:R-:W2:Y:S01]  /*bfe0*/  LDSM.16.MT88.4 R56, [R99+0xe800] ;  /* 0x00e800006338783b */ /* 0x000ea20000004200 */
[----:B----4-:R-:W-:-:S02]  /*bff0*/  F2FP.BF16.F32.PACK_AB R55, R196, R155 ;  /* 0x0000009bc437723e */ /* 0x010fc400000010ff */
[----:B-----5:R-:W-:Y:S02]  /*c000*/  F2FP.BF16.F32.PACK_AB R52, R198, R149 ;  /* 0x00000095c634723e */ /* 0x020fe400000010ff */
[----:B------:R-:W-:-:S07]  /*c010*/  F2FP.BF16.F32.PACK_AB R54, R145, R200 ;  /* 0x000000c89136723e */ /* 0x000fce00000010ff */
[C---:B-1----:R-:W-:Y:S08]  /*c020*/  HMMA.16816.F32.BF16 R24, R52.reuse, R28, R24 ;  /* 0x0000001c3418723c */ /* 0x042ff00000041818 */
        /* <DEDUP_REMOVED lines=13> */
[----:B------:R4:W-:Y:S01]  /*c100*/  MUFU.EX2 R76, R147 ;  /* 0x00000093004c7308 */ /* 0x0009e20000000800 */
[C---:B------:R-:W-:Y:S01]  /*c110*/  HMMA.16816.F32.BF16 R4, R52.reuse, R42, R4 ;  /* 0x0000002a3404723c */ /* 0x040fe20000041804 */
[----:B------:R-:W5:Y:S02]  /*c120*/  LDSM.16.MT88.4 R40, [R109+0xf000] ;  /* 0x00f000006d28783b */ /* 0x000f640000004200 */
[----:B------:R-:W4:Y:S04]  /*c130*/  MUFU.EX2 R81, R81 ;  /* 0x0000005100517308 */ /* 0x000f280000000800 */
[----:B------:R-:W-:Y:S04]  /*c140*/  MUFU.EX2 R84, R84 ;  /* 0x0000005400547308 */ /* 0x000fe80000000800 */
[----:B------:R-:W1:Y:S04]  /*c150*/  MUFU.EX2 R85, R85 ;  /* 0x0000005500557308 */ /* 0x000e680000000800 */
[----:B------:R-:W-:Y:S04]  /*c160*/  MUFU.EX2 R82, R82 ;  /* 0x0000005200527308 */ /* 0x000fe80000000800 */
[----:B------:R-:W1:Y:S01]  /*c170*/  MUFU.EX2 R83, R83 ;  /* 0x0000005300537308 */ /* 0x000e620000000800 */
[C---:B------:R-:W-:Y:S08]  /*c180*/  HMMA.16816.F32.BF16 R16, R52.reuse, R32, R16 ;  /* 0x000000203410723c */ /* 0x040ff00000041810 */
[C---:B------:R-:W-:Y:S01]  /*c190*/  HMMA.16816.F32.BF16 R12, R52.reuse, R34, R12 ;  /* 0x00000022340c723c */ /* 0x040fe2000004180c */
[----:B------:R-:W5:Y:S07]  /*c1a0*/  LDSM.16.MT88.4 R32, [R111+0xf000] ;  /* 0x00f000006f20783b */ /* 0x000f6e0000004200 */
[C---:B--2---:R-:W-:Y:S08]  /*c1b0*/  HMMA.16816.F32.BF16 R48, R52.reuse, R56, R48 ;  /* 0x000000383430723c */ /* 0x044ff00000041830 */
[----:B------:R-:W-:Y:S01]  /*c1c0*/  HMMA.16816.F32.BF16 R44, R52, R58, R44 ;  /* 0x0000003a342c723c */ /* 0x000fe2000004182c */
[----:B---3--:R-:W-:Y:S01]  /*c1d0*/  F2FP.BF16.F32.PACK_AB R53, R80, R39 ;  /* 0x000000275035723e */ /* 0x008fe200000010ff */
[----:B----4-:R-:W-:Y:S01]  /*c1e0*/  FFMA.FTZ R147, R73, R63, -R106 ;  /* 0x0000003f49937223 */ /* 0x010fe2000001086a */
[----:B------:R-:W-:Y:S01]  /*c1f0*/  F2FP.BF16.F32.PACK_AB R55, R81, R76 ;  /* 0x0000004c5137723e */ /* 0x000fe200000010ff */
[----:B------:R-:W-:Y:S01]  /*c200*/  LDSM.16.MT88.4 R56, [R111+0xf800] ;  /* 0x00f800006f38783b */ /* 0x000fe20000004200 */
[----:B-1----:R-:W-:-:S02]  /*c210*/  F2FP.BF16.F32.PACK_AB R52, R85, R84 ;  /* 0x000000545534723e */ /* 0x002fc400000010ff */
[----:B------:R-:W-:-:S07]  /*c220*/  F2FP.BF16.F32.PACK_AB R54, R83, R82 ;  /* 0x000000525336723e */ /* 0x000fce00000010ff */
[C---:B------:R-:W-:Y:S08]  /*c230*/  HMMA.16816.F32.BF16 R24, R52.reuse, R28, R24 ;  /* 0x0000001c3418723c */ /* 0x040ff00000041818 */
[C---:B------:R-:W-:Y:S01]  /*c240*/  HMMA.16816.F32.BF16 R20, R52.reuse, R30, R20 ;  /* 0x0000001e3414723c */ /* 0x040fe20000041814 */
[----:B------:R-:W1:Y:S07]  /*c250*/  LDSM.16.MT88.4 R28, [R99+0xf000] ;  /* 0x00f00000631c783b */ /* 0x000e6e0000004200 */
[C---:B-----5:R-:W-:Y:S08]  /*c260*/  HMMA.16816.F32.BF16 R8, R52.reuse, R40, R8 ;  /* 0x000000283408723c */ /* 0x060ff00000041808 */
[----:B------:R-:W-:Y:S01]  /*c270*/  HMMA.16816.F32.BF16 R4, R52, R42, R4 ;  /* 0x0000002a3404723c */ /* 0x000fe20000041804 */
[----:B------:R-:W2:Y:S01]  /*c280*/  LDSM.16.MT88.4 R40, [R109+0xf800] ;  /* 0x00f800006d28783b */ /* 0x000ea20000004200 */
[----:B------:R-:W-:-:S06]  /*c290*/  FFMA.FTZ R77, R77, R63, -R106 ;  /* 0x0000003f4d4d7223 */ /* 0x000fcc000001086a */
[----:B------:R-:W-:Y:S01]  /*c2a0*/  HMMA.16816.F32.BF16 R16, R52, R32, R16 ;  /* 0x000000203410723c */ /* 0x000fe20000041810 */
[-CC-:B------:R-:W-:Y:S01]  /*c2b0*/  FFMA.FTZ R72, R72, R63.reuse, -R106.reuse ;  /* 0x0000003f48487223 */ /* 0x180fe2000001086a */
[----:B------:R-:W-:-:S06]  /*c2c0*/  FFMA.FTZ R73, R68, R63, -R106 ;  /* 0x0000003f44497223 */ /* 0x000fcc000001086a */
[C---:B------:R-:W-:Y:S01]  /*c2d0*/  HMMA.16816.F32.BF16 R12, R52.reuse, R34, R12 ;  /* 0x00000022340c723c */ /* 0x040fe2000004180c */
[----:B------:R-:W3:Y:S01]  /*c2e0*/  LDSM.16.MT88.4 R32, [R113+0xf800] ;  /* 0x00f800007120783b */ /* 0x000ee20000004200 */
[-CC-:B------:R-:W-:Y:S01]  /*c2f0*/  FFMA.FTZ R78, R78, R63.reuse, -R128.reuse ;  /* 0x0000003f4e4e7223 */ /* 0x180fe20000010880 */
[-CC-:B------:R-:W-:Y:S01]  /*c300*/  FFMA.FTZ R79, R79, R63.reuse, -R128.reuse ;  /* 0x0000003f4f4f7223 */ /* 0x180fe20000010880 */
[-CC-:B------:R-:W-:Y:S01]  /*c310*/  FFMA.FTZ R74, R74, R63.reuse, -R128.reuse ;  /* 0x0000003f4a4a7223 */ /* 0x180fe20000010880 */
[----:B------:R-:W-:Y:S01]  /*c320*/  FFMA.FTZ R75, R75, R63, -R128 ;  /* 0x0000003f4b4b7223 */ /* 0x000fe20000010880 */
[----:B------:R-:W-:Y:S02]  /*c330*/  MUFU.EX2 R77, R77 ;  /* 0x0000004d004d7308 */ /* 0x000fe40000000800 */
[C---:B-1----:R-:W-:Y:S02]  /*c340*/  HMMA.16816.F32.BF16 R48, R52.reuse, R28, R48 ;  /* 0x0000001c3430723c */ /* 0x042fe40000041830 */
[----:B------:R-:W1:Y:S04]  /*c350*/  MUFU.EX2 R72, R72 ;  /* 0x0000004800487308 */ /* 0x000e680000000800 */
[----:B------:R-:W-:Y:S02]  /*c360*/  MUFU.EX2 R68, R147 ;  /* 0x0000009300447308 */ /* 0x000fe40000000800 */
[----:B------:R-:W-:Y:S01]  /*c370*/  HMMA.16816.F32.BF16 R44, R52, R30, R44 ;  /* 0x0000001e342c723c */ /* 0x000fe2000004182c */
[----:B------:R-:W4:Y:S01]  /*c380*/  LDSM.16.MT88.4 R52, [R99+0xf800] ;  /* 0x00f800006334783b */ /* 0x000f220000004200 */
[----:B------:R-:W5:Y:S04]  /*c390*/  MUFU.EX2 R73, R73 ;  /* 0x0000004900497308 */ /* 0x000f680000000800 */
[----:B------:R-:W-:Y:S04]  /*c3a0*/  MUFU.EX2 R78, R78 ;  /* 0x0000004e004e7308 */ /* 0x000fe80000000800 */
[----:B------:R-:W2:Y:S04]  /*c3b0*/  MUFU.EX2 R79, R79 ;  /* 0x0000004f004f7308 */ /* 0x000ea80000000800 */
[----:B------:R-:W-:Y:S04]  /*c3c0*/  MUFU.EX2 R74, R74 ;  /* 0x0000004a004a7308 */ /* 0x000fe80000000800 */
[----:B------:R-:W3:Y:S01]  /*c3d0*/  MUFU.EX2 R75, R75 ;  /* 0x0000004b004b7308 */ /* 0x000ee20000000800 */
[----:B-1----:R-:W-:-:S02]  /*c3e0*/  F2FP.BF16.F32.PACK_AB R29, R72, R77 ;  /* 0x0000004d481d723e */ /* 0x002fc400000010ff */
[----:B-----5:R-:W-:Y:S02]  /*c3f0*/  F2FP.BF16.F32.PACK_AB R31, R73, R68 ;  /* 0x00000044491f723e */ /* 0x020fe400000010ff */
[----:B--2---:R-:W-:Y:S02]  /*c400*/  F2FP.BF16.F32.PACK_AB R28, R79, R78 ;  /* 0x0000004e4f1c723e */ /* 0x004fe400000010ff */
[----:B---3--:R-:W-:-:S07]  /*c410*/  F2FP.BF16.F32.PACK_AB R30, R75, R74 ;  /* 0x0000004a4b1e723e */ /* 0x008fce00000010ff */
[C---:B------:R-:W-:Y:S08]  /*c420*/  HMMA.16816.F32.BF16 R8, R28.reuse, R40, R8 ;  /* 0x000000281c08723c */ /* 0x040ff00000041808 */
[----:B------:R-:W-:Y:S01]  /*c430*/  HMMA.16816.F32.BF16 R4, R28, R42, R4 ;  /* 0x0000002a1c04723c */ /* 0x000fe20000041804 */
[----:B------:R-:W1:Y:S01]  /*c440*/  LDSM.16.MT88.4 R40, [R109+0x10000] ;  /* 0x010000006d28783b */ /* 0x000e620000004200 */
[----:B------:R-:W-:-:S06]  /*c450*/  FFMA.FTZ R60, R60, R63, -R106 ;  /* 0x0000003f3c3c7223 */ /* 0x000fcc000001086a */
[----:B------:R-:W-:Y:S01]  /*c460*/  HMMA.16816.F32.BF16 R24, R28, R32, R24 ;  /* 0x000000201c18723c */ /* 0x000fe20000041818 */
[-CC-:B------:R-:W-:Y:S01]  /*c470*/  FFMA.FTZ R70, R70, R63.reuse, -R128.reuse ;  /* 0x0000003f46467223 */ /* 0x180fe20000010880 */
[----:B------:R-:W-:-:S06]  /*c480*/  FFMA.FTZ R71, R71, R63, -R128 ;  /* 0x0000003f47477223 */ /* 0x000fcc0000010880 */
[----:B------:R-:W-:Y:S01]  /*c490*/  HMMA.16816.F32.BF16 R20, R28, R34, R20 ;  /* 0x000000221c14723c */ /* 0x000fe20000041814 */
[----:B------:R-:W2:Y:S01]  /*c4a0*/  LDSM.16.MT88.4 R32, [R113+0x10000] ;  /* 0x010000007120783b */ /* 0x000ea20000004200 */
[-CC-:B------:R-:W-:Y:S01]  /*c4b0*/  FFMA.FTZ R66, R66, R63.reuse, -R128.reuse ;  /* 0x0000003f42427223 */ /* 0x180fe20000010880 */
[-C--:B------:R-:W-:Y:S01]  /*c4c0*/  FFMA.FTZ R67, R67, R63.reuse, -R128 ;  /* 0x0000003f43437223 */ /* 0x080fe20000010880 */
[----:B------:R-:W-:-:S04]  /*c4d0*/  FFMA.FTZ R147, R64, R63, -R106 ;  /* 0x0000003f40937223 */ /* 0x000fc8000001086a */
[C---:B------:R-:W-:Y:S01]  /*c4e0*/  HMMA.16816.F32.BF16 R16, R28.reuse, R56, R16 ;  /* 0x000000381c10723c */ /* 0x040fe20000041810 */
[-CC-:B------:R-:W-:Y:S01]  /*c4f0*/  FFMA.FTZ R56, R69, R63.reuse, -R106.reuse ;  /* 0x0000003f45387223 */ /* 0x180fe2000001086a */
[----:B------:R-:W-:Y:S01]  /*c500*/  FFMA.FTZ R69, R65, R63, -R106 ;  /* 0x0000003f41457223 */ /* 0x000fe2000001086a */
[----:B------:R-:W-:Y:S05]  /*c510*/  MUFU.EX2 R60, R60 ;  /* 0x0000003c003c7308 */ /* 0x000fea0000000800 */
[C---:B----4-:R-:W-:Y:S01]  /*c520*/  HMMA.16816.F32.BF16 R48, R28.reuse, R52, R48 ;  /* 0x000000341c30723c */ /* 0x050fe20000041830 */
[----:B------:R3:W-:Y:S04]  /*c530*/  MUFU.EX2 R64, R56 ;  /* 0x0000003800407308 */ /* 0x0007e80000000800 */
[----:B------:R-:W4:Y:S03]  /*c540*/  MUFU.EX2 R65, R147 ;  /* 0x0000009300417308 */ /* 0x000f260000000800 */
[C---:B------:R-:W-:Y:S01]  /*c550*/  HMMA.16816.F32.BF16 R44, R28.reuse, R54, R44 ;  /* 0x000000361c2c723c */ /* 0x040fe2000004182c */
[----:B------:R-:W5:Y:S01]  /*c560*/  LDSM.16.MT88.4 R52, [R99+0x10000] ;  /* 0x010000006334783b */ /* 0x000f620000004200 */
[----:B------:R-:W1:Y:S04]  /*c570*/  MUFU.EX2 R69, R69 ;  /* 0x0000004500457308 */ /* 0x000e680000000800 */
[----:B------:R-:W-:Y:S04]  /*c580*/  MUFU.EX2 R70, R70 ;  /* 0x0000004600467308 */ /* 0x000fe80000000800 */
[----:B------:R-:W2:Y:S04]  /*c590*/  MUFU.EX2 R71, R71 ;  /* 0x0000004700477308 */ /* 0x000ea80000000800 */
[----:B------:R-:W-:Y:S04]  /*c5a0*/  MUFU.EX2 R66, R66 ;  /* 0x0000004200427308 */ /* 0x000fe80000000800 */
[----:B------:R-:W2:Y:S01]  /*c5b0*/  MUFU.EX2 R67, R67 ;  /* 0x0000004300437308 */ /* 0x000ea20000000800 */
[----:B------:R-:W-:Y:S01]  /*c5c0*/  HMMA.16816.F32.BF16 R12, R28, R58, R12 ;  /* 0x0000003a1c0c723c */ /* 0x000fe2000004180c */
[----:B---3--:R-:W3:Y:S01]  /*c5d0*/  LDSM.16.MT88.4 R56, [R111+0x10000] ;  /* 0x010000006f38783b */ /* 0x008ee20000004200 */
[----:B----4-:R-:W-:-:S02]  /*c5e0*/  F2FP.BF16.F32.PACK_AB R29, R65, R64 ;  /* 0x00000040411d723e */ /* 0x010fc400000010ff */
[----:B-1----:R-:W-:Y:S02]  /*c5f0*/  F2FP.BF16.F32.PACK_AB R31, R60, R69 ;  /* 0x000000453c1f723e */ /* 0x002fe400000010ff */
[----:B--2---:R-:W-:Y:S01]  /*c600*/  F2FP.BF16.F32.PACK_AB R28, R71, R70 ;  /* 0x00000046471c723e */ /* 0x004fe200000010ff */
[----:B------:R-:W-:Y:S01]  /*c610*/  FADD.FTZ R118, R121, R118 ;  /* 0x0000007679767221 */ /* 0x000fe20000010000 */
[----:B------:R-:W-:Y:S01]  /*c620*/  F2FP.BF16.F32.PACK_AB R30, R67, R66 ;  /* 0x00000042431e723e */ /* 0x000fe200000010ff */
[----:B------:R-:W-:Y:S02]  /*c630*/  FADD.FTZ R126, R129, R126 ;  /* 0x0000007e817e7221 */ /* 0x000fe40000010000 */
[----:B------:R-:W-:-:S04]  /*c640*/  FADD.FTZ R119, R119, R118 ;  /* 0x0000007677777221 */ /* 0x000fc80000010000 */
[C---:B------:R-:W-:Y:S01]  /*c650*/  HMMA.16816.F32.BF16 R8, R28.reuse, R40, R8 ;  /* 0x000000281c08723c */ /* 0x040fe20000041808 */
[-C--:B------:R-:W-:Y:S01]  /*c660*/  FFMA.FTZ R40, R88, R63.reuse, -R128 ;  /* 0x0000003f58287223 */ /* 0x080fe20000010880 */
[----:B------:R-:W-:Y:S01]  /*c670*/  FADD.FTZ R127, R127, R126 ;  /* 0x0000007e7f7f7221 */ /* 0x000fe20000010000 */
[----:B------:R-:W-:Y:S01]  /*c680*/  FADD.FTZ R116, R116, R119 ;  /* 0x0000007774747221 */ /* 0x000fe20000010000 */
[-C--:B------:R-:W-:Y:S01]  /*c690*/  FFMA.FTZ R119, R90, R63.reuse, -R106 ;  /* 0x0000003f5a777223 */ /* 0x080fe2000001086a */
[----:B------:R-:W-:Y:S01]  /*c6a0*/  FFMA.FTZ R90, R89, R63, -R128 ;  /* 0x0000003f595a7223 */ /* 0x000fe20000010880 */
[----:B------:R-:W-:Y:S01]  /*c6b0*/  FADD.FTZ R124, R124, R127 ;  /* 0x0000007f7c7c7221 */ /* 0x000fe20000010000 */
[----:B------:R1:W-:Y:S01]  /*c6c0*/  MUFU.EX2 R89, R40 ;  /* 0x0000002800597308 */ /* 0x0003e20000000800 */
[----:B------:R-:W-:Y:S01]  /*c6d0*/  HMMA.16816.F32.BF16 R4, R28, R42, R4 ;  /* 0x0000002a1c04723c */ /* 0x000fe20000041804 */
[----:B------:R-:W-:Y:S01]  /*c6e0*/  FADD.FTZ R117, R117, R116 ;  /* 0x0000007475757221 */ /* 0x000fe20000010000 */
[----:B------:R-:W-:-:S06]  /*c6f0*/  FADD.FTZ R125, R125, R124 ;  /* 0x0000007c7d7d7221 */ /* 0x000fcc0000010000 */
[C---:B------:R-:W-:Y:S01]  /*c700*/  HMMA.16816.F32.BF16 R24, R28.reuse, R32, R24 ;  /* 0x000000201c18723c */ /* 0x040fe20000041818 */
[----:B-1----:R-:W1:Y:S07]  /*c710*/  LDSM.16.MT88.4 R40, [R109+0x10800] ;  /* 0x010800006d28783b */ /* 0x002e6e0000004200 */
[----:B------:R-:W-:Y:S01]  /*c720*/  HMMA.16816.F32.BF16 R20, R28, R34, R20 ;  /* 0x000000221c14723c */ /* 0x000fe20000041814 */
[----:B------:R-:W2:Y:S01]  /*c730*/  LDSM.16.MT88.4 R32, [R113+0x10800] ;  /* 0x010800007120783b */ /* 0x000ea20000004200 */
[----:B------:R-:W-:Y:S01]  /*c740*/  FADD.FTZ R114, R114, R117 ;  /* 0x0000007572727221 */ /* 0x000fe20000010000 */
[----:B------:R-:W-:-:S03]  /*c750*/  FADD.FTZ R122, R122, R125 ;  /* 0x0000007d7a7a7221 */ /* 0x000fc60000010000 */
[----:B------:R-:W-:Y:S02]  /*c760*/  FADD.FTZ R115, R115, R114 ;  /* 0x0000007273737221 */ /* 0x000fe40000010000 */
[C---:B-----5:R-:W-:Y:S01]  /*c770*/  HMMA.16816.F32.BF16 R48, R28.reuse, R52, R48 ;  /* 0x000000341c30723c */ /* 0x060fe20000041830 */
[----:B------:R-:W-:Y:S01]  /*c780*/  FADD.FTZ R53, R123, R122 ;  /* 0x0000007a7b357221 */ /* 0x000fe20000010000 */
[-CC-:B------:R-:W-:Y:S01]  /*c790*/  FFMA.FTZ R61, R61, R63.reuse, -R106.reuse ;  /* 0x0000003f3d3d7223 */ /* 0x180fe2000001086a */
[-CC-:B------:R-:W-:Y:S01]  /*c7a0*/  FFMA.FTZ R86, R86, R63.reuse, -R106.reuse ;  /* 0x0000003f56567223 */ /* 0x180fe2000001086a */
[-C--:B------:R-:W-:Y:S01]  /*c7b0*/  FFMA.FTZ R87, R87, R63.reuse, -R106 ;  /* 0x0000003f57577223 */ /* 0x080fe2000001086a */
[----:B------:R-:W-:Y:S01]  /*c7c0*/  FADD.FTZ R112, R112, R115 ;  /* 0x0000007370707221 */ /* 0x000fe20000010000 */
[-CC-:B------:R-:W-:Y:S01]  /*c7d0*/  FFMA.FTZ R118, R62, R63.reuse, -R128.reuse ;  /* 0x0000003f3e767223 */ /* 0x180fe20000010880 */
[----:B------:R-:W-:Y:S01]  /*c7e0*/  FFMA.FTZ R92, R92, R63, -R128 ;  /* 0x0000003f5c5c7223 */ /* 0x000fe20000010880 */
[----:B------:R-:W-:Y:S01]  /*c7f0*/  FADD.FTZ R53, R120, R53 ;  /* 0x0000003578357221 */ /* 0x000fe20000010000 */
[----:B------:R-:W-:Y:S01]  /*c800*/  FADD.FTZ R131, R131, R112 ;  /* 0x0000007083837221 */ /* 0x000fe20000010000 */
[----:B------:R-:W-:Y:S01]  /*c810*/  MUFU.EX2 R61, R61 ;  /* 0x0000003d003d7308 */ /* 0x000fe20000000800 */
[----:B---3--:R-:W-:Y:S01]  /*c820*/  HMMA.16816.F32.BF16 R16, R28, R56, R16 ;  /* 0x000000381c10723c */ /* 0x008fe20000041810 */
[----:B------:R-:W-:-:S02]  /*c830*/  FADD.FTZ R134, R134, R53 ;  /* 0x0000003586867221 */ /* 0x000fc40000010000 */
[----:B------:R-:W3:Y:S01]  /*c840*/  MUFU.EX2 R86, R86 ;  /* 0x0000005600567308 */ /* 0x000ee20000000800 */
[----:B------:R-:W-:-:S03]  /*c850*/  FADD.FTZ R130, R130, R131 ;  /* 0x0000008382827221 */ /* 0x000fc60000010000 */
[----:B------:R-:W-:Y:S01]  /*c860*/  MUFU.EX2 R87, R87 ;  /* 0x0000005700577308 */ /* 0x000fe20000000800 */
[----:B------:R-:W-:Y:S01]  /*c870*/  HMMA.16816.F32.BF16 R12, R28, R58, R12 ;  /* 0x0000003a1c0c723c */ /* 0x000fe2000004180c */
[----:B------:R-:W4:Y:S02]  /*c880*/  LDSM.16.MT88.4 R56, [R111+0x10800] ;  /* 0x010800006f38783b */ /* 0x000f240000004200 */
[----:B------:R-:W5:Y:S04]  /*c890*/  MUFU.EX2 R62, R119 ;  /* 0x00000077003e7308 */ /* 0x000f680000000800 */
[----:B------:R-:W1:Y:S04]  /*c8a0*/  MUFU.EX2 R88, R118 ;  /* 0x0000007600587308 */ /* 0x000e680000000800 */
        /* <DEDUP_REMOVED lines=9> */
[----:B-----5:R-:W-:Y:S01]  /*c940*/  F2FP.BF16.F32.PACK_AB R31, R62, R87 ;  /* 0x000000573e1f723e */ /* 0x020fe200000010ff */
[----:B------:R-:W-:Y:S01]  /*c950*/  FADD.FTZ R139, R139, R132 ;  /* 0x000000848b8b7221 */ /* 0x000fe20000010000 */
[----:B-1----:R-:W-:Y:S02]  /*c960*/  F2FP.BF16.F32.PACK_AB R28, R89, R88 ;  /* 0x00000058591c723e */ /* 0x002fe400000010ff */
[----:B--2---:R-:W-:Y:S01]  /*c970*/  F2FP.BF16.F32.PACK_AB R30, R117, R90 ;  /* 0x0000005a751e723e */ /* 0x004fe200000010ff */
[----:B------:R-:W-:Y:S01]  /*c980*/  FADD.FTZ R144, R144, R135 ;  /* 0x0000008790907221 */ /* 0x000fe20000010000 */
[----:B------:R-:W-:-:S03]  /*c990*/  FADD.FTZ R138, R138, R139 ;  /* 0x0000008b8a8a7221 */ /* 0x000fc60000010000 */
[----:B------:R-:W-:Y:S02]  /*c9a0*/  FADD.FTZ R143, R143, R144 ;  /* 0x000000908f8f7221 */ /* 0x000fe40000010000 */
[----:B------:R-:W-:Y:S01]  /*c9b0*/  HMMA.16816.F32.BF16 R8, R28, R40, R8 ;  /* 0x000000281c08723c */ /* 0x000fe20000041808 */
[----:B------:R-:W-:Y:S01]  /*c9c0*/  FADD.FTZ R41, R141, R138 ;  /* 0x0000008a8d297221 */ /* 0x000fe20000010000 */
[----:B------:R-:W-:-:S03]  /*c9d0*/  FADD.FTZ R142, R142, R143 ;  /* 0x0000008f8e8e7221 */ /* 0x000fc60000010000 */
[----:B------:R-:W-:-:S03]  /*c9e0*/  FADD.FTZ R41, R140, R41 ;  /* 0x000000298c297221 */ /* 0x000fc60000010000 */
[----:B------:R-:W-:Y:S01]  /*c9f0*/  HMMA.16816.F32.BF16 R24, R28, R32, R24 ;  /* 0x000000201c18723c */ /* 0x000fe20000041818 */
[----:B------:R-:W-:-:S07]  /*ca00*/  FADD.FTZ R151, R151, R142 ;  /* 0x0000008e97977221 */ /* 0x000fce0000010000 */
[C---:B------:R-:W-:Y:S01]  /*ca10*/  HMMA.16816.F32.BF16 R20, R28.reuse, R34, R20 ;  /* 0x000000221c14723c */ /* 0x040fe20000041814 */
[----:B------:R-:W1:Y:S01]  /*ca20*/  LDSM.16.MT88.4 R32, [R99+0x10800] ;  /* 0x010800006320783b */ /* 0x000e620000004200 */
[----:B------:R-:W-:Y:S01]  /*ca30*/  FADD.FTZ R52, R146, R41 ;  /* 0x0000002992347221 */ /* 0x000fe20000010000 */
[----:B------:R-:W-:Y:S01]  /*ca40*/  FADD.FTZ R150, R150, R151 ;  /* 0x0000009796967221 */ /* 0x000fe20000010000 */
[----:B------:R-:W-:Y:S01]  /*ca50*/  FFMA.FTZ R92, R97, R63, -R128 ;  /* 0x0000003f615c7223 */ /* 0x000fe20000010880 */
[----:B------:R-:W-:Y:S03]  /*ca60*/  LDSM.16.MT88.4 R140, [R109+0x11800] ;  /* 0x011800006d8c783b */ /* 0x000fe60000004200 */
[----:B------:R-:W-:Y:S01]  /*ca70*/  HMMA.16816.F32.BF16 R4, R28, R42, R4 ;  /* 0x0000002a1c04723c */ /* 0x000fe20000041804 */
[----:B------:R-:W2:Y:S01]  /*ca80*/  LDSM.16.MT88.4 R40, [R113+0x11000] ;  /* 0x011000007128783b */ /* 0x000ea20000004200 */
[----:B------:R-:W-:Y:S01]  /*ca90*/  FADD.FTZ R52, R173, R52 ;  /* 0x00000034ad347221 */ /* 0x000fe20000010000 */
[----:B------:R-:W-:-:S03]  /*caa0*/  FADD.FTZ R175, R175, R150 ;  /* 0x00000096afaf7221 */ /* 0x000fc60000010000 */
[----:B------:R-:W-:Y:S01]  /*cab0*/  FADD.FTZ R163, R163, R52 ;  /* 0x00000034a3a37221 */ /* 0x000fe20000010000 */
[----:B------:R-:W-:Y:S01]  /*cac0*/  FADD.FTZ R152, R152, R175 ;  /* 0x000000af98987221 */ /* 0x000fe20000010000 */
[C---:B----4-:R-:W-:Y:S01]  /*cad0*/  HMMA.16816.F32.BF16 R12, R28.reuse, R58, R12 ;  /* 0x0000003a1c0c723c */ /* 0x050fe2000004180c */
[-C--:B------:R-:W-:Y:S01]  /*cae0*/  FFMA.FTZ R59, R91, R63.reuse, -R106 ;  /* 0x0000003f5b3b7223 */ /* 0x080fe2000001086a */
[-C--:B------:R-:W-:Y:S01]  /*caf0*/  FFMA.FTZ R91, R93, R63.reuse, -R128 ;  /* 0x0000003f5d5b7223 */ /* 0x080fe20000010880 */
[-C--:B------:R-:W-:Y:S01]  /*cb00*/  FFMA.FTZ R58, R95, R63.reuse, -R106 ;  /* 0x0000003f5f3a7223 */ /* 0x080fe2000001086a */
[----:B------:R-:W-:Y:S01]  /*cb10*/  FADD.FTZ R148, R148, R163 ;  /* 0x000000a394947221 */ /* 0x000fe20000010000 */
[----:B------:R-:W-:Y:S01]  /*cb20*/  FADD.FTZ R177, R177, R152 ;  /* 0x00000098b1b17221 */ /* 0x000fe20000010000 */
[-C--:B------:R-:W-:Y:S02]  /*cb30*/  FFMA.FTZ R93, R100, R63.reuse, -R128 ;  /* 0x0000003f645d7223 */ /* 0x080fe40000010880 */
[----:B------:R-:W-:Y:S01]  /*cb40*/  HMMA.16816.F32.BF16 R16, R28, R56, R16 ;  /* 0x000000381c10723c */ /* 0x000fe20000041810 */
[-CC-:B------:R-:W-:Y:S01]  /*cb50*/  FFMA.FTZ R56, R94, R63.reuse, -R106.reuse ;  /* 0x0000003f5e387223 */ /* 0x180fe2000001086a */
[-C--:B------:R-:W-:Y:S01]  /*cb60*/  FFMA.FTZ R57, R98, R63.reuse, -R106 ;  /* 0x0000003f62397223 */ /* 0x080fe2000001086a */
[----:B------:R-:W-:Y:S01]  /*cb70*/  FFMA.FTZ R94, R96, R63, -R128 ;  /* 0x0000003f605e7223 */ /* 0x000fe20000010880 */
[----:B------:R-:W-:Y:S01]  /*cb80*/  FADD.FTZ R179, R179, R148 ;  /* 0x00000094b3b37221 */ /* 0x000fe20000010000 */
[----:B------:R-:W-:Y:S01]  /*cb90*/  FADD.FTZ R96, R158, R177 ;  /* 0x000000b19e607221 */ /* 0x000fe20000010000 */
[----:B------:R-:W-:Y:S01]  /*cba0*/  MUFU.EX2 R59, R59 ;  /* 0x0000003b003b7308 */ /* 0x000fe20000000800 */
[----:B------:R-:W3:Y:S01]  /*cbb0*/  LDSM.16.MT88.4 R52, [R111+0x11000] ;  /* 0x011000006f34783b */ /* 0x000ee20000004200 */
[----:B------:R-:W-:-:S02]  /*cbc0*/  FADD.FTZ R154, R154, R179 ;  /* 0x000000b39a9a7221 */ /* 0x000fc40000010000 */
[----:B------:R-:W4:Y:S01]  /*cbd0*/  MUFU.EX2 R56, R56 ;  /* 0x0000003800387308 */ /* 0x000f220000000800 */
[----:B------:R-:W-:-:S03]  /*cbe0*/  FADD.FTZ R96, R195, R96 ;  /* 0x00000060c3607221 */ /* 0x000fc60000010000 */
[----:B------:R-:W-:Y:S04]  /*cbf0*/  MUFU.EX2 R58, R58 ;  /* 0x0000003a003a7308 */ /* 0x000fe80000000800 */
[----:B------:R-:W-:Y:S04]  /*cc00*/  MUFU.EX2 R57, R57 ;  /* 0x0000003900397308 */ /* 0x000fe80000000800 */
        /* <DEDUP_REMOVED lines=8> */
[----:B-1----:R-:W-:Y:S01]  /*cc90*/  HMMA.16816.F32.BF16 R48, R28, R32, R48 ;  /* 0x000000201c30723c */ /* 0x002fe20000041830 */
[----:B----4-:R-:W-:Y:S01]  /*cca0*/  F2FP.BF16.F32.PACK_AB R33, R56, R59 ;  /* 0x0000003b3821723e */ /* 0x010fe200000010ff */
[----:B------:R-:W-:Y:S01]  /*ccb0*/  FADD.FTZ R205, R205, R156 ;  /* 0x0000009ccdcd7221 */ /* 0x000fe20000010000 */
[----:B------:R-:W-:Y:S01]  /*ccc0*/  FADD.FTZ R95, R209, R160 ;  /* 0x000000a0d15f7221 */ /* 0x000fe20000010000 */
[----:B-----5:R-:W-:-:S04]  /*ccd0*/  F2FP.BF16.F32.PACK_AB R32, R94, R91 ;  /* 0x0000005b5e20723e */ /* 0x020fc800000010ff */
[----:B------:R-:W-:Y:S01]  /*cce0*/  HMMA.16816.F32.BF16 R44, R28, R34, R44 ;  /* 0x000000221c2c723c */ /* 0x000fe2000004182c */
[----:B------:R-:W-:Y:S01]  /*ccf0*/  F2FP.BF16.F32.PACK_AB R35, R57, R58 ;  /* 0x0000003a3923723e */ /* 0x000fe200000010ff */
[----:B------:R-:W-:Y:S01]  /*cd00*/  FADD.FTZ R162, R162, R205 ;  /* 0x000000cda2a27221 */ /* 0x000fe20000010000 */
[----:B--2---:R-:W-:Y:S01]  /*cd10*/  F2FP.BF16.F32.PACK_AB R34, R93, R92 ;  /* 0x0000005c5d22723e */ /* 0x004fe200000010ff */
[----:B------:R-:W-:Y:S01]  /*cd20*/  FADD.FTZ R95, R174, R95 ;  /* 0x0000005fae5f7221 */ /* 0x000fe20000010000 */
[----:B------:R-:W1:Y:S03]  /*cd30*/  LDSM.16.MT88.4 R28, [R109+0x11000] ;  /* 0x011000006d1c783b */ /* 0x000e660000004200 */
        /* <DEDUP_REMOVED lines=20> */
[----:B------:R-:W-:Y:S01]  /*ce80*/  FADD.FTZ R199, R199, R184 ;  /* 0x000000b8c7c77221 */ /* 0x000fe20000010000 */
[----:B------:R-:W-:-:S06]  /*ce90*/  FADD.FTZ R190, R190, R181 ;  /* 0x000000b5bebe7221 */ /* 0x000fcc0000010000 */
[----:B-1----:R-:W-:Y:S01]  /*cea0*/  HMMA.16816.F32.BF16 R8, R32, R28, R8 ;  /* 0x0000001c2008723c */ /* 0x002fe20000041808 */
[----:B------:R-:W-:Y:S01]  /*ceb0*/  FADD.FTZ R186, R186, R199 ;  /* 0x000000c7baba7221 */ /* 0x000fe20000010000 */
[----:B------:R-:W-:-:S06]  /*cec0*/  FADD.FTZ R190, R183, R190 ;  /* 0x000000beb7be7221 */ /* 0x000fcc0000010000 */
[C---:B------:R-:W-:Y:S01]  /*ced0*/  HMMA.16816.F32.BF16 R4, R32.reuse, R30, R4 ;  /* 0x0000001e2004723c */ /* 0x040fe20000041804 */
[----:B------:R-:W-:Y:S01]  /*cee0*/  FADD.FTZ R186, R187, R186 ;  /* 0x000000babbba7221 */ /* 0x000fe20000010000 */
[----:B------:R-:W-:Y:S01]  /*cef0*/  FADD.FTZ R149, R149, R190 ;  /* 0x000000be95957221 */ /* 0x000fe20000010000 */
[-C--:B------:R-:W-:Y:S01]  /*cf00*/  FFMA.FTZ R249, R105, R63.reuse, -R106 ;  /* 0x0000003f69f97223 */ /* 0x080fe2000001086a */
[-C--:B------:R-:W-:Y:S01]  /*cf10*/  FFMA.FTZ R252, R108, R63.reuse, -R128 ;  /* 0x0000003f6cfc7223 */ /* 0x080fe20000010880 */
[----:B------:R-:W-:Y:S01]  /*cf20*/  FADD.FTZ R159, R159, R186 ;  /* 0x000000ba9f9f7221 */ /* 0x000fe20000010000 */
[----:B------:R-:W-:Y:S01]  /*cf30*/  FADD.FTZ R149, R198, R149 ;  /* 0x00000095c6957221 */ /* 0x000fe20000010000 */
[-C--:B------:R-:W-:Y:S01]  /*cf40*/  FFMA.FTZ R103, R103, R63.reuse, -R106 ;  /* 0x0000003f67677223 */ /* 0x080fe2000001086a */
[----:B------:R-:W-:Y:S01]  /*cf50*/  FFMA.FTZ R110, R110, R63, -R128 ;  /* 0x0000003f6e6e7223 */ /* 0x000fe20000010880 */
[----:B------:R-:W-:Y:S01]  /*cf60*/  FADD.FTZ R194, R194, R159 ;  /* 0x0000009fc2c27221 */ /* 0x000fe20000010000 */
[----:B------:R-:W-:Y:S01]  /*cf70*/  FADD.FTZ R200, R200, R149 ;  /* 0x00000095c8c87221 */ /* 0x000fe20000010000 */
[----:B--2---:R-:W-:Y:S01]  /*cf80*/  HMMA.16816.F32.BF16 R48, R32, R40, R48 ;  /* 0x000000282030723c */ /* 0x004fe20000041830 */
[----:B------:R-:W-:Y:S01]  /*cf90*/  LDSM.16.MT88.4 R96, [R99+0x11800] ;  /* 0x011800006360783b */ /* 0x000fe20000004200 */
[----:B------:R-:W-:Y:S01]  /*cfa0*/  FADD.FTZ R155, R155, R194 ;  /* 0x000000c29b9b7221 */ /* 0x000fe20000010000 */
[----:B------:R-:W-:-:S05]  /*cfb0*/  FADD.FTZ R145, R145, R200 ;  /* 0x000000c891917221 */ /* 0x000fca0000010000 */
[----:B------:R-:W-:Y:S01]  /*cfc0*/  HMMA.16816.F32.BF16 R44, R32, R42, R44 ;  /* 0x0000002a202c723c */ /* 0x000fe2000004182c */
        /* <DEDUP_REMOVED lines=10> */
[----:B------:R-:W-:Y:S01]  /*d070*/  MUFU.EX2 R30, R103 ;  /* 0x00000067001e7308 */ /* 0x000fe20000000800 */
[----:B------:R-:W1:Y:S01]  /*d080*/  LDSM.16.MT88.4 R156, [R113+0x11800] ;  /* 0x01180000719c783b */ /* 0x000e620000004200 */
        /* <DEDUP_REMOVED lines=15> */
[----:B------:R-:W-:Y:S02]  /*d180*/  FADD.FTZ R64, R64, R73 ;  /* 0x0000004940407221 */ /* 0x000fe40000010000 */
[----:B------:R-:W3:Y:S01]  /*d190*/  MUFU.EX2 R28, R28 ;  /* 0x0000001c001c7308 */ /* 0x000ee20000000800 */
[----:B------:R-:W-:Y:S01]  /*d1a0*/  FADD.FTZ R71, R71, R70 ;  /* 0x0000004647477221 */ /* 0x000fe20000010000 */
[----:B------:R-:W-:Y:S02]  /*d1b0*/  FADD.FTZ R64, R65, R64 ;  /* 0x0000004041407221 */ /* 0x000fe40000010000 */
[----:B------:R-:W-:Y:S04]  /*d1c0*/  MUFU.EX2 R31, R31 ;  /* 0x0000001f001f7308 */ /* 0x000fe80000000800 */
[----:B------:R-:W4:Y:S04]  /*d1d0*/  MUFU.EX2 R52, R52 ;  /* 0x0000003400347308 */ /* 0x000f280000000800 */
[----:B------:R-:W-:Y:S04]  /*d1e0*/  MUFU.EX2 R39, R110 ;  /* 0x0000006e00277308 */ /* 0x000fe80000000800 */
        /* <DEDUP_REMOVED lines=32> */
[----:B-1----:R-:W-:Y:S01]  /*d3f0*/  HMMA.16816.F32.BF16 R160, R132, R156, R24 ;  /* 0x0000009c84a0723c */ /* 0x002fe20000041818 */
[----:B------:R-:W-:Y:S01]  /*d400*/  FADD.FTZ R30, R30, R29 ;  /* 0x0000001d1e1e7221 */ /* 0x000fe20000010000 */
[----:B------:R-:W-:Y:S01]  /*d410*/  BSSY B2, `(.L_x_7401) ;  /* 0x00009ff000027945 */ /* 0x000fe20003800000 */
[----:B------:R-:W-:-:S05]  /*d420*/  FADD.FTZ R39, R39, R52 ;  /* 0x0000003427277221 */ /* 0x000fca0000010000 */
[----:B--2---:R-:W-:Y:S01]  /*d430*/  HMMA.16816.F32.BF16 R152, R132, R148, R16 ;  /* 0x000000948498723c */ /* 0x004fe20000041810 */
[----:B------:R-:W-:Y:S01]  /*d440*/  FADD.FTZ R249, R249, R30 ;  /* 0x0000001ef9f97221 */ /* 0x000fe20000010000 */
[----:B------:R-:W-:Y:S01]  /*d450*/  FADD.FTZ R252, R252, R39 ;  /* 0x00000027fcfc7221 */ /* 0x000fe20000010000 */
[----:B------:R-:W-:-:S05]  /*d460*/  IMAD.MOV.U32 R191, RZ, RZ, R171 ;  /* 0x000000ffffbf7224 */ /* 0x000fca00078e00ab */
        /* <DEDUP_REMOVED lines=9> */
[----:B------:R-:W-:Y:S02]  /*d500*/  SHF.L.U32 R171, R171, 0x8, RZ ;  /* 0x00000008abab7819 */ /* 0x000fe400000006ff */
[----:B------:R-:W-:Y:S01]  /*d510*/  IADD3 R4, PT, PT, R165, -0x2, RZ ;  /* 0xfffffffea5047810 */ /* 0x000fe20007ffe0ff */
[----:B------:R-:W-:Y:S06]  /*d520*/  BAR.SYNC.DEFER_BLOCKING 0x0 ;  /* 0x0000000000007b1d */ /* 0x000fec0000010000 */
[----:B------:R-:W-:Y:S05]  /*d530*/  @!P0 BRA `(.L_x_7404) ;  /* 0x0000000000f48947 */ /* 0x000fea0003800000 */
[----:B------:R-:W2:Y:S01]  /*d540*/  LD.E R11, desc[UR4][R2.64+0x170] ;  /* 0x00017004020b7980 */ /* 0x000ea2000c101900 */
[----:B------:R-:W-:Y:S02]  /*d550*/  SHF.L.U32 R4, R4, 0x8, RZ ;  /* 0x0000000804047819 */ /* 0x000fe400000006ff */
        /* <DEDUP_REMOVED lines=15> */
[----:B------:R-:W2:Y:S04]  /*d650*/  LD.E.64 R12, desc[UR4][R2.64+0x28] ;  /* 0x00002804020c7980 */ /* 0x000ea8000c101b00 */
        /* <DEDUP_REMOVED lines=43> */
.L_x_7404:
        /* <DEDUP_REMOVED lines=8> */
.L_x_7405:
[----:B------:R-:W-:Y:S05]  /*d990*/  BSYNC.RECONVERGENT B0 ;  /* 0x0000000000007941 */ /* 0x000fea0003800200 */
.L_x_7403:
[----:B------:R-:W-:Y:S01]  /*d9a0*/  ISETP.GE.AND P1, PT, R217, R242, PT ;  /* 0x000000f2d900720c */ /* 0x000fe20003f26270 */
[C---:B------:R-:W-:Y:S01]  /*d9b0*/  IMAD.SHL.U32 R5, R224.reuse, 0x20, RZ ;  /* 0x00000020e0057824 */ /* 0x040fe200078e00ff */
[----:B------:R-:W-:Y:S01]  /*d9c0*/  SHF.L.U64.HI R4, R224, 0x5, R225 ;  /* 0x00000005e0047819 */ /* 0x000fe200000102e1 */
[--C-:B------:R-:W-:Y:S01]  /*d9d0*/  IMAD.IADD R200, R193, 0x1, R38.reuse ;  /* 0x00000001c1c87824 */ /* 0x100fe200078e0226 */
[----:B------:R-:W-:Y:S01]  /*d9e0*/  BSSY.RECONVERGENT B1, `(.L_x_7406) ;  /* 0x000069a000017945 */ /* 0x000fe20003800200 */
[----:B------:R-:W-:Y:S01]  /*d9f0*/  IMAD.IADD R38, R192, 0x1, R38 ;  /* 0x00000001c0267824 */ /* 0x000fe200078e0226 */
[----:B------:R-:W-:Y:S01]  /*da00*/  IADD3 R8, P3, PT, R5, R236, RZ ;  /* 0x000000ec05087210 */ /* 0x000fe20007f7e0ff */
[----:B------:R-:W-:-:S04]  /*da10*/  IMAD.SHL.U32 R39, R165, 0x100, RZ ;  /* 0x00000100a5277824 */ /* 0x000fc800078e00ff */
[----:B------:R-:W-:Y:S01]  /*da20*/  IMAD.X R9, R4, 0x1, R237, P3 ;  /* 0x0000000104097824 */ /* 0x000fe200018e06ed */
[----:B------:R-:W-:Y:S01]  /*da30*/  LOP3.LUT R39, R39, R168, RZ, 0xfc, !PT ;  /* 0x000000a827277212 */ /* 0x000fe200078efcff */
[--C-:B------:R-:W-:Y:S01]  /*da40*/  @!P1 IMAD.MOV.U32 R22, RZ, RZ, R8.reuse ;  /* 0x000000ffff169224 */ /* 0x100fe200078e0008 */
[----:B------:R-:W-:Y:S01]  /*da50*/  @!P1 IADD3 R6, P3, PT, R8, R5, RZ ;  /* 0x0000000508069210 */ /* 0x000fe20007f7e0ff */
[--C-:B------:R-:W-:Y:S01]  /*da60*/  @!P1 IMAD.MOV.U32 R23, RZ, RZ, R9.reuse ;  /* 0x000000ffff179224 */ /* 0x100fe200078e0009 */
        /* <DEDUP_REMOVED lines=10> */
[----:B------:R-:W-:Y:S01]  /*db10*/  @!P1 IMAD R4, R225, 0x140, RZ ;  /* 0x00000140e1049824 */ /* 0x000fe200078e02ff */
[----:B------:R-:W-:Y:S01]  /*db20*/  @P1 STS.128 [R243+0xa800], RZ ;  /* 0x00a800fff3001388 */ /* 0x000fe20000000c00 */
[----:B------:R-:W-:-:S02]  /*db30*/  @!P1 IMAD.MOV.U32 R18, RZ, RZ, R8 ;  /* 0x000000ffff129224 */ /* 0x000fc400078e0008 */
[----:B------:R-:W-:Y:S01]  /*db40*/  @!P1 IMAD.MOV.U32 R19, RZ, RZ, R9 ;  /* 0x000000ffff139224 */ /* 0x000fe200078e0009 */
[----:B------:R-:W-:Y:S01]  /*db50*/  @!PT LDS RZ, [RZ] ;  /* 0x00000000fffff984 */ /* 0x000fe20000000800 */
[----:B------:R-:W-:Y:S01]  /*db60*/  @!PT LDS RZ, [RZ] ;  /* 0x00000000fffff984 */ /* 0x000fe20000000800 */
[----:B------:R-:W-:Y:S01]  /*db70*/  @!PT LDS RZ, [RZ] ;  /* 0x00000000fffff984 */ /* 0x000fe20000000800 */
[----:B------:R-:W-:Y:S01]  /*db80*/  @!P1 LDGSTS.E.BYPASS.LTC128B.128 [R243+0xa800], desc[UR4][R8.64] ;  /* 0x0a80000008f39fae */ /* 0x000fe2000b981a04 */
[----:B------:R-:W-:-:S03]  /*db90*/  @!P1 IMAD.WIDE.U32 R22, R224, 0x140, R22 ;  /* 0x00000140e0169825 */ /* 0x000fc600078e0016 */
[----:B------:R-:W-:Y:S01]  /*dba0*/  @P1 STS.128 [R243+0xb000], RZ ;  /* 0x00b000fff3001388 */ /* 0x000fe20000000c00 */
[C---:B------:R-:W-:Y:S02]  /*dbb0*/  @!P1 IMAD R16, R225.reuse, 0x60, RZ ;  /* 0x00000060e1109824 */ /* 0x040fe400078e02ff */
[--C-:B------:R-:W-:Y:S01]  /*dbc0*/  @!P1 IMAD.WIDE.U32 R10, R224, 0x60, R8.reuse ;  /* 0x00000060e00a9825 */ /* 0x100fe200078e0008 */
[----:B------:R-:W-:Y:S01]  /*dbd0*/  @!PT LDS RZ, [RZ] ;  /* 0x00000000fffff984 */ /* 0x000fe20000000800 */
[----:B------:R-:W-:Y:S01]  /*dbe0*/  @!PT LDS RZ, [RZ] ;  /* 0x00000000fffff984 */ /* 0x000fe20000000800 */
[----:B------:R-:W-:Y:S01]  /*dbf0*/  @!PT LDS RZ, [RZ] ;  /* 0x00000000fffff984 */ /* 0x000fe20000000800 */
[----:B------:R1:W-:Y:S03]  /*dc00*/  @!P1 LDGSTS.E.BYPASS.LTC128B.128 [R243+0xb000], desc[UR4][R6.64] ;  /* 0x0b00000006f39fae */ /* 0x0003e6000b981a04 */
[--C-:B------:R-:W-:Y:S01]  /*dc10*/  @!P1 IMAD.MOV.U32 R26, RZ, RZ, R8.reuse ;  /* 0x000000ffff1a9224 */ /* 0x100fe200078e0008 */
[----:B------:R-:W-:Y:S01]  /*dc20*/  @P1 STS.128 [R243+0xb800], RZ ;  /* 0x00b800fff3001388 */ /* 0x000fe20000000c00 */
[----:B------:R-:W-:Y:S02]  /*dc30*/  @!P1 IMAD.MOV.U32 R27, RZ, RZ, R9 ;  /* 0x000000ffff1b9224 */ /* 0x000fe400078e0009 */
[----:B------:R-:W-:Y:S01]  /*dc40*/  @!P1 IMAD R14, R225, 0xa0, RZ ;  /* 0x000000a0e10e9824 */ /* 0x000fe200078e02ff */
[----:B------:R-:W-:Y:S01]  /*dc50*/  @!PT LDS RZ, [RZ] ;  /* 0x00000000fffff984 */ /* 0x000fe20000000800 */
[----:B------:R-:W-:Y:S01]  /*dc60*/  @!PT LDS RZ, [RZ] ;  /* 0x00000000fffff984 */ /* 0x000fe20000000800 */
[----:B------:R-:W-:Y:S01]  /*dc70*/  @!PT LDS RZ, [RZ] ;  /* 0x00000000fffff984 */ /* 0x000fe20000000800 */
[----:B------:R-:W-:Y:S01]  /*dc80*/  @!P1 LDGSTS.E.BYPASS.LTC128B.128 [R243+0xb800], desc[UR4][R30.64] ;  /* 0x0b8000001ef39fae */ /* 0x000fe2000b981a04 */
[----:B------:R-:W-:-:S02]  /*dc90*/  @!P1 IMAD.MOV.U32 R20, RZ, RZ, R8 ;  /* 0x000000ffff149224 */ /* 0x000fc400078e0008 */
[----:B------:R-:W-:Y:S01]  /*dca0*/  @!P1 IMAD.MOV.U32 R21, RZ, RZ, R9 ;  /* 0x000000ffff159224 */ /* 0x000fe200078e0009 */
[----:B------:R-:W-:Y:S01]  /*dcb0*/  @P1 STS.128 [R243+0xc000], RZ ;  /* 0x00c000fff3001388 */ /* 0x000fe20000000c00 */
[----:B------:R-:W-:-:S04]  /*dcc0*/  @!P1 IMAD.WIDE.U32 R24, R224, 0xa0, R24 ;  /* 0x000000a0e0189825 */ /* 0x000fc800078e0018 */
[----:B------:R-:W-:Y:S02]  /*dcd0*/  @!P1 IMAD R5, R225, 0x120, RZ ;  /* 0x00000120e1059824 */ /* 0x000fe400078e02ff */
[----:B------:R-:W-:-:S04]  /*dce0*/  @!P1 IMAD.WIDE.U32 R18, R224, 0x120, R18 ;  /* 0x00000120e0129825 */ /* 0x000fc800078e0012 */
[----:B------:R-:W-:Y:S02]  /*dcf0*/  @!P1 IMAD.IADD R23, R4, 0x1, R23 ;  /* 0x0000000104179824 */ /* 0x000fe400078e0217 */
[----:B------:R-:W-:Y:S02]  /*dd00*/  @!P1 IMAD.IADD R17, R16, 0x1, R11 ;  /* 0x0000000110119824 */ /* 0x000fe400078e020b */
[----:B-1----:R-:W-:Y:S02]  /*dd10*/  @!P1 IMAD.MOV.U32 R6, RZ, RZ, R8 ;  /* 0x000000ffff069224 */ /* 0x002fe400078e0008 */
[----:B------:R-:W-:Y:S02]  /*dd20*/  @!P1 IMAD.MOV.U32 R7, RZ, RZ, R9 ;  /* 0x000000ffff079224 */ /* 0x000fe400078e0009 */
[----:B------:R-:W-:Y:S02]  /*dd30*/  @!P1 IMAD R4, R225, 0x1c0, RZ ;  /* 0x000001c0e1049824 */ /* 0x000fe400078e02ff */
[----:B------:R-:W-:-:S04]  /*dd40*/  @!P1 IMAD.WIDE.U32 R26, R224, 0x1c0, R26 ;  /* 0x000001c0e01a9825 */ /* 0x000fc800078e001a */
[----:B------:R-:W-:Y:S02]  /*dd50*/  @!P1 IMAD.MOV.U32 R16, RZ, RZ, R10 ;  /* 0x000000ffff109224 */ /* 0x000fe400078e000a */
[C---:B------:R-:W-:Y:S02]  /*dd60*/  @!P1 IMAD R12, R225.reuse, 0xc0, RZ ;  /* 0x000000c0e10c9824 */ /* 0x040fe400078e02ff */
[----:B------:R-:W-:Y:S01]  /*dd70*/  @!P1 IMAD R10, R225, 0xe0, RZ ;  /* 0x000000e0e10a9824 */ /* 0x000fe200078e02ff */
[----:B------:R-:W-:Y:S01]  /*dd80*/  @!PT LDS RZ, [RZ] ;  /* 0x00000000fffff984 */ /* 0x000fe20000000800 */
[----:B------:R-:W-:Y:S01]  /*dd90*/  @!PT LDS RZ, [RZ] ;  /* 0x00000000fffff984 */ /* 0x000fe20000000800 */
[----:B------:R-:W-:Y:S01]  /*dda0*/  @!PT LDS RZ, [RZ] ;  /* 0x00000000fffff984 */ /* 0x000fe20000000800 */
[----:B------:R-:W-:Y:S01]  /*ddb0*/  @!P1 LDGSTS.E.BYPASS.LTC128B.128 [R243+0xc000], desc[UR4][R16.64] ;  /* 0x0c00000010f39fae */ /* 0x000fe2000b981a04 */
[----:B------:R-:W-:-:S03]  /*ddc0*/  @!P1 IMAD.WIDE.U32 R20, R224, 0xc0, R20 ;  /* 0x000000c0e0149825 */ /* 0x000fc600078e0014 */
[----:B------:R-:W-:Y:S01]  /*ddd0*/  @P1 STS.128 [R243+0xc800], RZ ;  /* 0x00c800fff3001388 */ /* 0x000fe20000000c00 */
[----:B------:R-:W-:-:S04]  /*dde0*/  @!P1 IMAD.WIDE.U32 R6, R224, 0xe0, R6 ;  /* 0x000000e0e0069825 */ /* 0x000fc800078e0006 */
[----:B------:R-:W-:Y:S02]  /*ddf0*/  @!P1 IMAD.IADD R15, R14, 0x1, R25 ;  /* 0x000000010e0f9824 */ /* 0x000fe400078e0219 */
[----:B------:R-:W-:Y:S02]  /*de00*/  @!P1 IMAD.IADD R19, R5, 0x1, R19 ;  /* 0x0000000105139824 */ /* 0x000fe400078e0213 */
[----:B------:R-:W-:Y:S02]  /*de10*/  @!P1 IMAD.MOV.U32 R14, RZ, RZ, R24 ;  /* 0x000000ffff0e9224 */ /* 0x000fe400078e0018 */
[----:B------:R-:W-:Y:S02]  /*de20*/  @!P1 IMAD R5, R225, 0x1a0, RZ ;  /* 0x000001a0e1059824 */ /* 0x000fe400078e02ff */
[----:B------:R-:W-:Y:S02]  /*de30*/  @!P1 IMAD.MOV.U32 R24, RZ, RZ, R8 ;  /* 0x000000ffff189224 */ /* 0x000fe400078e0008 */
[----:B------:R-:W-:-:S02]  /*de40*/  @!P1 IMAD.MOV.U32 R25, RZ, RZ, R9 ;  /* 0x000000ffff199224 */ /* 0x000fc400078e0009 */
[----:B------:R-:W-:-:S04]  /*de50*/  @!P1 IMAD.WIDE.U32 R28, R224, 0x1a0, R8 ;  /* 0x000001a0e01c9825 */ /* 0x000fc800078e0008 */
[----:B------:R-:W-:Y:S01]  /*de60*/  @!P1 IMAD.IADD R27, R4, 0x1, R27 ;  /* 0x00000001041b9824 */ /* 0x000fe200078e021b */
[----:B------:R-:W-:Y:S01]  /*de70*/  @!P1 LEA R4, P3, R224, R8, 0x7 ;  /* 0x00000008e0049211 */ /* 0x000fe200078638ff */
[----:B------:R-:W-:Y:S02]  /*de80*/  @!P1 IMAD.IADD R13, R12, 0x1, R21 ;  /* 0x000000010c0d9824 */ /* 0x000fe400078e0215 */
[----:B------:R-:W-:Y:S02]  /*de90*/  @!P1 IMAD.IADD R11, R10, 0x1, R7 ;  /* 0x000000010a0b9824 */ /* 0x000fe400078e0207 */
[----:B------:R-:W-:Y:S02]  /*dea0*/  @!P1 IMAD.MOV.U32 R12, RZ, RZ, R20 ;  /* 0x000000ffff0c9224 */ /* 0x000fe400078e0014 */
[----:B------:R-:W-:Y:S02]  /*deb0*/  @!P1 IMAD.MOV.U32 R10, RZ, RZ, R6 ;  /* 0x000000ffff0a9224 */ /* 0x000fe400078e0006 */
[----:B------:R-:W-:-:S02]  /*dec0*/  @!P1 IMAD R6, R225, 0x180, RZ ;  /* 0x00000180e1069824 */ /* 0x000fc400078e02ff */
[----:B------:R-:W-:Y:S02]  /*ded0*/  @!P1 IMAD.MOV.U32 R20, RZ, RZ, R8 ;  /* 0x000000ffff149224 */ /* 0x000fe400078e0008 */
        /* <DEDUP_REMOVED lines=18> */
[----:B------:R-:W-:Y:S01]  /*e000*/  @!P1 LDGSTS.E.BYPASS.LTC128B.128 [R243+0xd000], desc[UR4][R14.64] ;  /* 0x0d0000000ef39fae */ /* 0x000fe2000b981a04 */
[----:B------:R-:W-:-:S03]  /*e010*/  VIADD R170, R39, 0xfffffef9 ;  /* 0xfffffef927aa7836 */ /* 0x000fc60000000000 */
[----:B------:R-:W-:Y:S02]  /*e020*/  @P1 STS.128 [R243+0xd800], RZ ;  /* 0x00d800fff3001388 */ /* 0x000fe40000000c00 */
[C---:B------:R-:W-:Y:S02]  /*e030*/  ISETP.GE.AND P3, PT, R170.reuse, R231, PT ;  /* 0x000000e7aa00720c */ /* 0x040fe40003f66270 */
[----:B------:R-:W-:Y:S01]  /*e040*/  @!PT LDS RZ, [RZ] ;  /* 0x00000000fffff984 */ /* 0x000fe20000000800 */
[----:B------:R-:W-:Y:S01]  /*e050*/  @!PT LDS RZ, [RZ] ;  /* 0x00000000fffff984 */ /* 0x000fe20000000800 */
[----:B------:R-:W-:Y:S01]  /*e060*/  @!PT LDS RZ, [RZ] ;  /* 0x00000000fffff984 */ /* 0x000fe20000000800 */
[----:B------:R-:W-:Y:S01]  /*e070*/  @!P1 LDGSTS.E.BYPASS.LTC128B.128 [R243+0xd800], desc[UR4][R12.64] ;  /* 0x0d8000000cf39fae */ /* 0x000fe2000b981a04 */
[C---:B------:R-:W-:Y:S02]  /*e080*/  ISETP.GE.AND P4, PT, R170.reuse, R230, PT ;  /* 0x000000e6aa00720c */ /* 0x040fe40003f86270 */
[----:B------:R-:W-:Y:S01]  /*e090*/  ISETP.GE.AND P5, PT, R170, R227, PT ;  /* 0x000000e3aa00720c */ /* 0x000fe20003fa6270 */
        /* <DEDUP_REMOVED lines=40> */
[----:B-1----:R-:W-:Y:S04]  /*e320*/  LDSM.16.M88.4 R16, [R193] ;  /* 0x00000000c110783b */ /* 0x002fe80000000200 */
[----:B------:R-:W1:Y:S04]  /*e330*/  LDSM.16.M88.4 R116, [R192+0x3000] ;  /* 0x00300000c074783b */ /* 0x000e680000000200 */
[----:B------:R-:W3:Y:S04]  /*e340*/  LDSM.16.M88.4 R172, [R192+0x2000] ;  /* 0x00200000c0ac783b */ /* 0x000ee80000000200 */
[----:B------:R-:W4:Y:S04]  /*e350*/  LDSM.16.M88.4 R124, [R192+0x2800] ;  /* 0x00280000c07c783b */ /* 0x000f280000000200 */
        /* <DEDUP_REMOVED lines=8> */
[C---:B-1----:R-:W-:Y:S03]  /*e3e0*/  HMMA.16816.F32.BF16 R120, R16.reuse, R116, RZ ;  /* 0x000000741078723c */ /* 0x042fe600000418ff */
[----:B------:R-:W1:Y:S04]  /*e3f0*/  LDSM.16.M88.4 R44, [R192+0x7800] ;  /* 0x00780000c02c783b */ /* 0x000e680000000200 */
[----:B------:R-:W1:Y:S01]  /*e400*/  LDSM.16.M88.4 R32, [R192+0x8000] ;  /* 0x00800000c020783b */ /* 0x000e620000000200 */
[C---:B------:R-:W-:Y:S03]  /*e410*/  HMMA.16816.F32.BF16 R116, R16.reuse, R118, RZ ;  /* 0x000000761074723c */ /* 0x040fe600000418ff */
[----:B--2---:R-:W2:Y:S04]  /*e420*/  LDSM.16.M88.4 R24, [R192+0x8800] ;  /* 0x00880000c018783b */ /* 0x004ea80000000200 */
[----:B------:R-:W2:Y:S01]  /*e430*/  LDSM.16.M88.4 R196, [R192+0x9000] ;  /* 0x00900000c0c4783b */ /* 0x000ea20000000200 */
[C---:B---3--:R-:W-:Y:S03]  /*e440*/  HMMA.16816.F32.BF16 R176, R16.reuse, R172, RZ ;  /* 0x000000ac10b0723c */ /* 0x048fe600000418ff */
[----:B------:R-:W3:Y:S04]  /*e450*/  LDSM.16.M88.4 R12, [R192+0x9800] ;  /* 0x00980000c00c783b */ /* 0x000ee80000000200 */
[----:B------:R-:W-:Y:S01]  /*e460*/  LDSM.16.M88.4 R200, [R200] ;  /* 0x00000000c8c8783b */ /* 0x000fe20000000200 */
[C---:B------:R-:W-:Y:S03]  /*e470*/  HMMA.16816.F32.BF16 R172, R16.reuse, R174, RZ ;  /* 0x000000ae10ac723c */ /* 0x040fe600000418ff */
[----:B------:R-:W3:Y:S04]  /*e480*/  LDSM.16.M88.4 R4, [R38+0x3000] ;  /* 0x003000002604783b */ /* 0x000ee80000000200 */
[----:B------:R-:W3:Y:S01]  /*e490*/  LDSM.16.M88.4 R8, [R38+0x2000] ;  /* 0x002000002608783b */ /* 0x000ee20000000200 */
[C---:B----4-:R-:W-:Y:S03]  /*e4a0*/  HMMA.16816.F32.BF16 R128, R16.reuse, R124, RZ ;  /* 0x0000007c1080723c */ /* 0x050fe600000418ff */
[----:B------:R-:W4:Y:S04]  /*e4b0*/  LDSM.16.M88.4 R188, [R38+0x2800] ;  /* 0x0028000026bc783b */ /* 0x000f280000000200 */
[----:B------:R-:W4:Y:S01]  /*e4c0*/  LDSM.16.M88.4 R180, [R38+0x4000] ;  /* 0x0040000026b4783b */ /* 0x000f220000000200 */
[C---:B-----5:R-:W-:Y:S03]  /*e4d0*/  HMMA.16816.F32.BF16 R112, R16.reuse, R108, RZ ;  /* 0x0000006c1070723c */ /* 0x060fe600000418ff */
[----:B------:R-:W5:Y:S04]  /*e4e0*/  LDSM.16.M88.4 R184, [R38+0x3800] ;  /* 0x0038000026b8783b */ /* 0x000f680000000200 */
[----:B------:R-:W-:Y:S01]  /*e4f0*/  LDSM.16.M88.4 R208, [R38+0x9800] ;  /* 0x0098000026d0783b */ /* 0x000fe20000000200 */
[C---:B------:R-:W-:Y:S03]  /*e500*/  HMMA.16816.F32.BF16 R104, R16.reuse, R100, RZ ;  /* 0x000000641068723c */ /* 0x040fe600000418ff */
[----:B------:R-:W-:Y:S04]  /*e510*/  LDSM.16.M88.4 R204, [R38+0x9000] ;  /* 0x0090000026cc783b */ /* 0x000fe80000000200 */
[----:B------:R-:W0:Y:S01]  /*e520*/  LDGDEPBAR ;  /* 0x00000000000079af */ /* 0x000e220000000000 */
        /* <DEDUP_REMOVED lines=53> */
[----:B------:R-:W-:Y:S01]  /*e880*/  HMMA.16816.F32.BF16 R56, R200, R180, R56 ;  /* 0x000000b4c838723c */ /* 0x000fe20000041838 */
[----:B---3--:R-:W-:-:S07]  /*e890*/  IMAD.IADD R38, R39, 0x1, R244 ;  /* 0x0000000127267824 */ /* 0x008fce00078e02f4 */
[C---:B------:R-:W-:Y:S01]  /*e8a0*/  HMMA.16816.F32.BF16 R52, R200.reuse, R182, R52 ;  /* 0x000000b6c834723c */ /* 0x040fe20000041834 */
[----:B------:R-:W3:Y:S07]  /*e8b0*/  LDSM.16.M88.4 R180, [R213+0x9800] ;  /* 0x00980000d5b4783b */ /* 0x000eee0000000200 */
[C---:B-----5:R-:W-:Y:S08]  /*e8c0*/  HMMA.16816.F32.BF16 R64, R200.reuse, R184, R64 ;  /* 0x000000b8c840723c */ /* 0x060ff00000041840 */
[C---:B------:R-:W-:Y:S01]  /*e8d0*/  HMMA.16816.F32.BF16 R60, R200.reuse, R186, R60 ;  /* 0x000000bac83c723c */ /* 0x040fe2000004183c */
[----:B------:R-:W4:Y:S07]  /*e8e0*/  LDSM.16.M88.4 R184, [R213+0x2000] ;  /* 0x00200000d5b8783b */ /* 0x000f2e0000000200 */
[C---:B-1----:R-:W-:Y:S08]  /*e8f0*/  HMMA.16816.F32.BF16 R48, R200.reuse, R12, R48 ;  /* 0x0000000cc830723c */ /* 0x042ff00000041830 */
[C---:B------:R-:W-:Y:S01]  /*e900*/  HMMA.16816.F32.BF16 R44, R200.reuse, R14, R44 ;  /* 0x0000000ec82c723c */ /* 0x040fe2000004182c */
[----:B------:R-:W-:Y:S07]  /*e910*/  LDSM.16.M88.4 R12, [R214] ;  /* 0x00000000d60c783b */ /* 0x000fee0000000200 */
[C---:B--2---:R-:W-:Y:S08]  /*e920*/  HMMA.16816.F32.BF16 R28, R200.reuse, R4, R28 ;  /* 0x00000004c81c723c */ /* 0x044ff0000004181c */
[C---:B------:R-:W-:Y:S01]  /*e930*/  HMMA.16816.F32.BF16 R24, R200.reuse, R6, R24 ;  /* 0x00000006c818723c */ /* 0x040fe20000041818 */
[----:B------:R-:W1:Y:S07]  /*e940*/  LDSM.16.M88.4 R4, [R212+0x9800] ;  /* 0x00980000d404783b */ /* 0x000e6e0000000200 */
[C---:B------:R-:W-:Y:S08]  /*e950*/  HMMA.16816.F32.BF16 R16, R200.reuse, R210, R16 ;  /* 0x000000d2c810723c */ /* 0x040ff00000041810 */
[C---:B------:R-:W-:Y:S08]  /*e960*/  HMMA.16816.F32.BF16 R40, R200.reuse, R8, R40 ;  /* 0x00000008c828723c */ /* 0x040ff00000041828 */
[----:B------:R-:W-:Y:S01]  /*e970*/  HMMA.16816.F32.BF16 R32, R200, R10, R32 ;  /* 0x0000000ac820723c */ /* 0x000fe20000041820 */
[----:B------:R-:W2:Y:S07]  /*e980*/  LDSM.16.M88.4 R8, [R212+0x2000] ;  /* 0x00200000d408783b */ /* 0x000eae0000000200 */
[C---:B---3--:R-:W-:Y:S08]  /*e990*/  HMMA.16816.F32.BF16 R16, R188.reuse, R182, R16 ;  /* 0x000000b6bc10723c */ /* 0x048ff00000041810 */
[C---:B----4-:R-:W-:Y:S08]  /*e9a0*/  HMMA.16816.F32.BF16 R176, R188.reuse, R184, R176 ;  /* 0x000000b8bcb0723c */ /* 0x050ff000000418b0 */
[----:B------:R-:W-:Y:S01]  /*e9b0*/  HMMA.16816.F32.BF16 R172, R188, R186, R172 ;  /* 0x000000babcac723c */ /* 0x000fe200000418ac */
[----:B------:R-:W3:Y:S07]  /*e9c0*/  LDSM.16.M88.4 R184, [R213+0x2800] ;  /* 0x00280000d5b8783b */ /* 0x000eee0000000200 */
[----:B-1----:R-:W-:Y:S01]  /*e9d0*/  HMMA.16816.F32.BF16 R16, R12, R6, R16 ;  /* 0x000000060c10723c */ /* 0x002fe20000041810 */
[C---:B------:R-:W-:Y:S01]  /*e9e0*/  IADD3 R6, PT, PT, R229.reuse, 0x107, -R38 ;  /* 0x00000107e5067810 */ /* 0x040fe20007ffe826 */
[----:B------:R-:W-:-:S03]  /*e9f0*/  VIADD R7, R229, 0x8 ;  /* 0x00000008e5077836 */ /* 0x000fc60000000000 */
[----:B------:R-:W-:Y:S02]  /*ea00*/  IABS R6, R6 ;  /* 0x0000000600067213 */ /* 0x000fe40000000000 */
[C-C-:B------:R-:W-:Y:S01]  /*ea10*/  IADD3 R182, PT, PT, R7.reuse, 0x1f7, -R38.reuse ;  /* 0x000001f707b67810 */ /* 0x140fe20007ffe826 */
[----:B------:R-:W-:Y:S01]  /*ea20*/  HMMA.16816.F32.BF16 R20, R200, R204, R20 ;  /* 0x000000ccc814723c */ /* 0x000fe20000041814 */
[C---:B------:R-:W-:Y:S02]  /*ea30*/  IADD3 R183, PT, PT, R7.reuse, 0x1f0, -R38 ;  /* 0x000001f007b77810 */ /* 0x040fe40007ffe826 */
[----:B------:R-:W-:Y:S02]  /*ea40*/  IABS R182, R182 ;  /* 0x000000b600b67213 */ /* 0x000fe40000000000 */
[----:B------:R-:W-:Y:S02]  /*ea50*/  IABS R183, R183 ;  /* 0x000000b700b77213 */ /* 0x000fe40000000000 */
[----:B------:R-:W-:Y:S01]  /*ea60*/  I2FP.F32.S32 R182, R182 ;  /* 0x000000b600b67245 */ /* 0x000fe20000201400 */
[----:B--2---:R-:W-:Y:S01]  /*ea70*/  HMMA.16816.F32.BF16 R176, R12, R8, R176 ;  /* 0x000000080cb0723c */ /* 0x004fe200000418b0 */
[----:B------:R-:W-:Y:S01]  /*ea80*/  IMAD.MOV.U32 R8, RZ, RZ, R6 ;  /* 0x000000ffff087224 */ /* 0x000fe200078e0006 */
[----:B------:R-:W-:-:S02]  /*ea90*/  IADD3 R6, PT, PT, R7, 0x107, -R38 ;  /* 0x0000010707067810 */ /* 0x000fc40007ffe826 */
[----:B------:R-:W-:Y:S02]  /*eaa0*/  IADD3 R9, PT, PT, R229, 0x200, -R38 ;  /* 0x00000200e5097810 */ /* 0x000fe40007ffe826 */
[----:B------:R-:W-:Y:S02]  /*eab0*/  I2FP.F32.S32 R8, R8 ;  /* 0x0000000800087245 */ /* 0x000fe40000201400 */
[----:B------:R-:W-:Y:S01]  /*eac0*/  IABS R6, R6 ;  /* 0x0000000600067213 */ /* 0x000fe20000000000 */
[----:B------:R-:W-:Y:S01]  /*ead0*/  HMMA.16816.F32.BF16 R172, R12, R10, R172 ;  /* 0x0000000a0cac723c */ /* 0x000fe200000418ac */
[----:B------:R-:W-:Y:S01]  /*eae0*/  IABS R9, R9 ;  /* 0x0000000900097213 */ /* 0x000fe20000000000 */
[----:B------:R-:W-:Y:S01]  /*eaf0*/  FFMA.FTZ R17, -R240, R8, R17 ;  /* 0x00000008f0117223 */ /* 0x000fe20000010111 */
[----:B------:R-:W-:Y:S01]  /*eb00*/  I2FP.F32.S32 R6, R6 ;  /* 0x0000000600067245 */ /* 0x000fe20000201400 */
[----:B------:R-:W-:Y:S01]  /*eb10*/  VIADD R8, R39, 0xfffffe00 ;  /* 0xfffffe0027087836 */ /* 0x000fe20000000000 */
[----:B------:R-:W-:-:S02]  /*eb20*/  I2FP.F32.S32 R9, R9 ;  /* 0x0000000900097245 */ /* 0x000fc40000201400 */
[----:B------:R-:W-:Y:S01]  /*eb30*/  FSEL R17, R17, -INF , P3 ;  /* 0xff80000011117808 */ /* 0x000fe20001800000 */
[----:B------:R-:W-:Y:S01]  /*eb40*/  FFMA.FTZ R6, -R240, R6, R19 ;  /* 0x00000006f0067223 */ /* 0x000fe20000010113 */
[----:B------:R-:W-:Y:S01]  /*eb50*/  ISETP.GE.AND P3, PT, R170, R228, PT ;  /* 0x000000e4aa00720c */ /* 0x000fe20003f66270 */
[----:B------:R-:W-:Y:S01]  /*eb60*/  FFMA.FTZ R9, -R240, R9, R176 ;  /* 0x00000009f0097223 */ /* 0x000fe200000101b0 */
[----:B------:R-:W-:Y:S01]  /*eb70*/  FSEL R17, R17, -INF , !P4 ;  /* 0xff80000011117808 */ /* 0x000fe20006000000 */
[----:B---3--:R-:W-:Y:S01]  /*eb80*/  HMMA.16816.F32.BF16 R128, R188, R184, R128 ;  /* 0x000000b8bc80723c */ /* 0x008fe20000041880 */
[----:B------:R-:W-:Y:S01]  /*eb90*/  ISETP.GE.AND P4, PT, R8, R231, PT ;  /* 0x000000e70800720c */ /* 0x000fe20003f86270 */
[----:B------:R-:W-:Y:S01]  /*eba0*/  VIADD R185, R39, 0xfffffe11 ;  /* 0xfffffe1127b97836 */ /* 0x000fe20000000000 */
[----:B------:R-:W-:Y:S02]  /*ebb0*/  FSEL R6, R6, -INF , P3 ;  /* 0xff80000006067808 */ /* 0x000fe40001800000 */
[----:B------:R-:W-:-:S02]  /*ebc0*/  FSEL R171, R9, -INF , P4 ;  /* 0xff80000009ab7808 */ /* 0x000fc40002000000 */
[----:B------:R-:W-:Y:S01]  /*ebd0*/  FSEL R6, R6, -INF , !P5 ;  /* 0xff80000006067808 */ /* 0x000fe20006800000 */
[----:B------:R-:W-:Y:S01]  /*ebe0*/  HMMA.16816.F32.BF16 R124, R188, R186, R124 ;  /* 0x000000babc7c723c */ /* 0x000fe2000004187c */
[----:B------:R-:W-:Y:S01]  /*ebf0*/  ISETP.GE.AND P3, PT, R8, R230, PT ;  /* 0x000000e60800720c */ /* 0x000fe20003f66270 */
[----:B------:R-:W-:Y:S01]  /*ec00*/  FFMA.FTZ R182, -R240, R182, R175 ;  /* 0x000000b6f0b67223 */ /* 0x000fe200000101af */
[C---:B------:R-:W-:Y:S02]  /*ec10*/  ISETP.GE.AND P5, PT, R8.reuse, R227, PT ;  /* 0x000000e30800720c */ /* 0x040fe40003fa6270 */
[----:B------:R-:W-:Y:S02]  /*ec20*/  ISETP.GE.AND P4, PT, R8, R228, PT ;  /* 0x000000e40800720c */ /* 0x000fe40003f86270 */
[----:B------:R-:W1:Y:S01]  /*ec30*/  LDSM.16.M88.4 R8, [R212+0x2800] ;  /* 0x00280000d408783b */ /* 0x000e620000000200 */
[--C-:B------:R-:W-:Y:S01]  /*ec40*/  IADD3 R170, PT, PT, R229, 0x1ff, -R38.reuse ;  /* 0x000001ffe5aa7810 */ /* 0x100fe20007ffe826 */
[----:B------:R-:W-:Y:S01]  /*ec50*/  HMMA.16816.F32.BF16 R196, R200, R206, R196 ;  /* 0x000000cec8c4723c */ /* 0x000fe200000418c4 */
[----:B------:R-:W-:-:S02]  /*ec60*/  IADD3 R19, PT, PT, R7, 0x200, -R38 ;  /* 0x0000020007137810 */ /* 0x000fc40007ffe826 */
[----:B------:R-:W-:Y:S02]  /*ec70*/  IABS R170, R170 ;  /* 0x000000aa00aa7213 */ /* 0x000fe40000000000 */
[----:B------:R-:W-:Y:S02]  /*ec80*/  IABS R19, R19 ;  /* 0x0000001300137213 */ /* 0x000fe40000000000 */
[----:B------:R-:W-:Y:S01]  /*ec90*/  I2FP.F32.S32 R170, R170 ;  /* 0x000000aa00aa7245 */ /* 0x000fe20000201400 */
[----:B------:R-:W-:Y:S01]  /*eca0*/  HMMA.16816.F32.BF16 R192, R200, R208, R192 ;  /* 0x000000d0c8c0723c */ /* 0x000fe200000418c0 */
[----:B------:R-:W-:Y:S02]  /*ecb0*/  I2FP.F32.S32 R19, R19 ;  /* 0x0000001300137245 */ /* 0x000fe40000201400 */
[----:B------:R-:W-:Y:S01]  /*ecc0*/  FSEL R171, R171, -INF , !P3 ;  /* 0xff800000abab7808 */ /* 0x000fe20005800000 */
[C---:B------:R-:W-:Y:S01]  /*ecd0*/  FFMA.FTZ R176, -R240.reuse, R170, R177 ;  /* 0x000000aaf0b07223 */ /* 0x040fe200000101b1 */
[----:B------:R-:W-:Y:S01]  /*ece0*/  IADD3 R177, PT, PT, R229, 0x1f8, -R38 ;  /* 0x000001f8e5b17810 */ /* 0x000fe20007ffe826 */
[----:B------:R-:W-:Y:S01]  /*ecf0*/  FFMA.FTZ R19, -R240, R19, R178 ;  /* 0x00000013f0137223 */ /* 0x000fe200000101b2 */
[----:B------:R-:W-:Y:S01]  /*ed00*/  VIADD R178, R39, 0xfffffe01 ;  /* 0xfffffe0127b27836 */ /* 0x000fe20000000000 */
[----:B------:R-:W-:-:S02]  /*ed10*/  IADD3 R170, PT, PT, R7, 0x1ff, -R38 ;  /* 0x000001ff07aa7810 */ /* 0x000fc40007ffe826 */
[----:B------:R-:W-:Y:S02]  /*ed20*/  IABS R177, R177 ;  /* 0x000000b100b17213 */ /* 0x000fe40000000000 */
[----:B------:R-:W-:Y:S02]  /*ed30*/  ISETP.GE.AND P3, PT, R178, R231, PT ;  /* 0x000000e7b200720c */ /* 0x000fe40003f66270 */
[----:B------:R-:W-:Y:S02]  /*ed40*/  FSEL R19, R19, -INF , P4 ;  /* 0xff80000013137808 */ /* 0x000fe40002000000 */
[----:B------:R-:W-:Y:S02]  /*ed50*/  IABS R170, R170 ;  /* 0x000000aa00aa7213 */ /* 0x000fe40000000000 */
[----:B------:R-:W-:Y:S02]  /*ed60*/  I2FP.F32.S32 R177, R177 ;  /* 0x000000b100b17245 */ /* 0x000fe40000201400 */
[----:B------:R-:W-:Y:S01]  /*ed70*/  FSEL R19, R19, -INF , !P5 ;  /* 0xff80000013137808 */ /* 0x000fe20006800000 */
[----:B------:R-:W-:Y:S01]  /*ed80*/  HMMA.16816.F32.BF16 R192, R188, R180, R192 ;  /* 0x000000b4bcc0723c */ /* 0x000fe200000418c0 */
[----:B------:R-:W-:-:S02]  /*ed90*/  FSEL R176, R176, -INF , P3 ;  /* 0xff800000b0b07808 */ /* 0x000fc40001800000 */
[C---:B------:R-:W-:Y:S02]  /*eda0*/  ISETP.GE.AND P4, PT, R178.reuse, R230, PT ;  /* 0x000000e6b200720c */ /* 0x040fe40003f86270 */
[C---:B------:R-:W-:Y:S02]  /*edb0*/  ISETP.GE.AND P5, PT, R178.reuse, R227, PT ;  /* 0x000000e3b200720c */ /* 0x040fe40003fa6270 */
[----:B------:R-:W-:Y:S02]  /*edc0*/  I2FP.F32.S32 R170, R170 ;  /* 0x000000aa00aa7245 */ /* 0x000fe40000201400 */
[----:B------:R-:W-:Y:S01]  /*edd0*/  ISETP.GE.AND P3, PT, R178, R228, PT ;  /* 0x000000e4b200720c */ /* 0x000fe20003f66270 */
[C---:B------:R-:W-:Y:S01]  /*ede0*/  FFMA.FTZ R178, -R240.reuse, R177, R172 ;  /* 0x000000b1f0b27223 */ /* 0x040fe200000101ac */
[--C-:B------:R-:W-:Y:S01]  /*edf0*/  IADD3 R177, PT, PT, R7, 0x1f8, -R38.reuse ;  /* 0x000001f807b17810 */ /* 0x100fe20007ffe826 */
[----:B------:R-:W-:Y:S01]  /*ee00*/  FFMA.FTZ R170, -R240, R170, R179 ;  /* 0x000000aaf0aa7223 */ /* 0x000fe200000101b3 */
[----:B------:R-:W-:Y:S01]  /*ee10*/  VIADD R179, R39, 0xfffffe08 ;  /* 0xfffffe0827b37836 */ /* 0x000fe20000000000 */
[----:B------:R-:W-:Y:S01]  /*ee20*/  IADD3 R172, PT, PT, R229, 0x1f7, -R38 ;  /* 0x000001f7e5ac7810 */ /* 0x000fe20007ffe826 */
[----:B-1----:R-:W-:Y:S01]  /*ee30*/  HMMA.16816.F32.BF16 R128, R12, R8, R128 ;  /* 0x000000080c80723c */ /* 0x002fe20000041880 */
[----:B------:R-:W-:Y:S01]  /*ee40*/  IABS R177, R177 ;  /* 0x000000b100b17213 */ /* 0x000fe20000000000 */
[----:B------:R-:W-:Y:S01]  /*ee50*/  VIADD R8, R39, 0xfffffe09 ;  /* 0xfffffe0927087836 */ /* 0x000fe20000000000 */
[----:B------:R-:W-:-:S02]  /*ee60*/  FSEL R176, R176, -INF , !P4 ;  /* 0xff800000b0b07808 */ /* 0x000fc40006000000 */
[----:B------:R-:W-:Y:S02]  /*ee70*/  I2FP.F32.S32 R177, R177 ;  /* 0x000000b100b17245 */ /* 0x000fe40000201400 */
[C---:B------:R-:W-:Y:S01]  /*ee80*/  ISETP.GE.AND P4, PT, R179.reuse, R231, PT ;  /* 0x000000e7b300720c */ /* 0x040fe20003f86270 */
[C---:B------:R-:W-:Y:S01]  /*ee90*/  HMMA.16816.F32.BF16 R124, R12.reuse, R10, R124 ;  /* 0x0000000a0c7c723c */ /* 0x040fe2000004187c */
[----:B------:R-:W-:Y:S01]  /*eea0*/  IABS R172, R172 ;  /* 0x000000ac00ac7213 */ /* 0x000fe20000000000 */
[----:B------:R-:W-:Y:S01]  /*eeb0*/  FFMA.FTZ R174, -R240, R177, R174 ;  /* 0x000000b1f0ae7223 */ /* 0x000fe200000101ae */
[----:B------:R-:W-:Y:S02]  /*eec0*/  FSEL R170, R170, -INF , P3 ;  /* 0xff800000aaaa7808 */ /* 0x000fe40001800000 */
[----:B------:R-:W-:Y:S02]  /*eed0*/  I2FP.F32.S32 R172, R172 ;  /* 0x000000ac00ac7245 */ /* 0x000fe40000201400 */
[----:B------:R-:W-:Y:S01]  /*eee0*/  FSEL R178, R178, -INF , P4 ;  /* 0xff800000b2b27808 */ /* 0x000fe20002000000 */
[----:B------:R-:W-:Y:S01]  /*eef0*/  HMMA.16816.F32.BF16 R192, R12, R4, R192 ;  /* 0x000000040cc0723c */ /* 0x000fe200000418c0 */
[C---:B------:R-:W-:Y:S01]  /*ef00*/  ISETP.GE.AND P3, PT, R179.reuse, R230, PT ;  /* 0x000000e6b300720c */ /* 0x040fe20003f66270 */
[----:B------:R-:W-:Y:S01]  /*ef10*/  FFMA.FTZ R172, -R240, R172, R173 ;  /* 0x000000acf0ac7223 */ /* 0x000fe200000101ad */
[----:B------:R-:W-:-:S02]  /*ef20*/  ISETP.GE.AND P4, PT, R179, R228, PT ;  /* 0x000000e4b300720c */ /* 0x000fc40003f86270 */
[----:B------:R-:W-:Y:S02]  /*ef30*/  IADD3 R9, PT, PT, R229, 0x1f0, -R38 ;  /* 0x000001f0e5097810 */ /* 0x000fe40007ffe826 */
[----:B------:R-:W-:Y:S02]  /*ef40*/  FSEL R170, R170, -INF , !P5 ;  /* 0xff800000aaaa7808 */ /* 0x000fe40006800000 */
[----:B------:R-:W-:Y:S02]  /*ef50*/  FSEL R178, R178, -INF , !P3 ;  /* 0xff800000b2b27808 */ /* 0x000fe40005800000 */
[----:B------:R-:W-:Y:S02]  /*ef60*/  FSEL R174, R174, -INF , P4 ;  /* 0xff800000aeae7808 */ /* 0x000fe40002000000 */
[----:B------:R-:W-:Y:S02]  /*ef70*/  ISETP.GE.AND P5, PT, R179, R227, PT ;  /* 0x000000e3b300720c */ /* 0x000fe40003fa6270 */
[----:B------:R-:W-:-:S02]  /*ef80*/  ISETP.GE.AND P3, PT, R8, R231, PT ;  /* 0x000000e70800720c */ /* 0x000fc40003f66270 */
[----:B------:R-:W-:Y:S02]  /*ef90*/  IABS R9, R9 ;  /* 0x0000000900097213 */ /* 0x000fe40000000000 */
[----:B------:R-:W-:Y:S02]  /*efa0*/  FSEL R177, R174, -INF , !P5 ;  /* 0xff800000aeb17808 */ /* 0x000fe40006800000 */
[----:B------:R-:W-:Y:S02]  /*efb0*/  FSEL R179, R172, -INF , P3 ;  /* 0xff800000acb37808 */ /* 0x000fe40001800000 */
[----:B------:R-:W1:Y:S01]  /*efc0*/  LDSM.16.M88.4 R172, [R213+0x3000] ;  /* 0x00300000d5ac783b */ /* 0x000e620000000200 */
[----:B------:R-:W-:Y:S02]  /*efd0*/  I2FP.F32.S32 R9, R9 ;  /* 0x0000000900097245 */ /* 0x000fe40000201400 */
[C---:B------:R-:W-:Y:S02]  /*efe0*/  ISETP.GE.AND P4, PT, R8.reuse, R230, PT ;  /* 0x000000e60800720c */ /* 0x040fe40003f86270 */
[----:B------:R-:W-:Y:S01]  /*eff0*/  ISETP.GE.AND P5, PT, R8, R227, PT ;  /* 0x000000e30800720c */ /* 0x000fe20003fa6270 */
[----:B------:R-:W-:Y:S01]  /*f000*/  FFMA.FTZ R9, -R240, R9, R128 ;  /* 0x00000009f0097223 */ /* 0x000fe20000010180 */
[----:B------:R-:W-:-:S02]  /*f010*/  IADD3 R128, PT, PT, R229, 0x1ef, -R38 ;  /* 0x000001efe5807810 */ /* 0x000fc40007ffe826 */
[----:B------:R-:W-:Y:S01]  /*f020*/  ISETP.GE.AND P3, PT, R8, R228, PT ;  /* 0x000000e40800720c */ /* 0x000fe20003f66270 */
[----:B------:R-:W-:Y:S01]  /*f030*/  VIADD R8, R39, 0xfffffe10 ;  /* 0xfffffe1027087836 */ /* 0x000fe20000000000 */
[----:B------:R-:W-:Y:S02]  /*f040*/  IABS R128, R128 ;  /* 0x0000008000807213 */ /* 0x000fe40000000000 */
[----:B------:R-:W-:Y:S02]  /*f050*/  FSEL R179, R179, -INF , !P4 ;  /* 0xff800000b3b37808 */ /* 0x000fe40006000000 */
[----:B------:R-:W-:Y:S01]  /*f060*/  FSEL R184, R182, -INF , P3 ;  /* 0xff800000b6b87808 */ /* 0x000fe20001800000 */
[----:B------:R-:W-:Y:S01]  /*f070*/  IMAD.MOV.U32 R182, RZ, RZ, R128 ;  /* 0x000000ffffb67224 */ /* 0x000fe200078e0080 */
[----:B------:R-:W-:Y:S02]  /*f080*/  ISETP.GE.AND P4, PT, R8, R231, PT ;  /* 0x000000e70800720c */ /* 0x000fe40003f86270 */
[----:B------:R-:W-:-:S02]  /*f090*/  FSEL R128, R184, -INF , !P5 ;  /* 0xff800000b8807808 */ /* 0x000fc40006800000 */
[----:B------:R-:W-:Y:S02]  /*f0a0*/  FSEL R184, R9, -INF , P4 ;  /* 0xff80000009b87808 */ /* 0x000fe40002000000 */
[C---:B------:R-:W-:Y:S02]  /*f0b0*/  ISETP.GE.AND P3, PT, R8.reuse, R230, PT ;  /* 0x000000e60800720c */ /* 0x040fe40003f66270 */
[C---:B------:R-:W-:Y:S02]  /*f0c0*/  ISETP.GE.AND P5, PT, R8.reuse, R227, PT ;  /* 0x000000e30800720c */ /* 0x040fe40003fa6270 */
[----:B------:R-:W-:Y:S02]  /*f0d0*/  ISETP.GE.AND P4, PT, R8, R228, PT ;  /* 0x000000e40800720c */ /* 0x000fe40003f86270 */
[----:B------:R-:W2:Y:S01]  /*f0e0*/  LDSM.16.M88.4 R8, [R212+0x3000] ;  /* 0x00300000d408783b */ /* 0x000ea20000000200 */
[----:B------:R-:W-:Y:S02]  /*f0f0*/  I2FP.F32.S32 R182, R182 ;  /* 0x000000b600b67245 */ /* 0x000fe40000201400 */
[----:B------:R-:W-:-:S02]  /*f100*/  I2FP.F32.S32 R183, R183 ;  /* 0x000000b700b77245 */ /* 0x000fc40000201400 */
[--C-:B------:R-:W-:Y:S01]  /*f110*/  IADD3 R4, PT, PT, R7, 0x117, -R38.reuse ;  /* 0x0000011707047810 */ /* 0x100fe20007ffe826 */
[C---:B------:R-:W-:Y:S01]  /*f120*/  FFMA.FTZ R186, -R240.reuse, R182, R129 ;  /* 0x000000b6f0ba7223 */ /* 0x040fe20000010181 */
[----:B------:R-:W-:Y:S01]  /*f130*/  IADD3 R129, PT, PT, R229, 0x1e8, -R38 ;  /* 0x000001e8e5817810 */ /* 0x000fe20007ffe826 */
[----:B------:R-:W-:Y:S01]  /*f140*/  FFMA.FTZ R183, -R240, R183, R130 ;  /* 0x000000b7f0b77223 */ /* 0x000fe20000010182 */
[----:B------:R-:W-:Y:S02]  /*f150*/  IADD3 R182, PT, PT, R7, 0x1ef, -R38 ;  /* 0x000001ef07b67810 */ /* 0x000fe40007ffe826 */
[----:B------:R-:W-:Y:S01]  /*f160*/  IABS R129, R129 ;  /* 0x0000008100817213 */ /* 0x000fe20000000000 */
[----:B-1----:R-:W-:Y:S01]  /*f170*/  HMMA.16816.F32.BF16 R120, R188, R172, R120 ;  /* 0x000000acbc78723c */ /* 0x002fe20000041878 */
[----:B------:R-:W-:Y:S02]  /*f180*/  FSEL R130, R184, -INF , !P3 ;  /* 0xff800000b8827808 */ /* 0x000fe40005800000 */
[----:B------:R-:W-:Y:S01]  /*f190*/  FSEL R184, R183, -INF , P4 ;  /* 0xff800000b7b87808 */ /* 0x000fe20002000000 */
[----:B------:R-:W-:Y:S01]  /*f1a0*/  IMAD.MOV.U32 R183, RZ, RZ, R129 ;  /* 0x000000ffffb77224 */ /* 0x000fe200078e0081 */
[----:B------:R-:W-:-:S02]  /*f1b0*/  IABS R182, R182 ;  /* 0x000000b600b67213 */ /* 0x000fc40000000000 */
[----:B------:R-:W-:Y:S01]  /*f1c0*/  ISETP.GE.AND P3, PT, R185, R231, PT ;  /* 0x000000e7b900720c */ /* 0x000fe20003f66270 */
[----:B------:R-:W-:Y:S01]  /*f1d0*/  HMMA.16816.F32.BF16 R116, R188, R174, R116 ;  /* 0x000000aebc74723c */ /* 0x000fe20000041874 */
[----:B------:R-:W-:Y:S02]  /*f1e0*/  I2FP.F32.S32 R182, R182 ;  /* 0x000000b600b67245 */ /* 0x000fe40000201400 */
[----:B------:R-:W-:Y:S02]  /*f1f0*/  I2FP.F32.S32 R183, R183 ;  /* 0x000000b700b77245 */ /* 0x000fe40000201400 */
[----:B------:R-:W-:Y:S01]  /*f200*/  IADD3 R173, PT, PT, R7, 0x1e8, -R38 ;  /* 0x000001e807ad7810 */ /* 0x000fe20007ffe826 */
[----:B------:R-:W-:Y:S01]  /*f210*/  FFMA.FTZ R172, -R240, R182, R131 ;  /* 0x000000b6f0ac7223 */ /* 0x000fe20000010183 */
[----:B------:R-:W-:Y:S01]  /*f220*/  FSEL R129, R184, -INF , !P5 ;  /* 0xff800000b8817808 */ /* 0x000fe20006800000 */
[----:B------:R-:W-:Y:S01]  /*f230*/  FFMA.FTZ R182, -R240, R183, R124 ;  /* 0x000000b7f0b67223 */ /* 0x000fe2000001017c */
[----:B------:R-:W-:Y:S01]  /*f240*/  IADD3 R124, PT, PT, R229, 0x1e7, -R38 ;  /* 0x000001e7e57c7810 */ /* 0x000fe20007ffe826 */
[----:B------:R-:W-:Y:S01]  /*f250*/  VIADD R183, R39, 0xfffffe18 ;  /* 0xfffffe1827b77836 */ /* 0x000fe20000000000 */
[----:B------:R-:W-:-:S02]  /*f260*/  ISETP.GE.AND P4, PT, R185, R230, PT ;  /* 0x000000e6b900720c */ /* 0x000fc40003f86270 */
[----:B------:R-:W-:Y:S02]  /*f270*/  IABS R124, R124 ;  /* 0x0000007c007c7213 */ /* 0x000fe40000000000 */
[----:B------:R-:W-:Y:S02]  /*f280*/  FSEL R184, R186, -INF , P3 ;  /* 0xff800000bab87808 */ /* 0x000fe40001800000 */
[----:B------:R-:W-:Y:S02]  /*f290*/  IABS R173, R173 ;  /* 0x000000ad00ad7213 */ /* 0x000fe40000000000 */
[----:B------:R-:W-:Y:S01]  /*f2a0*/  I2FP.F32.S32 R124, R124 ;  /* 0x0000007c007c7245 */ /* 0x000fe20000201400 */
[C---:B--2---:R-:W-:Y:S01]  /*f2b0*/  HMMA.16816.F32.BF16 R120, R12.reuse, R8, R120 ;  /* 0x000000080c78723c */ /* 0x044fe20000041878 */
[----:B------:R-:W-:Y:S02]  /*f2c0*/  ISETP.GE.AND P3, PT, R185, R228, PT ;  /* 0x000000e4b900720c */ /* 0x000fe40003f66270 */
[----:B------:R-:W-:Y:S01]  /*f2d0*/  FSEL R131, R184, -INF , !P4 ;  /* 0xff800000b8837808 */ /* 0x000fe20006000000 */
[C---:B------:R-:W-:Y:S01]  /*f2e0*/  FFMA.FTZ R8, -R240.reuse, R124, R125 ;  /* 0x0000007cf0087223 */ /* 0x040fe2000001017d */
[----:B------:R-:W-:Y:S01]  /*f2f0*/  I2FP.F32.S32 R173, R173 ;  /* 0x000000ad00ad7245 */ /* 0x000fe20000201400 */
[----:B------:R-:W-:Y:S01]  /*f300*/  VIADD R125, R39, 0xfffffe19 ;  /* 0xfffffe19277d7836 */ /* 0x000fe20000000000 */
[----:B------:R-:W-:Y:S01]  /*f310*/  ISETP.GE.AND P4, PT, R183, R231, PT ;  /* 0x000000e7b700720c */ /* 0x000fe20003f86270 */
[----:B------:R-:W-:Y:S01]  /*f320*/  HMMA.16816.F32.BF16 R116, R12, R10, R116 ;  /* 0x0000000a0c74723c */ /* 0x000fe20000041874 */
[----:B------:R-:W-:Y:S01]  /*f330*/  IADD3 R124, PT, PT, R7, 0x1e7, -R38 ;  /* 0x000001e7077c7810 */ /* 0x000fe20007ffe826 */
[----:B------:R-:W-:Y:S01]  /*f340*/  FFMA.FTZ R126, -R240, R173, R126 ;  /* 0x000000adf07e7223 */ /* 0x000fe2000001017e */
[----:B------:R-:W-:-:S02]  /*f350*/  FSEL R172, R172, -INF , P3 ;  /* 0xff800000acac7808 */ /* 0x000fc40001800000 */
[----:B------:R-:W-:Y:S01]  /*f360*/  ISETP.GE.AND P5, PT, R185, R227, PT ;  /* 0x000000e3b900720c */ /* 0x000fe20003fa6270 */
[----:B------:R-:W-:Y:S01]  /*f370*/  VIADD R185, R39, 0xfffffe21 ;  /* 0xfffffe2127b97836 */ /* 0x000fe20000000000 */
[C---:B------:R-:W-:Y:S02]  /*f380*/  ISETP.GE.AND P3, PT, R183.reuse, R230, PT ;  /* 0x000000e6b700720c */ /* 0x040fe40003f66270 */
[----:B------:R-:W-:Y:S02]  /*f390*/  FSEL R182, R182, -INF , P4 ;  /* 0xff800000b6b67808 */ /* 0x000fe40002000000 */
[----:B------:R-:W-:Y:S02]  /*f3a0*/  ISETP.GE.AND P4, PT, R183, R228, PT ;  /* 0x000000e4b700720c */ /* 0x000fe40003f86270 */
[----:B------:R-:W-:Y:S02]  /*f3b0*/  IABS R124, R124 ;  /* 0x0000007c007c7213 */ /* 0x000fe40000000000 */
[----:B------:R-:W-:-:S02]  /*f3c0*/  FSEL R172, R172, -INF , !P5 ;  /* 0xff800000acac7808 */ /* 0x000fc40006800000 */
[----:B------:R-:W-:Y:S02]  /*f3d0*/  FSEL R182, R182, -INF , !P3 ;  /* 0xff800000b6b67808 */ /* 0x000fe40005800000 */
[----:B------:R-:W-:Y:S02]  /*f3e0*/  ISETP.GE.AND P5, PT, R183, R227, PT ;  /* 0x000000e3b700720c */ /* 0x000fe40003fa6270 */
[----:B------:R-:W-:Y:S02]  /*f3f0*/  IADD3 R9, PT, PT, R229, 0x1e0, -R38 ;  /* 0x000001e0e5097810 */ /* 0x000fe40007ffe826 */
[----:B------:R-:W-:Y:S02]  /*f400*/  ISETP.GE.AND P3, PT, R125, R231, PT ;  /* 0x000000e77d00720c */ /* 0x000fe40003f66270 */
[----:B------:R-:W-:Y:S02]  /*f410*/  FSEL R126, R126, -INF , P4 ;  /* 0xff8000007e7e7808 */ /* 0x000fe40002000000 */
[----:B------:R-:W-:-:S02]  /*f420*/  I2FP.F32.S32 R124, R124 ;  /* 0x0000007c007c7245 */ /* 0x000fc40000201400 */
[----:B------:R-:W-:Y:S02]  /*f430*/  IABS R9, R9 ;  /* 0x0000000900097213 */ /* 0x000fe40000000000 */
[----:B------:R-:W-:Y:S01]  /*f440*/  FSEL R173, R126, -INF , !P5 ;  /* 0xff8000007ead7808 */ /* 0x000fe20006800000 */
[----:B------:R-:W-:Y:S01]  /*f450*/  FFMA.FTZ R174, -R240, R124, R127 ;  /* 0x0000007cf0ae7223 */ /* 0x000fe2000001017f */
[----:B------:R-:W-:Y:S02]  /*f460*/  FSEL R8, R8, -INF , P3 ;  /* 0xff80000008087808 */ /* 0x000fe40001800000 */
[C---:B------:R-:W-:Y:S02]  /*f470*/  ISETP.GE.AND P4, PT, R125.reuse, R230, PT ;  /* 0x000000e67d00720c */ /* 0x040fe40003f86270 */
[C---:B------:R-:W-:Y:S02]  /*f480*/  ISETP.GE.AND P5, PT, R125.reuse, R227, PT ;  /* 0x000000e37d00720c */ /* 0x040fe40003fa6270 */
[----:B------:R-:W-:-:S02]  /*f490*/  ISETP.GE.AND P3, PT, R125, R228, PT ;  /* 0x000000e47d00720c */ /* 0x000fc40003f66270 */
[----:B------:R-:W1:Y:S01]  /*f4a0*/  LDSM.16.M88.4 R124, [R213+0x3800] ;  /* 0x00380000d57c783b */ /* 0x000e620000000200 */
[----:B------:R-:W-:Y:S02]  /*f4b0*/  I2FP.F32.S32 R9, R9 ;  /* 0x0000000900097245 */ /* 0x000fe40000201400 */
[----:B------:R-:W-:Y:S02]  /*f4c0*/  FSEL R175, R8, -INF , !P4 ;  /* 0xff80000008af7808 */ /* 0x000fe40006000000 */
[----:B------:R-:W-:Y:S01]  /*f4d0*/  IADD3 R183, PT, PT, R7, 0x1e0, -R38 ;  /* 0x000001e007b77810 */ /* 0x000fe20007ffe826 */
[----:B------:R-:W-:Y:S01]  /*f4e0*/  FFMA.FTZ R184, -R240, R9, R120 ;  /* 0x00000009f0b87223 */ /* 0x000fe20000010178 */
[----:B------:R-:W-:Y:S01]  /*f4f0*/  IADD3 R120, PT, PT, R229, 0x1df, -R38 ;  /* 0x000001dfe5787810 */ /* 0x000fe20007ffe826 */
[----:B------:R-:W-:Y:S01]  /*f500*/  VIADD R9, R39, 0xfffffe20 ;  /* 0xfffffe2027097836 */ /* 0x000fe20000000000 */
[----:B------:R-:W-:Y:S02]  /*f510*/  IABS R183, R183 ;  /* 0x000000b700b77213 */ /* 0x000fe40000000000 */
[----:B------:R-:W-:-:S02]  /*f520*/  IABS R8, R120 ;  /* 0x0000007800087213 */ /* 0x000fc40000000000 */
[C---:B------:R-:W-:Y:S02]  /*f530*/  ISETP.GE.AND P4, PT, R9.reuse, R231, PT ;  /* 0x000000e70900720c */ /* 0x040fe40003f86270 */
[----:B------:R-:W-:Y:S01]  /*f540*/  FSEL R120, R174, -INF , P3 ;  /* 0xff800000ae787808 */ /* 0x000fe20001800000 */
[----:B------:R-:W-:Y:S01]  /*f550*/  IMAD.MOV.U32 R174, RZ, RZ, R8 ;  /* 0x000000ffffae7224 */ /* 0x000fe200078e0008 */
[----:B------:R-:W-:Y:S02]  /*f560*/  FSEL R184, R184, -INF , P4 ;  /* 0xff800000b8b87808 */ /* 0x000fe40002000000 */
[----:B------:R-:W-:Y:S02]  /*f570*/  FSEL R120, R120, -INF , !P5 ;  /* 0xff80000078787808 */ /* 0x000fe40006800000 */
[C---:B------:R-:W-:Y:S02]  /*f580*/  ISETP.GE.AND P3, PT, R9.reuse, R230, PT ;  /* 0x000000e60900720c */ /* 0x040fe40003f66270 */
[----:B------:R-:W-:-:S02]  /*f590*/  ISETP.GE.AND P5, PT, R9, R227, PT ;  /* 0x000000e30900720c */ /* 0x000fc40003fa6270 */
[----:B------:R-:W-:Y:S02]  /*f5a0*/  ISETP.GE.AND P4, PT, R9, R228, PT ;  /* 0x000000e40900720c */ /* 0x000fe40003f86270 */
[----:B------:R-:W2:Y:S01]  /*f5b0*/  LDSM.16.M88.4 R8, [R212+0x3800] ;  /* 0x00380000d408783b */ /* 0x000ea20000000200 */
[----:B------:R-:W-:Y:S02]  /*f5c0*/  I2FP.F32.S32 R174, R174 ;  /* 0x000000ae00ae7245 */ /* 0x000fe40000201400 */
[----:B------:R-:W-:Y:S02]  /*f5d0*/  I2FP.F32.S32 R183, R183 ;  /* 0x000000b700b77245 */ /* 0x000fe40000201400 */
[----:B------:R-:W-:Y:S01]  /*f5e0*/  IABS R4, R4 ;  /* 0x0000000400047213 */ /* 0x000fe20000000000 */
[C---:B------:R-:W-:Y:S01]  /*f5f0*/  FFMA.FTZ R186, -R240.reuse, R174, R121 ;  /* 0x000000aef0ba7223 */ /* 0x040fe20000010179 */
[----:B------:R-:W-:Y:S01]  /*f600*/  IADD3 R121, PT, PT, R229, 0x1d8, -R38 ;  /* 0x000001d8e5797810 */ /* 0x000fe20007ffe826 */
[----:B------:R-:W-:Y:S01]  /*f610*/  FFMA.FTZ R183, -R240, R183, R122 ;  /* 0x000000b7f0b77223 */ /* 0x000fe2000001017a */
[----:B------:R-:W-:-:S02]  /*f620*/  IADD3 R174, PT, PT, R7, 0x1df, -R38 ;  /* 0x000001df07ae7810 */ /* 0x000fc40007ffe826 */
[----:B------:R-:W-:Y:S02]  /*f630*/  IABS R121, R121 ;  /* 0x0000007900797213 */ /* 0x000fe40000000000 */
[----:B------:R-:W-:Y:S01]  /*f640*/  FSEL R122, R184, -INF , !P3 ;  /* 0xff800000b87a7808 */ /* 0x000fe20005800000 */
[C---:B-1----:R-:W-:Y:S01]  /*f650*/  HMMA.16816.F32.BF16 R112, R188.reuse, R124, R112 ;  /* 0x0000007cbc70723c */ /* 0x042fe20000041870 */
[----:B------:R-:W-:Y:S01]  /*f660*/  FSEL R184, R183, -INF , P4 ;  /* 0xff800000b7b87808 */ /* 0x000fe20002000000 */
[----:B------:R-:W-:Y:S01]  /*f670*/  IMAD.MOV.U32 R183, RZ, RZ, R121 ;  /* 0x000000ffffb77224 */ /* 0x000fe200078e0079 */
[----:B------:R-:W-:Y:S02]  /*f680*/  IABS R174, R174 ;  /* 0x000000ae00ae7213 */ /* 0x000fe40000000000 */
[----:B------:R-:W-:Y:S02]  /*f690*/  ISETP.GE.AND P3, PT, R185, R231, PT ;  /* 0x000000e7b900720c */ /* 0x000fe40003f66270 */
[----:B------:R-:W-:Y:S01]  /*f6a0*/  I2FP.F32.S32 R174, R174 ;  /* 0x000000ae00ae7245 */ /* 0x000fe20000201400 */
[----:B------:R-:W-:Y:S01]  /*f6b0*/  HMMA.16816.F32.BF16 R108, R188, R126, R108 ;  /* 0x0000007ebc6c723c */ /* 0x000fe2000004186c */
[----:B------:R-:W-:-:S02]  /*f6c0*/  I2FP.F32.S32 R183, R183 ;  /* 0x000000b700b77245 */ /* 0x000fc40000201400 */
[----:B------:R-:W-:Y:S01]  /*f6d0*/  IADD3 R125, PT, PT, R7, 0x1d8, -R38 ;  /* 0x000001d8077d7810 */ /* 0x000fe20007ffe826 */
[----:B------:R-:W-:Y:S01]  /*f6e0*/  FFMA.FTZ R124, -R240, R174, R123 ;  /* 0x000000aef07c7223 */ /* 0x000fe2000001017b */
[----:B------:R-:W-:Y:S01]  /*f6f0*/  FSEL R121, R184, -INF , !P5 ;  /* 0xff800000b8797808 */ /* 0x000fe20006800000 */
[----:B------:R-:W-:Y:S01]  /*f700*/  FFMA.FTZ R174, -R240, R183, R116 ;  /* 0x000000b7f0ae7223 */ /* 0x000fe20000010174 */
[----:B------:R-:W-:Y:S01]  /*f710*/  IADD3 R116, PT, PT, R229, 0x1d7, -R38 ;  /* 0x000001d7e5747810 */ /* 0x000fe20007ffe826 */
[----:B------:R-:W-:Y:S01]  /*f720*/  VIADD R183, R39, 0xfffffe28 ;  /* 0xfffffe2827b77836 */ /* 0x000fe20000000000 */
[----:B------:R-:W-:Y:S02]  /*f730*/  ISETP.GE.AND P4, PT, R185, R230, PT ;  /* 0x000000e6b900720c */ /* 0x000fe40003f86270 */
[----:B------:R-:W-:Y:S02]  /*f740*/  IABS R116, R116 ;  /* 0x0000007400747213 */ /* 0x000fe40000000000 */
[----:B------:R-:W-:-:S02]  /*f750*/  FSEL R184, R186, -INF , P3 ;  /* 0xff800000bab87808 */ /* 0x000fc40001800000 */
        /* <DEDUP_REMOVED lines=52> */
[----:B------:R-:W-:-:S03]  /*faa0*/  I2FP.F32.S32 R183, R183 ;  /* 0x000000b700b77245 */ /* 0x000fc60000201400 */
[C---:B------:R-:W-:Y:S01]  /*fab0*/  FFMA.FTZ R186, -R240.reuse, R126, R113 ;  /* 0x0000007ef0ba7223 */ /* 0x040fe20000010171 */
[----:B------:R-:W-:Y:S01]  /*fac0*/  IADD3 R113, PT, PT, R229, 0x1c8, -R38 ;  /* 0x000001c8e5717810 */ /* 0x000fe20007ffe826 */
[----:B------:R-:W-:Y:S01]  /*fad0*/  FFMA.FTZ R183, -R240, R183, R114 ;  /* 0x000000b7f0b77223 */ /* 0x000fe20000010172 */
[----:B------:R-:W-:Y:S02]  /*fae0*/  IADD3 R126, PT, PT, R7, 0x1cf, -R38 ;  /* 0x000001cf077e7810 */ /* 0x000fe40007ffe826 */
[----:B------:R-:W-:Y:S02]  /*faf0*/  IABS R113, R113 ;  /* 0x0000007100717213 */ /* 0x000fe40000000000 */
[----:B------:R-:W-:Y:S01]  /*fb00*/  FSEL R114, R184, -INF , !P3 ;  /* 0xff800000b8727808 */ /* 0x000fe20005800000 */
[----:B-1----:R-:W-:Y:S01]  /*fb10*/  HMMA.16816.F32.BF16 R104, R188, R116, R104 ;  /* 0x00000074bc68723c */ /* 0x002fe20000041868 */
[----:B------:R-:W-:Y:S01]  /*fb20*/  FSEL R184, R183, -INF , P4 ;  /* 0xff800000b7b87808 */ /* 0x000fe20002000000 */
[----:B------:R-:W-:Y:S01]  /*fb30*/  IMAD.MOV.U32 R183, RZ, RZ, R113 ;  /* 0x000000ffffb77224 */ /* 0x000fe200078e0071 */
[----:B------:R-:W-:-:S02]  /*fb40*/  IABS R126, R126 ;  /* 0x0000007e007e7213 */ /* 0x000fc40000000000 */
[----:B------:R-:W-:Y:S02]  /*fb50*/  ISETP.GE.AND P3, PT, R185, R231, PT ;  /* 0x000000e7b900720c */ /* 0x000fe40003f66270 */
[----:B------:R-:W-:Y:S01]  /*fb60*/  I2FP.F32.S32 R126, R126 ;  /* 0x0000007e007e7245 */ /* 0x000fe20000201400 */
[----:B------:R-:W-:Y:S01]  /*fb70*/  HMMA.16816.F32.BF16 R100, R188, R118, R100 ;  /* 0x00000076bc64723c */ /* 0x000fe20000041864 */
        /* <DEDUP_REMOVED lines=640> */
[----:B------:R-:W-:Y:S02]  /*12380*/  ISETP.GE.AND P3, PT, R45, R231, PT ;  /* 0x000000e72d00720c */ /* 0x000fe40003f66270 */
[----:B------:R-:W-:Y:S02]  /*12390*/  FSEL R46, R46, -INF , P4 ;  /* 0xff8000002e2e7808 */ /* 0x000fe40002000000 */
[----:B------:R-:W-:Y:S02]  /*123a0*/  I2FP.F32.S32 R44, R44 ;  /* 0x0000002c002c7245 */ /* 0x000fe40000201400 */
[----:B------:R-:W-:-:S02]  /*123b0*/  IADD3 R9, PT, PT, R229, 0x140, -R38 ;  /* 0x00000140e5097810 */ /* 0x000fc40007ffe826 */
[----:B------:R-:W-:Y:S01]  /*123c0*/  FSEL R53, R46, -INF , !P5 ;  /* 0xff8000002e357808 */ /* 0x000fe20006800000 */
[----:B------:R-:W-:Y:S01]  /*123d0*/  FFMA.FTZ R54, -R240, R44, R47 ;  /* 0x0000002cf0367223 */ /* 0x000fe2000001012f */
[----:B------:R-:W-:Y:S02]  /*123e0*/  FSEL R8, R8, -INF , P3 ;  /* 0xff80000008087808 */ /* 0x000fe40001800000 */
[----:B------:R-:W-:Y:S02]  /*123f0*/  IABS R9, R9 ;  /* 0x0000000900097213 */ /* 0x000fe40000000000 */
[C---:B------:R-:W-:Y:S02]  /*12400*/  ISETP.GE.AND P4, PT, R45.reuse, R230, PT ;  /* 0x000000e62d00720c */ /* 0x040fe40003f86270 */
[C---:B------:R-:W-:Y:S02]  /*12410*/  ISETP.GE.AND P5, PT, R45.reuse, R227, PT ;  /* 0x000000e32d00720c */ /* 0x040fe40003fa6270 */
[----:B------:R-:W-:-:S02]  /*12420*/  ISETP.GE.AND P3, PT, R45, R228, PT ;  /* 0x000000e42d00720c */ /* 0x000fc40003f66270 */
[----:B------:R-:W1:Y:S01]  /*12430*/  LDSM.16.M88.4 R44, [R213+0x8800] ;  /* 0x00880000d52c783b */ /* 0x000e620000000200 */
[----:B------:R-:W-:Y:S02]  /*12440*/  I2FP.F32.S32 R9, R9 ;  /* 0x0000000900097245 */ /* 0x000fe40000201400 */
[----:B------:R-:W-:Y:S02]  /*12450*/  FSEL R55, R8, -INF , !P4 ;  /* 0xff80000008377808 */ /* 0x000fe40006000000 */
[----:B------:R-:W-:Y:S01]  /*12460*/  FSEL R54, R54, -INF , P3 ;  /* 0xff80000036367808 */ /* 0x000fe20001800000 */
[----:B------:R-:W-:Y:S01]  /*12470*/  FFMA.FTZ R184, -R240, R9, R40 ;  /* 0x00000009f0b87223 */ /* 0x000fe20000010128 */
[----:B------:R-:W-:Y:S01]  /*12480*/  VIADD R9, R39, 0xfffffec0 ;  /* 0xfffffec027097836 */ /* 0x000fe20000000000 */
[----:B------:R-:W-:Y:S02]  /*12490*/  IADD3 R183, PT, PT, R7, 0x140, -R38 ;  /* 0x0000014007b77810 */ /* 0x000fe40007ffe826 */
[----:B------:R-:W-:-:S02]  /*124a0*/  FSEL R54, R54, -INF , !P5 ;  /* 0xff80000036367808 */ /* 0x000fc40006800000 */
[C---:B------:R-:W-:Y:S02]  /*124b0*/  ISETP.GE.AND P4, PT, R9.reuse, R231, PT ;  /* 0x000000e70900720c */ /* 0x040fe40003f86270 */
[C---:B------:R-:W-:Y:S02]  /*124c0*/  ISETP.GE.AND P3, PT, R9.reuse, R230, PT ;  /* 0x000000e60900720c */ /* 0x040fe40003f66270 */
[----:B------:R-:W-:Y:S02]  /*124d0*/  FSEL R184, R184, -INF , P4 ;  /* 0xff800000b8b87808 */ /* 0x000fe40002000000 */
[C---:B------:R-:W-:Y:S02]  /*124e0*/  ISETP.GE.AND P5, PT, R9.reuse, R227, PT ;  /* 0x000000e30900720c */ /* 0x040fe40003fa6270 */
[----:B------:R-:W-:Y:S02]  /*124f0*/  ISETP.GE.AND P4, PT, R9, R228, PT ;  /* 0x000000e40900720c */ /* 0x000fe40003f86270 */
[----:B------:R-:W-:Y:S01]  /*12500*/  IADD3 R40, PT, PT, R229, 0x13f, -R38 ;  /* 0x0000013fe5287810 */ /* 0x000fe20007ffe826 */
[----:B------:R-:W2:Y:S01]  /*12510*/  LDSM.16.M88.4 R8, [R212+0x8800] ;  /* 0x00880000d408783b */ /* 0x000ea20000000200 */
[----:B------:R-:W-:-:S02]  /*12520*/  IABS R183, R183 ;  /* 0x000000b700b77213 */ /* 0x000fc40000000000 */
[----:B------:R-:W-:Y:S02]  /*12530*/  IABS R40, R40 ;  /* 0x0000002800287213 */ /* 0x000fe40000000000 */
[----:B------:R-:W-:Y:S02]  /*12540*/  I2FP.F32.S32 R183, R183 ;  /* 0x000000b700b77245 */ /* 0x000fe40000201400 */
[----:B------:R-:W-:Y:S02]  /*12550*/  I2FP.F32.S32 R40, R40 ;  /* 0x0000002800287245 */ /* 0x000fe40000201400 */
[----:B------:R-:W-:Y:S01]  /*12560*/  FSEL R184, R184, -INF , !P3 ;  /* 0xff800000b8b87808 */ /* 0x000fe20005800000 */
[C---:B------:R-:W-:Y:S01]  /*12570*/  FFMA.FTZ R183, -R240.reuse, R183, R42 ;  /* 0x000000b7f0b77223 */ /* 0x040fe2000001012a */
[----:B------:R-:W-:Y:S01]  /*12580*/  ISETP.GE.AND P3, PT, R185, R231, PT ;  /* 0x000000e7b900720c */ /* 0x000fe20003f66270 */
[----:B------:R-:W-:Y:S01]  /*12590*/  FFMA.FTZ R42, -R240, R40, R41 ;  /* 0x00000028f02a7223 */ /* 0x000fe20000010129 */
[----:B------:R-:W-:-:S02]  /*125a0*/  IADD3 R41, PT, PT, R229, 0x138, -R38 ;  /* 0x00000138e5297810 */ /* 0x000fc40007ffe826 */
[----:B------:R-:W-:Y:S02]  /*125b0*/  IADD3 R40, PT, PT, R7, 0x13f, -R38 ;  /* 0x0000013f07287810 */ /* 0x000fe40007ffe826 */
[----:B------:R-:W-:Y:S01]  /*125c0*/  IABS R41, R41 ;  /* 0x0000002900297213 */ /* 0x000fe20000000000 */
[C---:B-1----:R-:W-:Y:S01]  /*125d0*/  HMMA.16816.F32.BF16 R28, R188.reuse, R44, R28 ;  /* 0x0000002cbc1c723c */ /* 0x042fe2000004181c */
[----:B------:R-:W-:Y:S02]  /*125e0*/  IABS R40, R40 ;  /* 0x0000002800287213 */ /* 0x000fe40000000000 */
[----:B------:R-:W-:Y:S02]  /*125f0*/  I2FP.F32.S32 R41, R41 ;  /* 0x0000002900297245 */ /* 0x000fe40000201400 */
[----:B------:R-:W-:Y:S02]  /*12600*/  I2FP.F32.S32 R40, R40 ;  /* 0x0000002800287245 */ /* 0x000fe40000201400 */
[----:B------:R-:W-:Y:S01]  /*12610*/  FSEL R183, R183, -INF , P4 ;  /* 0xff800000b7b77808 */ /* 0x000fe20002000000 */
[C---:B------:R-:W-:Y:S01]  /*12620*/  FFMA.FTZ R186, -R240.reuse, R41, R32 ;  /* 0x00000029f0ba7223 */ /* 0x040fe20000010120 */
[--C-:B------:R-:W-:Y:S01]  /*12630*/  IADD3 R32, PT, PT, R229, 0x137, -R38.reuse ;  /* 0x00000137e5207810 */ /* 0x100fe20007ffe826 */
[----:B------:R-:W-:Y:S01]  /*12640*/  FFMA.FTZ R43, -R240, R40, R43 ;  /* 0x00000028f02b7223 */ /* 0x000fe2000001012b */
[----:B------:R-:W-:Y:S01]  /*12650*/  IADD3 R41, PT, PT, R7, 0x138, -R38 ;  /* 0x0000013807297810 */ /* 0x000fe20007ffe826 */
[----:B------:R-:W-:Y:S01]  /*12660*/  VIADD R40, R39, 0xfffffec8 ;  /* 0xfffffec827287836 */ /* 0x000fe20000000000 */
[----:B------:R-:W-:Y:S01]  /*12670*/  IABS R32, R32 ;  /* 0x0000002000207213 */ /* 0x000fe20000000000 */
[----:B------:R-:W-:Y:S01]  /*12680*/  HMMA.16816.F32.BF16 R24, R188, R46, R24 ;  /* 0x0000002ebc18723c */ /* 0x000fe20000041818 */
[----:B------:R-:W-:-:S02]  /*12690*/  ISETP.GE.AND P4, PT, R185, R230, PT ;  /* 0x000000e6b900720c */ /* 0x000fc40003f86270 */
[----:B------:R-:W-:Y:S02]  /*126a0*/  FSEL R42, R42, -INF , P3 ;  /* 0xff8000002a2a7808 */ /* 0x000fe40001800000 */
[----:B------:R-:W-:Y:S02]  /*126b0*/  IABS R41, R41 ;  /* 0x0000002900297213 */ /* 0x000fe40000000000 */
[----:B------:R-:W-:Y:S01]  /*126c0*/  I2FP.F32.S32 R32, R32 ;  /* 0x0000002000207245 */ /* 0x000fe20000201400 */
[----:B--2---:R-:W-:Y:S01]  /*126d0*/  HMMA.16816.F32.BF16 R28, R12, R8, R28 ;  /* 0x000000080c1c723c */ /* 0x004fe2000004181c */
[----:B------:R-:W-:Y:S02]  /*126e0*/  ISETP.GE.AND P3, PT, R185, R228, PT ;  /* 0x000000e4b900720c */ /* 0x000fe40003f66270 */
[----:B------:R-:W-:Y:S01]  /*126f0*/  FSEL R45, R42, -INF , !P4 ;  /* 0xff8000002a2d7808 */ /* 0x000fe20006000000 */
[----:B------:R-:W-:Y:S01]  /*12700*/  FFMA.FTZ R8, -R240, R32, R33 ;  /* 0x00000020f0087223 */ /* 0x000fe20000010121 */
[----:B------:R-:W-:Y:S01]  /*12710*/  I2FP.F32.S32 R41, R41 ;  /* 0x0000002900297245 */ /* 0x000fe20000201400 */
[----:B------:R-:W-:Y:S01]  /*12720*/  VIADD R33, R39, 0xfffffec9 ;  /* 0xfffffec927217836 */ /* 0x000fe20000000000 */
[----:B------:R-:W-:-:S02]  /*12730*/  ISETP.GE.AND P4, PT, R40, R231, PT ;  /* 0x000000e72800720c */ /* 0x000fc40003f86270 */
[----:B------:R-:W-:Y:S01]  /*12740*/  IADD3 R32, PT, PT, R7, 0x137, -R38 ;  /* 0x0000013707207810 */ /* 0x000fe20007ffe826 */
[----:B------:R-:W-:Y:S01]  /*12750*/  FFMA.FTZ R34, -R240, R41, R34 ;  /* 0x00000029f0227223 */ /* 0x000fe20000010122 */
[----:B------:R-:W-:Y:S01]  /*12760*/  FSEL R183, R183, -INF , !P5 ;  /* 0xff800000b7b77808 */ /* 0x000fe20006800000 */
[----:B------:R-:W-:Y:S01]  /*12770*/  HMMA.16816.F32.BF16 R24, R12, R10, R24 ;  /* 0x0000000a0c18723c */ /* 0x000fe20000041818 */
[----:B------:R-:W-:Y:S01]  /*12780*/  FSEL R43, R43, -INF , P3 ;  /* 0xff8000002b2b7808 */ /* 0x000fe20001800000 */
[----:B------:R-:W-:Y:S01]  /*12790*/  VIADD R10, R39, 0xfffffed1 ;  /* 0xfffffed1270a7836 */ /* 0x000fe20000000000 */
[----:B------:R-:W-:Y:S02]  /*127a0*/  ISETP.GE.AND P5, PT, R185, R227, PT ;  /* 0x000000e3b900720c */ /* 0x000fe40003fa6270 */
[----:B------:R-:W-:Y:S02]  /*127b0*/  ISETP.GE.AND P3, PT, R40, R230, PT ;  /* 0x000000e62800720c */ /* 0x000fe40003f66270 */
[----:B------:R-:W-:-:S02]  /*127c0*/  FSEL R186, R186, -INF , P4 ;  /* 0xff800000baba7808 */ /* 0x000fc40002000000 */
[----:B------:R-:W-:Y:S02]  /*127d0*/  ISETP.GE.AND P4, PT, R40, R228, PT ;  /* 0x000000e42800720c */ /* 0x000fe40003f86270 */
[----:B------:R-:W-:Y:S02]  /*127e0*/  IABS R32, R32 ;  /* 0x0000002000207213 */ /* 0x000fe40000000000 */
[----:B------:R-:W-:Y:S02]  /*127f0*/  FSEL R44, R43, -INF , !P5 ;  /* 0xff8000002b2c7808 */ /* 0x000fe40006800000 */
[----:B------:R-:W-:Y:S02]  /*12800*/  FSEL R186, R186, -INF , !P3 ;  /* 0xff800000baba7808 */ /* 0x000fe40005800000 */
[----:B------:R-:W-:Y:S02]  /*12810*/  ISETP.GE.AND P5, PT, R40, R227, PT ;  /* 0x000000e32800720c */ /* 0x000fe40003fa6270 */
[----:B------:R-:W-:-:S02]  /*12820*/  ISETP.GE.AND P3, PT, R33, R231, PT ;  /* 0x000000e72100720c */ /* 0x000fc40003f66270 */
[----:B------:R-:W-:Y:S02]  /*12830*/  FSEL R34, R34, -INF , P4 ;  /* 0xff80000022227808 */ /* 0x000fe40002000000 */
[----:B------:R-:W-:Y:S02]  /*12840*/  I2FP.F32.S32 R32, R32 ;  /* 0x0000002000207245 */ /* 0x000fe40000201400 */
[----:B------:R-:W-:Y:S02]  /*12850*/  FSEL R185, R34, -INF , !P5 ;  /* 0xff80000022b97808 */ /* 0x000fe40006800000 */
[----:B------:R-:W-:Y:S01]  /*12860*/  FSEL R8, R8, -INF , P3 ;  /* 0xff80000008087808 */ /* 0x000fe20001800000 */
[----:B------:R-:W-:Y:S01]  /*12870*/  FFMA.FTZ R40, -R240, R32, R35 ;  /* 0x00000020f0287223 */ /* 0x000fe20000010123 */
[C---:B------:R-:W-:Y:S02]  /*12880*/  ISETP.GE.AND P4, PT, R33.reuse, R230, PT ;  /* 0x000000e62100720c */ /* 0x040fe40003f86270 */
[----:B------:R-:W-:-:S02]  /*12890*/  ISETP.GE.AND P5, PT, R33, R227, PT ;  /* 0x000000e32100720c */ /* 0x000fc40003fa6270 */
[----:B------:R-:W-:Y:S02]  /*128a0*/  ISETP.GE.AND P3, PT, R33, R228, PT ;  /* 0x000000e42100720c */ /* 0x000fe40003f66270 */
[----:B------:R-:W1:Y:S01]  /*128b0*/  LDSM.16.M88.4 R32, [R213+0x9000] ;  /* 0x00900000d520783b */ /* 0x000e620000000200 */
[C-C-:B------:R-:W-:Y:S02]  /*128c0*/  IADD3 R9, PT, PT, R229.reuse, 0x130, -R38.reuse ;  /* 0x00000130e5097810 */ /* 0x140fe40007ffe826 */
[----:B------:R-:W-:Y:S01]  /*128d0*/  IADD3 R41, PT, PT, R229, 0x12f, -R38 ;  /* 0x0000012fe5297810 */ /* 0x000fe20007ffe826 */
[----:B------:R-:W2:Y:S01]  /*128e0*/  LDSM.16.M88.4 R212, [R212+0x9000] ;  /* 0x00900000d4d4783b */ /* 0x000ea20000000200 */
[----:B------:R-:W-:Y:S01]  /*128f0*/  IABS R9, R9 ;  /* 0x0000000900097213 */ /* 0x000fe20000000000 */
[----:B------:R-:W-:-:S04]  /*12900*/  DEPBAR.LE SB0, 0x0 ;  /* 0x000080000000791a */ /* 0x000fc80000000000 */
[----:B------:R-:W-:Y:S02]  /*12910*/  I2FP.F32.S32 R9, R9 ;  /* 0x0000000900097245 */ /* 0x000fe40000201400 */
[----:B------:R-:W-:Y:S02]  /*12920*/  FSEL R47, R8, -INF , !P4 ;  /* 0xff800000082f7808 */ /* 0x000fe40006000000 */
[----:B------:R-:W-:Y:S01]  /*12930*/  IABS R8, R41 ;  /* 0x0000002900087213 */ /* 0x000fe20000000000 */
[----:B------:R-:W-:Y:S01]  /*12940*/  FFMA.FTZ R200, -R240, R9, R28 ;  /* 0x00000009f0c87223 */ /* 0x000fe2000001011c */
[--C-:B------:R-:W-:Y:S01]  /*12950*/  IADD3 R9, PT, PT, R7, 0x130, -R38.reuse ;  /* 0x0000013007097810 */ /* 0x100fe20007ffe826 */
[----:B------:R-:W-:Y:S01]  /*12960*/  VIADD R28, R39, 0xfffffed0 ;  /* 0xfffffed0271c7836 */ /* 0x000fe20000000000 */
[----:B------:R-:W-:Y:S02]  /*12970*/  IADD3 R11, PT, PT, R229, 0x128, -R38 ;  /* 0x00000128e50b7810 */ /* 0x000fe40007ffe826 */
[----:B------:R-:W-:Y:S01]  /*12980*/  IABS R9, R9 ;  /* 0x0000000900097213 */ /* 0x000fe20000000000 */
[----:B------:R-:W-:Y:S01]  /*12990*/  BAR.SYNC.DEFER_BLOCKING 0x0 ;  /* 0x0000000000007b1d */ /* 0x000fe20000010000 */
[----:B------:R-:W-:-:S02]  /*129a0*/  ISETP.GE.AND P4, PT, R28, R231, PT ;  /* 0x000000e71c00720c */ /* 0x000fc40003f86270 */
[----:B------:R-:W-:Y:S02]  /*129b0*/  I2FP.F32.S32 R9, R9 ;  /* 0x0000000900097245 */ /* 0x000fe40000201400 */
[----:B------:R-:W-:Y:S02]  /*129c0*/  I2FP.F32.S32 R8, R8 ;  /* 0x0000000800087245 */ /* 0x000fe40000201400 */
[----:B------:R-:W-:Y:S01]  /*129d0*/  FSEL R200, R200, -INF , P4 ;  /* 0xff800000c8c87808 */ /* 0x000fe20002000000 */
[----:B------:R-:W-:Y:S01]  /*129e0*/  FFMA.FTZ R9, -R240, R9, R30 ;  /* 0x00000009f0097223 */ /* 0x000fe2000001011e */
[----:B------:R-:W-:Y:S01]  /*129f0*/  ISETP.GE.AND P4, PT, R28, R228, PT ;  /* 0x000000e41c00720c */ /* 0x000fe20003f86270 */
[----:B------:R-:W-:Y:S01]  /*12a00*/  FFMA.FTZ R29, -R240, R8, R29 ;  /* 0x00000008f01d7223 */ /* 0x000fe2000001011d */
[----:B------:R-:W-:Y:S02]  /*12a10*/  IABS R11, R11 ;  /* 0x0000000b000b7213 */ /* 0x000fe40000000000 */
[----:B------:R-:W-:-:S02]  /*12a20*/  IADD3 R8, PT, PT, R7, 0x12f, -R38 ;  /* 0x0000012f07087810 */ /* 0x000fc40007ffe826 */
[----:B------:R-:W-:Y:S01]  /*12a30*/  FSEL R187, R9, -INF , P4 ;  /* 0xff80000009bb7808 */ /* 0x000fe20002000000 */
[----:B------:R-:W-:Y:S01]  /*12a40*/  IMAD.MOV.U32 R9, RZ, RZ, R11 ;  /* 0x000000ffff097224 */ /* 0x000fe200078e000b */
[----:B------:R-:W-:Y:S01]  /*12a50*/  FSEL R40, R40, -INF , P3 ;  /* 0xff80000028287808 */ /* 0x000fe20001800000 */
[C---:B-1----:R-:W-:Y:S01]  /*12a60*/  HMMA.16816.F32.BF16 R20, R188.reuse, R32, R20 ;  /* 0x00000020bc14723c */ /* 0x042fe20000041814 */
[----:B------:R-:W-:Y:S02]  /*12a70*/  ISETP.GE.AND P3, PT, R28, R230, PT ;  /* 0x000000e61c00720c */ /* 0x000fe40003f66270 */
[----:B------:R-:W-:Y:S02]  /*12a80*/  IABS R8, R8 ;  /* 0x0000000800087213 */ /* 0x000fe40000000000 */
[----:B------:R-:W-:Y:S02]  /*12a90*/  I2FP.F32.S32 R9, R9 ;  /* 0x0000000900097245 */ /* 0x000fe40000201400 */
[----:B------:R-:W-:Y:S01]  /*12aa0*/  FSEL R200, R200, -INF , !P3 ;  /* 0xff800000c8c87808 */ /* 0x000fe20005800000 */
[----:B------:R-:W-:Y:S01]  /*12ab0*/  HMMA.16816.F32.BF16 R196, R188, R34, R196 ;  /* 0x00000022bcc4723c */ /* 0x000fe200000418c4 */
[----:B------:R-:W-:Y:S01]  /*12ac0*/  I2FP.F32.S32 R8, R8 ;  /* 0x0000000800087245 */ /* 0x000fe20000201400 */
[----:B------:R-:W-:Y:S01]  /*12ad0*/  FFMA.FTZ R24, -R240, R9, R24 ;  /* 0x00000009f0187223 */ /* 0x000fe20000010118 */
[----:B------:R-:W-:Y:S01]  /*12ae0*/  FSEL R46, R40, -INF , !P5 ;  /* 0xff800000282e7808 */ /* 0x000fe20006800000 */
[----:B------:R-:W-:Y:S01]  /*12af0*/  VIADD R191, R165, 0xfffffffe ;  /* 0xfffffffea5bf7836 */ /* 0x000fe20000000000 */
[----:B------:R-:W-:Y:S01]  /*12b00*/  ISETP.GE.AND P3, PT, R10, R231, PT ;  /* 0x000000e70a00720c */ /* 0x000fe20003f66270 */
[----:B------:R-:W-:Y:S01]  /*12b10*/  FFMA.FTZ R8, -R240, R8, R31 ;  /* 0x00000008f0087223 */ /* 0x000fe2000001011f */
[----:B------:R-:W-:-:S02]  /*12b20*/  ISETP.GE.AND P5, PT, R28, R227, PT ;  /* 0x000000e31c00720c */ /* 0x000fc40003fa6270 */
[--C-:B------:R-:W-:Y:S02]  /*12b30*/  IADD3 R11, PT, PT, R229, 0x127, -R38.reuse ;  /* 0x00000127e50b7810 */ /* 0x100fe40007ffe826 */
[----:B------:R-:W-:Y:S01]  /*12b40*/  IADD3 R9, PT, PT, R7, 0x128, -R38 ;  /* 0x0000012807097810 */ /* 0x000fe20007ffe826 */
[C---:B--2---:R-:W-:Y:S01]  /*12b50*/  HMMA.16816.F32.BF16 R20, R12.reuse, R212, R20 ;  /* 0x000000d40c14723c */ /* 0x044fe20000041814 */
[----:B------:R-:W-:Y:S02]  /*12b60*/  FSEL R201, R29, -INF , P3 ;  /* 0xff8000001dc97808 */ /* 0x000fe40001800000 */
[----:B------:R-:W-:Y:S02]  /*12b70*/  FSEL R187, R187, -INF , !P5 ;  /* 0xff800000bbbb7808 */ /* 0x000fe40006800000 */
[C---:B------:R-:W-:Y:S02]  /*12b80*/  ISETP.GE.AND P3, PT, R10.reuse, R228, PT ;  /* 0x000000e40a00720c */ /* 0x040fe40003f66270 */
[----:B------:R-:W-:Y:S01]  /*12b90*/  IABS R11, R11 ;  /* 0x0000000b000b7213 */ /* 0x000fe20000000000 */
[----:B------:R-:W-:Y:S01]  /*12ba0*/  HMMA.16816.F32.BF16 R196, R12, R214, R196 ;  /* 0x000000d60cc4723c */ /* 0x000fe200000418c4 */
[C---:B------:R-:W-:Y:S01]  /*12bb0*/  ISETP.GE.AND P4, PT, R10.reuse, R230, PT ;  /* 0x000000e60a00720c */ /* 0x040fe20003f86270 */
[C---:B------:R-:W-:Y:S01]  /*12bc0*/  VIADD R13, R39.reuse, 0xfffffef0 ;  /* 0xfffffef0270d7836 */ /* 0x040fe20000000000 */
[----:B------:R-:W-:Y:S01]  /*12bd0*/  ISETP.GE.AND P5, PT, R10, R227, PT ;  /* 0x000000e30a00720c */ /* 0x000fe20003fa6270 */
[----:B------:R-:W-:Y:S01]  /*12be0*/  VIADD R10, R39, 0xfffffed8 ;  /* 0xfffffed8270a7836 */ /* 0x000fe20000000000 */
[----:B------:R-:W-:-:S02]  /*12bf0*/  IABS R9, R9 ;  /* 0x0000000900097213 */ /* 0x000fc40000000000 */
[----:B------:R-:W-:Y:S01]  /*12c00*/  FSEL R202, R8, -INF , P3 ;  /* 0xff80000008ca7808 */ /* 0x000fe20001800000 */
[----:B------:R-:W-:Y:S01]  /*12c10*/  IMAD.MOV.U32 R8, RZ, RZ, R11 ;  /* 0x000000ffff087224 */ /* 0x000fe200078e000b */
[----:B------:R-:W-:Y:S02]  /*12c20*/  FSEL R201, R201, -INF , !P4 ;  /* 0xff800000c9c97808 */ /* 0x000fe40006000000 */
[----:B------:R-:W-:Y:S02]  /*12c30*/  I2FP.F32.S32 R9, R9 ;  /* 0x0000000900097245 */ /* 0x000fe40000201400 */
[----:B------:R-:W-:Y:S02]  /*12c40*/  ISETP.GE.AND P4, PT, R10, R231, PT ;  /* 0x000000e70a00720c */ /* 0x000fe40003f86270 */
[----:B------:R-:W-:Y:S01]  /*12c50*/  IADD3 R11, PT, PT, R229, 0x120, -R38 ;  /* 0x00000120e50b7810 */ /* 0x000fe20007ffe826 */
[----:B------:R-:W-:Y:S01]  /*12c60*/  FFMA.FTZ R9, -R240, R9, R26 ;  /* 0x00000009f0097223 */ /* 0x000fe2000001011a */
[----:B------:R-:W-:-:S02]  /*12c70*/  I2FP.F32.S32 R8, R8 ;  /* 0x0000000800087245 */ /* 0x000fc40000201400 */
[----:B------:R-:W-:Y:S02]  /*12c80*/  FSEL R204, R24, -INF , P4 ;  /* 0xff80000018cc7808 */ /* 0x000fe40002000000 */
[----:B------:R-:W-:Y:S01]  /*12c90*/  ISETP.GE.AND P4, PT, R10, R228, PT ;  /* 0x000000e40a00720c */ /* 0x000fe20003f86270 */
[----:B------:R-:W-:Y:S01]  /*12ca0*/  FFMA.FTZ R25, -R240, R8, R25 ;  /* 0x00000008f0197223 */ /* 0x000fe20000010119 */
[----:B------:R-:W-:Y:S02]  /*12cb0*/  IABS R11, R11 ;  /* 0x0000000b000b7213 */ /* 0x000fe40000000000 */
[----:B------:R-:W-:Y:S02]  /*12cc0*/  FSEL R202, R202, -INF , !P5 ;  /* 0xff800000caca7808 */ /* 0x000fe40006800000 */
[C---:B------:R-:W-:Y:S02]  /*12cd0*/  ISETP.GE.AND P3, PT, R10.reuse, R230, PT ;  /* 0x000000e60a00720c */ /* 0x040fe40003f66270 */
[----:B------:R-:W-:Y:S01]  /*12ce0*/  ISETP.GE.AND P5, PT, R10, R227, PT ;  /* 0x000000e30a00720c */ /* 0x000fe20003fa6270 */
[----:B------:R-:W-:Y:S01]  /*12cf0*/  VIADD R10, R39, 0xfffffed9 ;  /* 0xfffffed9270a7836 */ /* 0x000fe20000000000 */
[----:B------:R-:W-:-:S02]  /*12d00*/  IADD3 R8, PT, PT, R7, 0x127, -R38 ;  /* 0x0000012707087810 */ /* 0x000fc40007ffe826 */
[----:B------:R-:W-:Y:S01]  /*12d10*/  FSEL R203, R9, -INF , P4 ;  /* 0xff80000009cb7808 */ /* 0x000fe20002000000 */
[----:B------:R-:W-:Y:S01]  /*12d20*/  IMAD.MOV.U32 R9, RZ, RZ, R11 ;  /* 0x000000ffff097224 */ /* 0x000fe200078e000b */
[----:B------:R-:W-:Y:S02]  /*12d30*/  IABS R8, R8 ;  /* 0x0000000800087213 */ /* 0x000fe40000000000 */
[----:B------:R-:W-:Y:S02]  /*12d40*/  FSEL R204, R204, -INF , !P3 ;  /* 0xff800000cccc7808 */ /* 0x000fe40005800000 */
[----:B------:R-:W-:Y:S02]  /*12d50*/  ISETP.GE.AND P3, PT, R10, R231, PT ;  /* 0x000000e70a00720c */ /* 0x000fe40003f66270 */
[----:B------:R-:W-:Y:S02]  /*12d60*/  I2FP.F32.S32 R9, R9 ;  /* 0x0000000900097245 */ /* 0x000fe40000201400 */
[----:B------:R-:W-:-:S02]  /*12d70*/  I2FP.F32.S32 R8, R8 ;  /* 0x0000000800087245 */ /* 0x000fc40000201400 */
[----:B------:R-:W-:Y:S01]  /*12d80*/  FSEL R203, R203, -INF , !P5 ;  /* 0xff800000cbcb7808 */ /* 0x000fe20006800000 */
[C---:B------:R-:W-:Y:S01]  /*12d90*/  FFMA.FTZ R20, -R240.reuse, R9, R20 ;  /* 0x00000009f0147223 */ /* 0x040fe20000010114 */
[----:B------:R-:W-:Y:S01]  /*12da0*/  FSEL R205, R25, -INF , P3 ;  /* 0xff80000019cd7808 */ /* 0x000fe20001800000 */
[----:B------:R-:W-:Y:S01]  /*12db0*/  FFMA.FTZ R8, -R240, R8, R27 ;  /* 0x00000008f0087223 */ /* 0x000fe2000001011b */
[--C-:B------:R-:W-:Y:S02]  /*12dc0*/  IADD3 R11, PT, PT, R229, 0x11f, -R38.reuse ;  /* 0x0000011fe50b7810 */ /* 0x100fe40007ffe826 */
[C---:B------:R-:W-:Y:S02]  /*12dd0*/  ISETP.GE.AND P4, PT, R10.reuse, R230, PT ;  /* 0x000000e60a00720c */ /* 0x040fe40003f86270 */
[C---:B------:R-:W-:Y:S02]  /*12de0*/  ISETP.GE.AND P5, PT, R10.reuse, R227, PT ;  /* 0x000000e30a00720c */ /* 0x040fe40003fa6270 */
[----:B------:R-:W-:Y:S01]  /*12df0*/  ISETP.GE.AND P3, PT, R10, R228, PT ;  /* 0x000000e40a00720c */ /* 0x000fe20003f66270 */
[----:B------:R-:W-:Y:S01]  /*12e00*/  VIADD R10, R39, 0xfffffee0 ;  /* 0xfffffee0270a7836 */ /* 0x000fe20000000000 */
[----:B------:R-:W-:-:S02]  /*12e10*/  IADD3 R9, PT, PT, R7, 0x120, -R38 ;  /* 0x0000012007097810 */ /* 0x000fc40007ffe826 */
[----:B------:R-:W-:Y:S02]  /*12e20*/  IABS R11, R11 ;  /* 0x0000000b000b7213 */ /* 0x000fe40000000000 */
[----:B------:R-:W-:Y:S02]  /*12e30*/  FSEL R205, R205, -INF , !P4 ;  /* 0xff800000cdcd7808 */ /* 0x000fe40006000000 */
[----:B------:R-:W-:Y:S02]  /*12e40*/  IABS R9, R9 ;  /* 0x0000000900097213 */ /* 0x000fe40000000000 */
[----:B------:R-:W-:Y:S02]  /*12e50*/  ISETP.GE.AND P4, PT, R10, R231, PT ;  /* 0x000000e70a00720c */ /* 0x000fe40003f86270 */
[----:B------:R-:W-:Y:S01]  /*12e60*/  FSEL R206, R8, -INF , P3 ;  /* 0xff80000008ce7808 */ /* 0x000fe20001800000 */
[----:B------:R-:W-:Y:S01]  /*12e70*/  IMAD.MOV.U32 R8, RZ, RZ, R11 ;  /* 0x000000ffff087224 */ /* 0x000fe200078e000b */
[----:B------:R-:W-:Y:S01]  /*12e80*/  I2FP.F32.S32 R9, R9 ;  /* 0x0000000900097245 */ /* 0x000fe20000201400 */
[----:B------:R-:W-:Y:S01]  /*12e90*/  VIADD R11, R39, 0xfffffee1 ;  /* 0xfffffee1270b7836 */ /* 0x000fe20000000000 */
[----:B------:R-:W-:-:S02]  /*12ea0*/  FSEL R208, R20, -INF , P4 ;  /* 0xff80000014d07808 */ /* 0x000fc40002000000 */
[----:B------:R-:W-:Y:S01]  /*12eb0*/  IADD3 R20, PT, PT, R229, 0x118, -R38 ;  /* 0x00000118e5147810 */ /* 0x000fe20007ffe826 */
[----:B------:R-:W-:Y:S01]  /*12ec0*/  FFMA.FTZ R9, -R240, R9, R22 ;  /* 0x00000009f0097223 */ /* 0x000fe20000010116 */
[----:B------:R-:W-:Y:S02]  /*12ed0*/  I2FP.F32.S32 R8, R8 ;  /* 0x0000000800087245 */ /* 0x000fe40000201400 */
[----:B------:R-:W-:Y:S02]  /*12ee0*/  ISETP.GE.AND P4, PT, R10, R228, PT ;  /* 0x000000e40a00720c */ /* 0x000fe40003f86270 */
[----:B------:R-:W-:Y:S02]  /*12ef0*/  IABS R20, R20 ;  /* 0x0000001400147213 */ /* 0x000fe40000000000 */
[----:B------:R-:W-:Y:S02]  /*12f00*/  FSEL R206, R206, -INF , !P5 ;  /* 0xff800000cece7808 */ /* 0x000fe40006800000 */
[----:B------:R-:W-:-:S02]  /*12f10*/  ISETP.GE.AND P3, PT, R10, R230, PT ;  /* 0x000000e60a00720c */ /* 0x000fc40003f66270 */
[----:B------:R-:W-:Y:S01]  /*12f20*/  ISETP.GE.AND P5, PT, R10, R227, PT ;  /* 0x000000e30a00720c */ /* 0x000fe20003fa6270 */
[----:B------:R-:W-:Y:S01]  /*12f30*/  FFMA.FTZ R10, -R240, R8, R21 ;  /* 0x00000008f00a7223 */ /* 0x000fe20000010115 */
[----:B------:R-:W-:Y:S02]  /*12f40*/  IADD3 R8, PT, PT, R7, 0x11f, -R38 ;  /* 0x0000011f07087810 */ /* 0x000fe40007ffe826 */
[----:B------:R-:W-:Y:S01]  /*12f50*/  FSEL R207, R9, -INF , P4 ;  /* 0xff80000009cf7808 */ /* 0x000fe20002000000 */
[----:B------:R-:W-:Y:S01]  /*12f60*/  IMAD.MOV.U32 R9, RZ, RZ, R20 ;  /* 0x000000ffff097224 */ /* 0x000fe200078e0014 */
[----:B------:R-:W-:Y:S02]  /*12f70*/  FSEL R208, R208, -INF , !P3 ;  /* 0xff800000d0d07808 */ /* 0x000fe40005800000 */
[----:B------:R-:W-:Y:S02]  /*12f80*/  IABS R8, R8 ;  /* 0x0000000800087213 */ /* 0x000fe40000000000 */
[----:B------:R-:W-:-:S02]  /*12f90*/  ISETP.GE.AND P3, PT, R11, R231, PT ;  /* 0x000000e70b00720c */ /* 0x000fc40003f66270 */
[----:B------:R-:W-:Y:S02]  /*12fa0*/  I2FP.F32.S32 R9, R9 ;  /* 0x0000000900097245 */ /* 0x000fe40000201400 */
[----:B------:R-:W-:Y:S02]  /*12fb0*/  I2FP.F32.S32 R8, R8 ;  /* 0x0000000800087245 */ /* 0x000fe40000201400 */
[----:B------:R-:W-:Y:S01]  /*12fc0*/  ISETP.GE.AND P4, PT, R11, R230, PT ;  /* 0x000000e60b00720c */ /* 0x000fe20003f86270 */
[----:B------:R-:W-:Y:S01]  /*12fd0*/  FFMA.FTZ R196, -R240, R9, R196 ;  /* 0x00000009f0c47223 */ /* 0x000fe200000101c4 */
[----:B------:R-:W-:Y:S01]  /*12fe0*/  FSEL R10, R10, -INF , P3 ;  /* 0xff8000000a0a7808 */ /* 0x000fe20001800000 */
[----:B------:R-:W-:Y:S01]  /*12ff0*/  FFMA.FTZ R8, -R240, R8, R23 ;  /* 0x00000008f0087223 */ /* 0x000fe20000010117 */
[----:B------:R-:W-:Y:S02]  /*13000*/  IADD3 R20, PT, PT, R229, 0x117, -R38 ;  /* 0x00000117e5147810 */ /* 0x000fe40007ffe826 */
[----:B------:R-:W-:-:S02]  /*13010*/  FSEL R207, R207, -INF , !P5 ;  /* 0xff800000cfcf7808 */ /* 0x000fc40006800000 */
[----:B------:R-:W-:Y:S02]  /*13020*/  IADD3 R9, PT, PT, R7, 0x118, -R38 ;  /* 0x0000011807097810 */ /* 0x000fe40007ffe826 */
[C---:B------:R-:W-:Y:S02]  /*13030*/  ISETP.GE.AND P5, PT, R11.reuse, R227, PT ;  /* 0x000000e30b00720c */ /* 0x040fe40003fa6270 */
[----:B------:R-:W-:Y:S01]  /*13040*/  ISETP.GE.AND P3, PT, R11, R228, PT ;  /* 0x000000e40b00720c */ /* 0x000fe20003f66270 */
[----:B------:R-:W-:Y:S01]  /*13050*/  VIADD R11, R39, 0xfffffee8 ;  /* 0xfffffee8270b7836 */ /* 0x000fe20000000000 */
[----:B------:R-:W-:Y:S02]  /*13060*/  FSEL R181, R10, -INF , !P4 ;  /* 0xff8000000ab57808 */ /* 0x000fe40006000000 */
[----:B------:R-:W-:Y:S02]  /*13070*/  IABS R10, R20 ;  /* 0x00000014000a7213 */ /* 0x000fe40000000000 */
[----:B------:R-:W-:-:S02]  /*13080*/  IABS R9, R9 ;  /* 0x0000000900097213 */ /* 0x000fc40000000000 */
[----:B------:R-:W-:Y:S01]  /*13090*/  FSEL R180, R8, -INF , P3 ;  /* 0xff80000008b47808 */ /* 0x000fe20001800000 */
[----:B------:R-:W-:Y:S01]  /*130a0*/  IMAD.MOV.U32 R8, RZ, RZ, R10 ;  /* 0x000000ffff087224 */ /* 0x000fe200078e000a */
[C---:B------:R-:W-:Y:S02]  /*130b0*/  ISETP.GE.AND P4, PT, R11.reuse, R231, PT ;  /* 0x000000e70b00720c */ /* 0x040fe40003f86270 */
[----:B------:R-:W-:Y:S02]  /*130c0*/  I2FP.F32.S32 R9, R9 ;  /* 0x0000000900097245 */ /* 0x000fe40000201400 */
[----:B------:R-:W-:Y:S02]  /*130d0*/  FSEL R180, R180, -INF , !P5 ;  /* 0xff800000b4b47808 */ /* 0x000fe40006800000 */
[----:B------:R-:W-:Y:S01]  /*130e0*/  FSEL R10, R196, -INF , P4 ;  /* 0xff800000c40a7808 */ /* 0x000fe20002000000 */
[----:B------:R-:W-:Y:S01]  /*130f0*/  FFMA.FTZ R9, -R240, R9, R198 ;  /* 0x00000009f0097223 */ /* 0x000fe200000101c6 */
[----:B------:R-:W-:-:S02]  /*13100*/  ISETP.GE.AND P3, PT, R11, R230, PT ;  /* 0x000000e60b00720c */ /* 0x000fc40003f66270 */
[C---:B------:R-:W-:Y:S02]  /*13110*/  ISETP.GE.AND P5, PT, R11.reuse, R227, PT ;  /* 0x000000e30b00720c */ /* 0x040fe40003fa6270 */
[----:B------:R-:W-:Y:S02]  /*13120*/  I2FP.F32.S32 R8, R8 ;  /* 0x0000000800087245 */ /* 0x000fe40000201400 */
[----:B------:R-:W-:Y:S01]  /*13130*/  ISETP.GE.AND P4, PT, R11, R228, PT ;  /* 0x000000e40b00720c */ /* 0x000fe20003f86270 */
[----:B------:R-:W-:Y:S01]  /*13140*/  VIADD R11, R39, 0xfffffee9 ;  /* 0xfffffee9270b7836 */ /* 0x000fe20000000000 */
[----:B------:R-:W-:Y:S01]  /*13150*/  FSEL R5, R10, -INF , !P3 ;  /* 0xff8000000a057808 */ /* 0x000fe20005800000 */
[----:B------:R-:W-:Y:S01]  /*13160*/  FFMA.FTZ R8, -R240, R8, R197 ;  /* 0x00000008f0087223 */ /* 0x000fe200000101c5 */
[----:B------:R-:W-:Y:S02]  /*13170*/  FSEL R9, R9, -INF , P4 ;  /* 0xff80000009097808 */ /* 0x000fe40002000000 */
[----:B------:R-:W-:-:S02]  /*13180*/  ISETP.GE.AND P3, PT, R11, R231, PT ;  /* 0x000000e70b00720c */ /* 0x000fc40003f66270 */
[----:B------:R-:W-:Y:S02]  /*13190*/  IADD3 R12, PT, PT, R229, 0x110, -R38 ;  /* 0x00000110e50c7810 */ /* 0x000fe40007ffe826 */
[----:B------:R-:W-:Y:S02]  /*131a0*/  I2FP.F32.S32 R10, R4 ;  /* 0x00000004000a7245 */ /* 0x000fe40000201400 */
[----:B------:R-:W-:Y:S02]  /*131b0*/  FSEL R4, R9, -INF , !P5 ;  /* 0xff80000009047808 */ /* 0x000fe40006800000 */
[----:B------:R-:W-:Y:S01]  /*131c0*/  FSEL R8, R8, -INF , P3 ;  /* 0xff80000008087808 */ /* 0x000fe20001800000 */
[----:B------:R-:W-:Y:S01]  /*131d0*/  FFMA.FTZ R10, -R240, R10, R199 ;  /* 0x0000000af00a7223 */ /* 0x000fe200000101c7 */
[----:B------:R-:W-:Y:S02]  /*131e0*/  IABS R12, R12 ;  /* 0x0000000c000c7213 */ /* 0x000fe40000000000 */
[----:B------:R-:W-:-:S02]  /*131f0*/  ISETP.GE.AND P4, PT, R11, R230, PT ;  /* 0x000000e60b00720c */ /* 0x000fc40003f86270 */
[C---:B------:R-:W-:Y:S02]  /*13200*/  ISETP.GE.AND P5, PT, R11.reuse, R227, PT ;  /* 0x000000e30b00720c */ /* 0x040fe40003fa6270 */
[----:B------:R-:W-:Y:S02]  /*13210*/  ISETP.GE.AND P3, PT, R11, R228, PT ;  /* 0x000000e40b00720c */ /* 0x000fe40003f66270 */
[--C-:B------:R-:W-:Y:S02]  /*13220*/  IADD3 R11, PT, PT, R7, 0x110, -R38.reuse ;  /* 0x00000110070b7810 */ /* 0x100fe40007ffe826 */
[----:B------:R-:W-:Y:S02]  /*13230*/  I2FP.F32.S32 R9, R12 ;  /* 0x0000000c00097245 */ /* 0x000fe40000201400 */
[----:B------:R-:W-:Y:S02]  /*13240*/  IABS R11, R11 ;  /* 0x0000000b000b7213 */ /* 0x000fe40000000000 */
[----:B------:R-:W-:Y:S01]  /*13250*/  IADD3 R12, PT, PT, R229, 0x10f, -R38 ;  /* 0x0000010fe50c7810 */ /* 0x000fe20007ffe826 */
[----:B------:R-:W-:Y:S01]  /*13260*/  FFMA.FTZ R9, -R240, R9, R192 ;  /* 0x00000009f0097223 */ /* 0x000fe200000101c0 */
[----:B------:R-:W-:-:S02]  /*13270*/  FSEL R10, R10, -INF , P3 ;  /* 0xff8000000a0a7808 */ /* 0x000fc40001800000 */
[----:B------:R-:W-:Y:S01]  /*13280*/  FSEL R188, R8, -INF , !P4 ;  /* 0xff80000008bc7808 */ /* 0x000fe20006000000 */
[C---:B------:R-:W-:Y:S01]  /*13290*/  VIADD R8, R39.reuse, 0xfffffef1 ;  /* 0xfffffef127087836 */ /* 0x040fe20000000000 */
[----:B------:R-:W-:Y:S01]  /*132a0*/  I2FP.F32.S32 R11, R11 ;  /* 0x0000000b000b7245 */ /* 0x000fe20000201400 */
[----:B------:R-:W-:Y:S01]  /*132b0*/  VIADD R39, R39, 0xfffffef8 ;  /* 0xfffffef827277836 */ /* 0x000fe20000000000 */
[----:B------:R-:W-:Y:S02]  /*132c0*/  ISETP.GE.AND P4, PT, R13, R231, PT ;  /* 0x000000e70d00720c */ /* 0x000fe40003f86270 */
[----:B------:R-:W-:Y:S01]  /*132d0*/  IABS R12, R12 ;  /* 0x0000000c000c7213 */ /* 0x000fe20000000000 */
[----:B------:R-:W-:Y:S01]  /*132e0*/  FFMA.FTZ R11, -R240, R11, R194 ;  /* 0x0000000bf00b7223 */ /* 0x000fe200000101c2 */
[----:B------:R-:W-:Y:S02]  /*132f0*/  FSEL R189, R10, -INF , !P5 ;  /* 0xff8000000abd7808 */ /* 0x000fe40006800000 */
[----:B------:R-:W-:-:S02]  /*13300*/  IADD3 R10, PT, PT, R7, 0x10f, -R38 ;  /* 0x0000010f070a7810 */ /* 0x000fc40007ffe826 */
[--C-:B------:R-:W-:Y:S02]  /*13310*/  IADD3 R7, PT, PT, R7, 0x108, -R38.reuse ;  /* 0x0000010807077810 */ /* 0x100fe40007ffe826 */
[----:B------:R-:W-:Y:S02]  /*13320*/  FSEL R9, R9, -INF , P4 ;  /* 0xff80000009097808 */ /* 0x000fe40002000000 */
[----:B------:R-:W-:Y:S02]  /*13330*/  I2FP.F32.S32 R12, R12 ;  /* 0x0000000c000c7245 */ /* 0x000fe40000201400 */
[C---:B------:R-:W-:Y:S02]  /*13340*/  ISETP.GE.AND P4, PT, R13.reuse, R228, PT ;  /* 0x000000e40d00720c */ /* 0x040fe40003f86270 */
[----:B------:R-:W-:Y:S01]  /*13350*/  ISETP.GE.AND P3, PT, R13, R230, PT ;  /* 0x000000e60d00720c */ /* 0x000fe20003f66270 */
[----:B------:R-:W-:Y:S01]  /*13360*/  FFMA.FTZ R12, -R240, R12, R193 ;  /* 0x0000000cf00c7223 */ /* 0x000fe200000101c1 */
[----:B------:R-:W-:-:S02]  /*13370*/  IADD3 R38, PT, PT, R229, 0x108, -R38 ;  /* 0x00000108e5267810 */ /* 0x000fc40007ffe826 */
[----:B------:R-:W-:Y:S02]  /*13380*/  IABS R7, R7 ;  /* 0x0000000700077213 */ /* 0x000fe40000000000 */
[----:B------:R-:W-:Y:S02]  /*13390*/  ISETP.GE.AND P5, PT, R13, R227, PT ;  /* 0x000000e30d00720c */ /* 0x000fe40003fa6270 */
[----:B------:R-:W-:Y:S02]  /*133a0*/  IABS R10, R10 ;  /* 0x0000000a000a7213 */ /* 0x000fe40000000000 */
[----:B------:R-:W-:Y:S02]  /*133b0*/  FSEL R11, R11, -INF , P4 ;  /* 0xff8000000b0b7808 */ /* 0x000fe40002000000 */
[----:B------:R-:W-:Y:S01]  /*133c0*/  FSEL R190, R9, -INF , !P3 ;  /* 0xff80000009be7808 */ /* 0x000fe20005800000 */
[----:B------:R-:W-:Y:S01]  /*133d0*/  IMAD.MOV.U32 R9, RZ, RZ, R7 ;  /* 0x000000ffff097224 */ /* 0x000fe200078e0007 */
[----:B------:R-:W-:-:S02]  /*133e0*/  IABS R38, R38 ;  /* 0x0000002600267213 */ /* 0x000fc40000000000 */
[C---:B------:R-:W-:Y:S02]  /*133f0*/  ISETP.GE.AND P3, PT, R8.reuse, R231, PT ;  /* 0x000000e70800720c */ /* 0x040fe40003f66270 */
[----:B------:R-:W-:Y:S02]  /*13400*/  FSEL R7, R11, -INF , !P5 ;  /* 0xff8000000b077808 */ /* 0x000fe40006800000 */
[----:B------:R-:W-:Y:S02]  /*13410*/  I2FP.F32.S32 R10, R10 ;  /* 0x0000000a000a7245 */ /* 0x000fe40000201400 */
[----:B------:R-:W-:Y:S02]  /*13420*/  I2FP.F32.S32 R11, R38 ;  /* 0x00000026000b7245 */ /* 0x000fe40000201400 */
[----:B------:R-:W-:Y:S01]  /*13430*/  ISETP.GE.AND P4, PT, R8, R230, PT ;  /* 0x000000e60800720c */ /* 0x000fe20003f86270 */
[----:B------:R-:W-:Y:S01]  /*13440*/  FFMA.FTZ R10, -R240, R10, R195 ;  /* 0x0000000af00a7223 */ /* 0x000fe200000101c3 */
[----:B------:R-:W-:Y:S01]  /*13450*/  FSEL R12, R12, -INF , P3 ;  /* 0xff8000000c0c7808 */ /* 0x000fe20001800000 */
[----:B------:R-:W-:Y:S01]  /*13460*/  FFMA.FTZ R11, -R240, R11, R16 ;  /* 0x0000000bf00b7223 */ /* 0x000fe20000010110 */
[----:B------:R-:W-:-:S02]  /*13470*/  ISETP.GE.AND P3, PT, R8, R228, PT ;  /* 0x000000e40800720c */ /* 0x000fc40003f66270 */
[----:B------:R-:W-:Y:S02]  /*13480*/  FSEL R195, R12, -INF , !P4 ;  /* 0xff8000000cc37808 */ /* 0x000fe40006000000 */
[C---:B------:R-:W-:Y:S02]  /*13490*/  ISETP.GE.AND P4, PT, R39.reuse, R231, PT ;  /* 0x000000e72700720c */ /* 0x040fe40003f86270 */
[----:B------:R-:W-:Y:S02]  /*134a0*/  FSEL R10, R10, -INF , P3 ;  /* 0xff8000000a0a7808 */ /* 0x000fe40001800000 */
[----:B------:R-:W-:Y:S02]  /*134b0*/  ISETP.GE.AND P3, PT, R39, R230, PT ;  /* 0x000000e62700720c */ /* 0x000fe40003f66270 */
[----:B------:R-:W-:Y:S02]  /*134c0*/  FSEL R11, R11, -INF , P4 ;  /* 0xff8000000b0b7808 */ /* 0x000fe40002000000 */
[----:B------:R-:W-:-:S02]  /*134d0*/  I2FP.F32.S32 R9, R9 ;  /* 0x0000000900097245 */ /* 0x000fc40000201400 */
[----:B------:R-:W-:Y:S02]  /*134e0*/  FSEL R194, R11, -INF , !P3 ;  /* 0xff8000000bc27808 */ /* 0x000fe40005800000 */
[----:B------:R-:W-:Y:S01]  /*134f0*/  ISETP.GT.AND P3, PT, R191, R232, PT ;  /* 0x000000e8bf00720c */ /* 0x000fe20003f64270 */
[----:B------:R-:W-:Y:S01]  /*13500*/  FFMA.FTZ R9, -R240, R9, R18 ;  /* 0x00000009f0097223 */ /* 0x000fe20000010112 */
[-C--:B------:R-:W-:Y:S02]  /*13510*/  ISETP.GE.AND P5, PT, R8, R227.reuse, PT ;  /* 0x000000e30800720c */ /* 0x080fe40003fa6270 */
[C---:B------:R-:W-:Y:S02]  /*13520*/  ISETP.GE.AND P4, PT, R39.reuse, R228, PT ;  /* 0x000000e42700720c */ /* 0x040fe40003f86270 */
[----:B------:R-:W-:Y:S02]  /*13530*/  FSEL R192, R10, -INF , !P5 ;  /* 0xff8000000ac07808 */ /* 0x000fe40006800000 */
[----:B------:R-:W-:-:S02]  /*13540*/  ISETP.GE.AND P5, PT, R39, R227, PT ;  /* 0x000000e32700720c */ /* 0x000fc40003fa6270 */
[----:B------:R-:W-:-:S04]  /*13550*/  FSEL R9, R9, -INF , P4 ;  /* 0xff80000009097808 */ /* 0x000fc80002000000 */
[----:B------:R-:W-:Y:S01]  /*13560*/  FSEL R193, R9, -INF , !P5 ;  /* 0xff80000009c17808 */ /* 0x000fe20006800000 */
[----:B------:R-:W-:Y:S05]  /*13570*/  @!P3 BRA `(.L_x_7407) ;  /* 0x0000000c0080b947 */ /* 0x000fea0003800000 */
[----:B------:R-:W-:Y:S04]  /*13580*/  BSSY.RECONVERGENT B0, `(.L_x_7408) ;  /* 0x000004b000007945 */ /* 0x000fe80003800200 */
[----:B------:R-:W-:Y:S05]  /*13590*/  @!P0 BRA `(.L_x_7409) ;  /* 0x0000000400048947 */ /* 0x000fea0003800000 */
[----:B------:R-:W2:Y:S01]  /*135a0*/  LD.E R16, desc[UR4][R2.64+0x170] ;  /* 0x0001700402107980 */ /* 0x000ea2000c101900 */
[----:B------:R-:W-:-:S04]  /*135b0*/  VIADD R13, R165, 0xffffffff ;  /* 0xffffffffa50d7836 */ /* 0x000fc80000000000 */
[----:B------:R-:W-:-:S04]  /*135c0*/  IMAD.SHL.U32 R13, R13, 0x100, RZ ;  /* 0x000001000d0d7824 */ /* 0x000fc800078e00ff */
[C---:B------:R-:W-:Y:S01]  /*135d0*/  VIADD R15, R13.reuse, 0xffffff00 ;  /* 0xffffff000d0f7836 */ /* 0x040fe20000000000 */
[----:B------:R-:W-:Y:S02]  /*135e0*/  IADD3 R13, PT, PT, R13, -0x200, RZ ;  /* 0xfffffe000d0d7810 */ /* 0x000fe40007ffe0ff */
[-C--:B--2---:R-:W-:Y:S02]  /*135f0*/  IABS R11, R16.reuse ;  /* 0x00000010000b7213 */ /* 0x084fe40000000000 */
[----:B------:R-:W-:Y:S02]  /*13600*/  IABS R9, R16 ;  /* 0x0000001000097213 */ /* 0x000fe40000000000 */
[----:B------:R-:W1:Y:S02]  /*13610*/  I2F.RP R10, R11 ;  /* 0x0000000b000a7306 */ /* 0x000e640000209400 */
[----:B------:R-:W-:-:S06]  /*13620*/  IADD3 R9, PT, PT, RZ, -R9, RZ ;  /* 0x80000009ff097210 */ /* 0x000fcc0007ffe0ff */
[----:B-1----:R-:W1:Y:S02]  /*13630*/  MUFU.RCP R22, R10 ;  /* 0x0000000a00167308 */ /* 0x002e640000001000 */
[----:B-1----:R-:W-:Y:S01]  /*13640*/  VIADD R22, R22, 0xffffffe ;  /* 0x0ffffffe16167836 */ /* 0x002fe20000000000 */
[----:B------:R-:W-:Y:S02]  /*13650*/  IABS R10, R15 ;  /* 0x0000000f000a7213 */ /* 0x000fe40000000000 */
[----:B------:R-:W-:-:S03]  /*13660*/  LOP3.LUT R15, R15, R16, RZ, 0x3c, !PT ;  /* 0x000000100f0f7212 */ /* 0x000fc600078e3cff */
[----:B------:R-:W1:Y:S02]  /*13670*/  F2I.FTZ.U32.TRUNC.NTZ R23, R22 ;  /* 0x0000001600177305 */ /* 0x000e64000021f000 */
[----:B-1----:R-:W-:Y:S01]  /*13680*/  IADD3 R8, PT, PT, RZ, -R23, RZ ;  /* 0x80000017ff087210 */ /* 0x002fe20007ffe0ff */
[----:B------:R-:W-:-:S04]  /*13690*/  IMAD.MOV.U32 R22, RZ, RZ, RZ ;  /* 0x000000ffff167224 */ /* 0x000fc800078e00ff */
[----:B------:R-:W-:Y:S01]  /*136a0*/  IMAD R21, R8, R11, RZ ;  /* 0x0000000b08157224 */ /* 0x000fe200078e02ff */
[----:B------:R-:W-:Y:S02]  /*136b0*/  IABS R8, R13 ;  /* 0x0000000d00087213 */ /* 0x000fe40000000000 */
[----:B------:R-:W-:Y:S01]  /*136c0*/  LOP3.LUT R13, R13, R16, RZ, 0x3c, !PT ;  /* 0x000000100d0d7212 */ /* 0x000fe200078e3cff */
[----:B------:R-:W-:-:S06]  /*136d0*/  IMAD.HI.U32 R21, R23, R21, R22 ;  /* 0x0000001517157227 */ /* 0x000fcc00078e0016 */
[----:B------:R-:W-:-:S04]  /*136e0*/  IMAD.HI.U32 R12, R21, R8, RZ ;  /* 0x00000008150c7227 */ /* 0x000fc800078e00ff */
[----:B------:R-:W-:Y:S02]  /*136f0*/  IMAD.HI.U32 R14, R21, R10, RZ ;  /* 0x0000000a150e7227 */ /* 0x000fe400078e00ff */
[----:B------:R-:W1:Y:S02]  /*13700*/  LDC.64 R20, c[0x0][0x348] ;  /* 0x0000d200ff147b82 */ /* 0x000e640000000a00 */
        /* <DEDUP_REMOVED lines=20> */
[----:B-1----:R-:W2:Y:S02]  /*13850*/  LD.E.64 R12, desc[UR4][R20.64+0x38] ;  /* 0x00003804140c7980 */ /* 0x002ea4000c101b00 */
        /* <DEDUP_REMOVED lines=21> */
.L_x_7409:
        /* <DEDUP_REMOVED lines=8> */
.L_x_7410:
[----:B------:R-:W-:Y:S05]  /*13a30*/  BSYNC.RECONVERGENT B0 ;  /* 0x0000000000007941 */ /* 0x000fea0003800200 */
.L_x_7408:
[C---:B------:R-:W-:Y:S01]  /*13a40*/  SHF.L.U32 R9, R222.reuse, 0x5, RZ ;  /* 0x00000005de097819 */ /* 0x040fe200000006ff */
[----:B------:R-:W-:Y:S01]  /*13a50*/  @!P1 IMAD R30, R223, 0x60, RZ ;  /* 0x00000060df1e9824 */ /* 0x000fe200078e02ff */
[----:B------:R-:W-:Y:S01]  /*13a60*/  SHF.L.U64.HI R8, R222, 0x5, R223 ;  /* 0x00000005de087819 */ /* 0x000fe200000102df */
[----:B------:R1:W-:Y:S01]  /*13a70*/  @P1 STS.128 [R243+0x2000], RZ ;  /* 0x002000fff3001388 */ /* 0x0003e20000000c00 */
[----:B------:R-:W-:Y:S01]  /*13a80*/  IADD3 R12, P3, PT, R9, R234, RZ ;  /* 0x000000ea090c7210 */ /* 0x000fe20007f7e0ff */
[C---:B------:R-:W-:Y:S01]  /*13a90*/  @!P1 IMAD R22, R223.reuse, 0x120, RZ ;  /* 0x00000120df169824 */ /* 0x040fe200078e02ff */
[----:B------:R-:W-:Y:S01]  /*13aa0*/  @!P1 MOV R235, R233 ;  /* 0x000000e900eb9202 */ /* 0x000fe20000000f00 */
[----:B------:R-:W-:Y:S01]  /*13ab0*/  @!P1 IMAD R26, R223, 0xc0, RZ ;  /* 0x000000c0df1a9824 */ /* 0x000fe200078e02ff */
[----:B------:R-:W-:Y:S01]  /*13ac0*/  @!P1 IADD3 R10, P0, PT, R12, R9, RZ ;  /* 0x000000090c0a9210 */ /* 0x000fe20007f1e0ff */
[----:B------:R-:W-:Y:S01]  /*13ad0*/  IMAD.X R13, R8, 0x1, R233, P3 ;  /* 0x00000001080d7824 */ /* 0x000fe200018e06e9 */
[-C--:B------:R-:W-:Y:S01]  /*13ae0*/  @!P1 MOV R32, R12.reuse ;  /* 0x0000000c00209202 */ /* 0x080fe20000000f00 */
[----:B------:R-:W-:Y:S01]  /*13af0*/  @!PT LDS RZ, [RZ] ;  /* 0x00000000fffff984 */ /* 0x000fe20000000800 */
[----:B------:R-:W-:Y:S01]  /*13b00*/  @!PT LDS RZ, [RZ] ;  /* 0x00000000fffff984 */ /* 0x000fe20000000800 */
[----:B------:R-:W-:Y:S01]  /*13b10*/  @!PT LDS RZ, [RZ] ;  /* 0x00000000fffff984 */ /* 0x000fe20000000800 */
[----:B------:R-:W-:Y:S01]  /*13b20*/  @!P1 LDGSTS.E.BYPASS.LTC128B.128 [R243+0x2000], desc[UR4][R234.64] ;  /* 0x02000000eaf39fae */ /* 0x000fe2000b981a04 */
[-C--:B------:R-:W-:Y:S01]  /*13b30*/  @!P1 MOV R14, R12.reuse ;  /* 0x0000000c000e9202 */ /* 0x080fe20000000f00 */
[----:B------:R-:W-:Y:S01]  /*13b40*/  @!P1 IMAD.MOV.U32 R33, RZ, RZ, R13 ;  /* 0x000000ffff219224 */ /* 0x000fe200078e000d */
[----:B------:R-:W-:Y:S01]  /*13b50*/  @!P1 MOV R15, R13 ;  /* 0x0000000d000f9202 */ /* 0x000fe20000000f00 */
[----:B------:R-:W-:Y:S01]  /*13b60*/  @!P1 IMAD.X R11, R13, 0x1, R8, P0 ;  /* 0x000000010d0b9824 */ /* 0x000fe200000e0608 */
[-C--:B------:R-:W-:Y:S01]  /*13b70*/  @!P1 MOV R8, R12.reuse ;  /* 0x0000000c00089202 */ /* 0x080fe20000000f00 */
[----:B------:R-:W-:Y:S01]  /*13b80*/  @!P1 IMAD.WIDE.U32 R32, R222, 0x60, R32 ;  /* 0x00000060de209825 */ /* 0x000fe200078e0020 */
[----:B------:R1:W-:Y:S01]  /*13b90*/  @P1 STS.128 [R243+0x2800], RZ ;  /* 0x002800fff3001388 */ /* 0x0003e20000000c00 */
[-C--:B------:R-:W-:Y:S01]  /*13ba0*/  @!P1 MOV R20, R12.reuse ;  /* 0x0000000c00149202 */ /* 0x080fe20000000f00 */
[----:B------:R-:W-:Y:S01]  /*13bb0*/  BSSY.RECONVERGENT B0, `(.L_x_7411) ;  /* 0x000007b000007945 */ /* 0x000fe20003800200 */
[----:B------:R-:W-:Y:S01]  /*13bc0*/  @!P1 IMAD.MOV.U32 R9, RZ, RZ, R13 ;  /* 0x000000ffff099224 */ /* 0x000fe200078e000d */
[----:B------:R-:W-:Y:S01]  /*13bd0*/  @!P1 IADD3 R31, PT, PT, R30, R33, RZ ;  /* 0x000000211e1f9210 */ /* 0x000fe20007ffe0ff */
[----:B------:R-:W-:Y:S01]  /*13be0*/  @!PT LDS RZ, [RZ] ;  /* 0x00000000fffff984 */ /* 0x000fe20000000800 */
[----:B------:R-:W-:Y:S01]  /*13bf0*/  @!PT LDS RZ, [RZ] ;  /* 0x00000000fffff984 */ /* 0x000fe20000000800 */
[----:B------:R-:W-:Y:S01]  /*13c00*/  @!PT LDS RZ, [RZ] ;  /* 0x00000000fffff984 */ /* 0x000fe20000000800 */
[----:B------:R-:W-:Y:S01]  /*13c10*/  @!P1 LDGSTS.E.BYPASS.LTC128B.128 [R243+0x2800], desc[UR4][R12.64] ;  /* 0x028000000cf39fae */ /* 0x000fe2000b981a04 */
[----:B------:R-:W-:Y:S01]  /*13c20*/  @!P1 IMAD.MOV.U32 R30, RZ, RZ, R32 ;  /* 0x000000ffff1e9224 */ /* 0x000fe200078e0020 */
[----:B------:R-:W-:Y:S01]  /*13c30*/  @!P1 MOV R32, R12 ;  /* 0x0000000c00209202 */ /* 0x000fe20000000f00 */
[----:B------:R-:W-:Y:S01]  /*13c40*/  @!P1 IMAD.WIDE.U32 R8, R222, 0x120, R8 ;  /* 0x00000120de089825 */ /* 0x000fe200078e0008 */
[----:B------:R1:W-:Y:S01]  /*13c50*/  @P1 STS.128 [R243+0x3000], RZ ;  /* 0x003000fff3001388 */ /* 0x0003e20000000c00 */
[----:B------:R-:W-:-:S02]  /*13c60*/  @!P1 MOV R33, R13 ;  /* 0x0000000d00219202 */ /* 0x000fc40000000f00 */
[----:B------:R-:W-:Y:S01]  /*13c70*/  @!P1 IMAD.MOV.U32 R21, RZ, RZ, R13 ;  /* 0x000000ffff159224 */ /* 0x000fe200078e000d */
        /* <DEDUP_REMOVED lines=8> */
[CC--:B------:R-:W-:Y:S01]  /*13d00*/  @!P1 LEA R38, P3, R222.reuse, R12.reuse, 0x6 ;  /* 0x0000000cde269211 */ /* 0x0c0fe200078630ff */
[C---:B------:R-:W-:Y:S01]  /*13d10*/  @!P1 IMAD.WIDE.U32 R32, R222.reuse, 0x1a0, R32 ;  /* 0x000001a0de209825 */ /* 0x040fe200078e0020 */
[----:B------:R1:W-:Y:S02]  /*13d20*/  @P1 STS.128 [R243+0x3800], RZ ;  /* 0x003800fff3001388 */ /* 0x0003e40000000c00 */
[----:B------:R-:W-:Y:S01]  /*13d30*/  @!P1 LEA.HI.X R39, R222, R13, R223, 0x6, P3 ;  /* 0x0000000dde279211 */ /* 0x000fe200018f34df */
[C---:B------:R-:W-:Y:S01]  /*13d40*/  @!P1 IMAD R28, R223.reuse, 0xa0, RZ ;  /* 0x000000a0df1c9824 */ /* 0x040fe200078e02ff */
[----:B------:R-:W-:Y:S01]  /*13d50*/  @!P1 IADD3 R33, PT, PT, R8, R33, RZ ;  /* 0x0000002108219210 */ /* 0x000fe20007ffe0ff */
[C---:B------:R-:W-:Y:S01]  /*13d60*/  @!P1 IMAD.WIDE.U32 R20, R222.reuse, 0xa0, R20 ;  /* 0x000000a0de149825 */ /* 0x040fe200078e0014 */
[----:B------:R-:W-:Y:S01]  /*13d70*/  @!P1 LEA R8, P0, R222, R12, 0x7 ;  /* 0x0000000cde089211 */ /* 0x000fe200078038ff */
[----:B------:R-:W-:Y:S01]  /*13d80*/  @!PT LDS RZ, [RZ] ;  /* 0x00000000fffff984 */ /* 0x000fe20000000800 */
[----:B------:R-:W-:Y:S01]  /*13d90*/  @!PT LDS RZ, [RZ] ;  /* 0x00000000fffff984 */ /* 0x000fe20000000800 */
[----:B------:R-:W-:Y:S01]  /*13da0*/  @!PT LDS RZ, [RZ] ;  /* 0x00000000fffff984 */ /* 0x000fe20000000800 */
[----:B------:R1:W-:Y:S02]  /*13db0*/  @!P1 LDGSTS.E.BYPASS.LTC128B.128 [R243+0x3800], desc[UR4][R38.64] ;  /* 0x0380000026f39fae */ /* 0x0003e4000b981a04 */
[C---:B------:R-:W-:Y:S01]  /*13dc0*/  @!P1 IMAD R24, R223.reuse, 0xe0, RZ ;  /* 0x000000e0df189824 */ /* 0x040fe200078e02ff */
[----:B------:R-:W-:Y:S01]  /*13dd0*/  @!P1 IADD3 R29, PT, PT, R28, R21, RZ ;  /* 0x000000151c1d9210 */ /* 0x000fe20007ffe0ff */
[----:B------:R-:W-:Y:S01]  /*13de0*/  @!P1 IMAD.IADD R27, R26, 0x1, R15 ;  /* 0x000000011a1b9824 */ /* 0x000fe200078e020f */
[----:B------:R-:W-:Y:S01]  /*13df0*/  @!P1 MOV R26, R14 ;  /* 0x0000000e001a9202 */ /* 0x000fe20000000f00 */
[----:B------:R-:W-:Y:S01]  /*13e00*/  @!P1 IMAD R9, R223, 0x180, RZ ;  /* 0x00000180df099824 */ /* 0x000fe200078e02ff */
[----:B------:R-:W-:Y:S01]  /*13e10*/  @!P1 MOV R14, R12 ;  /* 0x0000000c000e9202 */ /* 0x000fe20000000f00 */
[C-C-:B------:R-:W-:Y:S01]  /*13e20*/  @!P1 IMAD.WIDE.U32 R34, R222.reuse, 0x180, R12.reuse ;  /* 0x00000180de229825 */ /* 0x140fe200078e000c */
[-C--:B------:R-:W-:Y:S01]  /*13e30*/  @!P1 MOV R15, R13.reuse ;  /* 0x0000000d000f9202 */ /* 0x080fe20000000f00 */
[----:B------:R1:W-:Y:S01]  /*13e40*/  @P1 STS.128 [R243+0x4000], RZ ;  /* 0x004000fff3001388 */ /* 0x0003e20000000c00 */
[----:B------:R-:W-:Y:S01]  /*13e50*/  @!P1 MOV R28, R20 ;  /* 0x00000014001c9202 */ /* 0x000fe20000000f00 */
[----:B--2---:R-:W-:Y:S01]  /*13e60*/  @!P1 IMAD.MOV.U32 R10, RZ, RZ, R12 ;  /* 0x000000ffff0a9224 */ /* 0x004fe200078e000c */
[----:B------:R-:W-:Y:S01]  /*13e70*/  @!P1 MOV R11, R13 ;  /* 0x0000000d000b9202 */ /* 0x000fe20000000f00 */
[----:B------:R-:W-:Y:S01]  /*13e80*/  @!P1 IMAD.MOV.U32 R21, RZ, RZ, R13 ;  /* 0x000000ffff159224 */ /* 0x000fe200078e000d */
[----:B------:R-:W-:Y:S01]  /*13e90*/  @!P1 MOV R20, R12 ;  /* 0x0000000c00149202 */ /* 0x000fe20000000f00 */
[C---:B------:R-:W-:Y:S01]  /*13ea0*/  @!P1 IMAD.WIDE.U32 R14, R222.reuse, 0x160, R14 ;  /* 0x00000160de0e9825 */ /* 0x040fe200078e000e */
[----:B------:R-:W-:Y:S01]  /*13eb0*/  @!P1 IADD3 R35, PT, PT, R9, R35, RZ ;  /* 0x0000002309239210 */ /* 0x000fe20007ffe0ff */
[----:B------:R-:W-:Y:S01]  /*13ec0*/  @!PT LDS RZ, [RZ] ;  /* 0x00000000fffff984 */ /* 0x000fe20000000800 */
[----:B------:R-:W-:Y:S01]  /*13ed0*/  @!PT LDS RZ, [RZ] ;  /* 0x00000000fffff984 */ /* 0x000fe20000000800 */
[----:B------:R-:W-:Y:S01]  /*13ee0*/  @!PT LDS RZ, [RZ] ;  /* 0x00000000fffff984 */ /* 0x000fe20000000800 */
[----:B------:R1:W-:Y:S01]  /*13ef0*/  @!P1 LDGSTS.E.BYPASS.LTC128B.128 [R243+0x4000], desc[UR4][R30.64] ;  /* 0x040000001ef39fae */ /* 0x0003e2000b981a04 */
[C---:B------:R-:W-:Y:S01]  /*13f00*/  @!P1 LEA.HI.X R9, R222.reuse, R13, R223, 0x7, P0 ;  /* 0x0000000dde099211 */ /* 0x040fe200000f3cdf */
[----:B------:R-:W-:-:S02]  /*13f10*/  @!P1 IMAD.WIDE.U32 R10, R222, 0xe0, R10 ;  /* 0x000000e0de0a9825 */ /* 0x000fc400078e000a */
[----:B------:R1:W-:Y:S02]  /*13f20*/  @P1 STS.128 [R243+0x4800], RZ ;  /* 0x004800fff3001388 */ /* 0x0003e40000000c00 */
        /* <DEDUP_REMOVED lines=9> */
[----:B------:R-:W-:-:S02]  /*13fc0*/  @!P1 IMAD R11, R223, 0x140, RZ ;  /* 0x00000140df0b9824 */ /* 0x000fc400078e02ff */
[----:B------:R-:W-:Y:S01]  /*13fd0*/  @!P1 IMAD.IADD R15, R10, 0x1, R15 ;  /* 0x000000010a0f9824 */ /* 0x000fe200078e020f */
[C---:B------:R-:W-:Y:S01]  /*13fe0*/  @!P1 LEA R10, P0, R222.reuse, R12, 0x8 ;  /* 0x0000000cde0a9211 */ /* 0x040fe200078040ff */
[----:B------:R-:W-:Y:S01]  /*13ff0*/  @!P1 IMAD.IADD R21, R11, 0x1, R21 ;  /* 0x000000010b159824 */ /* 0x000fe200078e0215 */
[----:B------:R-:W-:Y:S01]  /*14000*/  @!PT LDS RZ, [RZ] ;  /* 0x00000000fffff984 */ /* 0x000fe20000000800 */
[----:B------:R-:W-:Y:S01]  /*14010*/  @!PT LDS RZ, [RZ] ;  /* 0x00000000fffff984 */ /* 0x000fe20000000800 */
[----:B------:R-:W-:Y:S01]  /*14020*/  @!PT LDS RZ, [RZ] ;  /* 0x00000000fffff984 */ /* 0x000fe20000000800 */
[----:B------:R1:W-:Y:S02]  /*14030*/  @!P1 LDGSTS.E.BYPASS.LTC128B.128 [R243+0x5000], desc[UR4][R28.64] ;  /* 0x050000001cf39fae */ /* 0x0003e4000b981a04 */
[----:B------:R-:W-:Y:S02]  /*14040*/  @!P1 LEA.HI.X R11, R222, R13, R223, 0x8, P0 ;  /* 0x0000000dde0b9211 */ /* 0x000fe400000f44df */
        /* <DEDUP_REMOVED lines=49> */
.L_x_7412:
[----:B------:R-:W-:Y:S05]  /*14360*/  BSYNC.RECONVERGENT B0 ;  /* 0x0000000000007941 */ /* 0x000fea0003800200 */
.L_x_7411:
[----:B------:R-:W0:Y:S02]  /*14370*/  LDGDEPBAR ;  /* 0x00000000000079af */ /* 0x000e240000000000 */
.L_x_7407:
[----:B------:R-:W-:Y:S05]  /*14380*/  BSYNC.RECONVERGENT B1 ;  /* 0x0000000000017941 */ /* 0x000fea0003800200 */
.L_x_7406:
[----:B------:R-:W3:Y:S01]  /*14390*/  LD.E R197, desc[UR4][R2.64+0xdc] ;  /* 0x0000dc0402c57980 */ /* 0x000ee2000c101900 */
        /* <DEDUP_REMOVED lines=64> */
[----:B------:R-:W-:Y:S01]  /*147a0*/  SEL R211, R164, 0xffffffe0, !P6 ;  /* 0xffffffe0a4d37807 */ /* 0x000fe20007000000 */
[----:B------:R-:W1:Y:S04]  /*147b0*/  SHFL.BFLY PT, R11, R10, 0x2, 0x1f ;  /* 0x0c401f000a0b7f89 */ /* 0x000e6800000e0000 */
[----:B------:R-:W4:Y:S01]  /*147c0*/  SHFL.BFLY PT, R9, R8, 0x2, 0x1f ;  /* 0x0c401f0008097f89 */ /* 0x000f2200000e0000 */
[----:B-1----:R-:W-:-:S02]  /*147d0*/  FMNMX.FTZ R11, R10, R11, !PT ;  /* 0x0000000b0a0b7209 */ /* 0x002fc40007810000 */
[----:B----4-:R-:W-:-:S03]  /*147e0*/  FMNMX.FTZ R9, R8, R9, !PT ;  /* 0x0000000908097209 */ /* 0x010fc60007810000 */
[----:B------:R-:W1:Y:S04]  /*147f0*/  SHFL.BFLY PT, R16, R11, 0x1, 0x1f ;  /* 0x0c201f000b107f89 */ /* 0x000e6800000e0000 */
[----:B------:R-:W4:Y:S01]  /*14800*/  SHFL.BFLY PT, R18, R9, 0x1, 0x1f ;  /* 0x0c201f0009127f89 */ /* 0x000f2200000e0000 */
[----:B-1----:R-:W-:-:S04]  /*14810*/  FMNMX.FTZ R16, R11, R16, !PT ;  /* 0x000000100b107209 */ /* 0x002fc80007810000 */
[C---:B------:R-:W-:Y:S02]  /*14820*/  FSETP.NEU.FTZ.AND P0, PT, R16.reuse, -INF , PT ;  /* 0xff8000001000780b */ /* 0x040fe40003f1d000 */
[----:B----4-:R-:W-:Y:S02]  /*14830*/  FMNMX.FTZ R18, R9, R18, !PT ;  /* 0x0000001209127209 */ /* 0x010fe40007810000 */
[----:B--2---:R-:W-:Y:S02]  /*14840*/  FSEL R13, R16, RZ, P0 ;  /* 0x000000ff100d7208 */ /* 0x004fe40000000000 */
[----:B------:R-:W-:-:S04]  /*14850*/  FSETP.NEU.FTZ.AND P1, PT, R18, -INF , PT ;  /* 0xff8000001200780b */ /* 0x000fc80003f3d000 */
[----:B------:R-:W-:Y:S01]  /*14860*/  FSEL R15, R18, RZ, P1 ;  /* 0x000000ff120f7208 */ /* 0x000fe20000800000 */
[C---:B---3--:R-:W-:Y:S01]  /*14870*/  FMUL.FTZ R196, R197.reuse, R16 ;  /* 0x00000010c5c47220 */ /* 0x048fe20000410000 */
[----:B------:R-:W-:-:S04]  /*14880*/  FMUL.FTZ R198, R197, R18 ;  /* 0x00000012c5c67220 */ /* 0x000fc80000410000 */
[----:B------:R-:W-:Y:S02]  /*14890*/  FSEL R196, R196, RZ, P0 ;  /* 0x000000ffc4c47208 */ /* 0x000fe40000000000 */
[----:B------:R-:W-:Y:S02]  /*148a0*/  FSEL R198, R198, RZ, P1 ;  /* 0x000000ffc6c67208 */ /* 0x000fe40000800000 */
[----:B------:R-:W-:Y:S01]  /*148b0*/  ISETP.GT.AND P0, PT, R191, R232, PT ;  /* 0x000000e8bf00720c */ /* 0x000fe20003f04270 */
[-CC-:B------:R-:W-:Y:S01]  /*148c0*/  FFMA.FTZ R20, R177, R197.reuse, -R196.reuse ;  /* 0x000000c5b1147223 */ /* 0x180fe200000108c4 */
[----:B------:R-:W-:Y:S01]  /*148d0*/  LEA R177, R37, R218, 0x1 ;  /* 0x000000da25b17211 */ /* 0x000fe200078e08ff */
[-CC-:B------:R-:W-:Y:S01]  /*148e0*/  FFMA.FTZ R12, R19, R197.reuse, -R196.reuse ;  /* 0x000000c5130c7223 */ /* 0x180fe200000108c4 */
[-CC-:B------:R-:W-:Y:S01]  /*148f0*/  FFMA.FTZ R14, R128, R197.reuse, -R196.reuse ;  /* 0x000000c5800e7223 */ /* 0x180fe200000108c4 */
[-C--:B------:R-:W-:Y:S01]  /*14900*/  FFMA.FTZ R19, R170, R197.reuse, -R196 ;  /* 0x000000c5aa137223 */ /* 0x080fe200000108c4 */
[--C-:B------:R-:W-:Y:S01]  /*14910*/  FFMA.FTZ R199, R171, R197, -R198.reuse ;  /* 0x000000c5abc77223 */ /* 0x100fe200000108c6 */
[----:B------:R-:W1:Y:S01]  /*14920*/  LDSM.16.MT88.4 R8, [R177+0xa000] ;  /* 0x00a00000b108783b */ /* 0x000e620000004200 */
[----:B------:R2:W-:Y:S01]  /*14930*/  MUFU.EX2 R170, R12 ;  /* 0x0000000c00aa7308 */ /* 0x0005e20000000800 */
[----:B------:R-:W-:Y:S01]  /*14940*/  IADD3 R164, PT, PT, R211, R177, RZ ;  /* 0x000000b1d3a47210 */ /* 0x000fe20007ffe0ff */
[-CC-:B------:R-:W-:Y:S01]  /*14950*/  FFMA.FTZ R21, R178, R197.reuse, -R198.reuse ;  /* 0x000000c5b2157223 */ /* 0x180fe200000108c6 */
[-CC-:B------:R-:W-:Y:S01]  /*14960*/  FFMA.FTZ R176, R176, R197.reuse, -R198.reuse ;  /* 0x000000c5b0b07223 */ /* 0x180fe200000108c6 */
[----:B------:R3:W-:Y:S01]  /*14970*/  MUFU.EX2 R171, R14 ;  /* 0x0000000e00ab7308 */ /* 0x0007e20000000800 */
[-C--:B------:R-:W-:Y:S01]  /*14980*/  FFMA.FTZ R179, R179, R197.reuse, -R198 ;  /* 0x000000c5b3b37223 */ /* 0x080fe200000108c6 */
[----:B------:R-:W-:Y:S01]  /*14990*/  IADD3 R28, PT, PT, R177, 0xa000, RZ ;  /* 0x0000a000b11c7810 */ /* 0x000fe20007ffe0ff */
[-C--:B------:R-:W-:Y:S01]  /*149a0*/  FFMA.FTZ R129, R129, R197.reuse, -R196 ;  /* 0x000000c581817223 */ /* 0x080fe200000108c4 */
[----:B------:R-:W-:Y:S01]  /*149b0*/  MUFU.EX2 R19, R19 ;  /* 0x0000001300137308 */ /* 0x000fe20000000800 */
[----:B------:R-:W-:Y:S01]  /*149c0*/  IADD3 R210, PT, PT, R177, 0xa040, RZ ;  /* 0x0000a040b1d27810 */ /* 0x000fe20007ffe0ff */
[-CC-:B------:R-:W-:Y:S01]  /*149d0*/  FFMA.FTZ R130, R130, R197.reuse, -R198.reuse ;  /* 0x000000c582827223 */ /* 0x180fe200000108c6 */
[----:B------:R-:W-:Y:S01]  /*149e0*/  @P2 IADD3 R210, PT, PT, R28, -0x40, RZ ;  /* 0xffffffc01cd22810 */ /* 0x000fe20007ffe0ff */
[----:B------:R-:W4:Y:S01]  /*149f0*/  MUFU.EX2 R128, R20 ;  /* 0x0000001400807308 */ /* 0x000f220000000800 */
[-C--:B------:R-:W-:Y:S01]  /*14a00*/  FFMA.FTZ R131, R131, R197.reuse, -R198 ;  /* 0x000000c583837223 */ /* 0x080fe200000108c6 */
[----:B--2---:R-:W-:Y:S01]  /*14a10*/  FADD.FTZ R12, R0, -R13 ;  /* 0x8000000d000c7221 */ /* 0x004fe20000010000 */
[----:B------:R-:W-:Y:S01]  /*14a20*/  IADD3 R211, PT, PT, R211, R210, RZ ;  /* 0x000000d2d3d37210 */ /* 0x000fe20007ffe0ff */
[----:B------:R-:W-:Y:S01]  /*14a30*/  MUFU.EX2 R199, R199 ;  /* 0x000000c700c77308 */ /* 0x000fe20000000800 */
[----:B------:R-:W-:Y:S01]  /*14a40*/  LDSM.16.MT88.4 R28, [R210] ;  /* 0x00000000d21c783b */ /* 0x000fe20000004200 */
[----:B---3--:R-:W-:Y:S01]  /*14a50*/  FADD.FTZ R14, R36, -R15 ;  /* 0x8000000f240e7221 */ /* 0x008fe20000010000 */
[C---:B------:R-:W-:Y:S01]  /*14a60*/  FMUL.FTZ R178, R197.reuse, R12 ;  /* 0x0000000cc5b27220 */ /* 0x040fe20000410000 */
[----:B------:R-:W2:Y:S01]  /*14a70*/  MUFU.EX2 R176, R176 ;  /* 0x000000b000b07308 */ /* 0x000ea20000000800 */
[----:B------:R-:W-:Y:S01]  /*14a80*/  LDSM.16.MT88.4 R32, [R211] ;  /* 0x00000000d320783b */ /* 0x000fe20000004200 */
[----:B------:R-:W-:Y:S01]  /*14a90*/  FMUL.FTZ R209, R197, R14 ;  /* 0x0000000ec5d17220 */ /* 0x000fe20000410000 */
[-CC-:B------:R-:W-:Y:S01]  /*14aa0*/  FFMA.FTZ R173, R173, R197.reuse, -R196.reuse ;  /* 0x000000c5adad7223 */ /* 0x180fe200000108c4 */
[----:B------:R3:W-:Y:S01]  /*14ab0*/  MUFU.EX2 R0, R21 ;  /* 0x0000001500007308 */ /* 0x0007e20000000800 */
[----:B------:R-:W5:Y:S01]  /*14ac0*/  LDSM.16.MT88.4 R12, [R164+0xa000] ;  /* 0x00a00000a40c783b */ /* 0x000f620000004200 */
[----:B----4-:R-:W-:Y:S01]  /*14ad0*/  F2FP.BF16.F32.PACK_AB R23, R171, R128 ;  /* 0x00000080ab17723e */ /* 0x010fe200000010ff */
[-CC-:B------:R-:W-:Y:S01]  /*14ae0*/  FFMA.FTZ R121, R121, R197.reuse, -R196.reuse ;  /* 0x000000c579797223 */ /* 0x180fe200000108c4 */
[----:B------:R-:W4:Y:S01]  /*14af0*/  MUFU.EX2 R179, R179 ;  /* 0x000000b300b37308 */ /* 0x000f220000000800 */
[----:B------:R-:W-:Y:S01]  /*14b00*/  LDSM.16.MT88.4 R36, [R210+0x800] ;  /* 0x00080000d224783b */ /* 0x000fe20000004200 */
[-CC-:B------:R-:W-:Y:S01]  /*14b10*/  FFMA.FTZ R124, R124, R197.reuse, -R196.reuse ;  /* 0x000000c57c7c7223 */ /* 0x180fe200000108c4 */
[--C-:B------:R-:W-:Y:S01]  /*14b20*/  FFMA.FTZ R113, R113, R197, -R196.reuse ;  /* 0x000000c571717223 */ /* 0x100fe200000108c4 */
[----:B------:R-:W1:Y:S01]  /*14b30*/  MUFU.EX2 R178, R178 ;  /* 0x000000b200b27308 */ /* 0x000e620000000800 */
[----:B------:R-:W-:Y:S01]  /*14b40*/  LDSM.16.MT88.4 R40, [R164+0xb000] ;  /* 0x00b00000a428783b */ /* 0x000fe20000004200 */
[----:B--2---:R-:W-:Y:S01]  /*14b50*/  F2FP.BF16.F32.PACK_AB R20, R176, R199 ;  /* 0x000000c7b014723e */ /* 0x004fe200000010ff */
[-CC-:B------:R-:W-:Y:S01]  /*14b60*/  FFMA.FTZ R116, R116, R197.reuse, -R196.reuse ;  /* 0x000000c574747223 */ /* 0x180fe200000108c4 */
[----:B------:R-:W2:Y:S01]  /*14b70*/  MUFU.EX2 R209, R209 ;  /* 0x000000d100d17308 */ /* 0x000ea20000000800 */
[-CC-:B------:R-:W-:Y:S01]  /*14b80*/  FFMA.FTZ R105, R105, R197.reuse, -R196.reuse ;  /* 0x000000c569697223 */ /* 0x180fe200000108c4 */
[----:B---3--:R-:W-:Y:S01]  /*14b90*/  F2FP.BF16.F32.PACK_AB R21, R19, R170 ;  /* 0x000000aa1315723e */ /* 0x008fe200000010ff */
[-CC-:B------:R-:W-:Y:S01]  /*14ba0*/  FFMA.FTZ R108, R108, R197.reuse, -R196.reuse ;  /* 0x000000c56c6c7223 */ /* 0x180fe200000108c4 */
[----:B------:R-:W-:Y:S01]  /*14bb0*/  MUFU.EX2 R129, R129 ;  /* 0x0000008100817308 */ /* 0x000fe20000000800 */
[-CC-:B------:R-:W-:Y:S01]  /*14bc0*/  FFMA.FTZ R97, R97, R197.reuse, -R196.reuse ;  /* 0x000000c561617223 */ /* 0x180fe200000108c4 */
[----:B----4-:R-:W-:Y:S01]  /*14bd0*/  F2FP.BF16.F32.PACK_AB R22, R179, R0 ;  /* 0x00000000b316723e */ /* 0x010fe200000010ff */
[-CC-:B------:R-:W-:Y:S01]  /*14be0*/  FFMA.FTZ R100, R100, R197.reuse, -R196.reuse ;  /* 0x000000c564647223 */ /* 0x180fe200000108c4 */
[----:B------:R-:W-:Y:S01]  /*14bf0*/  MUFU.EX2 R130, R130 ;  /* 0x0000008200827308 */ /* 0x000fe20000000800 */
[--C-:B------:R-:W-:Y:S01]  /*14c00*/  FFMA.FTZ R89, R89, R197, -R196.reuse ;  /* 0x000000c559597223 */ /* 0x100fe200000108c4 */
[-C--:B-1----:R-:W-:Y:S01]  /*14c10*/  FMUL.FTZ R26, R162, R178.reuse ;  /* 0x000000b2a21a7220 */ /* 0x082fe20000410000 */
[-C--:B------:R-:W-:Y:S01]  /*14c20*/  FMUL.FTZ R27, R163, R178.reuse ;  /* 0x000000b2a31b7220 */ /* 0x080fe20000410000 */
[-C--:B------:R-:W-:Y:S01]  /*14c30*/  FMUL.FTZ R158, R158, R178.reuse ;  /* 0x000000b29e9e7220 */ /* 0x080fe20000410000 */
[-C--:B------:R-:W-:Y:S01]  /*14c40*/  FMUL.FTZ R159, R159, R178.reuse ;  /* 0x000000b29f9f7220 */ /* 0x080fe20000410000 */
[-C--:B--2---:R-:W-:Y:S01]  /*14c50*/  FMUL.FTZ R24, R160, R209.reuse ;  /* 0x000000d1a0187220 */ /* 0x084fe20000410000 */
        /* <DEDUP_REMOVED lines=8> */
[-C--:B------:R-:W-:Y:S01]  /*14ce0*/  FMUL.FTZ R8, R152, R209.reuse ;  /* 0x000000d198087220 */ /* 0x080fe20000410000 */
[----:B------:R-:W-:Y:S01]  /*14cf0*/  FMUL.FTZ R9, R153, R209 ;  /* 0x000000d199097220 */ /* 0x000fe20000410000 */
[-CC-:B------:R-:W-:Y:S01]  /*14d00*/  FFMA.FTZ R152, R172, R197.reuse, -R196.reuse ;  /* 0x000000c5ac987223 */ /* 0x180fe200000108c4 */
[-C--:B------:R-:W-:Y:S01]  /*14d10*/  FFMA.FTZ R153, R120, R197.reuse, -R196 ;  /* 0x000000c578997223 */ /* 0x080fe200000108c4 */
[----:B------:R-:W1:Y:S01]  /*14d20*/  MUFU.EX2 R131, R131 ;  /* 0x0000008300837308 */ /* 0x000e620000000800 */
[-C--:B------:R-:W-:Y:S01]  /*14d30*/  FMUL.FTZ R146, R146, R178.reuse ;  /* 0x000000b292927220 */ /* 0x080fe20000410000 */
[-C--:B------:R-:W-:Y:S01]  /*14d40*/  FMUL.FTZ R147, R147, R178.reuse ;  /* 0x000000b293937220 */ /* 0x080fe20000410000 */
[C---:B------:R-:W-:Y:S01]  /*14d50*/  HMMA.16816.F32.BF16 R156, R20.reuse, R10, R156 ;  /* 0x0000000a149c723c */ /* 0x040fe2000004189c */
[-C--:B------:R-:W-:Y:S01]  /*14d60*/  FMUL.FTZ R10, R154, R178.reuse ;  /* 0x000000b29a0a7220 */ /* 0x080fe20000410000 */
[-C--:B------:R-:W-:Y:S01]  /*14d70*/  FMUL.FTZ R11, R155, R178.reuse ;  /* 0x000000b29b0b7220 */ /* 0x080fe20000410000 */
[-CC-:B------:R-:W-:Y:S01]  /*14d80*/  FFMA.FTZ R154, R182, R197.reuse, -R198.reuse ;  /* 0x000000c5b69a7223 */ /* 0x180fe200000108c6 */
[----:B------:R-:W-:Y:S01]  /*14d90*/  FFMA.FTZ R155, R175, R197, -R198 ;  /* 0x000000c5af9b7223 */ /* 0x000fe200000108c6 */
[----:B------:R-:W2:Y:S01]  /*14da0*/  MUFU.EX2 R152, R152 ;  /* 0x0000009800987308 */ /* 0x000ea20000000800 */
[-C--:B------:R-:W-:Y:S01]  /*14db0*/  FMUL.FTZ R144, R144, R209.reuse ;  /* 0x000000d190907220 */ /* 0x080fe20000410000 */
[-C--:B------:R-:W-:Y:S01]  /*14dc0*/  FMUL.FTZ R145, R145, R209.reuse ;  /* 0x000000d191917220 */ /* 0x080fe20000410000 */
[C---:B-----5:R-:W-:Y:S01]  /*14dd0*/  HMMA.16816.F32.BF16 R148, R20.reuse, R14, R148 ;  /* 0x0000000e1494723c */ /* 0x060fe20000041894 */
[----:B------:R-:W-:Y:S01]  /*14de0*/  MUFU.EX2 R120, R173 ;  /* 0x000000ad00787308 */ /* 0x000fe20000000800 */
[-C--:B------:R-:W-:Y:S01]  /*14df0*/  FMUL.FTZ R142, R142, R178.reuse ;  /* 0x000000b28e8e7220 */ /* 0x080fe20000410000 */
[-C--:B------:R-:W-:Y:S01]  /*14e00*/  FMUL.FTZ R143, R143, R178.reuse ;  /* 0x000000b28f8f7220 */ /* 0x080fe20000410000 */
[-C--:B------:R-:W-:Y:S01]  /*14e10*/  FMUL.FTZ R140, R140, R209.reuse ;  /* 0x000000d18c8c7220 */ /* 0x080fe20000410000 */
[----:B------:R-:W-:Y:S01]  /*14e20*/  MUFU.EX2 R153, R153 ;  /* 0x0000009900997308 */ /* 0x000fe20000000800 */
[-C--:B------:R-:W-:Y:S01]  /*14e30*/  FMUL.FTZ R141, R141, R209.reuse ;  /* 0x000000d18d8d7220 */ /* 0x080fe20000410000 */
[-C--:B------:R-:W-:Y:S01]  /*14e40*/  FMUL.FTZ R138, R138, R178.reuse ;  /* 0x000000b28a8a7220 */ /* 0x080fe20000410000 */
[C---:B------:R-:W-:Y:S01]  /*14e50*/  HMMA.16816.F32.BF16 R8, R20.reuse, R12, R8 ;  /* 0x0000000c1408723c */ /* 0x040fe20000041808 */
[----:B------:R-:W3:Y:S01]  /*14e60*/  LDSM.16.MT88.4 R12, [R177+0xa800] ;  /* 0x00a80000b10c783b */ /* 0x000ee20000004200 */
[----:B------:R-:W-:Y:S01]  /*14e70*/  MUFU.EX2 R154, R154 ;  /* 0x0000009a009a7308 */ /* 0x000fe20000000800 */
[-C--:B------:R-:W-:Y:S01]  /*14e80*/  FMUL.FTZ R139, R139, R178.reuse ;  /* 0x000000b28b8b7220 */ /* 0x080fe20000410000 */
[-C--:B------:R-:W-:Y:S01]  /*14e90*/  FMUL.FTZ R136, R136, R209.reuse ;  /* 0x000000d188887220 */ /* 0x080fe20000410000 */
[-C--:B------:R-:W-:Y:S01]  /*14ea0*/  FMUL.FTZ R137, R137, R209.reuse ;  /* 0x000000d189897220 */ /* 0x080fe20000410000 */
[----:B------:R-:W4:Y:S01]  /*14eb0*/  MUFU.EX2 R155, R155 ;  /* 0x0000009b009b7308 */ /* 0x000f220000000800 */
[-C--:B------:R-:W-:Y:S01]  /*14ec0*/  FMUL.FTZ R134, R134, R178.reuse ;  /* 0x000000b286867220 */ /* 0x080fe20000410000 */
[----:B------:R-:W-:Y:S01]  /*14ed0*/  FMUL.FTZ R135, R135, R178 ;  /* 0x000000b287877220 */ /* 0x000fe20000410000 */
[-C--:B------:R-:W-:Y:S01]  /*14ee0*/  FMUL.FTZ R132, R132, R209.reuse ;  /* 0x000000d184847220 */ /* 0x080fe20000410000 */
[----:B------:R-:W-:Y:S01]  /*14ef0*/  FMUL.FTZ R133, R133, R209 ;  /* 0x000000d185857220 */ /* 0x000fe20000410000 */
[C---:B------:R-:W-:Y:S01]  /*14f00*/  HMMA.16816.F32.BF16 R144, R20.reuse, R28, R144 ;  /* 0x0000001c1490723c */ /* 0x040fe20000041890 */
[-C--:B------:R-:W-:Y:S01]  /*14f10*/  FFMA.FTZ R161, R125, R197.reuse, -R196 ;  /* 0x000000c57da17223 */ /* 0x080fe200000108c4 */
[-CC-:B------:R-:W-:Y:S01]  /*14f20*/  FFMA.FTZ R160, R123, R197.reuse, -R198.reuse ;  /* 0x000000c57ba07223 */ /* 0x180fe200000108c6 */
[-CC-:B------:R-:W-:Y:S01]  /*14f30*/  FFMA.FTZ R125, R174, R197.reuse, -R198.reuse ;  /* 0x000000c5ae7d7223 */ /* 0x180fe200000108c6 */
[-CC-:B------:R-:W-:Y:S01]  /*14f40*/  FFMA.FTZ R162, R122, R197.reuse, -R198.reuse ;  /* 0x000000c57aa27223 */ /* 0x180fe200000108c6 */
[----:B------:R-:W-:Y:S01]  /*14f50*/  MUFU.EX2 R121, R121 ;  /* 0x0000007900797308 */ /* 0x000fe20000000800 */
[-CC-:B------:R-:W-:Y:S01]  /*14f60*/  FFMA.FTZ R172, R106, R197.reuse, -R198.reuse ;  /* 0x000000c56aac7223 */ /* 0x180fe200000108c6 */
[-C--:B------:R-:W-:Y:S01]  /*14f70*/  FFMA.FTZ R163, R107, R197.reuse, -R198 ;  /* 0x000000c56ba37223 */ /* 0x080fe200000108c6 */
        /* <DEDUP_REMOVED lines=8> */
[C---:B------:R-:W-:Y:S01]  /*15000*/  HMMA.16816.F32.BF16 R136, R20.reuse, R32, R136 ;  /* 0x000000201488723c */ /* 0x040fe20000041888 */
[-CC-:B------:R-:W-:Y:S01]  /*15010*/  FFMA.FTZ R76, R76, R197.reuse, -R196.reuse ;  /* 0x000000c54c4c7223 */ /* 0x180fe200000108c4 */
[----:B------:R3:W-:Y:S01]  /*15020*/  MUFU.EX2 R123, R162 ;  /* 0x000000a2007b7308 */ /* 0x0007e20000000800 */
[-CC-:B------:R-:W-:Y:S01]  /*15030*/  FFMA.FTZ R65, R65, R197.reuse, -R196.reuse ;  /* 0x000000c541417223 */ /* 0x180fe200000108c4 */
[-CC-:B------:R-:W-:Y:S01]  /*15040*/  FFMA.FTZ R68, R68, R197.reuse, -R196.reuse ;  /* 0x000000c544447223 */ /* 0x180fe200000108c4 */
[-CC-:B------:R-:W-:Y:S01]  /*15050*/  FFMA.FTZ R57, R57, R197.reuse, -R196.reuse ;  /* 0x000000c539397223 */ /* 0x180fe200000108c4 */
[----:B------:R-:W5:Y:S01]  /*15060*/  MUFU.EX2 R160, R160 ;  /* 0x000000a000a07308 */ /* 0x000f620000000800 */
[--C-:B------:R-:W-:Y:S01]  /*15070*/  FFMA.FTZ R60, R60, R197, -R196.reuse ;  /* 0x000000c53c3c7223 */ /* 0x100fe200000108c4 */
[----:B------:R-:W-:Y:S01]  /*15080*/  HMMA.16816.F32.BF16 R132, R20, R34, R132 ;  /* 0x000000221484723c */ /* 0x000fe20000041884 */
[----:B------:R-:W5:Y:S01]  /*15090*/  LDSM.16.MT88.4 R32, [R211+0x800] ;  /* 0x00080000d320783b */ /* 0x000f620000004200 */
[----:B-1----:R-:W-:Y:S01]  /*150a0*/  F2FP.BF16.F32.PACK_AB R20, R131, R130 ;  /* 0x000000828314723e */ /* 0x002fe200000010ff */
[----:B------:R-:W-:Y:S01]  /*150b0*/  MUFU.EX2 R125, R125 ;  /* 0x0000007d007d7308 */ /* 0x000fe20000000800 */
[----:B--2---:R-:W-:Y:S01]  /*150c0*/  F2FP.BF16.F32.PACK_AB R21, R152, R129 ;  /* 0x000000819815723e */ /* 0x004fe200000010ff */
[-C--:B----4-:R-:W-:Y:S01]  /*150d0*/  FFMA.FTZ R161, R109, R197.reuse, -R196 ;  /* 0x000000c56da17223 */ /* 0x090fe200000108c4 */
[----:B------:R-:W-:Y:S01]  /*150e0*/  F2FP.BF16.F32.PACK_AB R22, R155, R154 ;  /* 0x0000009a9b16723e */ /* 0x000fe200000010ff */
[----:B------:R-:W-:Y:S01]  /*150f0*/  MUFU.EX2 R113, R113 ;  /* 0x0000007100717308 */ /* 0x000fe20000000800 */
[----:B------:R-:W-:Y:S01]  /*15100*/  F2FP.BF16.F32.PACK_AB R23, R153, R120 ;  /* 0x000000789917723e */ /* 0x000fe200000010ff */
[-CC-:B---3--:R-:W-:Y:S01]  /*15110*/  FFMA.FTZ R162, R111, R197.reuse, -R198.reuse ;  /* 0x000000c56fa27223 */ /* 0x188fe200000108c6 */
[-C--:B------:R-:W-:Y:S01]  /*15120*/  FFMA.FTZ R109, R118, R197.reuse, -R198 ;  /* 0x000000c5766d7223 */ /* 0x080fe200000108c6 */
[----:B------:R-:W-:Y:S01]  /*15130*/  MUFU.EX2 R116, R116 ;  /* 0x0000007400747308 */ /* 0x000fe20000000800 */
[-C--:B------:R-:W-:Y:S01]  /*15140*/  FFMA.FTZ R111, R96, R197.reuse, -R196 ;  /* 0x000000c5606f7223 */ /* 0x080fe200000108c4 */
[-C--:B------:R-:W-:Y:S01]  /*15150*/  FFMA.FTZ R50, R50, R197.reuse, -R198 ;  /* 0x000000c532327223 */ /* 0x080fe200000108c6 */
[-C--:B------:R-:W-:Y:S01]  /*15160*/  FFMA.FTZ R53, R53, R197.reuse, -R196 ;  /* 0x000000c535357223 */ /* 0x080fe200000108c4 */
[C---:B------:R-:W-:Y:S01]  /*15170*/  HMMA.16816.F32.BF16 R24, R20.reuse, R12, R24 ;  /* 0x0000000c1418723c */ /* 0x040fe20000041818 */
[----:B------:R-:W-:Y:S01]  /*15180*/  MUFU.EX2 R105, R105 ;  /* 0x0000006900697308 */ /* 0x000fe20000000800 */
[----:B------:R-:W-:Y:S01]  /*15190*/  FFMA.FTZ R170, R249, R178, R170 ;  /* 0x000000b2f9aa7223 */ /* 0x000fe200000100aa */
[----:B------:R-:W-:Y:S01]  /*151a0*/  FFMA.FTZ R45, R45, R197, -R198 ;  /* 0x000000c52d2d7223 */ /* 0x000fe200000108c6 */
[----:B------:R-:W-:Y:S01]  /*151b0*/  FFMA.FTZ R199, R252, R209, R199 ;  /* 0x000000d1fcc77223 */ /* 0x000fe200000100c7 */
[----:B------:R-:W-:Y:S01]  /*151c0*/  MUFU.EX2 R108, R108 ;  /* 0x0000006c006c7308 */ /* 0x000fe20000000800 */
[----:B------:R-:W-:Y:S01]  /*151d0*/  FADD.FTZ R19, R19, R170 ;  /* 0x000000aa13137221 */ /* 0x000fe20000010000 */
[-C--:B------:R-:W-:Y:S01]  /*151e0*/  FFMA.FTZ R181, R181, R197.reuse, -R198 ;  /* 0x000000c5b5b57223 */ /* 0x080fe200000108c6 */
[C---:B------:R-:W-:Y:S01]  /*151f0*/  HMMA.16816.F32.BF16 R156, R20.reuse, R14, R156 ;  /* 0x0000000e149c723c */ /* 0x040fe2000004189c */
[----:B------:R-:W1:Y:S01]  /*15200*/  LDSM.16.MT88.4 R12, [R177+0xb000] ;  /* 0x00b00000b10c783b */ /* 0x000e620000004200 */
[----:B------:R2:W-:Y:S01]  /*15210*/  MUFU.EX2 R106, R161 ;  /* 0x000000a1006a7308 */ /* 0x0005e20000000800 */
[----:B------:R-:W-:Y:S01]  /*15220*/  FADD.FTZ R128, R128, R19 ;  /* 0x0000001380807221 */ /* 0x000fe20000010000 */
[-CC-:B------:R-:W-:Y:S01]  /*15230*/  FFMA.FTZ R19, R44, R197.reuse, -R196.reuse ;  /* 0x000000c52c137223 */ /* 0x180fe200000108c4 */
[-C--:B------:R-:W-:Y:S01]  /*15240*/  FFMA.FTZ R44, R185, R197.reuse, -R196 ;  /* 0x000000c5b92c7223 */ /* 0x080fe200000108c4 */
[----:B------:R-:W-:Y:S01]  /*15250*/  MUFU.EX2 R107, R172 ;  /* 0x000000ac006b7308 */ /* 0x000fe20000000800 */
[----:B------:R-:W-:Y:S01]  /*15260*/  FADD.FTZ R199, R176, R199 ;  /* 0x000000c7b0c77221 */ /* 0x000fe20000010000 */
[C---:B------:R-:W-:Y:S01]  /*15270*/  HMMA.16816.F32.BF16 R144, R20.reuse, R36, R144 ;  /* 0x000000241490723c */ /* 0x040fe20000041890 */
[-C--:B------:R-:W-:Y:S01]  /*15280*/  FFMA.FTZ R36, R127, R197.reuse, -R198 ;  /* 0x000000c57f247223 */ /* 0x080fe200000108c6 */
[-C--:B------:R-:W-:Y:S01]  /*15290*/  FFMA.FTZ R127, R112, R197.reuse, -R196 ;  /* 0x000000c5707f7223 */ /* 0x080fe200000108c4 */
[----:B------:R3:W-:Y:S01]  /*152a0*/  MUFU.EX2 R118, R163 ;  /* 0x000000a300767308 */ /* 0x0007e20000000800 */
[----:B------:R-:W-:Y:S01]  /*152b0*/  FADD.FTZ R0, R0, R199 ;  /* 0x000000c700007221 */ /* 0x000fe20000010000 */
[----:B------:R-:W-:Y:S01]  /*152c0*/  FADD.FTZ R128, R171, R128 ;  /* 0x00000080ab807221 */ /* 0x000fe20000010000 */
[-C--:B------:R-:W-:Y:S01]  /*152d0*/  FFMA.FTZ R171, R200, R197.reuse, -R198 ;  /* 0x000000c5c8ab7223 */ /* 0x080fe200000108c6 */
[----:B------:R4:W1:Y:S01]  /*152e0*/  MUFU.EX2 R112, R36 ;  /* 0x0000002400707308 */ /* 0x0008620000000800 */
[C---:B-----5:R-:W-:Y:S01]  /*152f0*/  HMMA.16816.F32.BF16 R8, R20.reuse, R28, R8 ;  /* 0x0000001c1408723c */ /* 0x060fe20000041808 */
[-C--:B--2---:R-:W-:Y:S01]  /*15300*/  FFMA.FTZ R161, R93, R197.reuse, -R196 ;  /* 0x000000c55da17223 */ /* 0x084fe200000108c4 */
[-C--:B------:R-:W-:Y:S01]  /*15310*/  FFMA.FTZ R93, R102, R197.reuse, -R198 ;  /* 0x000000c5665d7223 */ /* 0x080fe200000108c6 */
[----:B------:R-:W2:Y:S01]  /*15320*/  MUFU.EX2 R127, R127 ;  /* 0x0000007f007f7308 */ /* 0x000ea20000000800 */
[----:B------:R-:W-:Y:S01]  /*15330*/  FADD.FTZ R179, R179, R0 ;  /* 0x00000000b3b37221 */ /* 0x000fe20000010000 */
[-C--:B------:R-:W-:Y:S01]  /*15340*/  FFMA.FTZ R0, R202, R197.reuse, -R196 ;  /* 0x000000c5ca007223 */ /* 0x080fe200000108c4 */
[-CC-:B------:R-:W-:Y:S01]  /*15350*/  FFMA.FTZ R188, R188, R197.reuse, -R198.reuse ;  /* 0x000000c5bcbc7223 */ /* 0x180fe200000108c6 */
[----:B------:R-:W-:Y:S01]  /*15360*/  MUFU.EX2 R109, R109 ;  /* 0x0000006d006d7308 */ /* 0x000fe20000000800 */
[C---:B------:R-:W-:Y:S01]  /*15370*/  HMMA.16816.F32.BF16 R148, R20.reuse, R30, R148 ;  /* 0x0000001e1494723c */ /* 0x040fe20000041894 */
[----:B------:R-:W5:Y:S01]  /*15380*/  LDSM.16.MT88.4 R28, [R210+0x1000] ;  /* 0x00100000d21c783b */ /* 0x000f620000004200 */
[-C--:B---3--:R-:W-:Y:S01]  /*15390*/  FFMA.FTZ R163, R90, R197.reuse, -R198 ;  /* 0x000000c55aa37223 */ /* 0x088fe200000108c6 */
[----:B------:R3:W-:Y:S01]  /*153a0*/  MUFU.EX2 R96, R162 ;  /* 0x000000a200607308 */ /* 0x0007e20000000800 */
[----:B------:R-:W-:Y:S01]  /*153b0*/  FADD.FTZ R130, R130, R179 ;  /* 0x000000b382827221 */ /* 0x000fe20000010000 */
[-C--:B------:R-:W-:Y:S01]  /*153c0*/  FFMA.FTZ R189, R189, R197.reuse, -R196 ;  /* 0x000000c5bdbd7223 */ /* 0x080fe200000108c4 */
[-C--:B------:R-:W-:Y:S01]  /*153d0*/  FFMA.FTZ R195, R195, R197.reuse, -R198 ;  /* 0x000000c5c3c37223 */ /* 0x080fe200000108c6 */
[----:B------:R-:W-:Y:S01]  /*153e0*/  MUFU.EX2 R111, R111 ;  /* 0x0000006f006f7308 */ /* 0x000fe20000000800 */
[C---:B------:R-:W-:Y:S01]  /*153f0*/  HMMA.16816.F32.BF16 R140, R20.reuse, R38, R140 ;  /* 0x00000026148c723c */ /* 0x040fe2000004188c */
[----:B----4-:R-:W-:Y:S01]  /*15400*/  LDSM.16.MT88.4 R36, [R164+0xb800] ;  /* 0x00b80000a424783b */ /* 0x010fe20000004200 */
[----:B------:R-:W-:Y:S01]  /*15410*/  FADD.FTZ R131, R131, R130 ;  /* 0x0000008283837221 */ /* 0x000fe20000010000 */
[----:B------:R-:W-:Y:S01]  /*15420*/  MUFU.EX2 R97, R97 ;  /* 0x0000006100617308 */ /* 0x000fe20000000800 */
[--C-:B------:R-:W-:Y:S01]  /*15430*/  FFMA.FTZ R194, R194, R197, -R198.reuse ;  /* 0x000000c5c2c27223 */ /* 0x100fe200000108c6 */
[----:B------:R-:W-:Y:S01]  /*15440*/  @P0 IADD3 R241, PT, PT, R165, -0x3, RZ ;  /* 0xfffffffda5f10810 */ /* 0x000fe20007ffe0ff */
[----:B------:R-:W-:Y:S01]  /*15450*/  FADD.FTZ R130, R154, R131 ;  /* 0x000000839a827221 */ /* 0x000fe20000010000 */
[----:B------:R-:W-:Y:S01]  /*15460*/  MUFU.EX2 R100, R100 ;  /* 0x0000006400647308 */ /* 0x000fe20000000800 */
[----:B------:R-:W-:Y:S01]  /*15470*/  HMMA.16816.F32.BF16 R136, R20, R32, R136 ;  /* 0x000000201488723c */ /* 0x000fe20000041888 */
[----:B------:R-:W-:Y:S01]  /*15480*/  F2FP.BF16.F32.PACK_AB R32, R160, R123 ;  /* 0x0000007ba020723e */ /* 0x000fe200000010ff */
[----:B---3--:R-:W-:Y:S01]  /*15490*/  FFMA.FTZ R162, R91, R197, -R198 ;  /* 0x000000c55ba27223 */ /* 0x008fe200000108c6 */
[----:B------:R-:W-:Y:S01]  /*154a0*/  F2FP.BF16.F32.PACK_AB R33, R124, R121 ;  /* 0x000000797c21723e */ /* 0x000fe200000010ff */
[----:B------:R-:W-:Y:S01]  /*154b0*/  MUFU.EX2 R89, R89 ;  /* 0x0000005900597308 */ /* 0x000fe20000000800 */
[----:B------:R-:W-:-:S03]  /*154c0*/  FADD.FTZ R130, R155, R130 ;  /* 0x000000829b827221 */ /* 0x000fc60000010000 */
[----:B------:R-:W-:Y:S01]  /*154d0*/  HMMA.16816.F32.BF16 R132, R20, R34, R132 ;  /* 0x000000221484723c */ /* 0x000fe20000041884 */
[----:B------:R-:W3:Y:S01]  /*154e0*/  LDSM.16.MT88.4 R20, [R211+0x1000] ;  /* 0x00100000d314783b */ /* 0x000ee20000004200 */
[----:B-1----:R-:W-:Y:S01]  /*154f0*/  F2FP.BF16.F32.PACK_AB R34, R112, R125 ;  /* 0x0000007d7022723e */ /* 0x002fe200000010ff */
[----:B------:R-:W-:Y:S01]  /*15500*/  MUFU.EX2 R92, R92 ;  /* 0x0000005c005c7308 */ /* 0x000fe20000000800 */
[----:B--2---:R-:W-:Y:S01]  /*15510*/  F2FP.BF16.F32.PACK_AB R35, R127, R122 ;  /* 0x0000007a7f23723e */ /* 0x004fe200000010ff */
[----:B------:R-:W-:Y:S02]  /*15520*/  FADD.FTZ R123, R123, R130 ;  /* 0x000000827b7b7221 */ /* 0x000fe40000010000 */
[----:B------:R1:W-:Y:S02]  /*15530*/  MUFU.EX2 R90, R161 ;  /* 0x000000a1005a7308 */ /* 0x0003e40000000800 */
[----:B------:R-:W-:Y:S02]  /*15540*/  FADD.FTZ R160, R160, R123 ;  /* 0x0000007ba0a07221 */ /* 0x000fe40000010000 */
[----:B------:R-:W-:Y:S01]  /*15550*/  HMMA.16816.F32.BF16 R24, R32, R12, R24 ;  /* 0x0000000c2018723c */ /* 0x000fe20000041818 */
[----:B------:R2:W-:Y:S01]  /*15560*/  MUFU.EX2 R91, R163 ;  /* 0x000000a3005b7308 */ /* 0x0005e20000000800 */
[----:B------:R-:W-:-:S03]  /*15570*/  FADD.FTZ R125, R125, R160 ;  /* 0x000000a07d7d7221 */ /* 0x000fc60000010000 */
[----:B------:R4:W-:Y:S01]  /*15580*/  MUFU.EX2 R102, R162 ;  /* 0x000000a200667308 */ /* 0x0009e20000000800 */
[----:B------:R-:W-:Y:S02]  /*15590*/  FADD.FTZ R112, R112, R125 ;  /* 0x0000007d70707221 */ /* 0x000fe40000010000 */
[C---:B------:R-:W-:Y:S01]  /*155a0*/  HMMA.16816.F32.BF16 R156, R32.reuse, R14, R156 ;  /* 0x0000000e209c723c */ /* 0x040fe2000004189c */
[----:B------:R-:W3:Y:S01]  /*155b0*/  LDSM.16.MT88.4 R12, [R177+0xb800] ;  /* 0x00b80000b10c783b */ /* 0x000ee20000004200 */
[----:B------:R-:W-:Y:S01]  /*155c0*/  MUFU.EX2 R93, R93 ;  /* 0x0000005d005d7308 */ /* 0x000fe20000000800 */
[-C--:B-1----:R-:W-:Y:S01]  /*155d0*/  FFMA.FTZ R161, R77, R197.reuse, -R196 ;  /* 0x000000c54da17223 */ /* 0x082fe200000108c4 */
[-CC-:B------:R-:W-:Y:S02]  /*155e0*/  FFMA.FTZ R77, R86, R197.reuse, -R198.reuse ;  /* 0x000000c5564d7223 */ /* 0x180fe400000108c6 */
[----:B------:R-:W-:Y:S01]  /*155f0*/  MUFU.EX2 R81, R81 ;  /* 0x0000005100517308 */ /* 0x000fe20000000800 */
[-CC-:B--2---:R-:W-:Y:S01]  /*15600*/  FFMA.FTZ R163, R74, R197.reuse, -R198.reuse ;  /* 0x000000c54aa37223 */ /* 0x184fe200000108c6 */
[----:B------:R-:W-:Y:S01]  /*15610*/  HMMA.16816.F32.BF16 R8, R32, R40, R8 ;  /* 0x000000282008723c */ /* 0x000fe20000041808 */
[-C--:B------:R-:W-:Y:S01]  /*15620*/  FFMA.FTZ R41, R119, R197.reuse, -R198 ;  /* 0x000000c577297223 */ /* 0x080fe200000108c6 */
[-C--:B------:R-:W-:Y:S01]  /*15630*/  FFMA.FTZ R119, R104, R197.reuse, -R196 ;  /* 0x000000c568777223 */ /* 0x080fe200000108c4 */
[-CC-:B------:R-:W-:Y:S01]  /*15640*/  FFMA.FTZ R40, R114, R197.reuse, -R198.reuse ;  /* 0x000000c572287223 */ /* 0x180fe200000108c6 */
[----:B------:R-:W-:Y:S01]  /*15650*/  MUFU.EX2 R84, R84 ;  /* 0x0000005400547308 */ /* 0x000fe20000000800 */
[----:B----4-:R-:W-:-:S03]  /*15660*/  FFMA.FTZ R162, R75, R197, -R198 ;  /* 0x000000c54ba27223 */ /* 0x010fc600000108c6 */
[C---:B------:R-:W-:Y:S01]  /*15670*/  HMMA.16816.F32.BF16 R148, R32.reuse, R42, R148 ;  /* 0x0000002a2094723c */ /* 0x040fe20000041894 */
[-C--:B------:R-:W-:Y:S01]  /*15680*/  FFMA.FTZ R43, R117, R197.reuse, -R196 ;  /* 0x000000c5752b7223 */ /* 0x080fe200000108c4 */
[-CC-:B------:R-:W-:Y:S01]  /*15690*/  FFMA.FTZ R117, R126, R197.reuse, -R198.reuse ;  /* 0x000000c57e757223 */ /* 0x180fe200000108c6 */
[----:B------:R-:W-:Y:S01]  /*156a0*/  FFMA.FTZ R42, R115, R197, -R198 ;  /* 0x000000c5732a7223 */ /* 0x000fe200000108c6 */
[----:B------:R-:W-:Y:S04]  /*156b0*/  MUFU.EX2 R104, R41 ;  /* 0x0000002900687308 */ /* 0x000fe80000000800 */
[----:B------:R-:W-:Y:S01]  /*156c0*/  MUFU.EX2 R114, R43 ;  /* 0x0000002b00727308 */ /* 0x000fe20000000800 */
[C---:B-----5:R-:W-:Y:S03]  /*156d0*/  HMMA.16816.F32.BF16 R144, R32.reuse, R28, R144 ;  /* 0x0000001c2090723c */ /* 0x060fe60000041890 */
[----:B------:R-:W-:Y:S04]  /*156e0*/  MUFU.EX2 R115, R40 ;  /* 0x0000002800737308 */ /* 0x000fe80000000800 */
[----:B------:R-:W1:Y:S01]  /*156f0*/  MUFU.EX2 R126, R42 ;  /* 0x0000002a007e7308 */ /* 0x000e620000000800 */
[C---:B------:R-:W-:Y:S01]  /*15700*/  HMMA.16816.F32.BF16 R140, R32.reuse, R30, R140 ;  /* 0x0000001e208c723c */ /* 0x040fe2000004188c */
[----:B------:R-:W2:Y:S02]  /*15710*/  LDSM.16.MT88.4 R28, [R210+0x1800] ;  /* 0x00180000d21c783b */ /* 0x000ea40000004200 */
[----:B------:R-:W4:Y:S04]  /*15720*/  MUFU.EX2 R117, R117 ;  /* 0x0000007500757308 */ /* 0x000f280000000800 */
[----:B------:R-:W5:Y:S01]  /*15730*/  MUFU.EX2 R119, R119 ;  /* 0x0000007700777308 */ /* 0x000f620000000800 */
[----:B---3--:R-:W-:Y:S01]  /*15740*/  HMMA.16816.F32.BF16 R136, R32, R20, R136 ;  /* 0x000000142088723c */ /* 0x008fe20000041888 */
[----:B------:R-:W-:-:S02]  /*15750*/  F2FP.BF16.F32.PACK_AB R21, R116, R113 ;  /* 0x000000717415723e */ /* 0x000fc400000010ff */
[----:B------:R-:W-:Y:S01]  /*15760*/  MUFU.EX2 R73, R73 ;  /* 0x0000004900497308 */ /* 0x000fe20000000800 */
[----:B-1----:R-:W-:Y:S01]  /*15770*/  F2FP.BF16.F32.PACK_AB R20, R126, R115 ;  /* 0x000000737e14723e */ /* 0x002fe200000010ff */
[----:B------:R-:W-:Y:S02]  /*15780*/  LDSM.16.MT88.4 R40, [R164+0xc000] ;  /* 0x00c00000a428783b */ /* 0x000fe40000004200 */
[----:B------:R-:W-:Y:S01]  /*15790*/  MUFU.EX2 R76, R76 ;  /* 0x0000004c004c7308 */ /* 0x000fe20000000800 */
[----:B------:R-:W-:Y:S01]  /*157a0*/  HMMA.16816.F32.BF16 R132, R32, R22, R132 ;  /* 0x000000162084723c */ /* 0x000fe20000041884 */
[----:B----4-:R-:W-:Y:S01]  /*157b0*/  F2FP.BF16.F32.PACK_AB R22, R104, R117 ;  /* 0x000000756816723e */ /* 0x010fe200000010ff */
[----:B------:R-:W1:Y:S01]  /*157c0*/  LDSM.16.MT88.4 R32, [R211+0x1800] ;  /* 0x00180000d320783b */ /* 0x000e620000004200 */
[----:B------:R3:W-:Y:S01]  /*157d0*/  MUFU.EX2 R74, R161 ;  /* 0x000000a1004a7308 */ /* 0x0007e20000000800 */
[----:B------:R-:W-:Y:S01]  /*157e0*/  FADD.FTZ R115, R115, R112 ;  /* 0x0000007073737221 */ /* 0x000fe20000010000 */
[----:B-----5:R-:W-:-:S02]  /*157f0*/  F2FP.BF16.F32.PACK_AB R23, R119, R114 ;  /* 0x000000727717723e */ /* 0x020fc400000010ff */
[----:B------:R4:W-:Y:S01]  /*15800*/  MUFU.EX2 R75, R163 ;  /* 0x000000a3004b7308 */ /* 0x0009e20000000800 */
[----:B------:R-:W-:-:S03]  /*15810*/  FADD.FTZ R126, R126, R115 ;  /* 0x000000737e7e7221 */ /* 0x000fc60000010000 */
[----:B------:R5:W-:Y:S01]  /*15820*/  MUFU.EX2 R86, R162 ;  /* 0x000000a200567308 */ /* 0x000be20000000800 */
[C---:B------:R-:W-:Y:S01]  /*15830*/  HMMA.16816.F32.BF16 R24, R20.reuse, R12, R24 ;  /* 0x0000000c1418723c */ /* 0x040fe20000041818 */
[----:B------:R-:W-:Y:S02]  /*15840*/  FADD.FTZ R117, R117, R126 ;  /* 0x0000007e75757221 */ /* 0x000fe40000010000 */
[----:B------:R-:W-:Y:S01]  /*15850*/  MUFU.EX2 R77, R77 ;  /* 0x0000004d004d7308 */ /* 0x000fe20000000800 */
[-C--:B---3--:R-:W-:Y:S01]  /*15860*/  FFMA.FTZ R161, R59, R197.reuse, -R198 ;  /* 0x000000c53ba17223 */ /* 0x088fe200000108c6 */
[----:B------:R-:W-:Y:S02]  /*15870*/  FADD.FTZ R104, R104, R117 ;  /* 0x0000007568687221 */ /* 0x000fe40000010000 */
[----:B------:R-:W-:Y:S01]  /*15880*/  MUFU.EX2 R65, R65 ;  /* 0x0000004100417308 */ /* 0x000fe20000000800 */
[----:B------:R-:W-:Y:S01]  /*15890*/  HMMA.16816.F32.BF16 R156, R20, R14, R156 ;  /* 0x0000000e149c723c */ /* 0x000fe2000004189c */
[----:B------:R-:W3:Y:S01]  /*158a0*/  LDSM.16.MT88.4 R12, [R177+0xc000] ;  /* 0x00c00000b10c783b */ /* 0x000ee20000004200 */
[-C--:B----4-:R-:W-:Y:S01]  /*158b0*/  FFMA.FTZ R163, R61, R197.reuse, -R196 ;  /* 0x000000c53da37223 */ /* 0x090fe200000108c4 */
[----:B------:R-:W-:Y:S01]  /*158c0*/  MUFU.EX2 R68, R68 ;  /* 0x0000004400447308 */ /* 0x000fe20000000800 */
[-CC-:B------:R-:W-:Y:S01]  /*158d0*/  FFMA.FTZ R61, R70, R197.reuse, -R198.reuse ;  /* 0x000000c5463d7223 */ /* 0x180fe200000108c6 */
[----:B-----5:R-:W-:-:S02]  /*158e0*/  FFMA.FTZ R162, R58, R197, -R198 ;  /* 0x000000c53aa27223 */ /* 0x020fc400000108c6 */
[----:B------:R-:W-:Y:S01]  /*158f0*/  MUFU.EX2 R57, R57 ;  /* 0x0000003900397308 */ /* 0x000fe20000000800 */
[C---:B------:R-:W-:Y:S03]  /*15900*/  HMMA.16816.F32.BF16 R8, R20.reuse, R36, R8 ;  /* 0x000000241408723c */ /* 0x040fe60000041808 */
[----:B------:R-:W-:Y:S04]  /*15910*/  MUFU.EX2 R60, R60 ;  /* 0x0000003c003c7308 */ /* 0x000fe80000000800 */
[----:B------:R-:W-:Y:S01]  /*15920*/  MUFU.EX2 R58, R163 ;  /* 0x000000a3003a7308 */ /* 0x000fe20000000800 */
[C---:B------:R-:W-:Y:S01]  /*15930*/  HMMA.16816.F32.BF16 R148, R20.reuse, R38, R148 ;  /* 0x000000261494723c */ /* 0x040fe20000041894 */
[----:B------:R-:W4:Y:S02]  /*15940*/  LDSM.16.MT88.4 R36, [R210+0x2000] ;  /* 0x00200000d224783b */ /* 0x000f240000004200 */
[----:B------:R-:W-:Y:S04]  /*15950*/  MUFU.EX2 R59, R162 ;  /* 0x000000a2003b7308 */ /* 0x000fe80000000800 */
[----:B------:R5:W-:Y:S01]  /*15960*/  MUFU.EX2 R70, R161 ;  /* 0x000000a100467308 */ /* 0x000be20000000800 */
[----:B--2---:R-:W-:Y:S01]  /*15970*/  HMMA.16816.F32.BF16 R144, R20, R28, R144 ;  /* 0x0000001c1490723c */ /* 0x004fe20000041890 */
[----:B------:R-:W-:Y:S01]  /*15980*/  F2FP.BF16.F32.PACK_AB R28, R118, R107 ;  /* 0x0000006b761c723e */ /* 0x000fe200000010ff */
[----:B------:R-:W-:Y:S01]  /*15990*/  FADD.FTZ R107, R107, R104 ;  /* 0x000000686b6b7221 */ /* 0x000fe20000010000 */
[----:B------:R-:W-:Y:S01]  /*159a0*/  F2FP.BF16.F32.PACK_AB R29, R108, R105 ;  /* 0x000000696c1d723e */ /* 0x000fe200000010ff */
[----:B------:R-:W-:Y:S01]  /*159b0*/  MUFU.EX2 R61, R61 ;  /* 0x0000003d003d7308 */ /* 0x000fe20000000800 */
[----:B------:R-:W-:Y:S01]  /*159c0*/  FFMA.FTZ R104, R207, R197, -R196 ;  /* 0x000000c5cf687223 */ /* 0x000fe200000108c4 */
[----:B------:R-:W-:-:S02]  /*159d0*/  FADD.FTZ R118, R118, R107 ;  /* 0x0000006b76767221 */ /* 0x000fc40000010000 */
[C---:B------:R-:W-:Y:S01]  /*159e0*/  HMMA.16816.F32.BF16 R140, R20.reuse, R30, R140 ;  /* 0x0000001e148c723c */ /* 0x040fe2000004188c */
[----:B------:R-:W-:Y:S01]  /*159f0*/  F2FP.BF16.F32.PACK_AB R30, R96, R109 ;  /* 0x0000006d601e723e */ /* 0x000fe200000010ff */
[----:B------:R-:W-:Y:S01]  /*15a00*/  MUFU.EX2 R50, R50 ;  /* 0x0000003200327308 */ /* 0x000fe20000000800 */
[----:B------:R-:W-:Y:S01]  /*15a10*/  F2FP.BF16.F32.PACK_AB R31, R111, R106 ;  /* 0x0000006a6f1f723e */ /* 0x000fe200000010ff */
[----:B------:R-:W-:Y:S01]  /*15a20*/  FADD.FTZ R109, R109, R118 ;  /* 0x000000766d6d7221 */ /* 0x000fe20000010000 */
[----:B-----5:R-:W-:Y:S01]  /*15a30*/  FADD.FTZ R161, R129, R128 ;  /* 0x0000008081a17221 */ /* 0x020fe20000010000 */
[----:B------:R-:W-:Y:S01]  /*15a40*/  MUFU.EX2 R19, R19 ;  /* 0x0000001300137308 */ /* 0x000fe20000000800 */
[-C--:B------:R-:W-:Y:S01]  /*15a50*/  FFMA.FTZ R129, R187, R197.reuse, -R196 ;  /* 0x000000c5bb817223 */ /* 0x080fe200000108c4 */
[----:B-1----:R-:W-:Y:S01]  /*15a60*/  HMMA.16816.F32.BF16 R136, R20, R32, R136 ;  /* 0x000000201488723c */ /* 0x002fe20000041888 */
[----:B------:R-:W-:Y:S01]  /*15a70*/  FFMA.FTZ R128, R205, R197, -R198 ;  /* 0x000000c5cd807223 */ /* 0x000fe200000108c6 */
[----:B------:R-:W-:Y:S01]  /*15a80*/  MUFU.EX2 R44, R44 ;  /* 0x0000002c002c7308 */ /* 0x000fe20000000800 */
[----:B------:R-:W-:-:S03]  /*15a90*/  FADD.FTZ R161, R152, R161 ;  /* 0x000000a198a17221 */ /* 0x000fc60000010000 */
[----:B------:R-:W-:Y:S01]  /*15aa0*/  MUFU.EX2 R45, R45 ;  /* 0x0000002d002d7308 */ /* 0x000fe20000000800 */
[----:B------:R-:W-:Y:S01]  /*15ab0*/  FADD.FTZ R120, R120, R161 ;  /* 0x000000a178787221 */ /* 0x000fe20000010000 */
[----:B------:R-:W-:Y:S01]  /*15ac0*/  HMMA.16816.F32.BF16 R132, R20, R34, R132 ;  /* 0x000000221484723c */ /* 0x000fe20000041884 */
[----:B------:R-:W1:Y:S01]  /*15ad0*/  LDSM.16.MT88.4 R20, [R211+0x2000] ;  /* 0x00200000d314783b */ /* 0x000e620000004200 */
[----:B------:R-:W-:Y:S01]  /*15ae0*/  MUFU.EX2 R129, R129 ;  /* 0x0000008100817308 */ /* 0x000fe20000000800 */
[----:B------:R-:W-:Y:S02]  /*15af0*/  FADD.FTZ R120, R153, R120 ;  /* 0x0000007899787221 */ /* 0x000fe40000010000 */
[----:B------:R-:W-:Y:S01]  /*15b00*/  LDSM.16.MT88.4 R32, [R164+0xc800] ;  /* 0x00c80000a420783b */ /* 0x000fe20000004200 */
[----:B------:R-:W-:Y:S02]  /*15b10*/  MUFU.EX2 R0, R0 ;  /* 0x0000000000007308 */ /* 0x000fe40000000800 */
[C---:B---3--:R-:W-:Y:S02]  /*15b20*/  HMMA.16816.F32.BF16 R24, R28.reuse, R12, R24 ;  /* 0x0000000c1c18723c */ /* 0x048fe40000041818 */
[----:B------:R-:W-:Y:S04]  /*15b30*/  MUFU.EX2 R171, R171 ;  /* 0x000000ab00ab7308 */ /* 0x000fe80000000800 */
[----:B------:R-:W-:Y:S02]  /*15b40*/  MUFU.EX2 R128, R128 ;  /* 0x0000008000807308 */ /* 0x000fe40000000800 */
[C---:B------:R-:W-:Y:S01]  /*15b50*/  HMMA.16816.F32.BF16 R156, R28.reuse, R14, R156 ;  /* 0x0000000e1c9c723c */ /* 0x040fe2000004189c */
[----:B------:R-:W2:Y:S01]  /*15b60*/  LDSM.16.MT88.4 R12, [R177+0xc800] ;  /* 0x00c80000b10c783b */ /* 0x000ea20000004200 */
[----:B------:R-:W-:Y:S06]  /*15b70*/  MUFU.EX2 R104, R104 ;  /* 0x0000006800687308 */ /* 0x000fec0000000800 */
[----:B------:R-:W-:Y:S01]  /*15b80*/  HMMA.16816.F32.BF16 R8, R28, R40, R8 ;  /* 0x000000281c08723c */ /* 0x000fe20000041808 */
[-C--:B------:R-:W-:Y:S01]  /*15b90*/  FFMA.FTZ R41, R103, R197.reuse, -R198 ;  /* 0x000000c567297223 */ /* 0x080fe200000108c6 */
[-C--:B------:R-:W-:Y:S01]  /*15ba0*/  FFMA.FTZ R103, R88, R197.reuse, -R196 ;  /* 0x000000c558677223 */ /* 0x080fe200000108c4 */
[----:B------:R-:W-:-:S02]  /*15bb0*/  FFMA.FTZ R40, R98, R197, -R198 ;  /* 0x000000c562287223 */ /* 0x000fc400000108c6 */
[----:B------:R-:W-:Y:S03]  /*15bc0*/  MUFU.EX2 R88, R41 ;  /* 0x0000002900587308 */ /* 0x000fe60000000800 */
[C---:B------:R-:W-:Y:S01]  /*15bd0*/  HMMA.16816.F32.BF16 R148, R28.reuse, R42, R148 ;  /* 0x0000002a1c94723c */ /* 0x040fe20000041894 */
[-C--:B------:R-:W-:Y:S01]  /*15be0*/  FFMA.FTZ R43, R101, R197.reuse, -R196 ;  /* 0x000000c5652b7223 */ /* 0x080fe200000108c4 */
[-CC-:B------:R-:W-:Y:S01]  /*15bf0*/  FFMA.FTZ R101, R110, R197.reuse, -R198.reuse ;  /* 0x000000c56e657223 */ /* 0x180fe200000108c6 */
[----:B------:R-:W-:Y:S01]  /*15c00*/  FFMA.FTZ R42, R99, R197, -R198 ;  /* 0x000000c5632a7223 */ /* 0x000fe200000108c6 */
[----:B------:R-:W-:Y:S04]  /*15c10*/  MUFU.EX2 R103, R103 ;  /* 0x0000006700677308 */ /* 0x000fe80000000800 */
[C---:B----4-:R-:W-:Y:S01]  /*15c20*/  HMMA.16816.F32.BF16 R144, R28.reuse, R36, R144 ;  /* 0x000000241c90723c */ /* 0x050fe20000041890 */
[----:B------:R-:W-:Y:S04]  /*15c30*/  MUFU.EX2 R98, R43 ;  /* 0x0000002b00627308 */ /* 0x000fe80000000800 */
[----:B------:R-:W-:Y:S03]  /*15c40*/  MUFU.EX2 R99, R40 ;  /* 0x0000002800637308 */ /* 0x000fe60000000800 */
[C---:B------:R-:W-:Y:S01]  /*15c50*/  HMMA.16816.F32.BF16 R140, R28.reuse, R38, R140 ;  /* 0x000000261c8c723c */ /* 0x040fe2000004188c */
[----:B------:R-:W3:Y:S01]  /*15c60*/  LDSM.16.MT88.4 R36, [R210+0x2800] ;  /* 0x00280000d224783b */ /* 0x000ee20000004200 */
[----:B------:R-:W4:Y:S04]  /*15c70*/  MUFU.EX2 R110, R42 ;  /* 0x0000002a006e7308 */ /* 0x000f280000000800 */
[----:B------:R-:W5:Y:S02]  /*15c80*/  MUFU.EX2 R101, R101 ;  /* 0x0000006500657308 */ /* 0x000f640000000800 */
[----:B-1----:R-:W-:Y:S01]  /*15c90*/  HMMA.16816.F32.BF16 R136, R28, R20, R136 ;  /* 0x000000141c88723c */ /* 0x002fe20000041888 */
[----:B------:R-:W-:-:S07]  /*15ca0*/  F2FP.BF16.F32.PACK_AB R21, R100, R97 ;  /* 0x000000616415723e */ /* 0x000fce00000010ff */
[----:B------:R-:W-:Y:S01]  /*15cb0*/  HMMA.16816.F32.BF16 R132, R28, R22, R132 ;  /* 0x000000161c84723c */ /* 0x000fe20000041884 */
[----:B------:R-:W1:Y:S01]  /*15cc0*/  LDSM.16.MT88.4 R28, [R211+0x2800] ;  /* 0x00280000d31c783b */ /* 0x000e620000004200 */
[----:B----4-:R-:W-:Y:S02]  /*15cd0*/  F2FP.BF16.F32.PACK_AB R20, R110, R99 ;  /* 0x000000636e14723e */ /* 0x010fe400000010ff */
[----:B-----5:R-:W-:Y:S01]  /*15ce0*/  F2FP.BF16.F32.PACK_AB R22, R88, R101 ;  /* 0x000000655816723e */ /* 0x020fe200000010ff */
[----:B------:R-:W-:Y:S01]  /*15cf0*/  LDSM.16.MT88.4 R40, [R164+0xd000] ;  /* 0x00d00000a428783b */ /* 0x000fe20000004200 */
[----:B------:R-:W-:-:S07]  /*15d00*/  F2FP.BF16.F32.PACK_AB R23, R103, R98 ;  /* 0x000000626717723e */ /* 0x000fce00000010ff */
[C---:B--2---:R-:W-:Y:S08]  /*15d10*/  HMMA.16816.F32.BF16 R24, R20.reuse, R12, R24 ;  /* 0x0000000c1418723c */ /* 0x044ff00000041818 */
[C---:B------:R-:W-:Y:S01]  /*15d20*/  HMMA.16816.F32.BF16 R156, R20.reuse, R14, R156 ;  /* 0x0000000e149c723c */ /* 0x040fe2000004189c */
[----:B------:R-:W2:Y:S07]  /*15d30*/  LDSM.16.MT88.4 R12, [R177+0xd000] ;  /* 0x00d00000b10c783b */ /* 0x000eae0000004200 */
[C---:B------:R-:W-:Y:S08]  /*15d40*/  HMMA.16816.F32.BF16 R8, R20.reuse, R32, R8 ;  /* 0x000000201408723c */ /* 0x040ff00000041808 */
[C---:B------:R-:W-:Y:S01]  /*15d50*/  HMMA.16816.F32.BF16 R148, R20.reuse, R34, R148 ;  /* 0x000000221494723c */ /* 0x040fe20000041894 */
[----:B------:R-:W4:Y:S07]  /*15d60*/  LDSM.16.MT88.4 R32, [R210+0x3000] ;  /* 0x00300000d220783b */ /* 0x000f2e0000004200 */
[----:B---3--:R-:W-:Y:S01]  /*15d70*/  HMMA.16816.F32.BF16 R144, R20, R36, R144 ;  /* 0x000000241490723c */ /* 0x008fe20000041890 */
[-C--:B------:R-:W-:Y:S01]  /*15d80*/  FFMA.FTZ R36, R95, R197.reuse, -R198 ;  /* 0x000000c55f247223 */ /* 0x080fe200000108c6 */
[----:B------:R-:W-:-:S03]  /*15d90*/  FFMA.FTZ R95, R80, R197, -R196 ;  /* 0x000000c5505f7223 */ /* 0x000fc600000108c4 */
[----:B------:R3:W5:Y:S03]  /*15da0*/  MUFU.EX2 R80, R36 ;  /* 0x0000002400507308 */ /* 0x0007660000000800 */
[C---:B------:R-:W-:Y:S01]  /*15db0*/  HMMA.16816.F32.BF16 R140, R20.reuse, R38, R140 ;  /* 0x00000026148c723c */ /* 0x040fe2000004188c */
[----:B------:R-:W2:Y:S07]  /*15dc0*/  MUFU.EX2 R95, R95 ;  /* 0x0000005f005f7308 */ /* 0x000eae0000000800 */
[----:B-1----:R-:W-:Y:S01]  /*15dd0*/  HMMA.16816.F32.BF16 R136, R20, R28, R136 ;  /* 0x0000001c1488723c */ /* 0x002fe20000041888 */
[----:B------:R-:W-:-:S02]  /*15de0*/  F2FP.BF16.F32.PACK_AB R28, R102, R91 ;  /* 0x0000005b661c723e */ /* 0x000fc400000010ff */
[----:B------:R-:W-:Y:S01]  /*15df0*/  F2FP.BF16.F32.PACK_AB R29, R92, R89 ;  /* 0x000000595c1d723e */ /* 0x000fe200000010ff */
[----:B---3--:R-:W-:Y:S04]  /*15e00*/  LDSM.16.MT88.4 R36, [R164+0xd800] ;  /* 0x00d80000a424783b */ /* 0x008fe80000004200 */
[----:B------:R-:W-:Y:S01]  /*15e10*/  HMMA.16816.F32.BF16 R132, R20, R30, R132 ;  /* 0x0000001e1484723c */ /* 0x000fe20000041884 */
[----:B------:R-:W1:Y:S01]  /*15e20*/  LDSM.16.MT88.4 R20, [R211+0x3000] ;  /* 0x00300000d314783b */ /* 0x000e620000004200 */
[----:B-----5:R-:W-:Y:S02]  /*15e30*/  F2FP.BF16.F32.PACK_AB R30, R80, R93 ;  /* 0x0000005d501e723e */ /* 0x020fe400000010ff */
[----:B--2---:R-:W-:-:S07]  /*15e40*/  F2FP.BF16.F32.PACK_AB R31, R95, R90 ;  /* 0x0000005a5f1f723e */ /* 0x004fce00000010ff */
[C---:B------:R-:W-:Y:S08]  /*15e50*/  HMMA.16816.F32.BF16 R24, R28.reuse, R12, R24 ;  /* 0x0000000c1c18723c */ /* 0x040ff00000041818 */
[C---:B------:R-:W-:Y:S01]  /*15e60*/  HMMA.16816.F32.BF16 R156, R28.reuse, R14, R156 ;  /* 0x0000000e1c9c723c */ /* 0x040fe2000004189c */
[----:B------:R-:W2:Y:S07]  /*15e70*/  LDSM.16.MT88.4 R12, [R177+0xd800] ;  /* 0x00d80000b10c783b */ /* 0x000eae0000004200 */
        /* <DEDUP_REMOVED lines=76> */
[----:B---3--:R-:W-:Y:S01]  /*16340*/  HMMA.16816.F32.BF16 R144, R20, R36, R144 ;  /* 0x000000241490723c */ /* 0x008fe20000041890 */
[-C--:B------:R-:W-:Y:S01]  /*16350*/  FFMA.FTZ R36, R63, R197.reuse, -R198 ;  /* 0x000000c53f247223 */ /* 0x080fe200000108c6 */
[----:B------:R-:W-:-:S03]  /*16360*/  FFMA.FTZ R63, R48, R197, -R196 ;  /* 0x000000c5303f7223 */ /* 0x000fc600000108c4 */
[----:B------:R3:W4:Y:S03]  /*16370*/  MUFU.EX2 R48, R36 ;  /* 0x0000002400307308 */ /* 0x0007260000000800 */
[C---:B------:R-:W-:Y:S01]  /*16380*/  HMMA.16816.F32.BF16 R8, R20.reuse, R32, R8 ;  /* 0x000000201408723c */ /* 0x040fe20000041808 */
[----:B------:R-:W5:Y:S07]  /*16390*/  MUFU.EX2 R63, R63 ;  /* 0x0000003f003f7308 */ /* 0x000f6e0000000800 */
[----:B------:R-:W-:Y:S01]  /*163a0*/  HMMA.16816.F32.BF16 R148, R20, R34, R148 ;  /* 0x000000221494723c */ /* 0x000fe20000041894 */
[----:B------:R-:W2:Y:S01]  /*163b0*/  LDSM.16.MT88.4 R32, [R177+0xf000] ;  /* 0x00f00000b120783b */ /* 0x000ea20000004200 */
[-CC-:B---3--:R-:W-:Y:S01]  /*163c0*/  FFMA.FTZ R36, R49, R197.reuse, -R196.reuse ;  /* 0x000000c531247223 */ /* 0x188fe200000108c4 */
[----:B------:R-:W-:-:S03]  /*163d0*/  FFMA.FTZ R49, R52, R197, -R196 ;  /* 0x000000c534317223 */ /* 0x000fc600000108c4 */
[----:B------:R3:W-:Y:S02]  /*163e0*/  MUFU.EX2 R52, R36 ;  /* 0x0000002400347308 */ /* 0x0007e40000000800 */
[C---:B------:R-:W-:Y:S02]  /*163f0*/  HMMA.16816.F32.BF16 R140, R20.reuse, R38, R140 ;  /* 0x00000026148c723c */ /* 0x040fe4000004188c */
[----:B------:R-:W-:Y:S06]  /*16400*/  MUFU.EX2 R49, R49 ;  /* 0x0000003100317308 */ /* 0x000fec0000000800 */
[----:B-1----:R-:W-:Y:S01]  /*16410*/  HMMA.16816.F32.BF16 R136, R20, R28, R136 ;  /* 0x0000001c1488723c */ /* 0x002fe20000041888 */
[----:B------:R-:W-:-:S02]  /*16420*/  F2FP.BF16.F32.PACK_AB R28, R70, R59 ;  /* 0x0000003b461c723e */ /* 0x000fc400000010ff */
[----:B------:R-:W-:Y:S01]  /*16430*/  F2FP.BF16.F32.PACK_AB R29, R60, R57 ;  /* 0x000000393c1d723e */ /* 0x000fe200000010ff */
[----:B---3--:R-:W-:Y:S04]  /*16440*/  LDSM.16.MT88.4 R36, [R210+0x5800] ;  /* 0x00580000d224783b */ /* 0x008fe80000004200 */
[----:B------:R-:W-:Y:S01]  /*16450*/  HMMA.16816.F32.BF16 R132, R20, R30, R132 ;  /* 0x0000001e1484723c */ /* 0x000fe20000041884 */
[----:B------:R-:W1:Y:S01]  /*16460*/  LDSM.16.MT88.4 R20, [R211+0x5000] ;  /* 0x00500000d314783b */ /* 0x000e620000004200 */
[----:B----4-:R-:W-:Y:S02]  /*16470*/  F2FP.BF16.F32.PACK_AB R30, R48, R61 ;  /* 0x0000003d301e723e */ /* 0x010fe400000010ff */
[----:B-----5:R-:W-:-:S07]  /*16480*/  F2FP.BF16.F32.PACK_AB R31, R63, R58 ;  /* 0x0000003a3f1f723e */ /* 0x020fce00000010ff */
[C---:B--2---:R-:W-:Y:S08]  /*16490*/  HMMA.16816.F32.BF16 R8, R28.reuse, R12, R8 ;  /* 0x0000000c1c08723c */ /* 0x044ff00000041808 */
[C---:B------:R-:W-:Y:S01]  /*164a0*/  HMMA.16816.F32.BF16 R148, R28.reuse, R14, R148 ;  /* 0x0000000e1c94723c */ /* 0x040fe20000041894 */
[----:B------:R-:W2:Y:S07]  /*164b0*/  LDSM.16.MT88.4 R12, [R177+0xf800] ;  /* 0x00f80000b10c783b */ /* 0x000eae0000004200 */
[----:B------:R-:W-:Y:S01]  /*164c0*/  HMMA.16816.F32.BF16 R144, R28, R40, R144 ;  /* 0x000000281c90723c */ /* 0x000fe20000041890 */
[-CC-:B------:R-:W-:Y:S01]  /*164d0*/  FFMA.FTZ R41, R51, R197.reuse, -R198.reuse ;  /* 0x000000c533297223 */ /* 0x180fe200000108c6 */
[-CC-:B------:R-:W-:Y:S01]  /*164e0*/  FFMA.FTZ R51, R62, R197.reuse, -R198.reuse ;  /* 0x000000c53e337223 */ /* 0x180fe200000108c6 */
[----:B------:R3:W-:Y:S01]  /*164f0*/  MUFU.EX2 R40, R53 ;  /* 0x0000003500287308 */ /* 0x0007e20000000800 */
[----:B------:R-:W-:-:S03]  /*16500*/  FFMA.FTZ R62, R184, R197, -R198 ;  /* 0x000000c5b83e7223 */ /* 0x000fc600000108c6 */
[----:B------:R-:W4:Y:S01]  /*16510*/  MUFU.EX2 R41, R41 ;  /* 0x0000002900297308 */ /* 0x000f220000000800 */
[C---:B------:R-:W-:Y:S01]  /*16520*/  HMMA.16816.F32.BF16 R140, R28.reuse, R42, R140 ;  /* 0x0000002a1c8c723c */ /* 0x040fe2000004188c */
[-C--:B------:R-:W-:Y:S01]  /*16530*/  FFMA.FTZ R42, R55, R197.reuse, -R198 ;  /* 0x000000c5372a7223 */ /* 0x080fe200000108c6 */
[-C--:B------:R-:W-:Y:S01]  /*16540*/  FFMA.FTZ R43, R54, R197.reuse, -R196 ;  /* 0x000000c5362b7223 */ /* 0x080fe200000108c4 */
[----:B------:R-:W-:Y:S01]  /*16550*/  MUFU.EX2 R51, R51 ;  /* 0x0000003300337308 */ /* 0x000fe20000000800 */
[-C--:B------:R-:W-:Y:S01]  /*16560*/  FFMA.FTZ R55, R47, R197.reuse, -R198 ;  /* 0x000000c52f377223 */ /* 0x080fe200000108c6 */
[-CC-:B------:R-:W-:Y:S01]  /*16570*/  FFMA.FTZ R54, R183, R197.reuse, -R196.reuse ;  /* 0x000000c5b7367223 */ /* 0x180fe200000108c4 */
[-C--:B------:R-:W-:Y:S01]  /*16580*/  FFMA.FTZ R47, R46, R197.reuse, -R196 ;  /* 0x000000c52e2f7223 */ /* 0x080fe200000108c4 */
[----:B------:R-:W5:Y:S01]  /*16590*/  MUFU.EX2 R42, R42 ;  /* 0x0000002a002a7308 */ /* 0x000f620000000800 */
[----:B------:R-:W-:Y:S01]  /*165a0*/  HMMA.16816.F32.BF16 R24, R28, R32, R24 ;  /* 0x000000201c18723c */ /* 0x000fe20000041818 */
[----:B---3--:R-:W-:-:S02]  /*165b0*/  FFMA.FTZ R53, R186, R197, -R198 ;  /* 0x000000c5ba357223 */ /* 0x008fc400000108c6 */
[----:B------:R-:W3:Y:S04]  /*165c0*/  MUFU.EX2 R43, R43 ;  /* 0x0000002b002b7308 */ /* 0x000ee80000000800 */
[----:B------:R-:W-:Y:S01]  /*165d0*/  MUFU.EX2 R54, R54 ;  /* 0x0000003600367308 */ /* 0x000fe20000000800 */
[C---:B------:R-:W-:Y:S01]  /*165e0*/  HMMA.16816.F32.BF16 R156, R28.reuse, R34, R156 ;  /* 0x000000221c9c723c */ /* 0x040fe2000004189c */
[----:B------:R-:W2:Y:S02]  /*165f0*/  LDSM.16.MT88.4 R32, [R164+0xf800] ;  /* 0x00f80000a420783b */ /* 0x000ea40000004200 */
[----:B------:R-:W2:Y:S04]  /*16600*/  MUFU.EX2 R62, R62 ;  /* 0x0000003e003e7308 */ /* 0x000ea80000000800 */
[----:B------:R-:W-:Y:S01]  /*16610*/  MUFU.EX2 R53, R53 ;  /* 0x0000003500357308 */ /* 0x000fe20000000800 */
[C---:B-1----:R-:W-:Y:S03]  /*16620*/  HMMA.16816.F32.BF16 R136, R28.reuse, R20, R136 ;  /* 0x000000141c88723c */ /* 0x042fe60000041888 */
[----:B------:R1:W2:Y:S04]  /*16630*/  MUFU.EX2 R46, R55 ;  /* 0x00000037002e7308 */ /* 0x0002a80000000800 */
[----:B------:R-:W2:Y:S01]  /*16640*/  MUFU.EX2 R47, R47 ;  /* 0x0000002f002f7308 */ /* 0x000ea20000000800 */
[----:B------:R-:W-:Y:S01]  /*16650*/  HMMA.16816.F32.BF16 R132, R28, R22, R132 ;  /* 0x000000161c84723c */ /* 0x000fe20000041884 */
[----:B------:R-:W2:Y:S01]  /*16660*/  LDSM.16.MT88.4 R20, [R211+0x5800] ;  /* 0x00580000d314783b */ /* 0x000ea20000004200 */
[----:B----4-:R-:W-:-:S02]  /*16670*/  F2FP.BF16.F32.PACK_AB R28, R41, R50 ;  /* 0x00000032291c723e */ /* 0x010fc400000010ff */
[----:B------:R-:W-:Y:S02]  /*16680*/  F2FP.BF16.F32.PACK_AB R29, R49, R52 ;  /* 0x00000034311d723e */ /* 0x000fe400000010ff */
[----:B-----5:R-:W-:Y:S02]  /*16690*/  F2FP.BF16.F32.PACK_AB R30, R42, R51 ;  /* 0x000000332a1e723e */ /* 0x020fe400000010ff */
[----:B---3--:R-:W-:Y:S01]  /*166a0*/  F2FP.BF16.F32.PACK_AB R31, R43, R40 ;  /* 0x000000282b1f723e */ /* 0x008fe200000010ff */
[----:B-1----:R-:W-:-:S06]  /*166b0*/  FFMA.FTZ R55, R203, R197, -R196 ;  /* 0x000000c5cb377223 */ /* 0x002fcc00000108c4 */
[C---:B--2---:R-:W-:Y:S01]  /*166c0*/  HMMA.16816.F32.BF16 R24, R28.reuse, R12, R24 ;  /* 0x0000000c1c18723c */ /* 0x044fe20000041818 */
[----:B------:R-:W-:Y:S07]  /*166d0*/  MUFU.EX2 R55, R55 ;  /* 0x0000003700377308 */ /* 0x000fee0000000800 */
[C---:B------:R-:W-:Y:S01]  /*166e0*/  HMMA.16816.F32.BF16 R156, R28.reuse, R14, R156 ;  /* 0x0000000e1c9c723c */ /* 0x040fe2000004189c */
[----:B------:R-:W1:Y:S07]  /*166f0*/  LDSM.16.MT88.4 R12, [R177+0x10000] ;  /* 0x01000000b10c783b */ /* 0x000e6e0000004200 */
[C---:B------:R-:W-:Y:S08]  /*16700*/  HMMA.16816.F32.BF16 R144, R28.reuse, R36, R144 ;  /* 0x000000241c90723c */ /* 0x040ff00000041890 */
[C---:B------:R-:W-:Y:S01]  /*16710*/  HMMA.16816.F32.BF16 R140, R28.reuse, R38, R140 ;  /* 0x000000261c8c723c */ /* 0x040fe2000004188c */
[----:B------:R-:W2:Y:S07]  /*16720*/  LDSM.16.MT88.4 R36, [R210+0x6000] ;  /* 0x00600000d224783b */ /* 0x000eae0000004200 */
[C---:B------:R-:W-:Y:S08]  /*16730*/  HMMA.16816.F32.BF16 R8, R28.reuse, R32, R8 ;  /* 0x000000201c08723c */ /* 0x040ff00000041808 */
[C---:B------:R-:W-:Y:S01]  /*16740*/  HMMA.16816.F32.BF16 R148, R28.reuse, R34, R148 ;  /* 0x000000221c94723c */ /* 0x040fe20000041894 */
[----:B------:R-:W3:Y:S07]  /*16750*/  LDSM.16.MT88.4 R32, [R164+0x10000] ;  /* 0x01000000a420783b */ /* 0x000eee0000004200 */
[C---:B------:R-:W-:Y:S08]  /*16760*/  HMMA.16816.F32.BF16 R136, R28.reuse, R20, R136 ;  /* 0x000000141c88723c */ /* 0x040ff00000041888 */
[----:B------:R-:W-:Y:S01]  /*16770*/  HMMA.16816.F32.BF16 R132, R28, R22, R132 ;  /* 0x000000161c84723c */ /* 0x000fe20000041884 */
[----:B------:R-:W4:Y:S01]  /*16780*/  LDSM.16.MT88.4 R20, [R211+0x6000] ;  /* 0x00600000d314783b */ /* 0x000f220000004200 */
[----:B------:R-:W-:-:S02]  /*16790*/  F2FP.BF16.F32.PACK_AB R28, R45, R62 ;  /* 0x0000003e2d1c723e */ /* 0x000fc400000010ff */
[----:B------:R-:W-:Y:S02]  /*167a0*/  F2FP.BF16.F32.PACK_AB R29, R19, R54 ;  /* 0x00000036131d723e */ /* 0x000fe400000010ff */
[----:B------:R-:W-:Y:S02]  /*167b0*/  F2FP.BF16.F32.PACK_AB R30, R46, R53 ;  /* 0x000000352e1e723e */ /* 0x000fe400000010ff */
[----:B------:R-:W-:-:S07]  /*167c0*/  F2FP.BF16.F32.PACK_AB R31, R47, R44 ;  /* 0x0000002c2f1f723e */ /* 0x000fce00000010ff */
[C---:B-1----:R-:W-:Y:S08]  /*167d0*/  HMMA.16816.F32.BF16 R24, R28.reuse, R12, R24 ;  /* 0x0000000c1c18723c */ /* 0x042ff00000041818 */
[C---:B------:R-:W-:Y:S01]  /*167e0*/  HMMA.16816.F32.BF16 R156, R28.reuse, R14, R156 ;  /* 0x0000000e1c9c723c */ /* 0x040fe2000004189c */
[----:B------:R-:W1:Y:S07]  /*167f0*/  LDSM.16.MT88.4 R12, [R177+0x10800] ;  /* 0x01080000b10c783b */ /* 0x000e6e0000004200 */
[----:B--2---:R-:W-:Y:S01]  /*16800*/  HMMA.16816.F32.BF16 R144, R28, R36, R144 ;  /* 0x000000241c90723c */ /* 0x004fe20000041890 */
[-CC-:B------:R-:W-:Y:S01]  /*16810*/  FFMA.FTZ R36, R201, R197.reuse, -R198.reuse ;  /* 0x000000c5c9247223 */ /* 0x180fe200000108c6 */
[----:B------:R-:W-:-:S05]  /*16820*/  FFMA.FTZ R37, R204, R197, -R198 ;  /* 0x000000c5cc257223 */ /* 0x000fca00000108c6 */
[----:B------:R-:W2:Y:S01]  /*16830*/  MUFU.EX2 R36, R36 ;  /* 0x0000002400247308 */ /* 0x000ea20000000800 */
[C---:B------:R-:W-:Y:S01]  /*16840*/  HMMA.16816.F32.BF16 R140, R28.reuse, R38, R140 ;  /* 0x000000261c8c723c */ /* 0x040fe2000004188c */
[-CC-:B------:R-:W-:Y:S01]  /*16850*/  FFMA.FTZ R38, R206, R197.reuse, -R196.reuse ;  /* 0x000000c5ce267223 */ /* 0x180fe200000108c4 */
[----:B------:R-:W-:Y:S01]  /*16860*/  FFMA.FTZ R39, R180, R197, -R196 ;  /* 0x000000c5b4277223 */ /* 0x000fe200000108c4 */
[----:B------:R-:W5:Y:S04]  /*16870*/  MUFU.EX2 R37, R37 ;  /* 0x0000002500257308 */ /* 0x000f680000000800 */
[----:B------:R-:W5:Y:S01]  /*16880*/  MUFU.EX2 R38, R38 ;  /* 0x0000002600267308 */ /* 0x000f620000000800 */
[C---:B---3--:R-:W-:Y:S03]  /*16890*/  HMMA.16816.F32.BF16 R8, R28.reuse, R32, R8 ;  /* 0x000000201c08723c */ /* 0x048fe60000041808 */
[----:B------:R-:W-:Y:S05]  /*168a0*/  MUFU.EX2 R39, R39 ;  /* 0x0000002700277308 */ /* 0x000fea0000000800 */
[C---:B------:R-:W-:Y:S01]  /*168b0*/  HMMA.16816.F32.BF16 R148, R28.reuse, R34, R148 ;  /* 0x000000221c94723c */ /* 0x040fe20000041894 */
[----:B------:R-:W3:Y:S07]  /*168c0*/  LDSM.16.MT88.4 R32, [R164+0x10800] ;  /* 0x01080000a420783b */ /* 0x000eee0000004200 */
[C---:B----4-:R-:W-:Y:S08]  /*168d0*/  HMMA.16816.F32.BF16 R136, R28.reuse, R20, R136 ;  /* 0x000000141c88723c */ /* 0x050ff00000041888 */
[----:B------:R-:W-:Y:S01]  /*168e0*/  HMMA.16816.F32.BF16 R132, R28, R22, R132 ;  /* 0x000000161c84723c */ /* 0x000fe20000041884 */
[----:B------:R-:W4:Y:S01]  /*168f0*/  LDSM.16.MT88.4 R20, [R210+0x6800] ;  /* 0x00680000d214783b */ /* 0x000f220000004200 */
[----:B--2---:R-:W-:-:S02]  /*16900*/  F2FP.BF16.F32.PACK_AB R28, R36, R171 ;  /* 0x000000ab241c723e */ /* 0x004fc400000010ff */
[----:B------:R-:W-:Y:S02]  /*16910*/  F2FP.BF16.F32.PACK_AB R29, R0, R129 ;  /* 0x00000081001d723e */ /* 0x000fe400000010ff */
[----:B-----5:R-:W-:Y:S02]  /*16920*/  F2FP.BF16.F32.PACK_AB R30, R128, R37 ;  /* 0x00000025801e723e */ /* 0x020fe400000010ff */
[----:B------:R-:W-:-:S07]  /*16930*/  F2FP.BF16.F32.PACK_AB R31, R38, R55 ;  /* 0x00000037261f723e */ /* 0x000fce00000010ff */
[----:B-1----:R-:W-:Y:S01]  /*16940*/  HMMA.16816.F32.BF16 R24, R28, R12, R24 ;  /* 0x0000000c1c18723c */ /* 0x002fe20000041818 */
[----:B------:R-:W-:-:S04]  /*16950*/  FADD.FTZ R13, R121, R120 ;  /* 0x00000078790d7221 */ /* 0x000fc80000010000 */
[----:B------:R-:W-:-:S03]  /*16960*/  FADD.FTZ R13, R124, R13 ;  /* 0x0000000d7c0d7221 */ /* 0x000fc60000010000 */
[----:B------:R-:W-:Y:S01]  /*16970*/  HMMA.16816.F32.BF16 R156, R28, R14, R156 ;  /* 0x0000000e1c9c723c */ /* 0x000fe2000004189c */
[----:B------:R-:W-:-:S04]  /*16980*/  FADD.FTZ R12, R122, R13 ;  /* 0x0000000d7a0c7221 */ /* 0x000fc80000010000 */
[----:B------:R-:W-:-:S03]  /*16990*/  FADD.FTZ R12, R127, R12 ;  /* 0x0000000c7f0c7221 */ /* 0x000fc60000010000 */
[----:B---3--:R-:W-:Y:S01]  /*169a0*/  HMMA.16816.F32.BF16 R8, R28, R32, R8 ;  /* 0x000000201c08723c */ /* 0x008fe20000041808 */
[----:B------:R-:W-:-:S04]  /*169b0*/  FADD.FTZ R13, R113, R12 ;  /* 0x0000000c710d7221 */ /* 0x000fc80000010000 */
[----:B------:R-:W-:-:S03]  /*169c0*/  FADD.FTZ R13, R116, R13 ;  /* 0x0000000d740d7221 */ /* 0x000fc60000010000 */
[----:B------:R-:W-:Y:S01]  /*169d0*/  HMMA.16816.F32.BF16 R148, R28, R34, R148 ;  /* 0x000000221c94723c */ /* 0x000fe20000041894 */
[----:B------:R-:W-:Y:S02]  /*169e0*/  FADD.FTZ R32, R114, R13 ;  /* 0x0000000d72207221 */ /* 0x000fe40000010000 */
[----:B------:R-:W1:Y:S02]  /*169f0*/  LDSM.16.MT88.4 R12, [R211+0x6800] ;  /* 0x00680000d30c783b */ /* 0x000e640000004200 */
[----:B------:R-:W-:-:S03]  /*16a00*/  FADD.FTZ R32, R119, R32 ;  /* 0x0000002077207221 */ /* 0x000fc60000010000 */
[C---:B----4-:R-:W-:Y:S01]  /*16a10*/  HMMA.16816.F32.BF16 R144, R28.reuse, R20, R144 ;  /* 0x000000141c90723c */ /* 0x050fe20000041890 */
[----:B------:R-:W-:Y:S01]  /*16a20*/  FADD.FTZ R21, R105, R32 ;  /* 0x0000002069157221 */ /* 0x000fe20000010000 */
[-C--:B------:R-:W-:Y:S01]  /*16a30*/  FFMA.FTZ R32, R4, R197.reuse, -R196 ;  /* 0x000000c504207223 */ /* 0x080fe200000108c4 */
[----:B------:R-:W-:Y:S02]  /*16a40*/  FADD.FTZ R4, R96, R109 ;  /* 0x0000006d60047221 */ /* 0x000fe40000010000 */
[----:B------:R-:W-:Y:S01]  /*16a50*/  FADD.FTZ R21, R108, R21 ;  /* 0x000000156c157221 */ /* 0x000fe20000010000 */
[----:B------:R2:W-:Y:S01]  /*16a60*/  MUFU.EX2 R96, R32 ;  /* 0x0000002000607308 */ /* 0x0005e20000000800 */
[----:B------:R-:W-:Y:S01]  /*16a70*/  FADD.FTZ R99, R99, R4 ;  /* 0x0000000463637221 */ /* 0x000fe20000010000 */
[----:B------:R-:W-:Y:S01]  /*16a80*/  HMMA.16816.F32.BF16 R140, R28, R22, R140 ;  /* 0x000000161c8c723c */ /* 0x000fe2000004188c */
[----:B------:R-:W-:Y:S02]  /*16a90*/  FADD.FTZ R106, R106, R21 ;  /* 0x000000156a6a7221 */ /* 0x000fe40000010000 */
[----:B------:R-:W-:Y:S01]  /*16aa0*/  FADD.FTZ R110, R110, R99 ;  /* 0x000000636e6e7221 */ /* 0x000fe20000010000 */
[----:B------:R-:W-:Y:S01]  /*16ab0*/  FFMA.FTZ R99, R5, R197, -R198 ;  /* 0x000000c505637223 */ /* 0x000fe200000108c6 */
[----:B------:R-:W-:Y:S01]  /*16ac0*/  FADD.FTZ R106, R111, R106 ;  /* 0x0000006a6f6a7221 */ /* 0x000fe20000010000 */
[----:B------:R-:W3:Y:S01]  /*16ad0*/  LDSM.16.MT88.4 R20, [R177+0x11000] ;  /* 0x01100000b114783b */ /* 0x000ee20000004200 */
[----:B------:R-:W-:-:S02]  /*16ae0*/  FADD.FTZ R101, R101, R110 ;  /* 0x0000006e65657221 */ /* 0x000fc40000010000 */
[----:B------:R-:W-:Y:S01]  /*16af0*/  FADD.FTZ R97, R97, R106 ;  /* 0x0000006a61617221 */ /* 0x000fe20000010000 */
[----:B------:R-:W-:Y:S01]  /*16b00*/  FFMA.FTZ R106, R208, R197, -R198 ;  /* 0x000000c5d06a7223 */ /* 0x000fe200000108c6 */
[----:B------:R-:W-:Y:S01]  /*16b10*/  MUFU.EX2 R99, R99 ;  /* 0x0000006300637308 */ /* 0x000fe20000000800 */
[----:B------:R-:W-:Y:S01]  /*16b20*/  LDSM.16.MT88.4 R176, [R177+0x11800] ;  /* 0x01180000b1b0783b */ /* 0x000fe20000004200 */
[----:B------:R-:W-:Y:S02]  /*16b30*/  FADD.FTZ R33, R100, R97 ;  /* 0x0000006164217221 */ /* 0x000fe40000010000 */
[----:B------:R-:W-:Y:S02]  /*16b40*/  MUFU.EX2 R97, R181 ;  /* 0x000000b500617308 */ /* 0x000fe40000000800 */
[----:B------:R-:W-:Y:S01]  /*16b50*/  FADD.FTZ R4, R98, R33 ;  /* 0x0000002162047221 */ /* 0x000fe20000010000 */
[----:B------:R-:W-:Y:S01]  /*16b60*/  FADD.FTZ R98, R88, R101 ;  /* 0x0000006558627221 */ /* 0x000fe20000010000 */
[----:B------:R-:W4:Y:S01]  /*16b70*/  MUFU.EX2 R106, R106 ;  /* 0x0000006a006a7308 */ /* 0x000f220000000800 */
[----:B--2---:R-:W2:Y:S01]  /*16b80*/  LDSM.16.MT88.4 R32, [R164+0x11000] ;  /* 0x01100000a420783b */ /* 0x004ea20000004200 */
[----:B------:R-:W-:Y:S01]  /*16b90*/  FADD.FTZ R4, R103, R4 ;  /* 0x0000000467047221 */ /* 0x000fe20000010000 */
[----:B------:R-:W-:Y:S01]  /*16ba0*/  FADD.FTZ R91, R91, R98 ;  /* 0x000000625b5b7221 */ /* 0x000fe20000010000 */
[----:B------:R-:W5:Y:S02]  /*16bb0*/  MUFU.EX2 R88, R188 ;  /* 0x000000bc00587308 */ /* 0x000f640000000800 */
[----:B------:R-:W-:Y:S01]  /*16bc0*/  FADD.FTZ R5, R89, R4 ;  /* 0x0000000459057221 */ /* 0x000fe20000010000 */
[----:B------:R-:W-:Y:S01]  /*16bd0*/  FADD.FTZ R102, R102, R91 ;  /* 0x0000005b66667221 */ /* 0x000fe20000010000 */
[----:B-1----:R-:W-:Y:S01]  /*16be0*/  HMMA.16816.F32.BF16 R136, R28, R12, R136 ;  /* 0x0000000c1c88723c */ /* 0x002fe20000041888 */
[----:B------:R-:W1:Y:S01]  /*16bf0*/  MUFU.EX2 R89, R189 ;  /* 0x000000bd00597308 */ /* 0x000e620000000800 */
[----:B------:R-:W-:Y:S01]  /*16c00*/  FADD.FTZ R5, R92, R5 ;  /* 0x000000055c057221 */ /* 0x000fe20000010000 */
[----:B------:R-:W-:-:S03]  /*16c10*/  FADD.FTZ R93, R93, R102 ;  /* 0x000000665d5d7221 */ /* 0x000fc60000010000 */
[----:B------:R-:W-:Y:S01]  /*16c20*/  FADD.FTZ R90, R90, R5 ;  /* 0x000000055a5a7221 */ /* 0x000fe20000010000 */
[----:B------:R-:W-:Y:S01]  /*16c30*/  FADD.FTZ R80, R80, R93 ;  /* 0x0000005d50507221 */ /* 0x000fe20000010000 */
[----:B------:R-:W-:Y:S01]  /*16c40*/  HMMA.16816.F32.BF16 R132, R28, R14, R132 ;  /* 0x0000000e1c84723c */ /* 0x000fe20000041884 */
[----:B------:R-:W2:Y:S01]  /*16c50*/  LDSM.16.MT88.4 R12, [R210+0x7000] ;  /* 0x00700000d20c783b */ /* 0x000ea20000004200 */
[----:B------:R-:W-:Y:S01]  /*16c60*/  FADD.FTZ R90, R95, R90 ;  /* 0x0000005a5f5a7221 */ /* 0x000fe20000010000 */
[----:B------:R-:W-:Y:S01]  /*16c70*/  FADD.FTZ R83, R83, R80 ;  /* 0x0000005053537221 */ /* 0x000fe20000010000 */
[----:B----4-:R-:W-:Y:S02]  /*16c80*/  F2FP.BF16.F32.PACK_AB R28, R97, R106 ;  /* 0x0000006a611c723e */ /* 0x010fe400000010ff */
[----:B------:R-:W-:Y:S01]  /*16c90*/  FADD.FTZ R81, R81, R90 ;  /* 0x0000005a51517221 */ /* 0x000fe20000010000 */
[----:B------:R-:W-:Y:S01]  /*16ca0*/  FADD.FTZ R94, R94, R83 ;  /* 0x000000535e5e7221 */ /* 0x000fe20000010000 */
[----:B------:R-:W-:-:S02]  /*16cb0*/  F2FP.BF16.F32.PACK_AB R29, R39, R104 ;  /* 0x00000068271d723e */ /* 0x000fc400000010ff */
[----:B------:R-:W-:Y:S01]  /*16cc0*/  FADD.FTZ R81, R84, R81 ;  /* 0x0000005154517221 */ /* 0x000fe20000010000 */
[----:B------:R-:W-:Y:S01]  /*16cd0*/  FADD.FTZ R85, R85, R94 ;  /* 0x0000005e55557221 */ /* 0x000fe20000010000 */
[----:B-----5:R-:W-:Y:S02]  /*16ce0*/  F2FP.BF16.F32.PACK_AB R30, R88, R99 ;  /* 0x00000063581e723e */ /* 0x020fe400000010ff */
[----:B------:R-:W-:Y:S01]  /*16cf0*/  FADD.FTZ R82, R82, R81 ;  /* 0x0000005152527221 */ /* 0x000fe20000010000 */
[----:B------:R-:W-:Y:S01]  /*16d00*/  FADD.FTZ R72, R72, R85 ;  /* 0x0000005548487221 */ /* 0x000fe20000010000 */
[----:B-1----:R-:W-:Y:S02]  /*16d10*/  F2FP.BF16.F32.PACK_AB R31, R89, R96 ;  /* 0x00000060591f723e */ /* 0x002fe400000010ff */
        /* <DEDUP_REMOVED lines=19> */
[----:B------:R-:W-:Y:S02]  /*16e50*/  FFMA.FTZ R33, R193, R197, -R196 ;  /* 0x000000c5c1217223 */ /* 0x000fe400000108c4 */
[----:B------:R-:W-:Y:S01]  /*16e60*/  FADD.FTZ R4, R66, R65 ;  /* 0x0000004142047221 */ /* 0x000fe20000010000 */
[----:B------:R-:W-:Y:S01]  /*16e70*/  FADD.FTZ R56, R56, R69 ;  /* 0x0000004538387221 */ /* 0x000fe20000010000 */
[----:B------:R-:W-:Y:S01]  /*16e80*/  HMMA.16816.F32.BF16 R144, R28, R12, R144 ;  /* 0x0000000c1c90723c */ /* 0x000fe20000041890 */
[----:B------:R-:W-:Y:S01]  /*16e90*/  MUFU.EX2 R32, R32 ;  /* 0x0000002000207308 */ /* 0x000fe20000000800 */
[----:B------:R-:W-:Y:S01]  /*16ea0*/  FADD.FTZ R4, R71, R4 ;  /* 0x0000000447047221 */ /* 0x000fe20000010000 */
[----:B------:R-:W-:-:S02]  /*16eb0*/  FADD.FTZ R59, R59, R56 ;  /* 0x000000383b3b7221 */ /* 0x000fc40000010000 */
        /* <DEDUP_REMOVED lines=8> */
[-CC-:B------:R-:W-:Y:S01]  /*16f40*/  FFMA.FTZ R34, R190, R197.reuse, -R198.reuse ;  /* 0x000000c5be227223 */ /* 0x180fe200000108c6 */
[----:B------:R-:W-:Y:S01]  /*16f50*/  FADD.FTZ R12, R58, R57 ;  /* 0x000000393a0c7221 */ /* 0x000fe20000010000 */
[----:B------:R-:W-:Y:S01]  /*16f60*/  FADD.FTZ R13, R48, R13 ;  /* 0x0000000d300d7221 */ /* 0x000fe20000010000 */
[----:B------:R-:W2:Y:S01]  /*16f70*/  LDSM.16.MT88.4 R4, [R164+0x11800] ;  /* 0x01180000a404783b */ /* 0x000ea20000004200 */
        /* <DEDUP_REMOVED lines=10> */
[----:B------:R-:W3:Y:S01]  /*17020*/  MUFU.EX2 R17, R195 ;  /* 0x000000c300117308 */ /* 0x000ee20000000800 */
[C---:B-1----:R-:W-:Y:S01]  /*17030*/  HMMA.16816.F32.BF16 R136, R28.reuse, R20, R136 ;  /* 0x000000141c88723c */ /* 0x042fe20000041888 */
[----:B------:R-:W-:Y:S01]  /*17040*/  FADD.FTZ R40, R40, R49 ;  /* 0x0000003128287221 */ /* 0x000fe20000010000 */
[----:B------:R-:W-:Y:S01]  /*17050*/  FADD.FTZ R51, R42, R51 ;  /* 0x000000332a337221 */ /* 0x000fe20000010000 */
[----:B------:R-:W-:Y:S02]  /*17060*/  MUFU.EX2 R56, R194 ;  /* 0x000000c200387308 */ /* 0x000fe40000000800 */
[----:B------:R-:W-:Y:S01]  /*17070*/  FADD.FTZ R43, R43, R40 ;  /* 0x000000282b2b7221 */ /* 0x000fe20000010000 */
[----:B------:R-:W-:Y:S01]  /*17080*/  FADD.FTZ R62, R62, R51 ;  /* 0x000000333e3e7221 */ /* 0x000fe20000010000 */
[----:B------:R-:W1:Y:S01]  /*17090*/  MUFU.EX2 R57, R198 ;  /* 0x000000c600397308 */ /* 0x000e620000000800 */
[----:B------:R-:W-:Y:S01]  /*170a0*/  HMMA.16816.F32.BF16 R132, R28, R22, R132 ;  /* 0x000000161c84723c */ /* 0x000fe20000041884 */
[----:B------:R-:W-:Y:S01]  /*170b0*/  FADD.FTZ R54, R54, R43 ;  /* 0x0000002b36367221 */ /* 0x000fe20000010000 */
[----:B------:R-:W-:Y:S01]  /*170c0*/  FADD.FTZ R62, R45, R62 ;  /* 0x0000003e2d3e7221 */ /* 0x000fe20000010000 */
[----:B------:R-:W4:Y:S01]  /*170d0*/  LDSM.16.MT88.4 R20, [R210+0x7800] ;  /* 0x00780000d214783b */ /* 0x000f220000004200 */
[----:B------:R-:W5:Y:S01]  /*170e0*/  MUFU.EX2 R58, R196 ;  /* 0x000000c4003a7308 */ /* 0x000f620000000800 */
[----:B------:R-:W-:Y:S01]  /*170f0*/  FADD.FTZ R19, R19, R54 ;  /* 0x0000003613137221 */ /* 0x000fe20000010000 */
[----:B------:R-:W-:Y:S01]  /*17100*/  FADD.FTZ R53, R53, R62 ;  /* 0x0000003e35357221 */ /* 0x000fe20000010000 */
[----:B------:R-:W4:Y:S01]  /*17110*/  LDSM.16.MT88.4 R208, [R211+0x7800] ;  /* 0x00780000d3d0783b */ /* 0x000f220000004200 */
[----:B---3--:R-:W-:Y:S01]  /*17120*/  F2FP.BF16.F32.PACK_AB R12, R17, R34 ;  /* 0x00000022110c723e */ /* 0x008fe200000010ff */
[----:B------:R-:W-:Y:S01]  /*17130*/  FADD.FTZ R44, R44, R19 ;  /* 0x000000132c2c7221 */ /* 0x000fe20000010000 */
[----:B------:R-:W-:Y:S01]  /*17140*/  FADD.FTZ R46, R46, R53 ;  /* 0x000000352e2e7221 */ /* 0x000fe20000010000 */
[----:B------:R-:W-:-:S02]  /*17150*/  F2FP.BF16.F32.PACK_AB R13, R32, R35 ;  /* 0x00000023200d723e */ /* 0x000fc400000010ff */
[----:B------:R-:W-:Y:S01]  /*17160*/  FADD.FTZ R44, R47, R44 ;  /* 0x0000002c2f2c7221 */ /* 0x000fe20000010000 */
[----:B------:R-:W-:Y:S01]  /*17170*/  FADD.FTZ R171, R171, R46 ;  /* 0x0000002eabab7221 */ /* 0x000fe20000010000 */
[----:B-1----:R-:W-:Y:S02]  /*17180*/  F2FP.BF16.F32.PACK_AB R14, R57, R56 ;  /* 0x00000038390e723e */ /* 0x002fe400000010ff */
[----:B------:R-:W-:Y:S01]  /*17190*/  FADD.FTZ R129, R129, R44 ;  /* 0x0000002c81817221 */ /* 0x000fe20000010000 */
[----:B------:R-:W-:Y:S01]  /*171a0*/  FADD.FTZ R36, R36, R171 ;  /* 0x000000ab24247221 */ /* 0x000fe20000010000 */
[----:B-----5:R-:W-:Y:S02]  /*171b0*/  F2FP.BF16.F32.PACK_AB R15, R58, R33 ;  /* 0x000000213a0f723e */ /* 0x020fe400000010ff */
[----:B------:R-:W-:Y:S01]  /*171c0*/  FADD.FTZ R0, R0, R129 ;  /* 0x0000008100007221 */ /* 0x000fe20000010000 */
[----:B------:R-:W-:Y:S01]  /*171d0*/  FADD.FTZ R37, R37, R36 ;  /* 0x0000002425257221 */ /* 0x000fe20000010000 */
[----:B------:R-:W-:-:S02]  /*171e0*/  MOV R36, R18 ;  /* 0x0000001200247202 */ /* 0x000fc40000000f00 */
[----:B------:R-:W-:Y:S01]  /*171f0*/  FADD.FTZ R55, R55, R0 ;  /* 0x0000000037377221 */ /* 0x000fe20000010000 */
[----:B------:R-:W-:Y:S01]  /*17200*/  FADD.FTZ R37, R128, R37 ;  /* 0x0000002580257221 */ /* 0x000fe20000010000 */
[C---:B------:R-:W-:Y:S01]  /*17210*/  HMMA.16816.F32.BF16 R160, R12.reuse, R176, R24 ;  /* 0x000000b00ca0723c */ /* 0x040fe20000041818 */
[-C--:B------:R-:W-:Y:S01]  /*17220*/  MOV R0, R16.reuse ;  /* 0x0000001000007202 */ /* 0x080fe20000000f00 */
[----:B------:R-:W-:Y:S01]  /*17230*/  FADD.FTZ R55, R38, R55 ;  /* 0x0000003726377221 */ /* 0x000fe20000010000 */
[----:B------:R-:W-:Y:S01]  /*17240*/  FADD.FTZ R106, R106, R37 ;  /* 0x000000256a6a7221 */ /* 0x000fe20000010000 */
[----:B------:R-:W-:Y:S02]  /*17250*/  @P0 MOV R0, R16 ;  /* 0x0000001000000202 */ /* 0x000fe40000000f00 */
[----:B------:R-:W-:Y:S01]  /*17260*/  FADD.FTZ R104, R104, R55 ;  /* 0x0000003768687221 */ /* 0x000fe20000010000 */
[----:B------:R-:W-:Y:S01]  /*17270*/  FADD.FTZ R106, R97, R106 ;  /* 0x0000006a616a7221 */ /* 0x000fe20000010000 */
[----:B------:R-:W-:Y:S01]  /*17280*/  HMMA.16816.F32.BF16 R156, R12, R178, R156 ;  /* 0x000000b20c9c723c */ /* 0x000fe2000004189c */
[----:B------:R-:W-:Y:S01]  /*17290*/  @P0 MOV R36, R18 ;  /* 0x0000001200240202 */ /* 0x000fe20000000f00 */
        /* <DEDUP_REMOVED lines=15> */
[----:B------:R-:W-:-:S06]  /*17390*/  FADD.FTZ R249, R58, R33 ;  /* 0x000000213af97221 */ /* 0x000fcc0000010000 */
[C---:B------:R-:W-:Y:S08]  /*173a0*/  HMMA.16816.F32.BF16 R140, R12.reuse, R22, R140 ;  /* 0x000000160c8c723c */ /* 0x040ff0000004188c */
[C---:B------:R-:W-:Y:S08]  /*173b0*/  HMMA.16816.F32.BF16 R136, R12.reuse, R208, R136 ;  /* 0x000000d00c88723c */ /* 0x040ff00000041888 */
[----:B------:R-:W-:Y:S01]  /*173c0*/  HMMA.16816.F32.BF16 R132, R12, R210, R132 ;  /* 0x000000d20c84723c */ /* 0x000fe20000041884 */
[----:B------:R-:W-:-:S04]  /*173d0*/  NOP ;  /* 0x0000000000007918 */ /* 0x000fc80000000000 */
[----:B------:R-:W-:-:S15]  /*173e0*/  @P0 BRA `(.L_x_7413) ;  /* 0x0000000000040947 */ /* 0x000fde0003800000 */
.L_x_7402:
[----:B------:R-:W-:-:S07]  /*173f0*/  IADD3 R241, PT, PT, R191, -0x1, RZ ;  /* 0xffffffffbff17810 */ /* 0x000fce0007ffe0ff */
.L_x_7413:
[----:B------:R-:W-:Y:S05]  /*17400*/  BSYNC B2 ;  /* 0x0000000000027941 */ /* 0x000fea0003800000 */
.L_x_7401:
[----:B------:R-:W-:-:S13]  /*17410*/  ISETP.GE.AND P0, PT, R241, R232, PT ;  /* 0x000000e8f100720c */ /* 0x000fda0003f06270 */
[----:B------:R-:W-:Y:S05]  /*17420*/  @!P0 BRA `(.L_x_7414) ;  /* 0x000000b400e08947 */ /* 0x000fea0003800000 */
[----:B------:R-:W2:Y:S01]  /*17430*/  LDL.64 R4, [R1] ;  /* 0x0000000001047983 */ /* 0x000ea20000100a00 */
[----:B------:R-:W-:Y:S02]  /*17440*/  IMAD.MOV.U32 R165, RZ, RZ, R0 ;  /* 0x000000ffffa57224 */ /* 0x000fe400078e0000 */
[----:B------:R-:W-:Y:S01]  /*17450*/  IMAD.MOV.U32 R164, RZ, RZ, R36 ;  /* 0x000000ffffa47224 */ /* 0x000fe200078e0024 */
[----:B--2---:R-:W-:-:S04]  /*17460*/  ISETP.NE.U32.AND P3, PT, R4, RZ, PT ;  /* 0x000000ff0400720c */ /* 0x004fc80003f65070 */
[----:B------:R-:W-:-:S13]  /*17470*/  ISETP.NE.AND.EX P3, PT, R5, RZ, PT, P3 ;  /* 0x000000ff0500720c */ /* 0x000fda0003f65330 */
.L_x_7421:
        /* <DEDUP_REMOVED lines=8> */
[----:B------:R-:W-:Y:S01]  /*17500*/  IMAD.MOV.U32 R4, RZ, RZ, R237 ;  /* 0x000000ffff047224 */ /* 0x000fe200078e00ed */
        /* <DEDUP_REMOVED lines=47> */
[----:B------:R-:W-:Y:S01]  /*17800*/  LOP3.LUT R9, RZ, R13, RZ, 0x33, !PT ;  /* 0x0000000dff097212 */ /* 0x000fe200078e33ff */
[----:B------:R-:W3:Y:S06]  /*17810*/  LD.E.64 R14, desc[UR4][R2.64+0x40] ;  /* 0x00004004020e7980 */ /* 0x000eec000c101b00 */
        /* <DEDUP_REMOVED lines=28> */
.L_x_7416:
[----:B------:R-:W-:Y:S05]  /*179e0*/  BSYNC.RECONVERGENT B0 ;  /* 0x0000000000007941 */ /* 0x000fea0003800200 */
.L_x_7415:
[C---:B------:R-:W-:Y:S01]  /*179f0*/  IMAD.SHL.U32 R45, R224.reuse, 0x20, RZ ;  /* 0x00000020e02d7824 */ /* 0x040fe200078e00ff */
[----:B------:R-:W-:Y:S01]  /*17a00*/  SHF.L.U64.HI R44, R224, 0x5, R225 ;  /* 0x00000005e02c7819 */ /* 0x000fe200000102e1 */
[----:B------:R-:W-:Y:S01]  /*17a10*/  @!PT LDS RZ, [RZ] ;  /* 0x00000000fffff984 */ /* 0x000fe20000000800 */
[----:B------:R-:W-:Y:S01]  /*17a20*/  @!PT LDS RZ, [RZ] ;  /* 0x00000000fffff984 */ /* 0x000fe20000000800 */
[----:B------:R-:W-:Y:S01]  /*17a30*/  @!PT LDS RZ, [RZ] ;  /* 0x00000000fffff984 */ /* 0x000fe20000000800 */
[----:B------:R-:W-:Y:S01]  /*17a40*/  @!P4 LDGSTS.E.BYPASS.LTC128B.128 [R243+0xa000], desc[UR4][R236.64] ;  /* 0x0a000000ecf3cfae */ /* 0x000fe2000b981a04 */
[C---:B------:R-:W-:Y:S01]  /*17a50*/  @!P1 IMAD R53, R225.reuse, 0xa0, RZ ;  /* 0x000000a0e1359824 */ /* 0x040fe200078e02ff */
[----:B------:R-:W-:Y:S01]  /*17a60*/  SHF.R.U32.HI R167, RZ, 0x1, R166 ;  /* 0x00000001ffa77819 */ /* 0x000fe200000116a6 */
[----:B------:R-:W-:Y:S01]  /*17a70*/  @!P1 IMAD R49, R225, 0xe0, RZ ;  /* 0x000000e0e1319824 */ /* 0x000fe200078e02ff */
[----:B------:R-:W-:Y:S01]  /*17a80*/  IADD3 R62, P0, PT, R45, R236, RZ ;  /* 0x000000ec2d3e7210 */ /* 0x000fe20007f1e0ff */
[----:B------:R-:W-:Y:S01]  /*17a90*/  @P4 STS.128 [R243+0xa000], RZ ;  /* 0x00a000fff3004388 */ /* 0x000fe20000000c00 */
[----:B------:R-:W-:Y:S01]  /*17aa0*/  @!P1 IMAD R47, R225, 0x120, RZ ;  /* 0x00000120e12f9824 */ /* 0x000fe200078e02ff */
[----:B------:R-:W-:Y:S01]  /*17ab0*/  LOP3.LUT R220, R167, 0x8, RZ, 0xc0, !PT ;  /* 0x00000008a7dc7812 */ /* 0x000fe200078ec0ff */
        /* <DEDUP_REMOVED lines=31> */
[----:B------:R-:W-:Y:S02]  /*17cb0*/  @!P1 MOV R67, R63 ;  /* 0x0000003f00439202 */ /* 0x000fe40000000f00 */
[-C--:B------:R-:W-:Y:S01]  /*17cc0*/  @!P1 MOV R50, R62.reuse ;  /* 0x0000003e00329202 */ /* 0x080fe20000000f00 */
[----:B------:R-:W-:Y:S01]  /*17cd0*/  @!P1 IMAD.WIDE.U32 R64, R224, 0xe0, R64 ;  /* 0x000000e0e0409825 */ /* 0x000fe200078e0040 */
[----:B------:R-:W-:Y:S02]  /*17ce0*/  LOP3.LUT R220, R220, 0x1c0, R221, 0xf8, !PT ;  /* 0x000001c0dcdc7812 */ /* 0x000fe400078ef8dd */
[----:B------:R-:W-:Y:S01]  /*17cf0*/  LOP3.LUT R171, R221, 0x400, RZ, 0xc0, !PT ;  /* 0x00000400ddab7812 */ /* 0x000fe200078ec0ff */
[--C-:B------:R-:W-:Y:S01]  /*17d00*/  @!P1 IMAD.MOV.U32 R44, RZ, RZ, R62.reuse ;  /* 0x000000ffff2c9224 */ /* 0x100fe200078e003e */
[-C--:B------:R-:W-:Y:S01]  /*17d10*/  LOP3.LUT R0, R0, R217.reuse, RZ, 0x3c, !PT ;  /* 0x000000d900007212 */ /* 0x080fe200078e3cff */
[----:B------:R-:W-:Y:S01]  /*17d20*/  @!P1 IMAD.IADD R65, R49, 0x1, R65 ;  /* 0x0000000131419824 */ /* 0x000fe200078e0241 */
[----:B------:R-:W-:Y:S01]  /*17d30*/  LOP3.LUT R220, R220, R217, RZ, 0x3c, !PT ;  /* 0x000000d9dcdc7212 */ /* 0x000fe200078e3cff */
        /* <DEDUP_REMOVED lines=31> */
[----:B------:R-:W-:Y:S02]  /*17f30*/  IMAD R171, R0, 0x2, R171 ;  /* 0x0000000200ab7824 */ /* 0x000fe400078e02ab */
[C---:B------:R-:W-:Y:S02]  /*17f40*/  @!P1 IMAD.WIDE.U32 R50, R224.reuse, 0x180, R50 ;  /* 0x00000180e0329825 */ /* 0x040fe400078e0032 */
[----:B------:R-:W-:Y:S01]  /*17f50*/  @!PT LDS RZ, [RZ] ;  /* 0x00000000fffff984 */ /* 0x000fe20000000800 */
[----:B------:R-:W-:Y:S01]  /*17f60*/  @!PT LDS RZ, [RZ] ;  /* 0x00000000fffff984 */ /* 0x000fe20000000800 */
[----:B------:R-:W-:Y:S01]  /*17f70*/  @!PT LDS RZ, [RZ] ;  /* 0x00000000fffff984 */ /* 0x000fe20000000800 */
[----:B------:R-:W-:Y:S02]  /*17f80*/  @!P1 LDGSTS.E.BYPASS.LTC128B.128 [R243+0xc000], desc[UR4][R70.64] ;  /* 0x0c00000046f39fae */ /* 0x000fe4000b981a04 */
[----:B------:R-:W-:Y:S03]  /*17f90*/  @!P1 IMAD.IADD R51, R61, 0x1, R51 ;  /* 0x000000013d339824 */ /* 0x000fe600078e0233 */
[----:B------:R-:W-:Y:S01]  /*17fa0*/  @P1 STS.128 [R243+0xc800], RZ ;  /* 0x00c800fff3001388 */ /* 0x000fe20000000c00 */
[----:B------:R-:W-:Y:S01]  /*17fb0*/  @!P1 LEA.HI.X R61, R224, R63, R225, 0x8, P0 ;  /* 0x0000003fe03d9211 */ /* 0x000fe200000f44e1 */
[----:B------:R-:W-:Y:S01]  /*17fc0*/  IMAD.IADD R208, R218, 0x1, R171 ;  /* 0x00000001dad07824 */ /* 0x000fe200078e02ab */
[C---:B------:R-:W-:Y:S02]  /*17fd0*/  LOP3.LUT P0, RZ, R166.reuse, 0x2, RZ, 0xc0, !PT ;  /* 0x00000002a6ff7812 */ /* 0x040fe4000780c0ff */
[----:B------:R-:W-:Y:S01]  /*17fe0*/  @!PT LDS RZ, [RZ] ;  /* 0x00000000fffff984 */ /* 0x000fe20000000800 */
[----:B------:R-:W-:Y:S01]  /*17ff0*/  @!PT LDS RZ, [RZ] ;  /* 0x00000000fffff984 */ /* 0x000fe20000000800 */
[----:B------:R-:W-:Y:S01]  /*18000*/  @!PT LDS RZ, [RZ] ;  /* 0x00000000fffff984 */ /* 0x000fe20000000800 */
[----:B------:R-:W-:Y:S01]  /*18010*/  @!P1 LDGSTS.E.BYPASS.LTC128B.128 [R243+0xc800], desc[UR4][R56.64] ;  /* 0x0c80000038f39fae */ /* 0x000fe2000b981a04 */
[----:B------:R-:W-:Y:S04]  /*18020*/  IMAD.MOV.U32 R219, RZ, RZ, 0x20 ;  /* 0x00000020ffdb7424 */ /* 0x000fe800078e00ff */
        /* <DEDUP_REMOVED lines=348> */
.L_x_7420:
[----:B------:R-:W-:Y:S05]  /*195f0*/  BSYNC.RECONVERGENT B0 ;  /* 0x0000000000007941 */ /* 0x000fea0003800200 */
.L_x_7419:
[----:B------:R-:W-:Y:S01]  /*19600*/  LEA R243, R235, R218, 0x1 ;  /* 0x000000daebf37211 */ /* 0x000fe200078e08ff */
[----:B------:R-:W-:Y:S01]  /*19610*/  @!P4 IMAD.MOV.U32 R235, RZ, RZ, R233 ;  /* 0x000000ffffebc224 */ /* 0x000fe200078e00e9 */
[----:B------:R-:W-:Y:S01]  /*19620*/  IADD3 R172, P5, PT, R169, R234, RZ ;  /* 0x000000eaa9ac7210 */ /* 0x000fe20007fbe0ff */
[C---:B------:R-:W-:Y:S01]  /*19630*/  @!P1 IMAD R168, R223.reuse, 0x120, RZ ;  /* 0x00000120dfa89824 */ /* 0x040fe200078e02ff */
[----:B------:R-:W-:Y:S01]  /*19640*/  SHF.L.U64.HI R0, R222, 0x5, R223 ;  /* 0x00000005de007819 */ /* 0x000fe200000102df */
[C---:B------:R-:W-:Y:S01]  /*19650*/  @!P1 IMAD R185, R223.reuse, 0xa0, RZ ;  /* 0x000000a0dfb99824 */ /* 0x040fe200078e02ff */
        /* <DEDUP_REMOVED lines=12> */
[C---:B------:R-:W-:Y:S01]  /*19720*/  @!P1 IMAD.WIDE.U32 R180, R222.reuse, 0x60, R172 ;  /* 0x00000060deb49825 */ /* 0x040fe200078e00ac */
[C---:B------:R-:W-:Y:S02]  /*19730*/  @!P1 LEA.HI.X R193, R222.reuse, R173, R223, 0x6, P4 ;  /* 0x000000addec19211 */ /* 0x040fe400020f34df */
[----:B------:R-:W-:Y:S01]  /*19740*/  @!PT LDS RZ, [RZ] ;  /* 0x00000000fffff984 */ /* 0x000fe20000000800 */
[----:B------:R-:W-:Y:S01]  /*19750*/  @!PT LDS RZ, [RZ] ;  /* 0x00000000fffff984 */ /* 0x000fe20000000800 */
[----:B------:R-:W-:Y:S01]  /*19760*/  @!PT LDS RZ, [RZ] ;  /* 0x00000000fffff984 */ /* 0x000fe20000000800 */
[----:B------:R-:W-:Y:S01]  /*19770*/  @!P1 LDGSTS.E.BYPASS.LTC128B.128 [R243+0x2800], desc[UR4][R172.64] ;  /* 0x02800000acf39fae */ /* 0x000fe2000b981a04 */
[C-C-:B------:R-:W-:Y:S01]  /*19780*/  @!P1 IMAD.WIDE.U32 R190, R222.reuse, 0x180, R172.reuse ;  /* 0x00000180debe9825 */ /* 0x140fe200078e00ac */
[----:B------:R-:W-:Y:S02]  /*19790*/  @!P1 IADD3 R181, PT, PT, R169, R181, RZ ;  /* 0x000000b5a9b59210 */ /* 0x000fe40007ffe0ff */
[----:B------:R1:W-:Y:S01]  /*197a0*/  @P1 STS.128 [R243+0x3000], RZ ;  /* 0x003000fff3001388 */ /* 0x0003e20000000c00 */
[C---:B------:R-:W-:Y:S01]  /*197b0*/  @!P1 IMAD.WIDE.U32 R178, R222.reuse, 0xa0, R172 ;  /* 0x000000a0deb29825 */ /* 0x040fe200078e00ac */
[-C--:B------:R-:W-:Y:S02]  /*197c0*/  @!P1 MOV R182, R172.reuse ;  /* 0x000000ac00b69202 */ /* 0x080fe40000000f00 */
[----:B------:R-:W-:Y:S01]  /*197d0*/  @!PT LDS RZ, [RZ] ;  /* 0x00000000fffff984 */ /* 0x000fe20000000800 */
[----:B------:R-:W-:Y:S01]  /*197e0*/  @!PT LDS RZ, [RZ] ;  /* 0x00000000fffff984 */ /* 0x000fe20000000800 */
[----:B------:R-:W-:Y:S01]  /*197f0*/  @!PT LDS RZ, [RZ] ;  /* 0x00000000fffff984 */ /* 0x000fe20000000800 */
[----:B------:R2:W-:Y:S01]  /*19800*/  @!P1 LDGSTS.E.BYPASS.LTC128B.128 [R243+0x3000], desc[UR4][R174.64] ;  /* 0x03000000aef39fae */ /* 0x0005e2000b981a04 */
[----:B------:R-:W-:Y:S01]  /*19810*/  @!P1 MOV R183, R173 ;  /* 0x000000ad00b79202 */ /* 0x000fe20000000f00 */
[----:B------:R-:W-:Y:S01]  /*19820*/  @!P1 IMAD R169, R223, 0xe0, RZ ;  /* 0x000000e0dfa99824 */ /* 0x000fe200078e02ff */
        /* <DEDUP_REMOVED lines=9> */
[----:B------:R-:W-:Y:S01]  /*198c0*/  @!P1 MOV R187, R173 ;  /* 0x000000ad00bb9202 */ /* 0x000fe20000000f00 */
[----:B------:R-:W-:Y:S01]  /*198d0*/  @!P1 IMAD.WIDE.U32 R188, R222, 0x1a0, R188 ;  /* 0x000001a0debc9825 */ /* 0x000fe200078e00bc */
[----:B------:R-:W-:Y:S01]  /*198e0*/  @!P1 IADD3 R183, PT, PT, R168, R183, RZ ;  /* 0x000000b7a8b79210 */ /* 0x000fe20007ffe0ff */
[----:B------:R1:W-:Y:S02]  /*198f0*/  @P1 STS.128 [R243+0x4000], RZ ;  /* 0x004000fff3001388 */ /* 0x0003e40000000c00 */
        /* <DEDUP_REMOVED lines=10> */
[----:B------:R-:W-:Y:S02]  /*199a0*/  @!P1 IMAD R171, R223, 0xc0, RZ ;  /* 0x000000c0dfab9824 */ /* 0x000fe400078e02ff */
[C---:B------:R-:W-:Y:S01]  /*199b0*/  @!P1 IMAD.WIDE.U32 R176, R222.reuse, 0xc0, R176 ;  /* 0x000000c0deb09825 */ /* 0x040fe200078e00b0 */
[-C--:B--2---:R-:W-:Y:S03]  /*199c0*/  @!P1 MOV R174, R172.reuse ;  /* 0x000000ac00ae9202 */ /* 0x084fe60000000f00 */
[----:B------:R-:W-:Y:S02]  /*199d0*/  @!P1 IMAD.MOV.U32 R175, RZ, RZ, R173 ;  /* 0x000000ffffaf9224 */ /* 0x000fe400078e00ad */
[----:B------:R-:W-:Y:S02]  /*199e0*/  @!P1 IMAD.IADD R177, R171, 0x1, R177 ;  /* 0x00000001abb19824 */ /* 0x000fe400078e02b1 */
[----:B------:R-:W-:Y:S04]  /*199f0*/  @!P1 IMAD.WIDE.U32 R174, R222, 0xe0, R174 ;  /* 0x000000e0deae9825 */ /* 0x000fe800078e00ae */
[----:B------:R-:W-:Y:S01]  /*19a00*/  @!P1 IMAD R170, R223, 0x160, RZ ;  /* 0x00000160dfaa9824 */ /* 0x000fe200078e02ff */
[----:B------:R-:W-:Y:S01]  /*19a10*/  @!P1 IADD3 R175, PT, PT, R169, R175, RZ ;  /* 0x000000afa9af9210 */ /* 0x000fe20007ffe0ff */
[----:B------:R-:W-:Y:S02]  /*19a20*/  @!P1 IMAD R169, R223, 0x180, RZ ;  /* 0x00000180dfa99824 */ /* 0x000fe400078e02ff */
[----:B------:R-:W-:Y:S01]  /*19a30*/  @!P1 IMAD.MOV.U32 R186, RZ, RZ, R172 ;  /* 0x000000ffffba9224 */ /* 0x000fe200078e00ac */
[----:B------:R-:W-:Y:S01]  /*19a40*/  @!P1 IADD3 R185, PT, PT, R170, R185, RZ ;  /* 0x000000b9aab99210 */ /* 0x000fe20007ffe0ff */
[----:B------:R-:W-:Y:S01]  /*19a50*/  @!P1 IMAD.MOV.U32 R171, RZ, RZ, R173 ;  /* 0x000000ffffab9224 */ /* 0x000fe200078e00ad */
[----:B------:R-:W-:Y:S01]  /*19a60*/  @!P1 IADD3 R191, PT, PT, R169, R191, RZ ;  /* 0x000000bfa9bf9210 */ /* 0x000fe20007ffe0ff */
[C---:B------:R-:W-:Y:S01]  /*19a70*/  @!P1 IMAD.WIDE.U32 R186, R222.reuse, 0x140, R186 ;  /* 0x00000140deba9825 */ /* 0x040fe200078e00ba */
[CC--:B------:R-:W-:Y:S02]  /*19a80*/  @!P1 LEA.HI.X R169, R222.reuse, R173.reuse, R223, 0x7, P0 ;  /* 0x000000addea99211 */ /* 0x0c0fe400000f3cdf */
[-C--:B------:R-:W-:Y:S01]  /*19a90*/  @!P1 MOV R170, R172.reuse ;  /* 0x000000ac00aa9202 */ /* 0x080fe20000000f00 */
[C---:B------:R-:W-:Y:S01]  /*19aa0*/  @!P1 IMAD R0, R223.reuse, 0x140, RZ ;  /* 0x00000140df009824 */ /* 0x040fe200078e02ff */
[C---:B------:R-:W-:Y:S01]  /*19ab0*/  @!P1 LEA R172, P0, R222.reuse, R172, 0x8 ;  /* 0x000000acdeac9211 */ /* 0x040fe200078040ff */
[----:B------:R-:W-:Y:S01]  /*19ac0*/  @!PT LDS RZ, [RZ] ;  /* 0x00000000fffff984 */ /* 0x000fe20000000800 */
[----:B------:R-:W-:Y:S01]  /*19ad0*/  @!PT LDS RZ, [RZ] ;  /* 0x00000000fffff984 */ /* 0x000fe20000000800 */
[----:B------:R-:W-:Y:S01]  /*19ae0*/  @!PT LDS RZ, [RZ] ;  /* 0x00000000fffff984 */ /* 0x000fe20000000800 */
[----:B------:R1:W-:Y:S02]  /*19af0*/  @!P1 LDGSTS.E.BYPASS.LTC128B.128 [R243+0x4800], desc[UR4][R168.64] ;  /* 0x04800000a8f39fae */ /* 0x0003e4000b981a04 */
[C---:B------:R-:W-:Y:S01]  /*19b00*/  @!P1 IMAD.WIDE.U32 R170, R222.reuse, 0x1c0, R170 ;  /* 0x000001c0deaa9825 */ /* 0x040fe200078e00aa */
[----:B------:R-:W-:Y:S01]  /*19b10*/  @!P1 LEA.HI.X R173, R222, R173, R223, 0x8, P0 ;  /* 0x000000addead9211 */ /* 0x000fe200000f44df */
[----:B------:R1:W-:Y:S01]  /*19b20*/  @P1 STS.128 [R243+0x5000], RZ ;  /* 0x005000fff3001388 */ /* 0x0003e20000000c00 */
[----:B------:R-:W-:Y:S01]  /*19b30*/  @!P1 IADD3 R187, PT, PT, R0, R187, RZ ;  /* 0x000000bb00bb9210 */ /* 0x000fe20007ffe0ff */
[----:B------:R-:W-:Y:S02]  /*19b40*/  @!P1 IMAD R0, R223, 0x1c0, RZ ;  /* 0x000001c0df009824 */ /* 0x000fe400078e02ff */
[----:B------:R-:W-:Y:S01]  /*19b50*/  @!PT LDS RZ, [RZ] ;  /* 0x00000000fffff984 */ /* 0x000fe20000000800 */
[----:B------:R-:W-:Y:S01]  /*19b60*/  @!PT LDS RZ, [RZ] ;  /* 0x00000000fffff984 */ /* 0x000fe20000000800 */
[----:B------:R-:W-:Y:S01]  /*19b70*/  @!PT LDS RZ, [RZ] ;  /* 0x00000000fffff984 */ /* 0x000fe20000000800 */
[----:B------:R1:W-:Y:S03]  /*19b80*/  @!P1 LDGSTS.E.BYPASS.LTC128B.128 [R243+0x5000], desc[UR4][R178.64] ;  /* 0x05000000b2f39fae */ /* 0x0003e6000b981a04 */
        /* <DEDUP_REMOVED lines=47> */
.L_x_7418:
[----:B------:R-:W-:Y:S05]  /*19e80*/  BSYNC.RECONVERGENT B1 ;  /* 0x0000000000017941 */ /* 0x000fea0003800200 */
.L_x_7417:
[----:B------:R-:W-:Y:S01]  /*19e90*/  LOP3.LUT R247, R247, 0xdfffffff, RZ, 0xc0, !PT ;  /* 0xdffffffff7f77812 */ /* 0x000fe200078ec0ff */
[----:B-1----:R-:W-:Y:S01]  /*19ea0*/  IMAD.SHL.U32 R169, R166, 0x2, RZ ;  /* 0x00000002a6a97824 */ /* 0x002fe200078e00ff */
[----:B------:R-:W-:Y:S01]  /*19eb0*/  LOP3.LUT R248, R248, 0xfffffffe, RZ, 0xc0, !PT ;  /* 0xfffffffef8f87812 */ /* 0x000fe200078ec0ff */
[----:B------:R-:W-:Y:S01]  /*19ec0*/  STL [R1+0x28], R233 ;  /* 0x000028e901007387 */ /* 0x000fe20000100800 */
[----:B------:R-:W-:Y:S01]  /*19ed0*/  @P2 LOP3.LUT R247, R247, 0x20000000, RZ, 0xfc, !PT ;  /* 0x20000000f7f72812 */ /* 0x000fe200078efcff */
[----:B------:R-:W-:Y:S01]  /*19ee0*/  VIADD R185, R229, 0x8 ;  /* 0x00000008e5b97836 */ /* 0x000fe20000000000 */
[----:B------:R-:W-:Y:S01]  /*19ef0*/  LOP3.LUT R168, R169, 0x6, RZ, 0xc0, !PT ;  /* 0x00000006a9a87812 */ /* 0x000fe200078ec0ff */
[----:B------:R-:W-:Y:S01]  /*19f00*/  STL [R1+0x24], R226 ;  /* 0x000024e201007387 */ /* 0x000fe20000100800 */
[----:B------:R-:W-:Y:S01]  /*19f10*/  LOP3.LUT R247, R247, 0xefffffff, RZ, 0xc0, !PT ;  /* 0xeffffffff7f77812 */ /* 0x000fe200078ec0ff */
[----:B------:R-:W1:Y:S01]  /*19f20*/  S2UR UR6, SR_CgaCtaId ;  /* 0x00000000000679c3 */ /* 0x000e620000008800 */
[----:B------:R-:W-:Y:S01]  /*19f30*/  UMOV UR7, 0x400 ;  /* 0x0000040000077882 */ /* 0x000fe20000000000 */
[----:B------:R-:W-:Y:S01]  /*19f40*/  IMAD R171, R241, 0x100, R168 ;  /* 0x00000100f1ab7824 */ /* 0x000fe200078e02a8 */
[----:B------:R-:W-:Y:S01]  /*19f50*/  @P3 LOP3.LUT R247, R247, 0x10000000, RZ, 0xfc, !PT ;  /* 0x10000000f7f73812 */ /* 0x000fe200078efcff */
[----:B------:R2:W-:Y:S02]  /*19f60*/  STL [R1+0x20], R225 ;  /* 0x000020e101007387 */ /* 0x0005e40000100800 */
[----:B------:R-:W-:Y:S01]  /*19f70*/  VIADD R174, R171, 0x1 ;  /* 0x00000001abae7836 */ /* 0x000fe20000000000 */
[----:B------:R-:W-:Y:S01]  /*19f80*/  LOP3.LUT R247, R247, 0xf7ffffff, RZ, 0xc0, !PT ;  /* 0xf7fffffff7f77812 */ /* 0x000fe200078ec0ff */
[C---:B------:R-:W-:Y:S01]  /*19f90*/  IMAD.IADD R177, R171.reuse, 0x1, R244 ;  /* 0x00000001abb17824 */ /* 0x040fe200078e02f4 */
[----:B------:R-:W-:Y:S01]  /*19fa0*/  STL [R1+0x1c], R224 ;  /* 0x00001ce001007387 */ /* 0x000fe20000100800 */
[C---:B------:R-:W-:Y:S01]  /*19fb0*/  VIADD R182, R171.reuse, 0x10 ;  /* 0x00000010abb67836 */ /* 0x040fe20000000000 */
[C---:B------:R-:W-:Y:S01]  /*19fc0*/  ISETP.GE.AND P0, PT, R174.reuse, R230, PT ;  /* 0x000000e6ae00720c */ /* 0x040fe20003f06270 */
[----:B------:R-:W-:Y:S01]  /*19fd0*/  VIADD R210, R171, 0x11 ;  /* 0x00000011abd27836 */ /* 0x000fe20000000000 */
[C-C-:B------:R-:W-:Y:S01]  /*19fe0*/  IADD3 R173, PT, PT, R229.reuse, -0x10, -R177.reuse ;  /* 0xfffffff0e5ad7810 */ /* 0x140fe20007ffe8b1 */
[----:B------:R-:W-:Y:S01]  /*19ff0*/  STL [R1+0x18], R223 ;  /* 0x000018df01007387 */ /* 0x000fe20000100800 */
[--C-:B------:R-:W-:Y:S01]  /*1a000*/  IADD3 R170, PT, PT, R229, -0x9, -R177.reuse ;  /* 0xfffffff7e5aa7810 */ /* 0x100fe20007ffe8b1 */
[--C-:B------:R-:W-:Y:S01]  /*1a010*/  IMAD.IADD R179, R185, 0x1, -R177.reuse ;  /* 0x00000001b9b37824 */ /* 0x100fe200078e0ab1 */
[----:B------:R-:W-:Y:S01]  /*1a020*/  IABS R173, R173 ;  /* 0x000000ad00ad7213 */ /* 0x000fe20000000000 */
[----:B------:R3:W-:Y:S01]  /*1a030*/  STL [R1+0x14], R222 ;  /* 0x000014de01007387 */ /* 0x0007e20000100800 */
[----:B------:R-:W-:Y:S01]  /*1a040*/  IABS R170, R170 ;  /* 0x000000aa00aa7213 */ /* 0x000fe20000000000 */
[----:B------:R-:W-:Y:S01]  /*1a050*/  VIADD R204, R171, 0x18 ;  /* 0x00000018abcc7836 */ /* 0x000fe20000000000 */
[----:B------:R-:W-:Y:S01]  /*1a060*/  I2FP.F32.S32 R173, R173 ;  /* 0x000000ad00ad7245 */ /* 0x000fe20000201400 */
[----:B------:R4:W-:Y:S01]  /*1a070*/  STL [R1+0x10], R217 ;  /* 0x000010d901007387 */ /* 0x0009e20000100800 */
[--C-:B------:R-:W-:Y:S01]  /*1a080*/  IADD3 R0, PT, PT, R229, -0x11, -R177.reuse ;  /* 0xffffffefe5007810 */ /* 0x100fe20007ffe8b1 */
[----:B------:R-:W-:Y:S01]  /*1a090*/  VIADD R184, R171, 0x20 ;  /* 0x00000020abb87836 */ /* 0x000fe20000000000 */
[----:B------:R-:W-:Y:S01]  /*1a0a0*/  @P0 LOP3.LUT R247, R247, 0x8000000, RZ, 0xfc, !PT ;  /* 0x08000000f7f70812 */ /* 0x000fe200078efcff */
[C---:B------:R-:W-:Y:S01]  /*1a0b0*/  IMAD.IADD R181, R229.reuse, 0x1, -R177 ;  /* 0x00000001e5b57824 */ /* 0x040fe200078e0ab1 */
[----:B------:R-:W-:Y:S01]  /*1a0c0*/  ISETP.GE.AND P0, PT, R174, R227, PT ;  /* 0x000000e3ae00720c */ /* 0x000fe20003f06270 */
[----:B------:R-:W-:Y:S01]  /*1a0d0*/  STL [R1+0xc], R216 ;  /* 0x00000cd801007387 */ /* 0x000fe20000100800 */
[----:B------:R-:W-:Y:S01]  /*1a0e0*/  I2FP.F32.S32 R170, R170 ;  /* 0x000000aa00aa7245 */ /* 0x000fe20000201400 */
[C---:B------:R-:W-:Y:S01]  /*1a0f0*/  FFMA.FTZ R12, -R240.reuse, R173, R12 ;  /* 0x000000adf00c7223 */ /* 0x040fe2000001010c */
[----:B------:R-:W-:Y:S01]  /*1a100*/  IABS R173, R181 ;  /* 0x000000b500ad7213 */ /* 0x000fe20000000000 */
[----:B------:R4:W-:Y:S01]  /*1a110*/  STL [R1+0x8], R167 ;  /* 0x000008a701007387 */ /* 0x0009e20000100800 */
[----:B------:R-:W-:Y:S01]  /*1a120*/  IABS R0, R0 ;  /* 0x0000000000007213 */ /* 0x000fe20000000000 */
[C---:B------:R-:W-:Y:S01]  /*1a130*/  FFMA.FTZ R9, -R240.reuse, R170, R9 ;  /* 0x000000aaf0097223 */ /* 0x040fe20000010109 */
[--C-:B------:R-:W-:Y:S01]  /*1a140*/  IADD3 R172, PT, PT, R229, -0x1, -R177.reuse ;  /* 0xffffffffe5ac7810 */ /* 0x100fe20007ffe8b1 */
[----:B------:R-:W-:Y:S01]  /*1a150*/  VIADD R183, R171, 0x21 ;  /* 0x00000021abb77836 */ /* 0x000fe20000000000 */
[--C-:B------:R-:W-:Y:S01]  /*1a160*/  IADD3 R175, PT, PT, R229, -0x18, -R177.reuse ;  /* 0xffffffe8e5af7810 */ /* 0x100fe20007ffe8b1 */
[C---:B------:R-:W-:Y:S01]  /*1a170*/  VIADD R197, R171.reuse, 0x48 ;  /* 0x00000048abc57836 */ /* 0x040fe20000000000 */
[----:B------:R-:W-:Y:S01]  /*1a180*/  I2FP.F32.S32 R173, R173 ;  /* 0x000000ad00ad7245 */ /* 0x000fe20000201400 */
[----:B------:R-:W-:Y:S01]  /*1a190*/  VIADD R196, R171, 0x49 ;  /* 0x00000049abc47836 */ /* 0x000fe20000000000 */
[----:B------:R-:W-:Y:S01]  /*1a1a0*/  LOP3.LUT R247, R247, 0xfffff7ff, RZ, 0xc0, !PT ;  /* 0xfffff7fff7f77812 */ /* 0x000fe200078ec0ff */
[C---:B------:R-:W-:Y:S01]  /*1a1b0*/  VIADD R195, R171.reuse, 0x50 ;  /* 0x00000050abc37836 */ /* 0x040fe20000000000 */
[----:B------:R-:W-:Y:S01]  /*1a1c0*/  I2FP.F32.S32 R0, R0 ;  /* 0x0000000000007245 */ /* 0x000fe20000201400 */
[----:B------:R-:W-:Y:S01]  /*1a1d0*/  VIADD R194, R171, 0x51 ;  /* 0x00000051abc27836 */ /* 0x000fe20000000000 */
[----:B------:R-:W-:Y:S01]  /*1a1e0*/  IADD3 R170, PT, PT, R185, -0x1, -R177 ;  /* 0xffffffffb9aa7810 */ /* 0x000fe20007ffe8b1 */
[C---:B------:R-:W-:Y:S01]  /*1a1f0*/  VIADD R214, R171.reuse, 0x58 ;  /* 0x00000058abd67836 */ /* 0x040fe20000000000 */
[----:B------:R-:W-:Y:S01]  /*1a200*/  IABS R172, R172 ;  /* 0x000000ac00ac7213 */ /* 0x000fe20000000000 */
[C---:B------:R-:W-:Y:S01]  /*1a210*/  VIADD R208, R171.reuse, 0x59 ;  /* 0x00000059abd07836 */ /* 0x040fe20000000000 */
[----:B------:R-:W-:Y:S01]  /*1a220*/  IABS R175, R175 ;  /* 0x000000af00af7213 */ /* 0x000fe20000000000 */
[----:B------:R-:W-:Y:S01]  /*1a230*/  VIADD R206, R171, 0x60 ;  /* 0x00000060abce7836 */ /* 0x000fe20000000000 */
[----:B------:R-:W-:Y:S01]  /*1a240*/  @P0 LOP3.LUT R247, R247, 0x800, RZ, 0xfc, !PT ;  /* 0x00000800f7f70812 */ /* 0x000fe200078efcff */
[C---:B------:R-:W-:Y:S01]  /*1a250*/  VIADD R202, R171.reuse, 0x61 ;  /* 0x00000061abca7836 */ /* 0x040fe20000000000 */
[----:B------:R-:W-:Y:S01]  /*1a260*/  IABS R170, R170 ;  /* 0x000000aa00aa7213 */ /* 0x000fe20000000000 */
[C---:B------:R-:W-:Y:S01]  /*1a270*/  FFMA.FTZ R4, -R240.reuse, R173, R4 ;  /* 0x000000adf0047223 */ /* 0x040fe20000010104 */
[----:B------:R-:W-:Y:S01]  /*1a280*/  I2FP.F32.S32 R172, R172 ;  /* 0x000000ac00ac7245 */ /* 0x000fe20000201400 */
[----:B-1----:R-:W-:Y:S01]  /*1a290*/  ULEA UR6, UR6, UR7, 0x18 ;  /* 0x0000000706067291 */ /* 0x002fe2000f8ec0ff */
[----:B------:R-:W-:Y:S01]  /*1a2a0*/  I2FP.F32.S32 R175, R175 ;  /* 0x000000af00af7245 */ /* 0x000fe20000201400 */
[C---:B------:R-:W-:Y:S01]  /*1a2b0*/  FFMA.FTZ R13, -R240.reuse, R0, R13 ;  /* 0x00000000f00d7223 */ /* 0x040fe2000001010d */
[----:B------:R-:W-:Y:S01]  /*1a2c0*/  ISETP.GE.AND P0, PT, R171, R231, PT ;  /* 0x000000e7ab00720c */ /* 0x000fe20003f06270 */
[C---:B------:R-:W-:Y:S01]  /*1a2d0*/  FFMA.FTZ R5, -R240.reuse, R172, R5 ;  /* 0x000000acf0057223 */ /* 0x040fe20000010105 */
[----:B------:R-:W-:Y:S01]  /*1a2e0*/  IADD3 R0, PT, PT, R229, -0x19, -R177 ;  /* 0xffffffe7e5007810 */ /* 0x000fe20007ffe8b1 */
[C---:B------:R-:W-:Y:S01]  /*1a2f0*/  FFMA.FTZ R10, -R240.reuse, R173, R10 ;  /* 0x000000adf00a7223 */ /* 0x040fe2000001010a */
[----:B------:R-:W-:Y:S01]  /*1a300*/  I2FP.F32.S32 R170, R170 ;  /* 0x000000aa00aa7245 */ /* 0x000fe20000201400 */
[----:B------:R-:W-:Y:S01]  /*1a310*/  FFMA.FTZ R16, -R240, R175, R16 ;  /* 0x000000aff0107223 */ /* 0x000fe20000010110 */
[----:B------:R-:W-:Y:S01]  /*1a320*/  FSEL R173, R4, -INF , P0 ;  /* 0xff80000004ad7808 */ /* 0x000fe20000000000 */
[C---:B------:R-:W-:Y:S01]  /*1a330*/  VIADD R175, R171.reuse, 0x9 ;  /* 0x00000009abaf7836 */ /* 0x040fe20000000000 */
[----:B------:R-:W-:Y:S01]  /*1a340*/  IABS R0, R0 ;  /* 0x0000000000007213 */ /* 0x000fe20000000000 */
[----:B------:R-:W-:Y:S01]  /*1a350*/  FFMA.FTZ R7, -R240, R170, R7 ;  /* 0x000000aaf0077223 */ /* 0x000fe20000010107 */
[-C--:B------:R-:W-:Y:S02]  /*1a360*/  ISETP.GE.AND P0, PT, R182, R231.reuse, PT ;  /* 0x000000e7b600720c */ /* 0x080fe40003f06270 */
[CC--:B------:R-:W-:Y:S02]  /*1a370*/  ISETP.GE.AND P1, PT, R174.reuse, R231.reuse, PT ;  /* 0x000000e7ae00720c */ /* 0x0c0fe40003f26270 */
[----:B------:R-:W-:Y:S02]  /*1a380*/  ISETP.GE.AND P4, PT, R174, R228, PT ;  /* 0x000000e4ae00720c */ /* 0x000fe40003f86270 */
[----:B------:R-:W-:Y:S02]  /*1a390*/  I2FP.F32.S32 R0, R0 ;  /* 0x0000000000007245 */ /* 0x000fe40000201400 */
[----:B------:R-:W-:Y:S01]  /*1a3a0*/  FSEL R170, R12, -INF , P0 ;  /* 0xff8000000caa7808 */ /* 0x000fe20000000000 */
[----:B------:R-:W-:Y:S01]  /*1a3b0*/  VIADD R12, R171, 0x19 ;  /* 0x00000019ab0c7836 */ /* 0x000fe20000000000 */
[----:B------:R-:W-:Y:S01]  /*1a3c0*/  FSEL R174, R5, -INF , P1 ;  /* 0xff80000005ae7808 */ /* 0x000fe20000800000 */
[----:B------:R-:W-:Y:S01]  /*1a3d0*/  FFMA.FTZ R17, -R240, R0, R17 ;  /* 0x00000000f0117223 */ /* 0x000fe20000010111 */
[-C--:B------:R-:W-:Y:S01]  /*1a3e0*/  ISETP.GE.AND P1, PT, R175, R231.reuse, PT ;  /* 0x000000e7af00720c */ /* 0x080fe20003f26270 */
[----:B------:R-:W-:Y:S01]  /*1a3f0*/  VIADD R0, R171, 0x8 ;  /* 0x00000008ab007836 */ /* 0x000fe20000000000 */
[-C--:B------:R-:W-:Y:S02]  /*1a400*/  ISETP.GE.AND P0, PT, R210, R231.reuse, PT ;  /* 0x000000e7d200720c */ /* 0x080fe40003f06270 */
[----:B------:R-:W-:Y:S02]  /*1a410*/  FSEL R7, R7, -INF , P4 ;  /* 0xff80000007077808 */ /* 0x000fe40002000000 */
[----:B------:R-:W-:Y:S02]  /*1a420*/  FSEL R172, R9, -INF , P1 ;  /* 0xff80000009ac7808 */ /* 0x000fe40000800000 */
[----:B------:R-:W-:Y:S02]  /*1a430*/  ISETP.GE.AND P4, PT, R12, R231, PT ;  /* 0x000000e70c00720c */ /* 0x000fe40003f86270 */
[----:B------:R-:W-:Y:S02]  /*1a440*/  FSEL R9, R13, -INF , P0 ;  /* 0xff8000000d097808 */ /* 0x000fe40000000000 */
[----:B------:R-:W-:Y:S02]  /*1a450*/  IABS R179, R179 ;  /* 0x000000b300b37213 */ /* 0x000fe40000000000 */
[--C-:B------:R-:W-:Y:S02]  /*1a460*/  IADD3 R13, PT, PT, R185, -0x10, -R177.reuse ;  /* 0xfffffff0b90d7810 */ /* 0x100fe40007ffe8b1 */
[----:B------:R-:W-:Y:S02]  /*1a470*/  FSEL R5, R17, -INF , P4 ;  /* 0xff80000011057808 */ /* 0x000fe40002000000 */
[--C-:B------:R-:W-:Y:S02]  /*1a480*/  IADD3 R17, PT, PT, R229, -0x20, -R177.reuse ;  /* 0xffffffe0e5117810 */ /* 0x100fe40007ffe8b1 */
[----:B------:R-:W-:Y:S02]  /*1a490*/  I2FP.F32.S32 R179, R179 ;  /* 0x000000b300b37245 */ /* 0x000fe40000201400 */
[----:B------:R-:W-:Y:S02]  /*1a4a0*/  IABS R13, R13 ;  /* 0x0000000d000d7213 */ /* 0x000fe40000000000 */
[----:B------:R-:W-:Y:S01]  /*1a4b0*/  IABS R17, R17 ;  /* 0x0000001100117213 */ /* 0x000fe20000000000 */
[C---:B------:R-:W-:Y:S01]  /*1a4c0*/  FFMA.FTZ R6, -R240.reuse, R179, R6 ;  /* 0x000000b3f0067223 */ /* 0x040fe20000010106 */
[----:B------:R-:W-:Y:S02]  /*1a4d0*/  I2FP.F32.S32 R13, R13 ;  /* 0x0000000d000d7245 */ /* 0x000fe40000201400 */
[-C--:B------:R-:W-:Y:S02]  /*1a4e0*/  ISETP.GE.AND P1, PT, R171, R228.reuse, PT ;  /* 0x000000e4ab00720c */ /* 0x080fe40003f26270 */
[----:B------:R-:W-:Y:S01]  /*1a4f0*/  I2FP.F32.S32 R17, R17 ;  /* 0x0000001100117245 */ /* 0x000fe20000201400 */
[----:B------:R-:W-:Y:S01]  /*1a500*/  FFMA.FTZ R14, -R240, R13, R14 ;  /* 0x0000000df00e7223 */ /* 0x000fe2000001010e */
[----:B------:R-:W-:Y:S02]  /*1a510*/  FSEL R4, R6, -INF , P1 ;  /* 0xff80000006047808 */ /* 0x000fe40000800000 */
[--C-:B------:R-:W-:Y:S01]  /*1a520*/  IADD3 R13, PT, PT, R185, -0x18, -R177.reuse ;  /* 0xffffffe8b90d7810 */ /* 0x100fe20007ffe8b1 */
[----:B------:R-:W-:Y:S01]  /*1a530*/  FFMA.FTZ R20, -R240, R17, R20 ;  /* 0x00000011f0147223 */ /* 0x000fe20000010114 */
[----:B------:R-:W-:Y:S02]  /*1a540*/  ISETP.GE.AND P0, PT, R204, R231, PT ;  /* 0x000000e7cc00720c */ /* 0x000fe40003f06270 */
[-C--:B------:R-:W-:Y:S02]  /*1a550*/  ISETP.GE.AND P1, PT, R0, R228.reuse, PT ;  /* 0x000000e40000720c */ /* 0x080fe40003f26270 */
[--C-:B------:R-:W-:Y:S02]  /*1a560*/  IADD3 R17, PT, PT, R229, -0x28, -R177.reuse ;  /* 0xffffffd8e5117810 */ /* 0x100fe40007ffe8b1 */
[----:B------:R-:W-:Y:S02]  /*1a570*/  IABS R13, R13 ;  /* 0x0000000d000d7213 */ /* 0x000fe40000000000 */
[----:B------:R-:W-:Y:S02]  /*1a580*/  FSEL R16, R16, -INF , P0 ;  /* 0xff80000010107808 */ /* 0x000fe40000000000 */
[----:B------:R-:W-:Y:S02]  /*1a590*/  FSEL R10, R10, -INF , P1 ;  /* 0xff8000000a0a7808 */ /* 0x000fe40000800000 */
[C---:B------:R-:W-:Y:S02]  /*1a5a0*/  ISETP.GE.AND P0, PT, R175.reuse, R228, PT ;  /* 0x000000e4af00720c */ /* 0x040fe40003f06270 */
[----:B------:R-:W-:Y:S02]  /*1a5b0*/  ISETP.GE.AND P2, PT, R175, R230, PT ;  /* 0x000000e6af00720c */ /* 0x000fe40003f46270 */
[--C-:B------:R-:W-:Y:S02]  /*1a5c0*/  IADD3 R6, PT, PT, R229, -0x21, -R177.reuse ;  /* 0xffffffdfe5067810 */ /* 0x100fe40007ffe8b1 */
[----:B------:R-:W-:Y:S02]  /*1a5d0*/  ISETP.GE.AND P1, PT, R175, R227, PT ;  /* 0x000000e3af00720c */ /* 0x000fe40003f26270 */
[C-C-:B------:R-:W-:Y:S02]  /*1a5e0*/  IADD3 R175, PT, PT, R185.reuse, -0x11, -R177.reuse ;  /* 0xffffffefb9af7810 */ /* 0x140fe40007ffe8b1 */
[----:B------:R-:W-:Y:S02]  /*1a5f0*/  IABS R17, R17 ;  /* 0x0000001100117213 */ /* 0x000fe40000000000 */
[----:B------:R-:W-:Y:S02]  /*1a600*/  I2FP.F32.S32 R13, R13 ;  /* 0x0000000d000d7245 */ /* 0x000fe40000201400 */
[----:B------:R-:W-:Y:S02]  /*1a610*/  IABS R6, R6 ;  /* 0x0000000600067213 */ /* 0x000fe40000000000 */
[----:B------:R-:W-:Y:S01]  /*1a620*/  IABS R175, R175 ;  /* 0x000000af00af7213 */ /* 0x000fe20000000000 */
[C---:B------:R-:W-:Y:S01]  /*1a630*/  FFMA.FTZ R18, -R240.reuse, R13, R18 ;  /* 0x0000000df0127223 */ /* 0x040fe20000010112 */
[----:B------:R-:W-:Y:S02]  /*1a640*/  I2FP.F32.S32 R17, R17 ;  /* 0x0000001100117245 */ /* 0x000fe40000201400 */
[--C-:B------:R-:W-:Y:S02]  /*1a650*/  IADD3 R176, PT, PT, R185, -0x9, -R177.reuse ;  /* 0xfffffff7b9b07810 */ /* 0x100fe40007ffe8b1 */
[----:B------:R-:W-:Y:S01]  /*1a660*/  I2FP.F32.S32 R6, R6 ;  /* 0x0000000600067245 */ /* 0x000fe20000201400 */
[C---:B------:R-:W-:Y:S01]  /*1a670*/  FFMA.FTZ R24, -R240.reuse, R17, R24 ;  /* 0x00000011f0187223 */ /* 0x040fe20000010118 */
[----:B------:R-:W-:Y:S02]  /*1a680*/  IADD3 R13, PT, PT, R229, -0x38, -R177 ;  /* 0xffffffc8e50d7810 */ /* 0x000fe40007ffe8b1 */
[----:B------:R-:W-:Y:S01]  /*1a690*/  I2FP.F32.S32 R175, R175 ;  /* 0x000000af00af7245 */ /* 0x000fe20000201400 */
[C---:B------:R-:W-:Y:S01]  /*1a6a0*/  FFMA.FTZ R21, -R240.reuse, R6, R21 ;  /* 0x00000006f0157223 */ /* 0x040fe20000010115 */
[----:B------:R-:W-:Y:S02]  /*1a6b0*/  IABS R176, R176 ;  /* 0x000000b000b07213 */ /* 0x000fe40000000000 */
[C---:B------:R-:W-:Y:S01]  /*1a6c0*/  IADD3 R17, PT, PT, R185.reuse, -0x20, -R177 ;  /* 0xffffffe0b9117810 */ /* 0x040fe20007ffe8b1 */
[C---:B------:R-:W-:Y:S01]  /*1a6d0*/  FFMA.FTZ R15, -R240.reuse, R175, R15 ;  /* 0x000000aff00f7223 */ /* 0x040fe2000001010f */
[----:B------:R-:W-:Y:S02]  /*1a6e0*/  IABS R13, R13 ;  /* 0x0000000d000d7213 */ /* 0x000fe40000000000 */
[--C-:B------:R-:W-:Y:S02]  /*1a6f0*/  IADD3 R6, PT, PT, R185, -0x19, -R177.reuse ;  /* 0xffffffe7b9067810 */ /* 0x100fe40007ffe8b1 */
[----:B------:R-:W-:Y:S02]  /*1a700*/  I2FP.F32.S32 R176, R176 ;  /* 0x000000b000b07245 */ /* 0x000fe40000201400 */
[C---:B------:R-:W-:Y:S02]  /*1a710*/  IADD3 R175, PT, PT, R229.reuse, -0x30, -R177 ;  /* 0xffffffd0e5af7810 */ /* 0x040fe40007ffe8b1 */
[----:B------:R-:W-:Y:S01]  /*1a720*/  IABS R17, R17 ;  /* 0x0000001100117213 */ /* 0x000fe20000000000 */
[C---:B------:R-:W-:Y:S01]  /*1a730*/  FFMA.FTZ R11, -R240.reuse, R176, R11 ;  /* 0x000000b0f00b7223 */ /* 0x040fe2000001010b */
[----:B------:R-:W-:Y:S02]  /*1a740*/  I2FP.F32.S32 R13, R13 ;  /* 0x0000000d000d7245 */ /* 0x000fe40000201400 */
[----:B------:R-:W-:Y:S02]  /*1a750*/  IABS R6, R6 ;  /* 0x0000000600067213 */ /* 0x000fe40000000000 */
[----:B------:R-:W-:Y:S01]  /*1a760*/  IABS R175, R175 ;  /* 0x000000af00af7213 */ /* 0x000fe20000000000 */
[C---:B------:R-:W-:Y:S01]  /*1a770*/  FFMA.FTZ R32, -R240.reuse, R13, R32 ;  /* 0x0000000df0207223 */ /* 0x040fe20000010120 */
[----:B------:R-:W-:Y:S02]  /*1a780*/  I2FP.F32.S32 R17, R17 ;  /* 0x0000001100117245 */ /* 0x000fe40000201400 */
[C-C-:B------:R-:W-:Y:S02]  /*1a790*/  IADD3 R176, PT, PT, R229.reuse, -0x29, -R177.reuse ;  /* 0xffffffd7e5b07810 */ /* 0x140fe40007ffe8b1 */
[----:B------:R-:W-:Y:S01]  /*1a7a0*/  I2FP.F32.S32 R6, R6 ;  /* 0x0000000600067245 */ /* 0x000fe20000201400 */
[C---:B------:R-:W-:Y:S01]  /*1a7b0*/  FFMA.FTZ R22, -R240.reuse, R17, R22 ;  /* 0x00000011f0167223 */ /* 0x040fe20000010116 */
[----:B------:R-:W-:Y:S02]  /*1a7c0*/  IADD3 R13, PT, PT, R229, -0x40, -R177 ;  /* 0xffffffc0e50d7810 */ /* 0x000fe40007ffe8b1 */
[----:B------:R-:W-:Y:S01]  /*1a7d0*/  I2FP.F32.S32 R175, R175 ;  /* 0x000000af00af7245 */ /* 0x000fe20000201400 */
[C---:B------:R-:W-:Y:S01]  /*1a7e0*/  FFMA.FTZ R19, -R240.reuse, R6, R19 ;  /* 0x00000006f0137223 */ /* 0x040fe20000010113 */
[----:B------:R-:W-:Y:S02]  /*1a7f0*/  IABS R176, R176 ;  /* 0x000000b000b07213 */ /* 0x000fe40000000000 */
[C-C-:B------:R-:W-:Y:S01]  /*1a800*/  IADD3 R17, PT, PT, R185.reuse, -0x28, -R177.reuse ;  /* 0xffffffd8b9117810 */ /* 0x140fe20007ffe8b1 */
        /* <DEDUP_REMOVED lines=204> */
[----:B------:R-:W-:Y:S02]  /*1b4d0*/  IADD3 R175, PT, PT, R185, -0x89, -R177 ;  /* 0xffffff77b9af7810 */ /* 0x000fe40007ffe8b1 */
[----:B------:R-:W-:Y:S01]  /*1b4e0*/  IABS R17, R17 ;  /* 0x0000001100117213 */ /* 0x000fe20000000000 */
[C---:B------:R-:W-:Y:S01]  /*1b4f0*/  FFMA.FTZ R67, -R240.reuse, R176, R67 ;  /* 0x000000b0f0437223 */ /* 0x040fe20000010143 */
[----:B------:R-:W-:Y:S02]  /*1b500*/  I2FP.F32.S32 R13, R13 ;  /* 0x0000000d000d7245 */ /* 0x000fe40000201400 */
[----:B------:R-:W-:Y:S02]  /*1b510*/  FSEL R189, R11, -INF , P0 ;  /* 0xff8000000bbd7808 */ /* 0x000fe40000000000 */
[----:B------:R-:W-:Y:S01]  /*1b520*/  IABS R6, R6 ;  /* 0x0000000600067213 */ /* 0x000fe20000000000 */
[----:B------:R-:W-:Y:S01]  /*1b530*/  FFMA.FTZ R78, -R240, R13, R78 ;  /* 0x0000000df04e7223 */ /* 0x000fe2000001014e */
[----:B------:R-:W-:Y:S02]  /*1b540*/  ISETP.GE.AND P0, PT, R184, R231, PT ;  /* 0x000000e7b800720c */ /* 0x000fe40003f06270 */
[----:B------:R-:W-:Y:S02]  /*1b550*/  IABS R175, R175 ;  /* 0x000000af00af7213 */ /* 0x000fe40000000000 */
[----:B------:R-:W-:Y:S02]  /*1b560*/  I2FP.F32.S32 R17, R17 ;  /* 0x0000001100117245 */ /* 0x000fe40000201400 */
[--C-:B------:R-:W-:Y:S02]  /*1b570*/  IADD3 R176, PT, PT, R185, -0x81, -R177.reuse ;  /* 0xffffff7fb9b07810 */ /* 0x100fe40007ffe8b1 */
[----:B------:R-:W-:Y:S01]  /*1b580*/  I2FP.F32.S32 R6, R6 ;  /* 0x0000000600067245 */ /* 0x000fe20000201400 */
[----:B------:R-:W-:Y:S01]  /*1b590*/  FFMA.FTZ R84, -R240, R17, R84 ;  /* 0x00000011f0547223 */ /* 0x000fe20000010154 */
[----:B------:R-:W-:Y:S02]  /*1b5a0*/  IADD3 R13, PT, PT, R229, -0xb0, -R177 ;  /* 0xffffff50e50d7810 */ /* 0x000fe40007ffe8b1 */
[----:B------:R-:W-:Y:S01]  /*1b5b0*/  FSEL R180, R20, -INF , P0 ;  /* 0xff80000014b47808 */ /* 0x000fe20000000000 */
[----:B------:R-:W-:Y:S01]  /*1b5c0*/  VIADD R20, R171, 0x29 ;  /* 0x00000029ab147836 */ /* 0x000fe20000000000 */
[----:B------:R-:W-:Y:S01]  /*1b5d0*/  I2FP.F32.S32 R175, R175 ;  /* 0x000000af00af7245 */ /* 0x000fe20000201400 */
[C---:B------:R-:W-:Y:S01]  /*1b5e0*/  FFMA.FTZ R81, -R240.reuse, R6, R81 ;  /* 0x00000006f0517223 */ /* 0x040fe20000010151 */
[----:B------:R-:W-:Y:S02]  /*1b5f0*/  ISETP.GE.AND P0, PT, R183, R231, PT ;  /* 0x000000e7b700720c */ /* 0x000fe40003f06270 */
[----:B------:R-:W-:Y:S01]  /*1b600*/  IABS R176, R176 ;  /* 0x000000b000b07213 */ /* 0x000fe20000000000 */
[----:B------:R-:W-:Y:S01]  /*1b610*/  FFMA.FTZ R75, -R240, R175, R75 ;  /* 0x000000aff04b7223 */ /* 0x000fe2000001014b */
[--C-:B------:R-:W-:Y:S02]  /*1b620*/  IADD3 R17, PT, PT, R185, -0x98, -R177.reuse ;  /* 0xffffff68b9117810 */ /* 0x100fe40007ffe8b1 */
[----:B------:R-:W-:Y:S02]  /*1b630*/  IABS R13, R13 ;  /* 0x0000000d000d7213 */ /* 0x000fe40000000000 */
[----:B------:R-:W-:Y:S01]  /*1b640*/  FSEL R178, R21, -INF , P0 ;  /* 0xff80000015b27808 */ /* 0x000fe20000000000 */
[----:B------:R-:W-:Y:S01]  /*1b650*/  VIADD R21, R171, 0x28 ;  /* 0x00000028ab157836 */ /* 0x000fe20000000000 */
[--C-:B------:R-:W-:Y:S02]  /*1b660*/  IADD3 R6, PT, PT, R185, -0x91, -R177.reuse ;  /* 0xffffff6fb9067810 */ /* 0x100fe40007ffe8b1 */
[----:B------:R-:W-:Y:S02]  /*1b670*/  ISETP.GE.AND P0, PT, R182, R228, PT ;  /* 0x000000e4b600720c */ /* 0x000fe40003f06270 */
[----:B------:R-:W-:Y:S02]  /*1b680*/  I2FP.F32.S32 R176, R176 ;  /* 0x000000b000b07245 */ /* 0x000fe40000201400 */
[----:B------:R-:W-:Y:S02]  /*1b690*/  IADD3 R175, PT, PT, R229, -0xa8, -R177 ;  /* 0xffffff58e5af7810 */ /* 0x000fe40007ffe8b1 */
[----:B------:R-:W-:Y:S01]  /*1b6a0*/  IABS R17, R17 ;  /* 0x0000001100117213 */ /* 0x000fe20000000000 */
[----:B------:R-:W-:Y:S01]  /*1b6b0*/  FFMA.FTZ R71, -R240, R176, R71 ;  /* 0x000000b0f0477223 */ /* 0x000fe20000010147 */
        /* <DEDUP_REMOVED lines=8> */
[C-C-:B------:R-:W-:Y:S01]  /*1b740*/  IADD3 R176, PT, PT, R229.reuse, -0xa1, -R177.reuse ;  /* 0xffffff5fe5b07810 */ /* 0x140fe20007ffe8b1 */
[C---:B------:R-:W-:Y:S01]  /*1b750*/  FFMA.FTZ R82, -R240.reuse, R17, R82 ;  /* 0x00000011f0527223 */ /* 0x040fe20000010152 */
[----:B------:R-:W-:Y:S02]  /*1b760*/  I2FP.F32.S32 R6, R6 ;  /* 0x0000000600067245 */ /* 0x000fe40000201400 */
[----:B------:R-:W-:Y:S02]  /*1b770*/  IADD3 R13, PT, PT, R229, -0xb8, -R177 ;  /* 0xffffff48e50d7810 */ /* 0x000fe40007ffe8b1 */
[----:B------:R-:W-:Y:S01]  /*1b780*/  I2FP.F32.S32 R175, R175 ;  /* 0x000000af00af7245 */ /* 0x000fe20000201400 */
[C---:B------:R-:W-:Y:S01]  /*1b790*/  FFMA.FTZ R79, -R240.reuse, R6, R79 ;  /* 0x00000006f04f7223 */ /* 0x040fe2000001014f */
[----:B------:R-:W-:Y:S01]  /*1b7a0*/  FSEL R192, R15, -INF , P0 ;  /* 0xff8000000fc07808 */ /* 0x000fe20000000000 */
[----:B------:R-:W-:Y:S01]  /*1b7b0*/  VIADD R15, R171, 0x38 ;  /* 0x00000038ab0f7836 */ /* 0x000fe20000000000 */
[----:B------:R-:W-:Y:S01]  /*1b7c0*/  ISETP.GE.AND P0, PT, R21, R231, PT ;  /* 0x000000e71500720c */ /* 0x000fe20003f06270 */
[----:B------:R-:W-:Y:S01]  /*1b7d0*/  FFMA.FTZ R88, -R240, R175, R88 ;  /* 0x000000aff0587223 */ /* 0x000fe20000010158 */
[----:B------:R-:W-:Y:S02]  /*1b7e0*/  IABS R176, R176 ;  /* 0x000000b000b07213 */ /* 0x000fe40000000000 */
[C-C-:B------:R-:W-:Y:S02]  /*1b7f0*/  IADD3 R17, PT, PT, R185.reuse, -0xa0, -R177.reuse ;  /* 0xffffff60b9117810 */ /* 0x140fe40007ffe8b1 */
[----:B------:R-:W-:Y:S02]  /*1b800*/  IABS R13, R13 ;  /* 0x0000000d000d7213 */ /* 0x000fe40000000000 */
[--C-:B------:R-:W-:Y:S02]  /*1b810*/  IADD3 R6, PT, PT, R185, -0x99, -R177.reuse ;  /* 0xffffff67b9067810 */ /* 0x100fe40007ffe8b1 */
[----:B------:R-:W-:Y:S02]  /*1b820*/  FSEL R191, R24, -INF , P0 ;  /* 0xff80000018bf7808 */ /* 0x000fe40000000000 */
[----:B------:R-:W-:Y:S02]  /*1b830*/  I2FP.F32.S32 R176, R176 ;  /* 0x000000b000b07245 */ /* 0x000fe40000201400 */
[----:B------:R-:W-:Y:S02]  /*1b840*/  IADD3 R175, PT, PT, R229, -0xb1, -R177 ;  /* 0xffffff4fe5af7810 */ /* 0x000fe40007ffe8b1 */
[----:B------:R-:W-:Y:S01]  /*1b850*/  IABS R17, R17 ;  /* 0x0000001100117213 */ /* 0x000fe20000000000 */
[----:B------:R-:W-:Y:S01]  /*1b860*/  FFMA.FTZ R85, -R240, R176, R85 ;  /* 0x000000b0f0557223 */ /* 0x000fe20000010155 */
[----:B------:R-:W-:Y:S02]  /*1b870*/  ISETP.GE.AND P0, PT, R20, R231, PT ;  /* 0x000000e71400720c */ /* 0x000fe40003f06270 */
[----:B------:R-:W-:Y:S02]  /*1b880*/  I2FP.F32.S32 R13, R13 ;  /* 0x0000000d000d7245 */ /* 0x000fe40000201400 */
[----:B------:R-:W-:Y:S02]  /*1b890*/  IABS R6, R6 ;  /* 0x0000000600067213 */ /* 0x000fe40000000000 */
[----:B------:R-:W-:Y:S01]  /*1b8a0*/  IABS R175, R175 ;  /* 0x000000af00af7213 */ /* 0x000fe20000000000 */
[----:B------:R-:W-:Y:S01]  /*1b8b0*/  FFMA.FTZ R96, -R240, R13, R96 ;  /* 0x0000000df0607223 */ /* 0x000fe20000010160 */
[----:B------:R-:W-:Y:S02]  /*1b8c0*/  I2FP.F32.S32 R17, R17 ;  /* 0x0000001100117245 */ /* 0x000fe40000201400 */
[----:B------:R-:W-:Y:S02]  /*1b8d0*/  FSEL R25, R25, -INF , P0 ;  /* 0xff80000019197808 */ /* 0x000fe40000000000 */
[----:B------:R-:W-:Y:S01]  /*1b8e0*/  ISETP.GE.AND P0, PT, R204, R228, PT ;  /* 0x000000e4cc00720c */ /* 0x000fe20003f06270 */
[C---:B------:R-:W-:Y:S01]  /*1b8f0*/  FFMA.FTZ R86, -R240.reuse, R17, R86 ;  /* 0x00000011f0567223 */ /* 0x040fe20000010156 */
[--C-:B------:R-:W-:Y:S01]  /*1b900*/  IADD3 R176, PT, PT, R229, -0xa9, -R177.reuse ;  /* 0xffffff57e5b07810 */ /* 0x100fe20007ffe8b1 */
[----:B------:R-:W-:Y:S01]  /*1b910*/  VIADD R17, R171, 0x30 ;  /* 0x00000030ab117836 */ /* 0x000fe20000000000 */
[----:B------:R-:W-:Y:S02]  /*1b920*/  I2FP.F32.S32 R6, R6 ;  /* 0x0000000600067245 */ /* 0x000fe40000201400 */
[----:B------:R-:W-:Y:S02]  /*1b930*/  IADD3 R13, PT, PT, R185, -0xa8, -R177 ;  /* 0xffffff58b90d7810 */ /* 0x000fe40007ffe8b1 */
[----:B------:R-:W-:Y:S01]  /*1b940*/  I2FP.F32.S32 R175, R175 ;  /* 0x000000af00af7245 */ /* 0x000fe20000201400 */
[----:B------:R-:W-:Y:S01]  /*1b950*/  FFMA.FTZ R83, -R240, R6, R83 ;  /* 0x00000006f0537223 */ /* 0x000fe20000010153 */
[C---:B------:R-:W-:Y:S02]  /*1b960*/  IADD3 R11, PT, PT, R229.reuse, -0xc0, -R177 ;  /* 0xffffff40e50b7810 */ /* 0x040fe40007ffe8b1 */
[----:B------:R-:W-:Y:S01]  /*1b970*/  FSEL R190, R18, -INF , P0 ;  /* 0xff80000012be7808 */ /* 0x000fe20000000000 */
[----:B------:R-:W-:Y:S01]  /*1b980*/  FFMA.FTZ R93, -R240, R175, R93 ;  /* 0x000000aff05d7223 */ /* 0x000fe2000001015d */
[----:B------:R-:W-:Y:S02]  /*1b990*/  IABS R176, R176 ;  /* 0x000000b000b07213 */ /* 0x000fe40000000000 */
[----:B------:R-:W-:Y:S02]  /*1b9a0*/  ISETP.GE.AND P0, PT, R12, R228, PT ;  /* 0x000000e40c00720c */ /* 0x000fe40003f06270 */
[----:B------:R-:W-:Y:S02]  /*1b9b0*/  IABS R13, R13 ;  /* 0x0000000d000d7213 */ /* 0x000fe40000000000 */
[----:B------:R-:W-:Y:S02]  /*1b9c0*/  IABS R11, R11 ;  /* 0x0000000b000b7213 */ /* 0x000fe40000000000 */
[----:B------:R-:W-:Y:S02]  /*1b9d0*/  IADD3 R6, PT, PT, R229, -0xb9, -R177 ;  /* 0xffffff47e5067810 */ /* 0x000fe40007ffe8b1 */
[----:B------:R-:W-:Y:S02]  /*1b9e0*/  I2FP.F32.S32 R176, R176 ;  /* 0x000000b000b07245 */ /* 0x000fe40000201400 */
[----:B------:R-:W-:Y:S02]  /*1b9f0*/  FSEL R175, R19, -INF , P0 ;  /* 0xff80000013af7808 */ /* 0x000fe40000000000 */
[----:B------:R-:W-:Y:S01]  /*1ba00*/  I2FP.F32.S32 R13, R13 ;  /* 0x0000000d000d7245 */ /* 0x000fe20000201400 */
[C---:B------:R-:W-:Y:S01]  /*1ba10*/  FFMA.FTZ R89, -R240.reuse, R176, R89 ;  /* 0x000000b0f0597223 */ /* 0x040fe20000010159 */
[----:B------:R-:W-:Y:S02]  /*1ba20*/  ISETP.GE.AND P0, PT, R17, R231, PT ;  /* 0x000000e71100720c */ /* 0x000fe40003f06270 */
[----:B------:R-:W-:Y:S01]  /*1ba30*/  I2FP.F32.S32 R11, R11 ;  /* 0x0000000b000b7245 */ /* 0x000fe20000201400 */
[----:B------:R-:W-:Y:S01]  /*1ba40*/  FFMA.FTZ R90, -R240, R13, R90 ;  /* 0x0000000df05a7223 */ /* 0x000fe2000001015a */
[----:B------:R-:W-:Y:S02]  /*1ba50*/  IABS R6, R6 ;  /* 0x0000000600067213 */ /* 0x000fe40000000000 */
[----:B------:R-:W-:Y:S01]  /*1ba60*/  FSEL R179, R28, -INF , P0 ;  /* 0xff8000001cb37808 */ /* 0x000fe20000000000 */
[----:B------:R-:W-:Y:S01]  /*1ba70*/  FFMA.FTZ R100, -R240, R11, R100 ;  /* 0x0000000bf0647223 */ /* 0x000fe20000010164 */
[--C-:B------:R-:W-:Y:S02]  /*1ba80*/  IADD3 R176, PT, PT, R185, -0xa1, -R177.reuse ;  /* 0xffffff5fb9b07810 */ /* 0x100fe40007ffe8b1 */
[----:B------:R-:W-:Y:S02]  /*1ba90*/  ISETP.GE.AND P0, PT, R14, R231, PT ;  /* 0x000000e70e00720c */ /* 0x000fe40003f06270 */
[----:B------:R-:W-:Y:S02]  /*1baa0*/  I2FP.F32.S32 R6, R6 ;  /* 0x0000000600067245 */ /* 0x000fe40000201400 */
[--C-:B------:R-:W-:Y:S02]  /*1bab0*/  IADD3 R13, PT, PT, R229, -0xc1, -R177.reuse ;  /* 0xffffff3fe50d7810 */ /* 0x100fe40007ffe8b1 */
[----:B------:R-:W-:Y:S01]  /*1bac0*/  IADD3 R11, PT, PT, R185, -0xb0, -R177 ;  /* 0xffffff50b90b7810 */ /* 0x000fe20007ffe8b1 */
[----:B------:R-:W-:Y:S01]  /*1bad0*/  FFMA.FTZ R97, -R240, R6, R97 ;  /* 0x00000006f0617223 */ /* 0x000fe20000010161 */
[----:B------:R-:W-:Y:S02]  /*1bae0*/  IABS R176, R176 ;  /* 0x000000b000b07213 */ /* 0x000fe40000000000 */
[----:B------:R-:W-:Y:S02]  /*1baf0*/  FSEL R182, R29, -INF , P0 ;  /* 0xff8000001db67808 */ /* 0x000fe40000000000 */
[----:B------:R-:W-:Y:S02]  /*1bb00*/  IABS R13, R13 ;  /* 0x0000000d000d7213 */ /* 0x000fe40000000000 */
[----:B------:R-:W-:Y:S02]  /*1bb10*/  ISETP.GE.AND P0, PT, R184, R228, PT ;  /* 0x000000e4b800720c */ /* 0x000fe40003f06270 */
[----:B------:R-:W-:Y:S02]  /*1bb20*/  IABS R11, R11 ;  /* 0x0000000b000b7213 */ /* 0x000fe40000000000 */
[----:B------:R-:W-:Y:S02]  /*1bb30*/  IADD3 R6, PT, PT, R185, -0xa9, -R177 ;  /* 0xffffff57b9067810 */ /* 0x000fe40007ffe8b1 */
[----:B------:R-:W-:Y:S02]  /*1bb40*/  I2FP.F32.S32 R176, R176 ;  /* 0x000000b000b07245 */ /* 0x000fe40000201400 */
[----:B------:R-:W-:Y:S02]  /*1bb50*/  I2FP.F32.S32 R13, R13 ;  /* 0x0000000d000d7245 */ /* 0x000fe40000201400 */
[----:B------:R-:W-:Y:S01]  /*1bb60*/  FSEL R184, R22, -INF , P0 ;  /* 0xff80000016b87808 */ /* 0x000fe20000000000 */
[C---:B------:R-:W-:Y:S01]  /*1bb70*/  FFMA.FTZ R87, -R240.reuse, R176, R87 ;  /* 0x000000b0f0577223 */ /* 0x040fe20000010157 */
[----:B------:R-:W-:Y:S01]  /*1bb80*/  I2FP.F32.S32 R11, R11 ;  /* 0x0000000b000b7245 */ /* 0x000fe20000201400 */
[C---:B------:R-:W-:Y:S01]  /*1bb90*/  FFMA.FTZ R101, -R240.reuse, R13, R101 ;  /* 0x0000000df0657223 */ /* 0x040fe20000010165 */
[----:B------:R-:W-:Y:S01]  /*1bba0*/  ISETP.GE.AND P0, PT, R183, R228, PT ;  /* 0x000000e4b700720c */ /* 0x000fe20003f06270 */
[----:B------:R-:W-:Y:S01]  /*1bbb0*/  VIADD R13, R171, 0x39 ;  /* 0x00000039ab0d7836 */ /* 0x000fe20000000000 */
[----:B------:R-:W-:Y:S01]  /*1bbc0*/  IABS R6, R6 ;  /* 0x0000000600067213 */ /* 0x000fe20000000000 */
[C---:B------:R-:W-:Y:S01]  /*1bbd0*/  FFMA.FTZ R94, -R240.reuse, R11, R94 ;  /* 0x0000000bf05e7223 */ /* 0x040fe2000001015e */
[----:B------:R-:W-:Y:S02]  /*1bbe0*/  FSEL R176, R23, -INF , P0 ;  /* 0xff80000017b07808 */ /* 0x000fe40000000000 */
[----:B------:R-:W-:Y:S02]  /*1bbf0*/  I2FP.F32.S32 R6, R6 ;  /* 0x0000000600067245 */ /* 0x000fe40000201400 */
[----:B------:R-:W-:Y:S02]  /*1bc00*/  ISETP.GE.AND P0, PT, R15, R231, PT ;  /* 0x000000e70f00720c */ /* 0x000fe40003f06270 */
[----:B------:R-:W-:Y:S01]  /*1bc10*/  IADD3 R11, PT, PT, R229, -0xc8, -R177 ;  /* 0xffffff38e50b7810 */ /* 0x000fe20007ffe8b1 */
[----:B------:R-:W-:Y:S01]  /*1bc20*/  FFMA.FTZ R91, -R240, R6, R91 ;  /* 0x00000006f05b7223 */ /* 0x000fe2000001015b */
[----:B------:R-:W-:Y:S01]  /*1bc30*/  FSEL R186, R32, -INF , P0 ;  /* 0xff80000020ba7808 */ /* 0x000fe20000000000 */
[----:B------:R-:W-:Y:S01]  /*1bc40*/  IMAD.MOV.U32 R32, RZ, RZ, R193 ;  /* 0x000000ffff207224 */ /* 0x000fe200078e00c1 */
[----:B------:R-:W-:Y:S02]  /*1bc50*/  IABS R11, R11 ;  /* 0x0000000b000b7213 */ /* 0x000fe40000000000 */
[----:B------:R-:W-:Y:S02]  /*1bc60*/  ISETP.GE.AND P0, PT, R13, R231, PT ;  /* 0x000000e70d00720c */ /* 0x000fe40003f06270 */
[----:B------:R-:W-:Y:S02]  /*1bc70*/  IADD3 R6, PT, PT, R185, -0xb1, -R177 ;  /* 0xffffff4fb9067810 */ /* 0x000fe40007ffe8b1 */
[----:B------:R-:W-:Y:S02]  /*1bc80*/  I2FP.F32.S32 R11, R11 ;  /* 0x0000000b000b7245 */ /* 0x000fe40000201400 */
[----:B------:R-:W-:Y:S01]  /*1bc90*/  FSEL R24, R33, -INF , P0 ;  /* 0xff80000021187808 */ /* 0x000fe20000000000 */
[----:B------:R-:W-:Y:S01]  /*1bca0*/  IMAD.MOV.U32 R33, RZ, RZ, R175 ;  /* 0x000000ffff217224 */ /* 0x000fe200078e00af */
[----:B------:R-:W-:Y:S01]  /*1bcb0*/  IABS R6, R6 ;  /* 0x0000000600067213 */ /* 0x000fe20000000000 */
[----:B------:R-:W-:Y:S01]  /*1bcc0*/  VIADD R175, R171, 0x91 ;  /* 0x00000091abaf7836 */ /* 0x000fe20000000000 */
[----:B------:R-:W-:Y:S01]  /*1bcd0*/  ISETP.GE.AND P0, PT, R21, R228, PT ;  /* 0x000000e41500720c */ /* 0x000fe20003f06270 */
[----:B------:R-:W-:Y:S01]  /*1bce0*/  FFMA.FTZ R104, -R240, R11, R104 ;  /* 0x0000000bf0687223 */ /* 0x000fe20000010168 */
[----:B------:R-:W-:Y:S01]  /*1bcf0*/  I2FP.F32.S32 R6, R6 ;  /* 0x0000000600067245 */ /* 0x000fe20000201400 */
[----:B------:R-:W-:Y:S01]  /*1bd00*/  VIADD R11, R171, 0x40 ;  /* 0x00000040ab0b7836 */ /* 0x000fe20000000000 */
        /* <DEDUP_REMOVED lines=8> */
[----:B------:R-:W-:Y:S02]  /*1bd90*/  ISETP.GE.AND P0, PT, R11, R231, PT ;  /* 0x000000e70b00720c */ /* 0x000fe40003f06270 */
[----:B------:R-:W-:Y:S02]  /*1bda0*/  IABS R19, R19 ;  /* 0x0000001300137213 */ /* 0x000fe40000000000 */
[----:B------:R-:W-:Y:S01]  /*1bdb0*/  FSEL R188, R36, -INF , P0 ;  /* 0xff80000024bc7808 */ /* 0x000fe20000000000 */
[----:B------:R-:W-:Y:S01]  /*1bdc0*/  IMAD.MOV.U32 R36, RZ, RZ, R191 ;  /* 0x000000ffff247224 */ /* 0x000fe200078e00bf */
[----:B------:R-:W-:Y:S02]  /*1bdd0*/  ISETP.GE.AND P0, PT, R6, R231, PT ;  /* 0x000000e70600720c */ /* 0x000fe40003f06270 */
[----:B------:R-:W-:Y:S02]  /*1bde0*/  I2FP.F32.S32 R19, R19 ;  /* 0x0000001300137245 */ /* 0x000fe40000201400 */
[----:B------:R-:W-:Y:S02]  /*1bdf0*/  FSEL R27, R37, -INF , P0 ;  /* 0xff800000251b7808 */ /* 0x000fe40000000000 */
[-C--:B------:R-:W-:Y:S01]  /*1be00*/  ISETP.GE.AND P0, PT, R17, R228.reuse, PT ;  /* 0x000000e41100720c */ /* 0x080fe20003f06270 */
[----:B------:R-:W-:Y:S01]  /*1be10*/  FFMA.FTZ R98, -R240, R19, R98 ;  /* 0x00000013f0627223 */ /* 0x000fe20000010162 */
[--C-:B------:R-:W-:Y:S02]  /*1be20*/  IADD3 R18, PT, PT, R229, -0xc9, -R177.reuse ;  /* 0xffffff37e5127810 */ /* 0x100fe40007ffe8b1 */
[----:B--2---:R-:W-:Y:S02]  /*1be30*/  FSEL R225, R30, -INF , P0 ;  /* 0xff8000001ee17808 */ /* 0x004fe40000000000 */
[----:B------:R-:W-:Y:S02]  /*1be40*/  ISETP.GE.AND P0, PT, R14, R228, PT ;  /* 0x000000e40e00720c */ /* 0x000fe40003f06270 */
[----:B------:R-:W-:Y:S02]  /*1be50*/  IABS R18, R18 ;  /* 0x0000001200127213 */ /* 0x000fe40000000000 */
[----:B------:R-:W-:Y:S01]  /*1be60*/  FSEL R238, R31, -INF , P0 ;  /* 0xff8000001fee7808 */ /* 0x000fe20000000000 */
[----:B------:R-:W-:Y:S01]  /*1be70*/  IMAD.MOV.U32 R31, RZ, RZ, R180 ;  /* 0x000000ffff1f7224 */ /* 0x000fe200078e00b4 */
[-C--:B------:R-:W-:Y:S01]  /*1be80*/  ISETP.GE.AND P0, PT, R197, R231.reuse, PT ;  /* 0x000000e7c500720c */ /* 0x080fe20003f06270 */
[----:B------:R-:W-:Y:S01]  /*1be90*/  VIADD R180, R171, 0x81 ;  /* 0x00000081abb47836 */ /* 0x000fe20000000000 */
        /* <DEDUP_REMOVED lines=10> */
[----:B------:R-:W-:Y:S02]  /*1bf40*/  I2FP.F32.S32 R19, R19 ;  /* 0x0000001300137245 */ /* 0x000fe40000201400 */
[----:B------:R-:W-:Y:S01]  /*1bf50*/  FSEL R183, R35, -INF , P0 ;  /* 0xff80000023b77808 */ /* 0x000fe20000000000 */
[----:B------:R-:W-:Y:S01]  /*1bf60*/  IMAD.MOV.U32 R35, RZ, RZ, R190 ;  /* 0x000000ffff237224 */ /* 0x000fe200078e00be */
[----:B------:R-:W-:Y:S01]  /*1bf70*/  ISETP.GE.AND P0, PT, R195, R231, PT ;  /* 0x000000e7c300720c */ /* 0x000fe20003f06270 */
[----:B------:R-:W-:Y:S01]  /*1bf80*/  FFMA.FTZ R108, -R240, R19, R108 ;  /* 0x00000013f06c7223 */ /* 0x000fe2000001016c */
[----:B------:R-:W-:Y:S02]  /*1bf90*/  IADD3 R18, PT, PT, R229, -0xd1, -R177 ;  /* 0xffffff2fe5127810 */ /* 0x000fe40007ffe8b1 */
[----:B------:R-:W-:Y:S01]  /*1bfa0*/  FSEL R37, R44, -INF , P0 ;  /* 0xff8000002c257808 */ /* 0x000fe20000000000 */
[----:B------:R-:W-:Y:S01]  /*1bfb0*/  IMAD.MOV.U32 R44, RZ, RZ, R25 ;  /* 0x000000ffff2c7224 */ /* 0x000fe200078e0019 */
[-C--:B------:R-:W-:Y:S01]  /*1bfc0*/  ISETP.GE.AND P0, PT, R194, R231.reuse, PT ;  /* 0x000000e7c200720c */ /* 0x080fe20003f06270 */
[----:B------:R-:W-:Y:S01]  /*1bfd0*/  IMAD.MOV.U32 R25, RZ, RZ, R189 ;  /* 0x000000ffff197224 */ /* 0x000fe200078e00bd */
[----:B------:R-:W-:Y:S02]  /*1bfe0*/  IABS R18, R18 ;  /* 0x0000001200127213 */ /* 0x000fe40000000000 */
[----:B---3--:R-:W-:Y:S01]  /*1bff0*/  FSEL R222, R45, -INF , P0 ;  /* 0xff8000002dde7808 */ /* 0x008fe20000000000 */
[----:B------:R-:W-:Y:S01]  /*1c000*/  IMAD.MOV.U32 R45, RZ, RZ, R188 ;  /* 0x000000ffff2d7224 */ /* 0x000fe200078e00bc */
[-C--:B------:R-:W-:Y:S01]  /*1c010*/  ISETP.GE.AND P0, PT, R11, R228.reuse, PT ;  /* 0x000000e40b00720c */ /* 0x080fe20003f06270 */
[----:B------:R-:W-:Y:S01]  /*1c020*/  VIADD R188, R171, 0x70 ;  /* 0x00000070abbc7836 */ /* 0x000fe20000000000 */
[----:B------:R-:W-:Y:S02]  /*1c030*/  IADD3 R19, PT, PT, R229, -0xd8, -R177 ;  /* 0xffffff28e5137810 */ /* 0x000fe40007ffe8b1 */
[----:B----4-:R-:W-:Y:S01]  /*1c040*/  FSEL R217, R38, -INF , P0 ;  /* 0xff80000026d97808 */ /* 0x010fe20000000000 */
        /* <DEDUP_REMOVED lines=27> */
[----:B------:R-:W-:Y:S01]  /*1c200*/  VIADD R52, R171, 0xb8 ;  /* 0x000000b8ab347836 */ /* 0x000fe20000000000 */
[----:B------:R-:W-:Y:S02]  /*1c210*/  ISETP.GE.AND P0, PT, R202, R231, PT ;  /* 0x000000e7ca00720c */ /* 0x000fe40003f06270 */
[----:B------:R-:W-:Y:S02]  /*1c220*/  I2FP.F32.S32 R18, R18 ;  /* 0x0000001200127245 */ /* 0x000fe40000201400 */
[----:B------:R-:W-:Y:S01]  /*1c230*/  FSEL R233, R53, -INF , P0 ;  /* 0xff80000035e97808 */ /* 0x000fe20000000000 */
[----:B------:R-:W-:Y:S01]  /*1c240*/  IMAD.MOV.U32 R53, RZ, RZ, R178 ;  /* 0x000000ffff357224 */ /* 0x000fe200078e00b2 */
[----:B------:R-:W-:Y:S01]  /*1c250*/  ISETP.GE.AND P0, PT, R195, R228, PT ;  /* 0x000000e4c300720c */ /* 0x000fe20003f06270 */
[----:B------:R-:W-:Y:S01]  /*1c260*/  FFMA.FTZ R103, -R240, R18, R103 ;  /* 0x00000012f0677223 */ /* 0x000fe20000010167 */
[----:B------:R-:W-:Y:S01]  /*1c270*/  IABS R19, R19 ;  /* 0x0000001300137213 */ /* 0x000fe20000000000 */
[C---:B------:R-:W-:Y:S01]  /*1c280*/  VIADD R178, R171.reuse, 0x78 ;  /* 0x00000078abb27836 */ /* 0x040fe20000000000 */
[----:B------:R-:W-:Y:S01]  /*1c290*/  FSEL R226, R46, -INF , P0 ;  /* 0xff8000002ee27808 */ /* 0x000fe20000000000 */
[----:B------:R-:W-:Y:S01]  /*1c2a0*/  IMAD.MOV.U32 R46, RZ, RZ, R24 ;  /* 0x000000ffff2e7224 */ /* 0x000fe200078e0018 */
[----:B------:R-:W-:Y:S01]  /*1c2b0*/  ISETP.GE.AND P0, PT, R194, R228, PT ;  /* 0x000000e4c200720c */ /* 0x000fe20003f06270 */
[----:B------:R-:W-:Y:S01]  /*1c2c0*/  VIADD R194, R171, 0x68 ;  /* 0x00000068abc27836 */ /* 0x000fe20000000000 */
[----:B------:R-:W-:Y:S02]  /*1c2d0*/  I2FP.F32.S32 R19, R19 ;  /* 0x0000001300137245 */ /* 0x000fe40000201400 */
[----:B------:R-:W-:Y:S01]  /*1c2e0*/  FSEL R24, R47, -INF , P0 ;  /* 0xff8000002f187808 */ /* 0x000fe20000000000 */
[----:B------:R-:W-:Y:S01]  /*1c2f0*/  IMAD.MOV.U32 R47, RZ, RZ, R186 ;  /* 0x000000ffff2f7224 */ /* 0x000fe200078e00ba */
[----:B------:R-:W-:Y:S01]  /*1c300*/  ISETP.GE.AND P0, PT, R194, R231, PT ;  /* 0x000000e7c200720c */ /* 0x000fe20003f06270 */
[----:B------:R-:W-:Y:S01]  /*1c310*/  VIADD R186, R171, 0x71 ;  /* 0x00000071abba7836 */ /* 0x000fe20000000000 */
[--C-:B------:R-:W-:Y:S01]  /*1c320*/  IADD3 R18, PT, PT, R185, -0xc9, -R177.reuse ;  /* 0xffffff37b9127810 */ /* 0x100fe20007ffe8b1 */
[----:B------:R-:W-:Y:S01]  /*1c330*/  FFMA.FTZ R106, -R240, R19, R106 ;  /* 0x00000013f06a7223 */ /* 0x000fe2000001016a */
[----:B------:R-:W-:Y:S02]  /*1c340*/  FSEL R43, R56, -INF , P0 ;  /* 0xff800000382b7808 */ /* 0x000fe40000000000 */
[-C--:B------:R-:W-:Y:S02]  /*1c350*/  ISETP.GE.AND P0, PT, R192, R231.reuse, PT ;  /* 0x000000e7c000720c */ /* 0x080fe40003f06270 */
[----:B------:R-:W-:Y:S02]  /*1c360*/  IABS R18, R18 ;  /* 0x0000001200127213 */ /* 0x000fe40000000000 */
        /* <DEDUP_REMOVED lines=11> */
[C---:B------:R-:W-:Y:S01]  /*1c420*/  VIADD R176, R171.reuse, 0x79 ;  /* 0x00000079abb07836 */ /* 0x040fe20000000000 */
[----:B------:R-:W-:Y:S01]  /*1c430*/  IABS R19, R19 ;  /* 0x0000001300137213 */ /* 0x000fe20000000000 */
[----:B------:R-:W-:Y:S01]  /*1c440*/  FFMA.FTZ R107, -R240, R18, R107 ;  /* 0x00000012f06b7223 */ /* 0x000fe2000001016b */
[----:B------:R-:W-:Y:S01]  /*1c450*/  FSEL R216, R60, -INF , P0 ;  /* 0xff8000003cd87808 */ /* 0x000fe20000000000 */
[----:B------:R-:W-:Y:S01]  /*1c460*/  VIADD R60, R171, 0xa8 ;  /* 0x000000a8ab3c7836 */ /* 0x000fe20000000000 */
[----:B------:R-:W-:Y:S02]  /*1c470*/  ISETP.GE.AND P0, PT, R186, R231, PT ;  /* 0x000000e7ba00720c */ /* 0x000fe40003f06270 */
[----:B------:R-:W-:Y:S02]  /*1c480*/  I2FP.F32.S32 R19, R19 ;  /* 0x0000001300137245 */ /* 0x000fe40000201400 */
[----:B------:R-:W-:Y:S02]  /*1c490*/  FSEL R30, R61, -INF , P0 ;  /* 0xff8000003d1e7808 */ /* 0x000fe40000000000 */
[-C--:B------:R-:W-:Y:S01]  /*1c4a0*/  ISETP.GE.AND P0, PT, R206, R228.reuse, PT ;  /* 0x000000e4ce00720c */ /* 0x080fe20003f06270 */
[----:B------:R-:W-:Y:S01]  /*1c4b0*/  FFMA.FTZ R110, -R240, R19, R110 ;  /* 0x00000013f06e7223 */ /* 0x000fe2000001016e */
[--C-:B------:R-:W-:Y:S02]  /*1c4c0*/  IADD3 R18, PT, PT, R229, -0xe1, -R177.reuse ;  /* 0xffffff1fe5127810 */ /* 0x100fe40007ffe8b1 */
[----:B------:R-:W-:Y:S01]  /*1c4d0*/  FSEL R29, R54, -INF , P0 ;  /* 0xff800000361d7808 */ /* 0x000fe20000000000 */
[----:B------:R-:W-:Y:S01]  /*1c4e0*/  VIADD R54, R171, 0xb1 ;  /* 0x000000b1ab367836 */ /* 0x000fe20000000000 */
[----:B------:R-:W-:Y:S02]  /*1c4f0*/  ISETP.GE.AND P0, PT, R202, R228, PT ;  /* 0x000000e4ca00720c */ /* 0x000fe40003f06270 */
[----:B------:R-:W-:Y:S02]  /*1c500*/  IABS R18, R18 ;  /* 0x0000001200127213 */ /* 0x000fe40000000000 */
[----:B------:R-:W-:Y:S01]  /*1c510*/  FSEL R200, R55, -INF , P0 ;  /* 0xff80000037c87808 */ /* 0x000fe20000000000 */
[----:B------:R-:W-:Y:S01]  /*1c520*/  IMAD.MOV.U32 R55, RZ, RZ, R184 ;  /* 0x000000ffff377224 */ /* 0x000fe200078e00b8 */
[-C--:B------:R-:W-:Y:S02]  /*1c530*/  ISETP.GE.AND P0, PT, R178, R231.reuse, PT ;  /* 0x000000e7b200720c */ /* 0x080fe40003f06270 */
[----:B------:R-:W-:Y:S02]  /*1c540*/  IADD3 R19, PT, PT, R229, -0xe8, -R177 ;  /* 0xffffff18e5137810 */ /* 0x000fe40007ffe8b1 */
[----:B------:R-:W-:Y:S01]  /*1c550*/  FSEL R190, R64, -INF , P0 ;  /* 0xff80000040be7808 */ /* 0x000fe20000000000 */
[----:B------:R-:W-:Y:S01]  /*1c560*/  IMAD.MOV.U32 R64, RZ, RZ, R183 ;  /* 0x000000ffff407224 */ /* 0x000fe200078e00b7 */
[----:B------:R-:W-:Y:S01]  /*1c570*/  ISETP.GE.AND P0, PT, R176, R231, PT ;  /* 0x000000e7b000720c */ /* 0x000fe20003f06270 */
[----:B------:R-:W-:Y:S01]  /*1c580*/  VIADD R183, R171, 0x89 ;  /* 0x00000089abb77836 */ /* 0x000fe20000000000 */
[----:B------:R-:W-:Y:S02]  /*1c590*/  IADD3 R23, PT, PT, R185, -0xc0, -R177 ;  /* 0xffffff40b9177810 */ /* 0x000fe40007ffe8b1 */
[----:B------:R-:W-:Y:S01]  /*1c5a0*/  FSEL R198, R65, -INF , P0 ;  /* 0xff80000041c67808 */ /* 0x000fe20000000000 */
[----:B------:R-:W-:Y:S01]  /*1c5b0*/  IMAD.MOV.U32 R65, RZ, RZ, R182 ;  /* 0x000000ffff417224 */ /* 0x000fe200078e00b6 */
[----:B------:R-:W-:Y:S01]  /*1c5c0*/  ISETP.GE.AND P0, PT, R194, R228, PT ;  /* 0x000000e4c200720c */ /* 0x000fe20003f06270 */
[C---:B------:R-:W-:Y:S01]  /*1c5d0*/  VIADD R182, R171.reuse, 0x80 ;  /* 0x00000080abb67836 */ /* 0x040fe20000000000 */
[----:B------:R-:W-:Y:S02]  /*1c5e0*/  I2FP.F32.S32 R18, R18 ;  /* 0x0000001200127245 */ /* 0x000fe40000201400 */
[----:B------:R-:W-:Y:S01]  /*1c5f0*/  FSEL R61, R58, -INF , P0 ;  /* 0xff8000003a3d7808 */ /* 0x000fe20000000000 */
[----:B------:R-:W-:Y:S01]  /*1c600*/  VIADD R58, R171, 0xb0 ;  /* 0x000000b0ab3a7836 */ /* 0x000fe20000000000 */
[----:B------:R-:W-:Y:S01]  /*1c610*/  ISETP.GE.AND P0, PT, R192, R228, PT ;  /* 0x000000e4c000720c */ /* 0x000fe20003f06270 */
[----:B------:R-:W-:Y:S01]  /*1c620*/  FFMA.FTZ R117, -R240, R18, R117 ;  /* 0x00000012f0757223 */ /* 0x000fe20000010175 */
[----:B------:R-:W-:Y:S02]  /*1c630*/  IABS R19, R19 ;  /* 0x0000001300137213 */ /* 0x000fe40000000000 */
[----:B------:R-:W-:Y:S01]  /*1c640*/  FSEL R196, R59, -INF , P0 ;  /* 0xff8000003bc47808 */ /* 0x000fe20000000000 */
[C---:B------:R-:W-:Y:S01]  /*1c650*/  VIADD R59, R171.reuse, 0xa9 ;  /* 0x000000a9ab3b7836 */ /* 0x040fe20000000000 */
        /* <DEDUP_REMOVED lines=19> */
[----:B------:R-:W-:Y:S02]  /*1c790*/  IABS R18, R18 ;  /* 0x0000001200127213 */ /* 0x000fe40000000000 */
[----:B------:R-:W-:Y:S01]  /*1c7a0*/  FSEL R211, R72, -INF , P0 ;  /* 0xff80000048d37808 */ /* 0x000fe20000000000 */
[----:B------:R-:W-:Y:S01]  /*1c7b0*/  VIADD R72, R171, 0x10 ;  /* 0x00000010ab487836 */ /* 0x000fe20000000000 */
[-C--:B------:R-:W-:Y:S02]  /*1c7c0*/  ISETP.GE.AND P0, PT, R183, R231.reuse, PT ;  /* 0x000000e7b700720c */ /* 0x080fe40003f06270 */
[--C-:B------:R-:W-:Y:S02]  /*1c7d0*/  IADD3 R22, PT, PT, R185, -0xb9, -R177.reuse ;  /* 0xffffff47b9167810 */ /* 0x100fe40007ffe8b1 */
[----:B------:R-:W-:Y:S01]  /*1c7e0*/  FSEL R199, R73, -INF , P0 ;  /* 0xff80000049c77808 */ /* 0x000fe20000000000 */
[----:B------:R-:W-:Y:S01]  /*1c7f0*/  IMAD.MOV.U32 R73, RZ, RZ, R44 ;  /* 0x000000ffff497224 */ /* 0x000fe200078e002c */
[-C--:B------:R-:W-:Y:S01]  /*1c800*/  ISETP.GE.AND P0, PT, R178, R228.reuse, PT ;  /* 0x000000e4b200720c */ /* 0x080fe20003f06270 */
[----:B------:R-:W-:Y:S01]  /*1c810*/  VIADD R44, R171, 0xc8 ;  /* 0x000000c8ab2c7836 */ /* 0x000fe20000000000 */
[C---:B------:R-:W-:Y:S02]  /*1c820*/  IADD3 R19, PT, PT, R229.reuse, -0xf0, -R177 ;  /* 0xffffff10e5137810 */ /* 0x040fe40007ffe8b1 */
[----:B------:R-:W-:Y:S01]  /*1c830*/  FSEL R195, R66, -INF , P0 ;  /* 0xff80000042c37808 */ /* 0x000fe20000000000 */
[----:B------:R-:W-:Y:S01]  /*1c840*/  IMAD.MOV.U32 R66, RZ, RZ, R47 ;  /* 0x000000ffff427224 */ /* 0x000fe200078e002f */
[----:B------:R-:W-:Y:S02]  /*1c850*/  ISETP.GE.AND P0, PT, R176, R228, PT ;  /* 0x000000e4b000720c */ /* 0x000fe40003f06270 */
        /* <DEDUP_REMOVED lines=10> */
[----:B------:R-:W-:Y:S01]  /*1c900*/  IMAD.MOV.U32 R65, RZ, RZ, R64 ;  /* 0x000000ffff417224 */ /* 0x000fe200078e0040 */
[----:B------:R-:W-:Y:S01]  /*1c910*/  FSEL R213, R77, -INF , P0 ;  /* 0xff8000004dd57808 */ /* 0x000fe20000000000 */
[----:B------:R-:W-:Y:S01]  /*1c920*/  IMAD.MOV.U32 R64, RZ, RZ, R46 ;  /* 0x000000ffff407224 */ /* 0x000fe200078e002e */
[-C--:B------:R-:W-:Y:S01]  /*1c930*/  ISETP.GE.AND P0, PT, R182, R228.reuse, PT ;  /* 0x000000e4b600720c */ /* 0x080fe20003f06270 */
[C---:B------:R-:W-:Y:S01]  /*1c940*/  VIADD R46, R171.reuse, 0xc1 ;  /* 0x000000c1ab2e7836 */ /* 0x040fe20000000000 */
[----:B------:R-:W-:Y:S01]  /*1c950*/  IABS R19, R19 ;  /* 0x0000001300137213 */ /* 0x000fe20000000000 */
[----:B------:R-:W-:Y:S01]  /*1c960*/  IMAD.MOV.U32 R77, RZ, RZ, R55 ;  /* 0x000000ffff4d7224 */ /* 0x000fe200078e0037 */
[----:B------:R-:W-:Y:S01]  /*1c970*/  FSEL R70, R70, -INF , P0 ;  /* 0xff80000046467808 */ /* 0x000fe20000000000 */
[----:B------:R-:W-:Y:S01]  /*1c980*/  IMAD.MOV.U32 R55, RZ, RZ, R36 ;  /* 0x000000ffff377224 */ /* 0x000fe200078e0024 */
[----:B------:R-:W-:Y:S01]  /*1c990*/  ISETP.GE.AND P0, PT, R180, R228, PT ;  /* 0x000000e4b400720c */ /* 0x000fe20003f06270 */
[----:B------:R-:W-:Y:S01]  /*1c9a0*/  VIADD R36, R171, 0xc9 ;  /* 0x000000c9ab247836 */ /* 0x000fe20000000000 */
[----:B------:R-:W-:Y:S02]  /*1c9b0*/  IABS R23, R23 ;  /* 0x0000001700177213 */ /* 0x000fe40000000000 */
[----:B------:R-:W-:Y:S02]  /*1c9c0*/  FSEL R71, R71, -INF , P0 ;  /* 0xff80000047477808 */ /* 0x000fe40000000000 */
[-C--:B------:R-:W-:Y:S02]  /*1c9d0*/  ISETP.GE.AND P0, PT, R69, R231.reuse, PT ;  /* 0x000000e74500720c */ /* 0x080fe40003f06270 */
[----:B------:R-:W-:Y:S02]  /*1c9e0*/  I2FP.F32.S32 R22, R22 ;  /* 0x0000001600167245 */ /* 0x000fe40000201400 */
[----:B------:R-:W-:Y:S02]  /*1c9f0*/  FSEL R80, R80, -INF , P0 ;  /* 0xff80000050507808 */ /* 0x000fe40000000000 */
[----:B------:R-:W-:Y:S01]  /*1ca00*/  ISETP.GE.AND P0, PT, R68, R231, PT ;  /* 0x000000e74400720c */ /* 0x000fe20003f06270 */
[C---:B------:R-:W-:Y:S01]  /*1ca10*/  FFMA.FTZ R99, -R240.reuse, R22, R99 ;  /* 0x00000016f0637223 */ /* 0x040fe20000010163 */
[----:B------:R-:W-:Y:S02]  /*1ca20*/  I2FP.F32.S32 R19, R19 ;  /* 0x0000001300137245 */ /* 0x000fe40000201400 */
[----:B------:R-:W-:Y:S01]  /*1ca30*/  FSEL R209, R81, -INF , P0 ;  /* 0xff80000051d17808 */ /* 0x000fe20000000000 */
[----:B------:R-:W-:Y:S01]  /*1ca40*/  IMAD.MOV.U32 R81, RZ, RZ, R61 ;  /* 0x000000ffff517224 */ /* 0x000fe200078e003d */
[-C--:B------:R-:W-:Y:S01]  /*1ca50*/  ISETP.GE.AND P0, PT, R187, R228.reuse, PT ;  /* 0x000000e4bb00720c */ /* 0x080fe20003f06270 */
[----:B------:R-:W-:Y:S01]  /*1ca60*/  FFMA.FTZ R124, -R240, R19, R124 ;  /* 0x00000013f07c7223 */ /* 0x000fe2000001017c */
[----:B------:R-:W-:Y:S01]  /*1ca70*/  IADD3 R18, PT, PT, R185, -0xd9, -R177 ;  /* 0xffffff27b9127810 */ /* 0x000fe20007ffe8b1 */
        /* <DEDUP_REMOVED lines=8> */
[----:B------:R-:W-:Y:S02]  /*1cb00*/  IABS R18, R18 ;  /* 0x0000001200127213 */ /* 0x000fe40000000000 */
[----:B------:R-:W-:Y:S02]  /*1cb10*/  FSEL R84, R84, -INF , P0 ;  /* 0xff80000054547808 */ /* 0x000fe40000000000 */
[-C--:B------:R-:W-:Y:S02]  /*1cb20*/  ISETP.GE.AND P0, PT, R62, R231.reuse, PT ;  /* 0x000000e73e00720c */ /* 0x080fe40003f06270 */
[----:B------:R-:W-:Y:S02]  /*1cb30*/  IADD3 R22, PT, PT, R229, -0xd9, -R177 ;  /* 0xffffff27e5167810 */ /* 0x000fe40007ffe8b1 */
[----:B------:R-:W-:Y:S01]  /*1cb40*/  FSEL R197, R85, -INF , P0 ;  /* 0xff80000055c57808 */ /* 0x000fe20000000000 */
[----:B------:R-:W-:Y:S01]  /*1cb50*/  IMAD.MOV.U32 R85, RZ, RZ, R57 ;  /* 0x000000ffff557224 */ /* 0x000fe200078e0039 */
[-C--:B------:R-:W-:Y:S01]  /*1cb60*/  ISETP.GE.AND P0, PT, R179, R228.reuse, PT ;  /* 0x000000e4b300720c */ /* 0x080fe20003f06270 */
[----:B------:R-:W-:Y:S01]  /*1cb70*/  IMAD.MOV.U32 R57, RZ, RZ, R26 ;  /* 0x000000ffff397224 */ /* 0x000fe200078e001a */
[--C-:B------:R-:W-:Y:S01]  /*1cb80*/  IADD3 R19, PT, PT, R185, -0xe8, -R177.reuse ;  /* 0xffffff18b9137810 */ /* 0x100fe20007ffe8b1 */
[----:B------:R-:W-:Y:S01]  /*1cb90*/  IMAD.MOV.U32 R26, RZ, RZ, R32 ;  /* 0x000000ffff1a7224 */ /* 0x000fe200078e0020 */
[----:B------:R-:W-:Y:S01]  /*1cba0*/  FSEL R207, R78, -INF , P0 ;  /* 0xff8000004ecf7808 */ /* 0x000fe20000000000 */
[----:B------:R-:W-:Y:S01]  /*1cbb0*/  IMAD.MOV.U32 R78, RZ, RZ, R48 ;  /* 0x000000ffff4e7224 */ /* 0x000fe200078e0030 */
[----:B------:R-:W-:Y:S01]  /*1cbc0*/  ISETP.GE.AND P0, PT, R175, R228, PT ;  /* 0x000000e4af00720c */ /* 0x000fe20003f06270 */
[----:B------:R-:W-:Y:S01]  /*1cbd0*/  VIADD R32, R171, 0xd0 ;  /* 0x000000d0ab207836 */ /* 0x000fe20000000000 */
[----:B------:R-:W-:Y:S02]  /*1cbe0*/  IADD3 R23, PT, PT, R185, -0xd8, -R177 ;  /* 0xffffff28b9177810 */ /* 0x000fe40007ffe8b1 */
[----:B------:R-:W-:Y:S01]  /*1cbf0*/  FSEL R205, R79, -INF , P0 ;  /* 0xff8000004fcd7808 */ /* 0x000fe20000000000 */
[----:B------:R-:W-:Y:S01]  /*1cc00*/  IMAD.MOV.U32 R79, RZ, RZ, R45 ;  /* 0x000000ffff4f7224 */ /* 0x000fe200078e002d */
[----:B------:R-:W-:Y:S02]  /*1cc10*/  I2FP.F32.S32 R18, R18 ;  /* 0x0000001200127245 */ /* 0x000fe40000201400 */
[----:B------:R-:W-:Y:S02]  /*1cc20*/  ISETP.GE.AND P0, PT, R60, R231, PT ;  /* 0x000000e73c00720c */ /* 0x000fe40003f06270 */
[----:B------:R-:W-:Y:S01]  /*1cc30*/  IABS R22, R22 ;  /* 0x0000001600167213 */ /* 0x000fe20000000000 */
[----:B------:R-:W-:Y:S01]  /*1cc40*/  FFMA.FTZ R115, -R240, R18, R115 ;  /* 0x00000012f0737223 */ /* 0x000fe20000010173 */
[----:B------:R-:W-:Y:S02]  /*1cc50*/  IABS R19, R19 ;  /* 0x0000001300137213 */ /* 0x000fe40000000000 */
[----:B------:R-:W-:Y:S02]  /*1cc60*/  IABS R23, R23 ;  /* 0x0000001700177213 */ /* 0x000fe40000000000 */
[----:B------:R-:W-:Y:S02]  /*1cc70*/  FSEL R88, R88, -INF , P0 ;  /* 0xff80000058587808 */ /* 0x000fe40000000000 */
[----:B------:R-:W-:Y:S02]  /*1cc80*/  I2FP.F32.S32 R22, R22 ;  /* 0x0000001600167245 */ /* 0x000fe40000201400 */
[----:B------:R-:W-:Y:S02]  /*1cc90*/  I2FP.F32.S32 R19, R19 ;  /* 0x0000001300137245 */ /* 0x000fe40000201400 */
[----:B------:R-:W-:Y:S01]  /*1cca0*/  ISETP.GE.AND P0, PT, R59, R231, PT ;  /* 0x000000e73b00720c */ /* 0x000fe20003f06270 */
[C---:B------:R-:W-:Y:S01]  /*1ccb0*/  FFMA.FTZ R113, -R240.reuse, R22, R113 ;  /* 0x00000016f0717223 */ /* 0x040fe20000010171 */
[----:B------:R-:W-:Y:S01]  /*1ccc0*/  IADD3 R18, PT, PT, R185, -0xe1, -R177 ;  /* 0xffffff1fb9127810 */ /* 0x000fe20007ffe8b1 */
[C---:B------:R-:W-:Y:S01]  /*1ccd0*/  FFMA.FTZ R122, -R240.reuse, R19, R122 ;  /* 0x00000013f07a7223 */ /* 0x040fe2000001017a */
[----:B------:R-:W-:Y:S02]  /*1cce0*/  I2FP.F32.S32 R23, R23 ;  /* 0x0000001700177245 */ /* 0x000fe40000201400 */
[----:B------:R-:W-:Y:S01]  /*1ccf0*/  FSEL R193, R89, -INF , P0 ;  /* 0xff80000059c17808 */ /* 0x000fe20000000000 */
[----:B------:R-:W-:Y:S01]  /*1cd00*/  IMAD.MOV.U32 R89, RZ, RZ, R79 ;  /* 0x000000ffff597224 */ /* 0x000fe200078e004f */
[----:B------:R-:W-:Y:S01]  /*1cd10*/  IABS R18, R18 ;  /* 0x0000001200127213 */ /* 0x000fe20000000000 */
[----:B------:R-:W-:Y:S01]  /*1cd20*/  FFMA.FTZ R114, -R240, R23, R114 ;  /* 0x00000017f0727223 */ /* 0x000fe20000010172 */
[----:B------:R-:W-:Y:S01]  /*1cd30*/  ISETP.GE.AND P0, PT, R69, R228, PT ;  /* 0x000000e44500720c */ /* 0x000fe20003f06270 */
[----:B------:R-:W-:Y:S01]  /*1cd40*/  IMAD.MOV.U32 R79, RZ, RZ, R81 ;  /* 0x000000ffff4f7224 */ /* 0x000fe200078e0051 */
[C-C-:B------:R-:W-:Y:S01]  /*1cd50*/  IADD3 R22, PT, PT, R185.reuse, -0xd1, -R177.reuse ;  /* 0xffffff2fb9167810 */ /* 0x140fe20007ffe8b1 */
[----:B------:R-:W-:Y:S01]  /*1cd60*/  IMAD.MOV.U32 R81, RZ, RZ, R34 ;  /* 0x000000ffff517224 */ /* 0x000fe200078e0022 */
[C-C-:B------:R-:W-:Y:S02]  /*1cd70*/  IADD3 R19, PT, PT, R185.reuse, -0xf0, -R177.reuse ;  /* 0xffffff10b9137810 */ /* 0x140fe40007ffe8b1 */
[----:B------:R-:W-:Y:S02]  /*1cd80*/  IADD3 R23, PT, PT, R185, -0xe0, -R177 ;  /* 0xffffff20b9177810 */ /* 0x000fe40007ffe8b1 */
        /* <DEDUP_REMOVED lines=15> */
[----:B------:R-:W-:Y:S01]  /*1ce80*/  I2FP.F32.S32 R23, R23 ;  /* 0x0000001700177245 */ /* 0x000fe20000201400 */
[----:B------:R-:W-:Y:S01]  /*1ce90*/  IMAD.MOV.U32 R85, RZ, RZ, R76 ;  /* 0x000000ffff557224 */ /* 0x000fe200078e004c */
[----:B------:R-:W-:Y:S01]  /*1cea0*/  IABS R18, R18 ;  /* 0x0000001200127213 */ /* 0x000fe20000000000 */
[----:B------:R-:W-:Y:S01]  /*1ceb0*/  IMAD.MOV.U32 R76, RZ, RZ, R29 ;  /* 0x000000ffff4c7224 */ /* 0x000fe200078e001d */
[----:B------:R-:W-:Y:S01]  /*1cec0*/  FSEL R92, R92, -INF , P0 ;  /* 0xff8000005c5c7808 */ /* 0x000fe20000000000 */
[----:B------:R-:W-:Y:S01]  /*1ced0*/  VIADD R29, R171, 0xd1 ;  /* 0x000000d1ab1d7836 */ /* 0x000fe20000000000 */
[C-C-:B------:R-:W-:Y:S01]  /*1cee0*/  IADD3 R22, PT, PT, R185.reuse, -0xe9, -R177.reuse ;  /* 0xffffff17b9167810 */ /* 0x140fe20007ffe8b1 */
[----:B------:R-:W-:Y:S01]  /*1cef0*/  FFMA.FTZ R118, -R240, R23, R118 ;  /* 0x00000017f0767223 */ /* 0x000fe20000010176 */
[----:B------:R-:W-:Y:S01]  /*1cf00*/  IADD3 R19, PT, PT, R185, -0xf8, -R177 ;  /* 0xffffff08b9137810 */ /* 0x000fe20007ffe8b1 */
[----:B------:R-:W-:Y:S01]  /*1cf10*/  VIADD R23, R181, 0xfffffff8 ;  /* 0xfffffff8b5177836 */ /* 0x000fe20000000000 */
[----:B------:R-:W-:Y:S02]  /*1cf20*/  ISETP.GE.AND P0, PT, R54, R231, PT ;  /* 0x000000e73600720c */ /* 0x000fe40003f06270 */
[----:B------:R-:W-:Y:S02]  /*1cf30*/  I2FP.F32.S32 R18, R18 ;  /* 0x0000001200127245 */ /* 0x000fe40000201400 */
[----:B------:R-:W-:Y:S02]  /*1cf40*/  IABS R22, R22 ;  /* 0x0000001600167213 */ /* 0x000fe40000000000 */
[----:B------:R-:W-:Y:S01]  /*1cf50*/  IABS R19, R19 ;  /* 0x0000001300137213 */ /* 0x000fe20000000000 */
[C---:B------:R-:W-:Y:S01]  /*1cf60*/  FFMA.FTZ R127, -R240.reuse, R18, R127 ;  /* 0x00000012f07f7223 */ /* 0x040fe2000001017f */
[----:B------:R-:W-:Y:S01]  /*1cf70*/  FSEL R181, R93, -INF , P0 ;  /* 0xff8000005db57808 */ /* 0x000fe20000000000 */
[----:B------:R-:W-:Y:S01]  /*1cf80*/  IMAD.MOV.U32 R93, RZ, RZ, R78 ;  /* 0x000000ffff5d7224 */ /* 0x000fe200078e004e */
[----:B------:R-:W-:Y:S01]  /*1cf90*/  ISETP.GE.AND P0, PT, R63, R228, PT ;  /* 0x000000e43f00720c */ /* 0x000fe20003f06270 */
[----:B------:R-:W-:Y:S01]  /*1cfa0*/  IMAD.MOV.U32 R78, RZ, RZ, R77 ;  /* 0x000000ffff4e7224 */ /* 0x000fe200078e004d */
[----:B------:R-:W-:Y:S01]  /*1cfb0*/  I2FP.F32.S32 R22, R22 ;  /* 0x0000001600167245 */ /* 0x000fe20000201400 */
[----:B------:R-:W-:Y:S01]  /*1cfc0*/  IMAD.MOV.U32 R77, RZ, RZ, R30 ;  /* 0x000000ffff4d7224 */ /* 0x000fe200078e001e */
        /* <DEDUP_REMOVED lines=8> */
[----:B------:R-:W-:Y:S02]  /*1d050*/  IADD3 R19, PT, PT, R229, -0xf8, -R177 ;  /* 0xffffff08e5137810 */ /* 0x000fe40007ffe8b1 */
[----:B------:R-:W-:Y:S01]  /*1d060*/  FSEL R189, R87, -INF , P0 ;  /* 0xff80000057bd7808 */ /* 0x000fe20000000000 */
[----:B------:R-:W-:Y:S01]  /*1d070*/  IMAD.MOV.U32 R87, RZ, RZ, R93 ;  /* 0x000000ffff577224 */ /* 0x000fe200078e005d */
[----:B------:R-:W-:Y:S02]  /*1d080*/  IADD3 R177, PT, PT, R229, -0xf9, -R177 ;  /* 0xffffff07e5b17810 */ /* 0x000fe40007ffe8b1 */
[----:B------:R-:W-:Y:S02]  /*1d090*/  ISETP.GE.AND P0, PT, R52, R231, PT ;  /* 0x000000e73400720c */ /* 0x000fe40003f06270 */
[----:B------:R-:W-:Y:S02]  /*1d0a0*/  I2FP.F32.S32 R18, R18 ;  /* 0x0000001200127245 */ /* 0x000fe40000201400 */
[----:B------:R-:W-:Y:S02]  /*1d0b0*/  IABS R177, R177 ;  /* 0x000000b100b17213 */ /* 0x000fe40000000000 */
[----:B------:R-:W-:Y:S01]  /*1d0c0*/  FSEL R96, R96, -INF , P0 ;  /* 0xff80000060607808 */ /* 0x000fe20000000000 */
[----:B------:R-:W-:Y:S01]  /*1d0d0*/  FFMA.FTZ R131, -R240, R18, R131 ;  /* 0x00000012f0837223 */ /* 0x000fe20000010183 */
[----:B------:R-:W-:Y:S02]  /*1d0e0*/  ISETP.GE.AND P0, PT, R50, R231, PT ;  /* 0x000000e73200720c */ /* 0x000fe40003f06270 */
[----:B------:R-:W-:Y:S02]  /*1d0f0*/  I2FP.F32.S32 R18, R177 ;  /* 0x000000b100127245 */ /* 0x000fe40000201400 */
[----:B------:R-:W-:Y:S01]  /*1d100*/  FSEL R177, R97, -INF , P0 ;  /* 0xff80000061b17808 */ /* 0x000fe20000000000 */
[----:B------:R-:W-:Y:S01]  /*1d110*/  IMAD.MOV.U32 R97, RZ, RZ, R83 ;  /* 0x000000ffff617224 */ /* 0x000fe200078e0053 */
[-C--:B------:R-:W-:Y:S01]  /*1d120*/  ISETP.GE.AND P0, PT, R60, R228.reuse, PT ;  /* 0x000000e43c00720c */ /* 0x080fe20003f06270 */
[----:B------:R-:W-:Y:S01]  /*1d130*/  IMAD.MOV.U32 R83, RZ, RZ, R85 ;  /* 0x000000ffff537224 */ /* 0x000fe200078e0055 */
[----:B------:R-:W-:Y:S01]  /*1d140*/  LOP3.LUT R247, R247, 0xfbffffff, RZ, 0xc0, !PT ;  /* 0xfbfffffff7f77812 */ /* 0x000fe200078ec0ff */
[----:B------:R-:W-:Y:S01]  /*1d150*/  IMAD.MOV.U32 R85, RZ, RZ, R77 ;  /* 0x000000ffff557224 */ /* 0x000fe200078e004d */
[----:B------:R-:W-:Y:S01]  /*1d160*/  FSEL R90, R90, -INF , P0 ;  /* 0xff8000005a5a7808 */ /* 0x000fe20000000000 */
[----:B------:R-:W-:Y:S01]  /*1d170*/  IMAD.MOV.U32 R77, RZ, RZ, R73 ;  /* 0x000000ffff4d7224 */ /* 0x000fe200078e0049 */
[----:B------:R-:W-:Y:S01]  /*1d180*/  ISETP.GE.AND P0, PT, R59, R228, PT ;  /* 0x000000e43b00720c */ /* 0x000fe20003f06270 */
[----:B------:R-:W-:Y:S01]  /*1d190*/  IMAD.MOV.U32 R73, RZ, RZ, R61 ;  /* 0x000000ffff497224 */ /* 0x000fe200078e003d */
[----:B------:R-:W-:Y:S01]  /*1d1a0*/  @P2 LOP3.LUT R247, R247, 0x4000000, RZ, 0xfc, !PT ;  /* 0x04000000f7f72812 */ /* 0x000fe200078efcff */
[----:B------:R-:W-:Y:S01]  /*1d1b0*/  IMAD.MOV.U32 R61, RZ, RZ, R57 ;  /* 0x000000ffff3d7224 */ /* 0x000fe200078e0039 */
[----:B------:R-:W-:Y:S01]  /*1d1c0*/  FSEL R185, R91, -INF , P0 ;  /* 0xff8000005bb97808 */ /* 0x000fe20000000000 */
[----:B------:R-:W-:Y:S01]  /*1d1d0*/  IMAD.MOV.U32 R57, RZ, RZ, R26 ;  /* 0x000000ffff397224 */ /* 0x000fe200078e001a */
[----:B------:R-:W-:Y:S01]  /*1d1e0*/  ISETP.GE.AND P0, PT, R49, R231, PT ;  /* 0x000000e73100720c */ /* 0x000fe20003f06270 */
[----:B------:R-:W-:Y:S01]  /*1d1f0*/  FFMA.FTZ R129, -R240, R18, R129 ;  /* 0x00000012f0817223 */ /* 0x000fe20000010181 */
[----:B------:R-:W-:Y:S01]  /*1d200*/  LOP3.LUT R247, R247, 0xfffffbff, RZ, 0xc0, !PT ;  /* 0xfffffbfff7f77812 */ /* 0x000fe200078ec0ff */
[----:B------:R-:W-:Y:S01]  /*1d210*/  IMAD.MOV.U32 R18, RZ, RZ, R79 ;  /* 0x000000ffff127224 */ /* 0x000fe200078e004f */
[----:B------:R-:W-:Y:S02]  /*1d220*/  FSEL R56, R100, -INF , P0 ;  /* 0xff80000064387808 */ /* 0x000fe40000000000 */
[C---:B------:R-:W-:Y:S02]  /*1d230*/  ISETP.GE.AND P0, PT, R72.reuse, R230, PT ;  /* 0x000000e64800720c */ /* 0x040fe40003f06270 */
[----:B------:R-:W-:Y:S02]  /*1d240*/  @P1 LOP3.LUT R247, R247, 0x400, RZ, 0xfc, !PT ;  /* 0x00000400f7f71812 */ /* 0x000fe400078efcff */
[----:B------:R-:W-:Y:S01]  /*1d250*/  ISETP.GE.AND P1, PT, R72, R227, PT ;  /* 0x000000e34800720c */ /* 0x000fe20003f26270 */
[----:B------:R-:W-:Y:S01]  /*1d260*/  IMAD.MOV.U32 R72, RZ, RZ, R40 ;  /* 0x000000ffff487224 */ /* 0x000fe200078e0028 */
[----:B------:R-:W-:Y:S02]  /*1d270*/  LOP3.LUT R247, R247, 0xfdffffff, RZ, 0xc0, !PT ;  /* 0xfdfffffff7f77812 */ /* 0x000fe400078ec0ff */
[----:B------:R-:W-:Y:S02]  /*1d280*/  IABS R22, R22 ;  /* 0x0000001600167213 */ /* 0x000fe40000000000 */
[----:B------:R-:W-:Y:S02]  /*1d290*/  IABS R23, R23 ;  /* 0x0000001700177213 */ /* 0x000fe40000000000 */
[----:B------:R-:W-:Y:S02]  /*1d2a0*/  I2FP.F32.S32 R22, R22 ;  /* 0x0000001600167245 */ /* 0x000fe40000201400 */
[----:B------:R-:W-:Y:S02]  /*1d2b0*/  @P0 LOP3.LUT R247, R247, 0x2000000, RZ, 0xfc, !PT ;  /* 0x02000000f7f70812 */ /* 0x000fe400078efcff */
[----:B------:R-:W-:Y:S01]  /*1d2c0*/  ISETP.GE.AND P0, PT, R46, R231, PT ;  /* 0x000000e72e00720c */ /* 0x000fe20003f06270 */
[----:B------:R-:W-:Y:S01]  /*1d2d0*/  FFMA.FTZ R125, -R240, R22, R125 ;  /* 0x00000016f07d7223 */ /* 0x000fe2000001017d */
[----:B------:R-:W-:Y:S01]  /*1d2e0*/  LOP3.LUT R247, R247, 0xfffffdff, RZ, 0xc0, !PT ;  /* 0xfffffdfff7f77812 */ /* 0x000fe200078ec0ff */
[----:B------:R-:W-:Y:S01]  /*1d2f0*/  VIADD R22, R171, 0x20 ;  /* 0x00000020ab167836 */ /* 0x000fe20000000000 */
[----:B------:R-:W-:Y:S01]  /*1d300*/  FSEL R51, R101, -INF , P0 ;  /* 0xff80000065337808 */ /* 0x000fe20000000000 */
[----:B------:R-:W-:Y:S01]  /*1d310*/  IMAD.MOV.U32 R101, RZ, RZ, R24 ;  /* 0x000000ffff657224 */ /* 0x000fe200078e0018 */
[-C--:B------:R-:W-:Y:S01]  /*1d320*/  ISETP.GE.AND P0, PT, R58, R228.reuse, PT ;  /* 0x000000e43a00720c */ /* 0x080fe20003f06270 */
[----:B------:R-:W-:Y:S01]  /*1d330*/  VIADD R24, R171, 0xd9 ;  /* 0x000000d9ab187836 */ /* 0x000fe20000000000 */
[----:B------:R-:W-:Y:S02]  /*1d340*/  @P1 LOP3.LUT R247, R247, 0x200, RZ, 0xfc, !PT ;  /* 0x00000200f7f71812 */ /* 0x000fe400078efcff */
[----:B------:R-:W-:Y:S02]  /*1d350*/  FSEL R94, R94, -INF , P0 ;  /* 0xff8000005e5e7808 */ /* 0x000fe40000000000 */
[----:B------:R-:W-:Y:S02]  /*1d360*/  ISETP.GE.AND P0, PT, R54, R228, PT ;  /* 0x000000e43600720c */ /* 0x000fe40003f06270 */
[----:B------:R-:W-:Y:S02]  /*1d370*/  LOP3.LUT R247, R247, 0xfeffffff, RZ, 0xc0, !PT ;  /* 0xfefffffff7f77812 */ /* 0x000fe400078ec0ff */
[----:B------:R-:W-:Y:S01]  /*1d380*/  FSEL R48, R95, -INF , P0 ;  /* 0xff8000005f307808 */ /* 0x000fe20000000000 */
[----:B------:R-:W-:Y:S01]  /*1d390*/  IMAD.MOV.U32 R95, RZ, RZ, R97 ;  /* 0x000000ffff5f7224 */ /* 0x000fe200078e0061 */
[CC--:B------:R-:W-:Y:S02]  /*1d3a0*/  ISETP.GE.AND P0, PT, R210.reuse, R230.reuse, PT ;  /* 0x000000e6d200720c */ /* 0x0c0fe40003f06270 */
[----:B------:R-:W-:Y:S01]  /*1d3b0*/  ISETP.GE.AND P1, PT, R210, R227, PT ;  /* 0x000000e3d200720c */ /* 0x000fe20003f26270 */
[----:B------:R-:W-:Y:S01]  /*1d3c0*/  IMAD.MOV.U32 R210, RZ, RZ, R87 ;  /* 0x000000ffffd27224 */ /* 0x000fe200078e0057 */
        /* <DEDUP_REMOVED lines=10> */
[----:B------:R-:W-:Y:S01]  /*1d470*/  IMAD.MOV.U32 R19, RZ, RZ, R78 ;  /* 0x000000ffff137224 */ /* 0x000fe200078e004e */
[----:B------:R-:W-:Y:S01]  /*1d480*/  LOP3.LUT R247, R247, 0xfffffeff, RZ, 0xc0, !PT ;  /* 0xfffffefff7f77812 */ /* 0x000fe200078ec0ff */
[----:B------:R-:W-:Y:S01]  /*1d490*/  IMAD.MOV.U32 R78, RZ, RZ, R81 ;  /* 0x000000ffff4e7224 */ /* 0x000fe200078e0051 */
[----:B------:R-:W-:Y:S01]  /*1d4a0*/  FSEL R47, R104, -INF , P0 ;  /* 0xff800000682f7808 */ /* 0x000fe20000000000 */
[----:B------:R-:W-:Y:S01]  /*1d4b0*/  IMAD.MOV.U32 R81, RZ, RZ, R67 ;  /* 0x000000ffff517224 */ /* 0x000fe200078e0043 */
[C---:B------:R-:W-:Y:S01]  /*1d4c0*/  ISETP.GE.AND P0, PT, R204.reuse, R230, PT ;  /* 0x000000e6cc00720c */ /* 0x040fe20003f06270 */
        /* <DEDUP_REMOVED lines=22> */
[----:B------:R-:W-:Y:S02]  /*1d630*/  FSEL R41, R99, -INF , P0 ;  /* 0xff80000063297808 */ /* 0x000fe40000000000 */
[CC--:B------:R-:W-:Y:S02]  /*1d640*/  ISETP.GE.AND P0, PT, R12.reuse, R230.reuse, PT ;  /* 0x000000e60c00720c */ /* 0x0c0fe40003f06270 */
[-C--:B------:R-:W-:Y:S01]  /*1d650*/  ISETP.GE.AND P1, PT, R12, R227.reuse, PT ;  /* 0x000000e30c00720c */ /* 0x080fe20003f26270 */
[----:B------:R-:W-:Y:S01]  /*1d660*/  VIADD R12, R171, 0xf8 ;  /* 0x000000f8ab0c7836 */ /* 0x000fe20000000000 */
[-C--:B------:R-:W-:Y:S02]  /*1d670*/  ISETP.GE.AND P5, PT, R13, R227.reuse, PT ;  /* 0x000000e30d00720c */ /* 0x080fe40003fa6270 */
[----:B------:R-:W-:Y:S07]  /*1d680*/  ISETP.GE.AND P4, PT, R11, R227, PT ;  /* 0x000000e30b00720c */ /* 0x000fee0003f86270 */
[----:B------:R-:W-:Y:S02]  /*1d690*/  @P0 LOP3.LUT R247, R247, 0x400000, RZ, 0xfc, !PT ;  /* 0x00400000f7f70812 */ /* 0x000fe400078efcff */
[----:B------:R-:W-:Y:S02]  /*1d6a0*/  ISETP.GE.AND P0, PT, R32, R231, PT ;  /* 0x000000e72000720c */ /* 0x000fe40003f06270 */
[----:B------:R-:W-:Y:S02]  /*1d6b0*/  LOP3.LUT R247, R247, 0xffffffbf, RZ, 0xc0, !PT ;  /* 0xffffffbff7f77812 */ /* 0x000fe400078ec0ff */
[----:B------:R-:W-:Y:S02]  /*1d6c0*/  FSEL R40, R108, -INF , P0 ;  /* 0xff8000006c287808 */ /* 0x000fe40000000000 */
[C---:B------:R-:W-:Y:S02]  /*1d6d0*/  ISETP.GE.AND P0, PT, R22.reuse, R230, PT ;  /* 0x000000e61600720c */ /* 0x040fe40003f06270 */
[----:B------:R-:W-:Y:S02]  /*1d6e0*/  @P1 LOP3.LUT R247, R247, 0x40, RZ, 0xfc, !PT ;  /* 0x00000040f7f71812 */ /* 0x000fe400078efcff */
[----:B------:R-:W-:Y:S01]  /*1d6f0*/  ISETP.GE.AND P1, PT, R22, R227, PT ;  /* 0x000000e31600720c */ /* 0x000fe20003f26270 */
[----:B------:R-:W-:Y:S01]  /*1d700*/  IMAD.MOV.U32 R22, RZ, RZ, R75 ;  /* 0x000000ffff167224 */ /* 0x000fe200078e004b */
[----:B------:R-:W-:Y:S01]  /*1d710*/  LOP3.LUT R247, R247, 0xffdfffff, RZ, 0xc0, !PT ;  /* 0xffdffffff7f77812 */ /* 0x000fe200078ec0ff */
[----:B------:R-:W-:Y:S02]  /*1d720*/  IMAD.MOV.U32 R75, RZ, RZ, R38 ;  /* 0x000000ffff4b7224 */ /* 0x000fe400078e0026 */
[----:B------:R-:W-:Y:S02]  /*1d730*/  IMAD.MOV.U32 R38, RZ, RZ, R31 ;  /* 0x000000ffff267224 */ /* 0x000fe400078e001f */
[----:B------:R-:W-:Y:S02]  /*1d740*/  IMAD.MOV.U32 R100, RZ, RZ, R22 ;  /* 0x000000ffff647224 */ /* 0x000fe400078e0016 */
[----:B------:R-:W-:Y:S01]  /*1d750*/  @P0 LOP3.LUT R247, R247, 0x200000, RZ, 0xfc, !PT ;  /* 0x00200000f7f70812 */ /* 0x000fe200078efcff */
[----:B------:R-:W-:Y:S01]  /*1d760*/  VIADD R22, R171, 0xe1 ;  /* 0x000000e1ab167836 */ /* 0x000fe20000000000 */
        /* <DEDUP_REMOVED lines=12> */
[----:B------:R-:W-:Y:S01]  /*1d830*/  ISETP.GE.AND P0, PT, R46, R228, PT ;  /* 0x000000e42e00720c */ /* 0x000fe20003f06270 */
[----:B------:R-:W-:Y:S01]  /*1d840*/  IMAD.MOV.U32 R102, RZ, RZ, R100 ;  /* 0x000000ffff667224 */ /* 0x000fe200078e0064 */
[----:B------:R-:W-:Y:S01]  /*1d850*/  LOP3.LUT R247, R247, 0xffefffff, RZ, 0xc0, !PT ;  /* 0xffeffffff7f77812 */ /* 0x000fe200078ec0ff */
[----:B------:R-:W-:Y:S01]  /*1d860*/  IMAD.MOV.U32 R100, RZ, RZ, R19 ;  /* 0x000000ffff647224 */ /* 0x000fe200078e0013 */
[----:B------:R-:W-:Y:S02]  /*1d870*/  FSEL R30, R103, -INF , P0 ;  /* 0xff800000671e7808 */ /* 0x000fe40000000000 */
        /* <DEDUP_REMOVED lines=14> */
[----:B------:R-:W-:Y:S02]  /*1d960*/  ISETP.GE.AND P0, PT, R24, R231, PT ;  /* 0x000000e71800720c */ /* 0x000fe40003f06270 */
        /* <DEDUP_REMOVED lines=21> */
[----:B------:R-:W-:Y:S02]  /*1dac0*/  ISETP.GE.AND P1, PT, R6, R227, PT ;  /* 0x000000e30600720c */ /* 0x000fe40003f26270 */
[----:B------:R-:W-:Y:S07]  /*1dad0*/  LOP3.LUT R247, R247, 0xfffdffff, RZ, 0xc0, !PT ;  /* 0xfffdfffff7f77812 */ /* 0x000fee00078ec0ff */
[----:B------:R-:W-:Y:S02]  /*1dae0*/  @P0 LOP3.LUT R247, R247, 0x20000, RZ, 0xfc, !PT ;  /* 0x00020000f7f70812 */ /* 0x000fe400078efcff */
[-C--:B------:R-:W-:Y:S02]  /*1daf0*/  ISETP.GE.AND P0, PT, R22, R231.reuse, PT ;  /* 0x000000e71600720c */ /* 0x080fe40003f06270 */
[----:B------:R-:W-:Y:S02]  /*1db00*/  LOP3.LUT P2, RZ, R247, 0x8, RZ, 0xc0, !PT ;  /* 0x00000008f7ff7812 */ /* 0x000fe4000784c0ff */
[----:B------:R-:W-:Y:S01]  /*1db10*/  FSEL R91, R117, -INF , P0 ;  /* 0xff800000755b7808 */ /* 0x000fe20000000000 */
[----:B------:R-:W-:Y:S01]  /*1db20*/  IMAD.MOV.U32 R117, RZ, RZ, R101 ;  /* 0x000000ffff757224 */ /* 0x000fe200078e0065 */
[-C--:B------:R-:W-:Y:S02]  /*1db30*/  ISETP.GE.AND P0, PT, R32, R228.reuse, PT ;  /* 0x000000e42000720c */ /* 0x080fe40003f06270 */
[----:B------:R-:W-:Y:S02]  /*1db40*/  LOP3.LUT R247, R247, 0xfffeffff, RZ, 0xc0, !PT ;  /* 0xfffefffff7f77812 */ /* 0x000fe400078ec0ff */
[----:B------:R-:W-:Y:S01]  /*1db50*/  FSEL R101, R110, -INF , P0 ;  /* 0xff8000006e657808 */ /* 0x000fe20000000000 */
[----:B------:R-:W-:Y:S01]  /*1db60*/  IMAD.MOV.U32 R110, RZ, RZ, R78 ;  /* 0x000000ffff6e7224 */ /* 0x000fe200078e004e */
[----:B------:R-:W-:Y:S03]  /*1db70*/  ISETP.GE.AND P0, PT, R29, R228, PT ;  /* 0x000000e41d00720c */ /* 0x000fe60003f06270 */
[----:B------:R-:W-:Y:S02]  /*1db80*/  @P2 LOP3.LUT R248, R248, 0x2, RZ, 0xfc, !PT ;  /* 0x00000002f8f82812 */ /* 0x000fe400078efcff */
[----:B------:R-:W-:Y:S01]  /*1db90*/  FSEL R99, R111, -INF , P0 ;  /* 0xff8000006f637808 */ /* 0x000fe20000000000 */
[----:B------:R-:W-:Y:S01]  /*1dba0*/  IMAD.MOV.U32 R111, RZ, RZ, R72 ;  /* 0x000000ffff6f7224 */ /* 0x000fe200078e0048 */
[----:B------:R-:W-:Y:S02]  /*1dbb0*/  LOP3.LUT R248, R248, 0xfffffffb, RZ, 0xc0, !PT ;  /* 0xfffffffbf8f87812 */ /* 0x000fe400078ec0ff */
[-C--:B------:R-:W-:Y:S01]  /*1dbc0*/  ISETP.GE.AND P0, PT, R14, R230.reuse, PT ;  /* 0x000000e60e00720c */ /* 0x080fe20003f06270 */
[----:B------:R-:W-:Y:S01]  /*1dbd0*/  VIADD R14, R171, 0xf1 ;  /* 0x000000f1ab0e7836 */ /* 0x000fe20000000000 */
[----:B------:R-:W-:Y:S02]  /*1dbe0*/  @P3 LOP3.LUT R248, R248, 0x4, RZ, 0xfc, !PT ;  /* 0x00000004f8f83812 */ /* 0x000fe400078efcff */
[-C--:B------:R-:W-:Y:S02]  /*1dbf0*/  ISETP.GE.AND P3, PT, R15, R230.reuse, PT ;  /* 0x000000e60f00720c */ /* 0x080fe40003f66270 */
[----:B------:R-:W-:Y:S02]  /*1dc00*/  LOP3.LUT R248, R248, 0xfffffff7, RZ, 0xc0, !PT ;  /* 0xfffffff7f8f87812 */ /* 0x000fe400078ec0ff */
[----:B------:R-:W-:Y:S04]  /*1dc10*/  ISETP.GE.AND P2, PT, R13, R230, PT ;  /* 0x000000e60d00720c */ /* 0x000fe80003f46270 */
[----:B------:R-:W-:Y:S02]  /*1dc20*/  FSEL R64, R64, -INF , !P2 ;  /* 0xff80000040407808 */ /* 0x000fe40005000000 */
[----:B------:R-:W-:Y:S02]  /*1dc30*/  @P0 LOP3.LUT R247, R247, 0x10000, RZ, 0xfc, !PT ;  /* 0x00010000f7f70812 */ /* 0x000fe400078efcff */
[-C--:B------:R-:W-:Y:S02]  /*1dc40*/  ISETP.GE.AND P0, PT, R21, R231.reuse, PT ;  /* 0x000000e71500720c */ /* 0x080fe40003f06270 */
        /* <DEDUP_REMOVED lines=8> */
[-C--:B------:R-:W-:Y:S01]  /*1dcd0*/  ISETP.GE.AND P0, PT, R28, R228.reuse, PT ;  /* 0x000000e41c00720c */ /* 0x080fe20003f06270 */
[----:B------:R-:W-:Y:S01]  /*1dce0*/  VIADD R18, R171, 0xf0 ;  /* 0x000000f0ab127836 */ /* 0x000fe20000000000 */
[----:B------:R-:W-:Y:S02]  /*1dcf0*/  @P3 LOP3.LUT R248, R248, 0x10, RZ, 0xfc, !PT ;  /* 0x00000010f8f83812 */ /* 0x000fe400078efcff */
[----:B------:R-:W-:Y:S02]  /*1dd00*/  LOP3.LUT P3, RZ, R247, 0x20, RZ, 0xc0, !PT ;  /* 0x00000020f7ff7812 */ /* 0x000fe4000786c0ff */
[----:B------:R-:W-:Y:S02]  /*1dd10*/  LOP3.LUT R248, R248, 0xffffffdf, RZ, 0xc0, !PT ;  /* 0xffffffdff8f87812 */ /* 0x000fe400078ec0ff */
[----:B------:R-:W-:Y:S01]  /*1dd20*/  FSEL R97, R114, -INF , P0 ;  /* 0xff80000072617808 */ /* 0x000fe20000000000 */
[----:B------:R-:W-:Y:S01]  /*1dd30*/  IMAD.MOV.U32 R114, RZ, RZ, R104 ;  /* 0x000000ffff727224 */ /* 0x000fe200078e0068 */
[-C--:B------:R-:W-:Y:S01]  /*1dd40*/  ISETP.GE.AND P0, PT, R24, R228.reuse, PT ;  /* 0x000000e41800720c */ /* 0x080fe20003f06270 */
[----:B------:R-:W-:Y:S02]  /*1dd50*/  IMAD.MOV.U32 R104, RZ, RZ, R210 ;  /* 0x000000ffff687224 */ /* 0x000fe400078e00d2 */
[----:B------:R-:W-:Y:S01]  /*1dd60*/  IMAD.MOV.U32 R210, RZ, RZ, R95 ;  /* 0x000000ffffd27224 */ /* 0x000fe200078e005f */
[----:B------:R-:W-:Y:S01]  /*1dd70*/  FSEL R95, R115, -INF , P0 ;  /* 0xff800000735f7808 */ /* 0x000fe20000000000 */
[----:B------:R-:W-:Y:S01]  /*1dd80*/  IMAD.MOV.U32 R115, RZ, RZ, R77 ;  /* 0x000000ffff737224 */ /* 0x000fe200078e004d */
        /* <DEDUP_REMOVED lines=15> */
[----:B------:R-:W-:Y:S04]  /*1de80*/  ISETP.GE.AND P0, PT, R22, R228, PT ;  /* 0x000000e41600720c */ /* 0x000fe80003f06270 */
[----:B------:R-:W-:Y:S02]  /*1de90*/  FSEL R83, R119, -INF , P0 ;  /* 0xff80000077537808 */ /* 0x000fe40000000000 */
[-C--:B------:R-:W-:Y:S02]  /*1dea0*/  ISETP.GE.AND P0, PT, R12, R231.reuse, PT ;  /* 0x000000e70c00720c */ /* 0x080fe40003f06270 */
[----:B------:R-:W-:Y:S02]  /*1deb0*/  @P3 LOP3.LUT R248, R248, 0x80, RZ, 0xfc, !PT ;  /* 0x00000080f8f83812 */ /* 0x000fe400078efcff */
[C---:B------:R-:W-:Y:S02]  /*1dec0*/  LOP3.LUT P3, RZ, R247.reuse, 0x40, RZ, 0xc0, !PT ;  /* 0x00000040f7ff7812 */ /* 0x040fe4000786c0ff */
        /* <DEDUP_REMOVED lines=38> */
[----:B------:R-:W-:Y:S01]  /*1e130*/  FSEL R13, R172, -INF , !P3 ;  /* 0xff800000ac0d7808 */ /* 0x000fe20005800000 */
[----:B------:R-:W-:Y:S01]  /*1e140*/  IMAD R172, R241, 0x100, R168 ;  /* 0x00000100f1ac7824 */ /* 0x000fe200078e02a8 */
[----:B------:R-:W-:Y:S02]  /*1e150*/  @P6 LOP3.LUT R247, R247, 0x80000000, RZ, 0xfc, !PT ;  /* 0x80000000f7f76812 */ /* 0x000fe400078efcff */
[----:B------:R-:W-:Y:S01]  /*1e160*/  LOP3.LUT P3, RZ, R248, 0x80000, RZ, 0xc0, !PT ;  /* 0x00080000f8ff7812 */ /* 0x000fe2000786c0ff */
[----:B------:R-:W-:Y:S01]  /*1e170*/  VIADD R172, R172, 0x49 ;  /* 0x00000049acac7836 */ /* 0x000fe20000000000 */
[----:B------:R-:W-:Y:S02]  /*1e180*/  LOP3.LUT R247, R247, 0xbfffffff, RZ, 0xc0, !PT ;  /* 0xbffffffff7f77812 */ /* 0x000fe400078ec0ff */
[----:B------:R-:W-:Y:S02]  /*1e190*/  FSEL R55, R170, -INF , !P3 ;  /* 0xff800000aa377808 */ /* 0x000fe40005800000 */
[----:B------:R-:W-:Y:S02]  /*1e1a0*/  @P5 LOP3.LUT R247, R247, 0x40000000, RZ, 0xfc, !PT ;  /* 0x40000000f7f75812 */ /* 0x000fe400078efcff */
[-C--:B------:R-:W-:Y:S01]  /*1e1b0*/  ISETP.GE.AND P5, PT, R6, R230.reuse, PT ;  /* 0x000000e60600720c */ /* 0x080fe20003fa6270 */
[----:B------:R-:W-:Y:S01]  /*1e1c0*/  VIADD R6, R171, 0xf9 ;  /* 0x000000f9ab067836 */ /* 0x000fe20000000000 */
[----:B------:R-:W-:Y:S02]  /*1e1d0*/  LOP3.LUT P3, RZ, R248, 0x40000, RZ, 0xc0, !PT ;  /* 0x00040000f8ff7812 */ /* 0x000fe4000786c0ff */
[----:B------:R-:W-:Y:S02]  /*1e1e0*/  ISETP.GE.AND P6, PT, R11, R230, PT ;  /* 0x000000e60b00720c */ /* 0x000fe40003fc6270 */
[-C--:B------:R-:W-:Y:S02]  /*1e1f0*/  ISETP.GE.AND P0, PT, R6, R231.reuse, PT ;  /* 0x000000e70600720c */ /* 0x080fe40003f06270 */
[----:B------:R-:W-:Y:S02]  /*1e200*/  FSEL R27, R9, -INF , !P3 ;  /* 0xff800000091b7808 */ /* 0x000fe40005800000 */
[----:B------:R-:W-:Y:S02]  /*1e210*/  FSEL R76, R129, -INF , P0 ;  /* 0xff800000814c7808 */ /* 0x000fe40000000000 */
[-C--:B------:R-:W-:Y:S02]  /*1e220*/  ISETP.GE.AND P0, PT, R21, R228.reuse, PT ;  /* 0x000000e41500720c */ /* 0x080fe40003f06270 */
[----:B------:R-:W-:Y:S02]  /*1e230*/  LOP3.LUT P3, RZ, R248, 0x20000, RZ, 0xc0, !PT ;  /* 0x00020000f8ff7812 */ /* 0x000fe4000786c0ff */
[----:B------:R-:W-:Y:S02]  /*1e240*/  FSEL R81, R122, -INF , P0 ;  /* 0xff8000007a517808 */ /* 0x000fe40000000000 */
[-C--:B------:R-:W-:Y:S02]  /*1e250*/  ISETP.GE.AND P0, PT, R20, R228.reuse, PT ;  /* 0x000000e41400720c */ /* 0x080fe40003f06270 */
[----:B------:R-:W-:Y:S02]  /*1e260*/  FSEL R25, R16, -INF , !P3 ;  /* 0xff80000010197808 */ /* 0x000fe40005800000 */
[----:B------:R-:W-:Y:S02]  /*1e270*/  FSEL R79, R123, -INF , P0 ;  /* 0xff8000007b4f7808 */ /* 0x000fe40000000000 */
[-C--:B------:R-:W-:Y:S02]  /*1e280*/  ISETP.GE.AND P0, PT, R18, R228.reuse, PT ;  /* 0x000000e41200720c */ /* 0x080fe40003f06270 */
[----:B------:R-:W-:Y:S02]  /*1e290*/  LOP3.LUT P3, RZ, R248, 0x10000, RZ, 0xc0, !PT ;  /* 0x00010000f8ff7812 */ /* 0x000fe4000786c0ff */
[----:B------:R-:W-:Y:S02]  /*1e2a0*/  FSEL R73, R126, -INF , P0 ;  /* 0xff8000007e497808 */ /* 0x000fe40000000000 */
[-C--:B------:R-:W-:Y:S02]  /*1e2b0*/  ISETP.GE.AND P0, PT, R14, R228.reuse, PT ;  /* 0x000000e40e00720c */ /* 0x080fe40003f06270 */
[----:B------:R-:W-:Y:S01]  /*1e2c0*/  FSEL R9, R118, -INF , !P3 ;  /* 0xff80000076097808 */ /* 0x000fe20005800000 */
[----:B------:R-:W-:Y:S01]  /*1e2d0*/  IMAD.MOV.U32 R118, RZ, RZ, R125 ;  /* 0x000000ffff767224 */ /* 0x000fe200078e007d */
        /* <DEDUP_REMOVED lines=8> */
[----:B------:R-:W-:Y:S01]  /*1e360*/  ISETP.GE.AND P0, PT, R6, R228, PT ;  /* 0x000000e40600720c */ /* 0x000fe20003f06270 */
[----:B------:R-:W-:Y:S01]  /*1e370*/  IMAD.MOV.U32 R117, RZ, RZ, R233 ;  /* 0x000000ffff757224 */ /* 0x000fe200078e00e9 */
[----:B------:R-:W-:Y:S01]  /*1e380*/  FSEL R16, R118, -INF , !P3 ;  /* 0xff80000076107808 */ /* 0x000fe20005800000 */
[----:B------:R-:W-:Y:S01]  /*1e390*/  IMAD.MOV.U32 R118, RZ, RZ, R125 ;  /* 0x000000ffff767224 */ /* 0x000fe200078e007d */
[----:B------:R-:W-:Y:S01]  /*1e3a0*/  FSEL R38, R131, -INF , P0 ;  /* 0xff80000083267808 */ /* 0x000fe20000000000 */
[----:B------:R-:W-:Y:S01]  /*1e3b0*/  IMAD.MOV.U32 R125, RZ, RZ, R124 ;  /* 0x000000ffff7d7224 */ /* 0x000fe200078e007c */
[----:B------:R-:W-:Y:S01]  /*1e3c0*/  ISETP.GE.AND P0, PT, R0, R231, PT ;  /* 0x000000e70000720c */ /* 0x000fe20003f06270 */
[----:B------:R-:W-:Y:S01]  /*1e3d0*/  IMAD.MOV.U32 R124, RZ, RZ, R115 ;  /* 0x000000ffff7c7224 */ /* 0x000fe200078e0073 */
[----:B------:R-:W-:Y:S01]  /*1e3e0*/  LOP3.LUT P3, RZ, R248, 0x4000, RZ, 0xc0, !PT ;  /* 0x00004000f8ff7812 */ /* 0x000fe2000786c0ff */
[----:B------:R-:W-:Y:S01]  /*1e3f0*/  IMAD.MOV.U32 R115, RZ, RZ, R114 ;  /* 0x000000ffff737224 */ /* 0x000fe200078e0072 */
[----:B------:R-:W-:Y:S01]  /*1e400*/  FSEL R8, R8, -INF , P0 ;  /* 0xff80000008087808 */ /* 0x000fe20000000000 */
[----:B------:R-:W-:Y:S01]  /*1e410*/  IMAD.MOV.U32 R114, RZ, RZ, R117 ;  /* 0x000000ffff727224 */ /* 0x000fe200078e0075 */
[----:B------:R-:W-:Y:S01]  /*1e420*/  LOP3.LUT P0, RZ, R247, 0x8000000, RZ, 0xc0, !PT ;  /* 0x08000000f7ff7812 */ /* 0x000fe2000780c0ff */
[----:B------:R-:W-:Y:S01]  /*1e430*/  IMAD.MOV.U32 R117, RZ, RZ, R109 ;  /* 0x000000ffff757224 */ /* 0x000fe200078e006d */
[----:B------:R-:W-:Y:S01]  /*1e440*/  LOP3.LUT P2, RZ, R248, 0x2, RZ, 0xc0, !PT ;  /* 0x00000002f8ff7812 */ /* 0x000fe2000784c0ff */
[----:B------:R-:W-:Y:S01]  /*1e450*/  IMAD.MOV.U32 R109, RZ, RZ, R226 ;  /* 0x000000ffff6d7224 */ /* 0x000fe200078e00e2 */
[----:B------:R-:W-:Y:S01]  /*1e460*/  FSEL R15, R174, -INF , !P0 ;  /* 0xff800000ae0f7808 */ /* 0x000fe20004000000 */
[----:B------:R1:W5:Y:S01]  /*1e470*/  LDL.LU R233, [R1+0x28] ;  /* 0x0000280001e97983 */ /* 0x0003620000300800 */
[-C--:B------:R-:W-:Y:S03]  /*1e480*/  ISETP.GE.AND P0, PT, R171, R230.reuse, PT ;  /* 0x000000e6ab00720c */ /* 0x080fe60003f06270 */
[----:B------:R1:W5:Y:S01]  /*1e490*/  LDL.LU R226, [R1+0x24] ;  /* 0x0000240001e27983 */ /* 0x0003620000300800 */
[----:B------:R-:W-:Y:S01]  /*1e4a0*/  FSEL R19, R173, -INF , !P0 ;  /* 0xff800000ad137808 */ /* 0x000fe20004000000 */
[----:B------:R-:W-:Y:S01]  /*1e4b0*/  IMAD R173, R241, 0x100, R168 ;  /* 0x00000100f1ad7824 */ /* 0x000fe200078e02a8 */
[----:B------:R-:W-:Y:S03]  /*1e4c0*/  LOP3.LUT P0, RZ, R247, 0x800, RZ, 0xc0, !PT ;  /* 0x00000800f7ff7812 */ /* 0x000fe6000780c0ff */
[----:B------:R-:W-:Y:S01]  /*1e4d0*/  VIADD R173, R173, 0x50 ;  /* 0x00000050adad7836 */ /* 0x000fe20000000000 */
[----:B------:R-:W-:Y:S02]  /*1e4e0*/  FSEL R17, R7, -INF , !P0 ;  /* 0xff80000007117808 */ /* 0x000fe40004000000 */
[-C--:B------:R-:W-:Y:S04]  /*1e4f0*/  ISETP.GE.AND P0, PT, R171, R227.reuse, PT ;  /* 0x000000e3ab00720c */ /* 0x080fe80003f06270 */
[----:B------:R-:W-:Y:S02]  /*1e500*/  FSEL R4, R4, -INF , !P0 ;  /* 0xff80000004047808 */ /* 0x000fe40004000000 */
[----:B------:R-:W-:Y:S04]  /*1e510*/  LOP3.LUT P0, RZ, R247, 0x400000, RZ, 0xc0, !PT ;  /* 0x00400000f7ff7812 */ /* 0x000fe8000780c0ff */
[----:B------:R-:W-:Y:S02]  /*1e520*/  FSEL R53, R5, -INF , !P0 ;  /* 0xff80000005357808 */ /* 0x000fe40004000000 */
[-C--:B------:R-:W-:Y:S04]  /*1e530*/  ISETP.GE.AND P0, PT, R0, R227.reuse, PT ;  /* 0x000000e30000720c */ /* 0x080fe80003f06270 */
[----:B------:R-:W-:Y:S02]  /*1e540*/  FSEL R11, R10, -INF , !P0 ;  /* 0xff8000000a0b7808 */ /* 0x000fe40004000000 */
[----:B------:R-:W-:Y:S01]  /*1e550*/  FSEL R10, R118, -INF , !P3 ;  /* 0xff800000760a7808 */ /* 0x000fe20005800000 */
[----:B------:R-:W-:Y:S01]  /*1e560*/  IMAD.MOV.U32 R118, RZ, RZ, R125 ;  /* 0x000000ffff767224 */ /* 0x000fe200078e007d */
[----:B------:R-:W-:Y:S01]  /*1e570*/  LOP3.LUT P0, RZ, R247, 0x4, RZ, 0xc0, !PT ;  /* 0x00000004f7ff7812 */ /* 0x000fe2000780c0ff */
        /* <DEDUP_REMOVED lines=72> */
[----:B------:R-:W-:Y:S01]  /*1ea00*/  LOP3.LUT P5, RZ, R247, 0x40000000, RZ, 0xc0, !PT ;  /* 0x40000000f7ff7812 */ /* 0x000fe200078ac0ff */
[----:B------:R-:W-:Y:S02]  /*1ea10*/  IMAD.MOV.U32 R128, RZ, RZ, R125 ;  /* 0x000000ffff807224 */ /* 0x000fe400078e007d */
[----:B------:R-:W-:Y:S02]  /*1ea20*/  IMAD.MOV.U32 R125, RZ, RZ, R120 ;  /* 0x000000ffff7d7224 */ /* 0x000fe400078e0078 */
[----:B------:R-:W-:Y:S02]  /*1ea30*/  IMAD R131, R241, 0x100, R168 ;  /* 0x00000100f1837824 */ /* 0x000fe400078e02a8 */
[----:B------:R-:W-:Y:S02]  /*1ea40*/  IMAD.MOV.U32 R120, RZ, RZ, R116 ;  /* 0x000000ffff787224 */ /* 0x000fe400078e0074 */
[----:B------:R-:W-:Y:S02]  /*1ea50*/  IMAD.MOV.U32 R116, RZ, RZ, R167 ;  /* 0x000000ffff747224 */ /* 0x000fe400078e00a7 */
[----:B------:R-:W-:Y:S02]  /*1ea60*/  IMAD.MOV.U32 R122, RZ, RZ, R129 ;  /* 0x000000ffff7a7224 */ /* 0x000fe400078e0081 */
[----:B------:R-:W-:Y:S02]  /*1ea70*/  IMAD.MOV.U32 R129, RZ, RZ, R128 ;  /* 0x000000ffff817224 */ /* 0x000fe400078e0080 */
[----:B------:R-:W-:Y:S02]  /*1ea80*/  VIADD R131, R131, 0x48 ;  /* 0x0000004883837836 */ /* 0x000fe40000000000 */
[----:B------:R-:W-:Y:S02]  /*1ea90*/  IMAD.MOV.U32 R128, RZ, RZ, R125 ;  /* 0x000000ffff807224 */ /* 0x000fe400078e007d */
[----:B------:R-:W-:Y:S01]  /*1eaa0*/  IMAD.MOV.U32 R125, RZ, RZ, R120 ;  /* 0x000000ffff7d7224 */ /* 0x000fe200078e0078 */
[-C--:B------:R-:W-:Y:S01]  /*1eab0*/  ISETP.GE.AND P0, PT, R131, R230.reuse, PT ;  /* 0x000000e68300720c */ /* 0x080fe20003f06270 */
        /* <DEDUP_REMOVED lines=8> */
[-C--:B------:R-:W-:Y:S01]  /*1eb40*/  ISETP.GE.AND P1, PT, R173, R227.reuse, PT ;  /* 0x000000e3ad00720c */ /* 0x080fe20003f26270 */
[----:B------:R-:W-:Y:S02]  /*1eb50*/  IMAD.MOV.U32 R112, RZ, RZ, R166 ;  /* 0x000000ffff707224 */ /* 0x000fe400078e00a6 */
[----:B------:R-:W-:Y:S01]  /*1eb60*/  IMAD.MOV.U32 R129, RZ, RZ, R128 ;  /* 0x000000ffff817224 */ /* 0x000fe200078e0080 */
[----:B------:R-:W2:Y:S01]  /*1eb70*/  S2R R166, SR_TID.X ;  /* 0x0000000000a67919 */ /* 0x000ea20000002100 */
        /* <DEDUP_REMOVED lines=9> */
[----:B------:R-:W-:Y:S01]  /*1ec10*/  FSEL R112, R112, -INF , !P6 ;  /* 0xff80000070707808 */ /* 0x000fe20007000000 */
[----:B------:R-:W-:Y:S01]  /*1ec20*/  IMAD.MOV.U32 R122, RZ, RZ, R129 ;  /* 0x000000ffff7a7224 */ /* 0x000fe200078e0081 */
[-C--:B------:R-:W-:Y:S01]  /*1ec30*/  ISETP.GE.AND P6, PT, R173, R230.reuse, PT ;  /* 0x000000e6ad00720c */ /* 0x080fe20003fc6270 */
[----:B------:R-:W-:Y:S01]  /*1ec40*/  IMAD.MOV.U32 R108, RZ, RZ, R239 ;  /* 0x000000ffff6c7224 */ /* 0x000fe200078e00ef */
[-C--:B------:R-:W-:Y:S01]  /*1ec50*/  ISETP.GE.AND P0, PT, R131, R227.reuse, PT ;  /* 0x000000e38300720c */ /* 0x080fe20003f06270 */
[----:B------:R-:W-:Y:S01]  /*1ec60*/  IMAD.MOV.U32 R131, RZ, RZ, R130 ;  /* 0x000000ffff837224 */ /* 0x000fe200078e0082 */
[----:B------:R-:W3:Y:S01]  /*1ec70*/  S2R R239, SR_CTAID.X ;  /* 0x0000000000ef7919 */ /* 0x000ee20000002500 */
[----:B------:R-:W-:Y:S02]  /*1ec80*/  IMAD.MOV.U32 R130, RZ, RZ, R124 ;  /* 0x000000ffff827224 */ /* 0x000fe400078e007c */
[----:B------:R-:W-:Y:S01]  /*1ec90*/  IMAD.MOV.U32 R124, RZ, RZ, R109 ;  /* 0x000000ffff7c7224 */ /* 0x000fe200078e006d */
[----:B------:R-:W-:Y:S01]  /*1eca0*/  FSEL R109, R37, -INF , !P6 ;  /* 0xff800000256d7808 */ /* 0x000fe20007000000 */
[----:B------:R-:W-:Y:S01]  /*1ecb0*/  IMAD.MOV.U32 R129, RZ, RZ, R128 ;  /* 0x000000ffff817224 */ /* 0x000fe200078e0080 */
[----:B------:R-:W4:Y:S01]  /*1ecc0*/  LD.E R37, desc[UR4][R2.64+0xdc] ;  /* 0x0000dc0402257980 */ /* 0x000f22000c101900 */
[----:B------:R-:W-:Y:S01]  /*1ecd0*/  IMAD.MOV.U32 R128, RZ, RZ, R125 ;  /* 0x000000ffff807224 */ /* 0x000fe200078e007d */
[-C--:B------:R-:W-:Y:S01]  /*1ece0*/  ISETP.GE.AND P6, PT, R172, R227.reuse, PT ;  /* 0x000000e3ac00720c */ /* 0x080fe20003fc6270 */
[----:B------:R-:W-:Y:S01]  /*1ecf0*/  IMAD R174, R241, 0x100, R168 ;  /* 0x00000100f1ae7824 */ /* 0x000fe200078e02a8 */
[----:B------:R-:W-:Y:S01]  /*1ed00*/  FSEL R124, R124, -INF , !P1 ;  /* 0xff8000007c7c7808 */ /* 0x000fe20004800000 */
[----:B------:R-:W-:Y:S01]  /*1ed10*/  IMAD.MOV.U32 R125, RZ, RZ, R116 ;  /* 0x000000ffff7d7224 */ /* 0x000fe200078e0074 */
[-C--:B------:R-:W-:Y:S01]  /*1ed20*/  ISETP.GE.AND P1, PT, R192, R230.reuse, PT ;  /* 0x000000e6c000720c */ /* 0x080fe20003f26270 */
[----:B------:R-:W-:Y:S02]  /*1ed30*/  IMAD.MOV.U32 R116, RZ, RZ, R108 ;  /* 0x000000ffff747224 */ /* 0x000fe400078e006c */
[----:B------:R-:W-:Y:S02]  /*1ed40*/  IMAD.MOV.U32 R115, RZ, RZ, R114 ;  /* 0x000000ffff737224 */ /* 0x000fe400078e0072 */
[----:B------:R-:W-:Y:S01]  /*1ed50*/  IMAD.MOV.U32 R108, RZ, RZ, R65 ;  /* 0x000000ffff6c7224 */ /* 0x000fe200078e0041 */
[----:B------:R-:W-:Y:S01]  /*1ed60*/  FSEL R116, R116, -INF , !P6 ;  /* 0xff80000074747808 */ /* 0x000fe20007000000 */
[----:B------:R-:W-:Y:S01]  /*1ed70*/  IMAD.MOV.U32 R114, RZ, RZ, R217 ;  /* 0x000000ffff727224 */ /* 0x000fe200078e00d9 */
[----:B------:R-:W-:Y:S01]  /*1ed80*/  FSEL R115, R115, -INF , !P0 ;  /* 0xff80000073737808 */ /* 0x000fe20004000000 */
[----:B------:R-:W-:Y:S01]  /*1ed90*/  VIADD R174, R174, 0x51 ;  /* 0x00000051aeae7836 */ /* 0x000fe20000000000 */
        /* <DEDUP_REMOVED lines=16> */
[-C--:B------:R-:W-:Y:S01]  /*1eea0*/  ISETP.GE.AND P0, PT, R202, R230.reuse, PT ;  /* 0x000000e6ca00720c */ /* 0x080fe20003f06270 */
        /* <DEDUP_REMOVED lines=8> */
[----:B--2---:R-:W-:Y:S01]  /*1ef30*/  IMAD.SHL.U32 R221, R166, 0x40, RZ ;  /* 0x00000040a6dd7824 */ /* 0x004fe200078e00ff */
[----:B------:R-:W-:Y:S01]  /*1ef40*/  FSEL R208, R131, -INF , !P0 ;  /* 0xff80000083d07808 */ /* 0x000fe20004000000 */
[----:B------:R1:W5:Y:S01]  /*1ef50*/  LDL.LU R225, [R1+0x20] ;  /* 0x0000200001e17983 */ /* 0x0003620000300800 */
[-C--:B------:R-:W-:Y:S02]  /*1ef60*/  ISETP.GE.AND P0, PT, R194, R230.reuse, PT ;  /* 0x000000e6c200720c */ /* 0x080fe40003f06270 */
[-C--:B------:R-:W-:Y:S01]  /*1ef70*/  ISETP.GE.AND P6, PT, R214, R227.reuse, PT ;  /* 0x000000e3d600720c */ /* 0x080fe20003fc6270 */
[----:B------:R1:W5:Y:S01]  /*1ef80*/  LDL.LU R224, [R1+0x1c] ;  /* 0x00001c0001e07983 */ /* 0x0003620000300800 */
[----:B------:R-:W-:Y:S02]  /*1ef90*/  FSEL R214, R130, -INF , !P5 ;  /* 0xff80000082d67808 */ /* 0x000fe40006800000 */
[-C--:B------:R-:W-:Y:S01]  /*1efa0*/  ISETP.GE.AND P5, PT, R206, R227.reuse, PT ;  /* 0x000000e3ce00720c */ /* 0x080fe20003fa6270 */
[----:B------:R1:W5:Y:S01]  /*1efb0*/  LDL.LU R223, [R1+0x18] ;  /* 0x0000180001df7983 */ /* 0x0003620000300800 */
[----:B------:R-:W-:Y:S02]  /*1efc0*/  FSEL R206, R127, -INF , !P0 ;  /* 0xff8000007fce7808 */ /* 0x000fe40004000000 */
        /* <DEDUP_REMOVED lines=12> */
[----:B------:R-:W-:Y:S02]  /*1f090*/  FSEL R200, R200, -INF , !P0 ;  /* 0xff800000c8c87808 */ /* 0x000fe40004000000 */
        /* <DEDUP_REMOVED lines=10> */
[CC--:B------:R-:W-:Y:S02]  /*1f140*/  ISETP.GE.AND P6, PT, R178.reuse, R230.reuse, PT ;  /* 0x000000e6b200720c */ /* 0x0c0fe40003fc6270 */
[-C--:B------:R-:W-:Y:S02]  /*1f150*/  ISETP.GE.AND P1, PT, R178, R227.reuse, PT ;  /* 0x000000e3b200720c */ /* 0x080fe40003f26270 */
[----:B------:R-:W-:Y:S02]  /*1f160*/  FSEL R178, R121, -INF , !P5 ;  /* 0xff80000079b27808 */ /* 0x000fe40006800000 */
[-C--:B------:R-:W-:Y:S02]  /*1f170*/  ISETP.GE.AND P5, PT, R176, R227.reuse, PT ;  /* 0x000000e3b000720c */ /* 0x080fe40003fa6270 */
[----:B------:R-:W-:Y:S01]  /*1f180*/  FSEL R176, R218, -INF , !P4 ;  /* 0xff800000dab07808 */ /* 0x000fe20006000000 */
[----:B------:R-:W-:Y:S01]  /*1f190*/  IMAD.U32 R218, RZ, RZ, UR6 ;  /* 0x00000006ffda7e24 */ /* 0x000fe2000f8e00ff */
        /* <DEDUP_REMOVED lines=22> */
[----:B------:R-:W-:Y:S02]  /*1f300*/  FSEL R172, R199, -INF , !P0 ;  /* 0xff800000c7ac7808 */ /* 0x000fe40004000000 */
[-C--:B------:R-:W-:Y:S01]  /*1f310*/  ISETP.GE.AND P5, PT, R62, R227.reuse, PT ;  /* 0x000000e33e00720c */ /* 0x080fe20003fa6270 */
[----:B------:R-:W-:Y:S01]  /*1f320*/  IMAD.MOV.U32 R62, RZ, RZ, R115 ;  /* 0x000000ffff3e7224 */ /* 0x000fe200078e0073 */
[-C--:B------:R-:W-:Y:S02]  /*1f330*/  ISETP.GE.AND P6, PT, R68, R230.reuse, PT ;  /* 0x000000e64400720c */ /* 0x080fe40003fc6270 */
        /* <DEDUP_REMOVED lines=13> */
[----:B------:R-:W-:Y:S02]  /*1f410*/  ISETP.GE.AND P4, PT, R59, R227, PT ;  /* 0x000000e33b00720c */ /* 0x000fe40003f86270 */
        /* <DEDUP_REMOVED lines=9> */
[----:B------:R-:W-:Y:S01]  /*1f4b0*/  ISETP.GE.AND P6, PT, R60, R227, PT ;  /* 0x000000e33c00720c */ /* 0x000fe20003fc6270 */
[----:B------:R-:W-:Y:S01]  /*1f4c0*/  IMAD.MOV.U32 R60, RZ, RZ, R113 ;  /* 0x000000ffff3c7224 */ /* 0x000fe200078e0071 */
[----:B------:R-:W-:Y:S02]  /*1f4d0*/  FMNMX3.FTZ R8, R0, R55, R27, !PT ;  /* 0x0000003700087276 */ /* 0x000fe4000781001b */
[----:B------:R-:W-:Y:S02]  /*1f4e0*/  FSEL R205, R205, -INF , !P1 ;  /* 0xff800000cdcd7808 */ /* 0x000fe40004800000 */
[----:B------:R-:W-:Y:S02]  /*1f4f0*/  ISETP.GE.AND P1, PT, R63, R227, PT ;  /* 0x000000e33f00720c */ /* 0x000fe40003f26270 */
[----:B------:R-:W-:Y:S02]  /*1f500*/  FMNMX3.FTZ R0, R165, R4, R17, !PT ;  /* 0x00000004a5007276 */ /* 0x000fe40007810011 */
[----:B------:R-:W-:Y:S01]  /*1f510*/  FSEL R187, R90, -INF , !P6 ;  /* 0xff8000005abb7808 */ /* 0x000fe20007000000 */
[----:B------:R-:W-:Y:S01]  /*1f520*/  IMAD.MOV.U32 R90, RZ, RZ, R5 ;  /* 0x000000ffff5a7224 */ /* 0x000fe200078e0005 */
[----:B------:R-:W-:Y:S02]  /*1f530*/  FMNMX3.FTZ R5, R8, R25, R53, !PT ;  /* 0x0000001908057276 */ /* 0x000fe40007810035 */
[----:B------:R-:W-:Y:S02]  /*1f540*/  FSEL R235, R235, -INF , !P0 ;  /* 0xff800000ebeb7808 */ /* 0x000fe40004000000 */
[----:B------:R-:W-:Y:S02]  /*1f550*/  FSEL R191, R86, -INF , !P1 ;  /* 0xff80000056bf7808 */ /* 0x000fe40004800000 */
[----:B------:R-:W-:Y:S02]  /*1f560*/  FMNMX3.FTZ R0, R0, R11, R9, !PT ;  /* 0x0000000b00007276 */ /* 0x000fe40007810009 */
[----:B------:R-:W-:Y:S02]  /*1f570*/  ISETP.GE.AND P1, PT, R50, R230, PT ;  /* 0x000000e63200720c */ /* 0x000fe40003f26270 */
[----:B------:R-:W-:Y:S01]  /*1f580*/  ISETP.GE.AND P0, PT, R69, R227, PT ;  /* 0x000000e34500720c */ /* 0x000fe20003f06270 */
[----:B------:R-:W-:Y:S01]  /*1f590*/  IMAD.MOV.U32 R69, RZ, RZ, R119 ;  /* 0x000000ffff457224 */ /* 0x000fe200078e0077 */
[----:B------:R-:W-:Y:S02]  /*1f5a0*/  FMNMX3.FTZ R5, R5, R16, R10, !PT ;  /* 0x0000001005057276 */ /* 0x000fe4000781000a */
[----:B------:R-:W-:Y:S02]  /*1f5b0*/  FMNMX3.FTZ R0, R0, R57, R61, !PT ;  /* 0x0000003900007276 */ /* 0x000fe4000781003d */
[----:B------:R-:W-:Y:S02]  /*1f5c0*/  FSEL R203, R82, -INF , !P0 ;  /* 0xff80000052cb7808 */ /* 0x000fe40004000000 */
[----:B------:R-:W-:Y:S02]  /*1f5d0*/  FSEL R177, R177, -INF , !P1 ;  /* 0xff800000b1b17808 */ /* 0x000fe40004800000 */
[----:B------:R-:W-:Y:S02]  /*1f5e0*/  FSEL R117, R117, -INF , !P2 ;  /* 0xff80000075757808 */ /* 0x000fe40005000000 */
[C---:B------:R-:W-:Y:S02]  /*1f5f0*/  ISETP.GE.AND P0, PT, R54.reuse, R230, PT ;  /* 0x000000e63600720c */ /* 0x040fe40003f06270 */
[----:B------:R-:W-:Y:S01]  /*1f600*/  ISETP.GE.AND P1, PT, R54, R227, PT ;  /* 0x000000e33600720c */ /* 0x000fe20003f26270 */
[----:B------:R-:W-:Y:S01]  /*1f610*/  IMAD.MOV.U32 R54, RZ, RZ, R7 ;  /* 0x000000ffff367224 */ /* 0x000fe200078e0007 */
[----:B------:R-:W-:Y:S01]  /*1f620*/  FMNMX3.FTZ R5, R5, R98, R69, !PT ;  /* 0x0000006205057276 */ /* 0x000fe20007810045 */
[----:B------:R-:W-:Y:S01]  /*1f630*/  IMAD.MOV.U32 R63, RZ, RZ, R117 ;  /* 0x000000ffff3f7224 */ /* 0x000fe200078e0075 */
[----:B------:R-:W-:Y:S02]  /*1f640*/  FMNMX3.FTZ R7, R0, R35, R33, !PT ;  /* 0x0000002300077276 */ /* 0x000fe40007810021 */
[----:B------:R-:W-:Y:S02]  /*1f650*/  FMNMX3.FTZ R5, R5, R110, R106, !PT ;  /* 0x0000006e05057276 */ /* 0x000fe4000781006a */
[----:B------:R-:W-:Y:S02]  /*1f660*/  LOP3.LUT P2, RZ, R248, 0x1, RZ, 0xc0, !PT ;  /* 0x00000001f8ff7812 */ /* 0x000fe4000784c0ff */
[----:B------:R-:W-:Y:S02]  /*1f670*/  FMNMX3.FTZ R7, R7, R100, R102, !PT ;  /* 0x0000006407077276 */ /* 0x000fe40007810066 */
[----:B------:R-:W-:Y:S02]  /*1f680*/  FMNMX3.FTZ R5, R5, R66, R64, !PT ;  /* 0x0000004205057276 */ /* 0x000fe40007810040 */
[----:B------:R-:W-:Y:S02]  /*1f690*/  FSEL R181, R181, -INF , !P0 ;  /* 0xff800000b5b57808 */ /* 0x000fe40004000000 */
[----:B------:R-:W-:Y:S02]  /*1f6a0*/  FSEL R67, R67, -INF , !P2 ;  /* 0xff80000043437808 */ /* 0x000fe40005000000 */
[----:B------:R-:W-:Y:S02]  /*1f6b0*/  FSEL R65, R65, -INF , !P3 ;  /* 0xff80000041417808 */ /* 0x000fe40005800000 */
[----:B------:R-:W-:Y:S02]  /*1f6c0*/  ISETP.GE.AND P0, PT, R52, R230, PT ;  /* 0x000000e63400720c */ /* 0x000fe40003f06270 */
[----:B------:R-:W-:Y:S02]  /*1f6d0*/  FMNMX3.FTZ R0, R7, R63, R104, !PT ;  /* 0x0000003f07007276 */ /* 0x000fe40007810068 */
[----:B------:R-:W-:Y:S02]  /*1f6e0*/  FMNMX3.FTZ R5, R5, R90, R54, !PT ;  /* 0x0000005a05057276 */ /* 0x000fe40007810036 */
[----:B------:R-:W-:Y:S02]  /*1f6f0*/  FMNMX3.FTZ R7, R0, R67, R65, !PT ;  /* 0x0000004300077276 */ /* 0x000fe40007810041 */
[----:B------:R-:W-:Y:S01]  /*1f700*/  FSEL R179, R96, -INF , !P0 ;  /* 0xff80000060b37808 */ /* 0x000fe20004000000 */
        /* <DEDUP_REMOVED lines=50> */
[-C--:B------:R-:W-:Y:S02]  /*1fa30*/  ISETP.GE.AND P4, PT, R29, R230.reuse, PT ;  /* 0x000000e61d00720c */ /* 0x080fe40003f86270 */
[----:B------:R-:W-:Y:S02]  /*1fa40*/  FSEL R117, R45, -INF , !P1 ;  /* 0xff8000002d757808 */ /* 0x000fe40004800000 */
[----:B------:R-:W-:Y:S02]  /*1fa50*/  FMNMX3.FTZ R0, R0, R123, R121, !PT ;  /* 0x0000007b00007276 */ /* 0x000fe40007810079 */
[----:B------:R-:W-:Y:S02]  /*1fa60*/  FSEL R115, R31, -INF , !P5 ;  /* 0xff8000001f737808 */ /* 0x000fe40006800000 */
[----:B------:R-:W-:Y:S02]  /*1fa70*/  ISETP.GE.AND P1, PT, R44, R227, PT ;  /* 0x000000e32c00720c */ /* 0x000fe40003f26270 */
[----:B------:R-:W-:Y:S02]  /*1fa80*/  FMNMX3.FTZ R8, R8, R175, R173, !PT ;  /* 0x000000af08087276 */ /* 0x000fe400078100ad */
[-C--:B------:R-:W-:Y:S02]  /*1fa90*/  ISETP.GE.AND P5, PT, R28, R230.reuse, PT ;  /* 0x000000e61c00720c */ /* 0x080fe40003fa6270 */
[----:B------:R-:W-:Y:S02]  /*1faa0*/  FSEL R109, R40, -INF , !P6 ;  /* 0xff800000286d7808 */ /* 0x000fe40007000000 */
[----:B------:R-:W-:Y:S02]  /*1fab0*/  FSEL R113, R30, -INF , !P0 ;  /* 0xff8000001e717808 */ /* 0x000fe40004000000 */
[----:B------:R-:W-:Y:S02]  /*1fac0*/  ISETP.GE.AND P6, PT, R36, R227, PT ;  /* 0x000000e32400720c */ /* 0x000fe40003fc6270 */
        /* <DEDUP_REMOVED lines=9> */
[----:B------:R-:W-:Y:S02]  /*1fb60*/  ISETP.GE.AND P4, PT, R32, R227, PT ;  /* 0x000000e32000720c */ /* 0x000fe40003f86270 */
[-C--:B------:R-:W-:Y:S02]  /*1fb70*/  ISETP.GE.AND P6, PT, R22, R230.reuse, PT ;  /* 0x000000e61600720c */ /* 0x080fe40003fc6270 */
[----:B------:R-:W-:Y:S02]  /*1fb80*/  FSEL R103, R103, -INF , !P0 ;  /* 0xff80000067677808 */ /* 0x000fe40004000000 */
[----:B------:R-:W-:Y:S02]  /*1fb90*/  FMNMX3.FTZ R0, R0, R109, R107, !PT ;  /* 0x0000006d00007276 */ /* 0x000fe4000781006b */
[----:B------:R-:W-:Y:S02]  /*1fba0*/  FMNMX3.FTZ R8, R8, R115, R113, !PT ;  /* 0x0000007308087276 */ /* 0x000fe40007810071 */
[----:B------:R-:W-:Y:S02]  /*1fbb0*/  FSEL R93, R93, -INF , !P1 ;  /* 0xff8000005d5d7808 */ /* 0x000fe40004800000 */
[-C--:B------:R-:W-:Y:S02]  /*1fbc0*/  ISETP.GE.AND P0, PT, R28, R227.reuse, PT ;  /* 0x000000e31c00720c */ /* 0x080fe40003f06270 */
[----:B------:R-:W-:Y:S02]  /*1fbd0*/  ISETP.GE.AND P1, PT, R24, R227, PT ;  /* 0x000000e31800720c */ /* 0x000fe40003f26270 */
[----:B------:R-:W-:Y:S02]  /*1fbe0*/  FSEL R99, R99, -INF , !P5 ;  /* 0xff80000063637808 */ /* 0x000fe40006800000 */
[----:B------:R-:W-:Y:S02]  /*1fbf0*/  FSEL R101, R101, -INF , !P4 ;  /* 0xff80000065657808 */ /* 0x000fe40006000000 */
[-C--:B------:R-:W-:Y:S02]  /*1fc00*/  ISETP.GE.AND P5, PT, R20, R230.reuse, PT ;  /* 0x000000e61400720c */ /* 0x080fe40003fa6270 */
[-C--:B------:R-:W-:Y:S02]  /*1fc10*/  ISETP.GE.AND P4, PT, R21, R230.reuse, PT ;  /* 0x000000e61500720c */ /* 0x080fe40003f86270 */
[----:B------:R-:W-:Y:S02]  /*1fc20*/  FSEL R91, R91, -INF , !P6 ;  /* 0xff8000005b5b7808 */ /* 0x000fe40007000000 */
[----:B------:R-:W-:Y:S02]  /*1fc30*/  FMNMX3.FTZ R0, R0, R105, R103, !PT ;  /* 0x0000006900007276 */ /* 0x000fe40007810067 */
[----:B------:R-:W-:Y:S02]  /*1fc40*/  FMNMX3.FTZ R8, R8, R111, R43, !PT ;  /* 0x0000006f08087276 */ /* 0x000fe4000781002b */
[----:B------:R-:W-:Y:S02]  /*1fc50*/  ISETP.GE.AND P6, PT, R23, R227, PT ;  /* 0x000000e31700720c */ /* 0x000fe40003fc6270 */
[----:B------:R-:W-:Y:S02]  /*1fc60*/  FSEL R97, R97, -INF , !P0 ;  /* 0xff80000061617808 */ /* 0x000fe40004000000 */
[----:B------:R-:W-:Y:S02]  /*1fc70*/  FSEL R95, R95, -INF , !P1 ;  /* 0xff8000005f5f7808 */ /* 0x000fe40004800000 */
[-C--:B------:R-:W-:Y:S02]  /*1fc80*/  ISETP.GE.AND P1, PT, R14, R230.reuse, PT ;  /* 0x000000e60e00720c */ /* 0x080fe40003f26270 */
        /* <DEDUP_REMOVED lines=9> */
[----:B------:R-:W-:Y:S02]  /*1fd20*/  FSEL R78, R78, -INF , !P1 ;  /* 0xff8000004e4e7808 */ /* 0x000fe40004800000 */
[----:B------:R-:W-:Y:S02]  /*1fd30*/  FMNMX3.FTZ R0, R0, R89, R87, !PT ;  /* 0x0000005900007276 */ /* 0x000fe40007810057 */
[-C--:B------:R-:W-:Y:S02]  /*1fd40*/  ISETP.GE.AND P0, PT, R20, R227.reuse, PT ;  /* 0x000000e31400720c */ /* 0x080fe40003f06270 */
[----:B------:R-:W-:Y:S02]  /*1fd50*/  ISETP.GE.AND P5, PT, R21, R227, PT ;  /* 0x000000e31500720c */ /* 0x000fe40003fa6270 */
[----:B------:R-:W-:Y:S02]  /*1fd60*/  FMNMX3.FTZ R8, R8, R97, R95, !PT ;  /* 0x0000006108087276 */ /* 0x000fe4000781005f */
[----:B------:R-:W-:Y:S02]  /*1fd70*/  FSEL R83, R83, -INF , !P4 ;  /* 0xff80000053537808 */ /* 0x000fe40006000000 */
        /* <DEDUP_REMOVED lines=16> */
[----:B------:R-:W-:Y:S01]  /*1fe80*/  FSEL R39, R39, -INF , !P4 ;  /* 0xff80000027277808 */ /* 0x000fe20006000000 */
[----:B------:R-:W2:Y:S01]  /*1fe90*/  SHFL.BFLY PT, R23, R6, 0x2, 0x1f ;  /* 0x0c401f0006177f89 */ /* 0x000ea200000e0000 */
        /* <DEDUP_REMOVED lines=8> */
[----:B------:R-:W3:Y:S01]  /*1ff20*/  SHFL.BFLY PT, R0, R7, 0x2, 0x1f ;  /* 0x0c401f0007007f89 */ /* 0x000ee200000e0000 */
[----:B------:R-:W-:Y:S01]  /*1ff30*/  LOP3.LUT P3, RZ, R247, 0x10000000, RZ, 0xc0, !PT ;  /* 0x10000000f7ff7812 */ /* 0x000fe2000786c0ff */
[----:B------:R-:W-:Y:S02]  /*1ff40*/  IMAD.IADD R70, R219, 0x1, R71 ;  /* 0x00000001db467824 */ /* 0x000fe400078e0247 */
[C---:B------:R-:W-:Y:S02]  /*1ff50*/  VIADD R8, R71.reuse, 0xa000 ;  /* 0x0000a00047087836 */ /* 0x040fe40000000000 */
[----:B------:R-:W-:Y:S04]  /*1ff60*/  VIADD R68, R71, 0xa040 ;  /* 0x0000a04047447836 */ /* 0x000fe80000000000 */
[----:B------:R-:W-:Y:S01]  /*1ff70*/  @P2 VIADD R68, R8, 0xffffffc0 ;  /* 0xffffffc008442836 */ /* 0x000fe20000000000 */
[----:B--2---:R-:W-:Y:S04]  /*1ff80*/  FMNMX.FTZ R21, R6, R23, !PT ;  /* 0x0000001706157209 */ /* 0x004fe80007810000 */
[----:B------:R-:W-:Y:S08]  /*1ff90*/  LDSM.16.MT88.4 R28, [R68] ;  /* 0x00000000441c783b */ /* 0x000ff00000004200 */
[----:B------:R-:W2:Y:S01]  /*1ffa0*/  SHFL.BFLY PT, R36, R21, 0x1, 0x1f ;  /* 0x0c201f0015247f89 */ /* 0x000ea200000e0000 */
[----:B---3--:R-:W-:Y:S07]  /*1ffb0*/  FMNMX.FTZ R5, R7, R0, !PT ;  /* 0x0000000007057209 */ /* 0x008fee0007810000 */
[----:B------:R-:W3:Y:S01]  /*1ffc0*/  SHFL.BFLY PT, R0, R5, 0x1, 0x1f ;  /* 0x0c201f0005007f89 */ /* 0x000ee200000e0000 */
[----:B--2---:R-:W-:Y:S07]  /*1ffd0*/  FMNMX.FTZ R36, R21, R36, !PT ;  /* 0x0000002415247209 */ /* 0x004fee0007810000 */
[----:B------:R-:W-:Y:S01]  /*1ffe0*/  LDSM.16.MT88.4 R20, [R70+0xa000] ;  /* 0x00a000004614783b */ /* 0x000fe20000004200 */
[C---:B------:R-:W-:Y:S01]  /*1fff0*/  FSETP.NEU.FTZ.AND P1, PT, R36.reuse, -INF , PT ;  /* 0xff8000002400780b */ /* 0x040fe20003f3d000 */
[----:B----4-:R-:W-:Y:S01]  /*20000*/  FMUL.FTZ R80, R37, R36 ;  /* 0x0000002425507220 */ /* 0x010fe20000410000 */
[----:B---3--:R-:W-:Y:S02]  /*20010*/  FMNMX.FTZ R0, R5, R0, !PT ;  /* 0x0000000005007209 */ /* 0x008fe40007810000 */
        /* <DEDUP_REMOVED lines=17> */
[-CC-:B------:R-:W-:Y:S01]  /*20130*/  FFMA.FTZ R82, R9, R37.reuse, -R74.reuse ;  /* 0x0000002509527223 */ /* 0x180fe2000001084a */
[----:B------:R-:W-:Y:S01]  /*20140*/  MUFU.EX2 R88, R88 ;  /* 0x0000005800587308 */ /* 0x000fe20000000800 */
[----:B------:R-:W-:Y:S01]  /*20150*/  FADD.FTZ R4, -R4, R165 ;  /* 0x000000a504047221 */ /* 0x000fe20000010100 */
[-C--:B------:R-:W-:Y:S01]  /*20160*/  FFMA.FTZ R96, R61, R37.reuse, -R74 ;  /* 0x000000253d607223 */ /* 0x080fe2000001084a */
[----:B------:R-:W-:Y:S07]  /*20170*/  IMAD.MOV.U32 R165, RZ, RZ, R62 ;  /* 0x000000ffffa57224 */ /* 0x000fee00078e003e */
[----:B------:R-:W3:Y:S01]  /*20180*/  MUFU.EX2 R86, R86 ;  /* 0x0000005600567308 */ /* 0x000ee20000000800 */
[----:B------:R-:W-:Y:S01]  /*20190*/  FMUL.FTZ R7, R37, R4 ;  /* 0x0000000425077220 */ /* 0x000fe20000410000 */
[-C--:B------:R-:W-:Y:S01]  /*201a0*/  FFMA.FTZ R32, R25, R37.reuse, -R80 ;  /* 0x0000002519207223 */ /* 0x080fe20000010850 */
[-CC-:B------:R-:W-:Y:S07]  /*201b0*/  FFMA.FTZ R94, R35, R37.reuse, -R74.reuse ;  /* 0x00000025235e7223 */ /* 0x180fee000001084a */
        /* <DEDUP_REMOVED lines=9> */
[-CC-:B------:R-:W-:Y:S01]  /*20250*/  FFMA.FTZ R104, R104, R37.reuse, -R74.reuse ;  /* 0x0000002568687223 */ /* 0x180fe2000001084a */
[----:B---3--:R-:W-:Y:S01]  /*20260*/  F2FP.BF16.F32.PACK_AB R44, R86, R88 ;  /* 0x00000058562c723e */ /* 0x008fe200000010ff */
[-C--:B------:R-:W-:Y:S07]  /*20270*/  FFMA.FTZ R108, R108, R37.reuse, -R74 ;  /* 0x000000256c6c7223 */ /* 0x080fee000001084a */
[----:B------:R-:W3:Y:S01]  /*20280*/  MUFU.EX2 R84, R84 ;  /* 0x0000005400547308 */ /* 0x000ee20000000800 */
[-C--:B------:R-:W-:Y:S01]  /*20290*/  FFMA.FTZ R221, R221, R37.reuse, -R80 ;  /* 0x00000025dddd7223 */ /* 0x080fe20000010850 */
[-CC-:B------:R-:W-:Y:S01]  /*202a0*/  FFMA.FTZ R212, R212, R37.reuse, -R74.reuse ;  /* 0x00000025d4d47223 */ /* 0x180fe2000001084a */
[-CC-:B------:R-:W-:Y:S07]  /*202b0*/  FFMA.FTZ R186, R186, R37.reuse, -R74.reuse ;  /* 0x00000025baba7223 */ /* 0x180fee000001084a */
[----:B------:R-:W-:Y:S01]  /*202c0*/  MUFU.EX2 R127, R127 ;  /* 0x0000007f007f7308 */ /* 0x000fe20000000800 */
[--C-:B------:R-:W-:Y:S01]  /*202d0*/  FFMA.FTZ R126, R126, R37, -R74.reuse ;  /* 0x000000257e7e7223 */ /* 0x100fe2000001084a */
[----:B----4-:R-:W-:Y:S01]  /*202e0*/  F2FP.BF16.F32.PACK_AB R46, R42, R125 ;  /* 0x0000007d2a2e723e */ /* 0x010fe200000010ff */
[-C--:B------:R-:W-:Y:S07]  /*202f0*/  FFMA.FTZ R201, R201, R37.reuse, -R74 ;  /* 0x00000025c9c97223 */ /* 0x080fee000001084a */
[----:B------:R-:W4:Y:S01]  /*20300*/  MUFU.EX2 R82, R82 ;  /* 0x0000005200527308 */ /* 0x000f220000000800 */
[-CC-:B------:R-:W-:Y:S01]  /*20310*/  FFMA.FTZ R215, R215, R37.reuse, -R80.reuse ;  /* 0x00000025d7d77223 */ /* 0x180fe20000010850 */
[-C--:B------:R-:W-:Y:S01]  /*20320*/  FFMA.FTZ R211, R211, R37.reuse, -R80 ;  /* 0x00000025d3d37223 */ /* 0x080fe20000010850 */
[-C--:B------:R-:W-:Y:S07]  /*20330*/  FFMA.FTZ R207, R207, R37.reuse, -R74 ;  /* 0x00000025cfcf7223 */ /* 0x080fee000001084a */
[----:B------:R-:W1:Y:S01]  /*20340*/  MUFU.EX2 R41, R5 ;  /* 0x0000000500297308 */ /* 0x000e620000000800 */
[--C-:B------:R-:W-:Y:S01]  /*20350*/  FFMA.FTZ R199, R199, R37, -R80.reuse ;  /* 0x00000025c7c77223 */ /* 0x100fe20000010850 */
[----:B---3--:R-:W-:Y:S01]  /*20360*/  F2FP.BF16.F32.PACK_AB R45, R84, R129 ;  /* 0x00000081542d723e */ /* 0x008fe200000010ff */
[-C--:B------:R-:W-:Y:S07]  /*20370*/  FFMA.FTZ R195, R195, R37.reuse, -R80 ;  /* 0x00000025c3c37223 */ /* 0x080fee0000010850 */
[----:B------:R-:W3:Y:S01]  /*20380*/  MUFU.EX2 R40, R7 ;  /* 0x0000000700287308 */ /* 0x000ee20000000800 */
[-C--:B------:R-:W-:Y:S01]  /*20390*/  FFMA.FTZ R191, R191, R37.reuse, -R74 ;  /* 0x00000025bfbf7223 */ /* 0x080fe2000001084a */
[-CC-:B------:R-:W-:Y:S01]  /*203a0*/  FFMA.FTZ R123, R123, R37.reuse, -R80.reuse ;  /* 0x000000257b7b7223 */ /* 0x180fe20000010850 */
[-CC-:B------:R-:W-:Y:S07]  /*203b0*/  FFMA.FTZ R121, R121, R37.reuse, -R80.reuse ;  /* 0x0000002579797223 */ /* 0x180fee0000010850 */
[----:B------:R-:W-:Y:S01]  /*203c0*/  MUFU.EX2 R96, R96 ;  /* 0x0000006000607308 */ /* 0x000fe20000000800 */
[----:B------:R-:W-:Y:S01]  /*203d0*/  FFMA.FTZ R117, R117, R37, -R80 ;  /* 0x0000002575757223 */ /* 0x000fe20000010850 */
        /* <DEDUP_REMOVED lines=13> */
[----:B------:R-:W-:Y:S01]  /*204b0*/  FFMA.FTZ R149, R66, R37, -R80 ;  /* 0x0000002542957223 */ /* 0x000fe20000010850 */
[----:B------:R-:W-:Y:S01]  /*204c0*/  LDSM.16.MT88.4 R60, [R68+0x800] ;  /* 0x00080000443c783b */ /* 0x000fe20000004200 */
[----:B------:R-:W-:Y:S01]  /*204d0*/  IMAD.MOV.U32 R161, RZ, RZ, R90 ;  /* 0x000000ffffa17224 */ /* 0x000fe200078e005a */
[C---:B--2---:R-:W-:Y:S01]  /*204e0*/  HMMA.16816.F32.BF16 R4, R44.reuse, R12, R4 ;  /* 0x0000000c2c04723c */ /* 0x044fe20000041804 */
[----:B------:R-:W-:Y:S04]  /*204f0*/  MUFU.EX2 R116, R116 ;  /* 0x0000007400747308 */ /* 0x000fe80000000800 */
[----:B------:R-:W-:Y:S01]  /*20500*/  FMUL.FTZ R8, R41, R156 ;  /* 0x0000009c29087220 */ /* 0x000fe20000410000 */
[C---:B------:R-:W-:Y:S01]  /*20510*/  FMUL.FTZ R10, R40.reuse, R158 ;  /* 0x0000009e280a7220 */ /* 0x040fe20000410000 */
[C---:B------:R-:W-:Y:S01]  /*20520*/  FMUL.FTZ R11, R40.reuse, R159 ;  /* 0x0000009f280b7220 */ /* 0x040fe20000410000 */
[----:B------:R-:W-:Y:S02]  /*20530*/  IMAD.MOV.U32 R156, RZ, RZ, R69 ;  /* 0x000000ffff9c7224 */ /* 0x000fe400078e0045 */
[-C--:B------:R-:W-:Y:S01]  /*20540*/  FFMA.FTZ R90, R53, R37.reuse, -R80 ;  /* 0x00000025355a7223 */ /* 0x080fe20000010850 */
        /* <DEDUP_REMOVED lines=10> */
[C---:B------:R-:W-:Y:S01]  /*205f0*/  FMUL.FTZ R14, R40.reuse, R154 ;  /* 0x0000009a280e7220 */ /* 0x040fe20000410000 */
[----:B------:R-:W-:Y:S01]  /*20600*/  FFMA.FTZ R155, R67, R37, -R74 ;  /* 0x00000025439b7223 */ /* 0x000fe2000001084a */
[C---:B------:R-:W-:Y:S01]  /*20610*/  FMUL.FTZ R35, R40.reuse, R135 ;  /* 0x0000008728237220 */ /* 0x040fe20000410000 */
[----:B------:R-:W2:Y:S03]  /*20620*/  LDSM.16.MT88.4 R52, [R71+0xa800] ;  /* 0x00a800004734783b */ /* 0x000ea60000004200 */
[----:B------:R-:W-:Y:S01]  /*20630*/  MUFU.EX2 R149, R149 ;  /* 0x0000009500957308 */ /* 0x000fe20000000800 */
[----:B------:R-:W-:Y:S02]  /*20640*/  IMAD.MOV.U32 R158, RZ, RZ, R16 ;  /* 0x000000ffff9e7224 */ /* 0x000fe400078e0010 */
[C---:B------:R-:W-:Y:S01]  /*20650*/  FMUL.FTZ R16, R41.reuse, R148 ;  /* 0x0000009429107220 */ /* 0x040fe20000410000 */
[C---:B------:R-:W-:Y:S06]  /*20660*/  HMMA.16816.F32.BF16 R12, R44.reuse, R20, R12 ;  /* 0x000000142c0c723c */ /* 0x040fec000004180c */
[----:B------:R-:W-:Y:S01]  /*20670*/  MUFU.EX2 R92, R92 ;  /* 0x0000005c005c7308 */ /* 0x000fe20000000800 */
[C---:B------:R-:W-:Y:S01]  /*20680*/  FMUL.FTZ R18, R40.reuse, R150 ;  /* 0x0000009628127220 */ /* 0x040fe20000410000 */
[----:B------:R-:W-:Y:S01]  /*20690*/  FMUL.FTZ R19, R40, R151 ;  /* 0x0000009728137220 */ /* 0x000fe20000410000 */
[-C--:B------:R-:W-:Y:S01]  /*206a0*/  FFMA.FTZ R148, R210, R37.reuse, -R80 ;  /* 0x00000025d2947223 */ /* 0x080fe20000010850 */
[----:B------:R-:W-:Y:S01]  /*206b0*/  FFMA.FTZ R150, R200, R37, -R74 ;  /* 0x00000025c8967223 */ /* 0x000fe2000001084a */
[C---:B------:R-:W-:Y:S01]  /*206c0*/  FMUL.FTZ R20, R41.reuse, R144 ;  /* 0x0000009029147220 */ /* 0x040fe20000410000 */
[----:B------:R-:W-:Y:S01]  /*206d0*/  FMUL.FTZ R21, R41, R145 ;  /* 0x0000009129157220 */ /* 0x000fe20000410000 */
[----:B------:R-:W-:Y:S01]  /*206e0*/  FFMA.FTZ R145, R27, R37, -R80 ;  /* 0x000000251b917223 */ /* 0x000fe20000010850 */
[C---:B------:R-:W-:Y:S01]  /*206f0*/  FMUL.FTZ R27, R40.reuse, R143 ;  /* 0x0000008f281b7220 */ /* 0x040fe20000410000 */
[C---:B------:R-:W-:Y:S01]  /*20700*/  HMMA.16816.F32.BF16 R16, R44.reuse, R22, R16 ;  /* 0x000000162c10723c */ /* 0x040fe20000041810 */
[----:B------:R-:W-:Y:S02]  /*20710*/  MUFU.EX2 R148, R148 ;  /* 0x0000009400947308 */ /* 0x000fe40000000800 */
[C---:B------:R-:W-:Y:S01]  /*20720*/  FMUL.FTZ R22, R40.reuse, R146 ;  /* 0x0000009228167220 */ /* 0x040fe20000410000 */
[----:B------:R-:W-:Y:S01]  /*20730*/  FMUL.FTZ R23, R40, R147 ;  /* 0x0000009328177220 */ /* 0x000fe20000410000 */
[-CC-:B------:R-:W-:Y:S06]  /*20740*/  FFMA.FTZ R143, R57, R37.reuse, -R74.reuse ;  /* 0x00000025398f7223 */ /* 0x180fec000001084a */
[----:B------:R-:W-:Y:S01]  /*20750*/  MUFU.EX2 R150, R150 ;  /* 0x0000009600967308 */ /* 0x000fe20000000800 */
[----:B------:R-:W3:Y:S01]  /*20760*/  LDSM.16.MT88.4 R56, [R70+0xa800] ;  /* 0x00a800004638783b */ /* 0x000ee20000004200 */
[C---:B------:R-:W-:Y:S01]  /*20770*/  FMUL.FTZ R24, R41.reuse, R140 ;  /* 0x0000008c29187220 */ /* 0x040fe20000410000 */
[--C-:B------:R-:W-:Y:S01]  /*20780*/  FFMA.FTZ R140, R202, R37, -R74.reuse ;  /* 0x00000025ca8c7223 */ /* 0x100fe2000001084a */
[C---:B------:R-:W-:Y:S01]  /*20790*/  FMUL.FTZ R25, R41.reuse, R141 ;  /* 0x0000008d29197220 */ /* 0x040fe20000410000 */
[C---:B------:R-:W-:Y:S05]  /*207a0*/  HMMA.16816.F32.BF16 R20, R44.reuse, R28, R20 ;  /* 0x0000001c2c14723c */ /* 0x040fea0000041814 */
[----:B------:R4:W-:Y:S01]  /*207b0*/  MUFU.EX2 R141, R32 ;  /* 0x00000020008d7308 */ /* 0x0009e20000000800 */
[----:B------:R-:W-:Y:S01]  /*207c0*/  FMUL.FTZ R26, R40, R142 ;  /* 0x0000008e281a7220 */ /* 0x000fe20000410000 */
[----:B------:R-:W-:Y:S01]  /*207d0*/  FMUL.FTZ R29, R41, R137 ;  /* 0x00000089291d7220 */ /* 0x000fe20000410000 */
[----:B------:R-:W-:Y:S07]  /*207e0*/  FFMA.FTZ R137, R33, R37, -R74 ;  /* 0x0000002521897223 */ /* 0x000fee000001084a */
[----:B------:R-:W-:Y:S01]  /*207f0*/  MUFU.EX2 R140, R140 ;  /* 0x0000008c008c7308 */ /* 0x000fe20000000800 */
[C---:B------:R-:W-:Y:S01]  /*20800*/  FMUL.FTZ R28, R41.reuse, R136 ;  /* 0x00000088291c7220 */ /* 0x040fe20000410000 */
[C---:B------:R-:W-:Y:S01]  /*20810*/  FMUL.FTZ R33, R41.reuse, R133 ;  /* 0x0000008529217220 */ /* 0x040fe20000410000 */
[----:B------:R-:W-:Y:S01]  /*20820*/  FFMA.FTZ R142, R206, R37, -R80 ;  /* 0x00000025ce8e7223 */ /* 0x000fe20000010850 */
[C---:B------:R-:W-:Y:S06]  /*20830*/  HMMA.16816.F32.BF16 R24, R44.reuse, R30, R24 ;  /* 0x0000001e2c18723c */ /* 0x040fec0000041818 */
[----:B------:R-:W2:Y:S01]  /*20840*/  MUFU.EX2 R145, R145 ;  /* 0x0000009100917308 */ /* 0x000ea20000000800 */
[C---:B------:R-:W-:Y:S01]  /*20850*/  FMUL.FTZ R30, R40.reuse, R138 ;  /* 0x0000008a281e7220 */ /* 0x040fe20000410000 */
[----:B------:R-:W-:Y:S08]  /*20860*/  FMUL.FTZ R31, R40, R139 ;  /* 0x0000008b281f7220 */ /* 0x000ff00000410000 */
[----:B------:R-:W3:Y:S01]  /*20870*/  MUFU.EX2 R143, R143 ;  /* 0x0000008f008f7308 */ /* 0x000ee20000000800 */
[----:B----4-:R-:W-:Y:S01]  /*20880*/  FMUL.FTZ R32, R41, R132 ;  /* 0x0000008429207220 */ /* 0x010fe20000410000 */
[-C--:B------:R-:W-:Y:S01]  /*20890*/  FFMA.FTZ R132, R100, R37.reuse, -R74 ;  /* 0x0000002564847223 */ /* 0x080fe2000001084a */
[-C--:B------:R-:W-:Y:S07]  /*208a0*/  FFMA.FTZ R147, R158, R37.reuse, -R80 ;  /* 0x000000259e937223 */ /* 0x080fee0000010850 */
[----:B------:R-:W4:Y:S01]  /*208b0*/  MUFU.EX2 R137, R137 ;  /* 0x0000008900897308 */ /* 0x000f220000000800 */
[-CC-:B------:R-:W-:Y:S01]  /*208c0*/  FFMA.FTZ R158, R182, R37.reuse, -R74.reuse ;  /* 0x00000025b69e7223 */ /* 0x180fe2000001084a */
[C---:B-1----:R-:W-:Y:S08]  /*208d0*/  HMMA.16816.F32.BF16 R28, R44.reuse, R48, R28 ;  /* 0x000000302c1c723c */ /* 0x042ff0000004181c */
[----:B------:R-:W-:Y:S01]  /*208e0*/  MUFU.EX2 R142, R142 ;  /* 0x0000008e008e7308 */ /* 0x000fe20000000800 */
[-CC-:B------:R-:W-:Y:S01]  /*208f0*/  FFMA.FTZ R139, R102, R37.reuse, -R74.reuse ;  /* 0x00000025668b7223 */ /* 0x180fe2000001084a */
[-CC-:B------:R-:W-:Y:S01]  /*20900*/  FFMA.FTZ R135, R163, R37.reuse, -R74.reuse ;  /* 0x00000025a3877223 */ /* 0x180fe2000001084a */
[-C--:B------:R-:W-:Y:S07]  /*20910*/  FFMA.FTZ R163, R120, R37.reuse, -R74 ;  /* 0x0000002578a37223 */ /* 0x080fee000001084a */
[----:B------:R-:W-:Y:S01]  /*20920*/  MUFU.EX2 R158, R158 ;  /* 0x0000009e009e7308 */ /* 0x000fe20000000800 */
[-CC-:B------:R-:W-:Y:S01]  /*20930*/  FFMA.FTZ R134, R157, R37.reuse, -R80.reuse ;  /* 0x000000259d867223 */ /* 0x180fe20000010850 */
[----:B------:R-:W-:Y:S01]  /*20940*/  HMMA.16816.F32.BF16 R32, R44, R50, R32 ;  /* 0x000000322c20723c */ /* 0x000fe20000041820 */
[----:B------:R-:W1:Y:S07]  /*20950*/  LDSM.16.MT88.4 R48, [R69+0x800] ;  /* 0x000800004530783b */ /* 0x000e6e0000004200 */
[----:B------:R-:W-:Y:S01]  /*20960*/  MUFU.EX2 R139, R139 ;  /* 0x0000008b008b7308 */ /* 0x000fe20000000800 */
[----:B--2---:R-:W-:Y:S01]  /*20970*/  F2FP.BF16.F32.PACK_AB R44, R145, R92 ;  /* 0x0000005c912c723e */ /* 0x004fe200000010ff */
[--C-:B------:R-:W-:Y:S01]  /*20980*/  FFMA.FTZ R157, R118, R37, -R80.reuse ;  /* 0x00000025769d7223 */ /* 0x100fe20000010850 */
[----:B------:R-:W-:Y:S07]  /*20990*/  F2FP.BF16.F32.PACK_AB R46, R90, R141 ;  /* 0x0000008d5a2e723e */ /* 0x000fee00000010ff */
[----:B------:R-:W-:Y:S01]  /*209a0*/  MUFU.EX2 R135, R135 ;  /* 0x0000008700877308 */ /* 0x000fe20000000800 */
[----:B---3--:R-:W-:Y:S01]  /*209b0*/  F2FP.BF16.F32.PACK_AB R45, R96, R143 ;  /* 0x0000008f602d723e */ /* 0x008fe200000010ff */
[-CC-:B------:R-:W-:Y:S01]  /*209c0*/  FFMA.FTZ R151, R110, R37.reuse, -R80.reuse ;  /* 0x000000256e977223 */ /* 0x180fe20000010850 */
[----:B----4-:R-:W-:Y:S01]  /*209d0*/  F2FP.BF16.F32.PACK_AB R47, R137, R94 ;  /* 0x0000005e892f723e */ /* 0x010fe200000010ff */
[-CC-:B------:R-:W-:Y:S01]  /*209e0*/  FFMA.FTZ R110, R106, R37.reuse, -R80.reuse ;  /* 0x000000256a6e7223 */ /* 0x180fe20000010850 */
[-C--:B------:R-:W-:Y:S05]  /*209f0*/  FFMA.FTZ R106, R64, R37.reuse, -R80 ;  /* 0x00000025406a7223 */ /* 0x080fea0000010850 */
[----:B------:R-:W-:Y:S01]  /*20a00*/  MUFU.EX2 R157, R157 ;  /* 0x0000009d009d7308 */ /* 0x000fe20000000800 */
[-CC-:B------:R-:W-:Y:S01]  /*20a10*/  FFMA.FTZ R153, R112, R37.reuse, -R74.reuse ;  /* 0x0000002570997223 */ /* 0x180fe2000001084a */
[-C--:B------:R-:W-:Y:S01]  /*20a20*/  FFMA.FTZ R159, R165, R37.reuse, -R74 ;  /* 0x00000025a59f7223 */ /* 0x080fe2000001084a */
[-C--:B------:R-:W-:Y:S01]  /*20a30*/  FFMA.FTZ R152, R188, R37.reuse, -R80 ;  /* 0x00000025bc987223 */ /* 0x080fe20000010850 */
[C---:B------:R-:W-:Y:S06]  /*20a40*/  HMMA.16816.F32.BF16 R4, R44.reuse, R52, R4 ;  /* 0x000000342c04723c */ /* 0x040fec0000041804 */
[----:B------:R-:W-:Y:S01]  /*20a50*/  MUFU.EX2 R151, R151 ;  /* 0x0000009700977308 */ /* 0x000fe20000000800 */
[-C--:B------:R-:W-:Y:S01]  /*20a60*/  FFMA.FTZ R200, R173, R37.reuse, -R74 ;  /* 0x00000025adc87223 */ /* 0x080fe2000001084a */
[----:B------:R-:W-:Y:S08]  /*20a70*/  FFMA.FTZ R88, R41, R252, R88 ;  /* 0x000000fc29587223 */ /* 0x000ff00000010058 */
[----:B------:R-:W-:Y:S01]  /*20a80*/  MUFU.EX2 R110, R110 ;  /* 0x0000006e006e7308 */ /* 0x000fe20000000800 */
[-CC-:B------:R-:W-:Y:S01]  /*20a90*/  FFMA.FTZ R133, R98, R37.reuse, -R80.reuse ;  /* 0x0000002562857223 */ /* 0x180fe20000010850 */
[-CC-:B------:R-:W-:Y:S01]  /*20aa0*/  FFMA.FTZ R161, R161, R37.reuse, -R80.reuse ;  /* 0x00000025a1a17223 */ /* 0x180fe20000010850 */
[C---:B------:R-:W-:Y:S01]  /*20ab0*/  HMMA.16816.F32.BF16 R8, R44.reuse, R54, R8 ;  /* 0x000000362c08723c */ /* 0x040fe20000041808 */
[----:B------:R-:W2:Y:S06]  /*20ac0*/  LDSM.16.MT88.4 R52, [R71+0xb000] ;  /* 0x00b000004734783b */ /* 0x000eac0000004200 */
[----:B------:R-:W-:Y:S01]  /*20ad0*/  MUFU.EX2 R106, R106 ;  /* 0x0000006a006a7308 */ /* 0x000fe20000000800 */
[-C--:B------:R-:W-:Y:S01]  /*20ae0*/  FFMA.FTZ R165, R128, R37.reuse, -R80 ;  /* 0x0000002580a57223 */ /* 0x080fe20000010850 */
        /* <DEDUP_REMOVED lines=15> */
[-C--:B------:R-:W-:Y:S01]  /*20be0*/  FFMA.FTZ R164, R184, R37.reuse, -R74 ;  /* 0x00000025b8a47223 */ /* 0x080fe2000001084a */
[-C--:B------:R-:W-:Y:S07]  /*20bf0*/  FFMA.FTZ R182, R213, R37.reuse, -R80 ;  /* 0x00000025d5b67223 */ /* 0x080fee0000010850 */
        /* <DEDUP_REMOVED lines=8> */
[----:B------:R-:W-:Y:S01]  /*20c80*/  FFMA.FTZ R192, R189, R37, -R74 ;  /* 0x00000025bdc07223 */ /* 0x000fe2000001084a */
[C---:B------:R-:W-:Y:S08]  /*20c90*/  HMMA.16816.F32.BF16 R24, R44.reuse, R62, R24 ;  /* 0x0000003e2c18723c */ /* 0x040ff00000041818 */
[----:B------:R4:W-:Y:S01]  /*20ca0*/  MUFU.EX2 R100, R60 ;  /* 0x0000003c00647308 */ /* 0x0009e20000000800 */
[----:B------:R-:W-:Y:S01]  /*20cb0*/  FFMA.FTZ R129, R40, R249, R129 ;  /* 0x000000f928817223 */ /* 0x000fe20000010081 */
[----:B------:R-:W-:Y:S01]  /*20cc0*/  FADD.FTZ R88, R86, R88 ;  /* 0x0000005856587221 */ /* 0x000fe20000010000 */
[-CC-:B------:R-:W-:Y:S07]  /*20cd0*/  FFMA.FTZ R105, R105, R37.reuse, -R80.reuse ;  /* 0x0000002569697223 */ /* 0x180fee0000010850 */
[----:B------:R-:W-:Y:S01]  /*20ce0*/  MUFU.EX2 R147, R147 ;  /* 0x0000009300937308 */ /* 0x000fe20000000800 */
[----:B------:R-:W-:Y:S01]  /*20cf0*/  FADD.FTZ R40, R84, R129 ;  /* 0x0000008154287221 */ /* 0x000fe20000010000 */
[C---:B-1----:R-:W-:Y:S08]  /*20d00*/  HMMA.16816.F32.BF16 R28, R44.reuse, R48, R28 ;  /* 0x000000302c1c723c */ /* 0x042ff0000004181c */
[----:B------:R-:W1:Y:S01]  /*20d10*/  MUFU.EX2 R98, R134 ;  /* 0x0000008600627308 */ /* 0x000e620000000800 */
[-C--:B------:R-:W-:Y:S01]  /*20d20*/  FFMA.FTZ R84, R119, R37.reuse, -R80 ;  /* 0x0000002577547223 */ /* 0x080fe20000010850 */
[----:B------:R-:W-:Y:S01]  /*20d30*/  FADD.FTZ R127, R127, R40 ;  /* 0x000000287f7f7221 */ /* 0x000fe20000010000 */
[-C--:B------:R-:W-:Y:S07]  /*20d40*/  FFMA.FTZ R40, R115, R37.reuse, -R74 ;  /* 0x0000002573287223 */ /* 0x080fee000001084a */
[----:B------:R-:W2:Y:S01]  /*20d50*/  MUFU.EX2 R133, R133 ;  /* 0x0000008500857308 */ /* 0x000ea20000000800 */
[----:B------:R-:W-:Y:S01]  /*20d60*/  FADD.FTZ R125, R125, R88 ;  /* 0x000000587d7d7221 */ /* 0x000fe20000010000 */
[----:B------:R-:W-:Y:S01]  /*20d70*/  HMMA.16816.F32.BF16 R32, R44, R50, R32 ;  /* 0x000000322c20723c */ /* 0x000fe20000041820 */
[----:B----4-:R-:W4:Y:S07]  /*20d80*/  LDSM.16.MT88.4 R60, [R68+0x1000] ;  /* 0x00100000443c783b */ /* 0x010f2e0000004200 */
[----:B------:R-:W3:Y:S01]  /*20d90*/  MUFU.EX2 R102, R132 ;  /* 0x0000008400667308 */ /* 0x000ee20000000800 */
[----:B------:R-:W-:Y:S01]  /*20da0*/  FADD.FTZ R82, R82, R127 ;  /* 0x0000007f52527221 */ /* 0x000fe20000010000 */
[----:B------:R-:W-:Y:S01]  /*20db0*/  FADD.FTZ R125, R42, R125 ;  /* 0x0000007d2a7d7221 */ /* 0x000fe20000010000 */
[----:B------:R-:W-:Y:S07]  /*20dc0*/  FFMA.FTZ R79, R79, R37, -R74 ;  /* 0x000000254f4f7223 */ /* 0x000fee000001084a */
[----:B------:R-:W4:Y:S01]  /*20dd0*/  MUFU.EX2 R104, R104 ;  /* 0x0000006800687308 */ /* 0x000f220000000800 */
[----:B------:R-:W-:Y:S01]  /*20de0*/  FADD.FTZ R143, R143, R82 ;  /* 0x000000528f8f7221 */ /* 0x000fe20000010000 */
[----:B-1----:R-:W-:Y:S01]  /*20df0*/  F2FP.BF16.F32.PACK_AB R44, R98, R147 ;  /* 0x00000093622c723e */ /* 0x002fe200000010ff */
[----:B------:R-:W1:Y:S07]  /*20e00*/  LDSM.16.MT88.4 R48, [R69+0x1000] ;  /* 0x001000004530783b */ /* 0x000e6e0000004200 */
[----:B------:R-:W-:Y:S01]  /*20e10*/  MUFU.EX2 R156, R156 ;  /* 0x0000009c009c7308 */ /* 0x000fe20000000800 */
[----:B------:R-:W-:Y:S01]  /*20e20*/  FADD.FTZ R143, R96, R143 ;  /* 0x0000008f608f7221 */ /* 0x000fe20000010000 */
[----:B--2---:R-:W-:Y:S01]  /*20e30*/  F2FP.BF16.F32.PACK_AB R46, R100, R133 ;  /* 0x00000085642e723e */ /* 0x004fe200000010ff */
[----:B------:R-:W-:Y:S07]  /*20e40*/  FADD.FTZ R42, R92, R125 ;  /* 0x0000007d5c2a7221 */ /* 0x000fee0000010000 */
[----:B------:R-:W-:Y:S01]  /*20e50*/  MUFU.EX2 R131, R171 ;  /* 0x000000ab00837308 */ /* 0x000fe20000000800 */
[----:B------:R-:W-:Y:S01]  /*20e60*/  FADD.FTZ R94, R94, R143 ;  /* 0x0000008f5e5e7221 */ /* 0x000fe20000010000 */
[----:B---3--:R-:W-:Y:S01]  /*20e70*/  F2FP.BF16.F32.PACK_AB R45, R139, R102 ;  /* 0x000000668b2d723e */ /* 0x008fe200000010ff */
[----:B------:R-:W-:Y:S07]  /*20e80*/  FADD.FTZ R42, R145, R42 ;  /* 0x0000002a912a7221 */ /* 0x000fee0000010000 */
[----:B------:R-:W-:Y:S01]  /*20e90*/  MUFU.EX2 R198, R198 ;  /* 0x000000c600c67308 */ /* 0x000fe20000000800 */
[----:B------:R-:W-:Y:S01]  /*20ea0*/  FADD.FTZ R137, R137, R94 ;  /* 0x0000005e89897221 */ /* 0x000fe20000010000 */
[----:B----4-:R-:W-:Y:S01]  /*20eb0*/  F2FP.BF16.F32.PACK_AB R47, R104, R135 ;  /* 0x00000087682f723e */ /* 0x010fe200000010ff */
[----:B------:R-:W-:Y:S07]  /*20ec0*/  FADD.FTZ R141, R141, R42 ;  /* 0x0000002a8d8d7221 */ /* 0x000fee0000010000 */
[----:B------:R-:W-:Y:S01]  /*20ed0*/  MUFU.EX2 R155, R155 ;  /* 0x0000009b009b7308 */ /* 0x000fe20000000800 */
[-CC-:B------:R-:W-:Y:S01]  /*20ee0*/  FFMA.FTZ R134, R124, R37.reuse, -R74.reuse ;  /* 0x000000257c867223 */ /* 0x180fe2000001084a */
[-C--:B------:R-:W-:Y:S01]  /*20ef0*/  FFMA.FTZ R132, R214, R37.reuse, -R74 ;  /* 0x00000025d6847223 */ /* 0x080fe2000001084a */
[----:B------:R-:W-:Y:S07]  /*20f00*/  FADD.FTZ R90, R90, R141 ;  /* 0x0000008d5a5a7221 */ /* 0x000fee0000010000 */
[----:B------:R-:W-:Y:S01]  /*20f10*/  MUFU.EX2 R153, R153 ;  /* 0x0000009900997308 */ /* 0x000fe20000000800 */
[C---:B------:R-:W-:Y:S09]  /*20f20*/  HMMA.16816.F32.BF16 R4, R44.reuse, R52, R4 ;  /* 0x000000342c04723c */ /* 0x040ff20000041804 */
[----:B------:R-:W-:Y:S01]  /*20f30*/  MUFU.EX2 R108, R108 ;  /* 0x0000006c006c7308 */ /* 0x000fe20000000800 */
[----:B------:R-:W-:Y:S01]  /*20f40*/  FADD.FTZ R147, R147, R90 ;  /* 0x0000005a93937221 */ /* 0x000fe20000010000 */
[-CC-:B------:R-:W-:Y:S01]  /*20f50*/  FFMA.FTZ R90, R97, R37.reuse, -R74.reuse ;  /* 0x00000025615a7223 */ /* 0x180fe2000001084a */
[-CC-:B------:R-:W-:Y:S07]  /*20f60*/  FFMA.FTZ R82, R99, R37.reuse, -R74.reuse ;  /* 0x0000002563527223 */ /* 0x180fee000001084a */
[----:B------:R-:W-:Y:S01]  /*20f70*/  MUFU.EX2 R161, R161 ;  /* 0x000000a100a17308 */ /* 0x000fe20000000800 */
[C---:B------:R-:W-:Y:S01]  /*20f80*/  HMMA.16816.F32.BF16 R8, R44.reuse, R54, R8 ;  /* 0x000000362c08723c */ /* 0x040fe20000041808 */
[----:B------:R-:W2:Y:S08]  /*20f90*/  LDSM.16.MT88.4 R52, [R71+0xb800] ;  /* 0x00b800004734783b */ /* 0x000eb00000004200 */
[----:B------:R-:W-:Y:S01]  /*20fa0*/  MUFU.EX2 R221, R221 ;  /* 0x000000dd00dd7308 */ /* 0x000fe20000000800 */
[----:B------:R-:W-:Y:S01]  /*20fb0*/  FADD.FTZ R98, R98, R147 ;  /* 0x0000009362627221 */ /* 0x000fe20000010000 */
[-C--:B------:R-:W-:Y:S01]  /*20fc0*/  FFMA.FTZ R92, R95, R37.reuse, -R74 ;  /* 0x000000255f5c7223 */ /* 0x080fe2000001084a */
[-C--:B------:R-:W-:Y:S07]  /*20fd0*/  FFMA.FTZ R96, R89, R37.reuse, -R80 ;  /* 0x0000002559607223 */ /* 0x080fee0000010850 */
[----:B------:R3:W-:Y:S01]  /*20fe0*/  MUFU.EX2 R128, R138 ;  /* 0x0000008a00807308 */ /* 0x0007e20000000800 */
[C---:B------:R-:W-:Y:S09]  /*20ff0*/  HMMA.16816.F32.BF16 R12, R44.reuse, R56, R12 ;  /* 0x000000382c0c723c */ /* 0x040ff2000004180c */
[----:B------:R-:W-:Y:S01]  /*21000*/  MUFU.EX2 R165, R165 ;  /* 0x000000a500a57308 */ /* 0x000fe20000000800 */
[----:B------:R-:W-:Y:S01]  /*21010*/  FADD.FTZ R133, R133, R98 ;  /* 0x0000006285857221 */ /* 0x000fe20000010000 */
[-C--:B------:R-:W-:Y:S01]  /*21020*/  FFMA.FTZ R94, R91, R37.reuse, -R80 ;  /* 0x000000255b5e7223 */ /* 0x080fe20000010850 */
[-C--:B------:R-:W-:Y:S07]  /*21030*/  FFMA.FTZ R85, R85, R37.reuse, -R74 ;  /* 0x0000002555557223 */ /* 0x080fee000001084a */
[----:B------:R4:W-:Y:S01]  /*21040*/  MUFU.EX2 R124, R136 ;  /* 0x00000088007c7308 */ /* 0x0009e20000000800 */
[C---:B------:R-:W-:Y:S01]  /*21050*/  HMMA.16816.F32.BF16 R16, R44.reuse, R58, R16 ;  /* 0x0000003a2c10723c */ /* 0x040fe20000041810 */
[----:B------:R-:W2:Y:S02]  /*21060*/  LDSM.16.MT88.4 R56, [R70+0xb800] ;  /* 0x00b800004638783b */ /* 0x000ea40000004200 */
[----:B------:R-:W-:Y:S06]  /*21070*/  FADD.FTZ R100, R100, R133 ;  /* 0x0000008564647221 */ /* 0x000fec0000010000 */
[----:B------:R-:W-:Y:S01]  /*21080*/  MUFU.EX2 R134, R134 ;  /* 0x0000008600867308 */ /* 0x000fe20000000800 */
[-CC-:B---3--:R-:W-:Y:S01]  /*21090*/  FFMA.FTZ R138, R204, R37.reuse, -R80.reuse ;  /* 0x00000025cc8a7223 */ /* 0x188fe20000010850 */
[-CC-:B------:R-:W-:Y:S01]  /*210a0*/  FFMA.FTZ R77, R77, R37.reuse, -R80.reuse ;  /* 0x000000254d4d7223 */ /* 0x180fe20000010850 */
[-C--:B------:R-:W-:Y:S01]  /*210b0*/  FFMA.FTZ R75, R75, R37.reuse, -R80 ;  /* 0x000000254b4b7223 */ /* 0x080fe20000010850 */
[C---:B------:R-:W-:Y:S06]  /*210c0*/  HMMA.16816.F32.BF16 R20, R44.reuse, R60, R20 ;  /* 0x0000003c2c14723c */ /* 0x040fec0000041814 */
[----:B------:R-:W-:Y:S01]  /*210d0*/  MUFU.EX2 R132, R132 ;  /* 0x0000008400847308 */ /* 0x000fe20000000800 */
[-C--:B------:R-:W-:Y:S01]  /*210e0*/  FFMA.FTZ R60, R65, R37.reuse, -R74 ;  /* 0x00000025413c7223 */ /* 0x080fe2000001084a */
[-CC-:B------:R-:W-:Y:S01]  /*210f0*/  FFMA.FTZ R61, R160, R37.reuse, -R80.reuse ;  /* 0x00000025a03d7223 */ /* 0x180fe20000010850 */
[----:B------:R-:W3:Y:S07]  /*21100*/  LDSM.16.MT88.4 R64, [R68+0x1800] ;  /* 0x001800004440783b */ /* 0x000eee0000004200 */
[----:B------:R-:W-:Y:S01]  /*21110*/  MUFU.EX2 R138, R138 ;  /* 0x0000008a008a7308 */ /* 0x000fe20000000800 */
[-CC-:B----4-:R-:W-:Y:S01]  /*21120*/  FFMA.FTZ R136, R208, R37.reuse, -R80.reuse ;  /* 0x00000025d0887223 */ /* 0x190fe20000010850 */
[C---:B------:R-:W-:Y:S08]  /*21130*/  HMMA.16816.F32.BF16 R24, R44.reuse, R62, R24 ;  /* 0x0000003e2c18723c */ /* 0x040ff00000041818 */
[----:B------:R4:W2:Y:S01]  /*21140*/  MUFU.EX2 R112, R60 ;  /* 0x0000003c00707308 */ /* 0x0008a20000000800 */
[-CC-:B------:R-:W-:Y:S01]  /*21150*/  FFMA.FTZ R160, R194, R37.reuse, -R80.reuse ;  /* 0x00000025c2a07223 */ /* 0x180fe20000010850 */
[-C--:B------:R-:W-:Y:S01]  /*21160*/  FFMA.FTZ R194, R177, R37.reuse, -R80 ;  /* 0x00000025b1c27223 */ /* 0x080fe20000010850 */
[-CC-:B------:R-:W-:Y:S07]  /*21170*/  FFMA.FTZ R73, R73, R37.reuse, -R74.reuse ;  /* 0x0000002549497223 */ /* 0x180fee000001084a */
[----:B------:R-:W-:Y:S01]  /*21180*/  MUFU.EX2 R136, R136 ;  /* 0x0000008800887308 */ /* 0x000fe20000000800 */
[-CC-:B------:R-:W-:Y:S01]  /*21190*/  FFMA.FTZ R72, R72, R37.reuse, -R74.reuse ;  /* 0x0000002548487223 */ /* 0x180fe2000001084a */
[C---:B-1----:R-:W-:Y:S08]  /*211a0*/  HMMA.16816.F32.BF16 R28, R44.reuse, R48, R28 ;  /* 0x000000302c1c723c */ /* 0x042ff0000004181c */
[----:B------:R-:W-:Y:S01]  /*211b0*/  MUFU.EX2 R160, R160 ;  /* 0x000000a000a07308 */ /* 0x000fe20000000800 */
[----:B------:R-:W-:Y:S01]  /*211c0*/  FFMA.FTZ R39, R39, R37, -R74 ;  /* 0x0000002527277223 */ /* 0x000fe2000001084a */
[C---:B------:R-:W-:Y:S01]  /*211d0*/  ISETP.GT.AND P0, PT, R241.reuse, R232, PT ;  /* 0x000000e8f100720c */ /* 0x040fe20003f04270 */
[----:B------:R-:W-:Y:S07]  /*211e0*/  VIADD R241, R241, 0xffffffff ;  /* 0xfffffffff1f17836 */ /* 0x000fee0000000000 */
[----:B------:R-:W-:Y:S01]  /*211f0*/  MUFU.EX2 R177, R179 ;  /* 0x000000b300b17308 */ /* 0x000fe20000000800 */
[----:B------:R-:W-:Y:S01]  /*21200*/  HMMA.16816.F32.BF16 R32, R44, R50, R32 ;  /* 0x000000322c20723c */ /* 0x000fe20000041820 */
[----:B------:R-:W1:Y:S08]  /*21210*/  LDSM.16.MT88.4 R48, [R69+0x1800] ;  /* 0x001800004530783b */ /* 0x000e700000004200 */
[----:B------:R-:W-:Y:S01]  /*21220*/  MUFU.EX2 R194, R194 ;  /* 0x000000c200c27308 */ /* 0x000fe20000000800 */
[----:B------:R-:W-:Y:S01]  /*21230*/  F2FP.BF16.F32.PACK_AB R44, R110, R151 ;  /* 0x000000976e2c723e */ /* 0x000fe200000010ff */
[----:B----4-:R-:W-:Y:S01]  /*21240*/  FFMA.FTZ R60, R162, R37, -R80 ;  /* 0x00000025a23c7223 */ /* 0x010fe20000010850 */
[----:B------:R-:W-:Y:S01]  /*21250*/  F2FP.BF16.F32.PACK_AB R46, R106, R149 ;  /* 0x000000956a2e723e */ /* 0x000fe200000010ff */
[----:B------:R-:W-:Y:S01]  /*21260*/  FADD.FTZ R151, R151, R100 ;  /* 0x0000006497977221 */ /* 0x000fe20000010000 */
[----:B--2---:R-:W-:Y:S05]  /*21270*/  F2FP.BF16.F32.PACK_AB R45, R112, R155 ;  /* 0x0000009b702d723e */ /* 0x004fea00000010ff */
[----:B------:R-:W2:Y:S01]  /*21280*/  MUFU.EX2 R118, R60 ;  /* 0x0000003c00767308 */ /* 0x000ea20000000800 */
[----:B------:R-:W-:Y:S01]  /*21290*/  F2FP.BF16.F32.PACK_AB R47, R108, R153 ;  /* 0x000000996c2f723e */ /* 0x000fe200000010ff */
[----:B------:R-:W-:Y:S01]  /*212a0*/  FADD.FTZ R110, R110, R151 ;  /* 0x000000976e6e7221 */ /* 0x000fe20000010000 */
[-C--:B------:R-:W-:Y:S07]  /*212b0*/  FFMA.FTZ R162, R180, R37.reuse, -R74 ;  /* 0x00000025b4a27223 */ /* 0x080fee000001084a */
[----:B------:R-:W-:Y:S01]  /*212c0*/  MUFU.EX2 R130, R212 ;  /* 0x000000d400827308 */ /* 0x000fe20000000800 */
[-C--:B------:R-:W-:Y:S01]  /*212d0*/  FFMA.FTZ R180, R209, R37.reuse, -R80 ;  /* 0x00000025d1b47223 */ /* 0x080fe20000010850 */
[----:B------:R-:W-:Y:S01]  /*212e0*/  FADD.FTZ R149, R149, R110 ;  /* 0x0000006e95957221 */ /* 0x000fe20000010000 */
[C---:B------:R-:W-:Y:S07]  /*212f0*/  HMMA.16816.F32.BF16 R4, R44.reuse, R52, R4 ;  /* 0x000000342c04723c */ /* 0x040fee0000041804 */
[----:B------:R-:W-:Y:S01]  /*21300*/  MUFU.EX2 R162, R162 ;  /* 0x000000a200a27308 */ /* 0x000fe20000000800 */
[----:B------:R-:W-:Y:S09]  /*21310*/  FADD.FTZ R106, R106, R149 ;  /* 0x000000956a6a7221 */ /* 0x000ff20000010000 */
[----:B------:R-:W-:Y:S01]  /*21320*/  MUFU.EX2 R219, R219 ;  /* 0x000000db00db7308 */ /* 0x000fe20000000800 */
[C---:B------:R-:W-:Y:S01]  /*21330*/  HMMA.16816.F32.BF16 R8, R44.reuse, R54, R8 ;  /* 0x000000362c08723c */ /* 0x040fe20000041808 */
[----:B------:R-:W4:Y:S08]  /*21340*/  LDSM.16.MT88.4 R52, [R71+0xc000] ;  /* 0x00c000004734783b */ /* 0x000f300000004200 */
[----:B------:R-:W-:Y:S10]  /*21350*/  MUFU.EX2 R146, R146 ;  /* 0x0000009200927308 */ /* 0x000ff40000000800 */
[----:B------:R-:W-:Y:S01]  /*21360*/  MUFU.EX2 R144, R144 ;  /* 0x0000009000907308 */ /* 0x000fe20000000800 */
[C---:B------:R-:W-:Y:S09]  /*21370*/  HMMA.16816.F32.BF16 R12, R44.reuse, R56, R12 ;  /* 0x000000382c0c723c */ /* 0x040ff2000004180c */
[----:B------:R-:W-:Y:S10]  /*21380*/  MUFU.EX2 R154, R154 ;  /* 0x0000009a009a7308 */ /* 0x000ff40000000800 */
[----:B------:R2:W-:Y:S01]  /*21390*/  MUFU.EX2 R184, R186 ;  /* 0x000000ba00b87308 */ /* 0x0005e20000000800 */
[C---:B------:R-:W-:Y:S01]  /*213a0*/  HMMA.16816.F32.BF16 R16, R44.reuse, R58, R16 ;  /* 0x0000003a2c10723c */ /* 0x040fe20000041810 */
[----:B------:R-:W4:Y:S08]  /*213b0*/  LDSM.16.MT88.4 R56, [R70+0xc000] ;  /* 0x00c000004638783b */ /* 0x000f300000004200 */
[----:B------:R-:W-:Y:S10]  /*213c0*/  MUFU.EX2 R164, R164 ;  /* 0x000000a400a47308 */ /* 0x000ff40000000800 */
[----:B------:R-:W-:Y:S01]  /*213d0*/  MUFU.EX2 R126, R126 ;  /* 0x0000007e007e7308 */ /* 0x000fe20000000800 */
[C---:B---3--:R-:W-:Y:S09]  /*213e0*/  HMMA.16816.F32.BF16 R20, R44.reuse, R64, R20 ;  /* 0x000000402c14723c */ /* 0x048ff20000041814 */
[----:B------:R-:W-:Y:S01]  /*213f0*/  MUFU.EX2 R213, R215 ;  /* 0x000000d700d57308 */ /* 0x000fe20000000800 */
[-CC-:B------:R-:W-:Y:S01]  /*21400*/  FFMA.FTZ R64, R114, R37.reuse, -R74.reuse ;  /* 0x0000002572407223 */ /* 0x180fe2000001084a */
[----:B--2---:R-:W-:Y:S08]  /*21410*/  FFMA.FTZ R186, R205, R37, -R74 ;  /* 0x00000025cdba7223 */ /* 0x004ff0000001084a */
[----:B------:R2:W3:Y:S01]  /*21420*/  MUFU.EX2 R114, R61 ;  /* 0x0000003d00727308 */ /* 0x0004e20000000800 */
[C---:B------:R-:W-:Y:S09]  /*21430*/  HMMA.16816.F32.BF16 R24, R44.reuse, R66, R24 ;  /* 0x000000422c18723c */ /* 0x040ff20000041818 */
[----:B------:R-:W4:Y:S10]  /*21440*/  MUFU.EX2 R120, R64 ;  /* 0x0000004000787308 */ /* 0x000f340000000800 */
[----:B------:R-:W-:Y:S01]  /*21450*/  MUFU.EX2 R182, R182 ;  /* 0x000000b600b67308 */ /* 0x000fe20000000800 */
[C---:B-1----:R-:W-:Y:S09]  /*21460*/  HMMA.16816.F32.BF16 R28, R44.reuse, R48, R28 ;  /* 0x000000302c1c723c */ /* 0x042ff2000004181c */
[----:B------:R-:W-:Y:S01]  /*21470*/  MUFU.EX2 R209, R211 ;  /* 0x000000d300d17308 */ /* 0x000fe20000000800 */
[----:B--2---:R-:W1:Y:S09]  /*21480*/  LDSM.16.MT88.4 R60, [R68+0x2000] ;  /* 0x00200000443c783b */ /* 0x004e720000004200 */
[----:B------:R-:W-:Y:S01]  /*21490*/  MUFU.EX2 R180, R180 ;  /* 0x000000b400b47308 */ /* 0x000fe20000000800 */
[----:B------:R-:W-:Y:S09]  /*214a0*/  HMMA.16816.F32.BF16 R32, R44, R50, R32 ;  /* 0x000000322c20723c */ /* 0x000ff20000041820 */
[----:B------:R-:W-:Y:S01]  /*214b0*/  MUFU.EX2 R205, R207 ;  /* 0x000000cf00cd7308 */ /* 0x000fe20000000800 */
[----:B------:R-:W-:Y:S01]  /*214c0*/  F2FP.BF16.F32.PACK_AB R44, R118, R161 ;  /* 0x000000a1762c723e */ /* 0x000fe200000010ff */
[----:B------:R-:W2:Y:S01]  /*214d0*/  LDSM.16.MT88.4 R48, [R69+0x2000] ;  /* 0x002000004530783b */ /* 0x000ea20000004200 */
[----:B---3--:R-:W-:Y:S01]  /*214e0*/  F2FP.BF16.F32.PACK_AB R46, R114, R157 ;  /* 0x0000009d722e723e */ /* 0x008fe200000010ff */
[----:B------:R-:W-:Y:S01]  /*214f0*/  FADD.FTZ R161, R161, R106 ;  /* 0x0000006aa1a17221 */ /* 0x000fe20000010000 */
[----:B----4-:R-:W-:Y:S05]  /*21500*/  F2FP.BF16.F32.PACK_AB R45, R163, R120 ;  /* 0x00000078a32d723e */ /* 0x010fea00000010ff */
[----:B------:R-:W-:Y:S01]  /*21510*/  MUFU.EX2 R186, R186 ;  /* 0x000000ba00ba7308 */ /* 0x000fe20000000800 */
[----:B------:R-:W-:Y:S01]  /*21520*/  F2FP.BF16.F32.PACK_AB R47, R116, R159 ;  /* 0x0000009f742f723e */ /* 0x000fe200000010ff */
[----:B------:R-:W-:Y:S01]  /*21530*/  FADD.FTZ R118, R118, R161 ;  /* 0x000000a176767221 */ /* 0x000fe20000010000 */
[----:B------:R-:W-:Y:S07]  /*21540*/  LDSM.16.MT88.4 R64, [R68+0x2800] ;  /* 0x002800004440783b */ /* 0x000fee0000004200 */
[----:B------:R-:W-:Y:S01]  /*21550*/  MUFU.EX2 R188, R188 ;  /* 0x000000bc00bc7308 */ /* 0x000fe20000000800 */
[----:B------:R-:W-:Y:S01]  /*21560*/  FADD.FTZ R157, R157, R118 ;  /* 0x000000769d9d7221 */ /* 0x000fe20000010000 */
[C---:B------:R-:W-:Y:S08]  /*21570*/  HMMA.16816.F32.BF16 R4, R44.reuse, R52, R4 ;  /* 0x000000342c04723c */ /* 0x040ff00000041804 */
        /* <DEDUP_REMOVED lines=14> */
[C---:B-1----:R-:W-:Y:S09]  /*21660*/  HMMA.16816.F32.BF16 R20, R44.reuse, R60, R20 ;  /* 0x0000003c2c14723c */ /* 0x042ff20000041814 */
[----:B------:R-:W1:Y:S10]  /*21670*/  MUFU.EX2 R115, R117 ;  /* 0x0000007500737308 */ /* 0x000e740000000800 */
[----:B------:R-:W-:Y:S01]  /*21680*/  MUFU.EX2 R99, R101 ;  /* 0x0000006500637308 */ /* 0x000fe20000000800 */
[C---:B------:R-:W-:Y:S01]  /*21690*/  HMMA.16816.F32.BF16 R24, R44.reuse, R62, R24 ;  /* 0x0000003e2c18723c */ /* 0x040fe20000041818 */
[----:B------:R-:W-:Y:S08]  /*216a0*/  LDSM.16.MT88.4 R60, [R68+0x3000] ;  /* 0x00300000443c783b */ /* 0x000ff00000004200 */
[----:B------:R-:W-:Y:S10]  /*216b0*/  MUFU.EX2 R82, R82 ;  /* 0x0000005200527308 */ /* 0x000ff40000000800 */
[----:B------:R3:W-:Y:S01]  /*216c0*/  MUFU.EX2 R95, R90 ;  /* 0x0000005a005f7308 */ /* 0x0007e20000000800 */
[C---:B--2---:R-:W-:Y:S09]  /*216d0*/  HMMA.16816.F32.BF16 R28, R44.reuse, R48, R28 ;  /* 0x000000302c1c723c */ /* 0x044ff2000004181c */
[----:B------:R-:W-:Y:S01]  /*216e0*/  MUFU.EX2 R89, R94 ;  /* 0x0000005e00597308 */ /* 0x000fe20000000800 */
[----:B-1----:R-:W-:Y:S09]  /*216f0*/  F2FP.BF16.F32.PACK_AB R42, R115, R84 ;  /* 0x00000054732a723e */ /* 0x002ff200000010ff */
[----:B------:R-:W-:Y:S01]  /*21700*/  MUFU.EX2 R94, R85 ;  /* 0x00000055005e7308 */ /* 0x000fe20000000800 */
[----:B------:R-:W-:Y:S01]  /*21710*/  HMMA.16816.F32.BF16 R32, R44, R50, R32 ;  /* 0x000000322c20723c */ /* 0x000fe20000041820 */
[----:B------:R-:W1:Y:S08]  /*21720*/  LDSM.16.MT88.4 R48, [R69+0x2800] ;  /* 0x002800004530783b */ /* 0x000e700000004200 */
[----:B------:R-:W-:Y:S01]  /*21730*/  MUFU.EX2 R79, R79 ;  /* 0x0000004f004f7308 */ /* 0x000fe20000000800 */
[----:B------:R-:W-:Y:S01]  /*21740*/  F2FP.BF16.F32.PACK_AB R44, R128, R221 ;  /* 0x000000dd802c723e */ /* 0x000fe200000010ff */
[----:B---3--:R-:W-:Y:S01]  /*21750*/  FFMA.FTZ R90, R93, R37, -R80 ;  /* 0x000000255d5a7223 */ /* 0x008fe20000010850 */
[----:B------:R-:W-:Y:S01]  /*21760*/  F2FP.BF16.F32.PACK_AB R46, R124, R165 ;  /* 0x000000a57c2e723e */ /* 0x000fe200000010ff */
[----:B------:R-:W-:Y:S01]  /*21770*/  FADD.FTZ R221, R221, R114 ;  /* 0x00000072dddd7221 */ /* 0x000fe20000010000 */
[----:B------:R-:W-:Y:S02]  /*21780*/  F2FP.BF16.F32.PACK_AB R45, R132, R134 ;  /* 0x00000086842d723e */ /* 0x000fe400000010ff */
[----:B------:R-:W-:Y:S03]  /*21790*/  F2FP.BF16.F32.PACK_AB R47, R219, R130 ;  /* 0x00000082db2f723e */ /* 0x000fe600000010ff */
[----:B------:R-:W-:Y:S01]  /*217a0*/  MUFU.EX2 R90, R90 ;  /* 0x0000005a005a7308 */ /* 0x000fe20000000800 */
[----:B------:R-:W-:Y:S04]  /*217b0*/  FADD.FTZ R128, R128, R221 ;  /* 0x000000dd80807221 */ /* 0x000fe80000010000 */
[----:B------:R-:W-:Y:S01]  /*217c0*/  FADD.FTZ R165, R165, R128 ;  /* 0x00000080a5a57221 */ /* 0x000fe20000010000 */
        /* <DEDUP_REMOVED lines=24> */
[-CC-:B------:R-:W-:Y:S03]  /*21950*/  FFMA.FTZ R60, R174, R37.reuse, -R80.reuse ;  /* 0x00000025ae3c7223 */ /* 0x180fe60000010850 */
[----:B------:R-:W-:Y:S01]  /*21960*/  MUFU.EX2 R174, R61 ;  /* 0x0000003d00ae7308 */ /* 0x000fe20000000800 */
[C---:B------:R-:W-:Y:S03]  /*21970*/  HMMA.16816.F32.BF16 R24, R44.reuse, R62, R24 ;  /* 0x0000003e2c18723c */ /* 0x040fe60000041818 */
[-CC-:B------:R-:W-:Y:S01]  /*21980*/  FFMA.FTZ R63, R178, R37.reuse, -R80.reuse ;  /* 0x00000025b23f7223 */ /* 0x180fe20000010850 */
[-C--:B------:R-:W-:Y:S01]  /*21990*/  FFMA.FTZ R62, R172, R37.reuse, -R80 ;  /* 0x00000025ac3e7223 */ /* 0x080fe20000010850 */
[-CC-:B------:R-:W-:Y:S04]  /*219a0*/  FFMA.FTZ R178, R170, R37.reuse, -R74.reuse ;  /* 0x00000025aab27223 */ /* 0x180fe8000001084a */
[----:B------:R-:W-:Y:S01]  /*219b0*/  MUFU.EX2 R172, R60 ;  /* 0x0000003c00ac7308 */ /* 0x000fe20000000800 */
[C---:B-1----:R-:W-:Y:S09]  /*219c0*/  HMMA.16816.F32.BF16 R28, R44.reuse, R48, R28 ;  /* 0x000000302c1c723c */ /* 0x042ff2000004181c */
[----:B------:R-:W1:Y:S10]  /*219d0*/  MUFU.EX2 R176, R63 ;  /* 0x0000003f00b07308 */ /* 0x000e740000000800 */
[----:B------:R4:W1:Y:S01]  /*219e0*/  MUFU.EX2 R170, R62 ;  /* 0x0000003e00aa7308 */ /* 0x0008620000000800 */
[----:B------:R-:W-:Y:S01]  /*219f0*/  HMMA.16816.F32.BF16 R32, R44, R50, R32 ;  /* 0x000000322c20723c */ /* 0x000fe20000041820 */
[----:B------:R-:W1:Y:S08]  /*21a00*/  LDSM.16.MT88.4 R48, [R69+0x3800] ;  /* 0x003800004530783b */ /* 0x000e700000004200 */
[----:B------:R-:W1:Y:S01]  /*21a10*/  MUFU.EX2 R178, R178 ;  /* 0x000000b200b27308 */ /* 0x000e620000000800 */
        /* <DEDUP_REMOVED lines=13> */
[----:B------:R-:W-:Y:S03]  /*21af0*/  FFMA.FTZ R122, R235, R37, -R74 ;  /* 0x00000025eb7a7223 */ /* 0x000fe6000001084a */
[----:B------:R4:W-:Y:S01]  /*21b00*/  MUFU.EX2 R235, R64 ;  /* 0x0000004000eb7308 */ /* 0x0009e20000000800 */
[C---:B------:R-:W-:Y:S09]  /*21b10*/  HMMA.16816.F32.BF16 R24, R44.reuse, R66, R24 ;  /* 0x000000422c18723c */ /* 0x040ff20000041818 */
[----:B------:R-:W2:Y:S01]  /*21b20*/  MUFU.EX2 R122, R122 ;  /* 0x0000007a007a7308 */ /* 0x000ea20000000800 */
[C---:B-1----:R-:W-:Y:S01]  /*21b30*/  HMMA.16816.F32.BF16 R28, R44.reuse, R48, R28 ;  /* 0x000000302c1c723c */ /* 0x042fe2000004181c */
[----:B----4-:R-:W-:Y:S07]  /*21b40*/  LDSM.16.MT88.4 R64, [R68+0x4800] ;  /* 0x004800004440783b */ /* 0x010fee0000004200 */
[----:B------:R-:W-:Y:S03]  /*21b50*/  HMMA.16816.F32.BF16 R32, R44, R50, R32 ;  /* 0x000000322c20723c */ /* 0x000fe60000041820 */
[----:B------:R-:W-:Y:S02]  /*21b60*/  F2FP.BF16.F32.PACK_AB R44, R174, R176 ;  /* 0x000000b0ae2c723e */ /* 0x000fe400000010ff */
[----:B------:R-:W-:Y:S01]  /*21b70*/  F2FP.BF16.F32.PACK_AB R46, R170, R172 ;  /* 0x000000acaa2e723e */ /* 0x000fe200000010ff */
[----:B------:R-:W1:Y:S01]  /*21b80*/  LDSM.16.MT88.4 R48, [R69+0x4000] ;  /* 0x004000004530783b */ /* 0x000e620000004200 */
[----:B------:R-:W-:Y:S02]  /*21b90*/  F2FP.BF16.F32.PACK_AB R45, R126, R178 ;  /* 0x000000b27e2d723e */ /* 0x000fe400000010ff */
[----:B--2---:R-:W-:Y:S07]  /*21ba0*/  F2FP.BF16.F32.PACK_AB R47, R122, R235 ;  /* 0x000000eb7a2f723e */ /* 0x004fee00000010ff */
[C---:B------:R-:W-:Y:S08]  /*21bb0*/  HMMA.16816.F32.BF16 R4, R44.reuse, R52, R4 ;  /* 0x000000342c04723c */ /* 0x040ff00000041804 */
        /* <DEDUP_REMOVED lines=111> */
[----:B------:R-:W-:Y:S01]  /*222b0*/  FADD.FTZ R101, R136, R97 ;  /* 0x0000006188657221 */ /* 0x000fe20000010000 */
[----:B------:R-:W-:Y:S01]  /*222c0*/  HMMA.16816.F32.BF16 R32, R40, R50, R32 ;  /* 0x000000322820723c */ /* 0x000fe20000041820 */
[----:B------:R-:W1:Y:S01]  /*222d0*/  LDSM.16.MT88.4 R48, [R68+0x6800] ;  /* 0x006800004430783b */ /* 0x000e620000004200 */
[----:B------:R4:W-:Y:S01]  /*222e0*/  MUFU.EX2 R87, R96 ;  /* 0x0000006000577308 */ /* 0x0009e20000000800 */
[----:B--2---:R-:W-:Y:S01]  /*222f0*/  F2FP.BF16.F32.PACK_AB R40, R57, R56 ;  /* 0x000000383928723e */ /* 0x004fe200000010ff */
[----:B------:R-:W-:Y:S01]  /*22300*/  FADD.FTZ R97, R150, R219 ;  /* 0x000000db96617221 */ /* 0x000fe20000010000 */
[----:B---3--:R-:W-:Y:S01]  /*22310*/  F2FP.BF16.F32.PACK_AB R42, R59, R58 ;  /* 0x0000003a3b2a723e */ /* 0x008fe200000010ff */
[----:B------:R-:W-:Y:S01]  /*22320*/  FADD.FTZ R93, R142, R101 ;  /* 0x000000658e5d7221 */ /* 0x000fe20000010000 */
[----:B------:R-:W-:Y:S05]  /*22330*/  F2FP.BF16.F32.PACK_AB R41, R82, R99 ;  /* 0x000000635229723e */ /* 0x000fea00000010ff */
[----:B------:R-:W-:Y:S01]  /*22340*/  MUFU.EX2 R92, R92 ;  /* 0x0000005c005c7308 */ /* 0x000fe20000000800 */
[----:B------:R-:W-:Y:S01]  /*22350*/  F2FP.BF16.F32.PACK_AB R43, R88, R95 ;  /* 0x0000005f582b723e */ /* 0x000fe200000010ff */
[----:B------:R-:W-:Y:S01]  /*22360*/  LDSM.16.MT88.4 R148, [R70+0x11800] ;  /* 0x011800004694783b */ /* 0x000fe20000004200 */
[----:B------:R-:W-:Y:S01]  /*22370*/  FADD.FTZ R93, R138, R93 ;  /* 0x0000005d8a5d7221 */ /* 0x000fe20000010000 */
[----:B------:R-:W-:Y:S01]  /*22380*/  FADD.FTZ R91, R146, R97 ;  /* 0x00000061925b7221 */ /* 0x000fe20000010000 */
[-CC-:B------:R-:W-:Y:S02]  /*22390*/  FFMA.FTZ R97, R83, R37.reuse, -R74.reuse ;  /* 0x0000002553617223 */ /* 0x180fe4000001084a */
[----:B------:R-:W-:Y:S01]  /*223a0*/  FADD.FTZ R93, R160, R93 ;  /* 0x0000005da05d7221 */ /* 0x000fe20000010000 */
[C---:B------:R-:W-:Y:S02]  /*223b0*/  HMMA.16816.F32.BF16 R4, R40.reuse, R52, R4 ;  /* 0x000000342804723c */ /* 0x040fe40000041804 */
[----:B------:R-:W-:Y:S01]  /*223c0*/  LDSM.16.MT88.4 R140, [R68+0x7800] ;  /* 0x00780000448c783b */ /* 0x000fe20000004200 */
[----:B------:R-:W-:Y:S01]  /*223d0*/  FADD.FTZ R83, R154, R93 ;  /* 0x0000005d9a537221 */ /* 0x000fe20000010000 */
[-CC-:B----4-:R-:W-:Y:S01]  /*223e0*/  FFMA.FTZ R96, R81, R37.reuse, -R74.reuse ;  /* 0x0000002551607223 */ /* 0x190fe2000001084a */
[----:B------:R-:W-:Y:S01]  /*223f0*/  FADD.FTZ R91, R144, R91 ;  /* 0x0000005b905b7221 */ /* 0x000fe20000010000 */
[----:B------:R-:W-:Y:S01]  /*22400*/  MUFU.EX2 R81, R97 ;  /* 0x0000006100517308 */ /* 0x000fe20000000800 */
[----:B------:R-:W-:Y:S01]  /*22410*/  FADD.FTZ R83, R156, R83 ;  /* 0x000000539c537221 */ /* 0x000fe20000010000 */
[C---:B------:R-:W-:Y:S02]  /*22420*/  HMMA.16816.F32.BF16 R8, R40.reuse, R54, R8 ;  /* 0x000000362808723c */ /* 0x040fe40000041808 */
[----:B------:R-:W2:Y:S06]  /*22430*/  LDSM.16.MT88.4 R52, [R69+0x6800] ;  /* 0x006800004534783b */ /* 0x000eac0000004200 */
[----:B------:R-:W-:Y:S01]  /*22440*/  MUFU.EX2 R96, R96 ;  /* 0x0000006000607308 */ /* 0x000fe20000000800 */
[----:B------:R-:W-:Y:S01]  /*22450*/  FADD.FTZ R91, R184, R91 ;  /* 0x0000005bb85b7221 */ /* 0x000fe20000010000 */
[----:B------:R-:W-:Y:S01]  /*22460*/  FFMA.FTZ R74, R38, R37, -R74 ;  /* 0x00000025264a7223 */ /* 0x000fe2000001084a */
[----:B------:R-:W-:Y:S07]  /*22470*/  FADD.FTZ R83, R152, R83 ;  /* 0x0000005398537221 */ /* 0x000fee0000010000 */
[----:B------:R-:W-:Y:S01]  /*22480*/  MUFU.EX2 R38, R39 ;  /* 0x0000002700267308 */ /* 0x000fe20000000800 */
[C---:B------:R-:W-:Y:S03]  /*22490*/  HMMA.16816.F32.BF16 R12, R40.reuse, R44, R12 ;  /* 0x0000002c280c723c */ /* 0x040fe6000004180c */
[----:B------:R-:W-:Y:S06]  /*224a0*/  FADD.FTZ R91, R164, R91 ;  /* 0x0000005ba45b7221 */ /* 0x000fec0000010000 */
[----:B------:R-:W3:Y:S01]  /*224b0*/  MUFU.EX2 R249, R74 ;  /* 0x0000004a00f97308 */ /* 0x000ee20000000800 */
[----:B------:R-:W-:Y:S01]  /*224c0*/  FADD.FTZ R85, R176, R83 ;  /* 0x00000053b0557221 */ /* 0x000fe20000010000 */
[----:B------:R-:W-:Y:S02]  /*224d0*/  IMAD.MOV.U32 R164, RZ, RZ, R36 ;  /* 0x000000ffffa47224 */ /* 0x000fe400078e0024 */
[----:B------:R-:W-:Y:S01]  /*224e0*/  FADD.FTZ R91, R158, R91 ;  /* 0x0000005b9e5b7221 */ /* 0x000fe20000010000 */
[C---:B------:R-:W-:Y:S01]  /*224f0*/  HMMA.16816.F32.BF16 R16, R40.reuse, R46, R16 ;  /* 0x0000002e2810723c */ /* 0x040fe20000041810 */
[----:B------:R-:W4:Y:S02]  /*22500*/  LDSM.16.MT88.4 R44, [R71+0x11000] ;  /* 0x01100000472c783b */ /* 0x000f240000004200 */
[----:B------:R-:W-:Y:S01]  /*22510*/  FADD.FTZ R91, R162, R91 ;  /* 0x0000005ba25b7221 */ /* 0x000fe20000010000 */
[----:B------:R-:W-:Y:S03]  /*22520*/  FADD.FTZ R85, R174, R85 ;  /* 0x00000055ae557221 */ /* 0x000fe60000010000 */
[----:B------:R-:W-:Y:S01]  /*22530*/  FADD.FTZ R83, R178, R91 ;  /* 0x0000005bb2537221 */ /* 0x000fe20000010000 */
[C---:B-1----:R-:W-:Y:S01]  /*22540*/  HMMA.16816.F32.BF16 R20, R40.reuse, R48, R20 ;  /* 0x000000302814723c */ /* 0x042fe20000041814 */
[----:B------:R-:W-:Y:S02]  /*22550*/  LDSM.16.MT88.4 R156, [R71+0x11800] ;  /* 0x01180000479c783b */ /* 0x000fe40000004200 */
[----:B---3--:R-:W-:Y:S01]  /*22560*/  F2FP.BF16.F32.PACK_AB R135, R249, R38 ;  /* 0x00000026f987723e */ /* 0x008fe200000010ff */
[----:B------:R-:W-:Y:S01]  /*22570*/  FADD.FTZ R126, R126, R83 ;  /* 0x000000537e7e7221 */ /* 0x000fe20000010000 */
[----:B------:R-:W-:Y:S03]  /*22580*/  FADD.FTZ R85, R172, R85 ;  /* 0x00000055ac557221 */ /* 0x000fe60000010000 */
        /* <DEDUP_REMOVED lines=32> */
[----:B------:R-:W-:Y:S02]  /*22790*/  MUFU.EX2 R48, R77 ;  /* 0x0000004d00307308 */ /* 0x000fe40000000800 */
[-CC-:B------:R-:W-:Y:S01]  /*227a0*/  FFMA.FTZ R49, R78, R37.reuse, -R80.reuse ;  /* 0x000000254e317223 */ /* 0x180fe20000010850 */
[----:B------:R-:W-:Y:S01]  /*227b0*/  FFMA.FTZ R80, R76, R37, -R80 ;  /* 0x000000254c507223 */ /* 0x000fe20000010850 */
[----:B------:R-:W-:Y:S06]  /*227c0*/  FADD.FTZ R181, R181, R64 ;  /* 0x00000040b5b57221 */ /* 0x000fec0000010000 */
[----:B------:R-:W-:Y:S01]  /*227d0*/  MUFU.EX2 R37, R72 ;  /* 0x0000004800257308 */ /* 0x000fe20000000800 */
[----:B------:R-:W-:Y:S01]  /*227e0*/  FADD.FTZ R173, R173, R66 ;  /* 0x00000042adad7221 */ /* 0x000fe20000010000 */
[C---:B------:R-:W-:Y:S08]  /*227f0*/  HMMA.16816.F32.BF16 R16, R40.reuse, R50, R16 ;  /* 0x000000322810723c */ /* 0x040ff00000041810 */
[----:B------:R-:W1:Y:S01]  /*22800*/  MUFU.EX2 R49, R49 ;  /* 0x0000003100317308 */ /* 0x000e620000000800 */
[----:B------:R-:W-:Y:S01]  /*22810*/  FADD.FTZ R196, R196, R181 ;  /* 0x000000b5c4c47221 */ /* 0x000fe20000010000 */
[----:B------:R-:W-:Y:S08]  /*22820*/  FADD.FTZ R200, R200, R173 ;  /* 0x000000adc8c87221 */ /* 0x000ff00000010000 */
[----:B------:R-:W-:Y:S01]  /*22830*/  MUFU.EX2 R50, R75 ;  /* 0x0000004b00327308 */ /* 0x000fe20000000800 */
[----:B------:R-:W-:Y:S01]  /*22840*/  FADD.FTZ R39, R177, R196 ;  /* 0x000000c4b1277221 */ /* 0x000fe20000010000 */
[C---:B--2---:R-:W-:Y:S08]  /*22850*/  HMMA.16816.F32.BF16 R20, R40.reuse, R52, R20 ;  /* 0x000000342814723c */ /* 0x044ff00000041814 */
[----:B------:R-:W2:Y:S01]  /*22860*/  MUFU.EX2 R51, R80 ;  /* 0x0000005000337308 */ /* 0x000ea20000000800 */
[----:B------:R-:W-:Y:S01]  /*22870*/  FADD.FTZ R131, R131, R200 ;  /* 0x000000c883837221 */ /* 0x000fe20000010000 */
[----:B------:R-:W-:Y:S08]  /*22880*/  FADD.FTZ R39, R194, R39 ;  /* 0x00000027c2277221 */ /* 0x000ff00000010000 */
[----:B------:R-:W4:Y:S01]  /*22890*/  MUFU.EX2 R52, R73 ;  /* 0x0000004900347308 */ /* 0x000f220000000800 */
[----:B------:R-:W-:Y:S01]  /*228a0*/  FADD.FTZ R198, R198, R131 ;  /* 0x00000083c6c67221 */ /* 0x000fe20000010000 */
[C---:B------:R-:W-:Y:S03]  /*228b0*/  HMMA.16816.F32.BF16 R24, R40.reuse, R54, R24 ;  /* 0x000000362818723c */ /* 0x040fe60000041818 */
[----:B-1----:R-:W-:Y:S01]  /*228c0*/  F2FP.BF16.F32.PACK_AB R132, R49, R48 ;  /* 0x000000303184723e */ /* 0x002fe200000010ff */
[----:B------:R-:W-:Y:S01]  /*228d0*/  FADD.FTZ R86, R86, R39 ;  /* 0x0000002756567221 */ /* 0x000fe20000010000 */
[----:B------:R-:W-:Y:S01]  /*228e0*/  FADD.FTZ R61, R61, R198 ;  /* 0x000000c63d3d7221 */ /* 0x000fe20000010000 */
[----:B--2---:R-:W-:Y:S02]  /*228f0*/  F2FP.BF16.F32.PACK_AB R134, R51, R50 ;  /* 0x000000323386723e */ /* 0x004fe400000010ff */
[C---:B---3--:R-:W-:Y:S03]  /*22900*/  HMMA.16816.F32.BF16 R28, R40.reuse, R44, R28 ;  /* 0x0000002c281c723c */ /* 0x048fe6000004181c */
[----:B----4-:R-:W-:Y:S01]  /*22910*/  F2FP.BF16.F32.PACK_AB R133, R37, R52 ;  /* 0x000000342585723e */ /* 0x010fe200000010ff */
[----:B------:R-:W-:Y:S01]  /*22920*/  FADD.FTZ R119, R119, R86 ;  /* 0x0000005677777221 */ /* 0x000fe20000010000 */
[----:B------:R-:W-:Y:S03]  /*22930*/  FADD.FTZ R60, R60, R61 ;  /* 0x0000003d3c3c7221 */ /* 0x000fe60000010000 */
        /* <DEDUP_REMOVED lines=38> */
[----:B------:R-:W-:Y:S08]  /*22ba0*/  @P0 BRA `(.L_x_7421) ;  /* 0xffffff4800340947 */ /* 0x000ff0000383ffff */
.L_x_7414:
[----:B------:R1:W5:Y:S01]  /*22bb0*/  LD.E R7, desc[UR4][R2.64+0xd8] ;  /* 0x0000d80402077980 */ /* 0x000362000c101900 */
[----:B------:R-:W-:Y:S01]  /*22bc0*/  UMOV UR6, 0xffffffff ;  /* 0xffffffff00067882 */ /* 0x000fe20000000000 */
[----:B------:R-:W-:Y:S02]  /*22bd0*/  MOV R5, 0x20 ;  /* 0x0000002000057802 */ /* 0x000fe40000000f00 */
[----:B------:R-:W-:Y:S01]  /*22be0*/  MOV R4, 0x40 ;  /* 0x0000004000047802 */ /* 0x000fe20000000f00 */
        /* <DEDUP_REMOVED lines=8> */
.L_x_7429:
[----:B----4-:R-:W-:Y:S01]  /*22c70*/  FADD.FTZ R6, R12, R13 ;  /* 0x0000000d0c067221 */ /* 0x010fe20000010000 */
[----:B------:R-:W3:Y:S01]  /*22c80*/  MUFU.RCP R11, R8 ;  /* 0x00000008000b7308 */ /* 0x000ee20000001000 */
[----:B------:R-:W-:Y:S01]  /*22c90*/  SHF.L.U32 R9, R166, 0x4, RZ ;  /* 0x00000004a6097819 */ /* 0x000fe200000006ff */
[----:B------:R-:W-:Y:S05]  /*22ca0*/  WARPSYNC.ALL ;  /* 0x0000000000007948 */ /* 0x000fea0003800000 */
[----:B------:R-:W-:Y:S01]  /*22cb0*/  FSETP.NE.FTZ.AND P1, PT, R8, RZ, PT ;  /* 0x000000ff0800720b */ /* 0x000fe20003f35000 */
[----:B------:R-:W2:Y:S01]  /*22cc0*/  MUFU.RCP R10, R6 ;  /* 0x00000006000a7308 */ /* 0x000ea20000001000 */
[----:B------:R-:W-:Y:S01]  /*22cd0*/  BAR.SYNC.DEFER_BLOCKING 0x0 ;  /* 0x0000000000007b1d */ /* 0x000fe20000010000 */
[----:B------:R-:W-:-:S02]  /*22ce0*/  LOP3.LUT R14, R9, 0x1c0, RZ, 0xc0, !PT ;  /* 0x000001c0090e7812 */ /* 0x000fc400078ec0ff */
[----:B------:R-:W-:Y:S02]  /*22cf0*/  FSETP.NE.FTZ.AND P0, PT, R6, RZ, PT ;  /* 0x000000ff0600720b */ /* 0x000fe40003f15000 */
[----:B------:R-:W-:Y:S02]  /*22d00*/  SEL R5, R5, 0xffffffe0, !P2 ;  /* 0xffffffe005057807 */ /* 0x000fe40005000000 */
[----:B------:R-:W-:Y:S02]  /*22d10*/  R2P PR, R166, 0x18 ;  /* 0x00000018a6007804 */ /* 0x000fe40000000000 */
[----:B---3--:R-:W-:Y:S02]  /*22d20*/  FSEL R12, R11, 1, P1 ;  /* 0x3f8000000b0c7808 */ /* 0x008fe40000800000 */
[----:B------:R-:W-:-:S03]  /*22d30*/  LOP3.LUT R11, R14, 0x38, R169, 0xf8, !PT ;  /* 0x000000380e0b7812 */ /* 0x000fc600078ef8a9 */
[C---:B------:R-:W-:Y:S01]  /*22d40*/  FMUL.FTZ R160, R12.reuse, R160 ;  /* 0x000000a00ca07220 */ /* 0x040fe20000410000 */
[----:B-----5:R-:W-:Y:S01]  /*22d50*/  LOP3.LUT R11, R11, R168, R216, 0xfe, !PT ;  /* 0x000000a80b0b7212 */ /* 0x020fe200078efed8 */
[----:B------:R-:W-:Y:S01]  /*22d60*/  FMUL.FTZ R161, R12, R161 ;  /* 0x000000a10ca17220 */ /* 0x000fe20000410000 */
[----:B--2---:R-:W-:Y:S01]  /*22d70*/  FSEL R10, R10, 1, P0 ;  /* 0x3f8000000a0a7808 */ /* 0x004fe20000000000 */
        /* <DEDUP_REMOVED lines=42> */
[----:B------:R3:W-:Y:S04]  /*23020*/  STS.64 [R4+0x800], R158 ;  /* 0x0008009e04007388 */ /* 0x0007e80000000a00 */
[----:B------:R-:W-:Y:S04]  /*23030*/  STS.64 [R12], R152 ;  /* 0x000000980c007388 */ /* 0x000fe80000000a00 */
[----:B------:R-:W-:Y:S04]  /*23040*/  STS.64 [R12+0x800], R154 ;  /* 0x0008009a0c007388 */ /* 0x000fe80000000a00 */
[----:B------:R-:W-:Y:S04]  /*23050*/  STS.64 [R13], R148 ;  /* 0x000000940d007388 */ /* 0x000fe80000000a00 */
[----:B------:R4:W-:Y:S01]  /*23060*/  STS.64 [R13+0x800], R150 ;  /* 0x000800960d007388 */ /* 0x0009e20000000a00 */
[----:B--2---:R-:W-:-:S03]  /*23070*/  IADD3 R10, PT, PT, R5, R16, RZ ;  /* 0x00000010050a7210 */ /* 0x004fc60007ffe0ff */
[----:B------:R-:W-:Y:S04]  /*23080*/  STS.64 [R14], R144 ;  /* 0x000000900e007388 */ /* 0x000fe80000000a00 */
[----:B------:R2:W-:Y:S04]  /*23090*/  STS.64 [R14+0x800], R146 ;  /* 0x000800920e007388 */ /* 0x0005e80000000a00 */
[----:B------:R-:W-:Y:S04]  /*230a0*/  STS.64 [R11], R140 ;  /* 0x0000008c0b007388 */ /* 0x000fe80000000a00 */
[----:B------:R1:W-:Y:S04]  /*230b0*/  STS.64 [R11+0x800], R142 ;  /* 0x0008008e0b007388 */ /* 0x0003e80000000a00 */
[----:B------:R1:W-:Y:S04]  /*230c0*/  STS.64 [R16], R136 ;  /* 0x0000008810007388 */ /* 0x0003e80000000a00 */
[----:B------:R1:W-:Y:S04]  /*230d0*/  STS.64 [R16+0x800], R138 ;  /* 0x0008008a10007388 */ /* 0x0003e80000000a00 */
[----:B------:R1:W-:Y:S04]  /*230e0*/  STS.64 [R10], R132 ;  /* 0x000000840a007388 */ /* 0x0003e80000000a00 */
[----:B------:R1:W-:Y:S04]  /*230f0*/  STS.64 [R10+0x800], R134 ;  /* 0x000800860a007388 */ /* 0x0003e80000000a00 */
[----:B---3--:R-:W3:Y:S04]  /*23100*/  LD.E.64 R4, desc[UR4][R2.64+0xb0] ;  /* 0x0000b00402047980 */ /* 0x008ee8000c101b00 */
[----:B----4-:R-:W4:Y:S01]  /*23110*/  LD.E R13, desc[UR4][R2.64+0x60] ;  /* 0x00006004020d7980 */ /* 0x010f22000c101900 */
[----:B------:R-:W1:Y:S01]  /*23120*/  @P1 MUFU.LG2 R8, R8 ;  /* 0x0000000800081308 */ /* 0x000e620000000c00 */
[----:B------:R-:W-:-:S02]  /*23130*/  MOV R40, 0xff800000 ;  /* 0xff80000000287802 */ /* 0x000fc40000000f00 */
[----:B------:R3:W5:Y:S01]  /*23140*/  LD.E.64 R46, desc[UR4][R2.64+0x78] ;  /* 0x00007804022e7980 */ /* 0x000762000c101b00 */
[----:B------:R-:W-:Y:S02]  /*23150*/  SHF.L.U32 R37, R166, 0x2, RZ ;  /* 0x00000002a6257819 */ /* 0x000fe400000006ff */
[----:B--2---:R-:W-:Y:S01]  /*23160*/  LOP3.LUT R14, R9, 0x10, RZ, 0xc0, !PT ;  /* 0x00000010090e7812 */ /* 0x004fe200078ec0ff */
[----:B------:R2:W5:Y:S01]  /*23170*/  LD.E.64 R44, desc[UR4][R2.64+0xa8] ;  /* 0x0000a804022c7980 */ /* 0x000562000c101b00 */
[----:B------:R-:W2:Y:S01]  /*23180*/  @P0 MUFU.LG2 R6, R6 ;  /* 0x0000000600060308 */ /* 0x000ea20000000c00 */
[----:B------:R-:W-:Y:S02]  /*23190*/  LOP3.LUT R12, R37, 0x1f8, RZ, 0xc0, !PT ;  /* 0x000001f8250c7812 */ /* 0x000fe400078ec0ff */
[----:B------:R-:W-:Y:S02]  /*231a0*/  SHF.L.U32 R42, R239, 0x6, RZ ;  /* 0x00000006ef2a7819 */ /* 0x000fe400000006ff */
[----:B-1----:R-:W-:-:S02]  /*231b0*/  LOP3.LUT R11, R12, 0x38, R167, 0x78, !PT ;  /* 0x000000380c0b7812 */ /* 0x002fc400078e78a7 */
[----:B------:R-:W-:Y:S02]  /*231c0*/  LOP3.LUT R12, R167, 0x30, RZ, 0xc0, !PT ;  /* 0x00000030a70c7812 */ /* 0x000fe400078ec0ff */
[----:B------:R-:W-:Y:S01]  /*231d0*/  LEA R11, R11, R14, 0x2 ;  /* 0x0000000e0b0b7211 */ /* 0x000fe200078e10ff */
[----:B------:R-:W-:Y:S01]  /*231e0*/  @P1 FMUL.FTZ R8, R8, 0.69314718246459960938 ;  /* 0x3f31721808081820 */ /* 0x000fe20000410000 */
[----:B------:R-:W-:Y:S02]  /*231f0*/  SHF.R.U32.HI R39, RZ, 0x2, R166 ;  /* 0x00000002ff277819 */ /* 0x000fe400000116a6 */
[----:B------:R-:W-:Y:S01]  /*23200*/  IADD3 R218, PT, PT, R218, R11, RZ ;  /* 0x0000000bdada7210 */ /* 0x000fe20007ffe0ff */
[C---:B------:R-:W-:Y:S01]  /*23210*/  @P1 FFMA.FTZ R40, R7.reuse, R36, R8 ;  /* 0x0000002407281223 */ /* 0x040fe20000010008 */
[----:B------:R-:W-:Y:S01]  /*23220*/  MOV R38, 0xff800000 ;  /* 0xff80000000267802 */ /* 0x000fe20000000f00 */
[----:B------:R1:W5:Y:S01]  /*23230*/  LD.E R36, desc[UR4][R2.64+0xcc] ;  /* 0x0000cc0402247980 */ /* 0x000362000c101900 */
[----:B------:R-:W-:Y:S01]  /*23240*/  LOP3.LUT R39, R12, 0x7, R39, 0xf8, !PT ;  /* 0x000000070c277812 */ /* 0x000fe200078ef827 */
[----:B--2---:R-:W-:Y:S01]  /*23250*/  @P0 FMUL.FTZ R9, R6, 0.69314718246459960938 ;  /* 0x3f31721806090820 */ /* 0x004fe20000410000 */
[----:B------:R-:W-:Y:S03]  /*23260*/  BAR.SYNC.DEFER_BLOCKING 0x0 ;  /* 0x0000000000007b1d */ /* 0x000fe60000010000 */
[----:B------:R-:W-:Y:S01]  /*23270*/  @P0 FFMA.FTZ R38, R7, R0, R9 ;  /* 0x0000000007260223 */ /* 0x000fe20000010009 */
[----:B------:R-:W-:-:S02]  /*23280*/  LOP3.LUT P0, RZ, R166, 0x3, RZ, 0xc0, !PT ;  /* 0x00000003a6ff7812 */ /* 0x000fc4000780c0ff */
[----:B------:R1:W2:Y:S04]  /*23290*/  LDS.128 R32, [R218] ;  /* 0x00000000da207984 */ /* 0x0002a80000000c00 */
[----:B------:R1:W1:Y:S04]  /*232a0*/  LDS.128 R28, [R218+0x800] ;  /* 0x00080000da1c7984 */ /* 0x0002680000000c00 */
[----:B------:R1:W1:Y:S04]  /*232b0*/  LDS.128 R24, [R218+0x1000] ;  /* 0x00100000da187984 */ /* 0x0002680000000c00 */
[----:B------:R1:W1:Y:S04]  /*232c0*/  LDS.128 R20, [R218+0x1800] ;  /* 0x00180000da147984 */ /* 0x0002680000000c00 */
[----:B------:R1:W1:Y:S04]  /*232d0*/  LDS.128 R16, [R218+0x2000] ;  /* 0x00200000da107984 */ /* 0x0002680000000c00 */
[----:B------:R1:W1:Y:S01]  /*232e0*/  LDS.128 R8, [R218+0x3000] ;  /* 0x00300000da087984 */ /* 0x0002620000000c00 */
[----:B------:R-:W-:Y:S01]  /*232f0*/  BSSY.RECONVERGENT B0, `(.L_x_7423) ;  /* 0x0000010000007945 */ /* 0x000fe20003800200 */
[----:B---3--:R-:W-:-:S04]  /*23300*/  IMAD R4, R4, UR8, R245 ;  /* 0x0000000804047c24 */ /* 0x008fc8000f8e02f5 */
[----:B----4-:R-:W-:Y:S02]  /*23310*/  IMAD R4, R4, R13, R246 ;  /* 0x0000000d04047224 */ /* 0x010fe400078e02f6 */
[----:B------:R3:W4:Y:S02]  /*23320*/  LDS.128 R12, [R218+0x2800] ;  /* 0x00280000da0c7984 */ /* 0x0007240000000c00 */
[----:B------:R-:W-:Y:S02]  /*23330*/  IMAD R42, R5, R4, R42 ;  /* 0x00000004052a7224 */ /* 0x000fe400078e022a */
[----:B------:R3:W1:Y:S01]  /*23340*/  LDS.128 R4, [R218+0x3800] ;  /* 0x00380000da047984 */ /* 0x0006620000000c00 */
[----:B--2---:R-:W-:Y:S05]  /*23350*/  @P0 BRA `(.L_x_7424) ;  /* 0x0000000000240947 */ /* 0x004fea0003800000 */
[C---:B------:R-:W-:Y:S01]  /*23360*/  VIADD R41, R39.reuse, 0x8 ;  /* 0x0000000827297836 */ /* 0x040fe20000000000 */
[C---:B------:R-:W-:Y:S02]  /*23370*/  IADD3 R0, P0, PT, R42.reuse, R39, RZ ;  /* 0x000000272a007210 */ /* 0x040fe40007f1e0ff */
[-C--:B------:R-:W-:Y:S02]  /*23380*/  ISETP.GE.AND P2, PT, R39, R226.reuse, PT ;  /* 0x000000e22700720c */ /* 0x080fe40003f46270 */
[----:B------:R-:W-:Y:S02]  /*23390*/  ISETP.GE.AND P1, PT, R41, R226, PT ;  /* 0x000000e22900720c */ /* 0x000fe40003f26270 */
[----:B------:R-:W-:Y:S02]  /*233a0*/  LEA.HI.X.SX32 R39, R42, RZ, 0x1, P0 ;  /* 0x000000ff2a277211 */ /* 0x000fe400000f0eff */
[----:B-----5:R-:W-:-:S04]  /*233b0*/  LEA R44, P0, R0, R44, 0x2 ;  /* 0x0000002c002c7211 */ /* 0x020fc800078010ff */
[----:B------:R-:W-:-:S05]  /*233c0*/  LEA.HI.X R45, R0, R45, R39, 0x2, P0 ;  /* 0x0000002d002d7211 */ /* 0x000fca00000f1427 */
[----:B------:R2:W-:Y:S04]  /*233d0*/  @!P2 ST.E desc[UR4][R44.64], R40 ;  /* 0x000000282c00a985 */ /* 0x0005e8000c101904 */
[----:B------:R2:W-:Y:S02]  /*233e0*/  @!P1 ST.E desc[UR4][R44.64+0x20], R38 ;  /* 0x000020262c009985 */ /* 0x0005e4000c101904 */
.L_x_7424:
[----:B------:R-:W-:Y:S05]  /*233f0*/  BSYNC.RECONVERGENT B0 ;  /* 0x0000000000007941 */ /* 0x000fea0003800200 */
.L_x_7423:
[----:B-1----:R1:W3:Y:S01]  /*23400*/  LD.E R2, desc[UR4][R2.64+0xc0] ;  /* 0x0000c00402027980 */ /* 0x0022e2000c101900 */
[C---:B------:R-:W-:Y:S01]  /*23410*/  LOP3.LUT R0, R37.reuse, 0xfc0, RZ, 0xc0, !PT ;  /* 0x00000fc025007812 */ /* 0x040fe200078ec0ff */
[----:B-----5:R-:W-:Y:S01]  /*23420*/  IMAD R36, R42, R36, RZ ;  /* 0x000000242a247224 */ /* 0x020fe200078e02ff */
[----:B------:R-:W-:Y:S01]  /*23430*/  SHF.R.U32.HI R41, RZ, 0x4, R166 ;  /* 0x00000004ff297819 */ /* 0x000fe200000116a6 */
[----:B------:R-:W-:Y:S01]  /*23440*/  IMAD.MOV.U32 R239, RZ, RZ, 0x0 ;  /* 0x00000000ffef7424 */ /* 0x000fe200078e00ff */
[----:B------:R-:W-:Y:S02]  /*23450*/  LOP3.LUT R39, R0, 0x3c, R37, 0xf8, !PT ;  /* 0x0000003c00277812 */ /* 0x000fe400078ef825 */
[----:B------:R-:W-:Y:S01]  /*23460*/  LOP3.LUT R37, R37, 0x3c, RZ, 0xc0, !PT ;  /* 0x0000003c25257812 */ /* 0x000fe200078ec0ff */
[----:B------:R-:W-:Y:S01]  /*23470*/  VIADD R43, R41, 0x18 ;  /* 0x00000018292b7836 */ /* 0x000fe20000000000 */
[----:B------:R-:W-:-:S04]  /*23480*/  IADD3 R39, P0, PT, R36, R39, RZ ;  /* 0x0000002724277210 */ /* 0x000fc80007f1e0ff */
[----:B------:R-:W-:Y:S02]  /*23490*/  LEA.HI.X.SX32 R36, R36, RZ, 0x1, P0 ;  /* 0x000000ff24247211 */ /* 0x000fe400000f0eff */
[----:B--2---:R-:W-:-:S04]  /*234a0*/  LEA R38, P2, R39, R46, 0x2 ;  /* 0x0000002e27267211 */ /* 0x004fc800078410ff */
[----:B------:R-:W-:Y:S01]  /*234b0*/  LEA.HI.X R39, R39, R47, R36, 0x2, P2 ;  /* 0x0000002f27277211 */ /* 0x000fe200010f1424 */
[----:B-1----:R-:W-:Y:S01]  /*234c0*/  VIADD R3, R41, 0x10 ;  /* 0x0000001029037836 */ /* 0x002fe20000000000 */
[----:B---3--:R-:W-:Y:S01]  /*234d0*/  ISETP.GE.AND P0, PT, R37, R2, PT ;  /* 0x000000022500720c */ /* 0x008fe20003f06270 */
        /* <DEDUP_REMOVED lines=14> */
[----:B------:R-:W-:Y:S04]  /*235c0*/  @!P6 ST.E.128 desc[UR4][R38.64+0x800], R28 ;  /* 0x0008001c2600e985 */ /* 0x000fe8000c101d04 */
[----:B------:R-:W-:Y:S04]  /*235d0*/  @!P5 ST.E.128 desc[UR4][R38.64+0x1000], R24 ;  /* 0x001000182600d985 */ /* 0x000fe8000c101d04 */
[----:B------:R-:W-:Y:S04]  /*235e0*/  @!P4 ST.E.128 desc[UR4][R38.64+0x1800], R20 ;  /* 0x001800142600c985 */ /* 0x000fe8000c101d04 */
[----:B------:R-:W-:Y:S04]  /*235f0*/  @!P3 ST.E.128 desc[UR4][R38.64+0x2000], R16 ;  /* 0x002000102600b985 */ /* 0x000fe8000c101d04 */
[----:B----4-:R-:W-:Y:S04]  /*23600*/  @!P2 ST.E.128 desc[UR4][R38.64+0x2800], R12 ;  /* 0x0028000c2600a985 */ /* 0x010fe8000c101d04 */
[----:B------:R1:W-:Y:S02]  /*23610*/  @!P1 ST.E.128 desc[UR4][R38.64+0x3000], R8 ;  /* 0x0030000826009985 */ /* 0x0003e4000c101d04 */
[----:B-1----:R-:W-:Y:S05]  /*23620*/  @P0 RET.REL.NODEC R238 `(_ZN5flash24flash_fwd_splitkv_kernelI23Flash_fwd_kernel_traitsILi64ELi64ELi256ELi4ELb0ELb0EN7cutlass10bfloat16_tE19Flash_kernel_traitsILi64ELi64ELi256ELi4ES3_EELb0ELb1ELb1ELb0ELb0ELb0ELb1ELb0EEEvNS_16Flash_fwd_paramsE) ;  /* 0xfffffdc8ee740950 */ /* 0x002fea0003c3ffff */
[----:B------:R-:W-:Y:S01]  /*23630*/  MOV R239, 0x0 ;  /* 0x0000000000ef7802 */ /* 0x000fe20000000f00 */
[----:B------:R1:W-:Y:S03]  /*23640*/  ST.E.128 desc[UR4][R38.64+0x3800], R4 ;  /* 0x0038000426007985 */ /* 0x0003e6000c101d04 */
[----:B-1----:R-:W-:Y:S05]  /*23650*/  RET.REL.NODEC R238 `(_ZN5flash24flash_fwd_splitkv_kernelI23Flash_fwd_kernel_traitsILi64ELi64ELi256ELi4ELb0ELb0EN7cutlass10bfloat16_tE19Flash_kernel_traitsILi64ELi64ELi256ELi4ES3_EELb0ELb1ELb1ELb0ELb0ELb0ELb1ELb0EEEvNS_16Flash_fwd_paramsE) ;  /* 0xfffffdc8ee687950 */ /* 0x002fea0003c3ffff */
.L_x_7422:
[----:B------:R-:W-:Y:S01]  /*23660*/  MOV R9, 0x2 ;  /* 0x0000000200097802 */ /* 0x000fe20000000f00 */
[----:B------:R-:W-:Y:S01]  /*23670*/  IMAD.MOV.U32 R6, RZ, RZ, 0x1f ;  /* 0x0000001fff067424 */ /* 0x000fe200078e00ff */
[----:B------:R-:W-:-:S07]  /*23680*/  MOV R10, 0xffffffff ;  /* 0xffffffff000a7802 */ /* 0x000fce0000000f00 */
[----:B-1---5:R-:W-:Y:S05]  /*23690*/  WARPSYNC.COLLECTIVE R10, `(.L_x_7425) ;  /* 0x000000000a087348 */ /* 0x022fea0003c00000 */
[----:B------:R2:W3:Y:S02]  /*236a0*/  SHFL.BFLY P0, R13, R252, R9, R6 ;  /* 0x0c000009fc0d7389 */ /* 0x0004e40000000006 */
[----:B-123-5:R-:W-:Y:S05]  /*236b0*/  ENDCOLLECTIVE ;  /* 0x000000000000791b */ /* 0x02efea0003800000 */
.L_x_7425:
[----:B------:R-:W-:Y:S02]  /*236c0*/  IMAD.MOV.U32 R11, RZ, RZ, R13 ;  /* 0x000000ffff0b7224 */ /* 0x000fe400078e000d */
[----:B------:R-:W-:Y:S02]  /*236d0*/  IMAD.MOV.U32 R9, RZ, RZ, 0x1 ;  /* 0x00000001ff097424 */ /* 0x000fe400078e00ff */
[----:B------:R-:W-:-:S05]  /*236e0*/  FADD.FTZ R11, R11, R252 ;  /* 0x000000fc0b0b7221 */ /* 0x000fca0000010000 */
[----:B------:R-:W-:-:S07]  /*236f0*/  MOV R252, R11 ;  /* 0x0000000b00fc7202 */ /* 0x000fce0000000f00 */
[----:B------:R-:W-:Y:S05]  /*23700*/  WARPSYNC.COLLECTIVE R10, `(.L_x_7426) ;  /* 0x000000000a087348 */ /* 0x000fea0003c00000 */
[----:B------:R1:W2:Y:S02]  /*23710*/  SHFL.BFLY P0, R13, R252, R9, R6 ;  /* 0x0c000009fc0d7389 */ /* 0x0002a40000000006 */
[----:B-12---:R-:W-:Y:S05]  /*23720*/  ENDCOLLECTIVE ;  /* 0x000000000000791b */ /* 0x006fea0003800000 */
.L_x_7426:
[----:B------:R-:W-:Y:S01]  /*23730*/  MOV R252, R249 ;  /* 0x000000f900fc7202 */ /* 0x000fe20000000f00 */
[----:B------:R-:W-:Y:S01]  /*23740*/  IMAD.MOV.U32 R9, RZ, RZ, 0x2 ;  /* 0x00000002ff097424 */ /* 0x000fe200078e00ff */
[----:B------:R-:W-:-:S07]  /*23750*/  MOV R8, R13 ;  /* 0x0000000d00087202 */ /* 0x000fce0000000f00 */
[----:B------:R-:W-:Y:S05]  /*23760*/  WARPSYNC.COLLECTIVE R10, `(.L_x_7427) ;  /* 0x000000000a087348 */ /* 0x000fea0003c00000 */
[----:B------:R1:W2:Y:S02]  /*23770*/  SHFL.BFLY P0, R13, R252, R9, R6 ;  /* 0x0c000009fc0d7389 */ /* 0x0002a40000000006 */
[----:B-12---:R-:W-:Y:S05]  /*23780*/  ENDCOLLECTIVE ;  /* 0x000000000000791b */ /* 0x006fea0003800000 */
.L_x_7427:
[----:B------:R-:W-:Y:S01]  /*23790*/  FADD.FTZ R8, R11, R8 ;  /* 0x000000080b087221 */ /* 0x000fe20000010000 */
[----:B------:R-:W-:Y:S01]  /*237a0*/  FADD.FTZ R12, R13, R249 ;  /* 0x000000f90d0c7221 */ /* 0x000fe20000010000 */
[----:B------:R-:W-:-:S04]  /*237b0*/  MOV R9, 0x1 ;  /* 0x0000000100097802 */ /* 0x000fc80000000f00 */
[----:B------:R-:W-:-:S07]  /*237c0*/  MOV R252, R12 ;  /* 0x0000000c00fc7202 */ /* 0x000fce0000000f00 */
[----:B------:R-:W-:Y:S05]  /*237d0*/  WARPSYNC.COLLECTIVE R10, `(.L_x_7428) ;  /* 0x000000000a087348 */ /* 0x000fea0003c00000 */
[----:B------:R1:W2:Y:S02]  /*237e0*/  SHFL.BFLY P0, R13, R252, R9, R6 ;  /* 0x0c000009fc0d7389 */ /* 0x0002a40000000006 */
[----:B-12---:R-:W-:Y:S05]  /*237f0*/  ENDCOLLECTIVE ;  /* 0x000000000000791b */ /* 0x006fea0003800000 */
.L_x_7428:
[----:B------:R-:W-:Y:S05]  /*23800*/  BRA `(.L_x_7429) ;  /* 0xfffffff400187947 */ /* 0x000fea000383ffff */
.L_x_7430:
        /* <DEDUP_REMOVED lines=15> */
.L_x_14766:


//--------------------- .text._ZN5flash24flash_fwd_splitkv_kernelI23Flash_fwd_kernel_traitsILi64ELi64ELi256ELi4ELb0ELb0EN7cutlass10bfloat16_tE19Flash_kernel_traitsILi64ELi64ELi256ELi4ES3_EELb0ELb1ELb1ELb0ELb0ELb1ELb1ELb0EEEvNS_16Flash_fwd_paramsE --------------------------
	.section	.text._ZN5flash24flash_fwd_splitkv_kernelI23Flash_fwd_kernel_traitsILi64ELi64ELi256ELi4ELb0ELb0EN7cutlass10bfloat16_tE19Flash_kernel_traitsILi64ELi64ELi256ELi4ES3_EELb0ELb1ELb1ELb0ELb0ELb1ELb1ELb0EEEvNS_16Flash_fwd_paramsE,"ax",@progbits
	.align	128
        .global         _ZN5flash24flash_fwd_splitkv_kernelI23Flash_fwd_kernel_traitsILi64ELi64ELi256ELi4ELb0ELb0EN7cutlass10bfloat16_tE19Flash_kernel_traitsILi64ELi64ELi256ELi4ES3_EELb0ELb1ELb1ELb0ELb0ELb1ELb1ELb0EEEvNS_16Flash_fwd_paramsE
        .type           _ZN5flash24flash_fwd_splitkv_kernelI23Flash_fwd_kernel_traitsILi64ELi64ELi256ELi4ELb0ELb0EN7cutlass10bfloat16_tE19Flash_kernel_traitsILi64ELi64ELi256ELi4ES3_EELb0ELb1ELb1ELb0ELb0ELb1ELb1ELb0EEEvNS_16Flash_fwd_paramsE,@function
        .size           _ZN5flash24flash_fwd_splitkv_kernelI23Flash_fwd_kernel_traitsILi64ELi64ELi256ELi4ELb0ELb0EN7cutlass10bfloat16_tE19Flash_kernel_traitsILi64ELi64ELi256ELi4ES3_EELb0ELb1ELb1ELb0ELb0ELb1ELb1ELb0EEEvNS_16Flash_fwd_paramsE,(.L_x_14767 - _ZN5flash24flash_fwd_splitkv_kernelI23Flash_fwd_kernel_traitsILi64ELi64ELi256ELi4ELb0ELb0EN7cutlass10bfloat16_tE19Flash_kernel_traitsILi64ELi64ELi256ELi4ES3_EELb0ELb1ELb1ELb0ELb0ELb1ELb1ELb0EEEvNS_16Flash_fwd_paramsE)
        .other          _ZN5flash24flash_fwd_splitkv_kernelI23Flash_fwd_kernel_traitsILi64ELi64ELi256ELi4ELb0ELb0EN7cutlass10bfloat16_tE19Flash_kernel_traitsILi64ELi64ELi256ELi4ES3_EELb0ELb1ELb1ELb0ELb0ELb1ELb1ELb0EEEvNS_16Flash_fwd_paramsE,@"STO_CUDA_ENTRY STV_DEFAULT"
_ZN5flash24flash_fwd_splitkv_kernelI23Flash_fwd_kernel_traitsILi64ELi64ELi256ELi4ELb0ELb0EN7cutlass10bfloat16_tE19Flash_kernel_traitsILi64ELi64ELi256ELi4ES3_EELb0ELb1ELb1ELb0ELb0ELb1ELb1ELb0EEEvNS_16Flash_fwd_paramsE:
.text._ZN5flash24flash_fwd_splitkv_kernelI23Flash_fwd_kernel_traitsILi64ELi64ELi256ELi4ELb0ELb0EN7cutlass10bfloat16_tE19Flash_kernel_traitsILi64ELi64ELi256ELi4ES3_EELb0ELb1ELb1ELb0ELb0ELb1ELb1ELb0EEEvNS_16Flash_fwd_paramsE:
        /* <DEDUP_REMOVED lines=29> */
[----:B-1----:R-:W-:Y:S05]  /*01d0*/  CALL.REL.NOINC `($_ZN5flash24flash_fwd_splitkv_kernelI23Flash_fwd_kernel_traitsILi64ELi64ELi256ELi4ELb0ELb0EN7cutlass10bfloat16_tE19Flash_kernel_traitsILi64ELi64ELi256ELi4ES3_EELb0ELb1ELb1ELb0ELb0ELb1ELb1ELb0EEEvNS_16Flash_fwd_paramsE$_ZN5flash30compute_attn_1rowblock_splitkvI23Flash_fwd_kernel_traitsILi64ELi64ELi256ELi4ELb0ELb0EN7cutlass10bfloat16_tE19Flash_kernel_traitsILi64ELi64ELi256ELi4ES3_EELb0ELb1ELb1ELb0ELb0ELb1ELb1ELb0ENS_16Flash_fwd_paramsEEEvRKT8_iiiii) ;  /* 0x0000000000087944 */ /* 0x002fea0003c00000 */
[----:B------:R-:W-:Y:S05]  /*01e0*/  BSYNC.RECONVERGENT B3 ;  /* 0x0000000000037941 */ /* 0x000fea0003800200 */
.L_x_7431:
[----:B------:R-:W-:Y:S05]  /*01f0*/  EXIT ;  /* 0x000000000000794d */ /* 0x000fea0003800000 */
        .type           $_ZN5flash24flash_fwd_splitkv_kernelI23Flash_fwd_kernel_traitsILi64ELi64ELi256ELi4ELb0ELb0EN7cutlass10bfloat16_tE19Flash_kernel_traitsILi64ELi64ELi256ELi4ES3_EELb0ELb1ELb1ELb0ELb0ELb1ELb1ELb0EEEvNS_16Flash_fwd_paramsE$_ZN5flash30compute_attn_1rowblock_splitkvI23Flash_fwd_kernel_traitsILi64ELi64ELi256ELi4ELb0ELb0EN7cutlass10bfloat16_tE19Flash_kernel_traitsILi64ELi64ELi256ELi4ES3_EELb0ELb1ELb1ELb0ELb0ELb1ELb1ELb0ENS_16Flash_fwd_paramsEEEvRKT8_iiiii,@function
        .size           $_ZN5flash24flash_fwd_splitkv_kernelI23Flash_fwd_kernel_traitsILi64ELi64ELi256ELi4ELb0ELb0EN7cutlass10bfloat16_tE19Flash_kernel_traitsILi64ELi64ELi256ELi4ES3_EELb0ELb1ELb1ELb0ELb0ELb1ELb1ELb0EEEvNS_16Flash_fwd_paramsE$_ZN5flash30compute_attn_1rowblock_splitkvI23Flash_fwd_kernel_traitsILi64ELi64ELi256ELi4ELb0ELb0EN7cutlass10bfloat16_tE19Flash_kernel_traitsILi64ELi64ELi256ELi4ES3_EELb0ELb1ELb1ELb0ELb0ELb1ELb1ELb0ENS_16Flash_fwd_paramsEEEvRKT8_iiiii,(.L_x_14767 - $_ZN5flash24flash_fwd_splitkv_kernelI23Flash_fwd_kernel_traitsILi64ELi64ELi256ELi4ELb0ELb0EN7cutlass10bfloat16_tE19Flash_kernel_traitsILi64ELi64ELi256ELi4ES3_EELb0ELb1ELb1ELb0ELb0ELb1ELb1ELb0EEEvNS_16Flash_fwd_paramsE$_ZN5flash30compute_attn_1rowblock_splitkvI23Flash_fwd_kernel_traitsILi64ELi64ELi256ELi4ELb0ELb0EN7cutlass10bfloat16_tE19Flash_kernel_traitsILi64ELi64ELi256ELi4ES3_EELb0ELb1ELb1ELb0ELb0ELb1ELb1ELb0ENS_16Flash_fwd_paramsEEEvRKT8_iiiii)
$_ZN5flash24flash_fwd_splitkv_kernelI23Flash_fwd_kernel_traitsILi64ELi64ELi256ELi4ELb0ELb0EN7cutlass10bfloat16_tE19Flash_kernel_traitsILi64ELi64ELi256ELi4ES3_EELb0ELb1ELb1ELb0ELb0ELb1ELb1ELb0EEEvNS_16Flash_fwd_paramsE$_ZN5flash30compute_attn_1rowblock_splitkvI23Flash_fwd_kernel_traitsILi64ELi64ELi256ELi4ELb0ELb0EN7cutlass10bfloat16_tE19Flash_kernel_traitsILi64ELi64ELi256ELi4ES3_EELb0ELb1ELb1ELb0ELb0ELb1ELb1ELb0ENS_16Flash_fwd_paramsEEEvRKT8_iiiii:
        /* <DEDUP_REMOVED lines=38> */
.L_x_7433:
[----:B------:R-:W-:Y:S05]  /*0460*/  BSYNC.RECONVERGENT B0 ;  /* 0x0000000000007941 */ /* 0x000fea0003800200 */
.L_x_7432:
[----:B------:R-:W-:Y:S04]  /*0470*/  BSSY.RECONVERGENT B0, `(.L_x_7434) ;  /* 0x0000007000007945 */ /* 0x000fe80003800200 */
[----:B------:R-:W-:Y:S05]  /*0480*/  @!P3 BRA `(.L_x_7435) ;  /* 0x000000000014b947 */ /* 0x000fea0003800000 */
[----:B------:R-:W2:Y:S02]  /*0490*/  LD.E.U8 R6, desc[UR4][R2.64+0x1b2] ;  /* 0x0001b20402067980 */ /* 0x000ea4000c101100 */
[----:B--2---:R-:W-:-:S13]  /*04a0*/  ISETP.NE.AND P1, PT, R6, RZ, PT ;  /* 0x000000ff0600720c */ /* 0x004fda0003f25270 */
[----:B-----5:R-:W2:Y:S02]  /*04b0*/  @P1 LD.E R72, desc[UR4][R16.64+0x4] ;  /* 0x0000040410481980 */ /* 0x020ea4000c101900 */
[----:B--2---:R-:W-:-:S06]  /*04c0*/  @P1 IADD3 R72, PT, PT, R72, -R12, RZ ;  /* 0x8000000c48481210 */ /* 0x004fcc0007ffe0ff */
[----:B------:R2:W5:Y:S02]  /*04d0*/  @!P1 LD.E R72, desc[UR4][R16.64] ;  /* 0x0000000410489980 */ /* 0x000564000c101900 */
.L_x_7435:
[----:B------:R-:W-:Y:S05]  /*04e0*/  BSYNC.RECONVERGENT B0 ;  /* 0x0000000000007941 */ /* 0x000fea0003800200 */
.L_x_7434:
        /* <DEDUP_REMOVED lines=8> */
.L_x_7437:
[----:B------:R-:W3:Y:S01]  /*0570*/  LD.E.64 R6, desc[UR4][R2.64+0x108] ;  /* 0x0001080402067980 */ /* 0x000ee2000c101b00 */
[----:B------:R-:W-:Y:S01]  /*0580*/  BSSY.RECONVERGENT B0, `(.L_x_7439) ;  /* 0x0000006000007945 */ /* 0x000fe20003800200 */
[----:B------:R-:W-:Y:S01]  /*0590*/  IMAD.MOV.U32 R5, RZ, RZ, RZ ;  /* 0x000000ffff057224 */ /* 0x000fe200078e00ff */
[----:B---3--:R-:W-:-:S04]  /*05a0*/  ISETP.NE.U32.AND P0, PT, R6, RZ, PT ;  /* 0x000000ff0600720c */ /* 0x008fc80003f05070 */
[----:B------:R-:W-:-:S13]  /*05b0*/  ISETP.NE.AND.EX P0, PT, R7, RZ, PT, P0 ;  /* 0x000000ff0700720c */ /* 0x000fda0003f05300 */
[----:B------:R-:W-:Y:S05]  /*05c0*/  @!P0 BRA `(.L_x_7440) ;  /* 0x0000000000048947 */ /* 0x000fea0003800000 */
[----:B------:R3:W5:Y:S02]  /*05d0*/  LD.E R5, desc[UR4][R2.64+0xbc] ;  /* 0x0000bc0402057980 */ /* 0x000764000c101900 */
.L_x_7440:
[----:B------:R-:W-:Y:S05]  /*05e0*/  BSYNC.RECONVERGENT B0 ;  /* 0x0000000000007941 */ /* 0x000fea0003800200 */
.L_x_7439:
[----:B-----5:R-:W-:Y:S02]  /*05f0*/  IADD3 R72, PT, PT, R5, R72, -R11 ;  /* 0x0000004805487210 */ /* 0x020fe40007ffe80b */
.L_x_7438:
[----:B------:R-:W-:Y:S05]  /*0600*/  BSYNC.RECONVERGENT B1 ;  /* 0x0000000000017941 */ /* 0x000fea0003800200 */
.L_x_7436:
[----:B------:R-:W-:Y:S01]  /*0610*/  IMAD.SHL.U32 R219, R235, 0x40, RZ ;  /* 0x00000040ebdb7824 */ /* 0x000fe200078e00ff */
[----:B------:R-:W-:Y:S01]  /*0620*/  MOV R6, R234 ;  /* 0x000000ea00067202 */ /* 0x000fe20000000f00 */
[----:B------:R-:W-:-:S03]  /*0630*/  IMAD.MOV.U32 R7, RZ, RZ, 0x0 ;  /* 0x00000000ff077424 */ /* 0x000fc600078e00ff */
[----:B------:R-:W-:-:S13]  /*0640*/  ISETP.GT.AND P0, PT, R240, R219, PT ;  /* 0x000000dbf000720c */ /* 0x000fda0003f04270 */
[----:B-123--:R-:W-:Y:S05]  /*0650*/  @!P0 RET.REL.NODEC R6 `(_ZN5flash24flash_fwd_splitkv_kernelI23Flash_fwd_kernel_traitsILi64ELi64ELi256ELi4ELb0ELb0EN7cutlass10bfloat16_tE19Flash_kernel_traitsILi64ELi64ELi256ELi4ES3_EELb0ELb1ELb1ELb0ELb0ELb1ELb1ELb0EEEvNS_16Flash_fwd_paramsE) ;  /* 0xfffffff806688950 */ /* 0x00efea0003c3ffff */
        /* <DEDUP_REMOVED lines=62> */
[--C-:B------:R-:W-:Y:S02]  /*0a40*/  IMAD R5, R5, R4, R219.reuse ;  /* 0x0000000405057224 */ /* 0x100fe400078e02db */
[----:B------:R-:W-:Y:S01]  /*0a50*/  IMAD.SHL.U32 R4, R166, 0x4, RZ ;  /* 0x00000004a6047824 */ /* 0x000fe200078e00ff */
[----:B------:R-:W-:Y:S01]  /*0a60*/  SHF.R.U32.HI R166, RZ, 0x4, R166 ;  /* 0x00000004ffa67819 */ /* 0x000fe200000116a6 */
[----:B----4-:R-:W-:Y:S02]  /*0a70*/  IMAD R7, R5, R6, RZ ;  /* 0x0000000605077224 */ /* 0x010fe400078e02ff */
[----:B------:R-:W-:Y:S01]  /*0a80*/  IMAD.IADD R219, R240, 0x1, -R219 ;  /* 0x00000001f0db7824 */ /* 0x000fe200078e0adb */
[----:B------:R-:W-:Y:S01]  /*0a90*/  LOP3.LUT R6, R4, 0xffc, RZ, 0xc0, !PT ;  /* 0x00000ffc04067812 */ /* 0x000fe200078ec0ff */
[----:B------:R-:W-:Y:S01]  /*0aa0*/  VIADD R10, R166, 0x18 ;  /* 0x00000018a60a7836 */ /* 0x000fe20000000000 */
[----:B------:R-:W-:Y:S02]  /*0ab0*/  LOP3.LUT R4, R4, 0x3c, RZ, 0xc0, !PT ;  /* 0x0000003c04047812 */ /* 0x000fe400078ec0ff */
[----:B------:R-:W-:-:S02]  /*0ac0*/  IADD3 R6, P0, PT, R7, R6, RZ ;  /* 0x0000000607067210 */ /* 0x000fc40007f1e0ff */
[C---:B------:R-:W-:Y:S02]  /*0ad0*/  ISETP.NE.AND P6, PT, R4.reuse, RZ, PT ;  /* 0x000000ff0400720c */ /* 0x040fe40003fc5270 */
[----:B-----5:R-:W-:Y:S01]  /*0ae0*/  ISETP.GE.AND P1, PT, R4, R0, PT ;  /* 0x000000000400720c */ /* 0x020fe20003f26270 */
[C---:B------:R-:W-:Y:S01]  /*0af0*/  VIADD R4, R166.reuse, 0x8 ;  /* 0x00000008a6047836 */ /* 0x040fe20000000000 */
[----:B------:R-:W-:Y:S01]  /*0b00*/  LEA.HI.X.SX32 R7, R7, RZ, 0x1, P0 ;  /* 0x000000ff07077211 */ /* 0x000fe200000f0eff */
[----:B------:R-:W-:Y:S01]  /*0b10*/  VIADD R0, R166, 0x10 ;  /* 0x00000010a6007836 */ /* 0x000fe20000000000 */
[----:B------:R-:W-:Y:S01]  /*0b20*/  LEA R12, P0, R6, R8, 0x2 ;  /* 0x00000008060c7211 */ /* 0x000fe200078010ff */
[C---:B------:R-:W-:Y:S01]  /*0b30*/  VIADD R8, R166.reuse, 0x28 ;  /* 0x00000028a6087836 */ /* 0x040fe20000000000 */
[-C--:B------:R-:W-:Y:S02]  /*0b40*/  ISETP.GE.OR P3, PT, R166, R219.reuse, P1 ;  /* 0x000000dba600720c */ /* 0x080fe40000f66670 */
[----:B------:R-:W-:-:S02]  /*0b50*/  ISETP.GE.OR P2, PT, R4, R219, P1 ;  /* 0x000000db0400720c */ /* 0x000fc40000f46670 */
        /* <DEDUP_REMOVED lines=46> */
[----:B-1----:R-:W-:Y:S05]  /*0e40*/  @P6 RET.REL.NODEC R4 `(_ZN5flash24flash_fwd_splitkv_kernelI23Flash_fwd_kernel_traitsILi64ELi64ELi256ELi4ELb0ELb0EN7cutlass10bfloat16_tE19Flash_kernel_traitsILi64ELi64ELi256ELi4ES3_EELb0ELb1ELb1ELb0ELb0ELb1ELb1ELb0EEEvNS_16Flash_fwd_paramsE) ;  /* 0xfffffff0046c6950 */ /* 0x002fea0003c3ffff */
[----:B------:R-:W-:Y:S02]  /*0e50*/  MOV R0, 0xff800000 ;  /* 0xff80000000007802 */ /* 0x000fe40000000f00 */
[----:B------:R-:W-:-:S03]  /*0e60*/  MOV R235, 0x0 ;  /* 0x0000000000eb7802 */ /* 0x000fc60000000f00 */
[----:B------:R1:W-:Y:S02]  /*0e70*/  ST.E desc[UR4][R2.64+0xe0], R0 ;  /* 0x0000e00002007985 */ /* 0x0003e4000c101904 */
[----:B-1----:R-:W-:Y:S05]  /*0e80*/  RET.REL.NODEC R234 `(_ZN5flash24flash_fwd_splitkv_kernelI23Flash_fwd_kernel_traitsILi64ELi64ELi256ELi4ELb0ELb0EN7cutlass10bfloat16_tE19Flash_kernel_traitsILi64ELi64ELi256ELi4ES3_EELb0ELb1ELb1ELb0ELb0ELb1ELb1ELb0EEEvNS_16Flash_fwd_paramsE) ;  /* 0xfffffff0ea5c7950 */ /* 0x002fea0003c3ffff */
.L_x_7441:
        /* <DEDUP_REMOVED lines=105> */
.L_x_7443:
        /* <DEDUP_REMOVED lines=43> */
[----:B------:R-:W-:Y:S02]  /*17d0*/  LOP3.LUT R7, R7, R6, RZ, 0x3c, !PT ;  /* 0x0000000607077212 */ /* 0x000fe400078e3cff */
[----:B------:R-:W-:Y:S02]  /*17e0*/  ISETP.GE.AND P1, PT, R4, RZ, PT ;  /* 0x000000ff0400720c */ /* 0x000fe40003f26270 */
[----:B------:R-:W-:-:S02]  /*17f0*/  ISETP.NE.AND P4, PT, R20, RZ, PT ;  /* 0x000000ff1400720c */ /* 0x000fc40003f85270 */
[----:B------:R-:W-:Y:S02]  /*1800*/  @!P2 IADD3 R8, PT, PT, R8, 0x1, RZ ;  /* 0x000000010808a810 */ /* 0x000fe40007ffe0ff */
[----:B------:R-:W-:Y:S02]  /*1810*/  LOP3.LUT R6, R7, R6, RZ, 0x3c, !PT ;  /* 0x0000000607067212 */ /* 0x000fe400078e3cff */
[----:B------:R-:W-:Y:S01]  /*1820*/  LEA R18, R37, 0xffffff00, 0x8 ;  /* 0xffffff0025127811 */ /* 0x000fe200078e40ff */
[----:B------:R-:W-:Y:S01]  /*1830*/  @!P3 IMAD R4, R223, R11, RZ ;  /* 0x0000000bdf04b224 */ /* 0x000fe200078e02ff */
[----:B------:R-:W-:Y:S01]  /*1840*/  @!P3 SHF.R.S32.HI R0, RZ, 0x1f, R11 ;  /* 0x0000001fff00b819 */ /* 0x000fe2000001140b */
[----:B------:R-:W-:Y:S01]  /*1850*/  @P5 VIADD R8, R8, 0x1 ;  /* 0x0000000108085836 */ /* 0x000fe20000000000 */
[----:B------:R-:W-:Y:S01]  /*1860*/  LOP3.LUT R7, R7, R6, RZ, 0x3c, !PT ;  /* 0x0000000607077212 */ /* 0x000fe200078e3cff */
[----:B------:R-:W-:Y:S01]  /*1870*/  IMAD R5, R221, R18, RZ ;  /* 0x00000012dd057224 */ /* 0x000fe200078e02ff */
[----:B------:R-:W-:Y:S01]  /*1880*/  SHF.R.S32.HI R17, RZ, 0x1f, R18 ;  /* 0x0000001fff117819 */ /* 0x000fe20000011412 */
[----:B------:R-:W-:-:S02]  /*1890*/  @!P3 IMAD R0, R0, R222, R4 ;  /* 0x000000de0000b224 */ /* 0x000fc400078e0204 */
[----:B------:R-:W-:Y:S01]  /*18a0*/  @!P3 IMAD.WIDE.U32 R24, R222, R11, RZ ;  /* 0x0000000bde18b225 */ /* 0x000fe200078e00ff */
[----:B------:R-:W-:-:S03]  /*18b0*/  @!P1 IADD3 R8, PT, PT, -R8, RZ, RZ ;  /* 0x000000ff08089210 */ /* 0x000fc60007ffe1ff */
[----:B------:R-:W-:Y:S01]  /*18c0*/  IMAD.WIDE.U32 R6, R220, R18, R6 ;  /* 0x00000012dc067225 */ /* 0x000fe200078e0006 */
[----:B------:R-:W-:-:S03]  /*18d0*/  @!P4 LOP3.LUT R8, RZ, R20, RZ, 0x33, !PT ;  /* 0x00000014ff08c212 */ /* 0x000fc600078e33ff */
[----:B------:R-:W-:Y:S01]  /*18e0*/  IMAD R5, R17, R220, R5 ;  /* 0x000000dc11057224 */ /* 0x000fe200078e0205 */
[----:B------:R-:W-:Y:S01]  /*18f0*/  @!P3 IADD3 R25, PT, PT, R25, R0, RZ ;  /* 0x000000001919b210 */ /* 0x000fe20007ffe0ff */
[----:B------:R-:W-:Y:S01]  /*1900*/  @P3 IMAD.IADD R11, R11, 0x1, R12 ;  /* 0x000000010b0b3824 */ /* 0x000fe200078e020c */
[----:B------:R-:W-:Y:S01]  /*1910*/  MOV R12, R6 ;  /* 0x00000006000c7202 */ /* 0x000fe20000000f00 */
[----:B----4-:R-:W-:Y:S01]  /*1920*/  @!P3 IMAD R4, R23, R10, RZ ;  /* 0x0000000a1704b224 */ /* 0x010fe200078e02ff */
[----:B------:R-:W-:Y:S02]  /*1930*/  @!P3 SHF.R.S32.HI R0, RZ, 0x1f, R10 ;  /* 0x0000001fff00b819 */ /* 0x000fe4000001140a */
[----:B------:R-:W-:Y:S01]  /*1940*/  IADD3 R13, PT, PT, R7, R5, RZ ;  /* 0x00000005070d7210 */ /* 0x000fe20007ffe0ff */
[----:B------:R-:W-:Y:S01]  /*1950*/  IMAD R5, R15, R8, RZ ;  /* 0x000000080f057224 */ /* 0x000fe200078e02ff */
[----:B------:R-:W-:Y:S01]  /*1960*/  SHF.R.S32.HI R6, RZ, 0x1f, R8 ;  /* 0x0000001fff067819 */ /* 0x000fe20000011408 */
[----:B------:R-:W-:-:S02]  /*1970*/  @!P3 IMAD R0, R22, R0, R4 ;  /* 0x000000001600b224 */ /* 0x000fc400078e0204 */
[----:B------:R-:W-:-:S04]  /*1980*/  @!P3 IMAD.WIDE.U32 R22, R22, R10, R24 ;  /* 0x0000000a1616b225 */ /* 0x000fc800078e0018 */
[C---:B------:R-:W-:Y:S02]  /*1990*/  IMAD R5, R14.reuse, R6, R5 ;  /* 0x000000060e057224 */ /* 0x040fe400078e0205 */
[----:B------:R-:W-:-:S04]  /*19a0*/  IMAD.WIDE.U32 R24, R14, R8, R12 ;  /* 0x000000080e187225 */ /* 0x000fc800078e000c */
[-C--:B------:R-:W-:Y:S02]  /*19b0*/  @P3 IMAD R4, R223, R11.reuse, RZ ;  /* 0x0000000bdf043224 */ /* 0x080fe400078e02ff */
[----:B------:R-:W-:Y:S01]  /*19c0*/  @P3 IMAD.WIDE.U32 R6, R222, R11, RZ ;  /* 0x0000000bde063225 */ /* 0x000fe200078e00ff */
[----:B------:R-:W-:Y:S02]  /*19d0*/  @!P3 MOV R13, R22 ;  /* 0x00000016000db202 */ /* 0x000fe40000000f00 */
[----:B------:R-:W-:Y:S01]  /*19e0*/  MOV R8, R24 ;  /* 0x0000001800087202 */ /* 0x000fe20000000f00 */
[----:B------:R-:W-:Y:S01]  /*19f0*/  @!P3 IMAD.IADD R12, R23, 0x1, R0 ;  /* 0x00000001170cb824 */ /* 0x000fe200078e0200 */
[----:B------:R-:W-:Y:S01]  /*1a00*/  @P3 IADD3 R12, PT, PT, R7, R4, RZ ;  /* 0x00000004070c3210 */ /* 0x000fe20007ffe0ff */
[----:B------:R-:W-:Y:S01]  /*1a10*/  IMAD.IADD R0, R25, 0x1, R5 ;  /* 0x0000000119007824 */ /* 0x000fe200078e0205 */
[----:B------:R-:W-:Y:S02]  /*1a20*/  @P3 MOV R13, R6 ;  /* 0x00000006000d3202 */ /* 0x000fe40000000f00 */
.L_x_7444:
[----:B------:R-:W-:Y:S05]  /*1a30*/  BSYNC.RECONVERGENT B0 ;  /* 0x0000000000007941 */ /* 0x000fea0003800200 */
.L_x_7442:
        /* <DEDUP_REMOVED lines=32> */
[----:B-----5:R-:W-:Y:S02]  /*1c40*/  IMAD R16, R17, R222, RZ ;  /* 0x000000de11107224 */ /* 0x020fe400078e02ff */
[----:B------:R-:W-:Y:S01]  /*1c50*/  @!P2 IMAD.MOV R15, RZ, RZ, -R15 ;  /* 0x000000ffff0fa224 */ /* 0x000fe200078e0a0f */
[----:B------:R-:W-:Y:S01]  /*1c60*/  @!P3 LOP3.LUT R15, RZ, R20, RZ, 0x33, !PT ;  /* 0x00000014ff0fb212 */ /* 0x000fe200078e33ff */
[----:B------:R-:W-:Y:S01]  /*1c70*/  IMAD R16, R18, R223, R16 ;  /* 0x000000df12107224 */ /* 0x000fe200078e0210 */
[----:B------:R-:W-:Y:S01]  /*1c80*/  LOP3.LUT R213, R14, 0x38, RZ, 0xc0, !PT ;  /* 0x000000380ed57812 */ /* 0x000fe200078ec0ff */
[----:B------:R-:W-:Y:S01]  /*1c90*/  IMAD.WIDE.U32 R30, R18, R222, RZ ;  /* 0x000000de121e7225 */ /* 0x000fe200078e00ff */
[----:B------:R-:W-:Y:S02]  /*1ca0*/  SHF.R.S32.HI R19, RZ, 0x1f, R15 ;  /* 0x0000001fff137819 */ /* 0x000fe4000001140f */
[----:B------:R-:W-:Y:S01]  /*1cb0*/  LOP3.LUT R17, R14, 0x1c0, RZ, 0xc0, !PT ;  /* 0x000001c00e117812 */ /* 0x000fe200078ec0ff */
[----:B------:R-:W-:Y:S01]  /*1cc0*/  IMAD R18, R27, R15, RZ ;  /* 0x0000000f1b127224 */ /* 0x000fe200078e02ff */
        /* <DEDUP_REMOVED lines=8> */
[----:B------:R-:W-:Y:S02]  /*1d50*/  IADD3 R18, PT, PT, R21, R18, RZ ;  /* 0x0000001215127210 */ /* 0x000fe40007ffe0ff */
[----:B------:R-:W-:Y:S02]  /*1d60*/  IADD3 R20, P3, PT, R213, R8, RZ ;  /* 0x00000008d5147210 */ /* 0x000fe40007f7e0ff */
[----:B------:R-:W-:-:S02]  /*1d70*/  SHF.R.U32.HI R26, RZ, 0x3, R166 ;  /* 0x00000003ff1a7819 */ /* 0x000fc400000116a6 */
[----:B------:R-:W-:Y:S01]  /*1d80*/  LOP3.LUT R14, R17, 0x1e00, R14, 0xf8, !PT ;  /* 0x00001e00110e7812 */ /* 0x000fe200078ef80e */
[----:B------:R-:W-:Y:S01]  /*1d90*/  IMAD.X R17, R12, 0x1, R18, P2 ;  /* 0x000000010c117824 */ /* 0x000fe200010e0612 */
[----:B------:R-:W1:Y:S01]  /*1da0*/  S2UR UR6, SR_CgaCtaId ;  /* 0x00000000000679c3 */ /* 0x000e620000008800 */
[----:B------:R-:W-:Y:S02]  /*1db0*/  IMAD.X R21, RZ, RZ, R0, P3 ;  /* 0x000000ffff157224 */ /* 0x000fe400018e0600 */
[----:B------:R-:W-:Y:S02]  /*1dc0*/  IMAD R12, R223, R26, RZ ;  /* 0x0000001adf0c7224 */ /* 0x000fe400078e02ff */
[----:B------:R-:W-:-:S04]  /*1dd0*/  IMAD.WIDE.U32 R232, R26, R222, R16 ;  /* 0x000000de1ae87225 */ /* 0x000fc800078e0010 */
[----:B------:R-:W-:Y:S02]  /*1de0*/  IMAD.IADD R12, R233, 0x1, R12 ;  /* 0x00000001e90c7824 */ /* 0x000fe400078e020c */
[----:B------:R-:W-:Y:S02]  /*1df0*/  IMAD R230, R221, R26, RZ ;  /* 0x0000001adde67224 */ /* 0x000fe400078e02ff */
[----:B------:R-:W-:Y:S01]  /*1e00*/  IMAD.WIDE.U32 R18, R26, R220, R20 ;  /* 0x000000dc1a127225 */ /* 0x000fe200078e0014 */
[----:B------:R-:W-:-:S03]  /*1e10*/  IADD3 R219, PT, PT, -R219, R240, RZ ;  /* 0x000000f0dbdb7210 */ /* 0x000fc60007ffe1ff */
[----:B------:R-:W-:Y:S01]  /*1e20*/  IMAD.IADD R230, R19, 0x1, R230 ;  /* 0x0000000113e67824 */ /* 0x000fe200078e02e6 */
[----:B------:R-:W-:Y:S01]  /*1e30*/  UMOV UR7, 0x400 ;  /* 0x0000040000077882 */ /* 0x000fe20000000000 */
[-C--:B------:R-:W-:Y:S01]  /*1e40*/  LOP3.LUT R247, R247, R246.reuse, RZ, 0x3c, !PT ;  /* 0x000000f6f7f77212 */ /* 0x080fe200078e3cff */
[----:B-1----:R-:W-:Y:S01]  /*1e50*/  ULEA UR6, UR6, UR7, 0x18 ;  /* 0x0000000706067291 */ /* 0x002fe2000f8ec0ff */
[----:B------:R-:W-:Y:S01]  /*1e60*/  MOV R27, RZ ;  /* 0x000000ff001b7202 */ /* 0x000fe20000000f00 */
[----:B------:R-:W-:Y:S01]  /*1e70*/  BSSY.RECONVERGENT B0, `(.L_x_7445) ;  /* 0x000002e000007945 */ /* 0x000fe20003800200 */
[----:B------:R-:W-:-:S03]  /*1e80*/  LOP3.LUT R246, R247, R246, RZ, 0x3c, !PT ;  /* 0x000000f6f7f67212 */ /* 0x000fc600078e3cff */
[----:B------:R-:W-:Y:S01]  /*1e90*/  IMAD.U32 R214, RZ, RZ, UR6 ;  /* 0x00000006ffd67e24 */ /* 0x000fe2000f8e00ff */
[----:B------:R-:W-:-:S03]  /*1ea0*/  LOP3.LUT R247, R247, R246, RZ, 0x3c, !PT ;  /* 0x000000f6f7f77212 */ /* 0x000fc600078e3cff */
[----:B------:R-:W-:Y:S02]  /*1eb0*/  IMAD R239, R14, 0x2, R214 ;  /* 0x000000020eef7824 */ /* 0x000fe400078e02d6 */
[----:B--2---:R-:W-:-:S04]  /*1ec0*/  @P1 IMAD.WIDE.U32 R16, R4, R9, RZ ;  /* 0x0000000904101225 */ /* 0x004fc800078e00ff */
[----:B------:R-:W-:Y:S01]  /*1ed0*/  @P1 IMAD R8, R5, R9, RZ ;  /* 0x0000000905081224 */ /* 0x000fe200078e02ff */
[----:B---3--:R-:W-:Y:S01]  /*1ee0*/  LEA R233, P2, R232, R24, 0x1 ;  /* 0x00000018e8e97211 */ /* 0x008fe200078408ff */
[-C--:B----4-:R-:W-:Y:S02]  /*1ef0*/  @!P1 IMAD R0, R29, R242.reuse, RZ ;  /* 0x000000f21d009224 */ /* 0x090fe400078e02ff */
[----:B------:R-:W-:-:S03]  /*1f00*/  @!P1 IMAD.WIDE.U32 R28, R28, R242, RZ ;  /* 0x000000f21c1c9225 */ /* 0x000fc600078e00ff */
[----:B------:R-:W-:Y:S01]  /*1f10*/  @!P1 MOV R9, R28 ;  /* 0x0000001c00099202 */ /* 0x000fe20000000f00 */
[----:B------:R-:W-:Y:S01]  /*1f20*/  @P1 IMAD.MOV.U32 R9, RZ, RZ, R16 ;  /* 0x000000ffff091224 */ /* 0x000fe200078e0010 */
[----:B------:R-:W-:Y:S02]  /*1f30*/  @!P1 IADD3 R0, PT, PT, R29, R0, RZ ;  /* 0x000000001d009210 */ /* 0x000fe40007ffe0ff */
[----:B------:R-:W-:Y:S02]  /*1f40*/  LEA.HI.X R232, R232, R25, R12, 0x1, P2 ;  /* 0x00000019e8e87211 */ /* 0x000fe400010f0c0c */
[----:B------:R-:W-:Y:S02]  /*1f50*/  @P1 IADD3 R0, PT, PT, R17, R8, RZ ;  /* 0x0000000811001210 */ /* 0x000fe40007ffe0ff */
[----:B------:R-:W-:Y:S02]  /*1f60*/  IADD3 R12, P2, PT, R213, R9, RZ ;  /* 0x00000009d50c7210 */ /* 0x000fe40007f5e0ff */
[----:B------:R-:W-:-:S03]  /*1f70*/  LEA R231, P3, R18, R22, 0x1 ;  /* 0x0000001612e77211 */ /* 0x000fc600078608ff */
[----:B------:R-:W-:Y:S01]  /*1f80*/  IMAD.X R13, RZ, RZ, R0, P2 ;  /* 0x000000ffff0d7224 */ /* 0x000fe200010e0600 */
[----:B------:R-:W-:Y:S02]  /*1f90*/  ISETP.GE.AND P2, PT, R26, R219, PT ;  /* 0x000000db1a00720c */ /* 0x000fe40003f46270 */
[----:B------:R-:W-:Y:S01]  /*1fa0*/  LEA.HI.X R230, R18, R23, R230, 0x1, P3 ;  /* 0x0000001712e67211 */ /* 0x000fe200018f0ce6 */
[----:B------:R-:W-:Y:S01]  /*1fb0*/  IMAD R15, R11, R241, RZ ;  /* 0x000000f10b0f7224 */ /* 0x000fe200078e02ff */
[----:B------:R-:W-:-:S05]  /*1fc0*/  SHF.R.S32.HI R23, RZ, 0x1f, R241 ;  /* 0x0000001fff177819 */ /* 0x000fca00000114f1 */
[----:B------:R-:W-:Y:S02]  /*1fd0*/  IMAD R15, R10, R23, R15 ;  /* 0x000000170a0f7224 */ /* 0x000fe400078e020f */
        /* <DEDUP_REMOVED lines=22> */
.L_x_7447:
[----:B------:R2:W-:Y:S02]  /*2140*/  STS.128 [R239], RZ ;  /* 0x000000ffef007388 */ /* 0x0005e40000000c00 */
.L_x_7446:
[----:B------:R-:W-:Y:S05]  /*2150*/  BSYNC.RECONVERGENT B0 ;  /* 0x0000000000007941 */ /* 0x000fea0003800200 */
.L_x_7445:
        /* <DEDUP_REMOVED lines=28> */
.L_x_7449:
[----:B------:R-:W-:Y:S05]  /*2320*/  BSYNC.RECONVERGENT B0 ;  /* 0x0000000000007941 */ /* 0x000fea0003800200 */
.L_x_7448:
        /* <DEDUP_REMOVED lines=19> */
.L_x_7451:
[----:B------:R-:W-:Y:S05]  /*2460*/  BSYNC.RECONVERGENT B0 ;  /* 0x0000000000007941 */ /* 0x000fea0003800200 */
.L_x_7450:
        /* <DEDUP_REMOVED lines=18> */
.L_x_7453:
[----:B------:R-:W-:Y:S05]  /*2590*/  BSYNC.RECONVERGENT B0 ;  /* 0x0000000000007941 */ /* 0x000fea0003800200 */
.L_x_7452:
        /* <DEDUP_REMOVED lines=13> */
.L_x_7456:
[----:B------:R1:W-:Y:S02]  /*2670*/  STS.128 [R239+0x2000], RZ ;  /* 0x002000ffef007388 */ /* 0x0003e40000000c00 */
.L_x_7455:
[----:B------:R-:W-:Y:S05]  /*2680*/  BSYNC.RECONVERGENT B0 ;  /* 0x0000000000007941 */ /* 0x000fea0003800200 */
.L_x_7454:
        /* <DEDUP_REMOVED lines=19> */
.L_x_7458:
[----:B------:R-:W-:Y:S05]  /*27c0*/  BSYNC.RECONVERGENT B0 ;  /* 0x0000000000007941 */ /* 0x000fea0003800200 */
.L_x_7457:
        /* <DEDUP_REMOVED lines=13> */
.L_x_7460:
[----:B------:R-:W-:Y:S05]  /*28a0*/  BSYNC.RECONVERGENT B0 ;  /* 0x0000000000007941 */ /* 0x000fea0003800200 */
.L_x_7459:
        /* <DEDUP_REMOVED lines=13> */
.L_x_7462:
[----:B------:R-:W-:Y:S05]  /*2980*/  BSYNC.RECONVERGENT B0 ;  /* 0x0000000000007941 */ /* 0x000fea0003800200 */
.L_x_7461:
        /* <DEDUP_REMOVED lines=16> */
.L_x_7464:
[----:B------:R-:W-:Y:S05]  /*2a90*/  BSYNC.RECONVERGENT B0 ;  /* 0x0000000000007941 */ /* 0x000fea0003800200 */
.L_x_7463:
        /* <DEDUP_REMOVED lines=13> */
.L_x_7466:
[----:B------:R-:W-:Y:S05]  /*2b70*/  BSYNC.RECONVERGENT B0 ;  /* 0x0000000000007941 */ /* 0x000fea0003800200 */
.L_x_7465:
        /* <DEDUP_REMOVED lines=16> */
.L_x_7468:
[----:B------:R-:W-:Y:S05]  /*2c80*/  BSYNC.RECONVERGENT B0 ;  /* 0x0000000000007941 */ /* 0x000fea0003800200 */
.L_x_7467:
        /* <DEDUP_REMOVED lines=16> */
.L_x_7470:
[----:B------:R-:W-:Y:S05]  /*2d90*/  BSYNC.RECONVERGENT B0 ;  /* 0x0000000000007941 */ /* 0x000fea0003800200 */
.L_x_7469:
        /* <DEDUP_REMOVED lines=16> */
.L_x_7472:
[----:B------:R-:W-:Y:S05]  /*2ea0*/  BSYNC.RECONVERGENT B0 ;  /* 0x0000000000007941 */ /* 0x000fea0003800200 */
.L_x_7471:
        /* <DEDUP_REMOVED lines=13> */
.L_x_7474:
[----:B------:R-:W-:Y:S05]  /*2f80*/  BSYNC.RECONVERGENT B0 ;  /* 0x0000000000007941 */ /* 0x000fea0003800200 */
.L_x_7473:
        /* <DEDUP_REMOVED lines=16> */
.L_x_7476:
[----:B------:R-:W-:Y:S05]  /*3090*/  BSYNC.RECONVERGENT B0 ;  /* 0x0000000000007941 */ /* 0x000fea0003800200 */
.L_x_7475:
        /* <DEDUP_REMOVED lines=15> */
.L_x_7478:
[----:B------:R-:W-:Y:S05]  /*3190*/  BSYNC.RECONVERGENT B0 ;  /* 0x0000000000007941 */ /* 0x000fea0003800200 */
.L_x_7477:
        /* <DEDUP_REMOVED lines=14> */
.L_x_7480:
[----:B------:R-:W-:Y:S05]  /*3280*/  BSYNC.RECONVERGENT B0 ;  /* 0x0000000000007941 */ /* 0x000fea0003800200 */
.L_x_7479:
        /* <DEDUP_REMOVED lines=14> */
.L_x_7482:
[----:B------:R-:W-:Y:S05]  /*3370*/  BSYNC.RECONVERGENT B0 ;  /* 0x0000000000007941 */ /* 0x000fea0003800200 */
.L_x_7481:
        /* <DEDUP_REMOVED lines=14> */
.L_x_7484:
[----:B------:R-:W-:Y:S05]  /*3460*/  BSYNC.RECONVERGENT B0 ;  /* 0x0000000000007941 */ /* 0x000fea0003800200 */
.L_x_7483:
        /* <DEDUP_REMOVED lines=12> */
.L_x_7486:
[----:B------:R-:W-:Y:S05]  /*3530*/  BSYNC.RECONVERGENT B0 ;  /* 0x0000000000007941 */ /* 0x000fea0003800200 */
.L_x_7485:
[----:B-1----:R-:W2:Y:S04]  /*3540*/  LD.E.64 R26, desc[UR4][R2.64+0x1c0] ;  /* 0x0001c004021a7980 */ /* 0x002ea8000c101b00 */
[----:B----4-:R-:W4:Y:S01]  /*3550*/  LD.E.64 R24, desc[UR4][R2.64+0x1b8] ;  /* 0x0001b80402187980 */ /* 0x010f22000c101b00 */
[----:B------:R-:W-:-:S03]  /*3560*/  MOV R22, R241 ;  /* 0x000000f100167202 */ /* 0x000fc60000000f00 */
[----:B------:R-:W3:Y:S04]  /*3570*/  LD.E R237, desc[UR4][R2.64+0xd8] ;  /* 0x0000d80402ed7980 */ /* 0x000ee8000c101900 */
[----:B------:R-:W0:Y:S04]  /*3580*/  LDGDEPBAR ;  /* 0x00000000000079af */ /* 0x000e280000000000 */
[----:B------:R1:W5:Y:S04]  /*3590*/  LD.E R73, desc[UR4][R2.64+0x184] ;  /* 0x0001840402497980 */ /* 0x000368000c101900 */
[----:B------:R1:W5:Y:S01]  /*35a0*/  LD.E R116, desc[UR4][R2.64+0x188] ;  /* 0x0001880402747980 */ /* 0x000362000c101900 */
[----:B--2---:R-:W-:-:S04]  /*35b0*/  IMAD.WIDE.U32 R22, R242, R26, R22 ;  /* 0x0000001af2167225 */ /* 0x004fc800078e0016 */
[----:B------:R-:W-:Y:S01]  /*35c0*/  IMAD R0, R27, R242, RZ ;  /* 0x000000f21b007224 */ /* 0x000fe200078e02ff */
[----:B----4-:R-:W-:-:S04]  /*35d0*/  LEA R24, P1, R22, R24, 0x2 ;  /* 0x0000001816187211 */ /* 0x010fc800078210ff */
[----:B------:R-:W-:-:S04]  /*35e0*/  IADD3 R0, PT, PT, R23, R0, RZ ;  /* 0x0000000017007210 */ /* 0x000fc80007ffe0ff */
[----:B------:R-:W-:-:S05]  /*35f0*/  LEA.HI.X R25, R22, R25, R0, 0x2, P1 ;  /* 0x0000001916197211 */ /* 0x000fca00008f1400 */
[----:B------:R1:W5:Y:S01]  /*3600*/  LD.E R0, desc[UR4][R24.64] ;  /* 0x0000000418007980 */ /* 0x000362000c101900 */
[----:B---3--:R-:W2:Y:S01]  /*3610*/  MUFU.RCP R237, R237 ;  /* 0x000000ed00ed7308 */ /* 0x008ea20000001000 */
[----:B------:R-:W-:-:S04]  /*3620*/  DEPBAR.LE SB0, 0x0 ;  /* 0x000080000000791a */ /* 0x000fc80000000000 */
[----:B------:R-:W-:Y:S05]  /*3630*/  WARPSYNC.ALL ;  /* 0x0000000000007948 */ /* 0x000fea0003800000 */
[----:B------:R-:W-:Y:S01]  /*3640*/  BSSY.RECONVERGENT B0, `(.L_x_7487) ;  /* 0x0000012000007945 */ /* 0x000fe20003800200 */
[----:B------:R-:W-:Y:S01]  /*3650*/  SHF.L.U64.HI R4, R222, 0x4, R223 ;  /* 0x00000004de047819 */ /* 0x000fe200000102df */
        /* <DEDUP_REMOVED lines=13> */
.L_x_7489:
[----:B------:R3:W-:Y:S01]  /*3730*/  STS.128 [R239+0xa000], RZ ;  /* 0x00a000ffef007388 */ /* 0x0007e20000000c00 */
[----:B------:R-:W-:Y:S05]  /*3740*/  BRA `(.L_x_7490) ;  /* 0x0000000000047947 */ /* 0x000fea0003800000 */
.L_x_7488:
[----:B------:R2:W-:Y:S02]  /*3750*/  STS.128 [R239+0xa000], RZ ;  /* 0x00a000ffef007388 */ /* 0x0005e40000000c00 */
.L_x_7490:
[----:B------:R-:W-:Y:S05]  /*3760*/  BSYNC.RECONVERGENT B0 ;  /* 0x0000000000007941 */ /* 0x000fea0003800200 */
.L_x_7487:
        /* <DEDUP_REMOVED lines=18> */
.L_x_7492:
[----:B------:R-:W-:Y:S05]  /*3890*/  BSYNC.RECONVERGENT B0 ;  /* 0x0000000000007941 */ /* 0x000fea0003800200 */
.L_x_7491:
        /* <DEDUP_REMOVED lines=13> */
.L_x_7494:
[----:B------:R-:W-:Y:S05]  /*3970*/  BSYNC.RECONVERGENT B0 ;  /* 0x0000000000007941 */ /* 0x000fea0003800200 */
.L_x_7493:
        /* <DEDUP_REMOVED lines=13> */
.L_x_7496:
[----:B------:R-:W-:Y:S05]  /*3a50*/  BSYNC.RECONVERGENT B0 ;  /* 0x0000000000007941 */ /* 0x000fea0003800200 */
.L_x_7495:
        /* <DEDUP_REMOVED lines=16> */
.L_x_7498:
[----:B------:R-:W-:Y:S05]  /*3b60*/  BSYNC.RECONVERGENT B0 ;  /* 0x0000000000007941 */ /* 0x000fea0003800200 */
.L_x_7497:
        /* <DEDUP_REMOVED lines=13> */
.L_x_7500:
[----:B------:R-:W-:Y:S05]  /*3c40*/  BSYNC.RECONVERGENT B0 ;  /* 0x0000000000007941 */ /* 0x000fea0003800200 */
.L_x_7499:
        /* <DEDUP_REMOVED lines=16> */
.L_x_7502:
[----:B------:R-:W-:Y:S05]  /*3d50*/  BSYNC.RECONVERGENT B0 ;  /* 0x0000000000007941 */ /* 0x000fea0003800200 */
.L_x_7501:
        /* <DEDUP_REMOVED lines=16> */
.L_x_7504:
[----:B------:R-:W-:Y:S05]  /*3e60*/  BSYNC.RECONVERGENT B0 ;  /* 0x0000000000007941 */ /* 0x000fea0003800200 */
.L_x_7503:
        /* <DEDUP_REMOVED lines=16> */
.L_x_7506:
[----:B------:R-:W-:Y:S05]  /*3f70*/  BSYNC.RECONVERGENT B0 ;  /* 0x0000000000007941 */ /* 0x000fea0003800200 */
.L_x_7505:
        /* <DEDUP_REMOVED lines=13> */
.L_x_7508:
[----:B------:R-:W-:Y:S05]  /*4050*/  BSYNC.RECONVERGENT B0 ;  /* 0x0000000000007941 */ /* 0x000fea0003800200 */
.L_x_7507:
        /* <DEDUP_REMOVED lines=16> */
.L_x_7510:
[----:B------:R-:W-:Y:S05]  /*4160*/  BSYNC.RECONVERGENT B0 ;  /* 0x0000000000007941 */ /* 0x000fea0003800200 */
.L_x_7509:
        /* <DEDUP_REMOVED lines=15> */
.L_x_7512:
[----:B------:R-:W-:Y:S05]  /*4260*/  BSYNC.RECONVERGENT B0 ;  /* 0x0000000000007941 */ /* 0x000fea0003800200 */
.L_x_7511:
        /* <DEDUP_REMOVED lines=15> */
.L_x_7514:
[----:B------:R-:W-:Y:S05]  /*4360*/  BSYNC.RECONVERGENT B0 ;  /* 0x0000000000007941 */ /* 0x000fea0003800200 */
.L_x_7513:
        /* <DEDUP_REMOVED lines=15> */
.L_x_7516:
[----:B------:R-:W-:Y:S05]  /*4460*/  BSYNC.RECONVERGENT B0 ;  /* 0x0000000000007941 */ /* 0x000fea0003800200 */
.L_x_7515:
        /* <DEDUP_REMOVED lines=15> */
.L_x_7518:
[----:B------:R-:W-:Y:S05]  /*4560*/  BSYNC.RECONVERGENT B0 ;  /* 0x0000000000007941 */ /* 0x000fea0003800200 */
.L_x_7517:
        /* <DEDUP_REMOVED lines=13> */
.L_x_7520:
[----:B------:R-:W-:Y:S05]  /*4640*/  BSYNC.RECONVERGENT B0 ;  /* 0x0000000000007941 */ /* 0x000fea0003800200 */
.L_x_7519:
[----:B------:R-:W5:Y:S01]  /*4650*/  LD.E R63, desc[UR4][R2.64+0x18c] ;  /* 0x00018c04023f7980 */ /* 0x000f62000c101900 */
        /* <DEDUP_REMOVED lines=18> */
[----:B------:R-:W-:Y:S01]  /*4780*/  LOP3.LUT P6, RZ, R166, 0x2, RZ, 0xc0, !PT ;  /* 0x00000002a6ff7812 */ /* 0x000fe200078cc0ff */
[----:B------:R-:W-:Y:S01]  /*4790*/  LDSM.16.M88.4 R52, [R62] ;  /* 0x000000003e34783b */ /* 0x000fe20000000200 */
[----:B------:R-:W-:-:S02]  /*47a0*/  MOV R38, 0x20 ;  /* 0x0000002000267802 */ /* 0x000fc40000000f00 */
[----:B------:R-:W-:Y:S01]  /*47b0*/  LOP3.LUT P2, RZ, R166, 0x4, RZ, 0xc0, !PT ;  /* 0x00000004a6ff7812 */ /* 0x000fe2000784c0ff */
[----:B------:R-:W2:Y:S01]  /*47c0*/  LDSM.16.M88.4 R16, [R60+0x2000] ;  /* 0x002000003c10783b */ /* 0x000ea20000000200 */
[----:B------:R-:W-:Y:S02]  /*47d0*/  SEL R39, R38, 0xffffffe0, !P6 ;  /* 0xffffffe026277807 */ /* 0x000fe40007000000 */
[----:B------:R-:W-:Y:S01]  /*47e0*/  MOV R74, 0x40 ;  /* 0x00000040004a7802 */ /* 0x000fe20000000f00 */
[----:B-1--4-:R-:W1:Y:S01]  /*47f0*/  LDSM.16.M88.4 R20, [R60+0x2800] ;  /* 0x002800003c14783b */ /* 0x012e620000000200 */
[-C--:B------:R-:W-:Y:S02]  /*4800*/  IADD3 R48, PT, PT, R62, R39.reuse, RZ ;  /* 0x000000273e307210 */ /* 0x080fe40007ffe0ff */
[----:B------:R-:W-:Y:S01]  /*4810*/  IADD3 R120, PT, PT, R60, R39, RZ ;  /* 0x000000273c787210 */ /* 0x000fe20007ffe0ff */
[----:B------:R-:W-:Y:S01]  /*4820*/  LDSM.16.M88.4 R56, [R60+0x3000] ;  /* 0x003000003c38783b */ /* 0x000fe20000000200 */
[----:B------:R-:W-:-:S02]  /*4830*/  SEL R74, R74, 0xffffffc0, !P2 ;  /* 0xffffffc04a4a7807 */ /* 0x000fc40005000000 */
[----:B------:R-:W-:Y:S01]  /*4840*/  SHF.R.U32.HI R226, RZ, 0x2, R166 ;  /* 0x00000002ffe27819 */ /* 0x000fe200000116a6 */
[----:B------:R-:W-:Y:S01]  /*4850*/  LDSM.16.M88.4 R48, [R48] ;  /* 0x000000003030783b */ /* 0x000fe20000000200 */
[-C--:B------:R-:W-:Y:S02]  /*4860*/  IADD3 R200, PT, PT, R62, R74.reuse, RZ ;  /* 0x0000004a3ec87210 */ /* 0x080fe40007ffe0ff */
[----:B------:R-:W-:Y:S01]  /*4870*/  IADD3 R74, PT, PT, R60, R74, RZ ;  /* 0x0000004a3c4a7210 */ /* 0x000fe20007ffe0ff */
[----:B------:R-:W4:Y:S01]  /*4880*/  LDSM.16.M88.4 R28, [R120+0x2000] ;  /* 0x00200000781c783b */ /* 0x000f220000000200 */
[C---:B------:R-:W-:Y:S02]  /*4890*/  IADD3 R165, PT, PT, R39.reuse, R200, RZ ;  /* 0x000000c827a57210 */ /* 0x040fe40007ffe0ff */
[----:B------:R-:W-:Y:S01]  /*48a0*/  IADD3 R39, PT, PT, R39, R74, RZ ;  /* 0x0000004a27277210 */ /* 0x000fe20007ffe0ff */
[----:B------:R-:W-:Y:S01]  /*48b0*/  LDSM.16.M88.4 R32, [R200] ;  /* 0x00000000c820783b */ /* 0x000fe20000000200 */
[----:B------:R-:W-:-:S02]  /*48c0*/  IADD3 R116, PT, PT, R116, R72, -R240 ;  /* 0x0000004874747210 */ /* 0x000fc40007ffe8f0 */
[----:B------:R-:W-:Y:S01]  /*48d0*/  IADD3 R73, PT, PT, R72, -R240, -R73 ;  /* 0x800000f048497210 */ /* 0x000fe20007ffe849 */
[----:B------:R-:W3:Y:S04]  /*48e0*/  LDSM.16.M88.4 R40, [R74+0x2000] ;  /* 0x002000004a28783b */ /* 0x000ee80000000200 */
[----:B------:R-:W-:Y:S04]  /*48f0*/  LDSM.16.M88.4 R12, [R165] ;  /* 0x00000000a50c783b */ /* 0x000fe80000000200 */
[----:B------:R-:W-:Y:S04]  /*4900*/  LDSM.16.M88.4 R44, [R39+0x2000] ;  /* 0x00200000272c783b */ /* 0x000fe80000000200 */
[----:B------:R-:W3:Y:S01]  /*4910*/  LDSM.16.M88.4 R8, [R120+0x2800] ;  /* 0x002800007808783b */ /* 0x000ee20000000200 */
[C---:B--2---:R-:W-:Y:S03]  /*4920*/  HMMA.16816.F32.BF16 R24, R52.reuse, R16, RZ ;  /* 0x000000103418723c */ /* 0x044fe600000418ff */
[----:B------:R-:W2:Y:S04]  /*4930*/  LDSM.16.M88.4 R68, [R74+0x2800] ;  /* 0x002800004a44783b */ /* 0x000ea80000000200 */
[----:B------:R-:W-:Y:S01]  /*4940*/  LDSM.16.M88.4 R64, [R74+0x3000] ;  /* 0x003000004a40783b */ /* 0x000fe20000000200 */
[C---:B------:R-:W-:Y:S08]  /*4950*/  HMMA.16816.F32.BF16 R16, R52.reuse, R18, RZ ;  /* 0x000000123410723c */ /* 0x040ff000000418ff */
[----:B-1----:R-:W-:Y:S08]  /*4960*/  HMMA.16816.F32.BF16 R4, R52, R20, RZ ;  /* 0x000000143404723c */ /* 0x002ff000000418ff */
[C---:B----4-:R-:W-:Y:S08]  /*4970*/  HMMA.16816.F32.BF16 R24, R48.reuse, R28, R24 ;  /* 0x0000001c3018723c */ /* 0x050ff00000041818 */
[----:B------:R-:W-:Y:S01]  /*4980*/  HMMA.16816.F32.BF16 R16, R48, R30, R16 ;  /* 0x0000001e3010723c */ /* 0x000fe20000041810 */
[----:B------:R-:W1:Y:S07]  /*4990*/  LDSM.16.M88.4 R28, [R120+0x3000] ;  /* 0x00300000781c783b */ /* 0x000e6e0000000200 */
[----:B------:R-:W-:Y:S08]  /*49a0*/  HMMA.16816.F32.BF16 R20, R52, R22, RZ ;  /* 0x000000163414723c */ /* 0x000ff000000418ff */
[----:B---3--:R-:W-:Y:S08]  /*49b0*/  HMMA.16816.F32.BF16 R24, R32, R40, R24 ;  /* 0x000000282018723c */ /* 0x008ff00000041818 */
[----:B------:R-:W-:Y:S08]  /*49c0*/  HMMA.16816.F32.BF16 R4, R48, R8, R4 ;  /* 0x000000083004723c */ /* 0x000ff00000041804 */
[----:B------:R-:W-:Y:S01]  /*49d0*/  HMMA.16816.F32.BF16 R16, R32, R42, R16 ;  /* 0x0000002a2010723c */ /* 0x000fe20000041810 */
[----:B------:R-:W3:Y:S07]  /*49e0*/  LDSM.16.M88.4 R40, [R39+0x2800] ;  /* 0x002800002728783b */ /* 0x000eee0000000200 */
[----:B------:R-:W-:Y:S08]  /*49f0*/  HMMA.16816.F32.BF16 R24, R12, R44, R24 ;  /* 0x0000002c0c18723c */ /* 0x000ff00000041818 */
[----:B------:R-:W-:Y:S08]  /*4a00*/  HMMA.16816.F32.BF16 R20, R48, R10, R20 ;  /* 0x0000000a3014723c */ /* 0x000ff00000041814 */
[----:B------:R-:W-:Y:S08]  /*4a10*/  HMMA.16816.F32.BF16 R8, R52, R56, RZ ;  /* 0x000000383408723c */ /* 0x000ff000000418ff */
[----:B--2---:R-:W-:Y:S08]  /*4a20*/  HMMA.16816.F32.BF16 R4, R32, R68, R4 ;  /* 0x000000442004723c */ /* 0x004ff00000041804 */
[----:B------:R-:W-:Y:S01]  /*4a30*/  HMMA.16816.F32.BF16 R16, R12, R46, R16 ;  /* 0x0000002e0c10723c */ /* 0x000fe20000041810 */
[----:B------:R-:W2:Y:S07]  /*4a40*/  LDSM.16.M88.4 R44, [R60+0x3800] ;  /* 0x003800003c2c783b */ /* 0x000eae0000000200 */
[----:B-1----:R-:W-:Y:S08]  /*4a50*/  HMMA.16816.F32.BF16 R8, R48, R28, R8 ;  /* 0x0000001c3008723c */ /* 0x002ff00000041808 */
        /* <DEDUP_REMOVED lines=32> */
[----:B------:R-:W5:Y:S02]  /*4c60*/  LDSM.16.M88.4 R28, [R39+0x3000] ;  /* 0x00300000271c783b */ /* 0x000f640000000200 */
[----:B------:R-:W1:Y:S08]  /*4c70*/  MUFU.TANH R106, R4 ;  /* 0x00000004006a7308 */ /* 0x000e700000002400 */
[----:B------:R-:W1:Y:S01]  /*4c80*/  MUFU.TANH R105, R5 ;  /* 0x0000000500697308 */ /* 0x000e620000002400 */
[----:B--2---:R-:W-:Y:S07]  /*4c90*/  HMMA.16816.F32.BF16 R16, R52, R44, RZ ;  /* 0x0000002c3410723c */ /* 0x004fee00000418ff */
[----:B------:R-:W2:Y:S01]  /*4ca0*/  MUFU.TANH R104, R6 ;  /* 0x0000000600687308 */ /* 0x000ea20000002400 */
[----:B------:R-:W-:Y:S01]  /*4cb0*/  HMMA.16816.F32.BF16 R24, R32, R66, R24 ;  /* 0x000000422018723c */ /* 0x000fe20000041818 */
[----:B------:R-:W-:Y:S06]  /*4cc0*/  LDSM.16.M88.4 R64, [R74+0x4000] ;  /* 0x004000004a40783b */ /* 0x000fec0000000200 */
[----:B------:R3:W1:Y:S05]  /*4cd0*/  MUFU.TANH R103, R7 ;  /* 0x0000000700677308 */ /* 0x00066a0000002400 */
[----:B----4-:R-:W-:Y:S03]  /*4ce0*/  HMMA.16816.F32.BF16 R16, R48, R56, R16 ;  /* 0x000000383010723c */ /* 0x010fe60000041810 */
[----:B------:R-:W4:Y:S05]  /*4cf0*/  MUFU.TANH R102, R20 ;  /* 0x0000001400667308 */ /* 0x000f2a0000002400 */
        /* <DEDUP_REMOVED lines=32> */
[----:B--2---:R-:W-:Y:S07]  /*4f00*/  HMMA.16816.F32.BF16 R16, R12, R56, R16 ;  /* 0x000000380c10723c */ /* 0x004fee0000041810 */
[----:B------:R2:W1:Y:S01]  /*4f10*/  MUFU.TANH R91, R27 ;  /* 0x0000001b005b7308 */ /* 0x0004620000002400 */
        /* <DEDUP_REMOVED lines=25> */
[----:B----4-:R-:W-:Y:S01]  /*50b0*/  HMMA.16816.F32.BF16 R20, R12, R44, R20 ;  /* 0x0000002c0c14723c */ /* 0x010fe20000041814 */
[----:B-1----:R-:W-:Y:S06]  /*50c0*/  LDSM.16.M88.4 R16, [R120+0x5000] ;  /* 0x005000007810783b */ /* 0x002fec0000000200 */
[----:B------:R-:W1:Y:S01]  /*50d0*/  MUFU.TANH R84, R6 ;  /* 0x0000000600547308 */ /* 0x000e620000002400 */
        /* <DEDUP_REMOVED lines=74> */
[----:B------:R4:W1:Y:S05]  /*5580*/  MUFU.TANH R127, R7 ;  /* 0x00000007007f7308 */ /* 0x00086a0000002400 */
[----:B------:R-:W-:Y:S01]  /*5590*/  HMMA.16816.F32.BF16 R24, R32, R70, R24 ;  /* 0x000000462018723c */ /* 0x000fe20000041818 */
[----:B------:R-:W-:Y:S02]  /*55a0*/  LDSM.16.M88.4 R68, [R74+0x6800] ;  /* 0x006800004a44783b */ /* 0x000fe40000000200 */
[----:B------:R-:W1:Y:S05]  /*55b0*/  MUFU.TANH R128, R20 ;  /* 0x0000001400807308 */ /* 0x000e6a0000002400 */
[----:B-----5:R-:W-:Y:S03]  /*55c0*/  HMMA.16816.F32.BF16 R28, R48, R44, R28 ;  /* 0x0000002c301c723c */ /* 0x020fe6000004181c */
        /* <DEDUP_REMOVED lines=28> */
[----:B------:R-:W3:Y:S06]  /*5790*/  LDSM.16.M88.4 R40, [R39+0x6800] ;  /* 0x006800002728783b */ /* 0x000eec0000000200 */
[----:B------:R-:W1:Y:S01]  /*57a0*/  MUFU.TANH R137, R25 ;  /* 0x0000001900897308 */ /* 0x000e620000002400 */
[----:B------:R-:W-:Y:S01]  /*57b0*/  HMMA.16816.F32.BF16 R4, R32, R66, R4 ;  /* 0x000000422004723c */ /* 0x000fe20000041804 */
[----:B--2---:R-:W2:Y:S04]  /*57c0*/  LDSM.16.M88.4 R8, [R120+0x7000] ;  /* 0x007000007808783b */ /* 0x004ea80000000200 */
[----:B------:R-:W4:Y:S02]  /*57d0*/  LDSM.16.M88.4 R64, [R74+0x7000] ;  /* 0x007000004a40783b */ /* 0x000f240000000200 */
        /* <DEDUP_REMOVED lines=31> */
[----:B---3--:R-:W-:Y:S04]  /*59d0*/  LDSM.16.M88.4 R28, [R120+0x7800] ;  /* 0x00780000781c783b */ /* 0x008fe80000000200 */
[----:B------:R-:W-:Y:S02]  /*59e0*/  LDSM.16.M88.4 R40, [R60+0x8000] ;  /* 0x008000003c28783b */ /* 0x000fe40000000200 */
[----:B------:R-:W3:Y:S01]  /*59f0*/  MUFU.TANH R146, R6 ;  /* 0x0000000600927308 */ /* 0x000ee20000002400 */
[----:B------:R-:W-:Y:S01]  /*5a00*/  HMMA.16816.F32.BF16 R56, R48, R10, R56 ;  /* 0x0000000a3038723c */ /* 0x000fe20000041838 */
[----:B------:R-:W5:Y:S06]  /*5a10*/  LDSM.16.M88.4 R8, [R39+0x7000] ;  /* 0x007000002708783b */ /* 0x000f6c0000000200 */
        /* <DEDUP_REMOVED lines=46> */
[----:B------:R-:W2:Y:S04]  /*5d00*/  LDSM.16.M88.4 R44, [R39+0x8000] ;  /* 0x00800000272c783b */ /* 0x000ea80000000200 */
[----:B-----5:R-:W5:Y:S01]  /*5d10*/  LDSM.16.M88.4 R24, [R120+0x8800] ;  /* 0x008800007818783b */ /* 0x020f620000000200 */
        /* <DEDUP_REMOVED lines=50> */
[----:B-----5:R-:W-:Y:S03]  /*6040*/  HMMA.16816.F32.BF16 R56, R12, R24, R56 ;  /* 0x000000180c38723c */ /* 0x020fe60000041838 */
[----:B------:R-:W1:Y:S05]  /*6050*/  MUFU.TANH R120, R41 ;  /* 0x0000002900787308 */ /* 0x000e6a0000002400 */
        /* <DEDUP_REMOVED lines=12> */
[----:B------:R-:W1:Y:S01]  /*6120*/  MUFU.TANH R57, R57 ;  /* 0x0000003900397308 */ /* 0x000e620000002400 */
[-C--:B------:R-:W-:Y:S01]  /*6130*/  FMUL.FTZ R4, R4, R63.reuse ;  /* 0x0000003f04047220 */ /* 0x080fe20000410000 */
[----:B-----5:R-:W-:Y:S01]  /*6140*/  HMMA.16816.F32.BF16 R40, R52, R64, RZ ;  /* 0x000000403428723c */ /* 0x020fe200000418ff */
[-C--:B------:R-:W-:Y:S01]  /*6150*/  FMUL.FTZ R5, R5, R63.reuse ;  /* 0x0000003f05057220 */ /* 0x080fe20000410000 */
[-C--:B------:R-:W-:Y:S01]  /*6160*/  FMUL.FTZ R6, R6, R63.reuse ;  /* 0x0000003f06067220 */ /* 0x080fe20000410000 */
[----:B------:R-:W-:-:S03]  /*6170*/  FMUL.FTZ R7, R7, R63 ;  /* 0x0000003f07077220 */ /* 0x000fc60000410000 */
[----:B------:R-:W1:Y:S02]  /*6180*/  MUFU.TANH R58, R58 ;  /* 0x0000003a003a7308 */ /* 0x000e640000002400 */
[----:B------:R-:W-:Y:S06]  /*6190*/  HMMA.16816.F32.BF16 R52, R52, R66, RZ ;  /* 0x000000423434723c */ /* 0x000fec00000418ff */
[----:B------:R-:W1:Y:S02]  /*61a0*/  MUFU.TANH R4, R4 ;  /* 0x0000000400047308 */ /* 0x000e640000002400 */
[C---:B----4-:R-:W-:Y:S06]  /*61b0*/  HMMA.16816.F32.BF16 R20, R32.reuse, R28, R20 ;  /* 0x0000001c2014723c */ /* 0x050fec0000041814 */
[----:B------:R-:W4:Y:S02]  /*61c0*/  MUFU.TANH R5, R5 ;  /* 0x0000000500057308 */ /* 0x000f240000002400 */
        /* <DEDUP_REMOVED lines=9> */
[----:B---3--:R-:W-:Y:S01]  /*6260*/  HMMA.16816.F32.BF16 R20, R12, R8, R20 ;  /* 0x000000080c14723c */ /* 0x008fe20000041814 */
[----:B------:R-:W-:-:S04]  /*6270*/  LOP3.LUT R8, R167, 0x1f0, RZ, 0xc0, !PT ;  /* 0x000001f0a7087812 */ /* 0x000fc800078ec0ff */
[----:B------:R-:W-:Y:S02]  /*6280*/  LOP3.LUT R226, R8, 0x7, R226, 0xf8, !PT ;  /* 0x0000000708e27812 */ /* 0x000fe400078ef8e2 */
[C---:B------:R-:W-:Y:S01]  /*6290*/  LEA R8, R235.reuse, R72, 0x6 ;  /* 0x00000048eb087211 */ /* 0x040fe200078e30ff */
[C---:B------:R-:W-:Y:S01]  /*62a0*/  HMMA.16816.F32.BF16 R40, R32.reuse, R24, R40 ;  /* 0x000000182028723c */ /* 0x040fe20000041828 */
[----:B------:R-:W-:Y:S02]  /*62b0*/  LEA R225, R235, R226, 0x6 ;  /* 0x000000e2ebe17211 */ /* 0x000fe400078e30ff */
[----:B------:R-:W-:Y:S02]  /*62c0*/  IADD3 R226, PT, PT, R226, R8, RZ ;  /* 0x00000008e2e27210 */ /* 0x000fe40007ffe0ff */
[C---:B------:R-:W-:Y:S02]  /*62d0*/  IADD3 R224, PT, PT, R225.reuse, R116, RZ ;  /* 0x00000074e1e07210 */ /* 0x040fe40007ffe0ff */
[----:B------:R-:W-:Y:S01]  /*62e0*/  IADD3 R225, PT, PT, R225, R73, RZ ;  /* 0x00000049e1e17210 */ /* 0x000fe20007ffe0ff */
[----:B------:R-:W-:Y:S01]  /*62f0*/  HMMA.16816.F32.BF16 R52, R32, R26, R52 ;  /* 0x0000001a2034723c */ /* 0x000fe20000041834 */
[----:B------:R-:W-:-:S02]  /*6300*/  VIADDMNMX R227, R224, 0x1, R72, PT ;  /* 0x00000001e0e37846 */ /* 0x000fc40003800148 */
[-C--:B------:R-:W-:Y:S01]  /*6310*/  FMUL.FTZ R21, R21, R63.reuse ;  /* 0x0000003f15157220 */ /* 0x080fe20000410000 */
[-C--:B------:R-:W-:Y:S01]  /*6320*/  FMUL.FTZ R20, R20, R63.reuse ;  /* 0x0000003f14147220 */ /* 0x080fe20000410000 */
[----:B------:R-:W-:Y:S01]  /*6330*/  FMUL.FTZ R22, R22, R63 ;  /* 0x0000003f16167220 */ /* 0x000fe20000410000 */
[----:B------:R-:W-:Y:S01]  /*6340*/  VIMNMX R228, PT, PT, RZ, R225, !PT ;  /* 0x000000e1ffe47248 */ /* 0x000fe20007fe0100 */
[----:B------:R3:W1:Y:S01]  /*6350*/  MUFU.TANH R24, R21 ;  /* 0x0000001500187308 */ /* 0x0006620000002400 */
[----:B------:R-:W-:Y:S01]  /*6360*/  HMMA.16816.F32.BF16 R16, R12, R10, R16 ;  /* 0x0000000a0c10723c */ /* 0x000fe20000041810 */
[----:B------:R-:W-:Y:S02]  /*6370*/  VIADDMNMX R224, R224, 0x9, R72, PT ;  /* 0x00000009e0e07846 */ /* 0x000fe40003800148 */
[----:B------:R-:W-:-:S04]  /*6380*/  VIADDMNMX R225, R225, 0x8, RZ, !PT ;  /* 0x00000008e1e17846 */ /* 0x000fc800078001ff */
[----:B------:R-:W1:Y:S01]  /*6390*/  MUFU.TANH R20, R20 ;  /* 0x0000001400147308 */ /* 0x000e620000002400 */
[C---:B-----5:R-:W-:Y:S07]  /*63a0*/  HMMA.16816.F32.BF16 R40, R12.reuse, R28, R40 ;  /* 0x0000001c0c28723c */ /* 0x060fee0000041828 */
[----:B------:R-:W1:Y:S01]  /*63b0*/  MUFU.TANH R22, R22 ;  /* 0x0000001600167308 */ /* 0x000e620000002400 */
[----:B------:R-:W-:Y:S01]  /*63c0*/  HMMA.16816.F32.BF16 R52, R12, R30, R52 ;  /* 0x0000001e0c34723c */ /* 0x000fe20000041834 */
[----:B---3--:R-:W-:-:S02]  /*63d0*/  FMUL.FTZ R21, R23, R63 ;  /* 0x0000003f17157220 */ /* 0x008fc40000410000 */
[-C--:B------:R-:W-:Y:S01]  /*63e0*/  FMUL.FTZ R16, R16, R63.reuse ;  /* 0x0000003f10107220 */ /* 0x080fe20000410000 */
[-C--:B------:R-:W-:Y:S01]  /*63f0*/  FMUL.FTZ R17, R17, R63.reuse ;  /* 0x0000003f11117220 */ /* 0x080fe20000410000 */
[-C--:B------:R-:W-:Y:S01]  /*6400*/  FMUL.FTZ R18, R18, R63.reuse ;  /* 0x0000003f12127220 */ /* 0x080fe20000410000 */
[-C--:B------:R-:W-:Y:S01]  /*6410*/  FMUL.FTZ R19, R19, R63.reuse ;  /* 0x0000003f13137220 */ /* 0x080fe20000410000 */
[----:B------:R-:W3:Y:S04]  /*6420*/  MUFU.TANH R21, R21 ;  /* 0x0000001500157308 */ /* 0x000ee80000002400 */
        /* <DEDUP_REMOVED lines=9> */
[----:B------:R-:W-:Y:S01]  /*64c0*/  IADD3 R63, PT, PT, R37, -0x1, RZ ;  /* 0xffffffff253f7810 */ /* 0x000fe20007ffe0ff */
[----:B------:R1:W1:Y:S03]  /*64d0*/  MUFU.TANH R27, R17 ;  /* 0x00000011001b7308 */ /* 0x0002660000002400 */
[----:B------:R-:W-:-:S05]  /*64e0*/  ISETP.GT.AND P1, PT, R63, R229, PT ;  /* 0x000000e53f00720c */ /* 0x000fca0003f24270 */
[----:B------:R1:W1:Y:S08]  /*64f0*/  MUFU.TANH R29, R18 ;  /* 0x00000012001d7308 */ /* 0x0002700000002400 */
        /* <DEDUP_REMOVED lines=25> */
.L_x_7524:
[----:B-1----:R-:W2:Y:S01]  /*6690*/  LD.E R17, desc[UR4][R2.64+0x170] ;  /* 0x0001700402117980 */ /* 0x002ea2000c101900 */
        /* <DEDUP_REMOVED lines=61> */
.L_x_7525:
[----:B------:R-:W-:Y:S05]  /*6a70*/  BSYNC.RECONVERGENT B0 ;  /* 0x0000000000007941 */ /* 0x000fea0003800200 */
.L_x_7523:
        /* <DEDUP_REMOVED lines=9> */
[----:B-1----:R-:W-:Y:S01]  /*6b10*/  @!P3 IMAD.MOV.U32 R16, RZ, RZ, R231 ;  /* 0x000000ffff10b224 */ /* 0x002fe200078e00e7 */
        /* <DEDUP_REMOVED lines=141> */
.L_x_7527:
[----:B------:R-:W-:Y:S05]  /*73f0*/  BSYNC.RECONVERGENT B0 ;  /* 0x0000000000007941 */ /* 0x000fea0003800200 */
.L_x_7526:
[----:B------:R-:W0:Y:S02]  /*7400*/  LDGDEPBAR ;  /* 0x00000000000079af */ /* 0x000e240000000000 */
.L_x_7522:
[----:B------:R-:W-:Y:S05]  /*7410*/  BSYNC.RECONVERGENT B1 ;  /* 0x0000000000017941 */ /* 0x000fea0003800200 */
.L_x_7521:
[----:B------:R-:W-:Y:S02]  /*7420*/  IMAD.SHL.U32 R73, R166, 0x2, RZ ;  /* 0x00000002a6497824 */ /* 0x000fe400078e00ff */
[----:B--2---:R-:W-:-:S03]  /*7430*/  VIADD R46, R226, 0x8 ;  /* 0x00000008e22e7836 */ /* 0x004fc60000000000 */
[----:B------:R-:W-:-:S05]  /*7440*/  LOP3.LUT R72, R73, 0x6, RZ, 0xc0, !PT ;  /* 0x0000000649487812 */ /* 0x000fca00078ec0ff */
[----:B------:R-:W-:-:S04]  /*7450*/  IMAD R42, R63, 0x100, R72 ;  /* 0x000001003f2a7824 */ /* 0x000fc800078e0248 */
[C---:B------:R-:W-:Y:S01]  /*7460*/  IMAD.IADD R43, R42.reuse, 0x1, R240 ;  /* 0x000000012a2b7824 */ /* 0x040fe200078e02f0 */
[C---:B------:R-:W-:Y:S01]  /*7470*/  ISETP.GE.AND P5, PT, R42.reuse, R225, PT ;  /* 0x000000e12a00720c */ /* 0x040fe20003fa6270 */
[C---:B-1----:R-:W-:Y:S01]  /*7480*/  VIADD R9, R42.reuse, 0x11 ;  /* 0x000000112a097836 */ /* 0x042fe20000000000 */
[----:B------:R-:W-:Y:S01]  /*7490*/  ISETP.GE.AND P4, PT, R42, R224, PT ;  /* 0x000000e02a00720c */ /* 0x000fe20003f86270 */
[--C-:B------:R-:W-:Y:S01]  /*74a0*/  IMAD.IADD R8, R46, 0x1, -R43.reuse ;  /* 0x000000012e087824 */ /* 0x100fe200078e0a2b */
[C-C-:B------:R-:W-:Y:S01]  /*74b0*/  IADD3 R12, PT, PT, R226.reuse, -0x1, -R43.reuse ;  /* 0xffffffffe20c7810 */ /* 0x140fe20007ffe82b */
[--C-:B------:R-:W-:Y:S01]  /*74c0*/  IMAD.IADD R45, R226, 0x1, -R43.reuse ;  /* 0x00000001e22d7824 */ /* 0x100fe200078e0a2b */
[----:B------:R-:W-:Y:S01]  /*74d0*/  IADD3 R30, PT, PT, R46, -0x1, -R43 ;  /* 0xffffffff2e1e7810 */ /* 0x000fe20007ffe82b */
[C---:B------:R-:W-:Y:S01]  /*74e0*/  VIADD R28, R42.reuse, 0x18 ;  /* 0x000000182a1c7836 */ /* 0x040fe20000000000 */
[----:B------:R-:W-:Y:S01]  /*74f0*/  IABS R8, R8 ;  /* 0x0000000800087213 */ /* 0x000fe20000000000 */
[----:B------:R-:W-:Y:S01]  /*7500*/  VIADD R47, R45, 0xfffffff8 ;  /* 0xfffffff82d2f7836 */ /* 0x000fe20000000000 */
        /* <DEDUP_REMOVED lines=8> */
[----:B------:R-:W-:-:S02]  /*7590*/  I2FP.F32.S32 R30, R30 ;  /* 0x0000001e001e7245 */ /* 0x000fc40000201400 */
[C---:B------:R-:W-:Y:S01]  /*75a0*/  ISETP.GE.AND P1, PT, R8.reuse, R228, PT ;  /* 0x000000e40800720c */ /* 0x040fe20003f26270 */
[----:B------:R-:W-:Y:S01]  /*75b0*/  FFMA.FTZ R12, -R237, R12, R113 ;  /* 0x0000000ced0c7223 */ /* 0x000fe20000010171 */
[----:B------:R-:W-:Y:S01]  /*75c0*/  FSEL R15, R15, -INF , P5 ;  /* 0xff8000000f0f7808 */ /* 0x000fe20002800000 */
[----:B------:R-:W-:Y:S01]  /*75d0*/  FFMA.FTZ R30, -R237, R30, R111 ;  /* 0x0000001eed1e7223 */ /* 0x000fe2000001016f */
[----:B------:R-:W-:Y:S02]  /*75e0*/  ISETP.GE.AND P5, PT, R8, R225, PT ;  /* 0x000000e10800720c */ /* 0x000fe40003fa6270 */
[----:B------:R-:W-:Y:S02]  /*75f0*/  IABS R47, R47 ;  /* 0x0000002f002f7213 */ /* 0x000fe40000000000 */
[----:B------:R-:W-:Y:S02]  /*7600*/  IADD3 R19, PT, PT, R226, -0x9, -R43 ;  /* 0xfffffff7e2137810 */ /* 0x000fe40007ffe82b */
[----:B------:R-:W-:-:S02]  /*7610*/  IABS R45, R45 ;  /* 0x0000002d002d7213 */ /* 0x000fc40000000000 */
[----:B------:R-:W-:Y:S02]  /*7620*/  FSEL R15, R15, -INF , !P4 ;  /* 0xff8000000f0f7808 */ /* 0x000fe40006000000 */
[C---:B------:R-:W-:Y:S02]  /*7630*/  ISETP.GE.AND P3, PT, R8.reuse, R227, PT ;  /* 0x000000e30800720c */ /* 0x040fe40003f66270 */
[----:B------:R-:W-:Y:S01]  /*7640*/  ISETP.GE.AND P4, PT, R8, R224, PT ;  /* 0x000000e00800720c */ /* 0x000fe20003f86270 */
[----:B------:R-:W-:Y:S01]  /*7650*/  VIADD R8, R42, 0x8 ;  /* 0x000000082a087836 */ /* 0x000fe20000000000 */
[----:B------:R-:W-:Y:S02]  /*7660*/  FSEL R12, R12, -INF , P1 ;  /* 0xff8000000c0c7808 */ /* 0x000fe40000800000 */
[----:B------:R-:W-:Y:S02]  /*7670*/  FSEL R30, R30, -INF , P5 ;  /* 0xff8000001e1e7808 */ /* 0x000fe40002800000 */
[----:B------:R-:W-:-:S02]  /*7680*/  I2FP.F32.S32 R47, R47 ;  /* 0x0000002f002f7245 */ /* 0x000fc40000201400 */
[----:B------:R-:W-:Y:S02]  /*7690*/  IABS R19, R19 ;  /* 0x0000001300137213 */ /* 0x000fe40000000000 */
[----:B------:R-:W-:Y:S01]  /*76a0*/  I2FP.F32.S32 R45, R45 ;  /* 0x0000002d002d7245 */ /* 0x000fe20000201400 */
[C---:B------:R-:W-:Y:S01]  /*76b0*/  FFMA.FTZ R47, -R237.reuse, R47, R110 ;  /* 0x0000002fed2f7223 */ /* 0x040fe2000001016e */
[----:B------:R-:W-:Y:S02]  /*76c0*/  FSEL R12, R12, -INF , !P3 ;  /* 0xff8000000c0c7808 */ /* 0x000fe40005800000 */
[----:B------:R-:W-:Y:S01]  /*76d0*/  FSEL R30, R30, -INF , !P4 ;  /* 0xff8000001e1e7808 */ /* 0x000fe20006000000 */
[----:B------:R-:W-:Y:S01]  /*76e0*/  FFMA.FTZ R33, -R237, R45, R108 ;  /* 0x0000002ded217223 */ /* 0x000fe2000001016c */
[----:B------:R-:W-:Y:S02]  /*76f0*/  IADD3 R13, PT, PT, R46, -0x9, -R43 ;  /* 0xfffffff72e0d7810 */ /* 0x000fe40007ffe82b */
[----:B------:R-:W-:-:S02]  /*7700*/  ISETP.GE.AND P1, PT, R8, R228, PT ;  /* 0x000000e40800720c */ /* 0x000fc40003f26270 */
        /* <DEDUP_REMOVED lines=8> */
[----:B------:R-:W-:Y:S02]  /*7790*/  FSEL R47, R47, -INF , P1 ;  /* 0xff8000002f2f7808 */ /* 0x000fe40000800000 */
[----:B------:R-:W-:Y:S02]  /*77a0*/  ISETP.GE.AND P1, PT, R8, R228, PT ;  /* 0x000000e40800720c */ /* 0x000fe40003f26270 */
[----:B------:R-:W-:Y:S02]  /*77b0*/  FSEL R33, R33, -INF , P5 ;  /* 0xff80000021217808 */ /* 0x000fe40002800000 */
[----:B------:R-:W-:Y:S02]  /*77c0*/  IABS R10, R10 ;  /* 0x0000000a000a7213 */ /* 0x000fe40000000000 */
[----:B------:R-:W-:Y:S02]  /*77d0*/  I2FP.F32.S32 R13, R13 ;  /* 0x0000000d000d7245 */ /* 0x000fe40000201400 */
[----:B------:R-:W-:-:S02]  /*77e0*/  FSEL R33, R33, -INF , !P4 ;  /* 0xff80000021217808 */ /* 0x000fc40006000000 */
[----:B------:R-:W-:Y:S01]  /*77f0*/  FSEL R19, R19, -INF , P1 ;  /* 0xff80000013137808 */ /* 0x000fe20000800000 */
[C---:B------:R-:W-:Y:S01]  /*7800*/  FFMA.FTZ R13, -R237.reuse, R13, R107 ;  /* 0x0000000ded0d7223 */ /* 0x040fe2000001016b */
[--C-:B------:R-:W-:Y:S01]  /*7810*/  IADD3 R18, PT, PT, R46, -0x10, -R43.reuse ;  /* 0xfffffff02e127810 */ /* 0x100fe20007ffe82b */
[----:B------:R-:W-:Y:S01]  /*7820*/  IMAD.MOV.U32 R107, RZ, RZ, R154 ;  /* 0x000000ffff6b7224 */ /* 0x000fe200078e009a */
[C---:B------:R-:W-:Y:S02]  /*7830*/  ISETP.GE.AND P5, PT, R8.reuse, R227, PT ;  /* 0x000000e30800720c */ /* 0x040fe40003fa6270 */
[C---:B------:R-:W-:Y:S02]  /*7840*/  ISETP.GE.AND P4, PT, R8.reuse, R225, PT ;  /* 0x000000e10800720c */ /* 0x040fe40003f86270 */
[----:B------:R-:W-:Y:S02]  /*7850*/  I2FP.F32.S32 R10, R10 ;  /* 0x0000000a000a7245 */ /* 0x000fe40000201400 */
[----:B------:R-:W-:Y:S01]  /*7860*/  ISETP.GE.AND P1, PT, R8, R224, PT ;  /* 0x000000e00800720c */ /* 0x000fe20003f26270 */
[----:B------:R-:W-:Y:S01]  /*7870*/  VIADD R8, R42, 0x10 ;  /* 0x000000102a087836 */ /* 0x000fe20000000000 */
[----:B------:R-:W-:Y:S01]  /*7880*/  IADD3 R11, PT, PT, R226, -0x11, -R43 ;  /* 0xffffffefe20b7810 */ /* 0x000fe20007ffe82b */
[----:B------:R-:W-:Y:S01]  /*7890*/  FFMA.FTZ R10, -R237, R10, R106 ;  /* 0x0000000aed0a7223 */ /* 0x000fe2000001016a */
[----:B------:R-:W-:Y:S01]  /*78a0*/  IABS R18, R18 ;  /* 0x0000001200127213 */ /* 0x000fe20000000000 */
[----:B------:R-:W-:Y:S01]  /*78b0*/  IMAD.MOV.U32 R106, RZ, RZ, R162 ;  /* 0x000000ffff6a7224 */ /* 0x000fe200078e00a2 */
[----:B------:R-:W-:-:S02]  /*78c0*/  FSEL R19, R19, -INF , !P5 ;  /* 0xff80000013137808 */ /* 0x000fc40006800000 */
[----:B------:R-:W-:Y:S02]  /*78d0*/  ISETP.GE.AND P5, PT, R8, R228, PT ;  /* 0x000000e40800720c */ /* 0x000fe40003fa6270 */
[----:B------:R-:W-:Y:S02]  /*78e0*/  FSEL R13, R13, -INF , P4 ;  /* 0xff8000000d0d7808 */ /* 0x000fe40002000000 */
[----:B------:R-:W-:Y:S02]  /*78f0*/  IABS R11, R11 ;  /* 0x0000000b000b7213 */ /* 0x000fe40000000000 */
[----:B------:R-:W-:Y:S02]  /*7900*/  I2FP.F32.S32 R18, R18 ;  /* 0x0000001200127245 */ /* 0x000fe40000201400 */
[----:B------:R-:W-:Y:S02]  /*7910*/  IADD3 R17, PT, PT, R46, -0x11, -R43 ;  /* 0xffffffef2e117810 */ /* 0x000fe40007ffe82b */
[----:B------:R-:W-:Y:S01]  /*7920*/  FSEL R13, R13, -INF , !P1 ;  /* 0xff8000000d0d7808 */ /* 0x000fe20004800000 */
[----:B------:R-:W-:Y:S01]  /*7930*/  FFMA.FTZ R18, -R237, R18, R104 ;  /* 0x00000012ed127223 */ /* 0x000fe20000010168 */
[----:B------:R-:W-:Y:S01]  /*7940*/  FSEL R10, R10, -INF , P5 ;  /* 0xff8000000a0a7808 */ /* 0x000fe20002800000 */
[----:B------:R-:W-:Y:S01]  /*7950*/  IMAD.MOV.U32 R104, RZ, RZ, R158 ;  /* 0x000000ffff687224 */ /* 0x000fe200078e009e */
[----:B------:R-:W-:-:S02]  /*7960*/  ISETP.GE.AND P4, PT, R8, R227, PT ;  /* 0x000000e30800720c */ /* 0x000fc40003f86270 */
[C---:B------:R-:W-:Y:S02]  /*7970*/  ISETP.GE.AND P1, PT, R8.reuse, R225, PT ;  /* 0x000000e10800720c */ /* 0x040fe40003f26270 */
[----:B------:R-:W-:Y:S02]  /*7980*/  I2FP.F32.S32 R11, R11 ;  /* 0x0000000b000b7245 */ /* 0x000fe40000201400 */
[----:B------:R-:W-:Y:S02]  /*7990*/  ISETP.GE.AND P5, PT, R8, R224, PT ;  /* 0x000000e00800720c */ /* 0x000fe40003fa6270 */
[----:B------:R-:W-:Y:S01]  /*79a0*/  IADD3 R8, PT, PT, R226, -0x18, -R43 ;  /* 0xffffffe8e2087810 */ /* 0x000fe20007ffe82b */
[----:B------:R-:W-:Y:S01]  /*79b0*/  FFMA.FTZ R11, -R237, R11, R105 ;  /* 0x0000000bed0b7223 */ /* 0x000fe20000010169 */
[----:B------:R-:W-:Y:S01]  /*79c0*/  IABS R17, R17 ;  /* 0x0000001100117213 */ /* 0x000fe20000000000 */
[----:B------:R-:W-:Y:S01]  /*79d0*/  IMAD.MOV.U32 R105, RZ, RZ, R168 ;  /* 0x000000ffff697224 */ /* 0x000fe200078e00a8 */
[----:B------:R-:W-:-:S02]  /*79e0*/  FSEL R10, R10, -INF , !P4 ;  /* 0xff8000000a0a7808 */ /* 0x000fc40006000000 */
[----:B------:R-:W-:Y:S02]  /*79f0*/  IABS R8, R8 ;  /* 0x0000000800087213 */ /* 0x000fe40000000000 */
[----:B------:R-:W-:Y:S02]  /*7a00*/  I2FP.F32.S32 R17, R17 ;  /* 0x0000001100117245 */ /* 0x000fe40000201400 */
[----:B------:R-:W-:Y:S02]  /*7a10*/  ISETP.GE.AND P4, PT, R9, R228, PT ;  /* 0x000000e40900720c */ /* 0x000fe40003f86270 */
[----:B------:R-:W-:Y:S01]  /*7a20*/  FSEL R18, R18, -INF , P1 ;  /* 0xff80000012127808 */ /* 0x000fe20000800000 */
[----:B------:R-:W-:Y:S01]  /*7a30*/  FFMA.FTZ R17, -R237, R17, R103 ;  /* 0x00000011ed117223 */ /* 0x000fe20000010167 */
[----:B------:R-:W-:Y:S01]  /*7a40*/  I2FP.F32.S32 R8, R8 ;  /* 0x0000000800087245 */ /* 0x000fe20000201400 */
[----:B------:R-:W-:Y:S01]  /*7a50*/  IMAD.MOV.U32 R103, RZ, RZ, R159 ;  /* 0x000000ffff677224 */ /* 0x000fe200078e009f */
[----:B------:R-:W-:-:S02]  /*7a60*/  ISETP.GE.AND P1, PT, R9, R227, PT ;  /* 0x000000e30900720c */ /* 0x000fc40003f26270 */
[----:B------:R-:W-:Y:S01]  /*7a70*/  FSEL R18, R18, -INF , !P5 ;  /* 0xff80000012127808 */ /* 0x000fe20006800000 */
[----:B------:R-:W-:Y:S01]  /*7a80*/  FFMA.FTZ R8, -R237, R8, R102 ;  /* 0x00000008ed087223 */ /* 0x000fe20000010166 */
[----:B------:R-:W-:Y:S01]  /*7a90*/  FSEL R11, R11, -INF , P4 ;  /* 0xff8000000b0b7808 */ /* 0x000fe20002000000 */
[----:B------:R-:W-:Y:S01]  /*7aa0*/  IMAD.MOV.U32 R102, RZ, RZ, R161 ;  /* 0x000000ffff667224 */ /* 0x000fe200078e00a1 */
[----:B------:R-:W-:Y:S02]  /*7ab0*/  ISETP.GE.AND P5, PT, R9, R225, PT ;  /* 0x000000e10900720c */ /* 0x000fe40003fa6270 */
[----:B------:R-:W-:Y:S02]  /*7ac0*/  IADD3 R16, PT, PT, R46, -0x18, -R43 ;  /* 0xffffffe82e107810 */ /* 0x000fe40007ffe82b */
[----:B------:R-:W-:Y:S02]  /*7ad0*/  FSEL R11, R11, -INF , !P1 ;  /* 0xff8000000b0b7808 */ /* 0x000fe40004800000 */
[----:B------:R-:W-:-:S02]  /*7ae0*/  ISETP.GE.AND P4, PT, R9, R224, PT ;  /* 0x000000e00900720c */ /* 0x000fc40003f86270 */
[----:B------:R-:W-:Y:S02]  /*7af0*/  ISETP.GE.AND P1, PT, R28, R228, PT ;  /* 0x000000e41c00720c */ /* 0x000fe40003f26270 */
[----:B------:R-:W-:Y:S02]  /*7b00*/  FSEL R17, R17, -INF , P5 ;  /* 0xff80000011117808 */ /* 0x000fe40002800000 */
[----:B------:R-:W-:Y:S02]  /*7b10*/  IADD3 R9, PT, PT, R226, -0x19, -R43 ;  /* 0xffffffe7e2097810 */ /* 0x000fe40007ffe82b */
[----:B------:R-:W-:Y:S02]  /*7b20*/  IABS R16, R16 ;  /* 0x0000001000107213 */ /* 0x000fe40000000000 */
[----:B------:R-:W-:Y:S02]  /*7b30*/  FSEL R17, R17, -INF , !P4 ;  /* 0xff80000011117808 */ /* 0x000fe40006000000 */
[----:B------:R-:W-:-:S02]  /*7b40*/  FSEL R8, R8, -INF , P1 ;  /* 0xff80000008087808 */ /* 0x000fc40000800000 */
[----:B------:R-:W-:Y:S02]  /*7b50*/  IABS R9, R9 ;  /* 0x0000000900097213 */ /* 0x000fe40000000000 */
[C---:B------:R-:W-:Y:S02]  /*7b60*/  ISETP.GE.AND P5, PT, R28.reuse, R227, PT ;  /* 0x000000e31c00720c */ /* 0x040fe40003fa6270 */
[----:B------:R-:W-:Y:S02]  /*7b70*/  I2FP.F32.S32 R16, R16 ;  /* 0x0000001000107245 */ /* 0x000fe40000201400 */
[C---:B------:R-:W-:Y:S02]  /*7b80*/  ISETP.GE.AND P4, PT, R28.reuse, R225, PT ;  /* 0x000000e11c00720c */ /* 0x040fe40003f86270 */
[----:B------:R-:W-:Y:S01]  /*7b90*/  ISETP.GE.AND P1, PT, R28, R224, PT ;  /* 0x000000e01c00720c */ /* 0x000fe20003f26270 */
[----:B------:R-:W-:Y:S01]  /*7ba0*/  FFMA.FTZ R16, -R237, R16, R100 ;  /* 0x00000010ed107223 */ /* 0x000fe20000010164 */
[----:B------:R-:W-:Y:S01]  /*7bb0*/  IADD3 R28, PT, PT, R46, -0x19, -R43 ;  /* 0xffffffe72e1c7810 */ /* 0x000fe20007ffe82b */
[----:B------:R-:W-:Y:S01]  /*7bc0*/  IMAD.MOV.U32 R100, RZ, RZ, R163 ;  /* 0x000000ffff647224 */ /* 0x000fe200078e00a3 */
[----:B------:R-:W-:-:S02]  /*7bd0*/  I2FP.F32.S32 R9, R9 ;  /* 0x0000000900097245 */ /* 0x000fc40000201400 */
[----:B------:R-:W-:Y:S02]  /*7be0*/  IADD3 R49, PT, PT, R226, -0x20, -R43 ;  /* 0xffffffe0e2317810 */ /* 0x000fe40007ffe82b */
[----:B------:R-:W-:Y:S01]  /*7bf0*/  IABS R28, R28 ;  /* 0x0000001c001c7213 */ /* 0x000fe20000000000 */
[----:B------:R-:W-:Y:S01]  /*7c00*/  FFMA.FTZ R9, -R237, R9, R101 ;  /* 0x00000009ed097223 */ /* 0x000fe20000010165 */
[----:B------:R-:W-:Y:S01]  /*7c10*/  FSEL R8, R8, -INF , !P5 ;  /* 0xff80000008087808 */ /* 0x000fe20006800000 */
[----:B------:R-:W-:Y:S01]  /*7c20*/  IMAD.MOV.U32 R101, RZ, RZ, R157 ;  /* 0x000000ffff657224 */ /* 0x000fe200078e009d */
[----:B------:R-:W-:Y:S02]  /*7c30*/  IABS R49, R49 ;  /* 0x0000003100317213 */ /* 0x000fe40000000000 */
[----:B------:R-:W-:Y:S02]  /*7c40*/  I2FP.F32.S32 R28, R28 ;  /* 0x0000001c001c7245 */ /* 0x000fe40000201400 */
[----:B------:R-:W-:-:S02]  /*7c50*/  ISETP.GE.AND P5, PT, R48, R228, PT ;  /* 0x000000e43000720c */ /* 0x000fc40003fa6270 */
[----:B------:R-:W-:Y:S01]  /*7c60*/  FSEL R16, R16, -INF , P4 ;  /* 0xff80000010107808 */ /* 0x000fe20002000000 */
[C---:B------:R-:W-:Y:S01]  /*7c70*/  FFMA.FTZ R28, -R237.reuse, R28, R99 ;  /* 0x0000001ced1c7223 */ /* 0x040fe20000010163 */
[----:B------:R-:W-:Y:S02]  /*7c80*/  IADD3 R52, PT, PT, R46, -0x20, -R43 ;  /* 0xffffffe02e347810 */ /* 0x000fe40007ffe82b */
[----:B------:R-:W-:Y:S02]  /*7c90*/  I2FP.F32.S32 R49, R49 ;  /* 0x0000003100317245 */ /* 0x000fe40000201400 */
[----:B------:R-:W-:Y:S02]  /*7ca0*/  ISETP.GE.AND P4, PT, R48, R227, PT ;  /* 0x000000e33000720c */ /* 0x000fe40003f86270 */
[----:B------:R-:W-:Y:S01]  /*7cb0*/  FSEL R16, R16, -INF , !P1 ;  /* 0xff80000010107808 */ /* 0x000fe20004800000 */
[----:B------:R-:W-:Y:S01]  /*7cc0*/  FFMA.FTZ R49, -R237, R49, R98 ;  /* 0x00000031ed317223 */ /* 0x000fe20000010162 */
[----:B------:R-:W-:-:S02]  /*7cd0*/  FSEL R9, R9, -INF , P5 ;  /* 0xff80000009097808 */ /* 0x000fc40002800000 */
[C---:B------:R-:W-:Y:S02]  /*7ce0*/  ISETP.GE.AND P1, PT, R48.reuse, R225, PT ;  /* 0x000000e13000720c */ /* 0x040fe40003f26270 */
[----:B------:R-:W-:Y:S02]  /*7cf0*/  ISETP.GE.AND P5, PT, R48, R224, PT ;  /* 0x000000e03000720c */ /* 0x000fe40003fa6270 */
[----:B------:R-:W-:Y:S02]  /*7d00*/  IABS R52, R52 ;  /* 0x0000003400347213 */ /* 0x000fe40000000000 */
[----:B------:R-:W-:Y:S02]  /*7d10*/  IADD3 R48, PT, PT, R226, -0x21, -R43 ;  /* 0xffffffdfe2307810 */ /* 0x000fe40007ffe82b */
[----:B------:R-:W-:Y:S02]  /*7d20*/  FSEL R9, R9, -INF , !P4 ;  /* 0xff80000009097808 */ /* 0x000fe40006000000 */
[----:B------:R-:W-:-:S02]  /*7d30*/  ISETP.GE.AND P4, PT, R50, R228, PT ;  /* 0x000000e43200720c */ /* 0x000fc40003f86270 */
[----:B------:R-:W-:Y:S02]  /*7d40*/  FSEL R28, R28, -INF , P1 ;  /* 0xff8000001c1c7808 */ /* 0x000fe40000800000 */
[----:B------:R-:W-:Y:S02]  /*7d50*/  I2FP.F32.S32 R52, R52 ;  /* 0x0000003400347245 */ /* 0x000fe40000201400 */
[----:B------:R-:W-:Y:S02]  /*7d60*/  IABS R48, R48 ;  /* 0x0000003000307213 */ /* 0x000fe40000000000 */
[----:B------:R-:W-:Y:S01]  /*7d70*/  FSEL R28, R28, -INF , !P5 ;  /* 0xff8000001c1c7808 */ /* 0x000fe20006800000 */
[----:B------:R-:W-:Y:S01]  /*7d80*/  FFMA.FTZ R52, -R237, R52, R96 ;  /* 0x00000034ed347223 */ /* 0x000fe20000010160 */
[----:B------:R-:W-:Y:S02]  /*7d90*/  FSEL R49, R49, -INF , P4 ;  /* 0xff80000031317808 */ /* 0x000fe40002000000 */
        /* <DEDUP_REMOVED lines=10> */
[----:B------:R-:W-:Y:S02]  /*7e40*/  FSEL R52, R52, -INF , P5 ;  /* 0xff80000034347808 */ /* 0x000fe40002800000 */
[----:B------:R-:W-:Y:S02]  /*7e50*/  ISETP.GE.AND P1, PT, R50, R228, PT ;  /* 0x000000e43200720c */ /* 0x000fe40003f26270 */
[----:B------:R-:W-:Y:S02]  /*7e60*/  IABS R49, R53 ;  /* 0x0000003500317213 */ /* 0x000fe40000000000 */
[----:B------:R-:W-:Y:S02]  /*7e70*/  I2FP.F32.S32 R51, R51 ;  /* 0x0000003300337245 */ /* 0x000fe40000201400 */
[----:B------:R-:W-:-:S02]  /*7e80*/  FSEL R54, R52, -INF , !P4 ;  /* 0xff80000034367808 */ /* 0x000fc40006000000 */
[----:B------:R-:W-:Y:S01]  /*7e90*/  FSEL R48, R48, -INF , P1 ;  /* 0xff80000030307808 */ /* 0x000fe20000800000 */
[C---:B------:R-:W-:Y:S01]  /*7ea0*/  FFMA.FTZ R51, -R237.reuse, R51, R95 ;  /* 0x00000033ed337223 */ /* 0x040fe2000001015f */
        /* <DEDUP_REMOVED lines=16> */
[C---:B------:R-:W-:Y:S01]  /*7fb0*/  FFMA.FTZ R52, -R237.reuse, R52, R92 ;  /* 0x00000034ed347223 */ /* 0x040fe2000001015c */
[C---:B------:R-:W-:Y:S02]  /*7fc0*/  ISETP.GE.AND P4, PT, R50.reuse, R227, PT ;  /* 0x000000e33200720c */ /* 0x040fe40003f86270 */
[C---:B------:R-:W-:Y:S02]  /*7fd0*/  ISETP.GE.AND P1, PT, R50.reuse, R225, PT ;  /* 0x000000e13200720c */ /* 0x040fe40003f26270 */
[----:B------:R-:W-:Y:S02]  /*7fe0*/  I2FP.F32.S32 R48, R48 ;  /* 0x0000003000307245 */ /* 0x000fe40000201400 */
[----:B------:R-:W-:Y:S01]  /*7ff0*/  ISETP.GE.AND P5, PT, R50, R224, PT ;  /* 0x000000e03200720c */ /* 0x000fe20003fa6270 */
[----:B------:R-:W-:Y:S01]  /*8000*/  VIADD R50, R42, 0x29 ;  /* 0x000000292a327836 */ /* 0x000fe20000000000 */
[----:B------:R-:W-:Y:S01]  /*8010*/  IADD3 R51, PT, PT, R46, -0x29, -R43 ;  /* 0xffffffd72e337810 */ /* 0x000fe20007ffe82b */
[----:B------:R-:W-:Y:S01]  /*8020*/  FFMA.FTZ R48, -R237, R48, R93 ;  /* 0x00000030ed307223 */ /* 0x000fe2000001015d */
[----:B------:R-:W-:-:S02]  /*8030*/  IADD3 R53, PT, PT, R226, -0x30, -R43 ;  /* 0xffffffd0e2357810 */ /* 0x000fc40007ffe82b */
[----:B------:R-:W-:Y:S02]  /*8040*/  FSEL R67, R49, -INF , !P4 ;  /* 0xff80000031437808 */ /* 0x000fe40006000000 */
[----:B------:R-:W-:Y:S02]  /*8050*/  ISETP.GE.AND P4, PT, R50, R228, PT ;  /* 0x000000e43200720c */ /* 0x000fe40003f86270 */
[----:B------:R-:W-:Y:S02]  /*8060*/  FSEL R52, R52, -INF , P1 ;  /* 0xff80000034347808 */ /* 0x000fe40000800000 */
[----:B------:R-:W-:Y:S02]  /*8070*/  IABS R51, R51 ;  /* 0x0000003300337213 */ /* 0x000fe40000000000 */
[----:B------:R-:W-:Y:S02]  /*8080*/  IABS R49, R53 ;  /* 0x0000003500317213 */ /* 0x000fe40000000000 */
[----:B------:R-:W-:-:S02]  /*8090*/  ISETP.GE.AND P1, PT, R50, R227, PT ;  /* 0x000000e33200720c */ /* 0x000fc40003f26270 */
[----:B------:R-:W-:Y:S02]  /*80a0*/  FSEL R59, R52, -INF , !P5 ;  /* 0xff800000343b7808 */ /* 0x000fe40006800000 */
[----:B------:R-:W-:Y:S02]  /*80b0*/  FSEL R48, R48, -INF , P4 ;  /* 0xff80000030307808 */ /* 0x000fe40002000000 */
[----:B------:R-:W-:Y:S02]  /*80c0*/  IADD3 R52, PT, PT, R226, -0x31, -R43 ;  /* 0xffffffcfe2347810 */ /* 0x000fe40007ffe82b */
[----:B------:R-:W-:Y:S02]  /*80d0*/  I2FP.F32.S32 R51, R51 ;  /* 0x0000003300337245 */ /* 0x000fe40000201400 */
[----:B------:R-:W-:Y:S02]  /*80e0*/  I2FP.F32.S32 R49, R49 ;  /* 0x0000003100317245 */ /* 0x000fe40000201400 */
[----:B------:R-:W-:Y:S01]  /*80f0*/  FSEL R116, R48, -INF , !P1 ;  /* 0xff80000030747808 */ /* 0x000fe20004800000 */
[C---:B------:R-:W-:Y:S01]  /*8100*/  FFMA.FTZ R51, -R237.reuse, R51, R91 ;  /* 0x00000033ed337223 */ /* 0x040fe2000001015b */
[C---:B------:R-:W-:Y:S01]  /*8110*/  ISETP.GE.AND P5, PT, R50.reuse, R225, PT ;  /* 0x000000e13200720c */ /* 0x040fe20003fa6270 */
[----:B------:R-:W-:Y:S01]  /*8120*/  FFMA.FTZ R90, -R237, R49, R90 ;  /* 0x00000031ed5a7223 */ /* 0x000fe2000001015a */
[----:B------:R-:W-:Y:S01]  /*8130*/  ISETP.GE.AND P4, PT, R50, R224, PT ;  /* 0x000000e03200720c */ /* 0x000fe20003f86270 */
[----:B------:R-:W-:Y:S01]  /*8140*/  VIADD R49, R42, 0x30 ;  /* 0x000000302a317836 */ /* 0x000fe20000000000 */
[----:B------:R-:W-:-:S02]  /*8150*/  IABS R48, R52 ;  /* 0x0000003400307213 */ /* 0x000fc40000000000 */
[----:B------:R-:W-:Y:S02]  /*8160*/  IADD3 R50, PT, PT, R46, -0x30, -R43 ;  /* 0xffffffd02e327810 */ /* 0x000fe40007ffe82b */
[----:B------:R-:W-:Y:S02]  /*8170*/  I2FP.F32.S32 R48, R48 ;  /* 0x0000003000307245 */ /* 0x000fe40000201400 */
[----:B------:R-:W-:Y:S02]  /*8180*/  IABS R50, R50 ;  /* 0x0000003200327213 */ /* 0x000fe40000000000 */
[----:B------:R-:W-:Y:S01]  /*8190*/  FSEL R51, R51, -INF , P5 ;  /* 0xff80000033337808 */ /* 0x000fe20002800000 */
[----:B------:R-:W-:Y:S01]  /*81a0*/  FFMA.FTZ R89, -R237, R48, R89 ;  /* 0x00000030ed597223 */ /* 0x000fe20000010159 */
[----:B------:R-:W-:Y:S02]  /*81b0*/  ISETP.GE.AND P1, PT, R49, R228, PT ;  /* 0x000000e43100720c */ /* 0x000fe40003f26270 */
[----:B------:R-:W-:-:S02]  /*81c0*/  I2FP.F32.S32 R50, R50 ;  /* 0x0000003200327245 */ /* 0x000fc40000201400 */
[--C-:B------:R-:W-:Y:S02]  /*81d0*/  IADD3 R48, PT, PT, R226, -0x38, -R43.reuse ;  /* 0xffffffc8e2307810 */ /* 0x100fe40007ffe82b */
[----:B------:R-:W-:Y:S01]  /*81e0*/  FSEL R64, R51, -INF , !P4 ;  /* 0xff80000033407808 */ /* 0x000fe20006000000 */
[----:B------:R-:W-:Y:S01]  /*81f0*/  FFMA.FTZ R50, -R237, R50, R88 ;  /* 0x00000032ed327223 */ /* 0x000fe20000010158 */
[----:B------:R-:W-:Y:S02]  /*8200*/  FSEL R250, R90, -INF , P1 ;  /* 0xff8000005afa7808 */ /* 0x000fe40000800000 */
[----:B------:R-:W-:Y:S02]  /*8210*/  IADD3 R51, PT, PT, R46, -0x31, -R43 ;  /* 0xffffffcf2e337810 */ /* 0x000fe40007ffe82b */
[C---:B------:R-:W-:Y:S02]  /*8220*/  ISETP.GE.AND P5, PT, R49.reuse, R227, PT ;  /* 0x000000e33100720c */ /* 0x040fe40003fa6270 */
[----:B------:R-:W-:-:S02]  /*8230*/  ISETP.GE.AND P4, PT, R49, R225, PT ;  /* 0x000000e13100720c */ /* 0x000fc40003f86270 */
[----:B------:R-:W-:Y:S01]  /*8240*/  ISETP.GE.AND P1, PT, R49, R224, PT ;  /* 0x000000e03100720c */ /* 0x000fe20003f26270 */
[----:B------:R-:W-:Y:S01]  /*8250*/  VIADD R49, R42, 0x31 ;  /* 0x000000312a317836 */ /* 0x000fe20000000000 */
[----:B------:R-:W-:Y:S02]  /*8260*/  IABS R48, R48 ;  /* 0x0000003000307213 */ /* 0x000fe40000000000 */
[----:B------:R-:W-:Y:S02]  /*8270*/  IABS R51, R51 ;  /* 0x0000003300337213 */ /* 0x000fe40000000000 */
[----:B------:R-:W-:Y:S02]  /*8280*/  FSEL R250, R250, -INF , !P5 ;  /* 0xff800000fafa7808 */ /* 0x000fe40006800000 */
[----:B------:R-:W-:Y:S02]  /*8290*/  I2FP.F32.S32 R48, R48 ;  /* 0x0000003000307245 */ /* 0x000fe40000201400 */
[----:B------:R-:W-:-:S02]  /*82a0*/  ISETP.GE.AND P5, PT, R49, R228, PT ;  /* 0x000000e43100720c */ /* 0x000fc40003fa6270 */
[----:B------:R-:W-:Y:S01]  /*82b0*/  FSEL R50, R50, -INF , P4 ;  /* 0xff80000032327808 */ /* 0x000fe20002000000 */
[----:B------:R-:W-:Y:S01]  /*82c0*/  FFMA.FTZ R86, -R237, R48, R86 ;  /* 0x00000030ed567223 */ /* 0x000fe20000010156 */
[----:B------:R-:W-:Y:S02]  /*82d0*/  I2FP.F32.S32 R51, R51 ;  /* 0x0000003300337245 */ /* 0x000fe40000201400 */
[----:B------:R-:W-:Y:S02]  /*82e0*/  FSEL R112, R50, -INF , !P1 ;  /* 0xff80000032707808 */ /* 0x000fe40004800000 */
[----:B------:R-:W-:Y:S01]  /*82f0*/  FSEL R244, R89, -INF , P5 ;  /* 0xff80000059f47808 */ /* 0x000fe20002800000 */
[----:B------:R-:W-:Y:S01]  /*8300*/  FFMA.FTZ R51, -R237, R51, R87 ;  /* 0x00000033ed337223 */ /* 0x000fe20000010157 */
[C---:B------:R-:W-:Y:S01]  /*8310*/  ISETP.GE.AND P4, PT, R49.reuse, R227, PT ;  /* 0x000000e33100720c */ /* 0x040fe20003f86270 */
[----:B------:R-:W2:Y:S01]  /*8320*/  LD.E R89, desc[UR4][R2.64+0xdc] ;  /* 0x0000dc0402597980 */ /* 0x000ea2000c101900 */
[----:B------:R-:W-:-:S02]  /*8330*/  ISETP.GE.AND P1, PT, R49, R225, PT ;  /* 0x000000e13100720c */ /* 0x000fc40003f26270 */
[----:B------:R-:W-:Y:S01]  /*8340*/  ISETP.GE.AND P5, PT, R49, R224, PT ;  /* 0x000000e03100720c */ /* 0x000fe20003fa6270 */
[----:B------:R-:W-:Y:S01]  /*8350*/  VIADD R49, R42, 0x38 ;  /* 0x000000382a317836 */ /* 0x000fe20000000000 */
[--C-:B------:R-:W-:Y:S02]  /*8360*/  IADD3 R48, PT, PT, R226, -0x39, -R43.reuse ;  /* 0xffffffc7e2307810 */ /* 0x100fe40007ffe82b */
[----:B------:R-:W-:Y:S02]  /*8370*/  IADD3 R50, PT, PT, R46, -0x38, -R43 ;  /* 0xffffffc82e327810 */ /* 0x000fe40007ffe82b */
[----:B------:R-:W-:Y:S02]  /*8380*/  IABS R48, R48 ;  /* 0x0000003000307213 */ /* 0x000fe40000000000 */
[----:B------:R-:W-:Y:S02]  /*8390*/  IABS R50, R50 ;  /* 0x0000003200327213 */ /* 0x000fe40000000000 */
[----:B------:R-:W-:-:S02]  /*83a0*/  FSEL R244, R244, -INF , !P4 ;  /* 0xff800000f4f47808 */ /* 0x000fc40006000000 */
[----:B------:R-:W-:Y:S02]  /*83b0*/  ISETP.GE.AND P4, PT, R49, R228, PT ;  /* 0x000000e43100720c */ /* 0x000fe40003f86270 */
[----:B------:R-:W-:Y:S02]  /*83c0*/  FSEL R51, R51, -INF , P1 ;  /* 0xff80000033337808 */ /* 0x000fe40000800000 */
[----:B------:R-:W-:Y:S02]  /*83d0*/  I2FP.F32.S32 R48, R48 ;  /* 0x0000003000307245 */ /* 0x000fe40000201400 */
[----:B------:R-:W-:Y:S02]  /*83e0*/  I2FP.F32.S32 R50, R50 ;  /* 0x0000003200327245 */ /* 0x000fe40000201400 */
[----:B------:R-:W-:Y:S01]  /*83f0*/  FSEL R113, R51, -INF , !P5 ;  /* 0xff80000033717808 */ /* 0x000fe20006800000 */
[C---:B------:R-:W-:Y:S01]  /*8400*/  FFMA.FTZ R85, -R237.reuse, R48, R85 ;  /* 0x00000030ed557223 */ /* 0x040fe20000010155 */
[----:B------:R-:W-:Y:S01]  /*8410*/  FSEL R218, R86, -INF , P4 ;  /* 0xff80000056da7808 */ /* 0x000fe20002000000 */
[----:B------:R-:W-:Y:S01]  /*8420*/  FFMA.FTZ R50, -R237, R50, R84 ;  /* 0x00000032ed327223 */ /* 0x000fe20000010154 */
[C---:B------:R-:W-:Y:S01]  /*8430*/  ISETP.GE.AND P1, PT, R49.reuse, R227, PT ;  /* 0x000000e33100720c */ /* 0x040fe20003f26270 */
[----:B------:R-:W-:Y:S01]  /*8440*/  VIADD R48, R42, 0x39 ;  /* 0x000000392a307836 */ /* 0x000fe20000000000 */
[----:B------:R-:W-:-:S02]  /*8450*/  ISETP.GE.AND P5, PT, R49, R225, PT ;  /* 0x000000e13100720c */ /* 0x000fc40003fa6270 */
[----:B------:R-:W-:Y:S02]  /*8460*/  ISETP.GE.AND P4, PT, R49, R224, PT ;  /* 0x000000e03100720c */ /* 0x000fe40003f86270 */
[----:B------:R-:W-:Y:S02]  /*8470*/  IADD3 R49, PT, PT, R226, -0x40, -R43 ;  /* 0xffffffc0e2317810 */ /* 0x000fe40007ffe82b */
[----:B------:R-:W-:Y:S02]  /*8480*/  FSEL R218, R218, -INF , !P1 ;  /* 0xff800000dada7808 */ /* 0x000fe40004800000 */
[----:B------:R-:W-:Y:S02]  /*8490*/  IABS R49, R49 ;  /* 0x0000003100317213 */ /* 0x000fe40000000000 */
[----:B------:R-:W-:Y:S02]  /*84a0*/  ISETP.GE.AND P1, PT, R48, R228, PT ;  /* 0x000000e43000720c */ /* 0x000fe40003f26270 */
[----:B------:R-:W-:-:S02]  /*84b0*/  FSEL R50, R50, -INF , P5 ;  /* 0xff80000032327808 */ /* 0x000fc40002800000 */
[----:B------:R-:W-:Y:S02]  /*84c0*/  I2FP.F32.S32 R49, R49 ;  /* 0x0000003100317245 */ /* 0x000fe40000201400 */
[----:B------:R-:W-:Y:S01]  /*84d0*/  FSEL R111, R50, -INF , !P4 ;  /* 0xff800000326f7808 */ /* 0x000fe20006000000 */
[----:B------:R-:W-:Y:S01]  /*84e0*/  VIADD R50, R42, 0x40 ;  /* 0x000000402a327836 */ /* 0x000fe20000000000 */
[----:B------:R-:W-:Y:S01]  /*84f0*/  FSEL R236, R85, -INF , P1 ;  /* 0xff80000055ec7808 */ /* 0x000fe20000800000 */
[----:B------:R-:W-:Y:S01]  /*8500*/  FFMA.FTZ R82, -R237, R49, R82 ;  /* 0x00000031ed527223 */ /* 0x000fe20000010152 */
[C---:B------:R-:W-:Y:S02]  /*8510*/  ISETP.GE.AND P5, PT, R48.reuse, R227, PT ;  /* 0x000000e33000720c */ /* 0x040fe40003fa6270 */
[C---:B------:R-:W-:Y:S02]  /*8520*/  ISETP.GE.AND P4, PT, R48.reuse, R225, PT ;  /* 0x000000e13000720c */ /* 0x040fe40003f86270 */
[----:B------:R-:W-:-:S02]  /*8530*/  ISETP.GE.AND P1, PT, R48, R224, PT ;  /* 0x000000e03000720c */ /* 0x000fc40003f26270 */
[--C-:B------:R-:W-:Y:S02]  /*8540*/  IADD3 R48, PT, PT, R46, -0x40, -R43.reuse ;  /* 0xffffffc02e307810 */ /* 0x100fe40007ffe82b */
[----:B------:R-:W-:Y:S02]  /*8550*/  IADD3 R49, PT, PT, R226, -0x41, -R43 ;  /* 0xffffffbfe2317810 */ /* 0x000fe40007ffe82b */
[----:B------:R-:W-:Y:S02]  /*8560*/  IABS R48, R48 ;  /* 0x0000003000307213 */ /* 0x000fe40000000000 */
[----:B------:R-:W-:Y:S02]  /*8570*/  IABS R49, R49 ;  /* 0x0000003100317213 */ /* 0x000fe40000000000 */
[----:B------:R-:W-:Y:S02]  /*8580*/  I2FP.F32.S32 R48, R48 ;  /* 0x0000003000307245 */ /* 0x000fe40000201400 */
[----:B------:R-:W-:-:S02]  /*8590*/  I2FP.F32.S32 R49, R49 ;  /* 0x0000003100317245 */ /* 0x000fc40000201400 */
[C-C-:B------:R-:W-:Y:S01]  /*85a0*/  IADD3 R51, PT, PT, R46.reuse, -0x39, -R43.reuse ;  /* 0xffffffc72e337810 */ /* 0x140fe20007ffe82b */
[C---:B------:R-:W-:Y:S01]  /*85b0*/  FFMA.FTZ R80, -R237.reuse, R48, R80 ;  /* 0x00000030ed507223 */ /* 0x040fe20000010150 */
[----:B------:R-:W-:Y:S01]  /*85c0*/  IADD3 R48, PT, PT, R46, -0x41, -R43 ;  /* 0xffffffbf2e307810 */ /* 0x000fe20007ffe82b */
[----:B------:R-:W-:Y:S01]  /*85d0*/  FFMA.FTZ R81, -R237, R49, R81 ;  /* 0x00000031ed517223 */ /* 0x000fe20000010151 */
[----:B------:R-:W-:Y:S02]  /*85e0*/  IADD3 R49, PT, PT, R226, -0x48, -R43 ;  /* 0xffffffb8e2317810 */ /* 0x000fe40007ffe82b */
[----:B------:R-:W-:Y:S02]  /*85f0*/  IABS R48, R48 ;  /* 0x0000003000307213 */ /* 0x000fe40000000000 */
[----:B------:R-:W-:Y:S02]  /*8600*/  IABS R49, R49 ;  /* 0x0000003100317213 */ /* 0x000fe40000000000 */
[----:B------:R-:W-:-:S02]  /*8610*/  I2FP.F32.S32 R48, R48 ;  /* 0x0000003000307245 */ /* 0x000fc40000201400 */
[----:B------:R-:W-:Y:S02]  /*8620*/  I2FP.F32.S32 R49, R49 ;  /* 0x0000003100317245 */ /* 0x000fe40000201400 */
[----:B------:R-:W-:Y:S01]  /*8630*/  IABS R51, R51 ;  /* 0x0000003300337213 */ /* 0x000fe20000000000 */
[C---:B------:R-:W-:Y:S01]  /*8640*/  FFMA.FTZ R79, -R237.reuse, R48, R79 ;  /* 0x00000030ed4f7223 */ /* 0x040fe2000001014f */
[--C-:B------:R-:W-:Y:S01]  /*8650*/  IADD3 R48, PT, PT, R46, -0x48, -R43.reuse ;  /* 0xffffffb82e307810 */ /* 0x100fe20007ffe82b */
[----:B------:R-:W-:Y:S01]  /*8660*/  FFMA.FTZ R78, -R237, R49, R78 ;  /* 0x00000031ed4e7223 */ /* 0x000fe2000001014e */
[----:B------:R-:W-:Y:S02]  /*8670*/  IADD3 R49, PT, PT, R226, -0x49, -R43 ;  /* 0xffffffb7e2317810 */ /* 0x000fe40007ffe82b */
[----:B------:R-:W-:Y:S02]  /*8680*/  IABS R48, R48 ;  /* 0x0000003000307213 */ /* 0x000fe40000000000 */
[----:B------:R-:W-:-:S02]  /*8690*/  IABS R49, R49 ;  /* 0x0000003100317213 */ /* 0x000fc40000000000 */
[----:B------:R-:W-:Y:S02]  /*86a0*/  I2FP.F32.S32 R48, R48 ;  /* 0x0000003000307245 */ /* 0x000fe40000201400 */
[----:B------:R-:W-:Y:S02]  /*86b0*/  I2FP.F32.S32 R49, R49 ;  /* 0x0000003100317245 */ /* 0x000fe40000201400 */
[----:B------:R-:W-:Y:S01]  /*86c0*/  I2FP.F32.S32 R51, R51 ;  /* 0x0000003300337245 */ /* 0x000fe20000201400 */
[C---:B------:R-:W-:Y:S01]  /*86d0*/  FFMA.FTZ R76, -R237.reuse, R48, R76 ;  /* 0x00000030ed4c7223 */ /* 0x040fe2000001014c */
[----:B------:R-:W-:Y:S01]  /*86e0*/  IADD3 R48, PT, PT, R46, -0x49, -R43 ;  /* 0xffffffb72e307810 */ /* 0x000fe20007ffe82b */
[C---:B------:R-:W-:Y:S01]  /*86f0*/  FFMA.FTZ R77, -R237.reuse, R49, R77 ;  /* 0x00000031ed4d7223 */ /* 0x040fe2000001014d */
[----:B------:R-:W-:Y:S01]  /*8700*/  IADD3 R49, PT, PT, R226, -0x50, -R43 ;  /* 0xffffffb0e2317810 */ /* 0x000fe20007ffe82b */
[----:B------:R-:W-:Y:S01]  /*8710*/  FFMA.FTZ R51, -R237, R51, R83 ;  /* 0x00000033ed337223 */ /* 0x000fe20000010153 */
[----:B------:R-:W-:-:S02]  /*8720*/  IABS R48, R48 ;  /* 0x0000003000307213 */ /* 0x000fc40000000000 */
[----:B------:R-:W-:Y:S02]  /*8730*/  IABS R49, R49 ;  /* 0x0000003100317213 */ /* 0x000fe40000000000 */
[----:B------:R-:W-:Y:S02]  /*8740*/  I2FP.F32.S32 R48, R48 ;  /* 0x0000003000307245 */ /* 0x000fe40000201400 */
[----:B------:R-:W-:Y:S02]  /*8750*/  I2FP.F32.S32 R49, R49 ;  /* 0x0000003100317245 */ /* 0x000fe40000201400 */
[----:B------:R-:W-:Y:S01]  /*8760*/  FSEL R236, R236, -INF , !P5 ;  /* 0xff800000ecec7808 */ /* 0x000fe20006800000 */
[C---:B------:R-:W-:Y:S01]  /*8770*/  FFMA.FTZ R75, -R237.reuse, R48, R75 ;  /* 0x00000030ed4b7223 */ /* 0x040fe2000001014b */
[--C-:B------:R-:W-:Y:S01]  /*8780*/  IADD3 R48, PT, PT, R46, -0x50, -R43.reuse ;  /* 0xffffffb02e307810 */ /* 0x100fe20007ffe82b */
[----:B------:R-:W-:Y:S01]  /*8790*/  FFMA.FTZ R114, -R237, R49, R114 ;  /* 0x00000031ed727223 */ /* 0x000fe20000010172 */
[----:B------:R-:W-:-:S02]  /*87a0*/  IADD3 R49, PT, PT, R226, -0x51, -R43 ;  /* 0xffffffafe2317810 */ /* 0x000fc40007ffe82b */
[----:B------:R-:W-:Y:S02]  /*87b0*/  IABS R48, R48 ;  /* 0x0000003000307213 */ /* 0x000fe40000000000 */
[----:B------:R-:W-:Y:S02]  /*87c0*/  IABS R49, R49 ;  /* 0x0000003100317213 */ /* 0x000fe40000000000 */
[----:B------:R-:W-:Y:S02]  /*87d0*/  I2FP.F32.S32 R48, R48 ;  /* 0x0000003000307245 */ /* 0x000fe40000201400 */
[----:B------:R-:W-:Y:S02]  /*87e0*/  I2FP.F32.S32 R49, R49 ;  /* 0x0000003100317245 */ /* 0x000fe40000201400 */
[----:B------:R-:W-:Y:S01]  /*87f0*/  ISETP.GE.AND P5, PT, R50, R228, PT ;  /* 0x000000e43200720c */ /* 0x000fe20003fa6270 */
[C---:B------:R-:W-:Y:S01]  /*8800*/  FFMA.FTZ R117, -R237.reuse, R48, R117 ;  /* 0x00000030ed757223 */ /* 0x040fe20000010175 */
[----:B------:R-:W-:Y:S01]  /*8810*/  IADD3 R48, PT, PT, R46, -0x51, -R43 ;  /* 0xffffffaf2e307810 */ /* 0x000fe20007ffe82b */
[----:B------:R-:W-:Y:S01]  /*8820*/  FFMA.FTZ R115, -R237, R49, R115 ;  /* 0x00000031ed737223 */ /* 0x000fe20000010173 */
[----:B------:R-:W-:-:S02]  /*8830*/  IADD3 R49, PT, PT, R226, -0x58, -R43 ;  /* 0xffffffa8e2317810 */ /* 0x000fc40007ffe82b */
[----:B------:R-:W-:Y:S02]  /*8840*/  IABS R48, R48 ;  /* 0x0000003000307213 */ /* 0x000fe40000000000 */
[----:B------:R-:W-:Y:S02]  /*8850*/  IABS R49, R49 ;  /* 0x0000003100317213 */ /* 0x000fe40000000000 */
[----:B------:R-:W-:Y:S02]  /*8860*/  FSEL R51, R51, -INF , P4 ;  /* 0xff80000033337808 */ /* 0x000fe40002000000 */
[----:B------:R-:W-:Y:S02]  /*8870*/  I2FP.F32.S32 R48, R48 ;  /* 0x0000003000307245 */ /* 0x000fe40000201400 */
[----:B------:R-:W-:Y:S02]  /*8880*/  I2FP.F32.S32 R49, R49 ;  /* 0x0000003100317245 */ /* 0x000fe40000201400 */
[----:B------:R-:W-:Y:S01]  /*8890*/  FSEL R110, R51, -INF , !P1 ;  /* 0xff800000336e7808 */ /* 0x000fe20004800000 */
[C---:B------:R-:W-:Y:S01]  /*88a0*/  FFMA.FTZ R118, -R237.reuse, R48, R118 ;  /* 0x00000030ed767223 */ /* 0x040fe20000010176 */
[----:B------:R-:W-:Y:S01]  /*88b0*/  FSEL R154, R82, -INF , P5 ;  /* 0xff800000529a7808 */ /* 0x000fe20002800000 */
[----:B------:R-:W-:Y:S01]  /*88c0*/  FFMA.FTZ R119, -R237, R49, R119 ;  /* 0x00000031ed777223 */ /* 0x000fe20000010177 */
[----:B------:R-:W-:-:S02]  /*88d0*/  ISETP.GE.AND P4, PT, R50, R227, PT ;  /* 0x000000e33200720c */ /* 0x000fc40003f86270 */
[C---:B------:R-:W-:Y:S02]  /*88e0*/  ISETP.GE.AND P1, PT, R50.reuse, R225, PT ;  /* 0x000000e13200720c */ /* 0x040fe40003f26270 */
[----:B------:R-:W-:Y:S01]  /*88f0*/  ISETP.GE.AND P5, PT, R50, R224, PT ;  /* 0x000000e03200720c */ /* 0x000fe20003fa6270 */
[----:B------:R-:W-:Y:S01]  /*8900*/  VIADD R50, R42, 0x41 ;  /* 0x000000412a327836 */ /* 0x000fe20000000000 */
        /* <DEDUP_REMOVED lines=9> */
[----:B------:R-:W-:-:S02]  /*89a0*/  I2FP.F32.S32 R48, R48 ;  /* 0x0000003000307245 */ /* 0x000fc40000201400 */
[C---:B------:R-:W-:Y:S02]  /*89b0*/  ISETP.GE.AND P1, PT, R50.reuse, R227, PT ;  /* 0x000000e33200720c */ /* 0x040fe40003f26270 */
[C---:B------:R-:W-:Y:S01]  /*89c0*/  ISETP.GE.AND P5, PT, R50.reuse, R225, PT ;  /* 0x000000e13200720c */ /* 0x040fe20003fa6270 */
[----:B------:R-:W-:Y:S01]  /*89d0*/  FFMA.FTZ R122, -R237, R48, R122 ;  /* 0x00000030ed7a7223 */ /* 0x000fe2000001017a */
[----:B------:R-:W-:Y:S01]  /*89e0*/  ISETP.GE.AND P4, PT, R50, R224, PT ;  /* 0x000000e03200720c */ /* 0x000fe20003f86270 */
[----:B------:R-:W-:Y:S01]  /*89f0*/  VIADD R50, R42, 0x48 ;  /* 0x000000482a327836 */ /* 0x000fe20000000000 */
[----:B------:R-:W-:Y:S02]  /*8a00*/  I2FP.F32.S32 R49, R49 ;  /* 0x0000003100317245 */ /* 0x000fe40000201400 */
[----:B------:R-:W-:Y:S02]  /*8a10*/  FSEL R157, R157, -INF , !P1 ;  /* 0xff8000009d9d7808 */ /* 0x000fe40004800000 */
[----:B------:R-:W-:Y:S01]  /*8a20*/  IADD3 R48, PT, PT, R46, -0x59, -R43 ;  /* 0xffffffa72e307810 */ /* 0x000fe20007ffe82b */
[----:B------:R-:W-:Y:S01]  /*8a30*/  FFMA.FTZ R121, -R237, R49, R121 ;  /* 0x00000031ed797223 */ /* 0x000fe20000010179 */
[----:B------:R-:W-:-:S02]  /*8a40*/  ISETP.GE.AND P1, PT, R50, R228, PT ;  /* 0x000000e43200720c */ /* 0x000fc40003f26270 */
[----:B------:R-:W-:Y:S02]  /*8a50*/  FSEL R209, R79, -INF , P5 ;  /* 0xff8000004fd17808 */ /* 0x000fe40002800000 */
[----:B------:R-:W-:Y:S02]  /*8a60*/  IADD3 R49, PT, PT, R226, -0x60, -R43 ;  /* 0xffffffa0e2317810 */ /* 0x000fe40007ffe82b */
[----:B------:R-:W-:Y:S02]  /*8a70*/  IABS R48, R48 ;  /* 0x0000003000307213 */ /* 0x000fe40000000000 */
[----:B------:R-:W-:Y:S02]  /*8a80*/  FSEL R209, R209, -INF , !P4 ;  /* 0xff800000d1d17808 */ /* 0x000fe40006000000 */
[----:B------:R-:W-:Y:S02]  /*8a90*/  FSEL R159, R78, -INF , P1 ;  /* 0xff8000004e9f7808 */ /* 0x000fe40000800000 */
[----:B------:R-:W-:-:S02]  /*8aa0*/  IABS R49, R49 ;  /* 0x0000003100317213 */ /* 0x000fc40000000000 */
[C---:B------:R-:W-:Y:S02]  /*8ab0*/  ISETP.GE.AND P5, PT, R50.reuse, R227, PT ;  /* 0x000000e33200720c */ /* 0x040fe40003fa6270 */
[C---:B------:R-:W-:Y:S02]  /*8ac0*/  ISETP.GE.AND P4, PT, R50.reuse, R225, PT ;  /* 0x000000e13200720c */ /* 0x040fe40003f86270 */
[----:B------:R-:W-:Y:S01]  /*8ad0*/  ISETP.GE.AND P1, PT, R50, R224, PT ;  /* 0x000000e03200720c */ /* 0x000fe20003f26270 */
[----:B------:R-:W-:Y:S01]  /*8ae0*/  VIADD R50, R42, 0x49 ;  /* 0x000000492a327836 */ /* 0x000fe20000000000 */
[----:B------:R-:W-:Y:S02]  /*8af0*/  I2FP.F32.S32 R48, R48 ;  /* 0x0000003000307245 */ /* 0x000fe40000201400 */
[----:B------:R-:W-:Y:S02]  /*8b00*/  I2FP.F32.S32 R49, R49 ;  /* 0x0000003100317245 */ /* 0x000fe40000201400 */
[----:B------:R-:W-:Y:S01]  /*8b10*/  FSEL R159, R159, -INF , !P5 ;  /* 0xff8000009f9f7808 */ /* 0x000fe20006800000 */
[C---:B------:R-:W-:Y:S01]  /*8b20*/  FFMA.FTZ R123, -R237.reuse, R48, R123 ;  /* 0x00000030ed7b7223 */ /* 0x040fe2000001017b */
[----:B------:R-:W-:Y:S01]  /*8b30*/  ISETP.GE.AND P5, PT, R50, R228, PT ;  /* 0x000000e43200720c */ /* 0x000fe20003fa6270 */
[----:B------:R-:W-:Y:S01]  /*8b40*/  FFMA.FTZ R124, -R237, R49, R124 ;  /* 0x00000031ed7c7223 */ /* 0x000fe2000001017c */
[----:B------:R-:W-:-:S02]  /*8b50*/  FSEL R207, R76, -INF , P4 ;  /* 0xff8000004ccf7808 */ /* 0x000fc40002000000 */
[--C-:B------:R-:W-:Y:S02]  /*8b60*/  IADD3 R48, PT, PT, R46, -0x60, -R43.reuse ;  /* 0xffffffa02e307810 */ /* 0x100fe40007ffe82b */
[----:B------:R-:W-:Y:S02]  /*8b70*/  IADD3 R49, PT, PT, R226, -0x61, -R43 ;  /* 0xffffff9fe2317810 */ /* 0x000fe40007ffe82b */
[----:B------:R-:W-:Y:S02]  /*8b80*/  FSEL R207, R207, -INF , !P1 ;  /* 0xff800000cfcf7808 */ /* 0x000fe40004800000 */
[----:B------:R-:W-:Y:S02]  /*8b90*/  FSEL R158, R77, -INF , P5 ;  /* 0xff8000004d9e7808 */ /* 0x000fe40002800000 */
        /* <DEDUP_REMOVED lines=15> */
[C---:B------:R-:W-:Y:S02]  /*8c90*/  ISETP.GE.AND P1, PT, R50.reuse, R227, PT ;  /* 0x000000e33200720c */ /* 0x040fe40003f26270 */
[----:B------:R-:W-:-:S02]  /*8ca0*/  ISETP.GE.AND P5, PT, R50, R225, PT ;  /* 0x000000e13200720c */ /* 0x000fc40003fa6270 */
[----:B------:R-:W-:Y:S01]  /*8cb0*/  ISETP.GE.AND P4, PT, R50, R224, PT ;  /* 0x000000e03200720c */ /* 0x000fe20003f86270 */
[----:B------:R-:W-:Y:S01]  /*8cc0*/  VIADD R50, R42, 0x51 ;  /* 0x000000512a327836 */ /* 0x000fe20000000000 */
[--C-:B------:R-:W-:Y:S02]  /*8cd0*/  IADD3 R48, PT, PT, R46, -0x61, -R43.reuse ;  /* 0xffffff9f2e307810 */ /* 0x100fe40007ffe82b */
[----:B------:R-:W-:Y:S02]  /*8ce0*/  IADD3 R49, PT, PT, R226, -0x68, -R43 ;  /* 0xffffff98e2317810 */ /* 0x000fe40007ffe82b */
[----:B------:R-:W-:Y:S02]  /*8cf0*/  IABS R48, R48 ;  /* 0x0000003000307213 */ /* 0x000fe40000000000 */
[----:B------:R-:W-:Y:S02]  /*8d00*/  FSEL R168, R168, -INF , !P1 ;  /* 0xff800000a8a87808 */ /* 0x000fe40004800000 */
[----:B------:R-:W-:-:S02]  /*8d10*/  IABS R49, R49 ;  /* 0x0000003100317213 */ /* 0x000fc40000000000 */
[C---:B------:R-:W-:Y:S02]  /*8d20*/  ISETP.GE.AND P1, PT, R50.reuse, R228, PT ;  /* 0x000000e43200720c */ /* 0x040fe40003f26270 */
[----:B------:R-:W-:Y:S02]  /*8d30*/  FSEL R163, R117, -INF , P5 ;  /* 0xff80000075a37808 */ /* 0x000fe40002800000 */
[----:B------:R-:W-:Y:S02]  /*8d40*/  I2FP.F32.S32 R48, R48 ;  /* 0x0000003000307245 */ /* 0x000fe40000201400 */
[----:B------:R-:W-:Y:S02]  /*8d50*/  I2FP.F32.S32 R49, R49 ;  /* 0x0000003100317245 */ /* 0x000fe40000201400 */
[----:B------:R-:W-:Y:S01]  /*8d60*/  FSEL R163, R163, -INF , !P4 ;  /* 0xff800000a3a37808 */ /* 0x000fe20006000000 */
[----:B------:R-:W-:Y:S01]  /*8d70*/  FFMA.FTZ R127, -R237, R48, R127 ;  /* 0x00000030ed7f7223 */ /* 0x000fe2000001017f */
        /* <DEDUP_REMOVED lines=30> */
[----:B------:R-:W-:Y:S02]  /*8f60*/  IABS R48, R48 ;  /* 0x0000003000307213 */ /* 0x000fe40000000000 */
[----:B------:R-:W-:-:S02]  /*8f70*/  ISETP.GE.AND P1, PT, R50, R227, PT ;  /* 0x000000e33200720c */ /* 0x000fc40003f26270 */
[C---:B------:R-:W-:Y:S02]  /*8f80*/  ISETP.GE.AND P5, PT, R50.reuse, R225, PT ;  /* 0x000000e13200720c */ /* 0x040fe40003fa6270 */
[----:B------:R-:W-:Y:S01]  /*8f90*/  ISETP.GE.AND P4, PT, R50, R224, PT ;  /* 0x000000e03200720c */ /* 0x000fe20003f86270 */
[----:B------:R-:W-:Y:S01]  /*8fa0*/  VIADD R50, R42, 0x60 ;  /* 0x000000602a327836 */ /* 0x000fe20000000000 */
[----:B------:R-:W-:Y:S02]  /*8fb0*/  IABS R49, R49 ;  /* 0x0000003100317213 */ /* 0x000fe40000000000 */
        /* <DEDUP_REMOVED lines=8> */
[----:B------:R-:W-:Y:S02]  /*9040*/  FSEL R169, R169, -INF , !P4 ;  /* 0xff800000a9a97808 */ /* 0x000fe40006000000 */
        /* <DEDUP_REMOVED lines=9> */
[----:B------:R-:W-:Y:S02]  /*90e0*/  ISETP.GE.AND P5, PT, R50, R228, PT ;  /* 0x000000e43200720c */ /* 0x000fe40003fa6270 */
[----:B------:R-:W-:-:S02]  /*90f0*/  FSEL R182, R126, -INF , P4 ;  /* 0xff8000007eb67808 */ /* 0x000fc40002000000 */
[----:B------:R-:W-:Y:S02]  /*9100*/  I2FP.F32.S32 R48, R48 ;  /* 0x0000003000307245 */ /* 0x000fe40000201400 */
[----:B------:R-:W-:Y:S02]  /*9110*/  I2FP.F32.S32 R49, R49 ;  /* 0x0000003100317245 */ /* 0x000fe40000201400 */
[----:B------:R-:W-:Y:S01]  /*9120*/  FSEL R182, R182, -INF , !P1 ;  /* 0xff800000b6b67808 */ /* 0x000fe20004800000 */
[----:B------:R-:W-:Y:S01]  /*9130*/  FFMA.FTZ R134, -R237, R48, R134 ;  /* 0x00000030ed867223 */ /* 0x000fe20000010186 */
        /* <DEDUP_REMOVED lines=8> */
[----:B------:R-:W-:Y:S02]  /*91c0*/  FSEL R188, R188, -INF , !P4 ;  /* 0xff800000bcbc7808 */ /* 0x000fe40006000000 */
[----:B------:R-:W-:Y:S02]  /*91d0*/  IABS R48, R48 ;  /* 0x0000003000307213 */ /* 0x000fe40000000000 */
[----:B------:R-:W-:-:S02]  /*91e0*/  ISETP.GE.AND P4, PT, R50, R228, PT ;  /* 0x000000e43200720c */ /* 0x000fc40003f86270 */
[----:B------:R-:W-:Y:S02]  /*91f0*/  FSEL R183, R127, -INF , P1 ;  /* 0xff8000007fb77808 */ /* 0x000fe40000800000 */
[----:B------:R-:W-:Y:S02]  /*9200*/  IABS R49, R49 ;  /* 0x0000003100317213 */ /* 0x000fe40000000000 */
[----:B------:R-:W-:Y:S02]  /*9210*/  I2FP.F32.S32 R48, R48 ;  /* 0x0000003000307245 */ /* 0x000fe40000201400 */
[----:B------:R-:W-:Y:S02]  /*9220*/  FSEL R183, R183, -INF , !P5 ;  /* 0xff800000b7b77808 */ /* 0x000fe40006800000 */
[----:B------:R-:W-:Y:S01]  /*9230*/  FSEL R187, R128, -INF , P4 ;  /* 0xff80000080bb7808 */ /* 0x000fe20002000000 */
[----:B------:R-:W-:Y:S01]  /*9240*/  FFMA.FTZ R135, -R237, R48, R135 ;  /* 0x00000030ed877223 */ /* 0x000fe20000010187 */
[----:B------:R-:W-:-:S02]  /*9250*/  I2FP.F32.S32 R49, R49 ;  /* 0x0000003100317245 */ /* 0x000fc40000201400 */
[C---:B------:R-:W-:Y:S02]  /*9260*/  ISETP.GE.AND P1, PT, R50.reuse, R227, PT ;  /* 0x000000e33200720c */ /* 0x040fe40003f26270 */
[C---:B------:R-:W-:Y:S01]  /*9270*/  ISETP.GE.AND P5, PT, R50.reuse, R225, PT ;  /* 0x000000e13200720c */ /* 0x040fe20003fa6270 */
[----:B------:R-:W-:Y:S01]  /*9280*/  FFMA.FTZ R136, -R237, R49, R136 ;  /* 0x00000031ed887223 */ /* 0x000fe20000010188 */
[----:B------:R-:W-:Y:S01]  /*9290*/  ISETP.GE.AND P4, PT, R50, R224, PT ;  /* 0x000000e03200720c */ /* 0x000fe20003f86270 */
[----:B------:R-:W-:Y:S01]  /*92a0*/  VIADD R50, R42, 0x69 ;  /* 0x000000692a327836 */ /* 0x000fe20000000000 */
[--C-:B------:R-:W-:Y:S02]  /*92b0*/  IADD3 R48, PT, PT, R46, -0x78, -R43.reuse ;  /* 0xffffff882e307810 */ /* 0x100fe40007ffe82b */
[----:B------:R-:W-:Y:S02]  /*92c0*/  FSEL R187, R187, -INF , !P1 ;  /* 0xff800000bbbb7808 */ /* 0x000fe40004800000 */
[----:B------:R-:W-:-:S02]  /*92d0*/  IADD3 R49, PT, PT, R226, -0x79, -R43 ;  /* 0xffffff87e2317810 */ /* 0x000fc40007ffe82b */
[----:B------:R-:W-:Y:S02]  /*92e0*/  ISETP.GE.AND P1, PT, R50, R228, PT ;  /* 0x000000e43200720c */ /* 0x000fe40003f26270 */
[----:B------:R-:W-:Y:S01]  /*92f0*/  FSEL R189, R130, -INF , P5 ;  /* 0xff80000082bd7808 */ /* 0x000fe20002800000 */
[----:B------:R-:W-:Y:S01]  /*9300*/  IMAD.MOV.U32 R130, RZ, RZ, R55 ;  /* 0x000000ffff827224 */ /* 0x000fe200078e0037 */
[----:B------:R-:W-:Y:S02]  /*9310*/  IABS R48, R48 ;  /* 0x0000003000307213 */ /* 0x000fe40000000000 */
[----:B------:R-:W-:Y:S02]  /*9320*/  IABS R49, R49 ;  /* 0x0000003100317213 */ /* 0x000fe40000000000 */
[----:B------:R-:W-:Y:S02]  /*9330*/  FSEL R189, R189, -INF , !P4 ;  /* 0xff800000bdbd7808 */ /* 0x000fe40006000000 */
[----:B------:R-:W-:-:S02]  /*9340*/  FSEL R186, R129, -INF , P1 ;  /* 0xff80000081ba7808 */ /* 0x000fc40000800000 */
        /* <DEDUP_REMOVED lines=10> */
[----:B------:R-:W-:Y:S01]  /*93f0*/  FSEL R185, R131, -INF , P4 ;  /* 0xff80000083b97808 */ /* 0x000fe20002000000 */
[----:B------:R-:W-:Y:S01]  /*9400*/  IMAD.MOV.U32 R131, RZ, RZ, R54 ;  /* 0x000000ffff837224 */ /* 0x000fe200078e0036 */
[----:B------:R-:W-:-:S02]  /*9410*/  IADD3 R48, PT, PT, R46, -0x79, -R43 ;  /* 0xffffff872e307810 */ /* 0x000fc40007ffe82b */
[----:B------:R-:W-:Y:S02]  /*9420*/  IADD3 R49, PT, PT, R226, -0x80, -R43 ;  /* 0xffffff80e2317810 */ /* 0x000fe40007ffe82b */
[----:B------:R-:W-:Y:S02]  /*9430*/  FSEL R185, R185, -INF , !P1 ;  /* 0xff800000b9b97808 */ /* 0x000fe40004800000 */
[----:B------:R-:W-:Y:S01]  /*9440*/  FSEL R196, R132, -INF , P5 ;  /* 0xff80000084c47808 */ /* 0x000fe20002800000 */
[----:B------:R-:W-:Y:S01]  /*9450*/  IMAD.MOV.U32 R132, RZ, RZ, R64 ;  /* 0x000000ffff847224 */ /* 0x000fe200078e0040 */
[C---:B------:R-:W-:Y:S02]  /*9460*/  ISETP.GE.AND P4, PT, R50.reuse, R227, PT ;  /* 0x000000e33200720c */ /* 0x040fe40003f86270 */
[C---:B------:R-:W-:Y:S02]  /*9470*/  ISETP.GE.AND P1, PT, R50.reuse, R225, PT ;  /* 0x000000e13200720c */ /* 0x040fe40003f26270 */
[----:B------:R-:W-:Y:S01]  /*9480*/  ISETP.GE.AND P5, PT, R50, R224, PT ;  /* 0x000000e03200720c */ /* 0x000fe20003fa6270 */
[----:B------:R-:W-:Y:S01]  /*9490*/  VIADD R50, R42, 0x71 ;  /* 0x000000712a327836 */ /* 0x000fe20000000000 */
[----:B------:R-:W-:-:S02]  /*94a0*/  IABS R48, R48 ;  /* 0x0000003000307213 */ /* 0x000fc40000000000 */
[----:B------:R-:W-:Y:S02]  /*94b0*/  IABS R49, R49 ;  /* 0x0000003100317213 */ /* 0x000fe40000000000 */
[----:B------:R-:W-:Y:S02]  /*94c0*/  I2FP.F32.S32 R48, R48 ;  /* 0x0000003000307245 */ /* 0x000fe40000201400 */
[----:B------:R-:W-:Y:S02]  /*94d0*/  FSEL R196, R196, -INF , !P4 ;  /* 0xff800000c4c47808 */ /* 0x000fe40006000000 */
[----:B------:R-:W-:Y:S01]  /*94e0*/  I2FP.F32.S32 R49, R49 ;  /* 0x0000003100317245 */ /* 0x000fe20000201400 */
[C---:B------:R-:W-:Y:S01]  /*94f0*/  FFMA.FTZ R139, -R237.reuse, R48, R139 ;  /* 0x00000030ed8b7223 */ /* 0x040fe2000001018b */
[----:B------:R-:W-:Y:S02]  /*9500*/  ISETP.GE.AND P4, PT, R50, R228, PT ;  /* 0x000000e43200720c */ /* 0x000fe40003f86270 */
[----:B------:R-:W-:Y:S01]  /*9510*/  FSEL R206, R134, -INF , P1 ;  /* 0xff80000086ce7808 */ /* 0x000fe20000800000 */
[----:B------:R-:W-:Y:S01]  /*9520*/  FFMA.FTZ R140, -R237, R49, R140 ;  /* 0x00000031ed8c7223 */ /* 0x000fe2000001018c */
[----:B------:R-:W-:Y:S01]  /*9530*/  FSEL R199, R133, -INF , P4 ;  /* 0xff80000085c77808 */ /* 0x000fe20002000000 */
[----:B------:R-:W-:Y:S01]  /*9540*/  IMAD.MOV.U32 R133, RZ, RZ, R59 ;  /* 0x000000ffff857224 */ /* 0x000fe200078e003b */
[----:B------:R-:W-:Y:S01]  /*9550*/  FSEL R206, R206, -INF , !P5 ;  /* 0xff800000cece7808 */ /* 0x000fe20006800000 */
[----:B------:R-:W-:Y:S01]  /*9560*/  IMAD.MOV.U32 R134, RZ, RZ, R65 ;  /* 0x000000ffff867224 */ /* 0x000fe200078e0041 */
[----:B------:R-:W-:-:S02]  /*9570*/  IADD3 R48, PT, PT, R46, -0x80, -R43 ;  /* 0xffffff802e307810 */ /* 0x000fc40007ffe82b */
[C---:B------:R-:W-:Y:S02]  /*9580*/  ISETP.GE.AND P1, PT, R50.reuse, R227, PT ;  /* 0x000000e33200720c */ /* 0x040fe40003f26270 */
[C---:B------:R-:W-:Y:S02]  /*9590*/  ISETP.GE.AND P5, PT, R50.reuse, R225, PT ;  /* 0x000000e13200720c */ /* 0x040fe40003fa6270 */
[----:B------:R-:W-:Y:S01]  /*95a0*/  ISETP.GE.AND P4, PT, R50, R224, PT ;  /* 0x000000e03200720c */ /* 0x000fe20003f86270 */
[----:B------:R-:W-:Y:S01]  /*95b0*/  VIADD R50, R42, 0x78 ;  /* 0x000000782a327836 */ /* 0x000fe20000000000 */
[----:B------:R-:W-:Y:S02]  /*95c0*/  IADD3 R49, PT, PT, R226, -0x81, -R43 ;  /* 0xffffff7fe2317810 */ /* 0x000fe40007ffe82b */
[----:B------:R-:W-:Y:S02]  /*95d0*/  IABS R48, R48 ;  /* 0x0000003000307213 */ /* 0x000fe40000000000 */
[----:B------:R-:W-:-:S02]  /*95e0*/  IABS R49, R49 ;  /* 0x0000003100317213 */ /* 0x000fc40000000000 */
[----:B------:R-:W-:Y:S02]  /*95f0*/  FSEL R199, R199, -INF , !P1 ;  /* 0xff800000c7c77808 */ /* 0x000fe40004800000 */
[----:B------:R-:W-:Y:S02]  /*9600*/  ISETP.GE.AND P1, PT, R50, R228, PT ;  /* 0x000000e43200720c */ /* 0x000fe40003f26270 */
[----:B------:R-:W-:Y:S01]  /*9610*/  FSEL R192, R135, -INF , P5 ;  /* 0xff80000087c07808 */ /* 0x000fe20002800000 */
[----:B------:R-:W-:Y:S01]  /*9620*/  IMAD.MOV.U32 R135, RZ, RZ, R116 ;  /* 0x000000ffff877224 */ /* 0x000fe200078e0074 */
[----:B------:R-:W-:Y:S02]  /*9630*/  I2FP.F32.S32 R48, R48 ;  /* 0x0000003000307245 */ /* 0x000fe40000201400 */
[----:B------:R-:W-:Y:S02]  /*9640*/  I2FP.F32.S32 R49, R49 ;  /* 0x0000003100317245 */ /* 0x000fe40000201400 */
[----:B------:R-:W-:Y:S01]  /*9650*/  FSEL R192, R192, -INF , !P4 ;  /* 0xff800000c0c07808 */ /* 0x000fe20006000000 */
[C---:B------:R-:W-:Y:S01]  /*9660*/  FFMA.FTZ R142, -R237.reuse, R48, R142 ;  /* 0x00000030ed8e7223 */ /* 0x040fe2000001018e */
[----:B------:R-:W-:Y:S01]  /*9670*/  FSEL R203, R136, -INF , P1 ;  /* 0xff80000088cb7808 */ /* 0x000fe20000800000 */
[----:B------:R-:W-:Y:S01]  /*9680*/  FFMA.FTZ R141, -R237, R49, R141 ;  /* 0x00000031ed8d7223 */ /* 0x000fe2000001018d */
[C---:B------:R-:W-:Y:S01]  /*9690*/  ISETP.GE.AND P5, PT, R50.reuse, R227, PT ;  /* 0x000000e33200720c */ /* 0x040fe20003fa6270 */
[----:B------:R-:W-:Y:S01]  /*96a0*/  IMAD.MOV.U32 R136, RZ, RZ, R67 ;  /* 0x000000ffff887224 */ /* 0x000fe200078e0043 */
[----:B------:R-:W-:-:S02]  /*96b0*/  ISETP.GE.AND P4, PT, R50, R225, PT ;  /* 0x000000e13200720c */ /* 0x000fc40003f86270 */
[----:B------:R-:W-:Y:S01]  /*96c0*/  ISETP.GE.AND P1, PT, R50, R224, PT ;  /* 0x000000e03200720c */ /* 0x000fe20003f26270 */
[----:B------:R-:W-:Y:S01]  /*96d0*/  VIADD R50, R42, 0x79 ;  /* 0x000000792a327836 */ /* 0x000fe20000000000 */
[--C-:B------:R-:W-:Y:S02]  /*96e0*/  IADD3 R48, PT, PT, R46, -0x81, -R43.reuse ;  /* 0xffffff7f2e307810 */ /* 0x100fe40007ffe82b */
[----:B------:R-:W-:Y:S02]  /*96f0*/  IADD3 R49, PT, PT, R226, -0x88, -R43 ;  /* 0xffffff78e2317810 */ /* 0x000fe40007ffe82b */
[----:B------:R-:W-:Y:S02]  /*9700*/  FSEL R203, R203, -INF , !P5 ;  /* 0xff800000cbcb7808 */ /* 0x000fe40006800000 */
[----:B------:R-:W-:Y:S02]  /*9710*/  ISETP.GE.AND P5, PT, R50, R228, PT ;  /* 0x000000e43200720c */ /* 0x000fe40003fa6270 */
[----:B------:R-:W-:Y:S01]  /*9720*/  FSEL R198, R138, -INF , P4 ;  /* 0xff8000008ac67808 */ /* 0x000fe20002000000 */
[----:B------:R-:W-:Y:S01]  /*9730*/  IMAD.MOV.U32 R138, RZ, RZ, R113 ;  /* 0x000000ffff8a7224 */ /* 0x000fe200078e0071 */
[----:B------:R-:W-:-:S02]  /*9740*/  IABS R48, R48 ;  /* 0x0000003000307213 */ /* 0x000fc40000000000 */
[----:B------:R-:W-:Y:S02]  /*9750*/  IABS R49, R49 ;  /* 0x0000003100317213 */ /* 0x000fe40000000000 */
[----:B------:R-:W-:Y:S02]  /*9760*/  FSEL R198, R198, -INF , !P1 ;  /* 0xff800000c6c67808 */ /* 0x000fe40004800000 */
[----:B------:R-:W-:Y:S01]  /*9770*/  FSEL R202, R137, -INF , P5 ;  /* 0xff80000089ca7808 */ /* 0x000fe20002800000 */
[----:B------:R-:W-:Y:S01]  /*9780*/  IMAD.MOV.U32 R137, RZ, RZ, R66 ;  /* 0x000000ffff897224 */ /* 0x000fe200078e0042 */
[----:B------:R-:W-:Y:S02]  /*9790*/  I2FP.F32.S32 R48, R48 ;  /* 0x0000003000307245 */ /* 0x000fe40000201400 */
[C---:B------:R-:W-:Y:S02]  /*97a0*/  ISETP.GE.AND P4, PT, R50.reuse, R227, PT ;  /* 0x000000e33200720c */ /* 0x040fe40003f86270 */
[C---:B------:R-:W-:Y:S01]  /*97b0*/  ISETP.GE.AND P1, PT, R50.reuse, R225, PT ;  /* 0x000000e13200720c */ /* 0x040fe20003f26270 */
[----:B------:R-:W-:Y:S01]  /*97c0*/  FFMA.FTZ R143, -R237, R48, R143 ;  /* 0x00000030ed8f7223 */ /* 0x000fe2000001018f */
[----:B------:R-:W-:Y:S01]  /*97d0*/  ISETP.GE.AND P5, PT, R50, R224, PT ;  /* 0x000000e03200720c */ /* 0x000fe20003fa6270 */
[----:B------:R-:W-:Y:S01]  /*97e0*/  VIADD R50, R42, 0x80 ;  /* 0x000000802a327836 */ /* 0x000fe20000000000 */
[----:B------:R-:W-:-:S02]  /*97f0*/  I2FP.F32.S32 R49, R49 ;  /* 0x0000003100317245 */ /* 0x000fc40000201400 */
[----:B------:R-:W-:Y:S02]  /*9800*/  FSEL R202, R202, -INF , !P4 ;  /* 0xff800000caca7808 */ /* 0x000fe40006000000 */
[--C-:B------:R-:W-:Y:S01]  /*9810*/  IADD3 R48, PT, PT, R46, -0x88, -R43.reuse ;  /* 0xffffff782e307810 */ /* 0x100fe20007ffe82b */
[----:B------:R-:W-:Y:S01]  /*9820*/  FFMA.FTZ R144, -R237, R49, R144 ;  /* 0x00000031ed907223 */ /* 0x000fe20000010190 */
[----:B------:R-:W-:Y:S02]  /*9830*/  ISETP.GE.AND P4, PT, R50, R228, PT ;  /* 0x000000e43200720c */ /* 0x000fe40003f86270 */
[----:B------:R-:W-:Y:S01]  /*9840*/  FSEL R197, R139, -INF , P1 ;  /* 0xff8000008bc57808 */ /* 0x000fe20000800000 */
[----:B------:R-:W-:Y:S01]  /*9850*/  IMAD.MOV.U32 R139, RZ, RZ, R112 ;  /* 0x000000ffff8b7224 */ /* 0x000fe200078e0070 */
[----:B------:R-:W-:Y:S02]  /*9860*/  IADD3 R49, PT, PT, R226, -0x89, -R43 ;  /* 0xffffff77e2317810 */ /* 0x000fe40007ffe82b */
[----:B------:R-:W-:-:S02]  /*9870*/  IABS R48, R48 ;  /* 0x0000003000307213 */ /* 0x000fc40000000000 */
[----:B------:R-:W-:Y:S02]  /*9880*/  FSEL R197, R197, -INF , !P5 ;  /* 0xff800000c5c57808 */ /* 0x000fe40006800000 */
[----:B------:R-:W-:Y:S01]  /*9890*/  FSEL R195, R140, -INF , P4 ;  /* 0xff8000008cc37808 */ /* 0x000fe20002000000 */
[----:B------:R-:W-:Y:S01]  /*98a0*/  IMAD.MOV.U32 R140, RZ, RZ, R110 ;  /* 0x000000ffff8c7224 */ /* 0x000fe200078e006e */
[----:B------:R-:W-:Y:S02]  /*98b0*/  IABS R49, R49 ;  /* 0x0000003100317213 */ /* 0x000fe40000000000 */
[C---:B------:R-:W-:Y:S02]  /*98c0*/  ISETP.GE.AND P1, PT, R50.reuse, R227, PT ;  /* 0x000000e33200720c */ /* 0x040fe40003f26270 */
[C---:B------:R-:W-:Y:S02]  /*98d0*/  ISETP.GE.AND P5, PT, R50.reuse, R225, PT ;  /* 0x000000e13200720c */ /* 0x040fe40003fa6270 */
[----:B------:R-:W-:Y:S01]  /*98e0*/  ISETP.GE.AND P4, PT, R50, R224, PT ;  /* 0x000000e03200720c */ /* 0x000fe20003f86270 */
[----:B------:R-:W-:Y:S01]  /*98f0*/  VIADD R50, R42, 0x81 ;  /* 0x000000812a327836 */ /* 0x000fe20000000000 */
[----:B------:R-:W-:-:S02]  /*9900*/  I2FP.F32.S32 R48, R48 ;  /* 0x0000003000307245 */ /* 0x000fc40000201400 */
[----:B------:R-:W-:Y:S02]  /*9910*/  I2FP.F32.S32 R49, R49 ;  /* 0x0000003100317245 */ /* 0x000fe40000201400 */
[----:B------:R-:W-:Y:S01]  /*9920*/  FSEL R195, R195, -INF , !P1 ;  /* 0xff800000c3c37808 */ /* 0x000fe20004800000 */
[C---:B------:R-:W-:Y:S01]  /*9930*/  FFMA.FTZ R146, -R237.reuse, R48, R146 ;  /* 0x00000030ed927223 */ /* 0x040fe20000010192 */
[----:B------:R-:W-:Y:S01]  /*9940*/  ISETP.GE.AND P1, PT, R50, R228, PT ;  /* 0x000000e43200720c */ /* 0x000fe20003f26270 */
[----:B------:R-:W-:Y:S01]  /*9950*/  FFMA.FTZ R145, -R237, R49, R145 ;  /* 0x00000031ed917223 */ /* 0x000fe20000010191 */
[----:B------:R-:W-:Y:S01]  /*9960*/  FSEL R205, R142, -INF , P5 ;  /* 0xff8000008ecd7808 */ /* 0x000fe20002800000 */
[----:B------:R-:W-:Y:S01]  /*9970*/  IMAD.MOV.U32 R142, RZ, RZ, R111 ;  /* 0x000000ffff8e7224 */ /* 0x000fe200078e006f */
[--C-:B------:R-:W-:Y:S02]  /*9980*/  IADD3 R48, PT, PT, R46, -0x89, -R43.reuse ;  /* 0xffffff772e307810 */ /* 0x100fe40007ffe82b */
[----:B------:R-:W-:-:S02]  /*9990*/  IADD3 R49, PT, PT, R226, -0x90, -R43 ;  /* 0xffffff70e2317810 */ /* 0x000fc40007ffe82b */
[----:B------:R-:W-:Y:S02]  /*99a0*/  FSEL R205, R205, -INF , !P4 ;  /* 0xff800000cdcd7808 */ /* 0x000fe40006000000 */
[----:B------:R-:W-:Y:S02]  /*99b0*/  FSEL R194, R141, -INF , P1 ;  /* 0xff8000008dc27808 */ /* 0x000fe40000800000 */
[C---:B------:R-:W-:Y:S02]  /*99c0*/  ISETP.GE.AND P5, PT, R50.reuse, R227, PT ;  /* 0x000000e33200720c */ /* 0x040fe40003fa6270 */
[C---:B------:R-:W-:Y:S02]  /*99d0*/  ISETP.GE.AND P4, PT, R50.reuse, R225, PT ;  /* 0x000000e13200720c */ /* 0x040fe40003f86270 */
[----:B------:R-:W-:Y:S01]  /*99e0*/  ISETP.GE.AND P1, PT, R50, R224, PT ;  /* 0x000000e03200720c */ /* 0x000fe20003f26270 */
[----:B------:R-:W-:Y:S01]  /*99f0*/  VIADD R50, R42, 0x88 ;  /* 0x000000882a327836 */ /* 0x000fe20000000000 */
[----:B------:R-:W-:-:S02]  /*9a00*/  IABS R48, R48 ;  /* 0x0000003000307213 */ /* 0x000fc40000000000 */
[----:B------:R-:W-:Y:S02]  /*9a10*/  IABS R49, R49 ;  /* 0x0000003100317213 */ /* 0x000fe40000000000 */
[----:B------:R-:W-:Y:S02]  /*9a20*/  FSEL R194, R194, -INF , !P5 ;  /* 0xff800000c2c27808 */ /* 0x000fe40006800000 */
[----:B------:R-:W-:Y:S02]  /*9a30*/  I2FP.F32.S32 R48, R48 ;  /* 0x0000003000307245 */ /* 0x000fe40000201400 */
[----:B------:R-:W-:Y:S02]  /*9a40*/  ISETP.GE.AND P5, PT, R50, R228, PT ;  /* 0x000000e43200720c */ /* 0x000fe40003fa6270 */
[----:B------:R-:W-:Y:S01]  /*9a50*/  FSEL R204, R143, -INF , P4 ;  /* 0xff8000008fcc7808 */ /* 0x000fe20002000000 */
[----:B------:R-:W-:Y:S01]  /*9a60*/  FFMA.FTZ R147, -R237, R48, R147 ;  /* 0x00000030ed937223 */ /* 0x000fe20000010193 */
[----:B------:R-:W-:-:S02]  /*9a70*/  I2FP.F32.S32 R49, R49 ;  /* 0x0000003100317245 */ /* 0x000fc40000201400 */
[----:B------:R-:W-:Y:S02]  /*9a80*/  FSEL R204, R204, -INF , !P1 ;  /* 0xff800000cccc7808 */ /* 0x000fe40004800000 */
[----:B------:R-:W-:Y:S01]  /*9a90*/  FSEL R191, R144, -INF , P5 ;  /* 0xff80000090bf7808 */ /* 0x000fe20002800000 */
[----:B------:R-:W-:Y:S01]  /*9aa0*/  FFMA.FTZ R148, -R237, R49, R148 ;  /* 0x00000031ed947223 */ /* 0x000fe20000010194 */
[C---:B------:R-:W-:Y:S02]  /*9ab0*/  ISETP.GE.AND P4, PT, R50.reuse, R227, PT ;  /* 0x000000e33200720c */ /* 0x040fe40003f86270 */
[C---:B------:R-:W-:Y:S02]  /*9ac0*/  ISETP.GE.AND P1, PT, R50.reuse, R225, PT ;  /* 0x000000e13200720c */ /* 0x040fe40003f26270 */
[----:B------:R-:W-:Y:S01]  /*9ad0*/  ISETP.GE.AND P5, PT, R50, R224, PT ;  /* 0x000000e03200720c */ /* 0x000fe20003fa6270 */
[----:B------:R-:W-:Y:S01]  /*9ae0*/  VIADD R50, R42, 0x89 ;  /* 0x000000892a327836 */ /* 0x000fe20000000000 */
[----:B------:R-:W-:-:S02]  /*9af0*/  IADD3 R48, PT, PT, R46, -0x90, -R43 ;  /* 0xffffff702e307810 */ /* 0x000fc40007ffe82b */
[----:B------:R-:W-:Y:S02]  /*9b00*/  IADD3 R49, PT, PT, R226, -0x91, -R43 ;  /* 0xffffff6fe2317810 */ /* 0x000fe40007ffe82b */
[----:B------:R-:W-:Y:S02]  /*9b10*/  IABS R48, R48 ;  /* 0x0000003000307213 */ /* 0x000fe40000000000 */
[----:B------:R-:W-:Y:S02]  /*9b20*/  FSEL R191, R191, -INF , !P4 ;  /* 0xff800000bfbf7808 */ /* 0x000fe40006000000 */
[----:B------:R-:W-:Y:S02]  /*9b30*/  IABS R49, R49 ;  /* 0x0000003100317213 */ /* 0x000fe40000000000 */
        /* <DEDUP_REMOVED lines=15> */
[----:B------:R-:W-:Y:S02]  /*9c30*/  ISETP.GE.AND P1, PT, R50, R228, PT ;  /* 0x000000e43200720c */ /* 0x000fe40003f26270 */
[----:B------:R-:W-:-:S02]  /*9c40*/  FSEL R193, R147, -INF , P5 ;  /* 0xff80000093c17808 */ /* 0x000fc40002800000 */
[----:B------:R-:W-:Y:S02]  /*9c50*/  IABS R48, R48 ;  /* 0x0000003000307213 */ /* 0x000fe40000000000 */
[----:B------:R-:W-:Y:S02]  /*9c60*/  IABS R49, R49 ;  /* 0x0000003100317213 */ /* 0x000fe40000000000 */
[----:B------:R-:W-:Y:S02]  /*9c70*/  FSEL R193, R193, -INF , !P4 ;  /* 0xff800000c1c17808 */ /* 0x000fe40006000000 */
[----:B------:R-:W-:Y:S02]  /*9c80*/  FSEL R178, R148, -INF , P1 ;  /* 0xff80000094b27808 */ /* 0x000fe40000800000 */
[C---:B------:R-:W-:Y:S02]  /*9c90*/  ISETP.GE.AND P5, PT, R50.reuse, R227, PT ;  /* 0x000000e33200720c */ /* 0x040fe40003fa6270 */
[----:B------:R-:W-:-:S02]  /*9ca0*/  ISETP.GE.AND P4, PT, R50, R225, PT ;  /* 0x000000e13200720c */ /* 0x000fc40003f86270 */
        /* <DEDUP_REMOVED lines=25> */
[----:B------:R-:W-:Y:S01]  /*9e40*/  FSEL R180, R151, -INF , P1 ;  /* 0xff80000097b47808 */ /* 0x000fe20000800000 */
[----:B------:R-:W-:Y:S01]  /*9e50*/  VIADD R49, R42, 0x99 ;  /* 0x000000992a317836 */ /* 0x000fe20000000000 */
[----:B------:R-:W-:-:S02]  /*9e60*/  IADD3 R48, PT, PT, R46, -0x99, -R43 ;  /* 0xffffff672e307810 */ /* 0x000fc40007ffe82b */
[----:B------:R-:W-:Y:S02]  /*9e70*/  ISETP.GE.AND P1, PT, R50, R227, PT ;  /* 0x000000e33200720c */ /* 0x000fe40003f26270 */
[----:B------:R-:W-:Y:S02]  /*9e80*/  FSEL R180, R180, -INF , !P5 ;  /* 0xff800000b4b47808 */ /* 0x000fe40006800000 */
[----:B------:R-:W-:Y:S02]  /*9e90*/  FSEL R175, R152, -INF , P4 ;  /* 0xff80000098af7808 */ /* 0x000fe40002000000 */
[----:B------:R-:W-:Y:S02]  /*9ea0*/  ISETP.GE.AND P5, PT, R50, R225, PT ;  /* 0x000000e13200720c */ /* 0x000fe40003fa6270 */
[----:B------:R-:W-:Y:S02]  /*9eb0*/  IADD3 R149, PT, PT, R226, -0xa0, -R43 ;  /* 0xffffff60e2957810 */ /* 0x000fe40007ffe82b */
[----:B------:R-:W-:-:S02]  /*9ec0*/  IABS R48, R48 ;  /* 0x0000003000307213 */ /* 0x000fc40000000000 */
[----:B------:R-:W-:Y:S02]  /*9ed0*/  FSEL R175, R175, -INF , !P1 ;  /* 0xff800000afaf7808 */ /* 0x000fe40004800000 */
[----:B------:R-:W-:Y:S01]  /*9ee0*/  ISETP.GE.AND P4, PT, R50, R224, PT ;  /* 0x000000e03200720c */ /* 0x000fe20003f86270 */
[----:B------:R-:W-:Y:S01]  /*9ef0*/  VIADD R50, R42, 0xc8 ;  /* 0x000000c82a327836 */ /* 0x000fe20000000000 */
[----:B------:R-:W-:Y:S02]  /*9f00*/  ISETP.GE.AND P1, PT, R49, R228, PT ;  /* 0x000000e43100720c */ /* 0x000fe40003f26270 */
[----:B------:R-:W-:Y:S02]  /*9f10*/  IABS R149, R149 ;  /* 0x0000009500957213 */ /* 0x000fe40000000000 */
[----:B------:R-:W-:Y:S02]  /*9f20*/  FSEL R179, R155, -INF , P5 ;  /* 0xff8000009bb37808 */ /* 0x000fe40002800000 */
[----:B------:R-:W-:-:S02]  /*9f30*/  I2FP.F32.S32 R48, R48 ;  /* 0x0000003000307245 */ /* 0x000fc40000201400 */
[----:B------:R-:W-:Y:S02]  /*9f40*/  FSEL R179, R179, -INF , !P4 ;  /* 0xff800000b3b37808 */ /* 0x000fe40006000000 */
[----:B------:R-:W-:Y:S01]  /*9f50*/  I2FP.F32.S32 R149, R149 ;  /* 0x0000009500957245 */ /* 0x000fe20000201400 */
[----:B------:R-:W-:Y:S01]  /*9f60*/  FFMA.FTZ R156, -R237, R48, R156 ;  /* 0x00000030ed9c7223 */ /* 0x000fe2000001019c */
[----:B------:R-:W-:Y:S01]  /*9f70*/  FSEL R174, R153, -INF , P1 ;  /* 0xff80000099ae7808 */ /* 0x000fe20000800000 */
[----:B------:R-:W-:Y:S01]  /*9f80*/  VIADD R48, R42, 0xa0 ;  /* 0x000000a02a307836 */ /* 0x000fe20000000000 */
[----:B------:R-:W-:Y:S01]  /*9f90*/  ISETP.GE.AND P5, PT, R49, R227, PT ;  /* 0x000000e33100720c */ /* 0x000fe20003fa6270 */
[----:B------:R-:W-:Y:S01]  /*9fa0*/  FFMA.FTZ R149, -R237, R149, R160 ;  /* 0x00000095ed957223 */ /* 0x000fe200000101a0 */
[C---:B------:R-:W-:Y:S02]  /*9fb0*/  ISETP.GE.AND P4, PT, R49.reuse, R225, PT ;  /* 0x000000e13100720c */ /* 0x040fe40003f86270 */
[----:B------:R-:W-:-:S02]  /*9fc0*/  ISETP.GE.AND P1, PT, R49, R224, PT ;  /* 0x000000e03100720c */ /* 0x000fc40003f26270 */
[--C-:B------:R-:W-:Y:S02]  /*9fd0*/  IADD3 R49, PT, PT, R46, -0xa0, -R43.reuse ;  /* 0xffffff602e317810 */ /* 0x100fe40007ffe82b */
[----:B------:R-:W-:Y:S02]  /*9fe0*/  IADD3 R148, PT, PT, R226, -0xa1, -R43 ;  /* 0xffffff5fe2947810 */ /* 0x000fe40007ffe82b */
[----:B------:R-:W-:Y:S01]  /*9ff0*/  IABS R160, R49 ;  /* 0x0000003100a07213 */ /* 0x000fe20000000000 */
[----:B------:R-:W-:Y:S01]  /*a000*/  VIADD R49, R42, 0xc0 ;  /* 0x000000c02a317836 */ /* 0x000fe20000000000 */
[----:B------:R-:W-:Y:S02]  /*a010*/  FSEL R174, R174, -INF , !P5 ;  /* 0xff800000aeae7808 */ /* 0x000fe40006800000 */
[----:B------:R-:W-:Y:S02]  /*a020*/  ISETP.GE.AND P5, PT, R48, R228, PT ;  /* 0x000000e43000720c */ /* 0x000fe40003fa6270 */
[----:B------:R-:W-:-:S02]  /*a030*/  FSEL R176, R156, -INF , P4 ;  /* 0xff8000009cb07808 */ /* 0x000fc40002000000 */
[----:B------:R-:W-:Y:S02]  /*a040*/  IABS R148, R148 ;  /* 0x0000009400947213 */ /* 0x000fe40000000000 */
[----:B------:R-:W-:Y:S02]  /*a050*/  I2FP.F32.S32 R160, R160 ;  /* 0x000000a000a07245 */ /* 0x000fe40000201400 */
[----:B------:R-:W-:Y:S02]  /*a060*/  FSEL R176, R176, -INF , !P1 ;  /* 0xff800000b0b07808 */ /* 0x000fe40004800000 */
[----:B------:R-:W-:Y:S01]  /*a070*/  FSEL R149, R149, -INF , P5 ;  /* 0xff80000095957808 */ /* 0x000fe20002800000 */
[----:B------:R-:W-:Y:S01]  /*a080*/  FFMA.FTZ R160, -R237, R160, R210 ;  /* 0x000000a0eda07223 */ /* 0x000fe200000101d2 */
[----:B------:R-:W-:Y:S02]  /*a090*/  IADD3 R152, PT, PT, R46, -0xa1, -R43 ;  /* 0xffffff5f2e987810 */ /* 0x000fe40007ffe82b */
[----:B------:R-:W-:-:S02]  /*a0a0*/  ISETP.GE.AND P4, PT, R48, R227, PT ;  /* 0x000000e33000720c */ /* 0x000fc40003f86270 */
[C---:B------:R-:W-:Y:S02]  /*a0b0*/  ISETP.GE.AND P1, PT, R48.reuse, R225, PT ;  /* 0x000000e13000720c */ /* 0x040fe40003f26270 */
[----:B------:R-:W-:Y:S02]  /*a0c0*/  I2FP.F32.S32 R148, R148 ;  /* 0x0000009400947245 */ /* 0x000fe40000201400 */
[----:B------:R-:W-:Y:S01]  /*a0d0*/  ISETP.GE.AND P5, PT, R48, R224, PT ;  /* 0x000000e03000720c */ /* 0x000fe20003fa6270 */
[----:B------:R-:W-:Y:S01]  /*a0e0*/  VIADD R48, R42, 0xa1 ;  /* 0x000000a12a307836 */ /* 0x000fe20000000000 */
[----:B------:R-:W-:Y:S01]  /*a0f0*/  IADD3 R147, PT, PT, R226, -0xa8, -R43 ;  /* 0xffffff58e2937810 */ /* 0x000fe20007ffe82b */
[----:B------:R-:W-:Y:S01]  /*a100*/  FFMA.FTZ R148, -R237, R148, R164 ;  /* 0x00000094ed947223 */ /* 0x000fe200000101a4 */
[----:B------:R-:W-:Y:S02]  /*a110*/  IABS R152, R152 ;  /* 0x0000009800987213 */ /* 0x000fe40000000000 */
        /* <DEDUP_REMOVED lines=68> */
[----:B------:R-:W-:Y:S02]  /*a560*/  I2FP.F32.S32 R108, R108 ;  /* 0x0000006c006c7245 */ /* 0x000fe40000201400 */
[----:B------:R-:W-:Y:S02]  /*a570*/  FSEL R129, R129, -INF , !P1 ;  /* 0xff80000081817808 */ /* 0x000fe40004800000 */
[----:B------:R-:W-:Y:S01]  /*a580*/  ISETP.GE.AND P1, PT, R48, R228, PT ;  /* 0x000000e43000720c */ /* 0x000fe20003f26270 */
[----:B------:R-:W-:Y:S01]  /*a590*/  FFMA.FTZ R108, -R237, R108, R107 ;  /* 0x0000006ced6c7223 */ /* 0x000fe2000001016b */
[----:B------:R-:W-:Y:S02]  /*a5a0*/  FSEL R109, R109, -INF , P5 ;  /* 0xff8000006d6d7808 */ /* 0x000fe40002800000 */
[----:B------:R-:W-:Y:S02]  /*a5b0*/  IABS R127, R127 ;  /* 0x0000007f007f7213 */ /* 0x000fe40000000000 */
[----:B------:R-:W-:-:S02]  /*a5c0*/  FSEL R109, R109, -INF , !P4 ;  /* 0xff8000006d6d7808 */ /* 0x000fc40006000000 */
[----:B------:R-:W-:Y:S02]  /*a5d0*/  FSEL R128, R128, -INF , P1 ;  /* 0xff80000080807808 */ /* 0x000fe40000800000 */
        /* <DEDUP_REMOVED lines=17> */
[C---:B------:R-:W-:Y:S02]  /*a6f0*/  ISETP.GE.AND P4, PT, R48.reuse, R227, PT ;  /* 0x000000e33000720c */ /* 0x040fe40003f86270 */
[C---:B------:R-:W-:Y:S02]  /*a700*/  ISETP.GE.AND P1, PT, R48.reuse, R225, PT ;  /* 0x000000e13000720c */ /* 0x040fe40003f26270 */
[----:B------:R-:W-:Y:S02]  /*a710*/  I2FP.F32.S32 R126, R126 ;  /* 0x0000007e007e7245 */ /* 0x000fe40000201400 */
[----:B------:R-:W-:Y:S01]  /*a720*/  ISETP.GE.AND P5, PT, R48, R224, PT ;  /* 0x000000e03000720c */ /* 0x000fe20003fa6270 */
[----:B------:R-:W-:Y:S01]  /*a730*/  VIADD R48, R42, 0xb9 ;  /* 0x000000b92a307836 */ /* 0x000fe20000000000 */
[----:B------:R-:W-:Y:S01]  /*a740*/  FSEL R127, R127, -INF , !P4 ;  /* 0xff8000007f7f7808 */ /* 0x000fe20006000000 */
[----:B------:R-:W-:Y:S01]  /*a750*/  FFMA.FTZ R126, -R237, R126, R100 ;  /* 0x0000007eed7e7223 */ /* 0x000fe20000010164 */
[----:B------:R-:W-:-:S02]  /*a760*/  FSEL R107, R107, -INF , P1 ;  /* 0xff8000006b6b7808 */ /* 0x000fc40000800000 */
[----:B------:R-:W-:Y:S02]  /*a770*/  ISETP.GE.AND P4, PT, R48, R228, PT ;  /* 0x000000e43000720c */ /* 0x000fe40003f86270 */
[----:B------:R-:W-:Y:S02]  /*a780*/  IADD3 R106, PT, PT, R46, -0xb9, -R43 ;  /* 0xffffff472e6a7810 */ /* 0x000fe40007ffe82b */
[----:B------:R-:W-:Y:S02]  /*a790*/  FSEL R107, R107, -INF , !P5 ;  /* 0xff8000006b6b7808 */ /* 0x000fe40006800000 */
[----:B------:R-:W-:Y:S02]  /*a7a0*/  FSEL R126, R126, -INF , P4 ;  /* 0xff8000007e7e7808 */ /* 0x000fe40002000000 */
[C---:B------:R-:W-:Y:S02]  /*a7b0*/  ISETP.GE.AND P1, PT, R48.reuse, R227, PT ;  /* 0x000000e33000720c */ /* 0x040fe40003f26270 */
[----:B------:R-:W-:-:S02]  /*a7c0*/  ISETP.GE.AND P5, PT, R48, R225, PT ;  /* 0x000000e13000720c */ /* 0x000fc40003fa6270 */
[----:B------:R-:W-:Y:S02]  /*a7d0*/  ISETP.GE.AND P4, PT, R48, R224, PT ;  /* 0x000000e03000720c */ /* 0x000fe40003f86270 */
[--C-:B------:R-:W-:Y:S02]  /*a7e0*/  IADD3 R48, PT, PT, R46, -0xc0, -R43.reuse ;  /* 0xffffff402e307810 */ /* 0x100fe40007ffe82b */
[----:B------:R-:W-:Y:S02]  /*a7f0*/  IADD3 R125, PT, PT, R226, -0xc0, -R43 ;  /* 0xffffff40e27d7810 */ /* 0x000fe40007ffe82b */
[----:B------:R-:W-:Y:S02]  /*a800*/  IABS R106, R106 ;  /* 0x0000006a006a7213 */ /* 0x000fe40000000000 */
        /* <DEDUP_REMOVED lines=8> */
[----:B------:R-:W-:Y:S01]  /*a890*/  FSEL R126, R126, -INF , !P1 ;  /* 0xff8000007e7e7808 */ /* 0x000fe20004800000 */
[----:B------:R-:W-:Y:S01]  /*a8a0*/  FFMA.FTZ R125, -R237, R125, R103 ;  /* 0x0000007ded7d7223 */ /* 0x000fe20000010167 */
[----:B------:R-:W-:-:S02]  /*a8b0*/  IADD3 R48, PT, PT, R46, -0xc1, -R43 ;  /* 0xffffff3f2e307810 */ /* 0x000fc40007ffe82b */
[----:B------:R-:W-:Y:S02]  /*a8c0*/  ISETP.GE.AND P1, PT, R49, R228, PT ;  /* 0x000000e43100720c */ /* 0x000fe40003f26270 */
[----:B------:R-:W-:Y:S02]  /*a8d0*/  FSEL R106, R106, -INF , P5 ;  /* 0xff8000006a6a7808 */ /* 0x000fe40002800000 */
[----:B------:R-:W-:Y:S02]  /*a8e0*/  IABS R124, R124 ;  /* 0x0000007c007c7213 */ /* 0x000fe40000000000 */
[----:B------:R-:W-:Y:S02]  /*a8f0*/  IABS R48, R48 ;  /* 0x0000003000307213 */ /* 0x000fe40000000000 */
[----:B------:R-:W-:Y:S02]  /*a900*/  FSEL R106, R106, -INF , !P4 ;  /* 0xff8000006a6a7808 */ /* 0x000fe40006000000 */
[----:B------:R-:W-:-:S02]  /*a910*/  FSEL R125, R125, -INF , P1 ;  /* 0xff8000007d7d7808 */ /* 0x000fc40000800000 */
[C---:B------:R-:W-:Y:S02]  /*a920*/  ISETP.GE.AND P5, PT, R49.reuse, R227, PT ;  /* 0x000000e33100720c */ /* 0x040fe40003fa6270 */
[C---:B------:R-:W-:Y:S02]  /*a930*/  ISETP.GE.AND P4, PT, R49.reuse, R225, PT ;  /* 0x000000e13100720c */ /* 0x040fe40003f86270 */
[----:B------:R-:W-:Y:S02]  /*a940*/  I2FP.F32.S32 R124, R124 ;  /* 0x0000007c007c7245 */ /* 0x000fe40000201400 */
[----:B------:R-:W-:Y:S01]  /*a950*/  ISETP.GE.AND P1, PT, R49, R224, PT ;  /* 0x000000e03100720c */ /* 0x000fe20003f26270 */
[----:B------:R-:W-:Y:S01]  /*a960*/  VIADD R49, R42, 0xc1 ;  /* 0x000000c12a317836 */ /* 0x000fe20000000000 */
[----:B------:R-:W-:Y:S01]  /*a970*/  I2FP.F32.S32 R48, R48 ;  /* 0x0000003000307245 */ /* 0x000fe20000201400 */
[----:B------:R-:W-:Y:S01]  /*a980*/  FFMA.FTZ R124, -R237, R124, R105 ;  /* 0x0000007ced7c7223 */ /* 0x000fe20000010169 */
[----:B------:R-:W-:-:S02]  /*a990*/  FSEL R125, R125, -INF , !P5 ;  /* 0xff8000007d7d7808 */ /* 0x000fc40006800000 */
[----:B------:R-:W-:Y:S01]  /*a9a0*/  ISETP.GE.AND P5, PT, R49, R228, PT ;  /* 0x000000e43100720c */ /* 0x000fe20003fa6270 */
[----:B------:R-:W-:Y:S01]  /*a9b0*/  FFMA.FTZ R69, -R237, R48, R69 ;  /* 0x00000030ed457223 */ /* 0x000fe20000010145 */
[----:B------:R-:W-:Y:S02]  /*a9c0*/  FSEL R105, R68, -INF , P4 ;  /* 0xff80000044697808 */ /* 0x000fe40002000000 */
[----:B------:R-:W-:Y:S02]  /*a9d0*/  IADD3 R48, PT, PT, R46, -0xc8, -R43 ;  /* 0xffffff382e307810 */ /* 0x000fe40007ffe82b */
[----:B------:R-:W-:Y:S02]  /*a9e0*/  FSEL R105, R105, -INF , !P1 ;  /* 0xff80000069697808 */ /* 0x000fe40004800000 */
[----:B------:R-:W-:Y:S02]  /*a9f0*/  FSEL R124, R124, -INF , P5 ;  /* 0xff8000007c7c7808 */ /* 0x000fe40002800000 */
[----:B------:R-:W-:-:S02]  /*aa00*/  ISETP.GE.AND P4, PT, R49, R227, PT ;  /* 0x000000e33100720c */ /* 0x000fc40003f86270 */
[C---:B------:R-:W-:Y:S02]  /*aa10*/  ISETP.GE.AND P1, PT, R49.reuse, R225, PT ;  /* 0x000000e13100720c */ /* 0x040fe40003f26270 */
[----:B------:R-:W-:Y:S02]  /*aa20*/  ISETP.GE.AND P5, PT, R49, R224, PT ;  /* 0x000000e03100720c */ /* 0x000fe40003fa6270 */
[C-C-:B------:R-:W-:Y:S02]  /*aa30*/  IADD3 R49, PT, PT, R226.reuse, -0xc9, -R43.reuse ;  /* 0xffffff37e2317810 */ /* 0x140fe40007ffe82b */
[----:B------:R-:W-:Y:S02]  /*aa40*/  IABS R48, R48 ;  /* 0x0000003000307213 */ /* 0x000fe40000000000 */
[----:B------:R-:W-:Y:S02]  /*aa50*/  IADD3 R123, PT, PT, R226, -0xc8, -R43 ;  /* 0xffffff38e27b7810 */ /* 0x000fe40007ffe82b */
[----:B------:R-:W-:-:S02]  /*aa60*/  IABS R49, R49 ;  /* 0x0000003100317213 */ /* 0x000fc40000000000 */
[----:B------:R-:W-:Y:S02]  /*aa70*/  I2FP.F32.S32 R48, R48 ;  /* 0x0000003000307245 */ /* 0x000fe40000201400 */
[----:B------:R-:W-:Y:S02]  /*aa80*/  IABS R123, R123 ;  /* 0x0000007b007b7213 */ /* 0x000fe40000000000 */
[----:B------:R-:W-:Y:S01]  /*aa90*/  I2FP.F32.S32 R49, R49 ;  /* 0x0000003100317245 */ /* 0x000fe20000201400 */
[C---:B------:R-:W-:Y:S01]  /*aaa0*/  FFMA.FTZ R70, -R237.reuse, R48, R70 ;  /* 0x00000030ed467223 */ /* 0x040fe20000010146 */
[----:B------:R-:W-:Y:S02]  /*aab0*/  I2FP.F32.S32 R123, R123 ;  /* 0x0000007b007b7245 */ /* 0x000fe40000201400 */
[--C-:B------:R-:W-:Y:S01]  /*aac0*/  IADD3 R48, PT, PT, R46, -0xc9, -R43.reuse ;  /* 0xffffff372e307810 */ /* 0x100fe20007ffe82b */
[C---:B------:R-:W-:Y:S01]  /*aad0*/  FFMA.FTZ R120, -R237.reuse, R49, R120 ;  /* 0x00000031ed787223 */ /* 0x040fe20000010178 */
        /* <DEDUP_REMOVED lines=13> */
[----:B------:R-:W-:Y:S01]  /*abb0*/  ISETP.GE.AND P4, PT, R50, R224, PT ;  /* 0x000000e03200720c */ /* 0x000fe20003f86270 */
[----:B------:R-:W-:Y:S01]  /*abc0*/  VIADD R50, R42, 0xc9 ;  /* 0x000000c92a327836 */ /* 0x000fe20000000000 */
[----:B------:R-:W-:Y:S02]  /*abd0*/  I2FP.F32.S32 R49, R49 ;  /* 0x0000003100317245 */ /* 0x000fe40000201400 */
[----:B------:R-:W-:-:S02]  /*abe0*/  IADD3 R48, PT, PT, R46, -0xd0, -R43 ;  /* 0xffffff302e307810 */ /* 0x000fc40007ffe82b */
[----:B------:R-:W-:Y:S01]  /*abf0*/  FSEL R123, R123, -INF , !P1 ;  /* 0xff8000007b7b7808 */ /* 0x000fe20004800000 */
[----:B------:R-:W-:Y:S01]  /*ac00*/  FFMA.FTZ R56, -R237, R49, R56 ;  /* 0x00000031ed387223 */ /* 0x000fe20000010138 */
[----:B------:R-:W-:Y:S02]  /*ac10*/  ISETP.GE.AND P1, PT, R50, R228, PT ;  /* 0x000000e43200720c */ /* 0x000fe40003f26270 */
[----:B------:R-:W-:Y:S02]  /*ac20*/  FSEL R103, R70, -INF , P5 ;  /* 0xff80000046677808 */ /* 0x000fe40002800000 */
[----:B------:R-:W-:Y:S02]  /*ac30*/  IADD3 R49, PT, PT, R226, -0xd1, -R43 ;  /* 0xffffff2fe2317810 */ /* 0x000fe40007ffe82b */
[----:B------:R-:W-:Y:S02]  /*ac40*/  IABS R48, R48 ;  /* 0x0000003000307213 */ /* 0x000fe40000000000 */
[----:B------:R-:W-:-:S02]  /*ac50*/  FSEL R103, R103, -INF , !P4 ;  /* 0xff80000067677808 */ /* 0x000fc40006000000 */
[----:B------:R-:W-:Y:S02]  /*ac60*/  FSEL R122, R120, -INF , P1 ;  /* 0xff800000787a7808 */ /* 0x000fe40000800000 */
[C---:B------:R-:W-:Y:S02]  /*ac70*/  ISETP.GE.AND P5, PT, R50.reuse, R227, PT ;  /* 0x000000e33200720c */ /* 0x040fe40003fa6270 */
[C---:B------:R-:W-:Y:S02]  /*ac80*/  ISETP.GE.AND P4, PT, R50.reuse, R225, PT ;  /* 0x000000e13200720c */ /* 0x040fe40003f86270 */
[----:B------:R-:W-:Y:S01]  /*ac90*/  ISETP.GE.AND P1, PT, R50, R224, PT ;  /* 0x000000e03200720c */ /* 0x000fe20003f26270 */
[----:B------:R-:W-:Y:S01]  /*aca0*/  VIADD R50, R42, 0xd0 ;  /* 0x000000d02a327836 */ /* 0x000fe20000000000 */
[----:B------:R-:W-:Y:S02]  /*acb0*/  IABS R49, R49 ;  /* 0x0000003100317213 */ /* 0x000fe40000000000 */
[----:B------:R-:W-:-:S02]  /*acc0*/  I2FP.F32.S32 R48, R48 ;  /* 0x0000003000307245 */ /* 0x000fc40000201400 */
[----:B------:R-:W-:Y:S02]  /*acd0*/  I2FP.F32.S32 R49, R49 ;  /* 0x0000003100317245 */ /* 0x000fe40000201400 */
[----:B------:R-:W-:Y:S01]  /*ace0*/  FSEL R122, R122, -INF , !P5 ;  /* 0xff8000007a7a7808 */ /* 0x000fe20006800000 */
[C---:B------:R-:W-:Y:S01]  /*acf0*/  FFMA.FTZ R58, -R237.reuse, R48, R58 ;  /* 0x00000030ed3a7223 */ /* 0x040fe2000001013a */
[----:B------:R-:W-:Y:S01]  /*ad00*/  IADD3 R119, PT, PT, R226, -0xd8, -R43 ;  /* 0xffffff28e2777810 */ /* 0x000fe20007ffe82b */
[----:B------:R-:W-:Y:S01]  /*ad10*/  FFMA.FTZ R57, -R237, R49, R57 ;  /* 0x00000031ed397223 */ /* 0x000fe20000010139 */
[----:B------:R-:W-:Y:S01]  /*ad20*/  ISETP.GE.AND P5, PT, R50, R228, PT ;  /* 0x000000e43200720c */ /* 0x000fe20003fa6270 */
[----:B------:R-:W-:Y:S01]  /*ad30*/  VIADD R49, R42, 0xd1 ;  /* 0x000000d12a317836 */ /* 0x000fe20000000000 */
[----:B------:R-:W-:Y:S02]  /*ad40*/  FSEL R102, R71, -INF , P4 ;  /* 0xff80000047667808 */ /* 0x000fe40002000000 */
[----:B------:R-:W-:-:S02]  /*ad50*/  IADD3 R48, PT, PT, R46, -0xd1, -R43 ;  /* 0xffffff2f2e307810 */ /* 0x000fc40007ffe82b */
[----:B------:R-:W-:Y:S02]  /*ad60*/  IABS R119, R119 ;  /* 0x0000007700777213 */ /* 0x000fe40000000000 */
[----:B------:R-:W-:Y:S02]  /*ad70*/  ISETP.GE.AND P4, PT, R50, R227, PT ;  /* 0x000000e33200720c */ /* 0x000fe40003f86270 */
[----:B------:R-:W-:Y:S02]  /*ad80*/  FSEL R102, R102, -INF , !P1 ;  /* 0xff80000066667808 */ /* 0x000fe40004800000 */
[----:B------:R-:W-:Y:S02]  /*ad90*/  FSEL R121, R56, -INF , P5 ;  /* 0xff80000038797808 */ /* 0x000fe40002800000 */
[----:B------:R-:W-:Y:S02]  /*ada0*/  IABS R48, R48 ;  /* 0x0000003000307213 */ /* 0x000fe40000000000 */
[----:B------:R-:W-:-:S02]  /*adb0*/  ISETP.GE.AND P1, PT, R50, R225, PT ;  /* 0x000000e13200720c */ /* 0x000fc40003f26270 */
[----:B------:R-:W-:Y:S02]  /*adc0*/  I2FP.F32.S32 R119, R119 ;  /* 0x0000007700777245 */ /* 0x000fe40000201400 */
[----:B------:R-:W-:Y:S02]  /*add0*/  FSEL R121, R121, -INF , !P4 ;  /* 0xff80000079797808 */ /* 0x000fe40006000000 */
[----:B------:R-:W-:Y:S01]  /*ade0*/  I2FP.F32.S32 R48, R48 ;  /* 0x0000003000307245 */ /* 0x000fe20000201400 */
[----:B------:R-:W-:Y:S01]  /*adf0*/  FFMA.FTZ R119, -R237, R119, R4 ;  /* 0x00000077ed777223 */ /* 0x000fe20000010104 */
[----:B------:R-:W-:Y:S02]  /*ae00*/  ISETP.GE.AND P5, PT, R50, R224, PT ;  /* 0x000000e03200720c */ /* 0x000fe40003fa6270 */
        /* <DEDUP_REMOVED lines=8> */
[----:B------:R-:W-:Y:S02]  /*ae90*/  FSEL R120, R120, -INF , !P1 ;  /* 0xff80000078787808 */ /* 0x000fe40004800000 */
[----:B------:R-:W-:Y:S02]  /*aea0*/  ISETP.GE.AND P4, PT, R49, R224, PT ;  /* 0x000000e03100720c */ /* 0x000fe40003f86270 */
[----:B------:R-:W-:-:S02]  /*aeb0*/  IADD3 R118, PT, PT, R226, -0xd9, -R43 ;  /* 0xffffff27e2767810 */ /* 0x000fc40007ffe82b */
[----:B------:R-:W-:Y:S02]  /*aec0*/  ISETP.GE.AND P1, PT, R4, R228, PT ;  /* 0x000000e40400720c */ /* 0x000fe40003f26270 */
[----:B------:R-:W-:Y:S02]  /*aed0*/  FSEL R100, R44, -INF , P5 ;  /* 0xff8000002c647808 */ /* 0x000fe40002800000 */
[----:B------:R-:W-:Y:S02]  /*aee0*/  IADD3 R99, PT, PT, R46, -0xd8, -R43 ;  /* 0xffffff282e637810 */ /* 0x000fe40007ffe82b */
[----:B------:R-:W-:Y:S02]  /*aef0*/  IABS R118, R118 ;  /* 0x0000007600767213 */ /* 0x000fe40000000000 */
[----:B------:R-:W-:Y:S02]  /*af00*/  FSEL R100, R100, -INF , !P4 ;  /* 0xff80000064647808 */ /* 0x000fe40006000000 */
[----:B------:R-:W-:-:S02]  /*af10*/  FSEL R119, R119, -INF , P1 ;  /* 0xff80000077777808 */ /* 0x000fc40000800000 */
[C---:B------:R-:W-:Y:S02]  /*af20*/  ISETP.GE.AND P5, PT, R4.reuse, R227, PT ;  /* 0x000000e30400720c */ /* 0x040fe40003fa6270 */
[C---:B------:R-:W-:Y:S02]  /*af30*/  ISETP.GE.AND P4, PT, R4.reuse, R225, PT ;  /* 0x000000e10400720c */ /* 0x040fe40003f86270 */
[----:B------:R-:W-:Y:S02]  /*af40*/  ISETP.GE.AND P1, PT, R4, R224, PT ;  /* 0x000000e00400720c */ /* 0x000fe40003f26270 */
[----:B------:R-:W-:Y:S02]  /*af50*/  IADD3 R4, PT, PT, R46, -0xd9, -R43 ;  /* 0xffffff272e047810 */ /* 0x000fe40007ffe82b */
[----:B------:R-:W-:Y:S02]  /*af60*/  IABS R99, R99 ;  /* 0x0000006300637213 */ /* 0x000fe40000000000 */
[----:B------:R-:W-:-:S02]  /*af70*/  I2FP.F32.S32 R118, R118 ;  /* 0x0000007600767245 */ /* 0x000fc40000201400 */
[----:B------:R-:W-:Y:S02]  /*af80*/  IABS R4, R4 ;  /* 0x0000000400047213 */ /* 0x000fe40000000000 */
[----:B------:R-:W-:Y:S01]  /*af90*/  I2FP.F32.S32 R99, R99 ;  /* 0x0000006300637245 */ /* 0x000fe20000201400 */
[C---:B------:R-:W-:Y:S01]  /*afa0*/  FFMA.FTZ R118, -R237.reuse, R118, R5 ;  /* 0x00000076ed767223 */ /* 0x040fe20000010105 */
[----:B------:R-:W-:Y:S02]  /*afb0*/  IADD3 R5, PT, PT, R226, -0xe0, -R43 ;  /* 0xffffff20e2057810 */ /* 0x000fe40007ffe82b */
[----:B------:R-:W-:Y:S01]  /*afc0*/  I2FP.F32.S32 R4, R4 ;  /* 0x0000000400047245 */ /* 0x000fe20000201400 */
[C---:B------:R-:W-:Y:S01]  /*afd0*/  FFMA.FTZ R99, -R237.reuse, R99, R6 ;  /* 0x00000063ed637223 */ /* 0x040fe20000010106 */
[----:B------:R-:W-:Y:S01]  /*afe0*/  VIADD R6, R42, 0xd9 ;  /* 0x000000d92a067836 */ /* 0x000fe20000000000 */
[----:B------:R-:W-:Y:S02]  /*aff0*/  IABS R5, R5 ;  /* 0x0000000500057213 */ /* 0x000fe40000000000 */
[----:B------:R-:W-:Y:S01]  /*b000*/  FFMA.FTZ R7, -R237, R4, R7 ;  /* 0x00000004ed077223 */ /* 0x000fe20000010107 */
[----:B------:R-:W-:-:S02]  /*b010*/  IADD3 R4, PT, PT, R46, -0xe0, -R43 ;  /* 0xffffff202e047810 */ /* 0x000fc40007ffe82b */
[----:B------:R-:W-:Y:S02]  /*b020*/  FSEL R119, R119, -INF , !P5 ;  /* 0xff80000077777808 */ /* 0x000fe40006800000 */
[----:B------:R-:W-:Y:S02]  /*b030*/  I2FP.F32.S32 R5, R5 ;  /* 0x0000000500057245 */ /* 0x000fe40000201400 */
[----:B------:R-:W-:Y:S02]  /*b040*/  ISETP.GE.AND P5, PT, R6, R228, PT ;  /* 0x000000e40600720c */ /* 0x000fe40003fa6270 */
[----:B------:R-:W-:Y:S02]  /*b050*/  FSEL R99, R99, -INF , P4 ;  /* 0xff80000063637808 */ /* 0x000fe40002000000 */
[----:B------:R-:W-:Y:S01]  /*b060*/  IABS R4, R4 ;  /* 0x0000000400047213 */ /* 0x000fe20000000000 */
[----:B------:R-:W-:Y:S01]  /*b070*/  FFMA.FTZ R20, -R237, R5, R20 ;  /* 0x00000005ed147223 */ /* 0x000fe20000010114 */
[----:B------:R-:W-:Y:S01]  /*b080*/  FSEL R99, R99, -INF , !P1 ;  /* 0xff80000063637808 */ /* 0x000fe20004800000 */
[----:B------:R-:W-:Y:S01]  /*b090*/  VIADD R5, R42, 0xe0 ;  /* 0x000000e02a057836 */ /* 0x000fe20000000000 */
[----:B------:R-:W-:-:S02]  /*b0a0*/  FSEL R118, R118, -INF , P5 ;  /* 0xff80000076767808 */ /* 0x000fc40002800000 */
[C---:B------:R-:W-:Y:S02]  /*b0b0*/  ISETP.GE.AND P4, PT, R6.reuse, R227, PT ;  /* 0x000000e30600720c */ /* 0x040fe40003f86270 */
[C---:B------:R-:W-:Y:S02]  /*b0c0*/  ISETP.GE.AND P1, PT, R6.reuse, R225, PT ;  /* 0x000000e10600720c */ /* 0x040fe40003f26270 */
[----:B------:R-:W-:Y:S02]  /*b0d0*/  ISETP.GE.AND P5, PT, R6, R224, PT ;  /* 0x000000e00600720c */ /* 0x000fe40003fa6270 */
[----:B------:R-:W-:Y:S02]  /*b0e0*/  I2FP.F32.S32 R4, R4 ;  /* 0x0000000400047245 */ /* 0x000fe40000201400 */
[----:B------:R-:W-:Y:S02]  /*b0f0*/  IADD3 R6, PT, PT, R226, -0xe1, -R43 ;  /* 0xffffff1fe2067810 */ /* 0x000fe40007ffe82b */
[----:B------:R-:W-:Y:S01]  /*b100*/  FSEL R118, R118, -INF , !P4 ;  /* 0xff80000076767808 */ /* 0x000fe20006000000 */
[----:B------:R-:W-:Y:S01]  /*b110*/  FFMA.FTZ R22, -R237, R4, R22 ;  /* 0x00000004ed167223 */ /* 0x000fe20000010116 */
[----:B------:R-:W-:-:S02]  /*b120*/  ISETP.GE.AND P4, PT, R5, R228, PT ;  /* 0x000000e40500720c */ /* 0x000fc40003f86270 */
[----:B------:R-:W-:Y:S02]  /*b130*/  IABS R6, R6 ;  /* 0x0000000600067213 */ /* 0x000fe40000000000 */
[----:B------:R-:W-:Y:S02]  /*b140*/  FSEL R98, R7, -INF , P1 ;  /* 0xff80000007627808 */ /* 0x000fe40000800000 */
[----:B------:R-:W-:Y:S02]  /*b150*/  IADD3 R4, PT, PT, R226, -0xe8, -R43 ;  /* 0xffffff18e2047810 */ /* 0x000fe40007ffe82b */
[----:B------:R-:W-:Y:S02]  /*b160*/  FSEL R98, R98, -INF , !P5 ;  /* 0xff80000062627808 */ /* 0x000fe40006800000 */
[----:B------:R-:W-:Y:S02]  /*b170*/  I2FP.F32.S32 R6, R6 ;  /* 0x0000000600067245 */ /* 0x000fe40000201400 */
[----:B------:R-:W-:-:S02]  /*b180*/  FSEL R117, R20, -INF , P4 ;  /* 0xff80000014757808 */ /* 0x000fc40002000000 */
[C---:B------:R-:W-:Y:S02]  /*b190*/  ISETP.GE.AND P1, PT, R5.reuse, R227, PT ;  /* 0x000000e30500720c */ /* 0x040fe40003f26270 */
        /* <DEDUP_REMOVED lines=8> */
[----:B------:R-:W-:Y:S01]  /*b220*/  FSEL R117, R117, -INF , !P1 ;  /* 0xff80000075757808 */ /* 0x000fe20004800000 */
[C---:B------:R-:W-:Y:S01]  /*b230*/  FFMA.FTZ R23, -R237.reuse, R4, R23 ;  /* 0x00000004ed177223 */ /* 0x040fe20000010117 */
[----:B------:R-:W-:Y:S02]  /*b240*/  I2FP.F32.S32 R5, R5 ;  /* 0x0000000500057245 */ /* 0x000fe40000201400 */
[----:B------:R-:W-:Y:S02]  /*b250*/  ISETP.GE.AND P1, PT, R6, R228, PT ;  /* 0x000000e40600720c */ /* 0x000fe40003f26270 */
[----:B------:R-:W-:Y:S02]  /*b260*/  FSEL R97, R22, -INF , P5 ;  /* 0xff80000016617808 */ /* 0x000fe40002800000 */
[----:B------:R-:W-:Y:S01]  /*b270*/  IADD3 R4, PT, PT, R46, -0xe8, -R43 ;  /* 0xffffff182e047810 */ /* 0x000fe20007ffe82b */
[----:B------:R-:W-:Y:S01]  /*b280*/  FFMA.FTZ R21, -R237, R5, R21 ;  /* 0x00000005ed157223 */ /* 0x000fe20000010115 */
[----:B------:R-:W-:-:S02]  /*b290*/  FSEL R97, R97, -INF , !P4 ;  /* 0xff80000061617808 */ /* 0x000fc40006000000 */
[----:B------:R-:W-:Y:S02]  /*b2a0*/  FSEL R116, R24, -INF , P1 ;  /* 0xff80000018747808 */ /* 0x000fe40000800000 */
[----:B------:R-:W-:Y:S01]  /*b2b0*/  IABS R4, R4 ;  /* 0x0000000400047213 */ /* 0x000fe20000000000 */
[----:B------:R-:W-:Y:S01]  /*b2c0*/  VIADD R7, R42, 0xe8 ;  /* 0x000000e82a077836 */ /* 0x000fe20000000000 */
[C---:B------:R-:W-:Y:S02]  /*b2d0*/  ISETP.GE.AND P5, PT, R6.reuse, R227, PT ;  /* 0x000000e30600720c */ /* 0x040fe40003fa6270 */
[C---:B------:R-:W-:Y:S02]  /*b2e0*/  ISETP.GE.AND P4, PT, R6.reuse, R225, PT ;  /* 0x000000e10600720c */ /* 0x040fe40003f86270 */
[----:B------:R-:W-:Y:S02]  /*b2f0*/  ISETP.GE.AND P1, PT, R6, R224, PT ;  /* 0x000000e00600720c */ /* 0x000fe40003f26270 */
[----:B------:R-:W-:-:S02]  /*b300*/  IADD3 R6, PT, PT, R226, -0xe9, -R43 ;  /* 0xffffff17e2067810 */ /* 0x000fc40007ffe82b */
[----:B------:R-:W-:Y:S02]  /*b310*/  I2FP.F32.S32 R4, R4 ;  /* 0x0000000400047245 */ /* 0x000fe40000201400 */
[----:B------:R-:W-:Y:S02]  /*b320*/  FSEL R96, R21, -INF , P4 ;  /* 0xff80000015607808 */ /* 0x000fe40002000000 */
[----:B------:R-:W-:Y:S02]  /*b330*/  FSEL R116, R116, -INF , !P5 ;  /* 0xff80000074747808 */ /* 0x000fe40006800000 */
[----:B------:R-:W-:Y:S02]  /*b340*/  IABS R6, R6 ;  /* 0x0000000600067213 */ /* 0x000fe40000000000 */
[----:B------:R-:W-:Y:S01]  /*b350*/  ISETP.GE.AND P5, PT, R7, R228, PT ;  /* 0x000000e40700720c */ /* 0x000fe20003fa6270 */
[----:B------:R-:W-:Y:S01]  /*b360*/  FFMA.FTZ R29, -R237, R4, R29 ;  /* 0x00000004ed1d7223 */ /* 0x000fe2000001011d */
[----:B------:R-:W-:Y:S01]  /*b370*/  FSEL R96, R96, -INF , !P1 ;  /* 0xff80000060607808 */ /* 0x000fe20004800000 */
[----:B------:R-:W-:Y:S01]  /*b380*/  VIADD R4, R42, 0xe9 ;  /* 0x000000e92a047836 */ /* 0x000fe20000000000 */
[----:B------:R-:W-:-:S02]  /*b390*/  ISETP.GE.AND P1, PT, R7, R225, PT ;  /* 0x000000e10700720c */ /* 0x000fc40003f26270 */
[----:B------:R-:W-:Y:S02]  /*b3a0*/  I2FP.F32.S32 R6, R6 ;  /* 0x0000000600067245 */ /* 0x000fe40000201400 */
[----:B------:R-:W-:Y:S02]  /*b3b0*/  ISETP.GE.AND P4, PT, R7, R227, PT ;  /* 0x000000e30700720c */ /* 0x000fe40003f86270 */
[----:B------:R-:W-:Y:S01]  /*b3c0*/  FSEL R115, R23, -INF , P5 ;  /* 0xff80000017737808 */ /* 0x000fe20002800000 */
[----:B------:R-:W-:Y:S01]  /*b3d0*/  FFMA.FTZ R27, -R237, R6, R27 ;  /* 0x00000006ed1b7223 */ /* 0x000fe2000001011b */
[----:B------:R-:W-:Y:S02]  /*b3e0*/  ISETP.GE.AND P5, PT, R7, R224, PT ;  /* 0x000000e00700720c */ /* 0x000fe40003fa6270 */
[----:B------:R-:W-:Y:S02]  /*b3f0*/  FSEL R29, R29, -INF , P1 ;  /* 0xff8000001d1d7808 */ /* 0x000fe40000800000 */
[----:B------:R-:W-:-:S02]  /*b400*/  FSEL R115, R115, -INF , !P4 ;  /* 0xff80000073737808 */ /* 0x000fc40006000000 */
[C---:B------:R-:W-:Y:S02]  /*b410*/  ISETP.GE.AND P4, PT, R4.reuse, R228, PT ;  /* 0x000000e40400720c */ /* 0x040fe40003f86270 */
[----:B------:R-:W-:Y:S02]  /*b420*/  FSEL R47, R47, -INF , !P3 ;  /* 0xff8000002f2f7808 */ /* 0x000fe40005800000 */
[----:B------:R-:W-:Y:S02]  /*b430*/  FSEL R95, R29, -INF , !P5 ;  /* 0xff8000001d5f7808 */ /* 0x000fe40006800000 */
[C---:B------:R-:W-:Y:S02]  /*b440*/  ISETP.GE.AND P1, PT, R4.reuse, R227, PT ;  /* 0x000000e30400720c */ /* 0x040fe40003f26270 */
[C---:B------:R-:W-:Y:S02]  /*b450*/  ISETP.GE.AND P3, PT, R4.reuse, R225, PT ;  /* 0x000000e10400720c */ /* 0x040fe40003f66270 */
[----:B------:R-:W-:Y:S01]  /*b460*/  ISETP.GE.AND P5, PT, R4, R224, PT ;  /* 0x000000e00400720c */ /* 0x000fe20003fa6270 */
[----:B------:R-:W-:Y:S01]  /*b470*/  FFMA.FTZ R4, -R237, R45, R0 ;  /* 0x0000002ded047223 */ /* 0x000fe20000010100 */
[----:B------:R-:W-:-:S02]  /*b480*/  FSEL R27, R27, -INF , P4 ;  /* 0xff8000001b1b7808 */ /* 0x000fc40002000000 */
[C---:B------:R-:W-:Y:S02]  /*b490*/  ISETP.GE.AND P4, PT, R42.reuse, R228, PT ;  /* 0x000000e42a00720c */ /* 0x040fe40003f86270 */
        /* <DEDUP_REMOVED lines=27> */
[----:B------:R-:W-:Y:S02]  /*b650*/  IADD3 R5, PT, PT, R46, -0xe9, -R43 ;  /* 0xffffff172e057810 */ /* 0x000fe40007ffe82b */
        /* <DEDUP_REMOVED lines=9> */
[--C-:B------:R-:W-:Y:S02]  /*b6f0*/  IADD3 R0, PT, PT, R46, -0xf0, -R43.reuse ;  /* 0xffffff102e007810 */ /* 0x100fe40007ffe82b */
[----:B------:R-:W-:Y:S02]  /*b700*/  IADD3 R5, PT, PT, R226, -0xf0, -R43 ;  /* 0xffffff10e2057810 */ /* 0x000fe40007ffe82b */
[----:B------:R-:W-:Y:S02]  /*b710*/  FMNMX3.FTZ R21, R7, R197, R205, !PT ;  /* 0x000000c507157276 */ /* 0x000fe400078100cd */
[----:B------:R-:W-:Y:S02]  /*b720*/  FMNMX3.FTZ R20, R20, R199, R203, !PT ;  /* 0x000000c714147276 */ /* 0x000fe400078100cb */
[----:B------:R-:W-:-:S02]  /*b730*/  IABS R0, R0 ;  /* 0x0000000000007213 */ /* 0x000fc40000000000 */
[----:B------:R-:W-:Y:S02]  /*b740*/  IABS R5, R5 ;  /* 0x0000000500057213 */ /* 0x000fe40000000000 */
[----:B------:R-:W-:Y:S02]  /*b750*/  FMNMX3.FTZ R21, R21, R204, R201, !PT ;  /* 0x000000cc15157276 */ /* 0x000fe400078100c9 */
[----:B------:R-:W-:Y:S01]  /*b760*/  FMNMX3.FTZ R20, R20, R202, R195, !PT ;  /* 0x000000ca14147276 */ /* 0x000fe200078100c3 */
[----:B------:R-:W-:Y:S01]  /*b770*/  VIADD R6, R42, 0xf0 ;  /* 0x000000f02a067836 */ /* 0x000fe20000000000 */
[----:B------:R-:W-:Y:S02]  /*b780*/  I2FP.F32.S32 R5, R5 ;  /* 0x0000000500057245 */ /* 0x000fe40000201400 */
[----:B------:R-:W-:Y:S02]  /*b790*/  I2FP.F32.S32 R0, R0 ;  /* 0x0000000000007245 */ /* 0x000fe40000201400 */
[----:B------:R-:W-:-:S02]  /*b7a0*/  FMNMX3.FTZ R21, R21, R193, R181, !PT ;  /* 0x000000c115157276 */ /* 0x000fc400078100b5 */
[----:B------:R-:W-:Y:S01]  /*b7b0*/  FMNMX3.FTZ R20, R20, R194, R191, !PT ;  /* 0x000000c214147276 */ /* 0x000fe200078100bf */
[----:B------:R-:W-:Y:S01]  /*b7c0*/  FFMA.FTZ R25, -R237, R5, R25 ;  /* 0x00000005ed197223 */ /* 0x000fe20000010119 */
[----:B------:R-:W-:Y:S01]  /*b7d0*/  FMNMX3.FTZ R21, R21, R180, R179, !PT ;  /* 0x000000b415157276 */ /* 0x000fe200078100b3 */
[----:B------:R-:W-:Y:S01]  /*b7e0*/  FFMA.FTZ R35, -R237, R0, R35 ;  /* 0x00000000ed237223 */ /* 0x000fe20000010123 */
[----:B------:R-:W-:Y:S02]  /*b7f0*/  FSEL R94, R26, -INF , P3 ;  /* 0xff8000001a5e7808 */ /* 0x000fe40001800000 */
[----:B------:R-:W-:Y:S02]  /*b800*/  FMNMX3.FTZ R20, R20, R190, R178, !PT ;  /* 0x000000be14147276 */ /* 0x000fe400078100b2 */
[C---:B------:R-:W-:Y:S02]  /*b810*/  ISETP.GE.AND P3, PT, R6.reuse, R228, PT ;  /* 0x000000e40600720c */ /* 0x040fe40003f66270 */
[----:B------:R-:W-:-:S02]  /*b820*/  ISETP.GE.AND P4, PT, R6, R225, PT ;  /* 0x000000e10600720c */ /* 0x000fc40003f86270 */
[----:B------:R-:W-:Y:S01]  /*b830*/  FMNMX3.FTZ R21, R21, R176, R160, !PT ;  /* 0x000000b015157276 */ /* 0x000fe200078100a0 */
[----:B------:R-:W-:Y:S01]  /*b840*/  VIADD R0, R42, 0xf1 ;  /* 0x000000f12a007836 */ /* 0x000fe20000000000 */
[----:B------:R-:W-:Y:S02]  /*b850*/  FSEL R94, R94, -INF , !P5 ;  /* 0xff8000005e5e7808 */ /* 0x000fe40006800000 */
[----:B------:R-:W-:Y:S02]  /*b860*/  FMNMX3.FTZ R20, R20, R177, R175, !PT ;  /* 0x000000b114147276 */ /* 0x000fe400078100af */
[C---:B------:R-:W-:Y:S02]  /*b870*/  ISETP.GE.AND P5, PT, R6.reuse, R227, PT ;  /* 0x000000e30600720c */ /* 0x040fe40003fa6270 */
[----:B------:R-:W-:Y:S02]  /*b880*/  ISETP.GE.AND P1, PT, R6, R224, PT ;  /* 0x000000e00600720c */ /* 0x000fe40003f26270 */
[----:B------:R-:W-:-:S02]  /*b890*/  FSEL R113, R25, -INF , P3 ;  /* 0xff80000019717808 */ /* 0x000fc40001800000 */
[----:B------:R-:W-:Y:S02]  /*b8a0*/  FSEL R93, R35, -INF , P4 ;  /* 0xff800000235d7808 */ /* 0x000fe40002000000 */
[----:B------:R-:W-:Y:S02]  /*b8b0*/  FMNMX3.FTZ R21, R21, R152, R151, !PT ;  /* 0x0000009815157276 */ /* 0x000fe40007810097 */
[----:B------:R-:W-:Y:S02]  /*b8c0*/  FMNMX3.FTZ R20, R20, R174, R149, !PT ;  /* 0x000000ae14147276 */ /* 0x000fe40007810095 */
[----:B------:R-:W-:Y:S02]  /*b8d0*/  FSEL R113, R113, -INF , !P5 ;  /* 0xff80000071717808 */ /* 0x000fe40006800000 */
[----:B------:R-:W-:Y:S02]  /*b8e0*/  FSEL R93, R93, -INF , !P1 ;  /* 0xff8000005d5d7808 */ /* 0x000fe40004800000 */
[----:B------:R-:W-:-:S02]  /*b8f0*/  ISETP.GE.AND P3, PT, R0, R228, PT ;  /* 0x000000e40000720c */ /* 0x000fc40003f66270 */
[C---:B------:R-:W-:Y:S02]  /*b900*/  ISETP.GE.AND P5, PT, R0.reuse, R227, PT ;  /* 0x000000e30000720c */ /* 0x040fe40003fa6270 */
[C---:B------:R-:W-:Y:S02]  /*b910*/  ISETP.GE.AND P4, PT, R0.reuse, R225, PT ;  /* 0x000000e10000720c */ /* 0x040fe40003f86270 */
[----:B------:R-:W-:Y:S02]  /*b920*/  ISETP.GE.AND P1, PT, R0, R224, PT ;  /* 0x000000e00000720c */ /* 0x000fe40003f26270 */
[----:B------:R-:W-:Y:S02]  /*b930*/  IADD3 R0, PT, PT, R46, -0xf1, -R43 ;  /* 0xffffff0f2e007810 */ /* 0x000fe40007ffe82b */
[----:B------:R-:W-:Y:S02]  /*b940*/  FMNMX3.FTZ R21, R21, R150, R109, !PT ;  /* 0x0000009615157276 */ /* 0x000fe4000781006d */
[----:B------:R-:W-:-:S02]  /*b950*/  FMNMX3.FTZ R20, R20, R148, R147, !PT ;  /* 0x0000009414147276 */ /* 0x000fc40007810093 */
[----:B------:R-:W-:Y:S02]  /*b960*/  IADD3 R6, PT, PT, R226, -0xf1, -R43 ;  /* 0xffffff0fe2067810 */ /* 0x000fe40007ffe82b */
[----:B------:R-:W-:Y:S02]  /*b970*/  IABS R0, R0 ;  /* 0x0000000000007213 */ /* 0x000fe40000000000 */
[----:B------:R-:W-:Y:S02]  /*b980*/  FMNMX3.FTZ R21, R21, R108, R107, !PT ;  /* 0x0000006c15157276 */ /* 0x000fe4000781006b */
[----:B------:R-:W-:Y:S02]  /*b990*/  FMNMX3.FTZ R20, R20, R146, R129, !PT ;  /* 0x0000009214147276 */ /* 0x000fe40007810081 */
[----:B------:R-:W-:Y:S02]  /*b9a0*/  IABS R6, R6 ;  /* 0x0000000600067213 */ /* 0x000fe40000000000 */
[----:B------:R-:W-:-:S02]  /*b9b0*/  IADD3 R5, PT, PT, R226, -0xf8, -R43 ;  /* 0xffffff08e2057810 */ /* 0x000fc40007ffe82b */
[----:B------:R-:W-:Y:S02]  /*b9c0*/  I2FP.F32.S32 R0, R0 ;  /* 0x0000000000007245 */ /* 0x000fe40000201400 */
[----:B------:R-:W-:Y:S02]  /*b9d0*/  FMNMX3.FTZ R21, R21, R106, R105, !PT ;  /* 0x0000006a15157276 */ /* 0x000fe40007810069 */
[----:B------:R-:W-:Y:S02]  /*b9e0*/  IADD3 R7, PT, PT, R46, -0xf8, -R43 ;  /* 0xffffff082e077810 */ /* 0x000fe40007ffe82b */
[----:B------:R-:W-:Y:S02]  /*b9f0*/  FMNMX3.FTZ R20, R20, R128, R127, !PT ;  /* 0x0000008014147276 */ /* 0x000fe4000781007f */
[----:B------:R-:W-:Y:S01]  /*ba00*/  I2FP.F32.S32 R6, R6 ;  /* 0x0000000600067245 */ /* 0x000fe20000201400 */
[----:B------:R-:W-:Y:S01]  /*ba10*/  FFMA.FTZ R0, -R237, R0, R32 ;  /* 0x00000000ed007223 */ /* 0x000fe20000010120 */
[----:B------:R-:W-:-:S02]  /*ba20*/  IABS R5, R5 ;  /* 0x0000000500057213 */ /* 0x000fc40000000000 */
[----:B------:R-:W-:Y:S02]  /*ba30*/  FMNMX3.FTZ R21, R21, R104, R103, !PT ;  /* 0x0000006815157276 */ /* 0x000fe40007810067 */
[----:B------:R-:W-:Y:S02]  /*ba40*/  IABS R7, R7 ;  /* 0x0000000700077213 */ /* 0x000fe40000000000 */
[----:B------:R-:W-:Y:S02]  /*ba50*/  FMNMX3.FTZ R20, R20, R126, R125, !PT ;  /* 0x0000007e14147276 */ /* 0x000fe4000781007d */
[----:B------:R-:W-:Y:S01]  /*ba60*/  IADD3 R46, PT, PT, R46, -0xf9, -R43 ;  /* 0xffffff072e2e7810 */ /* 0x000fe20007ffe82b */
[----:B------:R-:W-:Y:S01]  /*ba70*/  FFMA.FTZ R6, -R237, R6, R14 ;  /* 0x00000006ed067223 */ /* 0x000fe2000001010e */
[----:B------:R-:W-:Y:S01]  /*ba80*/  I2FP.F32.S32 R5, R5 ;  /* 0x0000000500057245 */ /* 0x000fe20000201400 */
[----:B------:R-:W-:Y:S01]  /*ba90*/  VIADD R14, R42, 0xf8 ;  /* 0x000000f82a0e7836 */ /* 0x000fe20000000000 */
[----:B------:R-:W-:-:S02]  /*baa0*/  FMNMX3.FTZ R21, R21, R102, R101, !PT ;  /* 0x0000006615157276 */ /* 0x000fc40007810065 */
[----:B------:R-:W-:Y:S02]  /*bab0*/  I2FP.F32.S32 R7, R7 ;  /* 0x0000000700077245 */ /* 0x000fe40000201400 */
[----:B------:R-:W-:Y:S02]  /*bac0*/  FMNMX3.FTZ R20, R20, R124, R123, !PT ;  /* 0x0000007c14147276 */ /* 0x000fe4000781007b */
[----:B------:R-:W-:Y:S02]  /*bad0*/  FSEL R0, R0, -INF , P4 ;  /* 0xff80000000007808 */ /* 0x000fe40002000000 */
[----:B------:R-:W-:Y:S02]  /*bae0*/  IABS R46, R46 ;  /* 0x0000002e002e7213 */ /* 0x000fe40000000000 */
[----:B------:R-:W-:Y:S01]  /*baf0*/  IADD3 R43, PT, PT, R226, -0xf9, -R43 ;  /* 0xffffff07e22b7810 */ /* 0x000fe20007ffe82b */
[----:B------:R-:W-:Y:S01]  /*bb00*/  FFMA.FTZ R5, -R237, R5, R34 ;  /* 0x00000005ed057223 */ /* 0x000fe20000010122 */
[----:B------:R-:W-:Y:S01]  /*bb10*/  FMNMX3.FTZ R21, R21, R100, R99, !PT ;  /* 0x0000006415157276 */ /* 0x000fe20007810063 */
[----:B------:R-:W-:Y:S01]  /*bb20*/  FFMA.FTZ R7, -R237, R7, R40 ;  /* 0x00000007ed077223 */ /* 0x000fe20000010128 */
[----:B------:R-:W-:-:S02]  /*bb30*/  FSEL R6, R6, -INF , P3 ;  /* 0xff80000006067808 */ /* 0x000fc40001800000 */
[----:B------:R-:W-:Y:S01]  /*bb40*/  FMNMX3.FTZ R20, R20, R122, R121, !PT ;  /* 0x0000007a14147276 */ /* 0x000fe20007810079 */
[----:B------:R-:W-:Y:S01]  /*bb50*/  VIADD R42, R42, 0xf9 ;  /* 0x000000f92a2a7836 */ /* 0x000fe20000000000 */
[----:B------:R-:W-:Y:S02]  /*bb60*/  ISETP.GE.AND P3, PT, R14, R228, PT ;  /* 0x000000e40e00720c */ /* 0x000fe40003f66270 */
[----:B------:R-:W-:Y:S02]  /*bb70*/  FSEL R92, R0, -INF , !P1 ;  /* 0xff800000005c7808 */ /* 0x000fe40004800000 */
[----:B------:R-:W-:Y:S02]  /*bb80*/  I2FP.F32.S32 R46, R46 ;  /* 0x0000002e002e7245 */ /* 0x000fe40000201400 */
[----:B------:R-:W-:Y:S02]  /*bb90*/  ISETP.GE.AND P1, PT, R14, R225, PT ;  /* 0x000000e10e00720c */ /* 0x000fe40003f26270 */
[----:B------:R-:W-:-:S02]  /*bba0*/  IABS R43, R43 ;  /* 0x0000002b002b7213 */ /* 0x000fc40000000000 */
[----:B------:R-:W-:Y:S02]  /*bbb0*/  FMNMX3.FTZ R21, R21, R98, R97, !PT ;  /* 0x0000006215157276 */ /* 0x000fe40007810061 */
[----:B------:R-:W-:Y:S01]  /*bbc0*/  FMNMX3.FTZ R20, R20, R120, R119, !PT ;  /* 0x0000007814147276 */ /* 0x000fe20007810077 */
[----:B------:R-:W-:Y:S01]  /*bbd0*/  FFMA.FTZ R41, -R237, R46, R41 ;  /* 0x0000002eed297223 */ /* 0x000fe20000010129 */
[----:B------:R-:W-:Y:S02]  /*bbe0*/  FSEL R5, R5, -INF , P3 ;  /* 0xff80000005057808 */ /* 0x000fe40001800000 */
[----:B------:R-:W-:Y:S02]  /*bbf0*/  ISETP.GE.AND P3, PT, R14, R224, PT ;  /* 0x000000e00e00720c */ /* 0x000fe40003f66270 */
[----:B------:R-:W-:Y:S02]  /*bc00*/  FSEL R7, R7, -INF , P1 ;  /* 0xff80000007077808 */ /* 0x000fe40000800000 */
[----:B------:R-:W-:-:S02]  /*bc10*/  I2FP.F32.S32 R43, R43 ;  /* 0x0000002b002b7245 */ /* 0x000fc40000201400 */
[----:B------:R-:W-:Y:S02]  /*bc20*/  ISETP.GE.AND P1, PT, R42, R225, PT ;  /* 0x000000e12a00720c */ /* 0x000fe40003f26270 */
[----:B------:R-:W-:Y:S02]  /*bc30*/  FMNMX3.FTZ R21, R21, R96, R95, !PT ;  /* 0x0000006015157276 */ /* 0x000fe4000781005f */
[----:B------:R-:W-:Y:S01]  /*bc40*/  FMNMX3.FTZ R0, R20, R118, R117, !PT ;  /* 0x0000007614007276 */ /* 0x000fe20007810075 */
[----:B------:R-:W-:Y:S01]  /*bc50*/  FFMA.FTZ R31, -R237, R43, R31 ;  /* 0x0000002bed1f7223 */ /* 0x000fe2000001011f */
[----:B------:R-:W-:Y:S02]  /*bc60*/  FSEL R91, R7, -INF , !P3 ;  /* 0xff800000075b7808 */ /* 0x000fe40005800000 */
[----:B------:R-:W-:Y:S02]  /*bc70*/  ISETP.GE.AND P4, PT, R14, R227, PT ;  /* 0x000000e30e00720c */ /* 0x000fe40003f86270 */
[----:B------:R-:W-:-:S02]  /*bc80*/  ISETP.GE.AND P3, PT, R42, R224, PT ;  /* 0x000000e02a00720c */ /* 0x000fc40003f66270 */
[----:B------:R-:W-:Y:S02]  /*bc90*/  FSEL R41, R41, -INF , P1 ;  /* 0xff80000029297808 */ /* 0x000fe40000800000 */
[----:B------:R-:W-:Y:S02]  /*bca0*/  FMNMX3.FTZ R21, R21, R94, R93, !PT ;  /* 0x0000005e15157276 */ /* 0x000fe4000781005d */
[----:B------:R-:W-:Y:S02]  /*bcb0*/  ISETP.GE.AND P1, PT, R42, R228, PT ;  /* 0x000000e42a00720c */ /* 0x000fe40003f26270 */
[----:B------:R-:W-:Y:S02]  /*bcc0*/  FMNMX3.FTZ R0, R0, R116, R115, !PT ;  /* 0x0000007400007276 */ /* 0x000fe40007810073 */
[----:B------:R-:W-:Y:S02]  /*bcd0*/  FSEL R90, R41, -INF , !P3 ;  /* 0xff800000295a7808 */ /* 0x000fe40005800000 */
[----:B------:R-:W-:-:S02]  /*bce0*/  FMNMX3.FTZ R7, R21, R92, R91, !PT ;  /* 0x0000005c15077276 */ /* 0x000fc4000781005b */
[----:B------:R-:W-:Y:S02]  /*bcf0*/  FSEL R111, R5, -INF , !P4 ;  /* 0xff800000056f7808 */ /* 0x000fe40006000000 */
[----:B------:R-:W-:Y:S02]  /*bd00*/  ISETP.GE.AND P3, PT, R42, R227, PT ;  /* 0x000000e32a00720c */ /* 0x000fe40003f66270 */
[----:B------:R-:W-:Y:S02]  /*bd10*/  FSEL R31, R31, -INF , P1 ;  /* 0xff8000001f1f7808 */ /* 0x000fe40000800000 */
[----:B------:R-:W-:Y:S02]  /*bd20*/  FSEL R112, R6, -INF , !P5 ;  /* 0xff80000006707808 */ /* 0x000fe40006800000 */
[----:B------:R-:W-:Y:S02]  /*bd30*/  FMNMX3.FTZ R5, R0, R114, R113, !PT ;  /* 0x0000007200057276 */ /* 0x000fe40007810071 */
[----:B------:R-:W-:-:S02]  /*bd40*/  FMNMX.FTZ R7, R90, R7, !PT ;  /* 0x000000075a077209 */ /* 0x000fc40007810000 */
        /* <DEDUP_REMOVED lines=9> */
[----:B------:R-:W-:Y:S01]  /*bde0*/  LOP3.LUT R164, R36, 0x200, R61, 0xf8, !PT ;  /* 0x0000020024a47812 */ /* 0x000fe200078ef83d */
[----:B------:R-:W-:Y:S01]  /*bdf0*/  IMAD.MOV.U32 R65, RZ, RZ, 0x40 ;  /* 0x00000040ff417424 */ /* 0x000fe200078e00ff */
        /* <DEDUP_REMOVED lines=8> */
[----:B------:R-:W-:Y:S02]  /*be80*/  SEL R65, R65, 0xffffffc0, !P2 ;  /* 0xffffffc041417807 */ /* 0x000fe40005000000 */
[----:B------:R-:W-:Y:S01]  /*be90*/  SEL R61, R38, 0xffffffe0, !P6 ;  /* 0xffffffe0263d7807 */ /* 0x000fe20007000000 */
[-C--:B------:R-:W-:Y:S01]  /*bea0*/  FFMA.FTZ R78, R15, R89.reuse, -R79 ;  /* 0x000000590f4e7223 */ /* 0x080fe2000001084f */
[----:B------:R-:W-:Y:S01]  /*beb0*/  FSEL R88, R88, RZ, P1 ;  /* 0x000000ff58587208 */ /* 0x000fe20000800000 */
[----:B------:R-:W-:Y:S02]  /*bec0*/  IMAD.IADD R65, R65, 0x1, R67 ;  /* 0x0000000141417824 */ /* 0x000fe400078e0243 */
[-C--:B------:R-:W-:Y:S01]  /*bed0*/  FFMA.FTZ R75, R13, R89.reuse, -R79 ;  /* 0x000000590d4b7223 */ /* 0x080fe2000001084f */
[----:B------:R-:W-:Y:S01]  /*bee0*/  LDSM.16.MT88.4 R20, [R67+0xa000] ;  /* 0x00a000004314783b */ /* 0x000fe20000004200 */
[----:B------:R-:W-:-:S03]  /*bef0*/  FFMA.FTZ R87, R4, R89, -R88 ;  /* 0x0000005904577223 */ /* 0x000fc60000010858 */
[----:B------:R-:W1:Y:S01]  /*bf00*/  LDSM.16.MT88.4 R4, [R65+0xa000] ;  /* 0x00a000004104783b */ /* 0x000e620000004200 */
[C---:B------:R-:W-:Y:S02]  /*bf10*/  IMAD.IADD R66, R61.reuse, 0x1, R67 ;  /* 0x000000013d427824 */ /* 0x040fe400078e0243 */
[----:B------:R-:W-:Y:S02]  /*bf20*/  IMAD.IADD R64, R61, 0x1, R65 ;  /* 0x000000013d407824 */ /* 0x000fe400078e0241 */
[-CC-:B------:R-:W-:Y:S01]  /*bf30*/  FFMA.FTZ R86, R12, R89.reuse, -R88.reuse ;  /* 0x000000590c567223 */ /* 0x180fe20000010858 */
[-CC-:B------:R-:W-:Y:S01]  /*bf40*/  FFMA.FTZ R77, R30, R89.reuse, -R79.reuse ;  /* 0x000000591e4d7223 */ /* 0x180fe2000001084f */
[----:B------:R-:W2:Y:S01]  /*bf50*/  LDSM.16.MT88.4 R12, [R66+0xa000] ;  /* 0x00a00000420c783b */ /* 0x000ea20000004200 */
[-CC-:B------:R-:W-:Y:S01]  /*bf60*/  FFMA.FTZ R76, R33, R89.reuse, -R79.reuse ;  /* 0x00000059214c7223 */ /* 0x180fe2000001084f */
[-CC-:B------:R-:W-:Y:S01]  /*bf70*/  FFMA.FTZ R85, R47, R89.reuse, -R88.reuse ;  /* 0x000000592f557223 */ /* 0x180fe20000010858 */
[-C--:B------:R-:W-:Y:S01]  /*bf80*/  FFMA.FTZ R84, R19, R89.reuse, -R88 ;  /* 0x0000005913547223 */ /* 0x080fe20000010858 */
[----:B------:R-:W3:Y:S01]  /*bf90*/  LDSM.16.MT88.4 R52, [R64+0xa000] ;  /* 0x00a000004034783b */ /* 0x000ee20000004200 */
[----:B------:R-:W-:Y:S01]  /*bfa0*/  MUFU.EX2 R78, R78 ;  /* 0x0000004e004e7308 */ /* 0x000fe20000000800 */
[----:B------:R-:W-:-:S02]  /*bfb0*/  FFMA.FTZ R68, R28, R89, -R79 ;  /* 0x000000591c447223 */ /* 0x000fc4000001084f */
[----:B------:R-:W4:Y:S01]  /*bfc0*/  LDSM.16.MT88.4 R28, [R65+0xa800] ;  /* 0x00a80000411c783b */ /* 0x000f220000004200 */
[----:B------:R-:W5:Y:S01]  /*bfd0*/  MUFU.EX2 R77, R77 ;  /* 0x0000004d004d7308 */ /* 0x000f620000000800 */
[-CC-:B------:R-:W-:Y:S01]  /*bfe0*/  FFMA.FTZ R71, R18, R89.reuse, -R79.reuse ;  /* 0x0000005912477223 */ /* 0x180fe2000001084f */
[-CC-:B------:R-:W-:Y:S01]  /*bff0*/  FFMA.FTZ R70, R17, R89.reuse, -R79.reuse ;  /* 0x0000005911467223 */ /* 0x180fe2000001084f */
[-C--:B------:R-:W-:Y:S01]  /*c000*/  FFMA.FTZ R69, R16, R89.reuse, -R79 ;  /* 0x0000005910457223 */ /* 0x080fe2000001084f */
[----:B------:R-:W-:Y:S01]  /*c010*/  MUFU.EX2 R76, R76 ;  /* 0x0000004c004c7308 */ /* 0x000fe20000000800 */
[----:B------:R-:W4:Y:S03]  /*c020*/  LDSM.16.MT88.4 R32, [R66+0xa800] ;  /* 0x00a800004220783b */ /* 0x000f260000004200 */
[----:B------:R-:W1:Y:S01]  /*c030*/  MUFU.EX2 R75, R75 ;  /* 0x0000004b004b7308 */ /* 0x000e620000000800 */
[-CC-:B------:R-:W-:Y:S01]  /*c040*/  FFMA.FTZ R83, R10, R89.reuse, -R88.reuse ;  /* 0x000000590a537223 */ /* 0x180fe20000010858 */
[-CC-:B------:R-:W-:Y:S01]  /*c050*/  FFMA.FTZ R82, R11, R89.reuse, -R88.reuse ;  /* 0x000000590b527223 */ /* 0x180fe20000010858 */
[-CC-:B------:R-:W-:Y:S01]  /*c060*/  FFMA.FTZ R81, R8, R89.reuse, -R88.reuse ;  /* 0x0000005908517223 */ /* 0x180fe20000010858 */
[----:B------:R-:W-:Y:S01]  /*c070*/  MUFU.EX2 R87, R87 ;  /* 0x0000005700577308 */ /* 0x000fe20000000800 */
[----:B------:R-:W-:Y:S01]  /*c080*/  FFMA.FTZ R80, R9, R89, -R88 ;  /* 0x0000005909507223 */ /* 0x000fe20000010858 */
[----:B------:R-:W4:Y:S02]  /*c090*/  LDSM.16.MT88.4 R40, [R67+0xa800] ;  /* 0x00a800004328783b */ /* 0x000f240000004200 */
[----:B------:R-:W2:Y:S02]  /*c0a0*/  MUFU.EX2 R86, R86 ;  /* 0x0000005600567308 */ /* 0x000ea40000000800 */
[----:B------:R-:W4:Y:S02]  /*c0b0*/  LDSM.16.MT88.4 R56, [R64+0xa800] ;  /* 0x00a800004038783b */ /* 0x000f240000004200 */
[----:B------:R-:W-:Y:S04]  /*c0c0*/  MUFU.EX2 R85, R85 ;  /* 0x0000005500557308 */ /* 0x000fe80000000800 */
[----:B------:R-:W3:Y:S01]  /*c0d0*/  MUFU.EX2 R84, R84 ;  /* 0x0000005400547308 */ /* 0x000ee20000000800 */
[----:B-----5:R-:W-:-:S02]  /*c0e0*/  F2FP.BF16.F32.PACK_AB R45, R77, R78 ;  /* 0x0000004e4d2d723e */ /* 0x020fc400000010ff */
        /* <DEDUP_REMOVED lines=23> */
[C---:B----4-:R-:W-:Y:S08]  /*c260*/  HMMA.16816.F32.BF16 R8, R52.reuse, R28, R8 ;  /* 0x0000001c3408723c */ /* 0x050ff00000041808 */
        /* <DEDUP_REMOVED lines=26> */
[----:B---3--:R-:W-:Y:S01]  /*c410*/  F2FP.BF16.F32.PACK_AB R53, R130, R131 ;  /* 0x000000838235723e */ /* 0x008fe200000010ff */
[----:B------:R-:W3:Y:S01]  /*c420*/  LDSM.16.MT88.4 R56, [R64+0xb000] ;  /* 0x00b000004038783b */ /* 0x000ee20000004200 */
[----:B----4-:R-:W-:-:S02]  /*c430*/  F2FP.BF16.F32.PACK_AB R55, R132, R133 ;  /* 0x000000858437723e */ /* 0x010fc400000010ff */
        /* <DEDUP_REMOVED lines=11> */
[----:B--2---:R-:W-:Y:S01]  /*c4f0*/  HMMA.16816.F32.BF16 R16, R52, R32, R16 ;  /* 0x000000203410723c */ /* 0x004fe20000041810 */
[-CC-:B------:R-:W-:Y:S01]  /*c500*/  FFMA.FTZ R142, R218, R89.reuse, -R88.reuse ;  /* 0x00000059da8e7223 */ /* 0x180fe20000010858 */
[----:B------:R-:W-:-:S06]  /*c510*/  FFMA.FTZ R145, R236, R89, -R88 ;  /* 0x00000059ec917223 */ /* 0x000fcc0000010858 */
[C---:B------:R-:W-:Y:S01]  /*c520*/  HMMA.16816.F32.BF16 R12, R52.reuse, R34, R12 ;  /* 0x00000022340c723c */ /* 0x040fe2000004180c */
[----:B------:R-:W2:Y:S01]  /*c530*/  LDSM.16.MT88.4 R32, [R66+0xb800] ;  /* 0x00b800004220783b */ /* 0x000ea20000004200 */
[----:B------:R-:W-:Y:S04]  /*c540*/  MUFU.EX2 R139, R139 ;  /* 0x0000008b008b7308 */ /* 0x000fe80000000800 */
        /* <DEDUP_REMOVED lines=8> */
[C---:B------:R-:W-:Y:S01]  /*c5d0*/  HMMA.16816.F32.BF16 R20, R52.reuse, R42, R20 ;  /* 0x0000002a3414723c */ /* 0x040fe20000041814 */
[----:B------:R-:W2:Y:S07]  /*c5e0*/  LDSM.16.MT88.4 R40, [R67+0xb800] ;  /* 0x00b800004328783b */ /* 0x000eae0000004200 */
[C---:B---3--:R-:W-:Y:S08]  /*c5f0*/  HMMA.16816.F32.BF16 R48, R52.reuse, R56, R48 ;  /* 0x000000383430723c */ /* 0x048ff00000041830 */
[----:B------:R-:W-:Y:S01]  /*c600*/  HMMA.16816.F32.BF16 R44, R52, R58, R44 ;  /* 0x0000003a342c723c */ /* 0x000fe2000004182c */
[----:B----4-:R-:W-:Y:S01]  /*c610*/  F2FP.BF16.F32.PACK_AB R53, R138, R139 ;  /* 0x0000008b8a35723e */ /* 0x010fe200000010ff */
[----:B------:R-:W3:Y:S01]  /*c620*/  LDSM.16.MT88.4 R56, [R64+0xb800] ;  /* 0x00b800004038783b */ /* 0x000ee20000004200 */
[----:B-----5:R-:W-:-:S02]  /*c630*/  F2FP.BF16.F32.PACK_AB R55, R140, R141 ;  /* 0x0000008d8c37723e */ /* 0x020fc400000010ff */
[----:B-1----:R-:W-:Y:S02]  /*c640*/  F2FP.BF16.F32.PACK_AB R52, R143, R144 ;  /* 0x000000908f34723e */ /* 0x002fe400000010ff */
[----:B--2---:R-:W-:Y:S01]  /*c650*/  F2FP.BF16.F32.PACK_AB R54, R145, R142 ;  /* 0x0000008e9136723e */ /* 0x004fe200000010ff */
[-C--:B------:R-:W-:Y:S01]  /*c660*/  FFMA.FTZ R155, R207, R89.reuse, -R79 ;  /* 0x00000059cf9b7223 */ /* 0x080fe2000001084f */
[----:B------:R-:W-:-:S05]  /*c670*/  FFMA.FTZ R207, R159, R89, -R88 ;  /* 0x000000599fcf7223 */ /* 0x000fca0000010858 */
[----:B------:R-:W-:Y:S01]  /*c680*/  HMMA.16816.F32.BF16 R8, R52, R28, R8 ;  /* 0x0000001c3408723c */ /* 0x000fe20000041808 */
[-CC-:B------:R-:W-:Y:S01]  /*c690*/  FFMA.FTZ R29, R154, R89.reuse, -R88.reuse ;  /* 0x000000599a1d7223 */ /* 0x180fe20000010858 */
[----:B------:R-:W-:-:S03]  /*c6a0*/  FFMA.FTZ R28, R157, R89, -R88 ;  /* 0x000000599d1c7223 */ /* 0x000fc60000010858 */
[----:B------:R-:W-:Y:S03]  /*c6b0*/  MUFU.EX2 R157, R29 ;  /* 0x0000001d009d7308 */ /* 0x000fe60000000800 */
[----:B------:R-:W-:Y:S01]  /*c6c0*/  HMMA.16816.F32.BF16 R4, R52, R30, R4 ;  /* 0x0000001e3404723c */ /* 0x000fe20000041804 */
[----:B------:R1:W-:Y:S01]  /*c6d0*/  MUFU.EX2 R159, R28 ;  /* 0x0000001c009f7308 */ /* 0x0003e20000000800 */
[----:B------:R-:W-:-:S06]  /*c6e0*/  FFMA.FTZ R161, R161, R89, -R79 ;  /* 0x00000059a1a17223 */ /* 0x000fcc000001084f */
[C---:B------:R-:W-:Y:S01]  /*c6f0*/  HMMA.16816.F32.BF16 R16, R52.reuse, R32, R16 ;  /* 0x000000203410723c */ /* 0x040fe20000041810 */
[----:B-1----:R-:W1:Y:S07]  /*c700*/  LDSM.16.MT88.4 R28, [R65+0xc000] ;  /* 0x00c00000411c783b */ /* 0x002e6e0000004200 */
[----:B------:R-:W-:Y:S01]  /*c710*/  HMMA.16816.F32.BF16 R12, R52, R34, R12 ;  /* 0x00000022340c723c */ /* 0x000fe2000004180c */
[----:B------:R-:W2:Y:S01]  /*c720*/  LDSM.16.MT88.4 R32, [R66+0xc000] ;  /* 0x00c000004220783b */ /* 0x000ea20000004200 */
[----:B------:R4:W-:Y:S01]  /*c730*/  MUFU.EX2 R154, R161 ;  /* 0x000000a1009a7308 */ /* 0x0009e20000000800 */
[-CC-:B------:R-:W-:Y:S01]  /*c740*/  FFMA.FTZ R153, R208, R89.reuse, -R79.reuse ;  /* 0x00000059d0997223 */ /* 0x180fe2000001084f */
[----:B------:R-:W-:-:S02]  /*c750*/  FFMA.FTZ R156, R209, R89, -R79 ;  /* 0x00000059d19c7223 */ /* 0x000fc4000001084f */
[----:B------:R-:W-:Y:S04]  /*c760*/  MUFU.EX2 R155, R155 ;  /* 0x0000009b009b7308 */ /* 0x000fe80000000800 */
[----:B------:R-:W-:Y:S01]  /*c770*/  MUFU.EX2 R153, R153 ;  /* 0x0000009900997308 */ /* 0x000fe20000000800 */
[----:B----4-:R-:W-:-:S03]  /*c780*/  FFMA.FTZ R161, R158, R89, -R88 ;  /* 0x000000599ea17223 */ /* 0x010fc60000010858 */
[----:B------:R-:W4:Y:S04]  /*c790*/  MUFU.EX2 R156, R156 ;  /* 0x0000009c009c7308 */ /* 0x000f280000000800 */
[----:B------:R-:W-:Y:S04]  /*c7a0*/  MUFU.EX2 R158, R207 ;  /* 0x000000cf009e7308 */ /* 0x000fe80000000800 */
[----:B------:R-:W5:Y:S01]  /*c7b0*/  MUFU.EX2 R161, R161 ;  /* 0x000000a100a17308 */ /* 0x000f620000000800 */
[C---:B------:R-:W-:Y:S08]  /*c7c0*/  HMMA.16816.F32.BF16 R24, R52.reuse, R40, R24 ;  /* 0x000000283418723c */ /* 0x040ff00000041818 */
[C---:B------:R-:W-:Y:S01]  /*c7d0*/  HMMA.16816.F32.BF16 R20, R52.reuse, R42, R20 ;  /* 0x0000002a3414723c */ /* 0x040fe20000041814 */
[----:B------:R-:W2:Y:S07]  /*c7e0*/  LDSM.16.MT88.4 R40, [R67+0xc000] ;  /* 0x00c000004328783b */ /* 0x000eae0000004200 */
[C---:B---3--:R-:W-:Y:S08]  /*c7f0*/  HMMA.16816.F32.BF16 R48, R52.reuse, R56, R48 ;  /* 0x000000383430723c */ /* 0x048ff00000041830 */
[----:B------:R-:W-:Y:S01]  /*c800*/  HMMA.16816.F32.BF16 R44, R52, R58, R44 ;  /* 0x0000003a342c723c */ /* 0x000fe2000004182c */
[----:B----4-:R-:W-:Y:S01]  /*c810*/  F2FP.BF16.F32.PACK_AB R53, R156, R153 ;  /* 0x000000999c35723e */ /* 0x010fe200000010ff */
[----:B------:R-:W3:Y:S01]  /*c820*/  LDSM.16.MT88.4 R56, [R64+0xc000] ;  /* 0x00c000004038783b */ /* 0x000ee20000004200 */
[----:B------:R-:W-:-:S02]  /*c830*/  F2FP.BF16.F32.PACK_AB R55, R154, R155 ;  /* 0x0000009b9a37723e */ /* 0x000fc400000010ff */
[----:B------:R-:W-:Y:S02]  /*c840*/  F2FP.BF16.F32.PACK_AB R52, R159, R157 ;  /* 0x0000009d9f34723e */ /* 0x000fe400000010ff */
[----:B-----5:R-:W-:Y:S01]  /*c850*/  F2FP.BF16.F32.PACK_AB R54, R161, R158 ;  /* 0x0000009ea136723e */ /* 0x020fe200000010ff */
[-C--:B------:R-:W-:Y:S01]  /*c860*/  FFMA.FTZ R173, R173, R89.reuse, -R79 ;  /* 0x00000059adad7223 */ /* 0x080fe2000001084f */
[----:B------:R-:W-:-:S05]  /*c870*/  FFMA.FTZ R171, R171, R89, -R88 ;  /* 0x00000059abab7223 */ /* 0x000fca0000010858 */
[----:B-1----:R-:W-:Y:S01]  /*c880*/  HMMA.16816.F32.BF16 R8, R52, R28, R8 ;  /* 0x0000001c3408723c */ /* 0x002fe20000041808 */
[-C--:B------:R-:W-:Y:S01]  /*c890*/  FFMA.FTZ R28, R169, R89.reuse, -R79 ;  /* 0x00000059a91c7223 */ /* 0x080fe2000001084f */
[----:B------:R-:W-:-:S03]  /*c8a0*/  FFMA.FTZ R29, R168, R89, -R88 ;  /* 0x00000059a81d7223 */ /* 0x000fc60000010858 */
[----:B------:R1:W-:Y:S03]  /*c8b0*/  MUFU.EX2 R168, R28 ;  /* 0x0000001c00a87308 */ /* 0x0003e60000000800 */
[----:B--2---:R-:W-:Y:S01]  /*c8c0*/  HMMA.16816.F32.BF16 R16, R52, R32, R16 ;  /* 0x000000203410723c */ /* 0x004fe20000041810 */
[-C--:B------:R-:W-:Y:S02]  /*c8d0*/  FFMA.FTZ R32, R162, R89.reuse, -R79 ;  /* 0x00000059a2207223 */ /* 0x080fe4000001084f */
[----:B------:R2:W-:Y:S01]  /*c8e0*/  MUFU.EX2 R162, R173 ;  /* 0x000000ad00a27308 */ /* 0x0005e20000000800 */
[----:B-1----:R-:W-:-:S04]  /*c8f0*/  FFMA.FTZ R28, R172, R89, -R88 ;  /* 0x00000059ac1c7223 */ /* 0x002fc80000010858 */
[----:B------:R-:W-:Y:S01]  /*c900*/  HMMA.16816.F32.BF16 R4, R52, R30, R4 ;  /* 0x0000001e3404723c */ /* 0x000fe20000041804 */
[----:B------:R-:W-:Y:S01]  /*c910*/  MUFU.EX2 R172, R171 ;  /* 0x000000ab00ac7308 */ /* 0x000fe20000000800 */
[----:B--2---:R-:W-:-:S03]  /*c920*/  FFMA.FTZ R173, R170, R89, -R88 ;  /* 0x00000059aaad7223 */ /* 0x004fc60000010858 */
[----:B------:R-:W-:Y:S04]  /*c930*/  MUFU.EX2 R171, R28 ;  /* 0x0000001c00ab7308 */ /* 0x000fe80000000800 */
[----:B------:R1:W-:Y:S01]  /*c940*/  MUFU.EX2 R170, R29 ;  /* 0x0000001d00aa7308 */ /* 0x0003e20000000800 */
[----:B------:R-:W-:Y:S01]  /*c950*/  FFMA.FTZ R163, R163, R89, -R79 ;  /* 0x00000059a3a37223 */ /* 0x000fe2000001084f */
[----:B-1----:R-:W1:Y:S01]  /*c960*/  LDSM.16.MT88.4 R28, [R65+0xc800] ;  /* 0x00c80000411c783b */ /* 0x002e620000004200 */
[C---:B------:R-:W-:Y:S01]  /*c970*/  HMMA.16816.F32.BF16 R12, R52.reuse, R34, R12 ;  /* 0x00000022340c723c */ /* 0x040fe2000004180c */
[----:B------:R2:W-:Y:S07]  /*c980*/  MUFU.EX2 R169, R32 ;  /* 0x0000002000a97308 */ /* 0x0005ee0000000800 */
[C---:B------:R-:W-:Y:S01]  /*c990*/  HMMA.16816.F32.BF16 R24, R52.reuse, R40, R24 ;  /* 0x000000283418723c */ /* 0x040fe20000041818 */
[----:B------:R-:W4:Y:S01]  /*c9a0*/  MUFU.EX2 R163, R163 ;  /* 0x000000a300a37308 */ /* 0x000f220000000800 */
[----:B--2---:R-:W2:Y:S06]  /*c9b0*/  LDSM.16.MT88.4 R32, [R66+0xc800] ;  /* 0x00c800004220783b */ /* 0x004eac0000004200 */
[C---:B------:R-:W-:Y:S01]  /*c9c0*/  HMMA.16816.F32.BF16 R20, R52.reuse, R42, R20 ;  /* 0x0000002a3414723c */ /* 0x040fe20000041814 */
[----:B------:R-:W5:Y:S01]  /*c9d0*/  LDSM.16.MT88.4 R40, [R67+0xc800] ;  /* 0x00c800004328783b */ /* 0x000f620000004200 */
[----:B------:R-:W1:Y:S06]  /*c9e0*/  MUFU.EX2 R173, R173 ;  /* 0x000000ad00ad7308 */ /* 0x000e6c0000000800 */
[C---:B---3--:R-:W-:Y:S08]  /*c9f0*/  HMMA.16816.F32.BF16 R48, R52.reuse, R56, R48 ;  /* 0x000000383430723c */ /* 0x048ff00000041830 */
[----:B------:R-:W-:Y:S01]  /*ca00*/  HMMA.16816.F32.BF16 R44, R52, R58, R44 ;  /* 0x0000003a342c723c */ /* 0x000fe2000004182c */
[----:B----4-:R-:W-:Y:S01]  /*ca10*/  F2FP.BF16.F32.PACK_AB R53, R162, R163 ;  /* 0x000000a3a235723e */ /* 0x010fe200000010ff */
[----:B------:R-:W3:Y:S01]  /*ca20*/  LDSM.16.MT88.4 R56, [R64+0xc800] ;  /* 0x00c800004038783b */ /* 0x000ee20000004200 */
[----:B------:R-:W-:-:S02]  /*ca30*/  F2FP.BF16.F32.PACK_AB R55, R168, R169 ;  /* 0x000000a9a837723e */ /* 0x000fc400000010ff */
[----:B-1----:R-:W-:Y:S02]  /*ca40*/  F2FP.BF16.F32.PACK_AB R52, R173, R170 ;  /* 0x000000aaad34723e */ /* 0x002fe400000010ff */
[----:B------:R-:W-:Y:S01]  /*ca50*/  F2FP.BF16.F32.PACK_AB R54, R171, R172 ;  /* 0x000000acab36723e */ /* 0x000fe200000010ff */
[----:B------:R-:W-:-:S06]  /*ca60*/  FFMA.FTZ R189, R189, R89, -R79 ;  /* 0x00000059bdbd7223 */ /* 0x000fcc000001084f */
[C---:B------:R-:W-:Y:S01]  /*ca70*/  HMMA.16816.F32.BF16 R8, R52.reuse, R28, R8 ;  /* 0x0000001c3408723c */ /* 0x040fe20000041808 */
[-CC-:B------:R-:W-:Y:S01]  /*ca80*/  FFMA.FTZ R29, R185, R89.reuse, -R79.reuse ;  /* 0x00000059b91d7223 */ /* 0x180fe2000001084f */
[-CC-:B------:R-:W-:Y:S01]  /*ca90*/  FFMA.FTZ R28, R184, R89.reuse, -R88.reuse ;  /* 0x00000059b81c7223 */ /* 0x180fe20000010858 */
[----:B------:R1:W-:Y:S04]  /*caa0*/  MUFU.EX2 R185, R189 ;  /* 0x000000bd00b97308 */ /* 0x0003e80000000800 */
[----:B------:R-:W-:Y:S01]  /*cab0*/  MUFU.EX2 R184, R29 ;  /* 0x0000001d00b87308 */ /* 0x000fe20000000800 */
[C---:B------:R-:W-:Y:S01]  /*cac0*/  HMMA.16816.F32.BF16 R4, R52.reuse, R30, R4 ;  /* 0x0000001e3404723c */ /* 0x040fe20000041804 */
[-CC-:B-1----:R-:W-:Y:S02]  /*cad0*/  FFMA.FTZ R189, R188, R89.reuse, -R88.reuse ;  /* 0x00000059bcbd7223 */ /* 0x182fe40000010858 */
[----:B------:R1:W-:Y:S05]  /*cae0*/  MUFU.EX2 R188, R28 ;  /* 0x0000001c00bc7308 */ /* 0x0003ea0000000800 */
[C---:B--2---:R-:W-:Y:S01]  /*caf0*/  HMMA.16816.F32.BF16 R16, R52.reuse, R32, R16 ;  /* 0x000000203410723c */ /* 0x044fe20000041810 */
[-CC-:B------:R-:W-:Y:S01]  /*cb00*/  FFMA.FTZ R32, R182, R89.reuse, -R79.reuse ;  /* 0x00000059b6207223 */ /* 0x180fe2000001084f */
[-C--:B------:R-:W-:Y:S01]  /*cb10*/  FFMA.FTZ R207, R187, R89.reuse, -R88 ;  /* 0x00000059bbcf7223 */ /* 0x080fe20000010858 */
[----:B-1----:R-:W1:Y:S05]  /*cb20*/  LDSM.16.MT88.4 R28, [R65+0xd000] ;  /* 0x00d00000411c783b */ /* 0x002e6a0000004200 */
[----:B-----5:R-:W-:Y:S01]  /*cb30*/  HMMA.16816.F32.BF16 R24, R52, R40, R24 ;  /* 0x000000283418723c */ /* 0x020fe20000041818 */
[----:B------:R2:W-:Y:S01]  /*cb40*/  MUFU.EX2 R187, R189 ;  /* 0x000000bd00bb7308 */ /* 0x0005e20000000800 */
[----:B------:R-:W-:-:S06]  /*cb50*/  FFMA.FTZ R182, R183, R89, -R79 ;  /* 0x00000059b7b67223 */ /* 0x000fcc000001084f */
[----:B------:R-:W-:Y:S01]  /*cb60*/  HMMA.16816.F32.BF16 R20, R52, R42, R20 ;  /* 0x0000002a3414723c */ /* 0x000fe20000041814 */
[----:B------:R-:W4:Y:S01]  /*cb70*/  LDSM.16.MT88.4 R40, [R67+0xd000] ;  /* 0x00d000004328783b */ /* 0x000f220000004200 */
[----:B------:R5:W-:Y:S01]  /*cb80*/  MUFU.EX2 R183, R32 ;  /* 0x0000002000b77308 */ /* 0x000be20000000800 */
[----:B--2---:R-:W-:-:S05]  /*cb90*/  FFMA.FTZ R189, R186, R89, -R88 ;  /* 0x00000059babd7223 */ /* 0x004fca0000010858 */
[C---:B------:R-:W-:Y:S01]  /*cba0*/  HMMA.16816.F32.BF16 R12, R52.reuse, R34, R12 ;  /* 0x00000022340c723c */ /* 0x040fe2000004180c */
[----:B------:R-:W2:Y:S01]  /*cbb0*/  MUFU.EX2 R182, R182 ;  /* 0x000000b600b67308 */ /* 0x000ea20000000800 */
[----:B-----5:R-:W5:Y:S03]  /*cbc0*/  LDSM.16.MT88.4 R32, [R66+0xd000] ;  /* 0x00d000004220783b */ /* 0x020f660000004200 */
[----:B------:R-:W-:Y:S04]  /*cbd0*/  MUFU.EX2 R186, R207 ;  /* 0x000000cf00ba7308 */ /* 0x000fe80000000800 */
[----:B------:R-:W1:Y:S01]  /*cbe0*/  MUFU.EX2 R189, R189 ;  /* 0x000000bd00bd7308 */ /* 0x000e620000000800 */
[----:B---3--:R-:W-:Y:S01]  /*cbf0*/  HMMA.16816.F32.BF16 R48, R52, R56, R48 ;  /* 0x000000383430723c */ /* 0x008fe20000041830 */
[----:B--2---:R-:W-:-:S02]  /*cc00*/  F2FP.BF16.F32.PACK_AB R57, R182, R183 ;  /* 0x000000b7b639723e */ /* 0x004fc400000010ff */
[----:B------:R-:W-:-:S05]  /*cc10*/  F2FP.BF16.F32.PACK_AB R56, R187, R188 ;  /* 0x000000bcbb38723e */ /* 0x000fca00000010ff */
[----:B------:R-:W-:Y:S01]  /*cc20*/  HMMA.16816.F32.BF16 R44, R52, R58, R44 ;  /* 0x0000003a342c723c */ /* 0x000fe2000004182c */
[----:B------:R-:W-:Y:S01]  /*cc30*/  F2FP.BF16.F32.PACK_AB R59, R184, R185 ;  /* 0x000000b9b83b723e */ /* 0x000fe200000010ff */
[----:B------:R-:W2:Y:S01]  /*cc40*/  LDSM.16.MT88.4 R52, [R64+0xd000] ;  /* 0x00d000004034783b */ /* 0x000ea20000004200 */
[----:B-1----:R-:W-:-:S07]  /*cc50*/  F2FP.BF16.F32.PACK_AB R58, R189, R186 ;  /* 0x000000babd3a723e */ /* 0x002fce00000010ff */
[----:B------:R-:W-:Y:S01]  /*cc60*/  HMMA.16816.F32.BF16 R8, R56, R28, R8 ;  /* 0x0000001c3808723c */ /* 0x000fe20000041808 */
[-CC-:B------:R-:W-:Y:S01]  /*cc70*/  FFMA.FTZ R29, R198, R89.reuse, -R79.reuse ;  /* 0x00000059c61d7223 */ /* 0x180fe2000001084f */
[----:B------:R-:W-:-:S03]  /*cc80*/  FFMA.FTZ R28, R197, R89, -R79 ;  /* 0x00000059c51c7223 */ /* 0x000fc6000001084f */
[----:B------:R1:W-:Y:S01]  /*cc90*/  MUFU.EX2 R197, R29 ;  /* 0x0000001d00c57308 */ /* 0x0003e20000000800 */
[-CC-:B------:R-:W-:Y:S02]  /*cca0*/  FFMA.FTZ R207, R203, R89.reuse, -R88.reuse ;  /* 0x00000059cbcf7223 */ /* 0x180fe40000010858 */
[C---:B----4-:R-:W-:Y:S01]  /*ccb0*/  HMMA.16816.F32.BF16 R24, R56.reuse, R40, R24 ;  /* 0x000000283818723c */ /* 0x050fe20000041818 */
[-C--:B-1----:R-:W-:Y:S02]  /*ccc0*/  FFMA.FTZ R29, R196, R89.reuse, -R88 ;  /* 0x00000059c41d7223 */ /* 0x082fe40000010858 */
[----:B------:R1:W-:Y:S05]  /*ccd0*/  MUFU.EX2 R196, R28 ;  /* 0x0000001c00c47308 */ /* 0x0003ea0000000800 */
[----:B------:R-:W-:Y:S01]  /*cce0*/  HMMA.16816.F32.BF16 R20, R56, R42, R20 ;  /* 0x0000002a3814723c */ /* 0x000fe20000041814 */
[----:B------:R-:W3:Y:S01]  /*ccf0*/  LDSM.16.MT88.4 R40, [R67+0xd800] ;  /* 0x00d800004328783b */ /* 0x000ee20000004200 */
[----:B------:R-:W-:-:S06]  /*cd00*/  FFMA.FTZ R206, R206, R89, -R79 ;  /* 0x00000059cece7223 */ /* 0x000fcc000001084f */
[C---:B------:R-:W-:Y:S01]  /*cd10*/  HMMA.16816.F32.BF16 R4, R56.reuse, R30, R4 ;  /* 0x0000001e3804723c */ /* 0x040fe20000041804 */
[-C--:B-1----:R-:W-:Y:S02]  /*cd20*/  FFMA.FTZ R28, R199, R89.reuse, -R88 ;  /* 0x00000059c71c7223 */ /* 0x082fe40000010858 */
[----:B------:R-:W-:Y:S05]  /*cd30*/  MUFU.EX2 R199, R29 ;  /* 0x0000001d00c77308 */ /* 0x000fea0000000800 */
[----:B-----5:R-:W-:Y:S01]  /*cd40*/  HMMA.16816.F32.BF16 R16, R56, R32, R16 ;  /* 0x000000203810723c */ /* 0x020fe20000041810 */
[----:B------:R1:W-:Y:S01]  /*cd50*/  MUFU.EX2 R203, R28 ;  /* 0x0000001c00cb7308 */ /* 0x0003e20000000800 */
[----:B------:R-:W-:-:S06]  /*cd60*/  FFMA.FTZ R32, R192, R89, -R79 ;  /* 0x00000059c0207223 */ /* 0x000fcc000001084f */
[C---:B------:R-:W-:Y:S01]  /*cd70*/  HMMA.16816.F32.BF16 R12, R56.reuse, R34, R12 ;  /* 0x00000022380c723c */ /* 0x040fe2000004180c */
[----:B------:R4:W-:Y:S01]  /*cd80*/  MUFU.EX2 R198, R32 ;  /* 0x0000002000c67308 */ /* 0x0009e20000000800 */
[----:B-1----:R-:W1:Y:S03]  /*cd90*/  LDSM.16.MT88.4 R28, [R65+0xd800] ;  /* 0x00d80000411c783b */ /* 0x002e660000004200 */
[----:B------:R5:W3:Y:S01]  /*cda0*/  MUFU.EX2 R192, R206 ;  /* 0x000000ce00c07308 */ /* 0x000ae20000000800 */
[----:B----4-:R-:W4:Y:S01]  /*cdb0*/  LDSM.16.MT88.4 R32, [R66+0xd800] ;  /* 0x00d800004220783b */ /* 0x010f220000004200 */
[----:B-----5:R-:W-:Y:S02]  /*cdc0*/  FFMA.FTZ R206, R202, R89, -R88 ;  /* 0x00000059cace7223 */ /* 0x020fe40000010858 */
[----:B------:R-:W-:Y:S04]  /*cdd0*/  MUFU.EX2 R202, R207 ;  /* 0x000000cf00ca7308 */ /* 0x000fe80000000800 */
[----:B------:R-:W5:Y:S01]  /*cde0*/  MUFU.EX2 R206, R206 ;  /* 0x000000ce00ce7308 */ /* 0x000f620000000800 */
[C---:B--2---:R-:W-:Y:S08]  /*cdf0*/  HMMA.16816.F32.BF16 R48, R56.reuse, R52, R48 ;  /* 0x000000343830723c */ /* 0x044ff00000041830 */
[----:B------:R-:W-:Y:S01]  /*ce00*/  HMMA.16816.F32.BF16 R44, R56, R54, R44 ;  /* 0x00000036382c723c */ /* 0x000fe2000004182c */
[----:B---3--:R-:W-:Y:S01]  /*ce10*/  F2FP.BF16.F32.PACK_AB R57, R198, R192 ;  /* 0x000000c0c639723e */ /* 0x008fe200000010ff */
[----:B------:R-:W2:Y:S01]  /*ce20*/  LDSM.16.MT88.4 R52, [R64+0xd800] ;  /* 0x00d800004034783b */ /* 0x000ea20000004200 */
[----:B------:R-:W-:-:S02]  /*ce30*/  F2FP.BF16.F32.PACK_AB R59, R196, R197 ;  /* 0x000000c5c43b723e */ /* 0x000fc400000010ff */
[----:B------:R-:W-:Y:S02]  /*ce40*/  F2FP.BF16.F32.PACK_AB R56, R203, R199 ;  /* 0x000000c7cb38723e */ /* 0x000fe400000010ff */
[----:B-----5:R-:W-:Y:S01]  /*ce50*/  F2FP.BF16.F32.PACK_AB R58, R206, R202 ;  /* 0x000000cace3a723e */ /* 0x020fe200000010ff */
[----:B------:R-:W-:-:S06]  /*ce60*/  FFMA.FTZ R205, R205, R89, -R79 ;  /* 0x00000059cdcd7223 */ /* 0x000fcc000001084f */
[----:B------:R-:W-:Y:S01]  /*ce70*/  HMMA.16816.F32.BF16 R24, R56, R40, R24 ;  /* 0x000000283818723c */ /* 0x000fe20000041818 */
[-CC-:B------:R-:W-:Y:S01]  /*ce80*/  FFMA.FTZ R40, R201, R89.reuse, -R79.reuse ;  /* 0x00000059c9287223 */ /* 0x180fe2000001084f */
[----:B------:R-:W-:-:S06]  /*ce90*/  FFMA.FTZ R41, R204, R89, -R79 ;  /* 0x00000059cc297223 */ /* 0x000fcc000001084f */
[C---:B-1----:R-:W-:Y:S01]  /*cea0*/  HMMA.16816.F32.BF16 R8, R56.reuse, R28, R8 ;  /* 0x0000001c3808723c */ /* 0x042fe20000041808 */
[-C--:B------:R-:W-:Y:S02]  /*ceb0*/  FFMA.FTZ R28, R193, R89.reuse, -R79 ;  /* 0x00000059c11c7223 */ /* 0x080fe4000001084f */
[----:B------:R1:W-:Y:S04]  /*cec0*/  MUFU.EX2 R193, R40 ;  /* 0x0000002800c17308 */ /* 0x0003e80000000800 */
[----:B------:R3:W-:Y:S01]  /*ced0*/  MUFU.EX2 R204, R205 ;  /* 0x000000cd00cc7308 */ /* 0x0007e20000000800 */
[----:B------:R-:W-:Y:S03]  /*cee0*/  HMMA.16816.F32.BF16 R20, R56, R42, R20 ;  /* 0x0000002a3814723c */ /* 0x000fe60000041814 */
[----:B------:R-:W5:Y:S01]  /*cef0*/  MUFU.EX2 R201, R41 ;  /* 0x0000002900c97308 */ /* 0x000f620000000800 */
[----:B-1----:R-:W-:-:S04]  /*cf00*/  FFMA.FTZ R40, R194, R89, -R88 ;  /* 0x00000059c2287223 */ /* 0x002fc80000010858 */
[C---:B----4-:R-:W-:Y:S01]  /*cf10*/  HMMA.16816.F32.BF16 R16, R56.reuse, R32, R16 ;  /* 0x000000203810723c */ /* 0x050fe20000041810 */
[-CC-:B---3--:R-:W-:Y:S02]  /*cf20*/  FFMA.FTZ R205, R191, R89.reuse, -R88.reuse ;  /* 0x00000059bfcd7223 */ /* 0x188fe40000010858 */
[----:B------:R1:W-:Y:S05]  /*cf30*/  MUFU.EX2 R191, R40 ;  /* 0x0000002800bf7308 */ /* 0x0003ea0000000800 */
[----:B------:R-:W-:Y:S01]  /*cf40*/  HMMA.16816.F32.BF16 R12, R56, R34, R12 ;  /* 0x00000022380c723c */ /* 0x000fe2000004180c */
[----:B------:R-:W3:Y:S01]  /*cf50*/  LDSM.16.MT88.4 R32, [R67+0xe000] ;  /* 0x00e000004320783b */ /* 0x000ee20000004200 */
[----:B------:R-:W-:-:S03]  /*cf60*/  FFMA.FTZ R29, R195, R89, -R88 ;  /* 0x00000059c31d7223 */ /* 0x000fc60000010858 */
[----:B-1----:R-:W1:Y:S01]  /*cf70*/  LDSM.16.MT88.4 R40, [R65+0xe000] ;  /* 0x00e000004128783b */ /* 0x002e620000004200 */
[----:B------:R-:W-:Y:S01]  /*cf80*/  FFMA.FTZ R190, R190, R89, -R88 ;  /* 0x00000059bebe7223 */ /* 0x000fe20000010858 */
[----:B------:R-:W-:Y:S01]  /*cf90*/  MUFU.EX2 R195, R28 ;  /* 0x0000001c00c37308 */ /* 0x000fe20000000800 */
[C---:B------:R-:W-:Y:S03]  /*cfa0*/  HMMA.16816.F32.BF16 R4, R56.reuse, R30, R4 ;  /* 0x0000001e3804723c */ /* 0x040fe60000041804 */
[----:B------:R4:W5:Y:S04]  /*cfb0*/  MUFU.EX2 R194, R29 ;  /* 0x0000001d00c27308 */ /* 0x0009680000000800 */
[----:B------:R-:W-:Y:S04]  /*cfc0*/  MUFU.EX2 R205, R205 ;  /* 0x000000cd00cd7308 */ /* 0x000fe80000000800 */
[----:B------:R-:W3:Y:S01]  /*cfd0*/  MUFU.EX2 R190, R190 ;  /* 0x000000be00be7308 */ /* 0x000ee20000000800 */
[----:B----4-:R-:W4:Y:S01]  /*cfe0*/  LDSM.16.MT88.4 R28, [R66+0xe000] ;  /* 0x00e00000421c783b */ /* 0x010f220000004200 */
[----:B--2---:R-:W-:Y:S01]  /*cff0*/  HMMA.16816.F32.BF16 R48, R56, R52, R48 ;  /* 0x000000343830723c */ /* 0x004fe20000041830 */
[----:B-----5:R-:W-:-:S02]  /*d000*/  F2FP.BF16.F32.PACK_AB R53, R201, R204 ;  /* 0x000000ccc935723e */ /* 0x020fc400000010ff */
[----:B------:R-:W-:-:S05]  /*d010*/  F2FP.BF16.F32.PACK_AB R52, R191, R194 ;  /* 0x000000c2bf34723e */ /* 0x000fca00000010ff */
[----:B------:R-:W-:Y:S01]  /*d020*/  HMMA.16816.F32.BF16 R44, R56, R54, R44 ;  /* 0x00000036382c723c */ /* 0x000fe2000004182c */
[----:B------:R-:W-:Y:S01]  /*d030*/  F2FP.BF16.F32.PACK_AB R55, R195, R193 ;  /* 0x000000c1c337723e */ /* 0x000fe200000010ff */
[----:B------:R-:W2:Y:S01]  /*d040*/  LDSM.16.MT88.4 R56, [R64+0xe000] ;  /* 0x00e000004038783b */ /* 0x000ea20000004200 */
[----:B---3--:R-:W-:Y:S01]  /*d050*/  F2FP.BF16.F32.PACK_AB R54, R190, R205 ;  /* 0x000000cdbe36723e */ /* 0x008fe200000010ff */
[----:B------:R-:W-:-:S06]  /*d060*/  FFMA.FTZ R181, R181, R89, -R79 ;  /* 0x00000059b5b57223 */ /* 0x000fcc000001084f */
[C---:B------:R-:W-:Y:S01]  /*d070*/  HMMA.16816.F32.BF16 R24, R52.reuse, R32, R24 ;  /* 0x000000203418723c */ /* 0x040fe20000041818 */
[-CC-:B------:R-:W-:Y:S01]  /*d080*/  FFMA.FTZ R33, R180, R89.reuse, -R79.reuse ;  /* 0x00000059b4217223 */ /* 0x180fe2000001084f */
[-C--:B------:R-:W-:Y:S01]  /*d090*/  FFMA.FTZ R32, R179, R89.reuse, -R79 ;  /* 0x00000059b3207223 */ /* 0x080fe2000001084f */
[----:B------:R3:W-:Y:S05]  /*d0a0*/  MUFU.EX2 R180, R181 ;  /* 0x000000b500b47308 */ /* 0x0007ea0000000800 */
[C---:B-1----:R-:W-:Y:S01]  /*d0b0*/  HMMA.16816.F32.BF16 R8, R52.reuse, R40, R8 ;  /* 0x000000283408723c */ /* 0x042fe20000041808 */
[-CC-:B------:R-:W-:Y:S01]  /*d0c0*/  FFMA.FTZ R40, R177, R89.reuse, -R88.reuse ;  /* 0x00000059b1287223 */ /* 0x180fe20000010858 */
[----:B------:R1:W5:Y:S06]  /*d0d0*/  MUFU.EX2 R179, R33 ;  /* 0x0000002100b37308 */ /* 0x00036c0000000800 */
[----:B------:R-:W-:Y:S01]  /*d0e0*/  HMMA.16816.F32.BF16 R4, R52, R42, R4 ;  /* 0x0000002a3404723c */ /* 0x000fe20000041804 */
[----:B---3--:R-:W-:-:S02]  /*d0f0*/  FFMA.FTZ R181, R175, R89, -R88 ;  /* 0x00000059afb57223 */ /* 0x008fc40000010858 */
[----:B------:R3:W-:Y:S01]  /*d100*/  MUFU.EX2 R175, R40 ;  /* 0x0000002800af7308 */ /* 0x0007e20000000800 */
[----:B-1----:R-:W-:-:S03]  /*d110*/  FFMA.FTZ R33, R176, R89, -R79 ;  /* 0x00000059b0217223 */ /* 0x002fc6000001084f */
[----:B------:R1:W-:Y:S01]  /*d120*/  MUFU.EX2 R176, R32 ;  /* 0x0000002000b07308 */ /* 0x0003e20000000800 */
[C---:B------:R-:W-:Y:S01]  /*d130*/  HMMA.16816.F32.BF16 R20, R52.reuse, R34, R20 ;  /* 0x000000223414723c */ /* 0x040fe20000041814 */
[----:B---3--:R-:W3:Y:S01]  /*d140*/  LDSM.16.MT88.4 R40, [R65+0xe800] ;  /* 0x00e800004128783b */ /* 0x008ee20000004200 */
[-CC-:B-1----:R-:W-:Y:S02]  /*d150*/  FFMA.FTZ R32, R178, R89.reuse, -R88.reuse ;  /* 0x00000059b2207223 */ /* 0x182fe40000010858 */
[----:B------:R-:W1:Y:S04]  /*d160*/  MUFU.EX2 R178, R33 ;  /* 0x0000002100b27308 */ /* 0x000e680000000800 */
[C---:B----4-:R-:W-:Y:S01]  /*d170*/  HMMA.16816.F32.BF16 R16, R52.reuse, R28, R16 ;  /* 0x0000001c3410723c */ /* 0x050fe20000041810 */
[----:B------:R4:W1:Y:S07]  /*d180*/  MUFU.EX2 R177, R32 ;  /* 0x0000002000b17308 */ /* 0x00086e0000000800 */
[----:B------:R-:W-:Y:S01]  /*d190*/  HMMA.16816.F32.BF16 R12, R52, R30, R12 ;  /* 0x0000001e340c723c */ /* 0x000fe2000004180c */
[----:B------:R-:W3:Y:S01]  /*d1a0*/  LDSM.16.MT88.4 R28, [R67+0xe800] ;  /* 0x00e80000431c783b */ /* 0x000ee20000004200 */
[----:B------:R-:W-:-:S03]  /*d1b0*/  FFMA.FTZ R174, R174, R89, -R88 ;  /* 0x00000059aeae7223 */ /* 0x000fc60000010858 */
[----:B----4-:R-:W4:Y:S01]  /*d1c0*/  LDSM.16.MT88.4 R32, [R66+0xe800] ;  /* 0x00e800004220783b */ /* 0x010f220000004200 */
[----:B------:R-:W-:Y:S04]  /*d1d0*/  MUFU.EX2 R181, R181 ;  /* 0x000000b500b57308 */ /* 0x000fe80000000800 */
[----:B------:R-:W1:Y:S01]  /*d1e0*/  MUFU.EX2 R174, R174 ;  /* 0x000000ae00ae7308 */ /* 0x000e620000000800 */
[C---:B--2---:R-:W-:Y:S08]  /*d1f0*/  HMMA.16816.F32.BF16 R48, R52.reuse, R56, R48 ;  /* 0x000000383430723c */ /* 0x044ff00000041830 */
[----:B------:R-:W-:Y:S01]  /*d200*/  HMMA.16816.F32.BF16 R44, R52, R58, R44 ;  /* 0x0000003a342c723c */ /* 0x000fe2000004182c */
[----:B-----5:R-:W-:Y:S01]  /*d210*/  F2FP.BF16.F32.PACK_AB R53, R179, R180 ;  /* 0x000000b4b335723e */ /* 0x020fe200000010ff */
[----:B------:R-:W2:Y:S01]  /*d220*/  LDSM.16.MT88.4 R56, [R64+0xe800] ;  /* 0x00e800004038783b */ /* 0x000ea20000004200 */
[----:B-1----:R-:W-:-:S02]  /*d230*/  F2FP.BF16.F32.PACK_AB R55, R178, R176 ;  /* 0x000000b0b237723e */ /* 0x002fc400000010ff */
[----:B------:R-:W-:Y:S02]  /*d240*/  F2FP.BF16.F32.PACK_AB R52, R175, R177 ;  /* 0x000000b1af34723e */ /* 0x000fe400000010ff */
[----:B------:R-:W-:Y:S01]  /*d250*/  F2FP.BF16.F32.PACK_AB R54, R174, R181 ;  /* 0x000000b5ae36723e */ /* 0x000fe200000010ff */
[----:B------:R-:W-:-:S06]  /*d260*/  FFMA.FTZ R160, R160, R89, -R79 ;  /* 0x00000059a0a07223 */ /* 0x000fcc000001084f */
[----:B---3--:R-:W-:Y:S01]  /*d270*/  HMMA.16816.F32.BF16 R8, R52, R40, R8 ;  /* 0x000000283408723c */ /* 0x008fe20000041808 */
[-CC-:B------:R-:W-:Y:S01]  /*d280*/  FFMA.FTZ R40, R149, R89.reuse, -R88.reuse ;  /* 0x0000005995287223 */ /* 0x180fe20000010858 */
[----:B------:R-:W-:-:S03]  /*d290*/  FFMA.FTZ R41, R148, R89, -R88 ;  /* 0x0000005994297223 */ /* 0x000fc60000010858 */
[----:B------:R1:W-:Y:S03]  /*d2a0*/  MUFU.EX2 R148, R40 ;  /* 0x0000002800947308 */ /* 0x0003e60000000800 */
[C---:B------:R-:W-:Y:S08]  /*d2b0*/  HMMA.16816.F32.BF16 R24, R52.reuse, R28, R24 ;  /* 0x0000001c3418723c */ /* 0x040ff00000041818 */
[C---:B----4-:R-:W-:Y:S01]  /*d2c0*/  HMMA.16816.F32.BF16 R16, R52.reuse, R32, R16 ;  /* 0x000000203410723c */ /* 0x050fe20000041810 */
[-C--:B------:R-:W-:Y:S01]  /*d2d0*/  FFMA.FTZ R32, R152, R89.reuse, -R79 ;  /* 0x0000005998207223 */ /* 0x080fe2000001084f */
[-CC-:B-1----:R-:W-:Y:S01]  /*d2e0*/  FFMA.FTZ R40, R147, R89.reuse, -R88.reuse ;  /* 0x0000005993287223 */ /* 0x182fe20000010858 */
[----:B------:R1:W-:Y:S05]  /*d2f0*/  MUFU.EX2 R152, R160 ;  /* 0x000000a000987308 */ /* 0x0003ea0000000800 */
[C---:B------:R-:W-:Y:S01]  /*d300*/  HMMA.16816.F32.BF16 R20, R52.reuse, R30, R20 ;  /* 0x0000001e3414723c */ /* 0x040fe20000041814 */
[----:B------:R-:W3:Y:S01]  /*d310*/  LDSM.16.MT88.4 R28, [R67+0xf000] ;  /* 0x00f00000431c783b */ /* 0x000ee20000004200 */
[----:B------:R-:W-:Y:S06]  /*d320*/  MUFU.EX2 R147, R41 ;  /* 0x0000002900937308 */ /* 0x000fec0000000800 */
[----:B------:R-:W-:Y:S01]  /*d330*/  HMMA.16816.F32.BF16 R4, R52, R42, R4 ;  /* 0x0000002a3404723c */ /* 0x000fe20000041804 */
[----:B-1----:R-:W-:-:S02]  /*d340*/  FFMA.FTZ R160, R146, R89, -R88 ;  /* 0x0000005992a07223 */ /* 0x002fc40000010858 */
[----:B------:R1:W-:Y:S01]  /*d350*/  MUFU.EX2 R146, R40 ;  /* 0x0000002800927308 */ /* 0x0003e20000000800 */
[-CC-:B------:R-:W-:Y:S01]  /*d360*/  FFMA.FTZ R33, R151, R89.reuse, -R79.reuse ;  /* 0x0000005997217223 */ /* 0x180fe2000001084f */
[----:B-1----:R-:W1:Y:S02]  /*d370*/  LDSM.16.MT88.4 R40, [R65+0xf000] ;  /* 0x00f000004128783b */ /* 0x002e640000004200 */
[----:B------:R4:W5:Y:S04]  /*d380*/  MUFU.EX2 R151, R32 ;  /* 0x0000002000977308 */ /* 0x0009680000000800 */
[----:B------:R-:W-:Y:S01]  /*d390*/  MUFU.EX2 R160, R160 ;  /* 0x000000a000a07308 */ /* 0x000fe20000000800 */
[----:B----4-:R-:W-:-:S03]  /*d3a0*/  FFMA.FTZ R32, R150, R89, -R79 ;  /* 0x0000005996207223 */ /* 0x010fc6000001084f */
[----:B------:R-:W-:Y:S04]  /*d3b0*/  MUFU.EX2 R150, R33 ;  /* 0x0000002100967308 */ /* 0x000fe80000000800 */
[----:B------:R4:W3:Y:S01]  /*d3c0*/  MUFU.EX2 R149, R32 ;  /* 0x0000002000957308 */ /* 0x0008e20000000800 */
[C---:B------:R-:W-:Y:S08]  /*d3d0*/  HMMA.16816.F32.BF16 R12, R52.reuse, R34, R12 ;  /* 0x00000022340c723c */ /* 0x040ff0000004180c */
[C---:B--2---:R-:W-:Y:S01]  /*d3e0*/  HMMA.16816.F32.BF16 R48, R52.reuse, R56, R48 ;  /* 0x000000383430723c */ /* 0x044fe20000041830 */
[----:B------:R-:W-:Y:S01]  /*d3f0*/  FFMA.FTZ R129, R129, R89, -R88 ;  /* 0x0000005981817223 */ /* 0x000fe20000010858 */
[----:B----4-:R-:W2:Y:S06]  /*d400*/  LDSM.16.MT88.4 R32, [R66+0xf000] ;  /* 0x00f000004220783b */ /* 0x010eac0000004200 */
[----:B------:R-:W-:Y:S01]  /*d410*/  HMMA.16816.F32.BF16 R44, R52, R58, R44 ;  /* 0x0000003a342c723c */ /* 0x000fe2000004182c */
[----:B-----5:R-:W-:-:S02]  /*d420*/  F2FP.BF16.F32.PACK_AB R53, R151, R152 ;  /* 0x000000989735723e */ /* 0x020fc400000010ff */
[----:B---3--:R-:W-:Y:S02]  /*d430*/  F2FP.BF16.F32.PACK_AB R55, R149, R150 ;  /* 0x000000969537723e */ /* 0x008fe400000010ff */
[----:B------:R-:W-:Y:S02]  /*d440*/  F2FP.BF16.F32.PACK_AB R52, R147, R148 ;  /* 0x000000949334723e */ /* 0x000fe400000010ff */
[----:B------:R-:W-:-:S07]  /*d450*/  F2FP.BF16.F32.PACK_AB R54, R160, R146 ;  /* 0x00000092a036723e */ /* 0x000fce00000010ff */
[C---:B------:R-:W-:Y:S08]  /*d460*/  HMMA.16816.F32.BF16 R24, R52.reuse, R28, R24 ;  /* 0x0000001c3418723c */ /* 0x040ff00000041818 */
[C---:B------:R-:W-:Y:S01]  /*d470*/  HMMA.16816.F32.BF16 R20, R52.reuse, R30, R20 ;  /* 0x0000001e3414723c */ /* 0x040fe20000041814 */
[----:B------:R-:W3:Y:S07]  /*d480*/  LDSM.16.MT88.4 R28, [R64+0xf000] ;  /* 0x00f00000401c783b */ /* 0x000eee0000004200 */
[C---:B-1----:R-:W-:Y:S01]  /*d490*/  HMMA.16816.F32.BF16 R8, R52.reuse, R40, R8 ;  /* 0x000000283408723c */ /* 0x042fe20000041808 */
[-CC-:B------:R-:W-:Y:S01]  /*d4a0*/  FFMA.FTZ R41, R128, R89.reuse, -R88.reuse ;  /* 0x0000005980297223 */ /* 0x180fe20000010858 */
[-CC-:B------:R-:W-:Y:S01]  /*d4b0*/  FFMA.FTZ R40, R127, R89.reuse, -R88.reuse ;  /* 0x000000597f287223 */ /* 0x180fe20000010858 */
[----:B------:R1:W-:Y:S04]  /*d4c0*/  MUFU.EX2 R128, R129 ;  /* 0x0000008100807308 */ /* 0x0003e80000000800 */
[----:B------:R-:W-:Y:S01]  /*d4d0*/  MUFU.EX2 R127, R41 ;  /* 0x00000029007f7308 */ /* 0x000fe20000000800 */
[----:B------:R-:W-:Y:S01]  /*d4e0*/  HMMA.16816.F32.BF16 R4, R52, R42, R4 ;  /* 0x0000002a3404723c */ /* 0x000fe20000041804 */
[----:B-1----:R-:W-:-:S02]  /*d4f0*/  FFMA.FTZ R129, R126, R89, -R88 ;  /* 0x000000597e817223 */ /* 0x002fc40000010858 */
[----:B------:R1:W-:Y:S01]  /*d500*/  MUFU.EX2 R126, R40 ;  /* 0x00000028007e7308 */ /* 0x0003e20000000800 */
[-CC-:B------:R-:W-:Y:S01]  /*d510*/  FFMA.FTZ R56, R107, R89.reuse, -R79.reuse ;  /* 0x000000596b387223 */ /* 0x180fe2000001084f */
[----:B-1----:R-:W1:Y:S01]  /*d520*/  LDSM.16.MT88.4 R40, [R65+0xf800] ;  /* 0x00f800004128783b */ /* 0x002e620000004200 */
[-CC-:B------:R-:W-:Y:S01]  /*d530*/  FFMA.FTZ R109, R109, R89.reuse, -R79.reuse ;  /* 0x000000596d6d7223 */ /* 0x180fe2000001084f */
[-CC-:B------:R-:W-:Y:S01]  /*d540*/  FFMA.FTZ R108, R108, R89.reuse, -R79.reuse ;  /* 0x000000596c6c7223 */ /* 0x180fe2000001084f */
[----:B------:R-:W-:Y:S01]  /*d550*/  FFMA.FTZ R107, R106, R89, -R79 ;  /* 0x000000596a6b7223 */ /* 0x000fe2000001084f */
[----:B------:R-:W-:Y:S04]  /*d560*/  MUFU.EX2 R129, R129 ;  /* 0x0000008100817308 */ /* 0x000fe80000000800 */
[----:B------:R-:W-:Y:S04]  /*d570*/  MUFU.EX2 R109, R109 ;  /* 0x0000006d006d7308 */ /* 0x000fe80000000800 */
[----:B------:R-:W4:Y:S04]  /*d580*/  MUFU.EX2 R108, R108 ;  /* 0x0000006c006c7308 */ /* 0x000f280000000800 */
[----:B------:R5:W-:Y:S04]  /*d590*/  MUFU.EX2 R106, R56 ;  /* 0x00000038006a7308 */ /* 0x000be80000000800 */
[----:B------:R-:W1:Y:S01]  /*d5a0*/  MUFU.EX2 R107, R107 ;  /* 0x0000006b006b7308 */ /* 0x000e620000000800 */
[----:B--2---:R-:W-:Y:S01]  /*d5b0*/  HMMA.16816.F32.BF16 R16, R52, R32, R16 ;  /* 0x000000203410723c */ /* 0x004fe20000041810 */
[----:B------:R-:W-:Y:S01]  /*d5c0*/  FADD.FTZ R78, R78, R77 ;  /* 0x0000004d4e4e7221 */ /* 0x000fe20000010000 */
[----:B------:R-:W-:-:S06]  /*d5d0*/  FADD.FTZ R86, R87, R86 ;  /* 0x0000005657567221 */ /* 0x000fcc0000010000 */
[----:B------:R-:W-:Y:S01]  /*d5e0*/  HMMA.16816.F32.BF16 R12, R52, R34, R12 ;  /* 0x00000022340c723c */ /* 0x000fe2000004180c */
[----:B------:R-:W2:Y:S01]  /*d5f0*/  LDSM.16.MT88.4 R32, [R67+0xf800] ;  /* 0x00f800004320783b */ /* 0x000ea20000004200 */
[----:B------:R-:W-:-:S06]  /*d600*/  FFMA.FTZ R125, R125, R89, -R88 ;  /* 0x000000597d7d7223 */ /* 0x000fcc0000010858 */
[----:B---3--:R-:W-:Y:S01]  /*d610*/  HMMA.16816.F32.BF16 R48, R52, R28, R48 ;  /* 0x0000001c3430723c */ /* 0x008fe20000041830 */
[----:B----4-:R-:W-:Y:S01]  /*d620*/  F2FP.BF16.F32.PACK_AB R29, R108, R109 ;  /* 0x0000006d6c1d723e */ /* 0x010fe200000010ff */
[----:B-----5:R-:W3:Y:S01]  /*d630*/  LDSM.16.MT88.4 R56, [R66+0xf800] ;  /* 0x00f800004238783b */ /* 0x020ee20000004200 */
[----:B------:R-:W-:-:S05]  /*d640*/  F2FP.BF16.F32.PACK_AB R28, R127, R128 ;  /* 0x000000807f1c723e */ /* 0x000fca00000010ff */
[----:B------:R-:W-:Y:S01]  /*d650*/  HMMA.16816.F32.BF16 R44, R52, R30, R44 ;  /* 0x0000001e342c723c */ /* 0x000fe2000004182c */
[----:B-1----:R-:W-:Y:S01]  /*d660*/  F2FP.BF16.F32.PACK_AB R31, R107, R106 ;  /* 0x0000006a6b1f723e */ /* 0x002fe200000010ff */
[----:B------:R-:W-:Y:S01]  /*d670*/  FADD.FTZ R78, R76, R78 ;  /* 0x0000004e4c4e7221 */ /* 0x000fe20000010000 */
[----:B------:R-:W-:Y:S01]  /*d680*/  F2FP.BF16.F32.PACK_AB R30, R129, R126 ;  /* 0x0000007e811e723e */ /* 0x000fe200000010ff */
[----:B------:R-:W-:Y:S01]  /*d690*/  FADD.FTZ R86, R85, R86 ;  /* 0x0000005655567221 */ /* 0x000fe20000010000 */
[----:B------:R-:W1:Y:S05]  /*d6a0*/  LDSM.16.MT88.4 R52, [R64+0xf800] ;  /* 0x00f800004034783b */ /* 0x000e6a0000004200 */
[----:B------:R-:W-:Y:S01]  /*d6b0*/  HMMA.16816.F32.BF16 R8, R28, R40, R8 ;  /* 0x000000281c08723c */ /* 0x000fe20000041808 */
[----:B------:R-:W-:Y:S01]  /*d6c0*/  FFMA.FTZ R41, R124, R89, -R88 ;  /* 0x000000597c297223 */ /* 0x000fe20000010858 */
[----:B------:R-:W-:Y:S01]  /*d6d0*/  FADD.FTZ R87, R84, R86 ;  /* 0x0000005654577221 */ /* 0x000fe20000010000 */
[----:B------:R4:W-:Y:S03]  /*d6e0*/  MUFU.EX2 R124, R125 ;  /* 0x0000007d007c7308 */ /* 0x0009e60000000800 */
[----:B------:R-:W-:Y:S01]  /*d6f0*/  FADD.FTZ R87, R83, R87 ;  /* 0x0000005753577221 */ /* 0x000fe20000010000 */
[----:B----4-:R-:W-:-:S04]  /*d700*/  FADD.FTZ R125, R75, R78 ;  /* 0x0000004e4b7d7221 */ /* 0x010fc80000010000 */
        /* <DEDUP_REMOVED lines=14> */
[----:B------:R-:W-:-:S03]  /*d7f0*/  FADD.FTZ R135, R135, R137 ;  /* 0x0000008987877221 */ /* 0x000fc60000010000 */
[----:B------:R-:W-:Y:S02]  /*d800*/  FADD.FTZ R132, R132, R130 ;  /* 0x0000008284847221 */ /* 0x000fe40000010000 */
[C---:B------:R-:W-:Y:S01]  /*d810*/  HMMA.16816.F32.BF16 R20, R28.reuse, R34, R20 ;  /* 0x000000221c14723c */ /* 0x040fe20000041814 */
[----:B------:R-:W2:Y:S01]  /*d820*/  LDSM.16.MT88.4 R32, [R67+0x10000] ;  /* 0x010000004320783b */ /* 0x000ea20000004200 */
[----:B------:R-:W-:Y:S01]  /*d830*/  FADD.FTZ R132, R139, R132 ;  /* 0x000000848b847221 */ /* 0x000fe20000010000 */
[----:B------:R-:W-:Y:S01]  /*d840*/  FADD.FTZ R135, R144, R135 ;  /* 0x0000008790877221 */ /* 0x000fe20000010000 */
[-C--:B------:R-:W-:Y:S02]  /*d850*/  FFMA.FTZ R105, R105, R89.reuse, -R79 ;  /* 0x0000005969697223 */ /* 0x080fe4000001084f */
[----:B------:R-:W-:Y:S01]  /*d860*/  FADD.FTZ R138, R138, R132 ;  /* 0x000000848a8a7221 */ /* 0x000fe20000010000 */
[----:B------:R-:W-:Y:S01]  /*d870*/  FADD.FTZ R135, R143, R135 ;  /* 0x000000878f877221 */ /* 0x000fe20000010000 */
[C---:B---3--:R-:W-:Y:S01]  /*d880*/  HMMA.16816.F32.BF16 R16, R28.reuse, R56, R16 ;  /* 0x000000381c10723c */ /* 0x048fe20000041810 */
[-CC-:B------:R-:W-:Y:S01]  /*d890*/  FFMA.FTZ R56, R104, R89.reuse, -R79.reuse ;  /* 0x0000005968387223 */ /* 0x180fe2000001084f */
[-C--:B------:R-:W-:Y:S01]  /*d8a0*/  FFMA.FTZ R40, R123, R89.reuse, -R88 ;  /* 0x000000597b287223 */ /* 0x080fe20000010858 */
[----:B------:R3:W-:Y:S01]  /*d8b0*/  MUFU.EX2 R104, R105 ;  /* 0x0000006900687308 */ /* 0x0007e20000000800 */
[-C--:B------:R-:W-:Y:S01]  /*d8c0*/  FFMA.FTZ R102, R102, R89.reuse, -R79 ;  /* 0x0000005966667223 */ /* 0x080fe2000001084f */
[----:B------:R-:W-:Y:S01]  /*d8d0*/  FADD.FTZ R138, R141, R138 ;  /* 0x0000008a8d8a7221 */ /* 0x000fe20000010000 */
[----:B------:R-:W-:Y:S01]  /*d8e0*/  FADD.FTZ R142, R142, R135 ;  /* 0x000000878e8e7221 */ /* 0x000fe20000010000 */
[----:B------:R4:W-:Y:S01]  /*d8f0*/  MUFU.EX2 R123, R41 ;  /* 0x00000029007b7308 */ /* 0x0009e20000000800 */
[----:B------:R-:W-:Y:S01]  /*d900*/  HMMA.16816.F32.BF16 R4, R28, R42, R4 ;  /* 0x0000002a1c04723c */ /* 0x000fe20000041804 */
[----:B------:R-:W-:Y:S01]  /*d910*/  FADD.FTZ R140, R140, R138 ;  /* 0x0000008a8c8c7221 */ /* 0x000fe20000010000 */
[----:B------:R-:W-:Y:S01]  /*d920*/  FADD.FTZ R142, R145, R142 ;  /* 0x0000008e918e7221 */ /* 0x000fe20000010000 */
[----:B------:R-:W-:Y:S01]  /*d930*/  MUFU.EX2 R102, R102 ;  /* 0x0000006600667308 */ /* 0x000fe20000000800 */
[-C--:B---3--:R-:W-:Y:S01]  /*d940*/  FFMA.FTZ R105, R103, R89.reuse, -R79 ;  /* 0x0000005967697223 */ /* 0x088fe2000001084f */
[----:B----4-:R-:W-:-:S02]  /*d950*/  FFMA.FTZ R41, R122, R89, -R88 ;  /* 0x000000597a297223 */ /* 0x010fc40000010858 */
[----:B------:R3:W4:Y:S01]  /*d960*/  MUFU.EX2 R103, R56 ;  /* 0x0000003800677308 */ /* 0x0007220000000800 */
[----:B------:R-:W-:-:S03]  /*d970*/  FADD.FTZ R140, R153, R140 ;  /* 0x0000008c998c7221 */ /* 0x000fc60000010000 */
[----:B------:R-:W-:Y:S01]  /*d980*/  MUFU.EX2 R122, R40 ;  /* 0x00000028007a7308 */ /* 0x000fe20000000800 */
[----:B------:R-:W-:-:S03]  /*d990*/  FADD.FTZ R142, R157, R142 ;  /* 0x0000008e9d8e7221 */ /* 0x000fc60000010000 */
[----:B------:R5:W-:Y:S04]  /*d9a0*/  MUFU.EX2 R77, R41 ;  /* 0x00000029004d7308 */ /* 0x000be80000000800 */
[----:B------:R-:W2:Y:S01]  /*d9b0*/  MUFU.EX2 R105, R105 ;  /* 0x0000006900697308 */ /* 0x000ea20000000800 */
[----:B------:R-:W-:Y:S01]  /*d9c0*/  FADD.FTZ R156, R156, R140 ;  /* 0x0000008c9c9c7221 */ /* 0x000fe20000010000 */
[----:B------:R-:W-:Y:S01]  /*d9d0*/  FADD.FTZ R159, R159, R142 ;  /* 0x0000008e9f9f7221 */ /* 0x000fe20000010000 */
[C---:B------:R-:W-:Y:S01]  /*d9e0*/  HMMA.16816.F32.BF16 R12, R28.reuse, R58, R12 ;  /* 0x0000003a1c0c723c */ /* 0x040fe2000004180c */
[----:B---3--:R-:W-:Y:S04]  /*d9f0*/  LDSM.16.MT88.4 R56, [R66+0x10000] ;  /* 0x010000004238783b */ /* 0x008fe80000004200 */
[----:B-----5:R-:W3:Y:S01]  /*da00*/  LDSM.16.MT88.4 R40, [R65+0x10000] ;  /* 0x010000004128783b */ /* 0x020ee20000004200 */
[----:B------:R-:W-:Y:S01]  /*da10*/  FADD.FTZ R156, R155, R156 ;  /* 0x0000009c9b9c7221 */ /* 0x000fe20000010000 */
[----:B------:R-:W-:Y:S01]  /*da20*/  FADD.FTZ R159, R158, R159 ;  /* 0x0000009f9e9f7221 */ /* 0x000fe20000010000 */
[C---:B-1----:R-:W-:Y:S08]  /*da30*/  HMMA.16816.F32.BF16 R48, R28.reuse, R52, R48 ;  /* 0x000000341c30723c */ /* 0x042ff00000041830 */
[----:B------:R-:W-:Y:S01]  /*da40*/  HMMA.16816.F32.BF16 R44, R28, R54, R44 ;  /* 0x000000361c2c723c */ /* 0x000fe2000004182c */
[----:B----4-:R-:W-:Y:S01]  /*da50*/  F2FP.BF16.F32.PACK_AB R29, R103, R104 ;  /* 0x00000068671d723e */ /* 0x010fe200000010ff */
[----:B------:R-:W1:Y:S01]  /*da60*/  LDSM.16.MT88.4 R52, [R64+0x10000] ;  /* 0x010000004034783b */ /* 0x000e620000004200 */
[----:B--2---:R-:W-:Y:S01]  /*da70*/  F2FP.BF16.F32.PACK_AB R31, R102, R105 ;  /* 0x00000069661f723e */ /* 0x004fe200000010ff */
[----:B------:R-:W-:Y:S01]  /*da80*/  FADD.FTZ R156, R154, R156 ;  /* 0x0000009c9a9c7221 */ /* 0x000fe20000010000 */
[----:B------:R-:W-:Y:S01]  /*da90*/  F2FP.BF16.F32.PACK_AB R28, R123, R124 ;  /* 0x0000007c7b1c723e */ /* 0x000fe200000010ff */
[----:B------:R-:W-:Y:S01]  /*daa0*/  FADD.FTZ R159, R161, R159 ;  /* 0x0000009fa19f7221 */ /* 0x000fe20000010000 */
[----:B------:R-:W-:Y:S01]  /*dab0*/  F2FP.BF16.F32.PACK_AB R30, R77, R122 ;  /* 0x0000007a4d1e723e */ /* 0x000fe200000010ff */
[----:B------:R-:W-:Y:S01]  /*dac0*/  FADD.FTZ R156, R163, R156 ;  /* 0x0000009ca39c7221 */ /* 0x000fe20000010000 */
[-C--:B------:R-:W-:Y:S01]  /*dad0*/  FFMA.FTZ R75, R101, R89.reuse, -R79 ;  /* 0x00000059654b7223 */ /* 0x080fe2000001084f */
[----:B------:R-:W-:Y:S01]  /*dae0*/  FADD.FTZ R170, R170, R159 ;  /* 0x0000009faaaa7221 */ /* 0x000fe20000010000 */
[-CC-:B------:R-:W-:Y:S01]  /*daf0*/  FFMA.FTZ R78, R100, R89.reuse, -R79.reuse ;  /* 0x00000059644e7223 */ /* 0x180fe2000001084f */
[----:B------:R-:W-:Y:S01]  /*db00*/  FADD.FTZ R162, R162, R156 ;  /* 0x0000009ca2a27221 */ /* 0x000fe20000010000 */
[-CC-:B------:R-:W-:Y:S01]  /*db10*/  FFMA.FTZ R84, R99, R89.reuse, -R79.reuse ;  /* 0x0000005963547223 */ /* 0x180fe2000001084f */
[C---:B------:R-:W-:Y:S01]  /*db20*/  HMMA.16816.F32.BF16 R24, R28.reuse, R32, R24 ;  /* 0x000000201c18723c */ /* 0x040fe20000041818 */
[----:B------:R-:W-:Y:S01]  /*db30*/  FADD.FTZ R173, R173, R170 ;  /* 0x000000aaadad7221 */ /* 0x000fe20000010000 */
[----:B------:R-:W-:Y:S01]  /*db40*/  FADD.FTZ R162, R169, R162 ;  /* 0x000000a2a9a27221 */ /* 0x000fe20000010000 */
[-C--:B------:R-:W-:Y:S01]  /*db50*/  FFMA.FTZ R76, R98, R89.reuse, -R79 ;  /* 0x00000059624c7223 */ /* 0x080fe2000001084f */
[-CC-:B------:R-:W-:Y:S01]  /*db60*/  FFMA.FTZ R85, R121, R89.reuse, -R88.reuse ;  /* 0x0000005979557223 */ /* 0x180fe20000010858 */
[-CC-:B------:R-:W-:Y:S01]  /*db70*/  FFMA.FTZ R86, R120, R89.reuse, -R88.reuse ;  /* 0x0000005978567223 */ /* 0x180fe20000010858 */
[-CC-:B------:R-:W-:Y:S01]  /*db80*/  FFMA.FTZ R119, R119, R89.reuse, -R88.reuse ;  /* 0x0000005977777223 */ /* 0x180fe20000010858 */
[-C--:B------:R-:W-:Y:S01]  /*db90*/  FFMA.FTZ R118, R118, R89.reuse, -R88 ;  /* 0x0000005976767223 */ /* 0x080fe20000010858 */
[C---:B------:R-:W-:Y:S01]  /*dba0*/  HMMA.16816.F32.BF16 R20, R28.reuse, R34, R20 ;  /* 0x000000221c14723c */ /* 0x040fe20000041814 */
[----:B------:R-:W2:Y:S01]  /*dbb0*/  LDSM.16.MT88.4 R32, [R67+0x10800] ;  /* 0x010800004320783b */ /* 0x000ea20000004200 */
[----:B------:R-:W-:Y:S01]  /*dbc0*/  FADD.FTZ R173, R172, R173 ;  /* 0x000000adacad7221 */ /* 0x000fe20000010000 */
[----:B------:R-:W-:Y:S01]  /*dbd0*/  FADD.FTZ R168, R168, R162 ;  /* 0x000000a2a8a87221 */ /* 0x000fe20000010000 */
[----:B------:R-:W-:Y:S01]  /*dbe0*/  MUFU.EX2 R75, R75 ;  /* 0x0000004b004b7308 */ /* 0x000fe20000000800 */
[-C--:B------:R-:W-:Y:S01]  /*dbf0*/  FFMA.FTZ R68, R117, R89.reuse, -R88 ;  /* 0x0000005975447223 */ /* 0x080fe20000010858 */
[----:B------:R-:W-:Y:S01]  /*dc00*/  FADD.FTZ R171, R171, R173 ;  /* 0x000000adabab7221 */ /* 0x000fe20000010000 */
[----:B------:R-:W-:Y:S01]  /*dc10*/  FADD.FTZ R168, R183, R168 ;  /* 0x000000a8b7a87221 */ /* 0x000fe20000010000 */
[C---:B---3--:R-:W-:Y:S01]  /*dc20*/  HMMA.16816.F32.BF16 R8, R28.reuse, R40, R8 ;  /* 0x000000281c08723c */ /* 0x048fe20000041808 */
[----:B------:R-:W3:Y:S01]  /*dc30*/  MUFU.EX2 R78, R78 ;  /* 0x0000004e004e7308 */ /* 0x000ee20000000800 */
[----:B------:R-:W-:Y:S01]  /*dc40*/  FADD.FTZ R171, R188, R171 ;  /* 0x000000abbcab7221 */ /* 0x000fe20000010000 */
[----:B------:R-:W-:Y:S01]  /*dc50*/  FADD.FTZ R182, R182, R168 ;  /* 0x000000a8b6b67221 */ /* 0x000fe20000010000 */
[-CC-:B------:R-:W-:Y:S01]  /*dc60*/  FFMA.FTZ R80, R116, R89.reuse, -R88.reuse ;  /* 0x0000005974507223 */ /* 0x180fe20000010858 */
[-C--:B------:R-:W-:Y:S01]  /*dc70*/  FFMA.FTZ R69, R115, R89.reuse, -R88 ;  /* 0x0000005973457223 */ /* 0x080fe20000010858 */
[----:B------:R-:W-:Y:S01]  /*dc80*/  FADD.FTZ R187, R187, R171 ;  /* 0x000000abbbbb7221 */ /* 0x000fe20000010000 */
[----:B------:R-:W-:Y:S01]  /*dc90*/  MUFU.EX2 R84, R84 ;  /* 0x0000005400547308 */ /* 0x000fe20000000800 */
[----:B------:R-:W-:Y:S01]  /*dca0*/  HMMA.16816.F32.BF16 R4, R28, R42, R4 ;  /* 0x0000002a1c04723c */ /* 0x000fe20000041804 */
[----:B------:R-:W4:Y:S01]  /*dcb0*/  LDSM.16.MT88.4 R40, [R65+0x10800] ;  /* 0x010800004128783b */ /* 0x000f220000004200 */
[----:B------:R-:W-:Y:S01]  /*dcc0*/  FADD.FTZ R182, R185, R182 ;  /* 0x000000b6b9b67221 */ /* 0x000fe20000010000 */
[----:B------:R-:W5:Y:S01]  /*dcd0*/  MUFU.EX2 R76, R76 ;  /* 0x0000004c004c7308 */ /* 0x000f620000000800 */
[----:B------:R-:W-:Y:S01]  /*dce0*/  FADD.FTZ R187, R186, R187 ;  /* 0x000000bbbabb7221 */ /* 0x000fe20000010000 */
[----:B------:R-:W-:Y:S01]  /*dcf0*/  FFMA.FTZ R81, R114, R89, -R88 ;  /* 0x0000005972517223 */ /* 0x000fe20000010858 */
[----:B------:R-:W-:Y:S01]  /*dd00*/  LDSM.16.MT88.4 R156, [R67+0x11800] ;  /* 0x01180000439c783b */ /* 0x000fe20000004200 */
[----:B------:R-:W-:Y:S03]  /*dd10*/  MUFU.EX2 R85, R85 ;  /* 0x0000005500557308 */ /* 0x000fe60000000800 */
[----:B------:R-:W-:Y:S01]  /*dd20*/  LDSM.16.MT88.4 R140, [R65+0x11800] ;  /* 0x01180000418c783b */ /* 0x000fe20000004200 */
[----:B------:R-:W2:Y:S04]  /*dd30*/  MUFU.EX2 R86, R86 ;  /* 0x0000005600567308 */ /* 0x000ea80000000800 */
[----:B------:R-:W-:Y:S04]  /*dd40*/  MUFU.EX2 R71, R119 ;  /* 0x0000007700477308 */ /* 0x000fe80000000800 */
[----:B------:R-:W2:Y:S01]  /*dd50*/  MUFU.EX2 R70, R118 ;  /* 0x0000007600467308 */ /* 0x000ea20000000800 */
        /* <DEDUP_REMOVED lines=11> */
[C---:B-1----:R-:W-:Y:S08]  /*de10*/  HMMA.16816.F32.BF16 R48, R28.reuse, R52, R48 ;  /* 0x000000341c30723c */ /* 0x042ff00000041830 */
[----:B------:R-:W-:Y:S01]  /*de20*/  HMMA.16816.F32.BF16 R44, R28, R54, R44 ;  /* 0x000000361c2c723c */ /* 0x000fe2000004182c */
[----:B---3--:R-:W-:Y:S01]  /*de30*/  F2FP.BF16.F32.PACK_AB R29, R78, R75 ;  /* 0x0000004b4e1d723e */ /* 0x008fe200000010ff */
[----:B------:R-:W-:Y:S01]  /*de40*/  FADD.FTZ R196, R196, R198 ;  /* 0x000000c6c4c47221 */ /* 0x000fe20000010000 */
[----:B-----5:R-:W-:Y:S01]  /*de50*/  F2FP.BF16.F32.PACK_AB R31, R76, R84 ;  /* 0x000000544c1f723e */ /* 0x020fe200000010ff */
[----:B------:R-:W-:Y:S01]  /*de60*/  FADD.FTZ R206, R206, R203 ;  /* 0x000000cbcece7221 */ /* 0x000fe20000010000 */
[----:B--2---:R-:W-:-:S02]  /*de70*/  F2FP.BF16.F32.PACK_AB R28, R86, R85 ;  /* 0x00000055561c723e */ /* 0x004fc400000010ff */
[----:B------:R-:W-:Y:S01]  /*de80*/  F2FP.BF16.F32.PACK_AB R30, R70, R71 ;  /* 0x00000047461e723e */ /* 0x000fe200000010ff */
[----:B------:R-:W-:Y:S01]  /*de90*/  FADD.FTZ R204, R204, R196 ;  /* 0x000000c4cccc7221 */ /* 0x000fe20000010000 */
[----:B------:R-:W-:Y:S01]  /*dea0*/  FADD.FTZ R206, R194, R206 ;  /* 0x000000cec2ce7221 */ /* 0x000fe20000010000 */
[----:B------:R-:W-:Y:S01]  /*deb0*/  MUFU.EX2 R68, R68 ;  /* 0x0000004400447308 */ /* 0x000fe20000000800 */
[----:B------:R-:W-:Y:S03]  /*dec0*/  LDSM.16.MT88.4 R52, [R66+0x11000] ;  /* 0x011000004234783b */ /* 0x000fe60000004200 */
[C---:B------:R-:W-:Y:S08]  /*ded0*/  HMMA.16816.F32.BF16 R24, R28.reuse, R32, R24 ;  /* 0x000000201c18723c */ /* 0x040ff00000041818 */
        /* <DEDUP_REMOVED lines=14> */
[----:B------:R-:W-:-:S03]  /*dfc0*/  FADD.FTZ R191, R175, R191 ;  /* 0x000000bfafbf7221 */ /* 0x000fc60000010000 */
[----:B------:R-:W-:Y:S01]  /*dfd0*/  FADD.FTZ R193, R176, R193 ;  /* 0x000000c1b0c17221 */ /* 0x000fe20000010000 */
[----:B------:R-:W-:Y:S01]  /*dfe0*/  FADD.FTZ R191, R181, R191 ;  /* 0x000000bfb5bf7221 */ /* 0x000fe20000010000 */
[----:B------:R-:W-:Y:S01]  /*dff0*/  HMMA.16816.F32.BF16 R16, R28, R56, R16 ;  /* 0x000000381c10723c */ /* 0x000fe20000041810 */
[-C--:B------:R-:W-:Y:S01]  /*e000*/  FFMA.FTZ R56, R96, R89.reuse, -R79 ;  /* 0x0000005960387223 */ /* 0x080fe2000001084f */
[----:B------:R-:W-:Y:S01]  /*e010*/  FADD.FTZ R193, R178, R193 ;  /* 0x000000c1b2c17221 */ /* 0x000fe20000010000 */
[----:B------:R-:W-:Y:S01]  /*e020*/  FADD.FTZ R191, R174, R191 ;  /* 0x000000bfaebf7221 */ /* 0x000fe20000010000 */
[----:B------:R-:W-:-:S04]  /*e030*/  FFMA.FTZ R57, R94, R89, -R79 ;  /* 0x000000595e397223 */ /* 0x000fc8000001084f */
[C---:B------:R-:W-:Y:S01]  /*e040*/  HMMA.16816.F32.BF16 R12, R28.reuse, R58, R12 ;  /* 0x0000003a1c0c723c */ /* 0x040fe2000004180c */
[-CC-:B------:R-:W-:Y:S01]  /*e050*/  FFMA.FTZ R58, R97, R89.reuse, -R79.reuse ;  /* 0x00000059613a7223 */ /* 0x180fe2000001084f */
[----:B------:R-:W-:Y:S01]  /*e060*/  FFMA.FTZ R59, R95, R89, -R79 ;  /* 0x000000595f3b7223 */ /* 0x000fe2000001084f */
[----:B------:R-:W-:Y:S01]  /*e070*/  FADD.FTZ R193, R152, R193 ;  /* 0x000000c198c17221 */ /* 0x000fe20000010000 */
[----:B------:R-:W-:Y:S01]  /*e080*/  FADD.FTZ R191, R148, R191 ;  /* 0x000000bf94bf7221 */ /* 0x000fe20000010000 */
[----:B------:R-:W-:Y:S02]  /*e090*/  MUFU.EX2 R56, R56 ;  /* 0x0000003800387308 */ /* 0x000fe40000000800 */
[----:B------:R-:W-:Y:S01]  /*e0a0*/  FADD.FTZ R193, R151, R193 ;  /* 0x000000c197c17221 */ /* 0x000fe20000010000 */
[----:B------:R-:W-:Y:S01]  /*e0b0*/  FADD.FTZ R191, R147, R191 ;  /* 0x000000bf93bf7221 */ /* 0x000fe20000010000 */
[----:B------:R-:W3:Y:S01]  /*e0c0*/  MUFU.EX2 R58, R58 ;  /* 0x0000003a003a7308 */ /* 0x000ee20000000800 */
[C---:B-1----:R-:W-:Y:S03]  /*e0d0*/  HMMA.16816.F32.BF16 R48, R28.reuse, R32, R48 ;  /* 0x000000201c30723c */ /* 0x042fe60000041830 */
[----:B------:R-:W-:Y:S04]  /*e0e0*/  MUFU.EX2 R59, R59 ;  /* 0x0000003b003b7308 */ /* 0x000fe80000000800 */
[----:B------:R-:W1:Y:S01]  /*e0f0*/  MUFU.EX2 R57, R57 ;  /* 0x0000003900397308 */ /* 0x000e620000000800 */
[----:B------:R-:W-:Y:S01]  /*e100*/  HMMA.16816.F32.BF16 R44, R28, R34, R44 ;  /* 0x000000221c2c723c */ /* 0x000fe2000004182c */
[----:B------:R-:W4:Y:S02]  /*e110*/  LDSM.16.MT88.4 R28, [R65+0x11000] ;  /* 0x01100000411c783b */ /* 0x000f240000004200 */
        /* <DEDUP_REMOVED lines=10> */
[----:B-1----:R-:W-:Y:S02]  /*e1c0*/  F2FP.BF16.F32.PACK_AB R35, R57, R59 ;  /* 0x0000003b3923723e */ /* 0x002fe400000010ff */
        /* <DEDUP_REMOVED lines=19> */
[----:B------:R-:W-:-:S03]  /*e300*/  FADD.FTZ R77, R77, R123 ;  /* 0x0000007b4d4d7221 */ /* 0x000fc60000010000 */
[----:B------:R-:W-:Y:S02]  /*e310*/  FADD.FTZ R75, R75, R105 ;  /* 0x000000694b4b7221 */ /* 0x000fe40000010000 */
[----:B------:R-:W-:Y:S01]  /*e320*/  HMMA.16816.F32.BF16 R4, R32, R30, R4 ;  /* 0x0000001e2004723c */ /* 0x000fe20000041804 */
[----:B------:R-:W2:Y:S01]  /*e330*/  LDSM.16.MT88.4 R28, [R66+0x11800] ;  /* 0x01180000421c783b */ /* 0x000ea20000004200 */
[----:B------:R-:W-:-:S03]  /*e340*/  FADD.FTZ R77, R85, R77 ;  /* 0x0000004d554d7221 */ /* 0x000fc60000010000 */
[----:B------:R-:W3:Y:S01]  /*e350*/  LDSM.16.MT88.4 R64, [R64+0x11800] ;  /* 0x011800004040783b */ /* 0x000ee20000004200 */
[----:B------:R-:W-:Y:S01]  /*e360*/  FADD.FTZ R75, R78, R75 ;  /* 0x0000004b4e4b7221 */ /* 0x000fe20000010000 */
[----:B------:R-:W-:Y:S01]  /*e370*/  FADD.FTZ R86, R86, R77 ;  /* 0x0000004d56567221 */ /* 0x000fe20000010000 */
[C---:B------:R-:W-:Y:S02]  /*e380*/  HMMA.16816.F32.BF16 R16, R32.reuse, R52, R16 ;  /* 0x000000342010723c */ /* 0x040fe40000041810 */
[----:B------:R-:W-:Y:S01]  /*e390*/  FADD.FTZ R84, R84, R75 ;  /* 0x0000004b54547221 */ /* 0x000fe20000010000 */
[----:B------:R-:W-:Y:S01]  /*e3a0*/  FADD.FTZ R86, R71, R86 ;  /* 0x0000005647567221 */ /* 0x000fe20000010000 */
[-CC-:B------:R-:W-:Y:S01]  /*e3b0*/  FFMA.FTZ R53, R93, R89.reuse, -R79.reuse ;  /* 0x000000595d357223 */ /* 0x180fe2000001084f */
[-CC-:B------:R-:W-:Y:S01]  /*e3c0*/  FFMA.FTZ R52, R92, R89.reuse, -R79.reuse ;  /* 0x000000595c347223 */ /* 0x180fe2000001084f */
[-CC-:B------:R-:W-:Y:S02]  /*e3d0*/  FFMA.FTZ R245, R90, R89.reuse, -R79.reuse ;  /* 0x000000595af57223 */ /* 0x180fe4000001084f */
[C---:B------:R-:W-:Y:S01]  /*e3e0*/  HMMA.16816.F32.BF16 R12, R32.reuse, R54, R12 ;  /* 0x00000036200c723c */ /* 0x040fe2000004180c */
[-C--:B------:R-:W-:Y:S01]  /*e3f0*/  FFMA.FTZ R54, R91, R89.reuse, -R79 ;  /* 0x000000595b367223 */ /* 0x080fe2000001084f */
[-CC-:B------:R-:W-:Y:S01]  /*e400*/  FFMA.FTZ R55, R113, R89.reuse, -R88.reuse ;  /* 0x0000005971377223 */ /* 0x180fe20000010858 */
[-CC-:B------:R-:W-:Y:S01]  /*e410*/  FFMA.FTZ R79, R112, R89.reuse, -R88.reuse ;  /* 0x00000059704f7223 */ /* 0x180fe20000010858 */
[-C--:B------:R-:W-:Y:S01]  /*e420*/  FFMA.FTZ R250, R110, R89.reuse, -R88 ;  /* 0x000000596efa7223 */ /* 0x080fe20000010858 */
[----:B------:R-:W-:Y:S01]  /*e430*/  FADD.FTZ R84, R76, R84 ;  /* 0x000000544c547221 */ /* 0x000fe20000010000 */
[----:B------:R-:W-:Y:S01]  /*e440*/  FADD.FTZ R70, R70, R86 ;  /* 0x0000005646467221 */ /* 0x000fe20000010000 */
[----:B------:R-:W-:Y:S01]  /*e450*/  FFMA.FTZ R111, R111, R89, -R88 ;  /* 0x000000596f6f7223 */ /* 0x000fe20000010858 */
[----:B------:R-:W-:Y:S01]  /*e460*/  MUFU.EX2 R53, R53 ;  /* 0x0000003500357308 */ /* 0x000fe20000000800 */
[----:B------:R-:W-:Y:S01]  /*e470*/  FADD.FTZ R58, R58, R84 ;  /* 0x000000543a3a7221 */ /* 0x000fe20000010000 */
[----:B------:R-:W-:Y:S01]  /*e480*/  FADD.FTZ R70, R68, R70 ;  /* 0x0000004644467221 */ /* 0x000fe20000010000 */
[----:B-1----:R-:W-:Y:S01]  /*e490*/  HMMA.16816.F32.BF16 R48, R32, R40, R48 ;  /* 0x000000282030723c */ /* 0x002fe20000041830 */
[----:B------:R-:W1:Y:S01]  /*e4a0*/  MUFU.EX2 R52, R52 ;  /* 0x0000003400347308 */ /* 0x000e620000000800 */
[----:B------:R-:W-:Y:S01]  /*e4b0*/  FADD.FTZ R58, R56, R58 ;  /* 0x0000003a383a7221 */ /* 0x000fe20000010000 */
[----:B------:R-:W-:-:S02]  /*e4c0*/  FADD.FTZ R80, R80, R70 ;  /* 0x0000004650507221 */ /* 0x000fc40000010000 */
[----:B------:R-:W-:Y:S04]  /*e4d0*/  MUFU.EX2 R54, R54 ;  /* 0x0000003600367308 */ /* 0x000fe80000000800 */
[----:B------:R-:W4:Y:S01]  /*e4e0*/  MUFU.EX2 R245, R245 ;  /* 0x000000f500f57308 */ /* 0x000f220000000800 */
[----:B------:R-:W-:Y:S03]  /*e4f0*/  HMMA.16816.F32.BF16 R44, R32, R42, R44 ;  /* 0x0000002a202c723c */ /* 0x000fe6000004182c */
[----:B------:R-:W-:Y:S04]  /*e500*/  MUFU.EX2 R55, R55 ;  /* 0x0000003700377308 */ /* 0x000fe80000000800 */
[----:B------:R-:W5:Y:S04]  /*e510*/  MUFU.EX2 R79, R79 ;  /* 0x0000004f004f7308 */ /* 0x000f680000000800 */
[----:B------:R-:W-:Y:S04]  /*e520*/  MUFU.EX2 R40, R111 ;  /* 0x0000006f00287308 */ /* 0x000fe80000000800 */
[----:B------:R-:W2:Y:S01]  /*e530*/  MUFU.EX2 R250, R250 ;  /* 0x000000fa00fa7308 */ /* 0x000ea20000000800 */
        /* <DEDUP_REMOVED lines=8> */
[----:B-----5:R-:W-:Y:S01]  /*e5c0*/  F2FP.BF16.F32.PACK_AB R132, R79, R55 ;  /* 0x000000374f84723e */ /* 0x020fe200000010ff */
[----:B------:R-:W-:Y:S01]  /*e5d0*/  FADD.FTZ R81, R55, R81 ;  /* 0x0000005137517221 */ /* 0x000fe20000010000 */
[----:B--2---:R-:W-:Y:S01]  /*e5e0*/  F2FP.BF16.F32.PACK_AB R134, R250, R40 ;  /* 0x00000028fa86723e */ /* 0x004fe200000010ff */
[----:B------:R-:W-:Y:S02]  /*e5f0*/  FADD.FTZ R53, R52, R53 ;  /* 0x0000003534357221 */ /* 0x000fe40000010000 */
[----:B------:R-:W-:Y:S01]  /*e600*/  FADD.FTZ R81, R79, R81 ;  /* 0x000000514f517221 */ /* 0x000fe20000010000 */
[----:B------:R-:W-:Y:S01]  /*e610*/  BSSY B2, `(.L_x_7528) ;  /* 0x0000b2e000027945 */ /* 0x000fe20003800000 */
[----:B------:R-:W-:-:S02]  /*e620*/  FADD.FTZ R53, R54, R53 ;  /* 0x0000003536357221 */ /* 0x000fc40000010000 */
[----:B------:R-:W-:Y:S01]  /*e630*/  FADD.FTZ R81, R40, R81 ;  /* 0x0000005128517221 */ /* 0x000fe20000010000 */
[----:B------:R-:W-:Y:S01]  /*e640*/  HMMA.16816.F32.BF16 R160, R132, R156, R24 ;  /* 0x0000009c84a0723c */ /* 0x000fe20000041818 */
[----:B------:R-:W-:Y:S02]  /*e650*/  FADD.FTZ R245, R245, R53 ;  /* 0x00000035f5f57221 */ /* 0x000fe40000010000 */
[----:B------:R-:W-:-:S05]  /*e660*/  FADD.FTZ R250, R250, R81 ;  /* 0x00000051fafa7221 */ /* 0x000fca0000010000 */
[C---:B------:R-:W-:Y:S08]  /*e670*/  HMMA.16816.F32.BF16 R144, R132.reuse, R140, R8 ;  /* 0x0000008c8490723c */ /* 0x040ff00000041808 */
[C---:B------:R-:W-:Y:S08]  /*e680*/  HMMA.16816.F32.BF16 R156, R132.reuse, R158, R20 ;  /* 0x0000009e849c723c */ /* 0x040ff00000041814 */
[C---:B------:R-:W-:Y:S08]  /*e690*/  HMMA.16816.F32.BF16 R152, R132.reuse, R28, R16 ;  /* 0x0000001c8498723c */ /* 0x040ff00000041810 */
[C---:B------:R-:W-:Y:S08]  /*e6a0*/  HMMA.16816.F32.BF16 R148, R132.reuse, R30, R12 ;  /* 0x0000001e8494723c */ /* 0x040ff0000004180c */
[----:B------:R-:W-:Y:S01]  /*e6b0*/  HMMA.16816.F32.BF16 R140, R132, R142, R4 ;  /* 0x0000008e848c723c */ /* 0x000fe20000041804 */
[----:B------:R-:W-:-:S07]  /*e6c0*/  IMAD.MOV.U32 R6, RZ, RZ, R63 ;  /* 0x000000ffff067224 */ /* 0x000fce00078e003f */
[C---:B---3--:R-:W-:Y:S08]  /*e6d0*/  HMMA.16816.F32.BF16 R136, R132.reuse, R64, R48 ;  /* 0x000000408488723c */ /* 0x048ff00000041830 */
        /* <DEDUP_REMOVED lines=73> */
.L_x_7531:
        /* <DEDUP_REMOVED lines=8> */
.L_x_7532:
[----:B------:R-:W-:Y:S05]  /*ebf0*/  BSYNC.RECONVERGENT B0 ;  /* 0x0000000000007941 */ /* 0x000fea0003800200 */
.L_x_7530:
[----:B------:R-:W-:Y:S01]  /*ec00*/  ISETP.GE.AND P1, PT, R213, R238, PT ;  /* 0x000000eed500720c */ /* 0x000fe20003f26270 */
[C---:B------:R-:W-:Y:S01]  /*ec10*/  IMAD.SHL.U32 R4, R222.reuse, 0x20, RZ ;  /* 0x00000020de047824 */ /* 0x040fe200078e00ff */
[----:B------:R-:W-:-:S04]  /*ec20*/  SHF.L.U64.HI R5, R222, 0x5, R223 ;  /* 0x00000005de057819 */ /* 0x000fc800000102df */
[----:B------:R-:W-:-:S05]  /*ec30*/  IADD3 R8, P3, PT, R4, R233, RZ ;  /* 0x000000e904087210 */ /* 0x000fca0007f7e0ff */
[--C-:B------:R-:W-:Y:S02]  /*ec40*/  IMAD.X R9, R5, 0x1, R232.reuse, P3 ;  /* 0x0000000105097824 */ /* 0x100fe400018e06e8 */
[----:B------:R-:W-:Y:S01]  /*ec50*/  @!P1 IADD3 R4, P3, PT, R8, R4, RZ ;  /* 0x0000000408049210 */ /* 0x000fe20007f7e0ff */
[----:B------:R-:W-:Y:S01]  /*ec60*/  @!P1 IMAD.MOV.U32 R6, RZ, RZ, R233 ;  /* 0x000000ffff069224 */ /* 0x000fe200078e00e9 */
[----:B------:R-:W-:Y:S01]  /*ec70*/  @P1 STS.128 [R239+0xa000], RZ ;  /* 0x00a000ffef001388 */ /* 0x000fe20000000c00 */
[----:B------:R-:W-:Y:S01]  /*ec80*/  @!P1 IMAD.MOV.U32 R7, RZ, RZ, R232 ;  /* 0x000000ffff079224 */ /* 0x000fe200078e00e8 */
[C---:B------:R-:W-:Y:S01]  /*ec90*/  @!P1 LEA R30, P4, R222.reuse, R8, 0x6 ;  /* 0x00000008de1e9211 */ /* 0x040fe200078830ff */
[----:B------:R-:W-:Y:S02]  /*eca0*/  @!P1 IMAD.X R5, R9, 0x1, R5, P3 ;  /* 0x0000000109059824 */ /* 0x000fe400018e0605 */
[--C-:B------:R-:W-:Y:S01]  /*ecb0*/  @!P1 IMAD.MOV.U32 R22, RZ, RZ, R8.reuse ;  /* 0x000000ffff169224 */ /* 0x100fe200078e0008 */
[----:B------:R-:W-:Y:S01]  /*ecc0*/  @!PT LDS RZ, [RZ] ;  /* 0x00000000fffff984 */ /* 0x000fe20000000800 */
[----:B------:R-:W-:Y:S01]  /*ecd0*/  @!PT LDS RZ, [RZ] ;  /* 0x00000000fffff984 */ /* 0x000fe20000000800 */
[----:B------:R-:W-:Y:S01]  /*ece0*/  @!PT LDS RZ, [RZ] ;  /* 0x00000000fffff984 */ /* 0x000fe20000000800 */
[----:B------:R1:W-:Y:S01]  /*ecf0*/  @!P1 LDGSTS.E.BYPASS.LTC128B.128 [R239+0xa000], desc[UR4][R6.64] ;  /* 0x0a00000006ef9fae */ /* 0x0003e2000b981a04 */
[----:B------:R-:W-:Y:S01]  /*ed00*/  @!P1 IMAD.MOV.U32 R23, RZ, RZ, R9 ;  /* 0x000000ffff179224 */ /* 0x000fe200078e0009 */
[----:B------:R-:W-:Y:S01]  /*ed10*/  @!P1 LEA.HI.X R31, R222, R9, R223, 0x6, P4 ;  /* 0x00000009de1f9211 */ /* 0x000fe200020f34df */
[----:B------:R-:W-:Y:S01]  /*ed20*/  @!P1 IMAD.MOV.U32 R18, RZ, RZ, R8 ;  /* 0x000000ffff129224 */ /* 0x000fe200078e0008 */
[----:B------:R-:W-:Y:S01]  /*ed30*/  @P1 STS.128 [R239+0xa800], RZ ;  /* 0x00a800ffef001388 */ /* 0x000fe20000000c00 */
[----:B------:R-:W-:-:S02]  /*ed40*/  @!P1 IMAD.MOV.U32 R19, RZ, RZ, R9 ;  /* 0x000000ffff139224 */ /* 0x000fc400078e0009 */
[C---:B------:R-:W-:Y:S01]  /*ed50*/  @!P1 IMAD.WIDE.U32 R22, R222.reuse, 0x140, R22 ;  /* 0x00000140de169825 */ /* 0x040fe200078e0016 */
[----:B------:R-:W-:Y:S01]  /*ed60*/  @!PT LDS RZ, [RZ] ;  /* 0x00000000fffff984 */ /* 0x000fe20000000800 */
[----:B------:R-:W-:Y:S01]  /*ed70*/  @!PT LDS RZ, [RZ] ;  /* 0x00000000fffff984 */ /* 0x000fe20000000800 */
[----:B------:R-:W-:Y:S01]  /*ed80*/  @!PT LDS RZ, [RZ] ;  /* 0x00000000fffff984 */ /* 0x000fe20000000800 */
[----:B------:R-:W-:Y:S03]  /*ed90*/  @!P1 LDGSTS.E.BYPASS.LTC128B.128 [R239+0xa800], desc[UR4][R8.64] ;  /* 0x0a80000008ef9fae */ /* 0x000fe6000b981a04 */
[----:B------:R-:W-:Y:S01]  /*eda0*/  @!P1 IMAD.MOV.U32 R26, RZ, RZ, R8 ;  /* 0x000000ffff1a9224 */ /* 0x000fe200078e0008 */
[----:B------:R-:W-:Y:S01]  /*edb0*/  @P1 STS.128 [R239+0xb000], RZ ;  /* 0x00b000ffef001388 */ /* 0x000fe20000000c00 */
[----:B------:R-:W-:Y:S02]  /*edc0*/  @!P1 IMAD.MOV.U32 R27, RZ, RZ, R9 ;  /* 0x000000ffff1b9224 */ /* 0x000fe400078e0009 */
[C---:B------:R-:W-:Y:S01]  /*edd0*/  @!P1 IMAD.WIDE.U32 R18, R222.reuse, 0x120, R18 ;  /* 0x00000120de129825 */ /* 0x040fe200078e0012 */
[----:B------:R-:W-:Y:S01]  /*ede0*/  @!PT LDS RZ, [RZ] ;  /* 0x00000000fffff984 */ /* 0x000fe20000000800 */
[----:B------:R-:W-:Y:S01]  /*edf0*/  @!PT LDS RZ, [RZ] ;  /* 0x00000000fffff984 */ /* 0x000fe20000000800 */
[----:B------:R-:W-:Y:S01]  /*ee00*/  @!PT LDS RZ, [RZ] ;  /* 0x00000000fffff984 */ /* 0x000fe20000000800 */
[----:B------:R2:W-:Y:S03]  /*ee10*/  @!P1 LDGSTS.E.BYPASS.LTC128B.128 [R239+0xb000], desc[UR4][R4.64] ;  /* 0x0b00000004ef9fae */ /* 0x0005e6000b981a04 */
[----:B------:R-:W-:Y:S01]  /*ee20*/  @!P1 IMAD R16, R223, 0x60, RZ ;  /* 0x00000060df109824 */ /* 0x000fe200078e02ff */
[----:B------:R-:W-:Y:S01]  /*ee30*/  @P1 STS.128 [R239+0xb800], RZ ;  /* 0x00b800ffef001388 */ /* 0x000fe20000000c00 */
[----:B------:R-:W-:-:S03]  /*ee40*/  @!P1 IMAD.WIDE.U32 R26, R222, 0x1c0, R26 ;  /* 0x000001c0de1a9825 */ /* 0x000fc600078e001a */
[----:B------:R-:W-:Y:S01]  /*ee50*/  @!PT LDS RZ, [RZ] ;  /* 0x00000000fffff984 */ /* 0x000fe20000000800 */
[----:B------:R-:W-:Y:S01]  /*ee60*/  @!PT LDS RZ, [RZ] ;  /* 0x00000000fffff984 */ /* 0x000fe20000000800 */
[----:B------:R-:W-:Y:S01]  /*ee70*/  @!PT LDS RZ, [RZ] ;  /* 0x00000000fffff984 */ /* 0x000fe20000000800 */
[----:B------:R-:W-:Y:S01]  /*ee80*/  @!P1 LDGSTS.E.BYPASS.LTC128B.128 [R239+0xb800], desc[UR4][R30.64] ;  /* 0x0b8000001eef9fae */ /* 0x000fe2000b981a04 */
[--C-:B------:R-:W-:Y:S02]  /*ee90*/  @!P1 IMAD.MOV.U32 R24, RZ, RZ, R8.reuse ;  /* 0x000000ffff189224 */ /* 0x100fe400078e0008 */
[--C-:B-1----:R-:W-:Y:S01]  /*eea0*/  @!P1 IMAD.WIDE.U32 R6, R222, 0x60, R8.reuse ;  /* 0x00000060de069825 */ /* 0x102fe200078e0008 */
[----:B------:R-:W-:Y:S03]  /*eeb0*/  @P1 STS.128 [R239+0xc000], RZ ;  /* 0x00c000ffef001388 */ /* 0x000fe60000000c00 */
[--C-:B------:R-:W-:Y:S02]  /*eec0*/  @!P1 IMAD.MOV.U32 R25, RZ, RZ, R9.reuse ;  /* 0x000000ffff199224 */ /* 0x100fe400078e0009 */
[----:B------:R-:W-:Y:S02]  /*eed0*/  @!P1 IMAD.MOV.U32 R20, RZ, RZ, R8 ;  /* 0x000000ffff149224 */ /* 0x000fe400078e0008 */
[----:B------:R-:W-:-:S02]  /*eee0*/  @!P1 IMAD.MOV.U32 R21, RZ, RZ, R9 ;  /* 0x000000ffff159224 */ /* 0x000fc400078e0009 */
[----:B------:R-:W-:Y:S02]  /*eef0*/  @!P1 IMAD.IADD R17, R16, 0x1, R7 ;  /* 0x0000000110119824 */ /* 0x000fe400078e0207 */
[----:B------:R-:W-:-:S04]  /*ef00*/  @!P1 IMAD.WIDE.U32 R28, R222, 0x1a0, R8 ;  /* 0x000001a0de1c9825 */ /* 0x000fc800078e0008 */
[C---:B--2---:R-:W-:Y:S02]  /*ef10*/  @!P1 IMAD R4, R223.reuse, 0x140, RZ ;  /* 0x00000140df049824 */ /* 0x044fe400078e02ff */
[C---:B------:R-:W-:Y:S02]  /*ef20*/  @!P1 IMAD R5, R223.reuse, 0x120, RZ ;  /* 0x00000120df059824 */ /* 0x040fe400078e02ff */
[----:B------:R-:W-:Y:S02]  /*ef30*/  @!P1 IMAD.IADD R23, R4, 0x1, R23 ;  /* 0x0000000104179824 */ /* 0x000fe400078e0217 */
[----:B------:R-:W-:Y:S02]  /*ef40*/  @!P1 IMAD R4, R223, 0x1c0, RZ ;  /* 0x000001c0df049824 */ /* 0x000fe400078e02ff */
[----:B------:R-:W-:Y:S02]  /*ef50*/  @!P1 IMAD.IADD R19, R5, 0x1, R19 ;  /* 0x0000000105139824 */ /* 0x000fe400078e0213 */
[----:B------:R-:W-:-:S02]  /*ef60*/  @!P1 IMAD R5, R223, 0x1a0, RZ ;  /* 0x000001a0df059824 */ /* 0x000fc400078e02ff */
[----:B------:R-:W-:Y:S01]  /*ef70*/  @!P1 IMAD.IADD R27, R4, 0x1, R27 ;  /* 0x00000001041b9824 */ /* 0x000fe200078e021b */
[C---:B------:R-:W-:Y:S01]  /*ef80*/  @!P1 LEA R4, P3, R222.reuse, R8, 0x7 ;  /* 0x00000008de049211 */ /* 0x040fe200078638ff */
[----:B------:R-:W-:Y:S02]  /*ef90*/  @!P1 IMAD.MOV.U32 R16, RZ, RZ, R6 ;  /* 0x000000ffff109224 */ /* 0x000fe400078e0006 */
[C---:B------:R-:W-:Y:S02]  /*efa0*/  @!P1 IMAD R14, R223.reuse, 0xa0, RZ ;  /* 0x000000a0df0e9824 */ /* 0x040fe400078e02ff */
[----:B------:R-:W-:Y:S01]  /*efb0*/  @!P1 IMAD R12, R223, 0xc0, RZ ;  /* 0x000000c0df0c9824 */ /* 0x000fe200078e02ff */
[----:B------:R-:W-:Y:S01]  /*efc0*/  @!PT LDS RZ, [RZ] ;  /* 0x00000000fffff984 */ /* 0x000fe20000000800 */
[----:B------:R-:W-:Y:S01]  /*efd0*/  @!PT LDS RZ, [RZ] ;  /* 0x00000000fffff984 */ /* 0x000fe20000000800 */
[----:B------:R-:W-:Y:S01]  /*efe0*/  @!PT LDS RZ, [RZ] ;  /* 0x00000000fffff984 */ /* 0x000fe20000000800 */
[----:B------:R-:W-:Y:S01]  /*eff0*/  @!P1 LDGSTS.E.BYPASS.LTC128B.128 [R239+0xc000], desc[UR4][R16.64] ;  /* 0x0c00000010ef9fae */ /* 0x000fe2000b981a04 */
[----:B------:R-:W-:Y:S02]  /*f000*/  @!P1 IMAD.MOV.U32 R6, RZ, RZ, R8 ;  /* 0x000000ffff069224 */ /* 0x000fe400078e0008 */
[----:B------:R-:W-:Y:S01]  /*f010*/  @!P1 IMAD.MOV.U32 R7, RZ, RZ, R9 ;  /* 0x000000ffff079224 */ /* 0x000fe200078e0009 */
[----:B------:R-:W-:Y:S01]  /*f020*/  @P1 STS.128 [R239+0xc800], RZ ;  /* 0x00c800ffef001388 */ /* 0x000fe20000000c00 */
[----:B------:R-:W-:-:S04]  /*f030*/  @!P1 IMAD.WIDE.U32 R24, R222, 0xa0, R24 ;  /* 0x000000a0de189825 */ /* 0x000fc800078e0018 */
        /* <DEDUP_REMOVED lines=9> */
[----:B------:R-:W-:Y:S02]  /*f0d0*/  @!P1 IMAD.IADD R15, R14, 0x1, R25 ;  /* 0x000000010e0f9824 */ /* 0x000fe400078e0219 */
[----:B------:R-:W-:Y:S01]  /*f0e0*/  @!P1 IMAD.IADD R13, R12, 0x1, R21 ;  /* 0x000000010c0d9824 */ /* 0x000fe200078e0215 */
[----:B------:R-:W-:Y:S01]  /*f0f0*/  @P1 STS.128 [R239+0xd000], RZ ;  /* 0x00d000ffef001388 */ /* 0x000fe20000000c00 */
[----:B------:R-:W-:-:S02]  /*f100*/  @!P1 IMAD.MOV.U32 R14, RZ, RZ, R24 ;  /* 0x000000ffff0e9224 */ /* 0x000fc400078e0018 */
[----:B------:R-:W-:Y:S02]  /*f110*/  @!P1 IMAD.MOV.U32 R12, RZ, RZ, R20 ;  /* 0x000000ffff0c9224 */ /* 0x000fe400078e0014 */
[--C-:B------:R-:W-:Y:S01]  /*f120*/  @!P1 IMAD.MOV.U32 R20, RZ, RZ, R8.reuse ;  /* 0x000000ffff149224 */ /* 0x100fe200078e0008 */
[----:B------:R-:W-:Y:S01]  /*f130*/  @!PT LDS RZ, [RZ] ;  /* 0x00000000fffff984 */ /* 0x000fe20000000800 */
[----:B------:R-:W-:Y:S01]  /*f140*/  @!PT LDS RZ, [RZ] ;  /* 0x00000000fffff984 */ /* 0x000fe20000000800 */
[----:B------:R-:W-:Y:S01]  /*f150*/  @!PT LDS RZ, [RZ] ;  /* 0x00000000fffff984 */ /* 0x000fe20000000800 */
[----:B------:R-:W-:Y:S01]  /*f160*/  @!P1 LDGSTS.E.BYPASS.LTC128B.128 [R239+0xd000], desc[UR4][R14.64] ;  /* 0x0d0000000eef9fae */ /* 0x000fe2000b981a04 */
[----:B------:R-:W-:Y:S01]  /*f170*/  @!P1 IMAD.MOV.U32 R24, RZ, RZ, R8 ;  /* 0x000000ffff189224 */ /* 0x000fe200078e0008 */
[----:B------:R-:W-:Y:S01]  /*f180*/  @!P1 LEA R8, P3, R222, R8, 0x8 ;  /* 0x00000008de089211 */ /* 0x000fe200078640ff */
[----:B------:R-:W-:Y:S01]  /*f190*/  @!P1 IMAD.IADD R11, R10, 0x1, R7 ;  /* 0x000000010a0b9824 */ /* 0x000fe200078e0207 */
[----:B------:R-:W-:Y:S01]  /*f1a0*/  @P1 STS.128 [R239+0xd800], RZ ;  /* 0x00d800ffef001388 */ /* 0x000fe20000000c00 */
[----:B------:R-:W-:Y:S02]  /*f1b0*/  @!P1 IMAD.MOV.U32 R10, RZ, RZ, R6 ;  /* 0x000000ffff0a9224 */ /* 0x000fe400078e0006 */
[--C-:B------:R-:W-:Y:S01]  /*f1c0*/  @!P1 IMAD.MOV.U32 R21, RZ, RZ, R9.reuse ;  /* 0x000000ffff159224 */ /* 0x100fe200078e0009 */
        /* <DEDUP_REMOVED lines=54> */
[--C-:B------:R-:W-:Y:S01]  /*f530*/  IMAD.IADD R208, R62, 0x1, R61.reuse ;  /* 0x000000013ed07824 */ /* 0x100fe200078e023d */
[----:B------:R-:W-:Y:S01]  /*f540*/  BSSY.RECONVERGENT B1, `(.L_x_7533) ;  /* 0x0000733000017945 */ /* 0x000fe20003800200 */
[----:B------:R-:W-:Y:S01]  /*f550*/  IMAD.IADD R215, R60, 0x1, R61 ;  /* 0x000000013cd77824 */ /* 0x000fe200078e023d */
[----:B------:R-:W-:Y:S04]  /*f560*/  LDSM.16.M88.4 R116, [R60+0x2000] ;  /* 0x002000003c74783b */ /* 0x000fe80000000200 */
[----:B-1----:R-:W1:Y:S04]  /*f570*/  LDSM.16.M88.4 R4, [R62] ;  /* 0x000000003e04783b */ /* 0x002e680000000200 */
[----:B------:R-:W5:Y:S04]  /*f580*/  LDSM.16.M88.4 R108, [R60+0x2800] ;  /* 0x002800003c6c783b */ /* 0x000f680000000200 */
[----:B------:R-:W-:Y:S04]  /*f590*/  LDSM.16.M88.4 R208, [R208] ;  /* 0x00000000d0d0783b */ /* 0x000fe80000000200 */
[----:B------:R-:W3:Y:S04]  /*f5a0*/  LDSM.16.M88.4 R8, [R215+0x2000] ;  /* 0x00200000d708783b */ /* 0x000ee80000000200 */
[----:B------:R-:W3:Y:S04]  /*f5b0*/  LDSM.16.M88.4 R100, [R60+0x3000] ;  /* 0x003000003c64783b */ /* 0x000ee80000000200 */
[----:B------:R-:W3:Y:S04]  /*f5c0*/  LDSM.16.M88.4 R92, [R60+0x3800] ;  /* 0x003800003c5c783b */ /* 0x000ee80000000200 */
[----:B------:R-:W3:Y:S04]  /*f5d0*/  LDSM.16.M88.4 R84, [R60+0x4000] ;  /* 0x004000003c54783b */ /* 0x000ee80000000200 */
[----:B------:R-:W3:Y:S04]  /*f5e0*/  LDSM.16.M88.4 R76, [R60+0x4800] ;  /* 0x004800003c4c783b */ /* 0x000ee80000000200 */
[----:B------:R-:W3:Y:S04]  /*f5f0*/  LDSM.16.M88.4 R64, [R60+0x5000] ;  /* 0x005000003c40783b */ /* 0x000ee80000000200 */
[----:B------:R-:W3:Y:S04]  /*f600*/  LDSM.16.M88.4 R56, [R60+0x5800] ;  /* 0x005800003c38783b */ /* 0x000ee80000000200 */
[----:B------:R-:W-:Y:S01]  /*f610*/  LDSM.16.M88.4 R48, [R60+0x6000] ;  /* 0x006000003c30783b */ /* 0x000fe20000000200 */
[C---:B-1----:R-:W-:Y:S03]  /*f620*/  HMMA.16816.F32.BF16 R120, R4.reuse, R116, RZ ;  /* 0x000000740478723c */ /* 0x042fe600000418ff */
[----:B------:R-:W-:Y:S04]  /*f630*/  LDSM.16.M88.4 R40, [R60+0x6800] ;  /* 0x006800003c28783b */ /* 0x000fe80000000200 */
[----:B--2---:R-:W-:Y:S01]  /*f640*/  LDSM.16.M88.4 R28, [R60+0x7000] ;  /* 0x007000003c1c783b */ /* 0x004fe20000000200 */
[C---:B------:R-:W-:Y:S03]  /*f650*/  HMMA.16816.F32.BF16 R116, R4.reuse, R118, RZ ;  /* 0x000000760474723c */ /* 0x040fe600000418ff */
[----:B------:R-:W-:Y:S04]  /*f660*/  LDSM.16.M88.4 R20, [R60+0x7800] ;  /* 0x007800003c14783b */ /* 0x000fe80000000200 */
[----:B------:R-:W-:Y:S01]  /*f670*/  LDSM.16.M88.4 R188, [R60+0x8000] ;  /* 0x008000003cbc783b */ /* 0x000fe20000000200 */
[----:B-----5:R-:W-:Y:S03]  /*f680*/  HMMA.16816.F32.BF16 R112, R4, R108, RZ ;  /* 0x0000006c0470723c */ /* 0x020fe600000418ff */
[----:B------:R-:W-:Y:S04]  /*f690*/  LDSM.16.M88.4 R180, [R60+0x8800] ;  /* 0x008800003cb4783b */ /* 0x000fe80000000200 */
[----:B------:R-:W-:Y:S01]  /*f6a0*/  LDSM.16.M88.4 R172, [R60+0x9000] ;  /* 0x009000003cac783b */ /* 0x000fe20000000200 */
[C---:B---3--:R-:W-:Y:S03]  /*f6b0*/  HMMA.16816.F32.BF16 R120, R208.reuse, R8, R120 ;  /* 0x00000008d078723c */ /* 0x048fe60000041878 */
[----:B------:R1:W-:Y:S04]  /*f6c0*/  LDSM.16.M88.4 R12, [R60+0x9800] ;  /* 0x009800003c0c783b */ /* 0x0003e80000000200 */
[----:B------:R-:W-:Y:S01]  /*f6d0*/  LDSM.16.M88.4 R128, [R215+0x2800] ;  /* 0x00280000d780783b */ /* 0x000fe20000000200 */
[----:B------:R-:W-:Y:S03]  /*f6e0*/  HMMA.16816.F32.BF16 R116, R208, R10, R116 ;  /* 0x0000000ad074723c */ /* 0x000fe60000041874 */
[----:B------:R-:W-:Y:S04]  /*f6f0*/  LDSM.16.M88.4 R124, [R215+0x3000] ;  /* 0x00300000d77c783b */ /* 0x000fe80000000200 */
[----:B------:R-:W-:Y:S01]  /*f700*/  LDSM.16.M88.4 R16, [R215+0x4000] ;  /* 0x00400000d710783b */ /* 0x000fe20000000200 */
[C---:B------:R-:W-:Y:S03]  /*f710*/  HMMA.16816.F32.BF16 R108, R4.reuse, R110, RZ ;  /* 0x0000006e046c723c */ /* 0x040fe600000418ff */
[----:B------:R-:W-:Y:S04]  /*f720*/  LDSM.16.M88.4 R8, [R215+0x5000] ;  /* 0x00500000d708783b */ /* 0x000fe80000000200 */
[----:B------:R-:W-:Y:S01]  /*f730*/  LDSM.16.M88.4 R196, [R215+0x3800] ;  /* 0x00380000d7c4783b */ /* 0x000fe20000000200 */
[C---:B------:R-:W-:Y:S03]  /*f740*/  HMMA.16816.F32.BF16 R104, R4.reuse, R100, RZ ;  /* 0x000000640468723c */ /* 0x040fe600000418ff */
[----:B------:R-:W2:Y:S04]  /*f750*/  LDSM.16.M88.4 R204, [R215+0x9800] ;  /* 0x00980000d7cc783b */ /* 0x000ea80000000200 */
[----:B------:R-:W0:Y:S01]  /*f760*/  LDGDEPBAR ;  /* 0x00000000000079af */ /* 0x000e220000000000 */
[C---:B------:R-:W-:Y:S08]  /*f770*/  HMMA.16816.F32.BF16 R96, R4.reuse, R92, RZ ;  /* 0x0000005c0460723c */ /* 0x040ff000000418ff */
[C---:B------:R-:W-:Y:S08]  /*f780*/  HMMA.16816.F32.BF16 R88, R4.reuse, R84, RZ ;  /* 0x000000540458723c */ /* 0x040ff000000418ff */
[C---:B------:R-:W-:Y:S08]  /*f790*/  HMMA.16816.F32.BF16 R80, R4.reuse, R76, RZ ;  /* 0x0000004c0450723c */ /* 0x040ff000000418ff */
[C---:B------:R-:W-:Y:S08]  /*f7a0*/  HMMA.16816.F32.BF16 R68, R4.reuse, R64, RZ ;  /* 0x000000400444723c */ /* 0x040ff000000418ff */
[----:B-1----:R-:W-:Y:S01]  /*f7b0*/  HMMA.16816.F32.BF16 R60, R4, R56, RZ ;  /* 0x00000038043c723c */ /* 0x002fe200000418ff */
[----:B--2---:R-:W-:-:S02]  /*f7c0*/  IMAD.MOV.U32 R236, RZ, RZ, R204 ;  /* 0x000000ffffec7224 */ /* 0x004fc400078e00cc */
[----:B------:R-:W-:-:S05]  /*f7d0*/  IMAD.MOV.U32 R218, RZ, RZ, R205 ;  /* 0x000000ffffda7224 */ /* 0x000fca00078e00cd */
        /* <DEDUP_REMOVED lines=41> */
[C---:B--2---:R-:W-:Y:S08]  /*fa70*/  HMMA.16816.F32.BF16 R60, R208.reuse, R128, R60 ;  /* 0x00000080d03c723c */ /* 0x044ff0000004183c */
[C---:B------:R-:W-:Y:S01]  /*fa80*/  HMMA.16816.F32.BF16 R56, R208.reuse, R130, R56 ;  /* 0x00000082d038723c */ /* 0x040fe20000041838 */
[----:B------:R-:W2:Y:S04]  /*fa90*/  LDSM.16.M88.4 R128, [R200] ;  /* 0x00000000c880783b */ /* 0x000ea80000000200 */
[----:B------:R-:W-:Y:S03]  /*faa0*/  LDSM.16.M88.4 R200, [R215+0x8800] ;  /* 0x00880000d7c8783b */ /* 0x000fe60000000200 */
[C---:B---3--:R-:W-:Y:S08]  /*fab0*/  HMMA.16816.F32.BF16 R52, R208.reuse, R124, R52 ;  /* 0x0000007cd034723c */ /* 0x048ff00000041834 */
[C---:B------:R-:W-:Y:S01]  /*fac0*/  HMMA.16816.F32.BF16 R48, R208.reuse, R126, R48 ;  /* 0x0000007ed030723c */ /* 0x040fe20000041830 */
[----:B------:R-:W3:Y:S07]  /*fad0*/  LDSM.16.M88.4 R124, [R74+0x2000] ;  /* 0x002000004a7c783b */ /* 0x000eee0000000200 */
[----:B-----5:R-:W-:Y:S01]  /*fae0*/  HMMA.16816.F32.BF16 R44, R208, R16, R44 ;  /* 0x00000010d02c723c */ /* 0x020fe2000004182c */
[----:B-1----:R-:W-:-:S02]  /*faf0*/  IMAD.MOV.U32 R217, RZ, RZ, R196 ;  /* 0x000000ffffd97224 */ /* 0x002fc400078e00c4 */
[----:B------:R-:W-:-:S05]  /*fb00*/  IMAD.MOV.U32 R216, RZ, RZ, R197 ;  /* 0x000000ffffd87224 */ /* 0x000fca00078e00c5 */
[C---:B------:R-:W-:Y:S01]  /*fb10*/  HMMA.16816.F32.BF16 R40, R208.reuse, R18, R40 ;  /* 0x00000012d028723c */ /* 0x040fe20000041828 */
[----:B------:R-:W-:Y:S07]  /*fb20*/  LDSM.16.M88.4 R16, [R165] ;  /* 0x00000000a510783b */ /* 0x000fee0000000200 */
[C---:B------:R-:W-:Y:S08]  /*fb30*/  HMMA.16816.F32.BF16 R24, R208.reuse, R8, R24 ;  /* 0x00000008d018723c */ /* 0x040ff00000041818 */
[C---:B------:R-:W-:Y:S01]  /*fb40*/  HMMA.16816.F32.BF16 R20, R208.reuse, R10, R20 ;  /* 0x0000000ad014723c */ /* 0x040fe20000041814 */
[----:B------:R-:W1:Y:S07]  /*fb50*/  LDSM.16.M88.4 R8, [R39+0x9800] ;  /* 0x009800002708783b */ /* 0x000e6e0000000200 */
[C---:B------:R-:W-:Y:S01]  /*fb60*/  HMMA.16816.F32.BF16 R4, R208.reuse, R206, R4 ;  /* 0x000000ced004723c */ /* 0x040fe20000041804 */
[----:B------:R-:W-:Y:S07]  /*fb70*/  LDSM.16.M88.4 R204, [R215+0x8000] ;  /* 0x00800000d7cc783b */ /* 0x000fee0000000200 */
[C---:B------:R-:W-:Y:S08]  /*fb80*/  HMMA.16816.F32.BF16 R32, R208.reuse, R12, R32 ;  /* 0x0000000cd020723c */ /* 0x040ff00000041820 */
[----:B------:R-:W-:Y:S01]  /*fb90*/  HMMA.16816.F32.BF16 R28, R208, R14, R28 ;  /* 0x0000000ed01c723c */ /* 0x000fe2000004181c */
[----:B------:R-:W5:Y:S07]  /*fba0*/  LDSM.16.M88.4 R12, [R39+0x2000] ;  /* 0x00200000270c783b */ /* 0x000f6e0000000200 */
[C---:B--2---:R-:W-:Y:S01]  /*fbb0*/  HMMA.16816.F32.BF16 R4, R128.reuse, R198, R4 ;  /* 0x000000c68004723c */ /* 0x044fe20000041804 */
[----:B------:R-:W2:Y:S07]  /*fbc0*/  LDSM.16.M88.4 R196, [R215+0x9000] ;  /* 0x00900000d7c4783b */ /* 0x000eae0000000200 */
[C---:B---3--:R-:W-:Y:S08]  /*fbd0*/  HMMA.16816.F32.BF16 R120, R128.reuse, R124, R120 ;  /* 0x0000007c8078723c */ /* 0x048ff00000041878 */
[----:B------:R-:W-:Y:S01]  /*fbe0*/  HMMA.16816.F32.BF16 R116, R128, R126, R116 ;  /* 0x0000007e8074723c */ /* 0x000fe20000041874 */
[----:B------:R-:W3:Y:S07]  /*fbf0*/  LDSM.16.M88.4 R124, [R74+0x2800] ;  /* 0x002800004a7c783b */ /* 0x000eee0000000200 */
[----:B-1----:R-:W-:Y:S01]  /*fc00*/  HMMA.16816.F32.BF16 R4, R16, R10, R4 ;  /* 0x0000000a1004723c */ /* 0x002fe20000041804 */
[----:B------:R-:W-:-:S05]  /*fc10*/  IMAD.SHL.U32 R10, R37, 0x100, RZ ;  /* 0x00000100250a7824 */ /* 0x000fca00078e00ff */
[----:B------:R-:W-:Y:S02]  /*fc20*/  LOP3.LUT R10, R10, R72, RZ, 0xfc, !PT ;  /* 0x000000480a0a7212 */ /* 0x000fe400078efcff */
[----:B------:R-:W-:Y:S08]  /*fc30*/  HMMA.16816.F32.BF16 R184, R208, R200, R184 ;  /* 0x000000c8d0b8723c */ /* 0x000ff000000418b8 */
[----:B-----5:R-:W-:Y:S03]  /*fc40*/  HMMA.16816.F32.BF16 R120, R16, R12, R120 ;  /* 0x0000000c1078723c */ /* 0x020fe60000041878 */
[----:B----4-:R-:W-:Y:S01]  /*fc50*/  FMUL.FTZ R11, R5, R75 ;  /* 0x0000004b050b7220 */ /* 0x010fe20000410000 */
[----:B------:R-:W-:-:S02]  /*fc60*/  IMAD.IADD R5, R10, 0x1, R240 ;  /* 0x000000010a057824 */ /* 0x000fc400078e02f0 */
[-C--:B------:R-:W-:Y:S01]  /*fc70*/  FMUL.FTZ R7, R7, R75.reuse ;  /* 0x0000004b07077220 */ /* 0x080fe20000410000 */
[----:B------:R-:W-:Y:S01]  /*fc80*/  FMUL.FTZ R6, R6, R75 ;  /* 0x0000004b06067220 */ /* 0x000fe20000410000 */
[----:B--2---:R-:W-:Y:S01]  /*fc90*/  HMMA.16816.F32.BF16 R176, R208, R196, R176 ;  /* 0x000000c4d0b0723c */ /* 0x004fe200000418b0 */
[----:B------:R-:W1:Y:S01]  /*fca0*/  MUFU.TANH R11, R11 ;  /* 0x0000000b000b7308 */ /* 0x000e620000002400 */
[C-C-:B------:R-:W-:Y:S01]  /*fcb0*/  IADD3 R12, PT, PT, R226.reuse, 0x107, -R5.reuse ;  /* 0x00000107e20c7810 */ /* 0x140fe20007ffe805 */
[C---:B------:R-:W-:Y:S01]  /*fcc0*/  VIADD R196, R226.reuse, 0x8 ;  /* 0x00000008e2c47836 */ /* 0x040fe20000000000 */
[--C-:B------:R-:W-:Y:S02]  /*fcd0*/  IADD3 R165, PT, PT, R226, 0x200, -R5.reuse ;  /* 0x00000200e2a57810 */ /* 0x100fe40007ffe805 */
[----:B------:R-:W-:Y:S02]  /*fce0*/  IABS R12, R12 ;  /* 0x0000000c000c7213 */ /* 0x000fe40000000000 */
[----:B------:R-:W-:Y:S01]  /*fcf0*/  IABS R165, R165 ;  /* 0x000000a500a57213 */ /* 0x000fe20000000000 */
[----:B------:R-:W2:Y:S01]  /*fd00*/  MUFU.TANH R7, R7 ;  /* 0x0000000700077308 */ /* 0x000ea20000002400 */
[----:B------:R-:W-:Y:S01]  /*fd10*/  I2FP.F32.S32 R197, R12 ;  /* 0x0000000c00c57245 */ /* 0x000fe20000201400 */
[-C--:B------:R-:W-:Y:S01]  /*fd20*/  FMUL.FTZ R120, R120, R75.reuse ;  /* 0x0000004b78787220 */ /* 0x080fe20000410000 */
[--C-:B------:R-:W-:Y:S01]  /*fd30*/  IADD3 R13, PT, PT, R196, 0x107, -R5.reuse ;  /* 0x00000107c40d7810 */ /* 0x100fe20007ffe805 */
[----:B------:R-:W-:Y:S01]  /*fd40*/  HMMA.16816.F32.BF16 R116, R16, R14, R116 ;  /* 0x0000000e1074723c */ /* 0x000fe20000041874 */
[----:B------:R-:W-:Y:S01]  /*fd50*/  FMUL.FTZ R121, R121, R75 ;  /* 0x0000004b79797220 */ /* 0x000fe20000410000 */
[----:B------:R-:W-:-:S02]  /*fd60*/  IADD3 R200, PT, PT, R226, 0x1ef, -R5 ;  /* 0x000001efe2c87810 */ /* 0x000fc40007ffe805 */
[----:B------:R4:W5:Y:S01]  /*fd70*/  MUFU.TANH R12, R120 ;  /* 0x00000078000c7308 */ /* 0x0009620000002400 */
[----:B------:R-:W-:Y:S01]  /*fd80*/  IABS R13, R13 ;  /* 0x0000000d000d7213 */ /* 0x000fe20000000000 */
[C---:B-1----:R-:W-:Y:S01]  /*fd90*/  FFMA.FTZ R11, -R237.reuse, R197, R11 ;  /* 0x000000c5ed0b7223 */ /* 0x042fe2000001010b */
[----:B------:R-:W-:Y:S01]  /*fda0*/  IMAD.MOV.U32 R197, RZ, RZ, R165 ;  /* 0x000000ffffc57224 */ /* 0x000fe200078e00a5 */
[----:B------:R-:W-:Y:S01]  /*fdb0*/  HMMA.16816.F32.BF16 R172, R208, R198, R172 ;  /* 0x000000c6d0ac723c */ /* 0x000fe200000418ac */
[----:B------:R-:W-:Y:S02]  /*fdc0*/  I2FP.F32.S32 R165, R13 ;  /* 0x0000000d00a57245 */ /* 0x000fe40000201400 */
[----:B------:R-:W-:Y:S02]  /*fdd0*/  IADD3 R198, PT, PT, R196, 0x200, -R5 ;  /* 0x00000200c4c67810 */ /* 0x000fe40007ffe805 */
[----:B------:R-:W-:Y:S01]  /*fde0*/  I2FP.F32.S32 R13, R197 ;  /* 0x000000c5000d7245 */ /* 0x000fe20000201400 */
[----:B--2---:R-:W-:Y:S01]  /*fdf0*/  FFMA.FTZ R7, -R237, R165, R7 ;  /* 0x000000a5ed077223 */ /* 0x004fe20000010107 */
[----:B------:R-:W-:Y:S01]  /*fe00*/  VIADD R197, R10, 0xfffffe00 ;  /* 0xfffffe000ac57836 */ /* 0x000fe20000000000 */
[----:B------:R1:W-:Y:S01]  /*fe10*/  MUFU.TANH R165, R121 ;  /* 0x0000007900a57308 */ /* 0x0003e20000002400 */
[----:B---3--:R-:W-:Y:S01]  /*fe20*/  HMMA.16816.F32.BF16 R112, R128, R124, R112 ;  /* 0x0000007c8070723c */ /* 0x008fe20000041870 */
[--C-:B------:R-:W-:Y:S01]  /*fe30*/  IADD3 R199, PT, PT, R226, 0x1ff, -R5.reuse ;  /* 0x000001ffe2c77810 */ /* 0x100fe20007ffe805 */
[-C--:B------:R-:W-:Y:S01]  /*fe40*/  FMUL.FTZ R124, R116, R75.reuse ;  /* 0x0000004b747c7220 */ /* 0x080fe20000410000 */
[----:B------:R-:W-:Y:S01]  /*fe50*/  IADD3 R116, PT, PT, R196, 0x1ff, -R5 ;  /* 0x000001ffc4747810 */ /* 0x000fe20007ffe805 */
[----:B------:R-:W-:Y:S01]  /*fe60*/  FMUL.FTZ R118, R118, R75 ;  /* 0x0000004b76767220 */ /* 0x000fe20000410000 */
[----:B----4-:R-:W-:-:S02]  /*fe70*/  VIADD R120, R10, 0xfffffef9 ;  /* 0xfffffef90a787836 */ /* 0x010fc40000000000 */
[----:B------:R-:W-:Y:S01]  /*fe80*/  FMUL.FTZ R119, R119, R75 ;  /* 0x0000004b77777220 */ /* 0x000fe20000410000 */
[----:B------:R-:W-:Y:S01]  /*fe90*/  VIADD R125, R10, 0xfffffe01 ;  /* 0xfffffe010a7d7836 */ /* 0x000fe20000000000 */
[----:B------:R-:W-:Y:S01]  /*fea0*/  MUFU.TANH R124, R124 ;  /* 0x0000007c007c7308 */ /* 0x000fe20000002400 */
[----:B------:R-:W-:Y:S01]  /*feb0*/  IABS R116, R116 ;  /* 0x0000007400747213 */ /* 0x000fe20000000000 */
[----:B------:R-:W-:Y:S01]  /*fec0*/  HMMA.16816.F32.BF16 R108, R128, R126, R108 ;  /* 0x0000007e806c723c */ /* 0x000fe2000004186c */
[C---:B------:R-:W-:Y:S02]  /*fed0*/  ISETP.GE.AND P3, PT, R120.reuse, R228, PT ;  /* 0x000000e47800720c */ /* 0x040fe40003f66270 */
[C---:B------:R-:W-:Y:S02]  /*fee0*/  ISETP.GE.AND P4, PT, R120.reuse, R227, PT ;  /* 0x000000e37800720c */ /* 0x040fe40003f86270 */
[----:B------:R-:W-:Y:S02]  /*fef0*/  FSEL R11, R11, -INF , P3 ;  /* 0xff8000000b0b7808 */ /* 0x000fe40001800000 */
[C---:B------:R-:W-:Y:S01]  /*ff00*/  ISETP.GE.AND P5, PT, R120.reuse, R224, PT ;  /* 0x000000e07800720c */ /* 0x040fe20003fa6270 */
[----:B------:R-:W-:Y:S01]  /*ff10*/  HMMA.16816.F32.BF16 R188, R208, R206, R188 ;  /* 0x000000ced0bc723c */ /* 0x000fe200000418bc */
[----:B------:R-:W-:Y:S01]  /*ff20*/  ISETP.GE.AND P3, PT, R120, R225, PT ;  /* 0x000000e17800720c */ /* 0x000fe20003f66270 */
[----:B------:R-:W-:Y:S01]  /*ff30*/  FMUL.FTZ R120, R122, R75 ;  /* 0x0000004b7a787220 */ /* 0x000fe20000410000 */
[----:B-----5:R-:W-:Y:S01]  /*ff40*/  FFMA.FTZ R122, -R237, R13, R12 ;  /* 0x0000000ded7a7223 */ /* 0x020fe2000001010c */
[----:B------:R-:W-:Y:S01]  /*ff50*/  FSEL R11, R11, -INF , !P4 ;  /* 0xff8000000b0b7808 */ /* 0x000fe20006000000 */
[----:B------:R-:W2:Y:S01]  /*ff60*/  LDSM.16.M88.4 R12, [R39+0x2800] ;  /* 0x00280000270c783b */ /* 0x000ea20000000200 */
[----:B------:R-:W-:-:S02]  /*ff70*/  ISETP.GE.AND P4, PT, R197, R228, PT ;  /* 0x000000e4c500720c */ /* 0x000fc40003f86270 */
[----:B------:R-:W3:Y:S01]  /*ff80*/  MUFU.TANH R120, R120 ;  /* 0x0000007800787308 */ /* 0x000ee20000002400 */
[----:B------:R-:W-:Y:S01]  /*ff90*/  FSEL R7, R7, -INF , P3 ;  /* 0xff80000007077808 */ /* 0x000fe20001800000 */
[C---:B------:R-:W-:Y:S01]  /*ffa0*/  HMMA.16816.F32.BF16 R180, R208.reuse, R202, R180 ;  /* 0x000000cad0b4723c */ /* 0x040fe200000418b4 */
[----:B-1----:R-:W-:Y:S02]  /*ffb0*/  IABS R121, R198 ;  /* 0x000000c600797213 */ /* 0x002fe40000000000 */
[----:B------:R-:W-:Y:S02]  /*ffc0*/  FSEL R7, R7, -INF , !P5 ;  /* 0xff80000007077808 */ /* 0x000fe40006800000 */
[----:B------:R-:W-:Y:S02]  /*ffd0*/  FSEL R122, R122, -INF , P4 ;  /* 0xff8000007a7a7808 */ /* 0x000fe40002000000 */
[C---:B------:R-:W-:Y:S01]  /*ffe0*/  ISETP.GE.AND P3, PT, R197.reuse, R227, PT ;  /* 0x000000e3c500720c */ /* 0x040fe20003f66270 */
[----:B------:R-:W-:Y:S01]  /*fff0*/  HMMA.16816.F32.BF16 R192, R208, R204, R192 ;  /* 0x000000ccd0c0723c */ /* 0x000fe200000418c0 */
[C---:B------:R-:W-:Y:S01]  /*10000*/  ISETP.GE.AND P5, PT, R197.reuse, R224, PT ;  /* 0x000000e0c500720c */ /* 0x040fe20003fa6270 */
[----:B------:R-:W-:Y:S01]  /*10010*/  IMAD.MOV.U32 R204, RZ, RZ, R236 ;  /* 0x000000ffffcc7224 */ /* 0x000fe200078e00ec */
[----:B------:R-:W-:Y:S01]  /*10020*/  ISETP.GE.AND P4, PT, R197, R225, PT ;  /* 0x000000e1c500720c */ /* 0x000fe20003f86270 */
[----:B------:R-:W-:Y:S01]  /*10030*/  FMUL.FTZ R197, R123, R75 ;  /* 0x0000004b7bc57220 */ /* 0x000fe20000410000 */
[----:B------:R-:W-:Y:S01]  /*10040*/  I2FP.F32.S32 R121, R121 ;  /* 0x0000007900797245 */ /* 0x000fe20000201400 */
[----:B------:R-:W-:Y:S01]  /*10050*/  IMAD.MOV.U32 R205, RZ, RZ, R218 ;  /* 0x000000ffffcd7224 */ /* 0x000fe200078e00da */
[----:B------:R-:W-:-:S02]  /*10060*/  IABS R198, R199 ;  /* 0x000000c700c67213 */ /* 0x000fc40000000000 */
[----:B------:R-:W-:Y:S01]  /*10070*/  I2FP.F32.S32 R116, R116 ;  /* 0x0000007400747245 */ /* 0x000fe20000201400 */
[----:B---3--:R-:W-:Y:S01]  /*10080*/  FFMA.FTZ R121, -R237, R121, R120 ;  /* 0x00000079ed797223 */ /* 0x008fe20000010178 */
[----:B------:R-:W1:Y:S01]  /*10090*/  MUFU.TANH R197, R197 ;  /* 0x000000c500c57308 */ /* 0x000e620000002400 */
[----:B------:R-:W-:Y:S01]  /*100a0*/  FSEL R120, R122, -INF , !P3 ;  /* 0xff8000007a787808 */ /* 0x000fe20005800000 */
[----:B------:R-:W-:Y:S01]  /*100b0*/  HMMA.16816.F32.BF16 R168, R208, R204, R168 ;  /* 0x000000ccd0a8723c */ /* 0x000fe200000418a8 */
[----:B------:R-:W-:Y:S02]  /*100c0*/  IADD3 R122, PT, PT, R226, 0x1f8, -R5 ;  /* 0x000001f8e27a7810 */ /* 0x000fe40007ffe805 */
[----:B------:R-:W-:Y:S02]  /*100d0*/  I2FP.F32.S32 R123, R198 ;  /* 0x000000c6007b7245 */ /* 0x000fe40000201400 */
[----:B------:R-:W-:Y:S01]  /*100e0*/  IABS R122, R122 ;  /* 0x0000007a007a7213 */ /* 0x000fe20000000000 */
[----:B------:R-:W-:Y:S01]  /*100f0*/  MUFU.TANH R198, R119 ;  /* 0x0000007700c67308 */ /* 0x000fe20000002400 */
[----:B------:R-:W-:Y:S01]  /*10100*/  ISETP.GE.AND P3, PT, R125, R228, PT ;  /* 0x000000e47d00720c */ /* 0x000fe20003f66270 */
[----:B------:R-:W-:Y:S01]  /*10110*/  FFMA.FTZ R123, -R237, R123, R165 ;  /* 0x0000007bed7b7223 */ /* 0x000fe200000101a5 */
[----:B------:R-:W-:-:S02]  /*10120*/  I2FP.F32.S32 R122, R122 ;  /* 0x0000007a007a7245 */ /* 0x000fc40000201400 */
[----:B------:R-:W-:Y:S02]  /*10130*/  FSEL R121, R121, -INF , P4 ;  /* 0xff80000079797808 */ /* 0x000fe40002000000 */
[----:B------:R-:W-:Y:S01]  /*10140*/  FSEL R123, R123, -INF , P3 ;  /* 0xff8000007b7b7808 */ /* 0x000fe20001800000 */
[C---:B--2---:R-:W-:Y:S01]  /*10150*/  HMMA.16816.F32.BF16 R112, R16.reuse, R12, R112 ;  /* 0x0000000c1070723c */ /* 0x044fe20000041870 */
[----:B------:R-:W-:Y:S01]  /*10160*/  FMUL.FTZ R13, R117, R75 ;  /* 0x0000004b750d7220 */ /* 0x000fe20000410000 */
[----:B------:R2:W3:Y:S01]  /*10170*/  MUFU.TANH R12, R118 ;  /* 0x00000076000c7308 */ /* 0x0004e20000002400 */
[C---:B------:R-:W-:Y:S01]  /*10180*/  FFMA.FTZ R124, -R237.reuse, R122, R124 ;  /* 0x0000007aed7c7223 */ /* 0x040fe2000001017c */
[----:B------:R-:W-:Y:S01]  /*10190*/  IADD3 R122, PT, PT, R226, 0x1f7, -R5 ;  /* 0x000001f7e27a7810 */ /* 0x000fe20007ffe805 */
[----:B-1----:R-:W-:Y:S01]  /*101a0*/  FFMA.FTZ R116, -R237, R116, R197 ;  /* 0x00000074ed747223 */ /* 0x002fe200000101c5 */
[----:B------:R-:W-:Y:S01]  /*101b0*/  IADD3 R117, PT, PT, R196, 0x1f8, -R5 ;  /* 0x000001f8c4757810 */ /* 0x000fe20007ffe805 */
[----:B------:R-:W-:Y:S01]  /*101c0*/  VIADD R197, R10, 0xfffffe10 ;  /* 0xfffffe100ac57836 */ /* 0x000fe20000000000 */
[----:B------:R-:W-:Y:S01]  /*101d0*/  ISETP.GE.AND P3, PT, R125, R225, PT ;  /* 0x000000e17d00720c */ /* 0x000fe20003f66270 */
[----:B------:R-:W-:Y:S01]  /*101e0*/  HMMA.16816.F32.BF16 R108, R16, R14, R108 ;  /* 0x0000000e106c723c */ /* 0x000fe2000004186c */
[----:B------:R-:W1:Y:S01]  /*101f0*/  MUFU.TANH R13, R13 ;  /* 0x0000000d000d7308 */ /* 0x000e620000002400 */
[----:B------:R-:W-:-:S02]  /*10200*/  IABS R122, R122 ;  /* 0x0000007a007a7213 */ /* 0x000fc40000000000 */
[----:B------:R-:W-:Y:S02]  /*10210*/  IABS R117, R117 ;  /* 0x0000007500757213 */ /* 0x000fe40000000000 */
[----:B------:R-:W-:Y:S02]  /*10220*/  FSEL R121, R121, -INF , !P5 ;  /* 0xff80000079797808 */ /* 0x000fe40006800000 */
[C---:B------:R-:W-:Y:S02]  /*10230*/  ISETP.GE.AND P4, PT, R125.reuse, R227, PT ;  /* 0x000000e37d00720c */ /* 0x040fe40003f86270 */
[----:B------:R-:W-:Y:S01]  /*10240*/  ISETP.GE.AND P5, PT, R125, R224, PT ;  /* 0x000000e07d00720c */ /* 0x000fe20003fa6270 */
[----:B--2---:R-:W-:Y:S01]  /*10250*/  VIADD R118, R10, 0xfffffe08 ;  /* 0xfffffe080a767836 */ /* 0x004fe20000000000 */
[----:B------:R-:W-:Y:S01]  /*10260*/  FSEL R125, R116, -INF , P3 ;  /* 0xff800000747d7808 */ /* 0x000fe20001800000 */
[----:B------:R-:W-:Y:S01]  /*10270*/  IMAD.MOV.U32 R116, RZ, RZ, R122 ;  /* 0x000000ffff747224 */ /* 0x000fe200078e007a */
[----:B------:R-:W-:Y:S01]  /*10280*/  I2FP.F32.S32 R117, R117 ;  /* 0x0000007500757245 */ /* 0x000fe20000201400 */
[-C--:B------:R-:W-:Y:S01]  /*10290*/  FMUL.FTZ R114, R114, R75.reuse ;  /* 0x0000004b72727220 */ /* 0x080fe20000410000 */
[----:B------:R-:W-:Y:S01]  /*102a0*/  FSEL R123, R123, -INF , !P4 ;  /* 0xff8000007b7b7808 */ /* 0x000fe20006000000 */
[----:B------:R-:W-:Y:S01]  /*102b0*/  FMUL.FTZ R113, R113, R75 ;  /* 0x0000004b71717220 */ /* 0x000fe20000410000 */
[----:B------:R-:W-:Y:S01]  /*102c0*/  ISETP.GE.AND P4, PT, R118, R228, PT ;  /* 0x000000e47600720c */ /* 0x000fe20003f86270 */
[----:B---3--:R-:W-:Y:S01]  /*102d0*/  FFMA.FTZ R127, -R237, R117, R12 ;  /* 0x00000075ed7f7223 */ /* 0x008fe2000001010c */
[----:B------:R-:W-:Y:S01]  /*102e0*/  I2FP.F32.S32 R116, R116 ;  /* 0x0000007400747245 */ /* 0x000fe20000201400 */
[----:B------:R-:W-:Y:S01]  /*102f0*/  FMUL.FTZ R12, R112, R75 ;  /* 0x0000004b700c7220 */ /* 0x000fe20000410000 */
[----:B------:R-:W-:Y:S01]  /*10300*/  FSEL R122, R125, -INF , !P5 ;  /* 0xff8000007d7a7808 */ /* 0x000fe20006800000 */
[----:B------:R-:W-:Y:S01]  /*10310*/  VIADD R125, R10, 0xfffffe09 ;  /* 0xfffffe090a7d7836 */ /* 0x000fe20000000000 */
[----:B------:R-:W-:Y:S01]  /*10320*/  FSEL R124, R124, -INF , P4 ;  /* 0xff8000007c7c7808 */ /* 0x000fe20002000000 */
[----:B-1----:R-:W-:Y:S01]  /*10330*/  FFMA.FTZ R126, -R237, R116, R13 ;  /* 0x00000074ed7e7223 */ /* 0x002fe2000001010d */
[C---:B------:R-:W-:Y:S01]  /*10340*/  ISETP.GE.AND P3, PT, R118.reuse, R227, PT ;  /* 0x000000e37600720c */ /* 0x040fe20003f66270 */
[----:B------:R-:W1:Y:S01]  /*10350*/  MUFU.TANH R12, R12 ;  /* 0x0000000c000c7308 */ /* 0x000e620000002400 */
[----:B------:R-:W-:Y:S01]  /*10360*/  ISETP.GE.AND P5, PT, R118, R224, PT ;  /* 0x000000e07600720c */ /* 0x000fe20003fa6270 */
[----:B------:R-:W-:Y:S01]  /*10370*/  FMUL.FTZ R110, R110, R75 ;  /* 0x0000004b6e6e7220 */ /* 0x000fe20000410000 */
[----:B------:R-:W-:Y:S01]  /*10380*/  ISETP.GE.AND P4, PT, R118, R225, PT ;  /* 0x000000e17600720c */ /* 0x000fe20003f86270 */
[----:B------:R-:W-:Y:S01]  /*10390*/  FMUL.FTZ R111, R111, R75 ;  /* 0x0000004b6f6f7220 */ /* 0x000fe20000410000 */
[--C-:B------:R-:W-:Y:S01]  /*103a0*/  IADD3 R112, PT, PT, R226, 0x1f0, -R5.reuse ;  /* 0x000001f0e2707810 */ /* 0x100fe20007ffe805 */
[----:B------:R-:W2:Y:S01]  /*103b0*/  LDSM.16.M88.4 R116, [R74+0x3000] ;  /* 0x003000004a74783b */ /* 0x000ea20000000200 */
[----:B------:R-:W-:-:S02]  /*103c0*/  IADD3 R13, PT, PT, R196, 0x1f7, -R5 ;  /* 0x000001f7c40d7810 */ /* 0x000fc40007ffe805 */
[----:B------:R-:W-:Y:S02]  /*103d0*/  IABS R112, R112 ;  /* 0x0000007000707213 */ /* 0x000fe40000000000 */
[----:B------:R-:W-:Y:S02]  /*103e0*/  FSEL R165, R127, -INF , P4 ;  /* 0xff8000007fa57808 */ /* 0x000fe40002000000 */
[----:B------:R-:W-:Y:S01]  /*103f0*/  IABS R13, R13 ;  /* 0x0000000d000d7213 */ /* 0x000fe20000000000 */
[----:B------:R-:W-:Y:S01]  /*10400*/  IMAD.MOV.U32 R127, RZ, RZ, R112 ;  /* 0x000000ffff7f7224 */ /* 0x000fe200078e0070 */
[----:B------:R-:W-:Y:S02]  /*10410*/  FSEL R124, R124, -INF , !P3 ;  /* 0xff8000007c7c7808 */ /* 0x000fe40005800000 */
[----:B------:R-:W-:Y:S02]  /*10420*/  I2FP.F32.S32 R13, R13 ;  /* 0x0000000d000d7245 */ /* 0x000fe40000201400 */
[----:B------:R-:W-:-:S02]  /*10430*/  I2FP.F32.S32 R127, R127 ;  /* 0x0000007f007f7245 */ /* 0x000fc40000201400 */
[----:B------:R-:W-:Y:S01]  /*10440*/  ISETP.GE.AND P3, PT, R125, R228, PT ;  /* 0x000000e47d00720c */ /* 0x000fe20003f66270 */
[----:B------:R-:W-:Y:S01]  /*10450*/  FFMA.FTZ R198, -R237, R13, R198 ;  /* 0x0000000dedc67223 */ /* 0x000fe200000101c6 */
[----:B------:R-:W-:Y:S01]  /*10460*/  FSEL R112, R165, -INF , !P5 ;  /* 0xff800000a5707808 */ /* 0x000fe20006800000 */
[----:B-1----:R-:W-:Y:S01]  /*10470*/  FFMA.FTZ R127, -R237, R127, R12 ;  /* 0x0000007fed7f7223 */ /* 0x002fe2000001010c */
[----:B------:R-:W-:Y:S01]  /*10480*/  FSEL R126, R126, -INF , P3 ;  /* 0xff8000007e7e7808 */ /* 0x000fe20001800000 */
[----:B------:R-:W1:Y:S01]  /*10490*/  LDSM.16.M88.4 R12, [R39+0x3000] ;  /* 0x00300000270c783b */ /* 0x000e620000000200 */
[C---:B------:R-:W-:Y:S01]  /*104a0*/  ISETP.GE.AND P4, PT, R125.reuse, R227, PT ;  /* 0x000000e37d00720c */ /* 0x040fe20003f86270 */
[----:B------:R3:W-:Y:S01]  /*104b0*/  MUFU.TANH R165, R113 ;  /* 0x0000007100a57308 */ /* 0x0007e20000002400 */
[C---:B------:R-:W-:Y:S02]  /*104c0*/  ISETP.GE.AND P5, PT, R125.reuse, R224, PT ;  /* 0x000000e07d00720c */ /* 0x040fe40003fa6270 */
[----:B------:R-:W-:-:S02]  /*104d0*/  ISETP.GE.AND P3, PT, R125, R225, PT ;  /* 0x000000e17d00720c */ /* 0x000fc40003f66270 */
[--C-:B------:R-:W-:Y:S02]  /*104e0*/  IADD3 R199, PT, PT, R196, 0x1f0, -R5.reuse ;  /* 0x000001f0c4c77810 */ /* 0x100fe40007ffe805 */
[----:B------:R-:W-:Y:S01]  /*104f0*/  IADD3 R208, PT, PT, R226, 0x150, -R5 ;  /* 0x00000150e2d07810 */ /* 0x000fe20007ffe805 */
[----:B------:R4:W5:Y:S03]  /*10500*/  MUFU.TANH R125, R114 ;  /* 0x00000072007d7308 */ /* 0x0009660000002400 */
[----:B------:R-:W-:-:S04]  /*10510*/  IABS R208, R208 ;  /* 0x000000d000d07213 */ /* 0x000fc80000000000 */
[----:B------:R-:W-:Y:S02]  /*10520*/  I2FP.F32.S32 R208, R208 ;  /* 0x000000d000d07245 */ /* 0x000fe40000201400 */
[----:B---3--:R-:W-:Y:S01]  /*10530*/  FSEL R113, R198, -INF , P3 ;  /* 0xff800000c6717808 */ /* 0x008fe20001800000 */
[C---:B--2---:R-:W-:Y:S01]  /*10540*/  HMMA.16816.F32.BF16 R104, R128.reuse, R116, R104 ;  /* 0x000000748068723c */ /* 0x044fe20000041868 */
[----:B------:R-:W-:Y:S01]  /*10550*/  IABS R198, R200 ;  /* 0x000000c800c67213 */ /* 0x000fe20000000000 */
[----:B------:R-:W-:Y:S01]  /*10560*/  VIADD R117, R10, 0xfffffe11 ;  /* 0xfffffe110a757836 */ /* 0x000fe20000000000 */
[----:B------:R-:W-:Y:S02]  /*10570*/  FSEL R113, R113, -INF , !P5 ;  /* 0xff80000071717808 */ /* 0x000fe40006800000 */
[C---:B------:R-:W-:Y:S02]  /*10580*/  ISETP.GE.AND P3, PT, R197.reuse, R227, PT ;  /* 0x000000e3c500720c */ /* 0x040fe40003f66270 */
[----:B----4-:R-:W-:Y:S01]  /*10590*/  FSEL R114, R126, -INF , !P4 ;  /* 0xff8000007e727808 */ /* 0x010fe20006000000 */
[----:B------:R-:W-:Y:S01]  /*105a0*/  HMMA.16816.F32.BF16 R100, R128, R118, R100 ;  /* 0x000000768064723c */ /* 0x000fe20000041864 */
[----:B------:R-:W-:Y:S01]  /*105b0*/  ISETP.GE.AND P4, PT, R197, R228, PT ;  /* 0x000000e4c500720c */ /* 0x000fe20003f86270 */
[----:B------:R-:W-:Y:S01]  /*105c0*/  VIADD R119, R10, 0xfffffe19 ;  /* 0xfffffe190a777836 */ /* 0x000fe20000000000 */
[----:B------:R-:W-:-:S02]  /*105d0*/  IABS R126, R199 ;  /* 0x000000c7007e7213 */ /* 0x000fc40000000000 */
[----:B------:R-:W-:Y:S02]  /*105e0*/  FSEL R127, R127, -INF , P4 ;  /* 0xff8000007f7f7808 */ /* 0x000fe40002000000 */
[----:B------:R-:W-:Y:S02]  /*105f0*/  I2FP.F32.S32 R126, R126 ;  /* 0x0000007e007e7245 */ /* 0x000fe40000201400 */
[C---:B------:R-:W-:Y:S02]  /*10600*/  ISETP.GE.AND P5, PT, R197.reuse, R224, PT ;  /* 0x000000e0c500720c */ /* 0x040fe40003fa6270 */
[----:B------:R-:W-:Y:S01]  /*10610*/  ISETP.GE.AND P4, PT, R197, R225, PT ;  /* 0x000000e1c500720c */ /* 0x000fe20003f86270 */
[-C--:B------:R-:W-:Y:S01]  /*10620*/  FMUL.FTZ R197, R115, R75.reuse ;  /* 0x0000004b73c57220 */ /* 0x080fe20000410000 */
[----:B------:R-:W-:Y:S01]  /*10630*/  I2FP.F32.S32 R115, R198 ;  /* 0x000000c600737245 */ /* 0x000fe20000201400 */
[C---:B-----5:R-:W-:Y:S01]  /*10640*/  FFMA.FTZ R125, -R237.reuse, R126, R125 ;  /* 0x0000007eed7d7223 */ /* 0x060fe2000001017d */
[----:B------:R-:W-:Y:S01]  /*10650*/  FMUL.FTZ R126, R108, R75 ;  /* 0x0000004b6c7e7220 */ /* 0x000fe20000410000 */
[----:B------:R-:W-:Y:S01]  /*10660*/  IADD3 R108, PT, PT, R196, 0x1ef, -R5 ;  /* 0x000001efc46c7810 */ /* 0x000fe20007ffe805 */
[----:B-1----:R-:W-:Y:S01]  /*10670*/  HMMA.16816.F32.BF16 R104, R16, R12, R104 ;  /* 0x0000000c1068723c */ /* 0x002fe20000041868 */
[----:B------:R-:W-:Y:S01]  /*10680*/  FFMA.FTZ R165, -R237, R115, R165 ;  /* 0x00000073eda57223 */ /* 0x000fe200000101a5 */
[----:B------:R-:W-:Y:S01]  /*10690*/  FSEL R115, R127, -INF , !P3 ;  /* 0xff8000007f737808 */ /* 0x000fe20005800000 */
[----:B------:R-:W1:Y:S01]  /*106a0*/  MUFU.TANH R197, R197 ;  /* 0x000000c500c57308 */ /* 0x000e620000002400 */
[----:B------:R-:W-:-:S02]  /*106b0*/  IADD3 R127, PT, PT, R226, 0x1e8, -R5 ;  /* 0x000001e8e27f7810 */ /* 0x000fc40007ffe805 */
[----:B------:R-:W-:Y:S02]  /*106c0*/  ISETP.GE.AND P3, PT, R117, R228, PT ;  /* 0x000000e47500720c */ /* 0x000fe40003f66270 */
[----:B------:R-:W-:Y:S01]  /*106d0*/  FSEL R116, R125, -INF , P4 ;  /* 0xff8000007d747808 */ /* 0x000fe20002000000 */
[----:B------:R-:W-:Y:S01]  /*106e0*/  HMMA.16816.F32.BF16 R100, R16, R14, R100 ;  /* 0x0000000e1064723c */ /* 0x000fe20000041864 */
[----:B------:R-:W-:Y:S01]  /*106f0*/  IABS R127, R127 ;  /* 0x0000007f007f7213 */ /* 0x000fe20000000000 */
[----:B------:R-:W2:Y:S01]  /*10700*/  MUFU.TANH R126, R126 ;  /* 0x0000007e007e7308 */ /* 0x000ea20000002400 */
[----:B------:R-:W-:Y:S02]  /*10710*/  FSEL R116, R116, -INF , !P5 ;  /* 0xff80000074747808 */ /* 0x000fe40006800000 */
[----:B------:R-:W-:Y:S02]  /*10720*/  FSEL R125, R165, -INF , P3 ;  /* 0xff800000a57d7808 */ /* 0x000fe40001800000 */
[----:B------:R-:W-:-:S02]  /*10730*/  ISETP.GE.AND P4, PT, R117, R227, PT ;  /* 0x000000e37500720c */ /* 0x000fc40003f86270 */
[C---:B------:R-:W-:Y:S01]  /*10740*/  ISETP.GE.AND P5, PT, R117.reuse, R224, PT ;  /* 0x000000e07500720c */ /* 0x040fe20003fa6270 */
[----:B------:R3:W4:Y:S01]  /*10750*/  MUFU.TANH R12, R110 ;  /* 0x0000006e000c7308 */ /* 0x0007220000002400 */
[----:B------:R-:W-:Y:S01]  /*10760*/  ISETP.GE.AND P3, PT, R117, R225, PT ;  /* 0x000000e17500720c */ /* 0x000fe20003f66270 */
[----:B------:R-:W-:Y:S01]  /*10770*/  IMAD.MOV.U32 R117, RZ, RZ, R127 ;  /* 0x000000ffff757224 */ /* 0x000fe200078e007f */
[----:B------:R-:W-:Y:S01]  /*10780*/  IABS R108, R108 ;  /* 0x0000006c006c7213 */ /* 0x000fe20000000000 */
[-C--:B------:R-:W-:Y:S01]  /*10790*/  FMUL.FTZ R106, R106, R75.reuse ;  /* 0x0000004b6a6a7220 */ /* 0x080fe20000410000 */
[--C-:B------:R-:W-:Y:S01]  /*107a0*/  IADD3 R127, PT, PT, R226, 0x1e7, -R5.reuse ;  /* 0x000001e7e27f7810 */ /* 0x100fe20007ffe805 */
[----:B------:R-:W-:Y:S01]  /*107b0*/  FMUL.FTZ R105, R105, R75 ;  /* 0x0000004b69697220 */ /* 0x000fe20000410000 */
[----:B------:R-:W-:Y:S01]  /*107c0*/  I2FP.F32.S32 R108, R108 ;  /* 0x0000006c006c7245 */ /* 0x000fe20000201400 */
[----:B------:R-:W5:Y:S01]  /*107d0*/  MUFU.TANH R198, R111 ;  /* 0x0000006f00c67308 */ /* 0x000f620000002400 */
[----:B------:R-:W-:Y:S01]  /*107e0*/  I2FP.F32.S32 R13, R117 ;  /* 0x00000075000d7245 */ /* 0x000fe20000201400 */
[----:B------:R-:W-:Y:S01]  /*107f0*/  FMUL.FTZ R102, R102, R75 ;  /* 0x0000004b66667220 */ /* 0x000fe20000410000 */
[----:B------:R-:W-:Y:S01]  /*10800*/  IADD3 R117, PT, PT, R196, 0x1e8, -R5 ;  /* 0x000001e8c4757810 */ /* 0x000fe20007ffe805 */
[C---:B-1----:R-:W-:Y:S01]  /*10810*/  FFMA.FTZ R108, -R237.reuse, R108, R197 ;  /* 0x0000006ced6c7223 */ /* 0x042fe200000101c5 */
[----:B------:R-:W-:Y:S01]  /*10820*/  IABS R127, R127 ;  /* 0x0000007f007f7213 */ /* 0x000fe20000000000 */
[----:B--2---:R-:W-:Y:S01]  /*10830*/  FFMA.FTZ R13, -R237, R13, R126 ;  /* 0x0000000ded0d7223 */ /* 0x004fe2000001017e */
[----:B------:R-:W-:Y:S01]  /*10840*/  IABS R117, R117 ;  /* 0x0000007500757213 */ /* 0x000fe20000000000 */
[----:B------:R-:W-:Y:S01]  /*10850*/  VIADD R197, R10, 0xfffffe20 ;  /* 0xfffffe200ac57836 */ /* 0x000fe20000000000 */
[----:B------:R-:W-:Y:S01]  /*10860*/  FSEL R165, R108, -INF , P3 ;  /* 0xff8000006ca57808 */ /* 0x000fe20001800000 */
[-C--:B---3--:R-:W-:Y:S01]  /*10870*/  FMUL.FTZ R110, R109, R75.reuse ;  /* 0x0000004b6d6e7220 */ /* 0x088fe20000410000 */
[----:B------:R-:W-:Y:S01]  /*10880*/  VIADD R109, R10, 0xfffffe18 ;  /* 0xfffffe180a6d7836 */ /* 0x000fe20000000000 */
[----:B------:R-:W-:Y:S01]  /*10890*/  FSEL R125, R125, -INF , !P4 ;  /* 0xff8000007d7d7808 */ /* 0x000fe20006000000 */
[----:B------:R-:W-:Y:S01]  /*108a0*/  IMAD.MOV.U32 R108, RZ, RZ, R117 ;  /* 0x000000ffff6c7224 */ /* 0x000fe200078e0075 */
[----:B------:R1:W2:Y:S01]  /*108b0*/  MUFU.TANH R126, R110 ;  /* 0x0000006e007e7308 */ /* 0x0002a20000002400 */
[----:B------:R-:W-:Y:S01]  /*108c0*/  FSEL R117, R165, -INF , !P5 ;  /* 0xff800000a5757808 */ /* 0x000fe20006800000 */
[----:B------:R-:W-:Y:S01]  /*108d0*/  FMUL.FTZ R103, R103, R75 ;  /* 0x0000004b67677220 */ /* 0x000fe20000410000 */
[----:B------:R-:W-:-:S02]  /*108e0*/  ISETP.GE.AND P4, PT, R109, R228, PT ;  /* 0x000000e46d00720c */ /* 0x000fc40003f86270 */
[----:B------:R-:W-:Y:S02]  /*108f0*/  ISETP.GE.AND P3, PT, R109, R227, PT ;  /* 0x000000e36d00720c */ /* 0x000fe40003f66270 */
[----:B------:R-:W-:Y:S02]  /*10900*/  FSEL R13, R13, -INF , P4 ;  /* 0xff8000000d0d7808 */ /* 0x000fe40002000000 */
[C---:B------:R-:W-:Y:S02]  /*10910*/  ISETP.GE.AND P5, PT, R109.reuse, R224, PT ;  /* 0x000000e06d00720c */ /* 0x040fe40003fa6270 */
[----:B------:R-:W-:Y:S02]  /*10920*/  ISETP.GE.AND P4, PT, R109, R225, PT ;  /* 0x000000e16d00720c */ /* 0x000fe40003f86270 */
[----:B------:R-:W-:Y:S02]  /*10930*/  IADD3 R165, PT, PT, R196, 0x1e7, -R5 ;  /* 0x000001e7c4a57810 */ /* 0x000fe40007ffe805 */
[----:B------:R-:W-:-:S02]  /*10940*/  FSEL R118, R13, -INF , !P3 ;  /* 0xff8000000d767808 */ /* 0x000fc40005800000 */
[----:B------:R-:W-:Y:S01]  /*10950*/  IABS R13, R165 ;  /* 0x000000a5000d7213 */ /* 0x000fe20000000000 */
[----:B-1----:R-:W-:Y:S01]  /*10960*/  IMAD.MOV.U32 R110, RZ, RZ, R127 ;  /* 0x000000ffff6e7224 */ /* 0x002fe200078e007f */
[----:B------:R-:W-:Y:S02]  /*10970*/  I2FP.F32.S32 R127, R108 ;  /* 0x0000006c007f7245 */ /* 0x000fe40000201400 */
[----:B------:R-:W-:Y:S02]  /*10980*/  I2FP.F32.S32 R13, R13 ;  /* 0x0000000d000d7245 */ /* 0x000fe40000201400 */
[----:B------:R-:W-:Y:S01]  /*10990*/  I2FP.F32.S32 R108, R110 ;  /* 0x0000006e006c7245 */ /* 0x000fe20000201400 */
[C---:B----4-:R-:W-:Y:S01]  /*109a0*/  FFMA.FTZ R127, -R237.reuse, R127, R12 ;  /* 0x0000007fed7f7223 */ /* 0x050fe2000001010c */
[----:B------:R-:W-:Y:S01]  /*109b0*/  FMUL.FTZ R12, R104, R75 ;  /* 0x0000004b680c7220 */ /* 0x000fe20000410000 */
[----:B------:R-:W-:Y:S01]  /*109c0*/  IADD3 R104, PT, PT, R226, 0x1e0, -R5 ;  /* 0x000001e0e2687810 */ /* 0x000fe20007ffe805 */
[C---:B-----5:R-:W-:Y:S01]  /*109d0*/  FFMA.FTZ R198, -R237.reuse, R13, R198 ;  /* 0x0000000dedc67223 */ /* 0x060fe200000101c6 */
[----:B--2---:R-:W-:Y:S01]  /*109e0*/  FFMA.FTZ R126, -R237, R108, R126 ;  /* 0x0000006ced7e7223 */ /* 0x004fe2000001017e */
[----:B------:R-:W-:Y:S01]  /*109f0*/  FSEL R165, R127, -INF , P4 ;  /* 0xff8000007fa57808 */ /* 0x000fe20002000000 */
[----:B------:R-:W1:Y:S01]  /*10a00*/  LDSM.16.M88.4 R108, [R74+0x3800] ;  /* 0x003800004a6c783b */ /* 0x000e620000000200 */
[----:B------:R-:W2:Y:S01]  /*10a10*/  MUFU.TANH R12, R12 ;  /* 0x0000000c000c7308 */ /* 0x000ea20000002400 */
[----:B------:R-:W-:-:S02]  /*10a20*/  IABS R104, R104 ;  /* 0x0000006800687213 */ /* 0x000fc40000000000 */
[C---:B------:R-:W-:Y:S02]  /*10a30*/  ISETP.GE.AND P3, PT, R119.reuse, R228, PT ;  /* 0x000000e47700720c */ /* 0x040fe40003f66270 */
[----:B------:R-:W-:Y:S01]  /*10a40*/  ISETP.GE.AND P4, PT, R119, R227, PT ;  /* 0x000000e37700720c */ /* 0x000fe20003f86270 */
[----:B------:R-:W-:Y:S01]  /*10a50*/  IMAD.MOV.U32 R127, RZ, RZ, R104 ;  /* 0x000000ffff7f7224 */ /* 0x000fe200078e0068 */
[----:B------:R-:W-:Y:S02]  /*10a60*/  FSEL R104, R165, -INF , !P5 ;  /* 0xff800000a5687808 */ /* 0x000fe40006800000 */
[----:B------:R-:W-:Y:S01]  /*10a70*/  FSEL R126, R126, -INF , P3 ;  /* 0xff8000007e7e7808 */ /* 0x000fe20001800000 */
[----:B------:R3:W-:Y:S01]  /*10a80*/  MUFU.TANH R165, R105 ;  /* 0x0000006900a57308 */ /* 0x0007e20000002400 */
[----:B------:R-:W-:Y:S02]  /*10a90*/  I2FP.F32.S32 R127, R127 ;  /* 0x0000007f007f7245 */ /* 0x000fe40000201400 */
[----:B------:R-:W-:-:S02]  /*10aa0*/  ISETP.GE.AND P5, PT, R119, R224, PT ;  /* 0x000000e07700720c */ /* 0x000fc40003fa6270 */
[----:B------:R-:W-:Y:S02]  /*10ab0*/  ISETP.GE.AND P3, PT, R119, R225, PT ;  /* 0x000000e17700720c */ /* 0x000fe40003f66270 */
[--C-:B------:R-:W-:Y:S01]  /*10ac0*/  IADD3 R199, PT, PT, R196, 0x1e0, -R5.reuse ;  /* 0x000001e0c4c77810 */ /* 0x100fe20007ffe805 */
[----:B--2---:R-:W-:Y:S01]  /*10ad0*/  FFMA.FTZ R127, -R237, R127, R12 ;  /* 0x0000007fed7f7223 */ /* 0x004fe2000001010c */
[----:B------:R2:W4:Y:S01]  /*10ae0*/  MUFU.TANH R119, R106 ;  /* 0x0000006a00777308 */ /* 0x0005220000002400 */
[----:B------:R-:W5:Y:S01]  /*10af0*/  LDSM.16.M88.4 R12, [R39+0x3800] ;  /* 0x00380000270c783b */ /* 0x000f620000000200 */
[----:B------:R-:W-:Y:S02]  /*10b00*/  IADD3 R200, PT, PT, R226, 0x1df, -R5 ;  /* 0x000001dfe2c87810 */ /* 0x000fe40007ffe805 */
[----:B---3--:R-:W-:Y:S02]  /*10b10*/  FSEL R105, R198, -INF , P3 ;  /* 0xff800000c6697808 */ /* 0x008fe40001800000 */
[----:B------:R-:W-:-:S02]  /*10b20*/  IABS R198, R200 ;  /* 0x000000c800c67213 */ /* 0x000fc40000000000 */
[----:B------:R-:W-:Y:S02]  /*10b30*/  FSEL R105, R105, -INF , !P5 ;  /* 0xff80000069697808 */ /* 0x000fe40006800000 */
[C---:B------:R-:W-:Y:S02]  /*10b40*/  ISETP.GE.AND P3, PT, R197.reuse, R227, PT ;  /* 0x000000e3c500720c */ /* 0x040fe40003f66270 */
[C---:B------:R-:W-:Y:S02]  /*10b50*/  ISETP.GE.AND P5, PT, R197.reuse, R224, PT ;  /* 0x000000e0c500720c */ /* 0x040fe40003fa6270 */
[----:B--2---:R-:W-:Y:S01]  /*10b60*/  FSEL R106, R126, -INF , !P4 ;  /* 0xff8000007e6a7808 */ /* 0x004fe20006000000 */
[----:B-1----:R-:W-:Y:S01]  /*10b70*/  HMMA.16816.F32.BF16 R96, R128, R108, R96 ;  /* 0x0000006c8060723c */ /* 0x002fe20000041860 */
[----:B------:R-:W-:Y:S01]  /*10b80*/  ISETP.GE.AND P4, PT, R197, R228, PT ;  /* 0x000000e4c500720c */ /* 0x000fe20003f86270 */
[----:B------:R-:W-:Y:S01]  /*10b90*/  VIADD R109, R10, 0xfffffe21 ;  /* 0xfffffe210a6d7836 */ /* 0x000fe20000000000 */
[----:B------:R-:W-:-:S02]  /*10ba0*/  IABS R126, R199 ;  /* 0x000000c7007e7213 */ /* 0x000fc40000000000 */
[----:B------:R-:W-:Y:S02]  /*10bb0*/  FSEL R127, R127, -INF , P4 ;  /* 0xff8000007f7f7808 */ /* 0x000fe40002000000 */
[----:B------:R-:W-:Y:S01]  /*10bc0*/  I2FP.F32.S32 R126, R126 ;  /* 0x0000007e007e7245 */ /* 0x000fe20000201400 */
[----:B------:R-:W-:Y:S01]  /*10bd0*/  HMMA.16816.F32.BF16 R92, R128, R110, R92 ;  /* 0x0000006e805c723c */ /* 0x000fe2000004185c */
[----:B------:R-:W-:Y:S01]  /*10be0*/  ISETP.GE.AND P4, PT, R197, R225, PT ;  /* 0x000000e1c500720c */ /* 0x000fe20003f86270 */
[-C--:B------:R-:W-:Y:S01]  /*10bf0*/  FMUL.FTZ R197, R107, R75.reuse ;  /* 0x0000004b6bc57220 */ /* 0x080fe20000410000 */
[----:B------:R-:W-:Y:S01]  /*10c00*/  I2FP.F32.S32 R107, R198 ;  /* 0x000000c6006b7245 */ /* 0x000fe20000201400 */
[C---:B----4-:R-:W-:Y:S01]  /*10c10*/  FFMA.FTZ R119, -R237.reuse, R126, R119 ;  /* 0x0000007eed777223 */ /* 0x050fe20000010177 */
[----:B------:R-:W-:Y:S01]  /*10c20*/  FMUL.FTZ R126, R100, R75 ;  /* 0x0000004b647e7220 */ /* 0x000fe20000410000 */
[----:B------:R-:W-:Y:S01]  /*10c30*/  IADD3 R100, PT, PT, R196, 0x1df, -R5 ;  /* 0x000001dfc4647810 */ /* 0x000fe20007ffe805 */
[----:B------:R-:W-:Y:S01]  /*10c40*/  MUFU.TANH R198, R103 ;  /* 0x0000006700c67308 */ /* 0x000fe20000002400 */
[----:B------:R-:W-:Y:S01]  /*10c50*/  FFMA.FTZ R165, -R237, R107, R165 ;  /* 0x0000006beda57223 */ /* 0x000fe200000101a5 */
[----:B------:R-:W-:Y:S01]  /*10c60*/  FSEL R107, R127, -INF , !P3 ;  /* 0xff8000007f6b7808 */ /* 0x000fe20005800000 */
[----:B------:R-:W-:Y:S01]  /*10c70*/  VIADD R111, R10, 0xfffffe29 ;  /* 0xfffffe290a6f7836 */ /* 0x000fe20000000000 */
[----:B------:R-:W-:-:S02]  /*10c80*/  IADD3 R127, PT, PT, R226, 0x1d8, -R5 ;  /* 0x000001d8e27f7810 */ /* 0x000fc40007ffe805 */
[----:B------:R-:W-:Y:S01]  /*10c90*/  ISETP.GE.AND P3, PT, R109, R228, PT ;  /* 0x000000e46d00720c */ /* 0x000fe20003f66270 */
[C---:B-----5:R-:W-:Y:S01]  /*10ca0*/  HMMA.16816.F32.BF16 R96, R16.reuse, R12, R96 ;  /* 0x0000000c1060723c */ /* 0x060fe20000041860 */
[----:B------:R-:W1:Y:S01]  /*10cb0*/  MUFU.TANH R197, R197 ;  /* 0x000000c500c57308 */ /* 0x000e620000002400 */
[----:B------:R-:W-:Y:S02]  /*10cc0*/  FSEL R108, R119, -INF , P4 ;  /* 0xff800000776c7808 */ /* 0x000fe40002000000 */
[----:B------:R-:W-:Y:S02]  /*10cd0*/  IABS R127, R127 ;  /* 0x0000007f007f7213 */ /* 0x000fe40000000000 */
[----:B------:R-:W-:Y:S02]  /*10ce0*/  FSEL R108, R108, -INF , !P5 ;  /* 0xff8000006c6c7808 */ /* 0x000fe40006800000 */
[----:B------:R-:W-:Y:S01]  /*10cf0*/  FSEL R119, R165, -INF , P3 ;  /* 0xff800000a5777808 */ /* 0x000fe20001800000 */
[----:B------:R-:W2:Y:S01]  /*10d00*/  MUFU.TANH R126, R126 ;  /* 0x0000007e007e7308 */ /* 0x000ea20000002400 */
[C---:B------:R-:W-:Y:S01]  /*10d10*/  ISETP.GE.AND P4, PT, R109.reuse, R227, PT ;  /* 0x000000e36d00720c */ /* 0x040fe20003f86270 */
[----:B------:R-:W-:Y:S01]  /*10d20*/  HMMA.16816.F32.BF16 R92, R16, R14, R92 ;  /* 0x0000000e105c723c */ /* 0x000fe2000004185c */
[----:B------:R-:W-:-:S02]  /*10d30*/  ISETP.GE.AND P5, PT, R109, R224, PT ;  /* 0x000000e06d00720c */ /* 0x000fc40003fa6270 */
[----:B------:R-:W-:Y:S01]  /*10d40*/  ISETP.GE.AND P3, PT, R109, R225, PT ;  /* 0x000000e16d00720c */ /* 0x000fe20003f66270 */
[----:B------:R-:W-:Y:S01]  /*10d50*/  IMAD.MOV.U32 R109, RZ, RZ, R127 ;  /* 0x000000ffff6d7224 */ /* 0x000fe200078e007f */
[----:B------:R-:W-:Y:S01]  /*10d60*/  IABS R100, R100 ;  /* 0x0000006400647213 */ /* 0x000fe20000000000 */
[----:B------:R3:W4:Y:S01]  /*10d70*/  MUFU.TANH R12, R102 ;  /* 0x00000066000c7308 */ /* 0x0007220000002400 */
[--C-:B------:R-:W-:Y:S01]  /*10d80*/  IADD3 R127, PT, PT, R226, 0x1d7, -R5.reuse ;  /* 0x000001d7e27f7810 */ /* 0x100fe20007ffe805 */
[-C--:B------:R-:W-:Y:S01]  /*10d90*/  FMUL.FTZ R98, R98, R75.reuse ;  /* 0x0000004b62627220 */ /* 0x080fe20000410000 */
[----:B------:R-:W-:Y:S01]  /*10da0*/  I2FP.F32.S32 R100, R100 ;  /* 0x0000006400647245 */ /* 0x000fe20000201400 */
[----:B------:R-:W-:Y:S01]  /*10db0*/  FMUL.FTZ R97, R97, R75 ;  /* 0x0000004b61617220 */ /* 0x000fe20000410000 */
[----:B------:R-:W-:Y:S02]  /*10dc0*/  I2FP.F32.S32 R13, R109 ;  /* 0x0000006d000d7245 */ /* 0x000fe40000201400 */
[----:B------:R-:W-:Y:S01]  /*10dd0*/  IADD3 R109, PT, PT, R196, 0x1d8, -R5 ;  /* 0x000001d8c46d7810 */ /* 0x000fe20007ffe805 */
[C---:B-1----:R-:W-:Y:S01]  /*10de0*/  FFMA.FTZ R100, -R237.reuse, R100, R197 ;  /* 0x00000064ed647223 */ /* 0x042fe200000101c5 */
[----:B------:R-:W-:Y:S01]  /*10df0*/  IABS R127, R127 ;  /* 0x0000007f007f7213 */ /* 0x000fe20000000000 */
[----:B--2---:R-:W-:Y:S01]  /*10e00*/  FFMA.FTZ R13, -R237, R13, R126 ;  /* 0x0000000ded0d7223 */ /* 0x004fe2000001017e */
[----:B------:R-:W-:Y:S01]  /*10e10*/  IABS R109, R109 ;  /* 0x0000006d006d7213 */ /* 0x000fe20000000000 */
[----:B------:R-:W-:Y:S01]  /*10e20*/  VIADD R197, R10, 0xfffffe30 ;  /* 0xfffffe300ac57836 */ /* 0x000fe20000000000 */
[----:B------:R-:W-:Y:S01]  /*10e30*/  FSEL R165, R100, -INF , P3 ;  /* 0xff80000064a57808 */ /* 0x000fe20001800000 */
[-C--:B------:R-:W-:Y:S01]  /*10e40*/  FMUL.FTZ R94, R94, R75.reuse ;  /* 0x0000004b5e5e7220 */ /* 0x080fe20000410000 */
[----:B------:R-:W-:Y:S01]  /*10e50*/  FSEL R119, R119, -INF , !P4 ;  /* 0xff80000077777808 */ /* 0x000fe20006000000 */
[----:B------:R-:W-:Y:S01]  /*10e60*/  IMAD.MOV.U32 R100, RZ, RZ, R109 ;  /* 0x000000ffff647224 */ /* 0x000fe200078e006d */
[----:B------:R-:W-:Y:S01]  /*10e70*/  FSEL R109, R165, -INF , !P5 ;  /* 0xff800000a56d7808 */ /* 0x000fe20006800000 */
[-C--:B---3--:R-:W-:Y:S01]  /*10e80*/  FMUL.FTZ R102, R101, R75.reuse ;  /* 0x0000004b65667220 */ /* 0x088fe20000410000 */
[----:B------:R-:W-:Y:S01]  /*10e90*/  VIADD R101, R10, 0xfffffe28 ;  /* 0xfffffe280a657836 */ /* 0x000fe20000000000 */
[C-C-:B------:R-:W-:Y:S01]  /*10ea0*/  IADD3 R165, PT, PT, R196.reuse, 0x1d7, -R5.reuse ;  /* 0x000001d7c4a57810 */ /* 0x140fe20007ffe805 */
[----:B------:R-:W-:Y:S01]  /*10eb0*/  FMUL.FTZ R95, R95, R75 ;  /* 0x0000004b5f5f7220 */ /* 0x000fe20000410000 */
[----:B------:R1:W2:Y:S01]  /*10ec0*/  MUFU.TANH R126, R102 ;  /* 0x00000066007e7308 */ /* 0x0002a20000002400 */
[----:B------:R-:W-:-:S02]  /*10ed0*/  IADD3 R199, PT, PT, R196, 0x1d0, -R5 ;  /* 0x000001d0c4c77810 */ /* 0x000fc40007ffe805 */
[C---:B------:R-:W-:Y:S02]  /*10ee0*/  ISETP.GE.AND P4, PT, R101.reuse, R228, PT ;  /* 0x000000e46500720c */ /* 0x040fe40003f86270 */
[----:B------:R-:W-:Y:S02]  /*10ef0*/  ISETP.GE.AND P3, PT, R101, R227, PT ;  /* 0x000000e36500720c */ /* 0x000fe40003f66270 */
[----:B------:R-:W-:Y:S02]  /*10f00*/  FSEL R13, R13, -INF , P4 ;  /* 0xff8000000d0d7808 */ /* 0x000fe40002000000 */
[C---:B------:R-:W-:Y:S02]  /*10f10*/  ISETP.GE.AND P5, PT, R101.reuse, R224, PT ;  /* 0x000000e06500720c */ /* 0x040fe40003fa6270 */
[----:B------:R-:W-:Y:S02]  /*10f20*/  ISETP.GE.AND P4, PT, R101, R225, PT ;  /* 0x000000e16500720c */ /* 0x000fe40003f86270 */
[----:B------:R-:W-:-:S02]  /*10f30*/  FSEL R110, R13, -INF , !P3 ;  /* 0xff8000000d6e7808 */ /* 0x000fc40005800000 */
[----:B------:R-:W-:Y:S02]  /*10f40*/  IABS R13, R165 ;  /* 0x000000a5000d7213 */ /* 0x000fe40000000000 */
[----:B------:R-:W-:Y:S01]  /*10f50*/  ISETP.GE.AND P3, PT, R111, R228, PT ;  /* 0x000000e46f00720c */ /* 0x000fe20003f66270 */
[----:B-1----:R-:W-:Y:S01]  /*10f60*/  IMAD.MOV.U32 R102, RZ, RZ, R127 ;  /* 0x000000ffff667224 */ /* 0x002fe200078e007f */
[----:B------:R-:W-:Y:S02]  /*10f70*/  I2FP.F32.S32 R127, R100 ;  /* 0x00000064007f7245 */ /* 0x000fe40000201400 */
[----:B------:R-:W-:Y:S02]  /*10f80*/  I2FP.F32.S32 R13, R13 ;  /* 0x0000000d000d7245 */ /* 0x000fe40000201400 */
[----:B------:R-:W-:Y:S01]  /*10f90*/  I2FP.F32.S32 R100, R102 ;  /* 0x0000006600647245 */ /* 0x000fe20000201400 */
[C---:B----4-:R-:W-:Y:S01]  /*10fa0*/  FFMA.FTZ R127, -R237.reuse, R127, R12 ;  /* 0x0000007fed7f7223 */ /* 0x050fe2000001010c */
[----:B------:R-:W-:Y:S01]  /*10fb0*/  FMUL.FTZ R12, R96, R75 ;  /* 0x0000004b600c7220 */ /* 0x000fe20000410000 */
[----:B------:R-:W-:Y:S01]  /*10fc0*/  IADD3 R96, PT, PT, R226, 0x1d0, -R5 ;  /* 0x000001d0e2607810 */ /* 0x000fe20007ffe805 */
[C---:B------:R-:W-:Y:S01]  /*10fd0*/  FFMA.FTZ R198, -R237.reuse, R13, R198 ;  /* 0x0000000dedc67223 */ /* 0x040fe200000101c6 */
[----:B--2---:R-:W-:Y:S01]  /*10fe0*/  FFMA.FTZ R126, -R237, R100, R126 ;  /* 0x00000064ed7e7223 */ /* 0x004fe2000001017e */
[----:B------:R-:W-:Y:S01]  /*10ff0*/  FSEL R165, R127, -INF , P4 ;  /* 0xff8000007fa57808 */ /* 0x000fe20002000000 */
[----:B------:R-:W1:Y:S01]  /*11000*/  LDSM.16.M88.4 R100, [R74+0x4000] ;  /* 0x004000004a64783b */ /* 0x000e620000000200 */
[----:B------:R-:W2:Y:S01]  /*11010*/  MUFU.TANH R12, R12 ;  /* 0x0000000c000c7308 */ /* 0x000ea20000002400 */
[----:B------:R-:W-:-:S02]  /*11020*/  IABS R96, R96 ;  /* 0x0000006000607213 */ /* 0x000fc40000000000 */
[----:B------:R-:W-:Y:S02]  /*11030*/  FSEL R126, R126, -INF , P3 ;  /* 0xff8000007e7e7808 */ /* 0x000fe40001800000 */
[----:B------:R-:W-:Y:S01]  /*11040*/  ISETP.GE.AND P4, PT, R111, R227, PT ;  /* 0x000000e36f00720c */ /* 0x000fe20003f86270 */
[----:B------:R-:W-:Y:S01]  /*11050*/  IMAD.MOV.U32 R127, RZ, RZ, R96 ;  /* 0x000000ffff7f7224 */ /* 0x000fe200078e0060 */
[----:B------:R-:W-:Y:S02]  /*11060*/  FSEL R96, R165, -INF , !P5 ;  /* 0xff800000a5607808 */ /* 0x000fe40006800000 */
[C---:B------:R-:W-:Y:S01]  /*11070*/  ISETP.GE.AND P5, PT, R111.reuse, R224, PT ;  /* 0x000000e06f00720c */ /* 0x040fe20003fa6270 */
[----:B------:R3:W-:Y:S01]  /*11080*/  MUFU.TANH R165, R97 ;  /* 0x0000006100a57308 */ /* 0x0007e20000002400 */
[----:B------:R-:W-:Y:S02]  /*11090*/  I2FP.F32.S32 R127, R127 ;  /* 0x0000007f007f7245 */ /* 0x000fe40000201400 */
[----:B------:R-:W-:-:S02]  /*110a0*/  ISETP.GE.AND P3, PT, R111, R225, PT ;  /* 0x000000e16f00720c */ /* 0x000fc40003f66270 */
[----:B------:R-:W-:Y:S01]  /*110b0*/  IADD3 R200, PT, PT, R226, 0x1cf, -R5 ;  /* 0x000001cfe2c87810 */ /* 0x000fe20007ffe805 */
[----:B--2---:R-:W-:Y:S02]  /*110c0*/  FFMA.FTZ R127, -R237, R127, R12 ;  /* 0x0000007fed7f7223 */ /* 0x004fe4000001010c */
[----:B------:R2:W4:Y:S01]  /*110d0*/  MUFU.TANH R111, R98 ;  /* 0x00000062006f7308 */ /* 0x0005220000002400 */
[----:B------:R-:W5:Y:S01]  /*110e0*/  LDSM.16.M88.4 R12, [R39+0x4000] ;  /* 0x00400000270c783b */ /* 0x000f620000000200 */
[----:B---3--:R-:W-:Y:S02]  /*110f0*/  FSEL R97, R198, -INF , P3 ;  /* 0xff800000c6617808 */ /* 0x008fe40001800000 */
[----:B------:R-:W-:Y:S02]  /*11100*/  IABS R198, R200 ;  /* 0x000000c800c67213 */ /* 0x000fe40000000000 */
[----:B------:R-:W-:Y:S02]  /*11110*/  FSEL R97, R97, -INF , !P5 ;  /* 0xff80000061617808 */ /* 0x000fe40006800000 */
[----:B------:R-:W-:-:S02]  /*11120*/  ISETP.GE.AND P3, PT, R197, R227, PT ;  /* 0x000000e3c500720c */ /* 0x000fc40003f66270 */
[C---:B------:R-:W-:Y:S02]  /*11130*/  ISETP.GE.AND P5, PT, R197.reuse, R224, PT ;  /* 0x000000e0c500720c */ /* 0x040fe40003fa6270 */
[----:B--2---:R-:W-:Y:S01]  /*11140*/  FSEL R98, R126, -INF , !P4 ;  /* 0xff8000007e627808 */ /* 0x004fe20006000000 */
[C---:B-1----:R-:W-:Y:S01]  /*11150*/  HMMA.16816.F32.BF16 R88, R128.reuse, R100, R88 ;  /* 0x000000648058723c */ /* 0x042fe20000041858 */
[----:B------:R-:W-:Y:S01]  /*11160*/  ISETP.GE.AND P4, PT, R197, R228, PT ;  /* 0x000000e4c500720c */ /* 0x000fe20003f86270 */
[----:B------:R-:W-:Y:S01]  /*11170*/  VIADD R101, R10, 0xfffffe31 ;  /* 0xfffffe310a657836 */ /* 0x000fe20000000000 */
[----:B------:R-:W-:Y:S02]  /*11180*/  IABS R126, R199 ;  /* 0x000000c7007e7213 */ /* 0x000fe40000000000 */
        /* <DEDUP_REMOVED lines=424> */
[-C--:B------:R-:W-:Y:S01]  /*12c10*/  FMUL.FTZ R49, R49, R75.reuse ;  /* 0x0000004b31317220 */ /* 0x080fe20000410000 */
[----:B------:R1:W2:Y:S01]  /*12c20*/  MUFU.TANH R126, R58 ;  /* 0x0000003a007e7308 */ /* 0x0002a20000002400 */
[----:B------:R-:W-:Y:S01]  /*12c30*/  IADD3 R199, PT, PT, R196, 0x180, -R5 ;  /* 0x00000180c4c77810 */ /* 0x000fe20007ffe805 */
[----:B------:R-:W-:Y:S01]  /*12c40*/  FMUL.FTZ R51, R51, R75 ;  /* 0x0000004b33337220 */ /* 0x000fe20000410000 */
[----:B------:R-:W-:-:S02]  /*12c50*/  ISETP.GE.AND P4, PT, R57, R228, PT ;  /* 0x000000e43900720c */ /* 0x000fc40003f86270 */
[----:B------:R-:W-:Y:S02]  /*12c60*/  ISETP.GE.AND P3, PT, R57, R227, PT ;  /* 0x000000e33900720c */ /* 0x000fe40003f66270 */
[----:B------:R-:W-:Y:S02]  /*12c70*/  FSEL R13, R13, -INF , P4 ;  /* 0xff8000000d0d7808 */ /* 0x000fe40002000000 */
[C---:B------:R-:W-:Y:S02]  /*12c80*/  ISETP.GE.AND P5, PT, R57.reuse, R224, PT ;  /* 0x000000e03900720c */ /* 0x040fe40003fa6270 */
[----:B------:R-:W-:Y:S02]  /*12c90*/  ISETP.GE.AND P4, PT, R57, R225, PT ;  /* 0x000000e13900720c */ /* 0x000fe40003f86270 */
[----:B------:R-:W-:Y:S02]  /*12ca0*/  FSEL R66, R13, -INF , !P3 ;  /* 0xff8000000d427808 */ /* 0x000fe40005800000 */
[----:B------:R-:W-:-:S02]  /*12cb0*/  IABS R13, R165 ;  /* 0x000000a5000d7213 */ /* 0x000fc40000000000 */
        /* <DEDUP_REMOVED lines=33> */
[----:B------:R-:W-:Y:S01]  /*12ed0*/  IABS R126, R199 ;  /* 0x000000c7007e7213 */ /* 0x000fe20000000000 */
[----:B------:R-:W-:Y:S01]  /*12ee0*/  VIADD R57, R10, 0xfffffe81 ;  /* 0xfffffe810a397836 */ /* 0x000fe20000000000 */
[----:B------:R-:W-:Y:S02]  /*12ef0*/  ISETP.GE.AND P4, PT, R197, R228, PT ;  /* 0x000000e4c500720c */ /* 0x000fe40003f86270 */
[----:B------:R-:W-:Y:S02]  /*12f00*/  I2FP.F32.S32 R126, R126 ;  /* 0x0000007e007e7245 */ /* 0x000fe40000201400 */
[----:B------:R-:W-:Y:S01]  /*12f10*/  FSEL R127, R127, -INF , P4 ;  /* 0xff8000007f7f7808 */ /* 0x000fe20002000000 */
[----:B------:R-:W-:Y:S01]  /*12f20*/  HMMA.16816.F32.BF16 R40, R128, R58, R40 ;  /* 0x0000003a8028723c */ /* 0x000fe20000041828 */
[----:B------:R-:W-:Y:S01]  /*12f30*/  ISETP.GE.AND P4, PT, R197, R225, PT ;  /* 0x000000e1c500720c */ /* 0x000fe20003f86270 */
[-C--:B------:R-:W-:Y:S01]  /*12f40*/  FMUL.FTZ R197, R55, R75.reuse ;  /* 0x0000004b37c57220 */ /* 0x080fe20000410000 */
[----:B------:R-:W-:Y:S01]  /*12f50*/  I2FP.F32.S32 R55, R198 ;  /* 0x000000c600377245 */ /* 0x000fe20000201400 */
[----:B----4-:R-:W-:Y:S01]  /*12f60*/  FFMA.FTZ R67, -R237, R126, R67 ;  /* 0x0000007eed437223 */ /* 0x010fe20000010143 */
[----:B------:R-:W-:Y:S01]  /*12f70*/  FMUL.FTZ R126, R48, R75 ;  /* 0x0000004b307e7220 */ /* 0x000fe20000410000 */
[----:B------:R-:W-:-:S02]  /*12f80*/  IADD3 R48, PT, PT, R196, 0x17f, -R5 ;  /* 0x0000017fc4307810 */ /* 0x000fc40007ffe805 */
[----:B------:R-:W-:Y:S01]  /*12f90*/  FFMA.FTZ R165, -R237, R55, R165 ;  /* 0x00000037eda57223 */ /* 0x000fe200000101a5 */
[----:B------:R-:W-:Y:S01]  /*12fa0*/  FSEL R55, R127, -INF , !P3 ;  /* 0xff8000007f377808 */ /* 0x000fe20005800000 */
[----:B------:R-:W-:Y:S01]  /*12fb0*/  MUFU.TANH R197, R197 ;  /* 0x000000c500c57308 */ /* 0x000fe20000002400 */
[----:B------:R-:W-:Y:S02]  /*12fc0*/  IADD3 R127, PT, PT, R226, 0x178, -R5 ;  /* 0x00000178e27f7810 */ /* 0x000fe40007ffe805 */
[----:B------:R-:W-:Y:S01]  /*12fd0*/  ISETP.GE.AND P3, PT, R57, R228, PT ;  /* 0x000000e43900720c */ /* 0x000fe20003f66270 */
[----:B-----5:R-:W-:Y:S01]  /*12fe0*/  HMMA.16816.F32.BF16 R44, R16, R12, R44 ;  /* 0x0000000c102c723c */ /* 0x020fe2000004182c */
[----:B------:R-:W-:Y:S02]  /*12ff0*/  FSEL R56, R67, -INF , P4 ;  /* 0xff80000043387808 */ /* 0x000fe40002000000 */
[----:B------:R-:W-:Y:S01]  /*13000*/  IABS R127, R127 ;  /* 0x0000007f007f7213 */ /* 0x000fe20000000000 */
[----:B------:R-:W1:Y:S01]  /*13010*/  MUFU.TANH R126, R126 ;  /* 0x0000007e007e7308 */ /* 0x000e620000002400 */
[----:B------:R-:W-:-:S02]  /*13020*/  FSEL R56, R56, -INF , !P5 ;  /* 0xff80000038387808 */ /* 0x000fc40006800000 */
[----:B------:R-:W-:Y:S01]  /*13030*/  FSEL R67, R165, -INF , P3 ;  /* 0xff800000a5437808 */ /* 0x000fe20001800000 */
[----:B------:R-:W-:Y:S01]  /*13040*/  HMMA.16816.F32.BF16 R40, R16, R14, R40 ;  /* 0x0000000e1028723c */ /* 0x000fe20000041828 */
[C---:B------:R-:W-:Y:S02]  /*13050*/  ISETP.GE.AND P4, PT, R57.reuse, R227, PT ;  /* 0x000000e33900720c */ /* 0x040fe40003f86270 */
[C---:B------:R-:W-:Y:S01]  /*13060*/  ISETP.GE.AND P5, PT, R57.reuse, R224, PT ;  /* 0x000000e03900720c */ /* 0x040fe20003fa6270 */
[----:B------:R2:W-:Y:S01]  /*13070*/  MUFU.TANH R13, R50 ;  /* 0x00000032000d7308 */ /* 0x0005e20000002400 */
[----:B------:R-:W-:Y:S01]  /*13080*/  ISETP.GE.AND P3, PT, R57, R225, PT ;  /* 0x000000e13900720c */ /* 0x000fe20003f66270 */
[----:B------:R-:W-:Y:S01]  /*13090*/  IMAD.MOV.U32 R57, RZ, RZ, R127 ;  /* 0x000000ffff397224 */ /* 0x000fe200078e007f */
[----:B------:R-:W-:Y:S02]  /*130a0*/  IABS R48, R48 ;  /* 0x0000003000307213 */ /* 0x000fe40000000000 */
[----:B------:R-:W-:-:S02]  /*130b0*/  FSEL R67, R67, -INF , !P4 ;  /* 0xff80000043437808 */ /* 0x000fc40006000000 */
[----:B------:R-:W-:Y:S01]  /*130c0*/  I2FP.F32.S32 R12, R57 ;  /* 0x00000039000c7245 */ /* 0x000fe20000201400 */
[----:B------:R3:W4:Y:S01]  /*130d0*/  MUFU.TANH R127, R49 ;  /* 0x00000031007f7308 */ /* 0x0007220000002400 */
[--C-:B------:R-:W-:Y:S01]  /*130e0*/  IADD3 R57, PT, PT, R196, 0x178, -R5.reuse ;  /* 0x00000178c4397810 */ /* 0x100fe20007ffe805 */
[----:B------:R-:W-:Y:S01]  /*130f0*/  FMUL.FTZ R45, R45, R75 ;  /* 0x0000004b2d2d7220 */ /* 0x000fe20000410000 */
[----:B------:R-:W-:Y:S01]  /*13100*/  I2FP.F32.S32 R48, R48 ;  /* 0x0000003000307245 */ /* 0x000fe20000201400 */
[C---:B-1----:R-:W-:Y:S01]  /*13110*/  FFMA.FTZ R12, -R237.reuse, R12, R126 ;  /* 0x0000000ced0c7223 */ /* 0x042fe2000001017e */
[----:B------:R-:W-:Y:S02]  /*13120*/  IABS R57, R57 ;  /* 0x0000003900397213 */ /* 0x000fe40000000000 */
[----:B------:R-:W-:Y:S01]  /*13130*/  IADD3 R126, PT, PT, R226, 0x177, -R5 ;  /* 0x00000177e27e7810 */ /* 0x000fe20007ffe805 */
[----:B------:R-:W-:Y:S01]  /*13140*/  FFMA.FTZ R48, -R237, R48, R197 ;  /* 0x00000030ed307223 */ /* 0x000fe200000101c5 */
[----:B------:R-:W-:Y:S01]  /*13150*/  VIADD R197, R10, 0xfffffe89 ;  /* 0xfffffe890ac57836 */ /* 0x000fe20000000000 */
[----:B------:R-:W-:Y:S01]  /*13160*/  IADD3 R198, PT, PT, R196, 0x170, -R5 ;  /* 0x00000170c4c67810 */ /* 0x000fe20007ffe805 */
[----:B--2---:R-:W-:Y:S01]  /*13170*/  VIADD R50, R10, 0xfffffe88 ;  /* 0xfffffe880a327836 */ /* 0x004fe20000000000 */
[----:B------:R-:W-:Y:S01]  /*13180*/  IABS R126, R126 ;  /* 0x0000007e007e7213 */ /* 0x000fe20000000000 */
[-C--:B------:R-:W-:Y:S01]  /*13190*/  FMUL.FTZ R42, R42, R75.reuse ;  /* 0x0000004b2a2a7220 */ /* 0x080fe20000410000 */
[----:B------:R-:W-:Y:S01]  /*131a0*/  FSEL R165, R48, -INF , P3 ;  /* 0xff80000030a57808 */ /* 0x000fe20001800000 */
[----:B------:R-:W-:Y:S01]  /*131b0*/  FMUL.FTZ R43, R43, R75 ;  /* 0x0000004b2b2b7220 */ /* 0x000fe20000410000 */
[C---:B------:R-:W-:Y:S01]  /*131c0*/  ISETP.GE.AND P4, PT, R50.reuse, R228, PT ;  /* 0x000000e43200720c */ /* 0x040fe20003f86270 */
[----:B------:R-:W-:Y:S01]  /*131d0*/  IMAD.MOV.U32 R48, RZ, RZ, R126 ;  /* 0x000000ffff307224 */ /* 0x000fe200078e007e */
[----:B------:R-:W-:Y:S01]  /*131e0*/  ISETP.GE.AND P3, PT, R50, R227, PT ;  /* 0x000000e33200720c */ /* 0x000fe20003f66270 */
[----:B---3--:R-:W-:Y:S01]  /*131f0*/  IMAD.MOV.U32 R49, RZ, RZ, R57 ;  /* 0x000000ffff317224 */ /* 0x008fe200078e0039 */
[----:B------:R-:W-:Y:S01]  /*13200*/  FSEL R57, R165, -INF , !P5 ;  /* 0xff800000a5397808 */ /* 0x000fe20006800000 */
[----:B------:R1:W2:Y:S01]  /*13210*/  MUFU.TANH R126, R51 ;  /* 0x00000033007e7308 */ /* 0x0002a20000002400 */
[----:B------:R-:W-:-:S02]  /*13220*/  I2FP.F32.S32 R48, R48 ;  /* 0x0000003000307245 */ /* 0x000fc40000201400 */
[----:B------:R-:W-:Y:S02]  /*13230*/  I2FP.F32.S32 R49, R49 ;  /* 0x0000003100317245 */ /* 0x000fe40000201400 */
[----:B------:R-:W-:Y:S01]  /*13240*/  FSEL R12, R12, -INF , P4 ;  /* 0xff8000000c0c7808 */ /* 0x000fe20002000000 */
[C---:B----4-:R-:W-:Y:S01]  /*13250*/  FFMA.FTZ R127, -R237.reuse, R48, R127 ;  /* 0x00000030ed7f7223 */ /* 0x050fe2000001017f */
[----:B------:R-:W-:Y:S01]  /*13260*/  ISETP.GE.AND P5, PT, R50, R224, PT ;  /* 0x000000e03200720c */ /* 0x000fe20003fa6270 */
[----:B------:R-:W-:Y:S01]  /*13270*/  FFMA.FTZ R58, -R237, R49, R13 ;  /* 0x00000031ed3a7223 */ /* 0x000fe2000001010d */
[----:B------:R-:W-:Y:S01]  /*13280*/  FMUL.FTZ R13, R44, R75 ;  /* 0x0000004b2c0d7220 */ /* 0x000fe20000410000 */
[----:B------:R-:W-:Y:S02]  /*13290*/  ISETP.GE.AND P4, PT, R50, R225, PT ;  /* 0x000000e13200720c */ /* 0x000fe40003f86270 */
[--C-:B------:R-:W-:Y:S02]  /*132a0*/  IADD3 R44, PT, PT, R226, 0x170, -R5.reuse ;  /* 0x00000170e22c7810 */ /* 0x100fe40007ffe805 */
[----:B------:R-:W-:Y:S01]  /*132b0*/  FSEL R59, R12, -INF , !P3 ;  /* 0xff8000000c3b7808 */ /* 0x000fe20005800000 */
[----:B------:R-:W3:Y:S01]  /*132c0*/  MUFU.TANH R13, R13 ;  /* 0x0000000d000d7308 */ /* 0x000ee20000002400 */
[----:B------:R-:W-:Y:S01]  /*132d0*/  IABS R12, R44 ;  /* 0x0000002c000c7213 */ /* 0x000fe20000000000 */
[----:B------:R-:W-:Y:S01]  /*132e0*/  FMUL.FTZ R44, R46, R75 ;  /* 0x0000004b2e2c7220 */ /* 0x000fe20000410000 */
[----:B-1----:R-:W1:Y:S01]  /*132f0*/  LDSM.16.M88.4 R48, [R74+0x7000] ;  /* 0x007000004a30783b */ /* 0x002e620000000200 */
[----:B------:R-:W-:-:S02]  /*13300*/  IADD3 R165, PT, PT, R196, 0x177, -R5 ;  /* 0x00000177c4a57810 */ /* 0x000fc40007ffe805 */
[----:B------:R-:W-:Y:S02]  /*13310*/  I2FP.F32.S32 R12, R12 ;  /* 0x0000000c000c7245 */ /* 0x000fe40000201400 */
[----:B------:R-:W-:Y:S01]  /*13320*/  IABS R165, R165 ;  /* 0x000000a500a57213 */ /* 0x000fe20000000000 */
[----:B------:R-:W4:Y:S01]  /*13330*/  MUFU.TANH R44, R44 ;  /* 0x0000002c002c7308 */ /* 0x000f220000002400 */
[----:B------:R-:W-:Y:S02]  /*13340*/  ISETP.GE.AND P3, PT, R197, R228, PT ;  /* 0x000000e4c500720c */ /* 0x000fe40003f66270 */
[----:B------:R-:W-:Y:S02]  /*13350*/  I2FP.F32.S32 R165, R165 ;  /* 0x000000a500a57245 */ /* 0x000fe40000201400 */
[----:B------:R-:W-:Y:S02]  /*13360*/  FSEL R58, R58, -INF , P4 ;  /* 0xff8000003a3a7808 */ /* 0x000fe40002000000 */
[----:B------:R-:W-:Y:S01]  /*13370*/  FSEL R127, R127, -INF , P3 ;  /* 0xff8000007f7f7808 */ /* 0x000fe20001800000 */
[C---:B--2---:R-:W-:Y:S01]  /*13380*/  FFMA.FTZ R126, -R237.reuse, R165, R126 ;  /* 0x000000a5ed7e7223 */ /* 0x044fe2000001017e */
[----:B---3--:R-:W-:Y:S01]  /*13390*/  FFMA.FTZ R46, -R237, R12, R13 ;  /* 0x0000000ced2e7223 */ /* 0x008fe2000001010d */
[----:B------:R-:W-:Y:S01]  /*133a0*/  FSEL R58, R58, -INF , !P5 ;  /* 0xff8000003a3a7808 */ /* 0x000fe20006800000 */
[----:B------:R-:W2:Y:S01]  /*133b0*/  LDSM.16.M88.4 R12, [R39+0x7000] ;  /* 0x00700000270c783b */ /* 0x000ea20000000200 */
[C---:B------:R-:W-:Y:S01]  /*133c0*/  ISETP.GE.AND P4, PT, R197.reuse, R227, PT ;  /* 0x000000e3c500720c */ /* 0x040fe20003f86270 */
[----:B------:R3:W5:Y:S01]  /*133d0*/  MUFU.TANH R165, R45 ;  /* 0x0000002d00a57308 */ /* 0x0007620000002400 */
[----:B------:R-:W-:-:S02]  /*133e0*/  ISETP.GE.AND P5, PT, R197, R224, PT ;  /* 0x000000e0c500720c */ /* 0x000fc40003fa6270 */
[----:B------:R-:W-:Y:S01]  /*133f0*/  ISETP.GE.AND P3, PT, R197, R225, PT ;  /* 0x000000e1c500720c */ /* 0x000fe20003f66270 */
[----:B------:R-:W-:Y:S01]  /*13400*/  VIADD R197, R10, 0xfffffe90 ;  /* 0xfffffe900ac57836 */ /* 0x000fe20000000000 */
[----:B------:R-:W-:Y:S02]  /*13410*/  FSEL R127, R127, -INF , !P4 ;  /* 0xff8000007f7f7808 */ /* 0x000fe40006000000 */
[----:B------:R-:W-:Y:S02]  /*13420*/  IADD3 R199, PT, PT, R226, 0x16f, -R5 ;  /* 0x0000016fe2c77810 */ /* 0x000fe40007ffe805 */
[----:B------:R-:W-:Y:S02]  /*13430*/  ISETP.GE.AND P4, PT, R197, R228, PT ;  /* 0x000000e4c500720c */ /* 0x000fe40003f86270 */
[----:B------:R-:W-:Y:S02]  /*13440*/  FSEL R126, R126, -INF , P3 ;  /* 0xff8000007e7e7808 */ /* 0x000fe40001800000 */
[----:B------:R-:W-:-:S02]  /*13450*/  FSEL R46, R46, -INF , P4 ;  /* 0xff8000002e2e7808 */ /* 0x000fc40002000000 */
[----:B------:R-:W-:Y:S02]  /*13460*/  FSEL R126, R126, -INF , !P5 ;  /* 0xff8000007e7e7808 */ /* 0x000fe40006800000 */
[C---:B------:R-:W-:Y:S02]  /*13470*/  ISETP.GE.AND P3, PT, R197.reuse, R227, PT ;  /* 0x000000e3c500720c */ /* 0x040fe40003f66270 */
[----:B---3--:R-:W-:Y:S02]  /*13480*/  IABS R45, R198 ;  /* 0x000000c6002d7213 */ /* 0x008fe40000000000 */
[----:B------:R-:W-:Y:S01]  /*13490*/  IABS R198, R199 ;  /* 0x000000c700c67213 */ /* 0x000fe20000000000 */
[C---:B-1----:R-:W-:Y:S01]  /*134a0*/  HMMA.16816.F32.BF16 R32, R128.reuse, R48, R32 ;  /* 0x000000308020723c */ /* 0x042fe20000041820 */
[----:B------:R-:W-:Y:S01]  /*134b0*/  ISETP.GE.AND P5, PT, R197, R224, PT ;  /* 0x000000e0c500720c */ /* 0x000fe20003fa6270 */
[----:B------:R-:W-:Y:S01]  /*134c0*/  FMUL.FTZ R199, R41, R75 ;  /* 0x0000004b29c77220 */ /* 0x000fe20000410000 */
[----:B------:R-:W-:Y:S01]  /*134d0*/  I2FP.F32.S32 R45, R45 ;  /* 0x0000002d002d7245 */ /* 0x000fe20000201400 */
[C---:B------:R-:W-:Y:S01]  /*134e0*/  VIADD R41, R10.reuse, 0xfffffe98 ;  /* 0xfffffe980a297836 */ /* 0x040fe20000000000 */
[----:B------:R-:W-:Y:S01]  /*134f0*/  ISETP.GE.AND P4, PT, R197, R225, PT ;  /* 0x000000e1c500720c */ /* 0x000fe20003f86270 */
[----:B------:R-:W-:Y:S01]  /*13500*/  FMUL.FTZ R197, R47, R75 ;  /* 0x0000004b2fc57220 */ /* 0x000fe20000410000 */
[----:B------:R-:W-:Y:S01]  /*13510*/  I2FP.F32.S32 R47, R198 ;  /* 0x000000c6002f7245 */ /* 0x000fe20000201400 */
[C---:B----4-:R-:W-:Y:S01]  /*13520*/  FFMA.FTZ R45, -R237.reuse, R45, R44 ;  /* 0x0000002ded2d7223 */ /* 0x050fe2000001012c */
[----:B------:R-:W-:Y:S01]  /*13530*/  VIADD R44, R10, 0xfffffe91 ;  /* 0xfffffe910a2c7836 */ /* 0x000fe20000000000 */
[----:B------:R-:W-:Y:S01]  /*13540*/  FSEL R48, R46, -INF , !P3 ;  /* 0xff8000002e307808 */ /* 0x000fe20005800000 */
[----:B------:R-:W-:Y:S01]  /*13550*/  FMUL.FTZ R46, R40, R75 ;  /* 0x0000004b282e7220 */ /* 0x000fe20000410000 */
[----:B-----5:R-:W-:Y:S01]  /*13560*/  FFMA.FTZ R47, -R237, R47, R165 ;  /* 0x0000002fed2f7223 */ /* 0x020fe200000101a5 */
[----:B------:R-:W1:Y:S01]  /*13570*/  MUFU.TANH R197, R197 ;  /* 0x000000c500c57308 */ /* 0x000e620000002400 */
[----:B------:R-:W-:Y:S01]  /*13580*/  IADD3 R165, PT, PT, R226, 0x168, -R5 ;  /* 0x00000168e2a57810 */ /* 0x000fe20007ffe805 */
[----:B------:R-:W-:Y:S01]  /*13590*/  HMMA.16816.F32.BF16 R28, R128, R50, R28 ;  /* 0x00000032801c723c */ /* 0x000fe2000004181c */
[----:B------:R-:W-:-:S02]  /*135a0*/  FSEL R45, R45, -INF , P4 ;  /* 0xff8000002d2d7808 */ /* 0x000fc40002000000 */
[----:B------:R-:W-:Y:S02]  /*135b0*/  ISETP.GE.AND P3, PT, R44, R228, PT ;  /* 0x000000e42c00720c */ /* 0x000fe40003f66270 */
[----:B------:R-:W-:Y:S01]  /*135c0*/  IABS R165, R165 ;  /* 0x000000a500a57213 */ /* 0x000fe20000000000 */
[----:B------:R-:W3:Y:S01]  /*135d0*/  MUFU.TANH R46, R46 ;  /* 0x0000002e002e7308 */ /* 0x000ee20000002400 */
[----:B------:R-:W-:Y:S01]  /*135e0*/  IADD3 R40, PT, PT, R196, 0x16f, -R5 ;  /* 0x0000016fc4287810 */ /* 0x000fe20007ffe805 */
[----:B--2---:R-:W-:Y:S01]  /*135f0*/  HMMA.16816.F32.BF16 R32, R16, R12, R32 ;  /* 0x0000000c1020723c */ /* 0x004fe20000041820 */
[----:B------:R-:W-:Y:S02]  /*13600*/  FSEL R49, R45, -INF , !P5 ;  /* 0xff8000002d317808 */ /* 0x000fe40006800000 */
[----:B------:R-:W-:Y:S02]  /*13610*/  FSEL R45, R47, -INF , P3 ;  /* 0xff8000002f2d7808 */ /* 0x000fe40001800000 */
[C---:B------:R-:W-:Y:S01]  /*13620*/  ISETP.GE.AND P4, PT, R44.reuse, R227, PT ;  /* 0x000000e32c00720c */ /* 0x040fe20003f86270 */
[----:B------:R2:W4:Y:S01]  /*13630*/  MUFU.TANH R12, R42 ;  /* 0x0000002a000c7308 */ /* 0x0005220000002400 */
[----:B------:R-:W-:-:S02]  /*13640*/  ISETP.GE.AND P5, PT, R44, R224, PT ;  /* 0x000000e02c00720c */ /* 0x000fc40003fa6270 */
[----:B------:R-:W-:Y:S01]  /*13650*/  ISETP.GE.AND P3, PT, R44, R225, PT ;  /* 0x000000e12c00720c */ /* 0x000fe20003f66270 */
[----:B------:R-:W-:Y:S01]  /*13660*/  IMAD.MOV.U32 R44, RZ, RZ, R165 ;  /* 0x000000ffff2c7224 */ /* 0x000fe200078e00a5 */
[----:B------:R-:W-:Y:S01]  /*13670*/  IABS R40, R40 ;  /* 0x0000002800287213 */ /* 0x000fe20000000000 */
[----:B------:R-:W-:Y:S01]  /*13680*/  HMMA.16816.F32.BF16 R28, R16, R14, R28 ;  /* 0x0000000e101c723c */ /* 0x000fe2000004181c */
[C-C-:B------:R-:W-:Y:S01]  /*13690*/  IADD3 R200, PT, PT, R226.reuse, 0x160, -R5.reuse ;  /* 0x00000160e2c87810 */ /* 0x140fe20007ffe805 */
[----:B------:R-:W5:Y:S01]  /*136a0*/  MUFU.TANH R199, R199 ;  /* 0x000000c700c77308 */ /* 0x000f620000002400 */
[----:B------:R-:W-:Y:S02]  /*136b0*/  I2FP.F32.S32 R40, R40 ;  /* 0x0000002800287245 */ /* 0x000fe40000201400 */
[----:B------:R-:W-:Y:S02]  /*136c0*/  I2FP.F32.S32 R13, R44 ;  /* 0x0000002c000d7245 */ /* 0x000fe40000201400 */
[----:B------:R-:W-:Y:S01]  /*136d0*/  IADD3 R44, PT, PT, R226, 0x167, -R5 ;  /* 0x00000167e22c7810 */ /* 0x000fe20007ffe805 */
[----:B-1----:R-:W-:Y:S01]  /*136e0*/  FFMA.FTZ R40, -R237, R40, R197 ;  /* 0x00000028ed287223 */ /* 0x002fe200000101c5 */
[----:B------:R-:W-:Y:S01]  /*136f0*/  FSEL R197, R45, -INF , !P4 ;  /* 0xff8000002dc57808 */ /* 0x000fe20006000000 */
[----:B---3--:R-:W-:Y:S01]  /*13700*/  FFMA.FTZ R13, -R237, R13, R46 ;  /* 0x0000000ded0d7223 */ /* 0x008fe2000001012e */
[----:B------:R-:W-:Y:S01]  /*13710*/  IABS R44, R44 ;  /* 0x0000002c002c7213 */ /* 0x000fe20000000000 */
[----:B------:R1:W3:Y:S01]  /*13720*/  MUFU.TANH R45, R43 ;  /* 0x0000002b002d7308 */ /* 0x0002e20000002400 */
[----:B--2---:R-:W-:Y:S01]  /*13730*/  IADD3 R42, PT, PT, R196, 0x168, -R5 ;  /* 0x00000168c42a7810 */ /* 0x004fe20007ffe805 */
[-C--:B------:R-:W-:Y:S01]  /*13740*/  FMUL.FTZ R33, R33, R75.reuse ;  /* 0x0000004b21217220 */ /* 0x080fe20000410000 */
[----:B------:R-:W-:Y:S01]  /*13750*/  FSEL R165, R40, -INF , P3 ;  /* 0xff80000028a57808 */ /* 0x000fe20001800000 */
[----:B------:R-:W-:Y:S01]  /*13760*/  IMAD.MOV.U32 R40, RZ, RZ, R44 ;  /* 0x000000ffff287224 */ /* 0x000fe200078e002c */
[----:B------:R-:W-:Y:S01]  /*13770*/  IABS R42, R42 ;  /* 0x0000002a002a7213 */ /* 0x000fe20000000000 */
[----:B------:R-:W-:Y:S01]  /*13780*/  VIADD R44, R10, 0xfffffe99 ;  /* 0xfffffe990a2c7836 */ /* 0x000fe20000000000 */
[----:B------:R-:W-:Y:S01]  /*13790*/  ISETP.GE.AND P4, PT, R41, R228, PT ;  /* 0x000000e42900720c */ /* 0x000fe20003f86270 */
[-C--:B------:R-:W-:Y:S01]  /*137a0*/  FMUL.FTZ R30, R30, R75.reuse ;  /* 0x0000004b1e1e7220 */ /* 0x080fe20000410000 */
[----:B------:R-:W-:Y:S01]  /*137b0*/  I2FP.F32.S32 R46, R42 ;  /* 0x0000002a002e7245 */ /* 0x000fe20000201400 */
[-C--:B------:R-:W-:Y:S01]  /*137c0*/  FMUL.FTZ R207, R29, R75.reuse ;  /* 0x0000004b1dcf7220 */ /* 0x080fe20000410000 */
[----:B------:R-:W-:Y:S01]  /*137d0*/  I2FP.F32.S32 R40, R40 ;  /* 0x0000002800287245 */ /* 0x000fe20000201400 */
[----:B------:R-:W-:Y:S01]  /*137e0*/  VIADD R29, R10, 0xfffffea8 ;  /* 0xfffffea80a1d7836 */ /* 0x000fe20000000000 */
[----:B------:R-:W-:Y:S01]  /*137f0*/  FSEL R165, R165, -INF , !P5 ;  /* 0xff800000a5a57808 */ /* 0x000fe20006800000 */
[----:B----4-:R-:W-:Y:S01]  /*13800*/  FFMA.FTZ R46, -R237, R46, R12 ;  /* 0x0000002eed2e7223 */ /* 0x010fe2000001010c */
[----:B------:R-:W-:Y:S01]  /*13810*/  FMUL.FTZ R12, R32, R75 ;  /* 0x0000004b200c7220 */ /* 0x000fe20000410000 */
[----:B------:R-:W-:Y:S01]  /*13820*/  FSEL R13, R13, -INF , P4 ;  /* 0xff8000000d0d7808 */ /* 0x000fe20002000000 */
[----:B-----5:R-:W-:Y:S01]  /*13830*/  FFMA.FTZ R199, -R237, R40, R199 ;  /* 0x00000028edc77223 */ /* 0x020fe200000101c7 */
[C---:B------:R-:W-:Y:S01]  /*13840*/  ISETP.GE.AND P3, PT, R41.reuse, R227, PT ;  /* 0x000000e32900720c */ /* 0x040fe20003f66270 */
[----:B------:R-:W-:Y:S01]  /*13850*/  MUFU.TANH R207, R207 ;  /* 0x000000cf00cf7308 */ /* 0x000fe20000002400 */
[----:B------:R-:W-:Y:S01]  /*13860*/  ISETP.GE.AND P5, PT, R41, R224, PT ;  /* 0x000000e02900720c */ /* 0x000fe20003fa6270 */
[----:B------:R-:W-:Y:S01]  /*13870*/  FMUL.FTZ R31, R31, R75 ;  /* 0x0000004b1f1f7220 */ /* 0x000fe20000410000 */
[----:B------:R-:W-:-:S02]  /*13880*/  ISETP.GE.AND P4, PT, R41, R225, PT ;  /* 0x000000e12900720c */ /* 0x000fc40003f86270 */
[----:B-1----:R-:W1:Y:S01]  /*13890*/  LDSM.16.M88.4 R40, [R74+0x7800] ;  /* 0x007800004a28783b */ /* 0x002e620000000200 */
[----:B------:R-:W-:Y:S02]  /*138a0*/  IADD3 R32, PT, PT, R196, 0x167, -R5 ;  /* 0x00000167c4207810 */ /* 0x000fe40007ffe805 */
[----:B------:R-:W2:Y:S01]  /*138b0*/  MUFU.TANH R12, R12 ;  /* 0x0000000c000c7308 */ /* 0x000ea20000002400 */
[----:B------:R-:W-:Y:S02]  /*138c0*/  FSEL R51, R13, -INF , !P3 ;  /* 0xff8000000d337808 */ /* 0x000fe40005800000 */
[----:B------:R-:W-:Y:S01]  /*138d0*/  IABS R13, R32 ;  /* 0x00000020000d7213 */ /* 0x000fe20000000000 */
[----:B------:R-:W-:Y:S01]  /*138e0*/  FMUL.FTZ R32, R34, R75 ;  /* 0x0000004b22207220 */ /* 0x000fe20000410000 */
[----:B------:R-:W-:Y:S02]  /*138f0*/  IABS R200, R200 ;  /* 0x000000c800c87213 */ /* 0x000fe40000000000 */
[----:B------:R-:W-:Y:S01]  /*13900*/  I2FP.F32.S32 R13, R13 ;  /* 0x0000000d000d7245 */ /* 0x000fe20000201400 */
[----:B------:R4:W-:Y:S01]  /*13910*/  MUFU.TANH R34, R33 ;  /* 0x0000002100227308 */ /* 0x0009e20000002400 */
[----:B------:R-:W-:-:S02]  /*13920*/  I2FP.F32.S32 R200, R200 ;  /* 0x000000c800c87245 */ /* 0x000fc40000201400 */
[----:B------:R-:W-:Y:S01]  /*13930*/  ISETP.GE.AND P3, PT, R44, R228, PT ;  /* 0x000000e42c00720c */ /* 0x000fe20003f66270 */
[----:B---3--:R-:W-:Y:S01]  /*13940*/  FFMA.FTZ R45, -R237, R13, R45 ;  /* 0x0000000ded2d7223 */ /* 0x008fe2000001012d */
[----:B------:R-:W-:Y:S02]  /*13950*/  FSEL R46, R46, -INF , P4 ;  /* 0xff8000002e2e7808 */ /* 0x000fe40002000000 */
[----:B------:R-:W-:Y:S01]  /*13960*/  FSEL R199, R199, -INF , P3 ;  /* 0xff800000c7c77808 */ /* 0x000fe20001800000 */
[----:B------:R-:W3:Y:S01]  /*13970*/  MUFU.TANH R32, R32 ;  /* 0x0000002000207308 */ /* 0x000ee20000002400 */
[----:B------:R-:W-:Y:S01]  /*13980*/  FSEL R50, R46, -INF , !P5 ;  /* 0xff8000002e327808 */ /* 0x000fe20006800000 */
[----:B--2---:R-:W-:Y:S01]  /*13990*/  FFMA.FTZ R200, -R237, R200, R12 ;  /* 0x000000c8edc87223 */ /* 0x004fe2000001010c */
[C---:B------:R-:W-:Y:S01]  /*139a0*/  ISETP.GE.AND P4, PT, R44.reuse, R227, PT ;  /* 0x000000e32c00720c */ /* 0x040fe20003f86270 */
[----:B------:R-:W2:Y:S01]  /*139b0*/  LDSM.16.M88.4 R12, [R39+0x7800] ;  /* 0x00780000270c783b */ /* 0x000ea20000000200 */
[----:B------:R-:W-:-:S02]  /*139c0*/  ISETP.GE.AND P5, PT, R44, R224, PT ;  /* 0x000000e02c00720c */ /* 0x000fc40003fa6270 */
[----:B------:R-:W-:Y:S01]  /*139d0*/  ISETP.GE.AND P3, PT, R44, R225, PT ;  /* 0x000000e12c00720c */ /* 0x000fe20003f66270 */
[----:B------:R-:W-:Y:S01]  /*139e0*/  VIADD R44, R10, 0xfffffea0 ;  /* 0xfffffea00a2c7836 */ /* 0x000fe20000000000 */
[----:B------:R-:W-:Y:S02]  /*139f0*/  FSEL R199, R199, -INF , !P4 ;  /* 0xff800000c7c77808 */ /* 0x000fe40006000000 */
[----:B------:R-:W-:Y:S02]  /*13a00*/  FSEL R198, R45, -INF , P3 ;  /* 0xff8000002dc67808 */ /* 0x000fe40001800000 */
[----:B------:R-:W-:Y:S02]  /*13a10*/  ISETP.GE.AND P4, PT, R44, R228, PT ;  /* 0x000000e42c00720c */ /* 0x000fe40003f86270 */
[--C-:B------:R-:W-:Y:S02]  /*13a20*/  IADD3 R46, PT, PT, R196, 0x160, -R5.reuse ;  /* 0x00000160c42e7810 */ /* 0x100fe40007ffe805 */
[----:B------:R-:W-:-:S02]  /*13a30*/  IADD3 R47, PT, PT, R226, 0x15f, -R5 ;  /* 0x0000015fe22f7810 */ /* 0x000fc40007ffe805 */
[----:B------:R-:W-:Y:S01]  /*13a40*/  FSEL R198, R198, -INF , !P5 ;  /* 0xff800000c6c67808 */ /* 0x000fe20006800000 */
[C---:B-1----:R-:W-:Y:S01]  /*13a50*/  HMMA.16816.F32.BF16 R24, R128.reuse, R40, R24 ;  /* 0x000000288018723c */ /* 0x042fe20000041818 */
[----:B------:R-:W-:Y:S02]  /*13a60*/  FSEL R200, R200, -INF , P4 ;  /* 0xff800000c8c87808 */ /* 0x000fe40002000000 */
[----:B----4-:R-:W-:Y:S02]  /*13a70*/  IABS R33, R46 ;  /* 0x0000002e00217213 */ /* 0x010fe40000000000 */
[C---:B------:R-:W-:Y:S02]  /*13a80*/  ISETP.GE.AND P3, PT, R44.reuse, R227, PT ;  /* 0x000000e32c00720c */ /* 0x040fe40003f66270 */
[C---:B------:R-:W-:Y:S01]  /*13a90*/  ISETP.GE.AND P5, PT, R44.reuse, R224, PT ;  /* 0x000000e02c00720c */ /* 0x040fe20003fa6270 */
[----:B------:R-:W-:Y:S01]  /*13aa0*/  HMMA.16816.F32.BF16 R20, R128, R42, R20 ;  /* 0x0000002a8014723c */ /* 0x000fe20000041814 */
[----:B------:R-:W-:Y:S01]  /*13ab0*/  ISETP.GE.AND P4, PT, R44, R225, PT ;  /* 0x000000e12c00720c */ /* 0x000fe20003f86270 */
[----:B------:R-:W-:Y:S01]  /*13ac0*/  FMUL.FTZ R44, R35, R75 ;  /* 0x0000004b232c7220 */ /* 0x000fe20000410000 */
[----:B------:R-:W-:-:S02]  /*13ad0*/  IABS R45, R47 ;  /* 0x0000002f002d7213 */ /* 0x000fc40000000000 */
[----:B------:R-:W-:Y:S02]  /*13ae0*/  I2FP.F32.S32 R33, R33 ;  /* 0x0000002100217245 */ /* 0x000fe40000201400 */
[----:B------:R-:W-:Y:S01]  /*13af0*/  I2FP.F32.S32 R35, R45 ;  /* 0x0000002d00237245 */ /* 0x000fe20000201400 */
[----:B------:R-:W1:Y:S01]  /*13b00*/  MUFU.TANH R44, R44 ;  /* 0x0000002c002c7308 */ /* 0x000e620000002400 */
[----:B------:R-:W-:Y:S01]  /*13b10*/  FSEL R200, R200, -INF , !P3 ;  /* 0xff800000c8c87808 */ /* 0x000fe20005800000 */
[C---:B---3--:R-:W-:Y:S01]  /*13b20*/  FFMA.FTZ R33, -R237.reuse, R33, R32 ;  /* 0x00000021ed217223 */ /* 0x048fe20000010120 */
[----:B------:R-:W-:Y:S02]  /*13b30*/  VIADD R32, R10, 0xfffffea1 ;  /* 0xfffffea10a207836 */ /* 0x000fe40000000000 */
[----:B------:R-:W-:Y:S01]  /*13b40*/  FFMA.FTZ R34, -R237, R35, R34 ;  /* 0x00000023ed227223 */ /* 0x000fe20000010122 */
[----:B------:R-:W-:Y:S01]  /*13b50*/  FMUL.FTZ R35, R28, R75 ;  /* 0x0000004b1c237220 */ /* 0x000fe20000410000 */
[----:B------:R-:W-:Y:S01]  /*13b60*/  IADD3 R28, PT, PT, R196, 0x15f, -R5 ;  /* 0x0000015fc41c7810 */ /* 0x000fe20007ffe805 */
[----:B--2---:R-:W-:Y:S01]  /*13b70*/  HMMA.16816.F32.BF16 R24, R16, R12, R24 ;  /* 0x0000000c1018723c */ /* 0x004fe20000041818 */
[----:B------:R-:W-:Y:S01]  /*13b80*/  FSEL R201, R33, -INF , P4 ;  /* 0xff80000021c97808 */ /* 0x000fe20002000000 */
[----:B------:R2:W3:Y:S01]  /*13b90*/  MUFU.TANH R12, R30 ;  /* 0x0000001e000c7308 */ /* 0x0004e20000002400 */
[----:B------:R-:W-:Y:S01]  /*13ba0*/  IABS R28, R28 ;  /* 0x0000001c001c7213 */ /* 0x000fe20000000000 */
[----:B------:R-:W-:Y:S01]  /*13bb0*/  IMAD.MOV.U32 R45, RZ, RZ, R216 ;  /* 0x000000ffff2d7224 */ /* 0x000fe200078e00d8 */
[----:B------:R-:W-:-:S02]  /*13bc0*/  ISETP.GE.AND P3, PT, R32, R228, PT ;  /* 0x000000e42000720c */ /* 0x000fc40003f66270 */
[----:B------:R-:W-:Y:S01]  /*13bd0*/  I2FP.F32.S32 R28, R28 ;  /* 0x0000001c001c7245 */ /* 0x000fe20000201400 */
[----:B------:R-:W-:Y:S01]  /*13be0*/  HMMA.16816.F32.BF16 R20, R16, R14, R20 ;  /* 0x0000000e1014723c */ /* 0x000fe20000041814 */
[----:B------:R-:W-:Y:S01]  /*13bf0*/  FSEL R201, R201, -INF , !P5 ;  /* 0xff800000c9c97808 */ /* 0x000fe20006800000 */
[----:B------:R4:W5:Y:S01]  /*13c00*/  MUFU.TANH R33, R35 ;  /* 0x0000002300217308 */ /* 0x0009620000002400 */
[----:B------:R-:W-:Y:S01]  /*13c10*/  FSEL R203, R34, -INF , P3 ;  /* 0xff80000022cb7808 */ /* 0x000fe20001800000 */
[----:B-1----:R-:W-:Y:S01]  /*13c20*/  FFMA.FTZ R28, -R237, R28, R44 ;  /* 0x0000001ced1c7223 */ /* 0x002fe2000001012c */
[----:B------:R-:W-:Y:S01]  /*13c30*/  IADD3 R13, PT, PT, R196, 0x158, -R5 ;  /* 0x00000158c40d7810 */ /* 0x000fe20007ffe805 */
[----:B------:R-:W-:Y:S01]  /*13c40*/  IMAD.MOV.U32 R44, RZ, RZ, R217 ;  /* 0x000000ffff2c7224 */ /* 0x000fe200078e00d9 */
[C---:B------:R-:W-:Y:S02]  /*13c50*/  ISETP.GE.AND P4, PT, R32.reuse, R227, PT ;  /* 0x000000e32000720c */ /* 0x040fe40003f86270 */
[----:B------:R-:W-:-:S02]  /*13c60*/  ISETP.GE.AND P5, PT, R32, R224, PT ;  /* 0x000000e02000720c */ /* 0x000fc40003fa6270 */
[----:B------:R-:W-:Y:S01]  /*13c70*/  ISETP.GE.AND P3, PT, R32, R225, PT ;  /* 0x000000e12000720c */ /* 0x000fe20003f66270 */
[----:B------:R-:W-:Y:S01]  /*13c80*/  FMUL.FTZ R25, R25, R75 ;  /* 0x0000004b19197220 */ /* 0x000fe20000410000 */
[--C-:B--2---:R-:W-:Y:S01]  /*13c90*/  IADD3 R30, PT, PT, R226, 0x157, -R5.reuse ;  /* 0x00000157e21e7810 */ /* 0x104fe20007ffe805 */
[----:B------:R-:W-:Y:S01]  /*13ca0*/  HMMA.16816.F32.BF16 R168, R128, R44, R168 ;  /* 0x0000002c80a8723c */ /* 0x000fe200000418a8 */
[----:B------:R-:W-:Y:S02]  /*13cb0*/  IABS R13, R13 ;  /* 0x0000000d000d7213 */ /* 0x000fe40000000000 */
[----:B------:R-:W-:Y:S02]  /*13cc0*/  IABS R30, R30 ;  /* 0x0000001e001e7213 */ /* 0x000fe40000000000 */
[----:B------:R-:W-:Y:S01]  /*13cd0*/  FSEL R202, R28, -INF , P3 ;  /* 0xff8000001cca7808 */ /* 0x000fe20001800000 */
[----:B------:R-:W-:Y:S01]  /*13ce0*/  FMUL.FTZ R22, R22, R75 ;  /* 0x0000004b16167220 */ /* 0x000fe20000410000 */
[----:B----4-:R-:W-:Y:S01]  /*13cf0*/  IADD3 R35, PT, PT, R226, 0x158, -R5 ;  /* 0x00000158e2237810 */ /* 0x010fe20007ffe805 */
[----:B------:R-:W-:Y:S01]  /*13d00*/  IMAD.MOV.U32 R28, RZ, RZ, R30 ;  /* 0x000000ffff1c7224 */ /* 0x000fe200078e001e */
[----:B------:R-:W-:Y:S01]  /*13d10*/  I2FP.F32.S32 R13, R13 ;  /* 0x0000000d000d7245 */ /* 0x000fe20000201400 */
[----:B------:R-:W-:Y:S01]  /*13d20*/  FMUL.FTZ R23, R23, R75 ;  /* 0x0000004b17177220 */ /* 0x000fe20000410000 */
[----:B------:R-:W-:-:S02]  /*13d30*/  IABS R35, R35 ;  /* 0x0000002300237213 */ /* 0x000fc40000000000 */
[----:B------:R-:W-:Y:S01]  /*13d40*/  FSEL R203, R203, -INF , !P4 ;  /* 0xff800000cbcb7808 */ /* 0x000fe20006000000 */
[----:B---3--:R-:W-:Y:S01]  /*13d50*/  FFMA.FTZ R13, -R237, R13, R12 ;  /* 0x0000000ded0d7223 */ /* 0x008fe2000001010c */
[----:B------:R-:W-:Y:S01]  /*13d60*/  ISETP.GE.AND P4, PT, R29, R228, PT ;  /* 0x000000e41d00720c */ /* 0x000fe20003f86270 */
[----:B------:R-:W-:Y:S01]  /*13d70*/  IMAD.MOV.U32 R32, RZ, RZ, R35 ;  /* 0x000000ffff207224 */ /* 0x000fe200078e0023 */
[----:B------:R-:W-:Y:S01]  /*13d80*/  I2FP.F32.S32 R28, R28 ;  /* 0x0000001c001c7245 */ /* 0x000fe20000201400 */
[----:B------:R-:W-:Y:S01]  /*13d90*/  FMUL.FTZ R12, R24, R75 ;  /* 0x0000004b180c7220 */ /* 0x000fe20000410000 */
[----:B------:R-:W-:Y:S01]  /*13da0*/  FSEL R202, R202, -INF , !P5 ;  /* 0xff800000caca7808 */ /* 0x000fe20006800000 */
[----:B------:R-:W-:Y:S01]  /*13db0*/  HMMA.16816.F32.BF16 R168, R16, R8, R168 ;  /* 0x0000000810a8723c */ /* 0x000fe200000418a8 */
[----:B------:R-:W-:Y:S01]  /*13dc0*/  I2FP.F32.S32 R32, R32 ;  /* 0x0000002000207245 */ /* 0x000fe20000201400 */
[----:B------:R-:W-:Y:S01]  /*13dd0*/  FFMA.FTZ R207, -R237, R28, R207 ;  /* 0x0000001cedcf7223 */ /* 0x000fe200000101cf */
[C---:B------:R-:W-:Y:S01]  /*13de0*/  ISETP.GE.AND P3, PT, R29.reuse, R227, PT ;  /* 0x000000e31d00720c */ /* 0x040fe20003f66270 */
[----:B------:R-:W1:Y:S01]  /*13df0*/  MUFU.TANH R12, R12 ;  /* 0x0000000c000c7308 */ /* 0x000e620000002400 */
[----:B------:R-:W-:Y:S01]  /*13e00*/  ISETP.GE.AND P5, PT, R29, R224, PT ;  /* 0x000000e01d00720c */ /* 0x000fe20003fa6270 */
[----:B-----5:R-:W-:Y:S01]  /*13e10*/  FFMA.FTZ R33, -R237, R32, R33 ;  /* 0x00000020ed217223 */ /* 0x020fe20000010121 */
[--C-:B------:R-:W-:Y:S01]  /*13e20*/  IADD3 R24, PT, PT, R196, 0x157, -R5.reuse ;  /* 0x00000157c4187810 */ /* 0x100fe20007ffe805 */
[----:B------:R-:W-:Y:S01]  /*13e30*/  VIADD R32, R10, 0xfffffea9 ;  /* 0xfffffea90a207836 */ /* 0x000fe20000000000 */
[----:B------:R-:W-:-:S02]  /*13e40*/  IADD3 R34, PT, PT, R196, 0x150, -R5 ;  /* 0x00000150c4227810 */ /* 0x000fc40007ffe805 */
[----:B------:R-:W-:Y:S02]  /*13e50*/  FSEL R205, R33, -INF , P4 ;  /* 0xff80000021cd7808 */ /* 0x000fe40002000000 */
[----:B------:R-:W-:Y:S01]  /*13e60*/  ISETP.GE.AND P4, PT, R29, R225, PT ;  /* 0x000000e11d00720c */ /* 0x000fe20003f86270 */
[----:B------:R2:W3:Y:S01]  /*13e70*/  MUFU.TANH R33, R31 ;  /* 0x0000001f00217308 */ /* 0x0004e20000002400 */
[----:B------:R-:W-:Y:S02]  /*13e80*/  IABS R24, R24 ;  /* 0x0000001800187213 */ /* 0x000fe40000000000 */
[----:B------:R-:W-:Y:S02]  /*13e90*/  FSEL R204, R13, -INF , P4 ;  /* 0xff8000000dcc7808 */ /* 0x000fe40002000000 */
[----:B------:R-:W-:Y:S01]  /*13ea0*/  FSEL R205, R205, -INF , !P3 ;  /* 0xff800000cdcd7808 */ /* 0x000fe20005800000 */
[----:B------:R-:W-:Y:S02]  /*13eb0*/  IMAD.MOV.U32 R13, RZ, RZ, R24 ;  /* 0x000000ffff0d7224 */ /* 0x000fe400078e0018 */
[----:B------:R-:W-:Y:S01]  /*13ec0*/  FMUL.FTZ R24, R26, R75 ;  /* 0x0000004b1a187220 */ /* 0x000fe20000410000 */
[----:B------:R-:W-:Y:S01]  /*13ed0*/  ISETP.GE.AND P3, PT, R32, R228, PT ;  /* 0x000000e42000720c */ /* 0x000fe20003f66270 */
[----:B-1----:R-:W-:Y:S01]  /*13ee0*/  FFMA.FTZ R208, -R237, R208, R12 ;  /* 0x000000d0edd07223 */ /* 0x002fe2000001010c */
[----:B------:R-:W-:Y:S01]  /*13ef0*/  FSEL R204, R204, -INF , !P5 ;  /* 0xff800000cccc7808 */ /* 0x000fe20006800000 */
[----:B------:R1:W-:Y:S01]  /*13f00*/  MUFU.TANH R26, R25 ;  /* 0x00000019001a7308 */ /* 0x0003e20000002400 */
[----:B------:R-:W-:Y:S01]  /*13f10*/  I2FP.F32.S32 R13, R13 ;  /* 0x0000000d000d7245 */ /* 0x000fe20000201400 */
[-C--:B------:R-:W-:Y:S01]  /*13f20*/  FMUL.FTZ R168, R168, R75.reuse ;  /* 0x0000004ba8a87220 */ /* 0x080fe20000410000 */
[----:B------:R-:W-:Y:S01]  /*13f30*/  FSEL R207, R207, -INF , P3 ;  /* 0xff800000cfcf7808 */ /* 0x000fe20001800000 */
[----:B------:R-:W-:Y:S01]  /*13f40*/  FMUL.FTZ R170, R170, R75 ;  /* 0x0000004baaaa7220 */ /* 0x000fe20000410000 */
[C---:B------:R-:W-:Y:S01]  /*13f50*/  ISETP.GE.AND P4, PT, R32.reuse, R227, PT ;  /* 0x000000e32000720c */ /* 0x040fe20003f86270 */
[----:B------:R-:W-:Y:S01]  /*13f60*/  FMUL.FTZ R169, R169, R75 ;  /* 0x0000004ba9a97220 */ /* 0x000fe20000410000 */
[----:B--2---:R-:W2:Y:S01]  /*13f70*/  LDSM.16.M88.4 R28, [R74+0x8000] ;  /* 0x008000004a1c783b */ /* 0x004ea20000000200 */
[----:B---3--:R-:W-:Y:S01]  /*13f80*/  FFMA.FTZ R33, -R237, R13, R33 ;  /* 0x0000000ded217223 */ /* 0x008fe20000010121 */
[----:B------:R-:W3:Y:S01]  /*13f90*/  MUFU.TANH R24, R24 ;  /* 0x0000001800187308 */ /* 0x000ee20000002400 */
[C---:B------:R-:W-:Y:S01]  /*13fa0*/  ISETP.GE.AND P5, PT, R32.reuse, R224, PT ;  /* 0x000000e02000720c */ /* 0x040fe20003fa6270 */
[----:B------:R-:W4:Y:S01]  /*13fb0*/  LDSM.16.M88.4 R12, [R39+0x8000] ;  /* 0x00800000270c783b */ /* 0x000f220000000200 */
[----:B------:R-:W-:Y:S01]  /*13fc0*/  ISETP.GE.AND P3, PT, R32, R225, PT ;  /* 0x000000e12000720c */ /* 0x000fe20003f66270 */
[----:B------:R-:W-:Y:S01]  /*13fd0*/  VIADD R32, R10, 0xfffffeb0 ;  /* 0xfffffeb00a207836 */ /* 0x000fe20000000000 */
[----:B------:R-:W-:Y:S01]  /*13fe0*/  FSEL R207, R207, -INF , !P4 ;  /* 0xff800000cfcf7808 */ /* 0x000fe20006000000 */
[----:B------:R-:W-:Y:S01]  /*13ff0*/  FMUL.FTZ R171, R171, R75 ;  /* 0x0000004babab7220 */ /* 0x000fe20000410000 */
[----:B------:R-:W-:Y:S01]  /*14000*/  IADD3 R35, PT, PT, R226, 0x14f, -R5 ;  /* 0x0000014fe2237810 */ /* 0x000fe20007ffe805 */
[----:B------:R-:W-:Y:S01]  /*14010*/  MUFU.TANH R170, R170 ;  /* 0x000000aa00aa7308 */ /* 0x000fe20000002400 */
[----:B------:R-:W-:-:S02]  /*14020*/  ISETP.GE.AND P4, PT, R32, R228, PT ;  /* 0x000000e42000720c */ /* 0x000fc40003f86270 */
[----:B------:R-:W-:Y:S02]  /*14030*/  FSEL R206, R33, -INF , P3 ;  /* 0xff80000021ce7808 */ /* 0x000fe40001800000 */
[----:B-1----:R-:W-:Y:S02]  /*14040*/  IABS R25, R34 ;  /* 0x0000002200197213 */ /* 0x002fe40000000000 */
[----:B------:R-:W-:Y:S01]  /*14050*/  IABS R33, R35 ;  /* 0x0000002300217213 */ /* 0x000fe20000000000 */
[----:B------:R-:W-:Y:S01]  /*14060*/  MUFU.TANH R171, R171 ;  /* 0x000000ab00ab7308 */ /* 0x000fe20000002400 */
[----:B------:R-:W-:Y:S02]  /*14070*/  FSEL R206, R206, -INF , !P5 ;  /* 0xff800000cece7808 */ /* 0x000fe40006800000 */
[----:B------:R-:W-:Y:S02]  /*14080*/  FSEL R208, R208, -INF , P4 ;  /* 0xff800000d0d07808 */ /* 0x000fe40002000000 */
[----:B------:R-:W-:-:S02]  /*14090*/  ISETP.GE.AND P3, PT, R32, R227, PT ;  /* 0x000000e32000720c */ /* 0x000fc40003f66270 */
[C---:B------:R-:W-:Y:S02]  /*140a0*/  ISETP.GE.AND P5, PT, R32.reuse, R224, PT ;  /* 0x000000e02000720c */ /* 0x040fe40003fa6270 */
[----:B------:R-:W-:Y:S01]  /*140b0*/  ISETP.GE.AND P4, PT, R32, R225, PT ;  /* 0x000000e12000720c */ /* 0x000fe20003f86270 */
[----:B------:R-:W-:Y:S01]  /*140c0*/  FMUL.FTZ R32, R27, R75 ;  /* 0x0000004b1b207220 */ /* 0x000fe20000410000 */
[----:B------:R-:W-:Y:S02]  /*140d0*/  I2FP.F32.S32 R25, R25 ;  /* 0x0000001900197245 */ /* 0x000fe40000201400 */
[----:B------:R-:W-:Y:S02]  /*140e0*/  I2FP.F32.S32 R27, R33 ;  /* 0x00000021001b7245 */ /* 0x000fe40000201400 */
[----:B------:R-:W-:Y:S01]  /*140f0*/  FSEL R208, R208, -INF , !P3 ;  /* 0xff800000d0d07808 */ /* 0x000fe20005800000 */
[----:B---3--:R-:W-:Y:S01]  /*14100*/  FFMA.FTZ R25, -R237, R25, R24 ;  /* 0x00000019ed197223 */ /* 0x008fe20000010118 */
[----:B------:R-:W-:-:S02]  /*14110*/  VIADD R24, R10, 0xfffffeb1 ;  /* 0xfffffeb10a187836 */ /* 0x000fc40000000000 */
[----:B------:R-:W-:Y:S01]  /*14120*/  FFMA.FTZ R26, -R237, R27, R26 ;  /* 0x0000001bed1a7223 */ /* 0x000fe2000001011a */
[----:B------:R-:W-:Y:S01]  /*14130*/  FMUL.FTZ R27, R20, R75 ;  /* 0x0000004b141b7220 */ /* 0x000fe20000410000 */
[----:B------:R-:W1:Y:S01]  /*14140*/  MUFU.TANH R32, R32 ;  /* 0x0000002000207308 */ /* 0x000e620000002400 */
[----:B------:R-:W-:Y:S01]  /*14150*/  FSEL R209, R25, -INF , P4 ;  /* 0xff80000019d17808 */ /* 0x000fe20002000000 */
[C---:B--2---:R-:W-:Y:S01]  /*14160*/  HMMA.16816.F32.BF16 R192, R128.reuse, R28, R192 ;  /* 0x0000001c80c0723c */ /* 0x044fe200000418c0 */
[----:B------:R-:W-:Y:S01]  /*14170*/  ISETP.GE.AND P3, PT, R24, R228, PT ;  /* 0x000000e41800720c */ /* 0x000fe20003f66270 */
[----:B------:R-:W-:Y:S01]  /*14180*/  VIADD R28, R10, 0xfffffec0 ;  /* 0xfffffec00a1c7836 */ /* 0x000fe20000000000 */
[----:B------:R-:W-:Y:S02]  /*14190*/  FSEL R209, R209, -INF , !P5 ;  /* 0xff800000d1d17808 */ /* 0x000fe40006800000 */
[----:B------:R-:W-:Y:S01]  /*141a0*/  FSEL R211, R26, -INF , P3 ;  /* 0xff8000001ad37808 */ /* 0x000fe20001800000 */
[----:B------:R2:W3:Y:S01]  /*141b0*/  MUFU.TANH R25, R27 ;  /* 0x0000001b00197308 */ /* 0x0004e20000002400 */
[C---:B------:R-:W-:Y:S01]  /*141c0*/  ISETP.GE.AND P4, PT, R24.reuse, R227, PT ;  /* 0x000000e31800720c */ /* 0x040fe20003f86270 */
[----:B------:R-:W-:Y:S01]  /*141d0*/  HMMA.16816.F32.BF16 R188, R128, R30, R188 ;  /* 0x0000001e80bc723c */ /* 0x000fe200000418bc */
[----:B------:R-:W-:-:S02]  /*141e0*/  ISETP.GE.AND P5, PT, R24, R224, PT ;  /* 0x000000e01800720c */ /* 0x000fc40003fa6270 */
[----:B------:R-:W-:Y:S02]  /*141f0*/  ISETP.GE.AND P3, PT, R24, R225, PT ;  /* 0x000000e11800720c */ /* 0x000fe40003f66270 */
[--C-:B------:R-:W-:Y:S01]  /*14200*/  IADD3 R20, PT, PT, R196, 0x14f, -R5.reuse ;  /* 0x0000014fc4147810 */ /* 0x100fe20007ffe805 */
[----:B------:R-:W-:Y:S01]  /*14210*/  MUFU.TANH R29, R23 ;  /* 0x00000017001d7308 */ /* 0x000fe20000002400 */
[----:B------:R-:W-:Y:S02]  /*14220*/  FSEL R211, R211, -INF , !P4 ;  /* 0xff800000d3d37808 */ /* 0x000fe40006000000 */
[----:B------:R-:W-:Y:S02]  /*14230*/  IABS R20, R20 ;  /* 0x0000001400147213 */ /* 0x000fe40000000000 */
[--C-:B------:R-:W-:Y:S01]  /*14240*/  IADD3 R26, PT, PT, R226, 0x140, -R5.reuse ;  /* 0x00000140e21a7810 */ /* 0x100fe20007ffe805 */
[----:B----4-:R-:W-:Y:S01]  /*14250*/  HMMA.16816.F32.BF16 R192, R16, R12, R192 ;  /* 0x0000000c10c0723c */ /* 0x010fe200000418c0 */
[----:B------:R-:W-:Y:S01]  /*14260*/  FMUL.FTZ R13, R21, R75 ;  /* 0x0000004b150d7220 */ /* 0x000fe20000410000 */
[----:B------:R4:W-:Y:S01]  /*14270*/  MUFU.TANH R12, R22 ;  /* 0x00000016000c7308 */ /* 0x0009e20000002400 */
[----:B------:R-:W-:Y:S01]  /*14280*/  I2FP.F32.S32 R20, R20 ;  /* 0x0000001400147245 */ /* 0x000fe20000201400 */
[----:B------:R-:W-:Y:S01]  /*14290*/  VIADD R21, R10, 0xfffffeb8 ;  /* 0xfffffeb80a157836 */ /* 0x000fe20000000000 */
[----:B--2---:R-:W-:-:S02]  /*142a0*/  IADD3 R27, PT, PT, R226, 0x148, -R5 ;  /* 0x00000148e21b7810 */ /* 0x004fc40007ffe805 */
[----:B------:R-:W-:Y:S01]  /*142b0*/  IABS R26, R26 ;  /* 0x0000001a001a7213 */ /* 0x000fe20000000000 */
[----:B-1----:R-:W-:Y:S01]  /*142c0*/  FFMA.FTZ R20, -R237, R20, R32 ;  /* 0x00000014ed147223 */ /* 0x002fe20000010120 */
[----:B------:R-:W-:Y:S01]  /*142d0*/  IABS R27, R27 ;  /* 0x0000001b001b7213 */ /* 0x000fe20000000000 */
[----:B------:R-:W-:Y:S01]  /*142e0*/  HMMA.16816.F32.BF16 R188, R16, R14, R188 ;  /* 0x0000000e10bc723c */ /* 0x000fe200000418bc */
[C---:B------:R-:W-:Y:S02]  /*142f0*/  ISETP.GE.AND P4, PT, R21.reuse, R228, PT ;  /* 0x000000e41500720c */ /* 0x040fe40003f86270 */
[----:B------:R-:W-:Y:S01]  /*14300*/  FSEL R210, R20, -INF , P3 ;  /* 0xff80000014d27808 */ /* 0x000fe20001800000 */
[----:B------:R-:W-:Y:S01]  /*14310*/  IMAD.MOV.U32 R24, RZ, RZ, R27 ;  /* 0x000000ffff187224 */ /* 0x000fe200078e001b */
[----:B------:R-:W-:Y:S02]  /*14320*/  ISETP.GE.AND P3, PT, R21, R227, PT ;  /* 0x000000e31500720c */ /* 0x000fe40003f66270 */
[----:B------:R-:W-:-:S02]  /*14330*/  FSEL R210, R210, -INF , !P5 ;  /* 0xff800000d2d27808 */ /* 0x000fc40006800000 */
[----:B------:R-:W-:Y:S01]  /*14340*/  I2FP.F32.S32 R24, R24 ;  /* 0x0000001800187245 */ /* 0x000fe20000201400 */
[-C--:B------:R-:W-:Y:S01]  /*14350*/  FMUL.FTZ R195, R195, R75.reuse ;  /* 0x0000004bc3c37220 */ /* 0x080fe20000410000 */
[----:B----4-:R-:W-:Y:S02]  /*14360*/  IADD3 R22, PT, PT, R196, 0x148, -R5 ;  /* 0x00000148c4167810 */ /* 0x010fe40007ffe805 */
[----:B------:R-:W-:Y:S01]  /*14370*/  ISETP.GE.AND P5, PT, R21, R224, PT ;  /* 0x000000e01500720c */ /* 0x000fe20003fa6270 */
[----:B---3--:R-:W-:Y:S01]  /*14380*/  FFMA.FTZ R215, -R237, R24, R25 ;  /* 0x00000018edd77223 */ /* 0x008fe20000010119 */
[----:B------:R-:W-:Y:S01]  /*14390*/  IABS R22, R22 ;  /* 0x0000001600167213 */ /* 0x000fe20000000000 */
[----:B------:R1:W2:Y:S01]  /*143a0*/  MUFU.TANH R25, R13 ;  /* 0x0000000d00197308 */ /* 0x0002a20000002400 */
[----:B------:R-:W-:Y:S02]  /*143b0*/  IADD3 R24, PT, PT, R226, 0x147, -R5 ;  /* 0x00000147e2187810 */ /* 0x000fe40007ffe805 */
[----:B------:R-:W-:Y:S01]  /*143c0*/  FSEL R215, R215, -INF , P4 ;  /* 0xff800000d7d77808 */ /* 0x000fe20002000000 */
[-C--:B------:R-:W-:Y:S01]  /*143d0*/  FMUL.FTZ R190, R190, R75.reuse ;  /* 0x0000004bbebe7220 */ /* 0x080fe20000410000 */
[----:B------:R-:W-:Y:S01]  /*143e0*/  IABS R24, R24 ;  /* 0x0000001800187213 */ /* 0x000fe20000000000 */
[----:B------:R-:W-:Y:S01]  /*143f0*/  FMUL.FTZ R189, R189, R75 ;  /* 0x0000004bbdbd7220 */ /* 0x000fe20000410000 */
[----:B------:R-:W-:-:S02]  /*14400*/  ISETP.GE.AND P4, PT, R21, R225, PT ;  /* 0x000000e11500720c */ /* 0x000fc40003f86270 */
[----:B------:R-:W-:Y:S01]  /*14410*/  IADD3 R27, PT, PT, R196, 0x147, -R5 ;  /* 0x00000147c41b7810 */ /* 0x000fe20007ffe805 */
[----:B------:R-:W-:Y:S01]  /*14420*/  IMAD.MOV.U32 R20, RZ, RZ, R24 ;  /* 0x000000ffff147224 */ /* 0x000fe200078e0018 */
[----:B------:R-:W-:Y:S01]  /*14430*/  FSEL R215, R215, -INF , !P3 ;  /* 0xff800000d7d77808 */ /* 0x000fe20005800000 */
[----:B------:R-:W-:Y:S01]  /*14440*/  VIADD R24, R10, 0xfffffeb9 ;  /* 0xfffffeb90a187836 */ /* 0x000fe20000000000 */
[----:B------:R-:W-:Y:S02]  /*14450*/  IABS R27, R27 ;  /* 0x0000001b001b7213 */ /* 0x000fe40000000000 */
[----:B------:R-:W-:Y:S02]  /*14460*/  I2FP.F32.S32 R20, R20 ;  /* 0x0000001400147245 */ /* 0x000fe40000201400 */
[----:B------:R-:W-:Y:S01]  /*14470*/  I2FP.F32.S32 R26, R26 ;  /* 0x0000001a001a7245 */ /* 0x000fe20000201400 */
[----:B-1----:R-:W-:Y:S01]  /*14480*/  IMAD.MOV.U32 R13, RZ, RZ, R22 ;  /* 0x000000ffff0d7224 */ /* 0x002fe200078e0016 */
[----:B------:R-:W-:Y:S01]  /*14490*/  ISETP.GE.AND P3, PT, R24, R228, PT ;  /* 0x000000e41800720c */ /* 0x000fe20003f66270 */
[----:B--2---:R-:W-:Y:S01]  /*144a0*/  FFMA.FTZ R25, -R237, R20, R25 ;  /* 0x00000014ed197223 */ /* 0x004fe20000010119 */
[----:B------:R-:W-:Y:S01]  /*144b0*/  IADD3 R30, PT, PT, R196, 0x140, -R5 ;  /* 0x00000140c41e7810 */ /* 0x000fe20007ffe805 */
[----:B------:R-:W1:Y:S01]  /*144c0*/  LDSM.16.M88.4 R20, [R74+0x8800] ;  /* 0x008800004a14783b */ /* 0x000e620000000200 */
[----:B------:R-:W-:-:S02]  /*144d0*/  I2FP.F32.S32 R13, R13 ;  /* 0x0000000d000d7245 */ /* 0x000fc40000201400 */
[----:B------:R-:W-:Y:S02]  /*144e0*/  FSEL R25, R25, -INF , P3 ;  /* 0xff80000019197808 */ /* 0x000fe40001800000 */
[----:B------:R-:W-:Y:S01]  /*144f0*/  ISETP.GE.AND P3, PT, R24, R225, PT ;  /* 0x000000e11800720c */ /* 0x000fe20003f66270 */
[----:B------:R-:W-:Y:S01]  /*14500*/  FFMA.FTZ R13, -R237, R13, R12 ;  /* 0x0000000ded0d7223 */ /* 0x000fe2000001010c */
[----:B------:R-:W-:Y:S01]  /*14510*/  FMUL.FTZ R12, R192, R75 ;  /* 0x0000004bc00c7220 */ /* 0x000fe20000410000 */
[C-C-:B------:R-:W-:Y:S02]  /*14520*/  IADD3 R31, PT, PT, R226.reuse, 0x13f, -R5.reuse ;  /* 0x0000013fe21f7810 */ /* 0x140fe40007ffe805 */
[----:B------:R-:W-:Y:S02]  /*14530*/  IADD3 R8, PT, PT, R226, 0x117, -R5 ;  /* 0x00000117e2087810 */ /* 0x000fe40007ffe805 */
[----:B------:R-:W-:Y:S01]  /*14540*/  FSEL R192, R13, -INF , P4 ;  /* 0xff8000000dc07808 */ /* 0x000fe20002000000 */
[----:B------:R-:W2:Y:S01]  /*14550*/  MUFU.TANH R12, R12 ;  /* 0x0000000c000c7308 */ /* 0x000ea20000002400 */
[----:B------:R-:W-:Y:S01]  /*14560*/  IMAD.MOV.U32 R13, RZ, RZ, R27 ;  /* 0x000000ffff0d7224 */ /* 0x000fe200078e001b */
[----:B------:R-:W-:Y:S01]  /*14570*/  ISETP.GE.AND P4, PT, R24, R227, PT ;  /* 0x000000e31800720c */ /* 0x000fe20003f86270 */
[----:B------:R-:W-:Y:S01]  /*14580*/  FMUL.FTZ R27, R193, R75 ;  /* 0x0000004bc11b7220 */ /* 0x000fe20000410000 */
[----:B------:R-:W-:-:S02]  /*14590*/  FSEL R192, R192, -INF , !P5 ;  /* 0xff800000c0c07808 */ /* 0x000fc40006800000 */
[----:B------:R-:W-:Y:S02]  /*145a0*/  I2FP.F32.S32 R13, R13 ;  /* 0x0000000d000d7245 */ /* 0x000fe40000201400 */
[----:B------:R-:W-:Y:S01]  /*145b0*/  ISETP.GE.AND P5, PT, R24, R224, PT ;  /* 0x000000e01800720c */ /* 0x000fe20003fa6270 */
[----:B------:R-:W-:Y:S01]  /*145c0*/  FMUL.FTZ R24, R194, R75 ;  /* 0x0000004bc2187220 */ /* 0x000fe20000410000 */
[----:B------:R-:W-:Y:S01]  /*145d0*/  MUFU.TANH R27, R27 ;  /* 0x0000001b001b7308 */ /* 0x000fe20000002400 */
[----:B------:R-:W-:Y:S01]  /*145e0*/  FFMA.FTZ R29, -R237, R13, R29 ;  /* 0x0000000ded1d7223 */ /* 0x000fe2000001011d */
[----:B------:R-:W-:Y:S02]  /*145f0*/  FSEL R194, R25, -INF , !P4 ;  /* 0xff80000019c27808 */ /* 0x000fe40006000000 */
[----:B------:R-:W-:Y:S02]  /*14600*/  ISETP.GE.AND P4, PT, R28, R228, PT ;  /* 0x000000e41c00720c */ /* 0x000fe40003f86270 */
[----:B------:R-:W-:Y:S01]  /*14610*/  FSEL R193, R29, -INF , P3 ;  /* 0xff8000001dc17808 */ /* 0x000fe20001800000 */
[----:B--2---:R-:W-:Y:S01]  /*14620*/  FFMA.FTZ R26, -R237, R26, R12 ;  /* 0x0000001aed1a7223 */ /* 0x004fe2000001010c */
[----:B------:R-:W2:Y:S01]  /*14630*/  MUFU.TANH R24, R24 ;  /* 0x0000001800187308 */ /* 0x000ea20000002400 */
[----:B------:R-:W3:Y:S01]  /*14640*/  LDSM.16.M88.4 R12, [R39+0x8800] ;  /* 0x00880000270c783b */ /* 0x000ee20000000200 */
[----:B------:R-:W-:-:S02]  /*14650*/  IABS R25, R30 ;  /* 0x0000001e00197213 */ /* 0x000fc40000000000 */
[----:B------:R-:W-:Y:S02]  /*14660*/  IABS R29, R31 ;  /* 0x0000001f001d7213 */ /* 0x000fe40000000000 */
[----:B------:R-:W-:Y:S02]  /*14670*/  ISETP.GE.AND P3, PT, R28, R227, PT ;  /* 0x000000e31c00720c */ /* 0x000fe40003f66270 */
[----:B------:R-:W-:Y:S01]  /*14680*/  FSEL R26, R26, -INF , P4 ;  /* 0xff8000001a1a7808 */ /* 0x000fe20002000000 */
[----:B-1----:R-:W-:Y:S01]  /*14690*/  HMMA.16816.F32.BF16 R184, R128, R20, R184 ;  /* 0x0000001480b8723c */ /* 0x002fe200000418b8 */
[----:B------:R-:W-:Y:S01]  /*146a0*/  FSEL R193, R193, -INF , !P5 ;  /* 0xff800000c1c17808 */ /* 0x000fe20006800000 */
[----:B------:R1:W4:Y:S01]  /*146b0*/  MUFU.TANH R20, R195 ;  /* 0x000000c300147308 */ /* 0x0003220000002400 */
[----:B------:R-:W-:Y:S01]  /*146c0*/  ISETP.GE.AND P5, PT, R28, R224, PT ;  /* 0x000000e01c00720c */ /* 0x000fe20003fa6270 */
[----:B------:R-:W-:Y:S01]  /*146d0*/  VIADD R21, R10, 0xfffffec1 ;  /* 0xfffffec10a157836 */ /* 0x000fe20000000000 */
[----:B------:R-:W-:-:S02]  /*146e0*/  I2FP.F32.S32 R25, R25 ;  /* 0x0000001900197245 */ /* 0x000fc40000201400 */
[----:B------:R-:W-:Y:S01]  /*146f0*/  ISETP.GE.AND P4, PT, R28, R225, PT ;  /* 0x000000e11c00720c */ /* 0x000fe20003f86270 */
[----:B------:R-:W-:Y:S01]  /*14700*/  HMMA.16816.F32.BF16 R180, R128, R22, R180 ;  /* 0x0000001680b4723c */ /* 0x000fe200000418b4 */
[----:B------:R-:W-:Y:S01]  /*14710*/  I2FP.F32.S32 R28, R29 ;  /* 0x0000001d001c7245 */ /* 0x000fe20000201400 */
[C---:B--2---:R-:W-:Y:S01]  /*14720*/  FFMA.FTZ R24, -R237.reuse, R25, R24 ;  /* 0x00000019ed187223 */ /* 0x044fe20000010118 */
[C-C-:B------:R-:W-:Y:S02]  /*14730*/  IADD3 R29, PT, PT, R226.reuse, 0x130, -R5.reuse ;  /* 0x00000130e21d7810 */ /* 0x140fe40007ffe805 */
[----:B------:R-:W-:Y:S01]  /*14740*/  IADD3 R31, PT, PT, R226, 0x12f, -R5 ;  /* 0x0000012fe21f7810 */ /* 0x000fe20007ffe805 */
[----:B------:R-:W-:Y:S01]  /*14750*/  FFMA.FTZ R25, -R237, R28, R27 ;  /* 0x0000001ced197223 */ /* 0x000fe2000001011b */
[--C-:B------:R-:W-:Y:S02]  /*14760*/  IADD3 R27, PT, PT, R196, 0x13f, -R5.reuse ;  /* 0x0000013fc41b7810 */ /* 0x100fe40007ffe805 */
[----:B------:R-:W-:-:S02]  /*14770*/  IADD3 R28, PT, PT, R226, 0x137, -R5 ;  /* 0x00000137e21c7810 */ /* 0x000fc40007ffe805 */
[----:B------:R-:W-:Y:S02]  /*14780*/  IABS R27, R27 ;  /* 0x0000001b001b7213 */ /* 0x000fe40000000000 */
[----:B-1----:R-:W-:Y:S01]  /*14790*/  FSEL R195, R26, -INF , !P3 ;  /* 0xff8000001ac37808 */ /* 0x002fe20005800000 */
[----:B------:R-:W-:Y:S01]  /*147a0*/  FMUL.FTZ R26, R188, R75 ;  /* 0x0000004bbc1a7220 */ /* 0x000fe20000410000 */
[----:B------:R-:W-:Y:S02]  /*147b0*/  ISETP.GE.AND P3, PT, R21, R228, PT ;  /* 0x000000e41500720c */ /* 0x000fe40003f66270 */
[----:B------:R-:W-:Y:S02]  /*147c0*/  FSEL R188, R24, -INF , P4 ;  /* 0xff80000018bc7808 */ /* 0x000fe40002000000 */
[----:B------:R-:W-:Y:S01]  /*147d0*/  IADD3 R24, PT, PT, R226, 0x138, -R5 ;  /* 0x00000138e2187810 */ /* 0x000fe20007ffe805 */
[----:B------:R-:W1:Y:S01]  /*147e0*/  MUFU.TANH R26, R26 ;  /* 0x0000001a001a7308 */ /* 0x000e620000002400 */
[----:B------:R-:W-:-:S02]  /*147f0*/  FSEL R188, R188, -INF , !P5 ;  /* 0xff800000bcbc7808 */ /* 0x000fc40006800000 */
[----:B------:R-:W-:Y:S01]  /*14800*/  FSEL R25, R25, -INF , P3 ;  /* 0xff80000019197808 */ /* 0x000fe20001800000 */
[C---:B---3--:R-:W-:Y:S01]  /*14810*/  HMMA.16816.F32.BF16 R184, R16.reuse, R12, R184 ;  /* 0x0000000c10b8723c */ /* 0x048fe200000418b8 */
[----:B------:R-:W-:Y:S01]  /*14820*/  ISETP.GE.AND P4, PT, R21, R227, PT ;  /* 0x000000e31500720c */ /* 0x000fe20003f86270 */
[----:B------:R-:W-:Y:S01]  /*14830*/  FMUL.FTZ R12, R191, R75 ;  /* 0x0000004bbf0c7220 */ /* 0x000fe20000410000 */
[C---:B------:R-:W-:Y:S02]  /*14840*/  ISETP.GE.AND P5, PT, R21.reuse, R224, PT ;  /* 0x000000e01500720c */ /* 0x040fe40003fa6270 */
[----:B------:R-:W-:Y:S01]  /*14850*/  ISETP.GE.AND P3, PT, R21, R225, PT ;  /* 0x000000e11500720c */ /* 0x000fe20003f66270 */
[----:B------:R-:W-:Y:S01]  /*14860*/  IMAD.MOV.U32 R21, RZ, RZ, R27 ;  /* 0x000000ffff157224 */ /* 0x000fe200078e001b */
[----:B------:R-:W-:Y:S01]  /*14870*/  IABS R24, R24 ;  /* 0x0000001800187213 */ /* 0x000fe20000000000 */
[----:B------:R-:W-:Y:S01]  /*14880*/  MUFU.TANH R12, R12 ;  /* 0x0000000c000c7308 */ /* 0x000fe20000002400 */
[----:B------:R-:W-:Y:S01]  /*14890*/  IADD3 R27, PT, PT, R196, 0x138, -R5 ;  /* 0x00000138c41b7810 */ /* 0x000fe20007ffe805 */
[----:B------:R-:W-:Y:S01]  /*148a0*/  HMMA.16816.F32.BF16 R180, R16, R14, R180 ;  /* 0x0000000e10b4723c */ /* 0x000fe200000418b4 */
[----:B------:R-:W-:-:S02]  /*148b0*/  I2FP.F32.S32 R13, R21 ;  /* 0x00000015000d7245 */ /* 0x000fc40000201400 */
[----:B------:R-:W-:Y:S02]  /*148c0*/  I2FP.F32.S32 R24, R24 ;  /* 0x0000001800187245 */ /* 0x000fe40000201400 */
[----:B------:R-:W-:Y:S01]  /*148d0*/  IABS R27, R27 ;  /* 0x0000001b001b7213 */ /* 0x000fe20000000000 */
[C---:B----4-:R-:W-:Y:S01]  /*148e0*/  FFMA.FTZ R20, -R237.reuse, R13, R20 ;  /* 0x0000000ded147223 */ /* 0x050fe20000010114 */
[----:B------:R2:W3:Y:S01]  /*148f0*/  MUFU.TANH R21, R190 ;  /* 0x000000be00157308 */ /* 0x0004e20000002400 */
[----:B-1----:R-:W-:Y:S01]  /*14900*/  FFMA.FTZ R13, -R237, R24, R26 ;  /* 0x00000018ed0d7223 */ /* 0x002fe2000001011a */
[----:B------:R-:W-:Y:S01]  /*14910*/  IABS R28, R28 ;  /* 0x0000001c001c7213 */ /* 0x000fe20000000000 */
[----:B------:R-:W-:Y:S01]  /*14920*/  VIADD R26, R10, 0xfffffec8 ;  /* 0xfffffec80a1a7836 */ /* 0x000fe20000000000 */
[----:B------:R-:W-:Y:S01]  /*14930*/  IABS R29, R29 ;  /* 0x0000001d001d7213 */ /* 0x000fe20000000000 */
[-C--:B------:R-:W-:Y:S01]  /*14940*/  FMUL.FTZ R186, R186, R75.reuse ;  /* 0x0000004bbaba7220 */ /* 0x080fe20000410000 */
[-C--:B------:R-:W-:Y:S01]  /*14950*/  FMUL.FTZ R30, R185, R75.reuse ;  /* 0x0000004bb91e7220 */ /* 0x080fe20000410000 */
[----:B------:R-:W-:Y:S01]  /*14960*/  FMUL.FTZ R187, R187, R75 ;  /* 0x0000004bbbbb7220 */ /* 0x000fe20000410000 */
[----:B------:R1:W4:Y:S01]  /*14970*/  MUFU.TANH R24, R189 ;  /* 0x000000bd00187308 */ /* 0x0003220000002400 */
[----:B------:R-:W-:-:S03]  /*14980*/  IABS R8, R8 ;  /* 0x0000000800087213 */ /* 0x000fc60000000000 */
[-C--:B------:R-:W-:Y:S01]  /*14990*/  FMUL.FTZ R182, R182, R75.reuse ;  /* 0x0000004bb6b67220 */ /* 0x080fe20000410000 */
[----:B------:R-:W-:-:S03]  /*149a0*/  FMUL.FTZ R181, R181, R75 ;  /* 0x0000004bb5b57220 */ /* 0x000fc60000410000 */
[----:B------:R-:W-:Y:S01]  /*149b0*/  MUFU.TANH R187, R187 ;  /* 0x000000bb00bb7308 */ /* 0x000fe20000002400 */
[----:B--2---:R-:W-:Y:S01]  /*149c0*/  FSEL R190, R25, -INF , !P4 ;  /* 0xff80000019be7808 */ /* 0x004fe20006000000 */
[----:B------:R-:W-:Y:S01]  /*149d0*/  IMAD.MOV.U32 R25, RZ, RZ, R27 ;  /* 0x000000ffff197224 */ /* 0x000fe200078e001b */
[----:B------:R-:W-:Y:S01]  /*149e0*/  ISETP.GE.AND P4, PT, R26, R228, PT ;  /* 0x000000e41a00720c */ /* 0x000fe20003f86270 */
[----:B------:R-:W-:-:S03]  /*149f0*/  VIADD R27, R10, 0xfffffec9 ;  /* 0xfffffec90a1b7836 */ /* 0x000fc60000000000 */
[----:B------:R-:W-:Y:S02]  /*14a00*/  I2FP.F32.S32 R25, R25 ;  /* 0x0000001900197245 */ /* 0x000fe40000201400 */
[----:B-1----:R-:W-:Y:S01]  /*14a10*/  FSEL R189, R20, -INF , P3 ;  /* 0xff80000014bd7808 */ /* 0x002fe20001800000 */
[----:B------:R-:W-:Y:S01]  /*14a20*/  IMAD.MOV.U32 R20, RZ, RZ, R28 ;  /* 0x000000ffff147224 */ /* 0x000fe200078e001c */
[----:B------:R-:W-:Y:S01]  /*14a30*/  FSEL R13, R13, -INF , P4 ;  /* 0xff8000000d0d7808 */ /* 0x000fe20002000000 */
[----:B---3--:R-:W-:Y:S01]  /*14a40*/  FFMA.FTZ R25, -R237, R25, R21 ;  /* 0x00000019ed197223 */ /* 0x008fe20000010115 */
[----:B------:R-:W-:Y:S02]  /*14a50*/  FSEL R189, R189, -INF , !P5 ;  /* 0xff800000bdbd7808 */ /* 0x000fe40006800000 */
[----:B------:R-:W-:Y:S02]  /*14a60*/  I2FP.F32.S32 R20, R20 ;  /* 0x0000001400147245 */ /* 0x000fe40000201400 */
[----:B------:R-:W-:-:S02]  /*14a70*/  ISETP.GE.AND P3, PT, R26, R227, PT ;  /* 0x000000e31a00720c */ /* 0x000fc40003f66270 */
[C---:B------:R-:W-:Y:S01]  /*14a80*/  ISETP.GE.AND P5, PT, R26.reuse, R224, PT ;  /* 0x000000e01a00720c */ /* 0x040fe20003fa6270 */
[----:B----4-:R-:W-:Y:S01]  /*14a90*/  FFMA.FTZ R24, -R237, R20, R24 ;  /* 0x00000014ed187223 */ /* 0x010fe20000010118 */
[----:B------:R-:W-:Y:S01]  /*14aa0*/  ISETP.GE.AND P4, PT, R26, R225, PT ;  /* 0x000000e11a00720c */ /* 0x000fe20003f86270 */
[----:B------:R-:W-:Y:S01]  /*14ab0*/  FMUL.FTZ R26, R184, R75 ;  /* 0x0000004bb81a7220 */ /* 0x000fe20000410000 */
[----:B------:R-:W-:Y:S01]  /*14ac0*/  IADD3 R28, PT, PT, R196, 0x137, -R5 ;  /* 0x00000137c41c7810 */ /* 0x000fe20007ffe805 */
[----:B------:R1:W2:Y:S01]  /*14ad0*/  LDSM.16.M88.4 R20, [R74+0x9000] ;  /* 0x009000004a14783b */ /* 0x0002a20000000200 */
[----:B------:R-:W-:Y:S02]  /*14ae0*/  FSEL R184, R13, -INF , !P3 ;  /* 0xff8000000db87808 */ /* 0x000fe40005800000 */
[----:B------:R-:W-:Y:S01]  /*14af0*/  IABS R28, R28 ;  /* 0x0000001c001c7213 */ /* 0x000fe20000000000 */
[----:B------:R-:W3:Y:S01]  /*14b00*/  MUFU.TANH R26, R26 ;  /* 0x0000001a001a7308 */ /* 0x000ee20000002400 */
[----:B------:R-:W-:-:S03]  /*14b10*/  ISETP.GE.AND P3, PT, R27, R228, PT ;  /* 0x000000e41b00720c */ /* 0x000fc60003f66270 */
[----:B------:R-:W-:Y:S01]  /*14b20*/  IMAD.MOV.U32 R13, RZ, RZ, R28 ;  /* 0x000000ffff0d7224 */ /* 0x000fe200078e001c */
[----:B------:R-:W-:Y:S01]  /*14b30*/  FSEL R24, R24, -INF , P3 ;  /* 0xff80000018187808 */ /* 0x000fe20001800000 */
[----:B------:R-:W-:Y:S01]  /*14b40*/  VIADD R28, R10, 0xfffffed0 ;  /* 0xfffffed00a1c7836 */ /* 0x000fe20000000000 */
[----:B------:R-:W-:Y:S02]  /*14b50*/  ISETP.GE.AND P3, PT, R27, R225, PT ;  /* 0x000000e11b00720c */ /* 0x000fe40003f66270 */
[----:B------:R-:W-:Y:S02]  /*14b60*/  I2FP.F32.S32 R13, R13 ;  /* 0x0000000d000d7245 */ /* 0x000fe40000201400 */
[----:B-1----:R-:W-:Y:S01]  /*14b70*/  FSEL R74, R25, -INF , P4 ;  /* 0xff800000194a7808 */ /* 0x002fe20002000000 */
[----:B------:R-:W-:Y:S01]  /*14b80*/  IMAD.MOV.U32 R25, RZ, RZ, R29 ;  /* 0x000000ffff197224 */ /* 0x000fe200078e001d */
[----:B------:R-:W-:Y:S02]  /*14b90*/  ISETP.GE.AND P4, PT, R27, R227, PT ;  /* 0x000000e31b00720c */ /* 0x000fe40003f86270 */
[----:B------:R-:W-:-:S02]  /*14ba0*/  FSEL R74, R74, -INF , !P5 ;  /* 0xff8000004a4a7808 */ /* 0x000fc40006800000 */
[----:B------:R-:W-:Y:S02]  /*14bb0*/  I2FP.F32.S32 R25, R25 ;  /* 0x0000001900197245 */ /* 0x000fe40000201400 */
[----:B------:R-:W-:Y:S01]  /*14bc0*/  ISETP.GE.AND P5, PT, R27, R224, PT ;  /* 0x000000e01b00720c */ /* 0x000fe20003fa6270 */
[C---:B------:R-:W-:Y:S01]  /*14bd0*/  FFMA.FTZ R27, -R237.reuse, R13, R12 ;  /* 0x0000000ded1b7223 */ /* 0x040fe2000001010c */
[----:B------:R-:W-:Y:S01]  /*14be0*/  IADD3 R29, PT, PT, R196, 0x130, -R5 ;  /* 0x00000130c41d7810 */ /* 0x000fe20007ffe805 */
[----:B------:R1:W4:Y:S01]  /*14bf0*/  LDSM.16.M88.4 R12, [R39+0x9000] ;  /* 0x00900000270c783b */ /* 0x0003220000000200 */
[----:B---3--:R-:W-:Y:S01]  /*14c00*/  FFMA.FTZ R26, -R237, R25, R26 ;  /* 0x00000019ed1a7223 */ /* 0x008fe2000001011a */
[----:B------:R-:W-:Y:S01]  /*14c10*/  FSEL R185, R24, -INF , !P4 ;  /* 0xff80000018b97808 */ /* 0x000fe20006000000 */
[----:B------:R-:W-:Y:S01]  /*14c20*/  MUFU.TANH R25, R186 ;  /* 0x000000ba00197308 */ /* 0x000fe20000002400 */
[----:B------:R-:W-:Y:S01]  /*14c30*/  ISETP.GE.AND P4, PT, R28, R228, PT ;  /* 0x000000e41c00720c */ /* 0x000fe20003f86270 */
[----:B------:R-:W-:-:S04]  /*14c40*/  DEPBAR.LE SB0, 0x0 ;  /* 0x000080000000791a */ /* 0x000fc80000000000 */
[C---:B--2---:R-:W-:Y:S01]  /*14c50*/  HMMA.16816.F32.BF16 R176, R128.reuse, R20, R176 ;  /* 0x0000001480b0723c */ /* 0x044fe200000418b0 */
[----:B------:R-:W-:Y:S01]  /*14c60*/  FSEL R26, R26, -INF , P4 ;  /* 0xff8000001a1a7808 */ /* 0x000fe20002000000 */
[----:B------:R2:W3:Y:S01]  /*14c70*/  MUFU.TANH R24, R30 ;  /* 0x0000001e00187308 */ /* 0x0004e20000002400 */
[----:B------:R-:W-:Y:S01]  /*14c80*/  BAR.SYNC.DEFER_BLOCKING 0x0 ;  /* 0x0000000000007b1d */ /* 0x000fe20000010000 */
[----:B------:R-:W-:Y:S01]  /*14c90*/  ISETP.GE.AND P4, PT, R28, R225, PT ;  /* 0x000000e11c00720c */ /* 0x000fe20003f86270 */
[----:B------:R-:W-:Y:S01]  /*14ca0*/  FMUL.FTZ R21, R180, R75 ;  /* 0x0000004bb4157220 */ /* 0x000fe20000410000 */
[----:B------:R-:W-:Y:S02]  /*14cb0*/  VIADD R20, R10, 0xfffffed1 ;  /* 0xfffffed10a147836 */ /* 0x000fe40000000000 */
[----:B------:R-:W-:Y:S01]  /*14cc0*/  HMMA.16816.F32.BF16 R172, R128, R22, R172 ;  /* 0x0000001680ac723c */ /* 0x000fe200000418ac */
[----:B------:R-:W-:Y:S01]  /*14cd0*/  IADD3 R22, PT, PT, R226, 0x120, -R5 ;  /* 0x00000120e2167810 */ /* 0x000fe20007ffe805 */
[----:B------:R-:W-:-:S03]  /*14ce0*/  VIADD R23, R10, 0xfffffed9 ;  /* 0xfffffed90a177836 */ /* 0x000fc60000000000 */
[----:B------:R-:W-:Y:S02]  /*14cf0*/  IABS R22, R22 ;  /* 0x0000001600167213 */ /* 0x000fe40000000000 */
[----:B-1----:R-:W-:Y:S02]  /*14d00*/  FSEL R39, R27, -INF , P3 ;  /* 0xff8000001b277808 */ /* 0x002fe40001800000 */
[----:B------:R-:W-:Y:S02]  /*14d10*/  ISETP.GE.AND P3, PT, R28, R227, PT ;  /* 0x000000e31c00720c */ /* 0x000fe40003f66270 */
[----:B------:R-:W-:Y:S02]  /*14d20*/  FSEL R39, R39, -INF , !P5 ;  /* 0xff80000027277808 */ /* 0x000fe40006800000 */
[----:B--2---:R-:W-:Y:S02]  /*14d30*/  IABS R30, R29 ;  /* 0x0000001d001e7213 */ /* 0x004fe40000000000 */
[----:B------:R-:W-:-:S02]  /*14d40*/  IABS R29, R31 ;  /* 0x0000001f001d7213 */ /* 0x000fc40000000000 */
[----:B------:R-:W-:Y:S01]  /*14d50*/  ISETP.GE.AND P5, PT, R28, R224, PT ;  /* 0x000000e01c00720c */ /* 0x000fe20003fa6270 */
[----:B------:R-:W-:Y:S01]  /*14d60*/  IMAD.MOV.U32 R27, RZ, RZ, R30 ;  /* 0x000000ffff1b7224 */ /* 0x000fe200078e001e */
[----:B------:R-:W-:Y:S02]  /*14d70*/  I2FP.F32.S32 R28, R29 ;  /* 0x0000001d001c7245 */ /* 0x000fe40000201400 */
[----:B------:R-:W-:Y:S02]  /*14d80*/  FSEL R186, R26, -INF , !P3 ;  /* 0xff8000001aba7808 */ /* 0x000fe40005800000 */
[----:B------:R-:W-:Y:S01]  /*14d90*/  I2FP.F32.S32 R27, R27 ;  /* 0x0000001b001b7245 */ /* 0x000fe20000201400 */
[C---:B---3--:R-:W-:Y:S01]  /*14da0*/  FFMA.FTZ R24, -R237.reuse, R28, R24 ;  /* 0x0000001ced187223 */ /* 0x048fe20000010118 */
[----:B------:R-:W-:Y:S01]  /*14db0*/  IADD3 R26, PT, PT, R196, 0x12f, -R5 ;  /* 0x0000012fc41a7810 */ /* 0x000fe20007ffe805 */
[C---:B----4-:R-:W-:Y:S01]  /*14dc0*/  HMMA.16816.F32.BF16 R176, R16.reuse, R12, R176 ;  /* 0x0000000c10b0723c */ /* 0x050fe200000418b0 */
[----:B------:R-:W-:Y:S01]  /*14dd0*/  ISETP.GE.AND P3, PT, R20, R228, PT ;  /* 0x000000e41400720c */ /* 0x000fe20003f66270 */
[----:B------:R-:W-:Y:S01]  /*14de0*/  FFMA.FTZ R25, -R237, R27, R25 ;  /* 0x0000001bed197223 */ /* 0x000fe20000010119 */
[----:B------:R-:W-:Y:S01]  /*14df0*/  IABS R26, R26 ;  /* 0x0000001a001a7213 */ /* 0x000fe20000000000 */
[----:B------:R1:W-:Y:S01]  /*14e00*/  MUFU.TANH R13, R182 ;  /* 0x000000b6000d7308 */ /* 0x0003e20000002400 */
[----:B------:R-:W-:Y:S01]  /*14e10*/  FSEL R24, R24, -INF , P3 ;  /* 0xff80000018187808 */ /* 0x000fe20001800000 */
[----:B------:R-:W-:Y:S01]  /*14e20*/  FMUL.FTZ R12, R183, R75 ;  /* 0x0000004bb70c7220 */ /* 0x000fe20000410000 */
[----:B------:R-:W-:Y:S01]  /*14e30*/  FSEL R180, R25, -INF , P4 ;  /* 0xff80000019b47808 */ /* 0x000fe20002000000 */
[----:B------:R-:W-:Y:S01]  /*14e40*/  HMMA.16816.F32.BF16 R172, R16, R14, R172 ;  /* 0x0000000e10ac723c */ /* 0x000fe200000418ac */
[----:B------:R-:W-:Y:S01]  /*14e50*/  ISETP.GE.AND P4, PT, R20, R227, PT ;  /* 0x000000e31400720c */ /* 0x000fe20003f86270 */
[----:B------:R-:W-:Y:S01]  /*14e60*/  VIADD R15, R10, 0xfffffee0 ;  /* 0xfffffee00a0f7836 */ /* 0x000fe20000000000 */
[----:B------:R-:W-:Y:S01]  /*14e70*/  FSEL R180, R180, -INF , !P5 ;  /* 0xff800000b4b47808 */ /* 0x000fe20006800000 */
[----:B------:R2:W3:Y:S01]  /*14e80*/  MUFU.TANH R25, R21 ;  /* 0x0000001500197308 */ /* 0x0004e20000002400 */
[----:B------:R-:W-:-:S02]  /*14e90*/  ISETP.GE.AND P5, PT, R20, R224, PT ;  /* 0x000000e01400720c */ /* 0x000fc40003fa6270 */
[----:B------:R-:W-:Y:S01]  /*14ea0*/  ISETP.GE.AND P3, PT, R20, R225, PT ;  /* 0x000000e11400720c */ /* 0x000fe20003f66270 */
[----:B------:R-:W-:Y:S01]  /*14eb0*/  IMAD.MOV.U32 R20, RZ, RZ, R26 ;  /* 0x000000ffff147224 */ /* 0x000fe200078e001a */
[----:B------:R-:W-:Y:S02]  /*14ec0*/  IADD3 R26, PT, PT, R226, 0x127, -R5 ;  /* 0x00000127e21a7810 */ /* 0x000fe40007ffe805 */
[-C--:B------:R-:W-:Y:S01]  /*14ed0*/  FMUL.FTZ R14, R177, R75.reuse ;  /* 0x0000004bb10e7220 */ /* 0x080fe20000410000 */
[----:B------:R-:W-:Y:S01]  /*14ee0*/  MUFU.TANH R12, R12 ;  /* 0x0000000c000c7308 */ /* 0x000fe20000002400 */
[----:B------:R-:W-:Y:S01]  /*14ef0*/  I2FP.F32.S32 R20, R20 ;  /* 0x0000001400147245 */ /* 0x000fe20000201400 */
[-C--:B------:R-:W-:Y:S01]  /*14f00*/  FMUL.FTZ R179, R179, R75.reuse ;  /* 0x0000004bb3b37220 */ /* 0x080fe20000410000 */
[----:B------:R-:W-:Y:S02]  /*14f10*/  IABS R26, R26 ;  /* 0x0000001a001a7213 */ /* 0x000fe40000000000 */
[----:B-1----:R-:W-:Y:S01]  /*14f20*/  FSEL R182, R24, -INF , !P4 ;  /* 0xff80000018b67808 */ /* 0x002fe20006000000 */
[----:B------:R-:W-:Y:S01]  /*14f30*/  FFMA.FTZ R187, -R237, R20, R187 ;  /* 0x00000014edbb7223 */ /* 0x000fe200000101bb */
[-C--:B------:R-:W-:Y:S01]  /*14f40*/  FMUL.FTZ R174, R174, R75.reuse ;  /* 0x0000004baeae7220 */ /* 0x080fe20000410000 */
[----:B------:R-:W1:Y:S01]  /*14f50*/  MUFU.TANH R20, R181 ;  /* 0x000000b500147308 */ /* 0x000e620000002400 */
[----:B------:R-:W-:Y:S01]  /*14f60*/  IMAD.MOV.U32 R24, RZ, RZ, R26 ;  /* 0x000000ffff187224 */ /* 0x000fe200078e001a */
[--C-:B--2---:R-:W-:Y:S01]  /*14f70*/  IADD3 R21, PT, PT, R226, 0x128, -R5.reuse ;  /* 0x00000128e2157810 */ /* 0x104fe20007ffe805 */
[-C--:B------:R-:W-:Y:S01]  /*14f80*/  FMUL.FTZ R173, R173, R75.reuse ;  /* 0x0000004badad7220 */ /* 0x080fe20000410000 */
[----:B------:R-:W-:Y:S01]  /*14f90*/  FMUL.FTZ R175, R175, R75 ;  /* 0x0000004bafaf7220 */ /* 0x000fe20000410000 */
[----:B------:R-:W-:-:S02]  /*14fa0*/  IADD3 R16, PT, PT, R196, 0x118, -R5 ;  /* 0x00000118c4107810 */ /* 0x000fc40007ffe805 */
[----:B------:R-:W-:Y:S01]  /*14fb0*/  IABS R21, R21 ;  /* 0x0000001500157213 */ /* 0x000fe20000000000 */
[----:B------:R-:W-:Y:S01]  /*14fc0*/  MUFU.TANH R14, R14 ;  /* 0x0000000e000e7308 */ /* 0x000fe20000002400 */
[----:B------:R-:W-:Y:S02]  /*14fd0*/  I2FP.F32.S32 R24, R24 ;  /* 0x0000001800187245 */ /* 0x000fe40000201400 */
[----:B------:R-:W-:Y:S02]  /*14fe0*/  I2FP.F32.S32 R21, R21 ;  /* 0x0000001500157245 */ /* 0x000fe40000201400 */
[----:B------:R-:W-:Y:S02]  /*14ff0*/  IABS R16, R16 ;  /* 0x0000001000107213 */ /* 0x000fe40000000000 */
[----:B------:R-:W-:Y:S01]  /*15000*/  IADD3 R17, PT, PT, R226, 0x110, -R5 ;  /* 0x00000110e2117810 */ /* 0x000fe20007ffe805 */
[----:B---3--:R-:W-:Y:S01]  /*15010*/  FFMA.FTZ R183, -R237, R21, R25 ;  /* 0x00000015edb77223 */ /* 0x008fe20000010119 */
[----:B------:R-:W-:Y:S01]  /*15020*/  IADD3 R21, PT, PT, R196, 0x128, -R5 ;  /* 0x00000128c4157810 */ /* 0x000fe20007ffe805 */
[----:B------:R-:W-:-:S02]  /*15030*/  VIADD R25, R10, 0xfffffed8 ;  /* 0xfffffed80a197836 */ /* 0x000fc40000000000 */
[----:B-1----:R-:W-:Y:S01]  /*15040*/  FFMA.FTZ R24, -R237, R24, R20 ;  /* 0x00000018ed187223 */ /* 0x002fe20000010114 */
[----:B------:R-:W-:Y:S01]  /*15050*/  IADD3 R20, PT, PT, R196, 0x127, -R5 ;  /* 0x00000127c4147810 */ /* 0x000fe20007ffe805 */
[----:B------:R-:W-:Y:S01]  /*15060*/  MUFU.TANH R179, R179 ;  /* 0x000000b300b37308 */ /* 0x000fe20000002400 */
[----:B------:R-:W-:Y:S02]  /*15070*/  IABS R21, R21 ;  /* 0x0000001500157213 */ /* 0x000fe40000000000 */
[----:B------:R-:W-:Y:S02]  /*15080*/  ISETP.GE.AND P4, PT, R25, R228, PT ;  /* 0x000000e41900720c */ /* 0x000fe40003f86270 */
[----:B------:R-:W-:Y:S02]  /*15090*/  I2FP.F32.S32 R21, R21 ;  /* 0x0000001500157245 */ /* 0x000fe40000201400 */
[----:B------:R-:W-:Y:S01]  /*150a0*/  FSEL R183, R183, -INF , P4 ;  /* 0xff800000b7b77808 */ /* 0x000fe20002000000 */
[----:B------:R-:W-:Y:S01]  /*150b0*/  MUFU.TANH R174, R174 ;  /* 0x000000ae00ae7308 */ /* 0x000fe20000002400 */
[----:B------:R-:W-:Y:S01]  /*150c0*/  ISETP.GE.AND P4, PT, R25, R225, PT ;  /* 0x000000e11900720c */ /* 0x000fe20003f86270 */
[----:B------:R-:W-:Y:S01]  /*150d0*/  FFMA.FTZ R21, -R237, R21, R13 ;  /* 0x00000015ed157223 */ /* 0x000fe2000001010d */
[----:B------:R-:W-:Y:S01]  /*150e0*/  FMUL.FTZ R13, R176, R75 ;  /* 0x0000004bb00d7220 */ /* 0x000fe20000410000 */
[----:B------:R-:W-:-:S02]  /*150f0*/  FSEL R181, R187, -INF , P3 ;  /* 0xff800000bbb57808 */ /* 0x000fc40001800000 */
[----:B------:R-:W-:Y:S02]  /*15100*/  ISETP.GE.AND P3, PT, R25, R227, PT ;  /* 0x000000e31900720c */ /* 0x000fe40003f66270 */
[----:B------:R-:W-:Y:S01]  /*15110*/  IABS R20, R20 ;  /* 0x0000001400147213 */ /* 0x000fe20000000000 */
[----:B------:R-:W1:Y:S01]  /*15120*/  MUFU.TANH R13, R13 ;  /* 0x0000000d000d7308 */ /* 0x000e620000002400 */
[----:B------:R-:W-:Y:S01]  /*15130*/  FSEL R176, R21, -INF , P4 ;  /* 0xff80000015b07808 */ /* 0x000fe20002000000 */
[----:B------:R-:W-:Y:S01]  /*15140*/  IMAD.MOV.U32 R21, RZ, RZ, R22 ;  /* 0x000000ffff157224 */ /* 0x000fe200078e0016 */
[----:B------:R-:W-:Y:S01]  /*15150*/  FSEL R183, R183, -INF , !P3 ;  /* 0xff800000b7b77808 */ /* 0x000fe20005800000 */
[----:B------:R-:W-:Y:S01]  /*15160*/  FMUL.FTZ R22, R178, R75 ;  /* 0x0000004bb2167220 */ /* 0x000fe20000410000 */
[----:B------:R-:W-:Y:S02]  /*15170*/  I2FP.F32.S32 R20, R20 ;  /* 0x0000001400147245 */ /* 0x000fe40000201400 */
[----:B------:R-:W-:Y:S01]  /*15180*/  FSEL R181, R181, -INF , !P5 ;  /* 0xff800000b5b57808 */ /* 0x000fe20006800000 */
[----:B------:R-:W-:Y:S01]  /*15190*/  MUFU.TANH R173, R173 ;  /* 0x000000ad00ad7308 */ /* 0x000fe20000002400 */
[----:B------:R-:W-:Y:S01]  /*151a0*/  ISETP.GE.AND P3, PT, R23, R228, PT ;  /* 0x000000e41700720c */ /* 0x000fe20003f66270 */
[----:B------:R-:W-:Y:S01]  /*151b0*/  FFMA.FTZ R12, -R237, R20, R12 ;  /* 0x00000014ed0c7223 */ /* 0x000fe2000001010c */
[----:B------:R-:W-:-:S02]  /*151c0*/  ISETP.GE.AND P5, PT, R25, R224, PT ;  /* 0x000000e01900720c */ /* 0x000fc40003fa6270 */
[----:B------:R-:W-:Y:S02]  /*151d0*/  I2FP.F32.S32 R21, R21 ;  /* 0x0000001500157245 */ /* 0x000fe40000201400 */
[----:B------:R-:W-:Y:S01]  /*151e0*/  ISETP.GE.AND P4, PT, R23, R227, PT ;  /* 0x000000e31700720c */ /* 0x000fe20003f86270 */
[----:B------:R-:W2:Y:S01]  /*151f0*/  MUFU.TANH R22, R22 ;  /* 0x0000001600167308 */ /* 0x000ea20000002400 */
[----:B------:R-:W-:Y:S01]  /*15200*/  FSEL R178, R24, -INF , P3 ;  /* 0xff80000018b27808 */ /* 0x000fe20001800000 */
[----:B-1----:R-:W-:Y:S01]  /*15210*/  FFMA.FTZ R13, -R237, R21, R13 ;  /* 0x00000015ed0d7223 */ /* 0x002fe2000001010d */
[----:B------:R-:W-:Y:S02]  /*15220*/  FSEL R176, R176, -INF , !P5 ;  /* 0xff800000b0b07808 */ /* 0x000fe40006800000 */
[C---:B------:R-:W-:Y:S02]  /*15230*/  ISETP.GE.AND P3, PT, R23.reuse, R225, PT ;  /* 0x000000e11700720c */ /* 0x040fe40003f66270 */
[----:B------:R-:W-:Y:S01]  /*15240*/  ISETP.GE.AND P5, PT, R23, R224, PT ;  /* 0x000000e01700720c */ /* 0x000fe20003fa6270 */
[----:B------:R-:W-:Y:S01]  /*15250*/  MUFU.TANH R175, R175 ;  /* 0x000000af00af7308 */ /* 0x000fe20000002400 */
[----:B------:R-:W-:-:S02]  /*15260*/  IADD3 R20, PT, PT, R196, 0x120, -R5 ;  /* 0x00000120c4147810 */ /* 0x000fc40007ffe805 */
[----:B------:R-:W-:Y:S02]  /*15270*/  IADD3 R23, PT, PT, R226, 0x11f, -R5 ;  /* 0x0000011fe2177810 */ /* 0x000fe40007ffe805 */
[----:B------:R-:W-:Y:S02]  /*15280*/  FSEL R178, R178, -INF , !P4 ;  /* 0xff800000b2b27808 */ /* 0x000fe40006000000 */
[----:B------:R-:W-:Y:S01]  /*15290*/  ISETP.GE.AND P4, PT, R15, R228, PT ;  /* 0x000000e40f00720c */ /* 0x000fe20003f86270 */
[----:B------:R-:W-:Y:S01]  /*152a0*/  MUFU.TANH R18, R169 ;  /* 0x000000a900127308 */ /* 0x000fe20000002400 */
[----:B------:R-:W-:Y:S02]  /*152b0*/  FSEL R177, R12, -INF , P3 ;  /* 0xff8000000cb17808 */ /* 0x000fe40001800000 */
[----:B------:R-:W-:Y:S02]  /*152c0*/  IABS R21, R20 ;  /* 0x0000001400157213 */ /* 0x000fe40000000000 */
[----:B------:R-:W-:-:S02]  /*152d0*/  IABS R20, R23 ;  /* 0x0000001700147213 */ /* 0x000fc40000000000 */
[----:B------:R-:W-:Y:S01]  /*152e0*/  FSEL R177, R177, -INF , !P5 ;  /* 0xff800000b1b17808 */ /* 0x000fe20006800000 */
[----:B------:R-:W-:Y:S01]  /*152f0*/  IMAD.MOV.U32 R12, RZ, RZ, R21 ;  /* 0x000000ffff0c7224 */ /* 0x000fe200078e0015 */
[----:B------:R-:W-:Y:S02]  /*15300*/  FSEL R13, R13, -INF , P4 ;  /* 0xff8000000d0d7808 */ /* 0x000fe40002000000 */
[C---:B------:R-:W-:Y:S02]  /*15310*/  ISETP.GE.AND P3, PT, R15.reuse, R227, PT ;  /* 0x000000e30f00720c */ /* 0x040fe40003f66270 */
[C---:B------:R-:W-:Y:S02]  /*15320*/  ISETP.GE.AND P5, PT, R15.reuse, R224, PT ;  /* 0x000000e00f00720c */ /* 0x040fe40003fa6270 */
[----:B------:R-:W-:Y:S02]  /*15330*/  ISETP.GE.AND P4, PT, R15, R225, PT ;  /* 0x000000e10f00720c */ /* 0x000fe40003f86270 */
[----:B------:R-:W-:-:S02]  /*15340*/  I2FP.F32.S32 R15, R20 ;  /* 0x00000014000f7245 */ /* 0x000fc40000201400 */
[----:B------:R-:W-:Y:S02]  /*15350*/  I2FP.F32.S32 R12, R12 ;  /* 0x0000000c000c7245 */ /* 0x000fe40000201400 */
[----:B------:R-:W-:Y:S01]  /*15360*/  FSEL R128, R13, -INF , !P3 ;  /* 0xff8000000d807808 */ /* 0x000fe20005800000 */
[C---:B------:R-:W-:Y:S01]  /*15370*/  FFMA.FTZ R14, -R237.reuse, R15, R14 ;  /* 0x0000000fed0e7223 */ /* 0x040fe2000001010e */
[-C--:B------:R-:W-:Y:S01]  /*15380*/  FMUL.FTZ R15, R172, R75.reuse ;  /* 0x0000004bac0f7220 */ /* 0x080fe20000410000 */
[----:B--2---:R-:W-:Y:S01]  /*15390*/  FFMA.FTZ R22, -R237, R12, R22 ;  /* 0x0000000ced167223 */ /* 0x004fe20000010116 */
[----:B------:R-:W-:Y:S01]  /*153a0*/  VIADD R12, R10, 0xfffffee1 ;  /* 0xfffffee10a0c7836 */ /* 0x000fe20000000000 */
[--C-:B------:R-:W-:Y:S01]  /*153b0*/  IADD3 R20, PT, PT, R196, 0x11f, -R5.reuse ;  /* 0x0000011fc4147810 */ /* 0x100fe20007ffe805 */
[----:B------:R-:W-:Y:S01]  /*153c0*/  FMUL.FTZ R75, R4, R75 ;  /* 0x0000004b044b7220 */ /* 0x000fe20000410000 */
[----:B------:R-:W-:Y:S01]  /*153d0*/  IADD3 R13, PT, PT, R226, 0x118, -R5 ;  /* 0x00000118e20d7810 */ /* 0x000fe20007ffe805 */
[----:B------:R-:W1:Y:S01]  /*153e0*/  MUFU.TANH R15, R15 ;  /* 0x0000000f000f7308 */ /* 0x000e620000002400 */
[----:B------:R-:W-:-:S02]  /*153f0*/  ISETP.GE.AND P3, PT, R12, R228, PT ;  /* 0x000000e40c00720c */ /* 0x000fc40003f66270 */
[----:B------:R-:W-:Y:S02]  /*15400*/  FSEL R22, R22, -INF , P4 ;  /* 0xff80000016167808 */ /* 0x000fe40002000000 */
[----:B------:R-:W-:Y:S02]  /*15410*/  IABS R20, R20 ;  /* 0x0000001400147213 */ /* 0x000fe40000000000 */
[----:B------:R-:W-:Y:S01]  /*15420*/  IABS R13, R13 ;  /* 0x0000000d000d7213 */ /* 0x000fe20000000000 */
[----:B------:R-:W-:Y:S01]  /*15430*/  MUFU.TANH R75, R75 ;  /* 0x0000004b004b7308 */ /* 0x000fe20000002400 */
[----:B------:R-:W-:Y:S02]  /*15440*/  FSEL R129, R22, -INF , !P5 ;  /* 0xff80000016817808 */ /* 0x000fe40006800000 */
[----:B------:R-:W-:Y:S02]  /*15450*/  FSEL R14, R14, -INF , P3 ;  /* 0xff8000000e0e7808 */ /* 0x000fe40001800000 */
[----:B------:R-:W-:-:S02]  /*15460*/  ISETP.GE.AND P4, PT, R12, R227, PT ;  /* 0x000000e30c00720c */ /* 0x000fc40003f86270 */
[C---:B------:R-:W-:Y:S02]  /*15470*/  ISETP.GE.AND P5, PT, R12.reuse, R224, PT ;  /* 0x000000e00c00720c */ /* 0x040fe40003fa6270 */
[----:B------:R-:W-:Y:S01]  /*15480*/  ISETP.GE.AND P3, PT, R12, R225, PT ;  /* 0x000000e10c00720c */ /* 0x000fe20003f66270 */
[----:B------:R-:W-:Y:S01]  /*15490*/  IMAD.MOV.U32 R12, RZ, RZ, R20 ;  /* 0x000000ffff0c7224 */ /* 0x000fe200078e0014 */
[----:B------:R-:W-:Y:S02]  /*154a0*/  I2FP.F32.S32 R13, R13 ;  /* 0x0000000d000d7245 */ /* 0x000fe40000201400 */
[----:B------:R-:W-:Y:S02]  /*154b0*/  FSEL R9, R14, -INF , !P4 ;  /* 0xff8000000e097808 */ /* 0x000fe40006000000 */
[----:B------:R-:W-:Y:S01]  /*154c0*/  I2FP.F32.S32 R12, R12 ;  /* 0x0000000c000c7245 */ /* 0x000fe20000201400 */
[----:B-1----:R-:W-:Y:S01]  /*154d0*/  FFMA.FTZ R13, -R237, R13, R15 ;  /* 0x0000000ded0d7223 */ /* 0x002fe2000001010f */
[----:B------:R-:W-:Y:S01]  /*154e0*/  VIADD R15, R10, 0xfffffee8 ;  /* 0xfffffee80a0f7836 */ /* 0x000fe20000000000 */
[----:B------:R-:W-:-:S02]  /*154f0*/  I2FP.F32.S32 R16, R16 ;  /* 0x0000001000107245 */ /* 0x000fc40000201400 */
[----:B------:R-:W-:Y:S02]  /*15500*/  FFMA.FTZ R12, -R237, R12, R179 ;  /* 0x0000000ced0c7223 */ /* 0x000fe400000101b3 */
[----:B------:R-:W-:Y:S01]  /*15510*/  ISETP.GE.AND P4, PT, R15, R228, PT ;  /* 0x000000e40f00720c */ /* 0x000fe20003f86270 */
[----:B------:R-:W-:Y:S02]  /*15520*/  FFMA.FTZ R16, -R237, R16, R174 ;  /* 0x00000010ed107223 */ /* 0x000fe400000101ae */
[----:B------:R-:W-:Y:S01]  /*15530*/  FSEL R14, R12, -INF , P3 ;  /* 0xff8000000c0e7808 */ /* 0x000fe20001800000 */
[----:B------:R-:W-:Y:S01]  /*15540*/  IMAD.MOV.U32 R12, RZ, RZ, R8 ;  /* 0x000000ffff0c7224 */ /* 0x000fe200078e0008 */
[----:B------:R-:W-:Y:S02]  /*15550*/  FSEL R13, R13, -INF , P4 ;  /* 0xff8000000d0d7808 */ /* 0x000fe40002000000 */
[----:B------:R-:W-:Y:S02]  /*15560*/  ISETP.GE.AND P3, PT, R15, R227, PT ;  /* 0x000000e30f00720c */ /* 0x000fe40003f66270 */
[----:B------:R-:W-:Y:S01]  /*15570*/  FSEL R8, R14, -INF , !P5 ;  /* 0xff8000000e087808 */ /* 0x000fe20006800000 */
[----:B------:R-:W-:Y:S01]  /*15580*/  VIADD R14, R10, 0xfffffee9 ;  /* 0xfffffee90a0e7836 */ /* 0x000fe20000000000 */
[----:B------:R-:W-:-:S02]  /*15590*/  FSEL R131, R13, -INF , !P3 ;  /* 0xff8000000d837808 */ /* 0x000fc40005800000 */
[C---:B------:R-:W-:Y:S01]  /*155a0*/  ISETP.GE.AND P5, PT, R15.reuse, R224, PT ;  /* 0x000000e00f00720c */ /* 0x040fe20003fa6270 */
[----:B------:R-:W1:Y:S01]  /*155b0*/  MUFU.TANH R13, R168 ;  /* 0x000000a8000d7308 */ /* 0x000e620000002400 */
[----:B------:R-:W-:Y:S02]  /*155c0*/  ISETP.GE.AND P4, PT, R15, R225, PT ;  /* 0x000000e10f00720c */ /* 0x000fe40003f86270 */
[----:B------:R-:W-:Y:S02]  /*155d0*/  IADD3 R15, PT, PT, R196, 0x117, -R5 ;  /* 0x00000117c40f7810 */ /* 0x000fe40007ffe805 */
[----:B------:R-:W-:Y:S02]  /*155e0*/  I2FP.F32.S32 R12, R12 ;  /* 0x0000000c000c7245 */ /* 0x000fe40000201400 */
[----:B------:R-:W-:Y:S02]  /*155f0*/  IABS R15, R15 ;  /* 0x0000000f000f7213 */ /* 0x000fe40000000000 */
[----:B------:R-:W-:Y:S01]  /*15600*/  ISETP.GE.AND P3, PT, R14, R228, PT ;  /* 0x000000e40e00720c */ /* 0x000fe20003f66270 */
[----:B------:R-:W-:Y:S01]  /*15610*/  FFMA.FTZ R12, -R237, R12, R173 ;  /* 0x0000000ced0c7223 */ /* 0x000fe200000101ad */
[----:B------:R-:W-:-:S02]  /*15620*/  FSEL R130, R16, -INF , P4 ;  /* 0xff80000010827808 */ /* 0x000fc40002000000 */
[----:B------:R-:W-:Y:S02]  /*15630*/  IABS R16, R17 ;  /* 0x0000001100107213 */ /* 0x000fe40000000000 */
        /* <DEDUP_REMOVED lines=8> */
[----:B------:R-:W-:Y:S02]  /*156c0*/  I2FP.F32.S32 R16, R16 ;  /* 0x0000001000107245 */ /* 0x000fe40000201400 */
[----:B------:R-:W-:Y:S02]  /*156d0*/  FSEL R169, R12, -INF , !P4 ;  /* 0xff8000000ca97808 */ /* 0x000fe40006000000 */
[----:B------:R-:W-:Y:S01]  /*156e0*/  ISETP.GE.AND P4, PT, R14, R228, PT ;  /* 0x000000e40e00720c */ /* 0x000fe20003f86270 */
[----:B-1----:R-:W-:Y:S01]  /*156f0*/  FFMA.FTZ R13, -R237, R16, R13 ;  /* 0x00000010ed0d7223 */ /* 0x002fe2000001010d */
[----:B------:R-:W-:Y:S01]  /*15700*/  FSEL R15, R15, -INF , P3 ;  /* 0xff8000000f0f7808 */ /* 0x000fe20001800000 */
[----:B------:R1:W2:Y:S01]  /*15710*/  MUFU.TANH R12, R6 ;  /* 0x00000006000c7308 */ /* 0x0002a20000002400 */
[----:B------:R-:W-:-:S02]  /*15720*/  IADD3 R16, PT, PT, R196, 0x110, -R5 ;  /* 0x00000110c4107810 */ /* 0x000fc40007ffe805 */
[----:B------:R-:W-:Y:S02]  /*15730*/  FSEL R168, R15, -INF , !P5 ;  /* 0xff8000000fa87808 */ /* 0x000fe40006800000 */
[----:B------:R-:W-:Y:S02]  /*15740*/  FSEL R13, R13, -INF , P4 ;  /* 0xff8000000d0d7808 */ /* 0x000fe40002000000 */
[----:B------:R-:W-:Y:S02]  /*15750*/  IADD3 R17, PT, PT, R226, 0x10f, -R5 ;  /* 0x0000010fe2117810 */ /* 0x000fe40007ffe805 */
[C---:B------:R-:W-:Y:S02]  /*15760*/  ISETP.GE.AND P3, PT, R14.reuse, R227, PT ;  /* 0x000000e30e00720c */ /* 0x040fe40003f66270 */
[C---:B------:R-:W-:Y:S02]  /*15770*/  ISETP.GE.AND P5, PT, R14.reuse, R224, PT ;  /* 0x000000e00e00720c */ /* 0x040fe40003fa6270 */
[----:B------:R-:W-:-:S02]  /*15780*/  ISETP.GE.AND P4, PT, R14, R225, PT ;  /* 0x000000e10e00720c */ /* 0x000fc40003f86270 */
[C-C-:B------:R-:W-:Y:S02]  /*15790*/  IADD3 R14, PT, PT, R196.reuse, 0x10f, -R5.reuse ;  /* 0x0000010fc40e7810 */ /* 0x140fe40007ffe805 */
[--C-:B------:R-:W-:Y:S01]  /*157a0*/  IADD3 R196, PT, PT, R196, 0x108, -R5.reuse ;  /* 0x00000108c4c47810 */ /* 0x100fe20007ffe805 */
[C---:B-1----:R-:W-:Y:S01]  /*157b0*/  VIADD R6, R10.reuse, 0xfffffef1 ;  /* 0xfffffef10a067836 */ /* 0x042fe20000000000 */
[----:B------:R-:W-:Y:S01]  /*157c0*/  IABS R16, R16 ;  /* 0x0000001000107213 */ /* 0x000fe20000000000 */
[----:B------:R-:W-:Y:S01]  /*157d0*/  VIADD R10, R10, 0xfffffef8 ;  /* 0xfffffef80a0a7836 */ /* 0x000fe20000000000 */
[----:B------:R-:W-:Y:S02]  /*157e0*/  IADD3 R5, PT, PT, R226, 0x108, -R5 ;  /* 0x00000108e2057810 */ /* 0x000fe40007ffe805 */
[----:B------:R-:W-:Y:S02]  /*157f0*/  IABS R17, R17 ;  /* 0x0000001100117213 */ /* 0x000fe40000000000 */
[----:B------:R-:W-:-:S02]  /*15800*/  I2FP.F32.S32 R16, R16 ;  /* 0x0000001000107245 */ /* 0x000fc40000201400 */
[----:B------:R-:W-:Y:S02]  /*15810*/  IABS R5, R5 ;  /* 0x0000000500057213 */ /* 0x000fe40000000000 */
[----:B------:R-:W-:Y:S01]  /*15820*/  I2FP.F32.S32 R17, R17 ;  /* 0x0000001100117245 */ /* 0x000fe20000201400 */
[----:B------:R-:W-:Y:S01]  /*15830*/  FFMA.FTZ R16, -R237, R16, R170 ;  /* 0x00000010ed107223 */ /* 0x000fe200000101aa */
[----:B------:R-:W-:Y:S01]  /*15840*/  FSEL R4, R13, -INF , !P3 ;  /* 0xff8000000d047808 */ /* 0x000fe20005800000 */
[----:B------:R-:W-:Y:S01]  /*15850*/  IMAD.MOV.U32 R13, RZ, RZ, R5 ;  /* 0x000000ffff0d7224 */ /* 0x000fe200078e0005 */
[----:B------:R-:W-:Y:S01]  /*15860*/  IABS R14, R14 ;  /* 0x0000000e000e7213 */ /* 0x000fe20000000000 */
[----:B------:R-:W-:Y:S01]  /*15870*/  FFMA.FTZ R17, -R237, R17, R18 ;  /* 0x00000011ed117223 */ /* 0x000fe20000010112 */
[----:B------:R-:W-:Y:S02]  /*15880*/  ISETP.GE.AND P3, PT, R6, R228, PT ;  /* 0x000000e40600720c */ /* 0x000fe40003f66270 */
[----:B------:R-:W-:-:S02]  /*15890*/  I2FP.F32.S32 R14, R14 ;  /* 0x0000000e000e7245 */ /* 0x000fc40000201400 */
[----:B------:R-:W-:Y:S02]  /*158a0*/  FSEL R16, R16, -INF , P4 ;  /* 0xff80000010107808 */ /* 0x000fe40002000000 */
[----:B------:R-:W-:Y:S01]  /*158b0*/  I2FP.F32.S32 R13, R13 ;  /* 0x0000000d000d7245 */ /* 0x000fe20000201400 */
[----:B------:R-:W-:Y:S01]  /*158c0*/  FFMA.FTZ R14, -R237, R14, R171 ;  /* 0x0000000eed0e7223 */ /* 0x000fe200000101ab */
[C---:B------:R-:W-:Y:S02]  /*158d0*/  ISETP.GE.AND P4, PT, R6.reuse, R227, PT ;  /* 0x000000e30600720c */ /* 0x040fe40003f86270 */
[----:B------:R-:W-:Y:S01]  /*158e0*/  FSEL R17, R17, -INF , P3 ;  /* 0xff80000011117808 */ /* 0x000fe20001800000 */
[----:B------:R-:W-:Y:S01]  /*158f0*/  FFMA.FTZ R13, -R237, R13, R75 ;  /* 0x0000000ded0d7223 */ /* 0x000fe2000001014b */
[----:B------:R-:W-:Y:S02]  /*15900*/  ISETP.GE.AND P3, PT, R6, R225, PT ;  /* 0x000000e10600720c */ /* 0x000fe40003f66270 */
[----:B------:R-:W-:-:S02]  /*15910*/  FSEL R173, R17, -INF , !P4 ;  /* 0xff80000011ad7808 */ /* 0x000fc40006000000 */
[----:B------:R-:W-:Y:S02]  /*15920*/  ISETP.GE.AND P4, PT, R10, R228, PT ;  /* 0x000000e40a00720c */ /* 0x000fe40003f86270 */
[----:B------:R-:W-:Y:S02]  /*15930*/  FSEL R5, R16, -INF , !P5 ;  /* 0xff80000010057808 */ /* 0x000fe40006800000 */
[----:B------:R-:W-:Y:S01]  /*15940*/  ISETP.GE.AND P5, PT, R6, R224, PT ;  /* 0x000000e00600720c */ /* 0x000fe20003fa6270 */
[----:B------:R-:W-:Y:S01]  /*15950*/  VIADD R6, R37, 0xfffffffe ;  /* 0xfffffffe25067836 */ /* 0x000fe20000000000 */
[----:B------:R-:W-:Y:S02]  /*15960*/  FSEL R14, R14, -INF , P3 ;  /* 0xff8000000e0e7808 */ /* 0x000fe40001800000 */
[----:B------:R-:W-:Y:S02]  /*15970*/  ISETP.GE.AND P3, PT, R10, R227, PT ;  /* 0x000000e30a00720c */ /* 0x000fe40003f66270 */
[----:B------:R-:W-:-:S02]  /*15980*/  FSEL R13, R13, -INF , P4 ;  /* 0xff8000000d0d7808 */ /* 0x000fc40002000000 */
[----:B------:R-:W-:Y:S02]  /*15990*/  IABS R196, R196 ;  /* 0x000000c400c47213 */ /* 0x000fe40000000000 */
[----:B------:R-:W-:Y:S02]  /*159a0*/  FSEL R172, R13, -INF , !P3 ;  /* 0xff8000000dac7808 */ /* 0x000fe40005800000 */
[----:B------:R-:W-:Y:S02]  /*159b0*/  ISETP.GT.AND P3, PT, R6, R229, PT ;  /* 0x000000e50600720c */ /* 0x000fe40003f64270 */
[----:B------:R-:W-:Y:S02]  /*159c0*/  I2FP.F32.S32 R196, R196 ;  /* 0x000000c400c47245 */ /* 0x000fe40000201400 */
[----:B------:R-:W-:Y:S02]  /*159d0*/  ISETP.GE.AND P4, PT, R10, R225, PT ;  /* 0x000000e10a00720c */ /* 0x000fe40003f86270 */
[----:B------:R-:W-:Y:S01]  /*159e0*/  FSEL R171, R14, -INF , !P5 ;  /* 0xff8000000eab7808 */ /* 0x000fe20006800000 */
[----:B--2---:R-:W-:Y:S01]  /*159f0*/  FFMA.FTZ R12, -R237, R196, R12 ;  /* 0x000000c4ed0c7223 */ /* 0x004fe2000001010c */
[----:B------:R-:W-:-:S04]  /*15a00*/  ISETP.GE.AND P5, PT, R10, R224, PT ;  /* 0x000000e00a00720c */ /* 0x000fc80003fa6270 */
        /* <DEDUP_REMOVED lines=17> */
[----:B------:R-:W-:-:S03]  /*15b20*/  LOP3.LUT R18, R18, R19, RZ, 0x3c, !PT ;  /* 0x0000001312127212 */ /* 0x000fc600078e3cff */
[----:B-1----:R-:W1:Y:S02]  /*15b30*/  MUFU.RCP R20, R20 ;  /* 0x0000001400147308 */ /* 0x002e640000001000 */
[----:B-1----:R-:W-:-:S06]  /*15b40*/  VIADD R20, R20, 0xffffffe ;  /* 0x0ffffffe14147836 */ /* 0x002fcc0000000000 */
[----:B------:R-:W1:Y:S02]  /*15b50*/  F2I.FTZ.U32.TRUNC.NTZ R21, R20 ;  /* 0x0000001400157305 */ /* 0x000e64000021f000 */
[----:B-1----:R-:W-:Y:S01]  /*15b60*/  IADD3 R17, PT, PT, RZ, -R21, RZ ;  /* 0x80000015ff117210 */ /* 0x002fe20007ffe0ff */
[----:B------:R-:W-:-:S04]  /*15b70*/  IMAD.MOV.U32 R20, RZ, RZ, RZ ;  /* 0x000000ffff147224 */ /* 0x000fc800078e00ff */
[----:B------:R-:W-:-:S04]  /*15b80*/  IMAD R17, R17, R14, RZ ;  /* 0x0000000e11117224 */ /* 0x000fc800078e02ff */
[----:B------:R-:W-:Y:S02]  /*15b90*/  IMAD.HI.U32 R17, R21, R17, R20 ;  /* 0x0000001115117227 */ /* 0x000fe400078e0014 */
[----:B------:R-:W1:Y:S04]  /*15ba0*/  LDC.64 R20, c[0x0][0x348] ;  /* 0x0000d200ff147b82 */ /* 0x000e680000000a00 */
[----:B------:R-:W-:-:S04]  /*15bb0*/  IMAD.HI.U32 R15, R17, R10, RZ ;  /* 0x0000000a110f7227 */ /* 0x000fc800078e00ff */
[----:B------:R-:W-:Y:S02]  /*15bc0*/  IMAD R10, R15, R12, R10 ;  /* 0x0000000c0f0a7224 */ /* 0x000fe400078e020a */
[----:B------:R-:W-:-:S03]  /*15bd0*/  IMAD.HI.U32 R17, R17, R13, RZ ;  /* 0x0000000d11117227 */ /* 0x000fc600078e00ff */
[----:B------:R-:W-:Y:S01]  /*15be0*/  ISETP.GT.U32.AND P3, PT, R14, R10, PT ;  /* 0x0000000a0e00720c */ /* 0x000fe20003f64070 */
[----:B------:R-:W-:Y:S01]  /*15bf0*/  IMAD R12, R17, R12, R13 ;  /* 0x0000000c110c7224 */ /* 0x000fe200078e020d */
[----:B------:R-:W-:-:S04]  /*15c00*/  LOP3.LUT R13, RZ, R19, RZ, 0x33, !PT ;  /* 0x00000013ff0d7212 */ /* 0x000fc800078e33ff */
[----:B------:R-:W-:-:S07]  /*15c10*/  ISETP.GT.U32.AND P0, PT, R14, R12, PT ;  /* 0x0000000c0e00720c */ /* 0x000fce0003f04070 */
[----:B------:R-:W-:Y:S01]  /*15c20*/  @!P3 IMAD.IADD R10, R10, 0x1, -R14 ;  /* 0x000000010a0ab824 */ /* 0x000fe200078e0a0e */
[----:B------:R-:W-:Y:S02]  /*15c30*/  @!P3 IADD3 R15, PT, PT, R15, 0x1, RZ ;  /* 0x000000010f0fb810 */ /* 0x000fe40007ffe0ff */
[----:B------:R-:W-:Y:S02]  /*15c40*/  ISETP.GE.AND P3, PT, R18, RZ, PT ;  /* 0x000000ff1200720c */ /* 0x000fe40003f66270 */
[-C--:B------:R-:W-:Y:S01]  /*15c50*/  ISETP.GE.U32.AND P4, PT, R10, R14.reuse, PT ;  /* 0x0000000e0a00720c */ /* 0x080fe20003f86070 */
[----:B------:R-:W-:Y:S01]  /*15c60*/  @!P0 VIADD R17, R17, 0x1 ;  /* 0x0000000111118836 */ /* 0x000fe20000000000 */
[-C--:B------:R-:W-:Y:S02]  /*15c70*/  @!P0 IADD3 R12, PT, PT, R12, -R14.reuse, RZ ;  /* 0x8000000e0c0c8210 */ /* 0x080fe40007ffe0ff */
[----:B------:R-:W-:Y:S02]  /*15c80*/  ISETP.GE.AND P0, PT, R16, RZ, PT ;  /* 0x000000ff1000720c */ /* 0x000fe40003f06270 */
[----:B------:R-:W-:-:S07]  /*15c90*/  ISETP.GE.U32.AND P5, PT, R12, R14, PT ;  /* 0x0000000e0c00720c */ /* 0x000fce0003fa6070 */
[----:B------:R-:W-:Y:S01]  /*15ca0*/  @P4 VIADD R15, R15, 0x1 ;  /* 0x000000010f0f4836 */ /* 0x000fe20000000000 */
[----:B------:R-:W-:-:S03]  /*15cb0*/  ISETP.NE.AND P4, PT, R19, RZ, PT ;  /* 0x000000ff1300720c */ /* 0x000fc60003f85270 */
[----:B------:R-:W-:Y:S02]  /*15cc0*/  IMAD.MOV.U32 R14, RZ, RZ, R15 ;  /* 0x000000ffff0e7224 */ /* 0x000fe400078e000f */
[----:B------:R-:W-:-:S03]  /*15cd0*/  @P5 IADD3 R17, PT, PT, R17, 0x1, RZ ;  /* 0x0000000111115810 */ /* 0x000fc60007ffe0ff */
[----:B------:R-:W-:Y:S02]  /*15ce0*/  @!P0 IADD3 R14, PT, PT, -R14, RZ, RZ ;  /* 0x000000ff0e0e8210 */ /* 0x000fe40007ffe1ff */
[----:B------:R-:W-:Y:S02]  /*15cf0*/  @!P3 IMAD.MOV R17, RZ, RZ, -R17 ;  /* 0x000000ffff11b224 */ /* 0x000fe400078e0a11 */
[----:B------:R-:W-:-:S03]  /*15d00*/  SEL R14, R13, R14, !P4 ;  /* 0x0000000e0d0e7207 */ /* 0x000fc60006000000 */
[----:B------:R-:W-:Y:S02]  /*15d10*/  SEL R13, R13, R17, !P4 ;  /* 0x000000110d0d7207 */ /* 0x000fe40006000000 */
[----:B-1----:R-:W2:Y:S01]  /*15d20*/  LD.E.64 R16, desc[UR4][R20.64+0x38] ;  /* 0x0000380414107980 */ /* 0x002ea2000c101b00 */
        /* <DEDUP_REMOVED lines=22> */
.L_x_7536:
        /* <DEDUP_REMOVED lines=8> */
.L_x_7537:
[----:B------:R-:W-:Y:S05]  /*15f10*/  BSYNC.RECONVERGENT B0 ;  /* 0x0000000000007941 */ /* 0x000fea0003800200 */
.L_x_7535:
[C---:B------:R-:W-:Y:S01]  /*15f20*/  SHF.L.U32 R12, R220.reuse, 0x5, RZ ;  /* 0x00000005dc0c7819 */ /* 0x040fe200000006ff */
[--C-:B------:R-:W-:Y:S01]  /*15f30*/  @!P1 IMAD.MOV.U32 R15, RZ, RZ, R230.reuse ;  /* 0x000000ffff0f9224 */ /* 0x100fe200078e00e6 */
[----:B------:R-:W-:Y:S01]  /*15f40*/  SHF.L.U64.HI R10, R220, 0x5, R221 ;  /* 0x00000005dc0a7819 */ /* 0x000fe200000102dd */
[----:B------:R1:W-:Y:S01]  /*15f50*/  @P1 STS.128 [R239+0x2000], RZ ;  /* 0x002000ffef001388 */ /* 0x0003e20000000c00 */
[-C--:B------:R-:W-:Y:S01]  /*15f60*/  IADD3 R16, P3, PT, R12, R231.reuse, RZ ;  /* 0x000000e70c107210 */ /* 0x080fe20007f7e0ff */
[C---:B------:R-:W-:Y:S01]  /*15f70*/  @!P1 IMAD R30, R221.reuse, 0x60, RZ ;  /* 0x00000060dd1e9824 */ /* 0x040fe200078e02ff */
[----:B------:R-:W-:Y:S01]  /*15f80*/  @!P1 MOV R14, R231 ;  /* 0x000000e7000e9202 */ /* 0x000fe20000000f00 */
[----:B------:R-:W-:Y:S01]  /*15f90*/  @!P1 IMAD R22, R221, 0x120, RZ ;  /* 0x00000120dd169824 */ /* 0x000fe200078e02ff */
[----:B------:R-:W-:Y:S01]  /*15fa0*/  @!P1 IADD3 R12, P0, PT, R16, R12, RZ ;  /* 0x0000000c100c9210 */ /* 0x000fe20007f1e0ff */
[----:B------:R-:W-:Y:S01]  /*15fb0*/  IMAD.X R17, R10, 0x1, R230, P3 ;  /* 0x000000010a117824 */ /* 0x000fe200018e06e6 */
[C---:B------:R-:W-:Y:S01]  /*15fc0*/  @!P1 LEA R34, P3, R220.reuse, R16, 0x6 ;  /* 0x00000010dc229211 */ /* 0x040fe200078630ff */
[----:B------:R-:W-:Y:S01]  /*15fd0*/  @!PT LDS RZ, [RZ] ;  /* 0x00000000fffff984 */ /* 0x000fe20000000800 */
[----:B------:R-:W-:Y:S01]  /*15fe0*/  @!PT LDS RZ, [RZ] ;  /* 0x00000000fffff984 */ /* 0x000fe20000000800 */
[----:B------:R-:W-:Y:S01]  /*15ff0*/  @!PT LDS RZ, [RZ] ;  /* 0x00000000fffff984 */ /* 0x000fe20000000800 */
[----:B------:R2:W-:Y:S01]  /*16000*/  @!P1 LDGSTS.E.BYPASS.LTC128B.128 [R239+0x2000], desc[UR4][R14.64] ;  /* 0x020000000eef9fae */ /* 0x0005e2000b981a04 */
[--C-:B------:R-:W-:Y:S01]  /*16010*/  @!P1 IMAD.MOV.U32 R32, RZ, RZ, R16.reuse ;  /* 0x000000ffff209224 */ /* 0x100fe200078e0010 */
[----:B------:R-:W-:Y:S01]  /*16020*/  BSSY.RECONVERGENT B0, `(.L_x_7538) ;  /* 0x0000083000007945 */ /* 0x000fe20003800200 */
[----:B------:R-:W-:Y:S01]  /*16030*/  @!P1 IADD3.X R13, PT, PT, R17, R10, RZ, P0, !PT ;  /* 0x0000000a110d9210 */ /* 0x000fe200007fe4ff */
[----:B------:R1:W-:Y:S01]  /*16040*/  @P1 STS.128 [R239+0x2800], RZ ;  /* 0x002800ffef001388 */ /* 0x0003e20000000c00 */
[-C--:B------:R-:W-:Y:S01]  /*16050*/  @!P1 MOV R33, R17.reuse ;  /* 0x0000001100219202 */ /* 0x080fe20000000f00 */
[----:B------:R-:W-:Y:S01]  /*16060*/  @!P1 IMAD.MOV.U32 R18, RZ, RZ, R16 ;  /* 0x000000ffff129224 */ /* 0x000fe200078e0010 */
[-C--:B------:R-:W-:Y:S01]  /*16070*/  @!P1 MOV R19, R17.reuse ;  /* 0x0000001100139202 */ /* 0x080fe20000000f00 */
[----:B------:R-:W-:Y:S01]  /*16080*/  @!PT LDS RZ, [RZ] ;  /* 0x00000000fffff984 */ /* 0x000fe20000000800 */
[----:B------:R-:W-:Y:S01]  /*16090*/  @!PT LDS RZ, [RZ] ;  /* 0x00000000fffff984 */ /* 0x000fe20000000800 */
[----:B------:R-:W-:Y:S01]  /*160a0*/  @!PT LDS RZ, [RZ] ;  /* 0x00000000fffff984 */ /* 0x000fe20000000800 */
[----:B------:R-:W-:Y:S01]  /*160b0*/  @!P1 LDGSTS.E.BYPASS.LTC128B.128 [R239+0x2800], desc[UR4][R16.64] ;  /* 0x0280000010ef9fae */ /* 0x000fe2000b981a04 */
[----:B------:R-:W-:Y:S01]  /*160c0*/  @!P1 IMAD R26, R221, 0xc0, RZ ;  /* 0x000000c0dd1a9824 */ /* 0x000fe200078e02ff */
[-C--:B------:R-:W-:Y:S01]  /*160d0*/  @!P1 MOV R21, R17.reuse ;  /* 0x0000001100159202 */ /* 0x080fe20000000f00 */
[C---:B------:R-:W-:Y:S01]  /*160e0*/  @!P1 IMAD.WIDE.U32 R32, R220.reuse, 0x60, R32 ;  /* 0x00000060dc209825 */ /* 0x040fe200078e0020 */
[----:B------:R1:W-:Y:S01]  /*160f0*/  @P1 STS.128 [R239+0x3000], RZ ;  /* 0x003000ffef001388 */ /* 0x0003e20000000c00 */
[----:B------:R-:W-:-:S02]  /*16100*/  @!P1 LEA.HI.X R35, R220, R17, R221, 0x6, P3 ;  /* 0x00000011dc239211 */ /* 0x000fc400018f34dd */
[----:B------:R-:W-:Y:S01]  /*16110*/  @!P1 IMAD.WIDE.U32 R18, R220, 0xc0, R18 ;  /* 0x000000c0dc129825 */ /* 0x000fe200078e0012 */
[----:B------:R-:W-:Y:S01]  /*16120*/  @!PT LDS RZ, [RZ] ;  /* 0x00000000fffff984 */ /* 0x000fe20000000800 */
[----:B------:R-:W-:Y:S01]  /*16130*/  @!PT LDS RZ, [RZ] ;  /* 0x00000000fffff984 */ /* 0x000fe20000000800 */
[----:B------:R-:W-:Y:S01]  /*16140*/  @!PT LDS RZ, [RZ] ;  /* 0x00000000fffff984 */ /* 0x000fe20000000800 */
[----:B------:R3:W-:Y:S01]  /*16150*/  @!P1 LDGSTS.E.BYPASS.LTC128B.128 [R239+0x3000], desc[UR4][R12.64] ;  /* 0x030000000cef9fae */ /* 0x0007e2000b981a04 */
[----:B------:R-:W-:Y:S02]  /*16160*/  @!P1 IADD3 R31, PT, PT, R30, R33, RZ ;  /* 0x000000211e1f9210 */ /* 0x000fe40007ffe0ff */
[----:B------:R-:W-:Y:S01]  /*16170*/  @!P1 IMAD.MOV.U32 R20, RZ, RZ, R16 ;  /* 0x000000ffff149224 */ /* 0x000fe200078e0010 */
[----:B------:R1:W-:Y:S01]  /*16180*/  @P1 STS.128 [R239+0x3800], RZ ;  /* 0x003800ffef001388 */ /* 0x0003e20000000c00 */
[----:B------:R-:W-:Y:S01]  /*16190*/  @!P1 IMAD.IADD R27, R26, 0x1, R19 ;  /* 0x000000011a1b9824 */ /* 0x000fe200078e0213 */
[----:B------:R-:W-:Y:S01]  /*161a0*/  @!P1 MOV R26, R18 ;  /* 0x00000012001a9202 */ /* 0x000fe20000000f00 */
[----:B------:R-:W-:Y:S01]  /*161b0*/  @!P1 IMAD.MOV.U32 R30, RZ, RZ, R32 ;  /* 0x000000ffff1e9224 */ /* 0x000fe200078e0020 */
[----:B------:R-:W-:Y:S01]  /*161c0*/  @!P1 MOV R18, R16 ;  /* 0x0000001000129202 */ /* 0x000fe20000000f00 */
[----:B------:R-:W-:Y:S01]  /*161d0*/  @!P1 IMAD.WIDE.U32 R32, R220, 0x180, R16 ;  /* 0x00000180dc209825 */ /* 0x000fe200078e0010 */
[-C--:B------:R-:W-:Y:S01]  /*161e0*/  @!P1 MOV R19, R17.reuse ;  /* 0x0000001100139202 */ /* 0x080fe20000000f00 */
[----:B------:R-:W-:Y:S01]  /*161f0*/  @!PT LDS RZ, [RZ] ;  /* 0x00000000fffff984 */ /* 0x000fe20000000800 */
[----:B------:R-:W-:Y:S01]  /*16200*/  @!PT LDS RZ, [RZ] ;  /* 0x00000000fffff984 */ /* 0x000fe20000000800 */
[----:B------:R-:W-:Y:S01]  /*16210*/  @!PT LDS RZ, [RZ] ;  /* 0x00000000fffff984 */ /* 0x000fe20000000800 */
[----:B------:R-:W-:Y:S01]  /*16220*/  @!P1 LDGSTS.E.BYPASS.LTC128B.128 [R239+0x3800], desc[UR4][R34.64] ;  /* 0x0380000022ef9fae */ /* 0x000fe2000b981a04 */
[----:B--2---:R-:W-:Y:S01]  /*16230*/  @!P1 MOV R15, R17 ;  /* 0x00000011000f9202 */ /* 0x004fe20000000f00 */
[----:B------:R-:W-:-:S02]  /*16240*/  @!P1 IMAD R28, R221, 0xa0, RZ ;  /* 0x000000a0dd1c9824 */ /* 0x000fc400078e02ff */
[----:B------:R-:W-:Y:S01]  /*16250*/  @!P1 IMAD.WIDE.U32 R20, R220, 0xa0, R20 ;  /* 0x000000a0dc149825 */ /* 0x000fe200078e0014 */
[----:B------:R1:W-:Y:S03]  /*16260*/  @P1 STS.128 [R239+0x4000], RZ ;  /* 0x004000ffef001388 */ /* 0x0003e60000000c00 */
[----:B------:R-:W-:Y:S01]  /*16270*/  @!P1 IMAD.MOV.U32 R14, RZ, RZ, R16 ;  /* 0x000000ffff0e9224 */ /* 0x000fe200078e0010 */
[----:B------:R-:W-:Y:S01]  /*16280*/  @!P1 IADD3 R29, PT, PT, R28, R21, RZ ;  /* 0x000000151c1d9210 */ /* 0x000fe20007ffe0ff */
[C---:B------:R-:W-:Y:S01]  /*16290*/  @!P1 IMAD.WIDE.U32 R18, R220.reuse, 0x160, R18 ;  /* 0x00000160dc129825 */ /* 0x040fe200078e0012 */
[----:B------:R-:W-:Y:S01]  /*162a0*/  @!P1 MOV R28, R20 ;  /* 0x00000014001c9202 */ /* 0x000fe20000000f00 */
[----:B------:R-:W-:Y:S01]  /*162b0*/  @!PT LDS RZ, [RZ] ;  /* 0x00000000fffff984 */ /* 0x000fe20000000800 */
[----:B------:R-:W-:Y:S01]  /*162c0*/  @!PT LDS RZ, [RZ] ;  /* 0x00000000fffff984 */ /* 0x000fe20000000800 */
[----:B------:R-:W-:Y:S01]  /*162d0*/  @!PT LDS RZ, [RZ] ;  /* 0x00000000fffff984 */ /* 0x000fe20000000800 */
[----:B------:R2:W-:Y:S01]  /*162e0*/  @!P1 LDGSTS.E.BYPASS.LTC128B.128 [R239+0x4000], desc[UR4][R30.64] ;  /* 0x040000001eef9fae */ /* 0x0005e2000b981a04 */
[-C--:B------:R-:W-:Y:S01]  /*162f0*/  @!P1 MOV R20, R16.reuse ;  /* 0x0000001000149202 */ /* 0x080fe20000000f00 */
[----:B------:R-:W-:Y:S01]  /*16300*/  @!P1 IMAD R24, R221, 0xe0, RZ ;  /* 0x000000e0dd189824 */ /* 0x000fe200078e02ff */
[----:B---3--:R-:W-:Y:S01]  /*16310*/  @!P1 MOV R12, R16 ;  /* 0x00000010000c9202 */ /* 0x008fe20000000f00 */
[----:B------:R-:W-:Y:S01]  /*16320*/  @!P1 IMAD.MOV.U32 R13, RZ, RZ, R17 ;  /* 0x000000ffff0d9224 */ /* 0x000fe200078e0011 */
[----:B------:R1:W-:Y:S01]  /*16330*/  @P1 STS.128 [R239+0x4800], RZ ;  /* 0x004800ffef001388 */ /* 0x0003e20000000c00 */
[----:B------:R-:W-:-:S04]  /*16340*/  @!P1 IMAD.WIDE.U32 R14, R220, 0xe0, R14 ;  /* 0x000000e0dc0e9825 */ /* 0x000fc800078e000e */
[----:B------:R-:W-:Y:S01]  /*16350*/  @!P1 IMAD.WIDE.U32 R12, R220, 0x120, R12 ;  /* 0x00000120dc0c9825 */ /* 0x000fe200078e000c */
[----:B------:R-:W-:Y:S02]  /*16360*/  @!P1 IADD3 R25, PT, PT, R24, R15, RZ ;  /* 0x0000000f18199210 */ /* 0x000fe40007ffe0ff */
[----:B------:R-:W-:Y:S01]  /*16370*/  @!P1 MOV R15, R17 ;  /* 0x00000011000f9202 */ /* 0x000fe20000000f00 */
[----:B------:R-:W-:Y:S01]  /*16380*/  @!P1 IMAD.MOV.U32 R21, RZ, RZ, R17 ;  /* 0x000000ffff159224 */ /* 0x000fe200078e0011 */
[----:B------:R-:W-:Y:S01]  /*16390*/  @!P1 IADD3 R23, PT, PT, R22, R13, RZ ;  /* 0x0000000d16179210 */ /* 0x000fe20007ffe0ff */
[C---:B------:R-:W-:Y:S01]  /*163a0*/  @!P1 IMAD R13, R221.reuse, 0x160, RZ ;  /* 0x00000160dd0d9824 */ /* 0x040fe200078e02ff */
[----:B------:R-:W-:Y:S01]  /*163b0*/  @!P1 MOV R22, R12 ;  /* 0x0000000c00169202 */ /* 0x000fe20000000f00 */
[----:B------:R-:W-:Y:S02]  /*163c0*/  @!P1 IMAD R12, R221, 0x180, RZ ;  /* 0x00000180dd0c9824 */ /* 0x000fe400078e02ff */
[----:B------:R-:W-:-:S02]  /*163d0*/  @!P1 IMAD.IADD R19, R13, 0x1, R19 ;  /* 0x000000010d139824 */ /* 0x000fc400078e0213 */
[----:B------:R-:W-:Y:S01]  /*163e0*/  @!P1 IMAD.MOV.U32 R24, RZ, RZ, R14 ;  /* 0x000000ffff189224 */ /* 0x000fe200078e000e */
[----:B------:R-:W-:Y:S01]  /*163f0*/  @!P1 IADD3 R33, PT, PT, R12, R33, RZ ;  /* 0x000000210c219210 */ /* 0x000fe20007ffe0ff */
[----:B------:R-:W-:Y:S01]  /*16400*/  @!P1 IMAD R14, R221, 0x140, RZ ;  /* 0x00000140dd0e9824 */ /* 0x000fe200078e02ff */
[C---:B------:R-:W-:Y:S01]  /*16410*/  @!P1 LEA R12, P0, R220.reuse, R16, 0x7 ;  /* 0x00000010dc0c9211 */ /* 0x040fe200078038ff */
[----:B------:R-:W-:-:S03]  /*16420*/  @!P1 IMAD.WIDE.U32 R20, R220, 0x140, R20 ;  /* 0x00000140dc149825 */ /* 0x000fc600078e0014 */
[-C--:B------:R-:W-:Y:S01]  /*16430*/  @!P1 LEA.HI.X R13, R220, R17.reuse, R221, 0x7, P0 ;  /* 0x00000011dc0d9211 */ /* 0x080fe200000f3cdd */
[----:B------:R-:W-:Y:S01]  /*16440*/  @!P1 IMAD.IADD R21, R14, 0x1, R21 ;  /* 0x000000010e159824 */ /* 0x000fe200078e0215 */
[CC--:B--2---:R-:W-:Y:S01]  /*16450*/  @!P1 LEA R30, P0, R220.reuse, R16.reuse, 0x8 ;  /* 0x00000010dc1e9211 */ /* 0x0c4fe200078040ff */
[----:B------:R-:W-:Y:S01]  /*16460*/  @!P1 IMAD R10, R221, 0x1a0, RZ ;  /* 0x000001a0dd0a9824 */ /* 0x000fe200078e02ff */
        /* <DEDUP_REMOVED lines=62> */
.L_x_7539:
[----:B------:R-:W-:Y:S05]  /*16850*/  BSYNC.RECONVERGENT B0 ;  /* 0x0000000000007941 */ /* 0x000fea0003800200 */
.L_x_7538:
[----:B------:R-:W0:Y:S02]  /*16860*/  LDGDEPBAR ;  /* 0x00000000000079af */ /* 0x000e240000000000 */
.L_x_7534:
[----:B------:R-:W-:Y:S05]  /*16870*/  BSYNC.RECONVERGENT B1 ;  /* 0x0000000000017941 */ /* 0x000fea0003800200 */
.L_x_7533:
        /* <DEDUP_REMOVED lines=73> */
[----:B------:R-:W-:Y:S02]  /*16d10*/  FSETP.NEU.FTZ.AND P1, PT, R75, -INF , PT ;  /* 0xff8000004b00780b */ /* 0x000fe40003f3d000 */
[----:B----4-:R-:W-:-:S04]  /*16d20*/  FMNMX.FTZ R10, R13, R10, !PT ;  /* 0x0000000a0d0a7209 */ /* 0x010fc80007810000 */
[----:B------:R-:W-:-:S04]  /*16d30*/  FSETP.NEU.FTZ.AND P0, PT, R10, -INF , PT ;  /* 0xff8000000a00780b */ /* 0x000fc80003f1d000 */
[----:B--2---:R-:W-:-:S05]  /*16d40*/  FSEL R16, R10, RZ, P0 ;  /* 0x000000ff0a107208 */ /* 0x004fca0000000000 */
[----:B------:R-:W-:Y:S01]  /*16d50*/  FADD.FTZ R16, R0, -R16 ;  /* 0x8000001000107221 */ /* 0x000fe20000010000 */
[C---:B---3--:R-:W-:Y:S01]  /*16d60*/  FMUL.FTZ R179, R174.reuse, R75 ;  /* 0x0000004baeb37220 */ /* 0x048fe20000410000 */
[C---:B------:R-:W-:Y:S02]  /*16d70*/  FMUL.FTZ R175, R174.reuse, R10 ;  /* 0x0000000aaeaf7220 */ /* 0x040fe40000410000 */
[----:B------:R-:W-:Y:S02]  /*16d80*/  FMUL.FTZ R16, R174, R16 ;  /* 0x00000010ae107220 */ /* 0x000fe40000410000 */
[----:B------:R-:W-:Y:S02]  /*16d90*/  FSEL R179, R179, RZ, P1 ;  /* 0x000000ffb3b37208 */ /* 0x000fe40000800000 */
[----:B------:R-:W-:Y:S02]  /*16da0*/  FSEL R175, R175, RZ, P0 ;  /* 0x000000ffafaf7208 */ /* 0x000fe40000000000 */
[----:B------:R-:W-:Y:S01]  /*16db0*/  ISETP.GT.AND P0, PT, R6, R229, PT ;  /* 0x000000e50600720c */ /* 0x000fe20003f04270 */
[-CC-:B------:R-:W-:Y:S01]  /*16dc0*/  FFMA.FTZ R17, R120, R174.reuse, -R179.reuse ;  /* 0x000000ae78117223 */ /* 0x180fe200000108b3 */
[-C--:B------:R-:W-:Y:S01]  /*16dd0*/  FFMA.FTZ R19, R123, R174.reuse, -R179 ;  /* 0x000000ae7b137223 */ /* 0x080fe200000108b3 */
[-CC-:B------:R-:W-:Y:S01]  /*16de0*/  FFMA.FTZ R122, R122, R174.reuse, -R175.reuse ;  /* 0x000000ae7a7a7223 */ /* 0x180fe200000108af */
[-CC-:B------:R-:W-:Y:S01]  /*16df0*/  FFMA.FTZ R13, R112, R174.reuse, -R175.reuse ;  /* 0x000000ae700d7223 */ /* 0x180fe200000108af */
[----:B------:R1:W-:Y:S01]  /*16e00*/  MUFU.EX2 R123, R17 ;  /* 0x00000011007b7308 */ /* 0x0003e20000000800 */
[-C--:B------:R-:W-:Y:S01]  /*16e10*/  FFMA.FTZ R12, R113, R174.reuse, -R175 ;  /* 0x000000ae710c7223 */ /* 0x080fe200000108af */
[-CC-:B------:R-:W-:Y:S01]  /*16e20*/  FFMA.FTZ R114, R114, R174.reuse, -R179.reuse ;  /* 0x000000ae72727223 */ /* 0x180fe200000108b3 */
[-C--:B------:R-:W-:Y:S01]  /*16e30*/  FFMA.FTZ R18, R124, R174.reuse, -R179 ;  /* 0x000000ae7c127223 */ /* 0x080fe200000108b3 */
[----:B------:R2:W-:Y:S01]  /*16e40*/  MUFU.EX2 R112, R122 ;  /* 0x0000007a00707308 */ /* 0x0005e20000000800 */
[-CC-:B------:R-:W-:Y:S01]  /*16e50*/  FFMA.FTZ R121, R121, R174.reuse, -R175.reuse ;  /* 0x000000ae79797223 */ /* 0x180fe200000108af */
[-C--:B------:R-:W-:Y:S01]  /*16e60*/  FFMA.FTZ R117, R117, R174.reuse, -R175 ;  /* 0x000000ae75757223 */ /* 0x080fe200000108af */
[-CC-:B------:R-:W-:Y:S01]  /*16e70*/  FFMA.FTZ R125, R125, R174.reuse, -R179.reuse ;  /* 0x000000ae7d7d7223 */ /* 0x180fe200000108b3 */
[----:B------:R-:W-:Y:S01]  /*16e80*/  MUFU.EX2 R113, R13 ;  /* 0x0000000d00717308 */ /* 0x000fe20000000800 */
[-C--:B------:R-:W-:Y:S01]  /*16e90*/  FFMA.FTZ R40, R118, R174.reuse, -R179 ;  /* 0x000000ae76287223 */ /* 0x080fe200000108b3 */
[-CC-:B------:R-:W-:Y:S01]  /*16ea0*/  FFMA.FTZ R116, R116, R174.reuse, -R175.reuse ;  /* 0x000000ae74747223 */ /* 0x180fe200000108af */
[-C--:B------:R-:W-:Y:S01]  /*16eb0*/  FFMA.FTZ R109, R109, R174.reuse, -R175 ;  /* 0x000000ae6d6d7223 */ /* 0x080fe200000108af */
[----:B------:R3:W4:Y:S01]  /*16ec0*/  MUFU.EX2 R120, R12 ;  /* 0x0000000c00787308 */ /* 0x0007220000000800 */
[-C--:B------:R-:W-:Y:S01]  /*16ed0*/  FFMA.FTZ R119, R119, R174.reuse, -R179 ;  /* 0x000000ae77777223 */ /* 0x080fe200000108b3 */
[----:B-1----:R-:W-:Y:S01]  /*16ee0*/  FSEL R17, R75, RZ, P1 ;  /* 0x000000ff4b117208 */ /* 0x002fe20000800000 */
[-CC-:B------:R-:W-:Y:S01]  /*16ef0*/  FFMA.FTZ R108, R108, R174.reuse, -R175.reuse ;  /* 0x000000ae6c6c7223 */ /* 0x180fe200000108af */
[----:B------:R-:W1:Y:S01]  /*16f00*/  MUFU.EX2 R124, R19 ;  /* 0x00000013007c7308 */ /* 0x000e620000000800 */
[----:B------:R-:W-:Y:S01]  /*16f10*/  FFMA.FTZ R101, R101, R174, -R175 ;  /* 0x000000ae65657223 */ /* 0x000fe200000108af */
[----:B--2---:R-:W-:Y:S01]  /*16f20*/  LEA R122, R164, R214, 0x1 ;  /* 0x000000d6a47a7211 */ /* 0x004fe200078e08ff */
[----:B------:R-:W-:Y:S01]  /*16f30*/  FADD.FTZ R17, R36, -R17 ;  /* 0x8000001124117221 */ /* 0x000fe20000010000 */
[----:B------:R-:W-:Y:S01]  /*16f40*/  MUFU.EX2 R0, R18 ;  /* 0x0000001200007308 */ /* 0x000fe20000000800 */
[----:B------:R-:W-:Y:S01]  /*16f50*/  FFMA.FTZ R111, R111, R174, -R179 ;  /* 0x000000ae6f6f7223 */ /* 0x000fe200000108b3 */
[----:B------:R-:W-:Y:S01]  /*16f60*/  IADD3 R28, PT, PT, R122, 0xa000, RZ ;  /* 0x0000a0007a1c7810 */ /* 0x000fe20007ffe0ff */
[----:B------:R-:W-:Y:S01]  /*16f70*/  FMUL.FTZ R17, R174, R17 ;  /* 0x00000011ae117220 */ /* 0x000fe20000410000 */
[----:B------:R-:W-:Y:S01]  /*16f80*/  IADD3 R38, PT, PT, R32, R122, RZ ;  /* 0x0000007a20267210 */ /* 0x000fe20007ffe0ff */
[----:B------:R-:W2:Y:S01]  /*16f90*/  MUFU.EX2 R36, R114 ;  /* 0x0000007200247308 */ /* 0x000ea20000000800 */
[----:B---3--:R-:W3:Y:S01]  /*16fa0*/  LDSM.16.MT88.4 R12, [R122+0xa000] ;  /* 0x00a000007a0c783b */ /* 0x008ee20000004200 */
[----:B----4-:R-:W-:Y:S01]  /*16fb0*/  F2FP.BF16.F32.PACK_AB R23, R120, R113 ;  /* 0x000000717817723e */ /* 0x010fe200000010ff */
[-CC-:B------:R-:W-:Y:S01]  /*16fc0*/  FFMA.FTZ R100, R100, R174.reuse, -R175.reuse ;  /* 0x000000ae64647223 */ /* 0x180fe200000108af */
[----:B------:R-:W4:Y:S01]  /*16fd0*/  MUFU.EX2 R164, R17 ;  /* 0x0000001100a47308 */ /* 0x000f220000000800 */
[----:B-1----:R-:W-:Y:S01]  /*16fe0*/  F2FP.BF16.F32.PACK_AB R20, R124, R123 ;  /* 0x0000007b7c14723e */ /* 0x002fe200000010ff */
[----:B------:R-:W-:Y:S01]  /*16ff0*/  LDSM.16.MT88.4 R44, [R38+0xb000] ;  /* 0x00b00000262c783b */ /* 0x000fe20000004200 */
[-C--:B------:R-:W-:Y:S01]  /*17000*/  FFMA.FTZ R93, R93, R174.reuse, -R175 ;  /* 0x000000ae5d5d7223 */ /* 0x080fe200000108af */
[----:B------:R1:W5:Y:S01]  /*17010*/  MUFU.EX2 R114, R16 ;  /* 0x0000001000727308 */ /* 0x0003620000000800 */
[-C--:B------:R-:W-:Y:S01]  /*17020*/  FFMA.FTZ R103, R103, R174.reuse, -R179 ;  /* 0x000000ae67677223 */ /* 0x080fe200000108b3 */
[-CC-:B------:R-:W-:Y:S01]  /*17030*/  FFMA.FTZ R92, R92, R174.reuse, -R175.reuse ;  /* 0x000000ae5c5c7223 */ /* 0x180fe200000108af */
[-C--:B------:R-:W-:Y:S01]  /*17040*/  FFMA.FTZ R85, R85, R174.reuse, -R175 ;  /* 0x000000ae55557223 */ /* 0x080fe200000108af */
[----:B------:R-:W5:Y:S01]  /*17050*/  MUFU.EX2 R121, R121 ;  /* 0x0000007900797308 */ /* 0x000f620000000800 */
[----:B------:R-:W-:Y:S01]  /*17060*/  FFMA.FTZ R95, R95, R174, -R179 ;  /* 0x000000ae5f5f7223 */ /* 0x000fe200000108b3 */
[----:B--2---:R-:W-:Y:S01]  /*17070*/  F2FP.BF16.F32.PACK_AB R22, R36, R0 ;  /* 0x000000002416723e */ /* 0x004fe200000010ff */
[-CC-:B------:R-:W-:Y:S01]  /*17080*/  FFMA.FTZ R84, R84, R174.reuse, -R175.reuse ;  /* 0x000000ae54547223 */ /* 0x180fe200000108af */
[----:B------:R2:W-:Y:S01]  /*17090*/  MUFU.EX2 R118, R125 ;  /* 0x0000007d00767308 */ /* 0x0005e20000000800 */
[----:B------:R-:W-:Y:S01]  /*170a0*/  FFMA.FTZ R77, R77, R174, -R175 ;  /* 0x000000ae4d4d7223 */ /* 0x000fe200000108af */
[-C--:B----4-:R-:W-:Y:S01]  /*170b0*/  FMUL.FTZ R24, R160, R164.reuse ;  /* 0x000000a4a0187220 */ /* 0x090fe20000410000 */
[----:B------:R-:W-:Y:S01]  /*170c0*/  IADD3 R160, PT, PT, R122, 0xa040, RZ ;  /* 0x0000a0407aa07810 */ /* 0x000fe20007ffe0ff */
[----:B------:R-:W-:Y:S01]  /*170d0*/  FMUL.FTZ R25, R161, R164 ;  /* 0x000000a4a1197220 */ /* 0x000fe20000410000 */
[----:B------:R-:W-:Y:S01]  /*170e0*/  @P2 IADD3 R160, PT, PT, R28, -0x40, RZ ;  /* 0xffffffc01ca02810 */ /* 0x000fe20007ffe0ff */
[----:B-1----:R-:W1:Y:S01]  /*170f0*/  LDSM.16.MT88.4 R16, [R38+0xa000] ;  /* 0x00a000002610783b */ /* 0x002e620000004200 */
[-C--:B-----5:R-:W-:Y:S01]  /*17100*/  FMUL.FTZ R26, R162, R114.reuse ;  /* 0x00000072a21a7220 */ /* 0x0a0fe20000410000 */
[-C--:B------:R-:W-:Y:S01]  /*17110*/  FMUL.FTZ R27, R163, R114.reuse ;  /* 0x00000072a31b7220 */ /* 0x080fe20000410000 */
[-C--:B------:R-:W-:Y:S01]  /*17120*/  FMUL.FTZ R158, R158, R114.reuse ;  /* 0x000000729e9e7220 */ /* 0x080fe20000410000 */
[----:B------:R-:W4:Y:S01]  /*17130*/  LDSM.16.MT88.4 R28, [R160] ;  /* 0x00000000a01c783b */ /* 0x000f220000004200 */
        /* <DEDUP_REMOVED lines=12> */
[----:B--2---:R-:W-:Y:S01]  /*17200*/  FFMA.FTZ R125, R106, R174, -R179 ;  /* 0x000000ae6a7d7223 */ /* 0x004fe200000108b3 */
[----:B------:R-:W-:Y:S01]  /*17210*/  FMUL.FTZ R150, R150, R114 ;  /* 0x0000007296967220 */ /* 0x000fe20000410000 */
[C---:B---3--:R-:W-:Y:S01]  /*17220*/  HMMA.16816.F32.BF16 R24, R20.reuse, R12, R24 ;  /* 0x0000000c1418723c */ /* 0x048fe20000041818 */
[----:B------:R-:W-:Y:S01]  /*17230*/  FMUL.FTZ R12, R152, R164 ;  /* 0x000000a4980c7220 */ /* 0x000fe20000410000 */
[----:B------:R-:W-:Y:S01]  /*17240*/  IADD3 R152, PT, PT, R32, R160, RZ ;  /* 0x000000a020987210 */ /* 0x000fe20007ffe0ff */
[----:B------:R-:W-:Y:S01]  /*17250*/  FMUL.FTZ R13, R153, R164 ;  /* 0x000000a4990d7220 */ /* 0x000fe20000410000 */
[----:B------:R2:W-:Y:S01]  /*17260*/  MUFU.EX2 R106, R40 ;  /* 0x00000028006a7308 */ /* 0x0005e20000000800 */
[----:B------:R-:W-:Y:S01]  /*17270*/  FMUL.FTZ R151, R151, R114 ;  /* 0x0000007297977220 */ /* 0x000fe20000410000 */
[----:B------:R-:W-:Y:S01]  /*17280*/  FMUL.FTZ R148, R148, R164 ;  /* 0x000000a494947220 */ /* 0x000fe20000410000 */
[----:B------:R-:W3:Y:S01]  /*17290*/  LDSM.16.MT88.4 R32, [R152] ;  /* 0x000000009820783b */ /* 0x000ee20000004200 */
[C---:B------:R-:W-:Y:S01]  /*172a0*/  HMMA.16816.F32.BF16 R156, R20.reuse, R14, R156 ;  /* 0x0000000e149c723c */ /* 0x040fe2000004189c */
[-C--:B------:R-:W-:Y:S01]  /*172b0*/  FMUL.FTZ R14, R154, R114.reuse ;  /* 0x000000729a0e7220 */ /* 0x080fe20000410000 */
[----:B------:R-:W-:Y:S01]  /*172c0*/  FMUL.FTZ R15, R155, R114 ;  /* 0x000000729b0f7220 */ /* 0x000fe20000410000 */
[----:B------:R-:W-:Y:S01]  /*172d0*/  FMUL.FTZ R149, R149, R164 ;  /* 0x000000a495957220 */ /* 0x000fe20000410000 */
[----:B------:R-:W-:Y:S01]  /*172e0*/  MUFU.EX2 R116, R116 ;  /* 0x0000007400747308 */ /* 0x000fe20000000800 */
[-C--:B------:R-:W-:Y:S01]  /*172f0*/  FMUL.FTZ R138, R138, R114.reuse ;  /* 0x000000728a8a7220 */ /* 0x080fe20000410000 */
[----:B------:R-:W-:Y:S01]  /*17300*/  FMUL.FTZ R139, R139, R114 ;  /* 0x000000728b8b7220 */ /* 0x000fe20000410000 */
[-C--:B------:R-:W-:Y:S01]  /*17310*/  FMUL.FTZ R136, R136, R164.reuse ;  /* 0x000000a488887220 */ /* 0x080fe20000410000 */
[----:B------:R-:W-:Y:S01]  /*17320*/  MUFU.EX2 R125, R125 ;  /* 0x0000007d007d7308 */ /* 0x000fe20000000800 */
[----:B------:R-:W-:Y:S01]  /*17330*/  FMUL.FTZ R137, R137, R164 ;  /* 0x000000a489897220 */ /* 0x000fe20000410000 */
[----:B--2---:R-:W2:Y:S01]  /*17340*/  LDSM.16.MT88.4 R40, [R160+0x800] ;  /* 0x00080000a028783b */ /* 0x004ea20000004200 */
[-C--:B------:R-:W-:Y:S01]  /*17350*/  FMUL.FTZ R134, R134, R114.reuse ;  /* 0x0000007286867220 */ /* 0x080fe20000410000 */
[----:B------:R-:W-:Y:S01]  /*17360*/  FMUL.FTZ R135, R135, R114 ;  /* 0x0000007287877220 */ /* 0x000fe20000410000 */
[C---:B-1----:R-:W-:Y:S01]  /*17370*/  HMMA.16816.F32.BF16 R12, R20.reuse, R16, R12 ;  /* 0x00000010140c723c */ /* 0x042fe2000004180c */
[----:B------:R-:W-:Y:S01]  /*17380*/  FFMA.FTZ R16, R104, R174, -R175 ;  /* 0x000000ae68107223 */ /* 0x000fe200000108af */
[-C--:B------:R-:W-:Y:S01]  /*17390*/  FMUL.FTZ R132, R132, R164.reuse ;  /* 0x000000a484847220 */ /* 0x080fe20000410000 */
[----:B------:R1:W-:Y:S01]  /*173a0*/  MUFU.EX2 R104, R117 ;  /* 0x0000007500687308 */ /* 0x0003e20000000800 */
[----:B------:R-:W-:Y:S01]  /*173b0*/  FMUL.FTZ R133, R133, R164 ;  /* 0x000000a485857220 */ /* 0x000fe20000410000 */
[-C--:B------:R-:W-:Y:S01]  /*173c0*/  FFMA.FTZ R87, R87, R174.reuse, -R179 ;  /* 0x000000ae57577223 */ /* 0x080fe200000108b3 */
[-CC-:B------:R-:W-:Y:S01]  /*173d0*/  FFMA.FTZ R76, R76, R174.reuse, -R175.reuse ;  /* 0x000000ae4c4c7223 */ /* 0x180fe200000108af */
[----:B------:R-:W-:Y:S01]  /*173e0*/  MUFU.EX2 R108, R108 ;  /* 0x0000006c006c7308 */ /* 0x000fe20000000800 */
[C---:B----4-:R-:W-:Y:S01]  /*173f0*/  HMMA.16816.F32.BF16 R144, R20.reuse, R28, R144 ;  /* 0x0000001c1490723c */ /* 0x050fe20000041890 */
[-CC-:B------:R-:W-:Y:S01]  /*17400*/  FFMA.FTZ R28, R105, R174.reuse, -R175.reuse ;  /* 0x000000ae691c7223 */ /* 0x180fe200000108af */
[-C--:B------:R-:W-:Y:S01]  /*17410*/  FFMA.FTZ R65, R65, R174.reuse, -R175 ;  /* 0x000000ae41417223 */ /* 0x080fe200000108af */
[----:B------:R4:W-:Y:S01]  /*17420*/  MUFU.EX2 R105, R16 ;  /* 0x0000001000697308 */ /* 0x0009e20000000800 */
[-C--:B------:R-:W-:Y:S01]  /*17430*/  FFMA.FTZ R79, R79, R174.reuse, -R179 ;  /* 0x000000ae4f4f7223 */ /* 0x080fe200000108b3 */
[-CC-:B------:R-:W-:Y:S01]  /*17440*/  FFMA.FTZ R64, R64, R174.reuse, -R175.reuse ;  /* 0x000000ae40407223 */ /* 0x180fe200000108af */
[-C--:B------:R-:W-:Y:S01]  /*17450*/  FFMA.FTZ R58, R58, R174.reuse, -R175 ;  /* 0x000000ae3a3a7223 */ /* 0x080fe200000108af */
[----:B------:R-:W-:Y:S01]  /*17460*/  MUFU.EX2 R100, R100 ;  /* 0x0000006400647308 */ /* 0x000fe20000000800 */
[C---:B------:R-:W-:Y:S01]  /*17470*/  HMMA.16816.F32.BF16 R140, R20.reuse, R30, R140 ;  /* 0x0000001e148c723c */ /* 0x040fe2000004188c */
[-C--:B-1----:R-:W-:Y:S01]  /*17480*/  FFMA.FTZ R117, R115, R174.reuse, -R179 ;  /* 0x000000ae73757223 */ /* 0x082fe200000108b3 */
[-CC-:B------:R-:W-:Y:S01]  /*17490*/  FFMA.FTZ R56, R56, R174.reuse, -R175.reuse ;  /* 0x000000ae38387223 */ /* 0x180fe200000108af */
[----:B------:R1:W-:Y:S01]  /*174a0*/  MUFU.EX2 R115, R28 ;  /* 0x0000001c00737308 */ /* 0x0003e20000000800 */
[-C--:B------:R-:W-:Y:S01]  /*174b0*/  FFMA.FTZ R57, R57, R174.reuse, -R175 ;  /* 0x000000ae39397223 */ /* 0x080fe200000108af */
[-C--:B------:R-:W-:Y:S01]  /*174c0*/  FFMA.FTZ R153, R48, R174.reuse, -R179 ;  /* 0x000000ae30997223 */ /* 0x080fe200000108b3 */
[-C--:B------:R-:W-:Y:S01]  /*174d0*/  FFMA.FTZ R49, R49, R174.reuse, -R175 ;  /* 0x000000ae31317223 */ /* 0x080fe200000108af */
[----:B------:R-:W5:Y:S01]  /*174e0*/  MUFU.EX2 R117, R117 ;  /* 0x0000007500757308 */ /* 0x000f620000000800 */
[C---:B------:R-:W-:Y:S01]  /*174f0*/  HMMA.16816.F32.BF16 R148, R20.reuse, R18, R148 ;  /* 0x000000121494723c */ /* 0x040fe20000041894 */
[----:B----4-:R-:W4:Y:S01]  /*17500*/  LDSM.16.MT88.4 R16, [R122+0xa800] ;  /* 0x00a800007a10783b */ /* 0x010f220000004200 */
[-CC-:B------:R-:W-:Y:S01]  /*17510*/  FFMA.FTZ R154, R51, R174.reuse, -R179.reuse ;  /* 0x000000ae339a7223 */ /* 0x180fe200000108b3 */
[----:B------:R-:W-:Y:S01]  /*17520*/  MUFU.EX2 R92, R92 ;  /* 0x0000005c005c7308 */ /* 0x000fe20000000800 */
[-C--:B------:R-:W-:Y:S01]  /*17530*/  FFMA.FTZ R155, R199, R174.reuse, -R179 ;  /* 0x000000aec79b7223 */ /* 0x080fe200000108b3 */
[-CC-:B------:R-:W-:Y:S01]  /*17540*/  FFMA.FTZ R161, R198, R174.reuse, -R175.reuse ;  /* 0x000000aec6a17223 */ /* 0x180fe200000108af */
[-C--:B------:R-:W-:Y:S01]  /*17550*/  FFMA.FTZ R165, R165, R174.reuse, -R175 ;  /* 0x000000aea5a57223 */ /* 0x080fe200000108af */
[----:B------:R-:W-:Y:S01]  /*17560*/  MUFU.EX2 R84, R84 ;  /* 0x0000005400547308 */ /* 0x000fe20000000800 */
[C---:B---3--:R-:W-:Y:S01]  /*17570*/  HMMA.16816.F32.BF16 R136, R20.reuse, R32, R136 ;  /* 0x000000201488723c */ /* 0x048fe20000041888 */
[----:B-1----:R-:W1:Y:S01]  /*17580*/  LDSM.16.MT88.4 R28, [R38+0xa800] ;  /* 0x00a80000261c783b */ /* 0x002e620000004200 */
[-C--:B------:R-:W-:Y:S01]  /*17590*/  FFMA.FTZ R197, R197, R174.reuse, -R179 ;  /* 0x000000aec5c57223 */ /* 0x080fe200000108b3 */
[----:B------:R-:W-:Y:S01]  /*175a0*/  MUFU.EX2 R76, R76 ;  /* 0x0000004c004c7308 */ /* 0x000fe20000000800 */
[-CC-:B------:R-:W-:Y:S01]  /*175b0*/  FFMA.FTZ R162, R201, R174.reuse, -R175.reuse ;  /* 0x000000aec9a27223 */ /* 0x180fe200000108af */
[-C--:B------:R-:W-:Y:S01]  /*175c0*/  FFMA.FTZ R163, R202, R174.reuse, -R175 ;  /* 0x000000aecaa37223 */ /* 0x080fe200000108af */
[--C-:B------:R-:W-:Y:S01]  /*175d0*/  FFMA.FTZ R187, R200, R174, -R179.reuse ;  /* 0x000000aec8bb7223 */ /* 0x100fe200000108b3 */
[----:B------:R-:W-:Y:S01]  /*175e0*/  MUFU.EX2 R64, R64 ;  /* 0x0000004000407308 */ /* 0x000fe20000000800 */
[----:B------:R-:W-:Y:S01]  /*175f0*/  HMMA.16816.F32.BF16 R132, R20, R34, R132 ;  /* 0x000000221484723c */ /* 0x000fe20000041884 */
[----:B-----5:R-:W-:Y:S01]  /*17600*/  F2FP.BF16.F32.PACK_AB R20, R118, R117 ;  /* 0x000000757614723e */ /* 0x020fe200000010ff */
[----:B------:R-:W3:Y:S01]  /*17610*/  LDSM.16.MT88.4 R32, [R152+0x800] ;  /* 0x000800009820783b */ /* 0x000ee20000004200 */
[----:B------:R-:W-:Y:S01]  /*17620*/  F2FP.BF16.F32.PACK_AB R21, R104, R116 ;  /* 0x000000746815723e */ /* 0x000fe200000010ff */
[----:B------:R-:W-:Y:S01]  /*17630*/  MUFU.EX2 R56, R56 ;  /* 0x0000003800387308 */ /* 0x000fe20000000800 */
[----:B------:R-:W-:Y:S01]  /*17640*/  F2FP.BF16.F32.PACK_AB R22, R125, R106 ;  /* 0x0000006a7d16723e */ /* 0x000fe200000010ff */
[-CC-:B------:R-:W-:Y:S01]  /*17650*/  FFMA.FTZ R191, R203, R174.reuse, -R179.reuse ;  /* 0x000000aecbbf7223 */ /* 0x180fe200000108b3 */
[----:B------:R-:W-:Y:S01]  /*17660*/  F2FP.BF16.F32.PACK_AB R23, R115, R105 ;  /* 0x000000697317723e */ /* 0x000fe200000010ff */
[----:B------:R-:W-:Y:S01]  /*17670*/  MUFU.EX2 R57, R57 ;  /* 0x0000003900397308 */ /* 0x000fe20000000800 */
[-C--:B------:R-:W-:Y:S01]  /*17680*/  FFMA.FTZ R196, R205, R174.reuse, -R179 ;  /* 0x000000aecdc47223 */ /* 0x080fe200000108b3 */
[-CC-:B------:R-:W-:Y:S01]  /*17690*/  FFMA.FTZ R198, R206, R174.reuse, -R175.reuse ;  /* 0x000000aecec67223 */ /* 0x180fe200000108af */
[----:B------:R-:W-:Y:S01]  /*176a0*/  FFMA.FTZ R192, R192, R174, -R175 ;  /* 0x000000aec0c07223 */ /* 0x000fe200000108af */
[----:B------:R-:W-:Y:S01]  /*176b0*/  MUFU.EX2 R49, R49 ;  /* 0x0000003100317308 */ /* 0x000fe20000000800 */
[----:B------:R-:W-:Y:S01]  /*176c0*/  FFMA.FTZ R121, R245, R114, R121 ;  /* 0x00000072f5797223 */ /* 0x000fe20000010079 */
[C---:B--2---:R-:W-:Y:S01]  /*176d0*/  HMMA.16816.F32.BF16 R144, R20.reuse, R40, R144 ;  /* 0x000000281490723c */ /* 0x044fe20000041890 */
[----:B------:R-:W-:Y:S01]  /*176e0*/  FFMA.FTZ R40, R98, R174, -R179 ;  /* 0x000000ae62287223 */ /* 0x000fe200000108b3 */
[----:B------:R-:W-:Y:S01]  /*176f0*/  MUFU.EX2 R153, R153 ;  /* 0x0000009900997308 */ /* 0x000fe20000000800 */
[----:B------:R-:W-:Y:S01]  /*17700*/  FFMA.FTZ R123, R250, R164, R123 ;  /* 0x000000a4fa7b7223 */ /* 0x000fe2000001007b */
[-CC-:B------:R-:W-:Y:S01]  /*17710*/  FFMA.FTZ R164, R209, R174.reuse, -R175.reuse ;  /* 0x000000aed1a47223 */ /* 0x180fe200000108af */
[-C--:B------:R-:W-:Y:S01]  /*17720*/  FFMA.FTZ R114, R210, R174.reuse, -R175 ;  /* 0x000000aed2727223 */ /* 0x080fe200000108af */
[----:B------:R2:W-:Y:S01]  /*17730*/  MUFU.EX2 R51, R197 ;  /* 0x000000c500337308 */ /* 0x0005e20000000800 */
[-C--:B------:R-:W-:Y:S01]  /*17740*/  FFMA.FTZ R199, R208, R174.reuse, -R179 ;  /* 0x000000aed0c77223 */ /* 0x080fe200000108b3 */
[C---:B------:R-:W-:Y:S01]  /*17750*/  HMMA.16816.F32.BF16 R140, R20.reuse, R42, R140 ;  /* 0x0000002a148c723c */ /* 0x040fe2000004188c */
[----:B------:R-:W-:Y:S01]  /*17760*/  FADD.FTZ R121, R112, R121 ;  /* 0x0000007970797221 */ /* 0x000fe20000010000 */
[----:B------:R-:W-:Y:S01]  /*17770*/  MUFU.EX2 R154, R154 ;  /* 0x0000009a009a7308 */ /* 0x000fe20000000800 */
[-C--:B------:R-:W-:Y:S01]  /*17780*/  FFMA.FTZ R189, R189, R174.reuse, -R175 ;  /* 0x000000aebdbd7223 */ /* 0x080fe200000108af */
[----:B------:R-:W-:Y:S01]  /*17790*/  FADD.FTZ R123, R124, R123 ;  /* 0x0000007b7c7b7221 */ /* 0x000fe20000010000 */
[----:B------:R-:W-:Y:S01]  /*177a0*/  FADD.FTZ R121, R113, R121 ;  /* 0x0000007971797221 */ /* 0x000fe20000010000 */
[----:B------:R-:W-:Y:S01]  /*177b0*/  MUFU.EX2 R155, R155 ;  /* 0x0000009b009b7308 */ /* 0x000fe20000000800 */
[-CC-:B------:R-:W-:Y:S01]  /*177c0*/  FFMA.FTZ R113, R188, R174.reuse, -R175.reuse ;  /* 0x000000aebc717223 */ /* 0x180fe200000108af */
[C---:B----4-:R-:W-:Y:S01]  /*177d0*/  HMMA.16816.F32.BF16 R24, R20.reuse, R16, R24 ;  /* 0x000000101418723c */ /* 0x050fe20000041818 */
[-C--:B------:R-:W-:Y:S01]  /*177e0*/  FFMA.FTZ R112, R74, R174.reuse, -R175 ;  /* 0x000000ae4a707223 */ /* 0x080fe200000108af */
[----:B------:R-:W-:Y:S01]  /*177f0*/  MUFU.EX2 R161, R161 ;  /* 0x000000a100a17308 */ /* 0x000fe20000000800 */
[-CC-:B------:R-:W-:Y:S01]  /*17800*/  FFMA.FTZ R188, R195, R174.reuse, -R179.reuse ;  /* 0x000000aec3bc7223 */ /* 0x180fe200000108b3 */
[-CC-:B--2---:R-:W-:Y:S01]  /*17810*/  FFMA.FTZ R197, R207, R174.reuse, -R179.reuse ;  /* 0x000000aecfc57223 */ /* 0x184fe200000108b3 */
[-CC-:B------:R-:W-:Y:S01]  /*17820*/  FFMA.FTZ R124, R190, R174.reuse, -R179.reuse ;  /* 0x000000aebe7c7223 */ /* 0x180fe200000108b3 */
[----:B------:R-:W-:Y:S01]  /*17830*/  MUFU.EX2 R162, R162 ;  /* 0x000000a200a27308 */ /* 0x000fe20000000800 */
[-C--:B------:R-:W-:Y:S01]  /*17840*/  FFMA.FTZ R184, R184, R174.reuse, -R179 ;  /* 0x000000aeb8b87223 */ /* 0x080fe200000108b3 */
[C---:B-1----:R-:W-:Y:S01]  /*17850*/  HMMA.16816.F32.BF16 R12, R20.reuse, R28, R12 ;  /* 0x0000001c140c723c */ /* 0x042fe2000004180c */
[-CC-:B------:R-:W-:Y:S01]  /*17860*/  FFMA.FTZ R28, R96, R174.reuse, -R175.reuse ;  /* 0x000000ae601c7223 */ /* 0x180fe200000108af */
[----:B------:R-:W-:Y:S01]  /*17870*/  MUFU.EX2 R163, R163 ;  /* 0x000000a300a37308 */ /* 0x000fe20000000800 */
[-C--:B------:R-:W-:Y:S01]  /*17880*/  FFMA.FTZ R39, R39, R174.reuse, -R175 ;  /* 0x000000ae27277223 */ /* 0x080fe200000108af */
[----:B------:R-:W-:Y:S01]  /*17890*/  FADD.FTZ R123, R0, R123 ;  /* 0x0000007b007b7221 */ /* 0x000fe20000010000 */
[----:B------:R-:W-:Y:S01]  /*178a0*/  FADD.FTZ R121, R120, R121 ;  /* 0x0000007978797221 */ /* 0x000fe20000010000 */
[----:B------:R1:W2:Y:S01]  /*178b0*/  MUFU.EX2 R96, R109 ;  /* 0x0000006d00607308 */ /* 0x0002a20000000800 */
[-C--:B------:R-:W-:Y:S01]  /*178c0*/  FFMA.FTZ R0, R181, R174.reuse, -R175 ;  /* 0x000000aeb5007223 */ /* 0x080fe200000108af */
[C---:B------:R-:W-:Y:S01]  /*178d0*/  HMMA.16816.F32.BF16 R148, R20.reuse, R30, R148 ;  /* 0x0000001e1494723c */ /* 0x040fe20000041894 */
[----:B------:R-:W-:Y:S01]  /*178e0*/  FADD.FTZ R120, R36, R123 ;  /* 0x0000007b24787221 */ /* 0x000fe20000010000 */
[----:B------:R-:W-:Y:S01]  /*178f0*/  MUFU.EX2 R187, R187 ;  /* 0x000000bb00bb7308 */ /* 0x000fe20000000800 */
[----:B------:R-:W-:Y:S01]  /*17900*/  FADD.FTZ R121, R116, R121 ;  /* 0x0000007974797221 */ /* 0x000fe20000010000 */
[-C--:B------:R-:W-:Y:S01]  /*17910*/  FFMA.FTZ R36, R176, R174.reuse, -R175 ;  /* 0x000000aeb0247223 */ /* 0x080fe200000108af */
[----:B------:R-:W-:Y:S01]  /*17920*/  FADD.FTZ R120, R117, R120 ;  /* 0x0000007875787221 */ /* 0x000fe20000010000 */
[----:B------:R-:W-:Y:S01]  /*17930*/  MUFU.EX2 R191, R191 ;  /* 0x000000bf00bf7308 */ /* 0x000fe20000000800 */
[----:B------:R-:W-:Y:S01]  /*17940*/  FADD.FTZ R121, R104, R121 ;  /* 0x0000007968797221 */ /* 0x000fe20000010000 */
[C---:B------:R-:W-:Y:S01]  /*17950*/  HMMA.16816.F32.BF16 R156, R20.reuse, R18, R156 ;  /* 0x00000012149c723c */ /* 0x040fe2000004189c */
[----:B------:R-:W4:Y:S01]  /*17960*/  LDSM.16.MT88.4 R16, [R122+0xb000] ;  /* 0x00b000007a10783b */ /* 0x000f220000004200 */
[----:B------:R-:W-:Y:S01]  /*17970*/  MUFU.EX2 R196, R196 ;  /* 0x000000c400c47308 */ /* 0x000fe20000000800 */
[----:B------:R-:W-:Y:S01]  /*17980*/  FADD.FTZ R118, R118, R120 ;  /* 0x0000007876767221 */ /* 0x000fe20000010000 */
[----:B-1----:R-:W-:Y:S01]  /*17990*/  FFMA.FTZ R109, R107, R174, -R179 ;  /* 0x000000ae6b6d7223 */ /* 0x002fe200000108b3 */
[----:B------:R-:W-:Y:S01]  /*179a0*/  FADD.FTZ R105, R105, R121 ;  /* 0x0000007969697221 */ /* 0x000fe20000010000 */
[----:B------:R1:W5:Y:S01]  /*179b0*/  MUFU.EX2 R107, R28 ;  /* 0x0000001c006b7308 */ /* 0x0003620000000800 */
[----:B------:R-:W-:Y:S01]  /*179c0*/  FADD.FTZ R118, R106, R118 ;  /* 0x000000766a767221 */ /* 0x000fe20000010000 */
[C---:B---3--:R-:W-:Y:S01]  /*179d0*/  HMMA.16816.F32.BF16 R136, R20.reuse, R32, R136 ;  /* 0x000000201488723c */ /* 0x048fe20000041888 */
[----:B--2---:R-:W-:Y:S01]  /*179e0*/  F2FP.BF16.F32.PACK_AB R33, R96, R108 ;  /* 0x0000006c6021723e */ /* 0x004fe200000010ff */
[----:B------:R-:W2:Y:S01]  /*179f0*/  MUFU.EX2 R109, R109 ;  /* 0x0000006d006d7308 */ /* 0x000ea20000000800 */
[----:B------:R-:W-:Y:S01]  /*17a00*/  FADD.FTZ R105, R115, R105 ;  /* 0x0000006973697221 */ /* 0x000fe20000010000 */
[----:B------:R-:W-:Y:S01]  /*17a10*/  FADD.FTZ R125, R125, R118 ;  /* 0x000000767d7d7221 */ /* 0x000fe20000010000 */
[-C--:B------:R-:W-:Y:S01]  /*17a20*/  FFMA.FTZ R116, R180, R174.reuse, -R175 ;  /* 0x000000aeb4747223 */ /* 0x080fe200000108af */
[----:B------:R-:W-:Y:S01]  /*17a30*/  MUFU.EX2 R197, R197 ;  /* 0x000000c500c57308 */ /* 0x000fe20000000800 */
[----:B------:R-:W-:Y:S01]  /*17a40*/  FADD.FTZ R105, R108, R105 ;  /* 0x000000696c697221 */ /* 0x000fe20000010000 */
[----:B------:R-:W-:Y:S01]  /*17a50*/  HMMA.16816.F32.BF16 R132, R20, R34, R132 ;  /* 0x000000221484723c */ /* 0x000fe20000041884 */
[----:B------:R-:W-:Y:S01]  /*17a60*/  LDSM.16.MT88.4 R20, [R152+0x1000] ;  /* 0x001000009814783b */ /* 0x000fe20000004200 */
[----:B------:R-:W-:Y:S01]  /*17a70*/  MUFU.EX2 R198, R198 ;  /* 0x000000c600c67308 */ /* 0x000fe20000000800 */
[----:B------:R-:W-:Y:S01]  /*17a80*/  FADD.FTZ R96, R96, R105 ;  /* 0x0000006960607221 */ /* 0x000fe20000010000 */
[-CC-:B-1----:R-:W-:Y:S01]  /*17a90*/  FFMA.FTZ R28, R110, R174.reuse, -R179.reuse ;  /* 0x000000ae6e1c7223 */ /* 0x182fe200000108b3 */
[-C--:B------:R-:W-:Y:S01]  /*17aa0*/  FFMA.FTZ R176, R186, R174.reuse, -R179 ;  /* 0x000000aebab07223 */ /* 0x080fe200000108b3 */
[----:B------:R1:W3:Y:S01]  /*17ab0*/  MUFU.EX2 R110, R119 ;  /* 0x00000077006e7308 */ /* 0x0002e20000000800 */
[----:B-----5:R-:W-:Y:S01]  /*17ac0*/  FADD.FTZ R96, R107, R96 ;  /* 0x000000606b607221 */ /* 0x020fe20000010000 */
[----:B--2---:R-:W-:Y:S01]  /*17ad0*/  FADD.FTZ R125, R109, R125 ;  /* 0x0000007d6d7d7221 */ /* 0x004fe20000010000 */
[-C--:B------:R-:W-:Y:S01]  /*17ae0*/  FFMA.FTZ R178, R178, R174.reuse, -R179 ;  /* 0x000000aeb2b27223 */ /* 0x080fe200000108b3 */
[----:B------:R2:W5:Y:S01]  /*17af0*/  MUFU.EX2 R98, R28 ;  /* 0x0000001c00627308 */ /* 0x0005620000000800 */
[-C--:B------:R-:W-:Y:S01]  /*17b00*/  FFMA.FTZ R8, R8, R174.reuse, -R175 ;  /* 0x000000ae08087223 */ /* 0x080fe200000108af */
[-C--:B------:R-:W-:Y:S01]  /*17b10*/  FFMA.FTZ R9, R9, R174.reuse, -R179 ;  /* 0x000000ae09097223 */ /* 0x080fe200000108b3 */
[-CC-:B------:R-:W-:Y:S01]  /*17b20*/  FFMA.FTZ R129, R129, R174.reuse, -R175.reuse ;  /* 0x000000ae81817223 */ /* 0x180fe200000108af */
[----:B------:R-:W-:Y:S01]  /*17b30*/  MUFU.EX2 R164, R164 ;  /* 0x000000a400a47308 */ /* 0x000fe20000000800 */
[-C--:B------:R-:W-:Y:S01]  /*17b40*/  FFMA.FTZ R130, R130, R174.reuse, -R175 ;  /* 0x000000ae82827223 */ /* 0x080fe200000108af */
[-CC-:B------:R-:W-:Y:S01]  /*17b50*/  FFMA.FTZ R131, R131, R174.reuse, -R179.reuse ;  /* 0x000000ae83837223 */ /* 0x180fe200000108b3 */
[-C--:B------:R-:W-:Y:S01]  /*17b60*/  FFMA.FTZ R250, R11, R174.reuse, -R179 ;  /* 0x000000ae0bfa7223 */ /* 0x080fe200000108b3 */
[----:B------:R-:W-:Y:S01]  /*17b70*/  MUFU.EX2 R114, R114 ;  /* 0x0000007200727308 */ /* 0x000fe20000000800 */
[-CC-:B------:R-:W-:Y:S01]  /*17b80*/  FFMA.FTZ R245, R7, R174.reuse, -R175.reuse ;  /* 0x000000ae07f57223 */ /* 0x180fe200000108af */
[-C--:B-1----:R-:W-:Y:S01]  /*17b90*/  FFMA.FTZ R119, R97, R174.reuse, -R175 ;  /* 0x000000ae61777223 */ /* 0x082fe200000108af */
[C---:B---3--:R-:W-:Y:S01]  /*17ba0*/  F2FP.BF16.F32.PACK_AB R32, R110.reuse, R109 ;  /* 0x0000006d6e20723e */ /* 0x048fe200000010ff */
[----:B------:R1:W3:Y:S01]  /*17bb0*/  MUFU.EX2 R97, R40 ;  /* 0x0000002800617308 */ /* 0x0002e20000000800 */
[----:B------:R-:W-:Y:S01]  /*17bc0*/  FADD.FTZ R110, R110, R125 ;  /* 0x0000007d6e6e7221 */ /* 0x000fe20000010000 */
[----:B--2---:R-:W2:Y:S01]  /*17bd0*/  LDSM.16.MT88.4 R28, [R160+0x1000] ;  /* 0x00100000a01c783b */ /* 0x004ea20000004200 */
[-C--:B------:R-:W-:Y:S01]  /*17be0*/  FFMA.FTZ R170, R170, R174.reuse, -R175 ;  /* 0x000000aeaaaa7223 */ /* 0x080fe200000108af */
[----:B------:R-:W4:Y:S01]  /*17bf0*/  MUFU.EX2 R119, R119 ;  /* 0x0000007700777308 */ /* 0x000f220000000800 */
[----:B-----5:R-:W-:Y:S01]  /*17c00*/  FADD.FTZ R110, R98, R110 ;  /* 0x0000006e626e7221 */ /* 0x020fe20000010000 */
[-C--:B------:R-:W-:Y:S01]  /*17c10*/  FFMA.FTZ R173, R173, R174.reuse, -R179 ;  /* 0x000000aeadad7223 */ /* 0x080fe200000108b3 */
[----:B------:R-:W-:Y:S01]  /*17c20*/  @P0 IADD3 R236, PT, PT, R37, -0x3, RZ ;  /* 0xfffffffd25ec0810 */ /* 0x000fe20007ffe0ff */
[----:B------:R-:W-:Y:S04]  /*17c30*/  MUFU.EX2 R199, R199 ;  /* 0x000000c700c77308 */ /* 0x000fe80000000800 */
[----:B------:R5:W-:Y:S01]  /*17c40*/  MUFU.EX2 R74, R189 ;  /* 0x000000bd004a7308 */ /* 0x000be20000000800 */
[----:B-1----:R-:W-:Y:S01]  /*17c50*/  FFMA.FTZ R40, R88, R174, -R175 ;  /* 0x000000ae58287223 */ /* 0x002fe200000108af */
[----:B---3--:R-:W-:-:S02]  /*17c60*/  F2FP.BF16.F32.PACK_AB R34, R97, R98 ;  /* 0x000000626122723e */ /* 0x008fc400000010ff */
[----:B------:R1:W-:Y:S01]  /*17c70*/  MUFU.EX2 R88, R101 ;  /* 0x0000006500587308 */ /* 0x0003e20000000800 */
[----:B------:R-:W-:Y:S01]  /*17c80*/  FADD.FTZ R97, R97, R110 ;  /* 0x0000006e61617221 */ /* 0x000fe20000010000 */
[C---:B----4-:R-:W-:Y:S01]  /*17c90*/  F2FP.BF16.F32.PACK_AB R35, R119.reuse, R107 ;  /* 0x0000006b7723723e */ /* 0x050fe200000010ff */
[----:B------:R-:W-:Y:S01]  /*17ca0*/  FADD.FTZ R119, R119, R96 ;  /* 0x0000006077777221 */ /* 0x000fe20000010000 */
[----:B------:R-:W-:Y:S03]  /*17cb0*/  MUFU.EX2 R113, R113 ;  /* 0x0000007100717308 */ /* 0x000fe60000000800 */
[----:B------:R-:W-:Y:S01]  /*17cc0*/  FADD.FTZ R119, R100, R119 ;  /* 0x0000007764777221 */ /* 0x000fe20000010000 */
[----:B------:R-:W-:Y:S01]  /*17cd0*/  MUFU.EX2 R112, R112 ;  /* 0x0000007000707308 */ /* 0x000fe20000000800 */
[----:B------:R-:W-:Y:S01]  /*17ce0*/  HMMA.16816.F32.BF16 R24, R32, R16, R24 ;  /* 0x000000102018723c */ /* 0x000fe20000041818 */
[----:B-----5:R-:W-:-:S02]  /*17cf0*/  FFMA.FTZ R189, R185, R174, -R179 ;  /* 0x000000aeb9bd7223 */ /* 0x020fc400000108b3 */
[----:B------:R-:W-:Y:S01]  /*17d00*/  MUFU.EX2 R185, R184 ;  /* 0x000000b800b97308 */ /* 0x000fe20000000800 */
[----:B-1----:R-:W-:-:S03]  /*17d10*/  FFMA.FTZ R101, R99, R174, -R179 ;  /* 0x000000ae63657223 */ /* 0x002fc600000108b3 */
[----:B------:R1:W-:Y:S01]  /*17d20*/  MUFU.EX2 R99, R40 ;  /* 0x0000002800637308 */ /* 0x0003e20000000800 */
[C---:B------:R-:W-:Y:S01]  /*17d30*/  HMMA.16816.F32.BF16 R156, R32.reuse, R18, R156 ;  /* 0x00000012209c723c */ /* 0x040fe2000004189c */
[----:B------:R-:W-:Y:S02]  /*17d40*/  LDSM.16.MT88.4 R16, [R122+0xb800] ;  /* 0x00b800007a10783b */ /* 0x000fe40000004200 */
[----:B------:R-:W3:Y:S04]  /*17d50*/  MUFU.EX2 R101, R101 ;  /* 0x0000006500657308 */ /* 0x000ee80000000800 */
[----:B------:R-:W-:Y:S01]  /*17d60*/  MUFU.EX2 R188, R188 ;  /* 0x000000bc00bc7308 */ /* 0x000fe20000000800 */
[C---:B------:R-:W-:Y:S03]  /*17d70*/  HMMA.16816.F32.BF16 R12, R32.reuse, R44, R12 ;  /* 0x0000002c200c723c */ /* 0x040fe6000004180c */
[----:B------:R-:W-:Y:S01]  /*17d80*/  MUFU.EX2 R124, R124 ;  /* 0x0000007c007c7308 */ /* 0x000fe20000000800 */
[----:B-1----:R-:W1:Y:S03]  /*17d90*/  LDSM.16.MT88.4 R40, [R38+0xb800] ;  /* 0x00b800002628783b */ /* 0x002e660000004200 */
[----:B------:R-:W-:Y:S01]  /*17da0*/  MUFU.EX2 R184, R189 ;  /* 0x000000bd00b87308 */ /* 0x000fe20000000800 */
[----:B--2---:R-:W-:Y:S01]  /*17db0*/  HMMA.16816.F32.BF16 R144, R32, R28, R144 ;  /* 0x0000001c2090723c */ /* 0x004fe20000041890 */
[-CC-:B------:R-:W-:Y:S01]  /*17dc0*/  FFMA.FTZ R29, R102, R174.reuse, -R179.reuse ;  /* 0x000000ae661d7223 */ /* 0x180fe200000108b3 */
[----:B------:R-:W-:Y:S01]  /*17dd0*/  FFMA.FTZ R28, R90, R174, -R179 ;  /* 0x000000ae5a1c7223 */ /* 0x000fe200000108b3 */
[----:B------:R2:W4:Y:S01]  /*17de0*/  MUFU.EX2 R102, R111 ;  /* 0x0000006f00667308 */ /* 0x0005220000000800 */
[----:B---3--:R-:W-:-:S03]  /*17df0*/  FADD.FTZ R97, R101, R97 ;  /* 0x0000006165617221 */ /* 0x008fc60000010000 */
[----:B------:R-:W3:Y:S01]  /*17e00*/  MUFU.EX2 R90, R29 ;  /* 0x0000001d005a7308 */ /* 0x000ee20000000800 */
[C---:B------:R-:W-:Y:S03]  /*17e10*/  HMMA.16816.F32.BF16 R140, R32.reuse, R30, R140 ;  /* 0x0000001e208c723c */ /* 0x040fe6000004188c */
[----:B------:R-:W-:Y:S04]  /*17e20*/  MUFU.EX2 R39, R39 ;  /* 0x0000002700277308 */ /* 0x000fe80000000800 */
[----:B------:R-:W-:Y:S01]  /*17e30*/  MUFU.EX2 R116, R116 ;  /* 0x0000007400747308 */ /* 0x000fe20000000800 */
[C---:B------:R-:W-:Y:S01]  /*17e40*/  HMMA.16816.F32.BF16 R148, R32.reuse, R46, R148 ;  /* 0x0000002e2094723c */ /* 0x040fe20000041894 */
[----:B--2---:R-:W-:Y:S01]  /*17e50*/  FFMA.FTZ R111, R89, R174, -R175 ;  /* 0x000000ae596f7223 */ /* 0x004fe200000108af */
[----:B------:R-:W-:Y:S01]  /*17e60*/  LDSM.16.MT88.4 R44, [R38+0xc000] ;  /* 0x00c00000262c783b */ /* 0x000fe20000004200 */
[----:B------:R2:W5:Y:S04]  /*17e70*/  MUFU.EX2 R89, R28 ;  /* 0x0000001c00597308 */ /* 0x0005680000000800 */
[----:B------:R-:W1:Y:S01]  /*17e80*/  MUFU.EX2 R111, R111 ;  /* 0x0000006f006f7308 */ /* 0x000e620000000800 */
[----:B------:R-:W-:Y:S01]  /*17e90*/  HMMA.16816.F32.BF16 R136, R32, R20, R136 ;  /* 0x000000142088723c */ /* 0x000fe20000041888 */
[C---:B----4-:R-:W-:Y:S01]  /*17ea0*/  F2FP.BF16.F32.PACK_AB R20, R102.reuse, R101 ;  /* 0x000000656614723e */ /* 0x050fe200000010ff */
[----:B------:R-:W-:Y:S01]  /*17eb0*/  FADD.FTZ R102, R102, R97 ;  /* 0x0000006166667221 */ /* 0x000fe20000010000 */
[C---:B------:R-:W-:Y:S01]  /*17ec0*/  F2FP.BF16.F32.PACK_AB R21, R88.reuse, R100 ;  /* 0x000000645815723e */ /* 0x040fe200000010ff */
[----:B------:R-:W-:Y:S01]  /*17ed0*/  MUFU.EX2 R0, R0 ;  /* 0x0000000000007308 */ /* 0x000fe20000000800 */
[----:B------:R-:W-:Y:S01]  /*17ee0*/  FADD.FTZ R88, R88, R119 ;  /* 0x0000007758587221 */ /* 0x000fe20000010000 */
[----:B---3--:R-:W-:-:S02]  /*17ef0*/  FADD.FTZ R102, R90, R102 ;  /* 0x000000665a667221 */ /* 0x008fc40000010000 */
[----:B------:R-:W-:Y:S01]  /*17f00*/  HMMA.16816.F32.BF16 R132, R32, R22, R132 ;  /* 0x000000162084723c */ /* 0x000fe20000041884 */
[----:B--2---:R-:W2:Y:S01]  /*17f10*/  LDSM.16.MT88.4 R28, [R160+0x1800] ;  /* 0x00180000a01c783b */ /* 0x004ea20000004200 */
[----:B-----5:R-:W-:Y:S01]  /*17f20*/  F2FP.BF16.F32.PACK_AB R22, R89, R90 ;  /* 0x0000005a5916723e */ /* 0x020fe200000010ff */
[----:B------:R-:W-:Y:S01]  /*17f30*/  MUFU.EX2 R36, R36 ;  /* 0x0000002400247308 */ /* 0x000fe20000000800 */
[----:B------:R-:W-:Y:S01]  /*17f40*/  FADD.FTZ R88, R99, R88 ;  /* 0x0000005863587221 */ /* 0x000fe20000010000 */
[----:B------:R-:W3:Y:S01]  /*17f50*/  LDSM.16.MT88.4 R32, [R152+0x1800] ;  /* 0x001800009820783b */ /* 0x000ee20000004200 */
[C---:B-1----:R-:W-:Y:S01]  /*17f60*/  F2FP.BF16.F32.PACK_AB R23, R111.reuse, R99 ;  /* 0x000000636f17723e */ /* 0x042fe200000010ff */
[----:B------:R-:W-:Y:S01]  /*17f70*/  MUFU.EX2 R176, R176 ;  /* 0x000000b000b07308 */ /* 0x000fe20000000800 */
[----:B------:R-:W-:Y:S01]  /*17f80*/  FADD.FTZ R111, R111, R88 ;  /* 0x000000586f6f7221 */ /* 0x000fe20000010000 */
[----:B------:R-:W-:Y:S02]  /*17f90*/  FADD.FTZ R102, R89, R102 ;  /* 0x0000006659667221 */ /* 0x000fe40000010000 */
[----:B------:R-:W-:Y:S01]  /*17fa0*/  MUFU.EX2 R8, R8 ;  /* 0x0000000800087308 */ /* 0x000fe20000000800 */
[----:B------:R-:W-:Y:S01]  /*17fb0*/  FADD.FTZ R111, R92, R111 ;  /* 0x0000006f5c6f7221 */ /* 0x000fe20000010000 */
[C---:B------:R-:W-:Y:S01]  /*17fc0*/  HMMA.16816.F32.BF16 R12, R20.reuse, R40, R12 ;  /* 0x00000028140c723c */ /* 0x040fe2000004180c */
[-C--:B------:R-:W-:Y:S01]  /*17fd0*/  FFMA.FTZ R40, R80, R174.reuse, -R175 ;  /* 0x000000ae50287223 */ /* 0x080fe200000108af */
[----:B------:R-:W-:Y:S04]  /*17fe0*/  MUFU.EX2 R9, R9 ;  /* 0x0000000900097308 */ /* 0x000fe80000000800 */
[----:B------:R1:W4:Y:S02]  /*17ff0*/  MUFU.EX2 R80, R93 ;  /* 0x0000005d00507308 */ /* 0x0003240000000800 */
[C---:B------:R-:W-:Y:S02]  /*18000*/  HMMA.16816.F32.BF16 R148, R20.reuse, R42, R148 ;  /* 0x0000002a1494723c */ /* 0x040fe40000041894 */
[----:B------:R-:W-:Y:S04]  /*18010*/  MUFU.EX2 R11, R173 ;  /* 0x000000ad000b7308 */ /* 0x000fe80000000800 */
[----:B------:R-:W-:Y:S02]  /*18020*/  MUFU.EX2 R250, R250 ;  /* 0x000000fa00fa7308 */ /* 0x000fe40000000800 */
[----:B------:R-:W-:Y:S02]  /*18030*/  HMMA.16816.F32.BF16 R24, R20, R16, R24 ;  /* 0x000000101418723c */ /* 0x000fe40000041818 */
[----:B------:R-:W-:Y:S01]  /*18040*/  MUFU.EX2 R245, R245 ;  /* 0x000000f500f57308 */ /* 0x000fe20000000800 */
[----:B-1----:R-:W-:-:S03]  /*18050*/  FFMA.FTZ R93, R91, R174, -R179 ;  /* 0x000000ae5b5d7223 */ /* 0x002fc600000108b3 */
[----:B------:R1:W-:Y:S02]  /*18060*/  MUFU.EX2 R91, R40 ;  /* 0x00000028005b7308 */ /* 0x0003e40000000800 */
[C---:B------:R-:W-:Y:S01]  /*18070*/  HMMA.16816.F32.BF16 R156, R20.reuse, R18, R156 ;  /* 0x00000012149c723c */ /* 0x040fe2000004189c */
[----:B------:R-:W5:Y:S01]  /*18080*/  LDSM.16.MT88.4 R16, [R122+0xc000] ;  /* 0x00c000007a10783b */ /* 0x000f620000004200 */
[----:B------:R-:W-:Y:S06]  /*18090*/  MUFU.EX2 R93, R93 ;  /* 0x0000005d005d7308 */ /* 0x000fec0000000800 */
[----:B--2---:R-:W-:Y:S01]  /*180a0*/  HMMA.16816.F32.BF16 R144, R20, R28, R144 ;  /* 0x0000001c1490723c */ /* 0x004fe20000041890 */
[----:B------:R-:W-:Y:S01]  /*180b0*/  FFMA.FTZ R28, R82, R174, -R179 ;  /* 0x000000ae521c7223 */ /* 0x000fe200000108b3 */
[C---:B----4-:R-:W-:Y:S01]  /*180c0*/  F2FP.BF16.F32.PACK_AB R29, R80.reuse, R92 ;  /* 0x0000005c501d723e */ /* 0x050fe200000010ff */
[----:B------:R-:W-:Y:S01]  /*180d0*/  FADD.FTZ R80, R80, R111 ;  /* 0x0000006f50507221 */ /* 0x000fe20000010000 */
[----:B-1----:R-:W-:-:S02]  /*180e0*/  FFMA.FTZ R40, R94, R174, -R179 ;  /* 0x000000ae5e287223 */ /* 0x002fc400000108b3 */
[----:B------:R1:W2:Y:S02]  /*180f0*/  MUFU.EX2 R94, R103 ;  /* 0x00000067005e7308 */ /* 0x0002a40000000800 */
[C---:B------:R-:W-:Y:S02]  /*18100*/  HMMA.16816.F32.BF16 R140, R20.reuse, R30, R140 ;  /* 0x0000001e148c723c */ /* 0x040fe4000004188c */
[----:B------:R4:W-:Y:S06]  /*18110*/  MUFU.EX2 R82, R40 ;  /* 0x0000002800527308 */ /* 0x0009ec0000000800 */
[----:B---3--:R-:W-:Y:S01]  /*18120*/  HMMA.16816.F32.BF16 R136, R20, R32, R136 ;  /* 0x000000201488723c */ /* 0x008fe20000041888 */
[----:B------:R-:W-:-:S02]  /*18130*/  FFMA.FTZ R32, R68, R174, -R175 ;  /* 0x000000ae44207223 */ /* 0x000fc400000108af */
[----:B------:R3:W-:Y:S01]  /*18140*/  MUFU.EX2 R68, R85 ;  /* 0x0000005500447308 */ /* 0x0007e20000000800 */
[----:B-1----:R-:W-:-:S03]  /*18150*/  FFMA.FTZ R103, R81, R174, -R175 ;  /* 0x000000ae51677223 */ /* 0x002fc600000108af */
[----:B------:R2:W1:Y:S01]  /*18160*/  MUFU.EX2 R81, R28 ;  /* 0x0000001c00517308 */ /* 0x0004620000000800 */
[----:B----4-:R-:W4:Y:S01]  /*18170*/  LDSM.16.MT88.4 R40, [R160+0x2000] ;  /* 0x00200000a028783b */ /* 0x010f220000004200 */
[----:B------:R-:W-:Y:S02]  /*18180*/  HMMA.16816.F32.BF16 R132, R20, R34, R132 ;  /* 0x000000221484723c */ /* 0x000fe40000041884 */
[----:B------:R-:W5:Y:S01]  /*18190*/  MUFU.EX2 R103, R103 ;  /* 0x0000006700677308 */ /* 0x000f620000000800 */
[----:B------:R-:W4:Y:S01]  /*181a0*/  LDSM.16.MT88.4 R20, [R152+0x2000] ;  /* 0x002000009814783b */ /* 0x000f220000004200 */
[----:B---3--:R-:W-:Y:S02]  /*181b0*/  FFMA.FTZ R85, R83, R174, -R179 ;  /* 0x000000ae53557223 */ /* 0x008fe400000108b3 */
[----:B------:R3:W-:Y:S01]  /*181c0*/  MUFU.EX2 R83, R32 ;  /* 0x0000002000537308 */ /* 0x0007e20000000800 */
[C---:B--2---:R-:W-:Y:S01]  /*181d0*/  F2FP.BF16.F32.PACK_AB R28, R94.reuse, R93 ;  /* 0x0000005d5e1c723e */ /* 0x044fe200000010ff */
[----:B------:R-:W-:Y:S01]  /*181e0*/  FADD.FTZ R93, R93, R102 ;  /* 0x000000665d5d7221 */ /* 0x000fe20000010000 */
[----:B-1----:R-:W-:Y:S01]  /*181f0*/  F2FP.BF16.F32.PACK_AB R30, R81, R82 ;  /* 0x00000052511e723e */ /* 0x002fe200000010ff */
[----:B------:R-:W-:Y:S01]  /*18200*/  MUFU.EX2 R85, R85 ;  /* 0x0000005500557308 */ /* 0x000fe20000000800 */
[----:B-----5:R-:W-:Y:S01]  /*18210*/  F2FP.BF16.F32.PACK_AB R31, R103, R91 ;  /* 0x0000005b671f723e */ /* 0x020fe200000010ff */
[----:B------:R-:W-:Y:S01]  /*18220*/  FADD.FTZ R93, R94, R93 ;  /* 0x0000005d5e5d7221 */ /* 0x000fe20000010000 */
[----:B------:R-:W-:-:S02]  /*18230*/  FADD.FTZ R91, R91, R80 ;  /* 0x000000505b5b7221 */ /* 0x000fc40000010000 */
[----:B------:R-:W-:Y:S02]  /*18240*/  MUFU.EX2 R80, R129 ;  /* 0x0000008100507308 */ /* 0x000fe40000000800 */
[----:B------:R-:W-:Y:S01]  /*18250*/  FADD.FTZ R91, R103, R91 ;  /* 0x0000005b675b7221 */ /* 0x000fe20000010000 */
[C---:B------:R-:W-:Y:S01]  /*18260*/  HMMA.16816.F32.BF16 R24, R28.reuse, R16, R24 ;  /* 0x000000101c18723c */ /* 0x040fe20000041818 */
[----:B---3--:R-:W1:Y:S07]  /*18270*/  LDSM.16.MT88.4 R32, [R38+0xc800] ;  /* 0x00c800002620783b */ /* 0x008e6e0000004200 */
[C---:B------:R-:W-:Y:S01]  /*18280*/  HMMA.16816.F32.BF16 R156, R28.reuse, R18, R156 ;  /* 0x000000121c9c723c */ /* 0x040fe2000004189c */
[----:B------:R-:W2:Y:S07]  /*18290*/  LDSM.16.MT88.4 R16, [R122+0xc800] ;  /* 0x00c800007a10783b */ /* 0x000eae0000004200 */
[C---:B----4-:R-:W-:Y:S01]  /*182a0*/  HMMA.16816.F32.BF16 R144, R28.reuse, R40, R144 ;  /* 0x000000281c90723c */ /* 0x050fe20000041890 */
[-CC-:B------:R-:W-:Y:S01]  /*182b0*/  FFMA.FTZ R41, R86, R174.reuse, -R179.reuse ;  /* 0x000000ae56297223 */ /* 0x180fe200000108b3 */
[-C--:B------:R-:W-:Y:S01]  /*182c0*/  FFMA.FTZ R40, R70, R174.reuse, -R179 ;  /* 0x000000ae46287223 */ /* 0x080fe200000108b3 */
[----:B------:R3:W4:Y:S04]  /*182d0*/  MUFU.EX2 R86, R95 ;  /* 0x0000005f00567308 */ /* 0x0007280000000800 */
[----:B------:R-:W-:Y:S01]  /*182e0*/  MUFU.EX2 R70, R41 ;  /* 0x0000002900467308 */ /* 0x000fe20000000800 */
[C---:B------:R-:W-:Y:S08]  /*182f0*/  HMMA.16816.F32.BF16 R140, R28.reuse, R42, R140 ;  /* 0x0000002a1c8c723c */ /* 0x040ff0000004188c */
[----:B------:R-:W-:Y:S01]  /*18300*/  HMMA.16816.F32.BF16 R12, R28, R44, R12 ;  /* 0x0000002c1c0c723c */ /* 0x000fe2000004180c */
[----:B---3--:R-:W-:-:S02]  /*18310*/  FFMA.FTZ R95, R69, R174, -R175 ;  /* 0x000000ae455f7223 */ /* 0x008fc400000108af */
[----:B------:R3:W5:Y:S04]  /*18320*/  MUFU.EX2 R69, R40 ;  /* 0x0000002800457308 */ /* 0x0007680000000800 */
[----:B------:R-:W1:Y:S01]  /*18330*/  MUFU.EX2 R95, R95 ;  /* 0x0000005f005f7308 */ /* 0x000e620000000800 */
[C---:B------:R-:W-:Y:S01]  /*18340*/  HMMA.16816.F32.BF16 R148, R28.reuse, R46, R148 ;  /* 0x0000002e1c94723c */ /* 0x040fe20000041894 */
[----:B------:R-:W-:Y:S07]  /*18350*/  LDSM.16.MT88.4 R44, [R38+0xd000] ;  /* 0x00d00000262c783b */ /* 0x000fee0000004200 */
[----:B------:R-:W-:Y:S01]  /*18360*/  HMMA.16816.F32.BF16 R136, R28, R20, R136 ;  /* 0x000000141c88723c */ /* 0x000fe20000041888 */
[----:B---3--:R-:W3:Y:S01]  /*18370*/  LDSM.16.MT88.4 R40, [R160+0x2800] ;  /* 0x00280000a028783b */ /* 0x008ee20000004200 */
[----:B----4-:R-:W-:-:S02]  /*18380*/  F2FP.BF16.F32.PACK_AB R20, R86, R85 ;  /* 0x000000555614723e */ /* 0x010fc400000010ff */
[----:B------:R-:W-:Y:S01]  /*18390*/  F2FP.BF16.F32.PACK_AB R21, R68, R84 ;  /* 0x000000544415723e */ /* 0x000fe200000010ff */
[----:B------:R-:W-:-:S03]  /*183a0*/  FADD.FTZ R84, R84, R91 ;  /* 0x0000005b54547221 */ /* 0x000fc60000010000 */
[----:B------:R-:W-:Y:S01]  /*183b0*/  HMMA.16816.F32.BF16 R132, R28, R22, R132 ;  /* 0x000000161c84723c */ /* 0x000fe20000041884 */
[----:B------:R-:W4:Y:S01]  /*183c0*/  LDSM.16.MT88.4 R28, [R152+0x2800] ;  /* 0x00280000981c783b */ /* 0x000f220000004200 */
[----:B-----5:R-:W-:Y:S01]  /*183d0*/  F2FP.BF16.F32.PACK_AB R22, R69, R70 ;  /* 0x000000464516723e */ /* 0x020fe200000010ff */
[----:B------:R-:W-:Y:S01]  /*183e0*/  FADD.FTZ R84, R68, R84 ;  /* 0x0000005444547221 */ /* 0x000fe20000010000 */
[----:B-1----:R-:W-:Y:S01]  /*183f0*/  F2FP.BF16.F32.PACK_AB R23, R95, R83 ;  /* 0x000000535f17723e */ /* 0x002fe200000010ff */
[----:B------:R-:W-:Y:S02]  /*18400*/  FFMA.FTZ R68, R169, R174, -R179 ;  /* 0x000000aea9447223 */ /* 0x000fe400000108b3 */
[----:B------:R-:W-:-:S04]  /*18410*/  FADD.FTZ R84, R83, R84 ;  /* 0x0000005453547221 */ /* 0x000fc80000010000 */
[C---:B------:R-:W-:Y:S01]  /*18420*/  HMMA.16816.F32.BF16 R12, R20.reuse, R32, R12 ;  /* 0x00000020140c723c */ /* 0x040fe2000004180c */
[-C--:B------:R-:W-:Y:S01]  /*18430*/  FFMA.FTZ R32, R60, R174.reuse, -R175 ;  /* 0x000000ae3c207223 */ /* 0x080fe200000108af */
[----:B------:R-:W-:Y:S01]  /*18440*/  FADD.FTZ R95, R95, R84 ;  /* 0x000000545f5f7221 */ /* 0x000fe20000010000 */
[----:B------:R1:W-:Y:S03]  /*18450*/  MUFU.EX2 R60, R77 ;  /* 0x0000004d003c7308 */ /* 0x0003e60000000800 */
[----:B------:R-:W-:Y:S01]  /*18460*/  FADD.FTZ R95, R76, R95 ;  /* 0x0000005f4c5f7221 */ /* 0x000fe20000010000 */
[----:B------:R-:W-:Y:S01]  /*18470*/  MUFU.EX2 R68, R68 ;  /* 0x0000004400447308 */ /* 0x000fe20000000800 */
[C---:B--2---:R-:W-:Y:S08]  /*18480*/  HMMA.16816.F32.BF16 R24, R20.reuse, R16, R24 ;  /* 0x000000101418723c */ /* 0x044ff00000041818 */
[C---:B------:R-:W-:Y:S01]  /*18490*/  HMMA.16816.F32.BF16 R156, R20.reuse, R18, R156 ;  /* 0x00000012149c723c */ /* 0x040fe2000004189c */
[-CC-:B-1----:R-:W-:Y:S01]  /*184a0*/  FFMA.FTZ R77, R71, R174.reuse, -R179.reuse ;  /* 0x000000ae474d7223 */ /* 0x182fe200000108b3 */
[----:B------:R-:W1:Y:S01]  /*184b0*/  LDSM.16.MT88.4 R16, [R122+0xd000] ;  /* 0x00d000007a10783b */ /* 0x000e620000004200 */
[----:B------:R2:W-:Y:S04]  /*184c0*/  MUFU.EX2 R71, R32 ;  /* 0x0000002000477308 */ /* 0x0005e80000000800 */
[----:B------:R-:W-:Y:S01]  /*184d0*/  MUFU.EX2 R77, R77 ;  /* 0x0000004d004d7308 */ /* 0x000fe20000000800 */
[----:B---3--:R-:W-:Y:S01]  /*184e0*/  HMMA.16816.F32.BF16 R144, R20, R40, R144 ;  /* 0x000000281490723c */ /* 0x008fe20000041890 */
[----:B------:R-:W-:-:S07]  /*184f0*/  FFMA.FTZ R40, R62, R174, -R179 ;  /* 0x000000ae3e287223 */ /* 0x000fce00000108b3 */
[C---:B------:R-:W-:Y:S01]  /*18500*/  HMMA.16816.F32.BF16 R148, R20.reuse, R34, R148 ;  /* 0x000000221494723c */ /* 0x040fe20000041894 */
[-C--:B--2---:R-:W-:Y:S02]  /*18510*/  FFMA.FTZ R32, R78, R174.reuse, -R179 ;  /* 0x000000ae4e207223 */ /* 0x084fe400000108b3 */
[----:B------:R2:W3:Y:S04]  /*18520*/  MUFU.EX2 R78, R87 ;  /* 0x00000057004e7308 */ /* 0x0004e80000000800 */
[----:B------:R5:W-:Y:S01]  /*18530*/  MUFU.EX2 R62, R32 ;  /* 0x00000020003e7308 */ /* 0x000be20000000800 */
[C---:B------:R-:W-:Y:S08]  /*18540*/  HMMA.16816.F32.BF16 R140, R20.reuse, R42, R140 ;  /* 0x0000002a148c723c */ /* 0x040ff0000004188c */
[C---:B----4-:R-:W-:Y:S01]  /*18550*/  HMMA.16816.F32.BF16 R136, R20.reuse, R28, R136 ;  /* 0x0000001c1488723c */ /* 0x050fe20000041888 */
[----:B--2---:R-:W-:Y:S01]  /*18560*/  FFMA.FTZ R87, R61, R174, -R175 ;  /* 0x000000ae3d577223 */ /* 0x004fe200000108af */
[----:B---3--:R-:W-:Y:S01]  /*18570*/  F2FP.BF16.F32.PACK_AB R28, R78, R77 ;  /* 0x0000004d4e1c723e */ /* 0x008fe200000010ff */
[----:B------:R-:W2:Y:S01]  /*18580*/  MUFU.EX2 R61, R40 ;  /* 0x00000028003d7308 */ /* 0x000ea20000000800 */
[C---:B------:R-:W-:Y:S01]  /*18590*/  F2FP.BF16.F32.PACK_AB R29, R60.reuse, R76 ;  /* 0x0000004c3c1d723e */ /* 0x040fe200000010ff */
[----:B-----5:R-:W3:Y:S01]  /*185a0*/  LDSM.16.MT88.4 R32, [R160+0x3000] ;  /* 0x00300000a020783b */ /* 0x020ee20000004200 */
[----:B------:R-:W-:Y:S01]  /*185b0*/  FADD.FTZ R60, R60, R95 ;  /* 0x0000005f3c3c7221 */ /* 0x000fe20000010000 */
[----:B------:R-:W4:Y:S01]  /*185c0*/  MUFU.EX2 R87, R87 ;  /* 0x0000005700577308 */ /* 0x000f220000000800 */
[----:B------:R-:W-:Y:S01]  /*185d0*/  HMMA.16816.F32.BF16 R132, R20, R30, R132 ;  /* 0x0000001e1484723c */ /* 0x000fe20000041884 */
[----:B------:R-:W5:Y:S01]  /*185e0*/  LDSM.16.MT88.4 R20, [R152+0x3000] ;  /* 0x003000009814783b */ /* 0x000f620000004200 */
[----:B------:R-:W-:Y:S01]  /*185f0*/  FADD.FTZ R60, R71, R60 ;  /* 0x0000003c473c7221 */ /* 0x000fe20000010000 */
[----:B--2---:R-:W-:Y:S01]  /*18600*/  F2FP.BF16.F32.PACK_AB R30, R61, R62 ;  /* 0x0000003e3d1e723e */ /* 0x004fe200000010ff */
[----:B------:R-:W-:-:S02]  /*18610*/  FFMA.FTZ R40, R52, R174, -R175 ;  /* 0x000000ae34287223 */ /* 0x000fc400000108af */
[----:B------:R2:W-:Y:S01]  /*18620*/  MUFU.EX2 R52, R65 ;  /* 0x0000004100347308 */ /* 0x0005e20000000800 */
[C---:B----4-:R-:W-:Y:S01]  /*18630*/  F2FP.BF16.F32.PACK_AB R31, R87.reuse, R71 ;  /* 0x00000047571f723e */ /* 0x050fe200000010ff */
[----:B------:R-:W-:-:S06]  /*18640*/  FADD.FTZ R60, R87, R60 ;  /* 0x0000003c573c7221 */ /* 0x000fcc0000010000 */
[----:B-1----:R-:W-:Y:S01]  /*18650*/  HMMA.16816.F32.BF16 R24, R28, R16, R24 ;  /* 0x000000101c18723c */ /* 0x002fe20000041818 */
[----:B--2---:R-:W-:-:S07]  /*18660*/  FFMA.FTZ R65, R63, R174, -R179 ;  /* 0x000000ae3f417223 */ /* 0x004fce00000108b3 */
[C---:B------:R-:W-:Y:S01]  /*18670*/  HMMA.16816.F32.BF16 R156, R28.reuse, R18, R156 ;  /* 0x000000121c9c723c */ /* 0x040fe2000004189c */
[----:B------:R-:W1:Y:S01]  /*18680*/  LDSM.16.MT88.4 R16, [R122+0xd800] ;  /* 0x00d800007a10783b */ /* 0x000e620000004200 */
[----:B------:R2:W-:Y:S04]  /*18690*/  MUFU.EX2 R63, R40 ;  /* 0x00000028003f7308 */ /* 0x0005e80000000800 */
[----:B------:R-:W-:Y:S02]  /*186a0*/  MUFU.EX2 R65, R65 ;  /* 0x0000004100417308 */ /* 0x000fe40000000800 */
[C---:B------:R-:W-:Y:S08]  /*186b0*/  HMMA.16816.F32.BF16 R12, R28.reuse, R44, R12 ;  /* 0x0000002c1c0c723c */ /* 0x040ff0000004180c */
[C---:B---3--:R-:W-:Y:S01]  /*186c0*/  HMMA.16816.F32.BF16 R144, R28.reuse, R32, R144 ;  /* 0x000000201c90723c */ /* 0x048fe20000041890 */
[-CC-:B------:R-:W-:Y:S01]  /*186d0*/  FFMA.FTZ R33, R66, R174.reuse, -R179.reuse ;  /* 0x000000ae42217223 */ /* 0x180fe200000108b3 */
[-C--:B------:R-:W-:Y:S01]  /*186e0*/  FFMA.FTZ R32, R54, R174.reuse, -R179 ;  /* 0x000000ae36207223 */ /* 0x080fe200000108b3 */
[----:B--2---:R-:W2:Y:S01]  /*186f0*/  LDSM.16.MT88.4 R40, [R38+0xd800] ;  /* 0x00d800002628783b */ /* 0x004ea20000004200 */
[----:B------:R3:W4:Y:S04]  /*18700*/  MUFU.EX2 R66, R79 ;  /* 0x0000004f00427308 */ /* 0x0007280000000800 */
[----:B------:R-:W-:Y:S01]  /*18710*/  MUFU.EX2 R54, R33 ;  /* 0x0000002100367308 */ /* 0x000fe20000000800 */
[C---:B------:R-:W-:Y:S08]  /*18720*/  HMMA.16816.F32.BF16 R140, R28.reuse, R34, R140 ;  /* 0x000000221c8c723c */ /* 0x040ff0000004188c */
[C---:B------:R-:W-:Y:S01]  /*18730*/  HMMA.16816.F32.BF16 R148, R28.reuse, R46, R148 ;  /* 0x0000002e1c94723c */ /* 0x040fe20000041894 */
[----:B---3--:R-:W-:Y:S01]  /*18740*/  FFMA.FTZ R79, R53, R174, -R175 ;  /* 0x000000ae354f7223 */ /* 0x008fe200000108af */
[----:B------:R-:W-:Y:S01]  /*18750*/  LDSM.16.MT88.4 R44, [R38+0xe000] ;  /* 0x00e00000262c783b */ /* 0x000fe20000004200 */
[----:B------:R3:W1:Y:S04]  /*18760*/  MUFU.EX2 R53, R32 ;  /* 0x0000002000357308 */ /* 0x0006680000000800 */
[----:B------:R-:W1:Y:S01]  /*18770*/  MUFU.EX2 R79, R79 ;  /* 0x0000004f004f7308 */ /* 0x000e620000000800 */
[----:B-----5:R-:W-:Y:S01]  /*18780*/  HMMA.16816.F32.BF16 R136, R28, R20, R136 ;  /* 0x000000141c88723c */ /* 0x020fe20000041888 */
[----:B----4-:R-:W-:-:S02]  /*18790*/  F2FP.BF16.F32.PACK_AB R20, R66, R65 ;  /* 0x000000414214723e */ /* 0x010fc400000010ff */
[----:B------:R-:W-:Y:S01]  /*187a0*/  F2FP.BF16.F32.PACK_AB R21, R52, R64 ;  /* 0x000000403415723e */ /* 0x000fe200000010ff */
[----:B------:R-:W-:-:S04]  /*187b0*/  FADD.FTZ R64, R64, R60 ;  /* 0x0000003c40407221 */ /* 0x000fc80000010000 */
[----:B------:R-:W-:Y:S01]  /*187c0*/  HMMA.16816.F32.BF16 R132, R28, R22, R132 ;  /* 0x000000161c84723c */ /* 0x000fe20000041884 */
[----:B---3--:R-:W3:Y:S01]  /*187d0*/  LDSM.16.MT88.4 R32, [R160+0x3800] ;  /* 0x00380000a020783b */ /* 0x008ee20000004200 */
[----:B-1----:R-:W-:Y:S01]  /*187e0*/  F2FP.BF16.F32.PACK_AB R22, R53, R54 ;  /* 0x000000363516723e */ /* 0x002fe200000010ff */
[----:B------:R-:W-:Y:S02]  /*187f0*/  FADD.FTZ R64, R52, R64 ;  /* 0x0000004034407221 */ /* 0x000fe40000010000 */
[----:B------:R-:W1:Y:S01]  /*18800*/  LDSM.16.MT88.4 R28, [R152+0x3800] ;  /* 0x00380000981c783b */ /* 0x000e620000004200 */
[----:B------:R-:W-:Y:S01]  /*18810*/  F2FP.BF16.F32.PACK_AB R23, R79, R63 ;  /* 0x0000003f4f17723e */ /* 0x000fe200000010ff */
[----:B------:R-:W-:-:S04]  /*18820*/  FADD.FTZ R63, R63, R64 ;  /* 0x000000403f3f7221 */ /* 0x000fc80000010000 */
[----:B------:R-:W-:Y:S02]  /*18830*/  FADD.FTZ R63, R79, R63 ;  /* 0x0000003f4f3f7221 */ /* 0x000fe40000010000 */
[C---:B------:R-:W-:Y:S08]  /*18840*/  HMMA.16816.F32.BF16 R24, R20.reuse, R16, R24 ;  /* 0x000000101418723c */ /* 0x040ff00000041818 */
[C---:B------:R-:W-:Y:S01]  /*18850*/  HMMA.16816.F32.BF16 R156, R20.reuse, R18, R156 ;  /* 0x00000012149c723c */ /* 0x040fe2000004189c */
[----:B------:R-:W4:Y:S07]  /*18860*/  LDSM.16.MT88.4 R16, [R122+0xe000] ;  /* 0x00e000007a10783b */ /* 0x000f2e0000004200 */
[----:B--2---:R-:W-:Y:S01]  /*18870*/  HMMA.16816.F32.BF16 R12, R20, R40, R12 ;  /* 0x00000028140c723c */ /* 0x004fe2000004180c */
[-CC-:B------:R-:W-:Y:S01]  /*18880*/  FFMA.FTZ R41, R55, R174.reuse, -R179.reuse ;  /* 0x000000ae37297223 */ /* 0x180fe200000108b3 */
[-CC-:B------:R-:W-:Y:S01]  /*18890*/  FFMA.FTZ R40, R67, R174.reuse, -R179.reuse ;  /* 0x000000ae43287223 */ /* 0x180fe200000108b3 */
[----:B------:R-:W-:Y:S01]  /*188a0*/  MUFU.EX2 R55, R58 ;  /* 0x0000003a00377308 */ /* 0x000fe20000000800 */
[----:B------:R-:W-:-:S03]  /*188b0*/  FFMA.FTZ R67, R59, R174, -R179 ;  /* 0x000000ae3b437223 */ /* 0x000fc600000108b3 */
[----:B------:R-:W-:Y:S01]  /*188c0*/  MUFU.EX2 R58, R41 ;  /* 0x00000029003a7308 */ /* 0x000fe20000000800 */
[C---:B------:R-:W-:Y:S03]  /*188d0*/  HMMA.16816.F32.BF16 R148, R20.reuse, R42, R148 ;  /* 0x0000002a1494723c */ /* 0x040fe60000041894 */
[----:B------:R2:W5:Y:S04]  /*188e0*/  MUFU.EX2 R59, R40 ;  /* 0x00000028003b7308 */ /* 0x0005680000000800 */
[----:B------:R-:W-:Y:S01]  /*188f0*/  MUFU.EX2 R67, R67 ;  /* 0x0000004300437308 */ /* 0x000fe20000000800 */
[----:B---3--:R-:W-:Y:S01]  /*18900*/  HMMA.16816.F32.BF16 R144, R20, R32, R144 ;  /* 0x000000201490723c */ /* 0x008fe20000041890 */
[-C--:B------:R-:W-:Y:S01]  /*18910*/  FFMA.FTZ R32, R127, R174.reuse, -R179 ;  /* 0x000000ae7f207223 */ /* 0x080fe200000108b3 */
[----:B------:R-:W-:-:S03]  /*18920*/  FFMA.FTZ R127, R126, R174, -R175 ;  /* 0x000000ae7e7f7223 */ /* 0x000fc600000108af */
[----:B------:R3:W4:Y:S03]  /*18930*/  MUFU.EX2 R126, R32 ;  /* 0x00000020007e7308 */ /* 0x0007260000000800 */
[C---:B------:R-:W-:Y:S01]  /*18940*/  HMMA.16816.F32.BF16 R140, R20.reuse, R34, R140 ;  /* 0x00000022148c723c */ /* 0x040fe2000004188c */
[----:B--2---:R-:W2:Y:S01]  /*18950*/  LDSM.16.MT88.4 R40, [R160+0x4000] ;  /* 0x00400000a028783b */ /* 0x004ea20000004200 */
[----:B------:R-:W4:Y:S06]  /*18960*/  MUFU.EX2 R127, R127 ;  /* 0x0000007f007f7308 */ /* 0x000f2c0000000800 */
[----:B-1----:R-:W-:Y:S01]  /*18970*/  HMMA.16816.F32.BF16 R136, R20, R28, R136 ;  /* 0x0000001c1488723c */ /* 0x002fe20000041888 */
[----:B-----5:R-:W-:Y:S01]  /*18980*/  F2FP.BF16.F32.PACK_AB R28, R59, R58 ;  /* 0x0000003a3b1c723e */ /* 0x020fe200000010ff */
[----:B---3--:R-:W-:Y:S01]  /*18990*/  FFMA.FTZ R32, R50, R174, -R175 ;  /* 0x000000ae32207223 */ /* 0x008fe200000108af */
[----:B------:R-:W-:Y:S01]  /*189a0*/  F2FP.BF16.F32.PACK_AB R29, R57, R56 ;  /* 0x00000038391d723e */ /* 0x000fe200000010ff */
[----:B------:R1:W3:Y:S01]  /*189b0*/  MUFU.EX2 R50, R165 ;  /* 0x000000a500327308 */ /* 0x0002e20000000800 */
[----:B------:R-:W-:-:S03]  /*189c0*/  FADD.FTZ R56, R56, R63 ;  /* 0x0000003f38387221 */ /* 0x000fc60000010000 */
[----:B------:R-:W-:Y:S01]  /*189d0*/  HMMA.16816.F32.BF16 R132, R20, R30, R132 ;  /* 0x0000001e1484723c */ /* 0x000fe20000041884 */
[----:B------:R-:W5:Y:S01]  /*189e0*/  LDSM.16.MT88.4 R20, [R152+0x4000] ;  /* 0x004000009814783b */ /* 0x000f620000004200 */
[----:B------:R3:W5:Y:S01]  /*189f0*/  MUFU.EX2 R48, R32 ;  /* 0x0000002000307308 */ /* 0x0007620000000800 */
[----:B----4-:R-:W-:Y:S01]  /*18a00*/  F2FP.BF16.F32.PACK_AB R30, R126, R67 ;  /* 0x000000437e1e723e */ /* 0x010fe200000010ff */
[----:B------:R-:W-:Y:S01]  /*18a10*/  FADD.FTZ R56, R57, R56 ;  /* 0x0000003839387221 */ /* 0x000fe20000010000 */
[----:B------:R-:W-:-:S03]  /*18a20*/  F2FP.BF16.F32.PACK_AB R31, R127, R55 ;  /* 0x000000377f1f723e */ /* 0x000fc600000010ff */
[----:B------:R-:W-:Y:S01]  /*18a30*/  FADD.FTZ R55, R55, R56 ;  /* 0x0000003837377221 */ /* 0x000fe20000010000 */
[----:B-1----:R-:W-:-:S03]  /*18a40*/  FFMA.FTZ R165, R204, R174, -R175 ;  /* 0x000000aecca57223 */ /* 0x002fc600000108af */
[C---:B------:R-:W-:Y:S01]  /*18a50*/  HMMA.16816.F32.BF16 R24, R28.reuse, R16, R24 ;  /* 0x000000101c18723c */ /* 0x040fe20000041818 */
[----:B------:R-:W-:Y:S01]  /*18a60*/  FADD.FTZ R55, R127, R55 ;  /* 0x000000377f377221 */ /* 0x000fe20000010000 */
[----:B---3--:R-:W1:Y:S01]  /*18a70*/  LDSM.16.MT88.4 R32, [R38+0xe800] ;  /* 0x00e800002620783b */ /* 0x008e620000004200 */
[----:B------:R-:W3:Y:S05]  /*18a80*/  MUFU.EX2 R165, R165 ;  /* 0x000000a500a57308 */ /* 0x000eea0000000800 */
[C---:B------:R-:W-:Y:S01]  /*18a90*/  HMMA.16816.F32.BF16 R156, R28.reuse, R18, R156 ;  /* 0x000000121c9c723c */ /* 0x040fe2000004189c */
[----:B------:R-:W4:Y:S07]  /*18aa0*/  LDSM.16.MT88.4 R16, [R122+0xe800] ;  /* 0x00e800007a10783b */ /* 0x000f2e0000004200 */
[C---:B------:R-:W-:Y:S08]  /*18ab0*/  HMMA.16816.F32.BF16 R12, R28.reuse, R44, R12 ;  /* 0x0000002c1c0c723c */ /* 0x040ff0000004180c */
[C---:B------:R-:W-:Y:S01]  /*18ac0*/  HMMA.16816.F32.BF16 R148, R28.reuse, R46, R148 ;  /* 0x0000002e1c94723c */ /* 0x040fe20000041894 */
[----:B------:R-:W-:Y:S07]  /*18ad0*/  LDSM.16.MT88.4 R44, [R160+0x5000] ;  /* 0x00500000a02c783b */ /* 0x000fee0000004200 */
[C---:B--2---:R-:W-:Y:S08]  /*18ae0*/  HMMA.16816.F32.BF16 R144, R28.reuse, R40, R144 ;  /* 0x000000281c90723c */ /* 0x044ff00000041890 */
[C---:B------:R-:W-:Y:S01]  /*18af0*/  HMMA.16816.F32.BF16 R140, R28.reuse, R42, R140 ;  /* 0x0000002a1c8c723c */ /* 0x040fe2000004188c */
[----:B------:R-:W2:Y:S07]  /*18b00*/  LDSM.16.MT88.4 R40, [R160+0x4800] ;  /* 0x00480000a028783b */ /* 0x000eae0000004200 */
[----:B-----5:R-:W-:Y:S01]  /*18b10*/  HMMA.16816.F32.BF16 R136, R28, R20, R136 ;  /* 0x000000141c88723c */ /* 0x020fe20000041888 */
[----:B------:R-:W-:-:S02]  /*18b20*/  F2FP.BF16.F32.PACK_AB R20, R51, R153 ;  /* 0x000000993314723e */ /* 0x000fc400000010ff */
[----:B------:R-:W-:Y:S01]  /*18b30*/  F2FP.BF16.F32.PACK_AB R21, R50, R49 ;  /* 0x000000313215723e */ /* 0x000fe200000010ff */
[----:B------:R-:W-:-:S04]  /*18b40*/  FADD.FTZ R49, R49, R55 ;  /* 0x0000003731317221 */ /* 0x000fc80000010000 */
[----:B------:R-:W-:Y:S01]  /*18b50*/  HMMA.16816.F32.BF16 R132, R28, R22, R132 ;  /* 0x000000161c84723c */ /* 0x000fe20000041884 */
[----:B------:R-:W-:Y:S01]  /*18b60*/  F2FP.BF16.F32.PACK_AB R22, R155, R154 ;  /* 0x0000009a9b16723e */ /* 0x000fe200000010ff */
[----:B------:R-:W5:Y:S01]  /*18b70*/  LDSM.16.MT88.4 R28, [R152+0x4800] ;  /* 0x00480000981c783b */ /* 0x000f620000004200 */
[----:B------:R-:W-:Y:S01]  /*18b80*/  F2FP.BF16.F32.PACK_AB R23, R161, R48 ;  /* 0x00000030a117723e */ /* 0x000fe200000010ff */
[----:B------:R-:W-:-:S04]  /*18b90*/  FADD.FTZ R49, R50, R49 ;  /* 0x0000003132317221 */ /* 0x000fc80000010000 */
[----:B------:R-:W-:Y:S02]  /*18ba0*/  FADD.FTZ R49, R48, R49 ;  /* 0x0000003130317221 */ /* 0x000fe40000010000 */
[----:B-1----:R-:W-:Y:S02]  /*18bb0*/  HMMA.16816.F32.BF16 R12, R20, R32, R12 ;  /* 0x00000020140c723c */ /* 0x002fe4000004180c */
[----:B------:R-:W-:-:S04]  /*18bc0*/  FADD.FTZ R161, R161, R49 ;  /* 0x00000031a1a17221 */ /* 0x000fc80000010000 */
[----:B------:R-:W-:Y:S02]  /*18bd0*/  FADD.FTZ R161, R162, R161 ;  /* 0x000000a1a2a17221 */ /* 0x000fe40000010000 */
[----:B------:R-:W-:Y:S01]  /*18be0*/  HMMA.16816.F32.BF16 R148, R20, R34, R148 ;  /* 0x000000221494723c */ /* 0x000fe20000041894 */
[----:B------:R-:W1:Y:S01]  /*18bf0*/  LDSM.16.MT88.4 R32, [R122+0xf000] ;  /* 0x00f000007a20783b */ /* 0x000e620000004200 */
[----:B------:R-:W-:-:S06]  /*18c00*/  FADD.FTZ R161, R163, R161 ;  /* 0x000000a1a3a17221 */ /* 0x000fcc0000010000 */
[C---:B----4-:R-:W-:Y:S08]  /*18c10*/  HMMA.16816.F32.BF16 R24, R20.reuse, R16, R24 ;  /* 0x000000101418723c */ /* 0x050ff00000041818 */
[C---:B------:R-:W-:Y:S01]  /*18c20*/  HMMA.16816.F32.BF16 R156, R20.reuse, R18, R156 ;  /* 0x00000012149c723c */ /* 0x040fe2000004189c */
[----:B------:R-:W4:Y:S07]  /*18c30*/  LDSM.16.MT88.4 R16, [R38+0xf000] ;  /* 0x00f000002610783b */ /* 0x000f2e0000004200 */
[C---:B--2---:R-:W-:Y:S08]  /*18c40*/  HMMA.16816.F32.BF16 R144, R20.reuse, R40, R144 ;  /* 0x000000281490723c */ /* 0x044ff00000041890 */
[C---:B------:R-:W-:Y:S01]  /*18c50*/  HMMA.16816.F32.BF16 R140, R20.reuse, R42, R140 ;  /* 0x0000002a148c723c */ /* 0x040fe2000004188c */
[----:B------:R-:W-:Y:S07]  /*18c60*/  LDSM.16.MT88.4 R40, [R160+0x5800] ;  /* 0x00580000a028783b */ /* 0x000fee0000004200 */
[----:B-----5:R-:W-:Y:S01]  /*18c70*/  HMMA.16816.F32.BF16 R136, R20, R28, R136 ;  /* 0x0000001c1488723c */ /* 0x020fe20000041888 */
[----:B------:R-:W-:-:S02]  /*18c80*/  F2FP.BF16.F32.PACK_AB R28, R191, R187 ;  /* 0x000000bbbf1c723e */ /* 0x000fc400000010ff */
[----:B------:R-:W-:-:S05]  /*18c90*/  F2FP.BF16.F32.PACK_AB R29, R163, R162 ;  /* 0x000000a2a31d723e */ /* 0x000fca00000010ff */
[----:B------:R-:W-:Y:S01]  /*18ca0*/  HMMA.16816.F32.BF16 R132, R20, R30, R132 ;  /* 0x0000001e1484723c */ /* 0x000fe20000041884 */
[----:B------:R-:W2:Y:S01]  /*18cb0*/  LDSM.16.MT88.4 R20, [R152+0x5000] ;  /* 0x005000009814783b */ /* 0x000ea20000004200 */
[----:B------:R-:W-:Y:S02]  /*18cc0*/  F2FP.BF16.F32.PACK_AB R30, R197, R196 ;  /* 0x000000c4c51e723e */ /* 0x000fe400000010ff */
[----:B---3--:R-:W-:Y:S01]  /*18cd0*/  F2FP.BF16.F32.PACK_AB R31, R198, R165 ;  /* 0x000000a5c61f723e */ /* 0x008fe200000010ff */
[----:B------:R-:W-:-:S04]  /*18ce0*/  FADD.FTZ R165, R165, R161 ;  /* 0x000000a1a5a57221 */ /* 0x000fc80000010000 */
[----:B------:R-:W-:Y:S02]  /*18cf0*/  FADD.FTZ R165, R198, R165 ;  /* 0x000000a5c6a57221 */ /* 0x000fe40000010000 */
[C---:B-1----:R-:W-:Y:S08]  /*18d00*/  HMMA.16816.F32.BF16 R24, R28.reuse, R32, R24 ;  /* 0x000000201c18723c */ /* 0x042ff00000041818 */
[C---:B------:R-:W-:Y:S01]  /*18d10*/  HMMA.16816.F32.BF16 R156, R28.reuse, R34, R156 ;  /* 0x000000221c9c723c */ /* 0x040fe2000004189c */
[----:B------:R-:W1:Y:S07]  /*18d20*/  LDSM.16.MT88.4 R32, [R38+0xf800] ;  /* 0x00f800002620783b */ /* 0x000e6e0000004200 */
[----:B------:R-:W-:Y:S01]  /*18d30*/  HMMA.16816.F32.BF16 R144, R28, R44, R144 ;  /* 0x0000002c1c90723c */ /* 0x000fe20000041890 */
[----:B------:R3:W-:Y:S01]  /*18d40*/  MUFU.EX2 R44, R192 ;  /* 0x000000c0002c7308 */ /* 0x0007e20000000800 */
[----:B------:R-:W-:-:S06]  /*18d50*/  FFMA.FTZ R45, R211, R174, -R179 ;  /* 0x000000aed32d7223 */ /* 0x000fcc00000108b3 */
[----:B------:R-:W-:Y:S01]  /*18d60*/  HMMA.16816.F32.BF16 R140, R28, R46, R140 ;  /* 0x0000002e1c8c723c */ /* 0x000fe2000004188c */
[-C--:B------:R-:W-:Y:S01]  /*18d70*/  FFMA.FTZ R47, R194, R174.reuse, -R179 ;  /* 0x000000aec22f7223 */ /* 0x080fe200000108b3 */
[-C--:B------:R-:W-:Y:S01]  /*18d80*/  FFMA.FTZ R46, R193, R174.reuse, -R175 ;  /* 0x000000aec12e7223 */ /* 0x080fe200000108af */
[----:B------:R-:W5:Y:S01]  /*18d90*/  MUFU.EX2 R45, R45 ;  /* 0x0000002d002d7308 */ /* 0x000f620000000800 */
[----:B---3--:R-:W-:-:S03]  /*18da0*/  FFMA.FTZ R192, R215, R174, -R179 ;  /* 0x000000aed7c07223 */ /* 0x008fc600000108b3 */
[----:B------:R-:W-:Y:S01]  /*18db0*/  MUFU.EX2 R47, R47 ;  /* 0x0000002f002f7308 */ /* 0x000fe20000000800 */
[C---:B----4-:R-:W-:Y:S03]  /*18dc0*/  HMMA.16816.F32.BF16 R12, R28.reuse, R16, R12 ;  /* 0x000000101c0c723c */ /* 0x050fe6000004180c */
[----:B------:R-:W-:Y:S04]  /*18dd0*/  MUFU.EX2 R46, R46 ;  /* 0x0000002e002e7308 */ /* 0x000fe80000000800 */
[----:B------:R-:W3:Y:S01]  /*18de0*/  MUFU.EX2 R192, R192 ;  /* 0x000000c000c07308 */ /* 0x000ee20000000800 */
[C---:B------:R-:W-:Y:S01]  /*18df0*/  HMMA.16816.F32.BF16 R148, R28.reuse, R18, R148 ;  /* 0x000000121c94723c */ /* 0x040fe20000041894 */
[----:B------:R-:W4:Y:S07]  /*18e00*/  LDSM.16.MT88.4 R16, [R122+0xf800] ;  /* 0x00f800007a10783b */ /* 0x000f2e0000004200 */
[C---:B--2---:R-:W-:Y:S08]  /*18e10*/  HMMA.16816.F32.BF16 R136, R28.reuse, R20, R136 ;  /* 0x000000141c88723c */ /* 0x044ff00000041888 */
[----:B------:R-:W-:Y:S01]  /*18e20*/  HMMA.16816.F32.BF16 R132, R28, R22, R132 ;  /* 0x000000161c84723c */ /* 0x000fe20000041884 */
[----:B------:R-:W2:Y:S01]  /*18e30*/  LDSM.16.MT88.4 R20, [R152+0x5800] ;  /* 0x005800009814783b */ /* 0x000ea20000004200 */
[----:B-----5:R-:W-:-:S02]  /*18e40*/  F2FP.BF16.F32.PACK_AB R28, R45, R199 ;  /* 0x000000c72d1c723e */ /* 0x020fc400000010ff */
[----:B------:R-:W-:Y:S01]  /*18e50*/  F2FP.BF16.F32.PACK_AB R29, R114, R164 ;  /* 0x000000a4721d723e */ /* 0x000fe200000010ff */
[----:B------:R-:W-:Y:S01]  /*18e60*/  FADD.FTZ R164, R164, R165 ;  /* 0x000000a5a4a47221 */ /* 0x000fe20000010000 */
[----:B---3--:R-:W-:Y:S02]  /*18e70*/  F2FP.BF16.F32.PACK_AB R30, R47, R192 ;  /* 0x000000c02f1e723e */ /* 0x008fe400000010ff */
[----:B------:R-:W-:Y:S01]  /*18e80*/  F2FP.BF16.F32.PACK_AB R31, R46, R44 ;  /* 0x0000002c2e1f723e */ /* 0x000fe200000010ff */
[----:B------:R-:W-:-:S04]  /*18e90*/  FADD.FTZ R164, R114, R164 ;  /* 0x000000a472a47221 */ /* 0x000fc80000010000 */
[----:B------:R-:W-:Y:S02]  /*18ea0*/  FADD.FTZ R44, R44, R164 ;  /* 0x000000a42c2c7221 */ /* 0x000fe40000010000 */
[----:B-1----:R-:W-:Y:S02]  /*18eb0*/  HMMA.16816.F32.BF16 R12, R28, R32, R12 ;  /* 0x000000201c0c723c */ /* 0x002fe4000004180c */
[----:B------:R-:W-:-:S06]  /*18ec0*/  FADD.FTZ R44, R46, R44 ;  /* 0x0000002c2e2c7221 */ /* 0x000fcc0000010000 */
[C---:B------:R-:W-:Y:S01]  /*18ed0*/  HMMA.16816.F32.BF16 R148, R28.reuse, R34, R148 ;  /* 0x000000221c94723c */ /* 0x040fe20000041894 */
[----:B------:R-:W1:Y:S07]  /*18ee0*/  LDSM.16.MT88.4 R32, [R38+0x10000] ;  /* 0x010000002620783b */ /* 0x000e6e0000004200 */
[C---:B------:R-:W-:Y:S08]  /*18ef0*/  HMMA.16816.F32.BF16 R144, R28.reuse, R40, R144 ;  /* 0x000000281c90723c */ /* 0x040ff00000041890 */
[C---:B------:R-:W-:Y:S01]  /*18f00*/  HMMA.16816.F32.BF16 R140, R28.reuse, R42, R140 ;  /* 0x0000002a1c8c723c */ /* 0x040fe2000004188c */
[----:B------:R-:W3:Y:S07]  /*18f10*/  LDSM.16.MT88.4 R40, [R160+0x6000] ;  /* 0x00600000a028783b */ /* 0x000eee0000004200 */
[C---:B----4-:R-:W-:Y:S08]  /*18f20*/  HMMA.16816.F32.BF16 R24, R28.reuse, R16, R24 ;  /* 0x000000101c18723c */ /* 0x050ff00000041818 */
[C---:B------:R-:W-:Y:S01]  /*18f30*/  HMMA.16816.F32.BF16 R156, R28.reuse, R18, R156 ;  /* 0x000000121c9c723c */ /* 0x040fe2000004189c */
[----:B------:R-:W4:Y:S07]  /*18f40*/  LDSM.16.MT88.4 R16, [R122+0x10000] ;  /* 0x010000007a10783b */ /* 0x000f2e0000004200 */
[C---:B--2---:R-:W-:Y:S08]  /*18f50*/  HMMA.16816.F32.BF16 R136, R28.reuse, R20, R136 ;  /* 0x000000141c88723c */ /* 0x044ff00000041888 */
[----:B------:R-:W-:Y:S01]  /*18f60*/  HMMA.16816.F32.BF16 R132, R28, R22, R132 ;  /* 0x000000161c84723c */ /* 0x000fe20000041884 */
[----:B------:R-:W2:Y:S01]  /*18f70*/  LDSM.16.MT88.4 R20, [R152+0x6000] ;  /* 0x006000009814783b */ /* 0x000ea20000004200 */
[----:B------:R-:W-:-:S02]  /*18f80*/  F2FP.BF16.F32.PACK_AB R28, R124, R188 ;  /* 0x000000bc7c1c723e */ /* 0x000fc400000010ff */
[----:B------:R-:W-:Y:S01]  /*18f90*/  F2FP.BF16.F32.PACK_AB R29, R74, R113 ;  /* 0x000000714a1d723e */ /* 0x000fe200000010ff */
[----:B------:R-:W-:Y:S01]  /*18fa0*/  FADD.FTZ R113, R113, R44 ;  /* 0x0000002c71717221 */ /* 0x000fe20000010000 */
[----:B------:R-:W-:Y:S02]  /*18fb0*/  F2FP.BF16.F32.PACK_AB R30, R184, R185 ;  /* 0x000000b9b81e723e */ /* 0x000fe400000010ff */
[----:B------:R-:W-:Y:S01]  /*18fc0*/  F2FP.BF16.F32.PACK_AB R31, R39, R112 ;  /* 0x00000070271f723e */ /* 0x000fe200000010ff */
[----:B------:R-:W-:-:S04]  /*18fd0*/  FADD.FTZ R113, R74, R113 ;  /* 0x000000714a717221 */ /* 0x000fc80000010000 */
[----:B------:R-:W-:Y:S02]  /*18fe0*/  FADD.FTZ R112, R112, R113 ;  /* 0x0000007170707221 */ /* 0x000fe40000010000 */
[----:B-1----:R-:W-:Y:S02]  /*18ff0*/  HMMA.16816.F32.BF16 R12, R28, R32, R12 ;  /* 0x000000201c0c723c */ /* 0x002fe4000004180c */
[----:B------:R-:W-:-:S06]  /*19000*/  FADD.FTZ R112, R39, R112 ;  /* 0x0000007027707221 */ /* 0x000fcc0000010000 */
[C---:B------:R-:W-:Y:S01]  /*19010*/  HMMA.16816.F32.BF16 R148, R28.reuse, R34, R148 ;  /* 0x000000221c94723c */ /* 0x040fe20000041894 */
[----:B------:R-:W1:Y:S07]  /*19020*/  LDSM.16.MT88.4 R32, [R38+0x10800] ;  /* 0x010800002620783b */ /* 0x000e6e0000004200 */
[----:B---3--:R-:W-:Y:S01]  /*19030*/  HMMA.16816.F32.BF16 R144, R28, R40, R144 ;  /* 0x000000281c90723c */ /* 0x008fe20000041890 */
[-CC-:B------:R-:W-:Y:S01]  /*19040*/  FFMA.FTZ R40, R182, R174.reuse, -R179.reuse ;  /* 0x000000aeb6287223 */ /* 0x180fe200000108b3 */
[----:B------:R-:W-:-:S05]  /*19050*/  FFMA.FTZ R41, R183, R174, -R179 ;  /* 0x000000aeb7297223 */ /* 0x000fca00000108b3 */
[----:B------:R-:W3:Y:S01]  /*19060*/  MUFU.EX2 R40, R40 ;  /* 0x0000002800287308 */ /* 0x000ee20000000800 */
[C---:B------:R-:W-:Y:S01]  /*19070*/  HMMA.16816.F32.BF16 R140, R28.reuse, R42, R140 ;  /* 0x0000002a1c8c723c */ /* 0x040fe2000004188c */
[----:B------:R-:W-:Y:S02]  /*19080*/  FFMA.FTZ R42, R177, R174, -R175 ;  /* 0x000000aeb12a7223 */ /* 0x000fe400000108af */
[----:B------:R-:W-:Y:S04]  /*19090*/  MUFU.EX2 R41, R41 ;  /* 0x0000002900297308 */ /* 0x000fe80000000800 */
[----:B------:R-:W5:Y:S01]  /*190a0*/  MUFU.EX2 R43, R178 ;  /* 0x000000b2002b7308 */ /* 0x000f620000000800 */
[C---:B----4-:R-:W-:Y:S03]  /*190b0*/  HMMA.16816.F32.BF16 R24, R28.reuse, R16, R24 ;  /* 0x000000101c18723c */ /* 0x050fe60000041818 */
[----:B------:R-:W4:Y:S05]  /*190c0*/  MUFU.EX2 R42, R42 ;  /* 0x0000002a002a7308 */ /* 0x000f2a0000000800 */
[C---:B------:R-:W-:Y:S01]  /*190d0*/  HMMA.16816.F32.BF16 R156, R28.reuse, R18, R156 ;  /* 0x000000121c9c723c */ /* 0x040fe2000004189c */
[----:B------:R-:W1:Y:S07]  /*190e0*/  LDSM.16.MT88.4 R16, [R122+0x10800] ;  /* 0x010800007a10783b */ /* 0x000e6e0000004200 */
[C---:B--2---:R-:W-:Y:S08]  /*190f0*/  HMMA.16816.F32.BF16 R136, R28.reuse, R20, R136 ;  /* 0x000000141c88723c */ /* 0x044ff00000041888 */
[----:B------:R-:W-:Y:S01]  /*19100*/  HMMA.16816.F32.BF16 R132, R28, R22, R132 ;  /* 0x000000161c84723c */ /* 0x000fe20000041884 */
[----:B---3--:R-:W-:Y:S01]  /*19110*/  F2FP.BF16.F32.PACK_AB R28, R40, R176 ;  /* 0x000000b0281c723e */ /* 0x008fe200000010ff */
[----:B------:R-:W2:Y:S01]  /*19120*/  LDSM.16.MT88.4 R20, [R160+0x6800] ;  /* 0x00680000a014783b */ /* 0x000ea20000004200 */
[----:B------:R-:W-:Y:S01]  /*19130*/  F2FP.BF16.F32.PACK_AB R29, R0, R116 ;  /* 0x00000074001d723e */ /* 0x000fe200000010ff */
[----:B------:R-:W-:Y:S01]  /*19140*/  FADD.FTZ R116, R116, R112 ;  /* 0x0000007074747221 */ /* 0x000fe20000010000 */
[----:B-----5:R-:W-:-:S02]  /*19150*/  F2FP.BF16.F32.PACK_AB R30, R43, R41 ;  /* 0x000000292b1e723e */ /* 0x020fc400000010ff */
[----:B----4-:R-:W-:Y:S01]  /*19160*/  F2FP.BF16.F32.PACK_AB R31, R42, R36 ;  /* 0x000000242a1f723e */ /* 0x010fe200000010ff */
[----:B------:R-:W-:Y:S01]  /*19170*/  FADD.FTZ R116, R0, R116 ;  /* 0x0000007400747221 */ /* 0x000fe20000010000 */
[-C--:B------:R-:W-:Y:S02]  /*19180*/  MOV R0, R10.reuse ;  /* 0x0000000a00007202 */ /* 0x080fe40000000f00 */
[----:B------:R-:W-:Y:S01]  /*19190*/  @P0 MOV R0, R10 ;  /* 0x0000000a00000202 */ /* 0x000fe20000000f00 */
[----:B------:R-:W-:Y:S02]  /*191a0*/  FADD.FTZ R36, R36, R116 ;  /* 0x0000007424247221 */ /* 0x000fe40000010000 */
[----:B-1----:R-:W-:Y:S01]  /*191b0*/  HMMA.16816.F32.BF16 R12, R28, R32, R12 ;  /* 0x000000201c0c723c */ /* 0x002fe2000004180c */
[----:B------:R-:W-:Y:S01]  /*191c0*/  FADD.FTZ R32, R82, R93 ;  /* 0x0000005d52207221 */ /* 0x000fe20000010000 */
[----:B------:R-:W-:Y:S01]  /*191d0*/  FFMA.FTZ R82, R128, R174, -R179 ;  /* 0x000000ae80527223 */ /* 0x000fe200000108b3 */
[----:B------:R-:W-:-:S02]  /*191e0*/  FADD.FTZ R36, R42, R36 ;  /* 0x000000242a247221 */ /* 0x000fc40000010000 */
[----:B------:R-:W-:Y:S02]  /*191f0*/  FADD.FTZ R32, R81, R32 ;  /* 0x0000002051207221 */ /* 0x000fe40000010000 */
[----:B------:R-:W-:Y:S01]  /*19200*/  MUFU.EX2 R81, R130 ;  /* 0x0000008200517308 */ /* 0x000fe20000000800 */
[----:B------:R-:W-:Y:S01]  /*19210*/  HMMA.16816.F32.BF16 R148, R28, R34, R148 ;  /* 0x000000221c94723c */ /* 0x000fe20000041894 */
[----:B------:R-:W-:Y:S02]  /*19220*/  FADD.FTZ R32, R85, R32 ;  /* 0x0000002055207221 */ /* 0x000fe40000010000 */
[----:B------:R-:W1:Y:S02]  /*19230*/  MUFU.EX2 R82, R82 ;  /* 0x0000005200527308 */ /* 0x000e640000000800 */
[----:B------:R-:W-:-:S03]  /*19240*/  FADD.FTZ R32, R86, R32 ;  /* 0x0000002056207221 */ /* 0x000fc60000010000 */
[C---:B------:R-:W-:Y:S01]  /*19250*/  HMMA.16816.F32.BF16 R24, R28.reuse, R16, R24 ;  /* 0x000000101c18723c */ /* 0x040fe20000041818 */
[----:B------:R-:W-:Y:S02]  /*19260*/  FADD.FTZ R32, R70, R32 ;  /* 0x0000002046207221 */ /* 0x000fe40000010000 */
[----:B------:R-:W3:Y:S02]  /*19270*/  MUFU.EX2 R70, R131 ;  /* 0x0000008300467308 */ /* 0x000ee40000000800 */
[----:B------:R-:W-:Y:S01]  /*19280*/  FADD.FTZ R83, R69, R32 ;  /* 0x0000002045537221 */ /* 0x000fe20000010000 */
[----:B------:R-:W-:Y:S01]  /*19290*/  FFMA.FTZ R69, R168, R174, -R175 ;  /* 0x000000aea8457223 */ /* 0x000fe200000108af */
[----:B------:R-:W-:Y:S01]  /*192a0*/  LDSM.16.MT88.4 R32, [R38+0x11000] ;  /* 0x011000002620783b */ /* 0x000fe20000004200 */
[----:B------:R-:W-:Y:S01]  /*192b0*/  HMMA.16816.F32.BF16 R156, R28, R18, R156 ;  /* 0x000000121c9c723c */ /* 0x000fe2000004189c */
[----:B------:R-:W-:Y:S02]  /*192c0*/  FADD.FTZ R83, R77, R83 ;  /* 0x000000534d537221 */ /* 0x000fe40000010000 */
[----:B------:R-:W4:Y:S01]  /*192d0*/  LDSM.16.MT88.4 R16, [R152+0x6800] ;  /* 0x006800009810783b */ /* 0x000f220000004200 */
[----:B------:R-:W5:Y:S01]  /*192e0*/  MUFU.EX2 R69, R69 ;  /* 0x0000004500457308 */ /* 0x000f620000000800 */
[----:B------:R-:W-:-:S03]  /*192f0*/  FADD.FTZ R78, R78, R83 ;  /* 0x000000534e4e7221 */ /* 0x000fc60000010000 */
[----:B--2---:R-:W-:Y:S01]  /*19300*/  HMMA.16816.F32.BF16 R144, R28, R20, R144 ;  /* 0x000000141c90723c */ /* 0x004fe20000041890 */
[----:B------:R-:W-:-:S04]  /*19310*/  FADD.FTZ R78, R62, R78 ;  /* 0x0000004e3e4e7221 */ /* 0x000fc80000010000 */
[----:B------:R-:W-:-:S03]  /*19320*/  FADD.FTZ R61, R61, R78 ;  /* 0x0000004e3d3d7221 */ /* 0x000fc60000010000 */
[----:B------:R-:W-:Y:S01]  /*19330*/  HMMA.16816.F32.BF16 R140, R28, R22, R140 ;  /* 0x000000161c8c723c */ /* 0x000fe2000004188c */
[----:B------:R-:W-:Y:S01]  /*19340*/  FADD.FTZ R61, R65, R61 ;  /* 0x0000003d413d7221 */ /* 0x000fe20000010000 */
[----:B------:R-:W2:Y:S03]  /*19350*/  LDSM.16.MT88.4 R20, [R122+0x11000] ;  /* 0x011000007a14783b */ /* 0x000ea60000004200 */
[----:B------:R-:W-:Y:S01]  /*19360*/  FADD.FTZ R66, R66, R61 ;  /* 0x0000003d42427221 */ /* 0x000fe20000010000 */
[----:B------:R-:W-:Y:S03]  /*19370*/  LDSM.16.MT88.4 R120, [R122+0x11800] ;  /* 0x011800007a78783b */ /* 0x000fe60000004200 */
[----:B------:R-:W-:-:S04]  /*19380*/  FADD.FTZ R66, R54, R66 ;  /* 0x0000004236427221 */ /* 0x000fc80000010000 */
[----:B------:R-:W-:-:S04]  /*19390*/  FADD.FTZ R53, R53, R66 ;  /* 0x0000004235357221 */ /* 0x000fc80000010000 */
[----:B------:R-:W-:-:S04]  /*193a0*/  FADD.FTZ R53, R58, R53 ;  /* 0x000000353a357221 */ /* 0x000fc80000010000 */
[----:B------:R-:W-:-:S04]  /*193b0*/  FADD.FTZ R59, R59, R53 ;  /* 0x000000353b3b7221 */ /* 0x000fc80000010000 */
[----:B------:R-:W-:Y:S01]  /*193c0*/  FADD.FTZ R59, R67, R59 ;  /* 0x0000003b433b7221 */ /* 0x000fe20000010000 */
[----:B----4-:R-:W-:Y:S03]  /*193d0*/  HMMA.16816.F32.BF16 R136, R28, R16, R136 ;  /* 0x000000101c88723c */ /* 0x010fe60000041888 */
[----:B------:R-:W-:-:S04]  /*193e0*/  FADD.FTZ R126, R126, R59 ;  /* 0x0000003b7e7e7221 */ /* 0x000fc80000010000 */
[----:B------:R-:W-:Y:S01]  /*193f0*/  FADD.FTZ R126, R153, R126 ;  /* 0x0000007e997e7221 */ /* 0x000fe20000010000 */
[----:B------:R-:W-:Y:S01]  /*19400*/  HMMA.16816.F32.BF16 R132, R28, R18, R132 ;  /* 0x000000121c84723c */ /* 0x000fe20000041884 */
[----:B-1----:R-:W-:Y:S02]  /*19410*/  F2FP.BF16.F32.PACK_AB R28, R9, R82 ;  /* 0x00000052091c723e */ /* 0x002fe400000010ff */
[----:B------:R-:W-:Y:S01]  /*19420*/  FADD.FTZ R126, R51, R126 ;  /* 0x0000007e337e7221 */ /* 0x000fe20000010000 */
[----:B------:R-:W-:Y:S01]  /*19430*/  F2FP.BF16.F32.PACK_AB R29, R8, R80 ;  /* 0x00000050081d723e */ /* 0x000fe200000010ff */
[----:B------:R-:W1:Y:S01]  /*19440*/  LDSM.16.MT88.4 R16, [R160+0x7000] ;  /* 0x00700000a010783b */ /* 0x000e620000004200 */
[----:B---3--:R-:W-:Y:S01]  /*19450*/  F2FP.BF16.F32.PACK_AB R30, R68, R70 ;  /* 0x00000046441e723e */ /* 0x008fe200000010ff */
[----:B------:R-:W-:Y:S01]  /*19460*/  FADD.FTZ R154, R154, R126 ;  /* 0x0000007e9a9a7221 */ /* 0x000fe20000010000 */
[----:B-----5:R-:W-:Y:S01]  /*19470*/  F2FP.BF16.F32.PACK_AB R31, R69, R81 ;  /* 0x00000051451f723e */ /* 0x020fe200000010ff */
[----:B------:R-:W-:Y:S01]  /*19480*/  FADD.FTZ R80, R80, R36 ;  /* 0x0000002450507221 */ /* 0x000fe20000010000 */
[-C--:B------:R-:W-:Y:S01]  /*19490*/  MOV R36, R75.reuse ;  /* 0x0000004b00247202 */ /* 0x080fe20000000f00 */
[----:B------:R-:W-:Y:S01]  /*194a0*/  FADD.FTZ R154, R155, R154 ;  /* 0x0000009a9b9a7221 */ /* 0x000fe20000010000 */
[----:B------:R-:W-:Y:S01]  /*194b0*/  @P0 MOV R36, R75 ;  /* 0x0000004b00240202 */ /* 0x000fe20000000f00 */
[----:B------:R-:W-:-:S02]  /*194c0*/  FADD.FTZ R80, R8, R80 ;  /* 0x0000005008507221 */ /* 0x000fc40000010000 */
[----:B--2---:R-:W-:Y:S01]  /*194d0*/  HMMA.16816.F32.BF16 R24, R28, R20, R24 ;  /* 0x000000141c18723c */ /* 0x004fe20000041818 */
[----:B------:R-:W-:Y:S01]  /*194e0*/  FADD.FTZ R154, R187, R154 ;  /* 0x0000009abb9a7221 */ /* 0x000fe20000010000 */
[----:B------:R-:W-:-:S03]  /*194f0*/  FADD.FTZ R81, R81, R80 ;  /* 0x0000005051517221 */ /* 0x000fc60000010000 */
[----:B------:R-:W-:Y:S01]  /*19500*/  FADD.FTZ R191, R191, R154 ;  /* 0x0000009abfbf7221 */ /* 0x000fe20000010000 */
[----:B------:R-:W-:Y:S02]  /*19510*/  FADD.FTZ R81, R69, R81 ;  /* 0x0000005145517221 */ /* 0x000fe40000010000 */
[----:B------:R-:W-:Y:S01]  /*19520*/  HMMA.16816.F32.BF16 R156, R28, R22, R156 ;  /* 0x000000161c9c723c */ /* 0x000fe2000004189c */
[----:B------:R-:W2:Y:S01]  /*19530*/  LDSM.16.MT88.4 R20, [R152+0x7000] ;  /* 0x007000009814783b */ /* 0x000ea20000004200 */
[----:B------:R-:W-:-:S04]  /*19540*/  FADD.FTZ R191, R196, R191 ;  /* 0x000000bfc4bf7221 */ /* 0x000fc80000010000 */
[----:B------:R-:W-:Y:S02]  /*19550*/  FADD.FTZ R197, R197, R191 ;  /* 0x000000bfc5c57221 */ /* 0x000fe40000010000 */
[C---:B------:R-:W-:Y:S01]  /*19560*/  HMMA.16816.F32.BF16 R12, R28.reuse, R32, R12 ;  /* 0x000000201c0c723c */ /* 0x040fe2000004180c */
[-C--:B------:R-:W-:Y:S01]  /*19570*/  FFMA.FTZ R32, R5, R174.reuse, -R175 ;  /* 0x000000ae05207223 */ /* 0x080fe200000108af */
[----:B------:R-:W-:Y:S01]  /*19580*/  FADD.FTZ R197, R199, R197 ;  /* 0x000000c5c7c57221 */ /* 0x000fe20000010000 */
[-C--:B------:R-:W-:Y:S01]  /*19590*/  FFMA.FTZ R5, R171, R174.reuse, -R175 ;  /* 0x000000aeab057223 */ /* 0x080fe200000108af */
[-C--:B------:R-:W-:Y:S02]  /*195a0*/  FFMA.FTZ R33, R4, R174.reuse, -R179 ;  /* 0x000000ae04217223 */ /* 0x080fe400000108b3 */
[----:B------:R-:W-:Y:S01]  /*195b0*/  FADD.FTZ R197, R45, R197 ;  /* 0x000000c52dc57221 */ /* 0x000fe20000010000 */
[----:B------:R-:W-:Y:S01]  /*195c0*/  MUFU.EX2 R32, R32 ;  /* 0x0000002000207308 */ /* 0x000fe20000000800 */
[C---:B------:R-:W-:Y:S01]  /*195d0*/  HMMA.16816.F32.BF16 R148, R28.reuse, R34, R148 ;  /* 0x000000221c94723c */ /* 0x040fe20000041894 */
[----:B------:R-:W-:Y:S01]  /*195e0*/  FFMA.FTZ R34, R172, R174, -R179 ;  /* 0x000000aeac227223 */ /* 0x000fe200000108b3 */
[----:B------:R-:W-:Y:S01]  /*195f0*/  FADD.FTZ R192, R192, R197 ;  /* 0x000000c5c0c07221 */ /* 0x000fe20000010000 */
[----:B------:R-:W-:Y:S03]  /*19600*/  MUFU.EX2 R5, R5 ;  /* 0x0000000500057308 */ /* 0x000fe60000000800 */
[----:B------:R-:W-:Y:S01]  /*19610*/  FADD.FTZ R192, R47, R192 ;  /* 0x000000c02fc07221 */ /* 0x000fe20000010000 */
[----:B------:R-:W-:Y:S01]  /*19620*/  MUFU.EX2 R4, R170 ;  /* 0x000000aa00047308 */ /* 0x000fe20000000800 */
[C---:B-1----:R-:W-:Y:S02]  /*19630*/  HMMA.16816.F32.BF16 R144, R28.reuse, R16, R144 ;  /* 0x000000101c90723c */ /* 0x042fe40000041890 */
[----:B------:R-:W-:Y:S01]  /*19640*/  FADD.FTZ R188, R188, R192 ;  /* 0x000000c0bcbc7221 */ /* 0x000fe20000010000 */
[----:B------:R-:W1:Y:S03]  /*19650*/  MUFU.EX2 R33, R33 ;  /* 0x0000002100217308 */ /* 0x000e660000000800 */
[----:B------:R-:W-:Y:S01]  /*19660*/  FADD.FTZ R188, R124, R188 ;  /* 0x000000bc7cbc7221 */ /* 0x000fe20000010000 */
[----:B------:R-:W3:Y:S01]  /*19670*/  MUFU.EX2 R34, R34 ;  /* 0x0000002200227308 */ /* 0x000ee20000000800 */
[----:B------:R-:W-:Y:S01]  /*19680*/  HMMA.16816.F32.BF16 R140, R28, R18, R140 ;  /* 0x000000121c8c723c */ /* 0x000fe2000004188c */
[----:B------:R-:W4:Y:S01]  /*19690*/  LDSM.16.MT88.4 R16, [R38+0x11800] ;  /* 0x011800002610783b */ /* 0x000f220000004200 */
[----:B------:R-:W-:-:S04]  /*196a0*/  FADD.FTZ R185, R185, R188 ;  /* 0x000000bcb9b97221 */ /* 0x000fc80000010000 */
[----:B------:R-:W-:Y:S02]  /*196b0*/  FADD.FTZ R185, R184, R185 ;  /* 0x000000b9b8b97221 */ /* 0x000fe40000010000 */
[C---:B--2---:R-:W-:Y:S01]  /*196c0*/  HMMA.16816.F32.BF16 R136, R28.reuse, R20, R136 ;  /* 0x000000141c88723c */ /* 0x044fe20000041888 */
[----:B-1----:R-:W-:Y:S01]  /*196d0*/  F2FP.BF16.F32.PACK_AB R20, R11, R33 ;  /* 0x000000210b14723e */ /* 0x002fe200000010ff */
[----:B------:R-:W-:Y:S01]  /*196e0*/  FADD.FTZ R176, R176, R185 ;  /* 0x000000b9b0b07221 */ /* 0x000fe20000010000 */
[----:B------:R-:W-:Y:S01]  /*196f0*/  F2FP.BF16.F32.PACK_AB R21, R5, R32 ;  /* 0x000000200515723e */ /* 0x000fe200000010ff */
[----:B------:R-:W-:Y:S02]  /*19700*/  FADD.FTZ R32, R32, R81 ;  /* 0x0000005120207221 */ /* 0x000fe40000010000 */
[----:B------:R-:W-:Y:S02]  /*19710*/  FADD.FTZ R176, R40, R176 ;  /* 0x000000b028b07221 */ /* 0x000fe40000010000 */
[----:B------:R-:W-:Y:S01]  /*19720*/  HMMA.16816.F32.BF16 R132, R28, R22, R132 ;  /* 0x000000161c84723c */ /* 0x000fe20000041884 */
[----:B---3--:R-:W-:Y:S01]  /*19730*/  F2FP.BF16.F32.PACK_AB R22, R250, R34 ;  /* 0x00000022fa16723e */ /* 0x008fe200000010ff */
[----:B------:R1:W2:Y:S01]  /*19740*/  LDSM.16.MT88.4 R28, [R160+0x7800] ;  /* 0x00780000a01c783b */ /* 0x0002a20000004200 */
[----:B------:R-:W-:Y:S01]  /*19750*/  F2FP.BF16.F32.PACK_AB R23, R245, R4 ;  /* 0x00000004f517723e */ /* 0x000fe200000010ff */
[----:B------:R-:W-:Y:S01]  /*19760*/  FADD.FTZ R41, R41, R176 ;  /* 0x000000b029297221 */ /* 0x000fe20000010000 */
[----:B------:R-:W-:-:S03]  /*19770*/  FADD.FTZ R32, R5, R32 ;  /* 0x0000002005207221 */ /* 0x000fc60000010000 */
[----:B------:R-:W-:Y:S01]  /*19780*/  FADD.FTZ R41, R43, R41 ;  /* 0x000000292b297221 */ /* 0x000fe20000010000 */
[----:B------:R-:W-:Y:S01]  /*19790*/  FADD.FTZ R32, R4, R32 ;  /* 0x0000002004207221 */ /* 0x000fe20000010000 */
[----:B------:R-:W-:Y:S02]  /*197a0*/  HMMA.16816.F32.BF16 R156, R20, R122, R156 ;  /* 0x0000007a149c723c */ /* 0x000fe4000004189c */
[----:B------:R-:W-:Y:S01]  /*197b0*/  FADD.FTZ R82, R82, R41 ;  /* 0x0000002952527221 */ /* 0x000fe20000010000 */
[----:B------:R-:W-:-:S03]  /*197c0*/  FADD.FTZ R245, R245, R32 ;  /* 0x00000020f5f57221 */ /* 0x000fc60000010000 */
[----:B------:R-:W-:-:S04]  /*197d0*/  FADD.FTZ R82, R9, R82 ;  /* 0x0000005209527221 */ /* 0x000fc80000010000 */
[----:B------:R-:W-:-:S04]  /*197e0*/  FADD.FTZ R70, R70, R82 ;  /* 0x0000005246467221 */ /* 0x000fc80000010000 */
[----:B------:R-:W-:Y:S01]  /*197f0*/  FADD.FTZ R70, R68, R70 ;  /* 0x0000004644467221 */ /* 0x000fe20000010000 */
[----:B-1----:R-:W-:Y:S01]  /*19800*/  HMMA.16816.F32.BF16 R160, R20, R120, R24 ;  /* 0x0000007814a0723c */ /* 0x002fe20000041818 */
[----:B------:R1:W3:Y:S02]  /*19810*/  LDSM.16.MT88.4 R24, [R152+0x7800] ;  /* 0x007800009818783b */ /* 0x0002e40000004200 */
[----:B------:R-:W-:-:S04]  /*19820*/  FADD.FTZ R33, R33, R70 ;  /* 0x0000004621217221 */ /* 0x000fc80000010000 */
[----:B------:R-:W-:Y:S01]  /*19830*/  FADD.FTZ R33, R11, R33 ;  /* 0x000000210b217221 */ /* 0x000fe20000010000 */
[----:B----4-:R-:W-:Y:S03]  /*19840*/  HMMA.16816.F32.BF16 R148, R20, R18, R148 ;  /* 0x000000121494723c */ /* 0x010fe60000041894 */
[----:B------:R-:W-:-:S04]  /*19850*/  FADD.FTZ R33, R34, R33 ;  /* 0x0000002122217221 */ /* 0x000fc80000010000 */
[----:B------:R-:W-:Y:S01]  /*19860*/  FADD.FTZ R250, R250, R33 ;  /* 0x00000021fafa7221 */ /* 0x000fe20000010000 */
[C---:B--2---:R-:W-:Y:S08]  /*19870*/  HMMA.16816.F32.BF16 R144, R20.reuse, R28, R144 ;  /* 0x0000001c1490723c */ /* 0x044ff00000041890 */
[C---:B-1----:R-:W-:Y:S08]  /*19880*/  HMMA.16816.F32.BF16 R152, R20.reuse, R16, R12 ;  /* 0x000000101498723c */ /* 0x042ff0000004180c */
[C---:B------:R-:W-:Y:S08]  /*19890*/  HMMA.16816.F32.BF16 R140, R20.reuse, R30, R140 ;  /* 0x0000001e148c723c */ /* 0x040ff0000004188c */
[C---:B---3--:R-:W-:Y:S08]  /*198a0*/  HMMA.16816.F32.BF16 R136, R20.reuse, R24, R136 ;  /* 0x000000181488723c */ /* 0x048ff00000041888 */
[----:B------:R-:W-:Y:S01]  /*198b0*/  HMMA.16816.F32.BF16 R132, R20, R26, R132 ;  /* 0x0000001a1484723c */ /* 0x000fe20000041884 */
[----:B------:R-:W-:-:S04]  /*198c0*/  NOP ;  /* 0x0000000000007918 */ /* 0x000fc80000000000 */
[----:B------:R-:W-:-:S15]  /*198d0*/  @P0 BRA `(.L_x_7540) ;  /* 0x0000000000040947 */ /* 0x000fde0003800000 */
.L_x_7529:
[----:B------:R-:W-:-:S07]  /*198e0*/  IADD3 R236, PT, PT, R6, -0x1, RZ ;  /* 0xffffffff06ec7810 */ /* 0x000fce0007ffe0ff */
.L_x_7540:
[----:B------:R-:W-:Y:S05]  /*198f0*/  BSYNC B2 ;  /* 0x0000000000027941 */ /* 0x000fea0003800000 */
.L_x_7528:
[----:B------:R-:W-:-:S13]  /*19900*/  ISETP.GE.AND P0, PT, R236, R229, PT ;  /* 0x000000e5ec00720c */ /* 0x000fda0003f06270 */
[----:B------:R-:W-:Y:S05]  /*19910*/  @!P0 BRA `(.L_x_7541) ;  /* 0x000000c000548947 */ /* 0x000fea0003800000 */
[----:B------:R-:W-:Y:S01]  /*19920*/  ISETP.NE.U32.AND P3, PT, R248, RZ, PT ;  /* 0x000000fff800720c */ /* 0x000fe20003f65070 */
[----:B------:R-:W-:Y:S02]  /*19930*/  IMAD.MOV.U32 R165, RZ, RZ, R0 ;  /* 0x000000ffffa57224 */ /* 0x000fe400078e0000 */
[----:B------:R-:W-:Y:S01]  /*19940*/  IMAD.MOV.U32 R164, RZ, RZ, R36 ;  /* 0x000000ffffa47224 */ /* 0x000fe200078e0024 */
[----:B------:R-:W-:-:S13]  /*19950*/  ISETP.NE.AND.EX P3, PT, R249, RZ, PT, P3 ;  /* 0x000000fff900720c */ /* 0x000fda0003f65330 */
.L_x_7548:
[CC--:B------:R-:W-:Y:S01]  /*19960*/  ISETP.GE.AND P4, PT, R213.reuse, R238.reuse, PT ;  /* 0x000000eed500720c */ /* 0x0c0fe20003f86270 */
        /* <DEDUP_REMOVED lines=85> */
.L_x_7543:
[----:B------:R-:W-:Y:S05]  /*19ec0*/  BSYNC.RECONVERGENT B0 ;  /* 0x0000000000007941 */ /* 0x000fea0003800200 */
.L_x_7542:
        /* <DEDUP_REMOVED lines=25> */
[----:B------:R-:W-:Y:S01]  /*1a060*/  @!P1 MOV R8, R18 ;  /* 0x0000001200089202 */ /* 0x000fe20000000f00 */
        /* <DEDUP_REMOVED lines=25> */
[----:B------:R-:W-:Y:S01]  /*1a200*/  @!P1 IMAD R0, R223, 0x140, RZ ;  /* 0x00000140df009824 */ /* 0x000fe200078e02ff */
        /* <DEDUP_REMOVED lines=22> */
[----:B------:R-:W-:Y:S01]  /*1a370*/  LOP3.LUT R216, R167, 0x8, RZ, 0xc0, !PT ;  /* 0x00000008a7d87812 */ /* 0x000fe200078ec0ff */
        /* <DEDUP_REMOVED lines=16> */
[----:B------:R-:W-:Y:S01]  /*1a480*/  LOP3.LUT R216, R216, R213, RZ, 0x3c, !PT ;  /* 0x000000d5d8d87212 */ /* 0x000fe200078e3cff */
[----:B------:R-:W-:Y:S01]  /*1a490*/  @!PT LDS RZ, [RZ] ;  /* 0x00000000fffff984 */ /* 0x000fe20000000800 */
[----:B------:R-:W-:Y:S01]  /*1a4a0*/  @!PT LDS RZ, [RZ] ;  /* 0x00000000fffff984 */ /* 0x000fe20000000800 */
[----:B------:R-:W-:Y:S01]  /*1a4b0*/  @!PT LDS RZ, [RZ] ;  /* 0x00000000fffff984 */ /* 0x000fe20000000800 */
[----:B------:R1:W-:Y:S01]  /*1a4c0*/  @!P1 LDGSTS.E.BYPASS.LTC128B.128 [R239+0xc800], desc[UR4][R14.64] ;  /* 0x0c8000000eef9fae */ /* 0x0003e2000b981a04 */
[----:B------:R-:W-:Y:S01]  /*1a4d0*/  IADD3 R208, PT, PT, R214, R208, RZ ;  /* 0x000000d0d6d07210 */ /* 0x000fe20007ffe0ff */
[----:B------:R-:W-:Y:S01]  /*1a4e0*/  @!P1 IMAD.WIDE.U32 R4, R222, 0x1c0, R4 ;  /* 0x000001c0de049825 */ /* 0x000fe200078e0004 */
[----:B------:R-:W-:Y:S02]  /*1a4f0*/  MOV R215, 0x20 ;  /* 0x0000002000d77802 */ /* 0x000fe40000000f00 */
[----:B------:R-:W-:Y:S02]  /*1a500*/  MOV R218, 0x40 ;  /* 0x0000004000da7802 */ /* 0x000fe40000000f00 */
[----:B------:R-:W-:Y:S01]  /*1a510*/  @!P1 IADD3 R5, PT, PT, R0, R5, RZ ;  /* 0x0000000500059210 */ /* 0x000fe20007ffe0ff */
[----:B------:R-:W-:Y:S01]  /*1a520*/  @P1 STS.128 [R239+0xd000], RZ ;  /* 0x00d000ffef001388 */ /* 0x000fe20000000c00 */
[----:B------:R-:W-:Y:S02]  /*1a530*/  LOP3.LUT R0, R212, 0x200, R217, 0xf8, !PT ;  /* 0x00000200d4007812 */ /* 0x000fe400078ef8d9 */
[----:B------:R-:W-:Y:S02]  /*1a540*/  LOP3.LUT P2, RZ, R166, 0x4, RZ, 0xc0, !PT ;  /* 0x00000004a6ff7812 */ /* 0x000fe4000784c0ff */
[----:B------:R-:W-:Y:S02]  /*1a550*/  LOP3.LUT R0, R0, R216, RZ, 0xfc, !PT ;  /* 0x000000d800007212 */ /* 0x000fe400078efcff */
[----:B------:R-:W-:Y:S01]  /*1a560*/  SEL R218, R218, 0xffffffc0, !P2 ;  /* 0xffffffc0dada7807 */ /* 0x000fe20005000000 */
[----:B------:R-:W-:Y:S01]  /*1a570*/  @!PT LDS RZ, [RZ] ;  /* 0x00000000fffff984 */ /* 0x000fe20000000800 */
[----:B------:R-:W-:Y:S01]  /*1a580*/  @!PT LDS RZ, [RZ] ;  /* 0x00000000fffff984 */ /* 0x000fe20000000800 */
[----:B------:R-:W-:Y:S01]  /*1a590*/  @!PT LDS RZ, [RZ] ;  /* 0x00000000fffff984 */ /* 0x000fe20000000800 */
[----:B------:R-:W-:Y:S01]  /*1a5a0*/  @!P1 LDGSTS.E.BYPASS.LTC128B.128 [R239+0xd000], desc[UR4][R24.64] ;  /* 0x0d00000018ef9fae */ /* 0x000fe2000b981a04 */
[----:B------:R-:W-:Y:S07]  /*1a5b0*/  LEA R0, R0, R214, 0x1 ;  /* 0x000000d600007211 */ /* 0x000fee00078e08ff */
[----:B------:R-:W-:Y:S01]  /*1a5c0*/  @P1 STS.128 [R239+0xd800], RZ ;  /* 0x00d800ffef001388 */ /* 0x000fe20000000c00 */
[C---:B-1----:R-:W-:Y:S04]  /*1a5d0*/  @!P1 LEA R14, P0, R222.reuse, R18, 0x8 ;  /* 0x00000012de0e9211 */ /* 0x042fe800078040ff */
[----:B------:R-:W-:Y:S03]  /*1a5e0*/  @!P1 LEA.HI.X R15, R222, R19, R223, 0x8, P0 ;  /* 0x00000013de0f9211 */ /* 0x000fe600000f44df */
        /* <DEDUP_REMOVED lines=8> */
[-C--:B------:R-:W-:Y:S02]  /*1a670*/  IADD3 R172, PT, PT, R0, R215.reuse, RZ ;  /* 0x000000d700ac7210 */ /* 0x080fe40007ffe0ff */
[----:B------:R-:W-:Y:S05]  /*1a680*/  IADD3 R209, PT, PT, R208, R215, RZ ;  /* 0x000000d7d0d17210 */ /* 0x000fea0007ffe0ff */
        /* <DEDUP_REMOVED lines=39> */
[----:B------:R3:W-:Y:S08]  /*1a900*/  LDSM.16.M88.4 R128, [R0] ;  /* 0x000000000080783b */ /* 0x0007f00000000200 */
[----:B-1----:R-:W2:Y:S08]  /*1a910*/  LDSM.16.M88.4 R8, [R208+0x2000] ;  /* 0x00200000d008783b */ /* 0x002eb00000000200 */
[----:B------:R-:W1:Y:S01]  /*1a920*/  LDSM.16.M88.4 R16, [R208+0x2800] ;  /* 0x00280000d010783b */ /* 0x000e620000000200 */
[-C--:B---3--:R-:W-:Y:S07]  /*1a930*/  IADD3 R0, PT, PT, R0, R218.reuse, RZ ;  /* 0x000000da00007210 */ /* 0x088fee0007ffe0ff */
[----:B------:R-:W3:Y:S01]  /*1a940*/  LDSM.16.M88.4 R24, [R208+0x3000] ;  /* 0x00300000d018783b */ /* 0x000ee20000000200 */
[----:B------:R-:W-:Y:S07]  /*1a950*/  IADD3 R218, PT, PT, R208, R218, RZ ;  /* 0x000000dad0da7210 */ /* 0x000fee0007ffe0ff */
        /* <DEDUP_REMOVED lines=13> */
[----:B------:R-:W5:Y:S08]  /*1aa30*/  LDSM.16.M88.4 R168, [R208+0x9800] ;  /* 0x00980000d0a8783b */ /* 0x000f700000000200 */
[----:B------:R-:W-:Y:S08]  /*1aa40*/  LDSM.16.M88.4 R172, [R172] ;  /* 0x00000000acac783b */ /* 0x000ff00000000200 */
[----:B------:R-:W5:Y:S08]  /*1aa50*/  LDSM.16.M88.4 R176, [R209+0x2000] ;  /* 0x00200000d1b0783b */ /* 0x000f700000000200 */
[----:B------:R-:W5:Y:S08]  /*1aa60*/  LDSM.16.M88.4 R180, [R209+0x2800] ;  /* 0x00280000d1b4783b */ /* 0x000f700000000200 */
[----:B------:R-:W5:Y:S08]  /*1aa70*/  LDSM.16.M88.4 R184, [R209+0x3000] ;  /* 0x00300000d1b8783b */ /* 0x000f700000000200 */
[----:B------:R-:W5:Y:S08]  /*1aa80*/  LDSM.16.M88.4 R188, [R209+0x3800] ;  /* 0x00380000d1bc783b */ /* 0x000f700000000200 */
[----:B------:R-:W-:Y:S08]  /*1aa90*/  LDSM.16.M88.4 R192, [R209+0x5800] ;  /* 0x00580000d1c0783b */ /* 0x000ff00000000200 */
        /* <DEDUP_REMOVED lines=59> */
[----:B------:R-:W-:Y:S07]  /*1ae50*/  LDSM.16.M88.4 R208, [R218+0x5000] ;  /* 0x00500000dad0783b */ /* 0x000fee0000000200 */
[C---:B------:R-:W-:Y:S01]  /*1ae60*/  HMMA.16816.F32.BF16 R64, R172.reuse, R194, R64 ;  /* 0x000000c2ac40723c */ /* 0x040fe20000041840 */
[----:B------:R-:W-:Y:S07]  /*1ae70*/  LDSM.16.M88.4 R192, [R218+0x3000] ;  /* 0x00300000dac0783b */ /* 0x000fee0000000200 */
[C---:B------:R-:W-:Y:S08]  /*1ae80*/  HMMA.16816.F32.BF16 R68, R172.reuse, R196, R68 ;  /* 0x000000c4ac44723c */ /* 0x040ff00000041844 */
[C---:B------:R-:W-:Y:S01]  /*1ae90*/  HMMA.16816.F32.BF16 R72, R172.reuse, R198, R72 ;  /* 0x000000c6ac48723c */ /* 0x040fe20000041848 */
[----:B------:R-:W-:Y:S07]  /*1aea0*/  LDSM.16.M88.4 R196, [R218+0x3800] ;  /* 0x00380000dac4783b */ /* 0x000fee0000000200 */
[C---:B----4-:R-:W-:Y:S08]  /*1aeb0*/  HMMA.16816.F32.BF16 R76, R172.reuse, R184, R76 ;  /* 0x000000b8ac4c723c */ /* 0x050ff0000004184c */
        /* <DEDUP_REMOVED lines=19> */
[----:B------:R-:W-:Y:S07]  /*1aff0*/  LDSM.16.M88.4 R172, [R218+0x6800] ;  /* 0x00680000daac783b */ /* 0x000fee0000000200 */
[C---:B----4-:R-:W-:Y:S01]  /*1b000*/  HMMA.16816.F32.BF16 R4, R184.reuse, R188, R4 ;  /* 0x000000bcb804723c */ /* 0x050fe20000041804 */
[----:B------:R-:W-:Y:S07]  /*1b010*/  LDSM.16.M88.4 R180, [R218+0x7000] ;  /* 0x00700000dab4783b */ /* 0x000fee0000000200 */
        /* <DEDUP_REMOVED lines=217> */
[-C--:B------:R-:W-:Y:S07]  /*1bdb0*/  FMUL.FTZ R97, R97, R252.reuse ;  /* 0x000000fc61617220 */ /* 0x080fee0000410000 */
        /* <DEDUP_REMOVED lines=11> */
[----:B------:R5:W1:Y:S01]  /*1be70*/  MUFU.TANH R184, R97 ;  /* 0x0000006100b87308 */ /* 0x000a620000002400 */
[-C--:B--2---:R-:W-:Y:S02]  /*1be80*/  FMUL.FTZ R96, R98, R252.reuse ;  /* 0x000000fc62607220 */ /* 0x084fe40000410000 */
[C---:B------:R-:W-:Y:S07]  /*1be90*/  HMMA.16816.F32.BF16 R112, R204.reuse, R10, R112 ;  /* 0x0000000acc70723c */ /* 0x040fee0000041870 */
[----:B------:R2:W1:Y:S01]  /*1bea0*/  MUFU.TANH R188, R104 ;  /* 0x0000006800bc7308 */ /* 0x0004620000002400 */
[----:B------:R-:W3:Y:S01]  /*1beb0*/  LDSM.16.M88.4 R8, [R0+0x9800] ;  /* 0x009800000008783b */ /* 0x000ee20000000200 */
[----:B------:R-:W-:Y:S08]  /*1bec0*/  DEPBAR.LE SB0, 0x0 ;  /* 0x000080000000791a */ /* 0x000ff00000000000 */
[----:B------:R1:W1:Y:S01]  /*1bed0*/  MUFU.TANH R181, R107 ;  /* 0x0000006b00b57308 */ /* 0x0002620000002400 */
[----:B------:R-:W-:Y:S01]  /*1bee0*/  BAR.SYNC.DEFER_BLOCKING 0x0 ;  /* 0x0000000000007b1d */ /* 0x000fe20000010000 */
[C---:B----4-:R-:W-:Y:S05]  /*1bef0*/  HMMA.16816.F32.BF16 R116, R204.reuse, R4, R116 ;  /* 0x00000004cc74723c */ /* 0x050fea0000041874 */
[-C--:B------:R-:W-:Y:S03]  /*1bf00*/  FMUL.FTZ R109, R109, R252.reuse ;  /* 0x000000fc6d6d7220 */ /* 0x080fe60000410000 */
[----:B------:R-:W4:Y:S01]  /*1bf10*/  MUFU.TANH R189, R100 ;  /* 0x0000006400bd7308 */ /* 0x000f220000002400 */
[-C--:B-----5:R-:W-:Y:S01]  /*1bf20*/  FMUL.FTZ R97, R99, R252.reuse ;  /* 0x000000fc63617220 */ /* 0x0a0fe20000410000 */
[C---:B------:R-:W-:Y:S03]  /*1bf30*/  HMMA.16816.F32.BF16 R120, R204.reuse, R6, R120 ;  /* 0x00000006cc78723c */ /* 0x040fe60000041878 */
[-C--:B--2---:R-:W-:Y:S01]  /*1bf40*/  FMUL.FTZ R104, R114, R252.reuse ;  /* 0x000000fc72687220 */ /* 0x084fe20000410000 */
[-C--:B------:R-:W-:Y:S01]  /*1bf50*/  FMUL.FTZ R98, R115, R252.reuse ;  /* 0x000000fc73627220 */ /* 0x080fe20000410000 */
[-C--:B------:R-:W-:Y:S03]  /*1bf60*/  FMUL.FTZ R108, R108, R252.reuse ;  /* 0x000000fc6c6c7220 */ /* 0x080fe60000410000 */
[----:B------:R2:W2:Y:S01]  /*1bf70*/  MUFU.TANH R179, R103 ;  /* 0x0000006700b37308 */ /* 0x0004a20000002400 */
[-C--:B------:R-:W-:Y:S01]  /*1bf80*/  FMUL.FTZ R99, R111, R252.reuse ;  /* 0x000000fc6f637220 */ /* 0x080fe20000410000 */
[-C--:B-1----:R-:W-:Y:S01]  /*1bf90*/  FMUL.FTZ R107, R110, R252.reuse ;  /* 0x000000fc6e6b7220 */ /* 0x082fe20000410000 */
[-C--:B------:R-:W-:Y:S01]  /*1bfa0*/  FMUL.FTZ R110, R112, R252.reuse ;  /* 0x000000fc706e7220 */ /* 0x080fe20000410000 */
[-C--:B------:R-:W-:Y:S01]  /*1bfb0*/  FMUL.FTZ R116, R116, R252.reuse ;  /* 0x000000fc74747220 */ /* 0x080fe20000410000 */
[-C--:B------:R-:W-:Y:S01]  /*1bfc0*/  FMUL.FTZ R102, R119, R252.reuse ;  /* 0x000000fc77667220 */ /* 0x080fe20000410000 */
[-C--:B------:R-:W-:Y:S04]  /*1bfd0*/  FMUL.FTZ R117, R117, R252.reuse ;  /* 0x000000fc75757220 */ /* 0x080fe80000410000 */
[----:B------:R1:W1:Y:S01]  /*1bfe0*/  MUFU.TANH R194, R109 ;  /* 0x0000006d00c27308 */ /* 0x0002620000002400 */
[-C--:B------:R-:W-:Y:S01]  /*1bff0*/  FMUL.FTZ R119, R122, R252.reuse ;  /* 0x000000fc7a777220 */ /* 0x080fe20000410000 */
[-C--:B------:R-:W-:Y:S01]  /*1c000*/  FMUL.FTZ R114, R123, R252.reuse ;  /* 0x000000fc7b727220 */ /* 0x080fe20000410000 */
[-C--:B------:R-:W-:Y:S07]  /*1c010*/  FMUL.FTZ R120, R120, R252.reuse ;  /* 0x000000fc78787220 */ /* 0x080fee0000410000 */
[----:B------:R5:W4:Y:S01]  /*1c020*/  MUFU.TANH R193, R116 ;  /* 0x0000007400c17308 */ /* 0x000b220000002400 */
[C---:B---3--:R-:W-:Y:S03]  /*1c030*/  HMMA.16816.F32.BF16 R124, R204.reuse, R8, R124 ;  /* 0x00000008cc7c723c */ /* 0x048fe6000004187c */
[-C--:B--2---:R-:W-:Y:S01]  /*1c040*/  FMUL.FTZ R103, R118, R252.reuse ;  /* 0x000000fc76677220 */ /* 0x084fe20000410000 */
[-C--:B------:R-:W-:Y:S05]  /*1c050*/  FMUL.FTZ R121, R121, R252.reuse ;  /* 0x000000fc79797220 */ /* 0x080fea0000410000 */
[----:B------:R-:W2:Y:S01]  /*1c060*/  MUFU.TANH R47, R47 ;  /* 0x0000002f002f7308 */ /* 0x000ea20000002400 */
[----:B------:R-:W-:Y:S03]  /*1c070*/  HMMA.16816.F32.BF16 R128, R204, R10, R128 ;  /* 0x0000000acc80723c */ /* 0x000fe60000041880 */
[-C--:B-1----:R-:W-:Y:S06]  /*1c080*/  FMUL.FTZ R109, R113, R252.reuse ;  /* 0x000000fc716d7220 */ /* 0x082fec0000410000 */
[----:B------:R-:W1:Y:S01]  /*1c090*/  MUFU.TANH R48, R48 ;  /* 0x0000003000307308 */ /* 0x000e620000002400 */
[-C--:B------:R-:W-:Y:S01]  /*1c0a0*/  FMUL.FTZ R115, R125, R252.reuse ;  /* 0x000000fc7d737220 */ /* 0x080fe20000410000 */
[-C--:B------:R-:W-:Y:S01]  /*1c0b0*/  FMUL.FTZ R124, R124, R252.reuse ;  /* 0x000000fc7c7c7220 */ /* 0x080fe20000410000 */
[-C--:B------:R-:W-:Y:S01]  /*1c0c0*/  FMUL.FTZ R126, R126, R252.reuse ;  /* 0x000000fc7e7e7220 */ /* 0x080fe20000410000 */
[-C--:B------:R-:W-:Y:S06]  /*1c0d0*/  FMUL.FTZ R127, R127, R252.reuse ;  /* 0x000000fc7f7f7220 */ /* 0x080fec0000410000 */
[----:B------:R-:W3:Y:S01]  /*1c0e0*/  MUFU.TANH R49, R49 ;  /* 0x0000003100317308 */ /* 0x000ee20000002400 */
[-C--:B------:R-:W-:Y:S01]  /*1c0f0*/  FMUL.FTZ R100, R128, R252.reuse ;  /* 0x000000fc80647220 */ /* 0x080fe20000410000 */
[-C--:B------:R-:W-:Y:S01]  /*1c100*/  FMUL.FTZ R4, R129, R252.reuse ;  /* 0x000000fc81047220 */ /* 0x080fe20000410000 */
[-C--:B-----5:R-:W-:Y:S01]  /*1c110*/  FMUL.FTZ R116, R130, R252.reuse ;  /* 0x000000fc82747220 */ /* 0x0a0fe20000410000 */
        /* <DEDUP_REMOVED lines=93> */
[----:B-1----:R-:W2:Y:S04]  /*1c6f0*/  LD.E R73, desc[UR4][R2.64+0x170] ;  /* 0x0001700402497980 */ /* 0x002ea8000c101900 */
        /* <DEDUP_REMOVED lines=61> */
.L_x_7547:
[----:B------:R-:W-:Y:S05]  /*1cad0*/  BSYNC.RECONVERGENT B0 ;  /* 0x0000000000007941 */ /* 0x000fea0003800200 */
.L_x_7546:
[----:B------:R-:W-:Y:S01]  /*1cae0*/  LEA R239, R239, R214, 0x1 ;  /* 0x000000d6efef7211 */ /* 0x000fe200078e08ff */
[----:B------:R-:W-:Y:S01]  /*1caf0*/  @!P4 IMAD.MOV.U32 R10, RZ, RZ, R231 ;  /* 0x000000ffff0ac224 */ /* 0x000fe200078e00e7 */
[----:B------:R-:W-:Y:S01]  /*1cb00*/  @!P4 MOV R11, R230 ;  /* 0x000000e6000bc202 */ /* 0x000fe20000000f00 */
[C---:B-1----:R-:W-:Y:S01]  /*1cb10*/  @!P1 IMAD R101, R221.reuse, 0xa0, RZ ;  /* 0x000000a0dd659824 */ /* 0x042fe200078e02ff */
        /* <DEDUP_REMOVED lines=25> */
[----:B------:R-:W-:Y:S01]  /*1ccb0*/  @!P1 IMAD.WIDE.U32 R72, R220, 0xc0, R72 ;  /* 0x000000c0dc489825 */ /* 0x000fe200078e0048 */
        /* <DEDUP_REMOVED lines=22> */
[C---:B------:R-:W-:Y:S03]  /*1ce20*/  @!P1 IMAD.WIDE.U32 R10, R220.reuse, 0xe0, R10 ;  /* 0x000000e0dc0a9825 */ /* 0x040fe600078e000a */
        /* <DEDUP_REMOVED lines=34> */
[C---:B------:R-:W-:Y:S01]  /*1d050*/  @!P1 IMAD R5, R221.reuse, 0x1a0, RZ ;  /* 0x000001a0dd059824 */ /* 0x040fe200078e02ff */
        /* <DEDUP_REMOVED lines=49> */
.L_x_7545:
[----:B------:R-:W-:Y:S05]  /*1d370*/  BSYNC.RECONVERGENT B1 ;  /* 0x0000000000017941 */ /* 0x000fea0003800200 */
.L_x_7544:
[----:B------:R-:W-:Y:S01]  /*1d380*/  LOP3.LUT R243, R243, 0xdfffffff, RZ, 0xc0, !PT ;  /* 0xdffffffff3f37812 */ /* 0x000fe200078ec0ff */
[----:B-12---:R-:W-:Y:S01]  /*1d390*/  IMAD.SHL.U32 R73, R166, 0x2, RZ ;  /* 0x00000002a6497824 */ /* 0x006fe200078e00ff */
[----:B------:R-:W-:Y:S01]  /*1d3a0*/  LOP3.LUT R244, R244, 0xfffffffe, RZ, 0xc0, !PT ;  /* 0xfffffffef4f47812 */ /* 0x000fe200078ec0ff */
[----:B------:R-:W-:Y:S01]  /*1d3b0*/  VIADD R130, R226, 0x8 ;  /* 0x00000008e2827836 */ /* 0x000fe20000000000 */
[----:B------:R-:W-:Y:S01]  /*1d3c0*/  @P2 LOP3.LUT R243, R243, 0x20000000, RZ, 0xfc, !PT ;  /* 0x20000000f3f32812 */ /* 0x000fe200078efcff */
[----:B------:R-:W1:Y:S01]  /*1d3d0*/  S2UR UR6, SR_CgaCtaId ;  /* 0x00000000000679c3 */ /* 0x000e620000008800 */
[----:B------:R-:W-:Y:S01]  /*1d3e0*/  LOP3.LUT R72, R73, 0x6, RZ, 0xc0, !PT ;  /* 0x0000000649487812 */ /* 0x000fe200078ec0ff */
[----:B------:R-:W-:Y:S01]  /*1d3f0*/  UMOV UR7, 0x400 ;  /* 0x0000040000077882 */ /* 0x000fe20000000000 */
[----:B------:R-:W-:Y:S03]  /*1d400*/  LOP3.LUT R243, R243, 0xefffffff, RZ, 0xc0, !PT ;  /* 0xeffffffff3f37812 */ /* 0x000fe600078ec0ff */
[----:B------:R-:W-:Y:S01]  /*1d410*/  IMAD R5, R236, 0x100, R72 ;  /* 0x00000100ec057824 */ /* 0x000fe200078e0248 */
[----:B------:R-:W-:Y:S03]  /*1d420*/  @P3 LOP3.LUT R243, R243, 0x10000000, RZ, 0xfc, !PT ;  /* 0x10000000f3f33812 */ /* 0x000fe600078efcff */
[----:B------:R-:W-:Y:S01]  /*1d430*/  VIADD R9, R5, 0x1 ;  /* 0x0000000105097836 */ /* 0x000fe20000000000 */
[----:B------:R-:W-:Y:S01]  /*1d440*/  LOP3.LUT R243, R243, 0xf7ffffff, RZ, 0xc0, !PT ;  /* 0xf7fffffff3f37812 */ /* 0x000fe200078ec0ff */
[C---:B------:R-:W-:Y:S02]  /*1d450*/  IMAD.IADD R117, R5.reuse, 0x1, R240 ;  /* 0x0000000105757824 */ /* 0x040fe400078e02f0 */
[----:B------:R-:W-:Y:S01]  /*1d460*/  VIADD R131, R5, 0x10 ;  /* 0x0000001005837836 */ /* 0x000fe20000000000 */
[----:B------:R-:W-:Y:S01]  /*1d470*/  ISETP.GE.AND P0, PT, R9, R227, PT ;  /* 0x000000e30900720c */ /* 0x000fe20003f06270 */
[C---:B------:R-:W-:Y:S01]  /*1d480*/  VIADD R113, R5.reuse, 0x11 ;  /* 0x0000001105717836 */ /* 0x040fe20000000000 */
[C-C-:B------:R-:W-:Y:S01]  /*1d490*/  IADD3 R0, PT, PT, R226.reuse, -0x11, -R117.reuse ;  /* 0xffffffefe2007810 */ /* 0x140fe20007ffe875 */
[C---:B------:R-:W-:Y:S01]  /*1d4a0*/  VIADD R112, R5.reuse, 0x18 ;  /* 0x0000001805707836 */ /* 0x040fe20000000000 */
[C-C-:B------:R-:W-:Y:S01]  /*1d4b0*/  IADD3 R8, PT, PT, R226.reuse, -0x1, -R117.reuse ;  /* 0xffffffffe2087810 */ /* 0x140fe20007ffe875 */
[C-C-:B------:R-:W-:Y:S01]  /*1d4c0*/  IMAD.IADD R128, R226.reuse, 0x1, -R117.reuse ;  /* 0x00000001e2807824 */ /* 0x140fe200078e0a75 */
[----:B------:R-:W-:Y:S01]  /*1d4d0*/  IABS R0, R0 ;  /* 0x0000000000007213 */ /* 0x000fe20000000000 */
[C---:B------:R-:W-:Y:S01]  /*1d4e0*/  VIADD R111, R5.reuse, 0x9 ;  /* 0x00000009056f7836 */ /* 0x040fe20000000000 */
[----:B------:R-:W-:Y:S01]  /*1d4f0*/  IADD3 R6, PT, PT, R226, -0x10, -R117 ;  /* 0xfffffff0e2067810 */ /* 0x000fe20007ffe875 */
[----:B-1----:R-:W-:Y:S01]  /*1d500*/  ULEA UR6, UR6, UR7, 0x18 ;  /* 0x0000000706067291 */ /* 0x002fe2000f8ec0ff */
[----:B------:R-:W-:Y:S01]  /*1d510*/  I2FP.F32.S32 R0, R0 ;  /* 0x0000000000007245 */ /* 0x000fe20000201400 */
[C---:B------:R-:W-:Y:S01]  /*1d520*/  VIADD R127, R5.reuse, 0x20 ;  /* 0x00000020057f7836 */ /* 0x040fe20000000000 */
[----:B------:R-:W-:Y:S01]  /*1d530*/  IABS R8, R8 ;  /* 0x0000000800087213 */ /* 0x000fe20000000000 */
[----:B------:R-:W-:Y:S01]  /*1d540*/  VIADD R126, R5, 0x21 ;  /* 0x00000021057e7836 */ /* 0x000fe20000000000 */
[----:B------:R-:W-:Y:S01]  /*1d550*/  @P0 LOP3.LUT R243, R243, 0x8000000, RZ, 0xfc, !PT ;  /* 0x08000000f3f30812 */ /* 0x000fe200078efcff */
[----:B------:R-:W-:Y:S01]  /*1d560*/  VIADD R125, R5, 0x28 ;  /* 0x00000028057d7836 */ /* 0x000fe20000000000 */
[----:B------:R-:W-:Y:S01]  /*1d570*/  ISETP.GE.AND P0, PT, R9, R224, PT ;  /* 0x000000e00900720c */ /* 0x000fe20003f06270 */
[----:B------:R-:W-:Y:S01]  /*1d580*/  FFMA.FTZ R13, -R237, R0, R13 ;  /* 0x00000000ed0d7223 */ /* 0x000fe2000001010d */
[----:B------:R-:W-:Y:S02]  /*1d590*/  IABS R0, R128 ;  /* 0x0000008000007213 */ /* 0x000fe40000000000 */
[----:B------:R-:W-:Y:S02]  /*1d5a0*/  IABS R6, R6 ;  /* 0x0000000600067213 */ /* 0x000fe40000000000 */
[----:B------:R-:W-:Y:S02]  /*1d5b0*/  I2FP.F32.S32 R8, R8 ;  /* 0x0000000800087245 */ /* 0x000fe40000201400 */
[----:B------:R-:W-:Y:S02]  /*1d5c0*/  I2FP.F32.S32 R0, R0 ;  /* 0x0000000000007245 */ /* 0x000fe40000201400 */
[----:B------:R-:W-:Y:S01]  /*1d5d0*/  ISETP.GE.AND P1, PT, R9, R228, PT ;  /* 0x000000e40900720c */ /* 0x000fe20003f26270 */
[----:B------:R-:W-:Y:S01]  /*1d5e0*/  FFMA.FTZ R173, -R237, R8, R173 ;  /* 0x00000008edad7223 */ /* 0x000fe200000101ad */
[----:B------:R-:W-:Y:S01]  /*1d5f0*/  ISETP.GE.AND P4, PT, R9, R225, PT ;  /* 0x000000e10900720c */ /* 0x000fe20003f86270 */
[C-C-:B------:R-:W-:Y:S01]  /*1d600*/  IMAD.IADD R8, R130.reuse, 0x1, -R117.reuse ;  /* 0x0000000182087824 */ /* 0x140fe200078e0a75 */
[----:B------:R-:W-:Y:S01]  /*1d610*/  I2FP.F32.S32 R6, R6 ;  /* 0x0000000600067245 */ /* 0x000fe20000201400 */
[-C--:B------:R-:W-:Y:S01]  /*1d620*/  FFMA.FTZ R172, -R237, R0.reuse, R172 ;  /* 0x00000000edac7223 */ /* 0x080fe200000101ac */
[----:B------:R-:W-:Y:S01]  /*1d630*/  LOP3.LUT R243, R243, 0xfffff7ff, RZ, 0xc0, !PT ;  /* 0xfffff7fff3f37812 */ /* 0x000fe200078ec0ff */
[----:B------:R-:W-:Y:S01]  /*1d640*/  FFMA.FTZ R176, -R237, R0, R176 ;  /* 0x00000000edb07223 */ /* 0x000fe200000101b0 */
[--C-:B------:R-:W-:Y:S01]  /*1d650*/  IADD3 R9, PT, PT, R130, -0x1, -R117.reuse ;  /* 0xffffffff82097810 */ /* 0x100fe20007ffe875 */
[----:B------:R-:W-:Y:S01]  /*1d660*/  VIADD R0, R5, 0x8 ;  /* 0x0000000805007836 */ /* 0x000fe20000000000 */
[----:B------:R-:W-:Y:S01]  /*1d670*/  @P0 LOP3.LUT R243, R243, 0x800, RZ, 0xfc, !PT ;  /* 0x00000800f3f30812 */ /* 0x000fe200078efcff */
[----:B------:R-:W-:Y:S01]  /*1d680*/  FFMA.FTZ R12, -R237, R6, R12 ;  /* 0x00000006ed0c7223 */ /* 0x000fe2000001010c */
[----:B------:R-:W-:Y:S02]  /*1d690*/  IABS R9, R9 ;  /* 0x0000000900097213 */ /* 0x000fe40000000000 */
[----:B------:R-:W-:Y:S02]  /*1d6a0*/  ISETP.GE.AND P0, PT, R5, R228, PT ;  /* 0x000000e40500720c */ /* 0x000fe40003f06270 */
[----:B------:R-:W-:Y:S02]  /*1d6b0*/  IADD3 R6, PT, PT, R226, -0x19, -R117 ;  /* 0xffffffe7e2067810 */ /* 0x000fe40007ffe875 */
[----:B------:R-:W-:Y:S02]  /*1d6c0*/  IABS R8, R8 ;  /* 0x0000000800087213 */ /* 0x000fe40000000000 */
        /* <DEDUP_REMOVED lines=9> */
[----:B------:R-:W-:Y:S01]  /*1d760*/  VIADD R12, R5, 0x19 ;  /* 0x00000019050c7836 */ /* 0x000fe20000000000 */
[----:B------:R-:W-:Y:S01]  /*1d770*/  IABS R7, R7 ;  /* 0x0000000700077213 */ /* 0x000fe20000000000 */
[----:B------:R-:W-:Y:S01]  /*1d780*/  FFMA.FTZ R174, -R237, R8, R174 ;  /* 0x00000008edae7223 */ /* 0x000fe200000101ae */
[----:B------:R-:W-:Y:S01]  /*1d790*/  FSEL R8, R175, -INF , P4 ;  /* 0xff800000af087808 */ /* 0x000fe20002000000 */
[----:B------:R-:W-:Y:S01]  /*1d7a0*/  FFMA.FTZ R17, -R237, R6, R17 ;  /* 0x00000006ed117223 */ /* 0x000fe20000010111 */
[----:B------:R-:W-:Y:S02]  /*1d7b0*/  I2FP.F32.S32 R7, R7 ;  /* 0x0000000700077245 */ /* 0x000fe40000201400 */
[-C--:B------:R-:W-:Y:S02]  /*1d7c0*/  ISETP.GE.AND P4, PT, R12, R228.reuse, PT ;  /* 0x000000e40c00720c */ /* 0x080fe40003f86270 */
[-C--:B------:R-:W-:Y:S01]  /*1d7d0*/  ISETP.GE.AND P0, PT, R113, R228.reuse, PT ;  /* 0x000000e47100720c */ /* 0x080fe20003f06270 */
[----:B------:R-:W-:Y:S01]  /*1d7e0*/  FFMA.FTZ R169, -R237, R7, R169 ;  /* 0x00000007eda97223 */ /* 0x000fe200000101a9 */
[----:B------:R-:W-:Y:S02]  /*1d7f0*/  FSEL R6, R17, -INF , P4 ;  /* 0xff80000011067808 */ /* 0x000fe40002000000 */
[C-C-:B------:R-:W-:Y:S02]  /*1d800*/  IADD3 R17, PT, PT, R226.reuse, -0x20, -R117.reuse ;  /* 0xffffffe0e2117810 */ /* 0x140fe40007ffe875 */
[C-C-:B------:R-:W-:Y:S02]  /*1d810*/  IADD3 R7, PT, PT, R226.reuse, -0x18, -R117.reuse ;  /* 0xffffffe8e2077810 */ /* 0x140fe40007ffe875 */
[----:B------:R-:W-:Y:S02]  /*1d820*/  IABS R17, R17 ;  /* 0x0000001100117213 */ /* 0x000fe40000000000 */
[----:B------:R-:W-:Y:S02]  /*1d830*/  IABS R7, R7 ;  /* 0x0000000700077213 */ /* 0x000fe40000000000 */
[----:B------:R-:W-:Y:S02]  /*1d840*/  I2FP.F32.S32 R17, R17 ;  /* 0x0000001100117245 */ /* 0x000fe40000201400 */
[----:B------:R-:W-:Y:S02]  /*1d850*/  I2FP.F32.S32 R7, R7 ;  /* 0x0000000700077245 */ /* 0x000fe40000201400 */
[----:B------:R-:W-:Y:S01]  /*1d860*/  FSEL R105, R13, -INF , P0 ;  /* 0xff8000000d697808 */ /* 0x000fe20000000000 */
[C---:B------:R-:W-:Y:S01]  /*1d870*/  FFMA.FTZ R20, -R237.reuse, R17, R20 ;  /* 0x00000011ed147223 */ /* 0x040fe20000010114 */
[--C-:B------:R-:W-:Y:S01]  /*1d880*/  IADD3 R17, PT, PT, R226, -0x29, -R117.reuse ;  /* 0xffffffd7e2117810 */ /* 0x100fe20007ffe875 */
[C---:B------:R-:W-:Y:S01]  /*1d890*/  FFMA.FTZ R16, -R237.reuse, R7, R16 ;  /* 0x00000007ed107223 */ /* 0x040fe20000010110 */
[----:B------:R-:W-:Y:S02]  /*1d8a0*/  ISETP.GE.AND P0, PT, R112, R228, PT ;  /* 0x000000e47000720c */ /* 0x000fe40003f06270 */
[----:B------:R-:W-:Y:S02]  /*1d8b0*/  IABS R17, R17 ;  /* 0x0000001100117213 */ /* 0x000fe40000000000 */
[----:B------:R-:W-:Y:S02]  /*1d8c0*/  FSEL R101, R16, -INF , P0 ;  /* 0xff80000010657808 */ /* 0x000fe40000000000 */
[--C-:B------:R-:W-:Y:S02]  /*1d8d0*/  IADD3 R16, PT, PT, R226, -0x21, -R117.reuse ;  /* 0xffffffdfe2107810 */ /* 0x100fe40007ffe875 */
[----:B------:R-:W-:Y:S02]  /*1d8e0*/  I2FP.F32.S32 R17, R17 ;  /* 0x0000001100117245 */ /* 0x000fe40000201400 */
[----:B------:R-:W-:Y:S02]  /*1d8f0*/  IABS R16, R16 ;  /* 0x0000001000107213 */ /* 0x000fe40000000000 */
[C---:B------:R-:W-:Y:S01]  /*1d900*/  IADD3 R13, PT, PT, R130.reuse, -0x10, -R117 ;  /* 0xfffffff0820d7810 */ /* 0x040fe20007ffe875 */
[C---:B------:R-:W-:Y:S01]  /*1d910*/  FFMA.FTZ R25, -R237.reuse, R17, R25 ;  /* 0x00000011ed197223 */ /* 0x040fe20000010119 */
[----:B------:R-:W-:Y:S02]  /*1d920*/  I2FP.F32.S32 R16, R16 ;  /* 0x0000001000107245 */ /* 0x000fe40000201400 */
[C---:B------:R-:W-:Y:S02]  /*1d930*/  IADD3 R17, PT, PT, R130.reuse, -0x20, -R117 ;  /* 0xffffffe082117810 */ /* 0x040fe40007ffe875 */
[----:B------:R-:W-:Y:S01]  /*1d940*/  IABS R13, R13 ;  /* 0x0000000d000d7213 */ /* 0x000fe20000000000 */
[C---:B------:R-:W-:Y:S01]  /*1d950*/  FFMA.FTZ R21, -R237.reuse, R16, R21 ;  /* 0x00000010ed157223 */ /* 0x040fe20000010115 */
[----:B------:R-:W-:Y:S02]  /*1d960*/  IABS R17, R17 ;  /* 0x0000001100117213 */ /* 0x000fe40000000000 */
[C-C-:B------:R-:W-:Y:S02]  /*1d970*/  IADD3 R16, PT, PT, R130.reuse, -0x18, -R117.reuse ;  /* 0xffffffe882107810 */ /* 0x140fe40007ffe875 */
[----:B------:R-:W-:Y:S02]  /*1d980*/  I2FP.F32.S32 R17, R17 ;  /* 0x0000001100117245 */ /* 0x000fe40000201400 */
[----:B------:R-:W-:Y:S02]  /*1d990*/  IABS R16, R16 ;  /* 0x0000001000107213 */ /* 0x000fe40000000000 */
[----:B------:R-:W-:Y:S01]  /*1d9a0*/  I2FP.F32.S32 R13, R13 ;  /* 0x0000000d000d7245 */ /* 0x000fe20000201400 */
[C---:B------:R-:W-:Y:S01]  /*1d9b0*/  FFMA.FTZ R22, -R237.reuse, R17, R22 ;  /* 0x00000011ed167223 */ /* 0x040fe20000010116 */
[----:B------:R-:W-:Y:S02]  /*1d9c0*/  I2FP.F32.S32 R16, R16 ;  /* 0x0000001000107245 */ /* 0x000fe40000201400 */
[C-C-:B------:R-:W-:Y:S01]  /*1d9d0*/  IADD3 R17, PT, PT, R130.reuse, -0x29, -R117.reuse ;  /* 0xffffffd782117810 */ /* 0x140fe20007ffe875 */
[C---:B------:R-:W-:Y:S01]  /*1d9e0*/  FFMA.FTZ R14, -R237.reuse, R13, R14 ;  /* 0x0000000ded0e7223 */ /* 0x040fe2000001010e */
[C-C-:B------:R-:W-:Y:S01]  /*1d9f0*/  IADD3 R13, PT, PT, R130.reuse, -0x19, -R117.reuse ;  /* 0xffffffe7820d7810 */ /* 0x140fe20007ffe875 */
[C---:B------:R-:W-:Y:S01]  /*1da00*/  FFMA.FTZ R18, -R237.reuse, R16, R18 ;  /* 0x00000010ed127223 */ /* 0x040fe20000010112 */
[----:B------:R-:W-:Y:S02]  /*1da10*/  IABS R17, R17 ;  /* 0x0000001100117213 */ /* 0x000fe40000000000 */
[----:B------:R-:W-:Y:S02]  /*1da20*/  IADD3 R16, PT, PT, R130, -0x21, -R117 ;  /* 0xffffffdf82107810 */ /* 0x000fe40007ffe875 */
[----:B------:R-:W-:Y:S02]  /*1da30*/  IABS R13, R13 ;  /* 0x0000000d000d7213 */ /* 0x000fe40000000000 */
[----:B------:R-:W-:Y:S02]  /*1da40*/  I2FP.F32.S32 R17, R17 ;  /* 0x0000001100117245 */ /* 0x000fe40000201400 */
[----:B------:R-:W-:Y:S02]  /*1da50*/  IABS R16, R16 ;  /* 0x0000001000107213 */ /* 0x000fe40000000000 */
[----:B------:R-:W-:Y:S01]  /*1da60*/  I2FP.F32.S32 R13, R13 ;  /* 0x0000000d000d7245 */ /* 0x000fe20000201400 */
[C---:B------:R-:W-:Y:S01]  /*1da70*/  FFMA.FTZ R27, -R237.reuse, R17, R27 ;  /* 0x00000011ed1b7223 */ /* 0x040fe2000001011b */
[----:B------:R-:W-:Y:S02]  /*1da80*/  I2FP.F32.S32 R16, R16 ;  /* 0x0000001000107245 */ /* 0x000fe40000201400 */
[C---:B------:R-:W-:Y:S01]  /*1da90*/  IADD3 R17, PT, PT, R226.reuse, -0x48, -R117 ;  /* 0xffffffb8e2117810 */ /* 0x040fe20007ffe875 */
[C---:B------:R-:W-:Y:S01]  /*1daa0*/  FFMA.FTZ R19, -R237.reuse, R13, R19 ;  /* 0x0000000ded137223 */ /* 0x040fe20000010113 */
[C---:B------:R-:W-:Y:S01]  /*1dab0*/  IADD3 R13, PT, PT, R226.reuse, -0x38, -R117 ;  /* 0xffffffc8e20d7810 */ /* 0x040fe20007ffe875 */
[C---:B------:R-:W-:Y:S01]  /*1dac0*/  FFMA.FTZ R23, -R237.reuse, R16, R23 ;  /* 0x00000010ed177223 */ /* 0x040fe20000010117 */
[----:B------:R-:W-:Y:S02]  /*1dad0*/  IABS R17, R17 ;  /* 0x0000001100117213 */ /* 0x000fe40000000000 */
[C-C-:B------:R-:W-:Y:S02]  /*1dae0*/  IADD3 R16, PT, PT, R226.reuse, -0x40, -R117.reuse ;  /* 0xffffffc0e2107810 */ /* 0x140fe40007ffe875 */
[----:B------:R-:W-:Y:S02]  /*1daf0*/  IABS R13, R13 ;  /* 0x0000000d000d7213 */ /* 0x000fe40000000000 */
        /* <DEDUP_REMOVED lines=82> */
[C---:B------:R-:W-:Y:S02]  /*1e020*/  IADD3 R16, PT, PT, R130.reuse, -0x71, -R117 ;  /* 0xffffff8f82107810 */ /* 0x040fe40007ffe875 */
[----:B------:R-:W-:Y:S02]  /*1e030*/  IABS R13, R13 ;  /* 0x0000000d000d7213 */ /* 0x000fe40000000000 */
[----:B------:R-:W-:Y:S02]  /*1e040*/  I2FP.F32.S32 R17, R17 ;  /* 0x0000001100117245 */ /* 0x000fe40000201400 */
[----:B------:R-:W-:Y:S02]  /*1e050*/  IABS R16, R16 ;  /* 0x0000001000107213 */ /* 0x000fe40000000000 */
[----:B------:R-:W-:Y:S01]  /*1e060*/  I2FP.F32.S32 R13, R13 ;  /* 0x0000000d000d7245 */ /* 0x000fe20000201400 */
[----:B------:R-:W-:Y:S01]  /*1e070*/  FFMA.FTZ R67, -R237, R17, R67 ;  /* 0x00000011ed437223 */ /* 0x000fe20000010143 */
[----:B------:R-:W-:Y:S02]  /*1e080*/  FSEL R10, R173, -INF , P1 ;  /* 0xff800000ad0a7808 */ /* 0x000fe40000800000 */
[----:B------:R-:W-:Y:S01]  /*1e090*/  ISETP.GE.AND P1, PT, R111, R228, PT ;  /* 0x000000e46f00720c */ /* 0x000fe20003f26270 */
[----:B------:R-:W-:Y:S01]  /*1e0a0*/  FFMA.FTZ R59, -R237, R13, R59 ;  /* 0x0000000ded3b7223 */ /* 0x000fe2000001013b */
[--C-:B------:R-:W-:Y:S02]  /*1e0b0*/  IADD3 R118, PT, PT, R130, -0x9, -R117.reuse ;  /* 0xfffffff782767810 */ /* 0x100fe40007ffe875 */
[----:B------:R-:W-:Y:S02]  /*1e0c0*/  I2FP.F32.S32 R16, R16 ;  /* 0x0000001000107245 */ /* 0x000fe40000201400 */
[C---:B------:R-:W-:Y:S02]  /*1e0d0*/  IADD3 R17, PT, PT, R226.reuse, -0x98, -R117 ;  /* 0xffffff68e2117810 */ /* 0x040fe40007ffe875 */
[----:B------:R-:W-:Y:S01]  /*1e0e0*/  FSEL R9, R169, -INF , P1 ;  /* 0xff800000a9097808 */ /* 0x000fe20000800000 */
[----:B------:R-:W-:Y:S01]  /*1e0f0*/  FFMA.FTZ R63, -R237, R16, R63 ;  /* 0x00000010ed3f7223 */ /* 0x000fe2000001013f */
[C-C-:B------:R-:W-:Y:S02]  /*1e100*/  IADD3 R13, PT, PT, R226.reuse, -0x88, -R117.reuse ;  /* 0xffffff78e20d7810 */ /* 0x140fe40007ffe875 */
[----:B------:R-:W-:Y:S02]  /*1e110*/  ISETP.GE.AND P1, PT, R5, R225, PT ;  /* 0x000000e10500720c */ /* 0x000fe40003f26270 */
[----:B------:R-:W-:Y:S02]  /*1e120*/  IABS R118, R118 ;  /* 0x0000007600767213 */ /* 0x000fe40000000000 */
[----:B------:R-:W-:Y:S02]  /*1e130*/  IABS R17, R17 ;  /* 0x0000001100117213 */ /* 0x000fe40000000000 */
[----:B------:R-:W-:Y:S02]  /*1e140*/  IADD3 R16, PT, PT, R226, -0x90, -R117 ;  /* 0xffffff70e2107810 */ /* 0x000fe40007ffe875 */
[----:B------:R-:W-:Y:S02]  /*1e150*/  IABS R13, R13 ;  /* 0x0000000d000d7213 */ /* 0x000fe40000000000 */
[----:B------:R-:W-:Y:S02]  /*1e160*/  FSEL R174, R174, -INF , P1 ;  /* 0xff800000aeae7808 */ /* 0x000fe40000800000 */
[----:B------:R-:W-:Y:S02]  /*1e170*/  I2FP.F32.S32 R118, R118 ;  /* 0x0000007600767245 */ /* 0x000fe40000201400 */
[----:B------:R-:W-:Y:S02]  /*1e180*/  I2FP.F32.S32 R17, R17 ;  /* 0x0000001100117245 */ /* 0x000fe40000201400 */
[----:B------:R-:W-:Y:S01]  /*1e190*/  ISETP.GE.AND P1, PT, R0, R225, PT ;  /* 0x000000e10000720c */ /* 0x000fe20003f26270 */
[C---:B------:R-:W-:Y:S01]  /*1e1a0*/  FFMA.FTZ R177, -R237.reuse, R118, R177 ;  /* 0x00000076edb17223 */ /* 0x040fe200000101b1 */
[----:B------:R-:W-:Y:S01]  /*1e1b0*/  IABS R16, R16 ;  /* 0x0000001000107213 */ /* 0x000fe20000000000 */
[----:B------:R-:W-:Y:S01]  /*1e1c0*/  FFMA.FTZ R80, -R237, R17, R80 ;  /* 0x00000011ed507223 */ /* 0x000fe20000010150 */
[----:B------:R-:W-:Y:S02]  /*1e1d0*/  I2FP.F32.S32 R13, R13 ;  /* 0x0000000d000d7245 */ /* 0x000fe40000201400 */
[----:B------:R-:W-:Y:S02]  /*1e1e0*/  FSEL R7, R176, -INF , P1 ;  /* 0xff800000b0077808 */ /* 0x000fe40000800000 */
[----:B------:R-:W-:Y:S01]  /*1e1f0*/  ISETP.GE.AND P0, PT, R111, R225, PT ;  /* 0x000000e16f00720c */ /* 0x000fe20003f06270 */
[----:B------:R-:W-:Y:S01]  /*1e200*/  FFMA.FTZ R170, -R237, R13, R170 ;  /* 0x0000000dedaa7223 */ /* 0x000fe200000101aa */
[C---:B------:R-:W-:Y:S02]  /*1e210*/  ISETP.GE.AND P2, PT, R111.reuse, R227, PT ;  /* 0x000000e36f00720c */ /* 0x040fe40003f46270 */
[----:B------:R-:W-:Y:S02]  /*1e220*/  ISETP.GE.AND P1, PT, R111, R224, PT ;  /* 0x000000e06f00720c */ /* 0x000fe40003f26270 */
[--C-:B------:R-:W-:Y:S02]  /*1e230*/  IADD3 R118, PT, PT, R130, -0x11, -R117.reuse ;  /* 0xffffffef82767810 */ /* 0x100fe40007ffe875 */
[----:B------:R-:W-:Y:S02]  /*1e240*/  I2FP.F32.S32 R16, R16 ;  /* 0x0000001000107245 */ /* 0x000fe40000201400 */
[C-C-:B------:R-:W-:Y:S02]  /*1e250*/  IADD3 R17, PT, PT, R226.reuse, -0xa1, -R117.reuse ;  /* 0xffffff5fe2117810 */ /* 0x140fe40007ffe875 */
[C-C-:B------:R-:W-:Y:S01]  /*1e260*/  IADD3 R111, PT, PT, R226.reuse, -0x28, -R117.reuse ;  /* 0xffffffd8e26f7810 */ /* 0x140fe20007ffe875 */
[C---:B------:R-:W-:Y:S01]  /*1e270*/  FFMA.FTZ R76, -R237.reuse, R16, R76 ;  /* 0x00000010ed4c7223 */ /* 0x040fe2000001014c */
[C-C-:B------:R-:W-:Y:S02]  /*1e280*/  IADD3 R13, PT, PT, R226.reuse, -0x91, -R117.reuse ;  /* 0xffffff6fe20d7810 */ /* 0x140fe40007ffe875 */
[----:B------:R-:W-:Y:S02]  /*1e290*/  IABS R118, R118 ;  /* 0x0000007600767213 */ /* 0x000fe40000000000 */
[----:B------:R-:W-:Y:S02]  /*1e2a0*/  IABS R17, R17 ;  /* 0x0000001100117213 */ /* 0x000fe40000000000 */
[----:B------:R-:W-:Y:S02]  /*1e2b0*/  IABS R111, R111 ;  /* 0x0000006f006f7213 */ /* 0x000fe40000000000 */
[C---:B------:R-:W-:Y:S02]  /*1e2c0*/  IADD3 R16, PT, PT, R226.reuse, -0x99, -R117 ;  /* 0xffffff67e2107810 */ /* 0x040fe40007ffe875 */
[----:B------:R-:W-:Y:S02]  /*1e2d0*/  IABS R13, R13 ;  /* 0x0000000d000d7213 */ /* 0x000fe40000000000 */
[----:B------:R-:W-:Y:S02]  /*1e2e0*/  I2FP.F32.S32 R118, R118 ;  /* 0x0000007600767245 */ /* 0x000fe40000201400 */
[----:B------:R-:W-:Y:S02]  /*1e2f0*/  I2FP.F32.S32 R17, R17 ;  /* 0x0000001100117245 */ /* 0x000fe40000201400 */
[----:B------:R-:W-:Y:S01]  /*1e300*/  I2FP.F32.S32 R111, R111 ;  /* 0x0000006f006f7245 */ /* 0x000fe20000201400 */
[C---:B------:R-:W-:Y:S01]  /*1e310*/  FFMA.FTZ R15, -R237.reuse, R118, R15 ;  /* 0x00000076ed0f7223 */ /* 0x040fe2000001010f */
[----:B------:R-:W-:Y:S01]  /*1e320*/  IABS R16, R16 ;  /* 0x0000001000107213 */ /* 0x000fe20000000000 */
[C---:B------:R-:W-:Y:S01]  /*1e330*/  FFMA.FTZ R85, -R237.reuse, R17, R85 ;  /* 0x00000011ed557223 */ /* 0x040fe20000010155 */
[----:B------:R-:W-:Y:S01]  /*1e340*/  I2FP.F32.S32 R13, R13 ;  /* 0x0000000d000d7245 */ /* 0x000fe20000201400 */
[C---:B------:R-:W-:Y:S01]  /*1e350*/  FFMA.FTZ R24, -R237.reuse, R111, R24 ;  /* 0x0000006fed187223 */ /* 0x040fe20000010118 */
[----:B------:R-:W-:Y:S02]  /*1e360*/  IADD3 R118, PT, PT, R226, -0x30, -R117 ;  /* 0xffffffd0e2767810 */ /* 0x000fe40007ffe875 */
[----:B------:R-:W-:Y:S01]  /*1e370*/  I2FP.F32.S32 R16, R16 ;  /* 0x0000001000107245 */ /* 0x000fe20000201400 */
[C---:B------:R-:W-:Y:S01]  /*1e380*/  FFMA.FTZ R77, -R237.reuse, R13, R77 ;  /* 0x0000000ded4d7223 */ /* 0x040fe2000001014d */
[--C-:B------:R-:W-:Y:S02]  /*1e390*/  IADD3 R17, PT, PT, R130, -0x98, -R117.reuse ;  /* 0xffffff6882117810 */ /* 0x100fe40007ffe875 */
[----:B------:R-:W-:Y:S01]  /*1e3a0*/  IADD3 R111, PT, PT, R226, -0x31, -R117 ;  /* 0xffffffcfe26f7810 */ /* 0x000fe20007ffe875 */
[C---:B------:R-:W-:Y:S01]  /*1e3b0*/  FFMA.FTZ R81, -R237.reuse, R16, R81 ;  /* 0x00000010ed517223 */ /* 0x040fe20000010151 */
[C-C-:B------:R-:W-:Y:S02]  /*1e3c0*/  IADD3 R13, PT, PT, R130.reuse, -0x88, -R117.reuse ;  /* 0xffffff78820d7810 */ /* 0x140fe40007ffe875 */
[----:B------:R-:W-:Y:S02]  /*1e3d0*/  IABS R118, R118 ;  /* 0x0000007600767213 */ /* 0x000fe40000000000 */
[----:B------:R-:W-:Y:S02]  /*1e3e0*/  IABS R17, R17 ;  /* 0x0000001100117213 */ /* 0x000fe40000000000 */
[----:B------:R-:W-:Y:S02]  /*1e3f0*/  IABS R111, R111 ;  /* 0x0000006f006f7213 */ /* 0x000fe40000000000 */
[----:B------:R-:W-:Y:S02]  /*1e400*/  IADD3 R16, PT, PT, R130, -0x90, -R117 ;  /* 0xffffff7082107810 */ /* 0x000fe40007ffe875 */
        /* <DEDUP_REMOVED lines=9> */
[--C-:B------:R-:W-:Y:S02]  /*1e4a0*/  IADD3 R118, PT, PT, R226, -0x39, -R117.reuse ;  /* 0xffffffc7e2767810 */ /* 0x100fe40007ffe875 */
[----:B------:R-:W-:Y:S01]  /*1e4b0*/  I2FP.F32.S32 R16, R16 ;  /* 0x0000001000107245 */ /* 0x000fe20000201400 */
[C---:B------:R-:W-:Y:S01]  /*1e4c0*/  FFMA.FTZ R74, -R237.reuse, R13, R74 ;  /* 0x0000000ded4a7223 */ /* 0x040fe2000001014a */
[C-C-:B------:R-:W-:Y:S02]  /*1e4d0*/  IADD3 R17, PT, PT, R130.reuse, -0xa0, -R117.reuse ;  /* 0xffffff6082117810 */ /* 0x140fe40007ffe875 */
[C-C-:B------:R-:W-:Y:S01]  /*1e4e0*/  IADD3 R111, PT, PT, R130.reuse, -0x28, -R117.reuse ;  /* 0xffffffd8826f7810 */ /* 0x140fe20007ffe875 */
[----:B------:R-:W-:Y:S01]  /*1e4f0*/  FFMA.FTZ R78, -R237, R16, R78 ;  /* 0x00000010ed4e7223 */ /* 0x000fe2000001014e */
[C-C-:B------:R-:W-:Y:S02]  /*1e500*/  IADD3 R13, PT, PT, R130.reuse, -0x91, -R117.reuse ;  /* 0xffffff6f820d7810 */ /* 0x140fe40007ffe875 */
[----:B------:R-:W-:Y:S02]  /*1e510*/  IABS R118, R118 ;  /* 0x0000007600767213 */ /* 0x000fe40000000000 */
        /* <DEDUP_REMOVED lines=9> */
[----:B------:R-:W-:Y:S01]  /*1e5b0*/  I2FP.F32.S32 R111, R111 ;  /* 0x0000006f006f7245 */ /* 0x000fe20000201400 */
[C---:B------:R-:W-:Y:S01]  /*1e5c0*/  FFMA.FTZ R86, -R237.reuse, R17, R86 ;  /* 0x00000011ed567223 */ /* 0x040fe20000010156 */
[----:B------:R-:W-:Y:S02]  /*1e5d0*/  IABS R16, R16 ;  /* 0x0000001000107213 */ /* 0x000fe40000000000 */
[----:B------:R-:W-:Y:S01]  /*1e5e0*/  I2FP.F32.S32 R13, R13 ;  /* 0x0000000d000d7245 */ /* 0x000fe20000201400 */
[C---:B------:R-:W-:Y:S01]  /*1e5f0*/  FFMA.FTZ R26, -R237.reuse, R111, R26 ;  /* 0x0000006fed1a7223 */ /* 0x040fe2000001011a */
[----:B------:R-:W-:Y:S02]  /*1e600*/  FSEL R202, R20, -INF , P0 ;  /* 0xff80000014ca7808 */ /* 0x000fe40000000000 */
[----:B------:R-:W-:Y:S01]  /*1e610*/  ISETP.GE.AND P0, PT, R126, R228, PT ;  /* 0x000000e47e00720c */ /* 0x000fe20003f06270 */
[C---:B------:R-:W-:Y:S01]  /*1e620*/  FFMA.FTZ R79, -R237.reuse, R13, R79 ;  /* 0x0000000ded4f7223 */ /* 0x040fe2000001014f */
[C-C-:B------:R-:W-:Y:S02]  /*1e630*/  IADD3 R118, PT, PT, R130.reuse, -0x30, -R117.reuse ;  /* 0xffffffd082767810 */ /* 0x140fe40007ffe875 */
[----:B------:R-:W-:Y:S02]  /*1e640*/  I2FP.F32.S32 R16, R16 ;  /* 0x0000001000107245 */ /* 0x000fe40000201400 */
[C-C-:B------:R-:W-:Y:S02]  /*1e650*/  IADD3 R17, PT, PT, R130.reuse, -0xa8, -R117.reuse ;  /* 0xffffff5882117810 */ /* 0x140fe40007ffe875 */
[----:B------:R-:W-:Y:S01]  /*1e660*/  IADD3 R111, PT, PT, R130, -0x31, -R117 ;  /* 0xffffffcf826f7810 */ /* 0x000fe20007ffe875 */
[----:B------:R-:W-:Y:S01]  /*1e670*/  FFMA.FTZ R83, -R237, R16, R83 ;  /* 0x00000010ed537223 */ /* 0x000fe20000010153 */
[--C-:B------:R-:W-:Y:S02]  /*1e680*/  IADD3 R13, PT, PT, R226, -0xb0, -R117.reuse ;  /* 0xffffff50e20d7810 */ /* 0x100fe40007ffe875 */
[----:B------:R-:W-:Y:S02]  /*1e690*/  FSEL R234, R21, -INF , P0 ;  /* 0xff80000015ea7808 */ /* 0x000fe40000000000 */
[----:B------:R-:W-:Y:S02]  /*1e6a0*/  IABS R118, R118 ;  /* 0x0000007600767213 */ /* 0x000fe40000000000 */
[----:B------:R-:W-:Y:S02]  /*1e6b0*/  IABS R17, R17 ;  /* 0x0000001100117213 */ /* 0x000fe40000000000 */
[----:B------:R-:W-:Y:S02]  /*1e6c0*/  ISETP.GE.AND P0, PT, R131, R225, PT ;  /* 0x000000e18300720c */ /* 0x000fe40003f06270 */
[----:B------:R-:W-:Y:S02]  /*1e6d0*/  IABS R111, R111 ;  /* 0x0000006f006f7213 */ /* 0x000fe40000000000 */
[----:B------:R-:W-:Y:S02]  /*1e6e0*/  IADD3 R16, PT, PT, R130, -0xa1, -R117 ;  /* 0xffffff5f82107810 */ /* 0x000fe40007ffe875 */
[----:B------:R-:W-:Y:S02]  /*1e6f0*/  IABS R13, R13 ;  /* 0x0000000d000d7213 */ /* 0x000fe40000000000 */
[----:B------:R-:W-:Y:S02]  /*1e700*/  I2FP.F32.S32 R118, R118 ;  /* 0x0000007600767245 */ /* 0x000fe40000201400 */
[----:B------:R-:W-:Y:S02]  /*1e710*/  I2FP.F32.S32 R17, R17 ;  /* 0x0000001100117245 */ /* 0x000fe40000201400 */
[----:B------:R-:W-:Y:S01]  /*1e720*/  FSEL R121, R14, -INF , P0 ;  /* 0xff8000000e797808 */ /* 0x000fe20000000000 */
[C---:B------:R-:W-:Y:S01]  /*1e730*/  FFMA.FTZ R30, -R237.reuse, R118, R30 ;  /* 0x00000076ed1e7223 */ /* 0x040fe2000001011e */
[----:B------:R-:W-:Y:S01]  /*1e740*/  I2FP.F32.S32 R111, R111 ;  /* 0x0000006f006f7245 */ /* 0x000fe20000201400 */
[----:B------:R-:W-:Y:S01]  /*1e750*/  FFMA.FTZ R90, -R237, R17, R90 ;  /* 0x00000011ed5a7223 */ /* 0x000fe2000001015a */
[----:B------:R-:W-:Y:S01]  /*1e760*/  ISETP.GE.AND P0, PT, R113, R225, PT ;  /* 0x000000e17100720c */ /* 0x000fe20003f06270 */
[----:B------:R-:W-:Y:S01]  /*1e770*/  VIADD R17, R5, 0x29 ;  /* 0x0000002905117836 */ /* 0x000fe20000000000 */
[----:B------:R-:W-:Y:S01]  /*1e780*/  IABS R16, R16 ;  /* 0x0000001000107213 */ /* 0x000fe20000000000 */
[----:B------:R-:W-:Y:S01]  /*1e790*/  FFMA.FTZ R31, -R237, R111, R31 ;  /* 0x0000006fed1f7223 */ /* 0x000fe2000001011f */
[----:B------:R-:W-:Y:S02]  /*1e7a0*/  I2FP.F32.S32 R13, R13 ;  /* 0x0000000d000d7245 */ /* 0x000fe40000201400 */
[----:B------:R-:W-:Y:S01]  /*1e7b0*/  FSEL R198, R15, -INF , P0 ;  /* 0xff8000000fc67808 */ /* 0x000fe20000000000 */
[----:B------:R-:W-:Y:S01]  /*1e7c0*/  VIADD R15, R5, 0x31 ;  /* 0x00000031050f7836 */ /* 0x000fe20000000000 */
[--C-:B------:R-:W-:Y:S01]  /*1e7d0*/  IADD3 R118, PT, PT, R130, -0x39, -R117.reuse ;  /* 0xffffffc782767810 */ /* 0x100fe20007ffe875 */
[----:B------:R-:W-:Y:S01]  /*1e7e0*/  FFMA.FTZ R92, -R237, R13, R92 ;  /* 0x0000000ded5c7223 */ /* 0x000fe2000001015c */
[----:B------:R-:W-:Y:S02]  /*1e7f0*/  I2FP.F32.S32 R16, R16 ;  /* 0x0000001000107245 */ /* 0x000fe40000201400 */
[----:B------:R-:W-:Y:S02]  /*1e800*/  ISETP.GE.AND P0, PT, R125, R228, PT ;  /* 0x000000e47d00720c */ /* 0x000fe40003f06270 */
[C---:B------:R-:W-:Y:S01]  /*1e810*/  IADD3 R111, PT, PT, R226.reuse, -0x50, -R117 ;  /* 0xffffffb0e26f7810 */ /* 0x040fe20007ffe875 */
[----:B------:R-:W-:Y:S01]  /*1e820*/  FFMA.FTZ R87, -R237, R16, R87 ;  /* 0x00000010ed577223 */ /* 0x000fe20000010157 */
[--C-:B------:R-:W-:Y:S02]  /*1e830*/  IADD3 R13, PT, PT, R226, -0xb8, -R117.reuse ;  /* 0xffffff48e20d7810 */ /* 0x100fe40007ffe875 */
[----:B------:R-:W-:Y:S02]  /*1e840*/  IABS R118, R118 ;  /* 0x0000007600767213 */ /* 0x000fe40000000000 */
[----:B------:R-:W-:Y:S01]  /*1e850*/  FSEL R123, R24, -INF , P0 ;  /* 0xff800000187b7808 */ /* 0x000fe20000000000 */
[----:B------:R-:W-:Y:S01]  /*1e860*/  VIADD R24, R5, 0x41 ;  /* 0x0000004105187836 */ /* 0x000fe20000000000 */
[----:B------:R-:W-:Y:S02]  /*1e870*/  IABS R111, R111 ;  /* 0x0000006f006f7213 */ /* 0x000fe40000000000 */
[----:B------:R-:W-:Y:S02]  /*1e880*/  ISETP.GE.AND P0, PT, R17, R228, PT ;  /* 0x000000e41100720c */ /* 0x000fe40003f06270 */
[----:B------:R-:W-:Y:S02]  /*1e890*/  IADD3 R16, PT, PT, R130, -0xa9, -R117 ;  /* 0xffffff5782107810 */ /* 0x000fe40007ffe875 */
[----:B------:R-:W-:Y:S02]  /*1e8a0*/  IABS R13, R13 ;  /* 0x0000000d000d7213 */ /* 0x000fe40000000000 */
[----:B------:R-:W-:Y:S02]  /*1e8b0*/  I2FP.F32.S32 R118, R118 ;  /* 0x0000007600767245 */ /* 0x000fe40000201400 */
[----:B------:R-:W-:Y:S02]  /*1e8c0*/  I2FP.F32.S32 R111, R111 ;  /* 0x0000006f006f7245 */ /* 0x000fe40000201400 */
[----:B------:R-:W-:Y:S01]  /*1e8d0*/  FSEL R196, R25, -INF , P0 ;  /* 0xff80000019c47808 */ /* 0x000fe20000000000 */
[----:B------:R-:W-:Y:S01]  /*1e8e0*/  FFMA.FTZ R35, -R237, R118, R35 ;  /* 0x00000076ed237223 */ /* 0x000fe20000010123 */
[----:B------:R-:W-:Y:S01]  /*1e8f0*/  IABS R16, R16 ;  /* 0x0000001000107213 */ /* 0x000fe20000000000 */
[----:B------:R-:W-:Y:S01]  /*1e900*/  VIADD R25, R5, 0x38 ;  /* 0x0000003805197836 */ /* 0x000fe20000000000 */
[----:B------:R-:W-:Y:S01]  /*1e910*/  ISETP.GE.AND P0, PT, R112, R225, PT ;  /* 0x000000e17000720c */ /* 0x000fe20003f06270 */
[----:B------:R-:W-:Y:S01]  /*1e920*/  FFMA.FTZ R44, -R237, R111, R44 ;  /* 0x0000006fed2c7223 */ /* 0x000fe2000001012c */
[----:B------:R-:W-:Y:S02]  /*1e930*/  I2FP.F32.S32 R13, R13 ;  /* 0x0000000d000d7245 */ /* 0x000fe40000201400 */
[--C-:B------:R-:W-:Y:S02]  /*1e940*/  IADD3 R118, PT, PT, R226, -0x58, -R117.reuse ;  /* 0xffffffa8e2767810 */ /* 0x100fe40007ffe875 */
[----:B------:R-:W-:Y:S01]  /*1e950*/  I2FP.F32.S32 R14, R16 ;  /* 0x00000010000e7245 */ /* 0x000fe20000201400 */
[----:B------:R-:W-:Y:S01]  /*1e960*/  VIADD R16, R5, 0x30 ;  /* 0x0000003005107836 */ /* 0x000fe20000000000 */
[----:B------:R-:W-:Y:S01]  /*1e970*/  FSEL R177, R18, -INF , P0 ;  /* 0xff80000012b17808 */ /* 0x000fe20000000000 */
[----:B------:R-:W-:Y:S01]  /*1e980*/  FFMA.FTZ R124, -R237, R13, R178 ;  /* 0x0000000ded7c7223 */ /* 0x000fe200000101b2 */
[----:B------:R-:W-:Y:S01]  /*1e990*/  IADD3 R111, PT, PT, R226, -0x59, -R117 ;  /* 0xffffffa7e26f7810 */ /* 0x000fe20007ffe875 */
[----:B------:R-:W-:Y:S01]  /*1e9a0*/  VIADD R178, R5, 0x49 ;  /* 0x0000004905b27836 */ /* 0x000fe20000000000 */
[----:B------:R-:W-:Y:S01]  /*1e9b0*/  ISETP.GE.AND P0, PT, R12, R225, PT ;  /* 0x000000e10c00720c */ /* 0x000fe20003f06270 */
[----:B------:R-:W-:Y:S01]  /*1e9c0*/  FFMA.FTZ R91, -R237, R14, R91 ;  /* 0x0000000eed5b7223 */ /* 0x000fe2000001015b */
[----:B------:R-:W-:Y:S02]  /*1e9d0*/  IADD3 R13, PT, PT, R226, -0xc0, -R117 ;  /* 0xffffff40e20d7810 */ /* 0x000fe40007ffe875 */
[----:B------:R-:W-:Y:S02]  /*1e9e0*/  IABS R118, R118 ;  /* 0x0000007600767213 */ /* 0x000fe40000000000 */
[----:B------:R-:W-:Y:S02]  /*1e9f0*/  IABS R111, R111 ;  /* 0x0000006f006f7213 */ /* 0x000fe40000000000 */
[----:B------:R-:W-:Y:S02]  /*1ea00*/  FSEL R205, R19, -INF , P0 ;  /* 0xff80000013cd7808 */ /* 0x000fe40000000000 */
[----:B------:R-:W-:Y:S02]  /*1ea10*/  ISETP.GE.AND P0, PT, R16, R228, PT ;  /* 0x000000e41000720c */ /* 0x000fe40003f06270 */
[----:B------:R-:W-:Y:S02]  /*1ea20*/  IABS R13, R13 ;  /* 0x0000000d000d7213 */ /* 0x000fe40000000000 */
[----:B------:R-:W-:Y:S02]  /*1ea30*/  I2FP.F32.S32 R118, R118 ;  /* 0x0000007600767245 */ /* 0x000fe40000201400 */
[----:B------:R-:W-:Y:S02]  /*1ea40*/  I2FP.F32.S32 R111, R111 ;  /* 0x0000006f006f7245 */ /* 0x000fe40000201400 */
[----:B------:R-:W-:Y:S01]  /*1ea50*/  FSEL R175, R28, -INF , P0 ;  /* 0xff8000001caf7808 */ /* 0x000fe20000000000 */
[C---:B------:R-:W-:Y:S01]  /*1ea60*/  FFMA.FTZ R48, -R237.reuse, R118, R48 ;  /* 0x00000076ed307223 */ /* 0x040fe20000010130 */
[----:B------:R-:W-:Y:S01]  /*1ea70*/  I2FP.F32.S32 R13, R13 ;  /* 0x0000000d000d7245 */ /* 0x000fe20000201400 */
[----:B------:R-:W-:Y:S01]  /*1ea80*/  FFMA.FTZ R49, -R237, R111, R49 ;  /* 0x0000006fed317223 */ /* 0x000fe20000010131 */
[----:B------:R-:W-:Y:S02]  /*1ea90*/  ISETP.GE.AND P0, PT, R15, R228, PT ;  /* 0x000000e40f00720c */ /* 0x000fe40003f06270 */
[----:B------:R-:W-:Y:S01]  /*1eaa0*/  IADD3 R14, PT, PT, R130, -0xb0, -R117 ;  /* 0xffffff50820e7810 */ /* 0x000fe20007ffe875 */
[----:B------:R-:W-:Y:S01]  /*1eab0*/  FFMA.FTZ R189, -R237, R13, R189 ;  /* 0x0000000dedbd7223 */ /* 0x000fe200000101bd */
[--C-:B------:R-:W-:Y:S02]  /*1eac0*/  IADD3 R118, PT, PT, R226, -0x61, -R117.reuse ;  /* 0xffffff9fe2767810 */ /* 0x100fe40007ffe875 */
[C-C-:B------:R-:W-:Y:S02]  /*1ead0*/  IADD3 R111, PT, PT, R130.reuse, -0x50, -R117.reuse ;  /* 0xffffffb0826f7810 */ /* 0x140fe40007ffe875 */
[----:B------:R-:W-:Y:S02]  /*1eae0*/  FSEL R201, R29, -INF , P0 ;  /* 0xff8000001dc97808 */ /* 0x000fe40000000000 */
[----:B------:R-:W-:Y:S02]  /*1eaf0*/  IABS R14, R14 ;  /* 0x0000000e000e7213 */ /* 0x000fe40000000000 */
[----:B------:R-:W-:Y:S02]  /*1eb00*/  ISETP.GE.AND P0, PT, R127, R225, PT ;  /* 0x000000e17f00720c */ /* 0x000fe40003f06270 */
[----:B------:R-:W-:Y:S02]  /*1eb10*/  IADD3 R13, PT, PT, R130, -0xb1, -R117 ;  /* 0xffffff4f820d7810 */ /* 0x000fe40007ffe875 */
[----:B------:R-:W-:Y:S02]  /*1eb20*/  IABS R118, R118 ;  /* 0x0000007600767213 */ /* 0x000fe40000000000 */
[----:B------:R-:W-:Y:S02]  /*1eb30*/  IABS R111, R111 ;  /* 0x0000006f006f7213 */ /* 0x000fe40000000000 */
[----:B------:R-:W-:Y:S02]  /*1eb40*/  I2FP.F32.S32 R14, R14 ;  /* 0x0000000e000e7245 */ /* 0x000fe40000201400 */
[----:B------:R-:W-:Y:S02]  /*1eb50*/  FSEL R217, R22, -INF , P0 ;  /* 0xff80000016d97808 */ /* 0x000fe40000000000 */
[----:B------:R-:W-:Y:S01]  /*1eb60*/  IABS R13, R13 ;  /* 0x0000000d000d7213 */ /* 0x000fe20000000000 */
[----:B------:R-:W-:Y:S01]  /*1eb70*/  FFMA.FTZ R94, -R237, R14, R94 ;  /* 0x0000000eed5e7223 */ /* 0x000fe2000001015e */
[----:B------:R-:W-:Y:S01]  /*1eb80*/  ISETP.GE.AND P0, PT, R126, R225, PT ;  /* 0x000000e17e00720c */ /* 0x000fe20003f06270 */
[----:B------:R-:W-:Y:S01]  /*1eb90*/  VIADD R14, R5, 0x39 ;  /* 0x00000039050e7836 */ /* 0x000fe20000000000 */
[----:B------:R-:W-:Y:S02]  /*1eba0*/  I2FP.F32.S32 R118, R118 ;  /* 0x0000007600767245 */ /* 0x000fe40000201400 */
[----:B------:R-:W-:Y:S02]  /*1ebb0*/  I2FP.F32.S32 R111, R111 ;  /* 0x0000006f006f7245 */ /* 0x000fe40000201400 */
[----:B------:R-:W-:Y:S01]  /*1ebc0*/  I2FP.F32.S32 R13, R13 ;  /* 0x0000000d000d7245 */ /* 0x000fe20000201400 */
[----:B------:R-:W-:Y:S01]  /*1ebd0*/  FFMA.FTZ R53, -R237, R118, R53 ;  /* 0x00000076ed357223 */ /* 0x000fe20000010135 */
[----:B------:R-:W-:Y:S01]  /*1ebe0*/  FSEL R169, R23, -INF , P0 ;  /* 0xff80000017a97808 */ /* 0x000fe20000000000 */
[----:B------:R-:W-:Y:S01]  /*1ebf0*/  FFMA.FTZ R46, -R237, R111, R46 ;  /* 0x0000006fed2e7223 */ /* 0x000fe2000001012e */
[-C--:B------:R-:W-:Y:S01]  /*1ec00*/  ISETP.GE.AND P0, PT, R25, R228.reuse, PT ;  /* 0x000000e41900720c */ /* 0x080fe20003f06270 */
[----:B------:R-:W-:Y:S01]  /*1ec10*/  FFMA.FTZ R95, -R237, R13, R95 ;  /* 0x0000000ded5f7223 */ /* 0x000fe2000001015f */
[C-C-:B------:R-:W-:Y:S02]  /*1ec20*/  IADD3 R118, PT, PT, R130.reuse, -0x58, -R117.reuse ;  /* 0xffffffa882767810 */ /* 0x140fe40007ffe875 */
[--C-:B------:R-:W-:Y:S02]  /*1ec30*/  IADD3 R111, PT, PT, R130, -0x59, -R117.reuse ;  /* 0xffffffa7826f7810 */ /* 0x100fe40007ffe875 */
[----:B------:R-:W-:Y:S02]  /*1ec40*/  FSEL R176, R32, -INF , P0 ;  /* 0xff80000020b07808 */ /* 0x000fe40000000000 */
[----:B------:R-:W-:Y:S02]  /*1ec50*/  IADD3 R13, PT, PT, R226, -0xc8, -R117 ;  /* 0xffffff38e20d7810 */ /* 0x000fe40007ffe875 */
[----:B------:R-:W-:Y:S02]  /*1ec60*/  ISETP.GE.AND P0, PT, R14, R228, PT ;  /* 0x000000e40e00720c */ /* 0x000fe40003f06270 */
[----:B------:R-:W-:Y:S02]  /*1ec70*/  IABS R118, R118 ;  /* 0x0000007600767213 */ /* 0x000fe40000000000 */
[----:B------:R-:W-:Y:S02]  /*1ec80*/  IABS R111, R111 ;  /* 0x0000006f006f7213 */ /* 0x000fe40000000000 */
[----:B------:R-:W-:Y:S02]  /*1ec90*/  IABS R13, R13 ;  /* 0x0000000d000d7213 */ /* 0x000fe40000000000 */
[----:B------:R-:W-:Y:S01]  /*1eca0*/  FSEL R172, R33, -INF , P0 ;  /* 0xff80000021ac7808 */ /* 0x000fe20000000000 */
[----:B------:R-:W-:Y:S01]  /*1ecb0*/  IMAD.MOV.U32 R33, RZ, RZ, R201 ;  /* 0x000000ffff217224 */ /* 0x000fe200078e00c9 */
[----:B------:R-:W-:Y:S01]  /*1ecc0*/  I2FP.F32.S32 R118, R118 ;  /* 0x0000007600767245 */ /* 0x000fe20000201400 */
[----:B------:R-:W-:Y:S01]  /*1ecd0*/  IMAD.MOV.U32 R23, RZ, RZ, R13 ;  /* 0x000000ffff177224 */ /* 0x000fe200078e000d */
[----:B------:R-:W-:Y:S01]  /*1ece0*/  ISETP.GE.AND P0, PT, R125, R225, PT ;  /* 0x000000e17d00720c */ /* 0x000fe20003f06270 */
[----:B------:R-:W-:Y:S01]  /*1ecf0*/  VIADD R13, R5, 0x40 ;  /* 0x00000040050d7836 */ /* 0x000fe20000000000 */
[----:B------:R-:W-:Y:S01]  /*1ed00*/  I2FP.F32.S32 R111, R111 ;  /* 0x0000006f006f7245 */ /* 0x000fe20000201400 */
[----:B------:R-:W-:Y:S01]  /*1ed10*/  FFMA.FTZ R50, -R237, R118, R50 ;  /* 0x00000076ed327223 */ /* 0x000fe20000010132 */
[----:B------:R-:W-:Y:S01]  /*1ed20*/  FSEL R32, R26, -INF , P0 ;  /* 0xff8000001a207808 */ /* 0x000fe20000000000 */
[----:B------:R-:W-:Y:S01]  /*1ed30*/  VIADD R125, R5, 0x50 ;  /* 0x00000050057d7836 */ /* 0x000fe20000000000 */
[----:B------:R-:W-:Y:S01]  /*1ed40*/  IADD3 R20, PT, PT, R226, -0xc1, -R117 ;  /* 0xffffff3fe2147810 */ /* 0x000fe20007ffe875 */
[----:B------:R-:W-:Y:S01]  /*1ed50*/  FFMA.FTZ R51, -R237, R111, R51 ;  /* 0x0000006fed337223 */ /* 0x000fe20000010133 */
[----:B------:R-:W-:Y:S02]  /*1ed60*/  ISETP.GE.AND P0, PT, R17, R225, PT ;  /* 0x000000e11100720c */ /* 0x000fe40003f06270 */
[--C-:B------:R-:W-:Y:S02]  /*1ed70*/  IADD3 R118, PT, PT, R130, -0x61, -R117.reuse ;  /* 0xffffff9f82767810 */ /* 0x100fe40007ffe875 */
[----:B------:R-:W-:Y:S02]  /*1ed80*/  IADD3 R111, PT, PT, R226, -0x78, -R117 ;  /* 0xffffff88e26f7810 */ /* 0x000fe40007ffe875 */
[----:B------:R-:W-:Y:S02]  /*1ed90*/  IABS R20, R20 ;  /* 0x0000001400147213 */ /* 0x000fe40000000000 */
[----:B------:R-:W-:Y:S02]  /*1eda0*/  FSEL R200, R27, -INF , P0 ;  /* 0xff8000001bc87808 */ /* 0x000fe40000000000 */
[----:B------:R-:W-:Y:S01]  /*1edb0*/  IABS R118, R118 ;  /* 0x0000007600767213 */ /* 0x000fe20000000000 */
[----:B------:R-:W-:Y:S01]  /*1edc0*/  IMAD.MOV.U32 R18, RZ, RZ, R20 ;  /* 0x000000ffff127224 */ /* 0x000fe200078e0014 */
[----:B------:R-:W-:Y:S02]  /*1edd0*/  ISETP.GE.AND P0, PT, R13, R228, PT ;  /* 0x000000e40d00720c */ /* 0x000fe40003f06270 */
[----:B------:R-:W-:Y:S02]  /*1ede0*/  IABS R111, R111 ;  /* 0x0000006f006f7213 */ /* 0x000fe40000000000 */
[----:B------:R-:W-:Y:S02]  /*1edf0*/  I2FP.F32.S32 R118, R118 ;  /* 0x0000007600767245 */ /* 0x000fe40000201400 */
[----:B------:R-:W-:Y:S01]  /*1ee00*/  FSEL R214, R36, -INF , P0 ;  /* 0xff80000024d67808 */ /* 0x000fe20000000000 */
[----:B------:R-:W-:Y:S01]  /*1ee10*/  IMAD.MOV.U32 R36, RZ, RZ, R124 ;  /* 0x000000ffff247224 */ /* 0x000fe200078e007c */
[----:B------:R-:W-:Y:S01]  /*1ee20*/  I2FP.F32.S32 R111, R111 ;  /* 0x0000006f006f7245 */ /* 0x000fe20000201400 */
[----:B------:R-:W-:Y:S01]  /*1ee30*/  FFMA.FTZ R55, -R237, R118, R55 ;  /* 0x00000076ed377223 */ /* 0x000fe20000010137 */
[----:B------:R-:W-:Y:S01]  /*1ee40*/  ISETP.GE.AND P0, PT, R24, R228, PT ;  /* 0x000000e41800720c */ /* 0x000fe20003f06270 */
[----:B------:R-:W-:Y:S01]  /*1ee50*/  VIADD R124, R5, 0x51 ;  /* 0x00000051057c7836 */ /* 0x000fe20000000000 */
[----:B------:R-:W-:Y:S01]  /*1ee60*/  I2FP.F32.S32 R18, R18 ;  /* 0x0000001200127245 */ /* 0x000fe20000201400 */
[----:B------:R-:W-:Y:S01]  /*1ee70*/  FFMA.FTZ R64, -R237, R111, R64 ;  /* 0x0000006fed407223 */ /* 0x000fe20000010140 */
[----:B------:R-:W-:Y:S02]  /*1ee80*/  FSEL R197, R37, -INF , P0 ;  /* 0xff80000025c57808 */ /* 0x000fe40000000000 */
[----:B------:R-:W-:Y:S01]  /*1ee90*/  IADD3 R118, PT, PT, R226, -0x80, -R117 ;  /* 0xffffff80e2767810 */ /* 0x000fe20007ffe875 */
[----:B------:R-:W-:Y:S01]  /*1eea0*/  FFMA.FTZ R120, -R237, R18, R183 ;  /* 0x00000012ed787223 */ /* 0x000fe200000101b7 */
[----:B------:R-:W-:Y:S01]  /*1eeb0*/  ISETP.GE.AND P0, PT, R16, R225, PT ;  /* 0x000000e11000720c */ /* 0x000fe20003f06270 */
[C---:B------:R-:W-:Y:S01]  /*1eec0*/  VIADD R183, R5.reuse, 0x48 ;  /* 0x0000004805b77836 */ /* 0x040fe20000000000 */
[--C-:B------:R-:W-:Y:S01]  /*1eed0*/  IADD3 R111, PT, PT, R226, -0x81, -R117.reuse ;  /* 0xffffff7fe26f7810 */ /* 0x100fe20007ffe875 */
[----:B------:R-:W-:Y:S01]  /*1eee0*/  IMAD.MOV.U32 R29, RZ, RZ, R120 ;  /* 0x000000ffff1d7224 */ /* 0x000fe200078e0078 */
[----:B------:R-:W-:Y:S01]  /*1eef0*/  IABS R118, R118 ;  /* 0x0000007600767213 */ /* 0x000fe20000000000 */
[----:B------:R-:W-:Y:S01]  /*1ef00*/  VIADD R120, R5, 0x60 ;  /* 0x0000006005787836 */ /* 0x000fe20000000000 */
[----:B------:R-:W-:Y:S02]  /*1ef10*/  FSEL R195, R30, -INF , P0 ;  /* 0xff8000001ec37808 */ /* 0x000fe40000000000 */
[----:B------:R-:W-:Y:S02]  /*1ef20*/  IABS R111, R111 ;  /* 0x0000006f006f7213 */ /* 0x000fe40000000000 */
[C-C-:B------:R-:W-:Y:S02]  /*1ef30*/  IADD3 R22, PT, PT, R226.reuse, -0xc9, -R117.reuse ;  /* 0xffffff37e2167810 */ /* 0x140fe40007ffe875 */
[----:B------:R-:W-:Y:S02]  /*1ef40*/  ISETP.GE.AND P0, PT, R15, R225, PT ;  /* 0x000000e10f00720c */ /* 0x000fe40003f06270 */
[----:B------:R-:W-:Y:S02]  /*1ef50*/  I2FP.F32.S32 R118, R118 ;  /* 0x0000007600767245 */ /* 0x000fe40000201400 */
[----:B------:R-:W-:Y:S02]  /*1ef60*/  I2FP.F32.S32 R23, R23 ;  /* 0x0000001700177245 */ /* 0x000fe40000201400 */
[----:B------:R-:W-:Y:S01]  /*1ef70*/  I2FP.F32.S32 R111, R111 ;  /* 0x0000006f006f7245 */ /* 0x000fe20000201400 */
[C---:B------:R-:W-:Y:S01]  /*1ef80*/  FFMA.FTZ R68, -R237.reuse, R118, R68 ;  /* 0x00000076ed447223 */ /* 0x040fe20000010144 */
[----:B------:R-:W-:Y:S01]  /*1ef90*/  IABS R22, R22 ;  /* 0x0000001600167213 */ /* 0x000fe20000000000 */
[----:B------:R-:W-:Y:S01]  /*1efa0*/  FFMA.FTZ R23, -R237, R23, R188 ;  /* 0x00000017ed177223 */ /* 0x000fe200000101bc */
[----:B------:R-:W-:Y:S01]  /*1efb0*/  FSEL R192, R31, -INF , P0 ;  /* 0xff8000001fc07808 */ /* 0x000fe20000000000 */
[----:B------:R-:W-:Y:S01]  /*1efc0*/  IMAD.MOV.U32 R31, RZ, RZ, R202 ;  /* 0x000000ffff1f7224 */ /* 0x000fe200078e00ca */
[C---:B------:R-:W-:Y:S01]  /*1efd0*/  IADD3 R129, PT, PT, R226.reuse, -0xb9, -R117 ;  /* 0xffffff47e2817810 */ /* 0x040fe20007ffe875 */
[----:B------:R-:W-:Y:S01]  /*1efe0*/  FFMA.FTZ R69, -R237, R111, R69 ;  /* 0x0000006fed457223 */ /* 0x000fe20000010145 */
[----:B------:R-:W-:Y:S02]  /*1eff0*/  ISETP.GE.AND P0, PT, R183, R228, PT ;  /* 0x000000e4b700720c */ /* 0x000fe40003f06270 */
[----:B------:R-:W-:Y:S02]  /*1f000*/  I2FP.F32.S32 R22, R22 ;  /* 0x0000001600167245 */ /* 0x000fe40000201400 */
[----:B------:R-:W-:Y:S02]  /*1f010*/  IADD3 R118, PT, PT, R226, -0x89, -R117 ;  /* 0xffffff77e2767810 */ /* 0x000fe40007ffe875 */
[----:B------:R-:W-:Y:S01]  /*1f020*/  IABS R129, R129 ;  /* 0x0000008100817213 */ /* 0x000fe20000000000 */
[----:B------:R-:W-:Y:S01]  /*1f030*/  FFMA.FTZ R22, -R237, R22, R187 ;  /* 0x00000016ed167223 */ /* 0x000fe200000101bb */
[----:B------:R-:W-:Y:S01]  /*1f040*/  FSEL R188, R40, -INF , P0 ;  /* 0xff80000028bc7808 */ /* 0x000fe20000000000 */
[----:B------:R-:W-:Y:S01]  /*1f050*/  IMAD.MOV.U32 R40, RZ, RZ, R205 ;  /* 0x000000ffff287224 */ /* 0x000fe200078e00cd */
        /* <DEDUP_REMOVED lines=8> */
[----:B------:R-:W-:Y:S02]  /*1f0e0*/  I2FP.F32.S32 R118, R118 ;  /* 0x0000007600767245 */ /* 0x000fe40000201400 */
[----:B------:R-:W-:Y:S02]  /*1f0f0*/  I2FP.F32.S32 R111, R111 ;  /* 0x0000006f006f7245 */ /* 0x000fe40000201400 */
[----:B------:R-:W-:Y:S01]  /*1f100*/  FSEL R184, R34, -INF , P0 ;  /* 0xff80000022b87808 */ /* 0x000fe20000000000 */
[C---:B------:R-:W-:Y:S01]  /*1f110*/  FFMA.FTZ R171, -R237.reuse, R118, R171 ;  /* 0x00000076edab7223 */ /* 0x040fe200000101ab */
[----:B------:R-:W-:Y:S01]  /*1f120*/  ISETP.GE.AND P0, PT, R14, R225, PT ;  /* 0x000000e10e00720c */ /* 0x000fe20003f06270 */
[----:B------:R-:W-:Y:S01]  /*1f130*/  FFMA.FTZ R66, -R237, R111, R66 ;  /* 0x0000006fed427223 */ /* 0x000fe20000010142 */
[C---:B------:R-:W-:Y:S01]  /*1f140*/  IADD3 R118, PT, PT, R130.reuse, -0x80, -R117 ;  /* 0xffffff8082767810 */ /* 0x040fe20007ffe875 */
[----:B------:R-:W-:Y:S01]  /*1f150*/  IMAD.MOV.U32 R34, RZ, RZ, R177 ;  /* 0x000000ffff227224 */ /* 0x000fe200078e00b1 */
[----:B------:R-:W-:Y:S01]  /*1f160*/  IADD3 R111, PT, PT, R130, -0x81, -R117 ;  /* 0xffffff7f826f7810 */ /* 0x000fe20007ffe875 */
[----:B------:R-:W-:Y:S01]  /*1f170*/  IMAD.MOV.U32 R177, RZ, RZ, R206 ;  /* 0x000000ffffb17224 */ /* 0x000fe200078e00ce */
[----:B------:R-:W-:Y:S01]  /*1f180*/  FSEL R37, R35, -INF , P0 ;  /* 0xff80000023257808 */ /* 0x000fe20000000000 */
[----:B------:R-:W-:Y:S01]  /*1f190*/  IMAD.MOV.U32 R35, RZ, RZ, R199 ;  /* 0x000000ffff237224 */ /* 0x000fe200078e00c7 */
[----:B------:R-:W-:Y:S02]  /*1f1a0*/  ISETP.GE.AND P0, PT, R125, R228, PT ;  /* 0x000000e47d00720c */ /* 0x000fe40003f06270 */
[----:B------:R-:W-:Y:S02]  /*1f1b0*/  IABS R118, R118 ;  /* 0x0000007600767213 */ /* 0x000fe40000000000 */
[----:B------:R-:W-:Y:S02]  /*1f1c0*/  IABS R111, R111 ;  /* 0x0000006f006f7213 */ /* 0x000fe40000000000 */
[----:B------:R-:W-:Y:S01]  /*1f1d0*/  FSEL R218, R44, -INF , P0 ;  /* 0xff8000002cda7808 */ /* 0x000fe20000000000 */
[----:B------:R-:W-:Y:S01]  /*1f1e0*/  IMAD.MOV.U32 R44, RZ, RZ, R203 ;  /* 0x000000ffff2c7224 */ /* 0x000fe200078e00cb */
[----:B------:R-:W-:Y:S02]  /*1f1f0*/  ISETP.GE.AND P0, PT, R124, R228, PT ;  /* 0x000000e47c00720c */ /* 0x000fe40003f06270 */
[----:B------:R-:W-:Y:S02]  /*1f200*/  I2FP.F32.S32 R118, R118 ;  /* 0x0000007600767245 */ /* 0x000fe40000201400 */
[----:B------:R-:W-:Y:S02]  /*1f210*/  I2FP.F32.S32 R111, R111 ;  /* 0x0000006f006f7245 */ /* 0x000fe40000201400 */
[----:B------:R-:W-:Y:S01]  /*1f220*/  FSEL R211, R45, -INF , P0 ;  /* 0xff8000002dd37808 */ /* 0x000fe20000000000 */
[----:B------:R-:W-:Y:S01]  /*1f230*/  FFMA.FTZ R70, -R237, R118, R70 ;  /* 0x00000076ed467223 */ /* 0x000fe20000010146 */
[----:B------:R-:W-:Y:S01]  /*1f240*/  ISETP.GE.AND P0, PT, R13, R225, PT ;  /* 0x000000e10d00720c */ /* 0x000fe20003f06270 */
[----:B------:R-:W-:Y:S01]  /*1f250*/  FFMA.FTZ R71, -R237, R111, R71 ;  /* 0x0000006fed477223 */ /* 0x000fe20000010147 */
[----:B------:R-:W-:Y:S01]  /*1f260*/  IADD3 R118, PT, PT, R130, -0x89, -R117 ;  /* 0xffffff7782767810 */ /* 0x000fe20007ffe875 */
[----:B------:R-:W-:Y:S01]  /*1f270*/  IMAD.MOV.U32 R45, RZ, RZ, R123 ;  /* 0x000000ffff2d7224 */ /* 0x000fe200078e007b */
[----:B------:R-:W-:Y:S01]  /*1f280*/  IADD3 R111, PT, PT, R226, -0xa0, -R117 ;  /* 0xffffff60e26f7810 */ /* 0x000fe20007ffe875 */
[C---:B------:R-:W-:Y:S01]  /*1f290*/  VIADD R123, R5.reuse, 0x58 ;  /* 0x00000058057b7836 */ /* 0x040fe20000000000 */
[----:B------:R-:W-:Y:S01]  /*1f2a0*/  FSEL R127, R38, -INF , P0 ;  /* 0xff800000267f7808 */ /* 0x000fe20000000000 */
[----:B------:R-:W-:Y:S01]  /*1f2b0*/  IMAD.MOV.U32 R38, RZ, RZ, R121 ;  /* 0x000000ffff267224 */ /* 0x000fe200078e0079 */
[----:B------:R-:W-:Y:S01]  /*1f2c0*/  ISETP.GE.AND P0, PT, R24, R225, PT ;  /* 0x000000e11800720c */ /* 0x000fe20003f06270 */
[----:B------:R-:W-:Y:S01]  /*1f2d0*/  VIADD R121, R5, 0x59 ;  /* 0x0000005905797836 */ /* 0x000fe20000000000 */
        /* <DEDUP_REMOVED lines=10> */
[----:B------:R-:W-:Y:S01]  /*1f380*/  IMAD.MOV.U32 R48, RZ, RZ, R198 ;  /* 0x000000ffff307224 */ /* 0x000fe200078e00c6 */
[----:B------:R-:W-:Y:S01]  /*1f390*/  ISETP.GE.AND P0, PT, R121, R228, PT ;  /* 0x000000e47900720c */ /* 0x000fe20003f06270 */
[----:B------:R-:W-:Y:S01]  /*1f3a0*/  FFMA.FTZ R84, -R237, R111, R84 ;  /* 0x0000006fed547223 */ /* 0x000fe20000010154 */
[C-C-:B------:R-:W-:Y:S02]  /*1f3b0*/  IADD3 R118, PT, PT, R226.reuse, -0xa8, -R117.reuse ;  /* 0xffffff58e2767810 */ /* 0x140fe40007ffe875 */
[--C-:B------:R-:W-:Y:S02]  /*1f3c0*/  IADD3 R111, PT, PT, R226, -0xa9, -R117.reuse ;  /* 0xffffff57e26f7810 */ /* 0x100fe40007ffe875 */
[----:B------:R-:W-:Y:S02]  /*1f3d0*/  I2FP.F32.S32 R18, R18 ;  /* 0x0000001200127245 */ /* 0x000fe40000201400 */
[----:B------:R-:W-:Y:S01]  /*1f3e0*/  FSEL R209, R49, -INF , P0 ;  /* 0xff80000031d17808 */ /* 0x000fe20000000000 */
[----:B------:R-:W-:Y:S01]  /*1f3f0*/  VIADD R49, R5, 0xa0 ;  /* 0x000000a005317836 */ /* 0x000fe20000000000 */
[----:B------:R-:W-:Y:S01]  /*1f400*/  IABS R118, R118 ;  /* 0x0000007600767213 */ /* 0x000fe20000000000 */
[----:B------:R-:W-:Y:S01]  /*1f410*/  FFMA.FTZ R96, -R237, R18, R96 ;  /* 0x00000012ed607223 */ /* 0x000fe20000010160 */
[----:B------:R-:W-:Y:S02]  /*1f420*/  ISETP.GE.AND P0, PT, R183, R225, PT ;  /* 0x000000e1b700720c */ /* 0x000fe40003f06270 */
[----:B------:R-:W-:Y:S02]  /*1f430*/  IABS R111, R111 ;  /* 0x0000006f006f7213 */ /* 0x000fe40000000000 */
[--C-:B------:R-:W-:Y:S02]  /*1f440*/  IADD3 R19, PT, PT, R130, -0xb9, -R117.reuse ;  /* 0xffffff4782137810 */ /* 0x100fe40007ffe875 */
[----:B------:R-:W-:Y:S02]  /*1f450*/  IADD3 R18, PT, PT, R226, -0xd1, -R117 ;  /* 0xffffff2fe2127810 */ /* 0x000fe40007ffe875 */
[----:B------:R-:W-:Y:S02]  /*1f460*/  I2FP.F32.S32 R118, R118 ;  /* 0x0000007600767245 */ /* 0x000fe40000201400 */
[----:B------:R-:W-:Y:S02]  /*1f470*/  FSEL R252, R42, -INF , P0 ;  /* 0xff8000002afc7808 */ /* 0x000fe40000000000 */
[----:B------:R-:W-:Y:S01]  /*1f480*/  I2FP.F32.S32 R111, R111 ;  /* 0x0000006f006f7245 */ /* 0x000fe20000201400 */
[----:B------:R-:W-:Y:S01]  /*1f490*/  FFMA.FTZ R88, -R237, R118, R88 ;  /* 0x00000076ed587223 */ /* 0x000fe20000010158 */
[----:B------:R-:W-:Y:S01]  /*1f4a0*/  ISETP.GE.AND P0, PT, R178, R225, PT ;  /* 0x000000e1b200720c */ /* 0x000fe20003f06270 */
[----:B------:R-:W-:Y:S01]  /*1f4b0*/  VIADD R118, R5, 0x61 ;  /* 0x0000006105767836 */ /* 0x000fe20000000000 */
[----:B------:R-:W-:Y:S01]  /*1f4c0*/  IABS R19, R19 ;  /* 0x0000001300137213 */ /* 0x000fe20000000000 */
[----:B------:R-:W-:Y:S01]  /*1f4d0*/  FFMA.FTZ R89, -R237, R111, R89 ;  /* 0x0000006fed597223 */ /* 0x000fe20000010159 */
[----:B------:R-:W-:Y:S02]  /*1f4e0*/  IABS R18, R18 ;  /* 0x0000001200127213 */ /* 0x000fe40000000000 */
[----:B------:R-:W-:Y:S02]  /*1f4f0*/  FSEL R251, R43, -INF , P0 ;  /* 0xff8000002bfb7808 */ /* 0x000fe40000000000 */
[----:B------:R-:W-:Y:S02]  /*1f500*/  I2FP.F32.S32 R19, R19 ;  /* 0x0000001300137245 */ /* 0x000fe40000201400 */
[----:B------:R-:W-:Y:S02]  /*1f510*/  ISETP.GE.AND P0, PT, R120, R228, PT ;  /* 0x000000e47800720c */ /* 0x000fe40003f06270 */
[----:B------:R-:W-:Y:S01]  /*1f520*/  IADD3 R111, PT, PT, R226, -0xb1, -R117 ;  /* 0xffffff4fe26f7810 */ /* 0x000fe20007ffe875 */
[C---:B------:R-:W-:Y:S01]  /*1f530*/  FFMA.FTZ R97, -R237.reuse, R19, R97 ;  /* 0x00000013ed617223 */ /* 0x040fe20000010161 */
[----:B------:R-:W-:Y:S02]  /*1f540*/  I2FP.F32.S32 R18, R18 ;  /* 0x0000001200127245 */ /* 0x000fe40000201400 */
[----:B------:R-:W-:Y:S02]  /*1f550*/  FSEL R204, R52, -INF , P0 ;  /* 0xff80000034cc7808 */ /* 0x000fe40000000000 */
[----:B------:R-:W-:Y:S01]  /*1f560*/  IABS R111, R111 ;  /* 0x0000006f006f7213 */ /* 0x000fe20000000000 */
[----:B------:R-:W-:Y:S01]  /*1f570*/  FFMA.FTZ R173, -R237, R18, R194 ;  /* 0x00000012edad7223 */ /* 0x000fe200000101c2 */
[----:B------:R-:W-:Y:S02]  /*1f580*/  ISETP.GE.AND P0, PT, R118, R228, PT ;  /* 0x000000e47600720c */ /* 0x000fe40003f06270 */
[--C-:B------:R-:W-:Y:S02]  /*1f590*/  IADD3 R19, PT, PT, R226, -0xd8, -R117.reuse ;  /* 0xffffff28e2137810 */ /* 0x100fe40007ffe875 */
[----:B------:R-:W-:Y:S02]  /*1f5a0*/  IADD3 R18, PT, PT, R130, -0xc0, -R117 ;  /* 0xffffff4082127810 */ /* 0x000fe40007ffe875 */
[----:B------:R-:W-:Y:S02]  /*1f5b0*/  I2FP.F32.S32 R111, R111 ;  /* 0x0000006f006f7245 */ /* 0x000fe40000201400 */
[----:B------:R-:W-:Y:S01]  /*1f5c0*/  FSEL R194, R53, -INF , P0 ;  /* 0xff80000035c27808 */ /* 0x000fe20000000000 */
[----:B------:R-:W-:Y:S01]  /*1f5d0*/  VIADD R53, R5, 0x91 ;  /* 0x0000009105357836 */ /* 0x000fe20000000000 */
[----:B------:R-:W-:Y:S01]  /*1f5e0*/  IABS R19, R19 ;  /* 0x0000001300137213 */ /* 0x000fe20000000000 */
[----:B------:R-:W-:Y:S01]  /*1f5f0*/  FFMA.FTZ R93, -R237, R111, R93 ;  /* 0x0000006fed5d7223 */ /* 0x000fe2000001015d */
[----:B------:R-:W-:Y:S01]  /*1f600*/  ISETP.GE.AND P0, PT, R125, R225, PT ;  /* 0x000000e17d00720c */ /* 0x000fe20003f06270 */
[----:B------:R-:W-:Y:S01]  /*1f610*/  VIADD R111, R5, 0x68 ;  /* 0x00000068056f7836 */ /* 0x000fe20000000000 */
[----:B------:R-:W-:Y:S02]  /*1f620*/  IABS R18, R18 ;  /* 0x0000001200127213 */ /* 0x000fe40000000000 */
[----:B------:R-:W-:Y:S02]  /*1f630*/  I2FP.F32.S32 R19, R19 ;  /* 0x0000001300137245 */ /* 0x000fe40000201400 */
[----:B------:R-:W-:Y:S02]  /*1f640*/  FSEL R208, R46, -INF , P0 ;  /* 0xff8000002ed07808 */ /* 0x000fe40000000000 */
[----:B------:R-:W-:Y:S01]  /*1f650*/  I2FP.F32.S32 R18, R18 ;  /* 0x0000001200127245 */ /* 0x000fe20000201400 */
[----:B------:R-:W-:Y:S01]  /*1f660*/  FFMA.FTZ R19, -R237, R19, R110 ;  /* 0x00000013ed137223 */ /* 0x000fe2000001016e */
[----:B------:R-:W-:Y:S01]  /*1f670*/  ISETP.GE.AND P0, PT, R124, R225, PT ;  /* 0x000000e17c00720c */ /* 0x000fe20003f06270 */
[----:B------:R-:W-:Y:S01]  /*1f680*/  VIADD R110, R5, 0x69 ;  /* 0x00000069056e7836 */ /* 0x000fe20000000000 */
[C-C-:B------:R-:W-:Y:S01]  /*1f690*/  IADD3 R21, PT, PT, R226.reuse, -0xd0, -R117.reuse ;  /* 0xffffff30e2157810 */ /* 0x140fe20007ffe875 */
[----:B------:R-:W-:Y:S01]  /*1f6a0*/  FFMA.FTZ R30, -R237, R18, R182 ;  /* 0x00000012ed1e7223 */ /* 0x000fe200000101b6 */
[----:B------:R-:W-:Y:S01]  /*1f6b0*/  FSEL R207, R47, -INF , P0 ;  /* 0xff8000002fcf7808 */ /* 0x000fe20000000000 */
[----:B------:R-:W-:Y:S01]  /*1f6c0*/  IMAD.MOV.U32 R182, RZ, RZ, R196 ;  /* 0x000000ffffb67224 */ /* 0x000fe200078e00c4 */
[----:B------:R-:W-:Y:S01]  /*1f6d0*/  ISETP.GE.AND P0, PT, R111, R228, PT ;  /* 0x000000e46f00720c */ /* 0x000fe20003f06270 */
[----:B------:R-:W-:Y:S01]  /*1f6e0*/  IMAD.MOV.U32 R46, RZ, RZ, R30 ;  /* 0x000000ffff2e7224 */ /* 0x000fe200078e001e */
[----:B------:R-:W-:Y:S01]  /*1f6f0*/  IADD3 R18, PT, PT, R226, -0xd9, -R117 ;  /* 0xffffff27e2127810 */ /* 0x000fe20007ffe875 */
[----:B------:R-:W-:Y:S01]  /*1f700*/  IMAD.MOV.U32 R30, RZ, RZ, R189 ;  /* 0x000000ffff1e7224 */ /* 0x000fe200078e00bd */
        /* <DEDUP_REMOVED lines=11> */
[----:B------:R-:W-:Y:S01]  /*1f7c0*/  ISETP.GE.AND P0, PT, R123, R225, PT ;  /* 0x000000e17b00720c */ /* 0x000fe20003f06270 */
[C---:B------:R-:W-:Y:S01]  /*1f7d0*/  VIADD R109, R5.reuse, 0x70 ;  /* 0x00000070056d7836 */ /* 0x040fe20000000000 */
[----:B------:R-:W-:Y:S02]  /*1f7e0*/  IABS R26, R26 ;  /* 0x0000001a001a7213 */ /* 0x000fe40000000000 */
[----:B------:R-:W-:Y:S02]  /*1f7f0*/  I2FP.F32.S32 R21, R21 ;  /* 0x0000001500157245 */ /* 0x000fe40000201400 */
[----:B------:R-:W-:Y:S01]  /*1f800*/  FSEL R206, R50, -INF , P0 ;  /* 0xff80000032ce7808 */ /* 0x000fe20000000000 */
[----:B------:R-:W-:Y:S01]  /*1f810*/  VIADD R50, R5, 0x99 ;  /* 0x0000009905327836 */ /* 0x000fe20000000000 */
[----:B------:R-:W-:Y:S01]  /*1f820*/  I2FP.F32.S32 R26, R26 ;  /* 0x0000001a001a7245 */ /* 0x000fe20000201400 */
[----:B------:R-:W-:Y:S01]  /*1f830*/  FFMA.FTZ R21, -R237, R21, R108 ;  /* 0x00000015ed157223 */ /* 0x000fe2000001016c */
[-C--:B------:R-:W-:Y:S01]  /*1f840*/  ISETP.GE.AND P0, PT, R121, R225.reuse, PT ;  /* 0x000000e17900720c */ /* 0x080fe20003f06270 */
[----:B------:R-:W-:Y:S01]  /*1f850*/  VIADD R108, R5, 0x71 ;  /* 0x00000071056c7836 */ /* 0x000fe20000000000 */
[C-C-:B------:R-:W-:Y:S01]  /*1f860*/  IADD3 R27, PT, PT, R130.reuse, -0xc9, -R117.reuse ;  /* 0xffffff37821b7810 */ /* 0x140fe20007ffe875 */
[----:B------:R-:W-:Y:S01]  /*1f870*/  FFMA.FTZ R180, -R237, R26, R180 ;  /* 0x0000001aedb47223 */ /* 0x000fe200000101b4 */
[----:B------:R-:W-:Y:S01]  /*1f880*/  FSEL R205, R51, -INF , P0 ;  /* 0xff80000033cd7808 */ /* 0x000fe20000000000 */
[----:B------:R-:W-:Y:S01]  /*1f890*/  VIADD R51, R5, 0x98 ;  /* 0x0000009805337836 */ /* 0x000fe20000000000 */
[----:B------:R-:W-:Y:S02]  /*1f8a0*/  ISETP.GE.AND P0, PT, R109, R228, PT ;  /* 0x000000e46d00720c */ /* 0x000fe40003f06270 */
[----:B------:R-:W-:Y:S02]  /*1f8b0*/  IADD3 R26, PT, PT, R130, -0xd0, -R117 ;  /* 0xffffff30821a7810 */ /* 0x000fe40007ffe875 */
[----:B------:R-:W-:Y:S01]  /*1f8c0*/  FSEL R201, R60, -INF , P0 ;  /* 0xff8000003cc97808 */ /* 0x000fe20000000000 */
[----:B------:R-:W-:Y:S01]  /*1f8d0*/  VIADD R60, R5, 0x79 ;  /* 0x00000079053c7836 */ /* 0x000fe20000000000 */
[----:B------:R-:W-:Y:S02]  /*1f8e0*/  IABS R26, R26 ;  /* 0x0000001a001a7213 */ /* 0x000fe40000000000 */
[----:B------:R-:W-:Y:S02]  /*1f8f0*/  ISETP.GE.AND P0, PT, R108, R228, PT ;  /* 0x000000e46c00720c */ /* 0x000fe40003f06270 */
[----:B------:R-:W-:Y:S02]  /*1f900*/  I2FP.F32.S32 R26, R26 ;  /* 0x0000001a001a7245 */ /* 0x000fe40000201400 */
[----:B------:R-:W-:Y:S02]  /*1f910*/  FSEL R61, R61, -INF , P0 ;  /* 0xff8000003d3d7808 */ /* 0x000fe40000000000 */
[-C--:B------:R-:W-:Y:S01]  /*1f920*/  ISETP.GE.AND P0, PT, R120, R225.reuse, PT ;  /* 0x000000e17800720c */ /* 0x080fe20003f06270 */
[----:B------:R-:W-:Y:S01]  /*1f930*/  FFMA.FTZ R41, -R237, R26, R107 ;  /* 0x0000001aed297223 */ /* 0x000fe2000001016b */
[--C-:B------:R-:W-:Y:S01]  /*1f940*/  IADD3 R28, PT, PT, R226, -0xe0, -R117.reuse ;  /* 0xffffff20e21c7810 */ /* 0x100fe20007ffe875 */
[C---:B------:R-:W-:Y:S01]  /*1f950*/  VIADD R107, R5.reuse, 0x78 ;  /* 0x00000078056b7836 */ /* 0x040fe20000000000 */
        /* <DEDUP_REMOVED lines=8> */
[----:B------:R-:W-:Y:S02]  /*1f9e0*/  IADD3 R27, PT, PT, R226, -0xe1, -R117 ;  /* 0xffffff1fe21b7810 */ /* 0x000fe40007ffe875 */
[----:B------:R-:W-:Y:S02]  /*1f9f0*/  FSEL R199, R64, -INF , P0 ;  /* 0xff80000040c77808 */ /* 0x000fe40000000000 */
        /* <DEDUP_REMOVED lines=8> */
[----:B------:R-:W-:Y:S01]  /*1fa80*/  VIADD R58, R5, 0x80 ;  /* 0x00000080053a7836 */ /* 0x000fe20000000000 */
[----:B------:R-:W-:Y:S01]  /*1fa90*/  ISETP.GE.AND P0, PT, R110, R225, PT ;  /* 0x000000e16e00720c */ /* 0x000fe20003f06270 */
[----:B------:R-:W-:Y:S01]  /*1faa0*/  FFMA.FTZ R43, -R237, R27, R186 ;  /* 0x0000001bed2b7223 */ /* 0x000fe200000101ba */
[----:B------:R-:W-:Y:S02]  /*1fab0*/  IADD3 R27, PT, PT, R130, -0xd1, -R117 ;  /* 0xffffff2f821b7810 */ /* 0x000fe40007ffe875 */
        /* <DEDUP_REMOVED lines=13> */
[-C--:B------:R-:W-:Y:S01]  /*1fb90*/  ISETP.GE.AND P0, PT, R108, R225.reuse, PT ;  /* 0x000000e16c00720c */ /* 0x080fe20003f06270 */
[----:B------:R-:W-:Y:S01]  /*1fba0*/  IMAD.MOV.U32 R44, RZ, RZ, R34 ;  /* 0x000000ffff2c7224 */ /* 0x000fe200078e0022 */
[----:B------:R-:W-:Y:S02]  /*1fbb0*/  IADD3 R34, PT, PT, R226, -0xf0, -R117 ;  /* 0xffffff10e2227810 */ /* 0x000fe40007ffe875 */
[----:B------:R-:W-:Y:S02]  /*1fbc0*/  FSEL R63, R63, -INF , P0 ;  /* 0xff8000003f3f7808 */ /* 0x000fe40000000000 */
[----:B------:R-:W-:Y:S02]  /*1fbd0*/  IABS R34, R34 ;  /* 0x0000002200227213 */ /* 0x000fe40000000000 */
[----:B------:R-:W-:Y:S02]  /*1fbe0*/  ISETP.GE.AND P0, PT, R56, R228, PT ;  /* 0x000000e43800720c */ /* 0x000fe40003f06270 */
[----:B------:R-:W-:Y:S02]  /*1fbf0*/  I2FP.F32.S32 R34, R34 ;  /* 0x0000002200227245 */ /* 0x000fe40000201400 */
[----:B------:R-:W-:Y:S02]  /*1fc00*/  IABS R28, R28 ;  /* 0x0000001c001c7213 */ /* 0x000fe40000000000 */
[----:B------:R-:W-:Y:S01]  /*1fc10*/  FSEL R186, R170, -INF , P0 ;  /* 0xff800000aaba7808 */ /* 0x000fe20000000000 */
[----:B------:R-:W-:Y:S01]  /*1fc20*/  FFMA.FTZ R34, -R237, R34, R185 ;  /* 0x00000022ed227223 */ /* 0x000fe200000101b9 */
[----:B------:R-:W-:Y:S01]  /*1fc30*/  IADD3 R26, PT, PT, R226, -0xe8, -R117 ;  /* 0xffffff18e21a7810 */ /* 0x000fe20007ffe875 */
[----:B------:R-:W-:Y:S01]  /*1fc40*/  IMAD.MOV.U32 R170, RZ, RZ, R44 ;  /* 0x000000ffffaa7224 */ /* 0x000fe200078e002c */
[----:B------:R-:W-:Y:S01]  /*1fc50*/  ISETP.GE.AND P0, PT, R55, R228, PT ;  /* 0x000000e43700720c */ /* 0x000fe20003f06270 */
[----:B------:R-:W-:Y:S01]  /*1fc60*/  IMAD.MOV.U32 R44, RZ, RZ, R31 ;  /* 0x000000ffff2c7224 */ /* 0x000fe200078e001f */
[----:B------:R-:W-:Y:S02]  /*1fc70*/  I2FP.F32.S32 R64, R28 ;  /* 0x0000001c00407245 */ /* 0x000fe40000201400 */
[----:B------:R-:W-:Y:S02]  /*1fc80*/  IABS R26, R26 ;  /* 0x0000001a001a7213 */ /* 0x000fe40000000000 */
[----:B------:R-:W-:Y:S01]  /*1fc90*/  FSEL R185, R171, -INF , P0 ;  /* 0xff800000abb97808 */ /* 0x000fe20000000000 */
[----:B------:R-:W-:Y:S01]  /*1fca0*/  FFMA.FTZ R64, -R237, R64, R191 ;  /* 0x00000040ed407223 */ /* 0x000fe200000101bf */
[--C-:B------:R-:W-:Y:S01]  /*1fcb0*/  IADD3 R20, PT, PT, R130, -0xc1, -R117.reuse ;  /* 0xffffff3f82147810 */ /* 0x100fe20007ffe875 */
[----:B------:R-:W-:Y:S01]  /*1fcc0*/  IMAD.MOV.U32 R171, RZ, RZ, R32 ;  /* 0x000000ffffab7224 */ /* 0x000fe200078e0020 */
[-C--:B------:R-:W-:Y:S02]  /*1fcd0*/  ISETP.GE.AND P0, PT, R107, R225.reuse, PT ;  /* 0x000000e16b00720c */ /* 0x080fe40003f06270 */
[----:B------:R-:W-:Y:S02]  /*1fce0*/  I2FP.F32.S32 R26, R26 ;  /* 0x0000001a001a7245 */ /* 0x000fe40000201400 */
[----:B------:R-:W-:Y:S02]  /*1fcf0*/  IABS R20, R20 ;  /* 0x0000001400147213 */ /* 0x000fe40000000000 */
[----:B------:R-:W-:Y:S01]  /*1fd00*/  FSEL R191, R66, -INF , P0 ;  /* 0xff80000042bf7808 */ /* 0x000fe20000000000 */
[----:B------:R-:W-:Y:S01]  /*1fd10*/  FFMA.FTZ R65, -R237, R26, R190 ;  /* 0x0000001aed417223 */ /* 0x000fe200000101be */
[-C--:B------:R-:W-:Y:S02]  /*1fd20*/  ISETP.GE.AND P0, PT, R60, R225.reuse, PT ;  /* 0x000000e13c00720c */ /* 0x080fe40003f06270 */
[----:B------:R-:W-:Y:S02]  /*1fd30*/  IADD3 R52, PT, PT, R130, -0xd8, -R117 ;  /* 0xffffff2882347810 */ /* 0x000fe40007ffe875 */
[----:B------:R-:W-:Y:S02]  /*1fd40*/  I2FP.F32.S32 R20, R20 ;  /* 0x0000001400147245 */ /* 0x000fe40000201400 */
[----:B------:R-:W-:Y:S01]  /*1fd50*/  FSEL R190, R67, -INF , P0 ;  /* 0xff80000043be7808 */ /* 0x000fe20000000000 */
[----:B------:R-:W-:Y:S01]  /*1fd60*/  IMAD.MOV.U32 R67, RZ, RZ, R182 ;  /* 0x000000ffff437224 */ /* 0x000fe200078e00b6 */
[----:B------:R-:W-:Y:S01]  /*1fd70*/  ISETP.GE.AND P0, PT, R54, R228, PT ;  /* 0x000000e43600720c */ /* 0x000fe20003f06270 */
[----:B------:R-:W-:Y:S01]  /*1fd80*/  FFMA.FTZ R20, -R237, R20, R179 ;  /* 0x00000014ed147223 */ /* 0x000fe200000101b3 */
[----:B------:R-:W-:Y:S01]  /*1fd90*/  IABS R52, R52 ;  /* 0x0000003400347213 */ /* 0x000fe20000000000 */
[----:B------:R-:W-:Y:S01]  /*1fda0*/  IMAD.MOV.U32 R179, RZ, RZ, R35 ;  /* 0x000000ffffb37224 */ /* 0x000fe200078e0023 */
[----:B------:R-:W-:Y:S02]  /*1fdb0*/  FSEL R76, R76, -INF , P0 ;  /* 0xff8000004c4c7808 */ /* 0x000fe40000000000 */
[----:B------:R-:W-:Y:S01]  /*1fdc0*/  I2FP.F32.S32 R52, R52 ;  /* 0x0000003400347245 */ /* 0x000fe20000201400 */
[----:B------:R-:W-:Y:S01]  /*1fdd0*/  IMAD.MOV.U32 R66, RZ, RZ, R179 ;  /* 0x000000ffff427224 */ /* 0x000fe200078e00b3 */
[----:B------:R-:W-:Y:S02]  /*1fde0*/  ISETP.GE.AND P0, PT, R53, R228, PT ;  /* 0x000000e43500720c */ /* 0x000fe40003f06270 */
[----:B------:R-:W-:Y:S01]  /*1fdf0*/  IADD3 R35, PT, PT, R130, -0xd9, -R117 ;  /* 0xffffff2782237810 */ /* 0x000fe20007ffe875 */
[----:B------:R-:W-:Y:S01]  /*1fe00*/  FFMA.FTZ R52, -R237, R52, R104 ;  /* 0x00000034ed347223 */ /* 0x000fe20000010168 */
        /* <DEDUP_REMOVED lines=8> */
[----:B------:R-:W-:Y:S01]  /*1fe90*/  IADD3 R33, PT, PT, R130, -0xe0, -R117 ;  /* 0xffffff2082217810 */ /* 0x000fe20007ffe875 */
[----:B------:R-:W-:Y:S01]  /*1fea0*/  IMAD.MOV.U32 R66, RZ, RZ, R172 ;  /* 0x000000ffff427224 */ /* 0x000fe200078e00ac */
[----:B------:R-:W-:Y:S02]  /*1feb0*/  ISETP.GE.AND P0, PT, R57, R225, PT ;  /* 0x000000e13900720c */ /* 0x000fe40003f06270 */
[----:B------:R-:W-:Y:S02]  /*1fec0*/  IABS R33, R33 ;  /* 0x0000002100217213 */ /* 0x000fe40000000000 */
[----:B------:R-:W-:Y:S02]  /*1fed0*/  FSEL R71, R71, -INF , P0 ;  /* 0xff80000047477808 */ /* 0x000fe40000000000 */
[-C--:B------:R-:W-:Y:S02]  /*1fee0*/  ISETP.GE.AND P0, PT, R51, R228.reuse, PT ;  /* 0x000000e43300720c */ /* 0x080fe40003f06270 */
[----:B------:R-:W-:Y:S02]  /*1fef0*/  I2FP.F32.S32 R33, R33 ;  /* 0x0000002100217245 */ /* 0x000fe40000201400 */
[----:B------:R-:W-:Y:S02]  /*1ff00*/  FSEL R80, R80, -INF , P0 ;  /* 0xff80000050507808 */ /* 0x000fe40000000000 */
[----:B------:R-:W-:Y:S01]  /*1ff10*/  ISETP.GE.AND P0, PT, R50, R228, PT ;  /* 0x000000e43200720c */ /* 0x000fe20003f06270 */
[----:B------:R-:W-:Y:S01]  /*1ff20*/  FFMA.FTZ R33, -R237, R33, R103 ;  /* 0x00000021ed217223 */ /* 0x000fe20000010167 */
[----:B------:R-:W-:Y:S01]  /*1ff30*/  I2FP.F32.S32 R42, R42 ;  /* 0x0000002a002a7245 */ /* 0x000fe20000201400 */
[----:B------:R-:W-:Y:S01]  /*1ff40*/  IMAD.MOV.U32 R103, RZ, RZ, R177 ;  /* 0x000000ffff677224 */ /* 0x000fe200078e00b1 */
[----:B------:R-:W-:Y:S01]  /*1ff50*/  FSEL R177, R81, -INF , P0 ;  /* 0xff80000051b17808 */ /* 0x000fe20000000000 */
[----:B------:R-:W-:Y:S01]  /*1ff60*/  IMAD.MOV.U32 R81, RZ, RZ, R99 ;  /* 0x000000ffff517224 */ /* 0x000fe200078e0063 */
[----:B------:R-:W-:Y:S01]  /*1ff70*/  ISETP.GE.AND P0, PT, R56, R225, PT ;  /* 0x000000e13800720c */ /* 0x000fe20003f06270 */
[----:B------:R-:W-:Y:S01]  /*1ff80*/  FFMA.FTZ R42, -R237, R42, R181 ;  /* 0x0000002aed2a7223 */ /* 0x000fe200000101b5 */
[----:B------:R-:W-:Y:S01]  /*1ff90*/  I2FP.F32.S32 R35, R35 ;  /* 0x0000002300237245 */ /* 0x000fe20000201400 */
[----:B------:R-:W-:Y:S01]  /*1ffa0*/  IMAD.MOV.U32 R99, RZ, RZ, R46 ;  /* 0x000000ffff637224 */ /* 0x000fe200078e002e */
[----:B------:R-:W-:Y:S01]  /*1ffb0*/  FSEL R182, R74, -INF , P0 ;  /* 0xff8000004ab67808 */ /* 0x000fe20000000000 */
[----:B------:R-:W-:Y:S01]  /*1ffc0*/  VIADD R46, R5, 0xa8 ;  /* 0x000000a8052e7836 */ /* 0x000fe20000000000 */
[----:B------:R-:W-:Y:S01]  /*1ffd0*/  ISETP.GE.AND P0, PT, R55, R225, PT ;  /* 0x000000e13700720c */ /* 0x000fe20003f06270 */
[----:B------:R-:W-:Y:S01]  /*1ffe0*/  FFMA.FTZ R35, -R237, R35, R98 ;  /* 0x00000023ed237223 */ /* 0x000fe20000010162 */
[C-C-:B------:R-:W-:Y:S01]  /*1fff0*/  IADD3 R28, PT, PT, R130.reuse, -0xf1, -R117.reuse ;  /* 0xffffff0f821c7810 */ /* 0x140fe20007ffe875 */
[----:B------:R-:W-:Y:S01]  /*20000*/  IMAD.MOV.U32 R98, RZ, RZ, R48 ;  /* 0x000000ffff627224 */ /* 0x000fe200078e0030 */
[----:B------:R-:W-:Y:S01]  /*20010*/  FSEL R181, R75, -INF , P0 ;  /* 0xff8000004bb57808 */ /* 0x000fe20000000000 */
[----:B------:R-:W-:Y:S01]  /*20020*/  VIADD R48, R5, 0xa1 ;  /* 0x000000a105307836 */ /* 0x000fe20000000000 */
[----:B------:R-:W-:Y:S02]  /*20030*/  ISETP.GE.AND P0, PT, R49, R228, PT ;  /* 0x000000e43100720c */ /* 0x000fe40003f06270 */
[----:B------:R-:W-:Y:S02]  /*20040*/  IABS R28, R28 ;  /* 0x0000001c001c7213 */ /* 0x000fe40000000000 */
[----:B------:R-:W-:Y:S02]  /*20050*/  IADD3 R27, PT, PT, R130, -0xf0, -R117 ;  /* 0xffffff10821b7810 */ /* 0x000fe40007ffe875 */
[----:B------:R-:W-:Y:S01]  /*20060*/  FSEL R172, R84, -INF , P0 ;  /* 0xff80000054ac7808 */ /* 0x000fe20000000000 */
[----:B------:R-:W-:Y:S01]  /*20070*/  IMAD.MOV.U32 R84, RZ, RZ, R175 ;  /* 0x000000ffff547224 */ /* 0x000fe200078e00af */
[----:B------:R-:W-:Y:S02]  /*20080*/  ISETP.GE.AND P0, PT, R48, R228, PT ;  /* 0x000000e43000720c */ /* 0x000fe40003f06270 */
[----:B------:R-:W-:Y:S01]  /*20090*/  I2FP.F32.S32 R74, R28 ;  /* 0x0000001c004a7245 */ /* 0x000fe20000201400 */
[----:B------:R-:W-:Y:S01]  /*200a0*/  IMAD.MOV.U32 R28, RZ, RZ, R171 ;  /* 0x000000ffff1c7224 */ /* 0x000fe200078e00ab */
[----:B------:R-:W-:Y:S02]  /*200b0*/  IABS R27, R27 ;  /* 0x0000001b001b7213 */ /* 0x000fe40000000000 */
[----:B------:R-:W-:Y:S01]  /*200c0*/  IADD3 R32, PT, PT, R130, -0xe1, -R117 ;  /* 0xffffff1f82207810 */ /* 0x000fe20007ffe875 */
[----:B------:R-:W-:Y:S01]  /*200d0*/  FFMA.FTZ R74, -R237, R74, R67 ;  /* 0x0000004aed4a7223 */ /* 0x000fe20000010143 */
[----:B------:R-:W-:Y:S01]  /*200e0*/  FSEL R171, R85, -INF , P0 ;  /* 0xff80000055ab7808 */ /* 0x000fe20000000000 */
[----:B------:R-:W-:Y:S01]  /*200f0*/  IMAD.MOV.U32 R67, RZ, RZ, R176 ;  /* 0x000000ffff437224 */ /* 0x000fe200078e00b0 */
[----:B------:R-:W-:Y:S01]  /*20100*/  ISETP.GE.AND P0, PT, R54, R225, PT ;  /* 0x000000e13600720c */ /* 0x000fe20003f06270 */
[----:B------:R-:W-:Y:S01]  /*20110*/  IMAD.MOV.U32 R85, RZ, RZ, R169 ;  /* 0x000000ffff557224 */ /* 0x000fe200078e00a9 */
[----:B------:R-:W-:Y:S02]  /*20120*/  I2FP.F32.S32 R27, R27 ;  /* 0x0000001b001b7245 */ /* 0x000fe40000201400 */
[----:B------:R-:W-:Y:S02]  /*20130*/  IABS R32, R32 ;  /* 0x0000002000207213 */ /* 0x000fe40000000000 */
[----:B------:R-:W-:Y:S01]  /*20140*/  FSEL R176, R78, -INF , P0 ;  /* 0xff8000004eb07808 */ /* 0x000fe20000000000 */
[----:B------:R-:W-:Y:S01]  /*20150*/  FFMA.FTZ R75, -R237, R27, R103 ;  /* 0x0000001bed4b7223 */ /* 0x000fe20000010167 */
[----:B------:R-:W-:Y:S01]  /*20160*/  ISETP.GE.AND P0, PT, R53, R225, PT ;  /* 0x000000e13500720c */ /* 0x000fe20003f06270 */
[----:B------:R-:W-:Y:S01]  /*20170*/  IMAD.MOV.U32 R103, RZ, RZ, R47 ;  /* 0x000000ffff677224 */ /* 0x000fe200078e002f */
[----:B------:R-:W-:Y:S01]  /*20180*/  I2FP.F32.S32 R32, R32 ;  /* 0x0000002000207245 */ /* 0x000fe20000201400 */
[----:B------:R-:W-:Y:S01]  /*20190*/  IMAD.MOV.U32 R47, RZ, RZ, R45 ;  /* 0x000000ffff2f7224 */ /* 0x000fe200078e002d */
[C-C-:B------:R-:W-:Y:S01]  /*201a0*/  IADD3 R26, PT, PT, R130.reuse, -0xe9, -R117.reuse ;  /* 0xffffff17821a7810 */ /* 0x140fe20007ffe875 */
[----:B------:R-:W-:Y:S01]  /*201b0*/  VIADD R45, R5, 0xa9 ;  /* 0x000000a9052d7836 */ /* 0x000fe20000000000 */
[--C-:B------:R-:W-:Y:S01]  /*201c0*/  IADD3 R31, PT, PT, R130, -0xe8, -R117.reuse ;  /* 0xffffff18821f7810 */ /* 0x100fe20007ffe875 */
[----:B------:R-:W-:Y:S01]  /*201d0*/  FFMA.FTZ R32, -R237, R32, R102 ;  /* 0x00000020ed207223 */ /* 0x000fe20000010166 */
[----:B------:R-:W-:Y:S01]  /*201e0*/  FSEL R175, R79, -INF , P0 ;  /* 0xff8000004faf7808 */ /* 0x000fe20000000000 */
[----:B------:R-:W-:Y:S01]  /*201f0*/  IMAD.MOV.U32 R102, RZ, RZ, R170 ;  /* 0x000000ffff667224 */ /* 0x000fe200078e00aa */
[----:B------:R-:W-:Y:S02]  /*20200*/  ISETP.GE.AND P0, PT, R46, R228, PT ;  /* 0x000000e42e00720c */ /* 0x000fe40003f06270 */
[----:B------:R-:W-:Y:S02]  /*20210*/  IABS R26, R26 ;  /* 0x0000001a001a7213 */ /* 0x000fe40000000000 */
[----:B------:R-:W-:Y:S02]  /*20220*/  IABS R31, R31 ;  /* 0x0000001f001f7213 */ /* 0x000fe40000000000 */
[----:B------:R-:W-:Y:S02]  /*20230*/  IADD3 R27, PT, PT, R226, -0xf1, -R117 ;  /* 0xffffff0fe21b7810 */ /* 0x000fe40007ffe875 */
[----:B------:R-:W-:Y:S01]  /*20240*/  FSEL R170, R88, -INF , P0 ;  /* 0xff80000058aa7808 */ /* 0x000fe20000000000 */
[----:B------:R-:W-:Y:S01]  /*20250*/  IMAD.MOV.U32 R88, RZ, RZ, R44 ;  /* 0x000000ffff587224 */ /* 0x000fe200078e002c */
[----:B------:R-:W-:Y:S02]  /*20260*/  I2FP.F32.S32 R26, R26 ;  /* 0x0000001a001a7245 */ /* 0x000fe40000201400 */
[----:B------:R-:W-:Y:S02]  /*20270*/  ISETP.GE.AND P0, PT, R45, R228, PT ;  /* 0x000000e42d00720c */ /* 0x000fe40003f06270 */
[----:B------:R-:W-:Y:S01]  /*20280*/  I2FP.F32.S32 R31, R31 ;  /* 0x0000001f001f7245 */ /* 0x000fe20000201400 */
[----:B------:R-:W-:Y:S01]  /*20290*/  FFMA.FTZ R26, -R237, R26, R114 ;  /* 0x0000001aed1a7223 */ /* 0x000fe20000010172 */
[----:B------:R-:W-:Y:S01]  /*202a0*/  IABS R27, R27 ;  /* 0x0000001b001b7213 */ /* 0x000fe20000000000 */
[----:B------:R-:W-:Y:S01]  /*202b0*/  IMAD.MOV.U32 R114, RZ, RZ, R38 ;  /* 0x000000ffff727224 */ /* 0x000fe200078e0026 */
[----:B------:R-:W-:Y:S01]  /*202c0*/  FSEL R169, R89, -INF , P0 ;  /* 0xff80000059a97808 */ /* 0x000fe20000000000 */
[----:B------:R-:W-:Y:S01]  /*202d0*/  FFMA.FTZ R31, -R237, R31, R119 ;  /* 0x0000001fed1f7223 */ /* 0x000fe20000010177 */
[----:B------:R-:W-:Y:S01]  /*202e0*/  ISETP.GE.AND P0, PT, R51, R225, PT ;  /* 0x000000e13300720c */ /* 0x000fe20003f06270 */
[----:B------:R-:W-:Y:S01]  /*202f0*/  IMAD.MOV.U32 R119, RZ, RZ, R98 ;  /* 0x000000ffff777224 */ /* 0x000fe200078e0062 */
[----:B------:R-:W-:Y:S01]  /*20300*/  I2FP.F32.S32 R79, R27 ;  /* 0x0000001b004f7245 */ /* 0x000fe20000201400 */
[----:B------:R-:W-:Y:S01]  /*20310*/  IMAD.MOV.U32 R98, RZ, RZ, R39 ;  /* 0x000000ffff627224 */ /* 0x000fe200078e0027 */
[--C-:B------:R-:W-:Y:S01]  /*20320*/  IADD3 R38, PT, PT, R130, -0xf9, -R117.reuse ;  /* 0xffffff0782267810 */ /* 0x100fe20007ffe875 */
[----:B------:R-:W-:Y:S01]  /*20330*/  VIADD R27, R128, 0xfffffff8 ;  /* 0xfffffff8801b7836 */ /* 0x000fe20000000000 */
[----:B------:R-:W-:Y:S01]  /*20340*/  IADD3 R39, PT, PT, R130, -0xf8, -R117 ;  /* 0xffffff0882277810 */ /* 0x000fe20007ffe875 */
[----:B------:R-:W-:Y:S01]  /*20350*/  IMAD.MOV.U32 R128, RZ, RZ, R47 ;  /* 0x000000ffff807224 */ /* 0x000fe200078e002f */
[----:B------:R-:W-:Y:S01]  /*20360*/  FSEL R47, R82, -INF , P0 ;  /* 0xff800000522f7808 */ /* 0x000fe20000000000 */
[----:B------:R-:W-:Y:S01]  /*20370*/  IMAD.MOV.U32 R82, RZ, RZ, R114 ;  /* 0x000000ffff527224 */ /* 0x000fe200078e0072 */
[----:B------:R-:W-:Y:S01]  /*20380*/  IABS R38, R38 ;  /* 0x0000002600267213 */ /* 0x000fe20000000000 */
[----:B------:R-:W-:Y:S01]  /*20390*/  IMAD.MOV.U32 R114, RZ, RZ, R41 ;  /* 0x000000ffff727224 */ /* 0x000fe200078e0029 */
[----:B------:R-:W-:Y:S01]  /*203a0*/  ISETP.GE.AND P0, PT, R50, R225, PT ;  /* 0x000000e13200720c */ /* 0x000fe20003f06270 */
[----:B------:R-:W-:Y:S01]  /*203b0*/  VIADD R41, R5, 0xb0 ;  /* 0x000000b005297836 */ /* 0x000fe20000000000 */
[----:B------:R-:W-:Y:S01]  /*203c0*/  IABS R39, R39 ;  /* 0x0000002700277213 */ /* 0x000fe20000000000 */
[----:B------:R-:W-:Y:S01]  /*203d0*/  IMAD.MOV.U32 R89, RZ, RZ, R85 ;  /* 0x000000ffff597224 */ /* 0x000fe200078e0055 */
[----:B------:R-:W-:Y:S01]  /*203e0*/  I2FP.F32.S32 R38, R38 ;  /* 0x0000002600267245 */ /* 0x000fe20000201400 */
[----:B------:R-:W-:Y:S01]  /*203f0*/  FFMA.FTZ R79, -R237, R79, R115 ;  /* 0x0000004fed4f7223 */ /* 0x000fe20000010173 */
[----:B------:R-:W-:Y:S01]  /*20400*/  I2FP.F32.S32 R39, R39 ;  /* 0x0000002700277245 */ /* 0x000fe20000201400 */
[----:B------:R-:W-:Y:S01]  /*20410*/  IMAD.MOV.U32 R85, RZ, RZ, R102 ;  /* 0x000000ffff557224 */ /* 0x000fe200078e0066 */
[C---:B------:R-:W-:Y:S01]  /*20420*/  IADD3 R78, PT, PT, R226.reuse, -0xf8, -R117 ;  /* 0xffffff08e24e7810 */ /* 0x040fe20007ffe875 */
[----:B------:R-:W-:Y:S01]  /*20430*/  IMAD.MOV.U32 R102, RZ, RZ, R173 ;  /* 0x000000ffff667224 */ /* 0x000fe200078e00ad */
[----:B------:R-:W-:Y:S01]  /*20440*/  FSEL R173, R83, -INF , P0 ;  /* 0xff80000053ad7808 */ /* 0x000fe20000000000 */
[----:B------:R-:W-:Y:S01]  /*20450*/  IMAD.MOV.U32 R115, RZ, RZ, R104 ;  /* 0x000000ffff737224 */ /* 0x000fe200078e0068 */
[----:B------:R-:W-:Y:S01]  /*20460*/  ISETP.GE.AND P0, PT, R41, R228, PT ;  /* 0x000000e42900720c */ /* 0x000fe20003f06270 */
[----:B------:R-:W-:Y:S01]  /*20470*/  IMAD.MOV.U32 R104, RZ, RZ, R40 ;  /* 0x000000ffff687224 */ /* 0x000fe200078e0028 */
[----:B------:R-:W-:Y:S01]  /*20480*/  IABS R27, R27 ;  /* 0x0000001b001b7213 */ /* 0x000fe20000000000 */
[----:B------:R-:W-:Y:S01]  /*20490*/  VIADD R40, R5, 0xb1 ;  /* 0x000000b105287836 */ /* 0x000fe20000000000 */
[----:B------:R-:W-:Y:S01]  /*204a0*/  IADD3 R117, PT, PT, R226, -0xf9, -R117 ;  /* 0xffffff07e2757810 */ /* 0x000fe20007ffe875 */
[C---:B------:R-:W-:Y:S01]  /*204b0*/  FFMA.FTZ R38, -R237.reuse, R38, R122 ;  /* 0x00000026ed267223 */ /* 0x040fe2000001017a */
[----:B------:R-:W-:Y:S01]  /*204c0*/  FSEL R122, R92, -INF , P0 ;  /* 0xff8000005c7a7808 */ /* 0x000fe20000000000 */
[----:B------:R-:W-:Y:S01]  /*204d0*/  IMAD.MOV.U32 R83, RZ, RZ, R30 ;  /* 0x000000ffff537224 */ /* 0x000fe200078e001e */
[----:B------:R-:W-:Y:S01]  /*204e0*/  ISETP.GE.AND P0, PT, R40, R228, PT ;  /* 0x000000e42800720c */ /* 0x000fe20003f06270 */
[----:B------:R-:W-:Y:S01]  /*204f0*/  FFMA.FTZ R39, -R237, R39, R116 ;  /* 0x00000027ed277223 */ /* 0x000fe20000010174 */
[----:B------:R-:W-:Y:S01]  /*20500*/  I2FP.F32.S32 R27, R27 ;  /* 0x0000001b001b7245 */ /* 0x000fe20000201400 */
[----:B------:R-:W-:Y:S01]  /*20510*/  IMAD.MOV.U32 R116, RZ, RZ, R84 ;  /* 0x000000ffff747224 */ /* 0x000fe200078e0054 */
[----:B------:R-:W-:Y:S01]  /*20520*/  IABS R117, R117 ;  /* 0x0000007500757213 */ /* 0x000fe20000000000 */
[----:B------:R-:W-:Y:S01]  /*20530*/  IMAD.MOV.U32 R84, RZ, RZ, R81 ;  /* 0x000000ffff547224 */ /* 0x000fe200078e0051 */
[----:B------:R-:W-:Y:S01]  /*20540*/  IABS R78, R78 ;  /* 0x0000004e004e7213 */ /* 0x000fe20000000000 */
[----:B------:R-:W-:Y:S01]  /*20550*/  IMAD.MOV.U32 R81, RZ, RZ, R119 ;  /* 0x000000ffff517224 */ /* 0x000fe200078e0077 */
[----:B------:R-:W-:Y:S01]  /*20560*/  FSEL R119, R93, -INF , P0 ;  /* 0xff8000005d777808 */ /* 0x000fe20000000000 */
[----:B------:R-:W-:Y:S01]  /*20570*/  VIADD R30, R5, 0xb9 ;  /* 0x000000b9051e7836 */ /* 0x000fe20000000000 */
[----:B------:R-:W-:Y:S01]  /*20580*/  ISETP.GE.AND P0, PT, R49, R225, PT ;  /* 0x000000e13100720c */ /* 0x000fe20003f06270 */
[----:B------:R-:W-:Y:S01]  /*20590*/  IMAD.MOV.U32 R92, RZ, RZ, R36 ;  /* 0x000000ffff5c7224 */ /* 0x000fe200078e0024 */
[----:B------:R-:W-:Y:S01]  /*205a0*/  I2FP.F32.S32 R78, R78 ;  /* 0x0000004e004e7245 */ /* 0x000fe20000201400 */
[----:B------:R-:W-:Y:S01]  /*205b0*/  VIADD R36, R5, 0xb8 ;  /* 0x000000b805247836 */ /* 0x000fe20000000000 */
[----:B------:R-:W-:Y:S01]  /*205c0*/  FSEL R44, R86, -INF , P0 ;  /* 0xff800000562c7808 */ /* 0x000fe20000000000 */
[----:B------:R-:W-:Y:S01]  /*205d0*/  FFMA.FTZ R168, -R237, R27, R168 ;  /* 0x0000001beda87223 */ /* 0x000fe200000101a8 */
[-C--:B------:R-:W-:Y:S01]  /*205e0*/  ISETP.GE.AND P0, PT, R48, R225.reuse, PT ;  /* 0x000000e13000720c */ /* 0x080fe20003f06270 */
[----:B------:R-:W-:Y:S01]  /*205f0*/  IMAD.MOV.U32 R27, RZ, RZ, R117 ;  /* 0x000000ffff1b7224 */ /* 0x000fe200078e0075 */
[----:B------:R-:W-:Y:S01]  /*20600*/  LOP3.LUT R243, R243, 0xfbffffff, RZ, 0xc0, !PT ;  /* 0xfbfffffff3f37812 */ /* 0x000fe200078ec0ff */
[----:B------:R-:W-:Y:S01]  /*20610*/  IMAD.MOV.U32 R86, RZ, RZ, R77 ;  /* 0x000000ffff567224 */ /* 0x000fe200078e004d */
[----:B------:R-:W-:Y:S01]  /*20620*/  FSEL R130, R87, -INF , P0 ;  /* 0xff80000057827808 */ /* 0x000fe20000000000 */
[----:B------:R-:W-:Y:S01]  /*20630*/  IMAD.MOV.U32 R87, RZ, RZ, R116 ;  /* 0x000000ffff577224 */ /* 0x000fe200078e0074 */
[----:B------:R-:W-:Y:S01]  /*20640*/  ISETP.GE.AND P0, PT, R36, R228, PT ;  /* 0x000000e42400720c */ /* 0x000fe20003f06270 */
[----:B------:R-:W-:Y:S01]  /*20650*/  FFMA.FTZ R78, -R237, R78, R100 ;  /* 0x0000004eed4e7223 */ /* 0x000fe20000010164 */
[----:B------:R-:W-:Y:S01]  /*20660*/  @P2 LOP3.LUT R243, R243, 0x4000000, RZ, 0xfc, !PT ;  /* 0x04000000f3f32812 */ /* 0x000fe200078efcff */
[----:B------:R-:W-:Y:S01]  /*20670*/  IMAD.MOV.U32 R100, RZ, RZ, R83 ;  /* 0x000000ffff647224 */ /* 0x000fe200078e0053 */
[----:B------:R-:W-:Y:S01]  /*20680*/  FSEL R117, R92, -INF , P0 ;  /* 0xff8000005c757808 */ /* 0x000fe20000000000 */
[----:B------:R-:W-:Y:S01]  /*20690*/  IMAD.MOV.U32 R83, RZ, RZ, R89 ;  /* 0x000000ffff537224 */ /* 0x000fe200078e0059 */
[-C--:B------:R-:W-:Y:S01]  /*206a0*/  ISETP.GE.AND P0, PT, R30, R228.reuse, PT ;  /* 0x000000e41e00720c */ /* 0x080fe20003f06270 */
[----:B------:R-:W-:Y:S01]  /*206b0*/  IMAD.MOV.U32 R92, RZ, RZ, R82 ;  /* 0x000000ffff5c7224 */ /* 0x000fe200078e0052 */
[----:B------:R-:W-:Y:S01]  /*206c0*/  LOP3.LUT R243, R243, 0xfffffbff, RZ, 0xc0, !PT ;  /* 0xfffffbfff3f37812 */ /* 0x000fe200078ec0ff */
[----:B------:R-:W-:Y:S01]  /*206d0*/  IMAD.MOV.U32 R82, RZ, RZ, R28 ;  /* 0x000000ffff527224 */ /* 0x000fe200078e001c */
[----:B------:R-:W-:Y:S01]  /*206e0*/  FSEL R116, R129, -INF , P0 ;  /* 0xff80000081747808 */ /* 0x000fe20000000000 */
[----:B------:R-:W-:Y:S01]  /*206f0*/  VIADD R28, R5, 0xc1 ;  /* 0x000000c1051c7836 */ /* 0x000fe20000000000 */
[-C--:B------:R-:W-:Y:S01]  /*20700*/  ISETP.GE.AND P0, PT, R46, R225.reuse, PT ;  /* 0x000000e12e00720c */ /* 0x080fe20003f06270 */
[----:B------:R-:W-:Y:S01]  /*20710*/  IMAD.MOV.U32 R89, RZ, RZ, R29 ;  /* 0x000000ffff597224 */ /* 0x000fe200078e001d */
[----:B------:R-:W-:Y:S01]  /*20720*/  @P1 LOP3.LUT R243, R243, 0x400, RZ, 0xfc, !PT ;  /* 0x00000400f3f31812 */ /* 0x000fe200078efcff */
[----:B------:R-:W-:Y:S01]  /*20730*/  VIADD R29, R5, 0xc0 ;  /* 0x000000c0051d7836 */ /* 0x000fe20000000000 */
[----:B------:R-:W-:Y:S01]  /*20740*/  FSEL R129, R90, -INF , P0 ;  /* 0xff8000005a817808 */ /* 0x000fe20000000000 */
[----:B------:R-:W-:Y:S01]  /*20750*/  IMAD.MOV.U32 R90, RZ, RZ, R115 ;  /* 0x000000ffff5a7224 */ /* 0x000fe200078e0073 */
[----:B------:R-:W-:Y:S01]  /*20760*/  ISETP.GE.AND P0, PT, R45, R225, PT ;  /* 0x000000e12d00720c */ /* 0x000fe20003f06270 */
[----:B------:R-:W-:Y:S01]  /*20770*/  IMAD.MOV.U32 R93, RZ, RZ, R128 ;  /* 0x000000ffff5d7224 */ /* 0x000fe200078e0080 */
[----:B------:R-:W-:Y:S02]  /*20780*/  LOP3.LUT R243, R243, 0xfdffffff, RZ, 0xc0, !PT ;  /* 0xfdfffffff3f37812 */ /* 0x000fe400078ec0ff */
[----:B------:R-:W-:Y:S01]  /*20790*/  FSEL R128, R91, -INF , P0 ;  /* 0xff8000005b807808 */ /* 0x000fe20000000000 */
[----:B------:R-:W-:Y:S01]  /*207a0*/  IMAD.MOV.U32 R91, RZ, RZ, R87 ;  /* 0x000000ffff5b7224 */ /* 0x000fe200078e0057 */
[----:B------:R-:W-:Y:S01]  /*207b0*/  ISETP.GE.AND P0, PT, R29, R228, PT ;  /* 0x000000e41d00720c */ /* 0x000fe20003f06270 */
[----:B------:R-:W-:Y:S01]  /*207c0*/  IMAD.MOV.U32 R87, RZ, RZ, R88 ;  /* 0x000000ffff577224 */ /* 0x000fe200078e0058 */
[CC--:B------:R-:W-:Y:S01]  /*207d0*/  ISETP.GE.AND P1, PT, R131.reuse, R224.reuse, PT ;  /* 0x000000e08300720c */ /* 0x0c0fe20003f26270 */
[----:B------:R-:W-:Y:S01]  /*207e0*/  IMAD.MOV.U32 R88, RZ, RZ, R114 ;  /* 0x000000ffff587224 */ /* 0x000fe200078e0072 */
[----:B------:R-:W-:Y:S02]  /*207f0*/  FSEL R104, R104, -INF , P0 ;  /* 0xff80000068687808 */ /* 0x000fe40000000000 */
[----:B------:R-:W-:Y:S01]  /*20800*/  ISETP.GE.AND P0, PT, R131, R227, PT ;  /* 0x000000e38300720c */ /* 0x000fe20003f06270 */
[----:B------:R-:W-:Y:S01]  /*20810*/  IMAD.MOV.U32 R131, RZ, RZ, R102 ;  /* 0x000000ffff837224 */ /* 0x000fe200078e0066 */
[----:B------:R-:W-:Y:S02]  /*20820*/  I2FP.F32.S32 R27, R27 ;  /* 0x0000001b001b7245 */ /* 0x000fe40000201400 */
[-C--:B------:R-:W-:Y:S02]  /*20830*/  ISETP.GE.AND P2, PT, R16, R224.reuse, PT ;  /* 0x000000e01000720c */ /* 0x080fe40003f46270 */
[-C--:B------:R-:W-:Y:S01]  /*20840*/  ISETP.GE.AND P3, PT, R15, R224.reuse, PT ;  /* 0x000000e00f00720c */ /* 0x080fe20003f66270 */
[----:B------:R-:W-:Y:S01]  /*20850*/  FFMA.FTZ R77, -R237, R27, R4 ;  /* 0x0000001bed4d7223 */ /* 0x000fe20000010104 */
[-C--:B------:R-:W-:Y:S01]  /*20860*/  ISETP.GE.AND P6, PT, R25, R224.reuse, PT ;  /* 0x000000e01900720c */ /* 0x080fe20003fc6270 */
[----:B------:R-:W-:Y:S01]  /*20870*/  VIADD R27, R5, 0xc8 ;  /* 0x000000c8051b7836 */ /* 0x000fe20000000000 */
[-C--:B------:R-:W-:Y:S01]  /*20880*/  ISETP.GE.AND P5, PT, R14, R224.reuse, PT ;  /* 0x000000e00e00720c */ /* 0x080fe20003fa6270 */
[----:B------:R-:W-:Y:S01]  /*20890*/  IMAD.MOV.U32 R4, RZ, RZ, R100 ;  /* 0x000000ffff047224 */ /* 0x000fe200078e0064 */
[----:B------:R-:W-:Y:S02]  /*208a0*/  ISETP.GE.AND P4, PT, R13, R224, PT ;  /* 0x000000e00d00720c */ /* 0x000fe40003f86270 */
[----:B------:R-:W-:Y:S02]  /*208b0*/  @P0 LOP3.LUT R243, R243, 0x2000000, RZ, 0xfc, !PT ;  /* 0x02000000f3f30812 */ /* 0x000fe400078efcff */
[----:B------:R-:W-:Y:S02]  /*208c0*/  ISETP.GE.AND P0, PT, R28, R228, PT ;  /* 0x000000e41c00720c */ /* 0x000fe40003f06270 */
[----:B------:R-:W-:Y:S02]  /*208d0*/  LOP3.LUT R243, R243, 0xfffffdff, RZ, 0xc0, !PT ;  /* 0xfffffdfff3f37812 */ /* 0x000fe400078ec0ff */
[----:B------:R-:W-:Y:S02]  /*208e0*/  FSEL R103, R103, -INF , P0 ;  /* 0xff80000067677808 */ /* 0x000fe40000000000 */
[-C--:B------:R-:W-:Y:S02]  /*208f0*/  ISETP.GE.AND P0, PT, R41, R225.reuse, PT ;  /* 0x000000e12900720c */ /* 0x080fe40003f06270 */
[----:B------:R-:W-:Y:S02]  /*20900*/  @P1 LOP3.LUT R243, R243, 0x200, RZ, 0xfc, !PT ;  /* 0x00000200f3f31812 */ /* 0x000fe400078efcff */
[----:B------:R-:W-:Y:S01]  /*20910*/  FSEL R115, R94, -INF , P0 ;  /* 0xff8000005e737808 */ /* 0x000fe20000000000 */
[----:B------:R-:W-:Y:S01]  /*20920*/  VIADD R94, R5, 0x20 ;  /* 0x00000020055e7836 */ /* 0x000fe20000000000 */
[----:B------:R-:W-:Y:S02]  /*20930*/  ISETP.GE.AND P0, PT, R40, R225, PT ;  /* 0x000000e12800720c */ /* 0x000fe40003f06270 */
[----:B------:R-:W-:Y:S02]  /*20940*/  LOP3.LUT R243, R243, 0xfeffffff, RZ, 0xc0, !PT ;  /* 0xfefffffff3f37812 */ /* 0x000fe400078ec0ff */
[----:B------:R-:W-:Y:S02]  /*20950*/  FSEL R114, R95, -INF , P0 ;  /* 0xff8000005f727808 */ /* 0x000fe40000000000 */
[CC--:B------:R-:W-:Y:S02]  /*20960*/  ISETP.GE.AND P0, PT, R113.reuse, R227.reuse, PT ;  /* 0x000000e37100720c */ /* 0x0c0fe40003f06270 */
[----:B------:R-:W-:Y:S02]  /*20970*/  ISETP.GE.AND P1, PT, R113, R224, PT ;  /* 0x000000e07100720c */ /* 0x000fe40003f26270 */
[----:B------:R-:W-:Y:S04]  /*20980*/  @P2 LOP3.LUT R244, R244, 0x1, RZ, 0xfc, !PT ;  /* 0x00000001f4f42812 */ /* 0x000fe800078efcff */
[----:B------:R-:W-:Y:S05]  /*20990*/  LOP3.LUT R244, R244, 0xfffffffd, RZ, 0xc0, !PT ;  /* 0xfffffffdf4f47812 */ /* 0x000fea00078ec0ff */
[----:B------:R-:W-:Y:S02]  /*209a0*/  @P0 LOP3.LUT R243, R243, 0x1000000, RZ, 0xfc, !PT ;  /* 0x01000000f3f30812 */ /* 0x000fe400078efcff */
[----:B------:R-:W-:Y:S02]  /*209b0*/  ISETP.GE.AND P0, PT, R27, R228, PT ;  /* 0x000000e41b00720c */ /* 0x000fe40003f06270 */
[----:B------:R-:W-:Y:S02]  /*209c0*/  LOP3.LUT R243, R243, 0xfffffeff, RZ, 0xc0, !PT ;  /* 0xfffffefff3f37812 */ /* 0x000fe400078ec0ff */
[----:B------:R-:W-:Y:S01]  /*209d0*/  FSEL R102, R23, -INF , P0 ;  /* 0xff80000017667808 */ /* 0x000fe20000000000 */
[----:B------:R-:W-:Y:S01]  /*209e0*/  VIADD R23, R5, 0xc9 ;  /* 0x000000c905177836 */ /* 0x000fe20000000000 */
[C---:B------:R-:W-:Y:S02]  /*209f0*/  ISETP.GE.AND P0, PT, R112.reuse, R227, PT ;  /* 0x000000e37000720c */ /* 0x040fe40003f06270 */
[----:B------:R-:W-:Y:S02]  /*20a00*/  @P1 LOP3.LUT R243, R243, 0x100, RZ, 0xfc, !PT ;  /* 0x00000100f3f31812 */ /* 0x000fe400078efcff */
[----:B------:R-:W-:Y:S02]  /*20a10*/  ISETP.GE.AND P1, PT, R112, R224, PT ;  /* 0x000000e07000720c */ /* 0x000fe40003f26270 */
[----:B------:R-:W-:Y:S07]  /*20a20*/  LOP3.LUT R243, R243, 0xff7fffff, RZ, 0xc0, !PT ;  /* 0xff7ffffff3f37812 */ /* 0x000fee00078ec0ff */
[----:B------:R-:W-:Y:S02]  /*20a30*/  @P0 LOP3.LUT R243, R243, 0x800000, RZ, 0xfc, !PT ;  /* 0x00800000f3f30812 */ /* 0x000fe400078efcff */
[----:B------:R-:W-:Y:S02]  /*20a40*/  ISETP.GE.AND P0, PT, R23, R228, PT ;  /* 0x000000e41700720c */ /* 0x000fe40003f06270 */
[----:B------:R-:W-:Y:S02]  /*20a50*/  LOP3.LUT R243, R243, 0xffffff7f, RZ, 0xc0, !PT ;  /* 0xffffff7ff3f37812 */ /* 0x000fe400078ec0ff */
[----:B------:R-:W-:Y:S01]  /*20a60*/  FSEL R100, R22, -INF , P0 ;  /* 0xff80000016647808 */ /* 0x000fe20000000000 */
[----:B------:R-:W-:Y:S01]  /*20a70*/  VIADD R22, R5, 0xd0 ;  /* 0x000000d005167836 */ /* 0x000fe20000000000 */
        /* <DEDUP_REMOVED lines=11> */
[----:B------:R-:W-:Y:S01]  /*20b30*/  FSEL R97, R21, -INF , P0 ;  /* 0xff80000015617808 */ /* 0x000fe20000000000 */
[----:B------:R-:W-:Y:S01]  /*20b40*/  VIADD R21, R5, 0xd1 ;  /* 0x000000d105157836 */ /* 0x000fe20000000000 */
[C---:B------:R-:W-:Y:S02]  /*20b50*/  ISETP.GE.AND P0, PT, R94.reuse, R227, PT ;  /* 0x000000e35e00720c */ /* 0x040fe40003f06270 */
        /* <DEDUP_REMOVED lines=19> */
[----:B------:R-:W-:Y:S01]  /*20c90*/  FSEL R98, R20, -INF , P0 ;  /* 0xff80000014627808 */ /* 0x000fe20000000000 */
[C---:B------:R-:W-:Y:S01]  /*20ca0*/  VIADD R20, R5.reuse, 0xd8 ;  /* 0x000000d805147836 */ /* 0x040fe20000000000 */
[CC--:B------:R-:W-:Y:S02]  /*20cb0*/  ISETP.GE.AND P0, PT, R94.reuse, R227.reuse, PT ;  /* 0x000000e35e00720c */ /* 0x0c0fe40003f06270 */
[----:B------:R-:W-:Y:S01]  /*20cc0*/  ISETP.GE.AND P1, PT, R94, R224, PT ;  /* 0x000000e05e00720c */ /* 0x000fe20003f26270 */
[----:B------:R-:W-:Y:S10]  /*20cd0*/  VIADD R94, R5, 0x28 ;  /* 0x00000028055e7836 */ /* 0x000ff40000000000 */
        /* <DEDUP_REMOVED lines=23> */
[----:B------:R-:W-:Y:S01]  /*20e50*/  ISETP.GE.AND P1, PT, R17, R224, PT ;  /* 0x000000e01100720c */ /* 0x000fe20003f26270 */
[----:B------:R-:W-:Y:S10]  /*20e60*/  VIADD R17, R5, 0xe1 ;  /* 0x000000e105117836 */ /* 0x000ff40000000000 */
[----:B------:R-:W-:Y:S02]  /*20e70*/  @P0 LOP3.LUT R243, R243, 0x40000, RZ, 0xfc, !PT ;  /* 0x00040000f3f30812 */ /* 0x000fe400078efcff */
[----:B------:R-:W-:Y:S02]  /*20e80*/  ISETP.GE.AND P0, PT, R18, R228, PT ;  /* 0x000000e41200720c */ /* 0x000fe40003f06270 */
[----:B------:R-:W-:Y:S02]  /*20e90*/  LOP3.LUT R243, R243, 0xfffffffb, RZ, 0xc0, !PT ;  /* 0xfffffffbf3f37812 */ /* 0x000fe400078ec0ff */
[----:B------:R-:W-:Y:S02]  /*20ea0*/  FSEL R89, R89, -INF , P0 ;  /* 0xff80000059597808 */ /* 0x000fe40000000000 */
[----:B------:R-:W-:Y:S01]  /*20eb0*/  ISETP.GE.AND P0, PT, R16, R227, PT ;  /* 0x000000e31000720c */ /* 0x000fe20003f06270 */
[----:B------:R-:W-:Y:S01]  /*20ec0*/  VIADD R16, R5, 0xe8 ;  /* 0x000000e805107836 */ /* 0x000fe20000000000 */
[----:B------:R-:W-:Y:S02]  /*20ed0*/  @P1 LOP3.LUT R243, R243, 0x4, RZ, 0xfc, !PT ;  /* 0x00000004f3f31812 */ /* 0x000fe400078efcff */
[----:B------:R-:W-:Y:S02]  /*20ee0*/  ISETP.GE.AND P1, PT, R24, R224, PT ;  /* 0x000000e01800720c */ /* 0x000fe40003f26270 */
[----:B------:R-:W-:Y:S07]  /*20ef0*/  LOP3.LUT R243, R243, 0xfffdffff, RZ, 0xc0, !PT ;  /* 0xfffdfffff3f37812 */ /* 0x000fee00078ec0ff */
[----:B------:R-:W-:Y:S02]  /*20f00*/  @P0 LOP3.LUT R243, R243, 0x20000, RZ, 0xfc, !PT ;  /* 0x00020000f3f30812 */ /* 0x000fe400078efcff */
[-C--:B------:R-:W-:Y:S02]  /*20f10*/  ISETP.GE.AND P0, PT, R17, R228.reuse, PT ;  /* 0x000000e41100720c */ /* 0x080fe40003f06270 */
[C---:B------:R-:W-:Y:S02]  /*20f20*/  LOP3.LUT P2, RZ, R243.reuse, 0x8, RZ, 0xc0, !PT ;  /* 0x00000008f3ff7812 */ /* 0x040fe4000784c0ff */
[----:B------:R-:W-:Y:S02]  /*20f30*/  FSEL R88, R88, -INF , P0 ;  /* 0xff80000058587808 */ /* 0x000fe40000000000 */
[-C--:B------:R-:W-:Y:S02]  /*20f40*/  ISETP.GE.AND P0, PT, R22, R225.reuse, PT ;  /* 0x000000e11600720c */ /* 0x080fe40003f06270 */
[----:B------:R-:W-:Y:S02]  /*20f50*/  LOP3.LUT R243, R243, 0xfffeffff, RZ, 0xc0, !PT ;  /* 0xfffefffff3f37812 */ /* 0x000fe400078ec0ff */
[----:B------:R-:W-:Y:S02]  /*20f60*/  FSEL R93, R93, -INF , P0 ;  /* 0xff8000005d5d7808 */ /* 0x000fe40000000000 */
[----:B------:R-:W-:Y:S03]  /*20f70*/  ISETP.GE.AND P0, PT, R21, R225, PT ;  /* 0x000000e11500720c */ /* 0x000fe60003f06270 */
[----:B------:R-:W-:Y:S02]  /*20f80*/  @P2 LOP3.LUT R244, R244, 0x2, RZ, 0xfc, !PT ;  /* 0x00000002f4f42812 */ /* 0x000fe400078efcff */
[----:B------:R-:W-:Y:S02]  /*20f90*/  FSEL R92, R92, -INF , P0 ;  /* 0xff8000005c5c7808 */ /* 0x000fe40000000000 */
[----:B------:R-:W-:Y:S02]  /*20fa0*/  LOP3.LUT R244, R244, 0xfffffffb, RZ, 0xc0, !PT ;  /* 0xfffffffbf4f47812 */ /* 0x000fe400078ec0ff */
[-C--:B------:R-:W-:Y:S01]  /*20fb0*/  ISETP.GE.AND P0, PT, R15, R227.reuse, PT ;  /* 0x000000e30f00720c */ /* 0x080fe20003f06270 */
[----:B------:R-:W-:Y:S01]  /*20fc0*/  VIADD R15, R5, 0xe9 ;  /* 0x000000e9050f7836 */ /* 0x000fe20000000000 */
[----:B------:R-:W-:Y:S02]  /*20fd0*/  @P3 LOP3.LUT R244, R244, 0x4, RZ, 0xfc, !PT ;  /* 0x00000004f4f43812 */ /* 0x000fe400078efcff */
[-C--:B------:R-:W-:Y:S01]  /*20fe0*/  ISETP.GE.AND P3, PT, R25, R227.reuse, PT ;  /* 0x000000e31900720c */ /* 0x080fe20003f66270 */
[----:B------:R-:W-:Y:S01]  /*20ff0*/  IMAD.MOV.U32 R25, RZ, RZ, R86 ;  /* 0x000000ffff197224 */ /* 0x000fe200078e0056 */
[----:B------:R-:W-:Y:S02]  /*21000*/  LOP3.LUT R244, R244, 0xfffffff7, RZ, 0xc0, !PT ;  /* 0xfffffff7f4f47812 */ /* 0x000fe400078ec0ff */
[----:B------:R-:W-:Y:S01]  /*21010*/  ISETP.GE.AND P2, PT, R14, R227, PT ;  /* 0x000000e30e00720c */ /* 0x000fe20003f46270 */
[----:B------:R-:W-:Y:S03]  /*21020*/  VIADD R14, R5, 0xf0 ;  /* 0x000000f0050e7836 */ /* 0x000fe60000000000 */
        /* <DEDUP_REMOVED lines=8> */
[-C--:B------:R-:W-:Y:S01]  /*210b0*/  ISETP.GE.AND P0, PT, R15, R228.reuse, PT ;  /* 0x000000e40f00720c */ /* 0x080fe20003f06270 */
[----:B------:R-:W-:Y:S03]  /*210c0*/  IMAD.MOV.U32 R180, RZ, RZ, R91 ;  /* 0x000000ffffb47224 */ /* 0x000fe600078e005b */
[----:B------:R-:W-:Y:S01]  /*210d0*/  FSEL R86, R64, -INF , P0 ;  /* 0xff80000040567808 */ /* 0x000fe20000000000 */
[----:B------:R-:W-:Y:S01]  /*210e0*/  IMAD.MOV.U32 R64, RZ, RZ, R65 ;  /* 0x000000ffff407224 */ /* 0x000fe200078e0041 */
[-C--:B------:R-:W-:Y:S01]  /*210f0*/  ISETP.GE.AND P0, PT, R20, R225.reuse, PT ;  /* 0x000000e11400720c */ /* 0x080fe20003f06270 */
[----:B------:R-:W-:Y:S01]  /*21100*/  IMAD.MOV.U32 R65, RZ, RZ, R12 ;  /* 0x000000ffff417224 */ /* 0x000fe200078e000c */
[----:B------:R-:W-:Y:S01]  /*21110*/  @P3 LOP3.LUT R244, R244, 0x10, RZ, 0xfc, !PT ;  /* 0x00000010f4f43812 */ /* 0x000fe200078efcff */
[----:B------:R-:W-:Y:S01]  /*21120*/  IMAD.MOV.U32 R12, RZ, RZ, R4 ;  /* 0x000000ffff0c7224 */ /* 0x000fe200078e0004 */
[----:B------:R-:W-:Y:S01]  /*21130*/  LOP3.LUT P3, RZ, R243, 0x20, RZ, 0xc0, !PT ;  /* 0x00000020f3ff7812 */ /* 0x000fe2000786c0ff */
[----:B------:R-:W-:Y:S01]  /*21140*/  IMAD.MOV.U32 R4, RZ, RZ, R85 ;  /* 0x000000ffff047224 */ /* 0x000fe200078e0055 */
[----:B------:R-:W-:Y:S02]  /*21150*/  LOP3.LUT R244, R244, 0xffffffdf, RZ, 0xc0, !PT ;  /* 0xffffffdff4f47812 */ /* 0x000fe400078ec0ff */
[----:B------:R-:W-:Y:S01]  /*21160*/  FSEL R91, R52, -INF , P0 ;  /* 0xff800000345b7808 */ /* 0x000fe20000000000 */
[----:B------:R-:W-:Y:S01]  /*21170*/  IMAD.MOV.U32 R52, RZ, RZ, R25 ;  /* 0x000000ffff347224 */ /* 0x000fe200078e0019 */
[----:B------:R-:W-:Y:S01]  /*21180*/  ISETP.GE.AND P0, PT, R19, R225, PT ;  /* 0x000000e11300720c */ /* 0x000fe20003f06270 */
[----:B------:R-:W-:Y:S03]  /*21190*/  IMAD.MOV.U32 R25, RZ, RZ, R90 ;  /* 0x000000ffff197224 */ /* 0x000fe600078e005a */
[----:B------:R-:W-:Y:S01]  /*211a0*/  FSEL R90, R35, -INF , P0 ;  /* 0xff800000235a7808 */ /* 0x000fe20000000000 */
[----:B------:R-:W-:Y:S01]  /*211b0*/  IMAD.MOV.U32 R35, RZ, RZ, R81 ;  /* 0x000000ffff237224 */ /* 0x000fe200078e0051 */
[-C--:B------:R-:W-:Y:S02]  /*211c0*/  ISETP.GE.AND P0, PT, R14, R228.reuse, PT ;  /* 0x000000e40e00720c */ /* 0x080fe40003f06270 */
[----:B------:R-:W-:Y:S02]  /*211d0*/  @P3 LOP3.LUT R244, R244, 0x20, RZ, 0xfc, !PT ;  /* 0x00000020f4f43812 */ /* 0x000fe400078efcff */
[C---:B------:R-:W-:Y:S02]  /*211e0*/  LOP3.LUT P3, RZ, R243.reuse, 0x10000, RZ, 0xc0, !PT ;  /* 0x00010000f3ff7812 */ /* 0x040fe4000786c0ff */
[----:B------:R-:W-:Y:S02]  /*211f0*/  LOP3.LUT R244, R244, 0xffffffbf, RZ, 0xc0, !PT ;  /* 0xffffffbff4f47812 */ /* 0x000fe400078ec0ff */
[----:B------:R-:W-:Y:S01]  /*21200*/  FSEL R81, R34, -INF , P0 ;  /* 0xff80000022517808 */ /* 0x000fe20000000000 */
[----:B------:R-:W-:Y:S08]  /*21210*/  IMAD.MOV.U32 R34, RZ, RZ, R84 ;  /* 0x000000ffff227224 */ /* 0x000ff000078e0054 */
        /* <DEDUP_REMOVED lines=44> */
[-C--:B------:R-:W-:Y:S01]  /*214e0*/  ISETP.GE.AND P6, PT, R13, R227.reuse, PT ;  /* 0x000000e30d00720c */ /* 0x080fe20003fc6270 */
[----:B------:R-:W-:Y:S01]  /*214f0*/  VIADD R13, R5, 0xf1 ;  /* 0x000000f1050d7836 */ /* 0x000fe20000000000 */
[----:B------:R-:W-:Y:S02]  /*21500*/  LOP3.LUT R243, R243, 0xbfffffff, RZ, 0xc0, !PT ;  /* 0xbffffffff3f37812 */ /* 0x000fe400078ec0ff */
[----:B------:R-:W-:Y:S02]  /*21510*/  LOP3.LUT P3, RZ, R244, 0x80000, RZ, 0xc0, !PT ;  /* 0x00080000f4ff7812 */ /* 0x000fe4000786c0ff */
[-C--:B------:R-:W-:Y:S02]  /*21520*/  ISETP.GE.AND P0, PT, R13, R228.reuse, PT ;  /* 0x000000e40d00720c */ /* 0x080fe40003f06270 */
[----:B------:R-:W-:Y:S02]  /*21530*/  @P5 LOP3.LUT R243, R243, 0x40000000, RZ, 0xfc, !PT ;  /* 0x40000000f3f35812 */ /* 0x000fe400078efcff */
[----:B------:R-:W-:Y:S02]  /*21540*/  FSEL R79, R79, -INF , P0 ;  /* 0xff8000004f4f7808 */ /* 0x000fe40000000000 */
[----:B------:R-:W-:Y:S01]  /*21550*/  ISETP.GE.AND P5, PT, R24, R227, PT ;  /* 0x000000e31800720c */ /* 0x000fe20003fa6270 */
        /* <DEDUP_REMOVED lines=8> */
[C---:B------:R-:W-:Y:S02]  /*215e0*/  VIADD R12, R5.reuse, 0xf8 ;  /* 0x000000f8050c7836 */ /* 0x040fe40000000000 */
[----:B------:R-:W-:Y:S01]  /*215f0*/  IMAD.MOV.U32 R33, RZ, RZ, R4 ;  /* 0x000000ffff217224 */ /* 0x000fe200078e0004 */
[----:B------:R-:W-:Y:S01]  /*21600*/  FSEL R84, R32, -INF , P0 ;  /* 0xff80000020547808 */ /* 0x000fe20000000000 */
[----:B------:R-:W-:Y:S01]  /*21610*/  VIADD R4, R5, 0xf9 ;  /* 0x000000f905047836 */ /* 0x000fe20000000000 */
[-C--:B------:R-:W-:Y:S01]  /*21620*/  ISETP.GE.AND P0, PT, R12, R228.reuse, PT ;  /* 0x000000e40c00720c */ /* 0x080fe20003f06270 */
[----:B------:R-:W-:Y:S03]  /*21630*/  IMAD.MOV.U32 R32, RZ, RZ, R83 ;  /* 0x000000ffff207224 */ /* 0x000fe600078e0053 */
[----:B------:R-:W-:Y:S02]  /*21640*/  FSEL R78, R78, -INF , P0 ;  /* 0xff8000004e4e7808 */ /* 0x000fe40000000000 */
[-C--:B------:R-:W-:Y:S04]  /*21650*/  ISETP.GE.AND P0, PT, R4, R228.reuse, PT ;  /* 0x000000e40400720c */ /* 0x080fe80003f06270 */
[----:B------:R-:W-:Y:S02]  /*21660*/  FSEL R77, R77, -INF , P0 ;  /* 0xff8000004d4d7808 */ /* 0x000fe40000000000 */
[-C--:B------:R-:W-:Y:S04]  /*21670*/  ISETP.GE.AND P0, PT, R16, R225.reuse, PT ;  /* 0x000000e11000720c */ /* 0x080fe80003f06270 */
[----:B------:R-:W-:Y:S01]  /*21680*/  FSEL R83, R31, -INF , P0 ;  /* 0xff8000001f537808 */ /* 0x000fe20000000000 */
[----:B------:R-:W-:Y:S01]  /*21690*/  IMAD.MOV.U32 R31, RZ, RZ, R82 ;  /* 0x000000ffff1f7224 */ /* 0x000fe200078e0052 */
[-C--:B------:R-:W-:Y:S04]  /*216a0*/  ISETP.GE.AND P0, PT, R15, R225.reuse, PT ;  /* 0x000000e10f00720c */ /* 0x080fe80003f06270 */
[----:B------:R-:W-:Y:S01]  /*216b0*/  FSEL R82, R26, -INF , P0 ;  /* 0xff8000001a527808 */ /* 0x000fe20000000000 */
[----:B------:R-:W-:Y:S01]  /*216c0*/  IMAD.MOV.U32 R26, RZ, RZ, R31 ;  /* 0x000000ffff1a7224 */ /* 0x000fe200078e001f */
[-C--:B------:R-:W-:Y:S04]  /*216d0*/  ISETP.GE.AND P0, PT, R14, R225.reuse, PT ;  /* 0x000000e10e00720c */ /* 0x080fe80003f06270 */
[----:B------:R-:W-:Y:S02]  /*216e0*/  FSEL R75, R75, -INF , P0 ;  /* 0xff8000004b4b7808 */ /* 0x000fe40000000000 */
[-C--:B------:R-:W-:Y:S04]  /*216f0*/  ISETP.GE.AND P0, PT, R13, R225.reuse, PT ;  /* 0x000000e10d00720c */ /* 0x080fe80003f06270 */
[----:B------:R-:W-:Y:S02]  /*21700*/  FSEL R74, R74, -INF , P0 ;  /* 0xff8000004a4a7808 */ /* 0x000fe40000000000 */
[-C--:B------:R-:W-:Y:S04]  /*21710*/  ISETP.GE.AND P0, PT, R12, R225.reuse, PT ;  /* 0x000000e10c00720c */ /* 0x080fe80003f06270 */
[----:B------:R-:W-:Y:S02]  /*21720*/  FSEL R39, R39, -INF , P0 ;  /* 0xff80000027277808 */ /* 0x000fe40000000000 */
[----:B------:R-:W-:Y:S04]  /*21730*/  ISETP.GE.AND P0, PT, R4, R225, PT ;  /* 0x000000e10400720c */ /* 0x000fe80003f06270 */
[----:B------:R-:W-:Y:S02]  /*21740*/  FSEL R38, R38, -INF , P0 ;  /* 0xff80000026267808 */ /* 0x000fe40000000000 */
[----:B------:R-:W-:Y:S04]  /*21750*/  ISETP.GE.AND P0, PT, R0, R228, PT ;  /* 0x000000e40000720c */ /* 0x000fe80003f06270 */
[----:B------:R-:W-:Y:S01]  /*21760*/  FSEL R31, R168, -INF , P0 ;  /* 0xff800000a81f7808 */ /* 0x000fe20000000000 */
        /* <DEDUP_REMOVED lines=12> */
[----:B------:R-:W-:Y:S02]  /*21830*/  FSEL R8, R8, -INF , !P0 ;  /* 0xff80000008087808 */ /* 0x000fe40004000000 */
[-C--:B------:R-:W-:Y:S02]  /*21840*/  ISETP.GE.AND P0, PT, R5, R224.reuse, PT ;  /* 0x000000e00500720c */ /* 0x080fe40003f06270 */
[----:B------:R-:W-:Y:S02]  /*21850*/  LOP3.LUT P3, RZ, R244, 0x20000, RZ, 0xc0, !PT ;  /* 0x00020000f4ff7812 */ /* 0x000fe4000786c0ff */
[----:B------:R-:W-:Y:S01]  /*21860*/  FSEL R5, R174, -INF , !P0 ;  /* 0xff800000ae057808 */ /* 0x000fe20004000000 */
[----:B------:R-:W-:Y:S01]  /*21870*/  IMAD.MOV.U32 R174, RZ, RZ, R24 ;  /* 0x000000ffffae7224 */ /* 0x000fe200078e0018 */
[----:B------:R-:W-:Y:S01]  /*21880*/  FSEL R24, R101, -INF , !P3 ;  /* 0xff80000065187808 */ /* 0x000fe20005800000 */
[----:B------:R-:W-:Y:S01]  /*21890*/  IMAD.MOV.U32 R101, RZ, RZ, R52 ;  /* 0x000000ffff657224 */ /* 0x000fe200078e0034 */
[----:B------:R-:W-:Y:S02]  /*218a0*/  LOP3.LUT P0, RZ, R243, 0x400000, RZ, 0xc0, !PT ;  /* 0x00400000f3ff7812 */ /* 0x000fe4000780c0ff */
[----:B------:R-:W-:Y:S02]  /*218b0*/  LOP3.LUT P3, RZ, R244, 0x10000, RZ, 0xc0, !PT ;  /* 0x00010000f4ff7812 */ /* 0x000fe4000786c0ff */
[----:B------:R-:W-:Y:S02]  /*218c0*/  FSEL R52, R6, -INF , !P0 ;  /* 0xff80000006347808 */ /* 0x000fe40004000000 */
[----:B------:R-:W-:Y:S02]  /*218d0*/  FSEL R6, R101, -INF , !P3 ;  /* 0xff80000065067808 */ /* 0x000fe40005800000 */
[----:B------:R-:W-:Y:S02]  /*218e0*/  LOP3.LUT P3, RZ, R244, 0x8000, RZ, 0xc0, !PT ;  /* 0x00008000f4ff7812 */ /* 0x000fe4000786c0ff */
[-C--:B------:R-:W-:Y:S02]  /*218f0*/  ISETP.GE.AND P0, PT, R0, R224.reuse, PT ;  /* 0x000000e00000720c */ /* 0x080fe40003f06270 */
[----:B------:R-:W-:Y:S02]  /*21900*/  FSEL R65, R65, -INF , !P3 ;  /* 0xff80000041417808 */ /* 0x000fe40005800000 */
[C---:B------:R-:W-:Y:S02]  /*21910*/  LOP3.LUT P3, RZ, R244.reuse, 0x4000, RZ, 0xc0, !PT ;  /* 0x00004000f4ff7812 */ /* 0x040fe4000786c0ff */
[----:B------:R-:W-:Y:S02]  /*21920*/  FSEL R7, R7, -INF , !P0 ;  /* 0xff80000007077808 */ /* 0x000fe40004000000 */
        /* <DEDUP_REMOVED lines=11> */
[----:B------:R-:W-:Y:S02]  /*219e0*/  MOV R234, 0x1e0 ;  /* 0x000001e000ea7802 */ /* 0x000fe40000000f00 */
[----:B------:R-:W-:Y:S02]  /*219f0*/  FSEL R101, R174, -INF , !P3 ;  /* 0xff800000ae657808 */ /* 0x000fe40005800000 */
[C---:B------:R-:W-:Y:S04]  /*21a00*/  LOP3.LUT P3, RZ, R244.reuse, 0x200, RZ, 0xc0, !PT ;  /* 0x00000200f4ff7812 */ /* 0x040fe8000786c0ff */
[----:B------:R-:W-:Y:S02]  /*21a10*/  FSEL R33, R33, -INF , !P3 ;  /* 0xff80000021217808 */ /* 0x000fe40005800000 */
[----:B------:R-:W-:Y:S04]  /*21a20*/  LOP3.LUT P3, RZ, R244, 0x100, RZ, 0xc0, !PT ;  /* 0x00000100f4ff7812 */ /* 0x000fe8000786c0ff */
[----:B------:R-:W-:Y:S02]  /*21a30*/  FSEL R32, R32, -INF , !P3 ;  /* 0xff80000020207808 */ /* 0x000fe40005800000 */
[----:B------:R-:W-:Y:S04]  /*21a40*/  LOP3.LUT P3, RZ, R244, 0x80, RZ, 0xc0, !PT ;  /* 0x00000080f4ff7812 */ /* 0x000fe8000786c0ff */
[----:B------:R-:W-:Y:S02]  /*21a50*/  FSEL R180, R180, -INF , !P3 ;  /* 0xff800000b4b47808 */ /* 0x000fe40005800000 */
[----:B------:R-:W-:Y:S04]  /*21a60*/  LOP3.LUT P3, RZ, R244, 0x40, RZ, 0xc0, !PT ;  /* 0x00000040f4ff7812 */ /* 0x000fe8000786c0ff */
[----:B------:R-:W-:Y:S02]  /*21a70*/  FSEL R64, R64, -INF , !P3 ;  /* 0xff80000040407808 */ /* 0x000fe40005800000 */
[C---:B------:R-:W-:Y:S04]  /*21a80*/  LOP3.LUT P3, RZ, R244.reuse, 0x20, RZ, 0xc0, !PT ;  /* 0x00000020f4ff7812 */ /* 0x040fe8000786c0ff */
[----:B------:R-:W-:Y:S02]  /*21a90*/  FSEL R217, R217, -INF , !P3 ;  /* 0xff800000d9d97808 */ /* 0x000fe40005800000 */
[----:B------:R-:W-:Y:S04]  /*21aa0*/  LOP3.LUT P3, RZ, R244, 0x10, RZ, 0xc0, !PT ;  /* 0x00000010f4ff7812 */ /* 0x000fe8000786c0ff */
[----:B------:R-:W-:Y:S02]  /*21ab0*/  FSEL R174, R106, -INF , !P3 ;  /* 0xff8000006aae7808 */ /* 0x000fe40005800000 */
[----:B------:R-:W-:Y:S02]  /*21ac0*/  LOP3.LUT P3, RZ, R244, 0x8, RZ, 0xc0, !PT ;  /* 0x00000008f4ff7812 */ /* 0x000fe4000786c0ff */
[----:B------:R-:W-:Y:S01]  /*21ad0*/  FSEL R106, R200, -INF , !P0 ;  /* 0xff800000c86a7808 */ /* 0x000fe20004000000 */
[----:B------:R-:W-:Y:S01]  /*21ae0*/  IMAD.MOV.U32 R200, RZ, RZ, R64 ;  /* 0x000000ffffc87224 */ /* 0x000fe200078e0040 */
[----:B------:R-:W-:Y:S01]  /*21af0*/  FSEL R64, R214, -INF , !P6 ;  /* 0xff800000d6407808 */ /* 0x000fe20007000000 */
[----:B------:R-:W-:Y:S01]  /*21b00*/  IMAD.MOV.U32 R214, RZ, RZ, R180 ;  /* 0x000000ffffd67224 */ /* 0x000fe200078e00b4 */
[----:B------:R-:W-:Y:S02]  /*21b10*/  FSEL R67, R67, -INF , !P3 ;  /* 0xff80000043437808 */ /* 0x000fe40005800000 */
[----:B------:R-:W-:Y:S02]  /*21b20*/  LOP3.LUT P3, RZ, R244, 0x4, RZ, 0xc0, !PT ;  /* 0x00000004f4ff7812 */ /* 0x000fe4000786c0ff */
[----:B------:R-:W-:Y:S01]  /*21b30*/  FSEL R180, R197, -INF , !P5 ;  /* 0xff800000c5b47808 */ /* 0x000fe20006800000 */
[----:B------:R-:W-:Y:S01]  /*21b40*/  IMAD.MOV.U32 R197, RZ, RZ, R65 ;  /* 0x000000ffffc57224 */ /* 0x000fe200078e0041 */
[----:B------:R-:W-:Y:S01]  /*21b50*/  FSEL R65, R195, -INF , !P2 ;  /* 0xff800000c3417808 */ /* 0x000fe20005000000 */
[----:B------:R-:W-:Y:S01]  /*21b60*/  IMAD.MOV.U32 R195, RZ, RZ, R64 ;  /* 0x000000ffffc37224 */ /* 0x000fe200078e0040 */
[-C--:B------:R-:W-:Y:S02]  /*21b70*/  ISETP.GE.AND P0, PT, R183, R227.reuse, PT ;  /* 0x000000e3b700720c */ /* 0x080fe40003f06270 */
[----:B------:R-:W-:Y:S01]  /*21b80*/  FSEL R64, R192, -INF , !P3 ;  /* 0xff800000c0407808 */ /* 0x000fe20005800000 */
[----:B------:R-:W-:Y:S01]  /*21b90*/  IMAD.MOV.U32 R192, RZ, RZ, R214 ;  /* 0x000000ffffc07224 */ /* 0x000fe200078e00d6 */
[----:B------:R-:W-:Y:S01]  /*21ba0*/  FSEL R214, R188, -INF , !P0 ;  /* 0xff800000bcd67808 */ /* 0x000fe20004000000 */
[----:B------:R-:W-:Y:S01]  /*21bb0*/  IMAD.MOV.U32 R188, RZ, RZ, R217 ;  /* 0x000000ffffbc7224 */ /* 0x000fe200078e00d9 */
[-C--:B------:R-:W-:Y:S01]  /*21bc0*/  ISETP.GE.AND P0, PT, R178, R227.reuse, PT ;  /* 0x000000e3b200720c */ /* 0x080fe20003f06270 */
[----:B------:R-:W-:Y:S01]  /*21bd0*/  IMAD.SHL.U32 R217, R166, 0x40, RZ ;  /* 0x00000040a6d97824 */ /* 0x000fe200078e00ff */
[----:B------:R-:W-:Y:S02]  /*21be0*/  LOP3.LUT P6, RZ, R243, 0x80000000, RZ, 0xc0, !PT ;  /* 0x80000000f3ff7812 */ /* 0x000fe400078cc0ff */
[----:B------:R-:W-:Y:S02]  /*21bf0*/  FSEL R187, R187, -INF , !P0 ;  /* 0xff800000bbbb7808 */ /* 0x000fe40004000000 */
[----:B------:R-:W-:Y:S02]  /*21c00*/  LOP3.LUT P5, RZ, R243, 0x40000000, RZ, 0xc0, !PT ;  /* 0x40000000f3ff7812 */ /* 0x000fe400078ac0ff */
[-C--:B------:R-:W-:Y:S01]  /*21c10*/  ISETP.GE.AND P0, PT, R183, R224.reuse, PT ;  /* 0x000000e0b700720c */ /* 0x080fe20003f06270 */
[----:B------:R-:W-:Y:S01]  /*21c20*/  IMAD.MOV.U32 R183, RZ, RZ, R101 ;  /* 0x000000ffffb77224 */ /* 0x000fe200078e0065 */
[----:B------:R-:W-:Y:S01]  /*21c30*/  FSEL R101, R184, -INF , !P6 ;  /* 0xff800000b8657808 */ /* 0x000fe20007000000 */
[----:B------:R-:W-:Y:S01]  /*21c40*/  IMAD.MOV.U32 R184, RZ, RZ, R105 ;  /* 0x000000ffffb87224 */ /* 0x000fe200078e0069 */
[----:B------:R-:W-:Y:S02]  /*21c50*/  FSEL R105, R37, -INF , !P5 ;  /* 0xff80000025697808 */ /* 0x000fe40006800000 */
[----:B------:R-:W2:Y:S01]  /*21c60*/  LD.E R37, desc[UR4][R2.64+0xdc] ;  /* 0x0000dc0402257980 */ /* 0x000ea2000c101900 */
[-C--:B------:R-:W-:Y:S02]  /*21c70*/  ISETP.GE.AND P5, PT, R124, R227.reuse, PT ;  /* 0x000000e37c00720c */ /* 0x080fe40003fa6270 */
[-C--:B------:R-:W-:Y:S02]  /*21c80*/  ISETP.GE.AND P6, PT, R125, R227.reuse, PT ;  /* 0x000000e37d00720c */ /* 0x080fe40003fc6270 */
[----:B------:R-:W-:Y:S02]  /*21c90*/  FSEL R211, R211, -INF , !P5 ;  /* 0xff800000d3d37808 */ /* 0x000fe40006800000 */
[-C--:B------:R-:W-:Y:S02]  /*21ca0*/  ISETP.GE.AND P5, PT, R123, R227.reuse, PT ;  /* 0x000000e37b00720c */ /* 0x080fe40003fa6270 */
[----:B------:R-:W-:Y:S02]  /*21cb0*/  FSEL R218, R218, -INF , !P6 ;  /* 0xff800000dada7808 */ /* 0x000fe40007000000 */
[-C--:B------:R-:W-:Y:S01]  /*21cc0*/  ISETP.GE.AND P6, PT, R178, R224.reuse, PT ;  /* 0x000000e0b200720c */ /* 0x080fe20003fc6270 */
[----:B------:R-:W-:Y:S01]  /*21cd0*/  IMAD.MOV.U32 R178, RZ, RZ, R197 ;  /* 0x000000ffffb27224 */ /* 0x000fe200078e00c5 */
[----:B------:R-:W-:Y:S02]  /*21ce0*/  FSEL R210, R210, -INF , !P5 ;  /* 0xff800000d2d27808 */ /* 0x000fe40006800000 */
[----:B------:R-:W-:Y:S01]  /*21cf0*/  FSEL R197, R127, -INF , !P4 ;  /* 0xff8000007fc57808 */ /* 0x000fe20006000000 */
[----:B------:R-:W-:Y:S01]  /*21d00*/  IMAD.MOV.U32 R127, RZ, RZ, R178 ;  /* 0x000000ffff7f7224 */ /* 0x000fe200078e00b2 */
[-C--:B------:R-:W-:Y:S01]  /*21d10*/  ISETP.GE.AND P5, PT, R124, R224.reuse, PT ;  /* 0x000000e07c00720c */ /* 0x080fe20003fa6270 */
[----:B------:R-:W-:Y:S01]  /*21d20*/  IMAD.MOV.U32 R124, RZ, RZ, R188 ;  /* 0x000000ffff7c7224 */ /* 0x000fe200078e00bc */
[-C--:B------:R-:W-:Y:S02]  /*21d30*/  ISETP.GE.AND P4, PT, R121, R227.reuse, PT ;  /* 0x000000e37900720c */ /* 0x080fe40003f86270 */
[----:B------:R-:W-:Y:S01]  /*21d40*/  FSEL R178, R126, -INF , !P1 ;  /* 0xff8000007eb27808 */ /* 0x000fe20004800000 */
[----:B------:R-:W-:Y:S01]  /*21d50*/  IMAD.MOV.U32 R126, RZ, RZ, R184 ;  /* 0x000000ffff7e7224 */ /* 0x000fe200078e00b8 */
[----:B------:R-:W-:Y:S02]  /*21d60*/  FSEL R207, R207, -INF , !P5 ;  /* 0xff800000cfcf7808 */ /* 0x000fe40006800000 */
[-C--:B------:R-:W-:Y:S01]  /*21d70*/  ISETP.GE.AND P1, PT, R125, R224.reuse, PT ;  /* 0x000000e07d00720c */ /* 0x080fe20003f26270 */
[----:B------:R-:W-:Y:S01]  /*21d80*/  IMAD.MOV.U32 R125, RZ, RZ, R183 ;  /* 0x000000ffff7d7224 */ /* 0x000fe200078e00b7 */
[CC--:B------:R-:W-:Y:S02]  /*21d90*/  ISETP.GE.AND P5, PT, R120.reuse, R224.reuse, PT ;  /* 0x000000e07800720c */ /* 0x0c0fe40003fa6270 */
[----:B------:R-:W-:Y:S02]  /*21da0*/  FSEL R209, R209, -INF , !P4 ;  /* 0xff800000d1d17808 */ /* 0x000fe40006000000 */
[-C--:B------:R-:W-:Y:S01]  /*21db0*/  ISETP.GE.AND P4, PT, R120, R227.reuse, PT ;  /* 0x000000e37800720c */ /* 0x080fe20003f86270 */
[----:B------:R-:W-:Y:S01]  /*21dc0*/  IMAD.MOV.U32 R120, RZ, RZ, R200 ;  /* 0x000000ffff787224 */ /* 0x000fe200078e00c8 */
[----:B------:R-:W-:Y:S02]  /*21dd0*/  FSEL R208, R208, -INF , !P1 ;  /* 0xff800000d0d07808 */ /* 0x000fe40004800000 */
[----:B------:R-:W-:Y:S02]  /*21de0*/  FSEL R202, R202, -INF , !P5 ;  /* 0xff800000caca7808 */ /* 0x000fe40006800000 */
[-C--:B------:R-:W-:Y:S02]  /*21df0*/  ISETP.GE.AND P1, PT, R110, R227.reuse, PT ;  /* 0x000000e36e00720c */ /* 0x080fe40003f26270 */
[-C--:B------:R-:W-:Y:S02]  /*21e00*/  ISETP.GE.AND P5, PT, R60, R227.reuse, PT ;  /* 0x000000e33c00720c */ /* 0x080fe40003fa6270 */
        /* <DEDUP_REMOVED lines=12> */
[-C--:B------:R-:W-:Y:S01]  /*21ed0*/  ISETP.GE.AND P5, PT, R60, R224.reuse, PT ;  /* 0x000000e03c00720c */ /* 0x080fe20003fa6270 */
[----:B------:R-:W-:Y:S01]  /*21ee0*/  IMAD.MOV.U32 R60, RZ, RZ, R214 ;  /* 0x000000ffff3c7224 */ /* 0x000fe200078e00d6 */
[----:B------:R-:W-:Y:S01]  /*21ef0*/  FSEL R251, R251, -INF , !P6 ;  /* 0xff800000fbfb7808 */ /* 0x000fe20007000000 */
[----:B------:R-:W-:Y:S01]  /*21f00*/  IMAD.U32 R214, RZ, RZ, UR6 ;  /* 0x00000006ffd67e24 */ /* 0x000fe2000f8e00ff */
[----:B------:R-:W-:Y:S02]  /*21f10*/  FSEL R193, R193, -INF , !P4 ;  /* 0xff800000c1c17808 */ /* 0x000fe40006000000 */
[-C--:B------:R-:W-:Y:S02]  /*21f20*/  ISETP.GE.AND P4, PT, R57, R227.reuse, PT ;  /* 0x000000e33900720c */ /* 0x080fe40003f86270 */
[-C--:B------:R-:W-:Y:S01]  /*21f30*/  ISETP.GE.AND P6, PT, R123, R224.reuse, PT ;  /* 0x000000e07b00720c */ /* 0x080fe20003fc6270 */
[----:B------:R-:W-:Y:S01]  /*21f40*/  IMAD.MOV.U32 R123, RZ, RZ, R192 ;  /* 0x000000ffff7b7224 */ /* 0x000fe200078e00c0 */
[----:B------:R-:W-:Y:S01]  /*21f50*/  FSEL R192, R59, -INF , !P1 ;  /* 0xff8000003bc07808 */ /* 0x000fe20004800000 */
[----:B------:R-:W-:Y:S01]  /*21f60*/  IMAD.MOV.U32 R59, RZ, RZ, R187 ;  /* 0x000000ffff3b7224 */ /* 0x000fe200078e00bb */
[----:B------:R-:W-:Y:S02]  /*21f70*/  FSEL R190, R190, -INF , !P5 ;  /* 0xff800000bebe7808 */ /* 0x000fe40006800000 */
[CC--:B------:R-:W-:Y:S02]  /*21f80*/  ISETP.GE.AND P5, PT, R56.reuse, R224.reuse, PT ;  /* 0x000000e03800720c */ /* 0x0c0fe40003fa6270 */
[----:B------:R-:W-:Y:S01]  /*21f90*/  FSEL R187, R69, -INF , !P4 ;  /* 0xff80000045bb7808 */ /* 0x000fe20006000000 */
[----:B------:R-:W-:Y:S01]  /*21fa0*/  IMAD.MOV.U32 R69, RZ, RZ, R180 ;  /* 0x000000ffff457224 */ /* 0x000fe200078e00b4 */
[-C--:B------:R-:W-:Y:S01]  /*21fb0*/  ISETP.GE.AND P4, PT, R56, R227.reuse, PT ;  /* 0x000000e33800720c */ /* 0x080fe20003f86270 */
[----:B------:R-:W-:Y:S01]  /*21fc0*/  IMAD.MOV.U32 R56, RZ, RZ, R101 ;  /* 0x000000ffff387224 */ /* 0x000fe200078e0065 */
[----:B------:R-:W-:Y:S02]  /*21fd0*/  FSEL R182, R182, -INF , !P5 ;  /* 0xff800000b6b67808 */ /* 0x000fe40006800000 */
        /* <DEDUP_REMOVED lines=19> */
[-C--:B------:R-:W-:Y:S02]  /*22110*/  ISETP.GE.AND P0, PT, R118, R227.reuse, PT ;  /* 0x000000e37600720c */ /* 0x080fe40003f06270 */
[----:B------:R-:W-:Y:S02]  /*22120*/  FSEL R122, R122, -INF , !P4 ;  /* 0xff8000007a7a7808 */ /* 0x000fe40006000000 */
[----:B------:R-:W-:Y:S02]  /*22130*/  ISETP.GE.AND P5, PT, R28, R227, PT ;  /* 0x000000e31c00720c */ /* 0x000fe40003fa6270 */
[-C--:B------:R-:W-:Y:S02]  /*22140*/  ISETP.GE.AND P4, PT, R45, R224.reuse, PT ;  /* 0x000000e02d00720c */ /* 0x080fe40003f86270 */
[----:B------:R-:W-:Y:S02]  /*22150*/  FMNMX3.FTZ R0, R0, R31, R9, !PT ;  /* 0x0000001f00007276 */ /* 0x000fe40007810009 */
[----:B------:R-:W-:Y:S02]  /*22160*/  FSEL R194, R194, -INF , !P0 ;  /* 0xff800000c2c27808 */ /* 0x000fe40004000000 */
[-C--:B------:R-:W-:Y:S02]  /*22170*/  ISETP.GE.AND P0, PT, R111, R227.reuse, PT ;  /* 0x000000e36f00720c */ /* 0x080fe40003f06270 */
[----:B------:R-:W-:Y:S02]  /*22180*/  FSEL R128, R128, -INF , !P4 ;  /* 0xff80000080807808 */ /* 0x000fe40006000000 */
[----:B------:R-:W-:Y:S02]  /*22190*/  FSEL R103, R103, -INF , !P5 ;  /* 0xff80000067677808 */ /* 0x000fe40006800000 */
[CC--:B------:R-:W-:Y:S02]  /*221a0*/  ISETP.GE.AND P4, PT, R29.reuse, R227.reuse, PT ;  /* 0x000000e31d00720c */ /* 0x0c0fe40003f86270 */
[----:B------:R-:W-:Y:S02]  /*221b0*/  ISETP.GE.AND P5, PT, R29, R224, PT ;  /* 0x000000e01d00720c */ /* 0x000fe40003fa6270 */
[----:B------:R-:W-:Y:S02]  /*221c0*/  FSEL R206, R206, -INF , !P6 ;  /* 0xff800000cece7808 */ /* 0x000fe40007000000 */
[----:B------:R-:W-:Y:S02]  /*221d0*/  FMNMX3.FTZ R29, R0, R26, R25, !PT ;  /* 0x0000001a001d7276 */ /* 0x000fe40007810019 */
[----:B------:R-:W-:Y:S02]  /*221e0*/  ISETP.GE.AND P6, PT, R108, R227, PT ;  /* 0x000000e36c00720c */ /* 0x000fe40003fc6270 */
[----:B------:R-:W-:Y:S02]  /*221f0*/  FMNMX3.FTZ R0, R165, R5, R8, !PT ;  /* 0x00000005a5007276 */ /* 0x000fe40007810008 */
[----:B------:R-:W-:Y:S02]  /*22200*/  FSEL R203, R203, -INF , !P0 ;  /* 0xff800000cbcb7808 */ /* 0x000fe40004000000 */
[-C--:B------:R-:W-:Y:S01]  /*22210*/  ISETP.GE.AND P0, PT, R118, R224.reuse, PT ;  /* 0x000000e07600720c */ /* 0x080fe20003f06270 */
[----:B------:R-:W-:Y:S01]  /*22220*/  IMAD.MOV.U32 R118, RZ, RZ, R178 ;  /* 0x000000ffff767224 */ /* 0x000fe200078e00b2 */
[----:B------:R-:W-:Y:S01]  /*22230*/  FSEL R200, R61, -INF , !P6 ;  /* 0xff8000003dc87808 */ /* 0x000fe20007000000 */
[----:B------:R-:W-:Y:S01]  /*22240*/  IMAD.MOV.U32 R61, RZ, RZ, R197 ;  /* 0x000000ffff3d7224 */ /* 0x000fe200078e00c5 */
[----:B------:R-:W-:Y:S02]  /*22250*/  ISETP.GE.AND P6, PT, R107, R227, PT ;  /* 0x000000e36b00720c */ /* 0x000fe40003fc6270 */
[----:B------:R-:W-:Y:S02]  /*22260*/  FMNMX3.FTZ R0, R0, R7, R6, !PT ;  /* 0x0000000700007276 */ /* 0x000fe40007810006 */
[----:B------:R-:W-:Y:S02]  /*22270*/  FSEL R196, R196, -INF , !P0 ;  /* 0xff800000c4c47808 */ /* 0x000fe40004000000 */
[-C--:B------:R-:W-:Y:S02]  /*22280*/  ISETP.GE.AND P0, PT, R109, R224.reuse, PT ;  /* 0x000000e06d00720c */ /* 0x080fe40003f06270 */
[----:B------:R-:W-:Y:S02]  /*22290*/  FSEL R199, R199, -INF , !P6 ;  /* 0xff800000c7c77808 */ /* 0x000fe40007000000 */
[----:B------:R-:W-:Y:S02]  /*222a0*/  FMNMX3.FTZ R0, R0, R35, R34, !PT ;  /* 0x0000002300007276 */ /* 0x000fe40007810022 */
[-C--:B------:R-:W-:Y:S02]  /*222b0*/  ISETP.GE.AND P6, PT, R108, R224.reuse, PT ;  /* 0x000000e06c00720c */ /* 0x080fe40003fc6270 */
[----:B------:R-:W-:Y:S01]  /*222c0*/  FSEL R197, R62, -INF , !P0 ;  /* 0xff8000003ec57808 */ /* 0x000fe20004000000 */
[----:B------:R-:W-:Y:S01]  /*222d0*/  IMAD.MOV.U32 R62, RZ, RZ, R174 ;  /* 0x000000ffff3e7224 */ /* 0x000fe200078e00ae */
        /* <DEDUP_REMOVED lines=20> */
[----:B------:R-:W-:Y:S02]  /*22420*/  ISETP.GE.AND P0, PT, R55, R227, PT ;  /* 0x000000e33700720c */ /* 0x000fe40003f06270 */
[----:B------:R-:W-:Y:S02]  /*22430*/  FMNMX3.FTZ R0, R0, R202, R196, !PT ;  /* 0x000000ca00007276 */ /* 0x000fe400078100c4 */
[----:B------:R-:W-:Y:S02]  /*22440*/  FMNMX3.FTZ R29, R29, R218, R211, !PT ;  /* 0x000000da1d1d7276 */ /* 0x000fe400078100d3 */
[----:B------:R-:W-:Y:S02]  /*22450*/  ISETP.GE.AND P1, PT, R107, R224, PT ;  /* 0x000000e06b00720c */ /* 0x000fe40003f26270 */
[----:B------:R-:W-:Y:S02]  /*22460*/  FSEL R185, R185, -INF , !P0 ;  /* 0xff800000b9b97808 */ /* 0x000fe40004000000 */
[----:B------:R-:W-:Y:S02]  /*22470*/  FMNMX3.FTZ R0, R0, R193, R192, !PT ;  /* 0x000000c100007276 */ /* 0x000fe400078100c0 */
[----:B------:R-:W-:Y:S02]  /*22480*/  FMNMX3.FTZ R29, R29, R210, R209, !PT ;  /* 0x000000d21d1d7276 */ /* 0x000fe400078100d1 */
[-C--:B------:R-:W-:Y:S02]  /*22490*/  ISETP.GE.AND P0, PT, R54, R227.reuse, PT ;  /* 0x000000e33600720c */ /* 0x080fe40003f06270 */
[----:B------:R-:W-:Y:S02]  /*224a0*/  FSEL R191, R191, -INF , !P1 ;  /* 0xff800000bfbf7808 */ /* 0x000fe40004800000 */
[----:B------:R-:W-:Y:S02]  /*224b0*/  ISETP.GE.AND P1, PT, R53, R227, PT ;  /* 0x000000e33500720c */ /* 0x000fe40003f26270 */
        /* <DEDUP_REMOVED lines=11> */
[----:B------:R-:W-:Y:S02]  /*22570*/  FSEL R181, R181, -INF , !P0 ;  /* 0xff800000b5b57808 */ /* 0x000fe40004000000 */
[----:B------:R-:W-:Y:S02]  /*22580*/  ISETP.GE.AND P6, PT, R49, R227, PT ;  /* 0x000000e33100720c */ /* 0x000fe40003fc6270 */
        /* <DEDUP_REMOVED lines=8> */
[----:B------:R-:W-:Y:S02]  /*22610*/  FSEL R175, R175, -INF , !P1 ;  /* 0xff800000afaf7808 */ /* 0x000fe40004800000 */
[----:B------:R-:W-:Y:S02]  /*22620*/  FMNMX3.FTZ R29, R29, R199, R198, !PT ;  /* 0x000000c71d1d7276 */ /* 0x000fe400078100c6 */
[-C--:B------:R-:W-:Y:S02]  /*22630*/  ISETP.GE.AND P0, PT, R40, R227.reuse, PT ;  /* 0x000000e32800720c */ /* 0x080fe40003f06270 */
[----:B------:R-:W-:Y:S02]  /*22640*/  FMNMX3.FTZ R0, R0, R182, R181, !PT ;  /* 0x000000b600007276 */ /* 0x000fe400078100b5 */
[----:B------:R-:W-:Y:S02]  /*22650*/  ISETP.GE.AND P1, PT, R49, R224, PT ;  /* 0x000000e03100720c */ /* 0x000fe40003f26270 */
[----:B------:R-:W-:Y:S02]  /*22660*/  FMNMX3.FTZ R0, R0, R176, R175, !PT ;  /* 0x000000b000007276 */ /* 0x000fe400078100af */
[----:B------:R-:W-:Y:S02]  /*22670*/  FSEL R173, R173, -INF , !P6 ;  /* 0xff800000adad7808 */ /* 0x000fe40007000000 */
[----:B------:R-:W-:Y:S02]  /*22680*/  FSEL R119, R119, -INF , !P0 ;  /* 0xff80000077777808 */ /* 0x000fe40004000000 */
[----:B------:R-:W-:Y:S02]  /*22690*/  FMNMX3.FTZ R29, R29, R188, R187, !PT ;  /* 0x000000bc1d1d7276 */ /* 0x000fe400078100bb */
[-C--:B------:R-:W-:Y:S02]  /*226a0*/  ISETP.GE.AND P0, PT, R36, R227.reuse, PT ;  /* 0x000000e32400720c */ /* 0x080fe40003f06270 */
[----:B------:R-:W-:Y:S02]  /*226b0*/  FSEL R168, R44, -INF , !P1 ;  /* 0xff8000002ca87808 */ /* 0x000fe40004800000 */
[-C--:B------:R-:W-:Y:S02]  /*226c0*/  ISETP.GE.AND P1, PT, R30, R227.reuse, PT ;  /* 0x000000e31e00720c */ /* 0x080fe40003f26270 */
[----:B------:R-:W-:Y:S02]  /*226d0*/  FMNMX3.FTZ R29, R29, R186, R185, !PT ;  /* 0x000000ba1d1d7276 */ /* 0x000fe400078100b9 */
        /* <DEDUP_REMOVED lines=9> */
[-C--:B------:R-:W-:Y:S02]  /*22770*/  ISETP.GE.AND P6, PT, R36, R224.reuse, PT ;  /* 0x000000e02400720c */ /* 0x080fe40003fc6270 */
[----:B------:R-:W-:Y:S02]  /*22780*/  FSEL R115, R115, -INF , !P0 ;  /* 0xff80000073737808 */ /* 0x000fe40004000000 */
[----:B------:R-:W-:Y:S02]  /*22790*/  FSEL R104, R104, -INF , !P4 ;  /* 0xff80000068687808 */ /* 0x000fe40006000000 */
[----:B------:R-:W-:Y:S02]  /*227a0*/  ISETP.GE.AND P0, PT, R27, R227, PT ;  /* 0x000000e31b00720c */ /* 0x000fe40003f06270 */
[----:B------:R-:W-:Y:S02]  /*227b0*/  ISETP.GE.AND P4, PT, R30, R224, PT ;  /* 0x000000e01e00720c */ /* 0x000fe40003f86270 */
[----:B------:R-:W-:Y:S02]  /*227c0*/  FSEL R114, R114, -INF , !P1 ;  /* 0xff80000072727808 */ /* 0x000fe40004800000 */
[----:B------:R-:W-:Y:S02]  /*227d0*/  FMNMX3.FTZ R29, R29, R178, R177, !PT ;  /* 0x000000b21d1d7276 */ /* 0x000fe400078100b1 */
[----:B------:R-:W-:Y:S02]  /*227e0*/  FMNMX3.FTZ R0, R0, R129, R128, !PT ;  /* 0x0000008100007276 */ /* 0x000fe40007810080 */
[-C--:B------:R-:W-:Y:S02]  /*227f0*/  ISETP.GE.AND P1, PT, R23, R227.reuse, PT ;  /* 0x000000e31700720c */ /* 0x080fe40003f26270 */
[----:B------:R-:W-:Y:S02]  /*22800*/  FSEL R113, R113, -INF , !P6 ;  /* 0xff80000071717808 */ /* 0x000fe40007000000 */
[----:B------:R-:W-:Y:S02]  /*22810*/  ISETP.GE.AND P6, PT, R22, R227, PT ;  /* 0x000000e31600720c */ /* 0x000fe40003fc6270 */
        /* <DEDUP_REMOVED lines=8> */
[-C--:B------:R-:W-:Y:S02]  /*228a0*/  ISETP.GE.AND P1, PT, R27, R224.reuse, PT ;  /* 0x000000e01b00720c */ /* 0x080fe40003f26270 */
[----:B------:R-:W-:Y:S02]  /*228b0*/  ISETP.GE.AND P5, PT, R20, R227, PT ;  /* 0x000000e31400720c */ /* 0x000fe40003fa6270 */
        /* <DEDUP_REMOVED lines=21> */
[----:B------:R-:W-:Y:S02]  /*22a10*/  FSEL R92, R92, -INF , !P5 ;  /* 0xff8000005c5c7808 */ /* 0x000fe40006800000 */
[----:B------:R-:W-:Y:S02]  /*22a20*/  FMNMX3.FTZ R29, R29, R117, R116, !PT ;  /* 0x000000751d1d7276 */ /* 0x000fe40007810074 */
[-C--:B------:R-:W-:Y:S02]  /*22a30*/  ISETP.GE.AND P1, PT, R19, R224.reuse, PT ;  /* 0x000000e01300720c */ /* 0x080fe40003f26270 */
[----:B------:R-:W-:Y:S02]  /*22a40*/  FMNMX3.FTZ R0, R0, R43, R42, !PT ;  /* 0x0000002b00007276 */ /* 0x000fe4000781002a */
[----:B------:R-:W-:Y:S02]  /*22a50*/  FSEL R88, R88, -INF , !P6 ;  /* 0xff80000058587808 */ /* 0x000fe40007000000 */
[----:B------:R-:W-:Y:S02]  /*22a60*/  FSEL R91, R91, -INF , !P0 ;  /* 0xff8000005b5b7808 */ /* 0x000fe40004000000 */
[-C--:B------:R-:W-:Y:S02]  /*22a70*/  ISETP.GE.AND P6, PT, R18, R224.reuse, PT ;  /* 0x000000e01200720c */ /* 0x080fe40003fc6270 */
[-C--:B------:R-:W-:Y:S02]  /*22a80*/  ISETP.GE.AND P5, PT, R15, R227.reuse, PT ;  /* 0x000000e30f00720c */ /* 0x080fe40003fa6270 */
[----:B------:R-:W-:Y:S02]  /*22a90*/  ISETP.GE.AND P0, PT, R14, R227, PT ;  /* 0x000000e30e00720c */ /* 0x000fe40003f06270 */
[----:B------:R-:W-:Y:S02]  /*22aa0*/  FSEL R87, R87, -INF , !P4 ;  /* 0xff80000057577808 */ /* 0x000fe40006000000 */
[----:B------:R-:W-:Y:S02]  /*22ab0*/  ISETP.GE.AND P4, PT, R17, R224, PT ;  /* 0x000000e01100720c */ /* 0x000fe40003f86270 */
[----:B------:R-:W-:Y:S02]  /*22ac0*/  FSEL R90, R90, -INF , !P1 ;  /* 0xff8000005a5a7808 */ /* 0x000fe40004800000 */
[----:B------:R-:W-:Y:S02]  /*22ad0*/  FMNMX3.FTZ R0, R0, R93, R92, !PT ;  /* 0x0000005d00007276 */ /* 0x000fe4000781005c */
[----:B------:R-:W-:Y:S02]  /*22ae0*/  FMNMX3.FTZ R29, R29, R104, R103, !PT ;  /* 0x000000681d1d7276 */ /* 0x000fe40007810067 */
[----:B------:R-:W-:Y:S02]  /*22af0*/  FSEL R85, R85, -INF , !P6 ;  /* 0xff80000055557808 */ /* 0x000fe40007000000 */
[----:B------:R-:W-:Y:S02]  /*22b00*/  FSEL R86, R86, -INF , !P5 ;  /* 0xff80000056567808 */ /* 0x000fe40006800000 */
[-C--:B------:R-:W-:Y:S02]  /*22b10*/  ISETP.GE.AND P1, PT, R13, R227.reuse, PT ;  /* 0x000000e30d00720c */ /* 0x080fe40003f26270 */
[----:B------:R-:W-:Y:S02]  /*22b20*/  FSEL R81, R81, -INF , !P0 ;  /* 0xff80000051517808 */ /* 0x000fe40004000000 */
[----:B------:R-:W-:Y:S02]  /*22b30*/  ISETP.GE.AND P6, PT, R12, R227, PT ;  /* 0x000000e30c00720c */ /* 0x000fe40003fc6270 */
[-C--:B------:R-:W-:Y:S02]  /*22b40*/  ISETP.GE.AND P0, PT, R15, R224.reuse, PT ;  /* 0x000000e00f00720c */ /* 0x080fe40003f06270 */
[----:B------:R-:W-:Y:S02]  /*22b50*/  FSEL R84, R84, -INF , !P4 ;  /* 0xff80000054547808 */ /* 0x000fe40006000000 */
[----:B------:R-:W-:Y:S02]  /*22b60*/  FMNMX3.FTZ R0, R0, R91, R90, !PT ;  /* 0x0000005b00007276 */ /* 0x000fe4000781005a */
[----:B------:R-:W-:Y:S02]  /*22b70*/  ISETP.GE.AND P5, PT, R16, R224, PT ;  /* 0x000000e01000720c */ /* 0x000fe40003fa6270 */
[----:B------:R-:W-:Y:S02]  /*22b80*/  FMNMX3.FTZ R29, R29, R102, R100, !PT ;  /* 0x000000661d1d7276 */ /* 0x000fe40007810064 */
[----:B------:R-:W-:Y:S02]  /*22b90*/  FSEL R79, R79, -INF , !P1 ;  /* 0xff8000004f4f7808 */ /* 0x000fe40004800000 */
[----:B------:R-:W-:Y:S02]  /*22ba0*/  ISETP.GE.AND P4, PT, R4, R227, PT ;  /* 0x000000e30400720c */ /* 0x000fe40003f86270 */
[----:B------:R-:W-:Y:S02]  /*22bb0*/  FSEL R78, R78, -INF , !P6 ;  /* 0xff8000004e4e7808 */ /* 0x000fe40007000000 */
[-C--:B------:R-:W-:Y:S02]  /*22bc0*/  ISETP.GE.AND P1, PT, R14, R224.reuse, PT ;  /* 0x000000e00e00720c */ /* 0x080fe40003f26270 */
[-C--:B------:R-:W-:Y:S02]  /*22bd0*/  ISETP.GE.AND P6, PT, R13, R224.reuse, PT ;  /* 0x000000e00d00720c */ /* 0x080fe40003fc6270 */
[----:B------:R-:W-:Y:S02]  /*22be0*/  FSEL R83, R83, -INF , !P5 ;  /* 0xff80000053537808 */ /* 0x000fe40006800000 */
[----:B------:R-:W-:Y:S02]  /*22bf0*/  FSEL R82, R82, -INF , !P0 ;  /* 0xff80000052527808 */ /* 0x000fe40004000000 */
[----:B------:R-:W-:Y:S02]  /*22c00*/  FMNMX3.FTZ R0, R0, R85, R84, !PT ;  /* 0x0000005500007276 */ /* 0x000fe40007810054 */
[----:B------:R-:W-:Y:S02]  /*22c10*/  FMNMX3.FTZ R29, R29, R97, R96, !PT ;  /* 0x000000611d1d7276 */ /* 0x000fe40007810060 */
[----:B------:R-:W-:Y:S02]  /*22c20*/  FSEL R77, R77, -INF , !P4 ;  /* 0xff8000004d4d7808 */ /* 0x000fe40006000000 */
[-C--:B------:R-:W-:Y:S02]  /*22c30*/  ISETP.GE.AND P4, PT, R12, R224.reuse, PT ;  /* 0x000000e00c00720c */ /* 0x080fe40003f86270 */
[----:B------:R-:W-:Y:S02]  /*22c40*/  FMNMX3.FTZ R0, R0, R83, R82, !PT ;  /* 0x0000005300007276 */ /* 0x000fe40007810052 */
[----:B------:R-:W-:Y:S02]  /*22c50*/  FMNMX3.FTZ R29, R29, R95, R94, !PT ;  /* 0x0000005f1d1d7276 */ /* 0x000fe4000781005e */
[----:B------:R-:W-:Y:S02]  /*22c60*/  FSEL R75, R75, -INF , !P1 ;  /* 0xff8000004b4b7808 */ /* 0x000fe40004800000 */
[----:B------:R-:W-:Y:S02]  /*22c70*/  ISETP.GE.AND P5, PT, R4, R224, PT ;  /* 0x000000e00400720c */ /* 0x000fe40003fa6270 */
[----:B------:R-:W-:Y:S02]  /*22c80*/  FSEL R74, R74, -INF , !P6 ;  /* 0xff8000004a4a7808 */ /* 0x000fe40007000000 */
[----:B------:R-:W-:Y:S02]  /*22c90*/  FMNMX3.FTZ R29, R29, R89, R88, !PT ;  /* 0x000000591d1d7276 */ /* 0x000fe40007810058 */
[----:B------:R-:W-:Y:S02]  /*22ca0*/  FSEL R38, R38, -INF , !P5 ;  /* 0xff80000026267808 */ /* 0x000fe40006800000 */
[----:B------:R-:W-:Y:S02]  /*22cb0*/  FSEL R39, R39, -INF , !P4 ;  /* 0xff80000027277808 */ /* 0x000fe40006000000 */
[----:B------:R-:W-:Y:S02]  /*22cc0*/  FMNMX3.FTZ R0, R0, R75, R74, !PT ;  /* 0x0000004b00007276 */ /* 0x000fe4000781004a */
[----:B------:R-:W-:Y:S02]  /*22cd0*/  FMNMX3.FTZ R29, R29, R87, R86, !PT ;  /* 0x000000571d1d7276 */ /* 0x000fe40007810056 */
[----:B------:R-:W-:Y:S02]  /*22ce0*/  FMNMX3.FTZ R0, R0, R39, R38, !PT ;  /* 0x0000002700007276 */ /* 0x000fe40007810026 */
[----:B------:R-:W-:Y:S02]  /*22cf0*/  FMNMX3.FTZ R12, R29, R81, R79, !PT ;  /* 0x000000511d0c7276 */ /* 0x000fe4000781004f */
[----:B------:R-:W-:Y:S01]  /*22d00*/  LOP3.LUT R71, R216, 0x200, R217, 0xf8, !PT ;  /* 0x00000200d8477812 */ /* 0x000fe200078ef8d9 */
[----:B------:R-:W1:Y:S01]  /*22d10*/  SHFL.BFLY PT, R4, R0, 0x2, 0x1f ;  /* 0x0c401f0000047f89 */ /* 0x000e6200000e0000 */
[----:B------:R-:W-:Y:S01]  /*22d20*/  FMNMX3.FTZ R12, R12, R78, R77, !PT ;  /* 0x0000004e0c0c7276 */ /* 0x000fe2000781004d */
[----:B------:R-:W-:Y:S01]  /*22d30*/  IMAD.MOV.U32 R217, RZ, RZ, R118 ;  /* 0x000000ffffd97224 */ /* 0x000fe200078e0076 */
[----:B------:R-:W-:Y:S01]  /*22d40*/  LOP3.LUT P2, RZ, R243, 0x20000000, RZ, 0xc0, !PT ;  /* 0x20000000f3ff7812 */ /* 0x000fe2000784c0ff */
[----:B------:R-:W-:Y:S01]  /*22d50*/  IMAD R71, R71, 0x2, R214 ;  /* 0x0000000247477824 */ /* 0x000fe200078e02d6 */
[----:B------:R-:W-:Y:S03]  /*22d60*/  LOP3.LUT P3, RZ, R243, 0x10000000, RZ, 0xc0, !PT ;  /* 0x10000000f3ff7812 */ /* 0x000fe6000786c0ff */
[----:B------:R-:W3:Y:S01]  /*22d70*/  SHFL.BFLY PT, R13, R12, 0x2, 0x1f ;  /* 0x0c401f000c0d7f89 */ /* 0x000ee200000e0000 */
[----:B------:R-:W-:Y:S02]  /*22d80*/  IMAD.MOV.U32 R216, RZ, RZ, R61 ;  /* 0x000000ffffd87224 */ /* 0x000fe400078e003d */
[----:B------:R-:W-:Y:S02]  /*22d90*/  IMAD.IADD R70, R215, 0x1, R71 ;  /* 0x00000001d7467824 */ /* 0x000fe400078e0247 */
[----:B------:R-:W-:Y:S03]  /*22da0*/  VIADD R68, R71, 0xa040 ;  /* 0x0000a04047447836 */ /* 0x000fe60000000000 */
[----:B------:R-:W-:Y:S01]  /*22db0*/  LDSM.16.MT88.4 R20, [R70+0xa000] ;  /* 0x00a000004614783b */ /* 0x000fe20000004200 */
[----:B-1----:R-:W-:Y:S07]  /*22dc0*/  FMNMX.FTZ R4, R0, R4, !PT ;  /* 0x0000000400047209 */ /* 0x002fee0007810000 */
[----:B------:R-:W1:Y:S01]  /*22dd0*/  SHFL.BFLY PT, R0, R4, 0x1, 0x1f ;  /* 0x0c201f0004007f89 */ /* 0x000e6200000e0000 */
[----:B---3--:R-:W-:Y:S07]  /*22de0*/  FMNMX.FTZ R12, R12, R13, !PT ;  /* 0x0000000d0c0c7209 */ /* 0x008fee0007810000 */
[----:B------:R-:W3:Y:S01]  /*22df0*/  SHFL.BFLY PT, R36, R12, 0x1, 0x1f ;  /* 0x0c201f000c247f89 */ /* 0x000ee200000e0000 */
[----:B-1----:R-:W-:Y:S04]  /*22e00*/  FMNMX.FTZ R0, R4, R0, !PT ;  /* 0x0000000004007209 */ /* 0x002fe80007810000 */
[----:B------:R-:W-:Y:S01]  /*22e10*/  FSETP.NEU.FTZ.AND P0, PT, R0, -INF , PT ;  /* 0xff8000000000780b */ /* 0x000fe20003f1d000 */
[C---:B--2---:R-:W-:Y:S01]  /*22e20*/  FMUL.FTZ R76, R37.reuse, R0 ;  /* 0x00000000254c7220 */ /* 0x044fe20000410000 */
[----:B---3--:R-:W-:Y:S02]  /*22e30*/  FMNMX.FTZ R36, R12, R36, !PT ;  /* 0x000000240c247209 */ /* 0x008fe40007810000 */
[----:B------:R-:W1:Y:S01]  /*22e40*/  LDSM.16.MT88.4 R12, [R71+0xa000] ;  /* 0x00a00000470c783b */ /* 0x000e620000004200 */
[----:B------:R-:W-:Y:S02]  /*22e50*/  FSEL R4, R0, RZ, P0 ;  /* 0x000000ff00047208 */ /* 0x000fe40000000000 */
[----:B------:R-:W-:Y:S01]  /*22e60*/  FSEL R76, R76, RZ, P0 ;  /* 0x000000ff4c4c7208 */ /* 0x000fe20000000000 */
[----:B------:R-:W-:Y:S01]  /*22e70*/  FMUL.FTZ R80, R37, R36 ;  /* 0x0000002425507220 */ /* 0x000fe20000410000 */
[----:B------:R-:W-:Y:S01]  /*22e80*/  FSETP.NEU.FTZ.AND P1, PT, R36, -INF , PT ;  /* 0xff8000002400780b */ /* 0x000fe20003f3d000 */
[----:B------:R-:W-:Y:S01]  /*22e90*/  FADD.FTZ R4, -R4, R165 ;  /* 0x000000a504047221 */ /* 0x000fe20000010100 */
[----:B------:R-:W-:Y:S02]  /*22ea0*/  IMAD.MOV.U32 R165, RZ, RZ, R60 ;  /* 0x000000ffffa57224 */ /* 0x000fe400078e003c */
[-CC-:B------:R-:W-:Y:S01]  /*22eb0*/  FFMA.FTZ R111, R5, R37.reuse, -R76.reuse ;  /* 0x00000025056f7223 */ /* 0x180fe2000001084c */
[----:B------:R-:W-:Y:S01]  /*22ec0*/  FSEL R5, R36, RZ, P1 ;  /* 0x000000ff24057208 */ /* 0x000fe20000800000 */
[-CC-:B------:R-:W-:Y:S01]  /*22ed0*/  FFMA.FTZ R106, R8, R37.reuse, -R76.reuse ;  /* 0x00000025086a7223 */ /* 0x180fe2000001084c */
[----:B------:R-:W-:Y:S01]  /*22ee0*/  FSEL R80, R80, RZ, P1 ;  /* 0x000000ff50507208 */ /* 0x000fe20000800000 */
[-CC-:B------:R-:W-:Y:S01]  /*22ef0*/  FFMA.FTZ R108, R7, R37.reuse, -R76.reuse ;  /* 0x00000025076c7223 */ /* 0x180fe2000001084c */
[-C--:B------:R-:W-:Y:S01]  /*22f00*/  FFMA.FTZ R105, R6, R37.reuse, -R76 ;  /* 0x0000002506697223 */ /* 0x080fe2000001084c */
[----:B------:R-:W-:Y:S01]  /*22f10*/  FADD.FTZ R5, -R5, R164 ;  /* 0x000000a405057221 */ /* 0x000fe20000010100 */
[----:B------:R-:W-:Y:S01]  /*22f20*/  FMUL.FTZ R4, R37, R4 ;  /* 0x0000000425047220 */ /* 0x000fe20000410000 */
[-CC-:B------:R-:W-:Y:S01]  /*22f30*/  FFMA.FTZ R107, R31, R37.reuse, -R80.reuse ;  /* 0x000000251f6b7223 */ /* 0x180fe20000010850 */
[-CC-:B------:R-:W-:Y:S01]  /*22f40*/  FFMA.FTZ R110, R11, R37.reuse, -R80.reuse ;  /* 0x000000250b6e7223 */ /* 0x180fe20000010850 */
[-CC-:B------:R-:W-:Y:S01]  /*22f50*/  FFMA.FTZ R109, R10, R37.reuse, -R80.reuse ;  /* 0x000000250a6d7223 */ /* 0x180fe20000010850 */
[--C-:B------:R-:W-:Y:S01]  /*22f60*/  FFMA.FTZ R101, R9, R37, -R80.reuse ;  /* 0x0000002509657223 */ /* 0x100fe20000010850 */
[----:B------:R-:W-:Y:S01]  /*22f70*/  FMUL.FTZ R5, R37, R5 ;  /* 0x0000000525057220 */ /* 0x000fe20000410000 */
[----:B------:R-:W-:Y:S01]  /*22f80*/  MUFU.EX2 R111, R111 ;  /* 0x0000006f006f7308 */ /* 0x000fe20000000800 */
[----:B------:R-:W-:Y:S02]  /*22f90*/  VIADD R8, R71, 0xa000 ;  /* 0x0000a00047087836 */ /* 0x000fe40000000000 */
[-C--:B------:R-:W-:Y:S01]  /*22fa0*/  FFMA.FTZ R118, R52, R37.reuse, -R80 ;  /* 0x0000002534767223 */ /* 0x080fe20000010850 */
[----:B------:R-:W-:Y:S06]  /*22fb0*/  IMAD.MOV.U32 R164, RZ, RZ, R59 ;  /* 0x000000ffffa47224 */ /* 0x000fec00078e003b */
[----:B------:R-:W-:Y:S01]  /*22fc0*/  MUFU.EX2 R110, R110 ;  /* 0x0000006e006e7308 */ /* 0x000fe20000000800 */
[----:B------:R-:W-:Y:S01]  /*22fd0*/  @P2 VIADD R68, R8, 0xffffffc0 ;  /* 0xffffffc008442836 */ /* 0x000fe20000000000 */
[----:B------:R-:W-:Y:S01]  /*22fe0*/  LDSM.16.MT88.4 R52, [R71+0xa800] ;  /* 0x00a800004734783b */ /* 0x000fe20000004200 */
[-C--:B------:R-:W-:Y:S07]  /*22ff0*/  FFMA.FTZ R183, R183, R37.reuse, -R76 ;  /* 0x00000025b7b77223 */ /* 0x080fee000001084c */
[----:B------:R-:W2:Y:S01]  /*23000*/  MUFU.EX2 R109, R109 ;  /* 0x0000006d006d7308 */ /* 0x000ea20000000800 */
[-CC-:B------:R-:W-:Y:S01]  /*23010*/  FFMA.FTZ R204, R204, R37.reuse, -R80.reuse ;  /* 0x00000025cccc7223 */ /* 0x180fe20000010850 */
[-CC-:B------:R-:W-:Y:S01]  /*23020*/  FFMA.FTZ R201, R201, R37.reuse, -R80.reuse ;  /* 0x00000025c9c97223 */ /* 0x180fe20000010850 */
[-CC-:B------:R-:W-:Y:S07]  /*23030*/  FFMA.FTZ R188, R188, R37.reuse, -R80.reuse ;  /* 0x00000025bcbc7223 */ /* 0x180fee0000010850 */
[----:B------:R-:W-:Y:S01]  /*23040*/  MUFU.EX2 R107, R107 ;  /* 0x0000006b006b7308 */ /* 0x000fe20000000800 */
[-CC-:B------:R-:W-:Y:S01]  /*23050*/  FFMA.FTZ R180, R180, R37.reuse, -R80.reuse ;  /* 0x00000025b4b47223 */ /* 0x180fe20000010850 */
[----:B------:R-:W3:Y:S01]  /*23060*/  LDSM.16.MT88.4 R28, [R68] ;  /* 0x00000000441c783b */ /* 0x000ee20000004200 */
[-C--:B------:R-:W-:Y:S07]  /*23070*/  FFMA.FTZ R122, R122, R37.reuse, -R80 ;  /* 0x000000257a7a7223 */ /* 0x080fee0000010850 */
[----:B------:R-:W4:Y:S01]  /*23080*/  MUFU.EX2 R101, R101 ;  /* 0x0000006500657308 */ /* 0x000f220000000800 */
[-CC-:B------:R-:W-:Y:S01]  /*23090*/  FFMA.FTZ R43, R43, R37.reuse, -R76.reuse ;  /* 0x000000252b2b7223 */ /* 0x180fe2000001084c */
[-CC-:B------:R-:W-:Y:S01]  /*230a0*/  FFMA.FTZ R93, R93, R37.reuse, -R76.reuse ;  /* 0x000000255d5d7223 */ /* 0x180fe2000001084c */
[-CC-:B------:R-:W-:Y:S07]  /*230b0*/  FFMA.FTZ R196, R196, R37.reuse, -R76.reuse ;  /* 0x00000025c4c47223 */ /* 0x180fee000001084c */
[----:B------:R-:W5:Y:S01]  /*230c0*/  MUFU.EX2 R106, R106 ;  /* 0x0000006a006a7308 */ /* 0x000f620000000800 */
[-CC-:B------:R-:W-:Y:S01]  /*230d0*/  FFMA.FTZ R193, R193, R37.reuse, -R76.reuse ;  /* 0x00000025c1c17223 */ /* 0x180fe2000001084c */
[----:B--2---:R-:W-:Y:S01]  /*230e0*/  F2FP.BF16.F32.PACK_AB R44, R109, R110 ;  /* 0x0000006e6d2c723e */ /* 0x004fe200000010ff */
[-C--:B------:R-:W-:Y:S07]  /*230f0*/  FFMA.FTZ R192, R192, R37.reuse, -R76 ;  /* 0x00000025c0c07223 */ /* 0x080fee000001084c */
[----:B------:R-:W-:Y:S01]  /*23100*/  MUFU.EX2 R108, R108 ;  /* 0x0000006c006c7308 */ /* 0x000fe20000000800 */
[-C--:B------:R-:W-:Y:S01]  /*23110*/  FFMA.FTZ R203, R203, R37.reuse, -R80 ;  /* 0x00000025cbcb7223 */ /* 0x080fe20000010850 */
[-CC-:B------:R-:W-:Y:S01]  /*23120*/  FFMA.FTZ R195, R195, R37.reuse, -R76.reuse ;  /* 0x00000025c3c37223 */ /* 0x180fe2000001084c */
[-CC-:B------:R-:W-:Y:S07]  /*23130*/  FFMA.FTZ R181, R181, R37.reuse, -R76.reuse ;  /* 0x00000025b5b57223 */ /* 0x180fee000001084c */
[----:B------:R-:W2:Y:S01]  /*23140*/  MUFU.EX2 R105, R105 ;  /* 0x0000006900697308 */ /* 0x000ea20000000800 */
[----:B------:R-:W-:Y:S01]  /*23150*/  FFMA.FTZ R175, R175, R37, -R76 ;  /* 0x00000025afaf7223 */ /* 0x000fe2000001084c */
[----:B----4-:R-:W-:Y:S01]  /*23160*/  F2FP.BF16.F32.PACK_AB R46, R101, R107 ;  /* 0x0000006b652e723e */ /* 0x010fe200000010ff */
[-C--:B------:R-:W-:Y:S07]  /*23170*/  FFMA.FTZ R172, R172, R37.reuse, -R80 ;  /* 0x00000025acac7223 */ /* 0x080fee0000010850 */
[----:B------:R-:W4:Y:S01]  /*23180*/  MUFU.EX2 R41, R5 ;  /* 0x0000000500297308 */ /* 0x000f220000000800 */
[----:B------:R-:W-:Y:S01]  /*23190*/  FFMA.FTZ R168, R168, R37, -R76 ;  /* 0x00000025a8a87223 */ /* 0x000fe2000001084c */
[----:B-----5:R-:W-:Y:S01]  /*231a0*/  F2FP.BF16.F32.PACK_AB R45, R106, R111 ;  /* 0x0000006f6a2d723e */ /* 0x020fe200000010ff */
[-C--:B------:R-:W-:Y:S07]  /*231b0*/  FFMA.FTZ R104, R104, R37.reuse, -R80 ;  /* 0x0000002568687223 */ /* 0x080fee0000010850 */
[----:B------:R-:W5:Y:S01]  /*231c0*/  MUFU.EX2 R40, R4 ;  /* 0x0000000400287308 */ /* 0x000f620000000800 */
[-C--:B------:R-:W-:Y:S01]  /*231d0*/  FFMA.FTZ R90, R90, R37.reuse, -R76 ;  /* 0x000000255a5a7223 */ /* 0x080fe2000001084c */
[-CC-:B------:R-:W-:Y:S01]  /*231e0*/  FFMA.FTZ R97, R97, R37.reuse, -R80.reuse ;  /* 0x0000002561617223 */ /* 0x180fe20000010850 */
[-CC-:B------:R-:W-:Y:S07]  /*231f0*/  FFMA.FTZ R95, R95, R37.reuse, -R80.reuse ;  /* 0x000000255f5f7223 */ /* 0x180fee0000010850 */
[----:B------:R-:W-:Y:S01]  /*23200*/  MUFU.EX2 R118, R118 ;  /* 0x0000007600767308 */ /* 0x000fe20000000800 */
[-C--:B------:R-:W-:Y:S01]  /*23210*/  FFMA.FTZ R89, R89, R37.reuse, -R80 ;  /* 0x0000002559597223 */ /* 0x080fe20000010850 */
[----:B--2---:R-:W-:Y:S01]  /*23220*/  F2FP.BF16.F32.PACK_AB R47, R105, R108 ;  /* 0x0000006c692f723e */ /* 0x004fe200000010ff */
[-C--:B------:R-:W-:Y:S07]  /*23230*/  FFMA.FTZ R82, R82, R37.reuse, -R76 ;  /* 0x0000002552527223 */ /* 0x080fee000001084c */
[----:B------:R-:W-:Y:S01]  /*23240*/  MUFU.EX2 R196, R196 ;  /* 0x000000c400c47308 */ /* 0x000fe20000000800 */
[----:B------:R-:W-:Y:S01]  /*23250*/  FFMA.FTZ R81, R81, R37, -R80 ;  /* 0x0000002551517223 */ /* 0x000fe20000010850 */
[C---:B----4-:R-:W-:Y:S01]  /*23260*/  FMUL.FTZ R5, R41.reuse, R161 ;  /* 0x000000a129057220 */ /* 0x050fe20000410000 */
[C---:B------:R-:W-:Y:S01]  /*23270*/  FMUL.FTZ R8, R41.reuse, R156 ;  /* 0x0000009c29087220 */ /* 0x040fe20000410000 */
[C---:B------:R-:W-:Y:S01]  /*23280*/  FMUL.FTZ R9, R41.reuse, R157 ;  /* 0x0000009d29097220 */ /* 0x040fe20000410000 */
[C---:B------:R-:W-:Y:S01]  /*23290*/  FMUL.FTZ R16, R41.reuse, R148 ;  /* 0x0000009429107220 */ /* 0x040fe20000410000 */
[C---:B-----5:R-:W-:Y:S01]  /*232a0*/  FMUL.FTZ R6, R40.reuse, R162 ;  /* 0x000000a228067220 */ /* 0x060fe20000410000 */
[C---:B------:R-:W-:Y:S01]  /*232b0*/  FMUL.FTZ R7, R40.reuse, R163 ;  /* 0x000000a328077220 */ /* 0x040fe20000410000 */
[----:B------:R-:W-:Y:S01]  /*232c0*/  FMUL.FTZ R4, R41, R160 ;  /* 0x000000a029047220 */ /* 0x000fe20000410000 */
[----:B------:R-:W-:Y:S02]  /*232d0*/  IMAD.MOV.U32 R163, RZ, RZ, R56 ;  /* 0x000000ffffa37224 */ /* 0x000fe400078e0038 */
[C---:B------:R-:W-:Y:S01]  /*232e0*/  FMUL.FTZ R10, R40.reuse, R158 ;  /* 0x0000009e280a7220 */ /* 0x040fe20000410000 */
[----:B------:R-:W-:Y:S02]  /*232f0*/  IMAD.MOV.U32 R162, RZ, RZ, R57 ;  /* 0x000000ffffa27224 */ /* 0x000fe400078e0039 */
[C---:B------:R-:W-:Y:S01]  /*23300*/  FMUL.FTZ R11, R40.reuse, R159 ;  /* 0x0000009f280b7220 */ /* 0x040fe20000410000 */
[----:B------:R-:W-:Y:S02]  /*23310*/  IMAD.MOV.U32 R158, RZ, RZ, R58 ;  /* 0x000000ffff9e7224 */ /* 0x000fe400078e003a */
[----:B------:R-:W-:Y:S01]  /*23320*/  FFMA.FTZ R148, R165, R37, -R80 ;  /* 0x00000025a5947223 */ /* 0x000fe20000010850 */
[C---:B-1----:R-:W-:Y:S01]  /*23330*/  HMMA.16816.F32.BF16 R4, R44.reuse, R12, R4 ;  /* 0x0000000c2c04723c */ /* 0x042fe20000041804 */
[----:B------:R-:W-:Y:S01]  /*23340*/  LDSM.16.MT88.4 R56, [R70+0xa800] ;  /* 0x00a800004638783b */ /* 0x000fe20000004200 */
[----:B------:R-:W-:Y:S03]  /*23350*/  MUFU.EX2 R193, R193 ;  /* 0x000000c100c17308 */ /* 0x000fe60000000800 */
[----:B------:R-:W-:Y:S07]  /*23360*/  IMAD.MOV.U32 R160, RZ, RZ, R69 ;  /* 0x000000ffffa07224 */ /* 0x000fee00078e0045 */
[----:B------:R-:W-:Y:S01]  /*23370*/  MUFU.EX2 R148, R148 ;  /* 0x0000009400947308 */ /* 0x000fe20000000800 */
[----:B------:R-:W-:Y:S01]  /*23380*/  IMAD.IADD R69, R215, 0x1, R68 ;  /* 0x00000001d7457824 */ /* 0x000fe200078e0244 */
[C---:B------:R-:W-:Y:S08]  /*23390*/  HMMA.16816.F32.BF16 R8, R44.reuse, R14, R8 ;  /* 0x0000000e2c08723c */ /* 0x040ff00000041808 */
[----:B------:R-:W-:Y:S01]  /*233a0*/  MUFU.EX2 R192, R192 ;  /* 0x000000c000c07308 */ /* 0x000fe20000000800 */
[C---:B------:R-:W-:Y:S01]  /*233b0*/  FMUL.FTZ R12, R41.reuse, R152 ;  /* 0x00000098290c7220 */ /* 0x040fe20000410000 */
[----:B------:R-:W1:Y:S01]  /*233c0*/  LDSM.16.MT88.4 R48, [R69] ;  /* 0x000000004530783b */ /* 0x000e620000004200 */
[C---:B------:R-:W-:Y:S01]  /*233d0*/  FMUL.FTZ R13, R41.reuse, R153 ;  /* 0x00000099290d7220 */ /* 0x040fe20000410000 */
[C---:B------:R-:W-:Y:S01]  /*233e0*/  FMUL.FTZ R14, R40.reuse, R154 ;  /* 0x0000009a280e7220 */ /* 0x040fe20000410000 */
[C---:B------:R-:W-:Y:S01]  /*233f0*/  FMUL.FTZ R15, R40.reuse, R155 ;  /* 0x0000009b280f7220 */ /* 0x040fe20000410000 */
[----:B------:R-:W-:Y:S02]  /*23400*/  IMAD.MOV.U32 R159, RZ, RZ, R63 ;  /* 0x000000ffff9f7224 */ /* 0x000fe400078e003f */
[----:B------:R-:W-:Y:S01]  /*23410*/  FMUL.FTZ R17, R41, R149 ;  /* 0x0000009529117220 */ /* 0x000fe20000410000 */
[----:B------:R-:W-:Y:S02]  /*23420*/  IMAD.MOV.U32 R152, RZ, RZ, R62 ;  /* 0x000000ffff987224 */ /* 0x000fe400078e003e */
[----:B------:R-:W-:Y:S01]  /*23430*/  FFMA.FTZ R149, R251, R37, -R76 ;  /* 0x00000025fb957223 */ /* 0x000fe2000001084c */
[----:B------:R-:W2:Y:S01]  /*23440*/  LDSM.16.MT88.4 R60, [R68+0x800] ;  /* 0x00080000443c783b */ /* 0x000ea20000004200 */
[----:B------:R-:W-:Y:S01]  /*23450*/  IMAD.MOV.U32 R155, RZ, RZ, R126 ;  /* 0x000000ffff9b7224 */ /* 0x000fe200078e007e */
[C---:B------:R-:W-:Y:S01]  /*23460*/  HMMA.16816.F32.BF16 R12, R44.reuse, R20, R12 ;  /* 0x000000142c0c723c */ /* 0x040fe2000004180c */
[----:B------:R-:W-:Y:S02]  /*23470*/  MUFU.EX2 R195, R195 ;  /* 0x000000c300c37308 */ /* 0x000fe40000000800 */
[C---:B------:R-:W-:Y:S01]  /*23480*/  FMUL.FTZ R18, R40.reuse, R150 ;  /* 0x0000009628127220 */ /* 0x040fe20000410000 */
[----:B------:R-:W-:Y:S07]  /*23490*/  FMUL.FTZ R19, R40, R151 ;  /* 0x0000009728137220 */ /* 0x000fee0000410000 */
[----:B------:R-:W-:Y:S01]  /*234a0*/  MUFU.EX2 R149, R149 ;  /* 0x0000009500957308 */ /* 0x000fe20000000800 */
[C---:B------:R-:W-:Y:S01]  /*234b0*/  FMUL.FTZ R21, R41.reuse, R145 ;  /* 0x0000009129157220 */ /* 0x040fe20000410000 */
[-C--:B------:R-:W-:Y:S01]  /*234c0*/  FFMA.FTZ R145, R64, R37.reuse, -R76 ;  /* 0x0000002540917223 */ /* 0x080fe2000001084c */
[-C--:B------:R-:W-:Y:S01]  /*234d0*/  FFMA.FTZ R150, R160, R37.reuse, -R80 ;  /* 0x00000025a0967223 */ /* 0x080fe20000010850 */
[--C-:B------:R-:W-:Y:S01]  /*234e0*/  FFMA.FTZ R151, R252, R37, -R76.reuse ;  /* 0x00000025fc977223 */ /* 0x100fe2000001084c */
[----:B------:R-:W-:Y:S01]  /*234f0*/  FMUL.FTZ R20, R41, R144 ;  /* 0x0000009029147220 */ /* 0x000fe20000410000 */
[C---:B------:R-:W-:Y:S04]  /*23500*/  HMMA.16816.F32.BF16 R16, R44.reuse, R22, R16 ;  /* 0x000000162c10723c */ /* 0x040fe80000041810 */
[----:B------:R-:W-:Y:S01]  /*23510*/  MUFU.EX2 R181, R181 ;  /* 0x000000b500b57308 */ /* 0x000fe20000000800 */
[C---:B------:R-:W-:Y:S01]  /*23520*/  FMUL.FTZ R22, R40.reuse, R146 ;  /* 0x0000009228167220 */ /* 0x040fe20000410000 */
[----:B------:R-:W-:Y:S01]  /*23530*/  FMUL.FTZ R23, R40, R147 ;  /* 0x0000009328177220 */ /* 0x000fe20000410000 */
[----:B------:R-:W-:Y:S02]  /*23540*/  IMAD.MOV.U32 R157, RZ, RZ, R123 ;  /* 0x000000ffff9d7224 */ /* 0x000fe400078e007b */
[-C--:B------:R-:W-:Y:S01]  /*23550*/  FFMA.FTZ R146, R65, R37.reuse, -R76 ;  /* 0x0000002541927223 */ /* 0x080fe2000001084c */
[----:B------:R-:W-:Y:S04]  /*23560*/  IMAD.MOV.U32 R156, RZ, RZ, R120 ;  /* 0x000000ffff9c7224 */ /* 0x000fe800078e0078 */
[----:B------:R-:W-:Y:S01]  /*23570*/  MUFU.EX2 R150, R150 ;  /* 0x0000009600967308 */ /* 0x000fe20000000800 */
[----:B------:R-:W-:Y:S02]  /*23580*/  IMAD.MOV.U32 R161, RZ, RZ, R121 ;  /* 0x000000ffffa17224 */ /* 0x000fe400078e0079 */
[-CC-:B------:R-:W-:Y:S01]  /*23590*/  FFMA.FTZ R121, R24, R37.reuse, -R80.reuse ;  /* 0x0000002518797223 */ /* 0x180fe20000010850 */
[C---:B---3--:R-:W-:Y:S06]  /*235a0*/  HMMA.16816.F32.BF16 R20, R44.reuse, R28, R20 ;  /* 0x0000001c2c14723c */ /* 0x048fec0000041814 */
[----:B------:R-:W-:Y:S01]  /*235b0*/  MUFU.EX2 R151, R151 ;  /* 0x0000009700977308 */ /* 0x000fe20000000800 */
[-CC-:B------:R-:W-:Y:S01]  /*235c0*/  FFMA.FTZ R120, R26, R37.reuse, -R80.reuse ;  /* 0x000000251a787223 */ /* 0x180fe20000010850 */
[----:B------:R-:W-:Y:S01]  /*235d0*/  FFMA.FTZ R123, R25, R37, -R80 ;  /* 0x00000025197b7223 */ /* 0x000fe20000010850 */
[C---:B------:R-:W-:Y:S01]  /*235e0*/  FMUL.FTZ R24, R41.reuse, R140 ;  /* 0x0000008c29187220 */ /* 0x040fe20000410000 */
[----:B------:R-:W-:Y:S01]  /*235f0*/  FMUL.FTZ R25, R41, R141 ;  /* 0x0000008d29197220 */ /* 0x000fe20000410000 */
[C---:B------:R-:W-:Y:S01]  /*23600*/  FMUL.FTZ R26, R40.reuse, R142 ;  /* 0x0000008e281a7220 */ /* 0x040fe20000410000 */
[----:B------:R-:W-:Y:S01]  /*23610*/  FMUL.FTZ R27, R40, R143 ;  /* 0x0000008f281b7220 */ /* 0x000fe20000410000 */
[----:B------:R-:W-:Y:S02]  /*23620*/  IMAD.MOV.U32 R153, RZ, RZ, R124 ;  /* 0x000000ffff997224 */ /* 0x000fe400078e007c */
[-CC-:B------:R-:W-:Y:S01]  /*23630*/  FFMA.FTZ R124, R33, R37.reuse, -R76.reuse ;  /* 0x00000025217c7223 */ /* 0x180fe2000001084c */
[----:B------:R-:W-:Y:S02]  /*23640*/  IMAD.MOV.U32 R154, RZ, RZ, R125 ;  /* 0x000000ffff9a7224 */ /* 0x000fe400078e007d */
[-CC-:B------:R-:W-:Y:S01]  /*23650*/  FFMA.FTZ R125, R34, R37.reuse, -R76.reuse ;  /* 0x00000025227d7223 */ /* 0x180fe2000001084c */
[----:B------:R-:W-:Y:S02]  /*23660*/  IMAD.MOV.U32 R215, RZ, RZ, R127 ;  /* 0x000000ffffd77224 */ /* 0x000fe400078e007f */
[-CC-:B------:R-:W-:Y:S01]  /*23670*/  FFMA.FTZ R127, R35, R37.reuse, -R76.reuse ;  /* 0x00000025237f7223 */ /* 0x180fe2000001084c */
[C---:B------:R-:W-:Y:S01]  /*23680*/  HMMA.16816.F32.BF16 R24, R44.reuse, R30, R24 ;  /* 0x0000001e2c18723c */ /* 0x040fe20000041818 */
[----:B------:R-:W-:Y:S02]  /*23690*/  MUFU.EX2 R120, R120 ;  /* 0x0000007800787308 */ /* 0x000fe40000000800 */
[----:B------:R-:W-:Y:S01]  /*236a0*/  FFMA.FTZ R126, R32, R37, -R76 ;  /* 0x00000025207e7223 */ /* 0x000fe2000001084c */
[C---:B------:R-:W-:Y:S01]  /*236b0*/  FMUL.FTZ R28, R41.reuse, R136 ;  /* 0x00000088291c7220 */ /* 0x040fe20000410000 */
[----:B------:R-:W-:Y:S01]  /*236c0*/  FMUL.FTZ R29, R41, R137 ;  /* 0x00000089291d7220 */ /* 0x000fe20000410000 */
[C---:B------:R-:W-:Y:S01]  /*236d0*/  FMUL.FTZ R30, R40.reuse, R138 ;  /* 0x0000008a281e7220 */ /* 0x040fe20000410000 */
[----:B------:R-:W-:Y:S04]  /*236e0*/  FMUL.FTZ R31, R40, R139 ;  /* 0x0000008b281f7220 */ /* 0x000fe80000410000 */
[----:B------:R-:W3:Y:S01]  /*236f0*/  MUFU.EX2 R123, R123 ;  /* 0x0000007b007b7308 */ /* 0x000ee20000000800 */
[-CC-:B------:R-:W-:Y:S01]  /*23700*/  FFMA.FTZ R140, R67, R37.reuse, -R80.reuse ;  /* 0x00000025438c7223 */ /* 0x180fe20000010850 */
[--C-:B------:R-:W-:Y:S01]  /*23710*/  FFMA.FTZ R139, R66, R37, -R80.reuse ;  /* 0x00000025428b7223 */ /* 0x100fe20000010850 */
[C---:B------:R-:W-:Y:S07]  /*23720*/  FMUL.FTZ R32, R41.reuse, R132 ;  /* 0x0000008429207220 */ /* 0x040fee0000410000 */
[----:B------:R-:W4:Y:S01]  /*23730*/  MUFU.EX2 R121, R121 ;  /* 0x0000007900797308 */ /* 0x000f220000000800 */
[----:B------:R-:W-:Y:S01]  /*23740*/  LDSM.16.MT88.4 R64, [R68+0x1800] ;  /* 0x001800004440783b */ /* 0x000fe20000004200 */
[C---:B-1----:R-:W-:Y:S08]  /*23750*/  HMMA.16816.F32.BF16 R28, R44.reuse, R48, R28 ;  /* 0x000000302c1c723c */ /* 0x042ff0000004181c */
[----:B------:R-:W-:Y:S01]  /*23760*/  MUFU.EX2 R127, R127 ;  /* 0x0000007f007f7308 */ /* 0x000fe20000000800 */
[----:B------:R-:W-:Y:S01]  /*23770*/  FMUL.FTZ R33, R41, R133 ;  /* 0x0000008529217220 */ /* 0x000fe20000410000 */
[C---:B------:R-:W-:Y:S01]  /*23780*/  FMUL.FTZ R34, R40.reuse, R134 ;  /* 0x0000008628227220 */ /* 0x040fe20000410000 */
[----:B------:R-:W-:Y:S07]  /*23790*/  FMUL.FTZ R35, R40, R135 ;  /* 0x0000008728237220 */ /* 0x000fee0000410000 */
[----:B------:R-:W1:Y:S01]  /*237a0*/  MUFU.EX2 R125, R125 ;  /* 0x0000007d007d7308 */ /* 0x000e620000000800 */
[-CC-:B------:R-:W-:Y:S01]  /*237b0*/  FFMA.FTZ R133, R131, R37.reuse, -R80.reuse ;  /* 0x0000002583857223 */ /* 0x180fe20000010850 */
[-C--:B------:R-:W-:Y:S01]  /*237c0*/  FFMA.FTZ R143, R157, R37.reuse, -R80 ;  /* 0x000000259d8f7223 */ /* 0x080fe20000010850 */
[-C--:B------:R-:W-:Y:S07]  /*237d0*/  FFMA.FTZ R141, R162, R37.reuse, -R76 ;  /* 0x00000025a28d7223 */ /* 0x080fee000001084c */
[----:B------:R-:W-:Y:S01]  /*237e0*/  MUFU.EX2 R124, R124 ;  /* 0x0000007c007c7308 */ /* 0x000fe20000000800 */
[-C--:B------:R-:W-:Y:S01]  /*237f0*/  FFMA.FTZ R157, R211, R37.reuse, -R80 ;  /* 0x00000025d39d7223 */ /* 0x080fe20000010850 */
[----:B------:R-:W-:Y:S01]  /*23800*/  HMMA.16816.F32.BF16 R32, R44, R50, R32 ;  /* 0x000000322c20723c */ /* 0x000fe20000041820 */
[----:B------:R-:W5:Y:S07]  /*23810*/  LDSM.16.MT88.4 R48, [R69+0x800] ;  /* 0x000800004530783b */ /* 0x000f6e0000004200 */
[----:B------:R-:W2:Y:S01]  /*23820*/  MUFU.EX2 R126, R126 ;  /* 0x0000007e007e7308 */ /* 0x000ea20000000800 */
[----:B---3--:R-:W-:Y:S01]  /*23830*/  F2FP.BF16.F32.PACK_AB R44, R123, R120 ;  /* 0x000000787b2c723e */ /* 0x008fe200000010ff */
[--C-:B------:R-:W-:Y:S01]  /*23840*/  FFMA.FTZ R136, R159, R37, -R76.reuse ;  /* 0x000000259f887223 */ /* 0x100fe2000001084c */
[----:B----4-:R-:W-:Y:S01]  /*23850*/  F2FP.BF16.F32.PACK_AB R46, R118, R121 ;  /* 0x00000079762e723e */ /* 0x010fe200000010ff */
[-C--:B------:R-:W-:Y:S01]  /*23860*/  FFMA.FTZ R135, R158, R37.reuse, -R76 ;  /* 0x000000259e877223 */ /* 0x080fe2000001084c */
[--C-:B------:R-:W-:Y:S01]  /*23870*/  FFMA.FTZ R138, R215, R37, -R80.reuse ;  /* 0x00000025d78a7223 */ /* 0x100fe20000010850 */
[----:B-1----:R-:W-:Y:S01]  /*23880*/  F2FP.BF16.F32.PACK_AB R45, R125, R127 ;  /* 0x0000007f7d2d723e */ /* 0x002fe200000010ff */
[-C--:B------:R-:W-:Y:S01]  /*23890*/  FFMA.FTZ R132, R154, R37.reuse, -R80 ;  /* 0x000000259a847223 */ /* 0x080fe20000010850 */
[-CC-:B------:R-:W-:Y:S01]  /*238a0*/  FFMA.FTZ R134, R153, R37.reuse, -R76.reuse ;  /* 0x0000002599867223 */ /* 0x180fe2000001084c */
[-C--:B------:R-:W-:Y:S01]  /*238b0*/  FFMA.FTZ R137, R152, R37.reuse, -R76 ;  /* 0x0000002598897223 */ /* 0x080fe2000001084c */
[----:B------:R-:W-:Y:S01]  /*238c0*/  MUFU.EX2 R133, R133 ;  /* 0x0000008500857308 */ /* 0x000fe20000000800 */
[-C--:B------:R-:W-:Y:S01]  /*238d0*/  FFMA.FTZ R142, R156, R37.reuse, -R80 ;  /* 0x000000259c8e7223 */ /* 0x080fe20000010850 */
[-CC-:B------:R-:W-:Y:S01]  /*238e0*/  FFMA.FTZ R144, R163, R37.reuse, -R76.reuse ;  /* 0x00000025a3907223 */ /* 0x180fe2000001084c */
[-CC-:B------:R-:W-:Y:S01]  /*238f0*/  FFMA.FTZ R159, R207, R37.reuse, -R76.reuse ;  /* 0x00000025cf9f7223 */ /* 0x180fe2000001084c */
[----:B--2---:R-:W-:Y:S06]  /*23900*/  F2FP.BF16.F32.PACK_AB R47, R126, R124 ;  /* 0x0000007c7e2f723e */ /* 0x004fec00000010ff */
        /* <DEDUP_REMOVED lines=8> */
[-CC-:B------:R-:W-:Y:S01]  /*23990*/  FFMA.FTZ R162, R208, R37.reuse, -R76.reuse ;  /* 0x00000025d0a27223 */ /* 0x180fe2000001084c */
        /* <DEDUP_REMOVED lines=19> */
[C---:B------:R-:W-:Y:S08]  /*23ad0*/  HMMA.16816.F32.BF16 R16, R44.reuse, R58, R16 ;  /* 0x0000003a2c10723c */ /* 0x040ff00000041810 */
[----:B------:R2:W-:Y:S01]  /*23ae0*/  MUFU.EX2 R131, R56 ;  /* 0x0000003800837308 */ /* 0x0005e20000000800 */
[-C--:B------:R-:W-:Y:S01]  /*23af0*/  FFMA.FTZ R39, R39, R37.reuse, -R76 ;  /* 0x0000002527277223 */ /* 0x080fe2000001084c */
[----:B------:R-:W-:Y:S01]  /*23b00*/  FFMA.FTZ R110, R41, R250, R110 ;  /* 0x000000fa296e7223 */ /* 0x000fe2000001006e */
[--C-:B------:R-:W-:Y:S07]  /*23b10*/  FFMA.FTZ R41, R103, R37, -R80.reuse ;  /* 0x0000002567297223 */ /* 0x100fee0000010850 */
[----:B------:R-:W-:Y:S01]  /*23b20*/  MUFU.EX2 R144, R144 ;  /* 0x0000009000907308 */ /* 0x000fe20000000800 */
[----:B------:R-:W-:Y:S01]  /*23b30*/  FFMA.FTZ R111, R40, R245, R111 ;  /* 0x000000f5286f7223 */ /* 0x000fe2000001006f */
[C---:B------:R-:W-:Y:S08]  /*23b40*/  HMMA.16816.F32.BF16 R20, R44.reuse, R60, R20 ;  /* 0x0000003c2c14723c */ /* 0x040ff00000041814 */
[----:B------:R-:W-:Y:S01]  /*23b50*/  MUFU.EX2 R152, R152 ;  /* 0x0000009800987308 */ /* 0x000fe20000000800 */
[----:B------:R-:W-:Y:S01]  /*23b60*/  FFMA.FTZ R40, R102, R37, -R80 ;  /* 0x0000002566287223 */ /* 0x000fe20000010850 */
[----:B------:R-:W-:Y:S01]  /*23b70*/  FADD.FTZ R111, R106, R111 ;  /* 0x0000006f6a6f7221 */ /* 0x000fe20000010000 */
[----:B------:R-:W-:Y:S07]  /*23b80*/  FADD.FTZ R110, R109, R110 ;  /* 0x0000006e6d6e7221 */ /* 0x000fee0000010000 */
[----:B------:R-:W-:Y:S01]  /*23b90*/  MUFU.EX2 R147, R147 ;  /* 0x0000009300937308 */ /* 0x000fe20000000800 */
[----:B------:R-:W-:Y:S01]  /*23ba0*/  ISETP.GT.AND P0, PT, R236, R229, PT ;  /* 0x000000e5ec00720c */ /* 0x000fe20003f04270 */
[C---:B------:R-:W-:Y:S01]  /*23bb0*/  HMMA.16816.F32.BF16 R24, R44.reuse, R62, R24 ;  /* 0x0000003e2c18723c */ /* 0x040fe20000041818 */
[----:B--2---:R-:W2:Y:S07]  /*23bc0*/  LDSM.16.MT88.4 R56, [R70+0xb000] ;  /* 0x00b000004638783b */ /* 0x004eae0000004200 */
[----:B------:R-:W3:Y:S01]  /*23bd0*/  MUFU.EX2 R138, R138 ;  /* 0x0000008a008a7308 */ /* 0x000ee20000000800 */
[----:B------:R-:W-:Y:S01]  /*23be0*/  FADD.FTZ R108, R108, R111 ;  /* 0x0000006f6c6c7221 */ /* 0x000fe20000010000 */
[----:B------:R-:W-:Y:S01]  /*23bf0*/  FADD.FTZ R110, R107, R110 ;  /* 0x0000006e6b6e7221 */ /* 0x000fe20000010000 */
[----:B------:R-:W-:Y:S07]  /*23c00*/  VIADD R236, R236, 0xffffffff ;  /* 0xffffffffecec7836 */ /* 0x000fee0000000000 */
[----:B------:R-:W4:Y:S01]  /*23c10*/  MUFU.EX2 R132, R132 ;  /* 0x0000008400847308 */ /* 0x000f220000000800 */
[----:B------:R-:W-:Y:S01]  /*23c20*/  FADD.FTZ R108, R105, R108 ;  /* 0x0000006c696c7221 */ /* 0x000fe20000010000 */
[C---:B-----5:R-:W-:Y:S01]  /*23c30*/  HMMA.16816.F32.BF16 R28, R44.reuse, R48, R28 ;  /* 0x000000302c1c723c */ /* 0x060fe2000004181c */
[----:B------:R-:W5:Y:S07]  /*23c40*/  LDSM.16.MT88.4 R60, [R68+0x1000] ;  /* 0x00100000443c783b */ /* 0x000f6e0000004200 */
[----:B------:R-:W-:Y:S01]  /*23c50*/  MUFU.EX2 R134, R134 ;  /* 0x0000008600867308 */ /* 0x000fe20000000800 */
[----:B------:R-:W-:Y:S01]  /*23c60*/  FADD.FTZ R108, R127, R108 ;  /* 0x0000006c7f6c7221 */ /* 0x000fe20000010000 */
[----:B------:R-:W-:Y:S08]  /*23c70*/  FADD.FTZ R110, R101, R110 ;  /* 0x0000006e656e7221 */ /* 0x000ff00000010000 */
[----:B------:R-:W1:Y:S01]  /*23c80*/  MUFU.EX2 R137, R137 ;  /* 0x0000008900897308 */ /* 0x000e620000000800 */
[----:B------:R-:W-:Y:S01]  /*23c90*/  FADD.FTZ R108, R125, R108 ;  /* 0x0000006c7d6c7221 */ /* 0x000fe20000010000 */
[----:B------:R-:W-:Y:S01]  /*23ca0*/  HMMA.16816.F32.BF16 R32, R44, R50, R32 ;  /* 0x000000322c20723c */ /* 0x000fe20000041820 */
[----:B------:R-:W5:Y:S07]  /*23cb0*/  LDSM.16.MT88.4 R48, [R69+0x1000] ;  /* 0x001000004530783b */ /* 0x000f6e0000004200 */
[----:B------:R-:W-:Y:S01]  /*23cc0*/  MUFU.EX2 R136, R136 ;  /* 0x0000008800887308 */ /* 0x000fe20000000800 */
[----:B---3--:R-:W-:Y:S01]  /*23cd0*/  F2FP.BF16.F32.PACK_AB R44, R131, R138 ;  /* 0x0000008a832c723e */ /* 0x008fe200000010ff */
[----:B------:R-:W-:Y:S01]  /*23ce0*/  FADD.FTZ R108, R124, R108 ;  /* 0x0000006c7c6c7221 */ /* 0x000fe20000010000 */
[----:B----4-:R-:W-:Y:S07]  /*23cf0*/  F2FP.BF16.F32.PACK_AB R46, R132, R133 ;  /* 0x00000085842e723e */ /* 0x010fee00000010ff */
[----:B------:R-:W3:Y:S01]  /*23d00*/  MUFU.EX2 R135, R135 ;  /* 0x0000008700877308 */ /* 0x000ee20000000800 */
[----:B------:R-:W-:Y:S01]  /*23d10*/  FADD.FTZ R110, R120, R110 ;  /* 0x0000006e786e7221 */ /* 0x000fe20000010000 */
[----:B------:R-:W-:Y:S08]  /*23d20*/  FADD.FTZ R126, R126, R108 ;  /* 0x0000006c7e7e7221 */ /* 0x000ff00000010000 */
[----:B------:R-:W4:Y:S01]  /*23d30*/  MUFU.EX2 R146, R146 ;  /* 0x0000009200927308 */ /* 0x000f220000000800 */
[----:B------:R-:W-:Y:S01]  /*23d40*/  FADD.FTZ R123, R123, R110 ;  /* 0x0000006e7b7b7221 */ /* 0x000fe20000010000 */
[----:B-1----:R-:W-:Y:S01]  /*23d50*/  F2FP.BF16.F32.PACK_AB R45, R137, R134 ;  /* 0x00000086892d723e */ /* 0x002fe200000010ff */
[----:B------:R-:W-:Y:S07]  /*23d60*/  FADD.FTZ R126, R134, R126 ;  /* 0x0000007e867e7221 */ /* 0x000fee0000010000 */
[----:B------:R-:W1:Y:S01]  /*23d70*/  MUFU.EX2 R145, R145 ;  /* 0x0000009100917308 */ /* 0x000e620000000800 */
[----:B------:R-:W-:Y:S01]  /*23d80*/  FADD.FTZ R123, R121, R123 ;  /* 0x0000007b797b7221 */ /* 0x000fe20000010000 */
[----:B------:R-:W-:Y:S08]  /*23d90*/  FADD.FTZ R137, R137, R126 ;  /* 0x0000007e89897221 */ /* 0x000ff00000010000 */
[----:B------:R-:W1:Y:S01]  /*23da0*/  MUFU.EX2 R153, R153 ;  /* 0x0000009900997308 */ /* 0x000e620000000800 */
[----:B------:R-:W-:Y:S01]  /*23db0*/  FADD.FTZ R123, R118, R123 ;  /* 0x0000007b767b7221 */ /* 0x000fe20000010000 */
[C---:B---3--:R-:W-:Y:S01]  /*23dc0*/  F2FP.BF16.F32.PACK_AB R47, R135.reuse, R136 ;  /* 0x00000088872f723e */ /* 0x048fe200000010ff */
[----:B------:R-:W-:Y:S07]  /*23dd0*/  FADD.FTZ R137, R136, R137 ;  /* 0x0000008988897221 */ /* 0x000fee0000010000 */
[----:B------:R-:W-:Y:S01]  /*23de0*/  MUFU.EX2 R161, R161 ;  /* 0x000000a100a17308 */ /* 0x000fe20000000800 */
[----:B------:R-:W-:Y:S01]  /*23df0*/  FADD.FTZ R138, R138, R123 ;  /* 0x0000007b8a8a7221 */ /* 0x000fe20000010000 */
[----:B------:R-:W-:Y:S08]  /*23e00*/  FADD.FTZ R135, R135, R137 ;  /* 0x0000008987877221 */ /* 0x000ff00000010000 */
[----:B------:R-:W-:Y:S01]  /*23e10*/  MUFU.EX2 R155, R155 ;  /* 0x0000009b009b7308 */ /* 0x000fe20000000800 */
[C---:B------:R-:W-:Y:S09]  /*23e20*/  HMMA.16816.F32.BF16 R4, R44.reuse, R52, R4 ;  /* 0x000000342c04723c */ /* 0x040ff20000041804 */
[----:B------:R-:W-:Y:S01]  /*23e30*/  MUFU.EX2 R162, R162 ;  /* 0x000000a200a27308 */ /* 0x000fe20000000800 */
[----:B----4-:R-:W-:Y:S01]  /*23e40*/  FADD.FTZ R135, R146, R135 ;  /* 0x0000008792877221 */ /* 0x010fe20000010000 */
[----:B------:R-:W-:Y:S08]  /*23e50*/  FADD.FTZ R138, R131, R138 ;  /* 0x0000008a838a7221 */ /* 0x000ff00000010000 */
[----:B------:R-:W-:Y:S01]  /*23e60*/  MUFU.EX2 R160, R160 ;  /* 0x000000a000a07308 */ /* 0x000fe20000000800 */
[C---:B------:R-:W-:Y:S01]  /*23e70*/  HMMA.16816.F32.BF16 R8, R44.reuse, R54, R8 ;  /* 0x000000362c08723c */ /* 0x040fe20000041808 */
[----:B------:R-:W3:Y:S08]  /*23e80*/  LDSM.16.MT88.4 R52, [R71+0xb800] ;  /* 0x00b800004734783b */ /* 0x000ef00000004200 */
[----:B------:R-:W-:Y:S01]  /*23e90*/  MUFU.EX2 R194, R204 ;  /* 0x000000cc00c27308 */ /* 0x000fe20000000800 */
[----:B------:R-:W-:Y:S09]  /*23ea0*/  FADD.FTZ R138, R133, R138 ;  /* 0x0000008a858a7221 */ /* 0x000ff20000010000 */
[----:B------:R-:W-:Y:S01]  /*23eb0*/  MUFU.EX2 R163, R163 ;  /* 0x000000a300a37308 */ /* 0x000fe20000000800 */
[C---:B--2---:R-:W-:Y:S03]  /*23ec0*/  HMMA.16816.F32.BF16 R12, R44.reuse, R56, R12 ;  /* 0x000000382c0c723c */ /* 0x044fe6000004180c */
[----:B------:R-:W-:Y:S06]  /*23ed0*/  FADD.FTZ R132, R132, R138 ;  /* 0x0000008a84847221 */ /* 0x000fec0000010000 */
[----:B------:R-:W2:Y:S01]  /*23ee0*/  MUFU.EX2 R154, R154 ;  /* 0x0000009a009a7308 */ /* 0x000ea20000000800 */
[----:B------:R-:W-:Y:S01]  /*23ef0*/  FADD.FTZ R132, R143, R132 ;  /* 0x000000848f847221 */ /* 0x000fe20000010000 */
[C---:B------:R-:W-:Y:S01]  /*23f00*/  HMMA.16816.F32.BF16 R16, R44.reuse, R58, R16 ;  /* 0x0000003a2c10723c */ /* 0x040fe20000041810 */
[----:B------:R-:W4:Y:S07]  /*23f10*/  LDSM.16.MT88.4 R56, [R70+0xb800] ;  /* 0x00b800004638783b */ /* 0x000f2e0000004200 */
[----:B------:R-:W2:Y:S10]  /*23f20*/  MUFU.EX2 R156, R156 ;  /* 0x0000009c009c7308 */ /* 0x000eb40000000800 */
[----:B------:R-:W-:Y:S01]  /*23f30*/  MUFU.EX2 R189, R203 ;  /* 0x000000cb00bd7308 */ /* 0x000fe20000000800 */
[C---:B-----5:R-:W-:Y:S09]  /*23f40*/  HMMA.16816.F32.BF16 R20, R44.reuse, R60, R20 ;  /* 0x0000003c2c14723c */ /* 0x060ff20000041814 */
[----:B------:R-:W-:Y:S10]  /*23f50*/  MUFU.EX2 R164, R164 ;  /* 0x000000a400a47308 */ /* 0x000ff40000000800 */
[----:B------:R-:W5:Y:S01]  /*23f60*/  MUFU.EX2 R165, R165 ;  /* 0x000000a500a57308 */ /* 0x000f620000000800 */
[C---:B------:R-:W-:Y:S01]  /*23f70*/  HMMA.16816.F32.BF16 R24, R44.reuse, R62, R24 ;  /* 0x0000003e2c18723c */ /* 0x040fe20000041818 */
[----:B------:R-:W-:Y:S08]  /*23f80*/  LDSM.16.MT88.4 R60, [R68+0x2000] ;  /* 0x00200000443c783b */ /* 0x000ff00000004200 */
[----:B------:R1:W-:Y:S10]  /*23f90*/  MUFU.EX2 R102, R41 ;  /* 0x0000002900667308 */ /* 0x0003f40000000800 */
[----:B------:R-:W-:Y:S01]  /*23fa0*/  MUFU.EX2 R103, R104 ;  /* 0x0000006800677308 */ /* 0x000fe20000000800 */
[C---:B------:R-:W-:Y:S09]  /*23fb0*/  HMMA.16816.F32.BF16 R28, R44.reuse, R48, R28 ;  /* 0x000000302c1c723c */ /* 0x040ff2000004181c */
[----:B------:R-:W-:Y:S10]  /*23fc0*/  MUFU.EX2 R90, R90 ;  /* 0x0000005a005a7308 */ /* 0x000ff40000000800 */
[----:B------:R-:W-:Y:S01]  /*23fd0*/  MUFU.EX2 R82, R82 ;  /* 0x0000005200527308 */ /* 0x000fe20000000800 */
[----:B------:R-:W-:Y:S01]  /*23fe0*/  HMMA.16816.F32.BF16 R32, R44, R50, R32 ;  /* 0x000000322c20723c */ /* 0x000fe20000041820 */
[----:B------:R-:W2:Y:S02]  /*23ff0*/  LDSM.16.MT88.4 R48, [R69+0x1800] ;  /* 0x001800004530783b */ /* 0x000ea40000004200 */
[C---:B------:R-:W-:Y:S01]  /*24000*/  F2FP.BF16.F32.PACK_AB R44, R142.reuse, R143 ;  /* 0x0000008f8e2c723e */ /* 0x040fe200000010ff */
[----:B------:R-:W-:Y:S01]  /*24010*/  FADD.FTZ R142, R142, R132 ;  /* 0x000000848e8e7221 */ /* 0x000fe20000010000 */
[----:B------:R-:W-:Y:S01]  /*24020*/  F2FP.BF16.F32.PACK_AB R46, R139, R140 ;  /* 0x0000008c8b2e723e */ /* 0x000fe200000010ff */
[-C--:B-1----:R-:W-:Y:S01]  /*24030*/  FFMA.FTZ R41, R100, R37.reuse, -R80 ;  /* 0x0000002564297223 */ /* 0x082fe20000010850 */
[----:B------:R-:W-:Y:S01]  /*24040*/  F2FP.BF16.F32.PACK_AB R47, R141, R144 ;  /* 0x000000908d2f723e */ /* 0x000fe200000010ff */
[----:B------:R-:W-:Y:S01]  /*24050*/  FADD.FTZ R142, R140, R142 ;  /* 0x0000008e8c8e7221 */ /* 0x000fe20000010000 */
[C---:B------:R-:W-:Y:S01]  /*24060*/  F2FP.BF16.F32.PACK_AB R45, R145.reuse, R146 ;  /* 0x00000092912d723e */ /* 0x040fe200000010ff */
[----:B------:R1:W-:Y:S01]  /*24070*/  MUFU.EX2 R100, R40 ;  /* 0x0000002800647308 */ /* 0x0003e20000000800 */
[----:B------:R-:W-:Y:S01]  /*24080*/  FADD.FTZ R145, R145, R135 ;  /* 0x0000008791917221 */ /* 0x000fe20000010000 */
[----:B------:R-:W-:Y:S03]  /*24090*/  FADD.FTZ R139, R139, R142 ;  /* 0x0000008e8b8b7221 */ /* 0x000fe60000010000 */
[----:B------:R-:W-:Y:S01]  /*240a0*/  FADD.FTZ R145, R144, R145 ;  /* 0x0000009190917221 */ /* 0x000fe20000010000 */
[C---:B---3--:R-:W-:Y:S03]  /*240b0*/  HMMA.16816.F32.BF16 R4, R44.reuse, R52, R4 ;  /* 0x000000342c04723c */ /* 0x048fe60000041804 */
[----:B------:R-:W-:Y:S01]  /*240c0*/  FADD.FTZ R145, R141, R145 ;  /* 0x000000918d917221 */ /* 0x000fe20000010000 */
[----:B------:R-:W-:Y:S01]  /*240d0*/  FADD.FTZ R139, R152, R139 ;  /* 0x0000008b988b7221 */ /* 0x000fe20000010000 */
[----:B------:R-:W-:Y:S02]  /*240e0*/  LDSM.16.MT88.4 R140, [R68+0x7800] ;  /* 0x00780000448c783b */ /* 0x000fe40000004200 */
[----:B------:R-:W-:Y:S01]  /*240f0*/  FADD.FTZ R145, R153, R145 ;  /* 0x0000009199917221 */ /* 0x000fe20000010000 */
[C---:B------:R-:W-:Y:S03]  /*24100*/  HMMA.16816.F32.BF16 R8, R44.reuse, R54, R8 ;  /* 0x000000362c08723c */ /* 0x040fe60000041808 */
[----:B------:R-:W-:Y:S01]  /*24110*/  FADD.FTZ R139, R150, R139 ;  /* 0x0000008b968b7221 */ /* 0x000fe20000010000 */
[----:B-1----:R-:W-:Y:S01]  /*24120*/  FFMA.FTZ R40, R99, R37, -R76 ;  /* 0x0000002563287223 */ /* 0x002fe2000001084c */
[----:B------:R-:W1:Y:S01]  /*24130*/  LDSM.16.MT88.4 R52, [R71+0xc000] ;  /* 0x00c000004734783b */ /* 0x000e620000004200 */
[----:B------:R-:W-:Y:S01]  /*24140*/  MUFU.EX2 R99, R41 ;  /* 0x0000002900637308 */ /* 0x000fe20000000800 */
[----:B------:R-:W-:Y:S01]  /*24150*/  FADD.FTZ R139, R148, R139 ;  /* 0x0000008b948b7221 */ /* 0x000fe20000010000 */
[C---:B----4-:R-:W-:Y:S03]  /*24160*/  HMMA.16816.F32.BF16 R12, R44.reuse, R56, R12 ;  /* 0x000000382c0c723c */ /* 0x050fe6000004180c */
[C---:B------:R-:W-:Y:S05]  /*24170*/  FADD.FTZ R139, R147.reuse, R139 ;  /* 0x0000008b938b7221 */ /* 0x040fea0000010000 */
        /* <DEDUP_REMOVED lines=11> */
[C---:B------:R-:W-:Y:S01]  /*24230*/  F2FP.BF16.F32.PACK_AB R45, R154.reuse, R153 ;  /* 0x000000999a2d723e */ /* 0x040fe200000010ff */
[----:B------:R-:W-:Y:S04]  /*24240*/  FADD.FTZ R154, R154, R145 ;  /* 0x000000919a9a7221 */ /* 0x000fe80000010000 */
[----:B------:R-:W-:Y:S02]  /*24250*/  FADD.FTZ R154, R151, R154 ;  /* 0x0000009a979a7221 */ /* 0x000fe40000010000 */
[C---:B-1----:R-:W-:Y:S03]  /*24260*/  HMMA.16816.F32.BF16 R4, R44.reuse, R52, R4 ;  /* 0x000000342c04723c */ /* 0x042fe60000041804 */
[----:B------:R-:W-:Y:S02]  /*24270*/  FADD.FTZ R154, R149, R154 ;  /* 0x0000009a959a7221 */ /* 0x000fe40000010000 */
[----:B------:R-:W-:Y:S03]  /*24280*/  LDSM.16.MT88.4 R148, [R70+0x11800] ;  /* 0x011800004694783b */ /* 0x000fe60000004200 */
[C---:B------:R-:W-:Y:S05]  /*24290*/  HMMA.16816.F32.BF16 R8, R44.reuse, R54, R8 ;  /* 0x000000362c08723c */ /* 0x040fea0000041808 */
[----:B------:R-:W1:Y:S03]  /*242a0*/  LDSM.16.MT88.4 R52, [R71+0xc800] ;  /* 0x00c800004734783b */ /* 0x000e660000004200 */
        /* <DEDUP_REMOVED lines=23> */
[----:B------:R-:W1:Y:S02]  /*24420*/  LDSM.16.MT88.4 R52, [R71+0xd000] ;  /* 0x00d000004734783b */ /* 0x000e640000004200 */
[----:B-----5:R-:W-:Y:S05]  /*24430*/  FADD.FTZ R160, R165, R160 ;  /* 0x000000a0a5a07221 */ /* 0x020fea0000010000 */
[C---:B---3--:R-:W-:Y:S08]  /*24440*/  HMMA.16816.F32.BF16 R12, R44.reuse, R56, R12 ;  /* 0x000000382c0c723c */ /* 0x048ff0000004180c */
[C---:B------:R-:W-:Y:S01]  /*24450*/  HMMA.16816.F32.BF16 R16, R44.reuse, R58, R16 ;  /* 0x0000003a2c10723c */ /* 0x040fe20000041810 */
[----:B------:R-:W3:Y:S07]  /*24460*/  LDSM.16.MT88.4 R56, [R70+0xd000] ;  /* 0x00d000004638783b */ /* 0x000eee0000004200 */
[C---:B------:R-:W-:Y:S03]  /*24470*/  HMMA.16816.F32.BF16 R20, R44.reuse, R64, R20 ;  /* 0x000000402c14723c */ /* 0x040fe60000041814 */
[-CC-:B------:R-:W-:Y:S01]  /*24480*/  FFMA.FTZ R65, R199, R37.reuse, -R80.reuse ;  /* 0x00000025c7417223 */ /* 0x180fe20000010850 */
[-C--:B------:R-:W-:Y:S02]  /*24490*/  FFMA.FTZ R64, R200, R37.reuse, -R80 ;  /* 0x00000025c8407223 */ /* 0x080fe40000010850 */
[----:B------:R4:W5:Y:S02]  /*244a0*/  MUFU.EX2 R200, R201 ;  /* 0x000000c900c87308 */ /* 0x0009640000000800 */
[C---:B------:R-:W-:Y:S08]  /*244b0*/  HMMA.16816.F32.BF16 R24, R44.reuse, R66, R24 ;  /* 0x000000422c18723c */ /* 0x040ff00000041818 */
[----:B------:R1:W-:Y:S01]  /*244c0*/  MUFU.EX2 R199, R64 ;  /* 0x0000004000c77308 */ /* 0x0003e20000000800 */
[C---:B--2---:R-:W-:Y:S03]  /*244d0*/  HMMA.16816.F32.BF16 R28, R44.reuse, R48, R28 ;  /* 0x000000302c1c723c */ /* 0x044fe6000004181c */
[-C--:B----4-:R-:W-:Y:S05]  /*244e0*/  FFMA.FTZ R201, R197, R37.reuse, -R76 ;  /* 0x00000025c5c97223 */ /* 0x090fea000001084c */
[----:B------:R-:W-:Y:S01]  /*244f0*/  HMMA.16816.F32.BF16 R32, R44, R50, R32 ;  /* 0x000000322c20723c */ /* 0x000fe20000041820 */
[----:B------:R-:W2:Y:S01]  /*24500*/  LDSM.16.MT88.4 R48, [R69+0x3000] ;  /* 0x003000004530783b */ /* 0x000ea20000004200 */
[----:B------:R-:W4:Y:S01]  /*24510*/  MUFU.EX2 R201, R201 ;  /* 0x000000c900c97308 */ /* 0x000f220000000800 */
[C---:B------:R-:W-:Y:S01]  /*24520*/  F2FP.BF16.F32.PACK_AB R44, R163.reuse, R194 ;  /* 0x000000c2a32c723e */ /* 0x040fe200000010ff */
[----:B-1----:R-:W-:Y:S01]  /*24530*/  FFMA.FTZ R64, R198, R37, -R80 ;  /* 0x00000025c6407223 */ /* 0x002fe20000010850 */
[----:B------:R-:W-:Y:S07]  /*24540*/  F2FP.BF16.F32.PACK_AB R46, R164, R189 ;  /* 0x000000bda42e723e */ /* 0x000fee00000010ff */
[----:B------:R-:W-:Y:S01]  /*24550*/  MUFU.EX2 R198, R65 ;  /* 0x0000004100c67308 */ /* 0x000fe20000000800 */
[----:B------:R-:W-:Y:S01]  /*24560*/  F2FP.BF16.F32.PACK_AB R45, R196, R165 ;  /* 0x000000a5c42d723e */ /* 0x000fe200000010ff */
[----:B------:R-:W-:Y:S01]  /*24570*/  FADD.FTZ R194, R194, R156 ;  /* 0x0000009cc2c27221 */ /* 0x000fe20000010000 */
[----:B------:R-:W-:Y:S01]  /*24580*/  F2FP.BF16.F32.PACK_AB R47, R192, R193 ;  /* 0x000000c1c02f723e */ /* 0x000fe200000010ff */
[----:B------:R-:W-:Y:S06]  /*24590*/  LDSM.16.MT88.4 R156, [R71+0x11800] ;  /* 0x01180000479c783b */ /* 0x000fec0000004200 */
[----:B------:R1:W-:Y:S01]  /*245a0*/  MUFU.EX2 R197, R64 ;  /* 0x0000004000c57308 */ /* 0x0003e20000000800 */
[----:B------:R-:W-:Y:S01]  /*245b0*/  FADD.FTZ R194, R163, R194 ;  /* 0x000000c2a3c27221 */ /* 0x000fe20000010000 */
[----:B------:R-:W-:Y:S01]  /*245c0*/  FADD.FTZ R196, R196, R160 ;  /* 0x000000a0c4c47221 */ /* 0x000fe20000010000 */
[----:B------:R-:W-:Y:S01]  /*245d0*/  IMAD.MOV.U32 R165, RZ, RZ, R0 ;  /* 0x000000ffffa57224 */ /* 0x000fe200078e0000 */
[C---:B------:R-:W-:Y:S03]  /*245e0*/  HMMA.16816.F32.BF16 R4, R44.reuse, R52, R4 ;  /* 0x000000342c04723c */ /* 0x040fe60000041804 */
[----:B------:R-:W-:Y:S01]  /*245f0*/  FADD.FTZ R189, R189, R194 ;  /* 0x000000c2bdbd7221 */ /* 0x000fe20000010000 */
[----:B------:R-:W-:Y:S03]  /*24600*/  FADD.FTZ R196, R193, R196 ;  /* 0x000000c4c1c47221 */ /* 0x000fe60000010000 */
[----:B------:R-:W-:Y:S01]  /*24610*/  FADD.FTZ R189, R164, R189 ;  /* 0x000000bda4bd7221 */ /* 0x000fe20000010000 */
[C---:B------:R-:W-:Y:S01]  /*24620*/  HMMA.16816.F32.BF16 R8, R44.reuse, R54, R8 ;  /* 0x000000362c08723c */ /* 0x040fe20000041808 */
[----:B------:R-:W2:Y:S02]  /*24630*/  LDSM.16.MT88.4 R52, [R71+0xd800] ;  /* 0x00d800004734783b */ /* 0x000ea40000004200 */
[----:B------:R-:W-:Y:S01]  /*24640*/  FADD.FTZ R192, R192, R196 ;  /* 0x000000c4c0c07221 */ /* 0x000fe20000010000 */
[----:B-----5:R-:W-:Y:S01]  /*24650*/  FADD.FTZ R189, R200, R189 ;  /* 0x000000bdc8bd7221 */ /* 0x020fe20000010000 */
[----:B------:R-:W-:Y:S02]  /*24660*/  IMAD.MOV.U32 R164, RZ, RZ, R36 ;  /* 0x000000ffffa47224 */ /* 0x000fe400078e0024 */
[----:B----4-:R-:W-:Y:S01]  /*24670*/  FADD.FTZ R192, R201, R192 ;  /* 0x000000c0c9c07221 */ /* 0x010fe20000010000 */
[C---:B---3--:R-:W-:Y:S01]  /*24680*/  HMMA.16816.F32.BF16 R12, R44.reuse, R56, R12 ;  /* 0x000000382c0c723c */ /* 0x048fe2000004180c */
[----:B-1----:R-:W-:Y:S02]  /*24690*/  LDSM.16.MT88.4 R64, [R68+0x3800] ;  /* 0x003800004440783b */ /* 0x002fe40000004200 */
[----:B------:R-:W-:Y:S01]  /*246a0*/  FADD.FTZ R189, R199, R189 ;  /* 0x000000bdc7bd7221 */ /* 0x000fe20000010000 */
[----:B------:R-:W-:Y:S04]  /*246b0*/  FADD.FTZ R192, R195, R192 ;  /* 0x000000c0c3c07221 */ /* 0x000fe80000010000 */
[C---:B------:R-:W-:Y:S01]  /*246c0*/  HMMA.16816.F32.BF16 R16, R44.reuse, R58, R16 ;  /* 0x0000003a2c10723c */ /* 0x040fe20000041810 */
[----:B------:R-:W1:Y:S07]  /*246d0*/  LDSM.16.MT88.4 R56, [R70+0xd800] ;  /* 0x00d800004638783b */ /* 0x000e6e0000004200 */
[C---:B------:R-:W-:Y:S03]  /*246e0*/  HMMA.16816.F32.BF16 R20, R44.reuse, R60, R20 ;  /* 0x0000003c2c14723c */ /* 0x040fe60000041814 */
[-CC-:B------:R-:W-:Y:S01]  /*246f0*/  FFMA.FTZ R60, R191, R37.reuse, -R76.reuse ;  /* 0x00000025bf3c7223 */ /* 0x180fe2000001084c */
[-CC-:B------:R-:W-:Y:S03]  /*24700*/  FFMA.FTZ R191, R190, R37.reuse, -R76.reuse ;  /* 0x00000025bebf7223 */ /* 0x180fe6000001084c */
[----:B------:R3:W4:Y:S01]  /*24710*/  MUFU.EX2 R190, R60 ;  /* 0x0000003c00be7308 */ /* 0x0007220000000800 */
[C---:B------:R-:W-:Y:S09]  /*24720*/  HMMA.16816.F32.BF16 R24, R44.reuse, R62, R24 ;  /* 0x0000003e2c18723c */ /* 0x040ff20000041818 */
[----:B------:R-:W5:Y:S01]  /*24730*/  MUFU.EX2 R191, R191 ;  /* 0x000000bf00bf7308 */ /* 0x000f620000000800 */
[C---:B--2---:R-:W-:Y:S03]  /*24740*/  HMMA.16816.F32.BF16 R28, R44.reuse, R48, R28 ;  /* 0x000000302c1c723c */ /* 0x044fe6000004181c */
[----:B---3--:R-:W-:Y:S01]  /*24750*/  FFMA.FTZ R60, R182, R37, -R76 ;  /* 0x00000025b63c7223 */ /* 0x008fe2000001084c */
[----:B----4-:R-:W-:Y:S05]  /*24760*/  FADD.FTZ R192, R190, R192 ;  /* 0x000000c0bec07221 */ /* 0x010fea0000010000 */
[----:B------:R-:W-:Y:S01]  /*24770*/  MUFU.EX2 R182, R183 ;  /* 0x000000b700b67308 */ /* 0x000fe20000000800 */
[----:B------:R-:W-:Y:S01]  /*24780*/  HMMA.16816.F32.BF16 R32, R44, R50, R32 ;  /* 0x000000322c20723c */ /* 0x000fe20000041820 */
[----:B------:R-:W2:Y:S02]  /*24790*/  LDSM.16.MT88.4 R48, [R69+0x3800] ;  /* 0x003800004530783b */ /* 0x000ea40000004200 */
[----:B------:R-:W-:Y:S06]  /*247a0*/  F2FP.BF16.F32.PACK_AB R44, R199, R200 ;  /* 0x000000c8c72c723e */ /* 0x000fec00000010ff */
[----:B------:R3:W-:Y:S01]  /*247b0*/  MUFU.EX2 R183, R60 ;  /* 0x0000003c00b77308 */ /* 0x0007e20000000800 */
[----:B------:R-:W-:Y:S01]  /*247c0*/  F2FP.BF16.F32.PACK_AB R46, R197, R198 ;  /* 0x000000c6c52e723e */ /* 0x000fe200000010ff */
[----:B------:R-:W-:Y:S01]  /*247d0*/  FADD.FTZ R198, R198, R189 ;  /* 0x000000bdc6c67221 */ /* 0x000fe20000010000 */
[----:B------:R-:W-:Y:S01]  /*247e0*/  F2FP.BF16.F32.PACK_AB R45, R195, R201 ;  /* 0x000000c9c32d723e */ /* 0x000fe200000010ff */
[C---:B-----5:R-:W-:Y:S01]  /*247f0*/  FADD.FTZ R192, R191.reuse, R192 ;  /* 0x000000c0bfc07221 */ /* 0x060fe20000010000 */
[----:B------:R-:W-:Y:S01]  /*24800*/  F2FP.BF16.F32.PACK_AB R47, R191, R190 ;  /* 0x000000bebf2f723e */ /* 0x000fe200000010ff */
[----:B------:R-:W-:Y:S06]  /*24810*/  FADD.FTZ R198, R197, R198 ;  /* 0x000000c6c5c67221 */ /* 0x000fec0000010000 */
[C---:B------:R-:W-:Y:S01]  /*24820*/  HMMA.16816.F32.BF16 R4, R44.reuse, R52, R4 ;  /* 0x000000342c04723c */ /* 0x040fe20000041804 */
[----:B---3--:R-:W-:Y:S07]  /*24830*/  LDSM.16.MT88.4 R60, [R68+0x4000] ;  /* 0x00400000443c783b */ /* 0x008fee0000004200 */
[C---:B------:R-:W-:Y:S01]  /*24840*/  HMMA.16816.F32.BF16 R8, R44.reuse, R54, R8 ;  /* 0x000000362c08723c */ /* 0x040fe20000041808 */
[----:B------:R-:W3:Y:S07]  /*24850*/  LDSM.16.MT88.4 R52, [R71+0xe000] ;  /* 0x00e000004734783b */ /* 0x000eee0000004200 */
[C---:B-1----:R-:W-:Y:S03]  /*24860*/  HMMA.16816.F32.BF16 R12, R44.reuse, R56, R12 ;  /* 0x000000382c0c723c */ /* 0x042fe6000004180c */
[-CC-:B------:R-:W-:Y:S01]  /*24870*/  FFMA.FTZ R57, R187, R37.reuse, -R80.reuse ;  /* 0x00000025bb397223 */ /* 0x180fe20000010850 */
[-C--:B------:R-:W-:Y:S01]  /*24880*/  FFMA.FTZ R56, R186, R37.reuse, -R80 ;  /* 0x00000025ba387223 */ /* 0x080fe20000010850 */
[----:B------:R1:W4:Y:S03]  /*24890*/  MUFU.EX2 R187, R188 ;  /* 0x000000bc00bb7308 */ /* 0x0003260000000800 */
[C---:B------:R-:W-:Y:S07]  /*248a0*/  HMMA.16816.F32.BF16 R16, R44.reuse, R58, R16 ;  /* 0x0000003a2c10723c */ /* 0x040fee0000041810 */
[----:B------:R5:W3:Y:S01]  /*248b0*/  MUFU.EX2 R186, R57 ;  /* 0x0000003900ba7308 */ /* 0x000ae20000000800 */
[C---:B------:R-:W-:Y:S03]  /*248c0*/  HMMA.16816.F32.BF16 R20, R44.reuse, R64, R20 ;  /* 0x000000402c14723c */ /* 0x040fe60000041814 */
[-C--:B-1----:R-:W-:Y:S01]  /*248d0*/  FFMA.FTZ R188, R184, R37.reuse, -R76 ;  /* 0x00000025b8bc7223 */ /* 0x082fe2000001084c */
[-CC-:B------:R-:W-:Y:S01]  /*248e0*/  FFMA.FTZ R65, R178, R37.reuse, -R80.reuse ;  /* 0x00000025b2417223 */ /* 0x180fe20000010850 */
[-C--:B------:R-:W-:Y:S01]  /*248f0*/  FFMA.FTZ R64, R179, R37.reuse, -R80 ;  /* 0x00000025b3407223 */ /* 0x080fe20000010850 */
[----:B----4-:R-:W-:Y:S01]  /*24900*/  FADD.FTZ R198, R187, R198 ;  /* 0x000000c6bbc67221 */ /* 0x010fe20000010000 */
[----:B-----5:R-:W-:Y:S01]  /*24910*/  FFMA.FTZ R57, R185, R37, -R80 ;  /* 0x00000025b9397223 */ /* 0x020fe20000010850 */
[C---:B------:R-:W-:Y:S01]  /*24920*/  HMMA.16816.F32.BF16 R24, R44.reuse, R66, R24 ;  /* 0x000000422c18723c */ /* 0x040fe20000041818 */
[----:B------:R-:W-:Y:S10]  /*24930*/  MUFU.EX2 R185, R56 ;  /* 0x0000003800b97308 */ /* 0x000ff40000000800 */
[----:B------:R-:W1:Y:S01]  /*24940*/  MUFU.EX2 R184, R57 ;  /* 0x0000003900b87308 */ /* 0x000e620000000800 */
[C---:B--2---:R-:W-:Y:S09]  /*24950*/  HMMA.16816.F32.BF16 R28, R44.reuse, R48, R28 ;  /* 0x000000302c1c723c */ /* 0x044ff2000004181c */
[----:B------:R-:W2:Y:S10]  /*24960*/  MUFU.EX2 R188, R188 ;  /* 0x000000bc00bc7308 */ /* 0x000eb40000000800 */
[----:B------:R4:W-:Y:S01]  /*24970*/  MUFU.EX2 R178, R64 ;  /* 0x0000004000b27308 */ /* 0x0009e20000000800 */
[----:B------:R-:W-:Y:S01]  /*24980*/  HMMA.16816.F32.BF16 R32, R44, R50, R32 ;  /* 0x000000322c20723c */ /* 0x000fe20000041820 */
[----:B------:R-:W-:Y:S08]  /*24990*/  LDSM.16.MT88.4 R48, [R69+0x4000] ;  /* 0x004000004530783b */ /* 0x000ff00000004200 */
[----:B------:R5:W5:Y:S01]  /*249a0*/  MUFU.EX2 R179, R180 ;  /* 0x000000b400b37308 */ /* 0x000b620000000800 */
[C---:B---3--:R-:W-:Y:S01]  /*249b0*/  F2FP.BF16.F32.PACK_AB R44, R186.reuse, R187 ;  /* 0x000000bbba2c723e */ /* 0x048fe200000010ff */
[----:B------:R-:W-:Y:S01]  /*249c0*/  FADD.FTZ R186, R186, R198 ;  /* 0x000000c6baba7221 */ /* 0x000fe20000010000 */
[----:B-1----:R-:W-:Y:S02]  /*249d0*/  F2FP.BF16.F32.PACK_AB R46, R184, R185 ;  /* 0x000000b9b82e723e */ /* 0x002fe400000010ff */
[----:B--2---:R-:W-:Y:S01]  /*249e0*/  F2FP.BF16.F32.PACK_AB R45, R182, R188 ;  /* 0x000000bcb62d723e */ /* 0x004fe200000010ff */
[----:B------:R-:W-:Y:S01]  /*249f0*/  FADD.FTZ R188, R188, R192 ;  /* 0x000000c0bcbc7221 */ /* 0x000fe20000010000 */
[----:B------:R-:W1:Y:S01]  /*24a00*/  LDSM.16.MT88.4 R56, [R70+0xe000] ;  /* 0x00e000004638783b */ /* 0x000e620000004200 */
[----:B------:R-:W-:Y:S01]  /*24a10*/  F2FP.BF16.F32.PACK_AB R47, R181, R183 ;  /* 0x000000b7b52f723e */ /* 0x000fe200000010ff */
[-C--:B----4-:R-:W-:Y:S01]  /*24a20*/  FFMA.FTZ R64, R177, R37.reuse, -R80 ;  /* 0x00000025b1407223 */ /* 0x090fe20000010850 */
[----:B------:R-:W-:Y:S01]  /*24a30*/  FADD.FTZ R188, R182, R188 ;  /* 0x000000bcb6bc7221 */ /* 0x000fe20000010000 */
[----:B------:R-:W-:Y:S01]  /*24a40*/  MUFU.EX2 R177, R65 ;  /* 0x0000004100b17308 */ /* 0x000fe20000000800 */
[----:B------:R-:W-:Y:S01]  /*24a50*/  FADD.FTZ R186, R185, R186 ;  /* 0x000000bab9ba7221 */ /* 0x000fe20000010000 */
[-C--:B-----5:R-:W-:Y:S02]  /*24a60*/  FFMA.FTZ R180, R176, R37.reuse, -R76 ;  /* 0x00000025b0b47223 */ /* 0x0a0fe4000001084c */
[C---:B------:R-:W-:Y:S06]  /*24a70*/  HMMA.16816.F32.BF16 R4, R44.reuse, R52, R4 ;  /* 0x000000342c04723c */ /* 0x040fec0000041804 */
[----:B------:R2:W3:Y:S01]  /*24a80*/  MUFU.EX2 R176, R64 ;  /* 0x0000004000b07308 */ /* 0x0004e20000000800 */
[----:B------:R-:W-:Y:S01]  /*24a90*/  FADD.FTZ R183, R183, R188 ;  /* 0x000000bcb7b77221 */ /* 0x000fe20000010000 */
[----:B------:R-:W-:Y:S08]  /*24aa0*/  FADD.FTZ R186, R184, R186 ;  /* 0x000000bab8ba7221 */ /* 0x000ff00000010000 */
[----:B------:R-:W-:Y:S01]  /*24ab0*/  MUFU.EX2 R180, R180 ;  /* 0x000000b400b47308 */ /* 0x000fe20000000800 */
[----:B------:R-:W-:Y:S01]  /*24ac0*/  FADD.FTZ R183, R181, R183 ;  /* 0x000000b7b5b77221 */ /* 0x000fe20000010000 */
[C---:B------:R-:W-:Y:S01]  /*24ad0*/  HMMA.16816.F32.BF16 R8, R44.reuse, R54, R8 ;  /* 0x000000362c08723c */ /* 0x040fe20000041808 */
[----:B------:R-:W4:Y:S08]  /*24ae0*/  LDSM.16.MT88.4 R52, [R71+0xe800] ;  /* 0x00e800004734783b */ /* 0x000f300000004200 */
[----:B--2---:R-:W-:Y:S01]  /*24af0*/  LDSM.16.MT88.4 R64, [R68+0x4800] ;  /* 0x004800004440783b */ /* 0x004fe20000004200 */
[C---:B-1----:R-:W-:Y:S08]  /*24b00*/  HMMA.16816.F32.BF16 R12, R44.reuse, R56, R12 ;  /* 0x000000382c0c723c */ /* 0x042ff0000004180c */
[C---:B------:R-:W-:Y:S01]  /*24b10*/  HMMA.16816.F32.BF16 R16, R44.reuse, R58, R16 ;  /* 0x0000003a2c10723c */ /* 0x040fe20000041810 */
[----:B------:R-:W1:Y:S07]  /*24b20*/  LDSM.16.MT88.4 R56, [R70+0xe800] ;  /* 0x00e800004638783b */ /* 0x000e6e0000004200 */
[C---:B------:R-:W-:Y:S03]  /*24b30*/  HMMA.16816.F32.BF16 R20, R44.reuse, R60, R20 ;  /* 0x0000003c2c14723c */ /* 0x040fe60000041814 */
[-CC-:B------:R-:W-:Y:S02]  /*24b40*/  FFMA.FTZ R60, R174, R37.reuse, -R76.reuse ;  /* 0x00000025ae3c7223 */ /* 0x180fe4000001084c */
[----:B------:R2:W5:Y:S03]  /*24b50*/  MUFU.EX2 R174, R175 ;  /* 0x000000af00ae7308 */ /* 0x0005660000000800 */
[C---:B------:R-:W-:Y:S08]  /*24b60*/  HMMA.16816.F32.BF16 R24, R44.reuse, R62, R24 ;  /* 0x0000003e2c18723c */ /* 0x040ff00000041818 */
[C---:B------:R-:W-:Y:S03]  /*24b70*/  HMMA.16816.F32.BF16 R28, R44.reuse, R48, R28 ;  /* 0x000000302c1c723c */ /* 0x040fe6000004181c */
[----:B--2---:R-:W-:Y:S02]  /*24b80*/  FFMA.FTZ R175, R173, R37, -R76 ;  /* 0x00000025adaf7223 */ /* 0x004fe4000001084c */
[----:B------:R2:W-:Y:S03]  /*24b90*/  MUFU.EX2 R173, R60 ;  /* 0x0000003c00ad7308 */ /* 0x0005e60000000800 */
[----:B------:R-:W-:Y:S07]  /*24ba0*/  HMMA.16816.F32.BF16 R32, R44, R50, R32 ;  /* 0x000000322c20723c */ /* 0x000fee0000041820 */
[----:B------:R-:W4:Y:S01]  /*24bb0*/  MUFU.EX2 R175, R175 ;  /* 0x000000af00af7308 */ /* 0x000f220000000800 */
[----:B------:R-:W1:Y:S01]  /*24bc0*/  LDSM.16.MT88.4 R48, [R69+0x4800] ;  /* 0x004800004530783b */ /* 0x000e620000004200 */
[----:B------:R-:W-:Y:S01]  /*24bd0*/  F2FP.BF16.F32.PACK_AB R44, R178, R179 ;  /* 0x000000b3b22c723e */ /* 0x000fe200000010ff */
[----:B------:R-:W-:Y:S01]  /*24be0*/  FADD.FTZ R179, R179, R186 ;  /* 0x000000bab3b37221 */ /* 0x000fe20000010000 */
[----:B---3--:R-:W-:Y:S02]  /*24bf0*/  F2FP.BF16.F32.PACK_AB R46, R176, R177 ;  /* 0x000000b1b02e723e */ /* 0x008fe400000010ff */
[----:B-----5:R-:W-:Y:S01]  /*24c00*/  F2FP.BF16.F32.PACK_AB R45, R174, R180 ;  /* 0x000000b4ae2d723e */ /* 0x020fe200000010ff */
[----:B------:R-:W-:Y:S01]  /*24c10*/  FADD.FTZ R180, R180, R183 ;  /* 0x000000b7b4b47221 */ /* 0x000fe20000010000 */
[----:B------:R-:W-:Y:S01]  /*24c20*/  FADD.FTZ R179, R178, R179 ;  /* 0x000000b3b2b37221 */ /* 0x000fe20000010000 */
[----:B--2---:R-:W-:Y:S02]  /*24c30*/  FFMA.FTZ R60, R130, R37, -R76 ;  /* 0x00000025823c7223 */ /* 0x004fe4000001084c */
[----:B------:R-:W-:Y:S01]  /*24c40*/  FADD.FTZ R180, R174, R180 ;  /* 0x000000b4aeb47221 */ /* 0x000fe20000010000 */
[----:B------:R-:W2:Y:S01]  /*24c50*/  MUFU.EX2 R130, R168 ;  /* 0x000000a800827308 */ /* 0x000ea20000000800 */
[----:B------:R-:W-:Y:S01]  /*24c60*/  FADD.FTZ R177, R177, R179 ;  /* 0x000000b3b1b17221 */ /* 0x000fe20000010000 */
[----:B----4-:R-:W-:Y:S01]  /*24c70*/  F2FP.BF16.F32.PACK_AB R47, R175, R173 ;  /* 0x000000adaf2f723e */ /* 0x010fe200000010ff */
[----:B------:R-:W-:Y:S02]  /*24c80*/  FADD.FTZ R173, R173, R180 ;  /* 0x000000b4adad7221 */ /* 0x000fe40000010000 */
[----:B------:R-:W-:Y:S02]  /*24c90*/  FADD.FTZ R177, R176, R177 ;  /* 0x000000b1b0b17221 */ /* 0x000fe40000010000 */
[----:B------:R-:W-:Y:S02]  /*24ca0*/  FADD.FTZ R173, R175, R173 ;  /* 0x000000adafad7221 */ /* 0x000fe40000010000 */
[C---:B------:R-:W-:Y:S03]  /*24cb0*/  HMMA.16816.F32.BF16 R4, R44.reuse, R52, R4 ;  /* 0x000000342c04723c */ /* 0x040fe60000041804 */
[----:B--2---:R-:W-:Y:S05]  /*24cc0*/  FADD.FTZ R173, R130, R173 ;  /* 0x000000ad82ad7221 */ /* 0x004fea0000010000 */
[C---:B------:R-:W-:Y:S01]  /*24cd0*/  HMMA.16816.F32.BF16 R8, R44.reuse, R54, R8 ;  /* 0x000000362c08723c */ /* 0x040fe20000041808 */
[----:B------:R-:W2:Y:S07]  /*24ce0*/  LDSM.16.MT88.4 R52, [R71+0xf000] ;  /* 0x00f000004734783b */ /* 0x000eae0000004200 */
[C---:B-1----:R-:W-:Y:S03]  /*24cf0*/  HMMA.16816.F32.BF16 R12, R44.reuse, R56, R12 ;  /* 0x000000382c0c723c */ /* 0x042fe6000004180c */
[-CC-:B------:R-:W-:Y:S01]  /*24d00*/  FFMA.FTZ R57, R171, R37.reuse, -R80.reuse ;  /* 0x00000025ab397223 */ /* 0x180fe20000010850 */
[-CC-:B------:R-:W-:Y:S01]  /*24d10*/  FFMA.FTZ R56, R170, R37.reuse, -R80.reuse ;  /* 0x00000025aa387223 */ /* 0x180fe20000010850 */
[----:B------:R-:W1:Y:S03]  /*24d20*/  MUFU.EX2 R171, R172 ;  /* 0x000000ac00ab7308 */ /* 0x000e660000000800 */
[C---:B------:R-:W-:Y:S07]  /*24d30*/  HMMA.16816.F32.BF16 R16, R44.reuse, R58, R16 ;  /* 0x0000003a2c10723c */ /* 0x040fee0000041810 */
[----:B------:R-:W3:Y:S01]  /*24d40*/  MUFU.EX2 R170, R57 ;  /* 0x0000003900aa7308 */ /* 0x000ee20000000800 */
[C---:B------:R-:W-:Y:S09]  /*24d50*/  HMMA.16816.F32.BF16 R20, R44.reuse, R64, R20 ;  /* 0x000000402c14723c */ /* 0x040ff20000041814 */
[----:B------:R4:W5:Y:S01]  /*24d60*/  MUFU.EX2 R65, R56 ;  /* 0x0000003800417308 */ /* 0x0009620000000800 */
[-C--:B------:R-:W-:Y:S01]  /*24d70*/  FFMA.FTZ R64, R169, R37.reuse, -R80 ;  /* 0x00000025a9407223 */ /* 0x080fe20000010850 */
[----:B-1----:R-:W-:Y:S01]  /*24d80*/  FADD.FTZ R177, R171, R177 ;  /* 0x000000b1abb17221 */ /* 0x002fe20000010000 */
[C---:B------:R-:W-:Y:S07]  /*24d90*/  HMMA.16816.F32.BF16 R24, R44.reuse, R66, R24 ;  /* 0x000000422c18723c */ /* 0x040fee0000041818 */
[----:B------:R-:W1:Y:S01]  /*24da0*/  MUFU.EX2 R64, R64 ;  /* 0x0000004000407308 */ /* 0x000e620000000800 */
[-CC-:B------:R-:W-:Y:S01]  /*24db0*/  FFMA.FTZ R67, R129, R37.reuse, -R76.reuse ;  /* 0x0000002581437223 */ /* 0x180fe2000001084c */
[----:B------:R-:W-:Y:S08]  /*24dc0*/  FFMA.FTZ R66, R128, R37, -R76 ;  /* 0x0000002580427223 */ /* 0x000ff0000001084c */
[----:B------:R-:W2:Y:S01]  /*24dd0*/  MUFU.EX2 R129, R60 ;  /* 0x0000003c00817308 */ /* 0x000ea20000000800 */
[----:B---3--:R-:W-:Y:S01]  /*24de0*/  FADD.FTZ R177, R170, R177 ;  /* 0x000000b1aab17221 */ /* 0x008fe20000010000 */
[----:B----4-:R-:W3:Y:S01]  /*24df0*/  LDSM.16.MT88.4 R56, [R70+0xf000] ;  /* 0x00f000004638783b */ /* 0x010ee20000004200 */
[C---:B------:R-:W-:Y:S07]  /*24e00*/  HMMA.16816.F32.BF16 R28, R44.reuse, R48, R28 ;  /* 0x000000302c1c723c */ /* 0x040fee000004181c */
[----:B------:R-:W4:Y:S01]  /*24e10*/  MUFU.EX2 R67, R67 ;  /* 0x0000004300437308 */ /* 0x000f220000000800 */
[----:B-----5:R-:W-:Y:S09]  /*24e20*/  FADD.FTZ R177, R65, R177 ;  /* 0x000000b141b17221 */ /* 0x020ff20000010000 */
[----:B------:R-:W5:Y:S01]  /*24e30*/  MUFU.EX2 R66, R66 ;  /* 0x0000004200427308 */ /* 0x000f620000000800 */
[----:B-1----:R-:W-:Y:S01]  /*24e40*/  FADD.FTZ R177, R64, R177 ;  /* 0x000000b140b17221 */ /* 0x002fe20000010000 */
[----:B------:R-:W-:Y:S01]  /*24e50*/  HMMA.16816.F32.BF16 R32, R44, R50, R32 ;  /* 0x000000322c20723c */ /* 0x000fe20000041820 */
[----:B------:R-:W-:Y:S02]  /*24e60*/  LDSM.16.MT88.4 R48, [R69+0x5000] ;  /* 0x005000004530783b */ /* 0x000fe40000004200 */
[----:B------:R-:W-:Y:S01]  /*24e70*/  F2FP.BF16.F32.PACK_AB R44, R170, R171 ;  /* 0x000000abaa2c723e */ /* 0x000fe200000010ff */
[C---:B--2---:R-:W-:Y:S01]  /*24e80*/  FADD.FTZ R173, R129.reuse, R173 ;  /* 0x000000ad81ad7221 */ /* 0x044fe20000010000 */
        /* <DEDUP_REMOVED lines=12> */
[----:B------:R3:W4:Y:S03]  /*24f50*/  MUFU.EX2 R119, R122 ;  /* 0x0000007a00777308 */ /* 0x0007260000000800 */
[C---:B------:R-:W-:Y:S07]  /*24f60*/  HMMA.16816.F32.BF16 R16, R44.reuse, R58, R16 ;  /* 0x0000003a2c10723c */ /* 0x040fee0000041810 */
[----:B------:R5:W2:Y:S01]  /*24f70*/  MUFU.EX2 R117, R56 ;  /* 0x0000003800757308 */ /* 0x000aa20000000800 */
[C---:B-1----:R-:W-:Y:S03]  /*24f80*/  HMMA.16816.F32.BF16 R20, R44.reuse, R60, R20 ;  /* 0x0000003c2c14723c */ /* 0x042fe60000041814 */
[-CC-:B------:R-:W-:Y:S01]  /*24f90*/  FFMA.FTZ R60, R115, R37.reuse, -R76.reuse ;  /* 0x00000025733c7223 */ /* 0x180fe2000001084c */
[-C--:B---3--:R-:W-:Y:S01]  /*24fa0*/  FFMA.FTZ R122, R114, R37.reuse, -R76 ;  /* 0x00000025727a7223 */ /* 0x088fe2000001084c */
[----:B----4-:R-:W-:Y:S01]  /*24fb0*/  FADD.FTZ R177, R119, R177 ;  /* 0x000000b177b17221 */ /* 0x010fe20000010000 */
[-C--:B-----5:R-:W-:Y:S02]  /*24fc0*/  FFMA.FTZ R56, R116, R37.reuse, -R80 ;  /* 0x0000002574387223 */ /* 0x0a0fe40000010850 */
[C---:B------:R-:W-:Y:S01]  /*24fd0*/  HMMA.16816.F32.BF16 R24, R44.reuse, R62, R24 ;  /* 0x0000003e2c18723c */ /* 0x040fe20000041818 */
[----:B------:R1:W3:Y:S10]  /*24fe0*/  MUFU.EX2 R114, R60 ;  /* 0x0000003c00727308 */ /* 0x0002f40000000800 */
[----:B------:R-:W-:Y:S01]  /*24ff0*/  MUFU.EX2 R116, R57 ;  /* 0x0000003900747308 */ /* 0x000fe20000000800 */
[C---:B------:R-:W-:Y:S09]  /*25000*/  HMMA.16816.F32.BF16 R28, R44.reuse, R48, R28 ;  /* 0x000000302c1c723c */ /* 0x040ff2000004181c */
[----:B------:R-:W4:Y:S10]  /*25010*/  MUFU.EX2 R115, R56 ;  /* 0x0000003800737308 */ /* 0x000f340000000800 */
[----:B------:R-:W5:Y:S01]  /*25020*/  MUFU.EX2 R122, R122 ;  /* 0x0000007a007a7308 */ /* 0x000f620000000800 */
[-CC-:B-1----:R-:W-:Y:S01]  /*25030*/  FFMA.FTZ R60, R113, R37.reuse, -R76.reuse ;  /* 0x00000025713c7223 */ /* 0x182fe2000001084c */
[----:B------:R-:W-:Y:S01]  /*25040*/  HMMA.16816.F32.BF16 R32, R44, R50, R32 ;  /* 0x000000322c20723c */ /* 0x000fe20000041820 */
[----:B------:R-:W-:Y:S02]  /*25050*/  LDSM.16.MT88.4 R48, [R69+0x5800] ;  /* 0x005800004530783b */ /* 0x000fe40000004200 */
[----:B------:R-:W-:Y:S01]  /*25060*/  FFMA.FTZ R113, R112, R37, -R76 ;  /* 0x0000002570717223 */ /* 0x000fe2000001084c */
[----:B--2---:R-:W-:Y:S04]  /*25070*/  F2FP.BF16.F32.PACK_AB R44, R117, R119 ;  /* 0x00000077752c723e */ /* 0x004fe800000010ff */
[----:B------:R1:W2:Y:S01]  /*25080*/  MUFU.EX2 R112, R60 ;  /* 0x0000003c00707308 */ /* 0x0002a20000000800 */
[----:B---3--:R-:W-:Y:S01]  /*25090*/  FADD.FTZ R66, R114, R66 ;  /* 0x0000004272427221 */ /* 0x008fe20000010000 */
[----:B----4-:R-:W-:Y:S01]  /*250a0*/  F2FP.BF16.F32.PACK_AB R46, R115, R116 ;  /* 0x00000074732e723e */ /* 0x010fe200000010ff */
[----:B------:R-:W-:Y:S01]  /*250b0*/  FADD.FTZ R117, R117, R177 ;  /* 0x000000b175757221 */ /* 0x000fe20000010000 */
[----:B------:R-:W3:Y:S06]  /*250c0*/  LDSM.16.MT88.4 R56, [R70+0xf800] ;  /* 0x00f800004638783b */ /* 0x000eec0000004200 */
[----:B------:R-:W4:Y:S01]  /*250d0*/  MUFU.EX2 R113, R113 ;  /* 0x0000007100717308 */ /* 0x000f220000000800 */
[C---:B-----5:R-:W-:Y:S01]  /*250e0*/  F2FP.BF16.F32.PACK_AB R45, R122.reuse, R114 ;  /* 0x000000727a2d723e */ /* 0x060fe200000010ff */
[----:B------:R-:W-:Y:S01]  /*250f0*/  FADD.FTZ R122, R122, R66 ;  /* 0x000000427a7a7221 */ /* 0x000fe20000010000 */
[----:B------:R-:W-:Y:S04]  /*25100*/  FADD.FTZ R117, R116, R117 ;  /* 0x0000007574757221 */ /* 0x000fe80000010000 */
[----:B------:R-:W-:Y:S01]  /*25110*/  FADD.FTZ R115, R115, R117 ;  /* 0x0000007573737221 */ /* 0x000fe20000010000 */
[----:B-1----:R-:W1:Y:S01]  /*25120*/  LDSM.16.MT88.4 R60, [R68+0x5800] ;  /* 0x00580000443c783b */ /* 0x002e620000004200 */
[----:B--2---:R-:W-:Y:S02]  /*25130*/  FADD.FTZ R122, R112, R122 ;  /* 0x0000007a707a7221 */ /* 0x004fe40000010000 */
[----:B------:R-:W-:Y:S01]  /*25140*/  FADD.FTZ R115, R103, R115 ;  /* 0x0000007367737221 */ /* 0x000fe20000010000 */
[C---:B----4-:R-:W-:Y:S01]  /*25150*/  F2FP.BF16.F32.PACK_AB R47, R113.reuse, R112 ;  /* 0x00000070712f723e */ /* 0x050fe200000010ff */
[----:B------:R-:W-:Y:S06]  /*25160*/  FADD.FTZ R122, R113, R122 ;  /* 0x0000007a717a7221 */ /* 0x000fec0000010000 */
[C---:B------:R-:W-:Y:S08]  /*25170*/  HMMA.16816.F32.BF16 R4, R44.reuse, R52, R4 ;  /* 0x000000342c04723c */ /* 0x040ff00000041804 */
[C---:B------:R-:W-:Y:S01]  /*25180*/  HMMA.16816.F32.BF16 R8, R44.reuse, R54, R8 ;  /* 0x000000362c08723c */ /* 0x040fe20000041808 */
[----:B------:R-:W2:Y:S07]  /*25190*/  LDSM.16.MT88.4 R52, [R71+0x10000] ;  /* 0x010000004734783b */ /* 0x000eae0000004200 */
[C---:B---3--:R-:W-:Y:S08]  /*251a0*/  HMMA.16816.F32.BF16 R12, R44.reuse, R56, R12 ;  /* 0x000000382c0c723c */ /* 0x048ff0000004180c */
[C---:B------:R-:W-:Y:S01]  /*251b0*/  HMMA.16816.F32.BF16 R16, R44.reuse, R58, R16 ;  /* 0x0000003a2c10723c */ /* 0x040fe20000041810 */
[----:B------:R-:W3:Y:S07]  /*251c0*/  LDSM.16.MT88.4 R56, [R70+0x10000] ;  /* 0x010000004638783b */ /* 0x000eee0000004200 */
[C---:B-1----:R-:W-:Y:S01]  /*251d0*/  HMMA.16816.F32.BF16 R20, R44.reuse, R60, R20 ;  /* 0x0000003c2c14723c */ /* 0x042fe20000041814 */
[----:B------:R1:W-:Y:S02]  /*251e0*/  MUFU.EX2 R61, R40 ;  /* 0x00000028003d7308 */ /* 0x0003e40000000800 */
[-CC-:B------:R-:W-:Y:S05]  /*251f0*/  FFMA.FTZ R60, R98, R37.reuse, -R76.reuse ;  /* 0x00000025623c7223 */ /* 0x180fea000001084c */
[C---:B------:R-:W-:Y:S03]  /*25200*/  HMMA.16816.F32.BF16 R24, R44.reuse, R62, R24 ;  /* 0x0000003e2c18723c */ /* 0x040fe60000041818 */
[----:B------:R-:W4:Y:S01]  /*25210*/  MUFU.EX2 R60, R60 ;  /* 0x0000003c003c7308 */ /* 0x000f220000000800 */
[----:B------:R-:W-:Y:S01]  /*25220*/  FFMA.FTZ R62, R42, R37, -R76 ;  /* 0x000000252a3e7223 */ /* 0x000fe2000001084c */
[----:B------:R-:W-:Y:S08]  /*25230*/  F2FP.BF16.F32.PACK_AB R42, R99, R100 ;  /* 0x00000064632a723e */ /* 0x000ff000000010ff */
[----:B------:R-:W-:Y:S01]  /*25240*/  MUFU.EX2 R63, R43 ;  /* 0x0000002b003f7308 */ /* 0x000fe20000000800 */
[C---:B-1----:R-:W-:Y:S01]  /*25250*/  F2FP.BF16.F32.PACK_AB R40, R102.reuse, R103 ;  /* 0x000000676628723e */ /* 0x042fe200000010ff */
[C---:B------:R-:W-:Y:S08]  /*25260*/  HMMA.16816.F32.BF16 R28, R44.reuse, R48, R28 ;  /* 0x000000302c1c723c */ /* 0x040ff0000004181c */
[----:B------:R-:W1:Y:S01]  /*25270*/  MUFU.EX2 R62, R62 ;  /* 0x0000003e003e7308 */ /* 0x000e620000000800 */
[----:B------:R-:W-:Y:S01]  /*25280*/  FADD.FTZ R102, R102, R115 ;  /* 0x0000007366667221 */ /* 0x000fe20000010000 */
[----:B----4-:R-:W-:Y:S01]  /*25290*/  F2FP.BF16.F32.PACK_AB R41, R60, R61 ;  /* 0x0000003d3c29723e */ /* 0x010fe200000010ff */
[----:B------:R-:W-:Y:S01]  /*252a0*/  HMMA.16816.F32.BF16 R32, R44, R50, R32 ;  /* 0x000000322c20723c */ /* 0x000fe20000041820 */
[----:B------:R-:W4:Y:S02]  /*252b0*/  LDSM.16.MT88.4 R44, [R68+0x6000] ;  /* 0x00600000442c783b */ /* 0x000f240000004200 */
[----:B------:R-:W-:Y:S01]  /*252c0*/  FADD.FTZ R61, R61, R122 ;  /* 0x0000007a3d3d7221 */ /* 0x000fe20000010000 */
[----:B------:R-:W-:Y:S01]  /*252d0*/  FADD.FTZ R102, R100, R102 ;  /* 0x0000006664667221 */ /* 0x000fe20000010000 */
[----:B-1----:R-:W-:Y:S02]  /*252e0*/  F2FP.BF16.F32.PACK_AB R43, R62, R63 ;  /* 0x0000003f3e2b723e */ /* 0x002fe400000010ff */
[----:B------:R-:W-:Y:S02]  /*252f0*/  FADD.FTZ R61, R60, R61 ;  /* 0x0000003d3c3d7221 */ /* 0x000fe40000010000 */
[----:B------:R-:W1:Y:S01]  /*25300*/  LDSM.16.MT88.4 R48, [R69+0x6000] ;  /* 0x006000004530783b */ /* 0x000e620000004200 */
[----:B------:R-:W-:Y:S01]  /*25310*/  FADD.FTZ R99, R99, R102 ;  /* 0x0000006663637221 */ /* 0x000fe20000010000 */
[----:B------:R-:W-:Y:S01]  /*25320*/  FADD.FTZ R63, R63, R61 ;  /* 0x0000003d3f3f7221 */ /* 0x000fe20000010000 */
[C---:B--2---:R-:W-:Y:S05]  /*25330*/  HMMA.16816.F32.BF16 R4, R40.reuse, R52, R4 ;  /* 0x000000342804723c */ /* 0x044fea0000041804 */
[----:B------:R-:W-:Y:S03]  /*25340*/  FADD.FTZ R63, R62, R63 ;  /* 0x0000003f3e3f7221 */ /* 0x000fe60000010000 */
[C---:B------:R-:W-:Y:S01]  /*25350*/  HMMA.16816.F32.BF16 R8, R40.reuse, R54, R8 ;  /* 0x000000362808723c */ /* 0x040fe20000041808 */
[----:B------:R-:W2:Y:S07]  /*25360*/  LDSM.16.MT88.4 R52, [R71+0x10800] ;  /* 0x010800004734783b */ /* 0x000eae0000004200 */
[C---:B---3--:R-:W-:Y:S01]  /*25370*/  HMMA.16816.F32.BF16 R12, R40.reuse, R56, R12 ;  /* 0x00000038280c723c */ /* 0x048fe2000004180c */
[----:B------:R-:W3:Y:S02]  /*25380*/  MUFU.EX2 R56, R97 ;  /* 0x0000006100387308 */ /* 0x000ee40000000800 */
[-CC-:B------:R-:W-:Y:S05]  /*25390*/  FFMA.FTZ R57, R96, R37.reuse, -R80.reuse ;  /* 0x0000002560397223 */ /* 0x180fea0000010850 */
[C---:B------:R-:W-:Y:S03]  /*253a0*/  HMMA.16816.F32.BF16 R16, R40.reuse, R58, R16 ;  /* 0x0000003a2810723c */ /* 0x040fe60000041810 */
[----:B------:R-:W5:Y:S01]  /*253b0*/  MUFU.EX2 R57, R57 ;  /* 0x0000003900397308 */ /* 0x000f620000000800 */
[-CC-:B------:R-:W-:Y:S01]  /*253c0*/  FFMA.FTZ R59, R94, R37.reuse, -R80.reuse ;  /* 0x000000255e3b7223 */ /* 0x180fe20000010850 */
[-C--:B------:R-:W-:Y:S08]  /*253d0*/  FFMA.FTZ R94, R86, R37.reuse, -R80 ;  /* 0x00000025565e7223 */ /* 0x080ff00000010850 */
[----:B------:R-:W-:Y:S01]  /*253e0*/  MUFU.EX2 R58, R95 ;  /* 0x0000005f003a7308 */ /* 0x000fe20000000800 */
[----:B---3--:R-:W-:Y:S01]  /*253f0*/  FADD.FTZ R99, R56, R99 ;  /* 0x0000006338637221 */ /* 0x008fe20000010000 */
[C---:B----4-:R-:W-:Y:S08]  /*25400*/  HMMA.16816.F32.BF16 R20, R40.reuse, R44, R20 ;  /* 0x0000002c2814723c */ /* 0x050ff00000041814 */
[----:B------:R-:W3:Y:S01]  /*25410*/  MUFU.EX2 R59, R59 ;  /* 0x0000003b003b7308 */ /* 0x000ee20000000800 */
[-CC-:B------:R-:W-:Y:S09]  /*25420*/  FFMA.FTZ R44, R92, R37.reuse, -R76.reuse ;  /* 0x000000255c2c7223 */ /* 0x180ff2000001084c */
[----:B------:R4:W-:Y:S01]  /*25430*/  MUFU.EX2 R92, R93 ;  /* 0x0000005d005c7308 */ /* 0x0009e20000000800 */
[C---:B------:R-:W-:Y:S08]  /*25440*/  HMMA.16816.F32.BF16 R24, R40.reuse, R46, R24 ;  /* 0x0000002e2818723c */ /* 0x040ff00000041818 */
[C---:B-1----:R-:W-:Y:S03]  /*25450*/  HMMA.16816.F32.BF16 R28, R40.reuse, R48, R28 ;  /* 0x00000030281c723c */ /* 0x042fe6000004181c */
[----:B----4-:R-:W-:Y:S02]  /*25460*/  FFMA.FTZ R93, R91, R37, -R76 ;  /* 0x000000255b5d7223 */ /* 0x010fe4000001084c */
[----:B------:R1:W4:Y:S03]  /*25470*/  MUFU.EX2 R91, R44 ;  /* 0x0000002c005b7308 */ /* 0x0003260000000800 */
[----:B------:R-:W-:Y:S07]  /*25480*/  HMMA.16816.F32.BF16 R32, R40, R50, R32 ;  /* 0x000000322820723c */ /* 0x000fee0000041820 */
[----:B------:R-:W2:Y:S01]  /*25490*/  MUFU.EX2 R93, R93 ;  /* 0x0000005d005d7308 */ /* 0x000ea20000000800 */
[----:B------:R-:W-:Y:S01]  /*254a0*/  LDSM.16.MT88.4 R48, [R68+0x6800] ;  /* 0x006800004430783b */ /* 0x000fe20000004200 */
[C---:B-----5:R-:W-:Y:S01]  /*254b0*/  F2FP.BF16.F32.PACK_AB R40, R57.reuse, R56 ;  /* 0x000000383928723e */ /* 0x060fe200000010ff */
[----:B------:R-:W-:Y:S01]  /*254c0*/  FADD.FTZ R57, R57, R99 ;  /* 0x0000006339397221 */ /* 0x000fe20000010000 */
[----:B---3--:R-:W-:Y:S03]  /*254d0*/  F2FP.BF16.F32.PACK_AB R42, R59, R58 ;  /* 0x0000003a3b2a723e */ /* 0x008fe600000010ff */
[----:B------:R-:W-:Y:S02]  /*254e0*/  FADD.FTZ R57, R58, R57 ;  /* 0x000000393a397221 */ /* 0x000fe40000010000 */
[----:B-1----:R-:W1:Y:S01]  /*254f0*/  LDSM.16.MT88.4 R44, [R70+0x10800] ;  /* 0x01080000462c783b */ /* 0x002e620000004200 */
[----:B----4-:R-:W-:Y:S01]  /*25500*/  F2FP.BF16.F32.PACK_AB R41, R91, R92 ;  /* 0x0000005c5b29723e */ /* 0x010fe200000010ff */
[----:B------:R-:W-:Y:S01]  /*25510*/  FADD.FTZ R92, R92, R63 ;  /* 0x0000003f5c5c7221 */ /* 0x000fe20000010000 */
[----:B------:R-:W-:Y:S01]  /*25520*/  FADD.FTZ R59, R59, R57 ;  /* 0x000000393b3b7221 */ /* 0x000fe20000010000 */
[C---:B--2---:R-:W-:Y:S02]  /*25530*/  F2FP.BF16.F32.PACK_AB R43, R90.reuse, R93 ;  /* 0x0000005d5a2b723e */ /* 0x044fe400000010ff */
[----:B------:R-:W-:Y:S04]  /*25540*/  FADD.FTZ R92, R91, R92 ;  /* 0x0000005c5b5c7221 */ /* 0x000fe80000010000 */
[----:B------:R-:W-:Y:S01]  /*25550*/  FADD.FTZ R93, R93, R92 ;  /* 0x0000005c5d5d7221 */ /* 0x000fe20000010000 */
[C---:B------:R-:W-:Y:S03]  /*25560*/  HMMA.16816.F32.BF16 R4, R40.reuse, R52, R4 ;  /* 0x000000342804723c */ /* 0x040fe60000041804 */
[----:B------:R-:W-:Y:S05]  /*25570*/  FADD.FTZ R93, R90, R93 ;  /* 0x0000005d5a5d7221 */ /* 0x000fea0000010000 */
        /* <DEDUP_REMOVED lines=11> */
[-CC-:B------:R-:W-:Y:S05]  /*25630*/  FFMA.FTZ R48, R84, R37.reuse, -R76.reuse ;  /* 0x0000002554307223 */ /* 0x180fea000001084c */
[----:B------:R-:W1:Y:S01]  /*25640*/  MUFU.EX2 R85, R94 ;  /* 0x0000005e00557308 */ /* 0x000e620000000800 */
[----:B---3--:R-:W-:Y:S01]  /*25650*/  FADD.FTZ R59, R88, R59 ;  /* 0x0000003b583b7221 */ /* 0x008fe20000010000 */
[C---:B------:R-:W-:Y:S08]  /*25660*/  HMMA.16816.F32.BF16 R24, R40.reuse, R50, R24 ;  /* 0x000000322818723c */ /* 0x040ff00000041818 */
[----:B------:R3:W-:Y:S01]  /*25670*/  MUFU.EX2 R84, R89 ;  /* 0x0000005900547308 */ /* 0x0007e20000000800 */
[----:B-----5:R-:W5:Y:S01]  /*25680*/  LDSM.16.MT88.4 R44, [R71+0x11000] ;  /* 0x01100000472c783b */ /* 0x020f620000004200 */
[C---:B--2---:R-:W-:Y:S03]  /*25690*/  HMMA.16816.F32.BF16 R28, R40.reuse, R52, R28 ;  /* 0x00000034281c723c */ /* 0x044fe6000004181c */
[----:B---3--:R-:W-:Y:S05]  /*256a0*/  FFMA.FTZ R89, R83, R37, -R76 ;  /* 0x0000002553597223 */ /* 0x008fea000001084c */
[----:B------:R-:W-:Y:S01]  /*256b0*/  HMMA.16816.F32.BF16 R32, R40, R54, R32 ;  /* 0x000000362820723c */ /* 0x000fe20000041820 */
[----:B------:R2:W3:Y:S01]  /*256c0*/  MUFU.EX2 R83, R48 ;  /* 0x0000003000537308 */ /* 0x0004e20000000800 */
[----:B------:R-:W-:Y:S01]  /*256d0*/  LDSM.16.MT88.4 R52, [R68+0x7000] ;  /* 0x007000004434783b */ /* 0x000fe20000004200 */
[C---:B----4-:R-:W-:Y:S01]  /*256e0*/  F2FP.BF16.F32.PACK_AB R40, R87.reuse, R88 ;  /* 0x000000585728723e */ /* 0x050fe200000010ff */
[----:B------:R-:W-:Y:S07]  /*256f0*/  FADD.FTZ R87, R87, R59 ;  /* 0x0000003b57577221 */ /* 0x000fee0000010000 */
[----:B------:R-:W4:Y:S01]  /*25700*/  MUFU.EX2 R89, R89 ;  /* 0x0000005900597308 */ /* 0x000f220000000800 */
[C---:B-1----:R-:W-:Y:S01]  /*25710*/  F2FP.BF16.F32.PACK_AB R42, R85.reuse, R86 ;  /* 0x00000056552a723e */ /* 0x042fe200000010ff */
[----:B------:R-:W-:Y:S04]  /*25720*/  FADD.FTZ R87, R86, R87 ;  /* 0x0000005756577221 */ /* 0x000fe80000010000 */
[----:B------:R-:W-:Y:S01]  /*25730*/  FADD.FTZ R85, R85, R87 ;  /* 0x0000005755557221 */ /* 0x000fe20000010000 */
[----:B--2---:R-:W1:Y:S01]  /*25740*/  LDSM.16.MT88.4 R48, [R70+0x11000] ;  /* 0x011000004630783b */ /* 0x004e620000004200 */
[C---:B---3--:R-:W-:Y:S01]  /*25750*/  F2FP.BF16.F32.PACK_AB R41, R83.reuse, R84 ;  /* 0x000000545329723e */ /* 0x048fe200000010ff */
[----:B------:R-:W-:Y:S01]  /*25760*/  FADD.FTZ R84, R84, R93 ;  /* 0x0000005d54547221 */ /* 0x000fe20000010000 */
[C---:B----4-:R-:W-:Y:S03]  /*25770*/  F2FP.BF16.F32.PACK_AB R43, R82.reuse, R89 ;  /* 0x00000059522b723e */ /* 0x050fe600000010ff */
[----:B------:R-:W-:Y:S04]  /*25780*/  FADD.FTZ R84, R83, R84 ;  /* 0x0000005453547221 */ /* 0x000fe80000010000 */
[----:B------:R-:W-:Y:S01]  /*25790*/  FADD.FTZ R89, R89, R84 ;  /* 0x0000005459597221 */ /* 0x000fe20000010000 */
[C---:B-----5:R-:W-:Y:S03]  /*257a0*/  HMMA.16816.F32.BF16 R4, R40.reuse, R44, R4 ;  /* 0x0000002c2804723c */ /* 0x060fe60000041804 */
[----:B------:R-:W-:Y:S05]  /*257b0*/  FADD.FTZ R89, R82, R89 ;  /* 0x0000005952597221 */ /* 0x000fea0000010000 */
[C---:B------:R-:W-:Y:S01]  /*257c0*/  HMMA.16816.F32.BF16 R8, R40.reuse, R46, R8 ;  /* 0x0000002e2808723c */ /* 0x040fe20000041808 */
[----:B------:R-:W2:Y:S07]  /*257d0*/  LDSM.16.MT88.4 R44, [R69+0x7000] ;  /* 0x00700000452c783b */ /* 0x000eae0000004200 */
[C---:B-1----:R-:W-:Y:S01]  /*257e0*/  HMMA.16816.F32.BF16 R12, R40.reuse, R48, R12 ;  /* 0x00000030280c723c */ /* 0x042fe2000004180c */
[----:B------:R-:W1:Y:S02]  /*257f0*/  MUFU.EX2 R48, R81 ;  /* 0x0000005100307308 */ /* 0x000e640000000800 */
[-CC-:B------:R-:W-:Y:S01]  /*25800*/  FFMA.FTZ R49, R79, R37.reuse, -R80.reuse ;  /* 0x000000254f317223 */ /* 0x180fe20000010850 */
[-C--:B------:R-:W-:Y:S04]  /*25810*/  FFMA.FTZ R80, R77, R37.reuse, -R80 ;  /* 0x000000254d507223 */ /* 0x080fe80000010850 */
[C---:B------:R-:W-:Y:S03]  /*25820*/  HMMA.16816.F32.BF16 R16, R40.reuse, R50, R16 ;  /* 0x000000322810723c */ /* 0x040fe60000041810 */
[----:B------:R-:W3:Y:S01]  /*25830*/  MUFU.EX2 R49, R49 ;  /* 0x0000003100317308 */ /* 0x000ee20000000800 */
[-CC-:B------:R-:W-:Y:S01]  /*25840*/  FFMA.FTZ R51, R75, R37.reuse, -R76.reuse ;  /* 0x000000254b337223 */ /* 0x180fe2000001084c */
[----:B------:R-:W-:Y:S08]  /*25850*/  FFMA.FTZ R76, R38, R37, -R76 ;  /* 0x00000025264c7223 */ /* 0x000ff0000001084c */
[----:B------:R-:W-:Y:S01]  /*25860*/  MUFU.EX2 R50, R78 ;  /* 0x0000004e00327308 */ /* 0x000fe20000000800 */
[----:B-1----:R-:W-:Y:S01]  /*25870*/  FADD.FTZ R85, R48, R85 ;  /* 0x0000005530557221 */ /* 0x002fe20000010000 */
[C---:B------:R-:W-:Y:S08]  /*25880*/  HMMA.16816.F32.BF16 R20, R40.reuse, R52, R20 ;  /* 0x000000342814723c */ /* 0x040ff00000041814 */
[----:B------:R-:W1:Y:S10]  /*25890*/  MUFU.EX2 R80, R80 ;  /* 0x0000005000507308 */ /* 0x000e740000000800 */
[----:B------:R-:W-:Y:S01]  /*258a0*/  MUFU.EX2 R51, R51 ;  /* 0x0000003300337308 */ /* 0x000fe20000000800 */
[C---:B---3--:R-:W-:Y:S01]  /*258b0*/  F2FP.BF16.F32.PACK_AB R132, R49.reuse, R48 ;  /* 0x000000303184723e */ /* 0x048fe200000010ff */
[C---:B------:R-:W-:Y:S08]  /*258c0*/  HMMA.16816.F32.BF16 R24, R40.reuse, R54, R24 ;  /* 0x000000362818723c */ /* 0x040ff00000041818 */
[----:B------:R-:W3:Y:S01]  /*258d0*/  MUFU.EX2 R37, R74 ;  /* 0x0000004a00257308 */ /* 0x000ee20000000800 */
[----:B------:R-:W-:Y:S09]  /*258e0*/  FADD.FTZ R49, R49, R85 ;  /* 0x0000005531317221 */ /* 0x000ff20000010000 */
[----:B------:R-:W-:Y:S01]  /*258f0*/  MUFU.EX2 R38, R39 ;  /* 0x0000002700267308 */ /* 0x000fe20000000800 */
[----:B-1----:R-:W-:Y:S01]  /*25900*/  F2FP.BF16.F32.PACK_AB R134, R80, R50 ;  /* 0x000000325086723e */ /* 0x002fe200000010ff */
[C---:B--2---:R-:W-:Y:S08]  /*25910*/  HMMA.16816.F32.BF16 R28, R40.reuse, R44, R28 ;  /* 0x0000002c281c723c */ /* 0x044ff0000004181c */
[----:B------:R-:W1:Y:S01]  /*25920*/  MUFU.EX2 R76, R76 ;  /* 0x0000004c004c7308 */ /* 0x000e620000000800 */
[----:B------:R-:W-:Y:S01]  /*25930*/  FADD.FTZ R49, R50, R49 ;  /* 0x0000003132317221 */ /* 0x000fe20000010000 */
[----:B---3--:R-:W-:Y:S01]  /*25940*/  F2FP.BF16.F32.PACK_AB R133, R37, R51 ;  /* 0x000000332585723e */ /* 0x008fe200000010ff */
[----:B------:R-:W-:Y:S03]  /*25950*/  HMMA.16816.F32.BF16 R32, R40, R46, R32 ;  /* 0x0000002e2820723c */ /* 0x000fe60000041820 */
[----:B------:R-:W-:Y:S01]  /*25960*/  FADD.FTZ R51, R51, R89 ;  /* 0x0000005933337221 */ /* 0x000fe20000010000 */
[----:B------:R-:W-:Y:S01]  /*25970*/  FADD.FTZ R250, R80, R49 ;  /* 0x0000003150fa7221 */ /* 0x000fe20000010000 */
[----:B-1----:R-:W-:Y:S02]  /*25980*/  F2FP.BF16.F32.PACK_AB R135, R76, R38 ;  /* 0x000000264c87723e */ /* 0x002fe400000010ff */
[----:B------:R-:W-:Y:S04]  /*25990*/  FADD.FTZ R51, R37, R51 ;  /* 0x0000003325337221 */ /* 0x000fe80000010000 */
[----:B------:R-:W-:Y:S01]  /*259a0*/  FADD.FTZ R51, R38, R51 ;  /* 0x0000003326337221 */ /* 0x000fe20000010000 */
[C---:B------:R-:W-:Y:S01]  /*259b0*/  HMMA.16816.F32.BF16 R160, R132.reuse, R156, R4 ;  /* 0x0000009c84a0723c */ /* 0x040fe20000041804 */
[----:B------:R-:W1:Y:S04]  /*259c0*/  LDSM.16.MT88.4 R4, [R69+0x7800] ;  /* 0x007800004504783b */ /* 0x000e680000004200 */
[----:B------:R-:W-:Y:S03]  /*259d0*/  FADD.FTZ R245, R76, R51 ;  /* 0x000000334cf57221 */ /* 0x000fe60000010000 */
        /* <DEDUP_REMOVED lines=9> */
.L_x_7541:
        /* <DEDUP_REMOVED lines=13> */
.L_x_7556:
[----:B----4-:R-:W-:Y:S01]  /*25b40*/  FADD.FTZ R7, R245, R7 ;  /* 0x00000007f5077221 */ /* 0x010fe20000010000 */
[----:B------:R-:W2:Y:S01]  /*25b50*/  MUFU.RCP R11, R8 ;  /* 0x00000008000b7308 */ /* 0x000ea20000001000 */
[----:B------:R-:W-:Y:S01]  /*25b60*/  SHF.L.U32 R9, R166, 0x4, RZ ;  /* 0x00000004a6097819 */ /* 0x000fe200000006ff */
[----:B------:R-:W-:Y:S05]  /*25b70*/  WARPSYNC.ALL ;  /* 0x0000000000007948 */ /* 0x000fea0003800000 */
[----:B------:R-:W-:Y:S01]  /*25b80*/  BAR.SYNC.DEFER_BLOCKING 0x0 ;  /* 0x0000000000007b1d */ /* 0x000fe20000010000 */
[----:B------:R-:W-:Y:S02]  /*25b90*/  FSETP.NE.FTZ.AND P1, PT, R8, RZ, PT ;  /* 0x000000ff0800720b */ /* 0x000fe40003f35000 */
[----:B------:R-:W-:-:S02]  /*25ba0*/  LOP3.LUT R12, R9, 0x1c0, RZ, 0xc0, !PT ;  /* 0x000001c0090c7812 */ /* 0x000fc400078ec0ff */
[----:B------:R-:W-:Y:S01]  /*25bb0*/  FSETP.NE.FTZ.AND P0, PT, R7, RZ, PT ;  /* 0x000000ff0700720b */ /* 0x000fe20003f15000 */
[----:B------:R-:W4:Y:S01]  /*25bc0*/  MUFU.RCP R10, R7 ;  /* 0x00000007000a7308 */ /* 0x000f220000001000 */
[----:B------:R-:W-:Y:S02]  /*25bd0*/  LOP3.LUT R73, R12, 0x38, R73, 0xf8, !PT ;  /* 0x000000380c497812 */ /* 0x000fe400078ef849 */
[----:B------:R-:W-:Y:S02]  /*25be0*/  R2P PR, R166, 0x18 ;  /* 0x00000018a6007804 */ /* 0x000fe40000000000 */
[----:B------:R-:W-:Y:S02]  /*25bf0*/  LOP3.LUT R72, R73, R72, R212, 0xfe, !PT ;  /* 0x0000004849487212 */ /* 0x000fe400078efed4 */
[----:B--2---:R-:W-:Y:S02]  /*25c00*/  FSEL R11, R11, 1, P1 ;  /* 0x3f8000000b0b7808 */ /* 0x004fe40000800000 */
[----:B------:R-:W-:-:S02]  /*25c10*/  LEA R72, R72, R214, 0x2 ;  /* 0x000000d648487211 */ /* 0x000fc400078e10ff */
[----:B------:R-:W-:Y:S01]  /*25c20*/  SEL R5, R5, 0xffffffe0, !P2 ;  /* 0xffffffe005057807 */ /* 0x000fe20005000000 */
[C---:B------:R-:W-:Y:S01]  /*25c30*/  FMUL.FTZ R160, R11.reuse, R160 ;  /* 0x000000a00ba07220 */ /* 0x040fe20000410000 */
[C---:B------:R-:W-:Y:S01]  /*25c40*/  FMUL.FTZ R161, R11.reuse, R161 ;  /* 0x000000a10ba17220 */ /* 0x040fe20000410000 */
[C---:B------:R-:W-:Y:S01]  /*25c50*/  FMUL.FTZ R156, R11.reuse, R156 ;  /* 0x0000009c0b9c7220 */ /* 0x040fe20000410000 */
        /* <DEDUP_REMOVED lines=54> */
[----:B------:R4:W-:Y:S01]  /*25fc0*/  STS.64 [R5+0x800], R134 ;  /* 0x0008008605007388 */ /* 0x0009e20000000a00 */
[----:B------:R-:W1:Y:S03]  /*25fd0*/  @P1 MUFU.LG2 R8, R8 ;  /* 0x0000000800081308 */ /* 0x000e660000000c00 */
[----:B------:R1:W5:Y:S04]  /*25fe0*/  LD.E R41, desc[UR4][R2.64+0xcc] ;  /* 0x0000cc0402297980 */ /* 0x000368000c101900 */
[----:B------:R1:W5:Y:S01]  /*25ff0*/  LD.E.64 R46, desc[UR4][R2.64+0x78] ;  /* 0x00007804022e7980 */ /* 0x000362000c101b00 */
[----:B------:R-:W3:Y:S03]  /*26000*/  @P0 MUFU.LG2 R7, R7 ;  /* 0x0000000700070308 */ /* 0x000ee60000000c00 */
[----:B------:R1:W5:Y:S04]  /*26010*/  LD.E.64 R44, desc[UR4][R2.64+0xa8] ;  /* 0x0000a804022c7980 */ /* 0x000368000c101b00 */
[----:B--2---:R-:W2:Y:S04]  /*26020*/  LD.E R10, desc[UR4][R2.64+0x60] ;  /* 0x00006004020a7980 */ /* 0x004ea8000c101900 */
[----:B----4-:R-:W4:Y:S01]  /*26030*/  LD.E.64 R4, desc[UR4][R2.64+0xb0] ;  /* 0x0000b00402047980 */ /* 0x010f22000c101b00 */
[----:B------:R-:W-:-:S04]  /*26040*/  SHF.L.U32 R37, R166, 0x2, RZ ;  /* 0x00000002a6257819 */ /* 0x000fc800000006ff */
[----:B------:R-:W-:Y:S02]  /*26050*/  LOP3.LUT R11, R37, 0x1f8, RZ, 0xc0, !PT ;  /* 0x000001f8250b7812 */ /* 0x000fe400078ec0ff */
[----:B------:R-:W-:Y:S02]  /*26060*/  LOP3.LUT R9, R9, 0x10, RZ, 0xc0, !PT ;  /* 0x0000001009097812 */ /* 0x000fe400078ec0ff */
[----:B------:R-:W-:Y:S01]  /*26070*/  LOP3.LUT R11, R11, 0x38, R167, 0x78, !PT ;  /* 0x000000380b0b7812 */ /* 0x000fe200078e78a7 */
[----:B-1----:R-:W-:-:S03]  /*26080*/  @P1 FMUL.FTZ R8, R8, 0.69314718246459960938 ;  /* 0x3f31721808081820 */ /* 0x002fc60000410000 */
[----:B------:R-:W-:Y:S01]  /*26090*/  LEA R9, R11, R9, 0x2 ;  /* 0x000000090b097211 */ /* 0x000fe200078e10ff */
[----:B---3--:R-:W-:Y:S01]  /*260a0*/  @P0 FMUL.FTZ R7, R7, 0.69314718246459960938 ;  /* 0x3f31721807070820 */ /* 0x008fe20000410000 */
[----:B------:R-:W-:Y:S02]  /*260b0*/  SHF.L.U32 R42, R235, 0x6, RZ ;  /* 0x00000006eb2a7819 */ /* 0x000fe400000006ff */
[----:B------:R-:W-:Y:S01]  /*260c0*/  MOV R40, 0xff800000 ;  /* 0xff80000000287802 */ /* 0x000fe20000000f00 */
[C---:B-----5:R-:W-:Y:S01]  /*260d0*/  @P1 FFMA.FTZ R40, R6.reuse, R36, R8 ;  /* 0x0000002406281223 */ /* 0x060fe20000010008 */
        /* <DEDUP_REMOVED lines=30> */
.L_x_7551:
[----:B------:R-:W-:Y:S05]  /*262c0*/  BSYNC.RECONVERGENT B0 ;  /* 0x0000000000007941 */ /* 0x000fea0003800200 */
.L_x_7550:
[----:B------:R5:W2:Y:S01]  /*262d0*/  LD.E R2, desc[UR4][R2.64+0xc0] ;  /* 0x0000c00402027980 */ /* 0x000aa2000c101900 */
[C---:B------:R-:W-:Y:S01]  /*262e0*/  LOP3.LUT R0, R37.reuse, 0xfc0, RZ, 0xc0, !PT ;  /* 0x00000fc025007812 */ /* 0x040fe200078ec0ff */
[----:B------:R-:W-:Y:S01]  /*262f0*/  IMAD R41, R42, R41, RZ ;  /* 0x000000292a297224 */ /* 0x000fe200078e02ff */
[----:B------:R-:W-:Y:S02]  /*26300*/  SHF.R.U32.HI R166, RZ, 0x4, R166 ;  /* 0x00000004ffa67819 */ /* 0x000fe400000116a6 */
[----:B------:R-:W-:Y:S02]  /*26310*/  LOP3.LUT R0, R0, 0x3c, R37, 0xf8, !PT ;  /* 0x0000003c00007812 */ /* 0x000fe400078ef825 */
[----:B------:R-:W-:Y:S02]  /*26320*/  LOP3.LUT R37, R37, 0x3c, RZ, 0xc0, !PT ;  /* 0x0000003c25257812 */ /* 0x000fe400078ec0ff */
[----:B------:R-:W-:-:S04]  /*26330*/  IADD3 R0, P0, PT, R41, R0, RZ ;  /* 0x0000000029007210 */ /* 0x000fc80007f1e0ff */
[----:B------:R-:W-:Y:S02]  /*26340*/  LEA.HI.X.SX32 R41, R41, RZ, 0x1, P0 ;  /* 0x000000ff29297211 */ /* 0x000fe400000f0eff */
[----:B------:R-:W-:Y:S01]  /*26350*/  LEA R36, P2, R0, R46, 0x2 ;  /* 0x0000002e00247211 */ /* 0x000fe200078410ff */
[C---:B-----5:R-:W-:Y:S01]  /*26360*/  VIADD R3, R166.reuse, 0x18 ;  /* 0x00000018a6037836 */ /* 0x060fe20000000000 */
[----:B--2---:R-:W-:Y:S01]  /*26370*/  ISETP.GE.AND P0, PT, R37, R2, PT ;  /* 0x000000022500720c */ /* 0x004fe20003f06270 */
        /* <DEDUP_REMOVED lines=18> */
[----:B---3--:R-:W-:Y:S04]  /*264a0*/  @!P6 ST.E.128 desc[UR4][R36.64+0x800], R28 ;  /* 0x0008001c2400e985 */ /* 0x008fe8000c101d04 */
[----:B----4-:R-:W-:Y:S04]  /*264b0*/  @!P5 ST.E.128 desc[UR4][R36.64+0x1000], R24 ;  /* 0x001000182400d985 */ /* 0x010fe8000c101d04 */
[----:B-1----:R-:W-:Y:S04]  /*264c0*/  @!P4 ST.E.128 desc[UR4][R36.64+0x1800], R20 ;  /* 0x001800142400c985 */ /* 0x002fe8000c101d04 */
[----:B------:R-:W-:Y:S04]  /*264d0*/  @!P3 ST.E.128 desc[UR4][R36.64+0x2000], R16 ;  /* 0x002000102400b985 */ /* 0x000fe8000c101d04 */
[----:B------:R-:W-:Y:S04]  /*264e0*/  @!P2 ST.E.128 desc[UR4][R36.64+0x2800], R12 ;  /* 0x0028000c2400a985 */ /* 0x000fe8000c101d04 */
[----:B------:R1:W-:Y:S02]  /*264f0*/  @!P1 ST.E.128 desc[UR4][R36.64+0x3000], R8 ;  /* 0x0030000824009985 */ /* 0x0003e4000c101d04 */
[----:B-1----:R-:W-:Y:S05]  /*26500*/  @P0 RET.REL.NODEC R2 `(_ZN5flash24flash_fwd_splitkv_kernelI23Flash_fwd_kernel_traitsILi64ELi64ELi256ELi4ELb0ELb0EN7cutlass10bfloat16_tE19Flash_kernel_traitsILi64ELi64ELi256ELi4ES3_EELb0ELb1ELb1ELb0ELb0ELb1ELb1ELb0EEEvNS_16Flash_fwd_paramsE) ;  /* 0xfffffd9802bc0950 */ /* 0x002fea0003c3ffff */
[----:B------:R-:W-:Y:S01]  /*26510*/  MOV R235, 0x0 ;  /* 0x0000000000eb7802 */ /* 0x000fe20000000f00 */
[----:B------:R1:W-:Y:S03]  /*26520*/  ST.E.128 desc[UR4][R36.64+0x3800], R4 ;  /* 0x0038000424007985 */ /* 0x0003e6000c101d04 */
[----:B-1----:R-:W-:Y:S05]  /*26530*/  RET.REL.NODEC R234 `(_ZN5flash24flash_fwd_splitkv_kernelI23Flash_fwd_kernel_traitsILi64ELi64ELi256ELi4ELb0ELb0EN7cutlass10bfloat16_tE19Flash_kernel_traitsILi64ELi64ELi256ELi4ES3_EELb0ELb1ELb1ELb0ELb0ELb1ELb1ELb0EEEvNS_16Flash_fwd_paramsE) ;  /* 0xfffffd98eab07950 */ /* 0x002fea0003c3ffff */
.L_x_7549:
[----:B------:R-:W-:Y:S01]  /*26540*/  MOV R7, 0x1f ;  /* 0x0000001f00077802 */ /* 0x000fe20000000f00 */
[----:B------:R-:W-:Y:S01]  /*26550*/  IMAD.MOV.U32 R8, RZ, RZ, 0x2 ;  /* 0x00000002ff087424 */ /* 0x000fe200078e00ff */
[----:B------:R-:W-:Y:S01]  /*26560*/  MOV R10, R250 ;  /* 0x000000fa000a7202 */ /* 0x000fe20000000f00 */
[----:B------:R-:W-:-:S07]  /*26570*/  IMAD.MOV.U32 R9, RZ, RZ, -0x1 ;  /* 0xffffffffff097424 */ /* 0x000fce00078e00ff */
[----:B-1---5:R-:W-:Y:S05]  /*26580*/  WARPSYNC.COLLECTIVE R9, `(.L_x_7552) ;  /* 0x0000000009087348 */ /* 0x022fea0003c00000 */
[----:B------:R2:W3:Y:S02]  /*26590*/  SHFL.BFLY P0, R7, R10, R8, R7 ;  /* 0x0c0000080a077389 */ /* 0x0004e40000000007 */
[----:B-123-5:R-:W-:Y:S05]  /*265a0*/  ENDCOLLECTIVE ;  /* 0x000000000000791b */ /* 0x02efea0003800000 */
.L_x_7552:
        /* <DEDUP_REMOVED lines=8> */
.L_x_7553:
[----:B------:R-:W-:Y:S01]  /*26630*/  MOV R11, R7 ;  /* 0x00000007000b7202 */ /* 0x000fe20000000f00 */
[----:B------:R-:W-:Y:S01]  /*26640*/  IMAD.MOV.U32 R10, RZ, RZ, R245 ;  /* 0x000000ffff0a7224 */ /* 0x000fe200078e00f5 */
[----:B------:R-:W-:Y:S02]  /*26650*/  MOV R7, 0x1f ;  /* 0x0000001f00077802 */ /* 0x000fe40000000f00 */
[----:B------:R-:W-:-:S07]  /*26660*/  MOV R8, 0x2 ;  /* 0x0000000200087802 */ /* 0x000fce0000000f00 */
[----:B------:R-:W-:Y:S05]  /*26670*/  WARPSYNC.COLLECTIVE R9, `(.L_x_7554) ;  /* 0x0000000009087348 */ /* 0x000fea0003c00000 */
[----:B------:R1:W2:Y:S02]  /*26680*/  SHFL.BFLY P0, R7, R10, R8, R7 ;  /* 0x0c0000080a077389 */ /* 0x0002a40000000007 */
[----:B-12---:R-:W-:Y:S05]  /*26690*/  ENDCOLLECTIVE ;  /* 0x000000000000791b */ /* 0x006fea0003800000 */
.L_x_7554:
[----:B------:R-:W-:Y:S01]  /*266a0*/  FADD.FTZ R245, R7, R245 ;  /* 0x000000f507f57221 */ /* 0x000fe20000010000 */
[----:B------:R-:W-:Y:S02]  /*266b0*/  MOV R7, 0x1f ;  /* 0x0000001f00077802 */ /* 0x000fe40000000f00 */
[----:B------:R-:W-:Y:S01]  /*266c0*/  MOV R8, 0x1 ;  /* 0x0000000100087802 */ /* 0x000fe20000000f00 */
[----:B------:R-:W-:-:S07]  /*266d0*/  IMAD.MOV.U32 R10, RZ, RZ, R245 ;  /* 0x000000ffff0a7224 */ /* 0x000fce00078e00f5 */
[----:B------:R-:W-:Y:S05]  /*266e0*/  WARPSYNC.COLLECTIVE R9, `(.L_x_7555) ;  /* 0x0000000009087348 */ /* 0x000fea0003c00000 */
[----:B------:R1:W2:Y:S02]  /*266f0*/  SHFL.BFLY P0, R7, R10, R8, R7 ;  /* 0x0c0000080a077389 */ /* 0x0002a40000000007 */
[----:B-12---:R-:W-:Y:S05]  /*26700*/  ENDCOLLECTIVE ;  /* 0x000000000000791b */ /* 0x006fea0003800000 */
.L_x_7555:
[----:B------:R-:W-:Y:S01]  /*26710*/  FADD.FTZ R8, R250, R11 ;  /* 0x0000000bfa087221 */ /* 0x000fe20000010000 */
[----:B------:R-:W-:Y:S06]  /*26720*/  BRA `(.L_x_7556) ;  /* 0xfffffff400047947 */ /* 0x000fec000383ffff */
.L_x_7557:
        /* <DEDUP_REMOVED lines=13> */
.L_x_14767:


//--------------------- .text._ZN5flash24flash_fwd_splitkv_kernelI23Flash_fwd_kernel_traitsILi64ELi64ELi256ELi4ELb0ELb0EN7cutlass10bfloat16_tE19Flash_kernel_traitsILi64ELi64ELi256ELi4ES3_EELb0ELb1ELb0ELb0ELb1ELb0ELb1ELb1EEEvNS_16Flash_fwd_paramsE --------------------------
	.section	.text._ZN5flash24flash_fwd_splitkv_kernelI23Flash_fwd_kernel_traitsILi64ELi64ELi256ELi4ELb0ELb0EN7cutlass10bfloat16_tE19Flash_kernel_traitsILi64ELi64ELi256ELi4ES3_EELb0ELb1ELb0ELb0ELb1ELb0ELb1ELb1EEEvNS_16Flash_fwd_paramsE,"ax",@progbits
	.align	128
        .global         _ZN5flash24flash_fwd_splitkv_kernelI23Flash_fwd_kernel_traitsILi64ELi64ELi256ELi4ELb0ELb0EN7cutlass10bfloat16_tE19Flash_kernel_traitsILi64ELi64ELi256ELi4ES3_EELb0ELb1ELb0ELb0ELb1ELb0ELb1ELb1EEEvNS_16Flash_fwd_paramsE
        .type           _ZN5flash24flash_fwd_splitkv_kernelI23Flash_fwd_kernel_traitsILi64ELi64ELi256ELi4ELb0ELb0EN7cutlass10bfloat16_tE19Flash_kernel_traitsILi64ELi64ELi256ELi4ES3_EELb0ELb1ELb0ELb0ELb1ELb0ELb1ELb1EEEvNS_16Flash_fwd_paramsE,@function
        .size           _ZN5flash24flash_fwd_splitkv_kernelI23Flash_fwd_kernel_traitsILi64ELi64ELi256ELi4ELb0ELb0EN7cutlass10bfloat16_tE19Flash_kernel_traitsILi64ELi64ELi256ELi4ES3_EELb0ELb1ELb0ELb0ELb1ELb0ELb1ELb1EEEvNS_16Flash_fwd_paramsE,(.L_x_14768 - _ZN5flash24flash_fwd_splitkv_kernelI23Flash_fwd_kernel_traitsILi64ELi64ELi256ELi4ELb0ELb0EN7cutlass10bfloat16_tE19Flash_kernel_traitsILi64ELi64ELi256ELi4ES3_EELb0ELb1ELb0ELb0ELb1ELb0ELb1ELb1EEEvNS_16Flash_fwd_paramsE)
        .other          _ZN5flash24flash_fwd_splitkv_kernelI23Flash_fwd_kernel_traitsILi64ELi64ELi256ELi4ELb0ELb0EN7cutlass10bfloat16_tE19Flash_kernel_traitsILi64ELi64ELi256ELi4ES3_EELb0ELb1ELb0ELb0ELb1ELb0ELb1ELb1EEEvNS_16Flash_fwd_paramsE,@"STO_CUDA_ENTRY STV_DEFAULT"
_ZN5flash24flash_fwd_splitkv_kernelI23Flash_fwd_kernel_traitsILi64ELi64ELi256ELi4ELb0ELb0EN7cutlass10bfloat16_tE19Flash_kernel_traitsILi64ELi64ELi256ELi4ES3_EELb0ELb1ELb0ELb0ELb1ELb0ELb1ELb1EEEvNS_16Flash_fwd_paramsE:
.text._ZN5flash24flash_fwd_splitkv_kernelI23Flash_fwd_kernel_traitsILi64ELi64ELi256ELi4ELb0ELb0EN7cutlass10bfloat16_tE19Flash_kernel_traitsILi64ELi64ELi256ELi4ES3_EELb0ELb1ELb0ELb0ELb1ELb0ELb1ELb1EEEvNS_16Flash_fwd_paramsE:
        /* <DEDUP_REMOVED lines=30> */
[----:B-1----:R-:W-:Y:S05]  /*01e0*/  CALL.REL.NOINC `($_ZN5flash24flash_fwd_splitkv_kernelI23Flash_fwd_kernel_traitsILi64ELi64ELi256ELi4ELb0ELb0EN7cutlass10bfloat16_tE19Flash_kernel_traitsILi64ELi64ELi256ELi4ES3_EELb0ELb1ELb0ELb0ELb1ELb0ELb1ELb1EEEvNS_16Flash_fwd_paramsE$_ZN5flash30compute_attn_1rowblock_splitkvI23Flash_fwd_kernel_traitsILi64ELi64ELi256ELi4ELb0ELb0EN7cutlass10bfloat16_tE19Flash_kernel_traitsILi64ELi64ELi256ELi4ES3_EELb0ELb1ELb0ELb0ELb1ELb0ELb1ELb1ENS_16Flash_fwd_paramsEEEvRKT8_iiiii) ;  /* 0x0000000000087944 */ /* 0x002fea0003c00000 */
[----:B------:R-:W-:Y:S05]  /*01f0*/  BSYNC.RECONVERGENT B3 ;  /* 0x0000000000037941 */ /* 0x000fea0003800200 */
.L_x_7558:
[----:B------:R-:W-:Y:S05]  /*0200*/  EXIT ;  /* 0x000000000000794d */ /* 0x000fea0003800000 */
        .type           $_ZN5flash24flash_fwd_splitkv_kernelI23Flash_fwd_kernel_traitsILi64ELi64ELi256ELi4ELb0ELb0EN7cutlass10bfloat16_tE19Flash_kernel_traitsILi64ELi64ELi256ELi4ES3_EELb0ELb1ELb0ELb0ELb1ELb0ELb1ELb1EEEvNS_16Flash_fwd_paramsE$_ZN5flash30compute_attn_1rowblock_splitkvI23Flash_fwd_kernel_traitsILi64ELi64ELi256ELi4ELb0ELb0EN7cutlass10bfloat16_tE19Flash_kernel_traitsILi64ELi64ELi256ELi4ES3_EELb0ELb1ELb0ELb0ELb1ELb0ELb1ELb1ENS_16Flash_fwd_paramsEEEvRKT8_iiiii,@function
        .size           $_ZN5flash24flash_fwd_splitkv_kernelI23Flash_fwd_kernel_traitsILi64ELi64ELi256ELi4ELb0ELb0EN7cutlass10bfloat16_tE19Flash_kernel_traitsILi64ELi64ELi256ELi4ES3_EELb0ELb1ELb0ELb0ELb1ELb0ELb1ELb1EEEvNS_16Flash_fwd_paramsE$_ZN5flash30compute_attn_1rowblock_splitkvI23Flash_fwd_kernel_traitsILi64ELi64ELi256ELi4ELb0ELb0EN7cutlass10bfloat16_tE19Flash_kernel_traitsILi64ELi64ELi256ELi4ES3_EELb0ELb1ELb0ELb0ELb1ELb0ELb1ELb1ENS_16Flash_fwd_paramsEEEvRKT8_iiiii,(.L_x_14768 - $_ZN5flash24flash_fwd_splitkv_kernelI23Flash_fwd_kernel_traitsILi64ELi64ELi256ELi4ELb0ELb0EN7cutlass10bfloat16_tE19Flash_kernel_traitsILi64ELi64ELi256ELi4ES3_EELb0ELb1ELb0ELb0ELb1ELb0ELb1ELb1EEEvNS_16Flash_fwd_paramsE$_ZN5flash30compute_attn_1rowblock_splitkvI23Flash_fwd_kernel_traitsILi64ELi64ELi256ELi4ELb0ELb0EN7cutlass10bfloat16_tE19Flash_kernel_traitsILi64ELi64ELi256ELi4ES3_EELb0ELb1ELb0ELb0ELb1ELb0ELb1ELb1ENS_16Flash_fwd_paramsEEEvRKT8_iiiii)
$_ZN5flash24flash_fwd_splitkv_kernelI23Flash_fwd_kernel_traitsILi64ELi64ELi256ELi4ELb0ELb0EN7cutlass10bfloat16_tE19Flash_kernel_traitsILi64ELi64ELi256ELi4ES3_EELb0ELb1ELb0ELb0ELb1ELb0ELb1ELb1EEEvNS_16Flash_fwd_paramsE$_ZN5flash30compute_attn_1rowblock_splitkvI23Flash_fwd_kernel_traitsILi64ELi64ELi256ELi4ELb0ELb0EN7cutlass10bfloat16_tE19Flash_kernel_traitsILi64ELi64ELi256ELi4ES3_EELb0ELb1ELb0ELb0ELb1ELb0ELb1ELb1ENS_16Flash_fwd_paramsEEEvRKT8_iiiii:
        /* <DEDUP_REMOVED lines=40> */
.L_x_7560:
[----:B------:R-:W-:Y:S05]  /*0490*/  BSYNC.RECONVERGENT B0 ;  /* 0x0000000000007941 */ /* 0x000fea0003800200 */
.L_x_7559:
[----:B------:R-:W-:Y:S04]  /*04a0*/  BSSY.RECONVERGENT B0, `(.L_x_7561) ;  /* 0x0000007000007945 */ /* 0x000fe80003800200 */
[----:B------:R-:W-:Y:S05]  /*04b0*/  @!P4 BRA `(.L_x_7562) ;  /* 0x000000000014c947 */ /* 0x000fea0003800000 */
[----:B-----5:R-:W3:Y:S02]  /*04c0*/  LD.E.U8 R0, desc[UR4][R134.64+0x1b2] ;  /* 0x0001b20486007980 */ /* 0x020ee4000c101100 */
[----:B---3--:R-:W-:-:S13]  /*04d0*/  ISETP.NE.AND P0, PT, R0, RZ, PT ;  /* 0x000000ff0000720c */ /* 0x008fda0003f05270 */
[----:B------:R-:W3:Y:S02]  /*04e0*/  @P0 LD.E R0, desc[UR4][R2.64+0x4] ;  /* 0x0000040402000980 */ /* 0x000ee4000c101900 */
[----:B---3--:R-:W-:-:S06]  /*04f0*/  @P0 IADD3 R0, PT, PT, R0, -R20, RZ ;  /* 0x8000001400000210 */ /* 0x008fcc0007ffe0ff */
[----:B------:R3:W5:Y:S02]  /*0500*/  @!P0 LD.E R0, desc[UR4][R2.64] ;  /* 0x0000000402008980 */ /* 0x000764000c101900 */
.L_x_7562:
[----:B------:R-:W-:Y:S05]  /*0510*/  BSYNC.RECONVERGENT B0 ;  /* 0x0000000000007941 */ /* 0x000fea0003800200 */
.L_x_7561:
        /* <DEDUP_REMOVED lines=11> */
.L_x_7564:
[----:B--23--:R-:W2:Y:S01]  /*05d0*/  LD.E.64 R2, desc[UR4][R134.64+0x108] ;  /* 0x0001080486027980 */ /* 0x00cea2000c101b00 */
[----:B------:R-:W-:Y:S01]  /*05e0*/  BSSY.RECONVERGENT B0, `(.L_x_7566) ;  /* 0x0000006000007945 */ /* 0x000fe20003800200 */
[----:B------:R-:W-:Y:S01]  /*05f0*/  IMAD.MOV.U32 R0, RZ, RZ, RZ ;  /* 0x000000ffff007224 */ /* 0x000fe200078e00ff */
[----:B--2---:R-:W-:-:S04]  /*0600*/  ISETP.NE.U32.AND P0, PT, R2, RZ, PT ;  /* 0x000000ff0200720c */ /* 0x004fc80003f05070 */
[----:B------:R-:W-:-:S13]  /*0610*/  ISETP.NE.AND.EX P0, PT, R3, RZ, PT, P0 ;  /* 0x000000ff0300720c */ /* 0x000fda0003f05300 */
[----:B------:R-:W-:Y:S05]  /*0620*/  @!P0 BRA `(.L_x_7567) ;  /* 0x0000000000048947 */ /* 0x000fea0003800000 */
[----:B------:R2:W5:Y:S02]  /*0630*/  LD.E R0, desc[UR4][R134.64+0xbc] ;  /* 0x0000bc0486007980 */ /* 0x000564000c101900 */
.L_x_7567:
[----:B------:R-:W-:Y:S05]  /*0640*/  BSYNC.RECONVERGENT B0 ;  /* 0x0000000000007941 */ /* 0x000fea0003800200 */
.L_x_7566:
[----:B-----5:R-:W-:Y:S02]  /*0650*/  IADD3 R133, PT, PT, R113, R0, RZ ;  /* 0x0000000071857210 */ /* 0x020fe40007ffe0ff */
.L_x_7565:
[----:B------:R-:W-:Y:S05]  /*0660*/  BSYNC.RECONVERGENT B1 ;  /* 0x0000000000017941 */ /* 0x000fea0003800200 */
.L_x_7563:
[----:B------:R-:W3:Y:S01]  /*0670*/  S2R R37, SR_CTAID.X ;  /* 0x0000000000257919 */ /* 0x000ee20000002500 */
[----:B------:R-:W-:Y:S01]  /*0680*/  MOV R12, 0x1f0 ;  /* 0x000001f0000c7802 */ /* 0x000fe20000000f00 */
[----:B------:R-:W-:-:S03]  /*0690*/  IMAD.MOV.U32 R3, RZ, RZ, 0x0 ;  /* 0x00000000ff037424 */ /* 0x000fc600078e00ff */
[----:B------:R-:W-:Y:S01]  /*06a0*/  MOV R2, R12 ;  /* 0x0000000c00027202 */ /* 0x000fe20000000f00 */
[----:B---3--:R-:W-:-:S05]  /*06b0*/  IMAD.SHL.U32 R165, R37, 0x40, RZ ;  /* 0x0000004025a57824 */ /* 0x008fca00078e00ff */
[----:B------:R-:W-:-:S13]  /*06c0*/  ISETP.GT.AND P0, PT, R14, R165, PT ;  /* 0x000000a50e00720c */ /* 0x000fda0003f04270 */
[----:B-12-4-:R-:W-:Y:S05]  /*06d0*/  @!P0 RET.REL.NODEC R2 `(_ZN5flash24flash_fwd_splitkv_kernelI23Flash_fwd_kernel_traitsILi64ELi64ELi256ELi4ELb0ELb0EN7cutlass10bfloat16_tE19Flash_kernel_traitsILi64ELi64ELi256ELi4ES3_EELb0ELb1ELb0ELb0ELb1ELb0ELb1ELb1EEEvNS_16Flash_fwd_paramsE) ;  /* 0xfffffff802488950 */ /* 0x016fea0003c3ffff */
        /* <DEDUP_REMOVED lines=51> */
[C---:B------:R-:W-:Y:S02]  /*0a10*/  VIADDMNMX R0, R2.reuse, R0, R4, PT ;  /* 0x0000000002007246 */ /* 0x040fe40003800104 */
[----:B------:R-:W-:Y:S02]  /*0a20*/  VIMNMX R43, PT, PT, R2, R5, !PT ;  /* 0x00000005022b7248 */ /* 0x000fe40007fe0100 */
[----:B------:R-:W-:-:S04]  /*0a30*/  VIMNMX R39, PT, PT, R0, R3, PT ;  /* 0x0000000300277248 */ /* 0x000fc80003fe0100 */
[----:B------:R-:W-:Y:S01]  /*0a40*/  ISETP.GE.AND P0, PT, R43, R39, PT ;  /* 0x000000272b00720c */ /* 0x000fe20003f06270 */
[----:B------:R1:W-:Y:S04]  /*0a50*/  STL [R1+0x70], R39 ;  /* 0x0000702701007387 */ /* 0x0003e80000100800 */
[----:B------:R1:W-:Y:S08]  /*0a60*/  STL [R1+0x64], R43 ;  /* 0x0000642b01007387 */ /* 0x0003f00000100800 */
        /* <DEDUP_REMOVED lines=8> */
[----:B------:R-:W-:-:S05]  /*0af0*/  IMAD.IADD R8, R14, 0x1, -R165 ;  /* 0x000000010e087824 */ /* 0x000fca00078e0aa5 */
[C---:B------:R-:W-:Y:S01]  /*0b00*/  ISETP.GE.AND P5, PT, R9.reuse, R8, PT ;  /* 0x000000080900720c */ /* 0x040fe20003fa6270 */
[----:B------:R-:W-:-:S05]  /*0b10*/  VIADD R10, R9, 0x18 ;  /* 0x00000018090a7836 */ /* 0x000fca0000000000 */
[----:B------:R-:W-:Y:S01]  /*0b20*/  ISETP.GE.AND P4, PT, R10, R8, PT ;  /* 0x000000080a00720c */ /* 0x000fe20003f86270 */
[C---:B------:R-:W-:Y:S02]  /*0b30*/  VIADD R10, R9.reuse, 0x20 ;  /* 0x00000020090a7836 */ /* 0x040fe40000000000 */
[----:B--2---:R-:W-:Y:S02]  /*0b40*/  IMAD R0, R6, UR8, R40 ;  /* 0x0000000806007c24 */ /* 0x004fe4000f8e0228 */
[----:B------:R-:W-:Y:S02]  /*0b50*/  VIADD R6, R9, 0x10 ;  /* 0x0000001009067836 */ /* 0x000fe40000000000 */
[----:B---3--:R-:W-:-:S04]  /*0b60*/  IMAD R0, R0, R4, R15 ;  /* 0x0000000400007224 */ /* 0x008fc800078e020f */
[----:B------:R-:W-:Y:S02]  /*0b70*/  IMAD R0, R7, R0, R165 ;  /* 0x0000000007007224 */ /* 0x000fe400078e02a5 */
[----:B------:R-:W-:Y:S02]  /*0b80*/  VIADD R7, R9, 0x8 ;  /* 0x0000000809077836 */ /* 0x000fe40000000000 */
[----:B----4-:R-:W-:Y:S01]  /*0b90*/  IMAD R4, R0, R5, RZ ;  /* 0x0000000500047224 */ /* 0x010fe200078e02ff */
[----:B------:R-:W-:Y:S02]  /*0ba0*/  ISETP.GE.AND P6, PT, R6, R8, PT ;  /* 0x000000080600720c */ /* 0x000fe40003fc6270 */
[----:B------:R-:W-:Y:S02]  /*0bb0*/  IADD3 R6, P0, PT, R0, R9, RZ ;  /* 0x0000000900067210 */ /* 0x000fe40007f1e0ff */
[----:B------:R-:W-:Y:S02]  /*0bc0*/  LEA R5, P1, R225, R4, 0x2 ;  /* 0x00000004e1057211 */ /* 0x000fe400078210ff */
[----:B------:R-:W-:-:S02]  /*0bd0*/  ISETP.GE.AND P3, PT, R7, R8, PT ;  /* 0x000000080700720c */ /* 0x000fc40003f66270 */
[----:B------:R-:W-:Y:S02]  /*0be0*/  LEA.HI.X.SX32 R7, R0, RZ, 0x1, P0 ;  /* 0x000000ff00077211 */ /* 0x000fe400000f0eff */
[----:B------:R-:W-:Y:S02]  /*0bf0*/  LEA.HI.X.SX32 R0, R4, RZ, 0x1, P1 ;  /* 0x000000ff04007211 */ /* 0x000fe400008f0eff */
[----:B-----5:R-:W-:-:S04]  /*0c00*/  LEA R2, P0, R6, R2, 0x2 ;  /* 0x0000000206027211 */ /* 0x020fc800078010ff */
[----:B------:R-:W-:Y:S02]  /*0c10*/  LEA.HI.X R3, R6, R3, R7, 0x2, P0 ;  /* 0x0000000306037211 */ /* 0x000fe400000f1407 */
[----:B------:R-:W-:Y:S02]  /*0c20*/  LOP3.LUT P0, R225, R225, 0xf, RZ, 0xc0, !PT ;  /* 0x0000000fe1e17812 */ /* 0x000fe4000780c0ff */
[----:B------:R-:W-:-:S04]  /*0c30*/  LEA R4, P1, R5, R134, 0x2 ;  /* 0x0000008605047211 */ /* 0x000fc800078210ff */
[----:B------:R-:W-:Y:S01]  /*0c40*/  LEA.HI.X R5, R5, R135, R0, 0x2, P1 ;  /* 0x0000008705057211 */ /* 0x000fe200008f1400 */
[----:B------:R-:W-:Y:S01]  /*0c50*/  VIADD R0, R9, 0x30 ;  /* 0x0000003009007836 */ /* 0x000fe20000000000 */
[----:B------:R-:W-:-:S03]  /*0c60*/  ISETP.NE.OR P2, PT, R225, RZ, P3 ;  /* 0x000000ffe100720c */ /* 0x000fc60001f45670 */
[----:B------:R-:W-:Y:S01]  /*0c70*/  @!P3 ST.E.128 desc[UR4][R4.64+0x800], RZ ;  /* 0x000800ff0400b985 */ /* 0x000fe2000c101d04 */
[-C--:B------:R-:W-:Y:S01]  /*0c80*/  ISETP.GE.AND P3, PT, R0, R8.reuse, PT ;  /* 0x000000080000720c */ /* 0x080fe20003f66270 */
[C---:B------:R-:W-:Y:S02]  /*0c90*/  VIADD R0, R9.reuse, 0x38 ;  /* 0x0000003809007836 */ /* 0x040fe40000000000 */
[----:B------:R-:W-:Y:S01]  /*0ca0*/  VIADD R7, R9, 0x28 ;  /* 0x0000002809077836 */ /* 0x000fe20000000000 */
[----:B------:R-:W-:Y:S02]  /*0cb0*/  @!P5 ST.E.128 desc[UR4][R4.64], RZ ;  /* 0x000000ff0400d985 */ /* 0x000fe4000c101d04 */
[-C--:B------:R-:W-:Y:S02]  /*0cc0*/  ISETP.GE.AND P5, PT, R0, R8.reuse, PT ;  /* 0x000000080000720c */ /* 0x080fe40003fa6270 */
[----:B------:R-:W-:Y:S02]  /*0cd0*/  ISETP.GE.AND P1, PT, R10, R8, PT ;  /* 0x000000080a00720c */ /* 0x000fe40003f26270 */
[----:B------:R-:W-:-:S02]  /*0ce0*/  P2R R6, PR, RZ, 0x1 ;  /* 0x00000001ff067803 */ /* 0x000fc40000000000 */
[----:B------:R-:W-:Y:S01]  /*0cf0*/  ISETP.GE.AND P0, PT, R7, R8, PT ;  /* 0x000000080700720c */ /* 0x000fe20003f06270 */
[----:B------:R-:W-:Y:S01]  /*0d00*/  @!P4 ST.E.128 desc[UR4][R4.64+0x1800], RZ ;  /* 0x001800ff0400c985 */ /* 0x000fe2000c101d04 */
[----:B------:R-:W-:-:S05]  /*0d10*/  P2R R0, PR, RZ, 0x20 ;  /* 0x00000020ff007803 */ /* 0x000fca0000000000 */
[----:B------:R-:W-:Y:S01]  /*0d20*/  @!P5 ST.E.128 desc[UR4][R4.64+0x3800], RZ ;  /* 0x003800ff0400d985 */ /* 0x000fe2000c101d04 */
[C---:B------:R-:W-:Y:S02]  /*0d30*/  ISETP.NE.OR P5, PT, R225.reuse, RZ, P4 ;  /* 0x000000ffe100720c */ /* 0x040fe400027a5670 */
[C---:B------:R-:W-:Y:S01]  /*0d40*/  ISETP.NE.OR P4, PT, R225.reuse, RZ, P1 ;  /* 0x000000ffe100720c */ /* 0x040fe20000f85670 */
[----:B------:R-:W-:Y:S01]  /*0d50*/  @!P1 ST.E.128 desc[UR4][R4.64+0x2000], RZ ;  /* 0x002000ff04009985 */ /* 0x000fe2000c101d04 */
[----:B------:R-:W-:-:S03]  /*0d60*/  ISETP.NE.OR P1, PT, R225, RZ, P0 ;  /* 0x000000ffe100720c */ /* 0x000fc60000725670 */
[----:B------:R-:W-:Y:S01]  /*0d70*/  @!P0 ST.E.128 desc[UR4][R4.64+0x2800], RZ ;  /* 0x002800ff04008985 */ /* 0x000fe2000c101d04 */
[C---:B------:R-:W-:Y:S01]  /*0d80*/  ISETP.NE.OR P0, PT, R225.reuse, RZ, P3 ;  /* 0x000000ffe100720c */ /* 0x040fe20001f05670 */
[----:B------:R-:W-:Y:S02]  /*0d90*/  @!P2 IMAD.MOV.U32 R7, RZ, RZ, -0x800000 ;  /* 0xff800000ff07a424 */ /* 0x000fe400078e00ff */
[----:B------:R-:W-:Y:S01]  /*0da0*/  @!P6 ST.E.128 desc[UR4][R4.64+0x1000], RZ ;  /* 0x001000ff0400e985 */ /* 0x000fe2000c101d04 */
[----:B------:R-:W-:-:S03]  /*0db0*/  ISETP.NE.OR P6, PT, R225, RZ, P6 ;  /* 0x000000ffe100720c */ /* 0x000fc600037c5670 */
[----:B------:R2:W-:Y:S04]  /*0dc0*/  @!P3 ST.E.128 desc[UR4][R4.64+0x3000], RZ ;  /* 0x003000ff0400b985 */ /* 0x0005e8000c101d04 */
[----:B------:R3:W-:Y:S01]  /*0dd0*/  @!P2 ST.E desc[UR4][R2.64+0x20], R7 ;  /* 0x000020070200a985 */ /* 0x0007e2000c101904 */
[----:B------:R-:W-:Y:S02]  /*0de0*/  ISETP.NE.AND P2, PT, R6, RZ, PT ;  /* 0x000000ff0600720c */ /* 0x000fe40003f45270 */
[----:B------:R-:W-:Y:S02]  /*0df0*/  ISETP.NE.AND P3, PT, R0, RZ, PT ;  /* 0x000000ff0000720c */ /* 0x000fe40003f65270 */
[----:B------:R-:W-:Y:S01]  /*0e00*/  ISETP.GE.OR P2, PT, R9, R8, P2 ;  /* 0x000000080900720c */ /* 0x000fe20001746670 */
[----:B------:R-:W-:-:S02]  /*0e10*/  @!P6 IMAD.MOV.U32 R0, RZ, RZ, -0x800000 ;  /* 0xff800000ff00e424 */ /* 0x000fc400078e00ff */
[----:B------:R-:W-:Y:S02]  /*0e20*/  @!P4 IMAD.MOV.U32 R6, RZ, RZ, -0x800000 ;  /* 0xff800000ff06c424 */ /* 0x000fe400078e00ff */
[----:B--2---:R-:W-:-:S05]  /*0e30*/  @!P0 IMAD.MOV.U32 R4, RZ, RZ, -0x800000 ;  /* 0xff800000ff048424 */ /* 0x004fca00078e00ff */
[----:B------:R2:W-:Y:S01]  /*0e40*/  @!P0 ST.E desc[UR4][R2.64+0xc0], R4 ;  /* 0x0000c00402008985 */ /* 0x0005e2000c101904 */
[----:B------:R-:W-:Y:S01]  /*0e50*/  ISETP.NE.OR P0, PT, R225, RZ, P3 ;  /* 0x000000ffe100720c */ /* 0x000fe20001f05670 */
[----:B------:R-:W-:Y:S02]  /*0e60*/  @!P1 IMAD.MOV.U32 R5, RZ, RZ, -0x800000 ;  /* 0xff800000ff059424 */ /* 0x000fe400078e00ff */
[----:B------:R4:W-:Y:S01]  /*0e70*/  @!P6 ST.E desc[UR4][R2.64+0x40], R0 ;  /* 0x000040000200e985 */ /* 0x0009e2000c101904 */
[----:B---3--:R-:W-:-:S03]  /*0e80*/  @!P5 IMAD.MOV.U32 R7, RZ, RZ, -0x800000 ;  /* 0xff800000ff07d424 */ /* 0x008fc600078e00ff */
[----:B------:R3:W-:Y:S04]  /*0e90*/  @!P1 ST.E desc[UR4][R2.64+0xa0], R5 ;  /* 0x0000a00502009985 */ /* 0x0007e8000c101904 */
[----:B------:R-:W-:Y:S04]  /*0ea0*/  @!P5 ST.E desc[UR4][R2.64+0x60], R7 ;  /* 0x000060070200d985 */ /* 0x000fe8000c101904 */
[----:B------:R-:W-:Y:S01]  /*0eb0*/  @!P4 ST.E desc[UR4][R2.64+0x80], R6 ;  /* 0x000080060200c985 */ /* 0x000fe2000c101904 */
[----:B--2---:R-:W-:Y:S02]  /*0ec0*/  IMAD.MOV.U32 R4, RZ, RZ, R12 ;  /* 0x000000ffff047224 */ /* 0x004fe400078e000c */
[----:B----4-:R-:W-:-:S02]  /*0ed0*/  @!P2 IMAD.MOV.U32 R0, RZ, RZ, -0x800000 ;  /* 0xff800000ff00a424 */ /* 0x010fc400078e00ff */
[----:B---3--:R-:W-:-:S03]  /*0ee0*/  IMAD.MOV.U32 R5, RZ, RZ, 0x0 ;  /* 0x00000000ff057424 */ /* 0x008fc600078e00ff */
[----:B------:R1:W-:Y:S02]  /*0ef0*/  @!P2 ST.E desc[UR4][R2.64], R0 ;  /* 0x000000000200a985 */ /* 0x0003e4000c101904 */
[----:B-1----:R-:W-:Y:S05]  /*0f00*/  @P0 RET.REL.NODEC R4 `(_ZN5flash24flash_fwd_splitkv_kernelI23Flash_fwd_kernel_traitsILi64ELi64ELi256ELi4ELb0ELb0EN7cutlass10bfloat16_tE19Flash_kernel_traitsILi64ELi64ELi256ELi4ES3_EELb0ELb1ELb0ELb0ELb1ELb0ELb1ELb1EEEvNS_16Flash_fwd_paramsE) ;  /* 0xfffffff0043c0950 */ /* 0x002fea0003c3ffff */
[----:B------:R-:W-:-:S05]  /*0f10*/  MOV R0, 0xff800000 ;  /* 0xff80000000007802 */ /* 0x000fca0000000f00 */
[----:B------:R1:W-:Y:S02]  /*0f20*/  ST.E desc[UR4][R2.64+0xe0], R0 ;  /* 0x0000e00002007985 */ /* 0x0003e4000c101904 */
[----:B-1----:R-:W-:Y:S02]  /*0f30*/  MOV R2, R12 ;  /* 0x0000000c00027202 */ /* 0x002fe40000000f00 */
[----:B------:R-:W-:-:S04]  /*0f40*/  MOV R3, 0x0 ;  /* 0x0000000000037802 */ /* 0x000fc80000000f00 */
[----:B------:R-:W-:Y:S05]  /*0f50*/  RET.REL.NODEC R2 `(_ZN5flash24flash_fwd_splitkv_kernelI23Flash_fwd_kernel_traitsILi64ELi64ELi256ELi4ELb0ELb0EN7cutlass10bfloat16_tE19Flash_kernel_traitsILi64ELi64ELi256ELi4ES3_EELb0ELb1ELb0ELb0ELb1ELb0ELb1ELb1EEEvNS_16Flash_fwd_paramsE) ;  /* 0xfffffff002287950 */ /* 0x000fea0003c3ffff */
.L_x_7568:
[----:B------:R-:W2:Y:S04]  /*0f60*/  LD.E.64 R2, desc[UR4][R134.64+0x158] ;  /* 0x0001580486027980 */ /* 0x000ea8000c101b00 */
[----:B------:R-:W3:Y:S01]  /*0f70*/  LD.E.64 R14, desc[UR4][R134.64+0x160] ;  /* 0x00016004860e7980 */ /* 0x000ee2000c101b00 */
[----:B------:R-:W-:-:S03]  /*0f80*/  IMAD.MOV.U32 R9, RZ, RZ, R40 ;  /* 0x000000ffff097224 */ /* 0x000fc600078e0028 */
[----:B------:R4:W5:Y:S01]  /*0f90*/  LDL R38, [R1+0x7c] ;  /* 0x00007c0001267983 */ /* 0x0009620000100800 */
        /* <DEDUP_REMOVED lines=9> */
[----:B------:R-:W-:Y:S05]  /*1030*/  @!P0 BRA `(.L_x_7570) ;  /* 0x0000000400848947 */ /* 0x000fea0003800000 */
[----:B-----5:R-:W2:Y:S04]  /*1040*/  LD.E R9, desc[UR4][R134.64+0x170] ;  /* 0x0001700486097980 */ /* 0x020ea8000c101900 */
[----:B------:R-:W3:Y:S04]  /*1050*/  LD.E.64 R6, desc[UR4][R134.64+0x168] ;  /* 0x0001680486067980 */ /* 0x000ee8000c101b00 */
[----:B------:R-:W3:Y:S01]  /*1060*/  LD.E R16, desc[UR4][R134.64+0x68] ;  /* 0x0000680486107980 */ /* 0x000ee2000c101900 */
[----:B------:R-:W-:-:S03]  /*1070*/  LEA R17, R39, 0xffffff00, 0x8 ;  /* 0xffffff0027117811 */ /* 0x000fc600078e40ff */
[----:B------:R-:W3:Y:S01]  /*1080*/  LD.E.64 R232, desc[UR4][R134.64+0x38] ;  /* 0x0000380486e87980 */ /* 0x000ee2000c101b00 */
[----:B------:R-:W-:-:S03]  /*1090*/  IABS R8, R17 ;  /* 0x0000001100087213 */ /* 0x000fc60000000000 */
        /* <DEDUP_REMOVED lines=10> */
[----:B------:R-:W-:-:S04]  /*1140*/  IMAD R0, R0, R4, RZ ;  /* 0x0000000400007224 */ /* 0x000fc800078e02ff */
[----:B------:R-:W-:Y:S01]  /*1150*/  IMAD.HI.U32 R5, R3, R0, R2 ;  /* 0x0000000003057227 */ /* 0x000fe200078e0002 */
[----:B------:R-:W-:Y:S02]  /*1160*/  IADD3 R0, PT, PT, RZ, -R10, RZ ;  /* 0x8000000aff007210 */ /* 0x000fe40007ffe0ff */
[----:B------:R-:W-:Y:S01]  /*1170*/  ISETP.NE.AND P3, PT, R9, RZ, PT ;  /* 0x000000ff0900720c */ /* 0x000fe20003f65270 */
[----:B------:R-:W-:Y:S01]  /*1180*/  IMAD.MOV.U32 R2, RZ, RZ, R8 ;  /* 0x000000ffff027224 */ /* 0x000fe200078e0008 */
[----:B------:R-:W2:Y:S01]  /*1190*/  LD.E.64 R10, desc[UR4][R134.64+0x50] ;  /* 0x00005004860a7980 */ /* 0x000ea2000c101b00 */
        /* <DEDUP_REMOVED lines=75> */
.L_x_7570:
        /* <DEDUP_REMOVED lines=8> */
[----:B------:R-:W-:Y:S01]  /*16d0*/  @P0 IMAD.IADD R7, R13, 0x1, R20 ;  /* 0x000000010d070824 */ /* 0x000fe200078e0214 */
[----:B------:R-:W-:-:S04]  /*16e0*/  LEA R12, R39, 0xffffff00, 0x8 ;  /* 0xffffff00270c7811 */ /* 0x000fc800078e40ff */
[----:B------:R-:W-:Y:S02]  /*16f0*/  SHF.R.S32.HI R17, RZ, 0x1f, R12 ;  /* 0x0000001fff117819 */ /* 0x000fe4000001140c */
[----:B------:R-:W-:Y:S02]  /*1700*/  MOV R30, RZ ;  /* 0x000000ff001e7202 */ /* 0x000fe40000000f00 */
[----:B------:R-:W-:Y:S02]  /*1710*/  MOV R29, RZ ;  /* 0x000000ff001d7202 */ /* 0x000fe40000000f00 */
[----:B--2---:R-:W-:-:S04]  /*1720*/  IABS R0, R16 ;  /* 0x0000001000007213 */ /* 0x004fc80000000000 */
[----:B------:R-:W-:-:S04]  /*1730*/  MOV R8, R0 ;  /* 0x0000000000087202 */ /* 0x000fc80000000f00 */
[----:B------:R-:W2:Y:S08]  /*1740*/  I2F.RP R2, R8 ;  /* 0x0000000800027306 */ /* 0x000eb00000209400 */
[----:B--2---:R-:W2:Y:S02]  /*1750*/  MUFU.RCP R2, R2 ;  /* 0x0000000200027308 */ /* 0x004ea40000001000 */
[----:B--2---:R-:W-:-:S06]  /*1760*/  IADD3 R2, PT, PT, R2, 0xffffffe, RZ ;  /* 0x0ffffffe02027810 */ /* 0x004fcc0007ffe0ff */
[----:B------:R-:W2:Y:S01]  /*1770*/  F2I.FTZ.U32.TRUNC.NTZ R3, R2 ;  /* 0x0000000200037305 */ /* 0x000ea2000021f000 */
[----:B------:R-:W-:Y:S01]  /*1780*/  IABS R5, R16 ;  /* 0x0000001000057213 */ /* 0x000fe20000000000 */
[----:B--2---:R-:W-:Y:S01]  /*1790*/  IMAD.MOV R0, RZ, RZ, -R3 ;  /* 0x000000ffff007224 */ /* 0x004fe200078e0a03 */
[----:B------:R-:W-:-:S03]  /*17a0*/  MOV R2, RZ ;  /* 0x000000ff00027202 */ /* 0x000fc60000000f00 */
[----:B------:R-:W-:Y:S01]  /*17b0*/  IMAD R4, R0, R8, RZ ;  /* 0x0000000800047224 */ /* 0x000fe200078e02ff */
[----:B-----5:R-:W-:-:S03]  /*17c0*/  IABS R0, R38 ;  /* 0x0000002600007213 */ /* 0x020fc60000000000 */
        /* <DEDUP_REMOVED lines=9> */
[----:B------:R-:W-:-:S04]  /*1860*/  @!P0 SHF.R.S32.HI R5, RZ, 0x1f, R9 ;  /* 0x0000001fff058819 */ /* 0x000fc80000011409 */
[----:B------:R-:W-:Y:S01]  /*1870*/  @!P0 IADD3 R3, PT, PT, R3, R4, RZ ;  /* 0x0000000403038210 */ /* 0x000fe20007ffe0ff */
[----:B------:R-:W-:-:S04]  /*1880*/  @!P0 IMAD R4, R11, R9, RZ ;  /* 0x000000090b048224 */ /* 0x000fc800078e02ff */
[----:B------:R-:W-:Y:S01]  /*1890*/  @!P1 IADD3 R0, PT, PT, R0, -R8, RZ ;  /* 0x8000000800009210 */ /* 0x000fe20007ffe0ff */
[----:B------:R-:W-:-:S03]  /*18a0*/  @!P0 IMAD R11, R10, R5, R4 ;  /* 0x000000050a0b8224 */ /* 0x000fc600078e0204 */
[----:B------:R-:W-:Y:S01]  /*18b0*/  ISETP.GE.U32.AND P4, PT, R0, R8, PT ;  /* 0x000000080000720c */ /* 0x000fe20003f86070 */
[----:B------:R-:W-:Y:S01]  /*18c0*/  @!P0 IMAD.WIDE.U32 R4, R10, R9, R2 ;  /* 0x000000090a048225 */ /* 0x000fe200078e0002 */
[----:B------:R-:W-:-:S03]  /*18d0*/  LOP3.LUT R0, R38, R16, RZ, 0x3c, !PT ;  /* 0x0000001026007212 */ /* 0x000fc600078e3cff */
[-C--:B------:R-:W-:Y:S02]  /*18e0*/  @P0 IMAD R10, R233, R7.reuse, RZ ;  /* 0x00000007e90a0224 */ /* 0x080fe400078e02ff */
[----:B------:R-:W-:Y:S01]  /*18f0*/  @P0 IMAD.WIDE.U32 R2, R232, R7, RZ ;  /* 0x00000007e8020225 */ /* 0x000fe200078e00ff */
[----:B------:R-:W-:Y:S02]  /*1900*/  @!P0 IADD3 R5, PT, PT, R5, R11, RZ ;  /* 0x0000000b05058210 */ /* 0x000fe40007ffe0ff */
[----:B------:R-:W-:Y:S01]  /*1910*/  @!P1 IADD3 R6, PT, PT, R6, 0x1, RZ ;  /* 0x0000000106069810 */ /* 0x000fe20007ffe0ff */
[----:B------:R-:W-:Y:S01]  /*1920*/  @P0 IMAD.IADD R5, R3, 0x1, R10 ;  /* 0x0000000103050824 */ /* 0x000fe200078e020a */
[----:B------:R-:W-:Y:S02]  /*1930*/  @P0 MOV R4, R2 ;  /* 0x0000000200040202 */ /* 0x000fe40000000f00 */
[----:B------:R-:W-:Y:S02]  /*1940*/  ISETP.GE.AND P2, PT, R0, RZ, PT ;  /* 0x000000ff0000720c */ /* 0x000fe40003f46270 */
[----:B------:R-:W-:Y:S01]  /*1950*/  ISETP.NE.AND P3, PT, R16, RZ, PT ;  /* 0x000000ff1000720c */ /* 0x000fe20003f65270 */
[----:B------:R-:W-:Y:S01]  /*1960*/  IMAD R0, R233, R12, RZ ;  /* 0x0000000ce9007224 */ /* 0x000fe200078e02ff */
[----:B------:R-:W-:Y:S01]  /*1970*/  @!P0 SHF.R.S32.HI R7, RZ, 0x1f, R13 ;  /* 0x0000001fff078819 */ /* 0x000fe2000001140d */
[----:B------:R-:W-:Y:S01]  /*1980*/  @!P0 IMAD R8, R61, R13, RZ ;  /* 0x0000000d3d088224 */ /* 0x000fe200078e02ff */
[----:B------:R-:W-:Y:S01]  /*1990*/  MOV R3, R5 ;  /* 0x0000000500037202 */ /* 0x000fe20000000f00 */
[----:B------:R-:W-:Y:S01]  /*19a0*/  IMAD.MOV.U32 R2, RZ, RZ, R4 ;  /* 0x000000ffff027224 */ /* 0x000fe200078e0004 */
[----:B------:R-:W-:Y:S01]  /*19b0*/  @P4 IADD3 R6, PT, PT, R6, 0x1, RZ ;  /* 0x0000000106064810 */ /* 0x000fe20007ffe0ff */
[----:B------:R-:W-:-:S02]  /*19c0*/  IMAD R10, R17, R232, R0 ;  /* 0x000000e8110a7224 */ /* 0x000fc400078e0200 */
        /* <DEDUP_REMOVED lines=8> */
[----:B----4-:R-:W-:Y:S01]  /*1a50*/  @!P0 IMAD R10, R15, R9, RZ ;  /* 0x000000090f0a8224 */ /* 0x010fe200078e02ff */
        /* <DEDUP_REMOVED lines=17> */
[----:B-1----:R-:W-:-:S02]  /*1b70*/  @P0 IADD3 R13, PT, PT, R3, R0, RZ ;  /* 0x00000000030d0210 */ /* 0x002fc40007ffe0ff */
.L_x_7571:
[----:B------:R-:W-:Y:S05]  /*1b80*/  BSYNC.RECONVERGENT B0 ;  /* 0x0000000000007941 */ /* 0x000fea0003800200 */
.L_x_7569:
        /* <DEDUP_REMOVED lines=8> */
[----:B------:R-:W-:-:S04]  /*1c10*/  IABS R4, R16 ;  /* 0x0000001000047213 */ /* 0x000fc80000000000 */
        /* <DEDUP_REMOVED lines=12> */
[----:B------:R-:W-:Y:S02]  /*1ce0*/  IMAD.MOV.U32 R33, RZ, RZ, RZ ;  /* 0x000000ffff217224 */ /* 0x000fe400078e00ff */
[----:B------:R-:W-:-:S04]  /*1cf0*/  IMAD R0, R5, R2, R0 ;  /* 0x0000000205007224 */ /* 0x000fc800078e0200 */
[----:B------:R1:W5:Y:S01]  /*1d00*/  @P6 LD.E R33, desc[UR4][R34.64] ;  /* 0x0000000422216980 */ /* 0x000362000c101900 */
[----:B------:R-:W-:Y:S02]  /*1d10*/  ISETP.GT.U32.AND P1, PT, R4, R0, PT ;  /* 0x000000000400720c */ /* 0x000fe40003f24070 */
[----:B------:R-:W-:Y:S02]  /*1d20*/  SHF.L.U32 R42, R225, 0x3, RZ ;  /* 0x00000003e12a7819 */ /* 0x000fe400000006ff */
[----:B------:R-:W-:-:S09]  /*1d30*/  LOP3.LUT R2, R38, R16, RZ, 0x3c, !PT ;  /* 0x0000001026027212 */ /* 0x000fd200078e3cff */
[----:B------:R-:W-:Y:S01]  /*1d40*/  @!P1 IMAD.IADD R0, R0, 0x1, -R4 ;  /* 0x0000000100009824 */ /* 0x000fe200078e0a04 */
[----:B-1----:R-:W1:Y:S04]  /*1d50*/  S2R R34, SR_CgaCtaId ;  /* 0x0000000000227919 */ /* 0x002e680000008800 */
[----:B------:R-:W-:Y:S02]  /*1d60*/  ISETP.GE.U32.AND P4, PT, R0, R4, PT ;  /* 0x000000040000720c */ /* 0x000fe40003f86070 */
[----:B------:R-:W-:Y:S02]  /*1d70*/  LOP3.LUT R14, R42, 0x38, RZ, 0xc0, !PT ;  /* 0x000000382a0e7812 */ /* 0x000fe400078ec0ff */
[----:B------:R-:W-:Y:S02]  /*1d80*/  ISETP.GE.AND P3, PT, R2, RZ, PT ;  /* 0x000000ff0200720c */ /* 0x000fe40003f66270 */
[----:B------:R-:W-:-:S02]  /*1d90*/  IADD3 R2, P2, PT, R14, R7, RZ ;  /* 0x000000070e027210 */ /* 0x000fc40007f5e0ff */
[----:B------:R-:W-:Y:S02]  /*1da0*/  @!P1 IADD3 R5, PT, PT, R5, 0x1, RZ ;  /* 0x0000000105059810 */ /* 0x000fe40007ffe0ff */
[C---:B------:R-:W-:Y:S01]  /*1db0*/  LOP3.LUT R41, R42.reuse, 0x1c0, RZ, 0xc0, !PT ;  /* 0x000001c02a297812 */ /* 0x040fe200078ec0ff */
[----:B-----5:R-:W-:Y:S01]  /*1dc0*/  IMAD R0, R17, R60, RZ ;  /* 0x0000003c11007224 */ /* 0x020fe200078e02ff */
[----:B------:R-:W-:Y:S01]  /*1dd0*/  MOV R31, 0x400 ;  /* 0x00000400001f7802 */ /* 0x000fe20000000f00 */
[----:B------:R-:W-:Y:S01]  /*1de0*/  IMAD.X R3, RZ, RZ, R13, P2 ;  /* 0x000000ffff037224 */ /* 0x000fe200010e060d */
[----:B------:R-:W-:Y:S01]  /*1df0*/  LOP3.LUT R6, R42, 0x1e00, RZ, 0xc0, !PT ;  /* 0x00001e002a067812 */ /* 0x000fe200078ec0ff */
[----:B------:R-:W-:Y:S01]  /*1e00*/  @P4 VIADD R5, R5, 0x1 ;  /* 0x0000000105054836 */ /* 0x000fe20000000000 */
[----:B------:R-:W-:Y:S02]  /*1e10*/  LOP3.LUT R4, R41, 0x38, R225, 0xf8, !PT ;  /* 0x0000003829047812 */ /* 0x000fe400078ef8e1 */
[----:B------:R-:W-:Y:S01]  /*1e20*/  ISETP.NE.AND P1, PT, R16, RZ, PT ;  /* 0x000000ff1000720c */ /* 0x000fe20003f25270 */
[----:B------:R1:W-:Y:S01]  /*1e30*/  STL [R1+0x68], R41 ;  /* 0x0000682901007387 */ /* 0x0003e20000100800 */
[----:B------:R-:W-:-:S02]  /*1e40*/  IMAD R0, R12, R61, R0 ;  /* 0x0000003d0c007224 */ /* 0x000fc400078e0200 */
[----:B------:R-:W-:-:S04]  /*1e50*/  IMAD.WIDE.U32 R2, R12, R60, R2 ;  /* 0x0000003c0c027225 */ /* 0x000fc800078e0002 */
[----:B------:R-:W-:Y:S01]  /*1e60*/  IMAD.MOV.U32 R12, RZ, RZ, R5 ;  /* 0x000000ffff0c7224 */ /* 0x000fe200078e0005 */
[----:B------:R-:W-:-:S03]  /*1e70*/  IADD3 R3, PT, PT, R3, R0, RZ ;  /* 0x0000000003037210 */ /* 0x000fc60007ffe0ff */
[----:B------:R-:W-:Y:S01]  /*1e80*/  @!P3 IMAD.MOV R12, RZ, RZ, -R12 ;  /* 0x000000ffff0cb224 */ /* 0x000fe200078e0a0c */
[----:B------:R-:W-:Y:S02]  /*1e90*/  @!P1 LOP3.LUT R12, RZ, R16, RZ, 0x33, !PT ;  /* 0x00000010ff0c9212 */ /* 0x000fe400078e33ff */
[----:B-1----:R-:W-:Y:S02]  /*1ea0*/  LEA R41, R34, R31, 0x18 ;  /* 0x0000001f22297211 */ /* 0x002fe400078ec0ff */
[----:B------:R-:W-:Y:S02]  /*1eb0*/  LOP3.LUT R31, R6, R4, R14, 0xf6, !PT ;  /* 0x00000004061f7212 */ /* 0x000fe400078ef60e */
[----:B------:R-:W-:Y:S02]  /*1ec0*/  SHF.R.U32.HI R72, RZ, 0x3, R225 ;  /* 0x00000003ff487819 */ /* 0x000fe400000116e1 */
[----:B------:R-:W-:Y:S01]  /*1ed0*/  MOV R73, RZ ;  /* 0x000000ff00497202 */ /* 0x000fe20000000f00 */
[----:B------:R-:W-:Y:S01]  /*1ee0*/  IMAD.WIDE.U32 R2, R12, R26, R2 ;  /* 0x0000001a0c027225 */ /* 0x000fe200078e0002 */
[----:B------:R-:W-:Y:S01]  /*1ef0*/  STL [R1+0x60], R41 ;  /* 0x0000602901007387 */ /* 0x000fe20000100800 */
[----:B------:R-:W-:-:S02]  /*1f00*/  SHF.L.U64.HI R88, R232, 0x4, R233 ;  /* 0x00000004e8587819 */ /* 0x000fc400000102e9 */
[----:B------:R-:W-:Y:S01]  /*1f10*/  IMAD.SHL.U32 R75, R232, 0x10, RZ ;  /* 0x00000010e84b7824 */ /* 0x000fe200078e00ff */
[C---:B------:R-:W-:Y:S02]  /*1f20*/  SHF.L.U64.HI R111, R60.reuse, 0x4, R61 ;  /* 0x000000043c6f7819 */ /* 0x040fe4000001023d */
[----:B------:R-:W-:Y:S02]  /*1f30*/  SHF.L.U32 R105, R60, 0x4, RZ ;  /* 0x000000043c697819 */ /* 0x000fe400000006ff */
[----:B------:R-:W-:Y:S01]  /*1f40*/  LEA R81, R31, R41, 0x1 ;  /* 0x000000291f517211 */ /* 0x000fe200078e08ff */
[----:B--2---:R-:W-:-:S04]  /*1f50*/  @P0 IMAD.WIDE.U32 R4, R8, R32, RZ ;  /* 0x0000002008040225 */ /* 0x004fc800078e00ff */
[----:B------:R-:W-:Y:S02]  /*1f60*/  @P0 IMAD R13, R9, R32, RZ ;  /* 0x00000020090d0224 */ /* 0x000fe400078e02ff */
[----:B---3--:R-:W-:Y:S01]  /*1f70*/  @!P0 IMAD.WIDE.U32 R6, R18, R40, RZ ;  /* 0x0000002812068225 */ /* 0x008fe200078e00ff */
[----:B------:R-:W-:-:S03]  /*1f80*/  @P0 MOV R6, R4 ;  /* 0x0000000400060202 */ /* 0x000fc60000000f00 */
[----:B------:R-:W-:Y:S01]  /*1f90*/  @!P0 IMAD R17, R19, R40, RZ ;  /* 0x0000002813118224 */ /* 0x000fe200078e02ff */
[----:B------:R-:W-:-:S03]  /*1fa0*/  IADD3 R4, P1, PT, R14, R6, RZ ;  /* 0x000000060e047210 */ /* 0x000fc60007f3e0ff */
[----:B------:R-:W-:Y:S02]  /*1fb0*/  @!P0 IMAD.IADD R0, R7, 0x1, R17 ;  /* 0x0000000107008824 */ /* 0x000fe400078e0211 */
[----:B------:R-:W-:Y:S01]  /*1fc0*/  @P0 IMAD.IADD R0, R5, 0x1, R13 ;  /* 0x0000000105000824 */ /* 0x000fe200078e020d */
[----:B------:R-:W-:Y:S01]  /*1fd0*/  SHF.R.S32.HI R32, RZ, 0x1f, R12 ;  /* 0x0000001fff207819 */ /* 0x000fe2000001140c */
        /* <DEDUP_REMOVED lines=8> */
[----:B------:R-:W-:Y:S01]  /*2060*/  @P0 IMAD.MOV.U32 R106, RZ, RZ, R8 ;  /* 0x000000ffff6a0224 */ /* 0x000fe200078e0008 */
[----:B------:R-:W-:Y:S01]  /*2070*/  IADD3 R6, P0, PT, R14, R15, RZ ;  /* 0x0000000f0e067210 */ /* 0x000fe20007f1e0ff */
[----:B------:R-:W-:Y:S02]  /*2080*/  IMAD R7, R10, R13, R7 ;  /* 0x0000000d0a077224 */ /* 0x000fe400078e0207 */
[----:B------:R-:W-:-:S04]  /*2090*/  IMAD.WIDE.U32 R4, R38, R10, R4 ;  /* 0x0000000a26047225 */ /* 0x000fc800078e0004 */
[----:B------:R-:W-:Y:S02]  /*20a0*/  IMAD.IADD R5, R5, 0x1, R7 ;  /* 0x0000000105057824 */ /* 0x000fe400078e0207 */
[----:B------:R-:W-:-:S04]  /*20b0*/  IMAD.WIDE.U32 R8, R37, 0x40, R72 ;  /* 0x0000004025087825 */ /* 0x000fc800078e0048 */
[----:B------:R-:W-:Y:S02]  /*20c0*/  IMAD.X R7, RZ, RZ, R28, P0 ;  /* 0x000000ffff077224 */ /* 0x000fe400000e061c */
[----:B------:R-:W-:Y:S02]  /*20d0*/  IMAD.IADD R3, R3, 0x1, R0 ;  /* 0x0000000103037824 */ /* 0x000fe400078e0200 */
[----:B------:R-:W-:Y:S02]  /*20e0*/  IMAD R0, R9, R106, RZ ;  /* 0x0000006a09007224 */ /* 0x000fe400078e02ff */
[----:B------:R-:W-:Y:S02]  /*20f0*/  IMAD R11, R233, R72, RZ ;  /* 0x00000048e90b7224 */ /* 0x000fe400078e02ff */
[----:B------:R-:W-:-:S04]  /*2100*/  IMAD.WIDE.U32 R6, R72, R232, R6 ;  /* 0x000000e848067225 */ /* 0x000fc800078e0006 */
[----:B------:R-:W-:Y:S02]  /*2110*/  IMAD R9, R61, R72, RZ ;  /* 0x000000483d097224 */ /* 0x000fe400078e02ff */
[----:B------:R-:W-:Y:S01]  /*2120*/  IMAD.WIDE.U32 R2, R72, R60, R2 ;  /* 0x0000003c48027225 */ /* 0x000fe200078e0002 */
[----:B----4-:R-:W-:-:S03]  /*2130*/  LEA R38, P1, R6, R20, 0x1 ;  /* 0x0000001406267211 */ /* 0x010fc600078208ff */
[----:B------:R-:W-:Y:S02]  /*2140*/  IMAD R13, R8, R107, R0 ;  /* 0x0000006b080d7224 */ /* 0x000fe400078e0200 */
[----:B------:R-:W-:Y:S01]  /*2150*/  IMAD.IADD R0, R7, 0x1, R11 ;  /* 0x0000000107007824 */ /* 0x000fe200078e020b */
[----:B------:R-:W-:Y:S01]  /*2160*/  LEA R35, P0, R2, R22, 0x1 ;  /* 0x0000001602237211 */ /* 0x000fe200078008ff */
[----:B------:R-:W-:Y:S01]  /*2170*/  IMAD.IADD R3, R3, 0x1, R9 ;  /* 0x0000000103037824 */ /* 0x000fe200078e0209 */
[----:B------:R-:W-:Y:S02]  /*2180*/  SHF.R.S32.HI R10, RZ, 0x1f, R113 ;  /* 0x0000001fff0a7819 */ /* 0x000fe40000011471 */
[----:B------:R-:W-:Y:S02]  /*2190*/  LEA.HI.X R37, R6, R21, R0, 0x1, P1 ;  /* 0x0000001506257211 */ /* 0x000fe400008f0c00 */
[----:B------:R-:W-:Y:S01]  /*21a0*/  LEA.HI.X R34, R2, R23, R3, 0x1, P0 ;  /* 0x0000001702227211 */ /* 0x000fe200000f0c03 */
[----:B------:R-:W-:Y:S01]  /*21b0*/  IMAD.SHL.U32 R2, R225, 0x4, RZ ;  /* 0x00000004e1027824 */ /* 0x000fe200078e00ff */
[----:B------:R-:W-:Y:S01]  /*21c0*/  SHF.L.U32 R3, R39, 0x8, RZ ;  /* 0x0000000827037819 */ /* 0x000fe200000006ff */
[----:B------:R-:W-:Y:S01]  /*21d0*/  STL [R1+0x38], R38 ;  /* 0x0000382601007387 */ /* 0x000fe20000100800 */
[----:B------:R-:W-:Y:S01]  /*21e0*/  IMAD.WIDE.U32 R4, R8, R106, R4 ;  /* 0x0000006a08047225 */ /* 0x000fe200078e0004 */
[----:B------:R-:W-:-:S02]  /*21f0*/  LEA.HI R8, R10, R113, RZ, 0x8 ;  /* 0x000000710a087211 */ /* 0x000fc400078f40ff */
[----:B------:R-:W-:Y:S01]  /*2200*/  STL [R1+0x40], R35 ;  /* 0x0000402301007387 */ /* 0x000fe20000100800 */
[----:B------:R-:W-:Y:S01]  /*2210*/  LOP3.LUT R166, R2, 0x1c, RZ, 0xc0, !PT ;  /* 0x0000001c02a67812 */ /* 0x000fe200078ec0ff */
[----:B------:R-:W-:Y:S02]  /*2220*/  VIADD R112, R3, 0xffffff00 ;  /* 0xffffff0003707836 */ /* 0x000fe40000000000 */
[----:B------:R-:W-:Y:S01]  /*2230*/  STL [R1+0x34], R37 ;  /* 0x0000342501007387 */ /* 0x000fe20000100800 */
[----:B------:R-:W-:-:S03]  /*2240*/  IMAD.MOV.U32 R2, RZ, RZ, R30 ;  /* 0x000000ffff027224 */ /* 0x000fc600078e001e */
[----:B------:R-:W-:Y:S01]  /*2250*/  STL [R1+0x3c], R34 ;  /* 0x00003c2201007387 */ /* 0x000fe20000100800 */
[----:B------:R-:W-:-:S03]  /*2260*/  SHF.R.S32.HI R0, RZ, 0x8, R8 ;  /* 0x00000008ff007819 */ /* 0x000fc60000011408 */
[----:B------:R1:W-:Y:S01]  /*2270*/  STL [R1+0x5c], R3 ;  /* 0x00005c0301007387 */ /* 0x0003e20000100800 */
[----:B------:R-:W-:-:S04]  /*2280*/  VIMNMX R89, PT, PT, R43, R0, !PT ;  /* 0x000000002b597248 */ /* 0x000fc80007fe0100 */
[----:B------:R-:W-:Y:S02]  /*2290*/  ISETP.GT.AND P0, PT, R39, R89, PT ;  /* 0x000000592700720c */ /* 0x000fe40003f04270 */
[----:B-1----:R-:W-:-:S05]  /*22a0*/  MOV R3, R29 ;  /* 0x0000001d00037202 */ /* 0x002fca0000000f00 */
[----:B------:R1:W-:Y:S01]  /*22b0*/  STL.64 [R1+0x28], R2 ;  /* 0x0000280201007387 */ /* 0x0003e20000100a00 */
[----:B------:R-:W-:Y:S02]  /*22c0*/  IADD3 R5, PT, PT, R5, R13, RZ ;  /* 0x0000000d05057210 */ /* 0x000fe40007ffe0ff */
[----:B------:R-:W-:Y:S02]  /*22d0*/  LEA R108, P2, R4, R24, 0x1 ;  /* 0x00000018046c7211 */ /* 0x000fe400078408ff */
[----:B------:R-:W-:Y:S02]  /*22e0*/  LEA.HI R0, R36, R36, RZ, 0x1 ;  /* 0x0000002424007211 */ /* 0x000fe400078f08ff */
[----:B------:R-:W-:Y:S01]  /*22f0*/  LEA.HI.X R109, R4, R25, R5, 0x1, P2 ;  /* 0x00000019046d7211 */ /* 0x000fe200010f0c05 */
[----:B------:R-:W-:Y:S08]  /*2300*/  @!P0 BRA `(.L_x_7572) ;  /* 0x000000bc00c48947 */ /* 0x000ff00003800000 */
[----:B------:R-:W2:Y:S04]  /*2310*/  LD.E.64 R4, desc[UR4][R134.64+0x120] ;  /* 0x0001200486047980 */ /* 0x000ea8000c101b00 */
[----:B------:R-:W1:Y:S04]  /*2320*/  LD.E.64 R8, desc[UR4][R134.64+0x118] ;  /* 0x0001180486087980 */ /* 0x000e68000c101b00 */
[----:B------:R-:W3:Y:S04]  /*2330*/  LD.E.64 R52, desc[UR4][R134.64+0x130] ;  /* 0x0001300486347980 */ /* 0x000ee8000c101b00 */
[----:B------:R-:W4:Y:S04]  /*2340*/  LD.E.64 R48, desc[UR4][R134.64+0x128] ;  /* 0x0001280486307980 */ /* 0x000f28000c101b00 */
[----:B------:R-:W5:Y:S04]  /*2350*/  LD.E.64 R6, desc[UR4][R134.64+0x140] ;  /* 0x0001400486067980 */ /* 0x000f68000c101b00 */
[----:B------:R-:W5:Y:S04]  /*2360*/  LD.E.64 R10, desc[UR4][R134.64+0x138] ;  /* 0x00013804860a7980 */ /* 0x000f68000c101b00 */
[----:B------:R-:W5:Y:S04]  /*2370*/  LD.E.64 R20, desc[UR4][R134.64+0x110] ;  /* 0x0001100486147980 */ /* 0x000f68000c101b00 */
[----:B------:R-:W5:Y:S04]  /*2380*/  LD.E.64 R22, desc[UR4][R134.64+0x108] ;  /* 0x0001080486167980 */ /* 0x000f68000c101b00 */
[----:B------:R-:W5:Y:S04]  /*2390*/  LD.E.64 R16, desc[UR4][R134.64+0x150] ;  /* 0x0001500486107980 */ /* 0x000f68000c101b00 */
[----:B------:R-:W5:Y:S01]  /*23a0*/  LD.E.64 R18, desc[UR4][R134.64+0x148] ;  /* 0x0001480486127980 */ /* 0x000f62000c101b00 */
[----:B------:R-:W-:Y:S01]  /*23b0*/  MOV R15, RZ ;  /* 0x000000ff000f7202 */ /* 0x000fe20000000f00 */
        /* <DEDUP_REMOVED lines=57> */
[----:B-1----:R-:W-:Y:S01]  /*2750*/  IMAD.WIDE.U32 R2, R40, R8, R14 ;  /* 0x0000000828027225 */ /* 0x002fe200078e000e */
[----:B------:R-:W-:Y:S02]  /*2760*/  SHF.R.S32.HI R8, RZ, 0x1f, R112 ;  /* 0x0000001fff087819 */ /* 0x000fe40000011470 */
[----:B---3--:R-:W-:Y:S01]  /*2770*/  SHF.L.U64.HI R149, R52, 0x5, R53 ;  /* 0x0000000534957819 */ /* 0x008fe20000010235 */
[----:B------:R-:W-:Y:S02]  /*2780*/  IMAD R9, R9, R40, RZ ;  /* 0x0000002809097224 */ /* 0x000fe400078e02ff */
[----:B------:R-:W-:Y:S01]  /*2790*/  IMAD.IADD R5, R5, 0x1, R13 ;  /* 0x0000000105057824 */ /* 0x000fe200078e020d */
[C---:B----4-:R-:W-:Y:S01]  /*27a0*/  SHF.L.U64.HI R142, R48.reuse, 0x5, R49 ;  /* 0x00000005308e7819 */ /* 0x050fe20000010231 */
[-C--:B------:R-:W-:Y:S01]  /*27b0*/  IMAD R13, R53, R112.reuse, RZ ;  /* 0x00000070350d7224 */ /* 0x080fe200078e02ff */
[----:B------:R-:W-:Y:S01]  /*27c0*/  IADD3 R3, PT, PT, R3, R9, RZ ;  /* 0x0000000903037210 */ /* 0x000fe20007ffe0ff */
[----:B------:R-:W-:Y:S01]  /*27d0*/  IMAD R9, R49, R112, RZ ;  /* 0x0000007031097224 */ /* 0x000fe200078e02ff */
[----:B------:R-:W-:Y:S01]  /*27e0*/  SHF.L.U32 R143, R48, 0x5, RZ ;  /* 0x00000005308f7819 */ /* 0x000fe200000006ff */
[----:B------:R-:W-:Y:S01]  /*27f0*/  IMAD R13, R52, R8, R13 ;  /* 0x00000008340d7224 */ /* 0x000fe200078e020d */
[----:B------:R-:W-:Y:S01]  /*2800*/  SHF.L.U64.HI R144, R48, 0x6, R49 ;  /* 0x0000000630907819 */ /* 0x000fe20000010231 */
[----:B------:R-:W-:Y:S01]  /*2810*/  IMAD.WIDE.U32 R4, R112, R52, R4 ;  /* 0x0000003470047225 */ /* 0x000fe200078e0004 */
[----:B------:R-:W-:-:S02]  /*2820*/  SHF.L.U32 R145, R48, 0x6, RZ ;  /* 0x0000000630917819 */ /* 0x000fc400000006ff */
[C---:B------:R-:W-:Y:S01]  /*2830*/  SHF.L.U64.HI R146, R48.reuse, 0x7, R49 ;  /* 0x0000000730927819 */ /* 0x040fe20000010231 */
[C---:B------:R-:W-:Y:S01]  /*2840*/  IMAD R8, R48.reuse, R8, R9 ;  /* 0x0000000830087224 */ /* 0x040fe200078e0209 */
[----:B------:R-:W-:Y:S01]  /*2850*/  SHF.L.U64.HI R148, R48, 0x4, R49 ;  /* 0x0000000430947819 */ /* 0x000fe20000010231 */
[----:B------:R-:W-:Y:S01]  /*2860*/  IMAD.WIDE.U32 R2, R112, R48, R2 ;  /* 0x0000003070027225 */ /* 0x000fe200078e0002 */
[----:B------:R-:W-:-:S03]  /*2870*/  SHF.L.U32 R132, R48, 0x4, RZ ;  /* 0x0000000430847819 */ /* 0x000fc600000006ff */
[----:B------:R-:W-:Y:S01]  /*2880*/  IMAD.IADD R5, R5, 0x1, R13 ;  /* 0x0000000105057824 */ /* 0x000fe200078e020d */
[----:B------:R-:W-:Y:S01]  /*2890*/  IADD3 R3, PT, PT, R3, R8, RZ ;  /* 0x0000000803037210 */ /* 0x000fe20007ffe0ff */
[-C--:B-----5:R-:W-:Y:S02]  /*28a0*/  IMAD R9, R7, R12.reuse, RZ ;  /* 0x0000000c07097224 */ /* 0x0a0fe400078e02ff */
[----:B------:R-:W-:Y:S02]  /*28b0*/  IMAD R7, R11, R12, RZ ;  /* 0x0000000c0b077224 */ /* 0x000fe400078e02ff */
[----:B------:R-:W-:Y:S02]  /*28c0*/  IMAD R9, R6, R32, R9 ;  /* 0x0000002006097224 */ /* 0x000fe400078e0209 */
[----:B------:R-:W-:-:S04]  /*28d0*/  IMAD.WIDE.U32 R4, R12, R6, R4 ;  /* 0x000000060c047225 */ /* 0x000fc800078e0004 */
[----:B------:R-:W-:Y:S01]  /*28e0*/  IMAD R8, R10, R32, R7 ;  /* 0x000000200a087224 */ /* 0x000fe200078e0207 */
[----:B------:R-:W-:Y:S01]  /*28f0*/  SHF.R.S32.HI R7, RZ, 0x1f, R113 ;  /* 0x0000001fff077819 */ /* 0x000fe20000011471 */
[----:B------:R-:W-:Y:S01]  /*2900*/  IMAD.IADD R6, R112, 0x1, R33 ;  /* 0x0000000170067824 */ /* 0x000fe200078e0221 */
[----:B------:R-:W-:Y:S01]  /*2910*/  IADD3 R5, PT, PT, R5, R9, RZ ;  /* 0x0000000905057210 */ /* 0x000fe20007ffe0ff */
[----:B------:R-:W-:Y:S01]  /*2920*/  IMAD.WIDE.U32 R2, R12, R10, R2 ;  /* 0x0000000a0c027225 */ /* 0x000fe200078e0002 */
[----:B------:R-:W-:-:S03]  /*2930*/  IADD3.X R7, PT, PT, RZ, ~R7, RZ, P0, !PT ;  /* 0x80000007ff077210 */ /* 0x000fc600007fe4ff */
[-C--:B------:R-:W-:Y:S02]  /*2940*/  IMAD R11, R6, R24.reuse, RZ ;  /* 0x00000018060b7224 */ /* 0x080fe400078e02ff */
[----:B------:R-:W-:Y:S02]  /*2950*/  IMAD R6, R72, R24, R166 ;  /* 0x0000001848067224 */ /* 0x000fe400078e02a6 */
[----:B------:R-:W-:Y:S01]  /*2960*/  IMAD.IADD R3, R3, 0x1, R8 ;  /* 0x0000000103037824 */ /* 0x000fe200078e0208 */
[----:B------:R-:W-:Y:S01]  /*2970*/  SHF.R.S32.HI R56, RZ, 0x1f, R11 ;  /* 0x0000001fff387819 */ /* 0x000fe2000001140b */
[----:B------:R-:W-:Y:S01]  /*2980*/  IMAD.IADD R9, R166, 0x1, R6 ;  /* 0x00000001a6097824 */ /* 0x000fe200078e0206 */
[----:B------:R-:W-:Y:S01]  /*2990*/  IADD3 R8, P0, PT, R11, R6, RZ ;  /* 0x000000060b087210 */ /* 0x000fe20007f1e0ff */
[C---:B------:R-:W-:Y:S02]  /*29a0*/  IMAD R10, R7.reuse, R52, RZ ;  /* 0x00000034070a7224 */ /* 0x040fe400078e02ff */
[----:B------:R-:W-:Y:S01]  /*29b0*/  IMAD R7, R7, R48, RZ ;  /* 0x0000003007077224 */ /* 0x000fe200078e02ff */
[----:B------:R-:W-:Y:S01]  /*29c0*/  LEA.HI.X.SX32 R12, R6, R56, 0x1, P0 ;  /* 0x00000038060c7211 */ /* 0x000fe200000f0eff */
[-C--:B------:R-:W-:Y:S01]  /*29d0*/  IMAD R10, R53, R0.reuse, R10 ;  /* 0x00000000350a7224 */ /* 0x080fe200078e020a */
[----:B------:R-:W-:Y:S01]  /*29e0*/  IADD3 R6, P0, PT, R11, R9, RZ ;  /* 0x000000090b067210 */ /* 0x000fe20007f1e0ff */
[----:B------:R-:W-:-:S02]  /*29f0*/  IMAD R7, R49, R0, R7 ;  /* 0x0000000031077224 */ /* 0x000fc400078e0207 */
[----:B------:R-:W-:Y:S01]  /*2a00*/  IMAD.WIDE.U32 R4, R52, R0, R4 ;  /* 0x0000000034047225 */ /* 0x000fe200078e0004 */
[----:B------:R-:W-:-:S03]  /*2a10*/  LEA.HI.X.SX32 R56, R9, R56, 0x1, P0 ;  /* 0x0000003809387211 */ /* 0x000fc600000f0eff */
[----:B------:R-:W-:Y:S01]  /*2a20*/  IMAD.WIDE.U32 R2, R48, R0, R2 ;  /* 0x0000000030027225 */ /* 0x000fe200078e0002 */
[----:B------:R-:W-:Y:S02]  /*2a30*/  SHF.L.U64.HI R0, R8, 0x1, R12 ;  /* 0x0000000108007819 */ /* 0x000fe4000001020c */
[----:B------:R-:W-:Y:S01]  /*2a40*/  LEA R78, P1, R4, R20, 0x1 ;  /* 0x00000014044e7211 */ /* 0x000fe200078208ff */
[----:B------:R-:W-:Y:S01]  /*2a50*/  IMAD.IADD R5, R5, 0x1, R10 ;  /* 0x0000000105057824 */ /* 0x000fe200078e020a */
[----:B------:R-:W-:Y:S01]  /*2a60*/  IADD3 R26, PT, PT, R3, R7, RZ ;  /* 0x00000007031a7210 */ /* 0x000fe20007ffe0ff */
[----:B------:R-:W-:Y:S01]  /*2a70*/  IMAD.WIDE.U32 R140, R48, 0x60, RZ ;  /* 0x00000060308c7825 */ /* 0x000fe200078e00ff */
[----:B------:R-:W-:Y:S02]  /*2a80*/  LEA R27, P0, R2, R22, 0x1 ;  /* 0x00000016021b7211 */ /* 0x000fe400078008ff */
[----:B------:R-:W-:Y:S01]  /*2a90*/  SHF.L.U32 R8, R8, 0x1, RZ ;  /* 0x0000000108087819 */ /* 0x000fe200000006ff */
[----:B------:R-:W-:Y:S01]  /*2aa0*/  IMAD.WIDE.U32 R136, R48, 0xc0, RZ ;  /* 0x000000c030887825 */ /* 0x000fe200078e00ff */
[----:B------:R-:W-:-:S02]  /*2ab0*/  SHF.L.U64.HI R56, R6, 0x1, R56 ;  /* 0x0000000106387819 */ /* 0x000fc40000010238 */
[----:B------:R-:W-:Y:S01]  /*2ac0*/  LEA.HI.X R77, R4, R21, R5, 0x1, P1 ;  /* 0x00000015044d7211 */ /* 0x000fe200008f0c05 */
[----:B------:R-:W-:Y:S01]  /*2ad0*/  IMAD.SHL.U32 R6, R6, 0x2, RZ ;  /* 0x0000000206067824 */ /* 0x000fe200078e00ff */
[----:B------:R-:W-:Y:S01]  /*2ae0*/  LEA.HI.X R26, R2, R23, R26, 0x1, P0 ;  /* 0x00000017021a7211 */ /* 0x000fe200000f0c1a */
[C---:B------:R-:W-:Y:S01]  /*2af0*/  IMAD R4, R49.reuse, 0x60, RZ ;  /* 0x0000006031047824 */ /* 0x040fe200078e02ff */
[-C--:B------:R-:W-:Y:S01]  /*2b00*/  IADD3 R40, P1, PT, R16, R8.reuse, RZ ;  /* 0x0000000810287210 */ /* 0x080fe20007f3e0ff */
[----:B------:R-:W-:Y:S01]  /*2b10*/  IMAD R2, R49, 0xc0, RZ ;  /* 0x000000c031027824 */ /* 0x000fe200078e02ff */
[----:B------:R-:W-:Y:S01]  /*2b20*/  IADD3 R28, P0, PT, R18, R8, RZ ;  /* 0x00000008121c7210 */ /* 0x000fe20007f1e0ff */
[----:B------:R-:W-:Y:S01]  /*2b30*/  IMAD.WIDE.U32 R130, R48, 0xe0, RZ ;  /* 0x000000e030827825 */ /* 0x000fe200078e00ff */
[----:B------:R-:W-:Y:S02]  /*2b40*/  IADD3 R58, P3, PT, R16, R6, RZ ;  /* 0x00000006103a7210 */ /* 0x000fe40007f7e0ff */
[-C--:B------:R-:W-:Y:S01]  /*2b50*/  IADD3.X R41, PT, PT, R17, R0.reuse, RZ, P1, !PT ;  /* 0x0000000011297210 */ /* 0x080fe20000ffe4ff */
[----:B------:R-:W-:Y:S01]  /*2b60*/  IMAD R3, R49, 0xa0, RZ ;  /* 0x000000a031037824 */ /* 0x000fe200078e02ff */
[----:B------:R-:W-:Y:S01]  /*2b70*/  IADD3.X R29, PT, PT, R19, R0, RZ, P0, !PT ;  /* 0x00000000131d7210 */ /* 0x000fe200007fe4ff */
[----:B------:R-:W-:Y:S01]  /*2b80*/  IMAD R0, R49, 0xe0, RZ ;  /* 0x000000e031007824 */ /* 0x000fe200078e02ff */
[----:B------:R-:W-:Y:S01]  /*2b90*/  IADD3 R59, P2, PT, R18, R6, RZ ;  /* 0x00000006123b7210 */ /* 0x000fe20007f5e0ff */
[----:B------:R-:W-:Y:S01]  /*2ba0*/  IMAD.WIDE.U32 R138, R48, 0xa0, RZ ;  /* 0x000000a0308a7825 */ /* 0x000fe200078e00ff */
[----:B------:R-:W-:-:S02]  /*2bb0*/  IADD3 R87, PT, PT, R141, R4, RZ ;  /* 0x000000048d577210 */ /* 0x000fc40007ffe0ff */
[----:B------:R-:W-:Y:S01]  /*2bc0*/  IADD3 R85, PT, PT, R137, R2, RZ ;  /* 0x0000000289557210 */ /* 0x000fe20007ffe0ff */
[--C-:B------:R-:W-:Y:S01]  /*2bd0*/  IMAD.X R57, R17, 0x1, R56.reuse, P3 ;  /* 0x0000000111397824 */ /* 0x100fe200018e0638 */
[----:B------:R-:W-:Y:S01]  /*2be0*/  IADD3 R84, PT, PT, R131, R0, RZ ;  /* 0x0000000083547210 */ /* 0x000fe20007ffe0ff */
[----:B------:R-:W-:Y:S02]  /*2bf0*/  IMAD.X R56, R19, 0x1, R56, P2 ;  /* 0x0000000113387824 */ /* 0x000fe400010e0638 */
[----:B------:R-:W-:Y:S02]  /*2c00*/  IMAD.SHL.U32 R150, R52, 0x20, RZ ;  /* 0x0000002034967824 */ /* 0x000fe400078e00ff */
[----:B------:R-:W-:Y:S02]  /*2c10*/  IMAD.SHL.U32 R147, R48, 0x80, RZ ;  /* 0x0000008030937824 */ /* 0x000fe400078e00ff */
[----:B------:R-:W-:-:S07]  /*2c20*/  IMAD.IADD R86, R139, 0x1, R3 ;  /* 0x000000018b567824 */ /* 0x000fce00078e0203 */
.L_x_7643:
        /* <DEDUP_REMOVED lines=17> */
[----:B---34-:R1:W2:Y:S02]  /*2d40*/  @P2 LD.E.128 R8, desc[UR4][R2.64] ;  /* 0x0000000402082980 */ /* 0x0182a4000c101d00 */
        /* <DEDUP_REMOVED lines=189> */
[----:B------:R-:W-:Y:S01]  /*3920*/  @P5 LEA.HI.X R11, R232, R5, R233, 0x6, P0 ;  /* 0x00000005e80b5211 */ /* 0x000fe200000f34e9 */
        /* <DEDUP_REMOVED lines=102> */
.L_x_7574:
        /* <DEDUP_REMOVED lines=65> */
.L_x_7578:
[----:B------:R-:W-:Y:S05]  /*43a0*/  BSYNC.RECONVERGENT B0 ;  /* 0x0000000000007941 */ /* 0x000fea0003800200 */
.L_x_7577:
        /* <DEDUP_REMOVED lines=50> */
.L_x_7580:
[----:B------:R-:W-:Y:S05]  /*46d0*/  BSYNC.RECONVERGENT B0 ;  /* 0x0000000000007941 */ /* 0x000fea0003800200 */
.L_x_7579:
        /* <DEDUP_REMOVED lines=56> */
.L_x_7582:
[----:B------:R-:W-:Y:S05]  /*4a60*/  BSYNC.RECONVERGENT B0 ;  /* 0x0000000000007941 */ /* 0x000fea0003800200 */
.L_x_7581:
        /* <DEDUP_REMOVED lines=56> */
.L_x_7584:
[----:B------:R-:W-:Y:S05]  /*4df0*/  BSYNC.RECONVERGENT B0 ;  /* 0x0000000000007941 */ /* 0x000fea0003800200 */
.L_x_7583:
        /* <DEDUP_REMOVED lines=56> */
.L_x_7586:
[----:B------:R-:W-:Y:S05]  /*5180*/  BSYNC.RECONVERGENT B0 ;  /* 0x0000000000007941 */ /* 0x000fea0003800200 */
.L_x_7585:
        /* <DEDUP_REMOVED lines=56> */
.L_x_7588:
[----:B------:R-:W-:Y:S05]  /*5510*/  BSYNC.RECONVERGENT B0 ;  /* 0x0000000000007941 */ /* 0x000fea0003800200 */
.L_x_7587:
        /* <DEDUP_REMOVED lines=56> */
.L_x_7590:
[----:B------:R-:W-:Y:S05]  /*58a0*/  BSYNC.RECONVERGENT B0 ;  /* 0x0000000000007941 */ /* 0x000fea0003800200 */
.L_x_7589:
        /* <DEDUP_REMOVED lines=56> */
.L_x_7592:
[----:B------:R-:W-:Y:S05]  /*5c30*/  BSYNC.RECONVERGENT B0 ;  /* 0x0000000000007941 */ /* 0x000fea0003800200 */
.L_x_7591:
        /* <DEDUP_REMOVED lines=56> */
.L_x_7594:
[----:B------:R-:W-:Y:S05]  /*5fc0*/  BSYNC.RECONVERGENT B0 ;  /* 0x0000000000007941 */ /* 0x000fea0003800200 */
.L_x_7593:
        /* <DEDUP_REMOVED lines=56> */
.L_x_7596:
[----:B------:R-:W-:Y:S05]  /*6350*/  BSYNC.RECONVERGENT B0 ;  /* 0x0000000000007941 */ /* 0x000fea0003800200 */
.L_x_7595:
        /* <DEDUP_REMOVED lines=62> */
.L_x_7598:
[----:B------:R-:W-:Y:S05]  /*6740*/  BSYNC.RECONVERGENT B0 ;  /* 0x0000000000007941 */ /* 0x000fea0003800200 */
.L_x_7597:
        /* <DEDUP_REMOVED lines=62> */
.L_x_7600:
[----:B------:R-:W-:Y:S05]  /*6b30*/  BSYNC.RECONVERGENT B0 ;  /* 0x0000000000007941 */ /* 0x000fea0003800200 */
.L_x_7599:
        /* <DEDUP_REMOVED lines=62> */
.L_x_7602:
[----:B------:R-:W-:Y:S05]  /*6f20*/  BSYNC.RECONVERGENT B0 ;  /* 0x0000000000007941 */ /* 0x000fea0003800200 */
.L_x_7601:
        /* <DEDUP_REMOVED lines=62> */
.L_x_7604:
[----:B------:R-:W-:Y:S05]  /*7310*/  BSYNC.RECONVERGENT B0 ;  /* 0x0000000000007941 */ /* 0x000fea0003800200 */
.L_x_7603:
        /* <DEDUP_REMOVED lines=62> */
.L_x_7606:
[----:B------:R-:W-:Y:S05]  /*7700*/  BSYNC.RECONVERGENT B0 ;  /* 0x0000000000007941 */ /* 0x000fea0003800200 */
.L_x_7605:
        /* <DEDUP_REMOVED lines=62> */
.L_x_7608:
[----:B------:R-:W-:Y:S05]  /*7af0*/  BSYNC.RECONVERGENT B0 ;  /* 0x0000000000007941 */ /* 0x000fea0003800200 */
.L_x_7607:
[----:B------:R-:W5:Y:S02]  /*7b00*/  LD.E R0, desc[UR4][R134.64+0xd0] ;  /* 0x0000d00486007980 */ /* 0x000f64000c101900 */
[----:B-----5:R-:W-:Y:S05]  /*7b10*/  IMAD.U32 R0, R0, -0x80, RZ ;  /* 0xffffff8000007824 */ /* 0x020fea00078e00ff */
[C---:B------:R-:W-:Y:S02]  /*7b20*/  LEA R28, P1, R0.reuse, R28, 0x1 ;  /* 0x0000001c001c7211 */ /* 0x040fe400078208ff */
[C---:B------:R-:W-:Y:S02]  /*7b30*/  LEA R40, P0, R0.reuse, R40, 0x1 ;  /* 0x0000002800287211 */ /* 0x040fe400078008ff */
[C---:B------:R-:W-:Y:S02]  /*7b40*/  LEA.HI.X.SX32 R29, R0.reuse, R29, 0x1, P1 ;  /* 0x0000001d001d7211 */ /* 0x040fe400008f0eff */
[----:B------:R-:W-:Y:S01]  /*7b50*/  LEA.HI.X.SX32 R41, R0, R41, 0x1, P0 ;  /* 0x0000002900297211 */ /* 0x000fe200000f0eff */
[----:B------:R-:W-:Y:S05]  /*7b60*/  BRA `(.L_x_7575) ;  /* 0x0000005c00fc7947 */ /* 0x000fea0003800000 */
.L_x_7576:
        /* <DEDUP_REMOVED lines=97> */
.L_x_7610:
[----:B------:R-:W-:Y:S05]  /*8180*/  BSYNC.RECONVERGENT B0 ;  /* 0x0000000000007941 */ /* 0x000fea0003800200 */
.L_x_7609:
        /* <DEDUP_REMOVED lines=88> */
.L_x_7612:
[----:B------:R-:W-:Y:S05]  /*8710*/  BSYNC.RECONVERGENT B0 ;  /* 0x0000000000007941 */ /* 0x000fea0003800200 */
.L_x_7611:
        /* <DEDUP_REMOVED lines=92> */
.L_x_7614:
[----:B------:R-:W-:Y:S05]  /*8ce0*/  BSYNC.RECONVERGENT B0 ;  /* 0x0000000000007941 */ /* 0x000fea0003800200 */
.L_x_7613:
        /* <DEDUP_REMOVED lines=92> */
.L_x_7616:
[----:B------:R-:W-:Y:S05]  /*92b0*/  BSYNC.RECONVERGENT B0 ;  /* 0x0000000000007941 */ /* 0x000fea0003800200 */
.L_x_7615:
        /* <DEDUP_REMOVED lines=92> */
.L_x_7618:
[----:B------:R-:W-:Y:S05]  /*9880*/  BSYNC.RECONVERGENT B0 ;  /* 0x0000000000007941 */ /* 0x000fea0003800200 */
.L_x_7617:
        /* <DEDUP_REMOVED lines=92> */
.L_x_7620:
[----:B------:R-:W-:Y:S05]  /*9e50*/  BSYNC.RECONVERGENT B0 ;  /* 0x0000000000007941 */ /* 0x000fea0003800200 */
.L_x_7619:
        /* <DEDUP_REMOVED lines=92> */
.L_x_7622:
[----:B------:R-:W-:Y:S05]  /*a420*/  BSYNC.RECONVERGENT B0 ;  /* 0x0000000000007941 */ /* 0x000fea0003800200 */
.L_x_7621:
        /* <DEDUP_REMOVED lines=92> */
.L_x_7624:
[----:B------:R-:W-:Y:S05]  /*a9f0*/  BSYNC.RECONVERGENT B0 ;  /* 0x0000000000007941 */ /* 0x000fea0003800200 */
.L_x_7623:
        /* <DEDUP_REMOVED lines=92> */
.L_x_7626:
[----:B------:R-:W-:Y:S05]  /*afc0*/  BSYNC.RECONVERGENT B0 ;  /* 0x0000000000007941 */ /* 0x000fea0003800200 */
.L_x_7625:
        /* <DEDUP_REMOVED lines=92> */
.L_x_7628:
[----:B------:R-:W-:Y:S05]  /*b590*/  BSYNC.RECONVERGENT B0 ;  /* 0x0000000000007941 */ /* 0x000fea0003800200 */
.L_x_7627:
        /* <DEDUP_REMOVED lines=98> */
.L_x_7630:
[----:B------:R-:W-:Y:S05]  /*bbc0*/  BSYNC.RECONVERGENT B0 ;  /* 0x0000000000007941 */ /* 0x000fea0003800200 */
.L_x_7629:
        /* <DEDUP_REMOVED lines=98> */
.L_x_7632:
[----:B------:R-:W-:Y:S05]  /*c1f0*/  BSYNC.RECONVERGENT B0 ;  /* 0x0000000000007941 */ /* 0x000fea0003800200 */
.L_x_7631:
        /* <DEDUP_REMOVED lines=98> */
.L_x_7634:
[----:B------:R-:W-:Y:S05]  /*c820*/  BSYNC.RECONVERGENT B0 ;  /* 0x0000000000007941 */ /* 0x000fea0003800200 */
.L_x_7633:
        /* <DEDUP_REMOVED lines=98> */
.L_x_7636:
[----:B------:R-:W-:Y:S05]  /*ce50*/  BSYNC.RECONVERGENT B0 ;  /* 0x0000000000007941 */ /* 0x000fea0003800200 */
.L_x_7635:
        /* <DEDUP_REMOVED lines=98> */
.L_x_7638:
[----:B------:R-:W-:Y:S05]  /*d480*/  BSYNC.RECONVERGENT B0 ;  /* 0x0000000000007941 */ /* 0x000fea0003800200 */
.L_x_7637:
        /* <DEDUP_REMOVED lines=98> */
.L_x_7640:
[----:B------:R-:W-:Y:S05]  /*dab0*/  BSYNC.RECONVERGENT B0 ;  /* 0x0000000000007941 */ /* 0x000fea0003800200 */
.L_x_7639:
        /* <DEDUP_REMOVED lines=10> */
.L_x_7575:
[----:B------:R-:W-:Y:S05]  /*db60*/  BSYNC.RECONVERGENT B1 ;  /* 0x0000000000017941 */ /* 0x000fea0003800200 */
.L_x_7573:
        /* <DEDUP_REMOVED lines=103> */
.L_x_7642:
[----:B------:R-:W-:Y:S05]  /*e1e0*/  BSYNC.RECONVERGENT B0 ;  /* 0x0000000000007941 */ /* 0x000fea0003800200 */
.L_x_7641:
[----:B------:R-:W-:Y:S11]  /*e1f0*/  ISETP.GT.AND P0, PT, R82, R89, PT ;  /* 0x000000595200720c */ /* 0x000ff60003f04270 */
[----:B------:R-:W-:Y:S02]  /*e200*/  @!UPT UIADD3 URZ, UPT, UPT, URZ, URZ, URZ ;  /* 0x000000fffffff290 */ /* 0x000fe4000fffe0ff */
[----:B------:R-:W-:Y:S05]  /*e210*/  @P0 BRA `(.L_x_7643) ;  /* 0xffffff4800840947 */ /* 0x000fea000383ffff */
.L_x_7572:
[----:B------:R-:W-:Y:S05]  /*e220*/  WARPSYNC.ALL ;  /* 0x0000000000007948 */ /* 0x000fea0003800000 */
[----:B------:R-:W-:Y:S06]  /*e230*/  BAR.SYNC.DEFER_BLOCKING 0x0 ;  /* 0x0000000000007b1d */ /* 0x000fec0000010000 */
[----:B------:R2:W5:Y:S04]  /*e240*/  LDL R80, [R1+0x78] ;  /* 0x0000780001507983 */ /* 0x0005680000100800 */
[----:B------:R-:W2:Y:S01]  /*e250*/  LD.E R38, desc[UR4][R134.64+0xd0] ;  /* 0x0000d00486267980 */ /* 0x000ea2000c101900 */
[----:B------:R-:W-:Y:S01]  /*e260*/  BSSY.RECONVERGENT B2, `(.L_x_7644) ;  /* 0x00002c3000027945 */ /* 0x000fe20003800200 */
[C---:B------:R-:W-:Y:S01]  /*e270*/  SHF.L.U64.HI R39, R106.reuse, 0x4, R107 ;  /* 0x000000046a277819 */ /* 0x040fe2000001026b */
[----:B---34-:R-:W-:Y:S01]  /*e280*/  IMAD.SHL.U32 R30, R106, 0x10, RZ ;  /* 0x000000106a1e7824 */ /* 0x018fe200078e00ff */
        /* <DEDUP_REMOVED lines=25> */
.L_x_7647:
[----:B------:R-:W-:Y:S05]  /*e420*/  BSYNC.RECONVERGENT B0 ;  /* 0x0000000000007941 */ /* 0x000fea0003800200 */
.L_x_7646:
        /* <DEDUP_REMOVED lines=8> */
.L_x_7645:
        /* <DEDUP_REMOVED lines=40> */
[----:B------:R-:W2:Y:S04]  /*e730*/  LD.E.64 R10, desc[UR4][R8.64] ;  /* 0x00000004080a7980 */ /* 0x000ea8000c101b00 */
[----:B------:R1:W3:Y:S01]  /*e740*/  LD.E.64 R12, desc[UR4][R2.64] ;  /* 0x00000004020c7980 */ /* 0x0002e2000c101b00 */
        /* <DEDUP_REMOVED lines=8> */
[----:B--2---:R-:W-:Y:S02]  /*e7d0*/  LOP3.LUT R17, R10, 0xffff0000, RZ, 0xc0, !PT ;  /* 0xffff00000a117812 */ /* 0x004fe400078ec0ff */
[----:B------:R-:W-:Y:S02]  /*e7e0*/  LOP3.LUT R20, R11, 0xffff0000, RZ, 0xc0, !PT ;  /* 0xffff00000b147812 */ /* 0x000fe400078ec0ff */
[----:B---3--:R-:W-:Y:S02]  /*e7f0*/  LOP3.LUT R18, R12, 0xffff0000, RZ, 0xc0, !PT ;  /* 0xffff00000c127812 */ /* 0x008fe400078ec0ff */
[----:B------:R-:W-:Y:S01]  /*e800*/  LOP3.LUT R21, R13, 0xffff0000, RZ, 0xc0, !PT ;  /* 0xffff00000d157812 */ /* 0x000fe200078ec0ff */
[C---:B------:R-:W-:Y:S02]  /*e810*/  FMUL.FTZ R9, R3.reuse, R17 ;  /* 0x0000001103097220 */ /* 0x040fe40000410000 */
[----:B------:R-:W-:Y:S02]  /*e820*/  FMUL.FTZ R16, R3, R18 ;  /* 0x0000001203107220 */ /* 0x000fe40000410000 */
[C---:B------:R-:W-:Y:S01]  /*e830*/  FMUL.FTZ R3, R0.reuse, R21 ;  /* 0x0000001500037220 */ /* 0x040fe20000410000 */
[----:B------:R-:W-:Y:S01]  /*e840*/  FMUL.FTZ R0, R0, R20 ;  /* 0x0000001400007220 */ /* 0x000fe20000410000 */
[----:B------:R-:W-:Y:S01]  /*e850*/  IMAD.U32 R12, R12, 0x10000, RZ ;  /* 0x000100000c0c7824 */ /* 0x000fe200078e00ff */
[----:B------:R-:W-:Y:S01]  /*e860*/  SHF.L.U32 R10, R10, 0x10, RZ ;  /* 0x000000100a0a7819 */ /* 0x000fe200000006ff */
[----:B------:R-:W-:Y:S01]  /*e870*/  IMAD.U32 R13, R13, 0x10000, RZ ;  /* 0x000100000d0d7824 */ /* 0x000fe200078e00ff */
        /* <DEDUP_REMOVED lines=23> */
.L_x_7653:
[----:B------:R-:W-:Y:S05]  /*e9f0*/  BSYNC.RECONVERGENT B0 ;  /* 0x0000000000007941 */ /* 0x000fea0003800200 */
.L_x_7652:
[----:B-----5:R1:W-:Y:S02]  /*ea00*/  STS.128 [R81], R4 ;  /* 0x0000000451007388 */ /* 0x0203e40000000c00 */
.L_x_7651:
[----:B------:R-:W-:Y:S05]  /*ea10*/  BSYNC.RECONVERGENT B1 ;  /* 0x0000000000017941 */ /* 0x000fea0003800200 */
.L_x_7650:
        /* <DEDUP_REMOVED lines=18> */
[----:B------:R2:W3:Y:S04]  /*eb40*/  LD.E.64 R10, desc[UR4][R8.64] ;  /* 0x00000004080a7980 */ /* 0x0004e8000c101b00 */
[----:B------:R4:W3:Y:S01]  /*eb50*/  LD.E.64 R12, desc[UR4][R2.64] ;  /* 0x00000004020c7980 */ /* 0x0008e2000c101b00 */
[----:B-----5:R-:W-:Y:S02]  /*eb60*/  LOP3.LUT R0, R7, 0xffff0000, RZ, 0xc0, !PT ;  /* 0xffff000007007812 */ /* 0x020fe400078ec0ff */
[C---:B--2---:R-:W-:Y:S02]  /*eb70*/  SHF.L.U32 R8, R5.reuse, 0x10, RZ ;  /* 0x0000001005087819 */ /* 0x044fe400000006ff */
[----:B----4-:R-:W-:Y:S01]  /*eb80*/  LOP3.LUT R3, R5, 0xffff0000, RZ, 0xc0, !PT ;  /* 0xffff000005037812 */ /* 0x010fe200078ec0ff */
[----:B------:R-:W-:Y:S01]  /*eb90*/  IMAD.U32 R2, R7, 0x10000, RZ ;  /* 0x0001000007027824 */ /* 0x000fe200078e00ff */
[----:B------:R-:W-:Y:S01]  /*eba0*/  SHF.L.U32 R7, R6, 0x10, RZ ;  /* 0x0000001006077819 */ /* 0x000fe200000006ff */
[C---:B------:R-:W-:Y:S01]  /*ebb0*/  IMAD.U32 R5, R4.reuse, 0x10000, RZ ;  /* 0x0001000004057824 */ /* 0x040fe200078e00ff */
[----:B------:R-:W-:-:S02]  /*ebc0*/  LOP3.LUT R4, R4, 0xffff0000, RZ, 0xc0, !PT ;  /* 0xffff000004047812 */ /* 0x000fc400078ec0ff */
[----:B------:R-:W-:Y:S02]  /*ebd0*/  LOP3.LUT R6, R6, 0xffff0000, RZ, 0xc0, !PT ;  /* 0xffff000006067812 */ /* 0x000fe400078ec0ff */
[----:B---3--:R-:W-:Y:S02]  /*ebe0*/  LOP3.LUT R20, R10, 0xffff0000, RZ, 0xc0, !PT ;  /* 0xffff00000a147812 */ /* 0x008fe400078ec0ff */
[----:B------:R-:W-:Y:S02]  /*ebf0*/  LOP3.LUT R23, R11, 0xffff0000, RZ, 0xc0, !PT ;  /* 0xffff00000b177812 */ /* 0x000fe400078ec0ff */
[----:B------:R-:W-:Y:S02]  /*ec00*/  LOP3.LUT R21, R12, 0xffff0000, RZ, 0xc0, !PT ;  /* 0xffff00000c157812 */ /* 0x000fe400078ec0ff */
[----:B------:R-:W-:Y:S01]  /*ec10*/  LOP3.LUT R25, R13, 0xffff0000, RZ, 0xc0, !PT ;  /* 0xffff00000d197812 */ /* 0x000fe200078ec0ff */
[C---:B------:R-:W-:Y:S02]  /*ec20*/  FMUL.FTZ R9, R3.reuse, R20 ;  /* 0x0000001403097220 */ /* 0x040fe40000410000 */
[----:B------:R-:W-:Y:S01]  /*ec30*/  FMUL.FTZ R18, R3, R21 ;  /* 0x0000001503127220 */ /* 0x000fe20000410000 */
[----:B------:R-:W-:Y:S01]  /*ec40*/  SHF.L.U32 R13, R13, 0x10, RZ ;  /* 0x000000100d0d7819 */ /* 0x000fe200000006ff */
[C---:B------:R-:W-:Y:S01]  /*ec50*/  FMUL.FTZ R3, R0.reuse, R25 ;  /* 0x0000001900037220 */ /* 0x040fe20000410000 */
[----:B------:R-:W-:Y:S01]  /*ec60*/  FMUL.FTZ R0, R0, R23 ;  /* 0x0000001700007220 */ /* 0x000fe20000410000 */
[----:B------:R-:W-:-:S02]  /*ec70*/  IMAD.U32 R12, R12, 0x10000, RZ ;  /* 0x000100000c0c7824 */ /* 0x000fc400078e00ff */
[C---:B------:R-:W-:Y:S01]  /*ec80*/  FFMA.FTZ R18, R8.reuse, R20, -R18 ;  /* 0x0000001408127223 */ /* 0x040fe20000010812 */
[----:B------:R-:W-:Y:S01]  /*ec90*/  FFMA.FTZ R9, R8, R21, R9 ;  /* 0x0000001508097223 */ /* 0x000fe20000010009 */
[----:B------:R-:W-:Y:S02]  /*eca0*/  IMAD.U32 R10, R10, 0x10000, RZ ;  /* 0x000100000a0a7824 */ /* 0x000fe400078e00ff */
[C---:B------:R-:W-:Y:S01]  /*ecb0*/  FFMA.FTZ R8, R2.reuse, R23, -R3 ;  /* 0x0000001702087223 */ /* 0x040fe20000010803 */
[----:B------:R-:W-:Y:S02]  /*ecc0*/  IMAD.U32 R11, R11, 0x10000, RZ ;  /* 0x000100000b0b7824 */ /* 0x000fe400078e00ff */
        /* <DEDUP_REMOVED lines=19> */
.L_x_7657:
[----:B------:R-:W-:Y:S05]  /*ee00*/  BSYNC.RECONVERGENT B0 ;  /* 0x0000000000007941 */ /* 0x000fea0003800200 */
.L_x_7656:
[----:B-----5:R2:W-:Y:S02]  /*ee10*/  STS.128 [R81+0x800], R4 ;  /* 0x0008000451007388 */ /* 0x0205e40000000c00 */
.L_x_7655:
[----:B------:R-:W-:Y:S05]  /*ee20*/  BSYNC.RECONVERGENT B1 ;  /* 0x0000000000017941 */ /* 0x000fea0003800200 */
.L_x_7654:
        /* <DEDUP_REMOVED lines=33> */
[CC--:B------:R-:W-:Y:S02]  /*f040*/  FMUL.FTZ R9, R3.reuse, R20.reuse ;  /* 0x0000001403097220 */ /* 0x0c0fe40000410000 */
        /* <DEDUP_REMOVED lines=29> */
.L_x_7661:
[----:B------:R-:W-:Y:S05]  /*f220*/  BSYNC.RECONVERGENT B0 ;  /* 0x0000000000007941 */ /* 0x000fea0003800200 */
.L_x_7660:
[----:B-----5:R3:W-:Y:S02]  /*f230*/  STS.128 [R81+0x1000], R4 ;  /* 0x0010000451007388 */ /* 0x0207e40000000c00 */
.L_x_7659:
[----:B------:R-:W-:Y:S05]  /*f240*/  BSYNC.RECONVERGENT B1 ;  /* 0x0000000000017941 */ /* 0x000fea0003800200 */
.L_x_7658:
        /* <DEDUP_REMOVED lines=62> */
.L_x_7663:
[----:B------:R-:W-:Y:S05]  /*f630*/  BSYNC.RECONVERGENT B0 ;  /* 0x0000000000007941 */ /* 0x000fea0003800200 */
.L_x_7662:
[----:B-----5:R1:W-:Y:S01]  /*f640*/  STS.128 [R81+0x1800], R4 ;  /* 0x0018000451007388 */ /* 0x0203e20000000c00 */
[----:B------:R-:W-:Y:S05]  /*f650*/  BRA `(.L_x_7648) ;  /* 0x00000018000c7947 */ /* 0x000fea0003800000 */
.L_x_7649:
        /* <DEDUP_REMOVED lines=96> */
.L_x_7667:
[----:B------:R-:W-:Y:S05]  /*fc60*/  BSYNC.RECONVERGENT B0 ;  /* 0x0000000000007941 */ /* 0x000fea0003800200 */
.L_x_7666:
[----:B-----5:R1:W-:Y:S02]  /*fc70*/  STS.128 [R81], R4 ;  /* 0x0000000451007388 */ /* 0x0203e40000000c00 */
.L_x_7665:
[----:B------:R-:W-:Y:S05]  /*fc80*/  BSYNC.RECONVERGENT B1 ;  /* 0x0000000000017941 */ /* 0x000fea0003800200 */
.L_x_7664:
        /* <DEDUP_REMOVED lines=92> */
.L_x_7671:
[----:B------:R-:W-:Y:S05]  /*10250*/  BSYNC.RECONVERGENT B0 ;  /* 0x0000000000007941 */ /* 0x000fea0003800200 */
.L_x_7670:
[----:B-----5:R2:W-:Y:S02]  /*10260*/  STS.128 [R81+0x800], R4 ;  /* 0x0008000451007388 */ /* 0x0205e40000000c00 */
.L_x_7669:
[----:B------:R-:W-:Y:S05]  /*10270*/  BSYNC.RECONVERGENT B1 ;  /* 0x0000000000017941 */ /* 0x000fea0003800200 */
.L_x_7668:
        /* <DEDUP_REMOVED lines=93> */
.L_x_7675:
[----:B------:R-:W-:Y:S05]  /*10850*/  BSYNC.RECONVERGENT B0 ;  /* 0x0000000000007941 */ /* 0x000fea0003800200 */
.L_x_7674:
[----:B-----5:R3:W-:Y:S02]  /*10860*/  STS.128 [R81+0x1000], R4 ;  /* 0x0010000451007388 */ /* 0x0207e40000000c00 */
.L_x_7673:
[----:B------:R-:W-:Y:S05]  /*10870*/  BSYNC.RECONVERGENT B1 ;  /* 0x0000000000017941 */ /* 0x000fea0003800200 */
.L_x_7672:
        /* <DEDUP_REMOVED lines=22> */
[-C--:B------:R-:W-:Y:S02]  /*109e0*/  IADD3 R8, P0, PT, R26, R16.reuse, RZ ;  /* 0x000000101a087210 */ /* 0x080fe40007f1e0ff */
        /* <DEDUP_REMOVED lines=72> */
.L_x_7677:
[----:B------:R-:W-:Y:S05]  /*10e70*/  BSYNC.RECONVERGENT B0 ;  /* 0x0000000000007941 */ /* 0x000fea0003800200 */
.L_x_7676:
[----:B-----5:R4:W-:Y:S02]  /*10e80*/  STS.128 [R81+0x1800], R4 ;  /* 0x0018000451007388 */ /* 0x0209e40000000c00 */
.L_x_7648:
[----:B------:R-:W-:Y:S05]  /*10e90*/  BSYNC.RECONVERGENT B2 ;  /* 0x0000000000027941 */ /* 0x000fea0003800200 */
.L_x_7644:
[----:B------:R-:W2:Y:S04]  /*10ea0*/  LDL R63, [R1+0x34] ;  /* 0x00003400013f7983 */ /* 0x000ea80000100800 */
[----:B------:R-:W5:Y:S04]  /*10eb0*/  LDL R62, [R1+0x38] ;  /* 0x00003800013e7983 */ /* 0x000f680000100800 */
[----:B------:R-:W5:Y:S04]  /*10ec0*/  LDL R34, [R1+0x40] ;  /* 0x0000400001227983 */ /* 0x000f680000100800 */
[----:B------:R-:W5:Y:S04]  /*10ed0*/  LDL R35, [R1+0x3c] ;  /* 0x00003c0001237983 */ /* 0x000f680000100800 */
[----:B------:R-:W5:Y:S01]  /*10ee0*/  LDL R235, [R1+0x60] ;  /* 0x0000600001eb7983 */ /* 0x000f620000100800 */
[----:B------:R-:W-:-:S05]  /*10ef0*/  IMAD.IADD R20, R133, 0x1, -R112 ;  /* 0x0000000185147824 */ /* 0x000fca00078e0a70 */
[CC--:B------:R-:W-:Y:S02]  /*10f00*/  ISETP.GE.AND P4, PT, R72.reuse, R20.reuse, PT ;  /* 0x000000144800720c */ /* 0x0c0fe40003f86270 */
[-C--:B------:R-:W-:Y:S02]  /*10f10*/  ISETP.GE.AND P0, PT, R39, R20.reuse, PT ;  /* 0x000000142700720c */ /* 0x080fe40003f06270 */
[----:B-1----:R-:W-:Y:S01]  /*10f20*/  P2R R16, PR, RZ, 0x10 ;  /* 0x00000010ff107803 */ /* 0x002fe20000000000 */
[----:B------:R-:W-:Y:S01]  /*10f30*/  VIADD R27, R72, 0x40 ;  /* 0x00000040481b7836 */ /* 0x000fe20000000000 */
[----:B------:R-:W-:-:S04]  /*10f40*/  ISETP.GE.AND P2, PT, R47, R20, PT ;  /* 0x000000142f00720c */ /* 0x000fc80003f46270 */
[----:B------:R-:W-:Y:S01]  /*10f50*/  ISETP.GE.AND P3, PT, R27, R20, PT ;  /* 0x000000141b00720c */ /* 0x000fe20003f66270 */
[C---:B------:R-:W-:Y:S02]  /*10f60*/  VIADD R31, R72.reuse, 0x70 ;  /* 0x00000070481f7836 */ /* 0x040fe40000000000 */
[C---:B------:R-:W-:Y:S01]  /*10f70*/  VIADD R29, R72.reuse, 0x60 ;  /* 0x00000060481d7836 */ /* 0x040fe20000000000 */
[C---:B------:R-:W-:Y:S02]  /*10f80*/  LOP3.LUT R32, R72.reuse, 0x80, RZ, 0xfc, !PT ;  /* 0x0000008048207812 */ /* 0x040fe400078efcff */
[C---:B------:R-:W-:Y:S01]  /*10f90*/  IADD3 R28, PT, PT, R72.reuse, 0x50, RZ ;  /* 0x00000050481c7810 */ /* 0x040fe20007ffe0ff */
[----:B------:R-:W-:-:S06]  /*10fa0*/  VIADD R33, R72, 0x90 ;  /* 0x0000009048217836 */ /* 0x000fcc0000000000 */
[----:B------:R-:W-:Y:S01]  /*10fb0*/  @!P3 IMAD R0, R233, 0x60, RZ ;  /* 0x00000060e900b824 */ /* 0x000fe200078e02ff */
[----:B------:R-:W-:Y:S02]  /*10fc0*/  ISETP.GE.AND P6, PT, R33, R20, PT ;  /* 0x000000142100720c */ /* 0x000fe40003fc6270 */
[C---:B------:R-:W-:Y:S01]  /*10fd0*/  IADD3 R23, PT, PT, R72.reuse, 0xa0, RZ ;  /* 0x000000a048177810 */ /* 0x040fe20007ffe0ff */
[C---:B------:R-:W-:Y:S01]  /*10fe0*/  VIADD R22, R72.reuse, 0xb0 ;  /* 0x000000b048167836 */ /* 0x040fe20000000000 */
[C---:B------:R-:W-:Y:S01]  /*10ff0*/  IADD3 R25, PT, PT, R72.reuse, 0xd0, RZ ;  /* 0x000000d048197810 */ /* 0x040fe20007ffe0ff */
[C---:B------:R-:W-:Y:S02]  /*11000*/  VIADD R26, R72.reuse, 0xe0 ;  /* 0x000000e0481a7836 */ /* 0x040fe40000000000 */
[C---:B------:R-:W-:Y:S02]  /*11010*/  VIADD R24, R72.reuse, 0xc0 ;  /* 0x000000c048187836 */ /* 0x040fe40000000000 */
[----:B------:R-:W-:Y:S01]  /*11020*/  VIADD R72, R72, 0xf0 ;  /* 0x000000f048487836 */ /* 0x000fe20000000000 */
[----:B------:R-:W-:-:S02]  /*11030*/  SHF.R.U32.HI R222, RZ, 0x1, R225 ;  /* 0x00000001ffde7819 */ /* 0x000fc400000116e1 */
[----:B------:R-:W-:-:S04]  /*11040*/  SHF.L.U32 R223, R225, 0x5, RZ ;  /* 0x00000005e1df7819 */ /* 0x000fc800000006ff */
[----:B------:R-:W-:Y:S02]  /*11050*/  LOP3.LUT R223, R223, 0x7c00, RZ, 0xc0, !PT ;  /* 0x00007c00dfdf7812 */ /* 0x000fe400078ec0ff */
[----:B--234-:R-:W-:Y:S01]  /*11060*/  @!P4 MOV R7, R63 ;  /* 0x0000003f0007c202 */ /* 0x01cfe20000000f00 */
[----:B-----5:R-:W-:-:S05]  /*11070*/  @!P4 IMAD.MOV.U32 R6, RZ, RZ, R62 ;  /* 0x000000ffff06c224 */ /* 0x020fca00078e003e */
        /* <DEDUP_REMOVED lines=9> */
[----:B------:R-:W-:Y:S02]  /*11110*/  @!P0 LEA.HI.X R5, R232, R3, R233, 0x5, P1 ;  /* 0x00000003e8058211 */ /* 0x000fe400008f2ce9 */
[-C--:B------:R-:W-:Y:S02]  /*11120*/  ISETP.GE.AND P1, PT, R31, R20.reuse, PT ;  /* 0x000000141f00720c */ /* 0x080fe40003f26270 */
[-C--:B------:R-:W-:Y:S01]  /*11130*/  ISETP.GE.AND P2, PT, R29, R20.reuse, PT ;  /* 0x000000141d00720c */ /* 0x080fe20003f46270 */
[----:B------:R2:W-:Y:S01]  /*11140*/  @!P0 LDGSTS.E.BYPASS.LTC128B.128 [R81+0x3000], desc[UR4][R4.64] ;  /* 0x0300000004518fae */ /* 0x0005e2000b981a04 */
[----:B------:R-:W-:Y:S02]  /*11150*/  ISETP.GE.AND P0, PT, R32, R20, PT ;  /* 0x000000142000720c */ /* 0x000fe40003f06270 */
[----:B-1----:R-:W-:-:S04]  /*11160*/  @!P4 LEA R6, P5, R232, R2, 0x6 ;  /* 0x00000002e806c211 */ /* 0x002fc800078a30ff */
[----:B------:R-:W-:-:S05]  /*11170*/  @!P4 LEA.HI.X R7, R232, R3, R233, 0x6, P5 ;  /* 0x00000003e807c211 */ /* 0x000fca00028f34e9 */
[----:B------:R1:W-:Y:S01]  /*11180*/  @!P4 LDGSTS.E.BYPASS.LTC128B.128 [R81+0x3800], desc[UR4][R6.64] ;  /* 0x038000000651cfae */ /* 0x0003e2000b981a04 */
[----:B------:R-:W-:Y:S02]  /*11190*/  ISETP.GE.AND P4, PT, R28, R20, PT ;  /* 0x000000141c00720c */ /* 0x000fe40003f86270 */
[----:B--2---:R-:W-:Y:S01]  /*111a0*/  @!P3 MOV R4, R2 ;  /* 0x000000020004b202 */ /* 0x004fe20000000f00 */
[----:B------:R-:W-:-:S04]  /*111b0*/  @!P3 IMAD.MOV.U32 R5, RZ, RZ, R3 ;  /* 0x000000ffff05b224 */ /* 0x000fc800078e0003 */
[----:B------:R-:W-:Y:S01]  /*111c0*/  @!P3 IMAD.WIDE.U32 R4, R232, 0x60, R4 ;  /* 0x00000060e804b825 */ /* 0x000fe200078e0004 */
[----:B------:R-:W-:-:S03]  /*111d0*/  @!P2 MOV R9, R3 ;  /* 0x000000030009a202 */ /* 0x000fc60000000f00 */
[----:B------:R-:W-:Y:S01]  /*111e0*/  @!P3 IMAD.IADD R5, R0, 0x1, R5 ;  /* 0x000000010005b824 */ /* 0x000fe200078e0205 */
[----:B------:R-:W-:Y:S01]  /*111f0*/  @!P0 MOV R10, R2 ;  /* 0x00000002000a8202 */ /* 0x000fe20000000f00 */
[--C-:B------:R-:W-:Y:S02]  /*11200*/  @!P2 IMAD.MOV.U32 R8, RZ, RZ, R2.reuse ;  /* 0x000000ffff08a224 */ /* 0x100fe400078e0002 */
[----:B------:R-:W-:Y:S01]  /*11210*/  @!P1 IMAD R13, R233, 0xc0, RZ ;  /* 0x000000c0e90d9824 */ /* 0x000fe200078e02ff */
[----:B------:R2:W-:Y:S01]  /*11220*/  @!P3 LDGSTS.E.BYPASS.LTC128B.128 [R81+0x4000], desc[UR4][R4.64] ;  /* 0x040000000451bfae */ /* 0x0005e2000b981a04 */
[----:B-1----:R-:W-:Y:S02]  /*11230*/  @!P1 IMAD.MOV.U32 R6, RZ, RZ, R2 ;  /* 0x000000ffff069224 */ /* 0x002fe400078e0002 */
[--C-:B------:R-:W-:Y:S02]  /*11240*/  @!P1 IMAD.MOV.U32 R7, RZ, RZ, R3.reuse ;  /* 0x000000ffff079224 */ /* 0x100fe400078e0003 */
[----:B------:R-:W-:-:S02]  /*11250*/  @!P0 IMAD.MOV.U32 R11, RZ, RZ, R3 ;  /* 0x000000ffff0b8224 */ /* 0x000fc400078e0003 */
[C---:B------:R-:W-:Y:S01]  /*11260*/  @!P1 IMAD.WIDE.U32 R6, R232.reuse, 0xc0, R6 ;  /* 0x000000c0e8069825 */ /* 0x040fe200078e0006 */
[C---:B------:R-:W-:Y:S02]  /*11270*/  @!P4 LEA R12, P3, R232.reuse, R2, 0x7 ;  /* 0x00000002e80cc211 */ /* 0x040fe400078638ff */
[----:B------:R-:W-:Y:S01]  /*11280*/  ISETP.GE.AND P5, PT, R23, R20, PT ;  /* 0x000000141700720c */ /* 0x000fe20003fa6270 */
[----:B------:R-:W-:Y:S02]  /*11290*/  @!P2 IMAD R0, R233, 0xa0, RZ ;  /* 0x000000a0e900a824 */ /* 0x000fe400078e02ff */
[----:B------:R-:W-:Y:S01]  /*112a0*/  @!P2 IMAD.WIDE.U32 R8, R232, 0xa0, R8 ;  /* 0x000000a0e808a825 */ /* 0x000fe200078e0008 */
[----:B------:R-:W-:-:S03]  /*112b0*/  @!P1 IADD3 R7, PT, PT, R13, R7, RZ ;  /* 0x000000070d079210 */ /* 0x000fc60007ffe0ff */
[C---:B------:R-:W-:Y:S01]  /*112c0*/  @!P0 IMAD.WIDE.U32 R10, R232.reuse, 0xe0, R10 ;  /* 0x000000e0e80a8825 */ /* 0x040fe200078e000a */
[----:B------:R-:W-:-:S03]  /*112d0*/  @!P4 LEA.HI.X R13, R232, R3, R233, 0x7, P3 ;  /* 0x00000003e80dc211 */ /* 0x000fc600018f3ce9 */
[----:B------:R-:W-:Y:S02]  /*112e0*/  @!P0 IMAD R15, R233, 0xe0, RZ ;  /* 0x000000e0e90f8824 */ /* 0x000fe400078e02ff */
[----:B------:R-:W-:Y:S01]  /*112f0*/  @!P2 IMAD.IADD R9, R0, 0x1, R9 ;  /* 0x000000010009a824 */ /* 0x000fe200078e0209 */
[----:B------:R-:W-:Y:S01]  /*11300*/  @!P4 LDGSTS.E.BYPASS.LTC128B.128 [R81+0x4800], desc[UR4][R12.64] ;  /* 0x048000000c51cfae */ /* 0x000fe2000b981a04 */
[----:B--2---:R-:W-:Y:S01]  /*11310*/  @!P0 IMAD.MOV.U32 R4, RZ, RZ, R10 ;  /* 0x000000ffff048224 */ /* 0x004fe200078e000a */
[----:B------:R-:W-:Y:S01]  /*11320*/  @!P6 LEA R10, P3, R232, R2, 0x8 ;  /* 0x00000002e80ae211 */ /* 0x000fe200078640ff */
[----:B------:R-:W-:Y:S01]  /*11330*/  @!P0 IMAD.IADD R5, R15, 0x1, R11 ;  /* 0x000000010f058824 */ /* 0x000fe200078e020b */
[----:B------:R-:W-:Y:S01]  /*11340*/  @!P2 LDGSTS.E.BYPASS.LTC128B.128 [R81+0x5000], desc[UR4][R8.64] ;  /* 0x050000000851afae */ /* 0x000fe2000b981a04 */
[-C--:B------:R-:W-:Y:S02]  /*11350*/  ISETP.GE.AND P4, PT, R22, R20.reuse, PT ;  /* 0x000000141600720c */ /* 0x080fe40003f86270 */
[----:B------:R-:W-:Y:S01]  /*11360*/  @!P6 LEA.HI.X R11, R232, R3, R233, 0x8, P3 ;  /* 0x00000003e80be211 */ /* 0x000fe200018f44e9 */
[----:B------:R-:W-:Y:S01]  /*11370*/  @!P1 LDGSTS.E.BYPASS.LTC128B.128 [R81+0x5800], desc[UR4][R6.64] ;  /* 0x0580000006519fae */ /* 0x000fe2000b981a04 */
[----:B------:R-:W-:-:S03]  /*11380*/  ISETP.GE.AND P2, PT, R25, R20, PT ;  /* 0x000000141900720c */ /* 0x000fc60003f46270 */
[----:B------:R1:W-:Y:S01]  /*11390*/  @!P0 LDGSTS.E.BYPASS.LTC128B.128 [R81+0x6000], desc[UR4][R4.64] ;  /* 0x0600000004518fae */ /* 0x0003e2000b981a04 */
[-C--:B------:R-:W-:Y:S02]  /*113a0*/  ISETP.GE.AND P1, PT, R26, R20.reuse, PT ;  /* 0x000000141a00720c */ /* 0x080fe40003f26270 */
[-C--:B------:R-:W-:Y:S01]  /*113b0*/  ISETP.GE.AND P0, PT, R72, R20.reuse, PT ;  /* 0x000000144800720c */ /* 0x080fe20003f06270 */
[----:B------:R2:W-:Y:S01]  /*113c0*/  @!P6 LDGSTS.E.BYPASS.LTC128B.128 [R81+0x6800], desc[UR4][R10.64] ;  /* 0x068000000a51efae */ /* 0x0005e2000b981a04 */
[----:B------:R-:W-:Y:S01]  /*113d0*/  ISETP.NE.AND P6, PT, R16, RZ, PT ;  /* 0x000000ff1000720c */ /* 0x000fe20003fc5270 */
[----:B------:R-:W-:Y:S01]  /*113e0*/  @!P5 IMAD R16, R233, 0x120, RZ ;  /* 0x00000120e910d824 */ /* 0x000fe200078e02ff */
[----:B------:R-:W-:Y:S02]  /*113f0*/  ISETP.GE.AND P3, PT, R24, R20, PT ;  /* 0x000000141800720c */ /* 0x000fe40003f66270 */
[----:B-1----:R-:W-:Y:S01]  /*11400*/  @!P5 MOV R4, R2 ;  /* 0x000000020004d202 */ /* 0x002fe20000000f00 */
[----:B------:R-:W-:-:S04]  /*11410*/  @!P5 IMAD.MOV.U32 R5, RZ, RZ, R3 ;  /* 0x000000ffff05d224 */ /* 0x000fc800078e0003 */
[----:B------:R-:W-:-:S04]  /*11420*/  @!P5 IMAD.WIDE.U32 R4, R232, 0x120, R4 ;  /* 0x00000120e804d825 */ /* 0x000fc800078e0004 */
[----:B------:R-:W-:Y:S01]  /*11430*/  @!P5 IMAD.IADD R17, R16, 0x1, R5 ;  /* 0x000000011011d824 */ /* 0x000fe200078e0205 */
[----:B------:R-:W-:Y:S01]  /*11440*/  @!P5 MOV R16, R4 ;  /* 0x000000040010d202 */ /* 0x000fe20000000f00 */
[--C-:B------:R-:W-:Y:S02]  /*11450*/  @!P4 IMAD.MOV.U32 R4, RZ, RZ, R2.reuse ;  /* 0x000000ffff04c224 */ /* 0x100fe400078e0002 */
[--C-:B------:R-:W-:Y:S01]  /*11460*/  @!P4 IMAD.MOV.U32 R5, RZ, RZ, R3.reuse ;  /* 0x000000ffff05c224 */ /* 0x100fe200078e0003 */
[----:B------:R-:W-:Y:S01]  /*11470*/  @!P2 MOV R6, R2 ;  /* 0x000000020006a202 */ /* 0x000fe20000000f00 */
[----:B------:R-:W-:Y:S01]  /*11480*/  @!P2 IMAD.MOV.U32 R7, RZ, RZ, R3 ;  /* 0x000000ffff07a224 */ /* 0x000fe200078e0003 */
[----:B------:R-:W-:Y:S01]  /*11490*/  @!P1 MOV R13, R3 ;  /* 0x00000003000d9202 */ /* 0x000fe20000000f00 */
[----:B------:R-:W-:Y:S01]  /*114a0*/  @!P1 IMAD.MOV.U32 R12, RZ, RZ, R2 ;  /* 0x000000ffff0c9224 */ /* 0x000fe200078e0002 */
[----:B------:R-:W-:Y:S01]  /*114b0*/  @!P5 LDGSTS.E.BYPASS.LTC128B.128 [R81+0x7000], desc[UR4][R16.64] ;  /* 0x070000001051dfae */ /* 0x000fe2000b981a04 */
[----:B--2---:R-:W-:-:S02]  /*114c0*/  @!P4 IMAD R10, R233, 0x140, RZ ;  /* 0x00000140e90ac824 */ /* 0x004fc400078e02ff */
[----:B------:R-:W-:-:S04]  /*114d0*/  @!P4 IMAD.WIDE.U32 R4, R232, 0x140, R4 ;  /* 0x00000140e804c825 */ /* 0x000fc800078e0004 */
[--C-:B------:R-:W-:Y:S02]  /*114e0*/  @!P0 IMAD.MOV.U32 R18, RZ, RZ, R2.reuse ;  /* 0x000000ffff128224 */ /* 0x100fe400078e0002 */
[--C-:B------:R-:W-:Y:S02]  /*114f0*/  @!P0 IMAD.MOV.U32 R19, RZ, RZ, R3.reuse ;  /* 0x000000ffff138224 */ /* 0x100fe400078e0003 */
[----:B------:R-:W-:Y:S02]  /*11500*/  @!P3 IMAD R8, R233, 0x160, RZ ;  /* 0x00000160e908b824 */ /* 0x000fe400078e02ff */
[----:B------:R-:W-:Y:S01]  /*11510*/  @!P3 IMAD.WIDE.U32 R2, R232, 0x160, R2 ;  /* 0x00000160e802b825 */ /* 0x000fe200078e0002 */
[----:B------:R-:W-:-:S03]  /*11520*/  @!P4 IADD3 R11, PT, PT, R10, R5, RZ ;  /* 0x000000050a0bc210 */ /* 0x000fc60007ffe0ff */
[C---:B------:R-:W-:Y:S02]  /*11530*/  @!P2 IMAD R0, R233.reuse, 0x180, RZ ;  /* 0x00000180e900a824 */ /* 0x040fe400078e02ff */
[----:B------:R-:W-:Y:S02]  /*11540*/  @!P1 IMAD R15, R233, 0x1a0, RZ ;  /* 0x000001a0e90f9824 */ /* 0x000fe400078e02ff */
[----:B------:R-:W-:-:S04]  /*11550*/  @!P2 IMAD.WIDE.U32 R6, R232, 0x180, R6 ;  /* 0x00000180e806a825 */ /* 0x000fc800078e0006 */
[----:B------:R-:W-:-:S04]  /*11560*/  @!P1 IMAD.WIDE.U32 R12, R232, 0x1a0, R12 ;  /* 0x000001a0e80c9825 */ /* 0x000fc800078e000c */
[----:B------:R-:W-:Y:S02]  /*11570*/  @!P0 IMAD R21, R233, 0x1c0, RZ ;  /* 0x000001c0e9158824 */ /* 0x000fe400078e02ff */
[----:B------:R-:W-:Y:S01]  /*11580*/  @!P0 IMAD.WIDE.U32 R18, R232, 0x1c0, R18 ;  /* 0x000001c0e8128825 */ /* 0x000fe200078e0012 */
[----:B------:R-:W-:-:S03]  /*11590*/  @!P1 IADD3 R5, PT, PT, R15, R13, RZ ;  /* 0x0000000d0f059210 */ /* 0x000fc60007ffe0ff */
[----:B------:R-:W-:Y:S01]  /*115a0*/  @!P3 IMAD.IADD R9, R8, 0x1, R3 ;  /* 0x000000010809b824 */ /* 0x000fe200078e0203 */
[----:B------:R-:W-:Y:S01]  /*115b0*/  @!P3 MOV R8, R2 ;  /* 0x000000020008b202 */ /* 0x000fe20000000f00 */
[----:B------:R-:W-:Y:S02]  /*115c0*/  @!P4 IMAD.MOV.U32 R10, RZ, RZ, R4 ;  /* 0x000000ffff0ac224 */ /* 0x000fe400078e0004 */
[----:B------:R-:W-:Y:S02]  /*115d0*/  @!P2 IMAD.IADD R7, R0, 0x1, R7 ;  /* 0x000000010007a824 */ /* 0x000fe400078e0207 */
[----:B------:R-:W-:Y:S01]  /*115e0*/  @!P1 IMAD.MOV.U32 R4, RZ, RZ, R12 ;  /* 0x000000ffff049224 */ /* 0x000fe200078e000c */
[----:B------:R-:W-:Y:S01]  /*115f0*/  @!P4 LDGSTS.E.BYPASS.LTC128B.128 [R81+0x7800], desc[UR4][R10.64] ;  /* 0x078000000a51cfae */ /* 0x000fe2000b981a04 */
[----:B------:R-:W-:Y:S02]  /*11600*/  @!P0 IMAD.IADD R3, R21, 0x1, R19 ;  /* 0x0000000115038824 */ /* 0x000fe400078e0213 */
[----:B------:R-:W-:Y:S01]  /*11610*/  @!P0 IMAD.MOV.U32 R2, RZ, RZ, R18 ;  /* 0x000000ffff028224 */ /* 0x000fe200078e0012 */
[----:B------:R-:W-:Y:S04]  /*11620*/  @!P3 LDGSTS.E.BYPASS.LTC128B.128 [R81+0x8000], desc[UR4][R8.64] ;  /* 0x080000000851bfae */ /* 0x000fe8000b981a04 */
[----:B------:R-:W-:Y:S04]  /*11630*/  @!P2 LDGSTS.E.BYPASS.LTC128B.128 [R81+0x8800], desc[UR4][R6.64] ;  /* 0x088000000651afae */ /* 0x000fe8000b981a04 */
[----:B------:R-:W-:Y:S04]  /*11640*/  @!P1 LDGSTS.E.BYPASS.LTC128B.128 [R81+0x9000], desc[UR4][R4.64] ;  /* 0x0900000004519fae */ /* 0x000fe8000b981a04 */
[----:B------:R1:W-:Y:S04]  /*11650*/  @!P0 LDGSTS.E.BYPASS.LTC128B.128 [R81+0x9800], desc[UR4][R2.64] ;  /* 0x0980000002518fae */ /* 0x0003e8000b981a04 */
[----:B------:R-:W0:Y:S04]  /*11660*/  LDGDEPBAR ;  /* 0x00000000000079af */ /* 0x000e280000000000 */
[----:B------:R-:W2:Y:S04]  /*11670*/  LD.E R43, desc[UR4][R134.64+0x184] ;  /* 0x00018404862b7980 */ /* 0x000ea8000c101900 */
[----:B------:R-:W3:Y:S01]  /*11680*/  LD.E R41, desc[UR4][R134.64+0x188] ;  /* 0x0001880486297980 */ /* 0x000ee2000c101900 */
[----:B------:R-:W-:Y:S01]  /*11690*/  ISETP.GE.AND P3, PT, R47, R20, PT ;  /* 0x000000142f00720c */ /* 0x000fe20003f66270 */
[----:B------:R-:W-:-:S04]  /*116a0*/  DEPBAR.LE SB0, 0x0 ;  /* 0x000080000000791a */ /* 0x000fc80000000000 */
[----:B------:R-:W-:Y:S01]  /*116b0*/  BAR.SYNC.DEFER_BLOCKING 0x0 ;  /* 0x0000000000007b1d */ /* 0x000fe20000010000 */
[----:B------:R-:W-:Y:S02]  /*116c0*/  ISETP.GE.AND P2, PT, R39, R20, PT ;  /* 0x000000142700720c */ /* 0x000fe40003f46270 */
[CC--:B-1----:R-:W-:Y:S01]  /*116d0*/  LEA R2, P0, R105.reuse, R34.reuse, 0x1 ;  /* 0x0000002269027211 */ /* 0x0c2fe200078008ff */
[----:B------:R-:W-:Y:S01]  /*116e0*/  @!P6 IMAD.MOV.U32 R5, RZ, RZ, R35 ;  /* 0x000000ffff05e224 */ /* 0x000fe200078e0023 */
[----:B------:R-:W-:Y:S02]  /*116f0*/  @!P6 MOV R4, R34 ;  /* 0x000000220004e202 */ /* 0x000fe40000000f00 */
        /* <DEDUP_REMOVED lines=16> */
[C---:B------:R-:W-:Y:S01]  /*11800*/  @!P1 LEA R6, P4, R60.reuse, R2, 0x6 ;  /* 0x000000023c069211 */ /* 0x040fe200078830ff */
[----:B------:R-:W-:Y:S01]  /*11810*/  @P2 STS.128 [R81+0xb000], RZ ;  /* 0x00b000ff51002388 */ /* 0x000fe20000000c00 */
[----:B------:R-:W-:Y:S02]  /*11820*/  ISETP.GE.AND P6, PT, R29, R20, PT ;  /* 0x000000141d00720c */ /* 0x000fe40003fc6270 */
[-C--:B------:R-:W-:Y:S01]  /*11830*/  @!P1 LEA.HI.X R7, R60, R3.reuse, R61, 0x6, P4 ;  /* 0x000000033c079211 */ /* 0x080fe200020f343d */
[----:B------:R-:W-:Y:S01]  /*11840*/  @!PT LDS RZ, [RZ] ;  /* 0x00000000fffff984 */ /* 0x000fe20000000800 */
[----:B------:R-:W-:Y:S01]  /*11850*/  @!PT LDS RZ, [RZ] ;  /* 0x00000000fffff984 */ /* 0x000fe20000000800 */
[----:B------:R-:W-:Y:S01]  /*11860*/  @!PT LDS RZ, [RZ] ;  /* 0x00000000fffff984 */ /* 0x000fe20000000800 */
[----:B------:R-:W-:Y:S01]  /*11870*/  @!P2 LDGSTS.E.BYPASS.LTC128B.128 [R81+0xb000], desc[UR4][R8.64] ;  /* 0x0b0000000851afae */ /* 0x000fe2000b981a04 */
[----:B-1----:R-:W-:Y:S01]  /*11880*/  @!P0 MOV R5, R3 ;  /* 0x0000000300058202 */ /* 0x002fe20000000f00 */
[----:B------:R-:W-:-:S02]  /*11890*/  @!P0 IMAD.MOV.U32 R4, RZ, RZ, R2 ;  /* 0x000000ffff048224 */ /* 0x000fc400078e0002 */
[----:B------:R-:W-:Y:S01]  /*118a0*/  @!P0 IMAD R0, R61, 0x60, RZ ;  /* 0x000000603d008824 */ /* 0x000fe200078e02ff */
        /* <DEDUP_REMOVED lines=15> */
[CC--:B------:R-:W-:Y:S02]  /*119a0*/  @!P3 LEA.HI.X R7, R60.reuse, R3.reuse, R61, 0x7, P1 ;  /* 0x000000033c07b211 */ /* 0x0c0fe400008f3c3d */
[----:B------:R-:W-:Y:S02]  /*119b0*/  ISETP.GE.AND P1, PT, R31, R20, PT ;  /* 0x000000141f00720c */ /* 0x000fe40003f26270 */
[----:B----4-:R-:W-:Y:S01]  /*119c0*/  @!P6 MOV R5, R3 ;  /* 0x000000030005e202 */ /* 0x010fe20000000f00 */
[----:B------:R-:W-:Y:S01]  /*119d0*/  @!P6 IMAD.MOV.U32 R4, RZ, RZ, R2 ;  /* 0x000000ffff04e224 */ /* 0x000fe200078e0002 */
[----:B------:R-:W-:Y:S03]  /*119e0*/  @P3 STS.128 [R81+0xc800], RZ ;  /* 0x00c800ff51003388 */ /* 0x000fe60000000c00 */
[----:B------:R-:W-:Y:S01]  /*119f0*/  @!P6 IMAD.WIDE.U32 R4, R60, 0xa0, R4 ;  /* 0x000000a03c04e825 */ /* 0x000fe200078e0004 */
[----:B------:R-:W-:Y:S01]  /*11a00*/  @!PT LDS RZ, [RZ] ;  /* 0x00000000fffff984 */ /* 0x000fe20000000800 */
[----:B------:R-:W-:Y:S01]  /*11a10*/  @!PT LDS RZ, [RZ] ;  /* 0x00000000fffff984 */ /* 0x000fe20000000800 */
[----:B------:R-:W-:Y:S01]  /*11a20*/  @!PT LDS RZ, [RZ] ;  /* 0x00000000fffff984 */ /* 0x000fe20000000800 */
[----:B------:R1:W-:Y:S03]  /*11a30*/  @!P3 LDGSTS.E.BYPASS.LTC128B.128 [R81+0xc800], desc[UR4][R6.64] ;  /* 0x0c8000000651bfae */ /* 0x0003e6000b981a04 */
[----:B------:R-:W-:Y:S01]  /*11a40*/  @!P6 IMAD.IADD R5, R0, 0x1, R5 ;  /* 0x000000010005e824 */ /* 0x000fe200078e0205 */
[----:B------:R-:W-:Y:S01]  /*11a50*/  @P6 STS.128 [R81+0xd000], RZ ;  /* 0x00d000ff51006388 */ /* 0x000fe20000000c00 */
[----:B------:R-:W-:-:S02]  /*11a60*/  @!P0 IMAD.MOV.U32 R8, RZ, RZ, R2 ;  /* 0x000000ffff088224 */ /* 0x000fc400078e0002 */
[----:B------:R-:W-:Y:S01]  /*11a70*/  @!P0 IMAD.MOV.U32 R9, RZ, RZ, R3 ;  /* 0x000000ffff098224 */ /* 0x000fe200078e0003 */
        /* <DEDUP_REMOVED lines=8> */
[----:B------:R-:W-:Y:S01]  /*11b00*/  @!P0 IMAD R0, R61, 0xe0, RZ ;  /* 0x000000e03d008824 */ /* 0x000fe200078e02ff */
[----:B-1----:R-:W-:Y:S01]  /*11b10*/  @!P1 MOV R7, R3 ;  /* 0x0000000300079202 */ /* 0x002fe20000000f00 */
[----:B------:R-:W-:-:S04]  /*11b20*/  @!P1 IMAD.MOV.U32 R6, RZ, RZ, R2 ;  /* 0x000000ffff069224 */ /* 0x000fc800078e0002 */
[----:B------:R-:W-:Y:S01]  /*11b30*/  @!P1 IMAD.WIDE.U32 R6, R60, 0xc0, R6 ;  /* 0x000000c03c069825 */ /* 0x000fe200078e0006 */
[----:B------:R-:W-:Y:S01]  /*11b40*/  @P1 STS.128 [R81+0xd800], RZ ;  /* 0x00d800ff51001388 */ /* 0x000fe20000000c00 */
[----:B----4-:R-:W-:-:S03]  /*11b50*/  @!P0 MOV R4, R8 ;  /* 0x0000000800048202 */ /* 0x010fc60000000f00 */
[----:B------:R-:W-:Y:S01]  /*11b60*/  @!P1 IADD3 R7, PT, PT, R10, R7, RZ ;  /* 0x000000070a079210 */ /* 0x000fe20007ffe0ff */
[----:B------:R-:W-:Y:S01]  /*11b70*/  @!P0 IMAD.IADD R5, R0, 0x1, R9 ;  /* 0x0000000100058824 */ /* 0x000fe200078e0209 */
[-C--:B------:R-:W-:Y:S01]  /*11b80*/  ISETP.GE.AND P4, PT, R22, R20.reuse, PT ;  /* 0x000000141600720c */ /* 0x080fe20003f86270 */
[----:B------:R-:W-:Y:S02]  /*11b90*/  IMAD.SHL.U32 R27, R225, 0x40, RZ ;  /* 0x00000040e11b7824 */ /* 0x000fe400078e00ff */
[----:B------:R-:W-:Y:S01]  /*11ba0*/  @!PT LDS RZ, [RZ] ;  /* 0x00000000fffff984 */ /* 0x000fe20000000800 */
[----:B------:R-:W-:Y:S01]  /*11bb0*/  @!PT LDS RZ, [RZ] ;  /* 0x00000000fffff984 */ /* 0x000fe20000000800 */
[----:B------:R-:W-:Y:S01]  /*11bc0*/  @!PT LDS RZ, [RZ] ;  /* 0x00000000fffff984 */ /* 0x000fe20000000800 */
[----:B------:R1:W-:Y:S01]  /*11bd0*/  @!P1 LDGSTS.E.BYPASS.LTC128B.128 [R81+0xd800], desc[UR4][R6.64] ;  /* 0x0d80000006519fae */ /* 0x0003e2000b981a04 */
[----:B------:R-:W-:-:S03]  /*11be0*/  ISETP.GE.AND P2, PT, R25, R20, PT ;  /* 0x000000141900720c */ /* 0x000fc60003f46270 */
[----:B------:R-:W-:Y:S04]  /*11bf0*/  @P0 STS.128 [R81+0xe000], RZ ;  /* 0x00e000ff51000388 */ /* 0x000fe80000000c00 */
[----:B------:R-:W-:Y:S01]  /*11c00*/  @!PT LDS RZ, [RZ] ;  /* 0x00000000fffff984 */ /* 0x000fe20000000800 */
[----:B------:R-:W-:Y:S01]  /*11c10*/  @!PT LDS RZ, [RZ] ;  /* 0x00000000fffff984 */ /* 0x000fe20000000800 */
[----:B------:R-:W-:Y:S01]  /*11c20*/  @!PT LDS RZ, [RZ] ;  /* 0x00000000fffff984 */ /* 0x000fe20000000800 */
[----:B------:R4:W-:Y:S01]  /*11c30*/  @!P0 LDGSTS.E.BYPASS.LTC128B.128 [R81+0xe000], desc[UR4][R4.64] ;  /* 0x0e00000004518fae */ /* 0x0009e2000b981a04 */
[C---:B------:R-:W-:Y:S02]  /*11c40*/  @!P6 LEA R18, P0, R60.reuse, R2, 0x8 ;  /* 0x000000023c12e211 */ /* 0x040fe400078040ff */
[----:B------:R-:W-:Y:S02]  /*11c50*/  LOP3.LUT R0, R27, 0x1c0, RZ, 0xc0, !PT ;  /* 0x000001c01b007812 */ /* 0x000fe400078ec0ff */
[----:B------:R-:W-:Y:S01]  /*11c60*/  @!P6 LEA.HI.X R19, R60, R3, R61, 0x8, P0 ;  /* 0x000000033c13e211 */ /* 0x000fe200000f443d */
[----:B------:R-:W-:Y:S01]  /*11c70*/  @!P5 IMAD R16, R61, 0x120, RZ ;  /* 0x000001203d10d824 */ /* 0x000fe200078e02ff */
[----:B------:R-:W-:-:S02]  /*11c80*/  ISETP.GE.AND P1, PT, R26, R20, PT ;  /* 0x000000141a00720c */ /* 0x000fc40003f26270 */
[-C--:B------:R-:W-:Y:S02]  /*11c90*/  ISETP.GE.AND P0, PT, R72, R20.reuse, PT ;  /* 0x000000144800720c */ /* 0x080fe40003f06270 */
[----:B------:R-:W-:Y:S02]  /*11ca0*/  ISETP.GE.AND P3, PT, R24, R20, PT ;  /* 0x000000141800720c */ /* 0x000fe40003f66270 */
[----:B------:R-:W-:Y:S02]  /*11cb0*/  LOP3.LUT R0, R0, 0x8, R225, 0xf8, !PT ;  /* 0x0000000800007812 */ /* 0x000fe400078ef8e1 */
[----:B-1----:R-:W-:Y:S01]  /*11cc0*/  LOP3.LUT R6, R222, 0x8, RZ, 0xc0, !PT ;  /* 0x00000008de067812 */ /* 0x002fe200078ec0ff */
[----:B----4-:R-:W-:Y:S02]  /*11cd0*/  @!P5 IMAD.MOV.U32 R4, RZ, RZ, R2 ;  /* 0x000000ffff04d224 */ /* 0x010fe400078e0002 */
[----:B------:R-:W-:Y:S01]  /*11ce0*/  @!P5 IMAD.MOV.U32 R5, RZ, RZ, R3 ;  /* 0x000000ffff05d224 */ /* 0x000fe200078e0003 */
[----:B------:R-:W-:Y:S01]  /*11cf0*/  LOP3.LUT R6, R6, 0x1c0, R27, 0xf8, !PT ;  /* 0x000001c006067812 */ /* 0x000fe200078ef81b */
[----:B------:R-:W-:Y:S01]  /*11d00*/  @!P5 IMAD.WIDE.U32 R4, R60, 0x120, R4 ;  /* 0x000001203c04d825 */ /* 0x000fe200078e0004 */
[----:B------:R-:W-:-:S02]  /*11d10*/  LOP3.LUT R22, R27, 0x400, RZ, 0xc0, !PT ;  /* 0x000004001b167812 */ /* 0x000fc400078ec0ff */
[-C--:B------:R-:W-:Y:S02]  /*11d20*/  LOP3.LUT R0, R0, R14.reuse, RZ, 0x3c, !PT ;  /* 0x0000000e00007212 */ /* 0x080fe400078e3cff */
[----:B------:R-:W-:Y:S01]  /*11d30*/  @!P5 IADD3 R17, PT, PT, R16, R5, RZ ;  /* 0x000000051011d210 */ /* 0x000fe20007ffe0ff */
[----:B------:R-:W-:Y:S01]  /*11d40*/  @!P5 IMAD.MOV.U32 R16, RZ, RZ, R4 ;  /* 0x000000ffff10d224 */ /* 0x000fe200078e0004 */
[----:B------:R-:W-:Y:S01]  /*11d50*/  LOP3.LUT R82, R6, R14, RZ, 0x3c, !PT ;  /* 0x0000000e06527212 */ /* 0x000fe200078e3cff */
[----:B------:R-:W-:Y:S01]  /*11d60*/  @!P4 IMAD.MOV.U32 R5, RZ, RZ, R3 ;  /* 0x000000ffff05c224 */ /* 0x000fe200078e0003 */
[-C--:B------:R-:W-:Y:S01]  /*11d70*/  @!P4 MOV R4, R2.reuse ;  /* 0x000000020004c202 */ /* 0x080fe20000000f00 */
[----:B------:R-:W-:Y:S01]  /*11d80*/  @!P2 IMAD.MOV.U32 R6, RZ, RZ, R2 ;  /* 0x000000ffff06a224 */ /* 0x000fe200078e0002 */
[----:B------:R-:W-:Y:S01]  /*11d90*/  @!P2 MOV R7, R3 ;  /* 0x000000030007a202 */ /* 0x000fe20000000f00 */
[----:B------:R-:W-:Y:S01]  /*11da0*/  IMAD R22, R0, 0x2, R22 ;  /* 0x0000000200167824 */ /* 0x000fe200078e0216 */
[----:B------:R-:W-:Y:S01]  /*11db0*/  @!P0 MOV R14, R2 ;  /* 0x00000002000e8202 */ /* 0x000fe20000000f00 */
[----:B------:R-:W-:-:S02]  /*11dc0*/  @!P1 IMAD.MOV.U32 R12, RZ, RZ, R2 ;  /* 0x000000ffff0c9224 */ /* 0x000fc400078e0002 */
[--C-:B------:R-:W-:Y:S02]  /*11dd0*/  @!P1 IMAD.MOV.U32 R13, RZ, RZ, R3.reuse ;  /* 0x000000ffff0d9224 */ /* 0x100fe400078e0003 */
[----:B------:R-:W-:Y:S02]  /*11de0*/  @!P0 IMAD.MOV.U32 R15, RZ, RZ, R3 ;  /* 0x000000ffff0f8224 */ /* 0x000fe400078e0003 */
[----:B------:R-:W-:Y:S02]  /*11df0*/  @!P4 IMAD R10, R61, 0x140, RZ ;  /* 0x000001403d0ac824 */ /* 0x000fe400078e02ff */
[----:B------:R-:W-:-:S04]  /*11e00*/  @!P4 IMAD.WIDE.U32 R4, R60, 0x140, R4 ;  /* 0x000001403c04c825 */ /* 0x000fc800078e0004 */
[----:B------:R-:W-:Y:S02]  /*11e10*/  @!P2 IMAD R0, R61, 0x180, RZ ;  /* 0x000001803d00a824 */ /* 0x000fe400078e02ff */
[----:B------:R-:W-:-:S04]  /*11e20*/  @!P2 IMAD.WIDE.U32 R6, R60, 0x180, R6 ;  /* 0x000001803c06a825 */ /* 0x000fc800078e0006 */
[----:B------:R-:W-:Y:S02]  /*11e30*/  @!P3 IMAD R8, R61, 0x160, RZ ;  /* 0x000001603d08b824 */ /* 0x000fe400078e02ff */
[----:B------:R-:W-:Y:S01]  /*11e40*/  @!P3 IMAD.WIDE.U32 R2, R60, 0x160, R2 ;  /* 0x000001603c02b825 */ /* 0x000fe200078e0002 */
[----:B------:R-:W-:Y:S03]  /*11e50*/  @P6 STS.128 [R81+0xe800], RZ ;  /* 0x00e800ff51006388 */ /* 0x000fe60000000c00 */
[----:B------:R-:W-:Y:S02]  /*11e60*/  @!P4 IMAD.IADD R11, R10, 0x1, R5 ;  /* 0x000000010a0bc824 */ /* 0x000fe400078e0205 */
[----:B------:R-:W-:Y:S01]  /*11e70*/  @!P2 IMAD.IADD R7, R0, 0x1, R7 ;  /* 0x000000010007a824 */ /* 0x000fe200078e0207 */
[----:B------:R-:W-:Y:S01]  /*11e80*/  LOP3.LUT R0, R223, 0x200, R27, 0xf8, !PT ;  /* 0x00000200df007812 */ /* 0x000fe200078ef81b */
[----:B------:R-:W-:Y:S01]  /*11e90*/  @!P4 IMAD.MOV.U32 R10, RZ, RZ, R4 ;  /* 0x000000ffff0ac224 */ /* 0x000fe200078e0004 */
[----:B------:R-:W-:Y:S01]  /*11ea0*/  @!P3 IADD3 R9, PT, PT, R8, R3, RZ ;  /* 0x000000030809b210 */ /* 0x000fe20007ffe0ff */
[----:B------:R-:W-:Y:S01]  /*11eb0*/  @!P1 IMAD R20, R61, 0x1a0, RZ ;  /* 0x000001a03d149824 */ /* 0x000fe200078e02ff */
[----:B------:R-:W-:Y:S01]  /*11ec0*/  @!PT LDS RZ, [RZ] ;  /* 0x00000000fffff984 */ /* 0x000fe20000000800 */
[----:B------:R-:W-:Y:S01]  /*11ed0*/  @!PT LDS RZ, [RZ] ;  /* 0x00000000fffff984 */ /* 0x000fe20000000800 */
[----:B------:R-:W-:Y:S01]  /*11ee0*/  @!PT LDS RZ, [RZ] ;  /* 0x00000000fffff984 */ /* 0x000fe20000000800 */
[----:B------:R-:W-:Y:S01]  /*11ef0*/  @!P6 LDGSTS.E.BYPASS.LTC128B.128 [R81+0xe800], desc[UR4][R18.64] ;  /* 0x0e8000001251efae */ /* 0x000fe2000b981a04 */
[----:B------:R-:W-:Y:S01]  /*11f00*/  @!P1 IMAD.WIDE.U32 R12, R60, 0x1a0, R12 ;  /* 0x000001a03c0c9825 */ /* 0x000fe200078e000c */
[----:B------:R-:W-:-:S02]  /*11f10*/  LOP3.LUT R0, R0, R82, RZ, 0xfc, !PT ;  /* 0x0000005200007212 */ /* 0x000fc400078efcff */
[----:B------:R-:W-:Y:S01]  /*11f20*/  @P5 STS.128 [R81+0xf000], RZ ;  /* 0x00f000ff51005388 */ /* 0x000fe20000000c00 */
[----:B------:R-:W-:Y:S02]  /*11f30*/  @!P3 IMAD.MOV.U32 R8, RZ, RZ, R2 ;  /* 0x000000ffff08b224 */ /* 0x000fe400078e0002 */
[----:B------:R-:W-:Y:S01]  /*11f40*/  @!P0 IMAD R21, R61, 0x1c0, RZ ;  /* 0x000001c03d158824 */ /* 0x000fe200078e02ff */
[----:B------:R-:W-:Y:S01]  /*11f50*/  @!PT LDS RZ, [RZ] ;  /* 0x00000000fffff984 */ /* 0x000fe20000000800 */
[----:B------:R-:W-:Y:S01]  /*11f60*/  @!PT LDS RZ, [RZ] ;  /* 0x00000000fffff984 */ /* 0x000fe20000000800 */
[----:B------:R-:W-:Y:S01]  /*11f70*/  @!PT LDS RZ, [RZ] ;  /* 0x00000000fffff984 */ /* 0x000fe20000000800 */
[----:B------:R1:W-:Y:S01]  /*11f80*/  @!P5 LDGSTS.E.BYPASS.LTC128B.128 [R81+0xf000], desc[UR4][R16.64] ;  /* 0x0f0000001051dfae */ /* 0x0003e2000b981a04 */
[----:B------:R-:W-:Y:S01]  /*11f90*/  @!P0 IMAD.WIDE.U32 R14, R60, 0x1c0, R14 ;  /* 0x000001c03c0e8825 */ /* 0x000fe200078e000e */
[----:B------:R-:W-:Y:S02]  /*11fa0*/  @!P1 IADD3 R5, PT, PT, R20, R13, RZ ;  /* 0x0000000d14059210 */ /* 0x000fe40007ffe0ff */
[----:B------:R-:W-:Y:S01]  /*11fb0*/  @P4 STS.128 [R81+0xf800], RZ ;  /* 0x00f800ff51004388 */ /* 0x000fe20000000c00 */
[----:B------:R-:W-:-:S03]  /*11fc0*/  @!P1 IMAD.MOV.U32 R4, RZ, RZ, R12 ;  /* 0x000000ffff049224 */ /* 0x000fc600078e000c */
[----:B------:R-:W-:Y:S01]  /*11fd0*/  @!PT LDS RZ, [RZ] ;  /* 0x00000000fffff984 */ /* 0x000fe20000000800 */
[----:B------:R-:W-:Y:S01]  /*11fe0*/  @!PT LDS RZ, [RZ] ;  /* 0x00000000fffff984 */ /* 0x000fe20000000800 */
[----:B------:R-:W-:Y:S01]  /*11ff0*/  @!PT LDS RZ, [RZ] ;  /* 0x00000000fffff984 */ /* 0x000fe20000000800 */
[----:B------:R-:W-:Y:S01]  /*12000*/  @!P4 LDGSTS.E.BYPASS.LTC128B.128 [R81+0xf800], desc[UR4][R10.64] ;  /* 0x0f8000000a51cfae */ /* 0x000fe2000b981a04 */
[----:B------:R-:W-:-:S03]  /*12010*/  @!P0 IMAD.IADD R3, R21, 0x1, R15 ;  /* 0x0000000115038824 */ /* 0x000fc600078e020f */
[----:B------:R-:W-:Y:S01]  /*12020*/  @P3 STS.128 [R81+0x10000], RZ ;  /* 0x010000ff51003388 */ /* 0x000fe20000000c00 */
[----:B------:R-:W-:Y:S01]  /*12030*/  @!P0 IMAD.MOV.U32 R2, RZ, RZ, R14 ;  /* 0x000000ffff028224 */ /* 0x000fe200078e000e */
[----:B------:R-:W-:Y:S02]  /*12040*/  IADD3 R40, PT, PT, R235, R22, RZ ;  /* 0x00000016eb287210 */ /* 0x000fe40007ffe0ff */
[----:B------:R-:W-:Y:S01]  /*12050*/  @!PT LDS RZ, [RZ] ;  /* 0x00000000fffff984 */ /* 0x000fe20000000800 */
[----:B------:R-:W-:Y:S01]  /*12060*/  @!PT LDS RZ, [RZ] ;  /* 0x00000000fffff984 */ /* 0x000fe20000000800 */
[----:B------:R-:W-:Y:S01]  /*12070*/  @!PT LDS RZ, [RZ] ;  /* 0x00000000fffff984 */ /* 0x000fe20000000800 */
[----:B------:R-:W-:Y:S01]  /*12080*/  @!P3 LDGSTS.E.BYPASS.LTC128B.128 [R81+0x10000], desc[UR4][R8.64] ;  /* 0x100000000851bfae */ /* 0x000fe2000b981a04 */
[----:B------:R-:W-:-:S03]  /*12090*/  IMAD R221, R0, 0x2, R235 ;  /* 0x0000000200dd7824 */ /* 0x000fc600078e02eb */
        /* <DEDUP_REMOVED lines=17> */
[----:B------:R-:W-:Y:S04]  /*121b0*/  LDSM.16.M88.4 R28, [R40+0x2000] ;  /* 0x00200000281c783b */ /* 0x000fe80000000200 */
[----:B-1----:R-:W-:Y:S04]  /*121c0*/  LDSM.16.M88.4 R16, [R40+0x3800] ;  /* 0x003800002810783b */ /* 0x002fe80000000200 */
[----:B----4-:R-:W1:Y:S04]  /*121d0*/  LDSM.16.M88.4 R4, [R221] ;  /* 0x00000000dd04783b */ /* 0x010e680000000200 */
[----:B------:R-:W4:Y:S04]  /*121e0*/  LDSM.16.M88.4 R8, [R40+0x4800] ;  /* 0x004800002808783b */ /* 0x000f280000000200 */
[----:B------:R-:W2:Y:S04]  /*121f0*/  LDSM.16.M88.4 R32, [R40+0x5000] ;  /* 0x005000002820783b */ /* 0x000ea80000000200 */
[----:B------:R-:W3:Y:S04]  /*12200*/  LDSM.16.M88.4 R12, [R40+0x4000] ;  /* 0x00400000280c783b */ /* 0x000ee80000000200 */
[----:B------:R-:W-:Y:S04]  /*12210*/  LDSM.16.M88.4 R44, [R40+0x5800] ;  /* 0x00580000282c783b */ /* 0x000fe80000000200 */
[----:B------:R-:W-:Y:S04]  /*12220*/  LDSM.16.M88.4 R36, [R40+0x6000] ;  /* 0x006000002824783b */ /* 0x000fe80000000200 */
[----:B------:R-:W-:Y:S01]  /*12230*/  LDSM.16.M88.4 R52, [R40+0x9800] ;  /* 0x009800002834783b */ /* 0x000fe20000000200 */
[----:B------:R-:W-:Y:S01]  /*12240*/  IMAD.MOV.U32 R0, RZ, RZ, 0x20 ;  /* 0x00000020ff007424 */ /* 0x000fe200078e00ff */
[----:B-----5:R-:W-:-:S02]  /*12250*/  LOP3.LUT P0, R2, R225, 0x2, RZ, 0xc0, !PT ;  /* 0x00000002e1027812 */ /* 0x020fc4000780c0ff */
[----:B------:R-:W-:Y:S04]  /*12260*/  STL [R1+0x80], R82 ;  /* 0x0000805201007387 */ /* 0x000fe80000100800 */
[----:B------:R-:W0:Y:S01]  /*12270*/  LDGDEPBAR ;  /* 0x00000000000079af */ /* 0x000e220000000000 */
        /* <DEDUP_REMOVED lines=12> */
[C---:B----4-:R-:W-:Y:S08]  /*12340*/  HMMA.16816.F32.BF16 R64, R4.reuse, R8, RZ ;  /* 0x000000080440723c */ /* 0x050ff000000418ff */
[C---:B------:R-:W-:Y:S01]  /*12350*/  HMMA.16816.F32.BF16 R112, R4.reuse, R10, RZ ;  /* 0x0000000a0470723c */ /* 0x040fe200000418ff */
[----:B------:R-:W4:Y:S07]  /*12360*/  LDSM.16.M88.4 R8, [R40+0x8800] ;  /* 0x008800002808783b */ /* 0x000f2e0000000200 */
[C---:B--2---:R-:W-:Y:S08]  /*12370*/  HMMA.16816.F32.BF16 R116, R4.reuse, R32, RZ ;  /* 0x000000200474723c */ /* 0x044ff000000418ff */
[----:B------:R-:W-:Y:S01]  /*12380*/  HMMA.16816.F32.BF16 R120, R4, R34, RZ ;  /* 0x000000220478723c */ /* 0x000fe200000418ff */
[----:B------:R-:W2:Y:S01]  /*12390*/  LDSM.16.M88.4 R32, [R40+0x9000] ;  /* 0x009000002820783b */ /* 0x000ea20000000200 */
[----:B------:R-:W-:-:S03]  /*123a0*/  SEL R132, R0, 0xffffffe0, !P0 ;  /* 0xffffffe000847807 */ /* 0x000fc60004000000 */
[----:B------:R-:W-:Y:S02]  /*123b0*/  STL [R1+0x6c], R221 ;  /* 0x00006cdd01007387 */ /* 0x000fe40000100800 */
[----:B------:R-:W-:Y:S02]  /*123c0*/  IMAD.IADD R0, R40, 0x1, R132 ;  /* 0x0000000128007824 */ /* 0x000fe400078e0284 */
[----:B------:R5:W-:Y:S01]  /*123d0*/  STL [R1+0x58], R2 ;  /* 0x0000580201007387 */ /* 0x000be20000100800 */
[C---:B---3--:R-:W-:Y:S03]  /*123e0*/  HMMA.16816.F32.BF16 R84, R4.reuse, R12, RZ ;  /* 0x0000000c0454723c */ /* 0x048fe600000418ff */
[----:B------:R-:W-:Y:S04]  /*123f0*/  LDSM.16.M88.4 R56, [R0+0x2000] ;  /* 0x002000000038783b */ /* 0x000fe80000000200 */
[----:B------:R-:W-:Y:S01]  /*12400*/  LDSM.16.M88.4 R48, [R0+0x2800] ;  /* 0x002800000030783b */ /* 0x000fe20000000200 */
[C---:B------:R-:W-:Y:S08]  /*12410*/  HMMA.16816.F32.BF16 R72, R4.reuse, R14, RZ ;  /* 0x0000000e0448723c */ /* 0x040ff000000418ff */
[----:B-1----:R-:W-:Y:S01]  /*12420*/  HMMA.16816.F32.BF16 R168, R4, R24, RZ ;  /* 0x0000001804a8723c */ /* 0x002fe200000418ff */
[----:B-----5:R-:W-:-:S07]  /*12430*/  IADD3 R2, PT, PT, R221, R132, RZ ;  /* 0x00000084dd027210 */ /* 0x020fce0007ffe0ff */
[C---:B------:R-:W-:Y:S01]  /*12440*/  HMMA.16816.F32.BF16 R156, R4.reuse, R26, RZ ;  /* 0x0000001a049c723c */ /* 0x040fe200000418ff */
[----:B------:R-:W-:Y:S04]  /*12450*/  LDSM.16.M88.4 R24, [R0+0x4800] ;  /* 0x004800000018783b */ /* 0x000fe80000000200 */
[----:B------:R-:W1:Y:S03]  /*12460*/  LDSM.16.M88.4 R12, [R2] ;  /* 0x00000000020c783b */ /* 0x000e660000000200 */
        /* <DEDUP_REMOVED lines=17> */
[----:B------:R-:W-:Y:S07]  /*12580*/  LDSM.16.M88.4 R8, [R0+0x6000] ;  /* 0x006000000008783b */ /* 0x000fee0000000200 */
[C---:B--2---:R-:W-:Y:S08]  /*12590*/  HMMA.16816.F32.BF16 R200, R4.reuse, R32, RZ ;  /* 0x0000002004c8723c */ /* 0x044ff000000418ff */
[C---:B------:R-:W-:Y:S01]  /*125a0*/  HMMA.16816.F32.BF16 R208, R4.reuse, R34, RZ ;  /* 0x0000002204d0723c */ /* 0x040fe200000418ff */
[----:B------:R-:W-:Y:S07]  /*125b0*/  LDSM.16.M88.4 R32, [R0+0x7000] ;  /* 0x007000000020783b */ /* 0x000fee0000000200 */
[C---:B------:R-:W-:Y:S08]  /*125c0*/  HMMA.16816.F32.BF16 R216, R4.reuse, R52, RZ ;  /* 0x0000003404d8723c */ /* 0x040ff000000418ff */
[----:B------:R-:W-:Y:S01]  /*125d0*/  HMMA.16816.F32.BF16 R196, R4, R54, RZ ;  /* 0x0000003604c4723c */ /* 0x000fe200000418ff */
[----:B------:R-:W2:Y:S07]  /*125e0*/  LDSM.16.M88.4 R4, [R0+0x6800] ;  /* 0x006800000004783b */ /* 0x000eae0000000200 */
[C---:B-1----:R-:W-:Y:S08]  /*125f0*/  HMMA.16816.F32.BF16 R188, R12.reuse, R56, R68 ;  /* 0x000000380cbc723c */ /* 0x042ff00000041844 */
[C---:B------:R-:W-:Y:S08]  /*12600*/  HMMA.16816.F32.BF16 R180, R12.reuse, R58, R104 ;  /* 0x0000003a0cb4723c */ /* 0x040ff00000041868 */
[C---:B------:R-:W-:Y:S08]  /*12610*/  HMMA.16816.F32.BF16 R68, R12.reuse, R24, R64 ;  /* 0x000000180c44723c */ /* 0x040ff00000041840 */
[C---:B---3--:R-:W-:Y:S08]  /*12620*/  HMMA.16816.F32.BF16 R64, R12.reuse, R20, R116 ;  /* 0x000000140c40723c */ /* 0x048ff00000041874 */
[C---:B------:R-:W-:Y:S01]  /*12630*/  HMMA.16816.F32.BF16 R56, R12.reuse, R22, R120 ;  /* 0x000000160c38723c */ /* 0x040fe20000041878 */
[----:B------:R-:W1:Y:S07]  /*12640*/  LDSM.16.M88.4 R20, [R0+0x8000] ;  /* 0x008000000014783b */ /* 0x000e6e0000000200 */
[C---:B------:R-:W-:Y:S08]  /*12650*/  HMMA.16816.F32.BF16 R148, R12.reuse, R50, R100 ;  /* 0x000000320c94723c */ /* 0x040ff00000041864 */
[C---:B-----5:R-:W-:Y:S08]  /*12660*/  HMMA.16816.F32.BF16 R128, R12.reuse, R44, R96 ;  /* 0x0000002c0c80723c */ /* 0x060ff00000041860 */
[C---:B------:R-:W-:Y:S08]  /*12670*/  HMMA.16816.F32.BF16 R100, R12.reuse, R38, R76 ;  /* 0x000000260c64723c */ /* 0x040ff0000004184c */
[C---:B------:R-:W-:Y:S08]  /*12680*/  HMMA.16816.F32.BF16 R96, R12.reuse, R28, R84 ;  /* 0x0000001c0c60723c */ /* 0x040ff00000041854 */
[C---:B------:R-:W-:Y:S01]  /*12690*/  HMMA.16816.F32.BF16 R76, R12.reuse, R30, R72 ;  /* 0x0000001e0c4c723c */ /* 0x040fe20000041848 */
[----:B------:R-:W-:Y:S07]  /*126a0*/  LDSM.16.M88.4 R28, [R0+0x7800] ;  /* 0x00780000001c783b */ /* 0x000fee0000000200 */
[C---:B------:R-:W-:Y:S08]  /*126b0*/  HMMA.16816.F32.BF16 R72, R12.reuse, R16, R124 ;  /* 0x000000100c48723c */ /* 0x040ff0000004187c */
[C---:B------:R-:W-:Y:S01]  /*126c0*/  HMMA.16816.F32.BF16 R84, R12.reuse, R18, R136 ;  /* 0x000000120c54723c */ /* 0x040fe20000041888 */
[----:B------:R-:W3:Y:S07]  /*126d0*/  LDSM.16.M88.4 R16, [R0+0x8800] ;  /* 0x008800000010783b */ /* 0x000eee0000000200 */
[C---:B--2---:R-:W-:Y:S08]  /*126e0*/  HMMA.16816.F32.BF16 R120, R12.reuse, R4, R152 ;  /* 0x000000040c78723c */ /* 0x044ff00000041898 */
[----:B------:R-:W-:Y:S01]  /*126f0*/  HMMA.16816.F32.BF16 R116, R12, R6, R160 ;  /* 0x000000060c74723c */ /* 0x000fe200000418a0 */
[----:B------:R-:W2:Y:S01]  /*12700*/  LDSM.16.M88.4 R4, [R0+0x9000] ;  /* 0x009000000004783b */ /* 0x000ea20000000200 */
[----:B------:R-:W-:-:S02]  /*12710*/  LOP3.LUT P0, R3, R225, 0x4, RZ, 0xc0, !PT ;  /* 0x00000004e1037812 */ /* 0x000fc4000780c0ff */
[----:B------:R-:W-:-:S04]  /*12720*/  MOV R2, 0x40 ;  /* 0x0000004000027802 */ /* 0x000fc80000000f00 */
[----:B------:R-:W-:Y:S01]  /*12730*/  SEL R220, R2, 0xffffffc0, !P0 ;  /* 0xffffffc002dc7807 */ /* 0x000fe20004000000 */
[----:B------:R4:W-:Y:S01]  /*12740*/  STL [R1+0x84], R3 ;  /* 0x0000840301007387 */ /* 0x0009e20000100800 */
[----:B------:R-:W-:Y:S03]  /*12750*/  HMMA.16816.F32.BF16 R172, R12, R48, R108 ;  /* 0x000000300cac723c */ /* 0x000fe6000004186c */
[----:B------:R-:W-:-:S05]  /*12760*/  IMAD.IADD R2, R40, 0x1, R220 ;  /* 0x0000000128027824 */ /* 0x000fca00078e02dc */
[C---:B------:R-:W-:Y:S01]  /*12770*/  HMMA.16816.F32.BF16 R228, R12.reuse, R34, R156 ;  /* 0x000000220ce4723c */ /* 0x040fe2000004189c */
[----:B------:R-:W-:Y:S07]  /*12780*/  LDSM.16.M88.4 R48, [R2+0x2000] ;  /* 0x002000000230783b */ /* 0x000fee0000000200 */
[----:B------:R-:W-:Y:S01]  /*12790*/  HMMA.16816.F32.BF16 R108, R12, R46, R92 ;  /* 0x0000002e0c6c723c */ /* 0x000fe2000004185c */
[----:B------:R-:W-:Y:S01]  /*127a0*/  LDSM.16.M88.4 R44, [R2+0x2800] ;  /* 0x00280000022c783b */ /* 0x000fe20000000200 */
[----:B----4-:R-:W-:-:S06]  /*127b0*/  IMAD.IADD R3, R221, 0x1, R220 ;  /* 0x00000001dd037824 */ /* 0x010fcc00078e02dc */
[C---:B------:R-:W-:Y:S01]  /*127c0*/  HMMA.16816.F32.BF16 R104, R12.reuse, R36, R88 ;  /* 0x000000240c68723c */ /* 0x040fe20000041858 */
[----:B------:R-:W-:Y:S07]  /*127d0*/  LDSM.16.M88.4 R36, [R2+0x3000] ;  /* 0x003000000224783b */ /* 0x000fee0000000200 */
[C---:B------:R-:W-:Y:S01]  /*127e0*/  HMMA.16816.F32.BF16 R52, R12.reuse, R26, R112 ;  /* 0x0000001a0c34723c */ /* 0x040fe20000041870 */
[----:B------:R-:W4:Y:S07]  /*127f0*/  LDSM.16.M88.4 R24, [R0+0x9800] ;  /* 0x009800000018783b */ /* 0x000f2e0000000200 */
[C---:B------:R-:W-:Y:S08]  /*12800*/  HMMA.16816.F32.BF16 R92, R12.reuse, R8, R140 ;  /* 0x000000080c5c723c */ /* 0x040ff0000004188c */
[C---:B------:R-:W-:Y:S01]  /*12810*/  HMMA.16816.F32.BF16 R88, R12.reuse, R10, R144 ;  /* 0x0000000a0c58723c */ /* 0x040fe20000041890 */
[----:B------:R-:W5:Y:S07]  /*12820*/  LDSM.16.M88.4 R8, [R3] ;  /* 0x000000000308783b */ /* 0x000f6e0000000200 */
[C---:B-1----:R-:W-:Y:S08]  /*12830*/  HMMA.16816.F32.BF16 R240, R12.reuse, R20, R192 ;  /* 0x000000140cf0723c */ /* 0x042ff000000418c0 */
[----:B------:R-:W-:Y:S01]  /*12840*/  HMMA.16816.F32.BF16 R236, R12, R22, R184 ;  /* 0x000000160cec723c */ /* 0x000fe200000418b8 */
[----:B------:R-:W1:Y:S01]  /*12850*/  LDSM.16.M88.4 R20, [R2+0x4800] ;  /* 0x004800000214783b */ /* 0x000e620000000200 */
[----:B------:R-:W-:Y:S01]  /*12860*/  IMAD.MOV.U32 R126, RZ, RZ, R228 ;  /* 0x000000ffff7e7224 */ /* 0x000fe200078e00e4 */
[----:B------:R-:W-:Y:S01]  /*12870*/  MOV R125, R229 ;  /* 0x000000e5007d7202 */ /* 0x000fe20000000f00 */
[----:B------:R-:W-:-:S02]  /*12880*/  IMAD.MOV.U32 R124, RZ, RZ, R230 ;  /* 0x000000ffff7c7224 */ /* 0x000fc400078e00e6 */
[----:B------:R-:W-:Y:S02]  /*12890*/  IMAD.MOV.U32 R83, RZ, RZ, R231 ;  /* 0x000000ffff537224 */ /* 0x000fe400078e00e7 */
[C---:B---3--:R-:W-:Y:S08]  /*128a0*/  HMMA.16816.F32.BF16 R228, R12.reuse, R16, R204 ;  /* 0x000000100ce4723c */ /* 0x048ff000000418cc */
[C---:B--2---:R-:W-:Y:S08]  /*128b0*/  HMMA.16816.F32.BF16 R204, R12.reuse, R4, R200 ;  /* 0x000000040ccc723c */ /* 0x044ff000000418c8 */
[C---:B------:R-:W-:Y:S01]  /*128c0*/  HMMA.16816.F32.BF16 R208, R12.reuse, R6, R208 ;  /* 0x000000060cd0723c */ /* 0x040fe200000418d0 */
[----:B------:R-:W2:Y:S07]  /*128d0*/  LDSM.16.M88.4 R4, [R2+0x5800] ;  /* 0x005800000204783b */ /* 0x000eae0000000200 */
[C---:B------:R-:W-:Y:S01]  /*128e0*/  HMMA.16816.F32.BF16 R112, R12.reuse, R32, R168 ;  /* 0x000000200c70723c */ /* 0x040fe200000418a8 */
[----:B------:R-:W3:Y:S07]  /*128f0*/  LDSM.16.M88.4 R32, [R2+0x3800] ;  /* 0x003800000220783b */ /* 0x000eee0000000200 */
[C---:B------:R-:W-:Y:S08]  /*12900*/  HMMA.16816.F32.BF16 R248, R12.reuse, R28, R164 ;  /* 0x0000001c0cf8723c */ /* 0x040ff000000418a4 */
[C---:B------:R-:W-:Y:S01]  /*12910*/  HMMA.16816.F32.BF16 R244, R12.reuse, R30, R176 ;  /* 0x0000001e0cf4723c */ /* 0x040fe200000418b0 */
[----:B------:R-:W3:Y:S07]  /*12920*/  LDSM.16.M88.4 R28, [R2+0x4000] ;  /* 0x00400000021c783b */ /* 0x000eee0000000200 */
[C---:B------:R-:W-:Y:S01]  /*12930*/  HMMA.16816.F32.BF16 R212, R12.reuse, R18, R212 ;  /* 0x000000120cd4723c */ /* 0x040fe200000418d4 */
[----:B------:R-:W3:Y:S07]  /*12940*/  LDSM.16.M88.4 R16, [R2+0x6000] ;  /* 0x006000000210783b */ /* 0x000eee0000000200 */
[----:B----4-:R-:W-:Y:S08]  /*12950*/  HMMA.16816.F32.BF16 R200, R12, R26, R196 ;  /* 0x0000001a0cc8723c */ /* 0x010ff000000418c4 */
[C---:B-----5:R-:W-:Y:S08]  /*12960*/  HMMA.16816.F32.BF16 R196, R8.reuse, R48, R188 ;  /* 0x0000003008c4723c */ /* 0x060ff000000418bc */
[C---:B------:R-:W-:Y:S01]  /*12970*/  HMMA.16816.F32.BF16 R192, R8.reuse, R50, R180 ;  /* 0x0000003208c0723c */ /* 0x040fe200000418b4 */
[----:B------:R-:W-:Y:S07]  /*12980*/  LDSM.16.M88.4 R48, [R2+0x7000] ;  /* 0x007000000230783b */ /* 0x000fee0000000200 */
[----:B-1----:R-:W-:Y:S01]  /*12990*/  HMMA.16816.F32.BF16 R156, R8, R22, R52 ;  /* 0x00000016089c723c */ /* 0x002fe20000041834 */
[----:B------:R-:W1:Y:S07]  /*129a0*/  LDSM.16.M88.4 R52, [R2+0x6800] ;  /* 0x006800000234783b */ /* 0x000e6e0000000200 */
[----:B------:R-:W-:Y:S01]  /*129b0*/  HMMA.16816.F32.BF16 R216, R12, R24, R216 ;  /* 0x000000180cd8723c */ /* 0x000fe200000418d8 */
[----:B------:R-:W4:Y:S01]  /*129c0*/  LDSM.16.M88.4 R24, [R2+0x9800] ;  /* 0x009800000218783b */ /* 0x000f220000000200 */
[----:B------:R-:W-:-:S02]  /*129d0*/  IMAD.IADD R3, R132, 0x1, R3 ;  /* 0x0000000184037824 */ /* 0x000fc400078e0203 */
[----:B------:R-:W-:Y:S01]  /*129e0*/  IMAD.IADD R0, R132, 0x1, R2 ;  /* 0x0000000184007824 */ /* 0x000fe200078e0202 */
[----:B------:R-:W-:Y:S03]  /*129f0*/  LDSM.16.M88.4 R12, [R2+0x5000] ;  /* 0x00500000020c783b */ /* 0x000fe60000000200 */
[C---:B------:R-:W-:Y:S08]  /*12a00*/  HMMA.16816.F32.BF16 R176, R8.reuse, R36, R128 ;  /* 0x0000002408b0723c */ /* 0x040ff00000041880 */
[----:B------:R-:W-:Y:S01]  /*12a10*/  HMMA.16816.F32.BF16 R164, R8, R38, R108 ;  /* 0x0000002608a4723c */ /* 0x000fe2000004186c */
[----:B------:R-:W5:Y:S01]  /*12a20*/  LDSM.16.M88.4 R36, [R2+0x8000] ;  /* 0x008000000224783b */ /* 0x000f620000000200 */
[----:B------:R-:W-:Y:S01]  /*12a30*/  MOV R108, R126 ;  /* 0x0000007e006c7202 */ /* 0x000fe20000000f00 */
[----:B------:R-:W-:-:S02]  /*12a40*/  IMAD.MOV.U32 R109, RZ, RZ, R125 ;  /* 0x000000ffff6d7224 */ /* 0x000fc400078e007d */
[----:B------:R-:W-:-:S03]  /*12a50*/  IMAD.MOV.U32 R110, RZ, RZ, R124 ;  /* 0x000000ffff6e7224 */ /* 0x000fc600078e007c */
[C---:B------:R-:W-:Y:S01]  /*12a60*/  HMMA.16816.F32.BF16 R168, R8.reuse, R20, R68 ;  /* 0x0000001408a8723c */ /* 0x040fe20000041844 */
[----:B------:R-:W-:Y:S07]  /*12a70*/  LDSM.16.M88.4 R20, [R0+0x2000] ;  /* 0x002000000014783b */ /* 0x000fee0000000200 */
[C---:B--2---:R-:W-:Y:S08]  /*12a80*/  HMMA.16816.F32.BF16 R140, R8.reuse, R4, R72 ;  /* 0x00000004088c723c */ /* 0x044ff00000041848 */
[C---:B------:R-:W-:Y:S01]  /*12a90*/  HMMA.16816.F32.BF16 R136, R8.reuse, R6, R84 ;  /* 0x000000060888723c */ /* 0x040fe20000041854 */
[----:B------:R2:W5:Y:S07]  /*12aa0*/  LDSM.16.M88.4 R4, [R3] ;  /* 0x000000000304783b */ /* 0x00056e0000000200 */
[C---:B------:R-:W-:Y:S08]  /*12ab0*/  HMMA.16816.F32.BF16 R188, R8.reuse, R44, R172 ;  /* 0x0000002c08bc723c */ /* 0x040ff000000418ac */
[C---:B------:R-:W-:Y:S01]  /*12ac0*/  HMMA.16816.F32.BF16 R184, R8.reuse, R46, R148 ;  /* 0x0000002e08b8723c */ /* 0x040fe20000041894 */
[----:B------:R-:W5:Y:S07]  /*12ad0*/  LDSM.16.M88.4 R44, [R2+0x7800] ;  /* 0x00780000022c783b */ /* 0x000f6e0000000200 */
[C---:B---3--:R-:W-:Y:S08]  /*12ae0*/  HMMA.16816.F32.BF16 R152, R8.reuse, R32, R104 ;  /* 0x000000200898723c */ /* 0x048ff00000041868 */
[C---:B------:R-:W-:Y:S01]  /*12af0*/  HMMA.16816.F32.BF16 R180, R8.reuse, R34, R100 ;  /* 0x0000002208b4723c */ /* 0x040fe20000041864 */
[----:B------:R-:W3:Y:S07]  /*12b00*/  LDSM.16.M88.4 R32, [R2+0x8800] ;  /* 0x008800000220783b */ /* 0x000eee0000000200 */
[C---:B------:R-:W-:Y:S08]  /*12b10*/  HMMA.16816.F32.BF16 R160, R8.reuse, R30, R76 ;  /* 0x0000001e08a0723c */ /* 0x040ff0000004184c */
[C---:B------:R-:W-:Y:S01]  /*12b20*/  HMMA.16816.F32.BF16 R128, R8.reuse, R16, R92 ;  /* 0x000000100880723c */ /* 0x040fe2000004185c */
[----:B------:R-:W-:Y:S01]  /*12b30*/  MOV R111, R83 ;  /* 0x00000053006f7202 */ /* 0x000fe20000000f00 */
[----:B--2---:R-:W2:Y:S06]  /*12b40*/  LDL R3, [R1+0x70] ;  /* 0x0000700001037983 */ /* 0x004eac0000100800 */
[C---:B------:R-:W-:Y:S01]  /*12b50*/  HMMA.16816.F32.BF16 R172, R8.reuse, R28, R96 ;  /* 0x0000001c08ac723c */ /* 0x040fe20000041860 */
[----:B------:R-:W3:Y:S07]  /*12b60*/  LDSM.16.M88.4 R28, [R2+0x9000] ;  /* 0x00900000021c783b */ /* 0x000eee0000000200 */
[C---:B------:R-:W-:Y:S01]  /*12b70*/  HMMA.16816.F32.BF16 R124, R8.reuse, R18, R88 ;  /* 0x00000012087c723c */ /* 0x040fe20000041858 */
[----:B------:R-:W3:Y:S07]  /*12b80*/  LDSM.16.M88.4 R16, [R0+0x2800] ;  /* 0x002800000010783b */ /* 0x000eee0000000200 */
[C---:B-1----:R-:W-:Y:S08]  /*12b90*/  HMMA.16816.F32.BF16 R120, R8.reuse, R52, R120 ;  /* 0x000000340878723c */ /* 0x042ff00000041878 */
[C---:B------:R-:W-:Y:S08]  /*12ba0*/  HMMA.16816.F32.BF16 R116, R8.reuse, R54, R116 ;  /* 0x000000360874723c */ /* 0x040ff00000041874 */
[C---:B------:R-:W-:Y:S08]  /*12bb0*/  HMMA.16816.F32.BF16 R112, R8.reuse, R48, R112 ;  /* 0x000000300870723c */ /* 0x040ff00000041870 */
[C---:B------:R-:W-:Y:S01]  /*12bc0*/  HMMA.16816.F32.BF16 R108, R8.reuse, R50, R108 ;  /* 0x00000032086c723c */ /* 0x040fe2000004186c */
[----:B------:R-:W1:Y:S07]  /*12bd0*/  LDSM.16.M88.4 R48, [R0+0x4000] ;  /* 0x004000000030783b */ /* 0x000e6e0000000200 */
[C---:B----4-:R-:W-:Y:S08]  /*12be0*/  HMMA.16816.F32.BF16 R68, R8.reuse, R24, R216 ;  /* 0x000000180844723c */ /* 0x050ff000000418d8 */
[C---:B------:R-:W-:Y:S01]  /*12bf0*/  HMMA.16816.F32.BF16 R52, R8.reuse, R26, R200 ;  /* 0x0000001a0834723c */ /* 0x040fe200000418c8 */
[----:B------:R-:W4:Y:S07]  /*12c00*/  LDSM.16.M88.4 R24, [R0+0x7000] ;  /* 0x007000000018783b */ /* 0x000f2e0000000200 */
[----:B-----5:R-:W-:Y:S08]  /*12c10*/  HMMA.16816.F32.BF16 R96, R8, R36, R240 ;  /* 0x000000240860723c */ /* 0x020ff000000418f0 */
[C---:B------:R-:W-:Y:S08]  /*12c20*/  HMMA.16816.F32.BF16 R240, R4.reuse, R20, R196 ;  /* 0x0000001404f0723c */ /* 0x040ff000000418c4 */
[----:B------:R-:W-:Y:S08]  /*12c30*/  HMMA.16816.F32.BF16 R20, R4, R22, R192 ;  /* 0x000000160414723c */ /* 0x000ff000000418c0 */
[C---:B------:R-:W-:Y:S01]  /*12c40*/  HMMA.16816.F32.BF16 R148, R8.reuse, R12, R64 ;  /* 0x0000000c0894723c */ /* 0x040fe20000041840 */
[----:B------:R-:W-:Y:S07]  /*12c50*/  LDSM.16.M88.4 R64, [R0+0x4800] ;  /* 0x004800000040783b */ /* 0x000fee0000000200 */
[C---:B------:R-:W-:Y:S01]  /*12c60*/  HMMA.16816.F32.BF16 R144, R8.reuse, R14, R56 ;  /* 0x0000000e0890723c */ /* 0x040fe20000041838 */
[----:B------:R-:W5:Y:S07]  /*12c70*/  LDSM.16.M88.4 R12, [R0+0x3000] ;  /* 0x00300000000c783b */ /* 0x000f6e0000000200 */
[C---:B------:R-:W-:Y:S08]  /*12c80*/  HMMA.16816.F32.BF16 R104, R8.reuse, R44, R248 ;  /* 0x0000002c0868723c */ /* 0x040ff000000418f8 */
[C---:B------:R-:W-:Y:S08]  /*12c90*/  HMMA.16816.F32.BF16 R100, R8.reuse, R46, R244 ;  /* 0x0000002e0864723c */ /* 0x040ff000000418f4 */
[C---:B------:R-:W-:Y:S08]  /*12ca0*/  HMMA.16816.F32.BF16 R92, R8.reuse, R38, R236 ;  /* 0x00000026085c723c */ /* 0x040ff000000418ec */
[C---:B---3--:R-:W-:Y:S08]  /*12cb0*/  HMMA.16816.F32.BF16 R88, R8.reuse, R32, R228 ;  /* 0x000000200858723c */ /* 0x048ff000000418e4 */
[C---:B------:R-:W-:Y:S08]  /*12cc0*/  HMMA.16816.F32.BF16 R84, R8.reuse, R34, R212 ;  /* 0x000000220854723c */ /* 0x040ff000000418d4 */
[C---:B------:R-:W-:Y:S08]  /*12cd0*/  HMMA.16816.F32.BF16 R76, R8.reuse, R28, R204 ;  /* 0x0000001c084c723c */ /* 0x040ff000000418cc */
[----:B------:R-:W-:Y:S01]  /*12ce0*/  HMMA.16816.F32.BF16 R72, R8, R30, R208 ;  /* 0x0000001e0848723c */ /* 0x000fe200000418d0 */
[----:B------:R-:W-:Y:S04]  /*12cf0*/  STL.64 [R1+0x10], R20 ;  /* 0x0000101401007387 */ /* 0x000fe80000100a00 */
[----:B------:R-:W3:Y:S03]  /*12d00*/  LDSM.16.M88.4 R56, [R0+0x3800] ;  /* 0x003800000038783b */ /* 0x000ee60000000200 */
[C---:B------:R-:W-:Y:S01]  /*12d10*/  HMMA.16816.F32.BF16 R8, R4.reuse, R16, R188 ;  /* 0x000000100408723c */ /* 0x040fe200000418bc */
[----:B------:R-:W-:Y:S04]  /*12d20*/  STL.64 [R1+0x18], R22 ;  /* 0x0000181601007387 */ /* 0x000fe80000100a00 */
[----:B------:R-:W3:Y:S03]  /*12d30*/  LDSM.16.M88.4 R32, [R0+0x6000] ;  /* 0x006000000020783b */ /* 0x000ee60000000200 */
[C---:B-1----:R-:W-:Y:S01]  /*12d40*/  HMMA.16816.F32.BF16 R204, R4.reuse, R50, R160 ;  /* 0x0000003204cc723c */ /* 0x042fe200000418a0 */
[----:B------:R-:W1:Y:S04]  /*12d50*/  LDSM.16.M88.4 R44, [R0+0x5000] ;  /* 0x00500000002c783b */ /* 0x000e680000000200 */
[----:B------:R-:W1:Y:S03]  /*12d60*/  LDSM.16.M88.4 R36, [R0+0x5800] ;  /* 0x005800000024783b */ /* 0x000e660000000200 */
[C---:B----4-:R-:W-:Y:S01]  /*12d70*/  HMMA.16816.F32.BF16 R160, R4.reuse, R24, R112 ;  /* 0x0000001804a0723c */ /* 0x050fe20000041870 */
[----:B------:R-:W4:Y:S04]  /*12d80*/  LDSM.16.M88.4 R28, [R0+0x6800] ;  /* 0x00680000001c783b */ /* 0x000f280000000200 */
[----:B------:R-:W-:Y:S04]  /*12d90*/  STL.64 [R1], R8 ;  /* 0x0000000801007387 */ /* 0x000fe80000100a00 */
[----:B------:R-:W-:Y:S04]  /*12da0*/  STL.64 [R1+0x8], R10 ;  /* 0x0000080a01007387 */ /* 0x000fe80000100a00 */
[----:B------:R-:W4:Y:S01]  /*12db0*/  LDL R114, [R1+0x64] ;  /* 0x0000640001727983 */ /* 0x000f220000100800 */
[C---:B-----5:R-:W-:Y:S03]  /*12dc0*/  HMMA.16816.F32.BF16 R244, R4.reuse, R12, R176 ;  /* 0x0000000c04f4723c */ /* 0x060fe600000418b0 */
[----:B------:R-:W-:Y:S04]  /*12dd0*/  LDSM.16.M88.4 R20, [R0+0x7800] ;  /* 0x007800000014783b */ /* 0x000fe80000000200 */
[----:B------:R-:W-:Y:S01]  /*12de0*/  LDSM.16.M88.4 R8, [R0+0x9000] ;  /* 0x009000000008783b */ /* 0x000fe20000000200 */
[C---:B------:R-:W-:Y:S03]  /*12df0*/  HMMA.16816.F32.BF16 R236, R4.reuse, R14, R164 ;  /* 0x0000000e04ec723c */ /* 0x040fe600000418a4 */
[----:B------:R-:W5:Y:S05]  /*12e00*/  LDSM.16.M88.4 R12, [R0+0x8800] ;  /* 0x00880000000c783b */ /* 0x000f6a0000000200 */
[C---:B------:R-:W-:Y:S01]  /*12e10*/  HMMA.16816.F32.BF16 R248, R4.reuse, R18, R184 ;  /* 0x0000001204f8723c */ /* 0x040fe200000418b8 */
[----:B------:R-:W5:Y:S01]  /*12e20*/  LDSM.16.M88.4 R16, [R0+0x8000] ;  /* 0x008000000010783b */ /* 0x000f620000000200 */
[----:B------:R-:W3:Y:S06]  /*12e30*/  S2R R83, SR_CTAID.X ;  /* 0x0000000000537919 */ /* 0x000eec0000002500 */
[----:B------:R-:W-:Y:S01]  /*12e40*/  HMMA.16816.F32.BF16 R208, R4, R48, R172 ;  /* 0x0000003004d0723c */ /* 0x000fe200000418ac */
[----:B------:R1:W5:Y:S01]  /*12e50*/  LDSM.16.M88.4 R48, [R0+0x9800] ;  /* 0x009800000030783b */ /* 0x0003620000000200 */
[----:B------:R-:W-:Y:S01]  /*12e60*/  SHF.R.U32.HI R2, RZ, 0x2, R225 ;  /* 0x00000002ff027819 */ /* 0x000fe200000116e1 */
[----:B------:R-:W-:-:S05]  /*12e70*/  DEPBAR.LE SB0, 0x0 ;  /* 0x000080000000791a */ /* 0x000fca0000000000 */
[C---:B------:R-:W-:Y:S08]  /*12e80*/  HMMA.16816.F32.BF16 R200, R4.reuse, R66, R156 ;  /* 0x0000004204c8723c */ /* 0x040ff0000004189c */
[----:B------:R-:W-:Y:S01]  /*12e90*/  HMMA.16816.F32.BF16 R156, R4, R26, R108 ;  /* 0x0000001a049c723c */ /* 0x000fe2000004186c */
[----:B-1----:R-:W-:-:S04]  /*12ea0*/  LOP3.LUT R0, R222, 0x1f0, RZ, 0xc0, !PT ;  /* 0x000001f0de007812 */ /* 0x002fc800078ec0ff */
[----:B------:R-:W-:Y:S02]  /*12eb0*/  LOP3.LUT R0, R0, 0x7, R2, 0xf8, !PT ;  /* 0x0000000700007812 */ /* 0x000fe400078ef802 */
[----:B------:R-:W-:Y:S02]  /*12ec0*/  IADD3 R2, PT, PT, R41, R133, -R80 ;  /* 0x0000008529027210 */ /* 0x000fe40007ffe850 */
[----:B---3--:R-:W-:Y:S01]  /*12ed0*/  LEA R0, R83, R0, 0x6 ;  /* 0x0000000053007211 */ /* 0x008fe200078e30ff */
[----:B------:R-:W-:Y:S01]  /*12ee0*/  HMMA.16816.F32.BF16 R212, R4, R58, R180 ;  /* 0x0000003a04d4723c */ /* 0x000fe200000418b4 */
[----:B------:R-:W-:Y:S03]  /*12ef0*/  BSSY.RECONVERGENT B1, `(.L_x_7678) ;  /* 0x00000b1000017945 */ /* 0x000fe60003800200 */
[----:B------:R-:W-:-:S04]  /*12f00*/  IMAD.IADD R2, R0, 0x1, R2 ;  /* 0x0000000100027824 */ /* 0x000fc800078e0202 */
[----:B------:R-:W-:Y:S01]  /*12f10*/  HMMA.16816.F32.BF16 R188, R4, R64, R168 ;  /* 0x0000004004bc723c */ /* 0x000fe200000418a8 */
[C-C-:B------:R-:W-:Y:S02]  /*12f20*/  VIADDMNMX R227, R2.reuse, 0x1, R133.reuse, PT ;  /* 0x0000000102e37846 */ /* 0x140fe40003800185 */
[----:B------:R-:W-:-:S05]  /*12f30*/  VIADDMNMX R229, R2, 0x9, R133, PT ;  /* 0x0000000902e57846 */ /* 0x000fca0003800185 */
[C---:B------:R-:W-:Y:S08]  /*12f40*/  HMMA.16816.F32.BF16 R172, R4.reuse, R34, R124 ;  /* 0x0000002204ac723c */ /* 0x040ff0000004187c */
[----:B------:R-:W-:Y:S01]  /*12f50*/  HMMA.16816.F32.BF16 R216, R4, R56, R152 ;  /* 0x0000003804d8723c */ /* 0x000fe20000041898 */
[----:B--2---:R-:W-:Y:S01]  /*12f60*/  VIADD R110, R3, 0xffffffff ;  /* 0xffffffff036e7836 */ /* 0x004fe20000000000 */
[----:B------:R-:W-:-:S06]  /*12f70*/  IADD3 R3, PT, PT, R133, -R80, -R43 ;  /* 0x8000005085037210 */ /* 0x000fcc0007ffe82b */
[----:B------:R-:W-:Y:S01]  /*12f80*/  HMMA.16816.F32.BF16 R192, R4, R46, R144 ;  /* 0x0000002e04c0723c */ /* 0x000fe20000041890 */
[----:B------:R-:W-:-:S07]  /*12f90*/  IADD3 R0, PT, PT, R0, R3, RZ ;  /* 0x0000000300007210 */ /* 0x000fce0007ffe0ff */
[----:B------:R-:W-:Y:S01]  /*12fa0*/  HMMA.16816.F32.BF16 R184, R4, R36, R140 ;  /* 0x0000002404b8723c */ /* 0x000fe2000004188c */
[----:B------:R-:W-:Y:S02]  /*12fb0*/  VIMNMX R226, PT, PT, RZ, R0, !PT ;  /* 0x00000000ffe27248 */ /* 0x000fe40007fe0100 */
[----:B------:R-:W-:-:S05]  /*12fc0*/  VIADDMNMX R228, R0, 0x8, RZ, !PT ;  /* 0x0000000800e47846 */ /* 0x000fca00078001ff */
        /* <DEDUP_REMOVED lines=15> */
[----:B------:R-:W-:Y:S01]  /*130c0*/  BAR.SYNC.DEFER_BLOCKING 0x0 ;  /* 0x0000000000007b1d */ /* 0x000fe20000010000 */
[----:B------:R-:W-:-:S13]  /*130d0*/  ISETP.GT.AND P0, PT, R110, R114, PT ;  /* 0x000000726e00720c */ /* 0x000fda0003f04270 */
        /* <DEDUP_REMOVED lines=17> */
.L_x_7681:
[----:B------:R-:W2:Y:S04]  /*131f0*/  LDL.64 R2, [R1+0x28] ;  /* 0x0000280001027983 */ /* 0x000ea80000100a00 */
[----:B------:R-:W3:Y:S01]  /*13200*/  LDL R8, [R1+0x5c] ;  /* 0x00005c0001087983 */ /* 0x000ee20000100800 */
[----:B--2---:R-:W-:-:S03]  /*13210*/  IMAD.MOV.U32 R6, RZ, RZ, R2 ;  /* 0x000000ffff067224 */ /* 0x004fc600078e0002 */
[----:B------:R-:W2:Y:S01]  /*13220*/  LD.E R2, desc[UR4][R134.64+0x170] ;  /* 0x0001700486027980 */ /* 0x000ea2000c101900 */
[----:B------:R-:W-:Y:S01]  /*13230*/  IMAD.MOV.U32 R7, RZ, RZ, R3 ;  /* 0x000000ffff077224 */ /* 0x000fe200078e0003 */
[----:B---3--:R-:W-:Y:S02]  /*13240*/  IADD3 R8, PT, PT, R8, -0x200, RZ ;  /* 0xfffffe0008087810 */ /* 0x008fe40007ffe0ff */
[----:B------:R-:W-:Y:S01]  /*13250*/  MOV R4, RZ ;  /* 0x000000ff00047202 */ /* 0x000fe20000000f00 */
[----:B------:R-:W-:Y:S01]  /*13260*/  IMAD.SHL.U32 R9, R110, 0x100, RZ ;  /* 0x000001006e097824 */ /* 0x000fe200078e00ff */
        /* <DEDUP_REMOVED lines=13> */
[----:B------:R-:W-:-:S03]  /*13340*/  IADD3 R3, PT, PT, RZ, -R10, RZ ;  /* 0x8000000aff037210 */ /* 0x000fc60007ffe0ff */
[----:B------:R-:W-:Y:S02]  /*13350*/  IMAD.MOV.U32 R5, RZ, RZ, R6 ;  /* 0x000000ffff057224 */ /* 0x000fe400078e0006 */
        /* <DEDUP_REMOVED lines=51> */
.L_x_7682:
[----:B------:R-:W-:Y:S05]  /*13690*/  BSYNC.RECONVERGENT B0 ;  /* 0x0000000000007941 */ /* 0x000fea0003800200 */
.L_x_7680:
        /* <DEDUP_REMOVED lines=54> */
.L_x_7679:
[----:B------:R-:W-:Y:S05]  /*13a00*/  BSYNC.RECONVERGENT B1 ;  /* 0x0000000000017941 */ /* 0x000fea0003800200 */
.L_x_7678:
[----:B------:R-:W3:Y:S04]  /*13a10*/  LDL.LU R9, [R1+0x4] ;  /* 0x0000040001097983 */ /* 0x000ee80000300800 */
[----:B------:R-:W4:Y:S04]  /*13a20*/  LDL.LU R8, [R1+0x8] ;  /* 0x0000080001087983 */ /* 0x000f280000300800 */
[----:B--2---:R-:W2:Y:S04]  /*13a30*/  LDL.LU R7, [R1+0x1c] ;  /* 0x00001c0001077983 */ /* 0x004ea80000300800 */
[----:B------:R-:W5:Y:S04]  /*13a40*/  LDL.LU R6, [R1+0x18] ;  /* 0x0000180001067983 */ /* 0x000f680000300800 */
[----:B------:R-:W5:Y:S04]  /*13a50*/  LDL.LU R5, [R1+0xc] ;  /* 0x00000c0001057983 */ /* 0x000f680000300800 */
[----:B------:R-:W5:Y:S04]  /*13a60*/  LDL.LU R4, [R1] ;  /* 0x0000000001047983 */ /* 0x000f680000300800 */
[----:B------:R-:W5:Y:S04]  /*13a70*/  LDL.LU R3, [R1+0x14] ;  /* 0x0000140001037983 */ /* 0x000f680000300800 */
[----:B------:R-:W5:Y:S01]  /*13a80*/  LDL.LU R2, [R1+0x10] ;  /* 0x0000100001027983 */ /* 0x000f620000300800 */
[----:B------:R-:W-:-:S05]  /*13a90*/  IMAD.SHL.U32 R0, R225, 0x2, RZ ;  /* 0x00000002e1007824 */ /* 0x000fca00078e00ff */
        /* <DEDUP_REMOVED lines=57> */
[----:B---3--:R-:W-:Y:S02]  /*13e30*/  IMAD.MOV.U32 R28, RZ, RZ, R9 ;  /* 0x000000ffff1c7224 */ /* 0x008fe400078e0009 */
[----:B------:R-:W-:Y:S02]  /*13e40*/  VIADD R9, R0, 0x18 ;  /* 0x0000001800097836 */ /* 0x000fe40000000000 */
[----:B----4-:R-:W-:Y:S02]  /*13e50*/  IMAD.MOV.U32 R27, RZ, RZ, R8 ;  /* 0x000000ffff1b7224 */ /* 0x010fe400078e0008 */
[----:B--2---:R-:W-:-:S02]  /*13e60*/  IMAD.MOV.U32 R25, RZ, RZ, R7 ;  /* 0x000000ffff197224 */ /* 0x004fc400078e0007 */
[C---:B------:R-:W-:Y:S02]  /*13e70*/  VIADD R7, R0.reuse, 0x11 ;  /* 0x0000001100077836 */ /* 0x040fe40000000000 */
[----:B-----5:R-:W-:Y:S02]  /*13e80*/  IMAD.MOV.U32 R23, RZ, RZ, R6 ;  /* 0x000000ffff177224 */ /* 0x020fe400078e0006 */
[C---:B------:R-:W-:Y:S02]  /*13e90*/  VIADD R6, R0.reuse, 0x10 ;  /* 0x0000001000067836 */ /* 0x040fe40000000000 */
[----:B------:R-:W-:Y:S02]  /*13ea0*/  IMAD.MOV.U32 R97, RZ, RZ, R5 ;  /* 0x000000ffff617224 */ /* 0x000fe400078e0005 */
[----:B------:R-:W-:Y:S02]  /*13eb0*/  VIADD R5, R0, 0x9 ;  /* 0x0000000900057836 */ /* 0x000fe40000000000 */
[----:B------:R-:W-:-:S02]  /*13ec0*/  IMAD.MOV.U32 R29, RZ, RZ, R4 ;  /* 0x000000ffff1d7224 */ /* 0x000fc400078e0004 */
[C---:B------:R-:W-:Y:S02]  /*13ed0*/  VIADD R4, R0.reuse, 0x8 ;  /* 0x0000000800047836 */ /* 0x040fe40000000000 */
[----:B------:R-:W-:Y:S02]  /*13ee0*/  IMAD.MOV.U32 R30, RZ, RZ, R3 ;  /* 0x000000ffff1e7224 */ /* 0x000fe400078e0003 */
[----:B------:R-:W-:Y:S02]  /*13ef0*/  IMAD.MOV.U32 R67, RZ, RZ, R25 ;  /* 0x000000ffff437224 */ /* 0x000fe400078e0019 */
[----:B------:R-:W-:Y:S02]  /*13f00*/  IMAD.MOV.U32 R31, RZ, RZ, R2 ;  /* 0x000000ffff1f7224 */ /* 0x000fe400078e0002 */
[----:B------:R-:W-:Y:S02]  /*13f10*/  VIADD R2, R0, 0x1 ;  /* 0x0000000100027836 */ /* 0x000fe40000000000 */
[----:B------:R-:W-:-:S02]  /*13f20*/  IMAD.MOV.U32 R99, RZ, RZ, R23 ;  /* 0x000000ffff637224 */ /* 0x000fc400078e0017 */
[----:B------:R-:W-:Y:S01]  /*13f30*/  VIADD R25, R0, 0xb9 ;  /* 0x000000b900197836 */ /* 0x000fe20000000000 */
[----:B------:R-:W-:Y:S01]  /*13f40*/  ISETP.GE.AND P2, PT, R2, R226, PT ;  /* 0x000000e20200720c */ /* 0x000fe20003f46270 */
[----:B------:R-:W-:Y:S01]  /*13f50*/  VIADD R23, R0, 0xc0 ;  /* 0x000000c000177836 */ /* 0x000fe20000000000 */
[C---:B------:R-:W-:Y:S01]  /*13f60*/  ISETP.GE.AND P3, PT, R2.reuse, R227, PT ;  /* 0x000000e30200720c */ /* 0x040fe20003f66270 */
[----:B------:R-:W-:Y:S01]  /*13f70*/  IMAD.MOV.U32 R66, RZ, RZ, R27 ;  /* 0x000000ffff427224 */ /* 0x000fe200078e001b */
[----:B------:R-:W-:Y:S01]  /*13f80*/  ISETP.GE.AND P5, PT, R2, R228, PT ;  /* 0x000000e40200720c */ /* 0x000fe20003fa6270 */
[----:B------:R-:W-:Y:S01]  /*13f90*/  VIADD R27, R0, 0xc1 ;  /* 0x000000c1001b7836 */ /* 0x000fe20000000000 */
[----:B------:R-:W-:Y:S02]  /*13fa0*/  ISETP.GE.AND P4, PT, R2, R229, PT ;  /* 0x000000e50200720c */ /* 0x000fe40003f86270 */
[----:B------:R-:W-:Y:S02]  /*13fb0*/  FSEL R2, R240, -INF , P0 ;  /* 0xff800000f0027808 */ /* 0x000fe40000000000 */
[----:B------:R-:W-:-:S02]  /*13fc0*/  ISETP.GE.AND P0, PT, R4, R226, PT ;  /* 0x000000e20400720c */ /* 0x000fc40003f06270 */
[----:B------:R-:W-:Y:S02]  /*13fd0*/  FSEL R71, R2, -INF , !P1 ;  /* 0xff80000002477808 */ /* 0x000fe40004800000 */
[----:B------:R-:W-:Y:S02]  /*13fe0*/  FSEL R3, R241, -INF , P2 ;  /* 0xff800000f1037808 */ /* 0x000fe40001000000 */
[----:B------:R-:W-:Y:S02]  /*13ff0*/  ISETP.GE.AND P2, PT, R4, R227, PT ;  /* 0x000000e30400720c */ /* 0x000fe40003f46270 */
[----:B------:R-:W-:Y:S01]  /*14000*/  FSEL R2, R31, -INF , P0 ;  /* 0xff8000001f027808 */ /* 0x000fe20000000000 */
[----:B------:R-:W-:Y:S01]  /*14010*/  VIADD R31, R0, 0xc8 ;  /* 0x000000c8001f7836 */ /* 0x000fe20000000000 */
[-C--:B------:R-:W-:Y:S02]  /*14020*/  ISETP.GE.AND P1, PT, R5, R226.reuse, PT ;  /* 0x000000e20500720c */ /* 0x080fe40003f26270 */
[----:B------:R-:W-:-:S02]  /*14030*/  ISETP.GE.AND P0, PT, R6, R226, PT ;  /* 0x000000e20600720c */ /* 0x000fc40003f06270 */
[----:B------:R-:W-:Y:S02]  /*14040*/  FSEL R87, R3, -INF , !P3 ;  /* 0xff80000003577808 */ /* 0x000fe40005800000 */
[-C--:B------:R-:W-:Y:S02]  /*14050*/  ISETP.GE.AND P3, PT, R5, R227.reuse, PT ;  /* 0x000000e30500720c */ /* 0x080fe40003f66270 */
[----:B------:R-:W-:Y:S02]  /*14060*/  FSEL R73, R2, -INF , !P2 ;  /* 0xff80000002497808 */ /* 0x000fe40005000000 */
[----:B------:R-:W-:Y:S01]  /*14070*/  FSEL R3, R30, -INF , P1 ;  /* 0xff8000001e037808 */ /* 0x000fe20000800000 */
[----:B------:R-:W-:Y:S01]  /*14080*/  VIADD R30, R0, 0xb0 ;  /* 0x000000b0001e7836 */ /* 0x000fe20000000000 */
[----:B------:R-:W-:Y:S02]  /*14090*/  ISETP.GE.AND P2, PT, R6, R227, PT ;  /* 0x000000e30600720c */ /* 0x000fe40003f46270 */
[----:B------:R-:W-:Y:S01]  /*140a0*/  FSEL R2, R29, -INF , P0 ;  /* 0xff8000001d027808 */ /* 0x000fe20000000000 */
[----:B------:R-:W-:Y:S01]  /*140b0*/  VIADD R29, R0, 0xb1 ;  /* 0x000000b1001d7836 */ /* 0x000fe20000000000 */
[----:B------:R-:W-:-:S02]  /*140c0*/  ISETP.GE.AND P1, PT, R7, R226, PT ;  /* 0x000000e20700720c */ /* 0x000fc40003f26270 */
[----:B------:R-:W-:Y:S02]  /*140d0*/  ISETP.GE.AND P0, PT, R9, R226, PT ;  /* 0x000000e20900720c */ /* 0x000fe40003f06270 */
[----:B------:R-:W-:Y:S02]  /*140e0*/  FSEL R74, R3, -INF , !P3 ;  /* 0xff800000034a7808 */ /* 0x000fe40005800000 */
[-C--:B------:R-:W-:Y:S02]  /*140f0*/  ISETP.GE.AND P3, PT, R7, R227.reuse, PT ;  /* 0x000000e30700720c */ /* 0x080fe40003f66270 */
[----:B------:R-:W-:Y:S02]  /*14100*/  FSEL R84, R2, -INF , !P2 ;  /* 0xff80000002547808 */ /* 0x000fe40005000000 */
[----:B------:R-:W-:Y:S01]  /*14110*/  FSEL R3, R28, -INF , P1 ;  /* 0xff8000001c037808 */ /* 0x000fe20000800000 */
[----:B------:R-:W-:Y:S01]  /*14120*/  VIADD R28, R0, 0xb8 ;  /* 0x000000b8001c7836 */ /* 0x000fe20000000000 */
[----:B------:R-:W-:-:S02]  /*14130*/  ISETP.GE.AND P2, PT, R9, R227, PT ;  /* 0x000000e30900720c */ /* 0x000fc40003f46270 */
[----:B------:R-:W-:Y:S02]  /*14140*/  FSEL R2, R248, -INF , P0 ;  /* 0xff800000f8027808 */ /* 0x000fe40000000000 */
[-C--:B------:R-:W-:Y:S02]  /*14150*/  ISETP.GE.AND P1, PT, R11, R226.reuse, PT ;  /* 0x000000e20b00720c */ /* 0x080fe40003f26270 */
[----:B------:R-:W-:Y:S02]  /*14160*/  ISETP.GE.AND P0, PT, R12, R226, PT ;  /* 0x000000e20c00720c */ /* 0x000fe40003f06270 */
[----:B------:R-:W-:Y:S02]  /*14170*/  FSEL R83, R3, -INF , !P3 ;  /* 0xff80000003537808 */ /* 0x000fe40005800000 */
[----:B------:R-:W-:Y:S02]  /*14180*/  ISETP.GE.AND P3, PT, R11, R227, PT ;  /* 0x000000e30b00720c */ /* 0x000fe40003f66270 */
[----:B------:R-:W-:-:S02]  /*14190*/  FSEL R86, R2, -INF , !P2 ;  /* 0xff80000002567808 */ /* 0x000fc40005000000 */
[----:B------:R-:W-:Y:S02]  /*141a0*/  FSEL R3, R249, -INF , P1 ;  /* 0xff800000f9037808 */ /* 0x000fe40000800000 */
[----:B------:R-:W-:Y:S02]  /*141b0*/  ISETP.GE.AND P2, PT, R12, R227, PT ;  /* 0x000000e30c00720c */ /* 0x000fe40003f46270 */
[----:B------:R-:W-:Y:S02]  /*141c0*/  FSEL R2, R244, -INF , P0 ;  /* 0xff800000f4027808 */ /* 0x000fe40000000000 */
[-C--:B------:R-:W-:Y:S02]  /*141d0*/  ISETP.GE.AND P1, PT, R13, R226.reuse, PT ;  /* 0x000000e20d00720c */ /* 0x080fe40003f26270 */
[----:B------:R-:W-:Y:S02]  /*141e0*/  ISETP.GE.AND P0, PT, R14, R226, PT ;  /* 0x000000e20e00720c */ /* 0x000fe40003f06270 */
[----:B------:R-:W-:-:S02]  /*141f0*/  FSEL R85, R3, -INF , !P3 ;  /* 0xff80000003557808 */ /* 0x000fc40005800000 */
[-C--:B------:R-:W-:Y:S02]  /*14200*/  ISETP.GE.AND P3, PT, R13, R227.reuse, PT ;  /* 0x000000e30d00720c */ /* 0x080fe40003f66270 */
[----:B------:R-:W-:Y:S02]  /*14210*/  FSEL R98, R2, -INF , !P2 ;  /* 0xff80000002627808 */ /* 0x000fe40005000000 */
[----:B------:R-:W-:Y:S02]  /*14220*/  FSEL R3, R245, -INF , P1 ;  /* 0xff800000f5037808 */ /* 0x000fe40000800000 */
[----:B------:R-:W-:Y:S02]  /*14230*/  ISETP.GE.AND P2, PT, R14, R227, PT ;  /* 0x000000e30e00720c */ /* 0x000fe40003f46270 */
[----:B------:R-:W-:Y:S02]  /*14240*/  FSEL R2, R236, -INF , P0 ;  /* 0xff800000ec027808 */ /* 0x000fe40000000000 */
[----:B------:R-:W-:-:S02]  /*14250*/  ISETP.GE.AND P1, PT, R15, R226, PT ;  /* 0x000000e20f00720c */ /* 0x000fc40003f26270 */
[----:B------:R-:W-:Y:S02]  /*14260*/  ISETP.GE.AND P0, PT, R16, R226, PT ;  /* 0x000000e21000720c */ /* 0x000fe40003f06270 */
[----:B------:R-:W-:Y:S02]  /*14270*/  FSEL R100, R3, -INF , !P3 ;  /* 0xff80000003647808 */ /* 0x000fe40005800000 */
[-C--:B------:R-:W-:Y:S02]  /*14280*/  ISETP.GE.AND P3, PT, R15, R227.reuse, PT ;  /* 0x000000e30f00720c */ /* 0x080fe40003f66270 */
[----:B------:R-:W-:Y:S02]  /*14290*/  FSEL R102, R2, -INF , !P2 ;  /* 0xff80000002667808 */ /* 0x000fe40005000000 */
[----:B------:R-:W-:Y:S02]  /*142a0*/  FSEL R3, R237, -INF , P1 ;  /* 0xff800000ed037808 */ /* 0x000fe40000800000 */
        /* <DEDUP_REMOVED lines=9> */
[----:B------:R-:W-:Y:S01]  /*14340*/  FSEL R2, R212, -INF , P0 ;  /* 0xff800000d4027808 */ /* 0x000fe20000000000 */
[----:B------:R-:W-:Y:S01]  /*14350*/  IMAD.MOV.U32 R212, RZ, RZ, R114 ;  /* 0x000000ffffd47224 */ /* 0x000fe200078e0072 */
[-C--:B------:R-:W-:Y:S02]  /*14360*/  ISETP.GE.AND P1, PT, R19, R226.reuse, PT ;  /* 0x000000e21300720c */ /* 0x080fe40003f26270 */
[----:B------:R-:W-:Y:S02]  /*14370*/  ISETP.GE.AND P0, PT, R20, R226, PT ;  /* 0x000000e21400720c */ /* 0x000fe40003f06270 */
[----:B------:R-:W-:-:S02]  /*14380*/  FSEL R109, R3, -INF , !P3 ;  /* 0xff800000036d7808 */ /* 0x000fc40005800000 */
[-C--:B------:R-:W-:Y:S02]  /*14390*/  ISETP.GE.AND P3, PT, R19, R227.reuse, PT ;  /* 0x000000e31300720c */ /* 0x080fe40003f66270 */
[----:B------:R-:W-:Y:S02]  /*143a0*/  FSEL R112, R2, -INF , !P2 ;  /* 0xff80000002707808 */ /* 0x000fe40005000000 */
[----:B------:R-:W-:Y:S01]  /*143b0*/  FSEL R3, R213, -INF , P1 ;  /* 0xff800000d5037808 */ /* 0x000fe20000800000 */
[----:B------:R-:W-:Y:S01]  /*143c0*/  IMAD.MOV.U32 R213, RZ, RZ, R235 ;  /* 0x000000ffffd57224 */ /* 0x000fe200078e00eb */
[----:B------:R-:W-:Y:S02]  /*143d0*/  ISETP.GE.AND P2, PT, R20, R227, PT ;  /* 0x000000e31400720c */ /* 0x000fe40003f46270 */
[----:B------:R-:W-:Y:S01]  /*143e0*/  FSEL R2, R208, -INF , P0 ;  /* 0xff800000d0027808 */ /* 0x000fe20000000000 */
[----:B------:R-:W-:Y:S01]  /*143f0*/  IMAD.MOV.U32 R208, RZ, RZ, R82 ;  /* 0x000000ffffd07224 */ /* 0x000fe200078e0052 */
        /* <DEDUP_REMOVED lines=56> */
[CC--:B------:R-:W-:Y:S02]  /*14780*/  ISETP.GE.AND P1, PT, R58.reuse, R226.reuse, PT ;  /* 0x000000e23a00720c */ /* 0x0c0fe40003f26270 */
        /* <DEDUP_REMOVED lines=107> */
[----:B------:R-:W-:Y:S02]  /*14e40*/  FSEL R160, R2, -INF , !P2 ;  /* 0xff80000002a07808 */ /* 0x000fe40005000000 */
[----:B------:R-:W-:Y:S02]  /*14e50*/  FSEL R3, R145, -INF , P1 ;  /* 0xff80000091037808 */ /* 0x000fe40000800000 */
[-C--:B------:R-:W-:Y:S02]  /*14e60*/  ISETP.GE.AND P3, PT, R65, R227.reuse, PT ;  /* 0x000000e34100720c */ /* 0x080fe40003f66270 */
[----:B------:R-:W-:Y:S02]  /*14e70*/  ISETP.GE.AND P1, PT, R68, R227, PT ;  /* 0x000000e34400720c */ /* 0x000fe40003f26270 */
[----:B------:R-:W-:Y:S02]  /*14e80*/  FSEL R2, R152, -INF , P0 ;  /* 0xff80000098027808 */ /* 0x000fe40000000000 */
[----:B------:R-:W-:-:S02]  /*14e90*/  ISETP.GE.AND P0, PT, R69, R226, PT ;  /* 0x000000e24500720c */ /* 0x000fc40003f06270 */
[----:B------:R-:W-:Y:S02]  /*14ea0*/  FSEL R92, R3, -INF , !P3 ;  /* 0xff800000035c7808 */ /* 0x000fe40005800000 */
[----:B------:R-:W-:Y:S02]  /*14eb0*/  FSEL R136, R2, -INF , !P1 ;  /* 0xff80000002887808 */ /* 0x000fe40004800000 */
[----:B------:R-:W-:Y:S02]  /*14ec0*/  ISETP.GE.AND P3, PT, R69, R227, PT ;  /* 0x000000e34500720c */ /* 0x000fe40003f66270 */
[----:B------:R-:W-:Y:S02]  /*14ed0*/  FSEL R2, R153, -INF , P0 ;  /* 0xff80000099027808 */ /* 0x000fe40000000000 */
[----:B------:R-:W-:Y:S02]  /*14ee0*/  ISETP.GE.AND P2, PT, R70, R226, PT ;  /* 0x000000e24600720c */ /* 0x000fe40003f46270 */
[----:B------:R-:W-:-:S02]  /*14ef0*/  FSEL R157, R2, -INF , !P3 ;  /* 0xff800000029d7808 */ /* 0x000fc40005800000 */
[----:B------:R-:W-:Y:S02]  /*14f00*/  ISETP.GE.AND P0, PT, R72, R226, PT ;  /* 0x000000e24800720c */ /* 0x000fe40003f06270 */
[----:B------:R-:W-:Y:S02]  /*14f10*/  ISETP.GE.AND P1, PT, R70, R227, PT ;  /* 0x000000e34600720c */ /* 0x000fe40003f26270 */
[----:B------:R-:W-:Y:S01]  /*14f20*/  FSEL R2, R140, -INF , P2 ;  /* 0xff8000008c027808 */ /* 0x000fe20001000000 */
[----:B------:R-:W-:Y:S01]  /*14f30*/  IMAD.MOV.U32 R140, RZ, RZ, R80 ;  /* 0x000000ffff8c7224 */ /* 0x000fe200078e0050 */
[----:B------:R-:W-:Y:S02]  /*14f40*/  P2R R8, PR, RZ, 0x20 ;  /* 0x00000020ff087803 */ /* 0x000fe40000000000 */
[----:B------:R-:W-:Y:S02]  /*14f50*/  ISETP.GE.AND P5, PT, R0, R228, PT ;  /* 0x000000e40000720c */ /* 0x000fe40003fa6270 */
[----:B------:R-:W-:Y:S01]  /*14f60*/  FSEL R0, R141, -INF , P0 ;  /* 0xff8000008d007808 */ /* 0x000fe20000000000 */
[----:B------:R-:W-:Y:S01]  /*14f70*/  IMAD.MOV.U32 R141, RZ, RZ, R79 ;  /* 0x000000ffff8d7224 */ /* 0x000fe200078e004f */
[----:B------:R-:W-:-:S02]  /*14f80*/  FSEL R137, R2, -INF , !P1 ;  /* 0xff80000002897808 */ /* 0x000fc40004800000 */
[-C--:B------:R-:W-:Y:S02]  /*14f90*/  ISETP.GE.AND P0, PT, R76, R226.reuse, PT ;  /* 0x000000e24c00720c */ /* 0x080fe40003f06270 */
[-C--:B------:R-:W-:Y:S02]  /*14fa0*/  ISETP.GE.AND P2, PT, R72, R227.reuse, PT ;  /* 0x000000e34800720c */ /* 0x080fe40003f46270 */
[----:B------:R-:W-:Y:S02]  /*14fb0*/  ISETP.GE.AND P1, PT, R75, R226, PT ;  /* 0x000000e24b00720c */ /* 0x000fe40003f26270 */
[----:B------:R-:W-:Y:S02]  /*14fc0*/  FSEL R3, R89, -INF , P0 ;  /* 0xff80000059037808 */ /* 0x000fe40000000000 */
[----:B------:R-:W-:Y:S02]  /*14fd0*/  FSEL R153, R0, -INF , !P2 ;  /* 0xff80000000997808 */ /* 0x000fe40005000000 */
[----:B------:R-:W-:Y:S01]  /*14fe0*/  FSEL R2, R88, -INF , P1 ;  /* 0xff80000058027808 */ /* 0x000fe20000800000 */
[----:B------:R-:W-:Y:S01]  /*14ff0*/  IMAD.MOV.U32 R88, RZ, RZ, R78 ;  /* 0x000000ffff587224 */ /* 0x000fe200078e004e */
[----:B------:R-:W-:-:S02]  /*15000*/  ISETP.GE.AND P0, PT, R75, R227, PT ;  /* 0x000000e34b00720c */ /* 0x000fc40003f06270 */
[----:B------:R-:W-:Y:S02]  /*15010*/  FSEL R0, R242, -INF , P5 ;  /* 0xff800000f2007808 */ /* 0x000fe40002800000 */
[----:B------:R-:W-:Y:S02]  /*15020*/  P2R R10, PR, RZ, 0x10 ;  /* 0x00000010ff0a7803 */ /* 0x000fe40000000000 */
[----:B------:R-:W-:Y:S02]  /*15030*/  ISETP.NE.AND P5, PT, R8, RZ, PT ;  /* 0x000000ff0800720c */ /* 0x000fe40003fa5270 */
[----:B------:R-:W-:Y:S02]  /*15040*/  FSEL R145, R2, -INF , !P0 ;  /* 0xff80000002917808 */ /* 0x000fe40004000000 */
[----:B------:R-:W-:Y:S02]  /*15050*/  ISETP.GE.AND P2, PT, R4, R228, PT ;  /* 0x000000e40400720c */ /* 0x000fe40003f46270 */
[----:B------:R-:W-:-:S02]  /*15060*/  FSEL R77, R0, -INF , !P6 ;  /* 0xff800000004d7808 */ /* 0x000fc40007000000 */
[----:B------:R-:W-:Y:S02]  /*15070*/  ISETP.GE.AND P0, PT, R76, R227, PT ;  /* 0x000000e34c00720c */ /* 0x000fe40003f06270 */
[----:B------:R-:W-:Y:S02]  /*15080*/  ISETP.NE.AND P6, PT, R10, RZ, PT ;  /* 0x000000ff0a00720c */ /* 0x000fe40003fc5270 */
[----:B------:R-:W-:Y:S02]  /*15090*/  FSEL R0, R243, -INF , P5 ;  /* 0xff800000f3007808 */ /* 0x000fe40002800000 */
[----:B------:R-:W-:Y:S02]  /*150a0*/  ISETP.GE.AND P1, PT, R5, R228, PT ;  /* 0x000000e40500720c */ /* 0x000fe40003f26270 */
[----:B------:R-:W-:Y:S02]  /*150b0*/  ISETP.GE.AND P4, PT, R4, R229, PT ;  /* 0x000000e50400720c */ /* 0x000fe40003f86270 */
[----:B------:R-:W-:-:S02]  /*150c0*/  FSEL R144, R3, -INF , !P0 ;  /* 0xff80000003907808 */ /* 0x000fc40004000000 */
[----:B------:R-:W-:Y:S02]  /*150d0*/  FSEL R2, R99, -INF , P2 ;  /* 0xff80000063027808 */ /* 0x000fe40001000000 */
[-C--:B------:R-:W-:Y:S02]  /*150e0*/  ISETP.GE.AND P0, PT, R6, R228.reuse, PT ;  /* 0x000000e40600720c */ /* 0x080fe40003f06270 */
[----:B------:R-:W-:Y:S02]  /*150f0*/  FSEL R10, R0, -INF , !P6 ;  /* 0xff800000000a7808 */ /* 0x000fe40007000000 */
        /* <DEDUP_REMOVED lines=9> */
[-C--:B------:R-:W-:Y:S02]  /*15190*/  ISETP.GE.AND P1, PT, R9, R228.reuse, PT ;  /* 0x000000e40900720c */ /* 0x080fe40003f26270 */
[----:B------:R-:W-:Y:S02]  /*151a0*/  ISETP.GE.AND P0, PT, R11, R228, PT ;  /* 0x000000e40b00720c */ /* 0x000fe40003f06270 */
        /* <DEDUP_REMOVED lines=18> */
[-C--:B------:R-:W-:Y:S02]  /*152d0*/  ISETP.GE.AND P3, PT, R15, R229.reuse, PT ;  /* 0x000000e50f00720c */ /* 0x080fe40003f66270 */
[----:B------:R-:W-:Y:S02]  /*152e0*/  FSEL R2, R238, -INF , P0 ;  /* 0xff800000ee027808 */ /* 0x000fe40000000000 */
[----:B------:R-:W-:Y:S02]  /*152f0*/  FSEL R0, R239, -INF , P2 ;  /* 0xff800000ef007808 */ /* 0x000fe40001000000 */
[----:B------:R-:W-:-:S02]  /*15300*/  ISETP.GE.AND P4, PT, R14, R229, PT ;  /* 0x000000e50e00720c */ /* 0x000fc40003f86270 */
[CC--:B------:R-:W-:Y:S02]  /*15310*/  ISETP.GE.AND P0, PT, R17.reuse, R228.reuse, PT ;  /* 0x000000e41100720c */ /* 0x0c0fe40003f06270 */
[----:B------:R-:W-:Y:S02]  /*15320*/  ISETP.GE.AND P1, PT, R16, R228, PT ;  /* 0x000000e41000720c */ /* 0x000fe40003f26270 */
[----:B------:R-:W-:Y:S02]  /*15330*/  FSEL R101, R0, -INF , !P3 ;  /* 0xff80000000657808 */ /* 0x000fe40005800000 */
[----:B------:R-:W-:Y:S02]  /*15340*/  ISETP.GE.AND P6, PT, R17, R229, PT ;  /* 0x000000e51100720c */ /* 0x000fe40003fc6270 */
[----:B------:R-:W-:Y:S02]  /*15350*/  FSEL R99, R2, -INF , !P4 ;  /* 0xff80000002637808 */ /* 0x000fe40006000000 */
[----:B------:R-:W-:-:S02]  /*15360*/  FSEL R0, R219, -INF , P0 ;  /* 0xff800000db007808 */ /* 0x000fc40000000000 */
[----:B------:R-:W-:Y:S02]  /*15370*/  ISETP.GE.AND P5, PT, R16, R229, PT ;  /* 0x000000e51000720c */ /* 0x000fe40003fa6270 */
[----:B------:R-:W-:Y:S02]  /*15380*/  FSEL R2, R218, -INF , P1 ;  /* 0xff800000da027808 */ /* 0x000fe40000800000 */
[----:B------:R-:W-:Y:S02]  /*15390*/  ISETP.GE.AND P0, PT, R20, R228, PT ;  /* 0x000000e41400720c */ /* 0x000fe40003f06270 */
[----:B------:R-:W-:Y:S02]  /*153a0*/  FSEL R108, R0, -INF , !P6 ;  /* 0xff800000006c7808 */ /* 0x000fe40007000000 */
[----:B------:R-:W-:Y:S02]  /*153b0*/  FSEL R104, R2, -INF , !P5 ;  /* 0xff80000002687808 */ /* 0x000fe40006800000 */
[----:B------:R-:W-:-:S02]  /*153c0*/  FSEL R0, R210, -INF , P0 ;  /* 0xff800000d2007808 */ /* 0x000fc40000000000 */
[-C--:B------:R-:W-:Y:S02]  /*153d0*/  ISETP.GE.AND P5, PT, R20, R229.reuse, PT ;  /* 0x000000e51400720c */ /* 0x080fe40003fa6270 */
[-C--:B------:R-:W-:Y:S02]  /*153e0*/  ISETP.GE.AND P2, PT, R18, R228.reuse, PT ;  /* 0x000000e41200720c */ /* 0x080fe40003f46270 */
[----:B------:R-:W-:Y:S02]  /*153f0*/  FSEL R114, R0, -INF , !P5 ;  /* 0xff80000000727808 */ /* 0x000fe40006800000 */
[----:B------:R-:W2:Y:S01]  /*15400*/  LD.E R0, desc[UR4][R134.64+0xdc] ;  /* 0x0000dc0486007980 */ /* 0x000ea2000c101900 */
[----:B------:R-:W-:Y:S02]  /*15410*/  ISETP.GE.AND P1, PT, R19, R228, PT ;  /* 0x000000e41300720c */ /* 0x000fe40003f26270 */
[----:B------:R-:W-:Y:S02]  /*15420*/  ISETP.GE.AND P4, PT, R18, R229, PT ;  /* 0x000000e51200720c */ /* 0x000fe40003f86270 */
[----:B------:R-:W-:-:S02]  /*15430*/  FSEL R3, R214, -INF , P2 ;  /* 0xff800000d6037808 */ /* 0x000fc40001000000 */
[-C--:B------:R-:W-:Y:S02]  /*15440*/  ISETP.GE.AND P2, PT, R21, R228.reuse, PT ;  /* 0x000000e41500720c */ /* 0x080fe40003f46270 */
[-C--:B------:R-:W-:Y:S02]  /*15450*/  ISETP.GE.AND P3, PT, R19, R229.reuse, PT ;  /* 0x000000e51300720c */ /* 0x080fe40003f66270 */
[----:B------:R-:W-:Y:S02]  /*15460*/  FSEL R2, R215, -INF , P1 ;  /* 0xff800000d7027808 */ /* 0x000fe40000800000 */
[----:B------:R-:W-:Y:S02]  /*15470*/  FSEL R107, R3, -INF , !P4 ;  /* 0xff800000036b7808 */ /* 0x000fe40006000000 */
[----:B------:R-:W-:Y:S02]  /*15480*/  ISETP.GE.AND P1, PT, R22, R228, PT ;  /* 0x000000e41600720c */ /* 0x000fe40003f26270 */
[----:B------:R-:W-:-:S02]  /*15490*/  ISETP.GE.AND P6, PT, R21, R229, PT ;  /* 0x000000e51500720c */ /* 0x000fc40003fc6270 */
[----:B------:R-:W-:Y:S02]  /*154a0*/  FSEL R3, R211, -INF , P2 ;  /* 0xff800000d3037808 */ /* 0x000fe40001000000 */
[-C--:B------:R-:W-:Y:S02]  /*154b0*/  ISETP.GE.AND P0, PT, R24, R228.reuse, PT ;  /* 0x000000e41800720c */ /* 0x080fe40003f06270 */
[----:B------:R-:W-:Y:S02]  /*154c0*/  FSEL R106, R2, -INF , !P3 ;  /* 0xff800000026a7808 */ /* 0x000fe40005800000 */
[----:B------:R-:W-:Y:S02]  /*154d0*/  ISETP.GE.AND P4, PT, R22, R229, PT ;  /* 0x000000e51600720c */ /* 0x000fe40003f86270 */
[----:B------:R-:W-:Y:S02]  /*154e0*/  FSEL R2, R206, -INF , P1 ;  /* 0xff800000ce027808 */ /* 0x000fe40000800000 */
[----:B------:R-:W-:-:S02]  /*154f0*/  ISETP.GE.AND P2, PT, R26, R228, PT ;  /* 0x000000e41a00720c */ /* 0x000fc40003f46270 */
[----:B------:R-:W-:Y:S02]  /*15500*/  FSEL R113, R3, -INF , !P6 ;  /* 0xff80000003717808 */ /* 0x000fe40007000000 */
[-C--:B------:R-:W-:Y:S02]  /*15510*/  ISETP.GE.AND P3, PT, R24, R229.reuse, PT ;  /* 0x000000e51800720c */ /* 0x080fe40003f66270 */
[----:B------:R-:W-:Y:S02]  /*15520*/  FSEL R3, R207, -INF , P0 ;  /* 0xff800000cf037808 */ /* 0x000fe40000000000 */
[----:B------:R-:W-:Y:S02]  /*15530*/  ISETP.GE.AND P1, PT, R33, R228, PT ;  /* 0x000000e42100720c */ /* 0x000fe40003f26270 */
        /* <DEDUP_REMOVED lines=8> */
[-C--:B------:R-:W-:Y:S02]  /*155c0*/  ISETP.GE.AND P3, PT, R38, R229.reuse, PT ;  /* 0x000000e52600720c */ /* 0x080fe40003f66270 */
[----:B------:R-:W-:Y:S02]  /*155d0*/  FSEL R38, R2, -INF , !P5 ;  /* 0xff80000002267808 */ /* 0x000fe40006800000 */
[----:B------:R-:W-:Y:S02]  /*155e0*/  ISETP.GE.AND P4, PT, R36, R229, PT ;  /* 0x000000e52400720c */ /* 0x000fe40003f86270 */
[----:B------:R-:W-:Y:S02]  /*155f0*/  FSEL R2, R202, -INF , P0 ;  /* 0xff800000ca027808 */ /* 0x000fe40000000000 */
        /* <DEDUP_REMOVED lines=29> */
[----:B------:R-:W-:Y:S02]  /*157d0*/  FSEL R2, R182, -INF , P1 ;  /* 0xff800000b6027808 */ /* 0x000fe40000800000 */
[-C--:B------:R-:W-:Y:S02]  /*157e0*/  ISETP.GE.AND P0, PT, R58, R228.reuse, PT ;  /* 0x000000e43a00720c */ /* 0x080fe40003f06270 */
[----:B------:R-:W-:-:S02]  /*157f0*/  ISETP.GE.AND P2, PT, R55, R228, PT ;  /* 0x000000e43700720c */ /* 0x000fc40003f46270 */
[----:B------:R-:W-:Y:S02]  /*15800*/  FSEL R169, R3, -INF , !P6 ;  /* 0xff80000003a97808 */ /* 0x000fe40007000000 */
[-C--:B------:R-:W-:Y:S02]  /*15810*/  ISETP.GE.AND P6, PT, R53, R229.reuse, PT ;  /* 0x000000e53500720c */ /* 0x080fe40003fc6270 */
[----:B------:R-:W-:Y:S02]  /*15820*/  FSEL R168, R2, -INF , !P4 ;  /* 0xff80000002a87808 */ /* 0x000fe40006000000 */
[-C--:B------:R-:W-:Y:S02]  /*15830*/  ISETP.GE.AND P3, PT, R58, R229.reuse, PT ;  /* 0x000000e53a00720c */ /* 0x080fe40003f66270 */
[----:B------:R-:W-:Y:S02]  /*15840*/  ISETP.GE.AND P5, PT, R55, R229, PT ;  /* 0x000000e53700720c */ /* 0x000fe40003fa6270 */
[----:B------:R-:W-:-:S02]  /*15850*/  FSEL R3, R183, -INF , P0 ;  /* 0xff800000b7037808 */ /* 0x000fc40000000000 */
[----:B------:R-:W-:Y:S02]  /*15860*/  FSEL R2, R178, -INF , P2 ;  /* 0xff800000b2027808 */ /* 0x000fe40001000000 */
[-C--:B------:R-:W-:Y:S02]  /*15870*/  ISETP.GE.AND P1, PT, R53, R228.reuse, PT ;  /* 0x000000e43500720c */ /* 0x080fe40003f26270 */
[----:B------:R-:W-:Y:S02]  /*15880*/  P2R R4, PR, RZ, 0x40 ;  /* 0x00000040ff047803 */ /* 0x000fe40000000000 */
[----:B------:R-:W-:Y:S02]  /*15890*/  FSEL R165, R3, -INF , !P3 ;  /* 0xff80000003a57808 */ /* 0x000fe40005800000 */
[----:B------:R-:W-:Y:S02]  /*158a0*/  FSEL R177, R2, -INF , !P5 ;  /* 0xff80000002b17808 */ /* 0x000fe40006800000 */
[----:B------:R-:W-:-:S02]  /*158b0*/  ISETP.GE.AND P0, PT, R52, R228, PT ;  /* 0x000000e43400720c */ /* 0x000fc40003f06270 */
[----:B------:R-:W-:Y:S02]  /*158c0*/  FSEL R3, R179, -INF , P1 ;  /* 0xff800000b3037808 */ /* 0x000fe40000800000 */
[----:B------:R-:W-:Y:S02]  /*158d0*/  ISETP.NE.AND P5, PT, R4, RZ, PT ;  /* 0x000000ff0400720c */ /* 0x000fe40003fa5270 */
[----:B------:R-:W-:Y:S02]  /*158e0*/  ISETP.GE.AND P4, PT, R52, R229, PT ;  /* 0x000000e53400720c */ /* 0x000fe40003f86270 */
[----:B------:R-:W-:Y:S02]  /*158f0*/  ISETP.GE.AND P2, PT, R50, R228, PT ;  /* 0x000000e43200720c */ /* 0x000fe40003f46270 */
[----:B------:R-:W-:Y:S02]  /*15900*/  FSEL R2, R174, -INF , P0 ;  /* 0xff800000ae027808 */ /* 0x000fe40000000000 */
[----:B------:R-:W-:-:S02]  /*15910*/  FSEL R152, R3, -INF , !P5 ;  /* 0xff80000003987808 */ /* 0x000fc40006800000 */
[-C--:B------:R-:W-:Y:S02]  /*15920*/  ISETP.GE.AND P5, PT, R45, R229.reuse, PT ;  /* 0x000000e52d00720c */ /* 0x080fe40003fa6270 */
[----:B------:R-:W-:Y:S02]  /*15930*/  ISETP.GE.AND P1, PT, R47, R228, PT ;  /* 0x000000e42f00720c */ /* 0x000fe40003f26270 */
[----:B------:R-:W-:Y:S02]  /*15940*/  ISETP.GE.AND P3, PT, R50, R229, PT ;  /* 0x000000e53200720c */ /* 0x000fe40003f66270 */
[----:B------:R-:W-:Y:S02]  /*15950*/  FSEL R4, R175, -INF , P2 ;  /* 0xff800000af047808 */ /* 0x000fe40001000000 */
[----:B------:R-:W-:Y:S02]  /*15960*/  FSEL R181, R2, -INF , !P4 ;  /* 0xff80000002b57808 */ /* 0x000fe40006000000 */
[----:B------:R-:W-:-:S02]  /*15970*/  P2R R2, PR, RZ, 0x20 ;  /* 0x00000020ff027803 */ /* 0x000fc40000000000 */
[-C--:B------:R-:W-:Y:S02]  /*15980*/  ISETP.GE.AND P0, PT, R45, R228.reuse, PT ;  /* 0x000000e42d00720c */ /* 0x080fe40003f06270 */
[----:B------:R-:W-:Y:S02]  /*15990*/  ISETP.GE.AND P6, PT, R47, R229, PT ;  /* 0x000000e52f00720c */ /* 0x000fe40003fc6270 */
[----:B------:R-:W-:Y:S02]  /*159a0*/  FSEL R3, R170, -INF , P1 ;  /* 0xff800000aa037808 */ /* 0x000fe40000800000 */
[----:B------:R-:W-:Y:S02]  /*159b0*/  ISETP.GE.AND P2, PT, R44, R228, PT ;  /* 0x000000e42c00720c */ /* 0x000fe40003f46270 */
[----:B------:R-:W-:Y:S02]  /*159c0*/  FSEL R183, R4, -INF , !P3 ;  /* 0xff80000004b77808 */ /* 0x000fe40005800000 */
[----:B------:R-:W-:-:S02]  /*159d0*/  ISETP.NE.AND P3, PT, R2, RZ, PT ;  /* 0x000000ff0200720c */ /* 0x000fc40003f65270 */
        /* <DEDUP_REMOVED lines=12> */
[----:B------:R-:W-:Y:S02]  /*15aa0*/  ISETP.GE.AND P6, PT, R37, R229, PT ;  /* 0x000000e52500720c */ /* 0x000fe40003fc6270 */
[----:B------:R-:W-:Y:S02]  /*15ab0*/  P2R R4, PR, RZ, 0x4 ;  /* 0x00000004ff047803 */ /* 0x000fe40000000000 */
[----:B------:R-:W-:Y:S02]  /*15ac0*/  FSEL R3, R162, -INF , P0 ;  /* 0xff800000a2037808 */ /* 0x000fe40000000000 */
[----:B------:R-:W-:Y:S02]  /*15ad0*/  FSEL R214, R2, -INF , !P4 ;  /* 0xff80000002d67808 */ /* 0x000fe40006000000 */
[----:B------:R-:W-:Y:S02]  /*15ae0*/  FSEL R2, R163, -INF , P3 ;  /* 0xff800000a3027808 */ /* 0x000fe40001800000 */
[----:B------:R-:W-:-:S02]  /*15af0*/  ISETP.NE.AND P3, PT, R4, RZ, PT ;  /* 0x000000ff0400720c */ /* 0x000fc40003f65270 */
[----:B------:R-:W-:Y:S02]  /*15b00*/  FSEL R235, R3, -INF , !P6 ;  /* 0xff80000003eb7808 */ /* 0x000fe40007000000 */
[-C--:B------:R-:W-:Y:S02]  /*15b10*/  ISETP.GE.AND P2, PT, R34, R228.reuse, PT ;  /* 0x000000e42200720c */ /* 0x080fe40003f46270 */
[----:B------:R-:W-:Y:S02]  /*15b20*/  ISETP.GE.AND P6, PT, R30, R229, PT ;  /* 0x000000e51e00720c */ /* 0x000fe40003fc6270 */
[----:B------:R-:W-:Y:S02]  /*15b30*/  ISETP.GE.AND P1, PT, R32, R228, PT ;  /* 0x000000e42000720c */ /* 0x000fe40003f26270 */
[----:B------:R-:W-:Y:S02]  /*15b40*/  FSEL R172, R2, -INF , !P3 ;  /* 0xff80000002ac7808 */ /* 0x000fe40005800000 */
[----:B------:R-:W-:-:S02]  /*15b50*/  FSEL R4, R158, -INF , P2 ;  /* 0xff8000009e047808 */ /* 0x000fc40001000000 */
[----:B------:R-:W-:Y:S02]  /*15b60*/  P2R R2, PR, RZ, 0x40 ;  /* 0x00000040ff027803 */ /* 0x000fe40000000000 */
[-C--:B------:R-:W-:Y:S02]  /*15b70*/  ISETP.GE.AND P2, PT, R29, R229.reuse, PT ;  /* 0x000000e51d00720c */ /* 0x080fe40003f46270 */
[-C--:B------:R-:W-:Y:S02]  /*15b80*/  ISETP.GE.AND P5, PT, R34, R229.reuse, PT ;  /* 0x000000e52200720c */ /* 0x080fe40003fa6270 */
[----:B------:R-:W-:Y:S02]  /*15b90*/  FSEL R3, R159, -INF , P1 ;  /* 0xff8000009f037808 */ /* 0x000fe40000800000 */
[----:B------:R-:W-:Y:S02]  /*15ba0*/  ISETP.GE.AND P4, PT, R32, R229, PT ;  /* 0x000000e52000720c */ /* 0x000fe40003f86270 */
[----:B------:R-:W-:-:S02]  /*15bb0*/  ISETP.GE.AND P0, PT, R30, R228, PT ;  /* 0x000000e41e00720c */ /* 0x000fc40003f06270 */
[----:B------:R-:W-:Y:S02]  /*15bc0*/  ISETP.NE.AND P1, PT, R2, RZ, PT ;  /* 0x000000ff0200720c */ /* 0x000fe40003f25270 */
[----:B------:R-:W-:Y:S02]  /*15bd0*/  ISETP.GE.AND P3, PT, R29, R228, PT ;  /* 0x000000e41d00720c */ /* 0x000fe40003f66270 */
[----:B------:R-:W-:Y:S02]  /*15be0*/  P2R R2, PR, RZ, 0x4 ;  /* 0x00000004ff027803 */ /* 0x000fe40000000000 */
[----:B------:R-:W-:Y:S02]  /*15bf0*/  FSEL R236, R4, -INF , !P5 ;  /* 0xff80000004ec7808 */ /* 0x000fe40006800000 */
[----:B------:R-:W-:Y:S02]  /*15c00*/  FSEL R4, R130, -INF , P0 ;  /* 0xff80000082047808 */ /* 0x000fe40000000000 */
[----:B------:R-:W-:-:S02]  /*15c10*/  FSEL R237, R3, -INF , !P4 ;  /* 0xff80000003ed7808 */ /* 0x000fc40006000000 */
[----:B------:R-:W-:Y:S02]  /*15c20*/  ISETP.NE.AND P0, PT, R2, RZ, PT ;  /* 0x000000ff0200720c */ /* 0x000fe40003f05270 */
[----:B------:R-:W-:Y:S02]  /*15c30*/  FSEL R3, R131, -INF , P3 ;  /* 0xff80000083037808 */ /* 0x000fe40001800000 */
[C---:B------:R-:W-:Y:S02]  /*15c40*/  ISETP.GE.AND P5, PT, R28.reuse, R228, PT ;  /* 0x000000e41c00720c */ /* 0x040fe40003fa6270 */
[----:B------:R-:W-:Y:S02]  /*15c50*/  FMNMX3.FTZ R2, R71, R87, R73, !PT ;  /* 0x0000005747027276 */ /* 0x000fe40007810049 */
[----:B------:R-:W-:Y:S02]  /*15c60*/  FSEL R207, R3, -INF , !P0 ;  /* 0xff80000003cf7808 */ /* 0x000fe40004000000 */
[----:B------:R-:W-:-:S02]  /*15c70*/  ISETP.GE.AND P6, PT, R28, R229, PT ;  /* 0x000000e51c00720c */ /* 0x000fc40003fc6270 */
[----:B------:R-:W-:Y:S02]  /*15c80*/  FSEL R3, R118, -INF , P5 ;  /* 0xff80000076037808 */ /* 0x000fe40002800000 */
[----:B------:R-:W-:Y:S02]  /*15c90*/  FMNMX3.FTZ R2, R2, R74, R84, !PT ;  /* 0x0000004a02027276 */ /* 0x000fe40007810054 */
[----:B------:R-:W-:Y:S02]  /*15ca0*/  FSEL R243, R3, -INF , !P6 ;  /* 0xff80000003f37808 */ /* 0x000fe40007000000 */
        /* <DEDUP_REMOVED lines=35> */
[----:B------:R-:W-:Y:S02]  /*15ee0*/  FSEL R203, R4, -INF , !P1 ;  /* 0xff80000004cb7808 */ /* 0x000fe40004800000 */
[----:B------:R-:W-:Y:S02]  /*15ef0*/  FMNMX3.FTZ R2, R2, R152, R181, !PT ;  /* 0x0000009802027276 */ /* 0x000fe400078100b5 */
[----:B------:R-:W-:Y:S02]  /*15f00*/  ISETP.GE.AND P1, PT, R23, R228, PT ;  /* 0x000000e41700720c */ /* 0x000fe40003f26270 */
[----:B------:R-:W-:-:S02]  /*15f10*/  P2R R4, PR, RZ, 0x8 ;  /* 0x00000008ff047803 */ /* 0x000fc40000000000 */
[----:B------:R-:W-:Y:S02]  /*15f20*/  FMNMX3.FTZ R37, R37, R230, R240, !PT ;  /* 0x000000e625257276 */ /* 0x000fe400078100f0 */
[----:B------:R-:W-:Y:S02]  /*15f30*/  ISETP.GE.AND P3, PT, R27, R229, PT ;  /* 0x000000e51b00720c */ /* 0x000fe40003f66270 */
[----:B------:R-:W-:Y:S02]  /*15f40*/  FSEL R5, R119, -INF , P2 ;  /* 0xff80000077057808 */ /* 0x000fe40001000000 */
[----:B------:R-:W-:Y:S02]  /*15f50*/  FMNMX3.FTZ R2, R2, R183, R215, !PT ;  /* 0x000000b702027276 */ /* 0x000fe400078100d7 */
[----:B------:R-:W-:Y:S02]  /*15f60*/  ISETP.NE.AND P2, PT, R4, RZ, PT ;  /* 0x000000ff0400720c */ /* 0x000fe40003f45270 */
[----:B------:R-:W-:-:S02]  /*15f70*/  FSEL R3, R122, -INF , P1 ;  /* 0xff8000007a037808 */ /* 0x000fc40000800000 */
[-C--:B------:R-:W-:Y:S02]  /*15f80*/  ISETP.GE.AND P0, PT, R27, R228.reuse, PT ;  /* 0x000000e41b00720c */ /* 0x080fe40003f06270 */
[----:B------:R-:W-:Y:S02]  /*15f90*/  ISETP.GE.AND P5, PT, R31, R228, PT ;  /* 0x000000e41f00720c */ /* 0x000fe40003fa6270 */
[----:B------:R-:W-:Y:S02]  /*15fa0*/  FMNMX3.FTZ R37, R37, R241, R244, !PT ;  /* 0x000000f125257276 */ /* 0x000fe400078100f4 */
[----:B------:R-:W-:Y:S02]  /*15fb0*/  ISETP.GE.AND P4, PT, R25, R229, PT ;  /* 0x000000e51900720c */ /* 0x000fe40003f86270 */
[----:B------:R-:W-:Y:S01]  /*15fc0*/  P2R R6, PR, RZ, 0x8 ;  /* 0x00000008ff067803 */ /* 0x000fe20000000000 */
[----:B------:R-:W-:Y:S01]  /*15fd0*/  IMAD.MOV.U32 R118, RZ, RZ, R88 ;  /* 0x000000ffff767224 */ /* 0x000fe200078e0058 */
[----:B------:R-:W-:-:S02]  /*15fe0*/  FMNMX3.FTZ R2, R2, R164, R216, !PT ;  /* 0x000000a402027276 */ /* 0x000fc400078100d8 */
[----:B------:R-:W-:Y:S02]  /*15ff0*/  FSEL R218, R3, -INF , !P2 ;  /* 0xff80000003da7808 */ /* 0x000fe40005000000 */
[----:B------:R-:W-:Y:S02]  /*16000*/  ISETP.GE.AND P6, PT, R31, R229, PT ;  /* 0x000000e51f00720c */ /* 0x000fe40003fc6270 */
[----:B------:R-:W-:Y:S02]  /*16010*/  FSEL R4, R123, -INF , P0 ;  /* 0xff8000007b047808 */ /* 0x000fe40000000000 */
[----:B------:R-:W-:Y:S02]  /*16020*/  FSEL R3, R94, -INF , P5 ;  /* 0xff8000005e037808 */ /* 0x000fe40002800000 */
[----:B------:R-:W-:Y:S02]  /*16030*/  FMNMX3.FTZ R37, R37, R245, R248, !PT ;  /* 0x000000f525257276 */ /* 0x000fe400078100f8 */
[----:B------:R-:W-:-:S02]  /*16040*/  FSEL R242, R5, -INF , !P4 ;  /* 0xff80000005f27808 */ /* 0x000fc40006000000 */
[----:B------:R-:W-:Y:S02]  /*16050*/  ISETP.NE.AND P0, PT, R6, RZ, PT ;  /* 0x000000ff0600720c */ /* 0x000fe40003f05270 */
[-C--:B------:R-:W-:Y:S02]  /*16060*/  ISETP.GE.AND P1, PT, R49, R228.reuse, PT ;  /* 0x000000e43100720c */ /* 0x080fe40003f26270 */
[----:B------:R-:W-:Y:S01]  /*16070*/  ISETP.GE.AND P5, PT, R57, R229, PT ;  /* 0x000000e53900720c */ /* 0x000fe20003fa6270 */
[----:B------:R-:W-:Y:S01]  /*16080*/  IMAD.MOV.U32 R123, RZ, RZ, R137 ;  /* 0x000000ffff7b7224 */ /* 0x000fe200078e0089 */
[----:B------:R-:W-:Y:S01]  /*16090*/  ISETP.GE.AND P4, PT, R39, R228, PT ;  /* 0x000000e42700720c */ /* 0x000fe20003f86270 */
[----:B------:R-:W-:Y:S01]  /*160a0*/  IMAD.MOV.U32 R178, RZ, RZ, R93 ;  /* 0x000000ffffb27224 */ /* 0x000fe200078e005d */
[----:B------:R-:W-:Y:S01]  /*160b0*/  FMNMX3.FTZ R2, R2, R214, R235, !PT ;  /* 0x000000d602027276 */ /* 0x000fe200078100eb */
[----:B------:R-:W-:Y:S01]  /*160c0*/  IMAD.MOV.U32 R137, RZ, RZ, R217 ;  /* 0x000000ffff897224 */ /* 0x000fe200078e00d9 */
[----:B------:R-:W-:-:S02]  /*160d0*/  FSEL R247, R3, -INF , !P6 ;  /* 0xff80000003f77808 */ /* 0x000fc40007000000 */
[----:B------:R-:W-:Y:S02]  /*160e0*/  FMNMX3.FTZ R37, R37, R249, R118, !PT ;  /* 0x000000f925257276 */ /* 0x000fe40007810076 */
[----:B------:R-:W-:Y:S02]  /*160f0*/  ISETP.GE.AND P2, PT, R49, R229, PT ;  /* 0x000000e53100720c */ /* 0x000fe40003f46270 */
[----:B------:R-:W-:Y:S02]  /*16100*/  FSEL R217, R4, -INF , !P0 ;  /* 0xff80000004d97808 */ /* 0x000fe40004000000 */
[----:B------:R-:W-:Y:S02]  /*16110*/  P2R R5, PR, RZ, 0x20 ;  /* 0x00000020ff057803 */ /* 0x000fe40000000000 */
[----:B------:R-:W-:Y:S01]  /*16120*/  FSEL R3, R126, -INF , P1 ;  /* 0xff8000007e037808 */ /* 0x000fe20000800000 */
[----:B------:R-:W-:Y:S01]  /*16130*/  IMAD.MOV.U32 R182, RZ, RZ, R156 ;  /* 0x000000ffffb67224 */ /* 0x000fe200078e009c */
[----:B------:R-:W-:Y:S01]  /*16140*/  FSEL R4, R95, -INF , P4 ;  /* 0xff8000005f047808 */ /* 0x000fe20002000000 */
[----:B------:R-:W-:Y:S01]  /*16150*/  IMAD.MOV.U32 R191, RZ, RZ, R209 ;  /* 0x000000ffffbf7224 */ /* 0x000fe200078e00d1 */
[----:B------:R-:W-:-:S02]  /*16160*/  ISETP.GE.AND P5, PT, R62, R228, PT ;  /* 0x000000e43e00720c */ /* 0x000fc40003fa6270 */
[----:B------:R-:W-:Y:S02]  /*16170*/  FMNMX3.FTZ R2, R2, R172, R236, !PT ;  /* 0x000000ac02027276 */ /* 0x000fe400078100ec */
[-C--:B------:R-:W-:Y:S02]  /*16180*/  ISETP.GE.AND P4, PT, R62, R229.reuse, PT ;  /* 0x000000e53e00720c */ /* 0x080fe40003f86270 */
[----:B------:R-:W-:Y:S02]  /*16190*/  FMNMX3.FTZ R37, R37, R252, R178, !PT ;  /* 0x000000fc25257276 */ /* 0x000fe400078100b2 */
[----:B------:R-:W-:Y:S02]  /*161a0*/  ISETP.GE.AND P3, PT, R39, R229, PT ;  /* 0x000000e52700720c */ /* 0x000fe40003f66270 */
[----:B------:R-:W-:Y:S01]  /*161b0*/  FSEL R251, R3, -INF , !P2 ;  /* 0xff80000003fb7808 */ /* 0x000fe20005000000 */
[----:B------:R-:W-:Y:S01]  /*161c0*/  IMAD.MOV.U32 R179, RZ, RZ, R173 ;  /* 0x000000ffffb37224 */ /* 0x000fe200078e00ad */
[----:B------:R-:W-:-:S02]  /*161d0*/  ISETP.GE.AND P0, PT, R57, R228, PT ;  /* 0x000000e43900720c */ /* 0x000fc40003f06270 */
[----:B------:R-:W-:Y:S01]  /*161e0*/  FSEL R3, R138, -INF , P5 ;  /* 0xff8000008a037808 */ /* 0x000fe20002800000 */
[----:B------:R-:W-:Y:S01]  /*161f0*/  IMAD.MOV.U32 R138, RZ, RZ, R137 ;  /* 0x000000ffff8a7224 */ /* 0x000fe200078e0089 */
[----:B------:R-:W-:Y:S02]  /*16200*/  FMNMX3.FTZ R2, R2, R237, R203, !PT ;  /* 0x000000ed02027276 */ /* 0x000fe400078100cb */
[----:B------:R-:W-:Y:S02]  /*16210*/  P2R R6, PR, RZ, 0x10 ;  /* 0x00000010ff067803 */ /* 0x000fe40000000000 */
[----:B------:R-:W-:Y:S02]  /*16220*/  FMNMX3.FTZ R37, R37, R182, R191, !PT ;  /* 0x000000b625257276 */ /* 0x000fe400078100bf */
[----:B------:R-:W-:Y:S01]  /*16230*/  FSEL R246, R4, -INF , !P3 ;  /* 0xff80000004f67808 */ /* 0x000fe20005800000 */
[----:B------:R-:W-:Y:S01]  /*16240*/  IMAD.MOV.U32 R122, RZ, RZ, R140 ;  /* 0x000000ffff7a7224 */ /* 0x000fe200078e008c */
[----:B------:R-:W-:-:S02]  /*16250*/  ISETP.NE.AND P3, PT, R5, RZ, PT ;  /* 0x000000ff0500720c */ /* 0x000fc40003f65270 */
[----:B------:R-:W-:Y:S01]  /*16260*/  FSEL R4, R127, -INF , P0 ;  /* 0xff8000007f047808 */ /* 0x000fe20000000000 */
[----:B------:R-:W-:Y:S01]  /*16270*/  IMAD.MOV.U32 R127, RZ, RZ, R234 ;  /* 0x000000ffff7f7224 */ /* 0x000fe200078e00ea */
[----:B------:R-:W-:Y:S02]  /*16280*/  FMNMX3.FTZ R2, R2, R207, R243, !PT ;  /* 0x000000cf02027276 */ /* 0x000fe400078100f3 */
[-C--:B------:R-:W-:Y:S02]  /*16290*/  ISETP.GE.AND P4, PT, R63, R228.reuse, PT ;  /* 0x000000e43f00720c */ /* 0x080fe40003f86270 */
[----:B------:R-:W-:Y:S02]  /*162a0*/  ISETP.NE.AND P5, PT, R6, RZ, PT ;  /* 0x000000ff0600720c */ /* 0x000fe40003fa5270 */
[----:B------:R-:W-:Y:S02]  /*162b0*/  ISETP.GE.AND P1, PT, R64, R228, PT ;  /* 0x000000e44000720c */ /* 0x000fe40003f26270 */
[----:B------:R-:W-:Y:S01]  /*162c0*/  FMNMX3.FTZ R37, R37, R179, R138, !PT ;  /* 0x000000b325257276 */ /* 0x000fe2000781008a */
[----:B------:R-:W-:Y:S01]  /*162d0*/  IMAD.MOV.U32 R119, RZ, RZ, R141 ;  /* 0x000000ffff777224 */ /* 0x000fe200078e008d */
[----:B------:R-:W-:Y:S01]  /*162e0*/  FSEL R234, R4, -INF , !P3 ;  /* 0xff80000004ea7808 */ /* 0x000fe20005800000 */
[----:B------:R-:W-:Y:S01]  /*162f0*/  IMAD.MOV.U32 R190, RZ, RZ, R160 ;  /* 0x000000ffffbe7224 */ /* 0x000fe200078e00a0 */
[----:B------:R-:W-:-:S02]  /*16300*/  FMNMX3.FTZ R2, R2, R242, R218, !PT ;  /* 0x000000f202027276 */ /* 0x000fc400078100da */
[-C--:B------:R-:W-:Y:S02]  /*16310*/  ISETP.GE.AND P6, PT, R63, R229.reuse, PT ;  /* 0x000000e53f00720c */ /* 0x080fe40003fc6270 */
[----:B------:R-:W-:Y:S02]  /*16320*/  FSEL R4, R139, -INF , P4 ;  /* 0xff8000008b047808 */ /* 0x000fe40002000000 */
        /* <DEDUP_REMOVED lines=8> */
[----:B------:R-:W-:Y:S02]  /*163b0*/  FMNMX3.FTZ R2, R2, R217, R247, !PT ;  /* 0x000000d902027276 */ /* 0x000fe400078100f7 */
[----:B------:R-:W-:Y:S02]  /*163c0*/  FSEL R250, R4, -INF , !P6 ;  /* 0xff80000004fa7808 */ /* 0x000fe40007000000 */
[----:B------:R-:W-:Y:S02]  /*163d0*/  ISETP.GE.AND P3, PT, R65, R229, PT ;  /* 0x000000e54100720c */ /* 0x000fe40003f66270 */
[----:B------:R-:W-:-:S02]  /*163e0*/  FSEL R4, R147, -INF , P0 ;  /* 0xff80000093047808 */ /* 0x000fc40000000000 */
[----:B------:R-:W-:Y:S02]  /*163f0*/  FSEL R139, R3, -INF , !P2 ;  /* 0xff800000038b7808 */ /* 0x000fe40005000000 */
[----:B------:R-:W-:Y:S02]  /*16400*/  FMNMX3.FTZ R37, R37, R119, R190, !PT ;  /* 0x0000007725257276 */ /* 0x000fe400078100be */
[----:B------:R-:W-:Y:S02]  /*16410*/  ISETP.GE.AND P1, PT, R69, R229, PT ;  /* 0x000000e54500720c */ /* 0x000fe40003f26270 */
[-C--:B------:R-:W-:Y:S02]  /*16420*/  ISETP.GE.AND P2, PT, R75, R228.reuse, PT ;  /* 0x000000e44b00720c */ /* 0x080fe40003f46270 */
[----:B------:R-:W-:Y:S02]  /*16430*/  ISETP.GE.AND P4, PT, R68, R228, PT ;  /* 0x000000e44400720c */ /* 0x000fe40003f86270 */
[----:B------:R-:W-:-:S02]  /*16440*/  P2R R9, PR, RZ, 0x20 ;  /* 0x00000020ff097803 */ /* 0x000fc40000000000 */
[----:B------:R-:W-:Y:S02]  /*16450*/  FMNMX3.FTZ R2, R2, R246, R251, !PT ;  /* 0x000000f602027276 */ /* 0x000fe400078100fb */
[----:B------:R-:W-:Y:S02]  /*16460*/  FSEL R130, R4, -INF , !P3 ;  /* 0xff80000004827808 */ /* 0x000fe40005800000 */
[----:B------:R-:W-:Y:S02]  /*16470*/  FMNMX3.FTZ R37, R37, R153, R136, !PT ;  /* 0x0000009925257276 */ /* 0x000fe40007810088 */
[----:B------:R-:W-:Y:S02]  /*16480*/  ISETP.GE.AND P5, PT, R69, R228, PT ;  /* 0x000000e44500720c */ /* 0x000fe40003fa6270 */
[----:B------:R-:W-:Y:S02]  /*16490*/  P2R R5, PR, RZ, 0x2 ;  /* 0x00000002ff057803 */ /* 0x000fe40000000000 */
[----:B------:R-:W-:-:S02]  /*164a0*/  FSEL R4, R90, -INF , P2 ;  /* 0xff8000005a047808 */ /* 0x000fc40001000000 */
[----:B------:R-:W-:Y:S02]  /*164b0*/  ISETP.GE.AND P1, PT, R70, R228, PT ;  /* 0x000000e44600720c */ /* 0x000fe40003f26270 */
[----:B------:R-:W-:Y:S02]  /*164c0*/  FSEL R8, R154, -INF , P4 ;  /* 0xff8000009a087808 */ /* 0x000fe40002000000 */
[----:B------:R-:W-:Y:S02]  /*164d0*/  ISETP.NE.AND P2, PT, R9, RZ, PT ;  /* 0x000000ff0900720c */ /* 0x000fe40003f45270 */
[----:B------:R-:W-:Y:S02]  /*164e0*/  FMNMX3.FTZ R2, R2, R234, R219, !PT ;  /* 0x000000ea02027276 */ /* 0x000fe400078100db */
[----:B------:R-:W-:Y:S02]  /*164f0*/  FMNMX3.FTZ R37, R37, R157, R123, !PT ;  /* 0x0000009d25257276 */ /* 0x000fe4000781007b */
[----:B------:R-:W-:-:S02]  /*16500*/  ISETP.GE.AND P0, PT, R72, R228, PT ;  /* 0x000000e44800720c */ /* 0x000fc40003f06270 */
[----:B------:R-:W-:Y:S02]  /*16510*/  FSEL R7, R155, -INF , P5 ;  /* 0xff8000009b077808 */ /* 0x000fe40002800000 */
[----:B------:R-:W-:Y:S02]  /*16520*/  ISETP.GE.AND P6, PT, R70, R229, PT ;  /* 0x000000e54600720c */ /* 0x000fe40003fc6270 */
[----:B------:R-:W-:Y:S02]  /*16530*/  ISETP.NE.AND P5, PT, R5, RZ, PT ;  /* 0x000000ff0500720c */ /* 0x000fe40003fa5270 */
[----:B------:R-:W-:Y:S02]  /*16540*/  FSEL R6, R142, -INF , P1 ;  /* 0xff8000008e067808 */ /* 0x000fe40000800000 */
[----:B------:R-:W-:Y:S02]  /*16550*/  FSEL R238, R8, -INF , !P2 ;  /* 0xff80000008ee7808 */ /* 0x000fe40005000000 */
[----:B------:R-:W-:-:S02]  /*16560*/  FMNMX3.FTZ R2, R2, R250, R139, !PT ;  /* 0x000000fa02027276 */ /* 0x000fc4000781008b */
[----:B------:R-:W-:Y:S02]  /*16570*/  FMNMX3.FTZ R37, R37, R126, R145, !PT ;  /* 0x0000007e25257276 */ /* 0x000fe40007810091 */
[----:B------:R-:W-:Y:S02]  /*16580*/  FSEL R5, R143, -INF , P0 ;  /* 0xff8000008f057808 */ /* 0x000fe40000000000 */
[-C--:B------:R-:W-:Y:S02]  /*16590*/  ISETP.GE.AND P4, PT, R72, R229.reuse, PT ;  /* 0x000000e54800720c */ /* 0x080fe40003f86270 */
[----:B------:R-:W-:Y:S02]  /*165a0*/  ISETP.GE.AND P3, PT, R75, R229, PT ;  /* 0x000000e54b00720c */ /* 0x000fe40003f66270 */
[----:B------:R-:W-:Y:S02]  /*165b0*/  ISETP.GE.AND P0, PT, R76, R228, PT ;  /* 0x000000e44c00720c */ /* 0x000fe40003f06270 */
[----:B------:R-:W-:-:S02]  /*165c0*/  FSEL R239, R7, -INF , !P5 ;  /* 0xff80000007ef7808 */ /* 0x000fc40006800000 */
[----:B------:R-:W-:Y:S02]  /*165d0*/  FSEL R141, R6, -INF , !P6 ;  /* 0xff800000068d7808 */ /* 0x000fe40007000000 */
[----:B------:R-:W-:Y:S02]  /*165e0*/  FMNMX3.FTZ R2, R2, R130, R238, !PT ;  /* 0x0000008202027276 */ /* 0x000fe400078100ee */
[----:B------:R-:W-:Y:S02]  /*165f0*/  FMNMX.FTZ R37, R144, R37, !PT ;  /* 0x0000002590257209 */ /* 0x000fe40007810000 */
[----:B------:R-:W-:Y:S02]  /*16600*/  ISETP.GE.AND P1, PT, R76, R229, PT ;  /* 0x000000e54c00720c */ /* 0x000fe40003f26270 */
[----:B------:R-:W-:Y:S02]  /*16610*/  FSEL R3, R91, -INF , P0 ;  /* 0xff8000005b037808 */ /* 0x000fe40000000000 */
[----:B------:R-:W-:-:S02]  /*16620*/  FSEL R140, R5, -INF , !P4 ;  /* 0xff800000058c7808 */ /* 0x000fc40006000000 */
        /* <DEDUP_REMOVED lines=11> */
[----:B------:R-:W-:Y:S02]  /*166e0*/  IMAD.MOV.U32 R209, RZ, RZ, R208 ;  /* 0x000000ffffd17224 */ /* 0x000fe400078e00d0 */
[----:B------:R-:W-:-:S05]  /*166f0*/  IMAD.SHL.U32 R208, R225, 0x40, RZ ;  /* 0x00000040e1d07824 */ /* 0x000fca00078e00ff */
[----:B------:R-:W-:Y:S02]  /*16700*/  LOP3.LUT R208, R208, 0x200, RZ, 0xc0, !PT ;  /* 0x00000200d0d07812 */ /* 0x000fe400078ec0ff */
[----:B-1----:R-:W-:-:S03]  /*16710*/  FMNMX.FTZ R37, R37, R4, !PT ;  /* 0x0000000425257209 */ /* 0x002fc60007810000 */
[----:B------:R-:W-:Y:S01]  /*16720*/  IMAD.IADD R3, R208, 0x1, R209 ;  /* 0x00000001d0037824 */ /* 0x000fe200078e02d1 */
[----:B------:R-:W-:Y:S01]  /*16730*/  FSETP.NEU.FTZ.AND P0, PT, R37, -INF , PT ;  /* 0xff8000002500780b */ /* 0x000fe20003f1d000 */
[----:B--2---:R-:W-:Y:S02]  /*16740*/  FMUL.FTZ R5, R0, R37 ;  /* 0x0000002500057220 */ /* 0x004fe40000410000 */
[----:B------:R-:W-:-:S03]  /*16750*/  IMAD R160, R3, 0x2, R213 ;  /* 0x0000000203a07824 */ /* 0x000fc600078e02d5 */
[----:B------:R-:W-:Y:S02]  /*16760*/  FSEL R5, R5, RZ, P0 ;  /* 0x000000ff05057208 */ /* 0x000fe40000000000 */
[----:B------:R-:W1:Y:S01]  /*16770*/  LDSM.16.MT88.4 R12, [R160+0xa000] ;  /* 0x00a00000a00c783b */ /* 0x000e620000004200 */
[----:B---3--:R-:W-:Y:S02]  /*16780*/  FMNMX.FTZ R62, R2, R6, !PT ;  /* 0x00000006023e7209 */ /* 0x008fe40007810000 */
[--C-:B------:R-:W-:Y:S02]  /*16790*/  FFMA.FTZ R2, R71, R0, -R5.reuse ;  /* 0x0000000047027223 */ /* 0x100fe40000010805 */
        /* <DEDUP_REMOVED lines=36> */
[--C-:B------:R-:W-:Y:S01]  /*169e0*/  FFMA.FTZ R6, R79, R0, -R3.reuse ;  /* 0x000000004f067223 */ /* 0x100fe20000010803 */
        /* <DEDUP_REMOVED lines=32> */
[----:B------:R-:W-:Y:S02]  /*16bf0*/  IMAD.MOV.U32 R98, RZ, RZ, R191 ;  /* 0x000000ffff627224 */ /* 0x000fe400078e00bf */
[----:B------:R5:W1:Y:S01]  /*16c00*/  MUFU.EX2 R191, R4 ;  /* 0x0000000400bf7308 */ /* 0x000a620000000800 */
[-C--:B---3--:R-:W-:Y:S01]  /*16c10*/  FFMA.FTZ R2, R102, R0.reuse, -R5 ;  /* 0x0000000066027223 */ /* 0x088fe20000010805 */
[----:B------:R-:W-:-:S03]  /*16c20*/  FFMA.FTZ R6, R96, R0, -R3 ;  /* 0x0000000060067223 */ /* 0x000fc60000010803 */
[----:B------:R3:W-:Y:S01]  /*16c30*/  MUFU.EX2 R186, R2 ;  /* 0x0000000200ba7308 */ /* 0x0007e20000000800 */
[----:B------:R-:W-:Y:S02]  /*16c40*/  IMAD.MOV.U32 R82, RZ, RZ, R190 ;  /* 0x000000ffff527224 */ /* 0x000fe400078e00be */
[----:B------:R-:W-:Y:S02]  /*16c50*/  IMAD.MOV.U32 R96, RZ, RZ, R182 ;  /* 0x000000ffff607224 */ /* 0x000fe400078e00b6 */
[----:B-----5:R-:W-:-:S04]  /*16c60*/  FFMA.FTZ R4, R103, R0, -R5 ;  /* 0x0000000067047223 */ /* 0x020fc80000010805 */
[----:B------:R5:W1:Y:S01]  /*16c70*/  MUFU.EX2 R190, R4 ;  /* 0x0000000400be7308 */ /* 0x000a620000000800 */
[----:B---3--:R-:W-:-:S04]  /*16c80*/  FFMA.FTZ R2, R97, R0, -R3 ;  /* 0x0000000061027223 */ /* 0x008fc80000010803 */
[----:B------:R3:W-:Y:S01]  /*16c90*/  MUFU.EX2 R182, R2 ;  /* 0x0000000200b67308 */ /* 0x0007e20000000800 */
[----:B------:R-:W-:Y:S02]  /*16ca0*/  IMAD.MOV.U32 R97, RZ, RZ, R179 ;  /* 0x000000ffff617224 */ /* 0x000fe400078e00b3 */
[-CC-:B-----5:R-:W-:Y:S01]  /*16cb0*/  FFMA.FTZ R4, R99, R0.reuse, -R3.reuse ;  /* 0x0000000063047223 */ /* 0x1a0fe20000010803 */
[----:B------:R-:W-:Y:S01]  /*16cc0*/  IMAD.MOV.U32 R99, RZ, RZ, R178 ;  /* 0x000000ffff637224 */ /* 0x000fe200078e00b2 */
[----:B------:R-:W5:Y:S01]  /*16cd0*/  MUFU.EX2 R179, R6 ;  /* 0x0000000600b37308 */ /* 0x000f620000000800 */
[C---:B--2---:R-:W-:Y:S01]  /*16ce0*/  HMMA.16816.F32.BF16 R72, R8.reuse, R12, R44 ;  /* 0x0000000c0848723c */ /* 0x044fe2000004182c */
[----:B---3--:R-:W-:Y:S02]  /*16cf0*/  FFMA.FTZ R2, R101, R0, -R3 ;  /* 0x0000000065027223 */ /* 0x008fe40000010803 */
[----:B------:R-:W-:Y:S05]  /*16d00*/  MUFU.EX2 R178, R4 ;  /* 0x0000000400b27308 */ /* 0x000fea0000000800 */
[C---:B------:R-:W-:Y:S01]  /*16d10*/  HMMA.16816.F32.BF16 R20, R8.reuse, R14, R16 ;  /* 0x0000000e0814723c */ /* 0x040fe20000041810 */
[----:B------:R-:W2:Y:S01]  /*16d20*/  LDSM.16.MT88.4 R12, [R36+0xb000] ;  /* 0x00b00000240c783b */ /* 0x000ea20000004200 */
[----:B------:R-:W3:Y:S06]  /*16d30*/  MUFU.EX2 R175, R2 ;  /* 0x0000000200af7308 */ /* 0x000eec0000000800 */
[C---:B------:R-:W-:Y:S01]  /*16d40*/  HMMA.16816.F32.BF16 R16, R8.reuse, R52, R56 ;  /* 0x000000340810723c */ /* 0x040fe20000041838 */
[----:B------:R-:W-:Y:S07]  /*16d50*/  LDSM.16.MT88.4 R56, [R41+0xb800] ;  /* 0x00b800002938783b */ /* 0x000fee0000004200 */
[C---:B------:R-:W-:Y:S08]  /*16d60*/  HMMA.16816.F32.BF16 R24, R8.reuse, R28, R76 ;  /* 0x0000001c0818723c */ /* 0x040ff0000004184c */
[C---:B------:R-:W-:Y:S08]  /*16d70*/  HMMA.16816.F32.BF16 R44, R8.reuse, R54, R68 ;  /* 0x00000036082c723c */ /* 0x040ff00000041844 */
[----:B------:R-:W-:Y:S01]  /*16d80*/  HMMA.16816.F32.BF16 R28, R8, R30, R64 ;  /* 0x0000001e081c723c */ /* 0x000fe20000041840 */
[----:B-1----:R-:W-:-:S02]  /*16d90*/  F2FP.BF16.F32.PACK_AB R8, R191, R187 ;  /* 0x000000bbbf08723e */ /* 0x002fc400000010ff */
        /* <DEDUP_REMOVED lines=9> */
[C---:B----4-:R-:W-:Y:S01]  /*16e30*/  HMMA.16816.F32.BF16 R68, R8.reuse, R32, R16 ;  /* 0x000000200844723c */ /* 0x050fe20000041810 */
[----:B------:R-:W4:Y:S01]  /*16e40*/  LDSM.16.MT88.4 R16, [R36+0xb800] ;  /* 0x00b800002410783b */ /* 0x000f220000004200 */
[-C--:B-1----:R-:W-:Y:S01]  /*16e50*/  FFMA.FTZ R2, R112, R0.reuse, -R5 ;  /* 0x0000000070027223 */ /* 0x082fe20000010805 */
[----:B------:R1:W5:Y:S04]  /*16e60*/  MUFU.EX2 R171, R4 ;  /* 0x0000000400ab7308 */ /* 0x0003680000000800 */
[----:B------:R2:W-:Y:S01]  /*16e70*/  MUFU.EX2 R170, R2 ;  /* 0x0000000200aa7308 */ /* 0x0005e20000000800 */
[----:B------:R-:W-:Y:S01]  /*16e80*/  HMMA.16816.F32.BF16 R72, R8, R84, R72 ;  /* 0x000000540848723c */ /* 0x000fe20000041848 */
[----:B------:R-:W-:-:S07]  /*16e90*/  FFMA.FTZ R6, R108, R0, -R3 ;  /* 0x000000006c067223 */ /* 0x000fce0000010803 */
[C---:B------:R-:W-:Y:S01]  /*16ea0*/  HMMA.16816.F32.BF16 R84, R8.reuse, R86, R20 ;  /* 0x000000560854723c */ /* 0x040fe20000041814 */
[-C--:B-1----:R-:W-:Y:S01]  /*16eb0*/  FFMA.FTZ R4, R111, R0.reuse, -R5 ;  /* 0x000000006f047223 */ /* 0x082fe20000010805 */
[----:B------:R-:W1:Y:S01]  /*16ec0*/  LDSM.16.MT88.4 R20, [R39+0xb800] ;  /* 0x00b800002714783b */ /* 0x000e620000004200 */
[-CC-:B--2---:R-:W-:Y:S02]  /*16ed0*/  FFMA.FTZ R2, R104, R0.reuse, -R3.reuse ;  /* 0x0000000068027223 */ /* 0x184fe40000010803 */
[----:B------:R2:W3:Y:S04]  /*16ee0*/  MUFU.EX2 R167, R4 ;  /* 0x0000000400a77308 */ /* 0x0004e80000000800 */
[----:B------:R5:W-:Y:S01]  /*16ef0*/  MUFU.EX2 R158, R2 ;  /* 0x00000002009e7308 */ /* 0x000be20000000800 */
[----:B------:R-:W-:Y:S01]  /*16f00*/  HMMA.16816.F32.BF16 R76, R8, R34, R44 ;  /* 0x00000022084c723c */ /* 0x000fe2000004182c */
[----:B------:R-:W1:Y:S02]  /*16f10*/  LDSM.16.MT88.4 R32, [R160+0xc000] ;  /* 0x00c00000a020783b */ /* 0x000e640000004200 */
[----:B------:R-:W4:Y:S01]  /*16f20*/  MUFU.EX2 R163, R6 ;  /* 0x0000000600a37308 */ /* 0x000f220000000800 */
[-CC-:B--2---:R-:W-:Y:S01]  /*16f30*/  FFMA.FTZ R4, R107, R0.reuse, -R3.reuse ;  /* 0x000000006b047223 */ /* 0x184fe20000010803 */
[----:B-----5:R-:W-:-:S03]  /*16f40*/  FFMA.FTZ R2, R106, R0, -R3 ;  /* 0x000000006a027223 */ /* 0x020fc60000010803 */
[----:B------:R-:W-:Y:S01]  /*16f50*/  MUFU.EX2 R162, R4 ;  /* 0x0000000400a27308 */ /* 0x000fe20000000800 */
[C---:B------:R-:W-:Y:S03]  /*16f60*/  HMMA.16816.F32.BF16 R24, R8.reuse, R12, R24 ;  /* 0x0000000c0818723c */ /* 0x040fe60000041818 */
[----:B------:R2:W5:Y:S05]  /*16f70*/  MUFU.EX2 R159, R2 ;  /* 0x00000002009f7308 */ /* 0x00056a0000000800 */
[----:B------:R-:W-:Y:S01]  /*16f80*/  HMMA.16816.F32.BF16 R12, R8, R14, R28 ;  /* 0x0000000e080c723c */ /* 0x000fe2000004181c */
[----:B------:R-:W-:-:S02]  /*16f90*/  IMAD.MOV.U32 R94, RZ, RZ, R136 ;  /* 0x000000ffff5e7224 */ /* 0x000fc400078e0088 */
[-CC-:B--2---:R-:W-:Y:S01]  /*16fa0*/  FFMA.FTZ R2, R115, R0.reuse, -R5.reuse ;  /* 0x0000000073027223 */ /* 0x184fe20000010805 */
[----:B------:R-:W-:-:S03]  /*16fb0*/  FFMA.FTZ R4, R133, R0, -R5 ;  /* 0x0000000085047223 */ /* 0x000fc60000010805 */
[----:B------:R2:W-:Y:S01]  /*16fc0*/  MUFU.EX2 R154, R2 ;  /* 0x00000002009a7308 */ /* 0x0005e20000000800 */
[----:B------:R-:W-:-:S03]  /*16fd0*/  IMAD.MOV.U32 R136, RZ, RZ, R156 ;  /* 0x000000ffff887224 */ /* 0x000fc600078e009c */
[----:B------:R3:W1:Y:S01]  /*16fe0*/  MUFU.EX2 R156, R4 ;  /* 0x00000004009c7308 */ /* 0x0006620000000800 */
[----:B------:R-:W-:Y:S01]  /*16ff0*/  IMAD.MOV.U32 R92, RZ, RZ, R157 ;  /* 0x000000ffff5c7224 */ /* 0x000fe200078e009d */
[----:B------:R-:W-:Y:S01]  /*17000*/  F2FP.BF16.F32.PACK_AB R8, R171, R166 ;  /* 0x000000a6ab08723e */ /* 0x000fe200000010ff */
[----:B--2---:R-:W-:-:S04]  /*17010*/  FFMA.FTZ R2, R148, R0, -R5 ;  /* 0x0000000094027223 */ /* 0x004fc80000010805 */
[----:B------:R2:W-:Y:S01]  /*17020*/  MUFU.EX2 R155, R2 ;  /* 0x00000002009b7308 */ /* 0x0005e20000000800 */
[----:B---3--:R-:W-:Y:S01]  /*17030*/  FFMA.FTZ R4, R149, R0, -R5 ;  /* 0x0000000095047223 */ /* 0x008fe20000010805 */
[----:B------:R-:W-:Y:S02]  /*17040*/  F2FP.BF16.F32.PACK_AB R10, R167, R170 ;  /* 0x000000aaa70a723e */ /* 0x000fe400000010ff */
[----:B----4-:R-:W-:Y:S01]  /*17050*/  F2FP.BF16.F32.PACK_AB R9, R163, R158 ;  /* 0x0000009ea309723e */ /* 0x010fe200000010ff */
[----:B------:R3:W4:Y:S01]  /*17060*/  MUFU.EX2 R157, R4 ;  /* 0x00000004009d7308 */ /* 0x0007220000000800 */
[----:B-----5:R-:W-:Y:S01]  /*17070*/  F2FP.BF16.F32.PACK_AB R11, R159, R162 ;  /* 0x000000a29f0b723e */ /* 0x020fe200000010ff */
[-CC-:B------:R-:W-:Y:S01]  /*17080*/  FFMA.FTZ R6, R113, R0.reuse, -R3.reuse ;  /* 0x0000000071067223 */ /* 0x180fe20000010803 */
[----:B--2---:R-:W-:-:S04]  /*17090*/  FFMA.FTZ R2, R114, R0, -R3 ;  /* 0x0000000072027223 */ /* 0x004fc80000010803 */
[----:B------:R2:W-:Y:S01]  /*170a0*/  MUFU.EX2 R148, R2 ;  /* 0x0000000200947308 */ /* 0x0005e20000000800 */
[-C--:B---3--:R-:W-:Y:S01]  /*170b0*/  FFMA.FTZ R4, R116, R0.reuse, -R3 ;  /* 0x0000000074047223 */ /* 0x088fe20000010803 */
[----:B------:R-:W-:Y:S01]  /*170c0*/  IMAD.MOV.U32 R80, RZ, RZ, R153 ;  /* 0x000000ffff507224 */ /* 0x000fe200078e0099 */
[C---:B------:R-:W-:Y:S01]  /*170d0*/  HMMA.16816.F32.BF16 R28, R8.reuse, R48, R52 ;  /* 0x00000030081c723c */ /* 0x040fe20000041834 */
[----:B------:R-:W3:Y:S04]  /*170e0*/  MUFU.EX2 R63, R6 ;  /* 0x00000006003f7308 */ /* 0x000ee80000000800 */
[----:B------:R-:W-:Y:S01]  /*170f0*/  MUFU.EX2 R153, R4 ;  /* 0x0000000400997308 */ /* 0x000fe20000000800 */
[----:B--2---:R-:W-:Y:S02]  /*17100*/  FFMA.FTZ R2, R117, R0, -R3 ;  /* 0x0000000075027223 */ /* 0x004fe40000010803 */
        /* <DEDUP_REMOVED lines=10> */
[C---:B-1----:R-:W-:Y:S08]  /*171b0*/  HMMA.16816.F32.BF16 R68, R8.reuse, R20, R68 ;  /* 0x000000140844723c */ /* 0x042ff00000041844 */
[----:B------:R-:W-:Y:S01]  /*171c0*/  HMMA.16816.F32.BF16 R76, R8, R22, R76 ;  /* 0x00000016084c723c */ /* 0x000fe2000004184c */
[----:B------:R-:W-:-:S02]  /*171d0*/  F2FP.BF16.F32.PACK_AB R8, R156, R154 ;  /* 0x0000009a9c08723e */ /* 0x000fc400000010ff */
        /* <DEDUP_REMOVED lines=21> */
[----:B--2---:R-:W-:Y:S02]  /*17330*/  HMMA.16816.F32.BF16 R32, R8, R64, R48 ;  /* 0x000000400820723c */ /* 0x004fe40000041830 */
[----:B------:R-:W2:Y:S01]  /*17340*/  MUFU.EX2 R142, R6 ;  /* 0x00000006008e7308 */ /* 0x000ea20000000800 */
[-CC-:B-1----:R-:W-:Y:S01]  /*17350*/  FFMA.FTZ R4, R120, R0.reuse, -R3.reuse ;  /* 0x0000000078047223 */ /* 0x182fe20000010803 */
[----:B----4-:R-:W-:-:S03]  /*17360*/  FFMA.FTZ R2, R43, R0, -R3 ;  /* 0x000000002b027223 */ /* 0x010fc60000010803 */
[----:B------:R-:W-:Y:S01]  /*17370*/  MUFU.EX2 R143, R4 ;  /* 0x00000004008f7308 */ /* 0x000fe20000000800 */
[C---:B------:R-:W-:Y:S01]  /*17380*/  HMMA.16816.F32.BF16 R88, R8.reuse, R66, R56 ;  /* 0x000000420858723c */ /* 0x040fe20000041838 */
[----:B------:R-:W1:Y:S02]  /*17390*/  LDSM.16.MT88.4 R64, [R39+0xc800] ;  /* 0x00c800002740783b */ /* 0x000e640000004200 */
[----:B------:R4:W3:Y:S05]  /*173a0*/  MUFU.EX2 R141, R2 ;  /* 0x00000002008d7308 */ /* 0x0008ea0000000800 */
[C---:B------:R-:W-:Y:S01]  /*173b0*/  HMMA.16816.F32.BF16 R56, R8.reuse, R18, R12 ;  /* 0x000000120838723c */ /* 0x040fe2000004180c */
[----:B------:R-:W1:Y:S07]  /*173c0*/  LDSM.16.MT88.4 R12, [R36+0xc800] ;  /* 0x00c80000240c783b */ /* 0x000e6e0000004200 */
[C---:B------:R-:W-:Y:S08]  /*173d0*/  HMMA.16816.F32.BF16 R48, R8.reuse, R72, R68 ;  /* 0x000000480830723c */ /* 0x040ff00000041844 */
[C---:B------:R-:W-:Y:S01]  /*173e0*/  HMMA.16816.F32.BF16 R84, R8.reuse, R74, R76 ;  /* 0x0000004a0854723c */ /* 0x040fe2000004184c */
[----:B----4-:R-:W-:Y:S01]  /*173f0*/  FFMA.FTZ R2, R196, R0, -R5 ;  /* 0x00000000c4027223 */ /* 0x010fe20000010805 */
[----:B------:R-:W-:Y:S06]  /*17400*/  LDSM.16.MT88.4 R76, [R39+0xd000] ;  /* 0x00d00000274c783b */ /* 0x000fec0000004200 */
[----:B------:R-:W-:Y:S01]  /*17410*/  HMMA.16816.F32.BF16 R72, R8, R16, R52 ;  /* 0x000000100848723c */ /* 0x000fe20000041834 */
[----:B------:R-:W-:Y:S01]  /*17420*/  F2FP.BF16.F32.PACK_AB R8, R145, R144 ;  /* 0x000000909108723e */ /* 0x000fe200000010ff */
[----:B------:R-:W4:Y:S01]  /*17430*/  LDSM.16.MT88.4 R16, [R160+0xd000] ;  /* 0x00d00000a010783b */ /* 0x000f220000004200 */
[----:B-----5:R-:W-:-:S02]  /*17440*/  F2FP.BF16.F32.PACK_AB R10, R146, R147 ;  /* 0x00000093920a723e */ /* 0x020fc400000010ff */
[----:B--2---:R-:W-:Y:S02]  /*17450*/  F2FP.BF16.F32.PACK_AB R9, R142, R140 ;  /* 0x0000008c8e09723e */ /* 0x004fe400000010ff */
[----:B---3--:R-:W-:Y:S01]  /*17460*/  F2FP.BF16.F32.PACK_AB R11, R141, R143 ;  /* 0x0000008f8d0b723e */ /* 0x008fe200000010ff */
[----:B------:R-:W-:Y:S02]  /*17470*/  IMAD.MOV.U32 R105, RZ, RZ, R136 ;  /* 0x000000ffff697224 */ /* 0x000fe400078e0088 */
[----:B------:R-:W-:Y:S01]  /*17480*/  FFMA.FTZ R4, R192, R0, -R5 ;  /* 0x00000000c0047223 */ /* 0x000fe20000010805 */
[----:B------:R2:W-:Y:S03]  /*17490*/  MUFU.EX2 R136, R2 ;  /* 0x0000000200887308 */ /* 0x0005e60000000800 */
[C---:B------:R-:W-:Y:S08]  /*174a0*/  HMMA.16816.F32.BF16 R68, R8.reuse, R24, R20 ;  /* 0x000000180844723c */ /* 0x040ff00000041814 */
[----:B------:R-:W-:Y:S01]  /*174b0*/  HMMA.16816.F32.BF16 R52, R8, R26, R28 ;  /* 0x0000001a0834723c */ /* 0x000fe2000004181c */
[----:B------:R-:W-:-:S02]  /*174c0*/  IMAD.MOV.U32 R151, RZ, RZ, R139 ;  /* 0x000000ffff977224 */ /* 0x000fc400078e008b */
[----:B--2---:R-:W-:Y:S01]  /*174d0*/  FFMA.FTZ R2, R197, R0, -R5 ;  /* 0x00000000c5027223 */ /* 0x004fe20000010805 */
[----:B------:R-:W-:Y:S01]  /*174e0*/  IMAD.MOV.U32 R95, RZ, RZ, R137 ;  /* 0x000000ffff5f7224 */ /* 0x000fe200078e0089 */
[----:B------:R-:W-:Y:S03]  /*174f0*/  LDSM.16.MT88.4 R24, [R41+0xd000] ;  /* 0x00d000002918783b */ /* 0x000fe60000004200 */
[C---:B------:R-:W-:Y:S08]  /*17500*/  HMMA.16816.F32.BF16 R20, R8.reuse, R44, R32 ;  /* 0x0000002c0814723c */ /* 0x040ff00000041820 */
[----:B------:R-:W-:Y:S01]  /*17510*/  HMMA.16816.F32.BF16 R28, R8, R46, R88 ;  /* 0x0000002e081c723c */ /* 0x000fe20000041858 */
[----:B------:R-:W2:Y:S01]  /*17520*/  LDSM.16.MT88.4 R44, [R36+0xd000] ;  /* 0x00d00000242c783b */ /* 0x000ea20000004200 */
[----:B------:R3:W5:Y:S04]  /*17530*/  MUFU.EX2 R139, R4 ;  /* 0x00000004008b7308 */ /* 0x0007680000000800 */
[----:B------:R1:W-:Y:S01]  /*17540*/  MUFU.EX2 R137, R2 ;  /* 0x0000000200897308 */ /* 0x0003e20000000800 */
[----:B------:R-:W-:-:S02]  /*17550*/  IMAD.MOV.U32 R83, RZ, RZ, R138 ;  /* 0x000000ffff537224 */ /* 0x000fc400078e008a */
[----:B------:R-:W-:Y:S02]  /*17560*/  IMAD.MOV.U32 R109, RZ, RZ, R130 ;  /* 0x000000ffff6d7224 */ /* 0x000fe400078e0082 */
[-C--:B------:R-:W-:Y:S01]  /*17570*/  FFMA.FTZ R6, R124, R0.reuse, -R3 ;  /* 0x000000007c067223 */ /* 0x080fe20000010803 */
[-C--:B---3--:R-:W-:Y:S01]  /*17580*/  FFMA.FTZ R4, R184, R0.reuse, -R5 ;  /* 0x00000000b8047223 */ /* 0x088fe20000010805 */
[----:B-1----:R-:W-:-:S03]  /*17590*/  FFMA.FTZ R2, R125, R0, -R3 ;  /* 0x000000007d027223 */ /* 0x002fc60000010803 */
[----:B------:R1:W3:Y:S04]  /*175a0*/  MUFU.EX2 R138, R4 ;  /* 0x00000004008a7308 */ /* 0x0002e80000000800 */
[----:B------:R4:W-:Y:S01]  /*175b0*/  MUFU.EX2 R130, R2 ;  /* 0x0000000200827308 */ /* 0x0009e20000000800 */
[----:B------:R-:W-:Y:S01]  /*175c0*/  IMAD.MOV.U32 R93, RZ, RZ, R131 ;  /* 0x000000ffff5d7224 */ /* 0x000fe200078e0083 */
[----:B------:R-:W-:Y:S02]  /*175d0*/  HMMA.16816.F32.BF16 R48, R8, R64, R48 ;  /* 0x000000400830723c */ /* 0x000fe40000041830 */
[----:B------:R-:W2:Y:S01]  /*175e0*/  MUFU.EX2 R132, R6 ;  /* 0x0000000600847308 */ /* 0x000ea20000000800 */
[-CC-:B-1----:R-:W-:Y:S01]  /*175f0*/  FFMA.FTZ R4, R128, R0.reuse, -R3.reuse ;  /* 0x0000000080047223 */ /* 0x182fe20000010803 */
[----:B----4-:R-:W-:-:S03]  /*17600*/  FFMA.FTZ R2, R129, R0, -R3 ;  /* 0x0000000081027223 */ /* 0x010fc60000010803 */
[----:B------:R-:W-:Y:S01]  /*17610*/  MUFU.EX2 R133, R4 ;  /* 0x0000000400857308 */ /* 0x000fe20000000800 */
[C---:B------:R-:W-:Y:S03]  /*17620*/  HMMA.16816.F32.BF16 R84, R8.reuse, R66, R84 ;  /* 0x000000420854723c */ /* 0x040fe60000041854 */
[----:B------:R1:W4:Y:S05]  /*17630*/  MUFU.EX2 R131, R2 ;  /* 0x0000000200837308 */ /* 0x00032a0000000800 */
[C---:B------:R-:W-:Y:S08]  /*17640*/  HMMA.16816.F32.BF16 R64, R8.reuse, R12, R72 ;  /* 0x0000000c0840723c */ /* 0x040ff00000041848 */
[----:B------:R-:W-:Y:S01]  /*17650*/  HMMA.16816.F32.BF16 R32, R8, R14, R56 ;  /* 0x0000000e0820723c */ /* 0x000fe20000041838 */
[----:B-----5:R-:W-:Y:S01]  /*17660*/  F2FP.BF16.F32.PACK_AB R8, R139, R136 ;  /* 0x000000888b08723e */ /* 0x020fe200000010ff */
[----:B-1----:R-:W-:Y:S01]  /*17670*/  FFMA.FTZ R2, R193, R0, -R5 ;  /* 0x00000000c1027223 */ /* 0x002fe20000010805 */
[----:B---3--:R-:W-:Y:S01]  /*17680*/  F2FP.BF16.F32.PACK_AB R10, R138, R137 ;  /* 0x000000898a0a723e */ /* 0x008fe200000010ff */
[----:B------:R-:W1:Y:S01]  /*17690*/  LDSM.16.MT88.4 R12, [R41+0xd800] ;  /* 0x00d80000290c783b */ /* 0x000e620000004200 */
[----:B--2---:R-:W-:-:S02]  /*176a0*/  F2FP.BF16.F32.PACK_AB R9, R132, R130 ;  /* 0x000000828409723e */ /* 0x004fc400000010ff */
[----:B----4-:R-:W-:Y:S01]  /*176b0*/  F2FP.BF16.F32.PACK_AB R11, R131, R133 ;  /* 0x00000085830b723e */ /* 0x010fe200000010ff */
[----:B------:R2:W-:Y:S01]  /*176c0*/  MUFU.EX2 R125, R2 ;  /* 0x00000002007d7308 */ /* 0x0005e20000000800 */
[----:B------:R-:W-:-:S05]  /*176d0*/  FFMA.FTZ R4, R180, R0, -R5 ;  /* 0x00000000b4047223 */ /* 0x000fca0000010805 */
        /* <DEDUP_REMOVED lines=13> */
[-CC-:B-----5:R-:W-:Y:S01]  /*177b0*/  FFMA.FTZ R2, R161, R0.reuse, -R3.reuse ;  /* 0x00000000a1027223 */ /* 0x1a0fe20000010803 */
[----:B------:R5:W1:Y:S01]  /*177c0*/  MUFU.EX2 R127, R4 ;  /* 0x00000004007f7308 */ /* 0x000a620000000800 */
[----:B------:R-:W-:-:S05]  /*177d0*/  FFMA.FTZ R6, R169, R0, -R3 ;  /* 0x00000000a9067223 */ /* 0x000fca0000010803 */
[C---:B------:R-:W-:Y:S01]  /*177e0*/  HMMA.16816.F32.BF16 R44, R8.reuse, R46, R32 ;  /* 0x0000002e082c723c */ /* 0x040fe20000041820 */
[----:B------:R-:W3:Y:S01]  /*177f0*/  LDSM.16.MT88.4 R32, [R36+0xd800] ;  /* 0x00d800002420783b */ /* 0x000ee20000004200 */
[----:B------:R4:W-:Y:S01]  /*17800*/  MUFU.EX2 R122, R2 ;  /* 0x00000002007a7308 */ /* 0x0009e20000000800 */
[----:B------:R-:W-:Y:S02]  /*17810*/  IMAD.MOV.U32 R38, RZ, RZ, R126 ;  /* 0x000000ffff267224 */ /* 0x000fe400078e007e */
[----:B------:R-:W-:Y:S02]  /*17820*/  IMAD.MOV.U32 R150, RZ, RZ, R123 ;  /* 0x000000ffff967224 */ /* 0x000fe400078e007b */
[-CC-:B-----5:R-:W-:Y:S01]  /*17830*/  FFMA.FTZ R4, R168, R0.reuse, -R3.reuse ;  /* 0x00000000a8047223 */ /* 0x1a0fe20000010803 */
[----:B------:R-:W5:Y:S01]  /*17840*/  MUFU.EX2 R124, R6 ;  /* 0x00000006007c7308 */ /* 0x000f620000000800 */
[----:B------:R-:W-:Y:S01]  /*17850*/  HMMA.16816.F32.BF16 R20, R8, R24, R20 ;  /* 0x000000180814723c */ /* 0x000fe20000041814 */
[----:B----4-:R-:W-:-:S02]  /*17860*/  FFMA.FTZ R2, R165, R0, -R3 ;  /* 0x00000000a5027223 */ /* 0x010fc40000010803 */
[----:B------:R-:W-:Y:S04]  /*17870*/  MUFU.EX2 R126, R4 ;  /* 0x00000004007e7308 */ /* 0x000fe80000000800 */
[----:B------:R-:W4:Y:S01]  /*17880*/  MUFU.EX2 R123, R2 ;  /* 0x00000002007b7308 */ /* 0x000f220000000800 */
[C---:B------:R-:W-:Y:S01]  /*17890*/  HMMA.16816.F32.BF16 R88, R8.reuse, R26, R28 ;  /* 0x0000001a0858723c */ /* 0x040fe2000004181c */
[----:B------:R-:W3:Y:S07]  /*178a0*/  LDSM.16.MT88.4 R24, [R160+0xe000] ;  /* 0x00e00000a018783b */ /* 0x000eee0000004200 */
[----:B------:R-:W-:Y:S01]  /*178b0*/  HMMA.16816.F32.BF16 R76, R8, R78, R84 ;  /* 0x0000004e084c723c */ /* 0x000fe20000041854 */
[----:B------:R-:W-:-:S02]  /*178c0*/  F2FP.BF16.F32.PACK_AB R8, R128, R125 ;  /* 0x0000007d8008723e */ /* 0x000fc400000010ff */
[----:B-1----:R-:W-:Y:S02]  /*178d0*/  F2FP.BF16.F32.PACK_AB R10, R127, R129 ;  /* 0x000000817f0a723e */ /* 0x002fe400000010ff */
[----:B-----5:R-:W-:Y:S02]  /*178e0*/  F2FP.BF16.F32.PACK_AB R9, R124, R122 ;  /* 0x0000007a7c09723e */ /* 0x020fe400000010ff */
[----:B----4-:R-:W-:Y:S01]  /*178f0*/  F2FP.BF16.F32.PACK_AB R11, R123, R126 ;  /* 0x0000007e7b0b723e */ /* 0x010fe200000010ff */
[----:B------:R-:W-:Y:S01]  /*17900*/  FFMA.FTZ R2, R200, R0, -R5 ;  /* 0x00000000c8027223 */ /* 0x000fe20000010805 */
[----:B------:R-:W-:-:S05]  /*17910*/  IMAD.MOV.U32 R176, RZ, RZ, R118 ;  /* 0x000000ffffb07224 */ /* 0x000fca00078e0076 */
[C---:B------:R-:W-:Y:S01]  /*17920*/  HMMA.16816.F32.BF16 R28, R8.reuse, R12, R20 ;  /* 0x0000000c081c723c */ /* 0x040fe20000041814 */
[----:B------:R-:W1:Y:S01]  /*17930*/  LDSM.16.MT88.4 R20, [R41+0xe000] ;  /* 0x00e000002914783b */ /* 0x000e620000004200 */
[----:B------:R4:W-:Y:S01]  /*17940*/  MUFU.EX2 R118, R2 ;  /* 0x0000000200767308 */ /* 0x0009e20000000800 */
[-C--:B------:R-:W-:Y:S01]  /*17950*/  FFMA.FTZ R4, R201, R0.reuse, -R5 ;  /* 0x00000000c9047223 */ /* 0x080fe20000010805 */
[----:B------:R-:W-:Y:S02]  /*17960*/  IMAD.MOV.U32 R188, RZ, RZ, R93 ;  /* 0x000000ffffbc7224 */ /* 0x000fe400078e005d */
[----:B------:R-:W-:Y:S01]  /*17970*/  IMAD.MOV.U32 R93, RZ, RZ, R119 ;  /* 0x000000ffff5d7224 */ /* 0x000fe200078e0077 */
[----:B------:R5:W1:Y:S01]  /*17980*/  MUFU.EX2 R121, R4 ;  /* 0x0000000400797308 */ /* 0x000a620000000800 */
        /* <DEDUP_REMOVED lines=14> */
[----:B------:R-:W-:Y:S01]  /*17a70*/  HMMA.16816.F32.BF16 R48, R8, R34, R44 ;  /* 0x000000220830723c */ /* 0x000fe2000004182c */
[----:B------:R-:W4:Y:S01]  /*17a80*/  LDSM.16.MT88.4 R44, [R36+0xe000] ;  /* 0x00e00000242c783b */ /* 0x000f220000004200 */
[----:B------:R-:W2:Y:S01]  /*17a90*/  MUFU.EX2 R161, R6 ;  /* 0x0000000600a17308 */ /* 0x000ea20000000800 */
[----:B---3--:R-:W-:-:S03]  /*17aa0*/  FFMA.FTZ R2, R183, R0, -R3 ;  /* 0x00000000b7027223 */ /* 0x008fc60000010803 */
[----:B------:R-:W-:Y:S02]  /*17ab0*/  MUFU.EX2 R116, R4 ;  /* 0x0000000400747308 */ /* 0x000fe40000000800 */
[----:B------:R-:W-:Y:S01]  /*17ac0*/  HMMA.16816.F32.BF16 R52, R8, R32, R68 ;  /* 0x000000200834723c */ /* 0x000fe20000041844 */
[----:B------:R-:W3:Y:S01]  /*17ad0*/  LDSM.16.MT88.4 R32, [R160+0xe800] ;  /* 0x00e80000a020783b */ /* 0x000ee20000004200 */
[----:B------:R5:W2:Y:S01]  /*17ae0*/  MUFU.EX2 R115, R2 ;  /* 0x0000000200737308 */ /* 0x000aa20000000800 */
[----:B-1----:R-:W-:Y:S01]  /*17af0*/  F2FP.BF16.F32.PACK_AB R8, R121, R118 ;  /* 0x000000767908723e */ /* 0x002fe200000010ff */
[-CC-:B-----5:R-:W-:Y:S01]  /*17b00*/  FFMA.FTZ R2, R221, R0.reuse, -R5.reuse ;  /* 0x00000000dd027223 */ /* 0x1a0fe20000010805 */
[----:B------:R-:W-:-:S03]  /*17b10*/  FFMA.FTZ R4, R224, R0, -R5 ;  /* 0x00000000e0047223 */ /* 0x000fc60000010805 */
[----:B------:R1:W-:Y:S04]  /*17b20*/  MUFU.EX2 R108, R2 ;  /* 0x00000002006c7308 */ /* 0x0003e80000000800 */
[----:B------:R5:W3:Y:S01]  /*17b30*/  MUFU.EX2 R112, R4 ;  /* 0x0000000400707308 */ /* 0x000ae20000000800 */
[----:B------:R-:W-:Y:S01]  /*17b40*/  F2FP.BF16.F32.PACK_AB R10, R120, R119 ;  /* 0x00000077780a723e */ /* 0x000fe200000010ff */
[----:B-1----:R-:W-:-:S04]  /*17b50*/  FFMA.FTZ R2, R231, R0, -R5 ;  /* 0x00000000e7027223 */ /* 0x002fc80000010805 */
[----:B------:R1:W-:Y:S01]  /*17b60*/  MUFU.EX2 R114, R2 ;  /* 0x0000000200727308 */ /* 0x0003e20000000800 */
[----:B-----5:R-:W-:Y:S01]  /*17b70*/  FFMA.FTZ R4, R230, R0, -R5 ;  /* 0x00000000e6047223 */ /* 0x020fe20000010805 */
[----:B--2---:R-:W-:Y:S02]  /*17b80*/  F2FP.BF16.F32.PACK_AB R9, R161, R117 ;  /* 0x00000075a109723e */ /* 0x004fe400000010ff */
[----:B------:R-:W-:Y:S01]  /*17b90*/  F2FP.BF16.F32.PACK_AB R11, R115, R116 ;  /* 0x00000074730b723e */ /* 0x000fe200000010ff */
[----:B------:R2:W5:Y:S01]  /*17ba0*/  MUFU.EX2 R113, R4 ;  /* 0x0000000400717308 */ /* 0x0005620000000800 */
[-CC-:B------:R-:W-:Y:S01]  /*17bb0*/  FFMA.FTZ R6, R164, R0.reuse, -R3.reuse ;  /* 0x00000000a4067223 */ /* 0x180fe20000010803 */
[----:B-1----:R-:W-:-:S04]  /*17bc0*/  FFMA.FTZ R2, R215, R0, -R3 ;  /* 0x00000000d7027223 */ /* 0x002fc80000010803 */
[----:B------:R1:W-:Y:S01]  /*17bd0*/  MUFU.EX2 R107, R2 ;  /* 0x00000002006b7308 */ /* 0x0003e20000000800 */
[-C--:B--2---:R-:W-:Y:S01]  /*17be0*/  FFMA.FTZ R4, R216, R0.reuse, -R3 ;  /* 0x00000000d8047223 */ /* 0x084fe20000010803 */
[----:B------:R-:W-:Y:S01]  /*17bf0*/  IMAD.MOV.U32 R185, RZ, RZ, R109 ;  /* 0x000000ffffb97224 */ /* 0x000fe200078e006d */
[C---:B------:R-:W-:Y:S01]  /*17c00*/  HMMA.16816.F32.BF16 R56, R8.reuse, R24, R56 ;  /* 0x000000180838723c */ /* 0x040fe20000041838 */
[----:B------:R-:W2:Y:S04]  /*17c10*/  MUFU.EX2 R152, R6 ;  /* 0x0000000600987308 */ /* 0x000ea80000000800 */
[----:B------:R-:W-:Y:S01]  /*17c20*/  MUFU.EX2 R111, R4 ;  /* 0x00000004006f7308 */ /* 0x000fe20000000800 */
[-C--:B-1----:R-:W-:Y:S02]  /*17c30*/  FFMA.FTZ R2, R214, R0.reuse, -R3 ;  /* 0x00000000d6027223 */ /* 0x082fe40000010803 */
[C---:B------:R-:W-:Y:S01]  /*17c40*/  HMMA.16816.F32.BF16 R68, R8.reuse, R26, R64 ;  /* 0x0000001a0844723c */ /* 0x040fe20000041840 */
[----:B------:R-:W-:Y:S01]  /*17c50*/  LDSM.16.MT88.4 R24, [R39+0xe800] ;  /* 0x00e800002718783b */ /* 0x000fe20000004200 */
[----:B------:R1:W2:Y:S06]  /*17c60*/  MUFU.EX2 R109, R2 ;  /* 0x00000002006d7308 */ /* 0x0002ac0000000800 */
[C---:B------:R-:W-:Y:S08]  /*17c70*/  HMMA.16816.F32.BF16 R64, R8.reuse, R20, R28 ;  /* 0x000000140840723c */ /* 0x040ff0000004181c */
[C---:B------:R-:W-:Y:S01]  /*17c80*/  HMMA.16816.F32.BF16 R88, R8.reuse, R22, R16 ;  /* 0x000000160858723c */ /* 0x040fe20000041810 */
[----:B------:R-:W2:Y:S04]  /*17c90*/  LDSM.16.MT88.4 R20, [R41+0xe800] ;  /* 0x00e800002914783b */ /* 0x000ea80000004200 */
[----:B------:R-:W2:Y:S03]  /*17ca0*/  LDSM.16.MT88.4 R16, [R36+0xe800] ;  /* 0x00e800002410783b */ /* 0x000ea60000004200 */
[C---:B------:R-:W-:Y:S08]  /*17cb0*/  HMMA.16816.F32.BF16 R84, R8.reuse, R72, R12 ;  /* 0x000000480854723c */ /* 0x040ff0000004180c */
[----:B------:R-:W-:Y:S01]  /*17cc0*/  HMMA.16816.F32.BF16 R72, R8, R74, R76 ;  /* 0x0000004a0848723c */ /* 0x000fe2000004184c */
[----:B-1----:R-:W-:Y:S01]  /*17cd0*/  FFMA.FTZ R2, R240, R0, -R5 ;  /* 0x00000000f0027223 */ /* 0x002fe20000010805 */
[----:B------:R-:W-:-:S02]  /*17ce0*/  IMAD.MOV.U32 R197, RZ, RZ, R103 ;  /* 0x000000ffffc57224 */ /* 0x000fc400078e0067 */
[----:B------:R-:W-:Y:S01]  /*17cf0*/  FFMA.FTZ R4, R241, R0, -R5 ;  /* 0x00000000f1047223 */ /* 0x000fe20000010805 */
[----:B------:R-:W-:-:S03]  /*17d00*/  IMAD.MOV.U32 R189, RZ, RZ, R105 ;  /* 0x000000ffffbd7224 */ /* 0x000fc600078e0069 */
[C---:B----4-:R-:W-:Y:S08]  /*17d10*/  HMMA.16816.F32.BF16 R28, R8.reuse, R44, R52 ;  /* 0x0000002c081c723c */ /* 0x050ff00000041834 */
[----:B------:R-:W-:Y:S01]  /*17d20*/  HMMA.16816.F32.BF16 R12, R8, R46, R48 ;  /* 0x0000002e080c723c */ /* 0x000fe20000041830 */
[----:B---3--:R-:W-:Y:S01]  /*17d30*/  F2FP.BF16.F32.PACK_AB R8, R112, R108 ;  /* 0x0000006c7008723e */ /* 0x008fe200000010ff */
[----:B------:R-:W-:Y:S01]  /*17d40*/  IMAD.MOV.U32 R193, RZ, RZ, R100 ;  /* 0x000000ffffc17224 */ /* 0x000fe200078e0064 */
[----:B-----5:R-:W-:Y:S01]  /*17d50*/  F2FP.BF16.F32.PACK_AB R10, R113, R114 ;  /* 0x00000072710a723e */ /* 0x020fe200000010ff */
[-C--:B------:R-:W-:Y:S01]  /*17d60*/  FFMA.FTZ R6, R172, R0.reuse, -R3 ;  /* 0x00000000ac067223 */ /* 0x080fe20000010803 */
[----:B--2---:R-:W-:Y:S01]  /*17d70*/  F2FP.BF16.F32.PACK_AB R9, R152, R107 ;  /* 0x0000006b9809723e */ /* 0x004fe200000010ff */
[----:B------:R-:W-:Y:S01]  /*17d80*/  IMAD.MOV.U32 R192, RZ, RZ, R101 ;  /* 0x000000ffffc07224 */ /* 0x000fe200078e0065 */
[----:B------:R-:W-:Y:S01]  /*17d90*/  F2FP.BF16.F32.PACK_AB R11, R109, R111 ;  /* 0x0000006f6d0b723e */ /* 0x000fe200000010ff */
[----:B------:R1:W-:Y:S01]  /*17da0*/  MUFU.EX2 R103, R2 ;  /* 0x0000000200677308 */ /* 0x0003e20000000800 */
[----:B------:R-:W-:Y:S01]  /*17db0*/  IMAD.MOV.U32 R184, RZ, RZ, R102 ;  /* 0x000000ffffb87224 */ /* 0x000fe200078e0066 */
[----:B------:R-:W-:Y:S04]  /*17dc0*/  LDSM.16.MT88.4 R76, [R39+0xf000] ;  /* 0x00f00000274c783b */ /* 0x000fe80000004200 */
        /* <DEDUP_REMOVED lines=11> */
[----:B------:R-:W-:Y:S03]  /*17e80*/  HMMA.16816.F32.BF16 R52, R8, R20, R64 ;  /* 0x000000140834723c */ /* 0x000fe60000041840 */
        /* <DEDUP_REMOVED lines=28> */
[----:B------:R1:W-:Y:S04]  /*18050*/  MUFU.EX2 R99, R2 ;  /* 0x0000000200637308 */ /* 0x0003e80000000800 */
[----:B------:R5:W2:Y:S01]  /*18060*/  MUFU.EX2 R98, R4 ;  /* 0x0000000400627308 */ /* 0x000aa20000000800 */
[----:B------:R-:W-:Y:S02]  /*18070*/  IMAD.MOV.U32 R200, RZ, RZ, R97 ;  /* 0x000000ffffc87224 */ /* 0x000fe400078e0061 */
[-CC-:B------:R-:W-:Y:S01]  /*18080*/  FFMA.FTZ R6, R207, R0.reuse, -R3.reuse ;  /* 0x00000000cf067223 */ /* 0x180fe20000010803 */
[----:B------:R-:W-:Y:S02]  /*18090*/  IMAD.MOV.U32 R169, RZ, RZ, R92 ;  /* 0x000000ffffa97224 */ /* 0x000fe400078e005c */
[-C--:B-1----:R-:W-:Y:S01]  /*180a0*/  FFMA.FTZ R2, R203, R0.reuse, -R3 ;  /* 0x00000000cb027223 */ /* 0x082fe20000010803 */
[----:B-----5:R-:W-:-:S03]  /*180b0*/  FFMA.FTZ R4, R252, R0, -R5 ;  /* 0x00000000fc047223 */ /* 0x020fc60000010805 */
[----:B------:R1:W-:Y:S04]  /*180c0*/  MUFU.EX2 R164, R2 ;  /* 0x0000000200a47308 */ /* 0x0003e80000000800 */
[----:B------:R5:W4:Y:S01]  /*180d0*/  MUFU.EX2 R97, R4 ;  /* 0x0000000400617308 */ /* 0x000b220000000800 */
[----:B------:R-:W-:Y:S01]  /*180e0*/  IMAD.MOV.U32 R176, RZ, RZ, R151 ;  /* 0x000000ffffb07224 */ /* 0x000fe200078e0097 */
[----:B------:R-:W-:Y:S01]  /*180f0*/  HMMA.16816.F32.BF16 R84, R8, R76, R68 ;  /* 0x0000004c0854723c */ /* 0x000fe20000041844 */
[----:B------:R-:W-:Y:S01]  /*18100*/  IMAD.MOV.U32 R168, RZ, RZ, R94 ;  /* 0x000000ffffa87224 */ /* 0x000fe200078e005e */
[----:B------:R-:W4:Y:S01]  /*18110*/  MUFU.EX2 R151, R6 ;  /* 0x0000000600977308 */ /* 0x000f220000000800 */
[----:B------:R-:W-:Y:S01]  /*18120*/  IMAD.MOV.U32 R92, RZ, RZ, R96 ;  /* 0x000000ffff5c7224 */ /* 0x000fe200078e0060 */
[----:B------:R-:W4:Y:S01]  /*18130*/  LDSM.16.MT88.4 R68, [R39+0xf800] ;  /* 0x00f800002744783b */ /* 0x000f220000004200 */
[-CC-:B-1----:R-:W-:Y:S01]  /*18140*/  FFMA.FTZ R2, R242, R0.reuse, -R3.reuse ;  /* 0x00000000f2027223 */ /* 0x182fe20000010803 */
[----:B-----5:R-:W-:-:S03]  /*18150*/  FFMA.FTZ R4, R243, R0, -R3 ;  /* 0x00000000f3047223 */ /* 0x020fc60000010803 */
[----:B------:R1:W-:Y:S04]  /*18160*/  MUFU.EX2 R94, R2 ;  /* 0x00000002005e7308 */ /* 0x0003e80000000800 */
[----:B------:R-:W5:Y:S01]  /*18170*/  MUFU.EX2 R96, R4 ;  /* 0x0000000400607308 */ /* 0x000f620000000800 */
[C---:B------:R-:W-:Y:S08]  /*18180*/  HMMA.16816.F32.BF16 R76, R8.reuse, R78, R72 ;  /* 0x0000004e084c723c */ /* 0x040ff00000041848 */
[C---:B---3--:R-:W-:Y:S08]  /*18190*/  HMMA.16816.F32.BF16 R72, R8.reuse, R16, R64 ;  /* 0x000000100848723c */ /* 0x048ff00000041840 */
[----:B------:R-:W-:Y:S01]  /*181a0*/  HMMA.16816.F32.BF16 R64, R8, R18, R12 ;  /* 0x000000120840723c */ /* 0x000fe2000004180c */
[----:B--2---:R-:W-:Y:S01]  /*181b0*/  F2FP.BF16.F32.PACK_AB R8, R98, R95 ;  /* 0x0000005f6208723e */ /* 0x004fe200000010ff */
[----:B------:R-:W2:Y:S01]  /*181c0*/  LDSM.16.MT88.4 R12, [R36+0xf800] ;  /* 0x00f80000240c783b */ /* 0x000ea20000004200 */
[----:B----4-:R-:W-:-:S02]  /*181d0*/  F2FP.BF16.F32.PACK_AB R10, R97, R99 ;  /* 0x00000063610a723e */ /* 0x010fc400000010ff */
[----:B------:R-:W-:Y:S01]  /*181e0*/  F2FP.BF16.F32.PACK_AB R9, R151, R164 ;  /* 0x000000a49709723e */ /* 0x000fe200000010ff */
[--C-:B-1----:R-:W-:Y:S01]  /*181f0*/  FFMA.FTZ R2, R204, R0, -R5.reuse ;  /* 0x00000000cc027223 */ /* 0x102fe20000010805 */
[----:B-----5:R-:W-:Y:S01]  /*18200*/  F2FP.BF16.F32.PACK_AB R11, R94, R96 ;  /* 0x000000605e0b723e */ /* 0x020fe200000010ff */
[-C--:B------:R-:W-:Y:S01]  /*18210*/  FFMA.FTZ R4, R92, R0.reuse, -R5 ;  /* 0x000000005c047223 */ /* 0x080fe20000010805 */
[-C--:B------:R-:W-:Y:S01]  /*18220*/  FFMA.FTZ R6, R217, R0.reuse, -R3 ;  /* 0x00000000d9067223 */ /* 0x080fe20000010803 */
[----:B------:R-:W-:Y:S01]  /*18230*/  FADD.FTZ R7, R174, R7 ;  /* 0x00000007ae077221 */ /* 0x000fe20000010000 */
[----:B------:R-:W-:Y:S03]  /*18240*/  LDSM.16.MT88.4 R16, [R41+0x10000] ;  /* 0x010000002910783b */ /* 0x000fe60000004200 */
[C---:B------:R-:W-:Y:S01]  /*18250*/  HMMA.16816.F32.BF16 R48, R8.reuse, R22, R24 ;  /* 0x000000160830723c */ /* 0x040fe20000041818 */
[----:B------:R1:W-:Y:S07]  /*18260*/  MUFU.EX2 R92, R2 ;  /* 0x00000002005c7308 */ /* 0x0003ee0000000800 */
[----:B------:R-:W-:Y:S01]  /*18270*/  HMMA.16816.F32.BF16 R24, R8, R32, R44 ;  /* 0x000000200818723c */ /* 0x000fe2000004182c */
[----:B------:R-:W3:Y:S01]  /*18280*/  LDSM.16.MT88.4 R44, [R39+0x10000] ;  /* 0x01000000272c783b */ /* 0x000ee20000004200 */
[----:B------:R4:W5:Y:S01]  /*18290*/  MUFU.EX2 R90, R4 ;  /* 0x00000004005a7308 */ /* 0x0009620000000800 */
[----:B-1----:R-:W-:Y:S01]  /*182a0*/  FFMA.FTZ R2, R201, R0, -R5 ;  /* 0x00000000c9027223 */ /* 0x002fe20000010805 */
[----:B------:R-:W-:-:S03]  /*182b0*/  IMAD.MOV.U32 R201, RZ, RZ, R43 ;  /* 0x000000ffffc97224 */ /* 0x000fc600078e002b */
[----:B------:R1:W-:Y:S01]  /*182c0*/  MUFU.EX2 R91, R2 ;  /* 0x00000002005b7308 */ /* 0x0003e20000000800 */
[----:B------:R-:W-:Y:S02]  /*182d0*/  IMAD.MOV.U32 R43, RZ, RZ, R150 ;  /* 0x000000ffff2b7224 */ /* 0x000fe400078e0096 */
[-C--:B----4-:R-:W-:Y:S01]  /*182e0*/  FFMA.FTZ R4, R200, R0.reuse, -R5 ;  /* 0x00000000c8047223 */ /* 0x090fe20000010805 */
[----:B------:R-:W-:Y:S01]  /*182f0*/  IMAD.MOV.U32 R200, RZ, RZ, R93 ;  /* 0x000000ffffc87224 */ /* 0x000fe200078e005d */
[----:B------:R-:W-:Y:S01]  /*18300*/  HMMA.16816.F32.BF16 R56, R8, R20, R28 ;  /* 0x000000140838723c */ /* 0x000fe2000004181c */
[----:B------:R-:W-:Y:S01]  /*18310*/  IMAD.MOV.U32 R204, RZ, RZ, R180 ;  /* 0x000000ffffcc7224 */ /* 0x000fe200078e00b4 */
[----:B------:R4:W5:Y:S01]  /*18320*/  MUFU.EX2 R93, R4 ;  /* 0x00000004005d7308 */ /* 0x0009620000000800 */
[----:B------:R-:W3:Y:S01]  /*18330*/  LDSM.16.MT88.4 R20, [R160+0x10000] ;  /* 0x01000000a014783b */ /* 0x000ee20000004200 */
[----:B-1----:R-:W-:-:S04]  /*18340*/  FFMA.FTZ R2, R218, R0, -R3 ;  /* 0x00000000da027223 */ /* 0x002fc80000010803 */
[C---:B------:R-:W-:Y:S01]  /*18350*/  HMMA.16816.F32.BF16 R28, R8.reuse, R34, R52 ;  /* 0x00000022081c723c */ /* 0x040fe20000041834 */
[----:B------:R-:W-:Y:S07]  /*18360*/  MUFU.EX2 R88, R6 ;  /* 0x0000000600587308 */ /* 0x000fee0000000800 */
[----:B------:R-:W-:Y:S01]  /*18370*/  HMMA.16816.F32.BF16 R76, R8, R70, R76 ;  /* 0x00000046084c723c */ /* 0x000fe2000004184c */
[----:B------:R1:W5:Y:S01]  /*18380*/  MUFU.EX2 R150, R2 ;  /* 0x0000000200967308 */ /* 0x0003620000000800 */
[----:B----4-:R-:W-:-:S06]  /*18390*/  FFMA.FTZ R4, R247, R0, -R3 ;  /* 0x00000000f7047223 */ /* 0x010fcc0000010803 */
[----:B--2---:R-:W-:Y:S01]  /*183a0*/  HMMA.16816.F32.BF16 R72, R8, R12, R72 ;  /* 0x0000000c0848723c */ /* 0x004fe20000041848 */
[----:B------:R2:W-:Y:S01]  /*183b0*/  MUFU.EX2 R89, R4 ;  /* 0x0000000400597308 */ /* 0x0005e20000000800 */
[----:B------:R-:W-:Y:S01]  /*183c0*/  IMAD.MOV.U32 R180, RZ, RZ, R38 ;  /* 0x000000ffffb47224 */ /* 0x000fe200078e0026 */
[----:B------:R-:W4:Y:S01]  /*183d0*/  LDSM.16.MT88.4 R52, [R36+0x10000] ;  /* 0x010000002434783b */ /* 0x000f220000004200 */
[----:B-1----:R-:W-:-:S04]  /*183e0*/  FFMA.FTZ R2, R246, R0, -R3 ;  /* 0x00000000f6027223 */ /* 0x002fc80000010803 */
[----:B------:R-:W-:Y:S01]  /*183f0*/  HMMA.16816.F32.BF16 R32, R8, R68, R84 ;  /* 0x000000440820723c */ /* 0x000fe20000041854 */
[----:B------:R1:W3:Y:S01]  /*18400*/  MUFU.EX2 R87, R2 ;  /* 0x0000000200577308 */ /* 0x0002e20000000800 */
[----:B--2---:R-:W-:-:S06]  /*18410*/  FFMA.FTZ R4, R201, R0, -R5 ;  /* 0x00000000c9047223 */ /* 0x004fcc0000010805 */
[----:B------:R-:W-:Y:S01]  /*18420*/  HMMA.16816.F32.BF16 R64, R8, R14, R64 ;  /* 0x0000000e0840723c */ /* 0x000fe20000041840 */
[--C-:B-1----:R-:W-:Y:S01]  /*18430*/  FFMA.FTZ R2, R204, R0, -R5.reuse ;  /* 0x00000000cc027223 */ /* 0x102fe20000010805 */
[----:B-----5:R-:W-:Y:S01]  /*18440*/  F2FP.BF16.F32.PACK_AB R8, R90, R92 ;  /* 0x0000005c5a08723e */ /* 0x020fe200000010ff */
[----:B------:R-:W-:Y:S01]  /*18450*/  IMAD.MOV.U32 R201, RZ, RZ, R82 ;  /* 0x000000ffffc97224 */ /* 0x000fe200078e0052 */
[----:B------:R-:W-:Y:S01]  /*18460*/  F2FP.BF16.F32.PACK_AB R10, R93, R91 ;  /* 0x0000005b5d0a723e */ /* 0x000fe200000010ff */
[----:B------:R1:W-:Y:S01]  /*18470*/  MUFU.EX2 R85, R2 ;  /* 0x0000000200557308 */ /* 0x0003e20000000800 */
[----:B------:R-:W-:Y:S01]  /*18480*/  F2FP.BF16.F32.PACK_AB R9, R88, R150 ;  /* 0x000000965809723e */ /* 0x000fe200000010ff */
[----:B------:R-:W-:Y:S01]  /*18490*/  FADD.FTZ R38, R173, R220 ;  /* 0x000000dcad267221 */ /* 0x000fe20000010000 */
[----:B---3--:R-:W-:Y:S01]  /*184a0*/  F2FP.BF16.F32.PACK_AB R11, R87, R89 ;  /* 0x00000059570b723e */ /* 0x008fe200000010ff */
[----:B------:R-:W2:Y:S01]  /*184b0*/  LDSM.16.MT88.4 R12, [R160+0x10800] ;  /* 0x01080000a00c783b */ /* 0x000ea20000004200 */
[----:B-1----:R-:W-:-:S04]  /*184c0*/  FFMA.FTZ R2, R83, R0, -R5 ;  /* 0x0000000053027223 */ /* 0x002fc80000010805 */
[----:B------:R1:W-:Y:S04]  /*184d0*/  MUFU.EX2 R84, R2 ;  /* 0x0000000200547308 */ /* 0x0003e80000000800 */
[----:B------:R3:W5:Y:S01]  /*184e0*/  MUFU.EX2 R83, R4 ;  /* 0x0000000400537308 */ /* 0x0007620000000800 */
[----:B------:R-:W-:Y:S01]  /*184f0*/  HMMA.16816.F32.BF16 R32, R8, R44, R32 ;  /* 0x0000002c0820723c */ /* 0x000fe20000041820 */
[-C--:B-1----:R-:W-:Y:S01]  /*18500*/  FFMA.FTZ R2, R251, R0.reuse, -R3 ;  /* 0x00000000fb027223 */ /* 0x082fe20000010803 */
[----:B---3--:R-:W-:-:S03]  /*18510*/  FFMA.FTZ R4, R200, R0, -R5 ;  /* 0x00000000c8047223 */ /* 0x008fc60000010805 */
[----:B------:R1:W-:Y:S03]  /*18520*/  MUFU.EX2 R82, R2 ;  /* 0x0000000200527308 */ /* 0x0003e60000000800 */
[----:B------:R-:W-:Y:S01]  /*18530*/  HMMA.16816.F32.BF16 R44, R8, R46, R76 ;  /* 0x0000002e082c723c */ /* 0x000fe2000004184c */
[----:B------:R3:W2:Y:S01]  /*18540*/  MUFU.EX2 R86, R4 ;  /* 0x0000000400567308 */ /* 0x0006a20000000800 */
[----:B-1----:R-:W-:Y:S01]  /*18550*/  FFMA.FTZ R2, R219, R0, -R3 ;  /* 0x00000000db027223 */ /* 0x002fe20000010803 */
[----:B---3--:R-:W-:-:S03]  /*18560*/  FADD.FTZ R4, R202, R7 ;  /* 0x00000007ca047221 */ /* 0x008fc60000010000 */
[----:B------:R1:W-:Y:S01]  /*18570*/  MUFU.EX2 R78, R2 ;  /* 0x00000002004e7308 */ /* 0x0003e20000000800 */
        /* <DEDUP_REMOVED lines=24> */
[----:B------:R-:W-:Y:S03]  /*18700*/  HMMA.16816.F32.BF16 R24, R8, R16, R24 ;  /* 0x000000100818723c */ /* 0x000fe60000041818 */
[----:B------:R-:W-:Y:S01]  /*18710*/  FADD.FTZ R2, R162, R2 ;  /* 0x00000002a2027221 */ /* 0x000fe20000010000 */
[----:B------:R-:W-:-:S03]  /*18720*/  FADD.FTZ R4, R167, R4 ;  /* 0x00000004a7047221 */ /* 0x000fc60000010000 */
[----:B------:R-:W-:Y:S01]  /*18730*/  FADD.FTZ R2, R159, R2 ;  /* 0x000000029f027221 */ /* 0x000fe20000010000 */
[C---:B------:R-:W-:Y:S01]  /*18740*/  HMMA.16816.F32.BF16 R28, R8.reuse, R18, R28 ;  /* 0x00000012081c723c */ /* 0x040fe2000004181c */
[----:B------:R-:W1:Y:S01]  /*18750*/  LDSM.16.MT88.4 R16, [R41+0x10800] ;  /* 0x010800002910783b */ /* 0x000e620000004200 */
[----:B------:R-:W-:Y:S01]  /*18760*/  FADD.FTZ R4, R154, R4 ;  /* 0x000000049a047221 */ /* 0x000fe20000010000 */
[----:B------:R-:W-:Y:S01]  /*18770*/  FADD.FTZ R2, R148, R2 ;  /* 0x0000000294027221 */ /* 0x000fe20000010000 */
[----:B------:R-:W-:Y:S02]  /*18780*/  FFMA.FTZ R6, R234, R0, -R3 ;  /* 0x00000000ea067223 */ /* 0x000fe40000010803 */
[----:B------:R-:W-:Y:S01]  /*18790*/  FADD.FTZ R4, R156, R4 ;  /* 0x000000049c047221 */ /* 0x000fe20000010000 */
[----:B------:R-:W-:Y:S01]  /*187a0*/  FADD.FTZ R2, R63, R2 ;  /* 0x000000023f027221 */ /* 0x000fe20000010000 */
[----:B------:R-:W-:Y:S01]  /*187b0*/  HMMA.16816.F32.BF16 R56, R8, R20, R56 ;  /* 0x000000140838723c */ /* 0x000fe20000041838 */
[----:B------:R-:W-:-:S02]  /*187c0*/  IMAD.MOV.U32 R200, RZ, RZ, R80 ;  /* 0x000000ffffc87224 */ /* 0x000fc400078e0050 */
[----:B------:R-:W-:Y:S01]  /*187d0*/  FADD.FTZ R4, R155, R4 ;  /* 0x000000049b047221 */ /* 0x000fe20000010000 */
[----:B------:R-:W-:-:S04]  /*187e0*/  FADD.FTZ R2, R153, R2 ;  /* 0x0000000299027221 */ /* 0x000fc80000010000 */
[----:B------:R-:W-:Y:S01]  /*187f0*/  HMMA.16816.F32.BF16 R48, R8, R22, R48 ;  /* 0x000000160830723c */ /* 0x000fe20000041830 */
[----:B------:R-:W3:Y:S01]  /*18800*/  LDSM.16.MT88.4 R20, [R39+0x10800] ;  /* 0x010800002714783b */ /* 0x000ee20000004200 */
[----:B------:R4:W2:Y:S01]  /*18810*/  MUFU.EX2 R80, R6 ;  /* 0x0000000600507308 */ /* 0x0008a20000000800 */
[----:B------:R-:W-:Y:S01]  /*18820*/  FADD.FTZ R4, R157, R4 ;  /* 0x000000049d047221 */ /* 0x000fe20000010000 */
[----:B------:R-:W-:-:S03]  /*18830*/  FADD.FTZ R2, R149, R2 ;  /* 0x0000000295027221 */ /* 0x000fc60000010000 */
[----:B------:R-:W-:Y:S01]  /*18840*/  FADD.FTZ R4, R144, R4 ;  /* 0x0000000490047221 */ /* 0x000fe20000010000 */
[----:B------:R-:W-:Y:S01]  /*18850*/  FADD.FTZ R2, R140, R2 ;  /* 0x000000028c027221 */ /* 0x000fe20000010000 */
[----:B----4-:R-:W-:-:S04]  /*18860*/  FFMA.FTZ R6, R250, R0, -R3 ;  /* 0x00000000fa067223 */ /* 0x010fc80000010803 */
        /* <DEDUP_REMOVED lines=9> */
[----:B-----5:R-:W-:Y:S01]  /*18900*/  F2FP.BF16.F32.PACK_AB R8, R83, R85 ;  /* 0x000000555308723e */ /* 0x020fe200000010ff */
[--C-:B----4-:R-:W-:Y:S01]  /*18910*/  FFMA.FTZ R6, R201, R0, -R5.reuse ;  /* 0x00000000c9067223 */ /* 0x110fe20000010805 */
[----:B--2---:R-:W-:Y:S01]  /*18920*/  F2FP.BF16.F32.PACK_AB R10, R86, R84 ;  /* 0x00000054560a723e */ /* 0x004fe200000010ff */
[----:B------:R-:W-:Y:S01]  /*18930*/  FFMA.FTZ R7, R168, R0, -R5 ;  /* 0x00000000a8077223 */ /* 0x000fe20000010805 */
[----:B------:R-:W-:Y:S01]  /*18940*/  F2FP.BF16.F32.PACK_AB R9, R80, R82 ;  /* 0x000000525009723e */ /* 0x000fe200000010ff */
[----:B------:R-:W-:Y:S01]  /*18950*/  LDSM.16.MT88.4 R144, [R39+0x11800] ;  /* 0x011800002790783b */ /* 0x000fe20000004200 */
        /* <DEDUP_REMOVED lines=13> */
[----:B------:R-:W-:Y:S01]  /*18a30*/  FFMA.FTZ R12, R200, R0, -R5 ;  /* 0x00000000c80c7223 */ /* 0x000fe20000010805 */
[----:B------:R-:W-:-:S03]  /*18a40*/  FADD.FTZ R4, R125, R4 ;  /* 0x000000047d047221 */ /* 0x000fc60000010000 */
[----:B------:R2:W-:Y:S03]  /*18a50*/  MUFU.EX2 R69, R12 ;  /* 0x0000000c00457308 */ /* 0x0005e60000000800 */
[C---:B---3--:R-:W-:Y:S01]  /*18a60*/  HMMA.16816.F32.BF16 R32, R8.reuse, R20, R32 ;  /* 0x000000140820723c */ /* 0x048fe20000041820 */
[----:B------:R-:W-:Y:S01]  /*18a70*/  FADD.FTZ R2, R122, R2 ;  /* 0x000000027a027221 */ /* 0x000fe20000010000 */
[----:B------:R3:W4:Y:S06]  /*18a80*/  MUFU.EX2 R70, R6 ;  /* 0x0000000600467308 */ /* 0x00072c0000000800 */
        /* <DEDUP_REMOVED lines=13> */
[----:B----4-:R-:W-:Y:S01]  /*18b60*/  FFMA.FTZ R6, R185, R0, -R3 ;  /* 0x00000000b9067223 */ /* 0x010fe20000010803 */
[----:B------:R-:W-:Y:S02]  /*18b70*/  IMAD.MOV.U32 R185, RZ, RZ, R43 ;  /* 0x000000ffffb97224 */ /* 0x000fe400078e002b */
[----:B------:R3:W-:Y:S01]  /*18b80*/  MUFU.EX2 R63, R7 ;  /* 0x00000007003f7308 */ /* 0x0007e20000000800 */
[----:B------:R-:W-:-:S03]  /*18b90*/  FADD.FTZ R4, R118, R4 ;  /* 0x0000000476047221 */ /* 0x000fc60000010000 */
[----:B------:R4:W2:Y:S01]  /*18ba0*/  MUFU.EX2 R43, R6 ;  /* 0x00000006002b7308 */ /* 0x0008a20000000800 */
[----:B------:R-:W-:Y:S01]  /*18bb0*/  FADD.FTZ R2, R117, R2 ;  /* 0x0000000275027221 */ /* 0x000fe20000010000 */
[----:B------:R-:W-:Y:S01]  /*18bc0*/  FADD.FTZ R4, R121, R4 ;  /* 0x0000000479047221 */ /* 0x000fe20000010000 */
[-CC-:B---3--:R-:W-:Y:S01]  /*18bd0*/  FFMA.FTZ R7, R238, R0.reuse, -R3.reuse ;  /* 0x00000000ee077223 */ /* 0x188fe20000010803 */
[----:B----4-:R-:W-:-:S03]  /*18be0*/  FFMA.FTZ R6, R239, R0, -R3 ;  /* 0x00000000ef067223 */ /* 0x010fc60000010803 */
[----:B------:R-:W-:Y:S01]  /*18bf0*/  MUFU.EX2 R68, R7 ;  /* 0x0000000700447308 */ /* 0x000fe20000000800 */
[----:B------:R-:W-:Y:S01]  /*18c00*/  FADD.FTZ R2, R161, R2 ;  /* 0x00000002a1027221 */ /* 0x000fe20000010000 */
[----:B------:R-:W-:Y:S01]  /*18c10*/  FADD.FTZ R4, R119, R4 ;  /* 0x0000000477047221 */ /* 0x000fe20000010000 */
[C---:B-1----:R-:W-:Y:S01]  /*18c20*/  HMMA.16816.F32.BF16 R72, R8.reuse, R24, R72 ;  /* 0x000000180848723c */ /* 0x042fe20000041848 */
[----:B------:R-:W1:Y:S01]  /*18c30*/  MUFU.EX2 R38, R6 ;  /* 0x0000000600267308 */ /* 0x000e620000000800 */
[----:B------:R-:W-:Y:S01]  /*18c40*/  FADD.FTZ R2, R116, R2 ;  /* 0x0000000274027221 */ /* 0x000fe20000010000 */
[----:B------:R-:W-:Y:S01]  /*18c50*/  FADD.FTZ R4, R120, R4 ;  /* 0x0000000478047221 */ /* 0x000fe20000010000 */
[----:B------:R-:W-:Y:S02]  /*18c60*/  LDSM.16.MT88.4 R160, [R160+0x11800] ;  /* 0x01180000a0a0783b */ /* 0x000fe40000004200 */
[----:B------:R-:W-:Y:S01]  /*18c70*/  FADD.FTZ R2, R115, R2 ;  /* 0x0000000273027221 */ /* 0x000fe20000010000 */
[----:B------:R-:W-:Y:S01]  /*18c80*/  FADD.FTZ R4, R108, R4 ;  /* 0x000000046c047221 */ /* 0x000fe20000010000 */
[----:B------:R-:W-:Y:S01]  /*18c90*/  HMMA.16816.F32.BF16 R28, R8, R18, R28 ;  /* 0x00000012081c723c */ /* 0x000fe2000004181c */
[----:B------:R-:W3:Y:S01]  /*18ca0*/  LDSM.16.MT88.4 R16, [R41+0x11000] ;  /* 0x011000002910783b */ /* 0x000ee20000004200 */
[----:B------:R-:W-:Y:S01]  /*18cb0*/  FADD.FTZ R2, R107, R2 ;  /* 0x000000026b027221 */ /* 0x000fe20000010000 */
[----:B------:R-:W-:-:S05]  /*18cc0*/  FADD.FTZ R4, R112, R4 ;  /* 0x0000000470047221 */ /* 0x000fca0000010000 */
[----:B------:R-:W-:Y:S01]  /*18cd0*/  HMMA.16816.F32.BF16 R24, R8, R26, R64 ;  /* 0x0000001a0818723c */ /* 0x000fe20000041840 */
[----:B------:R-:W-:Y:S02]  /*18ce0*/  F2FP.BF16.F32.PACK_AB R8, R69, R70 ;  /* 0x000000464508723e */ /* 0x000fe400000010ff */
[----:B-----5:R-:W-:Y:S02]  /*18cf0*/  F2FP.BF16.F32.PACK_AB R10, R71, R76 ;  /* 0x0000004c470a723e */ /* 0x020fe400000010ff */
[----:B--2---:R-:W-:Y:S02]  /*18d00*/  F2FP.BF16.F32.PACK_AB R9, R43, R63 ;  /* 0x0000003f2b09723e */ /* 0x004fe400000010ff */
[----:B-1----:R-:W-:Y:S01]  /*18d10*/  F2FP.BF16.F32.PACK_AB R11, R38, R68 ;  /* 0x00000044260b723e */ /* 0x002fe200000010ff */
[-CC-:B------:R-:W-:Y:S01]  /*18d20*/  FFMA.FTZ R6, R185, R0.reuse, -R5.reuse ;  /* 0x00000000b9067223 */ /* 0x180fe20000010805 */
[----:B------:R-:W-:Y:S01]  /*18d30*/  FADD.FTZ R2, R152, R2 ;  /* 0x0000000298027221 */ /* 0x000fe20000010000 */
[----:B------:R-:W-:Y:S01]  /*18d40*/  FFMA.FTZ R7, R180, R0, -R5 ;  /* 0x00000000b4077223 */ /* 0x000fe20000010805 */
[----:B------:R-:W-:Y:S01]  /*18d50*/  FADD.FTZ R4, R114, R4 ;  /* 0x0000000472047221 */ /* 0x000fe20000010000 */
[----:B------:R-:W-:Y:S02]  /*18d60*/  LDSM.16.MT88.4 R152, [R41+0x11800] ;  /* 0x011800002998783b */ /* 0x000fe40000004200 */
[----:B------:R-:W-:Y:S01]  /*18d70*/  HMMA.16816.F32.BF16 R56, R8, R20, R56 ;  /* 0x000000140838723c */ /* 0x000fe20000041838 */
[----:B------:R1:W2:Y:S01]  /*18d80*/  MUFU.EX2 R21, R6 ;  /* 0x0000000600157308 */ /* 0x0002a20000000800 */
[----:B------:R-:W-:Y:S01]  /*18d90*/  FADD.FTZ R2, R111, R2 ;  /* 0x000000026f027221 */ /* 0x000fe20000010000 */
[----:B------:R-:W-:-:S05]  /*18da0*/  FADD.FTZ R4, R113, R4 ;  /* 0x0000000471047221 */ /* 0x000fca0000010000 */
[----:B------:R-:W-:Y:S01]  /*18db0*/  HMMA.16816.F32.BF16 R32, R8, R12, R32 ;  /* 0x0000000c0820723c */ /* 0x000fe20000041820 */
        /* <DEDUP_REMOVED lines=50> */
[----:B------:R-:W3:Y:S01]  /*190e0*/  MUFU.EX2 R6, R6 ;  /* 0x0000000600067308 */ /* 0x000ee20000000800 */
[----:B------:R-:W-:Y:S01]  /*190f0*/  HMMA.16816.F32.BF16 R52, R8, R22, R52 ;  /* 0x000000160834723c */ /* 0x000fe20000041834 */
[----:B------:R-:W-:Y:S01]  /*19100*/  FADD.FTZ R2, R76, R2 ;  /* 0x000000024c027221 */ /* 0x000fe20000010000 */
[----:B------:R-:W-:Y:S01]  /*19110*/  FADD.FTZ R0, R68, R0 ;  /* 0x0000000044007221 */ /* 0x000fe20000010000 */
[----:B------:R-:W4:Y:S02]  /*19120*/  MUFU.EX2 R5, R5 ;  /* 0x0000000500057308 */ /* 0x000f240000000800 */
[----:B------:R-:W-:-:S03]  /*19130*/  FADD.FTZ R2, R71, R2 ;  /* 0x0000000247027221 */ /* 0x000fc60000010000 */
[C---:B------:R-:W-:Y:S01]  /*19140*/  HMMA.16816.F32.BF16 R44, R8.reuse, R14, R44 ;  /* 0x0000000e082c723c */ /* 0x040fe2000004182c */
[----:B------:R-:W-:Y:S01]  /*19150*/  FADD.FTZ R0, R38, R0 ;  /* 0x0000000026007221 */ /* 0x000fe20000010000 */
[----:B------:R-:W4:Y:S06]  /*19160*/  MUFU.EX2 R3, R3 ;  /* 0x0000000300037308 */ /* 0x000f2c0000000800 */
[----:B-1----:R-:W-:Y:S01]  /*19170*/  HMMA.16816.F32.BF16 R140, R8, R16, R72 ;  /* 0x00000010088c723c */ /* 0x002fe20000041848 */
[----:B--2---:R-:W-:-:S07]  /*19180*/  FADD.FTZ R2, R21, R2 ;  /* 0x0000000215027221 */ /* 0x004fce0000010000 */
[----:B------:R-:W-:Y:S01]  /*19190*/  HMMA.16816.F32.BF16 R24, R8, R18, R24 ;  /* 0x000000120818723c */ /* 0x000fe20000041818 */
[----:B------:R1:W2:Y:S01]  /*191a0*/  LDSM.16.MT88.4 R8, [R36+0x11800] ;  /* 0x011800002408783b */ /* 0x0002a20000004200 */
[----:B-----5:R-:W-:Y:S01]  /*191b0*/  FADD.FTZ R0, R7, R0 ;  /* 0x0000000007007221 */ /* 0x020fe20000010000 */
[----:B------:R-:W-:-:S03]  /*191c0*/  FADD.FTZ R2, R20, R2 ;  /* 0x0000000214027221 */ /* 0x000fc60000010000 */
[----:B---3--:R-:W-:Y:S01]  /*191d0*/  FADD.FTZ R0, R6, R0 ;  /* 0x0000000006007221 */ /* 0x008fe20000010000 */
[----:B------:R-:W-:-:S03]  /*191e0*/  FADD.FTZ R2, R13, R2 ;  /* 0x000000020d027221 */ /* 0x000fc60000010000 */
[----:B----4-:R-:W-:Y:S01]  /*191f0*/  FADD.FTZ R0, R5, R0 ;  /* 0x0000000005007221 */ /* 0x010fe20000010000 */
[----:B------:R-:W-:Y:S01]  /*19200*/  FADD.FTZ R132, R12, R2 ;  /* 0x000000020c847221 */ /* 0x000fe20000010000 */
[----:B------:R-:W-:-:S04]  /*19210*/  IMAD.MOV.U32 R221, RZ, RZ, R189 ;  /* 0x000000ffffdd7224 */ /* 0x000fc800078e00bd */
[----:B------:R3:W-:Y:S01]  /*19220*/  STL [R1+0x30], R132 ;  /* 0x0000308401007387 */ /* 0x0007e20000100800 */
[----:B-1----:R-:W-:-:S05]  /*19230*/  FADD.FTZ R36, R3, R0 ;  /* 0x0000000003247221 */ /* 0x002fca0000010000 */
[----:B------:R3:W-:Y:S01]  /*19240*/  STL [R1+0x44], R36 ;  /* 0x0000442401007387 */ /* 0x0007e20000100800 */
[----:B------:R-:W-:Y:S02]  /*19250*/  ISETP.GT.AND P0, PT, R110, R221, PT ;  /* 0x000000dd6e00720c */ /* 0x000fe40003f04270 */
[----:B------:R-:W-:Y:S02]  /*19260*/  F2FP.BF16.F32.PACK_AB R136, R20, R21 ;  /* 0x000000151488723e */ /* 0x000fe400000010ff */
        /* <DEDUP_REMOVED lines=13> */
[----:B---3--:R-:W-:-:S15]  /*19340*/  @!P0 BRA `(.L_x_7684) ;  /* 0x0000008400d88947 */ /* 0x008fde0003800000 */
        /* <DEDUP_REMOVED lines=79> */
.L_x_7686:
        /* <DEDUP_REMOVED lines=12> */
.L_x_7687:
[----:B------:R-:W-:Y:S05]  /*19900*/  BSYNC.RECONVERGENT B0 ;  /* 0x0000000000007941 */ /* 0x000fea0003800200 */
.L_x_7685:
[----:B------:R-:W1:Y:S04]  /*19910*/  LDL R6, [R1+0x40] ;  /* 0x0000400001067983 */ /* 0x000e680000100800 */
[----:B------:R-:W3:Y:S04]  /*19920*/  LDL R7, [R1+0x3c] ;  /* 0x00003c0001077983 */ /* 0x000ee80000100800 */
[----:B------:R-:W4:Y:S04]  /*19930*/  LDL.LU R17, [R1+0x6c] ;  /* 0x00006c0001117983 */ /* 0x000f280000300800 */
[----:B------:R-:W5:Y:S04]  /*19940*/  LDL R16, [R1+0x38] ;  /* 0x0000380001107983 */ /* 0x000f680000100800 */
[----:B------:R-:W2:Y:S04]  /*19950*/  LDL R15, [R1+0x34] ;  /* 0x00003400010f7983 */ /* 0x000ea80000100800 */
[----:B------:R-:W4:Y:S04]  /*19960*/  LDL.LU R12, [R1+0x84] ;  /* 0x00008400010c7983 */ /* 0x000f280000300800 */
[----:B------:R-:W5:Y:S01]  /*19970*/  LDL.LU R10, [R1+0x58] ;  /* 0x00005800010a7983 */ /* 0x000f620000300800 */
[C---:B------:R-:W-:Y:S01]  /*19980*/  IMAD.SHL.U32 R14, R60.reuse, 0x20, RZ ;  /* 0x000000203c0e7824 */ /* 0x040fe200078e00ff */
[----:B------:R-:W-:Y:S01]  /*19990*/  SHF.L.U64.HI R0, R60, 0x5, R61 ;  /* 0x000000053c007819 */ /* 0x000fe2000001023d */
[----:B------:R-:W-:-:S03]  /*199a0*/  IMAD.MOV.U32 R42, RZ, RZ, 0x20 ;  /* 0x00000020ff2a7424 */ /* 0x000fc600078e00ff */
[----:B-1----:R-:W-:-:S04]  /*199b0*/  IADD3 R4, P0, PT, R14, R6, RZ ;  /* 0x000000060e047210 */ /* 0x002fc80007f1e0ff */
        /* <DEDUP_REMOVED lines=17> */
[-C--:B-1----:R-:W-:Y:S01]  /*19ad0*/  IADD3 R6, P1, PT, R12, R14.reuse, RZ ;  /* 0x0000000e0c067210 */ /* 0x082fe20007f3e0ff */
[----:B------:R-:W-:Y:S01]  /*19ae0*/  IMAD.X R13, R11, 0x1, R0, P0 ;  /* 0x000000010b0d7824 */ /* 0x000fe200000e0600 */
[----:B------:R1:W-:Y:S02]  /*19af0*/  LDGSTS.E.BYPASS.LTC128B.128 [R81+0xc000], desc[UR4][R10.64] ;  /* 0x0c0000000a517fae */ /* 0x0003e4000b981a04 */
[----:B---3--:R-:W-:Y:S02]  /*19b00*/  IADD3 R4, P0, PT, R6, R14, RZ ;  /* 0x0000000e06047210 */ /* 0x008fe40007f1e0ff */
[----:B------:R3:W-:Y:S01]  /*19b10*/  LDGSTS.E.BYPASS.LTC128B.128 [R81+0xc800], desc[UR4][R12.64] ;  /* 0x0c8000000c517fae */ /* 0x0007e2000b981a04 */
[----:B------:R-:W-:Y:S02]  /*19b20*/  IADD3.X R7, PT, PT, R13, R0, RZ, P1, !PT ;  /* 0x000000000d077210 */ /* 0x000fe40000ffe4ff */
[----:B--2---:R-:W-:-:S03]  /*19b30*/  IADD3 R2, P1, PT, R4, R14, RZ ;  /* 0x0000000e04027210 */ /* 0x004fc60007f3e0ff */
[--C-:B------:R-:W-:Y:S01]  /*19b40*/  IMAD.X R5, R7, 0x1, R0.reuse, P0 ;  /* 0x0000000107057824 */ /* 0x100fe200000e0600 */
[----:B------:R2:W-:Y:S03]  /*19b50*/  LDGSTS.E.BYPASS.LTC128B.128 [R81+0xd000], desc[UR4][R6.64] ;  /* 0x0d00000006517fae */ /* 0x0005e6000b981a04 */
[----:B------:R-:W-:Y:S01]  /*19b60*/  IMAD.X R3, R5, 0x1, R0, P1 ;  /* 0x0000000105037824 */ /* 0x000fe200008e0600 */
[----:B------:R4:W-:Y:S04]  /*19b70*/  LDGSTS.E.BYPASS.LTC128B.128 [R81+0xd800], desc[UR4][R4.64] ;  /* 0x0d80000004517fae */ /* 0x0009e8000b981a04 */
[----:B------:R5:W-:Y:S01]  /*19b80*/  LDGSTS.E.BYPASS.LTC128B.128 [R81+0xe000], desc[UR4][R2.64] ;  /* 0x0e00000002517fae */ /* 0x000be2000b981a04 */
[----:B-1----:R-:W-:-:S04]  /*19b90*/  IADD3 R10, P0, PT, R2, R14, RZ ;  /* 0x0000000e020a7210 */ /* 0x002fc80007f1e0ff */
[----:B---3--:R-:W-:Y:S02]  /*19ba0*/  IADD3 R12, P1, PT, R10, R14, RZ ;  /* 0x0000000e0a0c7210 */ /* 0x008fe40007f3e0ff */
[----:B------:R-:W-:Y:S02]  /*19bb0*/  IADD3.X R11, PT, PT, R3, R0, RZ, P0, !PT ;  /* 0x00000000030b7210 */ /* 0x000fe400007fe4ff */
[----:B------:R-:W-:-:S03]  /*19bc0*/  IADD3 R8, P0, PT, R12, R14, RZ ;  /* 0x0000000e0c087210 */ /* 0x000fc60007f1e0ff */
[--C-:B------:R-:W-:Y:S01]  /*19bd0*/  IMAD.X R13, R11, 0x1, R0.reuse, P1 ;  /* 0x000000010b0d7824 */ /* 0x100fe200008e0600 */
[-C--:B--2---:R-:W-:Y:S01]  /*19be0*/  IADD3 R6, P1, PT, R8, R14.reuse, RZ ;  /* 0x0000000e08067210 */ /* 0x084fe20007f3e0ff */
[----:B------:R1:W-:Y:S02]  /*19bf0*/  LDGSTS.E.BYPASS.LTC128B.128 [R81+0xe800], desc[UR4][R10.64] ;  /* 0x0e8000000a517fae */ /* 0x0003e4000b981a04 */
[--C-:B------:R-:W-:Y:S01]  /*19c00*/  IMAD.X R9, R13, 0x1, R0.reuse, P0 ;  /* 0x000000010d097824 */ /* 0x100fe200000e0600 */
[----:B----4-:R-:W-:Y:S01]  /*19c10*/  IADD3 R4, P0, PT, R6, R14, RZ ;  /* 0x0000000e06047210 */ /* 0x010fe20007f1e0ff */
[----:B------:R-:W-:Y:S03]  /*19c20*/  LDGSTS.E.BYPASS.LTC128B.128 [R81+0xf000], desc[UR4][R12.64] ;  /* 0x0f0000000c517fae */ /* 0x000fe6000b981a04 */
[----:B------:R-:W-:Y:S01]  /*19c30*/  IADD3.X R7, PT, PT, R9, R0, RZ, P1, !PT ;  /* 0x0000000009077210 */ /* 0x000fe20000ffe4ff */
[----:B------:R-:W-:Y:S01]  /*19c40*/  IMAD.MOV.U32 R185, RZ, RZ, R17 ;  /* 0x000000ffffb97224 */ /* 0x000fe200078e0011 */
[----:B-----5:R-:W-:Y:S01]  /*19c50*/  IADD3 R2, P1, PT, R4, R14, RZ ;  /* 0x0000000e04027210 */ /* 0x020fe20007f3e0ff */
[----:B------:R-:W-:Y:S02]  /*19c60*/  LDGSTS.E.BYPASS.LTC128B.128 [R81+0xf800], desc[UR4][R8.64] ;  /* 0x0f80000008517fae */ /* 0x000fe4000b981a04 */
[----:B------:R-:W-:-:S02]  /*19c70*/  IMAD.X R5, R7, 0x1, R0, P0 ;  /* 0x0000000107057824 */ /* 0x000fc400000e0600 */
[----:B------:R-:W-:Y:S02]  /*19c80*/  LDGSTS.E.BYPASS.LTC128B.128 [R81+0x10000], desc[UR4][R6.64] ;  /* 0x1000000006517fae */ /* 0x000fe4000b981a04 */
[----:B------:R-:W-:Y:S02]  /*19c90*/  IMAD.X R3, R5, 0x1, R0, P1 ;  /* 0x0000000105037824 */ /* 0x000fe400008e0600 */
[----:B------:R2:W-:Y:S04]  /*19ca0*/  LDGSTS.E.BYPASS.LTC128B.128 [R81+0x10800], desc[UR4][R4.64] ;  /* 0x1080000004517fae */ /* 0x0005e8000b981a04 */
[----:B------:R-:W-:Y:S01]  /*19cb0*/  LDGSTS.E.BYPASS.LTC128B.128 [R81+0x11000], desc[UR4][R2.64] ;  /* 0x1100000002517fae */ /* 0x000fe2000b981a04 */
[----:B-1----:R-:W-:-:S04]  /*19cc0*/  IADD3 R10, P0, PT, R2, R14, RZ ;  /* 0x0000000e020a7210 */ /* 0x002fc80007f1e0ff */
[----:B------:R-:W-:-:S05]  /*19cd0*/  IADD3.X R11, PT, PT, R3, R0, RZ, P0, !PT ;  /* 0x00000000030b7210 */ /* 0x000fca00007fe4ff */
[----:B------:R1:W-:Y:S04]  /*19ce0*/  LDGSTS.E.BYPASS.LTC128B.128 [R81+0x11800], desc[UR4][R10.64] ;  /* 0x118000000a517fae */ /* 0x0003e8000b981a04 */
[----:B------:R-:W-:Y:S04]  /*19cf0*/  LDSM.16.M88.4 R32, [R40+0x5000] ;  /* 0x005000002820783b */ /* 0x000fe80000000200 */
[----:B------:R-:W-:Y:S04]  /*19d00*/  LDSM.16.M88.4 R24, [R40+0x2800] ;  /* 0x002800002818783b */ /* 0x000fe80000000200 */
[----:B--2---:R-:W2:Y:S04]  /*19d10*/  LDSM.16.M88.4 R4, [R185] ;  /* 0x00000000b904783b */ /* 0x004ea80000000200 */
[----:B------:R-:W3:Y:S01]  /*19d20*/  LDSM.16.M88.4 R28, [R40+0x2000] ;  /* 0x00200000281c783b */ /* 0x000ee20000000200 */
[----:B------:R-:W-:-:S03]  /*19d30*/  IMAD.MOV.U32 R39, RZ, RZ, R16 ;  /* 0x000000ffff277224 */ /* 0x000fc600078e0010 */
[----:B------:R-:W-:Y:S04]  /*19d40*/  LDSM.16.M88.4 R16, [R40+0x3800] ;  /* 0x003800002810783b */ /* 0x000fe80000000200 */
[----:B------:R-:W-:Y:S01]  /*19d50*/  LDSM.16.M88.4 R48, [R40+0x7800] ;  /* 0x007800002830783b */ /* 0x000fe20000000200 */
[----:B------:R-:W-:-:S03]  /*19d60*/  MOV R38, R15 ;  /* 0x0000000f00267202 */ /* 0x000fc60000000f00 */
[----:B-1----:R-:W-:Y:S04]  /*19d70*/  LDSM.16.M88.4 R8, [R40+0x4800] ;  /* 0x004800002808783b */ /* 0x002fe80000000200 */
[----:B------:R-:W-:Y:S04]  /*19d80*/  LDSM.16.M88.4 R44, [R40+0x5800] ;  /* 0x00580000282c783b */ /* 0x000fe80000000200 */
[----:B------:R-:W-:Y:S04]  /*19d90*/  LDSM.16.M88.4 R20, [R40+0x3000] ;  /* 0x003000002814783b */ /* 0x000fe80000000200 */
[----:B------:R-:W-:Y:S01]  /*19da0*/  LDSM.16.M88.4 R12, [R40+0x4000] ;  /* 0x00400000280c783b */ /* 0x000fe20000000200 */
[----:B------:R-:W-:-:S02]  /*19db0*/  ISETP.NE.AND P0, PT, R43, RZ, PT ;  /* 0x000000ff2b00720c */ /* 0x000fc40003f05270 */
[----:B------:R-:W-:Y:S01]  /*19dc0*/  MOV R180, R41 ;  /* 0x0000002900b47202 */ /* 0x000fe20000000f00 */
[----:B------:R-:W0:Y:S01]  /*19dd0*/  LDGDEPBAR ;  /* 0x00000000000079af */ /* 0x000e220000000000 */
[C---:B--2---:R-:W-:Y:S08]  /*19de0*/  HMMA.16816.F32.BF16 R124, R4.reuse, R32, RZ ;  /* 0x00000020047c723c */ /* 0x044ff000000418ff */
        /* <DEDUP_REMOVED lines=8> */
[C---:B-1----:R-:W-:Y:S08]  /*19e70*/  HMMA.16816.F32.BF16 R192, R4.reuse, R32, RZ ;  /* 0x0000002004c0723c */ /* 0x042ff000000418ff */
[C---:B------:R-:W-:Y:S08]  /*19e80*/  HMMA.16816.F32.BF16 R88, R4.reuse, R16, RZ ;  /* 0x000000100458723c */ /* 0x040ff000000418ff */
[----:B------:R-:W-:Y:S01]  /*19e90*/  HMMA.16816.F32.BF16 R104, R4, R18, RZ ;  /* 0x000000120468723c */ /* 0x000fe200000418ff */
[----:B------:R-:W1:Y:S02]  /*19ea0*/  LDSM.16.M88.4 R16, [R40+0x6800] ;  /* 0x006800002810783b */ /* 0x000e640000000200 */
[----:B------:R-:W-:Y:S01]  /*19eb0*/  IMAD.MOV.U32 R182, RZ, RZ, R193 ;  /* 0x000000ffffb67224 */ /* 0x000fe200078e00c1 */
[----:B------:R-:W-:Y:S01]  /*19ec0*/  MOV R33, R195 ;  /* 0x000000c300217202 */ /* 0x000fe20000000f00 */
[----:B------:R-:W-:-:S02]  /*19ed0*/  IMAD.MOV.U32 R181, RZ, RZ, R194 ;  /* 0x000000ffffb57224 */ /* 0x000fc400078e00c2 */
[----:B------:R-:W-:Y:S01]  /*19ee0*/  IMAD.MOV.U32 R32, RZ, RZ, R192 ;  /* 0x000000ffff207224 */ /* 0x000fe200078e00c0 */
[C---:B------:R-:W-:Y:S08]  /*19ef0*/  HMMA.16816.F32.BF16 R200, R4.reuse, R48, RZ ;  /* 0x0000003004c8723c */ /* 0x040ff000000418ff */
[C---:B------:R-:W-:Y:S08]  /*19f00*/  HMMA.16816.F32.BF16 R208, R4.reuse, R50, RZ ;  /* 0x0000003204d0723c */ /* 0x040ff000000418ff */
[C---:B--2---:R-:W-:Y:S08]  /*19f10*/  HMMA.16816.F32.BF16 R76, R4.reuse, R24, RZ ;  /* 0x00000018044c723c */ /* 0x044ff000000418ff */
[C---:B------:R-:W-:Y:S01]  /*19f20*/  HMMA.16816.F32.BF16 R168, R4.reuse, R26, RZ ;  /* 0x0000001a04a8723c */ /* 0x040fe200000418ff */
[----:B------:R-:W2:Y:S07]  /*19f30*/  LDSM.16.M88.4 R24, [R40+0x9800] ;  /* 0x009800002818783b */ /* 0x000eae0000000200 */
[C---:B------:R-:W-:Y:S08]  /*19f40*/  HMMA.16816.F32.BF16 R48, R4.reuse, R34, RZ ;  /* 0x000000220430723c */ /* 0x040ff000000418ff */
[----:B---3--:R-:W-:Y:S01]  /*19f50*/  HMMA.16816.F32.BF16 R192, R4, R28, RZ ;  /* 0x0000001c04c0723c */ /* 0x008fe200000418ff */
[----:B------:R-:W-:-:S04]  /*19f60*/  SEL R3, R42, 0xffffffe0, !P0 ;  /* 0xffffffe02a037807 */ /* 0x000fc80004000000 */
[----:B------:R-:W-:Y:S01]  /*19f70*/  IADD3 R0, PT, PT, R40, R3, RZ ;  /* 0x0000000328007210 */ /* 0x000fe20007ffe0ff */
[----:B------:R-:W-:Y:S02]  /*19f80*/  IMAD.IADD R2, R185, 0x1, R3 ;  /* 0x00000001b9027824 */ /* 0x000fe400078e0203 */
[C---:B------:R-:W-:Y:S02]  /*19f90*/  HMMA.16816.F32.BF16 R128, R4.reuse, R8, RZ ;  /* 0x000000080480723c */ /* 0x040fe400000418ff */
[----:B------:R-:W-:Y:S01]  /*19fa0*/  LDSM.16.M88.4 R52, [R0+0x3800] ;  /* 0x003800000034783b */ /* 0x000fe20000000200 */
[----:B------:R-:W-:Y:S01]  /*19fb0*/  IMAD.MOV.U32 R184, RZ, RZ, R49 ;  /* 0x000000ffffb87224 */ /* 0x000fe200078e0031 */
[----:B------:R-:W-:Y:S01]  /*19fc0*/  MOV R183, R50 ;  /* 0x0000003200b77202 */ /* 0x000fe20000000f00 */
[----:B------:R-:W-:Y:S02]  /*19fd0*/  IMAD.MOV.U32 R35, RZ, RZ, R51 ;  /* 0x000000ffff237224 */ /* 0x000fe400078e0033 */
[----:B------:R-:W-:Y:S01]  /*19fe0*/  IMAD.MOV.U32 R34, RZ, RZ, R48 ;  /* 0x000000ffff227224 */ /* 0x000fe200078e0030 */
[----:B------:R-:W-:Y:S01]  /*19ff0*/  HMMA.16816.F32.BF16 R116, R4, R10, RZ ;  /* 0x0000000a0474723c */ /* 0x000fe200000418ff */
[----:B------:R-:W3:Y:S02]  /*1a000*/  LDSM.16.M88.4 R8, [R40+0x7000] ;  /* 0x007000002808783b */ /* 0x000ee40000000200 */
[----:B------:R-:W-:Y:S01]  /*1a010*/  MOV R51, R194 ;  /* 0x000000c200337202 */ /* 0x000fe20000000f00 */
[----:B------:R-:W-:Y:S01]  /*1a020*/  IMAD.MOV.U32 R50, RZ, RZ, R195 ;  /* 0x000000ffff327224 */ /* 0x000fe200078e00c3 */
[----:B------:R-:W-:Y:S01]  /*1a030*/  MOV R48, R193 ;  /* 0x000000c100307202 */ /* 0x000fe20000000f00 */
[----:B------:R-:W-:-:S02]  /*1a040*/  IMAD.MOV.U32 R49, RZ, RZ, R192 ;  /* 0x000000ffff317224 */ /* 0x000fc400078e00c0 */
        /* <DEDUP_REMOVED lines=8> */
[----:B------:R-:W5:Y:S07]  /*1a0d0*/  LDSM.16.M88.4 R12, [R2] ;  /* 0x00000000020c783b */ /* 0x000f6e0000000200 */
[C---:B------:R-:W-:Y:S08]  /*1a0e0*/  HMMA.16816.F32.BF16 R192, R4.reuse, R30, RZ ;  /* 0x0000001e04c0723c */ /* 0x040ff000000418ff */
[C---:B-1----:R-:W-:Y:S08]  /*1a0f0*/  HMMA.16816.F32.BF16 R172, R4.reuse, R16, RZ ;  /* 0x0000001004ac723c */ /* 0x042ff000000418ff */
[----:B------:R-:W-:Y:S01]  /*1a100*/  HMMA.16816.F32.BF16 R176, R4, R18, RZ ;  /* 0x0000001204b0723c */ /* 0x000fe200000418ff */
[----:B------:R-:W1:Y:S02]  /*1a110*/  LDSM.16.M88.4 R16, [R0+0x2800] ;  /* 0x002800000010783b */ /* 0x000e640000000200 */
[----:B------:R-:W-:Y:S01]  /*1a120*/  IMAD.MOV.U32 R29, RZ, RZ, R193 ;  /* 0x000000ffff1d7224 */ /* 0x000fe200078e00c1 */
[----:B------:R-:W-:Y:S01]  /*1a130*/  MOV R252, R194 ;  /* 0x000000c200fc7202 */ /* 0x000fe20000000f00 */
[----:B------:R-:W-:-:S02]  /*1a140*/  IMAD.MOV.U32 R28, RZ, RZ, R192 ;  /* 0x000000ffff1c7224 */ /* 0x000fc400078e00c0 */
[----:B------:R-:W-:Y:S02]  /*1a150*/  IMAD.MOV.U32 R235, RZ, RZ, R195 ;  /* 0x000000ffffeb7224 */ /* 0x000fe400078e00c3 */
[C---:B--2---:R-:W-:Y:S08]  /*1a160*/  HMMA.16816.F32.BF16 R192, R4.reuse, R24, RZ ;  /* 0x0000001804c0723c */ /* 0x044ff000000418ff */
[C---:B------:R-:W-:Y:S08]  /*1a170*/  HMMA.16816.F32.BF16 R24, R4.reuse, R26, RZ ;  /* 0x0000001a0418723c */ /* 0x040ff000000418ff */
[C---:B---3--:R-:W-:Y:S08]  /*1a180*/  HMMA.16816.F32.BF16 R188, R4.reuse, R8, RZ ;  /* 0x0000000804bc723c */ /* 0x048ff000000418ff */
[C---:B------:R-:W-:Y:S01]  /*1a190*/  HMMA.16816.F32.BF16 R196, R4.reuse, R10, RZ ;  /* 0x0000000a04c4723c */ /* 0x040fe200000418ff */
[----:B------:R-:W2:Y:S07]  /*1a1a0*/  LDSM.16.M88.4 R8, [R0+0x3000] ;  /* 0x003000000008783b */ /* 0x000eae0000000200 */
[C---:B----4-:R-:W-:Y:S08]  /*1a1b0*/  HMMA.16816.F32.BF16 R216, R4.reuse, R44, RZ ;  /* 0x0000002c04d8723c */ /* 0x050ff000000418ff */
[----:B------:R-:W-:Y:S01]  /*1a1c0*/  HMMA.16816.F32.BF16 R244, R4, R46, RZ ;  /* 0x0000002e04f4723c */ /* 0x000fe200000418ff */
[----:B------:R-:W-:Y:S01]  /*1a1d0*/  IMAD.MOV.U32 R7, RZ, RZ, R25 ;  /* 0x000000ffff077224 */ /* 0x000fe200078e0019 */
[----:B------:R-:W-:Y:S01]  /*1a1e0*/  MOV R5, R27 ;  /* 0x0000001b00057202 */ /* 0x000fe20000000f00 */
[----:B------:R-:W-:Y:S01]  /*1a1f0*/  IMAD.MOV.U32 R6, RZ, RZ, R26 ;  /* 0x000000ffff067224 */ /* 0x000fe200078e001a */
[----:B------:R-:W-:Y:S01]  /*1a200*/  LDSM.16.M88.4 R44, [R0+0x4000] ;  /* 0x00400000002c783b */ /* 0x000fe20000000200 */
[----:B------:R-:W-:-:S03]  /*1a210*/  IMAD.MOV.U32 R4, RZ, RZ, R24 ;  /* 0x000000ffff047224 */ /* 0x000fc600078e0018 */
[----:B-----5:R-:W-:Y:S01]  /*1a220*/  HMMA.16816.F32.BF16 R24, R12, R20, R96 ;  /* 0x000000140c18723c */ /* 0x020fe20000041860 */
[----:B------:R-:W-:Y:S01]  /*1a230*/  IMAD.MOV.U32 R99, RZ, RZ, R35 ;  /* 0x000000ffff637224 */ /* 0x000fe200078e0023 */
[----:B------:R-:W-:-:S06]  /*1a240*/  MOV R96, R34 ;  /* 0x0000002200607202 */ /* 0x000fcc0000000f00 */
[C---:B------:R-:W-:Y:S01]  /*1a250*/  HMMA.16816.F32.BF16 R20, R12.reuse, R22, R72 ;  /* 0x000000160c14723c */ /* 0x040fe20000041848 */
[----:B------:R-:W-:Y:S01]  /*1a260*/  IMAD.MOV.U32 R75, RZ, RZ, R33 ;  /* 0x000000ffff4b7224 */ /* 0x000fe200078e0021 */
[----:B------:R-:W-:Y:S02]  /*1a270*/  MOV R72, R32 ;  /* 0x0000002000487202 */ /* 0x000fe40000000f00 */
[----:B------:R-:W3:Y:S04]  /*1a280*/  LDSM.16.M88.4 R32, [R0+0x4800] ;  /* 0x004800000020783b */ /* 0x000ee80000000200 */
[----:B-1----:R-:W-:Y:S01]  /*1a290*/  HMMA.16816.F32.BF16 R240, R12, R18, R68 ;  /* 0x000000120cf0723c */ /* 0x002fe20000041844 */
[----:B------:R-:W-:Y:S01]  /*1a2a0*/  IMAD.MOV.U32 R69, RZ, RZ, R29 ;  /* 0x000000ffff457224 */ /* 0x000fe200078e001d */
[----:B------:R-:W-:-:S02]  /*1a2b0*/  MOV R70, R28 ;  /* 0x0000001c00467202 */ /* 0x000fc40000000f00 */
[----:B------:R-:W1:Y:S01]  /*1a2c0*/  LDSM.16.M88.4 R28, [R0+0x5000] ;  /* 0x00500000001c783b */ /* 0x000e620000000200 */
[----:B------:R-:W-:Y:S01]  /*1a2d0*/  IMAD.MOV.U32 R133, RZ, RZ, R24 ;  /* 0x000000ffff857224 */ /* 0x000fe200078e0018 */
[----:B------:R-:W-:Y:S01]  /*1a2e0*/  MOV R83, R25 ;  /* 0x0000001900537202 */ /* 0x000fe20000000f00 */
[----:B------:R-:W-:Y:S02]  /*1a2f0*/  IMAD.MOV.U32 R82, RZ, RZ, R26 ;  /* 0x000000ffff527224 */ /* 0x000fe400078e001a */
[----:B------:R-:W-:Y:S02]  /*1a300*/  IMAD.MOV.U32 R80, RZ, RZ, R27 ;  /* 0x000000ffff507224 */ /* 0x000fe400078e001b */
[----:B------:R-:W4:Y:S01]  /*1a310*/  LDSM.16.M88.4 R24, [R0+0x5800] ;  /* 0x005800000018783b */ /* 0x000f220000000200 */
[C---:B------:R-:W-:Y:S03]  /*1a320*/  HMMA.16816.F32.BF16 R248, R12.reuse, R16, R92 ;  /* 0x000000100cf8723c */ /* 0x040fe6000004185c */
[----:B------:R-:W5:Y:S01]  /*1a330*/  LDSM.16.M88.4 R16, [R0+0x6800] ;  /* 0x006800000010783b */ /* 0x000f620000000200 */
[----:B------:R-:W-:Y:S01]  /*1a340*/  MOV R63, R20 ;  /* 0x00000014003f7202 */ /* 0x000fe20000000f00 */
[----:B------:R-:W-:Y:S01]  /*1a350*/  IMAD.MOV.U32 R43, RZ, RZ, R21 ;  /* 0x000000ffff2b7224 */ /* 0x000fe200078e0015 */
[----:B------:R-:W-:Y:S01]  /*1a360*/  MOV R42, R22 ;  /* 0x00000016002a7202 */ /* 0x000fe20000000f00 */
[----:B------:R-:W-:Y:S01]  /*1a370*/  IMAD.MOV.U32 R41, RZ, RZ, R23 ;  /* 0x000000ffff297224 */ /* 0x000fe200078e0017 */
[C---:B--2---:R-:W-:Y:S01]  /*1a380*/  HMMA.16816.F32.BF16 R212, R12.reuse, R8, R64 ;  /* 0x000000080cd4723c */ /* 0x044fe20000041840 */
[----:B------:R-:W-:Y:S01]  /*1a390*/  IMAD.MOV.U32 R92, RZ, RZ, R7 ;  /* 0x000000ffff5c7224 */ /* 0x000fe200078e0007 */
[----:B------:R-:W-:Y:S01]  /*1a3a0*/  MOV R93, R6 ;  /* 0x00000006005d7202 */ /* 0x000fe20000000f00 */
[----:B------:R-:W-:Y:S01]  /*1a3b0*/  IMAD.MOV.U32 R94, RZ, RZ, R5 ;  /* 0x000000ffff5e7224 */ /* 0x000fe200078e0005 */
[----:B------:R-:W-:Y:S01]  /*1a3c0*/  MOV R95, R4 ;  /* 0x00000004005f7202 */ /* 0x000fe20000000f00 */
[----:B------:R-:W-:Y:S03]  /*1a3d0*/  LDSM.16.M88.4 R20, [R0+0x6000] ;  /* 0x006000000014783b */ /* 0x000fe60000000200 */
[C---:B------:R-:W-:Y:S01]  /*1a3e0*/  HMMA.16816.F32.BF16 R204, R12.reuse, R10, R56 ;  /* 0x0000000a0ccc723c */ /* 0x040fe20000041838 */
[----:B------:R-:W2:Y:S01]  /*1a3f0*/  LDSM.16.M88.4 R8, [R0+0x7000] ;  /* 0x007000000008783b */ /* 0x000ea20000000200 */
[----:B------:R-:W-:Y:S01]  /*1a400*/  MOV R98, R183 ;  /* 0x000000b700627202 */ /* 0x000fe20000000f00 */
[----:B------:R-:W-:Y:S01]  /*1a410*/  IMAD.MOV.U32 R73, RZ, RZ, R182 ;  /* 0x000000ffff497224 */ /* 0x000fe200078e00b6 */
[----:B------:R-:W-:Y:S01]  /*1a420*/  MOV R74, R181 ;  /* 0x000000b5004a7202 */ /* 0x000fe20000000f00 */
[----:B------:R-:W-:Y:S01]  /*1a430*/  IMAD.MOV.U32 R71, RZ, RZ, R180 ;  /* 0x000000ffff477224 */ /* 0x000fe200078e00b4 */
[----:B------:R-:W2:Y:S02]  /*1a440*/  LDSM.16.M88.4 R4, [R0+0x7800] ;  /* 0x007800000004783b */ /* 0x000ea40000000200 */
[C---:B---3--:R-:W-:Y:S08]  /*1a450*/  HMMA.16816.F32.BF16 R128, R12.reuse, R32, R128 ;  /* 0x000000200c80723c */ /* 0x048ff00000041880 */
[C---:B------:R-:W-:Y:S01]  /*1a460*/  HMMA.16816.F32.BF16 R236, R12.reuse, R34, R116 ;  /* 0x000000220cec723c */ /* 0x040fe20000041874 */
[----:B------:R-:W3:Y:S07]  /*1a470*/  LDSM.16.M88.4 R32, [R0+0x8000] ;  /* 0x008000000020783b */ /* 0x000eee0000000200 */
[C---:B------:R-:W-:Y:S08]  /*1a480*/  HMMA.16816.F32.BF16 R180, R12.reuse, R44, R84 ;  /* 0x0000002c0cb4723c */ /* 0x040ff00000041854 */
[C---:B------:R-:W-:Y:S01]  /*1a490*/  HMMA.16816.F32.BF16 R120, R12.reuse, R46, R120 ;  /* 0x0000002e0c78723c */ /* 0x040fe20000041878 */
[----:B------:R-:W3:Y:S07]  /*1a4a0*/  LDSM.16.M88.4 R44, [R0+0x9000] ;  /* 0x00900000002c783b */ /* 0x000eee0000000200 */
[----:B-1----:R-:W-:Y:S01]  /*1a4b0*/  HMMA.16816.F32.BF16 R64, R12, R28, R124 ;  /* 0x0000001c0c40723c */ /* 0x002fe2000004187c */
[----:B------:R-:W-:Y:S01]  /*1a4c0*/  MOV R2, R185 ;  /* 0x000000b900027202 */ /* 0x000fe20000000f00 */
[----:B------:R-:W-:-:S06]  /*1a4d0*/  IMAD.MOV.U32 R97, RZ, RZ, R184 ;  /* 0x000000ffff617224 */ /* 0x000fcc00078e00b8 */
[----:B------:R-:W-:Y:S01]  /*1a4e0*/  HMMA.16816.F32.BF16 R116, R12, R30, R112 ;  /* 0x0000001e0c74723c */ /* 0x000fe20000041870 */
[----:B------:R-:W-:Y:S01]  /*1a4f0*/  MOV R30, R51 ;  /* 0x00000033001e7202 */ /* 0x000fe20000000f00 */
[----:B------:R-:W-:-:S06]  /*1a500*/  IMAD.MOV.U32 R31, RZ, RZ, R50 ;  /* 0x000000ffff1f7224 */ /* 0x000fcc00078e0032 */
[C---:B----4-:R-:W-:Y:S01]  /*1a510*/  HMMA.16816.F32.BF16 R112, R12.reuse, R24, R108 ;  /* 0x000000180c70723c */ /* 0x050fe2000004186c */
        /* <DEDUP_REMOVED lines=8> */
[----:B------:R-:W-:Y:S01]  /*1a5a0*/  MOV R53, R92 ;  /* 0x0000005c00357202 */ /* 0x000fe20000000f00 */
[----:B------:R-:W-:Y:S01]  /*1a5b0*/  IMAD.MOV.U32 R52, RZ, RZ, R95 ;  /* 0x000000ffff347224 */ /* 0x000fe200078e005f */
[----:B------:R-:W-:Y:S01]  /*1a5c0*/  MOV R28, R96 ;  /* 0x00000060001c7202 */ /* 0x000fe20000000f00 */
[----:B------:R-:W-:Y:S01]  /*1a5d0*/  IMAD.MOV.U32 R124, RZ, RZ, R67 ;  /* 0x000000ffff7c7224 */ /* 0x000fe200078e0043 */
[----:B------:R-:W-:Y:S01]  /*1a5e0*/  MOV R67, R69 ;  /* 0x0000004500437202 */ /* 0x000fe20000000f00 */
[----:B------:R-:W-:Y:S01]  /*1a5f0*/  IMAD.MOV.U32 R66, RZ, RZ, R70 ;  /* 0x000000ffff427224 */ /* 0x000fe200078e0046 */
[----:B------:R-:W-:Y:S01]  /*1a600*/  ISETP.NE.AND P0, PT, R71, RZ, PT ;  /* 0x000000ff4700720c */ /* 0x000fe20003f05270 */
[C---:B-----5:R-:W-:Y:S01]  /*1a610*/  HMMA.16816.F32.BF16 R92, R12.reuse, R18, R176 ;  /* 0x000000120c5c723c */ /* 0x060fe200000418b0 */
[----:B------:R-:W-:Y:S01]  /*1a620*/  IMAD.MOV.U32 R176, RZ, RZ, R24 ;  /* 0x000000ffffb07224 */ /* 0x000fe200078e0018 */
[----:B------:R-:W-:Y:S01]  /*1a630*/  MOV R177, R25 ;  /* 0x0000001900b17202 */ /* 0x000fe20000000f00 */
[----:B------:R-:W-:Y:S01]  /*1a640*/  IMAD.MOV.U32 R178, RZ, RZ, R30 ;  /* 0x000000ffffb27224 */ /* 0x000fe200078e001e */
[----:B------:R-:W-:Y:S01]  /*1a650*/  MOV R179, R31 ;  /* 0x0000001f00b37202 */ /* 0x000fe20000000f00 */
[----:B------:R-:W-:Y:S01]  /*1a660*/  IMAD.MOV.U32 R29, RZ, RZ, R97 ;  /* 0x000000ffff1d7224 */ /* 0x000fe200078e0061 */
[----:B------:R-:W1:Y:S02]  /*1a670*/  LDSM.16.M88.4 R48, [R0+0x8800] ;  /* 0x008800000030783b */ /* 0x000e640000000200 */
[C---:B------:R-:W-:Y:S08]  /*1a680*/  HMMA.16816.F32.BF16 R108, R12.reuse, R26, R100 ;  /* 0x0000001a0c6c723c */ /* 0x040ff00000041864 */
[----:B--2---:R-:W-:Y:S01]  /*1a690*/  HMMA.16816.F32.BF16 R84, R12, R10, R196 ;  /* 0x0000000a0c54723c */ /* 0x004fe200000418c4 */
[----:B------:R-:W-:Y:S01]  /*1a6a0*/  IMAD.MOV.U32 R196, RZ, RZ, R52 ;  /* 0x000000ffffc47224 */ /* 0x000fe200078e0034 */
[----:B------:R-:W-:Y:S01]  /*1a6b0*/  MOV R197, R53 ;  /* 0x0000003500c57202 */ /* 0x000fe20000000f00 */
[----:B------:R-:W-:Y:S01]  /*1a6c0*/  IMAD.MOV.U32 R198, RZ, RZ, R64 ;  /* 0x000000ffffc67224 */ /* 0x000fe200078e0040 */
[----:B------:R-:W-:Y:S01]  /*1a6d0*/  MOV R199, R65 ;  /* 0x0000004100c77202 */ /* 0x000fe20000000f00 */
[----:B------:R-:W-:Y:S01]  /*1a6e0*/  IMAD.MOV.U32 R52, RZ, RZ, R66 ;  /* 0x000000ffff347224 */ /* 0x000fe200078e0042 */
[----:B------:R-:W-:-:S02]  /*1a6f0*/  MOV R53, R67 ;  /* 0x0000004300357202 */ /* 0x000fc40000000f00 */
[----:B------:R-:W-:Y:S01]  /*1a700*/  HMMA.16816.F32.BF16 R100, R12, R20, R76 ;  /* 0x000000140c64723c */ /* 0x000fe2000004184c */
[----:B------:R-:W-:-:S07]  /*1a710*/  IMAD.MOV.U32 R234, RZ, RZ, R192 ;  /* 0x000000ffffea7224 */ /* 0x000fce00078e00c0 */
[C---:B------:R-:W-:Y:S01]  /*1a720*/  HMMA.16816.F32.BF16 R76, R12.reuse, R4, R200 ;  /* 0x000000040c4c723c */ /* 0x040fe200000418c8 */
[----:B------:R-:W-:Y:S01]  /*1a730*/  IMAD.MOV.U32 R200, RZ, RZ, R28 ;  /* 0x000000ffffc87224 */ /* 0x000fe200078e001c */
[----:B------:R-:W-:Y:S02]  /*1a740*/  MOV R201, R29 ;  /* 0x0000001d00c97202 */ /* 0x000fe40000000f00 */
[----:B------:R2:W4:Y:S04]  /*1a750*/  LDSM.16.M88.4 R28, [R0+0x9800] ;  /* 0x00980000001c783b */ /* 0x0005280000000200 */
[----:B---3--:R-:W-:Y:S01]  /*1a760*/  HMMA.16816.F32.BF16 R68, R12, R32, R216 ;  /* 0x000000200c44723c */ /* 0x008fe200000418d8 */
[----:B------:R-:W-:Y:S01]  /*1a770*/  MOV R231, R193 ;  /* 0x000000c100e77202 */ /* 0x000fe20000000f00 */
[----:B------:R-:W-:-:S06]  /*1a780*/  IMAD.MOV.U32 R230, RZ, RZ, R194 ;  /* 0x000000ffffe67224 */ /* 0x000fcc00078e00c2 */
[----:B------:R-:W-:Y:S01]  /*1a790*/  HMMA.16816.F32.BF16 R64, R12, R34, R244 ;  /* 0x000000220c40723c */ /* 0x000fe200000418f4 */
[----:B------:R-:W-:Y:S01]  /*1a7a0*/  IMAD.MOV.U32 R220, RZ, RZ, R195 ;  /* 0x000000ffffdc7224 */ /* 0x000fe200078e00c3 */
[----:B------:R-:W-:-:S06]  /*1a7b0*/  MOV R27, R2 ;  /* 0x00000002001b7202 */ /* 0x000fcc0000000f00 */
[----:B------:R-:W-:Y:S01]  /*1a7c0*/  HMMA.16816.F32.BF16 R32, R12, R44, R176 ;  /* 0x0000002c0c20723c */ /* 0x000fe200000418b0 */
[----:B------:R-:W-:-:S07]  /*1a7d0*/  IMAD.MOV.U32 R2, RZ, RZ, 0x40 ;  /* 0x00000040ff027424 */ /* 0x000fce00078e00ff */
[----:B------:R-:W-:Y:S01]  /*1a7e0*/  HMMA.16816.F32.BF16 R192, R12, R54, R104 ;  /* 0x000000360cc0723c */ /* 0x000fe20000041868 */
[----:B------:R-:W-:Y:S01]  /*1a7f0*/  MOV R54, R98 ;  /* 0x0000006200367202 */ /* 0x000fe20000000f00 */
[----:B------:R-:W-:Y:S01]  /*1a800*/  IMAD.MOV.U32 R55, RZ, RZ, R99 ;  /* 0x000000ffff377224 */ /* 0x000fe200078e0063 */
[----:B------:R-:W-:-:S03]  /*1a810*/  SEL R2, R2, 0xffffffc0, !P0 ;  /* 0xffffffc002027807 */ /* 0x000fc60004000000 */
[----:B------:R-:W-:Y:S01]  /*1a820*/  IMAD.MOV.U32 R202, RZ, RZ, R54 ;  /* 0x000000ffffca7224 */ /* 0x000fe200078e0036 */
[----:B------:R-:W-:Y:S01]  /*1a830*/  MOV R203, R55 ;  /* 0x0000003700cb7202 */ /* 0x000fe20000000f00 */
[----:B------:R-:W-:Y:S01]  /*1a840*/  IMAD.MOV.U32 R54, RZ, RZ, R252 ;  /* 0x000000ffff367224 */ /* 0x000fe200078e00fc */
[----:B------:R-:W-:Y:S02]  /*1a850*/  MOV R55, R235 ;  /* 0x000000eb00377202 */ /* 0x000fe40000000f00 */
[----:B------:R-:W-:Y:S01]  /*1a860*/  IADD3 R4, PT, PT, R27, R2, RZ ;  /* 0x000000021b047210 */ /* 0x000fe20007ffe0ff */
[----:B------:R-:W-:Y:S01]  /*1a870*/  IMAD.IADD R2, R40, 0x1, R2 ;  /* 0x0000000128027824 */ /* 0x000fe200078e0202 */
        /* <DEDUP_REMOVED lines=8> */
[----:B------:R-:W-:Y:S01]  /*1a900*/  LDSM.16.M88.4 R24, [R2+0x2000] ;  /* 0x002000000218783b */ /* 0x000fe20000000200 */
[----:B--2---:R-:W-:-:S04]  /*1a910*/  IMAD.MOV.U32 R0, RZ, RZ, R35 ;  /* 0x000000ffff007224 */ /* 0x004fc800078e0023 */
[C---:B------:R-:W-:Y:S01]  /*1a920*/  HMMA.16816.F32.BF16 R88, R12.reuse, R8, R188 ;  /* 0x000000080c58723c */ /* 0x040fe200000418bc */
[----:B------:R-:W2:Y:S07]  /*1a930*/  LDSM.16.M88.4 R8, [R4] ;  /* 0x000000000408783b */ /* 0x000eae0000000200 */
[C---:B------:R-:W-:Y:S01]  /*1a940*/  HMMA.16816.F32.BF16 R32, R12.reuse, R46, R52 ;  /* 0x0000002e0c20723c */ /* 0x040fe20000041834 */
[----:B------:R-:W-:Y:S01]  /*1a950*/  IMAD.MOV.U32 R188, RZ, RZ, R234 ;  /* 0x000000ffffbc7224 */ /* 0x000fe200078e00ea */
[----:B------:R-:W-:Y:S01]  /*1a960*/  MOV R189, R231 ;  /* 0x000000e700bd7202 */ /* 0x000fe20000000f00 */
[----:B------:R-:W-:Y:S01]  /*1a970*/  IMAD.MOV.U32 R190, RZ, RZ, R230 ;  /* 0x000000ffffbe7224 */ /* 0x000fe200078e00e6 */
[----:B------:R-:W-:Y:S01]  /*1a980*/  MOV R191, R220 ;  /* 0x000000dc00bf7202 */ /* 0x000fe20000000f00 */
[----:B------:R-:W-:Y:S03]  /*1a990*/  LDSM.16.M88.4 R52, [R2+0x4800] ;  /* 0x004800000234783b */ /* 0x000fe60000000200 */
[C---:B------:R-:W-:Y:S01]  /*1a9a0*/  HMMA.16816.F32.BF16 R96, R12.reuse, R16, R172 ;  /* 0x000000100c60723c */ /* 0x040fe200000418ac */
[----:B------:R-:W-:Y:S01]  /*1a9b0*/  MOV R172, R133 ;  /* 0x0000008500ac7202 */ /* 0x000fe20000000f00 */
[----:B------:R-:W-:Y:S04]  /*1a9c0*/  LDSM.16.M88.4 R16, [R2+0x3000] ;  /* 0x003000000210783b */ /* 0x000fe80000000200 */
[----:B------:R-:W-:Y:S02]  /*1a9d0*/  LDSM.16.M88.4 R44, [R2+0x5000] ;  /* 0x00500000022c783b */ /* 0x000fe40000000200 */
[----:B------:R-:W-:Y:S02]  /*1a9e0*/  HMMA.16816.F32.BF16 R104, R12, R22, R168 ;  /* 0x000000160c68723c */ /* 0x000fe400000418a8 */
[----:B------:R-:W3:Y:S01]  /*1a9f0*/  LDSM.16.M88.4 R20, [R2+0x2800] ;  /* 0x002800000214783b */ /* 0x000ee20000000200 */
[----:B------:R-:W-:Y:S01]  /*1aa00*/  MOV R178, R32 ;  /* 0x0000002000b27202 */ /* 0x000fe20000000f00 */
[----:B------:R-:W-:Y:S01]  /*1aa10*/  IMAD.MOV.U32 R177, RZ, RZ, R33 ;  /* 0x000000ffffb17224 */ /* 0x000fe200078e0021 */
[----:B------:R-:W-:Y:S01]  /*1aa20*/  MOV R176, R34 ;  /* 0x0000002200b07202 */ /* 0x000fe20000000f00 */
[----:B------:R-:W-:-:S02]  /*1aa30*/  IMAD.MOV.U32 R133, RZ, RZ, R35 ;  /* 0x000000ffff857224 */ /* 0x000fc400078e0023 */
[C---:B-1----:R-:W-:Y:S08]  /*1aa40*/  HMMA.16816.F32.BF16 R56, R12.reuse, R48, R56 ;  /* 0x000000300c38723c */ /* 0x042ff00000041838 */
[C---:B------:R-:W-:Y:S01]  /*1aa50*/  HMMA.16816.F32.BF16 R216, R12.reuse, R50, R200 ;  /* 0x000000320cd8723c */ /* 0x040fe200000418c8 */
        /* <DEDUP_REMOVED lines=8> */
[----:B------:R-:W-:Y:S04]  /*1aae0*/  LDSM.16.M88.4 R40, [R2+0x3800] ;  /* 0x003800000228783b */ /* 0x000fe80000000200 */
[----:B------:R-:W-:Y:S03]  /*1aaf0*/  LDSM.16.M88.4 R48, [R2+0x4000] ;  /* 0x004000000230783b */ /* 0x000fe60000000200 */
[----:B------:R-:W-:Y:S01]  /*1ab00*/  HMMA.16816.F32.BF16 R12, R12, R30, R196 ;  /* 0x0000001e0c0c723c */ /* 0x000fe200000418c4 */
[----:B------:R-:W-:-:S15]  /*1ab10*/  LDSM.16.M88.4 R28, [R2+0x6000] ;  /* 0x00600000021c783b */ /* 0x000fde0000000200 */
[----:B------:R-:W-:-:S03]  /*1ab20*/  NOP ;  /* 0x0000000000007918 */ /* 0x000fc60000000000 */
[----:B------:R-:W-:Y:S01]  /*1ab30*/  MOV R83, R12 ;  /* 0x0000000c00537202 */ /* 0x000fe20000000f00 */
[----:B------:R-:W-:Y:S01]  /*1ab40*/  IMAD.MOV.U32 R82, RZ, RZ, R13 ;  /* 0x000000ffff527224 */ /* 0x000fe200078e000d */
[----:B------:R-:W-:Y:S01]  /*1ab50*/  MOV R80, R14 ;  /* 0x0000000e00507202 */ /* 0x000fe20000000f00 */
[----:B------:R-:W-:Y:S02]  /*1ab60*/  IMAD.MOV.U32 R63, RZ, RZ, R15 ;  /* 0x000000ffff3f7224 */ /* 0x000fe400078e000f */
[C---:B--2---:R-:W-:Y:S01]  /*1ab70*/  HMMA.16816.F32.BF16 R12, R8.reuse, R24, R172 ;  /* 0x00000018080c723c */ /* 0x044fe200000418ac */
[----:B------:R-:W-:Y:S01]  /*1ab80*/  MOV R190, R32 ;  /* 0x0000002000be7202 */ /* 0x000fe20000000f00 */
[----:B------:R-:W-:Y:S01]  /*1ab90*/  IMAD.MOV.U32 R189, RZ, RZ, R33 ;  /* 0x000000ffffbd7224 */ /* 0x000fe200078e0021 */
[----:B------:R-:W-:Y:S01]  /*1aba0*/  MOV R188, R34 ;  /* 0x0000002200bc7202 */ /* 0x000fe20000000f00 */
[----:B------:R-:W-:Y:S02]  /*1abb0*/  IMAD.MOV.U32 R179, RZ, RZ, R35 ;  /* 0x000000ffffb37224 */ /* 0x000fe400078e0023 */
[----:B------:R-:W-:Y:S02]  /*1abc0*/  LDSM.16.M88.4 R32, [R2+0x5800] ;  /* 0x005800000220783b */ /* 0x000fe40000000200 */
[C---:B---3--:R-:W-:Y:S08]  /*1abd0*/  HMMA.16816.F32.BF16 R244, R8.reuse, R22, R240 ;  /* 0x0000001608f4723c */ /* 0x048ff000000418f0 */
[----:B------:R-:W-:Y:S03]  /*1abe0*/  HMMA.16816.F32.BF16 R240, R8, R16, R212 ;  /* 0x0000001008f0723c */ /* 0x000fe600000418d4 */
[----:B------:R-:W-:Y:S01]  /*1abf0*/  MOV R198, R12 ;  /* 0x0000000c00c67202 */ /* 0x000fe20000000f00 */
[----:B------:R-:W-:Y:S01]  /*1ac00*/  IMAD.MOV.U32 R197, RZ, RZ, R13 ;  /* 0x000000ffffc57224 */ /* 0x000fe200078e000d */
[----:B------:R-:W-:Y:S01]  /*1ac10*/  MOV R196, R14 ;  /* 0x0000000e00c47202 */ /* 0x000fe20000000f00 */
[----:B------:R-:W-:-:S02]  /*1ac20*/  IMAD.MOV.U32 R191, RZ, RZ, R15 ;  /* 0x000000ffffbf7224 */ /* 0x000fc400078e000f */
[C---:B------:R-:W-:Y:S01]  /*1ac30*/  HMMA.16816.F32.BF16 R12, R8.reuse, R26, R168 ;  /* 0x0000001a080c723c */ /* 0x040fe200000418a8 */
[----:B------:R-:W1:Y:S07]  /*1ac40*/  LDSM.16.M88.4 R24, [R2+0x6800] ;  /* 0x006800000218783b */ /* 0x000e6e0000000200 */
[C---:B------:R-:W-:Y:S01]  /*1ac50*/  HMMA.16816.F32.BF16 R208, R8.reuse, R18, R204 ;  /* 0x0000001208d0723c */ /* 0x040fe200000418cc */
[----:B------:R-:W2:Y:S07]  /*1ac60*/  LDSM.16.M88.4 R16, [R2+0x7800] ;  /* 0x007800000210783b */ /* 0x000eae0000000200 */
[----:B------:R-:W-:Y:S01]  /*1ac70*/  HMMA.16816.F32.BF16 R248, R8, R20, R248 ;  /* 0x0000001408f8723c */ /* 0x000fe200000418f8 */
[----:B------:R-:W3:Y:S02]  /*1ac80*/  LDSM.16.M88.4 R20, [R2+0x7000] ;  /* 0x007000000214783b */ /* 0x000ee40000000200 */
[----:B------:R-:W-:Y:S01]  /*1ac90*/  MOV R231, R12 ;  /* 0x0000000c00e77202 */ /* 0x000fe20000000f00 */
[----:B------:R-:W-:Y:S01]  /*1aca0*/  IMAD.MOV.U32 R230, RZ, RZ, R13 ;  /* 0x000000ffffe67224 */ /* 0x000fe200078e000d */
[----:B------:R-:W-:Y:S01]  /*1acb0*/  MOV R220, R14 ;  /* 0x0000000e00dc7202 */ /* 0x000fe20000000f00 */
[----:B------:R-:W-:-:S02]  /*1acc0*/  IMAD.MOV.U32 R199, RZ, RZ, R15 ;  /* 0x000000ffffc77224 */ /* 0x000fc400078e000f */
[----:B------:R-:W4:Y:S01]  /*1acd0*/  LDSM.16.M88.4 R12, [R2+0x8000] ;  /* 0x00800000020c783b */ /* 0x000f220000000200 */
[----:B------:R-:W-:Y:S01]  /*1ace0*/  MOV R212, R127 ;  /* 0x0000007f00d47202 */ /* 0x000fe20000000f00 */
[----:B------:R-:W-:Y:S01]  /*1acf0*/  IMAD.MOV.U32 R213, RZ, RZ, R126 ;  /* 0x000000ffffd57224 */ /* 0x000fe200078e007e */
[----:B------:R-:W-:Y:S01]  /*1ad00*/  MOV R214, R125 ;  /* 0x0000007d00d67202 */ /* 0x000fe20000000f00 */
[----:B------:R-:W-:Y:S02]  /*1ad10*/  IMAD.MOV.U32 R215, RZ, RZ, R124 ;  /* 0x000000ffffd77224 */ /* 0x000fe400078e007c */
[----:B------:R-:W-:Y:S01]  /*1ad20*/  HMMA.16816.F32.BF16 R124, R8, R54, R236 ;  /* 0x00000036087c723c */ /* 0x000fe200000418ec */
[----:B------:R-:W-:Y:S01]  /*1ad30*/  IMAD.MOV.U32 R207, RZ, RZ, R191 ;  /* 0x000000ffffcf7224 */ /* 0x000fe200078e00bf */
[----:B------:R-:W-:Y:S01]  /*1ad40*/  MOV R236, R190 ;  /* 0x000000be00ec7202 */ /* 0x000fe20000000f00 */
[----:B------:R-:W-:Y:S01]  /*1ad50*/  IMAD.MOV.U32 R237, RZ, RZ, R189 ;  /* 0x000000ffffed7224 */ /* 0x000fe200078e00bd */
[----:B------:R-:W-:-:S04]  /*1ad60*/  MOV R238, R188 ;  /* 0x000000bc00ee7202 */ /* 0x000fc80000000f00 */
[----:B------:R-:W-:Y:S01]  /*1ad70*/  HMMA.16816.F32.BF16 R188, R8, R46, R116 ;  /* 0x0000002e08bc723c */ /* 0x000fe20000041874 */
[----:B------:R-:W-:Y:S01]  /*1ad80*/  IADD3 R4, PT, PT, R3, R4, RZ ;  /* 0x0000000403047210 */ /* 0x000fe20007ffe0ff */
[----:B------:R-:W-:Y:S01]  /*1ad90*/  IMAD.MOV.U32 R205, RZ, RZ, R197 ;  /* 0x000000ffffcd7224 */ /* 0x000fe200078e00c5 */
[----:B------:R-:W-:Y:S02]  /*1ada0*/  MOV R204, R198 ;  /* 0x000000c600cc7202 */ /* 0x000fe40000000f00 */
[----:B------:R-:W-:-:S03]  /*1adb0*/  MOV R206, R196 ;  /* 0x000000c400ce7202 */ /* 0x000fc60000000f00 */
[----:B-1----:R-:W-:Y:S01]  /*1adc0*/  HMMA.16816.F32.BF16 R116, R8, R24, R96 ;  /* 0x000000180874723c */ /* 0x002fe20000041860 */
[----:B------:R-:W-:Y:S01]  /*1add0*/  IMAD.MOV.U32 R239, RZ, RZ, R179 ;  /* 0x000000ffffef7224 */ /* 0x000fe200078e00b3 */
[----:B------:R-:W-:-:S06]  /*1ade0*/  MOV R54, R176 ;  /* 0x000000b000367202 */ /* 0x000fcc0000000f00 */
[----:B------:R-:W-:Y:S01]  /*1adf0*/  HMMA.16816.F32.BF16 R168, R8, R52, R128 ;  /* 0x0000003408a8723c */ /* 0x000fe20000041880 */
[----:B------:R-:W-:Y:S01]  /*1ae00*/  MOV R52, R178 ;  /* 0x000000b200347202 */ /* 0x000fe20000000f00 */
[----:B------:R-:W-:-:S06]  /*1ae10*/  IMAD.MOV.U32 R53, RZ, RZ, R177 ;  /* 0x000000ffff357224 */ /* 0x000fcc00078e00b1 */
[----:B--2---:R-:W-:Y:S01]  /*1ae20*/  HMMA.16816.F32.BF16 R96, R8, R18, R72 ;  /* 0x000000120860723c */ /* 0x004fe20000041848 */
[----:B------:R-:W-:Y:S02]  /*1ae30*/  IMAD.MOV.U32 R75, RZ, RZ, R0 ;  /* 0x000000ffff4b7224 */ /* 0x000fe400078e0000 */
[----:B------:R-:W-:-:S05]  /*1ae40*/  IMAD.IADD R0, R3, 0x1, R2 ;  /* 0x0000000103007824 */ /* 0x000fca00078e0202 */
[C---:B------:R-:W-:Y:S01]  /*1ae50*/  HMMA.16816.F32.BF16 R128, R8.reuse, R44, R212 ;  /* 0x0000002c0880723c */ /* 0x040fe200000418d4 */
[----:B------:R-:W-:Y:S01]  /*1ae60*/  IMAD.MOV.U32 R215, RZ, RZ, R199 ;  /* 0x000000ffffd77224 */ /* 0x000fe200078e00c7 */
[----:B------:R-:W-:Y:S01]  /*1ae70*/  MOV R72, R7 ;  /* 0x0000000700487202 */ /* 0x000fe20000000f00 */
[----:B------:R-:W-:Y:S01]  /*1ae80*/  IMAD.MOV.U32 R73, RZ, RZ, R6 ;  /* 0x000000ffff497224 */ /* 0x000fe200078e0006 */
[----:B------:R-:W-:Y:S01]  /*1ae90*/  MOV R74, R5 ;  /* 0x00000005004a7202 */ /* 0x000fe20000000f00 */
[----:B------:R-:W-:Y:S03]  /*1aea0*/  LDSM.16.M88.4 R44, [R2+0x9000] ;  /* 0x00900000022c783b */ /* 0x000fe60000000200 */
[C---:B------:R-:W-:Y:S01]  /*1aeb0*/  HMMA.16816.F32.BF16 R200, R8.reuse, R40, R184 ;  /* 0x0000002808c8723c */ /* 0x040fe200000418b8 */
[----:B------:R-:W-:Y:S07]  /*1aec0*/  LDSM.16.M88.4 R4, [R4] ;  /* 0x000000000404783b */ /* 0x000fee0000000200 */
[C---:B------:R-:W-:Y:S01]  /*1aed0*/  HMMA.16816.F32.BF16 R192, R8.reuse, R42, R192 ;  /* 0x0000002a08c0723c */ /* 0x040fe200000418c0 */
[----:B------:R-:W1:Y:S07]  /*1aee0*/  LDSM.16.M88.4 R40, [R2+0x8800] ;  /* 0x008800000228783b */ /* 0x000e6e0000000200 */
[C---:B------:R-:W-:Y:S08]  /*1aef0*/  HMMA.16816.F32.BF16 R196, R8.reuse, R32, R112 ;  /* 0x0000002008c4723c */ /* 0x040ff00000041870 */
[C---:B------:R-:W-:Y:S01]  /*1af00*/  HMMA.16816.F32.BF16 R184, R8.reuse, R34, R108 ;  /* 0x0000002208b8723c */ /* 0x040fe2000004186c */
[----:B------:R-:W2:Y:S07]  /*1af10*/  LDSM.16.M88.4 R32, [R2+0x9800] ;  /* 0x009800000220783b */ /* 0x000eae0000000200 */
[C---:B------:R-:W-:Y:S08]  /*1af20*/  HMMA.16816.F32.BF16 R172, R8.reuse, R50, R120 ;  /* 0x0000003208ac723c */ /* 0x040ff00000041878 */
[C---:B------:R-:W-:Y:S08]  /*1af30*/  HMMA.16816.F32.BF16 R176, R8.reuse, R28, R100 ;  /* 0x0000001c08b0723c */ /* 0x040ff00000041864 */
[C---:B------:R-:W-:Y:S01]  /*1af40*/  HMMA.16816.F32.BF16 R120, R8.reuse, R30, R104 ;  /* 0x0000001e0878723c */ /* 0x040fe20000041868 */
[----:B------:R-:W5:Y:S07]  /*1af50*/  LDSM.16.M88.4 R28, [R0+0x2000] ;  /* 0x00200000001c783b */ /* 0x000f6e0000000200 */
[C---:B------:R-:W-:Y:S01]  /*1af60*/  HMMA.16816.F32.BF16 R112, R8.reuse, R26, R92 ;  /* 0x0000001a0870723c */ /* 0x040fe2000004185c */
[----:B------:R-:W5:Y:S07]  /*1af70*/  LDSM.16.M88.4 R24, [R0+0x2800] ;  /* 0x002800000018783b */ /* 0x000f6e0000000200 */
[C---:B---3--:R-:W-:Y:S08]  /*1af80*/  HMMA.16816.F32.BF16 R108, R8.reuse, R20, R88 ;  /* 0x00000014086c723c */ /* 0x048ff00000041858 */
[C---:B------:R-:W-:Y:S01]  /*1af90*/  HMMA.16816.F32.BF16 R104, R8.reuse, R22, R84 ;  /* 0x000000160868723c */ /* 0x040fe20000041854 */
[----:B------:R-:W3:Y:S07]  /*1afa0*/  LDSM.16.M88.4 R20, [R0+0x3000] ;  /* 0x003000000014783b */ /* 0x000eee0000000200 */
[C---:B------:R-:W-:Y:S01]  /*1afb0*/  HMMA.16816.F32.BF16 R100, R8.reuse, R16, R76 ;  /* 0x000000100864723c */ /* 0x040fe2000004184c */
[----:B------:R-:W3:Y:S07]  /*1afc0*/  LDSM.16.M88.4 R16, [R0+0x3800] ;  /* 0x003800000010783b */ /* 0x000eee0000000200 */
[C---:B----4-:R-:W-:Y:S08]  /*1afd0*/  HMMA.16816.F32.BF16 R92, R8.reuse, R12, R68 ;  /* 0x0000000c085c723c */ /* 0x050ff00000041844 */
[----:B------:R-:W-:Y:S01]  /*1afe0*/  HMMA.16816.F32.BF16 R88, R8, R14, R64 ;  /* 0x0000000e0858723c */ /* 0x000fe20000041840 */
[----:B------:R-:W4:Y:S01]  /*1aff0*/  LDSM.16.M88.4 R12, [R0+0x4000] ;  /* 0x00400000000c783b */ /* 0x000f220000000200 */
[----:B------:R-:W-:Y:S01]  /*1b000*/  MOV R50, R80 ;  /* 0x0000005000327202 */ /* 0x000fe20000000f00 */
[----:B------:R-:W-:Y:S01]  /*1b010*/  IMAD.MOV.U32 R51, RZ, RZ, R63 ;  /* 0x000000ffff337224 */ /* 0x000fe200078e003f */
[----:B------:R-:W-:-:S04]  /*1b020*/  MOV R212, R231 ;  /* 0x000000e700d47202 */ /* 0x000fc80000000f00 */
[----:B------:R-:W-:Y:S01]  /*1b030*/  HMMA.16816.F32.BF16 R180, R8, R48, R180 ;  /* 0x0000003008b4723c */ /* 0x000fe200000418b4 */
[----:B------:R-:W-:Y:S01]  /*1b040*/  MOV R48, R83 ;  /* 0x0000005300307202 */ /* 0x000fe20000000f00 */
[----:B------:R-:W-:Y:S01]  /*1b050*/  IMAD.MOV.U32 R49, RZ, RZ, R82 ;  /* 0x000000ffff317224 */ /* 0x000fe200078e0052 */
[----:B------:R-:W-:Y:S01]  /*1b060*/  MOV R214, R220 ;  /* 0x000000dc00d67202 */ /* 0x000fe20000000f00 */
[----:B------:R-:W-:-:S04]  /*1b070*/  IMAD.MOV.U32 R213, RZ, RZ, R230 ;  /* 0x000000ffffd57224 */ /* 0x000fc800078e00e6 */
[C---:B-1----:R-:W-:Y:S08]  /*1b080*/  HMMA.16816.F32.BF16 R84, R8.reuse, R40, R56 ;  /* 0x000000280854723c */ /* 0x042ff00000041838 */
[----:B--2---:R-:W-:Y:S01]  /*1b090*/  HMMA.16816.F32.BF16 R56, R8, R34, R48 ;  /* 0x000000220838723c */ /* 0x004fe20000041830 */
[----:B------:R-:W1:Y:S07]  /*1b0a0*/  LDSM.16.M88.4 R48, [R0+0x5800] ;  /* 0x005800000030783b */ /* 0x000e6e0000000200 */
[C---:B-----5:R-:W-:Y:S08]  /*1b0b0*/  HMMA.16816.F32.BF16 R204, R4.reuse, R28, R204 ;  /* 0x0000001c04cc723c */ /* 0x060ff000000418cc */
[----:B------:R-:W-:Y:S01]  /*1b0c0*/  HMMA.16816.F32.BF16 R212, R4, R30, R212 ;  /* 0x0000001e04d4723c */ /* 0x000fe200000418d4 */
[----:B------:R-:W2:Y:S01]  /*1b0d0*/  LDSM.16.M88.4 R28, [R0+0x7000] ;  /* 0x00700000001c783b */ /* 0x000ea20000000200 */
[----:B------:R-:W-:-:S06]  /*1b0e0*/  IMAD.MOV.U32 R55, RZ, RZ, R133 ;  /* 0x000000ffff377224 */ /* 0x000fcc00078e0085 */
[C---:B------:R-:W-:Y:S01]  /*1b0f0*/  HMMA.16816.F32.BF16 R76, R8.reuse, R42, R216 ;  /* 0x0000002a084c723c */ /* 0x040fe200000418d8 */
[----:B------:R-:W-:Y:S07]  /*1b100*/  LDSM.16.M88.4 R40, [R0+0x6000] ;  /* 0x006000000028783b */ /* 0x000fee0000000200 */
[----:B------:R-:W-:Y:S01]  /*1b110*/  HMMA.16816.F32.BF16 R68, R8, R46, R52 ;  /* 0x0000002e0844723c */ /* 0x000fe20000041834 */
[----:B------:R-:W5:Y:S07]  /*1b120*/  LDSM.16.M88.4 R52, [R0+0x5000] ;  /* 0x005000000034783b */ /* 0x000f6e0000000200 */
[C---:B------:R-:W-:Y:S08]  /*1b130*/  HMMA.16816.F32.BF16 R216, R4.reuse, R24, R248 ;  /* 0x0000001804d8723c */ /* 0x040ff000000418f8 */
[----:B------:R-:W-:Y:S01]  /*1b140*/  HMMA.16816.F32.BF16 R244, R4, R26, R244 ;  /* 0x0000001a04f4723c */ /* 0x000fe200000418f4 */
[----:B------:R-:W5:Y:S07]  /*1b150*/  LDSM.16.M88.4 R24, [R0+0x7800] ;  /* 0x007800000018783b */ /* 0x000f6e0000000200 */
[C---:B------:R-:W-:Y:S01]  /*1b160*/  HMMA.16816.F32.BF16 R72, R8.reuse, R44, R72 ;  /* 0x0000002c0848723c */ /* 0x040fe20000041848 */
[----:B------:R-:W5:Y:S07]  /*1b170*/  LDSM.16.M88.4 R44, [R0+0x4800] ;  /* 0x00480000002c783b */ /* 0x000f6e0000000200 */
[----:B------:R-:W-:Y:S01]  /*1b180*/  HMMA.16816.F32.BF16 R64, R8, R32, R236 ;  /* 0x000000200840723c */ /* 0x000fe200000418ec */
[----:B------:R-:W5:Y:S04]  /*1b190*/  LDSM.16.M88.4 R32, [R0+0x6800] ;  /* 0x006800000020783b */ /* 0x000f680000000200 */
[----:B------:R-:W-:Y:S03]  /*1b1a0*/  LDSM.16.M88.4 R8, [R0+0x9800] ;  /* 0x009800000008783b */ /* 0x000fe60000000200 */
[C---:B---3--:R-:W-:Y:S08]  /*1b1b0*/  HMMA.16816.F32.BF16 R240, R4.reuse, R20, R240 ;  /* 0x0000001404f0723c */ /* 0x048ff000000418f0 */
[C---:B------:R-:W-:Y:S01]  /*1b1c0*/  HMMA.16816.F32.BF16 R208, R4.reuse, R22, R208 ;  /* 0x0000001604d0723c */ /* 0x040fe200000418d0 */
[----:B------:R-:W3:Y:S07]  /*1b1d0*/  LDSM.16.M88.4 R20, [R0+0x8000] ;  /* 0x008000000014783b */ /* 0x000eee0000000200 */
[C---:B------:R-:W-:Y:S08]  /*1b1e0*/  HMMA.16816.F32.BF16 R200, R4.reuse, R16, R200 ;  /* 0x0000001004c8723c */ /* 0x040ff000000418c8 */
[C---:B------:R-:W-:Y:S01]  /*1b1f0*/  HMMA.16816.F32.BF16 R192, R4.reuse, R18, R192 ;  /* 0x0000001204c0723c */ /* 0x040fe200000418c0 */
[----:B------:R-:W3:Y:S07]  /*1b200*/  LDSM.16.M88.4 R16, [R0+0x8800] ;  /* 0x008800000010783b */ /* 0x000eee0000000200 */
[C---:B----4-:R-:W-:Y:S08]  /*1b210*/  HMMA.16816.F32.BF16 R180, R4.reuse, R12, R180 ;  /* 0x0000000c04b4723c */ /* 0x050ff000000418b4 */
[----:B------:R-:W-:Y:S01]  /*1b220*/  HMMA.16816.F32.BF16 R172, R4, R14, R172 ;  /* 0x0000000e04ac723c */ /* 0x000fe200000418ac */
[----:B------:R-:W4:Y:S01]  /*1b230*/  LDSM.16.M88.4 R12, [R0+0x9000] ;  /* 0x00900000000c783b */ /* 0x000f220000000200 */
[----:B------:R-:W-:-:S06]  /*1b240*/  DEPBAR.LE SB0, 0x0 ;  /* 0x000080000000791a */ /* 0x000fcc0000000000 */
[----:B-1----:R-:W-:Y:S01]  /*1b250*/  HMMA.16816.F32.BF16 R184, R4, R50, R184 ;  /* 0x0000003204b8723c */ /* 0x002fe200000418b8 */
[----:B------:R-:W-:-:S07]  /*1b260*/  MOV R51, R224 ;  /* 0x000000e000337202 */ /* 0x000fce0000000f00 */
[----:B--2---:R-:W-:Y:S01]  /*1b270*/  HMMA.16816.F32.BF16 R104, R4, R30, R104 ;  /* 0x0000001e0468723c */ /* 0x004fe20000041868 */
[----:B------:R-:W-:Y:S01]  /*1b280*/  IMAD.MOV.U32 R30, RZ, RZ, R221 ;  /* 0x000000ffff1e7224 */ /* 0x000fe200078e00dd */
[----:B------:R-:W-:-:S04]  /*1b290*/  IADD3 R31, PT, PT, R51, -0x2, RZ ;  /* 0xfffffffe331f7810 */ /* 0x000fc80007ffe0ff */
[----:B------:R-:W-:Y:S01]  /*1b2a0*/  ISETP.GT.AND P0, PT, R31, R30, PT ;  /* 0x0000001e1f00720c */ /* 0x000fe20003f04270 */
[----:B------:R-:W-:Y:S01]  /*1b2b0*/  BSSY.RECONVERGENT B1, `(.L_x_7688) ;  /* 0x00000a2000017945 */ /* 0x000fe20003800200 */
        /* <DEDUP_REMOVED lines=94> */
.L_x_7691:
        /* <DEDUP_REMOVED lines=12> */
.L_x_7692:
[----:B------:R-:W-:Y:S05]  /*1b960*/  BSYNC.RECONVERGENT B0 ;  /* 0x0000000000007941 */ /* 0x000fea0003800200 */
.L_x_7690:
[----:B------:R-:W2:Y:S04]  /*1b970*/  LDL R6, [R1+0x38] ;  /* 0x0000380001067983 */ /* 0x000ea80000100800 */
[----:B------:R-:W3:Y:S01]  /*1b980*/  LDL R7, [R1+0x34] ;  /* 0x0000340001077983 */ /* 0x000ee20000100800 */
        /* <DEDUP_REMOVED lines=52> */
.L_x_7689:
[----:B------:R-:W-:Y:S05]  /*1bcd0*/  BSYNC.RECONVERGENT B1 ;  /* 0x0000000000017941 */ /* 0x000fea0003800200 */
.L_x_7688:
[----:B------:R-:W2:Y:S04]  /*1bce0*/  LDL R0, [R1+0x50] ;  /* 0x0000500001007983 */ /* 0x000ea80000100800 */
[----:B------:R-:W3:Y:S01]  /*1bcf0*/  LDL.LU R84, [R1+0x80] ;  /* 0x0000800001547983 */ /* 0x000ee20000300800 */
[----:B--2---:R-:W-:-:S04]  /*1bd00*/  IMAD R2, R51, 0x100, R0 ;  /* 0x0000010033027824 */ /* 0x004fc800078e0200 */
[C---:B------:R-:W-:Y:S02]  /*1bd10*/  VIADD R3, R2.reuse, 0xfffffe00 ;  /* 0xfffffe0002037836 */ /* 0x040fe40000000000 */
[----:B------:R-:W-:-:S03]  /*1bd20*/  VIADD R0, R2, 0xfffffe01 ;  /* 0xfffffe0102007836 */ /* 0x000fc60000000000 */
[CC--:B------:R-:W-:Y:S02]  /*1bd30*/  ISETP.GE.AND P2, PT, R3.reuse, R226.reuse, PT ;  /* 0x000000e20300720c */ /* 0x0c0fe40003f46270 */
[----:B------:R-:W-:Y:S02]  /*1bd40*/  ISETP.GE.AND P1, PT, R0, R226, PT ;  /* 0x000000e20000720c */ /* 0x000fe40003f26270 */
[----:B------:R-:W-:Y:S02]  /*1bd50*/  FSEL R4, R204, -INF , P2 ;  /* 0xff800000cc047808 */ /* 0x000fe40001000000 */
        /* <DEDUP_REMOVED lines=8> */
[----:B------:R-:W-:Y:S02]  /*1bde0*/  ISETP.GE.AND P0, PT, R0, R227, PT ;  /* 0x000000e30000720c */ /* 0x000fe40003f06270 */
[----:B------:R-:W-:Y:S02]  /*1bdf0*/  P2R R5, PR, RZ, 0x4 ;  /* 0x00000004ff057803 */ /* 0x000fe40000000000 */
[----:B------:R-:W-:-:S02]  /*1be00*/  FSEL R22, R3, -INF , !P3 ;  /* 0xff80000003167808 */ /* 0x000fc40005800000 */
[----:B------:R-:W-:Y:S02]  /*1be10*/  FSEL R17, R4, -INF , !P4 ;  /* 0xff80000004117808 */ /* 0x000fe40006000000 */
[----:B------:R-:W-:Y:S02]  /*1be20*/  P2R R3, PR, RZ, 0x1 ;  /* 0x00000001ff037803 */ /* 0x000fe40000000000 */
[C---:B------:R-:W-:Y:S02]  /*1be30*/  ISETP.GE.AND P4, PT, R0.reuse, R226, PT ;  /* 0x000000e20000720c */ /* 0x040fe40003f86270 */
[C---:B------:R-:W-:Y:S02]  /*1be40*/  ISETP.GE.AND P0, PT, R0.reuse, R228, PT ;  /* 0x000000e40000720c */ /* 0x040fe40003f06270 */
[----:B------:R-:W-:Y:S02]  /*1be50*/  ISETP.GE.AND P2, PT, R0, R229, PT ;  /* 0x000000e50000720c */ /* 0x000fe40003f46270 */
[----:B------:R-:W-:-:S02]  /*1be60*/  ISETP.NE.AND P3, PT, R5, RZ, PT ;  /* 0x000000ff0500720c */ /* 0x000fc40003f65270 */
[----:B------:R-:W-:Y:S02]  /*1be70*/  FSEL R0, R207, -INF , P5 ;  /* 0xff800000cf007808 */ /* 0x000fe40002800000 */
[----:B------:R-:W-:Y:S02]  /*1be80*/  FSEL R4, R205, -INF , P1 ;  /* 0xff800000cd047808 */ /* 0x000fe40000800000 */
[----:B------:R-:W-:Y:S01]  /*1be90*/  FSEL R16, R0, -INF , !P3 ;  /* 0xff80000000107808 */ /* 0x000fe20005800000 */
[----:B------:R-:W-:Y:S01]  /*1bea0*/  VIADD R0, R2, 0xfffffe10 ;  /* 0xfffffe1002007836 */ /* 0x000fe20000000000 */
[----:B------:R-:W-:Y:S01]  /*1beb0*/  FSEL R15, R4, -INF , !P6 ;  /* 0xff800000040f7808 */ /* 0x000fe20007000000 */
[----:B------:R-:W-:Y:S01]  /*1bec0*/  VIADD R6, R2, 0xfffffe09 ;  /* 0xfffffe0902067836 */ /* 0x000fe20000000000 */
[----:B------:R-:W-:Y:S02]  /*1bed0*/  FSEL R4, R212, -INF , P4 ;  /* 0xff800000d4047808 */ /* 0x000fe40002000000 */
[----:B------:R-:W-:-:S02]  /*1bee0*/  ISETP.NE.AND P4, PT, R3, RZ, PT ;  /* 0x000000ff0300720c */ /* 0x000fc40003f85270 */
[----:B------:R-:W-:Y:S02]  /*1bef0*/  FSEL R3, R214, -INF , P0 ;  /* 0xff800000d6037808 */ /* 0x000fe40000000000 */
[----:B------:R-:W-:Y:S02]  /*1bf00*/  ISETP.GE.AND P0, PT, R0, R227, PT ;  /* 0x000000e30000720c */ /* 0x000fe40003f06270 */
[C---:B------:R-:W-:Y:S02]  /*1bf10*/  ISETP.GE.AND P3, PT, R6.reuse, R228, PT ;  /* 0x000000e40600720c */ /* 0x040fe40003f66270 */
[----:B------:R-:W-:Y:S02]  /*1bf20*/  FSEL R19, R3, -INF , !P2 ;  /* 0xff80000003137808 */ /* 0x000fe40005000000 */
[----:B------:R-:W-:Y:S02]  /*1bf30*/  ISETP.GE.AND P1, PT, R6, R226, PT ;  /* 0x000000e20600720c */ /* 0x000fe40003f26270 */
[----:B------:R-:W-:-:S02]  /*1bf40*/  FSEL R13, R4, -INF , !P4 ;  /* 0xff800000040d7808 */ /* 0x000fc40006000000 */
[----:B------:R-:W-:Y:S02]  /*1bf50*/  P2R R3, PR, RZ, 0x1 ;  /* 0x00000001ff037803 */ /* 0x000fe40000000000 */
[C---:B------:R-:W-:Y:S02]  /*1bf60*/  ISETP.GE.AND P4, PT, R0.reuse, R226, PT ;  /* 0x000000e20000720c */ /* 0x040fe40003f86270 */
[C---:B------:R-:W-:Y:S02]  /*1bf70*/  ISETP.GE.AND P0, PT, R0.reuse, R228, PT ;  /* 0x000000e40000720c */ /* 0x040fe40003f06270 */
[-C--:B------:R-:W-:Y:S02]  /*1bf80*/  ISETP.GE.AND P2, PT, R0, R229.reuse, PT ;  /* 0x000000e50000720c */ /* 0x080fe40003f46270 */
[----:B------:R-:W-:Y:S02]  /*1bf90*/  ISETP.GE.AND P5, PT, R6, R229, PT ;  /* 0x000000e50600720c */ /* 0x000fe40003fa6270 */
[----:B------:R-:W-:-:S02]  /*1bfa0*/  FSEL R0, R215, -INF , P3 ;  /* 0xff800000d7007808 */ /* 0x000fc40001800000 */
[----:B------:R-:W-:Y:S02]  /*1bfb0*/  ISETP.GE.AND P6, PT, R6, R227, PT ;  /* 0x000000e30600720c */ /* 0x000fe40003fc6270 */
        /* <DEDUP_REMOVED lines=9> */
[----:B------:R-:W-:Y:S02]  /*1c050*/  ISETP.GE.AND P3, PT, R5, R228, PT ;  /* 0x000000e40500720c */ /* 0x000fe40003f66270 */
        /* <DEDUP_REMOVED lines=160> */
[----:B------:R-:W-:Y:S02]  /*1ca60*/  ISETP.GE.AND P1, PT, R5, R226, PT ;  /* 0x000000e20500720c */ /* 0x000fe40003f26270 */
[----:B------:R-:W-:Y:S02]  /*1ca70*/  FSEL R174, R3, -INF , !P2 ;  /* 0xff80000003ae7808 */ /* 0x000fe40005000000 */
        /* <DEDUP_REMOVED lines=8> */
[----:B------:R-:W-:Y:S01]  /*1cb00*/  FSEL R4, R169, -INF , P1 ;  /* 0xff800000a9047808 */ /* 0x000fe20000800000 */
[----:B------:R-:W-:Y:S01]  /*1cb10*/  VIADD R5, R2, 0xfffffe59 ;  /* 0xfffffe5902057836 */ /* 0x000fe20000000000 */
[----:B------:R-:W-:Y:S01]  /*1cb20*/  FSEL R173, R0, -INF , !P5 ;  /* 0xff80000000ad7808 */ /* 0x000fe20006800000 */
[----:B------:R-:W-:Y:S01]  /*1cb30*/  VIADD R0, R2, 0xfffffe60 ;  /* 0xfffffe6002007836 */ /* 0x000fe20000000000 */
[----:B------:R-:W-:Y:S02]  /*1cb40*/  FSEL R170, R4, -INF , !P6 ;  /* 0xff80000004aa7808 */ /* 0x000fe40007000000 */
[----:B------:R-:W-:Y:S02]  /*1cb50*/  FSEL R4, R124, -INF , P4 ;  /* 0xff8000007c047808 */ /* 0x000fe40002000000 */
[----:B------:R-:W-:-:S02]  /*1cb60*/  ISETP.NE.AND P4, PT, R3, RZ, PT ;  /* 0x000000ff0300720c */ /* 0x000fc40003f85270 */
[C---:B------:R-:W-:Y:S02]  /*1cb70*/  ISETP.GE.AND P1, PT, R5.reuse, R226, PT ;  /* 0x000000e20500720c */ /* 0x040fe40003f26270 */
[----:B------:R-:W-:Y:S02]  /*1cb80*/  FSEL R3, R126, -INF , P0 ;  /* 0xff8000007e037808 */ /* 0x000fe40000000000 */
[----:B------:R-:W-:Y:S02]  /*1cb90*/  ISETP.GE.AND P0, PT, R0, R227, PT ;  /* 0x000000e30000720c */ /* 0x000fe40003f06270 */
[----:B------:R-:W-:Y:S02]  /*1cba0*/  FSEL R81, R4, -INF , !P4 ;  /* 0xff80000004517808 */ /* 0x000fe40006000000 */
[----:B------:R-:W-:Y:S02]  /*1cbb0*/  ISETP.GE.AND P3, PT, R5, R228, PT ;  /* 0x000000e40500720c */ /* 0x000fe40003f66270 */
[----:B------:R-:W-:-:S02]  /*1cbc0*/  FSEL R4, R125, -INF , P1 ;  /* 0xff8000007d047808 */ /* 0x000fc40000800000 */
[----:B------:R-:W-:Y:S02]  /*1cbd0*/  FSEL R125, R3, -INF , !P2 ;  /* 0xff800000037d7808 */ /* 0x000fe40005000000 */
[----:B------:R-:W-:Y:S02]  /*1cbe0*/  P2R R3, PR, RZ, 0x1 ;  /* 0x00000001ff037803 */ /* 0x000fe40000000000 */
[C---:B------:R-:W-:Y:S02]  /*1cbf0*/  ISETP.GE.AND P4, PT, R0.reuse, R226, PT ;  /* 0x000000e20000720c */ /* 0x040fe40003f86270 */
[C---:B------:R-:W-:Y:S02]  /*1cc00*/  ISETP.GE.AND P0, PT, R0.reuse, R228, PT ;  /* 0x000000e40000720c */ /* 0x040fe40003f06270 */
[-C--:B------:R-:W-:Y:S02]  /*1cc10*/  ISETP.GE.AND P2, PT, R0, R229.reuse, PT ;  /* 0x000000e50000720c */ /* 0x080fe40003f46270 */
[----:B------:R-:W-:-:S02]  /*1cc20*/  ISETP.GE.AND P5, PT, R5, R229, PT ;  /* 0x000000e50500720c */ /* 0x000fc40003fa6270 */
[----:B------:R-:W-:Y:S02]  /*1cc30*/  FSEL R0, R127, -INF , P3 ;  /* 0xff8000007f007808 */ /* 0x000fe40001800000 */
[----:B------:R-:W-:Y:S02]  /*1cc40*/  ISETP.GE.AND P6, PT, R5, R227, PT ;  /* 0x000000e30500720c */ /* 0x000fe40003fc6270 */
        /* <DEDUP_REMOVED lines=147> */
[-C--:B------:R-:W-:Y:S02]  /*1d580*/  ISETP.GE.AND P0, PT, R0, R227.reuse, PT ;  /* 0x000000e30000720c */ /* 0x080fe40003f06270 */
[----:B------:R-:W-:Y:S02]  /*1d590*/  ISETP.GE.AND P3, PT, R5, R228, PT ;  /* 0x000000e40500720c */ /* 0x000fe40003f66270 */
[----:B------:R-:W-:Y:S02]  /*1d5a0*/  FSEL R218, R3, -INF , !P2 ;  /* 0xff80000003da7808 */ /* 0x000fe40005000000 */
[C---:B------:R-:W-:Y:S02]  /*1d5b0*/  ISETP.GE.AND P1, PT, R5.reuse, R226, PT ;  /* 0x000000e20500720c */ /* 0x040fe40003f26270 */
[----:B------:R-:W-:-:S02]  /*1d5c0*/  ISETP.GE.AND P6, PT, R5, R227, PT ;  /* 0x000000e30500720c */ /* 0x000fc40003fc6270 */
[-C--:B------:R-:W-:Y:S01]  /*1d5d0*/  ISETP.GE.AND P5, PT, R5, R229.reuse, PT ;  /* 0x000000e50500720c */ /* 0x080fe20003fa6270 */
[----:B------:R-:W-:Y:S01]  /*1d5e0*/  VIADD R5, R2, 0xfffffea1 ;  /* 0xfffffea102057836 */ /* 0x000fe20000000000 */
[----:B------:R-:W-:Y:S02]  /*1d5f0*/  FSEL R177, R4, -INF , !P4 ;  /* 0xff80000004b17808 */ /* 0x000fe40006000000 */
[----:B------:R-:W-:Y:S02]  /*1d600*/  P2R R3, PR, RZ, 0x1 ;  /* 0x00000001ff037803 */ /* 0x000fe40000000000 */
[C---:B------:R-:W-:Y:S02]  /*1d610*/  ISETP.GE.AND P4, PT, R0.reuse, R226, PT ;  /* 0x000000e20000720c */ /* 0x040fe40003f86270 */
[C---:B------:R-:W-:Y:S02]  /*1d620*/  ISETP.GE.AND P0, PT, R0.reuse, R228, PT ;  /* 0x000000e40000720c */ /* 0x040fe40003f06270 */
[----:B------:R-:W-:-:S02]  /*1d630*/  ISETP.GE.AND P2, PT, R0, R229, PT ;  /* 0x000000e50000720c */ /* 0x000fc40003f46270 */
[----:B------:R-:W-:Y:S02]  /*1d640*/  FSEL R0, R115, -INF , P3 ;  /* 0xff80000073007808 */ /* 0x000fe40001800000 */
[----:B------:R-:W-:Y:S02]  /*1d650*/  FSEL R4, R113, -INF , P1 ;  /* 0xff80000071047808 */ /* 0x000fe40000800000 */
[----:B------:R-:W-:Y:S02]  /*1d660*/  ISETP.GE.AND P3, PT, R5, R227, PT ;  /* 0x000000e30500720c */ /* 0x000fe40003f66270 */
[----:B------:R-:W-:Y:S01]  /*1d670*/  FSEL R221, R0, -INF , !P5 ;  /* 0xff80000000dd7808 */ /* 0x000fe20006800000 */
[----:B------:R-:W-:Y:S01]  /*1d680*/  VIADD R0, R2, 0xfffffea8 ;  /* 0xfffffea802007836 */ /* 0x000fe20000000000 */
[----:B------:R-:W-:Y:S02]  /*1d690*/  FSEL R217, R4, -INF , !P6 ;  /* 0xff80000004d97808 */ /* 0x000fe40007000000 */
[----:B------:R-:W-:-:S02]  /*1d6a0*/  FSEL R4, R110, -INF , P0 ;  /* 0xff8000006e047808 */ /* 0x000fc40000000000 */
[----:B------:R-:W-:Y:S02]  /*1d6b0*/  ISETP.GE.AND P1, PT, R5, R226, PT ;  /* 0x000000e20500720c */ /* 0x000fe40003f26270 */
[----:B------:R-:W-:Y:S02]  /*1d6c0*/  ISETP.NE.AND P5, PT, R3, RZ, PT ;  /* 0x000000ff0300720c */ /* 0x000fe40003fa5270 */
[----:B------:R-:W-:Y:S02]  /*1d6d0*/  P2R R6, PR, RZ, 0x8 ;  /* 0x00000008ff067803 */ /* 0x000fe40000000000 */
[----:B------:R-:W-:Y:S02]  /*1d6e0*/  FSEL R3, R108, -INF , P4 ;  /* 0xff8000006c037808 */ /* 0x000fe40002000000 */
[----:B------:R-:W-:Y:S01]  /*1d6f0*/  ISETP.GE.AND P0, PT, R0, R227, PT ;  /* 0x000000e30000720c */ /* 0x000fe20003f06270 */
[----:B------:R-:W-:Y:S01]  /*1d700*/  VIADD R7, R2, 0xfffffea9 ;  /* 0xfffffea902077836 */ /* 0x000fe20000000000 */
[----:B------:R-:W-:-:S02]  /*1d710*/  ISETP.GE.AND P3, PT, R5, R228, PT ;  /* 0x000000e40500720c */ /* 0x000fc40003f66270 */
[----:B------:R-:W-:Y:S02]  /*1d720*/  ISETP.GE.AND P6, PT, R5, R229, PT ;  /* 0x000000e50500720c */ /* 0x000fe40003fc6270 */
[----:B------:R-:W-:Y:S02]  /*1d730*/  FSEL R238, R4, -INF , !P2 ;  /* 0xff80000004ee7808 */ /* 0x000fe40005000000 */
[----:B------:R-:W-:Y:S02]  /*1d740*/  FSEL R5, R109, -INF , P1 ;  /* 0xff8000006d057808 */ /* 0x000fe40000800000 */
[----:B------:R-:W-:Y:S02]  /*1d750*/  ISETP.NE.AND P2, PT, R6, RZ, PT ;  /* 0x000000ff0600720c */ /* 0x000fe40003f45270 */
[----:B------:R-:W-:Y:S02]  /*1d760*/  FSEL R194, R3, -INF , !P5 ;  /* 0xff80000003c27808 */ /* 0x000fe40006800000 */
[----:B------:R-:W-:-:S02]  /*1d770*/  P2R R3, PR, RZ, 0x1 ;  /* 0x00000001ff037803 */ /* 0x000fc40000000000 */
[C---:B------:R-:W-:Y:S02]  /*1d780*/  ISETP.GE.AND P5, PT, R0.reuse, R226, PT ;  /* 0x000000e20000720c */ /* 0x040fe40003fa6270 */
[C---:B------:R-:W-:Y:S02]  /*1d790*/  ISETP.GE.AND P0, PT, R0.reuse, R228, PT ;  /* 0x000000e40000720c */ /* 0x040fe40003f06270 */
[----:B------:R-:W-:Y:S02]  /*1d7a0*/  ISETP.GE.AND P4, PT, R0, R229, PT ;  /* 0x000000e50000720c */ /* 0x000fe40003f86270 */
[----:B------:R-:W-:Y:S02]  /*1d7b0*/  FSEL R0, R111, -INF , P3 ;  /* 0xff8000006f007808 */ /* 0x000fe40001800000 */
[----:B------:R-:W-:Y:S02]  /*1d7c0*/  FSEL R190, R5, -INF , !P2 ;  /* 0xff80000005be7808 */ /* 0x000fe40005000000 */
[----:B------:R-:W-:-:S02]  /*1d7d0*/  ISETP.GE.AND P2, PT, R7, R227, PT ;  /* 0x000000e30700720c */ /* 0x000fc40003f46270 */
[----:B------:R-:W-:Y:S02]  /*1d7e0*/  FSEL R237, R0, -INF , !P6 ;  /* 0xff80000000ed7808 */ /* 0x000fe40007000000 */
[----:B------:R-:W-:-:S04]  /*1d7f0*/  P2R R0, PR, RZ, 0x4 ;  /* 0x00000004ff007803 */ /* 0x000fc80000000000 */
[----:B------:R-:W-:Y:S02]  /*1d800*/  ISETP.NE.AND P6, PT, R0, RZ, PT ;  /* 0x000000ff0000720c */ /* 0x000fe40003fc5270 */
[----:B------:R-:W2:Y:S01]  /*1d810*/  LD.E R0, desc[UR4][R134.64+0xdc] ;  /* 0x0000dc0486007980 */ /* 0x000ea2000c101900 */
[----:B------:R-:W-:Y:S01]  /*1d820*/  ISETP.NE.AND P1, PT, R3, RZ, PT ;  /* 0x000000ff0300720c */ /* 0x000fe20003f25270 */
[----:B------:R-:W-:Y:S01]  /*1d830*/  VIADD R3, R2, 0xfffffeb0 ;  /* 0xfffffeb002037836 */ /* 0x000fe20000000000 */
[----:B------:R-:W-:Y:S02]  /*1d840*/  FSEL R5, R104, -INF , P5 ;  /* 0xff80000068057808 */ /* 0x000fe40002800000 */
[----:B------:R-:W-:Y:S02]  /*1d850*/  FSEL R4, R106, -INF , P0 ;  /* 0xff8000006a047808 */ /* 0x000fe40000000000 */
[----:B------:R-:W-:Y:S02]  /*1d860*/  ISETP.GE.AND P3, PT, R7, R226, PT ;  /* 0x000000e20700720c */ /* 0x000fe40003f66270 */
[----:B------:R-:W-:-:S02]  /*1d870*/  ISETP.GE.AND P0, PT, R3, R227, PT ;  /* 0x000000e30300720c */ /* 0x000fc40003f06270 */
[----:B------:R-:W-:Y:S02]  /*1d880*/  ISETP.GE.AND P2, PT, R7, R228, PT ;  /* 0x000000e40700720c */ /* 0x000fe40003f46270 */
[----:B------:R-:W-:Y:S02]  /*1d890*/  FSEL R187, R5, -INF , !P1 ;  /* 0xff80000005bb7808 */ /* 0x000fe40004800000 */
[----:B------:R-:W-:Y:S02]  /*1d8a0*/  FSEL R236, R4, -INF , !P4 ;  /* 0xff80000004ec7808 */ /* 0x000fe40006000000 */
[----:B------:R-:W-:Y:S02]  /*1d8b0*/  P2R R6, PR, RZ, 0x1 ;  /* 0x00000001ff067803 */ /* 0x000fe40000000000 */
[----:B------:R-:W-:Y:S02]  /*1d8c0*/  FSEL R5, R105, -INF , P3 ;  /* 0xff80000069057808 */ /* 0x000fe40001800000 */
[----:B------:R-:W-:-:S02]  /*1d8d0*/  ISETP.GE.AND P1, PT, R3, R226, PT ;  /* 0x000000e20300720c */ /* 0x000fc40003f26270 */
[C---:B------:R-:W-:Y:S02]  /*1d8e0*/  ISETP.GE.AND P0, PT, R3.reuse, R228, PT ;  /* 0x000000e40300720c */ /* 0x040fe40003f06270 */
[-C--:B------:R-:W-:Y:S01]  /*1d8f0*/  ISETP.GE.AND P4, PT, R3, R229.reuse, PT ;  /* 0x000000e50300720c */ /* 0x080fe20003f86270 */
[C---:B------:R-:W-:Y:S01]  /*1d900*/  VIADD R3, R2.reuse, 0xfffffeb1 ;  /* 0xfffffeb102037836 */ /* 0x040fe20000000000 */
[----:B------:R-:W-:Y:S02]  /*1d910*/  ISETP.GE.AND P5, PT, R7, R229, PT ;  /* 0x000000e50700720c */ /* 0x000fe40003fa6270 */
[----:B------:R-:W-:Y:S01]  /*1d920*/  FSEL R4, R107, -INF , P2 ;  /* 0xff8000006b047808 */ /* 0x000fe20001000000 */
[----:B------:R-:W-:Y:S01]  /*1d930*/  VIADD R7, R2, 0xfffffeb8 ;  /* 0xfffffeb802077836 */ /* 0x000fe20000000000 */
[----:B------:R-:W-:Y:S02]  /*1d940*/  FSEL R186, R5, -INF , !P6 ;  /* 0xff80000005ba7808 */ /* 0x000fe40007000000 */
[----:B------:R-:W-:-:S02]  /*1d950*/  FSEL R5, R100, -INF , P1 ;  /* 0xff80000064057808 */ /* 0x000fc40000800000 */
[----:B------:R-:W-:Y:S02]  /*1d960*/  ISETP.NE.AND P1, PT, R6, RZ, PT ;  /* 0x000000ff0600720c */ /* 0x000fe40003f25270 */
[----:B------:R-:W-:Y:S02]  /*1d970*/  FSEL R234, R4, -INF , !P5 ;  /* 0xff80000004ea7808 */ /* 0x000fe40006800000 */
[C---:B------:R-:W-:Y:S02]  /*1d980*/  ISETP.GE.AND P3, PT, R3.reuse, R226, PT ;  /* 0x000000e20300720c */ /* 0x040fe40003f66270 */
[C---:B------:R-:W-:Y:S02]  /*1d990*/  ISETP.GE.AND P6, PT, R3.reuse, R227, PT ;  /* 0x000000e30300720c */ /* 0x040fe40003fc6270 */
[C---:B------:R-:W-:Y:S02]  /*1d9a0*/  ISETP.GE.AND P2, PT, R3.reuse, R228, PT ;  /* 0x000000e40300720c */ /* 0x040fe40003f46270 */
[----:B------:R-:W-:-:S02]  /*1d9b0*/  ISETP.GE.AND P5, PT, R3, R229, PT ;  /* 0x000000e50300720c */ /* 0x000fc40003fa6270 */
[----:B------:R-:W-:Y:S02]  /*1d9c0*/  FSEL R3, R102, -INF , P0 ;  /* 0xff80000066037808 */ /* 0x000fe40000000000 */
[----:B------:R-:W-:Y:S02]  /*1d9d0*/  ISETP.GE.AND P0, PT, R7, R227, PT ;  /* 0x000000e30700720c */ /* 0x000fe40003f06270 */
[----:B------:R-:W-:Y:S02]  /*1d9e0*/  FSEL R207, R5, -INF , !P1 ;  /* 0xff80000005cf7808 */ /* 0x000fe40004800000 */
[----:B------:R-:W-:Y:S02]  /*1d9f0*/  FSEL R5, R101, -INF , P3 ;  /* 0xff80000065057808 */ /* 0x000fe40001800000 */
[----:B------:R-:W-:Y:S02]  /*1da00*/  ISETP.GE.AND P1, PT, R7, R226, PT ;  /* 0x000000e20700720c */ /* 0x000fe40003f26270 */
[----:B------:R-:W-:Y:S01]  /*1da10*/  FSEL R245, R3, -INF , !P4 ;  /* 0xff80000003f57808 */ /* 0x000fe20006000000 */
[----:B------:R-:W-:Y:S01]  /*1da20*/  VIADD R3, R2, 0xfffffeb9 ;  /* 0xfffffeb902037836 */ /* 0x000fe20000000000 */
[----:B------:R-:W-:-:S02]  /*1da30*/  P2R R6, PR, RZ, 0x1 ;  /* 0x00000001ff067803 */ /* 0x000fc40000000000 */
[----:B------:R-:W-:Y:S02]  /*1da40*/  FSEL R4, R103, -INF , P2 ;  /* 0xff80000067047808 */ /* 0x000fe40001000000 */
[C---:B------:R-:W-:Y:S02]  /*1da50*/  ISETP.GE.AND P0, PT, R7.reuse, R228, PT ;  /* 0x000000e40700720c */ /* 0x040fe40003f06270 */
[----:B------:R-:W-:Y:S01]  /*1da60*/  ISETP.GE.AND P4, PT, R7, R229, PT ;  /* 0x000000e50700720c */ /* 0x000fe20003f86270 */
[----:B------:R-:W-:Y:S01]  /*1da70*/  VIADD R7, R2, 0xfffffec0 ;  /* 0xfffffec002077836 */ /* 0x000fe20000000000 */
[----:B------:R-:W-:Y:S02]  /*1da80*/  FSEL R239, R5, -INF , !P6 ;  /* 0xff80000005ef7808 */ /* 0x000fe40007000000 */
[----:B------:R-:W-:Y:S02]  /*1da90*/  FSEL R5, R96, -INF , P1 ;  /* 0xff80000060057808 */ /* 0x000fe40000800000 */
[----:B------:R-:W-:-:S02]  /*1daa0*/  ISETP.NE.AND P1, PT, R6, RZ, PT ;  /* 0x000000ff0600720c */ /* 0x000fc40003f25270 */
[----:B------:R-:W-:Y:S02]  /*1dab0*/  FSEL R243, R4, -INF , !P5 ;  /* 0xff80000004f37808 */ /* 0x000fe40006800000 */
[C---:B------:R-:W-:Y:S02]  /*1dac0*/  ISETP.GE.AND P3, PT, R3.reuse, R226, PT ;  /* 0x000000e20300720c */ /* 0x040fe40003f66270 */
[C---:B------:R-:W-:Y:S02]  /*1dad0*/  ISETP.GE.AND P6, PT, R3.reuse, R227, PT ;  /* 0x000000e30300720c */ /* 0x040fe40003fc6270 */
[C---:B------:R-:W-:Y:S02]  /*1dae0*/  ISETP.GE.AND P2, PT, R3.reuse, R228, PT ;  /* 0x000000e40300720c */ /* 0x040fe40003f46270 */
[----:B------:R-:W-:Y:S02]  /*1daf0*/  ISETP.GE.AND P5, PT, R3, R229, PT ;  /* 0x000000e50300720c */ /* 0x000fe40003fa6270 */
[----:B------:R-:W-:-:S02]  /*1db00*/  FSEL R3, R98, -INF , P0 ;  /* 0xff80000062037808 */ /* 0x000fc40000000000 */
        /* <DEDUP_REMOVED lines=28> */
[----:B------:R-:W-:Y:S02]  /*1dcd0*/  FSEL R249, R5, -INF , !P6 ;  /* 0xff80000005f97808 */ /* 0x000fe40007000000 */
[C---:B------:R-:W-:Y:S02]  /*1dce0*/  ISETP.GE.AND P0, PT, R7.reuse, R228, PT ;  /* 0x000000e40700720c */ /* 0x040fe40003f06270 */
[----:B------:R-:W-:Y:S01]  /*1dcf0*/  ISETP.GE.AND P4, PT, R7, R229, PT ;  /* 0x000000e50700720c */ /* 0x000fe20003f86270 */
[----:B------:R-:W-:Y:S01]  /*1dd00*/  VIADD R7, R2, 0xfffffed0 ;  /* 0xfffffed002077836 */ /* 0x000fe20000000000 */
        /* <DEDUP_REMOVED lines=8> */
[----:B------:R-:W-:Y:S02]  /*1dd90*/  FSEL R214, R5, -INF , !P1 ;  /* 0xff80000005d67808 */ /* 0x000fe40004800000 */
[----:B------:R-:W-:Y:S02]  /*1dda0*/  ISETP.GE.AND P1, PT, R7, R227, PT ;  /* 0x000000e30700720c */ /* 0x000fe40003f26270 */
[----:B------:R-:W-:Y:S01]  /*1ddb0*/  FSEL R251, R3, -INF , !P4 ;  /* 0xff80000003fb7808 */ /* 0x000fe20006000000 */
[----:B------:R-:W-:Y:S01]  /*1ddc0*/  VIADD R3, R2, 0xfffffed1 ;  /* 0xfffffed102037836 */ /* 0x000fe20000000000 */
[----:B------:R-:W-:Y:S02]  /*1ddd0*/  FSEL R4, R89, -INF , P3 ;  /* 0xff80000059047808 */ /* 0x000fe40001800000 */
[----:B------:R-:W-:Y:S02]  /*1dde0*/  ISETP.GE.AND P0, PT, R7, R226, PT ;  /* 0x000000e20700720c */ /* 0x000fe40003f06270 */
[----:B------:R-:W-:-:S02]  /*1ddf0*/  FSEL R6, R91, -INF , P2 ;  /* 0xff8000005b067808 */ /* 0x000fc40001000000 */
[----:B------:R-:W-:Y:S02]  /*1de00*/  P2R R5, PR, RZ, 0x2 ;  /* 0x00000002ff057803 */ /* 0x000fe40000000000 */
[C---:B------:R-:W-:Y:S02]  /*1de10*/  ISETP.GE.AND P1, PT, R7.reuse, R228, PT ;  /* 0x000000e40700720c */ /* 0x040fe40003f26270 */
[----:B------:R-:W-:Y:S02]  /*1de20*/  FSEL R247, R4, -INF , !P6 ;  /* 0xff80000004f77808 */ /* 0x000fe40007000000 */
[----:B------:R-:W-:Y:S02]  /*1de30*/  FSEL R4, R24, -INF , P0 ;  /* 0xff80000018047808 */ /* 0x000fe40000000000 */
[----:B------:R-:W-:Y:S02]  /*1de40*/  FSEL R250, R6, -INF , !P5 ;  /* 0xff80000006fa7808 */ /* 0x000fe40006800000 */
[----:B------:R-:W-:Y:S01]  /*1de50*/  ISETP.GE.AND P4, PT, R7, R229, PT ;  /* 0x000000e50700720c */ /* 0x000fe20003f86270 */
[----:B------:R-:W-:Y:S01]  /*1de60*/  VIADD R7, R2, 0xfffffed8 ;  /* 0xfffffed802077836 */ /* 0x000fe20000000000 */
[----:B------:R-:W-:-:S02]  /*1de70*/  ISETP.GE.AND P3, PT, R3, R226, PT ;  /* 0x000000e20300720c */ /* 0x000fc40003f66270 */
[C---:B------:R-:W-:Y:S02]  /*1de80*/  ISETP.GE.AND P6, PT, R3.reuse, R227, PT ;  /* 0x000000e30300720c */ /* 0x040fe40003fc6270 */
[C---:B------:R-:W-:Y:S02]  /*1de90*/  ISETP.GE.AND P0, PT, R3.reuse, R228, PT ;  /* 0x000000e40300720c */ /* 0x040fe40003f06270 */
[----:B------:R-:W-:Y:S02]  /*1dea0*/  ISETP.GE.AND P5, PT, R3, R229, PT ;  /* 0x000000e50300720c */ /* 0x000fe40003fa6270 */
[----:B------:R-:W-:Y:S02]  /*1deb0*/  ISETP.NE.AND P2, PT, R5, RZ, PT ;  /* 0x000000ff0500720c */ /* 0x000fe40003f45270 */
[----:B------:R-:W-:Y:S02]  /*1dec0*/  FSEL R3, R26, -INF , P1 ;  /* 0xff8000001a037808 */ /* 0x000fe40000800000 */
[----:B------:R-:W-:-:S02]  /*1ded0*/  FSEL R230, R4, -INF , !P2 ;  /* 0xff80000004e67808 */ /* 0x000fc40005000000 */
[----:B------:R-:W-:Y:S01]  /*1dee0*/  FSEL R110, R3, -INF , !P4 ;  /* 0xff800000036e7808 */ /* 0x000fe20006000000 */
[----:B------:R-:W-:Y:S01]  /*1def0*/  VIADD R3, R2, 0xfffffed9 ;  /* 0xfffffed902037836 */ /* 0x000fe20000000000 */
[----:B------:R-:W-:Y:S02]  /*1df00*/  ISETP.GE.AND P1, PT, R7, R227, PT ;  /* 0x000000e30700720c */ /* 0x000fe40003f26270 */
[----:B------:R-:W-:Y:S02]  /*1df10*/  FSEL R5, R25, -INF , P3 ;  /* 0xff80000019057808 */ /* 0x000fe40001800000 */
[----:B------:R-:W-:Y:S02]  /*1df20*/  FSEL R4, R27, -INF , P0 ;  /* 0xff8000001b047808 */ /* 0x000fe40000000000 */
[----:B------:R-:W-:Y:S02]  /*1df30*/  ISETP.GE.AND P4, PT, R7, R228, PT ;  /* 0x000000e40700720c */ /* 0x000fe40003f86270 */
[----:B------:R-:W-:-:S02]  /*1df40*/  P2R R6, PR, RZ, 0x2 ;  /* 0x00000002ff067803 */ /* 0x000fc40000000000 */
[----:B------:R-:W-:Y:S02]  /*1df50*/  FSEL R120, R5, -INF , !P6 ;  /* 0xff80000005787808 */ /* 0x000fe40007000000 */
[----:B------:R-:W-:Y:S02]  /*1df60*/  FSEL R97, R4, -INF , !P5 ;  /* 0xff80000004617808 */ /* 0x000fe40006800000 */
[C---:B------:R-:W-:Y:S02]  /*1df70*/  ISETP.GE.AND P1, PT, R3.reuse, R226, PT ;  /* 0x000000e20300720c */ /* 0x040fe40003f26270 */
[C---:B------:R-:W-:Y:S02]  /*1df80*/  ISETP.GE.AND P6, PT, R3.reuse, R227, PT ;  /* 0x000000e30300720c */ /* 0x040fe40003fc6270 */
[C---:B------:R-:W-:Y:S02]  /*1df90*/  ISETP.GE.AND P0, PT, R3.reuse, R228, PT ;  /* 0x000000e40300720c */ /* 0x040fe40003f06270 */
[----:B------:R-:W-:-:S02]  /*1dfa0*/  ISETP.GE.AND P5, PT, R3, R229, PT ;  /* 0x000000e50300720c */ /* 0x000fc40003fa6270 */
        /* <DEDUP_REMOVED lines=26> */
[----:B------:R-:W-:Y:S01]  /*1e150*/  FMNMX3.FTZ R4, R4, R81, R124, !PT ;  /* 0x0000005104047276 */ /* 0x000fe2000781007c */
[----:B------:R-:W-:Y:S01]  /*1e160*/  VIADD R7, R2, 0xfffffee0 ;  /* 0xfffffee002077836 */ /* 0x000fe20000000000 */
[----:B------:R-:W-:Y:S02]  /*1e170*/  FSEL R5, R76, -INF , P2 ;  /* 0xff8000004c057808 */ /* 0x000fe40001000000 */
[----:B------:R-:W-:Y:S02]  /*1e180*/  FMNMX3.FTZ R3, R3, R87, R86, !PT ;  /* 0x0000005703037276 */ /* 0x000fe40007810056 */
[----:B------:R-:W-:Y:S02]  /*1e190*/  ISETP.NE.AND P2, PT, R6, RZ, PT ;  /* 0x000000ff0600720c */ /* 0x000fe40003f45270 */
[----:B------:R-:W-:Y:S02]  /*1e1a0*/  FMNMX3.FTZ R4, R4, R83, R181, !PT ;  /* 0x0000005304047276 */ /* 0x000fe400078100b5 */
[----:B------:R-:W-:-:S02]  /*1e1b0*/  FMNMX3.FTZ R3, R3, R174, R173, !PT ;  /* 0x000000ae03037276 */ /* 0x000fc400078100ad */
[----:B------:R-:W-:Y:S02]  /*1e1c0*/  FSEL R219, R5, -INF , !P2 ;  /* 0xff80000005db7808 */ /* 0x000fe40005000000 */
[----:B------:R-:W-:Y:S02]  /*1e1d0*/  FMNMX3.FTZ R4, R4, R82, R175, !PT ;  /* 0x0000005204047276 */ /* 0x000fe400078100af */
[----:B------:R-:W-:Y:S02]  /*1e1e0*/  ISETP.GE.AND P2, PT, R7, R227, PT ;  /* 0x000000e30700720c */ /* 0x000fe40003f46270 */
[----:B------:R-:W-:Y:S02]  /*1e1f0*/  FMNMX3.FTZ R3, R3, R125, R126, !PT ;  /* 0x0000007d03037276 */ /* 0x000fe4000781007e */
[----:B------:R-:W-:Y:S02]  /*1e200*/  FMNMX3.FTZ R4, R4, R169, R191, !PT ;  /* 0x000000a904047276 */ /* 0x000fe400078100bf */
[----:B------:R-:W-:-:S02]  /*1e210*/  P2R R5, PR, RZ, 0x4 ;  /* 0x00000004ff057803 */ /* 0x000fc40000000000 */
[C---:B------:R-:W-:Y:S02]  /*1e220*/  ISETP.GE.AND P4, PT, R7.reuse, R226, PT ;  /* 0x000000e20700720c */ /* 0x040fe40003f86270 */
[C---:B------:R-:W-:Y:S02]  /*1e230*/  ISETP.GE.AND P3, PT, R7.reuse, R228, PT ;  /* 0x000000e40700720c */ /* 0x040fe40003f66270 */
[----:B------:R-:W-:Y:S01]  /*1e240*/  ISETP.GE.AND P2, PT, R7, R229, PT ;  /* 0x000000e50700720c */ /* 0x000fe20003f46270 */
[----:B------:R-:W-:Y:S01]  /*1e250*/  VIADD R7, R2, 0xfffffee1 ;  /* 0xfffffee102077836 */ /* 0x000fe20000000000 */
[----:B------:R-:W-:Y:S02]  /*1e260*/  FMNMX3.FTZ R3, R3, R192, R193, !PT ;  /* 0x000000c003037276 */ /* 0x000fe400078100c1 */
[----:B------:R-:W-:Y:S02]  /*1e270*/  FMNMX3.FTZ R4, R4, R168, R195, !PT ;  /* 0x000000a804047276 */ /* 0x000fe400078100c3 */
[----:B------:R-:W-:-:S02]  /*1e280*/  ISETP.NE.AND P6, PT, R5, RZ, PT ;  /* 0x000000ff0500720c */ /* 0x000fc40003fc5270 */
[----:B------:R-:W-:Y:S02]  /*1e290*/  FSEL R5, R40, -INF , P4 ;  /* 0xff80000028057808 */ /* 0x000fe40002000000 */
[----:B------:R-:W-:Y:S02]  /*1e2a0*/  FMNMX3.FTZ R3, R3, R189, R188, !PT ;  /* 0x000000bd03037276 */ /* 0x000fe400078100bc */
[----:B------:R-:W-:Y:S02]  /*1e2b0*/  FSEL R6, R79, -INF , P0 ;  /* 0xff8000004f067808 */ /* 0x000fe40000000000 */
[----:B------:R-:W-:Y:S02]  /*1e2c0*/  FMNMX3.FTZ R4, R4, R172, R209, !PT ;  /* 0x000000ac04047276 */ /* 0x000fe400078100d1 */
[----:B------:R-:W-:Y:S02]  /*1e2d0*/  ISETP.GE.AND P0, PT, R7, R227, PT ;  /* 0x000000e30700720c */ /* 0x000fe40003f06270 */
[----:B------:R-:W-:-:S02]  /*1e2e0*/  FSEL R242, R5, -INF , !P6 ;  /* 0xff80000005f27808 */ /* 0x000fc40007000000 */
[----:B------:R-:W-:Y:S02]  /*1e2f0*/  FSEL R5, R42, -INF , P3 ;  /* 0xff8000002a057808 */ /* 0x000fe40001800000 */
[----:B------:R-:W-:Y:S02]  /*1e300*/  FMNMX3.FTZ R3, R3, R204, R202, !PT ;  /* 0x000000cc03037276 */ /* 0x000fe400078100ca */
[----:B------:R-:W-:Y:S02]  /*1e310*/  ISETP.GE.AND P1, PT, R7, R226, PT ;  /* 0x000000e20700720c */ /* 0x000fe40003f26270 */
[----:B------:R-:W-:Y:S01]  /*1e320*/  FSEL R111, R6, -INF , !P5 ;  /* 0xff800000066f7808 */ /* 0x000fe20006800000 */
[----:B------:R-:W-:Y:S01]  /*1e330*/  VIADD R6, R2, 0xfffffee8 ;  /* 0xfffffee802067836 */ /* 0x000fe20000000000 */
[----:B------:R-:W-:Y:S02]  /*1e340*/  FMNMX3.FTZ R4, R4, R171, R208, !PT ;  /* 0x000000ab04047276 */ /* 0x000fe400078100d0 */
[----:B------:R-:W-:-:S02]  /*1e350*/  P2R R8, PR, RZ, 0x1 ;  /* 0x00000001ff087803 */ /* 0x000fc40000000000 */
[----:B------:R-:W-:Y:S02]  /*1e360*/  FSEL R105, R5, -INF , !P2 ;  /* 0xff80000005697808 */ /* 0x000fe40005000000 */
[----:B------:R-:W-:Y:S02]  /*1e370*/  FMNMX3.FTZ R3, R3, R200, R203, !PT ;  /* 0x000000c803037276 */ /* 0x000fe400078100cb */
[----:B------:R-:W-:Y:S02]  /*1e380*/  FSEL R5, R41, -INF , P1 ;  /* 0xff80000029057808 */ /* 0x000fe40000800000 */
[----:B------:R-:W-:Y:S02]  /*1e390*/  FMNMX3.FTZ R4, R4, R178, R216, !PT ;  /* 0x000000b204047276 */ /* 0x000fe400078100d8 */
[----:B------:R-:W-:Y:S02]  /*1e3a0*/  ISETP.NE.AND P1, PT, R8, RZ, PT ;  /* 0x000000ff0800720c */ /* 0x000fe40003f25270 */
[----:B------:R-:W-:-:S02]  /*1e3b0*/  ISETP.GE.AND P6, PT, R6, R226, PT ;  /* 0x000000e20600720c */ /* 0x000fc40003fc6270 */
[----:B------:R-:W-:Y:S02]  /*1e3c0*/  FMNMX3.FTZ R3, R3, R212, R213, !PT ;  /* 0x000000d403037276 */ /* 0x000fe400078100d5 */
[----:B------:R-:W-:Y:S02]  /*1e3d0*/  FMNMX3.FTZ R4, R4, R177, R217, !PT ;  /* 0x000000b104047276 */ /* 0x000fe400078100d9 */
[----:B------:R-:W-:Y:S02]  /*1e3e0*/  FSEL R240, R5, -INF , !P1 ;  /* 0xff80000005f07808 */ /* 0x000fe40004800000 */
[----:B------:R-:W-:Y:S02]  /*1e3f0*/  ISETP.GE.AND P5, PT, R6, R227, PT ;  /* 0x000000e30600720c */ /* 0x000fe40003fa6270 */
[----:B------:R-:W-:Y:S02]  /*1e400*/  FSEL R5, R68, -INF , P6 ;  /* 0xff80000044057808 */ /* 0x000fe40003000000 */
[----:B------:R-:W-:-:S02]  /*1e410*/  ISETP.GE.AND P3, PT, R6, R228, PT ;  /* 0x000000e40600720c */ /* 0x000fc40003f66270 */
[----:B------:R-:W-:Y:S01]  /*1e420*/  ISETP.GE.AND P2, PT, R6, R229, PT ;  /* 0x000000e50600720c */ /* 0x000fe20003f46270 */
[----:B------:R-:W-:Y:S01]  /*1e430*/  VIADD R6, R2, 0xfffffee9 ;  /* 0xfffffee902067836 */ /* 0x000fe20000000000 */
[----:B------:R-:W-:Y:S02]  /*1e440*/  FMNMX3.FTZ R3, R3, R211, R210, !PT ;  /* 0x000000d303037276 */ /* 0x000fe400078100d2 */
[----:B------:R-:W-:Y:S02]  /*1e450*/  ISETP.GE.AND P0, PT, R7, R228, PT ;  /* 0x000000e40700720c */ /* 0x000fe40003f06270 */
[----:B------:R-:W-:Y:S02]  /*1e460*/  FMNMX3.FTZ R4, R4, R194, R190, !PT ;  /* 0x000000c204047276 */ /* 0x000fe400078100be */
[----:B------:R-:W-:Y:S02]  /*1e470*/  FSEL R107, R5, -INF , !P5 ;  /* 0xff800000056b7808 */ /* 0x000fe40006800000 */
[----:B------:R-:W-:-:S02]  /*1e480*/  ISETP.GE.AND P4, PT, R7, R229, PT ;  /* 0x000000e50700720c */ /* 0x000fc40003f86270 */
[----:B------:R-:W-:Y:S02]  /*1e490*/  FSEL R5, R70, -INF , P3 ;  /* 0xff80000046057808 */ /* 0x000fe40001800000 */
[----:B------:R-:W-:Y:S02]  /*1e4a0*/  FMNMX3.FTZ R3, R3, R224, R220, !PT ;  /* 0x000000e003037276 */ /* 0x000fe400078100dc */
[----:B------:R-:W-:Y:S02]  /*1e4b0*/  FSEL R7, R43, -INF , P0 ;  /* 0xff8000002b077808 */ /* 0x000fe40000000000 */
[----:B------:R-:W-:Y:S02]  /*1e4c0*/  FMNMX3.FTZ R4, R4, R187, R186, !PT ;  /* 0x000000bb04047276 */ /* 0x000fe400078100ba */
[----:B------:R-:W-:Y:S02]  /*1e4d0*/  ISETP.GE.AND P0, PT, R6, R227, PT ;  /* 0x000000e30600720c */ /* 0x000fe40003f06270 */
[----:B------:R-:W-:Y:S01]  /*1e4e0*/  FSEL R98, R5, -INF , !P2 ;  /* 0xff80000005627808 */ /* 0x000fe20005000000 */
[----:B------:R-:W-:Y:S01]  /*1e4f0*/  VIADD R5, R2, 0xfffffef1 ;  /* 0xfffffef102057836 */ /* 0x000fe20000000000 */
[----:B------:R-:W-:-:S02]  /*1e500*/  FMNMX3.FTZ R3, R3, R218, R221, !PT ;  /* 0x000000da03037276 */ /* 0x000fc400078100dd */
[----:B------:R-:W-:Y:S02]  /*1e510*/  ISETP.GE.AND P1, PT, R6, R226, PT ;  /* 0x000000e20600720c */ /* 0x000fe40003f26270 */
[----:B------:R-:W-:Y:S02]  /*1e520*/  FMNMX3.FTZ R4, R4, R207, R239, !PT ;  /* 0x000000cf04047276 */ /* 0x000fe400078100ef */
[----:B------:R-:W-:Y:S02]  /*1e530*/  P2R R9, PR, RZ, 0x1 ;  /* 0x00000001ff097803 */ /* 0x000fe40000000000 */
[----:B------:R-:W-:Y:S02]  /*1e540*/  FSEL R114, R7, -INF , !P4 ;  /* 0xff80000007727808 */ /* 0x000fe40006000000 */
[C---:B------:R-:W-:Y:S02]  /*1e550*/  ISETP.GE.AND P0, PT, R6.reuse, R228, PT ;  /* 0x000000e40600720c */ /* 0x040fe40003f06270 */
[----:B------:R-:W-:Y:S01]  /*1e560*/  ISETP.GE.AND P4, PT, R6, R229, PT ;  /* 0x000000e50600720c */ /* 0x000fe20003f86270 */
[----:B------:R-:W-:Y:S01]  /*1e570*/  VIADD R6, R2, 0xfffffef0 ;  /* 0xfffffef002067836 */ /* 0x000fe20000000000 */
[----:B------:R-:W-:-:S02]  /*1e580*/  FMNMX3.FTZ R3, R3, R238, R237, !PT ;  /* 0x000000ee03037276 */ /* 0x000fc400078100ed */
[----:B------:R-:W-:Y:S02]  /*1e590*/  FSEL R8, R69, -INF , P1 ;  /* 0xff80000045087808 */ /* 0x000fe40000800000 */
[----:B------:R-:W-:Y:S02]  /*1e5a0*/  FMNMX3.FTZ R4, R4, R206, R241, !PT ;  /* 0x000000ce04047276 */ /* 0x000fe400078100f1 */
[----:B------:R-:W-:Y:S02]  /*1e5b0*/  ISETP.GE.AND P1, PT, R5, R226, PT ;  /* 0x000000e20500720c */ /* 0x000fe40003f26270 */
[----:B------:R-:W-:Y:S02]  /*1e5c0*/  P2R R10, PR, RZ, 0x10 ;  /* 0x00000010ff0a7803 */ /* 0x000fe40000000000 */
[----:B------:R-:W-:Y:S02]  /*1e5d0*/  FMNMX3.FTZ R3, R3, R236, R234, !PT ;  /* 0x000000ec03037276 */ /* 0x000fe400078100ea */
[----:B------:R-:W-:-:S02]  /*1e5e0*/  ISETP.GE.AND P4, PT, R6, R226, PT ;  /* 0x000000e20600720c */ /* 0x000fc40003f86270 */
[C---:B------:R-:W-:Y:S02]  /*1e5f0*/  ISETP.GE.AND P5, PT, R6.reuse, R227, PT ;  /* 0x000000e30600720c */ /* 0x040fe40003fa6270 */
[C---:B------:R-:W-:Y:S02]  /*1e600*/  ISETP.GE.AND P2, PT, R6.reuse, R228, PT ;  /* 0x000000e40600720c */ /* 0x040fe40003f46270 */
[----:B------:R-:W-:Y:S02]  /*1e610*/  ISETP.GE.AND P6, PT, R6, R229, PT ;  /* 0x000000e50600720c */ /* 0x000fe40003fc6270 */
[----:B------:R-:W-:Y:S02]  /*1e620*/  FMNMX3.FTZ R4, R4, R215, R249, !PT ;  /* 0x000000d704047276 */ /* 0x000fe400078100f9 */
[----:B------:R-:W-:Y:S02]  /*1e630*/  ISETP.GE.AND P3, PT, R5, R227, PT ;  /* 0x000000e30500720c */ /* 0x000fe40003f66270 */
[----:B------:R-:W-:-:S02]  /*1e640*/  FSEL R6, R53, -INF , P1 ;  /* 0xff80000035067808 */ /* 0x000fc40000800000 */
[----:B------:R-:W-:Y:S02]  /*1e650*/  FMNMX3.FTZ R3, R3, R245, R243, !PT ;  /* 0x000000f503037276 */ /* 0x000fe400078100f3 */
[----:B------:R-:W-:Y:S02]  /*1e660*/  FSEL R12, R71, -INF , P0 ;  /* 0xff800000470c7808 */ /* 0x000fe40000000000 */
[----:B------:R-:W-:Y:S02]  /*1e670*/  FSEL R7, R52, -INF , P4 ;  /* 0xff80000034077808 */ /* 0x000fe40002000000 */
[----:B------:R-:W-:Y:S02]  /*1e680*/  FMNMX3.FTZ R4, R4, R214, R247, !PT ;  /* 0x000000d604047276 */ /* 0x000fe400078100f7 */
[C---:B------:R-:W-:Y:S02]  /*1e690*/  ISETP.GE.AND P0, PT, R5.reuse, R228, PT ;  /* 0x000000e40500720c */ /* 0x040fe40003f06270 */
[----:B------:R-:W-:Y:S01]  /*1e6a0*/  ISETP.GE.AND P4, PT, R5, R229, PT ;  /* 0x000000e50500720c */ /* 0x000fe20003f86270 */
[----:B------:R-:W-:Y:S01]  /*1e6b0*/  VIADD R5, R2, 0xfffffef8 ;  /* 0xfffffef802057836 */ /* 0x000fe20000000000 */
[----:B------:R-:W-:Y:S01]  /*1e6c0*/  FSEL R248, R6, -INF , !P3 ;  /* 0xff80000006f87808 */ /* 0x000fe20005800000 */
[----:B------:R-:W-:Y:S01]  /*1e6d0*/  VIADD R6, R2, 0xfffffef9 ;  /* 0xfffffef902067836 */ /* 0x000fe20000000000 */
[----:B------:R-:W-:-:S02]  /*1e6e0*/  FMNMX3.FTZ R2, R3, R244, R92, !PT ;  /* 0x000000f403027276 */ /* 0x000fc4000781005c */
[----:B------:R-:W-:Y:S02]  /*1e6f0*/  FSEL R11, R54, -INF , P2 ;  /* 0xff800000360b7808 */ /* 0x000fe40001000000 */
[----:B------:R-:W-:Y:S02]  /*1e700*/  FMNMX3.FTZ R3, R4, R230, R120, !PT ;  /* 0x000000e604037276 */ /* 0x000fe40007810078 */
[----:B------:R-:W-:Y:S02]  /*1e710*/  ISETP.NE.AND P2, PT, R9, RZ, PT ;  /* 0x000000ff0900720c */ /* 0x000fe40003f45270 */
[----:B------:R-:W-:Y:S02]  /*1e720*/  FSEL R9, R55, -INF , P0 ;  /* 0xff80000037097808 */ /* 0x000fe40000000000 */
[----:B------:R-:W-:Y:S02]  /*1e730*/  ISETP.GE.AND P0, PT, R5, R226, PT ;  /* 0x000000e20500720c */ /* 0x000fe40003f06270 */
[----:B------:R-:W-:-:S02]  /*1e740*/  FMNMX3.FTZ R2, R2, R104, R252, !PT ;  /* 0x0000006802027276 */ /* 0x000fc400078100fc */
[----:B------:R-:W-:Y:S02]  /*1e750*/  FMNMX3.FTZ R4, R3, R219, R116, !PT ;  /* 0x000000db03047276 */ /* 0x000fe40007810074 */
[----:B------:R-:W-:Y:S02]  /*1e760*/  FSEL R235, R8, -INF , !P2 ;  /* 0xff80000008eb7808 */ /* 0x000fe40005000000 */
[C---:B------:R-:W-:Y:S02]  /*1e770*/  ISETP.GE.AND P2, PT, R5.reuse, R227, PT ;  /* 0x000000e30500720c */ /* 0x040fe40003f46270 */
[C---:B------:R-:W-:Y:S02]  /*1e780*/  ISETP.GE.AND P1, PT, R5.reuse, R228, PT ;  /* 0x000000e40500720c */ /* 0x040fe40003f26270 */
[----:B------:R-:W-:Y:S02]  /*1e790*/  ISETP.GE.AND P3, PT, R5, R229, PT ;  /* 0x000000e50500720c */ /* 0x000fe40003f66270 */
[----:B------:R-:W-:-:S02]  /*1e7a0*/  FSEL R5, R56, -INF , P0 ;  /* 0xff80000038057808 */ /* 0x000fc40000000000 */
[----:B------:R-:W-:Y:S02]  /*1e7b0*/  FMNMX3.FTZ R2, R2, R251, R250, !PT ;  /* 0x000000fb02027276 */ /* 0x000fe400078100fa */
[----:B------:R-:W-:Y:S02]  /*1e7c0*/  ISETP.GE.AND P0, PT, R6, R226, PT ;  /* 0x000000e20600720c */ /* 0x000fe40003f06270 */
[----:B------:R-:W-:Y:S02]  /*1e7d0*/  FMNMX3.FTZ R4, R4, R242, R240, !PT ;  /* 0x000000f204047276 */ /* 0x000fe400078100f0 */
[----:B------:R-:W-:Y:S02]  /*1e7e0*/  FSEL R94, R7, -INF , !P5 ;  /* 0xff800000075e7808 */ /* 0x000fe40006800000 */
[----:B------:R-:W-:Y:S02]  /*1e7f0*/  FSEL R7, R58, -INF , P1 ;  /* 0xff8000003a077808 */ /* 0x000fe40000800000 */
[----:B------:R-:W-:-:S02]  /*1e800*/  FMNMX3.FTZ R2, R2, R110, R97, !PT ;  /* 0x0000006e02027276 */ /* 0x000fc40007810061 */
[----:B------:R-:W-:Y:S02]  /*1e810*/  ISETP.GE.AND P1, PT, R6, R227, PT ;  /* 0x000000e30600720c */ /* 0x000fe40003f26270 */
[----:B------:R-:W-:Y:S02]  /*1e820*/  FSEL R3, R57, -INF , P0 ;  /* 0xff80000039037808 */ /* 0x000fe40000000000 */
[----:B------:R-:W-:Y:S02]  /*1e830*/  FMNMX3.FTZ R4, R4, R107, R235, !PT ;  /* 0x0000006b04047276 */ /* 0x000fe400078100eb */
[----:B------:R-:W-:Y:S02]  /*1e840*/  FMNMX3.FTZ R2, R2, R127, R111, !PT ;  /* 0x0000007f02027276 */ /* 0x000fe4000781006f */
[----:B------:R-:W-:Y:S02]  /*1e850*/  FSEL R95, R5, -INF , !P2 ;  /* 0xff800000055f7808 */ /* 0x000fe40005000000 */
[----:B------:R-:W-:-:S02]  /*1e860*/  FSEL R246, R3, -INF , !P1 ;  /* 0xff80000003f67808 */ /* 0x000fc40004800000 */
[----:B------:R-:W-:Y:S02]  /*1e870*/  FMNMX3.FTZ R4, R4, R94, R248, !PT ;  /* 0x0000005e04047276 */ /* 0x000fe400078100f8 */
[----:B------:R-:W-:Y:S02]  /*1e880*/  ISETP.NE.AND P5, PT, R10, RZ, PT ;  /* 0x000000ff0a00720c */ /* 0x000fe40003fa5270 */
[----:B------:R-:W-:Y:S02]  /*1e890*/  FMNMX3.FTZ R3, R2, R105, R114, !PT ;  /* 0x0000006902037276 */ /* 0x000fe40007810072 */
[----:B------:R-:W-:Y:S02]  /*1e8a0*/  FMNMX3.FTZ R2, R4, R95, R246, !PT ;  /* 0x0000005f04027276 */ /* 0x000fe400078100f6 */
[----:B------:R-:W-:Y:S02]  /*1e8b0*/  ISETP.GE.AND P0, PT, R6, R228, PT ;  /* 0x000000e40600720c */ /* 0x000fe40003f06270 */
        /* <DEDUP_REMOVED lines=11> */
[----:B------:R-:W4:Y:S01]  /*1e970*/  SHFL.BFLY PT, R4, R3, 0x2, 0x1f ;  /* 0x0c401f0003047f89 */ /* 0x000f2200000e0000 */
[----:B-1----:R-:W-:-:S05]  /*1e980*/  FMNMX.FTZ R2, R2, R5, !PT ;  /* 0x0000000502027209 */ /* 0x002fca0007810000 */
[----:B------:R-:W1:Y:S01]  /*1e990*/  SHFL.BFLY PT, R5, R2, 0x1, 0x1f ;  /* 0x0c201f0002057f89 */ /* 0x000e6200000e0000 */
[----:B------:R-:W5:Y:S01]  /*1e9a0*/  S2UR UR6, SR_CgaCtaId ;  /* 0x00000000000679c3 */ /* 0x000f620000008800 */
[----:B----4-:R-:W-:-:S05]  /*1e9b0*/  FMNMX.FTZ R3, R3, R4, !PT ;  /* 0x0000000403037209 */ /* 0x010fca0007810000 */
[----:B------:R-:W4:Y:S01]  /*1e9c0*/  SHFL.BFLY PT, R4, R3, 0x1, 0x1f ;  /* 0x0c201f0003047f89 */ /* 0x000f2200000e0000 */
[----:B-1----:R-:W-:-:S04]  /*1e9d0*/  FMNMX.FTZ R113, R2, R5, !PT ;  /* 0x0000000502717209 */ /* 0x002fc80007810000 */
[----:B------:R-:W-:Y:S01]  /*1e9e0*/  FSETP.NEU.FTZ.AND P1, PT, R113, -INF , PT ;  /* 0xff8000007100780b */ /* 0x000fe20003f3d000 */
[----:B--2---:R-:W-:-:S05]  /*1e9f0*/  FMUL.FTZ R9, R0, R113 ;  /* 0x0000007100097220 */ /* 0x004fca0000410000 */
[----:B------:R-:W-:Y:S01]  /*1ea00*/  FSEL R9, R9, RZ, P1 ;  /* 0x000000ff09097208 */ /* 0x000fe20000800000 */
[----:B------:R-:W-:Y:S01]  /*1ea10*/  IMAD.SHL.U32 R205, R225, 0x40, RZ ;  /* 0x00000040e1cd7824 */ /* 0x000fe200078e00ff */
[----:B------:R-:W-:Y:S02]  /*1ea20*/  UMOV UR7, 0x400 ;  /* 0x0000040000077882 */ /* 0x000fe40000000000 */
[----:B-----5:R-:W-:Y:S01]  /*1ea30*/  ULEA UR6, UR6, UR7, 0x18 ;  /* 0x0000000706067291 */ /* 0x020fe2000f8ec0ff */
[----:B----4-:R-:W-:Y:S01]  /*1ea40*/  FMNMX.FTZ R112, R3, R4, !PT ;  /* 0x0000000403707209 */ /* 0x010fe20007810000 */
[----:B------:R-:W-:-:S04]  /*1ea50*/  FFMA.FTZ R4, R17, R0, -R9 ;  /* 0x0000000011047223 */ /* 0x000fc80000010809 */
[----:B------:R3:W-:Y:S01]  /*1ea60*/  MUFU.EX2 R197, R4 ;  /* 0x0000000400c57308 */ /* 0x0007e20000000800 */
[----:B------:R-:W-:Y:S01]  /*1ea70*/  FMUL.FTZ R3, R0, R112 ;  /* 0x0000007000037220 */ /* 0x000fe20000410000 */
[----:B------:R-:W-:Y:S01]  /*1ea80*/  FSETP.NEU.FTZ.AND P0, PT, R112, -INF , PT ;  /* 0xff8000007000780b */ /* 0x000fe20003f1d000 */
[----:B------:R-:W-:-:S03]  /*1ea90*/  FFMA.FTZ R2, R15, R0, -R9 ;  /* 0x000000000f027223 */ /* 0x000fc60000010809 */
[----:B------:R-:W-:Y:S01]  /*1eaa0*/  FSEL R3, R3, RZ, P0 ;  /* 0x000000ff03037208 */ /* 0x000fe20000000000 */
[----:B------:R1:W2:Y:S01]  /*1eab0*/  MUFU.EX2 R198, R2 ;  /* 0x0000000200c67308 */ /* 0x0002a20000000800 */
[----:B---3--:R-:W-:-:S04]  /*1eac0*/  LOP3.LUT R4, R84, 0x200, R205, 0xf8, !PT ;  /* 0x0000020054047812 */ /* 0x008fc800078ef8cd */
[----:B------:R-:W-:Y:S01]  /*1ead0*/  LEA R88, R4, UR6, 0x1 ;  /* 0x0000000604587c11 */ /* 0x000fe2000f8e08ff */
[-CC-:B------:R-:W-:Y:S01]  /*1eae0*/  FFMA.FTZ R5, R13, R0.reuse, -R9.reuse ;  /* 0x000000000d057223 */ /* 0x180fe20000010809 */
[-C--:B-1----:R-:W-:Y:S01]  /*1eaf0*/  FFMA.FTZ R2, R14, R0.reuse, -R9 ;  /* 0x000000000e027223 */ /* 0x082fe20000010809 */
[----:B------:R-:W-:Y:S02]  /*1eb00*/  FFMA.FTZ R4, R22, R0, -R3 ;  /* 0x0000000016047223 */ /* 0x000fe40000010803 */
[----:B------:R-:W1:Y:S01]  /*1eb10*/  LDSM.16.MT88.4 R12, [R88+0xa000] ;  /* 0x00a00000580c783b */ /* 0x000e620000004200 */
[----:B------:R3:W-:Y:S04]  /*1eb20*/  MUFU.EX2 R91, R5 ;  /* 0x00000005005b7308 */ /* 0x0007e80000000800 */
[----:B------:R4:W-:Y:S04]  /*1eb30*/  MUFU.EX2 R196, R4 ;  /* 0x0000000400c47308 */ /* 0x0009e80000000800 */
[----:B------:R5:W-:Y:S01]  /*1eb40*/  MUFU.EX2 R205, R2 ;  /* 0x0000000200cd7308 */ /* 0x000be20000000800 */
[----:B---3--:R-:W-:-:S02]  /*1eb50*/  FSEL R5, R113, RZ, P1 ;  /* 0x000000ff71057208 */ /* 0x008fc40000800000 */
[----:B----4-:R-:W-:-:S03]  /*1eb60*/  FSEL R4, R112, RZ, P0 ;  /* 0x000000ff70047208 */ /* 0x010fc60000000000 */
[----:B------:R-:W-:Y:S01]  /*1eb70*/  FADD.FTZ R6, R37, -R5 ;  /* 0x8000000525067221 */ /* 0x000fe20000010000 */
[-CC-:B------:R-:W-:Y:S01]  /*1eb80*/  FFMA.FTZ R5, R19, R0.reuse, -R3.reuse ;  /* 0x0000000013057223 */ /* 0x180fe20000010803 */
[----:B-----5:R-:W-:Y:S01]  /*1eb90*/  FFMA.FTZ R2, R16, R0, -R3 ;  /* 0x0000000010027223 */ /* 0x020fe20000010803 */
[----:B------:R-:W-:Y:S02]  /*1eba0*/  FADD.FTZ R4, R62, -R4 ;  /* 0x800000043e047221 */ /* 0x000fe40000010000 */
[----:B------:R3:W-:Y:S01]  /*1ebb0*/  MUFU.EX2 R201, R5 ;  /* 0x0000000500c97308 */ /* 0x0007e20000000800 */
[----:B------:R-:W-:Y:S01]  /*1ebc0*/  R2P PR, R225, 0x6 ;  /* 0x00000006e1007804 */ /* 0x000fe20000000000 */
[C---:B------:R-:W-:Y:S01]  /*1ebd0*/  FMUL.FTZ R6, R0.reuse, R6 ;  /* 0x0000000600067220 */ /* 0x040fe20000410000 */
[----:B------:R-:W-:Y:S01]  /*1ebe0*/  FMUL.FTZ R4, R0, R4 ;  /* 0x0000000400047220 */ /* 0x000fe20000410000 */
[----:B------:R4:W-:Y:S04]  /*1ebf0*/  MUFU.EX2 R93, R2 ;  /* 0x00000002005d7308 */ /* 0x0009e80000000800 */
[----:B------:R-:W5:Y:S01]  /*1ec00*/  MUFU.EX2 R37, R6 ;  /* 0x0000000600257308 */ /* 0x000f620000000800 */
[----:B---3--:R-:W-:-:S02]  /*1ec10*/  IMAD.MOV.U32 R5, RZ, RZ, 0x20 ;  /* 0x00000020ff057424 */ /* 0x008fc400078e00ff */
[----:B----4-:R-:W-:Y:S01]  /*1ec20*/  FFMA.FTZ R2, R18, R0, -R3 ;  /* 0x0000000012027223 */ /* 0x010fe20000010803 */
[----:B------:R-:W3:Y:S04]  /*1ec30*/  MUFU.EX2 R11, R4 ;  /* 0x00000004000b7308 */ /* 0x000ee80000000800 */
[----:B------:R4:W1:Y:S01]  /*1ec40*/  MUFU.EX2 R199, R2 ;  /* 0x0000000200c77308 */ /* 0x0008620000000800 */
[----:B------:R-:W-:Y:S02]  /*1ec50*/  VIADD R8, R88, 0xa000 ;  /* 0x0000a00058087836 */ /* 0x000fe40000000000 */
[----:B------:R-:W-:Y:S01]  /*1ec60*/  IMAD.MOV.U32 R122, RZ, RZ, R36 ;  /* 0x000000ffff7a7224 */ /* 0x000fe200078e0024 */
[----:B----4-:R-:W-:-:S05]  /*1ec70*/  SEL R2, R5, 0xffffffe0, !P1 ;  /* 0xffffffe005027807 */ /* 0x010fca0004800000 */
[C---:B------:R-:W-:Y:S02]  /*1ec80*/  IMAD.IADD R84, R88.reuse, 0x1, R2 ;  /* 0x0000000158547824 */ /* 0x040fe400078e0202 */
[----:B------:R-:W-:-:S03]  /*1ec90*/  VIADD R36, R88, 0xa040 ;  /* 0x0000a04058247836 */ /* 0x000fc60000000000 */
[----:B------:R-:W4:Y:S01]  /*1eca0*/  LDSM.16.MT88.4 R16, [R84+0xa000] ;  /* 0x00a000005410783b */ /* 0x000f220000004200 */
[----:B------:R-:W-:Y:S01]  /*1ecb0*/  @P2 VIADD R36, R8, 0xffffffc0 ;  /* 0xffffffc008242836 */ /* 0x000fe20000000000 */
[----:B--2---:R-:W-:Y:S01]  /*1ecc0*/  F2FP.BF16.F32.PACK_AB R4, R198, R197 ;  /* 0x000000c5c604723e */ /* 0x004fe200000010ff */
[----:B-----5:R-:W-:Y:S01]  /*1ecd0*/  FMUL.FTZ R164, R164, R37 ;  /* 0x00000025a4a47220 */ /* 0x020fe20000410000 */
[----:B------:R-:W-:Y:S01]  /*1ece0*/  F2FP.BF16.F32.PACK_AB R6, R205, R91 ;  /* 0x0000005bcd06723e */ /* 0x000fe200000010ff */
[----:B------:R-:W-:Y:S01]  /*1ecf0*/  FMUL.FTZ R165, R165, R37 ;  /* 0x00000025a5a57220 */ /* 0x000fe20000410000 */
[----:B------:R-:W-:Y:S01]  /*1ed00*/  F2FP.BF16.F32.PACK_AB R5, R93, R196 ;  /* 0x000000c45d05723e */ /* 0x000fe200000010ff */
[----:B---3--:R-:W-:Y:S01]  /*1ed10*/  FMUL.FTZ R166, R166, R11 ;  /* 0x0000000ba6a67220 */ /* 0x008fe20000410000 */
[----:B-1----:R-:W-:Y:S01]  /*1ed20*/  F2FP.BF16.F32.PACK_AB R7, R199, R201 ;  /* 0x000000c9c707723e */ /* 0x002fe200000010ff */
[----:B------:R-:W-:Y:S01]  /*1ed30*/  FMUL.FTZ R167, R167, R11 ;  /* 0x0000000ba7a77220 */ /* 0x000fe20000410000 */
[-C--:B------:R-:W-:Y:S01]  /*1ed40*/  FMUL.FTZ R160, R160, R37.reuse ;  /* 0x00000025a0a07220 */ /* 0x080fe20000410000 */
[----:B------:R-:W-:Y:S01]  /*1ed50*/  FMUL.FTZ R161, R161, R37 ;  /* 0x00000025a1a17220 */ /* 0x000fe20000410000 */
[-C--:B------:R-:W-:Y:S01]  /*1ed60*/  FMUL.FTZ R162, R162, R11.reuse ;  /* 0x0000000ba2a27220 */ /* 0x080fe20000410000 */
[----:B------:R-:W-:Y:S01]  /*1ed70*/  FMUL.FTZ R163, R163, R11 ;  /* 0x0000000ba3a37220 */ /* 0x000fe20000410000 */
[----:B------:R-:W-:Y:S01]  /*1ed80*/  IMAD.IADD R99, R2, 0x1, R36 ;  /* 0x0000000102637824 */ /* 0x000fe200078e0224 */
[----:B------:R-:W-:Y:S01]  /*1ed90*/  LDSM.16.MT88.4 R24, [R36] ;  /* 0x000000002418783b */ /* 0x000fe20000004200 */
[C---:B------:R-:W-:Y:S01]  /*1eda0*/  HMMA.16816.F32.BF16 R164, R4.reuse, R12, R164 ;  /* 0x0000000c04a4723c */ /* 0x040fe200000418a4 */
[-CC-:B------:R-:W-:Y:S01]  /*1edb0*/  FFMA.FTZ R2, R21, R0.reuse, -R9.reuse ;  /* 0x0000000015027223 */ /* 0x180fe20000010809 */
[-CC-:B------:R-:W-:Y:S01]  /*1edc0*/  FFMA.FTZ R10, R23, R0.reuse, -R9.reuse ;  /* 0x00000000170a7223 */ /* 0x180fe20000010809 */
[-CC-:B------:R-:W-:Y:S01]  /*1edd0*/  FFMA.FTZ R8, R28, R0.reuse, -R9.reuse ;  /* 0x000000001c087223 */ /* 0x180fe20000010809 */
[-C--:B------:R-:W-:Y:S01]  /*1ede0*/  FMUL.FTZ R156, R156, R37.reuse ;  /* 0x000000259c9c7220 */ /* 0x080fe20000410000 */
[----:B------:R-:W-:Y:S01]  /*1edf0*/  FMUL.FTZ R157, R157, R37 ;  /* 0x000000259d9d7220 */ /* 0x000fe20000410000 */
[-C--:B------:R-:W-:Y:S01]  /*1ee00*/  FMUL.FTZ R158, R158, R11.reuse ;  /* 0x0000000b9e9e7220 */ /* 0x080fe20000410000 */
[----:B------:R-:W-:Y:S01]  /*1ee10*/  FMUL.FTZ R159, R159, R11 ;  /* 0x0000000b9f9f7220 */ /* 0x000fe20000410000 */
[----:B------:R-:W-:Y:S01]  /*1ee20*/  HMMA.16816.F32.BF16 R160, R4, R14, R160 ;  /* 0x0000000e04a0723c */ /* 0x000fe200000418a0 */
[----:B------:R-:W1:Y:S01]  /*1ee30*/  LDSM.16.MT88.4 R12, [R99] ;  /* 0x00000000630c783b */ /* 0x000e620000004200 */
[----:B------:R2:W-:Y:S01]  /*1ee40*/  MUFU.EX2 R101, R2 ;  /* 0x0000000200657308 */ /* 0x0005e20000000800 */
[-C--:B------:R-:W-:Y:S01]  /*1ee50*/  FMUL.FTZ R152, R152, R37.reuse ;  /* 0x0000002598987220 */ /* 0x080fe20000410000 */
[----:B------:R-:W-:Y:S01]  /*1ee60*/  FMUL.FTZ R153, R153, R37 ;  /* 0x0000002599997220 */ /* 0x000fe20000410000 */
[-C--:B------:R-:W-:Y:S01]  /*1ee70*/  FMUL.FTZ R154, R154, R11.reuse ;  /* 0x0000000b9a9a7220 */ /* 0x080fe20000410000 */
[----:B------:R3:W5:Y:S01]  /*1ee80*/  MUFU.EX2 R185, R8 ;  /* 0x0000000800b97308 */ /* 0x0007620000000800 */
[----:B------:R-:W-:Y:S01]  /*1ee90*/  FMUL.FTZ R155, R155, R11 ;  /* 0x0000000b9b9b7220 */ /* 0x000fe20000410000 */
[----:B------:R-:W-:Y:S01]  /*1eea0*/  LDSM.16.MT88.4 R40, [R36+0x800] ;  /* 0x000800002428783b */ /* 0x000fe20000004200 */
[----:B--2---:R-:W-:-:S03]  /*1eeb0*/  FFMA.FTZ R2, R20, R0, -R9 ;  /* 0x0000000014027223 */ /* 0x004fc60000010809 */
[----:B------:R-:W2:Y:S01]  /*1eec0*/  LDSM.16.MT88.4 R20, [R84+0xa800] ;  /* 0x00a800005414783b */ /* 0x000ea20000004200 */
[----:B------:R4:W-:Y:S01]  /*1eed0*/  MUFU.EX2 R90, R2 ;  /* 0x00000002005a7308 */ /* 0x0009e20000000800 */
[----:B---3--:R-:W-:-:S04]  /*1eee0*/  FFMA.FTZ R8, R29, R0, -R3 ;  /* 0x000000001d087223 */ /* 0x008fc80000010803 */
[----:B------:R3:W-:Y:S01]  /*1eef0*/  MUFU.EX2 R183, R8 ;  /* 0x0000000800b77308 */ /* 0x0007e20000000800 */
[----:B----4-:R-:W-:-:S04]  /*1ef00*/  FFMA.FTZ R2, R34, R0, -R3 ;  /* 0x0000000022027223 */ /* 0x010fc80000010803 */
[----:B------:R4:W-:Y:S01]  /*1ef10*/  MUFU.EX2 R182, R2 ;  /* 0x0000000200b67308 */ /* 0x0009e20000000800 */
[-C--:B---3--:R-:W-:Y:S01]  /*1ef20*/  FFMA.FTZ R8, R35, R0.reuse, -R3 ;  /* 0x0000000023087223 */ /* 0x088fe20000010803 */
[----:B------:R-:W-:Y:S01]  /*1ef30*/  IMAD.MOV.U32 R128, RZ, RZ, R30 ;  /* 0x000000ffff807224 */ /* 0x000fe200078e001e */
[C---:B------:R-:W-:Y:S01]  /*1ef40*/  HMMA.16816.F32.BF16 R156, R4.reuse, R16, R156 ;  /* 0x00000010049c723c */ /* 0x040fe2000004189c */
[----:B------:R-:W-:Y:S01]  /*1ef50*/  IMAD.MOV.U32 R130, RZ, RZ, R31 ;  /* 0x000000ffff827224 */ /* 0x000fe200078e001f */
[----:B------:R-:W3:Y:S01]  /*1ef60*/  MUFU.EX2 R184, R10 ;  /* 0x0000000a00b87308 */ /* 0x000ee20000000800 */
[----:B------:R-:W2:Y:S03]  /*1ef70*/  LDSM.16.MT88.4 R28, [R88+0xa800] ;  /* 0x00a80000581c783b */ /* 0x000ea60000004200 */
[----:B------:R-:W-:Y:S01]  /*1ef80*/  MUFU.EX2 R179, R8 ;  /* 0x0000000800b37308 */ /* 0x000fe20000000800 */
[----:B----4-:R-:W-:Y:S01]  /*1ef90*/  FFMA.FTZ R2, R38, R0, -R3 ;  /* 0x0000000026027223 */ /* 0x010fe20000010803 */
[C---:B------:R-:W-:Y:S03]  /*1efa0*/  HMMA.16816.F32.BF16 R152, R4.reuse, R18, R152 ;  /* 0x000000120498723c */ /* 0x040fe60000041898 */
        /* <DEDUP_REMOVED lines=18> */
[C---:B------:R-:W-:Y:S01]  /*1f0d0*/  HMMA.16816.F32.BF16 R136, R4.reuse, R14, R136 ;  /* 0x0000000e0488723c */ /* 0x040fe20000041888 */
[----:B------:R-:W1:Y:S07]  /*1f0e0*/  LDSM.16.MT88.4 R12, [R99+0x800] ;  /* 0x00080000630c783b */ /* 0x000e6e0000004200 */
[C---:B------:R-:W-:Y:S08]  /*1f0f0*/  HMMA.16816.F32.BF16 R148, R4.reuse, R24, R148 ;  /* 0x000000180494723c */ /* 0x040ff00000041894 */
[----:B------:R-:W-:Y:S01]  /*1f100*/  HMMA.16816.F32.BF16 R144, R4, R26, R144 ;  /* 0x0000001a0490723c */ /* 0x000fe20000041890 */
[----:B-----5:R-:W-:-:S02]  /*1f110*/  F2FP.BF16.F32.PACK_AB R4, R185, R101 ;  /* 0x00000065b904723e */ /* 0x020fc400000010ff */
[----:B---3--:R-:W-:Y:S02]  /*1f120*/  F2FP.BF16.F32.PACK_AB R6, R184, R90 ;  /* 0x0000005ab806723e */ /* 0x008fe400000010ff */
[----:B------:R-:W-:Y:S02]  /*1f130*/  F2FP.BF16.F32.PACK_AB R5, R182, R183 ;  /* 0x000000b7b605723e */ /* 0x000fe400000010ff */
[----:B----4-:R-:W-:Y:S01]  /*1f140*/  F2FP.BF16.F32.PACK_AB R7, R176, R179 ;  /* 0x000000b3b007723e */ /* 0x010fe200000010ff */
[----:B------:R-:W-:-:S06]  /*1f150*/  FFMA.FTZ R2, R32, R0, -R9 ;  /* 0x0000000020027223 */ /* 0x000fcc0000010809 */
[----:B--2---:R-:W-:Y:S01]  /*1f160*/  HMMA.16816.F32.BF16 R24, R4, R20, R156 ;  /* 0x000000140418723c */ /* 0x004fe2000004189c */
[----:B------:R2:W-:Y:S01]  /*1f170*/  MUFU.EX2 R157, R2 ;  /* 0x00000002009d7308 */ /* 0x0005e20000000800 */
[----:B------:R-:W-:-:S06]  /*1f180*/  FFMA.FTZ R8, R46, R0, -R9 ;  /* 0x000000002e087223 */ /* 0x000fcc0000010809 */
[----:B------:R-:W-:Y:S01]  /*1f190*/  HMMA.16816.F32.BF16 R152, R4, R22, R152 ;  /* 0x000000160498723c */ /* 0x000fe20000041898 */
[----:B------:R-:W3:Y:S01]  /*1f1a0*/  LDSM.16.MT88.4 R20, [R88+0xb000] ;  /* 0x00b000005814783b */ /* 0x000ee20000004200 */
[----:B------:R4:W5:Y:S01]  /*1f1b0*/  MUFU.EX2 R156, R8 ;  /* 0x00000008009c7308 */ /* 0x0009620000000800 */
[----:B--2---:R-:W-:-:S05]  /*1f1c0*/  FFMA.FTZ R2, R33, R0, -R9 ;  /* 0x0000000021027223 */ /* 0x004fca0000010809 */
[----:B------:R-:W-:Y:S01]  /*1f1d0*/  HMMA.16816.F32.BF16 R52, R4, R40, R148 ;  /* 0x000000280434723c */ /* 0x000fe20000041894 */
[-C--:B------:R-:W-:Y:S01]  /*1f1e0*/  FFMA.FTZ R10, R50, R0.reuse, -R3 ;  /* 0x00000000320a7223 */ /* 0x080fe20000010803 */
[----:B------:R-:W2:Y:S01]  /*1f1f0*/  LDSM.16.MT88.4 R32, [R84+0xb000] ;  /* 0x00b000005420783b */ /* 0x000ea20000004200 */
[----:B------:R1:W-:Y:S01]  /*1f200*/  MUFU.EX2 R100, R2 ;  /* 0x0000000200647308 */ /* 0x0003e20000000800 */
[----:B----4-:R-:W-:-:S04]  /*1f210*/  FFMA.FTZ R8, R45, R0, -R9 ;  /* 0x000000002d087223 */ /* 0x010fc80000010809 */
[----:B------:R4:W5:Y:S01]  /*1f220*/  MUFU.EX2 R151, R8 ;  /* 0x0000000800977308 */ /* 0x0009620000000800 */
[----:B-1----:R-:W-:-:S04]  /*1f230*/  FFMA.FTZ R2, R49, R0, -R3 ;  /* 0x0000000031027223 */ /* 0x002fc80000010803 */
[----:B------:R1:W-:Y:S01]  /*1f240*/  MUFU.EX2 R149, R2 ;  /* 0x0000000200957308 */ /* 0x0003e20000000800 */
[C---:B------:R-:W-:Y:S01]  /*1f250*/  HMMA.16816.F32.BF16 R68, R4.reuse, R42, R144 ;  /* 0x0000002a0444723c */ /* 0x040fe20000041890 */
[----:B------:R-:W2:Y:S01]  /*1f260*/  LDSM.16.MT88.4 R40, [R36+0x1000] ;  /* 0x001000002428783b */ /* 0x000ea20000004200 */
[-CC-:B----4-:R-:W-:Y:S01]  /*1f270*/  FFMA.FTZ R8, R48, R0.reuse, -R3.reuse ;  /* 0x0000000030087223 */ /* 0x190fe20000010803 */
[----:B------:R-:W4:Y:S05]  /*1f280*/  MUFU.EX2 R148, R10 ;  /* 0x0000000a00947308 */ /* 0x000f2a0000000800 */
[----:B------:R-:W-:Y:S01]  /*1f290*/  HMMA.16816.F32.BF16 R16, R4, R28, R164 ;  /* 0x0000001c0410723c */ /* 0x000fe200000418a4 */
[----:B------:R-:W-:Y:S01]  /*1f2a0*/  MUFU.EX2 R150, R8 ;  /* 0x0000000800967308 */ /* 0x000fe20000000800 */
[----:B-1----:R-:W-:-:S06]  /*1f2b0*/  FFMA.FTZ R2, R47, R0, -R3 ;  /* 0x000000002f027223 */ /* 0x002fcc0000010803 */
[C---:B------:R-:W-:Y:S01]  /*1f2c0*/  HMMA.16816.F32.BF16 R28, R4.reuse, R30, R160 ;  /* 0x0000001e041c723c */ /* 0x040fe200000418a0 */
[----:B------:R-:W1:Y:S07]  /*1f2d0*/  MUFU.EX2 R146, R2 ;  /* 0x0000000200927308 */ /* 0x000e6e0000000800 */
[C---:B------:R-:W-:Y:S08]  /*1f2e0*/  HMMA.16816.F32.BF16 R56, R4.reuse, R12, R140 ;  /* 0x0000000c0438723c */ /* 0x040ff0000004188c */
[----:B------:R-:W-:Y:S01]  /*1f2f0*/  HMMA.16816.F32.BF16 R136, R4, R14, R136 ;  /* 0x0000000e0488723c */ /* 0x000fe20000041888 */
[----:B------:R-:W2:Y:S01]  /*1f300*/  LDSM.16.MT88.4 R12, [R99+0x1000] ;  /* 0x00100000630c783b */ /* 0x000ea20000004200 */
[----:B-----5:R-:W-:-:S02]  /*1f310*/  F2FP.BF16.F32.PACK_AB R4, R156, R157 ;  /* 0x0000009d9c04723e */ /* 0x020fc400000010ff */
[----:B------:R-:W-:Y:S02]  /*1f320*/  F2FP.BF16.F32.PACK_AB R6, R151, R100 ;  /* 0x000000649706723e */ /* 0x000fe400000010ff */
[----:B----4-:R-:W-:Y:S02]  /*1f330*/  F2FP.BF16.F32.PACK_AB R5, R148, R149 ;  /* 0x000000959405723e */ /* 0x010fe400000010ff */
[----:B-1----:R-:W-:Y:S01]  /*1f340*/  F2FP.BF16.F32.PACK_AB R7, R146, R150 ;  /* 0x000000969207723e */ /* 0x002fe200000010ff */
[----:B------:R-:W-:Y:S02]  /*1f350*/  IMAD.MOV.U32 R131, RZ, RZ, R51 ;  /* 0x000000ffff837224 */ /* 0x000fe400078e0033 */
[----:B------:R-:W-:-:S04]  /*1f360*/  FFMA.FTZ R2, R39, R0, -R9 ;  /* 0x0000000027027223 */ /* 0x000fc80000010809 */
[C---:B---3--:R-:W-:Y:S01]  /*1f370*/  HMMA.16816.F32.BF16 R48, R4.reuse, R20, R16 ;  /* 0x000000140430723c */ /* 0x048fe20000041810 */
[----:B------:R1:W-:Y:S01]  /*1f380*/  MUFU.EX2 R147, R2 ;  /* 0x0000000200937308 */ /* 0x0003e20000000800 */
[-C--:B------:R-:W-:Y:S01]  /*1f390*/  FFMA.FTZ R8, R64, R0.reuse, -R9 ;  /* 0x0000000040087223 */ /* 0x080fe20000010809 */
[-C--:B------:R-:W-:Y:S01]  /*1f3a0*/  FFMA.FTZ R10, R67, R0.reuse, -R3 ;  /* 0x00000000430a7223 */ /* 0x080fe20000010803 */
[----:B------:R-:W-:Y:S04]  /*1f3b0*/  LDSM.16.MT88.4 R16, [R84+0xb800] ;  /* 0x00b800005410783b */ /* 0x000fe80000004200 */
[----:B------:R-:W-:Y:S01]  /*1f3c0*/  HMMA.16816.F32.BF16 R28, R4, R22, R28 ;  /* 0x00000016041c723c */ /* 0x000fe2000004181c */
[----:B------:R-:W3:Y:S01]  /*1f3d0*/  LDSM.16.MT88.4 R20, [R88+0xb800] ;  /* 0x00b800005814783b */ /* 0x000ee20000004200 */
[----:B------:R4:W5:Y:S01]  /*1f3e0*/  MUFU.EX2 R144, R8 ;  /* 0x0000000800907308 */ /* 0x0009620000000800 */
[----:B-1----:R-:W-:-:S04]  /*1f3f0*/  FFMA.FTZ R2, R44, R0, -R9 ;  /* 0x000000002c027223 */ /* 0x002fc80000010809 */
[----:B------:R1:W-:Y:S01]  /*1f400*/  MUFU.EX2 R89, R2 ;  /* 0x0000000200597308 */ /* 0x0003e20000000800 */
[----:B----4-:R-:W-:-:S04]  /*1f410*/  FFMA.FTZ R8, R65, R0, -R9 ;  /* 0x0000000041087223 */ /* 0x010fc80000010809 */
[----:B------:R4:W5:Y:S01]  /*1f420*/  MUFU.EX2 R145, R8 ;  /* 0x0000000800917308 */ /* 0x0009620000000800 */
[----:B-1----:R-:W-:-:S04]  /*1f430*/  FFMA.FTZ R2, R74, R0, -R3 ;  /* 0x000000004a027223 */ /* 0x002fc80000010803 */
[----:B------:R1:W-:Y:S01]  /*1f440*/  MUFU.EX2 R142, R2 ;  /* 0x00000002008e7308 */ /* 0x0003e20000000800 */
[----:B----4-:R-:W-:-:S03]  /*1f450*/  FFMA.FTZ R8, R66, R0, -R3 ;  /* 0x0000000042087223 */ /* 0x010fc60000010803 */
[----:B------:R-:W4:Y:S01]  /*1f460*/  MUFU.EX2 R140, R10 ;  /* 0x0000000a008c7308 */ /* 0x000f220000000800 */
[----:B--2---:R-:W-:Y:S01]  /*1f470*/  HMMA.16816.F32.BF16 R24, R4, R32, R24 ;  /* 0x000000200418723c */ /* 0x004fe20000041818 */
[----:B------:R-:W2:Y:S02]  /*1f480*/  LDSM.16.MT88.4 R64, [R36+0x1800] ;  /* 0x001800002440783b */ /* 0x000ea40000004200 */
[----:B------:R-:W-:Y:S01]  /*1f490*/  MUFU.EX2 R143, R8 ;  /* 0x00000008008f7308 */ /* 0x000fe20000000800 */
[----:B-1----:R-:W-:-:S04]  /*1f4a0*/  FFMA.FTZ R2, R73, R0, -R3 ;  /* 0x0000000049027223 */ /* 0x002fc80000010803 */
[----:B------:R-:W1:Y:S01]  /*1f4b0*/  MUFU.EX2 R141, R2 ;  /* 0x00000002008d7308 */ /* 0x000e620000000800 */
[C---:B------:R-:W-:Y:S08]  /*1f4c0*/  HMMA.16816.F32.BF16 R52, R4.reuse, R40, R52 ;  /* 0x000000280434723c */ /* 0x040ff00000041834 */
[C---:B------:R-:W-:Y:S01]  /*1f4d0*/  HMMA.16816.F32.BF16 R68, R4.reuse, R42, R68 ;  /* 0x0000002a0444723c */ /* 0x040fe20000041844 */
[----:B------:R-:W2:Y:S07]  /*1f4e0*/  LDSM.16.MT88.4 R40, [R99+0x1800] ;  /* 0x001800006328783b */ /* 0x000eae0000004200 */
[C---:B------:R-:W-:Y:S08]  /*1f4f0*/  HMMA.16816.F32.BF16 R56, R4.reuse, R12, R56 ;  /* 0x0000000c0438723c */ /* 0x040ff00000041838 */
[C---:B------:R-:W-:Y:S08]  /*1f500*/  HMMA.16816.F32.BF16 R32, R4.reuse, R34, R152 ;  /* 0x000000220420723c */ /* 0x040ff00000041898 */
[----:B------:R-:W-:Y:S01]  /*1f510*/  HMMA.16816.F32.BF16 R12, R4, R14, R136 ;  /* 0x0000000e040c723c */ /* 0x000fe20000041888 */
[----:B-----5:R-:W-:-:S02]  /*1f520*/  F2FP.BF16.F32.PACK_AB R4, R144, R147 ;  /* 0x000000939004723e */ /* 0x020fc400000010ff */
[----:B------:R-:W-:Y:S02]  /*1f530*/  F2FP.BF16.F32.PACK_AB R6, R145, R89 ;  /* 0x000000599106723e */ /* 0x000fe400000010ff */
[----:B----4-:R-:W-:Y:S02]  /*1f540*/  F2FP.BF16.F32.PACK_AB R5, R140, R142 ;  /* 0x0000008e8c05723e */ /* 0x010fe400000010ff */
[----:B-1----:R-:W-:Y:S01]  /*1f550*/  F2FP.BF16.F32.PACK_AB R7, R141, R143 ;  /* 0x0000008f8d07723e */ /* 0x002fe200000010ff */
[----:B------:R-:W-:-:S06]  /*1f560*/  FFMA.FTZ R2, R63, R0, -R9 ;  /* 0x000000003f027223 */ /* 0x000fcc0000010809 */
[----:B---3--:R-:W-:Y:S01]  /*1f570*/  HMMA.16816.F32.BF16 R48, R4, R20, R48 ;  /* 0x000000140430723c */ /* 0x008fe20000041830 */
[----:B------:R1:W-:Y:S01]  /*1f580*/  MUFU.EX2 R166, R2 ;  /* 0x0000000200a67308 */ /* 0x0003e20000000800 */
[----:B------:R-:W-:-:S06]  /*1f590*/  FFMA.FTZ R8, R85, R0, -R9 ;  /* 0x0000000055087223 */ /* 0x000fcc0000010809 */
[----:B------:R-:W-:Y:S01]  /*1f5a0*/  HMMA.16816.F32.BF16 R44, R4, R22, R28 ;  /* 0x00000016042c723c */ /* 0x000fe2000004181c */
[----:B------:R-:W3:Y:S01]  /*1f5b0*/  LDSM.16.MT88.4 R20, [R88+0xc000] ;  /* 0x00c000005814783b */ /* 0x000ee20000004200 */
[----:B------:R-:W-:Y:S02]  /*1f5c0*/  IMAD.MOV.U32 R121, RZ, RZ, R132 ;  /* 0x000000ffff797224 */ /* 0x000fe400078e0084 */
[-C--:B-1----:R-:W-:Y:S01]  /*1f5d0*/  FFMA.FTZ R2, R72, R0.reuse, -R9 ;  /* 0x0000000048027223 */ /* 0x082fe20000010809 */
[----:B------:R1:W4:Y:S04]  /*1f5e0*/  MUFU.EX2 R132, R8 ;  /* 0x0000000800847308 */ /* 0x0003280000000800 */
[----:B------:R5:W-:Y:S01]  /*1f5f0*/  MUFU.EX2 R167, R2 ;  /* 0x0000000200a77308 */ /* 0x000be20000000800 */
[----:B------:R-:W-:Y:S01]  /*1f600*/  FFMA.FTZ R10, R180, R0, -R3 ;  /* 0x00000000b40a7223 */ /* 0x000fe20000010803 */
[----:B------:R-:W-:-:S02]  /*1f610*/  IMAD.MOV.U32 R85, RZ, RZ, R101 ;  /* 0x000000ffff557224 */ /* 0x000fc400078e0065 */
[-C--:B-1----:R-:W-:Y:S01]  /*1f620*/  FFMA.FTZ R8, R75, R0.reuse, -R9 ;  /* 0x000000004b087223 */ /* 0x082fe20000010809 */
[----:B-----5:R-:W-:-:S03]  /*1f630*/  FFMA.FTZ R2, R133, R0, -R3 ;  /* 0x0000000085027223 */ /* 0x020fc60000010803 */
[----:B------:R1:W5:Y:S04]  /*1f640*/  MUFU.EX2 R133, R8 ;  /* 0x0000000800857308 */ /* 0x0003680000000800 */
[----:B------:R2:W-:Y:S01]  /*1f650*/  MUFU.EX2 R63, R2 ;  /* 0x00000002003f7308 */ /* 0x0005e20000000800 */
[----:B------:R-:W-:Y:S02]  /*1f660*/  IMAD.MOV.U32 R101, RZ, RZ, R131 ;  /* 0x000000ffff657224 */ /* 0x000fe400078e0083 */
[----:B------:R-:W-:Y:S01]  /*1f670*/  IMAD.MOV.U32 R102, RZ, RZ, R130 ;  /* 0x000000ffff667224 */ /* 0x000fe200078e0082 */
[----:B------:R-:W3:Y:S01]  /*1f680*/  MUFU.EX2 R129, R10 ;  /* 0x0000000a00817308 */ /* 0x000ee20000000800 */
[-CC-:B-1----:R-:W-:Y:S01]  /*1f690*/  FFMA.FTZ R8, R87, R0.reuse, -R3.reuse ;  /* 0x0000000057087223 */ /* 0x182fe20000010803 */
[----:B--2---:R-:W-:-:S03]  /*1f6a0*/  FFMA.FTZ R2, R86, R0, -R3 ;  /* 0x0000000056027223 */ /* 0x004fc60000010803 */
[----:B------:R-:W-:Y:S01]  /*1f6b0*/  MUFU.EX2 R130, R8 ;  /* 0x0000000800827308 */ /* 0x000fe20000000800 */
[C---:B------:R-:W-:Y:S01]  /*1f6c0*/  HMMA.16816.F32.BF16 R28, R4.reuse, R16, R24 ;  /* 0x00000010041c723c */ /* 0x040fe20000041818 */
[----:B------:R-:W1:Y:S02]  /*1f6d0*/  LDSM.16.MT88.4 R24, [R84+0xc000] ;  /* 0x00c000005418783b */ /* 0x000e640000004200 */
[----:B------:R2:W3:Y:S05]  /*1f6e0*/  MUFU.EX2 R131, R2 ;  /* 0x0000000200837308 */ /* 0x0004ea0000000800 */
[C---:B------:R-:W-:Y:S08]  /*1f6f0*/  HMMA.16816.F32.BF16 R52, R4.reuse, R64, R52 ;  /* 0x000000400434723c */ /* 0x040ff00000041834 */
[C---:B------:R-:W-:Y:S08]  /*1f700*/  HMMA.16816.F32.BF16 R72, R4.reuse, R66, R68 ;  /* 0x000000420448723c */ /* 0x040ff00000041844 */
[C---:B------:R-:W-:Y:S01]  /*1f710*/  HMMA.16816.F32.BF16 R76, R4.reuse, R18, R32 ;  /* 0x00000012044c723c */ /* 0x040fe20000041820 */
[----:B------:R-:W-:Y:S07]  /*1f720*/  LDSM.16.MT88.4 R16, [R99+0x2000] ;  /* 0x002000006310783b */ /* 0x000fee0000004200 */
[C---:B------:R-:W-:Y:S01]  /*1f730*/  HMMA.16816.F32.BF16 R12, R4.reuse, R42, R12 ;  /* 0x0000002a040c723c */ /* 0x040fe2000004180c */
[----:B--2---:R-:W-:Y:S01]  /*1f740*/  FFMA.FTZ R2, R80, R0, -R9 ;  /* 0x0000000050027223 */ /* 0x004fe20000010809 */
[----:B------:R-:W-:Y:S06]  /*1f750*/  LDSM.16.MT88.4 R32, [R84+0xc800] ;  /* 0x00c800005420783b */ /* 0x000fec0000004200 */
[----:B------:R-:W-:Y:S01]  /*1f760*/  HMMA.16816.F32.BF16 R64, R4, R40, R56 ;  /* 0x000000280440723c */ /* 0x000fe20000041838 */
[----:B------:R-:W2:Y:S01]  /*1f770*/  LDSM.16.MT88.4 R56, [R36+0x2000] ;  /* 0x002000002438783b */ /* 0x000ea20000004200 */
[----:B----4-:R-:W-:-:S02]  /*1f780*/  F2FP.BF16.F32.PACK_AB R4, R132, R166 ;  /* 0x000000a68404723e */ /* 0x010fc400000010ff */
[----:B-----5:R-:W-:Y:S01]  /*1f790*/  F2FP.BF16.F32.PACK_AB R6, R133, R167 ;  /* 0x000000a78506723e */ /* 0x020fe200000010ff */
[----:B------:R-:W-:Y:S01]  /*1f7a0*/  FFMA.FTZ R8, R170, R0, -R9 ;  /* 0x00000000aa087223 */ /* 0x000fe20000010809 */
[----:B---3--:R-:W-:Y:S01]  /*1f7b0*/  F2FP.BF16.F32.PACK_AB R5, R129, R63 ;  /* 0x0000003f8105723e */ /* 0x008fe200000010ff */
[----:B------:R-:W-:Y:S01]  /*1f7c0*/  IMAD.MOV.U32 R86, RZ, RZ, R100 ;  /* 0x000000ffff567224 */ /* 0x000fe200078e0064 */
[----:B------:R-:W-:Y:S01]  /*1f7d0*/  F2FP.BF16.F32.PACK_AB R7, R131, R130 ;  /* 0x000000828307723e */ /* 0x000fe200000010ff */
[----:B------:R3:W-:Y:S01]  /*1f7e0*/  MUFU.EX2 R165, R2 ;  /* 0x0000000200a57308 */ /* 0x0007e20000000800 */
[-C--:B------:R-:W-:Y:S01]  /*1f7f0*/  FFMA.FTZ R10, R173, R0.reuse, -R3 ;  /* 0x00000000ad0a7223 */ /* 0x080fe20000010803 */
[----:B------:R-:W-:Y:S01]  /*1f800*/  IMAD.MOV.U32 R155, RZ, RZ, R127 ;  /* 0x000000ffff9b7224 */ /* 0x000fe200078e007f */
[----:B------:R-:W-:Y:S03]  /*1f810*/  LDSM.16.MT88.4 R68, [R36+0x2800] ;  /* 0x002800002444783b */ /* 0x000fe60000004200 */
[C---:B------:R-:W-:Y:S08]  /*1f820*/  HMMA.16816.F32.BF16 R48, R4.reuse, R20, R48 ;  /* 0x000000140430723c */ /* 0x040ff00000041830 */
[----:B------:R-:W-:Y:S01]  /*1f830*/  HMMA.16816.F32.BF16 R44, R4, R22, R44 ;  /* 0x00000016042c723c */ /* 0x000fe2000004182c */
[----:B------:R-:W4:Y:S01]  /*1f840*/  LDSM.16.MT88.4 R20, [R88+0xc800] ;  /* 0x00c800005814783b */ /* 0x000f220000004200 */
[----:B---3--:R-:W-:Y:S01]  /*1f850*/  FFMA.FTZ R2, R81, R0, -R9 ;  /* 0x0000000051027223 */ /* 0x008fe20000010809 */
[----:B------:R3:W5:Y:S04]  /*1f860*/  MUFU.EX2 R62, R8 ;  /* 0x00000008003e7308 */ /* 0x0007680000000800 */
[----:B------:R1:W-:Y:S01]  /*1f870*/  MUFU.EX2 R164, R2 ;  /* 0x0000000200a47308 */ /* 0x0003e20000000800 */
[----:B------:R-:W-:-:S02]  /*1f880*/  IMAD.MOV.U32 R100, RZ, RZ, R128 ;  /* 0x000000ffff647224 */ /* 0x000fc400078e0080 */
[-C--:B---3--:R-:W-:Y:S01]  /*1f890*/  FFMA.FTZ R8, R124, R0.reuse, -R9 ;  /* 0x000000007c087223 */ /* 0x088fe20000010809 */
[----:B-1----:R-:W-:-:S03]  /*1f8a0*/  FFMA.FTZ R2, R174, R0, -R3 ;  /* 0x00000000ae027223 */ /* 0x002fc60000010803 */
[----:B------:R1:W3:Y:S04]  /*1f8b0*/  MUFU.EX2 R128, R8 ;  /* 0x0000000800807308 */ /* 0x0002e80000000800 */
[----:B------:R5:W-:Y:S01]  /*1f8c0*/  MUFU.EX2 R39, R2 ;  /* 0x0000000200277308 */ /* 0x000be20000000800 */
[----:B------:R-:W-:Y:S03]  /*1f8d0*/  HMMA.16816.F32.BF16 R28, R4, R24, R28 ;  /* 0x00000018041c723c */ /* 0x000fe6000004181c */
[----:B------:R-:W4:Y:S01]  /*1f8e0*/  MUFU.EX2 R38, R10 ;  /* 0x0000000a00267308 */ /* 0x000f220000000800 */
[-CC-:B-1----:R-:W-:Y:S01]  /*1f8f0*/  FFMA.FTZ R8, R125, R0.reuse, -R3.reuse ;  /* 0x000000007d087223 */ /* 0x182fe20000010803 */
[----:B-----5:R-:W-:-:S03]  /*1f900*/  FFMA.FTZ R2, R126, R0, -R3 ;  /* 0x000000007e027223 */ /* 0x020fc60000010803 */
[----:B------:R-:W-:Y:S01]  /*1f910*/  MUFU.EX2 R127, R8 ;  /* 0x00000008007f7308 */ /* 0x000fe20000000800 */
[C---:B------:R-:W-:Y:S03]  /*1f920*/  HMMA.16816.F32.BF16 R40, R4.reuse, R26, R76 ;  /* 0x0000001a0428723c */ /* 0x040fe6000004184c */
[----:B------:R-:W1:Y:S05]  /*1f930*/  MUFU.EX2 R126, R2 ;  /* 0x00000002007e7308 */ /* 0x000e6a0000000800 */
[C---:B--2---:R-:W-:Y:S08]  /*1f940*/  HMMA.16816.F32.BF16 R52, R4.reuse, R56, R52 ;  /* 0x000000380434723c */ /* 0x044ff00000041834 */
[C---:B------:R-:W-:Y:S08]  /*1f950*/  HMMA.16816.F32.BF16 R72, R4.reuse, R58, R72 ;  /* 0x0000003a0448723c */ /* 0x040ff00000041848 */
[C---:B------:R-:W-:Y:S08]  /*1f960*/  HMMA.16816.F32.BF16 R56, R4.reuse, R16, R64 ;  /* 0x000000100438723c */ /* 0x040ff00000041840 */
[----:B------:R-:W-:Y:S01]  /*1f970*/  HMMA.16816.F32.BF16 R12, R4, R18, R12 ;  /* 0x00000012040c723c */ /* 0x000fe2000004180c */
[----:B------:R-:W2:Y:S01]  /*1f980*/  LDSM.16.MT88.4 R16, [R99+0x2800] ;  /* 0x002800006310783b */ /* 0x000ea20000004200 */
[----:B------:R-:W-:-:S02]  /*1f990*/  F2FP.BF16.F32.PACK_AB R4, R62, R165 ;  /* 0x000000a53e04723e */ /* 0x000fc400000010ff */
[----:B---3--:R-:W-:Y:S02]  /*1f9a0*/  F2FP.BF16.F32.PACK_AB R6, R128, R164 ;  /* 0x000000a48006723e */ /* 0x008fe400000010ff */
[----:B----4-:R-:W-:Y:S02]  /*1f9b0*/  F2FP.BF16.F32.PACK_AB R5, R38, R39 ;  /* 0x000000272605723e */ /* 0x010fe400000010ff */
[----:B-1----:R-:W-:Y:S01]  /*1f9c0*/  F2FP.BF16.F32.PACK_AB R7, R126, R127 ;  /* 0x0000007f7e07723e */ /* 0x002fe200000010ff */
[----:B------:R-:W-:-:S06]  /*1f9d0*/  FFMA.FTZ R2, R83, R0, -R9 ;  /* 0x0000000053027223 */ /* 0x000fcc0000010809 */
[----:B------:R-:W-:Y:S01]  /*1f9e0*/  HMMA.16816.F32.BF16 R48, R4, R20, R48 ;  /* 0x000000140430723c */ /* 0x000fe20000041830 */
[----:B------:R1:W-:Y:S01]  /*1f9f0*/  MUFU.EX2 R162, R2 ;  /* 0x0000000200a27308 */ /* 0x0003e20000000800 */
[----:B------:R-:W-:-:S06]  /*1fa00*/  FFMA.FTZ R8, R181, R0, -R9 ;  /* 0x00000000b5087223 */ /* 0x000fcc0000010809 */
[C---:B------:R-:W-:Y:S01]  /*1fa10*/  HMMA.16816.F32.BF16 R44, R4.reuse, R22, R44 ;  /* 0x00000016042c723c */ /* 0x040fe2000004182c */
[----:B------:R-:W3:Y:S07]  /*1fa20*/  LDSM.16.MT88.4 R20, [R88+0xd000] ;  /* 0x00d000005814783b */ /* 0x000eee0000004200 */
[----:B------:R-:W-:Y:S01]  /*1fa30*/  HMMA.16816.F32.BF16 R24, R4, R32, R28 ;  /* 0x000000200418723c */ /* 0x000fe2000004181c */
[----:B-1----:R-:W-:-:S07]  /*1fa40*/  FFMA.FTZ R2, R82, R0, -R9 ;  /* 0x0000000052027223 */ /* 0x002fce0000010809 */
[----:B------:R-:W-:Y:S01]  /*1fa50*/  HMMA.16816.F32.BF16 R64, R4, R34, R40 ;  /* 0x000000220440723c */ /* 0x000fe20000041828 */
[----:B------:R-:W1:Y:S01]  /*1fa60*/  LDSM.16.MT88.4 R32, [R84+0xd000] ;  /* 0x00d000005420783b */ /* 0x000e620000004200 */
[----:B------:R4:W5:Y:S04]  /*1fa70*/  MUFU.EX2 R124, R8 ;  /* 0x00000008007c7308 */ /* 0x0009680000000800 */
[----:B------:R2:W-:Y:S01]  /*1fa80*/  MUFU.EX2 R163, R2 ;  /* 0x0000000200a37308 */ /* 0x0005e20000000800 */
[----:B------:R-:W-:Y:S02]  /*1fa90*/  IMAD.MOV.U32 R158, RZ, RZ, R120 ;  /* 0x000000ffff9e7224 */ /* 0x000fe400078e0078 */
[-C--:B------:R-:W-:Y:S01]  /*1faa0*/  FFMA.FTZ R10, R193, R0.reuse, -R3 ;  /* 0x00000000c10a7223 */ /* 0x080fe20000010803 */
[-C--:B----4-:R-:W-:Y:S01]  /*1fab0*/  FFMA.FTZ R8, R175, R0.reuse, -R9 ;  /* 0x00000000af087223 */ /* 0x090fe20000010809 */
[----:B--2---:R-:W-:-:S03]  /*1fac0*/  FFMA.FTZ R2, R192, R0, -R3 ;  /* 0x00000000c0027223 */ /* 0x004fc60000010803 */
[----:B------:R2:W4:Y:S04]  /*1fad0*/  MUFU.EX2 R125, R8 ;  /* 0x00000008007d7308 */ /* 0x0005280000000800 */
[----:B------:R5:W-:Y:S01]  /*1fae0*/  MUFU.EX2 R120, R2 ;  /* 0x0000000200787308 */ /* 0x000be20000000800 */
[----:B------:R-:W-:Y:S02]  /*1faf0*/  IMAD.MOV.U32 R106, RZ, RZ, R121 ;  /* 0x000000ffff6a7224 */ /* 0x000fe400078e0079 */
[----:B------:R-:W-:Y:S01]  /*1fb00*/  IMAD.MOV.U32 R159, RZ, RZ, R122 ;  /* 0x000000ffff9f7224 */ /* 0x000fe200078e007a */
[----:B------:R-:W3:Y:S01]  /*1fb10*/  MUFU.EX2 R121, R10 ;  /* 0x0000000a00797308 */ /* 0x000ee20000000800 */
[-CC-:B--2---:R-:W-:Y:S01]  /*1fb20*/  FFMA.FTZ R8, R189, R0.reuse, -R3.reuse ;  /* 0x00000000bd087223 */ /* 0x184fe20000010803 */
[----:B-----5:R-:W-:-:S03]  /*1fb30*/  FFMA.FTZ R2, R188, R0, -R3 ;  /* 0x00000000bc027223 */ /* 0x020fc60000010803 */
[----:B------:R-:W-:Y:S04]  /*1fb40*/  MUFU.EX2 R123, R8 ;  /* 0x00000008007b7308 */ /* 0x000fe80000000800 */
[----:B------:R-:W2:Y:S01]  /*1fb50*/  MUFU.EX2 R122, R2 ;  /* 0x00000002007a7308 */ /* 0x000ea20000000800 */
[C---:B------:R-:W-:Y:S01]  /*1fb60*/  HMMA.16816.F32.BF16 R40, R4.reuse, R68, R52 ;  /* 0x000000440428723c */ /* 0x040fe20000041834 */
[----:B------:R-:W5:Y:S07]  /*1fb70*/  LDSM.16.MT88.4 R52, [R36+0x3000] ;  /* 0x003000002434783b */ /* 0x000f6e0000004200 */
[C---:B------:R-:W-:Y:S08]  /*1fb80*/  HMMA.16816.F32.BF16 R68, R4.reuse, R70, R72 ;  /* 0x000000460444723c */ /* 0x040ff00000041848 */
[C---:B------:R-:W-:Y:S08]  /*1fb90*/  HMMA.16816.F32.BF16 R56, R4.reuse, R16, R56 ;  /* 0x000000100438723c */ /* 0x040ff00000041838 */
[----:B------:R-:W-:Y:S01]  /*1fba0*/  HMMA.16816.F32.BF16 R12, R4, R18, R12 ;  /* 0x00000012040c723c */ /* 0x000fe2000004180c */
[----:B------:R-:W-:Y:S01]  /*1fbb0*/  F2FP.BF16.F32.PACK_AB R4, R124, R162 ;  /* 0x000000a27c04723e */ /* 0x000fe200000010ff */
[----:B------:R-:W5:Y:S01]  /*1fbc0*/  LDSM.16.MT88.4 R16, [R99+0x3000] ;  /* 0x003000006310783b */ /* 0x000f620000004200 */
[----:B----4-:R-:W-:-:S02]  /*1fbd0*/  F2FP.BF16.F32.PACK_AB R6, R125, R163 ;  /* 0x000000a37d06723e */ /* 0x010fc400000010ff */
        /* <DEDUP_REMOVED lines=8> */
[----:B-1----:R-:W-:Y:S01]  /*1fc60*/  HMMA.16816.F32.BF16 R28, R4, R32, R24 ;  /* 0x00000020041c723c */ /* 0x002fe20000041818 */
[----:B------:R-:W1:Y:S01]  /*1fc70*/  LDSM.16.MT88.4 R24, [R88+0xd800] ;  /* 0x00d800005818783b */ /* 0x000e620000004200 */
[-C--:B--2---:R-:W-:Y:S01]  /*1fc80*/  FFMA.FTZ R2, R168, R0.reuse, -R9 ;  /* 0x00000000a8027223 */ /* 0x084fe20000010809 */
[----:B------:R2:W4:Y:S04]  /*1fc90*/  MUFU.EX2 R119, R8 ;  /* 0x0000000800777308 */ /* 0x0005280000000800 */
[----:B------:R5:W-:Y:S01]  /*1fca0*/  MUFU.EX2 R160, R2 ;  /* 0x0000000200a07308 */ /* 0x000be20000000800 */
[----:B------:R-:W-:Y:S01]  /*1fcb0*/  FFMA.FTZ R10, R202, R0, -R3 ;  /* 0x00000000ca0a7223 */ /* 0x000fe20000010803 */
[----:B------:R-:W-:-:S02]  /*1fcc0*/  IMAD.MOV.U32 R152, RZ, RZ, R114 ;  /* 0x000000ffff987224 */ /* 0x000fc400078e0072 */
[-C--:B--2---:R-:W-:Y:S01]  /*1fcd0*/  FFMA.FTZ R8, R195, R0.reuse, -R9 ;  /* 0x00000000c3087223 */ /* 0x084fe20000010809 */
[----:B-----5:R-:W-:-:S03]  /*1fce0*/  FFMA.FTZ R2, R204, R0, -R3 ;  /* 0x00000000cc027223 */ /* 0x020fc60000010803 */
[----:B------:R2:W5:Y:S04]  /*1fcf0*/  MUFU.EX2 R118, R8 ;  /* 0x0000000800767308 */ /* 0x0005680000000800 */
[----:B------:R4:W-:Y:S01]  /*1fd00*/  MUFU.EX2 R117, R2 ;  /* 0x0000000200757308 */ /* 0x0009e20000000800 */
[----:B------:R-:W-:Y:S01]  /*1fd10*/  IMAD.MOV.U32 R139, RZ, RZ, R116 ;  /* 0x000000ffff8b7224 */ /* 0x000fe200078e0074 */
[----:B------:R-:W-:Y:S01]  /*1fd20*/  HMMA.16816.F32.BF16 R32, R4, R34, R64 ;  /* 0x000000220420723c */ /* 0x000fe20000041840 */
[----:B------:R-:W1:Y:S01]  /*1fd30*/  LDSM.16.MT88.4 R64, [R36+0x3800] ;  /* 0x003800002440783b */ /* 0x000e620000004200 */
[----:B------:R-:W3:Y:S01]  /*1fd40*/  MUFU.EX2 R115, R10 ;  /* 0x0000000a00737308 */ /* 0x000ee20000000800 */
[-CC-:B--2---:R-:W-:Y:S01]  /*1fd50*/  FFMA.FTZ R8, R200, R0.reuse, -R3.reuse ;  /* 0x00000000c8087223 */ /* 0x184fe20000010803 */
[----:B----4-:R-:W-:-:S03]  /*1fd60*/  FFMA.FTZ R2, R203, R0, -R3 ;  /* 0x00000000cb027223 */ /* 0x010fc60000010803 */
[----:B------:R-:W-:Y:S04]  /*1fd70*/  MUFU.EX2 R116, R8 ;  /* 0x0000000800747308 */ /* 0x000fe80000000800 */
[----:B------:R-:W2:Y:S01]  /*1fd80*/  MUFU.EX2 R114, R2 ;  /* 0x0000000200727308 */ /* 0x000ea20000000800 */
[C---:B------:R-:W-:Y:S08]  /*1fd90*/  HMMA.16816.F32.BF16 R40, R4.reuse, R52, R40 ;  /* 0x000000340428723c */ /* 0x040ff00000041828 */
[C---:B------:R-:W-:Y:S08]  /*1fda0*/  HMMA.16816.F32.BF16 R68, R4.reuse, R54, R68 ;  /* 0x000000360444723c */ /* 0x040ff00000041844 */
[C---:B------:R-:W-:Y:S08]  /*1fdb0*/  HMMA.16816.F32.BF16 R56, R4.reuse, R16, R56 ;  /* 0x000000100438723c */ /* 0x040ff00000041838 */
[----:B------:R-:W-:Y:S01]  /*1fdc0*/  HMMA.16816.F32.BF16 R12, R4, R18, R12 ;  /* 0x00000012040c723c */ /* 0x000fe2000004180c */
[----:B------:R-:W4:Y:S01]  /*1fdd0*/  LDSM.16.MT88.4 R16, [R99+0x3800] ;  /* 0x003800006310783b */ /* 0x000f220000004200 */
        /* <DEDUP_REMOVED lines=11> */
[----:B--2---:R-:W-:Y:S01]  /*1fe90*/  FFMA.FTZ R2, R171, R0, -R9 ;  /* 0x00000000ab027223 */ /* 0x004fe20000010809 */
[----:B------:R-:W-:-:S02]  /*1fea0*/  IMAD.MOV.U32 R153, RZ, RZ, R158 ;  /* 0x000000ffff997224 */ /* 0x000fc400078e009e */
[----:B------:R-:W-:Y:S01]  /*1feb0*/  FFMA.FTZ R10, R213, R0, -R3 ;  /* 0x00000000d50a7223 */ /* 0x000fe20000010803 */
[----:B------:R-:W-:Y:S01]  /*1fec0*/  IMAD.MOV.U32 R203, RZ, RZ, R155 ;  /* 0x000000ffffcb7224 */ /* 0x000fe200078e009b */
[----:B------:R-:W-:Y:S02]  /*1fed0*/  LDSM.16.MT88.4 R32, [R84+0xe800] ;  /* 0x00e800005420783b */ /* 0x000fe40000004200 */
[----:B------:R-:W-:Y:S02]  /*1fee0*/  HMMA.16816.F32.BF16 R48, R4, R26, R44 ;  /* 0x0000001a0430723c */ /* 0x000fe4000004182c */
[----:B------:R-:W1:Y:S01]  /*1fef0*/  LDSM.16.MT88.4 R24, [R84+0xe000] ;  /* 0x00e000005418783b */ /* 0x000e620000004200 */
[----:B------:R-:W-:Y:S01]  /*1ff00*/  IMAD.MOV.U32 R158, RZ, RZ, R110 ;  /* 0x000000ffff9e7224 */ /* 0x000fe200078e006e */
[----:B------:R2:W-:Y:S01]  /*1ff10*/  MUFU.EX2 R155, R2 ;  /* 0x00000002009b7308 */ /* 0x0005e20000000800 */
[----:B------:R-:W-:Y:S01]  /*1ff20*/  IMAD.MOV.U32 R172, RZ, RZ, R159 ;  /* 0x000000ffffac7224 */ /* 0x000fe200078e009f */
[----:B------:R-:W5:Y:S02]  /*1ff30*/  LDSM.16.MT88.4 R44, [R36+0x4000] ;  /* 0x00400000242c783b */ /* 0x000f640000004200 */
[----:B------:R4:W3:Y:S01]  /*1ff40*/  MUFU.EX2 R110, R8 ;  /* 0x00000008006e7308 */ /* 0x0008e20000000800 */
[----:B------:R-:W-:-:S02]  /*1ff50*/  IMAD.MOV.U32 R171, RZ, RZ, R106 ;  /* 0x000000ffffab7224 */ /* 0x000fc400078e006a */
[----:B------:R-:W-:Y:S02]  /*1ff60*/  IMAD.MOV.U32 R159, RZ, RZ, R111 ;  /* 0x000000ffff9f7224 */ /* 0x000fe400078e006f */
[-C--:B--2---:R-:W-:Y:S01]  /*1ff70*/  FFMA.FTZ R2, R212, R0.reuse, -R3 ;  /* 0x00000000d4027223 */ /* 0x084fe20000010803 */
[----:B----4-:R-:W-:-:S03]  /*1ff80*/  FFMA.FTZ R8, R208, R0, -R9 ;  /* 0x00000000d0087223 */ /* 0x010fc60000010809 */
[----:B------:R2:W-:Y:S04]  /*1ff90*/  MUFU.EX2 R106, R2 ;  /* 0x00000002006a7308 */ /* 0x0005e80000000800 */
[----:B------:R4:W1:Y:S01]  /*1ffa0*/  MUFU.EX2 R111, R8 ;  /* 0x00000008006f7308 */ /* 0x0008620000000800 */
[----:B------:R-:W-:Y:S02]  /*1ffb0*/  IMAD.MOV.U32 R175, RZ, RZ, R108 ;  /* 0x000000ffffaf7224 */ /* 0x000fe400078e006c */
[----:B------:R-:W-:Y:S01]  /*1ffc0*/  IMAD.MOV.U32 R168, RZ, RZ, R107 ;  /* 0x000000ffffa87224 */ /* 0x000fe200078e006b */
[----:B------:R-:W5:Y:S01]  /*1ffd0*/  MUFU.EX2 R108, R10 ;  /* 0x0000000a006c7308 */ /* 0x000f620000000800 */
[----:B------:R-:W-:Y:S02]  /*1ffe0*/  IMAD.MOV.U32 R192, RZ, RZ, R109 ;  /* 0x000000ffffc07224 */ /* 0x000fe400078e006d */
[-CC-:B--2---:R-:W-:Y:S01]  /*1fff0*/  FFMA.FTZ R2, R210, R0.reuse, -R3.reuse ;  /* 0x00000000d2027223 */ /* 0x184fe20000010803 */
[----:B----4-:R-:W-:-:S03]  /*20000*/  FFMA.FTZ R8, R211, R0, -R3 ;  /* 0x00000000d3087223 */ /* 0x010fc60000010803 */
[----:B------:R2:W-:Y:S04]  /*20010*/  MUFU.EX2 R107, R2 ;  /* 0x00000002006b7308 */ /* 0x0005e80000000800 */
[----:B------:R4:W5:Y:S01]  /*20020*/  MUFU.EX2 R109, R8 ;  /* 0x00000008006d7308 */ /* 0x0009620000000800 */
[C---:B------:R-:W-:Y:S08]  /*20030*/  HMMA.16816.F32.BF16 R40, R4.reuse, R64, R40 ;  /* 0x000000400428723c */ /* 0x040ff00000041828 */
[C---:B------:R-:W-:Y:S08]  /*20040*/  HMMA.16816.F32.BF16 R72, R4.reuse, R66, R68 ;  /* 0x000000420448723c */ /* 0x040ff00000041844 */
[----:B------:R-:W-:Y:S01]  /*20050*/  HMMA.16816.F32.BF16 R12, R4, R18, R12 ;  /* 0x00000012040c723c */ /* 0x000fe2000004180c */
[----:B--2---:R-:W-:Y:S01]  /*20060*/  FFMA.FTZ R2, R178, R0, -R9 ;  /* 0x00000000b2027223 */ /* 0x004fe20000010809 */
[----:B------:R-:W-:-:S02]  /*20070*/  IMAD.MOV.U32 R191, RZ, RZ, R152 ;  /* 0x000000ffffbf7224 */ /* 0x000fc400078e0098 */
[----:B----4-:R-:W-:Y:S01]  /*20080*/  FFMA.FTZ R8, R216, R0, -R9 ;  /* 0x00000000d8087223 */ /* 0x010fe20000010809 */
[----:B------:R-:W-:-:S03]  /*20090*/  IMAD.MOV.U32 R210, RZ, RZ, R153 ;  /* 0x000000ffffd27224 */ /* 0x000fc600078e0099 */
[----:B------:R-:W-:Y:S01]  /*200a0*/  HMMA.16816.F32.BF16 R64, R4, R16, R56 ;  /* 0x000000100440723c */ /* 0x000fe20000041838 */
[----:B---3--:R-:W-:Y:S01]  /*200b0*/  F2FP.BF16.F32.PACK_AB R4, R110, R154 ;  /* 0x0000009a6e04723e */ /* 0x008fe200000010ff */
[----:B------:R-:W2:Y:S01]  /*200c0*/  LDSM.16.MT88.4 R16, [R99+0x4000] ;  /* 0x004000006310783b */ /* 0x000ea20000004200 */
[----:B-1----:R-:W-:Y:S02]  /*200d0*/  F2FP.BF16.F32.PACK_AB R6, R111, R155 ;  /* 0x0000009b6f06723e */ /* 0x002fe400000010ff */
[----:B-----5:R-:W-:Y:S01]  /*200e0*/  F2FP.BF16.F32.PACK_AB R5, R108, R106 ;  /* 0x0000006a6c05723e */ /* 0x020fe200000010ff */
[----:B------:R-:W-:Y:S01]  /*200f0*/  IMAD.MOV.U32 R180, RZ, RZ, R101 ;  /* 0x000000ffffb47224 */ /* 0x000fe200078e0065 */
[----:B------:R-:W-:Y:S01]  /*20100*/  F2FP.BF16.F32.PACK_AB R7, R107, R109 ;  /* 0x0000006d6b07723e */ /* 0x000fe200000010ff */
[----:B------:R-:W-:Y:S02]  /*20110*/  IMAD.MOV.U32 R169, RZ, RZ, R105 ;  /* 0x000000ffffa97224 */ /* 0x000fe400078e0069 */
[-C--:B------:R-:W-:Y:S01]  /*20120*/  FFMA.FTZ R10, R220, R0.reuse, -R3 ;  /* 0x00000000dc0a7223 */ /* 0x080fe20000010803 */
[----:B------:R-:W-:Y:S01]  /*20130*/  IMAD.MOV.U32 R181, RZ, RZ, R103 ;  /* 0x000000ffffb57224 */ /* 0x000fe200078e0067 */
[----:B------:R-:W-:Y:S02]  /*20140*/  LDSM.16.MT88.4 R68, [R36+0x4800] ;  /* 0x004800002444783b */ /* 0x000fe40000004200 */
[C---:B------:R-:W-:Y:S01]  /*20150*/  HMMA.16816.F32.BF16 R56, R4.reuse, R20, R52 ;  /* 0x000000140438723c */ /* 0x040fe20000041834 */
[----:B------:R1:W-:Y:S07]  /*20160*/  MUFU.EX2 R152, R2 ;  /* 0x0000000200987308 */ /* 0x0003ee0000000800 */
[C---:B------:R-:W-:Y:S08]  /*20170*/  HMMA.16816.F32.BF16 R52, R4.reuse, R22, R48 ;  /* 0x000000160434723c */ /* 0x040ff00000041830 */
[----:B------:R-:W-:Y:S01]  /*20180*/  HMMA.16816.F32.BF16 R48, R4, R24, R28 ;  /* 0x000000180430723c */ /* 0x000fe2000004181c */
[----:B------:R-:W3:Y:S01]  /*20190*/  LDSM.16.MT88.4 R28, [R88+0xe800] ;  /* 0x00e80000581c783b */ /* 0x000ee20000004200 */
[----:B-1----:R-:W-:Y:S01]  /*201a0*/  FFMA.FTZ R2, R177, R0, -R9 ;  /* 0x00000000b1027223 */ /* 0x002fe20000010809 */
[----:B------:R-:W-:-:S02]  /*201b0*/  IMAD.MOV.U32 R216, RZ, RZ, R104 ;  /* 0x000000ffffd87224 */ /* 0x000fc400078e0068 */
[----:B------:R1:W4:Y:S04]  /*201c0*/  MUFU.EX2 R104, R8 ;  /* 0x0000000800687308 */ /* 0x0003280000000800 */
[----:B------:R5:W-:Y:S01]  /*201d0*/  MUFU.EX2 R153, R2 ;  /* 0x0000000200997308 */ /* 0x000be20000000800 */
[----:B------:R-:W-:Y:S02]  /*201e0*/  IMAD.MOV.U32 R170, RZ, RZ, R102 ;  /* 0x000000ffffaa7224 */ /* 0x000fe400078e0066 */
[-C--:B-1----:R-:W-:Y:S01]  /*201f0*/  FFMA.FTZ R8, R217, R0.reuse, -R9 ;  /* 0x00000000d9087223 */ /* 0x082fe20000010809 */
[----:B-----5:R-:W-:-:S03]  /*20200*/  FFMA.FTZ R2, R224, R0, -R3 ;  /* 0x00000000e0027223 */ /* 0x020fc60000010803 */
[----:B------:R1:W5:Y:S04]  /*20210*/  MUFU.EX2 R105, R8 ;  /* 0x0000000800697308 */ /* 0x0003680000000800 */
[----:B------:R2:W-:Y:S01]  /*20220*/  MUFU.EX2 R101, R2 ;  /* 0x0000000200657308 */ /* 0x0005e20000000800 */
[----:B------:R-:W-:Y:S01]  /*20230*/  IMAD.MOV.U32 R174, RZ, RZ, R100 ;  /* 0x000000ffffae7224 */ /* 0x000fe200078e0064 */
[----:B------:R-:W-:Y:S02]  /*20240*/  HMMA.16816.F32.BF16 R24, R4, R26, R76 ;  /* 0x0000001a0418723c */ /* 0x000fe4000004184c */
[----:B------:R-:W3:Y:S01]  /*20250*/  MUFU.EX2 R100, R10 ;  /* 0x0000000a00647308 */ /* 0x000ee20000000800 */
[-CC-:B-1----:R-:W-:Y:S01]  /*20260*/  FFMA.FTZ R8, R218, R0.reuse, -R3.reuse ;  /* 0x00000000da087223 */ /* 0x182fe20000010803 */
[----:B--2---:R-:W-:-:S03]  /*20270*/  FFMA.FTZ R2, R221, R0, -R3 ;  /* 0x00000000dd027223 */ /* 0x004fc60000010803 */
[----:B------:R-:W-:Y:S04]  /*20280*/  MUFU.EX2 R102, R8 ;  /* 0x0000000800667308 */ /* 0x000fe80000000800 */
[----:B------:R-:W1:Y:S01]  /*20290*/  MUFU.EX2 R103, R2 ;  /* 0x0000000200677308 */ /* 0x000e620000000800 */
[C---:B------:R-:W-:Y:S08]  /*202a0*/  HMMA.16816.F32.BF16 R40, R4.reuse, R44, R40 ;  /* 0x0000002c0428723c */ /* 0x040ff00000041828 */
[C---:B------:R-:W-:Y:S08]  /*202b0*/  HMMA.16816.F32.BF16 R72, R4.reuse, R46, R72 ;  /* 0x0000002e0448723c */ /* 0x040ff00000041848 */
[C---:B------:R-:W-:Y:S08]  /*202c0*/  HMMA.16816.F32.BF16 R44, R4.reuse, R16, R64 ;  /* 0x00000010042c723c */ /* 0x040ff00000041840 */
[----:B------:R-:W-:Y:S01]  /*202d0*/  HMMA.16816.F32.BF16 R12, R4, R18, R12 ;  /* 0x00000012040c723c */ /* 0x000fe2000004180c */
[----:B------:R-:W2:Y:S01]  /*202e0*/  LDSM.16.MT88.4 R16, [R99+0x4800] ;  /* 0x004800006310783b */ /* 0x000ea20000004200 */
[----:B----4-:R-:W-:-:S02]  /*202f0*/  F2FP.BF16.F32.PACK_AB R4, R104, R152 ;  /* 0x000000986804723e */ /* 0x010fc400000010ff */
[----:B-----5:R-:W-:Y:S02]  /*20300*/  F2FP.BF16.F32.PACK_AB R6, R105, R153 ;  /* 0x000000996906723e */ /* 0x020fe400000010ff */
[----:B---3--:R-:W-:Y:S02]  /*20310*/  F2FP.BF16.F32.PACK_AB R5, R100, R101 ;  /* 0x000000656405723e */ /* 0x008fe400000010ff */
[----:B-1----:R-:W-:Y:S01]  /*20320*/  F2FP.BF16.F32.PACK_AB R7, R103, R102 ;  /* 0x000000666707723e */ /* 0x002fe200000010ff */
[----:B------:R-:W-:-:S06]  /*20330*/  FFMA.FTZ R2, R194, R0, -R9 ;  /* 0x00000000c2027223 */ /* 0x000fcc0000010809 */
[----:B------:R-:W-:Y:S01]  /*20340*/  HMMA.16816.F32.BF16 R20, R4, R28, R56 ;  /* 0x0000001c0414723c */ /* 0x000fe20000041838 */
[----:B------:R1:W-:Y:S01]  /*20350*/  MUFU.EX2 R137, R2 ;  /* 0x0000000200897308 */ /* 0x0003e20000000800 */
[----:B------:R-:W-:-:S06]  /*20360*/  FFMA.FTZ R8, R190, R0, -R9 ;  /* 0x00000000be087223 */ /* 0x000fcc0000010809 */
[C---:B------:R-:W-:Y:S01]  /*20370*/  HMMA.16816.F32.BF16 R56, R4.reuse, R30, R52 ;  /* 0x0000001e0438723c */ /* 0x040fe20000041834 */
[----:B------:R-:W-:Y:S07]  /*20380*/  LDSM.16.MT88.4 R52, [R36+0x5000] ;  /* 0x005000002434783b */ /* 0x000fee0000004200 */
[----:B------:R-:W-:Y:S01]  /*20390*/  HMMA.16816.F32.BF16 R80, R4, R34, R24 ;  /* 0x000000220450723c */ /* 0x000fe20000041818 */
[----:B------:R-:W3:Y:S01]  /*203a0*/  LDSM.16.MT88.4 R24, [R88+0xf000] ;  /* 0x00f000005818783b */ /* 0x000ee20000004200 */
[----:B-1----:R-:W-:-:S06]  /*203b0*/  FFMA.FTZ R2, R187, R0, -R9 ;  /* 0x00000000bb027223 */ /* 0x002fcc0000010809 */
[----:B------:R-:W-:Y:S01]  /*203c0*/  HMMA.16816.F32.BF16 R28, R4, R32, R48 ;  /* 0x00000020041c723c */ /* 0x000fe20000041830 */
[----:B------:R-:W1:Y:S01]  /*203d0*/  LDSM.16.MT88.4 R48, [R84+0xf000] ;  /* 0x00f000005430783b */ /* 0x000e620000004200 */
[----:B------:R-:W-:Y:S01]  /*203e0*/  IMAD.MOV.U32 R211, RZ, RZ, R139 ;  /* 0x000000ffffd37224 */ /* 0x000fe200078e008b */
[----:B------:R4:W5:Y:S04]  /*203f0*/  MUFU.EX2 R138, R8 ;  /* 0x00000008008a7308 */ /* 0x0009680000000800 */
[----:B------:R2:W-:Y:S01]  /*20400*/  MUFU.EX2 R139, R2 ;  /* 0x00000002008b7308 */ /* 0x0005e20000000800 */
[----:B------:R-:W-:Y:S02]  /*20410*/  IMAD.MOV.U32 R200, RZ, RZ, R147 ;  /* 0x000000ffffc87224 */ /* 0x000fe400078e0093 */
[----:B------:R-:W-:-:S02]  /*20420*/  IMAD.MOV.U32 R193, RZ, RZ, R95 ;  /* 0x000000ffffc17224 */ /* 0x000fc400078e005f */
[-C--:B------:R-:W-:Y:S01]  /*20430*/  FFMA.FTZ R10, R237, R0.reuse, -R3 ;  /* 0x00000000ed0a7223 */ /* 0x080fe20000010803 */
[-C--:B----4-:R-:W-:Y:S01]  /*20440*/  FFMA.FTZ R8, R186, R0.reuse, -R9 ;  /* 0x00000000ba087223 */ /* 0x090fe20000010809 */
[----:B--2---:R-:W-:-:S03]  /*20450*/  FFMA.FTZ R2, R238, R0, -R3 ;  /* 0x00000000ee027223 */ /* 0x004fc60000010803 */
[----:B------:R2:W4:Y:S04]  /*20460*/  MUFU.EX2 R147, R8 ;  /* 0x0000000800937308 */ /* 0x0005280000000800 */
[----:B------:R5:W-:Y:S01]  /*20470*/  MUFU.EX2 R95, R2 ;  /* 0x00000002005f7308 */ /* 0x000be20000000800 */
[----:B------:R-:W-:Y:S02]  /*20480*/  IMAD.MOV.U32 R212, RZ, RZ, R97 ;  /* 0x000000ffffd47224 */ /* 0x000fe400078e0061 */
[----:B------:R-:W-:Y:S02]  /*20490*/  IMAD.MOV.U32 R188, RZ, RZ, R98 ;  /* 0x000000ffffbc7224 */ /* 0x000fe400078e0062 */
[----:B------:R-:W-:Y:S02]  /*204a0*/  IMAD.MOV.U32 R173, RZ, RZ, R96 ;  /* 0x000000ffffad7224 */ /* 0x000fe400078e0060 */
[-CC-:B--2---:R-:W-:Y:S01]  /*204b0*/  FFMA.FTZ R8, R236, R0.reuse, -R3.reuse ;  /* 0x00000000ec087223 */ /* 0x184fe20000010803 */
[----:B-----5:R-:W-:Y:S01]  /*204c0*/  FFMA.FTZ R2, R234, R0, -R3 ;  /* 0x00000000ea027223 */ /* 0x020fe20000010803 */
[----:B------:R-:W2:Y:S01]  /*204d0*/  MUFU.EX2 R96, R10 ;  /* 0x0000000a00607308 */ /* 0x000ea20000000800 */
[C---:B------:R-:W-:Y:S03]  /*204e0*/  HMMA.16816.F32.BF16 R76, R4.reuse, R68, R40 ;  /* 0x00000044044c723c */ /* 0x040fe60000041828 */
[----:B------:R-:W-:Y:S04]  /*204f0*/  MUFU.EX2 R98, R8 ;  /* 0x0000000800627308 */ /* 0x000fe80000000800 */
[----:B------:R5:W3:Y:S01]  /*20500*/  MUFU.EX2 R97, R2 ;  /* 0x0000000200617308 */ /* 0x000ae20000000800 */
[C---:B------:R-:W-:Y:S08]  /*20510*/  HMMA.16816.F32.BF16 R64, R4.reuse, R16, R44 ;  /* 0x000000100440723c */ /* 0x040ff0000004182c */
[C---:B------:R-:W-:Y:S08]  /*20520*/  HMMA.16816.F32.BF16 R68, R4.reuse, R70, R72 ;  /* 0x000000460444723c */ /* 0x040ff00000041848 */
[----:B------:R-:W-:Y:S01]  /*20530*/  HMMA.16816.F32.BF16 R44, R4, R18, R12 ;  /* 0x00000012042c723c */ /* 0x000fe2000004180c */
[----:B------:R-:W-:Y:S01]  /*20540*/  F2FP.BF16.F32.PACK_AB R4, R138, R137 ;  /* 0x000000898a04723e */ /* 0x000fe200000010ff */
[----:B------:R-:W1:Y:S01]  /*20550*/  LDSM.16.MT88.4 R12, [R99+0x5000] ;  /* 0x00500000630c783b */ /* 0x000e620000004200 */
[----:B----4-:R-:W-:-:S02]  /*20560*/  F2FP.BF16.F32.PACK_AB R6, R147, R139 ;  /* 0x0000008b9306723e */ /* 0x010fc400000010ff */
[----:B--2---:R-:W-:Y:S01]  /*20570*/  F2FP.BF16.F32.PACK_AB R5, R96, R95 ;  /* 0x0000005f6005723e */ /* 0x004fe200000010ff */
[--C-:B-----5:R-:W-:Y:S01]  /*20580*/  FFMA.FTZ R2, R207, R0, -R9.reuse ;  /* 0x00000000cf027223 */ /* 0x120fe20000010809 */
[----:B---3--:R-:W-:Y:S01]  /*20590*/  F2FP.BF16.F32.PACK_AB R7, R97, R98 ;  /* 0x000000626107723e */ /* 0x008fe200000010ff */
[----:B------:R-:W-:Y:S01]  /*205a0*/  FFMA.FTZ R8, R239, R0, -R9 ;  /* 0x00000000ef087223 */ /* 0x000fe20000010809 */
[----:B------:R-:W-:Y:S02]  /*205b0*/  IMAD.MOV.U32 R213, RZ, RZ, R159 ;  /* 0x000000ffffd57224 */ /* 0x000fe400078e009f */
[----:B------:R-:W-:Y:S02]  /*205c0*/  IMAD.MOV.U32 R208, RZ, RZ, R93 ;  /* 0x000000ffffd07224 */ /* 0x000fe400078e005d */
[----:B------:R-:W-:Y:S01]  /*205d0*/  IMAD.MOV.U32 R189, RZ, RZ, R94 ;  /* 0x000000ffffbd7224 */ /* 0x000fe200078e005e */
[----:B------:R-:W-:Y:S01]  /*205e0*/  HMMA.16816.F32.BF16 R40, R4, R24, R20 ;  /* 0x000000180428723c */ /* 0x000fe20000041814 */
[----:B------:R2:W-:Y:S01]  /*205f0*/  MUFU.EX2 R136, R2 ;  /* 0x0000000200887308 */ /* 0x0005e20000000800 */
[----:B------:R-:W-:-:S02]  /*20600*/  IMAD.MOV.U32 R195, RZ, RZ, R89 ;  /* 0x000000ffffc37224 */ /* 0x000fc400078e0059 */
[-C--:B------:R-:W-:Y:S01]  /*20610*/  FFMA.FTZ R10, R243, R0.reuse, -R3 ;  /* 0x00000000f30a7223 */ /* 0x080fe20000010803 */
[----:B------:R-:W-:Y:S01]  /*20620*/  IMAD.MOV.U32 R209, RZ, RZ, R91 ;  /* 0x000000ffffd17224 */ /* 0x000fe200078e005b */
[----:B------:R-:W-:Y:S02]  /*20630*/  LDSM.16.MT88.4 R16, [R84+0xf800] ;  /* 0x00f800005410783b */ /* 0x000fe40000004200 */
[C---:B------:R-:W-:Y:S02]  /*20640*/  HMMA.16816.F32.BF16 R32, R4.reuse, R26, R56 ;  /* 0x0000001a0420723c */ /* 0x040fe40000041838 */
[----:B------:R-:W3:Y:S06]  /*20650*/  LDSM.16.MT88.4 R24, [R88+0xf800] ;  /* 0x00f800005818783b */ /* 0x000eec0000004200 */
[----:B-1----:R-:W-:Y:S01]  /*20660*/  HMMA.16816.F32.BF16 R28, R4, R48, R28 ;  /* 0x00000030041c723c */ /* 0x002fe2000004181c */
[----:B--2---:R-:W-:-:S07]  /*20670*/  FFMA.FTZ R2, R206, R0, -R9 ;  /* 0x00000000ce027223 */ /* 0x004fce0000010809 */
[C---:B------:R-:W-:Y:S08]  /*20680*/  HMMA.16816.F32.BF16 R20, R4.reuse, R50, R80 ;  /* 0x000000320414723c */ /* 0x040ff00000041850 */
[----:B------:R-:W-:Y:S01]  /*20690*/  HMMA.16816.F32.BF16 R48, R4, R52, R76 ;  /* 0x000000340430723c */ /* 0x000fe2000004184c */
[----:B------:R-:W1:Y:S01]  /*206a0*/  LDSM.16.MT88.4 R76, [R36+0x5800] ;  /* 0x00580000244c783b */ /* 0x000e620000004200 */
[----:B------:R2:W4:Y:S04]  /*206b0*/  MUFU.EX2 R93, R8 ;  /* 0x00000008005d7308 */ /* 0x0005280000000800 */
[----:B------:R5:W-:Y:S01]  /*206c0*/  MUFU.EX2 R159, R2 ;  /* 0x00000002009f7308 */ /* 0x000be20000000800 */
[----:B------:R-:W-:-:S02]  /*206d0*/  IMAD.MOV.U32 R202, RZ, RZ, R90 ;  /* 0x000000ffffca7224 */ /* 0x000fc400078e005a */
[-C--:B--2---:R-:W-:Y:S01]  /*206e0*/  FFMA.FTZ R8, R241, R0.reuse, -R9 ;  /* 0x00000000f1087223 */ /* 0x084fe20000010809 */
[----:B-----5:R-:W-:-:S03]  /*206f0*/  FFMA.FTZ R2, R245, R0, -R3 ;  /* 0x00000000f5027223 */ /* 0x020fc60000010803 */
[----:B------:R2:W5:Y:S04]  /*20700*/  MUFU.EX2 R94, R8 ;  /* 0x00000008005e7308 */ /* 0x0005680000000800 */
[----:B------:R4:W-:Y:S01]  /*20710*/  MUFU.EX2 R89, R2 ;  /* 0x0000000200597308 */ /* 0x0009e20000000800 */
[----:B------:R-:W-:Y:S03]  /*20720*/  HMMA.16816.F32.BF16 R72, R4, R54, R68 ;  /* 0x000000360448723c */ /* 0x000fe60000041844 */
[----:B------:R-:W3:Y:S01]  /*20730*/  MUFU.EX2 R91, R10 ;  /* 0x0000000a005b7308 */ /* 0x000ee20000000800 */
[-CC-:B--2---:R-:W-:Y:S01]  /*20740*/  FFMA.FTZ R8, R244, R0.reuse, -R3.reuse ;  /* 0x00000000f4087223 */ /* 0x184fe20000010803 */
[----:B----4-:R-:W-:-:S03]  /*20750*/  FFMA.FTZ R2, R92, R0, -R3 ;  /* 0x000000005c027223 */ /* 0x010fc60000010803 */
[----:B------:R2:W-:Y:S04]  /*20760*/  MUFU.EX2 R92, R8 ;  /* 0x00000008005c7308 */ /* 0x0005e80000000800 */
[----:B------:R4:W1:Y:S01]  /*20770*/  MUFU.EX2 R90, R2 ;  /* 0x00000002005a7308 */ /* 0x0008620000000800 */
[----:B------:R-:W-:Y:S02]  /*20780*/  IMAD.MOV.U32 R204, RZ, RZ, R157 ;  /* 0x000000ffffcc7224 */ /* 0x000fe400078e009d */
[----:B------:R-:W-:Y:S02]  /*20790*/  IMAD.MOV.U32 R177, RZ, RZ, R210 ;  /* 0x000000ffffb17224 */ /* 0x000fe400078e00d2 */
[-CC-:B--2---:R-:W-:Y:S01]  /*207a0*/  FFMA.FTZ R8, R249, R0.reuse, -R9.reuse ;  /* 0x00000000f9087223 */ /* 0x184fe20000010809 */
[----:B----4-:R-:W-:-:S03]  /*207b0*/  FFMA.FTZ R2, R215, R0, -R9 ;  /* 0x00000000d7027223 */ /* 0x010fc60000010809 */
[----:B------:R2:W-:Y:S01]  /*207c0*/  MUFU.EX2 R87, R8 ;  /* 0x0000000800577308 */ /* 0x0005e20000000800 */
[----:B------:R-:W-:-:S03]  /*207d0*/  IMAD.MOV.U32 R178, RZ, RZ, R158 ;  /* 0x000000ffffb27224 */ /* 0x000fc600078e009e */
[----:B------:R4:W1:Y:S01]  /*207e0*/  MUFU.EX2 R157, R2 ;  /* 0x00000002009d7308 */ /* 0x0008620000000800 */
[----:B------:R-:W-:Y:S02]  /*207f0*/  IMAD.MOV.U32 R210, RZ, RZ, R171 ;  /* 0x000000ffffd27224 */ /* 0x000fe400078e00ab */
[----:B------:R-:W-:Y:S02]  /*20800*/  IMAD.MOV.U32 R171, RZ, RZ, R203 ;  /* 0x000000ffffab7224 */ /* 0x000fe400078e00cb */
[----:B------:R-:W-:Y:S02]  /*20810*/  IMAD.MOV.U32 R203, RZ, RZ, R86 ;  /* 0x000000ffffcb7224 */ /* 0x000fe400078e0056 */
[-CC-:B--2---:R-:W-:Y:S01]  /*20820*/  FFMA.FTZ R8, R247, R0.reuse, -R9.reuse ;  /* 0x00000000f7087223 */ /* 0x184fe20000010809 */
[----:B----4-:R-:W-:-:S03]  /*20830*/  FFMA.FTZ R2, R214, R0, -R9 ;  /* 0x00000000d6027223 */ /* 0x010fc60000010809 */
[----:B------:R2:W-:Y:S01]  /*20840*/  MUFU.EX2 R86, R8 ;  /* 0x0000000800567308 */ /* 0x0005e20000000800 */
[C---:B------:R-:W-:Y:S03]  /*20850*/  HMMA.16816.F32.BF16 R68, R4.reuse, R12, R64 ;  /* 0x0000000c0444723c */ /* 0x040fe60000041840 */
[----:B------:R4:W1:Y:S05]  /*20860*/  MUFU.EX2 R158, R2 ;  /* 0x00000002009e7308 */ /* 0x00086a0000000800 */
[----:B------:R-:W-:Y:S01]  /*20870*/  HMMA.16816.F32.BF16 R56, R4, R14, R44 ;  /* 0x0000000e0438723c */ /* 0x000fe2000004182c */
[----:B------:R-:W-:Y:S01]  /*20880*/  F2FP.BF16.F32.PACK_AB R4, R93, R136 ;  /* 0x000000885d04723e */ /* 0x000fe200000010ff */
[-CC-:B------:R-:W-:Y:S01]  /*20890*/  FFMA.FTZ R10, R252, R0.reuse, -R3.reuse ;  /* 0x00000000fc0a7223 */ /* 0x180fe20000010803 */
[----:B-----5:R-:W-:Y:S01]  /*208a0*/  F2FP.BF16.F32.PACK_AB R6, R94, R159 ;  /* 0x0000009f5e06723e */ /* 0x020fe200000010ff */
[----:B------:R-:W5:Y:S01]  /*208b0*/  LDSM.16.MT88.4 R44, [R99+0x5800] ;  /* 0x00580000632c783b */ /* 0x000f620000004200 */
[-CC-:B--2---:R-:W-:Y:S01]  /*208c0*/  FFMA.FTZ R8, R251, R0.reuse, -R3.reuse ;  /* 0x00000000fb087223 */ /* 0x184fe20000010803 */
[----:B---3--:R-:W-:Y:S01]  /*208d0*/  F2FP.BF16.F32.PACK_AB R5, R91, R89 ;  /* 0x000000595b05723e */ /* 0x008fe200000010ff */
[----:B----4-:R-:W-:Y:S01]  /*208e0*/  FFMA.FTZ R2, R216, R0, -R3 ;  /* 0x00000000d8027223 */ /* 0x010fe20000010803 */
[----:B------:R-:W-:Y:S01]  /*208f0*/  IMAD.MOV.U32 R216, RZ, RZ, R178 ;  /* 0x000000ffffd87224 */ /* 0x000fe200078e00b2 */
[----:B-1----:R-:W-:Y:S01]  /*20900*/  F2FP.BF16.F32.PACK_AB R7, R90, R92 ;  /* 0x0000005c5a07723e */ /* 0x002fe200000010ff */
[----:B------:R-:W-:Y:S01]  /*20910*/  IMAD.MOV.U32 R178, RZ, RZ, R211 ;  /* 0x000000ffffb27224 */ /* 0x000fe200078e00d3 */
[----:B------:R1:W-:Y:S01]  /*20920*/  MUFU.EX2 R81, R2 ;  /* 0x0000000200517308 */ /* 0x0003e20000000800 */
[----:B------:R-:W-:Y:S01]  /*20930*/  IMAD.MOV.U32 R211, RZ, RZ, R172 ;  /* 0x000000ffffd37224 */ /* 0x000fe200078e00ac */
[----:B------:R-:W-:Y:S01]  /*20940*/  LDSM.16.MT88.4 R12, [R84+0x10000] ;  /* 0x01000000540c783b */ /* 0x000fe20000004200 */
[----:B------:R-:W-:-:S02]  /*20950*/  IMAD.MOV.U32 R172, RZ, RZ, R85 ;  /* 0x000000ffffac7224 */ /* 0x000fc400078e0055 */
[----:B------:R2:W-:Y:S01]  /*20960*/  MUFU.EX2 R85, R8 ;  /* 0x0000000800557308 */ /* 0x0005e20000000800 */
[----:B------:R-:W-:Y:S01]  /*20970*/  HMMA.16816.F32.BF16 R52, R4, R26, R32 ;  /* 0x0000001a0434723c */ /* 0x000fe20000041820 */
[----:B-1----:R-:W-:-:S07]  /*20980*/  FFMA.FTZ R2, R250, R0, -R3 ;  /* 0x00000000fa027223 */ /* 0x002fce0000010803 */
[----:B------:R-:W-:Y:S01]  /*20990*/  HMMA.16816.F32.BF16 R32, R4, R78, R72 ;  /* 0x0000004e0420723c */ /* 0x000fe20000041848 */
[----:B--2---:R-:W-:Y:S01]  /*209a0*/  FFMA.FTZ R8, R177, R0, -R9 ;  /* 0x00000000b1087223 */ /* 0x004fe20000010809 */
[----:B------:R-:W-:Y:S01]  /*209b0*/  IMAD.MOV.U32 R177, RZ, RZ, R216 ;  /* 0x000000ffffb17224 */ /* 0x000fe200078e00d8 */
[----:B------:R1:W-:Y:S01]  /*209c0*/  MUFU.EX2 R82, R2 ;  /* 0x0000000200527308 */ /* 0x0003e20000000800 */
[----:B------:R-:W-:Y:S02]  /*209d0*/  IMAD.MOV.U32 R216, RZ, RZ, R212 ;  /* 0x000000ffffd87224 */ /* 0x000fe400078e00d4 */
[----:B------:R-:W-:Y:S01]  /*209e0*/  IMAD.MOV.U32 R212, RZ, RZ, R208 ;  /* 0x000000ffffd47224 */ /* 0x000fe200078e00d0 */
[----:B------:R2:W-:Y:S01]  /*209f0*/  MUFU.EX2 R79, R8 ;  /* 0x00000008004f7308 */ /* 0x0005e20000000800 */
[----:B------:R-:W-:Y:S02]  /*20a00*/  IMAD.MOV.U32 R208, RZ, RZ, R209 ;  /* 0x000000ffffd07224 */ /* 0x000fe400078e00d1 */
[----:B------:R-:W-:-:S02]  /*20a10*/  IMAD.MOV.U32 R209, RZ, RZ, R202 ;  /* 0x000000ffffd17224 */ /* 0x000fc400078e00ca */
[----:B------:R-:W-:Y:S02]  /*20a20*/  IMAD.MOV.U32 R202, RZ, RZ, R195 ;  /* 0x000000ffffca7224 */ /* 0x000fe400078e00c3 */
[----:B------:R-:W-:Y:S02]  /*20a30*/  IMAD.MOV.U32 R195, RZ, RZ, R169 ;  /* 0x000000ffffc37224 */ /* 0x000fe400078e00a9 */
[-CC-:B-1----:R-:W-:Y:S01]  /*20a40*/  FFMA.FTZ R2, R230, R0.reuse, -R9.reuse ;  /* 0x00000000e6027223 */ /* 0x182fe20000010809 */
[----:B--2---:R-:W-:Y:S01]  /*20a50*/  FFMA.FTZ R8, R178, R0, -R9 ;  /* 0x00000000b2087223 */ /* 0x004fe20000010809 */
[----:B------:R-:W-:Y:S02]  /*20a60*/  IMAD.MOV.U32 R178, RZ, RZ, R210 ;  /* 0x000000ffffb27224 */ /* 0x000fe400078e00d2 */
[----:B------:R1:W-:Y:S01]  /*20a70*/  MUFU.EX2 R169, R2 ;  /* 0x0000000200a97308 */ /* 0x0003e20000000800 */
[----:B------:R-:W-:Y:S02]  /*20a80*/  IMAD.MOV.U32 R210, RZ, RZ, R211 ;  /* 0x000000ffffd27224 */ /* 0x000fe400078e00d3 */
[----:B------:R-:W-:-:S02]  /*20a90*/  IMAD.MOV.U32 R211, RZ, RZ, R171 ;  /* 0x000000ffffd37224 */ /* 0x000fc400078e00ab */
[----:B------:R-:W-:Y:S02]  /*20aa0*/  IMAD.MOV.U32 R171, RZ, RZ, R172 ;  /* 0x000000ffffab7224 */ /* 0x000fe400078e00ac */
[----:B------:R-:W-:Y:S02]  /*20ab0*/  IMAD.MOV.U32 R172, RZ, RZ, R204 ;  /* 0x000000ffffac7224 */ /* 0x000fe400078e00cc */
[----:B------:R-:W-:Y:S02]  /*20ac0*/  IMAD.MOV.U32 R204, RZ, RZ, R168 ;  /* 0x000000ffffcc7224 */ /* 0x000fe400078e00a8 */
[-C--:B-1----:R-:W-:Y:S01]  /*20ad0*/  FFMA.FTZ R2, R219, R0.reuse, -R9 ;  /* 0x00000000db027223 */ /* 0x082fe20000010809 */
[C---:B------:R-:W-:Y:S03]  /*20ae0*/  HMMA.16816.F32.BF16 R64, R4.reuse, R24, R40 ;  /* 0x000000180440723c */ /* 0x040fe60000041828 */
[----:B------:R1:W-:Y:S04]  /*20af0*/  MUFU.EX2 R168, R2 ;  /* 0x0000000200a87308 */ /* 0x0003e80000000800 */
[----:B------:R2:W-:Y:S01]  /*20b00*/  MUFU.EX2 R80, R8 ;  /* 0x0000000800507308 */ /* 0x0005e20000000800 */
[----:B------:R-:W-:Y:S03]  /*20b10*/  HMMA.16816.F32.BF16 R24, R4, R76, R48 ;  /* 0x0000004c0418723c */ /* 0x000fe60000041830 */
[----:B------:R3:W4:Y:S01]  /*20b20*/  MUFU.EX2 R83, R10 ;  /* 0x0000000a00537308 */ /* 0x0007220000000800 */
[-CC-:B-1----:R-:W-:Y:S01]  /*20b30*/  FFMA.FTZ R2, R177, R0.reuse, -R3.reuse ;  /* 0x00000000b1027223 */ /* 0x182fe20000010803 */
[----:B--2---:R-:W-:-:S03]  /*20b40*/  FFMA.FTZ R8, R216, R0, -R3 ;  /* 0x00000000d8087223 */ /* 0x004fc60000010803 */
[----:B------:R1:W-:Y:S01]  /*20b50*/  MUFU.EX2 R77, R2 ;  /* 0x00000002004d7308 */ /* 0x0003e20000000800 */
[----:B---3--:R-:W-:-:S03]  /*20b60*/  FFMA.FTZ R10, R210, R11, R196 ;  /* 0x0000000bd20a7223 */ /* 0x008fc600000100c4 */
[----:B------:R2:W3:Y:S01]  /*20b70*/  MUFU.EX2 R78, R8 ;  /* 0x00000008004e7308 */ /* 0x0004e20000000800 */
[----:B------:R-:W-:Y:S01]  /*20b80*/  FADD.FTZ R10, R212, R10 ;  /* 0x0000000ad40a7221 */ /* 0x000fe20000010000 */
[----:B-1----:R-:W-:-:S04]  /*20b90*/  FFMA.FTZ R2, R178, R37, R197 ;  /* 0x00000025b2027223 */ /* 0x002fc800000100c5 */
[----:B------:R-:W-:Y:S01]  /*20ba0*/  FADD.FTZ R2, R198, R2 ;  /* 0x00000002c6027221 */ /* 0x000fe20000010000 */
[----:B--2---:R-:W-:-:S03]  /*20bb0*/  FFMA.FTZ R8, R213, R0, -R3 ;  /* 0x00000000d5087223 */ /* 0x004fc60000010803 */
[----:B------:R-:W-:Y:S01]  /*20bc0*/  FADD.FTZ R2, R208, R2 ;  /* 0x00000002d0027221 */ /* 0x000fe20000010000 */
[----:B------:R1:W-:Y:S03]  /*20bd0*/  MUFU.EX2 R76, R8 ;  /* 0x00000008004c7308 */ /* 0x0003e60000000800 */
[----:B------:R-:W-:Y:S01]  /*20be0*/  FADD.FTZ R2, R205, R2 ;  /* 0x00000002cd027221 */ /* 0x000fe20000010000 */
[----:B-1----:R-:W-:-:S03]  /*20bf0*/  FADD.FTZ R8, R201, R10 ;  /* 0x0000000ac9087221 */ /* 0x002fc60000010000 */
[----:B------:R-:W-:Y:S01]  /*20c00*/  FADD.FTZ R10, R171, R2 ;  /* 0x00000002ab0a7221 */ /* 0x000fe20000010000 */
[----:B------:R-:W-:-:S04]  /*20c10*/  FADD.FTZ R8, R199, R8 ;  /* 0x00000008c7087221 */ /* 0x000fc80000010000 */
[----:B------:R-:W-:Y:S01]  /*20c20*/  FADD.FTZ R2, R183, R8 ;  /* 0x00000008b7027221 */ /* 0x000fe20000010000 */
[----:B------:R-:W-:Y:S01]  /*20c30*/  FADD.FTZ R8, R185, R10 ;  /* 0x0000000ab9087221 */ /* 0x000fe20000010000 */
[----:B------:R-:W-:Y:S02]  /*20c40*/  HMMA.16816.F32.BF16 R40, R4, R16, R28 ;  /* 0x000000100428723c */ /* 0x000fe4000004181c */
[----:B------:R-:W-:Y:S01]  /*20c50*/  FADD.FTZ R2, R182, R2 ;  /* 0x00000002b6027221 */ /* 0x000fe20000010000 */
[----:B------:R-:W-:-:S03]  /*20c60*/  FADD.FTZ R8, R209, R8 ;  /* 0x00000008d1087221 */ /* 0x000fc60000010000 */
[----:B------:R-:W-:Y:S02]  /*20c70*/  FADD.FTZ R2, R179, R2 ;  /* 0x00000002b3027221 */ /* 0x000fe40000010000 */
        /* <DEDUP_REMOVED lines=19> */
[----:B------:R-:W-:-:S05]  /*20db0*/  FADD.FTZ R2, R143, R2 ;  /* 0x000000028f027221 */ /* 0x000fca0000010000 */
[----:B------:R-:W-:Y:S01]  /*20dc0*/  HMMA.16816.F32.BF16 R48, R4, R46, R56 ;  /* 0x0000002e0430723c */ /* 0x000fe20000041838 */
[----:B------:R-:W-:Y:S01]  /*20dd0*/  F2FP.BF16.F32.PACK_AB R4, R87, R157 ;  /* 0x0000009d5704723e */ /* 0x000fe200000010ff */
[----:B------:R-:W5:Y:S01]  /*20de0*/  LDSM.16.MT88.4 R44, [R99+0x6000] ;  /* 0x00600000632c783b */ /* 0x000f620000004200 */
[----:B------:R-:W-:Y:S02]  /*20df0*/  F2FP.BF16.F32.PACK_AB R6, R86, R158 ;  /* 0x0000009e5606723e */ /* 0x000fe400000010ff */
[----:B----4-:R-:W-:Y:S02]  /*20e00*/  F2FP.BF16.F32.PACK_AB R5, R83, R81 ;  /* 0x000000515305723e */ /* 0x010fe400000010ff */
[----:B------:R-:W-:Y:S01]  /*20e10*/  F2FP.BF16.F32.PACK_AB R7, R82, R85 ;  /* 0x000000555207723e */ /* 0x000fe200000010ff */
        /* <DEDUP_REMOVED lines=9> */
[----:B------:R-:W-:-:S06]  /*20eb0*/  FADD.FTZ R8, R167, R8 ;  /* 0x00000008a7087221 */ /* 0x000fcc0000010000 */
[----:B------:R-:W-:Y:S01]  /*20ec0*/  HMMA.16816.F32.BF16 R52, R4, R12, R40 ;  /* 0x0000000c0434723c */ /* 0x000fe20000041828 */
[----:B------:R-:W-:-:S07]  /*20ed0*/  FADD.FTZ R2, R130, R2 ;  /* 0x0000000282027221 */ /* 0x000fce0000010000 */
[C---:B------:R-:W-:Y:S01]  /*20ee0*/  HMMA.16816.F32.BF16 R40, R4.reuse, R14, R28 ;  /* 0x0000000e0428723c */ /* 0x040fe2000004181c */
[----:B------:R-:W4:Y:S01]  /*20ef0*/  LDSM.16.MT88.4 R12, [R36+0x6800] ;  /* 0x00680000240c783b */ /* 0x000f220000004200 */
[----:B------:R-:W-:Y:S01]  /*20f00*/  FADD.FTZ R8, R133, R8 ;  /* 0x0000000885087221 */ /* 0x000fe20000010000 */
[----:B------:R-:W-:Y:S01]  /*20f10*/  FADD.FTZ R2, R131, R2 ;  /* 0x0000000283027221 */ /* 0x000fe20000010000 */
[----:B------:R-:W-:Y:S01]  /*20f20*/  FFMA.FTZ R11, R211, R0, -R3 ;  /* 0x00000000d30b7223 */ /* 0x000fe20000010803 */
[----:B------:R-:W4:Y:S01]  /*20f30*/  LDSM.16.MT88.4 R28, [R88+0x10800] ;  /* 0x01080000581c783b */ /* 0x000f220000004200 */
[----:B------:R-:W-:Y:S01]  /*20f40*/  FADD.FTZ R8, R165, R8 ;  /* 0x00000008a5087221 */ /* 0x000fe20000010000 */
[----:B------:R-:W-:Y:S01]  /*20f50*/  FADD.FTZ R2, R39, R2 ;  /* 0x0000000227027221 */ /* 0x000fe20000010000 */
[----:B------:R-:W3:Y:S02]  /*20f60*/  MUFU.EX2 R75, R11 ;  /* 0x0000000b004b7308 */ /* 0x000ee40000000800 */
[----:B------:R-:W-:Y:S01]  /*20f70*/  FADD.FTZ R8, R62, R8 ;  /* 0x000000083e087221 */ /* 0x000fe20000010000 */
[----:B------:R-:W-:Y:S01]  /*20f80*/  FADD.FTZ R2, R38, R2 ;  /* 0x0000000226027221 */ /* 0x000fe20000010000 */
[----:B--2---:R-:W-:Y:S02]  /*20f90*/  HMMA.16816.F32.BF16 R24, R4, R20, R24 ;  /* 0x000000140418723c */ /* 0x004fe40000041818 */
        /* <DEDUP_REMOVED lines=8> */
[----:B------:R-:W-:Y:S02]  /*21020*/  FADD.FTZ R8, R124, R8 ;  /* 0x000000087c087221 */ /* 0x000fe40000010000 */
[----:B-----5:R-:W-:Y:S01]  /*21030*/  HMMA.16816.F32.BF16 R68, R4, R44, R68 ;  /* 0x0000002c0444723c */ /* 0x020fe20000041844 */
[----:B------:R-:W-:Y:S01]  /*21040*/  FADD.FTZ R2, R121, R2 ;  /* 0x0000000279027221 */ /* 0x000fe20000010000 */
[----:B------:R-:W-:-:S06]  /*21050*/  FADD.FTZ R8, R163, R8 ;  /* 0x00000008a3087221 */ /* 0x000fcc0000010000 */
[----:B------:R-:W-:Y:S01]  /*21060*/  HMMA.16816.F32.BF16 R48, R4, R46, R48 ;  /* 0x0000002e0430723c */ /* 0x000fe20000041830 */
[----:B------:R-:W-:Y:S02]  /*21070*/  F2FP.BF16.F32.PACK_AB R4, R79, R169 ;  /* 0x000000a94f04723e */ /* 0x000fe400000010ff */
[----:B------:R-:W-:Y:S02]  /*21080*/  F2FP.BF16.F32.PACK_AB R6, R80, R168 ;  /* 0x000000a85006723e */ /* 0x000fe400000010ff */
[----:B---3--:R-:W-:Y:S02]  /*21090*/  F2FP.BF16.F32.PACK_AB R5, R78, R77 ;  /* 0x0000004d4e05723e */ /* 0x008fe400000010ff */
[----:B------:R-:W-:Y:S01]  /*210a0*/  F2FP.BF16.F32.PACK_AB R7, R76, R75 ;  /* 0x0000004b4c07723e */ /* 0x000fe200000010ff */
[----:B------:R-:W-:Y:S01]  /*210b0*/  FADD.FTZ R2, R123, R2 ;  /* 0x000000027b027221 */ /* 0x000fe20000010000 */
[----:B------:R-:W-:-:S03]  /*210c0*/  FADD.FTZ R8, R125, R8 ;  /* 0x000000087d087221 */ /* 0x000fc60000010000 */
[----:B------:R-:W-:Y:S02]  /*210d0*/  FADD.FTZ R2, R122, R2 ;  /* 0x000000027a027221 */ /* 0x000fe40000010000 */
[----:B-1----:R-:W-:Y:S01]  /*210e0*/  HMMA.16816.F32.BF16 R44, R4, R18, R40 ;  /* 0x00000012042c723c */ /* 0x002fe20000041828 */
[----:B------:R-:W-:Y:S01]  /*210f0*/  FADD.FTZ R8, R161, R8 ;  /* 0x00000008a1087221 */ /* 0x000fe20000010000 */
[----:B------:R-:W-:-:S06]  /*21100*/  FADD.FTZ R2, R117, R2 ;  /* 0x0000000275027221 */ /* 0x000fcc0000010000 */
[C---:B----4-:R-:W-:Y:S01]  /*21110*/  HMMA.16816.F32.BF16 R40, R4.reuse, R12, R24 ;  /* 0x0000000c0428723c */ /* 0x050fe20000041818 */
[-CC-:B------:R-:W-:Y:S01]  /*21120*/  FFMA.FTZ R12, R240, R0.reuse, -R9.reuse ;  /* 0x00000000f00c7223 */ /* 0x180fe20000010809 */
[-CC-:B------:R-:W-:Y:S01]  /*21130*/  FFMA.FTZ R10, R242, R0.reuse, -R9.reuse ;  /* 0x00000000f20a7223 */ /* 0x180fe20000010809 */
[----:B------:R-:W-:Y:S01]  /*21140*/  FADD.FTZ R8, R119, R8 ;  /* 0x0000000877087221 */ /* 0x000fe20000010000 */
[----:B------:R-:W-:Y:S01]  /*21150*/  FADD.FTZ R2, R115, R2 ;  /* 0x0000000273027221 */ /* 0x000fe20000010000 */
[----:B------:R1:W-:Y:S01]  /*21160*/  MUFU.EX2 R73, R12 ;  /* 0x0000000c00497308 */ /* 0x0003e20000000800 */
[-CC-:B------:R-:W-:Y:S02]  /*21170*/  FFMA.FTZ R11, R204, R0.reuse, -R9.reuse ;  /* 0x00000000cc0b7223 */ /* 0x180fe40000010809 */
[C---:B------:R-:W-:Y:S01]  /*21180*/  HMMA.16816.F32.BF16 R32, R4.reuse, R14, R32 ;  /* 0x0000000e0420723c */ /* 0x040fe20000041820 */
[----:B------:R3:W4:Y:S01]  /*21190*/  MUFU.EX2 R63, R10 ;  /* 0x0000000a003f7308 */ /* 0x0007220000000800 */
[----:B------:R-:W-:Y:S01]  /*211a0*/  FADD.FTZ R8, R160, R8 ;  /* 0x00000008a0087221 */ /* 0x000fe20000010000 */
[----:B------:R-:W-:Y:S01]  /*211b0*/  FADD.FTZ R2, R116, R2 ;  /* 0x0000000274027221 */ /* 0x000fe20000010000 */
[----:B------:R-:W-:Y:S04]  /*211c0*/  LDSM.16.MT88.4 R24, [R88+0x11000] ;  /* 0x011000005818783b */ /* 0x000fe80000004200 */
[----:B-1----:R-:W1:Y:S01]  /*211d0*/  LDSM.16.MT88.4 R12, [R36+0x7000] ;  /* 0x00700000240c783b */ /* 0x002e620000004200 */
        /* <DEDUP_REMOVED lines=8> */
[----:B------:R-:W-:Y:S01]  /*21260*/  LDSM.16.MT88.4 R160, [R88+0x11800] ;  /* 0x0118000058a0783b */ /* 0x000fe20000004200 */
[-CC-:B---3--:R-:W-:Y:S01]  /*21270*/  FFMA.FTZ R11, R195, R0.reuse, -R3.reuse ;  /* 0x00000000c30b7223 */ /* 0x188fe20000010803 */
[----:B-----5:R-:W-:-:S03]  /*21280*/  FFMA.FTZ R10, R191, R0, -R3 ;  /* 0x00000000bf0a7223 */ /* 0x020fc60000010803 */
[----:B------:R3:W-:Y:S01]  /*21290*/  MUFU.EX2 R37, R11 ;  /* 0x0000000b00257308 */ /* 0x0007e20000000800 */
[----:B------:R-:W-:-:S03]  /*212a0*/  FADD.FTZ R8, R110, R8 ;  /* 0x000000086e087221 */ /* 0x000fc60000010000 */
[----:B------:R5:W1:Y:S01]  /*212b0*/  MUFU.EX2 R62, R10 ;  /* 0x0000000a003e7308 */ /* 0x000a620000000800 */
        /* <DEDUP_REMOVED lines=16> */
[----:B---3--:R-:W-:-:S05]  /*213c0*/  FFMA.FTZ R10, R189, R0, -R9 ;  /* 0x00000000bd0a7223 */ /* 0x008fca0000010809 */
[----:B--2---:R-:W-:Y:S01]  /*213d0*/  HMMA.16816.F32.BF16 R68, R4, R20, R68 ;  /* 0x000000140444723c */ /* 0x004fe20000041844 */
[----:B------:R-:W-:-:S07]  /*213e0*/  FADD.FTZ R2, R102, R2 ;  /* 0x0000000266027221 */ /* 0x000fce0000010000 */
[----:B------:R-:W-:Y:S01]  /*213f0*/  HMMA.16816.F32.BF16 R28, R4, R22, R48 ;  /* 0x00000016041c723c */ /* 0x000fe20000041830 */
[----:B----4-:R-:W-:Y:S01]  /*21400*/  F2FP.BF16.F32.PACK_AB R4, R73, R63 ;  /* 0x0000003f4904723e */ /* 0x010fe200000010ff */
[--C-:B------:R-:W-:Y:S01]  /*21410*/  FFMA.FTZ R11, R248, R0, -R9.reuse ;  /* 0x00000000f80b7223 */ /* 0x100fe20000010809 */
[----:B------:R-:W-:Y:S01]  /*21420*/  F2FP.BF16.F32.PACK_AB R6, R74, R72 ;  /* 0x000000484a06723e */ /* 0x000fe200000010ff */
[----:B------:R-:W2:Y:S01]  /*21430*/  LDSM.16.MT88.4 R16, [R84+0x11000] ;  /* 0x011000005410783b */ /* 0x000ea20000004200 */
[----:B-1----:R-:W-:Y:S02]  /*21440*/  F2FP.BF16.F32.PACK_AB R5, R62, R37 ;  /* 0x000000253e05723e */ /* 0x002fe400000010ff */
[----:B-----5:R-:W-:Y:S01]  /*21450*/  F2FP.BF16.F32.PACK_AB R7, R38, R39 ;  /* 0x000000272607723e */ /* 0x020fe200000010ff */
[----:B------:R1:W3:Y:S01]  /*21460*/  MUFU.EX2 R20, R10 ;  /* 0x0000000a00147308 */ /* 0x0002e20000000800 */
[----:B------:R-:W-:Y:S01]  /*21470*/  FADD.FTZ R8, R105, R8 ;  /* 0x0000000869087221 */ /* 0x000fe20000010000 */
[----:B------:R-:W-:Y:S01]  /*21480*/  FADD.FTZ R2, R103, R2 ;  /* 0x0000000267027221 */ /* 0x000fe20000010000 */
[----:B------:R-:W-:Y:S03]  /*21490*/  LDSM.16.MT88.4 R152, [R84+0x11800] ;  /* 0x011800005498783b */ /* 0x000fe60000004200 */
        /* <DEDUP_REMOVED lines=17> */
[----:B------:R-:W-:Y:S01]  /*215b0*/  FADD.FTZ R2, R147, R2 ;  /* 0x0000000293027221 */ /* 0x000fe20000010000 */
[C---:B--2---:R-:W-:Y:S08]  /*215c0*/  HMMA.16816.F32.BF16 R52, R4.reuse, R16, R52 ;  /* 0x000000100434723c */ /* 0x044ff00000041834 */
[C---:B------:R-:W-:Y:S01]  /*215d0*/  HMMA.16816.F32.BF16 R44, R4.reuse, R18, R44 ;  /* 0x00000012042c723c */ /* 0x040fe2000004182c */
[----:B------:R-:W-:Y:S01]  /*215e0*/  FADD.FTZ R0, R97, R0 ;  /* 0x0000000061007221 */ /* 0x000fe20000010000 */
[----:B------:R-:W-:Y:S01]  /*215f0*/  FADD.FTZ R2, R136, R2 ;  /* 0x0000000288027221 */ /* 0x000fe20000010000 */
[----:B------:R-:W1:Y:S02]  /*21600*/  LDSM.16.MT88.4 R16, [R99+0x7000] ;  /* 0x007000006310783b */ /* 0x000e640000004200 */
[----:B------:R-:W-:Y:S01]  /*21610*/  FADD.FTZ R0, R89, R0 ;  /* 0x0000000059007221 */ /* 0x000fe20000010000 */
[----:B------:R-:W-:Y:S01]  /*21620*/  FADD.FTZ R2, R93, R2 ;  /* 0x000000025d027221 */ /* 0x000fe20000010000 */
[----:B------:R-:W2:Y:S01]  /*21630*/  MUFU.EX2 R10, R10 ;  /* 0x0000000a000a7308 */ /* 0x000ea20000000800 */
[----:B------:R-:W-:Y:S01]  /*21640*/  HMMA.16816.F32.BF16 R64, R4, R24, R64 ;  /* 0x000000180440723c */ /* 0x000fe20000041840 */
[----:B------:R-:W-:Y:S01]  /*21650*/  FADD.FTZ R0, R91, R0 ;  /* 0x000000005b007221 */ /* 0x000fe20000010000 */
[----:B------:R-:W-:Y:S01]  /*21660*/  FADD.FTZ R2, R159, R2 ;  /* 0x000000029f027221 */ /* 0x000fe20000010000 */
[----:B------:R-:W4:Y:S01]  /*21670*/  MUFU.EX2 R9, R9 ;  /* 0x0000000900097308 */ /* 0x000f220000000800 */
        /* <DEDUP_REMOVED lines=29> */
[----:B------:R-:W4:Y:S01]  /*21850*/  MUFU.EX2 R3, R3 ;  /* 0x0000000300037308 */ /* 0x000f220000000800 */
[----:B---3--:R-:W-:Y:S02]  /*21860*/  FADD.FTZ R2, R20, R2 ;  /* 0x0000000214027221 */ /* 0x008fe40000010000 */
[----:B-----5:R-:W-:Y:S02]  /*21870*/  FADD.FTZ R0, R11, R0 ;  /* 0x000000000b007221 */ /* 0x020fe40000010000 */
[----:B------:R-:W-:Y:S01]  /*21880*/  HMMA.16816.F32.BF16 R32, R4, R14, R32 ;  /* 0x0000000e0420723c */ /* 0x000fe20000041820 */
[----:B------:R-:W-:Y:S01]  /*21890*/  FADD.FTZ R2, R21, R2 ;  /* 0x0000000215027221 */ /* 0x000fe20000010000 */
[----:B--2---:R-:W-:-:S06]  /*218a0*/  FADD.FTZ R0, R10, R0 ;  /* 0x000000000a007221 */ /* 0x004fcc0000010000 */
[----:B-1----:R-:W-:Y:S01]  /*218b0*/  HMMA.16816.F32.BF16 R140, R4, R16, R68 ;  /* 0x00000010048c723c */ /* 0x002fe20000041844 */
[----:B------:R-:W-:-:S07]  /*218c0*/  ISETP.GT.AND P0, PT, R170, R174, PT ;  /* 0x000000aeaa00720c */ /* 0x000fce0003f04270 */
[----:B------:R-:W-:Y:S01]  /*218d0*/  HMMA.16816.F32.BF16 R28, R4, R18, R28 ;  /* 0x00000012041c723c */ /* 0x000fe2000004181c */
[----:B------:R-:W1:Y:S01]  /*218e0*/  LDSM.16.MT88.4 R4, [R99+0x7800] ;  /* 0x007800006304783b */ /* 0x000e620000004200 */
[----:B------:R-:W-:Y:S01]  /*218f0*/  FADD.FTZ R2, R13, R2 ;  /* 0x000000020d027221 */ /* 0x000fe20000010000 */
[----:B----4-:R-:W-:-:S03]  /*21900*/  FADD.FTZ R0, R9, R0 ;  /* 0x0000000009007221 */ /* 0x010fc60000010000 */
[----:B------:R-:W-:Y:S01]  /*21910*/  FADD.FTZ R2, R12, R2 ;  /* 0x000000020c027221 */ /* 0x000fe20000010000 */
[----:B------:R-:W-:-:S04]  /*21920*/  FADD.FTZ R0, R3, R0 ;  /* 0x0000000003007221 */ /* 0x000fc80000010000 */
[----:B------:R-:W-:Y:S04]  /*21930*/  STL [R1+0x30], R2 ;  /* 0x0000300201007387 */ /* 0x000fe80000100800 */
[----:B------:R2:W-:Y:S01]  /*21940*/  STL [R1+0x44], R0 ;  /* 0x0000440001007387 */ /* 0x0005e20000100800 */
[----:B------:R-:W-:Y:S02]  /*21950*/  F2FP.BF16.F32.PACK_AB R136, R21, R20 ;  /* 0x000000141588723e */ /* 0x000fe400000010ff */
[----:B------:R-:W-:Y:S02]  /*21960*/  F2FP.BF16.F32.PACK_AB R138, R12, R13 ;  /* 0x0000000d0c8a723e */ /* 0x000fe400000010ff */
[----:B------:R-:W-:Y:S02]  /*21970*/  F2FP.BF16.F32.PACK_AB R137, R10, R11 ;  /* 0x0000000b0a89723e */ /* 0x000fe400000010ff */
[----:B------:R-:W-:Y:S01]  /*21980*/  F2FP.BF16.F32.PACK_AB R139, R3, R9 ;  /* 0x00000009038b723e */ /* 0x000fe200000010ff */
[----:B--2---:R-:W-:-:S05]  /*21990*/  @P0 VIADD R0, R180, 0xfffffffd ;  /* 0xfffffffdb4000836 */ /* 0x004fca0000000000 */
[----:B------:R2:W-:Y:S01]  /*219a0*/  @P0 STL [R1+0x20], R0 ;  /* 0x0000200001000387 */ /* 0x0005e20000100800 */
[----:B------:R-:W-:Y:S01]  /*219b0*/  HMMA.16816.F32.BF16 R164, R136, R160, R64 ;  /* 0x000000a088a4723c */ /* 0x000fe20000041840 */
[----:B------:R-:W-:Y:S02]  /*219c0*/  IMAD.MOV.U32 R62, RZ, RZ, R112 ;  /* 0x000000ffff3e7224 */ /* 0x000fe400078e0070 */
[----:B------:R-:W-:-:S05]  /*219d0*/  IMAD.MOV.U32 R37, RZ, RZ, R113 ;  /* 0x000000ffff257224 */ /* 0x000fca00078e0071 */
[----:B------:R-:W-:Y:S01]  /*219e0*/  HMMA.16816.F32.BF16 R156, R136, R152, R52 ;  /* 0x00000098889c723c */ /* 0x000fe20000041834 */
[----:B------:R-:W-:Y:S02]  /*219f0*/  @P0 IMAD.MOV.U32 R62, RZ, RZ, R112 ;  /* 0x000000ffff3e0224 */ /* 0x000fe400078e0070 */
[----:B------:R-:W-:-:S05]  /*21a00*/  @P0 IMAD.MOV.U32 R37, RZ, RZ, R113 ;  /* 0x000000ffff250224 */ /* 0x000fca00078e0071 */
[----:B------:R-:W-:Y:S01]  /*21a10*/  HMMA.16816.F32.BF16 R148, R136, R144, R40 ;  /* 0x000000908894723c */ /* 0x000fe20000041828 */
[----:B------:R-:W-:Y:S02]  /*21a20*/  IMAD.MOV.U32 R110, RZ, RZ, R170 ;  /* 0x000000ffff6e7224 */ /* 0x000fe400078e00aa */
[----:B------:R-:W-:-:S05]  /*21a30*/  IMAD.SHL.U32 R42, R225, 0x8, RZ ;  /* 0x00000008e12a7824 */ /* 0x000fca00078e00ff */
[C---:B------:R-:W-:Y:S08]  /*21a40*/  HMMA.16816.F32.BF16 R160, R136.reuse, R162, R56 ;  /* 0x000000a288a0723c */ /* 0x040ff00000041838 */
[C---:B------:R-:W-:Y:S08]  /*21a50*/  HMMA.16816.F32.BF16 R152, R136.reuse, R154, R44 ;  /* 0x0000009a8898723c */ /* 0x040ff0000004182c */
[C---:B------:R-:W-:Y:S08]  /*21a60*/  HMMA.16816.F32.BF16 R144, R136.reuse, R146, R32 ;  /* 0x000000928890723c */ /* 0x040ff00000041820 */
[C---:B-1----:R-:W-:Y:S08]  /*21a70*/  HMMA.16816.F32.BF16 R140, R136.reuse, R4, R140 ;  /* 0x00000004888c723c */ /* 0x042ff0000004188c */
[----:B------:R-:W-:Y:S01]  /*21a80*/  HMMA.16816.F32.BF16 R136, R136, R6, R28 ;  /* 0x000000068888723c */ /* 0x000fe2000004181c */
[----:B------:R-:W-:-:S04]  /*21a90*/  NOP ;  /* 0x0000000000007918 */ /* 0x000fc80000000000 */
[----:B--2---:R-:W-:-:S15]  /*21aa0*/  @P0 BRA `(.L_x_7693) ;  /* 0x0000000000080947 */ /* 0x004fde0003800000 */
.L_x_7684:
[----:B------:R-:W-:-:S05]  /*21ab0*/  IADD3 R0, PT, PT, R110, -0x1, RZ ;  /* 0xffffffff6e007810 */ /* 0x000fca0007ffe0ff */
[----:B------:R1:W-:Y:S02]  /*21ac0*/  STL [R1+0x20], R0 ;  /* 0x0000200001007387 */ /* 0x0003e40000100800 */
.L_x_7693:
[----:B------:R-:W-:Y:S05]  /*21ad0*/  BSYNC B2 ;  /* 0x0000000000027941 */ /* 0x000fea0003800000 */
.L_x_7683:
        /* <DEDUP_REMOVED lines=13> */
.L_x_7701:
        /* <DEDUP_REMOVED lines=89> */
.L_x_7696:
[----:B------:R-:W-:Y:S05]  /*22140*/  BSYNC.RECONVERGENT B0 ;  /* 0x0000000000007941 */ /* 0x000fea0003800200 */
.L_x_7695:
[----:B------:R-:W1:Y:S01]  /*22150*/  LDL R3, [R1+0x3c] ;  /* 0x00003c0001037983 */ /* 0x000e620000100800 */
[----:B------:R-:W3:Y:S01]  /*22160*/  S2UR UR6, SR_CgaCtaId ;  /* 0x00000000000679c3 */ /* 0x000ee20000008800 */
[----:B------:R-:W-:Y:S01]  /*22170*/  UMOV UR7, 0x400 ;  /* 0x0000040000077882 */ /* 0x000fe20000000000 */
[----:B------:R-:W-:Y:S02]  /*22180*/  IADD3 R4, P0, PT, R231, R16, RZ ;  /* 0x00000010e7047210 */ /* 0x000fe40007f1e0ff */
[----:B--2---:R-:W2:Y:S01]  /*22190*/  LDL R0, [R1+0x68] ;  /* 0x0000680001007983 */ /* 0x004ea20000100800 */
[C---:B------:R-:W-:Y:S01]  /*221a0*/  IMAD.SHL.U32 R224, R225.reuse, 0x40, RZ ;  /* 0x00000040e1e07824 */ /* 0x040fe200078e00ff */
[--C-:B------:R-:W-:Y:S01]  /*221b0*/  SHF.R.U32.HI R222, RZ, 0x1, R225.reuse ;  /* 0x00000001ffde7819 */ /* 0x100fe200000116e1 */
[C---:B------:R-:W-:Y:S01]  /*221c0*/  IMAD.SHL.U32 R223, R225.reuse, 0x20, RZ ;  /* 0x00000020e1df7824 */ /* 0x040fe200078e00ff */
[----:B------:R-:W-:Y:S01]  /*221d0*/  LOP3.LUT P1, RZ, R225, 0x4, RZ, 0xc0, !PT ;  /* 0x00000004e1ff7812 */ /* 0x000fe2000782c0ff */
[----:B------:R-:W-:Y:S01]  /*221e0*/  IMAD.MOV.U32 R220, RZ, RZ, 0x20 ;  /* 0x00000020ffdc7424 */ /* 0x000fe200078e00ff */
[----:B------:R-:W-:Y:S01]  /*221f0*/  LOP3.LUT R168, R224, 0x1c0, RZ, 0xc0, !PT ;  /* 0x000001c0e0a87812 */ /* 0x000fe200078ec0ff */
[----:B------:R-:W-:Y:S01]  /*22200*/  BSSY.RECONVERGENT B1, `(.L_x_7697) ;  /* 0x00001ab000017945 */ /* 0x000fe20003800200 */
[----:B------:R-:W-:Y:S02]  /*22210*/  LOP3.LUT R223, R223, 0x7c00, RZ, 0xc0, !PT ;  /* 0x00007c00dfdf7812 */ /* 0x000fe400078ec0ff */
[----:B------:R-:W-:Y:S04]  /*22220*/  LOP3.LUT R168, R168, 0x8, R225, 0xf8, !PT ;  /* 0x00000008a8a87812 */ /* 0x000fe800078ef8e1 */
[----:B------:R-:W-:Y:S01]  /*22230*/  LOP3.LUT R168, R168, 0x38, R42, 0x78, !PT ;  /* 0x00000038a8a87812 */ /* 0x000fe200078e782a */
[----:B---3--:R-:W-:Y:S01]  /*22240*/  ULEA UR6, UR6, UR7, 0x18 ;  /* 0x0000000706067291 */ /* 0x008fe2000f8ec0ff */
[----:B-1----:R-:W-:Y:S01]  /*22250*/  IMAD.MOV.U32 R6, RZ, RZ, R3 ;  /* 0x000000ffff067224 */ /* 0x002fe200078e0003 */
[----:B--2---:R-:W-:Y:S03]  /*22260*/  LOP3.LUT R3, R0, 0x38, R225, 0xf8, !PT ;  /* 0x0000003800037812 */ /* 0x004fe600078ef8e1 */
[--C-:B------:R-:W-:Y:S01]  /*22270*/  IMAD.X R5, R234, 0x1, R6.reuse, P0 ;  /* 0x00000001ea057824 */ /* 0x100fe200000e0606 */
[-C--:B------:R-:W-:Y:S01]  /*22280*/  IADD3 R8, P0, PT, R4, R231.reuse, RZ ;  /* 0x000000e704087210 */ /* 0x080fe20007f1e0ff */
[----:B------:R-:W-:Y:S01]  /*22290*/  IMAD.MOV.U32 R17, RZ, RZ, R6 ;  /* 0x000000ffff117224 */ /* 0x000fe200078e0006 */
[----:B------:R-:W-:Y:S02]  /*222a0*/  LOP3.LUT R3, R3, 0x38, R42, 0x78, !PT ;  /* 0x0000003803037812 */ /* 0x000fe400078e782a */
[----:B------:R-:W-:Y:S01]  /*222b0*/  LOP3.LUT R0, R222, 0x8, RZ, 0xc0, !PT ;  /* 0x00000008de007812 */ /* 0x000fe200078ec0ff */
[----:B------:R-:W-:Y:S01]  /*222c0*/  IMAD.X R9, R5, 0x1, R234, P0 ;  /* 0x0000000105097824 */ /* 0x000fe200000e06ea */
[----:B------:R-:W-:Y:S02]  /*222d0*/  LOP3.LUT R3, R3, 0x1e00, R42, 0xf8, !PT ;  /* 0x00001e0003037812 */ /* 0x000fe400078ef82a */
[-C--:B------:R-:W-:Y:S02]  /*222e0*/  IADD3 R14, P0, PT, R8, R231.reuse, RZ ;  /* 0x000000e7080e7210 */ /* 0x080fe40007f1e0ff */
[----:B------:R-:W-:Y:S02]  /*222f0*/  LEA R230, R3, UR6, 0x1 ;  /* 0x0000000603e67c11 */ /* 0x000fe4000f8e08ff */
[----:B------:R-:W-:Y:S01]  /*22300*/  LOP3.LUT R0, R0, 0x1c0, R224, 0xf8, !PT ;  /* 0x000001c000007812 */ /* 0x000fe200078ef8e0 */
[----:B------:R-:W-:Y:S01]  /*22310*/  IMAD.X R15, R9, 0x1, R234, P0 ;  /* 0x00000001090f7824 */ /* 0x000fe200000e06ea */
[-C--:B------:R-:W-:Y:S01]  /*22320*/  IADD3 R12, P0, PT, R14, R231.reuse, RZ ;  /* 0x000000e70e0c7210 */ /* 0x080fe20007f1e0ff */
[----:B------:R-:W-:Y:S01]  /*22330*/  @!PT LDS RZ, [RZ] ;  /* 0x00000000fffff984 */ /* 0x000fe20000000800 */
[----:B------:R-:W-:Y:S01]  /*22340*/  @!PT LDS RZ, [RZ] ;  /* 0x00000000fffff984 */ /* 0x000fe20000000800 */
[----:B------:R-:W-:Y:S01]  /*22350*/  @!PT LDS RZ, [RZ] ;  /* 0x00000000fffff984 */ /* 0x000fe20000000800 */
[----:B------:R-:W-:Y:S01]  /*22360*/  LDGSTS.E.BYPASS.LTC128B.128 [R230+0xa000], desc[UR4][R16.64] ;  /* 0x0a00000010e67fae */ /* 0x000fe2000b981a04 */
[----:B------:R-:W-:Y:S02]  /*22370*/  LOP3.LUT R221, R0, 0x38, R42, 0x78, !PT ;  /* 0x0000003800dd7812 */ /* 0x000fe400078e782a */
[----:B------:R-:W-:Y:S02]  /*22380*/  LOP3.LUT R0, R224, 0x400, RZ, 0xc0, !PT ;  /* 0x00000400e0007812 */ /* 0x000fe400078ec0ff */
[----:B------:R1:W-:Y:S01]  /*22390*/  LDGSTS.E.BYPASS.LTC128B.128 [R230+0xa800], desc[UR4][R4.64] ;  /* 0x0a80000004e67fae */ /* 0x0003e2000b981a04 */
[----:B------:R-:W-:Y:S01]  /*223a0*/  IMAD.X R13, R15, 0x1, R234, P0 ;  /* 0x000000010f0d7824 */ /* 0x000fe200000e06ea */
[-C--:B------:R-:W-:Y:S03]  /*223b0*/  IADD3 R10, P0, PT, R12, R231.reuse, RZ ;  /* 0x000000e70c0a7210 */ /* 0x080fe60007f1e0ff */
[----:B------:R2:W-:Y:S01]  /*223c0*/  LDGSTS.E.BYPASS.LTC128B.128 [R230+0xb000], desc[UR4][R8.64] ;  /* 0x0b00000008e67fae */ /* 0x0005e2000b981a04 */
[----:B------:R-:W-:Y:S01]  /*223d0*/  IMAD R168, R168, 0x2, R0 ;  /* 0x00000002a8a87824 */ /* 0x000fe200078e0200 */
[----:B------:R-:W-:Y:S01]  /*223e0*/  LOP3.LUT R0, R223, 0x200, R224, 0xf8, !PT ;  /* 0x00000200df007812 */ /* 0x000fe200078ef8e0 */
[--C-:B------:R-:W-:Y:S02]  /*223f0*/  IMAD.X R11, R13, 0x1, R234.reuse, P0 ;  /* 0x000000010d0b7824 */ /* 0x100fe400000e06ea */
[----:B------:R-:W-:Y:S01]  /*22400*/  LDGSTS.E.BYPASS.LTC128B.128 [R230+0xb800], desc[UR4][R14.64] ;  /* 0x0b8000000ee67fae */ /* 0x000fe2000b981a04 */
[----:B------:R-:W-:Y:S01]  /*22410*/  IADD3 R6, P0, PT, R10, R231, RZ ;  /* 0x000000e70a067210 */ /* 0x000fe20007f1e0ff */
[----:B------:R-:W-:Y:S01]  /*22420*/  VIADD R212, R168, UR6 ;  /* 0x00000006a8d47c36 */ /* 0x000fe20008000000 */
[----:B------:R-:W-:Y:S02]  /*22430*/  LOP3.LUT R0, R0, R221, RZ, 0xfc, !PT ;  /* 0x000000dd00007212 */ /* 0x000fe400078efcff */
[----:B------:R3:W-:Y:S01]  /*22440*/  LDGSTS.E.BYPASS.LTC128B.128 [R230+0xc000], desc[UR4][R12.64] ;  /* 0x0c0000000ce67fae */ /* 0x0007e2000b981a04 */
[--C-:B------:R-:W-:Y:S01]  /*22450*/  IMAD.X R7, R11, 0x1, R234.reuse, P0 ;  /* 0x000000010b077824 */ /* 0x100fe200000e06ea */
[----:B------:R-:W-:Y:S03]  /*22460*/  LEA R133, R0, UR6, 0x1 ;  /* 0x0000000600857c11 */ /* 0x000fe6000f8e08ff */
[----:B------:R4:W-:Y:S01]  /*22470*/  LDGSTS.E.BYPASS.LTC128B.128 [R230+0xc800], desc[UR4][R10.64] ;  /* 0x0c8000000ae67fae */ /* 0x0009e2000b981a04 */
[----:B------:R-:W-:Y:S04]  /*22480*/  IMAD.MOV.U32 R0, RZ, RZ, 0x40 ;  /* 0x00000040ff007424 */ /* 0x000fe800078e00ff */
[----:B------:R-:W-:Y:S01]  /*22490*/  LDGSTS.E.BYPASS.LTC128B.128 [R230+0xd000], desc[UR4][R6.64] ;  /* 0x0d00000006e67fae */ /* 0x000fe2000b981a04 */
[----:B------:R-:W-:Y:S02]  /*224a0*/  SEL R0, R0, 0xffffffc0, !P1 ;  /* 0xffffffc000007807 */ /* 0x000fe40004800000 */
[-C--:B-1----:R-:W-:Y:S05]  /*224b0*/  IADD3 R4, P0, PT, R6, R231.reuse, RZ ;  /* 0x000000e706047210 */ /* 0x082fea0007f1e0ff */
        /* <DEDUP_REMOVED lines=29> */
[C-C-:B------:R-:W-:Y:S02]  /*22690*/  IMAD.IADD R172, R133.reuse, 0x1, R220.reuse ;  /* 0x0000000185ac7824 */ /* 0x140fe400078e02dc */
[C---:B------:R-:W-:Y:S02]  /*226a0*/  IMAD.IADD R3, R212.reuse, 0x1, R220 ;  /* 0x00000001d4037824 */ /* 0x040fe400078e02dc */
[----:B--2---:R-:W1:Y:S05]  /*226b0*/  LDSM.16.M88.4 R8, [R168+UR6+0x2000] ;  /* 0x00200006a808783b */ /* 0x004e6a0008000200 */
[----:B------:R-:W2:Y:S05]  /*226c0*/  LDSM.16.M88.4 R16, [R168+UR6+0x2800] ;  /* 0x00280006a810783b */ /* 0x000eaa0008000200 */
[----:B------:R-:W4:Y:S05]  /*226d0*/  LDSM.16.M88.4 R24, [R168+UR6+0x3000] ;  /* 0x00300006a818783b */ /* 0x000f2a0008000200 */
[----:B------:R-:W0:Y:S01]  /*226e0*/  LDGDEPBAR ;  /* 0x00000000000079af */ /* 0x000e220000000000 */
[--C-:B---3--:R-:W-:Y:S04]  /*226f0*/  IMAD.IADD R133, R133, 0x1, R0.reuse ;  /* 0x0000000185857824 */ /* 0x108fe800078e0200 */
[----:B------:R-:W3:Y:S01]  /*22700*/  LDSM.16.M88.4 R32, [R168+UR6+0x3800] ;  /* 0x00380006a820783b */ /* 0x000ee20008000200 */
[----:B------:R-:W-:Y:S04]  /*22710*/  IMAD.IADD R0, R212, 0x1, R0 ;  /* 0x00000001d4007824 */ /* 0x000fe800078e0200 */
        /* <DEDUP_REMOVED lines=17> */
[----:B------:R-:W4:Y:S05]  /*22830*/  LDSM.16.M88.4 R168, [R168+UR6+0x9800] ;  /* 0x00980006a8a8783b */ /* 0x000f2a0008000200 */
[----:B------:R-:W-:Y:S02]  /*22840*/  LDSM.16.M88.4 R172, [R172] ;  /* 0x00000000acac783b */ /* 0x000fe40000000200 */
[C---:B---3--:R-:W-:Y:S03]  /*22850*/  HMMA.16816.F32.BF16 R28, R128.reuse, R32, RZ ;  /* 0x00000020801c723c */ /* 0x048fe600000418ff */
        /* <DEDUP_REMOVED lines=8> */
[----:B------:R-:W-:Y:S02]  /*228e0*/  LDSM.16.M88.4 R196, [R3+0x5000] ;  /* 0x0050000003c4783b */ /* 0x000fe40000000200 */
[C---:B------:R-:W-:Y:S03]  /*228f0*/  HMMA.16816.F32.BF16 R44, R128.reuse, R48, RZ ;  /* 0x00000030802c723c */ /* 0x040fe600000418ff */
[----:B------:R-:W-:Y:S05]  /*22900*/  LDSM.16.M88.4 R200, [R3+0x5800] ;  /* 0x0058000003c8783b */ /* 0x000fea0000000200 */
[C---:B------:R-:W-:Y:S01]  /*22910*/  HMMA.16816.F32.BF16 R48, R128.reuse, R50, RZ ;  /* 0x000000328030723c */ /* 0x040fe200000418ff */
[----:B------:R-:W-:Y:S05]  /*22920*/  LDSM.16.M88.4 R204, [R3+0x6000] ;  /* 0x0060000003cc783b */ /* 0x000fea0000000200 */
[----:B------:R-:W-:Y:S02]  /*22930*/  LDSM.16.M88.4 R208, [R3+0x7000] ;  /* 0x0070000003d0783b */ /* 0x000fe40000000200 */
[C---:B------:R-:W-:Y:S03]  /*22940*/  HMMA.16816.F32.BF16 R52, R128.reuse, R56, RZ ;  /* 0x000000388034723c */ /* 0x040fe600000418ff */
[----:B------:R-:W-:Y:S05]  /*22950*/  LDSM.16.M88.4 R212, [R0+0x5000] ;  /* 0x0050000000d4783b */ /* 0x000fea0000000200 */
        /* <DEDUP_REMOVED lines=50> */
[C---:B------:R-:W-:Y:S08]  /*22c80*/  HMMA.16816.F32.BF16 R84, R172.reuse, R208, R84 ;  /* 0x000000d0ac54723c */ /* 0x040ff00000041854 */
[C---:B------:R-:W-:Y:S01]  /*22c90*/  HMMA.16816.F32.BF16 R88, R172.reuse, R210, R88 ;  /* 0x000000d2ac58723c */ /* 0x040fe20000041858 */
[----:B------:R-:W-:Y:S07]  /*22ca0*/  LDSM.16.M88.4 R208, [R0+0x4800] ;  /* 0x0048000000d0783b */ /* 0x000fee0000000200 */
[C---:B---3--:R-:W-:Y:S03]  /*22cb0*/  HMMA.16816.F32.BF16 R92, R172.reuse, R180, R92 ;  /* 0x000000b4ac5c723c */ /* 0x048fe6000004185c */
[C---:B--2---:R-:W-:Y:S05]  /*22cc0*/  IMAD.IADD R3, R220.reuse, 0x1, R0 ;  /* 0x00000001dc037824 */ /* 0x044fea00078e0200 */
[C---:B------:R-:W-:Y:S01]  /*22cd0*/  HMMA.16816.F32.BF16 R96, R172.reuse, R182, R96 ;  /* 0x000000b6ac60723c */ /* 0x040fe20000041860 */
[----:B------:R-:W2:Y:S05]  /*22ce0*/  LDSM.16.M88.4 R180, [R0+0x3800] ;  /* 0x0038000000b4783b */ /* 0x000eaa0000000200 */
[----:B------:R-:W-:Y:S02]  /*22cf0*/  LDSM.16.M88.4 R216, [R3+0x2000] ;  /* 0x0020000003d8783b */ /* 0x000fe40000000200 */
[C---:B-1----:R-:W-:Y:S08]  /*22d00*/  HMMA.16816.F32.BF16 R100, R172.reuse, R168, R100 ;  /* 0x000000a8ac64723c */ /* 0x042ff00000041864 */
[C---:B------:R-:W-:Y:S01]  /*22d10*/  HMMA.16816.F32.BF16 R104, R172.reuse, R170, R104 ;  /* 0x000000aaac68723c */ /* 0x040fe20000041868 */
[----:B------:R-:W1:Y:S07]  /*22d20*/  LDSM.16.M88.4 R168, [R0+0x4000] ;  /* 0x0040000000a8783b */ /* 0x000e6e0000000200 */
        /* <DEDUP_REMOVED lines=9> */
[----:B------:R-:W4:Y:S02]  /*22dc0*/  LDSM.16.M88.4 R188, [R0+0x7000] ;  /* 0x0070000000bc783b */ /* 0x000f240000000200 */
        /* <DEDUP_REMOVED lines=15> */
[C---:B------:R-:W-:Y:S03]  /*22ec0*/  HMMA.16816.F32.BF16 R44, R192.reuse, R208, R44 ;  /* 0x000000d0c02c723c */ /* 0x040fe6000004182c */
[----:B------:R-:W-:Y:S05]  /*22ed0*/  IMAD.IADD R208, R220, 0x1, R133 ;  /* 0x00000001dcd07824 */ /* 0x000fea00078e0285 */
        /* <DEDUP_REMOVED lines=44> */
[----:B------:R-:W3:Y:S01]  /*231a0*/  LDSM.16.M88.4 R176, [R3+0x9800] ;  /* 0x0098000003b0783b */ /* 0x000ee20000000200 */
[----:B------:R-:W-:Y:S04]  /*231b0*/  DEPBAR.LE SB0, 0x0 ;  /* 0x000080000000791a */ /* 0x000fe80000000000 */
[----:B------:R-:W-:Y:S02]  /*231c0*/  BAR.SYNC.DEFER_BLOCKING 0x0 ;  /* 0x0000000000007b1d */ /* 0x000fe40000010000 */
[C---:B-1----:R-:W-:Y:S08]  /*231d0*/  HMMA.16816.F32.BF16 R36, R208.reuse, R168, R36 ;  /* 0x000000a8d024723c */ /* 0x042ff00000041824 */
[C---:B------:R-:W-:Y:S08]  /*231e0*/  HMMA.16816.F32.BF16 R40, R208.reuse, R170, R40 ;  /* 0x000000aad028723c */ /* 0x040ff00000041828 */
[C---:B----4-:R-:W-:Y:S03]  /*231f0*/  HMMA.16816.F32.BF16 R44, R208.reuse, R180, R44 ;  /* 0x000000b4d02c723c */ /* 0x050fe6000004182c */
[----:B-----5:R-:W-:Y:S05]  /*23200*/  IMAD.MOV.U32 R181, RZ, RZ, R235 ;  /* 0x000000ffffb57224 */ /* 0x020fea00078e00eb */
[C---:B------:R-:W-:Y:S01]  /*23210*/  HMMA.16816.F32.BF16 R48, R208.reuse, R182, R48 ;  /* 0x000000b6d030723c */ /* 0x040fe20000041830 */
[----:B------:R-:W4:Y:S07]  /*23220*/  LDL R180, [R1+0x64] ;  /* 0x0000640001b47983 */ /* 0x000f2e0000100800 */
        /* <DEDUP_REMOVED lines=19> */
[----:B------:R-:W-:Y:S03]  /*23360*/  HMMA.16816.F32.BF16 R128, R208, R178, R128 ;  /* 0x000000b2d080723c */ /* 0x000fe60000041880 */
[----:B----4-:R-:W-:Y:S11]  /*23370*/  ISETP.GT.AND P0, PT, R181, R180, PT ;  /* 0x000000b4b500720c */ /* 0x010ff60003f04270 */
        /* <DEDUP_REMOVED lines=89> */
.L_x_7700:
[----:B------:R-:W-:Y:S05]  /*23910*/  BSYNC.RECONVERGENT B0 ;  /* 0x0000000000007941 */ /* 0x000fea0003800200 */
.L_x_7699:
[----:B-1----:R-:W3:Y:S01]  /*23920*/  LDL R133, [R1+0x34] ;  /* 0x0000340001857983 */ /* 0x002ee20000100800 */
[----:B------:R-:W-:Y:S01]  /*23930*/  IADD3 R170, P0, PT, R0, R178, RZ ;  /* 0x000000b200aa7210 */ /* 0x000fe20007f1e0ff */
[----:B------:R-:W-:Y:S01]  /*23940*/  IMAD.MOV.U32 R172, RZ, RZ, R178 ;  /* 0x000000ffffac7224 */ /* 0x000fe200078e00b2 */
[----:B------:R-:W-:Y:S01]  /*23950*/  SHF.L.U64.HI R3, R232, 0x5, R233 ;  /* 0x00000005e8037819 */ /* 0x000fe200000102e9 */
[----:B------:R-:W-:Y:S01]  /*23960*/  IMAD.SHL.U32 R225, R225, 0x8, RZ ;  /* 0x00000008e1e17824 */ /* 0x000fe200078e00ff */
        /* <DEDUP_REMOVED lines=22> */
[-C--:B--2---:R-:W-:Y:S01]  /*23ad0*/  IADD3 R168, P2, PT, R170, R0.reuse, RZ ;  /* 0x00000000aaa87210 */ /* 0x084fe20007f5e0ff */
[--C-:B------:R-:W-:Y:S01]  /*23ae0*/  IMAD.X R171, R173, 0x1, R3.reuse, P0 ;  /* 0x00000001adab7824 */ /* 0x100fe200000e0603 */
[----:B------:R1:W-:Y:S04]  /*23af0*/  LDGSTS.E.BYPASS.LTC128B.128 [R230+0x5000], desc[UR4][R172.64] ;  /* 0x05000000ace67fae */ /* 0x0003e8000b981a04 */
[----:B------:R2:W-:Y:S01]  /*23b00*/  LDGSTS.E.BYPASS.LTC128B.128 [R230+0x5800], desc[UR4][R170.64] ;  /* 0x05800000aae67fae */ /* 0x0005e2000b981a04 */
[-C--:B------:R-:W-:Y:S02]  /*23b10*/  IADD3.X R169, PT, PT, R171, R3.reuse, RZ, P2, !PT ;  /* 0x00000003aba97210 */ /* 0x080fe400017fe4ff */
[-C--:B----4-:R-:W-:Y:S03]  /*23b20*/  IADD3 R176, P0, PT, R168, R0.reuse, RZ ;  /* 0x00000000a8b07210 */ /* 0x090fe60007f1e0ff */
        /* <DEDUP_REMOVED lines=9> */
[-C--:B-1----:R-:W-:Y:S04]  /*23bc0*/  IADD3 R172, P2, PT, R174, R0.reuse, RZ ;  /* 0x00000000aeac7210 */ /* 0x082fe80007f5e0ff */
[-C--:B--2---:R-:W-:Y:S01]  /*23bd0*/  IADD3 R170, P0, PT, R172, R0.reuse, RZ ;  /* 0x00000000acaa7210 */ /* 0x084fe20007f1e0ff */
[--C-:B------:R-:W-:Y:S05]  /*23be0*/  IMAD.X R173, R175, 0x1, R3.reuse, P2 ;  /* 0x00000001afad7824 */ /* 0x100fea00010e0603 */
[----:B------:R1:W-:Y:S01]  /*23bf0*/  LDGSTS.E.BYPASS.LTC128B.128 [R230+0x8000], desc[UR4][R172.64] ;  /* 0x08000000ace67fae */ /* 0x0003e2000b981a04 */
[-C--:B---3--:R-:W-:Y:S02]  /*23c00*/  IADD3 R168, P2, PT, R170, R0.reuse, RZ ;  /* 0x00000000aaa87210 */ /* 0x088fe40007f5e0ff */
[----:B------:R-:W-:Y:S02]  /*23c10*/  IADD3.X R171, PT, PT, R173, R3, RZ, P0, !PT ;  /* 0x00000003adab7210 */ /* 0x000fe400007fe4ff */
[----:B----4-:R-:W-:Y:S03]  /*23c20*/  IADD3 R176, P0, PT, R168, R0, RZ ;  /* 0x00000000a8b07210 */ /* 0x010fe60007f1e0ff */
[----:B------:R1:W-:Y:S01]  /*23c30*/  LDGSTS.E.BYPASS.LTC128B.128 [R230+0x8800], desc[UR4][R170.64] ;  /* 0x08800000aae67fae */ /* 0x0003e2000b981a04 */
[--C-:B------:R-:W-:Y:S01]  /*23c40*/  IMAD.X R169, R171, 0x1, R3.reuse, P2 ;  /* 0x00000001aba97824 */ /* 0x100fe200010e0603 */
[----:B------:R-:W-:Y:S03]  /*23c50*/  LOP3.LUT R0, R225, 0x1c0, RZ, 0xc0, !PT ;  /* 0x000001c0e1007812 */ /* 0x000fe600078ec0ff */
[----:B------:R-:W-:Y:S01]  /*23c60*/  IMAD.X R177, R169, 0x1, R3, P0 ;  /* 0x00000001a9b17824 */ /* 0x000fe200000e0603 */
[----:B------:R1:W-:Y:S04]  /*23c70*/  LDGSTS.E.BYPASS.LTC128B.128 [R230+0x9000], desc[UR4][R168.64] ;  /* 0x09000000a8e67fae */ /* 0x0003e8000b981a04 */
[----:B------:R1:W-:Y:S04]  /*23c80*/  LDGSTS.E.BYPASS.LTC128B.128 [R230+0x9800], desc[UR4][R176.64] ;  /* 0x09800000b0e67fae */ /* 0x0003e8000b981a04 */
[----:B------:R-:W0:Y:S04]  /*23c90*/  LDGDEPBAR ;  /* 0x00000000000079af */ /* 0x000e280000000000 */
[----:B------:R1:W-:Y:S02]  /*23ca0*/  STL [R1+0x68], R0 ;  /* 0x0000680001007387 */ /* 0x0003e40000100800 */
.L_x_7698:
[----:B------:R-:W-:Y:S05]  /*23cb0*/  BSYNC.RECONVERGENT B1 ;  /* 0x0000000000017941 */ /* 0x000fea0003800200 */
.L_x_7697:
[----:B------:R-:W-:Y:S01]  /*23cc0*/  LOP3.LUT R133, R221, 0x200, R224, 0xf8, !PT ;  /* 0x00000200dd857812 */ /* 0x000fe200078ef8e0 */
[----:B------:R-:W1:Y:S01]  /*23cd0*/  S2R R225, SR_TID.X ;  /* 0x0000000000e17919 */ /* 0x000e620000002100 */
[----:B------:R-:W2:Y:S01]  /*23ce0*/  S2UR UR6, SR_CgaCtaId ;  /* 0x00000000000679c3 */ /* 0x000ea20000008800 */
[----:B------:R-:W-:Y:S01]  /*23cf0*/  UMOV UR7, 0x400 ;  /* 0x0000040000077882 */ /* 0x000fe20000000000 */
[----:B-1----:R-:W-:Y:S01]  /*23d00*/  IMAD.SHL.U32 R0, R225, 0x2, RZ ;  /* 0x00000002e1007824 */ /* 0x002fe200078e00ff */
[----:B--2---:R-:W-:Y:S04]  /*23d10*/  ULEA UR6, UR6, UR7, 0x18 ;  /* 0x0000000706067291 */ /* 0x004fe8000f8ec0ff */
[----:B------:R1:W-:Y:S02]  /*23d20*/  STL [R1+0x54], R0 ;  /* 0x0000540001007387 */ /* 0x0003e40000100800 */
[----:B------:R-:W-:Y:S02]  /*23d30*/  LEA R133, R133, UR6, 0x1 ;  /* 0x0000000685857c11 */ /* 0x000fe4000f8e08ff */
        /* <DEDUP_REMOVED lines=106> */
[----:B-1----:R-:W-:Y:S01]  /*243e0*/  FSEL R0, R40, -INF , P3 ;  /* 0xff80000028007808 */ /* 0x002fe20001800000 */
        /* <DEDUP_REMOVED lines=125> */
[----:B------:R-:W-:Y:S01]  /*24bc0*/  FSEL R125, R8, -INF , !P2 ;  /* 0xff800000087d7808 */ /* 0x000fe20005000000 */
[----:B------:R-:W-:Y:S01]  /*24bd0*/  VIADD R8, R3, 0xd8 ;  /* 0x000000d803087836 */ /* 0x000fe20000000000 */
        /* <DEDUP_REMOVED lines=15> */
[----:B------:R-:W-:Y:S02]  /*24cd0*/  FSEL R108, R45, -INF , !P5 ;  /* 0xff8000002d6c7808 */ /* 0x000fe40006800000 */
[-C--:B------:R-:W-:Y:S02]  /*24ce0*/  ISETP.GE.AND P4, PT, R209, R227.reuse, PT ;  /* 0x000000e3d100720c */ /* 0x080fe40003f86270 */
[----:B------:R-:W-:Y:S02]  /*24cf0*/  ISETP.GE.AND P0, PT, R210, R227, PT ;  /* 0x000000e3d200720c */ /* 0x000fe40003f06270 */
[----:B------:R-:W-:Y:S02]  /*24d00*/  FMNMX3.FTZ R37, R37, R117, R116, !PT ;  /* 0x0000007525257276 */ /* 0x000fe40007810074 */
[----:B------:R-:W-:Y:S01]  /*24d10*/  FSEL R112, R44, -INF , !P3 ;  /* 0xff8000002c707808 */ /* 0x000fe20005800000 */
[----:B------:R-:W-:Y:S01]  /*24d20*/  VIADD R44, R3, 0xe1 ;  /* 0x000000e1032c7836 */ /* 0x000fe20000000000 */
[-C--:B------:R-:W-:Y:S02]  /*24d30*/  ISETP.GE.AND P2, PT, R211, R227.reuse, PT ;  /* 0x000000e3d300720c */ /* 0x080fe40003f46270 */
[-C--:B------:R-:W-:Y:S02]  /*24d40*/  ISETP.GE.AND P3, PT, R212, R227.reuse, PT ;  /* 0x000000e3d400720c */ /* 0x080fe40003f66270 */
[----:B------:R-:W-:Y:S01]  /*24d50*/  FSEL R105, R48, -INF , !P4 ;  /* 0xff80000030697808 */ /* 0x000fe20006000000 */
[----:B------:R-:W-:Y:S01]  /*24d60*/  VIADD R48, R3, 0xf1 ;  /* 0x000000f103307836 */ /* 0x000fe20000000000 */
[----:B------:R-:W-:Y:S01]  /*24d70*/  FSEL R104, R49, -INF , !P0 ;  /* 0xff80000031687808 */ /* 0x000fe20004000000 */
[----:B------:R-:W-:Y:S01]  /*24d80*/  VIADD R49, R3, 0xf8 ;  /* 0x000000f803317836 */ /* 0x000fe20000000000 */
[----:B------:R-:W-:Y:S02]  /*24d90*/  FMNMX3.FTZ R37, R37, R112, R108, !PT ;  /* 0x0000007025257276 */ /* 0x000fe4000781006c */
[-C--:B------:R-:W-:Y:S02]  /*24da0*/  ISETP.GE.AND P5, PT, R213, R227.reuse, PT ;  /* 0x000000e3d500720c */ /* 0x080fe40003fa6270 */
        /* <DEDUP_REMOVED lines=11> */
[-C--:B------:R-:W-:Y:S02]  /*24e60*/  ISETP.GE.AND P3, PT, R217, R227.reuse, PT ;  /* 0x000000e3d900720c */ /* 0x080fe40003f66270 */
[----:B------:R-:W-:Y:S02]  /*24e70*/  FMNMX3.FTZ R37, R37, R56, R57, !PT ;  /* 0x0000003825257276 */ /* 0x000fe40007810039 */
[----:B------:R-:W-:Y:S02]  /*24e80*/  FSEL R61, R61, -INF , !P2 ;  /* 0xff8000003d3d7808 */ /* 0x000fe40005000000 */
[-C--:B------:R-:W-:Y:S02]  /*24e90*/  ISETP.GE.AND P5, PT, R218, R227.reuse, PT ;  /* 0x000000e3da00720c */ /* 0x080fe40003fa6270 */
[----:B------:R-:W-:Y:S01]  /*24ea0*/  FSEL R45, R69, -INF , !P0 ;  /* 0xff800000452d7808 */ /* 0x000fe20004000000 */
[----:B------:R-:W-:Y:S01]  /*24eb0*/  VIADD R69, R3, 0xf0 ;  /* 0x000000f003457836 */ /* 0x000fe20000000000 */
[-C--:B------:R-:W-:Y:S02]  /*24ec0*/  ISETP.GE.AND P2, PT, R224, R227.reuse, PT ;  /* 0x000000e3e000720c */ /* 0x080fe40003f46270 */
[-C--:B------:R-:W-:Y:S02]  /*24ed0*/  ISETP.GE.AND P0, PT, R237, R227.reuse, PT ;  /* 0x000000e3ed00720c */ /* 0x080fe40003f06270 */
[----:B------:R-:W-:Y:S01]  /*24ee0*/  FSEL R53, R64, -INF , !P3 ;  /* 0xff80000040357808 */ /* 0x000fe20005800000 */
[----:B------:R-:W-:Y:S01]  /*24ef0*/  VIADD R64, R3, 0xf9 ;  /* 0x000000f903407836 */ /* 0x000fe20000000000 */
        /* <DEDUP_REMOVED lines=13> */
[-C--:B------:R-:W-:Y:S02]  /*24fd0*/  ISETP.GE.AND P3, PT, R243, R227.reuse, PT ;  /* 0x000000e3f300720c */ /* 0x080fe40003f66270 */
[----:B------:R-:W-:Y:S02]  /*24fe0*/  FSEL R81, R81, -INF , !P2 ;  /* 0xff80000051517808 */ /* 0x000fe40005000000 */
[----:B------:R-:W-:Y:S02]  /*24ff0*/  FSEL R76, R76, -INF , !P6 ;  /* 0xff8000004c4c7808 */ /* 0x000fe40007000000 */
[----:B------:R-:W-:Y:S02]  /*25000*/  FSEL R89, R89, -INF , !P0 ;  /* 0xff80000059597808 */ /* 0x000fe40004000000 */
[-C--:B------:R-:W-:Y:S02]  /*25010*/  ISETP.GE.AND P2, PT, R248, R227.reuse, PT ;  /* 0x000000e3f800720c */ /* 0x080fe40003f46270 */
[----:B------:R-:W-:Y:S02]  /*25020*/  FMNMX3.FTZ R37, R37, R52, R45, !PT ;  /* 0x0000003425257276 */ /* 0x000fe4000781002d */
        /* <DEDUP_REMOVED lines=8> */
[----:B------:R-:W-:Y:S02]  /*250b0*/  FMNMX3.FTZ R37, R37, R72, R73, !PT ;  /* 0x0000004825257276 */ /* 0x000fe40007810049 */
[----:B------:R-:W-:Y:S02]  /*250c0*/  FSEL R33, R33, -INF , !P0 ;  /* 0xff80000021217808 */ /* 0x000fe40004000000 */
[-C--:B------:R-:W-:Y:S02]  /*250d0*/  ISETP.GE.AND P2, PT, R8, R227.reuse, PT ;  /* 0x000000e30800720c */ /* 0x080fe40003f46270 */
        /* <DEDUP_REMOVED lines=8> */
[----:B------:R-:W-:Y:S01]  /*25160*/  FSEL R24, R113, -INF , !P0 ;  /* 0xff80000071187808 */ /* 0x000fe20004000000 */
[----:B------:R-:W-:Y:S01]  /*25170*/  IMAD.MOV.U32 R113, RZ, RZ, R44 ;  /* 0x000000ffff717224 */ /* 0x000fe200078e002c */
[----:B------:R-:W-:Y:S02]  /*25180*/  FSEL R84, R84, -INF , !P4 ;  /* 0xff80000054547808 */ /* 0x000fe40006000000 */
[-C--:B------:R-:W-:Y:S02]  /*25190*/  ISETP.GE.AND P2, PT, R68, R227.reuse, PT ;  /* 0x000000e34400720c */ /* 0x080fe40003f46270 */
[-C--:B------:R-:W-:Y:S02]  /*251a0*/  ISETP.GE.AND P4, PT, R245, R227.reuse, PT ;  /* 0x000000e3f500720c */ /* 0x080fe40003f86270 */
[----:B------:R-:W-:Y:S02]  /*251b0*/  ISETP.GE.AND P0, PT, R64, R226, PT ;  /* 0x000000e24000720c */ /* 0x000fe40003f06270 */
[-C--:B------:R-:W-:Y:S02]  /*251c0*/  ISETP.GE.AND P6, PT, R251, R227.reuse, PT ;  /* 0x000000e3fb00720c */ /* 0x080fe40003fc6270 */
[----:B------:R-:W-:Y:S02]  /*251d0*/  FMNMX3.FTZ R37, R37, R80, R81, !PT ;  /* 0x0000005025257276 */ /* 0x000fe40007810051 */
[-C--:B------:R-:W-:Y:S02]  /*251e0*/  ISETP.GE.AND P3, PT, R109, R227.reuse, PT ;  /* 0x000000e36d00720c */ /* 0x080fe40003f66270 */
[-C--:B------:R-:W-:Y:S02]  /*251f0*/  ISETP.GE.AND P5, PT, R242, R227.reuse, PT ;  /* 0x000000e3f200720c */ /* 0x080fe40003fa6270 */
[----:B------:R-:W-:Y:S01]  /*25200*/  FSEL R13, R183, -INF , !P2 ;  /* 0xff800000b70d7808 */ /* 0x000fe20005000000 */
[----:B------:R-:W-:Y:S01]  /*25210*/  IMAD.MOV.U32 R183, RZ, RZ, R48 ;  /* 0x000000ffffb77224 */ /* 0x000fe200078e0030 */
[----:B------:R-:W-:Y:S02]  /*25220*/  FSEL R93, R93, -INF , !P4 ;  /* 0xff8000005d5d7808 */ /* 0x000fe40006000000 */
[----:B------:R-:W-:Y:S02]  /*25230*/  FSEL R28, R28, -INF , !P6 ;  /* 0xff8000001c1c7808 */ /* 0x000fe40007000000 */
[-C--:B------:R-:W-:Y:S02]  /*25240*/  ISETP.GE.AND P2, PT, R64, R227.reuse, PT ;  /* 0x000000e34000720c */ /* 0x080fe40003f46270 */
[----:B------:R-:W-:Y:S02]  /*25250*/  FSEL R129, R129, -INF , P0 ;  /* 0xff80000081817808 */ /* 0x000fe40000000000 */
[-C--:B------:R-:W-:Y:S02]  /*25260*/  ISETP.GE.AND P4, PT, R249, R227.reuse, PT ;  /* 0x000000e3f900720c */ /* 0x080fe40003f86270 */
[-C--:B------:R-:W-:Y:S02]  /*25270*/  ISETP.GE.AND P6, PT, R41, R227.reuse, PT ;  /* 0x000000e32900720c */ /* 0x080fe40003fc6270 */
[----:B------:R-:W-:Y:S02]  /*25280*/  FSEL R88, R88, -INF , !P5 ;  /* 0xff80000058587808 */ /* 0x000fe40006800000 */
[----:B------:R-:W-:Y:S02]  /*25290*/  FMNMX3.FTZ R37, R37, R84, R85, !PT ;  /* 0x0000005425257276 */ /* 0x000fe40007810055 */
[----:B------:R-:W-:Y:S01]  /*252a0*/  FSEL R16, R173, -INF , !P3 ;  /* 0xff800000ad107808 */ /* 0x000fe20005800000 */
[----:B------:R-:W-:Y:S01]  /*252b0*/  IMAD.MOV.U32 R173, RZ, RZ, R41 ;  /* 0x000000ffffad7224 */ /* 0x000fe200078e0029 */
[-C--:B------:R-:W-:Y:S02]  /*252c0*/  ISETP.GE.AND P3, PT, R49, R227.reuse, PT ;  /* 0x000000e33100720c */ /* 0x080fe40003f66270 */
[----:B------:R-:W-:Y:S02]  /*252d0*/  FSEL R129, R129, -INF , !P2 ;  /* 0xff80000081817808 */ /* 0x000fe40005000000 */
[----:B------:R-:W-:Y:S02]  /*252e0*/  ISETP.GE.AND P2, PT, R189, R228, PT ;  /* 0x000000e4bd00720c */ /* 0x000fe40003f46270 */
[----:B------:R-:W-:Y:S02]  /*252f0*/  FSEL R32, R32, -INF , !P4 ;  /* 0xff80000020207808 */ /* 0x000fe40006000000 */
[----:B------:R-:W-:Y:S01]  /*25300*/  FSEL R20, R172, -INF , !P6 ;  /* 0xff800000ac147808 */ /* 0x000fe20007000000 */
[----:B------:R-:W-:Y:S01]  /*25310*/  IMAD.MOV.U32 R172, RZ, RZ, R8 ;  /* 0x000000ffffac7224 */ /* 0x000fe200078e0008 */
[-C--:B------:R-:W-:Y:S02]  /*25320*/  ISETP.GE.AND P5, PT, R246, R227.reuse, PT ;  /* 0x000000e3f600720c */ /* 0x080fe40003fa6270 */
[----:B------:R-:W-:Y:S02]  /*25330*/  FMNMX3.FTZ R37, R37, R88, R89, !PT ;  /* 0x0000005825257276 */ /* 0x000fe40007810059 */
[-C--:B------:R-:W-:Y:S02]  /*25340*/  ISETP.GE.AND P4, PT, R44, R227.reuse, PT ;  /* 0x000000e32c00720c */ /* 0x080fe40003f86270 */
[----:B------:R-:W-:Y:S01]  /*25350*/  FSEL R8, R186, -INF , !P3 ;  /* 0xff800000ba087808 */ /* 0x000fe20005800000 */
[----:B------:R-:W-:Y:S01]  /*25360*/  IMAD.MOV.U32 R186, RZ, RZ, R5 ;  /* 0x000000ffffba7224 */ /* 0x000fe200078e0005 */
[----:B------:R-:W-:Y:S02]  /*25370*/  ISETP.GE.AND P3, PT, R188, R228, PT ;  /* 0x000000e4bc00720c */ /* 0x000fe40003f66270 */
[----:B------:R-:W-:Y:S02]  /*25380*/  FSEL R44, R10, -INF , P2 ;  /* 0xff8000000a2c7808 */ /* 0x000fe40001000000 */
[----:B------:R-:W-:Y:S02]  /*25390*/  FMNMX3.FTZ R37, R37, R92, R93, !PT ;  /* 0x0000005c25257276 */ /* 0x000fe4000781005d */
[-C--:B------:R-:W-:Y:S02]  /*253a0*/  ISETP.GE.AND P2, PT, R193, R228.reuse, PT ;  /* 0x000000e4c100720c */ /* 0x080fe40003f46270 */
[----:B------:R-:W-:Y:S02]  /*253b0*/  FSEL R97, R97, -INF , !P5 ;  /* 0xff80000061617808 */ /* 0x000fe40006800000 */
[----:B------:R-:W-:Y:S01]  /*253c0*/  FSEL R17, R174, -INF , !P4 ;  /* 0xff800000ae117808 */ /* 0x000fe20006000000 */
[----:B------:R-:W-:Y:S01]  /*253d0*/  IMAD.MOV.U32 R174, RZ, RZ, R0 ;  /* 0x000000ffffae7224 */ /* 0x000fe200078e0000 */
[-C--:B------:R-:W-:Y:S02]  /*253e0*/  ISETP.GE.AND P4, PT, R48, R227.reuse, PT ;  /* 0x000000e33000720c */ /* 0x080fe40003f86270 */
[----:B------:R-:W-:Y:S02]  /*253f0*/  FSEL R48, R7, -INF , P3 ;  /* 0xff80000007307808 */ /* 0x000fe40001800000 */
[----:B------:R-:W-:Y:S02]  /*25400*/  ISETP.GE.AND P3, PT, R192, R228, PT ;  /* 0x000000e4c000720c */ /* 0x000fe40003f66270 */
[----:B------:R-:W-:Y:S02]  /*25410*/  FMNMX3.FTZ R37, R37, R96, R97, !PT ;  /* 0x0000006025257276 */ /* 0x000fe40007810061 */
[----:B------:R-:W-:Y:S02]  /*25420*/  FSEL R18, R18, -INF , P2 ;  /* 0xff80000012127808 */ /* 0x000fe40001000000 */
[-C--:B------:R-:W-:Y:S02]  /*25430*/  ISETP.GE.AND P2, PT, R197, R228.reuse, PT ;  /* 0x000000e4c500720c */ /* 0x080fe40003f46270 */
[----:B------:R-:W-:Y:S01]  /*25440*/  FSEL R9, R184, -INF , !P4 ;  /* 0xff800000b8097808 */ /* 0x000fe20006000000 */
[----:B------:R-:W-:Y:S01]  /*25450*/  IMAD.MOV.U32 R184, RZ, RZ, R64 ;  /* 0x000000ffffb87224 */ /* 0x000fe200078e0040 */
[----:B------:R-:W-:Y:S02]  /*25460*/  FSEL R64, R15, -INF , P3 ;  /* 0xff8000000f407808 */ /* 0x000fe40001800000 */
[----:B------:R-:W-:Y:S02]  /*25470*/  ISETP.GE.AND P3, PT, R196, R228, PT ;  /* 0x000000e4c400720c */ /* 0x000fe40003f66270 */
[----:B------:R-:W-:Y:S02]  /*25480*/  FMNMX3.FTZ R37, R37, R40, R33, !PT ;  /* 0x0000002825257276 */ /* 0x000fe40007810021 */
[-C--:B------:R-:W-:Y:S02]  /*25490*/  ISETP.GE.AND P5, PT, R250, R227.reuse, PT ;  /* 0x000000e3fa00720c */ /* 0x080fe40003fa6270 */
[----:B------:R-:W-:Y:S02]  /*254a0*/  FSEL R26, R26, -INF , P2 ;  /* 0xff8000001a1a7808 */ /* 0x000fe40001000000 */
[----:B------:R-:W-:Y:S02]  /*254b0*/  ISETP.GE.AND P2, PT, R201, R228, PT ;  /* 0x000000e4c900720c */ /* 0x000fe40003f46270 */
[----:B------:R-:W-:Y:S02]  /*254c0*/  FSEL R29, R29, -INF , !P5 ;  /* 0xff8000001d1d7808 */ /* 0x000fe40006800000 */
[----:B------:R-:W-:Y:S02]  /*254d0*/  FMNMX3.FTZ R37, R37, R32, R28, !PT ;  /* 0x0000002025257276 */ /* 0x000fe4000781001c */
[----:B------:R-:W-:Y:S02]  /*254e0*/  FSEL R23, R23, -INF , P3 ;  /* 0xff80000017177808 */ /* 0x000fe40001800000 */
[----:B------:R-:W-:Y:S02]  /*254f0*/  ISETP.GE.AND P5, PT, R69, R227, PT ;  /* 0x000000e34500720c */ /* 0x000fe40003fa6270 */
[-C--:B------:R-:W-:Y:S02]  /*25500*/  ISETP.GE.AND P3, PT, R200, R228.reuse, PT ;  /* 0x000000e4c800720c */ /* 0x080fe40003f66270 */
[----:B------:R-:W-:Y:S02]  /*25510*/  FSEL R34, R34, -INF , P2 ;  /* 0xff80000022227808 */ /* 0x000fe40001000000 */
[-C--:B------:R-:W-:Y:S02]  /*25520*/  ISETP.GE.AND P4, PT, R3, R228.reuse, PT ;  /* 0x000000e40300720c */ /* 0x080fe40003f86270 */
[-C--:B------:R-:W-:Y:S02]  /*25530*/  ISETP.GE.AND P2, PT, R206, R228.reuse, PT ;  /* 0x000000e4ce00720c */ /* 0x080fe40003f46270 */
[----:B------:R-:W-:Y:S02]  /*25540*/  FMNMX3.FTZ R37, R37, R29, R25, !PT ;  /* 0x0000001d25257276 */ /* 0x000fe40007810019 */
[----:B------:R-:W-:Y:S01]  /*25550*/  FSEL R12, R185, -INF , !P5 ;  /* 0xff800000b90c7808 */ /* 0x000fe20006800000 */
[----:B------:R-:W-:Y:S01]  /*25560*/  IMAD.MOV.U32 R185, RZ, RZ, R49 ;  /* 0x000000ffffb97224 */ /* 0x000fe200078e0031 */
[----:B------:R-:W-:Y:S02]  /*25570*/  FSEL R31, R31, -INF , P3 ;  /* 0xff8000001f1f7808 */ /* 0x000fe40001800000 */
[-C--:B------:R-:W-:Y:S02]  /*25580*/  ISETP.GE.AND P3, PT, R205, R228.reuse, PT ;  /* 0x000000e4cd00720c */ /* 0x080fe40003f66270 */
[----:B------:R-:W-:Y:S02]  /*25590*/  FSEL R49, R6, -INF , P4 ;  /* 0xff80000006317808 */ /* 0x000fe40002000000 */
[----:B------:R-:W-:Y:S02]  /*255a0*/  FSEL R43, R43, -INF , P2 ;  /* 0xff8000002b2b7808 */ /* 0x000fe40001000000 */
[-C--:B------:R-:W-:Y:S02]  /*255b0*/  ISETP.GE.AND P4, PT, R191, R228.reuse, PT ;  /* 0x000000e4bf00720c */ /* 0x080fe40003f86270 */
[-C--:B------:R-:W-:Y:S02]  /*255c0*/  ISETP.GE.AND P2, PT, R208, R228.reuse, PT ;  /* 0x000000e4d000720c */ /* 0x080fe40003f46270 */
[----:B------:R-:W-:Y:S02]  /*255d0*/  FMNMX3.FTZ R37, R37, R21, R24, !PT ;  /* 0x0000001525257276 */ /* 0x000fe40007810018 */
[----:B------:R-:W-:Y:S02]  /*255e0*/  FSEL R42, R42, -INF , P3 ;  /* 0xff8000002a2a7808 */ /* 0x000fe40001800000 */
[----:B------:R-:W-:Y:S02]  /*255f0*/  ISETP.GE.AND P3, PT, R207, R228, PT ;  /* 0x000000e4cf00720c */ /* 0x000fe40003f66270 */
[----:B------:R-:W-:Y:S02]  /*25600*/  FSEL R47, R47, -INF , P2 ;  /* 0xff8000002f2f7808 */ /* 0x000fe40001000000 */
[----:B------:R-:W-:Y:S02]  /*25610*/  FSEL R10, R14, -INF , P4 ;  /* 0xff8000000e0a7808 */ /* 0x000fe40002000000 */
[----:B------:R-:W-:Y:S02]  /*25620*/  FMNMX3.FTZ R37, R37, R20, R17, !PT ;  /* 0x0000001425257276 */ /* 0x000fe40007810011 */
[-C--:B------:R-:W-:Y:S02]  /*25630*/  ISETP.GE.AND P4, PT, R195, R228.reuse, PT ;  /* 0x000000e4c300720c */ /* 0x080fe40003f86270 */
[-C--:B------:R-:W-:Y:S02]  /*25640*/  ISETP.GE.AND P2, PT, R212, R228.reuse, PT ;  /* 0x000000e4d400720c */ /* 0x080fe40003f46270 */
[-C--:B------:R-:W-:Y:S02]  /*25650*/  ISETP.GE.AND P5, PT, R203, R228.reuse, PT ;  /* 0x000000e4cb00720c */ /* 0x080fe40003fa6270 */
[----:B------:R-:W-:Y:S02]  /*25660*/  FSEL R46, R46, -INF , P3 ;  /* 0xff8000002e2e7808 */ /* 0x000fe40001800000 */
[----:B------:R-:W-:Y:S02]  /*25670*/  ISETP.GE.AND P3, PT, R211, R228, PT ;  /* 0x000000e4d300720c */ /* 0x000fe40003f66270 */
[----:B------:R-:W-:Y:S02]  /*25680*/  FMNMX3.FTZ R37, R37, R16, R13, !PT ;  /* 0x0000001025257276 */ /* 0x000fe4000781000d */
[----:B------:R-:W-:Y:S02]  /*25690*/  FSEL R55, R55, -INF , P2 ;  /* 0xff80000037377808 */ /* 0x000fe40001000000 */
[----:B------:R-:W-:Y:S02]  /*256a0*/  FSEL R22, R22, -INF , P4 ;  /* 0xff80000016167808 */ /* 0x000fe40002000000 */
[-C--:B------:R-:W-:Y:S02]  /*256b0*/  ISETP.GE.AND P2, PT, R216, R228.reuse, PT ;  /* 0x000000e4d800720c */ /* 0x080fe40003f46270 */
[-C--:B------:R-:W-:Y:S02]  /*256c0*/  ISETP.GE.AND P4, PT, R199, R228.reuse, PT ;  /* 0x000000e4c700720c */ /* 0x080fe40003f86270 */
[----:B------:R-:W-:Y:S02]  /*256d0*/  FSEL R5, R38, -INF , P5 ;  /* 0xff80000026057808 */ /* 0x000fe40002800000 */
[----:B------:R-:W-:Y:S02]  /*256e0*/  ISETP.GE.AND P5, PT, R209, R228, PT ;  /* 0x000000e4d100720c */ /* 0x000fe40003fa6270 */
[----:B------:R-:W-:Y:S02]  /*256f0*/  FSEL R54, R54, -INF , P3 ;  /* 0xff80000036367808 */ /* 0x000fe40001800000 */
[----:B------:R-:W-:Y:S02]  /*25700*/  FMNMX3.FTZ R37, R37, R12, R9, !PT ;  /* 0x0000000c25257276 */ /* 0x000fe40007810009 */
[-C--:B------:R-:W-:Y:S02]  /*25710*/  ISETP.GE.AND P3, PT, R215, R228.reuse, PT ;  /* 0x000000e4d700720c */ /* 0x080fe40003f66270 */
[----:B------:R-:W-:Y:S02]  /*25720*/  FSEL R63, R63, -INF , P2 ;  /* 0xff8000003f3f7808 */ /* 0x000fe40001000000 */
[----:B------:R-:W-:Y:S02]  /*25730*/  FSEL R6, R30, -INF , P4 ;  /* 0xff8000001e067808 */ /* 0x000fe40002000000 */
[----:B------:R-:W-:Y:S02]  /*25740*/  FSEL R50, R50, -INF , P5 ;  /* 0xff80000032327808 */ /* 0x000fe40002800000 */
[-C--:B------:R-:W-:Y:S02]  /*25750*/  ISETP.GE.AND P4, PT, R204, R228.reuse, PT ;  /* 0x000000e4cc00720c */ /* 0x080fe40003f86270 */
[----:B------:R-:W-:Y:S02]  /*25760*/  ISETP.GE.AND P2, PT, R221, R228, PT ;  /* 0x000000e4dd00720c */ /* 0x000fe40003f46270 */
[----:B------:R-:W-:Y:S02]  /*25770*/  FMNMX3.FTZ R37, R37, R8, R129, !PT ;  /* 0x0000000825257276 */ /* 0x000fe40007810081 */
[-C--:B------:R-:W-:Y:S02]  /*25780*/  ISETP.GE.AND P5, PT, R213, R228.reuse, PT ;  /* 0x000000e4d500720c */ /* 0x080fe40003fa6270 */
[----:B------:R-:W-:Y:S01]  /*25790*/  FSEL R62, R62, -INF , P3 ;  /* 0xff8000003e3e7808 */ /* 0x000fe20001800000 */
[----:B------:R-:W1:Y:S01]  /*257a0*/  SHFL.BFLY PT, R0, R37, 0x2, 0x1f ;  /* 0x0c401f0025007f89 */ /* 0x000e6200000e0000 */
        /* <DEDUP_REMOVED lines=43> */
[----:B------:R-:W-:Y:S02]  /*25a60*/  FSEL R98, R98, -INF , P5 ;  /* 0xff80000062627808 */ /* 0x000fe40002800000 */
[-C--:B------:R-:W-:Y:S02]  /*25a70*/  ISETP.GE.AND P4, PT, R241, R228.reuse, PT ;  /* 0x000000e4f100720c */ /* 0x080fe40003f86270 */
[----:B------:R-:W-:Y:S02]  /*25a80*/  ISETP.GE.AND P2, PT, R113, R228, PT ;  /* 0x000000e47100720c */ /* 0x000fe40003f46270 */
[----:B-1----:R-:W-:Y:S02]  /*25a90*/  FMNMX.FTZ R37, R37, R0, !PT ;  /* 0x0000000025257209 */ /* 0x002fe40007810000 */
[-C--:B------:R-:W-:Y:S02]  /*25aa0*/  ISETP.GE.AND P5, PT, R249, R228.reuse, PT ;  /* 0x000000e4f900720c */ /* 0x080fe40003fa6270 */
[----:B------:R-:W-:Y:S01]  /*25ab0*/  FSEL R110, R110, -INF , P3 ;  /* 0xff8000006e6e7808 */ /* 0x000fe20001800000 */
[----:B------:R-:W1:Y:S01]  /*25ac0*/  SHFL.BFLY PT, R0, R37, 0x1, 0x1f ;  /* 0x0c201f0025007f89 */ /* 0x000e6200000e0000 */
        /* <DEDUP_REMOVED lines=26> */
[----:B------:R-:W-:Y:S01]  /*25c70*/  FSEL R15, R44, -INF , !P3 ;  /* 0xff8000002c0f7808 */ /* 0x000fe20005800000 */
[----:B------:R-:W-:Y:S01]  /*25c80*/  IMAD.MOV.U32 R44, RZ, RZ, R185 ;  /* 0x000000ffff2c7224 */ /* 0x000fe200078e00b9 */
[-C--:B------:R-:W-:Y:S02]  /*25c90*/  ISETP.GE.AND P3, PT, R193, R229.reuse, PT ;  /* 0x000000e5c100720c */ /* 0x080fe40003f66270 */
[----:B------:R-:W-:Y:S02]  /*25ca0*/  FSEL R7, R19, -INF , P0 ;  /* 0xff80000013077808 */ /* 0x000fe40000000000 */
[----:B------:R-:W-:Y:S01]  /*25cb0*/  FSEL R19, R41, -INF , !P2 ;  /* 0xff80000029137808 */ /* 0x000fe20005000000 */
[----:B------:R-:W-:Y:S01]  /*25cc0*/  IMAD.MOV.U32 R41, RZ, RZ, R183 ;  /* 0x000000ffff297224 */ /* 0x000fe200078e00b7 */
[----:B------:R-:W-:Y:S02]  /*25cd0*/  FSEL R115, R115, -INF , P4 ;  /* 0xff80000073737808 */ /* 0x000fe40002000000 */
[-C--:B------:R-:W-:Y:S02]  /*25ce0*/  ISETP.GE.AND P2, PT, R194, R229.reuse, PT ;  /* 0x000000e5c200720c */ /* 0x080fe40003f46270 */
[----:B------:R-:W-:Y:S01]  /*25cf0*/  FSEL R30, R10, -INF , !P5 ;  /* 0xff8000000a1e7808 */ /* 0x000fe20006800000 */
[----:B------:R-:W-:Y:S01]  /*25d00*/  IMAD.MOV.U32 R10, RZ, RZ, R69 ;  /* 0x000000ffff0a7224 */ /* 0x000fe200078e0045 */
[-C--:B------:R-:W-:Y:S02]  /*25d10*/  ISETP.GE.AND P4, PT, R109, R228.reuse, PT ;  /* 0x000000e46d00720c */ /* 0x080fe40003f86270 */
[-C--:B------:R-:W-:Y:S02]  /*25d20*/  ISETP.GE.AND P0, PT, R198, R228.reuse, PT ;  /* 0x000000e4c600720c */ /* 0x080fe40003f06270 */
[-C--:B------:R-:W-:Y:S02]  /*25d30*/  ISETP.GE.AND P5, PT, R195, R229.reuse, PT ;  /* 0x000000e5c300720c */ /* 0x080fe40003fa6270 */
[----:B------:R-:W-:Y:S01]  /*25d40*/  FSEL R69, R18, -INF , !P3 ;  /* 0xff80000012457808 */ /* 0x000fe20005800000 */
[----:B------:R-:W-:Y:S01]  /*25d50*/  IMAD.MOV.U32 R18, RZ, RZ, R68 ;  /* 0x000000ffff127224 */ /* 0x000fe200078e0044 */
[----:B------:R-:W-:Y:S02]  /*25d60*/  FSEL R122, R122, -INF , P4 ;  /* 0xff8000007a7a7808 */ /* 0x000fe40002000000 */
[----:B------:R-:W-:Y:S01]  /*25d70*/  FSEL R68, R7, -INF , !P2 ;  /* 0xff80000007447808 */ /* 0x000fe20005000000 */
[----:B------:R-:W-:Y:S01]  /*25d80*/  IMAD.MOV.U32 R7, RZ, RZ, R109 ;  /* 0x000000ffff077224 */ /* 0x000fe200078e006d */
[-C--:B------:R-:W-:Y:S02]  /*25d90*/  ISETP.GE.AND P2, PT, R198, R229.reuse, PT ;  /* 0x000000e5c600720c */ /* 0x080fe40003f46270 */
[----:B------:R-:W-:Y:S02]  /*25da0*/  FSEL R27, R27, -INF , P0 ;  /* 0xff8000001b1b7808 */ /* 0x000fe40000000000 */
[-C--:B------:R-:W-:Y:S02]  /*25db0*/  ISETP.GE.AND P4, PT, R183, R228.reuse, PT ;  /* 0x000000e4b700720c */ /* 0x080fe40003f86270 */
[----:B------:R-:W-:Y:S01]  /*25dc0*/  FSEL R109, R22, -INF , !P5 ;  /* 0xff800000166d7808 */ /* 0x000fe20006800000 */
[----:B------:R-:W-:Y:S01]  /*25dd0*/  IMAD.MOV.U32 R22, RZ, RZ, R113 ;  /* 0x000000ffff167224 */ /* 0x000fe200078e0071 */
[-C--:B------:R-:W-:Y:S02]  /*25de0*/  ISETP.GE.AND P5, PT, R199, R229.reuse, PT ;  /* 0x000000e5c700720c */ /* 0x080fe40003fa6270 */
[----:B------:R-:W-:Y:S02]  /*25df0*/  ISETP.GE.AND P0, PT, R202, R228, PT ;  /* 0x000000e4ca00720c */ /* 0x000fe40003f06270 */
[----:B------:R-:W-:Y:S02]  /*25e00*/  FSEL R127, R127, -INF , P4 ;  /* 0xff8000007f7f7808 */ /* 0x000fe40002000000 */
[----:B------:R-:W-:Y:S01]  /*25e10*/  FSEL R130, R27, -INF , !P2 ;  /* 0xff8000001b827808 */ /* 0x000fe20005000000 */
[----:B------:R-:W-:Y:S01]  /*25e20*/  IMAD.MOV.U32 R27, RZ, RZ, R172 ;  /* 0x000000ffff1b7224 */ /* 0x000fe200078e00ac */
[----:B-1----:R-:W-:Y:S02]  /*25e30*/  FMNMX.FTZ R37, R37, R0, !PT ;  /* 0x0000000025257209 */ /* 0x002fe40007810000 */
[-C--:B------:R-:W-:Y:S02]  /*25e40*/  ISETP.GE.AND P4, PT, R188, R229.reuse, PT ;  /* 0x000000e5bc00720c */ /* 0x080fe40003f86270 */
[----:B------:R-:W-:Y:S02]  /*25e50*/  FSEL R172, R6, -INF , !P5 ;  /* 0xff80000006ac7808 */ /* 0x000fe40006800000 */
[----:B------:R-:W-:Y:S02]  /*25e60*/  FSEL R35, R35, -INF , P0 ;  /* 0xff80000023237808 */ /* 0x000fe40000000000 */
[-C--:B------:R-:W-:Y:S02]  /*25e70*/  ISETP.GE.AND P5, PT, R203, R229.reuse, PT ;  /* 0x000000e5cb00720c */ /* 0x080fe40003fa6270 */
[----:B------:R-:W-:Y:S02]  /*25e80*/  FSETP.NEU.FTZ.AND P0, PT, R37, -INF , PT ;  /* 0xff8000002500780b */ /* 0x000fe40003f1d000 */
[----:B------:R-:W-:Y:S01]  /*25e90*/  FSEL R14, R48, -INF , !P4 ;  /* 0xff800000300e7808 */ /* 0x000fe20006000000 */
[----:B------:R-:W-:Y:S01]  /*25ea0*/  IMAD.MOV.U32 R48, RZ, RZ, R184 ;  /* 0x000000ffff307224 */ /* 0x000fe200078e00b8 */
[----:B------:R-:W-:Y:S02]  /*25eb0*/  FSEL R184, R5, -INF , !P5 ;  /* 0xff80000005b87808 */ /* 0x000fe40006800000 */
[-C--:B------:R-:W-:Y:S02]  /*25ec0*/  ISETP.GE.AND P5, PT, R207, R229.reuse, PT ;  /* 0x000000e5cf00720c */ /* 0x080fe40003fa6270 */
[----:B------:R-:W-:Y:S02]  /*25ed0*/  FSEL R0, R37, RZ, P0 ;  /* 0x000000ff25007208 */ /* 0x000fe40000000000 */
[----:B------:R-:W-:Y:S02]  /*25ee0*/  FSEL R189, R46, -INF , !P5 ;  /* 0xff8000002ebd7808 */ /* 0x000fe40006800000 */
[-C--:B------:R-:W-:Y:S01]  /*25ef0*/  ISETP.GE.AND P6, PT, R3, R229.reuse, PT ;  /* 0x000000e50300720c */ /* 0x080fe20003fc6270 */
[----:B------:R-:W-:Y:S01]  /*25f00*/  FADD.FTZ R3, -R0, R2 ;  /* 0x0000000200037221 */ /* 0x000fe20000010100 */
[-C--:B------:R-:W-:Y:S01]  /*25f10*/  ISETP.GE.AND P5, PT, R211, R229.reuse, PT ;  /* 0x000000e5d300720c */ /* 0x080fe20003fa6270 */
[----:B------:R-:W-:Y:S01]  /*25f20*/  IMAD.MOV.U32 R2, RZ, RZ, R186 ;  /* 0x000000ffff027224 */ /* 0x000fe200078e00ba */
[-C--:B------:R-:W-:Y:S01]  /*25f30*/  ISETP.GE.AND P3, PT, R197, R229.reuse, PT ;  /* 0x000000e5c500720c */ /* 0x080fe20003f66270 */
[----:B------:R-:W-:Y:S01]  /*25f40*/  IMAD.MOV.U32 R186, RZ, RZ, R36 ;  /* 0x000000ffffba7224 */ /* 0x000fe200078e0024 */
[----:B------:R-:W-:Y:S01]  /*25f50*/  FSEL R193, R54, -INF , !P5 ;  /* 0xff80000036c17808 */ /* 0x000fe20006800000 */
[----:B------:R-:W2:Y:S01]  /*25f60*/  LD.E R36, desc[UR4][R134.64+0xdc] ;  /* 0x0000dc0486247980 */ /* 0x000ea2000c101900 */
        /* <DEDUP_REMOVED lines=34> */
[----:B------:R-:W-:Y:S01]  /*26190*/  FSEL R11, R49, -INF , !P6 ;  /* 0xff800000310b7808 */ /* 0x000fe20007000000 */
[----:B------:R-:W-:Y:S01]  /*261a0*/  IMAD.MOV.U32 R49, RZ, RZ, R186 ;  /* 0x000000ffff317224 */ /* 0x000fe200078e00ba */
        /* <DEDUP_REMOVED lines=62> */
[----:B------:R-:W-:Y:S02]  /*26590*/  FMNMX3.FTZ R0, R0, R90, R91, !PT ;  /* 0x0000005a00007276 */ /* 0x000fe4000781005b */
[-C--:B------:R-:W-:Y:S02]  /*265a0*/  ISETP.GE.AND P3, PT, R244, R229.reuse, PT ;  /* 0x000000e5f400720c */ /* 0x080fe40003f66270 */
[-C--:B------:R-:W-:Y:S01]  /*265b0*/  ISETP.GE.AND P2, PT, R246, R229.reuse, PT ;  /* 0x000000e5f600720c */ /* 0x080fe20003f46270 */
[----:B------:R-:W-:Y:S01]  /*265c0*/  IMAD.MOV.U32 R246, RZ, RZ, R49 ;  /* 0x000000fffff67224 */ /* 0x000fe200078e0031 */
[----:B------:R-:W-:Y:S01]  /*265d0*/  ISETP.GE.AND P4, PT, R247, R229, PT ;  /* 0x000000e5f700720c */ /* 0x000fe20003f86270 */
[----:B------:R-:W-:Y:S01]  /*265e0*/  IMAD.MOV.U32 R49, RZ, RZ, R2 ;  /* 0x000000ffff317224 */ /* 0x000fe200078e0002 */
[----:B------:R-:W-:Y:S01]  /*265f0*/  FSEL R208, R98, -INF , !P3 ;  /* 0xff80000062d07808 */ /* 0x000fe20005800000 */
[----:B------:R-:W4:Y:S01]  /*26600*/  LDL.LU R247, [R1+0x44] ;  /* 0x0000440001f77983 */ /* 0x000f220000300800 */
[----:B------:R-:W-:Y:S01]  /*26610*/  FSEL R207, R99, -INF , !P2 ;  /* 0xff80000063cf7808 */ /* 0x000fe20005000000 */
[----:B------:R-:W-:Y:S01]  /*26620*/  IMAD.MOV.U32 R248, RZ, RZ, R49 ;  /* 0x000000fffff87224 */ /* 0x000fe200078e0031 */
        /* <DEDUP_REMOVED lines=17> */
[-C--:B------:R-:W-:Y:S02]  /*26740*/  ISETP.GE.AND P3, PT, R7, R229.reuse, PT ;  /* 0x000000e50700720c */ /* 0x080fe40003f66270 */
[----:B------:R-:W-:Y:S02]  /*26750*/  ISETP.GE.AND P2, PT, R18, R229, PT ;  /* 0x000000e51200720c */ /* 0x000fe40003f46270 */
        /* <DEDUP_REMOVED lines=13> */
[----:B------:R-:W-:Y:S04]  /*26830*/  FMNMX3.FTZ R0, R0, R224, R230, !PT ;  /* 0x000000e000007276 */ /* 0x000fe800078100e6 */
[----:B------:R-:W-:Y:S05]  /*26840*/  FMNMX3.FTZ R0, R0, R39, R38, !PT ;  /* 0x0000002700007276 */ /* 0x000fea0007810026 */
[----:B------:R-:W1:Y:S02]  /*26850*/  SHFL.BFLY PT, R2, R0, 0x2, 0x1f ;  /* 0x0c401f0000027f89 */ /* 0x000e6400000e0000 */
[----:B-1----:R-:W-:Y:S01]  /*26860*/  FMNMX.FTZ R0, R0, R2, !PT ;  /* 0x0000000200007209 */ /* 0x002fe20007810000 */
[----:B--2---:R-:W-:Y:S05]  /*26870*/  FMUL.FTZ R5, R36, R37 ;  /* 0x0000002524057220 */ /* 0x004fea0000410000 */
[----:B------:R-:W1:Y:S01]  /*26880*/  SHFL.BFLY PT, R2, R0, 0x1, 0x1f ;  /* 0x0c201f0000027f89 */ /* 0x000e6200000e0000 */
[----:B------:R-:W-:Y:S05]  /*26890*/  FSEL R5, R5, RZ, P0 ;  /* 0x000000ff05057208 */ /* 0x000fea0000000000 */
[-CC-:B------:R-:W-:Y:S01]  /*268a0*/  FFMA.FTZ R6, R182, R36.reuse, -R5.reuse ;  /* 0x00000024b6067223 */ /* 0x180fe20000010805 */
[-CC-:B------:R-:W-:Y:S01]  /*268b0*/  FFMA.FTZ R95, R65, R36.reuse, -R5.reuse ;  /* 0x00000024415f7223 */ /* 0x180fe20000010805 */
[-CC-:B------:R-:W-:Y:S01]  /*268c0*/  FFMA.FTZ R7, R181, R36.reuse, -R5.reuse ;  /* 0x00000024b5077223 */ /* 0x180fe20000010805 */
[-CC-:B------:R-:W-:Y:S01]  /*268d0*/  FFMA.FTZ R118, R60, R36.reuse, -R5.reuse ;  /* 0x000000243c767223 */ /* 0x180fe20000010805 */
[-CC-:B------:R-:W-:Y:S01]  /*268e0*/  FFMA.FTZ R4, R187, R36.reuse, -R5.reuse ;  /* 0x00000024bb047223 */ /* 0x180fe20000010805 */
[-CC-:B------:R-:W-:Y:S01]  /*268f0*/  FFMA.FTZ R18, R180, R36.reuse, -R5.reuse ;  /* 0x00000024b4127223 */ /* 0x180fe20000010805 */
[----:B------:R2:W-:Y:S01]  /*26900*/  MUFU.EX2 R60, R7 ;  /* 0x00000007003c7308 */ /* 0x0005e20000000800 */
[-CC-:B------:R-:W-:Y:S01]  /*26910*/  FFMA.FTZ R180, R40, R36.reuse, -R5.reuse ;  /* 0x0000002428b47223 */ /* 0x180fe20000010805 */
[-CC-:B------:R-:W-:Y:S01]  /*26920*/  FFMA.FTZ R243, R9, R36.reuse, -R5.reuse ;  /* 0x0000002409f37223 */ /* 0x180fe20000010805 */
[-CC-:B------:R-:W-:Y:S07]  /*26930*/  FFMA.FTZ R114, R45, R36.reuse, -R5.reuse ;  /* 0x000000242d727223 */ /* 0x180fee0000010805 */
[----:B------:R-:W-:Y:S01]  /*26940*/  MUFU.EX2 R40, R4 ;  /* 0x0000000400287308 */ /* 0x000fe20000000800 */
[-CC-:B------:R-:W-:Y:S01]  /*26950*/  FFMA.FTZ R106, R77, R36.reuse, -R5.reuse ;  /* 0x000000244d6a7223 */ /* 0x180fe20000010805 */
[----:B------:R-:W5:Y:S01]  /*26960*/  LDSM.16.MT88.4 R44, [R133+0xa000] ;  /* 0x00a00000852c783b */ /* 0x000f620000004200 */
        /* <DEDUP_REMOVED lines=12> */
[----:B------:R-:W3:Y:S01]  /*26a30*/  MUFU.EX2 R0, R0 ;  /* 0x0000000000007308 */ /* 0x000ee20000000800 */
[-CC-:B------:R-:W-:Y:S01]  /*26a40*/  FFMA.FTZ R66, R57, R36.reuse, -R5.reuse ;  /* 0x0000002439427223 */ /* 0x180fe20000010805 */
[-CC-:B------:R-:W-:Y:S01]  /*26a50*/  FFMA.FTZ R123, R53, R36.reuse, -R5.reuse ;  /* 0x00000024357b7223 */ /* 0x180fe20000010805 */
[----:B------:R-:W-:Y:S01]  /*26a60*/  FSEL R65, R65, RZ, P0 ;  /* 0x000000ff41417208 */ /* 0x000fe20000000000 */
[-CC-:B------:R-:W-:Y:S01]  /*26a70*/  FFMA.FTZ R110, R52, R36.reuse, -R5.reuse ;  /* 0x00000024346e7223 */ /* 0x180fe20000010805 */
[-CC-:B------:R-:W-:Y:S01]  /*26a80*/  FFMA.FTZ R121, R121, R36.reuse, -R5.reuse ;  /* 0x0000002479797223 */ /* 0x180fe20000010805 */
[-CC-:B------:R-:W-:Y:S01]  /*26a90*/  FFMA.FTZ R117, R117, R36.reuse, -R5.reuse ;  /* 0x0000002475757223 */ /* 0x180fe20000010805 */
[-C--:B------:R-:W-:Y:S01]  /*26aa0*/  FFMA.FTZ R116, R116, R36.reuse, -R5 ;  /* 0x0000002474747223 */ /* 0x080fe20000010805 */
[-C--:B--2---:R-:W-:Y:S01]  /*26ab0*/  FFMA.FTZ R7, R11, R36.reuse, -R65 ;  /* 0x000000240b077223 */ /* 0x084fe20000010841 */
[-C--:B------:R-:W-:Y:S01]  /*26ac0*/  FFMA.FTZ R104, R104, R36.reuse, -R5 ;  /* 0x0000002468687223 */ /* 0x080fe20000010805 */
[-C--:B-1----:R-:W-:Y:S01]  /*26ad0*/  FFMA.FTZ R6, R14, R36.reuse, -R65 ;  /* 0x000000240e067223 */ /* 0x082fe20000010841 */
[-CC-:B------:R-:W-:Y:S01]  /*26ae0*/  FFMA.FTZ R94, R61, R36.reuse, -R5.reuse ;  /* 0x000000243d5e7223 */ /* 0x180fe20000010805 */
[----:B------:R-:W-:Y:S01]  /*26af0*/  MUFU.EX2 R77, R7 ;  /* 0x00000007004d7308 */ /* 0x000fe20000000800 */
[-CC-:B------:R-:W-:Y:S01]  /*26b00*/  FFMA.FTZ R98, R73, R36.reuse, -R5.reuse ;  /* 0x0000002449627223 */ /* 0x180fe20000010805 */
[----:B---3--:R-:W-:Y:S01]  /*26b10*/  FMUL.FTZ R9, R0, R161 ;  /* 0x000000a100097220 */ /* 0x008fe20000410000 */
        /* <DEDUP_REMOVED lines=56> */
[-CC-:B-1----:R-:W-:Y:S01]  /*26ea0*/  FFMA.FTZ R6, R19, R36.reuse, -R65.reuse ;  /* 0x0000002413067223 */ /* 0x182fe20000010841 */
[----:B------:R-:W-:Y:S02]  /*26eb0*/  IMAD.IADD R152, R133, 0x1, R220 ;  /* 0x0000000185987824 */ /* 0x000fe400078e02dc */
[--C-:B------:R-:W-:Y:S01]  /*26ec0*/  FFMA.FTZ R7, R15, R36, -R65.reuse ;  /* 0x000000240f077223 */ /* 0x100fe20000010841 */
[----:B------:R-:W1:Y:S01]  /*26ed0*/  MUFU.EX2 R165, R18 ;  /* 0x0000001200a57308 */ /* 0x000e620000000800 */
[----:B------:R-:W-:Y:S01]  /*26ee0*/  FADD.FTZ R0, -R0, R132 ;  /* 0x0000008400007221 */ /* 0x000fe20000010100 */
[----:B------:R-:W-:Y:S01]  /*26ef0*/  VIADD R144, R133, 0xa040 ;  /* 0x0000a04085907836 */ /* 0x000fe20000000000 */
[----:B------:R-:W3:Y:S07]  /*26f00*/  LDSM.16.MT88.4 R48, [R152+0xa000] ;  /* 0x00a000009830783b */ /* 0x000eee0000004200 */
[----:B------:R5:W-:Y:S01]  /*26f10*/  MUFU.EX2 R164, R6 ;  /* 0x0000000600a47308 */ /* 0x000be20000000800 */
[----:B------:R-:W-:Y:S01]  /*26f20*/  FMUL.FTZ R0, R36, R0 ;  /* 0x0000000024007220 */ /* 0x000fe20000410000 */
[----:B--2---:R-:W-:Y:S01]  /*26f30*/  F2FP.BF16.F32.PACK_AB R41, R161, R77 ;  /* 0x0000004da129723e */ /* 0x004fe200000010ff */
[C---:B------:R-:W-:Y:S07]  /*26f40*/  FADD.FTZ R61, R3.reuse, R10 ;  /* 0x0000000a033d7221 */ /* 0x040fee0000010000 */
[----:B------:R-:W2:Y:S01]  /*26f50*/  MUFU.EX2 R80, R7 ;  /* 0x0000000700507308 */ /* 0x000ea20000000800 */
[----:B------:R-:W-:Y:S01]  /*26f60*/  F2FP.BF16.F32.PACK_AB R40, R3, R40 ;  /* 0x000000280328723e */ /* 0x000fe200000010ff */
[-CC-:B------:R-:W-:Y:S01]  /*26f70*/  FFMA.FTZ R35, R64, R36.reuse, -R65.reuse ;  /* 0x0000002440237223 */ /* 0x180fe20000010841 */
[--C-:B------:R-:W-:Y:S07]  /*26f80*/  FFMA.FTZ R30, R30, R36, -R65.reuse ;  /* 0x000000241e1e7223 */ /* 0x100fee0000010841 */
[----:B------:R-:W3:Y:S01]  /*26f90*/  MUFU.EX2 R0, R0 ;  /* 0x0000000000007308 */ /* 0x000ee20000000800 */
[----:B------:R-:W-:Y:S01]  /*26fa0*/  LDSM.16.MT88.4 R56, [R152+0xa800] ;  /* 0x00a800009838783b */ /* 0x000fe20000004200 */
[----:B-1----:R-:W-:Y:S01]  /*26fb0*/  F2FP.BF16.F32.PACK_AB R42, R165, R60 ;  /* 0x0000003ca52a723e */ /* 0x002fe200000010ff */
[----:B------:R-:W-:Y:S07]  /*26fc0*/  FFMA.FTZ R39, R39, R36, -R65 ;  /* 0x0000002427277223 */ /* 0x000fee0000010841 */
[----:B------:R1:W-:Y:S01]  /*26fd0*/  MUFU.EX2 R153, R35 ;  /* 0x0000002300997308 */ /* 0x0003e20000000800 */
[C---:B------:R-:W-:Y:S01]  /*26fe0*/  ISETP.GT.AND P0, PT, R246.reuse, R248, PT ;  /* 0x000000f8f600720c */ /* 0x040fe20003f04270 */
[----:B-----5:R-:W-:Y:S08]  /*26ff0*/  VIADD R6, R133, 0xa000 ;  /* 0x0000a00085067836 */ /* 0x020ff00000000000 */
[----:B------:R5:W-:Y:S01]  /*27000*/  MUFU.EX2 R157, R27 ;  /* 0x0000001b009d7308 */ /* 0x000be20000000800 */
[----:B------:R-:W-:Y:S01]  /*27010*/  VIADD R246, R246, 0xffffffff ;  /* 0xfffffffff6f67836 */ /* 0x000fe20000000000 */
[----:B--2---:R-:W-:Y:S01]  /*27020*/  F2FP.BF16.F32.PACK_AB R43, R164, R80 ;  /* 0x00000050a42b723e */ /* 0x004fe200000010ff */
[----:B------:R-:W-:Y:S07]  /*27030*/  @P1 VIADD R144, R6, 0xffffffc0 ;  /* 0xffffffc006901836 */ /* 0x000fee0000000000 */
[----:B------:R2:W-:Y:S01]  /*27040*/  MUFU.EX2 R160, R31 ;  /* 0x0000001f00a07308 */ /* 0x0005e20000000800 */
[C---:B---3--:R-:W-:Y:S01]  /*27050*/  FMUL.FTZ R6, R0.reuse, R166 ;  /* 0x000000a600067220 */ /* 0x048fe20000410000 */
[C---:B------:R-:W-:Y:S01]  /*27060*/  FMUL.FTZ R7, R0.reuse, R167 ;  /* 0x000000a700077220 */ /* 0x040fe20000410000 */
[----:B------:R-:W3:Y:S01]  /*27070*/  LDSM.16.MT88.4 R52, [R144] ;  /* 0x000000009034783b */ /* 0x000ee20000004200 */
[----:B------:R-:W-:Y:S01]  /*27080*/  FMUL.FTZ R11, R0, R163 ;  /* 0x000000a3000b7220 */ /* 0x000fe20000410000 */
[----:B------:R-:W-:Y:S05]  /*27090*/  IMAD.IADD R3, R220, 0x1, R144 ;  /* 0x00000001dc037824 */ /* 0x000fea00078e0290 */
[----:B------:R-:W-:Y:S01]  /*270a0*/  MUFU.EX2 R145, R116 ;  /* 0x0000007400917308 */ /* 0x000fe20000000800 */
[----:B------:R-:W-:Y:S01]  /*270b0*/  FMUL.FTZ R10, R0, R162 ;  /* 0x000000a2000a7220 */ /* 0x000fe20000410000 */
[----:B------:R-:W-:Y:S01]  /*270c0*/  FADD.FTZ R162, R60, R61 ;  /* 0x0000003d3ca27221 */ /* 0x000fe20000010000 */
[C---:B------:R-:W-:Y:S07]  /*270d0*/  HMMA.16816.F32.BF16 R4, R40.reuse, R44, R4 ;  /* 0x0000002c2804723c */ /* 0x040fee0000041804 */
[----:B------:R-:W-:Y:S01]  /*270e0*/  MUFU.EX2 R175, R175 ;  /* 0x000000af00af7308 */ /* 0x000fe20000000800 */
[--C-:B------:R-:W-:Y:S01]  /*270f0*/  FFMA.FTZ R60, R109, R36, -R65.reuse ;  /* 0x000000246d3c7223 */ /* 0x100fe20000010841 */
[C---:B------:R-:W-:Y:S01]  /*27100*/  FMUL.FTZ R14, R0.reuse, R158 ;  /* 0x0000009e000e7220 */ /* 0x040fe20000410000 */
[C---:B------:R-:W-:Y:S01]  /*27110*/  FMUL.FTZ R15, R0.reuse, R159 ;  /* 0x0000009f000f7220 */ /* 0x040fe20000410000 */
[C---:B------:R-:W-:Y:S01]  /*27120*/  HMMA.16816.F32.BF16 R8, R40.reuse, R46, R8 ;  /* 0x0000002e2808723c */ /* 0x040fe20000041808 */
[----:B------:R-:W4:Y:S05]  /*27130*/  LDSM.16.MT88.4 R44, [R3] ;  /* 0x00000000032c783b */ /* 0x000f2a0000004200 */
[----:B------:R-:W-:Y:S01]  /*27140*/  MUFU.EX2 R75, R60 ;  /* 0x0000003c004b7308 */ /* 0x000fe20000000800 */
[C---:B------:R-:W-:Y:S01]  /*27150*/  FMUL.FTZ R18, R0.reuse, R154 ;  /* 0x0000009a00127220 */ /* 0x040fe20000410000 */
[C---:B------:R-:W-:Y:S01]  /*27160*/  FMUL.FTZ R19, R0.reuse, R155 ;  /* 0x0000009b00137220 */ /* 0x040fe20000410000 */
[C---:B------:R-:W-:Y:S07]  /*27170*/  FMUL.FTZ R22, R0.reuse, R150 ;  /* 0x0000009600167220 */ /* 0x040fee0000410000 */
[----:B------:R3:W-:Y:S01]  /*27180*/  MUFU.EX2 R154, R30 ;  /* 0x0000001e009a7308 */ /* 0x0007e20000000800 */
[----:B------:R-:W-:Y:S01]  /*27190*/  FMUL.FTZ R23, R0, R151 ;  /* 0x0000009700177220 */ /* 0x000fe20000410000 */
[C---:B------:R-:W-:Y:S08]  /*271a0*/  HMMA.16816.F32.BF16 R12, R40.reuse, R48, R12 ;  /* 0x00000030280c723c */ /* 0x040ff0000004180c */
[----:B------:R4:W4:Y:S01]  /*271b0*/  MUFU.EX2 R159, R34 ;  /* 0x00000022009f7308 */ /* 0x0009220000000800 */
[--C-:B-1----:R-:W-:Y:S01]  /*271c0*/  FFMA.FTZ R35, R68, R36, -R65.reuse ;  /* 0x0000002444237223 */ /* 0x102fe20000010841 */
[C---:B-----5:R-:W-:Y:S01]  /*271d0*/  FMUL.FTZ R27, R0.reuse, R147 ;  /* 0x00000093001b7220 */ /* 0x060fe20000410000 */
[C---:B--2---:R-:W-:Y:S07]  /*271e0*/  FMUL.FTZ R31, R0.reuse, R143 ;  /* 0x0000008f001f7220 */ /* 0x044fee0000410000 */
[----:B------:R1:W-:Y:S01]  /*271f0*/  MUFU.EX2 R158, R26 ;  /* 0x0000001a009e7308 */ /* 0x0003e20000000800 */
[C---:B------:R-:W-:Y:S01]  /*27200*/  HMMA.16816.F32.BF16 R16, R40.reuse, R50, R16 ;  /* 0x000000322810723c */ /* 0x040fe20000041810 */
[----:B------:R-:W2:Y:S08]  /*27210*/  LDSM.16.MT88.4 R48, [R133+0xa800] ;  /* 0x00a800008530783b */ /* 0x000eb00000004200 */
[----:B------:R5:W-:Y:S01]  /*27220*/  MUFU.EX2 R155, R35 ;  /* 0x00000023009b7308 */ /* 0x000be20000000800 */
[C---:B---3--:R-:W-:Y:S09]  /*27230*/  FMUL.FTZ R30, R0.reuse, R142 ;  /* 0x0000008e001e7220 */ /* 0x048ff20000410000 */
[----:B------:R-:W-:Y:S01]  /*27240*/  MUFU.EX2 R171, R171 ;  /* 0x000000ab00ab7308 */ /* 0x000fe20000000800 */
[----:B----4-:R-:W-:Y:S01]  /*27250*/  FFMA.FTZ R34, R69, R36, -R65 ;  /* 0x0000002445227223 */ /* 0x010fe20000010841 */
[----:B------:R-:W-:Y:S01]  /*27260*/  LDSM.16.MT88.4 R60, [R144+0x1000] ;  /* 0x00100000903c783b */ /* 0x000fe20000004200 */
[C---:B------:R-:W-:Y:S07]  /*27270*/  HMMA.16816.F32.BF16 R20, R40.reuse, R52, R20 ;  /* 0x000000342814723c */ /* 0x040fee0000041814 */
[----:B------:R-:W-:Y:S01]  /*27280*/  MUFU.EX2 R170, R170 ;  /* 0x000000aa00aa7308 */ /* 0x000fe20000000800 */
[C---:B-1----:R-:W-:Y:S09]  /*27290*/  FMUL.FTZ R26, R0.reuse, R146 ;  /* 0x00000092001a7220 */ /* 0x042ff20000410000 */
[----:B------:R1:W3:Y:S01]  /*272a0*/  MUFU.EX2 R156, R34 ;  /* 0x00000022009c7308 */ /* 0x0002e20000000800 */
[C---:B-----5:R-:W-:Y:S09]  /*272b0*/  FMUL.FTZ R35, R0.reuse, R139 ;  /* 0x0000008b00237220 */ /* 0x060ff20000410000 */
[----:B------:R-:W-:Y:S01]  /*272c0*/  MUFU.EX2 R146, R117 ;  /* 0x0000007500927308 */ /* 0x000fe20000000800 */
[C---:B------:R-:W-:Y:S01]  /*272d0*/  HMMA.16816.F32.BF16 R24, R40.reuse, R54, R24 ;  /* 0x000000362818723c */ /* 0x040fe20000041818 */
[----:B------:R-:W4:Y:S08]  /*272e0*/  LDSM.16.MT88.4 R52, [R144+0x800] ;  /* 0x000800009034783b */ /* 0x000f300000004200 */
[----:B------:R-:W-:Y:S10]  /*272f0*/  MUFU.EX2 R168, R168 ;  /* 0x000000a800a87308 */ /* 0x000ff40000000800 */
[----:B------:R-:W-:Y:S01]  /*27300*/  MUFU.EX2 R73, R128 ;  /* 0x0000008000497308 */ /* 0x000fe20000000800 */
[C---:B------:R-:W-:Y:S03]  /*27310*/  HMMA.16816.F32.BF16 R28, R40.reuse, R44, R28 ;  /* 0x0000002c281c723c */ /* 0x040fe6000004181c */
[C---:B-1----:R-:W-:Y:S06]  /*27320*/  FMUL.FTZ R34, R0.reuse, R138 ;  /* 0x0000008a00227220 */ /* 0x042fec0000410000 */
[----:B------:R-:W-:Y:S01]  /*27330*/  MUFU.EX2 R70, R121 ;  /* 0x0000007900467308 */ /* 0x000fe20000000800 */
[----:B------:R-:W-:Y:S09]  /*27340*/  FFMA.FTZ R0, R0, R247, R77 ;  /* 0x000000f700007223 */ /* 0x000ff2000001004d */
[----:B------:R-:W-:Y:S01]  /*27350*/  MUFU.EX2 R137, R108 ;  /* 0x0000006c00897308 */ /* 0x000fe20000000800 */
[----:B------:R-:W-:Y:S01]  /*27360*/  FADD.FTZ R0, R161, R0 ;  /* 0x00000000a1007221 */ /* 0x000fe20000010000 */
[----:B------:R-:W-:Y:S01]  /*27370*/  HMMA.16816.F32.BF16 R32, R40, R46, R32 ;  /* 0x0000002e2820723c */ /* 0x000fe20000041820 */
[----:B------:R-:W1:Y:S07]  /*27380*/  LDSM.16.MT88.4 R44, [R3+0x800] ;  /* 0x00080000032c783b */ /* 0x000e6e0000004200 */
        /* <DEDUP_REMOVED lines=22> */
[C---:B----4-:R-:W-:Y:S09]  /*274f0*/  HMMA.16816.F32.BF16 R20, R40.reuse, R52, R20 ;  /* 0x000000342814723c */ /* 0x050ff20000041814 */
[----:B------:R-:W-:Y:S01]  /*27500*/  MUFU.EX2 R143, R120 ;  /* 0x00000078008f7308 */ /* 0x000fe20000000800 */
[-CC-:B------:R-:W-:Y:S01]  /*27510*/  FFMA.FTZ R53, R113, R36.reuse, -R65.reuse ;  /* 0x0000002471357223 */ /* 0x180fe20000010841 */
[-CC-:B------:R-:W-:Y:S08]  /*27520*/  FFMA.FTZ R52, R131, R36.reuse, -R65.reuse ;  /* 0x0000002483347223 */ /* 0x180ff00000010841 */
[----:B------:R-:W-:Y:S01]  /*27530*/  MUFU.EX2 R136, R112 ;  /* 0x0000007000887308 */ /* 0x000fe20000000800 */
[C---:B------:R-:W-:Y:S09]  /*27540*/  HMMA.16816.F32.BF16 R24, R40.reuse, R54, R24 ;  /* 0x000000362818723c */ /* 0x040ff20000041818 */
[----:B------:R4:W2:Y:S10]  /*27550*/  MUFU.EX2 R151, R53 ;  /* 0x0000003500977308 */ /* 0x0008b40000000800 */
[----:B------:R-:W-:Y:S01]  /*27560*/  MUFU.EX2 R150, R52 ;  /* 0x0000003400967308 */ /* 0x000fe20000000800 */
[C---:B-1----:R-:W-:Y:S09]  /*27570*/  HMMA.16816.F32.BF16 R28, R40.reuse, R44, R28 ;  /* 0x0000002c281c723c */ /* 0x042ff2000004181c */
[----:B------:R-:W-:Y:S10]  /*27580*/  MUFU.EX2 R67, R67 ;  /* 0x0000004300437308 */ /* 0x000ff40000000800 */
[----:B------:R-:W-:Y:S01]  /*27590*/  MUFU.EX2 R68, R100 ;  /* 0x0000006400447308 */ /* 0x000fe20000000800 */
[----:B------:R-:W-:Y:S01]  /*275a0*/  HMMA.16816.F32.BF16 R32, R40, R46, R32 ;  /* 0x0000002e2820723c */ /* 0x000fe20000041820 */
[----:B------:R-:W1:Y:S08]  /*275b0*/  LDSM.16.MT88.4 R44, [R3+0x1000] ;  /* 0x00100000032c783b */ /* 0x000e700000004200 */
[----:B------:R-:W-:Y:S01]  /*275c0*/  MUFU.EX2 R100, R89 ;  /* 0x0000005900647308 */ /* 0x000fe20000000800 */
[--C-:B----4-:R-:W-:Y:S01]  /*275d0*/  FFMA.FTZ R53, R130, R36, -R65.reuse ;  /* 0x0000002482357223 */ /* 0x110fe20000010841 */
[----:B------:R-:W-:Y:S02]  /*275e0*/  F2FP.BF16.F32.PACK_AB R40, R171, R175 ;  /* 0x000000afab28723e */ /* 0x000fe400000010ff */
[----:B-----5:R-:W-:Y:S06]  /*275f0*/  F2FP.BF16.F32.PACK_AB R42, R169, R170 ;  /* 0x000000aaa92a723e */ /* 0x020fec00000010ff */
[----:B------:R-:W4:Y:S01]  /*27600*/  MUFU.EX2 R76, R53 ;  /* 0x00000035004c7308 */ /* 0x000f220000000800 */
[----:B--2---:R-:W-:Y:S09]  /*27610*/  F2FP.BF16.F32.PACK_AB R41, R151, R75 ;  /* 0x0000004b9729723e */ /* 0x004ff200000010ff */
[----:B------:R-:W-:Y:S10]  /*27620*/  MUFU.EX2 R118, R118 ;  /* 0x0000007600767308 */ /* 0x000ff40000000800 */
[----:B------:R-:W-:Y:S10]  /*27630*/  MUFU.EX2 R120, R94 ;  /* 0x0000005e00787308 */ /* 0x000ff40000000800 */
[----:B------:R-:W-:Y:S01]  /*27640*/  MUFU.EX2 R123, R123 ;  /* 0x0000007b007b7308 */ /* 0x000fe20000000800 */
[----:B----4-:R-:W-:Y:S01]  /*27650*/  F2FP.BF16.F32.PACK_AB R43, R76, R150 ;  /* 0x000000964c2b723e */ /* 0x010fe200000010ff */
        /* <DEDUP_REMOVED lines=10> */
[C---:B---3--:R-:W-:Y:S03]  /*27700*/  HMMA.16816.F32.BF16 R12, R40.reuse, R56, R12 ;  /* 0x00000038280c723c */ /* 0x048fe6000004180c */
        /* <DEDUP_REMOVED lines=10> */
[----:B---3--:R-:W3:Y:S01]  /*277b0*/  LDSM.16.MT88.4 R56, [R144+0x1800] ;  /* 0x001800009038783b */ /* 0x008ee20000004200 */
[C---:B------:R-:W-:Y:S08]  /*277c0*/  HMMA.16816.F32.BF16 R24, R40.reuse, R62, R24 ;  /* 0x0000003e2818723c */ /* 0x040ff00000041818 */
[----:B------:R4:W5:Y:S10]  /*277d0*/  MUFU.EX2 R72, R61 ;  /* 0x0000003d00487308 */ /* 0x0009740000000800 */
[----:B------:R2:W-:Y:S01]  /*277e0*/  MUFU.EX2 R147, R60 ;  /* 0x0000003c00937308 */ /* 0x0005e20000000800 */
[C---:B-1----:R-:W-:Y:S09]  /*277f0*/  HMMA.16816.F32.BF16 R28, R40.reuse, R44, R28 ;  /* 0x0000002c281c723c */ /* 0x042ff2000004181c */
[----:B------:R-:W-:Y:S01]  /*27800*/  MUFU.EX2 R39, R39 ;  /* 0x0000002700277308 */ /* 0x000fe20000000800 */
[--C-:B----4-:R-:W-:Y:S01]  /*27810*/  FFMA.FTZ R61, R174, R36, -R65.reuse ;  /* 0x00000024ae3d7223 */ /* 0x110fe20000010841 */
[----:B------:R-:W-:Y:S01]  /*27820*/  HMMA.16816.F32.BF16 R32, R40, R46, R32 ;  /* 0x0000002e2820723c */ /* 0x000fe20000041820 */
[----:B------:R-:W1:Y:S07]  /*27830*/  LDSM.16.MT88.4 R44, [R3+0x1800] ;  /* 0x00180000032c783b */ /* 0x000e6e0000004200 */
[----:B------:R-:W4:Y:S01]  /*27840*/  MUFU.EX2 R148, R61 ;  /* 0x0000003d00947308 */ /* 0x000f220000000800 */
[----:B------:R-:W-:Y:S01]  /*27850*/  F2FP.BF16.F32.PACK_AB R40, R73, R168 ;  /* 0x000000a84928723e */ /* 0x000fe200000010ff */
[--C-:B--2---:R-:W-:Y:S01]  /*27860*/  FFMA.FTZ R60, R184, R36, -R65.reuse ;  /* 0x00000024b83c7223 */ /* 0x104fe20000010841 */
[----:B------:R-:W-:Y:S02]  /*27870*/  F2FP.BF16.F32.PACK_AB R42, R149, R74 ;  /* 0x0000004a952a723e */ /* 0x000fe400000010ff */
[----:B-----5:R-:W-:Y:S05]  /*27880*/  F2FP.BF16.F32.PACK_AB R41, R72, R71 ;  /* 0x000000474829723e */ /* 0x020fea00000010ff */
[----:B------:R2:W-:Y:S01]  /*27890*/  MUFU.EX2 R69, R60 ;  /* 0x0000003c00457308 */ /* 0x0005e20000000800 */
[----:B----4-:R-:W-:Y:S01]  /*278a0*/  F2FP.BF16.F32.PACK_AB R43, R148, R147 ;  /* 0x00000093942b723e */ /* 0x010fe200000010ff */
[----:B--2---:R-:W-:Y:S06]  /*278b0*/  LDSM.16.MT88.4 R60, [R144+0x2000] ;  /* 0x00200000903c783b */ /* 0x004fec0000004200 */
[C---:B------:R-:W-:Y:S08]  /*278c0*/  HMMA.16816.F32.BF16 R4, R40.reuse, R48, R4 ;  /* 0x000000302804723c */ /* 0x040ff00000041804 */
[C---:B------:R-:W-:Y:S01]  /*278d0*/  HMMA.16816.F32.BF16 R8, R40.reuse, R50, R8 ;  /* 0x000000322808723c */ /* 0x040fe20000041808 */
[----:B------:R-:W2:Y:S07]  /*278e0*/  LDSM.16.MT88.4 R48, [R133+0xc000] ;  /* 0x00c000008530783b */ /* 0x000eae0000004200 */
[C---:B------:R-:W-:Y:S08]  /*278f0*/  HMMA.16816.F32.BF16 R12, R40.reuse, R52, R12 ;  /* 0x00000034280c723c */ /* 0x040ff0000004180c */
[C---:B------:R-:W-:Y:S01]  /*27900*/  HMMA.16816.F32.BF16 R16, R40.reuse, R54, R16 ;  /* 0x000000362810723c */ /* 0x040fe20000041810 */
[----:B------:R-:W4:Y:S07]  /*27910*/  LDSM.16.MT88.4 R52, [R152+0xc000] ;  /* 0x00c000009834783b */ /* 0x000f2e0000004200 */
[C---:B---3--:R-:W-:Y:S03]  /*27920*/  HMMA.16816.F32.BF16 R20, R40.reuse, R56, R20 ;  /* 0x000000382814723c */ /* 0x048fe60000041814 */
[-CC-:B------:R-:W-:Y:S01]  /*27930*/  FFMA.FTZ R57, R185, R36.reuse, -R65.reuse ;  /* 0x00000024b9397223 */ /* 0x180fe20000010841 */
[-CC-:B------:R-:W-:Y:S03]  /*27940*/  FFMA.FTZ R56, R188, R36.reuse, -R65.reuse ;  /* 0x00000024bc387223 */ /* 0x180fe60000010841 */
[----:B------:R3:W5:Y:S01]  /*27950*/  MUFU.EX2 R141, R57 ;  /* 0x00000039008d7308 */ /* 0x0007620000000800 */
[C---:B------:R-:W-:Y:S09]  /*27960*/  HMMA.16816.F32.BF16 R24, R40.reuse, R58, R24 ;  /* 0x0000003a2818723c */ /* 0x040ff20000041818 */
[----:B------:R2:W-:Y:S01]  /*27970*/  MUFU.EX2 R140, R56 ;  /* 0x00000038008c7308 */ /* 0x0005e20000000800 */
[C---:B-1----:R-:W-:Y:S03]  /*27980*/  HMMA.16816.F32.BF16 R28, R40.reuse, R44, R28 ;  /* 0x0000002c281c723c */ /* 0x042fe6000004181c */
[--C-:B---3--:R-:W-:Y:S05]  /*27990*/  FFMA.FTZ R57, R186, R36, -R65.reuse ;  /* 0x00000024ba397223 */ /* 0x108fea0000010841 */
[----:B------:R-:W-:Y:S01]  /*279a0*/  HMMA.16816.F32.BF16 R32, R40, R46, R32 ;  /* 0x0000002e2820723c */ /* 0x000fe20000041820 */
[----:B------:R-:W1:Y:S01]  /*279b0*/  MUFU.EX2 R142, R57 ;  /* 0x00000039008e7308 */ /* 0x000e620000000800 */
[----:B------:R-:W3:Y:S01]  /*279c0*/  LDSM.16.MT88.4 R44, [R3+0x2000] ;  /* 0x00200000032c783b */ /* 0x000ee20000004200 */
        /* <DEDUP_REMOVED lines=187> */
[-CC-:B-1----:R-:W-:Y:S01]  /*28580*/  FFMA.FTZ R49, R211, R36.reuse, -R65.reuse ;  /* 0x00000024d3317223 */ /* 0x182fe20000010841 */
[-C--:B------:R-:W-:Y:S01]  /*28590*/  FFMA.FTZ R0, R212, R36.reuse, -R65 ;  /* 0x00000024d4007223 */ /* 0x080fe20000010841 */
        /* <DEDUP_REMOVED lines=15> */
[----:B------:R-:W-:Y:S02]  /*28690*/  FADD.FTZ R0, R160, R57 ;  /* 0x00000039a0007221 */ /* 0x000fe40000010000 */
[----:B------:R-:W-:Y:S02]  /*286a0*/  LDSM.16.MT88.4 R160, [R133+0x11800] ;  /* 0x0118000085a0783b */ /* 0x000fe40000004200 */
[----:B------:R-:W-:Y:S03]  /*286b0*/  HMMA.16816.F32.BF16 R32, R40, R62, R32 ;  /* 0x0000003e2820723c */ /* 0x000fe60000041820 */
[----:B------:R-:W-:Y:S01]  /*286c0*/  F2FP.BF16.F32.PACK_AB R40, R82, R81 ;  /* 0x000000515228723e */ /* 0x000fe200000010ff */
[----:B------:R-:W-:Y:S01]  /*286d0*/  FADD.FTZ R56, R156, R56 ;  /* 0x000000389c387221 */ /* 0x000fe20000010000 */
[----:B------:R-:W-:Y:S01]  /*286e0*/  F2FP.BF16.F32.PACK_AB R42, R84, R83 ;  /* 0x00000053542a723e */ /* 0x000fe200000010ff */
[----:B------:R-:W-:Y:S01]  /*286f0*/  FADD.FTZ R57, R159, R0 ;  /* 0x000000009f397221 */ /* 0x000fe20000010000 */
[----:B----4-:R-:W-:Y:S01]  /*28700*/  F2FP.BF16.F32.PACK_AB R41, R77, R78 ;  /* 0x0000004e4d29723e */ /* 0x010fe200000010ff */
[----:B------:R-:W-:Y:S01]  /*28710*/  FADD.FTZ R0, R155, R56 ;  /* 0x000000389b007221 */ /* 0x000fe20000010000 */
[----:B-----5:R-:W-:Y:S03]  /*28720*/  F2FP.BF16.F32.PACK_AB R43, R79, R80 ;  /* 0x000000504f2b723e */ /* 0x020fe600000010ff */
[----:B------:R-:W-:Y:S02]  /*28730*/  FADD.FTZ R0, R75, R0 ;  /* 0x000000004b007221 */ /* 0x000fe40000010000 */
[----:B------:R-:W-:Y:S02]  /*28740*/  MUFU.EX2 R75, R235 ;  /* 0x000000eb004b7308 */ /* 0x000fe40000000800 */
[C---:B------:R-:W-:Y:S03]  /*28750*/  HMMA.16816.F32.BF16 R4, R40.reuse, R44, R4 ;  /* 0x0000002c2804723c */ /* 0x040fe60000041804 */
        /* <DEDUP_REMOVED lines=10> */
[----:B------:R-:W-:Y:S01]  /*28800*/  FADD.FTZ R48, R168, R56 ;  /* 0x00000038a8307221 */ /* 0x000fe20000010000 */
[----:B------:R-:W1:Y:S02]  /*28810*/  MUFU.EX2 R76, R187 ;  /* 0x000000bb004c7308 */ /* 0x000e640000000800 */
[----:B------:R-:W-:Y:S01]  /*28820*/  FADD.FTZ R0, R71, R0 ;  /* 0x0000000047007221 */ /* 0x000fe20000010000 */
[C---:B------:R-:W-:Y:S03]  /*28830*/  HMMA.16816.F32.BF16 R16, R40.reuse, R50, R16 ;  /* 0x000000322810723c */ /* 0x040fe60000041810 */
[----:B------:R-:W-:Y:S01]  /*28840*/  FADD.FTZ R57, R73, R48 ;  /* 0x0000003049397221 */ /* 0x000fe20000010000 */
[----:B------:R-:W-:Y:S01]  /*28850*/  FADD.FTZ R0, R72, R0 ;  /* 0x0000000048007221 */ /* 0x000fe20000010000 */
[----:B------:R-:W4:Y:S02]  /*28860*/  LDSM.16.MT88.4 R48, [R133+0x10800] ;  /* 0x010800008530783b */ /* 0x000f240000004200 */
[----:B------:R-:W-:Y:S01]  /*28870*/  MUFU.EX2 R73, R236 ;  /* 0x000000ec00497308 */ /* 0x000fe20000000800 */
[----:B------:R-:W-:Y:S01]  /*28880*/  FADD.FTZ R57, R74, R57 ;  /* 0x000000394a397221 */ /* 0x000fe20000010000 */
[C---:B--2---:R-:W-:Y:S08]  /*28890*/  HMMA.16816.F32.BF16 R20, R40.reuse, R52, R20 ;  /* 0x000000342814723c */ /* 0x044ff00000041814 */
[----:B------:R-:W2:Y:S01]  /*288a0*/  MUFU.EX2 R74, R237 ;  /* 0x000000ed004a7308 */ /* 0x000ea20000000800 */
[----:B------:R-:W-:Y:S01]  /*288b0*/  FADD.FTZ R56, R147, R0 ;  /* 0x0000000093387221 */ /* 0x000fe20000010000 */
[----:B------:R-:W-:Y:S01]  /*288c0*/  FADD.FTZ R0, R149, R57 ;  /* 0x0000003995007221 */ /* 0x000fe20000010000 */
[-CC-:B------:R-:W-:Y:S01]  /*288d0*/  FFMA.FTZ R52, R214, R36.reuse, -R65.reuse ;  /* 0x00000024d6347223 */ /* 0x180fe20000010841 */
[-CC-:B------:R-:W-:Y:S01]  /*288e0*/  FFMA.FTZ R53, R215, R36.reuse, -R65.reuse ;  /* 0x00000024d7357223 */ /* 0x180fe20000010841 */
[----:B------:R-:W-:Y:S01]  /*288f0*/  FADD.FTZ R56, R148, R56 ;  /* 0x0000003894387221 */ /* 0x000fe20000010000 */
[C---:B------:R-:W-:Y:S04]  /*28900*/  HMMA.16816.F32.BF16 R24, R40.reuse, R54, R24 ;  /* 0x000000362818723c */ /* 0x040fe80000041818 */
[----:B------:R-:W-:Y:S01]  /*28910*/  MUFU.EX2 R71, R52 ;  /* 0x0000003400477308 */ /* 0x000fe20000000800 */
[----:B------:R-:W-:Y:S01]  /*28920*/  FADD.FTZ R57, R70, R0 ;  /* 0x0000000046397221 */ /* 0x000fe20000010000 */
[----:B------:R-:W-:Y:S08]  /*28930*/  FFMA.FTZ R0, R216, R36, -R65 ;  /* 0x00000024d8007223 */ /* 0x000ff00000010841 */
[----:B------:R5:W-:Y:S01]  /*28940*/  MUFU.EX2 R70, R53 ;  /* 0x0000003500467308 */ /* 0x000be20000000800 */
[----:B------:R-:W-:Y:S01]  /*28950*/  FADD.FTZ R56, R69, R56 ;  /* 0x0000003845387221 */ /* 0x000fe20000010000 */
[----:B------:R-:W-:Y:S01]  /*28960*/  FADD.FTZ R57, R143, R57 ;  /* 0x000000398f397221 */ /* 0x000fe20000010000 */
[C---:B---3--:R-:W-:Y:S07]  /*28970*/  HMMA.16816.F32.BF16 R28, R40.reuse, R44, R28 ;  /* 0x0000002c281c723c */ /* 0x048fee000004181c */
[----:B------:R3:W4:Y:S01]  /*28980*/  MUFU.EX2 R69, R0 ;  /* 0x0000000000457308 */ /* 0x0007220000000800 */
[----:B------:R-:W-:Y:S09]  /*28990*/  FADD.FTZ R44, R146, R57 ;  /* 0x00000039922c7221 */ /* 0x000ff20000010000 */
[----:B------:R-:W4:Y:S01]  /*289a0*/  MUFU.EX2 R72, R58 ;  /* 0x0000003a00487308 */ /* 0x000f220000000800 */
[----:B------:R-:W-:Y:S01]  /*289b0*/  HMMA.16816.F32.BF16 R32, R40, R46, R32 ;  /* 0x0000002e2820723c */ /* 0x000fe20000041820 */
[----:B-----5:R-:W5:Y:S02]  /*289c0*/  LDSM.16.MT88.4 R52, [R152+0x10800] ;  /* 0x010800009834783b */ /* 0x020f640000004200 */
[----:B-1----:R-:W-:Y:S02]  /*289d0*/  F2FP.BF16.F32.PACK_AB R40, R75, R76 ;  /* 0x0000004c4b28723e */ /* 0x002fe400000010ff */
[----:B--2---:R-:W-:Y:S01]  /*289e0*/  F2FP.BF16.F32.PACK_AB R42, R74, R73 ;  /* 0x000000494a2a723e */ /* 0x004fe200000010ff */
[----:B---3--:R-:W-:Y:S01]  /*289f0*/  FADD.FTZ R0, R141, R56 ;  /* 0x000000388d007221 */ /* 0x008fe20000010000 */
[----:B------:R-:W-:Y:S01]  /*28a00*/  FADD.FTZ R56, R145, R44 ;  /* 0x0000002c91387221 */ /* 0x000fe20000010000 */
[----:B----4-:R-:W-:Y:S01]  /*28a10*/  F2FP.BF16.F32.PACK_AB R43, R69, R70 ;  /* 0x00000046452b723e */ /* 0x010fe200000010ff */
[----:B------:R-:W1:Y:S01]  /*28a20*/  LDSM.16.MT88.4 R44, [R144+0x6800] ;  /* 0x00680000902c783b */ /* 0x000e620000004200 */
[----:B------:R-:W-:Y:S01]  /*28a30*/  F2FP.BF16.F32.PACK_AB R41, R71, R72 ;  /* 0x000000484729723e */ /* 0x000fe200000010ff */
[----:B------:R-:W-:Y:S01]  /*28a40*/  FADD.FTZ R0, R140, R0 ;  /* 0x000000008c007221 */ /* 0x000fe20000010000 */
[----:B------:R-:W-:Y:S01]  /*28a50*/  FADD.FTZ R56, R136, R56 ;  /* 0x0000003888387221 */ /* 0x000fe20000010000 */
[-CC-:B------:R-:W-:Y:S02]  /*28a60*/  FFMA.FTZ R58, R217, R36.reuse, -R65.reuse ;  /* 0x00000024d93a7223 */ /* 0x180fe40000010841 */
[----:B------:R-:W-:Y:S02]  /*28a70*/  FADD.FTZ R0, R142, R0 ;  /* 0x000000008e007221 */ /* 0x000fe40000010000 */
[C---:B------:R-:W-:Y:S01]  /*28a80*/  HMMA.16816.F32.BF16 R4, R40.reuse, R48, R4 ;  /* 0x000000302804723c */ /* 0x040fe20000041804 */
[----:B------:R-:W-:Y:S02]  /*28a90*/  MUFU.EX2 R63, R58 ;  /* 0x0000003a003f7308 */ /* 0x000fe40000000800 */
[----:B------:R-:W-:Y:S01]  /*28aa0*/  FADD.FTZ R0, R129, R0 ;  /* 0x0000000081007221 */ /* 0x000fe20000010000 */
[----:B------:R-:W-:Y:S07]  /*28ab0*/  FADD.FTZ R48, R137, R56 ;  /* 0x0000003889307221 */ /* 0x000fee0000010000 */
[----:B------:R-:W2:Y:S01]  /*28ac0*/  MUFU.EX2 R58, R243 ;  /* 0x000000f3003a7308 */ /* 0x000ea20000000800 */
[----:B------:R-:W-:Y:S01]  /*28ad0*/  FADD.FTZ R0, R131, R0 ;  /* 0x0000000083007221 */ /* 0x000fe20000010000 */
[C---:B------:R-:W-:Y:S03]  /*28ae0*/  HMMA.16816.F32.BF16 R8, R40.reuse, R50, R8 ;  /* 0x000000322808723c */ /* 0x040fe60000041808 */
[----:B------:R-:W-:Y:S01]  /*28af0*/  FADD.FTZ R56, R138, R48 ;  /* 0x000000308a387221 */ /* 0x000fe20000010000 */
[----:B------:R-:W-:Y:S01]  /*28b00*/  FADD.FTZ R0, R130, R0 ;  /* 0x0000000082007221 */ /* 0x000fe20000010000 */
[----:B------:R-:W3:Y:S02]  /*28b10*/  LDSM.16.MT88.4 R48, [R3+0x6800] ;  /* 0x006800000330783b */ /* 0x000ee40000004200 */
[----:B------:R-:W-:Y:S01]  /*28b20*/  FADD.FTZ R56, R139, R56 ;  /* 0x000000388b387221 */ /* 0x000fe20000010000 */
[----:B------:R-:W-:Y:S01]  /*28b30*/  FADD.FTZ R0, R132, R0 ;  /* 0x0000000084007221 */ /* 0x000fe20000010000 */
[----:B------:R-:W-:Y:S01]  /*28b40*/  IMAD.MOV.U32 R132, RZ, RZ, R2 ;  /* 0x000000ffff847224 */ /* 0x000fe200078e0002 */
[----:B--2---:R-:W-:Y:S01]  /*28b50*/  F2FP.BF16.F32.PACK_AB R136, R58, R59 ;  /* 0x0000003b3a88723e */ /* 0x004fe200000010ff */
[----:B------:R-:W-:Y:S01]  /*28b60*/  FADD.FTZ R56, R67, R56 ;  /* 0x0000003843387221 */ /* 0x000fe20000010000 */
[----:B------:R-:W-:Y:S01]  /*28b70*/  FADD.FTZ R0, R64, R0 ;  /* 0x0000000040007221 */ /* 0x000fe20000010000 */
[----:B------:R-:W-:Y:S01]  /*28b80*/  MUFU.EX2 R67, R239 ;  /* 0x000000ef00437308 */ /* 0x000fe20000000800 */
[C---:B-----5:R-:W-:Y:S09]  /*28b90*/  HMMA.16816.F32.BF16 R12, R40.reuse, R52, R12 ;  /* 0x00000034280c723c */ /* 0x060ff2000004180c */
[----:B------:R-:W-:Y:S01]  /*28ba0*/  MUFU.EX2 R64, R240 ;  /* 0x000000f000407308 */ /* 0x000fe20000000800 */
[----:B------:R-:W-:Y:S01]  /*28bb0*/  FADD.FTZ R52, R68, R56 ;  /* 0x0000003844347221 */ /* 0x000fe20000010000 */
[----:B------:R-:W-:Y:S08]  /*28bc0*/  FADD.FTZ R0, R66, R0 ;  /* 0x0000000042007221 */ /* 0x000ff00000010000 */
[----:B------:R-:W2:Y:S01]  /*28bd0*/  MUFU.EX2 R68, R238 ;  /* 0x000000ee00447308 */ /* 0x000ea20000000800 */
        /* <DEDUP_REMOVED lines=18> */
[C---:B---3--:R-:W-:Y:S06]  /*28d00*/  HMMA.16816.F32.BF16 R28, R40.reuse, R48, R28 ;  /* 0x00000030281c723c */ /* 0x048fec000004181c */
[----:B------:R3:W5:Y:S01]  /*28d10*/  MUFU.EX2 R60, R0 ;  /* 0x00000000003c7308 */ /* 0x0007620000000800 */
[----:B------:R-:W-:Y:S01]  /*28d20*/  FADD.FTZ R56, R123, R56 ;  /* 0x000000387b387221 */ /* 0x000fe20000010000 */
[----:B------:R-:W-:Y:S03]  /*28d30*/  FADD.FTZ R57, R122, R57 ;  /* 0x000000397a397221 */ /* 0x000fe60000010000 */
[----:B------:R-:W-:Y:S01]  /*28d40*/  FADD.FTZ R48, R124, R56 ;  /* 0x000000387c307221 */ /* 0x000fe20000010000 */
[----:B------:R-:W-:Y:S01]  /*28d50*/  HMMA.16816.F32.BF16 R32, R40, R50, R32 ;  /* 0x000000322820723c */ /* 0x000fe20000041820 */
[----:B--2---:R-:W2:Y:S02]  /*28d60*/  LDSM.16.MT88.4 R44, [R152+0x11000] ;  /* 0x01100000982c783b */ /* 0x004ea40000004200 */
[----:B------:R-:W-:Y:S02]  /*28d70*/  F2FP.BF16.F32.PACK_AB R40, R67, R68 ;  /* 0x000000444328723e */ /* 0x000fe400000010ff */
[----:B----4-:R-:W-:Y:S02]  /*28d80*/  F2FP.BF16.F32.PACK_AB R42, R66, R64 ;  /* 0x00000040422a723e */ /* 0x010fe400000010ff */
[----:B-1----:R-:W-:Y:S01]  /*28d90*/  F2FP.BF16.F32.PACK_AB R41, R62, R63 ;  /* 0x0000003f3e29723e */ /* 0x002fe200000010ff */
[----:B---3--:R-:W-:Y:S01]  /*28da0*/  FADD.FTZ R0, R121, R57 ;  /* 0x0000003979007221 */ /* 0x008fe20000010000 */
        /* <DEDUP_REMOVED lines=18> */
[----:B------:R-:W3:Y:S01]  /*28ed0*/  LDSM.16.MT88.4 R52, [R3+0x7000] ;  /* 0x007000000334783b */ /* 0x000ee20000004200 */
[----:B------:R-:W-:Y:S01]  /*28ee0*/  FADD.FTZ R56, R107, R56 ;  /* 0x000000386b387221 */ /* 0x000fe20000010000 */
[----:B------:R-:W-:Y:S01]  /*28ef0*/  FADD.FTZ R0, R103, R0 ;  /* 0x0000000067007221 */ /* 0x000fe20000010000 */
[C---:B--2---:R-:W-:Y:S03]  /*28f00*/  HMMA.16816.F32.BF16 R12, R40.reuse, R44, R12 ;  /* 0x0000002c280c723c */ /* 0x044fe6000004180c */
[----:B------:R-:W-:Y:S01]  /*28f10*/  FADD.FTZ R44, R108, R56 ;  /* 0x000000386c2c7221 */ /* 0x000fe20000010000 */
[-CC-:B------:R-:W-:Y:S01]  /*28f20*/  FFMA.FTZ R45, R224, R36.reuse, -R65.reuse ;  /* 0x00000024e02d7223 */ /* 0x180fe20000010841 */
[----:B------:R-:W2:Y:S01]  /*28f30*/  MUFU.EX2 R56, R245 ;  /* 0x000000f500387308 */ /* 0x000ea20000000800 */
[----:B------:R-:W-:Y:S01]  /*28f40*/  FADD.FTZ R0, R105, R0 ;  /* 0x0000000069007221 */ /* 0x000fe20000010000 */
[----:B------:R-:W-:Y:S01]  /*28f50*/  FADD.FTZ R44, R93, R44 ;  /* 0x0000002c5d2c7221 */ /* 0x000fe20000010000 */
[C---:B------:R-:W-:Y:S07]  /*28f60*/  HMMA.16816.F32.BF16 R16, R40.reuse, R46, R16 ;  /* 0x0000002e2810723c */ /* 0x040fee0000041810 */
[----:B------:R-:W-:Y:S01]  /*28f70*/  MUFU.EX2 R45, R45 ;  /* 0x0000002d002d7308 */ /* 0x000fe20000000800 */
[----:B------:R-:W-:Y:S01]  /*28f80*/  FADD.FTZ R47, R96, R44 ;  /* 0x0000002c602f7221 */ /* 0x000fe20000010000 */
[-CC-:B------:R-:W-:Y:S01]  /*28f90*/  FFMA.FTZ R44, R230, R36.reuse, -R65.reuse ;  /* 0x00000024e62c7223 */ /* 0x180fe20000010841 */
[----:B------:R-:W-:Y:S01]  /*28fa0*/  FFMA.FTZ R65, R38, R36, -R65 ;  /* 0x0000002426417223 */ /* 0x000fe20000010841 */
[----:B------:R-:W-:Y:S01]  /*28fb0*/  FADD.FTZ R0, R104, R0 ;  /* 0x0000000068007221 */ /* 0x000fe20000010000 */
[C---:B-1----:R-:W-:Y:S05]  /*28fc0*/  HMMA.16816.F32.BF16 R20, R40.reuse, R48, R20 ;  /* 0x000000302814723c */ /* 0x042fea0000041814 */
[----:B------:R-:W1:Y:S01]  /*28fd0*/  MUFU.EX2 R44, R44 ;  /* 0x0000002c002c7308 */ /* 0x000e620000000800 */
[----:B------:R-:W-:Y:S01]  /*28fe0*/  FADD.FTZ R0, R92, R0 ;  /* 0x000000005c007221 */ /* 0x000fe20000010000 */
[----:B--2---:R-:W-:Y:S08]  /*28ff0*/  F2FP.BF16.F32.PACK_AB R138, R56, R57 ;  /* 0x00000039388a723e */ /* 0x004ff000000010ff */
[----:B------:R-:W2:Y:S01]  /*29000*/  MUFU.EX2 R65, R65 ;  /* 0x0000004100417308 */ /* 0x000ea20000000800 */
[----:B------:R-:W-:Y:S01]  /*29010*/  FADD.FTZ R46, R95, R0 ;  /* 0x000000005f2e7221 */ /* 0x000fe20000010000 */
[C---:B------:R-:W-:Y:S03]  /*29020*/  HMMA.16816.F32.BF16 R24, R40.reuse, R50, R24 ;  /* 0x000000322818723c */ /* 0x040fe60000041818 */
[----:B------:R-:W-:Y:S01]  /*29030*/  FADD.FTZ R0, R99, R47 ;  /* 0x0000002f63007221 */ /* 0x000fe20000010000 */
[----:B------:R-:W-:Y:S03]  /*29040*/  FADD.FTZ R36, R97, R46 ;  /* 0x0000002e61247221 */ /* 0x000fe60000010000 */
[----:B------:R-:W-:Y:S01]  /*29050*/  FADD.FTZ R0, R100, R0 ;  /* 0x0000000064007221 */ /* 0x000fe20000010000 */
[----:B-1----:R-:W-:Y:S01]  /*29060*/  F2FP.BF16.F32.PACK_AB R137, R44, R45 ;  /* 0x0000002d2c89723e */ /* 0x002fe200000010ff */
[----:B------:R-:W-:Y:S01]  /*29070*/  FADD.FTZ R36, R98, R36 ;  /* 0x0000002462247221 */ /* 0x000fe20000010000 */
[C---:B---3--:R-:W-:Y:S03]  /*29080*/  HMMA.16816.F32.BF16 R28, R40.reuse, R52, R28 ;  /* 0x00000034281c723c */ /* 0x048fe6000004181c */
[----:B------:R-:W-:Y:S01]  /*29090*/  FADD.FTZ R38, R87, R0 ;  /* 0x0000000057267221 */ /* 0x000fe20000010000 */
[----:B------:R-:W-:Y:S01]  /*290a0*/  FADD.FTZ R0, R85, R36 ;  /* 0x0000002455007221 */ /* 0x000fe20000010000 */
[----:B--2---:R-:W-:Y:S02]  /*290b0*/  F2FP.BF16.F32.PACK_AB R139, R65, R39 ;  /* 0x00000027418b723e */ /* 0x004fe400000010ff */
[----:B------:R-:W-:Y:S01]  /*290c0*/  FADD.FTZ R36, R88, R38 ;  /* 0x0000002658247221 */ /* 0x000fe20000010000 */
[----:B------:R-:W-:Y:S03]  /*290d0*/  HMMA.16816.F32.BF16 R32, R40, R54, R32 ;  /* 0x000000362820723c */ /* 0x000fe60000041820 */
[----:B------:R-:W-:Y:S01]  /*290e0*/  FADD.FTZ R36, R90, R36 ;  /* 0x000000245a247221 */ /* 0x000fe20000010000 */
[----:B------:R-:W-:Y:S01]  /*290f0*/  FADD.FTZ R0, R86, R0 ;  /* 0x0000000056007221 */ /* 0x000fe20000010000 */
[----:B------:R-:W-:Y:S02]  /*29100*/  IMAD.SHL.U32 R42, R225, 0x8, RZ ;  /* 0x00000008e12a7824 */ /* 0x000fe400078e00ff */
        /* <DEDUP_REMOVED lines=27> */
[----:B------:R-:W-:Y:S01]  /*292c0*/  FADD.FTZ R3, R73, R3 ;  /* 0x0000000349037221 */ /* 0x000fe20000010000 */
[----:B------:R-:W-:Y:S02]  /*292d0*/  IMAD.MOV.U32 R62, RZ, RZ, R2 ;  /* 0x000000ffff3e7224 */ /* 0x000fe400078e0002 */
[----:B------:R-:W-:Y:S01]  /*292e0*/  FADD.FTZ R0, R61, R0 ;  /* 0x000000003d007221 */ /* 0x000fe20000010000 */
[----:B------:R-:W-:Y:S01]  /*292f0*/  FADD.FTZ R3, R74, R3 ;  /* 0x000000034a037221 */ /* 0x000fe20000010000 */
[----:B------:R-:W-:Y:S03]  /*29300*/  HMMA.16816.F32.BF16 R136, R136, R6, R32 ;  /* 0x000000068888723c */ /* 0x000fe60000041820 */
[----:B------:R-:W-:Y:S01]  /*29310*/  FADD.FTZ R0, R60, R0 ;  /* 0x000000003c007221 */ /* 0x000fe20000010000 */
[----:B------:R-:W-:Y:S01]  /*29320*/  FADD.FTZ R3, R68, R3 ;  /* 0x0000000344037221 */ /* 0x000fe20000010000 */
[----:B------:R-:W-:Y:S02]  /*29330*/  IMAD.MOV.U32 R2, RZ, RZ, R37 ;  /* 0x000000ffff027224 */ /* 0x000fe400078e0025 */
        /* <DEDUP_REMOVED lines=15> */
.L_x_7694:
        /* <DEDUP_REMOVED lines=14> */
.L_x_7709:
[----:B------:R-:W3:Y:S04]  /*29510*/  LDL.LU R5, [R1+0x54] ;  /* 0x0000540001057983 */ /* 0x000ee80000300800 */
[----:B------:R-:W3:Y:S01]  /*29520*/  LDL.LU R4, [R1+0x50] ;  /* 0x0000500001047983 */ /* 0x000ee20000300800 */
[----:B------:R-:W4:Y:S01]  /*29530*/  S2UR UR6, SR_CgaCtaId ;  /* 0x00000000000679c3 */ /* 0x000f220000008800 */
[----:B-1----:R-:W-:Y:S01]  /*29540*/  FADD.FTZ R11, R2, R11 ;  /* 0x0000000b020b7221 */ /* 0x002fe20000010000 */
[----:B--2---:R-:W1:Y:S01]  /*29550*/  MUFU.RCP R0, R10 ;  /* 0x0000000a00007308 */ /* 0x004e620000001000 */
[----:B------:R-:W2:Y:S01]  /*29560*/  S2R R51, SR_TID.X ;  /* 0x0000000000337919 */ /* 0x000ea20000002100 */
[----:B------:R-:W-:Y:S01]  /*29570*/  FSETP.NE.FTZ.AND P0, PT, R10, RZ, PT ;  /* 0x000000ff0a00720b */ /* 0x000fe20003f15000 */
[----:B------:R-:W-:Y:S01]  /*29580*/  UMOV UR7, 0x400 ;  /* 0x0000040000077882 */ /* 0x000fe20000000000 */
[----:B------:R-:W-:Y:S01]  /*29590*/  FSETP.NE.FTZ.AND P1, PT, R11, RZ, PT ;  /* 0x000000ff0b00720b */ /* 0x000fe20003f35000 */
[----:B------:R-:W3:Y:S03]  /*295a0*/  LDL.LU R19, [R1+0x74] ;  /* 0x0000740001137983 */ /* 0x000ee60000300800 */
[----:B------:R-:W4:Y:S01]  /*295b0*/  MUFU.RCP R3, R11 ;  /* 0x0000000b00037308 */ /* 0x000f220000001000 */
[----:B------:R-:W3:Y:S04]  /*295c0*/  LDL.LU R18, [R1+0x7c] ;  /* 0x00007c0001127983 */ /* 0x000ee80000300800 */
[----:B------:R-:W3:Y:S01]  /*295d0*/  LDL R52, [R1+0x78] ;  /* 0x0000780001347983 */ /* 0x000ee20000100800 */
[----:B-1----:R-:W-:Y:S01]  /*295e0*/  FSEL R0, R0, 1, P0 ;  /* 0x3f80000000007808 */ /* 0x002fe20000000000 */
[----:B----4-:R-:W-:-:S04]  /*295f0*/  ULEA UR6, UR6, UR7, 0x18 ;  /* 0x0000000706067291 */ /* 0x010fc8000f8ec0ff */
[C---:B------:R-:W-:Y:S01]  /*29600*/  FMUL.FTZ R164, R0.reuse, R164 ;  /* 0x000000a400a47220 */ /* 0x040fe20000410000 */
[C---:B------:R-:W-:Y:S01]  /*29610*/  FMUL.FTZ R165, R0.reuse, R165 ;  /* 0x000000a500a57220 */ /* 0x040fe20000410000 */
[C---:B------:R-:W-:Y:S01]  /*29620*/  FMUL.FTZ R160, R0.reuse, R160 ;  /* 0x000000a000a07220 */ /* 0x040fe20000410000 */
[----:B------:R-:W-:Y:S01]  /*29630*/  FSEL R3, R3, 1, P1 ;  /* 0x3f80000003037808 */ /* 0x000fe20000800000 */
[C---:B------:R-:W-:Y:S01]  /*29640*/  FMUL.FTZ R161, R0.reuse, R161 ;  /* 0x000000a100a17220 */ /* 0x040fe20000410000 */
[C---:B------:R-:W-:Y:S01]  /*29650*/  FMUL.FTZ R156, R0.reuse, R156 ;  /* 0x0000009c009c7220 */ /* 0x040fe20000410000 */
[C---:B------:R-:W-:Y:S01]  /*29660*/  FMUL.FTZ R157, R0.reuse, R157 ;  /* 0x0000009d009d7220 */ /* 0x040fe20000410000 */
[----:B------:R-:W-:Y:S01]  /*29670*/  FMUL.FTZ R152, R0, R152 ;  /* 0x0000009800987220 */ /* 0x000fe20000410000 */
        /* <DEDUP_REMOVED lines=28> */
[----:B------:R-:W-:Y:S01]  /*29840*/  FMUL.FTZ R139, R3, R139 ;  /* 0x0000008b038b7220 */ /* 0x000fe20000410000 */
[----:B------:R-:W-:Y:S01]  /*29850*/  BAR.SYNC.DEFER_BLOCKING 0x0 ;  /* 0x0000000000007b1d */ /* 0x000fe20000010000 */
[----:B---3--:R-:W-:-:S04]  /*29860*/  LOP3.LUT R2, R2, 0x38, R5, 0xf8, !PT ;  /* 0x0000003802027812 */ /* 0x008fc800078ef805 */
[----:B------:R-:W-:Y:S02]  /*29870*/  LOP3.LUT R2, R2, R4, R223, 0xfe, !PT ;  /* 0x0000000402027212 */ /* 0x000fe400078efedf */
[----:B------:R-:W-:Y:S02]  /*29880*/  SEL R5, R6, 0xffffffc0, !P3 ;  /* 0xffffffc006057807 */ /* 0x000fe40005800000 */
[----:B------:R-:W-:-:S04]  /*29890*/  LEA R2, R2, UR6, 0x2 ;  /* 0x0000000602027c11 */ /* 0x000fc8000f8e10ff */
[-C--:B------:R-:W-:Y:S01]  /*298a0*/  IADD3 R3, PT, PT, R5, R2.reuse, RZ ;  /* 0x0000000205037210 */ /* 0x080fe20007ffe0ff */
[C---:B------:R-:W-:Y:S01]  /*298b0*/  VIADD R0, R2.reuse, 0x80 ;  /* 0x0000008002007836 */ /* 0x040fe20000000000 */
[----:B------:R-:W-:Y:S02]  /*298c0*/  @P4 IADD3 R0, PT, PT, R2, -0x80, RZ ;  /* 0xffffff8002004810 */ /* 0x000fe40007ffe0ff */
[C---:B------:R-:W-:Y:S01]  /*298d0*/  IADD3 R4, PT, PT, R7.reuse, R2, RZ ;  /* 0x0000000207047210 */ /* 0x040fe20007ffe0ff */
[----:B------:R-:W-:Y:S01]  /*298e0*/  STS.64 [R2], R164 ;  /* 0x000000a402007388 */ /* 0x000fe20000000a00 */
[----:B------:R-:W-:-:S03]  /*298f0*/  IADD3 R6, PT, PT, R7, R3, RZ ;  /* 0x0000000307067210 */ /* 0x000fc60007ffe0ff */
[----:B------:R1:W-:Y:S04]  /*29900*/  STS.64 [R2+0x800], R166 ;  /* 0x000800a602007388 */ /* 0x0003e80000000a00 */
[----:B------:R-:W-:Y:S04]  /*29910*/  STS.64 [R4], R160 ;  /* 0x000000a004007388 */ /* 0x000fe80000000a00 */
[----:B------:R-:W-:Y:S04]  /*29920*/  STS.64 [R4+0x800], R162 ;  /* 0x000800a204007388 */ /* 0x000fe80000000a00 */
[----:B------:R-:W-:Y:S04]  /*29930*/  STS.64 [R3], R156 ;  /* 0x0000009c03007388 */ /* 0x000fe80000000a00 */
[----:B------:R2:W-:Y:S04]  /*29940*/  STS.64 [R3+0x800], R158 ;  /* 0x0008009e03007388 */ /* 0x0005e80000000a00 */
[----:B------:R-:W-:Y:S04]  /*29950*/  STS.64 [R6], R152 ;  /* 0x0000009806007388 */ /* 0x000fe80000000a00 */
[----:B------:R-:W-:Y:S01]  /*29960*/  STS.64 [R6+0x800], R154 ;  /* 0x0008009a06007388 */ /* 0x000fe20000000a00 */
[----:B-1----:R-:W-:-:S03]  /*29970*/  IMAD.IADD R2, R5, 0x1, R0 ;  /* 0x0000000105027824 */ /* 0x002fc600078e0200 */
[----:B------:R-:W-:Y:S04]  /*29980*/  STS.64 [R0], R148 ;  /* 0x0000009400007388 */ /* 0x000fe80000000a00 */
[----:B------:R1:W-:Y:S01]  /*29990*/  STS.64 [R0+0x800], R150 ;  /* 0x0008009600007388 */ /* 0x0003e20000000a00 */
[----:B--2---:R-:W-:-:S05]  /*299a0*/  IADD3 R3, PT, PT, R7, R0, RZ ;  /* 0x0000000007037210 */ /* 0x004fca0007ffe0ff */
[----:B------:R-:W-:Y:S04]  /*299b0*/  STS.64 [R3], R144 ;  /* 0x0000009003007388 */ /* 0x000fe80000000a00 */
[----:B------:R2:W-:Y:S01]  /*299c0*/  STS.64 [R3+0x800], R146 ;  /* 0x0008009203007388 */ /* 0x0005e20000000a00 */
[----:B-1----:R-:W-:-:S03]  /*299d0*/  IADD3 R0, PT, PT, R7, R2, RZ ;  /* 0x0000000207007210 */ /* 0x002fc60007ffe0ff */
[----:B------:R-:W-:Y:S04]  /*299e0*/  STS.64 [R2], R140 ;  /* 0x0000008c02007388 */ /* 0x000fe80000000a00 */
[----:B------:R-:W-:Y:S04]  /*299f0*/  STS.64 [R2+0x800], R142 ;  /* 0x0008008e02007388 */ /* 0x000fe80000000a00 */
[----:B------:R-:W-:Y:S04]  /*29a00*/  STS.64 [R0], R136 ;  /* 0x0000008800007388 */ /* 0x000fe80000000a00 */
[----:B------:R1:W-:Y:S04]  /*29a10*/  STS.64 [R0+0x800], R138 ;  /* 0x0008008a00007388 */ /* 0x0003e80000000a00 */
[----:B------:R-:W3:Y:S04]  /*29a20*/  LD.E.64 R4, desc[UR4][R134.64+0xb0] ;  /* 0x0000b00486047980 */ /* 0x000ee8000c101b00 */
[----:B--2---:R-:W2:Y:S04]  /*29a30*/  LD.E R3, desc[UR4][R134.64+0x60] ;  /* 0x0000600486037980 */ /* 0x004ea8000c101900 */
[----:B------:R-:W4:Y:S04]  /*29a40*/  LD.E R7, desc[UR4][R134.64+0xcc] ;  /* 0x0000cc0486077980 */ /* 0x000f28000c101900 */
[----:B------:R-:W4:Y:S01]  /*29a50*/  LD.E.64 R8, desc[UR4][R134.64+0x78] ;  /* 0x0000780486087980 */ /* 0x000f22000c101b00 */
[----:B------:R-:W1:Y:S01]  /*29a60*/  S2R R14, SR_CTAID.X ;  /* 0x00000000000e7919 */ /* 0x000e620000002500 */
[----:B------:R-:W-:-:S02]  /*29a70*/  SHF.R.U32.HI R49, RZ, 0x4, R51 ;  /* 0x00000004ff317819 */ /* 0x000fc40000011633 */
[----:B------:R2:W5:Y:S01]  /*29a80*/  LD.E.64 R12, desc[UR4][R134.64+0xa8] ;  /* 0x0000a804860c7980 */ /* 0x000562000c101b00 */
[----:B-1----:R-:W1:Y:S01]  /*29a90*/  @P0 MUFU.LG2 R0, R10 ;  /* 0x0000000a00000308 */ /* 0x002e620000000c00 */
[----:B------:R-:W-:-:S04]  /*29aa0*/  SHF.L.U32 R17, R51, 0x2, RZ ;  /* 0x0000000233117819 */ /* 0x000fc800000006ff */
[----:B------:R-:W-:Y:S01]  /*29ab0*/  LOP3.LUT R15, R17, 0x1f8, RZ, 0xc0, !PT ;  /* 0x000001f8110f7812 */ /* 0x000fe200078ec0ff */
[----:B-1----:R-:W-:Y:S01]  /*29ac0*/  @P0 FMUL.FTZ R2, R0, 0.69314718246459960938 ;  /* 0x3f31721800020820 */ /* 0x002fe20000410000 */
[----:B------:R-:W-:Y:S02]  /*29ad0*/  VIADD R10, R49, 0x8 ;  /* 0x00000008310a7836 */ /* 0x000fe40000000000 */
[----:B------:R-:W-:Y:S01]  /*29ae0*/  IMAD.SHL.U32 R50, R14, 0x40, RZ ;  /* 0x000000400e327824 */ /* 0x000fe200078e00ff */
[----:B------:R-:W-:Y:S01]  /*29af0*/  MOV R14, 0xff800000 ;  /* 0xff800000000e7802 */ /* 0x000fe20000000f00 */
[----:B------:R-:W-:-:S03]  /*29b00*/  @P0 FFMA.FTZ R14, R48, R37, R2 ;  /* 0x00000025300e0223 */ /* 0x000fc60000010002 */
[----:B------:R-:W-:Y:S01]  /*29b10*/  IADD3 R6, PT, PT, -R50, R52, RZ ;  /* 0x0000003432067210 */ /* 0x000fe20007ffe1ff */
[----:B------:R-:W-:Y:S03]  /*29b20*/  BAR.SYNC.DEFER_BLOCKING 0x0 ;  /* 0x0000000000007b1d */ /* 0x000fe60000010000 */
[-C--:B------:R-:W-:Y:S02]  /*29b30*/  ISETP.GE.AND P0, PT, R10, R6.reuse, PT ;  /* 0x000000060a00720c */ /* 0x080fe40003f06270 */
[----:B------:R-:W-:Y:S02]  /*29b40*/  IADD3 R10, PT, PT, R49, 0x18, RZ ;  /* 0x00000018310a7810 */ /* 0x000fe40007ffe0ff */
[----:B------:R-:W-:Y:S02]  /*29b50*/  LOP3.LUT R16, R16, 0x10, RZ, 0xc0, !PT ;  /* 0x0000001010107812 */ /* 0x000fe400078ec0ff */
[----:B------:R-:W-:-:S02]  /*29b60*/  ISETP.GE.AND P5, PT, R10, R6, PT ;  /* 0x000000060a00720c */ /* 0x000fc40003fa6270 */
[----:B------:R-:W-:-:S04]  /*29b70*/  LOP3.LUT R0, R15, 0x38, R222, 0x78, !PT ;  /* 0x000000380f007812 */ /* 0x000fc800078e78de */
[----:B------:R-:W-:Y:S02]  /*29b80*/  LEA R0, R0, R16, 0x2 ;  /* 0x0000001000007211 */ /* 0x000fe400078e10ff */
[C---:B------:R-:W-:Y:S02]  /*29b90*/  IADD3 R16, PT, PT, R49.reuse, 0x10, RZ ;  /* 0x0000001031107810 */ /* 0x040fe40007ffe0ff */
[----:B------:R-:W-:Y:S02]  /*29ba0*/  P2R R15, PR, RZ, 0x1 ;  /* 0x00000001ff0f7803 */ /* 0x000fe40000000000 */
[-C--:B------:R-:W-:Y:S01]  /*29bb0*/  ISETP.GE.AND P6, PT, R16, R6.reuse, PT ;  /* 0x000000061000720c */ /* 0x080fe20003fc6270 */
[----:B------:R-:W1:Y:S04]  /*29bc0*/  LDS.128 R44, [R0+UR6] ;  /* 0x00000006002c7984 */ /* 0x000e680008000c00 */
[----:B------:R-:W1:Y:S04]  /*29bd0*/  LDS.128 R40, [R0+UR6+0x800] ;  /* 0x0008000600287984 */ /* 0x000e680008000c00 */
[----:B------:R-:W1:Y:S04]  /*29be0*/  LDS.128 R36, [R0+UR6+0x1000] ;  /* 0x0010000600247984 */ /* 0x000e680008000c00 */
[----:B------:R-:W1:Y:S04]  /*29bf0*/  LDS.128 R32, [R0+UR6+0x1800] ;  /* 0x0018000600207984 */ /* 0x000e680008000c00 */
[----:B------:R-:W1:Y:S04]  /*29c00*/  LDS.128 R28, [R0+UR6+0x2000] ;  /* 0x00200006001c7984 */ /* 0x000e680008000c00 */
[----:B------:R-:W1:Y:S04]  /*29c10*/  LDS.128 R24, [R0+UR6+0x2800] ;  /* 0x0028000600187984 */ /* 0x000e680008000c00 */
[----:B------:R-:W1:Y:S01]  /*29c20*/  LDS.128 R20, [R0+UR6+0x3000] ;  /* 0x0030000600147984 */ /* 0x000e620008000c00 */
[----:B------:R-:W-:Y:S01]  /*29c30*/  BSSY.RECONVERGENT B0, `(.L_x_7703) ;  /* 0x0000024000007945 */ /* 0x000fe20003800200 */
[----:B------:R-:W-:Y:S01]  /*29c40*/  ISETP.GE.AND P2, PT, R49, R6, PT ;  /* 0x000000063100720c */ /* 0x000fe20003f46270 */
[----:B---3--:R-:W-:-:S04]  /*29c50*/  IMAD R2, R4, UR8, R19 ;  /* 0x0000000804027c24 */ /* 0x008fc8000f8e0213 */
[----:B--2---:R-:W-:-:S04]  /*29c60*/  IMAD R2, R2, R3, R18 ;  /* 0x0000000302027224 */ /* 0x004fc800078e0212 */
[----:B------:R-:W-:Y:S01]  /*29c70*/  IMAD R10, R5, R2, R50 ;  /* 0x00000002050a7224 */ /* 0x000fe200078e0232 */
[----:B------:R-:W-:Y:S01]  /*29c80*/  LOP3.LUT R3, R17, 0xffc, RZ, 0xc0, !PT ;  /* 0x00000ffc11037812 */ /* 0x000fe200078ec0ff */
[----:B------:R-:W2:Y:S01]  /*29c90*/  @P1 MUFU.LG2 R4, R11 ;  /* 0x0000000b00041308 */ /* 0x000ea20000000c00 */
[----:B------:R3:W1:Y:S01]  /*29ca0*/  LDS.128 R16, [R0+UR6+0x3800] ;  /* 0x0038000600107984 */ /* 0x0006620008000c00 */
[----:B----4-:R-:W-:-:S05]  /*29cb0*/  IMAD R2, R10, R7, RZ ;  /* 0x000000070a027224 */ /* 0x010fca00078e02ff */
[C---:B------:R-:W-:Y:S02]  /*29cc0*/  IADD3 R3, P0, PT, R2.reuse, R3, RZ ;  /* 0x0000000302037210 */ /* 0x040fe40007f1e0ff */
[----:B------:R-:W-:Y:S02]  /*29cd0*/  IADD3 R7, PT, PT, R49, 0x20, RZ ;  /* 0x0000002031077810 */ /* 0x000fe40007ffe0ff */
[----:B---3--:R-:W-:Y:S02]  /*29ce0*/  LEA.HI.X.SX32 R0, R2, RZ, 0x1, P0 ;  /* 0x000000ff02007211 */ /* 0x008fe400000f0eff */
[----:B------:R-:W-:-:S04]  /*29cf0*/  LEA R2, P0, R3, R8, 0x2 ;  /* 0x0000000803027211 */ /* 0x000fc800078010ff */
[----:B------:R-:W-:Y:S02]  /*29d00*/  LEA.HI.X R3, R3, R9, R0, 0x2, P0 ;  /* 0x0000000903037211 */ /* 0x000fe400000f1400 */
[----:B------:R-:W-:Y:S01]  /*29d10*/  LOP3.LUT P0, RZ, R51, 0x3, RZ, 0xc0, !PT ;  /* 0x0000000333ff7812 */ /* 0x000fe2000780c0ff */
[----:B--2---:R-:W-:Y:S01]  /*29d20*/  @P1 FMUL.FTZ R4, R4, 0.69314718246459960938 ;  /* 0x3f31721804041820 */ /* 0x004fe20000410000 */
[----:B------:R-:W-:Y:S02]  /*29d30*/  ISETP.GE.AND P4, PT, R7, R6, PT ;  /* 0x000000060700720c */ /* 0x000fe40003f86270 */
[----:B------:R-:W-:Y:S02]  /*29d40*/  IADD3 R5, PT, PT, R49, 0x28, RZ ;  /* 0x0000002831057810 */ /* 0x000fe40007ffe0ff */
[----:B------:R-:W-:Y:S02]  /*29d50*/  LOP3.LUT R0, R222, 0x30, RZ, 0xc0, !PT ;  /* 0x00000030de007812 */ /* 0x000fe400078ec0ff */
[----:B------:R-:W-:Y:S01]  /*29d60*/  SHF.R.U32.HI R7, RZ, 0x2, R51 ;  /* 0x00000002ff077819 */ /* 0x000fe20000011633 */
[----:B------:R-:W-:-:S02]  /*29d70*/  IMAD.MOV.U32 R11, RZ, RZ, -0x800000 ;  /* 0xff800000ff0b7424 */ /* 0x000fc400078e00ff */
[----:B------:R-:W-:Y:S01]  /*29d80*/  @P1 FFMA.FTZ R11, R48, R62, R4 ;  /* 0x0000003e300b1223 */ /* 0x000fe20000010004 */
[----:B------:R-:W-:Y:S02]  /*29d90*/  ISETP.GE.AND P3, PT, R5, R6, PT ;  /* 0x000000060500720c */ /* 0x000fe40003f66270 */
[----:B------:R-:W-:Y:S02]  /*29da0*/  IADD3 R9, PT, PT, R49, 0x30, RZ ;  /* 0x0000003031097810 */ /* 0x000fe40007ffe0ff */
[----:B------:R-:W-:Y:S01]  /*29db0*/  LOP3.LUT R7, R0, 0x7, R7, 0xf8, !PT ;  /* 0x0000000700077812 */ /* 0x000fe200078ef807 */
[----:B-1----:R-:W-:Y:S08]  /*29dc0*/  @P0 BRA `(.L_x_7704) ;  /* 0x0000000000280947 */ /* 0x002ff00003800000 */
[----:B------:R-:W-:Y:S01]  /*29dd0*/  IADD3 R5, P0, PT, R10, R7, RZ ;  /* 0x000000070a057210 */ /* 0x000fe20007f1e0ff */
[----:B------:R-:W-:-:S03]  /*29de0*/  IMAD.IADD R0, R52, 0x1, -R50 ;  /* 0x0000000134007824 */ /* 0x000fc600078e0a32 */
[----:B------:R-:W-:Y:S02]  /*29df0*/  LEA.HI.X.SX32 R8, R10, RZ, 0x1, P0 ;  /* 0x000000ff0a087211 */ /* 0x000fe400000f0eff */
[----:B-----5:R-:W-:-:S04]  /*29e00*/  LEA R4, P0, R5, R12, 0x2 ;  /* 0x0000000c05047211 */ /* 0x020fc800078010ff */
[----:B------:R-:W-:Y:S02]  /*29e10*/  LEA.HI.X R5, R5, R13, R8, 0x2, P0 ;  /* 0x0000000d05057211 */ /* 0x000fe400000f1408 */
[C---:B------:R-:W-:Y:S01]  /*29e20*/  ISETP.GE.AND P0, PT, R7.reuse, R0, PT ;  /* 0x000000000700720c */ /* 0x040fe20003f06270 */
[----:B------:R-:W-:-:S12]  /*29e30*/  VIADD R7, R7, 0x8 ;  /* 0x0000000807077836 */ /* 0x000fd80000000000 */
[----:B------:R1:W-:Y:S01]  /*29e40*/  @!P0 ST.E desc[UR4][R4.64], R14 ;  /* 0x0000000e04008985 */ /* 0x0003e2000c101904 */
[----:B------:R-:W-:-:S13]  /*29e50*/  ISETP.GE.AND P0, PT, R7, R0, PT ;  /* 0x000000000700720c */ /* 0x000fda0003f06270 */
[----:B------:R1:W-:Y:S02]  /*29e60*/  @!P0 ST.E desc[UR4][R4.64+0x20], R11 ;  /* 0x0000200b04008985 */ /* 0x0003e4000c101904 */
.L_x_7704:
[----:B------:R-:W-:Y:S05]  /*29e70*/  BSYNC.RECONVERGENT B0 ;  /* 0x0000000000007941 */ /* 0x000fea0003800200 */
.L_x_7703:
[----:B------:R-:W-:Y:S01]  /*29e80*/  VIADD R49, R49, 0x38 ;  /* 0x0000003831317836 */ /* 0x000fe20000000000 */
[----:B------:R-:W-:Y:S01]  /*29e90*/  @!P2 ST.E.128 desc[UR4][R2.64], R44 ;  /* 0x0000002c0200a985 */ /* 0x000fe2000c101d04 */
[-C--:B------:R-:W-:Y:S01]  /*29ea0*/  ISETP.GE.AND P1, PT, R9, R6.reuse, PT ;  /* 0x000000060900720c */ /* 0x080fe20003f26270 */
[----:B-1----:R-:W-:Y:S01]  /*29eb0*/  IMAD.MOV.U32 R5, RZ, RZ, 0x0 ;  /* 0x00000000ff057424 */ /* 0x002fe200078e00ff */
[----:B------:R-:W-:Y:S01]  /*29ec0*/  ISETP.NE.AND P2, PT, R15, RZ, PT ;  /* 0x000000ff0f00720c */ /* 0x000fe20003f45270 */
        /* <DEDUP_REMOVED lines=8> */
[----:B------:R1:W-:Y:S02]  /*29f50*/  @!P1 ST.E.128 desc[UR4][R2.64+0x3000], R20 ;  /* 0x0030001402009985 */ /* 0x0003e4000c101d04 */
[----:B-1---5:R-:W-:Y:S05]  /*29f60*/  @P0 RET.REL.NODEC R4 `(_ZN5flash24flash_fwd_splitkv_kernelI23Flash_fwd_kernel_traitsILi64ELi64ELi256ELi4ELb0ELb0EN7cutlass10bfloat16_tE19Flash_kernel_traitsILi64ELi64ELi256ELi4ES3_EELb0ELb1ELb0ELb0ELb1ELb0ELb1ELb1EEEvNS_16Flash_fwd_paramsE) ;  /* 0xfffffd6004240950 */ /* 0x022fea0003c3ffff */
[----:B------:R1:W-:Y:S02]  /*29f70*/  ST.E.128 desc[UR4][R2.64+0x3800], R16 ;  /* 0x0038001002007985 */ /* 0x0003e4000c101d04 */
[----:B-1----:R-:W-:Y:S02]  /*29f80*/  MOV R2, R0 ;  /* 0x0000000000027202 */ /* 0x002fe40000000f00 */
[----:B------:R-:W-:-:S04]  /*29f90*/  MOV R3, 0x0 ;  /* 0x0000000000037802 */ /* 0x000fc80000000f00 */
[----:B------:R-:W-:Y:S05]  /*29fa0*/  RET.REL.NODEC R2 `(_ZN5flash24flash_fwd_splitkv_kernelI23Flash_fwd_kernel_traitsILi64ELi64ELi256ELi4ELb0ELb0EN7cutlass10bfloat16_tE19Flash_kernel_traitsILi64ELi64ELi256ELi4ES3_EELb0ELb1ELb0ELb0ELb1ELb0ELb1ELb1EEEvNS_16Flash_fwd_paramsE) ;  /* 0xfffffd6002147950 */ /* 0x000fea0003c3ffff */
.L_x_7702:
[----:B--2---:R-:W-:Y:S01]  /*29fb0*/  IMAD.MOV.U32 R0, RZ, RZ, 0x2 ;  /* 0x00000002ff007424 */ /* 0x004fe200078e00ff */
[----:B-----5:R-:W-:Y:S01]  /*29fc0*/  MOV R2, R9 ;  /* 0x0000000900027202 */ /* 0x020fe20000000f00 */
[----:B------:R-:W-:Y:S01]  /*29fd0*/  IMAD.MOV.U32 R4, RZ, RZ, -0x1 ;  /* 0xffffffffff047424 */ /* 0x000fe200078e00ff */
[----:B------:R-:W-:-:S07]  /*29fe0*/  MOV R3, 0x1f ;  /* 0x0000001f00037802 */ /* 0x000fce0000000f00 */
[----:B-1----:R-:W-:Y:S05]  /*29ff0*/  WARPSYNC.COLLECTIVE R4, `(.L_x_7705) ;  /* 0x0000000004087348 */ /* 0x002fea0003c00000 */
[----:B------:R2:W3:Y:S02]  /*2a000*/  SHFL.BFLY P0, R0, R2, R0, R3 ;  /* 0x0c00000002007389 */ /* 0x0004e40000000003 */
[----:B-123--:R-:W-:Y:S05]  /*2a010*/  ENDCOLLECTIVE ;  /* 0x000000000000791b */ /* 0x00efea0003800000 */
.L_x_7705:
[----:B------:R-:W-:Y:S02]  /*2a020*/  MOV R5, R0 ;  /* 0x0000000000057202 */ /* 0x000fe40000000f00 */
[----:B------:R-:W-:-:S03]  /*2a030*/  MOV R0, 0x1 ;  /* 0x0000000100007802 */ /* 0x000fc60000000f00 */
[----:B------:R-:W-:-:S04]  /*2a040*/  FADD.FTZ R5, R5, R9 ;  /* 0x0000000905057221 */ /* 0x000fc80000010000 */
[----:B------:R-:W-:-:S07]  /*2a050*/  IMAD.MOV.U32 R2, RZ, RZ, R5 ;  /* 0x000000ffff027224 */ /* 0x000fce00078e0005 */
[----:B------:R-:W-:Y:S05]  /*2a060*/  WARPSYNC.COLLECTIVE R4, `(.L_x_7706) ;  /* 0x0000000004087348 */ /* 0x000fea0003c00000 */
[----:B------:R1:W2:Y:S02]  /*2a070*/  SHFL.BFLY P0, R0, R2, R0, R3 ;  /* 0x0c00000002007389 */ /* 0x0002a40000000003 */
[----:B-12---:R-:W-:Y:S05]  /*2a080*/  ENDCOLLECTIVE ;  /* 0x000000000000791b */ /* 0x006fea0003800000 */
.L_x_7706:
[----:B------:R-:W-:Y:S01]  /*2a090*/  IMAD.MOV.U32 R10, RZ, RZ, R0 ;  /* 0x000000ffff0a7224 */ /* 0x000fe200078e0000 */
[----:B------:R-:W-:Y:S02]  /*2a0a0*/  MOV R0, 0x2 ;  /* 0x0000000200007802 */ /* 0x000fe40000000f00 */
[----:B------:R-:W-:Y:S01]  /*2a0b0*/  MOV R2, R8 ;  /* 0x0000000800027202 */ /* 0x000fe20000000f00 */
[----:B------:R-:W-:-:S07]  /*2a0c0*/  FADD.FTZ R10, R5, R10 ;  /* 0x0000000a050a7221 */ /* 0x000fce0000010000 */
[----:B------:R-:W-:Y:S05]  /*2a0d0*/  WARPSYNC.COLLECTIVE R4, `(.L_x_7707) ;  /* 0x0000000004087348 */ /* 0x000fea0003c00000 */
[----:B------:R1:W2:Y:S02]  /*2a0e0*/  SHFL.BFLY P0, R0, R2, R0, R3 ;  /* 0x0c00000002007389 */ /* 0x0002a40000000003 */
[----:B-12---:R-:W-:Y:S05]  /*2a0f0*/  ENDCOLLECTIVE ;  /* 0x000000000000791b */ /* 0x006fea0003800000 */
.L_x_7707:
[----:B------:R-:W-:Y:S01]  /*2a100*/  IMAD.MOV.U32 R2, RZ, RZ, R0 ;  /* 0x000000ffff027224 */ /* 0x000fe200078e0000 */
[----:B------:R-:W-:-:S03]  /*2a110*/  MOV R0, 0x1 ;  /* 0x0000000100007802 */ /* 0x000fc60000000f00 */
[----:B------:R-:W-:-:S07]  /*2a120*/  FADD.FTZ R2, R2, R8 ;  /* 0x0000000802027221 */ /* 0x000fce0000010000 */
[----:B------:R-:W-:Y:S05]  /*2a130*/  WARPSYNC.COLLECTIVE R4, `(.L_x_7708) ;  /* 0x0000000004087348 */ /* 0x000fea0003c00000 */
[----:B------:R1:W2:Y:S02]  /*2a140*/  SHFL.BFLY P0, R0, R2, R0, R3 ;  /* 0x0c00000002007389 */ /* 0x0002a40000000003 */
[----:B-12---:R-:W-:Y:S05]  /*2a150*/  ENDCOLLECTIVE ;  /* 0x000000000000791b */ /* 0x006fea0003800000 */
.L_x_7708:
[----:B------:R-:W-:Y:S01]  /*2a160*/  MOV R11, R0 ;  /* 0x00000000000b7202 */ /* 0x000fe20000000f00 */
[----:B------:R-:W-:Y:S06]  /*2a170*/  BRA `(.L_x_7709) ;  /* 0xfffffff000e47947 */ /* 0x000fec000383ffff */
.L_x_7710:
        /* <DEDUP_REMOVED lines=16> */
.L_x_14768:


//--------------------- .text._ZN5flash24flash_fwd_splitkv_kernelI23Flash_fwd_kernel_traitsILi64ELi64ELi256ELi4ELb0ELb0EN7cutlass10bfloat16_tE19Flash_kernel_traitsILi64ELi64ELi256ELi4ES3_EELb0ELb1ELb0ELb0ELb1ELb1ELb1ELb1EEEvNS_16Flash_fwd_paramsE --------------------------
	.section	.text._ZN5flash24flash_fwd_splitkv_kernelI23Flash_fwd_kernel_traitsILi64ELi64ELi256ELi4ELb0ELb0EN7cutlass10bfloat16_tE19Flash_kernel_traitsILi64ELi64ELi256ELi4ES3_EELb0ELb1ELb0ELb0ELb1ELb1ELb1ELb1EEEvNS_16Flash_fwd_paramsE,"ax",@progbits
	.align	128
        .global         _ZN5flash24flash_fwd_splitkv_kernelI23Flash_fwd_kernel_traitsILi64ELi64ELi256ELi4ELb0ELb0EN7cutlass10bfloat16_tE19Flash_kernel_traitsILi64ELi64ELi256ELi4ES3_EELb0ELb1ELb0ELb0ELb1ELb1ELb1ELb1EEEvNS_16Flash_fwd_paramsE
        .type           _ZN5flash24flash_fwd_splitkv_kernelI23Flash_fwd_kernel_traitsILi64ELi64ELi256ELi4ELb0ELb0EN7cutlass10bfloat16_tE19Flash_kernel_traitsILi64ELi64ELi256ELi4ES3_EELb0ELb1ELb0ELb0ELb1ELb1ELb1ELb1EEEvNS_16Flash_fwd_paramsE,@function
        .size           _ZN5flash24flash_fwd_splitkv_kernelI23Flash_fwd_kernel_traitsILi64ELi64ELi256ELi4ELb0ELb0EN7cutlass10bfloat16_tE19Flash_kernel_traitsILi64ELi64ELi256ELi4ES3_EELb0ELb1ELb0ELb0ELb1ELb1ELb1ELb1EEEvNS_16Flash_fwd_paramsE,(.L_x_14769 - _ZN5flash24flash_fwd_splitkv_kernelI23Flash_fwd_kernel_traitsILi64ELi64ELi256ELi4ELb0ELb0EN7cutlass10bfloat16_tE19Flash_kernel_traitsILi64ELi64ELi256ELi4ES3_EELb0ELb1ELb0ELb0ELb1ELb1ELb1ELb1EEEvNS_16Flash_fwd_paramsE)
        .other          _ZN5flash24flash_fwd_splitkv_kernelI23Flash_fwd_kernel_traitsILi64ELi64ELi256ELi4ELb0ELb0EN7cutlass10bfloat16_tE19Flash_kernel_traitsILi64ELi64ELi256ELi4ES3_EELb0ELb1ELb0ELb0ELb1ELb1ELb1ELb1EEEvNS_16Flash_fwd_paramsE,@"STO_CUDA_ENTRY STV_DEFAULT"
_ZN5flash24flash_fwd_splitkv_kernelI23Flash_fwd_kernel_traitsILi64ELi64ELi256ELi4ELb0ELb0EN7cutlass10bfloat16_tE19Flash_kernel_traitsILi64ELi64ELi256ELi4ES3_EELb0ELb1ELb0ELb0ELb1ELb1ELb1ELb1EEEvNS_16Flash_fwd_paramsE:
.text._ZN5flash24flash_fwd_splitkv_kernelI23Flash_fwd_kernel_traitsILi64ELi64ELi256ELi4ELb0ELb0EN7cutlass10bfloat16_tE19Flash_kernel_traitsILi64ELi64ELi256ELi4ES3_EELb0ELb1ELb0ELb0ELb1ELb1ELb1ELb1EEEvNS_16Flash_fwd_paramsE:
        /* <DEDUP_REMOVED lines=30> */
[----:B-1----:R-:W-:Y:S05]  /*01e0*/  CALL.REL.NOINC `($_ZN5flash24flash_fwd_splitkv_kernelI23Flash_fwd_kernel_traitsILi64ELi64ELi256ELi4ELb0ELb0EN7cutlass10bfloat16_tE19Flash_kernel_traitsILi64ELi64ELi256ELi4ES3_EELb0ELb1ELb0ELb0ELb1ELb1ELb1ELb1EEEvNS_16Flash_fwd_paramsE$_ZN5flash30compute_attn_1rowblock_splitkvI23Flash_fwd_kernel_traitsILi64ELi64ELi256ELi4ELb0ELb0EN7cutlass10bfloat16_tE19Flash_kernel_traitsILi64ELi64ELi256ELi4ES3_EELb0ELb1ELb0ELb0ELb1ELb1ELb1ELb1ENS_16Flash_fwd_paramsEEEvRKT8_iiiii) ;  /* 0x0000000000087944 */ /* 0x002fea0003c00000 */
[----:B------:R-:W-:Y:S05]  /*01f0*/  BSYNC.RECONVERGENT B3 ;  /* 0x0000000000037941 */ /* 0x000fea0003800200 */
.L_x_7711:
[----:B------:R-:W-:Y:S05]  /*0200*/  EXIT ;  /* 0x000000000000794d */ /* 0x000fea0003800000 */
        .type           $_ZN5flash24flash_fwd_splitkv_kernelI23Flash_fwd_kernel_traitsILi64ELi64ELi256ELi4ELb0ELb0EN7cutlass10bfloat16_tE19Flash_kernel_traitsILi64ELi64ELi256ELi4ES3_EELb0ELb1ELb0ELb0ELb1ELb1ELb1ELb1EEEvNS_16Flash_fwd_paramsE$_ZN5flash30compute_attn_1rowblock_splitkvI23Flash_fwd_kernel_traitsILi64ELi64ELi256ELi4ELb0ELb0EN7cutlass10bfloat16_tE19Flash_kernel_traitsILi64ELi64ELi256ELi4ES3_EELb0ELb1ELb0ELb0ELb1ELb1ELb1ELb1ENS_16Flash_fwd_paramsEEEvRKT8_iiiii,@function
        .size           $_ZN5flash24flash_fwd_splitkv_kernelI23Flash_fwd_kernel_traitsILi64ELi64ELi256ELi4ELb0ELb0EN7cutlass10bfloat16_tE19Flash_kernel_traitsILi64ELi64ELi256ELi4ES3_EELb0ELb1ELb0ELb0ELb1ELb1ELb1ELb1EEEvNS_16Flash_fwd_paramsE$_ZN5flash30compute_attn_1rowblock_splitkvI23Flash_fwd_kernel_traitsILi64ELi64ELi256ELi4ELb0ELb0EN7cutlass10bfloat16_tE19Flash_kernel_traitsILi64ELi64ELi256ELi4ES3_EELb0ELb1ELb0ELb0ELb1ELb1ELb1ELb1ENS_16Flash_fwd_paramsEEEvRKT8_iiiii,(.L_x_14769 - $_ZN5flash24flash_fwd_splitkv_kernelI23Flash_fwd_kernel_traitsILi64ELi64ELi256ELi4ELb0ELb0EN7cutlass10bfloat16_tE19Flash_kernel_traitsILi64ELi64ELi256ELi4ES3_EELb0ELb1ELb0ELb0ELb1ELb1ELb1ELb1EEEvNS_16Flash_fwd_paramsE$_ZN5flash30compute_attn_1rowblock_splitkvI23Flash_fwd_kernel_traitsILi64ELi64ELi256ELi4ELb0ELb0EN7cutlass10bfloat16_tE19Flash_kernel_traitsILi64ELi64ELi256ELi4ES3_EELb0ELb1ELb0ELb0ELb1ELb1ELb1ELb1ENS_16Flash_fwd_paramsEEEvRKT8_iiiii)
$_ZN5flash24flash_fwd_splitkv_kernelI23Flash_fwd_kernel_traitsILi64ELi64ELi256ELi4ELb0ELb0EN7cutlass10bfloat16_tE19Flash_kernel_traitsILi64ELi64ELi256ELi4ES3_EELb0ELb1ELb0ELb0ELb1ELb1ELb1ELb1EEEvNS_16Flash_fwd_paramsE$_ZN5flash30compute_attn_1rowblock_splitkvI23Flash_fwd_kernel_traitsILi64ELi64ELi256ELi4ELb0ELb0EN7cutlass10bfloat16_tE19Flash_kernel_traitsILi64ELi64ELi256ELi4ES3_EELb0ELb1ELb0ELb0ELb1ELb1ELb1ELb1ENS_16Flash_fwd_paramsEEEvRKT8_iiiii:
        /* <DEDUP_REMOVED lines=40> */
.L_x_7713:
[----:B------:R-:W-:Y:S05]  /*0490*/  BSYNC.RECONVERGENT B0 ;  /* 0x0000000000007941 */ /* 0x000fea0003800200 */
.L_x_7712:
[----:B------:R-:W-:Y:S04]  /*04a0*/  BSSY.RECONVERGENT B0, `(.L_x_7714) ;  /* 0x0000007000007945 */ /* 0x000fe80003800200 */
[----:B------:R-:W-:Y:S05]  /*04b0*/  @!P4 BRA `(.L_x_7715) ;  /* 0x000000000014c947 */ /* 0x000fea0003800000 */
[----:B-----5:R-:W3:Y:S02]  /*04c0*/  LD.E.U8 R0, desc[UR4][R134.64+0x1b2] ;  /* 0x0001b20486007980 */ /* 0x020ee4000c101100 */
[----:B---3--:R-:W-:-:S13]  /*04d0*/  ISETP.NE.AND P0, PT, R0, RZ, PT ;  /* 0x000000ff0000720c */ /* 0x008fda0003f05270 */
[----:B------:R-:W3:Y:S02]  /*04e0*/  @P0 LD.E R0, desc[UR4][R2.64+0x4] ;  /* 0x0000040402000980 */ /* 0x000ee4000c101900 */
[----:B---3--:R-:W-:-:S06]  /*04f0*/  @P0 IADD3 R0, PT, PT, R0, -R20, RZ ;  /* 0x8000001400000210 */ /* 0x008fcc0007ffe0ff */
[----:B------:R3:W5:Y:S02]  /*0500*/  @!P0 LD.E R0, desc[UR4][R2.64] ;  /* 0x0000000402008980 */ /* 0x000764000c101900 */
.L_x_7715:
[----:B------:R-:W-:Y:S05]  /*0510*/  BSYNC.RECONVERGENT B0 ;  /* 0x0000000000007941 */ /* 0x000fea0003800200 */
.L_x_7714:
        /* <DEDUP_REMOVED lines=11> */
.L_x_7717:
[----:B--23--:R-:W2:Y:S01]  /*05d0*/  LD.E.64 R2, desc[UR4][R134.64+0x108] ;  /* 0x0001080486027980 */ /* 0x00cea2000c101b00 */
[----:B------:R-:W-:Y:S01]  /*05e0*/  BSSY.RECONVERGENT B0, `(.L_x_7719) ;  /* 0x0000006000007945 */ /* 0x000fe20003800200 */
[----:B------:R-:W-:Y:S01]  /*05f0*/  IMAD.MOV.U32 R0, RZ, RZ, RZ ;  /* 0x000000ffff007224 */ /* 0x000fe200078e00ff */
[----:B--2---:R-:W-:-:S04]  /*0600*/  ISETP.NE.U32.AND P0, PT, R2, RZ, PT ;  /* 0x000000ff0200720c */ /* 0x004fc80003f05070 */
[----:B------:R-:W-:-:S13]  /*0610*/  ISETP.NE.AND.EX P0, PT, R3, RZ, PT, P0 ;  /* 0x000000ff0300720c */ /* 0x000fda0003f05300 */
[----:B------:R-:W-:Y:S05]  /*0620*/  @!P0 BRA `(.L_x_7720) ;  /* 0x0000000000048947 */ /* 0x000fea0003800000 */
[----:B------:R2:W5:Y:S02]  /*0630*/  LD.E R0, desc[UR4][R134.64+0xbc] ;  /* 0x0000bc0486007980 */ /* 0x000564000c101900 */
.L_x_7720:
[----:B------:R-:W-:Y:S05]  /*0640*/  BSYNC.RECONVERGENT B0 ;  /* 0x0000000000007941 */ /* 0x000fea0003800200 */
.L_x_7719:
[----:B-----5:R-:W-:Y:S02]  /*0650*/  IADD3 R147, PT, PT, R113, R0, RZ ;  /* 0x0000000071937210 */ /* 0x020fe40007ffe0ff */
.L_x_7718:
[----:B------:R-:W-:Y:S05]  /*0660*/  BSYNC.RECONVERGENT B1 ;  /* 0x0000000000017941 */ /* 0x000fea0003800200 */
.L_x_7716:
[----:B------:R-:W3:Y:S01]  /*0670*/  S2R R37, SR_CTAID.X ;  /* 0x0000000000257919 */ /* 0x000ee20000002500 */
[----:B------:R-:W-:Y:S01]  /*0680*/  MOV R12, 0x1f0 ;  /* 0x000001f0000c7802 */ /* 0x000fe20000000f00 */
[----:B------:R-:W-:-:S03]  /*0690*/  IMAD.MOV.U32 R3, RZ, RZ, 0x0 ;  /* 0x00000000ff037424 */ /* 0x000fc600078e00ff */
[----:B------:R-:W-:Y:S01]  /*06a0*/  MOV R2, R12 ;  /* 0x0000000c00027202 */ /* 0x000fe20000000f00 */
[----:B---3--:R-:W-:-:S05]  /*06b0*/  IMAD.SHL.U32 R165, R37, 0x40, RZ ;  /* 0x0000004025a57824 */ /* 0x008fca00078e00ff */
[----:B------:R-:W-:-:S13]  /*06c0*/  ISETP.GT.AND P0, PT, R14, R165, PT ;  /* 0x000000a50e00720c */ /* 0x000fda0003f04270 */
[----:B-12-4-:R-:W-:Y:S05]  /*06d0*/  @!P0 RET.REL.NODEC R2 `(_ZN5flash24flash_fwd_splitkv_kernelI23Flash_fwd_kernel_traitsILi64ELi64ELi256ELi4ELb0ELb0EN7cutlass10bfloat16_tE19Flash_kernel_traitsILi64ELi64ELi256ELi4ES3_EELb0ELb1ELb0ELb0ELb1ELb1ELb1ELb1EEEvNS_16Flash_fwd_paramsE) ;  /* 0xfffffff802488950 */ /* 0x016fea0003c3ffff */
        /* <DEDUP_REMOVED lines=130> */
[----:B-1----:R-:W-:Y:S05]  /*0f00*/  @P0 RET.REL.NODEC R4 `(_ZN5flash24flash_fwd_splitkv_kernelI23Flash_fwd_kernel_traitsILi64ELi64ELi256ELi4ELb0ELb0EN7cutlass10bfloat16_tE19Flash_kernel_traitsILi64ELi64ELi256ELi4ES3_EELb0ELb1ELb0ELb0ELb1ELb1ELb1ELb1EEEvNS_16Flash_fwd_paramsE) ;  /* 0xfffffff0043c0950 */ /* 0x002fea0003c3ffff */
[----:B------:R-:W-:-:S05]  /*0f10*/  MOV R0, 0xff800000 ;  /* 0xff80000000007802 */ /* 0x000fca0000000f00 */
[----:B------:R1:W-:Y:S02]  /*0f20*/  ST.E desc[UR4][R2.64+0xe0], R0 ;  /* 0x0000e00002007985 */ /* 0x0003e4000c101904 */
[----:B-1----:R-:W-:Y:S02]  /*0f30*/  MOV R2, R12 ;  /* 0x0000000c00027202 */ /* 0x002fe40000000f00 */
[----:B------:R-:W-:-:S04]  /*0f40*/  MOV R3, 0x0 ;  /* 0x0000000000037802 */ /* 0x000fc80000000f00 */
[----:B------:R-:W-:Y:S05]  /*0f50*/  RET.REL.NODEC R2 `(_ZN5flash24flash_fwd_splitkv_kernelI23Flash_fwd_kernel_traitsILi64ELi64ELi256ELi4ELb0ELb0EN7cutlass10bfloat16_tE19Flash_kernel_traitsILi64ELi64ELi256ELi4ES3_EELb0ELb1ELb0ELb0ELb1ELb1ELb1ELb1EEEvNS_16Flash_fwd_paramsE) ;  /* 0xfffffff002287950 */ /* 0x000fea0003c3ffff */
.L_x_7721:
        /* <DEDUP_REMOVED lines=111> */
.L_x_7723:
        /* <DEDUP_REMOVED lines=83> */
.L_x_7724:
[----:B------:R-:W-:Y:S05]  /*1b80*/  BSYNC.RECONVERGENT B0 ;  /* 0x0000000000007941 */ /* 0x000fea0003800200 */
.L_x_7722:
        /* <DEDUP_REMOVED lines=54> */
[----:B------:R-:W-:-:S02]  /*1ef0*/  SHF.L.U64.HI R87, R232, 0x4, R233 ;  /* 0x00000004e8577819 */ /* 0x000fc400000102e9 */
[----:B------:R-:W-:Y:S01]  /*1f00*/  SHF.L.U64.HI R111, R60, 0x4, R61 ;  /* 0x000000043c6f7819 */ /* 0x000fe2000001023d */
[----:B------:R-:W-:Y:S01]  /*1f10*/  IMAD.SHL.U32 R75, R232, 0x10, RZ ;  /* 0x00000010e84b7824 */ /* 0x000fe200078e00ff */
        /* <DEDUP_REMOVED lines=208> */
.L_x_7796:
        /* <DEDUP_REMOVED lines=310> */
.L_x_7727:
        /* <DEDUP_REMOVED lines=65> */
.L_x_7731:
[----:B------:R-:W-:Y:S05]  /*4390*/  BSYNC.RECONVERGENT B0 ;  /* 0x0000000000007941 */ /* 0x000fea0003800200 */
.L_x_7730:
        /* <DEDUP_REMOVED lines=50> */
.L_x_7733:
[----:B------:R-:W-:Y:S05]  /*46c0*/  BSYNC.RECONVERGENT B0 ;  /* 0x0000000000007941 */ /* 0x000fea0003800200 */
.L_x_7732:
        /* <DEDUP_REMOVED lines=56> */
.L_x_7735:
[----:B------:R-:W-:Y:S05]  /*4a50*/  BSYNC.RECONVERGENT B0 ;  /* 0x0000000000007941 */ /* 0x000fea0003800200 */
.L_x_7734:
        /* <DEDUP_REMOVED lines=56> */
.L_x_7737:
[----:B------:R-:W-:Y:S05]  /*4de0*/  BSYNC.RECONVERGENT B0 ;  /* 0x0000000000007941 */ /* 0x000fea0003800200 */
.L_x_7736:
        /* <DEDUP_REMOVED lines=56> */
.L_x_7739:
[----:B------:R-:W-:Y:S05]  /*5170*/  BSYNC.RECONVERGENT B0 ;  /* 0x0000000000007941 */ /* 0x000fea0003800200 */
.L_x_7738:
        /* <DEDUP_REMOVED lines=56> */
.L_x_7741:
[----:B------:R-:W-:Y:S05]  /*5500*/  BSYNC.RECONVERGENT B0 ;  /* 0x0000000000007941 */ /* 0x000fea0003800200 */
.L_x_7740:
        /* <DEDUP_REMOVED lines=56> */
.L_x_7743:
[----:B------:R-:W-:Y:S05]  /*5890*/  BSYNC.RECONVERGENT B0 ;  /* 0x0000000000007941 */ /* 0x000fea0003800200 */
.L_x_7742:
        /* <DEDUP_REMOVED lines=56> */
.L_x_7745:
[----:B------:R-:W-:Y:S05]  /*5c20*/  BSYNC.RECONVERGENT B0 ;  /* 0x0000000000007941 */ /* 0x000fea0003800200 */
.L_x_7744:
        /* <DEDUP_REMOVED lines=56> */
.L_x_7747:
[----:B------:R-:W-:Y:S05]  /*5fb0*/  BSYNC.RECONVERGENT B0 ;  /* 0x0000000000007941 */ /* 0x000fea0003800200 */
.L_x_7746:
        /* <DEDUP_REMOVED lines=56> */
.L_x_7749:
[----:B------:R-:W-:Y:S05]  /*6340*/  BSYNC.RECONVERGENT B0 ;  /* 0x0000000000007941 */ /* 0x000fea0003800200 */
.L_x_7748:
        /* <DEDUP_REMOVED lines=62> */
.L_x_7751:
[----:B------:R-:W-:Y:S05]  /*6730*/  BSYNC.RECONVERGENT B0 ;  /* 0x0000000000007941 */ /* 0x000fea0003800200 */
.L_x_7750:
        /* <DEDUP_REMOVED lines=62> */
.L_x_7753:
[----:B------:R-:W-:Y:S05]  /*6b20*/  BSYNC.RECONVERGENT B0 ;  /* 0x0000000000007941 */ /* 0x000fea0003800200 */
.L_x_7752:
        /* <DEDUP_REMOVED lines=62> */
.L_x_7755:
[----:B------:R-:W-:Y:S05]  /*6f10*/  BSYNC.RECONVERGENT B0 ;  /* 0x0000000000007941 */ /* 0x000fea0003800200 */
.L_x_7754:
        /* <DEDUP_REMOVED lines=62> */
.L_x_7757:
[----:B------:R-:W-:Y:S05]  /*7300*/  BSYNC.RECONVERGENT B0 ;  /* 0x0000000000007941 */ /* 0x000fea0003800200 */
.L_x_7756:
        /* <DEDUP_REMOVED lines=62> */
.L_x_7759:
[----:B------:R-:W-:Y:S05]  /*76f0*/  BSYNC.RECONVERGENT B0 ;  /* 0x0000000000007941 */ /* 0x000fea0003800200 */
.L_x_7758:
        /* <DEDUP_REMOVED lines=62> */
.L_x_7761:
[----:B------:R-:W-:Y:S05]  /*7ae0*/  BSYNC.RECONVERGENT B0 ;  /* 0x0000000000007941 */ /* 0x000fea0003800200 */
.L_x_7760:
[----:B------:R-:W5:Y:S02]  /*7af0*/  LD.E R0, desc[UR4][R134.64+0xd0] ;  /* 0x0000d00486007980 */ /* 0x000f64000c101900 */
[----:B-----5:R-:W-:Y:S05]  /*7b00*/  IMAD.U32 R0, R0, -0x80, RZ ;  /* 0xffffff8000007824 */ /* 0x020fea00078e00ff */
[C---:B------:R-:W-:Y:S02]  /*7b10*/  LEA R28, P1, R0.reuse, R28, 0x1 ;  /* 0x0000001c001c7211 */ /* 0x040fe400078208ff */
[C---:B------:R-:W-:Y:S02]  /*7b20*/  LEA R40, P0, R0.reuse, R40, 0x1 ;  /* 0x0000002800287211 */ /* 0x040fe400078008ff */
[C---:B------:R-:W-:Y:S02]  /*7b30*/  LEA.HI.X.SX32 R29, R0.reuse, R29, 0x1, P1 ;  /* 0x0000001d001d7211 */ /* 0x040fe400008f0eff */
[----:B------:R-:W-:Y:S01]  /*7b40*/  LEA.HI.X.SX32 R41, R0, R41, 0x1, P0 ;  /* 0x0000002900297211 */ /* 0x000fe200000f0eff */
[----:B------:R-:W-:Y:S05]  /*7b50*/  BRA `(.L_x_7728) ;  /* 0x0000005c00fc7947 */ /* 0x000fea0003800000 */
.L_x_7729:
        /* <DEDUP_REMOVED lines=97> */
.L_x_7763:
[----:B------:R-:W-:Y:S05]  /*8170*/  BSYNC.RECONVERGENT B0 ;  /* 0x0000000000007941 */ /* 0x000fea0003800200 */
.L_x_7762:
        /* <DEDUP_REMOVED lines=88> */
.L_x_7765:
[----:B------:R-:W-:Y:S05]  /*8700*/  BSYNC.RECONVERGENT B0 ;  /* 0x0000000000007941 */ /* 0x000fea0003800200 */
.L_x_7764:
        /* <DEDUP_REMOVED lines=92> */
.L_x_7767:
[----:B------:R-:W-:Y:S05]  /*8cd0*/  BSYNC.RECONVERGENT B0 ;  /* 0x0000000000007941 */ /* 0x000fea0003800200 */
.L_x_7766:
        /* <DEDUP_REMOVED lines=92> */
.L_x_7769:
[----:B------:R-:W-:Y:S05]  /*92a0*/  BSYNC.RECONVERGENT B0 ;  /* 0x0000000000007941 */ /* 0x000fea0003800200 */
.L_x_7768:
        /* <DEDUP_REMOVED lines=92> */
.L_x_7771:
[----:B------:R-:W-:Y:S05]  /*9870*/  BSYNC.RECONVERGENT B0 ;  /* 0x0000000000007941 */ /* 0x000fea0003800200 */
.L_x_7770:
        /* <DEDUP_REMOVED lines=92> */
.L_x_7773:
[----:B------:R-:W-:Y:S05]  /*9e40*/  BSYNC.RECONVERGENT B0 ;  /* 0x0000000000007941 */ /* 0x000fea0003800200 */
.L_x_7772:
        /* <DEDUP_REMOVED lines=92> */
.L_x_7775:
[----:B------:R-:W-:Y:S05]  /*a410*/  BSYNC.RECONVERGENT B0 ;  /* 0x0000000000007941 */ /* 0x000fea0003800200 */
.L_x_7774:
        /* <DEDUP_REMOVED lines=92> */
.L_x_7777:
[----:B------:R-:W-:Y:S05]  /*a9e0*/  BSYNC.RECONVERGENT B0 ;  /* 0x0000000000007941 */ /* 0x000fea0003800200 */
.L_x_7776:
        /* <DEDUP_REMOVED lines=92> */
.L_x_7779:
[----:B------:R-:W-:Y:S05]  /*afb0*/  BSYNC.RECONVERGENT B0 ;  /* 0x0000000000007941 */ /* 0x000fea0003800200 */
.L_x_7778:
        /* <DEDUP_REMOVED lines=92> */
.L_x_7781:
[----:B------:R-:W-:Y:S05]  /*b580*/  BSYNC.RECONVERGENT B0 ;  /* 0x0000000000007941 */ /* 0x000fea0003800200 */
.L_x_7780:
        /* <DEDUP_REMOVED lines=98> */
.L_x_7783:
[----:B------:R-:W-:Y:S05]  /*bbb0*/  BSYNC.RECONVERGENT B0 ;  /* 0x0000000000007941 */ /* 0x000fea0003800200 */
.L_x_7782:
        /* <DEDUP_REMOVED lines=98> */
.L_x_7785:
[----:B------:R-:W-:Y:S05]  /*c1e0*/  BSYNC.RECONVERGENT B0 ;  /* 0x0000000000007941 */ /* 0x000fea0003800200 */
.L_x_7784:
        /* <DEDUP_REMOVED lines=98> */
.L_x_7787:
[----:B------:R-:W-:Y:S05]  /*c810*/  BSYNC.RECONVERGENT B0 ;  /* 0x0000000000007941 */ /* 0x000fea0003800200 */
.L_x_7786:
        /* <DEDUP_REMOVED lines=98> */
.L_x_7789:
[----:B------:R-:W-:Y:S05]  /*ce40*/  BSYNC.RECONVERGENT B0 ;  /* 0x0000000000007941 */ /* 0x000fea0003800200 */
.L_x_7788:
        /* <DEDUP_REMOVED lines=98> */
.L_x_7791:
[----:B------:R-:W-:Y:S05]  /*d470*/  BSYNC.RECONVERGENT B0 ;  /* 0x0000000000007941 */ /* 0x000fea0003800200 */
.L_x_7790:
        /* <DEDUP_REMOVED lines=98> */
.L_x_7793:
[----:B------:R-:W-:Y:S05]  /*daa0*/  BSYNC.RECONVERGENT B0 ;  /* 0x0000000000007941 */ /* 0x000fea0003800200 */
.L_x_7792:
        /* <DEDUP_REMOVED lines=10> */
.L_x_7728:
[----:B------:R-:W-:Y:S05]  /*db50*/  BSYNC.RECONVERGENT B1 ;  /* 0x0000000000017941 */ /* 0x000fea0003800200 */
.L_x_7726:
        /* <DEDUP_REMOVED lines=103> */
.L_x_7795:
[----:B------:R-:W-:Y:S05]  /*e1d0*/  BSYNC.RECONVERGENT B0 ;  /* 0x0000000000007941 */ /* 0x000fea0003800200 */
.L_x_7794:
[----:B------:R-:W-:Y:S11]  /*e1e0*/  ISETP.GT.AND P0, PT, R81, R88, PT ;  /* 0x000000585100720c */ /* 0x000ff60003f04270 */
[----:B------:R-:W-:Y:S02]  /*e1f0*/  @!UPT UIADD3 URZ, UPT, UPT, URZ, URZ, URZ ;  /* 0x000000fffffff290 */ /* 0x000fe4000fffe0ff */
[----:B------:R-:W-:Y:S05]  /*e200*/  @P0 BRA `(.L_x_7796) ;  /* 0xffffff4800840947 */ /* 0x000fea000383ffff */
.L_x_7725:
        /* <DEDUP_REMOVED lines=32> */
.L_x_7800:
[----:B------:R-:W-:Y:S05]  /*e410*/  BSYNC.RECONVERGENT B0 ;  /* 0x0000000000007941 */ /* 0x000fea0003800200 */
.L_x_7799:
        /* <DEDUP_REMOVED lines=8> */
.L_x_7798:
        /* <DEDUP_REMOVED lines=84> */
.L_x_7806:
[----:B------:R-:W-:Y:S05]  /*e9e0*/  BSYNC.RECONVERGENT B0 ;  /* 0x0000000000007941 */ /* 0x000fea0003800200 */
.L_x_7805:
[----:B-----5:R1:W-:Y:S02]  /*e9f0*/  STS.128 [R89], R4 ;  /* 0x0000000459007388 */ /* 0x0203e40000000c00 */
.L_x_7804:
[----:B------:R-:W-:Y:S05]  /*ea00*/  BSYNC.RECONVERGENT B1 ;  /* 0x0000000000017941 */ /* 0x000fea0003800200 */
.L_x_7803:
        /* <DEDUP_REMOVED lines=62> */
.L_x_7810:
[----:B------:R-:W-:Y:S05]  /*edf0*/  BSYNC.RECONVERGENT B0 ;  /* 0x0000000000007941 */ /* 0x000fea0003800200 */
.L_x_7809:
[----:B-----5:R2:W-:Y:S02]  /*ee00*/  STS.128 [R89+0x800], R4 ;  /* 0x0008000459007388 */ /* 0x0205e40000000c00 */
.L_x_7808:
[----:B------:R-:W-:Y:S05]  /*ee10*/  BSYNC.RECONVERGENT B1 ;  /* 0x0000000000017941 */ /* 0x000fea0003800200 */
.L_x_7807:
        /* <DEDUP_REMOVED lines=63> */
.L_x_7814:
[----:B------:R-:W-:Y:S05]  /*f210*/  BSYNC.RECONVERGENT B0 ;  /* 0x0000000000007941 */ /* 0x000fea0003800200 */
.L_x_7813:
[----:B-----5:R3:W-:Y:S02]  /*f220*/  STS.128 [R89+0x1000], R4 ;  /* 0x0010000459007388 */ /* 0x0207e40000000c00 */
.L_x_7812:
[----:B------:R-:W-:Y:S05]  /*f230*/  BSYNC.RECONVERGENT B1 ;  /* 0x0000000000017941 */ /* 0x000fea0003800200 */
.L_x_7811:
        /* <DEDUP_REMOVED lines=62> */
.L_x_7816:
[----:B------:R-:W-:Y:S05]  /*f620*/  BSYNC.RECONVERGENT B0 ;  /* 0x0000000000007941 */ /* 0x000fea0003800200 */
.L_x_7815:
[----:B-----5:R1:W-:Y:S01]  /*f630*/  STS.128 [R89+0x1800], R4 ;  /* 0x0018000459007388 */ /* 0x0203e20000000c00 */
[----:B------:R-:W-:Y:S05]  /*f640*/  BRA `(.L_x_7801) ;  /* 0x00000018000c7947 */ /* 0x000fea0003800000 */
.L_x_7802:
        /* <DEDUP_REMOVED lines=96> */
.L_x_7820:
[----:B------:R-:W-:Y:S05]  /*fc50*/  BSYNC.RECONVERGENT B0 ;  /* 0x0000000000007941 */ /* 0x000fea0003800200 */
.L_x_7819:
[----:B-----5:R1:W-:Y:S02]  /*fc60*/  STS.128 [R89], R4 ;  /* 0x0000000459007388 */ /* 0x0203e40000000c00 */
.L_x_7818:
[----:B------:R-:W-:Y:S05]  /*fc70*/  BSYNC.RECONVERGENT B1 ;  /* 0x0000000000017941 */ /* 0x000fea0003800200 */
.L_x_7817:
        /* <DEDUP_REMOVED lines=92> */
.L_x_7824:
[----:B------:R-:W-:Y:S05]  /*10240*/  BSYNC.RECONVERGENT B0 ;  /* 0x0000000000007941 */ /* 0x000fea0003800200 */
.L_x_7823:
[----:B-----5:R2:W-:Y:S02]  /*10250*/  STS.128 [R89+0x800], R4 ;  /* 0x0008000459007388 */ /* 0x0205e40000000c00 */
.L_x_7822:
[----:B------:R-:W-:Y:S05]  /*10260*/  BSYNC.RECONVERGENT B1 ;  /* 0x0000000000017941 */ /* 0x000fea0003800200 */
.L_x_7821:
        /* <DEDUP_REMOVED lines=93> */
.L_x_7828:
[----:B------:R-:W-:Y:S05]  /*10840*/  BSYNC.RECONVERGENT B0 ;  /* 0x0000000000007941 */ /* 0x000fea0003800200 */
.L_x_7827:
[----:B-----5:R3:W-:Y:S02]  /*10850*/  STS.128 [R89+0x1000], R4 ;  /* 0x0010000459007388 */ /* 0x0207e40000000c00 */
.L_x_7826:
[----:B------:R-:W-:Y:S05]  /*10860*/  BSYNC.RECONVERGENT B1 ;  /* 0x0000000000017941 */ /* 0x000fea0003800200 */
.L_x_7825:
        /* <DEDUP_REMOVED lines=95> */
.L_x_7830:
[----:B------:R-:W-:Y:S05]  /*10e60*/  BSYNC.RECONVERGENT B0 ;  /* 0x0000000000007941 */ /* 0x000fea0003800200 */
.L_x_7829:
[----:B-----5:R4:W-:Y:S02]  /*10e70*/  STS.128 [R89+0x1800], R4 ;  /* 0x0018000459007388 */ /* 0x0209e40000000c00 */
.L_x_7801:
[----:B------:R-:W-:Y:S05]  /*10e80*/  BSYNC.RECONVERGENT B2 ;  /* 0x0000000000027941 */ /* 0x000fea0003800200 */
.L_x_7797:
[----:B------:R-:W2:Y:S04]  /*10e90*/  LDL R200, [R1+0x60] ;  /* 0x0000600001c87983 */ /* 0x000ea80000100800 */
[----:B------:R-:W5:Y:S04]  /*10ea0*/  LDL R198, [R1+0x70] ;  /* 0x0000700001c67983 */ /* 0x000f680000100800 */
[----:B------:R-:W5:Y:S04]  /*10eb0*/  LDL R34, [R1+0x78] ;  /* 0x0000780001227983 */ /* 0x000f680000100800 */
[----:B------:R-:W5:Y:S01]  /*10ec0*/  LDL R35, [R1+0x74] ;  /* 0x0000740001237983 */ /* 0x000f620000100800 */
[----:B------:R-:W-:-:S04]  /*10ed0*/  IADD3 R22, PT, PT, -R112, R147, RZ ;  /* 0x0000009370167210 */ /* 0x000fc80007ffe1ff */
[CC--:B------:R-:W-:Y:S02]  /*10ee0*/  ISETP.GE.AND P4, PT, R72.reuse, R22.reuse, PT ;  /* 0x000000164800720c */ /* 0x0c0fe40003f86270 */
[-C--:B------:R-:W-:Y:S02]  /*10ef0*/  ISETP.GE.AND P0, PT, R39, R22.reuse, PT ;  /* 0x000000162700720c */ /* 0x080fe40003f06270 */
[----:B-1----:R-:W-:Y:S02]  /*10f00*/  P2R R16, PR, RZ, 0x10 ;  /* 0x00000010ff107803 */ /* 0x002fe40000000000 */
[----:B------:R-:W-:Y:S02]  /*10f10*/  IADD3 R27, PT, PT, R72, 0x40, RZ ;  /* 0x00000040481b7810 */ /* 0x000fe40007ffe0ff */
[-C--:B------:R-:W-:Y:S02]  /*10f20*/  ISETP.GE.AND P2, PT, R47, R22.reuse, PT ;  /* 0x000000162f00720c */ /* 0x080fe40003f46270 */
[----:B------:R-:W-:-:S02]  /*10f30*/  ISETP.GE.AND P3, PT, R27, R22, PT ;  /* 0x000000161b00720c */ /* 0x000fc40003f66270 */
[C---:B------:R-:W-:Y:S02]  /*10f40*/  IADD3 R31, PT, PT, R72.reuse, 0x70, RZ ;  /* 0x00000070481f7810 */ /* 0x040fe40007ffe0ff */
[C---:B------:R-:W-:Y:S02]  /*10f50*/  IADD3 R29, PT, PT, R72.reuse, 0x60, RZ ;  /* 0x00000060481d7810 */ /* 0x040fe40007ffe0ff */
[C---:B------:R-:W-:Y:S02]  /*10f60*/  LOP3.LUT R32, R72.reuse, 0x80, RZ, 0xfc, !PT ;  /* 0x0000008048207812 */ /* 0x040fe400078efcff */
[C---:B------:R-:W-:Y:S02]  /*10f70*/  IADD3 R28, PT, PT, R72.reuse, 0x50, RZ ;  /* 0x00000050481c7810 */ /* 0x040fe40007ffe0ff */
[----:B------:R-:W-:-:S03]  /*10f80*/  IADD3 R33, PT, PT, R72, 0x90, RZ ;  /* 0x0000009048217810 */ /* 0x000fc60007ffe0ff */
[----:B------:R-:W-:Y:S01]  /*10f90*/  @!P3 IMAD R0, R233, 0x60, RZ ;  /* 0x00000060e900b824 */ /* 0x000fe200078e02ff */
[----:B------:R-:W-:Y:S02]  /*10fa0*/  ISETP.GE.AND P6, PT, R33, R22, PT ;  /* 0x000000162100720c */ /* 0x000fe40003fc6270 */
[C---:B------:R-:W-:Y:S02]  /*10fb0*/  IADD3 R24, PT, PT, R72.reuse, 0xa0, RZ ;  /* 0x000000a048187810 */ /* 0x040fe40007ffe0ff */
[C---:B------:R-:W-:Y:S01]  /*10fc0*/  IADD3 R23, PT, PT, R72.reuse, 0xb0, RZ ;  /* 0x000000b048177810 */ /* 0x040fe20007ffe0ff */
[C---:B------:R-:W-:Y:S01]  /*10fd0*/  VIADD R26, R72.reuse, 0xe0 ;  /* 0x000000e0481a7836 */ /* 0x040fe20000000000 */
[C---:B------:R-:W-:Y:S02]  /*10fe0*/  IADD3 R25, PT, PT, R72.reuse, 0xd0, RZ ;  /* 0x000000d048197810 */ /* 0x040fe40007ffe0ff */
[C---:B------:R-:W-:Y:S02]  /*10ff0*/  IADD3 R21, PT, PT, R72.reuse, 0xc0, RZ ;  /* 0x000000c048157810 */ /* 0x040fe40007ffe0ff */
[----:B------:R-:W-:-:S02]  /*11000*/  IADD3 R72, PT, PT, R72, 0xf0, RZ ;  /* 0x000000f048487810 */ /* 0x000fc40007ffe0ff */
[----:B--234-:R-:W-:Y:S02]  /*11010*/  @!P4 MOV R7, R200 ;  /* 0x000000c80007c202 */ /* 0x01cfe40000000f00 */
[----:B-----5:R-:W-:-:S05]  /*11020*/  @!P4 MOV R6, R198 ;  /* 0x000000c60006c202 */ /* 0x020fca0000000f00 */
        /* <DEDUP_REMOVED lines=18> */
[----:B--2---:R-:W-:Y:S02]  /*11150*/  @!P3 MOV R4, R2 ;  /* 0x000000020004b202 */ /* 0x004fe40000000f00 */
[----:B------:R-:W-:-:S03]  /*11160*/  @!P3 MOV R5, R3 ;  /* 0x000000030005b202 */ /* 0x000fc60000000f00 */
[----:B------:R-:W-:Y:S01]  /*11170*/  @!P3 IMAD.WIDE.U32 R4, R232, 0x60, R4 ;  /* 0x00000060e804b825 */ /* 0x000fe200078e0004 */
[-C--:B------:R-:W-:Y:S02]  /*11180*/  @!P2 MOV R8, R2.reuse ;  /* 0x000000020008a202 */ /* 0x080fe40000000f00 */
[----:B------:R-:W-:Y:S02]  /*11190*/  @!P2 MOV R9, R3 ;  /* 0x000000030009a202 */ /* 0x000fe40000000f00 */
[----:B------:R-:W-:Y:S02]  /*111a0*/  @!P3 IADD3 R5, PT, PT, R0, R5, RZ ;  /* 0x000000050005b210 */ /* 0x000fe40007ffe0ff */
[-C--:B------:R-:W-:Y:S02]  /*111b0*/  @!P0 MOV R10, R2.reuse ;  /* 0x00000002000a8202 */ /* 0x080fe40000000f00 */
[-C--:B-1----:R-:W-:Y:S01]  /*111c0*/  @!P1 MOV R7, R3.reuse ;  /* 0x0000000300079202 */ /* 0x082fe20000000f00 */
[----:B------:R-:W-:Y:S01]  /*111d0*/  @!P1 IMAD.MOV.U32 R6, RZ, RZ, R2 ;  /* 0x000000ffff069224 */ /* 0x000fe200078e0002 */
[----:B------:R-:W-:Y:S01]  /*111e0*/  @!P0 MOV R11, R3 ;  /* 0x00000003000b8202 */ /* 0x000fe20000000f00 */
[----:B------:R-:W-:Y:S01]  /*111f0*/  @!P1 IMAD R13, R233, 0xc0, RZ ;  /* 0x000000c0e90d9824 */ /* 0x000fe200078e02ff */
[----:B------:R1:W-:Y:S01]  /*11200*/  @!P3 LDGSTS.E.BYPASS.LTC128B.128 [R89+0x4000], desc[UR4][R4.64] ;  /* 0x040000000459bfae */ /* 0x0003e2000b981a04 */
[C---:B------:R-:W-:Y:S01]  /*11210*/  @!P1 IMAD.WIDE.U32 R6, R232.reuse, 0xc0, R6 ;  /* 0x000000c0e8069825 */ /* 0x040fe200078e0006 */
[----:B------:R-:W-:-:S02]  /*11220*/  @!P4 LEA R12, P3, R232, R2, 0x7 ;  /* 0x00000002e80cc211 */ /* 0x000fc400078638ff */
[----:B------:R-:W-:Y:S01]  /*11230*/  ISETP.GE.AND P5, PT, R24, R22, PT ;  /* 0x000000161800720c */ /* 0x000fe20003fa6270 */
[----:B------:R-:W-:Y:S02]  /*11240*/  @!P2 IMAD R0, R233, 0xa0, RZ ;  /* 0x000000a0e900a824 */ /* 0x000fe400078e02ff */
[----:B------:R-:W-:Y:S01]  /*11250*/  @!P2 IMAD.WIDE.U32 R8, R232, 0xa0, R8 ;  /* 0x000000a0e808a825 */ /* 0x000fe200078e0008 */
[----:B------:R-:W-:-:S03]  /*11260*/  @!P1 IADD3 R7, PT, PT, R13, R7, RZ ;  /* 0x000000070d079210 */ /* 0x000fc60007ffe0ff */
[C---:B------:R-:W-:Y:S01]  /*11270*/  @!P0 IMAD.WIDE.U32 R10, R232.reuse, 0xe0, R10 ;  /* 0x000000e0e80a8825 */ /* 0x040fe200078e000a */
[----:B------:R-:W-:-:S03]  /*11280*/  @!P4 LEA.HI.X R13, R232, R3, R233, 0x7, P3 ;  /* 0x00000003e80dc211 */ /* 0x000fc600018f3ce9 */
[----:B------:R-:W-:Y:S01]  /*11290*/  @!P0 IMAD R15, R233, 0xe0, RZ ;  /* 0x000000e0e90f8824 */ /* 0x000fe200078e02ff */
[----:B------:R-:W-:Y:S01]  /*112a0*/  @!P2 IADD3 R9, PT, PT, R0, R9, RZ ;  /* 0x000000090009a210 */ /* 0x000fe20007ffe0ff */
[----:B------:R-:W-:Y:S01]  /*112b0*/  @!P4 LDGSTS.E.BYPASS.LTC128B.128 [R89+0x4800], desc[UR4][R12.64] ;  /* 0x048000000c59cfae */ /* 0x000fe2000b981a04 */
[----:B------:R-:W-:-:S03]  /*112c0*/  ISETP.GE.AND P4, PT, R23, R22, PT ;  /* 0x000000161700720c */ /* 0x000fc60003f86270 */
[----:B------:R-:W-:Y:S04]  /*112d0*/  @!P2 LDGSTS.E.BYPASS.LTC128B.128 [R89+0x5000], desc[UR4][R8.64] ;  /* 0x050000000859afae */ /* 0x000fe8000b981a04 */
[----:B------:R-:W-:Y:S01]  /*112e0*/  @!P1 LDGSTS.E.BYPASS.LTC128B.128 [R89+0x5800], desc[UR4][R6.64] ;  /* 0x0580000006599fae */ /* 0x000fe2000b981a04 */
[----:B-1----:R-:W-:Y:S02]  /*112f0*/  @!P0 MOV R4, R10 ;  /* 0x0000000a00048202 */ /* 0x002fe40000000f00 */
[----:B------:R-:W-:Y:S02]  /*11300*/  @!P0 IADD3 R5, PT, PT, R15, R11, RZ ;  /* 0x0000000b0f058210 */ /* 0x000fe40007ffe0ff */
[----:B------:R-:W-:-:S03]  /*11310*/  @!P6 LEA R10, P3, R232, R2, 0x8 ;  /* 0x00000002e80ae211 */ /* 0x000fc600078640ff */
[----:B------:R1:W-:Y:S01]  /*11320*/  @!P0 LDGSTS.E.BYPASS.LTC128B.128 [R89+0x6000], desc[UR4][R4.64] ;  /* 0x0600000004598fae */ /* 0x0003e2000b981a04 */
[----:B------:R-:W-:Y:S02]  /*11330*/  @!P6 LEA.HI.X R11, R232, R3, R233, 0x8, P3 ;  /* 0x00000003e80be211 */ /* 0x000fe400018f44e9 */
[-C--:B------:R-:W-:Y:S02]  /*11340*/  ISETP.GE.AND P2, PT, R25, R22.reuse, PT ;  /* 0x000000161900720c */ /* 0x080fe40003f46270 */
[-C--:B------:R-:W-:Y:S01]  /*11350*/  ISETP.GE.AND P1, PT, R26, R22.reuse, PT ;  /* 0x000000161a00720c */ /* 0x080fe20003f26270 */
[----:B------:R2:W-:Y:S01]  /*11360*/  @!P6 LDGSTS.E.BYPASS.LTC128B.128 [R89+0x6800], desc[UR4][R10.64] ;  /* 0x068000000a59efae */ /* 0x0005e2000b981a04 */
[----:B------:R-:W-:Y:S01]  /*11370*/  ISETP.NE.AND P6, PT, R16, RZ, PT ;  /* 0x000000ff1000720c */ /* 0x000fe20003fc5270 */
[----:B------:R-:W-:Y:S01]  /*11380*/  @!P5 IMAD R16, R233, 0x120, RZ ;  /* 0x00000120e910d824 */ /* 0x000fe200078e02ff */
[-C--:B------:R-:W-:Y:S02]  /*11390*/  ISETP.GE.AND P0, PT, R72, R22.reuse, PT ;  /* 0x000000164800720c */ /* 0x080fe40003f06270 */
[----:B------:R-:W-:-:S02]  /*113a0*/  ISETP.GE.AND P3, PT, R21, R22, PT ;  /* 0x000000161500720c */ /* 0x000fc40003f66270 */
[----:B-1----:R-:W-:Y:S02]  /*113b0*/  @!P5 MOV R4, R2 ;  /* 0x000000020004d202 */ /* 0x002fe40000000f00 */
[----:B------:R-:W-:-:S03]  /*113c0*/  @!P5 MOV R5, R3 ;  /* 0x000000030005d202 */ /* 0x000fc60000000f00 */
[----:B------:R-:W-:-:S05]  /*113d0*/  @!P5 IMAD.WIDE.U32 R4, R232, 0x120, R4 ;  /* 0x00000120e804d825 */ /* 0x000fca00078e0004 */
[----:B------:R-:W-:Y:S02]  /*113e0*/  @!P5 IADD3 R17, PT, PT, R16, R5, RZ ;  /* 0x000000051011d210 */ /* 0x000fe40007ffe0ff */
[----:B------:R-:W-:Y:S02]  /*113f0*/  @!P5 MOV R16, R4 ;  /* 0x000000040010d202 */ /* 0x000fe40000000f00 */
[-C--:B------:R-:W-:Y:S02]  /*11400*/  @!P4 MOV R4, R2.reuse ;  /* 0x000000020004c202 */ /* 0x080fe40000000f00 */
[-C--:B------:R-:W-:Y:S02]  /*11410*/  @!P4 MOV R5, R3.reuse ;  /* 0x000000030005c202 */ /* 0x080fe40000000f00 */
[-C--:B------:R-:W-:Y:S02]  /*11420*/  @!P2 MOV R6, R2.reuse ;  /* 0x000000020006a202 */ /* 0x080fe40000000f00 */
[-C--:B------:R-:W-:Y:S01]  /*11430*/  @!P2 MOV R7, R3.reuse ;  /* 0x000000030007a202 */ /* 0x080fe20000000f00 */
[----:B------:R-:W-:Y:S01]  /*11440*/  @!P0 IMAD.MOV.U32 R18, RZ, RZ, R2 ;  /* 0x000000ffff128224 */ /* 0x000fe200078e0002 */
[----:B------:R-:W-:Y:S01]  /*11450*/  @!P1 MOV R12, R2 ;  /* 0x00000002000c9202 */ /* 0x000fe20000000f00 */
[C---:B--2---:R-:W-:Y:S01]  /*11460*/  @!P4 IMAD R10, R233.reuse, 0x140, RZ ;  /* 0x00000140e90ac824 */ /* 0x044fe200078e02ff */
[-C--:B------:R-:W-:Y:S01]  /*11470*/  @!P1 MOV R13, R3.reuse ;  /* 0x00000003000d9202 */ /* 0x080fe20000000f00 */
[----:B------:R-:W-:Y:S01]  /*11480*/  @!P4 IMAD.WIDE.U32 R4, R232, 0x140, R4 ;  /* 0x00000140e804c825 */ /* 0x000fe200078e0004 */
[----:B------:R-:W-:Y:S01]  /*11490*/  @!P0 MOV R19, R3 ;  /* 0x0000000300138202 */ /* 0x000fe20000000f00 */
[----:B------:R-:W-:Y:S02]  /*114a0*/  @!P5 LDGSTS.E.BYPASS.LTC128B.128 [R89+0x7000], desc[UR4][R16.64] ;  /* 0x070000001059dfae */ /* 0x000fe4000b981a04 */
[----:B------:R-:W-:-:S02]  /*114b0*/  @!P3 IMAD R8, R233, 0x160, RZ ;  /* 0x00000160e908b824 */ /* 0x000fc400078e02ff */
[----:B------:R-:W-:Y:S01]  /*114c0*/  @!P3 IMAD.WIDE.U32 R2, R232, 0x160, R2 ;  /* 0x00000160e802b825 */ /* 0x000fe200078e0002 */
[----:B------:R-:W-:-:S03]  /*114d0*/  @!P4 IADD3 R11, PT, PT, R10, R5, RZ ;  /* 0x000000050a0bc210 */ /* 0x000fc60007ffe0ff */
[----:B------:R-:W-:Y:S02]  /*114e0*/  @!P2 IMAD R0, R233, 0x180, RZ ;  /* 0x00000180e900a824 */ /* 0x000fe400078e02ff */
[----:B------:R-:W-:Y:S01]  /*114f0*/  @!P2 IMAD.WIDE.U32 R6, R232, 0x180, R6 ;  /* 0x00000180e806a825 */ /* 0x000fe200078e0006 */
[----:B------:R-:W-:-:S03]  /*11500*/  @!P3 IADD3 R9, PT, PT, R8, R3, RZ ;  /* 0x000000030809b210 */ /* 0x000fc60007ffe0ff */
[----:B------:R-:W-:Y:S02]  /*11510*/  @!P1 IMAD R15, R233, 0x1a0, RZ ;  /* 0x000001a0e90f9824 */ /* 0x000fe400078e02ff */
[----:B------:R-:W-:Y:S01]  /*11520*/  @!P1 IMAD.WIDE.U32 R12, R232, 0x1a0, R12 ;  /* 0x000001a0e80c9825 */ /* 0x000fe200078e000c */
[----:B------:R-:W-:-:S03]  /*11530*/  @!P4 MOV R10, R4 ;  /* 0x00000004000ac202 */ /* 0x000fc60000000f00 */
[----:B------:R-:W-:Y:S02]  /*11540*/  @!P0 IMAD R20, R233, 0x1c0, RZ ;  /* 0x000001c0e9148824 */ /* 0x000fe400078e02ff */
[----:B------:R-:W-:Y:S01]  /*11550*/  @!P0 IMAD.WIDE.U32 R18, R232, 0x1c0, R18 ;  /* 0x000001c0e8128825 */ /* 0x000fe200078e0012 */
[----:B------:R-:W-:Y:S01]  /*11560*/  @!P3 MOV R8, R2 ;  /* 0x000000020008b202 */ /* 0x000fe20000000f00 */
[----:B------:R-:W-:Y:S01]  /*11570*/  @!P4 LDGSTS.E.BYPASS.LTC128B.128 [R89+0x7800], desc[UR4][R10.64] ;  /* 0x078000000a59cfae */ /* 0x000fe2000b981a04 */
[----:B------:R-:W-:Y:S02]  /*11580*/  @!P2 IADD3 R7, PT, PT, R0, R7, RZ ;  /* 0x000000070007a210 */ /* 0x000fe40007ffe0ff */
[----:B------:R-:W-:Y:S01]  /*11590*/  @!P1 IADD3 R5, PT, PT, R15, R13, RZ ;  /* 0x0000000d0f059210 */ /* 0x000fe20007ffe0ff */
[----:B------:R-:W-:Y:S01]  /*115a0*/  @!P3 LDGSTS.E.BYPASS.LTC128B.128 [R89+0x8000], desc[UR4][R8.64] ;  /* 0x080000000859bfae */ /* 0x000fe2000b981a04 */
[----:B------:R-:W-:Y:S02]  /*115b0*/  @!P1 MOV R4, R12 ;  /* 0x0000000c00049202 */ /* 0x000fe40000000f00 */
[----:B------:R-:W-:Y:S01]  /*115c0*/  @!P0 IADD3 R3, PT, PT, R20, R19, RZ ;  /* 0x0000001314038210 */ /* 0x000fe20007ffe0ff */
[----:B------:R-:W-:Y:S01]  /*115d0*/  @!P2 LDGSTS.E.BYPASS.LTC128B.128 [R89+0x8800], desc[UR4][R6.64] ;  /* 0x088000000659afae */ /* 0x000fe2000b981a04 */
[----:B------:R-:W-:-:S03]  /*115e0*/  @!P0 MOV R2, R18 ;  /* 0x0000001200028202 */ /* 0x000fc60000000f00 */
[----:B------:R-:W-:Y:S04]  /*115f0*/  @!P1 LDGSTS.E.BYPASS.LTC128B.128 [R89+0x9000], desc[UR4][R4.64] ;  /* 0x0900000004599fae */ /* 0x000fe8000b981a04 */
[----:B------:R1:W-:Y:S04]  /*11600*/  @!P0 LDGSTS.E.BYPASS.LTC128B.128 [R89+0x9800], desc[UR4][R2.64] ;  /* 0x0980000002598fae */ /* 0x0003e8000b981a04 */
[----:B------:R-:W0:Y:S04]  /*11610*/  LDGDEPBAR ;  /* 0x00000000000079af */ /* 0x000e280000000000 */
[----:B------:R-:W2:Y:S04]  /*11620*/  LD.E R196, desc[UR4][R134.64+0x184] ;  /* 0x0001840486c47980 */ /* 0x000ea8000c101900 */
[----:B------:R-:W3:Y:S01]  /*11630*/  LD.E R231, desc[UR4][R134.64+0x188] ;  /* 0x0001880486e77980 */ /* 0x000ee2000c101900 */
[----:B------:R-:W-:Y:S01]  /*11640*/  ISETP.GE.AND P3, PT, R47, R22, PT ;  /* 0x000000162f00720c */ /* 0x000fe20003f66270 */
[----:B------:R-:W-:-:S04]  /*11650*/  DEPBAR.LE SB0, 0x0 ;  /* 0x000080000000791a */ /* 0x000fc80000000000 */
[----:B------:R-:W-:Y:S02]  /*11660*/  ISETP.GE.AND P2, PT, R39, R22, PT ;  /* 0x000000162700720c */ /* 0x000fe40003f46270 */
[CC--:B-1----:R-:W-:Y:S01]  /*11670*/  LEA R2, P0, R105.reuse, R34.reuse, 0x1 ;  /* 0x0000002269027211 */ /* 0x0c2fe200078008ff */
[----:B------:R-:W-:Y:S01]  /*11680*/  @!P6 IMAD.MOV.U32 R5, RZ, RZ, R35 ;  /* 0x000000ffff05e224 */ /* 0x000fe200078e0023 */
[----:B------:R-:W-:Y:S01]  /*11690*/  @!P6 MOV R4, R34 ;  /* 0x000000220004e202 */ /* 0x000fe20000000f00 */
        /* <DEDUP_REMOVED lines=15> */
[-C--:B------:R-:W-:Y:S02]  /*11790*/  @!P2 LEA.HI.X R9, R60, R3.reuse, R61, 0x5, P3 ;  /* 0x000000033c09a211 */ /* 0x080fe400018f2c3d */
[----:B------:R-:W-:Y:S02]  /*117a0*/  ISETP.GE.AND P3, PT, R28, R22, PT ;  /* 0x000000161c00720c */ /* 0x000fe40003f66270 */
[----:B------:R-:W-:Y:S02]  /*117b0*/  @!P1 LEA R6, P4, R60, R2, 0x6 ;  /* 0x000000023c069211 */ /* 0x000fe400078830ff */
[----:B------:R-:W-:Y:S02]  /*117c0*/  ISETP.GE.AND P6, PT, R29, R22, PT ;  /* 0x000000161d00720c */ /* 0x000fe40003fc6270 */
[----:B-1----:R-:W-:Y:S02]  /*117d0*/  @!P0 MOV R4, R2 ;  /* 0x0000000200048202 */ /* 0x002fe40000000f00 */
[----:B------:R-:W-:-:S02]  /*117e0*/  @!P0 MOV R5, R3 ;  /* 0x0000000300058202 */ /* 0x000fc40000000f00 */
[C---:B------:R-:W-:Y:S01]  /*117f0*/  @!P1 LEA.HI.X R7, R60.reuse, R3, R61, 0x6, P4 ;  /* 0x000000033c079211 */ /* 0x040fe200020f343d */
[----:B------:R-:W-:Y:S01]  /*11800*/  @!P0 IMAD R0, R61, 0x60, RZ ;  /* 0x000000603d008824 */ /* 0x000fe200078e02ff */
[----:B------:R-:W-:Y:S01]  /*11810*/  @P2 STS.128 [R89+0xb000], RZ ;  /* 0x00b000ff59002388 */ /* 0x000fe20000000c00 */
[----:B------:R-:W-:-:S03]  /*11820*/  @!P0 IMAD.WIDE.U32 R4, R60, 0x60, R4 ;  /* 0x000000603c048825 */ /* 0x000fc600078e0004 */
[----:B------:R-:W-:Y:S01]  /*11830*/  @!PT LDS RZ, [RZ] ;  /* 0x00000000fffff984 */ /* 0x000fe20000000800 */
[----:B------:R-:W-:Y:S01]  /*11840*/  @!PT LDS RZ, [RZ] ;  /* 0x00000000fffff984 */ /* 0x000fe20000000800 */
[----:B------:R-:W-:Y:S01]  /*11850*/  @!PT LDS RZ, [RZ] ;  /* 0x00000000fffff984 */ /* 0x000fe20000000800 */
[----:B------:R-:W-:Y:S04]  /*11860*/  @!P2 LDGSTS.E.BYPASS.LTC128B.128 [R89+0xb000], desc[UR4][R8.64] ;  /* 0x0b0000000859afae */ /* 0x000fe8000b981a04 */
[----:B------:R-:W-:Y:S01]  /*11870*/  @P1 STS.128 [R89+0xb800], RZ ;  /* 0x00b800ff59001388 */ /* 0x000fe20000000c00 */
[----:B------:R-:W-:-:S03]  /*11880*/  @!P0 IADD3 R5, PT, PT, R0, R5, RZ ;  /* 0x0000000500058210 */ /* 0x000fc60007ffe0ff */
        /* <DEDUP_REMOVED lines=14> */
[-C--:B----4-:R-:W-:Y:S02]  /*11970*/  @!P6 MOV R4, R2.reuse ;  /* 0x000000020004e202 */ /* 0x090fe40000000f00 */
[----:B------:R-:W-:Y:S01]  /*11980*/  @!P6 MOV R5, R3 ;  /* 0x000000030005e202 */ /* 0x000fe20000000f00 */
[----:B------:R-:W-:Y:S02]  /*11990*/  @P3 STS.128 [R89+0xc800], RZ ;  /* 0x00c800ff59003388 */ /* 0x000fe40000000c00 */
[----:B------:R-:W-:Y:S02]  /*119a0*/  @!P6 IMAD.WIDE.U32 R4, R60, 0xa0, R4 ;  /* 0x000000a03c04e825 */ /* 0x000fe400078e0004 */
[----:B------:R-:W-:Y:S01]  /*119b0*/  @!PT LDS RZ, [RZ] ;  /* 0x00000000fffff984 */ /* 0x000fe20000000800 */
[----:B------:R-:W-:Y:S01]  /*119c0*/  @!PT LDS RZ, [RZ] ;  /* 0x00000000fffff984 */ /* 0x000fe20000000800 */
[----:B------:R-:W-:Y:S01]  /*119d0*/  @!PT LDS RZ, [RZ] ;  /* 0x00000000fffff984 */ /* 0x000fe20000000800 */
[----:B------:R1:W-:Y:S01]  /*119e0*/  @!P3 LDGSTS.E.BYPASS.LTC128B.128 [R89+0xc800], desc[UR4][R6.64] ;  /* 0x0c8000000659bfae */ /* 0x0003e2000b981a04 */
[----:B------:R-:W-:-:S02]  /*119f0*/  @!P0 MOV R8, R2 ;  /* 0x0000000200088202 */ /* 0x000fc40000000f00 */
[----:B------:R-:W-:Y:S01]  /*11a00*/  @!P6 IADD3 R5, PT, PT, R0, R5, RZ ;  /* 0x000000050005e210 */ /* 0x000fe20007ffe0ff */
[----:B------:R-:W-:Y:S01]  /*11a10*/  @P6 STS.128 [R89+0xd000], RZ ;  /* 0x00d000ff59006388 */ /* 0x000fe20000000c00 */
[----:B------:R-:W-:Y:S01]  /*11a20*/  @!P0 MOV R9, R3 ;  /* 0x0000000300098202 */ /* 0x000fe20000000f00 */
[----:B------:R-:W-:Y:S02]  /*11a30*/  @!P1 IMAD R10, R61, 0xc0, RZ ;  /* 0x000000c03d0a9824 */ /* 0x000fe400078e02ff */
        /* <DEDUP_REMOVED lines=8> */
[----:B-1----:R-:W-:-:S02]  /*11ac0*/  @!P1 MOV R6, R2 ;  /* 0x0000000200069202 */ /* 0x002fc40000000f00 */
[----:B------:R-:W-:-:S03]  /*11ad0*/  @!P1 MOV R7, R3 ;  /* 0x0000000300079202 */ /* 0x000fc60000000f00 */
[----:B------:R-:W-:Y:S01]  /*11ae0*/  @!P1 IMAD.WIDE.U32 R6, R60, 0xc0, R6 ;  /* 0x000000c03c069825 */ /* 0x000fe200078e0006 */
[----:B----4-:R-:W-:-:S04]  /*11af0*/  @!P0 IADD3 R5, PT, PT, R0, R9, RZ ;  /* 0x0000000900058210 */ /* 0x010fc80007ffe0ff */
[----:B------:R-:W-:Y:S01]  /*11b00*/  @!P1 IADD3 R7, PT, PT, R10, R7, RZ ;  /* 0x000000070a079210 */ /* 0x000fe20007ffe0ff */
[----:B------:R-:W-:Y:S01]  /*11b10*/  @!P0 IMAD.MOV.U32 R4, RZ, RZ, R8 ;  /* 0x000000ffff048224 */ /* 0x000fe200078e0008 */
[----:B------:R-:W-:Y:S01]  /*11b20*/  @P1 STS.128 [R89+0xd800], RZ ;  /* 0x00d800ff59001388 */ /* 0x000fe20000000c00 */
[----:B------:R-:W-:-:S03]  /*11b30*/  ISETP.GE.AND P4, PT, R23, R22, PT ;  /* 0x000000161700720c */ /* 0x000fc60003f86270 */
        /* <DEDUP_REMOVED lines=9> */
[----:B------:R-:W-:Y:S02]  /*11bd0*/  @!P6 LEA R20, P0, R60, R2, 0x8 ;  /* 0x000000023c14e211 */ /* 0x000fe400078040ff */
[----:B------:R-:W-:-:S02]  /*11be0*/  ISETP.GE.AND P3, PT, R21, R22, PT ;  /* 0x000000161500720c */ /* 0x000fc40003f66270 */
[-C--:B------:R-:W-:Y:S02]  /*11bf0*/  ISETP.GE.AND P2, PT, R25, R22.reuse, PT ;  /* 0x000000161900720c */ /* 0x080fe40003f46270 */
[-C--:B------:R-:W-:Y:S01]  /*11c00*/  @!P6 LEA.HI.X R21, R60, R3.reuse, R61, 0x8, P0 ;  /* 0x000000033c15e211 */ /* 0x080fe200000f443d */
[----:B------:R-:W-:Y:S01]  /*11c10*/  @!P5 IMAD R16, R61, 0x120, RZ ;  /* 0x000001203d10d824 */ /* 0x000fe200078e02ff */
[-C--:B------:R-:W-:Y:S02]  /*11c20*/  ISETP.GE.AND P1, PT, R26, R22.reuse, PT ;  /* 0x000000161a00720c */ /* 0x080fe40003f26270 */
[----:B------:R-:W-:Y:S02]  /*11c30*/  ISETP.GE.AND P0, PT, R72, R22, PT ;  /* 0x000000164800720c */ /* 0x000fe40003f06270 */
[----:B-1----:R-:W-:Y:S02]  /*11c40*/  @!P5 MOV R4, R2 ;  /* 0x000000020004d202 */ /* 0x002fe40000000f00 */
[----:B------:R-:W-:-:S03]  /*11c50*/  @!P5 MOV R5, R3 ;  /* 0x000000030005d202 */ /* 0x000fc60000000f00 */
[----:B------:R-:W-:-:S05]  /*11c60*/  @!P5 IMAD.WIDE.U32 R4, R60, 0x120, R4 ;  /* 0x000001203c04d825 */ /* 0x000fca00078e0004 */
[----:B------:R-:W-:Y:S02]  /*11c70*/  @!P5 IADD3 R17, PT, PT, R16, R5, RZ ;  /* 0x000000051011d210 */ /* 0x000fe40007ffe0ff */
[----:B------:R-:W-:Y:S02]  /*11c80*/  @!P5 MOV R16, R4 ;  /* 0x000000040010d202 */ /* 0x000fe40000000f00 */
[-C--:B------:R-:W-:Y:S02]  /*11c90*/  @!P4 MOV R4, R2.reuse ;  /* 0x000000020004c202 */ /* 0x080fe40000000f00 */
[-C--:B------:R-:W-:Y:S01]  /*11ca0*/  @!P4 MOV R5, R3.reuse ;  /* 0x000000030005c202 */ /* 0x080fe20000000f00 */
[----:B------:R-:W-:Y:S01]  /*11cb0*/  @!P4 IMAD R10, R61, 0x140, RZ ;  /* 0x000001403d0ac824 */ /* 0x000fe200078e02ff */
[-C--:B------:R-:W-:Y:S02]  /*11cc0*/  @!P2 MOV R6, R2.reuse ;  /* 0x000000020006a202 */ /* 0x080fe40000000f00 */
[----:B------:R-:W-:Y:S01]  /*11cd0*/  @!P2 MOV R7, R3 ;  /* 0x000000030007a202 */ /* 0x000fe20000000f00 */
[----:B------:R-:W-:Y:S01]  /*11ce0*/  @!P4 IMAD.WIDE.U32 R4, R60, 0x140, R4 ;  /* 0x000001403c04c825 */ /* 0x000fe200078e0004 */
[----:B------:R-:W-:-:S02]  /*11cf0*/  @!P1 MOV R12, R2 ;  /* 0x00000002000c9202 */ /* 0x000fc40000000f00 */
[-C--:B------:R-:W-:Y:S01]  /*11d00*/  @!P1 MOV R13, R3.reuse ;  /* 0x00000003000d9202 */ /* 0x080fe20000000f00 */
[C---:B------:R-:W-:Y:S01]  /*11d10*/  @!P3 IMAD R8, R61.reuse, 0x160, RZ ;  /* 0x000001603d08b824 */ /* 0x040fe200078e02ff */
[----:B------:R-:W-:Y:S02]  /*11d20*/  @!P0 MOV R18, R2 ;  /* 0x0000000200128202 */ /* 0x000fe40000000f00 */
[----:B------:R-:W-:Y:S01]  /*11d30*/  @!P0 MOV R19, R3 ;  /* 0x0000000300138202 */ /* 0x000fe20000000f00 */
[C---:B------:R-:W-:Y:S01]  /*11d40*/  @!P3 IMAD.WIDE.U32 R2, R60.reuse, 0x160, R2 ;  /* 0x000001603c02b825 */ /* 0x040fe200078e0002 */
[----:B------:R-:W-:Y:S03]  /*11d50*/  @P6 STS.128 [R89+0xe800], RZ ;  /* 0x00e800ff59006388 */ /* 0x000fe60000000c00 */
[C---:B------:R-:W-:Y:S02]  /*11d60*/  @!P2 IMAD R0, R61.reuse, 0x180, RZ ;  /* 0x000001803d00a824 */ /* 0x040fe400078e02ff */
[----:B------:R-:W-:Y:S01]  /*11d70*/  @!P2 IMAD.WIDE.U32 R6, R60, 0x180, R6 ;  /* 0x000001803c06a825 */ /* 0x000fe200078e0006 */
[----:B------:R-:W-:Y:S01]  /*11d80*/  @!P3 IADD3 R9, PT, PT, R8, R3, RZ ;  /* 0x000000030809b210 */ /* 0x000fe20007ffe0ff */
[----:B------:R-:W-:Y:S01]  /*11d90*/  @!PT LDS RZ, [RZ] ;  /* 0x00000000fffff984 */ /* 0x000fe20000000800 */
[----:B------:R-:W-:Y:S01]  /*11da0*/  @!PT LDS RZ, [RZ] ;  /* 0x00000000fffff984 */ /* 0x000fe20000000800 */
[----:B------:R-:W-:Y:S01]  /*11db0*/  @!PT LDS RZ, [RZ] ;  /* 0x00000000fffff984 */ /* 0x000fe20000000800 */
[----:B------:R-:W-:Y:S02]  /*11dc0*/  @!P6 LDGSTS.E.BYPASS.LTC128B.128 [R89+0xe800], desc[UR4][R20.64] ;  /* 0x0e8000001459efae */ /* 0x000fe4000b981a04 */
[----:B------:R-:W-:Y:S01]  /*11dd0*/  @!P4 IMAD.IADD R11, R10, 0x1, R5 ;  /* 0x000000010a0bc824 */ /* 0x000fe200078e0205 */
[----:B------:R-:W-:Y:S01]  /*11de0*/  @!P4 MOV R10, R4 ;  /* 0x00000004000ac202 */ /* 0x000fe20000000f00 */
[----:B------:R-:W-:Y:S01]  /*11df0*/  @!P1 IMAD R15, R61, 0x1a0, RZ ;  /* 0x000001a03d0f9824 */ /* 0x000fe200078e02ff */
[----:B------:R-:W-:Y:S01]  /*11e00*/  @!P3 MOV R8, R2 ;  /* 0x000000020008b202 */ /* 0x000fe20000000f00 */
[----:B------:R-:W-:Y:S01]  /*11e10*/  @!P1 IMAD.WIDE.U32 R12, R60, 0x1a0, R12 ;  /* 0x000001a03c0c9825 */ /* 0x000fe200078e000c */
[----:B------:R-:W-:Y:S01]  /*11e20*/  @P5 STS.128 [R89+0xf000], RZ ;  /* 0x00f000ff59005388 */ /* 0x000fe20000000c00 */
[----:B------:R-:W-:-:S02]  /*11e30*/  @!P2 IADD3 R7, PT, PT, R0, R7, RZ ;  /* 0x000000070007a210 */ /* 0x000fc40007ffe0ff */
[----:B------:R-:W-:Y:S01]  /*11e40*/  @!P0 IMAD R22, R61, 0x1c0, RZ ;  /* 0x000001c03d168824 */ /* 0x000fe200078e02ff */
[----:B------:R-:W-:Y:S01]  /*11e50*/  @!PT LDS RZ, [RZ] ;  /* 0x00000000fffff984 */ /* 0x000fe20000000800 */
[----:B------:R-:W-:Y:S01]  /*11e60*/  @!PT LDS RZ, [RZ] ;  /* 0x00000000fffff984 */ /* 0x000fe20000000800 */
[----:B------:R-:W-:Y:S01]  /*11e70*/  @!PT LDS RZ, [RZ] ;  /* 0x00000000fffff984 */ /* 0x000fe20000000800 */
[----:B------:R-:W-:Y:S01]  /*11e80*/  @!P5 LDGSTS.E.BYPASS.LTC128B.128 [R89+0xf000], desc[UR4][R16.64] ;  /* 0x0f0000001059dfae */ /* 0x000fe2000b981a04 */
[----:B------:R-:W-:Y:S01]  /*11e90*/  @!P0 IMAD.WIDE.U32 R18, R60, 0x1c0, R18 ;  /* 0x000001c03c128825 */ /* 0x000fe200078e0012 */
[----:B------:R-:W-:Y:S02]  /*11ea0*/  @!P1 IADD3 R5, PT, PT, R15, R13, RZ ;  /* 0x0000000d0f059210 */ /* 0x000fe40007ffe0ff */
[----:B------:R-:W-:Y:S01]  /*11eb0*/  @P4 STS.128 [R89+0xf800], RZ ;  /* 0x00f800ff59004388 */ /* 0x000fe20000000c00 */
[----:B------:R-:W-:-:S03]  /*11ec0*/  @!P1 MOV R4, R12 ;  /* 0x0000000c00049202 */ /* 0x000fc60000000f00 */
[----:B------:R-:W-:Y:S01]  /*11ed0*/  @!PT LDS RZ, [RZ] ;  /* 0x00000000fffff984 */ /* 0x000fe20000000800 */
[----:B------:R-:W-:Y:S01]  /*11ee0*/  @!PT LDS RZ, [RZ] ;  /* 0x00000000fffff984 */ /* 0x000fe20000000800 */
[----:B------:R-:W-:Y:S01]  /*11ef0*/  @!PT LDS RZ, [RZ] ;  /* 0x00000000fffff984 */ /* 0x000fe20000000800 */
[----:B------:R-:W-:Y:S01]  /*11f00*/  @!P4 LDGSTS.E.BYPASS.LTC128B.128 [R89+0xf800], desc[UR4][R10.64] ;  /* 0x0f8000000a59cfae */ /* 0x000fe2000b981a04 */
[----:B------:R-:W-:-:S03]  /*11f10*/  @!P0 IADD3 R3, PT, PT, R22, R19, RZ ;  /* 0x0000001316038210 */ /* 0x000fc60007ffe0ff */
[----:B------:R-:W-:Y:S01]  /*11f20*/  @P3 STS.128 [R89+0x10000], RZ ;  /* 0x010000ff59003388 */ /* 0x000fe20000000c00 */
[----:B------:R-:W-:-:S03]  /*11f30*/  @!P0 MOV R2, R18 ;  /* 0x0000001200028202 */ /* 0x000fc60000000f00 */
        /* <DEDUP_REMOVED lines=19> */
[----:B------:R-:W5:Y:S01]  /*12070*/  LD.E R0, desc[UR4][R134.64+0x18c] ;  /* 0x00018c0486007980 */ /* 0x000f62000c101900 */
[----:B------:R-:W2:Y:S01]  /*12080*/  S2R R237, SR_CgaCtaId ;  /* 0x0000000000ed7919 */ /* 0x000ea20000008800 */
[----:B------:R-:W-:-:S02]  /*12090*/  SHF.R.U32.HI R222, RZ, 0x1, R225 ;  /* 0x00000001ffde7819 */ /* 0x000fc400000116e1 */
[C---:B------:R-:W-:Y:S02]  /*120a0*/  SHF.L.U32 R27, R225.reuse, 0x6, RZ ;  /* 0x00000006e11b7819 */ /* 0x040fe400000006ff */
[----:B------:R-:W-:Y:S02]  /*120b0*/  SHF.L.U32 R223, R225, 0x5, RZ ;  /* 0x00000005e1df7819 */ /* 0x000fe400000006ff */
[----:B------:R-:W-:Y:S01]  /*120c0*/  MOV R224, 0x400 ;  /* 0x0000040000e07802 */ /* 0x000fe20000000f00 */
[----:B------:R-:W3:Y:S01]  /*120d0*/  S2R R209, SR_CTAID.X ;  /* 0x0000000000d17919 */ /* 0x000ee20000002500 */
[----:B-1----:R-:W-:Y:S01]  /*120e0*/  LOP3.LUT R4, R27, 0x1c0, RZ, 0xc0, !PT ;  /* 0x000001c01b047812 */ /* 0x002fe200078ec0ff */
[----:B------:R-:W0:Y:S01]  /*120f0*/  LDGDEPBAR ;  /* 0x00000000000079af */ /* 0x000e220000000000 */
[----:B------:R-:W-:Y:S02]  /*12100*/  LOP3.LUT R223, R223, 0x7c00, RZ, 0xc0, !PT ;  /* 0x00007c00dfdf7812 */ /* 0x000fe400078ec0ff */
[----:B----4-:R-:W-:-:S04]  /*12110*/  LOP3.LUT R2, R222, 0x8, RZ, 0xc0, !PT ;  /* 0x00000008de027812 */ /* 0x010fc800078ec0ff */
[----:B------:R-:W-:Y:S02]  /*12120*/  LOP3.LUT R3, R2, 0x1c0, R27, 0xf8, !PT ;  /* 0x000001c002037812 */ /* 0x000fe400078ef81b */
[----:B------:R-:W-:Y:S02]  /*12130*/  LOP3.LUT R2, R4, 0x8, R225, 0xf8, !PT ;  /* 0x0000000804027812 */ /* 0x000fe400078ef8e1 */
[-C--:B------:R-:W-:Y:S02]  /*12140*/  LOP3.LUT R221, R3, R14.reuse, RZ, 0x3c, !PT ;  /* 0x0000000e03dd7212 */ /* 0x080fe400078e3cff */
[----:B------:R-:W-:Y:S02]  /*12150*/  LOP3.LUT R14, R2, R14, RZ, 0x3c, !PT ;  /* 0x0000000e020e7212 */ /* 0x000fe400078e3cff */
[----:B------:R-:W-:Y:S02]  /*12160*/  LOP3.LUT R3, R27, 0x400, RZ, 0xc0, !PT ;  /* 0x000004001b037812 */ /* 0x000fe400078ec0ff */
[----:B------:R-:W-:-:S02]  /*12170*/  LOP3.LUT R2, R223, 0x200, R27, 0xf8, !PT ;  /* 0x00000200df027812 */ /* 0x000fc400078ef81b */
[----:B--2---:R-:W-:Y:S02]  /*12180*/  LEA R224, R237, R224, 0x18 ;  /* 0x000000e0ede07211 */ /* 0x004fe400078ec0ff */
[----:B------:R-:W-:Y:S02]  /*12190*/  LEA R14, R14, R3, 0x1 ;  /* 0x000000030e0e7211 */ /* 0x000fe400078e08ff */
[----:B------:R-:W-:-:S03]  /*121a0*/  LOP3.LUT R2, R2, R221, RZ, 0xfc, !PT ;  /* 0x000000dd02027212 */ /* 0x000fc600078efcff */
[----:B------:R-:W-:Y:S01]  /*121b0*/  IMAD.IADD R62, R224, 0x1, R14 ;  /* 0x00000001e03e7824 */ /* 0x000fe200078e020e */
[----:B------:R-:W-:-:S04]  /*121c0*/  LEA R234, R2, R224, 0x1 ;  /* 0x000000e002ea7211 */ /* 0x000fc800078e08ff */
[----:B------:R-:W-:Y:S04]  /*121d0*/  LDSM.16.M88.4 R20, [R62+0x2000] ;  /* 0x002000003e14783b */ /* 0x000fe80000000200 */
[----:B------:R-:W1:Y:S01]  /*121e0*/  LDSM.16.M88.4 R16, [R234] ;  /* 0x00000000ea10783b */ /* 0x000e620000000200 */
[----:B------:R-:W-:Y:S02]  /*121f0*/  LOP3.LUT P0, R3, R225, 0x2, RZ, 0xc0, !PT ;  /* 0x00000002e1037812 */ /* 0x000fe4000780c0ff */
[----:B------:R-:W-:Y:S01]  /*12200*/  MOV R2, 0x20 ;  /* 0x0000002000027802 */ /* 0x000fe20000000f00 */
[----:B------:R-:W2:Y:S03]  /*12210*/  LDSM.16.M88.4 R36, [R62+0x2800] ;  /* 0x002800003e24783b */ /* 0x000ea60000000200 */
[----:B------:R-:W-:Y:S01]  /*12220*/  SEL R119, R2, 0xffffffe0, !P0 ;  /* 0xffffffe002777807 */ /* 0x000fe20004000000 */
[----:B------:R-:W-:Y:S03]  /*12230*/  STL [R1+0x10], R221 ;  /* 0x000010dd01007387 */ /* 0x000fe60000100800 */
[-C--:B------:R-:W-:Y:S01]  /*12240*/  IADD3 R2, PT, PT, R234, R119.reuse, RZ ;  /* 0x00000077ea027210 */ /* 0x080fe20007ffe0ff */
[----:B------:R-:W-:Y:S01]  /*12250*/  LDSM.16.M88.4 R68, [R62+0x3000] ;  /* 0x003000003e44783b */ /* 0x000fe20000000200 */
[----:B------:R-:W-:-:S03]  /*12260*/  IADD3 R41, PT, PT, R62, R119, RZ ;  /* 0x000000773e297210 */ /* 0x000fc60007ffe0ff */
[----:B------:R4:W-:Y:S04]  /*12270*/  LDSM.16.M88.4 R12, [R2] ;  /* 0x00000000020c783b */ /* 0x0009e80000000200 */
[----:B------:R-:W3:Y:S04]  /*12280*/  LDSM.16.M88.4 R32, [R41+0x2000] ;  /* 0x002000002920783b */ /* 0x000ee80000000200 */
[----:B------:R1:W-:Y:S04]  /*12290*/  STL [R1+0x14], R3 ;  /* 0x0000140301007387 */ /* 0x0003e80000100800 */
[----:B------:R-:W3:Y:S04]  /*122a0*/  LDSM.16.M88.4 R56, [R41+0x2800] ;  /* 0x002800002938783b */ /* 0x000ee80000000200 */
[----:B------:R-:W-:Y:S01]  /*122b0*/  LDSM.16.M88.4 R72, [R41+0x3000] ;  /* 0x003000002948783b */ /* 0x000fe20000000200 */
[----:B----4-:R-:W-:-:S02]  /*122c0*/  MOV R2, 0x40 ;  /* 0x0000004000027802 */ /* 0x010fc40000000f00 */
[----:B-1----:R-:W-:-:S04]  /*122d0*/  LOP3.LUT P0, R3, R225, 0x4, RZ, 0xc0, !PT ;  /* 0x00000004e1037812 */ /* 0x002fc8000780c0ff */
[----:B------:R-:W-:-:S04]  /*122e0*/  SEL R168, R2, 0xffffffc0, !P0 ;  /* 0xffffffc002a87807 */ /* 0x000fc80004000000 */
[-C--:B------:R-:W-:Y:S02]  /*122f0*/  IADD3 R2, PT, PT, R234, R168.reuse, RZ ;  /* 0x000000a8ea027210 */ /* 0x080fe40007ffe0ff */
[----:B------:R-:W-:Y:S01]  /*12300*/  IADD3 R40, PT, PT, R62, R168, RZ ;  /* 0x000000a83e287210 */ /* 0x000fe20007ffe0ff */
[C---:B------:R-:W-:Y:S02]  /*12310*/  HMMA.16816.F32.BF16 R4, R16.reuse, R20, RZ ;  /* 0x000000141004723c */ /* 0x040fe400000418ff */
[----:B------:R1:W-:Y:S04]  /*12320*/  LDSM.16.M88.4 R8, [R2] ;  /* 0x000000000208783b */ /* 0x0003e80000000200 */
[----:B------:R-:W4:Y:S04]  /*12330*/  LDSM.16.M88.4 R52, [R40+0x2000] ;  /* 0x002000002834783b */ /* 0x000f280000000200 */
[----:B------:R1:W-:Y:S01]  /*12340*/  STL [R1+0x18], R3 ;  /* 0x0000180301007387 */ /* 0x0003e20000100800 */
[----:B--2---:R-:W-:Y:S03]  /*12350*/  HMMA.16816.F32.BF16 R44, R16, R36, RZ ;  /* 0x00000024102c723c */ /* 0x004fe600000418ff */
[----:B------:R-:W2:Y:S04]  /*12360*/  LDL R108, [R1+0x4] ;  /* 0x00000400016c7983 */ /* 0x000ea80000100800 */
[----:B------:R-:W2:Y:S02]  /*12370*/  LDL R237, [R1+0x94] ;  /* 0x0000940001ed7983 */ /* 0x000ea40000100800 */
[----:B---3--:R-:W-:Y:S01]  /*12380*/  HMMA.16816.F32.BF16 R24, R12, R32, R4 ;  /* 0x000000200c18723c */ /* 0x008fe20000041804 */
[----:B-1----:R-:W-:-:S07]  /*12390*/  IADD3 R2, PT, PT, R119, R2, RZ ;  /* 0x0000000277027210 */ /* 0x002fce0007ffe0ff */
[----:B------:R-:W-:Y:S01]  /*123a0*/  HMMA.16816.F32.BF16 R28, R16, R22, RZ ;  /* 0x00000016101c723c */ /* 0x000fe200000418ff */
[----:B------:R-:W-:Y:S01]  /*123b0*/  LDSM.16.M88.4 R4, [R2] ;  /* 0x000000000204783b */ /* 0x000fe20000000200 */
[----:B------:R-:W-:-:S06]  /*123c0*/  IADD3 R3, PT, PT, R119, R40, RZ ;  /* 0x0000002877037210 */ /* 0x000fcc0007ffe0ff */
[----:B------:R-:W-:Y:S01]  /*123d0*/  HMMA.16816.F32.BF16 R36, R16, R38, RZ ;  /* 0x000000261024723c */ /* 0x000fe200000418ff */
[----:B------:R-:W1:Y:S07]  /*123e0*/  LDSM.16.M88.4 R64, [R3+0x2000] ;  /* 0x002000000340783b */ /* 0x000e6e0000000200 */
[----:B------:R-:W-:Y:S01]  /*123f0*/  HMMA.16816.F32.BF16 R48, R12, R56, R44 ;  /* 0x000000380c30723c */ /* 0x000fe2000004182c */
[----:B------:R-:W-:Y:S07]  /*12400*/  LDSM.16.M88.4 R44, [R62+0x3800] ;  /* 0x003800003e2c783b */ /* 0x000fee0000000200 */
[----:B----4-:R-:W-:Y:S08]  /*12410*/  HMMA.16816.F32.BF16 R20, R8, R52, R24 ;  /* 0x000000340814723c */ /* 0x010ff00000041818 */
[C---:B------:R-:W-:Y:S08]  /*12420*/  HMMA.16816.F32.BF16 R24, R12.reuse, R34, R28 ;  /* 0x000000220c18723c */ /* 0x040ff0000004181c */
[----:B------:R-:W-:Y:S01]  /*12430*/  HMMA.16816.F32.BF16 R76, R12, R58, R36 ;  /* 0x0000003a0c4c723c */ /* 0x000fe20000041824 */
[----:B------:R-:W3:Y:S04]  /*12440*/  LDSM.16.M88.4 R56, [R40+0x2800] ;  /* 0x002800002838783b */ /* 0x000ee80000000200 */
[----:B------:R-:W4:Y:S03]  /*12450*/  LDSM.16.M88.4 R36, [R3+0x2800] ;  /* 0x002800000324783b */ /* 0x000f260000000200 */
[----:B------:R-:W-:Y:S08]  /*12460*/  HMMA.16816.F32.BF16 R28, R16, R68, RZ ;  /* 0x00000044101c723c */ /* 0x000ff000000418ff */
[----:B-1----:R-:W-:Y:S08]  /*12470*/  HMMA.16816.F32.BF16 R32, R4, R64, R20 ;  /* 0x000000400420723c */ /* 0x002ff00000041814 */
[----:B------:R-:W-:Y:S01]  /*12480*/  HMMA.16816.F32.BF16 R20, R8, R54, R24 ;  /* 0x000000360814723c */ /* 0x000fe20000041818 */
[----:B------:R-:W-:Y:S07]  /*12490*/  LDSM.16.M88.4 R52, [R3+0x3000] ;  /* 0x003000000334783b */ /* 0x000fee0000000200 */
[----:B------:R-:W-:Y:S08]  /*124a0*/  HMMA.16816.F32.BF16 R80, R12, R72, R28 ;  /* 0x000000480c50723c */ /* 0x000ff0000004181c */
[----:B------:R-:W-:Y:S08]  /*124b0*/  HMMA.16816.F32.BF16 R24, R16, R70, RZ ;  /* 0x000000461018723c */ /* 0x000ff000000418ff */
[----:B------:R-:W-:Y:S01]  /*124c0*/  HMMA.16816.F32.BF16 R28, R4, R66, R20 ;  /* 0x00000042041c723c */ /* 0x000fe20000041814 */
[----:B------:R-:W1:Y:S07]  /*124d0*/  LDSM.16.M88.4 R64, [R41+0x3800] ;  /* 0x003800002940783b */ /* 0x000e6e0000000200 */
[----:B---3--:R-:W-:Y:S01]  /*124e0*/  HMMA.16816.F32.BF16 R20, R8, R56, R48 ;  /* 0x000000380814723c */ /* 0x008fe20000041830 */
[----:B------:R-:W3:Y:S07]  /*124f0*/  LDSM.16.M88.4 R48, [R40+0x3000] ;  /* 0x003000002830783b */ /* 0x000eee0000000200 */
[----:B------:R-:W-:Y:S08]  /*12500*/  HMMA.16816.F32.BF16 R72, R12, R74, R24 ;  /* 0x0000004a0c48723c */ /* 0x000ff00000041818 */
[----:B------:R-:W-:Y:S01]  /*12510*/  HMMA.16816.F32.BF16 R24, R16, R44, RZ ;  /* 0x0000002c1018723c */ /* 0x000fe200000418ff */
[----:B-----5:R-:W-:-:S04]  /*12520*/  FMUL.FTZ R2, R32, R0 ;  /* 0x0000000020027220 */ /* 0x020fc80000410000 */
[----:B------:R5:W1:Y:S02]  /*12530*/  MUFU.TANH R173, R2 ;  /* 0x0000000200ad7308 */ /* 0x000a640000002400 */
[----:B-----5:R-:W-:-:S06]  /*12540*/  FMUL.FTZ R2, R33, R0 ;  /* 0x0000000021027220 */ /* 0x020fcc0000410000 */
[----:B------:R5:W1:Y:S02]  /*12550*/  MUFU.TANH R192, R2 ;  /* 0x0000000200c07308 */ /* 0x000a640000002400 */
[----:B-----5:R-:W-:-:S06]  /*12560*/  FMUL.FTZ R2, R34, R0 ;  /* 0x0000000022027220 */ /* 0x020fcc0000410000 */
[----:B------:R5:W1:Y:S02]  /*12570*/  MUFU.TANH R214, R2 ;  /* 0x0000000200d67308 */ /* 0x000a640000002400 */
[-C--:B-----5:R-:W-:Y:S02]  /*12580*/  FMUL.FTZ R2, R35, R0.reuse ;  /* 0x0000000023027220 */ /* 0x0a0fe40000410000 */
[----:B----4-:R-:W-:Y:S04]  /*12590*/  HMMA.16816.F32.BF16 R32, R4, R36, R20 ;  /* 0x000000240420723c */ /* 0x010fe80000041814 */
[----:B------:R4:W1:Y:S04]  /*125a0*/  MUFU.TANH R212, R2 ;  /* 0x0000000200d47308 */ /* 0x0008680000002400 */
[----:B------:R-:W-:Y:S01]  /*125b0*/  HMMA.16816.F32.BF16 R20, R8, R58, R76 ;  /* 0x0000003a0814723c */ /* 0x000fe2000004184c */
[----:B------:R-:W5:Y:S01]  /*125c0*/  LDSM.16.M88.4 R56, [R62+0x4000] ;  /* 0x004000003e38783b */ /* 0x000f620000000200 */
[----:B----4-:R-:W-:-:S04]  /*125d0*/  FMUL.FTZ R2, R28, R0 ;  /* 0x000000001c027220 */ /* 0x010fc80000410000 */
[----:B------:R4:W2:Y:S02]  /*125e0*/  MUFU.TANH R177, R2 ;  /* 0x0000000200b17308 */ /* 0x0008a40000002400 */
[----:B-1----:R-:W-:Y:S01]  /*125f0*/  HMMA.16816.F32.BF16 R84, R12, R64, R24 ;  /* 0x000000400c54723c */ /* 0x002fe20000041818 */
[----:B----4-:R-:W-:-:S05]  /*12600*/  FMUL.FTZ R2, R29, R0 ;  /* 0x000000001d027220 */ /* 0x010fca0000410000 */
[----:B------:R1:W4:Y:S02]  /*12610*/  MUFU.TANH R170, R2 ;  /* 0x0000000200aa7308 */ /* 0x0003240000002400 */
[----:B------:R-:W-:Y:S01]  /*12620*/  HMMA.16816.F32.BF16 R24, R16, R46, RZ ;  /* 0x0000002e1018723c */ /* 0x000fe200000418ff */
[----:B------:R-:W-:Y:S01]  /*12630*/  LDSM.16.M88.4 R44, [R40+0x3800] ;  /* 0x00380000282c783b */ /* 0x000fe20000000200 */
[----:B-1----:R-:W-:-:S04]  /*12640*/  FMUL.FTZ R2, R30, R0 ;  /* 0x000000001e027220 */ /* 0x002fc80000410000 */
[----:B------:R1:W1:Y:S02]  /*12650*/  MUFU.TANH R208, R2 ;  /* 0x0000000200d07308 */ /* 0x0002640000002400 */
[-C--:B-1----:R-:W-:Y:S02]  /*12660*/  FMUL.FTZ R2, R31, R0.reuse ;  /* 0x000000001f027220 */ /* 0x082fe40000410000 */
[----:B------:R-:W-:Y:S01]  /*12670*/  HMMA.16816.F32.BF16 R28, R4, R38, R20 ;  /* 0x00000026041c723c */ /* 0x000fe20000041814 */
[----:B------:R-:W1:Y:S03]  /*12680*/  LDSM.16.M88.4 R36, [R41+0x4000] ;  /* 0x004000002924783b */ /* 0x000e660000000200 */
[----:B------:R5:W1:Y:S04]  /*12690*/  MUFU.TANH R207, R2 ;  /* 0x0000000200cf7308 */ /* 0x000a680000002400 */
[----:B---3--:R-:W-:Y:S01]  /*126a0*/  HMMA.16816.F32.BF16 R20, R8, R48, R80 ;  /* 0x000000300814723c */ /* 0x008fe20000041850 */
[----:B-----5:R-:W-:-:S04]  /*126b0*/  FMUL.FTZ R2, R32, R0 ;  /* 0x0000000020027220 */ /* 0x020fc80000410000 */
[----:B------:R3:W1:Y:S03]  /*126c0*/  MUFU.TANH R169, R2 ;  /* 0x0000000200a97308 */ /* 0x0006660000002400 */
[----:B------:R-:W-:Y:S01]  /*126d0*/  HMMA.16816.F32.BF16 R76, R12, R66, R24 ;  /* 0x000000420c4c723c */ /* 0x000fe20000041818 */
[----:B------:R-:W5:Y:S01]  /*126e0*/  LDSM.16.M88.4 R64, [R62+0x4800] ;  /* 0x004800003e40783b */ /* 0x000f620000000200 */
[----:B---3--:R-:W-:-:S04]  /*126f0*/  FMUL.FTZ R2, R33, R0 ;  /* 0x0000000021027220 */ /* 0x008fc80000410000 */
[----:B------:R3:W1:Y:S02]  /*12700*/  MUFU.TANH R155, R2 ;  /* 0x00000002009b7308 */ /* 0x0006640000002400 */
[----:B------:R-:W-:Y:S01]  /*12710*/  HMMA.16816.F32.BF16 R24, R16, R56, RZ ;  /* 0x000000381018723c */ /* 0x000fe200000418ff */
[----:B---3--:R-:W-:-:S05]  /*12720*/  FMUL.FTZ R2, R34, R0 ;  /* 0x0000000022027220 */ /* 0x008fca0000410000 */
[----:B------:R3:W1:Y:S02]  /*12730*/  MUFU.TANH R206, R2 ;  /* 0x0000000200ce7308 */ /* 0x0006640000002400 */
[-C--:B---3--:R-:W-:Y:S02]  /*12740*/  FMUL.FTZ R2, R35, R0.reuse ;  /* 0x0000000023027220 */ /* 0x088fe40000410000 */
[----:B------:R-:W-:Y:S04]  /*12750*/  HMMA.16816.F32.BF16 R32, R4, R52, R20 ;  /* 0x000000340420723c */ /* 0x000fe80000041814 */
[----:B------:R3:W1:Y:S04]  /*12760*/  MUFU.TANH R205, R2 ;  /* 0x0000000200cd7308 */ /* 0x0006680000002400 */
[----:B------:R-:W-:Y:S01]  /*12770*/  HMMA.16816.F32.BF16 R20, R8, R50, R72 ;  /* 0x000000320814723c */ /* 0x000fe20000041848 */
[----:B------:R-:W2:Y:S01]  /*12780*/  LDSM.16.M88.4 R48, [R3+0x3800] ;  /* 0x003800000330783b */ /* 0x000ea20000000200 */
[----:B---3--:R-:W-:-:S04]  /*12790*/  FMUL.FTZ R2, R28, R0 ;  /* 0x000000001c027220 */ /* 0x008fc80000410000 */
[----:B------:R3:W2:Y:S02]  /*127a0*/  MUFU.TANH R153, R2 ;  /* 0x0000000200997308 */ /* 0x0006a40000002400 */
[----:B-1----:R-:W-:Y:S01]  /*127b0*/  HMMA.16816.F32.BF16 R68, R12, R36, R24 ;  /* 0x000000240c44723c */ /* 0x002fe20000041818 */
[----:B---3--:R-:W-:-:S05]  /*127c0*/  FMUL.FTZ R2, R29, R0 ;  /* 0x000000001d027220 */ /* 0x008fca0000410000 */
[----:B------:R1:W3:Y:S02]  /*127d0*/  MUFU.TANH R149, R2 ;  /* 0x0000000200957308 */ /* 0x0002e40000002400 */
        /* <DEDUP_REMOVED lines=8> */
[----:B------:R-:W-:Y:S01]  /*12860*/  HMMA.16816.F32.BF16 R20, R8, R44, R84 ;  /* 0x0000002c0814723c */ /* 0x000fe20000041854 */
[----:B----4-:R-:W-:-:S04]  /*12870*/  FMUL.FTZ R2, R32, R0 ;  /* 0x0000000020027220 */ /* 0x010fc80000410000 */
[----:B------:R4:W1:Y:S03]  /*12880*/  MUFU.TANH R99, R2 ;  /* 0x0000000200637308 */ /* 0x0008660000002400 */
[----:B------:R-:W-:Y:S01]  /*12890*/  HMMA.16816.F32.BF16 R72, R12, R38, R24 ;  /* 0x000000260c48723c */ /* 0x000fe20000041818 */
[----:B------:R-:W-:Y:S01]  /*128a0*/  LDSM.16.M88.4 R36, [R3+0x4000] ;  /* 0x004000000324783b */ /* 0x000fe20000000200 */
[----:B----4-:R-:W-:-:S04]  /*128b0*/  FMUL.FTZ R2, R33, R0 ;  /* 0x0000000021027220 */ /* 0x010fc80000410000 */
[----:B------:R4:W1:Y:S02]  /*128c0*/  MUFU.TANH R101, R2 ;  /* 0x0000000200657308 */ /* 0x0008640000002400 */
[----:B-----5:R-:W-:Y:S01]  /*128d0*/  HMMA.16816.F32.BF16 R24, R16, R64, RZ ;  /* 0x000000401018723c */ /* 0x020fe200000418ff */
[----:B----4-:R-:W-:-:S05]  /*128e0*/  FMUL.FTZ R2, R34, R0 ;  /* 0x0000000022027220 */ /* 0x010fca0000410000 */
[----:B------:R4:W1:Y:S02]  /*128f0*/  MUFU.TANH R202, R2 ;  /* 0x0000000200ca7308 */ /* 0x0008640000002400 */
[-C--:B----4-:R-:W-:Y:S02]  /*12900*/  FMUL.FTZ R2, R35, R0.reuse ;  /* 0x0000000023027220 */ /* 0x090fe40000410000 */
[----:B--2---:R-:W-:Y:S04]  /*12910*/  HMMA.16816.F32.BF16 R32, R4, R48, R20 ;  /* 0x000000300420723c */ /* 0x004fe80000041814 */
[----:B------:R2:W4:Y:S04]  /*12920*/  MUFU.TANH R199, R2 ;  /* 0x0000000200c77308 */ /* 0x0005280000002400 */
[----:B------:R-:W-:Y:S01]  /*12930*/  HMMA.16816.F32.BF16 R20, R8, R46, R76 ;  /* 0x0000002e0814723c */ /* 0x000fe2000004184c */
[----:B------:R-:W5:Y:S01]  /*12940*/  LDSM.16.M88.4 R44, [R62+0x5000] ;  /* 0x005000003e2c783b */ /* 0x000f620000000200 */
[----:B--2---:R-:W-:-:S04]  /*12950*/  FMUL.FTZ R2, R28, R0 ;  /* 0x000000001c027220 */ /* 0x004fc80000410000 */
[----:B------:R2:W2:Y:S02]  /*12960*/  MUFU.TANH R100, R2 ;  /* 0x0000000200647308 */ /* 0x0004a40000002400 */
[----:B-1----:R-:W-:Y:S01]  /*12970*/  HMMA.16816.F32.BF16 R84, R12, R52, R24 ;  /* 0x000000340c54723c */ /* 0x002fe20000041818 */
[----:B--2---:R-:W-:-:S05]  /*12980*/  FMUL.FTZ R2, R29, R0 ;  /* 0x000000001d027220 */ /* 0x004fca0000410000 */
[----:B------:R1:W2:Y:S02]  /*12990*/  MUFU.TANH R109, R2 ;  /* 0x00000002006d7308 */ /* 0x0002a40000002400 */
        /* <DEDUP_REMOVED lines=9> */
[----:B------:R-:W4:Y:S01]  /*12a30*/  LDSM.16.M88.4 R68, [R40+0x4800] ;  /* 0x004800002844783b */ /* 0x000f220000000200 */
[----:B---3--:R-:W-:-:S04]  /*12a40*/  FMUL.FTZ R2, R32, R0 ;  /* 0x0000000020027220 */ /* 0x008fc80000410000 */
[----:B------:R3:W1:Y:S02]  /*12a50*/  MUFU.TANH R102, R2 ;  /* 0x0000000200667308 */ /* 0x0006640000002400 */
[----:B------:R-:W-:Y:S01]  /*12a60*/  HMMA.16816.F32.BF16 R80, R12, R54, R24 ;  /* 0x000000360c50723c */ /* 0x000fe20000041818 */
[----:B------:R-:W-:Y:S01]  /*12a70*/  LDSM.16.M88.4 R52, [R3+0x4800] ;  /* 0x004800000334783b */ /* 0x000fe20000000200 */
[----:B---3--:R-:W-:-:S04]  /*12a80*/  FMUL.FTZ R2, R33, R0 ;  /* 0x0000000021027220 */ /* 0x008fc80000410000 */
[----:B------:R3:W1:Y:S02]  /*12a90*/  MUFU.TANH R112, R2 ;  /* 0x0000000200707308 */ /* 0x0006640000002400 */
[----:B-----5:R-:W-:Y:S01]  /*12aa0*/  HMMA.16816.F32.BF16 R24, R16, R44, RZ ;  /* 0x0000002c1018723c */ /* 0x020fe200000418ff */
[----:B---3--:R-:W-:-:S05]  /*12ab0*/  FMUL.FTZ R2, R34, R0 ;  /* 0x0000000022027220 */ /* 0x008fca0000410000 */
[----:B------:R3:W1:Y:S02]  /*12ac0*/  MUFU.TANH R194, R2 ;  /* 0x0000000200c27308 */ /* 0x0006640000002400 */
[-C--:B---3--:R-:W-:Y:S02]  /*12ad0*/  FMUL.FTZ R2, R35, R0.reuse ;  /* 0x0000000023027220 */ /* 0x088fe40000410000 */
[----:B------:R-:W-:Y:S04]  /*12ae0*/  HMMA.16816.F32.BF16 R32, R4, R36, R20 ;  /* 0x000000240420723c */ /* 0x000fe80000041814 */
[----:B------:R3:W1:Y:S04]  /*12af0*/  MUFU.TANH R193, R2 ;  /* 0x0000000200c17308 */ /* 0x0006680000002400 */
[----:B------:R-:W-:Y:S01]  /*12b00*/  HMMA.16816.F32.BF16 R20, R8, R58, R72 ;  /* 0x0000003a0814723c */ /* 0x000fe20000041848 */
[----:B------:R-:W5:Y:S01]  /*12b10*/  LDSM.16.M88.4 R56, [R62+0x5800] ;  /* 0x005800003e38783b */ /* 0x000f620000000200 */
        /* <DEDUP_REMOVED lines=13> */
[----:B----4-:R-:W-:Y:S08]  /*12bf0*/  HMMA.16816.F32.BF16 R20, R8, R68, R84 ;  /* 0x000000440814723c */ /* 0x010ff00000041854 */
[----:B------:R-:W-:Y:S01]  /*12c00*/  HMMA.16816.F32.BF16 R72, R12, R50, R24 ;  /* 0x000000320c48723c */ /* 0x000fe20000041818 */
[----:B------:R-:W4:Y:S01]  /*12c10*/  LDSM.16.M88.4 R48, [R62+0x6000] ;  /* 0x006000003e30783b */ /* 0x000f220000000200 */
[----:B--2---:R-:W-:-:S06]  /*12c20*/  FMUL.FTZ R2, R32, R0 ;  /* 0x0000000020027220 */ /* 0x004fcc0000410000 */
[----:B-----5:R-:W-:Y:S01]  /*12c30*/  HMMA.16816.F32.BF16 R24, R16, R56, RZ ;  /* 0x000000381018723c */ /* 0x020fe200000418ff */
[----:B------:R2:W1:Y:S02]  /*12c40*/  MUFU.TANH R111, R2 ;  /* 0x00000002006f7308 */ /* 0x0004640000002400 */
[----:B--2---:R-:W-:-:S06]  /*12c50*/  FMUL.FTZ R2, R33, R0 ;  /* 0x0000000021027220 */ /* 0x004fcc0000410000 */
[----:B------:R2:W2:Y:S11]  /*12c60*/  MUFU.TANH R117, R2 ;  /* 0x0000000200757308 */ /* 0x0004b60000002400 */
[----:B-1----:R-:W-:Y:S08]  /*12c70*/  HMMA.16816.F32.BF16 R84, R12, R36, R24 ;  /* 0x000000240c54723c */ /* 0x002ff00000041818 */
[----:B------:R-:W-:Y:S01]  /*12c80*/  HMMA.16816.F32.BF16 R24, R16, R58, RZ ;  /* 0x0000003a1018723c */ /* 0x000fe200000418ff */
[----:B------:R-:W1:Y:S01]  /*12c90*/  LDSM.16.M88.4 R56, [R41+0x6000] ;  /* 0x006000002938783b */ /* 0x000e620000000200 */
[----:B--2---:R-:W-:-:S04]  /*12ca0*/  FMUL.FTZ R2, R34, R0 ;  /* 0x0000000022027220 */ /* 0x004fc80000410000 */
[----:B------:R2:W1:Y:S02]  /*12cb0*/  MUFU.TANH R189, R2 ;  /* 0x0000000200bd7308 */ /* 0x0004640000002400 */
[-C--:B--2---:R-:W-:Y:S02]  /*12cc0*/  FMUL.FTZ R2, R35, R0.reuse ;  /* 0x0000000023027220 */ /* 0x084fe40000410000 */
[----:B------:R-:W-:Y:S04]  /*12cd0*/  HMMA.16816.F32.BF16 R32, R4, R52, R20 ;  /* 0x000000340420723c */ /* 0x000fe80000041814 */
[----:B------:R2:W1:Y:S04]  /*12ce0*/  MUFU.TANH R188, R2 ;  /* 0x0000000200bc7308 */ /* 0x0004680000002400 */
[----:B------:R-:W-:Y:S01]  /*12cf0*/  HMMA.16816.F32.BF16 R20, R8, R70, R80 ;  /* 0x000000460814723c */ /* 0x000fe20000041850 */
[----:B------:R-:W5:Y:S01]  /*12d00*/  LDSM.16.M88.4 R68, [R40+0x5800] ;  /* 0x005800002844783b */ /* 0x000f620000000200 */
[----:B--2---:R-:W-:-:S04]  /*12d10*/  FMUL.FTZ R2, R28, R0 ;  /* 0x000000001c027220 */ /* 0x004fc80000410000 */
[----:B------:R2:W1:Y:S02]  /*12d20*/  MUFU.TANH R116, R2 ;  /* 0x0000000200747308 */ /* 0x0004640000002400 */
[----:B------:R-:W-:Y:S01]  /*12d30*/  HMMA.16816.F32.BF16 R80, R12, R38, R24 ;  /* 0x000000260c50723c */ /* 0x000fe20000041818 */
[----:B------:R-:W-:Y:S01]  /*12d40*/  LDSM.16.M88.4 R36, [R3+0x5800] ;  /* 0x005800000324783b */ /* 0x000fe20000000200 */
[----:B--2---:R-:W-:-:S04]  /*12d50*/  FMUL.FTZ R2, R29, R0 ;  /* 0x000000001d027220 */ /* 0x004fc80000410000 */
[----:B------:R2:W1:Y:S02]  /*12d60*/  MUFU.TANH R123, R2 ;  /* 0x00000002007b7308 */ /* 0x0004640000002400 */
[----:B----4-:R-:W-:Y:S01]  /*12d70*/  HMMA.16816.F32.BF16 R24, R16, R48, RZ ;  /* 0x000000301018723c */ /* 0x010fe200000418ff */
[----:B--2---:R-:W-:-:S05]  /*12d80*/  FMUL.FTZ R2, R30, R0 ;  /* 0x000000001e027220 */ /* 0x004fca0000410000 */
[----:B------:R2:W4:Y:S02]  /*12d90*/  MUFU.TANH R187, R2 ;  /* 0x0000000200bb7308 */ /* 0x0005240000002400 */
[-C--:B--2---:R-:W-:Y:S02]  /*12da0*/  FMUL.FTZ R2, R31, R0.reuse ;  /* 0x000000001f027220 */ /* 0x084fe40000410000 */
[----:B------:R-:W-:Y:S01]  /*12db0*/  HMMA.16816.F32.BF16 R28, R4, R54, R20 ;  /* 0x00000036041c723c */ /* 0x000fe20000041814 */
[----:B------:R-:W-:Y:S03]  /*12dc0*/  LDSM.16.M88.4 R52, [R41+0x6800] ;  /* 0x006800002934783b */ /* 0x000fe60000000200 */
[----:B------:R2:W1:Y:S04]  /*12dd0*/  MUFU.TANH R186, R2 ;  /* 0x0000000200ba7308 */ /* 0x0004680000002400 */
[----:B------:R-:W-:Y:S01]  /*12de0*/  HMMA.16816.F32.BF16 R20, R8, R64, R76 ;  /* 0x000000400814723c */ /* 0x000fe2000004184c */
[----:B--2---:R-:W-:-:S04]  /*12df0*/  FMUL.FTZ R2, R32, R0 ;  /* 0x0000000020027220 */ /* 0x004fc80000410000 */
[----:B------:R2:W2:Y:S03]  /*12e00*/  MUFU.TANH R118, R2 ;  /* 0x0000000200767308 */ /* 0x0004a60000002400 */
[----:B-1----:R-:W-:Y:S01]  /*12e10*/  HMMA.16816.F32.BF16 R76, R12, R56, R24 ;  /* 0x000000380c4c723c */ /* 0x002fe20000041818 */
[----:B--2---:R-:W-:-:S04]  /*12e20*/  FMUL.FTZ R2, R33, R0 ;  /* 0x0000000021027220 */ /* 0x004fc80000410000 */
[----:B------:R1:W2:Y:S03]  /*12e30*/  MUFU.TANH R126, R2 ;  /* 0x00000002007e7308 */ /* 0x0002a60000002400 */
[----:B------:R-:W-:Y:S01]  /*12e40*/  HMMA.16816.F32.BF16 R24, R16, R50, RZ ;  /* 0x000000321018723c */ /* 0x000fe200000418ff */
[----:B------:R-:W-:Y:S01]  /*12e50*/  LDSM.16.M88.4 R48, [R62+0x7000] ;  /* 0x007000003e30783b */ /* 0x000fe20000000200 */
[----:B-1----:R-:W-:-:S04]  /*12e60*/  FMUL.FTZ R2, R34, R0 ;  /* 0x0000000022027220 */ /* 0x002fc80000410000 */
[----:B------:R1:W1:Y:S02]  /*12e70*/  MUFU.TANH R185, R2 ;  /* 0x0000000200b97308 */ /* 0x0002640000002400 */
[-C--:B-1----:R-:W-:Y:S02]  /*12e80*/  FMUL.FTZ R2, R35, R0.reuse ;  /* 0x0000000023027220 */ /* 0x082fe40000410000 */
[----:B------:R-:W-:Y:S04]  /*12e90*/  HMMA.16816.F32.BF16 R32, R4, R44, R20 ;  /* 0x0000002c0420723c */ /* 0x000fe80000041814 */
[----:B------:R1:W1:Y:S04]  /*12ea0*/  MUFU.TANH R184, R2 ;  /* 0x0000000200b87308 */ /* 0x0002680000002400 */
[----:B------:R-:W-:Y:S01]  /*12eb0*/  HMMA.16816.F32.BF16 R20, R8, R66, R72 ;  /* 0x000000420814723c */ /* 0x000fe20000041848 */
[----:B------:R-:W3:Y:S01]  /*12ec0*/  LDSM.16.M88.4 R64, [R62+0x6800] ;  /* 0x006800003e40783b */ /* 0x000ee20000000200 */
[----:B-1----:R-:W-:-:S04]  /*12ed0*/  FMUL.FTZ R2, R28, R0 ;  /* 0x000000001c027220 */ /* 0x002fc80000410000 */
[----:B------:R1:W1:Y:S02]  /*12ee0*/  MUFU.TANH R124, R2 ;  /* 0x00000002007c7308 */ /* 0x0002640000002400 */
[----:B------:R-:W-:Y:S01]  /*12ef0*/  HMMA.16816.F32.BF16 R72, R12, R58, R24 ;  /* 0x0000003a0c48723c */ /* 0x000fe20000041818 */
[----:B------:R-:W4:Y:S01]  /*12f00*/  LDSM.16.M88.4 R56, [R40+0x6000] ;  /* 0x006000002838783b */ /* 0x000f220000000200 */
[----:B-1----:R-:W-:-:S04]  /*12f10*/  FMUL.FTZ R2, R29, R0 ;  /* 0x000000001d027220 */ /* 0x002fc80000410000 */
[----:B------:R1:W1:Y:S02]  /*12f20*/  MUFU.TANH R129, R2 ;  /* 0x0000000200817308 */ /* 0x0002640000002400 */
[----:B-1----:R-:W-:-:S06]  /*12f30*/  FMUL.FTZ R2, R30, R0 ;  /* 0x000000001e027220 */ /* 0x002fcc0000410000 */
[----:B------:R1:W1:Y:S02]  /*12f40*/  MUFU.TANH R183, R2 ;  /* 0x0000000200b77308 */ /* 0x0002640000002400 */
[-C--:B-1----:R-:W-:Y:S02]  /*12f50*/  FMUL.FTZ R2, R31, R0.reuse ;  /* 0x000000001f027220 */ /* 0x082fe40000410000 */
[----:B------:R-:W-:Y:S01]  /*12f60*/  HMMA.16816.F32.BF16 R28, R4, R46, R20 ;  /* 0x0000002e041c723c */ /* 0x000fe20000041814 */
[----:B------:R-:W1:Y:S03]  /*12f70*/  LDSM.16.M88.4 R44, [R3+0x6000] ;  /* 0x00600000032c783b */ /* 0x000e660000000200 */
[----:B------:R2:W1:Y:S04]  /*12f80*/  MUFU.TANH R182, R2 ;  /* 0x0000000200b67308 */ /* 0x0004680000002400 */
[----:B-----5:R-:W-:Y:S01]  /*12f90*/  HMMA.16816.F32.BF16 R20, R8, R68, R84 ;  /* 0x000000440814723c */ /* 0x020fe20000041854 */
[----:B--2---:R-:W-:-:S04]  /*12fa0*/  FMUL.FTZ R2, R32, R0 ;  /* 0x0000000020027220 */ /* 0x004fc80000410000 */
[----:B------:R2:W1:Y:S03]  /*12fb0*/  MUFU.TANH R125, R2 ;  /* 0x00000002007d7308 */ /* 0x0004660000002400 */
[----:B---3--:R-:W-:Y:S01]  /*12fc0*/  HMMA.16816.F32.BF16 R24, R16, R64, RZ ;  /* 0x000000401018723c */ /* 0x008fe200000418ff */
[----:B--2---:R-:W-:-:S04]  /*12fd0*/  FMUL.FTZ R2, R33, R0 ;  /* 0x0000000021027220 */ /* 0x004fc80000410000 */
[----:B------:R2:W3:Y:S02]  /*12fe0*/  MUFU.TANH R132, R2 ;  /* 0x0000000200847308 */ /* 0x0004e40000002400 */
[----:B--2---:R-:W-:-:S06]  /*12ff0*/  FMUL.FTZ R2, R34, R0 ;  /* 0x0000000022027220 */ /* 0x004fcc0000410000 */
[----:B------:R2:W1:Y:S02]  /*13000*/  MUFU.TANH R181, R2 ;  /* 0x0000000200b57308 */ /* 0x0004640000002400 */
[-C--:B--2---:R-:W-:Y:S02]  /*13010*/  FMUL.FTZ R2, R35, R0.reuse ;  /* 0x0000000023027220 */ /* 0x084fe40000410000 */
[----:B------:R-:W-:Y:S04]  /*13020*/  HMMA.16816.F32.BF16 R32, R4, R36, R20 ;  /* 0x000000240420723c */ /* 0x000fe80000041814 */
[----:B------:R2:W1:Y:S04]  /*13030*/  MUFU.TANH R180, R2 ;  /* 0x0000000200b47308 */ /* 0x0004680000002400 */
[----:B------:R-:W-:Y:S01]  /*13040*/  HMMA.16816.F32.BF16 R20, R8, R70, R80 ;  /* 0x000000460814723c */ /* 0x000fe20000041850 */
[----:B------:R-:W-:Y:S01]  /*13050*/  LDSM.16.M88.4 R68, [R40+0x6800] ;  /* 0x006800002844783b */ /* 0x000fe20000000200 */
[----:B--2---:R-:W-:-:S04]  /*13060*/  FMUL.FTZ R2, R28, R0 ;  /* 0x000000001c027220 */ /* 0x004fc80000410000 */
[----:B------:R2:W1:Y:S02]  /*13070*/  MUFU.TANH R130, R2 ;  /* 0x0000000200827308 */ /* 0x0004640000002400 */
[----:B------:R-:W-:Y:S01]  /*13080*/  HMMA.16816.F32.BF16 R84, R12, R52, R24 ;  /* 0x000000340c54723c */ /* 0x000fe20000041818 */
[----:B--2---:R-:W-:-:S05]  /*13090*/  FMUL.FTZ R2, R29, R0 ;  /* 0x000000001d027220 */ /* 0x004fca0000410000 */
[----:B------:R2:W1:Y:S02]  /*130a0*/  MUFU.TANH R137, R2 ;  /* 0x0000000200897308 */ /* 0x0004640000002400 */
[----:B------:R-:W-:Y:S01]  /*130b0*/  HMMA.16816.F32.BF16 R24, R16, R66, RZ ;  /* 0x000000421018723c */ /* 0x000fe200000418ff */
[----:B------:R-:W-:Y:S01]  /*130c0*/  LDSM.16.M88.4 R64, [R62+0x7800] ;  /* 0x007800003e40783b */ /* 0x000fe20000000200 */
[----:B--2---:R-:W-:-:S04]  /*130d0*/  FMUL.FTZ R2, R30, R0 ;  /* 0x000000001e027220 */ /* 0x004fc80000410000 */
[----:B------:R2:W1:Y:S02]  /*130e0*/  MUFU.TANH R179, R2 ;  /* 0x0000000200b37308 */ /* 0x0004640000002400 */
[-C--:B--2---:R-:W-:Y:S02]  /*130f0*/  FMUL.FTZ R2, R31, R0.reuse ;  /* 0x000000001f027220 */ /* 0x084fe40000410000 */
[----:B------:R-:W-:Y:S01]  /*13100*/  HMMA.16816.F32.BF16 R28, R4, R38, R20 ;  /* 0x00000026041c723c */ /* 0x000fe20000041814 */
[----:B------:R-:W2:Y:S03]  /*13110*/  LDSM.16.M88.4 R36, [R41+0x7000] ;  /* 0x007000002924783b */ /* 0x000ea60000000200 */
[----:B------:R5:W1:Y:S04]  /*13120*/  MUFU.TANH R178, R2 ;  /* 0x0000000200b27308 */ /* 0x000a680000002400 */
[----:B----4-:R-:W-:Y:S01]  /*13130*/  HMMA.16816.F32.BF16 R20, R8, R56, R76 ;  /* 0x000000380814723c */ /* 0x010fe2000004184c */
[----:B-----5:R-:W-:-:S04]  /*13140*/  FMUL.FTZ R2, R32, R0 ;  /* 0x0000000020027220 */ /* 0x020fc80000410000 */
[----:B------:R4:W1:Y:S03]  /*13150*/  MUFU.TANH R133, R2 ;  /* 0x0000000200857308 */ /* 0x0008660000002400 */
[----:B------:R-:W-:Y:S01]  /*13160*/  HMMA.16816.F32.BF16 R80, R12, R54, R24 ;  /* 0x000000360c50723c */ /* 0x000fe20000041818 */
[----:B------:R-:W-:Y:S01]  /*13170*/  LDSM.16.M88.4 R52, [R40+0x7000] ;  /* 0x007000002834783b */ /* 0x000fe20000000200 */
[----:B----4-:R-:W-:-:S04]  /*13180*/  FMUL.FTZ R2, R33, R0 ;  /* 0x0000000021027220 */ /* 0x010fc80000410000 */
[----:B------:R4:W1:Y:S02]  /*13190*/  MUFU.TANH R131, R2 ;  /* 0x0000000200837308 */ /* 0x0008640000002400 */
[----:B------:R-:W-:Y:S01]  /*131a0*/  HMMA.16816.F32.BF16 R24, R16, R48, RZ ;  /* 0x000000301018723c */ /* 0x000fe200000418ff */
[----:B----4-:R-:W-:-:S05]  /*131b0*/  FMUL.FTZ R2, R34, R0 ;  /* 0x0000000022027220 */ /* 0x010fca0000410000 */
[----:B------:R4:W1:Y:S02]  /*131c0*/  MUFU.TANH R176, R2 ;  /* 0x0000000200b07308 */ /* 0x0008640000002400 */
[-C--:B----4-:R-:W-:Y:S02]  /*131d0*/  FMUL.FTZ R2, R35, R0.reuse ;  /* 0x0000000023027220 */ /* 0x090fe40000410000 */
[----:B-1----:R-:W-:Y:S04]  /*131e0*/  HMMA.16816.F32.BF16 R32, R4, R44, R20 ;  /* 0x0000002c0420723c */ /* 0x002fe80000041814 */
[----:B------:R1:W4:Y:S04]  /*131f0*/  MUFU.TANH R148, R2 ;  /* 0x0000000200947308 */ /* 0x0003280000002400 */
[----:B------:R-:W-:Y:S01]  /*13200*/  HMMA.16816.F32.BF16 R20, R8, R58, R72 ;  /* 0x0000003a0814723c */ /* 0x000fe20000041848 */
[----:B------:R-:W5:Y:S01]  /*13210*/  LDSM.16.M88.4 R56, [R3+0x6800] ;  /* 0x006800000338783b */ /* 0x000f620000000200 */
[----:B-1----:R-:W-:-:S04]  /*13220*/  FMUL.FTZ R2, R28, R0 ;  /* 0x000000001c027220 */ /* 0x002fc80000410000 */
[----:B------:R1:W1:Y:S02]  /*13230*/  MUFU.TANH R128, R2 ;  /* 0x0000000200807308 */ /* 0x0002640000002400 */
[----:B--2---:R-:W-:Y:S01]  /*13240*/  HMMA.16816.F32.BF16 R76, R12, R36, R24 ;  /* 0x000000240c4c723c */ /* 0x004fe20000041818 */
[----:B-1----:R-:W-:-:S05]  /*13250*/  FMUL.FTZ R2, R29, R0 ;  /* 0x000000001d027220 */ /* 0x002fca0000410000 */
[----:B------:R1:W2:Y:S02]  /*13260*/  MUFU.TANH R127, R2 ;  /* 0x00000002007f7308 */ /* 0x0002a40000002400 */
[----:B------:R-:W-:Y:S01]  /*13270*/  HMMA.16816.F32.BF16 R24, R16, R50, RZ ;  /* 0x000000321018723c */ /* 0x000fe200000418ff */
[----:B------:R-:W3:Y:S01]  /*13280*/  LDSM.16.M88.4 R48, [R41+0x7800] ;  /* 0x007800002930783b */ /* 0x000ee20000000200 */
        /* <DEDUP_REMOVED lines=10> */
[----:B------:R-:W2:Y:S01]  /*13330*/  LDSM.16.M88.4 R36, [R3+0x7000] ;  /* 0x007000000324783b */ /* 0x000ea20000000200 */
[----:B----4-:R-:W-:-:S04]  /*13340*/  FMUL.FTZ R2, R33, R0 ;  /* 0x0000000021027220 */ /* 0x010fc80000410000 */
[----:B------:R4:W1:Y:S02]  /*13350*/  MUFU.TANH R121, R2 ;  /* 0x0000000200797308 */ /* 0x0008640000002400 */
[----:B------:R-:W-:Y:S01]  /*13360*/  HMMA.16816.F32.BF16 R24, R16, R64, RZ ;  /* 0x000000401018723c */ /* 0x000fe200000418ff */
[----:B----4-:R-:W-:-:S05]  /*13370*/  FMUL.FTZ R2, R34, R0 ;  /* 0x0000000022027220 */ /* 0x010fca0000410000 */
[----:B------:R4:W1:Y:S02]  /*13380*/  MUFU.TANH R151, R2 ;  /* 0x0000000200977308 */ /* 0x0008640000002400 */
[-C--:B----4-:R-:W-:Y:S02]  /*13390*/  FMUL.FTZ R2, R35, R0.reuse ;  /* 0x0000000023027220 */ /* 0x090fe40000410000 */
[----:B-----5:R-:W-:Y:S04]  /*133a0*/  HMMA.16816.F32.BF16 R32, R4, R56, R20 ;  /* 0x000000380420723c */ /* 0x020fe80000041814 */
[----:B------:R4:W1:Y:S04]  /*133b0*/  MUFU.TANH R174, R2 ;  /* 0x0000000200ae7308 */ /* 0x0008680000002400 */
[----:B------:R-:W-:Y:S01]  /*133c0*/  HMMA.16816.F32.BF16 R20, R8, R70, R80 ;  /* 0x000000460814723c */ /* 0x000fe20000041850 */
[----:B------:R-:W-:Y:S01]  /*133d0*/  LDSM.16.M88.4 R68, [R40+0x7800] ;  /* 0x007800002844783b */ /* 0x000fe20000000200 */
[----:B----4-:R-:W-:-:S04]  /*133e0*/  FMUL.FTZ R2, R28, R0 ;  /* 0x000000001c027220 */ /* 0x010fc80000410000 */
[----:B------:R4:W1:Y:S02]  /*133f0*/  MUFU.TANH R120, R2 ;  /* 0x0000000200787308 */ /* 0x0008640000002400 */
[----:B---3--:R-:W-:Y:S01]  /*13400*/  HMMA.16816.F32.BF16 R92, R12, R48, R24 ;  /* 0x000000300c5c723c */ /* 0x008fe20000041818 */
[----:B----4-:R-:W-:-:S05]  /*13410*/  FMUL.FTZ R2, R29, R0 ;  /* 0x000000001d027220 */ /* 0x010fca0000410000 */
[----:B------:R3:W4:Y:S02]  /*13420*/  MUFU.TANH R115, R2 ;  /* 0x0000000200737308 */ /* 0x0007240000002400 */
[----:B------:R-:W-:Y:S01]  /*13430*/  HMMA.16816.F32.BF16 R24, R16, R66, RZ ;  /* 0x000000421018723c */ /* 0x000fe200000418ff */
[----:B------:R-:W5:Y:S01]  /*13440*/  LDSM.16.M88.4 R64, [R41+0x8000] ;  /* 0x008000002940783b */ /* 0x000f620000000200 */
[----:B---3--:R-:W-:-:S04]  /*13450*/  FMUL.FTZ R2, R30, R0 ;  /* 0x000000001e027220 */ /* 0x008fc80000410000 */
[----:B------:R3:W1:Y:S02]  /*13460*/  MUFU.TANH R140, R2 ;  /* 0x00000002008c7308 */ /* 0x0006640000002400 */
[-C--:B---3--:R-:W-:Y:S02]  /*13470*/  FMUL.FTZ R2, R31, R0.reuse ;  /* 0x000000001f027220 */ /* 0x088fe40000410000 */
[----:B------:R-:W-:Y:S01]  /*13480*/  HMMA.16816.F32.BF16 R28, R4, R58, R20 ;  /* 0x0000003a041c723c */ /* 0x000fe20000041814 */
[----:B------:R-:W-:Y:S03]  /*13490*/  LDSM.16.M88.4 R56, [R3+0x7800] ;  /* 0x007800000338783b */ /* 0x000fe60000000200 */
[----:B------:R3:W1:Y:S04]  /*134a0*/  MUFU.TANH R175, R2 ;  /* 0x0000000200af7308 */ /* 0x0006680000002400 */
[----:B------:R-:W-:Y:S01]  /*134b0*/  HMMA.16816.F32.BF16 R20, R8, R52, R76 ;  /* 0x000000340814723c */ /* 0x000fe2000004184c */
[----:B---3--:R-:W-:-:S04]  /*134c0*/  FMUL.FTZ R2, R32, R0 ;  /* 0x0000000020027220 */ /* 0x008fc80000410000 */
[----:B------:R3:W1:Y:S03]  /*134d0*/  MUFU.TANH R113, R2 ;  /* 0x0000000200717308 */ /* 0x0006660000002400 */
[----:B------:R-:W-:Y:S01]  /*134e0*/  HMMA.16816.F32.BF16 R84, R12, R50, R24 ;  /* 0x000000320c54723c */ /* 0x000fe20000041818 */
[----:B------:R-:W-:Y:S01]  /*134f0*/  LDSM.16.M88.4 R48, [R41+0x8800] ;  /* 0x008800002930783b */ /* 0x000fe20000000200 */
[----:B---3--:R-:W-:-:S04]  /*13500*/  FMUL.FTZ R2, R33, R0 ;  /* 0x0000000021027220 */ /* 0x008fc80000410000 */
[----:B------:R3:W2:Y:S02]  /*13510*/  MUFU.TANH R107, R2 ;  /* 0x00000002006b7308 */ /* 0x0006a40000002400 */
[----:B-1----:R-:W-:Y:S01]  /*13520*/  HMMA.16816.F32.BF16 R24, R16, R44, RZ ;  /* 0x0000002c1018723c */ /* 0x002fe200000418ff */
[----:B---3--:R-:W-:-:S05]  /*13530*/  FMUL.FTZ R2, R34, R0 ;  /* 0x0000000022027220 */ /* 0x008fca0000410000 */
[----:B------:R1:W3:Y:S02]  /*13540*/  MUFU.TANH R172, R2 ;  /* 0x0000000200ac7308 */ /* 0x0002e40000002400 */
[-C--:B-1----:R-:W-:Y:S02]  /*13550*/  FMUL.FTZ R2, R35, R0.reuse ;  /* 0x0000000023027220 */ /* 0x082fe40000410000 */
[----:B--2---:R-:W-:Y:S04]  /*13560*/  HMMA.16816.F32.BF16 R32, R4, R36, R20 ;  /* 0x000000240420723c */ /* 0x004fe80000041814 */
[----:B------:R1:W2:Y:S04]  /*13570*/  MUFU.TANH R171, R2 ;  /* 0x0000000200ab7308 */ /* 0x0002a80000002400 */
[----:B------:R-:W-:Y:S01]  /*13580*/  HMMA.16816.F32.BF16 R20, R8, R54, R72 ;  /* 0x000000360814723c */ /* 0x000fe20000041848 */
[----:B------:R-:W4:Y:S01]  /*13590*/  LDSM.16.M88.4 R52, [R62+0x8800] ;  /* 0x008800003e34783b */ /* 0x000f220000000200 */
[----:B-1----:R-:W-:-:S04]  /*135a0*/  FMUL.FTZ R2, R28, R0 ;  /* 0x000000001c027220 */ /* 0x002fc80000410000 */
[----:B------:R1:W1:Y:S02]  /*135b0*/  MUFU.TANH R106, R2 ;  /* 0x00000002006a7308 */ /* 0x0002640000002400 */
[----:B-----5:R-:W-:Y:S01]  /*135c0*/  HMMA.16816.F32.BF16 R80, R12, R64, R24 ;  /* 0x000000400c50723c */ /* 0x020fe20000041818 */
[----:B-1----:R-:W-:-:S05]  /*135d0*/  FMUL.FTZ R2, R29, R0 ;  /* 0x000000001d027220 */ /* 0x002fca0000410000 */
[----:B------:R1:W1:Y:S02]  /*135e0*/  MUFU.TANH R105, R2 ;  /* 0x0000000200697308 */ /* 0x0002640000002400 */
        /* <DEDUP_REMOVED lines=9> */
[----:B-----5:R-:W-:-:S04]  /*13680*/  FMUL.FTZ R2, R32, R0 ;  /* 0x0000000020027220 */ /* 0x020fc80000410000 */
[----:B------:R5:W1:Y:S03]  /*13690*/  MUFU.TANH R104, R2 ;  /* 0x0000000200687308 */ /* 0x000a660000002400 */
[----:B------:R-:W-:Y:S01]  /*136a0*/  HMMA.16816.F32.BF16 R76, R12, R66, R24 ;  /* 0x000000420c4c723c */ /* 0x000fe20000041818 */
[----:B------:R-:W-:Y:S01]  /*136b0*/  LDSM.16.M88.4 R64, [R40+0x8800] ;  /* 0x008800002840783b */ /* 0x000fe20000000200 */
[----:B-----5:R-:W-:-:S04]  /*136c0*/  FMUL.FTZ R2, R33, R0 ;  /* 0x0000000021027220 */ /* 0x020fc80000410000 */
[----:B------:R5:W1:Y:S02]  /*136d0*/  MUFU.TANH R43, R2 ;  /* 0x00000002002b7308 */ /* 0x000a640000002400 */
[----:B----4-:R-:W-:Y:S01]  /*136e0*/  HMMA.16816.F32.BF16 R24, R16, R52, RZ ;  /* 0x000000341018723c */ /* 0x010fe200000418ff */
[----:B-----5:R-:W-:-:S05]  /*136f0*/  FMUL.FTZ R2, R34, R0 ;  /* 0x0000000022027220 */ /* 0x020fca0000410000 */
[----:B------:R4:W1:Y:S02]  /*13700*/  MUFU.TANH R166, R2 ;  /* 0x0000000200a67308 */ /* 0x0008640000002400 */
[-C--:B----4-:R-:W-:Y:S02]  /*13710*/  FMUL.FTZ R2, R35, R0.reuse ;  /* 0x0000000023027220 */ /* 0x090fe40000410000 */
[----:B------:R-:W-:Y:S04]  /*13720*/  HMMA.16816.F32.BF16 R32, R4, R56, R20 ;  /* 0x000000380420723c */ /* 0x000fe80000041814 */
[----:B------:R4:W1:Y:S04]  /*13730*/  MUFU.TANH R165, R2 ;  /* 0x0000000200a57308 */ /* 0x0008680000002400 */
[----:B------:R-:W-:Y:S01]  /*13740*/  HMMA.16816.F32.BF16 R20, R8, R70, R84 ;  /* 0x000000460814723c */ /* 0x000fe20000041854 */
[----:B------:R-:W5:Y:S01]  /*13750*/  LDSM.16.M88.4 R68, [R62+0x9000] ;  /* 0x009000003e44783b */ /* 0x000f620000000200 */
[----:B----4-:R-:W-:-:S04]  /*13760*/  FMUL.FTZ R2, R28, R0 ;  /* 0x000000001c027220 */ /* 0x010fc80000410000 */
[----:B------:R4:W1:Y:S02]  /*13770*/  MUFU.TANH R103, R2 ;  /* 0x0000000200677308 */ /* 0x0008640000002400 */
[----:B------:R-:W-:Y:S01]  /*13780*/  HMMA.16816.F32.BF16 R72, R12, R48, R24 ;  /* 0x000000300c48723c */ /* 0x000fe20000041818 */
[----:B----4-:R-:W-:-:S05]  /*13790*/  FMUL.FTZ R2, R29, R0 ;  /* 0x000000001d027220 */ /* 0x010fca0000410000 */
[----:B------:R4:W1:Y:S06]  /*137a0*/  MUFU.TANH R98, R2 ;  /* 0x0000000200627308 */ /* 0x00086c0000002400 */
[----:B------:R-:W-:Y:S01]  /*137b0*/  HMMA.16816.F32.BF16 R24, R4, R58, R20 ;  /* 0x0000003a0418723c */ /* 0x000fe20000041814 */
[----:B------:R-:W3:Y:S01]  /*137c0*/  LDSM.16.M88.4 R56, [R3+0x8800] ;  /* 0x008800000338783b */ /* 0x000ee20000000200 */
[----:B----4-:R-:W-:-:S04]  /*137d0*/  FMUL.FTZ R2, R30, R0 ;  /* 0x000000001e027220 */ /* 0x010fc80000410000 */
[----:B------:R4:W2:Y:S02]  /*137e0*/  MUFU.TANH R164, R2 ;  /* 0x0000000200a47308 */ /* 0x0008a40000002400 */
[----:B-1----:R-:W-:Y:S01]  /*137f0*/  HMMA.16816.F32.BF16 R20, R8, R36, R80 ;  /* 0x000000240814723c */ /* 0x002fe20000041850 */
[----:B------:R-:W1:Y:S01]  /*13800*/  LDSM.16.M88.4 R80, [R41+0x9000] ;  /* 0x009000002950783b */ /* 0x000e620000000200 */
[----:B----4-:R-:W-:-:S06]  /*13810*/  FMUL.FTZ R2, R31, R0 ;  /* 0x000000001f027220 */ /* 0x010fcc0000410000 */
[----:B------:R-:W-:Y:S01]  /*13820*/  HMMA.16816.F32.BF16 R28, R16, R54, RZ ;  /* 0x00000036101c723c */ /* 0x000fe200000418ff */
[----:B------:R-:W4:Y:S01]  /*13830*/  LDSM.16.M88.4 R52, [R62+0x9800] ;  /* 0x009800003e34783b */ /* 0x000f220000000200 */
[----:B------:R5:W1:Y:S02]  /*13840*/  MUFU.TANH R163, R2 ;  /* 0x0000000200a37308 */ /* 0x000a640000002400 */
[----:B-----5:R-:W-:-:S06]  /*13850*/  FMUL.FTZ R2, R32, R0 ;  /* 0x0000000020027220 */ /* 0x020fcc0000410000 */
[----:B------:R5:W1:Y:S10]  /*13860*/  MUFU.TANH R97, R2 ;  /* 0x0000000200617308 */ /* 0x000a740000002400 */
[----:B------:R-:W-:Y:S01]  /*13870*/  HMMA.16816.F32.BF16 R48, R12, R50, R28 ;  /* 0x000000320c30723c */ /* 0x000fe2000004181c */
[----:B-----5:R-:W-:-:S04]  /*13880*/  FMUL.FTZ R2, R33, R0 ;  /* 0x0000000021027220 */ /* 0x020fc80000410000 */
[----:B------:R5:W1:Y:S03]  /*13890*/  MUFU.TANH R96, R2 ;  /* 0x0000000200607308 */ /* 0x000a660000002400 */
[----:B------:R-:W-:Y:S01]  /*138a0*/  HMMA.16816.F32.BF16 R28, R4, R44, R20 ;  /* 0x0000002c041c723c */ /* 0x000fe20000041814 */
[----:B-----5:R-:W-:-:S04]  /*138b0*/  FMUL.FTZ R2, R34, R0 ;  /* 0x0000000022027220 */ /* 0x020fc80000410000 */
[----:B------:R5:W1:Y:S02]  /*138c0*/  MUFU.TANH R162, R2 ;  /* 0x0000000200a27308 */ /* 0x000a640000002400 */
[-C--:B-----5:R-:W-:Y:S02]  /*138d0*/  FMUL.FTZ R2, R35, R0.reuse ;  /* 0x0000000023027220 */ /* 0x0a0fe40000410000 */
[----:B------:R-:W-:Y:S04]  /*138e0*/  HMMA.16816.F32.BF16 R32, R8, R38, R76 ;  /* 0x000000260820723c */ /* 0x000fe8000004184c */
[----:B------:R5:W1:Y:S02]  /*138f0*/  MUFU.TANH R161, R2 ;  /* 0x0000000200a17308 */ /* 0x000a640000002400 */
[----:B-----5:R-:W-:-:S06]  /*13900*/  FMUL.FTZ R2, R24, R0 ;  /* 0x0000000018027220 */ /* 0x020fcc0000410000 */
[----:B------:R5:W1:Y:S08]  /*13910*/  MUFU.TANH R91, R2 ;  /* 0x00000002005b7308 */ /* 0x000a700000002400 */
[----:B------:R-:W-:Y:S01]  /*13920*/  HMMA.16816.F32.BF16 R44, R4, R46, R32 ;  /* 0x0000002e042c723c */ /* 0x000fe20000041820 */
[----:B-----5:R-:W-:-:S04]  /*13930*/  FMUL.FTZ R2, R25, R0 ;  /* 0x0000000019027220 */ /* 0x020fc80000410000 */
[----:B------:R5:W1:Y:S02]  /*13940*/  MUFU.TANH R63, R2 ;  /* 0x00000002003f7308 */ /* 0x000a640000002400 */
[----:B-----5:R-:W-:-:S06]  /*13950*/  FMUL.FTZ R2, R26, R0 ;  /* 0x000000001a027220 */ /* 0x020fcc0000410000 */
[----:B------:R5:W1:Y:S01]  /*13960*/  MUFU.TANH R160, R2 ;  /* 0x0000000200a07308 */ /* 0x000a620000002400 */
[----:B------:R-:W-:Y:S01]  /*13970*/  HMMA.16816.F32.BF16 R20, R16, R68, RZ ;  /* 0x000000441014723c */ /* 0x000fe200000418ff */
[----:B-----5:R-:W-:-:S07]  /*13980*/  FMUL.FTZ R2, R27, R0 ;  /* 0x000000001b027220 */ /* 0x020fce0000410000 */
[----:B------:R-:W-:Y:S01]  /*13990*/  HMMA.16816.F32.BF16 R24, R8, R64, R72 ;  /* 0x000000400818723c */ /* 0x000fe20000041848 */
[----:B------:R-:W5:Y:S01]  /*139a0*/  LDSM.16.M88.4 R72, [R40+0x9000] ;  /* 0x009000002848783b */ /* 0x000f620000000200 */
[----:B------:R2:W1:Y:S02]  /*139b0*/  MUFU.TANH R159, R2 ;  /* 0x00000002009f7308 */ /* 0x0004640000002400 */
[----:B--2---:R-:W-:-:S06]  /*139c0*/  FMUL.FTZ R2, R28, R0 ;  /* 0x000000001c027220 */ /* 0x004fcc0000410000 */
[----:B------:R2:W1:Y:S01]  /*139d0*/  MUFU.TANH R90, R2 ;  /* 0x00000002005a7308 */ /* 0x0004620000002400 */
[----:B------:R-:W-:Y:S01]  /*139e0*/  HMMA.16816.F32.BF16 R32, R8, R66, R48 ;  /* 0x000000420820723c */ /* 0x000fe20000041830 */
[----:B------:R-:W5:Y:S01]  /*139f0*/  LDSM.16.M88.4 R64, [R41+0x9800] ;  /* 0x009800002940783b */ /* 0x000f620000000200 */
[----:B--2---:R-:W-:-:S05]  /*13a00*/  FMUL.FTZ R2, R29, R0 ;  /* 0x000000001d027220 */ /* 0x004fca0000410000 */
[----:B------:R2:W1:Y:S02]  /*13a10*/  MUFU.TANH R88, R2 ;  /* 0x0000000200587308 */ /* 0x0004640000002400 */
[----:B---3--:R-:W-:Y:S01]  /*13a20*/  HMMA.16816.F32.BF16 R36, R4, R56, R24 ;  /* 0x000000380424723c */ /* 0x008fe20000041818 */
[----:B--2---:R-:W-:-:S05]  /*13a30*/  FMUL.FTZ R2, R30, R0 ;  /* 0x000000001e027220 */ /* 0x004fca0000410000 */
[----:B------:R2:W3:Y:S02]  /*13a40*/  MUFU.TANH R158, R2 ;  /* 0x00000002009e7308 */ /* 0x0004e40000002400 */
[----:B-1----:R-:W-:Y:S01]  /*13a50*/  HMMA.16816.F32.BF16 R20, R12, R80, R20 ;  /* 0x000000500c14723c */ /* 0x002fe20000041814 */
[----:B--2---:R-:W-:-:S05]  /*13a60*/  FMUL.FTZ R2, R31, R0 ;  /* 0x000000001f027220 */ /* 0x004fca0000410000 */
[----:B------:R1:W2:Y:S02]  /*13a70*/  MUFU.TANH R157, R2 ;  /* 0x00000002009d7308 */ /* 0x0002a40000002400 */
[----:B------:R-:W-:Y:S01]  /*13a80*/  HMMA.16816.F32.BF16 R28, R16, R70, RZ ;  /* 0x00000046101c723c */ /* 0x000fe200000418ff */
[----:B------:R-:W3:Y:S01]  /*13a90*/  LDSM.16.M88.4 R68, [R3+0x9000] ;  /* 0x009000000344783b */ /* 0x000ee20000000200 */
[----:B-1----:R-:W-:-:S04]  /*13aa0*/  FMUL.FTZ R2, R44, R0 ;  /* 0x000000002c027220 */ /* 0x002fc80000410000 */
[----:B------:R1:W1:Y:S02]  /*13ab0*/  MUFU.TANH R87, R2 ;  /* 0x0000000200577308 */ /* 0x0002640000002400 */
[----:B----4-:R-:W-:Y:S01]  /*13ac0*/  HMMA.16816.F32.BF16 R48, R16, R52, RZ ;  /* 0x000000341030723c */ /* 0x010fe200000418ff */
[----:B-1----:R-:W-:-:S05]  /*13ad0*/  FMUL.FTZ R2, R45, R0 ;  /* 0x000000002d027220 */ /* 0x002fca0000410000 */
[----:B------:R1:W4:Y:S02]  /*13ae0*/  MUFU.TANH R81, R2 ;  /* 0x0000000200517308 */ /* 0x0003240000002400 */
[----:B------:R-:W-:Y:S01]  /*13af0*/  HMMA.16816.F32.BF16 R52, R16, R54, RZ ;  /* 0x000000361034723c */ /* 0x000fe200000418ff */
[----:B-1----:R-:W-:-:S05]  /*13b00*/  FMUL.FTZ R2, R46, R0 ;  /* 0x000000002e027220 */ /* 0x002fca0000410000 */
[----:B------:R1:W1:Y:S02]  /*13b10*/  MUFU.TANH R150, R2 ;  /* 0x0000000200967308 */ /* 0x0002640000002400 */
[----:B-----5:R-:W-:Y:S01]  /*13b20*/  HMMA.16816.F32.BF16 R16, R8, R72, R20 ;  /* 0x000000480810723c */ /* 0x020fe20000041814 */
[-C--:B-1----:R-:W-:Y:S02]  /*13b30*/  FMUL.FTZ R2, R47, R0.reuse ;  /* 0x000000002f027220 */ /* 0x082fe40000410000 */
[----:B------:R-:W1:Y:S03]  /*13b40*/  LDSM.16.M88.4 R44, [R40+0x9800] ;  /* 0x00980000282c783b */ /* 0x000e660000000200 */
[----:B------:R5:W1:Y:S02]  /*13b50*/  MUFU.TANH R146, R2 ;  /* 0x0000000200927308 */ /* 0x000a640000002400 */
[----:B------:R-:W-:Y:S01]  /*13b60*/  HMMA.16816.F32.BF16 R24, R4, R58, R32 ;  /* 0x0000003a0418723c */ /* 0x000fe20000041820 */
[----:B-----5:R-:W-:-:S05]  /*13b70*/  FMUL.FTZ R2, R36, R0 ;  /* 0x0000000024027220 */ /* 0x020fca0000410000 */
        /* <DEDUP_REMOVED lines=8> */
[----:B-----5:R-:W-:Y:S02]  /*13c00*/  FMUL.FTZ R2, R39, R0 ;  /* 0x0000000027027220 */ /* 0x020fe40000410000 */
[----:B------:R-:W5:Y:S05]  /*13c10*/  LDSM.16.M88.4 R36, [R3+0x9800] ;  /* 0x009800000324783b */ /* 0x000f6a0000000200 */
[----:B---3--:R-:W-:Y:S01]  /*13c20*/  HMMA.16816.F32.BF16 R32, R4, R68, R16 ;  /* 0x000000440420723c */ /* 0x008fe20000041810 */
[----:B------:R3:W1:Y:S01]  /*13c30*/  MUFU.TANH R144, R2 ;  /* 0x0000000200907308 */ /* 0x0006620000002400 */
[----:B------:R-:W-:Y:S01]  /*13c40*/  IADD3 R108, PT, PT, R108, -0x1, RZ ;  /* 0xffffffff6c6c7810 */ /* 0x000fe20007ffe0ff */
[----:B------:R-:W-:-:S05]  /*13c50*/  DEPBAR.LE SB0, 0x0 ;  /* 0x000080000000791a */ /* 0x000fca0000000000 */
[----:B------:R-:W-:Y:S01]  /*13c60*/  HMMA.16816.F32.BF16 R16, R8, R74, R20 ;  /* 0x0000004a0810723c */ /* 0x000fe20000041814 */
[----:B---3--:R-:W-:-:S07]  /*13c70*/  FMUL.FTZ R2, R24, R0 ;  /* 0x0000000018027220 */ /* 0x008fce0000410000 */
[C---:B-1----:R-:W-:Y:S01]  /*13c80*/  HMMA.16816.F32.BF16 R20, R8.reuse, R44, R28 ;  /* 0x0000002c0814723c */ /* 0x042fe2000004181c */
[----:B------:R1:W3:Y:S07]  /*13c90*/  MUFU.TANH R78, R2 ;  /* 0x00000002004e7308 */ /* 0x0002ee0000002400 */
[----:B------:R-:W-:Y:S01]  /*13ca0*/  HMMA.16816.F32.BF16 R8, R8, R46, R12 ;  /* 0x0000002e0808723c */ /* 0x000fe2000004180c */
[----:B-1----:R-:W-:-:S04]  /*13cb0*/  FMUL.FTZ R2, R25, R0 ;  /* 0x0000000019027220 */ /* 0x002fc80000410000 */
[----:B------:R1:W1:Y:S03]  /*13cc0*/  MUFU.TANH R69, R2 ;  /* 0x0000000200457308 */ /* 0x0002660000002400 */
[----:B------:R-:W-:Y:S01]  /*13cd0*/  HMMA.16816.F32.BF16 R16, R4, R70, R16 ;  /* 0x000000460410723c */ /* 0x000fe20000041810 */
[----:B-1----:R-:W-:-:S04]  /*13ce0*/  FMUL.FTZ R2, R26, R0 ;  /* 0x000000001a027220 */ /* 0x002fc80000410000 */
[----:B------:R1:W1:Y:S03]  /*13cf0*/  MUFU.TANH R143, R2 ;  /* 0x00000002008f7308 */ /* 0x0002660000002400 */
[----:B-----5:R-:W-:Y:S01]  /*13d00*/  HMMA.16816.F32.BF16 R12, R4, R36, R20 ;  /* 0x00000024040c723c */ /* 0x020fe20000041814 */
[----:B-1----:R-:W-:-:S04]  /*13d10*/  FMUL.FTZ R2, R27, R0 ;  /* 0x000000001b027220 */ /* 0x002fc80000410000 */
[----:B------:R1:W1:Y:S03]  /*13d20*/  MUFU.TANH R142, R2 ;  /* 0x00000002008e7308 */ /* 0x0002660000002400 */
[----:B------:R-:W-:Y:S01]  /*13d30*/  HMMA.16816.F32.BF16 R4, R4, R38, R8 ;  /* 0x000000260404723c */ /* 0x000fe20000041808 */
[----:B-1----:R-:W-:-:S04]  /*13d40*/  FMUL.FTZ R2, R32, R0 ;  /* 0x0000000020027220 */ /* 0x002fc80000410000 */
[----:B------:R1:W1:Y:S02]  /*13d50*/  MUFU.TANH R76, R2 ;  /* 0x00000002004c7308 */ /* 0x0002640000002400 */
[----:B-1----:R-:W-:-:S06]  /*13d60*/  FMUL.FTZ R2, R33, R0 ;  /* 0x0000000021027220 */ /* 0x002fcc0000410000 */
[----:B------:R1:W1:Y:S02]  /*13d70*/  MUFU.TANH R70, R2 ;  /* 0x0000000200467308 */ /* 0x0002640000002400 */
[----:B-1----:R-:W-:-:S06]  /*13d80*/  FMUL.FTZ R2, R34, R0 ;  /* 0x0000000022027220 */ /* 0x002fcc0000410000 */
[----:B------:R1:W1:Y:S01]  /*13d90*/  MUFU.TANH R141, R2 ;  /* 0x00000002008d7308 */ /* 0x0002620000002400 */
[----:B------:R-:W-:Y:S01]  /*13da0*/  SHF.R.U32.HI R3, RZ, 0x2, R225 ;  /* 0x00000002ff037819 */ /* 0x000fe200000116e1 */
[-C--:B------:R-:W-:Y:S01]  /*13db0*/  FMUL.FTZ R17, R17, R0.reuse ;  /* 0x0000000011117220 */ /* 0x080fe20000410000 */
[----:B-1----:R-:W-:-:S05]  /*13dc0*/  FMUL.FTZ R2, R35, R0 ;  /* 0x0000000023027220 */ /* 0x002fca0000410000 */
[----:B------:R1:W1:Y:S01]  /*13dd0*/  MUFU.TANH R139, R2 ;  /* 0x00000002008b7308 */ /* 0x0002620000002400 */
[-C--:B------:R-:W-:Y:S01]  /*13de0*/  FMUL.FTZ R18, R18, R0.reuse ;  /* 0x0000000012127220 */ /* 0x080fe20000410000 */
[-C--:B------:R-:W-:Y:S01]  /*13df0*/  FMUL.FTZ R19, R19, R0.reuse ;  /* 0x0000000013137220 */ /* 0x080fe20000410000 */
[-C--:B------:R-:W-:Y:S01]  /*13e00*/  FMUL.FTZ R12, R12, R0.reuse ;  /* 0x000000000c0c7220 */ /* 0x080fe20000410000 */
[-C--:B------:R-:W-:Y:S01]  /*13e10*/  FMUL.FTZ R13, R13, R0.reuse ;  /* 0x000000000d0d7220 */ /* 0x080fe20000410000 */
[-C--:B------:R-:W-:Y:S01]  /*13e20*/  FMUL.FTZ R14, R14, R0.reuse ;  /* 0x000000000e0e7220 */ /* 0x080fe20000410000 */
[-C--:B------:R-:W-:Y:S01]  /*13e30*/  FMUL.FTZ R4, R4, R0.reuse ;  /* 0x0000000004047220 */ /* 0x080fe20000410000 */
[-C--:B------:R-:W-:Y:S01]  /*13e40*/  FMUL.FTZ R5, R5, R0.reuse ;  /* 0x0000000005057220 */ /* 0x080fe20000410000 */
[----:B-1----:R-:W-:-:S04]  /*13e50*/  FMUL.FTZ R2, R16, R0 ;  /* 0x0000000010027220 */ /* 0x002fc80000410000 */
[----:B------:R1:W1:Y:S01]  /*13e60*/  MUFU.TANH R71, R2 ;  /* 0x0000000200477308 */ /* 0x0002620000002400 */
[-C--:B------:R-:W-:Y:S01]  /*13e70*/  FMUL.FTZ R6, R6, R0.reuse ;  /* 0x0000000006067220 */ /* 0x080fe20000410000 */
[----:B------:R-:W-:Y:S01]  /*13e80*/  FMUL.FTZ R7, R7, R0 ;  /* 0x0000000007077220 */ /* 0x000fe20000410000 */
[----:B------:R-:W-:Y:S02]  /*13e90*/  ISETP.GT.AND P0, PT, R108, R237, PT ;  /* 0x000000ed6c00720c */ /* 0x000fe40003f04270 */
[----:B------:R-:W-:-:S03]  /*13ea0*/  IADD3 R231, PT, PT, R231, R147, -R201 ;  /* 0x00000093e7e77210 */ /* 0x000fc60007ffe8c9 */
[----:B------:R-:W2:Y:S01]  /*13eb0*/  MUFU.TANH R74, R17 ;  /* 0x00000011004a7308 */ /* 0x000ea20000002400 */
[----:B-1----:R-:W-:-:S07]  /*13ec0*/  FMUL.FTZ R2, R15, R0 ;  /* 0x000000000f027220 */ /* 0x002fce0000410000 */
[----:B------:R1:W1:Y:S08]  /*13ed0*/  MUFU.TANH R95, R2 ;  /* 0x00000002005f7308 */ /* 0x0002700000002400 */
[----:B------:R2:W2:Y:S01]  /*13ee0*/  MUFU.TANH R136, R18 ;  /* 0x0000001200887308 */ /* 0x0004a20000002400 */
[----:B-1----:R-:W-:-:S07]  /*13ef0*/  LOP3.LUT R2, R222, 0x1f0, RZ, 0xc0, !PT ;  /* 0x000001f0de027812 */ /* 0x002fce00078ec0ff */
[----:B------:R1:W1:Y:S01]  /*13f00*/  MUFU.TANH R138, R19 ;  /* 0x00000013008a7308 */ /* 0x0002620000002400 */
[----:B------:R-:W-:-:S07]  /*13f10*/  LOP3.LUT R2, R2, 0x7, R3, 0xf8, !PT ;  /* 0x0000000702027812 */ /* 0x000fce00078ef803 */
[----:B------:R1:W1:Y:S01]  /*13f20*/  MUFU.TANH R68, R12 ;  /* 0x0000000c00447308 */ /* 0x0002620000002400 */
[----:B------:R-:W-:Y:S02]  /*13f30*/  LEA R0, R209, R2, 0x6 ;  /* 0x00000002d1007211 */ /* 0x000fe400078e30ff */
[----:B------:R-:W-:-:S05]  /*13f40*/  IADD3 R2, PT, PT, R147, -R201, -R196 ;  /* 0x800000c993027210 */ /* 0x000fca0007ffe8c4 */
[----:B------:R1:W1:Y:S01]  /*13f50*/  MUFU.TANH R77, R13 ;  /* 0x0000000d004d7308 */ /* 0x0002620000002400 */
[----:B------:R-:W-:-:S07]  /*13f60*/  IADD3 R231, PT, PT, R0, R231, RZ ;  /* 0x000000e700e77210 */ /* 0x000fce0007ffe0ff */
[----:B------:R1:W1:Y:S08]  /*13f70*/  MUFU.TANH R94, R14 ;  /* 0x0000000e005e7308 */ /* 0x0002700000002400 */
[----:B------:R1:W1:Y:S08]  /*13f80*/  MUFU.TANH R67, R4 ;  /* 0x0000000400437308 */ /* 0x0002700000002400 */
[----:B------:R1:W1:Y:S08]  /*13f90*/  MUFU.TANH R41, R5 ;  /* 0x0000000500297308 */ /* 0x0002700000002400 */
[----:B------:R1:W1:Y:S08]  /*13fa0*/  MUFU.TANH R93, R6 ;  /* 0x00000006005d7308 */ /* 0x0002700000002400 */
[----:B------:R1:W1:Y:S01]  /*13fb0*/  MUFU.TANH R92, R7 ;  /* 0x00000007005c7308 */ /* 0x0002620000002400 */
[----:B------:R-:W-:Y:S01]  /*13fc0*/  IADD3 R0, PT, PT, R0, R2, RZ ;  /* 0x0000000200007210 */ /* 0x000fe20007ffe0ff */
[----:B------:R-:W-:Y:S01]  /*13fd0*/  BSSY.RECONVERGENT B1, `(.L_x_7831) ;  /* 0x0000096000017945 */ /* 0x000fe20003800200 */
[----:B------:R-:W-:-:S02]  /*13fe0*/  VIADDMNMX R227, R231, 0x1, R147, PT ;  /* 0x00000001e7e37846 */ /* 0x000fc40003800193 */
[----:B------:R-:W-:Y:S02]  /*13ff0*/  VIADDMNMX R231, R231, 0x9, R147, PT ;  /* 0x00000009e7e77846 */ /* 0x000fe40003800193 */
[----:B------:R-:W-:Y:S02]  /*14000*/  VIMNMX R228, PT, PT, RZ, R0, !PT ;  /* 0x00000000ffe47248 */ /* 0x000fe40007fe0100 */
[----:B------:R-:W-:Y:S01]  /*14010*/  VIADDMNMX R229, R0, 0x8, RZ, !PT ;  /* 0x0000000800e57846 */ /* 0x000fe200078001ff */
[----:B------:R-:W-:Y:S06]  /*14020*/  BAR.SYNC.DEFER_BLOCKING 0x0 ;  /* 0x0000000000007b1d */ /* 0x000fec0000010000 */
[----:B--234-:R-:W-:Y:S05]  /*14030*/  @!P0 BRA `(.L_x_7832) ;  /* 0x00000008003c8947 */ /* 0x01cfea0003800000 */
        /* <DEDUP_REMOVED lines=16> */
.L_x_7834:
[----:B------:R-:W1:Y:S04]  /*14140*/  LDL.64 R2, [R1+0x68] ;  /* 0x0000680001027983 */ /* 0x000e680000100a00 */
[----:B------:R-:W2:Y:S01]  /*14150*/  LDL R8, [R1+0x1c] ;  /* 0x00001c0001087983 */ /* 0x000ea20000100800 */
[----:B-1----:R-:W-:-:S03]  /*14160*/  IMAD.MOV.U32 R6, RZ, RZ, R2 ;  /* 0x000000ffff067224 */ /* 0x002fc600078e0002 */
[----:B------:R-:W3:Y:S01]  /*14170*/  LD.E R2, desc[UR4][R134.64+0x170] ;  /* 0x0001700486027980 */ /* 0x000ee2000c101900 */
[----:B------:R-:W-:Y:S01]  /*14180*/  IMAD.MOV.U32 R7, RZ, RZ, R3 ;  /* 0x000000ffff077224 */ /* 0x000fe200078e0003 */
[----:B--2---:R-:W-:Y:S01]  /*14190*/  IADD3 R8, PT, PT, R8, -0x200, RZ ;  /* 0xfffffe0008087810 */ /* 0x004fe20007ffe0ff */
[----:B------:R-:W-:Y:S01]  /*141a0*/  IMAD.SHL.U32 R9, R108, 0x100, RZ ;  /* 0x000001006c097824 */ /* 0x000fe200078e00ff */
[----:B------:R-:W-:Y:S02]  /*141b0*/  MOV R14, R6 ;  /* 0x00000006000e7202 */ /* 0x000fe40000000f00 */
[----:B------:R-:W-:Y:S01]  /*141c0*/  IABS R6, R8 ;  /* 0x0000000800067213 */ /* 0x000fe20000000000 */
[----:B------:R-:W-:Y:S01]  /*141d0*/  IMAD.MOV.U32 R15, RZ, RZ, R7 ;  /* 0x000000ffff0f7224 */ /* 0x000fe200078e0007 */
[----:B------:R-:W-:Y:S02]  /*141e0*/  IABS R7, R9 ;  /* 0x0000000900077213 */ /* 0x000fe40000000000 */
[----:B---3--:R-:W-:-:S04]  /*141f0*/  IABS R0, R2 ;  /* 0x0000000200007213 */ /* 0x008fc80000000000 */
        /* <DEDUP_REMOVED lines=60> */
.L_x_7835:
[----:B------:R-:W-:Y:S05]  /*145c0*/  BSYNC.RECONVERGENT B0 ;  /* 0x0000000000007941 */ /* 0x000fea0003800200 */
.L_x_7833:
[----:B-1----:R-:W4:Y:S04]  /*145d0*/  LDL R6, [R1+0x70] ;  /* 0x0000700001067983 */ /* 0x002f280000100800 */
[----:B------:R-:W5:Y:S01]  /*145e0*/  LDL R7, [R1+0x60] ;  /* 0x0000600001077983 */ /* 0x000f620000100800 */
[C---:B------:R-:W-:Y:S01]  /*145f0*/  IMAD.SHL.U32 R14, R232.reuse, 0x20, RZ ;  /* 0x00000020e80e7824 */ /* 0x040fe200078e00ff */
[----:B------:R-:W-:-:S04]  /*14600*/  SHF.L.U64.HI R0, R232, 0x5, R233 ;  /* 0x00000005e8007819 */ /* 0x000fc800000102e9 */
[----:B----4-:R-:W-:-:S04]  /*14610*/  IADD3 R4, P0, PT, R14, R6, RZ ;  /* 0x000000060e047210 */ /* 0x010fc80007f1e0ff */
        /* <DEDUP_REMOVED lines=12> */
[-C--:B---3--:R-:W-:Y:S01]  /*146e0*/  IADD3 R12, P0, PT, R10, R14.reuse, RZ ;  /* 0x0000000e0a0c7210 */ /* 0x088fe20007f1e0ff */
[--C-:B------:R-:W-:Y:S01]  /*146f0*/  IMAD.X R11, R9, 0x1, R0.reuse, P1 ;  /* 0x00000001090b7824 */ /* 0x100fe200008e0600 */
[----:B------:R-:W-:Y:S03]  /*14700*/  LDGSTS.E.BYPASS.LTC128B.128 [R89+0x3800], desc[UR4][R8.64] ;  /* 0x0380000008597fae */ /* 0x000fe6000b981a04 */
[----:B------:R-:W-:Y:S01]  /*14710*/  IMAD.X R13, R11, 0x1, R0, P0 ;  /* 0x000000010b0d7824 */ /* 0x000fe200000e0600 */
[----:B------:R3:W-:Y:S04]  /*14720*/  LDGSTS.E.BYPASS.LTC128B.128 [R89+0x4000], desc[UR4][R10.64] ;  /* 0x040000000a597fae */ /* 0x0007e8000b981a04 */
[----:B------:R2:W-:Y:S01]  /*14730*/  LDGSTS.E.BYPASS.LTC128B.128 [R89+0x4800], desc[UR4][R12.64] ;  /* 0x048000000c597fae */ /* 0x0005e2000b981a04 */
[----:B-1----:R-:W-:-:S04]  /*14740*/  IADD3 R6, P1, PT, R12, R14, RZ ;  /* 0x0000000e0c067210 */ /* 0x002fc80007f3e0ff */
[----:B----4-:R-:W-:Y:S01]  /*14750*/  IADD3 R4, P0, PT, R6, R14, RZ ;  /* 0x0000000e06047210 */ /* 0x010fe20007f1e0ff */
[----:B------:R-:W-:-:S03]  /*14760*/  IMAD.X R7, R13, 0x1, R0, P1 ;  /* 0x000000010d077824 */ /* 0x000fc600008e0600 */
[-C--:B-----5:R-:W-:Y:S01]  /*14770*/  IADD3 R2, P1, PT, R4, R14.reuse, RZ ;  /* 0x0000000e04027210 */ /* 0x0a0fe20007f3e0ff */
[--C-:B------:R-:W-:Y:S01]  /*14780*/  IMAD.X R5, R7, 0x1, R0.reuse, P0 ;  /* 0x0000000107057824 */ /* 0x100fe200000e0600 */
[----:B------:R1:W-:Y:S03]  /*14790*/  LDGSTS.E.BYPASS.LTC128B.128 [R89+0x5000], desc[UR4][R6.64] ;  /* 0x0500000006597fae */ /* 0x0003e6000b981a04 */
[----:B------:R-:W-:Y:S01]  /*147a0*/  IMAD.X R3, R5, 0x1, R0, P1 ;  /* 0x0000000105037824 */ /* 0x000fe200008e0600 */
[----:B------:R4:W-:Y:S01]  /*147b0*/  LDGSTS.E.BYPASS.LTC128B.128 [R89+0x5800], desc[UR4][R4.64] ;  /* 0x0580000004597fae */ /* 0x0009e2000b981a04 */
[----:B---3--:R-:W-:-:S03]  /*147c0*/  IADD3 R10, P0, PT, R2, R14, RZ ;  /* 0x0000000e020a7210 */ /* 0x008fc60007f1e0ff */
        /* <DEDUP_REMOVED lines=10> */
[----:B----4-:R-:W-:Y:S01]  /*14870*/  IADD3 R4, P0, PT, R6, R14, RZ ;  /* 0x0000000e06047210 */ /* 0x010fe20007f1e0ff */
[----:B------:R-:W-:-:S03]  /*14880*/  IMAD.X R7, R9, 0x1, R0, P1 ;  /* 0x0000000109077824 */ /* 0x000fc600008e0600 */
[-C--:B---3--:R-:W-:Y:S01]  /*14890*/  IADD3 R2, P1, PT, R4, R14.reuse, RZ ;  /* 0x0000000e04027210 */ /* 0x088fe20007f3e0ff */
        /* <DEDUP_REMOVED lines=9> */
.L_x_7832:
[----:B------:R-:W-:Y:S05]  /*14930*/  BSYNC.RECONVERGENT B1 ;  /* 0x0000000000017941 */ /* 0x000fea0003800200 */
.L_x_7831:
[----:B------:R-:W-:-:S05]  /*14940*/  IMAD.SHL.U32 R0, R225, 0x2, RZ ;  /* 0x00000002e1007824 */ /* 0x000fca00078e00ff */
[----:B------:R2:W-:Y:S02]  /*14950*/  STL [R1+0x90], R0 ;  /* 0x0000900001007387 */ /* 0x0005e40000100800 */
[----:B--2---:R-:W-:-:S05]  /*14960*/  LOP3.LUT R0, R0, 0x6, RZ, 0xc0, !PT ;  /* 0x0000000600007812 */ /* 0x004fca00078ec0ff */
[----:B------:R2:W-:Y:S02]  /*14970*/  STL [R1+0x84], R0 ;  /* 0x0000840001007387 */ /* 0x0005e40000100800 */
[----:B--2---:R-:W-:-:S04]  /*14980*/  IMAD R0, R108, 0x100, R0 ;  /* 0x000001006c007824 */ /* 0x004fc800078e0200 */
[C---:B---3--:R-:W-:Y:S01]  /*14990*/  VIADD R2, R0.reuse, 0x1 ;  /* 0x0000000100027836 */ /* 0x048fe20000000000 */
[CC--:B------:R-:W-:Y:S01]  /*149a0*/  ISETP.GE.AND P0, PT, R0.reuse, R228.reuse, PT ;  /* 0x000000e40000720c */ /* 0x0c0fe20003f06270 */
[C---:B-1----:R-:W-:Y:S01]  /*149b0*/  VIADD R4, R0.reuse, 0x8 ;  /* 0x0000000800047836 */ /* 0x042fe20000000000 */
[CC--:B------:R-:W-:Y:S01]  /*149c0*/  ISETP.GE.AND P1, PT, R0.reuse, R227.reuse, PT ;  /* 0x000000e30000720c */ /* 0x0c0fe20003f26270 */
        /* <DEDUP_REMOVED lines=8> */
[C---:B------:R-:W-:Y:S01]  /*14a50*/  VIADD R11, R0.reuse, 0x19 ;  /* 0x00000019000b7836 */ /* 0x040fe20000000000 */
[----:B------:R-:W-:Y:S01]  /*14a60*/  FSEL R2, R173, -INF , P0 ;  /* 0xff800000ad027808 */ /* 0x000fe20000000000 */
[----:B------:R-:W-:Y:S01]  /*14a70*/  VIADD R12, R0, 0x20 ;  /* 0x00000020000c7836 */ /* 0x000fe20000000000 */
[-C--:B------:R-:W-:Y:S01]  /*14a80*/  ISETP.GE.AND P0, PT, R4, R228.reuse, PT ;  /* 0x000000e40400720c */ /* 0x080fe20003f06270 */
[----:B------:R-:W-:Y:S01]  /*14a90*/  VIADD R13, R0, 0x21 ;  /* 0x00000021000d7836 */ /* 0x000fe20000000000 */
[----:B------:R-:W-:Y:S01]  /*14aa0*/  FSEL R72, R2, -INF , !P1 ;  /* 0xff80000002487808 */ /* 0x000fe20004800000 */
        /* <DEDUP_REMOVED lines=85> */
[----:B------:R-:W-:Y:S01]  /*15000*/  ISETP.GE.AND P2, PT, R16, R227, PT ;  /* 0x000000e31000720c */ /* 0x000fe20003f46270 */
[----:B------:R-:W-:Y:S01]  /*15010*/  VIADD R64, R0, 0xd9 ;  /* 0x000000d900407836 */ /* 0x000fe20000000000 */
[----:B------:R-:W-:Y:S01]  /*15020*/  FSEL R2, R102, -INF , P0 ;  /* 0xff80000066027808 */ /* 0x000fe20000000000 */
[C---:B------:R-:W-:Y:S01]  /*15030*/  VIADD R65, R0.reuse, 0xe0 ;  /* 0x000000e000417836 */ /* 0x040fe20000000000 */
[----:B------:R-:W-:Y:S01]  /*15040*/  FSEL R102, R3, -INF , !P3 ;  /* 0xff80000003667808 */ /* 0x000fe20005800000 */
[----:B------:R-:W-:Y:S01]  /*15050*/  VIADD R66, R0, 0xe1 ;  /* 0x000000e100427836 */ /* 0x000fe20000000000 */
        /* <DEDUP_REMOVED lines=49> */
[----:B------:R-:W-:Y:S02]  /*15370*/  ISETP.GE.AND P3, PT, R46, R227, PT ;  /* 0x000000e32e00720c */ /* 0x000fe40003f66270 */
[----:B------:R-:W-:Y:S02]  /*15380*/  FSEL R3, R132, -INF , P1 ;  /* 0xff80000084037808 */ /* 0x000fe40000800000 */
[----:B------:R-:W-:Y:S02]  /*15390*/  ISETP.GE.AND P1, PT, R50, R228, PT ;  /* 0x000000e43200720c */ /* 0x000fe40003f26270 */
[----:B------:R-:W-:Y:S02]  /*153a0*/  FSEL R129, R2, -INF , !P2 ;  /* 0xff80000002817808 */ /* 0x000fe40005000000 */
[----:B------:R-:W-:Y:S02]  /*153b0*/  FSEL R2, R130, -INF , P0 ;  /* 0xff80000082027808 */ /* 0x000fe40000000000 */
[----:B------:R-:W-:-:S02]  /*153c0*/  FSEL R130, R3, -INF , !P3 ;  /* 0xff80000003827808 */ /* 0x000fc40005800000 */
[-C--:B------:R-:W-:Y:S02]  /*153d0*/  ISETP.GE.AND P2, PT, R48, R227.reuse, PT ;  /* 0x000000e33000720c */ /* 0x080fe40003f46270 */
        /* <DEDUP_REMOVED lines=57> */
[----:B------:R-:W-:Y:S01]  /*15770*/  FSEL R3, R43, -INF , P1 ;  /* 0xff8000002b037808 */ /* 0x000fe20000800000 */
[----:B------:R-:W-:Y:S01]  /*15780*/  VIADD R43, R0, 0xc9 ;  /* 0x000000c9002b7836 */ /* 0x000fe20000000000 */
        /* <DEDUP_REMOVED lines=54> */
[----:B------:R-:W-:Y:S01]  /*15af0*/  FSEL R2, R78, -INF , P0 ;  /* 0xff8000004e027808 */ /* 0x000fe20000000000 */
[----:B------:R-:W-:Y:S01]  /*15b00*/  VIADD R78, R0, 0xf9 ;  /* 0x000000f9004e7836 */ /* 0x000fe20000000000 */
[----:B------:R-:W-:-:S02]  /*15b10*/  ISETP.GE.AND P3, PT, R64, R227, PT ;  /* 0x000000e34000720c */ /* 0x000fc40003f66270 */
[----:B------:R-:W-:Y:S01]  /*15b20*/  FSEL R3, R69, -INF , P1 ;  /* 0xff80000045037808 */ /* 0x000fe20000800000 */
[----:B------:R-:W-:Y:S01]  /*15b30*/  VIADD R69, R0, 0xe8 ;  /* 0x000000e800457836 */ /* 0x000fe20000000000 */
[-C--:B------:R-:W-:Y:S02]  /*15b40*/  ISETP.GE.AND P0, PT, R65, R228.reuse, PT ;  /* 0x000000e44100720c */ /* 0x080fe40003f06270 */
[----:B------:R-:W-:Y:S02]  /*15b50*/  ISETP.GE.AND P1, PT, R66, R228, PT ;  /* 0x000000e44200720c */ /* 0x000fe40003f26270 */
[----:B------:R-:W-:Y:S02]  /*15b60*/  FSEL R245, R2, -INF , !P2 ;  /* 0xff80000002f57808 */ /* 0x000fe40005000000 */
[----:B------:R-:W-:Y:S02]  /*15b70*/  FSEL R246, R3, -INF , !P3 ;  /* 0xff80000003f67808 */ /* 0x000fe40005800000 */
[----:B------:R-:W-:-:S02]  /*15b80*/  ISETP.GE.AND P2, PT, R65, R227, PT ;  /* 0x000000e34100720c */ /* 0x000fc40003f46270 */
[----:B------:R-:W-:Y:S01]  /*15b90*/  FSEL R2, R76, -INF , P0 ;  /* 0xff8000004c027808 */ /* 0x000fe20000000000 */
[----:B------:R-:W-:Y:S01]  /*15ba0*/  VIADD R76, R0, 0xf8 ;  /* 0x000000f8004c7836 */ /* 0x000fe20000000000 */
[----:B------:R-:W-:Y:S01]  /*15bb0*/  FSEL R3, R70, -INF , P1 ;  /* 0xff80000046037808 */ /* 0x000fe20000800000 */
[----:B------:R-:W-:Y:S01]  /*15bc0*/  VIADD R70, R0, 0xe9 ;  /* 0x000000e900467836 */ /* 0x000fe20000000000 */
[CC--:B------:R-:W-:Y:S02]  /*15bd0*/  ISETP.GE.AND P0, PT, R69.reuse, R228.reuse, PT ;  /* 0x000000e44500720c */ /* 0x0c0fe40003f06270 */
[----:B------:R-:W-:Y:S02]  /*15be0*/  FSEL R250, R2, -INF , !P2 ;  /* 0xff80000002fa7808 */ /* 0x000fe40005000000 */
[----:B------:R-:W-:Y:S02]  /*15bf0*/  ISETP.GE.AND P1, PT, R69, R227, PT ;  /* 0x000000e34500720c */ /* 0x000fe40003f26270 */
[----:B------:R-:W-:Y:S01]  /*15c00*/  FSEL R2, R71, -INF , P0 ;  /* 0xff80000047027808 */ /* 0x000fe20000000000 */
[----:B------:R-:W-:Y:S01]  /*15c10*/  VIADD R71, R0, 0xf0 ;  /* 0x000000f000477836 */ /* 0x000fe20000000000 */
[----:B------:R-:W-:-:S02]  /*15c20*/  ISETP.GE.AND P0, PT, R70, R228, PT ;  /* 0x000000e44600720c */ /* 0x000fc40003f06270 */
[-C--:B------:R-:W-:Y:S02]  /*15c30*/  ISETP.GE.AND P3, PT, R66, R227.reuse, PT ;  /* 0x000000e34200720c */ /* 0x080fe40003f66270 */
[----:B------:R-:W-:Y:S02]  /*15c40*/  FSEL R251, R2, -INF , !P1 ;  /* 0xff80000002fb7808 */ /* 0x000fe40004800000 */
[----:B------:R-:W-:Y:S01]  /*15c50*/  FSEL R2, R74, -INF , P0 ;  /* 0xff8000004a027808 */ /* 0x000fe20000000000 */
[----:B------:R-:W-:Y:S01]  /*15c60*/  VIADD R74, R0, 0xf1 ;  /* 0x000000f1004a7836 */ /* 0x000fe20000000000 */
[----:B------:R-:W-:Y:S02]  /*15c70*/  FSEL R249, R3, -INF , !P3 ;  /* 0xff80000003f97808 */ /* 0x000fe40005800000 */
[----:B------:R-:W-:Y:S02]  /*15c80*/  ISETP.GE.AND P3, PT, R70, R227, PT ;  /* 0x000000e34600720c */ /* 0x000fe40003f66270 */
[----:B------:R-:W-:-:S02]  /*15c90*/  ISETP.GE.AND P2, PT, R71, R228, PT ;  /* 0x000000e44700720c */ /* 0x000fc40003f46270 */
[----:B------:R-:W-:Y:S02]  /*15ca0*/  FSEL R252, R2, -INF , !P3 ;  /* 0xff80000002fc7808 */ /* 0x000fe40005800000 */
[----:B------:R-:W-:Y:S02]  /*15cb0*/  ISETP.GE.AND P0, PT, R74, R228, PT ;  /* 0x000000e44a00720c */ /* 0x000fe40003f06270 */
[----:B------:R-:W-:Y:S02]  /*15cc0*/  ISETP.GE.AND P1, PT, R71, R227, PT ;  /* 0x000000e34700720c */ /* 0x000fe40003f26270 */
[----:B------:R-:W-:Y:S02]  /*15cd0*/  FSEL R2, R68, -INF , P2 ;  /* 0xff80000044027808 */ /* 0x000fe40001000000 */
[----:B------:R-:W-:Y:S02]  /*15ce0*/  P2R R8, PR, RZ, 0x20 ;  /* 0x00000020ff087803 */ /* 0x000fe40000000000 */
[----:B------:R-:W-:-:S02]  /*15cf0*/  ISETP.GE.AND P6, PT, R0, R231, PT ;  /* 0x000000e70000720c */ /* 0x000fc40003fc6270 */
[----:B------:R-:W-:Y:S02]  /*15d00*/  ISETP.GE.AND P5, PT, R0, R229, PT ;  /* 0x000000e50000720c */ /* 0x000fe40003fa6270 */
[----:B------:R-:W-:Y:S02]  /*15d10*/  FSEL R0, R77, -INF , P0 ;  /* 0xff8000004d007808 */ /* 0x000fe40000000000 */
[----:B------:R-:W-:Y:S02]  /*15d20*/  FSEL R240, R2, -INF , !P1 ;  /* 0xff80000002f07808 */ /* 0x000fe40004800000 */
[-C--:B------:R-:W-:Y:S02]  /*15d30*/  ISETP.GE.AND P0, PT, R78, R228.reuse, PT ;  /* 0x000000e44e00720c */ /* 0x080fe40003f06270 */
[----:B------:R-:W-:Y:S02]  /*15d40*/  ISETP.GE.AND P2, PT, R74, R227, PT ;  /* 0x000000e34a00720c */ /* 0x000fe40003f46270 */
[----:B------:R-:W-:-:S02]  /*15d50*/  ISETP.GE.AND P1, PT, R76, R228, PT ;  /* 0x000000e44c00720c */ /* 0x000fc40003f26270 */
[----:B------:R-:W-:Y:S02]  /*15d60*/  FSEL R3, R41, -INF , P0 ;  /* 0xff80000029037808 */ /* 0x000fe40000000000 */
[----:B------:R-:W-:Y:S02]  /*15d70*/  FSEL R226, R0, -INF , !P2 ;  /* 0xff80000000e27808 */ /* 0x000fe40005000000 */
[----:B------:R-:W-:Y:S02]  /*15d80*/  FSEL R2, R67, -INF , P1 ;  /* 0xff80000043027808 */ /* 0x000fe40000800000 */
[----:B------:R-:W-:Y:S02]  /*15d90*/  ISETP.GE.AND P0, PT, R76, R227, PT ;  /* 0x000000e34c00720c */ /* 0x000fe40003f06270 */
[----:B------:R-:W-:Y:S02]  /*15da0*/  FSEL R0, R214, -INF , P5 ;  /* 0xff800000d6007808 */ /* 0x000fe40002800000 */
[----:B------:R-:W-:-:S02]  /*15db0*/  P2R R9, PR, RZ, 0x10 ;  /* 0x00000010ff097803 */ /* 0x000fc40000000000 */
[----:B------:R-:W-:Y:S02]  /*15dc0*/  ISETP.NE.AND P5, PT, R8, RZ, PT ;  /* 0x000000ff0800720c */ /* 0x000fe40003fa5270 */
[----:B------:R-:W-:Y:S02]  /*15dd0*/  FSEL R230, R2, -INF , !P0 ;  /* 0xff80000002e67808 */ /* 0x000fe40004000000 */
[----:B------:R-:W-:Y:S02]  /*15de0*/  FSEL R77, R0, -INF , !P6 ;  /* 0xff800000004d7808 */ /* 0x000fe40007000000 */
[----:B------:R-:W-:Y:S02]  /*15df0*/  ISETP.GE.AND P0, PT, R78, R227, PT ;  /* 0x000000e34e00720c */ /* 0x000fe40003f06270 */
[----:B------:R-:W-:Y:S02]  /*15e00*/  ISETP.NE.AND P6, PT, R9, RZ, PT ;  /* 0x000000ff0900720c */ /* 0x000fe40003fc5270 */
[----:B------:R-:W-:-:S02]  /*15e10*/  FSEL R0, R212, -INF , P5 ;  /* 0xff800000d4007808 */ /* 0x000fc40002800000 */
[----:B------:R-:W-:Y:S02]  /*15e20*/  FSEL R215, R3, -INF , !P0 ;  /* 0xff80000003d77808 */ /* 0x000fe40004000000 */
[-C--:B------:R-:W-:Y:S02]  /*15e30*/  ISETP.GE.AND P2, PT, R4, R229.reuse, PT ;  /* 0x000000e50400720c */ /* 0x080fe40003f46270 */
[----:B------:R-:W-:Y:S02]  /*15e40*/  ISETP.GE.AND P0, PT, R6, R229, PT ;  /* 0x000000e50600720c */ /* 0x000fe40003f06270 */
[----:B------:R-:W-:Y:S02]  /*15e50*/  FSEL R41, R0, -INF , !P6 ;  /* 0xff80000000297808 */ /* 0x000fe40007000000 */
[-C--:B------:R-:W-:Y:S02]  /*15e60*/  ISETP.GE.AND P6, PT, R7, R231.reuse, PT ;  /* 0x000000e70700720c */ /* 0x080fe40003fc6270 */
[----:B------:R-:W-:-:S02]  /*15e70*/  ISETP.GE.AND P4, PT, R4, R231, PT ;  /* 0x000000e70400720c */ /* 0x000fc40003f86270 */
[----:B------:R-:W-:Y:S02]  /*15e80*/  ISETP.GE.AND P1, PT, R5, R229, PT ;  /* 0x000000e50500720c */ /* 0x000fe40003f26270 */
[----:B------:R-:W-:Y:S02]  /*15e90*/  ISETP.GE.AND P5, PT, R6, R231, PT ;  /* 0x000000e70600720c */ /* 0x000fe40003fa6270 */
[----:B------:R-:W-:Y:S02]  /*15ea0*/  FSEL R2, R208, -INF , P2 ;  /* 0xff800000d0027808 */ /* 0x000fe40001000000 */
[----:B------:R-:W-:Y:S02]  /*15eb0*/  FSEL R3, R206, -INF , P0 ;  /* 0xff800000ce037808 */ /* 0x000fe40000000000 */
[----:B------:R-:W-:Y:S02]  /*15ec0*/  ISETP.GE.AND P2, PT, R7, R229, PT ;  /* 0x000000e50700720c */ /* 0x000fe40003f46270 */
[----:B------:R-:W-:-:S02]  /*15ed0*/  P2R R4, PR, RZ, 0x40 ;  /* 0x00000040ff047803 */ /* 0x000fc40000000000 */
[----:B------:R-:W-:Y:S02]  /*15ee0*/  ISETP.GE.AND P3, PT, R5, R231, PT ;  /* 0x000000e70500720c */ /* 0x000fe40003f66270 */
[----:B------:R-:W-:Y:S02]  /*15ef0*/  FSEL R0, R207, -INF , P1 ;  /* 0xff800000cf007808 */ /* 0x000fe40000800000 */
[----:B------:R-:W-:Y:S02]  /*15f00*/  FSEL R68, R2, -INF , !P4 ;  /* 0xff80000002447808 */ /* 0x000fe40006000000 */
[----:B------:R-:W-:Y:S02]  /*15f10*/  FSEL R79, R3, -INF , !P5 ;  /* 0xff800000034f7808 */ /* 0x000fe40006800000 */
[----:B------:R-:W-:Y:S02]  /*15f20*/  ISETP.GE.AND P1, PT, R10, R229, PT ;  /* 0x000000e50a00720c */ /* 0x000fe40003f26270 */
[----:B------:R-:W-:-:S02]  /*15f30*/  FSEL R2, R205, -INF , P2 ;  /* 0xff800000cd027808 */ /* 0x000fc40001000000 */
[----:B------:R-:W-:Y:S02]  /*15f40*/  ISETP.NE.AND P5, PT, R4, RZ, PT ;  /* 0x000000ff0400720c */ /* 0x000fe40003fa5270 */
[----:B------:R-:W-:Y:S02]  /*15f50*/  ISETP.GE.AND P4, PT, R10, R231, PT ;  /* 0x000000e70a00720c */ /* 0x000fe40003f86270 */
[----:B------:R-:W-:Y:S02]  /*15f60*/  FSEL R10, R0, -INF , !P3 ;  /* 0xff800000000a7808 */ /* 0x000fe40005800000 */
[----:B------:R-:W-:Y:S02]  /*15f70*/  ISETP.GE.AND P0, PT, R11, R229, PT ;  /* 0x000000e50b00720c */ /* 0x000fe40003f06270 */
[----:B------:R-:W-:Y:S02]  /*15f80*/  FSEL R0, R204, -INF , P1 ;  /* 0xff800000cc007808 */ /* 0x000fe40000800000 */
[----:B------:R-:W-:-:S02]  /*15f90*/  FSEL R67, R2, -INF , !P5 ;  /* 0xff80000002437808 */ /* 0x000fc40006800000 */
[-C--:B------:R-:W-:Y:S02]  /*15fa0*/  ISETP.GE.AND P5, PT, R13, R231.reuse, PT ;  /* 0x000000e70d00720c */ /* 0x080fe40003fa6270 */
[----:B------:R-:W-:Y:S02]  /*15fb0*/  ISETP.GE.AND P3, PT, R11, R231, PT ;  /* 0x000000e70b00720c */ /* 0x000fe40003f66270 */
[----:B------:R-:W-:Y:S02]  /*15fc0*/  FSEL R2, R203, -INF , P0 ;  /* 0xff800000cb027808 */ /* 0x000fe40000000000 */
[----:B------:R-:W-:Y:S02]  /*15fd0*/  FSEL R81, R0, -INF , !P4 ;  /* 0xff80000000517808 */ /* 0x000fe40006000000 */
[----:B------:R-:W-:Y:S02]  /*15fe0*/  ISETP.GE.AND P1, PT, R13, R229, PT ;  /* 0x000000e50d00720c */ /* 0x000fe40003f26270 */
[----:B------:R-:W-:-:S02]  /*15ff0*/  P2R R0, PR, RZ, 0x20 ;  /* 0x00000020ff007803 */ /* 0x000fc40000000000 */
[-C--:B------:R-:W-:Y:S02]  /*16000*/  ISETP.GE.AND P2, PT, R12, R229.reuse, PT ;  /* 0x000000e50c00720c */ /* 0x080fe40003f46270 */
[----:B------:R-:W-:Y:S02]  /*16010*/  FSEL R80, R2, -INF , !P3 ;  /* 0xff80000002507808 */ /* 0x000fe40005800000 */
[----:B------:R-:W-:Y:S02]  /*16020*/  ISETP.GE.AND P0, PT, R14, R229, PT ;  /* 0x000000e50e00720c */ /* 0x000fe40003f06270 */
[----:B------:R-:W-:Y:S02]  /*16030*/  ISETP.NE.AND P3, PT, R0, RZ, PT ;  /* 0x000000ff0000720c */ /* 0x000fe40003f65270 */
[----:B------:R-:W-:Y:S02]  /*16040*/  FSEL R2, R199, -INF , P1 ;  /* 0xff800000c7027808 */ /* 0x000fe40000800000 */
[----:B------:R-:W-:-:S02]  /*16050*/  ISETP.GE.AND P6, PT, R12, R231, PT ;  /* 0x000000e70c00720c */ /* 0x000fc40003fc6270 */
[----:B------:R-:W-:Y:S02]  /*16060*/  FSEL R3, R202, -INF , P2 ;  /* 0xff800000ca037808 */ /* 0x000fe40001000000 */
[----:B------:R-:W-:Y:S02]  /*16070*/  ISETP.GE.AND P5, PT, R14, R231, PT ;  /* 0x000000e70e00720c */ /* 0x000fe40003fa6270 */
[----:B------:R-:W-:Y:S02]  /*16080*/  ISETP.GE.AND P2, PT, R15, R229, PT ;  /* 0x000000e50f00720c */ /* 0x000fe40003f46270 */
[----:B------:R-:W-:Y:S02]  /*16090*/  FSEL R0, R197, -INF , P0 ;  /* 0xff800000c5007808 */ /* 0x000fe40000000000 */
[----:B------:R-:W-:Y:S02]  /*160a0*/  FSEL R90, R2, -INF , !P3 ;  /* 0xff800000025a7808 */ /* 0x000fe40005800000 */
[----:B------:R-:W-:-:S02]  /*160b0*/  ISETP.GE.AND P3, PT, R17, R231, PT ;  /* 0x000000e71100720c */ /* 0x000fc40003f66270 */
[----:B------:R-:W-:Y:S02]  /*160c0*/  ISETP.GE.AND P1, PT, R16, R229, PT ;  /* 0x000000e51000720c */ /* 0x000fe40003f26270 */
[----:B------:R-:W-:Y:S02]  /*160d0*/  FSEL R96, R3, -INF , !P6 ;  /* 0xff80000003607808 */ /* 0x000fe40007000000 */
[----:B------:R-:W-:Y:S02]  /*160e0*/  ISETP.GE.AND P4, PT, R15, R231, PT ;  /* 0x000000e70f00720c */ /* 0x000fe40003f86270 */
[----:B------:R-:W-:Y:S02]  /*160f0*/  FSEL R3, R195, -INF , P2 ;  /* 0xff800000c3037808 */ /* 0x000fe40001000000 */
[----:B------:R-:W-:Y:S02]  /*16100*/  FSEL R97, R0, -INF , !P5 ;  /* 0xff80000000617808 */ /* 0x000fe40006800000 */
[----:B------:R-:W-:-:S02]  /*16110*/  P2R R0, PR, RZ, 0x8 ;  /* 0x00000008ff007803 */ /* 0x000fc40000000000 */
[----:B------:R-:W-:Y:S02]  /*16120*/  ISETP.GE.AND P6, PT, R16, R231, PT ;  /* 0x000000e71000720c */ /* 0x000fe40003fc6270 */
[----:B------:R-:W-:Y:S02]  /*16130*/  ISETP.GE.AND P0, PT, R17, R229, PT ;  /* 0x000000e51100720c */ /* 0x000fe40003f06270 */
[----:B------:R-:W-:Y:S02]  /*16140*/  FSEL R2, R194, -INF , P1 ;  /* 0xff800000c2027808 */ /* 0x000fe40000800000 */
[----:B------:R-:W-:Y:S02]  /*16150*/  FSEL R98, R3, -INF , !P4 ;  /* 0xff80000003627808 */ /* 0x000fe40006000000 */
[----:B------:R-:W-:Y:S02]  /*16160*/  ISETP.NE.AND P4, PT, R0, RZ, PT ;  /* 0x000000ff0000720c */ /* 0x000fe40003f85270 */
[----:B------:R-:W-:-:S02]  /*16170*/  FSEL R0, R193, -INF , P0 ;  /* 0xff800000c1007808 */ /* 0x000fc40000000000 */
[----:B------:R-:W-:Y:S02]  /*16180*/  FSEL R106, R2, -INF , !P6 ;  /* 0xff800000026a7808 */ /* 0x000fe40007000000 */
[----:B------:R-:W-:Y:S02]  /*16190*/  ISETP.GE.AND P6, PT, R20, R231, PT ;  /* 0x000000e71400720c */ /* 0x000fe40003fc6270 */
[-C--:B------:R-:W-:Y:S02]  /*161a0*/  ISETP.GE.AND P1, PT, R19, R229.reuse, PT ;  /* 0x000000e51300720c */ /* 0x080fe40003f26270 */
[----:B------:R-:W-:Y:S02]  /*161b0*/  FSEL R91, R0, -INF , !P4 ;  /* 0xff800000005b7808 */ /* 0x000fe40006000000 */
[----:B------:R-:W-:Y:S02]  /*161c0*/  P2R R0, PR, RZ, 0x40 ;  /* 0x00000040ff007803 */ /* 0x000fe40000000000 */
[----:B------:R-:W-:-:S02]  /*161d0*/  ISETP.GE.AND P0, PT, R20, R229, PT ;  /* 0x000000e51400720c */ /* 0x000fc40003f06270 */
[----:B------:R-:W-:Y:S02]  /*161e0*/  FSEL R2, R190, -INF , P1 ;  /* 0xff800000be027808 */ /* 0x000fe40000800000 */
[----:B------:R-:W-:Y:S02]  /*161f0*/  ISETP.NE.AND P1, PT, R0, RZ, PT ;  /* 0x000000ff0000720c */ /* 0x000fe40003f25270 */
[----:B------:R-:W-:Y:S02]  /*16200*/  FSEL R0, R189, -INF , P0 ;  /* 0xff800000bd007808 */ /* 0x000fe40000000000 */
[----:B------:R-:W-:Y:S02]  /*16210*/  ISETP.GE.AND P2, PT, R18, R229, PT ;  /* 0x000000e51200720c */ /* 0x000fe40003f46270 */
[----:B------:R-:W-:Y:S02]  /*16220*/  FSEL R104, R0, -INF , !P1 ;  /* 0xff80000000687808 */ /* 0x000fe40004800000 */
[----:B------:R-:W2:Y:S01]  /*16230*/  LD.E R0, desc[UR4][R134.64+0xdc] ;  /* 0x0000dc0486007980 */ /* 0x000ea2000c101900 */
[----:B------:R-:W-:-:S02]  /*16240*/  FSEL R3, R191, -INF , P2 ;  /* 0xff800000bf037808 */ /* 0x000fc40001000000 */
[-C--:B------:R-:W-:Y:S02]  /*16250*/  ISETP.GE.AND P2, PT, R21, R231.reuse, PT ;  /* 0x000000e71500720c */ /* 0x080fe40003f46270 */
[----:B------:R-:W-:Y:S02]  /*16260*/  ISETP.GE.AND P5, PT, R19, R231, PT ;  /* 0x000000e71300720c */ /* 0x000fe40003fa6270 */
[----:B------:R-:W-:Y:S02]  /*16270*/  ISETP.GE.AND P6, PT, R21, R229, PT ;  /* 0x000000e51500720c */ /* 0x000fe40003fc6270 */
[----:B------:R-:W-:Y:S02]  /*16280*/  P2R R4, PR, RZ, 0x4 ;  /* 0x00000004ff047803 */ /* 0x000fe40000000000 */
[----:B------:R-:W-:Y:S02]  /*16290*/  ISETP.GE.AND P3, PT, R18, R231, PT ;  /* 0x000000e71200720c */ /* 0x000fe40003f66270 */
[----:B------:R-:W-:-:S02]  /*162a0*/  FSEL R105, R2, -INF , !P5 ;  /* 0xff80000002697808 */ /* 0x000fc40006800000 */
[-C--:B------:R-:W-:Y:S02]  /*162b0*/  ISETP.GE.AND P2, PT, R22, R229.reuse, PT ;  /* 0x000000e51600720c */ /* 0x080fe40003f46270 */
[----:B------:R-:W-:Y:S02]  /*162c0*/  FSEL R2, R188, -INF , P6 ;  /* 0xff800000bc027808 */ /* 0x000fe40003000000 */
[----:B------:R-:W-:Y:S02]  /*162d0*/  ISETP.NE.AND P6, PT, R4, RZ, PT ;  /* 0x000000ff0400720c */ /* 0x000fe40003fc5270 */
[----:B------:R-:W-:Y:S02]  /*162e0*/  ISETP.GE.AND P0, PT, R23, R229, PT ;  /* 0x000000e51700720c */ /* 0x000fe40003f06270 */
[----:B------:R-:W-:Y:S02]  /*162f0*/  FSEL R107, R3, -INF , !P3 ;  /* 0xff800000036b7808 */ /* 0x000fe40005800000 */
[----:B------:R-:W-:-:S02]  /*16300*/  ISETP.GE.AND P4, PT, R22, R231, PT ;  /* 0x000000e71600720c */ /* 0x000fc40003f86270 */
[----:B------:R-:W-:Y:S02]  /*16310*/  FSEL R3, R187, -INF , P2 ;  /* 0xff800000bb037808 */ /* 0x000fe40001000000 */
        /* <DEDUP_REMOVED lines=8> */
[----:B------:R-:W-:Y:S02]  /*163a0*/  ISETP.GE.AND P0, PT, R34, R229, PT ;  /* 0x000000e52200720c */ /* 0x000fe40003f06270 */
[----:B------:R-:W-:Y:S02]  /*163b0*/  FSEL R115, R2, -INF , !P3 ;  /* 0xff80000002737808 */ /* 0x000fe40005800000 */
[----:B------:R-:W-:-:S02]  /*163c0*/  ISETP.GE.AND P6, PT, R31, R231, PT ;  /* 0x000000e71f00720c */ /* 0x000fc40003fc6270 */
[----:B------:R-:W-:Y:S02]  /*163d0*/  FSEL R2, R184, -INF , P2 ;  /* 0xff800000b8027808 */ /* 0x000fe40001000000 */
[C---:B------:R-:W-:Y:S02]  /*163e0*/  ISETP.GE.AND P1, PT, R38.reuse, R229, PT ;  /* 0x000000e52600720c */ /* 0x040fe40003f26270 */
[-C--:B------:R-:W-:Y:S02]  /*163f0*/  ISETP.GE.AND P3, PT, R38, R231.reuse, PT ;  /* 0x000000e72600720c */ /* 0x080fe40003f66270 */
[----:B------:R-:W-:Y:S02]  /*16400*/  FSEL R38, R3, -INF , !P5 ;  /* 0xff80000003267808 */ /* 0x000fe40006800000 */
[----:B------:R-:W-:Y:S02]  /*16410*/  ISETP.GE.AND P4, PT, R34, R231, PT ;  /* 0x000000e72200720c */ /* 0x000fe40003f86270 */
[----:B------:R-:W-:-:S02]  /*16420*/  FSEL R3, R183, -INF , P0 ;  /* 0xff800000b7037808 */ /* 0x000fc40000000000 */
[-C--:B------:R-:W-:Y:S02]  /*16430*/  ISETP.GE.AND P2, PT, R40, R229.reuse, PT ;  /* 0x000000e52800720c */ /* 0x080fe40003f46270 */
[----:B------:R-:W-:Y:S02]  /*16440*/  FSEL R122, R2, -INF , !P6 ;  /* 0xff800000027a7808 */ /* 0x000fe40007000000 */
[----:B------:R-:W-:Y:S02]  /*16450*/  FSEL R2, R182, -INF , P1 ;  /* 0xff800000b6027808 */ /* 0x000fe40000800000 */
        /* <DEDUP_REMOVED lines=24> */
[----:B------:R-:W-:Y:S02]  /*165e0*/  FSEL R148, R3, -INF , !P5 ;  /* 0xff80000003947808 */ /* 0x000fe40006800000 */
[----:B------:R-:W-:Y:S02]  /*165f0*/  FSEL R3, R154, -INF , P2 ;  /* 0xff8000009a037808 */ /* 0x000fe40001000000 */
[----:B------:R-:W-:-:S02]  /*16600*/  ISETP.GE.AND P1, PT, R55, R229, PT ;  /* 0x000000e53700720c */ /* 0x000fc40003f26270 */
[----:B------:R-:W-:Y:S02]  /*16610*/  FSEL R154, R2, -INF , !P6 ;  /* 0xff800000029a7808 */ /* 0x000fe40007000000 */
[----:B------:R-:W-:Y:S02]  /*16620*/  ISETP.GE.AND P0, PT, R57, R229, PT ;  /* 0x000000e53900720c */ /* 0x000fe40003f06270 */
[CC--:B------:R-:W-:Y:S02]  /*16630*/  ISETP.GE.AND P6, PT, R53.reuse, R231.reuse, PT ;  /* 0x000000e73500720c */ /* 0x0c0fe40003fc6270 */
[----:B------:R-:W-:Y:S02]  /*16640*/  ISETP.GE.AND P4, PT, R58, R231, PT ;  /* 0x000000e73a00720c */ /* 0x000fe40003f86270 */
[----:B------:R-:W-:Y:S02]  /*16650*/  ISETP.GE.AND P2, PT, R53, R229, PT ;  /* 0x000000e53500720c */ /* 0x000fe40003f46270 */
[----:B------:R-:W-:-:S02]  /*16660*/  ISETP.GE.AND P5, PT, R55, R231, PT ;  /* 0x000000e73700720c */ /* 0x000fc40003fa6270 */
[----:B------:R-:W-:Y:S02]  /*16670*/  FSEL R4, R151, -INF , P1 ;  /* 0xff80000097047808 */ /* 0x000fe40000800000 */
[----:B------:R-:W-:Y:S02]  /*16680*/  FSEL R2, R152, -INF , P0 ;  /* 0xff80000098027808 */ /* 0x000fe40000000000 */
[----:B------:R-:W-:Y:S02]  /*16690*/  P2R R5, PR, RZ, 0x40 ;  /* 0x00000040ff057803 */ /* 0x000fe40000000000 */
[----:B------:R-:W-:Y:S02]  /*166a0*/  FSEL R152, R3, -INF , !P4 ;  /* 0xff80000003987808 */ /* 0x000fe40006000000 */
[----:B------:R-:W-:Y:S02]  /*166b0*/  ISETP.GE.AND P3, PT, R57, R231, PT ;  /* 0x000000e73900720c */ /* 0x000fe40003f66270 */
[----:B------:R-:W-:-:S02]  /*166c0*/  FSEL R3, R174, -INF , P2 ;  /* 0xff800000ae037808 */ /* 0x000fc40001000000 */
[----:B------:R-:W-:Y:S02]  /*166d0*/  ISETP.GE.AND P0, PT, R52, R229, PT ;  /* 0x000000e53400720c */ /* 0x000fe40003f06270 */
[----:B------:R-:W-:Y:S02]  /*166e0*/  FSEL R174, R4, -INF , !P5 ;  /* 0xff80000004ae7808 */ /* 0x000fe40006800000 */
[----:B------:R-:W-:Y:S02]  /*166f0*/  ISETP.NE.AND P5, PT, R5, RZ, PT ;  /* 0x000000ff0500720c */ /* 0x000fe40003fa5270 */
[----:B------:R-:W-:Y:S02]  /*16700*/  FSEL R151, R2, -INF , !P3 ;  /* 0xff80000002977808 */ /* 0x000fe40005800000 */
[----:B------:R-:W-:Y:S02]  /*16710*/  FSEL R2, R140, -INF , P0 ;  /* 0xff8000008c027808 */ /* 0x000fe40000000000 */
[----:B------:R-:W-:-:S02]  /*16720*/  ISETP.GE.AND P4, PT, R52, R231, PT ;  /* 0x000000e73400720c */ /* 0x000fc40003f86270 */
[----:B------:R-:W-:Y:S02]  /*16730*/  FSEL R140, R3, -INF , !P5 ;  /* 0xff800000038c7808 */ /* 0x000fe40006800000 */
[----:B------:R-:W-:Y:S02]  /*16740*/  ISETP.GE.AND P1, PT, R49, R229, PT ;  /* 0x000000e53100720c */ /* 0x000fe40003f26270 */
[----:B------:R-:W-:Y:S02]  /*16750*/  ISETP.GE.AND P5, PT, R45, R231, PT ;  /* 0x000000e72d00720c */ /* 0x000fe40003fa6270 */
[----:B------:R-:W-:Y:S02]  /*16760*/  ISETP.GE.AND P2, PT, R47, R229, PT ;  /* 0x000000e52f00720c */ /* 0x000fe40003f46270 */
[----:B------:R-:W-:Y:S02]  /*16770*/  FSEL R176, R2, -INF , !P4 ;  /* 0xff80000002b07808 */ /* 0x000fe40006000000 */
[----:B------:R-:W-:-:S02]  /*16780*/  FSEL R3, R175, -INF , P1 ;  /* 0xff800000af037808 */ /* 0x000fc40000800000 */
[----:B------:R-:W-:Y:S02]  /*16790*/  P2R R2, PR, RZ, 0x20 ;  /* 0x00000020ff027803 */ /* 0x000fe40000000000 */
[----:B------:R-:W-:Y:S02]  /*167a0*/  ISETP.GE.AND P1, PT, R44, R229, PT ;  /* 0x000000e52c00720c */ /* 0x000fe40003f26270 */
[-C--:B------:R-:W-:Y:S02]  /*167b0*/  ISETP.GE.AND P3, PT, R49, R231.reuse, PT ;  /* 0x000000e73100720c */ /* 0x080fe40003f66270 */
[----:B------:R-:W-:Y:S02]  /*167c0*/  ISETP.GE.AND P6, PT, R47, R231, PT ;  /* 0x000000e72f00720c */ /* 0x000fe40003fc6270 */
[----:B------:R-:W-:Y:S02]  /*167d0*/  FSEL R4, R172, -INF , P2 ;  /* 0xff800000ac047808 */ /* 0x000fe40001000000 */
[----:B------:R-:W-:-:S02]  /*167e0*/  ISETP.GE.AND P0, PT, R45, R229, PT ;  /* 0x000000e52d00720c */ /* 0x000fc40003f06270 */
[----:B------:R-:W-:Y:S02]  /*167f0*/  ISETP.NE.AND P2, PT, R2, RZ, PT ;  /* 0x000000ff0200720c */ /* 0x000fe40003f45270 */
[-C--:B------:R-:W-:Y:S02]  /*16800*/  ISETP.GE.AND P5, PT, R44, R231.reuse, PT ;  /* 0x000000e72c00720c */ /* 0x080fe40003fa6270 */
[----:B------:R-:W-:Y:S02]  /*16810*/  FSEL R2, R156, -INF , P1 ;  /* 0xff8000009c027808 */ /* 0x000fe40000800000 */
[----:B------:R-:W-:Y:S02]  /*16820*/  ISETP.GE.AND P1, PT, R36, R231, PT ;  /* 0x000000e72400720c */ /* 0x000fe40003f26270 */
[----:B------:R-:W-:Y:S02]  /*16830*/  FSEL R178, R3, -INF , !P3 ;  /* 0xff80000003b27808 */ /* 0x000fe40005800000 */
[----:B------:R-:W-:-:S02]  /*16840*/  FSEL R204, R4, -INF , !P6 ;  /* 0xff80000004cc7808 */ /* 0x000fc40007000000 */
[----:B------:R-:W-:Y:S02]  /*16850*/  FSEL R3, R171, -INF , P0 ;  /* 0xff800000ab037808 */ /* 0x000fe40000000000 */
[----:B------:R-:W-:Y:S02]  /*16860*/  ISETP.GE.AND P6, PT, R37, R231, PT ;  /* 0x000000e72500720c */ /* 0x000fe40003fc6270 */
[-C--:B------:R-:W-:Y:S02]  /*16870*/  ISETP.GE.AND P3, PT, R39, R229.reuse, PT ;  /* 0x000000e52700720c */ /* 0x080fe40003f66270 */
[----:B------:R-:W-:Y:S02]  /*16880*/  FSEL R206, R2, -INF , !P5 ;  /* 0xff80000002ce7808 */ /* 0x000fe40006800000 */
[----:B------:R-:W-:Y:S02]  /*16890*/  P2R R2, PR, RZ, 0x2 ;  /* 0x00000002ff027803 */ /* 0x000fe40000000000 */
[----:B------:R-:W-:-:S02]  /*168a0*/  ISETP.GE.AND P0, PT, R37, R229, PT ;  /* 0x000000e52500720c */ /* 0x000fc40003f06270 */
[----:B------:R-:W-:Y:S02]  /*168b0*/  FSEL R156, R3, -INF , !P2 ;  /* 0xff800000039c7808 */ /* 0x000fe40005000000 */
[----:B------:R-:W-:Y:S02]  /*168c0*/  P2R R4, PR, RZ, 0x40 ;  /* 0x00000040ff047803 */ /* 0x000fe40000000000 */
[----:B------:R-:W-:Y:S02]  /*168d0*/  ISETP.GE.AND P4, PT, R39, R231, PT ;  /* 0x000000e72700720c */ /* 0x000fe40003f86270 */
[----:B------:R-:W-:Y:S02]  /*168e0*/  FSEL R3, R167, -INF , P3 ;  /* 0xff800000a7037808 */ /* 0x000fe40001800000 */
[----:B------:R-:W-:Y:S02]  /*168f0*/  ISETP.GE.AND P2, PT, R36, R229, PT ;  /* 0x000000e52400720c */ /* 0x000fe40003f46270 */
[----:B------:R-:W-:-:S02]  /*16900*/  ISETP.NE.AND P5, PT, R2, RZ, PT ;  /* 0x000000ff0200720c */ /* 0x000fc40003fa5270 */
[----:B------:R-:W-:Y:S02]  /*16910*/  FSEL R2, R166, -INF , P0 ;  /* 0xff800000a6027808 */ /* 0x000fe40000000000 */
[----:B------:R-:W-:Y:S02]  /*16920*/  ISETP.NE.AND P0, PT, R4, RZ, PT ;  /* 0x000000ff0400720c */ /* 0x000fe40003f05270 */
[----:B------:R-:W-:Y:S02]  /*16930*/  ISETP.GE.AND P3, PT, R35, R229, PT ;  /* 0x000000e52300720c */ /* 0x000fe40003f66270 */
[----:B------:R-:W-:Y:S02]  /*16940*/  FSEL R205, R3, -INF , !P4 ;  /* 0xff80000003cd7808 */ /* 0x000fe40006000000 */
[----:B------:R-:W-:Y:S02]  /*16950*/  FSEL R3, R165, -INF , P2 ;  /* 0xff800000a5037808 */ /* 0x000fe40001000000 */
[----:B------:R-:W-:-:S02]  /*16960*/  ISETP.GE.AND P2, PT, R30, R231, PT ;  /* 0x000000e71e00720c */ /* 0x000fc40003f46270 */
[----:B------:R-:W-:Y:S02]  /*16970*/  FSEL R172, R2, -INF , !P0 ;  /* 0xff80000002ac7808 */ /* 0x000fe40004000000 */
[----:B------:R-:W-:Y:S02]  /*16980*/  ISETP.GE.AND P6, PT, R35, R231, PT ;  /* 0x000000e72300720c */ /* 0x000fe40003fc6270 */
[----:B------:R-:W-:Y:S02]  /*16990*/  FSEL R2, R164, -INF , P3 ;  /* 0xff800000a4027808 */ /* 0x000fe40001800000 */
[-C--:B------:R-:W-:Y:S01]  /*169a0*/  ISETP.GE.AND P0, PT, R30, R229.reuse, PT ;  /* 0x000000e51e00720c */ /* 0x080fe20003f06270 */
[----:B------:R-:W-:Y:S01]  /*169b0*/  IMAD.MOV.U32 R167, RZ, RZ, R215 ;  /* 0x000000ffffa77224 */ /* 0x000fe200078e00d7 */
[----:B------:R-:W-:Y:S02]  /*169c0*/  P2R R5, PR, RZ, 0x4 ;  /* 0x00000004ff057803 */ /* 0x000fe40000000000 */
[----:B------:R-:W-:-:S02]  /*169d0*/  ISETP.GE.AND P1, PT, R33, R229, PT ;  /* 0x000000e52100720c */ /* 0x000fc40003f26270 */
[----:B------:R-:W-:Y:S02]  /*169e0*/  FSEL R215, R2, -INF , !P6 ;  /* 0xff80000002d77808 */ /* 0x000fe40007000000 */
[-C--:B------:R-:W-:Y:S02]  /*169f0*/  ISETP.GE.AND P2, PT, R29, R231.reuse, PT ;  /* 0x000000e71d00720c */ /* 0x080fe40003f46270 */
[----:B------:R-:W-:Y:S02]  /*16a00*/  FSEL R2, R162, -INF , P0 ;  /* 0xff800000a2027808 */ /* 0x000fe40000000000 */
[----:B------:R-:W-:Y:S02]  /*16a10*/  ISETP.NE.AND P0, PT, R5, RZ, PT ;  /* 0x000000ff0500720c */ /* 0x000fe40003f05270 */
[----:B------:R-:W-:Y:S02]  /*16a20*/  ISETP.GE.AND P4, PT, R33, R231, PT ;  /* 0x000000e72100720c */ /* 0x000fe40003f86270 */
[----:B------:R-:W-:-:S02]  /*16a30*/  FSEL R171, R3, -INF , !P5 ;  /* 0xff80000003ab7808 */ /* 0x000fc40006800000 */
[----:B------:R-:W-:Y:S02]  /*16a40*/  FSEL R4, R163, -INF , P1 ;  /* 0xff800000a3047808 */ /* 0x000fe40000800000 */
[----:B------:R-:W-:Y:S02]  /*16a50*/  P2R R3, PR, RZ, 0x4 ;  /* 0x00000004ff037803 */ /* 0x000fe40000000000 */
[----:B------:R-:W-:Y:S02]  /*16a60*/  ISETP.GE.AND P5, PT, R29, R229, PT ;  /* 0x000000e51d00720c */ /* 0x000fe40003fa6270 */
[----:B------:R-:W-:Y:S02]  /*16a70*/  FSEL R188, R2, -INF , !P0 ;  /* 0xff80000002bc7808 */ /* 0x000fe40004000000 */
[----:B------:R-:W-:Y:S02]  /*16a80*/  FMNMX3.FTZ R2, R72, R86, R73, !PT ;  /* 0x0000005648027276 */ /* 0x000fe40007810049 */
[----:B------:R-:W-:-:S02]  /*16a90*/  FSEL R216, R4, -INF , !P4 ;  /* 0xff80000004d87808 */ /* 0x000fc40006000000 */
[----:B------:R-:W-:Y:S02]  /*16aa0*/  ISETP.NE.AND P4, PT, R3, RZ, PT ;  /* 0x000000ff0300720c */ /* 0x000fe40003f85270 */
        /* <DEDUP_REMOVED lines=29> */
[-C--:B------:R-:W-:Y:S02]  /*16c80*/  ISETP.GE.AND P3, PT, R28, R229.reuse, PT ;  /* 0x000000e51c00720c */ /* 0x080fe40003f66270 */
[----:B------:R-:W-:Y:S02]  /*16c90*/  ISETP.GE.AND P0, PT, R24, R229, PT ;  /* 0x000000e51800720c */ /* 0x000fe40003f06270 */
[----:B------:R-:W-:Y:S02]  /*16ca0*/  FMNMX3.FTZ R2, R2, R127, R131, !PT ;  /* 0x0000007f02027276 */ /* 0x000fe40007810083 */
[----:B------:R-:W-:Y:S02]  /*16cb0*/  P2R R6, PR, RZ, 0x10 ;  /* 0x00000010ff067803 */ /* 0x000fe40000000000 */
[----:B------:R-:W-:Y:S02]  /*16cc0*/  ISETP.GE.AND P4, PT, R32, R229, PT ;  /* 0x000000e52000720c */ /* 0x000fe40003f86270 */
[----:B------:R-:W-:-:S02]  /*16cd0*/  FMNMX3.FTZ R37, R37, R155, R169, !PT ;  /* 0x0000009b25257276 */ /* 0x000fc400078100a9 */
[----:B------:R-:W-:Y:S02]  /*16ce0*/  ISETP.GE.AND P5, PT, R24, R231, PT ;  /* 0x000000e71800720c */ /* 0x000fe40003fa6270 */
[----:B------:R-:W-:Y:S02]  /*16cf0*/  FSEL R4, R160, -INF , P3 ;  /* 0xff800000a0047808 */ /* 0x000fe40001800000 */
[----:B------:R-:W-:Y:S02]  /*16d00*/  FSEL R3, R158, -INF , P0 ;  /* 0xff8000009e037808 */ /* 0x000fe40000000000 */
[----:B------:R-:W-:Y:S02]  /*16d10*/  ISETP.GE.AND P3, PT, R26, R229, PT ;  /* 0x000000e51a00720c */ /* 0x000fe40003f66270 */
[----:B------:R-:W-:Y:S01]  /*16d20*/  FMNMX3.FTZ R2, R2, R133, R148, !PT ;  /* 0x0000008502027276 */ /* 0x000fe20007810094 */
[----:B------:R-:W-:Y:S01]  /*16d30*/  IMAD.MOV.U32 R158, RZ, RZ, R240 ;  /* 0x000000ffff9e7224 */ /* 0x000fe200078e00f0 */
[----:B------:R-:W-:-:S02]  /*16d40*/  P2R R5, PR, RZ, 0x10 ;  /* 0x00000010ff057803 */ /* 0x000fc40000000000 */
[----:B------:R-:W-:Y:S02]  /*16d50*/  FMNMX3.FTZ R37, R37, R170, R173, !PT ;  /* 0x000000aa25257276 */ /* 0x000fe400078100ad */
[----:B------:R-:W-:Y:S02]  /*16d60*/  FSEL R240, R3, -INF , !P5 ;  /* 0xff80000003f07808 */ /* 0x000fe40006800000 */
[----:B------:R-:W-:Y:S02]  /*16d70*/  FSEL R3, R157, -INF , P3 ;  /* 0xff8000009d037808 */ /* 0x000fe40001800000 */
[----:B------:R-:W-:Y:S02]  /*16d80*/  FMNMX3.FTZ R2, R2, R154, R152, !PT ;  /* 0x0000009a02027276 */ /* 0x000fe40007810098 */
[----:B------:R-:W-:Y:S02]  /*16d90*/  ISETP.GE.AND P6, PT, R28, R231, PT ;  /* 0x000000e71c00720c */ /* 0x000fe40003fc6270 */
[----:B------:R-:W-:-:S02]  /*16da0*/  ISETP.NE.AND P3, PT, R6, RZ, PT ;  /* 0x000000ff0600720c */ /* 0x000fc40003f65270 */
[----:B------:R-:W-:Y:S02]  /*16db0*/  ISETP.GE.AND P1, PT, R27, R229, PT ;  /* 0x000000e51b00720c */ /* 0x000fe40003f26270 */
[----:B------:R-:W-:Y:S02]  /*16dc0*/  ISETP.NE.AND P5, PT, R5, RZ, PT ;  /* 0x000000ff0500720c */ /* 0x000fe40003fa5270 */
[----:B------:R-:W-:Y:S01]  /*16dd0*/  FMNMX3.FTZ R37, R37, R177, R196, !PT ;  /* 0x000000b125257276 */ /* 0x000fe200078100c4 */
[----:B------:R-:W-:Y:S01]  /*16de0*/  IMAD.MOV.U32 R161, RZ, RZ, R230 ;  /* 0x000000ffffa17224 */ /* 0x000fe200078e00e6 */
[----:B------:R-:W-:Y:S02]  /*16df0*/  FMNMX3.FTZ R2, R2, R151, R174, !PT ;  /* 0x0000009702027276 */ /* 0x000fe400078100ae */
[----:B------:R-:W-:Y:S02]  /*16e00*/  FSEL R230, R4, -INF , !P6 ;  /* 0xff80000004e67808 */ /* 0x000fe40007000000 */
[----:B------:R-:W-:-:S02]  /*16e10*/  FSEL R208, R3, -INF , !P3 ;  /* 0xff80000003d07808 */ /* 0x000fc40005800000 */
[-C--:B------:R-:W-:Y:S02]  /*16e20*/  ISETP.GE.AND P2, PT, R27, R231.reuse, PT ;  /* 0x000000e71b00720c */ /* 0x080fe40003f46270 */
[----:B------:R-:W-:Y:S02]  /*16e30*/  FSEL R4, R159, -INF , P1 ;  /* 0xff8000009f047808 */ /* 0x000fe40000800000 */
[----:B------:R-:W-:Y:S02]  /*16e40*/  ISETP.GE.AND P6, PT, R32, R231, PT ;  /* 0x000000e72000720c */ /* 0x000fe40003fc6270 */
[----:B------:R-:W-:Y:S02]  /*16e50*/  FSEL R3, R150, -INF , P5 ;  /* 0xff80000096037808 */ /* 0x000fe40002800000 */
[----:B------:R-:W-:Y:S02]  /*16e60*/  FMNMX3.FTZ R37, R37, R198, R201, !PT ;  /* 0x000000c625257276 */ /* 0x000fe400078100c9 */
[----:B------:R-:W-:Y:S01]  /*16e70*/  ISETP.GE.AND P4, PT, R43, R229, PT ;  /* 0x000000e52b00720c */ /* 0x000fe20003f86270 */
[----:B------:R-:W-:Y:S01]  /*16e80*/  IMAD.MOV.U32 R159, RZ, RZ, R226 ;  /* 0x000000ffff9f7224 */ /* 0x000fe200078e00e2 */
[----:B------:R-:W-:-:S02]  /*16e90*/  FMNMX3.FTZ R2, R2, R140, R176, !PT ;  /* 0x0000008c02027276 */ /* 0x000fc400078100b0 */
[----:B------:R-:W-:Y:S02]  /*16ea0*/  FSEL R226, R4, -INF , !P2 ;  /* 0xff80000004e27808 */ /* 0x000fe40005000000 */
[----:B------:R-:W-:Y:S02]  /*16eb0*/  FSEL R207, R3, -INF , !P6 ;  /* 0xff80000003cf7808 */ /* 0x000fe40007000000 */
[----:B------:R-:W-:Y:S02]  /*16ec0*/  FMNMX3.FTZ R37, R37, R200, R209, !PT ;  /* 0x000000c825257276 */ /* 0x000fe400078100d1 */
[----:B------:R-:W-:Y:S02]  /*16ed0*/  ISETP.GE.AND P2, PT, R43, R231, PT ;  /* 0x000000e72b00720c */ /* 0x000fe40003f46270 */
[----:B------:R-:W-:Y:S02]  /*16ee0*/  FSEL R3, R146, -INF , P4 ;  /* 0xff80000092037808 */ /* 0x000fe40002000000 */
[----:B------:R-:W-:-:S02]  /*16ef0*/  ISETP.GE.AND P0, PT, R51, R229, PT ;  /* 0x000000e53300720c */ /* 0x000fc40003f06270 */
[----:B------:R-:W-:Y:S01]  /*16f00*/  FMNMX3.FTZ R2, R2, R178, R204, !PT ;  /* 0x000000b202027276 */ /* 0x000fe200078100cc */
[----:B------:R-:W-:Y:S01]  /*16f10*/  IMAD.MOV.U32 R88, RZ, RZ, R237 ;  /* 0x000000ffff587224 */ /* 0x000fe200078e00ed */
[-C--:B------:R-:W-:Y:S02]  /*16f20*/  ISETP.GE.AND P5, PT, R59, R231.reuse, PT ;  /* 0x000000e73b00720c */ /* 0x080fe40003fa6270 */
[----:B------:R-:W-:Y:S02]  /*16f30*/  FMNMX3.FTZ R37, R37, R210, R211, !PT ;  /* 0x000000d225257276 */ /* 0x000fe400078100d3 */
[----:B------:R-:W-:Y:S02]  /*16f40*/  FSEL R237, R3, -INF , !P2 ;  /* 0xff80000003ed7808 */ /* 0x000fe40005000000 */
[----:B------:R-:W-:Y:S02]  /*16f50*/  ISETP.GE.AND P1, PT, R51, R231, PT ;  /* 0x000000e73300720c */ /* 0x000fe40003f26270 */
[----:B------:R-:W-:-:S02]  /*16f60*/  FSEL R3, R145, -INF , P0 ;  /* 0xff80000091037808 */ /* 0x000fc40000000000 */
[----:B------:R-:W-:Y:S02]  /*16f70*/  FMNMX3.FTZ R2, R2, R156, R206, !PT ;  /* 0x0000009c02027276 */ /* 0x000fe400078100ce */
[----:B------:R-:W-:Y:S02]  /*16f80*/  ISETP.GE.AND P3, PT, R59, R229, PT ;  /* 0x000000e53b00720c */ /* 0x000fe40003f66270 */
[----:B------:R-:W-:Y:S02]  /*16f90*/  P2R R4, PR, RZ, 0x20 ;  /* 0x00000020ff047803 */ /* 0x000fe40000000000 */
[----:B------:R-:W-:Y:S02]  /*16fa0*/  FMNMX3.FTZ R37, R37, R213, R217, !PT ;  /* 0x000000d525257276 */ /* 0x000fe400078100d9 */
[----:B------:R-:W-:Y:S02]  /*16fb0*/  ISETP.GE.AND P4, PT, R63, R231, PT ;  /* 0x000000e73f00720c */ /* 0x000fe40003f86270 */
[----:B------:R-:W-:-:S02]  /*16fc0*/  FSEL R242, R3, -INF , !P1 ;  /* 0xff80000003f27808 */ /* 0x000fc40004800000 */
[----:B------:R-:W-:Y:S02]  /*16fd0*/  FMNMX3.FTZ R2, R2, R205, R172, !PT ;  /* 0x000000cd02027276 */ /* 0x000fe400078100ac */
[----:B------:R-:W-:Y:S02]  /*16fe0*/  ISETP.NE.AND P2, PT, R4, RZ, PT ;  /* 0x000000ff0400720c */ /* 0x000fe40003f45270 */
[----:B------:R-:W-:Y:S02]  /*16ff0*/  FSEL R3, R144, -INF , P3 ;  /* 0xff80000090037808 */ /* 0x000fe40001800000 */
[----:B------:R-:W-:Y:S02]  /*17000*/  ISETP.GE.AND P5, PT, R63, R229, PT ;  /* 0x000000e53f00720c */ /* 0x000fe40003fa6270 */
[----:B------:R-:W-:Y:S02]  /*17010*/  FMNMX3.FTZ R37, R37, R218, R220, !PT ;  /* 0x000000da25257276 */ /* 0x000fe400078100dc */
[----:B------:R-:W-:-:S02]  /*17020*/  P2R R5, PR, RZ, 0x10 ;  /* 0x00000010ff057803 */ /* 0x000fc40000000000 */
[----:B------:R-:W-:Y:S02]  /*17030*/  FMNMX3.FTZ R2, R2, R171, R215, !PT ;  /* 0x000000ab02027276 */ /* 0x000fe400078100d7 */
[----:B------:R-:W-:Y:S02]  /*17040*/  FSEL R214, R3, -INF , !P2 ;  /* 0xff80000003d67808 */ /* 0x000fe40005000000 */
        /* <DEDUP_REMOVED lines=15> */
[----:B------:R-:W-:-:S02]  /*17140*/  FSEL R3, R141, -INF , P0 ;  /* 0xff8000008d037808 */ /* 0x000fc40000000000 */
[----:B------:R-:W-:Y:S02]  /*17150*/  ISETP.GE.AND P2, PT, R66, R229, PT ;  /* 0x000000e54200720c */ /* 0x000fe40003f46270 */
[----:B------:R-:W-:Y:S02]  /*17160*/  ISETP.GE.AND P0, PT, R70, R231, PT ;  /* 0x000000e74600720c */ /* 0x000fe40003f06270 */
[----:B------:R-:W-:Y:S02]  /*17170*/  FMNMX3.FTZ R37, R37, R243, R245, !PT ;  /* 0x000000f325257276 */ /* 0x000fe400078100f5 */
[----:B------:R-:W-:Y:S02]  /*17180*/  ISETP.GE.AND P6, PT, R69, R231, PT ;  /* 0x000000e74500720c */ /* 0x000fe40003fc6270 */
[----:B------:R-:W-:Y:S02]  /*17190*/  FMNMX3.FTZ R2, R2, R208, R207, !PT ;  /* 0x000000d002027276 */ /* 0x000fe400078100cf */
[----:B------:R-:W-:-:S02]  /*171a0*/  ISETP.GE.AND P4, PT, R70, R229, PT ;  /* 0x000000e54600720c */ /* 0x000fc40003f86270 */
[----:B------:R-:W-:Y:S02]  /*171b0*/  FSEL R248, R3, -INF , !P1 ;  /* 0xff80000003f87808 */ /* 0x000fe40004800000 */
[----:B------:R-:W-:Y:S02]  /*171c0*/  P2R R4, PR, RZ, 0x1 ;  /* 0x00000001ff047803 */ /* 0x000fe40000000000 */
[----:B------:R-:W-:Y:S02]  /*171d0*/  FSEL R3, R139, -INF , P2 ;  /* 0xff8000008b037808 */ /* 0x000fe40001000000 */
[----:B------:R-:W-:Y:S02]  /*171e0*/  FMNMX3.FTZ R37, R37, R246, R250, !PT ;  /* 0x000000f625257276 */ /* 0x000fe400078100fa */
[-C--:B------:R-:W-:Y:S02]  /*171f0*/  ISETP.GE.AND P2, PT, R76, R229.reuse, PT ;  /* 0x000000e54c00720c */ /* 0x080fe40003f46270 */
[----:B------:R-:W-:-:S02]  /*17200*/  ISETP.GE.AND P5, PT, R69, R229, PT ;  /* 0x000000e54500720c */ /* 0x000fc40003fa6270 */
[----:B------:R-:W-:Y:S02]  /*17210*/  P2R R9, PR, RZ, 0x40 ;  /* 0x00000040ff097803 */ /* 0x000fe40000000000 */
[----:B------:R-:W-:Y:S02]  /*17220*/  FMNMX3.FTZ R2, R2, R237, R242, !PT ;  /* 0x000000ed02027276 */ /* 0x000fe400078100f2 */
[----:B------:R-:W-:Y:S02]  /*17230*/  FSEL R7, R138, -INF , P4 ;  /* 0xff8000008a077808 */ /* 0x000fe40002000000 */
[----:B------:R-:W-:Y:S02]  /*17240*/  ISETP.NE.AND P4, PT, R4, RZ, PT ;  /* 0x000000ff0400720c */ /* 0x000fe40003f85270 */
[----:B------:R-:W-:Y:S02]  /*17250*/  FMNMX3.FTZ R37, R37, R249, R251, !PT ;  /* 0x000000f925257276 */ /* 0x000fe400078100fb */
[----:B------:R-:W-:-:S02]  /*17260*/  FSEL R4, R93, -INF , P2 ;  /* 0xff8000005d047808 */ /* 0x000fc40001000000 */
[----:B------:R-:W-:Y:S02]  /*17270*/  ISETP.GE.AND P3, PT, R66, R231, PT ;  /* 0x000000e74200720c */ /* 0x000fe40003f66270 */
[----:B------:R-:W-:Y:S02]  /*17280*/  ISETP.GE.AND P1, PT, R71, R229, PT ;  /* 0x000000e54700720c */ /* 0x000fe40003f26270 */
[----:B------:R-:W-:Y:S02]  /*17290*/  FSEL R8, R136, -INF , P5 ;  /* 0xff80000088087808 */ /* 0x000fe40002800000 */
[----:B------:R-:W-:Y:S02]  /*172a0*/  ISETP.NE.AND P2, PT, R9, RZ, PT ;  /* 0x000000ff0900720c */ /* 0x000fe40003f45270 */
[----:B------:R-:W-:Y:S01]  /*172b0*/  FMNMX3.FTZ R2, R2, R214, R212, !PT ;  /* 0x000000d602027276 */ /* 0x000fe200078100d4 */
[----:B------:R-:W-:Y:S01]  /*172c0*/  IMAD.MOV.U32 R12, RZ, RZ, R221 ;  /* 0x000000ffff0c7224 */ /* 0x000fe200078e00dd */
[----:B------:R-:W-:-:S02]  /*172d0*/  FMNMX3.FTZ R37, R37, R252, R158, !PT ;  /* 0x000000fc25257276 */ /* 0x000fc4000781009e */
[----:B------:R-:W-:Y:S02]  /*172e0*/  ISETP.GE.AND P0, PT, R74, R229, PT ;  /* 0x000000e54a00720c */ /* 0x000fe40003f06270 */
[----:B------:R-:W-:Y:S02]  /*172f0*/  ISETP.GE.AND P6, PT, R71, R231, PT ;  /* 0x000000e74700720c */ /* 0x000fe40003fc6270 */
[----:B------:R-:W-:Y:S02]  /*17300*/  FSEL R247, R3, -INF , !P3 ;  /* 0xff80000003f77808 */ /* 0x000fe40005800000 */
[----:B------:R-:W-:Y:S02]  /*17310*/  FSEL R6, R94, -INF , P1 ;  /* 0xff8000005e067808 */ /* 0x000fe40000800000 */
[----:B------:R-:W-:Y:S02]  /*17320*/  FSEL R221, R8, -INF , !P2 ;  /* 0xff80000008dd7808 */ /* 0x000fe40005000000 */
[----:B------:R-:W-:Y:S01]  /*17330*/  FMNMX3.FTZ R2, R2, R241, R248, !PT ;  /* 0x000000f102027276 */ /* 0x000fe200078100f8 */
[----:B------:R-:W-:Y:S01]  /*17340*/  IMAD.MOV.U32 R87, RZ, RZ, R224 ;  /* 0x000000ffff577224 */ /* 0x000fe200078e00e0 */
[----:B------:R-:W-:-:S02]  /*17350*/  FMNMX3.FTZ R37, R37, R159, R161, !PT ;  /* 0x0000009f25257276 */ /* 0x000fc400078100a1 */
[----:B------:R-:W-:Y:S02]  /*17360*/  FSEL R5, R95, -INF , P0 ;  /* 0xff8000005f057808 */ /* 0x000fe40000000000 */
[-C--:B------:R-:W-:Y:S02]  /*17370*/  ISETP.GE.AND P5, PT, R74, R231.reuse, PT ;  /* 0x000000e74a00720c */ /* 0x080fe40003fa6270 */
[----:B------:R-:W-:Y:S02]  /*17380*/  ISETP.GE.AND P3, PT, R76, R231, PT ;  /* 0x000000e74c00720c */ /* 0x000fe40003f66270 */
[----:B------:R-:W-:Y:S02]  /*17390*/  ISETP.GE.AND P0, PT, R78, R229, PT ;  /* 0x000000e54e00720c */ /* 0x000fe40003f06270 */
        /* <DEDUP_REMOVED lines=18> */
[----:B------:R-:W-:-:S05]  /*174c0*/  IMAD.SHL.U32 R11, R225, 0x40, RZ ;  /* 0x00000040e10b7824 */ /* 0x000fca00078e00ff */
[----:B------:R-:W-:Y:S02]  /*174d0*/  LOP3.LUT R11, R11, 0x200, RZ, 0xc0, !PT ;  /* 0x000002000b0b7812 */ /* 0x000fe400078ec0ff */
[----:B-1----:R-:W-:-:S03]  /*174e0*/  FMNMX.FTZ R37, R37, R4, !PT ;  /* 0x0000000425257209 */ /* 0x002fc60007810000 */
[----:B------:R-:W-:Y:S01]  /*174f0*/  IMAD.IADD R3, R11, 0x1, R12 ;  /* 0x000000010b037824 */ /* 0x000fe200078e020c */
[----:B------:R-:W-:Y:S01]  /*17500*/  FSETP.NEU.FTZ.AND P0, PT, R37, -INF , PT ;  /* 0xff8000002500780b */ /* 0x000fe20003f1d000 */
[----:B--2---:R-:W-:Y:S01]  /*17510*/  FMUL.FTZ R5, R0, R37 ;  /* 0x0000002500057220 */ /* 0x004fe20000410000 */
[----:B------:R-:W-:Y:S02]  /*17520*/  IMAD.MOV.U32 R162, RZ, RZ, R88 ;  /* 0x000000ffffa27224 */ /* 0x000fe400078e0058 */
[----:B------:R-:W-:Y:S02]  /*17530*/  IMAD R160, R3, 0x2, R87 ;  /* 0x0000000203a07824 */ /* 0x000fe400078e0257 */
[----:B------:R-:W-:Y:S02]  /*17540*/  FSEL R5, R5, RZ, P0 ;  /* 0x000000ff05057208 */ /* 0x000fe40000000000 */
[----:B---3--:R-:W-:Y:S01]  /*17550*/  FMNMX.FTZ R88, R2, R6, !PT ;  /* 0x0000000602587209 */ /* 0x008fe20007810000 */
[----:B------:R-:W1:Y:S02]  /*17560*/  LDSM.16.MT88.4 R12, [R160+0xa000] ;  /* 0x00a00000a00c783b */ /* 0x000e640000004200 */
[--C-:B------:R-:W-:Y:S01]  /*17570*/  FFMA.FTZ R2, R72, R0, -R5.reuse ;  /* 0x0000000048027223 */ /* 0x100fe20000010805 */
[----:B------:R-:W-:Y:S01]  /*17580*/  FSETP.NEU.FTZ.AND P0, PT, R88, -INF , PT ;  /* 0xff8000005800780b */ /* 0x000fe20003f1d000 */
[----:B------:R-:W-:Y:S01]  /*17590*/  FMUL.FTZ R3, R0, R88 ;  /* 0x0000005800037220 */ /* 0x000fe20000410000 */
[--C-:B------:R-:W-:Y:S01]  /*175a0*/  IMAD.IADD R39, R168, 0x1, R160.reuse ;  /* 0x00000001a8277824 */ /* 0x100fe200078e02a0 */
[----:B------:R2:W-:Y:S01]  /*175b0*/  MUFU.EX2 R179, R2 ;  /* 0x0000000200b37308 */ /* 0x0005e20000000800 */
[-C--:B------:R-:W-:Y:S01]  /*175c0*/  FFMA.FTZ R4, R86, R0.reuse, -R5 ;  /* 0x0000000056047223 */ /* 0x080fe20000010805 */
[----:B------:R-:W-:Y:S01]  /*175d0*/  IMAD.IADD R40, R119, 0x1, R160 ;  /* 0x0000000177287824 */ /* 0x000fe200078e02a0 */
        /* <DEDUP_REMOVED lines=27> */
[-C--:B-----5:R-:W-:Y:S01]  /*17790*/  FFMA.FTZ R4, R84, R0.reuse, -R5 ;  /* 0x0000000054047223 */ /* 0x0a0fe20000010805 */
        /* <DEDUP_REMOVED lines=70> */
[----:B------:R4:W5:Y:S04]  /*17c00*/  MUFU.EX2 R168, R4 ;  /* 0x0000000400a87308 */ /* 0x0009680000000800 */
[----:B------:R2:W-:Y:S02]  /*17c10*/  MUFU.EX2 R167, R2 ;  /* 0x0000000200a77308 */ /* 0x0005e40000000800 */
[----:B------:R-:W-:Y:S01]  /*17c20*/  HMMA.16816.F32.BF16 R72, R8, R80, R72 ;  /* 0x000000500848723c */ /* 0x000fe20000041848 */
[----:B------:R-:W-:Y:S02]  /*17c30*/  IMAD.MOV.U32 R97, RZ, RZ, R162 ;  /* 0x000000ffff617224 */ /* 0x000fe400078e00a2 */
[----:B------:R-:W-:-:S02]  /*17c40*/  IMAD.MOV.U32 R101, RZ, RZ, R166 ;  /* 0x000000ffff657224 */ /* 0x000fc400078e00a6 */
[----:B----4-:R-:W-:-:S03]  /*17c50*/  FFMA.FTZ R4, R111, R0, -R5 ;  /* 0x000000006f047223 */ /* 0x010fc60000010805 */
[----:B------:R-:W-:Y:S01]  /*17c60*/  HMMA.16816.F32.BF16 R80, R8, R82, R20 ;  /* 0x000000520850723c */ /* 0x000fe20000041814 */
[----:B------:R-:W4:Y:S01]  /*17c70*/  LDSM.16.MT88.4 R20, [R39+0xb800] ;  /* 0x00b800002714783b */ /* 0x000f220000004200 */
[-CC-:B--2---:R-:W-:Y:S01]  /*17c80*/  FFMA.FTZ R2, R106, R0.reuse, -R3.reuse ;  /* 0x000000006a027223 */ /* 0x184fe20000010803 */
[----:B------:R2:W3:Y:S01]  /*17c90*/  MUFU.EX2 R166, R4 ;  /* 0x0000000400a67308 */ /* 0x0004e20000000800 */
[----:B------:R-:W-:-:S03]  /*17ca0*/  FFMA.FTZ R6, R91, R0, -R3 ;  /* 0x000000005b067223 */ /* 0x000fc60000010803 */
        /* <DEDUP_REMOVED lines=17> */
[----:B------:R3:W4:Y:S01]  /*17dc0*/  MUFU.EX2 R159, R4 ;  /* 0x00000004009f7308 */ /* 0x0007220000000800 */
[----:B------:R-:W-:Y:S01]  /*17dd0*/  IMAD.MOV.U32 R95, RZ, RZ, R161 ;  /* 0x000000ffff5f7224 */ /* 0x000fe200078e00a1 */
        /* <DEDUP_REMOVED lines=12> */
[----:B------:R-:W-:Y:S01]  /*17ea0*/  IMAD.MOV.U32 R109, RZ, RZ, R43 ;  /* 0x000000ffff6d7224 */ /* 0x000fe200078e002b */
[C---:B------:R-:W-:Y:S01]  /*17eb0*/  HMMA.16816.F32.BF16 R28, R8.reuse, R48, R52 ;  /* 0x00000030081c723c */ /* 0x040fe20000041834 */
[----:B------:R-:W1:Y:S04]  /*17ec0*/  MUFU.EX2 R98, R6 ;  /* 0x0000000600627308 */ /* 0x000e680000000800 */
        /* <DEDUP_REMOVED lines=24> */
[----:B------:R4:W5:Y:S01]  /*18050*/  MUFU.EX2 R144, R4 ;  /* 0x0000000400907308 */ /* 0x0009620000000800 */
[----:B-1----:R-:W-:-:S04]  /*18060*/  FFMA.FTZ R2, R126, R0, -R5 ;  /* 0x000000007e027223 */ /* 0x002fc80000010805 */
[----:B------:R1:W-:Y:S01]  /*18070*/  MUFU.EX2 R146, R2 ;  /* 0x0000000200927308 */ /* 0x0003e20000000800 */
[----:B------:R-:W-:Y:S02]  /*18080*/  IMAD.MOV.U32 R99, RZ, RZ, R63 ;  /* 0x000000ffff637224 */ /* 0x000fe400078e003f */
[-C--:B----4-:R-:W-:Y:S01]  /*18090*/  FFMA.FTZ R4, R125, R0.reuse, -R5 ;  /* 0x000000007d047223 */ /* 0x090fe20000010805 */
[----:B------:R-:W-:-:S03]  /*180a0*/  FFMA.FTZ R6, R122, R0, -R3 ;  /* 0x000000007a067223 */ /* 0x000fc60000010803 */
[----:B------:R4:W5:Y:S01]  /*180b0*/  MUFU.EX2 R145, R4 ;  /* 0x0000000400917308 */ /* 0x0009620000000800 */
[----:B-1----:R-:W-:-:S04]  /*180c0*/  FFMA.FTZ R2, R38, R0, -R3 ;  /* 0x0000000026027223 */ /* 0x002fc80000010803 */
[----:B------:R1:W-:Y:S01]  /*180d0*/  MUFU.EX2 R63, R2 ;  /* 0x00000002003f7308 */ /* 0x0003e20000000800 */
[----:B----4-:R-:W-:-:S03]  /*180e0*/  FFMA.FTZ R4, R121, R0, -R3 ;  /* 0x0000000079047223 */ /* 0x010fc60000010803 */
[----:B------:R-:W4:Y:S01]  /*180f0*/  MUFU.EX2 R142, R6 ;  /* 0x00000006008e7308 */ /* 0x000f220000000800 */
[----:B--2---:R-:W-:Y:S03]  /*18100*/  HMMA.16816.F32.BF16 R32, R8, R64, R48 ;  /* 0x000000400820723c */ /* 0x004fe60000041830 */
[----:B------:R-:W-:Y:S01]  /*18110*/  MUFU.EX2 R143, R4 ;  /* 0x00000004008f7308 */ /* 0x000fe20000000800 */
[----:B-1----:R-:W-:-:S04]  /*18120*/  FFMA.FTZ R2, R120, R0, -R3 ;  /* 0x0000000078027223 */ /* 0x002fc80000010803 */
        /* <DEDUP_REMOVED lines=8> */
[----:B------:R-:W-:Y:S06]  /*181b0*/  LDSM.16.MT88.4 R76, [R39+0xd000] ;  /* 0x00d00000274c783b */ /* 0x000fec0000004200 */
[----:B------:R-:W-:Y:S01]  /*181c0*/  HMMA.16816.F32.BF16 R72, R8, R16, R52 ;  /* 0x000000100848723c */ /* 0x000fe20000041834 */
[----:B-----5:R-:W-:Y:S01]  /*181d0*/  F2FP.BF16.F32.PACK_AB R8, R144, R41 ;  /* 0x000000299008723e */ /* 0x020fe200000010ff */
[----:B------:R-:W2:Y:S01]  /*181e0*/  LDSM.16.MT88.4 R16, [R160+0xd000] ;  /* 0x00d00000a010783b */ /* 0x000ea20000004200 */
[----:B------:R-:W-:-:S02]  /*181f0*/  F2FP.BF16.F32.PACK_AB R10, R145, R146 ;  /* 0x00000092910a723e */ /* 0x000fc400000010ff */
[----:B----4-:R-:W-:Y:S02]  /*18200*/  F2FP.BF16.F32.PACK_AB R9, R142, R63 ;  /* 0x0000003f8e09723e */ /* 0x010fe400000010ff */
[----:B---3--:R-:W-:Y:S01]  /*18210*/  F2FP.BF16.F32.PACK_AB R11, R141, R143 ;  /* 0x0000008f8d0b723e */ /* 0x008fe200000010ff */
[-CC-:B------:R-:W-:Y:S01]  /*18220*/  FFMA.FTZ R4, R130, R0.reuse, -R5.reuse ;  /* 0x0000000082047223 */ /* 0x180fe20000010805 */
[----:B------:R3:W-:Y:S05]  /*18230*/  MUFU.EX2 R136, R2 ;  /* 0x0000000200887308 */ /* 0x0007ea0000000800 */
[C---:B------:R-:W-:Y:S01]  /*18240*/  HMMA.16816.F32.BF16 R68, R8.reuse, R24, R20 ;  /* 0x000000180844723c */ /* 0x040fe20000041814 */
[----:B------:R4:W5:Y:S07]  /*18250*/  MUFU.EX2 R139, R4 ;  /* 0x00000004008b7308 */ /* 0x00096e0000000800 */
[C---:B------:R-:W-:Y:S01]  /*18260*/  HMMA.16816.F32.BF16 R52, R8.reuse, R26, R28 ;  /* 0x0000001a0834723c */ /* 0x040fe2000004181c */
[-CC-:B---3--:R-:W-:Y:S01]  /*18270*/  FFMA.FTZ R2, R132, R0.reuse, -R5.reuse ;  /* 0x0000000084027223 */ /* 0x188fe20000010805 */
[----:B------:R-:W-:Y:S06]  /*18280*/  LDSM.16.MT88.4 R24, [R40+0xd000] ;  /* 0x00d000002818783b */ /* 0x000fec0000004200 */
[----:B------:R-:W-:Y:S01]  /*18290*/  HMMA.16816.F32.BF16 R20, R8, R44, R32 ;  /* 0x0000002c0814723c */ /* 0x000fe20000041820 */
[----:B----4-:R-:W-:-:S07]  /*182a0*/  FFMA.FTZ R4, R137, R0, -R5 ;  /* 0x0000000089047223 */ /* 0x010fce0000010805 */
[----:B------:R-:W-:Y:S01]  /*182b0*/  HMMA.16816.F32.BF16 R28, R8, R46, R84 ;  /* 0x0000002e081c723c */ /* 0x000fe20000041854 */
[----:B------:R-:W3:Y:S01]  /*182c0*/  LDSM.16.MT88.4 R44, [R36+0xd000] ;  /* 0x00d00000242c783b */ /* 0x000ee20000004200 */
[----:B------:R4:W-:Y:S01]  /*182d0*/  MUFU.EX2 R137, R2 ;  /* 0x0000000200897308 */ /* 0x0009e20000000800 */
[----:B------:R-:W-:-:S03]  /*182e0*/  FFMA.FTZ R6, R127, R0, -R3 ;  /* 0x000000007f067223 */ /* 0x000fc60000010803 */
[----:B------:R1:W2:Y:S01]  /*182f0*/  MUFU.EX2 R138, R4 ;  /* 0x00000004008a7308 */ /* 0x0002a20000000800 */
[----:B----4-:R-:W-:-:S04]  /*18300*/  FFMA.FTZ R2, R128, R0, -R3 ;  /* 0x0000000080027223 */ /* 0x010fc80000010803 */
[----:B------:R4:W-:Y:S01]  /*18310*/  MUFU.EX2 R130, R2 ;  /* 0x0000000200827308 */ /* 0x0009e20000000800 */
[-CC-:B-1----:R-:W-:Y:S01]  /*18320*/  FFMA.FTZ R4, R131, R0.reuse, -R3.reuse ;  /* 0x0000000083047223 */ /* 0x182fe20000010803 */
[----:B------:R-:W-:Y:S02]  /*18330*/  HMMA.16816.F32.BF16 R48, R8, R64, R48 ;  /* 0x000000400830723c */ /* 0x000fe40000041830 */
[----:B------:R-:W1:Y:S01]  /*18340*/  MUFU.EX2 R132, R6 ;  /* 0x0000000600847308 */ /* 0x000e620000000800 */
[----:B----4-:R-:W-:-:S03]  /*18350*/  FFMA.FTZ R2, R133, R0, -R3 ;  /* 0x0000000085027223 */ /* 0x010fc60000010803 */
[----:B------:R-:W-:Y:S02]  /*18360*/  MUFU.EX2 R133, R4 ;  /* 0x0000000400857308 */ /* 0x000fe40000000800 */
[C---:B------:R-:W-:Y:S02]  /*18370*/  HMMA.16816.F32.BF16 R80, R8.reuse, R66, R80 ;  /* 0x000000420850723c */ /* 0x040fe40000041850 */
[----:B------:R4:W3:Y:S06]  /*18380*/  MUFU.EX2 R131, R2 ;  /* 0x0000000200837308 */ /* 0x0008ec0000000800 */
[C---:B------:R-:W-:Y:S08]  /*18390*/  HMMA.16816.F32.BF16 R64, R8.reuse, R12, R72 ;  /* 0x0000000c0840723c */ /* 0x040ff00000041848 */
[----:B------:R-:W-:Y:S01]  /*183a0*/  HMMA.16816.F32.BF16 R32, R8, R14, R56 ;  /* 0x0000000e0820723c */ /* 0x000fe20000041838 */
[----:B-----5:R-:W-:Y:S01]  /*183b0*/  F2FP.BF16.F32.PACK_AB R8, R139, R136 ;  /* 0x000000888b08723e */ /* 0x020fe200000010ff */
[----:B----4-:R-:W-:Y:S01]  /*183c0*/  FFMA.FTZ R2, R147, R0, -R5 ;  /* 0x0000000093027223 */ /* 0x010fe20000010805 */
[----:B--2---:R-:W-:Y:S01]  /*183d0*/  F2FP.BF16.F32.PACK_AB R10, R138, R137 ;  /* 0x000000898a0a723e */ /* 0x004fe200000010ff */
[----:B------:R-:W2:Y:S01]  /*183e0*/  LDSM.16.MT88.4 R12, [R40+0xd800] ;  /* 0x00d80000280c783b */ /* 0x000ea20000004200 */
[----:B-1----:R-:W-:-:S02]  /*183f0*/  F2FP.BF16.F32.PACK_AB R9, R132, R130 ;  /* 0x000000828409723e */ /* 0x002fc400000010ff */
[----:B---3--:R-:W-:Y:S01]  /*18400*/  F2FP.BF16.F32.PACK_AB R11, R131, R133 ;  /* 0x00000085830b723e */ /* 0x008fe200000010ff */
[----:B------:R1:W-:Y:S01]  /*18410*/  MUFU.EX2 R125, R2 ;  /* 0x00000002007d7308 */ /* 0x0003e20000000800 */
[----:B------:R-:W-:-:S05]  /*18420*/  FFMA.FTZ R4, R149, R0, -R5 ;  /* 0x0000000095047223 */ /* 0x000fca0000010805 */
[----:B------:R-:W-:Y:S01]  /*18430*/  HMMA.16816.F32.BF16 R56, R8, R16, R68 ;  /* 0x000000100838723c */ /* 0x000fe20000041844 */
[----:B------:R3:W4:Y:S01]  /*18440*/  MUFU.EX2 R128, R4 ;  /* 0x0000000400807308 */ /* 0x0007220000000800 */
[----:B-1----:R-:W-:-:S06]  /*18450*/  FFMA.FTZ R2, R153, R0, -R5 ;  /* 0x0000000099027223 */ /* 0x002fcc0000010805 */
[----:B------:R-:W-:Y:S01]  /*18460*/  HMMA.16816.F32.BF16 R52, R8, R18, R52 ;  /* 0x000000120834723c */ /* 0x000fe20000041834 */
[----:B------:R-:W1:Y:S01]  /*18470*/  LDSM.16.MT88.4 R16, [R160+0xd800] ;  /* 0x00d80000a010783b */ /* 0x000e620000004200 */
[----:B------:R5:W-:Y:S01]  /*18480*/  MUFU.EX2 R129, R2 ;  /* 0x0000000200817308 */ /* 0x000be20000000800 */
[----:B---3--:R-:W-:-:S05]  /*18490*/  FFMA.FTZ R4, R155, R0, -R5 ;  /* 0x000000009b047223 */ /* 0x008fca0000010805 */
[C---:B------:R-:W-:Y:S01]  /*184a0*/  HMMA.16816.F32.BF16 R72, R8.reuse, R76, R48 ;  /* 0x0000004c0848723c */ /* 0x040fe20000041830 */
[----:B------:R-:W3:Y:S01]  /*184b0*/  LDSM.16.MT88.4 R48, [R39+0xd800] ;  /* 0x00d800002730783b */ /* 0x000ee20000004200 */
[----:B------:R4:W2:Y:S06]  /*184c0*/  MUFU.EX2 R127, R4 ;  /* 0x00000004007f7308 */ /* 0x0008ac0000000800 */
[----:B------:R-:W-:Y:S01]  /*184d0*/  HMMA.16816.F32.BF16 R68, R8, R44, R64 ;  /* 0x0000002c0844723c */ /* 0x000fe20000041840 */
[-CC-:B-----5:R-:W-:Y:S01]  /*184e0*/  FFMA.FTZ R2, R148, R0.reuse, -R3.reuse ;  /* 0x0000000094027223 */ /* 0x1a0fe20000010803 */
[----:B------:R-:W-:-:S06]  /*184f0*/  FFMA.FTZ R6, R154, R0, -R3 ;  /* 0x000000009a067223 */ /* 0x000fcc0000010803 */
[----:B------:R-:W-:Y:S01]  /*18500*/  HMMA.16816.F32.BF16 R44, R8, R46, R32 ;  /* 0x0000002e082c723c */ /* 0x000fe20000041820 */
[----:B------:R-:W5:Y:S01]  /*18510*/  LDSM.16.MT88.4 R32, [R36+0xd800] ;  /* 0x00d800002420783b */ /* 0x000f620000004200 */
[----:B------:R2:W-:Y:S01]  /*18520*/  MUFU.EX2 R122, R2 ;  /* 0x00000002007a7308 */ /* 0x0005e20000000800 */
[----:B----4-:R-:W-:-:S03]  /*18530*/  FFMA.FTZ R4, R152, R0, -R3 ;  /* 0x0000000098047223 */ /* 0x010fc60000010803 */
[----:B------:R-:W4:Y:S02]  /*18540*/  MUFU.EX2 R124, R6 ;  /* 0x00000006007c7308 */ /* 0x000f240000000800 */
[----:B------:R-:W-:Y:S02]  /*18550*/  HMMA.16816.F32.BF16 R20, R8, R24, R20 ;  /* 0x000000180814723c */ /* 0x000fe40000041814 */
[----:B------:R-:W-:Y:S01]  /*18560*/  MUFU.EX2 R126, R4 ;  /* 0x00000004007e7308 */ /* 0x000fe20000000800 */
[----:B--2---:R-:W-:-:S04]  /*18570*/  FFMA.FTZ R2, R151, R0, -R3 ;  /* 0x0000000097027223 */ /* 0x004fc80000010803 */
[----:B------:R-:W2:Y:S01]  /*18580*/  MUFU.EX2 R123, R2 ;  /* 0x00000002007b7308 */ /* 0x000ea20000000800 */
[C---:B------:R-:W-:Y:S01]  /*18590*/  HMMA.16816.F32.BF16 R84, R8.reuse, R26, R28 ;  /* 0x0000001a0854723c */ /* 0x040fe2000004181c */
[----:B------:R-:W5:Y:S07]  /*185a0*/  LDSM.16.MT88.4 R24, [R160+0xe000] ;  /* 0x00e00000a018783b */ /* 0x000f6e0000004200 */
[----:B------:R-:W-:Y:S01]  /*185b0*/  HMMA.16816.F32.BF16 R76, R8, R78, R80 ;  /* 0x0000004e084c723c */ /* 0x000fe20000041850 */
[----:B------:R-:W-:-:S02]  /*185c0*/  F2FP.BF16.F32.PACK_AB R8, R128, R125 ;  /* 0x0000007d8008723e */ /* 0x000fc400000010ff */
[----:B------:R-:W-:Y:S02]  /*185d0*/  F2FP.BF16.F32.PACK_AB R10, R127, R129 ;  /* 0x000000817f0a723e */ /* 0x000fe400000010ff */
[----:B----4-:R-:W-:Y:S02]  /*185e0*/  F2FP.BF16.F32.PACK_AB R9, R124, R122 ;  /* 0x0000007a7c09723e */ /* 0x010fe400000010ff */
[----:B--2---:R-:W-:Y:S01]  /*185f0*/  F2FP.BF16.F32.PACK_AB R11, R123, R126 ;  /* 0x0000007e7b0b723e */ /* 0x004fe200000010ff */
[-CC-:B------:R-:W-:Y:S01]  /*18600*/  FFMA.FTZ R2, R169, R0.reuse, -R5.reuse ;  /* 0x00000000a9027223 */ /* 0x180fe20000010805 */
[----:B------:R-:W-:-:S05]  /*18610*/  FFMA.FTZ R4, R170, R0, -R5 ;  /* 0x00000000aa047223 */ /* 0x000fca0000010805 */
[----:B------:R-:W-:Y:S01]  /*18620*/  HMMA.16816.F32.BF16 R28, R8, R12, R20 ;  /* 0x0000000c081c723c */ /* 0x000fe20000041814 */
[----:B------:R-:W2:Y:S01]  /*18630*/  LDSM.16.MT88.4 R20, [R40+0xe000] ;  /* 0x00e000002814783b */ /* 0x000ea20000004200 */
[----:B------:R4:W-:Y:S01]  /*18640*/  MUFU.EX2 R118, R2 ;  /* 0x0000000200767308 */ /* 0x0009e20000000800 */
[----:B------:R-:W-:-:S03]  /*18650*/  IMAD.MOV.U32 R110, RZ, RZ, R119 ;  /* 0x000000ffff6e7224 */ /* 0x000fc600078e0077 */
[----:B------:R3:W2:Y:S02]  /*18660*/  MUFU.EX2 R121, R4 ;  /* 0x0000000400797308 */ /* 0x0006a40000000800 */
[----:B-1----:R-:W-:Y:S01]  /*18670*/  HMMA.16816.F32.BF16 R56, R8, R16, R56 ;  /* 0x000000100838723c */ /* 0x002fe20000041838 */
[----:B----4-:R-:W-:-:S07]  /*18680*/  FFMA.FTZ R2, R173, R0, -R5 ;  /* 0x00000000ad027223 */ /* 0x010fce0000010805 */
[----:B------:R-:W-:Y:S01]  /*18690*/  HMMA.16816.F32.BF16 R64, R8, R18, R52 ;  /* 0x000000120840723c */ /* 0x000fe20000041834 */
[----:B------:R1:W-:Y:S01]  /*186a0*/  MUFU.EX2 R119, R2 ;  /* 0x0000000200777308 */ /* 0x0003e20000000800 */
[----:B---3--:R-:W-:-:S06]  /*186b0*/  FFMA.FTZ R4, R177, R0, -R5 ;  /* 0x00000000b1047223 */ /* 0x008fcc0000010805 */
[----:B------:R-:W-:Y:S01]  /*186c0*/  HMMA.16816.F32.BF16 R16, R8, R14, R84 ;  /* 0x0000000e0810723c */ /* 0x000fe20000041854 */
[----:B------:R3:W4:Y:S01]  /*186d0*/  MUFU.EX2 R120, R4 ;  /* 0x0000000400787308 */ /* 0x0007220000000800 */
[----:B------:R-:W-:-:S06]  /*186e0*/  FFMA.FTZ R6, R140, R0, -R3 ;  /* 0x000000008c067223 */ /* 0x000fcc0000010803 */
[C---:B------:R-:W-:Y:S01]  /*186f0*/  HMMA.16816.F32.BF16 R12, R8.reuse, R48, R72 ;  /* 0x00000030080c723c */ /* 0x040fe20000041848 */
[-CC-:B-1----:R-:W-:Y:S01]  /*18700*/  FFMA.FTZ R2, R174, R0.reuse, -R3.reuse ;  /* 0x00000000ae027223 */ /* 0x182fe20000010803 */
[----:B------:R-:W1:Y:S06]  /*18710*/  LDSM.16.MT88.4 R72, [R39+0xe000] ;  /* 0x00e000002748783b */ /* 0x000e6c0000004200 */
[----:B------:R-:W-:Y:S01]  /*18720*/  HMMA.16816.F32.BF16 R76, R8, R50, R76 ;  /* 0x00000032084c723c */ /* 0x000fe2000004184c */
[----:B------:R2:W-:Y:S01]  /*18730*/  MUFU.EX2 R117, R2 ;  /* 0x0000000200757308 */ /* 0x0005e20000000800 */
[----:B---3--:R-:W-:-:S06]  /*18740*/  FFMA.FTZ R4, R176, R0, -R3 ;  /* 0x00000000b0047223 */ /* 0x008fcc0000010803 */
[----:B-----5:R-:W-:Y:S01]  /*18750*/  HMMA.16816.F32.BF16 R48, R8, R34, R44 ;  /* 0x000000220830723c */ /* 0x020fe2000004182c */
[----:B------:R-:W3:Y:S01]  /*18760*/  LDSM.16.MT88.4 R44, [R36+0xe000] ;  /* 0x00e00000242c783b */ /* 0x000ee20000004200 */
[----:B------:R-:W5:Y:S01]  /*18770*/  MUFU.EX2 R153, R6 ;  /* 0x0000000600997308 */ /* 0x000f620000000800 */
[----:B--2---:R-:W-:-:S03]  /*18780*/  FFMA.FTZ R2, R178, R0, -R3 ;  /* 0x00000000b2027223 */ /* 0x004fc60000010803 */
[----:B------:R-:W-:Y:S02]  /*18790*/  MUFU.EX2 R116, R4 ;  /* 0x0000000400747308 */ /* 0x000fe40000000800 */
[----:B------:R-:W-:Y:S01]  /*187a0*/  HMMA.16816.F32.BF16 R52, R8, R32, R68 ;  /* 0x000000200834723c */ /* 0x000fe20000041844 */
[----:B------:R-:W2:Y:S01]  /*187b0*/  LDSM.16.MT88.4 R32, [R160+0xe800] ;  /* 0x00e80000a020783b */ /* 0x000ea20000004200 */
[----:B------:R4:W1:Y:S01]  /*187c0*/  MUFU.EX2 R115, R2 ;  /* 0x0000000200737308 */ /* 0x0008620000000800 */
[----:B------:R-:W-:Y:S02]  /*187d0*/  IMAD.MOV.U32 R148, RZ, RZ, R109 ;  /* 0x000000ffff947224 */ /* 0x000fe400078e006d */
[-CC-:B----4-:R-:W-:Y:S01]  /*187e0*/  FFMA.FTZ R2, R196, R0.reuse, -R5.reuse ;  /* 0x00000000c4027223 */ /* 0x190fe20000010805 */
[----:B------:R-:W-:-:S03]  /*187f0*/  FFMA.FTZ R4, R198, R0, -R5 ;  /* 0x00000000c6047223 */ /* 0x000fc60000010805 */
[----:B------:R4:W-:Y:S01]  /*18800*/  MUFU.EX2 R109, R2 ;  /* 0x00000002006d7308 */ /* 0x0009e20000000800 */
[----:B------:R-:W-:Y:S02]  /*18810*/  F2FP.BF16.F32.PACK_AB R8, R121, R118 ;  /* 0x000000767908723e */ /* 0x000fe400000010ff */
[----:B------:R-:W-:Y:S02]  /*18820*/  F2FP.BF16.F32.PACK_AB R10, R120, R119 ;  /* 0x00000077780a723e */ /* 0x000fe400000010ff */
[----:B-----5:R-:W-:Y:S01]  /*18830*/  F2FP.BF16.F32.PACK_AB R9, R153, R117 ;  /* 0x000000759909723e */ /* 0x020fe200000010ff */
[----:B----4-:R-:W-:Y:S01]  /*18840*/  FFMA.FTZ R2, R201, R0, -R5 ;  /* 0x00000000c9027223 */ /* 0x010fe20000010805 */
[----:B------:R-:W-:Y:S02]  /*18850*/  IMAD.MOV.U32 R201, RZ, RZ, R112 ;  /* 0x000000ffffc97224 */ /* 0x000fe400078e0070 */
[----:B------:R4:W5:Y:S04]  /*18860*/  MUFU.EX2 R112, R4 ;  /* 0x0000000400707308 */ /* 0x0009680000000800 */
[----:B------:R3:W-:Y:S01]  /*18870*/  MUFU.EX2 R114, R2 ;  /* 0x0000000200727308 */ /* 0x0007e20000000800 */
[----:B-1----:R-:W-:Y:S01]  /*18880*/  F2FP.BF16.F32.PACK_AB R11, R115, R116 ;  /* 0x00000074730b723e */ /* 0x002fe200000010ff */
[-C--:B------:R-:W-:Y:S01]  /*18890*/  FFMA.FTZ R6, R156, R0.reuse, -R3 ;  /* 0x000000009c067223 */ /* 0x080fe20000010803 */
[-C--:B----4-:R-:W-:Y:S01]  /*188a0*/  FFMA.FTZ R4, R200, R0.reuse, -R5 ;  /* 0x00000000c8047223 */ /* 0x090fe20000010805 */
[----:B---3--:R-:W-:-:S03]  /*188b0*/  FFMA.FTZ R2, R204, R0, -R3 ;  /* 0x00000000cc027223 */ /* 0x008fc60000010803 */
        /* <DEDUP_REMOVED lines=8> */
[C---:B------:R-:W-:Y:S01]  /*18940*/  HMMA.16816.F32.BF16 R68, R8.reuse, R26, R64 ;  /* 0x0000001a0844723c */ /* 0x040fe20000041840 */
[----:B------:R-:W-:Y:S02]  /*18950*/  LDSM.16.MT88.4 R24, [R39+0xe800] ;  /* 0x00e800002718783b */ /* 0x000fe40000004200 */
[----:B------:R1:W4:Y:S05]  /*18960*/  MUFU.EX2 R110, R2 ;  /* 0x00000002006e7308 */ /* 0x00032a0000000800 */
[C---:B------:R-:W-:Y:S08]  /*18970*/  HMMA.16816.F32.BF16 R64, R8.reuse, R20, R28 ;  /* 0x000000140840723c */ /* 0x040ff0000004181c */
[C---:B------:R-:W-:Y:S01]  /*18980*/  HMMA.16816.F32.BF16 R84, R8.reuse, R22, R16 ;  /* 0x000000160854723c */ /* 0x040fe20000041810 */
[----:B------:R-:W4:Y:S04]  /*18990*/  LDSM.16.MT88.4 R20, [R40+0xe800] ;  /* 0x00e800002814783b */ /* 0x000f280000004200 */
[----:B------:R-:W4:Y:S03]  /*189a0*/  LDSM.16.MT88.4 R16, [R36+0xe800] ;  /* 0x00e800002410783b */ /* 0x000f260000004200 */
[C---:B------:R-:W-:Y:S08]  /*189b0*/  HMMA.16816.F32.BF16 R80, R8.reuse, R72, R12 ;  /* 0x000000480850723c */ /* 0x040ff0000004180c */
[----:B------:R-:W-:Y:S01]  /*189c0*/  HMMA.16816.F32.BF16 R72, R8, R74, R76 ;  /* 0x0000004a0848723c */ /* 0x000fe2000004184c */
[-CC-:B-1----:R-:W-:Y:S01]  /*189d0*/  FFMA.FTZ R2, R209, R0.reuse, -R5.reuse ;  /* 0x00000000d1027223 */ /* 0x182fe20000010805 */
[-C--:B------:R-:W-:Y:S01]  /*189e0*/  FFMA.FTZ R4, R210, R0.reuse, -R5 ;  /* 0x00000000d2047223 */ /* 0x080fe20000010805 */
[----:B------:R-:W-:Y:S01]  /*189f0*/  FFMA.FTZ R6, R171, R0, -R3 ;  /* 0x00000000ab067223 */ /* 0x000fe20000010803 */
[----:B------:R-:W-:-:S04]  /*18a00*/  IMAD.MOV.U32 R170, RZ, RZ, R102 ;  /* 0x000000ffffaa7224 */ /* 0x000fc800078e0066 */
[C---:B------:R-:W-:Y:S08]  /*18a10*/  HMMA.16816.F32.BF16 R28, R8.reuse, R44, R52 ;  /* 0x0000002c081c723c */ /* 0x040ff00000041834 */
[----:B------:R-:W-:Y:S01]  /*18a20*/  HMMA.16816.F32.BF16 R12, R8, R46, R48 ;  /* 0x0000002e080c723c */ /* 0x000fe20000041830 */
[----:B-----5:R-:W-:Y:S01]  /*18a30*/  F2FP.BF16.F32.PACK_AB R8, R112, R109 ;  /* 0x0000006d7008723e */ /* 0x020fe200000010ff */
[----:B------:R-:W-:Y:S01]  /*18a40*/  IMAD.MOV.U32 R173, RZ, RZ, R101 ;  /* 0x000000ffffad7224 */ /* 0x000fe200078e0065 */
[----:B---3--:R-:W-:Y:S01]  /*18a50*/  F2FP.BF16.F32.PACK_AB R10, R113, R114 ;  /* 0x00000072710a723e */ /* 0x008fe200000010ff */
[----:B------:R-:W-:Y:S01]  /*18a60*/  LDSM.16.MT88.4 R76, [R39+0xf000] ;  /* 0x00f00000274c783b */ /* 0x000fe20000004200 */
[----:B--2---:R-:W-:-:S02]  /*18a70*/  F2FP.BF16.F32.PACK_AB R9, R152, R107 ;  /* 0x0000006b9809723e */ /* 0x004fc400000010ff */
[----:B----4-:R-:W-:Y:S01]  /*18a80*/  F2FP.BF16.F32.PACK_AB R11, R110, R111 ;  /* 0x0000006f6e0b723e */ /* 0x010fe200000010ff */
        /* <DEDUP_REMOVED lines=45> */
[-C--:B-1----:R-:W-:Y:S01]  /*18d60*/  FFMA.FTZ R2, R188, R0.reuse, -R3 ;  /* 0x00000000bc027223 */ /* 0x082fe20000010803 */
[----:B-----5:R-:W-:-:S03]  /*18d70*/  FFMA.FTZ R4, R219, R0, -R5 ;  /* 0x00000000db047223 */ /* 0x020fc60000010805 */
[----:B------:R1:W-:Y:S04]  /*18d80*/  MUFU.EX2 R151, R2 ;  /* 0x0000000200977308 */ /* 0x0003e80000000800 */
[----:B------:R5:W4:Y:S01]  /*18d90*/  MUFU.EX2 R98, R4 ;  /* 0x0000000400627308 */ /* 0x000b220000000800 */
[----:B------:R-:W-:Y:S02]  /*18da0*/  IMAD.MOV.U32 R174, RZ, RZ, R95 ;  /* 0x000000ffffae7224 */ /* 0x000fe400078e005f */
[----:B------:R-:W-:Y:S01]  /*18db0*/  IMAD.MOV.U32 R155, RZ, RZ, R97 ;  /* 0x000000ffff9b7224 */ /* 0x000fe200078e0061 */
[----:B------:R-:W4:Y:S01]  /*18dc0*/  MUFU.EX2 R149, R6 ;  /* 0x0000000600957308 */ /* 0x000f220000000800 */
[-CC-:B-1----:R-:W-:Y:S01]  /*18dd0*/  FFMA.FTZ R2, R226, R0.reuse, -R3.reuse ;  /* 0x00000000e2027223 */ /* 0x182fe20000010803 */
[----:B-----5:R-:W-:-:S03]  /*18de0*/  FFMA.FTZ R4, R230, R0, -R3 ;  /* 0x00000000e6047223 */ /* 0x020fc60000010803 */
[----:B------:R1:W-:Y:S01]  /*18df0*/  MUFU.EX2 R95, R2 ;  /* 0x00000002005f7308 */ /* 0x0003e20000000800 */
[C---:B------:R-:W-:Y:S01]  /*18e00*/  HMMA.16816.F32.BF16 R80, R8.reuse, R76, R68 ;  /* 0x0000004c0850723c */ /* 0x040fe20000041844 */
[----:B------:R-:W5:Y:S02]  /*18e10*/  LDSM.16.MT88.4 R68, [R39+0xf800] ;  /* 0x00f800002744783b */ /* 0x000f640000004200 */
[----:B------:R-:W1:Y:S05]  /*18e20*/  MUFU.EX2 R97, R4 ;  /* 0x0000000400617308 */ /* 0x000e6a0000000800 */
[C---:B------:R-:W-:Y:S08]  /*18e30*/  HMMA.16816.F32.BF16 R76, R8.reuse, R78, R72 ;  /* 0x0000004e084c723c */ /* 0x040ff00000041848 */
[C---:B---3--:R-:W-:Y:S08]  /*18e40*/  HMMA.16816.F32.BF16 R72, R8.reuse, R16, R64 ;  /* 0x000000100848723c */ /* 0x048ff00000041840 */
[----:B------:R-:W-:Y:S01]  /*18e50*/  HMMA.16816.F32.BF16 R64, R8, R18, R12 ;  /* 0x000000120840723c */ /* 0x000fe2000004180c */
[----:B--2---:R-:W-:Y:S01]  /*18e60*/  F2FP.BF16.F32.PACK_AB R8, R99, R96 ;  /* 0x000000606308723e */ /* 0x004fe200000010ff */
[----:B------:R-:W2:Y:S01]  /*18e70*/  LDSM.16.MT88.4 R12, [R36+0xf800] ;  /* 0x00f80000240c783b */ /* 0x000ea20000004200 */
[----:B----4-:R-:W-:-:S02]  /*18e80*/  F2FP.BF16.F32.PACK_AB R10, R98, R100 ;  /* 0x00000064620a723e */ /* 0x010fc400000010ff */
[----:B------:R-:W-:Y:S01]  /*18e90*/  F2FP.BF16.F32.PACK_AB R9, R149, R151 ;  /* 0x000000979509723e */ /* 0x000fe200000010ff */
[-C--:B-1----:R-:W-:Y:S01]  /*18ea0*/  FFMA.FTZ R2, R236, R0.reuse, -R5 ;  /* 0x00000000ec027223 */ /* 0x082fe20000010805 */
        /* <DEDUP_REMOVED lines=11> */
[----:B------:R-:W-:Y:S01]  /*18f60*/  IMAD.MOV.U32 R204, RZ, RZ, R148 ;  /* 0x000000ffffcc7224 */ /* 0x000fe200078e0094 */
[----:B------:R-:W-:Y:S01]  /*18f70*/  LDSM.16.MT88.4 R16, [R40+0x10000] ;  /* 0x010000002810783b */ /* 0x000fe20000004200 */
[----:B------:R-:W-:Y:S03]  /*18f80*/  HMMA.16816.F32.BF16 R24, R8, R32, R44 ;  /* 0x000000200818723c */ /* 0x000fe6000004182c */
[----:B------:R-:W3:Y:S01]  /*18f90*/  LDSM.16.MT88.4 R44, [R39+0x10000] ;  /* 0x01000000272c783b */ /* 0x000ee20000004200 */
[----:B------:R4:W2:Y:S01]  /*18fa0*/  MUFU.EX2 R91, R4 ;  /* 0x00000004005b7308 */ /* 0x0008a20000000800 */
[----:B-1----:R-:W-:-:S04]  /*18fb0*/  FFMA.FTZ R2, R238, R0, -R5 ;  /* 0x00000000ee027223 */ /* 0x002fc80000010805 */
[----:B------:R1:W-:Y:S01]  /*18fc0*/  MUFU.EX2 R92, R2 ;  /* 0x00000002005c7308 */ /* 0x0003e20000000800 */
[----:B----4-:R-:W-:-:S04]  /*18fd0*/  FFMA.FTZ R4, R239, R0, -R5 ;  /* 0x00000000ef047223 */ /* 0x010fc80000010805 */
[----:B------:R4:W3:Y:S01]  /*18fe0*/  MUFU.EX2 R94, R4 ;  /* 0x00000004005e7308 */ /* 0x0008e20000000800 */
[----:B-1----:R-:W-:-:S04]  /*18ff0*/  FFMA.FTZ R2, R240, R0, -R3 ;  /* 0x00000000f0027223 */ /* 0x002fc80000010803 */
[----:B------:R1:W-:Y:S01]  /*19000*/  MUFU.EX2 R85, R2 ;  /* 0x0000000200557308 */ /* 0x0003e20000000800 */
[C---:B------:R-:W-:Y:S01]  /*19010*/  HMMA.16816.F32.BF16 R56, R8.reuse, R20, R28 ;  /* 0x000000140838723c */ /* 0x040fe2000004181c */
[----:B------:R-:W3:Y:S01]  /*19020*/  LDSM.16.MT88.4 R20, [R160+0x10000] ;  /* 0x01000000a014783b */ /* 0x000ee20000004200 */
[-CC-:B----4-:R-:W-:Y:S01]  /*19030*/  FFMA.FTZ R4, R207, R0.reuse, -R3.reuse ;  /* 0x00000000cf047223 */ /* 0x190fe20000010803 */
[----:B------:R-:W4:Y:S05]  /*19040*/  MUFU.EX2 R87, R6 ;  /* 0x0000000600577308 */ /* 0x000f2a0000000800 */
[C---:B------:R-:W-:Y:S01]  /*19050*/  HMMA.16816.F32.BF16 R28, R8.reuse, R34, R52 ;  /* 0x00000022081c723c */ /* 0x040fe20000041834 */
[----:B------:R-:W4:Y:S01]  /*19060*/  LDSM.16.MT88.4 R52, [R36+0x10000] ;  /* 0x010000002434783b */ /* 0x000f220000004200 */
[-C--:B-1----:R-:W-:Y:S01]  /*19070*/  FFMA.FTZ R2, R237, R0.reuse, -R3 ;  /* 0x00000000ed027223 */ /* 0x082fe20000010803 */
[----:B------:R-:W-:Y:S05]  /*19080*/  MUFU.EX2 R90, R4 ;  /* 0x00000004005a7308 */ /* 0x000fea0000000800 */
[C---:B-----5:R-:W-:Y:S01]  /*19090*/  HMMA.16816.F32.BF16 R32, R8.reuse, R68, R80 ;  /* 0x000000440820723c */ /* 0x060fe20000041850 */
[----:B------:R1:W5:Y:S07]  /*190a0*/  MUFU.EX2 R86, R2 ;  /* 0x0000000200567308 */ /* 0x00036e0000000800 */
[----:B------:R-:W-:Y:S01]  /*190b0*/  HMMA.16816.F32.BF16 R76, R8, R70, R76 ;  /* 0x00000046084c723c */ /* 0x000fe2000004184c */
[----:B-1----:R-:W-:-:S04]  /*190c0*/  FFMA.FTZ R2, R244, R0, -R5 ;  /* 0x00000000f4027223 */ /* 0x002fc80000010805 */
[----:B------:R1:W-:Y:S03]  /*190d0*/  MUFU.EX2 R83, R2 ;  /* 0x0000000200537308 */ /* 0x0003e60000000800 */
[----:B--2---:R-:W-:Y:S01]  /*190e0*/  HMMA.16816.F32.BF16 R72, R8, R12, R72 ;  /* 0x0000000c0848723c */ /* 0x004fe20000041848 */
[----:B------:R-:W-:-:S07]  /*190f0*/  FFMA.FTZ R4, R243, R0, -R5 ;  /* 0x00000000f3047223 */ /* 0x000fce0000010805 */
[----:B------:R-:W-:Y:S01]  /*19100*/  HMMA.16816.F32.BF16 R64, R8, R14, R64 ;  /* 0x0000000e0840723c */ /* 0x000fe20000041840 */
[--C-:B-1----:R-:W-:Y:S01]  /*19110*/  FFMA.FTZ R2, R245, R0, -R5.reuse ;  /* 0x00000000f5027223 */ /* 0x102fe20000010805 */
[----:B------:R-:W-:Y:S01]  /*19120*/  F2FP.BF16.F32.PACK_AB R8, R91, R93 ;  /* 0x0000005d5b08723e */ /* 0x000fe200000010ff */
[----:B------:R1:W2:Y:S01]  /*19130*/  MUFU.EX2 R81, R4 ;  /* 0x0000000400517308 */ /* 0x0002a20000000800 */
[----:B---3--:R-:W-:Y:S01]  /*19140*/  F2FP.BF16.F32.PACK_AB R10, R94, R92 ;  /* 0x0000005c5e0a723e */ /* 0x008fe200000010ff */
[----:B------:R-:W3:Y:S01]  /*19150*/  LDSM.16.MT88.4 R12, [R160+0x10800] ;  /* 0x01080000a00c783b */ /* 0x000ee20000004200 */
[----:B----4-:R-:W-:Y:S01]  /*19160*/  F2FP.BF16.F32.PACK_AB R9, R87, R85 ;  /* 0x000000555709723e */ /* 0x010fe200000010ff */
[----:B------:R4:W-:Y:S01]  /*19170*/  MUFU.EX2 R82, R2 ;  /* 0x0000000200527308 */ /* 0x0009e20000000800 */
[----:B-----5:R-:W-:Y:S01]  /*19180*/  F2FP.BF16.F32.PACK_AB R11, R86, R90 ;  /* 0x0000005a560b723e */ /* 0x020fe200000010ff */
[-C--:B-1----:R-:W-:Y:S01]  /*19190*/  FFMA.FTZ R4, R246, R0.reuse, -R5 ;  /* 0x00000000f6047223 */ /* 0x082fe20000010805 */
[----:B----4-:R-:W-:-:S05]  /*191a0*/  FFMA.FTZ R2, R242, R0, -R3 ;  /* 0x00000000f2027223 */ /* 0x010fca0000010803 */
[C---:B------:R-:W-:Y:S01]  /*191b0*/  HMMA.16816.F32.BF16 R32, R8.reuse, R44, R32 ;  /* 0x0000002c0820723c */ /* 0x040fe20000041820 */
[----:B------:R1:W-:Y:S04]  /*191c0*/  MUFU.EX2 R80, R2 ;  /* 0x0000000200507308 */ /* 0x0003e80000000800 */
[----:B------:R4:W5:Y:S03]  /*191d0*/  MUFU.EX2 R84, R4 ;  /* 0x0000000400547308 */ /* 0x0009660000000800 */
[----:B------:R-:W-:Y:S01]  /*191e0*/  HMMA.16816.F32.BF16 R44, R8, R46, R76 ;  /* 0x0000002e082c723c */ /* 0x000fe2000004184c */
[----:B-1----:R-:W-:Y:S01]  /*191f0*/  FFMA.FTZ R2, R212, R0, -R3 ;  /* 0x00000000d4027223 */ /* 0x002fe20000010803 */
[----:B----4-:R-:W-:-:S03]  /*19200*/  FADD.FTZ R4, R189, R7 ;  /* 0x00000007bd047221 */ /* 0x010fc60000010000 */
        /* <DEDUP_REMOVED lines=39> */
[----:B------:R-:W-:Y:S01]  /*19480*/  HMMA.16816.F32.BF16 R48, R8, R22, R48 ;  /* 0x000000160830723c */ /* 0x000fe20000041830 */
[----:B------:R-:W4:Y:S01]  /*19490*/  LDSM.16.MT88.4 R20, [R39+0x10800] ;  /* 0x010800002714783b */ /* 0x000f220000004200 */
[----:B------:R2:W3:Y:S01]  /*194a0*/  MUFU.EX2 R148, R6 ;  /* 0x0000000600947308 */ /* 0x0004e20000000800 */
[----:B------:R-:W-:Y:S01]  /*194b0*/  FADD.FTZ R4, R161, R4 ;  /* 0x00000004a1047221 */ /* 0x000fe20000010000 */
[----:B------:R-:W-:-:S03]  /*194c0*/  FADD.FTZ R2, R150, R2 ;  /* 0x0000000296027221 */ /* 0x000fc60000010000 */
[----:B------:R-:W-:Y:S01]  /*194d0*/  FADD.FTZ R4, R41, R4 ;  /* 0x0000000429047221 */ /* 0x000fe20000010000 */
[----:B------:R-:W-:Y:S01]  /*194e0*/  FADD.FTZ R2, R63, R2 ;  /* 0x000000023f027221 */ /* 0x000fe20000010000 */
[----:B--2---:R-:W-:-:S04]  /*194f0*/  FFMA.FTZ R6, R241, R0, -R3 ;  /* 0x00000000f1067223 */ /* 0x004fc80000010803 */
        /* <DEDUP_REMOVED lines=9> */
[----:B------:R-:W-:Y:S02]  /*19590*/  F2FP.BF16.F32.PACK_AB R8, R81, R83 ;  /* 0x000000535108723e */ /* 0x000fe400000010ff */
[----:B-----5:R-:W-:Y:S02]  /*195a0*/  F2FP.BF16.F32.PACK_AB R10, R84, R82 ;  /* 0x00000052540a723e */ /* 0x020fe400000010ff */
[----:B---3--:R-:W-:Y:S02]  /*195b0*/  F2FP.BF16.F32.PACK_AB R9, R148, R80 ;  /* 0x000000509409723e */ /* 0x008fe400000010ff */
        /* <DEDUP_REMOVED lines=9> */
[----:B------:R-:W1:Y:S01]  /*19650*/  LDSM.16.MT88.4 R24, [R36+0x10800] ;  /* 0x010800002418783b */ /* 0x000e620000004200 */
[----:B------:R-:W-:Y:S01]  /*19660*/  FADD.FTZ R4, R138, R4 ;  /* 0x000000048a047221 */ /* 0x000fe20000010000 */
[----:B------:R-:W-:-:S05]  /*19670*/  FADD.FTZ R2, R131, R2 ;  /* 0x0000000283027221 */ /* 0x000fca0000010000 */
[C---:B------:R-:W-:Y:S01]  /*19680*/  HMMA.16816.F32.BF16 R56, R8.reuse, R12, R56 ;  /* 0x0000000c0838723c */ /* 0x040fe20000041838 */
[-CC-:B------:R-:W-:Y:S01]  /*19690*/  FFMA.FTZ R12, R249, R0.reuse, -R5.reuse ;  /* 0x00000000f90c7223 */ /* 0x180fe20000010805 */
[-CC-:B------:R-:W-:Y:S01]  /*196a0*/  FFMA.FTZ R6, R250, R0.reuse, -R5.reuse ;  /* 0x00000000fa067223 */ /* 0x180fe20000010805 */
[----:B------:R-:W-:Y:S02]  /*196b0*/  FADD.FTZ R4, R125, R4 ;  /* 0x000000047d047221 */ /* 0x000fe40000010000 */
[----:B------:R2:W-:Y:S03]  /*196c0*/  MUFU.EX2 R68, R12 ;  /* 0x0000000c00447308 */ /* 0x0005e60000000800 */
[C---:B----4-:R-:W-:Y:S01]  /*196d0*/  HMMA.16816.F32.BF16 R32, R8.reuse, R20, R32 ;  /* 0x000000140820723c */ /* 0x050fe20000041820 */
[----:B------:R-:W-:Y:S01]  /*196e0*/  FADD.FTZ R2, R122, R2 ;  /* 0x000000027a027221 */ /* 0x000fe20000010000 */
[----:B------:R3:W4:Y:S06]  /*196f0*/  MUFU.EX2 R69, R6 ;  /* 0x0000000600457308 */ /* 0x00072c0000000800 */
[C---:B------:R-:W-:Y:S01]  /*19700*/  HMMA.16816.F32.BF16 R44, R8.reuse, R22, R44 ;  /* 0x00000016082c723c */ /* 0x040fe2000004182c */
[----:B------:R-:W5:Y:S04]  /*19710*/  LDSM.16.MT88.4 R20, [R160+0x11000] ;  /* 0x01100000a014783b */ /* 0x000f680000004200 */
[----:B--2---:R-:W2:Y:S01]  /*19720*/  LDSM.16.MT88.4 R12, [R39+0x11000] ;  /* 0x01100000270c783b */ /* 0x004ea20000004200 */
[-CC-:B------:R-:W-:Y:S01]  /*19730*/  FFMA.FTZ R7, R251, R0.reuse, -R5.reuse ;  /* 0x00000000fb077223 */ /* 0x180fe20000010805 */
[----:B------:R-:W-:Y:S01]  /*19740*/  FADD.FTZ R4, R128, R4 ;  /* 0x0000000480047221 */ /* 0x000fe20000010000 */
[----:B---3--:R-:W-:Y:S01]  /*19750*/  FFMA.FTZ R6, R252, R0, -R5 ;  /* 0x00000000fc067223 */ /* 0x008fe20000010805 */
[----:B------:R-:W-:Y:S01]  /*19760*/  FADD.FTZ R2, R124, R2 ;  /* 0x000000027c027221 */ /* 0x000fe20000010000 */
[----:B------:R3:W-:Y:S01]  /*19770*/  MUFU.EX2 R71, R7 ;  /* 0x0000000700477308 */ /* 0x0007e20000000800 */
[----:B------:R-:W-:Y:S01]  /*19780*/  FADD.FTZ R4, R129, R4 ;  /* 0x0000000481047221 */ /* 0x000fe20000010000 */
[----:B------:R-:W-:Y:S01]  /*19790*/  HMMA.16816.F32.BF16 R28, R8, R18, R28 ;  /* 0x00000012081c723c */ /* 0x000fe2000004181c */
[----:B------:R-:W-:Y:S01]  /*197a0*/  FADD.FTZ R2, R126, R2 ;  /* 0x000000027e027221 */ /* 0x000fe20000010000 */
[----:B------:R4:W5:Y:S01]  /*197b0*/  MUFU.EX2 R70, R6 ;  /* 0x0000000600467308 */ /* 0x0009620000000800 */
[----:B------:R-:W-:Y:S01]  /*197c0*/  FADD.FTZ R4, R127, R4 ;  /* 0x000000047f047221 */ /* 0x000fe20000010000 */
[----:B------:R-:W2:Y:S01]  /*197d0*/  LDSM.16.MT88.4 R16, [R40+0x11000] ;  /* 0x011000002810783b */ /* 0x000ea20000004200 */
[----:B------:R-:W-:-:S03]  /*197e0*/  FADD.FTZ R2, R123, R2 ;  /* 0x000000027b027221 */ /* 0x000fc60000010000 */
[----:B-1----:R-:W-:Y:S01]  /*197f0*/  HMMA.16816.F32.BF16 R72, R8, R24, R72 ;  /* 0x000000180848723c */ /* 0x002fe20000041848 */
[----:B------:R-:W-:Y:S01]  /*19800*/  IMAD.MOV.U32 R239, RZ, RZ, R155 ;  /* 0x000000ffffef7224 */ /* 0x000fe200078e009b */
[----:B------:R-:W-:Y:S01]  /*19810*/  LDSM.16.MT88.4 R160, [R160+0x11800] ;  /* 0x01180000a0a0783b */ /* 0x000fe20000004200 */
[-CC-:B---3--:R-:W-:Y:S01]  /*19820*/  FFMA.FTZ R7, R248, R0.reuse, -R3.reuse ;  /* 0x00000000f8077223 */ /* 0x188fe20000010803 */
[----:B----4-:R-:W-:-:S03]  /*19830*/  FFMA.FTZ R6, R247, R0, -R3 ;  /* 0x00000000f7067223 */ /* 0x010fc60000010803 */
[----:B------:R1:W-:Y:S01]  /*19840*/  MUFU.EX2 R43, R7 ;  /* 0x00000007002b7308 */ /* 0x0003e20000000800 */
[----:B------:R-:W-:-:S03]  /*19850*/  FADD.FTZ R4, R118, R4 ;  /* 0x0000000476047221 */ /* 0x000fc60000010000 */
[----:B------:R3:W4:Y:S01]  /*19860*/  MUFU.EX2 R41, R6 ;  /* 0x0000000600297308 */ /* 0x0007220000000800 */
[----:B------:R-:W-:Y:S01]  /*19870*/  FADD.FTZ R2, R117, R2 ;  /* 0x0000000275027221 */ /* 0x000fe20000010000 */
[----:B------:R-:W-:Y:S01]  /*19880*/  FADD.FTZ R4, R121, R4 ;  /* 0x0000000479047221 */ /* 0x000fe20000010000 */
[-CC-:B-1----:R-:W-:Y:S01]  /*19890*/  FFMA.FTZ R7, R221, R0.reuse, -R3.reuse ;  /* 0x00000000dd077223 */ /* 0x182fe20000010803 */
[----:B---3--:R-:W-:-:S03]  /*198a0*/  FFMA.FTZ R6, R224, R0, -R3 ;  /* 0x00000000e0067223 */ /* 0x008fc60000010803 */
[----:B------:R-:W-:Y:S01]  /*198b0*/  MUFU.EX2 R63, R7 ;  /* 0x00000007003f7308 */ /* 0x000fe20000000800 */
[----:B------:R-:W-:-:S03]  /*198c0*/  FADD.FTZ R2, R153, R2 ;  /* 0x0000000299027221 */ /* 0x000fc60000010000 */
[----:B------:R-:W1:Y:S01]  /*198d0*/  MUFU.EX2 R38, R6 ;  /* 0x0000000600267308 */ /* 0x000e620000000800 */
[----:B------:R-:W-:Y:S01]  /*198e0*/  FADD.FTZ R4, R119, R4 ;  /* 0x0000000477047221 */ /* 0x000fe20000010000 */
[----:B------:R-:W-:-:S03]  /*198f0*/  FADD.FTZ R2, R116, R2 ;  /* 0x0000000274027221 */ /* 0x000fc60000010000 */
[----:B------:R-:W-:Y:S01]  /*19900*/  FADD.FTZ R4, R120, R4 ;  /* 0x0000000478047221 */ /* 0x000fe20000010000 */
[----:B------:R-:W-:Y:S01]  /*19910*/  FADD.FTZ R2, R115, R2 ;  /* 0x0000000273027221 */ /* 0x000fe20000010000 */
[----:B------:R-:W-:Y:S01]  /*19920*/  HMMA.16816.F32.BF16 R24, R8, R26, R64 ;  /* 0x0000001a0818723c */ /* 0x000fe20000041840 */
[----:B------:R-:W-:Y:S01]  /*19930*/  F2FP.BF16.F32.PACK_AB R8, R68, R69 ;  /* 0x000000454408723e */ /* 0x000fe200000010ff */
[----:B------:R-:W-:Y:S01]  /*19940*/  FADD.FTZ R4, R109, R4 ;  /* 0x000000046d047221 */ /* 0x000fe20000010000 */
[----:B-----5:R-:W-:Y:S01]  /*19950*/  F2FP.BF16.F32.PACK_AB R10, R70, R71 ;  /* 0x00000047460a723e */ /* 0x020fe200000010ff */
[----:B------:R-:W-:Y:S01]  /*19960*/  FADD.FTZ R2, R107, R2 ;  /* 0x000000026b027221 */ /* 0x000fe20000010000 */
[----:B----4-:R-:W-:Y:S02]  /*19970*/  F2FP.BF16.F32.PACK_AB R9, R41, R43 ;  /* 0x0000002b2909723e */ /* 0x010fe400000010ff */
[----:B-1----:R-:W-:Y:S01]  /*19980*/  F2FP.BF16.F32.PACK_AB R11, R38, R63 ;  /* 0x0000003f260b723e */ /* 0x002fe200000010ff */
[-CC-:B------:R-:W-:Y:S01]  /*19990*/  FFMA.FTZ R6, R178, R0.reuse, -R5.reuse ;  /* 0x00000000b2067223 */ /* 0x180fe20000010805 */
[----:B------:R-:W-:Y:S01]  /*199a0*/  FADD.FTZ R4, R112, R4 ;  /* 0x0000000470047221 */ /* 0x000fe20000010000 */
[----:B------:R-:W-:Y:S01]  /*199b0*/  FADD.FTZ R2, R152, R2 ;  /* 0x0000000298027221 */ /* 0x000fe20000010000 */
[----:B------:R-:W-:-:S02]  /*199c0*/  FFMA.FTZ R7, R176, R0, -R5 ;  /* 0x00000000b0077223 */ /* 0x000fc40000010805 */
[----:B------:R-:W-:Y:S01]  /*199d0*/  FADD.FTZ R4, R114, R4 ;  /* 0x0000000472047221 */ /* 0x000fe20000010000 */
[----:B------:R-:W-:Y:S01]  /*199e0*/  HMMA.16816.F32.BF16 R56, R8, R20, R56 ;  /* 0x000000140838723c */ /* 0x000fe20000041838 */
[----:B------:R1:W3:Y:S01]  /*199f0*/  MUFU.EX2 R21, R6 ;  /* 0x0000000600157308 */ /* 0x0002e20000000800 */
        /* <DEDUP_REMOVED lines=13> */
[-CC-:B--2---:R-:W-:Y:S01]  /*19ad0*/  FFMA.FTZ R5, R169, R0.reuse, -R3.reuse ;  /* 0x00000000a9057223 */ /* 0x184fe20000010803 */
[----:B------:R-:W-:Y:S01]  /*19ae0*/  FFMA.FTZ R3, R154, R0, -R3 ;  /* 0x000000009a037223 */ /* 0x000fe20000010803 */
[----:B------:R-:W-:Y:S01]  /*19af0*/  FADD.FTZ R0, R140, R2 ;  /* 0x000000028c007221 */ /* 0x000fe20000010000 */
[----:B------:R-:W-:Y:S01]  /*19b00*/  FADD.FTZ R2, R104, R4 ;  /* 0x0000000468027221 */ /* 0x000fe20000010000 */
[C---:B------:R-:W-:Y:S08]  /*19b10*/  HMMA.16816.F32.BF16 R48, R8.reuse, R16, R48 ;  /* 0x000000100830723c */ /* 0x040ff00000041830 */
        /* <DEDUP_REMOVED lines=10> */
[----:B------:R-:W5:Y:S02]  /*19bc0*/  LDSM.16.MT88.4 R152, [R40+0x11800] ;  /* 0x011800002898783b */ /* 0x000f640000004200 */
[----:B------:R-:W-:Y:S01]  /*19bd0*/  FADD.FTZ R0, R151, R0 ;  /* 0x0000000097007221 */ /* 0x000fe20000010000 */
[----:B------:R-:W-:Y:S01]  /*19be0*/  FADD.FTZ R2, R99, R2 ;  /* 0x0000000263027221 */ /* 0x000fe20000010000 */
[----:B------:R-:W5:Y:S02]  /*19bf0*/  LDSM.16.MT88.4 R144, [R39+0x11800] ;  /* 0x011800002790783b */ /* 0x000f640000004200 */
        /* <DEDUP_REMOVED lines=28> */
[----:B------:R-:W5:Y:S01]  /*19dc0*/  MUFU.EX2 R5, R5 ;  /* 0x0000000500057308 */ /* 0x000f620000000800 */
[----:B------:R-:W-:-:S04]  /*19dd0*/  FADD.FTZ R2, R70, R2 ;  /* 0x0000000246027221 */ /* 0x000fc80000010000 */
[C---:B-1----:R-:W-:Y:S01]  /*19de0*/  HMMA.16816.F32.BF16 R140, R8.reuse, R16, R72 ;  /* 0x00000010088c723c */ /* 0x042fe20000041848 */
[----:B------:R-:W-:Y:S01]  /*19df0*/  FADD.FTZ R0, R38, R0 ;  /* 0x0000000026007221 */ /* 0x000fe20000010000 */
[----:B------:R-:W1:Y:S06]  /*19e00*/  MUFU.EX2 R3, R3 ;  /* 0x0000000300037308 */ /* 0x000e6c0000000800 */
[----:B------:R-:W-:Y:S01]  /*19e10*/  HMMA.16816.F32.BF16 R24, R8, R18, R24 ;  /* 0x000000120818723c */ /* 0x000fe20000041818 */
[----:B------:R-:W1:Y:S01]  /*19e20*/  LDSM.16.MT88.4 R8, [R36+0x11800] ;  /* 0x011800002408783b */ /* 0x000e620000004200 */
[----:B---3--:R-:W-:Y:S01]  /*19e30*/  FADD.FTZ R2, R21, R2 ;  /* 0x0000000215027221 */ /* 0x008fe20000010000 */
[----:B----4-:R-:W-:-:S03]  /*19e40*/  FADD.FTZ R0, R7, R0 ;  /* 0x0000000007007221 */ /* 0x010fc60000010000 */
[----:B------:R-:W-:Y:S01]  /*19e50*/  FADD.FTZ R2, R20, R2 ;  /* 0x0000000214027221 */ /* 0x000fe20000010000 */
[----:B--2---:R-:W-:-:S03]  /*19e60*/  FADD.FTZ R0, R6, R0 ;  /* 0x0000000006007221 */ /* 0x004fc60000010000 */
[----:B------:R-:W-:Y:S01]  /*19e70*/  FADD.FTZ R2, R13, R2 ;  /* 0x000000020d027221 */ /* 0x000fe20000010000 */
[----:B-----5:R-:W-:-:S03]  /*19e80*/  FADD.FTZ R0, R5, R0 ;  /* 0x0000000005007221 */ /* 0x020fc60000010000 */
[----:B------:R-:W-:Y:S01]  /*19e90*/  FADD.FTZ R226, R12, R2 ;  /* 0x000000020ce27221 */ /* 0x000fe20000010000 */
[----:B-1----:R-:W-:-:S04]  /*19ea0*/  FADD.FTZ R230, R3, R0 ;  /* 0x0000000003e67221 */ /* 0x002fc80000010000 */
        /* <DEDUP_REMOVED lines=97> */
.L_x_7839:
        /* <DEDUP_REMOVED lines=12> */
.L_x_7840:
[----:B------:R-:W-:Y:S05]  /*1a580*/  BSYNC.RECONVERGENT B0 ;  /* 0x0000000000007941 */ /* 0x000fea0003800200 */
.L_x_7838:
[----:B------:R-:W1:Y:S04]  /*1a590*/  LDL R6, [R1+0x78] ;  /* 0x0000780001067983 */ /* 0x000e680000100800 */
[----:B------:R-:W3:Y:S04]  /*1a5a0*/  LDL R7, [R1+0x74] ;  /* 0x0000740001077983 */ /* 0x000ee80000100800 */
[----:B------:R-:W4:Y:S04]  /*1a5b0*/  LDL R16, [R1+0x60] ;  /* 0x0000600001107983 */ /* 0x000f280000100800 */
[----:B------:R-:W5:Y:S04]  /*1a5c0*/  LDL R15, [R1+0x70] ;  /* 0x00007000010f7983 */ /* 0x000f680000100800 */
[----:B------:R-:W2:Y:S04]  /*1a5d0*/  LDL.LU R12, [R1+0x18] ;  /* 0x00001800010c7983 */ /* 0x000ea80000300800 */
[----:B------:R-:W4:Y:S01]  /*1a5e0*/  LDL.LU R10, [R1+0x14] ;  /* 0x00001400010a7983 */ /* 0x000f220000300800 */
[----:B------:R-:W-:-:S02]  /*1a5f0*/  SHF.L.U32 R14, R60, 0x5, RZ ;  /* 0x000000053c0e7819 */ /* 0x000fc400000006ff */
[----:B------:R-:W-:Y:S02]  /*1a600*/  SHF.L.U64.HI R0, R60, 0x5, R61 ;  /* 0x000000053c007819 */ /* 0x000fe4000001023d */
[----:B-1----:R-:W-:-:S04]  /*1a610*/  IADD3 R4, P0, PT, R14, R6, RZ ;  /* 0x000000060e047210 */ /* 0x002fc80007f1e0ff */
[-C--:B------:R-:W-:Y:S01]  /*1a620*/  IADD3 R2, P1, PT, R4, R14.reuse, RZ ;  /* 0x0000000e04027210 */ /* 0x080fe20007f3e0ff */
[----:B------:R-:W-:Y:S01]  /*1a630*/  @!PT LDS RZ, [RZ] ;  /* 0x00000000fffff984 */ /* 0x000fe20000000800 */
[----:B------:R-:W-:Y:S01]  /*1a640*/  @!PT LDS RZ, [RZ] ;  /* 0x00000000fffff984 */ /* 0x000fe20000000800 */
[----:B------:R-:W-:Y:S01]  /*1a650*/  @!PT LDS RZ, [RZ] ;  /* 0x00000000fffff984 */ /* 0x000fe20000000800 */
[----:B---3--:R1:W-:Y:S01]  /*1a660*/  LDGSTS.E.BYPASS.LTC128B.128 [R89+0xa000], desc[UR4][R6.64] ;  /* 0x0a00000006597fae */ /* 0x0083e2000b981a04 */
[----:B------:R-:W-:Y:S02]  /*1a670*/  IADD3.X R5, PT, PT, R0, R7, RZ, P0, !PT ;  /* 0x0000000700057210 */ /* 0x000fe400007fe4ff */
[----:B------:R-:W-:Y:S02]  /*1a680*/  IADD3 R8, P0, PT, R2, R14, RZ ;  /* 0x0000000e02087210 */ /* 0x000fe40007f1e0ff */
[-C--:B------:R-:W-:Y:S01]  /*1a690*/  IADD3.X R3, PT, PT, R5, R0.reuse, RZ, P1, !PT ;  /* 0x0000000005037210 */ /* 0x080fe20000ffe4ff */
[----:B------:R3:W-:Y:S03]  /*1a6a0*/  LDGSTS.E.BYPASS.LTC128B.128 [R89+0xa800], desc[UR4][R4.64] ;  /* 0x0a80000004597fae */ /* 0x0007e6000b981a04 */
[----:B------:R-:W-:Y:S01]  /*1a6b0*/  IADD3.X R9, PT, PT, R3, R0, RZ, P0, !PT ;  /* 0x0000000003097210 */ /* 0x000fe200007fe4ff */
[----:B------:R5:W-:Y:S01]  /*1a6c0*/  LDGSTS.E.BYPASS.LTC128B.128 [R89+0xb000], desc[UR4][R2.64] ;  /* 0x0b00000002597fae */ /* 0x000be2000b981a04 */
[----:B--2---:R-:W-:-:S03]  /*1a6d0*/  MOV R23, R12 ;  /* 0x0000000c00177202 */ /* 0x004fc60000000f00 */
[----:B------:R-:W-:Y:S01]  /*1a6e0*/  LDGSTS.E.BYPASS.LTC128B.128 [R89+0xb800], desc[UR4][R8.64] ;  /* 0x0b80000008597fae */ /* 0x000fe2000b981a04 */
[----:B----4-:R-:W-:Y:S02]  /*1a6f0*/  MOV R22, R10 ;  /* 0x0000000a00167202 */ /* 0x010fe40000000f00 */
[----:B------:R-:W-:-:S04]  /*1a700*/  IADD3 R10, P1, PT, R8, R14, RZ ;  /* 0x0000000e080a7210 */ /* 0x000fc80007f3e0ff */
[----:B------:R-:W-:Y:S02]  /*1a710*/  IADD3 R12, P0, PT, R10, R14, RZ ;  /* 0x0000000e0a0c7210 */ /* 0x000fe40007f1e0ff */
[----:B------:R-:W-:Y:S02]  /*1a720*/  IADD3.X R11, PT, PT, R9, R0, RZ, P1, !PT ;  /* 0x00000000090b7210 */ /* 0x000fe40000ffe4ff */
[----:B-1----:R-:W-:-:S03]  /*1a730*/  IADD3 R6, P1, PT, R12, R14, RZ ;  /* 0x0000000e0c067210 */ /* 0x002fc60007f3e0ff */
[----:B------:R1:W-:Y:S01]  /*1a740*/  LDGSTS.E.BYPASS.LTC128B.128 [R89+0xc000], desc[UR4][R10.64] ;  /* 0x0c0000000a597fae */ /* 0x0003e2000b981a04 */
[----:B------:R-:W-:Y:S02]  /*1a750*/  IADD3.X R13, PT, PT, R11, R0, RZ, P0, !PT ;  /* 0x000000000b0d7210 */ /* 0x000fe400007fe4ff */
[----:B---3--:R-:W-:-:S03]  /*1a760*/  IADD3 R4, P0, PT, R6, R14, RZ ;  /* 0x0000000e06047210 */ /* 0x008fc60007f1e0ff */
[----:B------:R2:W-:Y:S01]  /*1a770*/  LDGSTS.E.BYPASS.LTC128B.128 [R89+0xc800], desc[UR4][R12.64] ;  /* 0x0c8000000c597fae */ /* 0x0005e2000b981a04 */
[----:B------:R-:W-:Y:S02]  /*1a780*/  IADD3.X R7, PT, PT, R13, R0, RZ, P1, !PT ;  /* 0x000000000d077210 */ /* 0x000fe40000ffe4ff */
[----:B-----5:R-:W-:Y:S02]  /*1a790*/  IADD3 R2, P1, PT, R4, R14, RZ ;  /* 0x0000000e04027210 */ /* 0x020fe40007f3e0ff */
[-C--:B------:R-:W-:Y:S01]  /*1a7a0*/  IADD3.X R5, PT, PT, R7, R0.reuse, RZ, P0, !PT ;  /* 0x0000000007057210 */ /* 0x080fe200007fe4ff */
[----:B------:R3:W-:Y:S03]  /*1a7b0*/  LDGSTS.E.BYPASS.LTC128B.128 [R89+0xd000], desc[UR4][R6.64] ;  /* 0x0d00000006597fae */ /* 0x0007e6000b981a04 */
[----:B------:R-:W-:Y:S01]  /*1a7c0*/  IADD3.X R3, PT, PT, R5, R0, RZ, P1, !PT ;  /* 0x0000000005037210 */ /* 0x000fe20000ffe4ff */
[----:B------:R4:W-:Y:S04]  /*1a7d0*/  LDGSTS.E.BYPASS.LTC128B.128 [R89+0xd800], desc[UR4][R4.64] ;  /* 0x0d80000004597fae */ /* 0x0009e8000b981a04 */
[----:B------:R5:W-:Y:S01]  /*1a7e0*/  LDGSTS.E.BYPASS.LTC128B.128 [R89+0xe000], desc[UR4][R2.64] ;  /* 0x0e00000002597fae */ /* 0x000be2000b981a04 */
[----:B-1----:R-:W-:-:S04]  /*1a7f0*/  IADD3 R10, P0, PT, R2, R14, RZ ;  /* 0x0000000e020a7210 */ /* 0x002fc80007f1e0ff */
[----:B------:R-:W-:Y:S02]  /*1a800*/  IADD3.X R11, PT, PT, R3, R0, RZ, P0, !PT ;  /* 0x00000000030b7210 */ /* 0x000fe400007fe4ff */
[----:B--2---:R-:W-:-:S03]  /*1a810*/  IADD3 R12, P1, PT, R10, R14, RZ ;  /* 0x0000000e0a0c7210 */ /* 0x004fc60007f3e0ff */
[----:B------:R1:W-:Y:S01]  /*1a820*/  LDGSTS.E.BYPASS.LTC128B.128 [R89+0xe800], desc[UR4][R10.64] ;  /* 0x0e8000000a597fae */ /* 0x0003e2000b981a04 */
[----:B------:R-:W-:Y:S02]  /*1a830*/  IADD3 R8, P0, PT, R12, R14, RZ ;  /* 0x0000000e0c087210 */ /* 0x000fe40007f1e0ff */
[----:B------:R-:W-:Y:S02]  /*1a840*/  IADD3.X R13, PT, PT, R11, R0, RZ, P1, !PT ;  /* 0x000000000b0d7210 */ /* 0x000fe40000ffe4ff */
[----:B---3--:R-:W-:Y:S02]  /*1a850*/  IADD3 R6, P1, PT, R8, R14, RZ ;  /* 0x0000000e08067210 */ /* 0x008fe40007f3e0ff */
[----:B------:R-:W-:Y:S01]  /*1a860*/  IADD3.X R9, PT, PT, R13, R0, RZ, P0, !PT ;  /* 0x000000000d097210 */ /* 0x000fe200007fe4ff */
[----:B------:R-:W-:Y:S01]  /*1a870*/  LDGSTS.E.BYPASS.LTC128B.128 [R89+0xf000], desc[UR4][R12.64] ;  /* 0x0f0000000c597fae */ /* 0x000fe2000b981a04 */
[----:B----4-:R-:W-:Y:S02]  /*1a880*/  IADD3 R4, P0, PT, R6, R14, RZ ;  /* 0x0000000e06047210 */ /* 0x010fe40007f1e0ff */
        /* <DEDUP_REMOVED lines=12> */
[----:B------:R-:W-:-:S03]  /*1a950*/  MOV R20, R16 ;  /* 0x0000001000147202 */ /* 0x000fc60000000f00 */
[----:B------:R-:W-:Y:S04]  /*1a960*/  LDSM.16.M88.4 R16, [R234] ;  /* 0x00000000ea10783b */ /* 0x000fe80000000200 */
[----:B------:R-:W4:Y:S01]  /*1a970*/  LDSM.16.M88.4 R24, [R62+0x2000] ;  /* 0x002000003e18783b */ /* 0x000f220000000200 */
[----:B------:R-:W-:Y:S02]  /*1a980*/  MOV R21, R15 ;  /* 0x0000000f00157202 */ /* 0x000fe40000000f00 */
[----:B------:R-:W-:Y:S01]  /*1a990*/  MOV R15, 0x20 ;  /* 0x00000020000f7802 */ /* 0x000fe20000000f00 */
[----:B------:R-:W-:Y:S01]  /*1a9a0*/  LDSM.16.M88.4 R40, [R62+0x2800] ;  /* 0x002800003e28783b */ /* 0x000fe20000000200 */
[----:B------:R-:W-:-:S03]  /*1a9b0*/  ISETP.NE.AND P0, PT, R22, RZ, PT ;  /* 0x000000ff1600720c */ /* 0x000fc60003f05270 */
[----:B------:R-:W-:Y:S01]  /*1a9c0*/  LDSM.16.M88.4 R76, [R62+0x3000] ;  /* 0x003000003e4c783b */ /* 0x000fe20000000200 */
[----:B--2---:R-:W-:-:S03]  /*1a9d0*/  SEL R2, R15, 0xffffffe0, !P0 ;  /* 0xffffffe00f027807 */ /* 0x004fc60004000000 */
[----:B------:R-:W-:Y:S01]  /*1a9e0*/  LDSM.16.M88.4 R72, [R62+0x3800] ;  /* 0x003800003e48783b */ /* 0x000fe20000000200 */
[-C--:B------:R-:W-:Y:S02]  /*1a9f0*/  IADD3 R3, PT, PT, R234, R2.reuse, RZ ;  /* 0x00000002ea037210 */ /* 0x080fe40007ffe0ff */
[----:B------:R-:W-:Y:S01]  /*1aa00*/  IADD3 R38, PT, PT, R62, R2, RZ ;  /* 0x000000023e267210 */ /* 0x000fe20007ffe0ff */
[----:B------:R-:W0:Y:S04]  /*1aa10*/  LDGDEPBAR ;  /* 0x00000000000079af */ /* 0x000e280000000000 */
[----:B------:R2:W-:Y:S04]  /*1aa20*/  LDSM.16.M88.4 R12, [R3] ;  /* 0x00000000030c783b */ /* 0x0005e80000000200 */
[----:B------:R-:W5:Y:S01]  /*1aa30*/  LDSM.16.M88.4 R32, [R38+0x2000] ;  /* 0x002000002620783b */ /* 0x000f620000000200 */
[----:B------:R-:W-:-:S02]  /*1aa40*/  MOV R22, 0x40 ;  /* 0x0000004000167802 */ /* 0x000fc40000000f00 */
[----:B------:R-:W-:Y:S01]  /*1aa50*/  ISETP.NE.AND P0, PT, R23, RZ, PT ;  /* 0x000000ff1700720c */ /* 0x000fe20003f05270 */
[----:B------:R-:W-:Y:S01]  /*1aa60*/  LDSM.16.M88.4 R52, [R38+0x2800] ;  /* 0x002800002634783b */ /* 0x000fe20000000200 */
[----:B------:R-:W-:Y:S02]  /*1aa70*/  MOV R236, R21 ;  /* 0x0000001500ec7202 */ /* 0x000fe40000000f00 */
[----:B------:R-:W-:Y:S01]  /*1aa80*/  MOV R235, R20 ;  /* 0x0000001400eb7202 */ /* 0x000fe20000000f00 */
[----:B------:R-:W-:Y:S01]  /*1aa90*/  LDSM.16.M88.4 R56, [R38+0x3000] ;  /* 0x003000002638783b */ /* 0x000fe20000000200 */
[----:B--2---:R-:W-:-:S04]  /*1aaa0*/  SEL R3, R22, 0xffffffc0, !P0 ;  /* 0xffffffc016037807 */ /* 0x004fc80004000000 */
[-C--:B------:R-:W-:Y:S02]  /*1aab0*/  IADD3 R4, PT, PT, R234, R3.reuse, RZ ;  /* 0x00000003ea047210 */ /* 0x080fe40007ffe0ff */
[----:B------:R-:W-:Y:S01]  /*1aac0*/  IADD3 R36, PT, PT, R62, R3, RZ ;  /* 0x000000033e247210 */ /* 0x000fe20007ffe0ff */
[----:B----4-:R-:W-:Y:S02]  /*1aad0*/  HMMA.16816.F32.BF16 R20, R16, R24, RZ ;  /* 0x000000181014723c */ /* 0x010fe400000418ff */
[----:B-1----:R-:W-:Y:S04]  /*1aae0*/  LDSM.16.M88.4 R8, [R4] ;  /* 0x000000000408783b */ /* 0x002fe80000000200 */
[----:B------:R-:W1:Y:S01]  /*1aaf0*/  LDSM.16.M88.4 R48, [R36+0x2000] ;  /* 0x002000002430783b */ /* 0x000e620000000200 */
[----:B------:R-:W-:-:S02]  /*1ab00*/  IADD3 R3, PT, PT, R2, R4, RZ ;  /* 0x0000000402037210 */ /* 0x000fc40007ffe0ff */
[----:B------:R-:W-:Y:S01]  /*1ab10*/  IADD3 R2, PT, PT, R2, R36, RZ ;  /* 0x0000002402027210 */ /* 0x000fe20007ffe0ff */
[----:B------:R-:W-:Y:S01]  /*1ab20*/  HMMA.16816.F32.BF16 R24, R16, R26, RZ ;  /* 0x0000001a1018723c */ /* 0x000fe200000418ff */
[----:B------:R-:W-:Y:S04]  /*1ab30*/  LDSM.16.M88.4 R68, [R36+0x2800] ;  /* 0x002800002444783b */ /* 0x000fe80000000200 */
[----:B------:R-:W-:Y:S04]  /*1ab40*/  LDSM.16.M88.4 R4, [R3] ;  /* 0x000000000304783b */ /* 0x000fe80000000200 */
[----:B------:R-:W2:Y:S01]  /*1ab50*/  LDSM.16.M88.4 R64, [R2+0x2000] ;  /* 0x002000000240783b */ /* 0x000ea20000000200 */
[----:B-----5:R-:W-:Y:S03]  /*1ab60*/  HMMA.16816.F32.BF16 R20, R12, R32, R20 ;  /* 0x000000200c14723c */ /* 0x020fe60000041814 */
[----:B------:R-:W-:Y:S05]  /*1ab70*/  LDSM.16.M88.4 R80, [R36+0x3000] ;  /* 0x003000002450783b */ /* 0x000fea0000000200 */
[----:B------:R-:W-:Y:S08]  /*1ab80*/  HMMA.16816.F32.BF16 R28, R16, R40, RZ ;  /* 0x00000028101c723c */ /* 0x000ff000000418ff */
[----:B------:R-:W-:Y:S08]  /*1ab90*/  HMMA.16816.F32.BF16 R24, R12, R34, R24 ;  /* 0x000000220c18723c */ /* 0x000ff00000041818 */
[----:B-1----:R-:W-:Y:S08]  /*1aba0*/  HMMA.16816.F32.BF16 R20, R8, R48, R20 ;  /* 0x000000300814723c */ /* 0x002ff00000041814 */
[----:B------:R-:W-:Y:S08]  /*1abb0*/  HMMA.16816.F32.BF16 R44, R12, R52, R28 ;  /* 0x000000340c2c723c */ /* 0x000ff0000004181c */
[----:B------:R-:W-:Y:S08]  /*1abc0*/  HMMA.16816.F32.BF16 R28, R16, R42, RZ ;  /* 0x0000002a101c723c */ /* 0x000ff000000418ff */
        /* <DEDUP_REMOVED lines=16> */
[----:B------:R-:W3:Y:S08]  /*1acd0*/  MUFU.TANH R224, R32 ;  /* 0x0000002000e07308 */ /* 0x000ef00000002400 */
[----:B------:R-:W1:Y:S08]  /*1ace0*/  MUFU.TANH R221, R33 ;  /* 0x0000002100dd7308 */ /* 0x000e700000002400 */
[----:B------:R-:W1:Y:S08]  /*1acf0*/  MUFU.TANH R220, R34 ;  /* 0x0000002200dc7308 */ /* 0x000e700000002400 */
[----:B------:R1:W1:Y:S01]  /*1ad00*/  MUFU.TANH R219, R35 ;  /* 0x0000002300db7308 */ /* 0x0002620000002400 */
[-C--:B------:R-:W-:Y:S01]  /*1ad10*/  FMUL.FTZ R28, R28, R0.reuse ;  /* 0x000000001c1c7220 */ /* 0x080fe20000410000 */
[-C--:B------:R-:W-:Y:S01]  /*1ad20*/  FMUL.FTZ R29, R29, R0.reuse ;  /* 0x000000001d1d7220 */ /* 0x080fe20000410000 */
[----:B-1----:R-:W-:Y:S08]  /*1ad30*/  HMMA.16816.F32.BF16 R32, R4, R48, R20 ;  /* 0x000000300420723c */ /* 0x002ff00000041814 */
[----:B------:R-:W-:Y:S01]  /*1ad40*/  HMMA.16816.F32.BF16 R20, R8, R70, R40 ;  /* 0x000000460814723c */ /* 0x000fe20000041828 */
[-C--:B------:R-:W-:Y:S01]  /*1ad50*/  FMUL.FTZ R30, R30, R0.reuse ;  /* 0x000000001e1e7220 */ /* 0x080fe20000410000 */
[-C--:B------:R-:W-:Y:S01]  /*1ad60*/  FMUL.FTZ R31, R31, R0.reuse ;  /* 0x000000001f1f7220 */ /* 0x080fe20000410000 */
[----:B------:R-:W1:Y:S01]  /*1ad70*/  MUFU.TANH R218, R28 ;  /* 0x0000001c00da7308 */ /* 0x000e620000002400 */
[----:B------:R-:W-:Y:S04]  /*1ad80*/  LDSM.16.M88.4 R68, [R62+0x4800] ;  /* 0x004800003e44783b */ /* 0x000fe80000000200 */
[----:B------:R-:W-:Y:S01]  /*1ad90*/  HMMA.16816.F32.BF16 R40, R12, R58, R24 ;  /* 0x0000003a0c28723c */ /* 0x000fe20000041818 */
[----:B------:R-:W-:Y:S07]  /*1ada0*/  LDSM.16.M88.4 R56, [R38+0x4000] ;  /* 0x004000002638783b */ /* 0x000fee0000000200 */
[----:B------:R-:W-:Y:S01]  /*1adb0*/  HMMA.16816.F32.BF16 R24, R16, R72, RZ ;  /* 0x000000481018723c */ /* 0x000fe200000418ff */
[----:B------:R-:W1:Y:S08]  /*1adc0*/  MUFU.TANH R217, R29 ;  /* 0x0000001d00d97308 */ /* 0x000e700000002400 */
[----:B------:R-:W1:Y:S08]  /*1add0*/  MUFU.TANH R216, R30 ;  /* 0x0000001e00d87308 */ /* 0x000e700000002400 */
[----:B------:R5:W1:Y:S01]  /*1ade0*/  MUFU.TANH R215, R31 ;  /* 0x0000001f00d77308 */ /* 0x000a620000002400 */
[-C--:B------:R-:W-:Y:S01]  /*1adf0*/  FMUL.FTZ R32, R32, R0.reuse ;  /* 0x0000000020207220 */ /* 0x080fe20000410000 */
[----:B-----5:R-:W-:Y:S01]  /*1ae00*/  HMMA.16816.F32.BF16 R28, R4, R50, R20 ;  /* 0x00000032041c723c */ /* 0x020fe20000041814 */
[-C--:B------:R-:W-:Y:S01]  /*1ae10*/  FMUL.FTZ R33, R33, R0.reuse ;  /* 0x0000000021217220 */ /* 0x080fe20000410000 */
[-C--:B------:R-:W-:Y:S01]  /*1ae20*/  FMUL.FTZ R34, R34, R0.reuse ;  /* 0x0000000022227220 */ /* 0x080fe20000410000 */
[----:B------:R-:W-:-:S03]  /*1ae30*/  FMUL.FTZ R35, R35, R0 ;  /* 0x0000000023237220 */ /* 0x000fc60000410000 */
[----:B------:R-:W1:Y:S01]  /*1ae40*/  MUFU.TANH R214, R32 ;  /* 0x0000002000d67308 */ /* 0x000e620000002400 */
[----:B------:R-:W-:Y:S01]  /*1ae50*/  LDSM.16.M88.4 R48, [R2+0x3800] ;  /* 0x003800000230783b */ /* 0x000fe20000000200 */
[----:B------:R-:W-:Y:S08]  /*1ae60*/  HMMA.16816.F32.BF16 R20, R8, R80, R44 ;  /* 0x000000500814723c */ /* 0x000ff0000004182c */
[----:B--2---:R-:W-:Y:S08]  /*1ae70*/  HMMA.16816.F32.BF16 R44, R12, R64, R24 ;  /* 0x000000400c2c723c */ /* 0x004ff00000041818 */
[----:B------:R-:W-:Y:S01]  /*1ae80*/  HMMA.16816.F32.BF16 R24, R16, R74, RZ ;  /* 0x0000004a1018723c */ /* 0x000fe200000418ff */
[----:B------:R-:W2:Y:S01]  /*1ae90*/  LDSM.16.M88.4 R72, [R36+0x3800] ;  /* 0x003800002448783b */ /* 0x000ea20000000200 */
[----:B------:R-:W1:Y:S08]  /*1aea0*/  MUFU.TANH R213, R33 ;  /* 0x0000002100d57308 */ /* 0x000e700000002400 */
[----:B------:R-:W1:Y:S08]  /*1aeb0*/  MUFU.TANH R212, R34 ;  /* 0x0000002200d47308 */ /* 0x000e700000002400 */
[----:B------:R5:W1:Y:S01]  /*1aec0*/  MUFU.TANH R211, R35 ;  /* 0x0000002300d37308 */ /* 0x000a620000002400 */
[-C--:B------:R-:W-:Y:S01]  /*1aed0*/  FMUL.FTZ R28, R28, R0.reuse ;  /* 0x000000001c1c7220 */ /* 0x080fe20000410000 */
[-C--:B------:R-:W-:Y:S01]  /*1aee0*/  FMUL.FTZ R29, R29, R0.reuse ;  /* 0x000000001d1d7220 */ /* 0x080fe20000410000 */
[----:B-----5:R-:W-:Y:S08]  /*1aef0*/  HMMA.16816.F32.BF16 R32, R4, R52, R20 ;  /* 0x000000340420723c */ /* 0x020ff00000041814 */
[----:B------:R-:W-:Y:S01]  /*1af00*/  HMMA.16816.F32.BF16 R20, R8, R82, R40 ;  /* 0x000000520814723c */ /* 0x000fe20000041828 */
[-C--:B------:R-:W-:Y:S01]  /*1af10*/  FMUL.FTZ R30, R30, R0.reuse ;  /* 0x000000001e1e7220 */ /* 0x080fe20000410000 */
[-C--:B------:R-:W-:Y:S01]  /*1af20*/  FMUL.FTZ R31, R31, R0.reuse ;  /* 0x000000001f1f7220 */ /* 0x080fe20000410000 */
[----:B------:R-:W1:Y:S01]  /*1af30*/  MUFU.TANH R210, R28 ;  /* 0x0000001c00d27308 */ /* 0x000e620000002400 */
[----:B------:R-:W5:Y:S04]  /*1af40*/  LDSM.16.M88.4 R80, [R36+0x4000] ;  /* 0x004000002450783b */ /* 0x000f680000000200 */
[----:B------:R-:W-:Y:S01]  /*1af50*/  HMMA.16816.F32.BF16 R40, R12, R66, R24 ;  /* 0x000000420c28723c */ /* 0x000fe20000041818 */
[----:B------:R-:W3:Y:S07]  /*1af60*/  LDSM.16.M88.4 R64, [R38+0x4800] ;  /* 0x004800002640783b */ /* 0x000eee0000000200 */
[----:B----4-:R-:W-:Y:S01]  /*1af70*/  HMMA.16816.F32.BF16 R24, R16, R76, RZ ;  /* 0x0000004c1018723c */ /* 0x010fe200000418ff */
[----:B------:R-:W4:Y:S08]  /*1af80*/  MUFU.TANH R209, R29 ;  /* 0x0000001d00d17308 */ /* 0x000f300000002400 */
[----:B------:R-:W1:Y:S08]  /*1af90*/  MUFU.TANH R208, R30 ;  /* 0x0000001e00d07308 */ /* 0x000e700000002400 */
[----:B------:R2:W1:Y:S01]  /*1afa0*/  MUFU.TANH R207, R31 ;  /* 0x0000001f00cf7308 */ /* 0x0004620000002400 */
[-C--:B------:R-:W-:Y:S01]  /*1afb0*/  FMUL.FTZ R32, R32, R0.reuse ;  /* 0x0000000020207220 */ /* 0x080fe20000410000 */
[-C--:B------:R-:W-:Y:S01]  /*1afc0*/  FMUL.FTZ R33, R33, R0.reuse ;  /* 0x0000000021217220 */ /* 0x080fe20000410000 */
[----:B--2---:R-:W-:Y:S01]  /*1afd0*/  HMMA.16816.F32.BF16 R28, R4, R54, R20 ;  /* 0x00000036041c723c */ /* 0x004fe20000041814 */
[-C--:B------:R-:W-:Y:S01]  /*1afe0*/  FMUL.FTZ R34, R34, R0.reuse ;  /* 0x0000000022227220 */ /* 0x080fe20000410000 */
[----:B------:R-:W-:-:S03]  /*1aff0*/  FMUL.FTZ R35, R35, R0 ;  /* 0x0000000023237220 */ /* 0x000fc60000410000 */
[----:B------:R-:W2:Y:S01]  /*1b000*/  MUFU.TANH R206, R32 ;  /* 0x0000002000ce7308 */ /* 0x000ea20000002400 */
[----:B------:R-:W4:Y:S02]  /*1b010*/  LDSM.16.M88.4 R52, [R2+0x4000] ;  /* 0x004000000234783b */ /* 0x000f240000000200 */
[----:B------:R-:W-:Y:S08]  /*1b020*/  HMMA.16816.F32.BF16 R20, R8, R72, R44 ;  /* 0x000000480814723c */ /* 0x000ff0000004182c */
[----:B------:R-:W-:Y:S08]  /*1b030*/  HMMA.16816.F32.BF16 R44, R12, R56, R24 ;  /* 0x000000380c2c723c */ /* 0x000ff00000041818 */
[----:B------:R-:W-:Y:S01]  /*1b040*/  HMMA.16816.F32.BF16 R24, R16, R78, RZ ;  /* 0x0000004e1018723c */ /* 0x000fe200000418ff */
[----:B------:R-:W1:Y:S01]  /*1b050*/  MUFU.TANH R205, R33 ;  /* 0x0000002100cd7308 */ /* 0x000e620000002400 */
[----:B------:R-:W2:Y:S07]  /*1b060*/  LDSM.16.M88.4 R76, [R62+0x5000] ;  /* 0x005000003e4c783b */ /* 0x000eae0000000200 */
        /* <DEDUP_REMOVED lines=11> */
[----:B------:R-:W1:Y:S07]  /*1b120*/  LDSM.16.M88.4 R56, [R38+0x5000] ;  /* 0x005000002638783b */ /* 0x000e6e0000000200 */
[----:B------:R-:W-:Y:S01]  /*1b130*/  HMMA.16816.F32.BF16 R24, R16, R68, RZ ;  /* 0x000000441018723c */ /* 0x000fe200000418ff */
[----:B------:R-:W1:Y:S08]  /*1b140*/  MUFU.TANH R201, R29 ;  /* 0x0000001d00c97308 */ /* 0x000e700000002400 */
[----:B------:R-:W1:Y:S08]  /*1b150*/  MUFU.TANH R200, R30 ;  /* 0x0000001e00c87308 */ /* 0x000e700000002400 */
[----:B------:R3:W1:Y:S01]  /*1b160*/  MUFU.TANH R199, R31 ;  /* 0x0000001f00c77308 */ /* 0x0006620000002400 */
[-C--:B------:R-:W-:Y:S01]  /*1b170*/  FMUL.FTZ R32, R32, R0.reuse ;  /* 0x0000000020207220 */ /* 0x080fe20000410000 */
[-C--:B------:R-:W-:Y:S01]  /*1b180*/  FMUL.FTZ R33, R33, R0.reuse ;  /* 0x0000000021217220 */ /* 0x080fe20000410000 */
[----:B---3--:R-:W-:Y:S01]  /*1b190*/  HMMA.16816.F32.BF16 R28, R4, R50, R20 ;  /* 0x00000032041c723c */ /* 0x008fe20000041814 */
[-C--:B------:R-:W-:Y:S01]  /*1b1a0*/  FMUL.FTZ R34, R34, R0.reuse ;  /* 0x0000000022227220 */ /* 0x080fe20000410000 */
[----:B------:R-:W-:-:S03]  /*1b1b0*/  FMUL.FTZ R35, R35, R0 ;  /* 0x0000000023237220 */ /* 0x000fc60000410000 */
[----:B------:R-:W3:Y:S01]  /*1b1c0*/  MUFU.TANH R198, R32 ;  /* 0x0000002000c67308 */ /* 0x000ee20000002400 */
[----:B------:R-:W3:Y:S02]  /*1b1d0*/  LDSM.16.M88.4 R48, [R2+0x4800] ;  /* 0x004800000230783b */ /* 0x000ee40000000200 */
[----:B------:R-:W-:Y:S08]  /*1b1e0*/  HMMA.16816.F32.BF16 R20, R8, R80, R44 ;  /* 0x000000500814723c */ /* 0x000ff0000004182c */
[----:B------:R-:W-:Y:S08]  /*1b1f0*/  HMMA.16816.F32.BF16 R44, R12, R64, R24 ;  /* 0x000000400c2c723c */ /* 0x000ff00000041818 */
[----:B------:R-:W-:Y:S01]  /*1b200*/  HMMA.16816.F32.BF16 R24, R16, R70, RZ ;  /* 0x000000461018723c */ /* 0x000fe200000418ff */
[----:B------:R-:W1:Y:S01]  /*1b210*/  MUFU.TANH R197, R33 ;  /* 0x0000002100c57308 */ /* 0x000e620000002400 */
[----:B------:R-:W3:Y:S07]  /*1b220*/  LDSM.16.M88.4 R68, [R62+0x5800] ;  /* 0x005800003e44783b */ /* 0x000eee0000000200 */
[----:B------:R-:W1:Y:S08]  /*1b230*/  MUFU.TANH R39, R34 ;  /* 0x0000002200277308 */ /* 0x000e700000002400 */
[----:B------:R4:W1:Y:S01]  /*1b240*/  MUFU.TANH R196, R35 ;  /* 0x0000002300c47308 */ /* 0x0008620000002400 */
[-C--:B------:R-:W-:Y:S01]  /*1b250*/  FMUL.FTZ R28, R28, R0.reuse ;  /* 0x000000001c1c7220 */ /* 0x080fe20000410000 */
[-C--:B------:R-:W-:Y:S01]  /*1b260*/  FMUL.FTZ R29, R29, R0.reuse ;  /* 0x000000001d1d7220 */ /* 0x080fe20000410000 */
[----:B----4-:R-:W-:Y:S08]  /*1b270*/  HMMA.16816.F32.BF16 R32, R4, R52, R20 ;  /* 0x000000340420723c */ /* 0x010ff00000041814 */
[----:B------:R-:W-:Y:S01]  /*1b280*/  HMMA.16816.F32.BF16 R20, R8, R82, R40 ;  /* 0x000000520814723c */ /* 0x000fe20000041828 */
[-C--:B------:R-:W-:Y:S01]  /*1b290*/  FMUL.FTZ R30, R30, R0.reuse ;  /* 0x000000001e1e7220 */ /* 0x080fe20000410000 */
[-C--:B------:R-:W-:Y:S01]  /*1b2a0*/  FMUL.FTZ R31, R31, R0.reuse ;  /* 0x000000001f1f7220 */ /* 0x080fe20000410000 */
[----:B------:R-:W4:Y:S01]  /*1b2b0*/  MUFU.TANH R195, R28 ;  /* 0x0000001c00c37308 */ /* 0x000f220000002400 */
[----:B------:R-:W4:Y:S04]  /*1b2c0*/  LDSM.16.M88.4 R80, [R36+0x5000] ;  /* 0x005000002450783b */ /* 0x000f280000000200 */
[----:B------:R-:W-:Y:S01]  /*1b2d0*/  HMMA.16816.F32.BF16 R40, R12, R66, R24 ;  /* 0x000000420c28723c */ /* 0x000fe20000041818 */
[----:B------:R-:W4:Y:S07]  /*1b2e0*/  LDSM.16.M88.4 R64, [R38+0x5800] ;  /* 0x005800002640783b */ /* 0x000f2e0000000200 */
[----:B--2---:R-:W-:Y:S01]  /*1b2f0*/  HMMA.16816.F32.BF16 R24, R16, R76, RZ ;  /* 0x0000004c1018723c */ /* 0x004fe200000418ff */
[----:B------:R-:W2:Y:S08]  /*1b300*/  MUFU.TANH R194, R29 ;  /* 0x0000001d00c27308 */ /* 0x000eb00000002400 */
[----:B------:R-:W1:Y:S08]  /*1b310*/  MUFU.TANH R193, R30 ;  /* 0x0000001e00c17308 */ /* 0x000e700000002400 */
[----:B------:R5:W1:Y:S01]  /*1b320*/  MUFU.TANH R192, R31 ;  /* 0x0000001f00c07308 */ /* 0x000a620000002400 */
[-C--:B------:R-:W-:Y:S01]  /*1b330*/  FMUL.FTZ R32, R32, R0.reuse ;  /* 0x0000000020207220 */ /* 0x080fe20000410000 */
[-C--:B------:R-:W-:Y:S01]  /*1b340*/  FMUL.FTZ R33, R33, R0.reuse ;  /* 0x0000000021217220 */ /* 0x080fe20000410000 */
[----:B-----5:R-:W-:Y:S01]  /*1b350*/  HMMA.16816.F32.BF16 R28, R4, R54, R20 ;  /* 0x00000036041c723c */ /* 0x020fe20000041814 */
[-C--:B------:R-:W-:Y:S01]  /*1b360*/  FMUL.FTZ R34, R34, R0.reuse ;  /* 0x0000000022227220 */ /* 0x080fe20000410000 */
[----:B------:R-:W-:-:S03]  /*1b370*/  FMUL.FTZ R35, R35, R0 ;  /* 0x0000000023237220 */ /* 0x000fc60000410000 */
[----:B------:R-:W2:Y:S01]  /*1b380*/  MUFU.TANH R191, R32 ;  /* 0x0000002000bf7308 */ /* 0x000ea20000002400 */
[----:B------:R-:W5:Y:S02]  /*1b390*/  LDSM.16.M88.4 R52, [R2+0x5000] ;  /* 0x005000000234783b */ /* 0x000f640000000200 */
[----:B------:R-:W-:Y:S08]  /*1b3a0*/  HMMA.16816.F32.BF16 R20, R8, R72, R44 ;  /* 0x000000480814723c */ /* 0x000ff0000004182c */
[----:B-1----:R-:W-:Y:S08]  /*1b3b0*/  HMMA.16816.F32.BF16 R44, R12, R56, R24 ;  /* 0x000000380c2c723c */ /* 0x002ff00000041818 */
[----:B------:R-:W-:Y:S01]  /*1b3c0*/  HMMA.16816.F32.BF16 R24, R16, R78, RZ ;  /* 0x0000004e1018723c */ /* 0x000fe200000418ff */
[----:B------:R-:W1:Y:S01]  /*1b3d0*/  MUFU.TANH R190, R33 ;  /* 0x0000002100be7308 */ /* 0x000e620000002400 */
[----:B------:R-:W2:Y:S07]  /*1b3e0*/  LDSM.16.M88.4 R76, [R62+0x6000] ;  /* 0x006000003e4c783b */ /* 0x000eae0000000200 */
[----:B------:R-:W1:Y:S08]  /*1b3f0*/  MUFU.TANH R189, R34 ;  /* 0x0000002200bd7308 */ /* 0x000e700000002400 */
[----:B------:R3:W1:Y:S01]  /*1b400*/  MUFU.TANH R90, R35 ;  /* 0x00000023005a7308 */ /* 0x0006620000002400 */
[-C--:B------:R-:W-:Y:S01]  /*1b410*/  FMUL.FTZ R28, R28, R0.reuse ;  /* 0x000000001c1c7220 */ /* 0x080fe20000410000 */
[-C--:B------:R-:W-:Y:S01]  /*1b420*/  FMUL.FTZ R29, R29, R0.reuse ;  /* 0x000000001d1d7220 */ /* 0x080fe20000410000 */
[----:B---3--:R-:W-:Y:S08]  /*1b430*/  HMMA.16816.F32.BF16 R32, R4, R48, R20 ;  /* 0x000000300420723c */ /* 0x008ff00000041814 */
[----:B------:R-:W-:Y:S01]  /*1b440*/  HMMA.16816.F32.BF16 R20, R8, R74, R40 ;  /* 0x0000004a0814723c */ /* 0x000fe20000041828 */
[-C--:B------:R-:W-:Y:S01]  /*1b450*/  FMUL.FTZ R30, R30, R0.reuse ;  /* 0x000000001e1e7220 */ /* 0x080fe20000410000 */
[-C--:B------:R-:W-:Y:S01]  /*1b460*/  FMUL.FTZ R31, R31, R0.reuse ;  /* 0x000000001f1f7220 */ /* 0x080fe20000410000 */
[----:B------:R-:W3:Y:S01]  /*1b470*/  MUFU.TANH R188, R28 ;  /* 0x0000001c00bc7308 */ /* 0x000ee20000002400 */
[----:B------:R-:W1:Y:S04]  /*1b480*/  LDSM.16.M88.4 R72, [R36+0x5800] ;  /* 0x005800002448783b */ /* 0x000e680000000200 */
[----:B------:R-:W-:Y:S01]  /*1b490*/  HMMA.16816.F32.BF16 R40, R12, R58, R24 ;  /* 0x0000003a0c28723c */ /* 0x000fe20000041818 */
[----:B------:R-:W3:Y:S07]  /*1b4a0*/  LDSM.16.M88.4 R56, [R38+0x6000] ;  /* 0x006000002638783b */ /* 0x000eee0000000200 */
[----:B------:R-:W-:Y:S01]  /*1b4b0*/  HMMA.16816.F32.BF16 R24, R16, R68, RZ ;  /* 0x000000441018723c */ /* 0x000fe200000418ff */
[----:B------:R-:W1:Y:S08]  /*1b4c0*/  MUFU.TANH R86, R29 ;  /* 0x0000001d00567308 */ /* 0x000e700000002400 */
[----:B------:R-:W1:Y:S08]  /*1b4d0*/  MUFU.TANH R63, R30 ;  /* 0x0000001e003f7308 */ /* 0x000e700000002400 */
[----:B------:R4:W1:Y:S01]  /*1b4e0*/  MUFU.TANH R85, R31 ;  /* 0x0000001f00557308 */ /* 0x0008620000002400 */
[-C--:B------:R-:W-:Y:S01]  /*1b4f0*/  FMUL.FTZ R32, R32, R0.reuse ;  /* 0x0000000020207220 */ /* 0x080fe20000410000 */
[-C--:B------:R-:W-:Y:S01]  /*1b500*/  FMUL.FTZ R33, R33, R0.reuse ;  /* 0x0000000021217220 */ /* 0x080fe20000410000 */
[----:B----4-:R-:W-:Y:S01]  /*1b510*/  HMMA.16816.F32.BF16 R28, R4, R50, R20 ;  /* 0x00000032041c723c */ /* 0x010fe20000041814 */
[-C--:B------:R-:W-:Y:S01]  /*1b520*/  FMUL.FTZ R34, R34, R0.reuse ;  /* 0x0000000022227220 */ /* 0x080fe20000410000 */
[----:B------:R-:W-:-:S03]  /*1b530*/  FMUL.FTZ R35, R35, R0 ;  /* 0x0000000023237220 */ /* 0x000fc60000410000 */
[----:B------:R-:W4:Y:S01]  /*1b540*/  MUFU.TANH R187, R32 ;  /* 0x0000002000bb7308 */ /* 0x000f220000002400 */
[----:B------:R-:W4:Y:S02]  /*1b550*/  LDSM.16.M88.4 R48, [R2+0x5800] ;  /* 0x005800000230783b */ /* 0x000f240000000200 */
[----:B------:R-:W-:Y:S08]  /*1b560*/  HMMA.16816.F32.BF16 R20, R8, R80, R44 ;  /* 0x000000500814723c */ /* 0x000ff0000004182c */
[----:B------:R-:W-:Y:S08]  /*1b570*/  HMMA.16816.F32.BF16 R44, R12, R64, R24 ;  /* 0x000000400c2c723c */ /* 0x000ff00000041818 */
[----:B------:R-:W-:Y:S01]  /*1b580*/  HMMA.16816.F32.BF16 R24, R16, R70, RZ ;  /* 0x000000461018723c */ /* 0x000fe200000418ff */
[----:B------:R-:W1:Y:S01]  /*1b590*/  MUFU.TANH R96, R33 ;  /* 0x0000002100607308 */ /* 0x000e620000002400 */
[----:B------:R-:W4:Y:S07]  /*1b5a0*/  LDSM.16.M88.4 R68, [R62+0x6800] ;  /* 0x006800003e44783b */ /* 0x000f2e0000000200 */
        /* <DEDUP_REMOVED lines=11> */
[----:B------:R-:W5:Y:S07]  /*1b660*/  LDSM.16.M88.4 R64, [R38+0x6800] ;  /* 0x006800002640783b */ /* 0x000f6e0000000200 */
[----:B--2---:R-:W-:Y:S01]  /*1b670*/  HMMA.16816.F32.BF16 R24, R16, R76, RZ ;  /* 0x0000004c1018723c */ /* 0x004fe200000418ff */
[----:B------:R-:W2:Y:S08]  /*1b680*/  MUFU.TANH R98, R29 ;  /* 0x0000001d00627308 */ /* 0x000eb00000002400 */
        /* <DEDUP_REMOVED lines=8> */
[----:B------:R-:W2:Y:S02]  /*1b710*/  LDSM.16.M88.4 R52, [R2+0x6000] ;  /* 0x006000000234783b */ /* 0x000ea40000000200 */
[----:B-1----:R-:W-:Y:S08]  /*1b720*/  HMMA.16816.F32.BF16 R20, R8, R72, R44 ;  /* 0x000000480814723c */ /* 0x002ff0000004182c */
        /* <DEDUP_REMOVED lines=13> */
[----:B------:R-:W1:Y:S04]  /*1b800*/  LDSM.16.M88.4 R72, [R36+0x6800] ;  /* 0x006800002448783b */ /* 0x000e680000000200 */
[----:B------:R-:W-:Y:S01]  /*1b810*/  HMMA.16816.F32.BF16 R40, R12, R58, R24 ;  /* 0x0000003a0c28723c */ /* 0x000fe20000041818 */
[----:B------:R-:W4:Y:S07]  /*1b820*/  LDSM.16.M88.4 R56, [R38+0x7000] ;  /* 0x007000002638783b */ /* 0x000f2e0000000200 */
[----:B------:R-:W-:Y:S01]  /*1b830*/  HMMA.16816.F32.BF16 R24, R16, R68, RZ ;  /* 0x000000441018723c */ /* 0x000fe200000418ff */
[----:B------:R-:W1:Y:S08]  /*1b840*/  MUFU.TANH R110, R29 ;  /* 0x0000001d006e7308 */ /* 0x000e700000002400 */
[----:B------:R-:W1:Y:S08]  /*1b850*/  MUFU.TANH R108, R30 ;  /* 0x0000001e006c7308 */ /* 0x000e700000002400 */
[----:B------:R5:W1:Y:S01]  /*1b860*/  MUFU.TANH R104, R31 ;  /* 0x0000001f00687308 */ /* 0x000a620000002400 */
[-C--:B------:R-:W-:Y:S01]  /*1b870*/  FMUL.FTZ R32, R32, R0.reuse ;  /* 0x0000000020207220 */ /* 0x080fe20000410000 */
[-C--:B------:R-:W-:Y:S01]  /*1b880*/  FMUL.FTZ R33, R33, R0.reuse ;  /* 0x0000000021217220 */ /* 0x080fe20000410000 */
[----:B-----5:R-:W-:Y:S01]  /*1b890*/  HMMA.16816.F32.BF16 R28, R4, R50, R20 ;  /* 0x00000032041c723c */ /* 0x020fe20000041814 */
[-C--:B------:R-:W-:Y:S01]  /*1b8a0*/  FMUL.FTZ R34, R34, R0.reuse ;  /* 0x0000000022227220 */ /* 0x080fe20000410000 */
[----:B------:R-:W-:-:S03]  /*1b8b0*/  FMUL.FTZ R35, R35, R0 ;  /* 0x0000000023237220 */ /* 0x000fc60000410000 */
[----:B------:R-:W1:Y:S01]  /*1b8c0*/  MUFU.TANH R178, R32 ;  /* 0x0000002000b27308 */ /* 0x000e620000002400 */
[----:B------:R-:W5:Y:S02]  /*1b8d0*/  LDSM.16.M88.4 R48, [R2+0x6800] ;  /* 0x006800000230783b */ /* 0x000f640000000200 */
[----:B------:R-:W-:Y:S08]  /*1b8e0*/  HMMA.16816.F32.BF16 R20, R8, R80, R44 ;  /* 0x000000500814723c */ /* 0x000ff0000004182c */
[----:B------:R-:W-:Y:S08]  /*1b8f0*/  HMMA.16816.F32.BF16 R44, R12, R64, R24 ;  /* 0x000000400c2c723c */ /* 0x000ff00000041818 */
[----:B------:R-:W-:Y:S01]  /*1b900*/  HMMA.16816.F32.BF16 R24, R16, R70, RZ ;  /* 0x000000461018723c */ /* 0x000fe200000418ff */
[----:B------:R-:W1:Y:S01]  /*1b910*/  MUFU.TANH R177, R33 ;  /* 0x0000002100b17308 */ /* 0x000e620000002400 */
[----:B------:R-:W5:Y:S07]  /*1b920*/  LDSM.16.M88.4 R68, [R62+0x7800] ;  /* 0x007800003e44783b */ /* 0x000f6e0000000200 */
[----:B------:R-:W1:Y:S08]  /*1b930*/  MUFU.TANH R91, R34 ;  /* 0x00000022005b7308 */ /* 0x000e700000002400 */
[----:B------:R2:W1:Y:S01]  /*1b940*/  MUFU.TANH R117, R35 ;  /* 0x0000002300757308 */ /* 0x0004620000002400 */
[-C--:B------:R-:W-:Y:S01]  /*1b950*/  FMUL.FTZ R28, R28, R0.reuse ;  /* 0x000000001c1c7220 */ /* 0x080fe20000410000 */
[-C--:B------:R-:W-:Y:S01]  /*1b960*/  FMUL.FTZ R29, R29, R0.reuse ;  /* 0x000000001d1d7220 */ /* 0x080fe20000410000 */
[----:B--2---:R-:W-:Y:S08]  /*1b970*/  HMMA.16816.F32.BF16 R32, R4, R52, R20 ;  /* 0x000000340420723c */ /* 0x004ff00000041814 */
[----:B------:R-:W-:Y:S01]  /*1b980*/  HMMA.16816.F32.BF16 R20, R8, R82, R40 ;  /* 0x000000520814723c */ /* 0x000fe20000041828 */
[-C--:B------:R-:W-:Y:S01]  /*1b990*/  FMUL.FTZ R30, R30, R0.reuse ;  /* 0x000000001e1e7220 */ /* 0x080fe20000410000 */
[-C--:B------:R-:W-:Y:S01]  /*1b9a0*/  FMUL.FTZ R31, R31, R0.reuse ;  /* 0x000000001f1f7220 */ /* 0x080fe20000410000 */
[----:B------:R-:W2:Y:S01]  /*1b9b0*/  MUFU.TANH R180, R28 ;  /* 0x0000001c00b47308 */ /* 0x000ea20000002400 */
[----:B------:R-:W-:Y:S04]  /*1b9c0*/  LDSM.16.M88.4 R80, [R36+0x8000] ;  /* 0x008000002450783b */ /* 0x000fe80000000200 */
[----:B------:R-:W-:Y:S01]  /*1b9d0*/  HMMA.16816.F32.BF16 R40, R12, R66, R24 ;  /* 0x000000420c28723c */ /* 0x000fe20000041818 */
[----:B------:R-:W-:Y:S07]  /*1b9e0*/  LDSM.16.M88.4 R64, [R38+0x7800] ;  /* 0x007800002640783b */ /* 0x000fee0000000200 */
[----:B---3--:R-:W-:Y:S01]  /*1b9f0*/  HMMA.16816.F32.BF16 R24, R16, R76, RZ ;  /* 0x0000004c1018723c */ /* 0x008fe200000418ff */
[----:B------:R-:W3:Y:S08]  /*1ba00*/  MUFU.TANH R179, R29 ;  /* 0x0000001d00b37308 */ /* 0x000ef00000002400 */
[----:B------:R-:W1:Y:S08]  /*1ba10*/  MUFU.TANH R92, R30 ;  /* 0x0000001e005c7308 */ /* 0x000e700000002400 */
[----:B------:R4:W1:Y:S01]  /*1ba20*/  MUFU.TANH R174, R31 ;  /* 0x0000001f00ae7308 */ /* 0x0008620000002400 */
[-C--:B------:R-:W-:Y:S01]  /*1ba30*/  FMUL.FTZ R32, R32, R0.reuse ;  /* 0x0000000020207220 */ /* 0x080fe20000410000 */
[----:B----4-:R-:W-:Y:S01]  /*1ba40*/  HMMA.16816.F32.BF16 R28, R4, R54, R20 ;  /* 0x00000036041c723c */ /* 0x010fe20000041814 */
[-C--:B------:R-:W-:Y:S01]  /*1ba50*/  FMUL.FTZ R33, R33, R0.reuse ;  /* 0x0000000021217220 */ /* 0x080fe20000410000 */
[-C--:B------:R-:W-:Y:S01]  /*1ba60*/  FMUL.FTZ R34, R34, R0.reuse ;  /* 0x0000000022227220 */ /* 0x080fe20000410000 */
[----:B------:R-:W-:-:S03]  /*1ba70*/  FMUL.FTZ R35, R35, R0 ;  /* 0x0000000023237220 */ /* 0x000fc60000410000 */
[----:B------:R-:W4:Y:S01]  /*1ba80*/  MUFU.TANH R183, R32 ;  /* 0x0000002000b77308 */ /* 0x000f220000002400 */
[----:B------:R-:W-:Y:S01]  /*1ba90*/  LDSM.16.M88.4 R52, [R2+0x7000] ;  /* 0x007000000234783b */ /* 0x000fe20000000200 */
[----:B-1----:R-:W-:Y:S08]  /*1baa0*/  HMMA.16816.F32.BF16 R20, R8, R72, R44 ;  /* 0x000000480814723c */ /* 0x002ff0000004182c */
[----:B------:R-:W-:Y:S08]  /*1bab0*/  HMMA.16816.F32.BF16 R44, R12, R56, R24 ;  /* 0x000000380c2c723c */ /* 0x000ff00000041818 */
[----:B------:R-:W-:Y:S01]  /*1bac0*/  HMMA.16816.F32.BF16 R24, R16, R78, RZ ;  /* 0x0000004e1018723c */ /* 0x000fe200000418ff */
[----:B------:R-:W1:Y:S01]  /*1bad0*/  LDSM.16.M88.4 R76, [R36+0x7000] ;  /* 0x00700000244c783b */ /* 0x000e620000000200 */
[----:B------:R-:W1:Y:S08]  /*1bae0*/  MUFU.TANH R182, R33 ;  /* 0x0000002100b67308 */ /* 0x000e700000002400 */
[----:B------:R-:W1:Y:S08]  /*1baf0*/  MUFU.TANH R100, R34 ;  /* 0x0000002200647308 */ /* 0x000e700000002400 */
[----:B------:R5:W1:Y:S01]  /*1bb00*/  MUFU.TANH R181, R35 ;  /* 0x0000002300b57308 */ /* 0x000a620000002400 */
[-C--:B------:R-:W-:Y:S01]  /*1bb10*/  FMUL.FTZ R28, R28, R0.reuse ;  /* 0x000000001c1c7220 */ /* 0x080fe20000410000 */
[-C--:B------:R-:W-:Y:S01]  /*1bb20*/  FMUL.FTZ R29, R29, R0.reuse ;  /* 0x000000001d1d7220 */ /* 0x080fe20000410000 */
[----:B-----5:R-:W-:Y:S08]  /*1bb30*/  HMMA.16816.F32.BF16 R32, R4, R48, R20 ;  /* 0x000000300420723c */ /* 0x020ff00000041814 */
[----:B------:R-:W-:Y:S01]  /*1bb40*/  HMMA.16816.F32.BF16 R20, R8, R74, R40 ;  /* 0x0000004a0814723c */ /* 0x000fe20000041828 */
[----:B------:R-:W5:Y:S07]  /*1bb50*/  LDSM.16.M88.4 R72, [R62+0x8000] ;  /* 0x008000003e48783b */ /* 0x000f6e0000000200 */
[----:B------:R-:W-:Y:S01]  /*1bb60*/  HMMA.16816.F32.BF16 R40, R12, R58, R24 ;  /* 0x0000003a0c28723c */ /* 0x000fe20000041818 */
[-C--:B------:R-:W-:Y:S01]  /*1bb70*/  FMUL.FTZ R30, R30, R0.reuse ;  /* 0x000000001e1e7220 */ /* 0x080fe20000410000 */
[-C--:B------:R-:W-:Y:S01]  /*1bb80*/  FMUL.FTZ R31, R31, R0.reuse ;  /* 0x000000001f1f7220 */ /* 0x080fe20000410000 */
[----:B------:R-:W1:Y:S01]  /*1bb90*/  MUFU.TANH R176, R28 ;  /* 0x0000001c00b07308 */ /* 0x000e620000002400 */
[----:B------:R-:W-:Y:S04]  /*1bba0*/  LDSM.16.M88.4 R56, [R38+0x8000] ;  /* 0x008000002638783b */ /* 0x000fe80000000200 */
[----:B------:R-:W-:Y:S03]  /*1bbb0*/  HMMA.16816.F32.BF16 R24, R16, R68, RZ ;  /* 0x000000441018723c */ /* 0x000fe600000418ff */
[----:B------:R-:W1:Y:S08]  /*1bbc0*/  MUFU.TANH R175, R29 ;  /* 0x0000001d00af7308 */ /* 0x000e700000002400 */
[----:B------:R-:W1:Y:S08]  /*1bbd0*/  MUFU.TANH R101, R30 ;  /* 0x0000001e00657308 */ /* 0x000e700000002400 */
[----:B------:R2:W1:Y:S01]  /*1bbe0*/  MUFU.TANH R173, R31 ;  /* 0x0000001f00ad7308 */ /* 0x0004620000002400 */
[-C--:B------:R-:W-:Y:S01]  /*1bbf0*/  FMUL.FTZ R32, R32, R0.reuse ;  /* 0x0000000020207220 */ /* 0x080fe20000410000 */
[----:B--2---:R-:W-:Y:S01]  /*1bc00*/  HMMA.16816.F32.BF16 R28, R4, R50, R20 ;  /* 0x00000032041c723c */ /* 0x004fe20000041814 */
[-C--:B------:R-:W-:Y:S01]  /*1bc10*/  FMUL.FTZ R33, R33, R0.reuse ;  /* 0x0000000021217220 */ /* 0x080fe20000410000 */
[-C--:B------:R-:W-:Y:S01]  /*1bc20*/  FMUL.FTZ R34, R34, R0.reuse ;  /* 0x0000000022227220 */ /* 0x080fe20000410000 */
[----:B------:R-:W-:-:S03]  /*1bc30*/  FMUL.FTZ R35, R35, R0 ;  /* 0x0000000023237220 */ /* 0x000fc60000410000 */
[----:B------:R-:W2:Y:S01]  /*1bc40*/  MUFU.TANH R172, R32 ;  /* 0x0000002000ac7308 */ /* 0x000ea20000002400 */
        /* <DEDUP_REMOVED lines=15> */
[----:B------:R-:W-:Y:S04]  /*1bd40*/  LDSM.16.M88.4 R76, [R38+0x8800] ;  /* 0x00880000264c783b */ /* 0x000fe80000000200 */
[----:B------:R-:W-:Y:S01]  /*1bd50*/  HMMA.16816.F32.BF16 R40, R12, R66, R24 ;  /* 0x000000420c28723c */ /* 0x000fe20000041818 */
[----:B------:R-:W4:Y:S07]  /*1bd60*/  LDSM.16.M88.4 R64, [R62+0x8800] ;  /* 0x008800003e40783b */ /* 0x000f2e0000000200 */
[----:B-----5:R-:W-:Y:S01]  /*1bd70*/  HMMA.16816.F32.BF16 R24, R16, R72, RZ ;  /* 0x000000481018723c */ /* 0x020fe200000418ff */
        /* <DEDUP_REMOVED lines=10> */
[----:B-1----:R-:W-:Y:S08]  /*1be20*/  HMMA.16816.F32.BF16 R20, R8, R68, R44 ;  /* 0x000000440814723c */ /* 0x002ff0000004182c */
[----:B------:R-:W-:Y:S08]  /*1be30*/  HMMA.16816.F32.BF16 R44, R12, R56, R24 ;  /* 0x000000380c2c723c */ /* 0x000ff00000041818 */
[----:B------:R-:W-:Y:S01]  /*1be40*/  HMMA.16816.F32.BF16 R24, R16, R74, RZ ;  /* 0x0000004a1018723c */ /* 0x000fe200000418ff */
[----:B------:R-:W1:Y:S01]  /*1be50*/  MUFU.TANH R129, R33 ;  /* 0x0000002100817308 */ /* 0x000e620000002400 */
[-C--:B------:R-:W-:Y:S01]  /*1be60*/  FMUL.FTZ R28, R28, R0.reuse ;  /* 0x000000001c1c7220 */ /* 0x080fe20000410000 */
[-C--:B------:R-:W-:Y:S01]  /*1be70*/  FMUL.FTZ R29, R29, R0.reuse ;  /* 0x000000001d1d7220 */ /* 0x080fe20000410000 */
[-C--:B------:R-:W-:Y:S01]  /*1be80*/  FMUL.FTZ R30, R30, R0.reuse ;  /* 0x000000001e1e7220 */ /* 0x080fe20000410000 */
[-C--:B------:R-:W-:Y:S01]  /*1be90*/  FMUL.FTZ R31, R31, R0.reuse ;  /* 0x000000001f1f7220 */ /* 0x080fe20000410000 */
[----:B------:R-:W-:Y:S03]  /*1bea0*/  LDSM.16.M88.4 R72, [R36+0x8800] ;  /* 0x008800002448783b */ /* 0x000fe60000000200 */
[----:B------:R-:W1:Y:S08]  /*1beb0*/  MUFU.TANH R128, R34 ;  /* 0x0000002200807308 */ /* 0x000e700000002400 */
[----:B------:R3:W1:Y:S02]  /*1bec0*/  MUFU.TANH R127, R35 ;  /* 0x00000023007f7308 */ /* 0x0006640000002400 */
[----:B---3--:R-:W-:Y:S08]  /*1bed0*/  HMMA.16816.F32.BF16 R32, R4, R48, R20 ;  /* 0x000000300420723c */ /* 0x008ff00000041814 */
[----:B------:R-:W-:Y:S01]  /*1bee0*/  HMMA.16816.F32.BF16 R20, R8, R70, R40 ;  /* 0x000000460814723c */ /* 0x000fe20000041828 */
[----:B------:R-:W3:Y:S01]  /*1bef0*/  MUFU.TANH R126, R28 ;  /* 0x0000001c007e7308 */ /* 0x000ee20000002400 */
[----:B------:R-:W-:Y:S06]  /*1bf00*/  LDSM.16.M88.4 R68, [R2+0x8800] ;  /* 0x008800000244783b */ /* 0x000fec0000000200 */
[----:B------:R-:W-:Y:S01]  /*1bf10*/  HMMA.16816.F32.BF16 R40, R12, R58, R24 ;  /* 0x0000003a0c28723c */ /* 0x000fe20000041818 */
[----:B------:R-:W2:Y:S07]  /*1bf20*/  LDSM.16.M88.4 R56, [R2+0x8000] ;  /* 0x008000000238783b */ /* 0x000eae0000000200 */
[----:B----4-:R-:W-:Y:S01]  /*1bf30*/  HMMA.16816.F32.BF16 R24, R16, R64, RZ ;  /* 0x000000401018723c */ /* 0x010fe200000418ff */
[----:B------:R-:W4:Y:S08]  /*1bf40*/  MUFU.TANH R125, R29 ;  /* 0x0000001d007d7308 */ /* 0x000f300000002400 */
[----:B------:R-:W1:Y:S08]  /*1bf50*/  MUFU.TANH R124, R30 ;  /* 0x0000001e007c7308 */ /* 0x000e700000002400 */
[----:B------:R5:W1:Y:S01]  /*1bf60*/  MUFU.TANH R123, R31 ;  /* 0x0000001f007b7308 */ /* 0x000a620000002400 */
[-C--:B------:R-:W-:Y:S01]  /*1bf70*/  FMUL.FTZ R32, R32, R0.reuse ;  /* 0x0000000020207220 */ /* 0x080fe20000410000 */
[-C--:B------:R-:W-:Y:S01]  /*1bf80*/  FMUL.FTZ R33, R33, R0.reuse ;  /* 0x0000000021217220 */ /* 0x080fe20000410000 */
[----:B-----5:R-:W-:Y:S08]  /*1bf90*/  HMMA.16816.F32.BF16 R28, R4, R50, R20 ;  /* 0x00000032041c723c */ /* 0x020ff00000041814 */
[----:B------:R-:W-:Y:S08]  /*1bfa0*/  HMMA.16816.F32.BF16 R20, R8, R80, R44 ;  /* 0x000000500814723c */ /* 0x000ff0000004182c */
[----:B------:R-:W-:Y:S08]  /*1bfb0*/  HMMA.16816.F32.BF16 R48, R12, R76, R24 ;  /* 0x0000004c0c30723c */ /* 0x000ff00000041818 */
[----:B------:R-:W-:Y:S01]  /*1bfc0*/  HMMA.16816.F32.BF16 R24, R16, R66, RZ ;  /* 0x000000421018723c */ /* 0x000fe200000418ff */
[----:B------:R-:W5:Y:S01]  /*1bfd0*/  LDSM.16.M88.4 R64, [R38+0x9000] ;  /* 0x009000002640783b */ /* 0x000f620000000200 */
[-C--:B------:R-:W-:Y:S01]  /*1bfe0*/  FMUL.FTZ R34, R34, R0.reuse ;  /* 0x0000000022227220 */ /* 0x080fe20000410000 */
[-C--:B------:R-:W-:Y:S01]  /*1bff0*/  FMUL.FTZ R35, R35, R0.reuse ;  /* 0x0000000023237220 */ /* 0x080fe20000410000 */
[----:B------:R-:W1:Y:S08]  /*1c000*/  MUFU.TANH R122, R32 ;  /* 0x00000020007a7308 */ /* 0x000e700000002400 */
[----:B------:R-:W1:Y:S08]  /*1c010*/  MUFU.TANH R121, R33 ;  /* 0x0000002100797308 */ /* 0x000e700000002400 */
[----:B------:R-:W1:Y:S01]  /*1c020*/  MUFU.TANH R120, R34 ;  /* 0x0000002200787308 */ /* 0x000e620000002400 */
[----:B------:R-:W-:Y:S01]  /*1c030*/  HMMA.16816.F32.BF16 R44, R12, R78, R24 ;  /* 0x0000004e0c2c723c */ /* 0x000fe20000041818 */
[-C--:B------:R-:W-:Y:S01]  /*1c040*/  FMUL.FTZ R28, R28, R0.reuse ;  /* 0x000000001c1c7220 */ /* 0x080fe20000410000 */
[-C--:B------:R-:W-:Y:S01]  /*1c050*/  FMUL.FTZ R29, R29, R0.reuse ;  /* 0x000000001d1d7220 */ /* 0x080fe20000410000 */
[-C--:B------:R-:W-:Y:S01]  /*1c060*/  FMUL.FTZ R30, R30, R0.reuse ;  /* 0x000000001e1e7220 */ /* 0x080fe20000410000 */
[-C--:B------:R-:W-:Y:S01]  /*1c070*/  FMUL.FTZ R31, R31, R0.reuse ;  /* 0x000000001f1f7220 */ /* 0x080fe20000410000 */
[----:B------:R-:W-:Y:S02]  /*1c080*/  LDSM.16.M88.4 R76, [R38+0x9800] ;  /* 0x00980000264c783b */ /* 0x000fe40000000200 */
[----:B------:R2:W1:Y:S01]  /*1c090*/  MUFU.TANH R119, R35 ;  /* 0x0000002300777308 */ /* 0x0004620000002400 */
[----:B------:R-:W-:Y:S08]  /*1c0a0*/  HMMA.16816.F32.BF16 R24, R16, R52, RZ ;  /* 0x000000341018723c */ /* 0x000ff000000418ff */
[----:B--2---:R-:W-:Y:S08]  /*1c0b0*/  HMMA.16816.F32.BF16 R32, R4, R56, R20 ;  /* 0x000000380420723c */ /* 0x004ff00000041814 */
[----:B------:R-:W-:Y:S01]  /*1c0c0*/  HMMA.16816.F32.BF16 R20, R8, R82, R40 ;  /* 0x000000520814723c */ /* 0x000fe20000041828 */
[----:B------:R-:W2:Y:S01]  /*1c0d0*/  LDSM.16.M88.4 R80, [R62+0x9800] ;  /* 0x009800003e50783b */ /* 0x000ea20000000200 */
[----:B------:R-:W1:Y:S08]  /*1c0e0*/  MUFU.TANH R118, R28 ;  /* 0x0000001c00767308 */ /* 0x000e700000002400 */
[----:B------:R-:W1:Y:S08]  /*1c0f0*/  MUFU.TANH R116, R29 ;  /* 0x0000001d00747308 */ /* 0x000e700000002400 */
[----:B------:R-:W1:Y:S08]  /*1c100*/  MUFU.TANH R115, R30 ;  /* 0x0000001e00737308 */ /* 0x000e700000002400 */
[----:B------:R3:W1:Y:S02]  /*1c110*/  MUFU.TANH R113, R31 ;  /* 0x0000001f00717308 */ /* 0x0006640000002400 */
[----:B---3--:R-:W-:Y:S01]  /*1c120*/  HMMA.16816.F32.BF16 R28, R4, R58, R20 ;  /* 0x0000003a041c723c */ /* 0x008fe20000041814 */
[-C--:B------:R-:W-:Y:S01]  /*1c130*/  FMUL.FTZ R32, R32, R0.reuse ;  /* 0x0000000020207220 */ /* 0x080fe20000410000 */
[-C--:B------:R-:W-:Y:S01]  /*1c140*/  FMUL.FTZ R33, R33, R0.reuse ;  /* 0x0000000021217220 */ /* 0x080fe20000410000 */
[-C--:B------:R-:W-:Y:S01]  /*1c150*/  FMUL.FTZ R34, R34, R0.reuse ;  /* 0x0000000022227220 */ /* 0x080fe20000410000 */
[-C--:B------:R-:W-:Y:S01]  /*1c160*/  FMUL.FTZ R35, R35, R0.reuse ;  /* 0x0000000023237220 */ /* 0x080fe20000410000 */
[----:B------:R-:W-:Y:S03]  /*1c170*/  LDSM.16.M88.4 R56, [R2+0x9000] ;  /* 0x009000000238783b */ /* 0x000fe60000000200 */
[----:B------:R-:W-:Y:S08]  /*1c180*/  HMMA.16816.F32.BF16 R20, R8, R72, R48 ;  /* 0x000000480814723c */ /* 0x000ff00000041830 */
[----:B-----5:R-:W-:Y:S08]  /*1c190*/  HMMA.16816.F32.BF16 R48, R12, R64, R24 ;  /* 0x000000400c30723c */ /* 0x020ff00000041818 */
[----:B------:R-:W-:Y:S01]  /*1c1a0*/  HMMA.16816.F32.BF16 R24, R16, R54, RZ ;  /* 0x000000361018723c */ /* 0x000fe200000418ff */
[----:B------:R-:W3:Y:S01]  /*1c1b0*/  LDSM.16.M88.4 R52, [R36+0x9000] ;  /* 0x009000002434783b */ /* 0x000ee20000000200 */
[----:B------:R-:W1:Y:S06]  /*1c1c0*/  MUFU.TANH R112, R32 ;  /* 0x0000002000707308 */ /* 0x000e6c0000002400 */
[----:B------:R-:W-:Y:S02]  /*1c1d0*/  HMMA.16816.F32.BF16 R40, R4, R68, R20 ;  /* 0x000000440428723c */ /* 0x000fe40000041814 */
[----:B------:R-:W1:Y:S06]  /*1c1e0*/  MUFU.TANH R111, R33 ;  /* 0x00000021006f7308 */ /* 0x000e6c0000002400 */
[----:B------:R-:W-:Y:S02]  /*1c1f0*/  HMMA.16816.F32.BF16 R20, R8, R74, R44 ;  /* 0x0000004a0814723c */ /* 0x000fe4000004182c */
[----:B------:R-:W1:Y:S08]  /*1c200*/  MUFU.TANH R107, R34 ;  /* 0x00000022006b7308 */ /* 0x000e700000002400 */
[----:B------:R5:W1:Y:S01]  /*1c210*/  MUFU.TANH R106, R35 ;  /* 0x00000023006a7308 */ /* 0x000a620000002400 */
[-C--:B------:R-:W-:Y:S01]  /*1c220*/  FMUL.FTZ R40, R40, R0.reuse ;  /* 0x0000000028287220 */ /* 0x080fe20000410000 */
[-C--:B------:R-:W-:Y:S01]  /*1c230*/  FMUL.FTZ R41, R41, R0.reuse ;  /* 0x0000000029297220 */ /* 0x080fe20000410000 */
[-C--:B------:R-:W-:Y:S01]  /*1c240*/  FMUL.FTZ R42, R42, R0.reuse ;  /* 0x000000002a2a7220 */ /* 0x080fe20000410000 */
[----:B-----5:R-:W-:Y:S01]  /*1c250*/  HMMA.16816.F32.BF16 R32, R12, R66, R24 ;  /* 0x000000420c20723c */ /* 0x020fe20000041818 */
[----:B------:R-:W5:Y:S07]  /*1c260*/  LDSM.16.M88.4 R64, [R36+0x9800] ;  /* 0x009800002440783b */ /* 0x000f6e0000000200 */
[C---:B--2---:R-:W-:Y:S08]  /*1c270*/  HMMA.16816.F32.BF16 R24, R16.reuse, R80, RZ ;  /* 0x000000501018723c */ /* 0x044ff000000418ff */
[----:B------:R-:W-:Y:S01]  /*1c280*/  HMMA.16816.F32.BF16 R16, R16, R82, RZ ;  /* 0x000000521010723c */ /* 0x000fe200000418ff */
[-C--:B------:R-:W-:Y:S01]  /*1c290*/  FMUL.FTZ R43, R43, R0.reuse ;  /* 0x000000002b2b7220 */ /* 0x080fe20000410000 */
[----:B------:R-:W2:Y:S06]  /*1c2a0*/  MUFU.TANH R84, R40 ;  /* 0x0000002800547308 */ /* 0x000eac0000002400 */
[----:B------:R-:W-:Y:S02]  /*1c2b0*/  HMMA.16816.F32.BF16 R44, R4, R70, R20 ;  /* 0x00000046042c723c */ /* 0x000fe40000041814 */
[----:B------:R-:W1:Y:S06]  /*1c2c0*/  MUFU.TANH R71, R41 ;  /* 0x0000002900477308 */ /* 0x000e6c0000002400 */
[----:B---3--:R-:W-:Y:S02]  /*1c2d0*/  HMMA.16816.F32.BF16 R20, R8, R52, R48 ;  /* 0x000000340814723c */ /* 0x008fe40000041830 */
[----:B------:R-:W3:Y:S06]  /*1c2e0*/  MUFU.TANH R70, R42 ;  /* 0x0000002a00467308 */ /* 0x000eec0000002400 */
[C---:B------:R-:W-:Y:S02]  /*1c2f0*/  HMMA.16816.F32.BF16 R24, R12.reuse, R76, R24 ;  /* 0x0000004c0c18723c */ /* 0x040fe40000041818 */
[----:B------:R4:W1:Y:S06]  /*1c300*/  MUFU.TANH R69, R43 ;  /* 0x0000002b00457308 */ /* 0x00086c0000002400 */
[----:B------:R-:W-:Y:S01]  /*1c310*/  HMMA.16816.F32.BF16 R12, R12, R78, R16 ;  /* 0x0000004e0c0c723c */ /* 0x000fe20000041810 */
[----:B----4-:R-:W4:Y:S01]  /*1c320*/  LDSM.16.M88.4 R40, [R2+0x9800] ;  /* 0x009800000228783b */ /* 0x010f220000000200 */
[-C--:B------:R-:W-:Y:S01]  /*1c330*/  FMUL.FTZ R28, R28, R0.reuse ;  /* 0x000000001c1c7220 */ /* 0x080fe20000410000 */
[-C--:B------:R-:W-:Y:S01]  /*1c340*/  FMUL.FTZ R29, R29, R0.reuse ;  /* 0x000000001d1d7220 */ /* 0x080fe20000410000 */
[-C--:B------:R-:W-:Y:S01]  /*1c350*/  FMUL.FTZ R30, R30, R0.reuse ;  /* 0x000000001e1e7220 */ /* 0x080fe20000410000 */
[----:B------:R-:W-:Y:S01]  /*1c360*/  FMUL.FTZ R31, R31, R0 ;  /* 0x000000001f1f7220 */ /* 0x000fe20000410000 */
[----:B------:R-:W1:Y:S01]  /*1c370*/  MUFU.TANH R103, R28 ;  /* 0x0000001c00677308 */ /* 0x000e620000002400 */
[----:B------:R-:W-:Y:S01]  /*1c380*/  MOV R79, R238 ;  /* 0x000000ee004f7202 */ /* 0x000fe20000000f00 */
[-C--:B------:R-:W-:Y:S01]  /*1c390*/  FMUL.FTZ R44, R44, R0.reuse ;  /* 0x000000002c2c7220 */ /* 0x080fe20000410000 */
[----:B------:R-:W-:Y:S01]  /*1c3a0*/  MOV R77, R239 ;  /* 0x000000ef004d7202 */ /* 0x000fe20000000f00 */
[-C--:B------:R-:W-:Y:S01]  /*1c3b0*/  FMUL.FTZ R45, R45, R0.reuse ;  /* 0x000000002d2d7220 */ /* 0x080fe20000410000 */
[-C--:B------:R-:W-:Y:S01]  /*1c3c0*/  FMUL.FTZ R46, R46, R0.reuse ;  /* 0x000000002e2e7220 */ /* 0x080fe20000410000 */
[----:B------:R-:W-:Y:S01]  /*1c3d0*/  FMUL.FTZ R47, R47, R0 ;  /* 0x000000002f2f7220 */ /* 0x000fe20000410000 */
[----:B------:R-:W-:-:S04]  /*1c3e0*/  DEPBAR.LE SB0, 0x0 ;  /* 0x000080000000791a */ /* 0x000fc80000000000 */
[----:B------:R-:W1:Y:S08]  /*1c3f0*/  MUFU.TANH R102, R29 ;  /* 0x0000001d00667308 */ /* 0x000e700000002400 */
[----:B------:R-:W1:Y:S08]  /*1c400*/  MUFU.TANH R99, R30 ;  /* 0x0000001e00637308 */ /* 0x000e700000002400 */
[----:B------:R2:W1:Y:S02]  /*1c410*/  MUFU.TANH R87, R31 ;  /* 0x0000001f00577308 */ /* 0x0004640000002400 */
[----:B--2---:R-:W-:Y:S08]  /*1c420*/  HMMA.16816.F32.BF16 R28, R8, R54, R32 ;  /* 0x00000036081c723c */ /* 0x004ff00000041820 */
[----:B------:R-:W-:Y:S08]  /*1c430*/  HMMA.16816.F32.BF16 R32, R4, R56, R20 ;  /* 0x000000380420723c */ /* 0x000ff00000041814 */
[C---:B-----5:R-:W-:Y:S08]  /*1c440*/  HMMA.16816.F32.BF16 R20, R8.reuse, R64, R24 ;  /* 0x000000400814723c */ /* 0x060ff00000041818 */
[----:B------:R-:W-:Y:S08]  /*1c450*/  HMMA.16816.F32.BF16 R8, R8, R66, R12 ;  /* 0x000000420808723c */ /* 0x000ff0000004180c */
[C---:B------:R-:W-:Y:S08]  /*1c460*/  HMMA.16816.F32.BF16 R24, R4.reuse, R58, R28 ;  /* 0x0000003a0418723c */ /* 0x040ff0000004181c */
[C---:B----4-:R-:W-:Y:S08]  /*1c470*/  HMMA.16816.F32.BF16 R16, R4.reuse, R40, R20 ;  /* 0x000000280410723c */ /* 0x050ff00000041814 */
[----:B------:R-:W-:Y:S01]  /*1c480*/  HMMA.16816.F32.BF16 R4, R4, R42, R8 ;  /* 0x0000002a0404723c */ /* 0x000fe20000041808 */
[----:B------:R-:W-:-:S02]  /*1c490*/  IADD3 R238, PT, PT, R79, -0x2, RZ ;  /* 0xfffffffe4fee7810 */ /* 0x000fc40007ffe0ff */
        /* <DEDUP_REMOVED lines=12> */
[----:B------:R-:W-:Y:S01]  /*1c560*/  ISETP.GT.AND P0, PT, R238, R77, PT ;  /* 0x0000004dee00720c */ /* 0x000fe20003f04270 */
[----:B------:R2:W4:Y:S03]  /*1c570*/  MUFU.TANH R36, R24 ;  /* 0x0000001800247308 */ /* 0x0005260000002400 */
[-C--:B------:R-:W-:Y:S01]  /*1c580*/  FMUL.FTZ R4, R4, R0.reuse ;  /* 0x0000000004047220 */ /* 0x080fe20000410000 */
[-C--:B------:R-:W-:Y:S01]  /*1c590*/  FMUL.FTZ R5, R5, R0.reuse ;  /* 0x0000000005057220 */ /* 0x080fe20000410000 */
[-C--:B------:R-:W-:Y:S01]  /*1c5a0*/  FMUL.FTZ R6, R6, R0.reuse ;  /* 0x0000000006067220 */ /* 0x080fe20000410000 */
[----:B------:R-:W-:-:S02]  /*1c5b0*/  FMUL.FTZ R7, R7, R0 ;  /* 0x0000000007077220 */ /* 0x000fc40000410000 */
[----:B------:R2:W1:Y:S08]  /*1c5c0*/  MUFU.TANH R41, R27 ;  /* 0x0000001b00297308 */ /* 0x0004700000002400 */
        /* <DEDUP_REMOVED lines=8> */
[----:B------:R-:W1:Y:S08]  /*1c650*/  MUFU.TANH R25, R25 ;  /* 0x0000001900197308 */ /* 0x000e700000002400 */
[----:B------:R-:W1:Y:S08]  /*1c660*/  MUFU.TANH R26, R26 ;  /* 0x0000001a001a7308 */ /* 0x000e700000002400 */
[----:B------:R2:W1:Y:S08]  /*1c670*/  MUFU.TANH R53, R16 ;  /* 0x0000001000357308 */ /* 0x0004700000002400 */
[----:B------:R2:W1:Y:S08]  /*1c680*/  MUFU.TANH R27, R17 ;  /* 0x00000011001b7308 */ /* 0x0004700000002400 */
[----:B------:R2:W1:Y:S08]  /*1c690*/  MUFU.TANH R24, R18 ;  /* 0x0000001200187308 */ /* 0x0004700000002400 */
[----:B------:R2:W1:Y:S08]  /*1c6a0*/  MUFU.TANH R40, R19 ;  /* 0x0000001300287308 */ /* 0x0004700000002400 */
[----:B------:R2:W1:Y:S08]  /*1c6b0*/  MUFU.TANH R43, R4 ;  /* 0x00000004002b7308 */ /* 0x0004700000002400 */
[----:B------:R2:W1:Y:S08]  /*1c6c0*/  MUFU.TANH R55, R5 ;  /* 0x0000000500377308 */ /* 0x0004700000002400 */
[----:B------:R2:W1:Y:S08]  /*1c6d0*/  MUFU.TANH R42, R6 ;  /* 0x00000006002a7308 */ /* 0x0004700000002400 */
[----:B------:R2:W1:Y:S01]  /*1c6e0*/  MUFU.TANH R56, R7 ;  /* 0x0000000700387308 */ /* 0x0004620000002400 */
[----:B------:R-:W-:Y:S01]  /*1c6f0*/  BSSY.RECONVERGENT B1, `(.L_x_7841) ;  /* 0x000008c000017945 */ /* 0x000fe20003800200 */
[----:B------:R-:W-:Y:S06]  /*1c700*/  BAR.SYNC.DEFER_BLOCKING 0x0 ;  /* 0x0000000000007b1d */ /* 0x000fec0000010000 */
[----:B---34-:R-:W-:Y:S05]  /*1c710*/  @!P0 BRA `(.L_x_7842) ;  /* 0x0000000800248947 */ /* 0x018fea0003800000 */
[----:B------:R-:W-:Y:S04]  /*1c720*/  BSSY.RECONVERGENT B0, `(.L_x_7843) ;  /* 0x0000052000007945 */ /* 0x000fe80003800200 */
[----:B------:R-:W-:Y:S05]  /*1c730*/  @!P6 BRA `(.L_x_7844) ;  /* 0x000000040010e947 */ /* 0x000fea0003800000 */
[----:B------:R-:W3:Y:S04]  /*1c740*/  LD.E R2, desc[UR4][R134.64+0x170] ;  /* 0x0001700486027980 */ /* 0x000ee8000c101900 */
[----:B------:R-:W4:Y:S01]  /*1c750*/  LDL.64 R240, [R1+0x68] ;  /* 0x0000680001f07983 */ /* 0x000f220000100a00 */
[----:B------:R-:W-:-:S05]  /*1c760*/  SHF.L.U32 R3, R79, 0x8, RZ ;  /* 0x000000084f037819 */ /* 0x000fca00000006ff */
[C---:B------:R-:W-:Y:S02]  /*1c770*/  VIADD R8, R3.reuse, 0xfffffd00 ;  /* 0xfffffd0003087836 */ /* 0x040fe40000000000 */
[----:B------:R-:W-:-:S03]  /*1c780*/  VIADD R9, R3, 0xfffffe00 ;  /* 0xfffffe0003097836 */ /* 0x000fc60000000000 */
[----:B--2---:R-:W-:Y:S02]  /*1c790*/  IABS R6, R8 ;  /* 0x0000000800067213 */ /* 0x004fe40000000000 */
[----:B------:R-:W-:Y:S02]  /*1c7a0*/  IABS R10, R9 ;  /* 0x00000009000a7213 */ /* 0x000fe40000000000 */
[----:B---3--:R-:W-:-:S04]  /*1c7b0*/  IABS R0, R2 ;  /* 0x0000000200007213 */ /* 0x008fc80000000000 */
[----:B------:R-:W2:Y:S08]  /*1c7c0*/  I2F.RP R4, R0 ;  /* 0x0000000000047306 */ /* 0x000eb00000209400 */
[----:B--2---:R-:W2:Y:S02]  /*1c7d0*/  MUFU.RCP R4, R4 ;  /* 0x0000000400047308 */ /* 0x004ea40000001000 */
[----:B--2---:R-:W-:-:S06]  /*1c7e0*/  VIADD R4, R4, 0xffffffe ;  /* 0x0ffffffe04047836 */ /* 0x004fcc0000000000 */
[----:B------:R-:W2:Y:S01]  /*1c7f0*/  F2I.FTZ.U32.TRUNC.NTZ R5, R4 ;  /* 0x0000000400057305 */ /* 0x000ea2000021f000 */
[----:B------:R-:W-:Y:S01]  /*1c800*/  IABS R7, R2 ;  /* 0x0000000200077213 */ /* 0x000fe20000000000 */
[----:B--2---:R-:W-:-:S04]  /*1c810*/  IMAD.MOV R4, RZ, RZ, -R5 ;  /* 0x000000ffff047224 */ /* 0x004fc800078e0a05 */
        /* <DEDUP_REMOVED lines=33> */
[----:B------:R3:W4:Y:S04]  /*1ca30*/  LD.E R10, desc[UR4][R8.64] ;  /* 0x00000004080a7980 */ /* 0x000728000c101900 */
[----:B------:R-:W4:Y:S04]  /*1ca40*/  LD.E R9, desc[UR4][R6.64] ;  /* 0x0000000406097980 */ /* 0x000f28000c101900 */
[----:B------:R-:W5:Y:S01]  /*1ca50*/  LD.E.64 R6, desc[UR4][R134.64+0x20] ;  /* 0x0000200486067980 */ /* 0x000f62000c101b00 */
        /* <DEDUP_REMOVED lines=18> */
.L_x_7844:
[----:B------:R-:W3:Y:S01]  /*1cb80*/  LD.E R0, desc[UR4][R134.64+0x38] ;  /* 0x0000380486007980 */ /* 0x000ee2000c101900 */
[----:B------:R-:W-:Y:S01]  /*1cb90*/  UMOV UR6, URZ ;  /* 0x000000ff00067c82 */ /* 0x000fe20008000000 */
[----:B--2---:R-:W-:Y:S01]  /*1cba0*/  IMAD.MOV.U32 R4, RZ, RZ, R236 ;  /* 0x000000ffff047224 */ /* 0x004fe200078e00ec */
        /* <DEDUP_REMOVED lines=9> */
.L_x_7845:
[----:B------:R-:W-:Y:S05]  /*1cc40*/  BSYNC.RECONVERGENT B0 ;  /* 0x0000000000007941 */ /* 0x000fea0003800200 */
.L_x_7843:
        /* <DEDUP_REMOVED lines=54> */
.L_x_7842:
[----:B------:R-:W-:Y:S05]  /*1cfb0*/  BSYNC.RECONVERGENT B1 ;  /* 0x0000000000017941 */ /* 0x000fea0003800200 */
.L_x_7841:
[----:B------:R-:W2:Y:S04]  /*1cfc0*/  LDL.LU R0, [R1+0x10] ;  /* 0x0000100001007983 */ /* 0x000ea80000300800 */
[----:B---3--:R-:W3:Y:S01]  /*1cfd0*/  LDL R2, [R1+0x84] ;  /* 0x0000840001027983 */ /* 0x008ee20000100800 */
[----:B------:R-:W-:Y:S02]  /*1cfe0*/  IMAD.MOV.U32 R76, RZ, RZ, R230 ;  /* 0x000000ffff4c7224 */ /* 0x000fe400078e00e6 */
[----:B------:R-:W-:Y:S02]  /*1cff0*/  IMAD.MOV.U32 R59, RZ, RZ, R226 ;  /* 0x000000ffff3b7224 */ /* 0x000fe400078e00e2 */
[----:B--2---:R-:W-:Y:S02]  /*1d000*/  IMAD.MOV.U32 R7, RZ, RZ, R0 ;  /* 0x000000ffff077224 */ /* 0x004fe400078e0000 */
[----:B---3--:R-:W-:-:S04]  /*1d010*/  IMAD R2, R79, 0x100, R2 ;  /* 0x000001004f027824 */ /* 0x008fc800078e0202 */
[C---:B------:R-:W-:Y:S02]  /*1d020*/  VIADD R3, R2.reuse, 0xfffffe00 ;  /* 0xfffffe0002037836 */ /* 0x040fe40000000000 */
[C---:B------:R-:W-:Y:S02]  /*1d030*/  VIADD R0, R2.reuse, 0xfffffe01 ;  /* 0xfffffe0102007836 */ /* 0x040fe40000000000 */
[----:B------:R-:W-:Y:S01]  /*1d040*/  VIADD R6, R2, 0xfffffe09 ;  /* 0xfffffe0902067836 */ /* 0x000fe20000000000 */
[-C--:B------:R-:W-:Y:S02]  /*1d050*/  ISETP.GE.AND P2, PT, R3, R228.reuse, PT ;  /* 0x000000e40300720c */ /* 0x080fe40003f46270 */
[----:B------:R-:W-:Y:S02]  /*1d060*/  ISETP.GE.AND P1, PT, R0, R228, PT ;  /* 0x000000e40000720c */ /* 0x000fe40003f26270 */
[----:B------:R-:W-:Y:S02]  /*1d070*/  FSEL R4, R224, -INF , P2 ;  /* 0xff800000e0047808 */ /* 0x000fe40001000000 */
[----:B------:R-:W-:-:S02]  /*1d080*/  ISETP.GE.AND P6, PT, R0, R227, PT ;  /* 0x000000e30000720c */ /* 0x000fc40003fc6270 */
[C---:B------:R-:W-:Y:S02]  /*1d090*/  ISETP.GE.AND P5, PT, R0.reuse, R229, PT ;  /* 0x000000e50000720c */ /* 0x040fe40003fa6270 */
[----:B------:R-:W-:Y:S01]  /*1d0a0*/  ISETP.GE.AND P2, PT, R0, R231, PT ;  /* 0x000000e70000720c */ /* 0x000fe20003f46270 */
[----:B------:R-:W-:Y:S01]  /*1d0b0*/  VIADD R0, R2, 0xfffffe08 ;  /* 0xfffffe0802007836 */ /* 0x000fe20000000000 */
[C---:B------:R-:W-:Y:S02]  /*1d0c0*/  ISETP.GE.AND P0, PT, R3.reuse, R229, PT ;  /* 0x000000e50300720c */ /* 0x040fe40003f06270 */
[C---:B------:R-:W-:Y:S02]  /*1d0d0*/  ISETP.GE.AND P4, PT, R3.reuse, R227, PT ;  /* 0x000000e30300720c */ /* 0x040fe40003f86270 */
[----:B------:R-:W-:Y:S02]  /*1d0e0*/  ISETP.GE.AND P3, PT, R3, R231, PT ;  /* 0x000000e70300720c */ /* 0x000fe40003f66270 */
[----:B------:R-:W-:-:S02]  /*1d0f0*/  FSEL R3, R220, -INF , P0 ;  /* 0xff800000dc037808 */ /* 0x000fc40000000000 */
[----:B------:R-:W-:Y:S02]  /*1d100*/  ISETP.GE.AND P0, PT, R0, R227, PT ;  /* 0x000000e30000720c */ /* 0x000fe40003f06270 */
[----:B------:R-:W-:Y:S02]  /*1d110*/  P2R R5, PR, RZ, 0x4 ;  /* 0x00000004ff057803 */ /* 0x000fe40000000000 */
[----:B------:R-:W-:Y:S02]  /*1d120*/  FSEL R19, R3, -INF , !P3 ;  /* 0xff80000003137808 */ /* 0x000fe40005800000 */
[----:B------:R-:W-:Y:S02]  /*1d130*/  FSEL R15, R4, -INF , !P4 ;  /* 0xff800000040f7808 */ /* 0x000fe40006000000 */
[----:B------:R-:W-:Y:S02]  /*1d140*/  P2R R3, PR, RZ, 0x1 ;  /* 0x00000001ff037803 */ /* 0x000fe40000000000 */
[----:B------:R-:W-:-:S02]  /*1d150*/  ISETP.GE.AND P4, PT, R0, R228, PT ;  /* 0x000000e40000720c */ /* 0x000fc40003f86270 */
[C---:B------:R-:W-:Y:S02]  /*1d160*/  ISETP.GE.AND P0, PT, R0.reuse, R229, PT ;  /* 0x000000e50000720c */ /* 0x040fe40003f06270 */
[----:B------:R-:W-:Y:S02]  /*1d170*/  ISETP.GE.AND P2, PT, R0, R231, PT ;  /* 0x000000e70000720c */ /* 0x000fe40003f46270 */
[----:B------:R-:W-:Y:S01]  /*1d180*/  ISETP.NE.AND P3, PT, R5, RZ, PT ;  /* 0x000000ff0500720c */ /* 0x000fe20003f65270 */
[----:B------:R-:W-:Y:S01]  /*1d190*/  VIADD R5, R2, 0xfffffe11 ;  /* 0xfffffe1102057836 */ /* 0x000fe20000000000 */
[----:B------:R-:W-:Y:S02]  /*1d1a0*/  FSEL R0, R219, -INF , P5 ;  /* 0xff800000db007808 */ /* 0x000fe40002800000 */
[----:B------:R-:W-:Y:S02]  /*1d1b0*/  FSEL R4, R221, -INF , P1 ;  /* 0xff800000dd047808 */ /* 0x000fe40000800000 */
[----:B------:R-:W-:Y:S01]  /*1d1c0*/  FSEL R16, R0, -INF , !P3 ;  /* 0xff80000000107808 */ /* 0x000fe20005800000 */
[----:B------:R-:W-:Y:S01]  /*1d1d0*/  VIADD R0, R2, 0xfffffe10 ;  /* 0xfffffe1002007836 */ /* 0x000fe20000000000 */
[----:B------:R-:W-:-:S02]  /*1d1e0*/  FSEL R14, R4, -INF , !P6 ;  /* 0xff800000040e7808 */ /* 0x000fc40007000000 */
[----:B------:R-:W-:Y:S02]  /*1d1f0*/  FSEL R4, R218, -INF , P4 ;  /* 0xff800000da047808 */ /* 0x000fe40002000000 */
[----:B------:R-:W-:Y:S02]  /*1d200*/  ISETP.NE.AND P4, PT, R3, RZ, PT ;  /* 0x000000ff0300720c */ /* 0x000fe40003f85270 */
[----:B------:R-:W-:Y:S02]  /*1d210*/  FSEL R3, R216, -INF , P0 ;  /* 0xff800000d8037808 */ /* 0x000fe40000000000 */
[----:B------:R-:W-:Y:S02]  /*1d220*/  ISETP.GE.AND P0, PT, R0, R227, PT ;  /* 0x000000e30000720c */ /* 0x000fe40003f06270 */
[----:B------:R-:W-:Y:S02]  /*1d230*/  ISETP.GE.AND P3, PT, R6, R229, PT ;  /* 0x000000e50600720c */ /* 0x000fe40003f66270 */
[----:B------:R-:W-:-:S02]  /*1d240*/  FSEL R18, R3, -INF , !P2 ;  /* 0xff80000003127808 */ /* 0x000fc40005000000 */
[-C--:B------:R-:W-:Y:S02]  /*1d250*/  ISETP.GE.AND P1, PT, R6, R228.reuse, PT ;  /* 0x000000e40600720c */ /* 0x080fe40003f26270 */
[----:B------:R-:W-:Y:S02]  /*1d260*/  FSEL R12, R4, -INF , !P4 ;  /* 0xff800000040c7808 */ /* 0x000fe40006000000 */
[----:B------:R-:W-:Y:S02]  /*1d270*/  P2R R3, PR, RZ, 0x1 ;  /* 0x00000001ff037803 */ /* 0x000fe40000000000 */
[C---:B------:R-:W-:Y:S02]  /*1d280*/  ISETP.GE.AND P4, PT, R0.reuse, R228, PT ;  /* 0x000000e40000720c */ /* 0x040fe40003f86270 */
[C---:B------:R-:W-:Y:S02]  /*1d290*/  ISETP.GE.AND P0, PT, R0.reuse, R229, PT ;  /* 0x000000e50000720c */ /* 0x040fe40003f06270 */
[----:B------:R-:W-:-:S02]  /*1d2a0*/  ISETP.GE.AND P2, PT, R0, R231, PT ;  /* 0x000000e70000720c */ /* 0x000fc40003f46270 */
[C---:B------:R-:W-:Y:S02]  /*1d2b0*/  ISETP.GE.AND P5, PT, R6.reuse, R231, PT ;  /* 0x000000e70600720c */ /* 0x040fe40003fa6270 */
[----:B------:R-:W-:Y:S02]  /*1d2c0*/  FSEL R0, R215, -INF , P3 ;  /* 0xff800000d7007808 */ /* 0x000fe40001800000 */
[----:B------:R-:W-:Y:S02]  /*1d2d0*/  ISETP.GE.AND P6, PT, R6, R227, PT ;  /* 0x000000e30600720c */ /* 0x000fe40003fc6270 */
        /* <DEDUP_REMOVED lines=16> */
[----:B------:R-:W-:Y:S02]  /*1d3e0*/  ISETP.GE.AND P5, PT, R5, R231, PT ;  /* 0x000000e70500720c */ /* 0x000fe40003fa6270 */
[----:B------:R-:W-:Y:S02]  /*1d3f0*/  FSEL R0, R211, -INF , P3 ;  /* 0xff800000d3007808 */ /* 0x000fe40001800000 */
[----:B------:R-:W-:Y:S01]  /*1d400*/  ISETP.GE.AND P6, PT, R5, R227, PT ;  /* 0x000000e30500720c */ /* 0x000fe20003fc6270 */
[----:B------:R-:W-:Y:S01]  /*1d410*/  VIADD R5, R2, 0xfffffe19 ;  /* 0xfffffe1902057836 */ /* 0x000fe20000000000 */
        /* <DEDUP_REMOVED lines=106> */
[----:B------:R-:W-:Y:S01]  /*1dac0*/  FSEL R3, R189, -INF , P0 ;  /* 0xff800000bd037808 */ /* 0x000fe20000000000 */
[----:B------:R-:W-:Y:S01]  /*1dad0*/  IMAD.MOV.U32 R189, RZ, RZ, R7 ;  /* 0x000000ffffbd7224 */ /* 0x000fe200078e0007 */
[----:B------:R-:W-:Y:S01]  /*1dae0*/  ISETP.GE.AND P0, PT, R0, R227, PT ;  /* 0x000000e30000720c */ /* 0x000fe20003f06270 */
[----:B------:R-:W-:Y:S01]  /*1daf0*/  VIADD R7, R2, 0xfffffea9 ;  /* 0xfffffea902077836 */ /* 0x000fe20000000000 */
[C---:B------:R-:W-:Y:S02]  /*1db00*/  ISETP.GE.AND P3, PT, R5.reuse, R229, PT ;  /* 0x000000e50500720c */ /* 0x040fe40003f66270 */
[----:B------:R-:W-:-:S02]  /*1db10*/  ISETP.GE.AND P1, PT, R5, R228, PT ;  /* 0x000000e40500720c */ /* 0x000fc40003f26270 */
[----:B------:R-:W-:Y:S02]  /*1db20*/  FSEL R89, R3, -INF , !P2 ;  /* 0xff80000003597808 */ /* 0x000fe40005000000 */
        /* <DEDUP_REMOVED lines=15> */
[----:B------:R-:W-:Y:S02]  /*1dc20*/  ISETP.GE.AND P1, PT, R5, R228, PT ;  /* 0x000000e40500720c */ /* 0x000fe40003f26270 */
[----:B------:R-:W-:Y:S02]  /*1dc30*/  FSEL R3, R63, -INF , P0 ;  /* 0xff8000003f037808 */ /* 0x000fe40000000000 */
[----:B------:R-:W-:Y:S02]  /*1dc40*/  ISETP.GE.AND P0, PT, R0, R227, PT ;  /* 0x000000e30000720c */ /* 0x000fe40003f06270 */
[----:B------:R-:W-:-:S02]  /*1dc50*/  FSEL R63, R4, -INF , !P4 ;  /* 0xff800000043f7808 */ /* 0x000fc40006000000 */
[-C--:B------:R-:W-:Y:S02]  /*1dc60*/  ISETP.GE.AND P3, PT, R5, R229.reuse, PT ;  /* 0x000000e50500720c */ /* 0x080fe40003f66270 */
[----:B------:R-:W-:Y:S02]  /*1dc70*/  FSEL R4, R86, -INF , P1 ;  /* 0xff80000056047808 */ /* 0x000fe40000800000 */
[----:B------:R-:W-:Y:S02]  /*1dc80*/  FSEL R86, R3, -INF , !P2 ;  /* 0xff80000003567808 */ /* 0x000fe40005000000 */
[----:B------:R-:W-:Y:S02]  /*1dc90*/  P2R R3, PR, RZ, 0x1 ;  /* 0x00000001ff037803 */ /* 0x000fe40000000000 */
[C---:B------:R-:W-:Y:S02]  /*1dca0*/  ISETP.GE.AND P4, PT, R0.reuse, R228, PT ;  /* 0x000000e40000720c */ /* 0x040fe40003f86270 */
[----:B------:R-:W-:-:S02]  /*1dcb0*/  ISETP.GE.AND P0, PT, R0, R229, PT ;  /* 0x000000e50000720c */ /* 0x000fc40003f06270 */
[-C--:B------:R-:W-:Y:S02]  /*1dcc0*/  ISETP.GE.AND P2, PT, R0, R231.reuse, PT ;  /* 0x000000e70000720c */ /* 0x080fe40003f46270 */
[----:B------:R-:W-:Y:S02]  /*1dcd0*/  ISETP.GE.AND P5, PT, R5, R231, PT ;  /* 0x000000e70500720c */ /* 0x000fe40003fa6270 */
[----:B------:R-:W-:Y:S02]  /*1dce0*/  FSEL R0, R85, -INF , P3 ;  /* 0xff80000055007808 */ /* 0x000fe40001800000 */
[----:B------:R-:W-:Y:S01]  /*1dcf0*/  ISETP.GE.AND P6, PT, R5, R227, PT ;  /* 0x000000e30500720c */ /* 0x000fe20003fc6270 */
[----:B------:R-:W-:Y:S01]  /*1dd00*/  VIADD R5, R2, 0xfffffe51 ;  /* 0xfffffe5102057836 */ /* 0x000fe20000000000 */
        /* <DEDUP_REMOVED lines=76> */
[C---:B------:R-:W-:Y:S02]  /*1e1d0*/  ISETP.GE.AND P5, PT, R5.reuse, R231, PT ;  /* 0x000000e70500720c */ /* 0x040fe40003fa6270 */
        /* <DEDUP_REMOVED lines=112> */
[CC--:B------:R-:W-:Y:S02]  /*1e8e0*/  ISETP.GE.AND P1, PT, R5.reuse, R228.reuse, PT ;  /* 0x000000e40500720c */ /* 0x0c0fe40003f26270 */
[C---:B------:R-:W-:Y:S02]  /*1e8f0*/  ISETP.GE.AND P6, PT, R5.reuse, R227, PT ;  /* 0x000000e30500720c */ /* 0x040fe40003fc6270 */
[----:B------:R-:W-:Y:S01]  /*1e900*/  ISETP.GE.AND P5, PT, R5, R231, PT ;  /* 0x000000e70500720c */ /* 0x000fe20003fa6270 */
[----:B------:R-:W-:Y:S01]  /*1e910*/  VIADD R5, R2, 0xfffffea1 ;  /* 0xfffffea102057836 */ /* 0x000fe20000000000 */
[----:B------:R-:W-:Y:S02]  /*1e920*/  FSEL R169, R4, -INF , !P4 ;  /* 0xff80000004a97808 */ /* 0x000fe40006000000 */
[----:B------:R-:W-:Y:S02]  /*1e930*/  P2R R3, PR, RZ, 0x1 ;  /* 0x00000001ff037803 */ /* 0x000fe40000000000 */
[----:B------:R-:W-:-:S02]  /*1e940*/  ISETP.GE.AND P4, PT, R0, R228, PT ;  /* 0x000000e40000720c */ /* 0x000fc40003f86270 */
[C---:B------:R-:W-:Y:S02]  /*1e950*/  ISETP.GE.AND P0, PT, R0.reuse, R229, PT ;  /* 0x000000e50000720c */ /* 0x040fe40003f06270 */
[----:B------:R-:W-:Y:S02]  /*1e960*/  ISETP.GE.AND P2, PT, R0, R231, PT ;  /* 0x000000e70000720c */ /* 0x000fe40003f46270 */
[----:B------:R-:W-:Y:S02]  /*1e970*/  FSEL R0, R131, -INF , P3 ;  /* 0xff80000083007808 */ /* 0x000fe40001800000 */
[----:B------:R-:W-:Y:S02]  /*1e980*/  FSEL R4, R133, -INF , P1 ;  /* 0xff80000085047808 */ /* 0x000fe40000800000 */
[----:B------:R-:W-:Y:S02]  /*1e990*/  ISETP.GE.AND P3, PT, R5, R227, PT ;  /* 0x000000e30500720c */ /* 0x000fe40003f66270 */
[----:B------:R-:W-:Y:S01]  /*1e9a0*/  FSEL R206, R0, -INF , !P5 ;  /* 0xff80000000ce7808 */ /* 0x000fe20006800000 */
[----:B------:R-:W-:Y:S01]  /*1e9b0*/  VIADD R0, R2, 0xfffffea8 ;  /* 0xfffffea802007836 */ /* 0x000fe20000000000 */
[----:B------:R-:W-:-:S02]  /*1e9c0*/  FSEL R202, R4, -INF , !P6 ;  /* 0xff80000004ca7808 */ /* 0x000fc40007000000 */
[----:B-1----:R-:W-:Y:S02]  /*1e9d0*/  FSEL R4, R128, -INF , P0 ;  /* 0xff80000080047808 */ /* 0x002fe40000000000 */
[----:B------:R-:W-:Y:S02]  /*1e9e0*/  ISETP.GE.AND P1, PT, R5, R228, PT ;  /* 0x000000e40500720c */ /* 0x000fe40003f26270 */
[----:B------:R-:W-:Y:S02]  /*1e9f0*/  ISETP.NE.AND P5, PT, R3, RZ, PT ;  /* 0x000000ff0300720c */ /* 0x000fe40003fa5270 */
[----:B------:R-:W-:Y:S02]  /*1ea00*/  P2R R6, PR, RZ, 0x8 ;  /* 0x00000008ff067803 */ /* 0x000fe40000000000 */
[----:B------:R-:W-:Y:S02]  /*1ea10*/  FSEL R3, R130, -INF , P4 ;  /* 0xff80000082037808 */ /* 0x000fe40002000000 */
[----:B------:R-:W-:-:S02]  /*1ea20*/  ISETP.GE.AND P0, PT, R0, R227, PT ;  /* 0x000000e30000720c */ /* 0x000fc40003f06270 */
[C---:B------:R-:W-:Y:S02]  /*1ea30*/  ISETP.GE.AND P3, PT, R5.reuse, R229, PT ;  /* 0x000000e50500720c */ /* 0x040fe40003f66270 */
[----:B------:R-:W-:Y:S02]  /*1ea40*/  ISETP.GE.AND P6, PT, R5, R231, PT ;  /* 0x000000e70500720c */ /* 0x000fe40003fc6270 */
[----:B------:R-:W-:Y:S02]  /*1ea50*/  FSEL R212, R4, -INF , !P2 ;  /* 0xff80000004d47808 */ /* 0x000fe40005000000 */
[----:B------:R-:W-:Y:S02]  /*1ea60*/  FSEL R5, R129, -INF , P1 ;  /* 0xff80000081057808 */ /* 0x000fe40000800000 */
[----:B------:R-:W-:Y:S02]  /*1ea70*/  ISETP.NE.AND P2, PT, R6, RZ, PT ;  /* 0x000000ff0600720c */ /* 0x000fe40003f45270 */
[----:B------:R-:W-:-:S02]  /*1ea80*/  FSEL R183, R3, -INF , !P5 ;  /* 0xff80000003b77808 */ /* 0x000fc40006800000 */
[----:B------:R-:W-:Y:S02]  /*1ea90*/  P2R R3, PR, RZ, 0x1 ;  /* 0x00000001ff037803 */ /* 0x000fe40000000000 */
[C---:B------:R-:W-:Y:S02]  /*1eaa0*/  ISETP.GE.AND P5, PT, R0.reuse, R228, PT ;  /* 0x000000e40000720c */ /* 0x040fe40003fa6270 */
[C---:B------:R-:W-:Y:S02]  /*1eab0*/  ISETP.GE.AND P0, PT, R0.reuse, R229, PT ;  /* 0x000000e50000720c */ /* 0x040fe40003f06270 */
[----:B------:R-:W-:Y:S02]  /*1eac0*/  ISETP.GE.AND P4, PT, R0, R231, PT ;  /* 0x000000e70000720c */ /* 0x000fe40003f86270 */
[----:B------:R-:W-:Y:S02]  /*1ead0*/  FSEL R0, R127, -INF , P3 ;  /* 0xff8000007f007808 */ /* 0x000fe40001800000 */
[----:B------:R-:W-:-:S02]  /*1eae0*/  FSEL R182, R5, -INF , !P2 ;  /* 0xff80000005b67808 */ /* 0x000fc40005000000 */
[----:B------:R-:W-:Y:S02]  /*1eaf0*/  ISETP.GE.AND P2, PT, R7, R227, PT ;  /* 0x000000e30700720c */ /* 0x000fe40003f46270 */
[----:B------:R-:W-:Y:S02]  /*1eb00*/  FSEL R213, R0, -INF , !P6 ;  /* 0xff80000000d57808 */ /* 0x000fe40007000000 */
[----:B------:R-:W-:Y:S02]  /*1eb10*/  P2R R0, PR, RZ, 0x4 ;  /* 0x00000004ff007803 */ /* 0x000fe40000000000 */
[----:B------:R-:W-:Y:S01]  /*1eb20*/  ISETP.NE.AND P1, PT, R3, RZ, PT ;  /* 0x000000ff0300720c */ /* 0x000fe20003f25270 */
[----:B------:R-:W-:Y:S01]  /*1eb30*/  VIADD R3, R2, 0xfffffeb0 ;  /* 0xfffffeb002037836 */ /* 0x000fe20000000000 */
[----:B------:R-:W-:Y:S02]  /*1eb40*/  ISETP.NE.AND P6, PT, R0, RZ, PT ;  /* 0x000000ff0000720c */ /* 0x000fe40003fc5270 */
[----:B------:R-:W2:Y:S01]  /*1eb50*/  LD.E R0, desc[UR4][R134.64+0xdc] ;  /* 0x0000dc0486007980 */ /* 0x000ea2000c101900 */
[----:B------:R-:W-:-:S02]  /*1eb60*/  FSEL R5, R126, -INF , P5 ;  /* 0xff8000007e057808 */ /* 0x000fc40002800000 */
[----:B------:R-:W-:Y:S02]  /*1eb70*/  FSEL R4, R124, -INF , P0 ;  /* 0xff8000007c047808 */ /* 0x000fe40000000000 */
[----:B------:R-:W-:Y:S02]  /*1eb80*/  ISETP.GE.AND P3, PT, R7, R228, PT ;  /* 0x000000e40700720c */ /* 0x000fe40003f66270 */
[----:B------:R-:W-:Y:S02]  /*1eb90*/  ISETP.GE.AND P0, PT, R3, R227, PT ;  /* 0x000000e30300720c */ /* 0x000fe40003f06270 */
[----:B------:R-:W-:Y:S02]  /*1eba0*/  ISETP.GE.AND P2, PT, R7, R229, PT ;  /* 0x000000e50700720c */ /* 0x000fe40003f46270 */
[----:B------:R-:W-:Y:S02]  /*1ebb0*/  FSEL R184, R5, -INF , !P1 ;  /* 0xff80000005b87808 */ /* 0x000fe40004800000 */
[----:B------:R-:W-:-:S02]  /*1ebc0*/  FSEL R211, R4, -INF , !P4 ;  /* 0xff80000004d37808 */ /* 0x000fc40006000000 */
[----:B------:R-:W-:Y:S02]  /*1ebd0*/  P2R R6, PR, RZ, 0x1 ;  /* 0x00000001ff067803 */ /* 0x000fe40000000000 */
[----:B------:R-:W-:Y:S02]  /*1ebe0*/  FSEL R5, R125, -INF , P3 ;  /* 0xff8000007d057808 */ /* 0x000fe40001800000 */
[C---:B------:R-:W-:Y:S02]  /*1ebf0*/  ISETP.GE.AND P1, PT, R3.reuse, R228, PT ;  /* 0x000000e40300720c */ /* 0x040fe40003f26270 */
[C---:B------:R-:W-:Y:S02]  /*1ec00*/  ISETP.GE.AND P0, PT, R3.reuse, R229, PT ;  /* 0x000000e50300720c */ /* 0x040fe40003f06270 */
[-C--:B------:R-:W-:Y:S01]  /*1ec10*/  ISETP.GE.AND P4, PT, R3, R231.reuse, PT ;  /* 0x000000e70300720c */ /* 0x080fe20003f86270 */
[----:B------:R-:W-:Y:S01]  /*1ec20*/  VIADD R3, R2, 0xfffffeb1 ;  /* 0xfffffeb102037836 */ /* 0x000fe20000000000 */
[----:B------:R-:W-:-:S02]  /*1ec30*/  ISETP.GE.AND P5, PT, R7, R231, PT ;  /* 0x000000e70700720c */ /* 0x000fc40003fa6270 */
[----:B------:R-:W-:Y:S01]  /*1ec40*/  FSEL R4, R123, -INF , P2 ;  /* 0xff8000007b047808 */ /* 0x000fe20001000000 */
[----:B------:R-:W-:Y:S01]  /*1ec50*/  VIADD R7, R2, 0xfffffeb8 ;  /* 0xfffffeb802077836 */ /* 0x000fe20000000000 */
[----:B------:R-:W-:Y:S02]  /*1ec60*/  FSEL R181, R5, -INF , !P6 ;  /* 0xff80000005b57808 */ /* 0x000fe40007000000 */
[----:B------:R-:W-:Y:S02]  /*1ec70*/  FSEL R5, R122, -INF , P1 ;  /* 0xff8000007a057808 */ /* 0x000fe40000800000 */
[----:B------:R-:W-:Y:S02]  /*1ec80*/  ISETP.NE.AND P1, PT, R6, RZ, PT ;  /* 0x000000ff0600720c */ /* 0x000fe40003f25270 */
[----:B------:R-:W-:Y:S02]  /*1ec90*/  FSEL R210, R4, -INF , !P5 ;  /* 0xff80000004d27808 */ /* 0x000fe40006800000 */
[----:B------:R-:W-:-:S02]  /*1eca0*/  ISETP.GE.AND P3, PT, R3, R228, PT ;  /* 0x000000e40300720c */ /* 0x000fc40003f66270 */
[C---:B------:R-:W-:Y:S02]  /*1ecb0*/  ISETP.GE.AND P6, PT, R3.reuse, R227, PT ;  /* 0x000000e30300720c */ /* 0x040fe40003fc6270 */
[C---:B------:R-:W-:Y:S02]  /*1ecc0*/  ISETP.GE.AND P2, PT, R3.reuse, R229, PT ;  /* 0x000000e50300720c */ /* 0x040fe40003f46270 */
[----:B------:R-:W-:Y:S02]  /*1ecd0*/  ISETP.GE.AND P5, PT, R3, R231, PT ;  /* 0x000000e70300720c */ /* 0x000fe40003fa6270 */
[----:B------:R-:W-:Y:S02]  /*1ece0*/  FSEL R3, R120, -INF , P0 ;  /* 0xff80000078037808 */ /* 0x000fe40000000000 */
[----:B------:R-:W-:Y:S02]  /*1ecf0*/  ISETP.GE.AND P0, PT, R7, R227, PT ;  /* 0x000000e30700720c */ /* 0x000fe40003f06270 */
[----:B------:R-:W-:-:S02]  /*1ed00*/  FSEL R192, R5, -INF , !P1 ;  /* 0xff80000005c07808 */ /* 0x000fc40004800000 */
[----:B------:R-:W-:Y:S02]  /*1ed10*/  FSEL R5, R121, -INF , P3 ;  /* 0xff80000079057808 */ /* 0x000fe40001800000 */
[----:B------:R-:W-:Y:S02]  /*1ed20*/  ISETP.GE.AND P1, PT, R7, R228, PT ;  /* 0x000000e40700720c */ /* 0x000fe40003f26270 */
[----:B------:R-:W-:Y:S01]  /*1ed30*/  FSEL R221, R3, -INF , !P4 ;  /* 0xff80000003dd7808 */ /* 0x000fe20006000000 */
[----:B------:R-:W-:Y:S01]  /*1ed40*/  VIADD R3, R2, 0xfffffeb9 ;  /* 0xfffffeb902037836 */ /* 0x000fe20000000000 */
[----:B------:R-:W-:Y:S02]  /*1ed50*/  P2R R6, PR, RZ, 0x1 ;  /* 0x00000001ff067803 */ /* 0x000fe40000000000 */
[----:B------:R-:W-:Y:S02]  /*1ed60*/  FSEL R4, R119, -INF , P2 ;  /* 0xff80000077047808 */ /* 0x000fe40001000000 */
[----:B------:R-:W-:-:S02]  /*1ed70*/  ISETP.GE.AND P0, PT, R7, R229, PT ;  /* 0x000000e50700720c */ /* 0x000fc40003f06270 */
[----:B------:R-:W-:Y:S01]  /*1ed80*/  ISETP.GE.AND P4, PT, R7, R231, PT ;  /* 0x000000e70700720c */ /* 0x000fe20003f86270 */
        /* <DEDUP_REMOVED lines=38> */
[----:B------:R-:W-:-:S02]  /*1eff0*/  FSEL R230, R5, -INF , !P6 ;  /* 0xff80000005e67808 */ /* 0x000fc40007000000 */
[C---:B------:R-:W-:Y:S02]  /*1f000*/  ISETP.GE.AND P0, PT, R7.reuse, R229, PT ;  /* 0x000000e50700720c */ /* 0x040fe40003f06270 */
[----:B------:R-:W-:Y:S01]  /*1f010*/  ISETP.GE.AND P4, PT, R7, R231, PT ;  /* 0x000000e70700720c */ /* 0x000fe20003f86270 */
[----:B------:R-:W-:Y:S01]  /*1f020*/  VIADD R7, R2, 0xfffffed0 ;  /* 0xfffffed002077836 */ /* 0x000fe20000000000 */
        /* <DEDUP_REMOVED lines=8> */
[----:B------:R-:W-:Y:S02]  /*1f0b0*/  FSEL R199, R5, -INF , !P1 ;  /* 0xff80000005c77808 */ /* 0x000fe40004800000 */
[----:B------:R-:W-:-:S02]  /*1f0c0*/  ISETP.GE.AND P1, PT, R7, R227, PT ;  /* 0x000000e30700720c */ /* 0x000fc40003f26270 */
[----:B------:R-:W-:Y:S01]  /*1f0d0*/  FSEL R235, R3, -INF , !P4 ;  /* 0xff80000003eb7808 */ /* 0x000fe20006000000 */
[----:B------:R-:W-:Y:S01]  /*1f0e0*/  VIADD R3, R2, 0xfffffed1 ;  /* 0xfffffed102037836 */ /* 0x000fe20000000000 */
[----:B------:R-:W-:Y:S02]  /*1f0f0*/  FSEL R4, R102, -INF , P3 ;  /* 0xff80000066047808 */ /* 0x000fe40001800000 */
[----:B------:R-:W-:Y:S02]  /*1f100*/  ISETP.GE.AND P0, PT, R7, R228, PT ;  /* 0x000000e40700720c */ /* 0x000fe40003f06270 */
[----:B------:R-:W-:Y:S02]  /*1f110*/  FSEL R6, R87, -INF , P2 ;  /* 0xff80000057067808 */ /* 0x000fe40001000000 */
[----:B------:R-:W-:Y:S02]  /*1f120*/  P2R R5, PR, RZ, 0x2 ;  /* 0x00000002ff057803 */ /* 0x000fe40000000000 */
[----:B------:R-:W-:-:S02]  /*1f130*/  ISETP.GE.AND P1, PT, R7, R229, PT ;  /* 0x000000e50700720c */ /* 0x000fc40003f26270 */
[----:B------:R-:W-:Y:S02]  /*1f140*/  FSEL R226, R4, -INF , !P6 ;  /* 0xff80000004e27808 */ /* 0x000fe40007000000 */
[----:B------:R-:W-:Y:S02]  /*1f150*/  FSEL R4, R84, -INF , P0 ;  /* 0xff80000054047808 */ /* 0x000fe40000000000 */
[----:B------:R-:W-:Y:S02]  /*1f160*/  FSEL R234, R6, -INF , !P5 ;  /* 0xff80000006ea7808 */ /* 0x000fe40006800000 */
[----:B------:R-:W-:Y:S01]  /*1f170*/  ISETP.GE.AND P4, PT, R7, R231, PT ;  /* 0x000000e70700720c */ /* 0x000fe20003f86270 */
[----:B------:R-:W-:Y:S01]  /*1f180*/  VIADD R7, R2, 0xfffffed8 ;  /* 0xfffffed802077836 */ /* 0x000fe20000000000 */
[C---:B------:R-:W-:Y:S02]  /*1f190*/  ISETP.GE.AND P3, PT, R3.reuse, R228, PT ;  /* 0x000000e40300720c */ /* 0x040fe40003f66270 */
[----:B------:R-:W-:-:S02]  /*1f1a0*/  ISETP.GE.AND P6, PT, R3, R227, PT ;  /* 0x000000e30300720c */ /* 0x000fc40003fc6270 */
[C---:B------:R-:W-:Y:S02]  /*1f1b0*/  ISETP.GE.AND P0, PT, R3.reuse, R229, PT ;  /* 0x000000e50300720c */ /* 0x040fe40003f06270 */
[----:B------:R-:W-:Y:S02]  /*1f1c0*/  ISETP.GE.AND P5, PT, R3, R231, PT ;  /* 0x000000e70300720c */ /* 0x000fe40003fa6270 */
[----:B------:R-:W-:Y:S02]  /*1f1d0*/  ISETP.NE.AND P2, PT, R5, RZ, PT ;  /* 0x000000ff0500720c */ /* 0x000fe40003f45270 */
[----:B------:R-:W-:Y:S02]  /*1f1e0*/  FSEL R3, R70, -INF , P1 ;  /* 0xff80000046037808 */ /* 0x000fe40000800000 */
[----:B------:R-:W-:Y:S02]  /*1f1f0*/  FSEL R208, R4, -INF , !P2 ;  /* 0xff80000004d07808 */ /* 0x000fe40005000000 */
[----:B------:R-:W-:Y:S01]  /*1f200*/  FSEL R244, R3, -INF , !P4 ;  /* 0xff80000003f47808 */ /* 0x000fe20006000000 */
[----:B------:R-:W-:Y:S01]  /*1f210*/  VIADD R3, R2, 0xfffffed9 ;  /* 0xfffffed902037836 */ /* 0x000fe20000000000 */
[----:B------:R-:W-:-:S02]  /*1f220*/  ISETP.GE.AND P1, PT, R7, R227, PT ;  /* 0x000000e30700720c */ /* 0x000fc40003f26270 */
[----:B------:R-:W-:Y:S02]  /*1f230*/  FSEL R5, R71, -INF , P3 ;  /* 0xff80000047057808 */ /* 0x000fe40001800000 */
[----:B------:R-:W-:Y:S02]  /*1f240*/  FSEL R4, R69, -INF , P0 ;  /* 0xff80000045047808 */ /* 0x000fe40000000000 */
[----:B------:R-:W-:Y:S02]  /*1f250*/  ISETP.GE.AND P4, PT, R7, R229, PT ;  /* 0x000000e50700720c */ /* 0x000fe40003f86270 */
[----:B------:R-:W-:Y:S02]  /*1f260*/  P2R R6, PR, RZ, 0x2 ;  /* 0x00000002ff067803 */ /* 0x000fe40000000000 */
[----:B------:R-:W-:Y:S02]  /*1f270*/  FSEL R239, R5, -INF , !P6 ;  /* 0xff80000005ef7808 */ /* 0x000fe40007000000 */
        /* <DEDUP_REMOVED lines=26> */
[----:B------:R-:W-:Y:S02]  /*1f420*/  FMNMX3.FTZ R3, R3, R72, R66, !PT ;  /* 0x0000004803037276 */ /* 0x000fe40007810042 */
[----:B------:R-:W-:Y:S01]  /*1f430*/  FMNMX3.FTZ R4, R4, R63, R74, !PT ;  /* 0x0000003f04047276 */ /* 0x000fe2000781004a */
[----:B------:R-:W-:Y:S01]  /*1f440*/  VIADD R7, R2, 0xfffffee0 ;  /* 0xfffffee002077836 */ /* 0x000fe20000000000 */
[----:B------:R-:W-:Y:S02]  /*1f450*/  FSEL R5, R68, -INF , P2 ;  /* 0xff80000044057808 */ /* 0x000fe40001000000 */
[----:B------:R-:W-:Y:S02]  /*1f460*/  ISETP.NE.AND P2, PT, R6, RZ, PT ;  /* 0x000000ff0600720c */ /* 0x000fe40003f45270 */
        /* <DEDUP_REMOVED lines=8> */
[----:B------:R-:W-:Y:S02]  /*1f4f0*/  P2R R6, PR, RZ, 0x4 ;  /* 0x00000004ff067803 */ /* 0x000fe40000000000 */
[----:B------:R-:W-:Y:S02]  /*1f500*/  FMNMX3.FTZ R3, R3, R86, R85, !PT ;  /* 0x0000005603037276 */ /* 0x000fe40007810055 */
[----:B------:R-:W-:Y:S02]  /*1f510*/  FMNMX3.FTZ R4, R4, R82, R105, !PT ;  /* 0x0000005204047276 */ /* 0x000fe40007810069 */
[----:B------:R-:W-:Y:S02]  /*1f520*/  FSEL R243, R5, -INF , !P5 ;  /* 0xff80000005f37808 */ /* 0x000fe40006800000 */
[----:B------:R-:W-:-:S02]  /*1f530*/  ISETP.GE.AND P3, PT, R7, R229, PT ;  /* 0x000000e50700720c */ /* 0x000fc40003f66270 */
[----:B------:R-:W-:Y:S01]  /*1f540*/  ISETP.GE.AND P2, PT, R7, R231, PT ;  /* 0x000000e70700720c */ /* 0x000fe20003f46270 */
[----:B------:R-:W-:Y:S01]  /*1f550*/  VIADD R7, R2, 0xfffffee1 ;  /* 0xfffffee102077836 */ /* 0x000fe20000000000 */
[----:B------:R-:W-:Y:S02]  /*1f560*/  ISETP.NE.AND P5, PT, R6, RZ, PT ;  /* 0x000000ff0600720c */ /* 0x000fe40003fa5270 */
[----:B------:R-:W-:Y:S02]  /*1f570*/  FSEL R5, R31, -INF , P4 ;  /* 0xff8000001f057808 */ /* 0x000fe40002000000 */
[----:B------:R-:W-:Y:S02]  /*1f580*/  FMNMX3.FTZ R3, R3, R96, R95, !PT ;  /* 0x0000006003037276 */ /* 0x000fe4000781005f */
[----:B------:R-:W-:Y:S02]  /*1f590*/  FMNMX3.FTZ R4, R4, R83, R104, !PT ;  /* 0x0000005304047276 */ /* 0x000fe40007810068 */
[----:B------:R-:W-:-:S02]  /*1f5a0*/  FSEL R217, R5, -INF , !P5 ;  /* 0xff80000005d97808 */ /* 0x000fc40006800000 */
[----:B------:R-:W-:Y:S02]  /*1f5b0*/  FMNMX3.FTZ R3, R3, R97, R98, !PT ;  /* 0x0000006103037276 */ /* 0x000fe40007810062 */
[----:B------:R-:W-:Y:S02]  /*1f5c0*/  FSEL R5, R29, -INF , P3 ;  /* 0xff8000001d057808 */ /* 0x000fe40001800000 */
[----:B------:R-:W-:Y:S01]  /*1f5d0*/  FMNMX3.FTZ R4, R4, R91, R117, !PT ;  /* 0x0000005b04047276 */ /* 0x000fe20007810075 */
[----:B------:R-:W-:Y:S01]  /*1f5e0*/  VIADD R6, R2, 0xfffffee8 ;  /* 0xfffffee802067836 */ /* 0x000fe20000000000 */
[----:B------:R-:W-:Y:S02]  /*1f5f0*/  ISETP.GE.AND P1, PT, R7, R228, PT ;  /* 0x000000e40700720c */ /* 0x000fe40003f26270 */
[----:B------:R-:W-:Y:S02]  /*1f600*/  FMNMX3.FTZ R3, R3, R109, R114, !PT ;  /* 0x0000006d03037276 */ /* 0x000fe40007810072 */
[----:B------:R-:W-:-:S02]  /*1f610*/  FSEL R249, R5, -INF , !P2 ;  /* 0xff80000005f97808 */ /* 0x000fc40005000000 */
[----:B------:R-:W-:Y:S02]  /*1f620*/  FMNMX3.FTZ R4, R4, R92, R174, !PT ;  /* 0x0000005c04047276 */ /* 0x000fe400078100ae */
[C---:B------:R-:W-:Y:S02]  /*1f630*/  ISETP.GE.AND P6, PT, R7.reuse, R227, PT ;  /* 0x000000e30700720c */ /* 0x040fe40003fc6270 */
[----:B------:R-:W-:Y:S02]  /*1f640*/  FSEL R5, R30, -INF , P1 ;  /* 0xff8000001e057808 */ /* 0x000fe40000800000 */
[----:B------:R-:W-:Y:S02]  /*1f650*/  ISETP.GE.AND P0, PT, R7, R229, PT ;  /* 0x000000e50700720c */ /* 0x000fe40003f06270 */
[----:B------:R-:W-:Y:S02]  /*1f660*/  ISETP.GE.AND P5, PT, R6, R228, PT ;  /* 0x000000e40600720c */ /* 0x000fe40003fa6270 */
[----:B------:R-:W-:-:S02]  /*1f670*/  FMNMX3.FTZ R3, R3, R110, R108, !PT ;  /* 0x0000006e03037276 */ /* 0x000fc4000781006c */
[----:B------:R-:W-:Y:S02]  /*1f680*/  FMNMX3.FTZ R4, R4, R100, R194, !PT ;  /* 0x0000006404047276 */ /* 0x000fe400078100c2 */
[----:B------:R-:W-:Y:S02]  /*1f690*/  FSEL R246, R5, -INF , !P6 ;  /* 0xff80000005f67808 */ /* 0x000fe40007000000 */
[----:B------:R-:W-:Y:S02]  /*1f6a0*/  ISETP.GE.AND P4, PT, R7, R231, PT ;  /* 0x000000e70700720c */ /* 0x000fe40003f86270 */
[----:B------:R-:W-:Y:S02]  /*1f6b0*/  FSEL R5, R51, -INF , P0 ;  /* 0xff80000033057808 */ /* 0x000fe40000000000 */
[----:B------:R-:W-:Y:S02]  /*1f6c0*/  P2R R7, PR, RZ, 0x20 ;  /* 0x00000020ff077803 */ /* 0x000fe40000000000 */
[----:B------:R-:W-:-:S02]  /*1f6d0*/  FMNMX3.FTZ R3, R3, R178, R177, !PT ;  /* 0x000000b203037276 */ /* 0x000fc400078100b1 */
[----:B------:R-:W-:Y:S02]  /*1f6e0*/  FMNMX3.FTZ R4, R4, R101, R193, !PT ;  /* 0x0000006504047276 */ /* 0x000fe400078100c1 */
[----:B------:R-:W-:Y:S02]  /*1f6f0*/  FSEL R248, R5, -INF , !P4 ;  /* 0xff80000005f87808 */ /* 0x000fe40006000000 */
[----:B------:R-:W-:Y:S02]  /*1f700*/  ISETP.NE.AND P4, PT, R7, RZ, PT ;  /* 0x000000ff0700720c */ /* 0x000fe40003f85270 */
[----:B------:R-:W-:Y:S02]  /*1f710*/  FMNMX3.FTZ R3, R3, R179, R180, !PT ;  /* 0x000000b303037276 */ /* 0x000fe400078100b4 */
[----:B------:R-:W-:Y:S02]  /*1f720*/  FMNMX3.FTZ R4, R4, R168, R201, !PT ;  /* 0x000000a804047276 */ /* 0x000fe400078100c9 */
[----:B------:R-:W-:-:S02]  /*1f730*/  ISETP.GE.AND P5, PT, R6, R227, PT ;  /* 0x000000e30600720c */ /* 0x000fc40003fa6270 */
[C---:B------:R-:W-:Y:S02]  /*1f740*/  ISETP.GE.AND P3, PT, R6.reuse, R229, PT ;  /* 0x000000e50600720c */ /* 0x040fe40003f66270 */
[----:B------:R-:W-:Y:S01]  /*1f750*/  ISETP.GE.AND P2, PT, R6, R231, PT ;  /* 0x000000e70600720c */ /* 0x000fe20003f46270 */
[----:B------:R-:W-:Y:S01]  /*1f760*/  VIADD R6, R2, 0xfffffee9 ;  /* 0xfffffee902067836 */ /* 0x000fe20000000000 */
[----:B------:R-:W-:Y:S02]  /*1f770*/  FSEL R5, R36, -INF , P4 ;  /* 0xff80000024057808 */ /* 0x000fe40002000000 */
[----:B------:R-:W-:Y:S02]  /*1f780*/  FMNMX3.FTZ R3, R3, R196, R198, !PT ;  /* 0x000000c403037276 */ /* 0x000fe400078100c6 */
[----:B------:R-:W-:Y:S02]  /*1f790*/  FMNMX3.FTZ R4, R4, R169, R202, !PT ;  /* 0x000000a904047276 */ /* 0x000fe400078100ca */
[----:B------:R-:W-:-:S02]  /*1f7a0*/  FSEL R214, R5, -INF , !P5 ;  /* 0xff80000005d67808 */ /* 0x000fc40006800000 */
[----:B------:R-:W-:Y:S02]  /*1f7b0*/  FMNMX3.FTZ R3, R3, R197, R195, !PT ;  /* 0x000000c503037276 */ /* 0x000fe400078100c3 */
        /* <DEDUP_REMOVED lines=10> */
[----:B------:R-:W-:Y:S02]  /*1f860*/  P2R R11, PR, RZ, 0x10 ;  /* 0x00000010ff0b7803 */ /* 0x000fe40000000000 */
[----:B------:R-:W-:-:S02]  /*1f870*/  FSEL R5, R25, -INF , P6 ;  /* 0xff80000019057808 */ /* 0x000fc40003000000 */
[C---:B------:R-:W-:Y:S02]  /*1f880*/  ISETP.GE.AND P4, PT, R6.reuse, R228, PT ;  /* 0x000000e40600720c */ /* 0x040fe40003f86270 */
[C---:B------:R-:W-:Y:S02]  /*1f890*/  ISETP.GE.AND P5, PT, R6.reuse, R227, PT ;  /* 0x000000e30600720c */ /* 0x040fe40003fa6270 */
[C---:B------:R-:W-:Y:S02]  /*1f8a0*/  ISETP.GE.AND P2, PT, R6.reuse, R229, PT ;  /* 0x000000e50600720c */ /* 0x040fe40003f46270 */
[----:B------:R-:W-:Y:S01]  /*1f8b0*/  ISETP.GE.AND P6, PT, R6, R231, PT ;  /* 0x000000e70600720c */ /* 0x000fe20003fc6270 */
[----:B------:R-:W-:Y:S01]  /*1f8c0*/  VIADD R6, R2, 0xfffffef1 ;  /* 0xfffffef102067836 */ /* 0x000fe20000000000 */
[----:B------:R-:W-:Y:S02]  /*1f8d0*/  FMNMX3.FTZ R3, R3, R203, R206, !PT ;  /* 0x000000cb03037276 */ /* 0x000fe400078100ce */
[----:B------:R-:W-:-:S02]  /*1f8e0*/  FMNMX3.FTZ R4, R4, R192, R215, !PT ;  /* 0x000000c004047276 */ /* 0x000fc400078100d7 */
[----:B------:R-:W-:Y:S02]  /*1f8f0*/  FSEL R245, R5, -INF , !P1 ;  /* 0xff80000005f57808 */ /* 0x000fe40004800000 */
[----:B------:R-:W-:Y:S02]  /*1f900*/  FSEL R5, R53, -INF , P4 ;  /* 0xff80000035057808 */ /* 0x000fe40002000000 */
[----:B------:R-:W-:Y:S02]  /*1f910*/  FMNMX3.FTZ R3, R3, R212, R213, !PT ;  /* 0x000000d403037276 */ /* 0x000fe400078100d5 */
[----:B------:R-:W-:Y:S02]  /*1f920*/  ISETP.GE.AND P3, PT, R6, R228, PT ;  /* 0x000000e40600720c */ /* 0x000fe40003f66270 */
[----:B------:R-:W-:Y:S02]  /*1f930*/  FMNMX3.FTZ R4, R4, R191, R216, !PT ;  /* 0x000000bf04047276 */ /* 0x000fe400078100d8 */
[----:B------:R-:W-:-:S02]  /*1f940*/  FSEL R10, R41, -INF , P0 ;  /* 0xff800000290a7808 */ /* 0x000fc40000000000 */
[----:B------:R-:W-:Y:S02]  /*1f950*/  FSEL R103, R5, -INF , !P5 ;  /* 0xff80000005677808 */ /* 0x000fe40006800000 */
        /* <DEDUP_REMOVED lines=8> */
[----:B------:R-:W-:Y:S02]  /*1f9e0*/  FSEL R9, R24, -INF , P2 ;  /* 0xff80000018097808 */ /* 0x000fe40001000000 */
[----:B------:R-:W-:Y:S02]  /*1f9f0*/  FSEL R102, R5, -INF , !P0 ;  /* 0xff80000005667808 */ /* 0x000fe40004000000 */
[----:B------:R-:W-:Y:S02]  /*1fa00*/  FMNMX3.FTZ R4, R4, R199, R226, !PT ;  /* 0x000000c704047276 */ /* 0x000fe400078100e2 */
        /* <DEDUP_REMOVED lines=8> */
[----:B------:R-:W-:Y:S02]  /*1fa90*/  FMNMX3.FTZ R4, R4, R205, R240, !PT ;  /* 0x000000cd04047276 */ /* 0x000fe400078100f0 */
        /* <DEDUP_REMOVED lines=13> */
[----:B------:R-:W-:Y:S02]  /*1fb70*/  ISETP.NE.AND P4, PT, R11, RZ, PT ;  /* 0x000000ff0b00720c */ /* 0x000fe40003f85270 */
[----:B------:R-:W-:Y:S02]  /*1fb80*/  FMNMX3.FTZ R3, R2, R249, R248, !PT ;  /* 0x000000f902037276 */ /* 0x000fe400078100f8 */
[----:B------:R-:W-:Y:S02]  /*1fb90*/  FMNMX3.FTZ R2, R4, R250, R224, !PT ;  /* 0x000000fa04027276 */ /* 0x000fe400078100e0 */
[----:B------:R-:W-:-:S02]  /*1fba0*/  FSEL R7, R42, -INF , P0 ;  /* 0xff8000002a077808 */ /* 0x000fc40000000000 */
[----:B------:R-:W-:Y:S02]  /*1fbb0*/  ISETP.GE.AND P0, PT, R6, R229, PT ;  /* 0x000000e50600720c */ /* 0x000fe40003f06270 */
[----:B------:R-:W-:Y:S01]  /*1fbc0*/  FSEL R209, R10, -INF , !P4 ;  /* 0xff8000000ad17808 */ /* 0x000fe20006000000 */
[----:B------:R-:W1:Y:S01]  /*1fbd0*/  SHFL.BFLY PT, R5, R2, 0x2, 0x1f ;  /* 0x0c401f0002057f89 */ /* 0x000e6200000e0000 */
[----:B------:R-:W-:Y:S02]  /*1fbe0*/  ISETP.GE.AND P1, PT, R6, R231, PT ;  /* 0x000000e70600720c */ /* 0x000fe40003f26270 */
        /* <DEDUP_REMOVED lines=8> */
[----:B------:R-:W3:Y:S01]  /*1fc70*/  SHFL.BFLY PT, R4, R3, 0x2, 0x1f ;  /* 0x0c401f0003047f89 */ /* 0x000ee200000e0000 */
[----:B-1----:R-:W-:-:S05]  /*1fc80*/  FMNMX.FTZ R2, R2, R5, !PT ;  /* 0x0000000502027209 */ /* 0x002fca0007810000 */
[----:B------:R-:W1:Y:S01]  /*1fc90*/  SHFL.BFLY PT, R5, R2, 0x1, 0x1f ;  /* 0x0c201f0002057f89 */ /* 0x000e6200000e0000 */
[----:B------:R-:W4:Y:S01]  /*1fca0*/  S2UR UR6, SR_CgaCtaId ;  /* 0x00000000000679c3 */ /* 0x000f220000008800 */
[----:B---3--:R-:W-:-:S05]  /*1fcb0*/  FMNMX.FTZ R3, R3, R4, !PT ;  /* 0x0000000403037209 */ /* 0x008fca0007810000 */
[----:B------:R-:W3:Y:S01]  /*1fcc0*/  SHFL.BFLY PT, R4, R3, 0x1, 0x1f ;  /* 0x0c201f0003047f89 */ /* 0x000ee200000e0000 */
[----:B-1----:R-:W-:-:S04]  /*1fcd0*/  FMNMX.FTZ R113, R2, R5, !PT ;  /* 0x0000000502717209 */ /* 0x002fc80007810000 */
[----:B------:R-:W-:Y:S01]  /*1fce0*/  FSETP.NEU.FTZ.AND P1, PT, R113, -INF , PT ;  /* 0xff8000007100780b */ /* 0x000fe20003f3d000 */
[----:B--2---:R-:W-:-:S05]  /*1fcf0*/  FMUL.FTZ R9, R0, R113 ;  /* 0x0000007100097220 */ /* 0x004fca0000410000 */
[----:B------:R-:W-:Y:S01]  /*1fd00*/  FSEL R9, R9, RZ, P1 ;  /* 0x000000ff09097208 */ /* 0x000fe20000800000 */
[----:B------:R-:W-:Y:S01]  /*1fd10*/  IMAD.SHL.U32 R190, R225, 0x40, RZ ;  /* 0x00000040e1be7824 */ /* 0x000fe200078e00ff */
[----:B------:R-:W-:Y:S02]  /*1fd20*/  UMOV UR7, 0x400 ;  /* 0x0000040000077882 */ /* 0x000fe40000000000 */
[----:B----4-:R-:W-:Y:S01]  /*1fd30*/  ULEA UR6, UR6, UR7, 0x18 ;  /* 0x0000000706067291 */ /* 0x010fe2000f8ec0ff */
[----:B---3--:R-:W-:Y:S01]  /*1fd40*/  FMNMX.FTZ R112, R3, R4, !PT ;  /* 0x0000000403707209 */ /* 0x008fe20007810000 */
[----:B------:R-:W-:-:S04]  /*1fd50*/  FFMA.FTZ R4, R15, R0, -R9 ;  /* 0x000000000f047223 */ /* 0x000fc80000010809 */
[----:B------:R1:W-:Y:S01]  /*1fd60*/  MUFU.EX2 R186, R4 ;  /* 0x0000000400ba7308 */ /* 0x0003e20000000800 */
[----:B------:R-:W-:Y:S01]  /*1fd70*/  FMUL.FTZ R3, R0, R112 ;  /* 0x0000007000037220 */ /* 0x000fe20000410000 */
[----:B------:R-:W-:Y:S01]  /*1fd80*/  FSETP.NEU.FTZ.AND P0, PT, R112, -INF , PT ;  /* 0xff8000007000780b */ /* 0x000fe20003f1d000 */
[----:B------:R-:W-:-:S03]  /*1fd90*/  FFMA.FTZ R2, R14, R0, -R9 ;  /* 0x000000000e027223 */ /* 0x000fc60000010809 */
[----:B------:R-:W-:Y:S01]  /*1fda0*/  FSEL R3, R3, RZ, P0 ;  /* 0x000000ff03037208 */ /* 0x000fe20000000000 */
[----:B------:R2:W-:Y:S01]  /*1fdb0*/  MUFU.EX2 R187, R2 ;  /* 0x0000000200bb7308 */ /* 0x0005e20000000800 */
[----:B-1----:R-:W-:-:S04]  /*1fdc0*/  LOP3.LUT R4, R189, 0x200, R190, 0xf8, !PT ;  /* 0x00000200bd047812 */ /* 0x002fc800078ef8be */
[----:B------:R-:W-:Y:S01]  /*1fdd0*/  LEA R87, R4, UR6, 0x1 ;  /* 0x0000000604577c11 */ /* 0x000fe2000f8e08ff */
[-CC-:B------:R-:W-:Y:S01]  /*1fde0*/  FFMA.FTZ R5, R12, R0.reuse, -R9.reuse ;  /* 0x000000000c057223 */ /* 0x180fe20000010809 */
[-C--:B--2---:R-:W-:Y:S01]  /*1fdf0*/  FFMA.FTZ R2, R13, R0.reuse, -R9 ;  /* 0x000000000d027223 */ /* 0x084fe20000010809 */
[----:B------:R-:W-:Y:S02]  /*1fe00*/  FFMA.FTZ R4, R19, R0, -R3 ;  /* 0x0000000013047223 */ /* 0x000fe40000010803 */
[----:B------:R-:W1:Y:S01]  /*1fe10*/  LDSM.16.MT88.4 R12, [R87+0xa000] ;  /* 0x00a00000570c783b */ /* 0x000e620000004200 */
[----:B------:R2:W-:Y:S04]  /*1fe20*/  MUFU.EX2 R51, R5 ;  /* 0x0000000500337308 */ /* 0x0005e80000000800 */
[----:B------:R3:W-:Y:S04]  /*1fe30*/  MUFU.EX2 R185, R4 ;  /* 0x0000000400b97308 */ /* 0x0007e80000000800 */
[----:B------:R4:W5:Y:S01]  /*1fe40*/  MUFU.EX2 R190, R2 ;  /* 0x0000000200be7308 */ /* 0x0009620000000800 */
[----:B--2---:R-:W-:-:S02]  /*1fe50*/  FSEL R5, R113, RZ, P1 ;  /* 0x000000ff71057208 */ /* 0x004fc40000800000 */
[----:B---3--:R-:W-:-:S03]  /*1fe60*/  FSEL R4, R112, RZ, P0 ;  /* 0x000000ff70047208 */ /* 0x008fc60000000000 */
[----:B------:R-:W-:Y:S01]  /*1fe70*/  FADD.FTZ R6, R37, -R5 ;  /* 0x8000000525067221 */ /* 0x000fe20000010000 */
[-CC-:B----4-:R-:W-:Y:S01]  /*1fe80*/  FFMA.FTZ R2, R16, R0.reuse, -R3.reuse ;  /* 0x0000000010027223 */ /* 0x190fe20000010803 */
[----:B------:R-:W-:Y:S01]  /*1fe90*/  FADD.FTZ R4, R88, -R4 ;  /* 0x8000000458047221 */ /* 0x000fe20000010000 */
[--C-:B------:R-:W-:Y:S01]  /*1fea0*/  FFMA.FTZ R5, R18, R0, -R3.reuse ;  /* 0x0000000012057223 */ /* 0x100fe20000010803 */
[C---:B------:R-:W-:Y:S01]  /*1feb0*/  FMUL.FTZ R6, R0.reuse, R6 ;  /* 0x0000000600067220 */ /* 0x040fe20000410000 */
[----:B------:R2:W-:Y:S01]  /*1fec0*/  MUFU.EX2 R106, R2 ;  /* 0x00000002006a7308 */ /* 0x0005e20000000800 */
[----:B------:R-:W-:Y:S01]  /*1fed0*/  FMUL.FTZ R4, R0, R4 ;  /* 0x0000000400047220 */ /* 0x000fe20000410000 */
[----:B------:R-:W-:Y:S02]  /*1fee0*/  R2P PR, R225, 0x6 ;  /* 0x00000006e1007804 */ /* 0x000fe40000000000 */
[----:B------:R3:W-:Y:S04]  /*1fef0*/  MUFU.EX2 R189, R5 ;  /* 0x0000000500bd7308 */ /* 0x0007e80000000800 */
[----:B------:R5:W4:Y:S01]  /*1ff00*/  MUFU.EX2 R37, R6 ;  /* 0x0000000600257308 */ /* 0x000b220000000800 */
[----:B--2---:R-:W-:-:S03]  /*1ff10*/  FFMA.FTZ R2, R17, R0, -R3 ;  /* 0x0000000011027223 */ /* 0x004fc60000010803 */
[----:B------:R2:W1:Y:S01]  /*1ff20*/  MUFU.EX2 R11, R4 ;  /* 0x00000004000b7308 */ /* 0x0004620000000800 */
[----:B---3--:R-:W-:-:S03]  /*1ff30*/  IMAD.MOV.U32 R5, RZ, RZ, 0x20 ;  /* 0x00000020ff057424 */ /* 0x008fc600078e00ff */
[----:B------:R3:W3:Y:S01]  /*1ff40*/  MUFU.EX2 R188, R2 ;  /* 0x0000000200bc7308 */ /* 0x0006e20000000800 */
[C---:B------:R-:W-:Y:S02]  /*1ff50*/  VIADD R8, R87.reuse, 0xa000 ;  /* 0x0000a00057087836 */ /* 0x040fe40000000000 */
[----:B------:R-:W-:Y:S01]  /*1ff60*/  VIADD R36, R87, 0xa040 ;  /* 0x0000a04057247836 */ /* 0x000fe20000000000 */
[----:B-----5:R-:W-:Y:S01]  /*1ff70*/  F2FP.BF16.F32.PACK_AB R6, R190, R51 ;  /* 0x00000033be06723e */ /* 0x020fe200000010ff */
[----:B------:R-:W-:Y:S02]  /*1ff80*/  @P2 VIADD R36, R8, 0xffffffc0 ;  /* 0xffffffc008242836 */ /* 0x000fe40000000000 */
[-C--:B----4-:R-:W-:Y:S01]  /*1ff90*/  FMUL.FTZ R164, R164, R37.reuse ;  /* 0x00000025a4a47220 */ /* 0x090fe20000410000 */
[-C--:B------:R-:W-:Y:S01]  /*1ffa0*/  FMUL.FTZ R165, R165, R37.reuse ;  /* 0x00000025a5a57220 */ /* 0x080fe20000410000 */
[-C--:B------:R-:W-:Y:S01]  /*1ffb0*/  FMUL.FTZ R160, R160, R37.reuse ;  /* 0x00000025a0a07220 */ /* 0x080fe20000410000 */
[----:B------:R-:W-:Y:S01]  /*1ffc0*/  FMUL.FTZ R161, R161, R37 ;  /* 0x00000025a1a17220 */ /* 0x000fe20000410000 */
[----:B--2---:R-:W-:Y:S01]  /*1ffd0*/  F2FP.BF16.F32.PACK_AB R4, R187, R186 ;  /* 0x000000babb04723e */ /* 0x004fe200000010ff */
[-C--:B-1----:R-:W-:Y:S01]  /*1ffe0*/  FMUL.FTZ R166, R166, R11.reuse ;  /* 0x0000000ba6a67220 */ /* 0x082fe20000410000 */
[-C--:B------:R-:W-:Y:S01]  /*1fff0*/  FMUL.FTZ R167, R167, R11.reuse ;  /* 0x0000000ba7a77220 */ /* 0x080fe20000410000 */
[-C--:B------:R-:W-:Y:S01]  /*20000*/  FMUL.FTZ R162, R162, R11.reuse ;  /* 0x0000000ba2a27220 */ /* 0x080fe20000410000 */
[----:B---3--:R-:W-:Y:S01]  /*20010*/  SEL R2, R5, 0xffffffe0, !P1 ;  /* 0xffffffe005027807 */ /* 0x008fe20004800000 */
[----:B------:R-:W-:Y:S01]  /*20020*/  FMUL.FTZ R163, R163, R11 ;  /* 0x0000000ba3a37220 */ /* 0x000fe20000410000 */
[----:B------:R-:W-:Y:S01]  /*20030*/  F2FP.BF16.F32.PACK_AB R5, R106, R185 ;  /* 0x000000b96a05723e */ /* 0x000fe200000010ff */
[----:B------:R-:W-:Y:S02]  /*20040*/  LDSM.16.MT88.4 R24, [R36] ;  /* 0x000000002418783b */ /* 0x000fe40000004200 */
[----:B------:R-:W-:Y:S01]  /*20050*/  IMAD.IADD R84, R87, 0x1, R2 ;  /* 0x0000000157547824 */ /* 0x000fe200078e0202 */
[----:B------:R-:W-:Y:S01]  /*20060*/  F2FP.BF16.F32.PACK_AB R7, R188, R189 ;  /* 0x000000bdbc07723e */ /* 0x000fe200000010ff */
[----:B------:R-:W-:-:S02]  /*20070*/  IMAD.IADD R99, R2, 0x1, R36 ;  /* 0x0000000102637824 */ /* 0x000fc400078e0224 */
[----:B------:R-:W-:Y:S01]  /*20080*/  IMAD.MOV.U32 R132, RZ, RZ, R76 ;  /* 0x000000ffff847224 */ /* 0x000fe200078e004c */
[----:B------:R-:W1:Y:S03]  /*20090*/  LDSM.16.MT88.4 R16, [R84+0xa000] ;  /* 0x00a000005410783b */ /* 0x000e660000004200 */
[C---:B------:R-:W-:Y:S01]  /*200a0*/  HMMA.16816.F32.BF16 R164, R4.reuse, R12, R164 ;  /* 0x0000000c04a4723c */ /* 0x040fe200000418a4 */
[-CC-:B------:R-:W-:Y:S01]  /*200b0*/  FFMA.FTZ R8, R23, R0.reuse, -R9.reuse ;  /* 0x0000000017087223 */ /* 0x180fe20000010809 */
[-CC-:B------:R-:W-:Y:S01]  /*200c0*/  FFMA.FTZ R10, R22, R0.reuse, -R9.reuse ;  /* 0x00000000160a7223 */ /* 0x180fe20000010809 */
[-C--:B------:R-:W-:Y:S01]  /*200d0*/  FMUL.FTZ R156, R156, R37.reuse ;  /* 0x000000259c9c7220 */ /* 0x080fe20000410000 */
[----:B------:R-:W-:Y:S01]  /*200e0*/  FMUL.FTZ R157, R157, R37 ;  /* 0x000000259d9d7220 */ /* 0x000fe20000410000 */
[-C--:B------:R-:W-:Y:S01]  /*200f0*/  FMUL.FTZ R158, R158, R11.reuse ;  /* 0x0000000b9e9e7220 */ /* 0x080fe20000410000 */
[----:B------:R-:W-:Y:S01]  /*20100*/  FMUL.FTZ R159, R159, R11 ;  /* 0x0000000b9f9f7220 */ /* 0x000fe20000410000 */
[-C--:B------:R-:W-:Y:S01]  /*20110*/  FMUL.FTZ R152, R152, R37.reuse ;  /* 0x0000002598987220 */ /* 0x080fe20000410000 */
[----:B------:R-:W-:Y:S01]  /*20120*/  HMMA.16816.F32.BF16 R160, R4, R14, R160 ;  /* 0x0000000e04a0723c */ /* 0x000fe200000418a0 */
[----:B------:R-:W2:Y:S01]  /*20130*/  LDSM.16.MT88.4 R12, [R99] ;  /* 0x00000000630c783b */ /* 0x000ea20000004200 */
[-CC-:B------:R-:W-:Y:S01]  /*20140*/  FFMA.FTZ R2, R21, R0.reuse, -R9.reuse ;  /* 0x0000000015027223 */ /* 0x180fe20000010809 */
[----:B------:R-:W-:Y:S01]  /*20150*/  FMUL.FTZ R153, R153, R37 ;  /* 0x0000002599997220 */ /* 0x000fe20000410000 */
[-C--:B------:R-:W-:Y:S01]  /*20160*/  FMUL.FTZ R154, R154, R11.reuse ;  /* 0x0000000b9a9a7220 */ /* 0x080fe20000410000 */
[----:B------:R-:W-:Y:S01]  /*20170*/  FMUL.FTZ R155, R155, R11 ;  /* 0x0000000b9b9b7220 */ /* 0x000fe20000410000 */
[----:B------:R3:W-:Y:S01]  /*20180*/  MUFU.EX2 R76, R2 ;  /* 0x00000002004c7308 */ /* 0x0007e20000000800 */
[----:B------:R-:W-:Y:S03]  /*20190*/  LDSM.16.MT88.4 R40, [R36+0x800] ;  /* 0x000800002428783b */ /* 0x000fe60000004200 */
[----:B------:R4:W5:Y:S01]  /*201a0*/  MUFU.EX2 R176, R8 ;  /* 0x0000000800b07308 */ /* 0x0009620000000800 */
[----:B---3--:R-:W-:-:S02]  /*201b0*/  FFMA.FTZ R2, R20, R0, -R9 ;  /* 0x0000000014027223 */ /* 0x008fc40000010809 */
[----:B------:R-:W3:Y:S02]  /*201c0*/  LDSM.16.MT88.4 R20, [R84+0xa800] ;  /* 0x00a800005414783b */ /* 0x000ee40000004200 */
[----:B------:R5:W-:Y:S01]  /*201d0*/  MUFU.EX2 R88, R2 ;  /* 0x0000000200587308 */ /* 0x000be20000000800 */
[-CC-:B----4-:R-:W-:Y:S01]  /*201e0*/  FFMA.FTZ R8, R28, R0.reuse, -R3.reuse ;  /* 0x000000001c087223 */ /* 0x190fe20000010803 */
[-C--:B------:R-:W-:Y:S01]  /*201f0*/  FMUL.FTZ R140, R140, R37.reuse ;  /* 0x000000258c8c7220 */ /* 0x080fe20000410000 */
[----:B------:R-:W-:Y:S01]  /*20200*/  FMUL.FTZ R141, R141, R37 ;  /* 0x000000258d8d7220 */ /* 0x000fe20000410000 */
[----:B------:R-:W4:Y:S01]  /*20210*/  MUFU.EX2 R175, R10 ;  /* 0x0000000a00af7308 */ /* 0x000f220000000800 */
[-C--:B------:R-:W-:Y:S01]  /*20220*/  FMUL.FTZ R142, R142, R11.reuse ;  /* 0x0000000b8e8e7220 */ /* 0x080fe20000410000 */
[----:B------:R-:W-:Y:S01]  /*20230*/  FMUL.FTZ R143, R143, R11 ;  /* 0x0000000b8f8f7220 */ /* 0x000fe20000410000 */
[-C--:B------:R-:W-:Y:S01]  /*20240*/  FMUL.FTZ R136, R136, R37.reuse ;  /* 0x0000002588887220 */ /* 0x080fe20000410000 */
[----:B------:R2:W-:Y:S01]  /*20250*/  MUFU.EX2 R173, R8 ;  /* 0x0000000800ad7308 */ /* 0x0005e20000000800 */
[----:B------:R-:W-:Y:S01]  /*20260*/  FMUL.FTZ R137, R137, R37 ;  /* 0x0000002589897220 */ /* 0x000fe20000410000 */
[-C--:B------:R-:W-:Y:S01]  /*20270*/  FMUL.FTZ R138, R138, R11.reuse ;  /* 0x0000000b8a8a7220 */ /* 0x080fe20000410000 */
[----:B------:R-:W-:Y:S01]  /*20280*/  FMUL.FTZ R139, R139, R11 ;  /* 0x0000000b8b8b7220 */ /* 0x000fe20000410000 */
[----:B-1----:R-:W-:Y:S01]  /*20290*/  HMMA.16816.F32.BF16 R156, R4, R16, R156 ;  /* 0x00000010049c723c */ /* 0x002fe2000004189c */
[----:B------:R-:W1:Y:S01]  /*202a0*/  LDSM.16.MT88.4 R28, [R87+0xa800] ;  /* 0x00a80000571c783b */ /* 0x000e620000004200 */
[----:B-----5:R-:W-:-:S04]  /*202b0*/  FFMA.FTZ R2, R34, R0, -R3 ;  /* 0x0000000022027223 */ /* 0x020fc80000010803 */
[----:B------:R5:W4:Y:S01]  /*202c0*/  MUFU.EX2 R172, R2 ;  /* 0x0000000200ac7308 */ /* 0x000b220000000800 */
[-CC-:B--2---:R-:W-:Y:S01]  /*202d0*/  FFMA.FTZ R8, R35, R0.reuse, -R3.reuse ;  /* 0x0000000023087223 */ /* 0x184fe20000010803 */
[----:B------:R-:W-:Y:S03]  /*202e0*/  HMMA.16816.F32.BF16 R152, R4, R18, R152 ;  /* 0x000000120498723c */ /* 0x000fe60000041898 */
[----:B------:R-:W-:Y:S01]  /*202f0*/  MUFU.EX2 R171, R8 ;  /* 0x0000000800ab7308 */ /* 0x000fe20000000800 */
[----:B-----5:R-:W-:-:S04]  /*20300*/  FFMA.FTZ R2, R38, R0, -R3 ;  /* 0x0000000026027223 */ /* 0x020fc80000010803 */
[----:B------:R-:W2:Y:S01]  /*20310*/  MUFU.EX2 R170, R2 ;  /* 0x0000000200aa7308 */ /* 0x000ea20000000800 */
        /* <DEDUP_REMOVED lines=8> */
[C---:B------:R-:W-:Y:S08]  /*203a0*/  HMMA.16816.F32.BF16 R140, R4.reuse, R12, R140 ;  /* 0x0000000c048c723c */ /* 0x040ff0000004188c */
[C---:B------:R-:W-:Y:S01]  /*203b0*/  HMMA.16816.F32.BF16 R136, R4.reuse, R14, R136 ;  /* 0x0000000e0488723c */ /* 0x040fe20000041888 */
[----:B------:R-:W5:Y:S07]  /*203c0*/  LDSM.16.MT88.4 R12, [R99+0x800] ;  /* 0x00080000630c783b */ /* 0x000f6e0000004200 */
[C---:B------:R-:W-:Y:S08]  /*203d0*/  HMMA.16816.F32.BF16 R148, R4.reuse, R24, R148 ;  /* 0x000000180494723c */ /* 0x040ff00000041894 */
[----:B------:R-:W-:Y:S01]  /*203e0*/  HMMA.16816.F32.BF16 R144, R4, R26, R144 ;  /* 0x0000001a0490723c */ /* 0x000fe20000041890 */
[----:B------:R-:W-:-:S02]  /*203f0*/  F2FP.BF16.F32.PACK_AB R4, R176, R76 ;  /* 0x0000004cb004723e */ /* 0x000fc400000010ff */
[----:B----4-:R-:W-:Y:S02]  /*20400*/  F2FP.BF16.F32.PACK_AB R6, R175, R88 ;  /* 0x00000058af06723e */ /* 0x010fe400000010ff */
[----:B------:R-:W-:Y:S02]  /*20410*/  F2FP.BF16.F32.PACK_AB R5, R172, R173 ;  /* 0x000000adac05723e */ /* 0x000fe400000010ff */
[----:B--2---:R-:W-:Y:S01]  /*20420*/  F2FP.BF16.F32.PACK_AB R7, R170, R171 ;  /* 0x000000abaa07723e */ /* 0x004fe200000010ff */
[----:B------:R-:W-:-:S06]  /*20430*/  FFMA.FTZ R2, R32, R0, -R9 ;  /* 0x0000000020027223 */ /* 0x000fcc0000010809 */
[----:B---3--:R-:W-:Y:S01]  /*20440*/  HMMA.16816.F32.BF16 R24, R4, R20, R156 ;  /* 0x000000140418723c */ /* 0x008fe2000004189c */
[----:B------:R2:W-:Y:S01]  /*20450*/  MUFU.EX2 R158, R2 ;  /* 0x00000002009e7308 */ /* 0x0005e20000000800 */
[----:B------:R-:W-:-:S06]  /*20460*/  FFMA.FTZ R8, R46, R0, -R9 ;  /* 0x000000002e087223 */ /* 0x000fcc0000010809 */
[----:B------:R-:W-:Y:S01]  /*20470*/  HMMA.16816.F32.BF16 R152, R4, R22, R152 ;  /* 0x000000160498723c */ /* 0x000fe20000041898 */
[----:B------:R-:W3:Y:S01]  /*20480*/  LDSM.16.MT88.4 R20, [R87+0xb000] ;  /* 0x00b000005714783b */ /* 0x000ee20000004200 */
[----:B------:R4:W-:Y:S01]  /*20490*/  MUFU.EX2 R156, R8 ;  /* 0x00000008009c7308 */ /* 0x0009e20000000800 */
[----:B--2---:R-:W-:-:S05]  /*204a0*/  FFMA.FTZ R2, R33, R0, -R9 ;  /* 0x0000000021027223 */ /* 0x004fca0000010809 */
[----:B------:R-:W-:Y:S01]  /*204b0*/  HMMA.16816.F32.BF16 R52, R4, R40, R148 ;  /* 0x000000280434723c */ /* 0x000fe20000041894 */
[----:B------:R-:W-:-:S07]  /*204c0*/  FFMA.FTZ R10, R50, R0, -R3 ;  /* 0x00000000320a7223 */ /* 0x000fce0000010803 */
[----:B------:R-:W-:Y:S01]  /*204d0*/  HMMA.16816.F32.BF16 R68, R4, R42, R144 ;  /* 0x0000002a0444723c */ /* 0x000fe20000041890 */
[----:B------:R2:W3:Y:S01]  /*204e0*/  MUFU.EX2 R56, R2 ;  /* 0x0000000200387308 */ /* 0x0004e20000000800 */
[----:B----4-:R-:W-:-:S06]  /*204f0*/  FFMA.FTZ R8, R45, R0, -R9 ;  /* 0x000000002d087223 */ /* 0x010fcc0000010809 */
[C---:B-1----:R-:W-:Y:S01]  /*20500*/  HMMA.16816.F32.BF16 R16, R4.reuse, R28, R164 ;  /* 0x0000001c0410723c */ /* 0x042fe200000418a4 */
[----:B------:R1:W4:Y:S01]  /*20510*/  MUFU.EX2 R151, R8 ;  /* 0x0000000800977308 */ /* 0x0003220000000800 */
[----:B------:R-:W-:Y:S01]  /*20520*/  IMAD.MOV.U32 R111, RZ, RZ, R59 ;  /* 0x000000ffff6f7224 */ /* 0x000fe200078e003b */
[----:B------:R-:W-:Y:S01]  /*20530*/  LDSM.16.MT88.4 R32, [R84+0xb000] ;  /* 0x00b000005420783b */ /* 0x000fe20000004200 */
[-CC-:B--2---:R-:W-:Y:S01]  /*20540*/  FFMA.FTZ R2, R49, R0.reuse, -R3.reuse ;  /* 0x0000000031027223 */ /* 0x184fe20000010803 */
[----:B------:R-:W-:Y:S01]  /*20550*/  MUFU.EX2 R148, R10 ;  /* 0x0000000a00947308 */ /* 0x000fe20000000800 */
[----:B------:R-:W-:Y:S02]  /*20560*/  IMAD.MOV.U32 R157, RZ, RZ, R58 ;  /* 0x000000ffff9d7224 */ /* 0x000fe400078e003a */
[----:B-----5:R-:W-:Y:S01]  /*20570*/  HMMA.16816.F32.BF16 R136, R4, R14, R136 ;  /* 0x0000000e0488723c */ /* 0x020fe20000041888 */
[----:B------:R-:W-:Y:S01]  /*20580*/  LDSM.16.MT88.4 R40, [R36+0x1000] ;  /* 0x001000002428783b */ /* 0x000fe20000004200 */
[----:B------:R2:W5:Y:S01]  /*20590*/  MUFU.EX2 R149, R2 ;  /* 0x0000000200957308 */ /* 0x0005620000000800 */
[----:B-1----:R-:W-:-:S05]  /*205a0*/  FFMA.FTZ R8, R48, R0, -R3 ;  /* 0x0000000030087223 */ /* 0x002fca0000010803 */
[----:B------:R-:W-:Y:S01]  /*205b0*/  HMMA.16816.F32.BF16 R28, R4, R30, R160 ;  /* 0x0000001e041c723c */ /* 0x000fe200000418a0 */
[----:B------:R-:W-:Y:S01]  /*205c0*/  MUFU.EX2 R150, R8 ;  /* 0x0000000800967308 */ /* 0x000fe20000000800 */
[----:B--2---:R-:W-:-:S04]  /*205d0*/  FFMA.FTZ R2, R47, R0, -R3 ;  /* 0x000000002f027223 */ /* 0x004fc80000010803 */
[----:B------:R-:W1:Y:S01]  /*205e0*/  MUFU.EX2 R146, R2 ;  /* 0x0000000200927308 */ /* 0x000e620000000800 */
[----:B---3--:R-:W-:Y:S02]  /*205f0*/  IMAD.MOV.U32 R147, RZ, RZ, R56 ;  /* 0x000000ffff937224 */ /* 0x008fe400078e0038 */
[----:B------:R-:W-:Y:S01]  /*20600*/  HMMA.16816.F32.BF16 R56, R4, R12, R140 ;  /* 0x0000000c0438723c */ /* 0x000fe2000004188c */
[----:B------:R-:W2:Y:S01]  /*20610*/  LDSM.16.MT88.4 R12, [R99+0x1000] ;  /* 0x00100000630c783b */ /* 0x000ea20000004200 */
[----:B------:R-:W-:Y:S02]  /*20620*/  F2FP.BF16.F32.PACK_AB R4, R156, R158 ;  /* 0x0000009e9c04723e */ /* 0x000fe400000010ff */
[----:B----4-:R-:W-:Y:S02]  /*20630*/  F2FP.BF16.F32.PACK_AB R6, R151, R147 ;  /* 0x000000939706723e */ /* 0x010fe400000010ff */
[----:B-----5:R-:W-:Y:S02]  /*20640*/  F2FP.BF16.F32.PACK_AB R5, R148, R149 ;  /* 0x000000959405723e */ /* 0x020fe400000010ff */
[----:B-1----:R-:W-:Y:S01]  /*20650*/  F2FP.BF16.F32.PACK_AB R7, R146, R150 ;  /* 0x000000969207723e */ /* 0x002fe200000010ff */
[----:B------:R-:W-:-:S02]  /*20660*/  IMAD.MOV.U32 R159, RZ, RZ, R51 ;  /* 0x000000ffff9f7224 */ /* 0x000fc400078e0033 */
[----:B------:R-:W-:-:S04]  /*20670*/  FFMA.FTZ R2, R39, R0, -R9 ;  /* 0x0000000027027223 */ /* 0x000fc80000010809 */
[C---:B------:R-:W-:Y:S01]  /*20680*/  HMMA.16816.F32.BF16 R48, R4.reuse, R20, R16 ;  /* 0x000000140430723c */ /* 0x040fe20000041810 */
[----:B------:R1:W-:Y:S01]  /*20690*/  MUFU.EX2 R167, R2 ;  /* 0x0000000200a77308 */ /* 0x0003e20000000800 */
[-C--:B------:R-:W-:Y:S01]  /*206a0*/  FFMA.FTZ R8, R64, R0.reuse, -R9 ;  /* 0x0000000040087223 */ /* 0x080fe20000010809 */
[-C--:B------:R-:W-:Y:S01]  /*206b0*/  FFMA.FTZ R10, R66, R0.reuse, -R3 ;  /* 0x00000000420a7223 */ /* 0x080fe20000010803 */
[----:B------:R-:W-:Y:S04]  /*206c0*/  LDSM.16.MT88.4 R16, [R84+0xb800] ;  /* 0x00b800005410783b */ /* 0x000fe80000004200 */
[----:B------:R-:W-:Y:S01]  /*206d0*/  HMMA.16816.F32.BF16 R28, R4, R22, R28 ;  /* 0x00000016041c723c */ /* 0x000fe2000004181c */
[----:B------:R-:W3:Y:S01]  /*206e0*/  LDSM.16.MT88.4 R20, [R87+0xb800] ;  /* 0x00b800005714783b */ /* 0x000ee20000004200 */
[----:B------:R4:W-:Y:S01]  /*206f0*/  MUFU.EX2 R144, R8 ;  /* 0x0000000800907308 */ /* 0x0009e20000000800 */
[----:B-1----:R-:W-:-:S04]  /*20700*/  FFMA.FTZ R2, R44, R0, -R9 ;  /* 0x000000002c027223 */ /* 0x002fc80000010809 */
[----:B------:R1:W5:Y:S01]  /*20710*/  MUFU.EX2 R38, R2 ;  /* 0x0000000200267308 */ /* 0x0003620000000800 */
[----:B----4-:R-:W-:-:S04]  /*20720*/  FFMA.FTZ R8, R65, R0, -R9 ;  /* 0x0000000041087223 */ /* 0x010fc80000010809 */
[----:B------:R4:W3:Y:S01]  /*20730*/  MUFU.EX2 R145, R8 ;  /* 0x0000000800917308 */ /* 0x0008e20000000800 */
        /* <DEDUP_REMOVED lines=9> */
[----:B------:R-:W-:Y:S01]  /*207d0*/  HMMA.16816.F32.BF16 R12, R4, R14, R136 ;  /* 0x0000000e040c723c */ /* 0x000fe20000041888 */
[----:B-----5:R-:W-:-:S07]  /*207e0*/  IMAD.MOV.U32 R136, RZ, RZ, R38 ;  /* 0x000000ffff887224 */ /* 0x020fce00078e0026 */
[C---:B------:R-:W-:Y:S08]  /*207f0*/  HMMA.16816.F32.BF16 R24, R4.reuse, R32, R24 ;  /* 0x000000200418723c */ /* 0x040ff00000041818 */
[C---:B------:R-:W-:Y:S08]  /*20800*/  HMMA.16816.F32.BF16 R52, R4.reuse, R40, R52 ;  /* 0x000000280434723c */ /* 0x040ff00000041834 */
[C---:B------:R-:W-:Y:S01]  /*20810*/  HMMA.16816.F32.BF16 R68, R4.reuse, R42, R68 ;  /* 0x0000002a0444723c */ /* 0x040fe20000041844 */
[----:B------:R-:W5:Y:S07]  /*20820*/  LDSM.16.MT88.4 R40, [R99+0x1800] ;  /* 0x001800006328783b */ /* 0x000f6e0000004200 */
[----:B------:R-:W-:Y:S01]  /*20830*/  HMMA.16816.F32.BF16 R32, R4, R34, R152 ;  /* 0x000000220420723c */ /* 0x000fe20000041898 */
        /* <DEDUP_REMOVED lines=14> */
[-C--:B------:R-:W-:Y:S01]  /*20920*/  FFMA.FTZ R10, R90, R0.reuse, -R3 ;  /* 0x000000005a0a7223 */ /* 0x080fe20000010803 */
[-C--:B-1----:R-:W-:Y:S01]  /*20930*/  FFMA.FTZ R8, R74, R0.reuse, -R9 ;  /* 0x000000004a087223 */ /* 0x082fe20000010809 */
[----:B--2---:R-:W-:-:S03]  /*20940*/  FFMA.FTZ R2, R89, R0, -R3 ;  /* 0x0000000059027223 */ /* 0x004fc60000010803 */
[----:B------:R1:W2:Y:S04]  /*20950*/  MUFU.EX2 R133, R8 ;  /* 0x0000000800857308 */ /* 0x0002a80000000800 */
[----:B------:R5:W-:Y:S01]  /*20960*/  MUFU.EX2 R63, R2 ;  /* 0x00000002003f7308 */ /* 0x000be20000000800 */
[----:B------:R-:W-:Y:S01]  /*20970*/  HMMA.16816.F32.BF16 R28, R4, R16, R24 ;  /* 0x00000010041c723c */ /* 0x000fe20000041818 */
[----:B------:R-:W3:Y:S02]  /*20980*/  LDSM.16.MT88.4 R24, [R84+0xc000] ;  /* 0x00c000005418783b */ /* 0x000ee40000004200 */
[----:B------:R-:W2:Y:S01]  /*20990*/  MUFU.EX2 R129, R10 ;  /* 0x0000000a00817308 */ /* 0x000ea20000000800 */
[-CC-:B-1----:R-:W-:Y:S01]  /*209a0*/  FFMA.FTZ R8, R86, R0.reuse, -R3.reuse ;  /* 0x0000000056087223 */ /* 0x182fe20000010803 */
[----:B-----5:R-:W-:-:S03]  /*209b0*/  FFMA.FTZ R2, R85, R0, -R3 ;  /* 0x0000000055027223 */ /* 0x020fc60000010803 */
[----:B------:R-:W-:Y:S04]  /*209c0*/  MUFU.EX2 R130, R8 ;  /* 0x0000000800827308 */ /* 0x000fe80000000800 */
[----:B------:R1:W5:Y:S01]  /*209d0*/  MUFU.EX2 R131, R2 ;  /* 0x0000000200837308 */ /* 0x0003620000000800 */
[----:B------:R-:W-:Y:S01]  /*209e0*/  HMMA.16816.F32.BF16 R52, R4, R64, R52 ;  /* 0x000000400434723c */ /* 0x000fe20000041834 */
[----:B------:R-:W-:Y:S02]  /*209f0*/  IMAD.MOV.U32 R139, RZ, RZ, R78 ;  /* 0x000000ffff8b7224 */ /* 0x000fe400078e004e */
[----:B------:R-:W-:Y:S02]  /*20a00*/  IMAD.MOV.U32 R138, RZ, RZ, R79 ;  /* 0x000000ffff8a7224 */ /* 0x000fe400078e004f */
[----:B------:R-:W-:-:S02]  /*20a10*/  IMAD.MOV.U32 R152, RZ, RZ, R76 ;  /* 0x000000ffff987224 */ /* 0x000fc400078e004c */
[----:B------:R-:W-:Y:S01]  /*20a20*/  IMAD.MOV.U32 R137, RZ, RZ, R77 ;  /* 0x000000ffff897224 */ /* 0x000fe200078e004d */
[C---:B------:R-:W-:Y:S08]  /*20a30*/  HMMA.16816.F32.BF16 R72, R4.reuse, R66, R68 ;  /* 0x000000420448723c */ /* 0x040ff00000041844 */
[C---:B------:R-:W-:Y:S01]  /*20a40*/  HMMA.16816.F32.BF16 R12, R4.reuse, R42, R12 ;  /* 0x0000002a040c723c */ /* 0x040fe2000004180c */
[-CC-:B-1----:R-:W-:Y:S01]  /*20a50*/  FFMA.FTZ R2, R80, R0.reuse, -R9.reuse ;  /* 0x0000000050027223 */ /* 0x182fe20000010809 */
[-C--:B------:R-:W-:Y:S01]  /*20a60*/  FFMA.FTZ R8, R93, R0.reuse, -R9 ;  /* 0x000000005d087223 */ /* 0x080fe20000010809 */
[----:B------:R-:W-:Y:S01]  /*20a70*/  FFMA.FTZ R10, R95, R0, -R3 ;  /* 0x000000005f0a7223 */ /* 0x000fe20000010803 */
[----:B------:R-:W-:Y:S04]  /*20a80*/  LDSM.16.MT88.4 R68, [R36+0x2800] ;  /* 0x002800002444783b */ /* 0x000fe80000004200 */
[C---:B------:R-:W-:Y:S01]  /*20a90*/  HMMA.16816.F32.BF16 R64, R4.reuse, R40, R56 ;  /* 0x000000280440723c */ /* 0x040fe20000041838 */
[----:B------:R-:W1:Y:S07]  /*20aa0*/  LDSM.16.MT88.4 R56, [R36+0x2000] ;  /* 0x002000002438783b */ /* 0x000e6e0000004200 */
[----:B------:R-:W-:Y:S01]  /*20ab0*/  HMMA.16816.F32.BF16 R76, R4, R18, R32 ;  /* 0x00000012044c723c */ /* 0x000fe20000041820 */
[----:B----4-:R-:W-:Y:S01]  /*20ac0*/  F2FP.BF16.F32.PACK_AB R4, R132, R165 ;  /* 0x000000a58404723e */ /* 0x010fe200000010ff */
[----:B------:R-:W4:Y:S01]  /*20ad0*/  LDSM.16.MT88.4 R16, [R99+0x2000] ;  /* 0x002000006310783b */ /* 0x000f220000004200 */
[----:B--2---:R-:W-:-:S02]  /*20ae0*/  F2FP.BF16.F32.PACK_AB R6, R133, R166 ;  /* 0x000000a68506723e */ /* 0x004fc400000010ff */
[----:B------:R-:W-:Y:S01]  /*20af0*/  F2FP.BF16.F32.PACK_AB R5, R129, R63 ;  /* 0x0000003f8105723e */ /* 0x000fe200000010ff */
[----:B------:R-:W-:Y:S01]  /*20b00*/  LDSM.16.MT88.4 R32, [R84+0xc800] ;  /* 0x00c800005420783b */ /* 0x000fe20000004200 */
[----:B-----5:R-:W-:Y:S01]  /*20b10*/  F2FP.BF16.F32.PACK_AB R7, R131, R130 ;  /* 0x000000828307723e */ /* 0x020fe200000010ff */
[----:B------:R2:W-:Y:S06]  /*20b20*/  MUFU.EX2 R164, R2 ;  /* 0x0000000200a47308 */ /* 0x0005ec0000000800 */
[C---:B---3--:R-:W-:Y:S08]  /*20b30*/  HMMA.16816.F32.BF16 R48, R4.reuse, R20, R48 ;  /* 0x000000140430723c */ /* 0x048ff00000041830 */
[----:B------:R-:W-:Y:S01]  /*20b40*/  HMMA.16816.F32.BF16 R44, R4, R22, R44 ;  /* 0x00000016042c723c */ /* 0x000fe2000004182c */
[----:B------:R-:W3:Y:S01]  /*20b50*/  LDSM.16.MT88.4 R20, [R87+0xc800] ;  /* 0x00c800005714783b */ /* 0x000ee20000004200 */
[-CC-:B--2---:R-:W-:Y:S01]  /*20b60*/  FFMA.FTZ R2, R81, R0.reuse, -R9.reuse ;  /* 0x0000000051027223 */ /* 0x184fe20000010809 */
[----:B------:R2:W5:Y:S04]  /*20b70*/  MUFU.EX2 R62, R8 ;  /* 0x00000008003e7308 */ /* 0x0005680000000800 */
[----:B------:R1:W-:Y:S01]  /*20b80*/  MUFU.EX2 R163, R2 ;  /* 0x0000000200a37308 */ /* 0x0003e20000000800 */
[-C--:B--2---:R-:W-:Y:S01]  /*20b90*/  FFMA.FTZ R8, R94, R0.reuse, -R9 ;  /* 0x000000005e087223 */ /* 0x084fe20000010809 */
[----:B-1----:R-:W-:-:S03]  /*20ba0*/  FFMA.FTZ R2, R96, R0, -R3 ;  /* 0x0000000060027223 */ /* 0x002fc60000010803 */
[----:B------:R1:W2:Y:S04]  /*20bb0*/  MUFU.EX2 R128, R8 ;  /* 0x0000000800807308 */ /* 0x0002a80000000800 */
[----:B------:R5:W-:Y:S01]  /*20bc0*/  MUFU.EX2 R39, R2 ;  /* 0x0000000200277308 */ /* 0x000be20000000800 */
[----:B------:R-:W-:Y:S03]  /*20bd0*/  HMMA.16816.F32.BF16 R28, R4, R24, R28 ;  /* 0x00000018041c723c */ /* 0x000fe6000004181c */
[----:B------:R-:W3:Y:S01]  /*20be0*/  MUFU.EX2 R38, R10 ;  /* 0x0000000a00267308 */ /* 0x000ee20000000800 */
[-CC-:B-1----:R-:W-:Y:S01]  /*20bf0*/  FFMA.FTZ R8, R97, R0.reuse, -R3.reuse ;  /* 0x0000000061087223 */ /* 0x182fe20000010803 */
[----:B-----5:R-:W-:-:S03]  /*20c00*/  FFMA.FTZ R2, R98, R0, -R3 ;  /* 0x0000000062027223 */ /* 0x020fc60000010803 */
[----:B------:R-:W-:Y:S01]  /*20c10*/  MUFU.EX2 R127, R8 ;  /* 0x00000008007f7308 */ /* 0x000fe20000000800 */
[C---:B------:R-:W-:Y:S03]  /*20c20*/  HMMA.16816.F32.BF16 R40, R4.reuse, R26, R76 ;  /* 0x0000001a0428723c */ /* 0x040fe6000004184c */
[----:B------:R-:W1:Y:S05]  /*20c30*/  MUFU.EX2 R126, R2 ;  /* 0x00000002007e7308 */ /* 0x000e6a0000000800 */
[C---:B------:R-:W-:Y:S08]  /*20c40*/  HMMA.16816.F32.BF16 R52, R4.reuse, R56, R52 ;  /* 0x000000380434723c */ /* 0x040ff00000041834 */
[C---:B------:R-:W-:Y:S08]  /*20c50*/  HMMA.16816.F32.BF16 R72, R4.reuse, R58, R72 ;  /* 0x0000003a0448723c */ /* 0x040ff00000041848 */
[C---:B----4-:R-:W-:Y:S08]  /*20c60*/  HMMA.16816.F32.BF16 R56, R4.reuse, R16, R64 ;  /* 0x000000100438723c */ /* 0x050ff00000041840 */
[----:B------:R-:W-:Y:S01]  /*20c70*/  HMMA.16816.F32.BF16 R12, R4, R18, R12 ;  /* 0x00000012040c723c */ /* 0x000fe2000004180c */
[----:B------:R-:W4:Y:S01]  /*20c80*/  LDSM.16.MT88.4 R16, [R99+0x2800] ;  /* 0x002800006310783b */ /* 0x000f220000004200 */
[----:B------:R-:W-:-:S02]  /*20c90*/  F2FP.BF16.F32.PACK_AB R4, R62, R164 ;  /* 0x000000a43e04723e */ /* 0x000fc400000010ff */
[----:B--2---:R-:W-:Y:S02]  /*20ca0*/  F2FP.BF16.F32.PACK_AB R6, R128, R163 ;  /* 0x000000a38006723e */ /* 0x004fe400000010ff */
        /* <DEDUP_REMOVED lines=8> */
[----:B------:R-:W-:Y:S01]  /*20d30*/  HMMA.16816.F32.BF16 R24, R4, R32, R28 ;  /* 0x000000200418723c */ /* 0x000fe2000004181c */
[----:B-1----:R-:W-:-:S07]  /*20d40*/  FFMA.FTZ R2, R83, R0, -R9 ;  /* 0x0000000053027223 */ /* 0x002fce0000010809 */
[----:B------:R-:W-:Y:S01]  /*20d50*/  HMMA.16816.F32.BF16 R64, R4, R34, R40 ;  /* 0x000000220440723c */ /* 0x000fe20000041828 */
[----:B------:R-:W1:Y:S01]  /*20d60*/  LDSM.16.MT88.4 R32, [R84+0xd000] ;  /* 0x00d000005420783b */ /* 0x000e620000004200 */
[----:B------:R3:W5:Y:S04]  /*20d70*/  MUFU.EX2 R124, R8 ;  /* 0x00000008007c7308 */ /* 0x0007680000000800 */
[----:B------:R4:W-:Y:S01]  /*20d80*/  MUFU.EX2 R162, R2 ;  /* 0x0000000200a27308 */ /* 0x0009e20000000800 */
[-C--:B------:R-:W-:Y:S01]  /*20d90*/  FFMA.FTZ R10, R114, R0.reuse, -R3 ;  /* 0x00000000720a7223 */ /* 0x080fe20000010803 */
[-C--:B---3--:R-:W-:Y:S01]  /*20da0*/  FFMA.FTZ R8, R104, R0.reuse, -R9 ;  /* 0x0000000068087223 */ /* 0x088fe20000010809 */
[----:B----4-:R-:W-:-:S03]  /*20db0*/  FFMA.FTZ R2, R109, R0, -R3 ;  /* 0x000000006d027223 */ /* 0x010fc60000010803 */
[----:B------:R3:W4:Y:S04]  /*20dc0*/  MUFU.EX2 R125, R8 ;  /* 0x00000008007d7308 */ /* 0x0007280000000800 */
[----:B------:R5:W-:Y:S04]  /*20dd0*/  MUFU.EX2 R120, R2 ;  /* 0x0000000200787308 */ /* 0x000be80000000800 */
[----:B------:R-:W2:Y:S01]  /*20de0*/  MUFU.EX2 R121, R10 ;  /* 0x0000000a00797308 */ /* 0x000ea20000000800 */
[-CC-:B---3--:R-:W-:Y:S01]  /*20df0*/  FFMA.FTZ R8, R110, R0.reuse, -R3.reuse ;  /* 0x000000006e087223 */ /* 0x188fe20000010803 */
[----:B-----5:R-:W-:-:S03]  /*20e00*/  FFMA.FTZ R2, R108, R0, -R3 ;  /* 0x000000006c027223 */ /* 0x020fc60000010803 */
[----:B------:R-:W-:Y:S04]  /*20e10*/  MUFU.EX2 R123, R8 ;  /* 0x00000008007b7308 */ /* 0x000fe80000000800 */
[----:B------:R-:W3:Y:S01]  /*20e20*/  MUFU.EX2 R122, R2 ;  /* 0x00000002007a7308 */ /* 0x000ee20000000800 */
        /* <DEDUP_REMOVED lines=8> */
[----:B--2---:R-:W-:Y:S02]  /*20eb0*/  F2FP.BF16.F32.PACK_AB R5, R121, R120 ;  /* 0x000000787905723e */ /* 0x004fe400000010ff */
[----:B---3--:R-:W-:Y:S01]  /*20ec0*/  F2FP.BF16.F32.PACK_AB R7, R122, R123 ;  /* 0x0000007b7a07723e */ /* 0x008fe200000010ff */
        /* <DEDUP_REMOVED lines=11> */
[-C--:B------:R-:W-:Y:S01]  /*20f80*/  FFMA.FTZ R10, R177, R0.reuse, -R3 ;  /* 0x00000000b10a7223 */ /* 0x080fe20000010803 */
[-C--:B--2---:R-:W-:Y:S01]  /*20f90*/  FFMA.FTZ R8, R174, R0.reuse, -R9 ;  /* 0x00000000ae087223 */ /* 0x084fe20000010809 */
[----:B-----5:R-:W-:-:S03]  /*20fa0*/  FFMA.FTZ R2, R178, R0, -R3 ;  /* 0x00000000b2027223 */ /* 0x020fc60000010803 */
[----:B------:R2:W5:Y:S04]  /*20fb0*/  MUFU.EX2 R118, R8 ;  /* 0x0000000800767308 */ /* 0x0005680000000800 */
[----:B------:R4:W-:Y:S01]  /*20fc0*/  MUFU.EX2 R117, R2 ;  /* 0x0000000200757308 */ /* 0x0009e20000000800 */
[----:B------:R-:W-:Y:S01]  /*20fd0*/  HMMA.16816.F32.BF16 R32, R4, R34, R64 ;  /* 0x000000220420723c */ /* 0x000fe20000041840 */
[----:B------:R-:W1:Y:S02]  /*20fe0*/  LDSM.16.MT88.4 R64, [R36+0x3800] ;  /* 0x003800002440783b */ /* 0x000e640000004200 */
        /* <DEDUP_REMOVED lines=22> */
[----:B------:R1:W2:Y:S01]  /*21150*/  MUFU.EX2 R110, R8 ;  /* 0x00000008006e7308 */ /* 0x0002a20000000800 */
[----:B------:R-:W-:-:S02]  /*21160*/  IMAD.MOV.U32 R180, RZ, RZ, R157 ;  /* 0x000000ffffb47224 */ /* 0x000fc400078e009d */
[-C--:B------:R-:W-:Y:S01]  /*21170*/  FFMA.FTZ R10, R198, R0.reuse, -R3 ;  /* 0x00000000c60a7223 */ /* 0x080fe20000010803 */
[----:B------:R-:W-:Y:S01]  /*21180*/  IMAD.MOV.U32 R194, RZ, RZ, R102 ;  /* 0x000000ffffc27224 */ /* 0x000fe200078e0066 */
[----:B------:R-:W-:Y:S01]  /*21190*/  LDSM.16.MT88.4 R32, [R84+0xe800] ;  /* 0x00e800005420783b */ /* 0x000fe20000004200 */
[C---:B------:R-:W-:Y:S03]  /*211a0*/  HMMA.16816.F32.BF16 R48, R4.reuse, R26, R44 ;  /* 0x0000001a0430723c */ /* 0x040fe6000004182c */
[----:B------:R-:W5:Y:S01]  /*211b0*/  LDSM.16.MT88.4 R24, [R84+0xe000] ;  /* 0x00e000005418783b */ /* 0x000f620000004200 */
[----:B------:R4:W-:Y:S01]  /*211c0*/  MUFU.EX2 R154, R2 ;  /* 0x00000002009a7308 */ /* 0x0009e20000000800 */
[----:B------:R-:W-:Y:S02]  /*211d0*/  IMAD.MOV.U32 R157, RZ, RZ, R159 ;  /* 0x000000ffff9d7224 */ /* 0x000fe400078e009f */
[-C--:B-1----:R-:W-:Y:S01]  /*211e0*/  FFMA.FTZ R8, R193, R0.reuse, -R9 ;  /* 0x00000000c1087223 */ /* 0x082fe20000010809 */
[----:B------:R-:W-:Y:S01]  /*211f0*/  IMAD.MOV.U32 R193, RZ, RZ, R103 ;  /* 0x000000ffffc17224 */ /* 0x000fe200078e0067 */
[----:B------:R-:W-:Y:S01]  /*21200*/  MUFU.EX2 R108, R10 ;  /* 0x0000000a006c7308 */ /* 0x000fe20000000800 */
[----:B------:R-:W-:Y:S01]  /*21210*/  IMAD.MOV.U32 R103, RZ, RZ, R111 ;  /* 0x000000ffff677224 */ /* 0x000fe200078e006f */
[----:B------:R-:W-:Y:S01]  /*21220*/  HMMA.16816.F32.BF16 R40, R4, R64, R40 ;  /* 0x000000400428723c */ /* 0x000fe20000041828 */
[----:B------:R-:W-:Y:S01]  /*21230*/  IMAD.MOV.U32 R159, RZ, RZ, R106 ;  /* 0x000000ffff9f7224 */ /* 0x000fe200078e006a */
[----:B------:R-:W1:Y:S01]  /*21240*/  LDSM.16.MT88.4 R44, [R36+0x4000] ;  /* 0x00400000242c783b */ /* 0x000e620000004200 */
[----:B----4-:R-:W-:Y:S01]  /*21250*/  FFMA.FTZ R2, R196, R0, -R3 ;  /* 0x00000000c4027223 */ /* 0x010fe20000010803 */
[----:B------:R4:W3:Y:S04]  /*21260*/  MUFU.EX2 R111, R8 ;  /* 0x00000008006f7308 */ /* 0x0008e80000000800 */
[----:B------:R2:W3:Y:S01]  /*21270*/  MUFU.EX2 R106, R2 ;  /* 0x00000002006a7308 */ /* 0x0004e20000000800 */
[----:B------:R-:W-:-:S02]  /*21280*/  IMAD.MOV.U32 R102, RZ, RZ, R107 ;  /* 0x000000ffff667224 */ /* 0x000fc400078e006b */
[-CC-:B----4-:R-:W-:Y:S01]  /*21290*/  FFMA.FTZ R8, R197, R0.reuse, -R3.reuse ;  /* 0x00000000c5087223 */ /* 0x190fe20000010803 */
[----:B--2---:R-:W-:-:S03]  /*212a0*/  FFMA.FTZ R2, R195, R0, -R3 ;  /* 0x00000000c3027223 */ /* 0x004fc60000010803 */
[----:B------:R2:W-:Y:S04]  /*212b0*/  MUFU.EX2 R109, R8 ;  /* 0x00000008006d7308 */ /* 0x0005e80000000800 */
[----:B------:R-:W4:Y:S01]  /*212c0*/  MUFU.EX2 R107, R2 ;  /* 0x00000002006b7308 */ /* 0x000f220000000800 */
[C---:B------:R-:W-:Y:S08]  /*212d0*/  HMMA.16816.F32.BF16 R72, R4.reuse, R66, R68 ;  /* 0x000000420448723c */ /* 0x040ff00000041844 */
[----:B------:R-:W-:Y:S01]  /*212e0*/  HMMA.16816.F32.BF16 R12, R4, R18, R12 ;  /* 0x00000012040c723c */ /* 0x000fe2000004180c */
[----:B------:R-:W-:-:S02]  /*212f0*/  IMAD.MOV.U32 R198, RZ, RZ, R147 ;  /* 0x000000ffffc67224 */ /* 0x000fc400078e0093 */
[-C--:B--2---:R-:W-:Y:S01]  /*21300*/  FFMA.FTZ R8, R201, R0.reuse, -R9 ;  /* 0x00000000c9087223 */ /* 0x084fe20000010809 */
[----:B------:R-:W-:Y:S01]  /*21310*/  FFMA.FTZ R10, R204, R0, -R3 ;  /* 0x00000000cc0a7223 */ /* 0x000fe20000010803 */
[----:B------:R-:W-:Y:S03]  /*21320*/  LDSM.16.MT88.4 R68, [R36+0x4800] ;  /* 0x004800002444783b */ /* 0x000fe60000004200 */
[----:B------:R-:W-:Y:S01]  /*21330*/  HMMA.16816.F32.BF16 R64, R4, R16, R56 ;  /* 0x000000100440723c */ /* 0x000fe20000041838 */
[----:B------:R-:W-:Y:S01]  /*21340*/  F2FP.BF16.F32.PACK_AB R4, R110, R153 ;  /* 0x000000996e04723e */ /* 0x000fe200000010ff */
[----:B------:R-:W2:Y:S01]  /*21350*/  LDSM.16.MT88.4 R16, [R99+0x4000] ;  /* 0x004000006310783b */ /* 0x000ea20000004200 */
[----:B---3--:R-:W-:Y:S02]  /*21360*/  F2FP.BF16.F32.PACK_AB R6, R111, R154 ;  /* 0x0000009a6f06723e */ /* 0x008fe400000010ff */
[----:B------:R-:W-:-:S02]  /*21370*/  F2FP.BF16.F32.PACK_AB R5, R108, R106 ;  /* 0x0000006a6c05723e */ /* 0x000fc400000010ff */
[----:B----4-:R-:W-:Y:S01]  /*21380*/  F2FP.BF16.F32.PACK_AB R7, R107, R109 ;  /* 0x0000006d6b07723e */ /* 0x010fe200000010ff */
[----:B------:R-:W-:-:S06]  /*21390*/  FFMA.FTZ R2, R168, R0, -R9 ;  /* 0x00000000a8027223 */ /* 0x000fcc0000010809 */
[C---:B------:R-:W-:Y:S01]  /*213a0*/  HMMA.16816.F32.BF16 R56, R4.reuse, R20, R52 ;  /* 0x000000140438723c */ /* 0x040fe20000041834 */
[----:B------:R3:W-:Y:S07]  /*213b0*/  MUFU.EX2 R147, R2 ;  /* 0x0000000200937308 */ /* 0x0007ee0000000800 */
[C---:B------:R-:W-:Y:S08]  /*213c0*/  HMMA.16816.F32.BF16 R52, R4.reuse, R22, R48 ;  /* 0x000000160434723c */ /* 0x040ff00000041830 */
[----:B-----5:R-:W-:Y:S01]  /*213d0*/  HMMA.16816.F32.BF16 R48, R4, R24, R28 ;  /* 0x000000180430723c */ /* 0x020fe2000004181c */
[----:B------:R-:W4:Y:S01]  /*213e0*/  LDSM.16.MT88.4 R28, [R87+0xe800] ;  /* 0x00e80000571c783b */ /* 0x000f220000004200 */
[----:B---3--:R-:W-:Y:S01]  /*213f0*/  FFMA.FTZ R2, R169, R0, -R9 ;  /* 0x00000000a9027223 */ /* 0x008fe20000010809 */
[----:B------:R-:W-:Y:S01]  /*21400*/  IMAD.MOV.U32 R168, RZ, RZ, R152 ;  /* 0x000000ffffa87224 */ /* 0x000fe200078e0098 */
[----:B------:R3:W5:Y:S04]  /*21410*/  MUFU.EX2 R104, R8 ;  /* 0x0000000800687308 */ /* 0x0007680000000800 */
[----:B------:R1:W-:Y:S01]  /*21420*/  MUFU.EX2 R152, R2 ;  /* 0x0000000200987308 */ /* 0x0003e20000000800 */
[----:B------:R-:W-:-:S02]  /*21430*/  IMAD.MOV.U32 R204, RZ, RZ, R103 ;  /* 0x000000ffffcc7224 */ /* 0x000fc400078e0067 */
[-C--:B---3--:R-:W-:Y:S01]  /*21440*/  FFMA.FTZ R8, R202, R0.reuse, -R9 ;  /* 0x00000000ca087223 */ /* 0x088fe20000010809 */
[----:B-1----:R-:W-:-:S03]  /*21450*/  FFMA.FTZ R2, R207, R0, -R3 ;  /* 0x00000000cf027223 */ /* 0x002fc60000010803 */
[----:B------:R1:W3:Y:S04]  /*21460*/  MUFU.EX2 R105, R8 ;  /* 0x0000000800697308 */ /* 0x0002e80000000800 */
[----:B------:R2:W-:Y:S01]  /*21470*/  MUFU.EX2 R101, R2 ;  /* 0x0000000200657308 */ /* 0x0005e20000000800 */
[----:B------:R-:W-:Y:S01]  /*21480*/  IMAD.MOV.U32 R207, RZ, RZ, R102 ;  /* 0x000000ffffcf7224 */ /* 0x000fe200078e0066 */
[----:B------:R-:W-:Y:S02]  /*21490*/  HMMA.16816.F32.BF16 R24, R4, R26, R76 ;  /* 0x0000001a0418723c */ /* 0x000fe4000004184c */
[----:B------:R-:W4:Y:S01]  /*214a0*/  MUFU.EX2 R100, R10 ;  /* 0x0000000a00647308 */ /* 0x000f220000000800 */
        /* <DEDUP_REMOVED lines=9> */
[----:B-----5:R-:W-:-:S02]  /*21540*/  F2FP.BF16.F32.PACK_AB R4, R104, R147 ;  /* 0x000000936804723e */ /* 0x020fc400000010ff */
[----:B---3--:R-:W-:Y:S02]  /*21550*/  F2FP.BF16.F32.PACK_AB R6, R105, R152 ;  /* 0x000000986906723e */ /* 0x008fe400000010ff */
[----:B----4-:R-:W-:Y:S02]  /*21560*/  F2FP.BF16.F32.PACK_AB R5, R100, R101 ;  /* 0x000000656405723e */ /* 0x010fe400000010ff */
[----:B-1----:R-:W-:Y:S01]  /*21570*/  F2FP.BF16.F32.PACK_AB R7, R103, R102 ;  /* 0x000000666707723e */ /* 0x002fe200000010ff */
[----:B------:R-:W-:Y:S01]  /*21580*/  FFMA.FTZ R2, R183, R0, -R9 ;  /* 0x00000000b7027223 */ /* 0x000fe20000010809 */
[----:B------:R-:W-:-:S05]  /*21590*/  IMAD.MOV.U32 R177, RZ, RZ, R137 ;  /* 0x000000ffffb17224 */ /* 0x000fca00078e0089 */
        /* <DEDUP_REMOVED lines=10> */
[----:B------:R-:W-:Y:S02]  /*21640*/  IMAD.MOV.U32 R178, RZ, RZ, R138 ;  /* 0x000000ffffb27224 */ /* 0x000fe400078e008a */
[----:B------:R-:W-:Y:S01]  /*21650*/  IMAD.MOV.U32 R179, RZ, RZ, R139 ;  /* 0x000000ffffb37224 */ /* 0x000fe200078e008b */
[----:B------:R4:W5:Y:S04]  /*21660*/  MUFU.EX2 R138, R8 ;  /* 0x00000008008a7308 */ /* 0x0009680000000800 */
[----:B------:R2:W-:Y:S01]  /*21670*/  MUFU.EX2 R139, R2 ;  /* 0x00000002008b7308 */ /* 0x0005e20000000800 */
[-C--:B------:R-:W-:Y:S01]  /*21680*/  FFMA.FTZ R10, R213, R0.reuse, -R3 ;  /* 0x00000000d50a7223 */ /* 0x080fe20000010803 */
[-C--:B----4-:R-:W-:Y:S01]  /*21690*/  FFMA.FTZ R8, R181, R0.reuse, -R9 ;  /* 0x00000000b5087223 */ /* 0x090fe20000010809 */
[----:B--2---:R-:W-:-:S03]  /*216a0*/  FFMA.FTZ R2, R212, R0, -R3 ;  /* 0x00000000d4027223 */ /* 0x004fc60000010803 */
[----:B------:R2:W4:Y:S04]  /*216b0*/  MUFU.EX2 R98, R8 ;  /* 0x0000000800627308 */ /* 0x0005280000000800 */
[----:B------:R5:W-:Y:S01]  /*216c0*/  MUFU.EX2 R94, R2 ;  /* 0x00000002005e7308 */ /* 0x000be20000000800 */
[----:B------:R-:W-:Y:S03]  /*216d0*/  HMMA.16816.F32.BF16 R76, R4, R68, R40 ;  /* 0x00000044044c723c */ /* 0x000fe60000041828 */
[----:B------:R-:W3:Y:S01]  /*216e0*/  MUFU.EX2 R95, R10 ;  /* 0x0000000a005f7308 */ /* 0x000ee20000000800 */
[-CC-:B--2---:R-:W-:Y:S01]  /*216f0*/  FFMA.FTZ R8, R211, R0.reuse, -R3.reuse ;  /* 0x00000000d3087223 */ /* 0x184fe20000010803 */
[----:B-----5:R-:W-:-:S03]  /*21700*/  FFMA.FTZ R2, R210, R0, -R3 ;  /* 0x00000000d2027223 */ /* 0x020fc60000010803 */
[----:B------:R-:W-:Y:S04]  /*21710*/  MUFU.EX2 R97, R8 ;  /* 0x0000000800617308 */ /* 0x000fe80000000800 */
[----:B------:R2:W5:Y:S01]  /*21720*/  MUFU.EX2 R96, R2 ;  /* 0x0000000200607308 */ /* 0x0005620000000800 */
[----:B------:R-:W-:Y:S01]  /*21730*/  HMMA.16816.F32.BF16 R64, R4, R16, R44 ;  /* 0x000000100440723c */ /* 0x000fe2000004182c */
[----:B------:R-:W-:-:S07]  /*21740*/  IMAD.MOV.U32 R196, RZ, RZ, R136 ;  /* 0x000000ffffc47224 */ /* 0x000fce00078e0088 */
[C---:B------:R-:W-:Y:S08]  /*21750*/  HMMA.16816.F32.BF16 R68, R4.reuse, R70, R72 ;  /* 0x000000460444723c */ /* 0x040ff00000041848 */
[----:B------:R-:W-:Y:S01]  /*21760*/  HMMA.16816.F32.BF16 R44, R4, R18, R12 ;  /* 0x00000012042c723c */ /* 0x000fe2000004180c */
[----:B------:R-:W-:Y:S01]  /*21770*/  F2FP.BF16.F32.PACK_AB R4, R138, R137 ;  /* 0x000000898a04723e */ /* 0x000fe200000010ff */
[----:B------:R-:W1:Y:S01]  /*21780*/  LDSM.16.MT88.4 R12, [R99+0x5000] ;  /* 0x00500000630c783b */ /* 0x000e620000004200 */
[----:B----4-:R-:W-:-:S02]  /*21790*/  F2FP.BF16.F32.PACK_AB R6, R98, R139 ;  /* 0x0000008b6206723e */ /* 0x010fc400000010ff */
[----:B---3--:R-:W-:Y:S01]  /*217a0*/  F2FP.BF16.F32.PACK_AB R5, R95, R94 ;  /* 0x0000005e5f05723e */ /* 0x008fe200000010ff */
[-C--:B--2---:R-:W-:Y:S01]  /*217b0*/  FFMA.FTZ R2, R192, R0.reuse, -R9 ;  /* 0x00000000c0027223 */ /* 0x084fe20000010809 */
[----:B-----5:R-:W-:Y:S01]  /*217c0*/  F2FP.BF16.F32.PACK_AB R7, R96, R97 ;  /* 0x000000616007723e */ /* 0x020fe200000010ff */
[----:B------:R-:W-:Y:S02]  /*217d0*/  IMAD.MOV.U32 R202, RZ, RZ, R159 ;  /* 0x000000ffffca7224 */ /* 0x000fe400078e009f */
[-C--:B------:R-:W-:Y:S01]  /*217e0*/  FFMA.FTZ R8, R215, R0.reuse, -R9 ;  /* 0x00000000d7087223 */ /* 0x080fe20000010809 */
[----:B------:R2:W-:Y:S01]  /*217f0*/  MUFU.EX2 R136, R2 ;  /* 0x0000000200887308 */ /* 0x0005e20000000800 */
[----:B------:R-:W-:Y:S02]  /*21800*/  IMAD.MOV.U32 R195, RZ, RZ, R88 ;  /* 0x000000ffffc37224 */ /* 0x000fe400078e0058 */
[-C--:B------:R-:W-:Y:S01]  /*21810*/  FFMA.FTZ R10, R218, R0.reuse, -R3 ;  /* 0x00000000da0a7223 */ /* 0x080fe20000010803 */
[----:B------:R-:W-:Y:S01]  /*21820*/  IMAD.MOV.U32 R201, RZ, RZ, R157 ;  /* 0x000000ffffc97224 */ /* 0x000fe200078e009d */
[C---:B------:R-:W-:Y:S01]  /*21830*/  HMMA.16816.F32.BF16 R40, R4.reuse, R24, R20 ;  /* 0x000000180428723c */ /* 0x040fe20000041814 */
[----:B------:R-:W-:Y:S01]  /*21840*/  IMAD.MOV.U32 R197, RZ, RZ, R158 ;  /* 0x000000ffffc57224 */ /* 0x000fe200078e009e */
[----:B------:R-:W-:Y:S06]  /*21850*/  LDSM.16.MT88.4 R16, [R84+0xf800] ;  /* 0x00f800005410783b */ /* 0x000fec0000004200 */
[----:B------:R-:W-:Y:S01]  /*21860*/  HMMA.16816.F32.BF16 R32, R4, R26, R56 ;  /* 0x0000001a0420723c */ /* 0x000fe20000041838 */
[----:B------:R-:W3:Y:S01]  /*21870*/  LDSM.16.MT88.4 R24, [R87+0xf800] ;  /* 0x00f800005718783b */ /* 0x000ee20000004200 */
[----:B--2---:R-:W-:-:S06]  /*21880*/  FFMA.FTZ R2, R191, R0, -R9 ;  /* 0x00000000bf027223 */ /* 0x004fcc0000010809 */
[C---:B-1----:R-:W-:Y:S01]  /*21890*/  HMMA.16816.F32.BF16 R28, R4.reuse, R48, R28 ;  /* 0x00000030041c723c */ /* 0x042fe2000004181c */
[----:B------:R1:W-:Y:S07]  /*218a0*/  MUFU.EX2 R159, R2 ;  /* 0x00000002009f7308 */ /* 0x0003ee0000000800 */
[C---:B------:R-:W-:Y:S08]  /*218b0*/  HMMA.16816.F32.BF16 R20, R4.reuse, R50, R80 ;  /* 0x000000320414723c */ /* 0x040ff00000041850 */
[----:B------:R-:W-:Y:S01]  /*218c0*/  HMMA.16816.F32.BF16 R48, R4, R52, R76 ;  /* 0x000000340430723c */ /* 0x000fe2000004184c */
[----:B------:R-:W2:Y:S01]  /*218d0*/  LDSM.16.MT88.4 R76, [R36+0x5800] ;  /* 0x00580000244c783b */ /* 0x000ea20000004200 */
[-C--:B-1----:R-:W-:Y:S01]  /*218e0*/  FFMA.FTZ R2, R221, R0.reuse, -R3 ;  /* 0x00000000dd027223 */ /* 0x082fe20000010803 */
[----:B------:R1:W4:Y:S04]  /*218f0*/  MUFU.EX2 R92, R8 ;  /* 0x00000008005c7308 */ /* 0x0003280000000800 */
[----:B------:R5:W-:Y:S01]  /*21900*/  MUFU.EX2 R88, R2 ;  /* 0x0000000200587308 */ /* 0x000be20000000800 */
[-C--:B-1----:R-:W-:Y:S01]  /*21910*/  FFMA.FTZ R8, R216, R0.reuse, -R9 ;  /* 0x00000000d8087223 */ /* 0x082fe20000010809 */
[----:B-----5:R-:W-:-:S03]  /*21920*/  FFMA.FTZ R2, R219, R0, -R3 ;  /* 0x00000000db027223 */ /* 0x020fc60000010803 */
[----:B------:R1:W5:Y:S04]  /*21930*/  MUFU.EX2 R93, R8 ;  /* 0x00000008005d7308 */ /* 0x0003680000000800 */
[----:B------:R3:W-:Y:S01]  /*21940*/  MUFU.EX2 R89, R2 ;  /* 0x0000000200597308 */ /* 0x0007e20000000800 */
[----:B------:R-:W-:Y:S03]  /*21950*/  HMMA.16816.F32.BF16 R72, R4, R54, R68 ;  /* 0x000000360448723c */ /* 0x000fe60000041844 */
[----:B------:R-:W2:Y:S01]  /*21960*/  MUFU.EX2 R90, R10 ;  /* 0x0000000a005a7308 */ /* 0x000ea20000000800 */
[-C--:B-1----:R-:W-:Y:S01]  /*21970*/  FFMA.FTZ R8, R220, R0.reuse, -R3 ;  /* 0x00000000dc087223 */ /* 0x082fe20000010803 */
[----:B---3--:R-:W-:-:S03]  /*21980*/  FFMA.FTZ R2, R200, R0, -R9 ;  /* 0x00000000c8027223 */ /* 0x008fc60000010809 */
[----:B------:R1:W3:Y:S04]  /*21990*/  MUFU.EX2 R91, R8 ;  /* 0x00000008005b7308 */ /* 0x0002e80000000800 */
[----:B------:R4:W-:Y:S01]  /*219a0*/  MUFU.EX2 R157, R2 ;  /* 0x00000002009d7308 */ /* 0x0009e20000000800 */
[----:B------:R-:W-:Y:S01]  /*219b0*/  HMMA.16816.F32.BF16 R68, R4, R12, R64 ;  /* 0x0000000c0444723c */ /* 0x000fe20000041840 */
[-CC-:B-1----:R-:W-:Y:S01]  /*219c0*/  FFMA.FTZ R8, R230, R0.reuse, -R9.reuse ;  /* 0x00000000e6087223 */ /* 0x182fe20000010809 */
[----:B----4-:R-:W-:-:S04]  /*219d0*/  FFMA.FTZ R2, R199, R0, -R9 ;  /* 0x00000000c7027223 */ /* 0x010fc80000010809 */
[----:B------:R1:W-:Y:S04]  /*219e0*/  MUFU.EX2 R158, R2 ;  /* 0x00000002009e7308 */ /* 0x0003e80000000800 */
[----:B------:R4:W3:Y:S01]  /*219f0*/  MUFU.EX2 R86, R8 ;  /* 0x0000000800567308 */ /* 0x0008e20000000800 */
[----:B------:R-:W-:Y:S01]  /*21a00*/  HMMA.16816.F32.BF16 R56, R4, R14, R44 ;  /* 0x0000000e0438723c */ /* 0x000fe2000004182c */
[-C--:B-1----:R-:W-:Y:S01]  /*21a10*/  FFMA.FTZ R2, R237, R0.reuse, -R3 ;  /* 0x00000000ed027223 */ /* 0x082fe20000010803 */
[----:B----4-:R-:W-:-:S03]  /*21a20*/  FFMA.FTZ R8, R226, R0, -R9 ;  /* 0x00000000e2087223 */ /* 0x010fc60000010809 */
[----:B------:R1:W-:Y:S01]  /*21a30*/  MUFU.EX2 R80, R2 ;  /* 0x0000000200507308 */ /* 0x0003e20000000800 */
[----:B------:R-:W-:Y:S01]  /*21a40*/  F2FP.BF16.F32.PACK_AB R4, R92, R136 ;  /* 0x000000885c04723e */ /* 0x000fe200000010ff */
[----:B------:R-:W-:Y:S01]  /*21a50*/  FFMA.FTZ R10, R236, R0, -R3 ;  /* 0x00000000ec0a7223 */ /* 0x000fe20000010803 */
[----:B-----5:R-:W-:Y:S01]  /*21a60*/  F2FP.BF16.F32.PACK_AB R6, R93, R159 ;  /* 0x0000009f5d06723e */ /* 0x020fe200000010ff */
[----:B------:R4:W5:Y:S01]  /*21a70*/  MUFU.EX2 R85, R8 ;  /* 0x0000000800557308 */ /* 0x0009620000000800 */
[----:B--2---:R-:W-:Y:S01]  /*21a80*/  F2FP.BF16.F32.PACK_AB R5, R90, R88 ;  /* 0x000000585a05723e */ /* 0x004fe200000010ff */
[----:B------:R-:W2:Y:S01]  /*21a90*/  LDSM.16.MT88.4 R44, [R99+0x5800] ;  /* 0x00580000632c783b */ /* 0x000ea20000004200 */
[----:B---3--:R-:W-:-:S03]  /*21aa0*/  F2FP.BF16.F32.PACK_AB R7, R89, R91 ;  /* 0x0000005b5907723e */ /* 0x008fc600000010ff */
[----:B------:R-:W-:Y:S01]  /*21ab0*/  LDSM.16.MT88.4 R12, [R84+0x10000] ;  /* 0x01000000540c783b */ /* 0x000fe20000004200 */
[-CC-:B-1----:R-:W-:Y:S01]  /*21ac0*/  FFMA.FTZ R2, R234, R0.reuse, -R3.reuse ;  /* 0x00000000ea027223 */ /* 0x182fe20000010803 */
[----:B----4-:R-:W-:-:S03]  /*21ad0*/  FFMA.FTZ R8, R235, R0, -R3 ;  /* 0x00000000eb087223 */ /* 0x010fc60000010803 */
[----:B------:R1:W-:Y:S01]  /*21ae0*/  MUFU.EX2 R81, R2 ;  /* 0x0000000200517308 */ /* 0x0003e20000000800 */
[----:B------:R-:W-:Y:S03]  /*21af0*/  HMMA.16816.F32.BF16 R52, R4, R26, R32 ;  /* 0x0000001a0434723c */ /* 0x000fe60000041820 */
[----:B------:R3:W-:Y:S01]  /*21b00*/  MUFU.EX2 R83, R8 ;  /* 0x0000000800537308 */ /* 0x0007e20000000800 */
[----:B-1----:R-:W-:-:S04]  /*21b10*/  FFMA.FTZ R2, R208, R0, -R9 ;  /* 0x00000000d0027223 */ /* 0x002fc80000010809 */
[----:B------:R-:W-:Y:S01]  /*21b20*/  HMMA.16816.F32.BF16 R32, R4, R78, R72 ;  /* 0x0000004e0420723c */ /* 0x000fe20000041848 */
[-CC-:B---3--:R-:W-:Y:S01]  /*21b30*/  FFMA.FTZ R8, R239, R0.reuse, -R9.reuse ;  /* 0x00000000ef087223 */ /* 0x188fe20000010809 */
[----:B------:R1:W-:Y:S04]  /*21b40*/  MUFU.EX2 R174, R2 ;  /* 0x0000000200ae7308 */ /* 0x0003e80000000800 */
[----:B------:R3:W-:Y:S01]  /*21b50*/  MUFU.EX2 R78, R8 ;  /* 0x00000008004e7308 */ /* 0x0007e20000000800 */
[-CC-:B-1----:R-:W-:Y:S01]  /*21b60*/  FFMA.FTZ R2, R205, R0.reuse, -R9.reuse ;  /* 0x00000000cd027223 */ /* 0x182fe20000010809 */
[----:B---3--:R-:W-:-:S03]  /*21b70*/  FFMA.FTZ R8, R240, R0, -R9 ;  /* 0x00000000f0087223 */ /* 0x008fc60000010809 */
[----:B------:R1:W-:Y:S01]  /*21b80*/  MUFU.EX2 R169, R2 ;  /* 0x0000000200a97308 */ /* 0x0003e20000000800 */
[C---:B------:R-:W-:Y:S03]  /*21b90*/  HMMA.16816.F32.BF16 R64, R4.reuse, R24, R40 ;  /* 0x000000180440723c */ /* 0x040fe60000041828 */
[----:B------:R3:W-:Y:S04]  /*21ba0*/  MUFU.EX2 R79, R8 ;  /* 0x00000008004f7308 */ /* 0x0007e80000000800 */
[----:B------:R4:W5:Y:S01]  /*21bb0*/  MUFU.EX2 R82, R10 ;  /* 0x0000000a00527308 */ /* 0x0009620000000800 */
[-CC-:B-1----:R-:W-:Y:S01]  /*21bc0*/  FFMA.FTZ R2, R244, R0.reuse, -R3.reuse ;  /* 0x00000000f4027223 */ /* 0x182fe20000010803 */
[----:B------:R-:W-:Y:S01]  /*21bd0*/  HMMA.16816.F32.BF16 R24, R4, R76, R48 ;  /* 0x0000004c0418723c */ /* 0x000fe20000041830 */
[----:B---3--:R-:W-:-:S02]  /*21be0*/  FFMA.FTZ R8, R242, R0, -R3 ;  /* 0x00000000f2087223 */ /* 0x008fc40000010803 */
[----:B------:R1:W-:Y:S01]  /*21bf0*/  MUFU.EX2 R75, R2 ;  /* 0x00000002004b7308 */ /* 0x0003e20000000800 */
[----:B----4-:R-:W-:-:S03]  /*21c00*/  FFMA.FTZ R10, R207, R11, R185 ;  /* 0x0000000bcf0a7223 */ /* 0x010fc600000100b9 */
[----:B------:R3:W4:Y:S01]  /*21c10*/  MUFU.EX2 R77, R8 ;  /* 0x00000008004d7308 */ /* 0x0007220000000800 */
[----:B------:R-:W-:Y:S01]  /*21c20*/  FADD.FTZ R10, R202, R10 ;  /* 0x0000000aca0a7221 */ /* 0x000fe20000010000 */
[----:B-1----:R-:W-:-:S04]  /*21c30*/  FFMA.FTZ R2, R204, R37, R186 ;  /* 0x00000025cc027223 */ /* 0x002fc800000100ba */
[----:B------:R-:W-:Y:S01]  /*21c40*/  FADD.FTZ R2, R187, R2 ;  /* 0x00000002bb027221 */ /* 0x000fe20000010000 */
[----:B---3--:R-:W-:-:S03]  /*21c50*/  FFMA.FTZ R8, R243, R0, -R3 ;  /* 0x00000000f3087223 */ /* 0x008fc60000010803 */
        /* <DEDUP_REMOVED lines=33> */
[----:B------:R-:W-:Y:S01]  /*21e70*/  F2FP.BF16.F32.PACK_AB R4, R86, R157 ;  /* 0x0000009d5604723e */ /* 0x000fe200000010ff */
[----:B------:R-:W2:Y:S01]  /*21e80*/  LDSM.16.MT88.4 R44, [R99+0x6000] ;  /* 0x00600000632c783b */ /* 0x000ea20000004200 */
[----:B-----5:R-:W-:Y:S02]  /*21e90*/  F2FP.BF16.F32.PACK_AB R6, R85, R158 ;  /* 0x0000009e5506723e */ /* 0x020fe400000010ff */
[----:B------:R-:W-:Y:S02]  /*21ea0*/  F2FP.BF16.F32.PACK_AB R5, R82, R80 ;  /* 0x000000505205723e */ /* 0x000fe400000010ff */
        /* <DEDUP_REMOVED lines=14> */
[----:B------:R-:W5:Y:S01]  /*21f90*/  LDSM.16.MT88.4 R12, [R36+0x6800] ;  /* 0x00680000240c783b */ /* 0x000f620000004200 */
[----:B------:R-:W-:Y:S01]  /*21fa0*/  FADD.FTZ R8, R133, R8 ;  /* 0x0000000885087221 */ /* 0x000fe20000010000 */
[----:B------:R-:W-:Y:S01]  /*21fb0*/  FADD.FTZ R2, R131, R2 ;  /* 0x0000000283027221 */ /* 0x000fe20000010000 */
[----:B------:R-:W-:Y:S01]  /*21fc0*/  FFMA.FTZ R11, R241, R0, -R3 ;  /* 0x00000000f10b7223 */ /* 0x000fe20000010803 */
[----:B------:R-:W5:Y:S01]  /*21fd0*/  LDSM.16.MT88.4 R28, [R87+0x10800] ;  /* 0x01080000571c783b */ /* 0x000f620000004200 */
[----:B------:R-:W-:Y:S01]  /*21fe0*/  FADD.FTZ R8, R164, R8 ;  /* 0x00000008a4087221 */ /* 0x000fe20000010000 */
[----:B------:R-:W-:Y:S01]  /*21ff0*/  FADD.FTZ R2, R39, R2 ;  /* 0x0000000227027221 */ /* 0x000fe20000010000 */
[----:B------:R-:W4:Y:S02]  /*22000*/  MUFU.EX2 R74, R11 ;  /* 0x0000000b004a7308 */ /* 0x000f240000000800 */
        /* <DEDUP_REMOVED lines=18> */
[----:B----4-:R-:W-:Y:S02]  /*22130*/  F2FP.BF16.F32.PACK_AB R5, R77, R75 ;  /* 0x0000004b4d05723e */ /* 0x010fe400000010ff */
[----:B------:R-:W-:Y:S01]  /*22140*/  F2FP.BF16.F32.PACK_AB R7, R76, R74 ;  /* 0x0000004a4c07723e */ /* 0x000fe200000010ff */
[----:B------:R-:W-:Y:S01]  /*22150*/  FADD.FTZ R2, R123, R2 ;  /* 0x000000027b027221 */ /* 0x000fe20000010000 */
[----:B------:R-:W-:-:S03]  /*22160*/  FADD.FTZ R8, R125, R8 ;  /* 0x000000087d087221 */ /* 0x000fc60000010000 */
[----:B------:R-:W-:Y:S02]  /*22170*/  FADD.FTZ R2, R122, R2 ;  /* 0x000000027a027221 */ /* 0x000fe40000010000 */
[----:B-1----:R-:W-:Y:S01]  /*22180*/  HMMA.16816.F32.BF16 R44, R4, R18, R40 ;  /* 0x00000012042c723c */ /* 0x002fe20000041828 */
[----:B------:R-:W-:Y:S01]  /*22190*/  FADD.FTZ R8, R160, R8 ;  /* 0x00000008a0087221 */ /* 0x000fe20000010000 */
[----:B------:R-:W-:Y:S01]  /*221a0*/  FADD.FTZ R2, R117, R2 ;  /* 0x0000000275027221 */ /* 0x000fe20000010000 */
[-CC-:B------:R-:W-:Y:S01]  /*221b0*/  FFMA.FTZ R10, R217, R0.reuse, -R9.reuse ;  /* 0x00000000d90a7223 */ /* 0x180fe20000010809 */
[----:B------:R-:W-:-:S04]  /*221c0*/  FFMA.FTZ R11, R214, R0, -R9 ;  /* 0x00000000d60b7223 */ /* 0x000fc80000010809 */
[----:B-----5:R-:W-:Y:S01]  /*221d0*/  HMMA.16816.F32.BF16 R40, R4, R12, R24 ;  /* 0x0000000c0428723c */ /* 0x020fe20000041818 */
        /* <DEDUP_REMOVED lines=9> */
[----:B------:R-:W-:Y:S02]  /*22270*/  FADD.FTZ R8, R118, R8 ;  /* 0x0000000876087221 */ /* 0x000fe40000010000 */
[----:B------:R-:W-:Y:S01]  /*22280*/  HMMA.16816.F32.BF16 R64, R4, R28, R64 ;  /* 0x0000001c0440723c */ /* 0x000fe20000041840 */
[----:B------:R-:W-:Y:S04]  /*22290*/  LDSM.16.MT88.4 R160, [R87+0x11800] ;  /* 0x0118000057a0783b */ /* 0x000fe80000004200 */
[----:B-1----:R-:W1:Y:S01]  /*222a0*/  LDSM.16.MT88.4 R12, [R36+0x7000] ;  /* 0x00700000240c783b */ /* 0x002e620000004200 */
[----:B--2---:R-:W-:Y:S01]  /*222b0*/  FFMA.FTZ R10, R245, R0, -R9 ;  /* 0x00000000f50a7223 */ /* 0x004fe20000010809 */
[----:B------:R2:W-:Y:S01]  /*222c0*/  MUFU.EX2 R63, R11 ;  /* 0x0000000b003f7308 */ /* 0x0005e20000000800 */
[----:B------:R-:W-:-:S03]  /*222d0*/  FADD.FTZ R2, R114, R2 ;  /* 0x0000000272027221 */ /* 0x000fc60000010000 */
[----:B------:R5:W4:Y:S01]  /*222e0*/  MUFU.EX2 R73, R10 ;  /* 0x0000000a00497308 */ /* 0x000b220000000800 */
[----:B------:R-:W-:Y:S01]  /*222f0*/  FADD.FTZ R8, R153, R8 ;  /* 0x0000000899087221 */ /* 0x000fe20000010000 */
[----:B------:R-:W-:Y:S01]  /*22300*/  FADD.FTZ R2, R106, R2 ;  /* 0x000000026a027221 */ /* 0x000fe20000010000 */
[-CC-:B--2---:R-:W-:Y:S01]  /*22310*/  FFMA.FTZ R11, R249, R0.reuse, -R3.reuse ;  /* 0x00000000f90b7223 */ /* 0x184fe20000010803 */
[----:B-----5:R-:W-:-:S03]  /*22320*/  FFMA.FTZ R10, R248, R0, -R3 ;  /* 0x00000000f80a7223 */ /* 0x020fc60000010803 */
[----:B------:R2:W-:Y:S01]  /*22330*/  MUFU.EX2 R37, R11 ;  /* 0x0000000b00257308 */ /* 0x0005e20000000800 */
[----:B------:R-:W-:-:S03]  /*22340*/  FADD.FTZ R8, R110, R8 ;  /* 0x000000086e087221 */ /* 0x000fc60000010000 */
[----:B------:R5:W1:Y:S01]  /*22350*/  MUFU.EX2 R62, R10 ;  /* 0x0000000a003e7308 */ /* 0x000a620000000800 */
[----:B------:R-:W-:Y:S01]  /*22360*/  FADD.FTZ R2, R108, R2 ;  /* 0x000000026c027221 */ /* 0x000fe20000010000 */
[----:B------:R-:W-:Y:S01]  /*22370*/  FADD.FTZ R8, R154, R8 ;  /* 0x000000089a087221 */ /* 0x000fe20000010000 */
[-CC-:B--2---:R-:W-:Y:S01]  /*22380*/  FFMA.FTZ R11, R247, R0.reuse, -R3.reuse ;  /* 0x00000000f70b7223 */ /* 0x184fe20000010803 */
[----:B-----5:R-:W-:-:S03]  /*22390*/  FFMA.FTZ R10, R209, R0, -R3 ;  /* 0x00000000d10a7223 */ /* 0x020fc60000010803 */
[----:B------:R-:W-:Y:S01]  /*223a0*/  MUFU.EX2 R39, R11 ;  /* 0x0000000b00277308 */ /* 0x000fe20000000800 */
[----:B------:R-:W-:-:S03]  /*223b0*/  FADD.FTZ R2, R109, R2 ;  /* 0x000000026d027221 */ /* 0x000fc60000010000 */
[----:B------:R2:W5:Y:S01]  /*223c0*/  MUFU.EX2 R38, R10 ;  /* 0x0000000a00267308 */ /* 0x0005620000000800 */
[----:B------:R-:W-:Y:S01]  /*223d0*/  FADD.FTZ R8, R111, R8 ;  /* 0x000000086f087221 */ /* 0x000fe20000010000 */
[----:B------:R-:W-:Y:S01]  /*223e0*/  FADD.FTZ R2, R107, R2 ;  /* 0x000000026b027221 */ /* 0x000fe20000010000 */
[C---:B------:R-:W-:Y:S02]  /*223f0*/  HMMA.16816.F32.BF16 R56, R4.reuse, R30, R56 ;  /* 0x0000001e0438723c */ /* 0x040fe40000041838 */
[----:B------:R-:W-:Y:S01]  /*22400*/  FADD.FTZ R8, R147, R8 ;  /* 0x0000000893087221 */ /* 0x000fe20000010000 */
[----:B------:R-:W-:Y:S01]  /*22410*/  FADD.FTZ R2, R101, R2 ;  /* 0x0000000265027221 */ /* 0x000fe20000010000 */
[----:B------:R-:W-:Y:S02]  /*22420*/  LDSM.16.MT88.4 R144, [R36+0x7800] ;  /* 0x007800002490783b */ /* 0x000fe40000004200 */
[----:B------:R-:W-:Y:S02]  /*22430*/  FADD.FTZ R8, R104, R8 ;  /* 0x0000000868087221 */ /* 0x000fe40000010000 */
[----:B------:R-:W-:Y:S01]  /*22440*/  HMMA.16816.F32.BF16 R52, R4, R16, R52 ;  /* 0x000000100434723c */ /* 0x000fe20000041834 */
[----:B------:R-:W-:Y:S01]  /*22450*/  FADD.FTZ R2, R100, R2 ;  /* 0x0000000264027221 */ /* 0x000fe20000010000 */
[----:B------:R-:W-:Y:S01]  /*22460*/  FADD.FTZ R8, R152, R8 ;  /* 0x0000000898087221 */ /* 0x000fe20000010000 */
[----:B--2---:R-:W-:-:S05]  /*22470*/  FFMA.FTZ R10, R193, R0, -R9 ;  /* 0x00000000c10a7223 */ /* 0x004fca0000010809 */
[----:B---3--:R-:W-:Y:S01]  /*22480*/  HMMA.16816.F32.BF16 R68, R4, R20, R68 ;  /* 0x000000140444723c */ /* 0x008fe20000041844 */
[----:B------:R-:W-:-:S07]  /*22490*/  FADD.FTZ R2, R102, R2 ;  /* 0x0000000266027221 */ /* 0x000fce0000010000 */
[----:B------:R-:W-:Y:S01]  /*224a0*/  HMMA.16816.F32.BF16 R28, R4, R22, R48 ;  /* 0x00000016041c723c */ /* 0x000fe20000041830 */
[----:B----4-:R-:W-:Y:S01]  /*224b0*/  F2FP.BF16.F32.PACK_AB R4, R72, R168 ;  /* 0x000000a84804723e */ /* 0x010fe200000010ff */
[-CC-:B------:R-:W-:Y:S01]  /*224c0*/  FFMA.FTZ R11, R194, R0.reuse, -R9.reuse ;  /* 0x00000000c20b7223 */ /* 0x180fe20000010809 */
        /* <DEDUP_REMOVED lines=61> */
[----:B------:R-:W-:Y:S01]  /*228a0*/  FADD.FTZ R0, R39, R0 ;  /* 0x0000000027007221 */ /* 0x000fe20000010000 */
[----:B------:R-:W-:Y:S01]  /*228b0*/  FADD.FTZ R2, R73, R2 ;  /* 0x0000000249027221 */ /* 0x000fe20000010000 */
[----:B------:R-:W-:Y:S02]  /*228c0*/  HMMA.16816.F32.BF16 R64, R4, R24, R64 ;  /* 0x000000180440723c */ /* 0x000fe40000041840 */
[----:B------:R-:W-:Y:S01]  /*228d0*/  FADD.FTZ R0, R38, R0 ;  /* 0x0000000026007221 */ /* 0x000fe20000010000 */
[----:B------:R-:W4:Y:S01]  /*228e0*/  MUFU.EX2 R3, R3 ;  /* 0x0000000300037308 */ /* 0x000f220000000800 */
[----:B---3--:R-:W-:-:S02]  /*228f0*/  FADD.FTZ R2, R20, R2 ;  /* 0x0000000214027221 */ /* 0x008fc40000010000 */
[----:B-----5:R-:W-:Y:S02]  /*22900*/  FADD.FTZ R0, R11, R0 ;  /* 0x000000000b007221 */ /* 0x020fe40000010000 */
[----:B------:R-:W-:Y:S01]  /*22910*/  HMMA.16816.F32.BF16 R56, R4, R26, R56 ;  /* 0x0000001a0438723c */ /* 0x000fe20000041838 */
[----:B------:R-:W-:Y:S01]  /*22920*/  FADD.FTZ R2, R21, R2 ;  /* 0x0000000215027221 */ /* 0x000fe20000010000 */
[----:B--2---:R-:W-:-:S06]  /*22930*/  FADD.FTZ R0, R10, R0 ;  /* 0x000000000a007221 */ /* 0x004fcc0000010000 */
[----:B------:R-:W-:Y:S01]  /*22940*/  HMMA.16816.F32.BF16 R32, R4, R14, R32 ;  /* 0x0000000e0420723c */ /* 0x000fe20000041820 */
[----:B------:R-:W-:-:S07]  /*22950*/  ISETP.GT.AND P0, PT, R238, R177, PT ;  /* 0x000000b1ee00720c */ /* 0x000fce0003f04270 */
[C---:B-1----:R-:W-:Y:S08]  /*22960*/  HMMA.16816.F32.BF16 R140, R4.reuse, R16, R68 ;  /* 0x00000010048c723c */ /* 0x042ff00000041844 */
        /* <DEDUP_REMOVED lines=30> */
.L_x_7837:
[----:B------:R-:W-:-:S05]  /*22b50*/  IADD3 R0, PT, PT, R108, -0x1, RZ ;  /* 0xffffffff6c007810 */ /* 0x000fca0007ffe0ff */
[----:B------:R1:W-:Y:S02]  /*22b60*/  STL [R1+0x2c], R0 ;  /* 0x00002c0001007387 */ /* 0x0003e40000100800 */
.L_x_7846:
[----:B------:R-:W-:Y:S05]  /*22b70*/  BSYNC B2 ;  /* 0x0000000000027941 */ /* 0x000fea0003800000 */
.L_x_7836:
[----:B------:R-:W2:Y:S04]  /*22b80*/  LDL R2, [R1+0x94] ;  /* 0x0000940001027983 */ /* 0x000ea80000100800 */
[----:B-1----:R-:W2:Y:S02]  /*22b90*/  LDL R0, [R1+0x2c] ;  /* 0x00002c0001007983 */ /* 0x002ea40000100800 */
[----:B--2---:R-:W-:-:S13]  /*22ba0*/  ISETP.GE.AND P0, PT, R0, R2, PT ;  /* 0x000000020000720c */ /* 0x004fda0003f06270 */
[----:B------:R-:W-:Y:S05]  /*22bb0*/  @!P0 BRA `(.L_x_7847) ;  /* 0x00000098006c8947 */ /* 0x000fea0003800000 */
[----:B------:R-:W2:Y:S04]  /*22bc0*/  LDL.64 R2, [R1+0x88] ;  /* 0x0000880001027983 */ /* 0x000ea80000100a00 */
[----:B------:R-:W3:Y:S01]  /*22bd0*/  LDL.LU R0, [R1+0x5c] ;  /* 0x00005c0001007983 */ /* 0x000ee20000300800 */
[C---:B------:R-:W-:Y:S01]  /*22be0*/  SHF.L.U64.HI R235, R60.reuse, 0x5, R61 ;  /* 0x000000053ceb7819 */ /* 0x040fe2000001023d */
[----:B------:R-:W-:Y:S02]  /*22bf0*/  IMAD.SHL.U32 R234, R60, 0x20, RZ ;  /* 0x000000203cea7824 */ /* 0x000fe400078e00ff */
[----:B------:R-:W-:Y:S01]  /*22c00*/  IMAD.MOV.U32 R132, RZ, RZ, R88 ;  /* 0x000000ffff847224 */ /* 0x000fe200078e0058 */
[----:B--2---:R-:W-:Y:S01]  /*22c10*/  ISETP.NE.U32.AND P0, PT, R2, RZ, PT ;  /* 0x000000ff0200720c */ /* 0x004fe20003f05070 */
[----:B------:R-:W-:-:S03]  /*22c20*/  IMAD.MOV.U32 R2, RZ, RZ, R37 ;  /* 0x000000ffff027224 */ /* 0x000fc600078e0025 */
[----:B------:R-:W-:Y:S02]  /*22c30*/  ISETP.NE.AND.EX P0, PT, R3, RZ, PT, P0 ;  /* 0x000000ff0300720c */ /* 0x000fe40003f05300 */
[----:B---3--:R-:W-:-:S11]  /*22c40*/  LOP3.LUT R0, R0, 0xfffffffd, RZ, 0xc0, !PT ;  /* 0xfffffffd00007812 */ /* 0x008fd600078ec0ff */
[----:B------:R-:W-:-:S05]  /*22c50*/  @P0 LOP3.LUT R0, R0, 0x2, RZ, 0xfc, !PT ;  /* 0x0000000200000812 */ /* 0x000fca00078efcff */
[----:B------:R1:W-:Y:S02]  /*22c60*/  STL [R1+0x5c], R0 ;  /* 0x00005c0001007387 */ /* 0x0003e40000100800 */
.L_x_7854:
[----:B-12---:R-:W2:Y:S01]  /*22c70*/  LDL R0, [R1+0x5c] ;  /* 0x00005c0001007983 */ /* 0x006ea20000100800 */
[----:B------:R-:W-:Y:S04]  /*22c80*/  DEPBAR.LE SB0, 0x0 ;  /* 0x000080000000791a */ /* 0x000fe80000000000 */
[----:B------:R-:W3:Y:S01]  /*22c90*/  LDL R6, [R1+0x78] ;  /* 0x0000780001067983 */ /* 0x000ee20000100800 */
[----:B------:R-:W-:Y:S05]  /*22ca0*/  WARPSYNC.ALL ;  /* 0x0000000000007948 */ /* 0x000fea0003800000 */
[----:B------:R-:W4:Y:S01]  /*22cb0*/  LDL R5, [R1+0x74] ;  /* 0x0000740001057983 */ /* 0x000f220000100800 */
[----:B------:R-:W-:Y:S01]  /*22cc0*/  BSSY.RECONVERGENT B0, `(.L_x_7848) ;  /* 0x0000054000007945 */ /* 0x000fe20003800200 */
[----:B------:R-:W-:Y:S01]  /*22cd0*/  BAR.SYNC.DEFER_BLOCKING 0x0 ;  /* 0x0000000000007b1d */ /* 0x000fe20000010000 */
[----:B--2---:R-:W-:Y:S02]  /*22ce0*/  LOP3.LUT P1, RZ, R0, 0x2, RZ, 0xc0, !PT ;  /* 0x0000000200ff7812 */ /* 0x004fe4000782c0ff */
        /* <DEDUP_REMOVED lines=14> */
[----:B------:R-:W2:Y:S04]  /*22dd0*/  LD.E R3, desc[UR4][R134.64+0x170] ;  /* 0x0001700486037980 */ /* 0x000ea8000c101900 */
[----:B-1----:R-:W3:Y:S04]  /*22de0*/  LDL R6, [R1+0x2c] ;  /* 0x00002c0001067983 */ /* 0x002ee80000100800 */
[----:B------:R-:W4:Y:S01]  /*22df0*/  LDL.64 R16, [R1+0x68] ;  /* 0x0000680001107983 */ /* 0x000f220000100a00 */
[----:B---3--:R-:W-:Y:S01]  /*22e00*/  IMAD.SHL.U32 R9, R6, 0x100, RZ ;  /* 0x0000010006097824 */ /* 0x008fe200078e00ff */
[-C--:B--2---:R-:W-:Y:S02]  /*22e10*/  IABS R0, R3.reuse ;  /* 0x0000000300007213 */ /* 0x084fe40000000000 */
[----:B------:R-:W-:Y:S02]  /*22e20*/  IABS R11, R3 ;  /* 0x00000003000b7213 */ /* 0x000fe40000000000 */
[----:B------:R-:W1:Y:S01]  /*22e30*/  I2F.RP R4, R0 ;  /* 0x0000000000047306 */ /* 0x000e620000209400 */
[----:B------:R-:W-:Y:S02]  /*22e40*/  IABS R6, R9 ;  /* 0x0000000900067213 */ /* 0x000fe40000000000 */
[C---:B------:R-:W-:Y:S02]  /*22e50*/  IADD3 R10, PT, PT, R9.reuse, 0x100, RZ ;  /* 0x00000100090a7810 */ /* 0x040fe40007ffe0ff */
[----:B------:R-:W-:Y:S02]  /*22e60*/  LOP3.LUT R9, R9, R3, RZ, 0x3c, !PT ;  /* 0x0000000309097212 */ /* 0x000fe400078e3cff */
[----:B------:R-:W-:Y:S02]  /*22e70*/  IABS R7, R10 ;  /* 0x0000000a00077213 */ /* 0x000fe40000000000 */
[----:B------:R-:W-:Y:S01]  /*22e80*/  ISETP.GE.AND P4, PT, R9, RZ, PT ;  /* 0x000000ff0900720c */ /* 0x000fe20003f86270 */
        /* <DEDUP_REMOVED lines=30> */
[-C--:B----4-:R-:W-:Y:S02]  /*23070*/  LEA R8, P1, R10, R16.reuse, 0x2 ;  /* 0x000000100a087211 */ /* 0x090fe400078210ff */
        /* <DEDUP_REMOVED lines=24> */
.L_x_7849:
[----:B------:R-:W-:Y:S05]  /*23200*/  BSYNC.RECONVERGENT B0 ;  /* 0x0000000000007941 */ /* 0x000fea0003800200 */
.L_x_7848:
[----:B------:R-:W1:Y:S01]  /*23210*/  LDL R3, [R1+0x74] ;  /* 0x0000740001037983 */ /* 0x000e620000100800 */
[----:B------:R-:W3:Y:S01]  /*23220*/  S2UR UR6, SR_CgaCtaId ;  /* 0x00000000000679c3 */ /* 0x000ee20000008800 */
[----:B------:R-:W-:Y:S01]  /*23230*/  UMOV UR7, 0x400 ;  /* 0x0000040000077882 */ /* 0x000fe20000000000 */
[----:B------:R-:W-:Y:S01]  /*23240*/  IADD3 R4, P0, PT, R234, R16, RZ ;  /* 0x00000010ea047210 */ /* 0x000fe20007f1e0ff */
[----:B--2---:R-:W2:Y:S01]  /*23250*/  LDL R0, [R1+0x98] ;  /* 0x0000980001007983 */ /* 0x004ea20000100800 */
[--C-:B------:R-:W-:Y:S01]  /*23260*/  SHF.R.U32.HI R222, RZ, 0x1, R225.reuse ;  /* 0x00000001ffde7819 */ /* 0x100fe200000116e1 */
[----:B------:R-:W-:Y:S01]  /*23270*/  BSSY.RECONVERGENT B1, `(.L_x_7850) ;  /* 0x00002c5000017945 */ /* 0x000fe20003800200 */
[C---:B------:R-:W-:Y:S02]  /*23280*/  SHF.L.U32 R224, R225.reuse, 0x6, RZ ;  /* 0x00000006e1e07819 */ /* 0x040fe400000006ff */
[----:B------:R-:W-:Y:S02]  /*23290*/  SHF.L.U32 R223, R225, 0x5, RZ ;  /* 0x00000005e1df7819 */ /* 0x000fe400000006ff */
[----:B------:R-:W-:Y:S02]  /*232a0*/  LOP3.LUT R168, R224, 0x1c0, RZ, 0xc0, !PT ;  /* 0x000001c0e0a87812 */ /* 0x000fe400078ec0ff */
[----:B------:R-:W-:Y:S02]  /*232b0*/  LOP3.LUT R223, R223, 0x7c00, RZ, 0xc0, !PT ;  /* 0x00007c00dfdf7812 */ /* 0x000fe400078ec0ff */
[--C-:B------:R-:W-:Y:S02]  /*232c0*/  LOP3.LUT R168, R168, 0x8, R225.reuse, 0xf8, !PT ;  /* 0x00000008a8a87812 */ /* 0x100fe400078ef8e1 */
[----:B------:R-:W-:Y:S02]  /*232d0*/  MOV R220, 0x20 ;  /* 0x0000002000dc7802 */ /* 0x000fe40000000f00 */
[--C-:B------:R-:W-:Y:S02]  /*232e0*/  LOP3.LUT R168, R168, 0x38, R42.reuse, 0x78, !PT ;  /* 0x00000038a8a87812 */ /* 0x100fe400078e782a */
[----:B------:R-:W-:Y:S01]  /*232f0*/  LOP3.LUT P1, RZ, R225, 0x4, RZ, 0xc0, !PT ;  /* 0x00000004e1ff7812 */ /* 0x000fe2000782c0ff */
[----:B---3--:R-:W-:Y:S01]  /*23300*/  ULEA UR6, UR6, UR7, 0x18 ;  /* 0x0000000706067291 */ /* 0x008fe2000f8ec0ff */
[----:B-1----:R-:W-:Y:S02]  /*23310*/  MOV R6, R3 ;  /* 0x0000000300067202 */ /* 0x002fe40000000f00 */
[----:B--2---:R-:W-:Y:S02]  /*23320*/  LOP3.LUT R3, R0, 0x38, R225, 0xf8, !PT ;  /* 0x0000003800037812 */ /* 0x004fe400078ef8e1 */
[-C--:B------:R-:W-:Y:S02]  /*23330*/  MOV R17, R6.reuse ;  /* 0x0000000600117202 */ /* 0x080fe40000000f00 */
[--C-:B------:R-:W-:Y:S02]  /*23340*/  LOP3.LUT R3, R3, 0x38, R42.reuse, 0x78, !PT ;  /* 0x0000003803037812 */ /* 0x100fe400078e782a */
[----:B------:R-:W-:Y:S02]  /*23350*/  IADD3.X R5, PT, PT, R235, R6, RZ, P0, !PT ;  /* 0x00000006eb057210 */ /* 0x000fe400007fe4ff */
[----:B------:R-:W-:Y:S02]  /*23360*/  LOP3.LUT R3, R3, 0x1e00, R42, 0xf8, !PT ;  /* 0x00001e0003037812 */ /* 0x000fe400078ef82a */
[-C--:B------:R-:W-:Y:S02]  /*23370*/  IADD3 R8, P0, PT, R4, R234.reuse, RZ ;  /* 0x000000ea04087210 */ /* 0x080fe40007f1e0ff */
[----:B------:R-:W-:Y:S02]  /*23380*/  LEA R230, R3, UR6, 0x1 ;  /* 0x0000000603e67c11 */ /* 0x000fe4000f8e08ff */
[-C--:B------:R-:W-:Y:S02]  /*23390*/  IADD3.X R9, PT, PT, R5, R235.reuse, RZ, P0, !PT ;  /* 0x000000eb05097210 */ /* 0x080fe400007fe4ff */
[-C--:B------:R-:W-:Y:S01]  /*233a0*/  IADD3 R14, P0, PT, R8, R234.reuse, RZ ;  /* 0x000000ea080e7210 */ /* 0x080fe20007f1e0ff */
[----:B------:R-:W-:Y:S01]  /*233b0*/  @!PT LDS RZ, [RZ] ;  /* 0x00000000fffff984 */ /* 0x000fe20000000800 */
[----:B------:R-:W-:Y:S01]  /*233c0*/  @!PT LDS RZ, [RZ] ;  /* 0x00000000fffff984 */ /* 0x000fe20000000800 */
[----:B------:R-:W-:Y:S01]  /*233d0*/  @!PT LDS RZ, [RZ] ;  /* 0x00000000fffff984 */ /* 0x000fe20000000800 */
[----:B------:R-:W-:Y:S01]  /*233e0*/  LDGSTS.E.BYPASS.LTC128B.128 [R230+0xa000], desc[UR4][R16.64] ;  /* 0x0a00000010e67fae */ /* 0x000fe2000b981a04 */
[----:B------:R-:W-:Y:S02]  /*233f0*/  LOP3.LUT R0, R222, 0x8, RZ, 0xc0, !PT ;  /* 0x00000008de007812 */ /* 0x000fe400078ec0ff */
[-C--:B------:R-:W-:Y:S02]  /*23400*/  IADD3.X R15, PT, PT, R9, R235.reuse, RZ, P0, !PT ;  /* 0x000000eb090f7210 */ /* 0x080fe400007fe4ff */
[-C--:B------:R-:W-:Y:S02]  /*23410*/  IADD3 R12, P0, PT, R14, R234.reuse, RZ ;  /* 0x000000ea0e0c7210 */ /* 0x080fe40007f1e0ff */
[----:B------:R-:W-:Y:S01]  /*23420*/  LOP3.LUT R0, R0, 0x1c0, R224, 0xf8, !PT ;  /* 0x000001c000007812 */ /* 0x000fe200078ef8e0 */
[----:B------:R1:W-:Y:S01]  /*23430*/  LDGSTS.E.BYPASS.LTC128B.128 [R230+0xa800], desc[UR4][R4.64] ;  /* 0x0a80000004e67fae */ /* 0x0003e2000b981a04 */
[-C--:B------:R-:W-:Y:S02]  /*23440*/  IADD3.X R13, PT, PT, R15, R235.reuse, RZ, P0, !PT ;  /* 0x000000eb0f0d7210 */ /* 0x080fe400007fe4ff */
[-C--:B------:R-:W-:Y:S02]  /*23450*/  IADD3 R10, P0, PT, R12, R234.reuse, RZ ;  /* 0x000000ea0c0a7210 */ /* 0x080fe40007f1e0ff */
[----:B------:R-:W-:Y:S02]  /*23460*/  LOP3.LUT R221, R0, 0x38, R42, 0x78, !PT ;  /* 0x0000003800dd7812 */ /* 0x000fe400078e782a */
[-C--:B------:R-:W-:Y:S01]  /*23470*/  IADD3.X R11, PT, PT, R13, R235.reuse, RZ, P0, !PT ;  /* 0x000000eb0d0b7210 */ /* 0x080fe200007fe4ff */
[----:B------:R2:W-:Y:S01]  /*23480*/  LDGSTS.E.BYPASS.LTC128B.128 [R230+0xb000], desc[UR4][R8.64] ;  /* 0x0b00000008e67fae */ /* 0x0005e2000b981a04 */
[----:B------:R-:W-:Y:S02]  /*23490*/  IADD3 R6, P0, PT, R10, R234, RZ ;  /* 0x000000ea0a067210 */ /* 0x000fe40007f1e0ff */
[----:B------:R-:W-:Y:S02]  /*234a0*/  LOP3.LUT R0, R224, 0x400, RZ, 0xc0, !PT ;  /* 0x00000400e0007812 */ /* 0x000fe400078ec0ff */
[----:B------:R-:W-:Y:S02]  /*234b0*/  IADD3.X R7, PT, PT, R11, R235, RZ, P0, !PT ;  /* 0x000000eb0b077210 */ /* 0x000fe400007fe4ff */
[----:B------:R-:W-:Y:S01]  /*234c0*/  LEA R168, R168, R0, 0x1 ;  /* 0x00000000a8a87211 */ /* 0x000fe200078e08ff */
[----:B------:R-:W-:Y:S01]  /*234d0*/  LDGSTS.E.BYPASS.LTC128B.128 [R230+0xb800], desc[UR4][R14.64] ;  /* 0x0b8000000ee67fae */ /* 0x000fe2000b981a04 */
[----:B------:R-:W-:Y:S02]  /*234e0*/  LOP3.LUT R0, R223, 0x200, R224, 0xf8, !PT ;  /* 0x00000200df007812 */ /* 0x000fe400078ef8e0 */
[----:B------:R-:W-:Y:S02]  /*234f0*/  IADD3 R208, PT, PT, R168, UR6, RZ ;  /* 0x00000006a8d07c10 */ /* 0x000fe4000fffe0ff */
[----:B------:R-:W-:Y:S03]  /*23500*/  LOP3.LUT R0, R0, R221, RZ, 0xfc, !PT ;  /* 0x000000dd00007212 */ /* 0x000fe600078efcff */
[----:B------:R3:W-:Y:S01]  /*23510*/  LDGSTS.E.BYPASS.LTC128B.128 [R230+0xc000], desc[UR4][R12.64] ;  /* 0x0c0000000ce67fae */ /* 0x0007e2000b981a04 */
[----:B------:R-:W-:Y:S02]  /*23520*/  LEA R133, R0, UR6, 0x1 ;  /* 0x0000000600857c11 */ /* 0x000fe4000f8e08ff */
[-C--:B-1----:R-:W-:Y:S02]  /*23530*/  IADD3 R4, P0, PT, R6, R234.reuse, RZ ;  /* 0x000000ea06047210 */ /* 0x082fe40007f1e0ff */
[----:B------:R-:W-:Y:S02]  /*23540*/  MOV R0, 0x40 ;  /* 0x0000004000007802 */ /* 0x000fe40000000f00 */
[-C--:B------:R-:W-:Y:S01]  /*23550*/  IADD3.X R5, PT, PT, R7, R235.reuse, RZ, P0, !PT ;  /* 0x000000eb07057210 */ /* 0x080fe200007fe4ff */
[----:B------:R1:W-:Y:S01]  /*23560*/  LDGSTS.E.BYPASS.LTC128B.128 [R230+0xc800], desc[UR4][R10.64] ;  /* 0x0c8000000ae67fae */ /* 0x0003e2000b981a04 */
[----:B------:R-:W-:Y:S02]  /*23570*/  SEL R0, R0, 0xffffffc0, !P1 ;  /* 0xffffffc000007807 */ /* 0x000fe40004800000 */
[-C--:B--2---:R-:W-:Y:S04]  /*23580*/  IADD3 R8, P0, PT, R4, R234.reuse, RZ ;  /* 0x000000ea04087210 */ /* 0x084fe80007f1e0ff */
[-C--:B------:R-:W-:Y:S01]  /*23590*/  IADD3.X R9, PT, PT, R5, R235.reuse, RZ, P0, !PT ;  /* 0x000000eb05097210 */ /* 0x080fe200007fe4ff */
[----:B------:R-:W-:Y:S08]  /*235a0*/  LDGSTS.E.BYPASS.LTC128B.128 [R230+0xd000], desc[UR4][R6.64] ;  /* 0x0d00000006e67fae */ /* 0x000ff0000b981a04 */
[----:B------:R2:W-:Y:S01]  /*235b0*/  LDGSTS.E.BYPASS.LTC128B.128 [R230+0xd800], desc[UR4][R4.64] ;  /* 0x0d80000004e67fae */ /* 0x0005e2000b981a04 */
[-C--:B---3--:R-:W-:Y:S04]  /*235c0*/  IADD3 R12, P0, PT, R8, R234.reuse, RZ ;  /* 0x000000ea080c7210 */ /* 0x088fe80007f1e0ff */
[-C--:B------:R-:W-:Y:S03]  /*235d0*/  IADD3.X R13, PT, PT, R9, R235.reuse, RZ, P0, !PT ;  /* 0x000000eb090d7210 */ /* 0x080fe600007fe4ff */
[----:B------:R-:W-:Y:S01]  /*235e0*/  LDGSTS.E.BYPASS.LTC128B.128 [R230+0xe000], desc[UR4][R8.64] ;  /* 0x0e00000008e67fae */ /* 0x000fe2000b981a04 */
[-C--:B-1----:R-:W-:Y:S04]  /*235f0*/  IADD3 R10, P0, PT, R12, R234.reuse, RZ ;  /* 0x000000ea0c0a7210 */ /* 0x082fe80007f1e0ff */
[-C--:B------:R-:W-:Y:S03]  /*23600*/  IADD3.X R11, PT, PT, R13, R235.reuse, RZ, P0, !PT ;  /* 0x000000eb0d0b7210 */ /* 0x080fe600007fe4ff */
[----:B------:R1:W-:Y:S08]  /*23610*/  LDGSTS.E.BYPASS.LTC128B.128 [R230+0xe800], desc[UR4][R12.64] ;  /* 0x0e8000000ce67fae */ /* 0x0003f0000b981a04 */
[----:B------:R-:W-:Y:S01]  /*23620*/  LDGSTS.E.BYPASS.LTC128B.128 [R230+0xf000], desc[UR4][R10.64] ;  /* 0x0f0000000ae67fae */ /* 0x000fe2000b981a04 */
[-C--:B--2---:R-:W-:Y:S04]  /*23630*/  IADD3 R4, P0, PT, R10, R234.reuse, RZ ;  /* 0x000000ea0a047210 */ /* 0x084fe80007f1e0ff */
[-C--:B------:R-:W-:Y:S02]  /*23640*/  IADD3.X R5, PT, PT, R11, R235.reuse, RZ, P0, !PT ;  /* 0x000000eb0b057210 */ /* 0x080fe400007fe4ff */
[-C--:B------:R-:W-:Y:S03]  /*23650*/  IADD3 R6, P0, PT, R4, R234.reuse, RZ ;  /* 0x000000ea04067210 */ /* 0x080fe60007f1e0ff */
[----:B------:R2:W-:Y:S01]  /*23660*/  LDGSTS.E.BYPASS.LTC128B.128 [R230+0xf800], desc[UR4][R4.64] ;  /* 0x0f80000004e67fae */ /* 0x0005e2000b981a04 */
[-C--:B------:R-:W-:Y:S02]  /*23670*/  IADD3.X R7, PT, PT, R5, R235.reuse, RZ, P0, !PT ;  /* 0x000000eb05077210 */ /* 0x080fe400007fe4ff */
[-C--:B-1----:R-:W-:Y:S05]  /*23680*/  IADD3 R12, P0, PT, R6, R234.reuse, RZ ;  /* 0x000000ea060c7210 */ /* 0x082fea0007f1e0ff */
[----:B------:R-:W-:Y:S01]  /*23690*/  LDGSTS.E.BYPASS.LTC128B.128 [R230+0x10000], desc[UR4][R6.64] ;  /* 0x1000000006e67fae */ /* 0x000fe2000b981a04 */
[-C--:B------:R-:W-:Y:S02]  /*236a0*/  IADD3.X R13, PT, PT, R7, R235.reuse, RZ, P0, !PT ;  /* 0x000000eb070d7210 */ /* 0x080fe400007fe4ff */
[-C--:B------:R-:W-:Y:S05]  /*236b0*/  IADD3 R8, P0, PT, R12, R234.reuse, RZ ;  /* 0x000000ea0c087210 */ /* 0x080fea0007f1e0ff */
[----:B------:R-:W-:Y:S01]  /*236c0*/  LDGSTS.E.BYPASS.LTC128B.128 [R230+0x10800], desc[UR4][R12.64] ;  /* 0x108000000ce67fae */ /* 0x000fe2000b981a04 */
[-C--:B------:R-:W-:Y:S07]  /*236d0*/  IADD3.X R9, PT, PT, R13, R235.reuse, RZ, P0, !PT ;  /* 0x000000eb0d097210 */ /* 0x080fee00007fe4ff */
[----:B------:R1:W-:Y:S01]  /*236e0*/  LDGSTS.E.BYPASS.LTC128B.128 [R230+0x11000], desc[UR4][R8.64] ;  /* 0x1100000008e67fae */ /* 0x0003e2000b981a04 */
[----:B--2---:R-:W-:Y:S04]  /*236f0*/  IADD3 R4, P0, PT, R8, R234, RZ ;  /* 0x000000ea08047210 */ /* 0x004fe80007f1e0ff */
[----:B------:R-:W-:Y:S02]  /*23700*/  IADD3.X R5, PT, PT, R9, R235, RZ, P0, !PT ;  /* 0x000000eb09057210 */ /* 0x000fe400007fe4ff */
[----:B------:R-:W-:Y:S03]  /*23710*/  LOP3.LUT P0, RZ, R225, 0x2, RZ, 0xc0, !PT ;  /* 0x00000002e1ff7812 */ /* 0x000fe6000780c0ff */
[----:B------:R2:W-:Y:S01]  /*23720*/  LDGSTS.E.BYPASS.LTC128B.128 [R230+0x11800], desc[UR4][R4.64] ;  /* 0x1180000004e67fae */ /* 0x0005e2000b981a04 */
[----:B------:R-:W-:Y:S04]  /*23730*/  SEL R220, R220, 0xffffffe0, !P0 ;  /* 0xffffffe0dcdc7807 */ /* 0x000fe80004000000 */
[CC--:B------:R-:W-:Y:S02]  /*23740*/  IADD3 R172, PT, PT, R133.reuse, R220.reuse, RZ ;  /* 0x000000dc85ac7210 */ /* 0x0c0fe40007ffe0ff */
[C---:B------:R-:W-:Y:S01]  /*23750*/  IADD3 R3, PT, PT, R208.reuse, R220, RZ ;  /* 0x000000dcd0037210 */ /* 0x040fe20007ffe0ff */
[----:B------:R3:W-:Y:S08]  /*23760*/  LDSM.16.M88.4 R128, [R133] ;  /* 0x000000008580783b */ /* 0x0007f00000000200 */
[----:B-1----:R-:W2:Y:S08]  /*23770*/  LDSM.16.M88.4 R8, [R168+UR6+0x2000] ;  /* 0x00200006a808783b */ /* 0x002eb00008000200 */
[----:B------:R-:W1:Y:S01]  /*23780*/  LDSM.16.M88.4 R16, [R168+UR6+0x2800] ;  /* 0x00280006a810783b */ /* 0x000e620008000200 */
[-C--:B---3--:R-:W-:Y:S07]  /*23790*/  IADD3 R133, PT, PT, R133, R0.reuse, RZ ;  /* 0x0000000085857210 */ /* 0x088fee0007ffe0ff */
[----:B------:R-:W3:Y:S01]  /*237a0*/  LDSM.16.M88.4 R24, [R168+UR6+0x3000] ;  /* 0x00300006a818783b */ /* 0x000ee20008000200 */
[----:B------:R-:W-:Y:S07]  /*237b0*/  IADD3 R0, PT, PT, R208, R0, RZ ;  /* 0x00000000d0007210 */ /* 0x000fee0007ffe0ff */
[----:B------:R-:W4:Y:S08]  /*237c0*/  LDSM.16.M88.4 R32, [R168+UR6+0x3800] ;  /* 0x00380006a820783b */ /* 0x000f300008000200 */
[----:B------:R-:W5:Y:S01]  /*237d0*/  LDSM.16.M88.4 R40, [R168+UR6+0x4000] ;  /* 0x00400006a828783b */ /* 0x000f620008000200 */
        /* <DEDUP_REMOVED lines=39> */
[----:B------:R-:W-:Y:S01]  /*23a50*/  LDSM.16.M88.4 R204, [R3+0x6000] ;  /* 0x0060000003cc783b */ /* 0x000fe20000000200 */
[C---:B------:R-:W-:Y:S07]  /*23a60*/  HMMA.16816.F32.BF16 R84, R128.reuse, R88, RZ ;  /* 0x000000588054723c */ /* 0x040fee00000418ff */
[----:B------:R-:W3:Y:S04]  /*23a70*/  LD.E R226, desc[UR4][R134.64+0x18c] ;  /* 0x00018c0486e27980 */ /* 0x000ee8000c101900 */
[----:B------:R-:W-:Y:S01]  /*23a80*/  LDSM.16.M88.4 R208, [R0+0x3800] ;  /* 0x0038000000d0783b */ /* 0x000fe20000000200 */
[C---:B------:R-:W-:Y:S07]  /*23a90*/  HMMA.16816.F32.BF16 R88, R128.reuse, R90, RZ ;  /* 0x0000005a8058723c */ /* 0x040fee00000418ff */
[----:B------:R-:W-:Y:S01]  /*23aa0*/  LDSM.16.M88.4 R212, [R0+0x4000] ;  /* 0x0040000000d4783b */ /* 0x000fe20000000200 */
[C---:B----4-:R-:W-:Y:S07]  /*23ab0*/  HMMA.16816.F32.BF16 R92, R128.reuse, R96, RZ ;  /* 0x00000060805c723c */ /* 0x050fee00000418ff */
[----:B------:R-:W-:Y:S01]  /*23ac0*/  LDSM.16.M88.4 R216, [R0+0x4800] ;  /* 0x0048000000d8783b */ /* 0x000fe20000000200 */
[C---:B------:R-:W-:Y:S07]  /*23ad0*/  HMMA.16816.F32.BF16 R96, R128.reuse, R98, RZ ;  /* 0x000000628060723c */ /* 0x040fee00000418ff */
[----:B------:R-:W0:Y:S01]  /*23ae0*/  LDGDEPBAR ;  /* 0x00000000000079af */ /* 0x000e220000000000 */
        /* <DEDUP_REMOVED lines=38> */
[----:B------:R3:W4:Y:S07]  /*23d50*/  LDSM.16.M88.4 R176, [R3+0x8800] ;  /* 0x0088000003b0783b */ /* 0x00072e0000000200 */
[C---:B-----5:R-:W-:Y:S08]  /*23d60*/  HMMA.16816.F32.BF16 R84, R172.reuse, R180, R84 ;  /* 0x000000b4ac54723c */ /* 0x060ff00000041854 */
[C---:B------:R-:W-:Y:S01]  /*23d70*/  HMMA.16816.F32.BF16 R88, R172.reuse, R182, R88 ;  /* 0x000000b6ac58723c */ /* 0x040fe20000041858 */
[----:B------:R-:W5:Y:S07]  /*23d80*/  LDSM.16.M88.4 R180, [R0+0x2800] ;  /* 0x0028000000b4783b */ /* 0x000f6e0000000200 */
[C---:B-1----:R-:W-:Y:S03]  /*23d90*/  HMMA.16816.F32.BF16 R92, R172.reuse, R184, R92 ;  /* 0x000000b8ac5c723c */ /* 0x042fe6000004185c */
[C---:B---3--:R-:W-:Y:S05]  /*23da0*/  IADD3 R3, PT, PT, R220.reuse, R0, RZ ;  /* 0x00000000dc037210 */ /* 0x048fea0007ffe0ff */
[C---:B------:R-:W-:Y:S01]  /*23db0*/  HMMA.16816.F32.BF16 R96, R172.reuse, R186, R96 ;  /* 0x000000baac60723c */ /* 0x040fe20000041860 */
[----:B------:R-:W-:Y:S07]  /*23dc0*/  LDSM.16.M88.4 R184, [R0+0x7000] ;  /* 0x0070000000b8783b */ /* 0x000fee0000000200 */
[C---:B--2---:R-:W-:Y:S08]  /*23dd0*/  HMMA.16816.F32.BF16 R100, R172.reuse, R168, R100 ;  /* 0x000000a8ac64723c */ /* 0x044ff00000041864 */
        /* <DEDUP_REMOVED lines=15> */
[C---:B-----5:R-:W-:Y:S08]  /*23ed0*/  HMMA.16816.F32.BF16 R12, R196.reuse, R180, R12 ;  /* 0x000000b4c40c723c */ /* 0x060ff0000004180c */
        /* <DEDUP_REMOVED lines=60> */
[----:B------:R-:W-:Y:S10]  /*242a0*/  MUFU.TANH R239, R8 ;  /* 0x0000000800ef7308 */ /* 0x000ff40000002400 */
[----:B------:R-:W-:Y:S01]  /*242b0*/  MUFU.TANH R240, R9 ;  /* 0x0000000900f07308 */ /* 0x000fe20000002400 */
[----:B-1----:R-:W1:Y:S09]  /*242c0*/  LDSM.16.M88.4 R4, [R3+0x3000] ;  /* 0x003000000304783b */ /* 0x002e720000000200 */
[----:B------:R-:W-:Y:S10]  /*242d0*/  MUFU.TANH R182, R10 ;  /* 0x0000000a00b67308 */ /* 0x000ff40000002400 */
[----:B------:R2:W-:Y:S10]  /*242e0*/  MUFU.TANH R179, R11 ;  /* 0x0000000b00b37308 */ /* 0x0005f40000002400 */
[----:B------:R-:W-:Y:S10]  /*242f0*/  MUFU.TANH R171, R16 ;  /* 0x0000001000ab7308 */ /* 0x000ff40000002400 */
[----:B------:R-:W3:Y:S01]  /*24300*/  MUFU.TANH R0, R14 ;  /* 0x0000000e00007308 */ /* 0x000ee20000002400 */
[----:B--2---:R-:W2:Y:S09]  /*24310*/  LDSM.16.M88.4 R8, [R3+0x3800] ;  /* 0x003800000308783b */ /* 0x004eb20000000200 */
[----:B------:R-:W-:Y:S01]  /*24320*/  MUFU.TANH R16, R17 ;  /* 0x0000001100107308 */ /* 0x000fe20000002400 */
[C---:B-1----:R-:W-:Y:S09]  /*24330*/  HMMA.16816.F32.BF16 R20, R212.reuse, R4, R20 ;  /* 0x00000004d414723c */ /* 0x042ff20000041814 */
[----:B------:R-:W1:Y:S01]  /*24340*/  MUFU.TANH R4, R18 ;  /* 0x0000001200047308 */ /* 0x000e620000002400 */
[----:B---3--:R3:W-:Y:S01]  /*24350*/  STL [R1+0x58], R0 ;  /* 0x0000580001007387 */ /* 0x0087e20000100800 */
[C---:B------:R-:W-:Y:S08]  /*24360*/  HMMA.16816.F32.BF16 R24, R212.reuse, R6, R24 ;  /* 0x00000006d418723c */ /* 0x040ff00000041818 */
[----:B------:R-:W-:Y:S01]  /*24370*/  MUFU.TANH R173, R12 ;  /* 0x0000000c00ad7308 */ /* 0x000fe20000002400 */
[-C--:B------:R-:W-:Y:S01]  /*24380*/  FMUL.FTZ R22, R22, R226.reuse ;  /* 0x000000e216167220 */ /* 0x080fe20000410000 */
[-C--:B------:R-:W-:Y:S01]  /*24390*/  FMUL.FTZ R23, R23, R226.reuse ;  /* 0x000000e217177220 */ /* 0x080fe20000410000 */
[-C--:B------:R-:W-:Y:S07]  /*243a0*/  FMUL.FTZ R20, R20, R226.reuse ;  /* 0x000000e214147220 */ /* 0x080fee0000410000 */
[----:B------:R-:W-:Y:S01]  /*243b0*/  MUFU.TANH R172, R13 ;  /* 0x0000000d00ac7308 */ /* 0x000fe20000002400 */
[-C--:B------:R-:W-:Y:S01]  /*243c0*/  FMUL.FTZ R21, R21, R226.reuse ;  /* 0x000000e215157220 */ /* 0x080fe20000410000 */
[----:B-1----:R-:W-:Y:S04]  /*243d0*/  STL [R1+0x54], R4 ;  /* 0x0000540401007387 */ /* 0x002fe80000100800 */
[----:B------:R-:W1:Y:S01]  /*243e0*/  LDSM.16.M88.4 R4, [R3+0x4000] ;  /* 0x004000000304783b */ /* 0x000e620000000200 */
[-C--:B------:R-:W-:Y:S03]  /*243f0*/  FMUL.FTZ R26, R26, R226.reuse ;  /* 0x000000e21a1a7220 */ /* 0x080fe60000410000 */
[----:B------:R-:W-:Y:S01]  /*24400*/  MUFU.TANH R175, R20 ;  /* 0x0000001400af7308 */ /* 0x000fe20000002400 */
[-C--:B------:R-:W-:Y:S01]  /*24410*/  FMUL.FTZ R24, R24, R226.reuse ;  /* 0x000000e218187220 */ /* 0x080fe20000410000 */
[C---:B--2---:R-:W-:Y:S03]  /*24420*/  HMMA.16816.F32.BF16 R28, R212.reuse, R8, R28 ;  /* 0x00000008d41c723c */ /* 0x044fe6000004181c */
[-C--:B------:R-:W-:Y:S01]  /*24430*/  FMUL.FTZ R25, R25, R226.reuse ;  /* 0x000000e219197220 */ /* 0x080fe20000410000 */
[-C--:B------:R-:W-:Y:S04]  /*24440*/  FMUL.FTZ R27, R27, R226.reuse ;  /* 0x000000e21b1b7220 */ /* 0x080fe80000410000 */
[----:B---3--:R-:W2:Y:S01]  /*24450*/  MUFU.TANH R0, R19 ;  /* 0x0000001300007308 */ /* 0x008ea20000002400 */
[C---:B------:R-:W-:Y:S01]  /*24460*/  HMMA.16816.F32.BF16 R32, R212.reuse, R10, R32 ;  /* 0x0000000ad420723c */ /* 0x040fe20000041820 */
[----:B------:R-:W3:Y:S08]  /*24470*/  LDSM.16.M88.4 R8, [R3+0x4800] ;  /* 0x004800000308783b */ /* 0x000ef00000000200 */
[----:B------:R-:W-:Y:S01]  /*24480*/  MUFU.TANH R177, R24 ;  /* 0x0000001800b17308 */ /* 0x000fe20000002400 */
[-C--:B------:R-:W-:Y:S01]  /*24490*/  FMUL.FTZ R31, R31, R226.reuse ;  /* 0x000000e21f1f7220 */ /* 0x080fe20000410000 */
[-C--:B------:R-:W-:Y:S01]  /*244a0*/  FMUL.FTZ R29, R29, R226.reuse ;  /* 0x000000e21d1d7220 */ /* 0x080fe20000410000 */
[-C--:B------:R-:W-:Y:S07]  /*244b0*/  FMUL.FTZ R30, R30, R226.reuse ;  /* 0x000000e21e1e7220 */ /* 0x080fee0000410000 */
[----:B------:R-:W-:Y:S01]  /*244c0*/  MUFU.TANH R178, R25 ;  /* 0x0000001900b27308 */ /* 0x000fe20000002400 */
[-C--:B------:R-:W-:Y:S01]  /*244d0*/  FMUL.FTZ R28, R28, R226.reuse ;  /* 0x000000e21c1c7220 */ /* 0x080fe20000410000 */
[----:B--2---:R2:W-:Y:S01]  /*244e0*/  STL [R1+0x50], R0 ;  /* 0x0000500001007387 */ /* 0x0045e20000100800 */
[-C--:B------:R-:W-:Y:S01]  /*244f0*/  FMUL.FTZ R34, R34, R226.reuse ;  /* 0x000000e222227220 */ /* 0x080fe20000410000 */
[-C--:B------:R-:W-:Y:S01]  /*24500*/  FMUL.FTZ R32, R32, R226.reuse ;  /* 0x000000e220207220 */ /* 0x080fe20000410000 */
[-C--:B------:R-:W-:Y:S05]  /*24510*/  FMUL.FTZ R33, R33, R226.reuse ;  /* 0x000000e221217220 */ /* 0x080fea0000410000 */
[----:B------:R-:W-:Y:S01]  /*24520*/  MUFU.TANH R251, R29 ;  /* 0x0000001d00fb7308 */ /* 0x000fe20000002400 */
[-C--:B------:R-:W-:Y:S01]  /*24530*/  FMUL.FTZ R35, R35, R226.reuse ;  /* 0x000000e223237220 */ /* 0x080fe20000410000 */
[C---:B-1----:R-:W-:Y:S08]  /*24540*/  HMMA.16816.F32.BF16 R36, R212.reuse, R4, R36 ;  /* 0x00000004d424723c */ /* 0x042ff00000041824 */
[----:B------:R-:W-:Y:S01]  /*24550*/  MUFU.TANH R184, R34 ;  /* 0x0000002200b87308 */ /* 0x000fe20000002400 */
[C---:B------:R-:W-:Y:S09]  /*24560*/  HMMA.16816.F32.BF16 R40, R212.reuse, R6, R40 ;  /* 0x00000006d428723c */ /* 0x040ff20000041828 */
[----:B------:R-:W-:Y:S01]  /*24570*/  MUFU.TANH R181, R30 ;  /* 0x0000001e00b57308 */ /* 0x000fe20000002400 */
[C---:B---3--:R-:W-:Y:S09]  /*24580*/  HMMA.16816.F32.BF16 R44, R212.reuse, R8, R44 ;  /* 0x00000008d42c723c */ /* 0x048ff2000004182c */
[----:B--2---:R-:W1:Y:S01]  /*24590*/  MUFU.TANH R0, R22 ;  /* 0x0000001600007308 */ /* 0x004e620000002400 */
[-C--:B------:R-:W-:Y:S01]  /*245a0*/  FMUL.FTZ R38, R38, R226.reuse ;  /* 0x000000e226267220 */ /* 0x080fe20000410000 */
[-C--:B------:R-:W-:Y:S01]  /*245b0*/  FMUL.FTZ R39, R39, R226.reuse ;  /* 0x000000e227277220 */ /* 0x080fe20000410000 */
[-C--:B------:R-:W-:Y:S01]  /*245c0*/  FMUL.FTZ R36, R36, R226.reuse ;  /* 0x000000e224247220 */ /* 0x080fe20000410000 */
[-C--:B------:R-:W-:Y:S01]  /*245d0*/  FMUL.FTZ R37, R37, R226.reuse ;  /* 0x000000e225257220 */ /* 0x080fe20000410000 */
[C---:B------:R-:W-:Y:S01]  /*245e0*/  HMMA.16816.F32.BF16 R48, R212.reuse, R10, R48 ;  /* 0x0000000ad430723c */ /* 0x040fe20000041830 */
[----:B------:R-:W-:Y:S04]  /*245f0*/  LDSM.16.M88.4 R8, [R3+0x5800] ;  /* 0x005800000308783b */ /* 0x000fe80000000200 */
[----:B------:R-:W-:Y:S01]  /*24600*/  MUFU.TANH R4, R38 ;  /* 0x0000002600047308 */ /* 0x000fe20000002400 */
[-C--:B------:R-:W-:Y:S01]  /*24610*/  FMUL.FTZ R43, R43, R226.reuse ;  /* 0x000000e22b2b7220 */ /* 0x080fe20000410000 */
[-C--:B------:R-:W-:Y:S01]  /*24620*/  FMUL.FTZ R40, R40, R226.reuse ;  /* 0x000000e228287220 */ /* 0x080fe20000410000 */
[-C--:B------:R-:W-:Y:S01]  /*24630*/  FMUL.FTZ R41, R41, R226.reuse ;  /* 0x000000e229297220 */ /* 0x080fe20000410000 */
[-C--:B------:R-:W-:Y:S06]  /*24640*/  FMUL.FTZ R42, R42, R226.reuse ;  /* 0x000000e22a2a7220 */ /* 0x080fec0000410000 */
        /* <DEDUP_REMOVED lines=30> */
[----:B-1----:R1:W-:Y:S04]  /*24830*/  STL [R1+0x40], R0 ;  /* 0x0000400001007387 */ /* 0x0023e80000100800 */
[----:B------:R-:W-:Y:S05]  /*24840*/  STL [R1+0x3c], R4 ;  /* 0x00003c0401007387 */ /* 0x000fea0000100800 */
[----:B------:R-:W-:Y:S01]  /*24850*/  MUFU.TANH R24, R48 ;  /* 0x0000003000187308 */ /* 0x000fe20000002400 */
[----:B------:R-:W2:Y:S09]  /*24860*/  LDSM.16.M88.4 R4, [R3+0x5000] ;  /* 0x005000000304783b */ /* 0x000eb20000000200 */
[----:B------:R-:W-:Y:S10]  /*24870*/  MUFU.TANH R26, R49 ;  /* 0x00000031001a7308 */ /* 0x000ff40000002400 */
[----:B------:R-:W-:Y:S10]  /*24880*/  MUFU.TANH R180, R50 ;  /* 0x0000003200b47308 */ /* 0x000ff40000002400 */
[----:B-1----:R-:W1:Y:S10]  /*24890*/  MUFU.TANH R0, R39 ;  /* 0x0000002700007308 */ /* 0x002e740000002400 */
[----:B------:R-:W-:Y:S01]  /*248a0*/  MUFU.TANH R174, R15 ;  /* 0x0000000f00ae7308 */ /* 0x000fe20000002400 */
[----:B-1----:R1:W-:Y:S01]  /*248b0*/  STL [R1+0x38], R0 ;  /* 0x0000380001007387 */ /* 0x0023e20000100800 */
[C---:B--2---:R-:W-:Y:S08]  /*248c0*/  HMMA.16816.F32.BF16 R52, R212.reuse, R4, R52 ;  /* 0x00000004d434723c */ /* 0x044ff00000041834 */
[C---:B------:R-:W-:Y:S01]  /*248d0*/  HMMA.16816.F32.BF16 R56, R212.reuse, R6, R56 ;  /* 0x00000006d438723c */ /* 0x040fe20000041838 */
[----:B------:R-:W2:Y:S07]  /*248e0*/  LDSM.16.M88.4 R4, [R3+0x6000] ;  /* 0x006000000304783b */ /* 0x000eae0000000200 */
[C---:B------:R-:W-:Y:S03]  /*248f0*/  HMMA.16816.F32.BF16 R60, R212.reuse, R8, R60 ;  /* 0x00000008d43c723c */ /* 0x040fe6000004183c */
[-C--:B------:R-:W-:Y:S01]  /*24900*/  FMUL.FTZ R54, R54, R226.reuse ;  /* 0x000000e236367220 */ /* 0x080fe20000410000 */
[-C--:B------:R-:W-:Y:S01]  /*24910*/  FMUL.FTZ R52, R52, R226.reuse ;  /* 0x000000e234347220 */ /* 0x080fe20000410000 */
[-C--:B------:R-:W-:Y:S01]  /*24920*/  FMUL.FTZ R53, R53, R226.reuse ;  /* 0x000000e235357220 */ /* 0x080fe20000410000 */
[-C--:B------:R-:W-:Y:S01]  /*24930*/  FMUL.FTZ R55, R55, R226.reuse ;  /* 0x000000e237377220 */ /* 0x080fe20000410000 */
[----:B-1----:R-:W1:Y:S01]  /*24940*/  MUFU.TANH R0, R51 ;  /* 0x0000003300007308 */ /* 0x002e620000002400 */
        /* <DEDUP_REMOVED lines=11> */
[----:B-1----:R1:W-:Y:S01]  /*24a00*/  STL [R1+0x34], R0 ;  /* 0x0000340001007387 */ /* 0x0023e20000100800 */
[-C--:B------:R-:W-:Y:S01]  /*24a10*/  FMUL.FTZ R64, R64, R226.reuse ;  /* 0x000000e240407220 */ /* 0x080fe20000410000 */
[-C--:B------:R-:W-:Y:S01]  /*24a20*/  FMUL.FTZ R65, R65, R226.reuse ;  /* 0x000000e241417220 */ /* 0x080fe20000410000 */
[-C--:B------:R-:W-:Y:S01]  /*24a30*/  FMUL.FTZ R67, R67, R226.reuse ;  /* 0x000000e243437220 */ /* 0x080fe20000410000 */
[-C--:B------:R-:W-:Y:S05]  /*24a40*/  FMUL.FTZ R66, R66, R226.reuse ;  /* 0x000000e242427220 */ /* 0x080fea0000410000 */
[----:B------:R-:W-:Y:S01]  /*24a50*/  MUFU.TANH R34, R64 ;  /* 0x0000004000227308 */ /* 0x000fe20000002400 */
[C---:B--2---:R-:W-:Y:S09]  /*24a60*/  HMMA.16816.F32.BF16 R68, R212.reuse, R4, R68 ;  /* 0x00000004d444723c */ /* 0x044ff20000041844 */
[----:B------:R-:W-:Y:S01]  /*24a70*/  MUFU.TANH R29, R56 ;  /* 0x00000038001d7308 */ /* 0x000fe20000002400 */
[C---:B------:R-:W-:Y:S09]  /*24a80*/  HMMA.16816.F32.BF16 R72, R212.reuse, R6, R72 ;  /* 0x00000006d448723c */ /* 0x040ff20000041848 */
        /* <DEDUP_REMOVED lines=28> */
[----:B------:R-:W-:Y:S10]  /*24c50*/  MUFU.TANH R21, R66 ;  /* 0x0000004200157308 */ /* 0x000ff40000002400 */
[----:B------:R-:W-:Y:S01]  /*24c60*/  MUFU.TANH R39, R73 ;  /* 0x0000004900277308 */ /* 0x000fe20000002400 */
[----:B-1----:R1:W-:Y:S01]  /*24c70*/  STL [R1+0x20], R0 ;  /* 0x0000200001007387 */ /* 0x0023e20000100800 */
[C---:B--2---:R-:W-:Y:S03]  /*24c80*/  HMMA.16816.F32.BF16 R76, R212.reuse, R8, R76 ;  /* 0x00000008d44c723c */ /* 0x044fe6000004184c */
[----:B------:R-:W-:Y:S04]  /*24c90*/  STL [R1+0xc], R4 ;  /* 0x00000c0401007387 */ /* 0x000fe80000100800 */
[----:B------:R-:W2:Y:S01]  /*24ca0*/  LDSM.16.M88.4 R4, [R3+0x7000] ;  /* 0x007000000304783b */ /* 0x000ea20000000200 */
[C---:B------:R-:W-:Y:S07]  /*24cb0*/  HMMA.16816.F32.BF16 R80, R212.reuse, R10, R80 ;  /* 0x0000000ad450723c */ /* 0x040fee0000041850 */
[----:B------:R-:W3:Y:S04]  /*24cc0*/  LDSM.16.M88.4 R8, [R3+0x7800] ;  /* 0x007800000308783b */ /* 0x000ee80000000200 */
[-C--:B------:R-:W-:Y:S01]  /*24cd0*/  FMUL.FTZ R79, R79, R226.reuse ;  /* 0x000000e24f4f7220 */ /* 0x080fe20000410000 */
[-C--:B------:R-:W-:Y:S01]  /*24ce0*/  FMUL.FTZ R78, R78, R226.reuse ;  /* 0x000000e24e4e7220 */ /* 0x080fe20000410000 */
[-C--:B------:R-:W-:Y:S01]  /*24cf0*/  FMUL.FTZ R76, R76, R226.reuse ;  /* 0x000000e24c4c7220 */ /* 0x080fe20000410000 */
[-C--:B------:R-:W-:Y:S01]  /*24d00*/  FMUL.FTZ R77, R77, R226.reuse ;  /* 0x000000e24d4d7220 */ /* 0x080fe20000410000 */
[----:B-1----:R-:W1:Y:S04]  /*24d10*/  MUFU.TANH R0, R71 ;  /* 0x0000004700007308 */ /* 0x002e680000002400 */
[-C--:B------:R-:W-:Y:S01]  /*24d20*/  FMUL.FTZ R81, R81, R226.reuse ;  /* 0x000000e251517220 */ /* 0x080fe20000410000 */
[-C--:B------:R-:W-:Y:S01]  /*24d30*/  FMUL.FTZ R82, R82, R226.reuse ;  /* 0x000000e252527220 */ /* 0x080fe20000410000 */
[-C--:B------:R-:W-:Y:S01]  /*24d40*/  FMUL.FTZ R80, R80, R226.reuse ;  /* 0x000000e250507220 */ /* 0x080fe20000410000 */
[-C--:B------:R-:W-:Y:S03]  /*24d50*/  FMUL.FTZ R83, R83, R226.reuse ;  /* 0x000000e253537220 */ /* 0x080fe60000410000 */
[----:B------:R-:W-:Y:S10]  /*24d60*/  MUFU.TANH R44, R81 ;  /* 0x00000051002c7308 */ /* 0x000ff40000002400 */
[----:B------:R-:W-:Y:S01]  /*24d70*/  MUFU.TANH R69, R82 ;  /* 0x0000005200457308 */ /* 0x000fe20000002400 */
[----:B-1----:R1:W-:Y:S01]  /*24d80*/  STL [R1+0x8], R0 ;  /* 0x0000080001007387 */ /* 0x0023e20000100800 */
[C---:B--2---:R-:W-:Y:S08]  /*24d90*/  HMMA.16816.F32.BF16 R84, R212.reuse, R4, R84 ;  /* 0x00000004d454723c */ /* 0x044ff00000041854 */
[----:B------:R-:W-:Y:S01]  /*24da0*/  MUFU.TANH R60, R78 ;  /* 0x0000004e003c7308 */ /* 0x000fe20000002400 */
[C---:B------:R-:W-:Y:S09]  /*24db0*/  HMMA.16816.F32.BF16 R88, R212.reuse, R6, R88 ;  /* 0x00000006d458723c */ /* 0x040ff20000041858 */
[----:B------:R-:W-:Y:S01]  /*24dc0*/  MUFU.TANH R41, R76 ;  /* 0x0000004c00297308 */ /* 0x000fe20000002400 */
[----:B------:R-:W2:Y:S01]  /*24dd0*/  LDSM.16.M88.4 R4, [R3+0x8000] ;  /* 0x008000000304783b */ /* 0x000ea20000000200 */
[C---:B---3--:R-:W-:Y:S08]  /*24de0*/  HMMA.16816.F32.BF16 R92, R212.reuse, R8, R92 ;  /* 0x00000008d45c723c */ /* 0x048ff0000004185c */
[----:B------:R-:W-:Y:S01]  /*24df0*/  MUFU.TANH R40, R77 ;  /* 0x0000004d00287308 */ /* 0x000fe20000002400 */
[-C--:B------:R-:W-:Y:S01]  /*24e00*/  FMUL.FTZ R86, R86, R226.reuse ;  /* 0x000000e256567220 */ /* 0x080fe20000410000 */
[-C--:B------:R-:W-:Y:S01]  /*24e10*/  FMUL.FTZ R84, R84, R226.reuse ;  /* 0x000000e254547220 */ /* 0x080fe20000410000 */
[-C--:B------:R-:W-:Y:S01]  /*24e20*/  FMUL.FTZ R85, R85, R226.reuse ;  /* 0x000000e255557220 */ /* 0x080fe20000410000 */
[-C--:B------:R-:W-:Y:S01]  /*24e30*/  FMUL.FTZ R87, R87, R226.reuse ;  /* 0x000000e257577220 */ /* 0x080fe20000410000 */
[C---:B------:R-:W-:Y:S05]  /*24e40*/  HMMA.16816.F32.BF16 R96, R212.reuse, R10, R96 ;  /* 0x0000000ad460723c */ /* 0x040fea0000041860 */
[----:B-1----:R-:W1:Y:S01]  /*24e50*/  MUFU.TANH R0, R75 ;  /* 0x0000004b00007308 */ /* 0x002e620000002400 */
[----:B------:R-:W3:Y:S01]  /*24e60*/  LDSM.16.M88.4 R8, [R3+0x8800] ;  /* 0x008800000308783b */ /* 0x000ee20000000200 */
        /* <DEDUP_REMOVED lines=10> */
[----:B-1----:R1:W-:Y:S01]  /*24f10*/  STL [R1+0x4], R0 ;  /* 0x0000040001007387 */ /* 0x0023e20000100800 */
[-C--:B------:R-:W-:Y:S01]  /*24f20*/  FMUL.FTZ R97, R97, R226.reuse ;  /* 0x000000e261617220 */ /* 0x080fe20000410000 */
[-C--:B------:R-:W-:Y:S01]  /*24f30*/  FMUL.FTZ R99, R99, R226.reuse ;  /* 0x000000e263637220 */ /* 0x080fe20000410000 */
[-C--:B------:R-:W-:Y:S01]  /*24f40*/  FMUL.FTZ R96, R96, R226.reuse ;  /* 0x000000e260607220 */ /* 0x080fe20000410000 */
[----:B------:R-:W4:Y:S01]  /*24f50*/  LDL R187, [R1+0x2c] ;  /* 0x00002c0001bb7983 */ /* 0x000f220000100800 */
[-C--:B------:R-:W-:Y:S04]  /*24f60*/  FMUL.FTZ R98, R98, R226.reuse ;  /* 0x000000e262627220 */ /* 0x080fe80000410000 */
[----:B------:R-:W-:Y:S01]  /*24f70*/  MUFU.TANH R47, R88 ;  /* 0x00000058002f7308 */ /* 0x000fe20000002400 */
[C---:B--2---:R-:W-:Y:S01]  /*24f80*/  HMMA.16816.F32.BF16 R100, R212.reuse, R4, R100 ;  /* 0x00000004d464723c */ /* 0x044fe20000041864 */
[----:B------:R-:W4:Y:S08]  /*24f90*/  LDL R64, [R1+0x94] ;  /* 0x0000940001407983 */ /* 0x000f300000100800 */
[----:B------:R-:W-:Y:S01]  /*24fa0*/  MUFU.TANH R46, R89 ;  /* 0x00000059002e7308 */ /* 0x000fe20000002400 */
[C---:B------:R-:W-:Y:S01]  /*24fb0*/  HMMA.16816.F32.BF16 R104, R212.reuse, R6, R104 ;  /* 0x00000006d468723c */ /* 0x040fe20000041868 */
[----:B------:R-:W2:Y:S08]  /*24fc0*/  LDSM.16.M88.4 R4, [R3+0x9000] ;  /* 0x009000000304783b */ /* 0x000eb00000000200 */
[----:B------:R-:W-:Y:S01]  /*24fd0*/  MUFU.TANH R245, R91 ;  /* 0x0000005b00f57308 */ /* 0x000fe20000002400 */
[C---:B---3--:R-:W-:Y:S03]  /*24fe0*/  HMMA.16816.F32.BF16 R108, R212.reuse, R8, R108 ;  /* 0x00000008d46c723c */ /* 0x048fe6000004186c */
[-C--:B------:R-:W-:Y:S01]  /*24ff0*/  FMUL.FTZ R101, R101, R226.reuse ;  /* 0x000000e265657220 */ /* 0x080fe20000410000 */
[-C--:B------:R-:W-:Y:S01]  /*25000*/  FMUL.FTZ R102, R102, R226.reuse ;  /* 0x000000e266667220 */ /* 0x080fe20000410000 */
[-C--:B------:R-:W-:Y:S01]  /*25010*/  FMUL.FTZ R100, R100, R226.reuse ;  /* 0x000000e264647220 */ /* 0x080fe20000410000 */
[-C--:B------:R-:W-:Y:S03]  /*25020*/  FMUL.FTZ R103, R103, R226.reuse ;  /* 0x000000e267677220 */ /* 0x080fe60000410000 */
[----:B-1----:R-:W1:Y:S01]  /*25030*/  MUFU.TANH R0, R79 ;  /* 0x0000004f00007308 */ /* 0x002e620000002400 */
[C---:B------:R-:W-:Y:S01]  /*25040*/  HMMA.16816.F32.BF16 R112, R212.reuse, R10, R112 ;  /* 0x0000000ad470723c */ /* 0x040fe20000041870 */
[----:B------:R-:W3:Y:S01]  /*25050*/  LDSM.16.M88.4 R8, [R3+0x9800] ;  /* 0x009800000308783b */ /* 0x000ee20000000200 */
[----:B------:R-:W-:Y:S04]  /*25060*/  DEPBAR.LE SB0, 0x0 ;  /* 0x000080000000791a */ /* 0x000fe80000000000 */
[-C--:B------:R-:W-:Y:S03]  /*25070*/  FMUL.FTZ R105, R105, R226.reuse ;  /* 0x000000e269697220 */ /* 0x080fe60000410000 */
[----:B------:R1:W1:Y:S01]  /*25080*/  MUFU.TANH R243, R95 ;  /* 0x0000005f00f37308 */ /* 0x0002620000002400 */
[-C--:B------:R-:W-:Y:S01]  /*25090*/  FMUL.FTZ R106, R106, R226.reuse ;  /* 0x000000e26a6a7220 */ /* 0x080fe20000410000 */
[-C--:B------:R-:W-:Y:S01]  /*250a0*/  FMUL.FTZ R107, R107, R226.reuse ;  /* 0x000000e26b6b7220 */ /* 0x080fe20000410000 */
[-C--:B------:R-:W-:Y:S01]  /*250b0*/  FMUL.FTZ R104, R104, R226.reuse ;  /* 0x000000e268687220 */ /* 0x080fe20000410000 */
[-C--:B------:R-:W-:Y:S01]  /*250c0*/  FMUL.FTZ R108, R108, R226.reuse ;  /* 0x000000e26c6c7220 */ /* 0x080fe20000410000 */
[-C--:B------:R-:W-:Y:S01]  /*250d0*/  FMUL.FTZ R109, R109, R226.reuse ;  /* 0x000000e26d6d7220 */ /* 0x080fe20000410000 */
[-C--:B------:R-:W-:Y:S01]  /*250e0*/  FMUL.FTZ R110, R110, R226.reuse ;  /* 0x000000e26e6e7220 */ /* 0x080fe20000410000 */
[-C--:B------:R-:W-:Y:S03]  /*250f0*/  FMUL.FTZ R111, R111, R226.reuse ;  /* 0x000000e26f6f7220 */ /* 0x080fe60000410000 */
[----:B------:R3:W3:Y:S01]  /*25100*/  MUFU.TANH R56, R97 ;  /* 0x0000006100387308 */ /* 0x0006e20000002400 */
[----:B------:R-:W-:Y:S01]  /*25110*/  BAR.SYNC.DEFER_BLOCKING 0x0 ;  /* 0x0000000000007b1d */ /* 0x000fe20000010000 */
[-C--:B------:R-:W-:Y:S01]  /*25120*/  FMUL.FTZ R112, R112, R226.reuse ;  /* 0x000000e270707220 */ /* 0x080fe20000410000 */
[-C--:B------:R-:W-:Y:S01]  /*25130*/  FMUL.FTZ R113, R113, R226.reuse ;  /* 0x000000e271717220 */ /* 0x080fe20000410000 */
[-C--:B------:R-:W-:Y:S01]  /*25140*/  FMUL.FTZ R114, R114, R226.reuse ;  /* 0x000000e272727220 */ /* 0x080fe20000410000 */
[-C--:B------:R-:W-:Y:S05]  /*25150*/  FMUL.FTZ R115, R115, R226.reuse ;  /* 0x000000e273737220 */ /* 0x080fea0000410000 */
[----:B------:R3:W3:Y:S01]  /*25160*/  MUFU.TANH R242, R99 ;  /* 0x0000006300f27308 */ /* 0x0006e20000002400 */
[----:B-1----:R1:W-:Y:S01]  /*25170*/  STL [R1], R0 ;  /* 0x0000000001007387 */ /* 0x0023e20000100800 */
[C---:B--2---:R-:W-:Y:S08]  /*25180*/  HMMA.16816.F32.BF16 R116, R212.reuse, R4, R116 ;  /* 0x00000004d474723c */ /* 0x044ff00000041874 */
[----:B------:R1:W2:Y:S01]  /*25190*/  MUFU.TANH R54, R101 ;  /* 0x0000006500367308 */ /* 0x0002a20000002400 */
[C---:B------:R-:W-:Y:S09]  /*251a0*/  HMMA.16816.F32.BF16 R120, R212.reuse, R6, R120 ;  /* 0x00000006d478723c */ /* 0x040ff20000041878 */
[----:B------:R1:W1:Y:S01]  /*251b0*/  MUFU.TANH R81, R102 ;  /* 0x0000006600517308 */ /* 0x0002620000002400 */
[C---:B---3--:R-:W-:Y:S03]  /*251c0*/  HMMA.16816.F32.BF16 R124, R212.reuse, R8, R124 ;  /* 0x00000008d47c723c */ /* 0x048fe6000004187c */
[-C--:B------:R-:W-:Y:S01]  /*251d0*/  FMUL.FTZ R116, R116, R226.reuse ;  /* 0x000000e274747220 */ /* 0x080fe20000410000 */
[-C--:B------:R-:W-:Y:S01]  /*251e0*/  FMUL.FTZ R117, R117, R226.reuse ;  /* 0x000000e275757220 */ /* 0x080fe20000410000 */
[-C--:B------:R-:W-:Y:S04]  /*251f0*/  FMUL.FTZ R118, R118, R226.reuse ;  /* 0x000000e276767220 */ /* 0x080fe80000410000 */
[----:B------:R3:W1:Y:S01]  /*25200*/  MUFU.TANH R51, R105 ;  /* 0x0000006900337308 */ /* 0x0006620000002400 */
[-C--:B------:R-:W-:Y:S01]  /*25210*/  FMUL.FTZ R119, R119, R226.reuse ;  /* 0x000000e277777220 */ /* 0x080fe20000410000 */
[----:B------:R-:W-:Y:S03]  /*25220*/  HMMA.16816.F32.BF16 R128, R212, R10, R128 ;  /* 0x0000000ad480723c */ /* 0x000fe60000041880 */
        /* <DEDUP_REMOVED lines=14> */
[----:B------:R-:W-:Y:S09]  /*25310*/  FMUL.FTZ R131, R131, R226 ;  /* 0x000000e283837220 */ /* 0x000ff20000410000 */
        /* <DEDUP_REMOVED lines=25> */
[----:B----4-:R-:W-:Y:S09]  /*254b0*/  ISETP.GT.AND P0, PT, R187, R64, PT ;  /* 0x00000040bb00720c */ /* 0x010ff20003f04270 */
[----:B------:R3:W4:Y:S10]  /*254c0*/  MUFU.TANH R68, R121 ;  /* 0x0000007900447308 */ /* 0x0007340000002400 */
        /* <DEDUP_REMOVED lines=12> */
[----:B------:R-:W-:Y:S03]  /*25590*/  BSSY.RECONVERGENT B0, `(.L_x_7852) ;  /* 0x0000059000007945 */ /* 0x000fe60003800200 */
[----:B-1----:R-:W4:Y:S04]  /*255a0*/  LDL.LU R0, [R1+0x5c] ;  /* 0x00005c0001007983 */ /* 0x002f280000300800 */
[----:B------:R-:W5:Y:S04]  /*255b0*/  LDL R13, [R1+0x70] ;  /* 0x00007000010d7983 */ /* 0x000f680000100800 */
[----:B------:R-:W3:Y:S01]  /*255c0*/  LDL R12, [R1+0x60] ;  /* 0x00006000010c7983 */ /* 0x000ee20000100800 */
[----:B--2---:R-:W-:Y:S04]  /*255d0*/  ISETP.NE.U32.AND P0, PT, R14, RZ, PT ;  /* 0x000000ff0e00720c */ /* 0x004fe80003f05070 */
[----:B------:R-:W-:Y:S02]  /*255e0*/  ISETP.NE.AND.EX P2, PT, R15, RZ, PT, P0 ;  /* 0x000000ff0f00720c */ /* 0x000fe40003f45300 */
[----:B----4-:R-:W-:Y:S11]  /*255f0*/  LOP3.LUT R0, R0, 0xfffffffd, RZ, 0xc0, !PT ;  /* 0xfffffffd00007812 */ /* 0x010ff600078ec0ff */
[----:B------:R-:W2:Y:S01]  /*25600*/  @!P2 LD.E R3, desc[UR4][R134.64+0x38] ;  /* 0x000038048603a980 */ /* 0x000ea2000c101900 */
[----:B------:R-:W-:Y:S05]  /*25610*/  @P2 LOP3.LUT R0, R0, 0x2, RZ, 0xfc, !PT ;  /* 0x0000000200002812 */ /* 0x000fea00078efcff */
[----:B------:R1:W-:Y:S02]  /*25620*/  STL [R1+0x5c], R0 ;  /* 0x00005c0001007387 */ /* 0x0003e40000100800 */
[----:B-1----:R-:W-:Y:S05]  /*25630*/  @!P2 IMAD.MOV.U32 R0, RZ, RZ, RZ ;  /* 0x000000ffff00a224 */ /* 0x002fea00078e00ff */
[----:B------:R-:W-:Y:S01]  /*25640*/  @!P2 IADD3 R0, P0, PT, RZ, -R0, RZ ;  /* 0x80000000ff00a210 */ /* 0x000fe20007f1e0ff */
[----:B--2---:R-:W-:Y:S04]  /*25650*/  @!P2 IMAD.SHL.U32 R3, R3, 0x100, RZ ;  /* 0x000001000303a824 */ /* 0x004fe800078e00ff */
[----:B------:R-:W-:Y:S05]  /*25660*/  @!P2 IMAD.X R3, RZ, RZ, ~R3, P0 ;  /* 0x000000ffff03a224 */ /* 0x000fea00000e0e03 */
        /* <DEDUP_REMOVED lines=8> */
[----:B------:R-:W-:Y:S01]  /*256f0*/  IMAD.SHL.U32 R11, R187, 0x100, RZ ;  /* 0x00000100bb0b7824 */ /* 0x000fe200078e00ff */
[----:B------:R-:W2:Y:S01]  /*25700*/  LD.E R4, desc[UR4][R134.64+0x170] ;  /* 0x0001700486047980 */ /* 0x000ea2000c101900 */
[----:B-1----:R-:W-:Y:S02]  /*25710*/  MOV R13, R12 ;  /* 0x0000000c000d7202 */ /* 0x002fe40000000f00 */
[C---:B------:R-:W-:Y:S01]  /*25720*/  VIADD R12, R11.reuse, 0xffffff00 ;  /* 0xffffff000b0c7836 */ /* 0x040fe20000000000 */
[----:B------:R-:W3:Y:S01]  /*25730*/  LDL.64 R188, [R1+0x68] ;  /* 0x0000680001bc7983 */ /* 0x000ee20000100a00 */
[----:B------:R-:W-:Y:S03]  /*25740*/  IABS R8, R11 ;  /* 0x0000000b00087213 */ /* 0x000fe60000000000 */
        /* <DEDUP_REMOVED lines=61> */
.L_x_7853:
[----:B------:R-:W-:Y:S05]  /*25b20*/  BSYNC.RECONVERGENT B0 ;  /* 0x0000000000007941 */ /* 0x000fea0003800200 */
.L_x_7852:
[----:B------:R-:W3:Y:S01]  /*25b30*/  LDL R8, [R1+0x60] ;  /* 0x0000600001087983 */ /* 0x000ee20000100800 */
[----:B------:R-:W-:Y:S01]  /*25b40*/  IADD3 R6, P0, PT, R0, R14, RZ ;  /* 0x0000000e00067210 */ /* 0x000fe20007f1e0ff */
[----:B------:R-:W-:Y:S01]  /*25b50*/  IMAD.SHL.U32 R225, R225, 0x8, RZ ;  /* 0x00000008e1e17824 */ /* 0x000fe200078e00ff */
[----:B------:R-:W-:Y:S02]  /*25b60*/  SHF.L.U64.HI R3, R232, 0x5, R233 ;  /* 0x00000005e8037819 */ /* 0x000fe400000102e9 */
[-C--:B------:R-:W-:Y:S03]  /*25b70*/  IADD3 R4, P2, PT, R6, R0.reuse, RZ ;  /* 0x0000000006047210 */ /* 0x080fe60007f5e0ff */
[--C-:B---3--:R-:W-:Y:S01]  /*25b80*/  IMAD.X R7, R3, 0x1, R8.reuse, P0 ;  /* 0x0000000103077824 */ /* 0x108fe200000e0608 */
[-C--:B------:R-:W-:Y:S01]  /*25b90*/  IADD3 R10, P0, PT, R4, R0.reuse, RZ ;  /* 0x00000000040a7210 */ /* 0x080fe20007f1e0ff */
[----:B------:R-:W-:Y:S02]  /*25ba0*/  IMAD.MOV.U32 R9, RZ, RZ, R8 ;  /* 0x000000ffff097224 */ /* 0x000fe400078e0008 */
[----:B------:R-:W-:Y:S02]  /*25bb0*/  IMAD.MOV.U32 R8, RZ, RZ, R14 ;  /* 0x000000ffff087224 */ /* 0x000fe400078e000e */
[--C-:B------:R-:W-:Y:S01]  /*25bc0*/  IMAD.X R5, R7, 0x1, R3.reuse, P2 ;  /* 0x0000000107057824 */ /* 0x100fe200010e0603 */
[-C--:B-1----:R-:W-:Y:S02]  /*25bd0*/  IADD3 R12, P2, PT, R10, R0.reuse, RZ ;  /* 0x000000000a0c7210 */ /* 0x082fe40007f5e0ff */
        /* <DEDUP_REMOVED lines=16> */
[-C--:B---3--:R-:W-:Y:S01]  /*25ce0*/  IADD3 R4, P2, PT, R6, R0.reuse, RZ ;  /* 0x0000000006047210 */ /* 0x088fe20007f5e0ff */
        /* <DEDUP_REMOVED lines=29> */
.L_x_7851:
[----:B------:R-:W-:Y:S05]  /*25ec0*/  BSYNC.RECONVERGENT B1 ;  /* 0x0000000000017941 */ /* 0x000fea0003800200 */
.L_x_7850:
[----:B--2---:R-:W-:Y:S01]  /*25ed0*/  LOP3.LUT R6, R221, 0x200, R224, 0xf8, !PT ;  /* 0x00000200dd067812 */ /* 0x004fe200078ef8e0 */
[----:B------:R-:W2:Y:S01]  /*25ee0*/  S2R R225, SR_TID.X ;  /* 0x0000000000e17919 */ /* 0x000ea20000002100 */
[----:B---3--:R-:W-:Y:S01]  /*25ef0*/  IMAD.MOV.U32 R92, RZ, RZ, R181 ;  /* 0x000000ffff5c7224 */ /* 0x008fe200078e00b5 */
[----:B------:R-:W3:Y:S01]  /*25f00*/  S2UR UR6, SR_CgaCtaId ;  /* 0x00000000000679c3 */ /* 0x000ee20000008800 */
[----:B-1----:R-:W-:Y:S01]  /*25f10*/  IMAD.MOV.U32 R90, RZ, RZ, R63 ;  /* 0x000000ffff5a7224 */ /* 0x002fe200078e003f */
[----:B------:R-:W-:Y:S01]  /*25f20*/  UMOV UR7, 0x400 ;  /* 0x0000040000077882 */ /* 0x000fe20000000000 */
        /* <DEDUP_REMOVED lines=14> */
[----:B---3--:R-:W-:Y:S01]  /*26010*/  ULEA UR6, UR6, UR7, 0x18 ;  /* 0x0000000706067291 */ /* 0x008fe2000f8ec0ff */
[----:B--2---:R-:W-:Y:S02]  /*26020*/  IMAD.SHL.U32 R0, R225, 0x2, RZ ;  /* 0x00000002e1007824 */ /* 0x004fe400078e00ff */
[----:B------:R-:W2:Y:S01]  /*26030*/  LDL.LU R225, [R1+0x2c] ;  /* 0x00002c0001e17983 */ /* 0x000ea20000300800 */
[----:B------:R-:W-:Y:S02]  /*26040*/  IMAD.MOV.U32 R98, RZ, RZ, R96 ;  /* 0x000000ffff627224 */ /* 0x000fe400078e0060 */
[----:B------:R-:W-:Y:S01]  /*26050*/  IMAD.MOV.U32 R96, RZ, RZ, R94 ;  /* 0x000000ffff607224 */ /* 0x000fe200078e005e */
        /* <DEDUP_REMOVED lines=14> */
[----:B------:R-:W-:Y:S02]  /*26140*/  IMAD.MOV.U32 R94, RZ, RZ, R92 ;  /* 0x000000ffff5e7224 */ /* 0x000fe400078e005c */
[----:B------:R-:W-:Y:S02]  /*26150*/  IMAD.MOV.U32 R92, RZ, RZ, R90 ;  /* 0x000000ffff5c7224 */ /* 0x000fe400078e005a */
[----:B------:R2:W-:Y:S01]  /*26160*/  STL [R1+0x84], R0 ;  /* 0x0000840001007387 */ /* 0x0005e20000100800 */
[----:B------:R-:W-:Y:S02]  /*26170*/  IMAD.MOV.U32 R90, RZ, RZ, R87 ;  /* 0x000000ffff5a7224 */ /* 0x000fe400078e0057 */
[----:B------:R-:W-:Y:S01]  /*26180*/  IMAD.MOV.U32 R100, RZ, RZ, R98 ;  /* 0x000000ffff647224 */ /* 0x000fe200078e0062 */
[----:B------:R-:W3:Y:S01]  /*26190*/  LDL.LU R83, [R1+0x8] ;  /* 0x0000080001537983 */ /* 0x000ee20000300800 */
        /* <DEDUP_REMOVED lines=30> */
[----:B--2---:R-:W-:Y:S04]  /*26380*/  IMAD R0, R225, 0x100, R0 ;  /* 0x00000100e1007824 */ /* 0x004fe800078e0200 */
        /* <DEDUP_REMOVED lines=34> */
[----:B---3--:R-:W-:Y:S01]  /*265b0*/  IMAD.MOV.U32 R85, RZ, RZ, R83 ;  /* 0x000000ffff557224 */ /* 0x008fe200078e0053 */
[-C--:B------:R-:W-:Y:S01]  /*265c0*/  ISETP.GE.AND P0, PT, R177, R228.reuse, PT ;  /* 0x000000e4b100720c */ /* 0x080fe20003f06270 */
[----:B------:R-:W-:Y:S01]  /*265d0*/  IMAD.MOV.U32 R83, RZ, RZ, R80 ;  /* 0x000000ffff537224 */ /* 0x000fe200078e0050 */
[-C--:B------:R-:W-:Y:S01]  /*265e0*/  ISETP.GE.AND P4, PT, R176, R228.reuse, PT ;  /* 0x000000e4b000720c */ /* 0x080fe20003f86270 */
[----:B------:R-:W2:Y:S01]  /*265f0*/  LDL.LU R80, [R1+0x4] ;  /* 0x0000040001507983 */ /* 0x000ea20000300800 */
        /* <DEDUP_REMOVED lines=8> */
[----:B------:R-:W-:Y:S01]  /*26680*/  FSEL R12, R12, -INF , P4 ;  /* 0xff8000000c0c7808 */ /* 0x000fe20002000000 */
[----:B------:R-:W-:Y:S01]  /*26690*/  IMAD.MOV.U32 R92, RZ, RZ, R90 ;  /* 0x000000ffff5c7224 */ /* 0x000fe200078e005a */
[----:B------:R-:W-:Y:S01]  /*266a0*/  FSEL R17, R17, -INF , P3 ;  /* 0xff80000011117808 */ /* 0x000fe20001800000 */
[----:B------:R-:W-:Y:S02]  /*266b0*/  IMAD.MOV.U32 R90, RZ, RZ, R87 ;  /* 0x000000ffff5a7224 */ /* 0x000fe400078e0057 */
[----:B------:R-:W-:Y:S02]  /*266c0*/  IMAD.MOV.U32 R94, RZ, RZ, R92 ;  /* 0x000000ffff5e7224 */ /* 0x000fe400078e005c */
[----:B------:R-:W-:Y:S02]  /*266d0*/  IMAD.MOV.U32 R92, RZ, RZ, R90 ;  /* 0x000000ffff5c7224 */ /* 0x000fe400078e005a */
[----:B------:R-:W-:Y:S02]  /*266e0*/  IMAD.MOV.U32 R96, RZ, RZ, R94 ;  /* 0x000000ffff607224 */ /* 0x000fe400078e005e */
[----:B------:R-:W-:Y:S02]  /*266f0*/  IMAD.MOV.U32 R94, RZ, RZ, R92 ;  /* 0x000000ffff5e7224 */ /* 0x000fe400078e005c */
[----:B------:R-:W-:Y:S02]  /*26700*/  IMAD.MOV.U32 R98, RZ, RZ, R96 ;  /* 0x000000ffff627224 */ /* 0x000fe400078e0060 */
[----:B------:R-:W-:Y:S02]  /*26710*/  IMAD.MOV.U32 R96, RZ, RZ, R94 ;  /* 0x000000ffff607224 */ /* 0x000fe400078e005e */
[C---:B------:R-:W-:Y:S02]  /*26720*/  VIADD R180, R0.reuse, 0x39 ;  /* 0x0000003900b47836 */ /* 0x040fe40000000000 */
[C---:B------:R-:W-:Y:S02]  /*26730*/  VIADD R175, R0.reuse, 0x28 ;  /* 0x0000002800af7836 */ /* 0x040fe40000000000 */
[----:B------:R-:W-:Y:S01]  /*26740*/  VIADD R182, R0, 0x41 ;  /* 0x0000004100b67836 */ /* 0x000fe20000000000 */
[-C--:B------:R-:W-:Y:S01]  /*26750*/  ISETP.GE.AND P4, PT, R180, R228.reuse, PT ;  /* 0x000000e4b400720c */ /* 0x080fe20003f86270 */
[C---:B------:R-:W-:Y:S01]  /*26760*/  VIADD R184, R0.reuse, 0x50 ;  /* 0x0000005000b87836 */ /* 0x040fe20000000000 */
[-C--:B------:R-:W-:Y:S01]  /*26770*/  ISETP.GE.AND P3, PT, R175, R228.reuse, PT ;  /* 0x000000e4af00720c */ /* 0x080fe20003f66270 */
[----:B------:R-:W-:Y:S02]  /*26780*/  IMAD.MOV.U32 R114, RZ, RZ, R98 ;  /* 0x000000ffff727224 */ /* 0x000fe400078e0062 */
[C---:B------:R-:W-:Y:S01]  /*26790*/  VIADD R185, R0.reuse, 0x49 ;  /* 0x0000004900b97836 */ /* 0x040fe20000000000 */
[----:B------:R-:W-:Y:S01]  /*267a0*/  FSEL R13, R13, -INF , P3 ;  /* 0xff8000000d0d7808 */ /* 0x000fe20001800000 */
[----:B------:R-:W-:Y:S02]  /*267b0*/  IMAD.MOV.U32 R98, RZ, RZ, R96 ;  /* 0x000000ffff627224 */ /* 0x000fe400078e0060 */
[C---:B------:R-:W-:Y:S02]  /*267c0*/  VIADD R179, R0.reuse, 0x38 ;  /* 0x0000003800b37836 */ /* 0x040fe40000000000 */
[C---:B------:R-:W-:Y:S02]  /*267d0*/  VIADD R189, R0.reuse, 0x61 ;  /* 0x0000006100bd7836 */ /* 0x040fe40000000000 */
[C---:B------:R-:W-:Y:S01]  /*267e0*/  VIADD R190, R0.reuse, 0x60 ;  /* 0x0000006000be7836 */ /* 0x040fe20000000000 */
[-C--:B------:R-:W-:Y:S01]  /*267f0*/  ISETP.GE.AND P3, PT, R179, R228.reuse, PT ;  /* 0x000000e4b300720c */ /* 0x080fe20003f66270 */
[C---:B------:R-:W-:Y:S02]  /*26800*/  VIADD R186, R0.reuse, 0x58 ;  /* 0x0000005800ba7836 */ /* 0x040fe40000000000 */
        /* <DEDUP_REMOVED lines=21> */
[C---:B------:R-:W-:Y:S01]  /*26960*/  VIADD R204, R0.reuse, 0xa0 ;  /* 0x000000a000cc7836 */ /* 0x040fe20000000000 */
[-C--:B------:R-:W-:Y:S01]  /*26970*/  ISETP.GE.AND P6, PT, R201, R228.reuse, PT ;  /* 0x000000e4c900720c */ /* 0x080fe20003fc6270 */
[C---:B------:R-:W-:Y:S02]  /*26980*/  VIADD R202, R0.reuse, 0x90 ;  /* 0x0000009000ca7836 */ /* 0x040fe40000000000 */
[----:B------:R-:W-:Y:S01]  /*26990*/  VIADD R214, R0, 0xc0 ;  /* 0x000000c000d67836 */ /* 0x000fe20000000000 */
[----:B------:R-:W-:Y:S01]  /*269a0*/  FSEL R40, R40, -INF , P6 ;  /* 0xff80000028287808 */ /* 0x000fe20003000000 */
[C---:B------:R-:W-:Y:S02]  /*269b0*/  VIADD R215, R0.reuse, 0xc8 ;  /* 0x000000c800d77836 */ /* 0x040fe40000000000 */
[C---:B------:R-:W-:Y:S02]  /*269c0*/  VIADD R209, R0.reuse, 0xb0 ;  /* 0x000000b000d17836 */ /* 0x040fe40000000000 */
[C---:B------:R-:W-:Y:S02]  /*269d0*/  VIADD R210, R0.reuse, 0xb8 ;  /* 0x000000b800d27836 */ /* 0x040fe40000000000 */
[C---:B------:R-:W-:Y:S02]  /*269e0*/  VIADD R211, R0.reuse, 0xb1 ;  /* 0x000000b100d37836 */ /* 0x040fe40000000000 */
[C---:B------:R-:W-:Y:S02]  /*269f0*/  VIADD R208, R0.reuse, 0xa8 ;  /* 0x000000a800d07836 */ /* 0x040fe40000000000 */
[C---:B------:R-:W-:Y:S02]  /*26a00*/  VIADD R221, R0.reuse, 0xd8 ;  /* 0x000000d800dd7836 */ /* 0x040fe40000000000 */
[----:B------:R-:W-:Y:S01]  /*26a10*/  VIADD R219, R0, 0xd9 ;  /* 0x000000d900db7836 */ /* 0x000fe20000000000 */
[-C--:B------:R-:W-:Y:S01]  /*26a20*/  ISETP.GE.AND P6, PT, R208, R228.reuse, PT ;  /* 0x000000e4d000720c */ /* 0x080fe20003fc6270 */
[C---:B------:R-:W-:Y:S02]  /*26a30*/  VIADD R213, R0.reuse, 0xc1 ;  /* 0x000000c100d57836 */ /* 0x040fe40000000000 */
[C---:B------:R-:W-:Y:S01]  /*26a40*/  VIADD R218, R0.reuse, 0xd1 ;  /* 0x000000d100da7836 */ /* 0x040fe20000000000 */
[----:B------:R-:W-:Y:S01]  /*26a50*/  FSEL R47, R47, -INF , P6 ;  /* 0xff8000002f2f7808 */ /* 0x000fe20003000000 */
[C---:B------:R-:W-:Y:S02]  /*26a60*/  VIADD R212, R0.reuse, 0xb9 ;  /* 0x000000b900d47836 */ /* 0x040fe40000000000 */
[C---:B------:R-:W-:Y:S02]  /*26a70*/  VIADD R217, R0.reuse, 0xc9 ;  /* 0x000000c900d97836 */ /* 0x040fe40000000000 */
[----:B------:R-:W-:Y:S01]  /*26a80*/  VIADD R226, R0, 0xe8 ;  /* 0x000000e800e27836 */ /* 0x000fe20000000000 */
[-C--:B------:R-:W-:Y:S01]  /*26a90*/  ISETP.GE.AND P6, PT, R212, R228.reuse, PT ;  /* 0x000000e4d400720c */ /* 0x080fe20003fc6270 */
[C---:B------:R-:W-:Y:S02]  /*26aa0*/  VIADD R236, R0.reuse, 0xe9 ;  /* 0x000000e900ec7836 */ /* 0x040fe40000000000 */
[----:B------:R-:W-:Y:S01]  /*26ab0*/  VIADD R216, R0, 0xd0 ;  /* 0x000000d000d87836 */ /* 0x000fe20000000000 */
[----:B------:R-:W-:Y:S01]  /*26ac0*/  FSEL R56, R56, -INF , P6 ;  /* 0xff80000038387808 */ /* 0x000fe20003000000 */
[C---:B------:R-:W-:Y:S02]  /*26ad0*/  VIADD R224, R0.reuse, 0xe0 ;  /* 0x000000e000e07836 */ /* 0x040fe40000000000 */
[----:B------:R-:W-:Y:S01]  /*26ae0*/  VIADD R230, R0, 0xe1 ;  /* 0x000000e100e67836 */ /* 0x000fe20000000000 */
[-C--:B------:R-:W-:Y:S01]  /*26af0*/  ISETP.GE.AND P6, PT, R216, R228.reuse, PT ;  /* 0x000000e4d800720c */ /* 0x080fe20003fc6270 */
[----:B------:R-:W-:Y:S03]  /*26b00*/  VIADD R237, R0, 0xf1 ;  /* 0x000000f100ed7836 */ /* 0x000fe60000000000 */
[----:B------:R-:W-:Y:S02]  /*26b10*/  FSEL R52, R52, -INF , P6 ;  /* 0xff80000034347808 */ /* 0x000fe40003000000 */
[-C--:B------:R-:W-:Y:S04]  /*26b20*/  ISETP.GE.AND P6, PT, R230, R228.reuse, PT ;  /* 0x000000e4e600720c */ /* 0x080fe80003fc6270 */
[----:B------:R-:W-:Y:S02]  /*26b30*/  FSEL R65, R65, -INF , P6 ;  /* 0xff80000041417808 */ /* 0x000fe40003000000 */
[-C--:B------:R-:W-:Y:S01]  /*26b40*/  ISETP.GE.AND P6, PT, R75, R227.reuse, PT ;  /* 0x000000e34b00720c */ /* 0x080fe20003fc6270 */
[----:B--2---:R-:W-:Y:S02]  /*26b50*/  IMAD.MOV.U32 R83, RZ, RZ, R80 ;  /* 0x000000ffff537224 */ /* 0x004fe400078e0050 */
[----:B------:R-:W2:Y:S02]  /*26b60*/  LDL.LU R80, [R1+0x38] ;  /* 0x0000380001507983 */ /* 0x000ea40000300800 */
[----:B------:R-:W-:Y:S04]  /*26b70*/  IMAD.MOV.U32 R85, RZ, RZ, R83 ;  /* 0x000000ffff557224 */ /* 0x000fe800078e0053 */
[----:B------:R-:W-:Y:S04]  /*26b80*/  IMAD.MOV.U32 R87, RZ, RZ, R85 ;  /* 0x000000ffff577224 */ /* 0x000fe800078e0055 */
[----:B------:R-:W-:Y:S04]  /*26b90*/  IMAD.MOV.U32 R90, RZ, RZ, R87 ;  /* 0x000000ffff5a7224 */ /* 0x000fe800078e0057 */
[----:B------:R-:W-:Y:S04]  /*26ba0*/  IMAD.MOV.U32 R92, RZ, RZ, R90 ;  /* 0x000000ffff5c7224 */ /* 0x000fe800078e005a */
[----:B------:R-:W-:Y:S04]  /*26bb0*/  IMAD.MOV.U32 R94, RZ, RZ, R92 ;  /* 0x000000ffff5e7224 */ /* 0x000fe800078e005c */
[----:B------:R-:W-:Y:S02]  /*26bc0*/  IMAD.MOV.U32 R109, RZ, RZ, R94 ;  /* 0x000000ffff6d7224 */ /* 0x000fe400078e005e */
[----:B--2---:R-:W-:Y:S02]  /*26bd0*/  IMAD.MOV.U32 R83, RZ, RZ, R80 ;  /* 0x000000ffff537224 */ /* 0x004fe400078e0050 */
[----:B------:R-:W-:Y:S02]  /*26be0*/  IMAD.MOV.U32 R80, RZ, RZ, R77 ;  /* 0x000000ffff507224 */ /* 0x000fe400078e004d */
[----:B------:R-:W2:Y:S01]  /*26bf0*/  LDL.LU R77, [R1+0x48] ;  /* 0x00004800014d7983 */ /* 0x000ea20000300800 */
        /* <DEDUP_REMOVED lines=37> */
[----:B--2---:R-:W-:Y:S02]  /*26e50*/  IMAD.MOV.U32 R73, RZ, RZ, R70 ;  /* 0x000000ffff497224 */ /* 0x004fe400078e0046 */
[----:B------:R-:W-:Y:S02]  /*26e60*/  IMAD.MOV.U32 R70, RZ, RZ, R11 ;  /* 0x000000ffff467224 */ /* 0x000fe400078e000b */
[----:B------:R-:W-:Y:S02]  /*26e70*/  IMAD.MOV.U32 R11, RZ, RZ, R10 ;  /* 0x000000ffff0b7224 */ /* 0x000fe400078e000a */
[----:B------:R-:W-:Y:S02]  /*26e80*/  IMAD.MOV.U32 R10, RZ, RZ, R9 ;  /* 0x000000ffff0a7224 */ /* 0x000fe400078e0009 */
[----:B------:R-:W2:Y:S01]  /*26e90*/  LDL.LU R9, [R1+0x58] ;  /* 0x0000580001097983 */ /* 0x000ea20000300800 */
[----:B------:R-:W-:Y:S01]  /*26ea0*/  IMAD.MOV.U32 R80, RZ, RZ, R11 ;  /* 0x000000ffff507224 */ /* 0x000fe200078e000b */
        /* <DEDUP_REMOVED lines=18> */
[----:B------:R-:W-:Y:S01]  /*26fd0*/  FSEL R168, R3, -INF , !P5 ;  /* 0xff80000003a87808 */ /* 0x000fe20006800000 */
[----:B------:R-:W-:Y:S01]  /*26fe0*/  IMAD.MOV.U32 R251, RZ, RZ, R112 ;  /* 0x000000fffffb7224 */ /* 0x000fe200078e0070 */
[----:B------:R-:W-:Y:S01]  /*26ff0*/  FSEL R23, R23, -INF , P0 ;  /* 0xff80000017177808 */ /* 0x000fe20000000000 */
[----:B------:R-:W-:Y:S01]  /*27000*/  IMAD.MOV.U32 R115, RZ, RZ, R4 ;  /* 0x000000ffff737224 */ /* 0x000fe200078e0004 */
[----:B------:R-:W-:Y:S02]  /*27010*/  FSEL R3, R37, -INF , P4 ;  /* 0xff80000025037808 */ /* 0x000fe40002000000 */
[-C--:B------:R-:W-:Y:S02]  /*27020*/  ISETP.GE.AND P0, PT, R189, R228.reuse, PT ;  /* 0x000000e4bd00720c */ /* 0x080fe40003f06270 */
        /* <DEDUP_REMOVED lines=70> */
[-C--:B------:R-:W-:Y:S02]  /*27490*/  ISETP.GE.AND P2, PT, R174, R227.reuse, PT ;  /* 0x000000e3ae00720c */ /* 0x080fe40003f46270 */
[----:B------:R-:W-:Y:S01]  /*274a0*/  FSEL R125, R15, -INF , !P0 ;  /* 0xff8000000f7d7808 */ /* 0x000fe20004000000 */
[----:B------:R-:W-:Y:S01]  /*274b0*/  IMAD.MOV.U32 R15, RZ, RZ, R252 ;  /* 0x000000ffff0f7224 */ /* 0x000fe200078e00fc */
[-C--:B------:R-:W-:Y:S01]  /*274c0*/  ISETP.GE.AND P0, PT, R178, R227.reuse, PT ;  /* 0x000000e3b200720c */ /* 0x080fe20003f06270 */
[----:B------:R-:W-:Y:S01]  /*274d0*/  IMAD.MOV.U32 R252, RZ, RZ, R64 ;  /* 0x000000fffffc7224 */ /* 0x000fe200078e0040 */
        /* <DEDUP_REMOVED lines=14> */
[-C--:B------:R-:W-:Y:S01]  /*275c0*/  ISETP.GE.AND P5, PT, R187, R227.reuse, PT ;  /* 0x000000e3bb00720c */ /* 0x080fe20003fa6270 */
[----:B--2---:R-:W-:Y:S01]  /*275d0*/  IMAD.MOV.U32 R76, RZ, RZ, R9 ;  /* 0x000000ffff4c7224 */ /* 0x004fe200078e0009 */
[----:B------:R-:W-:Y:S01]  /*275e0*/  FSEL R9, R248, -INF , P3 ;  /* 0xff800000f8097808 */ /* 0x000fe20001800000 */
[----:B------:R-:W-:Y:S01]  /*275f0*/  IMAD.MOV.U32 R248, RZ, RZ, R111 ;  /* 0x000000fffff87224 */ /* 0x000fe200078e006f */
[-C--:B------:R-:W-:Y:S02]  /*27600*/  ISETP.GE.AND P3, PT, R183, R228.reuse, PT ;  /* 0x000000e4b700720c */ /* 0x080fe40003f66270 */
[----:B------:R-:W-:Y:S01]  /*27610*/  FSEL R118, R9, -INF , !P2 ;  /* 0xff80000009767808 */ /* 0x000fe20005000000 */
[----:B------:R-:W-:Y:S01]  /*27620*/  IMAD.MOV.U32 R9, RZ, RZ, R87 ;  /* 0x000000ffff097224 */ /* 0x000fe200078e0057 */
[----:B------:R-:W-:Y:S02]  /*27630*/  FSEL R4, R133, -INF , P3 ;  /* 0xff80000085047808 */ /* 0x000fe40001800000 */
[-C--:B------:R-:W-:Y:S02]  /*27640*/  ISETP.GE.AND P3, PT, R188, R228.reuse, PT ;  /* 0x000000e4bc00720c */ /* 0x080fe40003f66270 */
[----:B------:R-:W-:Y:S01]  /*27650*/  FSEL R133, R22, -INF , !P6 ;  /* 0xff80000016857808 */ /* 0x000fe20007000000 */
[----:B------:R-:W-:Y:S01]  /*27660*/  IMAD.MOV.U32 R22, RZ, RZ, R115 ;  /* 0x000000ffff167224 */ /* 0x000fe200078e0073 */
        /* <DEDUP_REMOVED lines=8> */
[-C--:B------:R-:W-:Y:S02]  /*276f0*/  ISETP.GE.AND P2, PT, R185, R227.reuse, PT ;  /* 0x000000e3b900720c */ /* 0x080fe40003f46270 */
[----:B------:R-:W-:Y:S02]  /*27700*/  FSEL R49, R49, -INF , P3 ;  /* 0xff80000031317808 */ /* 0x000fe40001800000 */
[-C--:B------:R-:W-:Y:S02]  /*27710*/  ISETP.GE.AND P3, PT, R217, R228.reuse, PT ;  /* 0x000000e4d900720c */ /* 0x080fe40003f66270 */
[----:B------:R-:W-:Y:S01]  /*27720*/  FSEL R114, R4, -INF , !P0 ;  /* 0xff80000004727808 */ /* 0x000fe20004000000 */
[----:B------:R-:W-:Y:S01]  /*27730*/  IMAD.MOV.U32 R4, RZ, RZ, R77 ;  /* 0x000000ffff047224 */ /* 0x000fe200078e004d */
[----:B------:R-:W-:Y:S02]  /*27740*/  FSEL R51, R51, -INF , P3 ;  /* 0xff80000033337808 */ /* 0x000fe40001800000 */
[-C--:B------:R-:W-:Y:S02]  /*27750*/  ISETP.GE.AND P3, PT, R224, R228.reuse, PT ;  /* 0x000000e4e000720c */ /* 0x080fe40003f66270 */
[----:B------:R-:W-:Y:S01]  /*27760*/  FSEL R109, R24, -INF , !P4 ;  /* 0xff800000186d7808 */ /* 0x000fe20006000000 */
[----:B------:R-:W-:Y:S01]  /*27770*/  IMAD.MOV.U32 R24, RZ, RZ, R21 ;  /* 0x000000ffff187224 */ /* 0x000fe200078e0015 */
[----:B------:R-:W-:Y:S01]  /*27780*/  FSEL R62, R62, -INF , P3 ;  /* 0xff8000003e3e7808 */ /* 0x000fe20001800000 */
[----:B------:R-:W-:Y:S01]  /*27790*/  IMAD.MOV.U32 R21, RZ, RZ, R248 ;  /* 0x000000ffff157224 */ /* 0x000fe200078e00f8 */
[----:B------:R-:W-:Y:S01]  /*277a0*/  ISETP.GE.AND P3, PT, R237, R228, PT ;  /* 0x000000e4ed00720c */ /* 0x000fe20003f66270 */
[----:B------:R-:W-:Y:S01]  /*277b0*/  IMAD.MOV.U32 R248, RZ, RZ, R108 ;  /* 0x000000fffff87224 */ /* 0x000fe200078e006c */
[-C--:B------:R-:W-:Y:S02]  /*277c0*/  ISETP.GE.AND P0, PT, R188, R227.reuse, PT ;  /* 0x000000e3bc00720c */ /* 0x080fe40003f06270 */
[----:B------:R-:W-:Y:S01]  /*277d0*/  FSEL R72, R72, -INF , P3 ;  /* 0xff80000048487808 */ /* 0x000fe20001800000 */
        /* <DEDUP_REMOVED lines=43> */
[----:B------:R-:W2:Y:S01]  /*27a90*/  LDL.LU R170, [R1+0x34] ;  /* 0x0000340001aa7983 */ /* 0x000ea20000300800 */
        /* <DEDUP_REMOVED lines=57> */
[----:B------:R-:W-:Y:S01]  /*27e30*/  FMNMX3.FTZ R37, R2, R168, R133, !PT ;  /* 0x000000a802257276 */ /* 0x000fe20007810085 */
        /* <DEDUP_REMOVED lines=9> */
[----:B------:R-:W-:Y:S02]  /*27ed0*/  FSEL R55, R55, -INF , !P2 ;  /* 0xff80000037377808 */ /* 0x000fe40005000000 */
[-C--:B------:R-:W-:Y:S02]  /*27ee0*/  ISETP.GE.AND P2, PT, R221, R227.reuse, PT ;  /* 0x000000e3dd00720c */ /* 0x080fe40003f46270 */
[-C--:B------:R-:W-:Y:S02]  /*27ef0*/  ISETP.GE.AND P0, PT, R213, R227.reuse, PT ;  /* 0x000000e3d500720c */ /* 0x080fe40003f06270 */
[----:B------:R-:W-:Y:S01]  /*27f00*/  FSEL R48, R59, -INF , !P2 ;  /* 0xff8000003b307808 */ /* 0x000fe20005000000 */
[----:B------:R-:W-:Y:S01]  /*27f10*/  IMAD.MOV.U32 R59, RZ, RZ, R39 ;  /* 0x000000ffff3b7224 */ /* 0x000fe200078e0027 */
[----:B------:R-:W-:Y:S01]  /*27f20*/  FSEL R66, R45, -INF , !P6 ;  /* 0xff8000002d427808 */ /* 0x000fe20007000000 */
[----:B------:R-:W-:Y:S01]  /*27f30*/  IMAD.MOV.U32 R39, RZ, RZ, R36 ;  /* 0x000000ffff277224 */ /* 0x000fe200078e0024 */
        /* <DEDUP_REMOVED lines=24> */
[----:B------:R-:W-:Y:S02]  /*280c0*/  FSEL R52, R52, -INF , !P5 ;  /* 0xff80000034347808 */ /* 0x000fe40006800000 */
[----:B------:R-:W-:Y:S02]  /*280d0*/  FMNMX3.FTZ R37, R37, R118, R117, !PT ;  /* 0x0000007625257276 */ /* 0x000fe40007810075 */
[----:B------:R-:W-:Y:S02]  /*280e0*/  FSEL R50, R50, -INF , !P3 ;  /* 0xff80000032327808 */ /* 0x000fe40005800000 */
[----:B------:R-:W-:Y:S02]  /*280f0*/  FMNMX3.FTZ R37, R37, R116, R115, !PT ;  /* 0x0000007425257276 */ /* 0x000fe40007810073 */
[-C--:B------:R-:W-:Y:S02]  /*28100*/  ISETP.GE.AND P4, PT, R230, R227.reuse, PT ;  /* 0x000000e3e600720c */ /* 0x080fe40003f86270 */
[----:B------:R-:W-:Y:S02]  /*28110*/  FMNMX3.FTZ R37, R37, R114, R113, !PT ;  /* 0x0000007225257276 */ /* 0x000fe40007810071 */
[----:B------:R-:W-:Y:S02]  /*28120*/  FSEL R46, R65, -INF , !P4 ;  /* 0xff800000412e7808 */ /* 0x000fe40006000000 */
[----:B------:R-:W-:Y:S02]  /*28130*/  FMNMX3.FTZ R37, R37, R112, R111, !PT ;  /* 0x0000007025257276 */ /* 0x000fe4000781006f */
[----:B------:R-:W-:Y:S02]  /*28140*/  ISETP.GE.AND P3, PT, R226, R227, PT ;  /* 0x000000e3e200720c */ /* 0x000fe40003f66270 */
[----:B------:R-:W-:Y:S02]  /*28150*/  FMNMX3.FTZ R37, R37, R109, R108, !PT ;  /* 0x0000006d25257276 */ /* 0x000fe4000781006c */
[-C--:B------:R-:W-:Y:S02]  /*28160*/  ISETP.GE.AND P2, PT, R236, R227.reuse, PT ;  /* 0x000000e3ec00720c */ /* 0x080fe40003f46270 */
        /* <DEDUP_REMOVED lines=15> */
[----:B------:R-:W-:Y:S02]  /*28260*/  FSEL R3, R78, -INF , P0 ;  /* 0xff8000004e037808 */ /* 0x000fe40000000000 */
[----:B------:R-:W-:Y:S02]  /*28270*/  FMNMX3.FTZ R37, R37, R69, R66, !PT ;  /* 0x0000004525257276 */ /* 0x000fe40007810042 */
[----:B------:R-:W-:Y:S02]  /*28280*/  FSEL R43, R71, -INF , !P5 ;  /* 0xff800000472b7808 */ /* 0x000fe40006800000 */
[----:B------:R-:W-:Y:S02]  /*28290*/  FMNMX3.FTZ R37, R37, R64, R63, !PT ;  /* 0x0000004025257276 */ /* 0x000fe4000781003f */
[----:B------:R-:W-:Y:S02]  /*282a0*/  FSEL R42, R72, -INF , !P4 ;  /* 0xff800000482a7808 */ /* 0x000fe40006000000 */
[----:B------:R-:W-:Y:S02]  /*282b0*/  FMNMX3.FTZ R37, R37, R60, R58, !PT ;  /* 0x0000003c25257276 */ /* 0x000fe4000781003a */
[----:B------:R-:W-:Y:S02]  /*282c0*/  FSEL R41, R74, -INF , !P3 ;  /* 0xff8000004a297808 */ /* 0x000fe40005800000 */
[----:B------:R-:W-:Y:S02]  /*282d0*/  FMNMX3.FTZ R37, R37, R57, R56, !PT ;  /* 0x0000003925257276 */ /* 0x000fe40007810038 */
[----:B------:R-:W-:Y:S02]  /*282e0*/  FSEL R40, R3, -INF , !P2 ;  /* 0xff80000003287808 */ /* 0x000fe40005000000 */
[----:B------:R-:W-:Y:S02]  /*282f0*/  FMNMX3.FTZ R37, R37, R55, R54, !PT ;  /* 0x0000003725257276 */ /* 0x000fe40007810036 */
[----:B------:R-:W-:Y:S02]  /*28300*/  ISETP.GE.AND P0, PT, R0, R229, PT ;  /* 0x000000e50000720c */ /* 0x000fe40003f06270 */
[----:B------:R-:W-:Y:S02]  /*28310*/  FMNMX3.FTZ R37, R37, R53, R51, !PT ;  /* 0x0000003525257276 */ /* 0x000fe40007810033 */
[-C--:B------:R-:W-:Y:S02]  /*28320*/  ISETP.GE.AND P3, PT, R93, R229.reuse, PT ;  /* 0x000000e55d00720c */ /* 0x080fe40003f66270 */
[----:B------:R-:W-:Y:S02]  /*28330*/  FMNMX3.FTZ R37, R37, R52, R50, !PT ;  /* 0x0000003425257276 */ /* 0x000fe40007810032 */
[----:B------:R-:W-:Y:S02]  /*28340*/  FSEL R7, R7, -INF , P0 ;  /* 0xff80000007077808 */ /* 0x000fe40000000000 */
[----:B------:R-:W-:Y:S02]  /*28350*/  FMNMX3.FTZ R37, R37, R48, R49, !PT ;  /* 0x0000003025257276 */ /* 0x000fe40007810031 */
[----:B------:R-:W-:Y:S02]  /*28360*/  ISETP.GE.AND P0, PT, R110, R229, PT ;  /* 0x000000e56e00720c */ /* 0x000fe40003f06270 */
[----:B------:R-:W-:Y:S02]  /*28370*/  FMNMX3.FTZ R37, R37, R47, R46, !PT ;  /* 0x0000002f25257276 */ /* 0x000fe4000781002e */
[----:B------:R-:W-:Y:S02]  /*28380*/  FSEL R22, R22, -INF , P3 ;  /* 0xff80000016167808 */ /* 0x000fe40001800000 */
[----:B------:R-:W-:Y:S02]  /*28390*/  FMNMX3.FTZ R37, R37, R45, R44, !PT ;  /* 0x0000002d25257276 */ /* 0x000fe4000781002c */
[----:B------:R-:W-:Y:S02]  /*283a0*/  ISETP.GE.AND P3, PT, R172, R229, PT ;  /* 0x000000e5ac00720c */ /* 0x000fe40003f66270 */
[----:B------:R-:W-:Y:S02]  /*283b0*/  FMNMX3.FTZ R37, R37, R43, R42, !PT ;  /* 0x0000002b25257276 */ /* 0x000fe4000781002a */
        /* <DEDUP_REMOVED lines=9> */
[----:B------:R-:W-:Y:S02]  /*28450*/  ISETP.GE.AND P3, PT, R178, R229, PT ;  /* 0x000000e5b200720c */ /* 0x000fe40003f66270 */
[----:B------:R-:W-:Y:S02]  /*28460*/  ISETP.GE.AND P5, PT, R0, R231, PT ;  /* 0x000000e70000720c */ /* 0x000fe40003fa6270 */
[-C--:B------:R-:W-:Y:S02]  /*28470*/  ISETP.GE.AND P2, PT, R75, R229.reuse, PT ;  /* 0x000000e54b00720c */ /* 0x080fe40003f46270 */
[-C--:B------:R-:W-:Y:S02]  /*28480*/  ISETP.GE.AND P4, PT, R169, R229.reuse, PT ;  /* 0x000000e5a900720c */ /* 0x080fe40003f86270 */
[----:B------:R-:W-:Y:S02]  /*28490*/  FSEL R23, R23, -INF , P2 ;  /* 0xff80000017177808 */ /* 0x000fe40001000000 */
[----:B------:R-:W-:Y:S02]  /*284a0*/  ISETP.GE.AND P2, PT, R123, R229, PT ;  /* 0x000000e57b00720c */ /* 0x000fe40003f46270 */
[----:B------:R-:W-:Y:S02]  /*284b0*/  FSEL R19, R19, -INF , P4 ;  /* 0xff80000013137808 */ /* 0x000fe40002000000 */
[----:B------:R-:W-:Y:S02]  /*284c0*/  FSEL R20, R20, -INF , P2 ;  /* 0xff80000014147808 */ /* 0x000fe40001000000 */
[----:B-1----:R-:W-:Y:S02]  /*284d0*/  FMNMX.FTZ R37, R37, R3, !PT ;  /* 0x0000000325257209 */ /* 0x002fe40007810000 */
[-C--:B------:R-:W-:Y:S02]  /*284e0*/  ISETP.GE.AND P2, PT, R174, R229.reuse, PT ;  /* 0x000000e5ae00720c */ /* 0x080fe40003f46270 */
[-C--:B------:R-:W-:Y:S01]  /*284f0*/  ISETP.GE.AND P4, PT, R173, R229.reuse, PT ;  /* 0x000000e5ad00720c */ /* 0x080fe20003f86270 */
[----:B------:R-:W1:Y:S01]  /*28500*/  SHFL.BFLY PT, R3, R37, 0x1, 0x1f ;  /* 0x0c201f0025037f89 */ /* 0x000e6200000e0000 */
        /* <DEDUP_REMOVED lines=10> */
[----:B------:R-:W-:Y:S02]  /*285b0*/  ISETP.GE.AND P6, PT, R75, R231, PT ;  /* 0x000000e74b00720c */ /* 0x000fe40003fc6270 */
[----:B-1----:R-:W-:Y:S01]  /*285c0*/  FMNMX.FTZ R37, R37, R3, !PT ;  /* 0x0000000325257209 */ /* 0x002fe20007810000 */
[----:B--2---:R-:W-:Y:S02]  /*285d0*/  IMAD.MOV.U32 R24, RZ, RZ, R170 ;  /* 0x000000ffff187224 */ /* 0x004fe400078e00aa */
[----:B------:R-:W-:Y:S02]  /*285e0*/  IMAD.MOV.U32 R170, RZ, RZ, R247 ;  /* 0x000000ffffaa7224 */ /* 0x000fe400078e00f7 */
[----:B------:R-:W2:Y:S01]  /*285f0*/  LDL.LU R247, [R1] ;  /* 0x0000000001f77983 */ /* 0x000ea20000300800 */
[----:B------:R-:W-:Y:S01]  /*28600*/  FSEL R24, R24, -INF , P4 ;  /* 0xff80000018187808 */ /* 0x000fe20002000000 */
[----:B------:R-:W-:Y:S01]  /*28610*/  IMAD.MOV.U32 R26, RZ, RZ, R170 ;  /* 0x000000ffff1a7224 */ /* 0x000fe200078e00aa */
[-C--:B------:R-:W-:Y:S03]  /*28620*/  ISETP.GE.AND P4, PT, R191, R229.reuse, PT ;  /* 0x000000e5bf00720c */ /* 0x080fe60003f86270 */
[----:B------:R-:W-:Y:S04]  /*28630*/  IMAD.MOV.U32 R29, RZ, RZ, R26 ;  /* 0x000000ffff1d7224 */ /* 0x000fe800078e001a */
        /* <DEDUP_REMOVED lines=8> */
[----:B------:R-:W-:Y:S04]  /*286c0*/  IMAD.MOV.U32 R36, RZ, RZ, R33 ;  /* 0x000000ffff247224 */ /* 0x000fe800078e0021 */
[----:B------:R-:W-:Y:S02]  /*286d0*/  IMAD.MOV.U32 R59, RZ, RZ, R36 ;  /* 0x000000ffff3b7224 */ /* 0x000fe400078e0024 */
[----:B--2---:R-:W-:Y:S02]  /*286e0*/  IMAD.MOV.U32 R170, RZ, RZ, R247 ;  /* 0x000000ffffaa7224 */ /* 0x004fe400078e00f7 */
[----:B------:R-:W2:Y:S02]  /*286f0*/  LDL.LU R247, [R1+0x30] ;  /* 0x0000300001f77983 */ /* 0x000ea40000300800 */
[----:B------:R-:W-:Y:S02]  /*28700*/  IMAD.MOV.U32 R26, RZ, RZ, R170 ;  /* 0x000000ffff1a7224 */ /* 0x000fe400078e00aa */
[----:B------:R-:W3:Y:S04]  /*28710*/  LDL.LU R11, [R1+0x40] ;  /* 0x00004000010b7983 */ /* 0x000ee80000300800 */
[----:B------:R-:W4:Y:S01]  /*28720*/  LDL.LU R29, [R1+0x20] ;  /* 0x00002000011d7983 */ /* 0x000f220000300800 */
[----:B--2---:R-:W-:Y:S02]  /*28730*/  IMAD.MOV.U32 R170, RZ, RZ, R247 ;  /* 0x000000ffffaa7224 */ /* 0x004fe400078e00f7 */
[----:B------:R-:W-:Y:S01]  /*28740*/  IMAD.MOV.U32 R247, RZ, RZ, R251 ;  /* 0x000000fffff77224 */ /* 0x000fe200078e00fb */
[----:B---3--:R-:W-:Y:S01]  /*28750*/  FSEL R11, R11, -INF , P3 ;  /* 0xff8000000b0b7808 */ /* 0x008fe20001800000 */
[----:B------:R-:W-:Y:S01]  /*28760*/  IMAD.MOV.U32 R251, RZ, RZ, R225 ;  /* 0x000000fffffb7224 */ /* 0x000fe200078e00e1 */
[-C--:B------:R-:W-:Y:S01]  /*28770*/  ISETP.GE.AND P3, PT, R180, R229.reuse, PT ;  /* 0x000000e5b400720c */ /* 0x080fe20003f66270 */
[----:B------:R-:W1:Y:S01]  /*28780*/  S2R R225, SR_TID.X ;  /* 0x0000000000e17919 */ /* 0x000e620000002100 */
[----:B----4-:R-:W-:Y:S02]  /*28790*/  IMAD.MOV.U32 R31, RZ, RZ, R29 ;  /* 0x000000ffff1f7224 */ /* 0x010fe400078e001d */
[----:B------:R-:W-:Y:S01]  /*287a0*/  IMAD.MOV.U32 R29, RZ, RZ, R27 ;  /* 0x000000ffff1d7224 */ /* 0x000fe200078e001b */
[----:B------:R-:W-:Y:S01]  /*287b0*/  FSEL R4, R4, -INF , P3 ;  /* 0xff80000004047808 */ /* 0x000fe20001800000 */
[----:B------:R-:W2:Y:S01]  /*287c0*/  LDL.LU R27, [R1+0x28] ;  /* 0x00002800011b7983 */ /* 0x000ea20000300800 */
[----:B------:R-:W-:Y:S01]  /*287d0*/  IMAD.MOV.U32 R30, RZ, RZ, R31 ;  /* 0x000000ffff1e7224 */ /* 0x000fe200078e001f */
[-C--:B------:R-:W-:Y:S01]  /*287e0*/  ISETP.GE.AND P3, PT, R182, R229.reuse, PT ;  /* 0x000000e5b600720c */ /* 0x080fe20003f66270 */
[----:B------:R-:W-:Y:S02]  /*287f0*/  IMAD.MOV.U32 R31, RZ, RZ, R29 ;  /* 0x000000ffff1f7224 */ /* 0x000fe400078e001d */
[----:B------:R-:W-:Y:S02]  /*28800*/  IMAD.MOV.U32 R29, RZ, RZ, R9 ;  /* 0x000000ffff1d7224 */ /* 0x000fe400078e0009 */
[----:B------:R-:W3:Y:S01]  /*28810*/  LDL.LU R9, [R1+0x24] ;  /* 0x0000240001097983 */ /* 0x000ee20000300800 */
[----:B------:R-:W-:Y:S04]  /*28820*/  IMAD.MOV.U32 R33, RZ, RZ, R31 ;  /* 0x000000ffff217224 */ /* 0x000fe800078e001f */
[----:B------:R-:W-:Y:S01]  /*28830*/  IMAD.MOV.U32 R36, RZ, RZ, R33 ;  /* 0x000000ffff247224 */ /* 0x000fe200078e0021 */
[----:B--2---:R-:W-:Y:S02]  /*28840*/  FSEL R27, R27, -INF , P4 ;  /* 0xff8000001b1b7808 */ /* 0x004fe40002000000 */
[-C--:B------:R-:W-:Y:S04]  /*28850*/  ISETP.GE.AND P4, PT, R194, R229.reuse, PT ;  /* 0x000000e5c200720c */ /* 0x080fe80003f86270 */
[----:B------:R-:W-:Y:S01]  /*28860*/  FSEL R30, R30, -INF , P4 ;  /* 0xff8000001e1e7808 */ /* 0x000fe20002000000 */
[----:B---3--:R-:W-:Y:S01]  /*28870*/  IMAD.MOV.U32 R31, RZ, RZ, R9 ;  /* 0x000000ffff1f7224 */ /* 0x008fe200078e0009 */
[-C--:B------:R-:W-:Y:S01]  /*28880*/  ISETP.GE.AND P4, PT, R197, R229.reuse, PT ;  /* 0x000000e5c500720c */ /* 0x080fe20003f86270 */
[----:B------:R-:W-:Y:S02]  /*28890*/  IMAD.MOV.U32 R9, RZ, RZ, R10 ;  /* 0x000000ffff097224 */ /* 0x000fe400078e000a */
[----:B------:R-:W2:Y:S02]  /*288a0*/  LDL.LU R10, [R1+0xc] ;  /* 0x00000c00010a7983 */ /* 0x000ea40000300800 */
[----:B--2---:R-:W-:Y:S02]  /*288b0*/  IMAD.MOV.U32 R33, RZ, RZ, R10 ;  /* 0x000000ffff217224 */ /* 0x004fe400078e000a */
[----:B------:R-:W-:Y:S02]  /*288c0*/  IMAD.MOV.U32 R10, RZ, RZ, R14 ;  /* 0x000000ffff0a7224 */ /* 0x000fe400078e000e */
[----:B------:R-:W2:Y:S01]  /*288d0*/  LDL.LU R14, [R1+0x44] ;  /* 0x00004400010e7983 */ /* 0x000ea20000300800 */
[----:B------:R-:W-:Y:S02]  /*288e0*/  FSEL R33, R33, -INF , P4 ;  /* 0xff80000021217808 */ /* 0x000fe40002000000 */
[-C--:B------:R-:W-:Y:S01]  /*288f0*/  ISETP.GE.AND P4, PT, R200, R229.reuse, PT ;  /* 0x000000e5c800720c */ /* 0x080fe20003f86270 */
[----:B------:R-:W3:Y:S03]  /*28900*/  LDL.LU R62, [R1+0x3c] ;  /* 0x00003c00013e7983 */ /* 0x000ee60000300800 */
[----:B------:R-:W-:Y:S02]  /*28910*/  FSEL R38, R38, -INF , P4 ;  /* 0xff80000026267808 */ /* 0x000fe40002000000 */
[-C--:B------:R-:W-:Y:S02]  /*28920*/  ISETP.GE.AND P4, PT, R203, R229.reuse, PT ;  /* 0x000000e5cb00720c */ /* 0x080fe40003f86270 */
[----:B--2---:R-:W-:Y:S02]  /*28930*/  FSEL R14, R14, -INF , P0 ;  /* 0xff8000000e0e7808 */ /* 0x004fe40000000000 */
[C---:B------:R-:W-:Y:S01]  /*28940*/  FSETP.NEU.FTZ.AND P0, PT, R37.reuse, -INF , PT ;  /* 0xff8000002500780b */ /* 0x040fe20003f1d000 */
[----:B---3--:R-:W-:Y:S02]  /*28950*/  IMAD.MOV.U32 R65, RZ, RZ, R62 ;  /* 0x000000ffff417224 */ /* 0x008fe400078e003e */
[----:B------:R-:W-:Y:S01]  /*28960*/  IMAD.MOV.U32 R62, RZ, RZ, R36 ;  /* 0x000000ffff3e7224 */ /* 0x000fe200078e0024 */
[----:B------:R-:W-:Y:S01]  /*28970*/  FSEL R0, R37, RZ, P0 ;  /* 0x000000ff25007208 */ /* 0x000fe20000000000 */
[----:B------:R-:W2:Y:S04]  /*28980*/  LD.E R36, desc[UR4][R134.64+0xdc] ;  /* 0x0000dc0486247980 */ /* 0x000ea8000c101900 */
[----:B------:R-:W-:Y:S01]  /*28990*/  FADD.FTZ R3, -R0, R2 ;  /* 0x0000000200037221 */ /* 0x000fe20000010100 */
[----:B------:R-:W-:Y:S01]  /*289a0*/  FSEL R0, R61, -INF , P3 ;  /* 0xff8000003d007808 */ /* 0x000fe20001800000 */
[----:B------:R-:W-:Y:S01]  /*289b0*/  IMAD.MOV.U32 R61, RZ, RZ, R26 ;  /* 0x000000ffff3d7224 */ /* 0x000fe200078e001a */
[----:B------:R-:W-:Y:S01]  /*289c0*/  FSEL R2, R65, -INF , P2 ;  /* 0xff80000041027808 */ /* 0x000fe20001000000 */
[----:B------:R-:W-:Y:S01]  /*289d0*/  IMAD.MOV.U32 R26, RZ, RZ, R170 ;  /* 0x000000ffff1a7224 */ /* 0x000fe200078e00aa */
[----:B------:R-:W-:Y:S02]  /*289e0*/  FSEL R170, R7, -INF , !P5 ;  /* 0xff80000007aa7808 */ /* 0x000fe40006800000 */
        /* <DEDUP_REMOVED lines=9> */
[----:B------:R-:W-:Y:S02]  /*28a80*/  ISETP.GE.AND P5, PT, R93, R231, PT ;  /* 0x000000e75d00720c */ /* 0x000fe40003fa6270 */
[----:B------:R-:W-:Y:S02]  /*28a90*/  ISETP.GE.AND P3, PT, R185, R229, PT ;  /* 0x000000e5b900720c */ /* 0x000fe40003f66270 */
[----:B------:R-:W-:Y:S02]  /*28aa0*/  FSEL R22, R22, -INF , !P5 ;  /* 0xff80000016167808 */ /* 0x000fe40006800000 */
[----:B------:R-:W-:Y:S02]  /*28ab0*/  ISETP.GE.AND P5, PT, R174, R231, PT ;  /* 0x000000e7ae00720c */ /* 0x000fe40003fa6270 */
[----:B------:R-:W-:Y:S02]  /*28ac0*/  FSEL R10, R10, -INF , P2 ;  /* 0xff8000000a0a7808 */ /* 0x000fe40001000000 */
[----:B------:R-:W-:Y:S02]  /*28ad0*/  FSEL R174, R15, -INF , !P5 ;  /* 0xff8000000fae7808 */ /* 0x000fe40006800000 */
[----:B------:R-:W3:Y:S01]  /*28ae0*/  LDL.LU R15, [R1+0x7c] ;  /* 0x00007c00010f7983 */ /* 0x000ee20000300800 */
        /* <DEDUP_REMOVED lines=57> */
[----:B------:R-:W-:Y:S02]  /*28e80*/  ISETP.GE.AND P3, PT, R230, R229, PT ;  /* 0x000000e5e600720c */ /* 0x000fe40003f66270 */
[----:B------:R-:W-:Y:S02]  /*28e90*/  ISETP.GE.AND P5, PT, R178, R231, PT ;  /* 0x000000e7b200720c */ /* 0x000fe40003fa6270 */
[-C--:B------:R-:W-:Y:S02]  /*28ea0*/  ISETP.GE.AND P2, PT, R239, R229.reuse, PT ;  /* 0x000000e5ef00720c */ /* 0x080fe40003f46270 */
[----:B------:R-:W-:Y:S02]  /*28eb0*/  FSEL R95, R95, -INF , P4 ;  /* 0xff8000005f5f7808 */ /* 0x000fe40002000000 */
[-C--:B------:R-:W-:Y:S02]  /*28ec0*/  ISETP.GE.AND P4, PT, R238, R229.reuse, PT ;  /* 0x000000e5ee00720c */ /* 0x080fe40003f86270 */
[----:B------:R-:W-:Y:S02]  /*28ed0*/  FSEL R99, R99, -INF , P3 ;  /* 0xff80000063637808 */ /* 0x000fe40001800000 */
[----:B------:R-:W-:Y:S02]  /*28ee0*/  FSEL R178, R11, -INF , !P5 ;  /* 0xff8000000bb27808 */ /* 0x000fe40006800000 */
[----:B------:R-:W-:Y:S02]  /*28ef0*/  ISETP.GE.AND P3, PT, R237, R229, PT ;  /* 0x000000e5ed00720c */ /* 0x000fe40003f66270 */
[----:B------:R-:W-:Y:S02]  /*28f00*/  FSEL R107, R107, -INF , P2 ;  /* 0xff8000006b6b7808 */ /* 0x000fe40001000000 */
[-C--:B------:R-:W-:Y:S02]  /*28f10*/  ISETP.GE.AND P5, PT, R182, R231.reuse, PT ;  /* 0x000000e7b600720c */ /* 0x080fe40003fa6270 */
[----:B------:R-:W-:Y:S02]  /*28f20*/  ISETP.GE.AND P2, PT, R110, R231, PT ;  /* 0x000000e76e00720c */ /* 0x000fe40003f46270 */
[----:B------:R-:W-:Y:S02]  /*28f30*/  FSEL R93, R23, -INF , !P6 ;  /* 0xff800000175d7808 */ /* 0x000fe40007000000 */
[----:B------:R-:W-:Y:S02]  /*28f40*/  FSEL R106, R106, -INF , P4 ;  /* 0xff8000006a6a7808 */ /* 0x000fe40002000000 */
[----:B------:R-:W-:Y:S02]  /*28f50*/  ISETP.GE.AND P4, PT, R240, R229, PT ;  /* 0x000000e5f000720c */ /* 0x000fe40003f86270 */
[----:B------:R-:W-:Y:S02]  /*28f60*/  FSEL R105, R105, -INF , P3 ;  /* 0xff80000069697808 */ /* 0x000fe40001800000 */
[----:B------:R-:W-:Y:S02]  /*28f70*/  FSEL R182, R0, -INF , !P5 ;  /* 0xff80000000b67808 */ /* 0x000fe40006800000 */
[----:B------:R-:W-:Y:S02]  /*28f80*/  FMNMX3.FTZ R0, R132, R170, R93, !PT ;  /* 0x000000aa84007276 */ /* 0x000fe4000781005d */
[----:B------:R-:W-:Y:S02]  /*28f90*/  FSEL R23, R21, -INF , !P2 ;  /* 0xff80000015177808 */ /* 0x000fe40005000000 */
[-C--:B------:R-:W-:Y:S02]  /*28fa0*/  ISETP.GE.AND P3, PT, R123, R231.reuse, PT ;  /* 0x000000e77b00720c */ /* 0x080fe40003f66270 */
[-C--:B------:R-:W-:Y:S02]  /*28fb0*/  ISETP.GE.AND P6, PT, R169, R231.reuse, PT ;  /* 0x000000e7a900720c */ /* 0x080fe40003fc6270 */
[----:B------:R-:W-:Y:S02]  /*28fc0*/  FSEL R110, R241, -INF , P4 ;  /* 0xff800000f16e7808 */ /* 0x000fe40002000000 */
[-C--:B------:R-:W-:Y:S02]  /*28fd0*/  ISETP.GE.AND P4, PT, R171, R231.reuse, PT ;  /* 0x000000e7ab00720c */ /* 0x080fe40003f86270 */
[----:B------:R-:W-:Y:S02]  /*28fe0*/  ISETP.GE.AND P2, PT, R172, R231, PT ;  /* 0x000000e7ac00720c */ /* 0x000fe40003f46270 */
[----:B------:R-:W-:Y:S02]  /*28ff0*/  FSEL R123, R20, -INF , !P3 ;  /* 0xff800000147b7808 */ /* 0x000fe40005800000 */
[----:B------:R-:W-:Y:S01]  /*29000*/  FSEL R169, R19, -INF , !P6 ;  /* 0xff80000013a97808 */ /* 0x000fe20007000000 */
[----:B------:R-:W-:Y:S01]  /*29010*/  IMAD.MOV.U32 R19, RZ, RZ, R251 ;  /* 0x000000ffff137224 */ /* 0x000fe200078e00fb */
[----:B------:R-:W-:Y:S02]  /*29020*/  FMNMX3.FTZ R0, R0, R22, R23, !PT ;  /* 0x0000001600007276 */ /* 0x000fe40007810017 */
[----:B------:R-:W-:Y:S02]  /*29030*/  FSEL R171, R17, -INF , !P2 ;  /* 0xff80000011ab7808 */ /* 0x000fe40005000000 */
[----:B------:R-:W-:Y:S01]  /*29040*/  FSEL R172, R18, -INF , !P4 ;  /* 0xff80000012ac7808 */ /* 0x000fe20006000000 */
[----:B------:R-:W-:Y:S01]  /*29050*/  IMAD.MOV.U32 R18, RZ, RZ, R252 ;  /* 0x000000ffff127224 */ /* 0x000fe200078e00fc */
[----:B------:R-:W-:Y:S02]  /*29060*/  FMNMX3.FTZ R0, R0, R123, R169, !PT ;  /* 0x0000007b00007276 */ /* 0x000fe400078100a9 */
[-C--:B------:R-:W-:Y:S02]  /*29070*/  ISETP.GE.AND P3, PT, R173, R231.reuse, PT ;  /* 0x000000e7ad00720c */ /* 0x080fe40003f66270 */
        /* <DEDUP_REMOVED lines=42> */
[----:B------:R-:W-:Y:S01]  /*29320*/  FSEL R192, R27, -INF , !P4 ;  /* 0xff8000001bc07808 */ /* 0x000fe20006000000 */
[----:B--2---:R-:W-:Y:S01]  /*29330*/  FMUL.FTZ R5, R36, R37 ;  /* 0x0000002524057220 */ /* 0x004fe20000410000 */
        /* <DEDUP_REMOVED lines=23> */
[----:B------:R-:W-:Y:S01]  /*294b0*/  FSEL R202, R62, -INF , !P5 ;  /* 0xff8000003eca7808 */ /* 0x000fe20006800000 */
[----:B------:R-:W-:Y:S01]  /*294c0*/  IMAD.MOV.U32 R62, RZ, RZ, R18 ;  /* 0x000000ffff3e7224 */ /* 0x000fe200078e0012 */
[-C--:B------:R-:W-:Y:S02]  /*294d0*/  ISETP.GE.AND P4, PT, R203, R231.reuse, PT ;  /* 0x000000e7cb00720c */ /* 0x080fe40003f86270 */
        /* <DEDUP_REMOVED lines=15> */
[----:B------:R-:W-:Y:S01]  /*295d0*/  FSEL R208, R71, -INF , !P4 ;  /* 0xff80000047d07808 */ /* 0x000fe20006000000 */
[----:B------:R-:W-:Y:S01]  /*295e0*/  IMAD.MOV.U32 R71, RZ, RZ, R19 ;  /* 0x000000ffff477224 */ /* 0x000fe200078e0013 */
[----:B------:R-:W-:Y:S02]  /*295f0*/  FMNMX3.FTZ R0, R0, R205, R206, !PT ;  /* 0x000000cd00007276 */ /* 0x000fe400078100ce */
        /* <DEDUP_REMOVED lines=30> */
[----:B------:R-:W-:Y:S02]  /*297e0*/  P2R R2, PR, RZ, 0x20 ;  /* 0x00000020ff027803 */ /* 0x000fe40000000000 */
[----:B------:R-:W-:Y:S02]  /*297f0*/  FMNMX3.FTZ R0, R0, R216, R217, !PT ;  /* 0x000000d800007276 */ /* 0x000fe400078100d9 */
[----:B------:R-:W-:Y:S02]  /*29800*/  FSEL R224, R99, -INF , !P4 ;  /* 0xff80000063e07808 */ /* 0x000fe40006000000 */
[----:B------:R-:W-:Y:S02]  /*29810*/  ISETP.NE.AND P3, PT, R2, RZ, PT ;  /* 0x000000ff0200720c */ /* 0x000fe40003f65270 */
[----:B------:R-:W-:Y:S02]  /*29820*/  FSEL R221, R97, -INF , !P2 ;  /* 0xff80000061dd7808 */ /* 0x000fe40005000000 */
        /* <DEDUP_REMOVED lines=20> */
[-CC-:B------:R-:W-:Y:S01]  /*29970*/  FFMA.FTZ R74, R40, R36.reuse, -R5.reuse ;  /* 0x00000024284a7223 */ /* 0x180fe20000010805 */
[-CC-:B------:R-:W-:Y:S01]  /*29980*/  FFMA.FTZ R81, R80, R36.reuse, -R5.reuse ;  /* 0x0000002450517223 */ /* 0x180fe20000010805 */
        /* <DEDUP_REMOVED lines=51> */
[----:B------:R-:W-:Y:S01]  /*29cc0*/  FMUL.FTZ R0, R36, R3 ;  /* 0x0000000324007220 */ /* 0x000fe20000410000 */
[--C-:B------:R-:W-:Y:S01]  /*29cd0*/  FFMA.FTZ R68, R103, R36, -R5.reuse ;  /* 0x0000002467447223 */ /* 0x100fe20000010805 */
[----:B------:R2:W-:Y:S01]  /*29ce0*/  MUFU.EX2 R3, R7 ;  /* 0x0000000700037308 */ /* 0x0005e20000000800 */
[----:B------:R-:W-:Y:S01]  /*29cf0*/  FSETP.NEU.FTZ.AND P0, PT, R2, -INF , PT ;  /* 0xff8000000200780b */ /* 0x000fe20003f1d000 */
[----:B------:R-:W-:Y:S01]  /*29d00*/  FMUL.FTZ R65, R36, R2 ;  /* 0x0000000224417220 */ /* 0x000fe20000410000 */
[-CC-:B------:R-:W-:Y:S07]  /*29d10*/  FFMA.FTZ R100, R100, R36.reuse, -R5.reuse ;  /* 0x0000002464647223 */ /* 0x180fee0000010805 */
[----:B------:R-:W4:Y:S01]  /*29d20*/  MUFU.EX2 R0, R0 ;  /* 0x0000000000007308 */ /* 0x000f220000000800 */
        /* <DEDUP_REMOVED lines=9> */
[-C--:B--2---:R-:W-:Y:S01]  /*29dc0*/  FFMA.FTZ R7, R170, R36.reuse, -R65 ;  /* 0x00000024aa077223 */ /* 0x084fe20000010841 */
[-CC-:B------:R-:W-:Y:S01]  /*29dd0*/  FFMA.FTZ R251, R43, R36.reuse, -R5.reuse ;  /* 0x000000242bfb7223 */ /* 0x180fe20000010805 */
[-CC-:B------:R-:W-:Y:S01]  /*29de0*/  FFMA.FTZ R252, R42, R36.reuse, -R5.reuse ;  /* 0x000000242afc7223 */ /* 0x180fe20000010805 */
[----:B------:R-:W-:Y:S01]  /*29df0*/  FFMA.FTZ R72, R41, R36, -R5 ;  /* 0x0000002429487223 */ /* 0x000fe20000010805 */
[----:B----4-:R-:W-:Y:S01]  /*29e00*/  FMUL.FTZ R8, R0, R160 ;  /* 0x000000a000087220 */ /* 0x010fe20000410000 */
[----:B------:R-:W-:Y:S01]  /*29e10*/  LEA R160, R6, UR6, 0x1 ;  /* 0x0000000606a07c11 */ /* 0x000fe2000f8e08ff */
[--C-:B------:R-:W-:Y:S01]  /*29e20*/  FFMA.FTZ R6, R93, R36, -R65.reuse ;  /* 0x000000245d067223 */ /* 0x100fe20000010841 */
[----:B------:R-:W-:Y:S01]  /*29e30*/  MUFU.EX2 R77, R7 ;  /* 0x00000007004d7308 */ /* 0x000fe20000000800 */
[C---:B------:R-:W-:Y:S01]  /*29e40*/  FMUL.FTZ R4, R0.reuse, R164 ;  /* 0x000000a400047220 */ /* 0x040fe20000410000 */
[C---:B------:R-:W-:Y:S01]  /*29e50*/  FMUL.FTZ R5, R0.reuse, R165 ;  /* 0x000000a500057220 */ /* 0x040fe20000410000 */
[----:B------:R-:W2:Y:S07]  /*29e60*/  LDSM.16.MT88.4 R44, [R160+0xa000] ;  /* 0x00a00000a02c783b */ /* 0x000eae0000004200 */
[----:B------:R4:W5:Y:S01]  /*29e70*/  MUFU.EX2 R80, R6 ;  /* 0x0000000600507308 */ /* 0x0009620000000800 */
        /* <DEDUP_REMOVED lines=13> */
[----:B---3--:R-:W-:Y:S01]  /*29f50*/  FFMA.FTZ R10, R0, R15, R40 ;  /* 0x0000000f000a7223 */ /* 0x008fe20000010028 */
[----:B------:R-:W-:Y:S01]  /*29f60*/  FSEL R0, R2, RZ, P0 ;  /* 0x000000ff02007208 */ /* 0x000fe20000000000 */
[-CC-:B----4-:R-:W-:Y:S01]  /*29f70*/  FFMA.FTZ R6, R23, R36.reuse, -R65.reuse ;  /* 0x0000002417067223 */ /* 0x190fe20000010841 */
[----:B------:R-:W-:Y:S02]  /*29f80*/  IMAD.IADD R152, R160, 0x1, R220 ;  /* 0x00000001a0987824 */ /* 0x000fe400078e02dc */
[--C-:B------:R-:W-:Y:S01]  /*29f90*/  FFMA.FTZ R7, R22, R36, -R65.reuse ;  /* 0x0000002416077223 */ /* 0x100fe20000010841 */
[----:B------:R-:W-:Y:S01]  /*29fa0*/  MUFU.EX2 R60, R11 ;  /* 0x0000000b003c7308 */ /* 0x000fe20000000800 */
[----:B------:R-:W-:Y:S01]  /*29fb0*/  FADD.FTZ R0, -R0, R132 ;  /* 0x0000008400007221 */ /* 0x000fe20000010100 */
[----:B------:R-:W-:Y:S01]  /*29fc0*/  VIADD R144, R160, 0xa040 ;  /* 0x0000a040a0907836 */ /* 0x000fe20000000000 */
[----:B------:R-:W3:Y:S07]  /*29fd0*/  LDSM.16.MT88.4 R48, [R152+0xa000] ;  /* 0x00a000009830783b */ /* 0x000eee0000004200 */
[----:B------:R4:W-:Y:S01]  /*29fe0*/  MUFU.EX2 R168, R6 ;  /* 0x0000000600a87308 */ /* 0x0009e20000000800 */
[----:B------:R-:W-:Y:S01]  /*29ff0*/  FMUL.FTZ R0, R36, R0 ;  /* 0x0000000024007220 */ /* 0x000fe20000410000 */
[C---:B------:R-:W-:Y:S01]  /*2a000*/  F2FP.BF16.F32.PACK_AB R40, R3.reuse, R40 ;  /* 0x000000280328723e */ /* 0x040fe200000010ff */
[----:B------:R-:W-:Y:S07]  /*2a010*/  FADD.FTZ R61, R3, R10 ;  /* 0x0000000a033d7221 */ /* 0x000fee0000010000 */
[----:B------:R-:W1:Y:S01]  /*2a020*/  MUFU.EX2 R170, R14 ;  /* 0x0000000e00aa7308 */ /* 0x000e620000000800 */
[----:B-----5:R-:W-:Y:S01]  /*2a030*/  F2FP.BF16.F32.PACK_AB R41, R80, R77 ;  /* 0x0000004d5029723e */ /* 0x020fe200000010ff */
[-CC-:B------:R-:W-:Y:S01]  /*2a040*/  FFMA.FTZ R35, R169, R36.reuse, -R65.reuse ;  /* 0x00000024a9237223 */ /* 0x180fe20000010841 */
[-CC-:B------:R-:W-:Y:S07]  /*2a050*/  FFMA.FTZ R30, R123, R36.reuse, -R65.reuse ;  /* 0x000000247b1e7223 */ /* 0x180fee0000010841 */
[----:B------:R-:W5:Y:S01]  /*2a060*/  MUFU.EX2 R79, R7 ;  /* 0x00000007004f7308 */ /* 0x000f620000000800 */
[-CC-:B------:R-:W-:Y:S01]  /*2a070*/  FFMA.FTZ R34, R172, R36.reuse, -R65.reuse ;  /* 0x00000024ac227223 */ /* 0x180fe20000010841 */
[----:B------:R-:W-:Y:S01]  /*2a080*/  LDSM.16.MT88.4 R56, [R152+0xa800] ;  /* 0x00a800009838783b */ /* 0x000fe20000004200 */
[----:B------:R-:W-:Y:S07]  /*2a090*/  IMAD.MOV.U32 R172, RZ, RZ, R72 ;  /* 0x000000ffffac7224 */ /* 0x000fee00078e0048 */
[----:B------:R-:W2:Y:S01]  /*2a0a0*/  MUFU.EX2 R0, R0 ;  /* 0x0000000000007308 */ /* 0x000ea20000000800 */
[----:B------:R-:W-:Y:S02]  /*2a0b0*/  IMAD.MOV.U32 R169, RZ, RZ, R74 ;  /* 0x000000ffffa97224 */ /* 0x000fe400078e004a */
[----:B------:R-:W-:Y:S01]  /*2a0c0*/  FFMA.FTZ R39, R39, R36, -R65 ;  /* 0x0000002427277223 */ /* 0x000fe20000010841 */
[----:B----4-:R-:W-:Y:S06]  /*2a0d0*/  VIADD R6, R160, 0xa000 ;  /* 0x0000a000a0067836 */ /* 0x010fec0000000000 */
[----:B------:R4:W-:Y:S01]  /*2a0e0*/  MUFU.EX2 R157, R35 ;  /* 0x00000023009d7308 */ /* 0x0009e20000000800 */
[----:B-1----:R-:W-:Y:S01]  /*2a0f0*/  F2FP.BF16.F32.PACK_AB R42, R170, R60 ;  /* 0x0000003caa2a723e */ /* 0x002fe200000010ff */
[----:B------:R-:W-:Y:S08]  /*2a100*/  @P1 VIADD R144, R6, 0xffffffc0 ;  /* 0xffffffc006901836 */ /* 0x000ff00000000000 */
[----:B------:R1:W-:Y:S01]  /*2a110*/  MUFU.EX2 R161, R34 ;  /* 0x0000002200a17308 */ /* 0x0003e20000000800 */
[----:B-----5:R-:W-:Y:S01]  /*2a120*/  F2FP.BF16.F32.PACK_AB R43, R168, R79 ;  /* 0x0000004fa82b723e */ /* 0x020fe200000010ff */
[----:B------:R-:W-:Y:S01]  /*2a130*/  IMAD.IADD R3, R220, 0x1, R144 ;  /* 0x00000001dc037824 */ /* 0x000fe200078e0290 */
[----:B------:R-:W5:Y:S07]  /*2a140*/  LDSM.16.MT88.4 R52, [R144] ;  /* 0x000000009034783b */ /* 0x000f6e0000004200 */
[----:B------:R-:W-:Y:S01]  /*2a150*/  MUFU.EX2 R165, R127 ;  /* 0x0000007f00a57308 */ /* 0x000fe20000000800 */
[C---:B--2---:R-:W-:Y:S01]  /*2a160*/  FMUL.FTZ R6, R0.reuse, R166 ;  /* 0x000000a600067220 */ /* 0x044fe20000410000 */
[----:B------:R-:W-:Y:S01]  /*2a170*/  FMUL.FTZ R7, R0, R167 ;  /* 0x000000a700077220 */ /* 0x000fe20000410000 */
[----:B------:R-:W-:Y:S01]  /*2a180*/  FADD.FTZ R166, R60, R61 ;  /* 0x0000003d3ca67221 */ /* 0x000fe20000010000 */
[-CC-:B------:R-:W-:Y:S01]  /*2a190*/  FFMA.FTZ R60, R173, R36.reuse, -R65.reuse ;  /* 0x00000024ad3c7223 */ /* 0x180fe20000010841 */
[----:B----4-:R-:W-:Y:S05]  /*2a1a0*/  FFMA.FTZ R35, R171, R36, -R65 ;  /* 0x00000024ab237223 */ /* 0x010fea0000010841 */
[----:B------:R-:W-:Y:S01]  /*2a1b0*/  MUFU.EX2 R153, R125 ;  /* 0x0000007d00997308 */ /* 0x000fe20000000800 */
[----:B------:R-:W2:Y:S01]  /*2a1c0*/  LDL.LU R171, [R1+0x80] ;  /* 0x0000800001ab7983 */ /* 0x000ea20000300800 */
[----:B------:R-:W-:Y:S01]  /*2a1d0*/  IMAD.MOV.U32 R167, RZ, RZ, R62 ;  /* 0x000000ffffa77224 */ /* 0x000fe200078e003e */
[C---:B------:R-:W-:Y:S07]  /*2a1e0*/  HMMA.16816.F32.BF16 R4, R40.reuse, R44, R4 ;  /* 0x0000002c2804723c */ /* 0x040fee0000041804 */
[----:B------:R-:W-:Y:S01]  /*2a1f0*/  MUFU.EX2 R164, R126 ;  /* 0x0000007e00a47308 */ /* 0x000fe20000000800 */
[C---:B------:R-:W-:Y:S01]  /*2a200*/  FMUL.FTZ R10, R0.reuse, R162 ;  /* 0x000000a2000a7220 */ /* 0x040fe20000410000 */
[C---:B------:R-:W-:Y:S08]  /*2a210*/  FMUL.FTZ R11, R0.reuse, R163 ;  /* 0x000000a3000b7220 */ /* 0x040ff00000410000 */
[----:B------:R4:W-:Y:S01]  /*2a220*/  MUFU.EX2 R162, R27 ;  /* 0x0000001b00a27308 */ /* 0x0009e20000000800 */
[C---:B------:R-:W-:Y:S01]  /*2a230*/  FMUL.FTZ R14, R0.reuse, R158 ;  /* 0x0000009e000e7220 */ /* 0x040fe20000410000 */
[C---:B------:R-:W-:Y:S01]  /*2a240*/  FMUL.FTZ R15, R0.reuse, R159 ;  /* 0x0000009f000f7220 */ /* 0x040fe20000410000 */
[C---:B------:R-:W-:Y:S07]  /*2a250*/  FMUL.FTZ R18, R0.reuse, R154 ;  /* 0x0000009a00127220 */ /* 0x040fee0000410000 */
[----:B------:R5:W5:Y:S01]  /*2a260*/  MUFU.EX2 R163, R26 ;  /* 0x0000001a00a37308 */ /* 0x000b620000000800 */
[C---:B------:R-:W-:Y:S01]  /*2a270*/  FMUL.FTZ R19, R0.reuse, R155 ;  /* 0x0000009b00137220 */ /* 0x040fe20000410000 */
[C---:B------:R-:W-:Y:S01]  /*2a280*/  HMMA.16816.F32.BF16 R8, R40.reuse, R46, R8 ;  /* 0x0000002e2808723c */ /* 0x040fe20000041808 */
[----:B------:R-:W5:Y:S07]  /*2a290*/  LDSM.16.MT88.4 R44, [R3] ;  /* 0x00000000032c783b */ /* 0x000f6e0000004200 */
[----:B------:R5:W-:Y:S01]  /*2a2a0*/  MUFU.EX2 R75, R60 ;  /* 0x0000003c004b7308 */ /* 0x000be20000000800 */
[C---:B------:R-:W-:Y:S01]  /*2a2b0*/  FMUL.FTZ R22, R0.reuse, R150 ;  /* 0x0000009600167220 */ /* 0x040fe20000410000 */
[C---:B------:R-:W-:Y:S01]  /*2a2c0*/  FMUL.FTZ R23, R0.reuse, R151 ;  /* 0x0000009700177220 */ /* 0x040fe20000410000 */
[C---:B------:R-:W-:Y:S07]  /*2a2d0*/  FMUL.FTZ R31, R0.reuse, R143 ;  /* 0x0000008f001f7220 */ /* 0x040fee0000410000 */
[----:B------:R-:W-:Y:S01]  /*2a2e0*/  MUFU.EX2 R154, R124 ;  /* 0x0000007c009a7308 */ /* 0x000fe20000000800 */
[C---:B-1----:R-:W-:Y:S01]  /*2a2f0*/  FMUL.FTZ R34, R0.reuse, R138 ;  /* 0x0000008a00227220 */ /* 0x042fe20000410000 */
[C---:B---3--:R-:W-:Y:S08]  /*2a300*/  HMMA.16816.F32.BF16 R12, R40.reuse, R48, R12 ;  /* 0x00000030280c723c */ /* 0x048ff0000004180c */
[----:B------:R-:W-:Y:S01]  /*2a310*/  MUFU.EX2 R155, R121 ;  /* 0x00000079009b7308 */ /* 0x000fe20000000800 */
[C---:B----4-:R-:W-:Y:S01]  /*2a320*/  FMUL.FTZ R27, R0.reuse, R147 ;  /* 0x00000093001b7220 */ /* 0x050fe20000410000 */
[C---:B-----5:R-:W-:Y:S01]  /*2a330*/  FMUL.FTZ R26, R0.reuse, R146 ;  /* 0x00000092001a7220 */ /* 0x060fe20000410000 */
[----:B------:R-:W-:Y:S07]  /*2a340*/  IMAD.MOV.U32 R220, RZ, RZ, R71 ;  /* 0x000000ffffdc7224 */ /* 0x000fee00078e0047 */
[----:B------:R-:W-:Y:S01]  /*2a350*/  MUFU.EX2 R145, R114 ;  /* 0x0000007200917308 */ /* 0x000fe20000000800 */
[C---:B------:R-:W-:Y:S01]  /*2a360*/  HMMA.16816.F32.BF16 R16, R40.reuse, R50, R16 ;  /* 0x000000322810723c */ /* 0x040fe20000041810 */
[----:B------:R-:W1:Y:S08]  /*2a370*/  LDSM.16.MT88.4 R48, [R160+0xa800] ;  /* 0x00a80000a030783b */ /* 0x000e700000004200 */
[----:B------:R3:W-:Y:S10]  /*2a380*/  MUFU.EX2 R158, R30 ;  /* 0x0000001e009e7308 */ /* 0x0007f40000000800 */
[----:B------:R4:W5:Y:S01]  /*2a390*/  MUFU.EX2 R159, R35 ;  /* 0x00000023009f7308 */ /* 0x0009620000000800 */
[C---:B------:R-:W-:Y:S01]  /*2a3a0*/  HMMA.16816.F32.BF16 R20, R40.reuse, R52, R20 ;  /* 0x000000342814723c */ /* 0x040fe20000041814 */
[----:B------:R-:W-:Y:S08]  /*2a3b0*/  LDSM.16.MT88.4 R60, [R144+0x1000] ;  /* 0x00100000903c783b */ /* 0x000ff00000004200 */
[----:B------:R-:W1:Y:S10]  /*2a3c0*/  MUFU.EX2 R156, R122 ;  /* 0x0000007a009c7308 */ /* 0x000e740000000800 */
[----:B------:R-:W-:Y:S01]  /*2a3d0*/  MUFU.EX2 R73, R120 ;  /* 0x0000007800497308 */ /* 0x000fe20000000800 */
[C---:B------:R-:W-:Y:S01]  /*2a3e0*/  HMMA.16816.F32.BF16 R24, R40.reuse, R54, R24 ;  /* 0x000000362818723c */ /* 0x040fe20000041818 */
[----:B------:R-:W1:Y:S08]  /*2a3f0*/  LDSM.16.MT88.4 R52, [R144+0x800] ;  /* 0x000800009034783b */ /* 0x000e700000004200 */
[----:B------:R-:W-:Y:S01]  /*2a400*/  MUFU.EX2 R74, R119 ;  /* 0x00000077004a7308 */ /* 0x000fe20000000800 */
[C---:B---3--:R-:W-:Y:S01]  /*2a410*/  FMUL.FTZ R30, R0.reuse, R142 ;  /* 0x0000008e001e7220 */ /* 0x048fe20000410000 */
[----:B----4-:R-:W-:Y:S08]  /*2a420*/  FMUL.FTZ R35, R0, R139 ;  /* 0x0000008b00237220 */ /* 0x010ff00000410000 */
[----:B------:R-:W-:Y:S01]  /*2a430*/  MUFU.EX2 R149, R117 ;  /* 0x0000007500957308 */ /* 0x000fe20000000800 */
[C---:B------:R-:W-:Y:S09]  /*2a440*/  HMMA.16816.F32.BF16 R28, R40.reuse, R44, R28 ;  /* 0x0000002c281c723c */ /* 0x040ff2000004181c */
[----:B------:R-:W-:Y:S10]  /*2a450*/  MUFU.EX2 R70, R116 ;  /* 0x0000007400467308 */ /* 0x000ff40000000800 */
[----:B------:R-:W-:Y:S01]  /*2a460*/  MUFU.EX2 R143, R113 ;  /* 0x00000071008f7308 */ /* 0x000fe20000000800 */
[----:B------:R-:W-:Y:S01]  /*2a470*/  HMMA.16816.F32.BF16 R32, R40, R46, R32 ;  /* 0x0000002e2820723c */ /* 0x000fe20000041820 */
[----:B------:R-:W3:Y:S08]  /*2a480*/  LDSM.16.MT88.4 R44, [R3+0x800] ;  /* 0x00080000032c783b */ /* 0x000ef00000004200 */
[----:B------:R-:W-:Y:S01]  /*2a490*/  MUFU.EX2 R148, R118 ;  /* 0x0000007600947308 */ /* 0x000fe20000000800 */
[----:B------:R-:W-:Y:S02]  /*2a4a0*/  F2FP.BF16.F32.PACK_AB R40, R162, R163 ;  /* 0x000000a3a228723e */ /* 0x000fe400000010ff */
[----:B-----5:R-:W-:Y:S07]  /*2a4b0*/  F2FP.BF16.F32.PACK_AB R43, R159, R161 ;  /* 0x000000a19f2b723e */ /* 0x020fee00000010ff */
        /* <DEDUP_REMOVED lines=25> */
[----:B------:R5:W1:Y:S10]  /*2a650*/  MUFU.EX2 R151, R53 ;  /* 0x0000003500977308 */ /* 0x000a740000000800 */
[----:B------:R-:W-:Y:S01]  /*2a660*/  MUFU.EX2 R150, R52 ;  /* 0x0000003400967308 */ /* 0x000fe20000000800 */
[C---:B---3--:R-:W-:Y:S09]  /*2a670*/  HMMA.16816.F32.BF16 R28, R40.reuse, R44, R28 ;  /* 0x0000002c281c723c */ /* 0x048ff2000004181c */
[----:B------:R-:W-:Y:S10]  /*2a680*/  MUFU.EX2 R133, R133 ;  /* 0x0000008500857308 */ /* 0x000ff40000000800 */
[----:B------:R-:W-:Y:S01]  /*2a690*/  MUFU.EX2 R138, R108 ;  /* 0x0000006c008a7308 */ /* 0x000fe20000000800 */
[----:B------:R-:W-:Y:S01]  /*2a6a0*/  HMMA.16816.F32.BF16 R32, R40, R46, R32 ;  /* 0x0000002e2820723c */ /* 0x000fe20000041820 */
[----:B------:R-:W3:Y:S08]  /*2a6b0*/  LDSM.16.MT88.4 R44, [R3+0x1000] ;  /* 0x00100000032c783b */ /* 0x000ef00000004200 */
[----:B------:R-:W-:Y:S01]  /*2a6c0*/  MUFU.EX2 R67, R67 ;  /* 0x0000004300437308 */ /* 0x000fe20000000800 */
[--C-:B-----5:R-:W-:Y:S01]  /*2a6d0*/  FFMA.FTZ R53, R175, R36, -R65.reuse ;  /* 0x00000024af357223 */ /* 0x120fe20000010841 */
[----:B------:R-:W-:Y:S02]  /*2a6e0*/  F2FP.BF16.F32.PACK_AB R40, R154, R153 ;  /* 0x000000999a28723e */ /* 0x000fe400000010ff */
[----:B------:R-:W-:Y:S06]  /*2a6f0*/  F2FP.BF16.F32.PACK_AB R42, R155, R156 ;  /* 0x0000009c9b2a723e */ /* 0x000fec00000010ff */
[----:B------:R-:W5:Y:S01]  /*2a700*/  MUFU.EX2 R76, R53 ;  /* 0x00000035004c7308 */ /* 0x000f620000000800 */
[----:B-1----:R-:W-:Y:S09]  /*2a710*/  F2FP.BF16.F32.PACK_AB R41, R151, R75 ;  /* 0x0000004b9729723e */ /* 0x002ff200000010ff */
[----:B------:R-:W-:Y:S10]  /*2a720*/  MUFU.EX2 R68, R68 ;  /* 0x0000004400447308 */ /* 0x000ff40000000800 */
[----:B------:R-:W-:Y:S10]  /*2a730*/  MUFU.EX2 R118, R96 ;  /* 0x0000006000767308 */ /* 0x000ff40000000800 */
[----:B------:R-:W-:Y:S01]  /*2a740*/  MUFU.EX2 R120, R94 ;  /* 0x0000005e00787308 */ /* 0x000fe20000000800 */
[----:B-----5:R-:W-:Y:S01]  /*2a750*/  F2FP.BF16.F32.PACK_AB R43, R76, R150 ;  /* 0x000000964c2b723e */ /* 0x020fe200000010ff */
        /* <DEDUP_REMOVED lines=10> */
[C---:B----4-:R-:W-:Y:S03]  /*2a800*/  HMMA.16816.F32.BF16 R12, R40.reuse, R56, R12 ;  /* 0x00000038280c723c */ /* 0x050fe6000004180c */
        /* <DEDUP_REMOVED lines=12> */
[----:B------:R5:W2:Y:S10]  /*2a8d0*/  MUFU.EX2 R72, R61 ;  /* 0x0000003d00487308 */ /* 0x000ab40000000800 */
[----:B------:R1:W-:Y:S01]  /*2a8e0*/  MUFU.EX2 R146, R60 ;  /* 0x0000003c00927308 */ /* 0x0003e20000000800 */
[C---:B---3--:R-:W-:Y:S09]  /*2a8f0*/  HMMA.16816.F32.BF16 R28, R40.reuse, R44, R28 ;  /* 0x0000002c281c723c */ /* 0x048ff2000004181c */
[----:B------:R-:W-:Y:S10]  /*2a900*/  MUFU.EX2 R88, R91 ;  /* 0x0000005b00587308 */ /* 0x000ff40000000800 */
[----:B------:R-:W-:Y:S01]  /*2a910*/  MUFU.EX2 R94, R238 ;  /* 0x000000ee005e7308 */ /* 0x000fe20000000800 */
[-CC-:B-----5:R-:W-:Y:S01]  /*2a920*/  FFMA.FTZ R61, R179, R36.reuse, -R65.reuse ;  /* 0x00000024b33d7223 */ /* 0x1a0fe20000010841 */
[----:B------:R-:W-:Y:S01]  /*2a930*/  HMMA.16816.F32.BF16 R32, R40, R46, R32 ;  /* 0x0000002e2820723c */ /* 0x000fe20000041820 */
[----:B------:R-:W3:Y:S07]  /*2a940*/  LDSM.16.MT88.4 R44, [R3+0x1800] ;  /* 0x00180000032c783b */ /* 0x000eee0000004200 */
[----:B------:R-:W-:Y:S01]  /*2a950*/  MUFU.EX2 R83, R241 ;  /* 0x000000f100537308 */ /* 0x000fe20000000800 */
[----:B------:R-:W-:Y:S01]  /*2a960*/  F2FP.BF16.F32.PACK_AB R40, R74, R73 ;  /* 0x000000494a28723e */ /* 0x000fe200000010ff */
[--C-:B-1----:R-:W-:Y:S01]  /*2a970*/  FFMA.FTZ R60, R181, R36, -R65.reuse ;  /* 0x00000024b53c7223 */ /* 0x102fe20000010841 */
[----:B------:R-:W-:Y:S07]  /*2a980*/  F2FP.BF16.F32.PACK_AB R42, R149, R148 ;  /* 0x00000094952a723e */ /* 0x000fee00000010ff */
[----:B------:R-:W1:Y:S01]  /*2a990*/  MUFU.EX2 R147, R61 ;  /* 0x0000003d00937308 */ /* 0x000e620000000800 */
[----:B--2---:R-:W-:Y:S09]  /*2a9a0*/  F2FP.BF16.F32.PACK_AB R41, R72, R71 ;  /* 0x000000474829723e */ /* 0x004ff200000010ff */
[----:B------:R2:W-:Y:S10]  /*2a9b0*/  MUFU.EX2 R69, R60 ;  /* 0x0000003c00457308 */ /* 0x0005f40000000800 */
[----:B------:R-:W-:Y:S10]  /*2a9c0*/  MUFU.EX2 R84, R242 ;  /* 0x000000f200547308 */ /* 0x000ff40000000800 */
[----:B------:R-:W-:Y:S01]  /*2a9d0*/  MUFU.EX2 R39, R39 ;  /* 0x0000002700277308 */ /* 0x000fe20000000800 */
[----:B-1----:R-:W-:Y:S01]  /*2a9e0*/  F2FP.BF16.F32.PACK_AB R43, R147, R146 ;  /* 0x00000092932b723e */ /* 0x002fe200000010ff */
[----:B--2---:R-:W-:Y:S06]  /*2a9f0*/  LDSM.16.MT88.4 R60, [R144+0x2000] ;  /* 0x00200000903c783b */ /* 0x004fec0000004200 */
[C---:B------:R-:W-:Y:S08]  /*2aa00*/  HMMA.16816.F32.BF16 R4, R40.reuse, R48, R4 ;  /* 0x000000302804723c */ /* 0x040ff00000041804 */
[C---:B------:R-:W-:Y:S01]  /*2aa10*/  HMMA.16816.F32.BF16 R8, R40.reuse, R50, R8 ;  /* 0x000000322808723c */ /* 0x040fe20000041808 */
[----:B------:R-:W1:Y:S07]  /*2aa20*/  LDSM.16.MT88.4 R48, [R160+0xc000] ;  /* 0x00c00000a030783b */ /* 0x000e6e0000004200 */
[C---:B------:R-:W-:Y:S08]  /*2aa30*/  HMMA.16816.F32.BF16 R12, R40.reuse, R52, R12 ;  /* 0x00000034280c723c */ /* 0x040ff0000004180c */
[C---:B------:R-:W-:Y:S01]  /*2aa40*/  HMMA.16816.F32.BF16 R16, R40.reuse, R54, R16 ;  /* 0x000000362810723c */ /* 0x040fe20000041810 */
[----:B------:R-:W2:Y:S07]  /*2aa50*/  LDSM.16.MT88.4 R52, [R152+0xc000] ;  /* 0x00c000009834783b */ /* 0x000eae0000004200 */
[C---:B----4-:R-:W-:Y:S03]  /*2aa60*/  HMMA.16816.F32.BF16 R20, R40.reuse, R56, R20 ;  /* 0x000000382814723c */ /* 0x050fe60000041814 */
[-CC-:B------:R-:W-:Y:S01]  /*2aa70*/  FFMA.FTZ R57, R182, R36.reuse, -R65.reuse ;  /* 0x00000024b6397223 */ /* 0x180fe20000010841 */
[-C--:B------:R-:W-:Y:S03]  /*2aa80*/  FFMA.FTZ R56, R184, R36.reuse, -R65 ;  /* 0x00000024b8387223 */ /* 0x080fe60000010841 */
[----:B------:R4:W5:Y:S01]  /*2aa90*/  MUFU.EX2 R140, R57 ;  /* 0x00000039008c7308 */ /* 0x0009620000000800 */
[C---:B------:R-:W-:Y:S09]  /*2aaa0*/  HMMA.16816.F32.BF16 R24, R40.reuse, R58, R24 ;  /* 0x0000003a2818723c */ /* 0x040ff20000041818 */
[----:B------:R1:W-:Y:S01]  /*2aab0*/  MUFU.EX2 R139, R56 ;  /* 0x00000038008b7308 */ /* 0x0003e20000000800 */
[C---:B---3--:R-:W-:Y:S03]  /*2aac0*/  HMMA.16816.F32.BF16 R28, R40.reuse, R44, R28 ;  /* 0x0000002c281c723c */ /* 0x048fe6000004181c */
[----:B------:R-:W-:Y:S01]  /*2aad0*/  FFMA.FTZ R0, R0, R171, R77 ;  /* 0x000000ab00007223 */ /* 0x000fe2000001004d */
[-CC-:B----4-:R-:W-:Y:S04]  /*2aae0*/  FFMA.FTZ R57, R183, R36.reuse, -R65.reuse ;  /* 0x00000024b7397223 */ /* 0x190fe80000010841 */
[----:B------:R-:W-:Y:S01]  /*2aaf0*/  HMMA.16816.F32.BF16 R32, R40, R46, R32 ;  /* 0x0000002e2820723c */ /* 0x000fe20000041820 */
[----:B------:R-:W3:Y:S01]  /*2ab00*/  MUFU.EX2 R141, R57 ;  /* 0x00000039008d7308 */ /* 0x000ee20000000800 */
[----:B------:R-:W4:Y:S01]  /*2ab10*/  LDSM.16.MT88.4 R44, [R3+0x2000] ;  /* 0x00200000032c783b */ /* 0x000f220000004200 */
[----:B------:R-:W-:Y:S01]  /*2ab20*/  F2FP.BF16.F32.PACK_AB R42, R143, R145 ;  /* 0x000000918f2a723e */ /* 0x000fe200000010ff */
[--C-:B-1----:R-:W-:Y:S01]  /*2ab30*/  FFMA.FTZ R56, R185, R36, -R65.reuse ;  /* 0x00000024b9387223 */ /* 0x102fe20000010841 */
[----:B------:R-:W-:Y:S01]  /*2ab40*/  F2FP.BF16.F32.PACK_AB R40, R142, R70 ;  /* 0x000000468e28723e */ /* 0x000fe200000010ff */
[----:B------:R-:W-:Y:S01]  /*2ab50*/  FADD.FTZ R0, R80, R0 ;  /* 0x0000000050007221 */ /* 0x000fe20000010000 */
        /* <DEDUP_REMOVED lines=220> */
[----:B------:R-:W-:Y:S04]  /*2b920*/  FADD.FTZ R0, R71, R0 ;  /* 0x0000000047007221 */ /* 0x000fe80000010000 */
[----:B------:R-:W-:Y:S01]  /*2b930*/  MUFU.EX2 R73, R245 ;  /* 0x000000f500497308 */ /* 0x000fe20000000800 */
[----:B------:R-:W-:Y:S01]  /*2b940*/  FADD.FTZ R57, R74, R48 ;  /* 0x000000304a397221 */ /* 0x000fe20000010000 */
[C---:B------:R-:W-:Y:S01]  /*2b950*/  HMMA.16816.F32.BF16 R16, R40.reuse, R50, R16 ;  /* 0x000000322810723c */ /* 0x040fe20000041810 */
[----:B------:R-:W1:Y:S07]  /*2b960*/  LDSM.16.MT88.4 R48, [R160+0x10800] ;  /* 0x01080000a030783b */ /* 0x000e6e0000004200 */
[----:B------:R-:W5:Y:S01]  /*2b970*/  MUFU.EX2 R74, R246 ;  /* 0x000000f6004a7308 */ /* 0x000f620000000800 */
[----:B------:R-:W-:Y:S01]  /*2b980*/  FADD.FTZ R0, R72, R0 ;  /* 0x0000000048007221 */ /* 0x000fe20000010000 */
[----:B------:R-:W-:Y:S08]  /*2b990*/  FADD.FTZ R57, R148, R57 ;  /* 0x0000003994397221 */ /* 0x000ff00000010000 */
[----:B------:R4:W-:Y:S01]  /*2b9a0*/  MUFU.EX2 R72, R58 ;  /* 0x0000003a00487308 */ /* 0x0009e20000000800 */
[----:B------:R-:W-:Y:S01]  /*2b9b0*/  FADD.FTZ R56, R146, R0 ;  /* 0x0000000092387221 */ /* 0x000fe20000010000 */
[C---:B--2---:R-:W-:Y:S03]  /*2b9c0*/  HMMA.16816.F32.BF16 R20, R40.reuse, R52, R20 ;  /* 0x000000342814723c */ /* 0x044fe60000041814 */
[----:B------:R-:W-:Y:S01]  /*2b9d0*/  FADD.FTZ R0, R149, R57 ;  /* 0x0000003995007221 */ /* 0x000fe20000010000 */
[-CC-:B------:R-:W-:Y:S01]  /*2b9e0*/  FFMA.FTZ R52, R217, R36.reuse, -R65.reuse ;  /* 0x00000024d9347223 */ /* 0x180fe20000010841 */
[-CC-:B------:R-:W-:Y:S01]  /*2b9f0*/  FFMA.FTZ R53, R218, R36.reuse, -R65.reuse ;  /* 0x00000024da357223 */ /* 0x180fe20000010841 */
[----:B------:R-:W-:Y:S01]  /*2ba00*/  FADD.FTZ R56, R147, R56 ;  /* 0x0000003893387221 */ /* 0x000fe20000010000 */
[----:B------:R-:W-:Y:S01]  /*2ba10*/  FADD.FTZ R57, R70, R0 ;  /* 0x0000000046397221 */ /* 0x000fe20000010000 */
[C---:B------:R-:W-:Y:S01]  /*2ba20*/  HMMA.16816.F32.BF16 R24, R40.reuse, R54, R24 ;  /* 0x000000362818723c */ /* 0x040fe20000041818 */
[----:B------:R-:W2:Y:S02]  /*2ba30*/  MUFU.EX2 R71, R52 ;  /* 0x0000003400477308 */ /* 0x000ea40000000800 */
[-C--:B------:R-:W-:Y:S01]  /*2ba40*/  FFMA.FTZ R0, R219, R36.reuse, -R65 ;  /* 0x00000024db007223 */ /* 0x080fe20000010841 */
[----:B------:R-:W-:Y:S07]  /*2ba50*/  FADD.FTZ R56, R69, R56 ;  /* 0x0000003845387221 */ /* 0x000fee0000010000 */
[----:B------:R5:W-:Y:S01]  /*2ba60*/  MUFU.EX2 R70, R53 ;  /* 0x0000003500467308 */ /* 0x000be20000000800 */
[----:B------:R-:W-:Y:S01]  /*2ba70*/  FADD.FTZ R57, R142, R57 ;  /* 0x000000398e397221 */ /* 0x000fe20000010000 */
[----:B----4-:R-:W-:Y:S01]  /*2ba80*/  FFMA.FTZ R58, R221, R36, -R65 ;  /* 0x00000024dd3a7223 */ /* 0x010fe20000010841 */
[C---:B---3--:R-:W-:Y:S07]  /*2ba90*/  HMMA.16816.F32.BF16 R28, R40.reuse, R44, R28 ;  /* 0x0000002c281c723c */ /* 0x048fee000004181c */
[----:B------:R3:W4:Y:S01]  /*2baa0*/  MUFU.EX2 R69, R0 ;  /* 0x0000000000457308 */ /* 0x0007220000000800 */
[----:B------:R-:W-:Y:S09]  /*2bab0*/  FADD.FTZ R44, R145, R57 ;  /* 0x00000039912c7221 */ /* 0x000ff20000010000 */
[----:B------:R-:W-:Y:S01]  /*2bac0*/  MUFU.EX2 R63, R58 ;  /* 0x0000003a003f7308 */ /* 0x000fe20000000800 */
[----:B------:R-:W-:Y:S09]  /*2bad0*/  HMMA.16816.F32.BF16 R32, R40, R46, R32 ;  /* 0x0000002e2820723c */ /* 0x000ff20000041820 */
[----:B------:R-:W1:Y:S01]  /*2bae0*/  MUFU.EX2 R58, R252 ;  /* 0x000000fc003a7308 */ /* 0x000e620000000800 */
[----:B-----5:R-:W5:Y:S01]  /*2baf0*/  LDSM.16.MT88.4 R52, [R152+0x10800] ;  /* 0x010800009834783b */ /* 0x020f620000004200 */
[----:B------:R-:W-:Y:S02]  /*2bb00*/  F2FP.BF16.F32.PACK_AB R40, R75, R76 ;  /* 0x0000004c4b28723e */ /* 0x000fe400000010ff */
[----:B------:R-:W-:Y:S01]  /*2bb10*/  F2FP.BF16.F32.PACK_AB R42, R74, R73 ;  /* 0x000000494a2a723e */ /* 0x000fe200000010ff */
[----:B---3--:R-:W-:Y:S01]  /*2bb20*/  FADD.FTZ R0, R140, R56 ;  /* 0x000000388c007221 */ /* 0x008fe20000010000 */
[----:B------:R-:W-:Y:S01]  /*2bb30*/  FADD.FTZ R56, R143, R44 ;  /* 0x0000002c8f387221 */ /* 0x000fe20000010000 */
[----:B--2---:R-:W-:Y:S02]  /*2bb40*/  F2FP.BF16.F32.PACK_AB R41, R71, R72 ;  /* 0x000000484729723e */ /* 0x004fe400000010ff */
[----:B------:R-:W2:Y:S01]  /*2bb50*/  LDSM.16.MT88.4 R44, [R144+0x6800] ;  /* 0x00680000902c783b */ /* 0x000ea20000004200 */
[----:B----4-:R-:W-:Y:S01]  /*2bb60*/  F2FP.BF16.F32.PACK_AB R43, R69, R70 ;  /* 0x00000046452b723e */ /* 0x010fe200000010ff */
[----:B------:R-:W-:Y:S01]  /*2bb70*/  FADD.FTZ R0, R139, R0 ;  /* 0x000000008b007221 */ /* 0x000fe20000010000 */
[----:B------:R-:W-:Y:S03]  /*2bb80*/  FADD.FTZ R56, R133, R56 ;  /* 0x0000003885387221 */ /* 0x000fe60000010000 */
[----:B------:R-:W-:Y:S02]  /*2bb90*/  FADD.FTZ R0, R141, R0 ;  /* 0x000000008d007221 */ /* 0x000fe40000010000 */
[C---:B-1----:R-:W-:Y:S03]  /*2bba0*/  HMMA.16816.F32.BF16 R4, R40.reuse, R48, R4 ;  /* 0x000000302804723c */ /* 0x042fe60000041804 */
[----:B------:R-:W-:Y:S01]  /*2bbb0*/  FADD.FTZ R0, R129, R0 ;  /* 0x0000000081007221 */ /* 0x000fe20000010000 */
[----:B------:R-:W-:Y:S01]  /*2bbc0*/  FADD.FTZ R48, R136, R56 ;  /* 0x0000003888307221 */ /* 0x000fe20000010000 */
[----:B------:R-:W-:Y:S02]  /*2bbd0*/  F2FP.BF16.F32.PACK_AB R136, R58, R59 ;  /* 0x0000003b3a88723e */ /* 0x000fe400000010ff */
[----:B------:R-:W-:Y:S01]  /*2bbe0*/  FADD.FTZ R0, R131, R0 ;  /* 0x0000000083007221 */ /* 0x000fe20000010000 */
[C---:B------:R-:W-:Y:S03]  /*2bbf0*/  HMMA.16816.F32.BF16 R8, R40.reuse, R50, R8 ;  /* 0x000000322808723c */ /* 0x040fe60000041808 */
[----:B------:R-:W-:Y:S01]  /*2bc00*/  FADD.FTZ R56, R137, R48 ;  /* 0x0000003089387221 */ /* 0x000fe20000010000 */
[----:B------:R-:W-:Y:S01]  /*2bc10*/  FADD.FTZ R0, R130, R0 ;  /* 0x0000000082007221 */ /* 0x000fe20000010000 */
[----:B------:R-:W1:Y:S02]  /*2bc20*/  LDSM.16.MT88.4 R48, [R3+0x6800] ;  /* 0x006800000330783b */ /* 0x000e640000004200 */
[----:B------:R-:W-:Y:S01]  /*2bc30*/  FADD.FTZ R56, R138, R56 ;  /* 0x000000388a387221 */ /* 0x000fe20000010000 */
[----:B------:R-:W-:Y:S01]  /*2bc40*/  FADD.FTZ R0, R132, R0 ;  /* 0x0000000084007221 */ /* 0x000fe20000010000 */
[----:B------:R-:W-:Y:S02]  /*2bc50*/  IMAD.MOV.U32 R132, RZ, RZ, R2 ;  /* 0x000000ffff847224 */ /* 0x000fe400078e0002 */
[----:B------:R-:W-:Y:S01]  /*2bc60*/  FADD.FTZ R56, R67, R56 ;  /* 0x0000003843387221 */ /* 0x000fe20000010000 */
[----:B------:R-:W-:Y:S01]  /*2bc70*/  FADD.FTZ R0, R64, R0 ;  /* 0x0000000040007221 */ /* 0x000fe20000010000 */
[----:B------:R-:W-:Y:S01]  /*2bc80*/  MUFU.EX2 R67, R248 ;  /* 0x000000f800437308 */ /* 0x000fe20000000800 */
[C---:B-----5:R-:W-:Y:S09]  /*2bc90*/  HMMA.16816.F32.BF16 R12, R40.reuse, R52, R12 ;  /* 0x00000034280c723c */ /* 0x060ff2000004180c */
        /* <DEDUP_REMOVED lines=11> */
[C---:B--2---:R-:W-:Y:S03]  /*2bd50*/  HMMA.16816.F32.BF16 R20, R40.reuse, R44, R20 ;  /* 0x0000002c2814723c */ /* 0x044fe60000041814 */
[-CC-:B------:R-:W-:Y:S01]  /*2bd60*/  FFMA.FTZ R44, R224, R36.reuse, -R65.reuse ;  /* 0x00000024e02c7223 */ /* 0x180fe20000010841 */
[-C--:B------:R-:W-:Y:S01]  /*2bd70*/  FFMA.FTZ R45, R226, R36.reuse, -R65 ;  /* 0x00000024e22d7223 */ /* 0x080fe20000010841 */
[----:B------:R-:W-:Y:S01]  /*2bd80*/  FADD.FTZ R57, R118, R0 ;  /* 0x0000000076397221 */ /* 0x000fe20000010000 */
[----:B------:R-:W-:Y:S01]  /*2bd90*/  FADD.FTZ R0, R117, R56 ;  /* 0x0000003875007221 */ /* 0x000fe20000010000 */
[----:B------:R-:W2:Y:S01]  /*2bda0*/  MUFU.EX2 R62, R44 ;  /* 0x0000002c003e7308 */ /* 0x000ea20000000800 */
[C---:B------:R-:W-:Y:S01]  /*2bdb0*/  HMMA.16816.F32.BF16 R24, R40.reuse, R46, R24 ;  /* 0x0000002e2818723c */ /* 0x040fe20000041818 */
[----:B------:R-:W-:Y:S08]  /*2bdc0*/  LDSM.16.MT88.4 R160, [R160+0x11800] ;  /* 0x01180000a0a0783b */ /* 0x000ff00000004200 */
[----:B------:R3:W-:Y:S01]  /*2bdd0*/  MUFU.EX2 R61, R45 ;  /* 0x0000002d003d7308 */ /* 0x0007e20000000800 */
[----:B------:R-:W-:Y:S01]  /*2bde0*/  FADD.FTZ R56, R120, R57 ;  /* 0x0000003978387221 */ /* 0x000fe20000010000 */
[----:B------:R-:W-:Y:S01]  /*2bdf0*/  FADD.FTZ R57, R119, R0 ;  /* 0x0000000077397221 */ /* 0x000fe20000010000 */
[----:B------:R-:W-:Y:S01]  /*2be00*/  FFMA.FTZ R0, R230, R36, -R65 ;  /* 0x00000024e6007223 */ /* 0x000fe20000010841 */
[C---:B-1----:R-:W-:Y:S06]  /*2be10*/  HMMA.16816.F32.BF16 R28, R40.reuse, R48, R28 ;  /* 0x00000030281c723c */ /* 0x042fec000004181c */
        /* <DEDUP_REMOVED lines=8> */
[----:B--2---:R-:W-:Y:S01]  /*2bea0*/  F2FP.BF16.F32.PACK_AB R41, R62, R63 ;  /* 0x0000003f3e29723e */ /* 0x004fe200000010ff */
[----:B-1----:R-:W-:Y:S01]  /*2beb0*/  FADD.FTZ R0, R121, R57 ;  /* 0x0000003979007221 */ /* 0x002fe20000010000 */
        /* <DEDUP_REMOVED lines=24> */
[----:B------:R3:W4:Y:S01]  /*2c040*/  MUFU.EX2 R56, R169 ;  /* 0x000000a900387308 */ /* 0x0007220000000800 */
        /* <DEDUP_REMOVED lines=11> */
[----:B---3--:R-:W-:Y:S01]  /*2c100*/  IMAD.MOV.U32 R169, RZ, RZ, R167 ;  /* 0x000000ffffa97224 */ /* 0x008fe200078e00a7 */
[----:B----4-:R-:W-:Y:S07]  /*2c110*/  F2FP.BF16.F32.PACK_AB R138, R56, R57 ;  /* 0x00000039388a723e */ /* 0x010fee00000010ff */
[----:B------:R-:W3:Y:S01]  /*2c120*/  MUFU.EX2 R65, R65 ;  /* 0x0000004100417308 */ /* 0x000ee20000000800 */
[----:B------:R-:W-:Y:S01]  /*2c130*/  FADD.FTZ R46, R95, R0 ;  /* 0x000000005f2e7221 */ /* 0x000fe20000010000 */
[C---:B------:R-:W-:Y:S03]  /*2c140*/  HMMA.16816.F32.BF16 R24, R40.reuse, R50, R24 ;  /* 0x000000322818723c */ /* 0x040fe60000041818 */
[----:B------:R-:W-:Y:S01]  /*2c150*/  FADD.FTZ R0, R99, R47 ;  /* 0x0000002f63007221 */ /* 0x000fe20000010000 */
[----:B------:R-:W-:Y:S01]  /*2c160*/  FADD.FTZ R36, R97, R46 ;  /* 0x0000002e61247221 */ /* 0x000fe20000010000 */
[C---:B------:R-:W-:Y:S01]  /*2c170*/  ISETP.GT.AND P0, PT, R220.reuse, R169, PT ;  /* 0x000000a9dc00720c */ /* 0x040fe20003f04270 */
[----:B------:R-:W-:Y:S02]  /*2c180*/  VIADD R220, R220, 0xffffffff ;  /* 0xffffffffdcdc7836 */ /* 0x000fe40000000000 */
[----:B------:R-:W-:Y:S01]  /*2c190*/  FADD.FTZ R0, R100, R0 ;  /* 0x0000000064007221 */ /* 0x000fe20000010000 */
[----:B-1----:R-:W-:Y:S01]  /*2c1a0*/  F2FP.BF16.F32.PACK_AB R137, R44, R45 ;  /* 0x0000002d2c89723e */ /* 0x002fe200000010ff */
[----:B------:R-:W-:Y:S01]  /*2c1b0*/  FADD.FTZ R36, R98, R36 ;  /* 0x0000002462247221 */ /* 0x000fe20000010000 */
[C---:B--2---:R-:W-:Y:S03]  /*2c1c0*/  HMMA.16816.F32.BF16 R28, R40.reuse, R52, R28 ;  /* 0x00000034281c723c */ /* 0x044fe6000004181c */
[----:B------:R-:W-:Y:S01]  /*2c1d0*/  FADD.FTZ R38, R87, R0 ;  /* 0x0000000057267221 */ /* 0x000fe20000010000 */
[----:B------:R-:W-:Y:S01]  /*2c1e0*/  FADD.FTZ R0, R85, R36 ;  /* 0x0000002455007221 */ /* 0x000fe20000010000 */
[----:B---3--:R-:W-:Y:S02]  /*2c1f0*/  F2FP.BF16.F32.PACK_AB R139, R65, R39 ;  /* 0x00000027418b723e */ /* 0x008fe400000010ff */
[----:B------:R-:W-:Y:S01]  /*2c200*/  FADD.FTZ R36, R88, R38 ;  /* 0x0000002658247221 */ /* 0x000fe20000010000 */
[----:B------:R-:W-:Y:S03]  /*2c210*/  HMMA.16816.F32.BF16 R32, R40, R54, R32 ;  /* 0x000000362820723c */ /* 0x000fe60000041820 */
[----:B------:R-:W-:Y:S01]  /*2c220*/  FADD.FTZ R36, R90, R36 ;  /* 0x000000245a247221 */ /* 0x000fe20000010000 */
[----:B------:R-:W-:Y:S01]  /*2c230*/  FADD.FTZ R0, R86, R0 ;  /* 0x0000000056007221 */ /* 0x000fe20000010000 */
[----:B------:R-:W-:Y:S02]  /*2c240*/  IMAD.MOV.U32 R88, RZ, RZ, R2 ;  /* 0x000000ffff587224 */ /* 0x000fe400078e0002 */
[----:B------:R-:W-:Y:S01]  /*2c250*/  FADD.FTZ R36, R94, R36 ;  /* 0x000000245e247221 */ /* 0x000fe20000010000 */
[C---:B------:R-:W-:Y:S05]  /*2c260*/  HMMA.16816.F32.BF16 R164, R136.reuse, R160, R4 ;  /* 0x000000a088a4723c */ /* 0x040fea0000041804 */
[----:B------:R-:W-:Y:S01]  /*2c270*/  FADD.FTZ R4, R81, R36 ;  /* 0x0000002451047221 */ /* 0x000fe20000010000 */
[----:B------:R-:W-:Y:S01]  /*2c280*/  FADD.FTZ R0, R91, R0 ;  /* 0x000000005b007221 */ /* 0x000fe20000010000 */
[----:B------:R-:W-:Y:S01]  /*2c290*/  IMAD.SHL.U32 R42, R225, 0x8, RZ ;  /* 0x00000008e12a7824 */ /* 0x000fe200078e00ff */
[C---:B------:R-:W-:Y:S03]  /*2c2a0*/  HMMA.16816.F32.BF16 R160, R136.reuse, R162, R8 ;  /* 0x000000a288a0723c */ /* 0x040fe60000041808 */
[----:B------:R-:W-:Y:S01]  /*2c2b0*/  FADD.FTZ R36, R82, R4 ;  /* 0x0000000452247221 */ /* 0x000fe20000010000 */
[----:B------:R-:W-:Y:S01]  /*2c2c0*/  FADD.FTZ R0, R89, R0 ;  /* 0x0000000059007221 */ /* 0x000fe20000010000 */
[----:B------:R1:W2:Y:S01]  /*2c2d0*/  LDSM.16.MT88.4 R4, [R3+0x7800] ;  /* 0x007800000304783b */ /* 0x0002a20000004200 */
[----:B------:R-:W-:Y:S02]  /*2c2e0*/  IMAD.MOV.U32 R2, RZ, RZ, R37 ;  /* 0x000000ffff027224 */ /* 0x000fe400078e0025 */
        /* <DEDUP_REMOVED lines=40> */
.L_x_7847:
        /* <DEDUP_REMOVED lines=14> */
.L_x_7862:
        /* <DEDUP_REMOVED lines=150> */
.L_x_7857:
[----:B------:R-:W-:Y:S05]  /*2cfb0*/  BSYNC.RECONVERGENT B0 ;  /* 0x0000000000007941 */ /* 0x000fea0003800200 */
.L_x_7856:
        /* <DEDUP_REMOVED lines=14> */
[----:B-1---5:R-:W-:Y:S05]  /*2d0a0*/  @P0 RET.REL.NODEC R4 `(_ZN5flash24flash_fwd_splitkv_kernelI23Flash_fwd_kernel_traitsILi64ELi64ELi256ELi4ELb0ELb0EN7cutlass10bfloat16_tE19Flash_kernel_traitsILi64ELi64ELi256ELi4ES3_EELb0ELb1ELb0ELb0ELb1ELb1ELb1ELb1EEEvNS_16Flash_fwd_paramsE) ;  /* 0xfffffd2c04d40950 */ /* 0x022fea0003c3ffff */
[----:B------:R1:W-:Y:S02]  /*2d0b0*/  ST.E.128 desc[UR4][R2.64+0x3800], R16 ;  /* 0x0038001002007985 */ /* 0x0003e4000c101d04 */
[----:B-1----:R-:W-:Y:S02]  /*2d0c0*/  MOV R2, R0 ;  /* 0x0000000000027202 */ /* 0x002fe40000000f00 */
[----:B------:R-:W-:-:S04]  /*2d0d0*/  MOV R3, 0x0 ;  /* 0x0000000000037802 */ /* 0x000fc80000000f00 */
[----:B------:R-:W-:Y:S05]  /*2d0e0*/  RET.REL.NODEC R2 `(_ZN5flash24flash_fwd_splitkv_kernelI23Flash_fwd_kernel_traitsILi64ELi64ELi256ELi4ELb0ELb0EN7cutlass10bfloat16_tE19Flash_kernel_traitsILi64ELi64ELi256ELi4ES3_EELb0ELb1ELb0ELb0ELb1ELb1ELb1ELb1EEEvNS_16Flash_fwd_paramsE) ;  /* 0xfffffd2c02c47950 */ /* 0x000fea0003c3ffff */
.L_x_7855:
[----:B--2---:R-:W-:Y:S01]  /*2d0f0*/  IMAD.MOV.U32 R0, RZ, RZ, 0x2 ;  /* 0x00000002ff007424 */ /* 0x004fe200078e00ff */
[----:B-----5:R-:W-:Y:S01]  /*2d100*/  MOV R2, R9 ;  /* 0x0000000900027202 */ /* 0x020fe20000000f00 */
[----:B------:R-:W-:Y:S01]  /*2d110*/  IMAD.MOV.U32 R4, RZ, RZ, -0x1 ;  /* 0xffffffffff047424 */ /* 0x000fe200078e00ff */
[----:B------:R-:W-:-:S07]  /*2d120*/  MOV R3, 0x1f ;  /* 0x0000001f00037802 */ /* 0x000fce0000000f00 */
[----:B-1----:R-:W-:Y:S05]  /*2d130*/  WARPSYNC.COLLECTIVE R4, `(.L_x_7858) ;  /* 0x0000000004087348 */ /* 0x002fea0003c00000 */
[----:B------:R2:W3:Y:S02]  /*2d140*/  SHFL.BFLY P0, R0, R2, R0, R3 ;  /* 0x0c00000002007389 */ /* 0x0004e40000000003 */
[----:B-123--:R-:W-:Y:S05]  /*2d150*/  ENDCOLLECTIVE ;  /* 0x000000000000791b */ /* 0x00efea0003800000 */
.L_x_7858:
[----:B------:R-:W-:Y:S02]  /*2d160*/  MOV R5, R0 ;  /* 0x0000000000057202 */ /* 0x000fe40000000f00 */
[----:B------:R-:W-:-:S03]  /*2d170*/  MOV R0, 0x1 ;  /* 0x0000000100007802 */ /* 0x000fc60000000f00 */
[----:B------:R-:W-:-:S04]  /*2d180*/  FADD.FTZ R5, R5, R9 ;  /* 0x0000000905057221 */ /* 0x000fc80000010000 */
[----:B------:R-:W-:-:S07]  /*2d190*/  IMAD.MOV.U32 R2, RZ, RZ, R5 ;  /* 0x000000ffff027224 */ /* 0x000fce00078e0005 */
[----:B------:R-:W-:Y:S05]  /*2d1a0*/  WARPSYNC.COLLECTIVE R4, `(.L_x_7859) ;  /* 0x0000000004087348 */ /* 0x000fea0003c00000 */
[----:B------:R1:W2:Y:S02]  /*2d1b0*/  SHFL.BFLY P0, R0, R2, R0, R3 ;  /* 0x0c00000002007389 */ /* 0x0002a40000000003 */
[----:B-12---:R-:W-:Y:S05]  /*2d1c0*/  ENDCOLLECTIVE ;  /* 0x000000000000791b */ /* 0x006fea0003800000 */
.L_x_7859:
[----:B------:R-:W-:Y:S01]  /*2d1d0*/  IMAD.MOV.U32 R10, RZ, RZ, R0 ;  /* 0x000000ffff0a7224 */ /* 0x000fe200078e0000 */
[----:B------:R-:W-:Y:S02]  /*2d1e0*/  MOV R0, 0x2 ;  /* 0x0000000200007802 */ /* 0x000fe40000000f00 */
[----:B------:R-:W-:Y:S01]  /*2d1f0*/  MOV R2, R8 ;  /* 0x0000000800027202 */ /* 0x000fe20000000f00 */
[----:B------:R-:W-:-:S07]  /*2d200*/  FADD.FTZ R10, R5, R10 ;  /* 0x0000000a050a7221 */ /* 0x000fce0000010000 */
[----:B------:R-:W-:Y:S05]  /*2d210*/  WARPSYNC.COLLECTIVE R4, `(.L_x_7860) ;  /* 0x0000000004087348 */ /* 0x000fea0003c00000 */
[----:B------:R1:W2:Y:S02]  /*2d220*/  SHFL.BFLY P0, R0, R2, R0, R3 ;  /* 0x0c00000002007389 */ /* 0x0002a40000000003 */
[----:B-12---:R-:W-:Y:S05]  /*2d230*/  ENDCOLLECTIVE ;  /* 0x000000000000791b */ /* 0x006fea0003800000 */
.L_x_7860:
[----:B------:R-:W-:Y:S01]  /*2d240*/  IMAD.MOV.U32 R2, RZ, RZ, R0 ;  /* 0x000000ffff027224 */ /* 0x000fe200078e0000 */
[----:B------:R-:W-:-:S03]  /*2d250*/  MOV R0, 0x1 ;  /* 0x0000000100007802 */ /* 0x000fc60000000f00 */
[----:B------:R-:W-:-:S07]  /*2d260*/  FADD.FTZ R2, R2, R8 ;  /* 0x0000000802027221 */ /* 0x000fce0000010000 */
[----:B------:R-:W-:Y:S05]  /*2d270*/  WARPSYNC.COLLECTIVE R4, `(.L_x_7861) ;  /* 0x0000000004087348 */ /* 0x000fea0003c00000 */
[----:B------:R1:W2:Y:S02]  /*2d280*/  SHFL.BFLY P0, R0, R2, R0, R3 ;  /* 0x0c00000002007389 */ /* 0x0002a40000000003 */
[----:B-12---:R-:W-:Y:S05]  /*2d290*/  ENDCOLLECTIVE ;  /* 0x000000000000791b */ /* 0x006fea0003800000 */
.L_x_7861:
[----:B------:R-:W-:Y:S01]  /*2d2a0*/  MOV R11, R0 ;  /* 0x00000000000b7202 */ /* 0x000fe20000000f00 */
[----:B------:R-:W-:Y:S06]  /*2d2b0*/  BRA `(.L_x_7862) ;  /* 0xfffffff000e47947 */ /* 0x000fec000383ffff */
.L_x_7863:
        /* <DEDUP_REMOVED lines=12> */
.L_x_14769:


//--------------------- .text._ZN5flash24flash_fwd_splitkv_kernelI23Flash_fwd_kernel_traitsILi64ELi64ELi256ELi4ELb0ELb0EN7cutlass10bfloat16_tE19Flash_kernel_traitsILi64ELi64ELi256ELi4ES3_EELb0ELb1ELb1ELb0ELb0ELb0ELb1ELb1EEEvNS_16Flash_fwd_paramsE --------------------------
	.section	.text._ZN5flash24flash_fwd_splitkv_kernelI23Flash_fwd_kernel_traitsILi64ELi64ELi256ELi4ELb0ELb0EN7cutlass10bfloat16_tE19Flash_kernel_traitsILi64ELi64ELi256ELi4ES3_EELb0ELb1ELb1ELb0ELb0ELb0ELb1ELb1EEEvNS_16Flash_fwd_paramsE,"ax",@progbits
	.align	128
        .global         _ZN5flash24flash_fwd_splitkv_kernelI23Flash_fwd_kernel_traitsILi64ELi64ELi256ELi4ELb0ELb0EN7cutlass10bfloat16_tE19Flash_kernel_traitsILi64ELi64ELi256ELi4ES3_EELb0ELb1ELb1ELb0ELb0ELb0ELb1ELb1EEEvNS_16Flash_fwd_paramsE
        .type           _ZN5flash24flash_fwd_splitkv_kernelI23Flash_fwd_kernel_traitsILi64ELi64ELi256ELi4ELb0ELb0EN7cutlass10bfloat16_tE19Flash_kernel_traitsILi64ELi64ELi256ELi4ES3_EELb0ELb1ELb1ELb0ELb0ELb0ELb1ELb1EEEvNS_16Flash_fwd_paramsE,@function
        .size           _ZN5flash24flash_fwd_splitkv_kernelI23Flash_fwd_kernel_traitsILi64ELi64ELi256ELi4ELb0ELb0EN7cutlass10bfloat16_tE19Flash_kernel_traitsILi64ELi64ELi256ELi4ES3_EELb0ELb1ELb1ELb0ELb0ELb0ELb1ELb1EEEvNS_16Flash_fwd_paramsE,(.L_x_14770 - _ZN5flash24flash_fwd_splitkv_kernelI23Flash_fwd_kernel_traitsILi64ELi64ELi256ELi4ELb0ELb0EN7cutlass10bfloat16_tE19Flash_kernel_traitsILi64ELi64ELi256ELi4ES3_EELb0ELb1ELb1ELb0ELb0ELb0ELb1ELb1EEEvNS_16Flash_fwd_paramsE)
        .other          _ZN5flash24flash_fwd_splitkv_kernelI23Flash_fwd_kernel_traitsILi64ELi64ELi256ELi4ELb0ELb0EN7cutlass10bfloat16_tE19Flash_kernel_traitsILi64ELi64ELi256ELi4ES3_EELb0ELb1ELb1ELb0ELb0ELb0ELb1ELb1EEEvNS_16Flash_fwd_paramsE,@"STO_CUDA_ENTRY STV_DEFAULT"
_ZN5flash24flash_fwd_splitkv_kernelI23Flash_fwd_kernel_traitsILi64ELi64ELi256ELi4ELb0ELb0EN7cutlass10bfloat16_tE19Flash_kernel_traitsILi64ELi64ELi256ELi4ES3_EELb0ELb1ELb1ELb0ELb0ELb0ELb1ELb1EEEvNS_16Flash_fwd_paramsE:
.text._ZN5flash24flash_fwd_splitkv_kernelI23Flash_fwd_kernel_traitsILi64ELi64ELi256ELi4ELb0ELb0EN7cutlass10bfloat16_tE19Flash_kernel_traitsILi64ELi64ELi256ELi4ES3_EELb0ELb1ELb1ELb0ELb0ELb0ELb1ELb1EEEvNS_16Flash_fwd_paramsE:
        /* <DEDUP_REMOVED lines=30> */
[----:B------:R-:W-:Y:S05]  /*01e0*/  CALL.REL.NOINC `($_ZN5flash24flash_fwd_splitkv_kernelI23Flash_fwd_kernel_traitsILi64ELi64ELi256ELi4ELb0ELb0EN7cutlass10bfloat16_tE19Flash_kernel_traitsILi64ELi64ELi256ELi4ES3_EELb0ELb1ELb1ELb0ELb0ELb0ELb1ELb1EEEvNS_16Flash_fwd_paramsE$_ZN5flash30compute_attn_1rowblock_splitkvI23Flash_fwd_kernel_traitsILi64ELi64ELi256ELi4ELb0ELb0EN7cutlass10bfloat16_tE19Flash_kernel_traitsILi64ELi64ELi256ELi4ES3_EELb0ELb1ELb1ELb0ELb0ELb0ELb1ELb1ENS_16Flash_fwd_paramsEEEvRKT8_iiiii) ;  /* 0x0000000000087944 */ /* 0x000fea0003c00000 */
[----:B------:R-:W-:Y:S05]  /*01f0*/  BSYNC.RECONVERGENT B3 ;  /* 0x0000000000037941 */ /* 0x000fea0003800200 */
.L_x_7864:
[----:B------:R-:W-:Y:S05]  /*0200*/  EXIT ;  /* 0x000000000000794d */ /* 0x000fea0003800000 */
        .type           $_ZN5flash24flash_fwd_splitkv_kernelI23Flash_fwd_kernel_traitsILi64ELi64ELi256ELi4ELb0ELb0EN7cutlass10bfloat16_tE19Flash_kernel_traitsILi64ELi64ELi256ELi4ES3_EELb0ELb1ELb1ELb0ELb0ELb0ELb1ELb1EEEvNS_16Flash_fwd_paramsE$_ZN5flash30compute_attn_1rowblock_splitkvI23Flash_fwd_kernel_traitsILi64ELi64ELi256ELi4ELb0ELb0EN7cutlass10bfloat16_tE19Flash_kernel_traitsILi64ELi64ELi256ELi4ES3_EELb0ELb1ELb1ELb0ELb0ELb0ELb1ELb1ENS_16Flash_fwd_paramsEEEvRKT8_iiiii,@function
        .size           $_ZN5flash24flash_fwd_splitkv_kernelI23Flash_fwd_kernel_traitsILi64ELi64ELi256ELi4ELb0ELb0EN7cutlass10bfloat16_tE19Flash_kernel_traitsILi64ELi64ELi256ELi4ES3_EELb0ELb1ELb1ELb0ELb0ELb0ELb1ELb1EEEvNS_16Flash_fwd_paramsE$_ZN5flash30compute_attn_1rowblock_splitkvI23Flash_fwd_kernel_traitsILi64ELi64ELi256ELi4ELb0ELb0EN7cutlass10bfloat16_tE19Flash_kernel_traitsILi64ELi64ELi256ELi4ES3_EELb0ELb1ELb1ELb0ELb0ELb0ELb1ELb1ENS_16Flash_fwd_paramsEEEvRKT8_iiiii,(.L_x_14770 - $_ZN5flash24flash_fwd_splitkv_kernelI23Flash_fwd_kernel_traitsILi64ELi64ELi256ELi4ELb0ELb0EN7cutlass10bfloat16_tE19Flash_kernel_traitsILi64ELi64ELi256ELi4ES3_EELb0ELb1ELb1ELb0ELb0ELb0ELb1ELb1EEEvNS_16Flash_fwd_paramsE$_ZN5flash30compute_attn_1rowblock_splitkvI23Flash_fwd_kernel_traitsILi64ELi64ELi256ELi4ELb0ELb0EN7cutlass10bfloat16_tE19Flash_kernel_traitsILi64ELi64ELi256ELi4ES3_EELb0ELb1ELb1ELb0ELb0ELb0ELb1ELb1ENS_16Flash_fwd_paramsEEEvRKT8_iiiii)
$_ZN5flash24flash_fwd_splitkv_kernelI23Flash_fwd_kernel_traitsILi64ELi64ELi256ELi4ELb0ELb0EN7cutlass10bfloat16_tE19Flash_kernel_traitsILi64ELi64ELi256ELi4ES3_EELb0ELb1ELb1ELb0ELb0ELb0ELb1ELb1EEEvNS_16Flash_fwd_paramsE$_ZN5flash30compute_attn_1rowblock_splitkvI23Flash_fwd_kernel_traitsILi64ELi64ELi256ELi4ELb0ELb0EN7cutlass10bfloat16_tE19Flash_kernel_traitsILi64ELi64ELi256ELi4ES3_EELb0ELb1ELb1ELb0ELb0ELb0ELb1ELb1ENS_16Flash_fwd_paramsEEEvRKT8_iiiii:
        /* <DEDUP_REMOVED lines=38> */
.L_x_7866:
[----:B------:R-:W-:Y:S05]  /*0470*/  BSYNC.RECONVERGENT B0 ;  /* 0x0000000000007941 */ /* 0x000fea0003800200 */
.L_x_7865:
[----:B------:R-:W-:Y:S04]  /*0480*/  BSSY.RECONVERGENT B0, `(.L_x_7867) ;  /* 0x0000007000007945 */ /* 0x000fe80003800200 */
[----:B------:R-:W-:Y:S05]  /*0490*/  @!P3 BRA `(.L_x_7868) ;  /* 0x000000000014b947 */ /* 0x000fea0003800000 */
[----:B------:R-:W2:Y:S02]  /*04a0*/  LD.E.U8 R2, desc[UR4][R164.64+0x1b2] ;  /* 0x0001b204a4027980 */ /* 0x000ea4000c101100 */
[----:B--2---:R-:W-:-:S13]  /*04b0*/  ISETP.NE.AND P1, PT, R2, RZ, PT ;  /* 0x000000ff0200720c */ /* 0x004fda0003f25270 */
[----:B-----5:R-:W2:Y:S02]  /*04c0*/  @P1 LD.E R56, desc[UR4][R12.64+0x4] ;  /* 0x000004040c381980 */ /* 0x020ea4000c101900 */
[----:B--2---:R-:W-:-:S06]  /*04d0*/  @P1 IADD3 R56, PT, PT, R56, -R11, RZ ;  /* 0x8000000b38381210 */ /* 0x004fcc0007ffe0ff */
[----:B------:R2:W5:Y:S02]  /*04e0*/  @!P1 LD.E R56, desc[UR4][R12.64] ;  /* 0x000000040c389980 */ /* 0x000564000c101900 */
.L_x_7868:
[----:B------:R-:W-:Y:S05]  /*04f0*/  BSYNC.RECONVERGENT B0 ;  /* 0x0000000000007941 */ /* 0x000fea0003800200 */
.L_x_7867:
        /* <DEDUP_REMOVED lines=9> */
.L_x_7870:
[----:B------:R-:W3:Y:S01]  /*0590*/  LD.E.64 R2, desc[UR4][R164.64+0x108] ;  /* 0x00010804a4027980 */ /* 0x000ee2000c101b00 */
[----:B------:R-:W-:Y:S01]  /*05a0*/  BSSY.RECONVERGENT B0, `(.L_x_7872) ;  /* 0x0000006000007945 */ /* 0x000fe20003800200 */
[----:B------:R-:W-:Y:S01]  /*05b0*/  IMAD.MOV.U32 R49, RZ, RZ, RZ ;  /* 0x000000ffff317224 */ /* 0x000fe200078e00ff */
[----:B---3--:R-:W-:-:S04]  /*05c0*/  ISETP.NE.U32.AND P0, PT, R2, RZ, PT ;  /* 0x000000ff0200720c */ /* 0x008fc80003f05070 */
[----:B------:R-:W-:-:S13]  /*05d0*/  ISETP.NE.AND.EX P0, PT, R3, RZ, PT, P0 ;  /* 0x000000ff0300720c */ /* 0x000fda0003f05300 */
[----:B------:R-:W-:Y:S05]  /*05e0*/  @!P0 BRA `(.L_x_7873) ;  /* 0x0000000000048947 */ /* 0x000fea0003800000 */
[----:B------:R3:W5:Y:S02]  /*05f0*/  LD.E R49, desc[UR4][R164.64+0xbc] ;  /* 0x0000bc04a4317980 */ /* 0x000764000c101900 */
.L_x_7873:
[----:B------:R-:W-:Y:S05]  /*0600*/  BSYNC.RECONVERGENT B0 ;  /* 0x0000000000007941 */ /* 0x000fea0003800200 */
.L_x_7872:
[----:B-----5:R-:W-:Y:S02]  /*0610*/  IADD3 R49, PT, PT, R56, R49, RZ ;  /* 0x0000003138317210 */ /* 0x020fe40007ffe0ff */
.L_x_7871:
[----:B------:R-:W-:Y:S05]  /*0620*/  BSYNC.RECONVERGENT B1 ;  /* 0x0000000000017941 */ /* 0x000fea0003800200 */
.L_x_7869:
[----:B------:R-:W-:Y:S01]  /*0630*/  IMAD.SHL.U32 R60, R233, 0x40, RZ ;  /* 0x00000040e93c7824 */ /* 0x000fe200078e00ff */
[----:B------:R-:W-:Y:S01]  /*0640*/  MOV R2, R232 ;  /* 0x000000e800027202 */ /* 0x000fe20000000f00 */
[----:B------:R-:W-:-:S03]  /*0650*/  IMAD.MOV.U32 R3, RZ, RZ, 0x0 ;  /* 0x00000000ff037424 */ /* 0x000fc600078e00ff */
[----:B------:R-:W-:-:S13]  /*0660*/  ISETP.GT.AND P0, PT, R235, R60, PT ;  /* 0x0000003ceb00720c */ /* 0x000fda0003f04270 */
[----:B-123--:R-:W-:Y:S05]  /*0670*/  @!P0 RET.REL.NODEC R2 `(_ZN5flash24flash_fwd_splitkv_kernelI23Flash_fwd_kernel_traitsILi64ELi64ELi256ELi4ELb0ELb0EN7cutlass10bfloat16_tE19Flash_kernel_traitsILi64ELi64ELi256ELi4ES3_EELb0ELb1ELb1ELb0ELb0ELb0ELb1ELb1EEEvNS_16Flash_fwd_paramsE) ;  /* 0xfffffff802608950 */ /* 0x00efea0003c3ffff */
        /* <DEDUP_REMOVED lines=80> */
[-C--:B------:R-:W-:Y:S02]  /*0b80*/  ISETP.GE.OR P5, PT, R0, R60.reuse, P1 ;  /* 0x0000003c0000720c */ /* 0x080fe40000fa6670 */
        /* <DEDUP_REMOVED lines=45> */
[----:B-1----:R-:W-:Y:S05]  /*0e60*/  @P6 RET.REL.NODEC R2 `(_ZN5flash24flash_fwd_splitkv_kernelI23Flash_fwd_kernel_traitsILi64ELi64ELi256ELi4ELb0ELb0EN7cutlass10bfloat16_tE19Flash_kernel_traitsILi64ELi64ELi256ELi4ES3_EELb0ELb1ELb1ELb0ELb0ELb0ELb1ELb1EEEvNS_16Flash_fwd_paramsE) ;  /* 0xfffffff002646950 */ /* 0x002fea0003c3ffff */
[----:B------:R-:W-:Y:S02]  /*0e70*/  MOV R0, 0xff800000 ;  /* 0xff80000000007802 */ /* 0x000fe40000000f00 */
[----:B------:R-:W-:-:S03]  /*0e80*/  MOV R233, 0x0 ;  /* 0x0000000000e97802 */ /* 0x000fc60000000f00 */
[----:B------:R1:W-:Y:S02]  /*0e90*/  ST.E desc[UR4][R12.64+0xe0], R0 ;  /* 0x0000e0000c007985 */ /* 0x0003e4000c101904 */
[----:B-1----:R-:W-:Y:S05]  /*0ea0*/  RET.REL.NODEC R232 `(_ZN5flash24flash_fwd_splitkv_kernelI23Flash_fwd_kernel_traitsILi64ELi64ELi256ELi4ELb0ELb0EN7cutlass10bfloat16_tE19Flash_kernel_traitsILi64ELi64ELi256ELi4ES3_EELb0ELb1ELb1ELb0ELb0ELb0ELb1ELb1EEEvNS_16Flash_fwd_paramsE) ;  /* 0xfffffff0e8547950 */ /* 0x002fea0003c3ffff */
.L_x_7874:
        /* <DEDUP_REMOVED lines=105> */
.L_x_7876:
        /* <DEDUP_REMOVED lines=31> */
[----:B------:R-:W-:Y:S01]  /*1730*/  @!P1 IMAD.IADD R4, R4, 0x1, -R3 ;  /* 0x0000000104049824 */ /* 0x000fe200078e0a03 */
[----:B------:R-:W-:Y:S01]  /*1740*/  @!P2 SHF.R.S32.HI R2, RZ, 0x1f, R9 ;  /* 0x0000001fff02a819 */ /* 0x000fe20000011409 */
[----:B------:R-:W-:-:S03]  /*1750*/  @!P2 IMAD.WIDE.U32 R16, R12, R9, R16 ;  /* 0x000000090c10a225 */ /* 0x000fc600078e0010 */
[----:B------:R-:W-:Y:S02]  /*1760*/  ISETP.GE.U32.AND P5, PT, R4, R3, PT ;  /* 0x000000030400720c */ /* 0x000fe40003fa6070 */
[----:B------:R-:W-:Y:S01]  /*1770*/  LOP3.LUT R3, R236, R0, RZ, 0x3c, !PT ;  /* 0x00000000ec037212 */ /* 0x000fe200078e3cff */
[----:B------:R-:W-:Y:S01]  /*1780*/  @!P2 IMAD R5, R12, R2, R5 ;  /* 0x000000020c05a224 */ /* 0x000fe200078e0205 */
[----:B------:R-:W-:Y:S01]  /*1790*/  ISETP.NE.AND P3, PT, R0, RZ, PT ;  /* 0x000000ff0000720c */ /* 0x000fe20003f65270 */
[-C--:B------:R-:W-:Y:S01]  /*17a0*/  @P2 IMAD R2, R225, R6.reuse, RZ ;  /* 0x00000006e1022224 */ /* 0x080fe200078e02ff */
[----:B------:R-:W-:Y:S01]  /*17b0*/  ISETP.GE.AND P0, PT, R3, RZ, PT ;  /* 0x000000ff0300720c */ /* 0x000fe20003f06270 */
[----:B------:R-:W-:Y:S01]  /*17c0*/  @P2 IMAD.WIDE.U32 R12, R224, R6, RZ ;  /* 0x00000006e00c2225 */ /* 0x000fe200078e00ff */
[----:B------:R-:W-:Y:S02]  /*17d0*/  @!P2 IADD3 R5, PT, PT, R17, R5, RZ ;  /* 0x000000051105a210 */ /* 0x000fe40007ffe0ff */
[----:B------:R-:W-:Y:S01]  /*17e0*/  @!P2 MOV R6, R16 ;  /* 0x000000100006a202 */ /* 0x000fe20000000f00 */
[----:B------:R-:W-:Y:S01]  /*17f0*/  @P2 IMAD.IADD R5, R13, 0x1, R2 ;  /* 0x000000010d052824 */ /* 0x000fe200078e0202 */
[----:B------:R-:W-:-:S02]  /*1800*/  LEA R16, R44, 0xffffff00, 0x8 ;  /* 0xffffff002c107811 */ /* 0x000fc400078e40ff */
[----:B------:R-:W-:Y:S02]  /*1810*/  @P2 MOV R6, R12 ;  /* 0x0000000c00062202 */ /* 0x000fe40000000f00 */
[----:B------:R-:W-:Y:S01]  /*1820*/  @!P1 IADD3 R8, PT, PT, R8, 0x1, RZ ;  /* 0x0000000108089810 */ /* 0x000fe20007ffe0ff */
[----:B------:R-:W-:Y:S01]  /*1830*/  @!P2 IMAD R3, R227, R10, RZ ;  /* 0x0000000ae303a224 */ /* 0x000fe200078e02ff */
[----:B------:R-:W-:Y:S01]  /*1840*/  @!P2 SHF.R.S32.HI R2, RZ, 0x1f, R10 ;  /* 0x0000001fff02a819 */ /* 0x000fe2000001140a */
[----:B------:R-:W-:Y:S01]  /*1850*/  IMAD R4, R225, R16, RZ ;  /* 0x00000010e1047224 */ /* 0x000fe200078e02ff */
[----:B------:R-:W-:Y:S01]  /*1860*/  SHF.R.S32.HI R13, RZ, 0x1f, R16 ;  /* 0x0000001fff0d7819 */ /* 0x000fe20000011410 */
[----:B------:R-:W-:Y:S01]  /*1870*/  IMAD.MOV.U32 R22, RZ, RZ, R6 ;  /* 0x000000ffff167224 */ /* 0x000fe200078e0006 */
[----:B------:R-:W-:Y:S02]  /*1880*/  MOV R23, R5 ;  /* 0x0000000500177202 */ /* 0x000fe40000000f00 */
[----:B------:R-:W-:Y:S01]  /*1890*/  @P5 IADD3 R8, PT, PT, R8, 0x1, RZ ;  /* 0x0000000108085810 */ /* 0x000fe20007ffe0ff */
[----:B------:R-:W-:-:S02]  /*18a0*/  @!P2 IMAD R2, R2, R226, R3 ;  /* 0x000000e20202a224 */ /* 0x000fc400078e0203 */
[----:B------:R-:W-:Y:S01]  /*18b0*/  @!P2 IMAD.WIDE.U32 R24, R226, R10, RZ ;  /* 0x0000000ae218a225 */ /* 0x000fe200078e00ff */
[----:B------:R-:W-:Y:S02]  /*18c0*/  @!P0 IADD3 R8, PT, PT, -R8, RZ, RZ ;  /* 0x000000ff08088210 */ /* 0x000fe40007ffe1ff */
[----:B------:R-:W-:Y:S01]  /*18d0*/  @!P3 LOP3.LUT R8, RZ, R0, RZ, 0x33, !PT ;  /* 0x00000000ff08b212 */ /* 0x000fe200078e33ff */
[----:B------:R-:W-:Y:S02]  /*18e0*/  IMAD R4, R13, R224, R4 ;  /* 0x000000e00d047224 */ /* 0x000fe400078e0204 */
[----:B------:R-:W-:Y:S01]  /*18f0*/  IMAD.WIDE.U32 R22, R224, R16, R22 ;  /* 0x00000010e0167225 */ /* 0x000fe200078e0016 */
[----:B------:R-:W-:-:S03]  /*1900*/  SHF.R.S32.HI R5, RZ, 0x1f, R8 ;  /* 0x0000001fff057819 */ /* 0x000fc60000011408 */
[----:B------:R-:W-:Y:S01]  /*1910*/  @!P2 IMAD.IADD R25, R25, 0x1, R2 ;  /* 0x000000011919a824 */ /* 0x000fe200078e0202 */
[----:B------:R-:W-:Y:S01]  /*1920*/  @!P2 SHF.R.S32.HI R2, RZ, 0x1f, R9 ;  /* 0x0000001fff02a819 */ /* 0x000fe20000011409 */
[----:B------:R-:W-:Y:S01]  /*1930*/  IMAD.IADD R23, R23, 0x1, R4 ;  /* 0x0000000117177824 */ /* 0x000fe200078e0204 */
[----:B------:R-:W-:Y:S01]  /*1940*/  @P2 IADD3 R10, PT, PT, R10, R11, RZ ;  /* 0x0000000b0a0a2210 */ /* 0x000fe20007ffe0ff */
[----:B----4-:R-:W-:Y:S02]  /*1950*/  @!P2 IMAD R3, R19, R9, RZ ;  /* 0x000000091303a224 */ /* 0x010fe400078e02ff */
[----:B------:R-:W-:Y:S02]  /*1960*/  IMAD R4, R15, R8, RZ ;  /* 0x000000080f047224 */ /* 0x000fe400078e02ff */
[----:B------:R-:W-:Y:S02]  /*1970*/  @!P2 IMAD R2, R18, R2, R3 ;  /* 0x000000021202a224 */ /* 0x000fe400078e0203 */
[----:B------:R-:W-:-:S02]  /*1980*/  IMAD R5, R14, R5, R4 ;  /* 0x000000050e057224 */ /* 0x000fc400078e0204 */
[----:B------:R-:W-:-:S04]  /*1990*/  @!P2 IMAD.WIDE.U32 R18, R18, R9, R24 ;  /* 0x000000091212a225 */ /* 0x000fc800078e0018 */
[----:B------:R-:W-:Y:S02]  /*19a0*/  @P2 IMAD R4, R227, R10, RZ ;  /* 0x0000000ae3042224 */ /* 0x000fe400078e02ff */
[----:B------:R-:W-:-:S04]  /*19b0*/  IMAD.WIDE.U32 R8, R14, R8, R22 ;  /* 0x000000080e087225 */ /* 0x000fc800078e0016 */
[----:B------:R-:W-:Y:S01]  /*19c0*/  @P2 IMAD.WIDE.U32 R10, R226, R10, RZ ;  /* 0x0000000ae20a2225 */ /* 0x000fe200078e00ff */
[----:B------:R-:W-:Y:S02]  /*19d0*/  @!P2 IADD3 R17, PT, PT, R19, R2, RZ ;  /* 0x000000021311a210 */ /* 0x000fe40007ffe0ff */
[----:B------:R-:W-:Y:S01]  /*19e0*/  MOV R3, R8 ;  /* 0x0000000800037202 */ /* 0x000fe20000000f00 */
[----:B------:R-:W-:Y:S01]  /*19f0*/  IMAD.IADD R2, R9, 0x1, R5 ;  /* 0x0000000109027824 */ /* 0x000fe200078e0205 */
[----:B------:R-:W-:Y:S02]  /*1a00*/  @P2 IADD3 R17, PT, PT, R11, R4, RZ ;  /* 0x000000040b112210 */ /* 0x000fe40007ffe0ff */
[----:B------:R-:W-:Y:S02]  /*1a10*/  @P2 MOV R18, R10 ;  /* 0x0000000a00122202 */ /* 0x000fe40000000f00 */
.L_x_7877:
[----:B------:R-:W-:Y:S05]  /*1a20*/  BSYNC.RECONVERGENT B0 ;  /* 0x0000000000007941 */ /* 0x000fea0003800200 */
.L_x_7875:
        /* <DEDUP_REMOVED lines=34> */
[----:B------:R-:W-:Y:S01]  /*1c50*/  ISETP.GE.AND P1, PT, R18, RZ, PT ;  /* 0x000000ff1200720c */ /* 0x000fe20003f26270 */
[----:B-----5:R-:W-:Y:S01]  /*1c60*/  IMAD R6, R13, R226, RZ ;  /* 0x000000e20d067224 */ /* 0x020fe200078e02ff */
[----:B------:R-:W-:-:S03]  /*1c70*/  ISETP.NE.AND P2, PT, R0, RZ, PT ;  /* 0x000000ff0000720c */ /* 0x000fc60003f45270 */
[----:B------:R-:W-:Y:S01]  /*1c80*/  @P3 IADD3 R20, PT, PT, R20, 0x1, RZ ;  /* 0x0000000114143810 */ /* 0x000fe20007ffe0ff */
[C---:B------:R-:W-:Y:S02]  /*1c90*/  IMAD R17, R16.reuse, R227, R6 ;  /* 0x000000e310117224 */ /* 0x040fe400078e0206 */
[----:B------:R-:W-:Y:S01]  /*1ca0*/  IMAD.WIDE.U32 R30, R16, R226, R30 ;  /* 0x000000e2101e7225 */ /* 0x000fe200078e001e */
[----:B------:R-:W1:Y:S03]  /*1cb0*/  S2R R47, SR_CgaCtaId ;  /* 0x00000000002f7919 */ /* 0x000e660000008800 */
[----:B------:R-:W-:Y:S02]  /*1cc0*/  IMAD.MOV.U32 R6, RZ, RZ, R20 ;  /* 0x000000ffff067224 */ /* 0x000fe400078e0014 */
[----:B------:R-:W-:Y:S02]  /*1cd0*/  IMAD.IADD R21, R31, 0x1, R17 ;  /* 0x000000011f157824 */ /* 0x000fe400078e0211 */
[----:B------:R-:W-:Y:S01]  /*1ce0*/  IMAD.MOV.U32 R20, RZ, RZ, R30 ;  /* 0x000000ffff147224 */ /* 0x000fe200078e001e */
[----:B------:R-:W-:-:S02]  /*1cf0*/  @!P1 IADD3 R6, PT, PT, -R6, RZ, RZ ;  /* 0x000000ff06069210 */ /* 0x000fc40007ffe1ff */
[----:B------:R-:W-:-:S04]  /*1d00*/  @!P2 LOP3.LUT R6, RZ, R0, RZ, 0x33, !PT ;  /* 0x00000000ff06a212 */ /* 0x000fc800078e33ff */
[----:B------:R-:W-:Y:S01]  /*1d10*/  SHF.R.S32.HI R0, RZ, 0x1f, R6 ;  /* 0x0000001fff007819 */ /* 0x000fe20000011406 */
[----:B------:R-:W-:Y:S01]  /*1d20*/  IMAD.WIDE.U32 R20, R6, R26, R20 ;  /* 0x0000001a06147225 */ /* 0x000fe200078e0014 */
[----:B------:R-:W-:Y:S02]  /*1d30*/  SHF.R.U32.HI R140, RZ, 0x3, R45 ;  /* 0x00000003ff8c7819 */ /* 0x000fe4000001162d */
[----:B------:R-:W-:-:S03]  /*1d40*/  SHF.R.S32.HI R137, RZ, 0x1f, R236 ;  /* 0x0000001fff897819 */ /* 0x000fc600000114ec */
[----:B------:R-:W-:Y:S02]  /*1d50*/  IMAD R230, R227, R140, RZ ;  /* 0x0000008ce3e67224 */ /* 0x000fe400078e02ff */
[----:B------:R-:W-:Y:S01]  /*1d60*/  IMAD.MOV.U32 R141, RZ, RZ, RZ ;  /* 0x000000ffff8d7224 */ /* 0x000fe200078e00ff */
[----:B------:R-:W-:-:S04]  /*1d70*/  LOP3.LUT R46, R48, 0x1c0, RZ, 0xc0, !PT ;  /* 0x000001c0302e7812 */ /* 0x000fc800078ec0ff */
[----:B------:R-:W-:Y:S01]  /*1d80*/  LOP3.LUT R46, R46, 0x38, R45, 0xf8, !PT ;  /* 0x000000382e2e7812 */ /* 0x000fe200078ef82d */
[----:B------:R-:W-:Y:S01]  /*1d90*/  IMAD R228, R225, R140, RZ ;  /* 0x0000008ce1e47224 */ /* 0x000fe200078e02ff */
[-C--:B------:R-:W-:Y:S02]  /*1da0*/  LOP3.LUT R239, R239, R238.reuse, RZ, 0x3c, !PT ;  /* 0x000000eeefef7212 */ /* 0x080fe400078e3cff */
[--C-:B------:R-:W-:Y:S01]  /*1db0*/  LOP3.LUT R46, R46, 0x38, R48.reuse, 0x78, !PT ;  /* 0x000000382e2e7812 */ /* 0x100fe200078e7830 */
[----:B------:R-:W-:Y:S01]  /*1dc0*/  IMAD.SHL.U32 R59, R45, 0x4, RZ ;  /* 0x000000042d3b7824 */ /* 0x000fe200078e00ff */
[----:B------:R-:W-:Y:S02]  /*1dd0*/  SHF.L.U32 R33, R44, 0x8, RZ ;  /* 0x000000082c217819 */ /* 0x000fe400000006ff */
[----:B------:R-:W-:Y:S02]  /*1de0*/  LOP3.LUT R46, R46, 0x1e00, R48, 0xf8, !PT ;  /* 0x00001e002e2e7812 */ /* 0x000fe400078ef830 */
[----:B------:R-:W-:Y:S01]  /*1df0*/  LOP3.LUT R238, R239, R238, RZ, 0x3c, !PT ;  /* 0x000000eeefee7212 */ /* 0x000fe200078e3cff */
[C---:B------:R-:W-:Y:S01]  /*1e00*/  IMAD.SHL.U32 R52, R224.reuse, 0x10, RZ ;  /* 0x00000010e0347824 */ /* 0x040fe200078e00ff */
[----:B------:R-:W-:Y:S01]  /*1e10*/  SHF.L.U64.HI R53, R224, 0x4, R225 ;  /* 0x00000004e0357819 */ /* 0x000fe200000102e1 */
[C---:B------:R-:W-:Y:S01]  /*1e20*/  IMAD.SHL.U32 R50, R226.reuse, 0x10, RZ ;  /* 0x00000010e2327824 */ /* 0x040fe200078e00ff */
[----:B------:R-:W-:-:S02]  /*1e30*/  SHF.L.U64.HI R51, R226, 0x4, R227 ;  /* 0x00000004e2337819 */ /* 0x000fc400000102e3 */
[----:B------:R-:W-:Y:S02]  /*1e40*/  LOP3.LUT R59, R59, 0x1c, RZ, 0xc0, !PT ;  /* 0x0000001c3b3b7812 */ /* 0x000fe400078ec0ff */
[----:B------:R-:W-:Y:S02]  /*1e50*/  IADD3 R55, PT, PT, R33, -0x100, RZ ;  /* 0xffffff0021377810 */ /* 0x000fe40007ffe0ff */
[----:B------:R-:W-:Y:S01]  /*1e60*/  LOP3.LUT R239, R239, R238, RZ, 0x3c, !PT ;  /* 0x000000eeefef7212 */ /* 0x000fe200078e3cff */
[----:B--2---:R-:W-:-:S04]  /*1e70*/  @P0 IMAD.WIDE.U32 R30, R22, R7, RZ ;  /* 0x00000007161e0225 */ /* 0x004fc800078e00ff */
[----:B------:R-:W-:Y:S02]  /*1e80*/  @P0 IMAD R16, R23, R7, RZ ;  /* 0x0000000717100224 */ /* 0x000fe400078e02ff */
[----:B---3--:R-:W-:-:S04]  /*1e90*/  @!P0 IMAD.WIDE.U32 R18, R28, R237, RZ ;  /* 0x000000ed1c128225 */ /* 0x008fc800078e00ff */
[----:B------:R-:W-:Y:S02]  /*1ea0*/  @!P0 IMAD R28, R29, R237, RZ ;  /* 0x000000ed1d1c8224 */ /* 0x000fe400078e02ff */
[----:B------:R-:W-:Y:S02]  /*1eb0*/  @!P0 IMAD.MOV.U32 R17, RZ, RZ, R18 ;  /* 0x000000ffff118224 */ /* 0x000fe400078e0012 */
[----:B------:R-:W-:Y:S01]  /*1ec0*/  @P0 IMAD.MOV.U32 R17, RZ, RZ, R30 ;  /* 0x000000ffff110224 */ /* 0x000fe200078e001e */
[----:B------:R-:W-:Y:S01]  /*1ed0*/  @!P0 IADD3 R7, PT, PT, R19, R28, RZ ;  /* 0x0000001c13078210 */ /* 0x000fe20007ffe0ff */
[----:B------:R-:W-:Y:S02]  /*1ee0*/  IMAD R18, R27, R6, RZ ;  /* 0x000000061b127224 */ /* 0x000fe400078e02ff */
[----:B------:R-:W-:Y:S01]  /*1ef0*/  @P0 IMAD.IADD R7, R31, 0x1, R16 ;  /* 0x000000011f070824 */ /* 0x000fe200078e0210 */
[----:B------:R-:W-:Y:S01]  /*1f00*/  IADD3 R28, P1, PT, R12, R17, RZ ;  /* 0x000000110c1c7210 */ /* 0x000fe20007f3e0ff */
[----:B------:R-:W-:-:S02]  /*1f10*/  IMAD R26, R0, R26, R18 ;  /* 0x0000001a001a7224 */ /* 0x000fc400078e0212 */
[----:B------:R-:W-:Y:S01]  /*1f20*/  IMAD.MOV.U32 R18, RZ, RZ, R20 ;  /* 0x000000ffff127224 */ /* 0x000fe200078e0014 */
[----:B------:R-:W-:Y:S02]  /*1f30*/  IADD3.X R29, PT, PT, RZ, R7, RZ, P1, !PT ;  /* 0x00000007ff1d7210 */ /* 0x000fe40000ffe4ff */
[----:B------:R-:W-:Y:S02]  /*1f40*/  IADD3 R20, P1, PT, R12, R3, RZ ;  /* 0x000000030c147210 */ /* 0x000fe40007f3e0ff */
[----:B------:R-:W-:Y:S01]  /*1f50*/  SHF.R.S32.HI R3, RZ, 0x1f, R56 ;  /* 0x0000001fff037819 */ /* 0x000fe20000011438 */
[----:B------:R-:W-:-:S03]  /*1f60*/  IMAD.IADD R19, R21, 0x1, R26 ;  /* 0x0000000115137824 */ /* 0x000fc600078e021a */
[----:B------:R-:W-:Y:S01]  /*1f70*/  LEA.HI R3, R3, R56, RZ, 0x8 ;  /* 0x0000003803037211 */ /* 0x000fe200078f40ff */
[----:B------:R-:W-:Y:S01]  /*1f80*/  IMAD.WIDE.U32 R18, R140, R226, R18 ;  /* 0x000000e28c127225 */ /* 0x000fe200078e0012 */
[----:B------:R-:W-:Y:S02]  /*1f90*/  @!P0 MOV R147, R23 ;  /* 0x0000001700938202 */ /* 0x000fe40000000f00 */
[----:B------:R-:W-:Y:S01]  /*1fa0*/  SHF.R.S32.HI R3, RZ, 0x8, R3 ;  /* 0x00000008ff037819 */ /* 0x000fe20000011403 */
[----:B------:R-:W-:Y:S01]  /*1fb0*/  @!P0 IMAD.MOV.U32 R146, RZ, RZ, R22 ;  /* 0x000000ffff928224 */ /* 0x000fe200078e0016 */
[----:B------:R-:W-:Y:S01]  /*1fc0*/  @P0 MOV R146, R22 ;  /* 0x0000001600920202 */ /* 0x000fe20000000f00 */
[----:B------:R-:W-:Y:S01]  /*1fd0*/  IMAD R16, R25, R236, RZ ;  /* 0x000000ec19107224 */ /* 0x000fe200078e02ff */
[----:B------:R-:W-:Y:S01]  /*1fe0*/  IADD3 R230, PT, PT, R19, R230, RZ ;  /* 0x000000e613e67210 */ /* 0x000fe20007ffe0ff */
[----:B------:R-:W-:Y:S01]  /*1ff0*/  @P0 IMAD.MOV.U32 R147, RZ, RZ, R23 ;  /* 0x000000ffff930224 */ /* 0x000fe200078e0017 */
[----:B----4-:R-:W-:-:S02]  /*2000*/  LEA R231, P0, R18, R8, 0x1 ;  /* 0x0000000812e77211 */ /* 0x010fc400078008ff */
[----:B------:R-:W-:Y:S01]  /*2010*/  VIMNMX R54, PT, PT, R223, R3, !PT ;  /* 0x00000003df367248 */ /* 0x000fe20007fe0100 */
[----:B------:R-:W-:Y:S01]  /*2020*/  IMAD R7, R24, R137, R16 ;  /* 0x0000008918077224 */ /* 0x000fe200078e0210 */
[----:B------:R-:W-:Y:S01]  /*2030*/  MOV R17, 0x400 ;  /* 0x0000040000117802 */ /* 0x000fe20000000f00 */
[----:B------:R-:W-:Y:S01]  /*2040*/  IMAD.WIDE.U32 R28, R236, R24, R28 ;  /* 0x00000018ec1c7225 */ /* 0x000fe200078e001c */
[----:B------:R-:W-:-:S03]  /*2050*/  LEA.HI.X R230, R18, R9, R230, 0x1, P0 ;  /* 0x0000000912e67211 */ /* 0x000fc600000f0ce6 */
[----:B------:R-:W-:Y:S01]  /*2060*/  IMAD.WIDE.U32 R22, R233, 0x40, R140 ;  /* 0x00000040e9167825 */ /* 0x000fe200078e008c */
[----:B------:R-:W-:Y:S02]  /*2070*/  ISETP.GT.AND P0, PT, R44, R54, PT ;  /* 0x000000362c00720c */ /* 0x000fe40003f04270 */
[----:B-1----:R-:W-:Y:S01]  /*2080*/  LEA R47, R47, R17, 0x18 ;  /* 0x000000112f2f7211 */ /* 0x002fe200078ec0ff */
[----:B------:R-:W-:Y:S01]  /*2090*/  IMAD.IADD R17, R29, 0x1, R7 ;  /* 0x000000011d117824 */ /* 0x000fe200078e0207 */
[----:B------:R-:W-:Y:S01]  /*20a0*/  IADD3.X R21, PT, PT, RZ, R2, RZ, P1, !PT ;  /* 0x00000002ff157210 */ /* 0x000fe20000ffe4ff */
[----:B------:R-:W-:Y:S02]  /*20b0*/  IMAD.MOV.U32 R16, RZ, RZ, R28 ;  /* 0x000000ffff107224 */ /* 0x000fe400078e001c */
[----:B------:R-:W-:Y:S02]  /*20c0*/  IMAD R2, R23, R146, RZ ;  /* 0x0000009217027224 */ /* 0x000fe400078e02ff */
[----:B------:R-:W-:-:S04]  /*20d0*/  IMAD.WIDE.U32 R20, R140, R224, R20 ;  /* 0x000000e08c147225 */ /* 0x000fc800078e0014 */
[C---:B------:R-:W-:Y:S02]  /*20e0*/  IMAD R2, R22.reuse, R147, R2 ;  /* 0x0000009316027224 */ /* 0x040fe400078e0202 */
[----:B------:R-:W-:Y:S01]  /*20f0*/  IMAD.WIDE.U32 R16, R22, R146, R16 ;  /* 0x0000009216107225 */ /* 0x000fe200078e0010 */
[----:B------:R-:W-:-:S03]  /*2100*/  LEA R229, P1, R20, R14, 0x1 ;  /* 0x0000000e14e57211 */ /* 0x000fc600078208ff */
[----:B------:R-:W-:Y:S01]  /*2110*/  IMAD.IADD R228, R21, 0x1, R228 ;  /* 0x0000000115e47824 */ /* 0x000fe200078e02e4 */
[----:B------:R-:W-:Y:S01]  /*2120*/  LEA R138, P2, R16, R4, 0x1 ;  /* 0x00000004108a7211 */ /* 0x000fe200078408ff */
[----:B------:R-:W-:Y:S01]  /*2130*/  IMAD.IADD R2, R17, 0x1, R2 ;  /* 0x0000000111027824 */ /* 0x000fe200078e0202 */
[----:B------:R-:W-:Y:S01]  /*2140*/  LEA.HI R11, R11, R11, RZ, 0x1 ;  /* 0x0000000b0b0b7211 */ /* 0x000fe200078f08ff */
[----:B------:R-:W-:Y:S01]  /*2150*/  IMAD R46, R46, 0x2, R47 ;  /* 0x000000022e2e7824 */ /* 0x000fe200078e022f */
[----:B------:R-:W-:Y:S02]  /*2160*/  LEA.HI.X R228, R20, R15, R228, 0x1, P1 ;  /* 0x0000000f14e47211 */ /* 0x000fe400008f0ce4 */
[----:B------:R-:W-:Y:S01]  /*2170*/  LEA.HI.X R139, R16, R5, R2, 0x1, P2 ;  /* 0x00000005108b7211 */ /* 0x000fe200010f0c02 */
        /* <DEDUP_REMOVED lines=12> */
[----:B------:R-:W-:Y:S01]  /*2240*/  IMAD.IADD R10, R55, 0x1, R10 ;  /* 0x00000001370a7824 */ /* 0x000fe200078e020a */
        /* <DEDUP_REMOVED lines=64> */
[C---:B-----5:R-:W-:Y:S01]  /*2650*/  SHF.L.U64.HI R67, R144.reuse, 0x5, R145 ;  /* 0x0000000590437819 */ /* 0x060fe20000010291 */
        /* <DEDUP_REMOVED lines=8> */
[C---:B------:R-:W-:Y:S01]  /*26e0*/  SHF.L.U64.HI R71, R144.reuse, 0x7, R145 ;  /* 0x0000000790477819 */ /* 0x040fe20000010291 */
        /* <DEDUP_REMOVED lines=63> */
.L_x_7949:
[----:B------:R-:W-:Y:S01]  /*2ae0*/  VIADD R102, R102, 0x100 ;  /* 0x0000010066667836 */ /* 0x000fe20000000000 */
[----:B------:R-:W-:Y:S01]  /*2af0*/  UMOV UR6, URZ ;  /* 0x000000ff00067c82 */ /* 0x000fe20008000000 */
[----:B------:R-:W-:Y:S01]  /*2b00*/  VIADD R103, R103, 0x100 ;  /* 0x0000010067677836 */ /* 0x000fe20000000000 */
[----:B------:R-:W-:Y:S01]  /*2b10*/  BSSY.RECONVERGENT B1, `(.L_x_7879) ;  /* 0x0000aca000017945 */ /* 0x000fe20003800200 */
[----:B------:R-:W-:Y:S01]  /*2b20*/  IMAD.MOV.U32 R135, RZ, RZ, R101 ;  /* 0x000000ffff877224 */ /* 0x000fe200078e0065 */
[----:B------:R-:W-:Y:S01]  /*2b30*/  ISETP.GE.OR P4, PT, R140, R102, P2 ;  /* 0x000000668c00720c */ /* 0x000fe20001786670 */
[----:B------:R-:W-:Y:S01]  /*2b40*/  VIADD R101, R101, 0xffffff00 ;  /* 0xffffff0065657836 */ /* 0x000fe20000000000 */
[----:B------:R-:W-:Y:S02]  /*2b50*/  ISETP.GE.AND P2, PT, R12, R234, PT ;  /* 0x000000ea0c00720c */ /* 0x000fe40003f46270 */
        /* <DEDUP_REMOVED lines=11> */
[----:B------:R-:W-:Y:S01]  /*2c10*/  @!P4 IMAD.MOV.U32 R17, RZ, RZ, R82 ;  /* 0x000000ffff11c224 */ /* 0x000fe200078e0052 */
[----:B------:R1:W2:Y:S01]  /*2c20*/  @!P4 LD.E.128 R4, desc[UR4][R74.64] ;  /* 0x000000044a04c980 */ /* 0x0002a2000c101d00 */
[----:B------:R-:W-:Y:S02]  /*2c30*/  P2R R3, PR, RZ, 0x2 ;  /* 0x00000002ff037803 */ /* 0x000fe40000000000 */
[----:B------:R-:W-:Y:S01]  /*2c40*/  IMAD.X R27, R73, 0x1, R61, P0 ;  /* 0x00000001491b7824 */ /* 0x000fe200000e063d */
[----:B------:R-:W-:Y:S02]  /*2c50*/  LEA R24, P1, R50, R83, 0x1 ;  /* 0x0000005332187211 */ /* 0x000fe400078208ff */
[----:B------:R-:W-:Y:S02]  /*2c60*/  ISETP.NE.AND P3, PT, R3, RZ, PT ;  /* 0x000000ff0300720c */ /* 0x000fe40003f65270 */
[----:B------:R-:W-:Y:S02]  /*2c70*/  @!P5 IADD3 R40, P0, PT, R26, R62, RZ ;  /* 0x0000003e1a28d210 */ /* 0x000fe40007f1e0ff */
[----:B------:R-:W-:Y:S02]  /*2c80*/  LEA.HI.X R25, R50, R82, R51, 0x1, P1 ;  /* 0x0000005232197211 */ /* 0x000fe400008f0c33 */
[C---:B----4-:R-:W-:Y:S01]  /*2c90*/  @!P5 LEA R38, P1, R226.reuse, R24, 0x5 ;  /* 0x00000018e226d211 */ /* 0x050fe200078228ff */
[----:B------:R-:W-:Y:S01]  /*2ca0*/  @!P5 IMAD.X R41, R27, 0x1, R61, P0 ;  /* 0x000000011b29d824 */ /* 0x000fe200000e063d */
[----:B------:R-:W-:Y:S02]  /*2cb0*/  P2R R2, PR, RZ, 0x40 ;  /* 0x00000040ff027803 */ /* 0x000fe40000000000 */
[----:B------:R-:W-:Y:S02]  /*2cc0*/  @!P5 LEA.HI.X R39, R226, R25, R227, 0x5, P1 ;  /* 0x00000019e227d211 */ /* 0x000fe400008f2ce3 */
[----:B------:R-:W-:Y:S02]  /*2cd0*/  ISETP.GE.OR P1, PT, R124, R102, P2 ;  /* 0x000000667c00720c */ /* 0x000fe40001726670 */
[----:B------:R-:W-:Y:S02]  /*2ce0*/  @!P3 LEA R18, P0, R142, R26, 0x6 ;  /* 0x0000001a8e12b211 */ /* 0x000fe400078030ff */
[----:B------:R-:W-:Y:S02]  /*2cf0*/  ISETP.LT.OR P5, PT, R124, R103, P1 ;  /* 0x000000677c00720c */ /* 0x000fe40000fa1670 */
[----:B------:R-:W-:Y:S01]  /*2d00*/  @!P3 LEA.HI.X R19, R142, R27, R143, 0x6, P0 ;  /* 0x0000001b8e13b211 */ /* 0x000fe200000f348f */
[----:B-1----:R-:W-:Y:S01]  /*2d10*/  VIADD R75, R134, 0xffffffff ;  /* 0xffffffff864b7836 */ /* 0x002fe20000000000 */
[----:B------:R-:W-:Y:S02]  /*2d20*/  @!P3 LEA R36, P0, R226, R24, 0x6 ;  /* 0x00000018e224b211 */ /* 0x000fe400078030ff */
[----:B------:R-:W-:Y:S01]  /*2d30*/  ISETP.NE.AND P1, PT, R8, RZ, PT ;  /* 0x000000ff0800720c */ /* 0x000fe20003f25270 */
[----:B------:R-:W-:Y:S01]  /*2d40*/  IMAD.MOV.U32 R134, RZ, RZ, R75 ;  /* 0x000000ffff867224 */ /* 0x000fe200078e004b */
        /* <DEDUP_REMOVED lines=35> */
[-C--:B------:R-:W-:Y:S02]  /*2f80*/  ISETP.LT.OR P3, PT, R126, R103.reuse, P0 ;  /* 0x000000677e00720c */ /* 0x080fe40000761670 */
[-C--:B------:R-:W-:Y:S05]  /*2f90*/  ISETP.GE.OR P0, PT, R125, R102.reuse, P2 ;  /* 0x000000667d00720c */ /* 0x080fea0001706670 */
[----:B------:R-:W-:Y:S02]  /*2fa0*/  @!P1 IMAD R16, R143, 0xa0, RZ ;  /* 0x000000a08f109824 */ /* 0x000fe400078e02ff */
[----:B------:R-:W-:Y:S02]  /*2fb0*/  @!P1 IMAD R18, R227, 0xa0, RZ ;  /* 0x000000a0e3129824 */ /* 0x000fe400078e02ff */
[----:B-1----:R-:W-:Y:S01]  /*2fc0*/  @!P1 IMAD.WIDE.U32 R36, R142, 0xa0, R26 ;  /* 0x000000a08e249825 */ /* 0x002fe200078e001a */
[----:B------:R1:W2:Y:S03]  /*2fd0*/  @!P6 LD.E.128 R4, desc[UR4][R20.64] ;  /* 0x000000041404e980 */ /* 0x0002a6000c101d00 */
[----:B------:R-:W-:Y:S02]  /*2fe0*/  @!P1 IMAD.IADD R37, R37, 0x1, R16 ;  /* 0x0000000125259824 */ /* 0x000fe400078e0210 */
[----:B------:R-:W-:Y:S04]  /*2ff0*/  @!P1 IMAD.WIDE.U32 R38, R226, 0xa0, R24 ;  /* 0x000000a0e2269825 */ /* 0x000fe800078e0018 */
[----:B------:R-:W-:Y:S02]  /*3000*/  @!P1 IMAD.IADD R39, R39, 0x1, R18 ;  /* 0x0000000127279824 */ /* 0x000fe400078e0212 */
[----:B------:R-:W-:Y:S02]  /*3010*/  @!P3 IMAD R16, R143, 0xc0, RZ ;  /* 0x000000c08f10b824 */ /* 0x000fe400078e02ff */
[----:B------:R-:W-:Y:S01]  /*3020*/  @!P3 IMAD R18, R227, 0xc0, RZ ;  /* 0x000000c0e312b824 */ /* 0x000fe200078e02ff */
[----:B-1----:R-:W-:Y:S01]  /*3030*/  P2R R21, PR, RZ, 0x2 ;  /* 0x00000002ff157803 */ /* 0x002fe20000000000 */
[----:B--2---:R1:W-:Y:S01]  /*3040*/  @!P6 ST.E.128 desc[UR4][R22.64], R4 ;  /* 0x000000041600e985 */ /* 0x0043e2000c101d04 */
[C---:B------:R-:W-:Y:S04]  /*3050*/  ISETP.GE.OR P6, PT, R121.reuse, R102, P2 ;  /* 0x000000667900720c */ /* 0x040fe800017c6670 */
[-C--:B------:R-:W-:Y:S01]  /*3060*/  ISETP.LT.OR P6, PT, R121, R103.reuse, P6 ;  /* 0x000000677900720c */ /* 0x080fe200037c1670 */
[----:B-1----:R1:W2:Y:S01]  /*3070*/  @!P1 LD.E.128 R4, desc[UR4][R36.64] ;  /* 0x0000000424049980 */ /* 0x0022a2000c101d00 */
[----:B------:R-:W-:Y:S01]  /*3080*/  P2R R22, PR, RZ, 0x8 ;  /* 0x00000008ff167803 */ /* 0x000fe20000000000 */
[----:B-1----:R-:W-:Y:S05]  /*3090*/  @!P3 IMAD.WIDE.U32 R36, R142, 0xc0, R26 ;  /* 0x000000c08e24b825 */ /* 0x002fea00078e001a */
[----:B------:R-:W-:Y:S01]  /*30a0*/  @!P3 IADD3 R37, PT, PT, R37, R16, RZ ;  /* 0x000000102525b210 */ /* 0x000fe20007ffe0ff */
        /* <DEDUP_REMOVED lines=40> */
[----:B-1----:R-:W-:Y:S01]  /*3330*/  @!P1 IMAD.WIDE.U32 R36, R226, 0x140, R24 ;  /* 0x00000140e2249825 */ /* 0x002fe200078e0018 */
[----:B------:R1:W2:Y:S03]  /*3340*/  @!P1 LD.E.128 R4, desc[UR4][R30.64] ;  /* 0x000000041e049980 */ /* 0x0002a6000c101d00 */
[----:B------:R-:W-:Y:S02]  /*3350*/  @!P1 IMAD.IADD R37, R37, 0x1, R28 ;  /* 0x0000000125259824 */ /* 0x000fe400078e021c */
[----:B------:R-:W-:Y:S02]  /*3360*/  @!P6 IMAD R28, R227, 0x160, RZ ;  /* 0x00000160e31ce824 */ /* 0x000fe400078e02ff */
[----:B-1----:R-:W-:Y:S05]  /*3370*/  @!P6 IMAD.WIDE.U32 R30, R142, 0x160, R26 ;  /* 0x000001608e1ee825 */ /* 0x002fea00078e001a */
[----:B------:R-:W-:Y:S01]  /*3380*/  @!P6 IADD3 R31, PT, PT, R31, R16, RZ ;  /* 0x000000101f1fe210 */ /* 0x000fe20007ffe0ff */
        /* <DEDUP_REMOVED lines=34> */
[----:B---3--:R-:W-:Y:S05]  /*35b0*/  SHF.L.U32 R4, R4, 0x8, RZ ;  /* 0x0000000804047819 */ /* 0x008fea00000006ff */
        /* <DEDUP_REMOVED lines=23> */
[C---:B------:R-:W-:Y:S02]  /*3730*/  LEA R22, P5, R52.reuse, R81, 0x1 ;  /* 0x0000005134167211 */ /* 0x040fe400078a08ff */
        /* <DEDUP_REMOVED lines=121> */
.L_x_7880:
        /* <DEDUP_REMOVED lines=73> */
.L_x_7884:
[----:B------:R-:W-:Y:S05]  /*4360*/  BSYNC.RECONVERGENT B0 ;  /* 0x0000000000007941 */ /* 0x000fea0003800200 */
.L_x_7883:
        /* <DEDUP_REMOVED lines=53> */
.L_x_7886:
[----:B------:R-:W-:Y:S05]  /*46c0*/  BSYNC.RECONVERGENT B0 ;  /* 0x0000000000007941 */ /* 0x000fea0003800200 */
.L_x_7885:
        /* <DEDUP_REMOVED lines=53> */
.L_x_7888:
[----:B------:R-:W-:Y:S05]  /*4a20*/  BSYNC.RECONVERGENT B0 ;  /* 0x0000000000007941 */ /* 0x000fea0003800200 */
.L_x_7887:
        /* <DEDUP_REMOVED lines=54> */
.L_x_7890:
[----:B------:R-:W-:Y:S05]  /*4d90*/  BSYNC.RECONVERGENT B0 ;  /* 0x0000000000007941 */ /* 0x000fea0003800200 */
.L_x_7889:
        /* <DEDUP_REMOVED lines=57> */
.L_x_7892:
[----:B------:R-:W-:Y:S05]  /*5130*/  BSYNC.RECONVERGENT B0 ;  /* 0x0000000000007941 */ /* 0x000fea0003800200 */
.L_x_7891:
        /* <DEDUP_REMOVED lines=54> */
.L_x_7894:
[----:B------:R-:W-:Y:S05]  /*54a0*/  BSYNC.RECONVERGENT B0 ;  /* 0x0000000000007941 */ /* 0x000fea0003800200 */
.L_x_7893:
        /* <DEDUP_REMOVED lines=57> */
.L_x_7896:
[----:B------:R-:W-:Y:S05]  /*5840*/  BSYNC.RECONVERGENT B0 ;  /* 0x0000000000007941 */ /* 0x000fea0003800200 */
.L_x_7895:
        /* <DEDUP_REMOVED lines=56> */
.L_x_7898:
[----:B------:R-:W-:Y:S05]  /*5bd0*/  BSYNC.RECONVERGENT B0 ;  /* 0x0000000000007941 */ /* 0x000fea0003800200 */
.L_x_7897:
        /* <DEDUP_REMOVED lines=57> */
.L_x_7900:
[----:B------:R-:W-:Y:S05]  /*5f70*/  BSYNC.RECONVERGENT B0 ;  /* 0x0000000000007941 */ /* 0x000fea0003800200 */
.L_x_7899:
        /* <DEDUP_REMOVED lines=54> */
.L_x_7902:
[----:B------:R-:W-:Y:S05]  /*62e0*/  BSYNC.RECONVERGENT B0 ;  /* 0x0000000000007941 */ /* 0x000fea0003800200 */
.L_x_7901:
        /* <DEDUP_REMOVED lines=66> */
.L_x_7904:
[----:B------:R-:W-:Y:S05]  /*6710*/  BSYNC.RECONVERGENT B0 ;  /* 0x0000000000007941 */ /* 0x000fea0003800200 */
.L_x_7903:
        /* <DEDUP_REMOVED lines=55> */
.L_x_7906:
[----:B------:R-:W-:Y:S05]  /*6a90*/  BSYNC.RECONVERGENT B0 ;  /* 0x0000000000007941 */ /* 0x000fea0003800200 */
.L_x_7905:
        /* <DEDUP_REMOVED lines=55> */
.L_x_7908:
[----:B------:R-:W-:Y:S05]  /*6e10*/  BSYNC.RECONVERGENT B0 ;  /* 0x0000000000007941 */ /* 0x000fea0003800200 */
.L_x_7907:
        /* <DEDUP_REMOVED lines=55> */
.L_x_7910:
[----:B------:R-:W-:Y:S05]  /*7190*/  BSYNC.RECONVERGENT B0 ;  /* 0x0000000000007941 */ /* 0x000fea0003800200 */
.L_x_7909:
        /* <DEDUP_REMOVED lines=55> */
.L_x_7912:
[----:B------:R-:W-:Y:S05]  /*7510*/  BSYNC.RECONVERGENT B0 ;  /* 0x0000000000007941 */ /* 0x000fea0003800200 */
.L_x_7911:
        /* <DEDUP_REMOVED lines=55> */
.L_x_7914:
[----:B------:R-:W-:Y:S05]  /*7890*/  BSYNC.RECONVERGENT B0 ;  /* 0x0000000000007941 */ /* 0x000fea0003800200 */
.L_x_7913:
[----:B------:R-:W5:Y:S02]  /*78a0*/  LD.E R0, desc[UR4][R164.64+0xd0] ;  /* 0x0000d004a4007980 */ /* 0x000f64000c101900 */
[----:B-----5:R-:W-:Y:S05]  /*78b0*/  IMAD.U32 R0, R0, -0x80, RZ ;  /* 0xffffff8000007824 */ /* 0x020fea00078e00ff */
[C---:B------:R-:W-:Y:S02]  /*78c0*/  LEA R14, P1, R0.reuse, R14, 0x1 ;  /* 0x0000000e000e7211 */ /* 0x040fe400078208ff */
[C---:B------:R-:W-:Y:S02]  /*78d0*/  LEA R34, P0, R0.reuse, R34, 0x1 ;  /* 0x0000002200227211 */ /* 0x040fe400078008ff */
[C---:B------:R-:W-:Y:S02]  /*78e0*/  LEA.HI.X.SX32 R15, R0.reuse, R15, 0x1, P1 ;  /* 0x0000000f000f7211 */ /* 0x040fe400008f0eff */
[----:B------:R-:W-:Y:S01]  /*78f0*/  LEA.HI.X.SX32 R35, R0, R35, 0x1, P0 ;  /* 0x0000002300237211 */ /* 0x000fe200000f0eff */
[----:B------:R-:W-:Y:S05]  /*7900*/  BRA `(.L_x_7881) ;  /* 0x0000005c00a87947 */ /* 0x000fea0003800000 */
.L_x_7882:
        /* <DEDUP_REMOVED lines=97> */
.L_x_7916:
[----:B------:R-:W-:Y:S05]  /*7f20*/  BSYNC.RECONVERGENT B0 ;  /* 0x0000000000007941 */ /* 0x000fea0003800200 */
.L_x_7915:
        /* <DEDUP_REMOVED lines=92> */
.L_x_7918:
[----:B------:R-:W-:Y:S05]  /*84f0*/  BSYNC.RECONVERGENT B0 ;  /* 0x0000000000007941 */ /* 0x000fea0003800200 */
.L_x_7917:
        /* <DEDUP_REMOVED lines=96> */
.L_x_7920:
[----:B------:R-:W-:Y:S05]  /*8b00*/  BSYNC.RECONVERGENT B0 ;  /* 0x0000000000007941 */ /* 0x000fea0003800200 */
.L_x_7919:
        /* <DEDUP_REMOVED lines=90> */
.L_x_7922:
[----:B------:R-:W-:Y:S05]  /*90b0*/  BSYNC.RECONVERGENT B0 ;  /* 0x0000000000007941 */ /* 0x000fea0003800200 */
.L_x_7921:
        /* <DEDUP_REMOVED lines=90> */
.L_x_7924:
[----:B------:R-:W-:Y:S05]  /*9660*/  BSYNC.RECONVERGENT B0 ;  /* 0x0000000000007941 */ /* 0x000fea0003800200 */
.L_x_7923:
        /* <DEDUP_REMOVED lines=94> */
.L_x_7926:
[----:B------:R-:W-:Y:S05]  /*9c50*/  BSYNC.RECONVERGENT B0 ;  /* 0x0000000000007941 */ /* 0x000fea0003800200 */
.L_x_7925:
        /* <DEDUP_REMOVED lines=90> */
.L_x_7928:
[----:B------:R-:W-:Y:S05]  /*a200*/  BSYNC.RECONVERGENT B0 ;  /* 0x0000000000007941 */ /* 0x000fea0003800200 */
.L_x_7927:
        /* <DEDUP_REMOVED lines=93> */
.L_x_7930:
[----:B------:R-:W-:Y:S05]  /*a7e0*/  BSYNC.RECONVERGENT B0 ;  /* 0x0000000000007941 */ /* 0x000fea0003800200 */
.L_x_7929:
        /* <DEDUP_REMOVED lines=93> */
.L_x_7932:
[----:B------:R-:W-:Y:S05]  /*adc0*/  BSYNC.RECONVERGENT B0 ;  /* 0x0000000000007941 */ /* 0x000fea0003800200 */
.L_x_7931:
        /* <DEDUP_REMOVED lines=94> */
.L_x_7934:
[----:B------:R-:W-:Y:S05]  /*b3b0*/  BSYNC.RECONVERGENT B0 ;  /* 0x0000000000007941 */ /* 0x000fea0003800200 */
.L_x_7933:
        /* <DEDUP_REMOVED lines=91> */
.L_x_7936:
[----:B------:R-:W-:Y:S05]  /*b970*/  BSYNC.RECONVERGENT B0 ;  /* 0x0000000000007941 */ /* 0x000fea0003800200 */
.L_x_7935:
        /* <DEDUP_REMOVED lines=94> */
.L_x_7938:
[----:B------:R-:W-:Y:S05]  /*bf60*/  BSYNC.RECONVERGENT B0 ;  /* 0x0000000000007941 */ /* 0x000fea0003800200 */
.L_x_7937:
        /* <DEDUP_REMOVED lines=94> */
.L_x_7940:
[----:B------:R-:W-:Y:S05]  /*c550*/  BSYNC.RECONVERGENT B0 ;  /* 0x0000000000007941 */ /* 0x000fea0003800200 */
.L_x_7939:
        /* <DEDUP_REMOVED lines=94> */
.L_x_7942:
[----:B------:R-:W-:Y:S05]  /*cb40*/  BSYNC.RECONVERGENT B0 ;  /* 0x0000000000007941 */ /* 0x000fea0003800200 */
.L_x_7941:
        /* <DEDUP_REMOVED lines=95> */
.L_x_7944:
[----:B------:R-:W-:Y:S05]  /*d140*/  BSYNC.RECONVERGENT B0 ;  /* 0x0000000000007941 */ /* 0x000fea0003800200 */
.L_x_7943:
        /* <DEDUP_REMOVED lines=91> */
.L_x_7946:
[----:B------:R-:W-:Y:S05]  /*d700*/  BSYNC.RECONVERGENT B0 ;  /* 0x0000000000007941 */ /* 0x000fea0003800200 */
.L_x_7945:
        /* <DEDUP_REMOVED lines=10> */
.L_x_7881:
[----:B------:R-:W-:Y:S05]  /*d7b0*/  BSYNC.RECONVERGENT B1 ;  /* 0x0000000000017941 */ /* 0x000fea0003800200 */
.L_x_7879:
        /* <DEDUP_REMOVED lines=101> */
.L_x_7948:
[----:B------:R-:W-:Y:S05]  /*de10*/  BSYNC.RECONVERGENT B0 ;  /* 0x0000000000007941 */ /* 0x000fea0003800200 */
.L_x_7947:
[----:B------:R-:W-:Y:S11]  /*de20*/  ISETP.GT.AND P0, PT, R75, R54, PT ;  /* 0x000000364b00720c */ /* 0x000ff60003f04270 */
[----:B------:R-:W-:Y:S02]  /*de30*/  @!UPT UIADD3 URZ, UPT, UPT, URZ, URZ, URZ ;  /* 0x000000fffffff290 */ /* 0x000fe4000fffe0ff */
[----:B------:R-:W-:Y:S05]  /*de40*/  @P0 BRA `(.L_x_7949) ;  /* 0xffffff4c00240947 */ /* 0x000fea000383ffff */
.L_x_7878:
        /* <DEDUP_REMOVED lines=19> */
.L_x_7954:
[----:B------:R2:W-:Y:S02]  /*df80*/  STS.128 [R46], RZ ;  /* 0x000000ff2e007388 */ /* 0x0005e40000000c00 */
.L_x_7953:
[----:B------:R-:W-:Y:S05]  /*df90*/  BSYNC.RECONVERGENT B0 ;  /* 0x0000000000007941 */ /* 0x000fea0003800200 */
.L_x_7952:
        /* <DEDUP_REMOVED lines=17> */
.L_x_7956:
[----:B------:R-:W-:Y:S05]  /*e0b0*/  BSYNC.RECONVERGENT B0 ;  /* 0x0000000000007941 */ /* 0x000fea0003800200 */
.L_x_7955:
        /* <DEDUP_REMOVED lines=11> */
.L_x_7958:
[----:B------:R-:W-:Y:S05]  /*e170*/  BSYNC.RECONVERGENT B0 ;  /* 0x0000000000007941 */ /* 0x000fea0003800200 */
.L_x_7957:
        /* <DEDUP_REMOVED lines=11> */
.L_x_7951:
        /* <DEDUP_REMOVED lines=46> */
[----:B------:R-:W-:Y:S01]  /*e510*/  IMAD.U32 R23, R10, 0x10000, RZ ;  /* 0x000100000a177824 */ /* 0x000fe200078e00ff */
[----:B------:R-:W-:Y:S01]  /*e520*/  LOP3.LUT R21, R11, 0xffff0000, RZ, 0xc0, !PT ;  /* 0xffff00000b157812 */ /* 0x000fe200078ec0ff */
[----:B------:R-:W-:Y:S01]  /*e530*/  IMAD.U32 R17, R8, 0x10000, RZ ;  /* 0x0001000008117824 */ /* 0x000fe200078e00ff */
[C---:B------:R-:W-:Y:S02]  /*e540*/  SHF.L.U32 R14, R9.reuse, 0x10, RZ ;  /* 0x00000010090e7819 */ /* 0x040fe400000006ff */
[----:B------:R-:W-:-:S02]  /*e550*/  LOP3.LUT R9, R9, 0xffff0000, RZ, 0xc0, !PT ;  /* 0xffff000009097812 */ /* 0x000fc400078ec0ff */
[----:B------:R-:W-:Y:S02]  /*e560*/  LOP3.LUT R25, R10, 0xffff0000, RZ, 0xc0, !PT ;  /* 0xffff00000a197812 */ /* 0x000fe400078ec0ff */
[----:B------:R-:W-:Y:S02]  /*e570*/  LOP3.LUT R24, R8, 0xffff0000, RZ, 0xc0, !PT ;  /* 0xffff000008187812 */ /* 0x000fe400078ec0ff */
[----:B--2---:R-:W-:Y:S02]  /*e580*/  LOP3.LUT R11, R5, 0xffff0000, RZ, 0xc0, !PT ;  /* 0xffff0000050b7812 */ /* 0x004fe400078ec0ff */
[----:B------:R-:W-:Y:S02]  /*e590*/  LOP3.LUT R18, R4, 0xffff0000, RZ, 0xc0, !PT ;  /* 0xffff000004127812 */ /* 0x000fe400078ec0ff */
[----:B---3--:R-:W-:Y:S01]  /*e5a0*/  LOP3.LUT R19, R7, 0xffff0000, RZ, 0xc0, !PT ;  /* 0xffff000007137812 */ /* 0x008fe200078ec0ff */
[----:B------:R-:W-:Y:S01]  /*e5b0*/  FMUL.FTZ R10, R21, R11 ;  /* 0x0000000b150a7220 */ /* 0x000fe20000410000 */
        /* <DEDUP_REMOVED lines=28> */
.L_x_7965:
[----:B------:R-:W-:Y:S05]  /*e780*/  BSYNC.RECONVERGENT B0 ;  /* 0x0000000000007941 */ /* 0x000fea0003800200 */
.L_x_7964:
[----:B-----5:R3:W-:Y:S01]  /*e790*/  STS.128 [R46], R8 ;  /* 0x000000082e007388 */ /* 0x0207e20000000c00 */
[----:B------:R-:W-:Y:S05]  /*e7a0*/  BRA `(.L_x_7962) ;  /* 0x0000000000047947 */ /* 0x000fea0003800000 */
.L_x_7963:
[----:B------:R2:W-:Y:S02]  /*e7b0*/  STS.128 [R46], RZ ;  /* 0x000000ff2e007388 */ /* 0x0005e40000000c00 */
.L_x_7962:
[----:B------:R-:W-:Y:S05]  /*e7c0*/  BSYNC.RECONVERGENT B1 ;  /* 0x0000000000017941 */ /* 0x000fea0003800200 */
.L_x_7961:
        /* <DEDUP_REMOVED lines=33> */
[----:B----4-:R-:W-:Y:S01]  /*e9e0*/  LOP3.LUT R21, R7, 0xffff0000, RZ, 0xc0, !PT ;  /* 0xffff000007157812 */ /* 0x010fe200078ec0ff */
        /* <DEDUP_REMOVED lines=29> */
.L_x_7969:
[----:B------:R-:W-:Y:S05]  /*ebc0*/  BSYNC.RECONVERGENT B0 ;  /* 0x0000000000007941 */ /* 0x000fea0003800200 */
.L_x_7968:
[----:B-----5:R1:W-:Y:S02]  /*ebd0*/  STS.128 [R46+0x800], R8 ;  /* 0x000800082e007388 */ /* 0x0203e40000000c00 */
.L_x_7967:
[----:B------:R-:W-:Y:S05]  /*ebe0*/  BSYNC.RECONVERGENT B1 ;  /* 0x0000000000017941 */ /* 0x000fea0003800200 */
.L_x_7966:
        /* <DEDUP_REMOVED lines=45> */
[----:B------:R-:W-:Y:S01]  /*eec0*/  FFMA.FTZ R8, R14, R22, -R8 ;  /* 0x000000160e087223 */ /* 0x000fe20000010808 */
        /* <DEDUP_REMOVED lines=18> */
.L_x_7973:
[----:B------:R-:W-:Y:S05]  /*eff0*/  BSYNC.RECONVERGENT B0 ;  /* 0x0000000000007941 */ /* 0x000fea0003800200 */
.L_x_7972:
[----:B-----5:R1:W-:Y:S02]  /*f000*/  STS.128 [R46+0x1000], R8 ;  /* 0x001000082e007388 */ /* 0x0203e40000000c00 */
.L_x_7971:
[----:B------:R-:W-:Y:S05]  /*f010*/  BSYNC.RECONVERGENT B1 ;  /* 0x0000000000017941 */ /* 0x000fea0003800200 */
.L_x_7970:
        /* <DEDUP_REMOVED lines=25> */
[C---:B------:R-:W-:Y:S01]  /*f1b0*/  SHF.L.U32 R15, R10.reuse, 0x10, RZ ;  /* 0x000000100a0f7819 */ /* 0x040fe200000006ff */
[C---:B------:R-:W-:Y:S01]  /*f1c0*/  IMAD.U32 R19, R11.reuse, 0x10000, RZ ;  /* 0x000100000b137824 */ /* 0x040fe200078e00ff */
[----:B------:R-:W-:Y:S02]  /*f1d0*/  LOP3.LUT R14, R10, 0xffff0000, RZ, 0xc0, !PT ;  /* 0xffff00000a0e7812 */ /* 0x000fe400078ec0ff */
[----:B------:R-:W-:-:S02]  /*f1e0*/  LOP3.LUT R10, R11, 0xffff0000, RZ, 0xc0, !PT ;  /* 0xffff00000b0a7812 */ /* 0x000fc400078ec0ff */
[C---:B-1----:R-:W-:Y:S02]  /*f1f0*/  SHF.L.U32 R7, R8.reuse, 0x10, RZ ;  /* 0x0000001008077819 */ /* 0x042fe400000006ff */
[----:B------:R-:W-:Y:S02]  /*f200*/  LOP3.LUT R6, R8, 0xffff0000, RZ, 0xc0, !PT ;  /* 0xffff000008067812 */ /* 0x000fe400078ec0ff */
[----:B---3--:R-:W-:Y:S01]  /*f210*/  SHF.L.U32 R9, R4, 0x10, RZ ;  /* 0x0000001004097819 */ /* 0x008fe200000006ff */
[----:B--2---:R-:W-:Y:S01]  /*f220*/  IMAD.U32 R8, R2, 0x10000, RZ ;  /* 0x0001000002087824 */ /* 0x004fe200078e00ff */
[----:B------:R-:W-:Y:S02]  /*f230*/  LOP3.LUT R18, R4, 0xffff0000, RZ, 0xc0, !PT ;  /* 0xffff000004127812 */ /* 0x000fe400078ec0ff */
[----:B------:R-:W-:Y:S01]  /*f240*/  LOP3.LUT R2, R2, 0xffff0000, RZ, 0xc0, !PT ;  /* 0xffff000002027812 */ /* 0x000fe200078ec0ff */
[C---:B------:R-:W-:Y:S01]  /*f250*/  FMUL.FTZ R4, R6.reuse, R8 ;  /* 0x0000000806047220 */ /* 0x040fe20000410000 */
[----:B------:R-:W-:-:S03]  /*f260*/  FMUL.FTZ R6, R6, R9 ;  /* 0x0000000906067220 */ /* 0x000fc60000410000 */
[C---:B------:R-:W-:Y:S01]  /*f270*/  FFMA.FTZ R4, R7.reuse, R9, -R4 ;  /* 0x0000000907047223 */ /* 0x040fe20000010804 */
[----:B------:R-:W-:Y:S01]  /*f280*/  FFMA.FTZ R6, R7, R8, R6 ;  /* 0x0000000807067223 */ /* 0x000fe20000010006 */
[C---:B------:R-:W-:Y:S01]  /*f290*/  FMUL.FTZ R11, R0.reuse, R2 ;  /* 0x00000002000b7220 */ /* 0x040fe20000410000 */
[----:B------:R-:W-:Y:S01]  /*f2a0*/  SHF.L.U32 R7, R3, 0x10, RZ ;  /* 0x0000001003077819 */ /* 0x000fe200000006ff */
[----:B------:R-:W-:Y:S01]  /*f2b0*/  FMUL.FTZ R0, R0, R18 ;  /* 0x0000001200007220 */ /* 0x000fe20000410000 */
[----:B------:R-:W-:Y:S01]  /*f2c0*/  IMAD.U32 R8, R5, 0x10000, RZ ;  /* 0x0001000005087824 */ /* 0x000fe200078e00ff */
[----:B------:R-:W-:Y:S02]  /*f2d0*/  LOP3.LUT R3, R3, 0xffff0000, RZ, 0xc0, !PT ;  /* 0xffff000003037812 */ /* 0x000fe400078ec0ff */
[----:B------:R-:W-:Y:S01]  /*f2e0*/  LOP3.LUT R5, R5, 0xffff0000, RZ, 0xc0, !PT ;  /* 0xffff000005057812 */ /* 0x000fe200078ec0ff */
[----:B------:R-:W-:Y:S01]  /*f2f0*/  FFMA.FTZ R2, R16, R2, R0 ;  /* 0x0000000210027223 */ /* 0x000fe20000010000 */
[----:B------:R-:W-:Y:S01]  /*f300*/  FMUL.FTZ R0, R14, R7 ;  /* 0x000000070e007220 */ /* 0x000fe20000410000 */
[----:B------:R-:W-:Y:S01]  /*f310*/  FMUL.FTZ R9, R10, R3 ;  /* 0x000000030a097220 */ /* 0x000fe20000410000 */
[----:B------:R-:W-:Y:S01]  /*f320*/  FMUL.FTZ R14, R14, R8 ;  /* 0x000000080e0e7220 */ /* 0x000fe20000410000 */
        /* <DEDUP_REMOVED lines=14> */
.L_x_7975:
[----:B------:R-:W-:Y:S05]  /*f410*/  BSYNC.RECONVERGENT B0 ;  /* 0x0000000000007941 */ /* 0x000fea0003800200 */
.L_x_7974:
[----:B-----5:R1:W-:Y:S01]  /*f420*/  STS.128 [R46+0x1800], R8 ;  /* 0x001800082e007388 */ /* 0x0203e20000000c00 */
[----:B------:R-:W-:Y:S05]  /*f430*/  BRA `(.L_x_7959) ;  /* 0x0000001800247947 */ /* 0x000fea0003800000 */
.L_x_7960:
        /* <DEDUP_REMOVED lines=97> */
.L_x_7980:
[----:B------:R-:W-:Y:S05]  /*fa50*/  BSYNC.RECONVERGENT B0 ;  /* 0x0000000000007941 */ /* 0x000fea0003800200 */
.L_x_7979:
[----:B-----5:R2:W-:Y:S01]  /*fa60*/  STS.128 [R46], R20 ;  /* 0x000000142e007388 */ /* 0x0205e20000000c00 */
[----:B------:R-:W-:Y:S05]  /*fa70*/  BRA `(.L_x_7977) ;  /* 0x0000000000047947 */ /* 0x000fea0003800000 */
.L_x_7978:
[----:B------:R3:W-:Y:S02]  /*fa80*/  STS.128 [R46], RZ ;  /* 0x000000ff2e007388 */ /* 0x0007e40000000c00 */
.L_x_7977:
[----:B------:R-:W-:Y:S05]  /*fa90*/  BSYNC.RECONVERGENT B1 ;  /* 0x0000000000017941 */ /* 0x000fea0003800200 */
.L_x_7976:
        /* <DEDUP_REMOVED lines=93> */
.L_x_7984:
[----:B------:R-:W-:Y:S05]  /*10070*/  BSYNC.RECONVERGENT B0 ;  /* 0x0000000000007941 */ /* 0x000fea0003800200 */
.L_x_7983:
[----:B-----5:R1:W-:Y:S02]  /*10080*/  STS.128 [R46+0x800], R20 ;  /* 0x000800142e007388 */ /* 0x0203e40000000c00 */
.L_x_7982:
[----:B------:R-:W-:Y:S05]  /*10090*/  BSYNC.RECONVERGENT B1 ;  /* 0x0000000000017941 */ /* 0x000fea0003800200 */
.L_x_7981:
        /* <DEDUP_REMOVED lines=94> */
.L_x_7988:
[----:B------:R-:W-:Y:S05]  /*10680*/  BSYNC.RECONVERGENT B0 ;  /* 0x0000000000007941 */ /* 0x000fea0003800200 */
.L_x_7987:
[----:B-----5:R2:W-:Y:S02]  /*10690*/  STS.128 [R46+0x1000], R20 ;  /* 0x001000142e007388 */ /* 0x0205e40000000c00 */
.L_x_7986:
[----:B------:R-:W-:Y:S05]  /*106a0*/  BSYNC.RECONVERGENT B1 ;  /* 0x0000000000017941 */ /* 0x000fea0003800200 */
.L_x_7985:
        /* <DEDUP_REMOVED lines=20> */
[----:B-1----:R-:W-:Y:S01]  /*107f0*/  LEA R10, P2, R36, R138, 0x1 ;  /* 0x0000008a240a7211 */ /* 0x002fe200078408ff */
[----:B------:R-:W-:Y:S01]  /*10800*/  IMAD.SHL.U32 R0, R24, 0x2, RZ ;  /* 0x0000000218007824 */ /* 0x000fe200078e00ff */
[----:B------:R-:W-:-:S02]  /*10810*/  IADD3.X R2, PT, PT, R25, R3, R2, P1, P0 ;  /* 0x0000000319027210 */ /* 0x000fc40000fe0402 */
[----:B------:R-:W-:Y:S02]  /*10820*/  LEA.HI.X R11, R36, R139, R8, 0x1, P2 ;  /* 0x0000008b240b7211 */ /* 0x000fe400010f0c08 */
[----:B------:R-:W-:Y:S02]  /*10830*/  SHF.L.U64.HI R2, R24, 0x1, R2 ;  /* 0x0000000118027819 */ /* 0x000fe40000010202 */
[----:B--2---:R-:W-:Y:S02]  /*10840*/  IADD3 R20, P0, PT, R28, R0, RZ ;  /* 0x000000001c147210 */ /* 0x004fe40007f1e0ff */
        /* <DEDUP_REMOVED lines=70> */
.L_x_7990:
[----:B------:R-:W-:Y:S05]  /*10cb0*/  BSYNC.RECONVERGENT B0 ;  /* 0x0000000000007941 */ /* 0x000fea0003800200 */
.L_x_7989:
[----:B-----5:R1:W-:Y:S02]  /*10cc0*/  STS.128 [R46+0x1800], R4 ;  /* 0x001800042e007388 */ /* 0x0203e40000000c00 */
.L_x_7959:
[----:B------:R-:W-:Y:S05]  /*10cd0*/  BSYNC.RECONVERGENT B2 ;  /* 0x0000000000027941 */ /* 0x000fea0003800200 */
.L_x_7950:
        /* <DEDUP_REMOVED lines=13> */
.L_x_7993:
[----:B------:R1:W-:Y:S02]  /*10db0*/  STS.128 [R46+0x2000], RZ ;  /* 0x002000ff2e007388 */ /* 0x0003e40000000c00 */
.L_x_7992:
[----:B------:R-:W-:Y:S05]  /*10dc0*/  BSYNC.RECONVERGENT B0 ;  /* 0x0000000000007941 */ /* 0x000fea0003800200 */
.L_x_7991:
[----:B------:R-:W-:Y:S01]  /*10dd0*/  ISETP.GE.AND P1, PT, R26, R55, PT ;  /* 0x000000371a00720c */ /* 0x000fe20003f26270 */
[----:B------:R-:W-:Y:S01]  /*10de0*/  BSSY.RECONVERGENT B0, `(.L_x_7994) ;  /* 0x000000c000007945 */ /* 0x000fe20003800200 */
[----:B---34-:R-:W-:-:S04]  /*10df0*/  LEA R18, P0, R52, R229, 0x1 ;  /* 0x000000e534127211 */ /* 0x018fc800078008ff */
        /* <DEDUP_REMOVED lines=9> */
.L_x_7996:
[----:B------:R4:W-:Y:S02]  /*10e90*/  STS.128 [R46+0x2800], RZ ;  /* 0x002800ff2e007388 */ /* 0x0009e40000000c00 */
.L_x_7995:
[----:B------:R-:W-:Y:S05]  /*10ea0*/  BSYNC.RECONVERGENT B0 ;  /* 0x0000000000007941 */ /* 0x000fea0003800200 */
.L_x_7994:
        /* <DEDUP_REMOVED lines=12> */
.L_x_7999:
[----:B------:R1:W-:Y:S02]  /*10f70*/  STS.128 [R46+0x3000], RZ ;  /* 0x003000ff2e007388 */ /* 0x0003e40000000c00 */
.L_x_7998:
[----:B------:R-:W-:Y:S05]  /*10f80*/  BSYNC.RECONVERGENT B0 ;  /* 0x0000000000007941 */ /* 0x000fea0003800200 */
.L_x_7997:
        /* <DEDUP_REMOVED lines=12> */
.L_x_8002:
[----:B------:R1:W-:Y:S02]  /*11050*/  STS.128 [R46+0x3800], RZ ;  /* 0x003800ff2e007388 */ /* 0x0003e40000000c00 */
.L_x_8001:
[----:B------:R-:W-:Y:S05]  /*11060*/  BSYNC.RECONVERGENT B0 ;  /* 0x0000000000007941 */ /* 0x000fea0003800200 */
.L_x_8000:
        /* <DEDUP_REMOVED lines=16> */
.L_x_8005:
[----:B------:R1:W-:Y:S02]  /*11170*/  STS.128 [R46+0x4000], RZ ;  /* 0x004000ff2e007388 */ /* 0x0003e40000000c00 */
.L_x_8004:
[----:B------:R-:W-:Y:S05]  /*11180*/  BSYNC.RECONVERGENT B0 ;  /* 0x0000000000007941 */ /* 0x000fea0003800200 */
.L_x_8003:
[----:B-1----:R-:W-:Y:S01]  /*11190*/  IADD3 R11, PT, PT, R140, 0x50, RZ ;  /* 0x000000508c0b7810 */ /* 0x002fe20007ffe0ff */
[----:B------:R-:W-:Y:S03]  /*111a0*/  BSSY.RECONVERGENT B0, `(.L_x_8006) ;  /* 0x000000d000007945 */ /* 0x000fe60003800200 */
[----:B------:R-:W-:-:S13]  /*111b0*/  ISETP.GE.AND P0, PT, R11, R55, PT ;  /* 0x000000370b00720c */ /* 0x000fda0003f06270 */
[----:B------:R-:W-:Y:S05]  /*111c0*/  @P0 BRA `(.L_x_8007) ;  /* 0x0000000000280947 */ /* 0x000fea0003800000 */
[----:B------:R-:W-:-:S13]  /*111d0*/  ISETP.GE.AND P0, PT, R12, R234, PT ;  /* 0x000000ea0c00720c */ /* 0x000fda0003f06270 */
[----:B------:R-:W-:Y:S05]  /*111e0*/  @P0 BRA `(.L_x_8008) ;  /* 0x00000000001c0947 */ /* 0x000fea0003800000 */
[----:B------:R-:W-:-:S04]  /*111f0*/  LEA R2, P0, R224, R18, 0x7 ;  /* 0x00000012e0027211 */ /* 0x000fc800078038ff */
[----:B-----5:R-:W-:-:S05]  /*11200*/  LEA.HI.X R3, R224, R19, R225, 0x7, P0 ;  /* 0x00000013e0037211 */ /* 0x020fca00000f3ce1 */
[----:B------:R-:W-:Y:S01]  /*11210*/  @!PT LDS RZ, [RZ] ;  /* 0x00000000fffff984 */ /* 0x000fe20000000800 */
[----:B------:R-:W-:Y:S01]  /*11220*/  @!PT LDS RZ, [RZ] ;  /* 0x00000000fffff984 */ /* 0x000fe20000000800 */
[----:B------:R-:W-:Y:S01]  /*11230*/  @!PT LDS RZ, [RZ] ;  /* 0x00000000fffff984 */ /* 0x000fe20000000800 */
[----:B------:R1:W-:Y:S01]  /*11240*/  LDGSTS.E.BYPASS.LTC128B.128 [R46+0x4800], desc[UR4][R2.64] ;  /* 0x04800000022e7fae */ /* 0x0003e2000b981a04 */
[----:B------:R-:W-:Y:S05]  /*11250*/  BRA `(.L_x_8007) ;  /* 0x0000000000047947 */ /* 0x000fea0003800000 */
.L_x_8008:
[----:B------:R1:W-:Y:S02]  /*11260*/  STS.128 [R46+0x4800], RZ ;  /* 0x004800ff2e007388 */ /* 0x0003e40000000c00 */
.L_x_8007:
[----:B------:R-:W-:Y:S05]  /*11270*/  BSYNC.RECONVERGENT B0 ;  /* 0x0000000000007941 */ /* 0x000fea0003800200 */
.L_x_8006:
        /* <DEDUP_REMOVED lines=16> */
.L_x_8011:
[----:B------:R1:W-:Y:S02]  /*11380*/  STS.128 [R46+0x5000], RZ ;  /* 0x005000ff2e007388 */ /* 0x0003e40000000c00 */
.L_x_8010:
[----:B------:R-:W-:Y:S05]  /*11390*/  BSYNC.RECONVERGENT B0 ;  /* 0x0000000000007941 */ /* 0x000fea0003800200 */
.L_x_8009:
        /* <DEDUP_REMOVED lines=16> */
.L_x_8014:
[----:B------:R1:W-:Y:S02]  /*114a0*/  STS.128 [R46+0x5800], RZ ;  /* 0x005800ff2e007388 */ /* 0x0003e40000000c00 */
.L_x_8013:
[----:B------:R-:W-:Y:S05]  /*114b0*/  BSYNC.RECONVERGENT B0 ;  /* 0x0000000000007941 */ /* 0x000fea0003800200 */
.L_x_8012:
        /* <DEDUP_REMOVED lines=16> */
.L_x_8017:
[----:B------:R1:W-:Y:S02]  /*115c0*/  STS.128 [R46+0x6000], RZ ;  /* 0x006000ff2e007388 */ /* 0x0003e40000000c00 */
.L_x_8016:
[----:B------:R-:W-:Y:S05]  /*115d0*/  BSYNC.RECONVERGENT B0 ;  /* 0x0000000000007941 */ /* 0x000fea0003800200 */
.L_x_8015:
        /* <DEDUP_REMOVED lines=13> */
.L_x_8020:
[----:B------:R1:W-:Y:S02]  /*116b0*/  STS.128 [R46+0x6800], RZ ;  /* 0x006800ff2e007388 */ /* 0x0003e40000000c00 */
.L_x_8019:
[----:B------:R-:W-:Y:S05]  /*116c0*/  BSYNC.RECONVERGENT B0 ;  /* 0x0000000000007941 */ /* 0x000fea0003800200 */
.L_x_8018:
        /* <DEDUP_REMOVED lines=16> */
.L_x_8023:
[----:B------:R1:W-:Y:S02]  /*117d0*/  STS.128 [R46+0x7000], RZ ;  /* 0x007000ff2e007388 */ /* 0x0003e40000000c00 */
.L_x_8022:
[----:B------:R-:W-:Y:S05]  /*117e0*/  BSYNC.RECONVERGENT B0 ;  /* 0x0000000000007941 */ /* 0x000fea0003800200 */
.L_x_8021:
        /* <DEDUP_REMOVED lines=16> */
.L_x_8026:
[----:B------:R1:W-:Y:S02]  /*118f0*/  STS.128 [R46+0x7800], RZ ;  /* 0x007800ff2e007388 */ /* 0x0003e40000000c00 */
.L_x_8025:
[----:B------:R-:W-:Y:S05]  /*11900*/  BSYNC.RECONVERGENT B0 ;  /* 0x0000000000007941 */ /* 0x000fea0003800200 */
.L_x_8024:
        /* <DEDUP_REMOVED lines=16> */
.L_x_8029:
[----:B------:R1:W-:Y:S02]  /*11a10*/  STS.128 [R46+0x8000], RZ ;  /* 0x008000ff2e007388 */ /* 0x0003e40000000c00 */
.L_x_8028:
[----:B------:R-:W-:Y:S05]  /*11a20*/  BSYNC.RECONVERGENT B0 ;  /* 0x0000000000007941 */ /* 0x000fea0003800200 */
.L_x_8027:
[----:B-1---5:R-:W-:Y:S01]  /*11a30*/  IADD3 R3, PT, PT, R140, 0xd0, RZ ;  /* 0x000000d08c037810 */ /* 0x022fe20007ffe0ff */
        /* <DEDUP_REMOVED lines=15> */
.L_x_8032:
[----:B------:R1:W-:Y:S02]  /*11b30*/  STS.128 [R46+0x8800], RZ ;  /* 0x008800ff2e007388 */ /* 0x0003e40000000c00 */
.L_x_8031:
[----:B------:R-:W-:Y:S05]  /*11b40*/  BSYNC.RECONVERGENT B0 ;  /* 0x0000000000007941 */ /* 0x000fea0003800200 */
.L_x_8030:
        /* <DEDUP_REMOVED lines=16> */
.L_x_8035:
[----:B------:R1:W-:Y:S02]  /*11c50*/  STS.128 [R46+0x9000], RZ ;  /* 0x009000ff2e007388 */ /* 0x0003e40000000c00 */
.L_x_8034:
[----:B------:R-:W-:Y:S05]  /*11c60*/  BSYNC.RECONVERGENT B0 ;  /* 0x0000000000007941 */ /* 0x000fea0003800200 */
.L_x_8033:
        /* <DEDUP_REMOVED lines=14> */
.L_x_8038:
[----:B------:R1:W-:Y:S02]  /*11d50*/  STS.128 [R46+0x9800], RZ ;  /* 0x009800ff2e007388 */ /* 0x0003e40000000c00 */
.L_x_8037:
[----:B------:R-:W-:Y:S05]  /*11d60*/  BSYNC.RECONVERGENT B0 ;  /* 0x0000000000007941 */ /* 0x000fea0003800200 */
.L_x_8036:
[----:B--2---:R-:W1:Y:S04]  /*11d70*/  LD.E.64 R22, desc[UR4][R164.64+0x1c0] ;  /* 0x0001c004a4167980 */ /* 0x004e68000c101b00 */
[----:B---3--:R-:W2:Y:S01]  /*11d80*/  LD.E.64 R18, desc[UR4][R164.64+0x1b8] ;  /* 0x0001b804a4127980 */ /* 0x008ea2000c101b00 */
[----:B------:R-:W-:-:S03]  /*11d90*/  MOV R136, R236 ;  /* 0x000000ec00887202 */ /* 0x000fc60000000f00 */
[----:B------:R-:W3:Y:S04]  /*11da0*/  LD.E R16, desc[UR4][R164.64+0xd8] ;  /* 0x0000d804a4107980 */ /* 0x000ee8000c101900 */
[----:B------:R-:W0:Y:S04]  /*11db0*/  LDGDEPBAR ;  /* 0x00000000000079af */ /* 0x000e280000000000 */
[----:B------:R1:W5:Y:S02]  /*11dc0*/  LD.E R15, desc[UR4][R164.64+0x184] ;  /* 0x00018404a40f7980 */ /* 0x000364000c101900 */
[----:B-1----:R-:W-:-:S04]  /*11dd0*/  IMAD.WIDE.U32 R20, R237, R22, R136 ;  /* 0x00000016ed147225 */ /* 0x002fc800078e0088 */
[----:B------:R-:W-:Y:S01]  /*11de0*/  IMAD R0, R23, R237, RZ ;  /* 0x000000ed17007224 */ /* 0x000fe200078e02ff */
[----:B--2---:R-:W-:-:S04]  /*11df0*/  LEA R242, P0, R20, R18, 0x2 ;  /* 0x0000001214f27211 */ /* 0x004fc800078010ff */
[----:B------:R-:W-:-:S04]  /*11e00*/  IADD3 R0, PT, PT, R21, R0, RZ ;  /* 0x0000000015007210 */ /* 0x000fc80007ffe0ff */
[----:B------:R-:W-:Y:S01]  /*11e10*/  LEA.HI.X R243, R20, R19, R0, 0x2, P0 ;  /* 0x0000001314f37211 */ /* 0x000fe200000f1400 */
[----:B---3--:R-:W1:Y:S01]  /*11e20*/  MUFU.RCP R16, R16 ;  /* 0x0000001000107308 */ /* 0x008e620000001000 */
[----:B------:R2:W5:Y:S04]  /*11e30*/  LD.E R0, desc[UR4][R164.64+0x188] ;  /* 0x00018804a4007980 */ /* 0x000568000c101900 */
[----:B------:R-:W1:Y:S01]  /*11e40*/  LD.E R242, desc[UR4][R242.64] ;  /* 0x00000004f2f27980 */ /* 0x000e62000c101900 */
[----:B------:R-:W-:-:S04]  /*11e50*/  DEPBAR.LE SB0, 0x0 ;  /* 0x000080000000791a */ /* 0x000fc80000000000 */
[----:B------:R-:W-:Y:S01]  /*11e60*/  BSSY.RECONVERGENT B0, `(.L_x_8039) ;  /* 0x0000010000007945 */ /* 0x000fe20003800200 */
[----:B------:R-:W-:Y:S01]  /*11e70*/  BAR.SYNC.DEFER_BLOCKING 0x0 ;  /* 0x0000000000007b1d */ /* 0x000fe20000010000 */
[----:B-1----:R-:W-:-:S05]  /*11e80*/  FMUL.FTZ R242, R242, R16 ;  /* 0x00000010f2f27220 */ /* 0x002fca0000410000 */
[----:B--2---:R-:W-:Y:S05]  /*11e90*/  @P2 BRA `(.L_x_8040) ;  /* 0x00000000002c2947 */ /* 0x004fea0003800000 */
        /* <DEDUP_REMOVED lines=9> */
.L_x_8041:
[----:B------:R2:W-:Y:S01]  /*11f30*/  STS.128 [R46+0xa000], RZ ;  /* 0x00a000ff2e007388 */ /* 0x0005e20000000c00 */
[----:B------:R-:W-:Y:S05]  /*11f40*/  BRA `(.L_x_8042) ;  /* 0x0000000000047947 */ /* 0x000fea0003800000 */
.L_x_8040:
[----:B------:R3:W-:Y:S02]  /*11f50*/  STS.128 [R46+0xa000], RZ ;  /* 0x00a000ff2e007388 */ /* 0x0007e40000000c00 */
.L_x_8042:
[----:B------:R-:W-:Y:S05]  /*11f60*/  BSYNC.RECONVERGENT B0 ;  /* 0x0000000000007941 */ /* 0x000fea0003800200 */
.L_x_8039:
        /* <DEDUP_REMOVED lines=13> */
.L_x_8045:
[----:B------:R1:W-:Y:S02]  /*12040*/  STS.128 [R46+0xa800], RZ ;  /* 0x00a800ff2e007388 */ /* 0x0003e40000000c00 */
.L_x_8044:
[----:B------:R-:W-:Y:S05]  /*12050*/  BSYNC.RECONVERGENT B0 ;  /* 0x0000000000007941 */ /* 0x000fea0003800200 */
.L_x_8043:
        /* <DEDUP_REMOVED lines=13> */
.L_x_8048:
[----:B------:R1:W-:Y:S02]  /*12130*/  STS.128 [R46+0xb000], RZ ;  /* 0x00b000ff2e007388 */ /* 0x0003e40000000c00 */
.L_x_8047:
[----:B------:R-:W-:Y:S05]  /*12140*/  BSYNC.RECONVERGENT B0 ;  /* 0x0000000000007941 */ /* 0x000fea0003800200 */
.L_x_8046:
        /* <DEDUP_REMOVED lines=13> */
.L_x_8051:
[----:B------:R1:W-:Y:S02]  /*12220*/  STS.128 [R46+0xb800], RZ ;  /* 0x00b800ff2e007388 */ /* 0x0003e40000000c00 */
.L_x_8050:
[----:B------:R-:W-:Y:S05]  /*12230*/  BSYNC.RECONVERGENT B0 ;  /* 0x0000000000007941 */ /* 0x000fea0003800200 */
.L_x_8049:
        /* <DEDUP_REMOVED lines=16> */
.L_x_8054:
[----:B------:R1:W-:Y:S02]  /*12340*/  STS.128 [R46+0xc000], RZ ;  /* 0x00c000ff2e007388 */ /* 0x0003e40000000c00 */
.L_x_8053:
[----:B------:R-:W-:Y:S05]  /*12350*/  BSYNC.RECONVERGENT B0 ;  /* 0x0000000000007941 */ /* 0x000fea0003800200 */
.L_x_8052:
        /* <DEDUP_REMOVED lines=13> */
.L_x_8057:
[----:B------:R1:W-:Y:S02]  /*12430*/  STS.128 [R46+0xc800], RZ ;  /* 0x00c800ff2e007388 */ /* 0x0003e40000000c00 */
.L_x_8056:
[----:B------:R-:W-:Y:S05]  /*12440*/  BSYNC.RECONVERGENT B0 ;  /* 0x0000000000007941 */ /* 0x000fea0003800200 */
.L_x_8055:
        /* <DEDUP_REMOVED lines=17> */
.L_x_8060:
[----:B------:R1:W-:Y:S02]  /*12560*/  STS.128 [R46+0xd000], RZ ;  /* 0x00d000ff2e007388 */ /* 0x0003e40000000c00 */
.L_x_8059:
[----:B------:R-:W-:Y:S05]  /*12570*/  BSYNC.RECONVERGENT B0 ;  /* 0x0000000000007941 */ /* 0x000fea0003800200 */
.L_x_8058:
        /* <DEDUP_REMOVED lines=16> */
.L_x_8063:
[----:B------:R1:W-:Y:S02]  /*12680*/  STS.128 [R46+0xd800], RZ ;  /* 0x00d800ff2e007388 */ /* 0x0003e40000000c00 */
.L_x_8062:
[----:B------:R-:W-:Y:S05]  /*12690*/  BSYNC.RECONVERGENT B0 ;  /* 0x0000000000007941 */ /* 0x000fea0003800200 */
.L_x_8061:
        /* <DEDUP_REMOVED lines=17> */
.L_x_8066:
[----:B------:R1:W-:Y:S02]  /*127b0*/  STS.128 [R46+0xe000], RZ ;  /* 0x00e000ff2e007388 */ /* 0x0003e40000000c00 */
.L_x_8065:
[----:B------:R-:W-:Y:S05]  /*127c0*/  BSYNC.RECONVERGENT B0 ;  /* 0x0000000000007941 */ /* 0x000fea0003800200 */
.L_x_8064:
        /* <DEDUP_REMOVED lines=13> */
.L_x_8069:
[----:B------:R1:W-:Y:S02]  /*128a0*/  STS.128 [R46+0xe800], RZ ;  /* 0x00e800ff2e007388 */ /* 0x0003e40000000c00 */
.L_x_8068:
[----:B------:R-:W-:Y:S05]  /*128b0*/  BSYNC.RECONVERGENT B0 ;  /* 0x0000000000007941 */ /* 0x000fea0003800200 */
.L_x_8067:
        /* <DEDUP_REMOVED lines=17> */
.L_x_8072:
[----:B------:R1:W-:Y:S02]  /*129d0*/  STS.128 [R46+0xf000], RZ ;  /* 0x00f000ff2e007388 */ /* 0x0003e40000000c00 */
.L_x_8071:
[----:B------:R-:W-:Y:S05]  /*129e0*/  BSYNC.RECONVERGENT B0 ;  /* 0x0000000000007941 */ /* 0x000fea0003800200 */
.L_x_8070:
        /* <DEDUP_REMOVED lines=16> */
.L_x_8075:
[----:B------:R1:W-:Y:S02]  /*12af0*/  STS.128 [R46+0xf800], RZ ;  /* 0x00f800ff2e007388 */ /* 0x0003e40000000c00 */
.L_x_8074:
[----:B------:R-:W-:Y:S05]  /*12b00*/  BSYNC.RECONVERGENT B0 ;  /* 0x0000000000007941 */ /* 0x000fea0003800200 */
.L_x_8073:
        /* <DEDUP_REMOVED lines=17> */
.L_x_8078:
[----:B------:R1:W-:Y:S02]  /*12c20*/  STS.128 [R46+0x10000], RZ ;  /* 0x010000ff2e007388 */ /* 0x0003e40000000c00 */
.L_x_8077:
[----:B------:R-:W-:Y:S05]  /*12c30*/  BSYNC.RECONVERGENT B0 ;  /* 0x0000000000007941 */ /* 0x000fea0003800200 */
.L_x_8076:
        /* <DEDUP_REMOVED lines=16> */
.L_x_8081:
[----:B------:R1:W-:Y:S02]  /*12d40*/  STS.128 [R46+0x10800], RZ ;  /* 0x010800ff2e007388 */ /* 0x0003e40000000c00 */
.L_x_8080:
[----:B------:R-:W-:Y:S05]  /*12d50*/  BSYNC.RECONVERGENT B0 ;  /* 0x0000000000007941 */ /* 0x000fea0003800200 */
.L_x_8079:
        /* <DEDUP_REMOVED lines=17> */
.L_x_8084:
[----:B------:R1:W-:Y:S02]  /*12e70*/  STS.128 [R46+0x11000], RZ ;  /* 0x011000ff2e007388 */ /* 0x0003e40000000c00 */
.L_x_8083:
[----:B------:R-:W-:Y:S05]  /*12e80*/  BSYNC.RECONVERGENT B0 ;  /* 0x0000000000007941 */ /* 0x000fea0003800200 */
.L_x_8082:
[----:B------:R-:W-:Y:S01]  /*12e90*/  ISETP.GE.AND P0, PT, R140, R55, PT ;  /* 0x000000378c00720c */ /* 0x000fe20003f06270 */
[----:B------:R-:W-:-:S12]  /*12ea0*/  BSSY.RECONVERGENT B0, `(.L_x_8085) ;  /* 0x000000f000007945 */ /* 0x000fd80003800200 */
[----:B------:R1:W-:Y:S01]  /*12eb0*/  @P0 STS.128 [R46+0x11800], RZ ;  /* 0x011800ff2e000388 */ /* 0x0003e20000000c00 */
[----:B------:R-:W-:Y:S05]  /*12ec0*/  @P0 BRA `(.L_x_8086) ;  /* 0x0000000000300947 */ /* 0x000fea0003800000 */
[----:B------:R-:W-:-:S13]  /*12ed0*/  ISETP.GE.AND P0, PT, R12, R234, PT ;  /* 0x000000ea0c00720c */ /* 0x000fda0003f06270 */
        /* <DEDUP_REMOVED lines=10> */
.L_x_8087:
[----:B------:R1:W-:Y:S02]  /*12f80*/  STS.128 [R46+0x11800], RZ ;  /* 0x011800ff2e007388 */ /* 0x0003e40000000c00 */
.L_x_8086:
[----:B------:R-:W-:Y:S05]  /*12f90*/  BSYNC.RECONVERGENT B0 ;  /* 0x0000000000007941 */ /* 0x000fea0003800200 */
.L_x_8085:
[--C-:B------:R-:W-:Y:S01]  /*12fa0*/  SHF.R.U32.HI R216, RZ, 0x1, R45.reuse ;  /* 0x00000001ffd87819 */ /* 0x100fe2000001162d */
[C---:B------:R-:W-:Y:S01]  /*12fb0*/  IMAD.SHL.U32 R14, R45.reuse, 0x40, RZ ;  /* 0x000000402d0e7824 */ /* 0x040fe200078e00ff */
[C---:B------:R-:W-:Y:S01]  /*12fc0*/  LOP3.LUT P4, RZ, R45.reuse, 0x2, RZ, 0xc0, !PT ;  /* 0x000000022dff7812 */ /* 0x040fe2000788c0ff */
        /* <DEDUP_REMOVED lines=10> */
[----:B------:R-:W-:Y:S02]  /*13070*/  LOP3.LUT R48, R4, 0x38, R48, 0x78, !PT ;  /* 0x0000003804307812 */ /* 0x000fe400078e7830 */
[----:B------:R-:W-:Y:S02]  /*13080*/  LOP3.LUT R3, R217, 0x200, R14, 0xf8, !PT ;  /* 0x00000200d9037812 */ /* 0x000fe400078ef80e */
[----:B------:R-:W-:Y:S02]  /*13090*/  LOP3.LUT R4, R14, 0x400, RZ, 0xc0, !PT ;  /* 0x000004000e047812 */ /* 0x000fe400078ec0ff */
[----:B------:R-:W-:-:S02]  /*130a0*/  LOP3.LUT R3, R3, R2, RZ, 0xfc, !PT ;  /* 0x0000000203037212 */ /* 0x000fc400078efcff */
[----:B------:R-:W-:Y:S01]  /*130b0*/  SEL R34, R34, 0xffffffe0, !P4 ;  /* 0xffffffe022227807 */ /* 0x000fe20006000000 */
[----:B------:R-:W-:Y:S01]  /*130c0*/  IMAD R4, R48, 0x2, R4 ;  /* 0x0000000230047824 */ /* 0x000fe200078e0204 */
[----:B------:R-:W-:Y:S01]  /*130d0*/  LOP3.LUT P2, RZ, R45, 0x4, RZ, 0xc0, !PT ;  /* 0x000000042dff7812 */ /* 0x000fe2000784c0ff */
        /* <DEDUP_REMOVED lines=8> */
[----:B------:R-:W-:Y:S01]  /*13160*/  IMAD.MOV.U32 R48, RZ, RZ, 0x40 ;  /* 0x00000040ff307424 */ /* 0x000fe200078e00ff */
[----:B------:R-:W1:Y:S01]  /*13170*/  LDSM.16.M88.4 R24, [R35+0x3000] ;  /* 0x003000002318783b */ /* 0x000e620000000200 */
[----:B-----5:R-:W-:Y:S01]  /*13180*/  IADD3 R245, PT, PT, R0, R49, -R235 ;  /* 0x0000003100f57210 */ /* 0x020fe20007ffe8eb */
[----:B------:R-:W-:Y:S01]  /*13190*/  IMAD R0, R233, 0x40, R49 ;  /* 0x00000040e9007824 */ /* 0x000fe200078e0231 */
[----:B------:R-:W-:Y:S01]  /*131a0*/  IADD3 R15, PT, PT, R49, -R235, -R15 ;  /* 0x800000eb310f7210 */ /* 0x000fe20007ffe80f */
[----:B------:R-:W2:Y:S01]  /*131b0*/  LDSM.16.M88.4 R16, [R35+0x3800] ;  /* 0x003800002310783b */ /* 0x000ea20000000200 */
[----:B------:R-:W-:Y:S01]  /*131c0*/  SEL R48, R48, 0xffffffc0, !P2 ;  /* 0xffffffc030307807 */ /* 0x000fe20005000000 */
[----:B------:R-:W-:-:S02]  /*131d0*/  IMAD R246, R233, 0x40, R243 ;  /* 0x00000040e9f67824 */ /* 0x000fc400078e02f3 */
[----:B------:R-:W-:Y:S01]  /*131e0*/  LDSM.16.M88.4 R168, [R168] ;  /* 0x00000000a8a8783b */ /* 0x000fe20000000200 */
[----:B------:R-:W-:Y:S02]  /*131f0*/  IMAD.IADD R243, R243, 0x1, R0 ;  /* 0x00000001f3f37824 */ /* 0x000fe400078e0200 */
[--C-:B------:R-:W-:Y:S01]  /*13200*/  IMAD.IADD R167, R32, 0x1, R48.reuse ;  /* 0x0000000120a77824 */ /* 0x100fe200078e0230 */
[----:B------:R-:W3:Y:S01]  /*13210*/  LDSM.16.M88.4 R152, [R3+0x3000] ;  /* 0x003000000398783b */ /* 0x000ee20000000200 */
[----:B------:R-:W-:Y:S02]  /*13220*/  IMAD.IADD R47, R35, 0x1, R48 ;  /* 0x00000001232f7824 */ /* 0x000fe400078e0230 */
[----:B------:R-:W-:Y:S01]  /*13230*/  IMAD.IADD R166, R34, 0x1, R167 ;  /* 0x0000000122a67824 */ /* 0x000fe200078e02a7 */
[----:B------:R-:W4:Y:S01]  /*13240*/  LDSM.16.M88.4 R148, [R3+0x3800] ;  /* 0x003800000394783b */ /* 0x000f220000000200 */
[C---:B------:R-:W-:Y:S02]  /*13250*/  IMAD.IADD R245, R246.reuse, 0x1, R245 ;  /* 0x00000001f6f57824 */ /* 0x040fe400078e02f5 */
[----:B------:R-:W-:Y:S01]  /*13260*/  IMAD.IADD R246, R246, 0x1, R15 ;  /* 0x00000001f6f67824 */ /* 0x000fe200078e020f */
[----:B------:R-:W4:Y:S02]  /*13270*/  LDSM.16.M88.4 R52, [R35+0x2000] ;  /* 0x002000002334783b */ /* 0x000f240000000200 */
[----:B------:R-:W-:-:S02]  /*13280*/  VIADDMNMX R244, R245, 0x1, R49, PT ;  /* 0x00000001f5f47846 */ /* 0x000fc40003800131 */
[----:B------:R-:W4:Y:S01]  /*13290*/  LDSM.16.M88.4 R36, [R35+0x2800] ;  /* 0x002800002324783b */ /* 0x000f220000000200 */
[----:B------:R-:W-:Y:S02]  /*132a0*/  VIMNMX R247, PT, PT, RZ, R246, !PT ;  /* 0x000000f6fff77248 */ /* 0x000fe40007fe0100 */
[----:B------:R-:W-:Y:S01]  /*132b0*/  VIADDMNMX R245, R245, 0x9, R49, PT ;  /* 0x00000009f5f57846 */ /* 0x000fe20003800131 */
[----:B------:R-:W4:Y:S01]  /*132c0*/  LDSM.16.M88.4 R4, [R35+0x4000] ;  /* 0x004000002304783b */ /* 0x000f220000000200 */
[----:B------:R-:W-:-:S03]  /*132d0*/  VIADDMNMX R246, R246, 0x8, RZ, !PT ;  /* 0x00000008f6f67846 */ /* 0x000fc600078001ff */
[----:B------:R-:W4:Y:S04]  /*132e0*/  LDSM.16.M88.4 R108, [R35+0x6800] ;  /* 0x00680000236c783b */ /* 0x000f280000000200 */
[----:B------:R-:W4:Y:S01]  /*132f0*/  LDSM.16.M88.4 R100, [R35+0x7000] ;  /* 0x007000002364783b */ /* 0x000f220000000200 */
[C---:B-1----:R-:W-:Y:S03]  /*13300*/  HMMA.16816.F32.BF16 R28, R60.reuse, R24, RZ ;  /* 0x000000183c1c723c */ /* 0x042fe600000418ff */
[----:B------:R-:W1:Y:S04]  /*13310*/  LDSM.16.M88.4 R140, [R35+0x4800] ;  /* 0x00480000238c783b */ /* 0x000e680000000200 */
[----:B------:R-:W1:Y:S01]  /*13320*/  LDSM.16.M88.4 R132, [R35+0x5000] ;  /* 0x005000002384783b */ /* 0x000e620000000200 */
[C---:B--2---:R-:W-:Y:S03]  /*13330*/  HMMA.16816.F32.BF16 R20, R60.reuse, R16, RZ ;  /* 0x000000103c14723c */ /* 0x044fe600000418ff */
[----:B------:R-:W2:Y:S04]  /*13340*/  LDSM.16.M88.4 R124, [R35+0x5800] ;  /* 0x00580000237c783b */ /* 0x000ea80000000200 */
[----:B------:R-:W2:Y:S01]  /*13350*/  LDSM.16.M88.4 R116, [R35+0x6000] ;  /* 0x006000002374783b */ /* 0x000ea20000000200 */
[C---:B------:R-:W-:Y:S03]  /*13360*/  HMMA.16816.F32.BF16 R24, R60.reuse, R26, RZ ;  /* 0x0000001a3c18723c */ /* 0x040fe600000418ff */
[----:B------:R-:W2:Y:S04]  /*13370*/  LDSM.16.M88.4 R92, [R35+0x7800] ;  /* 0x00780000235c783b */ /* 0x000ea80000000200 */
[----:B------:R-:W2:Y:S01]  /*13380*/  LDSM.16.M88.4 R84, [R35+0x8000] ;  /* 0x008000002354783b */ /* 0x000ea20000000200 */
[----:B------:R-:W-:Y:S03]  /*13390*/  HMMA.16816.F32.BF16 R16, R60, R18, RZ ;  /* 0x000000123c10723c */ /* 0x000fe600000418ff */
[----:B------:R-:W2:Y:S04]  /*133a0*/  LDSM.16.M88.4 R76, [R35+0x8800] ;  /* 0x00880000234c783b */ /* 0x000ea80000000200 */
[----:B------:R-:W2:Y:S01]  /*133b0*/  LDSM.16.M88.4 R68, [R35+0x9000] ;  /* 0x009000002344783b */ /* 0x000ea20000000200 */
[C---:B---3--:R-:W-:Y:S03]  /*133c0*/  HMMA.16816.F32.BF16 R28, R168.reuse, R152, R28 ;  /* 0x00000098a81c723c */ /* 0x048fe6000004181c */
[----:B------:R-:W3:Y:S04]  /*133d0*/  LDSM.16.M88.4 R176, [R35+0x9800] ;  /* 0x0098000023b0783b */ /* 0x000ee80000000200 */
[----:B------:R-:W3:Y:S01]  /*133e0*/  LDSM.16.M88.4 R172, [R3+0x2000] ;  /* 0x0020000003ac783b */ /* 0x000ee20000000200 */
[C---:B------:R-:W-:Y:S03]  /*133f0*/  HMMA.16816.F32.BF16 R24, R168.reuse, R154, R24 ;  /* 0x0000009aa818723c */ /* 0x040fe60000041818 */
[----:B------:R-:W3:Y:S04]  /*13400*/  LDSM.16.M88.4 R160, [R3+0x2800] ;  /* 0x0028000003a0783b */ /* 0x000ee80000000200 */
[----:B------:R-:W3:Y:S01]  /*13410*/  LDSM.16.M88.4 R156, [R3+0x4000] ;  /* 0x00400000039c783b */ /* 0x000ee20000000200 */
[C---:B----4-:R-:W-:Y:S03]  /*13420*/  HMMA.16816.F32.BF16 R20, R168.reuse, R148, R20 ;  /* 0x00000094a814723c */ /* 0x050fe60000041814 */
[----:B------:R-:W4:Y:S04]  /*13430*/  LDSM.16.M88.4 R152, [R3+0x6800] ;  /* 0x006800000398783b */ /* 0x000f280000000200 */
[----:B------:R-:W-:Y:S01]  /*13440*/  LDSM.16.M88.4 R180, [R3+0x4800] ;  /* 0x0048000003b4783b */ /* 0x000fe20000000200 */
[----:B------:R-:W-:Y:S03]  /*13450*/  HMMA.16816.F32.BF16 R16, R168, R150, R16 ;  /* 0x00000096a810723c */ /* 0x000fe60000041810 */
[----:B------:R-:W4:Y:S04]  /*13460*/  LDSM.16.M88.4 R148, [R3+0x7000] ;  /* 0x007000000394783b */ /* 0x000f280000000200 */
[----:B------:R-:W-:Y:S01]  /*13470*/  LDSM.16.M88.4 R200, [R47+0x5000] ;  /* 0x005000002fc8783b */ /* 0x000fe20000000200 */
[C---:B------:R-:W-:Y:S03]  /*13480*/  HMMA.16816.F32.BF16 R56, R60.reuse, R52, RZ ;  /* 0x000000343c38723c */ /* 0x040fe600000418ff */
        /* <DEDUP_REMOVED lines=56> */
[----:B------:R-:W-:Y:S01]  /*13810*/  HMMA.16816.F32.BF16 R96, R168, R156, R96 ;  /* 0x0000009ca860723c */ /* 0x000fe20000041860 */
[----:B-1----:R-:W-:-:S05]  /*13820*/  IMAD.IADD R3, R34, 0x1, R47 ;  /* 0x0000000122037824 */ /* 0x002fca00078e022f */
[----:B------:R-:W-:Y:S02]  /*13830*/  LDSM.16.M88.4 R204, [R3+0x3800] ;  /* 0x0038000003cc783b */ /* 0x000fe40000000200 */
[C---:B------:R-:W-:Y:S02]  /*13840*/  HMMA.16816.F32.BF16 R92, R168.reuse, R158, R92 ;  /* 0x0000009ea85c723c */ /* 0x040fe4000004185c */
[----:B------:R-:W1:Y:S06]  /*13850*/  LDSM.16.M88.4 R156, [R47+0x2000] ;  /* 0x002000002f9c783b */ /* 0x000e6c0000000200 */
        /* <DEDUP_REMOVED lines=11> */
[----:B------:R-:W-:Y:S07]  /*13910*/  LDSM.16.M88.4 R172, [R47+0x2800] ;  /* 0x002800002fac783b */ /* 0x000fee0000000200 */
        /* <DEDUP_REMOVED lines=61> */
[----:B------:R-:W4:Y:S01]  /*13cf0*/  LDSM.16.M88.4 R148, [R3+0x9800] ;  /* 0x009800000394783b */ /* 0x000f220000000200 */
[----:B------:R-:W-:-:S06]  /*13d00*/  DEPBAR.LE SB0, 0x0 ;  /* 0x000080000000791a */ /* 0x000fcc0000000000 */
[----:B--2---:R-:W-:Y:S01]  /*13d10*/  HMMA.16816.F32.BF16 R92, R196, R170, R92 ;  /* 0x000000aac45c723c */ /* 0x004fe2000004185c */
[----:B------:R-:W-:-:S05]  /*13d20*/  VIADD R170, R44, 0xffffffff ;  /* 0xffffffff2caa7836 */ /* 0x000fca0000000000 */
[----:B------:R-:W-:Y:S02]  /*13d30*/  ISETP.GT.AND P0, PT, R170, R223, PT ;  /* 0x000000dfaa00720c */ /* 0x000fe40003f04270 */
        /* <DEDUP_REMOVED lines=23> */
[C---:B----4-:R-:W-:Y:S08]  /*13eb0*/  HMMA.16816.F32.BF16 R64, R196.reuse, R148, R64 ;  /* 0x00000094c440723c */ /* 0x050ff00000041840 */
[----:B------:R-:W-:Y:S01]  /*13ec0*/  HMMA.16816.F32.BF16 R60, R196, R150, R60 ;  /* 0x00000096c43c723c */ /* 0x000fe2000004183c */
[----:B------:R-:W-:Y:S06]  /*13ed0*/  BAR.SYNC.DEFER_BLOCKING 0x0 ;  /* 0x0000000000007b1d */ /* 0x000fec0000010000 */
[----:B------:R-:W-:-:S13]  /*13ee0*/  @!P0 BRA `(.L_x_8089) ;  /* 0x0000000c00048947 */ /* 0x000fda0003800000 */
[----:B------:R-:W-:Y:S01]  /*13ef0*/  ISETP.NE.U32.AND P0, PT, R240, RZ, PT ;  /* 0x000000fff000720c */ /* 0x000fe20003f05070 */
[----:B------:R-:W-:Y:S01]  /*13f00*/  BSSY.RECONVERGENT B0, `(.L_x_8090) ;  /* 0x000004b000007945 */ /* 0x000fe20003800200 */
[----:B------:R-:W-:Y:S02]  /*13f10*/  VIADD R0, R33, 0xffffff00 ;  /* 0xffffff0021007836 */ /* 0x000fe40000000000 */
        /* <DEDUP_REMOVED lines=11> */
.L_x_8091:
        /* <DEDUP_REMOVED lines=62> */
.L_x_8092:
[----:B------:R-:W-:Y:S05]  /*143b0*/  BSYNC.RECONVERGENT B0 ;  /* 0x0000000000007941 */ /* 0x000fea0003800200 */
.L_x_8090:
        /* <DEDUP_REMOVED lines=116> */
.L_x_8089:
[----:B------:R-:W-:Y:S05]  /*14b00*/  BSYNC.RECONVERGENT B1 ;  /* 0x0000000000017941 */ /* 0x000fea0003800200 */
.L_x_8088:
[----:B------:R-:W1:Y:S01]  /*14b10*/  S2R R219, SR_TID.X ;  /* 0x0000000000db7919 */ /* 0x000e620000002100 */
[----:B------:R-:W-:Y:S02]  /*14b20*/  VIADD R0, R243, 0x8 ;  /* 0x00000008f3007836 */ /* 0x000fe40000000000 */
[----:B-1----:R-:W-:-:S05]  /*14b30*/  IMAD.SHL.U32 R169, R219, 0x2, RZ ;  /* 0x00000002dba97824 */ /* 0x002fca00078e00ff */
[----:B------:R-:W-:-:S05]  /*14b40*/  LOP3.LUT R168, R169, 0x6, RZ, 0xc0, !PT ;  /* 0x00000006a9a87812 */ /* 0x000fca00078ec0ff */
[----:B------:R-:W-:-:S04]  /*14b50*/  IMAD R220, R170, 0x100, R168 ;  /* 0x00000100aadc7824 */ /* 0x000fc800078e02a8 */
[C---:B--2---:R-:W-:Y:S01]  /*14b60*/  IMAD.IADD R46, R220.reuse, 0x1, R235 ;  /* 0x00000001dc2e7824 */ /* 0x044fe200078e02eb */
[C---:B------:R-:W-:Y:S01]  /*14b70*/  ISETP.GE.AND P3, PT, R220.reuse, R246, PT ;  /* 0x000000f6dc00720c */ /* 0x040fe20003f66270 */
[----:B------:R-:W-:Y:S02]  /*14b80*/  VIADD R12, R220, 0x1 ;  /* 0x00000001dc0c7836 */ /* 0x000fe40000000000 */
[--C-:B------:R-:W-:Y:S01]  /*14b90*/  IMAD.IADD R45, R0, 0x1, -R46.reuse ;  /* 0x00000001002d7824 */ /* 0x100fe200078e0a2e */
[--C-:B------:R-:W-:Y:S01]  /*14ba0*/  IADD3 R13, PT, PT, R243, -0x1, -R46.reuse ;  /* 0xfffffffff30d7810 */ /* 0x100fe20007ffe82e */
[----:B------:R-:W-:Y:S01]  /*14bb0*/  VIADD R50, R220, 0x8 ;  /* 0x00000008dc327836 */ /* 0x000fe20000000000 */
[----:B------:R-:W-:Y:S02]  /*14bc0*/  ISETP.GE.AND P6, PT, R12, R247, PT ;  /* 0x000000f70c00720c */ /* 0x000fe40003fc6270 */
[----:B------:R-:W-:Y:S02]  /*14bd0*/  IABS R45, R45 ;  /* 0x0000002d002d7213 */ /* 0x000fe40000000000 */
[----:B------:R-:W-:-:S02]  /*14be0*/  IADD3 R15, PT, PT, R0, -0x1, -R46 ;  /* 0xffffffff000f7810 */ /* 0x000fc40007ffe82e */
[----:B------:R-:W-:Y:S02]  /*14bf0*/  I2FP.F32.S32 R45, R45 ;  /* 0x0000002d002d7245 */ /* 0x000fe40000201400 */
[----:B------:R-:W-:Y:S02]  /*14c00*/  ISETP.GE.AND P0, PT, R12, R244, PT ;  /* 0x000000f40c00720c */ /* 0x000fe40003f06270 */
[----:B------:R-:W-:Y:S01]  /*14c10*/  IABS R13, R13 ;  /* 0x0000000d000d7213 */ /* 0x000fe20000000000 */
[----:B------:R-:W-:Y:S01]  /*14c20*/  FFMA.FTZ R58, -R242, R45, R58 ;  /* 0x0000002df23a7223 */ /* 0x000fe2000001013a */
[C---:B------:R-:W-:Y:S02]  /*14c30*/  ISETP.GE.AND P1, PT, R12.reuse, R246, PT ;  /* 0x000000f60c00720c */ /* 0x040fe40003f26270 */
[----:B------:R-:W-:Y:S01]  /*14c40*/  ISETP.GE.AND P5, PT, R12, R245, PT ;  /* 0x000000f50c00720c */ /* 0x000fe20003fa6270 */
[----:B------:R-:W-:Y:S01]  /*14c50*/  IMAD.IADD R12, R243, 0x1, -R46 ;  /* 0x00000001f30c7824 */ /* 0x000fe200078e0a2e */
[----:B------:R-:W-:-:S02]  /*14c60*/  IABS R15, R15 ;  /* 0x0000000f000f7213 */ /* 0x000fc40000000000 */
[----:B------:R-:W-:Y:S01]  /*14c70*/  I2FP.F32.S32 R13, R13 ;  /* 0x0000000d000d7245 */ /* 0x000fe20000201400 */
[----:B------:R-:W-:Y:S01]  /*14c80*/  VIADD R45, R12, 0xfffffff8 ;  /* 0xfffffff80c2d7836 */ /* 0x000fe20000000000 */
[----:B------:R-:W-:Y:S02]  /*14c90*/  I2FP.F32.S32 R15, R15 ;  /* 0x0000000f000f7245 */ /* 0x000fe40000201400 */
[----:B------:R-:W-:Y:S01]  /*14ca0*/  FSEL R58, R58, -INF , P3 ;  /* 0xff8000003a3a7808 */ /* 0x000fe20001800000 */
[C---:B------:R-:W-:Y:S01]  /*14cb0*/  FFMA.FTZ R13, -R242.reuse, R13, R57 ;  /* 0x0000000df20d7223 */ /* 0x040fe20000010139 */
[----:B------:R-:W-:Y:S01]  /*14cc0*/  IABS R45, R45 ;  /* 0x0000002d002d7213 */ /* 0x000fe20000000000 */
[----:B------:R-:W-:Y:S01]  /*14cd0*/  FFMA.FTZ R15, -R242, R15, R59 ;  /* 0x0000000ff20f7223 */ /* 0x000fe2000001013b */
[----:B------:R-:W-:Y:S02]  /*14ce0*/  ISETP.GE.AND P3, PT, R220, R245, PT ;  /* 0x000000f5dc00720c */ /* 0x000fe40003f66270 */
[----:B------:R-:W-:-:S02]  /*14cf0*/  FSEL R49, R13, -INF , P6 ;  /* 0xff8000000d317808 */ /* 0x000fc40003000000 */
[----:B------:R-:W-:Y:S02]  /*14d00*/  I2FP.F32.S32 R45, R45 ;  /* 0x0000002d002d7245 */ /* 0x000fe40000201400 */
[----:B------:R-:W-:Y:S02]  /*14d10*/  IABS R12, R12 ;  /* 0x0000000c000c7213 */ /* 0x000fe40000000000 */
[----:B------:R-:W-:Y:S01]  /*14d20*/  FSEL R13, R58, -INF , !P3 ;  /* 0xff8000003a0d7808 */ /* 0x000fe20005800000 */
[----:B------:R-:W-:Y:S01]  /*14d30*/  FFMA.FTZ R52, -R242, R45, R52 ;  /* 0x0000002df2347223 */ /* 0x000fe20000010134 */
[----:B------:R-:W-:Y:S01]  /*14d40*/  FSEL R49, R49, -INF , !P0 ;  /* 0xff80000031317808 */ /* 0x000fe20004000000 */
[----:B------:R-:W-:Y:S01]  /*14d50*/  VIADD R45, R220, 0x9 ;  /* 0x00000009dc2d7836 */ /* 0x000fe20000000000 */
[----:B------:R-:W-:Y:S02]  /*14d60*/  FSEL R15, R15, -INF , P1 ;  /* 0xff8000000f0f7808 */ /* 0x000fe40000800000 */
[----:B------:R-:W-:-:S02]  /*14d70*/  I2FP.F32.S32 R59, R12 ;  /* 0x0000000c003b7245 */ /* 0x000fc40000201400 */
[C---:B------:R-:W-:Y:S02]  /*14d80*/  ISETP.GE.AND P3, PT, R50.reuse, R247, PT ;  /* 0x000000f73200720c */ /* 0x040fe40003f66270 */
[----:B------:R-:W-:Y:S01]  /*14d90*/  ISETP.GE.AND P6, PT, R50, R244, PT ;  /* 0x000000f43200720c */ /* 0x000fe20003fc6270 */
[----:B------:R-:W-:Y:S01]  /*14da0*/  FFMA.FTZ R12, -R242, R59, R54 ;  /* 0x0000003bf20c7223 */ /* 0x000fe20000010136 */
[C---:B------:R-:W-:Y:S02]  /*14db0*/  ISETP.GE.AND P0, PT, R50.reuse, R246, PT ;  /* 0x000000f63200720c */ /* 0x040fe40003f06270 */
[----:B------:R-:W-:Y:S02]  /*14dc0*/  ISETP.GE.AND P1, PT, R50, R245, PT ;  /* 0x000000f53200720c */ /* 0x000fe40003f26270 */
[--C-:B------:R-:W-:Y:S02]  /*14dd0*/  IADD3 R50, PT, PT, R243, -0x9, -R46.reuse ;  /* 0xfffffff7f3327810 */ /* 0x100fe40007ffe82e */
[----:B------:R-:W-:-:S02]  /*14de0*/  IADD3 R51, PT, PT, R0, -0x9, -R46 ;  /* 0xfffffff700337810 */ /* 0x000fc40007ffe82e */
[----:B------:R-:W-:Y:S02]  /*14df0*/  IABS R50, R50 ;  /* 0x0000003200327213 */ /* 0x000fe40000000000 */
[----:B------:R-:W-:Y:S02]  /*14e00*/  IABS R51, R51 ;  /* 0x0000003300337213 */ /* 0x000fe40000000000 */
[----:B------:R-:W-:Y:S02]  /*14e10*/  FSEL R221, R52, -INF , P3 ;  /* 0xff80000034dd7808 */ /* 0x000fe40001800000 */
[--C-:B------:R-:W-:Y:S02]  /*14e20*/  IADD3 R52, PT, PT, R243, -0x10, -R46.reuse ;  /* 0xfffffff0f3347810 */ /* 0x100fe40007ffe82e */
[----:B------:R-:W-:Y:S02]  /*14e30*/  IADD3 R54, PT, PT, R0, -0x10, -R46 ;  /* 0xfffffff000367810 */ /* 0x000fe40007ffe82e */
[----:B------:R-:W-:-:S02]  /*14e40*/  FSEL R12, R12, -INF , P0 ;  /* 0xff8000000c0c7808 */ /* 0x000fc40000000000 */
[----:B------:R-:W-:Y:S02]  /*14e50*/  I2FP.F32.S32 R50, R50 ;  /* 0x0000003200327245 */ /* 0x000fe40000201400 */
[----:B------:R-:W-:Y:S02]  /*14e60*/  I2FP.F32.S32 R51, R51 ;  /* 0x0000003300337245 */ /* 0x000fe40000201400 */
[----:B------:R-:W-:Y:S01]  /*14e70*/  IABS R52, R52 ;  /* 0x0000003400347213 */ /* 0x000fe20000000000 */
[C---:B------:R-:W-:Y:S01]  /*14e80*/  FFMA.FTZ R50, -R242.reuse, R50, R53 ;  /* 0x00000032f2327223 */ /* 0x040fe20000010135 */
[----:B------:R-:W-:Y:S01]  /*14e90*/  IABS R54, R54 ;  /* 0x0000003600367213 */ /* 0x000fe20000000000 */
[----:B------:R-:W-:Y:S01]  /*14ea0*/  FFMA.FTZ R51, -R242, R51, R55 ;  /* 0x00000033f2337223 */ /* 0x000fe20000010137 */
[----:B------:R-:W-:Y:S02]  /*14eb0*/  FSEL R15, R15, -INF , !P5 ;  /* 0xff8000000f0f7808 */ /* 0x000fe40006800000 */
[----:B------:R-:W-:-:S02]  /*14ec0*/  FSEL R12, R12, -INF , !P1 ;  /* 0xff8000000c0c7808 */ /* 0x000fc40004800000 */
[C---:B------:R-:W-:Y:S02]  /*14ed0*/  ISETP.GE.AND P5, PT, R45.reuse, R247, PT ;  /* 0x000000f72d00720c */ /* 0x040fe40003fa6270 */
[C---:B------:R-:W-:Y:S02]  /*14ee0*/  ISETP.GE.AND P3, PT, R45.reuse, R244, PT ;  /* 0x000000f42d00720c */ /* 0x040fe40003f66270 */
[C---:B------:R-:W-:Y:S02]  /*14ef0*/  ISETP.GE.AND P0, PT, R45.reuse, R246, PT ;  /* 0x000000f62d00720c */ /* 0x040fe40003f06270 */
[----:B------:R-:W-:Y:S01]  /*14f00*/  ISETP.GE.AND P1, PT, R45, R245, PT ;  /* 0x000000f52d00720c */ /* 0x000fe20003f26270 */
[----:B------:R-:W-:Y:S01]  /*14f10*/  VIADD R45, R220, 0x10 ;  /* 0x00000010dc2d7836 */ /* 0x000fe20000000000 */
[----:B------:R-:W-:Y:S02]  /*14f20*/  I2FP.F32.S32 R52, R52 ;  /* 0x0000003400347245 */ /* 0x000fe40000201400 */
[----:B------:R-:W-:-:S02]  /*14f30*/  I2FP.F32.S32 R54, R54 ;  /* 0x0000003600367245 */ /* 0x000fc40000201400 */
[----:B------:R-:W-:Y:S01]  /*14f40*/  IADD3 R55, PT, PT, R0, -0x11, -R46 ;  /* 0xffffffef00377810 */ /* 0x000fe20007ffe82e */
[----:B------:R-:W-:Y:S01]  /*14f50*/  FFMA.FTZ R52, -R242, R52, R40 ;  /* 0x00000034f2347223 */ /* 0x000fe20000010128 */
[----:B------:R-:W-:Y:S01]  /*14f60*/  FSEL R50, R50, -INF , P5 ;  /* 0xff80000032327808 */ /* 0x000fe20002800000 */
[----:B------:R-:W-:Y:S01]  /*14f70*/  FFMA.FTZ R54, -R242, R54, R42 ;  /* 0x00000036f2367223 */ /* 0x000fe2000001012a */
[----:B------:R-:W-:Y:S01]  /*14f80*/  FSEL R51, R51, -INF , P0 ;  /* 0xff80000033337808 */ /* 0x000fe20000000000 */
[----:B------:R-:W-:Y:S01]  /*14f90*/  VIADD R40, R220, 0x11 ;  /* 0x00000011dc287836 */ /* 0x000fe20000000000 */
[C---:B------:R-:W-:Y:S02]  /*14fa0*/  ISETP.GE.AND P5, PT, R45.reuse, R247, PT ;  /* 0x000000f72d00720c */ /* 0x040fe40003fa6270 */
[----:B------:R-:W-:Y:S02]  /*14fb0*/  ISETP.GE.AND P0, PT, R45, R246, PT ;  /* 0x000000f62d00720c */ /* 0x000fe40003f06270 */
[----:B------:R-:W-:-:S02]  /*14fc0*/  IABS R55, R55 ;  /* 0x0000003700377213 */ /* 0x000fc40000000000 */
[----:B------:R-:W-:Y:S02]  /*14fd0*/  FSEL R50, R50, -INF , !P3 ;  /* 0xff80000032327808 */ /* 0x000fe40005800000 */
[----:B------:R-:W-:Y:S02]  /*14fe0*/  FSEL R51, R51, -INF , !P1 ;  /* 0xff80000033337808 */ /* 0x000fe40004800000 */
[C---:B------:R-:W-:Y:S02]  /*14ff0*/  ISETP.GE.AND P3, PT, R45.reuse, R244, PT ;  /* 0x000000f42d00720c */ /* 0x040fe40003f66270 */
[----:B------:R-:W-:Y:S02]  /*15000*/  ISETP.GE.AND P1, PT, R45, R245, PT ;  /* 0x000000f52d00720c */ /* 0x000fe40003f26270 */
[----:B------:R-:W-:Y:S02]  /*15010*/  FSEL R52, R52, -INF , P5 ;  /* 0xff80000034347808 */ /* 0x000fe40002800000 */
[----:B------:R-:W-:-:S02]  /*15020*/  FSEL R54, R54, -INF , P0 ;  /* 0xff80000036367808 */ /* 0x000fc40000000000 */
[----:B------:R-:W-:Y:S02]  /*15030*/  I2FP.F32.S32 R55, R55 ;  /* 0x0000003700377245 */ /* 0x000fe40000201400 */
[----:B------:R-:W-:Y:S02]  /*15040*/  IADD3 R45, PT, PT, R243, -0x11, -R46 ;  /* 0xffffffeff32d7810 */ /* 0x000fe40007ffe82e */
[----:B------:R-:W-:Y:S01]  /*15050*/  FSEL R52, R52, -INF , !P3 ;  /* 0xff80000034347808 */ /* 0x000fe20005800000 */
[----:B------:R-:W-:Y:S01]  /*15060*/  FFMA.FTZ R55, -R242, R55, R43 ;  /* 0x00000037f2377223 */ /* 0x000fe2000001012b */
[----:B------:R-:W-:Y:S02]  /*15070*/  FSEL R54, R54, -INF , !P1 ;  /* 0xff80000036367808 */ /* 0x000fe40004800000 */
[----:B------:R-:W-:Y:S02]  /*15080*/  IABS R42, R45 ;  /* 0x0000002d002a7213 */ /* 0x000fe40000000000 */
[----:B------:R-:W-:-:S02]  /*15090*/  ISETP.GE.AND P5, PT, R40, R247, PT ;  /* 0x000000f72800720c */ /* 0x000fc40003fa6270 */
[C---:B------:R-:W-:Y:S02]  /*150a0*/  ISETP.GE.AND P3, PT, R40.reuse, R244, PT ;  /* 0x000000f42800720c */ /* 0x040fe40003f66270 */
[C---:B------:R-:W-:Y:S02]  /*150b0*/  ISETP.GE.AND P0, PT, R40.reuse, R246, PT ;  /* 0x000000f62800720c */ /* 0x040fe40003f06270 */
[----:B------:R-:W-:Y:S02]  /*150c0*/  ISETP.GE.AND P1, PT, R40, R245, PT ;  /* 0x000000f52800720c */ /* 0x000fe40003f26270 */
[--C-:B------:R-:W-:Y:S02]  /*150d0*/  IADD3 R40, PT, PT, R243, -0x18, -R46.reuse ;  /* 0xffffffe8f3287810 */ /* 0x100fe40007ffe82e */
[----:B------:R-:W-:Y:S02]  /*150e0*/  IADD3 R43, PT, PT, R0, -0x18, -R46 ;  /* 0xffffffe8002b7810 */ /* 0x000fe40007ffe82e */
[----:B------:R-:W-:-:S02]  /*150f0*/  I2FP.F32.S32 R42, R42 ;  /* 0x0000002a002a7245 */ /* 0x000fc40000201400 */
[----:B------:R-:W-:Y:S02]  /*15100*/  IABS R40, R40 ;  /* 0x0000002800287213 */ /* 0x000fe40000000000 */
[----:B------:R-:W-:Y:S01]  /*15110*/  IABS R43, R43 ;  /* 0x0000002b002b7213 */ /* 0x000fe20000000000 */
[----:B------:R-:W-:Y:S01]  /*15120*/  FFMA.FTZ R42, -R242, R42, R41 ;  /* 0x0000002af22a7223 */ /* 0x000fe20000010129 */
[----:B------:R-:W-:Y:S01]  /*15130*/  I2FP.F32.S32 R40, R40 ;  /* 0x0000002800287245 */ /* 0x000fe20000201400 */
[----:B------:R-:W-:Y:S01]  /*15140*/  VIADD R41, R220, 0x18 ;  /* 0x00000018dc297836 */ /* 0x000fe20000000000 */
[----:B------:R-:W-:Y:S02]  /*15150*/  I2FP.F32.S32 R43, R43 ;  /* 0x0000002b002b7245 */ /* 0x000fe40000201400 */
[----:B------:R-:W-:Y:S01]  /*15160*/  IADD3 R45, PT, PT, R243, -0x19, -R46 ;  /* 0xffffffe7f32d7810 */ /* 0x000fe20007ffe82e */
[----:B------:R-:W-:Y:S01]  /*15170*/  FFMA.FTZ R40, -R242, R40, R36 ;  /* 0x00000028f2287223 */ /* 0x000fe20000010124 */
[----:B------:R-:W-:Y:S01]  /*15180*/  FSEL R42, R42, -INF , P5 ;  /* 0xff8000002a2a7808 */ /* 0x000fe20002800000 */
[----:B------:R-:W-:Y:S01]  /*15190*/  FFMA.FTZ R43, -R242, R43, R38 ;  /* 0x0000002bf22b7223 */ /* 0x000fe20000010126 */
[----:B------:R-:W-:-:S02]  /*151a0*/  FSEL R55, R55, -INF , P0 ;  /* 0xff80000037377808 */ /* 0x000fc40000000000 */
[----:B------:R-:W-:Y:S02]  /*151b0*/  IADD3 R36, PT, PT, R0, -0x19, -R46 ;  /* 0xffffffe700247810 */ /* 0x000fe40007ffe82e */
[----:B------:R-:W-:Y:S02]  /*151c0*/  IABS R38, R45 ;  /* 0x0000002d00267213 */ /* 0x000fe40000000000 */
[----:B------:R-:W-:Y:S02]  /*151d0*/  FSEL R42, R42, -INF , !P3 ;  /* 0xff8000002a2a7808 */ /* 0x000fe40005800000 */
[----:B------:R-:W-:Y:S02]  /*151e0*/  FSEL R55, R55, -INF , !P1 ;  /* 0xff80000037377808 */ /* 0x000fe40004800000 */
[C---:B------:R-:W-:Y:S02]  /*151f0*/  ISETP.GE.AND P5, PT, R41.reuse, R247, PT ;  /* 0x000000f72900720c */ /* 0x040fe40003fa6270 */
[----:B------:R-:W-:-:S02]  /*15200*/  ISETP.GE.AND P3, PT, R41, R244, PT ;  /* 0x000000f42900720c */ /* 0x000fc40003f66270 */
[C---:B------:R-:W-:Y:S02]  /*15210*/  ISETP.GE.AND P0, PT, R41.reuse, R246, PT ;  /* 0x000000f62900720c */ /* 0x040fe40003f06270 */
[----:B------:R-:W-:Y:S01]  /*15220*/  ISETP.GE.AND P1, PT, R41, R245, PT ;  /* 0x000000f52900720c */ /* 0x000fe20003f26270 */
[----:B------:R-:W-:Y:S01]  /*15230*/  VIADD R41, R220, 0x19 ;  /* 0x00000019dc297836 */ /* 0x000fe20000000000 */
[----:B------:R-:W-:Y:S02]  /*15240*/  IABS R36, R36 ;  /* 0x0000002400247213 */ /* 0x000fe40000000000 */
[----:B------:R-:W-:Y:S02]  /*15250*/  I2FP.F32.S32 R38, R38 ;  /* 0x0000002600267245 */ /* 0x000fe40000201400 */
[--C-:B------:R-:W-:Y:S02]  /*15260*/  IADD3 R213, PT, PT, R243, -0x20, -R46.reuse ;  /* 0xffffffe0f3d57810 */ /* 0x100fe40007ffe82e */
[----:B------:R-:W-:Y:S01]  /*15270*/  IADD3 R58, PT, PT, R0, -0x20, -R46 ;  /* 0xffffffe0003a7810 */ /* 0x000fe20007ffe82e */
[----:B------:R-:W-:Y:S01]  /*15280*/  FFMA.FTZ R37, -R242, R38, R37 ;  /* 0x00000026f2257223 */ /* 0x000fe20000010125 */
[----:B------:R-:W-:-:S02]  /*15290*/  FSEL R40, R40, -INF , P5 ;  /* 0xff80000028287808 */ /* 0x000fc40002800000 */
[----:B------:R-:W-:Y:S02]  /*152a0*/  FSEL R43, R43, -INF , P0 ;  /* 0xff8000002b2b7808 */ /* 0x000fe40000000000 */
[----:B------:R-:W-:Y:S02]  /*152b0*/  I2FP.F32.S32 R36, R36 ;  /* 0x0000002400247245 */ /* 0x000fe40000201400 */
[----:B------:R-:W-:Y:S02]  /*152c0*/  IABS R213, R213 ;  /* 0x000000d500d57213 */ /* 0x000fe40000000000 */
[----:B------:R-:W-:Y:S01]  /*152d0*/  IABS R58, R58 ;  /* 0x0000003a003a7213 */ /* 0x000fe20000000000 */
[----:B------:R-:W-:Y:S01]  /*152e0*/  FFMA.FTZ R39, -R242, R36, R39 ;  /* 0x00000024f2277223 */ /* 0x000fe20000010127 */
[----:B------:R-:W-:Y:S01]  /*152f0*/  ISETP.GE.AND P5, PT, R41, R247, PT ;  /* 0x000000f72900720c */ /* 0x000fe20003fa6270 */
[----:B------:R-:W-:Y:S01]  /*15300*/  VIADD R36, R220, 0x20 ;  /* 0x00000020dc247836 */ /* 0x000fe20000000000 */
[----:B------:R-:W-:-:S02]  /*15310*/  FSEL R40, R40, -INF , !P3 ;  /* 0xff80000028287808 */ /* 0x000fc40005800000 */
[----:B------:R-:W-:Y:S02]  /*15320*/  FSEL R43, R43, -INF , !P1 ;  /* 0xff8000002b2b7808 */ /* 0x000fe40004800000 */
[C---:B------:R-:W-:Y:S02]  /*15330*/  ISETP.GE.AND P3, PT, R41.reuse, R244, PT ;  /* 0x000000f42900720c */ /* 0x040fe40003f66270 */
[C---:B------:R-:W-:Y:S02]  /*15340*/  ISETP.GE.AND P0, PT, R41.reuse, R246, PT ;  /* 0x000000f62900720c */ /* 0x040fe40003f06270 */
[----:B------:R-:W-:Y:S02]  /*15350*/  ISETP.GE.AND P1, PT, R41, R245, PT ;  /* 0x000000f52900720c */ /* 0x000fe40003f26270 */
[----:B------:R-:W-:Y:S02]  /*15360*/  I2FP.F32.S32 R213, R213 ;  /* 0x000000d500d57245 */ /* 0x000fe40000201400 */
[----:B------:R-:W-:-:S02]  /*15370*/  I2FP.F32.S32 R58, R58 ;  /* 0x0000003a003a7245 */ /* 0x000fc40000201400 */
[----:B------:R-:W-:Y:S01]  /*15380*/  FSEL R41, R37, -INF , P5 ;  /* 0xff80000025297808 */ /* 0x000fe20002800000 */
[C---:B------:R-:W-:Y:S01]  /*15390*/  FFMA.FTZ R213, -R242.reuse, R213, R28 ;  /* 0x000000d5f2d57223 */ /* 0x040fe2000001011c */
[----:B------:R-:W-:Y:S01]  /*153a0*/  IADD3 R37, PT, PT, R243, -0x21, -R46 ;  /* 0xffffffdff3257810 */ /* 0x000fe20007ffe82e */
[----:B------:R-:W-:Y:S01]  /*153b0*/  FFMA.FTZ R58, -R242, R58, R30 ;  /* 0x0000003af23a7223 */ /* 0x000fe2000001011e */
[----:B------:R-:W-:Y:S02]  /*153c0*/  FSEL R53, R39, -INF , P0 ;  /* 0xff80000027357808 */ /* 0x000fe40000000000 */
[----:B------:R-:W-:Y:S02]  /*153d0*/  IADD3 R28, PT, PT, R0, -0x21, -R46 ;  /* 0xffffffdf001c7810 */ /* 0x000fe40007ffe82e */
[----:B------:R-:W-:Y:S02]  /*153e0*/  IABS R30, R37 ;  /* 0x00000025001e7213 */ /* 0x000fe40000000000 */
[----:B------:R-:W-:-:S02]  /*153f0*/  FSEL R41, R41, -INF , !P3 ;  /* 0xff80000029297808 */ /* 0x000fc40005800000 */
[----:B------:R-:W-:Y:S02]  /*15400*/  FSEL R53, R53, -INF , !P1 ;  /* 0xff80000035357808 */ /* 0x000fe40004800000 */
[C---:B------:R-:W-:Y:S02]  /*15410*/  ISETP.GE.AND P5, PT, R36.reuse, R247, PT ;  /* 0x000000f72400720c */ /* 0x040fe40003fa6270 */
[C---:B------:R-:W-:Y:S02]  /*15420*/  ISETP.GE.AND P3, PT, R36.reuse, R244, PT ;  /* 0x000000f42400720c */ /* 0x040fe40003f66270 */
[C---:B------:R-:W-:Y:S02]  /*15430*/  ISETP.GE.AND P0, PT, R36.reuse, R246, PT ;  /* 0x000000f62400720c */ /* 0x040fe40003f06270 */
[----:B------:R-:W-:Y:S01]  /*15440*/  ISETP.GE.AND P1, PT, R36, R245, PT ;  /* 0x000000f52400720c */ /* 0x000fe20003f26270 */
[----:B------:R-:W-:Y:S01]  /*15450*/  VIADD R36, R220, 0x21 ;  /* 0x00000021dc247836 */ /* 0x000fe20000000000 */
[----:B------:R-:W-:-:S02]  /*15460*/  IABS R28, R28 ;  /* 0x0000001c001c7213 */ /* 0x000fc40000000000 */
[----:B------:R-:W-:Y:S02]  /*15470*/  I2FP.F32.S32 R30, R30 ;  /* 0x0000001e001e7245 */ /* 0x000fe40000201400 */
[--C-:B------:R-:W-:Y:S02]  /*15480*/  IADD3 R212, PT, PT, R243, -0x28, -R46.reuse ;  /* 0xffffffd8f3d47810 */ /* 0x100fe40007ffe82e */
[----:B------:R-:W-:Y:S01]  /*15490*/  IADD3 R218, PT, PT, R0, -0x28, -R46 ;  /* 0xffffffd800da7810 */ /* 0x000fe20007ffe82e */
[C---:B------:R-:W-:Y:S01]  /*154a0*/  FFMA.FTZ R29, -R242.reuse, R30, R29 ;  /* 0x0000001ef21d7223 */ /* 0x040fe2000001011d */
[----:B------:R-:W-:Y:S02]  /*154b0*/  I2FP.F32.S32 R28, R28 ;  /* 0x0000001c001c7245 */ /* 0x000fe40000201400 */
[----:B------:R-:W-:Y:S02]  /*154c0*/  FSEL R213, R213, -INF , P5 ;  /* 0xff800000d5d57808 */ /* 0x000fe40002800000 */
[----:B------:R-:W-:Y:S01]  /*154d0*/  IABS R212, R212 ;  /* 0x000000d400d47213 */ /* 0x000fe20000000000 */
[----:B------:R-:W-:Y:S01]  /*154e0*/  FFMA.FTZ R31, -R242, R28, R31 ;  /* 0x0000001cf21f7223 */ /* 0x000fe2000001011f */
[----:B------:R-:W-:Y:S01]  /*154f0*/  IABS R218, R218 ;  /* 0x000000da00da7213 */ /* 0x000fe20000000000 */
[----:B------:R-:W-:Y:S01]  /*15500*/  VIADD R28, R220, 0x28 ;  /* 0x00000028dc1c7836 */ /* 0x000fe20000000000 */
[----:B------:R-:W-:-:S02]  /*15510*/  ISETP.GE.AND P5, PT, R36, R247, PT ;  /* 0x000000f72400720c */ /* 0x000fc40003fa6270 */
[----:B------:R-:W-:Y:S02]  /*15520*/  FSEL R58, R58, -INF , P0 ;  /* 0xff8000003a3a7808 */ /* 0x000fe40000000000 */
[----:B------:R-:W-:Y:S02]  /*15530*/  I2FP.F32.S32 R212, R212 ;  /* 0x000000d400d47245 */ /* 0x000fe40000201400 */
[----:B------:R-:W-:Y:S02]  /*15540*/  I2FP.F32.S32 R218, R218 ;  /* 0x000000da00da7245 */ /* 0x000fe40000201400 */
[----:B------:R-:W-:Y:S01]  /*15550*/  ISETP.GE.AND P0, PT, R36, R246, PT ;  /* 0x000000f62400720c */ /* 0x000fe20003f06270 */
[C---:B------:R-:W-:Y:S01]  /*15560*/  FFMA.FTZ R212, -R242.reuse, R212, R24 ;  /* 0x000000d4f2d47223 */ /* 0x040fe20000010118 */
[----:B------:R-:W-:Y:S01]  /*15570*/  FSEL R214, R29, -INF , P5 ;  /* 0xff8000001dd67808 */ /* 0x000fe20002800000 */
[----:B------:R-:W-:Y:S01]  /*15580*/  FFMA.FTZ R218, -R242, R218, R26 ;  /* 0x000000daf2da7223 */ /* 0x000fe2000001011a */
[----:B------:R-:W-:-:S02]  /*15590*/  IADD3 R29, PT, PT, R243, -0x29, -R46 ;  /* 0xffffffd7f31d7810 */ /* 0x000fc40007ffe82e */
[----:B------:R-:W-:Y:S02]  /*155a0*/  FSEL R213, R213, -INF , !P3 ;  /* 0xff800000d5d57808 */ /* 0x000fe40005800000 */
[----:B------:R-:W-:Y:S02]  /*155b0*/  FSEL R58, R58, -INF , !P1 ;  /* 0xff8000003a3a7808 */ /* 0x000fe40004800000 */
[C---:B------:R-:W-:Y:S02]  /*155c0*/  ISETP.GE.AND P3, PT, R36.reuse, R244, PT ;  /* 0x000000f42400720c */ /* 0x040fe40003f66270 */
[----:B------:R-:W-:Y:S02]  /*155d0*/  ISETP.GE.AND P1, PT, R36, R245, PT ;  /* 0x000000f52400720c */ /* 0x000fe40003f26270 */
[----:B------:R-:W-:Y:S02]  /*155e0*/  FSEL R57, R31, -INF , P0 ;  /* 0xff8000001f397808 */ /* 0x000fe40000000000 */
[----:B------:R-:W-:-:S02]  /*155f0*/  IADD3 R24, PT, PT, R0, -0x29, -R46 ;  /* 0xffffffd700187810 */ /* 0x000fc40007ffe82e */
[----:B------:R-:W-:Y:S02]  /*15600*/  IABS R26, R29 ;  /* 0x0000001d001a7213 */ /* 0x000fe40000000000 */
[----:B------:R-:W-:Y:S02]  /*15610*/  FSEL R214, R214, -INF , !P3 ;  /* 0xff800000d6d67808 */ /* 0x000fe40005800000 */
[----:B------:R-:W-:Y:S02]  /*15620*/  FSEL R57, R57, -INF , !P1 ;  /* 0xff80000039397808 */ /* 0x000fe40004800000 */
[C---:B------:R-:W-:Y:S02]  /*15630*/  ISETP.GE.AND P5, PT, R28.reuse, R247, PT ;  /* 0x000000f71c00720c */ /* 0x040fe40003fa6270 */
[C---:B------:R-:W-:Y:S02]  /*15640*/  ISETP.GE.AND P3, PT, R28.reuse, R244, PT ;  /* 0x000000f41c00720c */ /* 0x040fe40003f66270 */
[----:B------:R-:W-:-:S02]  /*15650*/  ISETP.GE.AND P0, PT, R28, R246, PT ;  /* 0x000000f61c00720c */ /* 0x000fc40003f06270 */
[----:B------:R-:W-:Y:S01]  /*15660*/  ISETP.GE.AND P1, PT, R28, R245, PT ;  /* 0x000000f51c00720c */ /* 0x000fe20003f26270 */
[----:B------:R-:W-:Y:S01]  /*15670*/  VIADD R28, R220, 0x29 ;  /* 0x00000029dc1c7836 */ /* 0x000fe20000000000 */
[----:B------:R-:W-:Y:S02]  /*15680*/  IABS R24, R24 ;  /* 0x0000001800187213 */ /* 0x000fe40000000000 */
[----:B------:R-:W-:Y:S02]  /*15690*/  I2FP.F32.S32 R26, R26 ;  /* 0x0000001a001a7245 */ /* 0x000fe40000201400 */
[--C-:B------:R-:W-:Y:S02]  /*156a0*/  IADD3 R149, PT, PT, R243, -0x30, -R46.reuse ;  /* 0xffffffd0f3957810 */ /* 0x100fe40007ffe82e */
[----:B------:R-:W-:Y:S01]  /*156b0*/  IADD3 R210, PT, PT, R0, -0x30, -R46 ;  /* 0xffffffd000d27810 */ /* 0x000fe20007ffe82e */
[----:B------:R-:W-:Y:S01]  /*156c0*/  FFMA.FTZ R25, -R242, R26, R25 ;  /* 0x0000001af2197223 */ /* 0x000fe20000010119 */
[----:B------:R-:W-:-:S02]  /*156d0*/  I2FP.F32.S32 R24, R24 ;  /* 0x0000001800187245 */ /* 0x000fc40000201400 */
[----:B------:R-:W-:Y:S02]  /*156e0*/  FSEL R212, R212, -INF , P5 ;  /* 0xff800000d4d47808 */ /* 0x000fe40002800000 */
[----:B------:R-:W-:Y:S01]  /*156f0*/  IABS R149, R149 ;  /* 0x0000009500957213 */ /* 0x000fe20000000000 */
[----:B------:R-:W-:Y:S01]  /*15700*/  FFMA.FTZ R27, -R242, R24, R27 ;  /* 0x00000018f21b7223 */ /* 0x000fe2000001011b */
[----:B------:R-:W-:Y:S01]  /*15710*/  IABS R210, R210 ;  /* 0x000000d200d27213 */ /* 0x000fe20000000000 */
[----:B------:R-:W-:Y:S01]  /*15720*/  VIADD R24, R220, 0x30 ;  /* 0x00000030dc187836 */ /* 0x000fe20000000000 */
[----:B------:R-:W-:Y:S02]  /*15730*/  ISETP.GE.AND P5, PT, R28, R247, PT ;  /* 0x000000f71c00720c */ /* 0x000fe40003fa6270 */
[----:B------:R-:W-:Y:S02]  /*15740*/  FSEL R218, R218, -INF , P0 ;  /* 0xff800000dada7808 */ /* 0x000fe40000000000 */
[----:B------:R-:W-:-:S02]  /*15750*/  I2FP.F32.S32 R149, R149 ;  /* 0x0000009500957245 */ /* 0x000fc40000201400 */
[----:B------:R-:W-:Y:S02]  /*15760*/  I2FP.F32.S32 R210, R210 ;  /* 0x000000d200d27245 */ /* 0x000fe40000201400 */
[----:B------:R-:W-:Y:S01]  /*15770*/  ISETP.GE.AND P0, PT, R28, R246, PT ;  /* 0x000000f61c00720c */ /* 0x000fe20003f06270 */
[C---:B------:R-:W-:Y:S01]  /*15780*/  FFMA.FTZ R149, -R242.reuse, R149, R20 ;  /* 0x00000095f2957223 */ /* 0x040fe20000010114 */
[----:B------:R-:W-:Y:S01]  /*15790*/  FSEL R211, R25, -INF , P5 ;  /* 0xff80000019d37808 */ /* 0x000fe20002800000 */
[----:B------:R-:W-:Y:S01]  /*157a0*/  FFMA.FTZ R210, -R242, R210, R22 ;  /* 0x000000d2f2d27223 */ /* 0x000fe20000010116 */
[----:B------:R-:W-:Y:S02]  /*157b0*/  IADD3 R25, PT, PT, R243, -0x31, -R46 ;  /* 0xffffffcff3197810 */ /* 0x000fe40007ffe82e */
[----:B------:R-:W-:Y:S02]  /*157c0*/  FSEL R212, R212, -INF , !P3 ;  /* 0xff800000d4d47808 */ /* 0x000fe40005800000 */
[----:B------:R-:W-:-:S02]  /*157d0*/  FSEL R218, R218, -INF , !P1 ;  /* 0xff800000dada7808 */ /* 0x000fc40004800000 */
[C---:B------:R-:W-:Y:S02]  /*157e0*/  ISETP.GE.AND P3, PT, R28.reuse, R244, PT ;  /* 0x000000f41c00720c */ /* 0x040fe40003f66270 */
[----:B------:R-:W-:Y:S02]  /*157f0*/  ISETP.GE.AND P1, PT, R28, R245, PT ;  /* 0x000000f51c00720c */ /* 0x000fe40003f26270 */
        /* <DEDUP_REMOVED lines=37> */
[----:B------:R-:W-:Y:S02]  /*15a50*/  IADD3 R161, PT, PT, R243, -0x40, -R46 ;  /* 0xffffffc0f3a17810 */ /* 0x000fe40007ffe82e */
        /* <DEDUP_REMOVED lines=9> */
[----:B------:R-:W-:Y:S02]  /*15af0*/  IADD3 R176, PT, PT, R0, -0x40, -R46 ;  /* 0xffffffc000b07810 */ /* 0x000fe40007ffe82e */
[----:B------:R-:W-:Y:S01]  /*15b00*/  IABS R161, R161 ;  /* 0x000000a100a17213 */ /* 0x000fe20000000000 */
[----:B------:R-:W-:Y:S01]  /*15b10*/  FFMA.FTZ R17, -R242, R18, R17 ;  /* 0x00000012f2117223 */ /* 0x000fe20000010111 */
[----:B------:R-:W-:-:S02]  /*15b20*/  I2FP.F32.S32 R16, R16 ;  /* 0x0000001000107245 */ /* 0x000fc40000201400 */
[----:B------:R-:W-:Y:S02]  /*15b30*/  FSEL R151, R151, -INF , P5 ;  /* 0xff80000097977808 */ /* 0x000fe40002800000 */
[----:B------:R-:W-:Y:S01]  /*15b40*/  IABS R176, R176 ;  /* 0x000000b000b07213 */ /* 0x000fe20000000000 */
[----:B------:R-:W-:Y:S01]  /*15b50*/  FFMA.FTZ R19, -R242, R16, R19 ;  /* 0x00000010f2137223 */ /* 0x000fe20000010113 */
[----:B------:R-:W-:Y:S01]  /*15b60*/  I2FP.F32.S32 R161, R161 ;  /* 0x000000a100a17245 */ /* 0x000fe20000201400 */
[----:B------:R-:W-:Y:S01]  /*15b70*/  VIADD R16, R220, 0x40 ;  /* 0x00000040dc107836 */ /* 0x000fe20000000000 */
[----:B------:R-:W-:Y:S02]  /*15b80*/  ISETP.GE.AND P5, PT, R20, R247, PT ;  /* 0x000000f71400720c */ /* 0x000fe40003fa6270 */
[----:B------:R-:W-:Y:S01]  /*15b90*/  FSEL R152, R152, -INF , P0 ;  /* 0xff80000098987808 */ /* 0x000fe20000000000 */
[----:B------:R-:W-:Y:S01]  /*15ba0*/  FFMA.FTZ R161, -R242, R161, R8 ;  /* 0x000000a1f2a17223 */ /* 0x000fe20000010108 */
[----:B------:R-:W-:-:S02]  /*15bb0*/  I2FP.F32.S32 R176, R176 ;  /* 0x000000b000b07245 */ /* 0x000fc40000201400 */
[----:B------:R-:W-:Y:S02]  /*15bc0*/  ISETP.GE.AND P0, PT, R20, R246, PT ;  /* 0x000000f61400720c */ /* 0x000fe40003f06270 */
[----:B------:R-:W-:Y:S01]  /*15bd0*/  FSEL R153, R17, -INF , P5 ;  /* 0xff80000011997808 */ /* 0x000fe20002800000 */
[----:B------:R-:W-:Y:S01]  /*15be0*/  FFMA.FTZ R176, -R242, R176, R10 ;  /* 0x000000b0f2b07223 */ /* 0x000fe2000001010a */
[--C-:B------:R-:W-:Y:S02]  /*15bf0*/  IADD3 R17, PT, PT, R243, -0x41, -R46.reuse ;  /* 0xffffffbff3117810 */ /* 0x100fe40007ffe82e */
[----:B------:R-:W-:Y:S02]  /*15c00*/  IADD3 R8, PT, PT, R0, -0x41, -R46 ;  /* 0xffffffbf00087810 */ /* 0x000fe40007ffe82e */
[----:B------:R-:W-:Y:S02]  /*15c10*/  FSEL R151, R151, -INF , !P3 ;  /* 0xff80000097977808 */ /* 0x000fe40005800000 */
[----:B------:R-:W-:-:S02]  /*15c20*/  FSEL R152, R152, -INF , !P1 ;  /* 0xff80000098987808 */ /* 0x000fc40004800000 */
[C---:B------:R-:W-:Y:S02]  /*15c30*/  ISETP.GE.AND P3, PT, R20.reuse, R244, PT ;  /* 0x000000f41400720c */ /* 0x040fe40003f66270 */
[----:B------:R-:W-:Y:S02]  /*15c40*/  ISETP.GE.AND P1, PT, R20, R245, PT ;  /* 0x000000f51400720c */ /* 0x000fe40003f26270 */
[----:B------:R-:W-:Y:S02]  /*15c50*/  FSEL R209, R19, -INF , P0 ;  /* 0xff80000013d17808 */ /* 0x000fe40000000000 */
[----:B------:R-:W-:Y:S02]  /*15c60*/  IABS R10, R17 ;  /* 0x00000011000a7213 */ /* 0x000fe40000000000 */
[----:B------:R-:W-:Y:S02]  /*15c70*/  IABS R8, R8 ;  /* 0x0000000800087213 */ /* 0x000fe40000000000 */
[----:B------:R-:W-:-:S02]  /*15c80*/  IADD3 R174, PT, PT, R243, -0x48, -R46 ;  /* 0xffffffb8f3ae7810 */ /* 0x000fc40007ffe82e */
[----:B------:R-:W-:Y:S02]  /*15c90*/  IADD3 R159, PT, PT, R0, -0x48, -R46 ;  /* 0xffffffb8009f7810 */ /* 0x000fe40007ffe82e */
[----:B------:R-:W-:Y:S02]  /*15ca0*/  FSEL R153, R153, -INF , !P3 ;  /* 0xff80000099997808 */ /* 0x000fe40005800000 */
[----:B------:R-:W-:Y:S02]  /*15cb0*/  FSEL R209, R209, -INF , !P1 ;  /* 0xff800000d1d17808 */ /* 0x000fe40004800000 */
[C---:B------:R-:W-:Y:S02]  /*15cc0*/  ISETP.GE.AND P5, PT, R16.reuse, R247, PT ;  /* 0x000000f71000720c */ /* 0x040fe40003fa6270 */
[C---:B------:R-:W-:Y:S02]  /*15cd0*/  ISETP.GE.AND P3, PT, R16.reuse, R244, PT ;  /* 0x000000f41000720c */ /* 0x040fe40003f66270 */
[----:B------:R-:W-:-:S02]  /*15ce0*/  ISETP.GE.AND P0, PT, R16, R246, PT ;  /* 0x000000f61000720c */ /* 0x000fc40003f06270 */
[----:B------:R-:W-:Y:S01]  /*15cf0*/  ISETP.GE.AND P1, PT, R16, R245, PT ;  /* 0x000000f51000720c */ /* 0x000fe20003f26270 */
[----:B------:R-:W-:Y:S01]  /*15d00*/  VIADD R16, R220, 0x41 ;  /* 0x00000041dc107836 */ /* 0x000fe20000000000 */
[----:B------:R-:W-:Y:S02]  /*15d10*/  I2FP.F32.S32 R10, R10 ;  /* 0x0000000a000a7245 */ /* 0x000fe40000201400 */
[----:B------:R-:W-:Y:S02]  /*15d20*/  I2FP.F32.S32 R8, R8 ;  /* 0x0000000800087245 */ /* 0x000fe40000201400 */
[----:B------:R-:W-:Y:S01]  /*15d30*/  IABS R174, R174 ;  /* 0x000000ae00ae7213 */ /* 0x000fe20000000000 */
[C---:B------:R-:W-:Y:S01]  /*15d40*/  FFMA.FTZ R9, -R242.reuse, R10, R9 ;  /* 0x0000000af2097223 */ /* 0x040fe20000010109 */
[----:B------:R-:W-:Y:S01]  /*15d50*/  IABS R159, R159 ;  /* 0x0000009f009f7213 */ /* 0x000fe20000000000 */
[----:B------:R-:W-:Y:S01]  /*15d60*/  FFMA.FTZ R11, -R242, R8, R11 ;  /* 0x00000008f20b7223 */ /* 0x000fe2000001010b */
[----:B------:R-:W-:Y:S01]  /*15d70*/  FSEL R161, R161, -INF , P5 ;  /* 0xff800000a1a17808 */ /* 0x000fe20002800000 */
[----:B------:R-:W-:Y:S01]  /*15d80*/  VIADD R8, R220, 0x48 ;  /* 0x00000048dc087836 */ /* 0x000fe20000000000 */
[----:B------:R-:W-:-:S02]  /*15d90*/  FSEL R176, R176, -INF , P0 ;  /* 0xff800000b0b07808 */ /* 0x000fc40000000000 */
[----:B------:R-:W-:Y:S02]  /*15da0*/  I2FP.F32.S32 R174, R174 ;  /* 0x000000ae00ae7245 */ /* 0x000fe40000201400 */
[----:B------:R-:W-:Y:S02]  /*15db0*/  I2FP.F32.S32 R159, R159 ;  /* 0x0000009f009f7245 */ /* 0x000fe40000201400 */
[----:B------:R-:W-:Y:S01]  /*15dc0*/  ISETP.GE.AND P5, PT, R16, R247, PT ;  /* 0x000000f71000720c */ /* 0x000fe20003fa6270 */
[----:B------:R-:W-:Y:S01]  /*15dd0*/  FFMA.FTZ R174, -R242, R174, R4 ;  /* 0x000000aef2ae7223 */ /* 0x000fe20000010104 */
[----:B------:R-:W-:Y:S01]  /*15de0*/  ISETP.GE.AND P0, PT, R16, R246, PT ;  /* 0x000000f61000720c */ /* 0x000fe20003f06270 */
[----:B------:R-:W-:Y:S01]  /*15df0*/  FFMA.FTZ R159, -R242, R159, R6 ;  /* 0x0000009ff29f7223 */ /* 0x000fe20000010106 */
[----:B------:R-:W-:Y:S01]  /*15e00*/  FSEL R161, R161, -INF , !P3 ;  /* 0xff800000a1a17808 */ /* 0x000fe20005800000 */
[----:B------:R-:W-:Y:S01]  /*15e10*/  VIADD R4, R220, 0x49 ;  /* 0x00000049dc047836 */ /* 0x000fe20000000000 */
[----:B------:R-:W-:-:S02]  /*15e20*/  FSEL R176, R176, -INF , !P1 ;  /* 0xff800000b0b07808 */ /* 0x000fc40004800000 */
[C---:B------:R-:W-:Y:S02]  /*15e30*/  ISETP.GE.AND P3, PT, R16.reuse, R244, PT ;  /* 0x000000f41000720c */ /* 0x040fe40003f66270 */
[----:B------:R-:W-:Y:S02]  /*15e40*/  ISETP.GE.AND P1, PT, R16, R245, PT ;  /* 0x000000f51000720c */ /* 0x000fe40003f26270 */
[----:B------:R-:W-:Y:S02]  /*15e50*/  FSEL R163, R9, -INF , P5 ;  /* 0xff80000009a37808 */ /* 0x000fe40002800000 */
[----:B------:R-:W-:Y:S02]  /*15e60*/  FSEL R160, R11, -INF , P0 ;  /* 0xff8000000ba07808 */ /* 0x000fe40000000000 */
[C---:B------:R-:W-:Y:S02]  /*15e70*/  ISETP.GE.AND P5, PT, R8.reuse, R247, PT ;  /* 0x000000f70800720c */ /* 0x040fe40003fa6270 */
[----:B------:R-:W-:-:S02]  /*15e80*/  ISETP.GE.AND P0, PT, R8, R246, PT ;  /* 0x000000f60800720c */ /* 0x000fc40003f06270 */
[----:B------:R-:W-:Y:S02]  /*15e90*/  FSEL R163, R163, -INF , !P3 ;  /* 0xff800000a3a37808 */ /* 0x000fe40005800000 */
[----:B------:R-:W-:Y:S02]  /*15ea0*/  FSEL R160, R160, -INF , !P1 ;  /* 0xff800000a0a07808 */ /* 0x000fe40004800000 */
[C---:B------:R-:W-:Y:S02]  /*15eb0*/  ISETP.GE.AND P3, PT, R8.reuse, R244, PT ;  /* 0x000000f40800720c */ /* 0x040fe40003f66270 */
[----:B------:R-:W-:Y:S02]  /*15ec0*/  ISETP.GE.AND P1, PT, R8, R245, PT ;  /* 0x000000f50800720c */ /* 0x000fe40003f26270 */
[----:B------:R-:W-:Y:S02]  /*15ed0*/  FSEL R174, R174, -INF , P5 ;  /* 0xff800000aeae7808 */ /* 0x000fe40002800000 */
[----:B------:R-:W-:-:S02]  /*15ee0*/  FSEL R159, R159, -INF , P0 ;  /* 0xff8000009f9f7808 */ /* 0x000fc40000000000 */
[----:B------:R-:W-:Y:S02]  /*15ef0*/  FSEL R174, R174, -INF , !P3 ;  /* 0xff800000aeae7808 */ /* 0x000fe40005800000 */
[----:B------:R-:W-:Y:S02]  /*15f00*/  FSEL R159, R159, -INF , !P1 ;  /* 0xff8000009f9f7808 */ /* 0x000fe40004800000 */
[C---:B------:R-:W-:Y:S02]  /*15f10*/  ISETP.GE.AND P5, PT, R4.reuse, R247, PT ;  /* 0x000000f70400720c */ /* 0x040fe40003fa6270 */
[C---:B------:R-:W-:Y:S02]  /*15f20*/  ISETP.GE.AND P3, PT, R4.reuse, R244, PT ;  /* 0x000000f40400720c */ /* 0x040fe40003f66270 */
[C---:B------:R-:W-:Y:S02]  /*15f30*/  ISETP.GE.AND P0, PT, R4.reuse, R246, PT ;  /* 0x000000f60400720c */ /* 0x040fe40003f06270 */
[----:B------:R-:W-:-:S02]  /*15f40*/  ISETP.GE.AND P1, PT, R4, R245, PT ;  /* 0x000000f50400720c */ /* 0x000fc40003f26270 */
[C-C-:B------:R-:W-:Y:S02]  /*15f50*/  IADD3 R4, PT, PT, R243.reuse, -0x50, -R46.reuse ;  /* 0xffffffb0f3047810 */ /* 0x140fe40007ffe82e */
[----:B------:R-:W-:Y:S02]  /*15f60*/  IADD3 R173, PT, PT, R243, -0x49, -R46 ;  /* 0xffffffb7f3ad7810 */ /* 0x000fe40007ffe82e */
[----:B------:R-:W-:Y:S02]  /*15f70*/  IABS R4, R4 ;  /* 0x0000000400047213 */ /* 0x000fe40000000000 */
[----:B------:R-:W-:Y:S02]  /*15f80*/  IABS R173, R173 ;  /* 0x000000ad00ad7213 */ /* 0x000fe40000000000 */
[----:B------:R-:W-:Y:S02]  /*15f90*/  I2FP.F32.S32 R4, R4 ;  /* 0x0000000400047245 */ /* 0x000fe40000201400 */
[----:B------:R-:W-:-:S02]  /*15fa0*/  I2FP.F32.S32 R173, R173 ;  /* 0x000000ad00ad7245 */ /* 0x000fc40000201400 */
[----:B------:R-:W-:Y:S01]  /*15fb0*/  IADD3 R6, PT, PT, R0, -0x49, -R46 ;  /* 0xffffffb700067810 */ /* 0x000fe20007ffe82e */
[C---:B------:R-:W-:Y:S01]  /*15fc0*/  FFMA.FTZ R144, -R242.reuse, R4, R144 ;  /* 0x00000004f2907223 */ /* 0x040fe20000010190 */
[--C-:B------:R-:W-:Y:S01]  /*15fd0*/  IADD3 R4, PT, PT, R243, -0x51, -R46.reuse ;  /* 0xffffffaff3047810 */ /* 0x100fe20007ffe82e */
        /* <DEDUP_REMOVED lines=8> */
[----:B------:R-:W-:Y:S01]  /*16060*/  IADD3 R4, PT, PT, R243, -0x58, -R46 ;  /* 0xffffffa8f3047810 */ /* 0x000fe20007ffe82e */
        /* <DEDUP_REMOVED lines=8> */
[--C-:B------:R-:W-:Y:S01]  /*160f0*/  IADD3 R4, PT, PT, R243, -0x59, -R46.reuse ;  /* 0xffffffa7f3047810 */ /* 0x100fe20007ffe82e */
[----:B------:R-:W-:Y:S01]  /*16100*/  FFMA.FTZ R147, -R242, R5, R147 ;  /* 0x00000005f2937223 */ /* 0x000fe20000010193 */
[----:B------:R-:W-:Y:S01]  /*16110*/  IADD3 R5, PT, PT, R0, -0x58, -R46 ;  /* 0xffffffa800057810 */ /* 0x000fe20007ffe82e */
[----:B------:R-:W-:Y:S01]  /*16120*/  FFMA.FTZ R7, -R242, R6, R7 ;  /* 0x00000006f2077223 */ /* 0x000fe20000010107 */
[----:B------:R-:W-:Y:S01]  /*16130*/  IABS R4, R4 ;  /* 0x0000000400047213 */ /* 0x000fe20000000000 */
[----:B------:R-:W-:Y:S01]  /*16140*/  VIADD R6, R220, 0x50 ;  /* 0x00000050dc067836 */ /* 0x000fe20000000000 */
[----:B------:R-:W-:-:S02]  /*16150*/  IABS R5, R5 ;  /* 0x0000000500057213 */ /* 0x000fc40000000000 */
[----:B------:R-:W-:Y:S02]  /*16160*/  I2FP.F32.S32 R4, R4 ;  /* 0x0000000400047245 */ /* 0x000fe40000201400 */
[----:B------:R-:W-:Y:S02]  /*16170*/  I2FP.F32.S32 R5, R5 ;  /* 0x0000000500057245 */ /* 0x000fe40000201400 */
[----:B------:R-:W-:Y:S01]  /*16180*/  FSEL R173, R173, -INF , P5 ;  /* 0xff800000adad7808 */ /* 0x000fe20002800000 */
[C---:B------:R-:W-:Y:S01]  /*16190*/  FFMA.FTZ R141, -R242.reuse, R4, R141 ;  /* 0x00000004f28d7223 */ /* 0x040fe2000001018d */
[----:B------:R-:W-:Y:S01]  /*161a0*/  IADD3 R4, PT, PT, R243, -0x60, -R46 ;  /* 0xffffffa0f3047810 */ /* 0x000fe20007ffe82e */
[----:B------:R-:W-:Y:S01]  /*161b0*/  FFMA.FTZ R142, -R242, R5, R142 ;  /* 0x00000005f28e7223 */ /* 0x000fe2000001018e */
[----:B------:R-:W-:Y:S02]  /*161c0*/  IADD3 R5, PT, PT, R0, -0x59, -R46 ;  /* 0xffffffa700057810 */ /* 0x000fe40007ffe82e */
[----:B------:R-:W-:-:S02]  /*161d0*/  IABS R4, R4 ;  /* 0x0000000400047213 */ /* 0x000fc40000000000 */
[----:B------:R-:W-:Y:S02]  /*161e0*/  IABS R5, R5 ;  /* 0x0000000500057213 */ /* 0x000fe40000000000 */
[----:B------:R-:W-:Y:S02]  /*161f0*/  I2FP.F32.S32 R4, R4 ;  /* 0x0000000400047245 */ /* 0x000fe40000201400 */
[----:B------:R-:W-:Y:S02]  /*16200*/  I2FP.F32.S32 R5, R5 ;  /* 0x0000000500057245 */ /* 0x000fe40000201400 */
[----:B------:R-:W-:Y:S01]  /*16210*/  FSEL R162, R7, -INF , P0 ;  /* 0xff80000007a27808 */ /* 0x000fe20000000000 */
        /* <DEDUP_REMOVED lines=26> */
[----:B------:R-:W-:Y:S01]  /*163c0*/  FSEL R173, R173, -INF , !P3 ;  /* 0xff800000adad7808 */ /* 0x000fe20005800000 */
        /* <DEDUP_REMOVED lines=25> */
[----:B------:R-:W-:Y:S01]  /*16560*/  ISETP.GE.AND P1, PT, R6, R245, PT ;  /* 0x000000f50600720c */ /* 0x000fe20003f26270 */
[----:B------:R-:W-:Y:S01]  /*16570*/  VIADD R6, R220, 0x51 ;  /* 0x00000051dc067836 */ /* 0x000fe20000000000 */
[----:B------:R-:W-:Y:S01]  /*16580*/  I2FP.F32.S32 R5, R5 ;  /* 0x0000000500057245 */ /* 0x000fe20000201400 */
[----:B------:R-:W-:Y:S01]  /*16590*/  FFMA.FTZ R124, -R242, R4, R124 ;  /* 0x00000004f27c7223 */ /* 0x000fe2000001017c */
[----:B------:R-:W-:-:S02]  /*165a0*/  FSEL R180, R144, -INF , P5 ;  /* 0xff80000090b47808 */ /* 0x000fc40002800000 */
[----:B------:R-:W-:Y:S01]  /*165b0*/  FSEL R179, R146, -INF , P0 ;  /* 0xff80000092b37808 */ /* 0x000fe20000000000 */
[----:B------:R-:W-:Y:S01]  /*165c0*/  FFMA.FTZ R131, -R242, R5, R131 ;  /* 0x00000005f2837223 */ /* 0x000fe20000010183 */
        /* <DEDUP_REMOVED lines=8> */
[----:B------:R-:W-:Y:S02]  /*16650*/  IADD3 R5, PT, PT, R0, -0x78, -R46 ;  /* 0xffffff8800057810 */ /* 0x000fe40007ffe82e */
[----:B------:R-:W-:Y:S02]  /*16660*/  IABS R4, R4 ;  /* 0x0000000400047213 */ /* 0x000fe40000000000 */
[----:B------:R-:W-:Y:S02]  /*16670*/  FSEL R181, R145, -INF , P5 ;  /* 0xff80000091b57808 */ /* 0x000fe40002800000 */
[----:B------:R-:W-:-:S02]  /*16680*/  FSEL R178, R147, -INF , P0 ;  /* 0xff80000093b27808 */ /* 0x000fc40000000000 */
[----:B------:R-:W-:Y:S02]  /*16690*/  IABS R5, R5 ;  /* 0x0000000500057213 */ /* 0x000fe40000000000 */
[----:B------:R-:W-:Y:S02]  /*166a0*/  I2FP.F32.S32 R4, R4 ;  /* 0x0000000400047245 */ /* 0x000fe40000201400 */
[C---:B------:R-:W-:Y:S02]  /*166b0*/  ISETP.GE.AND P5, PT, R6.reuse, R247, PT ;  /* 0x000000f70600720c */ /* 0x040fe40003fa6270 */
[----:B------:R-:W-:Y:S01]  /*166c0*/  ISETP.GE.AND P0, PT, R6, R246, PT ;  /* 0x000000f60600720c */ /* 0x000fe20003f06270 */
[----:B------:R-:W-:Y:S01]  /*166d0*/  FFMA.FTZ R125, -R242, R4, R125 ;  /* 0x00000004f27d7223 */ /* 0x000fe2000001017d */
[----:B------:R-:W-:Y:S02]  /*166e0*/  FSEL R181, R181, -INF , !P3 ;  /* 0xff800000b5b57808 */ /* 0x000fe40005800000 */
[----:B------:R-:W-:-:S02]  /*166f0*/  FSEL R178, R178, -INF , !P1 ;  /* 0xff800000b2b27808 */ /* 0x000fc40004800000 */
[----:B------:R-:W-:Y:S02]  /*16700*/  I2FP.F32.S32 R5, R5 ;  /* 0x0000000500057245 */ /* 0x000fe40000201400 */
[C---:B------:R-:W-:Y:S02]  /*16710*/  ISETP.GE.AND P3, PT, R6.reuse, R244, PT ;  /* 0x000000f40600720c */ /* 0x040fe40003f66270 */
[----:B------:R-:W-:Y:S01]  /*16720*/  ISETP.GE.AND P1, PT, R6, R245, PT ;  /* 0x000000f50600720c */ /* 0x000fe20003f26270 */
[----:B------:R-:W-:Y:S01]  /*16730*/  VIADD R6, R220, 0x59 ;  /* 0x00000059dc067836 */ /* 0x000fe20000000000 */
[----:B------:R-:W-:Y:S01]  /*16740*/  FSEL R182, R140, -INF , P5 ;  /* 0xff8000008cb67808 */ /* 0x000fe20002800000 */
[----:B------:R-:W-:Y:S01]  /*16750*/  FFMA.FTZ R126, -R242, R5, R126 ;  /* 0x00000005f27e7223 */ /* 0x000fe2000001017e */
[----:B------:R-:W-:Y:S02]  /*16760*/  FSEL R177, R142, -INF , P0 ;  /* 0xff8000008eb17808 */ /* 0x000fe40000000000 */
[----:B------:R-:W-:-:S02]  /*16770*/  IADD3 R4, PT, PT, R243, -0x80, -R46 ;  /* 0xffffff80f3047810 */ /* 0x000fc40007ffe82e */
[----:B------:R-:W-:Y:S02]  /*16780*/  FSEL R182, R182, -INF , !P3 ;  /* 0xff800000b6b67808 */ /* 0x000fe40005800000 */
[----:B------:R-:W-:Y:S02]  /*16790*/  FSEL R177, R177, -INF , !P1 ;  /* 0xff800000b1b17808 */ /* 0x000fe40004800000 */
[----:B------:R-:W-:Y:S02]  /*167a0*/  IADD3 R5, PT, PT, R0, -0x79, -R46 ;  /* 0xffffff8700057810 */ /* 0x000fe40007ffe82e */
[C---:B------:R-:W-:Y:S02]  /*167b0*/  ISETP.GE.AND P5, PT, R6.reuse, R247, PT ;  /* 0x000000f70600720c */ /* 0x040fe40003fa6270 */
[C---:B------:R-:W-:Y:S02]  /*167c0*/  ISETP.GE.AND P3, PT, R6.reuse, R244, PT ;  /* 0x000000f40600720c */ /* 0x040fe40003f66270 */
[----:B------:R-:W-:-:S02]  /*167d0*/  ISETP.GE.AND P0, PT, R6, R246, PT ;  /* 0x000000f60600720c */ /* 0x000fc40003f06270 */
[----:B------:R-:W-:Y:S01]  /*167e0*/  ISETP.GE.AND P1, PT, R6, R245, PT ;  /* 0x000000f50600720c */ /* 0x000fe20003f26270 */
[----:B------:R-:W-:Y:S01]  /*167f0*/  VIADD R6, R220, 0x60 ;  /* 0x00000060dc067836 */ /* 0x000fe20000000000 */
[----:B------:R-:W-:Y:S02]  /*16800*/  IABS R4, R4 ;  /* 0x0000000400047213 */ /* 0x000fe40000000000 */
[----:B------:R-:W-:Y:S02]  /*16810*/  IABS R5, R5 ;  /* 0x0000000500057213 */ /* 0x000fe40000000000 */
[----:B------:R-:W-:Y:S02]  /*16820*/  FSEL R187, R141, -INF , P5 ;  /* 0xff8000008dbb7808 */ /* 0x000fe40002800000 */
[----:B------:R-:W-:Y:S02]  /*16830*/  FSEL R183, R143, -INF , P0 ;  /* 0xff8000008fb77808 */ /* 0x000fe40000000000 */
[----:B------:R-:W-:-:S02]  /*16840*/  I2FP.F32.S32 R4, R4 ;  /* 0x0000000400047245 */ /* 0x000fc40000201400 */
[C---:B------:R-:W-:Y:S02]  /*16850*/  ISETP.GE.AND P5, PT, R6.reuse, R247, PT ;  /* 0x000000f70600720c */ /* 0x040fe40003fa6270 */
[----:B------:R-:W-:Y:S01]  /*16860*/  ISETP.GE.AND P0, PT, R6, R246, PT ;  /* 0x000000f60600720c */ /* 0x000fe20003f06270 */
[C---:B------:R-:W-:Y:S01]  /*16870*/  FFMA.FTZ R120, -R242.reuse, R4, R120 ;  /* 0x00000004f2787223 */ /* 0x040fe20000010178 */
[----:B------:R-:W-:Y:S02]  /*16880*/  I2FP.F32.S32 R5, R5 ;  /* 0x0000000500057245 */ /* 0x000fe40000201400 */
[----:B------:R-:W-:Y:S02]  /*16890*/  FSEL R187, R187, -INF , !P3 ;  /* 0xff800000bbbb7808 */ /* 0x000fe40005800000 */
[----:B------:R-:W-:Y:S01]  /*168a0*/  FSEL R183, R183, -INF , !P1 ;  /* 0xff800000b7b77808 */ /* 0x000fe20004800000 */
[----:B------:R-:W-:Y:S01]  /*168b0*/  FFMA.FTZ R127, -R242, R5, R127 ;  /* 0x00000005f27f7223 */ /* 0x000fe2000001017f */
[----:B------:R-:W-:-:S02]  /*168c0*/  ISETP.GE.AND P3, PT, R6, R244, PT ;  /* 0x000000f40600720c */ /* 0x000fc40003f66270 */
[----:B------:R-:W-:Y:S01]  /*168d0*/  ISETP.GE.AND P1, PT, R6, R245, PT ;  /* 0x000000f50600720c */ /* 0x000fe20003f26270 */
[----:B------:R-:W-:Y:S01]  /*168e0*/  VIADD R6, R220, 0x61 ;  /* 0x00000061dc067836 */ /* 0x000fe20000000000 */
[----:B------:R-:W-:Y:S02]  /*168f0*/  FSEL R195, R136, -INF , P5 ;  /* 0xff80000088c37808 */ /* 0x000fe40002800000 */
[----:B------:R-:W-:Y:S02]  /*16900*/  FSEL R200, R138, -INF , P0 ;  /* 0xff8000008ac87808 */ /* 0x000fe40000000000 */
[--C-:B------:R-:W-:Y:S02]  /*16910*/  IADD3 R4, PT, PT, R243, -0x81, -R46.reuse ;  /* 0xffffff7ff3047810 */ /* 0x100fe40007ffe82e */
[----:B------:R-:W-:Y:S02]  /*16920*/  IADD3 R5, PT, PT, R0, -0x80, -R46 ;  /* 0xffffff8000057810 */ /* 0x000fe40007ffe82e */
[----:B------:R-:W-:-:S02]  /*16930*/  FSEL R195, R195, -INF , !P3 ;  /* 0xff800000c3c37808 */ /* 0x000fc40005800000 */
[----:B------:R-:W-:Y:S02]  /*16940*/  FSEL R200, R200, -INF , !P1 ;  /* 0xff800000c8c87808 */ /* 0x000fe40004800000 */
[----:B------:R-:W-:Y:S02]  /*16950*/  IABS R4, R4 ;  /* 0x0000000400047213 */ /* 0x000fe40000000000 */
[C---:B------:R-:W-:Y:S02]  /*16960*/  ISETP.GE.AND P5, PT, R6.reuse, R247, PT ;  /* 0x000000f70600720c */ /* 0x040fe40003fa6270 */
[C---:B------:R-:W-:Y:S02]  /*16970*/  ISETP.GE.AND P3, PT, R6.reuse, R244, PT ;  /* 0x000000f40600720c */ /* 0x040fe40003f66270 */
[C---:B------:R-:W-:Y:S02]  /*16980*/  ISETP.GE.AND P0, PT, R6.reuse, R246, PT ;  /* 0x000000f60600720c */ /* 0x040fe40003f06270 */
[----:B------:R-:W-:Y:S01]  /*16990*/  ISETP.GE.AND P1, PT, R6, R245, PT ;  /* 0x000000f50600720c */ /* 0x000fe20003f26270 */
[----:B------:R-:W-:Y:S01]  /*169a0*/  VIADD R6, R220, 0x68 ;  /* 0x00000068dc067836 */ /* 0x000fe20000000000 */
[----:B------:R-:W-:-:S02]  /*169b0*/  IABS R5, R5 ;  /* 0x0000000500057213 */ /* 0x000fc40000000000 */
[----:B------:R-:W-:Y:S02]  /*169c0*/  I2FP.F32.S32 R4, R4 ;  /* 0x0000000400047245 */ /* 0x000fe40000201400 */
[----:B------:R-:W-:Y:S02]  /*169d0*/  FSEL R197, R137, -INF , P5 ;  /* 0xff80000089c57808 */ /* 0x000fe40002800000 */
[----:B------:R-:W-:Y:S01]  /*169e0*/  FSEL R194, R139, -INF , P0 ;  /* 0xff8000008bc27808 */ /* 0x000fe20000000000 */
[----:B------:R-:W-:Y:S01]  /*169f0*/  FFMA.FTZ R121, -R242, R4, R121 ;  /* 0x00000004f2797223 */ /* 0x000fe20000010179 */
[C---:B------:R-:W-:Y:S02]  /*16a00*/  ISETP.GE.AND P5, PT, R6.reuse, R247, PT ;  /* 0x000000f70600720c */ /* 0x040fe40003fa6270 */
[----:B------:R-:W-:Y:S02]  /*16a10*/  ISETP.GE.AND P0, PT, R6, R246, PT ;  /* 0x000000f60600720c */ /* 0x000fe40003f06270 */
[----:B------:R-:W-:-:S02]  /*16a20*/  I2FP.F32.S32 R5, R5 ;  /* 0x0000000500057245 */ /* 0x000fc40000201400 */
[----:B------:R-:W-:Y:S02]  /*16a30*/  FSEL R197, R197, -INF , !P3 ;  /* 0xff800000c5c57808 */ /* 0x000fe40005800000 */
[----:B------:R-:W-:Y:S01]  /*16a40*/  FSEL R194, R194, -INF , !P1 ;  /* 0xff800000c2c27808 */ /* 0x000fe20004800000 */
[----:B------:R-:W-:Y:S01]  /*16a50*/  FFMA.FTZ R122, -R242, R5, R122 ;  /* 0x00000005f27a7223 */ /* 0x000fe2000001017a */
[C---:B------:R-:W-:Y:S02]  /*16a60*/  ISETP.GE.AND P3, PT, R6.reuse, R244, PT ;  /* 0x000000f40600720c */ /* 0x040fe40003f66270 */
[----:B------:R-:W-:Y:S01]  /*16a70*/  ISETP.GE.AND P1, PT, R6, R245, PT ;  /* 0x000000f50600720c */ /* 0x000fe20003f26270 */
[----:B------:R-:W-:Y:S01]  /*16a80*/  VIADD R6, R220, 0x69 ;  /* 0x00000069dc067836 */ /* 0x000fe20000000000 */
[----:B------:R-:W-:Y:S02]  /*16a90*/  IADD3 R4, PT, PT, R243, -0x88, -R46 ;  /* 0xffffff78f3047810 */ /* 0x000fe40007ffe82e */
[----:B------:R-:W-:-:S02]  /*16aa0*/  FSEL R199, R132, -INF , P5 ;  /* 0xff80000084c77808 */ /* 0x000fc40002800000 */
[----:B------:R-:W-:Y:S02]  /*16ab0*/  FSEL R193, R134, -INF , P0 ;  /* 0xff80000086c17808 */ /* 0x000fe40000000000 */
[----:B------:R-:W-:Y:S02]  /*16ac0*/  IADD3 R5, PT, PT, R0, -0x81, -R46 ;  /* 0xffffff7f00057810 */ /* 0x000fe40007ffe82e */
[----:B------:R-:W-:Y:S02]  /*16ad0*/  IABS R4, R4 ;  /* 0x0000000400047213 */ /* 0x000fe40000000000 */
[----:B------:R-:W-:Y:S02]  /*16ae0*/  FSEL R199, R199, -INF , !P3 ;  /* 0xff800000c7c77808 */ /* 0x000fe40005800000 */
[----:B------:R-:W-:Y:S02]  /*16af0*/  FSEL R193, R193, -INF , !P1 ;  /* 0xff800000c1c17808 */ /* 0x000fe40004800000 */
[----:B------:R-:W-:-:S02]  /*16b00*/  ISETP.GE.AND P5, PT, R6, R247, PT ;  /* 0x000000f70600720c */ /* 0x000fc40003fa6270 */
[C---:B------:R-:W-:Y:S02]  /*16b10*/  ISETP.GE.AND P3, PT, R6.reuse, R244, PT ;  /* 0x000000f40600720c */ /* 0x040fe40003f66270 */
[C---:B------:R-:W-:Y:S02]  /*16b20*/  ISETP.GE.AND P0, PT, R6.reuse, R246, PT ;  /* 0x000000f60600720c */ /* 0x040fe40003f06270 */
[----:B------:R-:W-:Y:S01]  /*16b30*/  ISETP.GE.AND P1, PT, R6, R245, PT ;  /* 0x000000f50600720c */ /* 0x000fe20003f26270 */
[----:B------:R-:W-:Y:S01]  /*16b40*/  VIADD R6, R220, 0x70 ;  /* 0x00000070dc067836 */ /* 0x000fe20000000000 */
[----:B------:R-:W-:Y:S02]  /*16b50*/  IABS R5, R5 ;  /* 0x0000000500057213 */ /* 0x000fe40000000000 */
[----:B------:R-:W-:Y:S02]  /*16b60*/  I2FP.F32.S32 R4, R4 ;  /* 0x0000000400047245 */ /* 0x000fe40000201400 */
[----:B------:R-:W-:-:S02]  /*16b70*/  FSEL R198, R133, -INF , P5 ;  /* 0xff80000085c67808 */ /* 0x000fc40002800000 */
[----:B------:R-:W-:Y:S01]  /*16b80*/  FSEL R196, R135, -INF , P0 ;  /* 0xff80000087c47808 */ /* 0x000fe20000000000 */
[----:B------:R-:W-:Y:S01]  /*16b90*/  FFMA.FTZ R116, -R242, R4, R116 ;  /* 0x00000004f2747223 */ /* 0x000fe20000010174 */
[----:B------:R-:W-:Y:S02]  /*16ba0*/  I2FP.F32.S32 R5, R5 ;  /* 0x0000000500057245 */ /* 0x000fe40000201400 */
[C---:B------:R-:W-:Y:S02]  /*16bb0*/  ISETP.GE.AND P5, PT, R6.reuse, R247, PT ;  /* 0x000000f70600720c */ /* 0x040fe40003fa6270 */
[----:B------:R-:W-:Y:S01]  /*16bc0*/  ISETP.GE.AND P0, PT, R6, R246, PT ;  /* 0x000000f60600720c */ /* 0x000fe20003f06270 */
[----:B------:R-:W-:Y:S01]  /*16bd0*/  FFMA.FTZ R123, -R242, R5, R123 ;  /* 0x00000005f27b7223 */ /* 0x000fe2000001017b */
[----:B------:R-:W-:Y:S02]  /*16be0*/  FSEL R198, R198, -INF , !P3 ;  /* 0xff800000c6c67808 */ /* 0x000fe40005800000 */
[----:B------:R-:W-:-:S02]  /*16bf0*/  FSEL R196, R196, -INF , !P1 ;  /* 0xff800000c4c47808 */ /* 0x000fc40004800000 */
[--C-:B------:R-:W-:Y:S02]  /*16c00*/  IADD3 R4, PT, PT, R243, -0x89, -R46.reuse ;  /* 0xffffff77f3047810 */ /* 0x100fe40007ffe82e */
[C---:B------:R-:W-:Y:S02]  /*16c10*/  ISETP.GE.AND P3, PT, R6.reuse, R244, PT ;  /* 0x000000f40600720c */ /* 0x040fe40003f66270 */
[----:B------:R-:W-:Y:S01]  /*16c20*/  ISETP.GE.AND P1, PT, R6, R245, PT ;  /* 0x000000f50600720c */ /* 0x000fe20003f26270 */
[----:B------:R-:W-:Y:S01]  /*16c30*/  VIADD R6, R220, 0x71 ;  /* 0x00000071dc067836 */ /* 0x000fe20000000000 */
[----:B------:R-:W-:Y:S02]  /*16c40*/  FSEL R203, R128, -INF , P5 ;  /* 0xff80000080cb7808 */ /* 0x000fe40002800000 */
        /* <DEDUP_REMOVED lines=12> */
[----:B------:R-:W-:Y:S02]  /*16d10*/  FSEL R201, R129, -INF , P5 ;  /* 0xff80000081c97808 */ /* 0x000fe40002800000 */
[----:B------:R-:W-:Y:S01]  /*16d20*/  FSEL R207, R131, -INF , P0 ;  /* 0xff80000083cf7808 */ /* 0x000fe20000000000 */
[----:B------:R-:W-:Y:S01]  /*16d30*/  FFMA.FTZ R117, -R242, R4, R117 ;  /* 0x00000004f2757223 */ /* 0x000fe20000010175 */
[----:B------:R-:W-:-:S02]  /*16d40*/  I2FP.F32.S32 R5, R5 ;  /* 0x0000000500057245 */ /* 0x000fc40000201400 */
[C---:B------:R-:W-:Y:S02]  /*16d50*/  ISETP.GE.AND P5, PT, R6.reuse, R247, PT ;  /* 0x000000f70600720c */ /* 0x040fe40003fa6270 */
[----:B------:R-:W-:Y:S01]  /*16d60*/  ISETP.GE.AND P0, PT, R6, R246, PT ;  /* 0x000000f60600720c */ /* 0x000fe20003f06270 */
[----:B------:R-:W-:Y:S01]  /*16d70*/  FFMA.FTZ R118, -R242, R5, R118 ;  /* 0x00000005f2767223 */ /* 0x000fe20000010176 */
[----:B------:R-:W-:Y:S02]  /*16d80*/  IADD3 R4, PT, PT, R243, -0x90, -R46 ;  /* 0xffffff70f3047810 */ /* 0x000fe40007ffe82e */
[----:B------:R-:W-:Y:S02]  /*16d90*/  FSEL R201, R201, -INF , !P3 ;  /* 0xff800000c9c97808 */ /* 0x000fe40005800000 */
[----:B------:R-:W-:Y:S02]  /*16da0*/  FSEL R207, R207, -INF , !P1 ;  /* 0xff800000cfcf7808 */ /* 0x000fe40004800000 */
[----:B------:R-:W-:-:S02]  /*16db0*/  ISETP.GE.AND P3, PT, R6, R244, PT ;  /* 0x000000f40600720c */ /* 0x000fc40003f66270 */
[----:B------:R-:W-:Y:S01]  /*16dc0*/  ISETP.GE.AND P1, PT, R6, R245, PT ;  /* 0x000000f50600720c */ /* 0x000fe20003f26270 */
[----:B------:R-:W-:Y:S01]  /*16dd0*/  VIADD R6, R220, 0x79 ;  /* 0x00000079dc067836 */ /* 0x000fe20000000000 */
[----:B------:R-:W-:Y:S02]  /*16de0*/  FSEL R202, R124, -INF , P5 ;  /* 0xff8000007cca7808 */ /* 0x000fe40002800000 */
[----:B------:R-:W-:Y:S02]  /*16df0*/  FSEL R205, R126, -INF , P0 ;  /* 0xff8000007ecd7808 */ /* 0x000fe40000000000 */
[----:B------:R-:W-:Y:S02]  /*16e00*/  IADD3 R5, PT, PT, R0, -0x89, -R46 ;  /* 0xffffff7700057810 */ /* 0x000fe40007ffe82e */
[----:B------:R-:W-:Y:S02]  /*16e10*/  IABS R4, R4 ;  /* 0x0000000400047213 */ /* 0x000fe40000000000 */
        /* <DEDUP_REMOVED lines=8> */
[----:B------:R-:W-:-:S02]  /*16ea0*/  I2FP.F32.S32 R4, R4 ;  /* 0x0000000400047245 */ /* 0x000fc40000201400 */
[----:B------:R-:W-:Y:S02]  /*16eb0*/  I2FP.F32.S32 R5, R5 ;  /* 0x0000000500057245 */ /* 0x000fe40000201400 */
[----:B------:R-:W-:Y:S01]  /*16ec0*/  FSEL R204, R125, -INF , P5 ;  /* 0xff8000007dcc7808 */ /* 0x000fe20002800000 */
[C---:B------:R-:W-:Y:S01]  /*16ed0*/  FFMA.FTZ R112, -R242.reuse, R4, R112 ;  /* 0x00000004f2707223 */ /* 0x040fe20000010170 */
[----:B------:R-:W-:Y:S01]  /*16ee0*/  FSEL R206, R127, -INF , P0 ;  /* 0xff8000007fce7808 */ /* 0x000fe20000000000 */
[----:B------:R-:W-:Y:S01]  /*16ef0*/  FFMA.FTZ R119, -R242, R5, R119 ;  /* 0x00000005f2777223 */ /* 0x000fe20000010177 */
[C---:B------:R-:W-:Y:S02]  /*16f00*/  ISETP.GE.AND P5, PT, R6.reuse, R247, PT ;  /* 0x000000f70600720c */ /* 0x040fe40003fa6270 */
[----:B------:R-:W-:Y:S02]  /*16f10*/  ISETP.GE.AND P0, PT, R6, R246, PT ;  /* 0x000000f60600720c */ /* 0x000fe40003f06270 */
[----:B------:R-:W-:-:S02]  /*16f20*/  IADD3 R4, PT, PT, R243, -0x91, -R46 ;  /* 0xffffff6ff3047810 */ /* 0x000fc40007ffe82e */
[----:B------:R-:W-:Y:S02]  /*16f30*/  FSEL R204, R204, -INF , !P3 ;  /* 0xff800000cccc7808 */ /* 0x000fe40005800000 */
[----:B------:R-:W-:Y:S02]  /*16f40*/  FSEL R206, R206, -INF , !P1 ;  /* 0xff800000cece7808 */ /* 0x000fe40004800000 */
[C---:B------:R-:W-:Y:S02]  /*16f50*/  ISETP.GE.AND P3, PT, R6.reuse, R244, PT ;  /* 0x000000f40600720c */ /* 0x040fe40003f66270 */
[----:B------:R-:W-:Y:S01]  /*16f60*/  ISETP.GE.AND P1, PT, R6, R245, PT ;  /* 0x000000f50600720c */ /* 0x000fe20003f26270 */
[----:B------:R-:W-:Y:S01]  /*16f70*/  VIADD R6, R220, 0x81 ;  /* 0x00000081dc067836 */ /* 0x000fe20000000000 */
[----:B------:R-:W-:Y:S02]  /*16f80*/  IADD3 R5, PT, PT, R0, -0x90, -R46 ;  /* 0xffffff7000057810 */ /* 0x000fe40007ffe82e */
[----:B------:R-:W-:-:S02]  /*16f90*/  FSEL R186, R120, -INF , P5 ;  /* 0xff80000078ba7808 */ /* 0x000fc40002800000 */
[----:B------:R-:W-:Y:S02]  /*16fa0*/  FSEL R192, R122, -INF , P0 ;  /* 0xff8000007ac07808 */ /* 0x000fe40000000000 */
[----:B------:R-:W-:Y:S02]  /*16fb0*/  IABS R4, R4 ;  /* 0x0000000400047213 */ /* 0x000fe40000000000 */
[----:B------:R-:W-:Y:S02]  /*16fc0*/  IABS R5, R5 ;  /* 0x0000000500057213 */ /* 0x000fe40000000000 */
[----:B------:R-:W-:Y:S02]  /*16fd0*/  FSEL R186, R186, -INF , !P3 ;  /* 0xff800000baba7808 */ /* 0x000fe40005800000 */
[----:B------:R-:W-:Y:S02]  /*16fe0*/  FSEL R192, R192, -INF , !P1 ;  /* 0xff800000c0c07808 */ /* 0x000fe40004800000 */
[----:B------:R-:W-:-:S02]  /*16ff0*/  I2FP.F32.S32 R4, R4 ;  /* 0x0000000400047245 */ /* 0x000fc40000201400 */
[C---:B------:R-:W-:Y:S02]  /*17000*/  ISETP.GE.AND P5, PT, R6.reuse, R247, PT ;  /* 0x000000f70600720c */ /* 0x040fe40003fa6270 */
[----:B------:R-:W-:Y:S01]  /*17010*/  ISETP.GE.AND P3, PT, R6, R244, PT ;  /* 0x000000f40600720c */ /* 0x000fe20003f66270 */
[----:B------:R-:W-:Y:S01]  /*17020*/  FFMA.FTZ R113, -R242, R4, R113 ;  /* 0x00000004f2717223 */ /* 0x000fe20000010171 */
[C---:B------:R-:W-:Y:S02]  /*17030*/  ISETP.GE.AND P0, PT, R6.reuse, R246, PT ;  /* 0x000000f60600720c */ /* 0x040fe40003f06270 */
[----:B------:R-:W-:Y:S01]  /*17040*/  ISETP.GE.AND P1, PT, R6, R245, PT ;  /* 0x000000f50600720c */ /* 0x000fe20003f26270 */
[----:B------:R-:W-:Y:S01]  /*17050*/  VIADD R6, R220, 0x88 ;  /* 0x00000088dc067836 */ /* 0x000fe20000000000 */
[----:B------:R-:W-:Y:S02]  /*17060*/  I2FP.F32.S32 R5, R5 ;  /* 0x0000000500057245 */ /* 0x000fe40000201400 */
[----:B------:R-:W-:-:S02]  /*17070*/  FSEL R188, R121, -INF , P5 ;  /* 0xff80000079bc7808 */ /* 0x000fc40002800000 */
[----:B------:R-:W-:Y:S01]  /*17080*/  FSEL R191, R123, -INF , P0 ;  /* 0xff8000007bbf7808 */ /* 0x000fe20000000000 */
[----:B------:R-:W-:Y:S01]  /*17090*/  FFMA.FTZ R114, -R242, R5, R114 ;  /* 0x00000005f2727223 */ /* 0x000fe20000010172 */
[----:B------:R-:W-:Y:S02]  /*170a0*/  IADD3 R4, PT, PT, R243, -0x98, -R46 ;  /* 0xffffff68f3047810 */ /* 0x000fe40007ffe82e */
[C---:B------:R-:W-:Y:S02]  /*170b0*/  ISETP.GE.AND P5, PT, R6.reuse, R247, PT ;  /* 0x000000f70600720c */ /* 0x040fe40003fa6270 */
[----:B------:R-:W-:Y:S02]  /*170c0*/  ISETP.GE.AND P0, PT, R6, R246, PT ;  /* 0x000000f60600720c */ /* 0x000fe40003f06270 */
[----:B------:R-:W-:Y:S02]  /*170d0*/  FSEL R188, R188, -INF , !P3 ;  /* 0xff800000bcbc7808 */ /* 0x000fe40005800000 */
[----:B------:R-:W-:-:S02]  /*170e0*/  FSEL R191, R191, -INF , !P1 ;  /* 0xff800000bfbf7808 */ /* 0x000fc40004800000 */
[----:B------:R-:W-:Y:S02]  /*170f0*/  IADD3 R5, PT, PT, R0, -0x91, -R46 ;  /* 0xffffff6f00057810 */ /* 0x000fe40007ffe82e */
[C---:B------:R-:W-:Y:S02]  /*17100*/  ISETP.GE.AND P3, PT, R6.reuse, R244, PT ;  /* 0x000000f40600720c */ /* 0x040fe40003f66270 */
[----:B------:R-:W-:Y:S01]  /*17110*/  ISETP.GE.AND P1, PT, R6, R245, PT ;  /* 0x000000f50600720c */ /* 0x000fe20003f26270 */
[----:B------:R-:W-:Y:S01]  /*17120*/  VIADD R6, R220, 0x89 ;  /* 0x00000089dc067836 */ /* 0x000fe20000000000 */
[----:B------:R-:W-:Y:S02]  /*17130*/  IABS R4, R4 ;  /* 0x0000000400047213 */ /* 0x000fe40000000000 */
[----:B------:R-:W-:Y:S02]  /*17140*/  FSEL R185, R116, -INF , P5 ;  /* 0xff80000074b97808 */ /* 0x000fe40002800000 */
[----:B------:R-:W-:-:S02]  /*17150*/  FSEL R190, R118, -INF , P0 ;  /* 0xff80000076be7808 */ /* 0x000fc40000000000 */
[----:B------:R-:W-:Y:S02]  /*17160*/  IABS R5, R5 ;  /* 0x0000000500057213 */ /* 0x000fe40000000000 */
[----:B------:R-:W-:Y:S02]  /*17170*/  I2FP.F32.S32 R4, R4 ;  /* 0x0000000400047245 */ /* 0x000fe40000201400 */
[----:B------:R-:W-:Y:S02]  /*17180*/  FSEL R185, R185, -INF , !P3 ;  /* 0xff800000b9b97808 */ /* 0x000fe40005800000 */
[----:B------:R-:W-:Y:S01]  /*17190*/  FSEL R190, R190, -INF , !P1 ;  /* 0xff800000bebe7808 */ /* 0x000fe20004800000 */
[----:B------:R-:W-:Y:S01]  /*171a0*/  FFMA.FTZ R108, -R242, R4, R108 ;  /* 0x00000004f26c7223 */ /* 0x000fe2000001016c */
[C---:B------:R-:W-:Y:S02]  /*171b0*/  ISETP.GE.AND P5, PT, R6.reuse, R247, PT ;  /* 0x000000f70600720c */ /* 0x040fe40003fa6270 */
[----:B------:R-:W-:-:S02]  /*171c0*/  ISETP.GE.AND P3, PT, R6, R244, PT ;  /* 0x000000f40600720c */ /* 0x000fc40003f66270 */
[C---:B------:R-:W-:Y:S02]  /*171d0*/  ISETP.GE.AND P0, PT, R6.reuse, R246, PT ;  /* 0x000000f60600720c */ /* 0x040fe40003f06270 */
[----:B------:R-:W-:Y:S01]  /*171e0*/  ISETP.GE.AND P1, PT, R6, R245, PT ;  /* 0x000000f50600720c */ /* 0x000fe20003f26270 */
[----:B------:R-:W-:Y:S01]  /*171f0*/  VIADD R6, R220, 0x90 ;  /* 0x00000090dc067836 */ /* 0x000fe20000000000 */
[----:B------:R-:W-:Y:S02]  /*17200*/  I2FP.F32.S32 R5, R5 ;  /* 0x0000000500057245 */ /* 0x000fe40000201400 */
[----:B------:R-:W-:Y:S02]  /*17210*/  FSEL R184, R117, -INF , P5 ;  /* 0xff80000075b87808 */ /* 0x000fe40002800000 */
[----:B------:R-:W-:Y:S01]  /*17220*/  FSEL R189, R119, -INF , P0 ;  /* 0xff80000077bd7808 */ /* 0x000fe20000000000 */
[----:B------:R-:W-:Y:S01]  /*17230*/  FFMA.FTZ R115, -R242, R5, R115 ;  /* 0x00000005f2737223 */ /* 0x000fe20000010173 */
[----:B------:R-:W-:-:S02]  /*17240*/  IADD3 R4, PT, PT, R243, -0x99, -R46 ;  /* 0xffffff67f3047810 */ /* 0x000fc40007ffe82e */
[C---:B------:R-:W-:Y:S02]  /*17250*/  ISETP.GE.AND P5, PT, R6.reuse, R247, PT ;  /* 0x000000f70600720c */ /* 0x040fe40003fa6270 */
[----:B------:R-:W-:Y:S02]  /*17260*/  ISETP.GE.AND P0, PT, R6, R246, PT ;  /* 0x000000f60600720c */ /* 0x000fe40003f06270 */
[----:B------:R-:W-:Y:S02]  /*17270*/  IADD3 R5, PT, PT, R0, -0x98, -R46 ;  /* 0xffffff6800057810 */ /* 0x000fe40007ffe82e */
[----:B------:R-:W-:Y:S02]  /*17280*/  FSEL R184, R184, -INF , !P3 ;  /* 0xff800000b8b87808 */ /* 0x000fe40005800000 */
[----:B------:R-:W-:Y:S02]  /*17290*/  FSEL R189, R189, -INF , !P1 ;  /* 0xff800000bdbd7808 */ /* 0x000fe40004800000 */
[----:B------:R-:W-:-:S02]  /*172a0*/  IABS R4, R4 ;  /* 0x0000000400047213 */ /* 0x000fc40000000000 */
[C---:B------:R-:W-:Y:S02]  /*172b0*/  ISETP.GE.AND P3, PT, R6.reuse, R244, PT ;  /* 0x000000f40600720c */ /* 0x040fe40003f66270 */
[----:B------:R-:W-:Y:S01]  /*172c0*/  ISETP.GE.AND P1, PT, R6, R245, PT ;  /* 0x000000f50600720c */ /* 0x000fe20003f26270 */
[----:B------:R-:W-:Y:S01]  /*172d0*/  VIADD R6, R220, 0x91 ;  /* 0x00000091dc067836 */ /* 0x000fe20000000000 */
[----:B------:R-:W-:Y:S02]  /*172e0*/  FSEL R156, R112, -INF , P5 ;  /* 0xff800000709c7808 */ /* 0x000fe40002800000 */
[----:B------:R-:W-:Y:S02]  /*172f0*/  FSEL R175, R114, -INF , P0 ;  /* 0xff80000072af7808 */ /* 0x000fe40000000000 */
[----:B------:R-:W-:Y:S02]  /*17300*/  IABS R5, R5 ;  /* 0x0000000500057213 */ /* 0x000fe40000000000 */
[----:B------:R-:W-:-:S02]  /*17310*/  I2FP.F32.S32 R4, R4 ;  /* 0x0000000400047245 */ /* 0x000fc40000201400 */
[----:B------:R-:W-:Y:S02]  /*17320*/  FSEL R156, R156, -INF , !P3 ;  /* 0xff8000009c9c7808 */ /* 0x000fe40005800000 */
[----:B------:R-:W-:Y:S01]  /*17330*/  FSEL R175, R175, -INF , !P1 ;  /* 0xff800000afaf7808 */ /* 0x000fe20004800000 */
[----:B------:R-:W-:Y:S01]  /*17340*/  FFMA.FTZ R109, -R242, R4, R109 ;  /* 0x00000004f26d7223 */ /* 0x000fe2000001016d */
[C---:B------:R-:W-:Y:S02]  /*17350*/  ISETP.GE.AND P5, PT, R6.reuse, R247, PT ;  /* 0x000000f70600720c */ /* 0x040fe40003fa6270 */
[C---:B------:R-:W-:Y:S02]  /*17360*/  ISETP.GE.AND P3, PT, R6.reuse, R244, PT ;  /* 0x000000f40600720c */ /* 0x040fe40003f66270 */
[C---:B------:R-:W-:Y:S02]  /*17370*/  ISETP.GE.AND P0, PT, R6.reuse, R246, PT ;  /* 0x000000f60600720c */ /* 0x040fe40003f06270 */
[----:B------:R-:W-:Y:S01]  /*17380*/  ISETP.GE.AND P1, PT, R6, R245, PT ;  /* 0x000000f50600720c */ /* 0x000fe20003f26270 */
[----:B------:R-:W-:Y:S01]  /*17390*/  VIADD R6, R220, 0x98 ;  /* 0x00000098dc067836 */ /* 0x000fe20000000000 */
[----:B------:R-:W-:-:S02]  /*173a0*/  I2FP.F32.S32 R5, R5 ;  /* 0x0000000500057245 */ /* 0x000fc40000201400 */
[----:B------:R-:W-:Y:S02]  /*173b0*/  IADD3 R4, PT, PT, R243, -0xa0, -R46 ;  /* 0xffffff60f3047810 */ /* 0x000fe40007ffe82e */
[----:B------:R-:W-:Y:S01]  /*173c0*/  FSEL R154, R113, -INF , P5 ;  /* 0xff800000719a7808 */ /* 0x000fe20002800000 */
[----:B------:R-:W-:Y:S01]  /*173d0*/  FFMA.FTZ R110, -R242, R5, R110 ;  /* 0x00000005f26e7223 */ /* 0x000fe2000001016e */
[----:B------:R-:W-:Y:S02]  /*173e0*/  FSEL R172, R115, -INF , P0 ;  /* 0xff80000073ac7808 */ /* 0x000fe40000000000 */
[C---:B------:R-:W-:Y:S02]  /*173f0*/  ISETP.GE.AND P5, PT, R6.reuse, R247, PT ;  /* 0x000000f70600720c */ /* 0x040fe40003fa6270 */
[----:B------:R-:W-:Y:S02]  /*17400*/  ISETP.GE.AND P0, PT, R6, R246, PT ;  /* 0x000000f60600720c */ /* 0x000fe40003f06270 */
[----:B------:R-:W-:-:S02]  /*17410*/  IADD3 R45, PT, PT, R0, -0xa0, -R46 ;  /* 0xffffff60002d7810 */ /* 0x000fc40007ffe82e */
[----:B------:R-:W-:Y:S02]  /*17420*/  IABS R4, R4 ;  /* 0x0000000400047213 */ /* 0x000fe40000000000 */
[----:B------:R-:W-:Y:S02]  /*17430*/  FSEL R154, R154, -INF , !P3 ;  /* 0xff8000009a9a7808 */ /* 0x000fe40005800000 */
[----:B------:R-:W-:Y:S02]  /*17440*/  FSEL R172, R172, -INF , !P1 ;  /* 0xff800000acac7808 */ /* 0x000fe40004800000 */
[C---:B------:R-:W-:Y:S02]  /*17450*/  ISETP.GE.AND P3, PT, R6.reuse, R244, PT ;  /* 0x000000f40600720c */ /* 0x040fe40003f66270 */
[----:B------:R-:W-:Y:S01]  /*17460*/  ISETP.GE.AND P1, PT, R6, R245, PT ;  /* 0x000000f50600720c */ /* 0x000fe20003f26270 */
[----:B------:R-:W-:Y:S01]  /*17470*/  VIADD R6, R220, 0x99 ;  /* 0x00000099dc067836 */ /* 0x000fe20000000000 */
[----:B------:R-:W-:-:S02]  /*17480*/  FSEL R155, R108, -INF , P5 ;  /* 0xff8000006c9b7808 */ /* 0x000fc40002800000 */
[----:B------:R-:W-:Y:S02]  /*17490*/  FSEL R158, R110, -INF , P0 ;  /* 0xff8000006e9e7808 */ /* 0x000fe40000000000 */
[----:B------:R-:W-:Y:S02]  /*174a0*/  IABS R45, R45 ;  /* 0x0000002d002d7213 */ /* 0x000fe40000000000 */
[----:B------:R-:W-:Y:S02]  /*174b0*/  I2FP.F32.S32 R4, R4 ;  /* 0x0000000400047245 */ /* 0x000fe40000201400 */
[----:B------:R-:W-:Y:S02]  /*174c0*/  FSEL R155, R155, -INF , !P3 ;  /* 0xff8000009b9b7808 */ /* 0x000fe40005800000 */
[----:B------:R-:W-:Y:S01]  /*174d0*/  FSEL R158, R158, -INF , !P1 ;  /* 0xff8000009e9e7808 */ /* 0x000fe20004800000 */
[----:B------:R-:W-:Y:S01]  /*174e0*/  FFMA.FTZ R104, -R242, R4, R104 ;  /* 0x00000004f2687223 */ /* 0x000fe20000010168 */
        /* <DEDUP_REMOVED lines=8> */
[----:B------:R-:W-:Y:S02]  /*17570*/  IADD3 R5, PT, PT, R0, -0x99, -R46 ;  /* 0xffffff6700057810 */ /* 0x000fe40007ffe82e */
[----:B------:R-:W-:Y:S02]  /*17580*/  IABS R106, R6 ;  /* 0x00000006006a7213 */ /* 0x000fe40000000000 */
[----:B------:R-:W-:Y:S02]  /*17590*/  IABS R4, R4 ;  /* 0x0000000400047213 */ /* 0x000fe40000000000 */
[----:B------:R-:W-:Y:S02]  /*175a0*/  IABS R5, R5 ;  /* 0x0000000500057213 */ /* 0x000fe40000000000 */
[----:B------:R-:W-:Y:S02]  /*175b0*/  I2FP.F32.S32 R106, R106 ;  /* 0x0000006a006a7245 */ /* 0x000fe40000201400 */
[----:B------:R-:W-:-:S02]  /*175c0*/  I2FP.F32.S32 R4, R4 ;  /* 0x0000000400047245 */ /* 0x000fc40000201400 */
[----:B------:R-:W-:Y:S01]  /*175d0*/  I2FP.F32.S32 R5, R5 ;  /* 0x0000000500057245 */ /* 0x000fe20000201400 */
[C---:B------:R-:W-:Y:S01]  /*175e0*/  FFMA.FTZ R106, -R242.reuse, R106, R105 ;  /* 0x0000006af26a7223 */ /* 0x040fe20000010169 */
[--C-:B------:R-:W-:Y:S01]  /*175f0*/  IADD3 R6, PT, PT, R243, -0xa8, -R46.reuse ;  /* 0xffffff58f3067810 */ /* 0x100fe20007ffe82e */
[----:B------:R-:W-:Y:S01]  /*17600*/  FFMA.FTZ R105, -R242, R4, R107 ;  /* 0x00000004f2697223 */ /* 0x000fe2000001016b */
[----:B------:R-:W-:Y:S01]  /*17610*/  IADD3 R4, PT, PT, R0, -0xa8, -R46 ;  /* 0xffffff5800047810 */ /* 0x000fe20007ffe82e */
[----:B------:R-:W-:Y:S01]  /*17620*/  FFMA.FTZ R111, -R242, R5, R111 ;  /* 0x00000005f26f7223 */ /* 0x000fe2000001016f */
[----:B------:R-:W-:Y:S01]  /*17630*/  VIADD R5, R220, 0xa0 ;  /* 0x000000a0dc057836 */ /* 0x000fe20000000000 */
[----:B------:R-:W-:Y:S02]  /*17640*/  IABS R6, R6 ;  /* 0x0000000600067213 */ /* 0x000fe40000000000 */
[----:B------:R-:W-:Y:S02]  /*17650*/  IABS R4, R4 ;  /* 0x0000000400047213 */ /* 0x000fe40000000000 */
[----:B------:R-:W-:-:S02]  /*17660*/  FSEL R157, R109, -INF , P5 ;  /* 0xff8000006d9d7808 */ /* 0x000fc40002800000 */
[----:B------:R-:W-:Y:S02]  /*17670*/  FSEL R171, R111, -INF , P0 ;  /* 0xff8000006fab7808 */ /* 0x000fe40000000000 */
[C---:B------:R-:W-:Y:S02]  /*17680*/  ISETP.GE.AND P5, PT, R5.reuse, R247, PT ;  /* 0x000000f70500720c */ /* 0x040fe40003fa6270 */
[----:B------:R-:W-:Y:S02]  /*17690*/  ISETP.GE.AND P0, PT, R5, R246, PT ;  /* 0x000000f60500720c */ /* 0x000fe40003f06270 */
[----:B------:R-:W-:Y:S02]  /*176a0*/  I2FP.F32.S32 R6, R6 ;  /* 0x0000000600067245 */ /* 0x000fe40000201400 */
[----:B------:R-:W-:Y:S02]  /*176b0*/  I2FP.F32.S32 R4, R4 ;  /* 0x0000000400047245 */ /* 0x000fe40000201400 */
[----:B------:R-:W-:Y:S01]  /*176c0*/  FSEL R157, R157, -INF , !P3 ;  /* 0xff8000009d9d7808 */ /* 0x000fe20005800000 */
[C---:B------:R-:W-:Y:S01]  /*176d0*/  FFMA.FTZ R6, -R242.reuse, R6, R100 ;  /* 0x00000006f2067223 */ /* 0x040fe20000010164 */
        /* <DEDUP_REMOVED lines=17> */
[----:B------:R-:W-:Y:S02]  /*177f0*/  IABS R4, R4 ;  /* 0x0000000400047213 */ /* 0x000fe40000000000 */
[----:B------:R-:W-:Y:S02]  /*17800*/  FSEL R106, R106, -INF , P5 ;  /* 0xff8000006a6a7808 */ /* 0x000fe40002800000 */
[----:B------:R-:W-:Y:S02]  /*17810*/  I2FP.F32.S32 R7, R7 ;  /* 0x0000000700077245 */ /* 0x000fe40000201400 */
[----:B------:R-:W-:Y:S02]  /*17820*/  ISETP.GE.AND P5, PT, R5, R247, PT ;  /* 0x000000f70500720c */ /* 0x000fe40003fa6270 */
[----:B------:R-:W-:Y:S01]  /*17830*/  I2FP.F32.S32 R4, R4 ;  /* 0x0000000400047245 */ /* 0x000fe20000201400 */
[----:B------:R-:W-:Y:S01]  /*17840*/  FFMA.FTZ R7, -R242, R7, R101 ;  /* 0x00000007f2077223 */ /* 0x000fe20000010165 */
[----:B------:R-:W-:-:S02]  /*17850*/  FSEL R105, R105, -INF , P0 ;  /* 0xff80000069697808 */ /* 0x000fc40000000000 */
[----:B------:R-:W-:Y:S01]  /*17860*/  FSEL R102, R6, -INF , P5 ;  /* 0xff80000006667808 */ /* 0x000fe20002800000 */
[----:B------:R-:W-:Y:S01]  /*17870*/  FFMA.FTZ R101, -R242, R4, R103 ;  /* 0x00000004f2657223 */ /* 0x000fe20000010167 */
[--C-:B------:R-:W-:Y:S02]  /*17880*/  IADD3 R6, PT, PT, R243, -0xb0, -R46.reuse ;  /* 0xffffff50f3067810 */ /* 0x100fe40007ffe82e */
[----:B------:R-:W-:Y:S02]  /*17890*/  IADD3 R4, PT, PT, R0, -0xb0, -R46 ;  /* 0xffffff5000047810 */ /* 0x000fe40007ffe82e */
[----:B------:R-:W-:Y:S02]  /*178a0*/  FSEL R106, R106, -INF , !P3 ;  /* 0xff8000006a6a7808 */ /* 0x000fe40005800000 */
[----:B------:R-:W-:Y:S02]  /*178b0*/  FSEL R105, R105, -INF , !P1 ;  /* 0xff80000069697808 */ /* 0x000fe40004800000 */
[----:B------:R-:W-:-:S02]  /*178c0*/  ISETP.GE.AND P3, PT, R5, R244, PT ;  /* 0x000000f40500720c */ /* 0x000fc40003f66270 */
[C---:B------:R-:W-:Y:S02]  /*178d0*/  ISETP.GE.AND P0, PT, R5.reuse, R246, PT ;  /* 0x000000f60500720c */ /* 0x040fe40003f06270 */
[----:B------:R-:W-:Y:S01]  /*178e0*/  ISETP.GE.AND P1, PT, R5, R245, PT ;  /* 0x000000f50500720c */ /* 0x000fe20003f26270 */
[----:B------:R-:W-:Y:S01]  /*178f0*/  VIADD R5, R220, 0xa9 ;  /* 0x000000a9dc057836 */ /* 0x000fe20000000000 */
[----:B------:R-:W-:Y:S02]  /*17900*/  IABS R6, R6 ;  /* 0x0000000600067213 */ /* 0x000fe40000000000 */
[----:B------:R-:W-:Y:S02]  /*17910*/  IABS R4, R4 ;  /* 0x0000000400047213 */ /* 0x000fe40000000000 */
[----:B------:R-:W-:Y:S02]  /*17920*/  I2FP.F32.S32 R6, R6 ;  /* 0x0000000600067245 */ /* 0x000fe40000201400 */
[----:B------:R-:W-:-:S02]  /*17930*/  ISETP.GE.AND P5, PT, R5, R247, PT ;  /* 0x000000f70500720c */ /* 0x000fc40003fa6270 */
[----:B------:R-:W-:Y:S01]  /*17940*/  I2FP.F32.S32 R4, R4 ;  /* 0x0000000400047245 */ /* 0x000fe20000201400 */
[----:B------:R-:W-:Y:S01]  /*17950*/  FFMA.FTZ R6, -R242, R6, R96 ;  /* 0x00000006f2067223 */ /* 0x000fe20000010160 */
[----:B------:R-:W-:Y:S02]  /*17960*/  FSEL R100, R100, -INF , P0 ;  /* 0xff80000064647808 */ /* 0x000fe40000000000 */
[----:B------:R-:W-:Y:S01]  /*17970*/  FSEL R103, R7, -INF , P5 ;  /* 0xff80000007677808 */ /* 0x000fe20002800000 */
[----:B------:R-:W-:Y:S01]  /*17980*/  FFMA.FTZ R96, -R242, R4, R98 ;  /* 0x00000004f2607223 */ /* 0x000fe20000010162 */
[--C-:B------:R-:W-:Y:S02]  /*17990*/  IADD3 R7, PT, PT, R243, -0xb1, -R46.reuse ;  /* 0xffffff4ff3077810 */ /* 0x100fe40007ffe82e */
[----:B------:R-:W-:Y:S02]  /*179a0*/  IADD3 R4, PT, PT, R0, -0xb1, -R46 ;  /* 0xffffff4f00047810 */ /* 0x000fe40007ffe82e */
[----:B------:R-:W-:-:S02]  /*179b0*/  FSEL R102, R102, -INF , !P3 ;  /* 0xff80000066667808 */ /* 0x000fc40005800000 */
[----:B------:R-:W-:Y:S02]  /*179c0*/  FSEL R100, R100, -INF , !P1 ;  /* 0xff80000064647808 */ /* 0x000fe40004800000 */
[C---:B------:R-:W-:Y:S02]  /*179d0*/  ISETP.GE.AND P3, PT, R5.reuse, R244, PT ;  /* 0x000000f40500720c */ /* 0x040fe40003f66270 */
[C---:B------:R-:W-:Y:S02]  /*179e0*/  ISETP.GE.AND P0, PT, R5.reuse, R246, PT ;  /* 0x000000f60500720c */ /* 0x040fe40003f06270 */
[----:B------:R-:W-:Y:S01]  /*179f0*/  ISETP.GE.AND P1, PT, R5, R245, PT ;  /* 0x000000f50500720c */ /* 0x000fe20003f26270 */
[----:B------:R-:W-:Y:S01]  /*17a00*/  VIADD R5, R220, 0xb0 ;  /* 0x000000b0dc057836 */ /* 0x000fe20000000000 */
[----:B------:R-:W-:Y:S02]  /*17a10*/  IABS R7, R7 ;  /* 0x0000000700077213 */ /* 0x000fe40000000000 */
[----:B------:R-:W-:-:S02]  /*17a20*/  IABS R4, R4 ;  /* 0x0000000400047213 */ /* 0x000fc40000000000 */
[----:B------:R-:W-:Y:S02]  /*17a30*/  I2FP.F32.S32 R7, R7 ;  /* 0x0000000700077245 */ /* 0x000fe40000201400 */
[----:B------:R-:W-:Y:S02]  /*17a40*/  ISETP.GE.AND P5, PT, R5, R247, PT ;  /* 0x000000f70500720c */ /* 0x000fe40003fa6270 */
[----:B------:R-:W-:Y:S01]  /*17a50*/  I2FP.F32.S32 R4, R4 ;  /* 0x0000000400047245 */ /* 0x000fe20000201400 */
[----:B------:R-:W-:Y:S01]  /*17a60*/  FFMA.FTZ R7, -R242, R7, R97 ;  /* 0x00000007f2077223 */ /* 0x000fe20000010161 */
[----:B------:R-:W-:Y:S02]  /*17a70*/  FSEL R101, R101, -INF , P0 ;  /* 0xff80000065657808 */ /* 0x000fe40000000000 */
[----:B------:R-:W-:Y:S01]  /*17a80*/  FSEL R98, R6, -INF , P5 ;  /* 0xff80000006627808 */ /* 0x000fe20002800000 */
[----:B------:R-:W-:Y:S01]  /*17a90*/  FFMA.FTZ R97, -R242, R4, R99 ;  /* 0x00000004f2617223 */ /* 0x000fe20000010163 */
[----:B------:R-:W-:-:S02]  /*17aa0*/  IADD3 R6, PT, PT, R243, -0xb8, -R46 ;  /* 0xffffff48f3067810 */ /* 0x000fc40007ffe82e */
[----:B------:R-:W-:Y:S02]  /*17ab0*/  IADD3 R4, PT, PT, R0, -0xb8, -R46 ;  /* 0xffffff4800047810 */ /* 0x000fe40007ffe82e */
[----:B------:R-:W-:Y:S02]  /*17ac0*/  FSEL R103, R103, -INF , !P3 ;  /* 0xff80000067677808 */ /* 0x000fe40005800000 */
[----:B------:R-:W-:Y:S02]  /*17ad0*/  FSEL R101, R101, -INF , !P1 ;  /* 0xff80000065657808 */ /* 0x000fe40004800000 */
[C---:B------:R-:W-:Y:S02]  /*17ae0*/  ISETP.GE.AND P3, PT, R5.reuse, R244, PT ;  /* 0x000000f40500720c */ /* 0x040fe40003f66270 */
[C---:B------:R-:W-:Y:S02]  /*17af0*/  ISETP.GE.AND P0, PT, R5.reuse, R246, PT ;  /* 0x000000f60500720c */ /* 0x040fe40003f06270 */
[----:B------:R-:W-:Y:S01]  /*17b00*/  ISETP.GE.AND P1, PT, R5, R245, PT ;  /* 0x000000f50500720c */ /* 0x000fe20003f26270 */
[----:B------:R-:W-:Y:S01]  /*17b10*/  VIADD R5, R220, 0xb1 ;  /* 0x000000b1dc057836 */ /* 0x000fe20000000000 */
[----:B------:R-:W-:-:S02]  /*17b20*/  IABS R6, R6 ;  /* 0x0000000600067213 */ /* 0x000fc40000000000 */
[----:B------:R-:W-:Y:S02]  /*17b30*/  IABS R4, R4 ;  /* 0x0000000400047213 */ /* 0x000fe40000000000 */
        /* <DEDUP_REMOVED lines=73> */
[----:B------:R-:W-:-:S02]  /*17fd0*/  FSEL R90, R90, -INF , !P3 ;  /* 0xff8000005a5a7808 */ /* 0x000fc40005800000 */
[----:B------:R-:W-:Y:S01]  /*17fe0*/  FSEL R88, R88, -INF , !P1 ;  /* 0xff80000058587808 */ /* 0x000fe20004800000 */
[----:B------:R-:W-:Y:S01]  /*17ff0*/  FFMA.FTZ R84, -R242, R4, R86 ;  /* 0x00000004f2547223 */ /* 0x000fe20000010156 */
[C---:B------:R-:W-:Y:S02]  /*18000*/  ISETP.GE.AND P3, PT, R5.reuse, R244, PT ;  /* 0x000000f40500720c */ /* 0x040fe40003f66270 */
[C---:B------:R-:W-:Y:S02]  /*18010*/  ISETP.GE.AND P0, PT, R5.reuse, R246, PT ;  /* 0x000000f60500720c */ /* 0x040fe40003f06270 */
[----:B------:R-:W-:Y:S01]  /*18020*/  ISETP.GE.AND P1, PT, R5, R245, PT ;  /* 0x000000f50500720c */ /* 0x000fe20003f26270 */
[----:B------:R-:W-:Y:S01]  /*18030*/  VIADD R5, R220, 0xc8 ;  /* 0x000000c8dc057836 */ /* 0x000fe20000000000 */
[----:B------:R-:W-:Y:S02]  /*18040*/  FSEL R91, R7, -INF , P5 ;  /* 0xff800000075b7808 */ /* 0x000fe40002800000 */
[----:B------:R-:W-:-:S02]  /*18050*/  IADD3 R7, PT, PT, R243, -0xc9, -R46 ;  /* 0xffffff37f3077810 */ /* 0x000fc40007ffe82e */
[----:B------:R-:W-:Y:S02]  /*18060*/  IADD3 R4, PT, PT, R0, -0xc9, -R46 ;  /* 0xffffff3700047810 */ /* 0x000fe40007ffe82e */
[----:B------:R-:W-:Y:S02]  /*18070*/  FSEL R89, R89, -INF , P0 ;  /* 0xff80000059597808 */ /* 0x000fe40000000000 */
[C---:B------:R-:W-:Y:S02]  /*18080*/  ISETP.GE.AND P5, PT, R5.reuse, R247, PT ;  /* 0x000000f70500720c */ /* 0x040fe40003fa6270 */
[----:B------:R-:W-:Y:S02]  /*18090*/  ISETP.GE.AND P0, PT, R5, R246, PT ;  /* 0x000000f60500720c */ /* 0x000fe40003f06270 */
[----:B------:R-:W-:Y:S02]  /*180a0*/  IABS R7, R7 ;  /* 0x0000000700077213 */ /* 0x000fe40000000000 */
[----:B------:R-:W-:-:S02]  /*180b0*/  IABS R4, R4 ;  /* 0x0000000400047213 */ /* 0x000fc40000000000 */
[----:B------:R-:W-:Y:S02]  /*180c0*/  FSEL R91, R91, -INF , !P3 ;  /* 0xff8000005b5b7808 */ /* 0x000fe40005800000 */
[----:B------:R-:W-:Y:S02]  /*180d0*/  FSEL R89, R89, -INF , !P1 ;  /* 0xff80000059597808 */ /* 0x000fe40004800000 */
[C---:B------:R-:W-:Y:S02]  /*180e0*/  ISETP.GE.AND P3, PT, R5.reuse, R244, PT ;  /* 0x000000f40500720c */ /* 0x040fe40003f66270 */
[----:B------:R-:W-:Y:S01]  /*180f0*/  ISETP.GE.AND P1, PT, R5, R245, PT ;  /* 0x000000f50500720c */ /* 0x000fe20003f26270 */
[----:B------:R-:W-:Y:S01]  /*18100*/  VIADD R5, R220, 0xc9 ;  /* 0x000000c9dc057836 */ /* 0x000fe20000000000 */
[----:B------:R-:W-:Y:S01]  /*18110*/  FSEL R86, R6, -INF , P5 ;  /* 0xff80000006567808 */ /* 0x000fe20002800000 */
[----:B------:R-:W-:Y:S01]  /*18120*/  VIADD R6, R220, 0xd0 ;  /* 0x000000d0dc067836 */ /* 0x000fe20000000000 */
[----:B------:R-:W-:-:S02]  /*18130*/  FSEL R84, R84, -INF , P0 ;  /* 0xff80000054547808 */ /* 0x000fc40000000000 */
[----:B------:R-:W-:Y:S02]  /*18140*/  I2FP.F32.S32 R7, R7 ;  /* 0x0000000700077245 */ /* 0x000fe40000201400 */
[----:B------:R-:W-:Y:S02]  /*18150*/  I2FP.F32.S32 R4, R4 ;  /* 0x0000000400047245 */ /* 0x000fe40000201400 */
[----:B------:R-:W-:Y:S01]  /*18160*/  FSEL R86, R86, -INF , !P3 ;  /* 0xff80000056567808 */ /* 0x000fe20005800000 */
[----:B------:R-:W-:Y:S01]  /*18170*/  FFMA.FTZ R7, -R242, R7, R85 ;  /* 0x00000007f2077223 */ /* 0x000fe20000010155 */
[----:B------:R-:W-:Y:S01]  /*18180*/  FSEL R84, R84, -INF , !P1 ;  /* 0xff80000054547808 */ /* 0x000fe20004800000 */
[----:B------:R-:W-:Y:S01]  /*18190*/  FFMA.FTZ R85, -R242, R4, R87 ;  /* 0x00000004f2557223 */ /* 0x000fe20000010157 */
[C---:B------:R-:W-:Y:S02]  /*181a0*/  ISETP.GE.AND P5, PT, R5.reuse, R247, PT ;  /* 0x000000f70500720c */ /* 0x040fe40003fa6270 */
[----:B------:R-:W-:-:S02]  /*181b0*/  ISETP.GE.AND P3, PT, R5, R244, PT ;  /* 0x000000f40500720c */ /* 0x000fc40003f66270 */
[C---:B------:R-:W-:Y:S02]  /*181c0*/  ISETP.GE.AND P0, PT, R5.reuse, R246, PT ;  /* 0x000000f60500720c */ /* 0x040fe40003f06270 */
[----:B------:R-:W-:Y:S02]  /*181d0*/  ISETP.GE.AND P1, PT, R5, R245, PT ;  /* 0x000000f50500720c */ /* 0x000fe40003f26270 */
[--C-:B------:R-:W-:Y:S02]  /*181e0*/  IADD3 R5, PT, PT, R243, -0xd0, -R46.reuse ;  /* 0xffffff30f3057810 */ /* 0x100fe40007ffe82e */
[----:B------:R-:W-:Y:S02]  /*181f0*/  IADD3 R4, PT, PT, R0, -0xd0, -R46 ;  /* 0xffffff3000047810 */ /* 0x000fe40007ffe82e */
[----:B------:R-:W-:Y:S02]  /*18200*/  IABS R5, R5 ;  /* 0x0000000500057213 */ /* 0x000fe40000000000 */
[----:B------:R-:W-:-:S02]  /*18210*/  IABS R4, R4 ;  /* 0x0000000400047213 */ /* 0x000fc40000000000 */
[----:B------:R-:W-:Y:S02]  /*18220*/  I2FP.F32.S32 R5, R5 ;  /* 0x0000000500057245 */ /* 0x000fe40000201400 */
[----:B------:R-:W-:Y:S02]  /*18230*/  I2FP.F32.S32 R4, R4 ;  /* 0x0000000400047245 */ /* 0x000fe40000201400 */
[----:B------:R-:W-:Y:S01]  /*18240*/  FSEL R87, R7, -INF , P5 ;  /* 0xff80000007577808 */ /* 0x000fe20002800000 */
[C---:B------:R-:W-:Y:S01]  /*18250*/  FFMA.FTZ R5, -R242.reuse, R5, R80 ;  /* 0x00000005f2057223 */ /* 0x040fe20000010150 */
[----:B------:R-:W-:Y:S01]  /*18260*/  FSEL R85, R85, -INF , P0 ;  /* 0xff80000055557808 */ /* 0x000fe20000000000 */
[----:B------:R-:W-:Y:S01]  /*18270*/  FFMA.FTZ R80, -R242, R4, R82 ;  /* 0x00000004f2507223 */ /* 0x000fe20000010152 */
[----:B------:R-:W-:Y:S01]  /*18280*/  ISETP.GE.AND P5, PT, R6, R247, PT ;  /* 0x000000f70600720c */ /* 0x000fe20003fa6270 */
[----:B------:R-:W-:Y:S01]  /*18290*/  VIADD R4, R220, 0xd1 ;  /* 0x000000d1dc047836 */ /* 0x000fe20000000000 */
        /* <DEDUP_REMOVED lines=14> */
[--C-:B------:R-:W-:Y:S02]  /*18380*/  IADD3 R7, PT, PT, R243, -0xd1, -R46.reuse ;  /* 0xffffff2ff3077810 */ /* 0x100fe40007ffe82e */
[----:B------:R-:W-:Y:S02]  /*18390*/  IABS R4, R4 ;  /* 0x0000000400047213 */ /* 0x000fe40000000000 */
[C-C-:B------:R-:W-:Y:S02]  /*183a0*/  IADD3 R6, PT, PT, R0.reuse, -0xd1, -R46.reuse ;  /* 0xffffff2f00067810 */ /* 0x140fe40007ffe82e */
[----:B------:R-:W-:Y:S02]  /*183b0*/  I2FP.F32.S32 R4, R4 ;  /* 0x0000000400047245 */ /* 0x000fe40000201400 */
[----:B------:R-:W-:-:S02]  /*183c0*/  IADD3 R5, PT, PT, R0, -0xd8, -R46 ;  /* 0xffffff2800057810 */ /* 0x000fc40007ffe82e */
[----:B------:R-:W-:Y:S01]  /*183d0*/  IABS R7, R7 ;  /* 0x0000000700077213 */ /* 0x000fe20000000000 */
[C---:B------:R-:W-:Y:S01]  /*183e0*/  FFMA.FTZ R107, -R242.reuse, R4, R76 ;  /* 0x00000004f26b7223 */ /* 0x040fe2000001014c */
[----:B------:R-:W-:Y:S01]  /*183f0*/  IABS R6, R6 ;  /* 0x0000000600067213 */ /* 0x000fe20000000000 */
[----:B------:R-:W2:Y:S01]  /*18400*/  LD.E R76, desc[UR4][R164.64+0xdc] ;  /* 0x0000dc04a44c7980 */ /* 0x000ea2000c101900 */
[----:B------:R-:W-:Y:S02]  /*18410*/  IABS R5, R5 ;  /* 0x0000000500057213 */ /* 0x000fe40000000000 */
[----:B------:R-:W-:Y:S02]  /*18420*/  I2FP.F32.S32 R7, R7 ;  /* 0x0000000700077245 */ /* 0x000fe40000201400 */
[----:B------:R-:W-:Y:S02]  /*18430*/  I2FP.F32.S32 R6, R6 ;  /* 0x0000000600067245 */ /* 0x000fe40000201400 */
[----:B------:R-:W-:Y:S01]  /*18440*/  I2FP.F32.S32 R5, R5 ;  /* 0x0000000500057245 */ /* 0x000fe20000201400 */
[----:B------:R-:W-:-:S02]  /*18450*/  FFMA.FTZ R7, -R242, R7, R81 ;  /* 0x00000007f2077223 */ /* 0x000fc40000010151 */
[----:B------:R-:W-:Y:S01]  /*18460*/  FFMA.FTZ R81, -R242, R6, R83 ;  /* 0x00000006f2517223 */ /* 0x000fe20000010153 */
[----:B------:R-:W-:Y:S02]  /*18470*/  VIADD R6, R220, 0xd8 ;  /* 0x000000d8dc067836 */ /* 0x000fe40000000000 */
[----:B------:R-:W-:Y:S01]  /*18480*/  FFMA.FTZ R78, -R242, R5, R78 ;  /* 0x00000005f24e7223 */ /* 0x000fe2000001014e */
[--C-:B------:R-:W-:Y:S02]  /*18490*/  IADD3 R5, PT, PT, R243, -0xd9, -R46.reuse ;  /* 0xffffff27f3057810 */ /* 0x100fe40007ffe82e */
[----:B------:R-:W-:Y:S02]  /*184a0*/  IADD3 R4, PT, PT, R0, -0xd9, -R46 ;  /* 0xffffff2700047810 */ /* 0x000fe40007ffe82e */
[----:B------:R-:W-:Y:S02]  /*184b0*/  FSEL R83, R7, -INF , P5 ;  /* 0xff80000007537808 */ /* 0x000fe40002800000 */
[----:B------:R-:W-:-:S02]  /*184c0*/  FSEL R81, R81, -INF , P0 ;  /* 0xff80000051517808 */ /* 0x000fc40000000000 */
[----:B------:R-:W-:Y:S02]  /*184d0*/  IABS R5, R5 ;  /* 0x0000000500057213 */ /* 0x000fe40000000000 */
[----:B------:R-:W-:Y:S02]  /*184e0*/  IABS R4, R4 ;  /* 0x0000000400047213 */ /* 0x000fe40000000000 */
[C---:B------:R-:W-:Y:S02]  /*184f0*/  ISETP.GE.AND P5, PT, R6.reuse, R247, PT ;  /* 0x000000f70600720c */ /* 0x040fe40003fa6270 */
[----:B------:R-:W-:Y:S02]  /*18500*/  ISETP.GE.AND P0, PT, R6, R246, PT ;  /* 0x000000f60600720c */ /* 0x000fe40003f06270 */
[----:B------:R-:W-:Y:S02]  /*18510*/  FSEL R83, R83, -INF , !P3 ;  /* 0xff80000053537808 */ /* 0x000fe40005800000 */
[----:B------:R-:W-:-:S02]  /*18520*/  FSEL R81, R81, -INF , !P1 ;  /* 0xff80000051517808 */ /* 0x000fc40004800000 */
[----:B------:R-:W-:Y:S02]  /*18530*/  I2FP.F32.S32 R5, R5 ;  /* 0x0000000500057245 */ /* 0x000fe40000201400 */
[C---:B------:R-:W-:Y:S02]  /*18540*/  ISETP.GE.AND P3, PT, R6.reuse, R244, PT ;  /* 0x000000f40600720c */ /* 0x040fe40003f66270 */
[----:B------:R-:W-:Y:S01]  /*18550*/  ISETP.GE.AND P1, PT, R6, R245, PT ;  /* 0x000000f50600720c */ /* 0x000fe20003f26270 */
[----:B------:R-:W-:Y:S01]  /*18560*/  VIADD R6, R220, 0xd9 ;  /* 0x000000d9dc067836 */ /* 0x000fe20000000000 */
[----:B------:R-:W-:Y:S02]  /*18570*/  I2FP.F32.S32 R4, R4 ;  /* 0x0000000400047245 */ /* 0x000fe40000201400 */
[----:B------:R-:W-:Y:S02]  /*18580*/  FSEL R107, R107, -INF , P5 ;  /* 0xff8000006b6b7808 */ /* 0x000fe40002800000 */
[----:B------:R-:W-:Y:S01]  /*18590*/  FSEL R78, R78, -INF , P0 ;  /* 0xff8000004e4e7808 */ /* 0x000fe20000000000 */
[C---:B------:R-:W-:Y:S01]  /*185a0*/  FFMA.FTZ R5, -R242.reuse, R5, R77 ;  /* 0x00000005f2057223 */ /* 0x040fe2000001014d */
[----:B------:R-:W-:Y:S01]  /*185b0*/  FSEL R107, R107, -INF , !P3 ;  /* 0xff8000006b6b7808 */ /* 0x000fe20005800000 */
[----:B------:R-:W-:Y:S01]  /*185c0*/  FFMA.FTZ R77, -R242, R4, R79 ;  /* 0x00000004f24d7223 */ /* 0x000fe2000001014f */
[----:B------:R-:W-:-:S02]  /*185d0*/  FSEL R78, R78, -INF , !P1 ;  /* 0xff8000004e4e7808 */ /* 0x000fc40004800000 */
[C---:B------:R-:W-:Y:S02]  /*185e0*/  ISETP.GE.AND P5, PT, R6.reuse, R247, PT ;  /* 0x000000f70600720c */ /* 0x040fe40003fa6270 */
[C---:B------:R-:W-:Y:S02]  /*185f0*/  ISETP.GE.AND P3, PT, R6.reuse, R244, PT ;  /* 0x000000f40600720c */ /* 0x040fe40003f66270 */
[C---:B------:R-:W-:Y:S02]  /*18600*/  ISETP.GE.AND P0, PT, R6.reuse, R246, PT ;  /* 0x000000f60600720c */ /* 0x040fe40003f06270 */
[----:B------:R-:W-:Y:S02]  /*18610*/  ISETP.GE.AND P1, PT, R6, R245, PT ;  /* 0x000000f50600720c */ /* 0x000fe40003f26270 */
[--C-:B------:R-:W-:Y:S02]  /*18620*/  IADD3 R7, PT, PT, R243, -0xe0, -R46.reuse ;  /* 0xffffff20f3077810 */ /* 0x100fe40007ffe82e */
[----:B------:R-:W-:Y:S01]  /*18630*/  IADD3 R6, PT, PT, R0, -0xe0, -R46 ;  /* 0xffffff2000067810 */ /* 0x000fe20007ffe82e */
[----:B------:R-:W-:Y:S01]  /*18640*/  VIADD R4, R220, 0xe0 ;  /* 0x000000e0dc047836 */ /* 0x000fe20000000000 */
[----:B------:R-:W-:-:S02]  /*18650*/  IABS R7, R7 ;  /* 0x0000000700077213 */ /* 0x000fc40000000000 */
[----:B------:R-:W-:Y:S02]  /*18660*/  FSEL R79, R5, -INF , P5 ;  /* 0xff800000054f7808 */ /* 0x000fe40002800000 */
[----:B------:R-:W-:Y:S02]  /*18670*/  FSEL R77, R77, -INF , P0 ;  /* 0xff8000004d4d7808 */ /* 0x000fe40000000000 */
[----:B------:R-:W-:Y:S02]  /*18680*/  IABS R6, R6 ;  /* 0x0000000600067213 */ /* 0x000fe40000000000 */
[----:B------:R-:W-:Y:S02]  /*18690*/  FSEL R79, R79, -INF , !P3 ;  /* 0xff8000004f4f7808 */ /* 0x000fe40005800000 */
[----:B------:R-:W-:Y:S02]  /*186a0*/  I2FP.F32.S32 R7, R7 ;  /* 0x0000000700077245 */ /* 0x000fe40000201400 */
[----:B------:R-:W-:-:S02]  /*186b0*/  FSEL R77, R77, -INF , !P1 ;  /* 0xff8000004d4d7808 */ /* 0x000fc40004800000 */
[C---:B------:R-:W-:Y:S02]  /*186c0*/  ISETP.GE.AND P5, PT, R4.reuse, R247, PT ;  /* 0x000000f70400720c */ /* 0x040fe40003fa6270 */
[C---:B------:R-:W-:Y:S02]  /*186d0*/  ISETP.GE.AND P3, PT, R4.reuse, R244, PT ;  /* 0x000000f40400720c */ /* 0x040fe40003f66270 */
[C---:B------:R-:W-:Y:S02]  /*186e0*/  ISETP.GE.AND P0, PT, R4.reuse, R246, PT ;  /* 0x000000f60400720c */ /* 0x040fe40003f06270 */
[----:B------:R-:W-:Y:S02]  /*186f0*/  I2FP.F32.S32 R6, R6 ;  /* 0x0000000600067245 */ /* 0x000fe40000201400 */
[----:B------:R-:W-:Y:S02]  /*18700*/  ISETP.GE.AND P1, PT, R4, R245, PT ;  /* 0x000000f50400720c */ /* 0x000fe40003f26270 */
[----:B------:R-:W-:-:S02]  /*18710*/  IADD3 R4, PT, PT, R243, -0xe1, -R46 ;  /* 0xffffff1ff3047810 */ /* 0x000fc40007ffe82e */
[----:B------:R-:W-:Y:S01]  /*18720*/  IADD3 R5, PT, PT, R0, -0xe1, -R46 ;  /* 0xffffff1f00057810 */ /* 0x000fe20007ffe82e */
[C---:B------:R-:W-:Y:S01]  /*18730*/  FFMA.FTZ R7, -R242.reuse, R7, R72 ;  /* 0x00000007f2077223 */ /* 0x040fe20000010148 */
[----:B------:R-:W-:Y:S01]  /*18740*/  FFMA.FTZ R72, -R242, R6, R74 ;  /* 0x00000006f2487223 */ /* 0x000fe2000001014a */
[----:B------:R-:W-:Y:S02]  /*18750*/  IABS R4, R4 ;  /* 0x0000000400047213 */ /* 0x000fe40000000000 */
[----:B------:R-:W-:Y:S01]  /*18760*/  IABS R5, R5 ;  /* 0x0000000500057213 */ /* 0x000fe20000000000 */
[----:B------:R-:W-:Y:S01]  /*18770*/  VIADD R6, R220, 0xe1 ;  /* 0x000000e1dc067836 */ /* 0x000fe20000000000 */
[----:B------:R-:W-:Y:S02]  /*18780*/  I2FP.F32.S32 R4, R4 ;  /* 0x0000000400047245 */ /* 0x000fe40000201400 */
[----:B------:R-:W-:Y:S02]  /*18790*/  FSEL R74, R7, -INF , P5 ;  /* 0xff800000074a7808 */ /* 0x000fe40002800000 */
[----:B------:R-:W-:-:S02]  /*187a0*/  FSEL R72, R72, -INF , P0 ;  /* 0xff80000048487808 */ /* 0x000fc40000000000 */
[----:B------:R-:W-:Y:S01]  /*187b0*/  I2FP.F32.S32 R5, R5 ;  /* 0x0000000500057245 */ /* 0x000fe20000201400 */
[----:B------:R-:W-:Y:S01]  /*187c0*/  FFMA.FTZ R4, -R242, R4, R73 ;  /* 0x00000004f2047223 */ /* 0x000fe20000010149 */
[----:B------:R-:W-:Y:S02]  /*187d0*/  FSEL R74, R74, -INF , !P3 ;  /* 0xff8000004a4a7808 */ /* 0x000fe40005800000 */
[----:B------:R-:W-:Y:S01]  /*187e0*/  FSEL R72, R72, -INF , !P1 ;  /* 0xff80000048487808 */ /* 0x000fe20004800000 */
[----:B------:R-:W-:Y:S01]  /*187f0*/  FFMA.FTZ R73, -R242, R5, R75 ;  /* 0x00000005f2497223 */ /* 0x000fe2000001014b */
[C---:B------:R-:W-:Y:S02]  /*18800*/  ISETP.GE.AND P5, PT, R6.reuse, R247, PT ;  /* 0x000000f70600720c */ /* 0x040fe40003fa6270 */
[C---:B------:R-:W-:Y:S02]  /*18810*/  ISETP.GE.AND P3, PT, R6.reuse, R244, PT ;  /* 0x000000f40600720c */ /* 0x040fe40003f66270 */
[----:B------:R-:W-:-:S02]  /*18820*/  ISETP.GE.AND P0, PT, R6, R246, PT ;  /* 0x000000f60600720c */ /* 0x000fc40003f06270 */
[----:B------:R-:W-:Y:S02]  /*18830*/  ISETP.GE.AND P1, PT, R6, R245, PT ;  /* 0x000000f50600720c */ /* 0x000fe40003f26270 */
[C-C-:B------:R-:W-:Y:S01]  /*18840*/  IADD3 R6, PT, PT, R243.reuse, -0xe8, -R46.reuse ;  /* 0xffffff18f3067810 */ /* 0x140fe20007ffe82e */
[----:B------:R-:W-:Y:S01]  /*18850*/  VIADD R7, R220, 0xe8 ;  /* 0x000000e8dc077836 */ /* 0x000fe20000000000 */
[----:B------:R-:W-:Y:S02]  /*18860*/  FSEL R75, R4, -INF , P5 ;  /* 0xff800000044b7808 */ /* 0x000fe40002800000 */
[----:B------:R-:W-:Y:S02]  /*18870*/  IADD3 R4, PT, PT, R243, -0xe9, -R46 ;  /* 0xffffff17f3047810 */ /* 0x000fe40007ffe82e */
[----:B------:R-:W-:Y:S02]  /*18880*/  IABS R6, R6 ;  /* 0x0000000600067213 */ /* 0x000fe40000000000 */
[----:B------:R-:W-:-:S02]  /*18890*/  FSEL R73, R73, -INF , P0 ;  /* 0xff80000049497808 */ /* 0x000fc40000000000 */
[----:B------:R-:W-:Y:S02]  /*188a0*/  FSEL R75, R75, -INF , !P3 ;  /* 0xff8000004b4b7808 */ /* 0x000fe40005800000 */
[----:B------:R-:W-:Y:S02]  /*188b0*/  IABS R4, R4 ;  /* 0x0000000400047213 */ /* 0x000fe40000000000 */
[----:B------:R-:W-:Y:S02]  /*188c0*/  I2FP.F32.S32 R6, R6 ;  /* 0x0000000600067245 */ /* 0x000fe40000201400 */
[----:B------:R-:W-:Y:S02]  /*188d0*/  FSEL R73, R73, -INF , !P1 ;  /* 0xff80000049497808 */ /* 0x000fe40004800000 */
[C---:B------:R-:W-:Y:S02]  /*188e0*/  ISETP.GE.AND P5, PT, R7.reuse, R247, PT ;  /* 0x000000f70700720c */ /* 0x040fe40003fa6270 */
[----:B------:R-:W-:-:S02]  /*188f0*/  ISETP.GE.AND P3, PT, R7, R244, PT ;  /* 0x000000f40700720c */ /* 0x000fc40003f66270 */
[C---:B------:R-:W-:Y:S02]  /*18900*/  ISETP.GE.AND P0, PT, R7.reuse, R246, PT ;  /* 0x000000f60700720c */ /* 0x040fe40003f06270 */
[----:B------:R-:W-:Y:S02]  /*18910*/  ISETP.GE.AND P1, PT, R7, R245, PT ;  /* 0x000000f50700720c */ /* 0x000fe40003f26270 */
[C-C-:B------:R-:W-:Y:S02]  /*18920*/  IADD3 R5, PT, PT, R0.reuse, -0xe8, -R46.reuse ;  /* 0xffffff1800057810 */ /* 0x140fe40007ffe82e */
[----:B------:R-:W-:Y:S01]  /*18930*/  IADD3 R7, PT, PT, R0, -0xe9, -R46 ;  /* 0xffffff1700077810 */ /* 0x000fe20007ffe82e */
[----:B------:R-:W-:Y:S01]  /*18940*/  FFMA.FTZ R6, -R242, R6, R68 ;  /* 0x00000006f2067223 */ /* 0x000fe20000010144 */
[----:B------:R-:W-:Y:S02]  /*18950*/  I2FP.F32.S32 R4, R4 ;  /* 0x0000000400047245 */ /* 0x000fe40000201400 */
[----:B------:R-:W-:-:S02]  /*18960*/  IABS R5, R5 ;  /* 0x0000000500057213 */ /* 0x000fc40000000000 */
[----:B------:R-:W-:Y:S01]  /*18970*/  IABS R7, R7 ;  /* 0x0000000700077213 */ /* 0x000fe20000000000 */
[----:B------:R-:W-:Y:S01]  /*18980*/  FFMA.FTZ R4, -R242, R4, R69 ;  /* 0x00000004f2047223 */ /* 0x000fe20000010145 */
[----:B------:R-:W-:Y:S02]  /*18990*/  I2FP.F32.S32 R5, R5 ;  /* 0x0000000500057245 */ /* 0x000fe40000201400 */
[----:B------:R-:W-:Y:S01]  /*189a0*/  FSEL R69, R6, -INF , P5 ;  /* 0xff80000006457808 */ /* 0x000fe20002800000 */
[----:B------:R-:W-:Y:S02]  /*189b0*/  IMAD.MOV.U32 R6, RZ, RZ, R7 ;  /* 0x000000ffff067224 */ /* 0x000fe400078e0007 */
[----:B------:R-:W-:Y:S01]  /*189c0*/  FFMA.FTZ R70, -R242, R5, R70 ;  /* 0x00000005f2467223 */ /* 0x000fe20000010146 */
[----:B------:R-:W-:Y:S02]  /*189d0*/  VIADD R5, R220, 0xe9 ;  /* 0x000000e9dc057836 */ /* 0x000fe40000000000 */
[----:B------:R-:W-:-:S02]  /*189e0*/  I2FP.F32.S32 R6, R6 ;  /* 0x0000000600067245 */ /* 0x000fc40000201400 */
[----:B------:R-:W-:Y:S02]  /*189f0*/  FSEL R68, R70, -INF , P0 ;  /* 0xff80000046447808 */ /* 0x000fe40000000000 */
[----:B------:R-:W-:Y:S01]  /*18a00*/  ISETP.GE.AND P5, PT, R5, R247, PT ;  /* 0x000000f70500720c */ /* 0x000fe20003fa6270 */
[----:B------:R-:W-:Y:S01]  /*18a10*/  FFMA.FTZ R6, -R242, R6, R71 ;  /* 0x00000006f2067223 */ /* 0x000fe20000010147 */
[----:B------:R-:W-:Y:S02]  /*18a20*/  FSEL R69, R69, -INF , !P3 ;  /* 0xff80000045457808 */ /* 0x000fe40005800000 */
[----:B------:R-:W-:Y:S02]  /*18a30*/  ISETP.GE.AND P3, PT, R5, R246, PT ;  /* 0x000000f60500720c */ /* 0x000fe40003f66270 */
[----:B------:R-:W-:Y:S02]  /*18a40*/  FSEL R68, R68, -INF , !P1 ;  /* 0xff80000044447808 */ /* 0x000fe40004800000 */
[----:B------:R-:W-:-:S02]  /*18a50*/  FSEL R70, R4, -INF , P5 ;  /* 0xff80000004467808 */ /* 0x000fc40002800000 */
[----:B------:R-:W-:Y:S02]  /*18a60*/  ISETP.GE.AND P1, PT, R5, R245, PT ;  /* 0x000000f50500720c */ /* 0x000fe40003f26270 */
[----:B------:R-:W-:Y:S02]  /*18a70*/  IADD3 R4, PT, PT, R243, -0xf0, -R46 ;  /* 0xffffff10f3047810 */ /* 0x000fe40007ffe82e */
[----:B------:R-:W-:Y:S01]  /*18a80*/  FSEL R6, R6, -INF , P3 ;  /* 0xff80000006067808 */ /* 0x000fe20001800000 */
[----:B------:R-:W-:Y:S01]  /*18a90*/  FFMA.FTZ R56, -R242, R59, R56 ;  /* 0x0000003bf2387223 */ /* 0x000fe20000010138 */
[----:B------:R-:W-:Y:S02]  /*18aa0*/  IADD3 R7, PT, PT, R0, -0xf0, -R46 ;  /* 0xffffff1000077810 */ /* 0x000fe40007ffe82e */
[----:B------:R-:W-:Y:S02]  /*18ab0*/  IABS R4, R4 ;  /* 0x0000000400047213 */ /* 0x000fe40000000000 */
[----:B------:R-:W-:-:S02]  /*18ac0*/  FSEL R71, R6, -INF , !P1 ;  /* 0xff80000006477808 */ /* 0x000fc40004800000 */
[C---:B------:R-:W-:Y:S02]  /*18ad0*/  ISETP.GE.AND P1, PT, R220.reuse, R247, PT ;  /* 0x000000f7dc00720c */ /* 0x040fe40003f26270 */
[----:B------:R-:W-:Y:S01]  /*18ae0*/  ISETP.GE.AND P0, PT, R5, R244, PT ;  /* 0x000000f40500720c */ /* 0x000fe20003f06270 */
[----:B------:R-:W-:Y:S01]  /*18af0*/  VIADD R5, R220, 0xf0 ;  /* 0x000000f0dc057836 */ /* 0x000fe20000000000 */
[----:B------:R-:W-:Y:S02]  /*18b00*/  IABS R7, R7 ;  /* 0x0000000700077213 */ /* 0x000fe40000000000 */
[----:B------:R-:W-:Y:S02]  /*18b10*/  I2FP.F32.S32 R6, R4 ;  /* 0x0000000400067245 */ /* 0x000fe40000201400 */
[----:B------:R-:W-:Y:S02]  /*18b20*/  FSEL R4, R56, -INF , P1 ;  /* 0xff80000038047808 */ /* 0x000fe40000800000 */
[----:B------:R-:W-:-:S02]  /*18b30*/  ISETP.GE.AND P1, PT, R220, R244, PT ;  /* 0x000000f4dc00720c */ /* 0x000fc40003f26270 */
[----:B------:R-:W-:Y:S02]  /*18b40*/  FSEL R221, R221, -INF , !P6 ;  /* 0xff800000dddd7808 */ /* 0x000fe40007000000 */
[----:B------:R-:W-:Y:S02]  /*18b50*/  FSEL R70, R70, -INF , !P0 ;  /* 0xff80000046467808 */ /* 0x000fe40004000000 */
[C---:B------:R-:W-:Y:S02]  /*18b60*/  ISETP.GE.AND P5, PT, R5.reuse, R247, PT ;  /* 0x000000f70500720c */ /* 0x040fe40003fa6270 */
[C---:B------:R-:W-:Y:S02]  /*18b70*/  ISETP.GE.AND P6, PT, R5.reuse, R244, PT ;  /* 0x000000f40500720c */ /* 0x040fe40003fc6270 */
[C---:B------:R-:W-:Y:S02]  /*18b80*/  ISETP.GE.AND P0, PT, R5.reuse, R246, PT ;  /* 0x000000f60500720c */ /* 0x040fe40003f06270 */
[----:B------:R-:W-:-:S02]  /*18b90*/  ISETP.GE.AND P3, PT, R5, R245, PT ;  /* 0x000000f50500720c */ /* 0x000fc40003f66270 */
[----:B------:R-:W-:Y:S02]  /*18ba0*/  I2FP.F32.S32 R7, R7 ;  /* 0x0000000700077245 */ /* 0x000fe40000201400 */
[----:B------:R-:W-:Y:S02]  /*18bb0*/  FMNMX3.FTZ R5, R13, R15, R12, !PT ;  /* 0x0000000f0d057276 */ /* 0x000fe4000781000c */
[----:B------:R-:W-:Y:S01]  /*18bc0*/  FSEL R4, R4, -INF , !P1 ;  /* 0xff80000004047808 */ /* 0x000fe20004800000 */
[----:B------:R-:W-:Y:S01]  /*18bd0*/  FFMA.FTZ R66, -R242, R7, R66 ;  /* 0x00000007f2427223 */ /* 0x000fe20000010142 */
[----:B------:R-:W-:Y:S02]  /*18be0*/  FMNMX3.FTZ R5, R5, R51, R54, !PT ;  /* 0x0000003305057276 */ /* 0x000fe40007810036 */
[----:B------:R-:W-:Y:S02]  /*18bf0*/  FMNMX3.FTZ R7, R4, R49, R221, !PT ;  /* 0x0000003104077276 */ /* 0x000fe400078100dd */
[----:B------:R-:W-:Y:S01]  /*18c00*/  FMNMX3.FTZ R5, R5, R55, R43, !PT ;  /* 0x0000003705057276 */ /* 0x000fe2000781002b */
[----:B------:R-:W-:Y:S01]  /*18c10*/  FFMA.FTZ R64, -R242, R6, R64 ;  /* 0x00000006f2407223 */ /* 0x000fe20000010140 */
[----:B------:R-:W-:Y:S01]  /*18c20*/  FMNMX3.FTZ R7, R7, R50, R52, !PT ;  /* 0x0000003207077276 */ /* 0x000fe20007810034 */
[----:B------:R-:W-:Y:S01]  /*18c30*/  VIADD R6, R220, 0xf1 ;  /* 0x000000f1dc067836 */ /* 0x000fe20000000000 */
[----:B------:R-:W-:-:S02]  /*18c40*/  FSEL R108, R66, -INF , P0 ;  /* 0xff800000426c7808 */ /* 0x000fc40000000000 */
[----:B------:R-:W-:Y:S02]  /*18c50*/  FMNMX3.FTZ R5, R5, R53, R58, !PT ;  /* 0x0000003505057276 */ /* 0x000fe4000781003a */
[----:B------:R-:W-:Y:S02]  /*18c60*/  FMNMX3.FTZ R7, R7, R42, R40, !PT ;  /* 0x0000002a07077276 */ /* 0x000fe40007810028 */
[----:B------:R-:W-:Y:S02]  /*18c70*/  FSEL R116, R64, -INF , P5 ;  /* 0xff80000040747808 */ /* 0x000fe40002800000 */
[----:B------:R-:W-:Y:S02]  /*18c80*/  FSEL R108, R108, -INF , !P3 ;  /* 0xff8000006c6c7808 */ /* 0x000fe40005800000 */
[C---:B------:R-:W-:Y:S02]  /*18c90*/  ISETP.GE.AND P1, PT, R6.reuse, R247, PT ;  /* 0x000000f70600720c */ /* 0x040fe40003f26270 */
[----:B------:R-:W-:-:S02]  /*18ca0*/  ISETP.GE.AND P5, PT, R6, R244, PT ;  /* 0x000000f40600720c */ /* 0x000fc40003fa6270 */
[----:B------:R-:W-:Y:S02]  /*18cb0*/  FMNMX3.FTZ R5, R5, R57, R218, !PT ;  /* 0x0000003905057276 */ /* 0x000fe400078100da */
        /* <DEDUP_REMOVED lines=33> */
[--C-:B------:R-:W-:Y:S02]  /*18ed0*/  IADD3 R9, PT, PT, R243, -0xf1, -R46.reuse ;  /* 0xffffff0ff3097810 */ /* 0x100fe40007ffe82e */
[----:B------:R-:W-:-:S02]  /*18ee0*/  IADD3 R8, PT, PT, R0, -0xf1, -R46 ;  /* 0xffffff0f00087810 */ /* 0x000fc40007ffe82e */
[----:B------:R-:W-:Y:S02]  /*18ef0*/  FMNMX3.FTZ R5, R5, R105, R100, !PT ;  /* 0x0000006905057276 */ /* 0x000fe40007810064 */
[----:B------:R-:W-:Y:S02]  /*18f00*/  FMNMX3.FTZ R6, R6, R157, R104, !PT ;  /* 0x0000009d06067276 */ /* 0x000fe40007810068 */
[----:B------:R-:W-:Y:S02]  /*18f10*/  IABS R9, R9 ;  /* 0x0000000900097213 */ /* 0x000fe40000000000 */
[----:B------:R-:W-:Y:S02]  /*18f20*/  IABS R8, R8 ;  /* 0x0000000800087213 */ /* 0x000fe40000000000 */
[----:B------:R-:W-:Y:S02]  /*18f30*/  IADD3 R10, PT, PT, R243, -0xf8, -R46 ;  /* 0xffffff08f30a7810 */ /* 0x000fe40007ffe82e */
[----:B------:R-:W-:-:S02]  /*18f40*/  FMNMX3.FTZ R11, R5, R101, R96, !PT ;  /* 0x00000065050b7276 */ /* 0x000fc40007810060 */
[----:B------:R-:W-:Y:S02]  /*18f50*/  IADD3 R7, PT, PT, R0, -0xf8, -R46 ;  /* 0xffffff0800077810 */ /* 0x000fe40007ffe82e */
[----:B------:R-:W-:Y:S02]  /*18f60*/  FMNMX3.FTZ R6, R6, R106, R102, !PT ;  /* 0x0000006a06067276 */ /* 0x000fe40007810066 */
[----:B------:R-:W-:Y:S02]  /*18f70*/  I2FP.F32.S32 R9, R9 ;  /* 0x0000000900097245 */ /* 0x000fe40000201400 */
[----:B------:R-:W-:Y:S02]  /*18f80*/  IADD3 R0, PT, PT, R0, -0xf9, -R46 ;  /* 0xffffff0700007810 */ /* 0x000fe40007ffe82e */
[----:B------:R-:W-:Y:S02]  /*18f90*/  I2FP.F32.S32 R8, R8 ;  /* 0x0000000800087245 */ /* 0x000fe40000201400 */
[----:B------:R-:W-:-:S02]  /*18fa0*/  IABS R10, R10 ;  /* 0x0000000a000a7213 */ /* 0x000fc40000000000 */
[----:B------:R-:W-:Y:S02]  /*18fb0*/  FMNMX3.FTZ R11, R11, R97, R92, !PT ;  /* 0x000000610b0b7276 */ /* 0x000fe4000781005c */
[----:B------:R-:W-:Y:S02]  /*18fc0*/  IABS R7, R7 ;  /* 0x0000000700077213 */ /* 0x000fe40000000000 */
[----:B------:R-:W-:Y:S02]  /*18fd0*/  IADD3 R46, PT, PT, R243, -0xf9, -R46 ;  /* 0xffffff07f32e7810 */ /* 0x000fe40007ffe82e */
[----:B------:R-:W-:Y:S01]  /*18fe0*/  FMNMX3.FTZ R6, R6, R103, R98, !PT ;  /* 0x0000006706067276 */ /* 0x000fe20007810062 */
[C---:B------:R-:W-:Y:S01]  /*18ff0*/  FFMA.FTZ R9, -R242.reuse, R9, R65 ;  /* 0x00000009f2097223 */ /* 0x040fe20000010141 */
[----:B------:R-:W-:Y:S01]  /*19000*/  I2FP.F32.S32 R10, R10 ;  /* 0x0000000a000a7245 */ /* 0x000fe20000201400 */
[----:B------:R-:W-:Y:S01]  /*19010*/  FFMA.FTZ R8, -R242, R8, R67 ;  /* 0x00000008f2087223 */ /* 0x000fe20000010143 */
[----:B------:R-:W-:Y:S01]  /*19020*/  FMNMX3.FTZ R11, R11, R93, R88, !PT ;  /* 0x0000005d0b0b7276 */ /* 0x000fe20007810058 */
[----:B------:R-:W-:Y:S01]  /*19030*/  VIADD R5, R220, 0xf8 ;  /* 0x000000f8dc057836 */ /* 0x000fe20000000000 */
[----:B------:R-:W-:-:S02]  /*19040*/  I2FP.F32.S32 R7, R7 ;  /* 0x0000000700077245 */ /* 0x000fc40000201400 */
[----:B------:R-:W-:Y:S02]  /*19050*/  IABS R46, R46 ;  /* 0x0000002e002e7213 */ /* 0x000fe40000000000 */
[----:B------:R-:W-:Y:S02]  /*19060*/  FMNMX3.FTZ R6, R6, R99, R94, !PT ;  /* 0x0000006306067276 */ /* 0x000fe4000781005e */
[----:B------:R-:W-:Y:S01]  /*19070*/  IABS R0, R0 ;  /* 0x0000000000007213 */ /* 0x000fe20000000000 */
[C---:B------:R-:W-:Y:S01]  /*19080*/  FFMA.FTZ R10, -R242.reuse, R10, R60 ;  /* 0x0000000af20a7223 */ /* 0x040fe2000001013c */
[----:B------:R-:W-:Y:S01]  /*19090*/  FMNMX3.FTZ R11, R11, R89, R84, !PT ;  /* 0x000000590b0b7276 */ /* 0x000fe20007810054 */
[----:B------:R-:W-:Y:S01]  /*190a0*/  FFMA.FTZ R7, -R242, R7, R62 ;  /* 0x00000007f2077223 */ /* 0x000fe2000001013e */
[----:B------:R-:W-:Y:S01]  /*190b0*/  I2FP.F32.S32 R46, R46 ;  /* 0x0000002e002e7245 */ /* 0x000fe20000201400 */
[----:B------:R-:W-:Y:S01]  /*190c0*/  VIADD R220, R220, 0xf9 ;  /* 0x000000f9dcdc7836 */ /* 0x000fe20000000000 */
[----:B------:R-:W-:-:S02]  /*190d0*/  FSEL R9, R9, -INF , P1 ;  /* 0xff80000009097808 */ /* 0x000fc40000800000 */
[----:B------:R-:W-:Y:S02]  /*190e0*/  FMNMX3.FTZ R6, R6, R95, R90, !PT ;  /* 0x0000005f06067276 */ /* 0x000fe4000781005a */
[----:B------:R-:W-:Y:S02]  /*190f0*/  I2FP.F32.S32 R0, R0 ;  /* 0x0000000000007245 */ /* 0x000fe40000201400 */
[C---:B------:R-:W-:Y:S02]  /*19100*/  ISETP.GE.AND P1, PT, R5.reuse, R247, PT ;  /* 0x000000f70500720c */ /* 0x040fe40003f26270 */
[----:B------:R-:W-:Y:S02]  /*19110*/  FSEL R8, R8, -INF , P0 ;  /* 0xff80000008087808 */ /* 0x000fe40000000000 */
[----:B------:R-:W-:Y:S02]  /*19120*/  ISETP.GE.AND P0, PT, R5, R246, PT ;  /* 0x000000f60500720c */ /* 0x000fe40003f06270 */
[----:B------:R-:W-:Y:S01]  /*19130*/  FMNMX3.FTZ R11, R11, R85, R80, !PT ;  /* 0x000000550b0b7276 */ /* 0x000fe20007810050 */
[----:B------:R-:W-:Y:S01]  /*19140*/  FFMA.FTZ R46, -R242, R46, R61 ;  /* 0x0000002ef22e7223 */ /* 0x000fe2000001013d */
[----:B------:R-:W-:Y:S01]  /*19150*/  FMNMX3.FTZ R6, R6, R91, R86, !PT ;  /* 0x0000005b06067276 */ /* 0x000fe20007810056 */
[----:B------:R-:W-:Y:S01]  /*19160*/  FFMA.FTZ R0, -R242, R0, R63 ;  /* 0x00000000f2007223 */ /* 0x000fe2000001013f */
[----:B------:R-:W-:-:S02]  /*19170*/  FSEL R10, R10, -INF , P1 ;  /* 0xff8000000a0a7808 */ /* 0x000fc40000800000 */
[C---:B------:R-:W-:Y:S02]  /*19180*/  ISETP.GE.AND P1, PT, R220.reuse, R247, PT ;  /* 0x000000f7dc00720c */ /* 0x040fe40003f26270 */
        /* <DEDUP_REMOVED lines=9> */
[----:B------:R-:W-:Y:S02]  /*19220*/  FSEL R112, R8, -INF , !P3 ;  /* 0xff80000008707808 */ /* 0x000fe40005800000 */
[----:B------:R-:W-:-:S02]  /*19230*/  ISETP.GE.AND P3, PT, R5, R245, PT ;  /* 0x000000f50500720c */ /* 0x000fc40003f66270 */
[----:B------:R-:W-:Y:S02]  /*19240*/  FMNMX3.FTZ R11, R11, R73, R68, !PT ;  /* 0x000000490b0b7276 */ /* 0x000fe40007810044 */
[----:B------:R-:W-:Y:S02]  /*19250*/  FSEL R110, R0, -INF , !P1 ;  /* 0xff800000006e7808 */ /* 0x000fe40004800000 */
[----:B------:R-:W-:Y:S02]  /*19260*/  FMNMX3.FTZ R0, R6, R79, R74, !PT ;  /* 0x0000004f06007276 */ /* 0x000fe4000781004a */
[----:B------:R-:W-:Y:S02]  /*19270*/  FSEL R111, R7, -INF , !P3 ;  /* 0xff800000076f7808 */ /* 0x000fe40005800000 */
[----:B------:R-:W-:Y:S02]  /*19280*/  FMNMX3.FTZ R11, R11, R71, R108, !PT ;  /* 0x000000470b0b7276 */ /* 0x000fe4000781006c */
[----:B------:R-:W-:-:S02]  /*19290*/  ISETP.GE.AND P0, PT, R5, R244, PT ;  /* 0x000000f40500720c */ /* 0x000fc40003f06270 */
[----:B------:R-:W-:Y:S02]  /*192a0*/  FSEL R116, R116, -INF , !P6 ;  /* 0xff80000074747808 */ /* 0x000fe40007000000 */
[----:B------:R-:W-:Y:S02]  /*192b0*/  FMNMX3.FTZ R0, R0, R75, R69, !PT ;  /* 0x0000004b00007276 */ /* 0x000fe40007810045 */
[----:B------:R-:W-:Y:S02]  /*192c0*/  FMNMX3.FTZ R7, R11, R112, R111, !PT ;  /* 0x000000700b077276 */ /* 0x000fe4000781006f */
[----:B------:R-:W-:Y:S02]  /*192d0*/  ISETP.GE.AND P1, PT, R220, R244, PT ;  /* 0x000000f4dc00720c */ /* 0x000fe40003f26270 */
        /* <DEDUP_REMOVED lines=17> */
[----:B------:R-:W-:-:S05]  /*193f0*/  LEA R118, R46, UR6, 0x1 ;  /* 0x000000062e767c11 */ /* 0x000fca000f8e08ff */
        /* <DEDUP_REMOVED lines=14> */
[-CC-:B------:R-:W-:Y:S01]  /*194e0*/  FFMA.FTZ R121, R15, R76.reuse, -R123.reuse ;  /* 0x0000004c0f797223 */ /* 0x180fe2000001087b */
[-C--:B------:R-:W-:Y:S01]  /*194f0*/  FFMA.FTZ R120, R12, R76.reuse, -R123 ;  /* 0x0000004c0c787223 */ /* 0x080fe2000001087b */
[-C--:B------:R-:W-:Y:S01]  /*19500*/  FFMA.FTZ R124, R4, R76.reuse, -R125 ;  /* 0x0000004c047c7223 */ /* 0x080fe2000001087d */
[----:B------:R-:W1:Y:S01]  /*19510*/  LDSM.16.MT88.4 R12, [R117+0xa000] ;  /* 0x00a00000750c783b */ /* 0x000e620000004200 */
[-C--:B------:R-:W-:Y:S01]  /*19520*/  FFMA.FTZ R119, R51, R76.reuse, -R123 ;  /* 0x0000004c33777223 */ /* 0x080fe2000001087b */
        /* <DEDUP_REMOVED lines=8> */
[----:B------:R-:W5:Y:S01]  /*195b0*/  LDSM.16.MT88.4 R60, [R117+0xa800] ;  /* 0x00a80000753c783b */ /* 0x000f620000004200 */
[----:B------:R-:W4:Y:S01]  /*195c0*/  MUFU.EX2 R121, R121 ;  /* 0x0000007900797308 */ /* 0x000f220000000800 */
[-CC-:B------:R-:W-:Y:S01]  /*195d0*/  FFMA.FTZ R128, R43, R76.reuse, -R123.reuse ;  /* 0x0000004c2b807223 */ /* 0x180fe2000001087b */
[----:B------:R-:W-:Y:S01]  /*195e0*/  FFMA.FTZ R127, R53, R76, -R123 ;  /* 0x0000004c357f7223 */ /* 0x000fe2000001087b */
[----:B------:R-:W5:Y:S01]  /*195f0*/  LDSM.16.MT88.4 R64, [R126+0xa800] ;  /* 0x00a800007e40783b */ /* 0x000f620000004200 */
[----:B------:R-:W-:Y:S04]  /*19600*/  MUFU.EX2 R120, R120 ;  /* 0x0000007800787308 */ /* 0x000fe80000000800 */
[----:B------:R-:W4:Y:S04]  /*19610*/  MUFU.EX2 R119, R119 ;  /* 0x0000007700777308 */ /* 0x000f280000000800 */
[----:B------:R-:W-:Y:S04]  /*19620*/  MUFU.EX2 R124, R124 ;  /* 0x0000007c007c7308 */ /* 0x000fe80000000800 */
[----:B------:R-:W1:Y:S04]  /*19630*/  MUFU.EX2 R137, R137 ;  /* 0x0000008900897308 */ /* 0x000e680000000800 */
[----:B------:R-:W-:Y:S04]  /*19640*/  MUFU.EX2 R136, R136 ;  /* 0x0000008800887308 */ /* 0x000fe80000000800 */
[----:B------:R-:W2:Y:S01]  /*19650*/  MUFU.EX2 R135, R135 ;  /* 0x0000008700877308 */ /* 0x000ea20000000800 */
[----:B----4-:R-:W-:Y:S01]  /*19660*/  F2FP.BF16.F32.PACK_AB R49, R121, R122 ;  /* 0x0000007a7931723e */ /* 0x010fe200000010ff */
[--C-:B------:R-:W-:Y:S01]  /*19670*/  FFMA.FTZ R134, R52, R76, -R125.reuse ;  /* 0x0000004c34867223 */ /* 0x100fe2000001087d */
[----:B------:R-:W-:Y:S01]  /*19680*/  F2FP.BF16.F32.PACK_AB R51, R119, R120 ;  /* 0x000000787733723e */ /* 0x000fe200000010ff */
[-CC-:B------:R-:W-:Y:S01]  /*19690*/  FFMA.FTZ R133, R42, R76.reuse, -R125.reuse ;  /* 0x0000004c2a857223 */ /* 0x180fe2000001087d */
[--C-:B------:R-:W-:Y:S01]  /*196a0*/  FFMA.FTZ R132, R40, R76, -R125.reuse ;  /* 0x0000004c28847223 */ /* 0x100fe2000001087d */
[----:B-1----:R-:W-:Y:S01]  /*196b0*/  F2FP.BF16.F32.PACK_AB R48, R137, R124 ;  /* 0x0000007c8930723e */ /* 0x002fe200000010ff */
[----:B------:R-:W-:Y:S01]  /*196c0*/  FFMA.FTZ R131, R41, R76, -R125 ;  /* 0x0000004c29837223 */ /* 0x000fe2000001087d */
[----:B--2---:R-:W-:Y:S01]  /*196d0*/  F2FP.BF16.F32.PACK_AB R50, R135, R136 ;  /* 0x000000888732723e */ /* 0x004fe200000010ff */
        /* <DEDUP_REMOVED lines=8> */
[----:B------:R-:W4:Y:S04]  /*19760*/  MUFU.EX2 R133, R133 ;  /* 0x0000008500857308 */ /* 0x000f280000000800 */
[----:B------:R-:W-:Y:S04]  /*19770*/  MUFU.EX2 R132, R132 ;  /* 0x0000008400847308 */ /* 0x000fe80000000800 */
[----:B------:R-:W5:Y:S01]  /*19780*/  MUFU.EX2 R131, R131 ;  /* 0x0000008300837308 */ /* 0x000f620000000800 */
[C---:B------:R-:W-:Y:S08]  /*19790*/  HMMA.16816.F32.BF16 R16, R48.reuse, R12, RZ ;  /* 0x0000000c3010723c */ /* 0x040ff000000418ff */
[C---:B------:R-:W-:Y:S08]  /*197a0*/  HMMA.16816.F32.BF16 R8, R48.reuse, R4, RZ ;  /* 0x000000043008723c */ /* 0x040ff000000418ff */
[C---:B------:R-:W-:Y:S08]  /*197b0*/  HMMA.16816.F32.BF16 R12, R48.reuse, R14, RZ ;  /* 0x0000000e300c723c */ /* 0x040ff000000418ff */
[C---:B------:R-:W-:Y:S08]  /*197c0*/  HMMA.16816.F32.BF16 R4, R48.reuse, R6, RZ ;  /* 0x000000063004723c */ /* 0x040ff000000418ff */
[----:B---3--:R-:W-:Y:S01]  /*197d0*/  HMMA.16816.F32.BF16 R52, R48, R36, RZ ;  /* 0x000000243034723c */ /* 0x008fe200000418ff */
[----:B--2---:R-:W-:-:S02]  /*197e0*/  F2FP.BF16.F32.PACK_AB R37, R129, R130 ;  /* 0x000000828125723e */ /* 0x004fc400000010ff */
[----:B----4-:R-:W-:-:S05]  /*197f0*/  F2FP.BF16.F32.PACK_AB R36, R133, R134 ;  /* 0x000000868524723e */ /* 0x010fca00000010ff */
[----:B------:R-:W-:Y:S01]  /*19800*/  HMMA.16816.F32.BF16 R48, R48, R38, RZ ;  /* 0x000000263030723c */ /* 0x000fe200000418ff */
[----:B------:R-:W-:Y:S02]  /*19810*/  F2FP.BF16.F32.PACK_AB R39, R127, R128 ;  /* 0x000000807f27723e */ /* 0x000fe400000010ff */
[----:B-----5:R-:W-:Y:S01]  /*19820*/  F2FP.BF16.F32.PACK_AB R38, R131, R132 ;  /* 0x000000848326723e */ /* 0x020fe200000010ff */
[-CC-:B------:R-:W-:Y:S01]  /*19830*/  FFMA.FTZ R139, R58, R76.reuse, -R123.reuse ;  /* 0x0000004c3a8b7223 */ /* 0x180fe2000001087b */
[-CC-:B------:R-:W-:Y:S02]  /*19840*/  FFMA.FTZ R138, R57, R76.reuse, -R123.reuse ;  /* 0x0000004c398a7223 */ /* 0x180fe4000001087b */
[----:B------:R-:W-:Y:S03]  /*19850*/  LDSM.16.MT88.4 R56, [R118+0xb000] ;  /* 0x00b000007638783b */ /* 0x000fe60000004200 */
[C---:B------:R-:W-:Y:S08]  /*19860*/  HMMA.16816.F32.BF16 R24, R36.reuse, R28, R24 ;  /* 0x0000001c2418723c */ /* 0x040ff00000041818 */
[----:B------:R-:W-:Y:S01]  /*19870*/  HMMA.16816.F32.BF16 R20, R36, R30, R20 ;  /* 0x0000001e2414723c */ /* 0x000fe20000041814 */
[----:B------:R-:W2:Y:S01]  /*19880*/  LDSM.16.MT88.4 R28, [R117+0xb000] ;  /* 0x00b00000751c783b */ /* 0x000ea20000004200 */
[-CC-:B------:R-:W-:Y:S01]  /*19890*/  FFMA.FTZ R141, R218, R76.reuse, -R123.reuse ;  /* 0x0000004cda8d7223 */ /* 0x180fe2000001087b */
[-C--:B------:R-:W-:Y:S01]  /*198a0*/  FFMA.FTZ R140, R215, R76.reuse, -R123 ;  /* 0x0000004cd78c7223 */ /* 0x080fe2000001087b */
[-CC-:B------:R-:W-:Y:S01]  /*198b0*/  FFMA.FTZ R142, R213, R76.reuse, -R125.reuse ;  /* 0x0000004cd58e7223 */ /* 0x180fe2000001087d */
[-CC-:B------:R-:W-:Y:S01]  /*198c0*/  FFMA.FTZ R144, R214, R76.reuse, -R125.reuse ;  /* 0x0000004cd6907223 */ /* 0x180fe2000001087d */
[----:B------:R-:W-:-:S02]  /*198d0*/  FFMA.FTZ R143, R212, R76, -R125 ;  /* 0x0000004cd48f7223 */ /* 0x000fc4000001087d */
[----:B------:R-:W-:Y:S01]  /*198e0*/  HMMA.16816.F32.BF16 R16, R36, R60, R16 ;  /* 0x0000003c2410723c */ /* 0x000fe20000041810 */
[----:B------:R-:W-:-:S07]  /*198f0*/  FFMA.FTZ R145, R211, R76, -R125 ;  /* 0x0000004cd3917223 */ /* 0x000fce000001087d */
[C---:B------:R-:W-:Y:S01]  /*19900*/  HMMA.16816.F32.BF16 R12, R36.reuse, R62, R12 ;  /* 0x0000003e240c723c */ /* 0x040fe2000004180c */
[----:B------:R-:W3:Y:S01]  /*19910*/  LDSM.16.MT88.4 R60, [R126+0xb000] ;  /* 0x00b000007e3c783b */ /* 0x000ee20000004200 */
[----:B------:R-:W-:Y:S04]  /*19920*/  MUFU.EX2 R139, R139 ;  /* 0x0000008b008b7308 */ /* 0x000fe80000000800 */
        /* <DEDUP_REMOVED lines=8> */
[----:B------:R-:W-:Y:S01]  /*199b0*/  HMMA.16816.F32.BF16 R4, R36, R66, R4 ;  /* 0x000000422404723c */ /* 0x000fe20000041804 */
[----:B------:R-:W-:-:S07]  /*199c0*/  FFMA.FTZ R146, R152, R76, -R123 ;  /* 0x0000004c98927223 */ /* 0x000fce000001087b */
[C---:B-1----:R-:W-:Y:S08]  /*199d0*/  HMMA.16816.F32.BF16 R52, R36.reuse, R40, R52 ;  /* 0x000000282434723c */ /* 0x042ff00000041834 */
[----:B------:R-:W-:Y:S01]  /*199e0*/  HMMA.16816.F32.BF16 R48, R36, R42, R48 ;  /* 0x0000002a2430723c */ /* 0x000fe20000041830 */
[----:B------:R-:W1:Y:S01]  /*199f0*/  LDSM.16.MT88.4 R40, [R109+0xb000] ;  /* 0x00b000006d28783b */ /* 0x000e620000004200 */
[----:B----4-:R-:W-:-:S02]  /*19a00*/  F2FP.BF16.F32.PACK_AB R37, R138, R139 ;  /* 0x0000008b8a25723e */ /* 0x010fc400000010ff */
[----:B-----5:R-:W-:Y:S01]  /*19a10*/  F2FP.BF16.F32.PACK_AB R39, R140, R141 ;  /* 0x0000008d8c27723e */ /* 0x020fe200000010ff */
[----:B------:R-:W-:Y:S01]  /*19a20*/  FFMA.FTZ R147, R148, R76, -R123 ;  /* 0x0000004c94937223 */ /* 0x000fe2000001087b */
[----:B--2---:R-:W-:Y:S01]  /*19a30*/  F2FP.BF16.F32.PACK_AB R36, R144, R142 ;  /* 0x0000008e9024723e */ /* 0x004fe200000010ff */
[-C--:B------:R-:W-:Y:S01]  /*19a40*/  FFMA.FTZ R153, R153, R76.reuse, -R125 ;  /* 0x0000004c99997223 */ /* 0x080fe2000001087d */
[----:B---3--:R-:W-:Y:S01]  /*19a50*/  F2FP.BF16.F32.PACK_AB R38, R145, R143 ;  /* 0x0000008f9126723e */ /* 0x008fe200000010ff */
[-CC-:B------:R-:W-:Y:S01]  /*19a60*/  FFMA.FTZ R210, R210, R76.reuse, -R123.reuse ;  /* 0x0000004cd2d27223 */ /* 0x180fe2000001087b */
[-C--:B------:R-:W-:Y:S01]  /*19a70*/  FFMA.FTZ R209, R209, R76.reuse, -R123 ;  /* 0x0000004cd1d17223 */ /* 0x080fe2000001087b */
[----:B------:R-:W-:Y:S04]  /*19a80*/  LDSM.16.MT88.4 R64, [R126+0xb800] ;  /* 0x00b800007e40783b */ /* 0x000fe80000004200 */
[C---:B------:R-:W-:Y:S08]  /*19a90*/  HMMA.16816.F32.BF16 R16, R36.reuse, R28, R16 ;  /* 0x0000001c2410723c */ /* 0x040ff00000041810 */
[C---:B------:R-:W-:Y:S01]  /*19aa0*/  HMMA.16816.F32.BF16 R12, R36.reuse, R30, R12 ;  /* 0x0000001e240c723c */ /* 0x040fe2000004180c */
[----:B------:R-:W2:Y:S07]  /*19ab0*/  LDSM.16.MT88.4 R28, [R118+0xb800] ;  /* 0x00b80000761c783b */ /* 0x000eae0000004200 */
[C---:B------:R-:W-:Y:S08]  /*19ac0*/  HMMA.16816.F32.BF16 R24, R36.reuse, R56, R24 ;  /* 0x000000382418723c */ /* 0x040ff00000041818 */
[----:B------:R-:W-:Y:S01]  /*19ad0*/  HMMA.16816.F32.BF16 R20, R36, R58, R20 ;  /* 0x0000003a2414723c */ /* 0x000fe20000041814 */
[----:B------:R-:W3:Y:S01]  /*19ae0*/  LDSM.16.MT88.4 R56, [R117+0xb800] ;  /* 0x00b800007538783b */ /* 0x000ee20000004200 */
[----:B------:R-:W-:-:S06]  /*19af0*/  FFMA.FTZ R152, R149, R76, -R125 ;  /* 0x0000004c95987223 */ /* 0x000fcc000001087d */
[C---:B------:R-:W-:Y:S01]  /*19b00*/  HMMA.16816.F32.BF16 R8, R36.reuse, R60, R8 ;  /* 0x0000003c2408723c */ /* 0x040fe20000041808 */
[-CC-:B------:R-:W-:Y:S01]  /*19b10*/  FFMA.FTZ R60, R150, R76.reuse, -R125.reuse ;  /* 0x0000004c963c7223 */ /* 0x180fe2000001087d */
[-C--:B------:R-:W-:Y:S01]  /*19b20*/  FFMA.FTZ R150, R151, R76.reuse, -R125 ;  /* 0x0000004c97967223 */ /* 0x080fe2000001087d */
[----:B------:R-:W-:Y:S04]  /*19b30*/  MUFU.EX2 R148, R210 ;  /* 0x000000d200947308 */ /* 0x000fe80000000800 */
[----:B------:R-:W4:Y:S04]  /*19b40*/  MUFU.EX2 R147, R147 ;  /* 0x0000009300937308 */ /* 0x000f280000000800 */
[----:B------:R-:W-:Y:S04]  /*19b50*/  MUFU.EX2 R146, R146 ;  /* 0x0000009200927308 */ /* 0x000fe80000000800 */
[----:B------:R-:W5:Y:S04]  /*19b60*/  MUFU.EX2 R149, R209 ;  /* 0x000000d100957308 */ /* 0x000f680000000800 */
[----:B------:R-:W-:Y:S04]  /*19b70*/  MUFU.EX2 R152, R152 ;  /* 0x0000009800987308 */ /* 0x000fe80000000800 */
[----:B------:R1:W2:Y:S04]  /*19b80*/  MUFU.EX2 R151, R60 ;  /* 0x0000003c00977308 */ /* 0x0002a80000000800 */
[----:B------:R-:W-:Y:S04]  /*19b90*/  MUFU.EX2 R150, R150 ;  /* 0x0000009600967308 */ /* 0x000fe80000000800 */
[----:B------:R-:W3:Y:S01]  /*19ba0*/  MUFU.EX2 R153, R153 ;  /* 0x0000009900997308 */ /* 0x000ee20000000800 */
[C---:B------:R-:W-:Y:S01]  /*19bb0*/  HMMA.16816.F32.BF16 R4, R36.reuse, R62, R4 ;  /* 0x0000003e2404723c */ /* 0x040fe20000041804 */
[----:B------:R-:W-:Y:S01]  /*19bc0*/  FFMA.FTZ R176, R176, R76, -R123 ;  /* 0x0000004cb0b07223 */ /* 0x000fe2000001087b */
[----:B-1----:R-:W-:Y:S06]  /*19bd0*/  LDSM.16.MT88.4 R60, [R118+0xc000] ;  /* 0x00c00000763c783b */ /* 0x002fec0000004200 */
[C---:B------:R-:W-:Y:S08]  /*19be0*/  HMMA.16816.F32.BF16 R52, R36.reuse, R40, R52 ;  /* 0x000000282434723c */ /* 0x040ff00000041834 */
[----:B------:R-:W-:Y:S01]  /*19bf0*/  HMMA.16816.F32.BF16 R48, R36, R42, R48 ;  /* 0x0000002a2430723c */ /* 0x000fe20000041830 */
[----:B----4-:R-:W-:Y:S01]  /*19c00*/  F2FP.BF16.F32.PACK_AB R37, R147, R148 ;  /* 0x000000949325723e */ /* 0x010fe200000010ff */
[----:B------:R-:W1:Y:S01]  /*19c10*/  LDSM.16.MT88.4 R40, [R109+0xb800] ;  /* 0x00b800006d28783b */ /* 0x000e620000004200 */
[----:B-----5:R-:W-:-:S02]  /*19c20*/  F2FP.BF16.F32.PACK_AB R39, R149, R146 ;  /* 0x000000929527723e */ /* 0x020fc400000010ff */
[----:B--2---:R-:W-:Y:S02]  /*19c30*/  F2FP.BF16.F32.PACK_AB R36, R151, R152 ;  /* 0x000000989724723e */ /* 0x004fe400000010ff */
[----:B---3--:R-:W-:-:S07]  /*19c40*/  F2FP.BF16.F32.PACK_AB R38, R153, R150 ;  /* 0x000000969926723e */ /* 0x008fce00000010ff */
[----:B------:R-:W-:Y:S01]  /*19c50*/  HMMA.16816.F32.BF16 R24, R36, R28, R24 ;  /* 0x0000001c2418723c */ /* 0x000fe20000041818 */
[----:B------:R-:W-:-:S07]  /*19c60*/  FFMA.FTZ R28, R160, R76, -R123 ;  /* 0x0000004ca01c7223 */ /* 0x000fce000001087b */
[C---:B------:R-:W-:Y:S01]  /*19c70*/  HMMA.16816.F32.BF16 R16, R36.reuse, R56, R16 ;  /* 0x000000382410723c */ /* 0x040fe20000041810 */
[-CC-:B------:R-:W-:Y:S02]  /*19c80*/  FFMA.FTZ R56, R159, R76.reuse, -R123.reuse ;  /* 0x0000004c9f387223 */ /* 0x180fe4000001087b */
[----:B------:R2:W-:Y:S05]  /*19c90*/  MUFU.EX2 R159, R28 ;  /* 0x0000001c009f7308 */ /* 0x0005ea0000000800 */
[C---:B------:R-:W-:Y:S01]  /*19ca0*/  HMMA.16816.F32.BF16 R20, R36.reuse, R30, R20 ;  /* 0x0000001e2414723c */ /* 0x040fe20000041814 */
[-C--:B------:R-:W-:Y:S02]  /*19cb0*/  FFMA.FTZ R57, R162, R76.reuse, -R123 ;  /* 0x0000004ca2397223 */ /* 0x080fe4000001087b */
[----:B------:R3:W-:Y:S01]  /*19cc0*/  MUFU.EX2 R162, R56 ;  /* 0x0000003800a27308 */ /* 0x0007e20000000800 */
[----:B--2---:R-:W2:Y:S04]  /*19cd0*/  LDSM.16.MT88.4 R28, [R117+0xc000] ;  /* 0x00c00000751c783b */ /* 0x004ea80000004200 */
[----:B------:R-:W-:Y:S01]  /*19ce0*/  HMMA.16816.F32.BF16 R12, R36, R58, R12 ;  /* 0x0000003a240c723c */ /* 0x000fe2000004180c */
[-CC-:B------:R-:W-:Y:S01]  /*19cf0*/  FFMA.FTZ R58, R161, R76.reuse, -R125.reuse ;  /* 0x0000004ca13a7223 */ /* 0x180fe2000001087d */
[----:B---3--:R-:W-:-:S06]  /*19d00*/  FFMA.FTZ R56, R163, R76, -R125 ;  /* 0x0000004ca3387223 */ /* 0x008fcc000001087d */
[----:B------:R-:W-:Y:S01]  /*19d10*/  HMMA.16816.F32.BF16 R8, R36, R64, R8 ;  /* 0x000000402408723c */ /* 0x000fe20000041808 */
[-CC-:B------:R-:W-:Y:S01]  /*19d20*/  FFMA.FTZ R64, R174, R76.reuse, -R125.reuse ;  /* 0x0000004cae407223 */ /* 0x180fe2000001087d */
[----:B------:R-:W-:Y:S04]  /*19d30*/  MUFU.EX2 R161, R57 ;  /* 0x0000003900a17308 */ /* 0x000fe80000000800 */
        /* <DEDUP_REMOVED lines=9> */
[-CC-:B------:R-:W-:Y:S01]  /*19dd0*/  FFMA.FTZ R179, R179, R76.reuse, -R123.reuse ;  /* 0x0000004cb3b37223 */ /* 0x180fe2000001087b */
[-CC-:B------:R-:W-:Y:S01]  /*19de0*/  FFMA.FTZ R178, R178, R76.reuse, -R123.reuse ;  /* 0x0000004cb2b27223 */ /* 0x180fe2000001087b */
[-CC-:B------:R-:W-:Y:S01]  /*19df0*/  FFMA.FTZ R177, R177, R76.reuse, -R123.reuse ;  /* 0x0000004cb1b17223 */ /* 0x180fe2000001087b */
[-C--:B------:R-:W-:Y:S01]  /*19e00*/  FFMA.FTZ R183, R183, R76.reuse, -R123 ;  /* 0x0000004cb7b77223 */ /* 0x080fe2000001087b */
[----:B------:R-:W-:Y:S01]  /*19e10*/  FFMA.FTZ R187, R187, R76, -R125 ;  /* 0x0000004cbbbb7223 */ /* 0x000fe2000001087d */
[----:B----4-:R-:W-:Y:S02]  /*19e20*/  LDSM.16.MT88.4 R64, [R126+0xc800] ;  /* 0x00c800007e40783b */ /* 0x010fe40000004200 */
[----:B------:R-:W-:Y:S01]  /*19e30*/  HMMA.16816.F32.BF16 R48, R36, R42, R48 ;  /* 0x0000002a2430723c */ /* 0x000fe20000041830 */
[----:B-----5:R-:W-:Y:S01]  /*19e40*/  F2FP.BF16.F32.PACK_AB R37, R159, R160 ;  /* 0x000000a09f25723e */ /* 0x020fe200000010ff */
[----:B------:R-:W1:Y:S01]  /*19e50*/  LDSM.16.MT88.4 R40, [R109+0xc000] ;  /* 0x00c000006d28783b */ /* 0x000e620000004200 */
[----:B------:R-:W-:-:S02]  /*19e60*/  F2FP.BF16.F32.PACK_AB R39, R161, R162 ;  /* 0x000000a2a127723e */ /* 0x000fc400000010ff */
[----:B------:R-:W-:Y:S02]  /*19e70*/  F2FP.BF16.F32.PACK_AB R36, R174, R163 ;  /* 0x000000a3ae24723e */ /* 0x000fe400000010ff */
[----:B--2---:R-:W-:-:S07]  /*19e80*/  F2FP.BF16.F32.PACK_AB R38, R176, R173 ;  /* 0x000000adb026723e */ /* 0x004fce00000010ff */
[C---:B------:R-:W-:Y:S08]  /*19e90*/  HMMA.16816.F32.BF16 R16, R36.reuse, R28, R16 ;  /* 0x0000001c2410723c */ /* 0x040ff00000041810 */
[C---:B------:R-:W-:Y:S01]  /*19ea0*/  HMMA.16816.F32.BF16 R12, R36.reuse, R30, R12 ;  /* 0x0000001e240c723c */ /* 0x040fe2000004180c */
[----:B------:R-:W2:Y:S07]  /*19eb0*/  LDSM.16.MT88.4 R28, [R118+0xc800] ;  /* 0x00c80000761c783b */ /* 0x000eae0000004200 */
[C---:B------:R-:W-:Y:S08]  /*19ec0*/  HMMA.16816.F32.BF16 R24, R36.reuse, R60, R24 ;  /* 0x0000003c2418723c */ /* 0x040ff00000041818 */
[C---:B------:R-:W-:Y:S01]  /*19ed0*/  HMMA.16816.F32.BF16 R20, R36.reuse, R62, R20 ;  /* 0x0000003e2414723c */ /* 0x040fe20000041814 */
[----:B------:R-:W4:Y:S07]  /*19ee0*/  LDSM.16.MT88.4 R60, [R117+0xc800] ;  /* 0x00c80000753c783b */ /* 0x000f2e0000004200 */
[C---:B---3--:R-:W-:Y:S01]  /*19ef0*/  HMMA.16816.F32.BF16 R8, R36.reuse, R56, R8 ;  /* 0x000000382408723c */ /* 0x048fe20000041808 */
[-CC-:B------:R-:W-:Y:S01]  /*19f00*/  FFMA.FTZ R56, R181, R76.reuse, -R125.reuse ;  /* 0x0000004cb5387223 */ /* 0x180fe2000001087d */
[-CC-:B------:R-:W-:Y:S01]  /*19f10*/  FFMA.FTZ R181, R182, R76.reuse, -R125.reuse ;  /* 0x0000004cb6b57223 */ /* 0x180fe2000001087d */
[----:B------:R-:W-:Y:S01]  /*19f20*/  FFMA.FTZ R57, R180, R76, -R125 ;  /* 0x0000004cb4397223 */ /* 0x000fe2000001087d */
[----:B------:R-:W-:Y:S04]  /*19f30*/  MUFU.EX2 R179, R179 ;  /* 0x000000b300b37308 */ /* 0x000fe80000000800 */
[----:B------:R-:W-:Y:S04]  /*19f40*/  MUFU.EX2 R180, R183 ;  /* 0x000000b700b47308 */ /* 0x000fe80000000800 */
[----:B------:R-:W3:Y:S04]  /*19f50*/  MUFU.EX2 R178, R178 ;  /* 0x000000b200b27308 */ /* 0x000ee80000000800 */
        /* <DEDUP_REMOVED lines=18> */
[-CC-:B------:R-:W-:Y:S02]  /*1a080*/  FFMA.FTZ R60, R193, R76.reuse, -R123.reuse ;  /* 0x0000004cc13c7223 */ /* 0x180fe4000001087b */
[----:B------:R2:W-:Y:S01]  /*1a090*/  MUFU.EX2 R193, R28 ;  /* 0x0000001c00c17308 */ /* 0x0005e20000000800 */
[----:B------:R-:W-:-:S04]  /*1a0a0*/  FFMA.FTZ R61, R196, R76, -R123 ;  /* 0x0000004cc43d7223 */ /* 0x000fc8000001087b */
[C---:B------:R-:W-:Y:S01]  /*1a0b0*/  HMMA.16816.F32.BF16 R20, R40.reuse, R30, R20 ;  /* 0x0000001e2814723c */ /* 0x040fe20000041814 */
[----:B------:R3:W-:Y:S01]  /*1a0c0*/  MUFU.EX2 R196, R60 ;  /* 0x0000003c00c47308 */ /* 0x0007e20000000800 */
[----:B--2---:R-:W2:Y:S06]  /*1a0d0*/  LDSM.16.MT88.4 R28, [R117+0xd000] ;  /* 0x00d00000751c783b */ /* 0x004eac0000004200 */
[C---:B------:R-:W-:Y:S01]  /*1a0e0*/  HMMA.16816.F32.BF16 R12, R40.reuse, R62, R12 ;  /* 0x0000003e280c723c */ /* 0x040fe2000004180c */
[-CC-:B------:R-:W-:Y:S01]  /*1a0f0*/  FFMA.FTZ R62, R195, R76.reuse, -R125.reuse ;  /* 0x0000004cc33e7223 */ /* 0x180fe2000001087d */
[-CC-:B---3--:R-:W-:Y:S01]  /*1a100*/  FFMA.FTZ R60, R197, R76.reuse, -R125.reuse ;  /* 0x0000004cc53c7223 */ /* 0x188fe2000001087d */
[----:B------:R-:W-:Y:S05]  /*1a110*/  MUFU.EX2 R195, R61 ;  /* 0x0000003d00c37308 */ /* 0x000fea0000000800 */
[----:B------:R-:W-:Y:S01]  /*1a120*/  HMMA.16816.F32.BF16 R8, R40, R64, R8 ;  /* 0x000000402808723c */ /* 0x000fe20000041808 */
[-CC-:B------:R-:W-:Y:S01]  /*1a130*/  FFMA.FTZ R64, R199, R76.reuse, -R125.reuse ;  /* 0x0000004cc7407223 */ /* 0x180fe2000001087d */
        /* <DEDUP_REMOVED lines=26> */
[----:B------:R2:W3:Y:S01]  /*1a2e0*/  MUFU.EX2 R203, R28 ;  /* 0x0000001c00cb7308 */ /* 0x0004e20000000800 */
[-CC-:B------:R-:W-:Y:S01]  /*1a2f0*/  FFMA.FTZ R61, R201, R76.reuse, -R125.reuse ;  /* 0x0000004cc93d7223 */ /* 0x180fe2000001087d */
[----:B--2---:R-:W2:Y:S01]  /*1a300*/  LDSM.16.MT88.4 R28, [R117+0xd800] ;  /* 0x00d80000751c783b */ /* 0x004ea20000004200 */
[C---:B------:R-:W-:Y:S01]  /*1a310*/  HMMA.16816.F32.BF16 R24, R40.reuse, R36, R24 ;  /* 0x000000242818723c */ /* 0x040fe20000041818 */
[----:B------:R4:W5:Y:S04]  /*1a320*/  MUFU.EX2 R207, R208 ;  /* 0x000000d000cf7308 */ /* 0x0009680000000800 */
[----:B------:R1:W-:Y:S03]  /*1a330*/  MUFU.EX2 R201, R60 ;  /* 0x0000003c00c97308 */ /* 0x0003e60000000800 */
[----:B------:R-:W-:Y:S01]  /*1a340*/  HMMA.16816.F32.BF16 R20, R40, R38, R20 ;  /* 0x000000262814723c */ /* 0x000fe20000041814 */
[----:B------:R-:W2:Y:S01]  /*1a350*/  LDSM.16.MT88.4 R36, [R118+0xd800] ;  /* 0x00d800007624783b */ /* 0x000ea20000004200 */
[-CC-:B----4-:R-:W-:Y:S01]  /*1a360*/  FFMA.FTZ R208, R204, R76.reuse, -R125.reuse ;  /* 0x0000004cccd07223 */ /* 0x190fe2000001087d */
[----:B-1----:R-:W-:-:S02]  /*1a370*/  FFMA.FTZ R60, R202, R76, -R125 ;  /* 0x0000004cca3c7223 */ /* 0x002fc4000001087d */
[----:B------:R5:W1:Y:S04]  /*1a380*/  MUFU.EX2 R202, R61 ;  /* 0x0000003d00ca7308 */ /* 0x000a680000000800 */
[----:B------:R1:W-:Y:S04]  /*1a390*/  MUFU.EX2 R204, R60 ;  /* 0x0000003c00cc7308 */ /* 0x0003e80000000800 */
[----:B------:R-:W4:Y:S01]  /*1a3a0*/  MUFU.EX2 R208, R208 ;  /* 0x000000d000d07308 */ /* 0x000f220000000800 */
[----:B------:R-:W-:Y:S01]  /*1a3b0*/  HMMA.16816.F32.BF16 R4, R40, R62, R4 ;  /* 0x0000003e2804723c */ /* 0x000fe20000041804 */
[----:B---3--:R-:W-:-:S02]  /*1a3c0*/  F2FP.BF16.F32.PACK_AB R63, R203, R206 ;  /* 0x000000cecb3f723e */ /* 0x008fc400000010ff */
[----:B-----5:R-:W-:Y:S02]  /*1a3d0*/  F2FP.BF16.F32.PACK_AB R61, R205, R207 ;  /* 0x000000cfcd3d723e */ /* 0x020fe400000010ff */
[----:B-1----:R-:W-:Y:S02]  /*1a3e0*/  F2FP.BF16.F32.PACK_AB R60, R202, R201 ;  /* 0x000000c9ca3c723e */ /* 0x002fe400000010ff */
[----:B----4-:R-:W-:Y:S01]  /*1a3f0*/  F2FP.BF16.F32.PACK_AB R62, R208, R204 ;  /* 0x000000ccd03e723e */ /* 0x010fe200000010ff */
[----:B------:R-:W-:Y:S08]  /*1a400*/  HMMA.16816.F32.BF16 R52, R40, R56, R52 ;  /* 0x000000382834723c */ /* 0x000ff00000041834 */
[----:B--2---:R-:W-:Y:S01]  /*1a410*/  HMMA.16816.F32.BF16 R16, R60, R28, R16 ;  /* 0x0000001c3c10723c */ /* 0x004fe20000041810 */
[-CC-:B------:R-:W-:Y:S01]  /*1a420*/  FFMA.FTZ R29, R191, R76.reuse, -R123.reuse ;  /* 0x0000004cbf1d7223 */ /* 0x180fe2000001087b */
[----:B------:R-:W-:-:S03]  /*1a430*/  FFMA.FTZ R28, R190, R76, -R123 ;  /* 0x0000004cbe1c7223 */ /* 0x000fc6000001087b */
[----:B------:R1:W-:Y:S03]  /*1a440*/  MUFU.EX2 R190, R29 ;  /* 0x0000001d00be7308 */ /* 0x0003e60000000800 */
[----:B------:R-:W-:Y:S01]  /*1a450*/  HMMA.16816.F32.BF16 R48, R40, R58, R48 ;  /* 0x0000003a2830723c */ /* 0x000fe20000041830 */
[----:B------:R-:W2:Y:S04]  /*1a460*/  LDSM.16.MT88.4 R56, [R109+0xd800] ;  /* 0x00d800006d38783b */ /* 0x000ea80000004200 */
[----:B------:R-:W3:Y:S03]  /*1a470*/  LDSM.16.MT88.4 R40, [R118+0xe000] ;  /* 0x00e000007628783b */ /* 0x000ee60000004200 */
[----:B------:R-:W-:Y:S01]  /*1a480*/  HMMA.16816.F32.BF16 R12, R60, R30, R12 ;  /* 0x0000001e3c0c723c */ /* 0x000fe2000004180c */
[-C--:B------:R-:W-:Y:S01]  /*1a490*/  FFMA.FTZ R30, R186, R76.reuse, -R125 ;  /* 0x0000004cba1e7223 */ /* 0x080fe2000001087d */
[----:B-1----:R-:W-:-:S02]  /*1a4a0*/  FFMA.FTZ R29, R189, R76, -R123 ;  /* 0x0000004cbd1d7223 */ /* 0x002fc4000001087b */
[----:B------:R1:W-:Y:S04]  /*1a4b0*/  MUFU.EX2 R189, R28 ;  /* 0x0000001c00bd7308 */ /* 0x0003e80000000800 */
[----:B------:R-:W-:Y:S01]  /*1a4c0*/  HMMA.16816.F32.BF16 R8, R60, R64, R8 ;  /* 0x000000403c08723c */ /* 0x000fe20000041808 */
[-CC-:B------:R-:W-:Y:S01]  /*1a4d0*/  FFMA.FTZ R64, R185, R76.reuse, -R125.reuse ;  /* 0x0000004cb9407223 */ /* 0x180fe2000001087d */
[----:B------:R-:W-:Y:S01]  /*1a4e0*/  MUFU.EX2 R186, R29 ;  /* 0x0000001d00ba7308 */ /* 0x000fe20000000800 */
[----:B-1----:R-:W-:-:S05]  /*1a4f0*/  FFMA.FTZ R28, R188, R76, -R125 ;  /* 0x0000004cbc1c7223 */ /* 0x002fca000001087d */
[C---:B------:R-:W-:Y:S01]  /*1a500*/  HMMA.16816.F32.BF16 R24, R60.reuse, R36, R24 ;  /* 0x000000243c18723c */ /* 0x040fe20000041818 */
[----:B------:R-:W-:Y:S04]  /*1a510*/  MUFU.EX2 R188, R30 ;  /* 0x0000001e00bc7308 */ /* 0x000fe80000000800 */
[----:B------:R1:W-:Y:S03]  /*1a520*/  MUFU.EX2 R185, R28 ;  /* 0x0000001c00b97308 */ /* 0x0003e60000000800 */
[----:B------:R-:W-:Y:S01]  /*1a530*/  HMMA.16816.F32.BF16 R20, R60, R38, R20 ;  /* 0x000000263c14723c */ /* 0x000fe20000041814 */
[----:B------:R-:W4:Y:S01]  /*1a540*/  LDSM.16.MT88.4 R36, [R117+0xe000] ;  /* 0x00e000007524783b */ /* 0x000f220000004200 */
[----:B------:R-:W-:-:S03]  /*1a550*/  FFMA.FTZ R192, R192, R76, -R123 ;  /* 0x0000004cc0c07223 */ /* 0x000fc6000001087b */
[----:B-1----:R-:W1:Y:S01]  /*1a560*/  LDSM.16.MT88.4 R28, [R126+0xe000] ;  /* 0x00e000007e1c783b */ /* 0x002e620000004200 */
[----:B------:R5:W3:Y:S02]  /*1a570*/  MUFU.EX2 R191, R192 ;  /* 0x000000c000bf7308 */ /* 0x000ae40000000800 */
[-C--:B-----5:R-:W-:Y:S02]  /*1a580*/  FFMA.FTZ R192, R184, R76.reuse, -R125 ;  /* 0x0000004cb8c07223 */ /* 0x0a0fe4000001087d */
[----:B------:R5:W-:Y:S04]  /*1a590*/  MUFU.EX2 R184, R64 ;  /* 0x0000004000b87308 */ /* 0x000be80000000800 */
[----:B------:R-:W4:Y:S01]  /*1a5a0*/  MUFU.EX2 R192, R192 ;  /* 0x000000c000c07308 */ /* 0x000f220000000800 */
[C---:B------:R-:W-:Y:S08]  /*1a5b0*/  HMMA.16816.F32.BF16 R4, R60.reuse, R66, R4 ;  /* 0x000000423c04723c */ /* 0x040ff00000041804 */
[C---:B--2---:R-:W-:Y:S01]  /*1a5c0*/  HMMA.16816.F32.BF16 R52, R60.reuse, R56, R52 ;  /* 0x000000383c34723c */ /* 0x044fe20000041834 */
[-CC-:B------:R-:W-:Y:S01]  /*1a5d0*/  FFMA.FTZ R175, R175, R76.reuse, -R123.reuse ;  /* 0x0000004cafaf7223 */ /* 0x180fe2000001087b */
[-C--:B------:R-:W-:Y:S01]  /*1a5e0*/  FFMA.FTZ R105, R105, R76.reuse, -R123 ;  /* 0x0000004c69697223 */ /* 0x080fe2000001087b */
[----:B------:R-:W-:Y:S01]  /*1a5f0*/  FFMA.FTZ R106, R106, R76, -R125 ;  /* 0x0000004c6a6a7223 */ /* 0x000fe2000001087d */
[----:B-----5:R-:W-:Y:S04]  /*1a600*/  LDSM.16.MT88.4 R64, [R117+0xf000] ;  /* 0x00f000007540783b */ /* 0x020fe80000004200 */
[----:B------:R-:W-:Y:S01]  /*1a610*/  HMMA.16816.F32.BF16 R48, R60, R58, R48 ;  /* 0x0000003a3c30723c */ /* 0x000fe20000041830 */
[----:B------:R-:W2:Y:S01]  /*1a620*/  LDSM.16.MT88.4 R56, [R109+0xe000] ;  /* 0x00e000006d38783b */ /* 0x000ea20000004200 */
[----:B---3--:R-:W-:-:S02]  /*1a630*/  F2FP.BF16.F32.PACK_AB R61, R190, R191 ;  /* 0x000000bfbe3d723e */ /* 0x008fc400000010ff */
[----:B------:R-:W-:Y:S02]  /*1a640*/  F2FP.BF16.F32.PACK_AB R63, R186, R189 ;  /* 0x000000bdba3f723e */ /* 0x000fe400000010ff */
[----:B------:R-:W-:Y:S02]  /*1a650*/  F2FP.BF16.F32.PACK_AB R60, R185, R188 ;  /* 0x000000bcb93c723e */ /* 0x000fe400000010ff */
[----:B----4-:R-:W-:-:S07]  /*1a660*/  F2FP.BF16.F32.PACK_AB R62, R192, R184 ;  /* 0x000000b8c03e723e */ /* 0x010fce00000010ff */
[----:B------:R-:W-:Y:S01]  /*1a670*/  HMMA.16816.F32.BF16 R24, R60, R40, R24 ;  /* 0x000000283c18723c */ /* 0x000fe20000041818 */
[-CC-:B------:R-:W-:Y:S01]  /*1a680*/  FFMA.FTZ R40, R172, R76.reuse, -R123.reuse ;  /* 0x0000004cac287223 */ /* 0x180fe2000001087b */
[----:B------:R-:W-:-:S06]  /*1a690*/  FFMA.FTZ R41, R158, R76, -R123 ;  /* 0x0000004c9e297223 */ /* 0x000fcc000001087b */
[C---:B------:R-:W-:Y:S01]  /*1a6a0*/  HMMA.16816.F32.BF16 R16, R60.reuse, R36, R16 ;  /* 0x000000243c10723c */ /* 0x040fe20000041810 */
[----:B------:R3:W-:Y:S07]  /*1a6b0*/  MUFU.EX2 R158, R40 ;  /* 0x00000028009e7308 */ /* 0x0007ee0000000800 */
[C---:B------:R-:W-:Y:S01]  /*1a6c0*/  HMMA.16816.F32.BF16 R12, R60.reuse, R38, R12 ;  /* 0x000000263c0c723c */ /* 0x040fe2000004180c */
[----:B------:R-:W4:Y:S07]  /*1a6d0*/  LDSM.16.MT88.4 R36, [R118+0xe800] ;  /* 0x00e800007624783b */ /* 0x000f2e0000004200 */
[----:B-1----:R-:W-:Y:S01]  /*1a6e0*/  HMMA.16816.F32.BF16 R8, R60, R28, R8 ;  /* 0x0000001c3c08723c */ /* 0x002fe20000041808 */
[-CC-:B------:R-:W-:Y:S01]  /*1a6f0*/  FFMA.FTZ R28, R156, R76.reuse, -R125.reuse ;  /* 0x0000004c9c1c7223 */ /* 0x180fe2000001087d */
[-C--:B------:R-:W-:Y:S01]  /*1a700*/  FFMA.FTZ R29, R154, R76.reuse, -R125 ;  /* 0x0000004c9a1d7223 */ /* 0x080fe2000001087d */
[----:B---3--:R-:W-:-:S02]  /*1a710*/  FFMA.FTZ R40, R171, R76, -R123 ;  /* 0x0000004cab287223 */ /* 0x008fc4000001087b */
[----:B------:R1:W-:Y:S04]  /*1a720*/  MUFU.EX2 R154, R28 ;  /* 0x0000001c009a7308 */ /* 0x0003e80000000800 */
[----:B------:R3:W5:Y:S01]  /*1a730*/  MUFU.EX2 R172, R175 ;  /* 0x000000af00ac7308 */ /* 0x0007620000000800 */
[----:B------:R-:W-:Y:S03]  /*1a740*/  HMMA.16816.F32.BF16 R20, R60, R42, R20 ;  /* 0x0000002a3c14723c */ /* 0x000fe60000041814 */
[----:B------:R-:W-:Y:S01]  /*1a750*/  MUFU.EX2 R171, R41 ;  /* 0x0000002900ab7308 */ /* 0x000fe20000000800 */
[----:B-1----:R-:W-:-:S03]  /*1a760*/  FFMA.FTZ R28, R155, R76, -R125 ;  /* 0x0000004c9b1c7223 */ /* 0x002fc6000001087d */
[----:B------:R1:W-:Y:S01]  /*1a770*/  MUFU.EX2 R156, R40 ;  /* 0x00000028009c7308 */ /* 0x0003e20000000800 */
[C---:B------:R-:W-:Y:S01]  /*1a780*/  HMMA.16816.F32.BF16 R4, R60.reuse, R30, R4 ;  /* 0x0000001e3c04723c */ /* 0x040fe20000041804 */
[----:B---3--:R-:W-:Y:S02]  /*1a790*/  FFMA.FTZ R175, R157, R76, -R125 ;  /* 0x0000004c9daf7223 */ /* 0x008fe4000001087d */
[----:B------:R-:W3:Y:S04]  /*1a7a0*/  MUFU.EX2 R155, R29 ;  /* 0x0000001d009b7308 */ /* 0x000ee80000000800 */
[----:B------:R2:W-:Y:S01]  /*1a7b0*/  MUFU.EX2 R157, R28 ;  /* 0x0000001c009d7308 */ /* 0x0005e20000000800 */
[----:B-1----:R-:W1:Y:S04]  /*1a7c0*/  LDSM.16.MT88.4 R40, [R117+0xe800] ;  /* 0x00e800007528783b */ /* 0x002e680000004200 */
[----:B--2---:R-:W2:Y:S01]  /*1a7d0*/  LDSM.16.MT88.4 R28, [R126+0xe800] ;  /* 0x00e800007e1c783b */ /* 0x004ea20000004200 */
[----:B------:R-:W4:Y:S01]  /*1a7e0*/  MUFU.EX2 R175, R175 ;  /* 0x000000af00af7308 */ /* 0x000f220000000800 */
[----:B------:R-:W-:Y:S01]  /*1a7f0*/  HMMA.16816.F32.BF16 R52, R60, R56, R52 ;  /* 0x000000383c34723c */ /* 0x000fe20000041834 */
[----:B-----5:R-:W-:-:S02]  /*1a800*/  F2FP.BF16.F32.PACK_AB R57, R158, R172 ;  /* 0x000000ac9e39723e */ /* 0x020fc400000010ff */
[----:B---3--:R-:W-:-:S05]  /*1a810*/  F2FP.BF16.F32.PACK_AB R56, R155, R154 ;  /* 0x0000009a9b38723e */ /* 0x008fca00000010ff */
[----:B------:R-:W-:Y:S01]  /*1a820*/  HMMA.16816.F32.BF16 R48, R60, R58, R48 ;  /* 0x0000003a3c30723c */ /* 0x000fe20000041830 */
[----:B------:R-:W-:Y:S01]  /*1a830*/  F2FP.BF16.F32.PACK_AB R59, R156, R171 ;  /* 0x000000ab9c3b723e */ /* 0x000fe200000010ff */
[----:B------:R-:W3:Y:S01]  /*1a840*/  LDSM.16.MT88.4 R60, [R109+0xe800] ;  /* 0x00e800006d3c783b */ /* 0x000ee20000004200 */
[----:B----4-:R-:W-:-:S07]  /*1a850*/  F2FP.BF16.F32.PACK_AB R58, R175, R157 ;  /* 0x0000009daf3a723e */ /* 0x010fce00000010ff */
[C---:B------:R-:W-:Y:S08]  /*1a860*/  HMMA.16816.F32.BF16 R24, R56.reuse, R36, R24 ;  /* 0x000000243818723c */ /* 0x040ff00000041818 */
[----:B------:R-:W-:Y:S01]  /*1a870*/  HMMA.16816.F32.BF16 R20, R56, R38, R20 ;  /* 0x000000263814723c */ /* 0x000fe20000041814 */
[----:B------:R-:W4:Y:S01]  /*1a880*/  LDSM.16.MT88.4 R36, [R118+0xf000] ;  /* 0x00f000007624783b */ /* 0x000f220000004200 */
[----:B------:R-:W-:-:S06]  /*1a890*/  FFMA.FTZ R45, R45, R76, -R123 ;  /* 0x0000004c2d2d7223 */ /* 0x000fcc000001087b */
[C---:B-1----:R-:W-:Y:S01]  /*1a8a0*/  HMMA.16816.F32.BF16 R16, R56.reuse, R40, R16 ;  /* 0x000000283810723c */ /* 0x042fe20000041810 */
[-C--:B------:R-:W-:Y:S02]  /*1a8b0*/  FFMA.FTZ R40, R100, R76.reuse, -R123 ;  /* 0x0000004c64287223 */ /* 0x080fe4000001087b */
[----:B------:R1:W-:Y:S05]  /*1a8c0*/  MUFU.EX2 R100, R105 ;  /* 0x0000006900647308 */ /* 0x0003ea0000000800 */
[----:B--2---:R-:W-:Y:S01]  /*1a8d0*/  HMMA.16816.F32.BF16 R8, R56, R28, R8 ;  /* 0x0000001c3808723c */ /* 0x004fe20000041808 */
[-C--:B------:R-:W-:Y:S02]  /*1a8e0*/  FFMA.FTZ R28, R102, R76.reuse, -R125 ;  /* 0x0000004c661c7223 */ /* 0x080fe4000001087d */
[----:B------:R2:W-:Y:S01]  /*1a8f0*/  MUFU.EX2 R102, R106 ;  /* 0x0000006a00667308 */ /* 0x0005e20000000800 */
[-C--:B------:R-:W-:Y:S01]  /*1a900*/  FFMA.FTZ R41, R101, R76.reuse, -R123 ;  /* 0x0000004c65297223 */ /* 0x080fe2000001087b */
[----:B-1----:R-:W-:-:S02]  /*1a910*/  FFMA.FTZ R105, R104, R76, -R125 ;  /* 0x0000004c68697223 */ /* 0x002fc4000001087d */
[----:B------:R-:W1:Y:S01]  /*1a920*/  MUFU.EX2 R45, R45 ;  /* 0x0000002d002d7308 */ /* 0x000e620000000800 */
[----:B--2---:R-:W-:-:S03]  /*1a930*/  FFMA.FTZ R106, R103, R76, -R125 ;  /* 0x0000004c676a7223 */ /* 0x004fc6000001087d */
[----:B------:R-:W-:Y:S04]  /*1a940*/  MUFU.EX2 R101, R40 ;  /* 0x0000002800657308 */ /* 0x000fe80000000800 */
[----:B------:R2:W5:Y:S04]  /*1a950*/  MUFU.EX2 R104, R41 ;  /* 0x0000002900687308 */ /* 0x0005680000000800 */
[----:B------:R-:W4:Y:S04]  /*1a960*/  MUFU.EX2 R105, R105 ;  /* 0x0000006900697308 */ /* 0x000f280000000800 */
[----:B------:R3:W-:Y:S04]  /*1a970*/  MUFU.EX2 R103, R28 ;  /* 0x0000001c00677308 */ /* 0x0007e80000000800 */
[----:B------:R-:W4:Y:S01]  /*1a980*/  MUFU.EX2 R106, R106 ;  /* 0x0000006a006a7308 */ /* 0x000f220000000800 */
[C---:B------:R-:W-:Y:S01]  /*1a990*/  HMMA.16816.F32.BF16 R12, R56.reuse, R42, R12 ;  /* 0x0000002a380c723c */ /* 0x040fe2000004180c */
[----:B--2---:R-:W2:Y:S07]  /*1a9a0*/  LDSM.16.MT88.4 R40, [R126+0xf000] ;  /* 0x00f000007e28783b */ /* 0x004eae0000004200 */
[C---:B------:R-:W-:Y:S01]  /*1a9b0*/  HMMA.16816.F32.BF16 R4, R56.reuse, R30, R4 ;  /* 0x0000001e3804723c */ /* 0x040fe20000041804 */
[----:B---3--:R-:W3:Y:S07]  /*1a9c0*/  LDSM.16.MT88.4 R28, [R109+0xf000] ;  /* 0x00f000006d1c783b */ /* 0x008eee0000004200 */
[C---:B------:R-:W-:Y:S08]  /*1a9d0*/  HMMA.16816.F32.BF16 R52, R56.reuse, R60, R52 ;  /* 0x0000003c3834723c */ /* 0x040ff00000041834 */
[----:B------:R-:W-:Y:S01]  /*1a9e0*/  HMMA.16816.F32.BF16 R48, R56, R62, R48 ;  /* 0x0000003e3830723c */ /* 0x000fe20000041830 */
[----:B-1----:R-:W-:Y:S01]  /*1a9f0*/  F2FP.BF16.F32.PACK_AB R57, R100, R45 ;  /* 0x0000002d6439723e */ /* 0x002fe200000010ff */
[-C--:B------:R-:W-:Y:S01]  /*1aa00*/  FFMA.FTZ R96, R96, R76.reuse, -R123 ;  /* 0x0000004c60607223 */ /* 0x080fe2000001087b */
[----:B-----5:R-:W-:Y:S01]  /*1aa10*/  F2FP.BF16.F32.PACK_AB R59, R104, R101 ;  /* 0x00000065683b723e */ /* 0x020fe200000010ff */
[----:B------:R-:W-:Y:S01]  /*1aa20*/  FADD.FTZ R121, R122, R121 ;  /* 0x000000797a797221 */ /* 0x000fe20000010000 */
[----:B----4-:R-:W-:Y:S01]  /*1aa30*/  F2FP.BF16.F32.PACK_AB R56, R102, R105 ;  /* 0x000000696638723e */ /* 0x010fe200000010ff */
[----:B------:R-:W-:Y:S01]  /*1aa40*/  FADD.FTZ R124, R124, R137 ;  /* 0x000000897c7c7221 */ /* 0x000fe20000010000 */
[----:B------:R-:W-:Y:S01]  /*1aa50*/  F2FP.BF16.F32.PACK_AB R58, R106, R103 ;  /* 0x000000676a3a723e */ /* 0x000fe200000010ff */
[----:B------:R-:W-:Y:S06]  /*1aa60*/  LDSM.16.MT88.4 R60, [R117+0xf800] ;  /* 0x00f80000753c783b */ /* 0x000fec0000004200 */
[C---:B------:R-:W-:Y:S08]  /*1aa70*/  HMMA.16816.F32.BF16 R24, R56.reuse, R36, R24 ;  /* 0x000000243818723c */ /* 0x040ff00000041818 */
[C---:B------:R-:W-:Y:S01]  /*1aa80*/  HMMA.16816.F32.BF16 R20, R56.reuse, R38, R20 ;  /* 0x000000263814723c */ /* 0x040fe20000041814 */
[----:B------:R-:W1:Y:S07]  /*1aa90*/  LDSM.16.MT88.4 R36, [R118+0xf800] ;  /* 0x00f800007624783b */ /* 0x000e6e0000004200 */
[----:B------:R-:W-:Y:S01]  /*1aaa0*/  HMMA.16816.F32.BF16 R16, R56, R64, R16 ;  /* 0x000000403810723c */ /* 0x000fe20000041810 */
[-CC-:B------:R-:W-:Y:S01]  /*1aab0*/  FFMA.FTZ R64, R92, R76.reuse, -R123.reuse ;  /* 0x0000004c5c407223 */ /* 0x180fe2000001087b */
[-C--:B------:R-:W-:Y:S01]  /*1aac0*/  FFMA.FTZ R65, R93, R76.reuse, -R123 ;  /* 0x0000004c5d417223 */ /* 0x080fe2000001087b */
[-CC-:B------:R-:W-:Y:S01]  /*1aad0*/  FFMA.FTZ R92, R94, R76.reuse, -R125.reuse ;  /* 0x0000004c5e5c7223 */ /* 0x180fe2000001087d */
[----:B------:R-:W-:-:S04]  /*1aae0*/  FFMA.FTZ R93, R95, R76, -R125 ;  /* 0x0000004c5f5d7223 */ /* 0x000fc8000001087d */
[----:B------:R-:W-:Y:S01]  /*1aaf0*/  HMMA.16816.F32.BF16 R12, R56, R66, R12 ;  /* 0x00000042380c723c */ /* 0x000fe2000004180c */
[-C--:B------:R-:W-:Y:S01]  /*1ab00*/  FFMA.FTZ R66, R97, R76.reuse, -R123 ;  /* 0x0000004c61427223 */ /* 0x080fe2000001087b */
[-CC-:B------:R-:W-:Y:S01]  /*1ab10*/  FFMA.FTZ R97, R98, R76.reuse, -R125.reuse ;  /* 0x0000004c62617223 */ /* 0x180fe2000001087d */
[----:B------:R-:W-:Y:S01]  /*1ab20*/  FFMA.FTZ R67, R99, R76, -R125 ;  /* 0x0000004c63437223 */ /* 0x000fe2000001087d */
[----:B------:R-:W-:Y:S01]  /*1ab30*/  MUFU.EX2 R96, R96 ;  /* 0x0000006000607308 */ /* 0x000fe20000000800 */
[----:B------:R-:W-:-:S03]  /*1ab40*/  FADD.FTZ R121, R120, R121 ;  /* 0x0000007978797221 */ /* 0x000fc60000010000 */
[----:B------:R-:W4:Y:S01]  /*1ab50*/  MUFU.EX2 R66, R66 ;  /* 0x0000004200427308 */ /* 0x000f220000000800 */
[----:B------:R-:W-:-:S03]  /*1ab60*/  FADD.FTZ R124, R136, R124 ;  /* 0x0000007c887c7221 */ /* 0x000fc60000010000 */
[----:B------:R-:W-:Y:S04]  /*1ab70*/  MUFU.EX2 R64, R64 ;  /* 0x0000004000407308 */ /* 0x000fe80000000800 */
[----:B------:R-:W-:Y:S04]  /*1ab80*/  MUFU.EX2 R65, R65 ;  /* 0x0000004100417308 */ /* 0x000fe80000000800 */
        /* <DEDUP_REMOVED lines=13> */
[----:B------:R-:W-:-:S06]  /*1ac60*/  FADD.FTZ R129, R128, R129 ;  /* 0x0000008180817221 */ /* 0x000fcc0000010000 */
[----:B---3--:R-:W-:Y:S01]  /*1ac70*/  HMMA.16816.F32.BF16 R52, R56, R28, R52 ;  /* 0x0000001c3834723c */ /* 0x008fe20000041834 */
[----:B----4-:R-:W-:Y:S02]  /*1ac80*/  F2FP.BF16.F32.PACK_AB R29, R66, R96 ;  /* 0x00000060421d723e */ /* 0x010fe400000010ff */
[----:B-----5:R-:W-:-:S05]  /*1ac90*/  F2FP.BF16.F32.PACK_AB R28, R67, R97 ;  /* 0x00000061431c723e */ /* 0x020fca00000010ff */
[----:B------:R-:W-:Y:S01]  /*1aca0*/  HMMA.16816.F32.BF16 R48, R56, R30, R48 ;  /* 0x0000001e3830723c */ /* 0x000fe20000041830 */
[----:B------:R-:W-:Y:S02]  /*1acb0*/  F2FP.BF16.F32.PACK_AB R31, R65, R64 ;  /* 0x00000040411f723e */ /* 0x000fe400000010ff */
[----:B-1----:R-:W-:Y:S01]  /*1acc0*/  F2FP.BF16.F32.PACK_AB R30, R93, R92 ;  /* 0x0000005c5d1e723e */ /* 0x002fe200000010ff */
        /* <DEDUP_REMOVED lines=18> */
[-C--:B------:R-:W-:Y:S01]  /*1adf0*/  FFMA.FTZ R90, R90, R76.reuse, -R125 ;  /* 0x0000004c5a5a7223 */ /* 0x080fe2000001087d */
[C---:B--2---:R-:W-:Y:S01]  /*1ae00*/  HMMA.16816.F32.BF16 R8, R28.reuse, R40, R8 ;  /* 0x000000281c08723c */ /* 0x044fe20000041808 */
[----:B------:R-:W-:Y:S01]  /*1ae10*/  FADD.FTZ R147, R146, R147 ;  /* 0x0000009392937221 */ /* 0x000fe20000010000 */
[----:B------:R-:W-:Y:S01]  /*1ae20*/  FADD.FTZ R151, R150, R151 ;  /* 0x0000009796977221 */ /* 0x000fe20000010000 */
[-CC-:B------:R-:W-:Y:S01]  /*1ae30*/  FFMA.FTZ R41, R91, R76.reuse, -R125.reuse ;  /* 0x0000004c5b297223 */ /* 0x180fe2000001087d */
[-C--:B------:R-:W-:Y:S01]  /*1ae40*/  FFMA.FTZ R40, R86, R76.reuse, -R125 ;  /* 0x0000004c56287223 */ /* 0x080fe2000001087d */
[----:B------:R-:W-:Y:S01]  /*1ae50*/  FADD.FTZ R149, R149, R147 ;  /* 0x0000009395957221 */ /* 0x000fe20000010000 */
[----:B------:R-:W-:Y:S01]  /*1ae60*/  FADD.FTZ R153, R153, R151 ;  /* 0x0000009799997221 */ /* 0x000fe20000010000 */
[----:B------:R2:W-:Y:S01]  /*1ae70*/  MUFU.EX2 R91, R90 ;  /* 0x0000005a005b7308 */ /* 0x0005e20000000800 */
[C---:B------:R-:W-:Y:S01]  /*1ae80*/  HMMA.16816.F32.BF16 R4, R28.reuse, R42, R4 ;  /* 0x0000002a1c04723c */ /* 0x040fe20000041804 */
[----:B------:R-:W-:Y:S01]  /*1ae90*/  FADD.FTZ R149, R160, R149 ;  /* 0x00000095a0957221 */ /* 0x000fe20000010000 */
[----:B------:R-:W-:Y:S01]  /*1aea0*/  FADD.FTZ R153, R163, R153 ;  /* 0x00000099a3997221 */ /* 0x000fe20000010000 */
[----:B------:R-:W-:Y:S01]  /*1aeb0*/  MUFU.EX2 R86, R41 ;  /* 0x0000002900567308 */ /* 0x000fe20000000800 */
[-C--:B------:R-:W-:Y:S01]  /*1aec0*/  FFMA.FTZ R56, R88, R76.reuse, -R123 ;  /* 0x0000004c58387223 */ /* 0x080fe2000001087b */
[----:B------:R-:W-:Y:S01]  /*1aed0*/  FADD.FTZ R149, R159, R149 ;  /* 0x000000959f957221 */ /* 0x000fe20000010000 */
[----:B------:R-:W-:Y:S01]  /*1aee0*/  FADD.FTZ R153, R174, R153 ;  /* 0x00000099ae997221 */ /* 0x000fe20000010000 */
[-C--:B------:R-:W-:Y:S01]  /*1aef0*/  FFMA.FTZ R94, R84, R76.reuse, -R123 ;  /* 0x0000004c545e7223 */ /* 0x080fe2000001087b */
[C---:B------:R-:W-:Y:S01]  /*1af00*/  HMMA.16816.F32.BF16 R16, R28.reuse, R60, R16 ;  /* 0x0000003c1c10723c */ /* 0x040fe20000041810 */
[-C--:B------:R-:W-:Y:S01]  /*1af10*/  FFMA.FTZ R79, R79, R76.reuse, -R125 ;  /* 0x0000004c4f4f7223 */ /* 0x080fe2000001087d */
[-CC-:B------:R-:W-:Y:S01]  /*1af20*/  FFMA.FTZ R81, R81, R76.reuse, -R123.reuse ;  /* 0x0000004c51517223 */ /* 0x180fe2000001087b */
[-C--:B------:R-:W-:Y:S01]  /*1af30*/  FFMA.FTZ R73, R73, R76.reuse, -R123 ;  /* 0x0000004c49497223 */ /* 0x080fe2000001087b */
[-CC-:B------:R-:W-:Y:S01]  /*1af40*/  FFMA.FTZ R75, R75, R76.reuse, -R125.reuse ;  /* 0x0000004c4b4b7223 */ /* 0x180fe2000001087d */
[-C--:B--2---:R-:W-:Y:S01]  /*1af50*/  FFMA.FTZ R90, R87, R76.reuse, -R125 ;  /* 0x0000004c575a7223 */ /* 0x084fe2000001087d */
[-C--:B------:R-:W-:Y:S01]  /*1af60*/  FFMA.FTZ R72, R72, R76.reuse, -R123 ;  /* 0x0000004c48487223 */ /* 0x080fe2000001087b */
[----:B------:R2:W-:Y:S01]  /*1af70*/  MUFU.EX2 R87, R40 ;  /* 0x0000002800577308 */ /* 0x0005e20000000800 */
[C---:B------:R-:W-:Y:S01]  /*1af80*/  HMMA.16816.F32.BF16 R12, R28.reuse, R62, R12 ;  /* 0x0000003e1c0c723c */ /* 0x040fe2000004180c */
[----:B------:R-:W-:Y:S01]  /*1af90*/  FADD.FTZ R162, R162, R149 ;  /* 0x00000095a2a27221 */ /* 0x000fe20000010000 */
[----:B------:R-:W-:Y:S01]  /*1afa0*/  FADD.FTZ R173, R173, R153 ;  /* 0x00000099adad7221 */ /* 0x000fe20000010000 */
[----:B------:R-:W-:Y:S01]  /*1afb0*/  LDSM.16.MT88.4 R60, [R117+0x10000] ;  /* 0x01000000753c783b */ /* 0x000fe20000004200 */
[-C--:B------:R-:W-:Y:S01]  /*1afc0*/  FFMA.FTZ R71, R71, R76.reuse, -R123 ;  /* 0x0000004c47477223 */ /* 0x080fe2000001087b */
[-CC-:B------:R-:W-:Y:S01]  /*1afd0*/  FFMA.FTZ R74, R74, R76.reuse, -R125.reuse ;  /* 0x0000004c4a4a7223 */ /* 0x180fe2000001087d */
[-C--:B------:R-:W-:Y:S01]  /*1afe0*/  FFMA.FTZ R114, R114, R76.reuse, -R125 ;  /* 0x0000004c72727223 */ /* 0x080fe2000001087d */
[----:B------:R-:W-:Y:S01]  /*1aff0*/  LDSM.16.MT88.4 R140, [R126+0x11800] ;  /* 0x011800007e8c783b */ /* 0x000fe20000004200 */
[C---:B-1----:R-:W-:Y:S03]  /*1b000*/  HMMA.16816.F32.BF16 R52, R28.reuse, R36, R52 ;  /* 0x000000241c34723c */ /* 0x042fe60000041834 */
[----:B--2---:R-:W1:Y:S05]  /*1b010*/  LDSM.16.MT88.4 R40, [R126+0x10000] ;  /* 0x010000007e28783b */ /* 0x004e6a0000004200 */
[----:B------:R-:W-:Y:S01]  /*1b020*/  HMMA.16816.F32.BF16 R48, R28, R38, R48 ;  /* 0x000000261c30723c */ /* 0x000fe20000041830 */
[----:B------:R-:W2:Y:S01]  /*1b030*/  LDSM.16.MT88.4 R28, [R109+0x10000] ;  /* 0x010000006d1c783b */ /* 0x000ea20000004200 */
[----:B------:R-:W-:Y:S01]  /*1b040*/  FADD.FTZ R162, R161, R162 ;  /* 0x000000a2a1a27221 */ /* 0x000fe20000010000 */
[----:B------:R-:W-:Y:S01]  /*1b050*/  FADD.FTZ R173, R176, R173 ;  /* 0x000000adb0ad7221 */ /* 0x000fe20000010000 */
[-CC-:B------:R-:W-:Y:S01]  /*1b060*/  FFMA.FTZ R88, R89, R76.reuse, -R123.reuse ;  /* 0x0000004c59587223 */ /* 0x180fe2000001087b */
[----:B------:R-:W-:Y:S01]  /*1b070*/  FFMA.FTZ R84, R85, R76, -R123 ;  /* 0x0000004c55547223 */ /* 0x000fe2000001087b */
[----:B------:R-:W-:Y:S01]  /*1b080*/  FADD.FTZ R162, R179, R162 ;  /* 0x000000a2b3a27221 */ /* 0x000fe20000010000 */
[----:B------:R-:W-:Y:S01]  /*1b090*/  FADD.FTZ R173, R183, R173 ;  /* 0x000000adb7ad7221 */ /* 0x000fe20000010000 */
[----:B------:R3:W-:Y:S01]  /*1b0a0*/  MUFU.EX2 R89, R56 ;  /* 0x0000003800597308 */ /* 0x0007e20000000800 */
[----:B------:R-:W-:Y:S01]  /*1b0b0*/  LDSM.16.MT88.4 R148, [R117+0x11800] ;  /* 0x011800007594783b */ /* 0x000fe20000004200 */
[----:B------:R-:W-:Y:S01]  /*1b0c0*/  FADD.FTZ R162, R178, R162 ;  /* 0x000000a2b2a27221 */ /* 0x000fe20000010000 */
[----:B------:R-:W-:Y:S01]  /*1b0d0*/  FADD.FTZ R182, R182, R173 ;  /* 0x000000adb6b67221 */ /* 0x000fe20000010000 */
[----:B------:R-:W4:Y:S02]  /*1b0e0*/  MUFU.EX2 R88, R88 ;  /* 0x0000005800587308 */ /* 0x000f240000000800 */
[----:B------:R-:W-:-:S02]  /*1b0f0*/  FADD.FTZ R177, R177, R162 ;  /* 0x000000a2b1b17221 */ /* 0x000fc40000010000 */
[----:B------:R-:W-:Y:S01]  /*1b100*/  MUFU.EX2 R85, R94 ;  /* 0x0000005e00557308 */ /* 0x000fe20000000800 */
[----:B------:R-:W-:-:S03]  /*1b110*/  FADD.FTZ R181, R181, R182 ;  /* 0x000000b6b5b57221 */ /* 0x000fc60000010000 */
[----:B------:R-:W5:Y:S01]  /*1b120*/  MUFU.EX2 R84, R84 ;  /* 0x0000005400547308 */ /* 0x000f620000000800 */
[----:B---3--:R-:W3:Y:S03]  /*1b130*/  LDSM.16.MT88.4 R56, [R118+0x10000] ;  /* 0x010000007638783b */ /* 0x008ee60000004200 */
[----:B------:R-:W1:Y:S01]  /*1b140*/  MUFU.EX2 R90, R90 ;  /* 0x0000005a005a7308 */ /* 0x000e620000000800 */
[----:B------:R-:W-:Y:S01]  /*1b150*/  FADD.FTZ R177, R180, R177 ;  /* 0x000000b1b4b17221 */ /* 0x000fe20000010000 */
[----:B------:R-:W-:-:S03]  /*1b160*/  FADD.FTZ R181, R187, R181 ;  /* 0x000000b5bbb57221 */ /* 0x000fc60000010000 */
[----:B------:R-:W-:Y:S01]  /*1b170*/  FADD.FTZ R194, R194, R177 ;  /* 0x000000b1c2c27221 */ /* 0x000fe20000010000 */
[----:B------:R-:W-:Y:S01]  /*1b180*/  FADD.FTZ R197, R197, R181 ;  /* 0x000000b5c5c57221 */ /* 0x000fe20000010000 */
[----:B----4-:R-:W-:Y:S02]  /*1b190*/  F2FP.BF16.F32.PACK_AB R37, R88, R89 ;  /* 0x000000595825723e */ /* 0x010fe400000010ff */
[----:B------:R-:W-:Y:S01]  /*1b1a0*/  F2FP.BF16.F32.PACK_AB R36, R86, R91 ;  /* 0x0000005b5624723e */ /* 0x000fe200000010ff */
[----:B------:R-:W-:Y:S01]  /*1b1b0*/  FADD.FTZ R194, R193, R194 ;  /* 0x000000c2c1c27221 */ /* 0x000fe20000010000 */
[----:B-----5:R-:W-:Y:S01]  /*1b1c0*/  F2FP.BF16.F32.PACK_AB R39, R84, R85 ;  /* 0x000000555427723e */ /* 0x020fe200000010ff */
        /* <DEDUP_REMOVED lines=10> */
[----:B------:R-:W-:-:S06]  /*1b270*/  FADD.FTZ R201, R201, R198 ;  /* 0x000000c6c9c97221 */ /* 0x000fcc0000010000 */
[----:B--2---:R-:W-:Y:S01]  /*1b280*/  HMMA.16816.F32.BF16 R52, R36, R28, R52 ;  /* 0x0000001c2434723c */ /* 0x004fe20000041834 */
[----:B------:R-:W-:-:S07]  /*1b290*/  FADD.FTZ R205, R205, R195 ;  /* 0x000000c3cdcd7221 */ /* 0x000fce0000010000 */
[----:B------:R-:W-:Y:S01]  /*1b2a0*/  HMMA.16816.F32.BF16 R48, R36, R30, R48 ;  /* 0x0000001e2430723c */ /* 0x000fe20000041830 */
[----:B------:R-:W2:Y:S01]  /*1b2b0*/  LDSM.16.MT88.4 R28, [R126+0x10800] ;  /* 0x010800007e1c783b */ /* 0x000ea20000004200 */
[----:B------:R-:W-:Y:S01]  /*1b2c0*/  FADD.FTZ R201, R202, R201 ;  /* 0x000000c9cac97221 */ /* 0x000fe20000010000 */
[----:B------:R-:W-:-:S03]  /*1b2d0*/  FADD.FTZ R205, R206, R205 ;  /* 0x000000cdcecd7221 */ /* 0x000fc60000010000 */
[----:B------:R-:W-:Y:S02]  /*1b2e0*/  FADD.FTZ R204, R204, R201 ;  /* 0x000000c9cccc7221 */ /* 0x000fe40000010000 */
[----:B------:R-:W-:Y:S01]  /*1b2f0*/  HMMA.16816.F32.BF16 R16, R36, R60, R16 ;  /* 0x0000003c2410723c */ /* 0x000fe20000041810 */
[-CC-:B------:R-:W-:Y:S01]  /*1b300*/  FFMA.FTZ R60, R80, R76.reuse, -R123.reuse ;  /* 0x0000004c503c7223 */ /* 0x180fe2000001087b */
[-C--:B------:R-:W-:Y:S01]  /*1b310*/  FFMA.FTZ R61, R77, R76.reuse, -R123 ;  /* 0x0000004c4d3d7223 */ /* 0x080fe2000001087b */
[-CC-:B------:R-:W-:Y:S01]  /*1b320*/  FFMA.FTZ R77, R83, R76.reuse, -R125.reuse ;  /* 0x0000004c534d7223 */ /* 0x180fe2000001087d */
[----:B------:R-:W-:-:S04]  /*1b330*/  FFMA.FTZ R80, R107, R76, -R125 ;  /* 0x0000004c6b507223 */ /* 0x000fc8000001087d */
[C---:B------:R-:W-:Y:S01]  /*1b340*/  HMMA.16816.F32.BF16 R12, R36.reuse, R62, R12 ;  /* 0x0000003e240c723c */ /* 0x040fe2000004180c */
[-C--:B------:R-:W-:Y:S01]  /*1b350*/  FFMA.FTZ R63, R78, R76.reuse, -R123 ;  /* 0x0000004c4e3f7223 */ /* 0x080fe2000001087b */
[----:B------:R-:W-:Y:S01]  /*1b360*/  FFMA.FTZ R78, R82, R76, -R125 ;  /* 0x0000004c524e7223 */ /* 0x000fe2000001087d */
[----:B------:R-:W-:Y:S01]  /*1b370*/  FADD.FTZ R203, R203, R205 ;  /* 0x000000cdcbcb7221 */ /* 0x000fe20000010000 */
[----:B------:R-:W-:Y:S01]  /*1b380*/  FADD.FTZ R204, R208, R204 ;  /* 0x000000ccd0cc7221 */ /* 0x000fe20000010000 */
[----:B------:R-:W-:Y:S03]  /*1b390*/  MUFU.EX2 R60, R60 ;  /* 0x0000003c003c7308 */ /* 0x000fe60000000800 */
[----:B---3--:R-:W-:Y:S01]  /*1b3a0*/  HMMA.16816.F32.BF16 R24, R36, R56, R24 ;  /* 0x000000382418723c */ /* 0x008fe20000041818 */
[----:B------:R-:W3:Y:S01]  /*1b3b0*/  MUFU.EX2 R62, R81 ;  /* 0x00000051003e7308 */ /* 0x000ee20000000800 */
[----:B------:R-:W-:Y:S01]  /*1b3c0*/  FADD.FTZ R203, R191, R203 ;  /* 0x000000cbbfcb7221 */ /* 0x000fe20000010000 */
[----:B------:R-:W-:-:S02]  /*1b3d0*/  FADD.FTZ R188, R188, R204 ;  /* 0x000000ccbcbc7221 */ /* 0x000fc40000010000 */
[----:B------:R-:W-:Y:S03]  /*1b3e0*/  MUFU.EX2 R63, R63 ;  /* 0x0000003f003f7308 */ /* 0x000fe60000000800 */
[----:B------:R-:W-:Y:S01]  /*1b3f0*/  HMMA.16816.F32.BF16 R20, R36, R58, R20 ;  /* 0x0000003a2414723c */ /* 0x000fe20000041814 */
[----:B------:R-:W4:Y:S01]  /*1b400*/  LDSM.16.MT88.4 R56, [R118+0x10800] ;  /* 0x010800007638783b */ /* 0x000f220000004200 */
        /* <DEDUP_REMOVED lines=11> */
[----:B-----5:R-:W-:Y:S01]  /*1b4c0*/  F2FP.BF16.F32.PACK_AB R39, R61, R63 ;  /* 0x0000003f3d27723e */ /* 0x020fe200000010ff */
        /* <DEDUP_REMOVED lines=12> */
[----:B------:R-:W-:-:S06]  /*1b590*/  FADD.FTZ R186, R156, R186 ;  /* 0x000000ba9cba7221 */ /* 0x000fcc0000010000 */
[----:B------:R-:W-:Y:S01]  /*1b5a0*/  HMMA.16816.F32.BF16 R8, R36, R28, R8 ;  /* 0x0000001c2408723c */ /* 0x000fe20000041808 */
[----:B------:R-:W-:Y:S02]  /*1b5b0*/  FFMA.FTZ R28, R68, R76, -R123 ;  /* 0x0000004c441c7223 */ /* 0x000fe4000001087b */
[----:B------:R-:W-:Y:S01]  /*1b5c0*/  MUFU.EX2 R68, R73 ;  /* 0x0000004900447308 */ /* 0x000fe20000000800 */
[----:B------:R-:W-:-:S03]  /*1b5d0*/  FADD.FTZ R192, R175, R192 ;  /* 0x000000c0afc07221 */ /* 0x000fc60000010000 */
[----:B------:R2:W-:Y:S01]  /*1b5e0*/  MUFU.EX2 R73, R28 ;  /* 0x0000001c00497308 */ /* 0x0005e20000000800 */
[----:B------:R-:W-:Y:S01]  /*1b5f0*/  HMMA.16816.F32.BF16 R4, R36, R30, R4 ;  /* 0x0000001e2404723c */ /* 0x000fe20000041804 */
[----:B------:R-:W-:Y:S01]  /*1b600*/  FADD.FTZ R186, R45, R186 ;  /* 0x000000ba2dba7221 */ /* 0x000fe20000010000 */
[----:B------:R-:W-:-:S03]  /*1b610*/  FADD.FTZ R192, R105, R192 ;  /* 0x000000c069c07221 */ /* 0x000fc60000010000 */
[----:B------:R-:W-:Y:S01]  /*1b620*/  FADD.FTZ R186, R100, R186 ;  /* 0x000000ba64ba7221 */ /* 0x000fe20000010000 */
[----:B--2---:R-:W2:Y:S01]  /*1b630*/  LDSM.16.MT88.4 R28, [R118+0x11000] ;  /* 0x01100000761c783b */ /* 0x004ea20000004200 */
[----:B------:R-:W-:Y:S01]  /*1b640*/  FADD.FTZ R102, R102, R192 ;  /* 0x000000c066667221 */ /* 0x000fe20000010000 */
[----:B----4-:R-:W-:Y:S01]  /*1b650*/  HMMA.16816.F32.BF16 R24, R36, R56, R24 ;  /* 0x000000382418723c */ /* 0x010fe20000041818 */
[-C--:B------:R-:W-:Y:S01]  /*1b660*/  FFMA.FTZ R56, R69, R76.reuse, -R125 ;  /* 0x0000004c45387223 */ /* 0x080fe2000001087d */
[----:B------:R-:W-:Y:S01]  /*1b670*/  FADD.FTZ R101, R101, R186 ;  /* 0x000000ba65657221 */ /* 0x000fe20000010000 */
[----:B------:R3:W-:Y:S01]  /*1b680*/  MUFU.EX2 R69, R75 ;  /* 0x0000004b00457308 */ /* 0x0007e20000000800 */
[----:B------:R-:W-:Y:S02]  /*1b690*/  FADD.FTZ R102, R103, R102 ;  /* 0x0000006667667221 */ /* 0x000fe40000010000 */
[----:B------:R-:W-:Y:S02]  /*1b6a0*/  FADD.FTZ R101, R104, R101 ;  /* 0x0000006568657221 */ /* 0x000fe40000010000 */
[----:B------:R-:W-:Y:S01]  /*1b6b0*/  FADD.FTZ R106, R106, R102 ;  /* 0x000000666a6a7221 */ /* 0x000fe20000010000 */
[----:B------:R-:W4:Y:S01]  /*1b6c0*/  MUFU.EX2 R72, R72 ;  /* 0x0000004800487308 */ /* 0x000f220000000800 */
[----:B------:R-:W-:Y:S01]  /*1b6d0*/  FADD.FTZ R96, R96, R101 ;  /* 0x0000006560607221 */ /* 0x000fe20000010000 */
[----:B---3--:R-:W-:-:S02]  /*1b6e0*/  FFMA.FTZ R75, R70, R76, -R125 ;  /* 0x0000004c464b7223 */ /* 0x008fc4000001087d */
[----:B------:R-:W-:Y:S01]  /*1b6f0*/  MUFU.EX2 R71, R71 ;  /* 0x0000004700477308 */ /* 0x000fe20000000800 */
[C---:B------:R-:W-:Y:S01]  /*1b700*/  HMMA.16816.F32.BF16 R20, R36.reuse, R58, R20 ;  /* 0x0000003a2414723c */ /* 0x040fe20000041814 */
[----:B------:R-:W-:Y:S02]  /*1b710*/  FADD.FTZ R106, R97, R106 ;  /* 0x0000006a616a7221 */ /* 0x000fe40000010000 */
[----:B------:R-:W3:Y:S04]  /*1b720*/  MUFU.EX2 R74, R74 ;  /* 0x0000004a004a7308 */ /* 0x000ee80000000800 */
[----:B------:R5:W-:Y:S04]  /*1b730*/  MUFU.EX2 R70, R56 ;  /* 0x0000003800467308 */ /* 0x000be80000000800 */
[----:B------:R-:W2:Y:S01]  /*1b740*/  MUFU.EX2 R75, R75 ;  /* 0x0000004b004b7308 */ /* 0x000ea20000000800 */
[----:B------:R-:W-:Y:S01]  /*1b750*/  FADD.FTZ R96, R66, R96 ;  /* 0x0000006042607221 */ /* 0x000fe20000010000 */
[----:B------:R-:W-:Y:S01]  /*1b760*/  FADD.FTZ R106, R67, R106 ;  /* 0x0000006a436a7221 */ /* 0x000fe20000010000 */
[----:B-----5:R-:W5:Y:S02]  /*1b770*/  LDSM.16.MT88.4 R56, [R117+0x11000] ;  /* 0x011000007538783b */ /* 0x020f640000004200 */
[----:B------:R-:W-:Y:S01]  /*1b780*/  FADD.FTZ R64, R64, R96 ;  /* 0x0000006040407221 */ /* 0x000fe20000010000 */
[----:B------:R-:W-:Y:S01]  /*1b790*/  FADD.FTZ R92, R92, R106 ;  /* 0x0000006a5c5c7221 */ /* 0x000fe20000010000 */
[----:B-1----:R-:W-:Y:S02]  /*1b7a0*/  HMMA.16816.F32.BF16 R52, R36, R40, R52 ;  /* 0x000000282434723c */ /* 0x002fe40000041834 */
[----:B------:R-:W-:Y:S01]  /*1b7b0*/  FADD.FTZ R64, R65, R64 ;  /* 0x0000004041407221 */ /* 0x000fe20000010000 */
[----:B------:R-:W-:Y:S01]  /*1b7c0*/  FADD.FTZ R92, R93, R92 ;  /* 0x0000005c5d5c7221 */ /* 0x000fe20000010000 */
[----:B----4-:R-:W-:-:S02]  /*1b7d0*/  F2FP.BF16.F32.PACK_AB R41, R68, R72 ;  /* 0x000000484429723e */ /* 0x010fc400000010ff */
[----:B---3--:R-:W-:Y:S02]  /*1b7e0*/  F2FP.BF16.F32.PACK_AB R40, R69, R74 ;  /* 0x0000004a4528723e */ /* 0x008fe400000010ff */
[----:B------:R-:W-:Y:S01]  /*1b7f0*/  HMMA.16816.F32.BF16 R48, R36, R42, R48 ;  /* 0x0000002a2430723c */ /* 0x000fe20000041830 */
[----:B------:R-:W-:Y:S01]  /*1b800*/  F2FP.BF16.F32.PACK_AB R43, R71, R73 ;  /* 0x00000049472b723e */ /* 0x000fe200000010ff */
[----:B------:R-:W-:Y:S01]  /*1b810*/  FADD.FTZ R89, R89, R64 ;  /* 0x0000004059597221 */ /* 0x000fe20000010000 */
[----:B--2---:R-:W-:Y:S01]  /*1b820*/  F2FP.BF16.F32.PACK_AB R42, R75, R70 ;  /* 0x000000464b2a723e */ /* 0x004fe200000010ff */
[----:B------:R-:W1:Y:S01]  /*1b830*/  LDSM.16.MT88.4 R36, [R126+0x11000] ;  /* 0x011000007e24783b */ /* 0x000e620000004200 */
[----:B------:R-:W-:Y:S01]  /*1b840*/  FADD.FTZ R91, R91, R92 ;  /* 0x0000005c5b5b7221 */ /* 0x000fe20000010000 */
[----:B------:R-:W-:-:S03]  /*1b850*/  FADD.FTZ R89, R88, R89 ;  /* 0x0000005958597221 */ /* 0x000fc60000010000 */
[----:B------:R-:W-:Y:S01]  /*1b860*/  FADD.FTZ R91, R86, R91 ;  /* 0x0000005b565b7221 */ /* 0x000fe20000010000 */
[----:B------:R-:W-:Y:S01]  /*1b870*/  HMMA.16816.F32.BF16 R24, R40, R28, R24 ;  /* 0x0000001c2818723c */ /* 0x000fe20000041818 */
[----:B------:R-:W-:Y:S02]  /*1b880*/  FADD.FTZ R85, R85, R89 ;  /* 0x0000005955557221 */ /* 0x000fe40000010000 */
        /* <DEDUP_REMOVED lines=12> */
[-CC-:B------:R-:W-:Y:S01]  /*1b950*/  FFMA.FTZ R57, R108, R76.reuse, -R123.reuse ;  /* 0x0000004c6c397223 */ /* 0x180fe2000001087b */
[-C--:B------:R-:W-:Y:S01]  /*1b960*/  FFMA.FTZ R56, R112, R76.reuse, -R123 ;  /* 0x0000004c70387223 */ /* 0x080fe2000001087b */
[-CC-:B------:R-:W-:Y:S01]  /*1b970*/  FFMA.FTZ R81, R116, R76.reuse, -R125.reuse ;  /* 0x0000004c74517223 */ /* 0x180fe2000001087d */
[-C--:B------:R-:W-:Y:S01]  /*1b980*/  FFMA.FTZ R45, R115, R76.reuse, -R125 ;  /* 0x0000004c732d7223 */ /* 0x080fe2000001087d */
[----:B------:R-:W-:Y:S01]  /*1b990*/  FADD.FTZ R63, R61, R63 ;  /* 0x0000003f3d3f7221 */ /* 0x000fe20000010000 */
[----:B------:R-:W-:Y:S01]  /*1b9a0*/  FADD.FTZ R80, R79, R80 ;  /* 0x000000504f507221 */ /* 0x000fe20000010000 */
[----:B------:R-:W-:Y:S02]  /*1b9b0*/  MUFU.EX2 R57, R57 ;  /* 0x0000003900397308 */ /* 0x000fe40000000800 */
[----:B------:R-:W-:Y:S01]  /*1b9c0*/  FADD.FTZ R72, R72, R63 ;  /* 0x0000003f48487221 */ /* 0x000fe20000010000 */
[----:B------:R-:W-:Y:S01]  /*1b9d0*/  FADD.FTZ R74, R74, R80 ;  /* 0x000000504a4a7221 */ /* 0x000fe20000010000 */
[----:B------:R-:W3:Y:S01]  /*1b9e0*/  MUFU.EX2 R56, R56 ;  /* 0x0000003800387308 */ /* 0x000ee20000000800 */
[----:B------:R-:W-:Y:S01]  /*1b9f0*/  HMMA.16816.F32.BF16 R12, R40, R58, R12 ;  /* 0x0000003a280c723c */ /* 0x000fe2000004180c */
[----:B------:R-:W-:-:S02]  /*1ba00*/  FFMA.FTZ R58, R111, R76, -R123 ;  /* 0x0000004c6f3a7223 */ /* 0x000fc4000001087b */
[----:B------:R-:W-:Y:S01]  /*1ba10*/  MUFU.EX2 R81, R81 ;  /* 0x0000005100517308 */ /* 0x000fe20000000800 */
[----:B------:R-:W-:-:S03]  /*1ba20*/  FADD.FTZ R72, R68, R72 ;  /* 0x0000004844487221 */ /* 0x000fc60000010000 */
[----:B------:R-:W4:Y:S01]  /*1ba30*/  MUFU.EX2 R45, R45 ;  /* 0x0000002d002d7308 */ /* 0x000f220000000800 */
[----:B------:R-:W-:Y:S01]  /*1ba40*/  FADD.FTZ R74, R69, R74 ;  /* 0x0000004a454a7221 */ /* 0x000fe20000010000 */
[-C--:B------:R-:W-:Y:S01]  /*1ba50*/  FFMA.FTZ R59, R110, R76.reuse, -R123 ;  /* 0x0000004c6e3b7223 */ /* 0x080fe2000001087b */
[----:B------:R-:W-:Y:S01]  /*1ba60*/  FADD.FTZ R73, R73, R72 ;  /* 0x0000004849497221 */ /* 0x000fe20000010000 */
[C---:B-1----:R-:W-:Y:S01]  /*1ba70*/  HMMA.16816.F32.BF16 R8, R40.reuse, R36, R8 ;  /* 0x000000242808723c */ /* 0x042fe20000041808 */
[----:B------:R-:W-:Y:S01]  /*1ba80*/  FADD.FTZ R70, R70, R74 ;  /* 0x0000004a46467221 */ /* 0x000fe20000010000 */
[----:B------:R-:W1:Y:S01]  /*1ba90*/  MUFU.EX2 R58, R58 ;  /* 0x0000003a003a7308 */ /* 0x000e620000000800 */
[----:B------:R-:W-:Y:S01]  /*1baa0*/  FFMA.FTZ R113, R113, R76, -R125 ;  /* 0x0000004c71717223 */ /* 0x000fe2000001087d */
[----:B------:R-:W-:Y:S01]  /*1bab0*/  LDSM.16.MT88.4 R108, [R109+0x11800] ;  /* 0x011800006d6c783b */ /* 0x000fe20000004200 */
[----:B------:R-:W-:Y:S01]  /*1bac0*/  FADD.FTZ R73, R71, R73 ;  /* 0x0000004947497221 */ /* 0x000fe20000010000 */
[----:B------:R-:W5:Y:S02]  /*1bad0*/  MUFU.EX2 R76, R114 ;  /* 0x00000072004c7308 */ /* 0x000f640000000800 */
[----:B------:R-:W-:Y:S01]  /*1bae0*/  HMMA.16816.F32.BF16 R4, R40, R38, R4 ;  /* 0x000000262804723c */ /* 0x000fe20000041804 */
[----:B------:R-:W5:Y:S01]  /*1baf0*/  LDSM.16.MT88.4 R36, [R118+0x11800] ;  /* 0x011800007624783b */ /* 0x000f620000004200 */
[----:B------:R-:W-:Y:S01]  /*1bb00*/  FADD.FTZ R70, R75, R70 ;  /* 0x000000464b467221 */ /* 0x000fe20000010000 */
[----:B------:R-:W5:Y:S01]  /*1bb10*/  MUFU.EX2 R59, R59 ;  /* 0x0000003b003b7308 */ /* 0x000f620000000800 */
[----:B---3--:R-:W-:Y:S01]  /*1bb20*/  F2FP.BF16.F32.PACK_AB R133, R56, R57 ;  /* 0x000000393885723e */ /* 0x008fe200000010ff */
[----:B------:R-:W-:Y:S01]  /*1bb30*/  FADD.FTZ R57, R57, R73 ;  /* 0x0000004939397221 */ /* 0x000fe20000010000 */
[----:B----4-:R-:W-:-:S02]  /*1bb40*/  F2FP.BF16.F32.PACK_AB R132, R45, R81 ;  /* 0x000000512d84723e */ /* 0x010fc400000010ff */
[----:B--2---:R-:W-:Y:S01]  /*1bb50*/  HMMA.16816.F32.BF16 R52, R40, R28, R52 ;  /* 0x0000001c2834723c */ /* 0x004fe20000041834 */
[----:B------:R-:W2:Y:S01]  /*1bb60*/  MUFU.EX2 R28, R113 ;  /* 0x00000071001c7308 */ /* 0x000ea20000000800 */
[----:B------:R-:W-:Y:S01]  /*1bb70*/  FADD.FTZ R81, R81, R70 ;  /* 0x0000004651517221 */ /* 0x000fe20000010000 */
[----:B------:R-:W-:-:S03]  /*1bb80*/  FADD.FTZ R57, R56, R57 ;  /* 0x0000003938397221 */ /* 0x000fc60000010000 */
[----:B------:R-:W-:Y:S01]  /*1bb90*/  FADD.FTZ R81, R45, R81 ;  /* 0x000000512d517221 */ /* 0x000fe20000010000 */
[----:B-1----:R-:W-:-:S03]  /*1bba0*/  FADD.FTZ R57, R58, R57 ;  /* 0x000000393a397221 */ /* 0x002fc60000010000 */
[----:B-----5:R-:W-:Y:S01]  /*1bbb0*/  FADD.FTZ R81, R76, R81 ;  /* 0x000000514c517221 */ /* 0x020fe20000010000 */
[----:B------:R-:W-:Y:S01]  /*1bbc0*/  FADD.FTZ R248, R59, R57 ;  /* 0x000000393bf87221 */ /* 0x000fe20000010000 */
[----:B------:R-:W-:Y:S02]  /*1bbd0*/  HMMA.16816.F32.BF16 R48, R40, R30, R48 ;  /* 0x0000001e2830723c */ /* 0x000fe40000041830 */
[----:B--2---:R-:W-:Y:S02]  /*1bbe0*/  FADD.FTZ R222, R28, R81 ;  /* 0x000000511cde7221 */ /* 0x004fe40000010000 */
[----:B------:R1:W-:Y:S04]  /*1bbf0*/  STL [R1], R248 ;  /* 0x000000f801007387 */ /* 0x0003e80000100800 */
[----:B------:R1:W-:Y:S01]  /*1bc00*/  STL [R1+0x4], R222 ;  /* 0x000004de01007387 */ /* 0x0003e20000100800 */
[----:B------:R-:W-:-:S02]  /*1bc10*/  ISETP.GT.AND P0, PT, R170, R223, PT ;  /* 0x000000dfaa00720c */ /* 0x000fc40003f04270 */
[----:B------:R-:W-:Y:S02]  /*1bc20*/  F2FP.BF16.F32.PACK_AB R135, R59, R58 ;  /* 0x0000003a3b87723e */ /* 0x000fe400000010ff */
[----:B------:R-:W-:Y:S01]  /*1bc30*/  F2FP.BF16.F32.PACK_AB R134, R28, R76 ;  /* 0x0000004c1c86723e */ /* 0x000fe200000010ff */
[----:B------:R-:W-:Y:S01]  /*1bc40*/  IMAD.SHL.U32 R45, R219, 0x8, RZ ;  /* 0x00000008db2d7824 */ /* 0x000fe200078e00ff */
[----:B------:R-:W-:Y:S05]  /*1bc50*/  BSSY B2, `(.L_x_8093) ;  /* 0x00009db000027945 */ /* 0x000fea0003800000 */
[----:B------:R-:W-:Y:S01]  /*1bc60*/  HMMA.16816.F32.BF16 R152, R132, R148, R16 ;  /* 0x000000948498723c */ /* 0x000fe20000041810 */
[----:B------:R-:W-:Y:S01]  /*1bc70*/  IMAD.MOV.U32 R16, RZ, RZ, R170 ;  /* 0x000000ffff107224 */ /* 0x000fe200078e00aa */
[----:B------:R-:W-:-:S06]  /*1bc80*/  LOP3.LUT R218, R45, 0x38, RZ, 0xc0, !PT ;  /* 0x000000382dda7812 */ /* 0x000fcc00078ec0ff */
        /* <DEDUP_REMOVED lines=41> */
[--C-:B------:R-:W-:Y:S02]  /*1bf20*/  @!P3 IMAD.IADD R7, R7, 0x1, -R4.reuse ;  /* 0x000000010707b824 */ /* 0x100fe400078e0a04 */
[----:B------:R-:W-:Y:S01]  /*1bf30*/  @!P3 VIADD R10, R10, 0x1 ;  /* 0x000000010a0ab836 */ /* 0x000fe20000000000 */
[----:B------:R-:W-:Y:S02]  /*1bf40*/  ISETP.GE.AND P3, PT, R33, RZ, PT ;  /* 0x000000ff2100720c */ /* 0x000fe40003f66270 */
[-C--:B------:R-:W-:Y:S01]  /*1bf50*/  ISETP.GE.U32.AND P5, PT, R7, R4.reuse, PT ;  /* 0x000000040700720c */ /* 0x080fe20003fa6070 */
[----:B------:R-:W-:Y:S01]  /*1bf60*/  @!P0 IMAD.IADD R8, R8, 0x1, -R4 ;  /* 0x0000000108088824 */ /* 0x000fe200078e0a04 */
[----:B------:R-:W-:Y:S02]  /*1bf70*/  @!P0 IADD3 R11, PT, PT, R11, 0x1, RZ ;  /* 0x000000010b0b8810 */ /* 0x000fe40007ffe0ff */
[----:B------:R-:W-:Y:S02]  /*1bf80*/  ISETP.GE.AND P0, PT, R6, RZ, PT ;  /* 0x000000ff0600720c */ /* 0x000fe40003f06270 */
[----:B------:R-:W-:-:S02]  /*1bf90*/  ISETP.GE.U32.AND P6, PT, R8, R4, PT ;  /* 0x000000040800720c */ /* 0x000fc40003fc6070 */
[----:B------:R-:W-:-:S05]  /*1bfa0*/  LOP3.LUT R7, RZ, R5, RZ, 0x33, !PT ;  /* 0x00000005ff077212 */ /* 0x000fca00078e33ff */
[----:B------:R-:W-:Y:S02]  /*1bfb0*/  @P5 IADD3 R10, PT, PT, R10, 0x1, RZ ;  /* 0x000000010a0a5810 */ /* 0x000fe40007ffe0ff */
[----:B------:R-:W-:Y:S02]  /*1bfc0*/  ISETP.NE.AND P5, PT, R5, RZ, PT ;  /* 0x000000ff0500720c */ /* 0x000fe40003fa5270 */
[----:B------:R-:W-:Y:S02]  /*1bfd0*/  MOV R8, R10 ;  /* 0x0000000a00087202 */ /* 0x000fe40000000f00 */
[----:B------:R-:W-:-:S03]  /*1bfe0*/  @P6 VIADD R11, R11, 0x1 ;  /* 0x000000010b0b6836 */ /* 0x000fc60000000000 */
[----:B------:R-:W-:Y:S02]  /*1bff0*/  @!P0 IMAD.MOV R8, RZ, RZ, -R8 ;  /* 0x000000ffff088224 */ /* 0x000fe400078e0a08 */
[----:B------:R-:W-:-:S03]  /*1c000*/  @!P3 IADD3 R11, PT, PT, -R11, RZ, RZ ;  /* 0x000000ff0b0bb210 */ /* 0x000fc60007ffe1ff */
        /* <DEDUP_REMOVED lines=13> */
[----:B------:R-:W-:Y:S01]  /*1c0e0*/  IMAD R5, R10, R7, R5 ;  /* 0x000000070a057224 */ /* 0x000fe200078e0205 */
[----:B---3--:R-:W-:-:S03]  /*1c0f0*/  IADD3 R4, PT, PT, R6, -R4, RZ ;  /* 0x8000000406047210 */ /* 0x008fc60007ffe0ff */
[----:B------:R-:W-:Y:S01]  /*1c100*/  IMAD.IADD R9, R9, 0x1, R5 ;  /* 0x0000000109097824 */ /* 0x000fe200078e0205 */
        /* <DEDUP_REMOVED lines=8> */
.L_x_8096:
        /* <DEDUP_REMOVED lines=8> */
.L_x_8097:
[----:B------:R-:W-:Y:S05]  /*1c210*/  BSYNC.RECONVERGENT B0 ;  /* 0x0000000000007941 */ /* 0x000fea0003800200 */
.L_x_8095:
[C---:B------:R-:W-:Y:S01]  /*1c220*/  IMAD.SHL.U32 R4, R226.reuse, 0x20, RZ ;  /* 0x00000020e2047824 */ /* 0x040fe200078e00ff */
[----:B------:R-:W-:Y:S01]  /*1c230*/  SHF.L.U64.HI R5, R226, 0x5, R227 ;  /* 0x00000005e2057819 */ /* 0x000fe200000102e3 */
[--C-:B------:R-:W-:Y:S01]  /*1c240*/  IMAD.IADD R204, R32, 0x1, R34.reuse ;  /* 0x0000000120cc7824 */ /* 0x100fe200078e0222 */
[----:B------:R-:W-:Y:S01]  /*1c250*/  LOP3.LUT R170, R45, 0x1c0, RZ, 0xc0, !PT ;  /* 0x000001c02daa7812 */ /* 0x000fe200078ec0ff */
[----:B------:R-:W-:Y:S01]  /*1c260*/  IMAD.IADD R200, R35, 0x1, R34 ;  /* 0x0000000123c87824 */ /* 0x000fe200078e0222 */
[----:B------:R-:W-:Y:S01]  /*1c270*/  IADD3 R10, P0, PT, R4, R231, RZ ;  /* 0x000000e7040a7210 */ /* 0x000fe20007f1e0ff */
[----:B------:R-:W-:Y:S01]  /*1c280*/  BSSY.RECONVERGENT B1, `(.L_x_8098) ;  /* 0x000066d000017945 */ /* 0x000fe20003800200 */
[----:B------:R-:W-:-:S03]  /*1c290*/  LOP3.LUT R170, R170, 0x38, R219, 0xf8, !PT ;  /* 0x00000038aaaa7812 */ /* 0x000fc600078ef8db */
[----:B------:R-:W-:Y:S01]  /*1c2a0*/  IMAD.X R11, R5, 0x1, R230, P0 ;  /* 0x00000001050b7824 */ /* 0x000fe200000e06e6 */
[----:B------:R-:W-:Y:S02]  /*1c2b0*/  IADD3 R8, P0, PT, R10, R4, RZ ;  /* 0x000000040a087210 */ /* 0x000fe40007f1e0ff */
[----:B------:R-:W-:-:S03]  /*1c2c0*/  LOP3.LUT R170, R170, R218, RZ, 0x3c, !PT ;  /* 0x000000daaaaa7212 */ /* 0x000fc600078e3cff */
[----:B------:R-:W-:Y:S01]  /*1c2d0*/  IMAD.X R9, R11, 0x1, R5, P0 ;  /* 0x000000010b097824 */ /* 0x000fe200000e0605 */
[-C--:B------:R-:W-:Y:S02]  /*1c2e0*/  IADD3 R6, P0, PT, R8, R4.reuse, RZ ;  /* 0x0000000408067210 */ /* 0x080fe40007f1e0ff */
[----:B------:R-:W-:Y:S02]  /*1c2f0*/  LOP3.LUT R170, R170, 0x1e00, R45, 0xf8, !PT ;  /* 0x00001e00aaaa7812 */ /* 0x000fe400078ef82d */
[----:B------:R-:W-:Y:S01]  /*1c300*/  IADD3 R12, P3, PT, R6, R4, RZ ;  /* 0x00000004060c7210 */ /* 0x000fe20007f7e0ff */
[--C-:B------:R-:W-:Y:S01]  /*1c310*/  IMAD.X R7, R9, 0x1, R5.reuse, P0 ;  /* 0x0000000109077824 */ /* 0x100fe200000e0605 */
[----:B------:R-:W-:Y:S02]  /*1c320*/  ISETP.GE.AND P0, PT, R218, R234, PT ;  /* 0x000000eada00720c */ /* 0x000fe40003f06270 */
[----:B------:R-:W-:Y:S01]  /*1c330*/  LEA R170, R170, UR6, 0x1 ;  /* 0x00000006aaaa7c11 */ /* 0x000fe2000f8e08ff */
        /* <DEDUP_REMOVED lines=41> */
[----:B------:R2:W-:Y:S01]  /*1c5d0*/  @!P0 LDGSTS.E.BYPASS.LTC128B.128 [R170+0xc800], desc[UR4][R14.64] ;  /* 0x0c8000000eaa8fae */ /* 0x0005e2000b981a04 */
[----:B---3--:R-:W-:-:S03]  /*1c5e0*/  IADD3 R8, P3, PT, R10, R4, RZ ;  /* 0x000000040a087210 */ /* 0x008fc60007f7e0ff */
[----:B------:R-:W-:Y:S02]  /*1c5f0*/  @P0 STS.128 [R170+0xc800], RZ ;  /* 0x00c800ffaa000388 */ /* 0x000fe40000000c00 */
[----:B------:R-:W-:Y:S02]  /*1c600*/  IMAD.X R9, R11, 0x1, R5, P3 ;  /* 0x000000010b097824 */ /* 0x000fe400018e0605 */
[----:B------:R-:W-:Y:S01]  /*1c610*/  @!PT LDS RZ, [RZ] ;  /* 0x00000000fffff984 */ /* 0x000fe20000000800 */
[----:B------:R-:W-:Y:S01]  /*1c620*/  @!PT LDS RZ, [RZ] ;  /* 0x00000000fffff984 */ /* 0x000fe20000000800 */
[----:B------:R-:W-:Y:S01]  /*1c630*/  @!PT LDS RZ, [RZ] ;  /* 0x00000000fffff984 */ /* 0x000fe20000000800 */
[----:B------:R3:W-:Y:S01]  /*1c640*/  @!P0 LDGSTS.E.BYPASS.LTC128B.128 [R170+0xd000], desc[UR4][R16.64] ;  /* 0x0d00000010aa8fae */ /* 0x0007e2000b981a04 */
[----:B----4-:R-:W-:-:S03]  /*1c650*/  IADD3 R6, P3, PT, R8, R4, RZ ;  /* 0x0000000408067210 */ /* 0x010fc60007f7e0ff */
[----:B------:R-:W-:Y:S02]  /*1c660*/  @P0 STS.128 [R170+0xd000], RZ ;  /* 0x00d000ffaa000388 */ /* 0x000fe40000000c00 */
[----:B------:R-:W-:Y:S02]  /*1c670*/  IMAD.X R7, R9, 0x1, R5, P3 ;  /* 0x0000000109077824 */ /* 0x000fe400018e0605 */
[----:B------:R-:W-:Y:S01]  /*1c680*/  @!PT LDS RZ, [RZ] ;  /* 0x00000000fffff984 */ /* 0x000fe20000000800 */
[----:B------:R-:W-:Y:S01]  /*1c690*/  @!PT LDS RZ, [RZ] ;  /* 0x00000000fffff984 */ /* 0x000fe20000000800 */
[----:B------:R-:W-:Y:S01]  /*1c6a0*/  @!PT LDS RZ, [RZ] ;  /* 0x00000000fffff984 */ /* 0x000fe20000000800 */
[----:B------:R-:W-:Y:S01]  /*1c6b0*/  @!P0 LDGSTS.E.BYPASS.LTC128B.128 [R170+0xd800], desc[UR4][R20.64] ;  /* 0x0d80000014aa8fae */ /* 0x000fe2000b981a04 */
[----:B-1----:R-:W-:-:S03]  /*1c6c0*/  IADD3 R12, P3, PT, R6, R4, RZ ;  /* 0x00000004060c7210 */ /* 0x002fc60007f7e0ff */
[----:B------:R-:W-:Y:S02]  /*1c6d0*/  @P0 STS.128 [R170+0xd800], RZ ;  /* 0x00d800ffaa000388 */ /* 0x000fe40000000c00 */
[----:B------:R-:W-:Y:S02]  /*1c6e0*/  IMAD.X R13, R7, 0x1, R5, P3 ;  /* 0x00000001070d7824 */ /* 0x000fe400018e0605 */
        /* <DEDUP_REMOVED lines=12> */
[----:B------:R-:W-:Y:S01]  /*1c7b0*/  @P0 STS.128 [R170+0xe800], RZ ;  /* 0x00e800ffaa000388 */ /* 0x000fe20000000c00 */
[----:B------:R-:W-:Y:S01]  /*1c7c0*/  @!P0 IADD3 R4, P3, PT, R16, R4, RZ ;  /* 0x0000000410048210 */ /* 0x000fe20007f7e0ff */
[--C-:B------:R-:W-:Y:S02]  /*1c7d0*/  IMAD.X R17, R15, 0x1, R5.reuse, P5 ;  /* 0x000000010f117824 */ /* 0x100fe400028e0605 */
[----:B------:R-:W-:Y:S01]  /*1c7e0*/  @!PT LDS RZ, [RZ] ;  /* 0x00000000fffff984 */ /* 0x000fe20000000800 */
[----:B------:R-:W-:Y:S01]  /*1c7f0*/  @!PT LDS RZ, [RZ] ;  /* 0x00000000fffff984 */ /* 0x000fe20000000800 */
[----:B------:R-:W-:Y:S01]  /*1c800*/  @!PT LDS RZ, [RZ] ;  /* 0x00000000fffff984 */ /* 0x000fe20000000800 */
[----:B------:R-:W-:Y:S02]  /*1c810*/  @!P0 LDGSTS.E.BYPASS.LTC128B.128 [R170+0xf000], desc[UR4][R8.64] ;  /* 0x0f00000008aa8fae */ /* 0x000fe4000b981a04 */
[----:B------:R-:W-:Y:S02]  /*1c820*/  @!P0 IMAD.X R5, R17, 0x1, R5, P3 ;  /* 0x0000000111058824 */ /* 0x000fe400018e0605 */
        /* <DEDUP_REMOVED lines=26> */
[----:B------:R-:W-:Y:S04]  /*1c9d0*/  LDSM.16.M88.4 R128, [R35+0x2000] ;  /* 0x002000002380783b */ /* 0x000fe80000000200 */
[----:B------:R-:W-:Y:S04]  /*1c9e0*/  LDSM.16.M88.4 R120, [R35+0x2800] ;  /* 0x002800002378783b */ /* 0x000fe80000000200 */
[----:B------:R-:W-:Y:S04]  /*1c9f0*/  LDSM.16.M88.4 R112, [R35+0x3000] ;  /* 0x003000002370783b */ /* 0x000fe80000000200 */
[----:B-1----:R-:W1:Y:S04]  /*1ca00*/  LDSM.16.M88.4 R16, [R32] ;  /* 0x000000002010783b */ /* 0x002e680000000200 */
        /* <DEDUP_REMOVED lines=14> */
[----:B------:R1:W1:Y:S04]  /*1caf0*/  LDSM.16.M88.4 R12, [R35+0x9800] ;  /* 0x00980000230c783b */ /* 0x0002680000000200 */
[----:B------:R-:W-:Y:S01]  /*1cb00*/  LDSM.16.M88.4 R204, [R204] ;  /* 0x00000000cccc783b */ /* 0x000fe20000000200 */
[C---:B------:R-:W-:Y:S03]  /*1cb10*/  HMMA.16816.F32.BF16 R124, R16.reuse, R120, RZ ;  /* 0x00000078107c723c */ /* 0x040fe600000418ff */
[----:B--2---:R-:W2:Y:S04]  /*1cb20*/  LDSM.16.M88.4 R4, [R200+0x2000] ;  /* 0x00200000c804783b */ /* 0x004ea80000000200 */
[----:B------:R-:W2:Y:S01]  /*1cb30*/  LDSM.16.M88.4 R8, [R200+0x2800] ;  /* 0x00280000c808783b */ /* 0x000ea20000000200 */
[C---:B------:R-:W-:Y:S03]  /*1cb40*/  HMMA.16816.F32.BF16 R120, R16.reuse, R122, RZ ;  /* 0x0000007a1078723c */ /* 0x040fe600000418ff */
[----:B------:R-:W2:Y:S04]  /*1cb50*/  LDSM.16.M88.4 R184, [R200+0x3000] ;  /* 0x00300000c8b8783b */ /* 0x000ea80000000200 */
[----:B------:R-:W2:Y:S01]  /*1cb60*/  LDSM.16.M88.4 R176, [R200+0x4000] ;  /* 0x00400000c8b0783b */ /* 0x000ea20000000200 */
[C---:B------:R-:W-:Y:S03]  /*1cb70*/  HMMA.16816.F32.BF16 R116, R16.reuse, R112, RZ ;  /* 0x000000701074723c */ /* 0x040fe600000418ff */
[----:B------:R-:W2:Y:S04]  /*1cb80*/  LDSM.16.M88.4 R180, [R200+0x3800] ;  /* 0x00380000c8b4783b */ /* 0x000ea80000000200 */
[----:B------:R-:W-:Y:S01]  /*1cb90*/  LDSM.16.M88.4 R208, [R200+0x9800] ;  /* 0x00980000c8d0783b */ /* 0x000fe20000000200 */
[C---:B---3--:R-:W-:Y:S03]  /*1cba0*/  HMMA.16816.F32.BF16 R108, R16.reuse, R104, RZ ;  /* 0x00000068106c723c */ /* 0x048fe600000418ff */
[----:B------:R-:W0:Y:S05]  /*1cbb0*/  LDGDEPBAR ;  /* 0x00000000000079af */ /* 0x000e2a0000000000 */
[C---:B----4-:R-:W-:Y:S08]  /*1cbc0*/  HMMA.16816.F32.BF16 R100, R16.reuse, R96, RZ ;  /* 0x000000601064723c */ /* 0x050ff000000418ff */
[C---:B-----5:R-:W-:Y:S08]  /*1cbd0*/  HMMA.16816.F32.BF16 R92, R16.reuse, R88, RZ ;  /* 0x00000058105c723c */ /* 0x060ff000000418ff */
        /* <DEDUP_REMOVED lines=49> */
[----:B------:R-:W-:Y:S03]  /*1cef0*/  LDSM.16.M88.4 R200, [R200+0x9000] ;  /* 0x00900000c8c8783b */ /* 0x000fe60000000200 */
[C---:B----4-:R-:W-:Y:S08]  /*1cf00*/  HMMA.16816.F32.BF16 R68, R204.reuse, R184, R68 ;  /* 0x000000b8cc44723c */ /* 0x050ff00000041844 */
[C---:B------:R-:W-:Y:S01]  /*1cf10*/  HMMA.16816.F32.BF16 R64, R204.reuse, R186, R64 ;  /* 0x000000bacc40723c */ /* 0x040fe20000041840 */
[----:B------:R-:W-:Y:S07]  /*1cf20*/  LDSM.16.M88.4 R184, [R167] ;  /* 0x00000000a7b8783b */ /* 0x000fee0000000200 */
        /* <DEDUP_REMOVED lines=8> */
[----:B------:R1:W-:Y:S07]  /*1cfb0*/  LDSM.16.M88.4 R12, [R166] ;  /* 0x00000000a60c783b */ /* 0x0003ee0000000200 */
[C---:B--2---:R-:W-:Y:S08]  /*1cfc0*/  HMMA.16816.F32.BF16 R32, R204.reuse, R4, R32 ;  /* 0x00000004cc20723c */ /* 0x044ff00000041820 */
[C---:B------:R-:W-:Y:S01]  /*1cfd0*/  HMMA.16816.F32.BF16 R28, R204.reuse, R6, R28 ;  /* 0x00000006cc1c723c */ /* 0x040fe2000004181c */
[----:B------:R-:W2:Y:S07]  /*1cfe0*/  LDSM.16.M88.4 R4, [R3+0x9800] ;  /* 0x009800000304783b */ /* 0x000eae0000000200 */
[----:B------:R-:W-:Y:S01]  /*1cff0*/  HMMA.16816.F32.BF16 R16, R204, R210, R16 ;  /* 0x000000d2cc10723c */ /* 0x000fe20000041810 */
[----:B-1----:R-:W-:-:S05]  /*1d000*/  IMAD.SHL.U32 R166, R44, 0x100, RZ ;  /* 0x000001002ca67824 */ /* 0x002fca00078e00ff */
[----:B------:R-:W-:Y:S02]  /*1d010*/  LOP3.LUT R166, R166, R168, RZ, 0xfc, !PT ;  /* 0x000000a8a6a67212 */ /* 0x000fe400078efcff */
[----:B---3--:R-:W-:Y:S03]  /*1d020*/  HMMA.16816.F32.BF16 R24, R204, R8, R24 ;  /* 0x00000008cc18723c */ /* 0x008fe60000041818 */
[----:B------:R-:W-:-:S05]  /*1d030*/  VIADD R167, R166, 0xfffffef9 ;  /* 0xfffffef9a6a77836 */ /* 0x000fca0000000000 */
[----:B------:R-:W-:Y:S01]  /*1d040*/  HMMA.16816.F32.BF16 R20, R204, R10, R20 ;  /* 0x0000000acc14723c */ /* 0x000fe20000041814 */
[----:B------:R-:W1:Y:S01]  /*1d050*/  LDSM.16.M88.4 R8, [R3+0x2000] ;  /* 0x002000000308783b */ /* 0x000e620000000200 */
[C---:B------:R-:W-:Y:S02]  /*1d060*/  ISETP.GE.AND P3, PT, R167.reuse, R247, PT ;  /* 0x000000f7a700720c */ /* 0x040fe40003f66270 */
[C---:B------:R-:W-:Y:S02]  /*1d070*/  ISETP.GE.AND P5, PT, R167.reuse, R244, PT ;  /* 0x000000f4a700720c */ /* 0x040fe40003fa6270 */
[----:B------:R-:W-:Y:S02]  /*1d080*/  ISETP.GE.AND P6, PT, R167, R245, PT ;  /* 0x000000f5a700720c */ /* 0x000fe40003fc6270 */
[----:B----4-:R-:W-:Y:S01]  /*1d090*/  HMMA.16816.F32.BF16 R16, R184, R178, R16 ;  /* 0x000000b2b810723c */ /* 0x010fe20000041810 */
[----:B------:R-:W-:-:S07]  /*1d0a0*/  IMAD.IADD R178, R166, 0x1, R235 ;  /* 0x00000001a6b27824 */ /* 0x000fce00078e02eb */
[C---:B-----5:R-:W-:Y:S08]  /*1d0b0*/  HMMA.16816.F32.BF16 R172, R184.reuse, R180, R172 ;  /* 0x000000b4b8ac723c */ /* 0x060ff000000418ac */
[----:B------:R-:W-:Y:S01]  /*1d0c0*/  HMMA.16816.F32.BF16 R128, R184, R182, R128 ;  /* 0x000000b6b880723c */ /* 0x000fe20000041880 */
[----:B------:R-:W3:Y:S07]  /*1d0d0*/  LDSM.16.M88.4 R180, [R47+0x2800] ;  /* 0x002800002fb4783b */ /* 0x000eee0000000200 */
[----:B--2---:R-:W-:Y:S01]  /*1d0e0*/  HMMA.16816.F32.BF16 R16, R12, R6, R16 ;  /* 0x000000060c10723c */ /* 0x004fe20000041810 */
[C---:B------:R-:W-:Y:S01]  /*1d0f0*/  IADD3 R6, PT, PT, R243.reuse, 0x107, -R178 ;  /* 0x00000107f3067810 */ /* 0x040fe20007ffe8b2 */
[----:B------:R-:W-:-:S03]  /*1d100*/  VIADD R7, R243, 0x8 ;  /* 0x00000008f3077836 */ /* 0x000fc60000000000 */
[----:B------:R-:W-:Y:S02]  /*1d110*/  IABS R6, R6 ;  /* 0x0000000600067213 */ /* 0x000fe40000000000 */
[C---:B------:R-:W-:Y:S01]  /*1d120*/  IADD3 R179, PT, PT, R7.reuse, 0x1ff, -R178 ;  /* 0x000001ff07b37810 */ /* 0x040fe20007ffe8b2 */
[----:B------:R-:W-:Y:S08]  /*1d130*/  HMMA.16816.F32.BF16 R196, R204, R200, R196 ;  /* 0x000000c8ccc4723c */ /* 0x000ff000000418c4 */
[----:B-1----:R-:W-:Y:S01]  /*1d140*/  HMMA.16816.F32.BF16 R172, R12, R8, R172 ;  /* 0x000000080cac723c */ /* 0x002fe200000418ac */
        /* <DEDUP_REMOVED lines=8> */
[----:B------:R-:W-:Y:S02]  /*1d1d0*/  I2FP.F32.S32 R8, R6 ;  /* 0x0000000600087245 */ /* 0x000fe40000201400 */
[----:B------:R-:W-:-:S02]  /*1d1e0*/  I2FP.F32.S32 R6, R9 ;  /* 0x0000000900067245 */ /* 0x000fc40000201400 */
[----:B------:R-:W-:Y:S01]  /*1d1f0*/  FSEL R17, R17, -INF , P3 ;  /* 0xff80000011117808 */ /* 0x000fe20001800000 */
[----:B------:R-:W-:Y:S01]  /*1d200*/  FFMA.FTZ R19, -R242, R8, R19 ;  /* 0x00000008f2137223 */ /* 0x000fe20000010113 */
[----:B------:R-:W-:Y:S01]  /*1d210*/  VIADD R8, R166, 0xfffffe00 ;  /* 0xfffffe00a6087836 */ /* 0x000fe20000000000 */
[----:B------:R-:W-:Y:S01]  /*1d220*/  ISETP.GE.AND P3, PT, R167, R246, PT ;  /* 0x000000f6a700720c */ /* 0x000fe20003f66270 */
[----:B------:R-:W-:Y:S01]  /*1d230*/  FFMA.FTZ R171, -R242, R6, R172 ;  /* 0x00000006f2ab7223 */ /* 0x000fe200000101ac */
[----:B------:R-:W-:Y:S01]  /*1d240*/  IADD3 R9, PT, PT, R7, 0x200, -R178 ;  /* 0x0000020007097810 */ /* 0x000fe20007ffe8b2 */
[----:B---3--:R-:W-:Y:S01]  /*1d250*/  HMMA.16816.F32.BF16 R124, R184, R180, R124 ;  /* 0x000000b4b87c723c */ /* 0x008fe2000004187c */
[----:B------:R-:W-:Y:S02]  /*1d260*/  FSEL R17, R17, -INF , !P5 ;  /* 0xff80000011117808 */ /* 0x000fe40006800000 */
[----:B------:R-:W-:Y:S02]  /*1d270*/  ISETP.GE.AND P5, PT, R8, R247, PT ;  /* 0x000000f70800720c */ /* 0x000fe40003fa6270 */
[----:B------:R-:W-:-:S02]  /*1d280*/  IABS R9, R9 ;  /* 0x0000000900097213 */ /* 0x000fc40000000000 */
[----:B------:R-:W-:Y:S01]  /*1d290*/  FSEL R6, R19, -INF , P3 ;  /* 0xff80000013067808 */ /* 0x000fe20001800000 */
[----:B------:R-:W-:Y:S01]  /*1d2a0*/  HMMA.16816.F32.BF16 R120, R184, R182, R120 ;  /* 0x000000b6b878723c */ /* 0x000fe20000041878 */
[----:B------:R-:W-:Y:S01]  /*1d2b0*/  FSEL R171, R171, -INF , P5 ;  /* 0xff800000abab7808 */ /* 0x000fe20002800000 */
[----:B------:R-:W-:Y:S01]  /*1d2c0*/  IMAD.MOV.U32 R19, RZ, RZ, R9 ;  /* 0x000000ffff137224 */ /* 0x000fe200078e0009 */
[----:B------:R-:W-:Y:S01]  /*1d2d0*/  FSEL R6, R6, -INF , !P6 ;  /* 0xff80000006067808 */ /* 0x000fe20007000000 */
[----:B------:R-:W-:Y:S01]  /*1d2e0*/  VIADD R182, R166, 0xfffffe11 ;  /* 0xfffffe11a6b67836 */ /* 0x000fe20000000000 */
[C---:B------:R-:W-:Y:S02]  /*1d2f0*/  ISETP.GE.AND P3, PT, R8.reuse, R244, PT ;  /* 0x000000f40800720c */ /* 0x040fe40003f66270 */
[C---:B------:R-:W-:Y:S01]  /*1d300*/  ISETP.GE.AND P6, PT, R8.reuse, R245, PT ;  /* 0x000000f50800720c */ /* 0x040fe20003fc6270 */
[----:B------:R-:W-:Y:S01]  /*1d310*/  HMMA.16816.F32.BF16 R192, R204, R202, R192 ;  /* 0x000000caccc0723c */ /* 0x000fe200000418c0 */
[----:B------:R-:W-:-:S02]  /*1d320*/  ISETP.GE.AND P5, PT, R8, R246, PT ;  /* 0x000000f60800720c */ /* 0x000fc40003fa6270 */
[----:B------:R-:W1:Y:S01]  /*1d330*/  LDSM.16.M88.4 R8, [R3+0x2800] ;  /* 0x002800000308783b */ /* 0x000e620000000200 */
[C-C-:B------:R-:W-:Y:S02]  /*1d340*/  IADD3 R167, PT, PT, R243.reuse, 0x1ff, -R178.reuse ;  /* 0x000001fff3a77810 */ /* 0x140fe40007ffe8b2 */
[----:B------:R-:W-:Y:S02]  /*1d350*/  I2FP.F32.S32 R19, R19 ;  /* 0x0000001300137245 */ /* 0x000fe40000201400 */
[----:B------:R-:W-:Y:S01]  /*1d360*/  IABS R167, R167 ;  /* 0x000000a700a77213 */ /* 0x000fe20000000000 */
[----:B------:R-:W-:Y:S01]  /*1d370*/  HMMA.16816.F32.BF16 R188, R204, R208, R188 ;  /* 0x000000d0ccbc723c */ /* 0x000fe200000418bc */
[----:B------:R-:W-:Y:S01]  /*1d380*/  IADD3 R172, PT, PT, R243, 0x1f8, -R178 ;  /* 0x000001f8f3ac7810 */ /* 0x000fe20007ffe8b2 */
[----:B------:R-:W-:Y:S01]  /*1d390*/  FFMA.FTZ R19, -R242, R19, R174 ;  /* 0x00000013f2137223 */ /* 0x000fe200000101ae */
[----:B------:R-:W-:Y:S01]  /*1d3a0*/  I2FP.F32.S32 R167, R167 ;  /* 0x000000a700a77245 */ /* 0x000fe20000201400 */
[----:B------:R-:W-:Y:S01]  /*1d3b0*/  VIADD R174, R166, 0xfffffe01 ;  /* 0xfffffe01a6ae7836 */ /* 0x000fe20000000000 */
[----:B------:R-:W-:-:S02]  /*1d3c0*/  IABS R172, R172 ;  /* 0x000000ac00ac7213 */ /* 0x000fc40000000000 */
[----:B------:R-:W-:Y:S01]  /*1d3d0*/  FSEL R19, R19, -INF , P5 ;  /* 0xff80000013137808 */ /* 0x000fe20002800000 */
[----:B------:R-:W-:Y:S01]  /*1d3e0*/  FFMA.FTZ R173, -R242, R167, R173 ;  /* 0x000000a7f2ad7223 */ /* 0x000fe200000101ad */
[----:B------:R-:W-:Y:S02]  /*1d3f0*/  FSEL R167, R171, -INF , !P3 ;  /* 0xff800000aba77808 */ /* 0x000fe40005800000 */
[----:B------:R-:W-:Y:S02]  /*1d400*/  ISETP.GE.AND P3, PT, R174, R247, PT ;  /* 0x000000f7ae00720c */ /* 0x000fe40003f66270 */
[----:B------:R-:W-:Y:S02]  /*1d410*/  I2FP.F32.S32 R172, R172 ;  /* 0x000000ac00ac7245 */ /* 0x000fe40000201400 */
[----:B------:R-:W-:Y:S02]  /*1d420*/  IABS R171, R179 ;  /* 0x000000b300ab7213 */ /* 0x000fe40000000000 */
[----:B------:R-:W-:-:S02]  /*1d430*/  FSEL R19, R19, -INF , !P6 ;  /* 0xff80000013137808 */ /* 0x000fc40007000000 */
[----:B------:R-:W-:Y:S01]  /*1d440*/  FSEL R173, R173, -INF , P3 ;  /* 0xff800000adad7808 */ /* 0x000fe20001800000 */
[----:B------:R-:W-:Y:S01]  /*1d450*/  HMMA.16816.F32.BF16 R188, R184, R176, R188 ;  /* 0x000000b0b8bc723c */ /* 0x000fe200000418bc */
[C---:B------:R-:W-:Y:S02]  /*1d460*/  ISETP.GE.AND P5, PT, R174.reuse, R244, PT ;  /* 0x000000f4ae00720c */ /* 0x040fe40003fa6270 */
[C---:B------:R-:W-:Y:S02]  /*1d470*/  ISETP.GE.AND P6, PT, R174.reuse, R245, PT ;  /* 0x000000f5ae00720c */ /* 0x040fe40003fc6270 */
[----:B------:R-:W-:Y:S01]  /*1d480*/  ISETP.GE.AND P3, PT, R174, R246, PT ;  /* 0x000000f6ae00720c */ /* 0x000fe20003f66270 */
[----:B------:R-:W-:Y:S01]  /*1d490*/  FFMA.FTZ R174, -R242, R172, R128 ;  /* 0x000000acf2ae7223 */ /* 0x000fe20000010180 */
[----:B------:R-:W-:Y:S02]  /*1d4a0*/  I2FP.F32.S32 R171, R171 ;  /* 0x000000ab00ab7245 */ /* 0x000fe40000201400 */
[----:B------:R-:W-:-:S02]  /*1d4b0*/  IADD3 R128, PT, PT, R7, 0x1f8, -R178 ;  /* 0x000001f807807810 */ /* 0x000fc40007ffe8b2 */
[----:B------:R-:W-:Y:S01]  /*1d4c0*/  IADD3 R179, PT, PT, R243, 0x1f7, -R178 ;  /* 0x000001f7f3b37810 */ /* 0x000fe20007ffe8b2 */
[----:B------:R-:W-:Y:S01]  /*1d4d0*/  FFMA.FTZ R171, -R242, R171, R175 ;  /* 0x000000abf2ab7223 */ /* 0x000fe200000101af */
[----:B------:R-:W-:Y:S01]  /*1d4e0*/  IABS R128, R128 ;  /* 0x0000008000807213 */ /* 0x000fe20000000000 */
[----:B------:R-:W-:Y:S01]  /*1d4f0*/  VIADD R175, R166, 0xfffffe08 ;  /* 0xfffffe08a6af7836 */ /* 0x000fe20000000000 */
[----:B------:R-:W-:Y:S01]  /*1d500*/  FSEL R172, R173, -INF , !P5 ;  /* 0xff800000adac7808 */ /* 0x000fe20006800000 */
[C---:B-1----:R-:W-:Y:S01]  /*1d510*/  HMMA.16816.F32.BF16 R124, R12.reuse, R8, R124 ;  /* 0x000000080c7c723c */ /* 0x042fe2000004187c */
[----:B------:R-:W-:Y:S02]  /*1d520*/  I2FP.F32.S32 R128, R128 ;  /* 0x0000008000807245 */ /* 0x000fe40000201400 */
[----:B------:R-:W-:Y:S02]  /*1d530*/  IABS R173, R179 ;  /* 0x000000b300ad7213 */ /* 0x000fe40000000000 */
[----:B------:R-:W-:Y:S01]  /*1d540*/  ISETP.GE.AND P5, PT, R175, R247, PT ;  /* 0x000000f7af00720c */ /* 0x000fe20003fa6270 */
[----:B------:R-:W-:Y:S01]  /*1d550*/  FFMA.FTZ R130, -R242, R128, R130 ;  /* 0x00000080f2827223 */ /* 0x000fe20000010182 */
[----:B------:R-:W-:Y:S01]  /*1d560*/  IADD3 R9, PT, PT, R7, 0x1f7, -R178 ;  /* 0x000001f707097810 */ /* 0x000fe20007ffe8b2 */
[----:B------:R-:W-:Y:S01]  /*1d570*/  VIADD R128, R166, 0xfffffe09 ;  /* 0xfffffe09a6807836 */ /* 0x000fe20000000000 */
[----:B------:R-:W-:Y:S01]  /*1d580*/  FSEL R171, R171, -INF , P3 ;  /* 0xff800000abab7808 */ /* 0x000fe20001800000 */
[----:B------:R-:W-:Y:S01]  /*1d590*/  HMMA.16816.F32.BF16 R120, R12, R10, R120 ;  /* 0x0000000a0c78723c */ /* 0x000fe20000041878 */
[----:B------:R-:W-:-:S02]  /*1d5a0*/  I2FP.F32.S32 R173, R173 ;  /* 0x000000ad00ad7245 */ /* 0x000fc40000201400 */
[C---:B------:R-:W-:Y:S02]  /*1d5b0*/  ISETP.GE.AND P3, PT, R175.reuse, R244, PT ;  /* 0x000000f4af00720c */ /* 0x040fe40003f66270 */
[----:B------:R-:W-:Y:S01]  /*1d5c0*/  FSEL R174, R174, -INF , P5 ;  /* 0xff800000aeae7808 */ /* 0x000fe20002800000 */
[----:B------:R-:W-:Y:S01]  /*1d5d0*/  FFMA.FTZ R129, -R242, R173, R129 ;  /* 0x000000adf2817223 */ /* 0x000fe20000010181 */
[----:B------:R-:W-:Y:S01]  /*1d5e0*/  ISETP.GE.AND P5, PT, R175, R246, PT ;  /* 0x000000f6af00720c */ /* 0x000fe20003fa6270 */
[----:B------:R-:W-:Y:S01]  /*1d5f0*/  HMMA.16816.F32.BF16 R188, R12, R4, R188 ;  /* 0x000000040cbc723c */ /* 0x000fe200000418bc */
[----:B------:R-:W-:Y:S02]  /*1d600*/  IABS R9, R9 ;  /* 0x0000000900097213 */ /* 0x000fe40000000000 */
[----:B------:R-:W-:Y:S02]  /*1d610*/  FSEL R171, R171, -INF , !P6 ;  /* 0xff800000abab7808 */ /* 0x000fe40007000000 */
[----:B------:R-:W-:-:S02]  /*1d620*/  FSEL R174, R174, -INF , !P3 ;  /* 0xff800000aeae7808 */ /* 0x000fc40005800000 */
[----:B------:R-:W-:Y:S02]  /*1d630*/  ISETP.GE.AND P6, PT, R175, R245, PT ;  /* 0x000000f5af00720c */ /* 0x000fe40003fc6270 */
[----:B------:R-:W-:Y:S02]  /*1d640*/  ISETP.GE.AND P3, PT, R128, R247, PT ;  /* 0x000000f78000720c */ /* 0x000fe40003f66270 */
[----:B------:R-:W-:Y:S02]  /*1d650*/  FSEL R130, R130, -INF , P5 ;  /* 0xff80000082827808 */ /* 0x000fe40002800000 */
[----:B------:R-:W-:Y:S02]  /*1d660*/  I2FP.F32.S32 R9, R9 ;  /* 0x0000000900097245 */ /* 0x000fe40000201400 */
[----:B------:R-:W-:Y:S02]  /*1d670*/  IADD3 R8, PT, PT, R243, 0x1f0, -R178 ;  /* 0x000001f0f3087810 */ /* 0x000fe40007ffe8b2 */
[----:B------:R-:W-:Y:S01]  /*1d680*/  FSEL R173, R130, -INF , !P6 ;  /* 0xff80000082ad7808 */ /* 0x000fe20007000000 */
[----:B------:R-:W-:Y:S01]  /*1d690*/  FFMA.FTZ R9, -R242, R9, R131 ;  /* 0x00000009f2097223 */ /* 0x000fe20000010183 */
[----:B------:R-:W-:-:S02]  /*1d6a0*/  FSEL R175, R129, -INF , P3 ;  /* 0xff80000081af7808 */ /* 0x000fc40001800000 */
[----:B------:R-:W-:Y:S02]  /*1d6b0*/  IABS R8, R8 ;  /* 0x0000000800087213 */ /* 0x000fe40000000000 */
[C---:B------:R-:W-:Y:S02]  /*1d6c0*/  ISETP.GE.AND P5, PT, R128.reuse, R244, PT ;  /* 0x000000f48000720c */ /* 0x040fe40003fa6270 */
[C---:B------:R-:W-:Y:S02]  /*1d6d0*/  ISETP.GE.AND P6, PT, R128.reuse, R245, PT ;  /* 0x000000f58000720c */ /* 0x040fe40003fc6270 */
[----:B------:R-:W-:Y:S02]  /*1d6e0*/  ISETP.GE.AND P3, PT, R128, R246, PT ;  /* 0x000000f68000720c */ /* 0x000fe40003f66270 */
[----:B------:R-:W1:Y:S01]  /*1d6f0*/  LDSM.16.M88.4 R128, [R47+0x3000] ;  /* 0x003000002f80783b */ /* 0x000e620000000200 */
[----:B------:R-:W-:Y:S02]  /*1d700*/  I2FP.F32.S32 R8, R8 ;  /* 0x0000000800087245 */ /* 0x000fe40000201400 */
[----:B------:R-:W-:-:S02]  /*1d710*/  IADD3 R180, PT, PT, R243, 0x1ef, -R178 ;  /* 0x000001eff3b47810 */ /* 0x000fc40007ffe8b2 */
[----:B------:R-:W-:Y:S01]  /*1d720*/  IADD3 R179, PT, PT, R7, 0x1f0, -R178 ;  /* 0x000001f007b37810 */ /* 0x000fe20007ffe8b2 */
[----:B------:R-:W-:Y:S01]  /*1d730*/  FFMA.FTZ R181, -R242, R8, R124 ;  /* 0x00000008f2b57223 */ /* 0x000fe2000001017c */
[----:B------:R-:W-:Y:S01]  /*1d740*/  VIADD R8, R166, 0xfffffe10 ;  /* 0xfffffe10a6087836 */ /* 0x000fe20000000000 */
[----:B------:R-:W-:Y:S02]  /*1d750*/  FSEL R175, R175, -INF , !P5 ;  /* 0xff800000afaf7808 */ /* 0x000fe40006800000 */
[----:B------:R-:W-:Y:S02]  /*1d760*/  IABS R180, R180 ;  /* 0x000000b400b47213 */ /* 0x000fe40000000000 */
[----:B------:R-:W-:Y:S02]  /*1d770*/  ISETP.GE.AND P5, PT, R8, R247, PT ;  /* 0x000000f70800720c */ /* 0x000fe40003fa6270 */
[----:B------:R-:W-:Y:S02]  /*1d780*/  FSEL R9, R9, -INF , P3 ;  /* 0xff80000009097808 */ /* 0x000fe40001800000 */
[----:B------:R-:W-:-:S02]  /*1d790*/  IABS R179, R179 ;  /* 0x000000b300b37213 */ /* 0x000fc40000000000 */
[----:B------:R-:W-:Y:S02]  /*1d7a0*/  I2FP.F32.S32 R180, R180 ;  /* 0x000000b400b47245 */ /* 0x000fe40000201400 */
[----:B------:R-:W-:Y:S02]  /*1d7b0*/  FSEL R124, R9, -INF , !P6 ;  /* 0xff800000097c7808 */ /* 0x000fe40007000000 */
[----:B------:R-:W-:Y:S01]  /*1d7c0*/  FSEL R181, R181, -INF , P5 ;  /* 0xff800000b5b57808 */ /* 0x000fe20002800000 */
[----:B------:R-:W-:Y:S01]  /*1d7d0*/  FFMA.FTZ R183, -R242, R180, R125 ;  /* 0x000000b4f2b77223 */ /* 0x000fe2000001017d */
[C---:B------:R-:W-:Y:S02]  /*1d7e0*/  ISETP.GE.AND P3, PT, R8.reuse, R244, PT ;  /* 0x000000f40800720c */ /* 0x040fe40003f66270 */
[C---:B------:R-:W-:Y:S02]  /*1d7f0*/  ISETP.GE.AND P6, PT, R8.reuse, R245, PT ;  /* 0x000000f50800720c */ /* 0x040fe40003fc6270 */
[----:B------:R-:W-:-:S02]  /*1d800*/  ISETP.GE.AND P5, PT, R8, R246, PT ;  /* 0x000000f60800720c */ /* 0x000fc40003fa6270 */
[----:B------:R-:W-:Y:S01]  /*1d810*/  I2FP.F32.S32 R179, R179 ;  /* 0x000000b300b37245 */ /* 0x000fe20000201400 */
[----:B------:R-:W2:Y:S01]  /*1d820*/  LDSM.16.M88.4 R8, [R3+0x3000] ;  /* 0x003000000308783b */ /* 0x000ea20000000200 */
[--C-:B------:R-:W-:Y:S02]  /*1d830*/  IADD3 R125, PT, PT, R7, 0x1ef, -R178.reuse ;  /* 0x000001ef077d7810 */ /* 0x100fe40007ffe8b2 */
[----:B------:R-:W-:Y:S01]  /*1d840*/  IADD3 R180, PT, PT, R243, 0x1e8, -R178 ;  /* 0x000001e8f3b47810 */ /* 0x000fe20007ffe8b2 */
[----:B------:R-:W-:Y:S01]  /*1d850*/  FFMA.FTZ R179, -R242, R179, R126 ;  /* 0x000000b3f2b37223 */ /* 0x000fe2000001017e */
[----:B------:R-:W-:Y:S02]  /*1d860*/  FSEL R126, R181, -INF , !P3 ;  /* 0xff800000b57e7808 */ /* 0x000fe40005800000 */
[----:B------:R-:W-:Y:S02]  /*1d870*/  IABS R181, R125 ;  /* 0x0000007d00b57213 */ /* 0x000fe40000000000 */
[----:B------:R-:W-:Y:S01]  /*1d880*/  FSEL R125, R179, -INF , P5 ;  /* 0xff800000b37d7808 */ /* 0x000fe20002800000 */
[----:B-1----:R-:W-:Y:S01]  /*1d890*/  HMMA.16816.F32.BF16 R116, R184, R128, R116 ;  /* 0x00000080b874723c */ /* 0x002fe20000041874 */
[----:B------:R-:W-:Y:S01]  /*1d8a0*/  IABS R180, R180 ;  /* 0x000000b400b47213 */ /* 0x000fe20000000000 */
[----:B------:R-:W-:Y:S01]  /*1d8b0*/  IMAD.MOV.U32 R179, RZ, RZ, R181 ;  /* 0x000000ffffb37224 */ /* 0x000fe200078e00b5 */
[----:B------:R-:W-:-:S02]  /*1d8c0*/  ISETP.GE.AND P3, PT, R182, R247, PT ;  /* 0x000000f7b600720c */ /* 0x000fc40003f66270 */
[----:B------:R-:W-:Y:S02]  /*1d8d0*/  I2FP.F32.S32 R180, R180 ;  /* 0x000000b400b47245 */ /* 0x000fe40000201400 */
[----:B------:R-:W-:Y:S01]  /*1d8e0*/  I2FP.F32.S32 R179, R179 ;  /* 0x000000b300b37245 */ /* 0x000fe20000201400 */
[----:B------:R-:W-:Y:S01]  /*1d8f0*/  HMMA.16816.F32.BF16 R112, R184, R130, R112 ;  /* 0x00000082b870723c */ /* 0x000fe20000041870 */
[----:B------:R-:W-:Y:S02]  /*1d900*/  ISETP.GE.AND P5, PT, R182, R244, PT ;  /* 0x000000f4b600720c */ /* 0x000fe40003fa6270 */
[----:B------:R-:W-:Y:S01]  /*1d910*/  FSEL R181, R183, -INF , P3 ;  /* 0xff800000b7b57808 */ /* 0x000fe20001800000 */
[C---:B------:R-:W-:Y:S01]  /*1d920*/  FFMA.FTZ R127, -R242.reuse, R179, R127 ;  /* 0x000000b3f27f7223 */ /* 0x040fe2000001017f */
[----:B------:R-:W-:Y:S01]  /*1d930*/  FFMA.FTZ R179, -R242, R180, R120 ;  /* 0x000000b4f2b37223 */ /* 0x000fe20000010178 */
[--C-:B------:R-:W-:Y:S01]  /*1d940*/  IADD3 R120, PT, PT, R7, 0x1e8, -R178.reuse ;  /* 0x000001e807787810 */ /* 0x100fe20007ffe8b2 */
[----:B------:R-:W-:Y:S01]  /*1d950*/  VIADD R180, R166, 0xfffffe18 ;  /* 0xfffffe18a6b47836 */ /* 0x000fe20000000000 */
[----:B------:R-:W-:-:S02]  /*1d960*/  IADD3 R129, PT, PT, R243, 0x1e7, -R178 ;  /* 0x000001e7f3817810 */ /* 0x000fc40007ffe8b2 */
[----:B------:R-:W-:Y:S02]  /*1d970*/  IABS R120, R120 ;  /* 0x0000007800787213 */ /* 0x000fe40000000000 */
[----:B------:R-:W-:Y:S02]  /*1d980*/  FSEL R128, R181, -INF , !P5 ;  /* 0xff800000b5807808 */ /* 0x000fe40006800000 */
[----:B------:R-:W-:Y:S02]  /*1d990*/  I2FP.F32.S32 R120, R120 ;  /* 0x0000007800787245 */ /* 0x000fe40000201400 */
[----:B------:R-:W-:Y:S02]  /*1d9a0*/  IABS R129, R129 ;  /* 0x0000008100817213 */ /* 0x000fe40000000000 */
[----:B------:R-:W-:Y:S01]  /*1d9b0*/  ISETP.GE.AND P5, PT, R180, R247, PT ;  /* 0x000000f7b400720c */ /* 0x000fe20003fa6270 */
[----:B------:R-:W-:Y:S01]  /*1d9c0*/  FFMA.FTZ R120, -R242, R120, R122 ;  /* 0x00000078f2787223 */ /* 0x000fe2000001017a */
[----:B------:R-:W-:-:S02]  /*1d9d0*/  IADD3 R122, PT, PT, R7, 0x1e7, -R178 ;  /* 0x000001e7077a7810 */ /* 0x000fc40007ffe8b2 */
[----:B------:R-:W-:Y:S01]  /*1d9e0*/  I2FP.F32.S32 R129, R129 ;  /* 0x0000008100817245 */ /* 0x000fe20000201400 */
[C---:B--2---:R-:W-:Y:S01]  /*1d9f0*/  HMMA.16816.F32.BF16 R116, R12.reuse, R8, R116 ;  /* 0x000000080c74723c */ /* 0x044fe20000041874 */
[----:B------:R-:W-:Y:S02]  /*1da00*/  FSEL R179, R179, -INF , P5 ;  /* 0xff800000b3b37808 */ /* 0x000fe40002800000 */
[-C--:B------:R-:W-:Y:S01]  /*1da10*/  ISETP.GE.AND P3, PT, R182, R246.reuse, PT ;  /* 0x000000f6b600720c */ /* 0x080fe20003f66270 */
[----:B------:R-:W-:Y:S01]  /*1da20*/  FFMA.FTZ R9, -R242, R129, R121 ;  /* 0x00000081f2097223 */ /* 0x000fe20000010179 */
[----:B------:R-:W-:Y:S01]  /*1da30*/  ISETP.GE.AND P5, PT, R180, R246, PT ;  /* 0x000000f6b400720c */ /* 0x000fe20003fa6270 */
[----:B------:R-:W-:Y:S01]  /*1da40*/  VIADD R121, R166, 0xfffffe19 ;  /* 0xfffffe19a6797836 */ /* 0x000fe20000000000 */
[----:B------:R-:W-:Y:S01]  /*1da50*/  IABS R122, R122 ;  /* 0x0000007a007a7213 */ /* 0x000fe20000000000 */
[----:B------:R-:W-:Y:S01]  /*1da60*/  HMMA.16816.F32.BF16 R112, R12, R10, R112 ;  /* 0x0000000a0c70723c */ /* 0x000fe20000041870 */
[----:B------:R-:W-:-:S02]  /*1da70*/  FSEL R125, R125, -INF , !P6 ;  /* 0xff8000007d7d7808 */ /* 0x000fc40007000000 */
[----:B------:R-:W-:Y:S02]  /*1da80*/  FSEL R127, R127, -INF , P3 ;  /* 0xff8000007f7f7808 */ /* 0x000fe40001800000 */
[----:B------:R-:W-:Y:S02]  /*1da90*/  IADD3 R8, PT, PT, R243, 0x1e0, -R178 ;  /* 0x000001e0f3087810 */ /* 0x000fe40007ffe8b2 */
[----:B------:R-:W-:Y:S01]  /*1daa0*/  FSEL R129, R120, -INF , P5 ;  /* 0xff80000078817808 */ /* 0x000fe20002800000 */
[----:B------:R-:W-:Y:S01]  /*1dab0*/  IMAD.MOV.U32 R120, RZ, RZ, R122 ;  /* 0x000000ffff787224 */ /* 0x000fe200078e007a */
[----:B------:R-:W-:Y:S01]  /*1dac0*/  ISETP.GE.AND P6, PT, R182, R245, PT ;  /* 0x000000f5b600720c */ /* 0x000fe20003fc6270 */
[----:B------:R-:W-:Y:S01]  /*1dad0*/  VIADD R182, R166, 0xfffffe21 ;  /* 0xfffffe21a6b67836 */ /* 0x000fe20000000000 */
[----:B------:R-:W-:Y:S02]  /*1dae0*/  ISETP.GE.AND P3, PT, R180, R244, PT ;  /* 0x000000f4b400720c */ /* 0x000fe40003f66270 */
[----:B------:R-:W-:-:S02]  /*1daf0*/  IABS R8, R8 ;  /* 0x0000000800087213 */ /* 0x000fc40000000000 */
[----:B------:R-:W-:Y:S02]  /*1db00*/  FSEL R127, R127, -INF , !P6 ;  /* 0xff8000007f7f7808 */ /* 0x000fe40007000000 */
[----:B------:R-:W-:Y:S02]  /*1db10*/  FSEL R179, R179, -INF , !P3 ;  /* 0xff800000b3b37808 */ /* 0x000fe40005800000 */
[----:B------:R-:W-:Y:S02]  /*1db20*/  ISETP.GE.AND P6, PT, R180, R245, PT ;  /* 0x000000f5b400720c */ /* 0x000fe40003fc6270 */
[----:B------:R-:W-:Y:S02]  /*1db30*/  ISETP.GE.AND P3, PT, R121, R247, PT ;  /* 0x000000f77900720c */ /* 0x000fe40003f66270 */
[----:B------:R-:W-:Y:S02]  /*1db40*/  I2FP.F32.S32 R120, R120 ;  /* 0x0000007800787245 */ /* 0x000fe40000201400 */
[----:B------:R-:W-:-:S02]  /*1db50*/  I2FP.F32.S32 R8, R8 ;  /* 0x0000000800087245 */ /* 0x000fc40000201400 */
[----:B------:R-:W-:Y:S01]  /*1db60*/  FSEL R129, R129, -INF , !P6 ;  /* 0xff80000081817808 */ /* 0x000fe20007000000 */
[C---:B------:R-:W-:Y:S01]  /*1db70*/  FFMA.FTZ R131, -R242.reuse, R120, R123 ;  /* 0x00000078f2837223 */ /* 0x040fe2000001017b */
[----:B------:R-:W-:Y:S01]  /*1db80*/  FSEL R9, R9, -INF , P3 ;  /* 0xff80000009097808 */ /* 0x000fe20001800000 */
[----:B------:R-:W-:Y:S01]  /*1db90*/  FFMA.FTZ R181, -R242, R8, R116 ;  /* 0x00000008f2b57223 */ /* 0x000fe20000010174 */
[C---:B------:R-:W-:Y:S01]  /*1dba0*/  ISETP.GE.AND P5, PT, R121.reuse, R244, PT ;  /* 0x000000f47900720c */ /* 0x040fe20003fa6270 */
[----:B------:R-:W-:Y:S01]  /*1dbb0*/  VIADD R8, R166, 0xfffffe20 ;  /* 0xfffffe20a6087836 */ /* 0x000fe20000000000 */
[C---:B------:R-:W-:Y:S02]  /*1dbc0*/  ISETP.GE.AND P6, PT, R121.reuse, R245, PT ;  /* 0x000000f57900720c */ /* 0x040fe40003fc6270 */
[----:B------:R-:W-:Y:S02]  /*1dbd0*/  ISETP.GE.AND P3, PT, R121, R246, PT ;  /* 0x000000f67900720c */ /* 0x000fe40003f66270 */
[----:B------:R-:W1:Y:S01]  /*1dbe0*/  LDSM.16.M88.4 R120, [R47+0x3800] ;  /* 0x003800002f78783b */ /* 0x000e620000000200 */
[----:B------:R-:W-:-:S02]  /*1dbf0*/  IADD3 R116, PT, PT, R7, 0x1e0, -R178 ;  /* 0x000001e007747810 */ /* 0x000fc40007ffe8b2 */
[----:B------:R-:W-:Y:S02]  /*1dc00*/  IADD3 R180, PT, PT, R243, 0x1df, -R178 ;  /* 0x000001dff3b47810 */ /* 0x000fe40007ffe8b2 */
[----:B------:R-:W-:Y:S02]  /*1dc10*/  FSEL R130, R9, -INF , !P5 ;  /* 0xff80000009827808 */ /* 0x000fe40006800000 */
[----:B------:R-:W-:Y:S02]  /*1dc20*/  IABS R9, R116 ;  /* 0x0000007400097213 */ /* 0x000fe40000000000 */
[----:B------:R-:W-:Y:S02]  /*1dc30*/  IABS R180, R180 ;  /* 0x000000b400b47213 */ /* 0x000fe40000000000 */
[----:B------:R-:W-:Y:S01]  /*1dc40*/  FSEL R116, R131, -INF , P3 ;  /* 0xff80000083747808 */ /* 0x000fe20001800000 */
[----:B------:R-:W-:Y:S01]  /*1dc50*/  IMAD.MOV.U32 R131, RZ, RZ, R9 ;  /* 0x000000ffff837224 */ /* 0x000fe200078e0009 */
[----:B------:R-:W-:-:S02]  /*1dc60*/  I2FP.F32.S32 R180, R180 ;  /* 0x000000b400b47245 */ /* 0x000fc40000201400 */
[----:B------:R-:W-:Y:S02]  /*1dc70*/  ISETP.GE.AND P5, PT, R8, R247, PT ;  /* 0x000000f70800720c */ /* 0x000fe40003fa6270 */
[----:B------:R-:W-:Y:S01]  /*1dc80*/  I2FP.F32.S32 R131, R131 ;  /* 0x0000008300837245 */ /* 0x000fe20000201400 */
[----:B------:R-:W-:Y:S01]  /*1dc90*/  FFMA.FTZ R183, -R242, R180, R117 ;  /* 0x000000b4f2b77223 */ /* 0x000fe20000010175 */
[----:B------:R-:W-:Y:S02]  /*1dca0*/  ISETP.GE.AND P3, PT, R8, R244, PT ;  /* 0x000000f40800720c */ /* 0x000fe40003f66270 */
[----:B------:R-:W-:Y:S01]  /*1dcb0*/  FSEL R116, R116, -INF , !P6 ;  /* 0xff80000074747808 */ /* 0x000fe20007000000 */
[----:B------:R-:W-:Y:S01]  /*1dcc0*/  FFMA.FTZ R131, -R242, R131, R118 ;  /* 0x00000083f2837223 */ /* 0x000fe20000010176 */
[----:B------:R-:W-:Y:S02]  /*1dcd0*/  FSEL R181, R181, -INF , P5 ;  /* 0xff800000b5b57808 */ /* 0x000fe40002800000 */
[----:B------:R-:W-:-:S02]  /*1dce0*/  ISETP.GE.AND P6, PT, R8, R245, PT ;  /* 0x000000f50800720c */ /* 0x000fc40003fc6270 */
[----:B------:R-:W-:Y:S02]  /*1dcf0*/  ISETP.GE.AND P5, PT, R8, R246, PT ;  /* 0x000000f60800720c */ /* 0x000fe40003fa6270 */
[--C-:B------:R-:W-:Y:S01]  /*1dd00*/  IADD3 R117, PT, PT, R7, 0x1df, -R178.reuse ;  /* 0x000001df07757810 */ /* 0x100fe20007ffe8b2 */
[----:B------:R-:W2:Y:S01]  /*1dd10*/  LDSM.16.M88.4 R8, [R3+0x3800] ;  /* 0x003800000308783b */ /* 0x000ea20000000200 */
[----:B------:R-:W-:Y:S02]  /*1dd20*/  FSEL R118, R181, -INF , !P3 ;  /* 0xff800000b5767808 */ /* 0x000fe40005800000 */
[----:B------:R-:W-:Y:S02]  /*1dd30*/  IABS R181, R117 ;  /* 0x0000007500b57213 */ /* 0x000fe40000000000 */
[----:B------:R-:W-:Y:S02]  /*1dd40*/  IADD3 R180, PT, PT, R243, 0x1d8, -R178 ;  /* 0x000001d8f3b47810 */ /* 0x000fe40007ffe8b2 */
[----:B------:R-:W-:Y:S01]  /*1dd50*/  FSEL R117, R131, -INF , P5 ;  /* 0xff80000083757808 */ /* 0x000fe20002800000 */
[----:B------:R-:W-:Y:S01]  /*1dd60*/  IMAD.MOV.U32 R131, RZ, RZ, R181 ;  /* 0x000000ffff837224 */ /* 0x000fe200078e00b5 */
[----:B------:R-:W-:Y:S01]  /*1dd70*/  IABS R180, R180 ;  /* 0x000000b400b47213 */ /* 0x000fe20000000000 */
[----:B-1----:R-:W-:Y:S01]  /*1dd80*/  HMMA.16816.F32.BF16 R108, R184, R120, R108 ;  /* 0x00000078b86c723c */ /* 0x002fe2000004186c */
[----:B------:R-:W-:-:S02]  /*1dd90*/  ISETP.GE.AND P3, PT, R182, R247, PT ;  /* 0x000000f7b600720c */ /* 0x000fc40003f66270 */
[----:B------:R-:W-:Y:S02]  /*1dda0*/  I2FP.F32.S32 R131, R131 ;  /* 0x0000008300837245 */ /* 0x000fe40000201400 */
[----:B------:R-:W-:Y:S02]  /*1ddb0*/  I2FP.F32.S32 R180, R180 ;  /* 0x000000b400b47245 */ /* 0x000fe40000201400 */
[----:B------:R-:W-:Y:S01]  /*1ddc0*/  ISETP.GE.AND P5, PT, R182, R244, PT ;  /* 0x000000f4b600720c */ /* 0x000fe20003fa6270 */
[C---:B------:R-:W-:Y:S01]  /*1ddd0*/  FFMA.FTZ R119, -R242.reuse, R131, R119 ;  /* 0x00000083f2777223 */ /* 0x040fe20000010177 */
[----:B------:R-:W-:Y:S01]  /*1dde0*/  FSEL R181, R183, -INF , P3 ;  /* 0xff800000b7b57808 */ /* 0x000fe20001800000 */
[----:B------:R-:W-:Y:S01]  /*1ddf0*/  FFMA.FTZ R131, -R242, R180, R112 ;  /* 0x000000b4f2837223 */ /* 0x000fe20000010170 */
[--C-:B------:R-:W-:Y:S01]  /*1de00*/  IADD3 R112, PT, PT, R7, 0x1d8, -R178.reuse ;  /* 0x000001d807707810 */ /* 0x100fe20007ffe8b2 */
[----:B------:R-:W-:Y:S01]  /*1de10*/  VIADD R180, R166, 0xfffffe28 ;  /* 0xfffffe28a6b47836 */ /* 0x000fe20000000000 */
[----:B------:R-:W-:Y:S01]  /*1de20*/  IADD3 R121, PT, PT, R243, 0x1d7, -R178 ;  /* 0x000001d7f3797810 */ /* 0x000fe20007ffe8b2 */
[----:B------:R-:W-:Y:S01]  /*1de30*/  HMMA.16816.F32.BF16 R104, R184, R122, R104 ;  /* 0x0000007ab868723c */ /* 0x000fe20000041868 */
[----:B------:R-:W-:-:S02]  /*1de40*/  IABS R112, R112 ;  /* 0x0000007000707213 */ /* 0x000fc40000000000 */
[----:B------:R-:W-:Y:S02]  /*1de50*/  FSEL R120, R181, -INF , !P5 ;  /* 0xff800000b5787808 */ /* 0x000fe40006800000 */
[----:B------:R-:W-:Y:S02]  /*1de60*/  I2FP.F32.S32 R112, R112 ;  /* 0x0000007000707245 */ /* 0x000fe40000201400 */
[----:B------:R-:W-:Y:S02]  /*1de70*/  IABS R121, R121 ;  /* 0x0000007900797213 */ /* 0x000fe40000000000 */
[----:B------:R-:W-:Y:S01]  /*1de80*/  ISETP.GE.AND P5, PT, R180, R247, PT ;  /* 0x000000f7b400720c */ /* 0x000fe20003fa6270 */
[----:B------:R-:W-:Y:S01]  /*1de90*/  FFMA.FTZ R112, -R242, R112, R114 ;  /* 0x00000070f2707223 */ /* 0x000fe20000010172 */
[----:B------:R-:W-:Y:S02]  /*1dea0*/  IADD3 R114, PT, PT, R7, 0x1d7, -R178 ;  /* 0x000001d707727810 */ /* 0x000fe40007ffe8b2 */
[----:B------:R-:W-:-:S02]  /*1deb0*/  I2FP.F32.S32 R121, R121 ;  /* 0x0000007900797245 */ /* 0x000fc40000201400 */
[----:B------:R-:W-:Y:S01]  /*1dec0*/  FSEL R131, R131, -INF , P5 ;  /* 0xff80000083837808 */ /* 0x000fe20002800000 */
[C---:B--2---:R-:W-:Y:S01]  /*1ded0*/  HMMA.16816.F32.BF16 R108, R12.reuse, R8, R108 ;  /* 0x000000080c6c723c */ /* 0x044fe2000004186c */
[-C--:B------:R-:W-:Y:S01]  /*1dee0*/  ISETP.GE.AND P3, PT, R182, R246.reuse, PT ;  /* 0x000000f6b600720c */ /* 0x080fe20003f66270 */
[----:B------:R-:W-:Y:S01]  /*1def0*/  FFMA.FTZ R9, -R242, R121, R113 ;  /* 0x00000079f2097223 */ /* 0x000fe20000010171 */
[----:B------:R-:W-:Y:S01]  /*1df00*/  ISETP.GE.AND P5, PT, R180, R246, PT ;  /* 0x000000f6b400720c */ /* 0x000fe20003fa6270 */
[----:B------:R-:W-:Y:S01]  /*1df10*/  VIADD R113, R166, 0xfffffe29 ;  /* 0xfffffe29a6717836 */ /* 0x000fe20000000000 */
[----:B------:R-:W-:Y:S02]  /*1df20*/  IABS R114, R114 ;  /* 0x0000007200727213 */ /* 0x000fe40000000000 */
[----:B------:R-:W-:Y:S01]  /*1df30*/  FSEL R117, R117, -INF , !P6 ;  /* 0xff80000075757808 */ /* 0x000fe20007000000 */
[----:B------:R-:W-:Y:S01]  /*1df40*/  HMMA.16816.F32.BF16 R104, R12, R10, R104 ;  /* 0x0000000a0c68723c */ /* 0x000fe20000041868 */
[----:B------:R-:W-:-:S02]  /*1df50*/  FSEL R119, R119, -INF , P3 ;  /* 0xff80000077777808 */ /* 0x000fc40001800000 */
[----:B------:R-:W-:Y:S01]  /*1df60*/  FSEL R121, R112, -INF , P5 ;  /* 0xff80000070797808 */ /* 0x000fe20002800000 */
[----:B------:R-:W-:Y:S01]  /*1df70*/  IMAD.MOV.U32 R112, RZ, RZ, R114 ;  /* 0x000000ffff707224 */ /* 0x000fe200078e0072 */
[----:B------:R-:W-:Y:S01]  /*1df80*/  ISETP.GE.AND P6, PT, R182, R245, PT ;  /* 0x000000f5b600720c */ /* 0x000fe20003fc6270 */
[----:B------:R-:W-:Y:S01]  /*1df90*/  VIADD R182, R166, 0xfffffe31 ;  /* 0xfffffe31a6b67836 */ /* 0x000fe20000000000 */
[----:B------:R-:W-:Y:S02]  /*1dfa0*/  ISETP.GE.AND P3, PT, R180, R244, PT ;  /* 0x000000f4b400720c */ /* 0x000fe40003f66270 */
[----:B------:R-:W-:Y:S02]  /*1dfb0*/  IADD3 R8, PT, PT, R243, 0x1d0, -R178 ;  /* 0x000001d0f3087810 */ /* 0x000fe40007ffe8b2 */
[----:B------:R-:W-:Y:S02]  /*1dfc0*/  FSEL R119, R119, -INF , !P6 ;  /* 0xff80000077777808 */ /* 0x000fe40007000000 */
[----:B------:R-:W-:-:S02]  /*1dfd0*/  FSEL R131, R131, -INF , !P3 ;  /* 0xff80000083837808 */ /* 0x000fc40005800000 */
[----:B------:R-:W-:Y:S02]  /*1dfe0*/  ISETP.GE.AND P6, PT, R180, R245, PT ;  /* 0x000000f5b400720c */ /* 0x000fe40003fc6270 */
[----:B------:R-:W-:Y:S02]  /*1dff0*/  ISETP.GE.AND P3, PT, R113, R247, PT ;  /* 0x000000f77100720c */ /* 0x000fe40003f66270 */
[----:B------:R-:W-:Y:S02]  /*1e000*/  I2FP.F32.S32 R112, R112 ;  /* 0x0000007000707245 */ /* 0x000fe40000201400 */
[----:B------:R-:W-:Y:S02]  /*1e010*/  IABS R8, R8 ;  /* 0x0000000800087213 */ /* 0x000fe40000000000 */
[----:B------:R-:W-:Y:S01]  /*1e020*/  FSEL R121, R121, -INF , !P6 ;  /* 0xff80000079797808 */ /* 0x000fe20007000000 */
[----:B------:R-:W-:Y:S01]  /*1e030*/  FFMA.FTZ R123, -R242, R112, R115 ;  /* 0x00000070f27b7223 */ /* 0x000fe20000010173 */
[----:B------:R-:W-:-:S02]  /*1e040*/  FSEL R9, R9, -INF , P3 ;  /* 0xff80000009097808 */ /* 0x000fc40001800000 */
[C---:B------:R-:W-:Y:S02]  /*1e050*/  ISETP.GE.AND P5, PT, R113.reuse, R244, PT ;  /* 0x000000f47100720c */ /* 0x040fe40003fa6270 */
[C---:B------:R-:W-:Y:S02]  /*1e060*/  ISETP.GE.AND P6, PT, R113.reuse, R245, PT ;  /* 0x000000f57100720c */ /* 0x040fe40003fc6270 */
[----:B------:R-:W-:Y:S02]  /*1e070*/  ISETP.GE.AND P3, PT, R113, R246, PT ;  /* 0x000000f67100720c */ /* 0x000fe40003f66270 */
[----:B------:R-:W-:Y:S01]  /*1e080*/  I2FP.F32.S32 R8, R8 ;  /* 0x0000000800087245 */ /* 0x000fe20000201400 */
[----:B------:R-:W1:Y:S01]  /*1e090*/  LDSM.16.M88.4 R112, [R47+0x4000] ;  /* 0x004000002f70783b */ /* 0x000e620000000200 */
[----:B------:R-:W-:Y:S02]  /*1e0a0*/  IADD3 R180, PT, PT, R243, 0x1cf, -R178 ;  /* 0x000001cff3b47810 */ /* 0x000fe40007ffe8b2 */
[----:B------:R-:W-:Y:S01]  /*1e0b0*/  FSEL R122, R9, -INF , !P5 ;  /* 0xff800000097a7808 */ /* 0x000fe20006800000 */
[----:B------:R-:W-:Y:S01]  /*1e0c0*/  FFMA.FTZ R181, -R242, R8, R108 ;  /* 0x00000008f2b57223 */ /* 0x000fe2000001016c */
[----:B------:R-:W-:Y:S01]  /*1e0d0*/  IADD3 R108, PT, PT, R7, 0x1d0, -R178 ;  /* 0x000001d0076c7810 */ /* 0x000fe20007ffe8b2 */
[----:B------:R-:W-:Y:S01]  /*1e0e0*/  VIADD R8, R166, 0xfffffe30 ;  /* 0xfffffe30a6087836 */ /* 0x000fe20000000000 */
[----:B------:R-:W-:-:S02]  /*1e0f0*/  IABS R180, R180 ;  /* 0x000000b400b47213 */ /* 0x000fc40000000000 */
[----:B------:R-:W-:Y:S02]  /*1e100*/  IABS R9, R108 ;  /* 0x0000006c00097213 */ /* 0x000fe40000000000 */
[----:B------:R-:W-:Y:S02]  /*1e110*/  ISETP.GE.AND P5, PT, R8, R247, PT ;  /* 0x000000f70800720c */ /* 0x000fe40003fa6270 */
        /* <DEDUP_REMOVED lines=9> */
[----:B------:R-:W-:Y:S01]  /*1e1b0*/  I2FP.F32.S32 R123, R123 ;  /* 0x0000007b007b7245 */ /* 0x000fe20000201400 */
[----:B------:R-:W2:Y:S01]  /*1e1c0*/  LDSM.16.M88.4 R8, [R3+0x4000] ;  /* 0x004000000308783b */ /* 0x000ea20000000200 */
[--C-:B------:R-:W-:Y:S02]  /*1e1d0*/  IADD3 R109, PT, PT, R7, 0x1cf, -R178.reuse ;  /* 0x000001cf076d7810 */ /* 0x100fe40007ffe8b2 */
[----:B------:R-:W-:Y:S01]  /*1e1e0*/  IADD3 R180, PT, PT, R243, 0x1c8, -R178 ;  /* 0x000001c8f3b47810 */ /* 0x000fe20007ffe8b2 */
[----:B------:R-:W-:Y:S01]  /*1e1f0*/  FFMA.FTZ R123, -R242, R123, R110 ;  /* 0x0000007bf27b7223 */ /* 0x000fe2000001016e */
[----:B------:R-:W-:-:S02]  /*1e200*/  FSEL R110, R181, -INF , !P3 ;  /* 0xff800000b56e7808 */ /* 0x000fc40005800000 */
[----:B------:R-:W-:Y:S02]  /*1e210*/  IABS R181, R109 ;  /* 0x0000006d00b57213 */ /* 0x000fe40000000000 */
[----:B------:R-:W-:Y:S02]  /*1e220*/  FSEL R109, R123, -INF , P5 ;  /* 0xff8000007b6d7808 */ /* 0x000fe40002800000 */
[----:B------:R-:W-:Y:S01]  /*1e230*/  IABS R180, R180 ;  /* 0x000000b400b47213 */ /* 0x000fe20000000000 */
[----:B------:R-:W-:Y:S01]  /*1e240*/  IMAD.MOV.U32 R123, RZ, RZ, R181 ;  /* 0x000000ffff7b7224 */ /* 0x000fe200078e00b5 */
[----:B-1----:R-:W-:Y:S01]  /*1e250*/  HMMA.16816.F32.BF16 R100, R184, R112, R100 ;  /* 0x00000070b864723c */ /* 0x002fe20000041864 */
[----:B------:R-:W-:Y:S02]  /*1e260*/  ISETP.GE.AND P3, PT, R182, R247, PT ;  /* 0x000000f7b600720c */ /* 0x000fe40003f66270 */
[----:B------:R-:W-:Y:S02]  /*1e270*/  I2FP.F32.S32 R180, R180 ;  /* 0x000000b400b47245 */ /* 0x000fe40000201400 */
[----:B------:R-:W-:-:S02]  /*1e280*/  I2FP.F32.S32 R123, R123 ;  /* 0x0000007b007b7245 */ /* 0x000fc40000201400 */
[----:B------:R-:W-:Y:S01]  /*1e290*/  ISETP.GE.AND P5, PT, R182, R244, PT ;  /* 0x000000f4b600720c */ /* 0x000fe20003fa6270 */
[----:B------:R-:W-:Y:S01]  /*1e2a0*/  HMMA.16816.F32.BF16 R96, R184, R114, R96 ;  /* 0x00000072b860723c */ /* 0x000fe20000041860 */
[----:B------:R-:W-:Y:S01]  /*1e2b0*/  FSEL R181, R183, -INF , P3 ;  /* 0xff800000b7b57808 */ /* 0x000fe20001800000 */
[C---:B------:R-:W-:Y:S01]  /*1e2c0*/  FFMA.FTZ R111, -R242.reuse, R123, R111 ;  /* 0x0000007bf26f7223 */ /* 0x040fe2000001016f */
[----:B------:R-:W-:Y:S01]  /*1e2d0*/  FFMA.FTZ R123, -R242, R180, R104 ;  /* 0x000000b4f27b7223 */ /* 0x000fe20000010168 */
[--C-:B------:R-:W-:Y:S01]  /*1e2e0*/  IADD3 R104, PT, PT, R7, 0x1c8, -R178.reuse ;  /* 0x000001c807687810 */ /* 0x100fe20007ffe8b2 */
[----:B------:R-:W-:Y:S01]  /*1e2f0*/  VIADD R180, R166, 0xfffffe38 ;  /* 0xfffffe38a6b47836 */ /* 0x000fe20000000000 */
[----:B------:R-:W-:Y:S02]  /*1e300*/  IADD3 R113, PT, PT, R243, 0x1c7, -R178 ;  /* 0x000001c7f3717810 */ /* 0x000fe40007ffe8b2 */
[----:B------:R-:W-:Y:S02]  /*1e310*/  IABS R104, R104 ;  /* 0x0000006800687213 */ /* 0x000fe40000000000 */
[----:B------:R-:W-:-:S02]  /*1e320*/  FSEL R112, R181, -INF , !P5 ;  /* 0xff800000b5707808 */ /* 0x000fc40006800000 */
[----:B------:R-:W-:Y:S02]  /*1e330*/  I2FP.F32.S32 R104, R104 ;  /* 0x0000006800687245 */ /* 0x000fe40000201400 */
[----:B------:R-:W-:Y:S02]  /*1e340*/  IABS R113, R113 ;  /* 0x0000007100717213 */ /* 0x000fe40000000000 */
[----:B------:R-:W-:Y:S01]  /*1e350*/  ISETP.GE.AND P5, PT, R180, R247, PT ;  /* 0x000000f7b400720c */ /* 0x000fe20003fa6270 */
[----:B------:R-:W-:Y:S01]  /*1e360*/  FFMA.FTZ R104, -R242, R104, R106 ;  /* 0x00000068f2687223 */ /* 0x000fe2000001016a */
[----:B------:R-:W-:Y:S01]  /*1e370*/  IADD3 R106, PT, PT, R7, 0x1c7, -R178 ;  /* 0x000001c7076a7810 */ /* 0x000fe20007ffe8b2 */
[----:B--2---:R-:W-:Y:S01]  /*1e380*/  HMMA.16816.F32.BF16 R100, R12, R8, R100 ;  /* 0x000000080c64723c */ /* 0x004fe20000041864 */
[----:B------:R-:W-:Y:S02]  /*1e390*/  I2FP.F32.S32 R113, R113 ;  /* 0x0000007100717245 */ /* 0x000fe40000201400 */
[----:B------:R-:W-:-:S02]  /*1e3a0*/  FSEL R123, R123, -INF , P5 ;  /* 0xff8000007b7b7808 */ /* 0x000fc40002800000 */
[-C--:B------:R-:W-:Y:S01]  /*1e3b0*/  ISETP.GE.AND P3, PT, R182, R246.reuse, PT ;  /* 0x000000f6b600720c */ /* 0x080fe20003f66270 */
[----:B------:R-:W-:Y:S01]  /*1e3c0*/  FFMA.FTZ R9, -R242, R113, R105 ;  /* 0x00000071f2097223 */ /* 0x000fe20000010169 */
[----:B------:R-:W-:Y:S01]  /*1e3d0*/  ISETP.GE.AND P5, PT, R180, R246, PT ;  /* 0x000000f6b400720c */ /* 0x000fe20003fa6270 */
[----:B------:R-:W-:Y:S01]  /*1e3e0*/  VIADD R105, R166, 0xfffffe39 ;  /* 0xfffffe39a6697836 */ /* 0x000fe20000000000 */
[----:B------:R-:W-:Y:S01]  /*1e3f0*/  IABS R106, R106 ;  /* 0x0000006a006a7213 */ /* 0x000fe20000000000 */
[----:B------:R-:W-:Y:S01]  /*1e400*/  HMMA.16816.F32.BF16 R96, R12, R10, R96 ;  /* 0x0000000a0c60723c */ /* 0x000fe20000041860 */
[----:B------:R-:W-:Y:S02]  /*1e410*/  FSEL R109, R109, -INF , !P6 ;  /* 0xff8000006d6d7808 */ /* 0x000fe40007000000 */
[----:B------:R-:W-:Y:S02]  /*1e420*/  FSEL R111, R111, -INF , P3 ;  /* 0xff8000006f6f7808 */ /* 0x000fe40001800000 */
[----:B------:R-:W-:-:S02]  /*1e430*/  IADD3 R8, PT, PT, R243, 0x1c0, -R178 ;  /* 0x000001c0f3087810 */ /* 0x000fc40007ffe8b2 */
[----:B------:R-:W-:Y:S01]  /*1e440*/  FSEL R113, R104, -INF , P5 ;  /* 0xff80000068717808 */ /* 0x000fe20002800000 */
[----:B------:R-:W-:Y:S01]  /*1e450*/  IMAD.MOV.U32 R104, RZ, RZ, R106 ;  /* 0x000000ffff687224 */ /* 0x000fe200078e006a */
[----:B------:R-:W-:Y:S01]  /*1e460*/  ISETP.GE.AND P6, PT, R182, R245, PT ;  /* 0x000000f5b600720c */ /* 0x000fe20003fc6270 */
[----:B------:R-:W-:Y:S01]  /*1e470*/  VIADD R182, R166, 0xfffffe41 ;  /* 0xfffffe41a6b67836 */ /* 0x000fe20000000000 */
[----:B------:R-:W-:Y:S02]  /*1e480*/  ISETP.GE.AND P3, PT, R180, R244, PT ;  /* 0x000000f4b400720c */ /* 0x000fe40003f66270 */
[----:B------:R-:W-:Y:S02]  /*1e490*/  IABS R8, R8 ;  /* 0x0000000800087213 */ /* 0x000fe40000000000 */
[----:B------:R-:W-:Y:S02]  /*1e4a0*/  FSEL R111, R111, -INF , !P6 ;  /* 0xff8000006f6f7808 */ /* 0x000fe40007000000 */
[----:B------:R-:W-:-:S02]  /*1e4b0*/  FSEL R123, R123, -INF , !P3 ;  /* 0xff8000007b7b7808 */ /* 0x000fc40005800000 */
[----:B------:R-:W-:Y:S02]  /*1e4c0*/  ISETP.GE.AND P6, PT, R180, R245, PT ;  /* 0x000000f5b400720c */ /* 0x000fe40003fc6270 */
[----:B------:R-:W-:Y:S02]  /*1e4d0*/  ISETP.GE.AND P3, PT, R105, R247, PT ;  /* 0x000000f76900720c */ /* 0x000fe40003f66270 */
        /* <DEDUP_REMOVED lines=10> */
[----:B------:R-:W1:Y:S01]  /*1e580*/  LDSM.16.M88.4 R104, [R47+0x4800] ;  /* 0x004800002f68783b */ /* 0x000e620000000200 */
[--C-:B------:R-:W-:Y:S02]  /*1e590*/  IADD3 R100, PT, PT, R7, 0x1c0, -R178.reuse ;  /* 0x000001c007647810 */ /* 0x100fe40007ffe8b2 */
[----:B------:R-:W-:Y:S02]  /*1e5a0*/  IADD3 R180, PT, PT, R243, 0x1bf, -R178 ;  /* 0x000001bff3b47810 */ /* 0x000fe40007ffe8b2 */
[----:B------:R-:W-:Y:S02]  /*1e5b0*/  FSEL R114, R9, -INF , !P5 ;  /* 0xff80000009727808 */ /* 0x000fe40006800000 */
[----:B------:R-:W-:Y:S02]  /*1e5c0*/  IABS R9, R100 ;  /* 0x0000006400097213 */ /* 0x000fe40000000000 */
[----:B------:R-:W-:-:S02]  /*1e5d0*/  IABS R180, R180 ;  /* 0x000000b400b47213 */ /* 0x000fc40000000000 */
[----:B------:R-:W-:Y:S01]  /*1e5e0*/  FSEL R100, R115, -INF , P3 ;  /* 0xff80000073647808 */ /* 0x000fe20001800000 */
[----:B------:R-:W-:Y:S01]  /*1e5f0*/  IMAD.MOV.U32 R115, RZ, RZ, R9 ;  /* 0x000000ffff737224 */ /* 0x000fe200078e0009 */
[----:B------:R-:W-:Y:S02]  /*1e600*/  I2FP.F32.S32 R180, R180 ;  /* 0x000000b400b47245 */ /* 0x000fe40000201400 */
[----:B------:R-:W-:Y:S02]  /*1e610*/  ISETP.GE.AND P5, PT, R8, R247, PT ;  /* 0x000000f70800720c */ /* 0x000fe40003fa6270 */
[----:B------:R-:W-:Y:S01]  /*1e620*/  I2FP.F32.S32 R115, R115 ;  /* 0x0000007300737245 */ /* 0x000fe20000201400 */
[----:B------:R-:W-:Y:S01]  /*1e630*/  FFMA.FTZ R183, -R242, R180, R101 ;  /* 0x000000b4f2b77223 */ /* 0x000fe20000010165 */
[----:B------:R-:W-:Y:S02]  /*1e640*/  ISETP.GE.AND P3, PT, R8, R244, PT ;  /* 0x000000f40800720c */ /* 0x000fe40003f66270 */
[----:B------:R-:W-:Y:S01]  /*1e650*/  FSEL R100, R100, -INF , !P6 ;  /* 0xff80000064647808 */ /* 0x000fe20007000000 */
[----:B------:R-:W-:Y:S01]  /*1e660*/  FFMA.FTZ R115, -R242, R115, R102 ;  /* 0x00000073f2737223 */ /* 0x000fe20000010166 */
[----:B------:R-:W-:-:S02]  /*1e670*/  FSEL R181, R181, -INF , P5 ;  /* 0xff800000b5b57808 */ /* 0x000fc40002800000 */
[C---:B------:R-:W-:Y:S02]  /*1e680*/  ISETP.GE.AND P6, PT, R8.reuse, R245, PT ;  /* 0x000000f50800720c */ /* 0x040fe40003fc6270 */
[----:B------:R-:W-:Y:S02]  /*1e690*/  ISETP.GE.AND P5, PT, R8, R246, PT ;  /* 0x000000f60800720c */ /* 0x000fe40003fa6270 */
[--C-:B------:R-:W-:Y:S01]  /*1e6a0*/  IADD3 R101, PT, PT, R7, 0x1bf, -R178.reuse ;  /* 0x000001bf07657810 */ /* 0x100fe20007ffe8b2 */
[----:B------:R-:W2:Y:S01]  /*1e6b0*/  LDSM.16.M88.4 R8, [R3+0x4800] ;  /* 0x004800000308783b */ /* 0x000ea20000000200 */
[----:B------:R-:W-:Y:S02]  /*1e6c0*/  FSEL R102, R181, -INF , !P3 ;  /* 0xff800000b5667808 */ /* 0x000fe40005800000 */
[----:B------:R-:W-:Y:S02]  /*1e6d0*/  IABS R181, R101 ;  /* 0x0000006500b57213 */ /* 0x000fe40000000000 */
[----:B------:R-:W-:-:S02]  /*1e6e0*/  IADD3 R180, PT, PT, R243, 0x1b8, -R178 ;  /* 0x000001b8f3b47810 */ /* 0x000fc40007ffe8b2 */
[----:B------:R-:W-:Y:S01]  /*1e6f0*/  FSEL R101, R115, -INF , P5 ;  /* 0xff80000073657808 */ /* 0x000fe20002800000 */
[----:B------:R-:W-:Y:S01]  /*1e700*/  IMAD.MOV.U32 R115, RZ, RZ, R181 ;  /* 0x000000ffff737224 */ /* 0x000fe200078e00b5 */
[----:B------:R-:W-:Y:S01]  /*1e710*/  IABS R180, R180 ;  /* 0x000000b400b47213 */ /* 0x000fe20000000000 */
[C---:B-1----:R-:W-:Y:S01]  /*1e720*/  HMMA.16816.F32.BF16 R92, R184.reuse, R104, R92 ;  /* 0x00000068b85c723c */ /* 0x042fe2000004185c */
[C---:B------:R-:W-:Y:S02]  /*1e730*/  ISETP.GE.AND P3, PT, R182.reuse, R247, PT ;  /* 0x000000f7b600720c */ /* 0x040fe40003f66270 */
        /* <DEDUP_REMOVED lines=492> */
[-C--:B------:R-:W-:Y:S02]  /*20600*/  ISETP.GE.AND P6, PT, R182, R245.reuse, PT ;  /* 0x000000f5b600720c */ /* 0x080fe40003fc6270 */
[C---:B------:R-:W-:Y:S02]  /*20610*/  ISETP.GE.AND P3, PT, R180.reuse, R244, PT ;  /* 0x000000f4b400720c */ /* 0x040fe40003f66270 */
[----:B------:R-:W-:Y:S02]  /*20620*/  FSEL R55, R55, -INF , !P6 ;  /* 0xff80000037377808 */ /* 0x000fe40007000000 */
[----:B------:R-:W-:Y:S02]  /*20630*/  FSEL R67, R67, -INF , !P3 ;  /* 0xff80000043437808 */ /* 0x000fe40005800000 */
[----:B------:R-:W-:-:S02]  /*20640*/  ISETP.GE.AND P6, PT, R180, R245, PT ;  /* 0x000000f5b400720c */ /* 0x000fc40003fc6270 */
[----:B------:R-:W-:Y:S02]  /*20650*/  ISETP.GE.AND P3, PT, R49, R247, PT ;  /* 0x000000f73100720c */ /* 0x000fe40003f66270 */
[----:B------:R-:W-:Y:S02]  /*20660*/  I2FP.F32.S32 R48, R48 ;  /* 0x0000003000307245 */ /* 0x000fe40000201400 */
[----:B------:R-:W-:Y:S02]  /*20670*/  IADD3 R8, PT, PT, R243, 0x150, -R178 ;  /* 0x00000150f3087810 */ /* 0x000fe40007ffe8b2 */
[----:B------:R-:W-:Y:S01]  /*20680*/  FSEL R57, R57, -INF , !P6 ;  /* 0xff80000039397808 */ /* 0x000fe20007000000 */
[----:B------:R-:W-:Y:S01]  /*20690*/  FFMA.FTZ R58, -R242, R48, R51 ;  /* 0x00000030f23a7223 */ /* 0x000fe20000010133 */
[----:B------:R-:W-:Y:S02]  /*206a0*/  FSEL R9, R9, -INF , P3 ;  /* 0xff80000009097808 */ /* 0x000fe40001800000 */
[----:B------:R-:W-:-:S02]  /*206b0*/  IABS R8, R8 ;  /* 0x0000000800087213 */ /* 0x000fc40000000000 */
[C---:B------:R-:W-:Y:S02]  /*206c0*/  ISETP.GE.AND P5, PT, R49.reuse, R244, PT ;  /* 0x000000f43100720c */ /* 0x040fe40003fa6270 */
[C---:B------:R-:W-:Y:S02]  /*206d0*/  ISETP.GE.AND P6, PT, R49.reuse, R245, PT ;  /* 0x000000f53100720c */ /* 0x040fe40003fc6270 */
[----:B------:R-:W-:Y:S02]  /*206e0*/  ISETP.GE.AND P3, PT, R49, R246, PT ;  /* 0x000000f63100720c */ /* 0x000fe40003f66270 */
[----:B------:R-:W1:Y:S01]  /*206f0*/  LDSM.16.M88.4 R48, [R47+0x8000] ;  /* 0x008000002f30783b */ /* 0x000e620000000200 */
[----:B------:R-:W-:Y:S02]  /*20700*/  I2FP.F32.S32 R8, R8 ;  /* 0x0000000800087245 */ /* 0x000fe40000201400 */
[----:B------:R-:W-:Y:S02]  /*20710*/  FSEL R59, R9, -INF , !P5 ;  /* 0xff800000093b7808 */ /* 0x000fe40006800000 */
[----:B------:R-:W-:Y:S01]  /*20720*/  FSEL R58, R58, -INF , P3 ;  /* 0xff8000003a3a7808 */ /* 0x000fe20001800000 */
[----:B------:R-:W-:Y:S01]  /*20730*/  FFMA.FTZ R181, -R242, R8, R40 ;  /* 0x00000008f2b57223 */ /* 0x000fe20000010128 */
[----:B------:R-:W-:Y:S01]  /*20740*/  VIADD R8, R166, 0xfffffeb0 ;  /* 0xfffffeb0a6087836 */ /* 0x000fe20000000000 */
[----:B------:R-:W-:-:S02]  /*20750*/  IADD3 R180, PT, PT, R243, 0x14f, -R178 ;  /* 0x0000014ff3b47810 */ /* 0x000fc40007ffe8b2 */
[----:B------:R-:W-:Y:S02]  /*20760*/  FSEL R58, R58, -INF , !P6 ;  /* 0xff8000003a3a7808 */ /* 0x000fe40007000000 */
[C---:B------:R-:W-:Y:S02]  /*20770*/  ISETP.GE.AND P5, PT, R8.reuse, R247, PT ;  /* 0x000000f70800720c */ /* 0x040fe40003fa6270 */
[C---:B------:R-:W-:Y:S02]  /*20780*/  ISETP.GE.AND P3, PT, R8.reuse, R244, PT ;  /* 0x000000f40800720c */ /* 0x040fe40003f66270 */
[----:B------:R-:W-:Y:S02]  /*20790*/  FSEL R181, R181, -INF , P5 ;  /* 0xff800000b5b57808 */ /* 0x000fe40002800000 */
[C---:B------:R-:W-:Y:S02]  /*207a0*/  ISETP.GE.AND P6, PT, R8.reuse, R245, PT ;  /* 0x000000f50800720c */ /* 0x040fe40003fc6270 */
[----:B------:R-:W-:-:S02]  /*207b0*/  ISETP.GE.AND P5, PT, R8, R246, PT ;  /* 0x000000f60800720c */ /* 0x000fc40003fa6270 */
[----:B------:R-:W2:Y:S01]  /*207c0*/  LDSM.16.M88.4 R8, [R3+0x8000] ;  /* 0x008000000308783b */ /* 0x000ea20000000200 */
[C-C-:B------:R-:W-:Y:S02]  /*207d0*/  IADD3 R40, PT, PT, R7.reuse, 0x150, -R178.reuse ;  /* 0x0000015007287810 */ /* 0x140fe40007ffe8b2 */
[----:B------:R-:W-:Y:S02]  /*207e0*/  IABS R180, R180 ;  /* 0x000000b400b47213 */ /* 0x000fe40000000000 */
[----:B------:R-:W-:Y:S02]  /*207f0*/  IABS R40, R40 ;  /* 0x0000002800287213 */ /* 0x000fe40000000000 */
[----:B------:R-:W-:Y:S02]  /*20800*/  I2FP.F32.S32 R180, R180 ;  /* 0x000000b400b47245 */ /* 0x000fe40000201400 */
[----:B------:R-:W-:Y:S02]  /*20810*/  I2FP.F32.S32 R40, R40 ;  /* 0x0000002800287245 */ /* 0x000fe40000201400 */
[--C-:B------:R-:W-:Y:S01]  /*20820*/  IADD3 R182, PT, PT, R7, 0x14f, -R178.reuse ;  /* 0x0000014f07b67810 */ /* 0x100fe20007ffe8b2 */
[C---:B------:R-:W-:Y:S01]  /*20830*/  FFMA.FTZ R183, -R242.reuse, R180, R41 ;  /* 0x000000b4f2b77223 */ /* 0x040fe20000010129 */
[----:B------:R-:W-:Y:S01]  /*20840*/  IADD3 R41, PT, PT, R243, 0x148, -R178 ;  /* 0x00000148f3297810 */ /* 0x000fe20007ffe8b2 */
[----:B------:R-:W-:Y:S01]  /*20850*/  FFMA.FTZ R40, -R242, R40, R42 ;  /* 0x00000028f2287223 */ /* 0x000fe2000001012a */
[----:B------:R-:W-:Y:S01]  /*20860*/  IABS R182, R182 ;  /* 0x000000b600b67213 */ /* 0x000fe20000000000 */
[----:B------:R-:W-:Y:S01]  /*20870*/  VIADD R42, R166, 0xfffffeb1 ;  /* 0xfffffeb1a62a7836 */ /* 0x000fe20000000000 */
[----:B------:R-:W-:Y:S01]  /*20880*/  IABS R41, R41 ;  /* 0x0000002900297213 */ /* 0x000fe20000000000 */
[----:B-1----:R-:W-:Y:S01]  /*20890*/  HMMA.16816.F32.BF16 R32, R184, R48, R32 ;  /* 0x00000030b820723c */ /* 0x002fe20000041820 */
[----:B------:R-:W-:Y:S01]  /*208a0*/  FSEL R180, R40, -INF , P5 ;  /* 0xff80000028b47808 */ /* 0x000fe20002800000 */
[----:B------:R-:W-:Y:S01]  /*208b0*/  IMAD.MOV.U32 R40, RZ, RZ, R182 ;  /* 0x000000ffff287224 */ /* 0x000fe200078e00b6 */
[----:B------:R-:W-:-:S02]  /*208c0*/  FSEL R181, R181, -INF , !P3 ;  /* 0xff800000b5b57808 */ /* 0x000fc40005800000 */
[----:B------:R-:W-:Y:S02]  /*208d0*/  ISETP.GE.AND P3, PT, R42, R247, PT ;  /* 0x000000f72a00720c */ /* 0x000fe40003f66270 */
[----:B------:R-:W-:Y:S01]  /*208e0*/  I2FP.F32.S32 R41, R41 ;  /* 0x0000002900297245 */ /* 0x000fe20000201400 */
[----:B------:R-:W-:Y:S01]  /*208f0*/  HMMA.16816.F32.BF16 R28, R184, R50, R28 ;  /* 0x00000032b81c723c */ /* 0x000fe2000004181c */
[----:B------:R-:W-:Y:S02]  /*20900*/  FSEL R180, R180, -INF , !P6 ;  /* 0xff800000b4b47808 */ /* 0x000fe40007000000 */
[----:B------:R-:W-:Y:S01]  /*20910*/  I2FP.F32.S32 R40, R40 ;  /* 0x0000002800287245 */ /* 0x000fe20000201400 */
[----:B------:R-:W-:Y:S01]  /*20920*/  FFMA.FTZ R201, -R242, R41, R36 ;  /* 0x00000029f2c97223 */ /* 0x000fe20000010124 */
[----:B------:R-:W-:Y:S01]  /*20930*/  FSEL R183, R183, -INF , P3 ;  /* 0xff800000b7b77808 */ /* 0x000fe20001800000 */
[----:B------:R-:W-:Y:S01]  /*20940*/  VIADD R41, R166, 0xfffffeb8 ;  /* 0xfffffeb8a6297836 */ /* 0x000fe20000000000 */
[----:B------:R-:W-:Y:S01]  /*20950*/  ISETP.GE.AND P5, PT, R42, R244, PT ;  /* 0x000000f42a00720c */ /* 0x000fe20003fa6270 */
[----:B------:R-:W-:Y:S01]  /*20960*/  FFMA.FTZ R40, -R242, R40, R43 ;  /* 0x00000028f2287223 */ /* 0x000fe2000001012b */
[----:B------:R-:W-:-:S02]  /*20970*/  ISETP.GE.AND P6, PT, R42, R245, PT ;  /* 0x000000f52a00720c */ /* 0x000fc40003fc6270 */
[----:B------:R-:W-:Y:S02]  /*20980*/  ISETP.GE.AND P3, PT, R42, R246, PT ;  /* 0x000000f62a00720c */ /* 0x000fe40003f66270 */
[--C-:B------:R-:W-:Y:S01]  /*20990*/  IADD3 R42, PT, PT, R243, 0x147, -R178.reuse ;  /* 0x00000147f32a7810 */ /* 0x100fe20007ffe8b2 */
[C---:B--2---:R-:W-:Y:S01]  /*209a0*/  HMMA.16816.F32.BF16 R32, R12.reuse, R8, R32 ;  /* 0x000000080c20723c */ /* 0x044fe20000041820 */
[----:B------:R-:W-:Y:S02]  /*209b0*/  IADD3 R36, PT, PT, R7, 0x148, -R178 ;  /* 0x0000014807247810 */ /* 0x000fe40007ffe8b2 */
[----:B------:R-:W-:Y:S02]  /*209c0*/  IABS R42, R42 ;  /* 0x0000002a002a7213 */ /* 0x000fe40000000000 */
[----:B------:R-:W-:Y:S02]  /*209d0*/  IABS R36, R36 ;  /* 0x0000002400247213 */ /* 0x000fe40000000000 */
[----:B------:R-:W-:Y:S01]  /*209e0*/  FSEL R182, R40, -INF , P3 ;  /* 0xff80000028b67808 */ /* 0x000fe20001800000 */
[----:B------:R-:W-:Y:S01]  /*209f0*/  IMAD.MOV.U32 R40, RZ, RZ, R42 ;  /* 0x000000ffff287224 */ /* 0x000fe200078e002a */
[----:B------:R-:W-:Y:S01]  /*20a00*/  I2FP.F32.S32 R36, R36 ;  /* 0x0000002400247245 */ /* 0x000fe20000201400 */
[----:B------:R-:W-:Y:S01]  /*20a10*/  HMMA.16816.F32.BF16 R28, R12, R10, R28 ;  /* 0x0000000a0c1c723c */ /* 0x000fe2000004181c */
[----:B------:R-:W-:-:S02]  /*20a20*/  FSEL R183, R183, -INF , !P5 ;  /* 0xff800000b7b77808 */ /* 0x000fc40006800000 */
[----:B------:R-:W-:Y:S01]  /*20a30*/  ISETP.GE.AND P5, PT, R41, R247, PT ;  /* 0x000000f72900720c */ /* 0x000fe20003fa6270 */
[----:B------:R-:W-:Y:S01]  /*20a40*/  FFMA.FTZ R38, -R242, R36, R38 ;  /* 0x00000024f2267223 */ /* 0x000fe20000010126 */
[----:B------:R-:W-:Y:S01]  /*20a50*/  IADD3 R9, PT, PT, R7, 0x147, -R178 ;  /* 0x0000014707097810 */ /* 0x000fe20007ffe8b2 */
[----:B------:R-:W-:Y:S01]  /*20a60*/  VIADD R36, R166, 0xfffffeb9 ;  /* 0xfffffeb9a6247836 */ /* 0x000fe20000000000 */
[----:B------:R-:W-:Y:S02]  /*20a70*/  I2FP.F32.S32 R40, R40 ;  /* 0x0000002800287245 */ /* 0x000fe40000201400 */
[----:B------:R-:W-:Y:S02]  /*20a80*/  ISETP.GE.AND P3, PT, R41, R244, PT ;  /* 0x000000f42900720c */ /* 0x000fe40003f66270 */
[----:B------:R-:W-:Y:S01]  /*20a90*/  FSEL R201, R201, -INF , P5 ;  /* 0xff800000c9c97808 */ /* 0x000fe20002800000 */
[----:B------:R-:W-:Y:S01]  /*20aa0*/  FFMA.FTZ R37, -R242, R40, R37 ;  /* 0x00000028f2257223 */ /* 0x000fe20000010125 */
[----:B------:R-:W-:-:S02]  /*20ab0*/  ISETP.GE.AND P5, PT, R41, R246, PT ;  /* 0x000000f62900720c */ /* 0x000fc40003fa6270 */
[----:B------:R-:W-:Y:S02]  /*20ac0*/  IABS R9, R9 ;  /* 0x0000000900097213 */ /* 0x000fe40000000000 */
[----:B------:R-:W-:Y:S02]  /*20ad0*/  FSEL R182, R182, -INF , !P6 ;  /* 0xff800000b6b67808 */ /* 0x000fe40007000000 */
[----:B------:R-:W-:Y:S02]  /*20ae0*/  FSEL R201, R201, -INF , !P3 ;  /* 0xff800000c9c97808 */ /* 0x000fe40005800000 */
[----:B------:R-:W-:Y:S02]  /*20af0*/  ISETP.GE.AND P6, PT, R41, R245, PT ;  /* 0x000000f52900720c */ /* 0x000fe40003fc6270 */
[----:B------:R-:W-:Y:S02]  /*20b00*/  ISETP.GE.AND P3, PT, R36, R247, PT ;  /* 0x000000f72400720c */ /* 0x000fe40003f66270 */
[----:B------:R-:W-:-:S02]  /*20b10*/  FSEL R38, R38, -INF , P5 ;  /* 0xff80000026267808 */ /* 0x000fc40002800000 */
[----:B------:R-:W-:Y:S02]  /*20b20*/  I2FP.F32.S32 R9, R9 ;  /* 0x0000000900097245 */ /* 0x000fe40000201400 */
[----:B------:R-:W-:Y:S02]  /*20b30*/  IADD3 R8, PT, PT, R243, 0x140, -R178 ;  /* 0x00000140f3087810 */ /* 0x000fe40007ffe8b2 */
[----:B------:R-:W-:Y:S01]  /*20b40*/  FSEL R200, R38, -INF , !P6 ;  /* 0xff80000026c87808 */ /* 0x000fe20007000000 */
[----:B------:R-:W-:Y:S01]  /*20b50*/  FFMA.FTZ R9, -R242, R9, R39 ;  /* 0x00000009f2097223 */ /* 0x000fe20000010127 */
[----:B------:R-:W-:Y:S02]  /*20b60*/  FSEL R203, R37, -INF , P3 ;  /* 0xff80000025cb7808 */ /* 0x000fe40001800000 */
[----:B------:R-:W-:Y:S02]  /*20b70*/  IABS R8, R8 ;  /* 0x0000000800087213 */ /* 0x000fe40000000000 */
[----:B------:R-:W-:-:S02]  /*20b80*/  ISETP.GE.AND P5, PT, R36, R244, PT ;  /* 0x000000f42400720c */ /* 0x000fc40003fa6270 */
        /* <DEDUP_REMOVED lines=78> */
[----:B------:R1:W2:Y:S01]  /*21070*/  LDSM.16.M88.4 R28, [R47+0x9000] ;  /* 0x009000002f1c783b */ /* 0x0002a20000000200 */
[----:B------:R-:W-:Y:S02]  /*21080*/  I2FP.F32.S32 R8, R8 ;  /* 0x0000000800087245 */ /* 0x000fe40000201400 */
[----:B------:R-:W-:Y:S02]  /*21090*/  FSEL R210, R210, -INF , !P5 ;  /* 0xff800000d2d27808 */ /* 0x000fe40006800000 */
[----:B------:R-:W-:Y:S01]  /*210a0*/  FSEL R9, R9, -INF , P3 ;  /* 0xff80000009097808 */ /* 0x000fe20001800000 */
[----:B------:R-:W-:Y:S01]  /*210b0*/  FFMA.FTZ R211, -R242, R8, R24 ;  /* 0x00000008f2d37223 */ /* 0x000fe20000010118 */
[----:B------:R-:W-:Y:S01]  /*210c0*/  VIADD R8, R166, 0xfffffed0 ;  /* 0xfffffed0a6087836 */ /* 0x000fe20000000000 */
[----:B------:R-:W-:-:S02]  /*210d0*/  IADD3 R32, PT, PT, R243, 0x12f, -R178 ;  /* 0x0000012ff3207810 */ /* 0x000fc40007ffe8b2 */
[----:B------:R-:W-:Y:S02]  /*210e0*/  IADD3 R24, PT, PT, R7, 0x130, -R178 ;  /* 0x0000013007187810 */ /* 0x000fe40007ffe8b2 */
[C---:B------:R-:W-:Y:S02]  /*210f0*/  ISETP.GE.AND P5, PT, R8.reuse, R247, PT ;  /* 0x000000f70800720c */ /* 0x040fe40003fa6270 */
[C---:B------:R-:W-:Y:S02]  /*21100*/  ISETP.GE.AND P3, PT, R8.reuse, R244, PT ;  /* 0x000000f40800720c */ /* 0x040fe40003f66270 */
[----:B------:R-:W-:Y:S02]  /*21110*/  FSEL R211, R211, -INF , P5 ;  /* 0xff800000d3d37808 */ /* 0x000fe40002800000 */
[----:B------:R-:W-:Y:S02]  /*21120*/  ISETP.GE.AND P5, PT, R8, R246, PT ;  /* 0x000000f60800720c */ /* 0x000fe40003fa6270 */
[----:B------:R-:W-:-:S02]  /*21130*/  IABS R32, R32 ;  /* 0x0000002000207213 */ /* 0x000fc40000000000 */
[----:B------:R-:W-:Y:S02]  /*21140*/  IABS R24, R24 ;  /* 0x0000001800187213 */ /* 0x000fe40000000000 */
[----:B-1----:R-:W-:Y:S02]  /*21150*/  FSEL R47, R9, -INF , !P6 ;  /* 0xff800000092f7808 */ /* 0x002fe40007000000 */
[----:B------:R-:W-:Y:S02]  /*21160*/  ISETP.GE.AND P6, PT, R8, R245, PT ;  /* 0x000000f50800720c */ /* 0x000fe40003fc6270 */
[----:B------:R1:W3:Y:S01]  /*21170*/  LDSM.16.M88.4 R8, [R3+0x9000] ;  /* 0x009000000308783b */ /* 0x0002e20000000200 */
[----:B------:R-:W-:Y:S01]  /*21180*/  I2FP.F32.S32 R32, R32 ;  /* 0x0000002000207245 */ /* 0x000fe20000201400 */
[----:B------:R-:W-:-:S04]  /*21190*/  DEPBAR.LE SB0, 0x0 ;  /* 0x000080000000791a */ /* 0x000fc80000000000 */
[----:B------:R-:W-:Y:S01]  /*211a0*/  I2FP.F32.S32 R24, R24 ;  /* 0x0000001800187245 */ /* 0x000fe20000201400 */
[C---:B------:R-:W-:Y:S01]  /*211b0*/  FFMA.FTZ R32, -R242.reuse, R32, R25 ;  /* 0x00000020f2207223 */ /* 0x040fe20000010119 */
[--C-:B------:R-:W-:Y:S02]  /*211c0*/  IADD3 R33, PT, PT, R7, 0x12f, -R178.reuse ;  /* 0x0000012f07217810 */ /* 0x100fe40007ffe8b2 */
[----:B------:R-:W-:Y:S01]  /*211d0*/  IADD3 R25, PT, PT, R243, 0x128, -R178 ;  /* 0x00000128f3197810 */ /* 0x000fe20007ffe8b2 */
[----:B------:R-:W-:Y:S01]  /*211e0*/  FFMA.FTZ R24, -R242, R24, R26 ;  /* 0x00000018f2187223 */ /* 0x000fe2000001011a */
[----:B------:R-:W-:Y:S01]  /*211f0*/  IABS R33, R33 ;  /* 0x0000002100217213 */ /* 0x000fe20000000000 */
[----:B------:R-:W-:Y:S01]  /*21200*/  VIADD R26, R166, 0xfffffed1 ;  /* 0xfffffed1a61a7836 */ /* 0x000fe20000000000 */
[----:B------:R-:W-:Y:S01]  /*21210*/  IABS R25, R25 ;  /* 0x0000001900197213 */ /* 0x000fe20000000000 */
[----:B--2---:R-:W-:Y:S01]  /*21220*/  HMMA.16816.F32.BF16 R196, R184, R28, R196 ;  /* 0x0000001cb8c4723c */ /* 0x004fe200000418c4 */
[----:B------:R-:W-:-:S02]  /*21230*/  FSEL R211, R211, -INF , !P3 ;  /* 0xff800000d3d37808 */ /* 0x000fc40005800000 */
[----:B------:R-:W-:Y:S01]  /*21240*/  I2FP.F32.S32 R25, R25 ;  /* 0x0000001900197245 */ /* 0x000fe20000201400 */
[----:B------:R-:W-:Y:S01]  /*21250*/  BAR.SYNC.DEFER_BLOCKING 0x0 ;  /* 0x0000000000007b1d */ /* 0x000fe20000010000 */
[----:B------:R-:W-:Y:S02]  /*21260*/  ISETP.GE.AND P3, PT, R26, R247, PT ;  /* 0x000000f71a00720c */ /* 0x000fe40003f66270 */
[----:B------:R-:W-:Y:S01]  /*21270*/  IADD3 R4, PT, PT, R7, 0x117, -R178 ;  /* 0x0000011707047810 */ /* 0x000fe20007ffe8b2 */
[----:B------:R-:W-:Y:S01]  /*21280*/  FFMA.FTZ R215, -R242, R25, R20 ;  /* 0x00000019f2d77223 */ /* 0x000fe20000010114 */
[----:B-1----:R-:W-:Y:S01]  /*21290*/  FSEL R3, R24, -INF , P5 ;  /* 0xff80000018037808 */ /* 0x002fe20002800000 */
[----:B------:R-:W-:Y:S01]  /*212a0*/  IMAD.MOV.U32 R24, RZ, RZ, R33 ;  /* 0x000000ffff187224 */ /* 0x000fe200078e0021 */
[----:B------:R-:W-:Y:S01]  /*212b0*/  FSEL R213, R32, -INF , P3 ;  /* 0xff80000020d57808 */ /* 0x000fe20001800000 */
[----:B------:R-:W-:Y:S01]  /*212c0*/  VIADD R25, R166, 0xfffffed8 ;  /* 0xfffffed8a6197836 */ /* 0x000fe20000000000 */
[----:B------:R-:W-:Y:S01]  /*212d0*/  FSEL R3, R3, -INF , !P6 ;  /* 0xff80000003037808 */ /* 0x000fe20007000000 */
[----:B------:R-:W-:Y:S01]  /*212e0*/  HMMA.16816.F32.BF16 R192, R184, R30, R192 ;  /* 0x0000001eb8c0723c */ /* 0x000fe200000418c0 */
[----:B------:R-:W-:-:S02]  /*212f0*/  I2FP.F32.S32 R24, R24 ;  /* 0x0000001800187245 */ /* 0x000fc40000201400 */
[--C-:B------:R-:W-:Y:S02]  /*21300*/  IADD3 R20, PT, PT, R7, 0x128, -R178.reuse ;  /* 0x0000012807147810 */ /* 0x100fe40007ffe8b2 */
[----:B------:R-:W-:Y:S01]  /*21310*/  ISETP.GE.AND P5, PT, R26, R244, PT ;  /* 0x000000f41a00720c */ /* 0x000fe20003fa6270 */
[----:B------:R-:W-:Y:S01]  /*21320*/  FFMA.FTZ R24, -R242, R24, R27 ;  /* 0x00000018f2187223 */ /* 0x000fe2000001011b */
[C---:B------:R-:W-:Y:S02]  /*21330*/  ISETP.GE.AND P6, PT, R26.reuse, R245, PT ;  /* 0x000000f51a00720c */ /* 0x040fe40003fc6270 */
[----:B------:R-:W-:Y:S02]  /*21340*/  ISETP.GE.AND P3, PT, R26, R246, PT ;  /* 0x000000f61a00720c */ /* 0x000fe40003f66270 */
[----:B------:R-:W-:Y:S01]  /*21350*/  IADD3 R26, PT, PT, R243, 0x127, -R178 ;  /* 0x00000127f31a7810 */ /* 0x000fe20007ffe8b2 */
[----:B---3--:R-:W-:Y:S01]  /*21360*/  HMMA.16816.F32.BF16 R196, R12, R8, R196 ;  /* 0x000000080cc4723c */ /* 0x008fe200000418c4 */
[----:B------:R-:W-:-:S02]  /*21370*/  IABS R20, R20 ;  /* 0x0000001400147213 */ /* 0x000fc40000000000 */
[----:B------:R-:W-:Y:S02]  /*21380*/  IABS R26, R26 ;  /* 0x0000001a001a7213 */ /* 0x000fe40000000000 */
[----:B------:R-:W-:Y:S02]  /*21390*/  FSEL R213, R213, -INF , !P5 ;  /* 0xff800000d5d57808 */ /* 0x000fe40006800000 */
[----:B------:R-:W-:Y:S01]  /*213a0*/  I2FP.F32.S32 R20, R20 ;  /* 0x0000001400147245 */ /* 0x000fe20000201400 */
[----:B------:R-:W-:Y:S01]  /*213b0*/  HMMA.16816.F32.BF16 R192, R12, R10, R192 ;  /* 0x0000000a0cc0723c */ /* 0x000fe200000418c0 */
[----:B------:R-:W-:Y:S01]  /*213c0*/  ISETP.GE.AND P5, PT, R25, R247, PT ;  /* 0x000000f71900720c */ /* 0x000fe20003fa6270 */
[----:B------:R-:W-:Y:S01]  /*213d0*/  VIADD R11, R166, 0xfffffee1 ;  /* 0xfffffee1a60b7836 */ /* 0x000fe20000000000 */
[----:B------:R-:W-:Y:S01]  /*213e0*/  FSEL R212, R24, -INF , P3 ;  /* 0xff80000018d47808 */ /* 0x000fe20001800000 */
[----:B------:R-:W-:Y:S01]  /*213f0*/  IMAD.MOV.U32 R24, RZ, RZ, R26 ;  /* 0x000000ffff187224 */ /* 0x000fe200078e001a */
[----:B------:R-:W-:Y:S01]  /*21400*/  FSEL R215, R215, -INF , P5 ;  /* 0xff800000d7d77808 */ /* 0x000fe20002800000 */
[----:B------:R-:W-:Y:S01]  /*21410*/  FFMA.FTZ R22, -R242, R20, R22 ;  /* 0x00000014f2167223 */ /* 0x000fe20000010116 */
[----:B------:R-:W-:Y:S01]  /*21420*/  IADD3 R8, PT, PT, R7, 0x127, -R178 ;  /* 0x0000012707087810 */ /* 0x000fe20007ffe8b2 */
[C---:B------:R-:W-:Y:S01]  /*21430*/  VIADD R20, R166.reuse, 0xfffffed9 ;  /* 0xfffffed9a6147836 */ /* 0x040fe20000000000 */
[----:B------:R-:W-:Y:S01]  /*21440*/  ISETP.GE.AND P5, PT, R25, R246, PT ;  /* 0x000000f61900720c */ /* 0x000fe20003fa6270 */
[----:B------:R-:W-:Y:S01]  /*21450*/  VIADD R13, R166, 0xfffffef0 ;  /* 0xfffffef0a60d7836 */ /* 0x000fe20000000000 */
[----:B------:R-:W-:-:S02]  /*21460*/  I2FP.F32.S32 R24, R24 ;  /* 0x0000001800187245 */ /* 0x000fc40000201400 */
[----:B------:R-:W-:Y:S02]  /*21470*/  ISETP.GE.AND P3, PT, R25, R244, PT ;  /* 0x000000f41900720c */ /* 0x000fe40003f66270 */
[----:B------:R-:W-:Y:S01]  /*21480*/  FSEL R212, R212, -INF , !P6 ;  /* 0xff800000d4d47808 */ /* 0x000fe20007000000 */
[----:B------:R-:W-:Y:S01]  /*21490*/  FFMA.FTZ R21, -R242, R24, R21 ;  /* 0x00000018f2157223 */ /* 0x000fe20000010115 */
[----:B------:R-:W-:Y:S02]  /*214a0*/  IADD3 R9, PT, PT, R243, 0x120, -R178 ;  /* 0x00000120f3097810 */ /* 0x000fe40007ffe8b2 */
[----:B------:R-:W-:Y:S02]  /*214b0*/  IABS R8, R8 ;  /* 0x0000000800087213 */ /* 0x000fe40000000000 */
[----:B------:R-:W-:Y:S02]  /*214c0*/  ISETP.GE.AND P6, PT, R25, R245, PT ;  /* 0x000000f51900720c */ /* 0x000fe40003fc6270 */
[----:B------:R-:W-:-:S02]  /*214d0*/  FSEL R22, R22, -INF , P5 ;  /* 0xff80000016167808 */ /* 0x000fc40002800000 */
[----:B------:R-:W-:Y:S02]  /*214e0*/  FSEL R215, R215, -INF , !P3 ;  /* 0xff800000d7d77808 */ /* 0x000fe40005800000 */
[----:B------:R-:W-:Y:S02]  /*214f0*/  IABS R9, R9 ;  /* 0x0000000900097213 */ /* 0x000fe40000000000 */
[----:B------:R-:W-:Y:S02]  /*21500*/  I2FP.F32.S32 R8, R8 ;  /* 0x0000000800087245 */ /* 0x000fe40000201400 */
[----:B------:R-:W-:Y:S02]  /*21510*/  ISETP.GE.AND P3, PT, R20, R247, PT ;  /* 0x000000f71400720c */ /* 0x000fe40003f66270 */
[----:B------:R-:W-:Y:S01]  /*21520*/  FSEL R214, R22, -INF , !P6 ;  /* 0xff80000016d67808 */ /* 0x000fe20007000000 */
[----:B------:R-:W-:Y:S01]  /*21530*/  FFMA.FTZ R8, -R242, R8, R23 ;  /* 0x00000008f2087223 */ /* 0x000fe20000010117 */
[----:B------:R-:W-:-:S02]  /*21540*/  IADD3 R22, PT, PT, R7, 0x120, -R178 ;  /* 0x0000012007167810 */ /* 0x000fc40007ffe8b2 */
[----:B------:R-:W-:Y:S02]  /*21550*/  I2FP.F32.S32 R9, R9 ;  /* 0x0000000900097245 */ /* 0x000fe40000201400 */
[----:B------:R-:W-:Y:S01]  /*21560*/  FSEL R220, R21, -INF , P3 ;  /* 0xff80000015dc7808 */ /* 0x000fe20001800000 */
[----:B------:R-:W-:Y:S01]  /*21570*/  VIADD R21, R166, 0xfffffee0 ;  /* 0xfffffee0a6157836 */ /* 0x000fe20000000000 */
[C---:B------:R-:W-:Y:S02]  /*21580*/  ISETP.GE.AND P3, PT, R20.reuse, R246, PT ;  /* 0x000000f61400720c */ /* 0x040fe40003f66270 */
[----:B------:R-:W-:Y:S02]  /*21590*/  IABS R22, R22 ;  /* 0x0000001600167213 */ /* 0x000fe40000000000 */
[C---:B------:R-:W-:Y:S02]  /*215a0*/  ISETP.GE.AND P5, PT, R20.reuse, R244, PT ;  /* 0x000000f41400720c */ /* 0x040fe40003fa6270 */
[----:B------:R-:W-:Y:S01]  /*215b0*/  ISETP.GE.AND P6, PT, R20, R245, PT ;  /* 0x000000f51400720c */ /* 0x000fe20003fc6270 */
[----:B------:R-:W-:Y:S01]  /*215c0*/  FFMA.FTZ R20, -R242, R9, R196 ;  /* 0x00000009f2147223 */ /* 0x000fe200000101c4 */
[----:B------:R-:W-:Y:S01]  /*215d0*/  FSEL R196, R8, -INF , P3 ;  /* 0xff80000008c47808 */ /* 0x000fe20001800000 */
[----:B------:R-:W-:Y:S01]  /*215e0*/  IMAD.MOV.U32 R8, RZ, RZ, R22 ;  /* 0x000000ffff087224 */ /* 0x000fe200078e0016 */
[----:B------:R-:W-:-:S02]  /*215f0*/  FSEL R220, R220, -INF , !P5 ;  /* 0xff800000dcdc7808 */ /* 0x000fc40006800000 */
[----:B------:R-:W-:Y:S02]  /*21600*/  IADD3 R9, PT, PT, R243, 0x11f, -R178 ;  /* 0x0000011ff3097810 */ /* 0x000fe40007ffe8b2 */
        /* <DEDUP_REMOVED lines=9> */
[----:B------:R-:W-:Y:S02]  /*216a0*/  IADD3 R21, PT, PT, R7, 0x11f, -R178 ;  /* 0x0000011f07157810 */ /* 0x000fe40007ffe8b2 */
[----:B------:R-:W-:Y:S02]  /*216b0*/  I2FP.F32.S32 R9, R9 ;  /* 0x0000000900097245 */ /* 0x000fe40000201400 */
[----:B------:R-:W-:-:S02]  /*216c0*/  FSEL R198, R20, -INF , !P3 ;  /* 0xff80000014c67808 */ /* 0x000fc40005800000 */
[----:B------:R-:W-:Y:S01]  /*216d0*/  IABS R20, R21 ;  /* 0x0000001500147213 */ /* 0x000fe20000000000 */
[----:B------:R-:W-:Y:S01]  /*216e0*/  FFMA.FTZ R10, -R242, R9, R197 ;  /* 0x00000009f20a7223 */ /* 0x000fe200000101c5 */
[----:B------:R-:W-:Y:S02]  /*216f0*/  FSEL R197, R8, -INF , P5 ;  /* 0xff80000008c57808 */ /* 0x000fe40002800000 */
[----:B------:R-:W-:Y:S01]  /*21700*/  ISETP.GE.AND P3, PT, R11, R247, PT ;  /* 0x000000f70b00720c */ /* 0x000fe20003f66270 */
[----:B------:R-:W-:Y:S01]  /*21710*/  IMAD.MOV.U32 R8, RZ, RZ, R20 ;  /* 0x000000ffff087224 */ /* 0x000fe200078e0014 */
[----:B------:R-:W-:Y:S02]  /*21720*/  IADD3 R9, PT, PT, R243, 0x118, -R178 ;  /* 0x00000118f3097810 */ /* 0x000fe40007ffe8b2 */
[----:B------:R-:W-:Y:S02]  /*21730*/  ISETP.GE.AND P5, PT, R11, R244, PT ;  /* 0x000000f40b00720c */ /* 0x000fe40003fa6270 */
[----:B------:R-:W-:-:S02]  /*21740*/  I2FP.F32.S32 R8, R8 ;  /* 0x0000000800087245 */ /* 0x000fc40000201400 */
[----:B------:R-:W-:Y:S02]  /*21750*/  FSEL R10, R10, -INF , P3 ;  /* 0xff8000000a0a7808 */ /* 0x000fe40001800000 */
[----:B------:R-:W-:Y:S01]  /*21760*/  IADD3 R20, PT, PT, R7, 0x118, -R178 ;  /* 0x0000011807147810 */ /* 0x000fe20007ffe8b2 */
[----:B------:R-:W-:Y:S01]  /*21770*/  FFMA.FTZ R8, -R242, R8, R199 ;  /* 0x00000008f2087223 */ /* 0x000fe200000101c7 */
[----:B------:R-:W-:Y:S02]  /*21780*/  IABS R9, R9 ;  /* 0x0000000900097213 */ /* 0x000fe40000000000 */
[----:B------:R-:W-:Y:S02]  /*21790*/  FSEL R177, R10, -INF , !P5 ;  /* 0xff8000000ab17808 */ /* 0x000fe40006800000 */
[----:B------:R-:W-:Y:S02]  /*217a0*/  ISETP.GE.AND P3, PT, R11, R246, PT ;  /* 0x000000f60b00720c */ /* 0x000fe40003f66270 */
[----:B------:R-:W-:-:S02]  /*217b0*/  IABS R10, R20 ;  /* 0x00000014000a7213 */ /* 0x000fc40000000000 */
[----:B------:R-:W-:Y:S02]  /*217c0*/  I2FP.F32.S32 R9, R9 ;  /* 0x0000000900097245 */ /* 0x000fe40000201400 */
[----:B------:R-:W-:Y:S02]  /*217d0*/  FSEL R197, R197, -INF , !P6 ;  /* 0xff800000c5c57808 */ /* 0x000fe40007000000 */
[----:B------:R-:W-:Y:S01]  /*217e0*/  FSEL R176, R8, -INF , P3 ;  /* 0xff80000008b07808 */ /* 0x000fe20001800000 */
[----:B------:R-:W-:Y:S01]  /*217f0*/  IMAD.MOV.U32 R8, RZ, RZ, R10 ;  /* 0x000000ffff087224 */ /* 0x000fe200078e000a */
[----:B------:R-:W-:Y:S01]  /*21800*/  ISETP.GE.AND P6, PT, R11, R245, PT ;  /* 0x000000f50b00720c */ /* 0x000fe20003fc6270 */
[----:B------:R-:W-:Y:S02]  /*21810*/  VIADD R11, R166, 0xfffffee8 ;  /* 0xfffffee8a60b7836 */ /* 0x000fe40000000000 */
[----:B------:R-:W-:Y:S01]  /*21820*/  FFMA.FTZ R192, -R242, R9, R192 ;  /* 0x00000009f2c07223 */ /* 0x000fe200000101c0 */
[----:B------:R-:W-:-:S02]  /*21830*/  IADD3 R9, PT, PT, R243, 0x117, -R178 ;  /* 0x00000117f3097810 */ /* 0x000fc40007ffe8b2 */
[----:B------:R-:W-:Y:S02]  /*21840*/  I2FP.F32.S32 R8, R8 ;  /* 0x0000000800087245 */ /* 0x000fe40000201400 */
[C---:B------:R-:W-:Y:S02]  /*21850*/  ISETP.GE.AND P5, PT, R11.reuse, R247, PT ;  /* 0x000000f70b00720c */ /* 0x040fe40003fa6270 */
[----:B------:R-:W-:Y:S01]  /*21860*/  IABS R9, R9 ;  /* 0x0000000900097213 */ /* 0x000fe20000000000 */
[----:B------:R-:W-:Y:S01]  /*21870*/  FFMA.FTZ R8, -R242, R8, R194 ;  /* 0x00000008f2087223 */ /* 0x000fe200000101c2 */
[----:B------:R-:W-:Y:S02]  /*21880*/  FSEL R176, R176, -INF , !P6 ;  /* 0xff800000b0b07808 */ /* 0x000fe40007000000 */
[----:B------:R-:W-:Y:S02]  /*21890*/  FSEL R10, R192, -INF , P5 ;  /* 0xff800000c00a7808 */ /* 0x000fe40002800000 */
[----:B------:R-:W-:-:S02]  /*218a0*/  ISETP.GE.AND P3, PT, R11, R244, PT ;  /* 0x000000f40b00720c */ /* 0x000fc40003f66270 */
[C---:B------:R-:W-:Y:S02]  /*218b0*/  ISETP.GE.AND P6, PT, R11.reuse, R245, PT ;  /* 0x000000f50b00720c */ /* 0x040fe40003fc6270 */
[----:B------:R-:W-:Y:S02]  /*218c0*/  I2FP.F32.S32 R9, R9 ;  /* 0x0000000900097245 */ /* 0x000fe40000201400 */
[----:B------:R-:W-:Y:S01]  /*218d0*/  ISETP.GE.AND P5, PT, R11, R246, PT ;  /* 0x000000f60b00720c */ /* 0x000fe20003fa6270 */
[----:B------:R-:W-:Y:S01]  /*218e0*/  VIADD R11, R166, 0xfffffee9 ;  /* 0xfffffee9a60b7836 */ /* 0x000fe20000000000 */
[----:B------:R-:W-:Y:S01]  /*218f0*/  IABS R4, R4 ;  /* 0x0000000400047213 */ /* 0x000fe20000000000 */
[----:B------:R-:W-:Y:S01]  /*21900*/  FFMA.FTZ R9, -R242, R9, R193 ;  /* 0x00000009f2097223 */ /* 0x000fe200000101c1 */
[----:B------:R-:W-:Y:S02]  /*21910*/  IADD3 R12, PT, PT, R243, 0x110, -R178 ;  /* 0x00000110f30c7810 */ /* 0x000fe40007ffe8b2 */
[----:B------:R-:W-:-:S02]  /*21920*/  FSEL R5, R10, -INF , !P3 ;  /* 0xff8000000a057808 */ /* 0x000fc40005800000 */
[----:B------:R-:W-:Y:S02]  /*21930*/  FSEL R8, R8, -INF , P5 ;  /* 0xff80000008087808 */ /* 0x000fe40002800000 */
[----:B------:R-:W-:Y:S02]  /*21940*/  I2FP.F32.S32 R10, R4 ;  /* 0x00000004000a7245 */ /* 0x000fe40000201400 */
[----:B------:R-:W-:Y:S02]  /*21950*/  ISETP.GE.AND P3, PT, R11, R247, PT ;  /* 0x000000f70b00720c */ /* 0x000fe40003f66270 */
[----:B------:R-:W-:Y:S01]  /*21960*/  IABS R12, R12 ;  /* 0x0000000c000c7213 */ /* 0x000fe20000000000 */
[----:B------:R-:W-:Y:S01]  /*21970*/  FFMA.FTZ R10, -R242, R10, R195 ;  /* 0x0000000af20a7223 */ /* 0x000fe200000101c3 */
[----:B------:R-:W-:Y:S02]  /*21980*/  FSEL R4, R8, -INF , !P6 ;  /* 0xff80000008047808 */ /* 0x000fe40007000000 */
[----:B------:R-:W-:-:S02]  /*21990*/  IADD3 R8, PT, PT, R7, 0x110, -R178 ;  /* 0x0000011007087810 */ /* 0x000fc40007ffe8b2 */
[----:B------:R-:W-:Y:S02]  /*219a0*/  FSEL R9, R9, -INF , P3 ;  /* 0xff80000009097808 */ /* 0x000fe40001800000 */
[----:B------:R-:W-:Y:S02]  /*219b0*/  I2FP.F32.S32 R12, R12 ;  /* 0x0000000c000c7245 */ /* 0x000fe40000201400 */
[C---:B------:R-:W-:Y:S02]  /*219c0*/  ISETP.GE.AND P3, PT, R11.reuse, R246, PT ;  /* 0x000000f60b00720c */ /* 0x040fe40003f66270 */
[C---:B------:R-:W-:Y:S01]  /*219d0*/  ISETP.GE.AND P5, PT, R11.reuse, R244, PT ;  /* 0x000000f40b00720c */ /* 0x040fe20003fa6270 */
[----:B------:R-:W-:Y:S01]  /*219e0*/  FFMA.FTZ R12, -R242, R12, R188 ;  /* 0x0000000cf20c7223 */ /* 0x000fe200000101bc */
[----:B------:R-:W-:Y:S02]  /*219f0*/  ISETP.GE.AND P6, PT, R11, R245, PT ;  /* 0x000000f50b00720c */ /* 0x000fe40003fc6270 */
[----:B------:R-:W-:-:S02]  /*21a00*/  IABS R8, R8 ;  /* 0x0000000800087213 */ /* 0x000fc40000000000 */
[----:B------:R-:W-:Y:S02]  /*21a10*/  IADD3 R11, PT, PT, R243, 0x10f, -R178 ;  /* 0x0000010ff30b7810 */ /* 0x000fe40007ffe8b2 */
[----:B------:R-:W-:Y:S02]  /*21a20*/  FSEL R10, R10, -INF , P3 ;  /* 0xff8000000a0a7808 */ /* 0x000fe40001800000 */
[----:B------:R-:W-:Y:S01]  /*21a30*/  FSEL R185, R9, -INF , !P5 ;  /* 0xff80000009b97808 */ /* 0x000fe20006800000 */
[----:B------:R-:W-:Y:S01]  /*21a40*/  VIADD R9, R166, 0xfffffef1 ;  /* 0xfffffef1a6097836 */ /* 0x000fe20000000000 */
[----:B------:R-:W-:Y:S02]  /*21a50*/  ISETP.GE.AND P5, PT, R13, R247, PT ;  /* 0x000000f70d00720c */ /* 0x000fe40003fa6270 */
[----:B------:R-:W-:Y:S02]  /*21a60*/  I2FP.F32.S32 R8, R8 ;  /* 0x0000000800087245 */ /* 0x000fe40000201400 */
[----:B------:R-:W-:-:S02]  /*21a70*/  IABS R11, R11 ;  /* 0x0000000b000b7213 */ /* 0x000fc40000000000 */
[----:B------:R-:W-:Y:S01]  /*21a80*/  FSEL R184, R10, -INF , !P6 ;  /* 0xff8000000ab87808 */ /* 0x000fe20007000000 */
[----:B------:R-:W-:Y:S01]  /*21a90*/  FFMA.FTZ R8, -R242, R8, R190 ;  /* 0x00000008f2087223 */ /* 0x000fe200000101be */
[C-C-:B------:R-:W-:Y:S02]  /*21aa0*/  IADD3 R10, PT, PT, R7.reuse, 0x10f, -R178.reuse ;  /* 0x0000010f070a7810 */ /* 0x140fe40007ffe8b2 */
[----:B------:R-:W-:Y:S02]  /*21ab0*/  FSEL R12, R12, -INF , P5 ;  /* 0xff8000000c0c7808 */ /* 0x000fe40002800000 */
[----:B------:R-:W-:Y:S02]  /*21ac0*/  IADD3 R7, PT, PT, R7, 0x108, -R178 ;  /* 0x0000010807077810 */ /* 0x000fe40007ffe8b2 */
[----:B------:R-:W-:Y:S02]  /*21ad0*/  ISETP.GE.AND P3, PT, R13, R244, PT ;  /* 0x000000f40d00720c */ /* 0x000fe40003f66270 */
[----:B------:R-:W-:-:S02]  /*21ae0*/  I2FP.F32.S32 R11, R11 ;  /* 0x0000000b000b7245 */ /* 0x000fc40000201400 */
[C---:B------:R-:W-:Y:S02]  /*21af0*/  ISETP.GE.AND P6, PT, R13.reuse, R245, PT ;  /* 0x000000f50d00720c */ /* 0x040fe40003fc6270 */
[----:B------:R-:W-:Y:S01]  /*21b00*/  ISETP.GE.AND P5, PT, R13, R246, PT ;  /* 0x000000f60d00720c */ /* 0x000fe20003fa6270 */
[----:B------:R-:W-:Y:S01]  /*21b10*/  FFMA.FTZ R11, -R242, R11, R189 ;  /* 0x0000000bf20b7223 */ /* 0x000fe200000101bd */
[----:B------:R-:W-:Y:S02]  /*21b20*/  IADD3 R13, PT, PT, R243, 0x108, -R178 ;  /* 0x00000108f30d7810 */ /* 0x000fe40007ffe8b2 */
[----:B------:R-:W-:Y:S02]  /*21b30*/  IABS R7, R7 ;  /* 0x0000000700077213 */ /* 0x000fe40000000000 */
[----:B------:R-:W-:Y:S02]  /*21b40*/  IABS R10, R10 ;  /* 0x0000000a000a7213 */ /* 0x000fe40000000000 */
[----:B------:R-:W-:Y:S01]  /*21b50*/  FSEL R178, R12, -INF , !P3 ;  /* 0xff8000000cb27808 */ /* 0x000fe20005800000 */
[----:B------:R-:W-:Y:S01]  /*21b60*/  IMAD.MOV.U32 R12, RZ, RZ, R7 ;  /* 0x000000ffff0c7224 */ /* 0x000fe200078e0007 */
[----:B------:R-:W-:-:S02]  /*21b70*/  IABS R13, R13 ;  /* 0x0000000d000d7213 */ /* 0x000fc40000000000 */
[----:B------:R-:W-:Y:S02]  /*21b80*/  FSEL R8, R8, -INF , P5 ;  /* 0xff80000008087808 */ /* 0x000fe40002800000 */
[C---:B------:R-:W-:Y:S02]  /*21b90*/  ISETP.GE.AND P3, PT, R9.reuse, R247, PT ;  /* 0x000000f70900720c */ /* 0x040fe40003f66270 */
[----:B------:R-:W-:Y:S02]  /*21ba0*/  I2FP.F32.S32 R10, R10 ;  /* 0x0000000a000a7245 */ /* 0x000fe40000201400 */
[----:B------:R-:W-:Y:S01]  /*21bb0*/  FSEL R7, R8, -INF , !P6 ;  /* 0xff80000008077808 */ /* 0x000fe20007000000 */
[----:B------:R-:W-:Y:S01]  /*21bc0*/  VIADD R8, R166, 0xfffffef8 ;  /* 0xfffffef8a6087836 */ /* 0x000fe20000000000 */
[----:B------:R-:W-:Y:S01]  /*21bd0*/  I2FP.F32.S32 R13, R13 ;  /* 0x0000000d000d7245 */ /* 0x000fe20000201400 */
[----:B------:R-:W-:Y:S01]  /*21be0*/  FFMA.FTZ R10, -R242, R10, R191 ;  /* 0x0000000af20a7223 */ /* 0x000fe200000101bf */
[----:B------:R-:W-:-:S02]  /*21bf0*/  ISETP.GE.AND P5, PT, R9, R244, PT ;  /* 0x000000f40900720c */ /* 0x000fc40003fa6270 */
[----:B------:R-:W-:Y:S01]  /*21c00*/  FSEL R11, R11, -INF , P3 ;  /* 0xff8000000b0b7808 */ /* 0x000fe20001800000 */
[----:B------:R-:W-:Y:S01]  /*21c10*/  FFMA.FTZ R13, -R242, R13, R16 ;  /* 0x0000000df20d7223 */ /* 0x000fe20000010110 */
[----:B------:R-:W-:Y:S01]  /*21c20*/  ISETP.GE.AND P3, PT, R9, R246, PT ;  /* 0x000000f60900720c */ /* 0x000fe20003f66270 */
[----:B------:R-:W-:Y:S01]  /*21c30*/  VIADD R16, R44, 0xfffffffe ;  /* 0xfffffffe2c107836 */ /* 0x000fe20000000000 */
[----:B------:R-:W-:Y:S02]  /*21c40*/  FSEL R187, R11, -INF , !P5 ;  /* 0xff8000000bbb7808 */ /* 0x000fe40006800000 */
[----:B------:R-:W-:Y:S02]  /*21c50*/  ISETP.GE.AND P5, PT, R8, R247, PT ;  /* 0x000000f70800720c */ /* 0x000fe40003fa6270 */
[----:B------:R-:W-:Y:S02]  /*21c60*/  FSEL R10, R10, -INF , P3 ;  /* 0xff8000000a0a7808 */ /* 0x000fe40001800000 */
[----:B------:R-:W-:-:S02]  /*21c70*/  ISETP.GE.AND P3, PT, R8, R244, PT ;  /* 0x000000f40800720c */ /* 0x000fc40003f66270 */
[----:B------:R-:W-:Y:S02]  /*21c80*/  FSEL R13, R13, -INF , P5 ;  /* 0xff8000000d0d7808 */ /* 0x000fe40002800000 */
[----:B------:R-:W-:Y:S02]  /*21c90*/  I2FP.F32.S32 R12, R12 ;  /* 0x0000000c000c7245 */ /* 0x000fe40000201400 */
[----:B------:R-:W-:Y:S02]  /*21ca0*/  FSEL R186, R13, -INF , !P3 ;  /* 0xff8000000dba7808 */ /* 0x000fe40005800000 */
[----:B------:R-:W-:Y:S01]  /*21cb0*/  ISETP.GT.AND P3, PT, R16, R223, PT ;  /* 0x000000df1000720c */ /* 0x000fe20003f64270 */
[----:B------:R-:W-:Y:S01]  /*21cc0*/  FFMA.FTZ R12, -R242, R12, R18 ;  /* 0x0000000cf20c7223 */ /* 0x000fe20000010112 */
[----:B------:R-:W-:Y:S02]  /*21cd0*/  ISETP.GE.AND P6, PT, R9, R245, PT ;  /* 0x000000f50900720c */ /* 0x000fe40003fc6270 */
[----:B------:R-:W-:-:S02]  /*21ce0*/  ISETP.GE.AND P5, PT, R8, R246, PT ;  /* 0x000000f60800720c */ /* 0x000fc40003fa6270 */
[----:B------:R-:W-:Y:S02]  /*21cf0*/  FSEL R166, R10, -INF , !P6 ;  /* 0xff8000000aa67808 */ /* 0x000fe40007000000 */
[----:B------:R-:W-:Y:S02]  /*21d00*/  ISETP.GE.AND P6, PT, R8, R245, PT ;  /* 0x000000f50800720c */ /* 0x000fe40003fc6270 */
[----:B------:R-:W-:-:S04]  /*21d10*/  FSEL R12, R12, -INF , P5 ;  /* 0xff8000000c0c7808 */ /* 0x000fc80002800000 */
[----:B------:R-:W-:Y:S01]  /*21d20*/  FSEL R18, R12, -INF , !P6 ;  /* 0xff8000000c127808 */ /* 0x000fe20007000000 */
[----:B------:R-:W-:Y:S05]  /*21d30*/  @!P3 BRA `(.L_x_8099) ;  /* 0x0000000c0004b947 */ /* 0x000fea0003800000 */
[----:B------:R-:W-:Y:S04]  /*21d40*/  BSSY.RECONVERGENT B0, `(.L_x_8100) ;  /* 0x000004b000007945 */ /* 0x000fe80003800200 */
[----:B------:R-:W-:Y:S05]  /*21d50*/  @!P1 BRA `(.L_x_8101) ;  /* 0x0000000400049947 */ /* 0x000fea0003800000 */
[----:B------:R-:W2:Y:S01]  /*21d60*/  LD.E R20, desc[UR4][R164.64+0x170] ;  /* 0x00017004a4147980 */ /* 0x000ea2000c101900 */
[----:B------:R-:W-:-:S05]  /*21d70*/  SHF.L.U32 R14, R44, 0x8, RZ ;  /* 0x000000082c0e7819 */ /* 0x000fca00000006ff */
[C---:B------:R-:W-:Y:S02]  /*21d80*/  VIADD R9, R14.reuse, 0xfffffe00 ;  /* 0xfffffe000e097836 */ /* 0x040fe40000000000 */
        /* <DEDUP_REMOVED lines=8> */
[----:B------:R-:W-:-:S04]  /*21e10*/  LOP3.LUT R9, R9, R20, RZ, 0x3c, !PT ;  /* 0x0000001409097212 */ /* 0x000fc800078e3cff */
        /* <DEDUP_REMOVED lines=20> */
[----:B------:R-:W-:-:S02]  /*21f60*/  ISETP.GE.U32.AND P6, PT, R8, R12, PT ;  /* 0x0000000c0800720c */ /* 0x000fc40003fc6070 */
[----:B------:R-:W-:-:S05]  /*21f70*/  LOP3.LUT R10, RZ, R20, RZ, 0x33, !PT ;  /* 0x00000014ff0a7212 */ /* 0x000fca00078e33ff */
[----:B------:R-:W-:Y:S01]  /*21f80*/  @P5 VIADD R13, R13, 0x1 ;  /* 0x000000010d0d5836 */ /* 0x000fe20000000000 */
[----:B------:R-:W-:-:S03]  /*21f90*/  ISETP.NE.AND P5, PT, R20, RZ, PT ;  /* 0x000000ff1400720c */ /* 0x000fc60003fa5270 */
        /* <DEDUP_REMOVED lines=29> */
.L_x_8101:
        /* <DEDUP_REMOVED lines=8> */
.L_x_8102:
[----:B------:R-:W-:Y:S05]  /*221f0*/  BSYNC.RECONVERGENT B0 ;  /* 0x0000000000007941 */ /* 0x000fea0003800200 */
.L_x_8100:
[C---:B------:R-:W-:Y:S01]  /*22200*/  IMAD.SHL.U32 R10, R224.reuse, 0x10, RZ ;  /* 0x00000010e00a7824 */ /* 0x040fe200078e00ff */
[C-C-:B------:R-:W-:Y:S01]  /*22210*/  SHF.L.U64.HI R11, R224.reuse, 0x4, R225.reuse ;  /* 0x00000004e00b7819 */ /* 0x140fe200000102e1 */
[C---:B------:R-:W-:Y:S01]  /*22220*/  IMAD.SHL.U32 R8, R224.reuse, 0x20, RZ ;  /* 0x00000020e0087824 */ /* 0x040fe200078e00ff */
[----:B------:R-:W-:Y:S02]  /*22230*/  SHF.L.U64.HI R9, R224, 0x5, R225 ;  /* 0x00000005e0097819 */ /* 0x000fe400000102e1 */
[----:B------:R-:W-:-:S04]  /*22240*/  LEA R12, P1, R10, R229, 0x1 ;  /* 0x000000e50a0c7211 */ /* 0x000fc800078208ff */
[----:B------:R-:W-:Y:S01]  /*22250*/  LEA.HI.X R13, R10, R228, R11, 0x1, P1 ;  /* 0x000000e40a0d7211 */ /* 0x000fe200008f0c0b */
[----:B------:R-:W-:Y:S01]  /*22260*/  @!P0 IMAD.MOV.U32 R10, RZ, RZ, R229 ;  /* 0x000000ffff0a8224 */ /* 0x000fe200078e00e5 */
[----:B------:R-:W-:Y:S01]  /*22270*/  IADD3 R26, P1, PT, R8, R12, RZ ;  /* 0x0000000c081a7210 */ /* 0x000fe20007f3e0ff */
[----:B------:R-:W-:-:S04]  /*22280*/  @!P0 IMAD.MOV.U32 R11, RZ, RZ, R228 ;  /* 0x000000ffff0b8224 */ /* 0x000fc800078e00e4 */
[----:B------:R-:W-:Y:S01]  /*22290*/  IMAD.X R27, R9, 0x1, R13, P1 ;  /* 0x00000001091b7824 */ /* 0x000fe200008e060d */
        /* <DEDUP_REMOVED lines=107> */
.L_x_8099:
[----:B------:R-:W-:Y:S05]  /*22950*/  BSYNC.RECONVERGENT B1 ;  /* 0x0000000000017941 */ /* 0x000fea0003800200 */
.L_x_8098:
        /* <DEDUP_REMOVED lines=65> */
[----:B------:R-:W-:Y:S01]  /*22d70*/  LEA R46, R46, UR6, 0x1 ;  /* 0x000000062e2e7c11 */ /* 0x000fe2000f8e08ff */
[----:B------:R-:W1:Y:S01]  /*22d80*/  SHFL.BFLY PT, R9, R11, 0x2, 0x1f ;  /* 0x0c401f000b097f89 */ /* 0x000e6200000e0000 */
[----:B------:R-:W-:-:S02]  /*22d90*/  MOV R32, 0x20 ;  /* 0x0000002000207802 */ /* 0x000fc40000000f00 */
[----:B------:R-:W-:Y:S01]  /*22da0*/  IADD3 R28, PT, PT, R46, 0xa000, RZ ;  /* 0x0000a0002e1c7810 */ /* 0x000fe20007ffe0ff */
[----:B------:R-:W2:Y:S01]  /*22db0*/  SHFL.BFLY PT, R8, R10, 0x2, 0x1f ;  /* 0x0c401f000a087f89 */ /* 0x000ea200000e0000 */
[----:B------:R-:W-:Y:S02]  /*22dc0*/  SEL R32, R32, 0xffffffe0, !P4 ;  /* 0xffffffe020207807 */ /* 0x000fe40006000000 */
[----:B-1----:R-:W-:Y:S02]  /*22dd0*/  FMNMX.FTZ R9, R11, R9, !PT ;  /* 0x000000090b097209 */ /* 0x002fe40007810000 */
[----:B--2---:R-:W-:-:S03]  /*22de0*/  FMNMX.FTZ R8, R10, R8, !PT ;  /* 0x000000080a087209 */ /* 0x004fc60007810000 */
[----:B------:R-:W1:Y:S04]  /*22df0*/  SHFL.BFLY PT, R170, R9, 0x1, 0x1f ;  /* 0x0c201f0009aa7f89 */ /* 0x000e6800000e0000 */
[----:B------:R-:W2:Y:S01]  /*22e00*/  SHFL.BFLY PT, R188, R8, 0x1, 0x1f ;  /* 0x0c201f0008bc7f89 */ /* 0x000ea200000e0000 */
[----:B-1----:R-:W-:Y:S02]  /*22e10*/  FMNMX.FTZ R170, R9, R170, !PT ;  /* 0x000000aa09aa7209 */ /* 0x002fe40007810000 */
[----:B--2---:R-:W-:Y:S02]  /*22e20*/  FMNMX.FTZ R188, R8, R188, !PT ;  /* 0x000000bc08bc7209 */ /* 0x004fe40007810000 */
[----:B------:R-:W-:Y:S02]  /*22e30*/  FSETP.NEU.FTZ.AND P0, PT, R170, -INF , PT ;  /* 0xff800000aa00780b */ /* 0x000fe40003f1d000 */
[----:B------:R-:W-:-:S02]  /*22e40*/  FSETP.NEU.FTZ.AND P1, PT, R188, -INF , PT ;  /* 0xff800000bc00780b */ /* 0x000fc40003f3d000 */
[----:B------:R-:W-:-:S05]  /*22e50*/  FSEL R13, R170, RZ, P0 ;  /* 0x000000ffaa0d7208 */ /* 0x000fca0000000000 */
        /* <DEDUP_REMOVED lines=14> */
[-CC-:B------:R-:W-:Y:S01]  /*22f40*/  FFMA.FTZ R171, R171, R189.reuse, -R190.reuse ;  /* 0x000000bdabab7223 */ /* 0x180fe200000108be */
[----:B------:R2:W3:Y:S01]  /*22f50*/  MUFU.EX2 R167, R8 ;  /* 0x0000000800a77308 */ /* 0x0004e20000000800 */
[-CC-:B------:R-:W-:Y:S01]  /*22f60*/  FFMA.FTZ R129, R129, R189.reuse, -R190.reuse ;  /* 0x000000bd81817223 */ /* 0x180fe200000108be */
[-CC-:B------:R-:W-:Y:S01]  /*22f70*/  FFMA.FTZ R125, R125, R189.reuse, -R190.reuse ;  /* 0x000000bd7d7d7223 */ /* 0x180fe200000108be */
[-C--:B------:R-:W-:Y:S01]  /*22f80*/  FFMA.FTZ R127, R127, R189.reuse, -R190 ;  /* 0x000000bd7f7f7223 */ /* 0x080fe200000108be */
[----:B------:R-:W-:Y:S01]  /*22f90*/  MUFU.EX2 R0, R14 ;  /* 0x0000000e00007308 */ /* 0x000fe20000000800 */
[-C--:B------:R-:W-:Y:S01]  /*22fa0*/  FFMA.FTZ R179, R179, R189.reuse, -R192 ;  /* 0x000000bdb3b37223 */ /* 0x080fe200000108c0 */
[-C--:B------:R-:W-:Y:S01]  /*22fb0*/  FFMA.FTZ R121, R121, R189.reuse, -R190 ;  /* 0x000000bd79797223 */ /* 0x080fe200000108be */
[-C--:B------:R-:W-:Y:S01]  /*22fc0*/  FFMA.FTZ R131, R131, R189.reuse, -R192 ;  /* 0x000000bd83837223 */ /* 0x080fe200000108c0 */
[----:B------:R-:W4:Y:S01]  /*22fd0*/  MUFU.EX2 R175, R13 ;  /* 0x0000000d00af7308 */ /* 0x000f220000000800 */
[-C--:B------:R-:W-:Y:S01]  /*22fe0*/  FFMA.FTZ R117, R117, R189.reuse, -R190 ;  /* 0x000000bd75757223 */ /* 0x080fe200000108be */
[-C--:B-1----:R-:W-:Y:S01]  /*22ff0*/  FFMA.FTZ R173, R172, R189.reuse, -R192 ;  /* 0x000000bdacad7223 */ /* 0x082fe200000108c0 */
[-CC-:B------:R-:W-:Y:S01]  /*23000*/  FFMA.FTZ R119, R119, R189.reuse, -R190.reuse ;  /* 0x000000bd77777223 */ /* 0x180fe200000108be */
[----:B------:R1:W-:Y:S01]  /*23010*/  MUFU.EX2 R172, R12 ;  /* 0x0000000c00ac7308 */ /* 0x0003e20000000800 */
[-C--:B------:R-:W-:Y:S01]  /*23020*/  FFMA.FTZ R113, R113, R189.reuse, -R190 ;  /* 0x000000bd71717223 */ /* 0x080fe200000108be */
[----:B--2---:R-:W2:Y:S01]  /*23030*/  LDSM.16.MT88.4 R8, [R46+0xa000] ;  /* 0x00a000002e08783b */ /* 0x004ea20000004200 */
[----:B---3--:R-:W-:Y:S01]  /*23040*/  F2FP.BF16.F32.PACK_AB R23, R167, R124 ;  /* 0x0000007ca717723e */ /* 0x008fe200000010ff */
[----:B------:R-:W-:Y:S01]  /*23050*/  MUFU.EX2 R19, R19 ;  /* 0x0000001300137308 */ /* 0x000fe20000000800 */
[-C--:B------:R-:W-:Y:S01]  /*23060*/  FFMA.FTZ R123, R123, R189.reuse, -R192 ;  /* 0x000000bd7b7b7223 */ /* 0x080fe200000108c0 */
[-CC-:B------:R-:W-:Y:S01]  /*23070*/  FFMA.FTZ R109, R109, R189.reuse, -R190.reuse ;  /* 0x000000bd6d6d7223 */ /* 0x180fe200000108be */
[-CC-:B------:R-:W-:Y:S01]  /*23080*/  FFMA.FTZ R111, R111, R189.reuse, -R190.reuse ;  /* 0x000000bd6f6f7223 */ /* 0x180fe200000108be */
[----:B------:R-:W3:Y:S01]  /*23090*/  MUFU.EX2 R171, R171 ;  /* 0x000000ab00ab7308 */ /* 0x000ee20000000800 */
[----:B------:R-:W-:Y:S01]  /*230a0*/  FFMA.FTZ R105, R105, R189, -R190 ;  /* 0x000000bd69697223 */ /* 0x000fe200000108be */
[-C--:B----4-:R-:W-:Y:S01]  /*230b0*/  FMUL.FTZ R26, R162, R175.reuse ;  /* 0x000000afa21a7220 */ /* 0x090fe20000410000 */
[-C--:B------:R-:W-:Y:S01]  /*230c0*/  FMUL.FTZ R27, R163, R175.reuse ;  /* 0x000000afa31b7220 */ /* 0x080fe20000410000 */
[----:B------:R-:W4:Y:S01]  /*230d0*/  MUFU.EX2 R173, R173 ;  /* 0x000000ad00ad7308 */ /* 0x000f220000000800 */
[-C--:B------:R-:W-:Y:S01]  /*230e0*/  FMUL.FTZ R158, R158, R175.reuse ;  /* 0x000000af9e9e7220 */ /* 0x080fe20000410000 */
[----:B-1----:R-:W-:Y:S01]  /*230f0*/  FSEL R12, R188, RZ, P1 ;  /* 0x000000ffbc0c7208 */ /* 0x002fe20000800000 */
[-C--:B------:R-:W-:Y:S01]  /*23100*/  FMUL.FTZ R159, R159, R175.reuse ;  /* 0x000000af9f9f7220 */ /* 0x080fe20000410000 */
[----:B------:R-:W1:Y:S01]  /*23110*/  MUFU.EX2 R174, R174 ;  /* 0x000000ae00ae7308 */ /* 0x000e620000000800 */
[-C--:B------:R-:W-:Y:S01]  /*23120*/  FMUL.FTZ R146, R146, R175.reuse ;  /* 0x000000af92927220 */ /* 0x080fe20000410000 */
[-C--:B------:R-:W-:Y:S01]  /*23130*/  FMUL.FTZ R147, R147, R175.reuse ;  /* 0x000000af93937220 */ /* 0x080fe20000410000 */
[----:B------:R-:W-:Y:S01]  /*23140*/  FADD.FTZ R12, R2, -R12 ;  /* 0x8000000c020c7221 */ /* 0x000fe20000010000 */
[----:B------:R-:W-:Y:S01]  /*23150*/  IADD3 R2, PT, PT, R32, R46, RZ ;  /* 0x0000002e20027210 */ /* 0x000fe20007ffe0ff */
[----:B------:R-:W-:Y:S01]  /*23160*/  FMUL.FTZ R142, R142, R175 ;  /* 0x000000af8e8e7220 */ /* 0x000fe20000410000 */
[----:B---3--:R-:W-:Y:S01]  /*23170*/  F2FP.BF16.F32.PACK_AB R21, R171, R19 ;  /* 0x00000013ab15723e */ /* 0x008fe200000010ff */
[----:B------:R-:W-:Y:S01]  /*23180*/  FMUL.FTZ R12, R189, R12 ;  /* 0x0000000cbd0c7220 */ /* 0x000fe20000410000 */
[-C--:B------:R-:W-:Y:S01]  /*23190*/  FMUL.FTZ R143, R143, R175.reuse ;  /* 0x000000af8f8f7220 */ /* 0x080fe20000410000 */
[----:B------:R-:W-:Y:S01]  /*231a0*/  LDSM.16.MT88.4 R36, [R2+0xa800] ;  /* 0x00a800000224783b */ /* 0x000fe20000004200 */
[----:B----4-:R-:W-:Y:S01]  /*231b0*/  F2FP.BF16.F32.PACK_AB R20, R173, R172 ;  /* 0x000000acad14723e */ /* 0x010fe200000010ff */
[----:B------:R-:W3:Y:S01]  /*231c0*/  MUFU.EX2 R191, R12 ;  /* 0x0000000c00bf7308 */ /* 0x000ee20000000800 */
[-C--:B------:R-:W-:Y:S01]  /*231d0*/  FMUL.FTZ R150, R150, R175.reuse ;  /* 0x000000af96967220 */ /* 0x080fe20000410000 */
[-C--:B------:R-:W-:Y:S01]  /*231e0*/  FMUL.FTZ R151, R151, R175.reuse ;  /* 0x000000af97977220 */ /* 0x080fe20000410000 */
[----:B-1----:R-:W-:Y:S01]  /*231f0*/  F2FP.BF16.F32.PACK_AB R22, R174, R0 ;  /* 0x00000000ae16723e */ /* 0x002fe200000010ff */
[----:B------:R-:W-:Y:S01]  /*23200*/  MUFU.EX2 R125, R125 ;  /* 0x0000007d007d7308 */ /* 0x000fe20000000800 */
[-C--:B------:R-:W-:Y:S01]  /*23210*/  FMUL.FTZ R138, R138, R175.reuse ;  /* 0x000000af8a8a7220 */ /* 0x080fe20000410000 */
[-C--:B------:R-:W-:Y:S01]  /*23220*/  FMUL.FTZ R139, R139, R175.reuse ;  /* 0x000000af8b8b7220 */ /* 0x080fe20000410000 */
[-C--:B------:R-:W-:Y:S01]  /*23230*/  FMUL.FTZ R134, R134, R175.reuse ;  /* 0x000000af86867220 */ /* 0x080fe20000410000 */
[----:B------:R-:W1:Y:S01]  /*23240*/  MUFU.EX2 R127, R127 ;  /* 0x0000007f007f7308 */ /* 0x000e620000000800 */
[----:B------:R-:W-:Y:S01]  /*23250*/  FMUL.FTZ R135, R135, R175 ;  /* 0x000000af87877220 */ /* 0x000fe20000410000 */
[----:B------:R-:W-:Y:S01]  /*23260*/  LDSM.16.MT88.4 R48, [R2+0xb800] ;  /* 0x00b800000230783b */ /* 0x000fe20000004200 */
[-C--:B------:R-:W-:Y:S01]  /*23270*/  FFMA.FTZ R115, R115, R189.reuse, -R192 ;  /* 0x000000bd73737223 */ /* 0x080fe200000108c0 */
[----:B------:R-:W-:Y:S01]  /*23280*/  MUFU.EX2 R117, R117 ;  /* 0x0000007500757308 */ /* 0x000fe20000000800 */
[----:B------:R-:W-:Y:S01]  /*23290*/  FFMA.FTZ R101, R101, R189, -R190 ;  /* 0x000000bd65657223 */ /* 0x000fe200000108be */
[-C--:B---3--:R-:W-:Y:S01]  /*232a0*/  FMUL.FTZ R24, R160, R191.reuse ;  /* 0x000000bfa0187220 */ /* 0x088fe20000410000 */
[----:B------:R-:W-:Y:S01]  /*232b0*/  IADD3 R160, PT, PT, R46, 0xa040, RZ ;  /* 0x0000a0402ea07810 */ /* 0x000fe20007ffe0ff */
[----:B------:R-:W3:Y:S01]  /*232c0*/  LDSM.16.MT88.4 R12, [R2+0xa000] ;  /* 0x00a00000020c783b */ /* 0x000ee20000004200 */
[----:B------:R-:W-:Y:S01]  /*232d0*/  @P2 IADD3 R160, PT, PT, R28, -0x40, RZ ;  /* 0xffffffc01ca02810 */ /* 0x000fe20007ffe0ff */
[-C--:B------:R-:W-:Y:S01]  /*232e0*/  FMUL.FTZ R25, R161, R191.reuse ;  /* 0x000000bfa1197220 */ /* 0x080fe20000410000 */
[-C--:B------:R-:W-:Y:S01]  /*232f0*/  FMUL.FTZ R156, R156, R191.reuse ;  /* 0x000000bf9c9c7220 */ /* 0x080fe20000410000 */
[-C--:B------:R-:W-:Y:S01]  /*23300*/  FMUL.FTZ R157, R157, R191.reuse ;  /* 0x000000bf9d9d7220 */ /* 0x080fe20000410000 */
[-C--:B------:R-:W-:Y:S01]  /*23310*/  FMUL.FTZ R144, R144, R191.reuse ;  /* 0x000000bf90907220 */ /* 0x080fe20000410000 */
[----:B------:R-:W4:Y:S01]  /*23320*/  LDSM.16.MT88.4 R28, [R160] ;  /* 0x00000000a01c783b */ /* 0x000f220000004200 */
[-C--:B------:R-:W-:Y:S01]  /*23330*/  FMUL.FTZ R145, R145, R191.reuse ;  /* 0x000000bf91917220 */ /* 0x080fe20000410000 */
[-C--:B------:R-:W-:Y:S01]  /*23340*/  FMUL.FTZ R140, R140, R191.reuse ;  /* 0x000000bf8c8c7220 */ /* 0x080fe20000410000 */
[C---:B--2---:R-:W-:Y:S01]  /*23350*/  HMMA.16816.F32.BF16 R24, R20.reuse, R8, R24 ;  /* 0x000000081418723c */ /* 0x044fe20000041818 */
[-C--:B------:R-:W-:Y:S01]  /*23360*/  FMUL.FTZ R8, R152, R191.reuse ;  /* 0x000000bf98087220 */ /* 0x080fe20000410000 */
[----:B------:R-:W-:Y:S01]  /*23370*/  IADD3 R152, PT, PT, R32, R160, RZ ;  /* 0x000000a020987210 */ /* 0x000fe20007ffe0ff */
[-C--:B------:R-:W-:Y:S01]  /*23380*/  FMUL.FTZ R9, R153, R191.reuse ;  /* 0x000000bf99097220 */ /* 0x080fe20000410000 */
[-C--:B------:R-:W-:Y:S01]  /*23390*/  FMUL.FTZ R141, R141, R191.reuse ;  /* 0x000000bf8d8d7220 */ /* 0x080fe20000410000 */
[-C--:B------:R-:W-:Y:S01]  /*233a0*/  FMUL.FTZ R148, R148, R191.reuse ;  /* 0x000000bf94947220 */ /* 0x080fe20000410000 */
[----:B------:R-:W-:Y:S01]  /*233b0*/  FMUL.FTZ R149, R149, R191 ;  /* 0x000000bf95957220 */ /* 0x000fe20000410000 */
[----:B------:R-:W2:Y:S01]  /*233c0*/  LDSM.16.MT88.4 R32, [R152] ;  /* 0x000000009820783b */ /* 0x000ea20000004200 */
[C---:B------:R-:W-:Y:S01]  /*233d0*/  HMMA.16816.F32.BF16 R156, R20.reuse, R10, R156 ;  /* 0x0000000a149c723c */ /* 0x040fe2000004189c */
[-C--:B------:R-:W-:Y:S01]  /*233e0*/  FMUL.FTZ R10, R154, R175.reuse ;  /* 0x000000af9a0a7220 */ /* 0x080fe20000410000 */
[----:B------:R-:W-:Y:S01]  /*233f0*/  FMUL.FTZ R11, R155, R175 ;  /* 0x000000af9b0b7220 */ /* 0x000fe20000410000 */
[----:B------:R-:W-:Y:S01]  /*23400*/  FFMA.FTZ R153, R130, R189, -R192 ;  /* 0x000000bd82997223 */ /* 0x000fe200000108c0 */
[-C--:B------:R-:W-:Y:S01]  /*23410*/  FMUL.FTZ R136, R136, R191.reuse ;  /* 0x000000bf88887220 */ /* 0x080fe20000410000 */
[----:B------:R-:W-:Y:S01]  /*23420*/  MUFU.EX2 R130, R179 ;  /* 0x000000b300827308 */ /* 0x000fe20000000800 */
[-C--:B------:R-:W-:Y:S01]  /*23430*/  FMUL.FTZ R137, R137, R191.reuse ;  /* 0x000000bf89897220 */ /* 0x080fe20000410000 */
[-C--:B------:R-:W-:Y:S01]  /*23440*/  FMUL.FTZ R132, R132, R191.reuse ;  /* 0x000000bf84847220 */ /* 0x080fe20000410000 */
[----:B------:R-:W-:Y:S01]  /*23450*/  FMUL.FTZ R133, R133, R191 ;  /* 0x000000bf85857220 */ /* 0x000fe20000410000 */
[----:B------:R-:W5:Y:S01]  /*23460*/  MUFU.EX2 R153, R153 ;  /* 0x0000009900997308 */ /* 0x000f620000000800 */
[----:B-1----:R-:W-:Y:S01]  /*23470*/  F2FP.BF16.F32.PACK_AB R41, R127, R125 ;  /* 0x0000007d7f29723e */ /* 0x002fe200000010ff */
[-CC-:B------:R-:W-:Y:S01]  /*23480*/  FFMA.FTZ R103, R103, R189.reuse, -R190.reuse ;  /* 0x000000bd67677223 */ /* 0x180fe200000108be */
[-C--:B------:R-:W-:Y:S01]  /*23490*/  FFMA.FTZ R97, R97, R189.reuse, -R190 ;  /* 0x000000bd61617223 */ /* 0x080fe200000108be */
[----:B------:R-:W-:Y:S01]  /*234a0*/  MUFU.EX2 R119, R119 ;  /* 0x0000007700777308 */ /* 0x000fe20000000800 */
[-C--:B------:R-:W-:Y:S01]  /*234b0*/  FFMA.FTZ R107, R107, R189.reuse, -R192 ;  /* 0x000000bd6b6b7223 */ /* 0x080fe200000108c0 */
[-CC-:B------:R-:W-:Y:S01]  /*234c0*/  FFMA.FTZ R93, R93, R189.reuse, -R190.reuse ;  /* 0x000000bd5d5d7223 */ /* 0x180fe200000108be */
[-CC-:B------:R-:W-:Y:S01]  /*234d0*/  FFMA.FTZ R95, R95, R189.reuse, -R190.reuse ;  /* 0x000000bd5f5f7223 */ /* 0x180fe200000108be */
[----:B------:R-:W-:Y:S01]  /*234e0*/  MUFU.EX2 R109, R109 ;  /* 0x0000006d006d7308 */ /* 0x000fe20000000800 */
[-C--:B------:R-:W-:Y:S01]  /*234f0*/  FFMA.FTZ R89, R89, R189.reuse, -R190 ;  /* 0x000000bd59597223 */ /* 0x080fe200000108be */
[-C--:B------:R-:W-:Y:S01]  /*23500*/  FFMA.FTZ R99, R99, R189.reuse, -R192 ;  /* 0x000000bd63637223 */ /* 0x080fe200000108c0 */
[-CC-:B------:R-:W-:Y:S01]  /*23510*/  FFMA.FTZ R85, R85, R189.reuse, -R190.reuse ;  /* 0x000000bd55557223 */ /* 0x180fe200000108be */
[----:B------:R-:W-:Y:S01]  /*23520*/  MUFU.EX2 R111, R111 ;  /* 0x0000006f006f7308 */ /* 0x000fe20000000800 */
[-CC-:B------:R-:W-:Y:S01]  /*23530*/  FFMA.FTZ R87, R87, R189.reuse, -R190.reuse ;  /* 0x000000bd57577223 */ /* 0x180fe200000108be */
[C---:B---3--:R-:W-:Y:S01]  /*23540*/  HMMA.16816.F32.BF16 R8, R20.reuse, R12, R8 ;  /* 0x0000000c1408723c */ /* 0x048fe20000041808 */
[-CC-:B------:R-:W-:Y:S01]  /*23550*/  FFMA.FTZ R12, R116, R189.reuse, -R190.reuse ;  /* 0x000000bd740c7223 */ /* 0x180fe200000108be */
[----:B-----5:R-:W-:Y:S01]  /*23560*/  F2FP.BF16.F32.PACK_AB R42, R153, R130 ;  /* 0x00000082992a723e */ /* 0x020fe200000010ff */
[----:B------:R1:W-:Y:S01]  /*23570*/  MUFU.EX2 R116, R129 ;  /* 0x0000008100747308 */ /* 0x0003e20000000800 */
[-C--:B------:R-:W-:Y:S01]  /*23580*/  FFMA.FTZ R81, R81, R189.reuse, -R190 ;  /* 0x000000bd51517223 */ /* 0x080fe200000108be */
[-C--:B------:R-:W-:Y:S01]  /*23590*/  FFMA.FTZ R91, R91, R189.reuse, -R192 ;  /* 0x000000bd5b5b7223 */ /* 0x080fe200000108c0 */
[-C--:B------:R-:W-:Y:S01]  /*235a0*/  FFMA.FTZ R77, R77, R189.reuse, -R190 ;  /* 0x000000bd4d4d7223 */ /* 0x080fe200000108be */
[----:B------:R-:W-:Y:S01]  /*235b0*/  MUFU.EX2 R101, R101 ;  /* 0x0000006500657308 */ /* 0x000fe20000000800 */
[C---:B----4-:R-:W-:Y:S01]  /*235c0*/  HMMA.16816.F32.BF16 R144, R20.reuse, R28, R144 ;  /* 0x0000001c1490723c */ /* 0x050fe20000041890 */
[-C--:B------:R-:W-:Y:S01]  /*235d0*/  FFMA.FTZ R28, R126, R189.reuse, -R192 ;  /* 0x000000bd7e1c7223 */ /* 0x080fe200000108c0 */
[-CC-:B------:R-:W-:Y:S01]  /*235e0*/  FFMA.FTZ R79, R79, R189.reuse, -R190.reuse ;  /* 0x000000bd4f4f7223 */ /* 0x180fe200000108be */
[----:B------:R3:W4:Y:S01]  /*235f0*/  MUFU.EX2 R126, R12 ;  /* 0x0000000c007e7308 */ /* 0x0007220000000800 */
[-C--:B------:R-:W-:Y:S01]  /*23600*/  FFMA.FTZ R73, R73, R189.reuse, -R190 ;  /* 0x000000bd49497223 */ /* 0x080fe200000108be */
[-C--:B------:R-:W-:Y:S01]  /*23610*/  FFMA.FTZ R83, R83, R189.reuse, -R192 ;  /* 0x000000bd53537223 */ /* 0x080fe200000108c0 */
        /* <DEDUP_REMOVED lines=8> */
[-CC-:B------:R-:W-:Y:S01]  /*236a0*/  FFMA.FTZ R61, R61, R189.reuse, -R190.reuse ;  /* 0x000000bd3d3d7223 */ /* 0x180fe200000108be */
[----:B------:R-:W5:Y:S01]  /*236b0*/  MUFU.EX2 R129, R129 ;  /* 0x0000008100817308 */ /* 0x000f620000000800 */
[C---:B------:R-:W-:Y:S01]  /*236c0*/  HMMA.16816.F32.BF16 R148, R20.reuse, R14, R148 ;  /* 0x0000000e1494723c */ /* 0x040fe20000041894 */
[----:B---3--:R-:W3:Y:S01]  /*236d0*/  LDSM.16.MT88.4 R12, [R46+0xa800] ;  /* 0x00a800002e0c783b */ /* 0x008ee20000004200 */
[----:B----4-:R-:W-:Y:S01]  /*236e0*/  F2FP.BF16.F32.PACK_AB R43, R126, R116 ;  /* 0x000000747e2b723e */ /* 0x010fe200000010ff */
[----:B------:R-:W-:Y:S01]  /*236f0*/  MUFU.EX2 R93, R93 ;  /* 0x0000005d005d7308 */ /* 0x000fe20000000800 */
[-CC-:B------:R-:W-:Y:S01]  /*23700*/  FFMA.FTZ R63, R63, R189.reuse, -R190.reuse ;  /* 0x000000bd3f3f7223 */ /* 0x180fe200000108be */
[-C--:B------:R-:W-:Y:S01]  /*23710*/  FFMA.FTZ R57, R57, R189.reuse, -R190 ;  /* 0x000000bd39397223 */ /* 0x080fe200000108be */
[-C--:B------:R-:W-:Y:S01]  /*23720*/  FFMA.FTZ R67, R67, R189.reuse, -R192 ;  /* 0x000000bd43437223 */ /* 0x080fe200000108c0 */
[----:B------:R-:W-:Y:S01]  /*23730*/  MUFU.EX2 R95, R95 ;  /* 0x0000005f005f7308 */ /* 0x000fe20000000800 */
[C---:B--2---:R-:W-:Y:S01]  /*23740*/  HMMA.16816.F32.BF16 R136, R20.reuse, R32, R136 ;  /* 0x000000201488723c */ /* 0x044fe20000041888 */
[----:B-1----:R-:W1:Y:S01]  /*23750*/  LDSM.16.MT88.4 R28, [R160+0x800] ;  /* 0x00080000a01c783b */ /* 0x002e620000004200 */
[-CC-:B------:R-:W-:Y:S01]  /*23760*/  FFMA.FTZ R53, R53, R189.reuse, -R190.reuse ;  /* 0x000000bd35357223 */ /* 0x180fe200000108be */
[----:B------:R-:W-:Y:S01]  /*23770*/  MUFU.EX2 R85, R85 ;  /* 0x0000005500557308 */ /* 0x000fe20000000800 */
[-C--:B------:R-:W-:Y:S01]  /*23780*/  FFMA.FTZ R55, R55, R189.reuse, -R190 ;  /* 0x000000bd37377223 */ /* 0x080fe200000108be */
[----:B-----5:R-:W-:Y:S01]  /*23790*/  F2FP.BF16.F32.PACK_AB R40, R129, R128 ;  /* 0x000000808128723e */ /* 0x020fe200000010ff */
[-C--:B------:R-:W-:Y:S01]  /*237a0*/  FFMA.FTZ R155, R183, R189.reuse, -R192 ;  /* 0x000000bdb79b7223 */ /* 0x080fe200000108c0 */
[----:B------:R-:W-:Y:S01]  /*237b0*/  MUFU.EX2 R87, R87 ;  /* 0x0000005700577308 */ /* 0x000fe20000000800 */
[----:B------:R-:W-:Y:S01]  /*237c0*/  HMMA.16816.F32.BF16 R20, R20, R34, R132 ;  /* 0x000000221414723c */ /* 0x000fe20000041884 */
[----:B------:R-:W2:Y:S01]  /*237d0*/  LDSM.16.MT88.4 R32, [R152+0x800] ;  /* 0x000800009820783b */ /* 0x000ea20000004200 */
[-CC-:B------:R-:W-:Y:S01]  /*237e0*/  FFMA.FTZ R132, R180, R189.reuse, -R190.reuse ;  /* 0x000000bdb4847223 */ /* 0x180fe200000108be */
[----:B------:R-:W-:Y:S01]  /*237f0*/  MUFU.EX2 R77, R77 ;  /* 0x0000004d004d7308 */ /* 0x000fe20000000800 */
[-CC-:B------:R-:W-:Y:S01]  /*23800*/  FFMA.FTZ R133, R182, R189.reuse, -R190.reuse ;  /* 0x000000bdb6857223 */ /* 0x180fe200000108be */
[-C--:B------:R-:W-:Y:S01]  /*23810*/  FFMA.FTZ R134, R200, R189.reuse, -R190 ;  /* 0x000000bdc8867223 */ /* 0x080fe200000108be */
[-CC-:B------:R-:W-:Y:S01]  /*23820*/  FFMA.FTZ R135, R181, R189.reuse, -R192.reuse ;  /* 0x000000bdb5877223 */ /* 0x180fe200000108c0 */
[----:B------:R-:W-:Y:S01]  /*23830*/  MUFU.EX2 R79, R79 ;  /* 0x0000004f004f7308 */ /* 0x000fe20000000800 */
[C---:B------:R-:W-:Y:S01]  /*23840*/  HMMA.16816.F32.BF16 R8, R40.reuse, R36, R8 ;  /* 0x000000242808723c */ /* 0x040fe20000041808 */
[-CC-:B------:R-:W-:Y:S01]  /*23850*/  FFMA.FTZ R36, R118, R189.reuse, -R192.reuse ;  /* 0x000000bd76247223 */ /* 0x180fe200000108c0 */
[-CC-:B------:R-:W-:Y:S01]  /*23860*/  FFMA.FTZ R161, R201, R189.reuse, -R192.reuse ;  /* 0x000000bdc9a17223 */ /* 0x180fe200000108c0 */
[----:B------:R4:W-:Y:S01]  /*23870*/  MUFU.EX2 R118, R121 ;  /* 0x0000007900767308 */ /* 0x0009e20000000800 */
[-C--:B------:R-:W-:Y:S01]  /*23880*/  FFMA.FTZ R154, R203, R189.reuse, -R192 ;  /* 0x000000bdcb9a7223 */ /* 0x080fe200000108c0 */
[----:B------:R-:W-:Y:S01]  /*23890*/  FFMA.FTZ R179, R202, R189, -R190 ;  /* 0x000000bdcab37223 */ /* 0x000fe200000108be */
[----:B------:R-:W-:Y:S01]  /*238a0*/  FFMA.FTZ R162, R248, R175, R19 ;  /* 0x000000aff8a27223 */ /* 0x000fe20000010013 */
[----:B------:R-:W-:Y:S01]  /*238b0*/  MUFU.EX2 R69, R69 ;  /* 0x0000004500457308 */ /* 0x000fe20000000800 */
[C---:B------:R-:W-:Y:S01]  /*238c0*/  HMMA.16816.F32.BF16 R148, R40.reuse, R38, R148 ;  /* 0x000000262894723c */ /* 0x040fe20000041894 */
[----:B------:R-:W-:Y:S01]  /*238d0*/  FFMA.FTZ R191, R222, R191, R172 ;  /* 0x000000bfdebf7223 */ /* 0x000fe200000100ac */
[----:B------:R-:W-:Y:S01]  /*238e0*/  FADD.FTZ R162, R171, R162 ;  /* 0x000000a2aba27221 */ /* 0x000fe20000010000 */
[----:B------:R-:W-:Y:S01]  /*238f0*/  MUFU.EX2 R71, R71 ;  /* 0x0000004700477308 */ /* 0x000fe20000000800 */
[-CC-:B------:R-:W-:Y:S01]  /*23900*/  FFMA.FTZ R172, R204, R189.reuse, -R190.reuse ;  /* 0x000000bdccac7223 */ /* 0x180fe200000108be */
[----:B------:R-:W-:Y:S01]  /*23910*/  FADD.FTZ R191, R173, R191 ;  /* 0x000000bfadbf7221 */ /* 0x000fe20000010000 */
[-C--:B------:R-:W-:Y:S01]  /*23920*/  FFMA.FTZ R19, R206, R189.reuse, -R190 ;  /* 0x000000bdce137223 */ /* 0x080fe200000108be */
[----:B------:R-:W-:Y:S01]  /*23930*/  MUFU.EX2 R61, R61 ;  /* 0x0000003d003d7308 */ /* 0x000fe20000000800 */
[-CC-:B------:R-:W-:Y:S01]  /*23940*/  FFMA.FTZ R175, R205, R189.reuse, -R192.reuse ;  /* 0x000000bdcdaf7223 */ /* 0x180fe200000108c0 */
[-C--:B----4-:R-:W-:Y:S01]  /*23950*/  FFMA.FTZ R121, R120, R189.reuse, -R192 ;  /* 0x000000bd78797223 */ /* 0x090fe200000108c0 */
[C---:B---3--:R-:W-:Y:S01]  /*23960*/  HMMA.16816.F32.BF16 R24, R40.reuse, R12, R24 ;  /* 0x0000000c2818723c */ /* 0x048fe20000041818 */
[----:B------:R3:W-:Y:S01]  /*23970*/  MUFU.EX2 R120, R36 ;  /* 0x0000002400787308 */ /* 0x0007e20000000800 */
[-C--:B------:R-:W-:Y:S01]  /*23980*/  FFMA.FTZ R47, R47, R189.reuse, -R190 ;  /* 0x000000bd2f2f7223 */ /* 0x080fe200000108be */
[----:B------:R-:W-:Y:S01]  /*23990*/  FADD.FTZ R163, R124, R162 ;  /* 0x000000a27ca37221 */ /* 0x000fe20000010000 */
[-C--:B------:R-:W-:Y:S01]  /*239a0*/  FFMA.FTZ R208, R208, R189.reuse, -R190 ;  /* 0x000000bdd0d07223 */ /* 0x080fe200000108be */
[----:B------:R-:W4:Y:S01]  /*239b0*/  MUFU.EX2 R121, R121 ;  /* 0x0000007900797308 */ /* 0x000f220000000800 */
[-CC-:B------:R-:W-:Y:S01]  /*239c0*/  FFMA.FTZ R209, R209, R189.reuse, -R192.reuse ;  /* 0x000000bdd1d17223 */ /* 0x180fe200000108c0 */
[----:B------:R-:W-:Y:S01]  /*239d0*/  FADD.FTZ R162, R0, R191 ;  /* 0x000000bf00a27221 */ /* 0x000fe20000010000 */
[C---:B-1----:R-:W-:Y:S01]  /*239e0*/  HMMA.16816.F32.BF16 R144, R40.reuse, R28, R144 ;  /* 0x0000001c2890723c */ /* 0x042fe20000041890 */
[-C--:B------:R-:W-:Y:S01]  /*239f0*/  FFMA.FTZ R28, R122, R189.reuse, -R192 ;  /* 0x000000bd7a1c7223 */ /* 0x080fe200000108c0 */
[----:B------:R-:W-:Y:S01]  /*23a00*/  MUFU.EX2 R63, R63 ;  /* 0x0000003f003f7308 */ /* 0x000fe20000000800 */
[----:B------:R-:W-:Y:S01]  /*23a10*/  FADD.FTZ R163, R167, R163 ;  /* 0x000000a3a7a37221 */ /* 0x000fe20000010000 */
[----:B------:R-:W-:Y:S01]  /*23a20*/  FADD.FTZ R162, R174, R162 ;  /* 0x000000a2aea27221 */ /* 0x000fe20000010000 */
[-C--:B------:R-:W-:Y:S01]  /*23a30*/  FFMA.FTZ R0, R3, R189.reuse, -R190 ;  /* 0x000000bd03007223 */ /* 0x080fe200000108be */
[----:B------:R1:W-:Y:S01]  /*23a40*/  MUFU.EX2 R122, R131 ;  /* 0x00000083007a7308 */ /* 0x0003e20000000800 */
[----:B---3--:R-:W3:Y:S01]  /*23a50*/  LDSM.16.MT88.4 R36, [R2+0xb000] ;  /* 0x00b000000224783b */ /* 0x008ee20000004200 */
        /* <DEDUP_REMOVED lines=9> */
[----:B------:R-:W5:Y:S01]  /*23af0*/  LDSM.16.MT88.4 R12, [R46+0xb000] ;  /* 0x00b000002e0c783b */ /* 0x000f620000004200 */
[----:B------:R-:W-:Y:S01]  /*23b00*/  MUFU.EX2 R132, R132 ;  /* 0x0000008400847308 */ /* 0x000fe20000000800 */
[----:B------:R-:W-:Y:S01]  /*23b10*/  FADD.FTZ R116, R116, R163 ;  /* 0x000000a374747221 */ /* 0x000fe20000010000 */
[----:B-1----:R-:W-:Y:S01]  /*23b20*/  FFMA.FTZ R131, R108, R189, -R190 ;  /* 0x000000bd6c837223 */ /* 0x002fe200000108be */
[----:B------:R-:W-:Y:S01]  /*23b30*/  FADD.FTZ R129, R130, R129 ;  /* 0x0000008182817221 */ /* 0x000fe20000010000 */
[----:B------:R-:W1:Y:S01]  /*23b40*/  MUFU.EX2 R108, R28 ;  /* 0x0000001c006c7308 */ /* 0x000e620000000800 */
[----:B------:R-:W-:Y:S01]  /*23b50*/  FADD.FTZ R116, R126, R116 ;  /* 0x000000747e747221 */ /* 0x000fe20000010000 */
[C---:B--2---:R-:W-:Y:S01]  /*23b60*/  HMMA.16816.F32.BF16 R136, R40.reuse, R32, R136 ;  /* 0x000000202888723c */ /* 0x044fe20000041888 */
[----:B----4-:R-:W-:Y:S01]  /*23b70*/  F2FP.BF16.F32.PACK_AB R32, R121, R120 ;  /* 0x000000787920723e */ /* 0x010fe200000010ff */
[----:B------:R-:W2:Y:S01]  /*23b80*/  MUFU.EX2 R131, R131 ;  /* 0x0000008300837308 */ /* 0x000ea20000000800 */
[----:B------:R-:W-:Y:S01]  /*23b90*/  F2FP.BF16.F32.PACK_AB R33, R119, R117 ;  /* 0x000000757721723e */ /* 0x000fe200000010ff */
[----:B------:R-:W-:Y:S01]  /*23ba0*/  FADD.FTZ R153, R153, R129 ;  /* 0x0000008199997221 */ /* 0x000fe20000010000 */
[----:B------:R-:W-:Y:S01]  /*23bb0*/  FADD.FTZ R116, R117, R116 ;  /* 0x0000007475747221 */ /* 0x000fe20000010000 */
[----:B------:R-:W-:Y:S01]  /*23bc0*/  MUFU.EX2 R133, R133 ;  /* 0x0000008500857308 */ /* 0x000fe20000000800 */
[-C--:B------:R-:W-:Y:S01]  /*23bd0*/  FFMA.FTZ R124, R214, R189.reuse, -R190 ;  /* 0x000000bdd67c7223 */ /* 0x080fe200000108be */
[----:B------:R-:W-:Y:S01]  /*23be0*/  HMMA.16816.F32.BF16 R20, R40, R34, R20 ;  /* 0x000000222814723c */ /* 0x000fe20000041814 */
[----:B------:R-:W-:Y:S01]  /*23bf0*/  LDSM.16.MT88.4 R40, [R152+0x1000] ;  /* 0x001000009828783b */ /* 0x000fe20000004200 */
[----:B------:R-:W-:Y:S01]  /*23c00*/  MUFU.EX2 R134, R134 ;  /* 0x0000008600867308 */ /* 0x000fe20000000800 */
[----:B------:R-:W-:Y:S01]  /*23c10*/  FADD.FTZ R153, R120, R153 ;  /* 0x0000009978997221 */ /* 0x000fe20000010000 */
[----:B-1----:R-:W-:Y:S01]  /*23c20*/  F2FP.BF16.F32.PACK_AB R34, R108, R122 ;  /* 0x0000007a6c22723e */ /* 0x002fe200000010ff */
[----:B------:R-:W1:Y:S01]  /*23c30*/  LDSM.16.MT88.4 R28, [R160+0x1000] ;  /* 0x00100000a01c783b */ /* 0x000e620000004200 */
[----:B------:R-:W-:Y:S01]  /*23c40*/  MUFU.EX2 R135, R135 ;  /* 0x0000008700877308 */ /* 0x000fe20000000800 */
[----:B------:R-:W-:Y:S01]  /*23c50*/  FADD.FTZ R119, R119, R116 ;  /* 0x0000007477777221 */ /* 0x000fe20000010000 */
[----:B--2---:R-:W-:Y:S01]  /*23c60*/  F2FP.BF16.F32.PACK_AB R35, R131, R118 ;  /* 0x000000768323723e */ /* 0x004fe200000010ff */
[----:B------:R-:W-:Y:S01]  /*23c70*/  FADD.FTZ R121, R121, R153 ;  /* 0x0000009979797221 */ /* 0x000fe20000010000 */
[----:B------:R-:W-:Y:S01]  /*23c80*/  MUFU.EX2 R155, R155 ;  /* 0x0000009b009b7308 */ /* 0x000fe20000000800 */
[----:B------:R-:W-:Y:S01]  /*23c90*/  FADD.FTZ R119, R118, R119 ;  /* 0x0000007776777221 */ /* 0x000fe20000010000 */
[-CC-:B------:R-:W-:Y:S01]  /*23ca0*/  FFMA.FTZ R171, R211, R189.reuse, -R192.reuse ;  /* 0x000000bdd3ab7223 */ /* 0x180fe200000108c0 */
[----:B------:R-:W-:Y:S01]  /*23cb0*/  FADD.FTZ R121, R122, R121 ;  /* 0x000000797a797221 */ /* 0x000fe20000010000 */
[----:B------:R-:W-:Y:S01]  /*23cc0*/  MUFU.EX2 R161, R161 ;  /* 0x000000a100a17308 */ /* 0x000fe20000000800 */
[C---:B---3--:R-:W-:Y:S01]  /*23cd0*/  HMMA.16816.F32.BF16 R8, R32.reuse, R36, R8 ;  /* 0x000000242008723c */ /* 0x048fe20000041808 */
[-CC-:B------:R-:W-:Y:S01]  /*23ce0*/  FFMA.FTZ R36, R110, R189.reuse, -R192.reuse ;  /* 0x000000bd6e247223 */ /* 0x180fe200000108c0 */
[----:B------:R-:W-:Y:S01]  /*23cf0*/  FADD.FTZ R131, R131, R119 ;  /* 0x0000007783837221 */ /* 0x000fe20000010000 */
[----:B------:R2:W-:Y:S01]  /*23d00*/  MUFU.EX2 R110, R113 ;  /* 0x00000071006e7308 */ /* 0x0005e20000000800 */
[----:B------:R-:W-:Y:S01]  /*23d10*/  FADD.FTZ R108, R108, R121 ;  /* 0x000000796c6c7221 */ /* 0x000fe20000010000 */
[-CC-:B------:R-:W-:Y:S01]  /*23d20*/  FFMA.FTZ R220, R220, R189.reuse, -R192.reuse ;  /* 0x000000bddcdc7223 */ /* 0x180fe200000108c0 */
[----:B------:R-:W-:Y:S01]  /*23d30*/  FADD.FTZ R131, R109, R131 ;  /* 0x000000836d837221 */ /* 0x000fe20000010000 */
[----:B------:R-:W-:Y:S01]  /*23d40*/  MUFU.EX2 R154, R154 ;  /* 0x0000009a009a7308 */ /* 0x000fe20000000800 */
[C---:B------:R-:W-:Y:S01]  /*23d50*/  HMMA.16816.F32.BF16 R148, R32.reuse, R38, R148 ;  /* 0x000000262094723c */ /* 0x040fe20000041894 */
[-CC-:B------:R-:W-:Y:S01]  /*23d60*/  FFMA.FTZ R198, R198, R189.reuse, -R192.reuse ;  /* 0x000000bdc6c67223 */ /* 0x180fe200000108c0 */
[-CC-:B------:R-:W-:Y:S01]  /*23d70*/  FFMA.FTZ R177, R177, R189.reuse, -R192.reuse ;  /* 0x000000bdb1b17223 */ /* 0x180fe200000108c0 */
[----:B------:R-:W-:Y:S01]  /*23d80*/  MUFU.EX2 R179, R179 ;  /* 0x000000b300b37308 */ /* 0x000fe20000000800 */
[-CC-:B------:R-:W-:Y:S01]  /*23d90*/  FFMA.FTZ R5, R5, R189.reuse, -R192.reuse ;  /* 0x000000bd05057223 */ /* 0x180fe200000108c0 */
[-C--:B------:R-:W-:Y:S01]  /*23da0*/  FFMA.FTZ R185, R185, R189.reuse, -R192 ;  /* 0x000000bdb9b97223 */ /* 0x080fe200000108c0 */
[-C--:B------:R-:W-:Y:S01]  /*23db0*/  FFMA.FTZ R184, R184, R189.reuse, -R190 ;  /* 0x000000bdb8b87223 */ /* 0x080fe200000108be */
[----:B------:R-:W-:Y:S01]  /*23dc0*/  MUFU.EX2 R172, R172 ;  /* 0x000000ac00ac7308 */ /* 0x000fe20000000800 */
[C---:B-----5:R-:W-:Y:S01]  /*23dd0*/  HMMA.16816.F32.BF16 R24, R32.reuse, R12, R24 ;  /* 0x0000000c2018723c */ /* 0x060fe20000041818 */
[-C--:B--2---:R-:W-:Y:S01]  /*23de0*/  FFMA.FTZ R113, R112, R189.reuse, -R192 ;  /* 0x000000bd70717223 */ /* 0x084fe200000108c0 */
[-C--:B------:R-:W-:Y:S01]  /*23df0*/  FFMA.FTZ R7, R7, R189.reuse, -R190 ;  /* 0x000000bd07077223 */ /* 0x080fe200000108be */
[----:B------:R2:W3:Y:S01]  /*23e00*/  MUFU.EX2 R112, R36 ;  /* 0x0000002400707308 */ /* 0x0004e20000000800 */
[-CC-:B------:R-:W-:Y:S01]  /*23e10*/  FFMA.FTZ R178, R178, R189.reuse, -R192.reuse ;  /* 0x000000bdb2b27223 */ /* 0x180fe200000108c0 */
[-CC-:B------:R-:W-:Y:S01]  /*23e20*/  FFMA.FTZ R187, R187, R189.reuse, -R192.reuse ;  /* 0x000000bdbbbb7223 */ /* 0x180fe200000108c0 */
[-C--:B------:R-:W-:Y:S01]  /*23e30*/  FFMA.FTZ R186, R186, R189.reuse, -R192 ;  /* 0x000000bdbaba7223 */ /* 0x080fe200000108c0 */
[----:B------:R-:W4:Y:S01]  /*23e40*/  MUFU.EX2 R113, R113 ;  /* 0x0000007100717308 */ /* 0x000f220000000800 */
[----:B------:R-:W-:Y:S01]  /*23e50*/  HMMA.16816.F32.BF16 R156, R32, R14, R156 ;  /* 0x0000000e209c723c */ /* 0x000fe2000004189c */
[----:B------:R-:W-:Y:S01]  /*23e60*/  LDSM.16.MT88.4 R12, [R46+0xb800] ;  /* 0x00b800002e0c783b */ /* 0x000fe20000004200 */
[----:B------:R-:W-:Y:S01]  /*23e70*/  FFMA.FTZ R166, R166, R189, -R190 ;  /* 0x000000bda6a67223 */ /* 0x000fe200000108be */
[----:B------:R-:W-:Y:S01]  /*23e80*/  MUFU.EX2 R19, R19 ;  /* 0x0000001300137308 */ /* 0x000fe20000000800 */
[----:B------:R-:W-:-:S03]  /*23e90*/  @P0 IADD3 R250, PT, PT, R44, -0x3, RZ ;  /* 0xfffffffd2cfa0810 */ /* 0x000fc60007ffe0ff */
[----:B------:R-:W-:Y:S01]  /*23ea0*/  MUFU.EX2 R175, R175 ;  /* 0x000000af00af7308 */ /* 0x000fe20000000800 */
[----:B-1----:R-:W-:Y:S01]  /*23eb0*/  HMMA.16816.F32.BF16 R144, R32, R28, R144 ;  /* 0x0000001c2090723c */ /* 0x002fe20000041890 */
[----:B------:R-:W-:Y:S01]  /*23ec0*/  FFMA.FTZ R28, R114, R189, -R192 ;  /* 0x000000bd721c7223 */ /* 0x000fe200000108c0 */
[----:B--2---:R-:W1:Y:S01]  /*23ed0*/  LDSM.16.MT88.4 R36, [R160+0x1800] ;  /* 0x00180000a024783b */ /* 0x004e620000004200 */
[----:B------:R2:W5:Y:S01]  /*23ee0*/  MUFU.EX2 R114, R123 ;  /* 0x0000007b00727308 */ /* 0x0005620000000800 */
[----:B---3--:R-:W-:-:S03]  /*23ef0*/  FADD.FTZ R108, R112, R108 ;  /* 0x0000006c706c7221 */ /* 0x008fc60000010000 */
[----:B------:R-:W-:Y:S01]  /*23f00*/  MUFU.EX2 R47, R47 ;  /* 0x0000002f002f7308 */ /* 0x000fe20000000800 */
[C---:B------:R-:W-:Y:S03]  /*23f10*/  HMMA.16816.F32.BF16 R140, R32.reuse, R30, R140 ;  /* 0x0000001e208c723c */ /* 0x040fe6000004188c */
[----:B------:R-:W-:Y:S04]  /*23f20*/  MUFU.EX2 R0, R0 ;  /* 0x0000000000007308 */ /* 0x000fe80000000800 */
[----:B------:R-:W-:Y:S01]  /*23f30*/  MUFU.EX2 R3, R3 ;  /* 0x0000000300037308 */ /* 0x000fe20000000800 */
[C---:B------:R-:W-:Y:S01]  /*23f40*/  HMMA.16816.F32.BF16 R136, R32.reuse, R40, R136 ;  /* 0x000000282088723c */ /* 0x040fe20000041888 */
[-C--:B--2---:R-:W-:Y:S01]  /*23f50*/  FFMA.FTZ R123, R100, R189.reuse, -R190 ;  /* 0x000000bd647b7223 */ /* 0x084fe200000108be */
[----:B------:R-:W-:Y:S01]  /*23f60*/  FFMA.FTZ R40, R102, R189, -R192 ;  /* 0x000000bd66287223 */ /* 0x000fe200000108c0 */
[----:B------:R2:W3:Y:S04]  /*23f70*/  MUFU.EX2 R100, R28 ;  /* 0x0000001c00647308 */ /* 0x0004e80000000800 */
[----:B------:R-:W3:Y:S01]  /*23f80*/  MUFU.EX2 R123, R123 ;  /* 0x0000007b007b7308 */ /* 0x000ee20000000800 */
[----:B------:R-:W-:Y:S01]  /*23f90*/  HMMA.16816.F32.BF16 R20, R32, R42, R20 ;  /* 0x0000002a2014723c */ /* 0x000fe20000041814 */
[C---:B----4-:R-:W-:Y:S01]  /*23fa0*/  F2FP.BF16.F32.PACK_AB R32, R113.reuse, R112 ;  /* 0x000000707120723e */ /* 0x050fe200000010ff */
[----:B------:R-:W-:Y:S01]  /*23fb0*/  FADD.FTZ R113, R113, R108 ;  /* 0x0000006c71717221 */ /* 0x000fe20000010000 */
[----:B------:R4:W-:Y:S01]  /*23fc0*/  MUFU.EX2 R102, R105 ;  /* 0x0000006900667308 */ /* 0x0009e20000000800 */
[C---:B------:R-:W-:Y:S01]  /*23fd0*/  F2FP.BF16.F32.PACK_AB R33, R111.reuse, R109 ;  /* 0x0000006d6f21723e */ /* 0x040fe200000010ff */
[----:B------:R-:W-:Y:S01]  /*23fe0*/  FADD.FTZ R111, R111, R131 ;  /* 0x000000836f6f7221 */ /* 0x000fe20000010000 */
[----:B-----5:R-:W-:Y:S01]  /*23ff0*/  FADD.FTZ R113, R114, R113 ;  /* 0x0000007172717221 */ /* 0x020fe20000010000 */
[----:B------:R-:W-:Y:S01]  /*24000*/  MUFU.EX2 R124, R124 ;  /* 0x0000007c007c7308 */ /* 0x000fe20000000800 */
[----:B--2---:R-:W2:Y:S01]  /*24010*/  LDSM.16.MT88.4 R28, [R152+0x1800] ;  /* 0x00180000981c783b */ /* 0x004ea20000004200 */
[----:B---3--:R-:W-:-:S02]  /*24020*/  F2FP.BF16.F32.PACK_AB R34, R100, R114 ;  /* 0x000000726422723e */ /* 0x008fc400000010ff */
[----:B------:R-:W-:Y:S01]  /*24030*/  MUFU.EX2 R171, R171 ;  /* 0x000000ab00ab7308 */ /* 0x000fe20000000800 */
[----:B------:R-:W-:Y:S01]  /*24040*/  FADD.FTZ R111, R110, R111 ;  /* 0x0000006f6e6f7221 */ /* 0x000fe20000010000 */
[C---:B------:R-:W-:Y:S01]  /*24050*/  F2FP.BF16.F32.PACK_AB R35, R123.reuse, R110 ;  /* 0x0000006e7b23723e */ /* 0x040fe200000010ff */
[----:B------:R-:W-:Y:S01]  /*24060*/  FADD.FTZ R113, R100, R113 ;  /* 0x0000007164717221 */ /* 0x000fe20000010000 */
[-C--:B------:R-:W-:Y:S01]  /*24070*/  FFMA.FTZ R100, R176, R189.reuse, -R190 ;  /* 0x000000bdb0647223 */ /* 0x080fe200000108be */
[----:B------:R-:W-:Y:S01]  /*24080*/  FADD.FTZ R123, R123, R111 ;  /* 0x0000006f7b7b7221 */ /* 0x000fe20000010000 */
[-CC-:B----4-:R-:W-:Y:S02]  /*24090*/  FFMA.FTZ R105, R104, R189.reuse, -R192.reuse ;  /* 0x000000bd68697223 */ /* 0x190fe400000108c0 */
[----:B------:R3:W-:Y:S01]  /*240a0*/  MUFU.EX2 R104, R40 ;  /* 0x0000002800687308 */ /* 0x0007e20000000800 */
[C---:B-1----:R-:W-:Y:S01]  /*240b0*/  HMMA.16816.F32.BF16 R144, R32.reuse, R36, R144 ;  /* 0x000000242090723c */ /* 0x042fe20000041890 */
[-C--:B------:R-:W-:Y:S01]  /*240c0*/  FFMA.FTZ R36, R106, R189.reuse, -R192 ;  /* 0x000000bd6a247223 */ /* 0x080fe200000108c0 */
[----:B------:R-:W-:Y:S01]  /*240d0*/  FADD.FTZ R123, R101, R123 ;  /* 0x0000007b657b7221 */ /* 0x000fe20000010000 */
[----:B------:R1:W-:Y:S04]  /*240e0*/  MUFU.EX2 R106, R115 ;  /* 0x00000073006a7308 */ /* 0x0003e80000000800 */
[----:B------:R-:W4:Y:S01]  /*240f0*/  MUFU.EX2 R105, R105 ;  /* 0x0000006900697308 */ /* 0x000f220000000800 */
[C---:B------:R-:W-:Y:S03]  /*24100*/  HMMA.16816.F32.BF16 R24, R32.reuse, R12, R24 ;  /* 0x0000000c2018723c */ /* 0x040fe60000041818 */
[----:B------:R-:W-:Y:S01]  /*24110*/  MUFU.EX2 R100, R100 ;  /* 0x0000006400647308 */ /* 0x000fe20000000800 */
[----:B---3--:R-:W3:Y:S04]  /*24120*/  LDSM.16.MT88.4 R40, [R2+0xc000] ;  /* 0x00c000000228783b */ /* 0x008ee80000004200 */
[C---:B------:R-:W-:Y:S01]  /*24130*/  HMMA.16816.F32.BF16 R156, R32.reuse, R14, R156 ;  /* 0x0000000e209c723c */ /* 0x040fe2000004189c */
[--C-:B-1----:R-:W-:Y:S01]  /*24140*/  FFMA.FTZ R115, R92, R189, -R190.reuse ;  /* 0x000000bd5c737223 */ /* 0x102fe200000108be */
[----:B------:R-:W1:Y:S01]  /*24150*/  LDSM.16.MT88.4 R12, [R46+0xc000] ;  /* 0x00c000002e0c783b */ /* 0x000e620000004200 */
[----:B------:R5:W4:Y:S04]  /*24160*/  MUFU.EX2 R92, R36 ;  /* 0x00000024005c7308 */ /* 0x000b280000000800 */
[----:B------:R-:W4:Y:S01]  /*24170*/  MUFU.EX2 R115, R115 ;  /* 0x0000007300737308 */ /* 0x000f220000000800 */
[C---:B------:R-:W-:Y:S08]  /*24180*/  HMMA.16816.F32.BF16 R8, R32.reuse, R48, R8 ;  /* 0x000000302008723c */ /* 0x040ff00000041808 */
[C---:B------:R-:W-:Y:S01]  /*24190*/  HMMA.16816.F32.BF16 R148, R32.reuse, R50, R148 ;  /* 0x000000322094723c */ /* 0x040fe20000041894 */
[----:B------:R-:W-:Y:S07]  /*241a0*/  LDSM.16.MT88.4 R48, [R2+0xc800] ;  /* 0x00c800000230783b */ /* 0x000fee0000004200 */
[C---:B------:R-:W-:Y:S01]  /*241b0*/  HMMA.16816.F32.BF16 R140, R32.reuse, R38, R140 ;  /* 0x00000026208c723c */ /* 0x040fe2000004188c */
[----:B-----5:R-:W5:Y:S07]  /*241c0*/  LDSM.16.MT88.4 R36, [R160+0x2000] ;  /* 0x00200000a024783b */ /* 0x020f6e0000004200 */
[----:B--2---:R-:W-:Y:S01]  /*241d0*/  HMMA.16816.F32.BF16 R136, R32, R28, R136 ;  /* 0x0000001c2088723c */ /* 0x004fe20000041888 */
[----:B----4-:R-:W-:Y:S01]  /*241e0*/  F2FP.BF16.F32.PACK_AB R28, R105, R104 ;  /* 0x00000068691c723e */ /* 0x010fe200000010ff */
[----:B------:R-:W-:Y:S01]  /*241f0*/  FADD.FTZ R104, R104, R113 ;  /* 0x0000007168687221 */ /* 0x000fe20000010000 */
[C---:B------:R-:W-:Y:S01]  /*24200*/  F2FP.BF16.F32.PACK_AB R29, R103.reuse, R101 ;  /* 0x00000065671d723e */ /* 0x040fe200000010ff */
[----:B------:R-:W-:Y:S01]  /*24210*/  FADD.FTZ R103, R103, R123 ;  /* 0x0000007b67677221 */ /* 0x000fe20000010000 */
[----:B------:R-:W-:Y:S01]  /*24220*/  FFMA.FTZ R101, R197, R189, -R190 ;  /* 0x000000bdc5657223 */ /* 0x000fe200000108be */
[----:B------:R-:W-:-:S02]  /*24230*/  FADD.FTZ R104, R105, R104 ;  /* 0x0000006869687221 */ /* 0x000fc40000010000 */
[----:B------:R-:W-:Y:S01]  /*24240*/  HMMA.16816.F32.BF16 R20, R32, R30, R20 ;  /* 0x0000001e2014723c */ /* 0x000fe20000041814 */
[----:B------:R-:W2:Y:S01]  /*24250*/  LDSM.16.MT88.4 R32, [R152+0x2000] ;  /* 0x002000009820783b */ /* 0x000ea20000004200 */
[----:B------:R-:W-:Y:S01]  /*24260*/  F2FP.BF16.F32.PACK_AB R30, R92, R106 ;  /* 0x0000006a5c1e723e */ /* 0x000fe200000010ff */
[----:B------:R-:W-:Y:S01]  /*24270*/  FADD.FTZ R103, R102, R103 ;  /* 0x0000006766677221 */ /* 0x000fe20000010000 */
[C---:B------:R-:W-:Y:S01]  /*24280*/  F2FP.BF16.F32.PACK_AB R31, R115.reuse, R102 ;  /* 0x00000066731f723e */ /* 0x040fe200000010ff */
[----:B------:R-:W-:Y:S01]  /*24290*/  FADD.FTZ R104, R106, R104 ;  /* 0x000000686a687221 */ /* 0x000fe20000010000 */
[----:B------:R-:W-:Y:S01]  /*242a0*/  MUFU.EX2 R101, R101 ;  /* 0x0000006500657308 */ /* 0x000fe20000000800 */
[----:B------:R-:W-:-:S04]  /*242b0*/  FADD.FTZ R103, R115, R103 ;  /* 0x0000006773677221 */ /* 0x000fc80000010000 */
[C---:B---3--:R-:W-:Y:S01]  /*242c0*/  HMMA.16816.F32.BF16 R8, R28.reuse, R40, R8 ;  /* 0x000000281c08723c */ /* 0x048fe20000041808 */
[-CC-:B------:R-:W-:Y:S02]  /*242d0*/  FFMA.FTZ R40, R94, R189.reuse, -R192.reuse ;  /* 0x000000bd5e287223 */ /* 0x180fe400000108c0 */
[----:B------:R3:W-:Y:S05]  /*242e0*/  MUFU.EX2 R94, R97 ;  /* 0x00000061005e7308 */ /* 0x0007ea0000000800 */
[C---:B------:R-:W-:Y:S08]  /*242f0*/  HMMA.16816.F32.BF16 R148, R28.reuse, R42, R148 ;  /* 0x0000002a1c94723c */ /* 0x040ff00000041894 */
[----:B-1----:R-:W-:Y:S01]  /*24300*/  HMMA.16816.F32.BF16 R24, R28, R12, R24 ;  /* 0x0000000c1c18723c */ /* 0x002fe20000041818 */
[----:B---3--:R-:W-:-:S02]  /*24310*/  FFMA.FTZ R97, R96, R189, -R192 ;  /* 0x000000bd60617223 */ /* 0x008fc400000108c0 */
[----:B------:R1:W-:Y:S04]  /*24320*/  MUFU.EX2 R96, R40 ;  /* 0x0000002800607308 */ /* 0x0003e80000000800 */
[----:B------:R-:W3:Y:S01]  /*24330*/  MUFU.EX2 R97, R97 ;  /* 0x0000006100617308 */ /* 0x000ee20000000800 */
[C---:B------:R-:W-:Y:S01]  /*24340*/  HMMA.16816.F32.BF16 R156, R28.reuse, R14, R156 ;  /* 0x0000000e1c9c723c */ /* 0x040fe2000004189c */
[----:B------:R-:W-:Y:S07]  /*24350*/  LDSM.16.MT88.4 R12, [R46+0xc800] ;  /* 0x00c800002e0c783b */ /* 0x000fee0000004200 */
[----:B-----5:R-:W-:Y:S01]  /*24360*/  HMMA.16816.F32.BF16 R144, R28, R36, R144 ;  /* 0x000000241c90723c */ /* 0x020fe20000041890 */
[----:B-1----:R-:W1:Y:S01]  /*24370*/  LDSM.16.MT88.4 R40, [R160+0x2800] ;  /* 0x00280000a028783b */ /* 0x002e620000004200 */
[----:B------:R-:W-:-:S02]  /*24380*/  FFMA.FTZ R36, R98, R189, -R192 ;  /* 0x000000bd62247223 */ /* 0x000fc400000108c0 */
[----:B------:R4:W-:Y:S04]  /*24390*/  MUFU.EX2 R98, R107 ;  /* 0x0000006b00627308 */ /* 0x0009e80000000800 */
[C---:B------:R-:W-:Y:S08]  /*243a0*/  HMMA.16816.F32.BF16 R140, R28.reuse, R38, R140 ;  /* 0x000000261c8c723c */ /* 0x040ff0000004188c */
[----:B--2---:R-:W-:Y:S01]  /*243b0*/  HMMA.16816.F32.BF16 R136, R28, R32, R136 ;  /* 0x000000201c88723c */ /* 0x004fe20000041888 */
[----:B---3--:R-:W-:Y:S01]  /*243c0*/  F2FP.BF16.F32.PACK_AB R32, R97, R96 ;  /* 0x000000606120723e */ /* 0x008fe200000010ff */
[----:B----4-:R-:W-:Y:S01]  /*243d0*/  FFMA.FTZ R107, R84, R189, -R190 ;  /* 0x000000bd546b7223 */ /* 0x010fe200000108be */
[----:B------:R-:W-:Y:S01]  /*243e0*/  F2FP.BF16.F32.PACK_AB R33, R95, R93 ;  /* 0x0000005d5f21723e */ /* 0x000fe200000010ff */
[----:B------:R2:W3:Y:S01]  /*243f0*/  MUFU.EX2 R84, R36 ;  /* 0x0000002400547308 */ /* 0x0004e20000000800 */
[----:B------:R-:W-:-:S03]  /*24400*/  FADD.FTZ R93, R93, R103 ;  /* 0x000000675d5d7221 */ /* 0x000fc60000010000 */
[----:B------:R-:W-:Y:S01]  /*24410*/  HMMA.16816.F32.BF16 R20, R28, R34, R20 ;  /* 0x000000221c14723c */ /* 0x000fe20000041814 */
[----:B------:R-:W4:Y:S01]  /*24420*/  LDSM.16.MT88.4 R28, [R152+0x2800] ;  /* 0x00280000981c783b */ /* 0x000f220000004200 */
[----:B------:R-:W5:Y:S01]  /*24430*/  MUFU.EX2 R107, R107 ;  /* 0x0000006b006b7308 */ /* 0x000f620000000800 */
[----:B------:R-:W-:-:S03]  /*24440*/  FADD.FTZ R95, R95, R93 ;  /* 0x0000005d5f5f7221 */ /* 0x000fc60000010000 */
[----:B------:R-:W-:Y:S01]  /*24450*/  MUFU.EX2 R93, R177 ;  /* 0x000000b1005d7308 */ /* 0x000fe20000000800 */
[----:B------:R-:W-:Y:S01]  /*24460*/  FADD.FTZ R95, R94, R95 ;  /* 0x0000005f5e5f7221 */ /* 0x000fe20000010000 */
[----:B--2---:R-:W-:Y:S01]  /*24470*/  FFMA.FTZ R36, R86, R189, -R192 ;  /* 0x000000bd56247223 */ /* 0x004fe200000108c0 */
[----:B---3--:R-:W-:Y:S01]  /*24480*/  F2FP.BF16.F32.PACK_AB R34, R84, R98 ;  /* 0x000000625422723e */ /* 0x008fe200000010ff */
[----:B------:R2:W-:Y:S01]  /*24490*/  MUFU.EX2 R86, R89 ;  /* 0x0000005900567308 */ /* 0x0005e20000000800 */
[C---:B-----5:R-:W-:Y:S01]  /*244a0*/  F2FP.BF16.F32.PACK_AB R35, R107.reuse, R94 ;  /* 0x0000005e6b23723e */ /* 0x060fe200000010ff */
[----:B------:R-:W-:Y:S02]  /*244b0*/  FADD.FTZ R107, R107, R95 ;  /* 0x0000005f6b6b7221 */ /* 0x000fe40000010000 */
[----:B------:R-:W-:Y:S02]  /*244c0*/  MUFU.EX2 R94, R5 ;  /* 0x00000005005e7308 */ /* 0x000fe40000000800 */
[----:B------:R-:W-:-:S02]  /*244d0*/  FADD.FTZ R107, R85, R107 ;  /* 0x0000006b556b7221 */ /* 0x000fc40000010000 */
[C---:B-1----:R-:W-:Y:S01]  /*244e0*/  HMMA.16816.F32.BF16 R144, R32.reuse, R40, R144 ;  /* 0x000000282090723c */ /* 0x042fe20000041890 */
[-CC-:B------:R-:W-:Y:S01]  /*244f0*/  FFMA.FTZ R40, R90, R189.reuse, -R192.reuse ;  /* 0x000000bd5a287223 */ /* 0x180fe200000108c0 */
[-C--:B--2---:R-:W-:Y:S01]  /*24500*/  FFMA.FTZ R89, R88, R189.reuse, -R192 ;  /* 0x000000bd58597223 */ /* 0x084fe200000108c0 */
[----:B------:R1:W-:Y:S04]  /*24510*/  MUFU.EX2 R90, R99 ;  /* 0x00000063005a7308 */ /* 0x0003e80000000800 */
[----:B------:R2:W-:Y:S01]  /*24520*/  MUFU.EX2 R88, R36 ;  /* 0x0000002400587308 */ /* 0x0005e20000000800 */
[C---:B------:R-:W-:Y:S03]  /*24530*/  HMMA.16816.F32.BF16 R24, R32.reuse, R12, R24 ;  /* 0x0000000c2018723c */ /* 0x040fe60000041818 */
[----:B------:R-:W3:Y:S05]  /*24540*/  MUFU.EX2 R89, R89 ;  /* 0x0000005900597308 */ /* 0x000eea0000000800 */
[C---:B------:R-:W-:Y:S01]  /*24550*/  HMMA.16816.F32.BF16 R156, R32.reuse, R14, R156 ;  /* 0x0000000e209c723c */ /* 0x040fe2000004189c */
[----:B-1----:R-:W-:Y:S01]  /*24560*/  FFMA.FTZ R99, R76, R189, -R190 ;  /* 0x000000bd4c637223 */ /* 0x002fe200000108be */
[----:B------:R-:W-:Y:S01]  /*24570*/  LDSM.16.MT88.4 R12, [R46+0xd000] ;  /* 0x00d000002e0c783b */ /* 0x000fe20000004200 */
[----:B------:R1:W5:Y:S03]  /*24580*/  MUFU.EX2 R76, R40 ;  /* 0x00000028004c7308 */ /* 0x0003660000000800 */
[----:B--2---:R-:W2:Y:S01]  /*24590*/  LDSM.16.MT88.4 R36, [R2+0xd000] ;  /* 0x00d000000224783b */ /* 0x004ea20000004200 */
[----:B------:R-:W5:Y:S01]  /*245a0*/  MUFU.EX2 R99, R99 ;  /* 0x0000006300637308 */ /* 0x000f620000000800 */
[C---:B------:R-:W-:Y:S08]  /*245b0*/  HMMA.16816.F32.BF16 R8, R32.reuse, R48, R8 ;  /* 0x000000302008723c */ /* 0x040ff00000041808 */
[C---:B------:R-:W-:Y:S01]  /*245c0*/  HMMA.16816.F32.BF16 R148, R32.reuse, R50, R148 ;  /* 0x000000322094723c */ /* 0x040fe20000041894 */
[----:B------:R-:W-:Y:S07]  /*245d0*/  LDSM.16.MT88.4 R48, [R2+0xd800] ;  /* 0x00d800000230783b */ /* 0x000fee0000004200 */
[C---:B------:R-:W-:Y:S01]  /*245e0*/  HMMA.16816.F32.BF16 R140, R32.reuse, R42, R140 ;  /* 0x0000002a208c723c */ /* 0x040fe2000004188c */
[----:B-1----:R-:W1:Y:S07]  /*245f0*/  LDSM.16.MT88.4 R40, [R160+0x3000] ;  /* 0x00300000a028783b */ /* 0x002e6e0000004200 */
[----:B----4-:R-:W-:Y:S01]  /*24600*/  HMMA.16816.F32.BF16 R136, R32, R28, R136 ;  /* 0x0000001c2088723c */ /* 0x010fe20000041888 */
[----:B---3--:R-:W-:-:S02]  /*24610*/  F2FP.BF16.F32.PACK_AB R28, R89, R88 ;  /* 0x00000058591c723e */ /* 0x008fc400000010ff */
[C---:B------:R-:W-:Y:S01]  /*24620*/  F2FP.BF16.F32.PACK_AB R29, R87.reuse, R85 ;  /* 0x00000055571d723e */ /* 0x040fe200000010ff */
[----:B------:R-:W-:Y:S01]  /*24630*/  FADD.FTZ R87, R87, R107 ;  /* 0x0000006b57577221 */ /* 0x000fe20000010000 */
[----:B------:R-:W-:Y:S03]  /*24640*/  MUFU.EX2 R85, R184 ;  /* 0x000000b800557308 */ /* 0x000fe60000000800 */
[----:B------:R-:W-:Y:S01]  /*24650*/  HMMA.16816.F32.BF16 R20, R32, R30, R20 ;  /* 0x0000001e2014723c */ /* 0x000fe20000041814 */
[----:B------:R-:W3:Y:S01]  /*24660*/  LDSM.16.MT88.4 R32, [R152+0x3000] ;  /* 0x003000009820783b */ /* 0x000ee20000004200 */
[----:B-----5:R-:W-:Y:S01]  /*24670*/  F2FP.BF16.F32.PACK_AB R30, R76, R90 ;  /* 0x0000005a4c1e723e */ /* 0x020fe200000010ff */
[----:B------:R-:W-:Y:S01]  /*24680*/  FADD.FTZ R87, R86, R87 ;  /* 0x0000005756577221 */ /* 0x000fe20000010000 */
[----:B------:R-:W-:-:S03]  /*24690*/  F2FP.BF16.F32.PACK_AB R31, R99, R86 ;  /* 0x00000056631f723e */ /* 0x000fc600000010ff */
[----:B------:R-:W-:-:S04]  /*246a0*/  FADD.FTZ R87, R99, R87 ;  /* 0x0000005763577221 */ /* 0x000fc80000010000 */
[C---:B--2---:R-:W-:Y:S01]  /*246b0*/  HMMA.16816.F32.BF16 R8, R28.reuse, R36, R8 ;  /* 0x000000241c08723c */ /* 0x044fe20000041808 */
[-CC-:B------:R-:W-:Y:S02]  /*246c0*/  FFMA.FTZ R36, R78, R189.reuse, -R192.reuse ;  /* 0x000000bd4e247223 */ /* 0x180fe400000108c0 */
[----:B------:R2:W-:Y:S05]  /*246d0*/  MUFU.EX2 R78, R81 ;  /* 0x00000051004e7308 */ /* 0x0005ea0000000800 */
[C---:B------:R-:W-:Y:S08]  /*246e0*/  HMMA.16816.F32.BF16 R148, R28.reuse, R38, R148 ;  /* 0x000000261c94723c */ /* 0x040ff00000041894 */
[----:B------:R-:W-:Y:S01]  /*246f0*/  HMMA.16816.F32.BF16 R24, R28, R12, R24 ;  /* 0x0000000c1c18723c */ /* 0x000fe20000041818 */
[----:B--2---:R-:W-:-:S02]  /*24700*/  FFMA.FTZ R81, R80, R189, -R192 ;  /* 0x000000bd50517223 */ /* 0x004fc400000108c0 */
[----:B------:R2:W-:Y:S04]  /*24710*/  MUFU.EX2 R80, R36 ;  /* 0x0000002400507308 */ /* 0x0005e80000000800 */
[----:B------:R-:W4:Y:S01]  /*24720*/  MUFU.EX2 R81, R81 ;  /* 0x0000005100517308 */ /* 0x000f220000000800 */
[C---:B------:R-:W-:Y:S01]  /*24730*/  HMMA.16816.F32.BF16 R156, R28.reuse, R14, R156 ;  /* 0x0000000e1c9c723c */ /* 0x040fe2000004189c */
[----:B------:R-:W-:Y:S07]  /*24740*/  LDSM.16.MT88.4 R12, [R46+0xd800] ;  /* 0x00d800002e0c783b */ /* 0x000fee0000004200 */
[----:B-1----:R-:W-:Y:S01]  /*24750*/  HMMA.16816.F32.BF16 R144, R28, R40, R144 ;  /* 0x000000281c90723c */ /* 0x002fe20000041890 */
[----:B--2---:R-:W1:Y:S01]  /*24760*/  LDSM.16.MT88.4 R36, [R160+0x3800] ;  /* 0x00380000a024783b */ /* 0x004e620000004200 */
[----:B------:R-:W-:-:S02]  /*24770*/  FFMA.FTZ R40, R82, R189, -R192 ;  /* 0x000000bd52287223 */ /* 0x000fc400000108c0 */
[----:B------:R2:W-:Y:S04]  /*24780*/  MUFU.EX2 R82, R91 ;  /* 0x0000005b00527308 */ /* 0x0005e80000000800 */
[C---:B------:R-:W-:Y:S08]  /*24790*/  HMMA.16816.F32.BF16 R140, R28.reuse, R42, R140 ;  /* 0x0000002a1c8c723c */ /* 0x040ff0000004188c */
[----:B---3--:R-:W-:Y:S01]  /*247a0*/  HMMA.16816.F32.BF16 R136, R28, R32, R136 ;  /* 0x000000201c88723c */ /* 0x008fe20000041888 */
[----:B----4-:R-:W-:Y:S01]  /*247b0*/  F2FP.BF16.F32.PACK_AB R32, R81, R80 ;  /* 0x000000505120723e */ /* 0x010fe200000010ff */
[----:B--2---:R-:W-:Y:S01]  /*247c0*/  FFMA.FTZ R91, R68, R189, -R190 ;  /* 0x000000bd445b7223 */ /* 0x004fe200000108be */
[----:B------:R-:W-:Y:S01]  /*247d0*/  F2FP.BF16.F32.PACK_AB R33, R79, R77 ;  /* 0x0000004d4f21723e */ /* 0x000fe200000010ff */
[----:B------:R2:W3:Y:S01]  /*247e0*/  MUFU.EX2 R68, R40 ;  /* 0x0000002800447308 */ /* 0x0004e20000000800 */
[----:B------:R-:W-:-:S03]  /*247f0*/  FADD.FTZ R77, R77, R87 ;  /* 0x000000574d4d7221 */ /* 0x000fc60000010000 */
[----:B------:R-:W-:Y:S01]  /*24800*/  HMMA.16816.F32.BF16 R20, R28, R34, R20 ;  /* 0x000000221c14723c */ /* 0x000fe20000041814 */
[----:B------:R-:W4:Y:S01]  /*24810*/  LDSM.16.MT88.4 R28, [R152+0x3800] ;  /* 0x00380000981c783b */ /* 0x000f220000004200 */
[----:B------:R-:W5:Y:S01]  /*24820*/  MUFU.EX2 R91, R91 ;  /* 0x0000005b005b7308 */ /* 0x000f620000000800 */
[----:B------:R-:W-:Y:S01]  /*24830*/  FADD.FTZ R77, R79, R77 ;  /* 0x0000004d4f4d7221 */ /* 0x000fe20000010000 */
[----:B--2---:R-:W-:Y:S01]  /*24840*/  FFMA.FTZ R40, R70, R189, -R192 ;  /* 0x000000bd46287223 */ /* 0x004fe200000108c0 */
[----:B---3--:R-:W-:Y:S01]  /*24850*/  F2FP.BF16.F32.PACK_AB R34, R68, R82 ;  /* 0x000000524422723e */ /* 0x008fe200000010ff */
[----:B------:R2:W-:Y:S01]  /*24860*/  MUFU.EX2 R70, R73 ;  /* 0x0000004900467308 */ /* 0x0005e20000000800 */
[----:B-----5:R-:W-:Y:S01]  /*24870*/  F2FP.BF16.F32.PACK_AB R35, R91, R78 ;  /* 0x0000004e5b23723e */ /* 0x020fe200000010ff */
[----:B------:R-:W-:-:S04]  /*24880*/  FADD.FTZ R78, R78, R77 ;  /* 0x0000004d4e4e7221 */ /* 0x000fc80000010000 */
[----:B------:R-:W-:Y:S02]  /*24890*/  FADD.FTZ R78, R91, R78 ;  /* 0x0000004e5b4e7221 */ /* 0x000fe40000010000 */
        /* <DEDUP_REMOVED lines=20> */
[----:B------:R-:W-:Y:S01]  /*249e0*/  F2FP.BF16.F32.PACK_AB R29, R71, R69 ;  /* 0x00000045471d723e */ /* 0x000fe200000010ff */
[----:B------:R-:W-:-:S04]  /*249f0*/  FADD.FTZ R69, R69, R78 ;  /* 0x0000004e45457221 */ /* 0x000fc80000010000 */
[----:B------:R-:W-:Y:S01]  /*24a00*/  HMMA.16816.F32.BF16 R20, R32, R30, R20 ;  /* 0x0000001e2014723c */ /* 0x000fe20000041814 */
[----:B------:R-:W3:Y:S01]  /*24a10*/  LDSM.16.MT88.4 R32, [R152+0x4000] ;  /* 0x004000009820783b */ /* 0x000ee20000004200 */
[----:B-----5:R-:W-:Y:S01]  /*24a20*/  F2FP.BF16.F32.PACK_AB R30, R60, R74 ;  /* 0x0000004a3c1e723e */ /* 0x020fe200000010ff */
[----:B------:R-:W-:Y:S01]  /*24a30*/  FADD.FTZ R69, R71, R69 ;  /* 0x0000004547457221 */ /* 0x000fe20000010000 */
[----:B------:R-:W-:-:S03]  /*24a40*/  F2FP.BF16.F32.PACK_AB R31, R83, R70 ;  /* 0x00000046531f723e */ /* 0x000fc600000010ff */
[----:B------:R-:W-:-:S04]  /*24a50*/  FADD.FTZ R70, R70, R69 ;  /* 0x0000004546467221 */ /* 0x000fc80000010000 */
[C---:B--2---:R-:W-:Y:S01]  /*24a60*/  HMMA.16816.F32.BF16 R8, R28.reuse, R40, R8 ;  /* 0x000000281c08723c */ /* 0x044fe20000041808 */
[-C--:B------:R-:W-:Y:S01]  /*24a70*/  FFMA.FTZ R40, R62, R189.reuse, -R192 ;  /* 0x000000bd3e287223 */ /* 0x080fe200000108c0 */
[----:B------:R-:W-:Y:S01]  /*24a80*/  FADD.FTZ R70, R83, R70 ;  /* 0x0000004653467221 */ /* 0x000fe20000010000 */
        /* <DEDUP_REMOVED lines=17> */
[----:B------:R-:W2:Y:S01]  /*24ba0*/  MUFU.EX2 R52, R36 ;  /* 0x0000002400347308 */ /* 0x000ea20000000800 */
[----:B------:R-:W-:-:S03]  /*24bb0*/  FADD.FTZ R61, R61, R70 ;  /* 0x000000463d3d7221 */ /* 0x000fc60000010000 */
[----:B------:R-:W-:Y:S01]  /*24bc0*/  HMMA.16816.F32.BF16 R20, R28, R34, R20 ;  /* 0x000000221c14723c */ /* 0x000fe20000041814 */
[----:B------:R-:W3:Y:S01]  /*24bd0*/  LDSM.16.MT88.4 R28, [R152+0x4800] ;  /* 0x00480000981c783b */ /* 0x000ee20000004200 */
[----:B------:R-:W4:Y:S01]  /*24be0*/  MUFU.EX2 R75, R75 ;  /* 0x0000004b004b7308 */ /* 0x000f220000000800 */
[----:B------:R-:W-:-:S03]  /*24bf0*/  FADD.FTZ R63, R63, R61 ;  /* 0x0000003d3f3f7221 */ /* 0x000fc60000010000 */
[----:B------:R-:W-:Y:S01]  /*24c00*/  MUFU.EX2 R61, R7 ;  /* 0x00000007003d7308 */ /* 0x000fe20000000800 */
[----:B------:R-:W-:Y:S01]  /*24c10*/  FADD.FTZ R63, R62, R63 ;  /* 0x0000003f3e3f7221 */ /* 0x000fe20000010000 */
[----:B--2---:R-:W-:Y:S01]  /*24c20*/  F2FP.BF16.F32.PACK_AB R34, R52, R66 ;  /* 0x000000423422723e */ /* 0x004fe200000010ff */
[----:B------:R-:W-:Y:S02]  /*24c30*/  FFMA.FTZ R36, R54, R189, -R192 ;  /* 0x000000bd36247223 */ /* 0x000fe400000108c0 */
[----:B------:R2:W-:Y:S01]  /*24c40*/  MUFU.EX2 R54, R57 ;  /* 0x0000003900367308 */ /* 0x0005e20000000800 */
[C---:B----4-:R-:W-:Y:S01]  /*24c50*/  F2FP.BF16.F32.PACK_AB R35, R75.reuse, R62 ;  /* 0x0000003e4b23723e */ /* 0x050fe200000010ff */
[----:B------:R-:W-:-:S04]  /*24c60*/  FADD.FTZ R75, R75, R63 ;  /* 0x0000003f4b4b7221 */ /* 0x000fc80000010000 */
[----:B------:R-:W-:Y:S02]  /*24c70*/  FADD.FTZ R75, R53, R75 ;  /* 0x0000004b354b7221 */ /* 0x000fe40000010000 */
[----:B-1----:R-:W-:Y:S01]  /*24c80*/  HMMA.16816.F32.BF16 R144, R32, R40, R144 ;  /* 0x000000282090723c */ /* 0x002fe20000041890 */
[-CC-:B------:R-:W-:Y:S02]  /*24c90*/  FFMA.FTZ R40, R59, R189.reuse, -R192.reuse ;  /* 0x000000bd3b287223 */ /* 0x180fe400000108c0 */
[----:B------:R1:W-:Y:S01]  /*24ca0*/  MUFU.EX2 R59, R67 ;  /* 0x00000043003b7308 */ /* 0x0003e20000000800 */
[----:B--2---:R-:W-:-:S03]  /*24cb0*/  FFMA.FTZ R57, R56, R189, -R192 ;  /* 0x000000bd38397223 */ /* 0x004fc600000108c0 */
[----:B------:R2:W-:Y:S01]  /*24cc0*/  MUFU.EX2 R56, R36 ;  /* 0x0000002400387308 */ /* 0x0005e20000000800 */
[C---:B------:R-:W-:Y:S03]  /*24cd0*/  HMMA.16816.F32.BF16 R24, R32.reuse, R12, R24 ;  /* 0x0000000c2018723c */ /* 0x040fe60000041818 */
[----:B------:R-:W4:Y:S05]  /*24ce0*/  MUFU.EX2 R57, R57 ;  /* 0x0000003900397308 */ /* 0x000f2a0000000800 */
[C---:B------:R-:W-:Y:S01]  /*24cf0*/  HMMA.16816.F32.BF16 R156, R32.reuse, R14, R156 ;  /* 0x0000000e209c723c */ /* 0x040fe2000004189c */
[----:B-1----:R-:W-:Y:S01]  /*24d00*/  FFMA.FTZ R67, R58, R189, -R190 ;  /* 0x000000bd3a437223 */ /* 0x002fe200000108be */
[----:B------:R-:W1:Y:S01]  /*24d10*/  LDSM.16.MT88.4 R12, [R46+0xf000] ;  /* 0x00f000002e0c783b */ /* 0x000e620000004200 */
[----:B------:R5:W4:Y:S03]  /*24d20*/  MUFU.EX2 R58, R40 ;  /* 0x00000028003a7308 */ /* 0x000b260000000800 */
[----:B--2---:R-:W2:Y:S01]  /*24d30*/  LDSM.16.MT88.4 R36, [R2+0xf000] ;  /* 0x00f000000224783b */ /* 0x004ea20000004200 */
[----:B------:R-:W4:Y:S01]  /*24d40*/  MUFU.EX2 R67, R67 ;  /* 0x0000004300437308 */ /* 0x000f220000000800 */
[C---:B------:R-:W-:Y:S08]  /*24d50*/  HMMA.16816.F32.BF16 R8, R32.reuse, R48, R8 ;  /* 0x000000302008723c */ /* 0x040ff00000041808 */
[C---:B------:R-:W-:Y:S01]  /*24d60*/  HMMA.16816.F32.BF16 R148, R32.reuse, R50, R148 ;  /* 0x000000322094723c */ /* 0x040fe20000041894 */
[----:B------:R-:W-:Y:S07]  /*24d70*/  LDSM.16.MT88.4 R48, [R160+0x5800] ;  /* 0x00580000a030783b */ /* 0x000fee0000004200 */
[C---:B------:R-:W-:Y:S01]  /*24d80*/  HMMA.16816.F32.BF16 R140, R32.reuse, R42, R140 ;  /* 0x0000002a208c723c */ /* 0x040fe2000004188c */
[----:B-----5:R-:W5:Y:S07]  /*24d90*/  LDSM.16.MT88.4 R40, [R160+0x5000] ;  /* 0x00500000a028783b */ /* 0x020f6e0000004200 */
[----:B---3--:R-:W-:Y:S01]  /*24da0*/  HMMA.16816.F32.BF16 R136, R32, R28, R136 ;  /* 0x0000001c2088723c */ /* 0x008fe20000041888 */
[----:B----4-:R-:W-:-:S02]  /*24db0*/  F2FP.BF16.F32.PACK_AB R28, R57, R56 ;  /* 0x00000038391c723e */ /* 0x010fc400000010ff */
        /* <DEDUP_REMOVED lines=10> */
[----:B------:R-:W-:Y:S07]  /*24e60*/  LDSM.16.MT88.4 R36, [R46+0xf800] ;  /* 0x00f800002e24783b */ /* 0x000fee0000004200 */
[C---:B-----5:R-:W-:Y:S08]  /*24e70*/  HMMA.16816.F32.BF16 R144, R28.reuse, R40, R144 ;  /* 0x000000281c90723c */ /* 0x060ff00000041890 */
[C---:B------:R-:W-:Y:S01]  /*24e80*/  HMMA.16816.F32.BF16 R140, R28.reuse, R42, R140 ;  /* 0x0000002a1c8c723c */ /* 0x040fe2000004188c */
[----:B------:R-:W-:Y:S07]  /*24e90*/  LDSM.16.MT88.4 R40, [R160+0x6000] ;  /* 0x00600000a028783b */ /* 0x000fee0000004200 */
[----:B---3--:R-:W-:Y:S01]  /*24ea0*/  HMMA.16816.F32.BF16 R136, R28, R32, R136 ;  /* 0x000000201c88723c */ /* 0x008fe20000041888 */
        /* <DEDUP_REMOVED lines=9> */
[C---:B------:R-:W-:Y:S01]  /*24f40*/  HMMA.16816.F32.BF16 R144, R32.reuse, R48, R144 ;  /* 0x000000302090723c */ /* 0x040fe20000041890 */
[-CC-:B------:R-:W-:Y:S01]  /*24f50*/  FFMA.FTZ R49, R207, R189.reuse, -R192.reuse ;  /* 0x000000bdcf317223 */ /* 0x180fe200000108c0 */
[----:B------:R-:W-:Y:S05]  /*24f60*/  MUFU.EX2 R48, R208 ;  /* 0x000000d000307308 */ /* 0x000fea0000000800 */
[----:B------:R-:W3:Y:S01]  /*24f70*/  MUFU.EX2 R49, R49 ;  /* 0x0000003100317308 */ /* 0x000ee20000000800 */
[----:B------:R-:W-:Y:S01]  /*24f80*/  HMMA.16816.F32.BF16 R140, R32, R50, R140 ;  /* 0x00000032208c723c */ /* 0x000fe2000004188c */
[----:B------:R-:W-:-:S02]  /*24f90*/  FFMA.FTZ R50, R210, R189, -R192 ;  /* 0x000000bdd2327223 */ /* 0x000fc400000108c0 */
[----:B------:R-:W-:Y:S04]  /*24fa0*/  MUFU.EX2 R51, R209 ;  /* 0x000000d100337308 */ /* 0x000fe80000000800 */
[----:B------:R-:W4:Y:S01]  /*24fb0*/  MUFU.EX2 R50, R50 ;  /* 0x0000003200327308 */ /* 0x000f220000000800 */
[C---:B--2---:R-:W-:Y:S08]  /*24fc0*/  HMMA.16816.F32.BF16 R136, R32.reuse, R28, R136 ;  /* 0x0000001c2088723c */ /* 0x044ff00000041888 */
[C---:B------:R-:W-:Y:S01]  /*24fd0*/  HMMA.16816.F32.BF16 R20, R32.reuse, R30, R20 ;  /* 0x0000001e2014723c */ /* 0x040fe20000041814 */
[----:B------:R-:W2:Y:S07]  /*24fe0*/  LDSM.16.MT88.4 R28, [R152+0x6000] ;  /* 0x00600000981c783b */ /* 0x000eae0000004200 */
[C---:B------:R-:W-:Y:S08]  /*24ff0*/  HMMA.16816.F32.BF16 R24, R32.reuse, R36, R24 ;  /* 0x000000242018723c */ /* 0x040ff00000041818 */
[----:B------:R-:W-:Y:S01]  /*25000*/  HMMA.16816.F32.BF16 R156, R32, R38, R156 ;  /* 0x00000026209c723c */ /* 0x000fe2000004189c */
[----:B------:R-:W5:Y:S01]  /*25010*/  LDSM.16.MT88.4 R36, [R2+0x10000] ;  /* 0x010000000224783b */ /* 0x000f620000004200 */
[----:B---3--:R-:W-:-:S02]  /*25020*/  F2FP.BF16.F32.PACK_AB R32, R49, R175 ;  /* 0x000000af3120723e */ /* 0x008fc400000010ff */
[----:B------:R-:W-:Y:S02]  /*25030*/  F2FP.BF16.F32.PACK_AB R33, R19, R172 ;  /* 0x000000ac1321723e */ /* 0x000fe400000010ff */
[----:B----4-:R-:W-:Y:S02]  /*25040*/  F2FP.BF16.F32.PACK_AB R34, R50, R51 ;  /* 0x000000333222723e */ /* 0x010fe400000010ff */
[----:B------:R-:W-:-:S07]  /*25050*/  F2FP.BF16.F32.PACK_AB R35, R47, R48 ;  /* 0x000000302f23723e */ /* 0x000fce00000010ff */
[C---:B-1----:R-:W-:Y:S08]  /*25060*/  HMMA.16816.F32.BF16 R24, R32.reuse, R12, R24 ;  /* 0x0000000c2018723c */ /* 0x042ff00000041818 */
[C---:B------:R-:W-:Y:S01]  /*25070*/  HMMA.16816.F32.BF16 R156, R32.reuse, R14, R156 ;  /* 0x0000000e209c723c */ /* 0x040fe2000004189c */
[----:B------:R-:W-:Y:S07]  /*25080*/  LDSM.16.MT88.4 R12, [R46+0x10800] ;  /* 0x010800002e0c783b */ /* 0x000fee0000004200 */
[C---:B--2---:R-:W-:Y:S08]  /*25090*/  HMMA.16816.F32.BF16 R136, R32.reuse, R28, R136 ;  /* 0x0000001c2088723c */ /* 0x044ff00000041888 */
[C---:B------:R-:W-:Y:S01]  /*250a0*/  HMMA.16816.F32.BF16 R20, R32.reuse, R30, R20 ;  /* 0x0000001e2014723c */ /* 0x040fe20000041814 */
[----:B------:R-:W1:Y:S07]  /*250b0*/  LDSM.16.MT88.4 R28, [R160+0x6800] ;  /* 0x00680000a01c783b */ /* 0x000e6e0000004200 */
[----:B------:R-:W-:Y:S01]  /*250c0*/  HMMA.16816.F32.BF16 R144, R32, R40, R144 ;  /* 0x000000282090723c */ /* 0x000fe20000041890 */
[-CC-:B------:R-:W-:Y:S01]  /*250d0*/  FFMA.FTZ R40, R213, R189.reuse, -R192.reuse ;  /* 0x000000bdd5287223 */ /* 0x180fe200000108c0 */
[-CC-:B------:R-:W-:Y:S01]  /*250e0*/  FFMA.FTZ R41, R215, R189.reuse, -R192.reuse ;  /* 0x000000bdd7297223 */ /* 0x180fe200000108c0 */
[----:B------:R-:W-:-:S02]  /*250f0*/  FFMA.FTZ R192, R17, R189, -R192 ;  /* 0x000000bd11c07223 */ /* 0x000fc400000108c0 */
[----:B------:R-:W-:Y:S03]  /*25100*/  MUFU.EX2 R17, R187 ;  /* 0x000000bb00117308 */ /* 0x000fe60000000800 */
[C---:B------:R-:W-:Y:S01]  /*25110*/  HMMA.16816.F32.BF16 R140, R32.reuse, R42, R140 ;  /* 0x0000002a208c723c */ /* 0x040fe2000004188c */
[----:B------:R-:W-:Y:S01]  /*25120*/  FFMA.FTZ R43, R196, R189, -R190 ;  /* 0x000000bdc42b7223 */ /* 0x000fe200000108be */
[----:B------:R-:W2:Y:S04]  /*25130*/  MUFU.EX2 R40, R40 ;  /* 0x0000002800287308 */ /* 0x000ea80000000800 */
[----:B------:R-:W-:Y:S02]  /*25140*/  MUFU.EX2 R41, R41 ;  /* 0x0000002900297308 */ /* 0x000fe40000000800 */
[C---:B-----5:R-:W-:Y:S02]  /*25150*/  HMMA.16816.F32.BF16 R8, R32.reuse, R36, R8 ;  /* 0x000000242008723c */ /* 0x060fe40000041808 */
[----:B------:R-:W3:Y:S04]  /*25160*/  MUFU.EX2 R42, R220 ;  /* 0x000000dc002a7308 */ /* 0x000ee80000000800 */
[----:B------:R-:W4:Y:S02]  /*25170*/  MUFU.EX2 R43, R43 ;  /* 0x0000002b002b7308 */ /* 0x000f240000000800 */
[----:B------:R-:W-:Y:S01]  /*25180*/  HMMA.16816.F32.BF16 R148, R32, R38, R148 ;  /* 0x000000262094723c */ /* 0x000fe20000041894 */
[----:B--2---:R-:W-:Y:S01]  /*25190*/  F2FP.BF16.F32.PACK_AB R32, R40, R171 ;  /* 0x000000ab2820723e */ /* 0x004fe200000010ff */
[----:B------:R-:W2:Y:S01]  /*251a0*/  LDSM.16.MT88.4 R36, [R2+0x10800] ;  /* 0x010800000224783b */ /* 0x000ea20000004200 */
[----:B------:R-:W-:Y:S01]  /*251b0*/  F2FP.BF16.F32.PACK_AB R33, R3, R0 ;  /* 0x000000000321723e */ /* 0x000fe200000010ff */
[----:B------:R-:W-:Y:S01]  /*251c0*/  MUFU.EX2 R53, R192 ;  /* 0x000000c000357308 */ /* 0x000fe20000000800 */
[----:B---3--:R-:W-:-:S02]  /*251d0*/  F2FP.BF16.F32.PACK_AB R34, R42, R41 ;  /* 0x000000292a22723e */ /* 0x008fc400000010ff */
[----:B----4-:R-:W-:-:S07]  /*251e0*/  F2FP.BF16.F32.PACK_AB R35, R43, R124 ;  /* 0x0000007c2b23723e */ /* 0x010fce00000010ff */
[----:B-1----:R-:W-:Y:S01]  /*251f0*/  HMMA.16816.F32.BF16 R144, R32, R28, R144 ;  /* 0x0000001c2090723c */ /* 0x002fe20000041890 */
[----:B------:R-:W-:Y:S01]  /*25200*/  FFMA.FTZ R28, R4, R189, -R190 ;  /* 0x000000bd041c7223 */ /* 0x000fe200000108be */
[----:B------:R-:W-:-:S03]  /*25210*/  FADD.FTZ R4, R92, R104 ;  /* 0x000000685c047221 */ /* 0x000fc60000010000 */
[----:B------:R1:W-:Y:S01]  /*25220*/  MUFU.EX2 R92, R28 ;  /* 0x0000001c005c7308 */ /* 0x0003e20000000800 */
[----:B------:R-:W-:Y:S02]  /*25230*/  FADD.FTZ R4, R96, R4 ;  /* 0x0000000460047221 */ /* 0x000fe40000010000 */
[----:B------:R-:W-:Y:S01]  /*25240*/  HMMA.16816.F32.BF16 R24, R32, R12, R24 ;  /* 0x0000000c2018723c */ /* 0x000fe20000041818 */
[----:B------:R-:W3:Y:S01]  /*25250*/  MUFU.EX2 R96, R198 ;  /* 0x000000c600607308 */ /* 0x000ee20000000800 */
[----:B------:R-:W-:-:S04]  /*25260*/  FADD.FTZ R4, R97, R4 ;  /* 0x0000000461047221 */ /* 0x000fc80000010000 */
[----:B------:R-:W-:Y:S02]  /*25270*/  FADD.FTZ R4, R98, R4 ;  /* 0x0000000462047221 */ /* 0x000fe40000010000 */
[C---:B------:R-:W-:Y:S01]  /*25280*/  HMMA.16816.F32.BF16 R156, R32.reuse, R14, R156 ;  /* 0x0000000e209c723c */ /* 0x040fe2000004189c */
[----:B------:R-:W4:Y:S01]  /*25290*/  LDSM.16.MT88.4 R12, [R152+0x6800] ;  /* 0x00680000980c783b */ /* 0x000f220000004200 */
[----:B------:R-:W-:Y:S02]  /*252a0*/  FADD.FTZ R4, R84, R4 ;  /* 0x0000000454047221 */ /* 0x000fe40000010000 */
[----:B------:R-:W5:Y:S02]  /*252b0*/  MUFU.EX2 R84, R185 ;  /* 0x000000b900547308 */ /* 0x000f640000000800 */
[----:B------:R-:W-:Y:S02]  /*252c0*/  FADD.FTZ R4, R88, R4 ;  /* 0x0000000458047221 */ /* 0x000fe40000010000 */
[----:B------:R-:W-:Y:S01]  /*252d0*/  HMMA.16816.F32.BF16 R140, R32, R30, R140 ;  /* 0x0000001e208c723c */ /* 0x000fe2000004188c */
[----:B-1----:R-:W1:Y:S01]  /*252e0*/  LDSM.16.MT88.4 R28, [R46+0x11000] ;  /* 0x011000002e1c783b */ /* 0x002e620000004200 */
[----:B------:R-:W-:Y:S01]  /*252f0*/  FADD.FTZ R89, R89, R4 ;  /* 0x0000000459597221 */ /* 0x000fe20000010000 */
[-CC-:B------:R-:W-:Y:S01]  /*25300*/  FFMA.FTZ R4, R18, R189.reuse, -R190.reuse ;  /* 0x000000bd12047223 */ /* 0x180fe200000108be */
[----:B------:R-:W-:Y:S01]  /*25310*/  FFMA.FTZ R189, R6, R189, -R190 ;  /* 0x000000bd06bd7223 */ /* 0x000fe200000108be */
[----:B------:R-:W1:Y:S01]  /*25320*/  MUFU.EX2 R18, R166 ;  /* 0x000000a600127308 */ /* 0x000e620000000800 */
[----:B------:R-:W-:-:S02]  /*25330*/  FADD.FTZ R89, R90, R89 ;  /* 0x000000595a597221 */ /* 0x000fc40000010000 */
[----:B--2---:R-:W-:Y:S02]  /*25340*/  HMMA.16816.F32.BF16 R8, R32, R36, R8 ;  /* 0x000000242008723c */ /* 0x004fe40000041808 */
[----:B------:R-:W-:-:S04]  /*25350*/  FADD.FTZ R76, R76, R89 ;  /* 0x000000594c4c7221 */ /* 0x000fc80000010000 */
[----:B------:R-:W-:Y:S02]  /*25360*/  FADD.FTZ R76, R80, R76 ;  /* 0x0000004c504c7221 */ /* 0x000fe40000010000 */
[----:B------:R-:W-:Y:S01]  /*25370*/  HMMA.16816.F32.BF16 R148, R32, R38, R148 ;  /* 0x000000262094723c */ /* 0x000fe20000041894 */
[----:B------:R-:W2:Y:S01]  /*25380*/  LDSM.16.MT88.4 R36, [R2+0x11000] ;  /* 0x011000000224783b */ /* 0x000ea20000004200 */
        /* <DEDUP_REMOVED lines=8> */
[----:B------:R-:W4:Y:S02]  /*25410*/  LDSM.16.MT88.4 R12, [R160+0x7000] ;  /* 0x00700000a00c783b */ /* 0x000f240000004200 */
[----:B------:R-:W-:Y:S01]  /*25420*/  FADD.FTZ R60, R60, R73 ;  /* 0x000000493c3c7221 */ /* 0x000fe20000010000 */
[----:B---3--:R-:W-:Y:S02]  /*25430*/  F2FP.BF16.F32.PACK_AB R32, R93, R96 ;  /* 0x000000605d20723e */ /* 0x008fe400000010ff */
[----:B------:R-:W-:Y:S01]  /*25440*/  F2FP.BF16.F32.PACK_AB R33, R100, R101 ;  /* 0x000000656421723e */ /* 0x000fe200000010ff */
[----:B------:R-:W-:Y:S01]  /*25450*/  FADD.FTZ R60, R64, R60 ;  /* 0x0000003c403c7221 */ /* 0x000fe20000010000 */
[----:B-----5:R-:W-:Y:S02]  /*25460*/  F2FP.BF16.F32.PACK_AB R34, R84, R94 ;  /* 0x0000005e5422723e */ /* 0x020fe400000010ff */
[----:B------:R-:W-:Y:S01]  /*25470*/  F2FP.BF16.F32.PACK_AB R35, R85, R92 ;  /* 0x0000005c5523723e */ /* 0x000fe200000010ff */
[----:B------:R-:W-:-:S04]  /*25480*/  FADD.FTZ R60, R65, R60 ;  /* 0x0000003c413c7221 */ /* 0x000fc80000010000 */
[----:B------:R-:W-:Y:S02]  /*25490*/  FADD.FTZ R66, R66, R60 ;  /* 0x0000003c42427221 */ /* 0x000fe40000010000 */
[----:B------:R3:W-:Y:S01]  /*254a0*/  MUFU.EX2 R60, R4 ;  /* 0x00000004003c7308 */ /* 0x0007e20000000800 */
[----:B-1----:R-:W-:Y:S01]  /*254b0*/  HMMA.16816.F32.BF16 R24, R32, R28, R24 ;  /* 0x0000001c2018723c */ /* 0x002fe20000041818 */
[----:B------:R-:W-:Y:S02]  /*254c0*/  FADD.FTZ R66, R52, R66 ;  /* 0x0000004234427221 */ /* 0x000fe40000010000 */
[----:B------:R-:W1:Y:S02]  /*254d0*/  MUFU.EX2 R52, R186 ;  /* 0x000000ba00347308 */ /* 0x000e640000000800 */
[----:B------:R-:W-:-:S03]  /*254e0*/  FADD.FTZ R66, R56, R66 ;  /* 0x0000004238427221 */ /* 0x000fc60000010000 */
[C---:B------:R-:W-:Y:S01]  /*254f0*/  HMMA.16816.F32.BF16 R156, R32.reuse, R30, R156 ;  /* 0x0000001e209c723c */ /* 0x040fe2000004189c */
[----:B------:R-:W-:Y:S01]  /*25500*/  FADD.FTZ R57, R57, R66 ;  /* 0x0000004239397221 */ /* 0x000fe20000010000 */
[----:B------:R-:W5:Y:S03]  /*25510*/  LDSM.16.MT88.4 R28, [R152+0x7000] ;  /* 0x00700000981c783b */ /* 0x000f660000004200 */
[----:B------:R-:W-:Y:S01]  /*25520*/  FADD.FTZ R57, R59, R57 ;  /* 0x000000393b397221 */ /* 0x000fe20000010000 */
[----:B---3--:R3:W5:Y:S02]  /*25530*/  LDSM.16.MT88.4 R4, [R2+0x11800] ;  /* 0x011800000204783b */ /* 0x0087640000004200 */
[----:B--2---:R-:W-:Y:S01]  /*25540*/  HMMA.16816.F32.BF16 R8, R32, R36, R8 ;  /* 0x000000242008723c */ /* 0x004fe20000041808 */
[----:B------:R-:W-:-:S04]  /*25550*/  FADD.FTZ R58, R58, R57 ;  /* 0x000000393a3a7221 */ /* 0x000fc80000010000 */
[----:B------:R-:W-:-:S03]  /*25560*/  FADD.FTZ R58, R135, R58 ;  /* 0x0000003a873a7221 */ /* 0x000fc60000010000 */
[----:B----4-:R-:W-:Y:S01]  /*25570*/  HMMA.16816.F32.BF16 R144, R32, R12, R144 ;  /* 0x0000000c2090723c */ /* 0x010fe20000041890 */
[----:B------:R-:W-:Y:S01]  /*25580*/  FADD.FTZ R12, R55, R75 ;  /* 0x0000004b370c7221 */ /* 0x000fe20000010000 */
[----:B------:R-:W-:-:S03]  /*25590*/  F2FP.BF16.F32.PACK_AB R13, R18, R61 ;  /* 0x0000003d120d723e */ /* 0x000fc600000010ff */
[----:B------:R-:W-:Y:S02]  /*255a0*/  FADD.FTZ R12, R54, R12 ;  /* 0x0000000c360c7221 */ /* 0x000fe40000010000 */
[----:B------:R-:W2:Y:S01]  /*255b0*/  MUFU.EX2 R54, R189 ;  /* 0x000000bd00367308 */ /* 0x000ea20000000800 */
[C---:B------:R-:W-:Y:S01]  /*255c0*/  HMMA.16816.F32.BF16 R148, R32.reuse, R38, R148 ;  /* 0x000000262094723c */ /* 0x040fe20000041894 */
[----:B------:R-:W-:Y:S01]  /*255d0*/  FADD.FTZ R12, R67, R12 ;  /* 0x0000000c430c7221 */ /* 0x000fe20000010000 */
[----:B------:R4:W4:Y:S03]  /*255e0*/  LDSM.16.MT88.4 R36, [R46+0x11800] ;  /* 0x011800002e24783b */ /* 0x0009260000004200 */
[----:B------:R-:W-:Y:S01]  /*255f0*/  FADD.FTZ R132, R132, R12 ;  /* 0x0000000c84847221 */ /* 0x000fe20000010000 */
[----:B---3--:R-:W-:Y:S02]  /*25600*/  FADD.FTZ R2, R155, R58 ;  /* 0x0000003a9b027221 */ /* 0x008fe40000010000 */
[----:B------:R-:W-:Y:S01]  /*25610*/  HMMA.16816.F32.BF16 R140, R32, R14, R140 ;  /* 0x0000000e208c723c */ /* 0x000fe2000004188c */
[----:B------:R-:W-:Y:S01]  /*25620*/  FADD.FTZ R132, R133, R132 ;  /* 0x0000008485847221 */ /* 0x000fe20000010000 */
[----:B------:R-:W-:Y:S01]  /*25630*/  FADD.FTZ R2, R161, R2 ;  /* 0x00000002a1027221 */ /* 0x000fe20000010000 */
[----:B-1----:R-:W-:-:S02]  /*25640*/  F2FP.BF16.F32.PACK_AB R14, R53, R52 ;  /* 0x00000034350e723e */ /* 0x002fc400000010ff */
[----:B------:R-:W-:Y:S01]  /*25650*/  FADD.FTZ R134, R134, R132 ;  /* 0x0000008486867221 */ /* 0x000fe20000010000 */
[----:B------:R-:W-:Y:S01]  /*25660*/  FADD.FTZ R2, R154, R2 ;  /* 0x000000029a027221 */ /* 0x000fe20000010000 */
[----:B--2---:R-:W-:Y:S02]  /*25670*/  F2FP.BF16.F32.PACK_AB R15, R54, R60 ;  /* 0x0000003c360f723e */ /* 0x004fe400000010ff */
[----:B------:R-:W-:Y:S01]  /*25680*/  FADD.FTZ R134, R179, R134 ;  /* 0x00000086b3867221 */ /* 0x000fe20000010000 */
[----:B------:R-:W-:Y:S01]  /*25690*/  FADD.FTZ R175, R175, R2 ;  /* 0x00000002afaf7221 */ /* 0x000fe20000010000 */
[C---:B-----5:R-:W-:Y:S01]  /*256a0*/  HMMA.16816.F32.BF16 R136, R32.reuse, R28, R136 ;  /* 0x0000001c2088723c */ /* 0x060fe20000041888 */
[-C--:B------:R-:W-:Y:S01]  /*256b0*/  MOV R2, R188.reuse ;  /* 0x000000bc00027202 */ /* 0x080fe20000000f00 */
[----:B------:R-:W-:Y:S01]  /*256c0*/  FADD.FTZ R172, R172, R134 ;  /* 0x00000086acac7221 */ /* 0x000fe20000010000 */
[----:B------:R-:W-:Y:S01]  /*256d0*/  FADD.FTZ R175, R49, R175 ;  /* 0x000000af31af7221 */ /* 0x000fe20000010000 */
[----:B------:R1:W2:Y:S01]  /*256e0*/  LDSM.16.MT88.4 R132, [R152+0x7800] ;  /* 0x007800009884783b */ /* 0x0002a20000004200 */
[----:B------:R-:W-:Y:S01]  /*256f0*/  @P0 MOV R2, R188 ;  /* 0x000000bc00020202 */ /* 0x000fe20000000f00 */
[----:B------:R-:W-:Y:S01]  /*25700*/  FADD.FTZ R172, R19, R172 ;  /* 0x000000ac13ac7221 */ /* 0x000fe20000010000 */
[----:B------:R-:W-:Y:S01]  /*25710*/  FADD.FTZ R51, R51, R175 ;  /* 0x000000af33337221 */ /* 0x000fe20000010000 */
[----:B----4-:R-:W3:Y:S01]  /*25720*/  MUFU.EX2 R46, R178 ;  /* 0x000000b2002e7308 */ /* 0x010ee20000000800 */
[----:B------:R-:W-:Y:S01]  /*25730*/  HMMA.16816.F32.BF16 R20, R32, R30, R20 ;  /* 0x0000001e2014723c */ /* 0x000fe20000041814 */
[----:B------:R-:W-:Y:S01]  /*25740*/  FADD.FTZ R48, R48, R172 ;  /* 0x000000ac30307221 */ /* 0x000fe20000010000 */
[----:B------:R-:W-:Y:S01]  /*25750*/  FADD.FTZ R51, R50, R51 ;  /* 0x0000003332337221 */ /* 0x000fe20000010000 */
[----:B------:R4:W5:Y:S02]  /*25760*/  LDSM.16.MT88.4 R28, [R160+0x7800] ;  /* 0x00780000a01c783b */ /* 0x0009640000004200 */
[----:B------:R-:W-:Y:S01]  /*25770*/  FADD.FTZ R48, R47, R48 ;  /* 0x000000302f307221 */ /* 0x000fe20000010000 */
[----:B------:R-:W-:-:S03]  /*25780*/  FADD.FTZ R171, R171, R51 ;  /* 0x00000033abab7221 */ /* 0x000fc60000010000 */
[----:B------:R-:W-:Y:S01]  /*25790*/  FADD.FTZ R0, R0, R48 ;  /* 0x0000003000007221 */ /* 0x000fe20000010000 */
[----:B------:R-:W-:-:S03]  /*257a0*/  FADD.FTZ R171, R40, R171 ;  /* 0x000000ab28ab7221 */ /* 0x000fc60000010000 */
[----:B------:R-:W-:Y:S01]  /*257b0*/  FADD.FTZ R0, R3, R0 ;  /* 0x0000000003007221 */ /* 0x000fe20000010000 */
[----:B------:R-:W-:Y:S01]  /*257c0*/  FADD.FTZ R41, R41, R171 ;  /* 0x000000ab29297221 */ /* 0x000fe20000010000 */
[----:B---3--:R-:W-:Y:S02]  /*257d0*/  F2FP.BF16.F32.PACK_AB R12, R17, R46 ;  /* 0x0000002e110c723e */ /* 0x008fe400000010ff */
[----:B------:R-:W-:Y:S01]  /*257e0*/  FADD.FTZ R124, R124, R0 ;  /* 0x000000007c7c7221 */ /* 0x000fe20000010000 */
[----:B------:R-:W-:Y:S01]  /*257f0*/  FADD.FTZ R41, R42, R41 ;  /* 0x000000292a297221 */ /* 0x000fe20000010000 */
[-C--:B------:R-:W-:Y:S02]  /*25800*/  MOV R0, R170.reuse ;  /* 0x000000aa00007202 */ /* 0x080fe40000000f00 */
[----:B------:R-:W-:Y:S01]  /*25810*/  FADD.FTZ R124, R43, R124 ;  /* 0x0000007c2b7c7221 */ /* 0x000fe20000010000 */
[----:B------:R-:W-:Y:S01]  /*25820*/  FADD.FTZ R96, R96, R41 ;  /* 0x0000002960607221 */ /* 0x000fe20000010000 */
[----:B-1----:R-:W-:Y:S01]  /*25830*/  HMMA.16816.F32.BF16 R152, R12, R4, R8 ;  /* 0x000000040c98723c */ /* 0x002fe20000041808 */
[----:B------:R-:W-:Y:S01]  /*25840*/  @P0 MOV R0, R170 ;  /* 0x000000aa00000202 */ /* 0x000fe20000000f00 */
        /* <DEDUP_REMOVED lines=18> */
[C---:B------:R-:W-:Y:S03]  /*25970*/  HMMA.16816.F32.BF16 R148, R12.reuse, R6, R148 ;  /* 0x000000060c94723c */ /* 0x040fe60000041894 */
[----:B------:R1:W-:Y:S04]  /*25980*/  STL [R1], R4 ;  /* 0x0000000401007387 */ /* 0x0003e80000100800 */
[----:B------:R1:W-:Y:S01]  /*25990*/  STL [R1+0x4], R3 ;  /* 0x0000040301007387 */ /* 0x0003e20000100800 */
[C---:B-----5:R-:W-:Y:S08]  /*259a0*/  HMMA.16816.F32.BF16 R144, R12.reuse, R28, R144 ;  /* 0x0000001c0c90723c */ /* 0x060ff00000041890 */
[C---:B------:R-:W-:Y:S08]  /*259b0*/  HMMA.16816.F32.BF16 R140, R12.reuse, R30, R140 ;  /* 0x0000001e0c8c723c */ /* 0x040ff0000004188c */
[----:B------:R-:W-:Y:S01]  /*259c0*/  HMMA.16816.F32.BF16 R132, R12, R134, R20 ;  /* 0x000000860c84723c */ /* 0x000fe20000041814 */
[----:B------:R-:W-:-:S04]  /*259d0*/  NOP ;  /* 0x0000000000007918 */ /* 0x000fc80000000000 */
[----:B------:R-:W-:-:S15]  /*259e0*/  @P0 BRA `(.L_x_8103) ;  /* 0x0000000000040947 */ /* 0x000fde0003800000 */
.L_x_8094:
[----:B------:R-:W-:-:S07]  /*259f0*/  IADD3 R250, PT, PT, R16, -0x1, RZ ;  /* 0xffffffff10fa7810 */ /* 0x000fce0007ffe0ff */
.L_x_8103:
[----:B------:R-:W-:Y:S05]  /*25a00*/  BSYNC B2 ;  /* 0x0000000000027941 */ /* 0x000fea0003800000 */
.L_x_8093:
[----:B------:R-:W-:-:S13]  /*25a10*/  ISETP.GE.AND P0, PT, R250, R223, PT ;  /* 0x000000dffa00720c */ /* 0x000fda0003f06270 */
[----:B------:R-:W-:Y:S05]  /*25a20*/  @!P0 BRA `(.L_x_8104) ;  /* 0x000000b400288947 */ /* 0x000fea0003800000 */
[----:B------:R-:W-:Y:S01]  /*25a30*/  LOP3.LUT R249, R219, 0x38, RZ, 0xc0, !PT ;  /* 0x00000038dbf97812 */ /* 0x000fe200078ec0ff */
[----:B------:R-:W-:Y:S01]  /*25a40*/  IMAD.MOV.U32 R167, RZ, RZ, R0 ;  /* 0x000000ffffa77224 */ /* 0x000fe200078e0000 */
[----:B------:R-:W-:Y:S01]  /*25a50*/  ISETP.NE.U32.AND P3, PT, R240, RZ, PT ;  /* 0x000000fff000720c */ /* 0x000fe20003f65070 */
[----:B------:R-:W-:Y:S01]  /*25a60*/  IMAD.MOV.U32 R166, RZ, RZ, R2 ;  /* 0x000000ffffa67224 */ /* 0x000fe200078e0002 */
[----:B-1----:R-:W-:Y:S02]  /*25a70*/  LOP3.LUT R3, R249, 0x1c0, R45, 0xf8, !PT ;  /* 0x000001c0f9037812 */ /* 0x002fe400078ef82d */
[----:B------:R-:W-:Y:S02]  /*25a80*/  ISETP.NE.AND.EX P3, PT, R241, RZ, PT, P3 ;  /* 0x000000fff100720c */ /* 0x000fe40003f65330 */
[----:B------:R-:W-:-:S04]  /*25a90*/  LOP3.LUT R3, R3, R218, RZ, 0x3c, !PT ;  /* 0x000000da03037212 */ /* 0x000fc800078e3cff */
[----:B------:R-:W-:-:S04]  /*25aa0*/  LOP3.LUT R45, R3, 0x1e00, R45, 0xf8, !PT ;  /* 0x00001e00032d7812 */ /* 0x000fc800078ef82d */
[----:B------:R-:W-:-:S07]  /*25ab0*/  LEA R248, R45, UR6, 0x1 ;  /* 0x000000062df87c11 */ /* 0x000fce000f8e08ff */
.L_x_8111:
[----:B------:R-:W-:Y:S04]  /*25ac0*/  DEPBAR.LE SB0, 0x0 ;  /* 0x000080000000791a */ /* 0x000fe80000000000 */
[----:B------:R-:W-:Y:S05]  /*25ad0*/  WARPSYNC.ALL ;  /* 0x0000000000007948 */ /* 0x000fea0003800000 */
[----:B------:R-:W-:Y:S01]  /*25ae0*/  BAR.SYNC.DEFER_BLOCKING 0x0 ;  /* 0x0000000000007b1d */ /* 0x000fe20000010000 */
[----:B-----5:R-:W-:Y:S01]  /*25af0*/  ISETP.GE.AND P1, PT, R218, R234, PT ;  /* 0x000000eada00720c */ /* 0x020fe20003f26270 */
[----:B------:R-:W-:Y:S02]  /*25b00*/  @!P3 IMAD.MOV.U32 R0, RZ, RZ, RZ ;  /* 0x000000ffff00b224 */ /* 0x000fe400078e00ff */
[----:B------:R-:W-:Y:S02]  /*25b10*/  IMAD.SHL.U32 R2, R219, 0x8, RZ ;  /* 0x00000008db027824 */ /* 0x000fe400078e00ff */
[----:B--2---:R-:W-:Y:S01]  /*25b20*/  IMAD.MOV.U32 R4, RZ, RZ, R231 ;  /* 0x000000ffff047224 */ /* 0x004fe200078e00e7 */
[----:B------:R-:W-:Y:S01]  /*25b30*/  @!P3 IADD3 R0, P0, PT, RZ, -R0, RZ ;  /* 0x80000000ff00b210 */ /* 0x000fe20007f1e0ff */
[----:B------:R-:W-:Y:S01]  /*25b40*/  IMAD.MOV.U32 R3, RZ, RZ, R230 ;  /* 0x000000ffff037224 */ /* 0x000fe200078e00e6 */
[----:B------:R-:W-:Y:S01]  /*25b50*/  LOP3.LUT R218, R2, 0x38, RZ, 0xc0, !PT ;  /* 0x0000003802da7812 */ /* 0x000fe200078ec0ff */
[----:B------:R-:W1:Y:S01]  /*25b60*/  S2R R219, SR_TID.X ;  /* 0x0000000000db7919 */ /* 0x000e620000002100 */
[----:B------:R-:W-:Y:S01]  /*25b70*/  BSSY.RECONVERGENT B0, `(.L_x_8105) ;  /* 0x0000048000007945 */ /* 0x000fe20003800200 */
[----:B------:R-:W2:Y:S02]  /*25b80*/  @!P3 LD.E R5, desc[UR4][R164.64+0x40] ;  /* 0x00004004a405b980 */ /* 0x000ea4000c101900 */
[----:B--2---:R-:W-:Y:S04]  /*25b90*/  @!P3 IMAD.SHL.U32 R5, R5, 0x100, RZ ;  /* 0x000001000505b824 */ /* 0x004fe800078e00ff */
[----:B------:R-:W-:Y:S05]  /*25ba0*/  @!P3 IMAD.X R5, RZ, RZ, ~R5, P0 ;  /* 0x000000ffff05b224 */ /* 0x000fea00000e0e05 */
[----:B------:R-:W-:Y:S04]  /*25bb0*/  @!P3 SHF.R.S64 R0, R0, 0x1f, R5 ;  /* 0x0000001f0000b819 */ /* 0x000fe80000001005 */
[----:B------:R-:W-:Y:S02]  /*25bc0*/  @!P3 IADD3 R231, P0, PT, R231, R0, RZ ;  /* 0x00000000e7e7b210 */ /* 0x000fe40007f1e0ff */
[----:B------:R-:W-:Y:S02]  /*25bd0*/  LOP3.LUT R0, R249, 0x1c0, R2, 0xf8, !PT ;  /* 0x000001c0f9007812 */ /* 0x000fe400078ef802 */
[----:B------:R-:W-:Y:S01]  /*25be0*/  @!P3 LEA.HI.X.SX32 R230, R5, R230, 0x1, P0 ;  /* 0x000000e605e6b211 */ /* 0x000fe200000f0eff */
[----:B-1----:R-:W-:Y:S08]  /*25bf0*/  @!P3 BRA `(.L_x_8106) ;  /* 0x0000000000fcb947 */ /* 0x002ff00003800000 */
        /* <DEDUP_REMOVED lines=11> */
[-C--:B------:R-:W-:Y:S02]  /*25cb0*/  LOP3.LUT R13, R13, R12.reuse, RZ, 0x3c, !PT ;  /* 0x0000000c0d0d7212 */ /* 0x080fe400078e3cff */
[----:B------:R-:W-:Y:S02]  /*25cc0*/  ISETP.GE.AND P0, PT, R5, RZ, PT ;  /* 0x000000ff0500720c */ /* 0x000fe40003f06270 */
[----:B------:R-:W-:Y:S02]  /*25cd0*/  LOP3.LUT R5, RZ, R12, RZ, 0x33, !PT ;  /* 0x0000000cff057212 */ /* 0x000fe400078e33ff */
        /* <DEDUP_REMOVED lines=49> */
.L_x_8106:
[----:B------:R-:W-:Y:S05]  /*25ff0*/  BSYNC.RECONVERGENT B0 ;  /* 0x0000000000007941 */ /* 0x000fea0003800200 */
.L_x_8105:
[----:B------:R-:W-:Y:S01]  /*26000*/  @!P1 IMAD.MOV.U32 R10, RZ, RZ, R231 ;  /* 0x000000ffff0a9224 */ /* 0x000fe200078e00e7 */
[----:B------:R-:W-:Y:S01]  /*26010*/  LOP3.LUT R5, R0, R218, RZ, 0x3c, !PT ;  /* 0x000000da00057212 */ /* 0x000fe200078e3cff */
[----:B------:R-:W-:Y:S01]  /*26020*/  @!P1 IMAD.MOV.U32 R11, RZ, RZ, R230 ;  /* 0x000000ffff0b9224 */ /* 0x000fe200078e00e6 */
[C---:B------:R-:W-:Y:S01]  /*26030*/  SHF.L.U64.HI R3, R226.reuse, 0x5, R227 ;  /* 0x00000005e2037819 */ /* 0x040fe200000102e3 */
[----:B------:R-:W-:Y:S01]  /*26040*/  IMAD.SHL.U32 R4, R226, 0x20, RZ ;  /* 0x00000020e2047824 */ /* 0x000fe200078e00ff */
[----:B------:R-:W-:Y:S01]  /*26050*/  LOP3.LUT R5, R5, 0x1e00, R2, 0xf8, !PT ;  /* 0x00001e0005057812 */ /* 0x000fe200078ef802 */
[C---:B------:R-:W-:Y:S01]  /*26060*/  IMAD.SHL.U32 R222, R219.reuse, 0x40, RZ ;  /* 0x00000040dbde7824 */ /* 0x040fe200078e00ff */
[----:B------:R-:W-:Y:S01]  /*26070*/  @!PT LDS RZ, [RZ] ;  /* 0x00000000fffff984 */ /* 0x000fe20000000800 */
[----:B------:R-:W-:Y:S01]  /*26080*/  @!PT LDS RZ, [RZ] ;  /* 0x00000000fffff984 */ /* 0x000fe20000000800 */
[----:B------:R-:W-:Y:S01]  /*26090*/  @!PT LDS RZ, [RZ] ;  /* 0x00000000fffff984 */ /* 0x000fe20000000800 */
[----:B------:R1:W-:Y:S01]  /*260a0*/  @!P1 LDGSTS.E.BYPASS.LTC128B.128 [R248+0xa000], desc[UR4][R10.64] ;  /* 0x0a0000000af89fae */ /* 0x0003e2000b981a04 */
[C---:B------:R-:W-:Y:S01]  /*260b0*/  LOP3.LUT R0, R219.reuse, 0x8, RZ, 0xc0, !PT ;  /* 0x00000008db007812 */ /* 0x040fe200078ec0ff */
[----:B------:R-:W-:Y:S01]  /*260c0*/  IMAD.SHL.U32 R217, R219, 0x20, RZ ;  /* 0x00000020dbd97824 */ /* 0x000fe200078e00ff */
[----:B------:R-:W-:Y:S02]  /*260d0*/  IADD3 R6, P0, PT, R4, R231, RZ ;  /* 0x000000e704067210 */ /* 0x000fe40007f1e0ff */
[----:B------:R1:W-:Y:S01]  /*260e0*/  @P1 STS.128 [R248+0xa000], RZ ;  /* 0x00a000fff8001388 */ /* 0x0003e20000000c00 */
[----:B------:R-:W-:Y:S01]  /*260f0*/  SHF.R.U32.HI R216, RZ, 0x1, R219 ;  /* 0x00000001ffd87819 */ /* 0x000fe200000116db */
[----:B------:R-:W-:Y:S01]  /*26100*/  IMAD.MOV.U32 R220, RZ, RZ, 0x20 ;  /* 0x00000020ffdc7424 */ /* 0x000fe200078e00ff */
[----:B------:R-:W-:Y:S01]  /*26110*/  LOP3.LUT R0, R0, 0x1c0, R222, 0xf8, !PT ;  /* 0x000001c000007812 */ /* 0x000fe200078ef8de */
[----:B------:R-:W-:Y:S01]  /*26120*/  IMAD.X R7, R3, 0x1, R230, P0 ;  /* 0x0000000103077824 */ /* 0x000fe200000e06e6 */
[----:B------:R-:W-:Y:S01]  /*26130*/  IADD3 R8, P0, PT, R6, R4, RZ ;  /* 0x0000000406087210 */ /* 0x000fe20007f1e0ff */
[----:B------:R-:W-:Y:S01]  /*26140*/  BSSY.RECONVERGENT B1, `(.L_x_8107) ;  /* 0x0000209000017945 */ /* 0x000fe20003800200 */
[----:B------:R-:W-:Y:S02]  /*26150*/  LOP3.LUT R221, R216, 0x8, RZ, 0xc0, !PT ;  /* 0x00000008d8dd7812 */ /* 0x000fe400078ec0ff */
[----:B------:R-:W-:Y:S01]  /*26160*/  LOP3.LUT R2, R222, 0x400, RZ, 0xc0, !PT ;  /* 0x00000400de027812 */ /* 0x000fe200078ec0ff */
[--C-:B------:R-:W-:Y:S01]  /*26170*/  IMAD.X R9, R7, 0x1, R3.reuse, P0 ;  /* 0x0000000107097824 */ /* 0x100fe200000e0603 */
[-C--:B------:R-:W-:Y:S02]  /*26180*/  LOP3.LUT R0, R0, R218.reuse, RZ, 0x3c, !PT ;  /* 0x000000da00007212 */ /* 0x080fe400078e3cff */
[----:B------:R-:W-:Y:S02]  /*26190*/  LOP3.LUT R217, R217, 0x7c00, RZ, 0xc0, !PT ;  /* 0x00007c00d9d97812 */ /* 0x000fe400078ec0ff */
[----:B------:R-:W-:Y:S01]  /*261a0*/  LOP3.LUT R221, R221, 0x1c0, R222, 0xf8, !PT ;  /* 0x000001c0dddd7812 */ /* 0x000fe200078ef8de */
[----:B------:R-:W-:Y:S01]  /*261b0*/  IMAD R2, R0, 0x2, R2 ;  /* 0x0000000200027824 */ /* 0x000fe200078e0202 */
[----:B------:R-:W-:Y:S02]  /*261c0*/  LOP3.LUT R0, R217, 0x200, R222, 0xf8, !PT ;  /* 0x00000200d9007812 */ /* 0x000fe400078ef8de */
[----:B------:R-:W-:Y:S02]  /*261d0*/  LOP3.LUT R221, R221, R218, RZ, 0x3c, !PT ;  /* 0x000000dadddd7212 */ /* 0x000fe400078e3cff */
[----:B------:R-:W-:Y:S02]  /*261e0*/  LOP3.LUT P2, RZ, R219, 0x4, RZ, 0xc0, !PT ;  /* 0x00000004dbff7812 */ /* 0x000fe4000784c0ff */
[----:B-1----:R-:W-:Y:S02]  /*261f0*/  LEA R248, R5, UR6, 0x1 ;  /* 0x0000000605f87c11 */ /* 0x002fe4000f8e08ff */
[-C--:B------:R-:W-:Y:S02]  /*26200*/  IADD3 R10, P0, PT, R8, R4.reuse, RZ ;  /* 0x00000004080a7210 */ /* 0x080fe40007f1e0ff */
[----:B------:R-:W-:Y:S01]  /*26210*/  LOP3.LUT R0, R0, R221, RZ, 0xfc, !PT ;  /* 0x000000dd00007212 */ /* 0x000fe200078efcff */
[----:B------:R-:W-:Y:S01]  /*26220*/  @!PT LDS RZ, [RZ] ;  /* 0x00000000fffff984 */ /* 0x000fe20000000800 */
[----:B------:R-:W-:Y:S01]  /*26230*/  @!PT LDS RZ, [RZ] ;  /* 0x00000000fffff984 */ /* 0x000fe20000000800 */
[----:B------:R-:W-:Y:S01]  /*26240*/  @!PT LDS RZ, [RZ] ;  /* 0x00000000fffff984 */ /* 0x000fe20000000800 */
[----:B------:R1:W-:Y:S02]  /*26250*/  @!P1 LDGSTS.E.BYPASS.LTC128B.128 [R248+0xa800], desc[UR4][R6.64] ;  /* 0x0a80000006f89fae */ /* 0x0003e4000b981a04 */
[--C-:B------:R-:W-:Y:S01]  /*26260*/  IMAD.X R11, R9, 0x1, R3.reuse, P0 ;  /* 0x00000001090b7824 */ /* 0x100fe200000e0603 */
[-C--:B------:R-:W-:Y:S02]  /*26270*/  IADD3 R12, P0, PT, R10, R4.reuse, RZ ;  /* 0x000000040a0c7210 */ /* 0x080fe40007f1e0ff */
[----:B------:R-:W-:Y:S01]  /*26280*/  @P1 STS.128 [R248+0xa800], RZ ;  /* 0x00a800fff8001388 */ /* 0x000fe20000000c00 */
[----:B------:R-:W-:Y:S04]  /*26290*/  LEA R0, R0, UR6, 0x1 ;  /* 0x0000000600007c11 */ /* 0x000fe8000f8e08ff */
        /* <DEDUP_REMOVED lines=31> */
[----:B------:R-:W-:Y:S01]  /*26490*/  @P1 STS.128 [R248+0xd000], RZ ;  /* 0x00d000fff8001388 */ /* 0x000fe20000000c00 */
[-C--:B------:R-:W-:Y:S04]  /*264a0*/  IADD3 R14, P0, PT, R10, R4.reuse, RZ ;  /* 0x000000040a0e7210 */ /* 0x080fe80007f1e0ff */
[----:B------:R-:W-:Y:S01]  /*264b0*/  @!PT LDS RZ, [RZ] ;  /* 0x00000000fffff984 */ /* 0x000fe20000000800 */
[----:B------:R-:W-:Y:S01]  /*264c0*/  @!PT LDS RZ, [RZ] ;  /* 0x00000000fffff984 */ /* 0x000fe20000000800 */
[----:B------:R-:W-:Y:S01]  /*264d0*/  @!PT LDS RZ, [RZ] ;  /* 0x00000000fffff984 */ /* 0x000fe20000000800 */
[----:B------:R-:W-:Y:S01]  /*264e0*/  @!P1 LDGSTS.E.BYPASS.LTC128B.128 [R248+0xd800], desc[UR4][R10.64] ;  /* 0x0d8000000af89fae */ /* 0x000fe2000b981a04 */
[--C-:B------:R-:W-:Y:S01]  /*264f0*/  IMAD.X R15, R11, 0x1, R3.reuse, P0 ;  /* 0x000000010b0f7824 */ /* 0x100fe200000e0603 */
[-C--:B----4-:R-:W-:Y:S03]  /*26500*/  IADD3 R12, P0, PT, R14, R4.reuse, RZ ;  /* 0x000000040e0c7210 */ /* 0x090fe60007f1e0ff */
[----:B------:R-:W-:Y:S05]  /*26510*/  @P1 STS.128 [R248+0xd800], RZ ;  /* 0x00d800fff8001388 */ /* 0x000fea0000000c00 */
        /* <DEDUP_REMOVED lines=9> */
[----:B------:R-:W-:Y:S01]  /*265b0*/  @!P1 LDGSTS.E.BYPASS.LTC128B.128 [R248+0xe800], desc[UR4][R12.64] ;  /* 0x0e8000000cf89fae */ /* 0x000fe2000b981a04 */
[-C--:B-1----:R-:W-:Y:S04]  /*265c0*/  IADD3 R8, P0, PT, R12, R4.reuse, RZ ;  /* 0x000000040c087210 */ /* 0x082fe80007f1e0ff */
[----:B------:R-:W-:Y:S01]  /*265d0*/  @P1 STS.128 [R248+0xe800], RZ ;  /* 0x00e800fff8001388 */ /* 0x000fe20000000c00 */
[--C-:B------:R-:W-:Y:S01]  /*265e0*/  IMAD.X R9, R13, 0x1, R3.reuse, P0 ;  /* 0x000000010d097824 */ /* 0x100fe200000e0603 */
[-C--:B------:R-:W-:Y:S04]  /*265f0*/  IADD3 R6, P0, PT, R8, R4.reuse, RZ ;  /* 0x0000000408067210 */ /* 0x080fe80007f1e0ff */
        /* <DEDUP_REMOVED lines=25> */
[-C--:B-1----:R-:W-:Y:S05]  /*26790*/  IADD3 R8, P0, PT, R6, R4.reuse, RZ ;  /* 0x0000000406087210 */ /* 0x082fea0007f1e0ff */
[--C-:B------:R-:W-:Y:S01]  /*267a0*/  IMAD.X R9, R7, 0x1, R3.reuse, P0 ;  /* 0x0000000107097824 */ /* 0x100fe200000e0603 */
[----:B------:R-:W-:Y:S04]  /*267b0*/  @!P1 IADD3 R4, P0, PT, R8, R4, RZ ;  /* 0x0000000408049210 */ /* 0x000fe80007f1e0ff */
[----:B------:R-:W-:Y:S01]  /*267c0*/  @!PT LDS RZ, [RZ] ;  /* 0x00000000fffff984 */ /* 0x000fe20000000800 */
[----:B------:R-:W-:Y:S01]  /*267d0*/  @!PT LDS RZ, [RZ] ;  /* 0x00000000fffff984 */ /* 0x000fe20000000800 */
[----:B------:R-:W-:Y:S01]  /*267e0*/  @!PT LDS RZ, [RZ] ;  /* 0x00000000fffff984 */ /* 0x000fe20000000800 */
[----:B------:R1:W-:Y:S01]  /*267f0*/  @!P1 LDGSTS.E.BYPASS.LTC128B.128 [R248+0x11000], desc[UR4][R8.64] ;  /* 0x1100000008f89fae */ /* 0x0003e2000b981a04 */
        /* <DEDUP_REMOVED lines=8> */
[----:B------:R-:W-:Y:S01]  /*26880*/  ISETP.GT.AND P0, PT, R250, R223, PT ;  /* 0x000000dffa00720c */ /* 0x000fe20003f04270 */
[--C-:B------:R-:W-:Y:S03]  /*26890*/  IMAD.IADD R172, R0, 0x1, R220.reuse ;  /* 0x0000000100ac7824 */ /* 0x100fe600078e02dc */
[----:B------:R-:W-:Y:S05]  /*268a0*/  @P1 STS.128 [R248+0x11800], RZ ;  /* 0x011800fff8001388 */ /* 0x000fea0000000c00 */
[----:B------:R-:W-:Y:S05]  /*268b0*/  LDSM.16.M88.4 R128, [R0] ;  /* 0x000000000080783b */ /* 0x000fea0000000200 */
[----:B------:R-:W-:Y:S05]  /*268c0*/  LDSM.16.M88.4 R16, [R2+UR6+0x2800] ;  /* 0x002800060210783b */ /* 0x000fea0008000200 */
[----:B------:R-:W-:Y:S05]  /*268d0*/  LDSM.16.M88.4 R24, [R2+UR6+0x3000] ;  /* 0x003000060218783b */ /* 0x000fea0008000200 */
[----:B-1----:R-:W2:Y:S05]  /*268e0*/  LDSM.16.M88.4 R8, [R2+UR6+0x2000] ;  /* 0x002000060208783b */ /* 0x002eaa0008000200 */
[----:B------:R-:W0:Y:S05]  /*268f0*/  LDGDEPBAR ;  /* 0x00000000000079af */ /* 0x000e2a0000000000 */
[----:B------:R-:W1:Y:S05]  /*26900*/  LDSM.16.M88.4 R32, [R2+UR6+0x3800] ;  /* 0x003800060220783b */ /* 0x000e6a0008000200 */
[----:B------:R-:W3:Y:S05]  /*26910*/  LDSM.16.M88.4 R40, [R2+UR6+0x4000] ;  /* 0x004000060228783b */ /* 0x000eea0008000200 */
[----:B------:R-:W4:Y:S05]  /*26920*/  LDSM.16.M88.4 R48, [R2+UR6+0x4800] ;  /* 0x004800060230783b */ /* 0x000f2a0008000200 */
[----:B------:R-:W5:Y:S05]  /*26930*/  LDSM.16.M88.4 R56, [R2+UR6+0x5000] ;  /* 0x005000060238783b */ /* 0x000f6a0008000200 */
[----:B------:R-:W5:Y:S05]  /*26940*/  LDSM.16.M88.4 R64, [R2+UR6+0x5800] ;  /* 0x005800060240783b */ /* 0x000f6a0008000200 */
[----:B------:R-:W5:Y:S05]  /*26950*/  LDSM.16.M88.4 R72, [R2+UR6+0x6000] ;  /* 0x006000060248783b */ /* 0x000f6a0008000200 */
[----:B------:R-:W5:Y:S01]  /*26960*/  LDSM.16.M88.4 R80, [R2+UR6+0x6800] ;  /* 0x006800060250783b */ /* 0x000f620008000200 */
[C---:B--2---:R-:W-:Y:S04]  /*26970*/  HMMA.16816.F32.BF16 R4, R128.reuse, R8, RZ ;  /* 0x000000088004723c */ /* 0x044fe800000418ff */
[----:B------:R-:W2:Y:S04]  /*26980*/  LDSM.16.M88.4 R88, [R2+UR6+0x7000] ;  /* 0x007000060258783b */ /* 0x000ea80008000200 */
[C---:B------:R-:W-:Y:S01]  /*26990*/  HMMA.16816.F32.BF16 R8, R128.reuse, R10, RZ ;  /* 0x0000000a8008723c */ /* 0x040fe200000418ff */
[----:B------:R-:W2:Y:S05]  /*269a0*/  LDSM.16.M88.4 R96, [R2+UR6+0x7800] ;  /* 0x007800060260783b */ /* 0x000eaa0008000200 */
[----:B------:R-:W2:Y:S02]  /*269b0*/  LDSM.16.M88.4 R104, [R2+UR6+0x8000] ;  /* 0x008000060268783b */ /* 0x000ea40008000200 */
[C---:B------:R-:W-:Y:S03]  /*269c0*/  HMMA.16816.F32.BF16 R12, R128.reuse, R16, RZ ;  /* 0x00000010800c723c */ /* 0x040fe600000418ff */
[----:B------:R-:W2:Y:S05]  /*269d0*/  LDSM.16.M88.4 R112, [R2+UR6+0x8800] ;  /* 0x008800060270783b */ /* 0x000eaa0008000200 */
[C---:B------:R-:W-:Y:S01]  /*269e0*/  HMMA.16816.F32.BF16 R16, R128.reuse, R18, RZ ;  /* 0x000000128010723c */ /* 0x040fe200000418ff */
[----:B------:R-:W2:Y:S05]  /*269f0*/  LDSM.16.M88.4 R120, [R2+UR6+0x9000] ;  /* 0x009000060278783b */ /* 0x000eaa0008000200 */
[----:B------:R3:W2:Y:S02]  /*26a00*/  LDSM.16.M88.4 R168, [R2+UR6+0x9800] ;  /* 0x0098000602a8783b */ /* 0x0006a40008000200 */
[C---:B------:R-:W-:Y:S03]  /*26a10*/  HMMA.16816.F32.BF16 R20, R128.reuse, R24, RZ ;  /* 0x000000188014723c */ /* 0x040fe600000418ff */
[----:B------:R-:W-:Y:S05]  /*26a20*/  LDSM.16.M88.4 R172, [R172] ;  /* 0x00000000acac783b */ /* 0x000fea0000000200 */
[C---:B------:R-:W-:Y:S08]  /*26a30*/  HMMA.16816.F32.BF16 R24, R128.reuse, R26, RZ ;  /* 0x0000001a8018723c */ /* 0x040ff000000418ff */
[C---:B-1----:R-:W-:Y:S01]  /*26a40*/  HMMA.16816.F32.BF16 R28, R128.reuse, R32, RZ ;  /* 0x00000020801c723c */ /* 0x042fe200000418ff */
[----:B---3--:R-:W-:Y:S07]  /*26a50*/  VIADD R2, R2, UR6 ;  /* 0x0000000602027c36 */ /* 0x008fee0008000000 */
[C---:B------:R-:W-:Y:S01]  /*26a60*/  HMMA.16816.F32.BF16 R32, R128.reuse, R34, RZ ;  /* 0x000000228020723c */ /* 0x040fe200000418ff */
[----:B------:R-:W-:Y:S05]  /*26a70*/  IMAD.IADD R3, R2, 0x1, R220 ;  /* 0x0000000102037824 */ /* 0x000fea00078e02dc */
[----:B------:R-:W1:Y:S02]  /*26a80*/  LDSM.16.M88.4 R176, [R3+0x2000] ;  /* 0x0020000003b0783b */ /* 0x000e640000000200 */
[C---:B------:R-:W-:Y:S03]  /*26a90*/  HMMA.16816.F32.BF16 R36, R128.reuse, R40, RZ ;  /* 0x000000288024723c */ /* 0x040fe600000418ff */
[----:B------:R-:W3:Y:S05]  /*26aa0*/  LDSM.16.M88.4 R180, [R3+0x2800] ;  /* 0x0028000003b4783b */ /* 0x000eea0000000200 */
[C---:B------:R-:W-:Y:S01]  /*26ab0*/  HMMA.16816.F32.BF16 R40, R128.reuse, R42, RZ ;  /* 0x0000002a8028723c */ /* 0x040fe200000418ff */
[----:B------:R-:W3:Y:S05]  /*26ac0*/  LDSM.16.M88.4 R184, [R3+0x3000] ;  /* 0x0030000003b8783b */ /* 0x000eea0000000200 */
[----:B------:R-:W-:Y:S02]  /*26ad0*/  LDSM.16.M88.4 R188, [R3+0x4800] ;  /* 0x0048000003bc783b */ /* 0x000fe40000000200 */
[C---:B----4-:R-:W-:Y:S03]  /*26ae0*/  HMMA.16816.F32.BF16 R44, R128.reuse, R48, RZ ;  /* 0x00000030802c723c */ /* 0x050fe600000418ff */
[----:B------:R-:W-:Y:S05]  /*26af0*/  LDSM.16.M88.4 R192, [R3+0x5000] ;  /* 0x0050000003c0783b */ /* 0x000fea0000000200 */
[C---:B------:R-:W-:Y:S01]  /*26b00*/  HMMA.16816.F32.BF16 R48, R128.reuse, R50, RZ ;  /* 0x000000328030723c */ /* 0x040fe200000418ff */
[----:B------:R-:W-:Y:S05]  /*26b10*/  LDSM.16.M88.4 R196, [R3+0x6000] ;  /* 0x0060000003c4783b */ /* 0x000fea0000000200 */
[----:B------:R-:W-:Y:S02]  /*26b20*/  LDSM.16.M88.4 R200, [R3+0x6800] ;  /* 0x0068000003c8783b */ /* 0x000fe40000000200 */
[C---:B-----5:R-:W-:Y:S03]  /*26b30*/  HMMA.16816.F32.BF16 R52, R128.reuse, R56, RZ ;  /* 0x000000388034723c */ /* 0x060fe600000418ff */
        /* <DEDUP_REMOVED lines=36> */
[C---:B------:R-:W-:Y:S01]  /*26d80*/  HMMA.16816.F32.BF16 R44, R172.reuse, R188, R44 ;  /* 0x000000bcac2c723c */ /* 0x040fe2000004182c */
[----:B------:R-:W-:Y:S05]  /*26d90*/  IMAD.MOV.U32 R188, RZ, RZ, 0x40 ;  /* 0x00000040ffbc7424 */ /* 0x000fea00078e00ff */
[----:B------:R-:W-:Y:S02]  /*26da0*/  SEL R188, R188, 0xffffffc0, !P2 ;  /* 0xffffffc0bcbc7807 */ /* 0x000fe40005000000 */
[C---:B------:R-:W-:Y:S03]  /*26db0*/  HMMA.16816.F32.BF16 R48, R172.reuse, R190, R48 ;  /* 0x000000beac30723c */ /* 0x040fe60000041830 */
[--C-:B------:R-:W-:Y:S02]  /*26dc0*/  IMAD.IADD R0, R0, 0x1, R188.reuse ;  /* 0x0000000100007824 */ /* 0x100fe400078e02bc */
[----:B------:R-:W-:Y:S03]  /*26dd0*/  IMAD.IADD R2, R2, 0x1, R188 ;  /* 0x0000000102027824 */ /* 0x000fe600078e02bc */
[C---:B------:R-:W-:Y:S02]  /*26de0*/  HMMA.16816.F32.BF16 R52, R172.reuse, R192, R52 ;  /* 0x000000c0ac34723c */ /* 0x040fe40000041834 */
[----:B------:R-:W-:Y:S05]  /*26df0*/  LDSM.16.M88.4 R188, [R2+0x2000] ;  /* 0x0020000002bc783b */ /* 0x000fea0000000200 */
[----:B------:R-:W-:Y:S01]  /*26e00*/  LDSM.16.M88.4 R208, [R2+0x5800] ;  /* 0x0058000002d0783b */ /* 0x000fe20000000200 */
[C---:B------:R-:W-:Y:S04]  /*26e10*/  HMMA.16816.F32.BF16 R56, R172.reuse, R194, R56 ;  /* 0x000000c2ac38723c */ /* 0x040fe80000041838 */
[----:B------:R-:W-:Y:S04]  /*26e20*/  LDSM.16.M88.4 R192, [R2+0x2800] ;  /* 0x0028000002c0783b */ /* 0x000fe80000000200 */
[C---:B---3--:R-:W-:Y:S01]  /*26e30*/  HMMA.16816.F32.BF16 R60, R172.reuse, R180, R60 ;  /* 0x000000b4ac3c723c */ /* 0x048fe2000004183c */
[----:B------:R-:W-:Y:S07]  /*26e40*/  LDSM.16.M88.4 R212, [R2+0x6000] ;  /* 0x0060000002d4783b */ /* 0x000fee0000000200 */
        /* <DEDUP_REMOVED lines=13> */
[----:B------:R-:W4:Y:S07]  /*26f20*/  LDSM.16.M88.4 R184, [R3+0x9800] ;  /* 0x0098000003b8783b */ /* 0x000f2e0000000200 */
[C---:B--2---:R-:W-:Y:S08]  /*26f30*/  HMMA.16816.F32.BF16 R100, R172.reuse, R168, R100 ;  /* 0x000000a8ac64723c */ /* 0x044ff00000041864 */
[C---:B------:R-:W-:Y:S01]  /*26f40*/  HMMA.16816.F32.BF16 R104, R172.reuse, R170, R104 ;  /* 0x000000aaac68723c */ /* 0x040fe20000041868 */
[----:B------:R-:W2:Y:S07]  /*26f50*/  LDSM.16.M88.4 R168, [R0] ;  /* 0x0000000000a8783b */ /* 0x000eae0000000200 */
        /* <DEDUP_REMOVED lines=8> */
[----:B------:R-:W4:Y:S05]  /*26fe0*/  LDSM.16.M88.4 R172, [R2+0x6800] ;  /* 0x0068000002ac783b */ /* 0x000f2a0000000200 */
[----:B------:R-:W5:Y:S02]  /*26ff0*/  LDSM.16.M88.4 R184, [R2+0x7000] ;  /* 0x0070000002b8783b */ /* 0x000f640000000200 */
        /* <DEDUP_REMOVED lines=9> */
[C---:B------:R-:W-:Y:S03]  /*27090*/  HMMA.16816.F32.BF16 R28, R168.reuse, R200, R28 ;  /* 0x000000c8a81c723c */ /* 0x040fe6000004181c */
[C---:B------:R-:W-:Y:S02]  /*270a0*/  IMAD.IADD R200, R220.reuse, 0x1, R0 ;  /* 0x00000001dcc87824 */ /* 0x040fe400078e0200 */
[----:B------:R-:W-:Y:S03]  /*270b0*/  IMAD.IADD R0, R220, 0x1, R2 ;  /* 0x00000001dc007824 */ /* 0x000fe600078e0202 */
        /* <DEDUP_REMOVED lines=23> */
[C---:B--2---:R-:W-:Y:S08]  /*27230*/  HMMA.16816.F32.BF16 R92, R168.reuse, R188, R92 ;  /* 0x000000bca85c723c */ /* 0x044ff0000004185c */
[C---:B------:R-:W-:Y:S01]  /*27240*/  HMMA.16816.F32.BF16 R96, R168.reuse, R190, R96 ;  /* 0x000000bea860723c */ /* 0x040fe20000041860 */
[----:B------:R-:W-:Y:S07]  /*27250*/  LDSM.16.M88.4 R188, [R0+0x6000] ;  /* 0x0060000000bc783b */ /* 0x000fee0000000200 */
[C---:B-1----:R-:W-:Y:S08]  /*27260*/  HMMA.16816.F32.BF16 R100, R168.reuse, R176, R100 ;  /* 0x000000b0a864723c */ /* 0x042ff00000041864 */
        /* <DEDUP_REMOVED lines=11> */
[----:B------:R-:W-:Y:S02]  /*27320*/  LDSM.16.M88.4 R196, [R0+0x7800] ;  /* 0x0078000000c4783b */ /* 0x000fe40000000200 */
        /* <DEDUP_REMOVED lines=11> */
[----:B------:R-:W2:Y:S07]  /*273e0*/  LDSM.16.M88.4 R172, [R0+0x6800] ;  /* 0x0068000000ac783b */ /* 0x000eae0000000200 */
[C---:B-----5:R-:W-:Y:S08]  /*273f0*/  HMMA.16816.F32.BF16 R36, R200.reuse, R184, R36 ;  /* 0x000000b8c824723c */ /* 0x060ff00000041824 */
[C---:B------:R-:W-:Y:S01]  /*27400*/  HMMA.16816.F32.BF16 R40, R200.reuse, R186, R40 ;  /* 0x000000bac828723c */ /* 0x040fe20000041828 */
[----:B------:R-:W3:Y:S01]  /*27410*/  LDSM.16.M88.4 R184, [R0+0x9800] ;  /* 0x0098000000b8783b */ /* 0x000ee20000000200 */
[----:B------:R-:W-:Y:S04]  /*27420*/  DEPBAR.LE SB0, 0x0 ;  /* 0x000080000000791a */ /* 0x000fe80000000000 */
[----:B------:R-:W-:Y:S02]  /*27430*/  BAR.SYNC.DEFER_BLOCKING 0x0 ;  /* 0x0000000000007b1d */ /* 0x000fe40000010000 */
        /* <DEDUP_REMOVED lines=77> */
[C---:B------:R-:W-:Y:S02]  /*27910*/  SEL R171, R2.reuse, R171, !P5 ;  /* 0x000000ab02ab7207 */ /* 0x040fe40006800000 */
        /* <DEDUP_REMOVED lines=23> */
.L_x_8110:
[----:B------:R-:W-:Y:S05]  /*27a90*/  BSYNC.RECONVERGENT B0 ;  /* 0x0000000000007941 */ /* 0x000fea0003800200 */
.L_x_8109:
[----:B------:R-:W-:Y:S01]  /*27aa0*/  @!P1 IMAD.MOV.U32 R172, RZ, RZ, R229 ;  /* 0x000000ffffac9224 */ /* 0x000fe200078e00e5 */
[-C--:B------:R-:W-:Y:S01]  /*27ab0*/  @!P1 LEA R170, P0, R224, R229.reuse, 0x5 ;  /* 0x000000e5e0aa9211 */ /* 0x080fe200078028ff */
[----:B------:R-:W-:Y:S01]  /*27ac0*/  @!P1 IMAD.MOV.U32 R173, RZ, RZ, R228 ;  /* 0x000000ffffad9224 */ /* 0x000fe200078e00e4 */
[--C-:B------:R-:W-:Y:S02]  /*27ad0*/  IADD3 R168, P6, P5, R0, R229, R0.reuse ;  /* 0x000000e500a87210 */ /* 0x100fe40007dde000 */
[--C-:B------:R-:W-:Y:S02]  /*27ae0*/  @!P1 LEA.HI.X R171, R224, R228, R225.reuse, 0x5, P0 ;  /* 0x000000e4e0ab9211 */ /* 0x100fe400000f2ce1 */
[----:B------:R-:W-:Y:S01]  /*27af0*/  @!PT LDS RZ, [RZ] ;  /* 0x00000000fffff984 */ /* 0x000fe20000000800 */
[----:B------:R-:W-:Y:S01]  /*27b00*/  @!PT LDS RZ, [RZ] ;  /* 0x00000000fffff984 */ /* 0x000fe20000000800 */
[----:B------:R-:W-:Y:S01]  /*27b10*/  @!PT LDS RZ, [RZ] ;  /* 0x00000000fffff984 */ /* 0x000fe20000000800 */
[----:B------:R1:W-:Y:S01]  /*27b20*/  @!P1 LDGSTS.E.BYPASS.LTC128B.128 [R248+0x2000], desc[UR4][R172.64] ;  /* 0x02000000acf89fae */ /* 0x0003e2000b981a04 */
[----:B------:R-:W-:Y:S02]  /*27b30*/  IADD3 R176, P4, P0, R0, R168, R0 ;  /* 0x000000a800b07210 */ /* 0x000fe4000789e000 */
[----:B------:R-:W-:Y:S01]  /*27b40*/  SHF.L.U64.HI R2, R224, 0x5, R225 ;  /* 0x00000005e0027819 */ /* 0x000fe200000102e1 */
[----:B------:R2:W-:Y:S01]  /*27b50*/  @P1 STS.128 [R248+0x2000], RZ ;  /* 0x002000fff8001388 */ /* 0x0005e20000000c00 */
[----:B------:R-:W-:Y:S02]  /*27b60*/  LOP3.LUT R249, R219, 0x38, RZ, 0xc0, !PT ;  /* 0x00000038dbf97812 */ /* 0x000fe400078ec0ff */
[--C-:B------:R-:W-:Y:S01]  /*27b70*/  IADD3.X R169, PT, PT, R2, R228, R2.reuse, P6, P5 ;  /* 0x000000e402a97210 */ /* 0x100fe200037ea402 */
[----:B------:R-:W-:Y:S01]  /*27b80*/  @!PT LDS RZ, [RZ] ;  /* 0x00000000fffff984 */ /* 0x000fe20000000800 */
[----:B------:R-:W-:Y:S01]  /*27b90*/  @!PT LDS RZ, [RZ] ;  /* 0x00000000fffff984 */ /* 0x000fe20000000800 */
[----:B------:R-:W-:Y:S01]  /*27ba0*/  @!PT LDS RZ, [RZ] ;  /* 0x00000000fffff984 */ /* 0x000fe20000000800 */
[----:B------:R3:W-:Y:S01]  /*27bb0*/  @!P1 LDGSTS.E.BYPASS.LTC128B.128 [R248+0x2800], desc[UR4][R170.64] ;  /* 0x02800000aaf89fae */ /* 0x0007e2000b981a04 */
[-C--:B------:R-:W-:Y:S02]  /*27bc0*/  IADD3 R174, P5, PT, R176, R0.reuse, RZ ;  /* 0x00000000b0ae7210 */ /* 0x080fe40007fbe0ff */
[--C-:B------:R-:W-:Y:S01]  /*27bd0*/  IADD3.X R177, PT, PT, R2, R169, R2.reuse, P4, P0 ;  /* 0x000000a902b17210 */ /* 0x100fe200027e0402 */
[----:B------:R2:W-:Y:S01]  /*27be0*/  @P1 STS.128 [R248+0x2800], RZ ;  /* 0x002800fff8001388 */ /* 0x0005e20000000c00 */
[-C--:B------:R-:W-:Y:S03]  /*27bf0*/  @!P1 IADD3 R178, P4, PT, R168, R0.reuse, RZ ;  /* 0x00000000a8b29210 */ /* 0x080fe60007f9e0ff */
[----:B------:R-:W-:Y:S01]  /*27c00*/  @!PT LDS RZ, [RZ] ;  /* 0x00000000fffff984 */ /* 0x000fe20000000800 */
[----:B------:R-:W-:Y:S01]  /*27c10*/  @!PT LDS RZ, [RZ] ;  /* 0x00000000fffff984 */ /* 0x000fe20000000800 */
[----:B------:R-:W-:Y:S01]  /*27c20*/  @!PT LDS RZ, [RZ] ;  /* 0x00000000fffff984 */ /* 0x000fe20000000800 */
[----:B------:R4:W-:Y:S01]  /*27c30*/  @!P1 LDGSTS.E.BYPASS.LTC128B.128 [R248+0x3000], desc[UR4][R168.64] ;  /* 0x03000000a8f89fae */ /* 0x0009e2000b981a04 */
[--C-:B------:R-:W-:Y:S02]  /*27c40*/  IMAD.X R175, R177, 0x1, R2.reuse, P5 ;  /* 0x00000001b1af7824 */ /* 0x100fe400028e0602 */
[--C-:B------:R-:W-:Y:S01]  /*27c50*/  @!P1 IMAD.X R179, R169, 0x1, R2.reuse, P4 ;  /* 0x00000001a9b39824 */ /* 0x100fe200020e0602 */
        /* <DEDUP_REMOVED lines=87> */
.L_x_8108:
[----:B------:R-:W-:Y:S05]  /*281d0*/  BSYNC.RECONVERGENT B1 ;  /* 0x0000000000017941 */ /* 0x000fea0003800200 */
.L_x_8107:
[----:B------:R-:W-:Y:S01]  /*281e0*/  LOP3.LUT R251, R251, 0xdfffffff, RZ, 0xc0, !PT ;  /* 0xdffffffffbfb7812 */ /* 0x000fe200078ec0ff */
[----:B--2---:R-:W-:Y:S01]  /*281f0*/  IMAD.SHL.U32 R169, R219, 0x2, RZ ;  /* 0x00000002dba97824 */ /* 0x004fe200078e00ff */
[----:B------:R-:W-:Y:S01]  /*28200*/  LOP3.LUT R252, R252, 0xfffffffe, RZ, 0xc0, !PT ;  /* 0xfffffffefcfc7812 */ /* 0x000fe200078ec0ff */
[----:B------:R-:W-:Y:S01]  /*28210*/  STL [R1+0x34], R234 ;  /* 0x000034ea01007387 */ /* 0x000fe20000100800 */
[----:B------:R-:W-:Y:S01]  /*28220*/  @P2 LOP3.LUT R251, R251, 0x20000000, RZ, 0xfc, !PT ;  /* 0x20000000fbfb2812 */ /* 0x000fe200078efcff */
[----:B------:R-:W1:Y:S01]  /*28230*/  S2UR UR7, SR_CgaCtaId ;  /* 0x00000000000779c3 */ /* 0x000e620000008800 */
[----:B------:R-:W-:Y:S01]  /*28240*/  LOP3.LUT R168, R169, 0x6, RZ, 0xc0, !PT ;  /* 0x00000006a9a87812 */ /* 0x000fe200078ec0ff */
[----:B------:R-:W-:Y:S01]  /*28250*/  STL [R1+0x30], R231 ;  /* 0x000030e701007387 */ /* 0x000fe20000100800 */
[----:B------:R-:W-:Y:S01]  /*28260*/  LOP3.LUT R251, R251, 0xefffffff, RZ, 0xc0, !PT ;  /* 0xeffffffffbfb7812 */ /* 0x000fe200078ec0ff */
[----:B------:R-:W-:Y:S01]  /*28270*/  UMOV UR9, 0x400 ;  /* 0x0000040000097882 */ /* 0x000fe20000000000 */
[----:B------:R-:W-:Y:S01]  /*28280*/  VIADD R175, R243, 0x8 ;  /* 0x00000008f3af7836 */ /* 0x000fe20000000000 */
[----:B------:R-:W-:Y:S01]  /*28290*/  STL [R1+0x2c], R230 ;  /* 0x00002ce601007387 */ /* 0x000fe20000100800 */
[----:B------:R-:W-:Y:S01]  /*282a0*/  @P3 LOP3.LUT R251, R251, 0x10000000, RZ, 0xfc, !PT ;  /* 0x10000000fbfb3812 */ /* 0x000fe200078efcff */
[----:B------:R-:W-:Y:S02]  /*282b0*/  IMAD R2, R250, 0x100, R168 ;  /* 0x00000100fa027824 */ /* 0x000fe400078e02a8 */
[----:B------:R-:W-:Y:S01]  /*282c0*/  STL [R1+0x28], R229 ;  /* 0x000028e501007387 */ /* 0x000fe20000100800 */
[----:B------:R-:W-:Y:S01]  /*282d0*/  LOP3.LUT R251, R251, 0xf7ffffff, RZ, 0xc0, !PT ;  /* 0xf7fffffffbfb7812 */ /* 0x000fe200078ec0ff */
[C---:B------:R-:W-:Y:S02]  /*282e0*/  VIADD R172, R2.reuse, 0x1 ;  /* 0x0000000102ac7836 */ /* 0x040fe40000000000 */
[----:B------:R-:W-:Y:S01]  /*282f0*/  STL [R1+0x24], R228 ;  /* 0x000024e401007387 */ /* 0x000fe20000100800 */
[----:B------:R-:W-:Y:S02]  /*28300*/  IMAD.IADD R212, R2, 0x1, R235 ;  /* 0x0000000102d47824 */ /* 0x000fe400078e02eb */
[C---:B------:R-:W-:Y:S01]  /*28310*/  ISETP.GE.AND P0, PT, R172.reuse, R244, PT ;  /* 0x000000f4ac00720c */ /* 0x040fe20003f06270 */
[----:B------:R-:W-:Y:S01]  /*28320*/  STL [R1+0x20], R227 ;  /* 0x000020e301007387 */ /* 0x000fe20000100800 */
[----:B------:R-:W-:Y:S01]  /*28330*/  ISETP.GE.AND P1, PT, R172, R247, PT ;  /* 0x000000f7ac00720c */ /* 0x000fe20003f26270 */
[----:B------:R-:W-:Y:S01]  /*28340*/  VIADD R174, R2, 0x9 ;  /* 0x0000000902ae7836 */ /* 0x000fe20000000000 */
[C-C-:B------:R-:W-:Y:S01]  /*28350*/  IADD3 R171, PT, PT, R243.reuse, -0x1, -R212.reuse ;  /* 0xfffffffff3ab7810 */ /* 0x140fe20007ffe8d4 */
[----:B------:R-:W-:Y:S01]  /*28360*/  STL [R1+0x1c], R226 ;  /* 0x00001ce201007387 */ /* 0x000fe20000100800 */
[----:B------:R-:W-:Y:S01]  /*28370*/  ISETP.GE.AND P4, PT, R172, R246, PT ;  /* 0x000000f6ac00720c */ /* 0x000fe20003f86270 */
[----:B-1----:R-:W-:Y:S01]  /*28380*/  ULEA UR6, UR7, UR9, 0x18 ;  /* 0x0000000907067291 */ /* 0x002fe2000f8ec0ff */
[----:B------:R-:W-:Y:S01]  /*28390*/  IABS R171, R171 ;  /* 0x000000ab00ab7213 */ /* 0x000fe20000000000 */
[----:B------:R1:W-:Y:S01]  /*283a0*/  STL [R1+0x18], R225 ;  /* 0x000018e101007387 */ /* 0x0003e20000100800 */
[C-C-:B------:R-:W-:Y:S01]  /*283b0*/  IADD3 R170, PT, PT, R243.reuse, -0x9, -R212.reuse ;  /* 0xfffffff7f3aa7810 */ /* 0x140fe20007ffe8d4 */
[--C-:B------:R-:W-:Y:S01]  /*283c0*/  IMAD.IADD R173, R243, 0x1, -R212.reuse ;  /* 0x00000001f3ad7824 */ /* 0x100fe200078e0ad4 */
[----:B------:R-:W-:Y:S01]  /*283d0*/  I2FP.F32.S32 R171, R171 ;  /* 0x000000ab00ab7245 */ /* 0x000fe20000201400 */
[----:B------:R-:W-:Y:S01]  /*283e0*/  STL [R1+0x14], R224 ;  /* 0x000014e001007387 */ /* 0x000fe20000100800 */
[----:B------:R-:W-:Y:S01]  /*283f0*/  @P0 LOP3.LUT R251, R251, 0x8000000, RZ, 0xfc, !PT ;  /* 0x08000000fbfb0812 */ /* 0x000fe200078efcff */
[----:B------:R-:W-:Y:S01]  /*28400*/  VIADD R211, R2, 0x10 ;  /* 0x0000001002d37836 */ /* 0x000fe20000000000 */
[----:B------:R-:W-:Y:S01]  /*28410*/  ISETP.GE.AND P0, PT, R172, R245, PT ;  /* 0x000000f5ac00720c */ /* 0x000fe20003f06270 */
[----:B------:R2:W-:Y:S01]  /*28420*/  STL [R1+0x10], R218 ;  /* 0x000010da01007387 */ /* 0x0005e20000100800 */
[--C-:B------:R-:W-:Y:S01]  /*28430*/  IADD3 R172, PT, PT, R175, -0x1, -R212.reuse ;  /* 0xffffffffafac7810 */ /* 0x100fe20007ffe8d4 */
[----:B------:R-:W-:Y:S01]  /*28440*/  VIADD R203, R2, 0x11 ;  /* 0x0000001102cb7836 */ /* 0x000fe20000000000 */
[--C-:B------:R-:W-:Y:S01]  /*28450*/  IADD3 R0, PT, PT, R243, -0x11, -R212.reuse ;  /* 0xffffffeff3007810 */ /* 0x100fe20007ffe8d4 */
[----:B------:R3:W-:Y:S01]  /*28460*/  STL [R1+0xc], R217 ;  /* 0x00000cd901007387 */ /* 0x0007e20000100800 */
[----:B------:R-:W-:Y:S01]  /*28470*/  IABS R172, R172 ;  /* 0x000000ac00ac7213 */ /* 0x000fe20000000000 */
[----:B------:R-:W-:Y:S01]  /*28480*/  FFMA.FTZ R5, -R242, R171, R5 ;  /* 0x000000abf2057223 */ /* 0x000fe20000010105 */
[----:B------:R-:W-:Y:S01]  /*28490*/  IABS R170, R170 ;  /* 0x000000aa00aa7213 */ /* 0x000fe20000000000 */
[--C-:B------:R-:W-:Y:S01]  /*284a0*/  IMAD.IADD R171, R175, 0x1, -R212.reuse ;  /* 0x00000001afab7824 */ /* 0x100fe200078e0ad4 */
[----:B------:R-:W-:Y:S01]  /*284b0*/  I2FP.F32.S32 R172, R172 ;  /* 0x000000ac00ac7245 */ /* 0x000fe20000201400 */
[----:B------:R4:W-:Y:S01]  /*284c0*/  STL [R1+0x8], R216 ;  /* 0x000008d801007387 */ /* 0x0009e20000100800 */
[----:B------:R-:W-:Y:S01]  /*284d0*/  IABS R0, R0 ;  /* 0x0000000000007213 */ /* 0x000fe20000000000 */
[----:B------:R-:W-:Y:S01]  /*284e0*/  VIADD R181, R2, 0x20 ;  /* 0x0000002002b57836 */ /* 0x000fe20000000000 */
[----:B------:R-:W-:Y:S01]  /*284f0*/  I2FP.F32.S32 R170, R170 ;  /* 0x000000aa00aa7245 */ /* 0x000fe20000201400 */
[----:B------:R-:W-:Y:S01]  /*28500*/  FFMA.FTZ R7, -R242, R172, R7 ;  /* 0x000000acf2077223 */ /* 0x000fe20000010107 */
[----:B------:R-:W-:Y:S01]  /*28510*/  IABS R171, R171 ;  /* 0x000000ab00ab7213 */ /* 0x000fe20000000000 */
[C---:B------:R-:W-:Y:S01]  /*28520*/  VIADD R186, R2.reuse, 0x21 ;  /* 0x0000002102ba7836 */ /* 0x040fe20000000000 */
[----:B------:R-:W-:Y:S01]  /*28530*/  I2FP.F32.S32 R0, R0 ;  /* 0x0000000000007245 */ /* 0x000fe20000201400 */
[C---:B------:R-:W-:Y:S01]  /*28540*/  VIADD R185, R2.reuse, 0x28 ;  /* 0x0000002802b97836 */ /* 0x040fe20000000000 */
[----:B------:R-:W-:Y:S01]  /*28550*/  I2FP.F32.S32 R171, R171 ;  /* 0x000000ab00ab7245 */ /* 0x000fe20000201400 */
[----:B------:R-:W-:Y:S01]  /*28560*/  VIADD R215, R2, 0x49 ;  /* 0x0000004902d77836 */ /* 0x000fe20000000000 */
[----:B------:R-:W-:Y:S01]  /*28570*/  FSEL R172, R5, -INF , P1 ;  /* 0xff80000005ac7808 */ /* 0x000fe20000800000 */
[----:B------:R-:W-:Y:S01]  /*28580*/  FFMA.FTZ R9, -R242, R170, R9 ;  /* 0x000000aaf2097223 */ /* 0x000fe20000010109 */
[----:B------:R-:W-:Y:S01]  /*28590*/  ISETP.GE.AND P1, PT, R174, R247, PT ;  /* 0x000000f7ae00720c */ /* 0x000fe20003f26270 */
[----:B------:R-:W-:Y:S01]  /*285a0*/  FFMA.FTZ R13, -R242, R0, R13 ;  /* 0x00000000f20d7223 */ /* 0x000fe2000001010d */
[----:B------:R-:W-:Y:S01]  /*285b0*/  IADD3 R3, PT, PT, R243, -0x10, -R212 ;  /* 0xfffffff0f3037810 */ /* 0x000fe20007ffe8d4 */
[C---:B------:R-:W-:Y:S01]  /*285c0*/  VIADD R210, R2.reuse, 0x50 ;  /* 0x0000005002d27836 */ /* 0x040fe20000000000 */
[----:B------:R-:W-:Y:S01]  /*285d0*/  IABS R0, R173 ;  /* 0x000000ad00007213 */ /* 0x000fe20000000000 */
[----:B------:R-:W-:Y:S01]  /*285e0*/  VIADD R209, R2, 0x51 ;  /* 0x0000005102d17836 */ /* 0x000fe20000000000 */
[----:B------:R-:W-:Y:S01]  /*285f0*/  FSEL R9, R9, -INF , P1 ;  /* 0xff80000009097808 */ /* 0x000fe20000800000 */
[----:B------:R-:W-:Y:S01]  /*28600*/  FFMA.FTZ R6, -R242, R171, R6 ;  /* 0x000000abf2067223 */ /* 0x000fe20000010106 */
[C---:B------:R-:W-:Y:S01]  /*28610*/  ISETP.GE.AND P1, PT, R2.reuse, R246, PT ;  /* 0x000000f60200720c */ /* 0x040fe20003f26270 */
[C---:B------:R-:W-:Y:S01]  /*28620*/  VIADD R204, R2.reuse, 0x58 ;  /* 0x0000005802cc7836 */ /* 0x040fe20000000000 */
[----:B------:R-:W-:Y:S01]  /*28630*/  IABS R3, R3 ;  /* 0x0000000300037213 */ /* 0x000fe20000000000 */
[C---:B------:R-:W-:Y:S01]  /*28640*/  VIADD R192, R2.reuse, 0x59 ;  /* 0x0000005902c07836 */ /* 0x040fe20000000000 */
[----:B------:R-:W-:Y:S01]  /*28650*/  I2FP.F32.S32 R0, R0 ;  /* 0x0000000000007245 */ /* 0x000fe20000201400 */
[C---:B------:R-:W-:Y:S01]  /*28660*/  VIADD R202, R2.reuse, 0x60 ;  /* 0x0000006002ca7836 */ /* 0x040fe20000000000 */
[----:B------:R-:W-:Y:S01]  /*28670*/  LOP3.LUT R251, R251, 0xfffff7ff, RZ, 0xc0, !PT ;  /* 0xfffff7fffbfb7812 */ /* 0x000fe200078ec0ff */
[C---:B------:R-:W-:Y:S01]  /*28680*/  VIADD R201, R2.reuse, 0x61 ;  /* 0x0000006102c97836 */ /* 0x040fe20000000000 */
[--C-:B------:R-:W-:Y:S01]  /*28690*/  IADD3 R170, PT, PT, R243, -0x18, -R212.reuse ;  /* 0xffffffe8f3aa7810 */ /* 0x100fe20007ffe8d4 */
[----:B------:R-:W-:Y:S01]  /*286a0*/  VIADD R199, R2, 0x68 ;  /* 0x0000006802c77836 */ /* 0x000fe20000000000 */
[----:B------:R-:W-:Y:S01]  /*286b0*/  FSEL R5, R6, -INF , P1 ;  /* 0xff80000006057808 */ /* 0x000fe20000800000 */
[C---:B------:R-:W-:Y:S01]  /*286c0*/  VIADD R198, R2.reuse, 0x69 ;  /* 0x0000006902c67836 */ /* 0x040fe20000000000 */
[----:B------:R-:W-:Y:S01]  /*286d0*/  IADD3 R6, PT, PT, R175, -0x10, -R212 ;  /* 0xfffffff0af067810 */ /* 0x000fe20007ffe8d4 */
[C---:B------:R-:W-:Y:S01]  /*286e0*/  VIADD R194, R2.reuse, 0x70 ;  /* 0x0000007002c27836 */ /* 0x040fe20000000000 */
[----:B------:R-:W-:Y:S01]  /*286f0*/  I2FP.F32.S32 R3, R3 ;  /* 0x0000000300037245 */ /* 0x000fe20000201400 */
[C---:B------:R-:W-:Y:S01]  /*28700*/  VIADD R191, R2.reuse, 0x71 ;  /* 0x0000007102bf7836 */ /* 0x040fe20000000000 */
[----:B------:R-:W-:Y:S01]  /*28710*/  @P0 LOP3.LUT R251, R251, 0x800, RZ, 0xfc, !PT ;  /* 0x00000800fbfb0812 */ /* 0x000fe200078efcff */
[----:B------:R-:W-:Y:S01]  /*28720*/  VIADD R188, R2, 0x78 ;  /* 0x0000007802bc7836 */ /* 0x000fe20000000000 */
[----:B------:R-:W-:Y:S01]  /*28730*/  IABS R170, R170 ;  /* 0x000000aa00aa7213 */ /* 0x000fe20000000000 */
[----:B------:R-:W-:Y:S01]  /*28740*/  FFMA.FTZ R4, -R242, R0, R4 ;  /* 0x00000000f2047223 */ /* 0x000fe20000010104 */
[C---:B------:R-:W-:Y:S01]  /*28750*/  ISETP.GE.AND P0, PT, R2.reuse, R247, PT ;  /* 0x000000f70200720c */ /* 0x040fe20003f06270 */
[----:B------:R-:W-:Y:S01]  /*28760*/  VIADD R187, R2, 0x79 ;  /* 0x0000007902bb7836 */ /* 0x000fe20000000000 */
[----:B------:R-:W-:Y:S01]  /*28770*/  IABS R6, R6 ;  /* 0x0000000600067213 */ /* 0x000fe20000000000 */
[C---:B------:R-:W-:Y:S01]  /*28780*/  FFMA.FTZ R12, -R242.reuse, R3, R12 ;  /* 0x00000003f20c7223 */ /* 0x040fe2000001010c */
[----:B------:R-:W-:Y:S01]  /*28790*/  I2FP.F32.S32 R170, R170 ;  /* 0x000000aa00aa7245 */ /* 0x000fe20000201400 */
[----:B------:R-:W-:Y:S01]  /*287a0*/  FFMA.FTZ R10, -R242, R0, R10 ;  /* 0x00000000f20a7223 */ /* 0x000fe2000001010a */
[----:B------:R-:W-:Y:S01]  /*287b0*/  IADD3 R3, PT, PT, R243, -0x19, -R212 ;  /* 0xffffffe7f3037810 */ /* 0x000fe20007ffe8d4 */
[----:B------:R-:W-:Y:S01]  /*287c0*/  VIADD R0, R2, 0x8 ;  /* 0x0000000802007836 */ /* 0x000fe20000000000 */
[----:B------:R-:W-:Y:S01]  /*287d0*/  FSEL R171, R4, -INF , P0 ;  /* 0xff80000004ab7808 */ /* 0x000fe20000000000 */
[----:B------:R-:W-:Y:S01]  /*287e0*/  VIADD R4, R2, 0x19 ;  /* 0x0000001902047836 */ /* 0x000fe20000000000 */
[----:B------:R-:W-:Y:S01]  /*287f0*/  I2FP.F32.S32 R6, R6 ;  /* 0x0000000600067245 */ /* 0x000fe20000201400 */
[C---:B------:R-:W-:Y:S01]  /*28800*/  FFMA.FTZ R16, -R242.reuse, R170, R16 ;  /* 0x000000aaf2107223 */ /* 0x040fe20000010110 */
[----:B------:R-:W-:Y:S02]  /*28810*/  ISETP.GE.AND P0, PT, R211, R247, PT ;  /* 0x000000f7d300720c */ /* 0x000fe40003f06270 */
[----:B------:R-:W-:Y:S01]  /*28820*/  IABS R3, R3 ;  /* 0x0000000300037213 */ /* 0x000fe20000000000 */
[----:B------:R-:W-:Y:S01]  /*28830*/  FFMA.FTZ R14, -R242, R6, R14 ;  /* 0x00000006f20e7223 */ /* 0x000fe2000001010e */
[----:B------:R-:W-:Y:S01]  /*28840*/  FSEL R170, R12, -INF , P0 ;  /* 0xff8000000caa7808 */ /* 0x000fe20000000000 */
[----:B------:R-:W-:Y:S01]  /*28850*/  VIADD R12, R2, 0x18 ;  /* 0x00000018020c7836 */ /* 0x000fe20000000000 */
[----:B------:R-:W-:Y:S02]  /*28860*/  ISETP.GE.AND P0, PT, R203, R247, PT ;  /* 0x000000f7cb00720c */ /* 0x000fe40003f06270 */
[--C-:B------:R-:W-:Y:S02]  /*28870*/  IADD3 R6, PT, PT, R175, -0x19, -R212.reuse ;  /* 0xffffffe7af067810 */ /* 0x100fe40007ffe8d4 */
[----:B------:R-:W-:Y:S02]  /*28880*/  I2FP.F32.S32 R3, R3 ;  /* 0x0000000300037245 */ /* 0x000fe40000201400 */
[----:B------:R-:W-:Y:S02]  /*28890*/  FSEL R13, R13, -INF , P0 ;  /* 0xff8000000d0d7808 */ /* 0x000fe40000000000 */
[----:B------:R-:W-:Y:S01]  /*288a0*/  IABS R6, R6 ;  /* 0x0000000600067213 */ /* 0x000fe20000000000 */
[----:B------:R-:W-:Y:S01]  /*288b0*/  FFMA.FTZ R17, -R242, R3, R17 ;  /* 0x00000003f2117223 */ /* 0x000fe20000010111 */
[----:B------:R-:W-:Y:S02]  /*288c0*/  ISETP.GE.AND P0, PT, R12, R247, PT ;  /* 0x000000f70c00720c */ /* 0x000fe40003f06270 */
[----:B------:R-:W-:Y:S02]  /*288d0*/  ISETP.GE.AND P1, PT, R0, R246, PT ;  /* 0x000000f60000720c */ /* 0x000fe40003f26270 */
[----:B------:R-:W-:Y:S02]  /*288e0*/  FSEL R3, R7, -INF , P4 ;  /* 0xff80000007037808 */ /* 0x000fe40002000000 */
[----:B------:R-:W-:Y:S02]  /*288f0*/  I2FP.F32.S32 R6, R6 ;  /* 0x0000000600067245 */ /* 0x000fe40000201400 */
[----:B------:R-:W-:Y:S02]  /*28900*/  FSEL R16, R16, -INF , P0 ;  /* 0xff80000010107808 */ /* 0x000fe40000000000 */
[----:B------:R-:W-:Y:S01]  /*28910*/  FSEL R7, R10, -INF , P1 ;  /* 0xff8000000a077808 */ /* 0x000fe20000800000 */
[----:B------:R-:W-:Y:S01]  /*28920*/  FFMA.FTZ R19, -R242, R6, R19 ;  /* 0x00000006f2137223 */ /* 0x000fe20000010113 */
[C---:B------:R-:W-:Y:S02]  /*28930*/  ISETP.GE.AND P0, PT, R174.reuse, R246, PT ;  /* 0x000000f6ae00720c */ /* 0x040fe40003f06270 */
[C---:B------:R-:W-:Y:S02]  /*28940*/  ISETP.GE.AND P2, PT, R174.reuse, R244, PT ;  /* 0x000000f4ae00720c */ /* 0x040fe40003f46270 */
[----:B------:R-:W-:Y:S02]  /*28950*/  ISETP.GE.AND P1, PT, R174, R245, PT ;  /* 0x000000f5ae00720c */ /* 0x000fe40003f26270 */
[C-C-:B------:R-:W-:Y:S02]  /*28960*/  IADD3 R174, PT, PT, R243.reuse, -0x29, -R212.reuse ;  /* 0xffffffd7f3ae7810 */ /* 0x140fe40007ffe8d4 */
[--C-:B------:R-:W-:Y:S02]  /*28970*/  IADD3 R6, PT, PT, R243, -0x38, -R212.reuse ;  /* 0xffffffc8f3067810 */ /* 0x100fe40007ffe8d4 */
[----:B------:R-:W-:Y:S02]  /*28980*/  IABS R174, R174 ;  /* 0x000000ae00ae7213 */ /* 0x000fe40000000000 */
[----:B------:R-:W-:Y:S02]  /*28990*/  IABS R6, R6 ;  /* 0x0000000600067213 */ /* 0x000fe40000000000 */
[----:B------:R-:W-:Y:S02]  /*289a0*/  I2FP.F32.S32 R174, R174 ;  /* 0x000000ae00ae7245 */ /* 0x000fe40000201400 */
[----:B------:R-:W-:Y:S02]  /*289b0*/  I2FP.F32.S32 R6, R6 ;  /* 0x0000000600067245 */ /* 0x000fe40000201400 */
[C-C-:B------:R-:W-:Y:S01]  /*289c0*/  IADD3 R10, PT, PT, R175.reuse, -0x18, -R212.reuse ;  /* 0xffffffe8af0a7810 */ /* 0x140fe20007ffe8d4 */
[C---:B------:R-:W-:Y:S01]  /*289d0*/  FFMA.FTZ R25, -R242.reuse, R174, R25 ;  /* 0x000000aef2197223 */ /* 0x040fe20000010119 */
[----:B------:R-:W-:Y:S01]  /*289e0*/  IADD3 R174, PT, PT, R175, -0x20, -R212 ;  /* 0xffffffe0afae7810 */ /* 0x000fe20007ffe8d4 */
[C---:B------:R-:W-:Y:S01]  /*289f0*/  FFMA.FTZ R32, -R242.reuse, R6, R32 ;  /* 0x00000006f2207223 */ /* 0x040fe20000010120 */
[----:B------:R-:W-:Y:S02]  /*28a00*/  IADD3 R6, PT, PT, R243, -0x41, -R212 ;  /* 0xffffffbff3067810 */ /* 0x000fe40007ffe8d4 */
[----:B------:R-:W-:Y:S02]  /*28a10*/  IABS R174, R174 ;  /* 0x000000ae00ae7213 */ /* 0x000fe40000000000 */
[----:B------:R-:W-:Y:S02]  /*28a20*/  IABS R6, R6 ;  /* 0x0000000600067213 */ /* 0x000fe40000000000 */
[----:B------:R-:W-:Y:S02]  /*28a30*/  I2FP.F32.S32 R174, R174 ;  /* 0x000000ae00ae7245 */ /* 0x000fe40000201400 */
[----:B------:R-:W-:Y:S02]  /*28a40*/  I2FP.F32.S32 R6, R6 ;  /* 0x0000000600067245 */ /* 0x000fe40000201400 */
[----:B------:R-:W-:Y:S01]  /*28a50*/  IABS R10, R10 ;  /* 0x0000000a000a7213 */ /* 0x000fe20000000000 */
[C---:B------:R-:W-:Y:S01]  /*28a60*/  FFMA.FTZ R22, -R242.reuse, R174, R22 ;  /* 0x000000aef2167223 */ /* 0x040fe20000010116 */
[C-C-:B------:R-:W-:Y:S01]  /*28a70*/  IADD3 R174, PT, PT, R175.reuse, -0x29, -R212.reuse ;  /* 0xffffffd7afae7810 */ /* 0x140fe20007ffe8d4 */
[C---:B------:R-:W-:Y:S01]  /*28a80*/  FFMA.FTZ R37, -R242.reuse, R6, R37 ;  /* 0x00000006f2257223 */ /* 0x040fe20000010125 */
[C---:B------:R-:W-:Y:S02]  /*28a90*/  IADD3 R6, PT, PT, R175.reuse, -0x38, -R212 ;  /* 0xffffffc8af067810 */ /* 0x040fe40007ffe8d4 */
[----:B------:R-:W-:Y:S02]  /*28aa0*/  IABS R174, R174 ;  /* 0x000000ae00ae7213 */ /* 0x000fe40000000000 */
[----:B------:R-:W-:Y:S02]  /*28ab0*/  IABS R6, R6 ;  /* 0x0000000600067213 */ /* 0x000fe40000000000 */
[----:B------:R-:W-:Y:S02]  /*28ac0*/  I2FP.F32.S32 R10, R10 ;  /* 0x0000000a000a7245 */ /* 0x000fe40000201400 */
[----:B------:R-:W-:Y:S02]  /*28ad0*/  I2FP.F32.S32 R174, R174 ;  /* 0x000000ae00ae7245 */ /* 0x000fe40000201400 */
[----:B------:R-:W-:Y:S01]  /*28ae0*/  I2FP.F32.S32 R6, R6 ;  /* 0x0000000600067245 */ /* 0x000fe20000201400 */
[C---:B------:R-:W-:Y:S01]  /*28af0*/  FFMA.FTZ R18, -R242.reuse, R10, R18 ;  /* 0x0000000af2127223 */ /* 0x040fe20000010112 */
[--C-:B------:R-:W-:Y:S01]  /*28b00*/  IADD3 R10, PT, PT, R175, -0x21, -R212.reuse ;  /* 0xffffffdfaf0a7810 */ /* 0x100fe20007ffe8d4 */
[C---:B------:R-:W-:Y:S01]  /*28b10*/  FFMA.FTZ R27, -R242.reuse, R174, R27 ;  /* 0x000000aef21b7223 */ /* 0x040fe2000001011b */
[C---:B------:R-:W-:Y:S01]  /*28b20*/  IADD3 R174, PT, PT, R243.reuse, -0x48, -R212 ;  /* 0xffffffb8f3ae7810 */ /* 0x040fe20007ffe8d4 */
[C---:B------:R-:W-:Y:S01]  /*28b30*/  FFMA.FTZ R34, -R242.reuse, R6, R34 ;  /* 0x00000006f2227223 */ /* 0x040fe20000010122 */
[--C-:B------:R-:W-:Y:S02]  /*28b40*/  IADD3 R177, PT, PT, R243, -0x20, -R212.reuse ;  /* 0xffffffe0f3b17810 */ /* 0x100fe40007ffe8d4 */
        /* <DEDUP_REMOVED lines=13> */
[C-C-:B------:R-:W-:Y:S01]  /*28c20*/  IADD3 R10, PT, PT, R243.reuse, -0x40, -R212.reuse ;  /* 0xffffffc0f30a7810 */ /* 0x140fe20007ffe8d4 */
[C---:B------:R-:W-:Y:S01]  /*28c30*/  FFMA.FTZ R39, -R242.reuse, R6, R39 ;  /* 0x00000006f2277223 */ /* 0x040fe20000010127 */
[--C-:B------:R-:W-:Y:S02]  /*28c40*/  IADD3 R174, PT, PT, R243, -0x51, -R212.reuse ;  /* 0xffffffaff3ae7810 */ /* 0x100fe40007ffe8d4 */
        /* <DEDUP_REMOVED lines=16> */
[C---:B------:R-:W-:Y:S01]  /*28d50*/  FFMA.FTZ R15, -R242.reuse, R177, R15 ;  /* 0x000000b1f20f7223 */ /* 0x040fe2000001010f */
[----:B------:R-:W-:Y:S01]  /*28d60*/  IADD3 R10, PT, PT, R243, -0x49, -R212 ;  /* 0xffffffb7f30a7810 */ /* 0x000fe20007ffe8d4 */
[C---:B------:R-:W-:Y:S01]  /*28d70*/  FFMA.FTZ R52, -R242.reuse, R6, R52 ;  /* 0x00000006f2347223 */ /* 0x040fe20000010134 */
[--C-:B------:R-:W-:Y:S02]  /*28d80*/  IADD3 R174, PT, PT, R175, -0x48, -R212.reuse ;  /* 0xffffffb8afae7810 */ /* 0x100fe40007ffe8d4 */
        /* <DEDUP_REMOVED lines=15> */
[----:B------:R-:W-:Y:S01]  /*28e80*/  IADD3 R176, PT, PT, R243, -0x31, -R212 ;  /* 0xffffffcff3b07810 */ /* 0x000fe20007ffe8d4 */
        /* <DEDUP_REMOVED lines=139> */
[--C-:B------:R-:W-:Y:S01]  /*29740*/  IADD3 R178, PT, PT, R175, -0x9, -R212.reuse ;  /* 0xfffffff7afb27810 */ /* 0x100fe20007ffe8d4 */
[C---:B------:R-:W-:Y:S01]  /*29750*/  FFMA.FTZ R55, -R242.reuse, R177, R55 ;  /* 0x000000b1f2377223 */ /* 0x040fe20000010137 */
[C---:B------:R-:W-:Y:S01]  /*29760*/  IADD3 R176, PT, PT, R243.reuse, -0x78, -R212 ;  /* 0xffffff88f3b07810 */ /* 0x040fe20007ffe8d4 */
[C---:B------:R-:W-:Y:S01]  /*29770*/  FFMA.FTZ R92, -R242.reuse, R6, R92 ;  /* 0x00000006f25c7223 */ /* 0x040fe2000001015c */
[--C-:B------:R-:W-:Y:S02]  /*29780*/  IADD3 R10, PT, PT, R243, -0x99, -R212.reuse ;  /* 0xffffff67f30a7810 */ /* 0x100fe40007ffe8d4 */
[--C-:B------:R-:W-:Y:S02]  /*29790*/  IADD3 R174, PT, PT, R175, -0x98, -R212.reuse ;  /* 0xffffff68afae7810 */ /* 0x100fe40007ffe8d4 */
[----:B------:R-:W-:Y:S02]  /*297a0*/  IABS R178, R178 ;  /* 0x000000b200b27213 */ /* 0x000fe40000000000 */
[----:B------:R-:W-:Y:S02]  /*297b0*/  IABS R176, R176 ;  /* 0x000000b000b07213 */ /* 0x000fe40000000000 */
[C-C-:B------:R-:W-:Y:S02]  /*297c0*/  IADD3 R177, PT, PT, R243.reuse, -0x80, -R212.reuse ;  /* 0xffffff80f3b17810 */ /* 0x140fe40007ffe8d4 */
[C---:B------:R-:W-:Y:S02]  /*297d0*/  IADD3 R6, PT, PT, R243.reuse, -0xb9, -R212 ;  /* 0xffffff47f3067810 */ /* 0x040fe40007ffe8d4 */
[----:B------:R-:W-:Y:S02]  /*297e0*/  IABS R10, R10 ;  /* 0x0000000a000a7213 */ /* 0x000fe40000000000 */
[----:B------:R-:W-:Y:S02]  /*297f0*/  IABS R174, R174 ;  /* 0x000000ae00ae7213 */ /* 0x000fe40000000000 */
[----:B------:R-:W-:Y:S02]  /*29800*/  I2FP.F32.S32 R178, R178 ;  /* 0x000000b200b27245 */ /* 0x000fe40000201400 */
[----:B------:R-:W-:Y:S02]  /*29810*/  I2FP.F32.S32 R176, R176 ;  /* 0x000000b000b07245 */ /* 0x000fe40000201400 */
[----:B------:R-:W-:Y:S01]  /*29820*/  IABS R177, R177 ;  /* 0x000000b100b17213 */ /* 0x000fe20000000000 */
[C---:B------:R-:W-:Y:S01]  /*29830*/  FFMA.FTZ R11, -R242.reuse, R178, R11 ;  /* 0x000000b2f20b7223 */ /* 0x040fe2000001010b */
        /* <DEDUP_REMOVED lines=14> */
[----:B------:R-:W-:Y:S02]  /*29920*/  IADD3 R177, PT, PT, R243, -0x89, -R212 ;  /* 0xffffff77f3b17810 */ /* 0x000fe40007ffe8d4 */
[----:B------:R-:W-:Y:S02]  /*29930*/  FSEL R6, R11, -INF , P0 ;  /* 0xff8000000b067808 */ /* 0x000fe40000000000 */
[----:B------:R-:W-:Y:S02]  /*29940*/  IABS R10, R10 ;  /* 0x0000000a000a7213 */ /* 0x000fe40000000000 */
[----:B------:R-:W-:Y:S02]  /*29950*/  IABS R174, R174 ;  /* 0x000000ae00ae7213 */ /* 0x000fe40000000000 */
[----:B------:R-:W-:Y:S02]  /*29960*/  ISETP.GE.AND P0, PT, R181, R247, PT ;  /* 0x000000f7b500720c */ /* 0x000fe40003f06270 */
[----:B------:R-:W-:Y:S02]  /*29970*/  I2FP.F32.S32 R176, R176 ;  /* 0x000000b000b07245 */ /* 0x000fe40000201400 */
[----:B------:R-:W-:Y:S02]  /*29980*/  IABS R177, R177 ;  /* 0x000000b100b17213 */ /* 0x000fe40000000000 */
[----:B------:R-:W-:Y:S01]  /*29990*/  I2FP.F32.S32 R10, R10 ;  /* 0x0000000a000a7245 */ /* 0x000fe20000201400 */
[----:B------:R-:W-:Y:S01]  /*299a0*/  FFMA.FTZ R69, -R242, R176, R69 ;  /* 0x000000b0f2457223 */ /* 0x000fe20000010145 */
[----:B------:R-:W-:Y:S02]  /*299b0*/  I2FP.F32.S32 R174, R174 ;  /* 0x000000ae00ae7245 */ /* 0x000fe40000201400 */
[----:B-1----:R-:W-:Y:S01]  /*299c0*/  FSEL R225, R20, -INF , P0 ;  /* 0xff80000014e17808 */ /* 0x002fe20000000000 */
[----:B------:R-:W-:Y:S01]  /*299d0*/  FFMA.FTZ R78, -R242, R10, R78 ;  /* 0x0000000af24e7223 */ /* 0x000fe2000001014e */
[----:B------:R-:W-:Y:S01]  /*299e0*/  ISETP.GE.AND P0, PT, R186, R247, PT ;  /* 0x000000f7ba00720c */ /* 0x000fe20003f06270 */
[C---:B------:R-:W-:Y:S01]  /*299f0*/  FFMA.FTZ R87, -R242.reuse, R174, R87 ;  /* 0x000000aef2577223 */ /* 0x040fe20000010157 */
[----:B------:R-:W-:Y:S02]  /*29a00*/  I2FP.F32.S32 R177, R177 ;  /* 0x000000b100b17245 */ /* 0x000fe40000201400 */
[--C-:B------:R-:W-:Y:S02]  /*29a10*/  IADD3 R176, PT, PT, R175, -0x78, -R212.reuse ;  /* 0xffffff88afb07810 */ /* 0x100fe40007ffe8d4 */
[----:B------:R-:W-:Y:S01]  /*29a20*/  FSEL R190, R21, -INF , P0 ;  /* 0xff80000015be7808 */ /* 0x000fe20000000000 */
[----:B------:R-:W-:Y:S01]  /*29a30*/  FFMA.FTZ R73, -R242, R177, R73 ;  /* 0x000000b1f2497223 */ /* 0x000fe20000010149 */
[C-C-:B------:R-:W-:Y:S01]  /*29a40*/  IADD3 R10, PT, PT, R175.reuse, -0x99, -R212.reuse ;  /* 0xffffff67af0a7810 */ /* 0x140fe20007ffe8d4 */
[----:B------:R-:W-:Y:S01]  /*29a50*/  VIADD R21, R2, 0x29 ;  /* 0x0000002902157836 */ /* 0x000fe20000000000 */
[--C-:B------:R-:W-:Y:S02]  /*29a60*/  IADD3 R174, PT, PT, R175, -0xa8, -R212.reuse ;  /* 0xffffff58afae7810 */ /* 0x100fe40007ffe8d4 */
[----:B------:R-:W-:Y:S02]  /*29a70*/  ISETP.GE.AND P0, PT, R211, R246, PT ;  /* 0x000000f6d300720c */ /* 0x000fe40003f06270 */
[----:B------:R-:W-:Y:S02]  /*29a80*/  IABS R176, R176 ;  /* 0x000000b000b07213 */ /* 0x000fe40000000000 */
[----:B------:R-:W-:Y:S02]  /*29a90*/  IADD3 R177, PT, PT, R175, -0x80, -R212 ;  /* 0xffffff80afb17810 */ /* 0x000fe40007ffe8d4 */
[----:B------:R-:W-:Y:S02]  /*29aa0*/  IABS R10, R10 ;  /* 0x0000000a000a7213 */ /* 0x000fe40000000000 */
[----:B------:R-:W-:Y:S02]  /*29ab0*/  IABS R174, R174 ;  /* 0x000000ae00ae7213 */ /* 0x000fe40000000000 */
[----:B------:R-:W-:Y:S02]  /*29ac0*/  FSEL R180, R14, -INF , P0 ;  /* 0xff8000000eb47808 */ /* 0x000fe40000000000 */
[----:B------:R-:W-:Y:S02]  /*29ad0*/  ISETP.GE.AND P0, PT, R203, R246, PT ;  /* 0x000000f6cb00720c */ /* 0x000fe40003f06270 */
[----:B------:R-:W-:Y:S02]  /*29ae0*/  I2FP.F32.S32 R176, R176 ;  /* 0x000000b000b07245 */ /* 0x000fe40000201400 */
[----:B------:R-:W-:Y:S02]  /*29af0*/  IABS R177, R177 ;  /* 0x000000b100b17213 */ /* 0x000fe40000000000 */
[----:B------:R-:W-:Y:S01]  /*29b00*/  I2FP.F32.S32 R10, R10 ;  /* 0x0000000a000a7245 */ /* 0x000fe20000201400 */
[----:B------:R-:W-:Y:S01]  /*29b10*/  FFMA.FTZ R66, -R242, R176, R66 ;  /* 0x000000b0f2427223 */ /* 0x000fe20000010142 */
[----:B------:R-:W-:Y:S02]  /*29b20*/  I2FP.F32.S32 R20, R174 ;  /* 0x000000ae00147245 */ /* 0x000fe40000201400 */
[----:B------:R-:W-:Y:S01]  /*29b30*/  FSEL R174, R15, -INF , P0 ;  /* 0xff8000000fae7808 */ /* 0x000fe20000000000 */
[----:B------:R-:W-:Y:S01]  /*29b40*/  VIADD R15, R2, 0x31 ;  /* 0x00000031020f7836 */ /* 0x000fe20000000000 */
[----:B------:R-:W-:Y:S01]  /*29b50*/  ISETP.GE.AND P0, PT, R185, R247, PT ;  /* 0x000000f7b900720c */ /* 0x000fe20003f06270 */
[----:B------:R-:W-:Y:S01]  /*29b60*/  FFMA.FTZ R90, -R242, R20, R90 ;  /* 0x00000014f25a7223 */ /* 0x000fe2000001015a */
[----:B------:R-:W-:Y:S01]  /*29b70*/  I2FP.F32.S32 R177, R177 ;  /* 0x000000b100b17245 */ /* 0x000fe20000201400 */
[----:B------:R-:W-:Y:S01]  /*29b80*/  VIADD R20, R2, 0x30 ;  /* 0x0000003002147836 */ /* 0x000fe20000000000 */
[--C-:B------:R-:W-:Y:S01]  /*29b90*/  IADD3 R176, PT, PT, R175, -0x81, -R212.reuse ;  /* 0xffffff7fafb07810 */ /* 0x100fe20007ffe8d4 */
[C---:B------:R-:W-:Y:S01]  /*29ba0*/  FFMA.FTZ R83, -R242.reuse, R10, R83 ;  /* 0x0000000af2537223 */ /* 0x040fe20000010153 */
[----:B------:R-:W-:Y:S01]  /*29bb0*/  IADD3 R10, PT, PT, R243, -0xb8, -R212 ;  /* 0xffffff48f30a7810 */ /* 0x000fe20007ffe8d4 */
[----:B------:R-:W-:Y:S01]  /*29bc0*/  FFMA.FTZ R70, -R242, R177, R70 ;  /* 0x000000b1f2467223 */ /* 0x000fe20000010146 */
[----:B------:R-:W-:Y:S02]  /*29bd0*/  FSEL R182, R24, -INF , P0 ;  /* 0xff80000018b67808 */ /* 0x000fe40000000000 */
[----:B------:R-:W-:Y:S02]  /*29be0*/  ISETP.GE.AND P0, PT, R21, R247, PT ;  /* 0x000000f71500720c */ /* 0x000fe40003f06270 */
[----:B------:R-:W-:Y:S02]  /*29bf0*/  IABS R176, R176 ;  /* 0x000000b000b07213 */ /* 0x000fe40000000000 */
[----:B------:R-:W-:Y:S02]  /*29c00*/  IADD3 R177, PT, PT, R175, -0x89, -R212 ;  /* 0xffffff77afb17810 */ /* 0x000fe40007ffe8d4 */
[----:B------:R-:W-:Y:S02]  /*29c10*/  IABS R10, R10 ;  /* 0x0000000a000a7213 */ /* 0x000fe40000000000 */
[----:B------:R-:W-:Y:S02]  /*29c20*/  FSEL R184, R25, -INF , P0 ;  /* 0xff80000019b87808 */ /* 0x000fe40000000000 */
[----:B------:R-:W-:Y:S02]  /*29c30*/  ISETP.GE.AND P0, PT, R12, R246, PT ;  /* 0x000000f60c00720c */ /* 0x000fe40003f06270 */
        /* <DEDUP_REMOVED lines=9> */
[C-C-:B------:R-:W-:Y:S01]  /*29cd0*/  IADD3 R176, PT, PT, R243.reuse, -0xa0, -R212.reuse ;  /* 0xffffff60f3b07810 */ /* 0x140fe20007ffe8d4 */
[----:B------:R-:W-:Y:S01]  /*29ce0*/  FFMA.FTZ R75, -R242, R177, R75 ;  /* 0x000000b1f24b7223 */ /* 0x000fe2000001014b */
[--C-:B------:R-:W-:Y:S02]  /*29cf0*/  IADD3 R10, PT, PT, R243, -0xc0, -R212.reuse ;  /* 0xffffff40f30a7810 */ /* 0x100fe40007ffe8d4 */
[----:B------:R-:W-:Y:S02]  /*29d00*/  FSEL R183, R19, -INF , P0 ;  /* 0xff80000013b77808 */ /* 0x000fe40000000000 */
[----:B------:R-:W-:Y:S02]  /*29d10*/  ISETP.GE.AND P0, PT, R20, R247, PT ;  /* 0x000000f71400720c */ /* 0x000fe40003f06270 */
[----:B------:R-:W-:Y:S02]  /*29d20*/  IABS R176, R176 ;  /* 0x000000b000b07213 */ /* 0x000fe40000000000 */
[----:B------:R-:W-:Y:S02]  /*29d30*/  IADD3 R177, PT, PT, R243, -0xa8, -R212 ;  /* 0xffffff58f3b17810 */ /* 0x000fe40007ffe8d4 */
[----:B------:R-:W-:Y:S02]  /*29d40*/  IABS R10, R10 ;  /* 0x0000000a000a7213 */ /* 0x000fe40000000000 */
[----:B------:R-:W-:Y:S02]  /*29d50*/  FSEL R179, R28, -INF , P0 ;  /* 0xff8000001cb37808 */ /* 0x000fe40000000000 */
[----:B------:R-:W-:Y:S02]  /*29d60*/  I2FP.F32.S32 R176, R176 ;  /* 0x000000b000b07245 */ /* 0x000fe40000201400 */
[----:B------:R-:W-:Y:S02]  /*29d70*/  IABS R177, R177 ;  /* 0x000000b100b17213 */ /* 0x000fe40000000000 */
[----:B------:R-:W-:Y:S01]  /*29d80*/  ISETP.GE.AND P0, PT, R15, R247, PT ;  /* 0x000000f70f00720c */ /* 0x000fe20003f06270 */
[C---:B------:R-:W-:Y:S01]  /*29d90*/  FFMA.FTZ R84, -R242.reuse, R176, R84 ;  /* 0x000000b0f2547223 */ /* 0x040fe20000010154 */
[----:B------:R-:W-:Y:S02]  /*29da0*/  I2FP.F32.S32 R10, R10 ;  /* 0x0000000a000a7245 */ /* 0x000fe40000201400 */
[--C-:B------:R-:W-:Y:S02]  /*29db0*/  IADD3 R14, PT, PT, R243, -0xc1, -R212.reuse ;  /* 0xffffff3ff30e7810 */ /* 0x100fe40007ffe8d4 */
[----:B------:R-:W-:Y:S01]  /*29dc0*/  IADD3 R11, PT, PT, R175, -0xa9, -R212 ;  /* 0xffffff57af0b7810 */ /* 0x000fe20007ffe8d4 */
[C---:B------:R-:W-:Y:S01]  /*29dd0*/  FFMA.FTZ R100, -R242.reuse, R10, R100 ;  /* 0x0000000af2647223 */ /* 0x040fe20000010164 */
[----:B------:R-:W-:Y:S02]  /*29de0*/  I2FP.F32.S32 R177, R177 ;  /* 0x000000b100b17245 */ /* 0x000fe40000201400 */
[----:B--2---:R-:W-:Y:S02]  /*29df0*/  FSEL R218, R29, -INF , P0 ;  /* 0xff8000001dda7808 */ /* 0x004fe40000000000 */
[----:B------:R-:W-:Y:S01]  /*29e00*/  IABS R14, R14 ;  /* 0x0000000e000e7213 */ /* 0x000fe20000000000 */
[----:B------:R-:W-:Y:S01]  /*29e10*/  FFMA.FTZ R88, -R242, R177, R88 ;  /* 0x000000b1f2587223 */ /* 0x000fe20000010158 */
[----:B------:R-:W-:Y:S02]  /*29e20*/  ISETP.GE.AND P0, PT, R181, R246, PT ;  /* 0x000000f6b500720c */ /* 0x000fe40003f06270 */
[--C-:B------:R-:W-:Y:S02]  /*29e30*/  IADD3 R176, PT, PT, R243, -0xa9, -R212.reuse ;  /* 0xffffff57f3b07810 */ /* 0x100fe40007ffe8d4 */
[----:B------:R-:W-:Y:S02]  /*29e40*/  IABS R11, R11 ;  /* 0x0000000b000b7213 */ /* 0x000fe40000000000 */
[--C-:B------:R-:W-:Y:S02]  /*29e50*/  IADD3 R10, PT, PT, R175, -0xb1, -R212.reuse ;  /* 0xffffff4faf0a7810 */ /* 0x100fe40007ffe8d4 */
[----:B------:R-:W-:Y:S02]  /*29e60*/  I2FP.F32.S32 R14, R14 ;  /* 0x0000000e000e7245 */ /* 0x000fe40000201400 */
[----:B------:R-:W-:Y:S02]  /*29e70*/  FSEL R181, R22, -INF , P0 ;  /* 0xff80000016b57808 */ /* 0x000fe40000000000 */
[----:B------:R-:W-:Y:S01]  /*29e80*/  IABS R176, R176 ;  /* 0x000000b000b07213 */ /* 0x000fe20000000000 */
[----:B------:R-:W-:Y:S01]  /*29e90*/  FFMA.FTZ R101, -R242, R14, R101 ;  /* 0x0000000ef2657223 */ /* 0x000fe20000010165 */
[--C-:B------:R-:W-:Y:S01]  /*29ea0*/  IADD3 R177, PT, PT, R243, -0xb1, -R212.reuse ;  /* 0xffffff4ff3b17810 */ /* 0x100fe20007ffe8d4 */
[----:B------:R-:W-:Y:S01]  /*29eb0*/  VIADD R14, R2, 0x39 ;  /* 0x00000039020e7836 */ /* 0x000fe20000000000 */
[----:B------:R-:W-:Y:S02]  /*29ec0*/  I2FP.F32.S32 R11, R11 ;  /* 0x0000000b000b7245 */ /* 0x000fe40000201400 */
[----:B------:R-:W-:Y:S01]  /*29ed0*/  ISETP.GE.AND P0, PT, R186, R246, PT ;  /* 0x000000f6ba00720c */ /* 0x000fe20003f06270 */
[----:B------:R-:W-:Y:S01]  /*29ee0*/  VIADD R186, R2, 0x80 ;  /* 0x0000008002ba7836 */ /* 0x000fe20000000000 */
[----:B------:R-:W-:Y:S01]  /*29ef0*/  IABS R10, R10 ;  /* 0x0000000a000a7213 */ /* 0x000fe20000000000 */
[C---:B------:R-:W-:Y:S01]  /*29f00*/  FFMA.FTZ R91, -R242.reuse, R11, R91 ;  /* 0x0000000bf25b7223 */ /* 0x040fe2000001015b */
[----:B------:R-:W-:Y:S02]  /*29f10*/  I2FP.F32.S32 R176, R176 ;  /* 0x000000b000b07245 */ /* 0x000fe40000201400 */
[----:B------:R-:W-:Y:S02]  /*29f20*/  IABS R177, R177 ;  /* 0x000000b100b17213 */ /* 0x000fe40000000000 */
[----:B------:R-:W-:Y:S01]  /*29f30*/  FSEL R28, R23, -INF , P0 ;  /* 0xff800000171c7808 */ /* 0x000fe20000000000 */
[----:B------:R-:W-:Y:S01]  /*29f40*/  FFMA.FTZ R89, -R242, R176, R89 ;  /* 0x000000b0f2597223 */ /* 0x000fe20000010159 */
[----:B------:R-:W-:Y:S02]  /*29f50*/  I2FP.F32.S32 R10, R10 ;  /* 0x0000000a000a7245 */ /* 0x000fe40000201400 */
[----:B------:R-:W-:Y:S02]  /*29f60*/  ISETP.GE.AND P0, PT, R18, R247, PT ;  /* 0x000000f71200720c */ /* 0x000fe40003f06270 */
[C-C-:B------:R-:W-:Y:S01]  /*29f70*/  IADD3 R11, PT, PT, R175.reuse, -0xb0, -R212.reuse ;  /* 0xffffff50af0b7810 */ /* 0x140fe20007ffe8d4 */
[----:B------:R-:W-:Y:S01]  /*29f80*/  FFMA.FTZ R95, -R242, R10, R95 ;  /* 0x0000000af25f7223 */ /* 0x000fe2000001015f */
[----:B------:R-:W-:Y:S02]  /*29f90*/  I2FP.F32.S32 R177, R177 ;  /* 0x000000b100b17245 */ /* 0x000fe40000201400 */
[----:B------:R-:W-:Y:S02]  /*29fa0*/  FSEL R24, R32, -INF , P0 ;  /* 0xff80000020187808 */ /* 0x000fe40000000000 */
[--C-:B------:R-:W-:Y:S01]  /*29fb0*/  IADD3 R176, PT, PT, R175, -0xa0, -R212.reuse ;  /* 0xffffff60afb07810 */ /* 0x100fe20007ffe8d4 */
[----:B------:R-:W-:Y:S01]  /*29fc0*/  FFMA.FTZ R93, -R242, R177, R93 ;  /* 0x000000b1f25d7223 */ /* 0x000fe2000001015d */
[----:B------:R-:W-:Y:S02]  /*29fd0*/  IABS R11, R11 ;  /* 0x0000000b000b7213 */ /* 0x000fe40000000000 */
[----:B------:R-:W-:Y:S02]  /*29fe0*/  ISETP.GE.AND P0, PT, R14, R247, PT ;  /* 0x000000f70e00720c */ /* 0x000fe40003f06270 */
[----:B------:R-:W-:Y:S02]  /*29ff0*/  IADD3 R10, PT, PT, R243, -0xc8, -R212 ;  /* 0xffffff38f30a7810 */ /* 0x000fe40007ffe8d4 */
[----:B------:R-:W-:Y:S02]  /*2a000*/  IABS R176, R176 ;  /* 0x000000b000b07213 */ /* 0x000fe40000000000 */
[----:B------:R-:W-:Y:S02]  /*2a010*/  I2FP.F32.S32 R11, R11 ;  /* 0x0000000b000b7245 */ /* 0x000fe40000201400 */
[----:B------:R-:W-:Y:S01]  /*2a020*/  FSEL R177, R33, -INF , P0 ;  /* 0xff80000021b17808 */ /* 0x000fe20000000000 */
[----:B------:R-:W-:Y:S01]  /*2a030*/  VIADD R33, R2, 0x48 ;  /* 0x0000004802217836 */ /* 0x000fe20000000000 */
[----:B------:R-:W-:Y:S01]  /*2a040*/  IABS R10, R10 ;  /* 0x0000000a000a7213 */ /* 0x000fe20000000000 */
[----:B------:R-:W-:Y:S01]  /*2a050*/  FFMA.FTZ R94, -R242, R11, R94 ;  /* 0x0000000bf25e7223 */ /* 0x000fe2000001015e */
[----:B------:R-:W-:Y:S01]  /*2a060*/  ISETP.GE.AND P0, PT, R185, R246, PT ;  /* 0x000000f6b900720c */ /* 0x000fe20003f06270 */
[C---:B------:R-:W-:Y:S01]  /*2a070*/  VIADD R11, R2.reuse, 0x40 ;  /* 0x00000040020b7836 */ /* 0x040fe20000000000 */
[----:B------:R-:W-:Y:S01]  /*2a080*/  I2FP.F32.S32 R176, R176 ;  /* 0x000000b000b07245 */ /* 0x000fe20000201400 */
[----:B------:R-:W-:Y:S01]  /*2a090*/  VIADD R185, R2, 0x81 ;  /* 0x0000008102b97836 */ /* 0x000fe20000000000 */
[----:B------:R-:W-:Y:S02]  /*2a0a0*/  I2FP.F32.S32 R10, R10 ;  /* 0x0000000a000a7245 */ /* 0x000fe40000201400 */
[----:B------:R-:W-:Y:S01]  /*2a0b0*/  FSEL R29, R26, -INF , P0 ;  /* 0xff8000001a1d7808 */ /* 0x000fe20000000000 */
[C---:B------:R-:W-:Y:S01]  /*2a0c0*/  FFMA.FTZ R86, -R242.reuse, R176, R86 ;  /* 0x000000b0f2567223 */ /* 0x040fe20000010156 */
[----:B------:R-:W-:Y:S01]  /*2a0d0*/  ISETP.GE.AND P0, PT, R21, R246, PT ;  /* 0x000000f61500720c */ /* 0x000fe20003f06270 */
[----:B------:R-:W-:Y:S01]  /*2a0e0*/  FFMA.FTZ R104, -R242, R10, R104 ;  /* 0x0000000af2687223 */ /* 0x000fe20000010168 */
[--C-:B------:R-:W-:Y:S01]  /*2a0f0*/  IADD3 R22, PT, PT, R243, -0xc9, -R212.reuse ;  /* 0xffffff37f3167810 */ /* 0x100fe20007ffe8d4 */
[C---:B------:R-:W-:Y:S01]  /*2a100*/  VIADD R10, R2.reuse, 0x41 ;  /* 0x00000041020a7836 */ /* 0x040fe20000000000 */
[----:B------:R-:W-:Y:S01]  /*2a110*/  FSEL R176, R27, -INF , P0 ;  /* 0xff8000001bb07808 */ /* 0x000fe20000000000 */
[----:B------:R-:W-:Y:S01]  /*2a120*/  IMAD.MOV.U32 R27, RZ, RZ, R179 ;  /* 0x000000ffff1b7224 */ /* 0x000fe200078e00b3 */
[-C--:B------:R-:W-:Y:S01]  /*2a130*/  ISETP.GE.AND P0, PT, R11, R247.reuse, PT ;  /* 0x000000f70b00720c */ /* 0x080fe20003f06270 */
[----:B------:R-:W-:Y:S01]  /*2a140*/  VIADD R179, R2, 0x88 ;  /* 0x0000008802b37836 */ /* 0x000fe20000000000 */
[----:B------:R-:W-:Y:S01]  /*2a150*/  IADD3 R19, PT, PT, R175, -0xb8, -R212 ;  /* 0xffffff48af137810 */ /* 0x000fe20007ffe8d4 */
[----:B------:R-:W-:Y:S01]  /*2a160*/  IMAD.MOV.U32 R26, RZ, RZ, R190 ;  /* 0x000000ffff1a7224 */ /* 0x000fe200078e00be */
[----:B------:R-:W-:Y:S02]  /*2a170*/  FSEL R222, R36, -INF , P0 ;  /* 0xff80000024de7808 */ /* 0x000fe40000000000 */
[----:B------:R-:W-:Y:S02]  /*2a180*/  ISETP.GE.AND P0, PT, R10, R247, PT ;  /* 0x000000f70a00720c */ /* 0x000fe40003f06270 */
[----:B------:R-:W-:Y:S02]  /*2a190*/  IABS R22, R22 ;  /* 0x0000001600167213 */ /* 0x000fe40000000000 */
[----:B------:R-:W-:Y:S01]  /*2a1a0*/  FSEL R234, R37, -INF , P0 ;  /* 0xff80000025ea7808 */ /* 0x000fe20000000000 */
[----:B------:R-:W-:Y:S01]  /*2a1b0*/  IMAD.MOV.U32 R37, RZ, RZ, R180 ;  /* 0x000000ffff257224 */ /* 0x000fe200078e00b4 */
[-C--:B------:R-:W-:Y:S02]  /*2a1c0*/  ISETP.GE.AND P0, PT, R20, R246.reuse, PT ;  /* 0x000000f61400720c */ /* 0x080fe40003f06270 */
[----:B------:R-:W-:Y:S02]  /*2a1d0*/  IABS R19, R19 ;  /* 0x0000001300137213 */ /* 0x000fe40000000000 */
[----:B------:R-:W-:Y:S01]  /*2a1e0*/  FSEL R232, R30, -INF , P0 ;  /* 0xff8000001ee87808 */ /* 0x000fe20000000000 */
[----:B------:R-:W-:Y:S01]  /*2a1f0*/  IMAD.MOV.U32 R30, RZ, RZ, R184 ;  /* 0x000000ffff1e7224 */ /* 0x000fe200078e00b8 */
[----:B------:R-:W-:Y:S02]  /*2a200*/  ISETP.GE.AND P0, PT, R15, R246, PT ;  /* 0x000000f60f00720c */ /* 0x000fe40003f06270 */
[----:B------:R-:W-:Y:S02]  /*2a210*/  I2FP.F32.S32 R22, R22 ;  /* 0x0000001600167245 */ /* 0x000fe40000201400 */
[----:B------:R-:W-:Y:S02]  /*2a220*/  FSEL R25, R31, -INF , P0 ;  /* 0xff8000001f197808 */ /* 0x000fe40000000000 */
[----:B------:R-:W-:Y:S01]  /*2a230*/  ISETP.GE.AND P0, PT, R33, R247, PT ;  /* 0x000000f72100720c */ /* 0x000fe20003f06270 */
[----:B------:R-:W-:Y:S01]  /*2a240*/  FFMA.FTZ R105, -R242, R22, R105 ;  /* 0x00000016f2697223 */ /* 0x000fe20000010169 */
[----:B------:R-:W-:Y:S02]  /*2a250*/  I2FP.F32.S32 R19, R19 ;  /* 0x0000001300137245 */ /* 0x000fe40000201400 */
[----:B------:R-:W-:Y:S01]  /*2a260*/  FSEL R231, R40, -INF , P0 ;  /* 0xff80000028e77808 */ /* 0x000fe20000000000 */
[----:B------:R-:W-:Y:S01]  /*2a270*/  IMAD.MOV.U32 R40, RZ, RZ, R181 ;  /* 0x000000ffff287224 */ /* 0x000fe200078e00b5 */
[----:B------:R-:W-:Y:S01]  /*2a280*/  ISETP.GE.AND P0, PT, R215, R247, PT ;  /* 0x000000f7d700720c */ /* 0x000fe20003f06270 */
[----:B------:R-:W-:Y:S01]  /*2a290*/  FFMA.FTZ R98, -R242, R19, R98 ;  /* 0x00000013f2627223 */ /* 0x000fe20000010162 */
[--C-:B------:R-:W-:Y:S02]  /*2a2a0*/  IADD3 R22, PT, PT, R243, -0xd0, -R212.reuse ;  /* 0xffffff30f3167810 */ /* 0x100fe40007ffe8d4 */
[----:B------:R-:W-:Y:S02]  /*2a2b0*/  FSEL R41, R41, -INF , P0 ;  /* 0xff80000029297808 */ /* 0x000fe40000000000 */
[-C--:B------:R-:W-:Y:S02]  /*2a2c0*/  ISETP.GE.AND P0, PT, R18, R246.reuse, PT ;  /* 0x000000f61200720c */ /* 0x080fe40003f06270 */
[----:B------:R-:W-:Y:S02]  /*2a2d0*/  IADD3 R19, PT, PT, R243, -0xd1, -R212 ;  /* 0xffffff2ff3137810 */ /* 0x000fe40007ffe8d4 */
[----:B------:R-:W-:Y:S02]  /*2a2e0*/  FSEL R34, R34, -INF , P0 ;  /* 0xff80000022227808 */ /* 0x000fe40000000000 */
[----:B------:R-:W-:Y:S02]  /*2a2f0*/  ISETP.GE.AND P0, PT, R14, R246, PT ;  /* 0x000000f60e00720c */ /* 0x000fe40003f06270 */
[----:B------:R-:W-:Y:S02]  /*2a300*/  IABS R22, R22 ;  /* 0x0000001600167213 */ /* 0x000fe40000000000 */
[----:B------:R-:W-:Y:S01]  /*2a310*/  FSEL R32, R35, -INF , P0 ;  /* 0xff80000023207808 */ /* 0x000fe20000000000 */
[----:B------:R-:W-:Y:S01]  /*2a320*/  IMAD.MOV.U32 R35, RZ, RZ, R176 ;  /* 0x000000ffff237224 */ /* 0x000fe200078e00b0 */
[----:B------:R-:W-:Y:S01]  /*2a330*/  ISETP.GE.AND P0, PT, R210, R247, PT ;  /* 0x000000f7d200720c */ /* 0x000fe20003f06270 */
[----:B------:R-:W-:Y:S01]  /*2a340*/  VIADD R176, R2, 0x91 ;  /* 0x0000009102b07836 */ /* 0x000fe20000000000 */
[----:B------:R-:W-:Y:S02]  /*2a350*/  IABS R19, R19 ;  /* 0x0000001300137213 */ /* 0x000fe40000000000 */
[----:B------:R-:W-:Y:S01]  /*2a360*/  FSEL R178, R44, -INF , P0 ;  /* 0xff8000002cb27808 */ /* 0x000fe20000000000 */
[----:B------:R-:W-:Y:S01]  /*2a370*/  IMAD.MOV.U32 R44, RZ, RZ, R218 ;  /* 0x000000ffff2c7224 */ /* 0x000fe200078e00da */
[----:B------:R-:W-:Y:S02]  /*2a380*/  ISETP.GE.AND P0, PT, R209, R247, PT ;  /* 0x000000f7d100720c */ /* 0x000fe40003f06270 */
[----:B------:R-:W-:Y:S02]  /*2a390*/  I2FP.F32.S32 R22, R22 ;  /* 0x0000001600167245 */ /* 0x000fe40000201400 */
[----:B------:R-:W-:Y:S01]  /*2a3a0*/  FSEL R36, R45, -INF , P0 ;  /* 0xff8000002d247808 */ /* 0x000fe20000000000 */
[----:B------:R-:W-:Y:S01]  /*2a3b0*/  IMAD.MOV.U32 R45, RZ, RZ, R32 ;  /* 0x000000ffff2d7224 */ /* 0x000fe200078e0020 */
[----:B------:R-:W-:Y:S01]  /*2a3c0*/  ISETP.GE.AND P0, PT, R11, R246, PT ;  /* 0x000000f60b00720c */ /* 0x000fe20003f06270 */
[----:B------:R-:W-:Y:S01]  /*2a3d0*/  FFMA.FTZ R108, -R242, R22, R108 ;  /* 0x00000016f26c7223 */ /* 0x000fe2000001016c */
[----:B------:R-:W-:Y:S01]  /*2a3e0*/  I2FP.F32.S32 R19, R19 ;  /* 0x0000001300137245 */ /* 0x000fe20000201400 */
[----:B------:R-:W-:Y:S01]  /*2a3f0*/  IMAD.MOV.U32 R32, RZ, RZ, R183 ;  /* 0x000000ffff207224 */ /* 0x000fe200078e00b7 */
[----:B------:R-:W-:Y:S02]  /*2a400*/  FSEL R229, R38, -INF , P0 ;  /* 0xff80000026e57808 */ /* 0x000fe40000000000 */
[-C--:B------:R-:W-:Y:S01]  /*2a410*/  ISETP.GE.AND P0, PT, R10, R246.reuse, PT ;  /* 0x000000f60a00720c */ /* 0x080fe20003f06270 */
[----:B------:R-:W-:Y:S01]  /*2a420*/  FFMA.FTZ R109, -R242, R19, R109 ;  /* 0x00000013f26d7223 */ /* 0x000fe2000001016d */
[--C-:B------:R-:W-:Y:S02]  /*2a430*/  IADD3 R23, PT, PT, R175, -0xb9, -R212.reuse ;  /* 0xffffff47af177810 */ /* 0x100fe40007ffe8d4 */
[----:B------:R-:W-:Y:S02]  /*2a440*/  FSEL R230, R39, -INF , P0 ;  /* 0xff80000027e67808 */ /* 0x000fe40000000000 */
[-C--:B------:R-:W-:Y:S02]  /*2a450*/  ISETP.GE.AND P0, PT, R204, R247.reuse, PT ;  /* 0x000000f7cc00720c */ /* 0x080fe40003f06270 */
[--C-:B------:R-:W-:Y:S02]  /*2a460*/  IADD3 R22, PT, PT, R175, -0xc1, -R212.reuse ;  /* 0xffffff3faf167810 */ /* 0x100fe40007ffe8d4 */
[----:B------:R-:W-:Y:S02]  /*2a470*/  FSEL R224, R48, -INF , P0 ;  /* 0xff80000030e07808 */ /* 0x000fe40000000000 */
[----:B------:R-:W-:Y:S02]  /*2a480*/  ISETP.GE.AND P0, PT, R192, R247, PT ;  /* 0x000000f7c000720c */ /* 0x000fe40003f06270 */
[----:B------:R-:W-:Y:S02]  /*2a490*/  IADD3 R19, PT, PT, R243, -0xd8, -R212 ;  /* 0xffffff28f3137810 */ /* 0x000fe40007ffe8d4 */
[----:B------:R-:W-:Y:S02]  /*2a4a0*/  FSEL R49, R49, -INF , P0 ;  /* 0xff80000031317808 */ /* 0x000fe40000000000 */
[-C--:B------:R-:W-:Y:S01]  /*2a4b0*/  ISETP.GE.AND P0, PT, R33, R246.reuse, PT ;  /* 0x000000f62100720c */ /* 0x080fe20003f06270 */
[----:B------:R-:W-:Y:S01]  /*2a4c0*/  IMAD.MOV.U32 R33, RZ, RZ, R189 ;  /* 0x000000ffff217224 */ /* 0x000fe200078e00bd */
[----:B------:R-:W-:Y:S02]  /*2a4d0*/  IABS R23, R23 ;  /* 0x0000001700177213 */ /* 0x000fe40000000000 */
[----:B------:R-:W-:Y:S01]  /*2a4e0*/  FSEL R214, R42, -INF , P0 ;  /* 0xff8000002ad67808 */ /* 0x000fe20000000000 */
[----:B------:R-:W-:Y:S01]  /*2a4f0*/  IMAD.MOV.U32 R42, RZ, RZ, R29 ;  /* 0x000000ffff2a7224 */ /* 0x000fe200078e001d */
[----:B------:R-:W-:Y:S01]  /*2a500*/  ISETP.GE.AND P0, PT, R215, R246, PT ;  /* 0x000000f6d700720c */ /* 0x000fe20003f06270 */
[----:B------:R-:W-:Y:S01]  /*2a510*/  IMAD.MOV.U32 R29, RZ, RZ, R182 ;  /* 0x000000ffff1d7224 */ /* 0x000fe200078e00b6 */
[----:B------:R-:W-:Y:S02]  /*2a520*/  IABS R22, R22 ;  /* 0x0000001600167213 */ /* 0x000fe40000000000 */
[----:B------:R-:W-:Y:S01]  /*2a530*/  FSEL R213, R43, -INF , P0 ;  /* 0xff8000002bd57808 */ /* 0x000fe20000000000 */
[----:B------:R-:W-:Y:S01]  /*2a540*/  IMAD.MOV.U32 R43, RZ, RZ, R178 ;  /* 0x000000ffff2b7224 */ /* 0x000fe200078e00b2 */
[----:B------:R-:W-:Y:S01]  /*2a550*/  ISETP.GE.AND P0, PT, R202, R247, PT ;  /* 0x000000f7ca00720c */ /* 0x000fe20003f06270 */
[----:B------:R-:W-:Y:S01]  /*2a560*/  VIADD R178, R2, 0x89 ;  /* 0x0000008902b27836 */ /* 0x000fe20000000000 */
[----:B------:R-:W-:Y:S02]  /*2a570*/  IABS R19, R19 ;  /* 0x0000001300137213 */ /* 0x000fe40000000000 */
        /* <DEDUP_REMOVED lines=8> */
[----:B------:R-:W-:Y:S01]  /*2a600*/  I2FP.F32.S32 R22, R22 ;  /* 0x0000001600167245 */ /* 0x000fe20000201400 */
[----:B------:R-:W-:Y:S01]  /*2a610*/  VIADD R177, R2, 0x90 ;  /* 0x0000009002b17836 */ /* 0x000fe20000000000 */
[----:B------:R-:W-:Y:S02]  /*2a620*/  FSEL R48, R46, -INF , P0 ;  /* 0xff8000002e307808 */ /* 0x000fe40000000000 */
[----:B------:R-:W-:Y:S01]  /*2a630*/  ISETP.GE.AND P0, PT, R209, R246, PT ;  /* 0x000000f6d100720c */ /* 0x000fe20003f06270 */
[----:B------:R-:W-:Y:S01]  /*2a640*/  FFMA.FTZ R103, -R242, R22, R103 ;  /* 0x00000016f2677223 */ /* 0x000fe20000010167 */
[----:B------:R-:W-:Y:S02]  /*2a650*/  I2FP.F32.S32 R19, R19 ;  /* 0x0000001300137245 */ /* 0x000fe40000201400 */
[----:B------:R-:W-:Y:S01]  /*2a660*/  FSEL R207, R47, -INF , P0 ;  /* 0xff8000002fcf7808 */ /* 0x000fe20000000000 */
[----:B------:R-:W-:Y:S01]  /*2a670*/  IMAD.MOV.U32 R47, RZ, RZ, R29 ;  /* 0x000000ffff2f7224 */ /* 0x000fe200078e001d */
[----:B------:R-:W-:Y:S01]  /*2a680*/  ISETP.GE.AND P0, PT, R199, R247, PT ;  /* 0x000000f7c700720c */ /* 0x000fe20003f06270 */
[----:B------:R-:W-:Y:S01]  /*2a690*/  VIADD R29, R2, 0xc9 ;  /* 0x000000c9021d7836 */ /* 0x000fe20000000000 */
[C---:B------:R-:W-:Y:S01]  /*2a6a0*/  IADD3 R23, PT, PT, R175.reuse, -0xc0, -R212 ;  /* 0xffffff40af177810 */ /* 0x040fe20007ffe8d4 */
[----:B------:R-:W-:Y:S01]  /*2a6b0*/  FFMA.FTZ R112, -R242, R19, R112 ;  /* 0x00000013f2707223 */ /* 0x000fe20000010170 */
[----:B------:R-:W-:Y:S02]  /*2a6c0*/  FSEL R226, R56, -INF , P0 ;  /* 0xff80000038e27808 */ /* 0x000fe40000000000 */
[----:B------:R-:W-:Y:S02]  /*2a6d0*/  ISETP.GE.AND P0, PT, R198, R247, PT ;  /* 0x000000f7c600720c */ /* 0x000fe40003f06270 */
[--C-:B------:R-:W-:Y:S02]  /*2a6e0*/  IADD3 R22, PT, PT, R175, -0xc8, -R212.reuse ;  /* 0xffffff38af167810 */ /* 0x100fe40007ffe8d4 */
        /* <DEDUP_REMOVED lines=9> */
[----:B------:R-:W-:Y:S02]  /*2a780*/  IABS R22, R22 ;  /* 0x0000001600167213 */ /* 0x000fe40000000000 */
[----:B------:R-:W-:Y:S02]  /*2a790*/  FSEL R46, R60, -INF , P0 ;  /* 0xff8000003c2e7808 */ /* 0x000fe40000000000 */
[----:B------:R-:W-:Y:S02]  /*2a7a0*/  ISETP.GE.AND P0, PT, R191, R247, PT ;  /* 0x000000f7bf00720c */ /* 0x000fe40003f06270 */
[----:B------:R-:W-:Y:S02]  /*2a7b0*/  IABS R19, R19 ;  /* 0x0000001300137213 */ /* 0x000fe40000000000 */
[----:B---3--:R-:W-:Y:S01]  /*2a7c0*/  FSEL R217, R61, -INF , P0 ;  /* 0xff8000003dd97808 */ /* 0x008fe20000000000 */
[----:B------:R-:W-:Y:S01]  /*2a7d0*/  IMAD.MOV.U32 R61, RZ, RZ, R43 ;  /* 0x000000ffff3d7224 */ /* 0x000fe200078e002b */
[-C--:B------:R-:W-:Y:S01]  /*2a7e0*/  ISETP.GE.AND P0, PT, R202, R246.reuse, PT ;  /* 0x000000f6ca00720c */ /* 0x080fe20003f06270 */
[----:B------:R-:W-:Y:S01]  /*2a7f0*/  VIADD R43, R2, 0xb9 ;  /* 0x000000b9022b7836 */ /* 0x000fe20000000000 */
[----:B------:R-:W-:Y:S02]  /*2a800*/  I2FP.F32.S32 R23, R23 ;  /* 0x0000001700177245 */ /* 0x000fe40000201400 */
[----:B------:R-:W-:Y:S01]  /*2a810*/  FSEL R219, R54, -INF , P0 ;  /* 0xff80000036db7808 */ /* 0x000fe20000000000 */
[----:B------:R-:W-:Y:S01]  /*2a820*/  VIADD R54, R2, 0xa1 ;  /* 0x000000a102367836 */ /* 0x000fe20000000000 */
[----:B------:R-:W-:Y:S01]  /*2a830*/  ISETP.GE.AND P0, PT, R201, R246, PT ;  /* 0x000000f6c900720c */ /* 0x000fe20003f06270 */
[----:B------:R-:W-:Y:S01]  /*2a840*/  FFMA.FTZ R102, -R242, R23, R102 ;  /* 0x00000017f2667223 */ /* 0x000fe20000010166 */
        /* <DEDUP_REMOVED lines=8> */
[--C-:B------:R-:W-:Y:S02]  /*2a8d0*/  IADD3 R23, PT, PT, R243, -0xd9, -R212.reuse ;  /* 0xffffff27f3177810 */ /* 0x100fe40007ffe8d4 */
[----:B------:R-:W-:Y:S02]  /*2a8e0*/  FSEL R196, R65, -INF , P0 ;  /* 0xff80000041c47808 */ /* 0x000fe40000000000 */
[-C--:B------:R-:W-:Y:S02]  /*2a8f0*/  ISETP.GE.AND P0, PT, R199, R246.reuse, PT ;  /* 0x000000f6c700720c */ /* 0x080fe40003f06270 */
[--C-:B------:R-:W-:Y:S02]  /*2a900*/  IADD3 R22, PT, PT, R243, -0xe1, -R212.reuse ;  /* 0xffffff1ff3167810 */ /* 0x100fe40007ffe8d4 */
[----:B------:R-:W-:Y:S01]  /*2a910*/  FSEL R227, R58, -INF , P0 ;  /* 0xff8000003ae37808 */ /* 0x000fe20000000000 */
[----:B------:R-:W-:Y:S01]  /*2a920*/  VIADD R58, R2, 0xa0 ;  /* 0x000000a0023a7836 */ /* 0x000fe20000000000 */
[----:B------:R-:W-:Y:S02]  /*2a930*/  ISETP.GE.AND P0, PT, R198, R246, PT ;  /* 0x000000f6c600720c */ /* 0x000fe40003f06270 */
[----:B------:R-:W-:Y:S02]  /*2a940*/  IADD3 R19, PT, PT, R175, -0xd0, -R212 ;  /* 0xffffff30af137810 */ /* 0x000fe40007ffe8d4 */
[----:B------:R-:W-:Y:S02]  /*2a950*/  FSEL R228, R59, -INF , P0 ;  /* 0xff8000003be47808 */ /* 0x000fe40000000000 */
[----:B------:R-:W-:Y:S02]  /*2a960*/  ISETP.GE.AND P0, PT, R186, R247, PT ;  /* 0x000000f7ba00720c */ /* 0x000fe40003f06270 */
[----:B------:R-:W-:Y:S02]  /*2a970*/  IABS R23, R23 ;  /* 0x0000001700177213 */ /* 0x000fe40000000000 */
[----:B------:R-:W-:Y:S01]  /*2a980*/  FSEL R31, R68, -INF , P0 ;  /* 0xff800000441f7808 */ /* 0x000fe20000000000 */
[----:B------:R-:W-:Y:S01]  /*2a990*/  IMAD.MOV.U32 R68, RZ, RZ, R30 ;  /* 0x000000ffff447224 */ /* 0x000fe200078e001e */
[----:B------:R-:W-:Y:S02]  /*2a9a0*/  ISETP.GE.AND P0, PT, R185, R247, PT ;  /* 0x000000f7b900720c */ /* 0x000fe40003f06270 */
[----:B------:R-:W-:Y:S02]  /*2a9b0*/  IABS R22, R22 ;  /* 0x0000001600167213 */ /* 0x000fe40000000000 */
[----:B------:R-:W-:Y:S02]  /*2a9c0*/  FSEL R69, R69, -INF , P0 ;  /* 0xff80000045457808 */ /* 0x000fe40000000000 */
[-C--:B------:R-:W-:Y:S02]  /*2a9d0*/  ISETP.GE.AND P0, PT, R194, R246.reuse, PT ;  /* 0x000000f6c200720c */ /* 0x080fe40003f06270 */
        /* <DEDUP_REMOVED lines=8> */
[----:B------:R-:W-:Y:S01]  /*2aa60*/  IMAD.MOV.U32 R24, RZ, RZ, R225 ;  /* 0x000000ffff187224 */ /* 0x000fe200078e00e1 */
[----:B------:R-:W-:Y:S01]  /*2aa70*/  I2FP.F32.S32 R22, R22 ;  /* 0x0000001600167245 */ /* 0x000fe20000201400 */
[----:B------:R-:W-:Y:S01]  /*2aa80*/  FFMA.FTZ R113, -R242, R23, R113 ;  /* 0x00000017f2717223 */ /* 0x000fe20000010171 */
[----:B------:R-:W-:Y:S01]  /*2aa90*/  FSEL R39, R72, -INF , P0 ;  /* 0xff80000048277808 */ /* 0x000fe20000000000 */
[----:B------:R-:W-:Y:S01]  /*2aaa0*/  IMAD.MOV.U32 R72, RZ, RZ, R31 ;  /* 0x000000ffff487224 */ /* 0x000fe200078e001f */
[----:B------:R-:W-:Y:S01]  /*2aab0*/  ISETP.GE.AND P0, PT, R178, R247, PT ;  /* 0x000000f7b200720c */ /* 0x000fe20003f06270 */
[----:B------:R-:W-:Y:S01]  /*2aac0*/  FFMA.FTZ R117, -R242, R22, R117 ;  /* 0x00000016f2757223 */ /* 0x000fe20000010175 */
[----:B------:R-:W-:Y:S02]  /*2aad0*/  I2FP.F32.S32 R19, R19 ;  /* 0x0000001300137245 */ /* 0x000fe40000201400 */
[----:B------:R-:W-:Y:S01]  /*2aae0*/  FSEL R218, R73, -INF , P0 ;  /* 0xff80000049da7808 */ /* 0x000fe20000000000 */
[----:B------:R-:W-:Y:S01]  /*2aaf0*/  IMAD.MOV.U32 R73, RZ, RZ, R34 ;  /* 0x000000ffff497224 */ /* 0x000fe200078e0022 */
[-C--:B------:R-:W-:Y:S01]  /*2ab00*/  ISETP.GE.AND P0, PT, R188, R246.reuse, PT ;  /* 0x000000f6bc00720c */ /* 0x080fe20003f06270 */
[----:B------:R-:W-:Y:S01]  /*2ab10*/  IMAD.MOV.U32 R34, RZ, RZ, R174 ;  /* 0x000000ffff227224 */ /* 0x000fe200078e00ae */
[----:B------:R-:W-:Y:S01]  /*2ab20*/  IADD3 R23, PT, PT, R243, -0xe0, -R212 ;  /* 0xffffff20f3177810 */ /* 0x000fe20007ffe8d4 */
[----:B------:R-:W-:Y:S01]  /*2ab30*/  FFMA.FTZ R110, -R242, R19, R110 ;  /* 0x00000013f26e7223 */ /* 0x000fe2000001016e */
[----:B------:R-:W-:Y:S01]  /*2ab40*/  FSEL R190, R66, -INF , P0 ;  /* 0xff80000042be7808 */ /* 0x000fe20000000000 */
[C---:B------:R-:W-:Y:S01]  /*2ab50*/  VIADD R66, R2.reuse, 0x99 ;  /* 0x0000009902427836 */ /* 0x040fe20000000000 */
[----:B------:R-:W-:Y:S02]  /*2ab60*/  ISETP.GE.AND P0, PT, R187, R246, PT ;  /* 0x000000f6bb00720c */ /* 0x000fe40003f06270 */
[--C-:B------:R-:W-:Y:S02]  /*2ab70*/  IADD3 R22, PT, PT, R243, -0xe8, -R212.reuse ;  /* 0xffffff18f3167810 */ /* 0x100fe40007ffe8d4 */
[----:B------:R-:W-:Y:S01]  /*2ab80*/  FSEL R189, R67, -INF , P0 ;  /* 0xff80000043bd7808 */ /* 0x000fe20000000000 */
[----:B------:R-:W-:Y:S01]  /*2ab90*/  VIADD R67, R2, 0x98 ;  /* 0x0000009802437836 */ /* 0x000fe20000000000 */
[-C--:B------:R-:W-:Y:S02]  /*2aba0*/  ISETP.GE.AND P0, PT, R177, R247.reuse, PT ;  /* 0x000000f7b100720c */ /* 0x080fe40003f06270 */
[----:B------:R-:W-:Y:S02]  /*2abb0*/  IADD3 R19, PT, PT, R243, -0xe9, -R212 ;  /* 0xffffff17f3137810 */ /* 0x000fe40007ffe8d4 */
[----:B------:R-:W-:Y:S02]  /*2abc0*/  FSEL R180, R76, -INF , P0 ;  /* 0xff8000004cb47808 */ /* 0x000fe40000000000 */
[----:B------:R-:W-:Y:S02]  /*2abd0*/  ISETP.GE.AND P0, PT, R176, R247, PT ;  /* 0x000000f7b000720c */ /* 0x000fe40003f06270 */
[----:B------:R-:W-:Y:S02]  /*2abe0*/  IABS R23, R23 ;  /* 0x0000001700177213 */ /* 0x000fe40000000000 */
[----:B------:R-:W-:Y:S02]  /*2abf0*/  IABS R22, R22 ;  /* 0x0000001600167213 */ /* 0x000fe40000000000 */
[----:B------:R-:W-:Y:S02]  /*2ac00*/  IABS R19, R19 ;  /* 0x0000001300137213 */ /* 0x000fe40000000000 */
[----:B------:R-:W-:Y:S01]  /*2ac10*/  FSEL R184, R77, -INF , P0 ;  /* 0xff8000004db87808 */ /* 0x000fe20000000000 */
[----:B------:R-:W-:Y:S01]  /*2ac20*/  IMAD.MOV.U32 R77, RZ, RZ, R38 ;  /* 0x000000ffff4d7224 */ /* 0x000fe200078e0026 */
[----:B------:R-:W-:Y:S01]  /*2ac30*/  I2FP.F32.S32 R23, R23 ;  /* 0x0000001700177245 */ /* 0x000fe20000201400 */
[----:B------:R-:W-:Y:S01]  /*2ac40*/  VIADD R38, R2, 0xc8 ;  /* 0x000000c802267836 */ /* 0x000fe20000000000 */
[----:B------:R-:W-:Y:S02]  /*2ac50*/  I2FP.F32.S32 R22, R22 ;  /* 0x0000001600167245 */ /* 0x000fe40000201400 */
[----:B------:R-:W-:Y:S01]  /*2ac60*/  I2FP.F32.S32 R19, R19 ;  /* 0x0000001300137245 */ /* 0x000fe20000201400 */
[----:B------:R-:W-:Y:S01]  /*2ac70*/  FFMA.FTZ R116, -R242, R23, R116 ;  /* 0x00000017f2747223 */ /* 0x000fe20000010174 */
[----:B------:R-:W-:Y:S01]  /*2ac80*/  ISETP.GE.AND P0, PT, R186, R246, PT ;  /* 0x000000f6ba00720c */ /* 0x000fe20003f06270 */
[C---:B------:R-:W-:Y:S01]  /*2ac90*/  FFMA.FTZ R120, -R242.reuse, R22, R120 ;  /* 0x00000016f2787223 */ /* 0x040fe20000010178 */
[--C-:B------:R-:W-:Y:S01]  /*2aca0*/  IADD3 R23, PT, PT, R175, -0xd1, -R212.reuse ;  /* 0xffffff2faf177810 */ /* 0x100fe20007ffe8d4 */
[----:B------:R-:W-:Y:S01]  /*2acb0*/  FFMA.FTZ R121, -R242, R19, R121 ;  /* 0x00000013f2797223 */ /* 0x000fe20000010179 */
[----:B----4-:R-:W-:Y:S02]  /*2acc0*/  FSEL R216, R70, -INF , P0 ;  /* 0xff80000046d87808 */ /* 0x010fe40000000000 */
[----:B------:R-:W-:Y:S02]  /*2acd0*/  ISETP.GE.AND P0, PT, R185, R246, PT ;  /* 0x000000f6b900720c */ /* 0x000fe40003f06270 */
[--C-:B------:R-:W-:Y:S02]  /*2ace0*/  IADD3 R22, PT, PT, R175, -0xd9, -R212.reuse ;  /* 0xffffff27af167810 */ /* 0x100fe40007ffe8d4 */
[----:B------:R-:W-:Y:S02]  /*2acf0*/  IADD3 R19, PT, PT, R243, -0xf0, -R212 ;  /* 0xffffff10f3137810 */ /* 0x000fe40007ffe8d4 */
[----:B------:R-:W-:Y:S01]  /*2ad00*/  FSEL R183, R71, -INF , P0 ;  /* 0xff80000047b77808 */ /* 0x000fe20000000000 */
[----:B------:R-:W-:Y:S01]  /*2ad10*/  IMAD.MOV.U32 R71, RZ, RZ, R44 ;  /* 0x000000ffff477224 */ /* 0x000fe200078e002c */
[----:B------:R-:W-:Y:S01]  /*2ad20*/  IABS R23, R23 ;  /* 0x0000001700177213 */ /* 0x000fe20000000000 */
[----:B------:R-:W-:Y:S01]  /*2ad30*/  VIADD R44, R2, 0xb8 ;  /* 0x000000b8022c7836 */ /* 0x000fe20000000000 */
[----:B------:R-:W-:Y:S02]  /*2ad40*/  IABS R22, R22 ;  /* 0x0000001600167213 */ /* 0x000fe40000000000 */
[----:B------:R-:W-:Y:S02]  /*2ad50*/  IABS R19, R19 ;  /* 0x0000001300137213 */ /* 0x000fe40000000000 */
[----:B------:R-:W-:Y:S02]  /*2ad60*/  ISETP.GE.AND P0, PT, R67, R247, PT ;  /* 0x000000f74300720c */ /* 0x000fe40003f06270 */
[----:B------:R-:W-:Y:S02]  /*2ad70*/  I2FP.F32.S32 R23, R23 ;  /* 0x0000001700177245 */ /* 0x000fe40000201400 */
[----:B------:R-:W-:Y:S02]  /*2ad80*/  I2FP.F32.S32 R22, R22 ;  /* 0x0000001600167245 */ /* 0x000fe40000201400 */
[----:B------:R-:W-:Y:S01]  /*2ad90*/  I2FP.F32.S32 R19, R19 ;  /* 0x0000001300137245 */ /* 0x000fe20000201400 */
[----:B------:R-:W-:Y:S01]  /*2ada0*/  FFMA.FTZ R111, -R242, R23, R111 ;  /* 0x00000017f26f7223 */ /* 0x000fe2000001016f */
[----:B------:R-:W-:Y:S01]  /*2adb0*/  FSEL R76, R80, -INF , P0 ;  /* 0xff800000504c7808 */ /* 0x000fe20000000000 */
[----:B------:R-:W-:Y:S01]  /*2adc0*/  FFMA.FTZ R115, -R242, R22, R115 ;  /* 0x00000016f2737223 */ /* 0x000fe20000010173 */
[----:B------:R-:W-:Y:S01]  /*2add0*/  ISETP.GE.AND P0, PT, R66, R247, PT ;  /* 0x000000f74200720c */ /* 0x000fe20003f06270 */
[----:B------:R-:W-:Y:S01]  /*2ade0*/  FFMA.FTZ R124, -R242, R19, R124 ;  /* 0x00000013f27c7223 */ /* 0x000fe2000001017c */
[--C-:B------:R-:W-:Y:S01]  /*2adf0*/  IADD3 R23, PT, PT, R175, -0xd8, -R212.reuse ;  /* 0xffffff28af177810 */ /* 0x100fe20007ffe8d4 */
[----:B------:R-:W-:Y:S01]  /*2ae00*/  IMAD.MOV.U32 R80, RZ, RZ, R39 ;  /* 0x000000ffff507224 */ /* 0x000fe200078e0027 */
[----:B------:R-:W-:Y:S01]  /*2ae10*/  FSEL R60, R81, -INF , P0 ;  /* 0xff800000513c7808 */ /* 0x000fe20000000000 */
[----:B------:R-:W-:Y:S01]  /*2ae20*/  VIADD R39, R2, 0xc1 ;  /* 0x000000c102277836 */ /* 0x000fe20000000000 */
[C---:B------:R-:W-:Y:S01]  /*2ae30*/  IADD3 R22, PT, PT, R175.reuse, -0xe1, -R212 ;  /* 0xffffff1faf167810 */ /* 0x040fe20007ffe8d4 */
[----:B------:R-:W-:Y:S01]  /*2ae40*/  IMAD.MOV.U32 R81, RZ, RZ, R40 ;  /* 0x000000ffff517224 */ /* 0x000fe200078e0028 */
[----:B------:R-:W-:Y:S02]  /*2ae50*/  IADD3 R19, PT, PT, R175, -0xe8, -R212 ;  /* 0xffffff18af137810 */ /* 0x000fe40007ffe8d4 */
[----:B------:R-:W-:Y:S02]  /*2ae60*/  ISETP.GE.AND P0, PT, R179, R246, PT ;  /* 0x000000f6b300720c */ /* 0x000fe40003f06270 */
[----:B------:R-:W-:Y:S02]  /*2ae70*/  IABS R23, R23 ;  /* 0x0000001700177213 */ /* 0x000fe40000000000 */
[----:B------:R-:W-:Y:S02]  /*2ae80*/  IABS R22, R22 ;  /* 0x0000001600167213 */ /* 0x000fe40000000000 */
[----:B------:R-:W-:Y:S02]  /*2ae90*/  IABS R19, R19 ;  /* 0x0000001300137213 */ /* 0x000fe40000000000 */
[----:B------:R-:W-:Y:S02]  /*2aea0*/  FSEL R182, R74, -INF , P0 ;  /* 0xff8000004ab67808 */ /* 0x000fe40000000000 */
[----:B------:R-:W-:Y:S02]  /*2aeb0*/  ISETP.GE.AND P0, PT, R178, R246, PT ;  /* 0x000000f6b200720c */ /* 0x000fe40003f06270 */
[----:B------:R-:W-:Y:S02]  /*2aec0*/  I2FP.F32.S32 R23, R23 ;  /* 0x0000001700177245 */ /* 0x000fe40000201400 */
[----:B------:R-:W-:Y:S02]  /*2aed0*/  I2FP.F32.S32 R22, R22 ;  /* 0x0000001600167245 */ /* 0x000fe40000201400 */
[----:B------:R-:W-:Y:S01]  /*2aee0*/  I2FP.F32.S32 R19, R19 ;  /* 0x0000001300137245 */ /* 0x000fe20000201400 */
[----:B------:R-:W-:Y:S01]  /*2aef0*/  FFMA.FTZ R114, -R242, R23, R114 ;  /* 0x00000017f2727223 */ /* 0x000fe20000010172 */
[----:B------:R-:W-:Y:S01]  /*2af00*/  FSEL R181, R75, -INF , P0 ;  /* 0xff8000004bb57808 */ /* 0x000fe20000000000 */
[----:B------:R-:W-:Y:S01]  /*2af10*/  IMAD.MOV.U32 R75, RZ, RZ, R49 ;  /* 0x000000ffff4b7224 */ /* 0x000fe200078e0031 */
[----:B------:R-:W-:Y:S01]  /*2af20*/  ISETP.GE.AND P0, PT, R58, R247, PT ;  /* 0x000000f73a00720c */ /* 0x000fe20003f06270 */
[C---:B------:R-:W-:Y:S01]  /*2af30*/  FFMA.FTZ R119, -R242.reuse, R22, R119 ;  /* 0x00000016f2777223 */ /* 0x040fe20000010177 */
[C---:B------:R-:W-:Y:S01]  /*2af40*/  IADD3 R23, PT, PT, R175.reuse, -0xe0, -R212 ;  /* 0xffffff20af177810 */ /* 0x040fe20007ffe8d4 */
[----:B------:R-:W-:Y:S01]  /*2af50*/  FFMA.FTZ R122, -R242, R19, R122 ;  /* 0x00000013f27a7223 */ /* 0x000fe2000001017a */
[C-C-:B------:R-:W-:Y:S02]  /*2af60*/  IADD3 R22, PT, PT, R175.reuse, -0xf0, -R212.reuse ;  /* 0xffffff10af167810 */ /* 0x140fe40007ffe8d4 */
[----:B------:R-:W-:Y:S02]  /*2af70*/  IADD3 R19, PT, PT, R175, -0xf1, -R212 ;  /* 0xffffff0faf137810 */ /* 0x000fe40007ffe8d4 */
[----:B------:R-:W-:Y:S01]  /*2af80*/  FSEL R225, R84, -INF , P0 ;  /* 0xff80000054e17808 */ /* 0x000fe20000000000 */
[----:B------:R-:W-:Y:S01]  /*2af90*/  IMAD.MOV.U32 R84, RZ, RZ, R28 ;  /* 0x000000ffff547224 */ /* 0x000fe200078e001c */
[----:B------:R-:W-:Y:S01]  /*2afa0*/  ISETP.GE.AND P0, PT, R54, R247, PT ;  /* 0x000000f73600720c */ /* 0x000fe20003f06270 */
[C---:B------:R-:W-:Y:S01]  /*2afb0*/  VIADD R28, R2.reuse, 0xd0 ;  /* 0x000000d0021c7836 */ /* 0x040fe20000000000 */
[----:B------:R-:W-:Y:S02]  /*2afc0*/  IABS R23, R23 ;  /* 0x0000001700177213 */ /* 0x000fe40000000000 */
[----:B------:R-:W-:Y:S02]  /*2afd0*/  IABS R22, R22 ;  /* 0x0000001600167213 */ /* 0x000fe40000000000 */
[----:B------:R-:W-:Y:S02]  /*2afe0*/  IABS R19, R19 ;  /* 0x0000001300137213 */ /* 0x000fe40000000000 */
[----:B------:R-:W-:Y:S01]  /*2aff0*/  FSEL R74, R85, -INF , P0 ;  /* 0xff800000554a7808 */ /* 0x000fe20000000000 */
[----:B------:R-:W-:Y:S01]  /*2b000*/  IMAD.MOV.U32 R85, RZ, RZ, R46 ;  /* 0x000000ffff557224 */ /* 0x000fe200078e002e */
        /* <DEDUP_REMOVED lines=10> */
[C---:B------:R-:W-:Y:S01]  /*2b0b0*/  IADD3 R23, PT, PT, R175.reuse, -0xe9, -R212 ;  /* 0xffffff17af177810 */ /* 0x040fe20007ffe8d4 */
[----:B------:R-:W-:Y:S01]  /*2b0c0*/  IMAD.MOV.U32 R78, RZ, RZ, R42 ;  /* 0x000000ffff4e7224 */ /* 0x000fe200078e002a */
[C-C-:B------:R-:W-:Y:S01]  /*2b0d0*/  IADD3 R22, PT, PT, R175.reuse, -0xf8, -R212.reuse ;  /* 0xffffff08af167810 */ /* 0x140fe20007ffe8d4 */
[----:B------:R-:W-:Y:S01]  /*2b0e0*/  VIADD R42, R2, 0xc0 ;  /* 0x000000c0022a7836 */ /* 0x000fe20000000000 */
[----:B------:R-:W-:Y:S02]  /*2b0f0*/  IADD3 R19, PT, PT, R175, -0xf9, -R212 ;  /* 0xffffff07af137810 */ /* 0x000fe40007ffe8d4 */
[----:B------:R-:W-:Y:S01]  /*2b100*/  FSEL R175, R79, -INF , P0 ;  /* 0xff8000004faf7808 */ /* 0x000fe20000000000 */
[----:B------:R-:W-:Y:S01]  /*2b110*/  IMAD.MOV.U32 R79, RZ, RZ, R45 ;  /* 0x000000ffff4f7224 */ /* 0x000fe200078e002d */
[-C--:B------:R-:W-:Y:S01]  /*2b120*/  ISETP.GE.AND P0, PT, R52, R247.reuse, PT ;  /* 0x000000f73400720c */ /* 0x080fe20003f06270 */
[----:B------:R-:W-:Y:S01]  /*2b130*/  VIADD R45, R2, 0xb1 ;  /* 0x000000b1022d7836 */ /* 0x000fe20000000000 */
[----:B------:R-:W-:Y:S02]  /*2b140*/  IABS R22, R22 ;  /* 0x0000001600167213 */ /* 0x000fe40000000000 */
[----:B------:R-:W-:Y:S01]  /*2b150*/  FSEL R65, R88, -INF , P0 ;  /* 0xff80000058417808 */ /* 0x000fe20000000000 */
[----:B------:R-:W-:Y:S01]  /*2b160*/  IMAD.MOV.U32 R88, RZ, RZ, R35 ;  /* 0x000000ffff587224 */ /* 0x000fe200078e0023 */
[-C--:B------:R-:W-:Y:S01]  /*2b170*/  ISETP.GE.AND P0, PT, R50, R247.reuse, PT ;  /* 0x000000f73200720c */ /* 0x080fe20003f06270 */
[----:B------:R-:W-:Y:S01]  /*2b180*/  IMAD.MOV.U32 R35, RZ, RZ, R41 ;  /* 0x000000ffff237224 */ /* 0x000fe200078e0029 */
[----:B------:R-:W-:Y:S02]  /*2b190*/  I2FP.F32.S32 R22, R22 ;  /* 0x0000001600167245 */ /* 0x000fe40000201400 */
[----:B------:R-:W-:Y:S01]  /*2b1a0*/  FSEL R64, R89, -INF , P0 ;  /* 0xff80000059407808 */ /* 0x000fe20000000000 */
[----:B------:R-:W-:Y:S01]  /*2b1b0*/  VIADD R89, R2, 0x21 ;  /* 0x0000002102597836 */ /* 0x000fe20000000000 */
[----:B------:R-:W-:Y:S01]  /*2b1c0*/  ISETP.GE.AND P0, PT, R67, R246, PT ;  /* 0x000000f64300720c */ /* 0x000fe20003f06270 */
[----:B------:R-:W-:Y:S01]  /*2b1d0*/  FFMA.FTZ R130, -R242, R22, R130 ;  /* 0x00000016f2827223 */ /* 0x000fe20000010182 */
[----:B------:R-:W-:Y:S01]  /*2b1e0*/  LOP3.LUT R251, R251, 0xfbffffff, RZ, 0xc0, !PT ;  /* 0xfbfffffffbfb7812 */ /* 0x000fe200078ec0ff */
[----:B------:R-:W-:Y:S01]  /*2b1f0*/  VIADD R22, R173, 0xfffffff8 ;  /* 0xfffffff8ad167836 */ /* 0x000fe20000000000 */
[----:B------:R-:W-:Y:S02]  /*2b200*/  FSEL R174, R82, -INF , P0 ;  /* 0xff80000052ae7808 */ /* 0x000fe40000000000 */
[-C--:B------:R-:W-:Y:S02]  /*2b210*/  ISETP.GE.AND P0, PT, R66, R246.reuse, PT ;  /* 0x000000f64200720c */ /* 0x080fe40003f06270 */
[----:B------:R-:W-:Y:S02]  /*2b220*/  @P2 LOP3.LUT R251, R251, 0x4000000, RZ, 0xfc, !PT ;  /* 0x04000000fbfb2812 */ /* 0x000fe400078efcff */
[----:B------:R-:W-:Y:S01]  /*2b230*/  FSEL R173, R83, -INF , P0 ;  /* 0xff80000053ad7808 */ /* 0x000fe20000000000 */
[----:B------:R-:W-:Y:S01]  /*2b240*/  VIADD R83, R2, 0x28 ;  /* 0x0000002802537836 */ /* 0x000fe20000000000 */
[-C--:B------:R-:W-:Y:S02]  /*2b250*/  ISETP.GE.AND P0, PT, R46, R247.reuse, PT ;  /* 0x000000f72e00720c */ /* 0x080fe40003f06270 */
[----:B------:R-:W-:Y:S02]  /*2b260*/  LOP3.LUT R251, R251, 0xfffffbff, RZ, 0xc0, !PT ;  /* 0xfffffbfffbfb7812 */ /* 0x000fe400078ec0ff */
[----:B------:R-:W-:Y:S02]  /*2b270*/  FSEL R59, R92, -INF , P0 ;  /* 0xff8000005c3b7808 */ /* 0x000fe40000000000 */
[----:B------:R-:W-:Y:S02]  /*2b280*/  ISETP.GE.AND P0, PT, R45, R247, PT ;  /* 0x000000f72d00720c */ /* 0x000fe40003f06270 */
[----:B------:R-:W-:Y:S02]  /*2b290*/  @P1 LOP3.LUT R251, R251, 0x400, RZ, 0xfc, !PT ;  /* 0x00000400fbfb1812 */ /* 0x000fe400078efcff */
[----:B------:R-:W-:Y:S02]  /*2b2a0*/  FSEL R57, R93, -INF , P0 ;  /* 0xff8000005d397808 */ /* 0x000fe40000000000 */
[-C--:B------:R-:W-:Y:S02]  /*2b2b0*/  ISETP.GE.AND P0, PT, R58, R246.reuse, PT ;  /* 0x000000f63a00720c */ /* 0x080fe40003f06270 */
[----:B------:R-:W-:Y:S02]  /*2b2c0*/  LOP3.LUT R251, R251, 0xfdffffff, RZ, 0xc0, !PT ;  /* 0xfdfffffffbfb7812 */ /* 0x000fe400078ec0ff */
[----:B------:R-:W-:Y:S02]  /*2b2d0*/  FSEL R56, R86, -INF , P0 ;  /* 0xff80000056387808 */ /* 0x000fe40000000000 */
[-C--:B------:R-:W-:Y:S02]  /*2b2e0*/  ISETP.GE.AND P0, PT, R54, R246.reuse, PT ;  /* 0x000000f63600720c */ /* 0x080fe40003f06270 */
[----:B------:R-:W-:Y:S02]  /*2b2f0*/  ISETP.GE.AND P1, PT, R211, R245, PT ;  /* 0x000000f5d300720c */ /* 0x000fe40003f26270 */
[----:B------:R-:W-:Y:S02]  /*2b300*/  FSEL R55, R87, -INF , P0 ;  /* 0xff80000057377808 */ /* 0x000fe40000000000 */
[----:B------:R-:W-:Y:S02]  /*2b310*/  ISETP.GE.AND P0, PT, R44, R247, PT ;  /* 0x000000f72c00720c */ /* 0x000fe40003f06270 */
[----:B------:R-:W-:Y:S02]  /*2b320*/  IABS R23, R23 ;  /* 0x0000001700177213 */ /* 0x000fe40000000000 */
[----:B------:R-:W-:Y:S02]  /*2b330*/  FSEL R53, R96, -INF , P0 ;  /* 0xff80000060357808 */ /* 0x000fe40000000000 */
[----:B------:R-:W-:Y:S02]  /*2b340*/  ISETP.GE.AND P0, PT, R43, R247, PT ;  /* 0x000000f72b00720c */ /* 0x000fe40003f06270 */
[----:B------:R-:W-:Y:S02]  /*2b350*/  I2FP.F32.S32 R23, R23 ;  /* 0x0000001700177245 */ /* 0x000fe40000201400 */
[----:B------:R-:W-:Y:S02]  /*2b360*/  FSEL R97, R97, -INF , P0 ;  /* 0xff80000061617808 */ /* 0x000fe40000000000 */
[-C--:B------:R-:W-:Y:S01]  /*2b370*/  ISETP.GE.AND P0, PT, R52, R246.reuse, PT ;  /* 0x000000f63400720c */ /* 0x080fe20003f06270 */
[----:B------:R-:W-:Y:S01]  /*2b380*/  FFMA.FTZ R123, -R242, R23, R123 ;  /* 0x00000017f27b7223 */ /* 0x000fe2000001017b */
[----:B------:R-:W-:Y:S02]  /*2b390*/  IADD3 R23, PT, PT, R243, -0xf1, -R212 ;  /* 0xffffff0ff3177810 */ /* 0x000fe40007ffe8d4 */
[----:B------:R-:W-:Y:S02]  /*2b3a0*/  FSEL R51, R90, -INF , P0 ;  /* 0xff8000005a337808 */ /* 0x000fe40000000000 */
[----:B------:R-:W-:Y:S02]  /*2b3b0*/  ISETP.GE.AND P0, PT, R50, R246, PT ;  /* 0x000000f63200720c */ /* 0x000fe40003f06270 */
        /* <DEDUP_REMOVED lines=9> */
[-C--:B------:R-:W-:Y:S01]  /*2b450*/  ISETP.GE.AND P2, PT, R20, R245.reuse, PT ;  /* 0x000000f51400720c */ /* 0x080fe20003f46270 */
[----:B------:R-:W-:Y:S01]  /*2b460*/  IMAD.MOV.U32 R211, RZ, RZ, R36 ;  /* 0x000000ffffd37224 */ /* 0x000fe200078e0024 */
[----:B------:R-:W-:Y:S02]  /*2b470*/  I2FP.F32.S32 R22, R22 ;  /* 0x0000001600167245 */ /* 0x000fe40000201400 */
[----:B------:R-:W-:Y:S02]  /*2b480*/  ISETP.GE.AND P3, PT, R15, R245, PT ;  /* 0x000000f50f00720c */ /* 0x000fe40003f66270 */
[----:B------:R-:W-:Y:S01]  /*2b490*/  IABS R19, R19 ;  /* 0x0000001300137213 */ /* 0x000fe20000000000 */
[----:B------:R-:W-:Y:S01]  /*2b4a0*/  FFMA.FTZ R8, -R242, R22, R8 ;  /* 0x00000016f2087223 */ /* 0x000fe20000010108 */
[----:B------:R-:W-:Y:S01]  /*2b4b0*/  ISETP.GE.AND P6, PT, R18, R245, PT ;  /* 0x000000f51200720c */ /* 0x000fe20003fc6270 */
[----:B------:R-:W-:Y:S01]  /*2b4c0*/  VIADD R22, R2, 0xd9 ;  /* 0x000000d902167836 */ /* 0x000fe20000000000 */
        /* <DEDUP_REMOVED lines=11> */
[----:B------:R-:W-:Y:S01]  /*2b580*/  ISETP.GE.AND P1, PT, R203, R245, PT ;  /* 0x000000f5cb00720c */ /* 0x000fe20003f26270 */
[----:B------:R-:W-:Y:S01]  /*2b590*/  IMAD.MOV.U32 R203, RZ, RZ, R69 ;  /* 0x000000ffffcb7224 */ /* 0x000fe200078e0045 */
[----:B------:R-:W-:Y:S02]  /*2b5a0*/  @P2 LOP3.LUT R252, R252, 0x1, RZ, 0xfc, !PT ;  /* 0x00000001fcfc2812 */ /* 0x000fe400078efcff */
[----:B------:R-:W-:Y:S02]  /*2b5b0*/  I2FP.F32.S32 R19, R19 ;  /* 0x0000001300137245 */ /* 0x000fe40000201400 */
[----:B------:R-:W-:Y:S02]  /*2b5c0*/  LOP3.LUT R252, R252, 0xfffffffd, RZ, 0xc0, !PT ;  /* 0xfffffffdfcfc7812 */ /* 0x000fe400078ec0ff */
[----:B------:R-:W-:Y:S01]  /*2b5d0*/  ISETP.GE.AND P5, PT, R14, R245, PT ;  /* 0x000000f50e00720c */ /* 0x000fe20003fa6270 */
[----:B------:R-:W-:Y:S01]  /*2b5e0*/  FFMA.FTZ R131, -R242, R19, R131 ;  /* 0x00000013f2837223 */ /* 0x000fe20000010183 */
[--C-:B------:R-:W-:Y:S02]  /*2b5f0*/  IADD3 R19, PT, PT, R243, -0xf8, -R212.reuse ;  /* 0xffffff08f3137810 */ /* 0x100fe40007ffe8d4 */
[----:B------:R-:W-:Y:S02]  /*2b600*/  @P0 LOP3.LUT R251, R251, 0x1000000, RZ, 0xfc, !PT ;  /* 0x01000000fbfb0812 */ /* 0x000fe400078efcff */
[----:B------:R-:W-:Y:S02]  /*2b610*/  ISETP.GE.AND P0, PT, R38, R247, PT ;  /* 0x000000f72600720c */ /* 0x000fe40003f06270 */
[----:B------:R-:W-:Y:S02]  /*2b620*/  LOP3.LUT R251, R251, 0xfffffeff, RZ, 0xc0, !PT ;  /* 0xfffffefffbfb7812 */ /* 0x000fe400078ec0ff */
[----:B------:R-:W-:Y:S02]  /*2b630*/  FSEL R104, R104, -INF , P0 ;  /* 0xff80000068687808 */ /* 0x000fe40000000000 */
[C---:B------:R-:W-:Y:S02]  /*2b640*/  ISETP.GE.AND P0, PT, R12.reuse, R244, PT ;  /* 0x000000f40c00720c */ /* 0x040fe40003f06270 */
[----:B------:R-:W-:Y:S02]  /*2b650*/  @P1 LOP3.LUT R251, R251, 0x100, RZ, 0xfc, !PT ;  /* 0x00000100fbfb1812 */ /* 0x000fe400078efcff */
[----:B------:R-:W-:Y:S01]  /*2b660*/  ISETP.GE.AND P1, PT, R12, R245, PT ;  /* 0x000000f50c00720c */ /* 0x000fe20003f26270 */
[----:B------:R-:W-:Y:S01]  /*2b670*/  VIADD R12, R2, 0xf8 ;  /* 0x000000f8020c7836 */ /* 0x000fe20000000000 */
[----:B------:R-:W-:Y:S02]  /*2b680*/  LOP3.LUT R251, R251, 0xff7fffff, RZ, 0xc0, !PT ;  /* 0xff7ffffffbfb7812 */ /* 0x000fe400078ec0ff */
[----:B------:R-:W-:Y:S02]  /*2b690*/  IABS R19, R19 ;  /* 0x0000001300137213 */ /* 0x000fe40000000000 */
[----:B------:R-:W-:Y:S02]  /*2b6a0*/  IADD3 R212, PT, PT, R243, -0xf9, -R212 ;  /* 0xffffff07f3d47810 */ /* 0x000fe40007ffe8d4 */
        /* <DEDUP_REMOVED lines=8> */
[-C--:B------:R-:W-:Y:S02]  /*2b730*/  ISETP.GE.AND P0, PT, R44, R246.reuse, PT ;  /* 0x000000f62c00720c */ /* 0x080fe40003f06270 */
[----:B------:R-:W-:Y:S02]  /*2b740*/  @P1 LOP3.LUT R251, R251, 0x80, RZ, 0xfc, !PT ;  /* 0x00000080fbfb1812 */ /* 0x000fe400078efcff */
[----:B------:R-:W-:Y:S02]  /*2b750*/  FSEL R31, R98, -INF , P0 ;  /* 0xff800000621f7808 */ /* 0x000fe40000000000 */
[----:B------:R-:W-:Y:S02]  /*2b760*/  ISETP.GE.AND P0, PT, R43, R246, PT ;  /* 0x000000f62b00720c */ /* 0x000fe40003f06270 */
[C---:B------:R-:W-:Y:S02]  /*2b770*/  ISETP.GE.AND P1, PT, R4.reuse, R245, PT ;  /* 0x000000f50400720c */ /* 0x040fe40003f26270 */
[----:B------:R-:W-:Y:S02]  /*2b780*/  FSEL R30, R99, -INF , P0 ;  /* 0xff800000631e7808 */ /* 0x000fe40000000000 */
[C---:B------:R-:W-:Y:S02]  /*2b790*/  ISETP.GE.AND P0, PT, R4.reuse, R244, PT ;  /* 0x000000f40400720c */ /* 0x040fe40003f06270 */
[----:B------:R-:W-:Y:S02]  /*2b7a0*/  LOP3.LUT R251, R251, 0xffbfffff, RZ, 0xc0, !PT ;  /* 0xffbffffffbfb7812 */ /* 0x000fe400078ec0ff */
[----:B------:R-:W-:Y:S02]  /*2b7b0*/  IABS R212, R212 ;  /* 0x000000d400d47213 */ /* 0x000fe40000000000 */
[----:B------:R-:W-:Y:S01]  /*2b7c0*/  ISETP.GE.AND P4, PT, R4, R247, PT ;  /* 0x000000f70400720c */ /* 0x000fe20003f86270 */
[----:B------:R-:W-:Y:S01]  /*2b7d0*/  VIADD R4, R2, 0xf9 ;  /* 0x000000f902047836 */ /* 0x000fe20000000000 */
[----:B------:R-:W-:Y:S02]  /*2b7e0*/  I2FP.F32.S32 R212, R212 ;  /* 0x000000d400d47245 */ /* 0x000fe40000201400 */
[----:B------:R-:W-:Y:S02]  /*2b7f0*/  FSEL R17, R17, -INF , P4 ;  /* 0xff80000011117808 */ /* 0x000fe40002000000 */
[----:B------:R-:W-:Y:S01]  /*2b800*/  ISETP.GE.AND P4, PT, R11, R245, PT ;  /* 0x000000f50b00720c */ /* 0x000fe20003f86270 */
[----:B------:R-:W-:Y:S01]  /*2b810*/  FFMA.FTZ R129, -R242, R212, R129 ;  /* 0x000000d4f2817223 */ /* 0x000fe20000010181 */
[----:B------:R-:W-:Y:S02]  /*2b820*/  @P0 LOP3.LUT R251, R251, 0x400000, RZ, 0xfc, !PT ;  /* 0x00400000fbfb0812 */ /* 0x000fe400078efcff */
[----:B------:R-:W-:Y:S02]  /*2b830*/  ISETP.GE.AND P0, PT, R28, R247, PT ;  /* 0x000000f71c00720c */ /* 0x000fe40003f06270 */
[----:B------:R-:W-:Y:S02]  /*2b840*/  LOP3.LUT R251, R251, 0xffffffbf, RZ, 0xc0, !PT ;  /* 0xffffffbffbfb7812 */ /* 0x000fe400078ec0ff */
[----:B------:R-:W-:Y:S01]  /*2b850*/  FSEL R91, R108, -INF , P0 ;  /* 0xff8000006c5b7808 */ /* 0x000fe20000000000 */
[----:B------:R-:W-:Y:S01]  /*2b860*/  IMAD.MOV.U32 R108, RZ, RZ, R60 ;  /* 0x000000ffff6c7224 */ /* 0x000fe200078e003c */
[----:B------:R-:W-:Y:S01]  /*2b870*/  ISETP.GE.AND P0, PT, R23, R244, PT ;  /* 0x000000f41700720c */ /* 0x000fe20003f06270 */
[----:B------:R-:W-:Y:S01]  /*2b880*/  IMAD.MOV.U32 R60, RZ, RZ, R25 ;  /* 0x000000ffff3c7224 */ /* 0x000fe200078e0019 */
        /* <DEDUP_REMOVED lines=8> */
[----:B------:R-:W-:Y:S02]  /*2b910*/  IMAD.MOV.U32 R85, RZ, RZ, R76 ;  /* 0x000000ffff557224 */ /* 0x000fe400078e004c */
[----:B------:R-:W-:Y:S01]  /*2b920*/  IMAD.MOV.U32 R76, RZ, RZ, R27 ;  /* 0x000000ffff4c7224 */ /* 0x000fe200078e001b */
[----:B------:R-:W-:Y:S01]  /*2b930*/  LOP3.LUT R251, R251, 0xffffffdf, RZ, 0xc0, !PT ;  /* 0xffffffdffbfb7812 */ /* 0x000fe200078ec0ff */
[C---:B------:R-:W-:Y:S02]  /*2b940*/  VIADD R27, R2.reuse, 0xd1 ;  /* 0x000000d1021b7836 */ /* 0x040fe40000000000 */
[----:B------:R-:W-:Y:S01]  /*2b950*/  IMAD.MOV.U32 R82, RZ, RZ, R23 ;  /* 0x000000ffff527224 */ /* 0x000fe200078e0017 */
        /* <DEDUP_REMOVED lines=10> */
[----:B------:R-:W-:Y:S01]  /*2ba00*/  ISETP.GE.AND P1, PT, R89, R245, PT ;  /* 0x000000f55900720c */ /* 0x000fe20003f26270 */
[----:B------:R-:W-:Y:S01]  /*2ba10*/  IMAD.MOV.U32 R82, RZ, RZ, R88 ;  /* 0x000000ffff527224 */ /* 0x000fe200078e0058 */
[----:B------:R-:W-:Y:S01]  /*2ba20*/  FSEL R95, R102, -INF , P0 ;  /* 0xff800000665f7808 */ /* 0x000fe20000000000 */
[----:B------:R-:W-:Y:S01]  /*2ba30*/  IMAD.MOV.U32 R102, RZ, RZ, R75 ;  /* 0x000000ffff667224 */ /* 0x000fe200078e004b */
[----:B------:R-:W-:Y:S04]  /*2ba40*/  ISETP.GE.AND P0, PT, R39, R246, PT ;  /* 0x000000f62700720c */ /* 0x000fe80003f06270 */
[----:B------:R-:W-:Y:S01]  /*2ba50*/  FSEL R94, R103, -INF , P0 ;  /* 0xff800000675e7808 */ /* 0x000fe20000000000 */
[----:B------:R-:W-:Y:S01]  /*2ba60*/  IMAD.MOV.U32 R103, RZ, RZ, R77 ;  /* 0x000000ffff677224 */ /* 0x000fe200078e004d */
[-C--:B------:R-:W-:Y:S11]  /*2ba70*/  ISETP.GE.AND P0, PT, R89, R244.reuse, PT ;  /* 0x000000f45900720c */ /* 0x080ff60003f06270 */
[----:B------:R-:W-:Y:S02]  /*2ba80*/  @!UPT UIADD3 URZ, UPT, UPT, URZ, URZ, URZ ;  /* 0x000000fffffff290 */ /* 0x000fe4000fffe0ff */
        /* <DEDUP_REMOVED lines=18> */
[----:B------:R-:W-:Y:S01]  /*2bbb0*/  ISETP.GE.AND P0, PT, R29, R246, PT ;  /* 0x000000f61d00720c */ /* 0x000fe20003f06270 */
[----:B------:R-:W-:Y:S01]  /*2bbc0*/  IMAD.MOV.U32 R35, RZ, RZ, R37 ;  /* 0x000000ffff237224 */ /* 0x000fe200078e0025 */
[----:B------:R-:W-:Y:S02]  /*2bbd0*/  ISETP.GE.AND P1, PT, R21, R245, PT ;  /* 0x000000f51500720c */ /* 0x000fe40003f26270 */
[----:B------:R-:W-:Y:S01]  /*2bbe0*/  FSEL R92, R107, -INF , P0 ;  /* 0xff8000006b5c7808 */ /* 0x000fe20000000000 */
[----:B------:R-:W-:Y:S01]  /*2bbf0*/  IMAD.MOV.U32 R107, RZ, RZ, R82 ;  /* 0x000000ffff6b7224 */ /* 0x000fe200078e0052 */
[-C--:B------:R-:W-:Y:S01]  /*2bc00*/  ISETP.GE.AND P0, PT, R21, R244.reuse, PT ;  /* 0x000000f41500720c */ /* 0x080fe20003f06270 */
[----:B------:R-:W-:Y:S01]  /*2bc10*/  VIADD R21, R2, 0xe0 ;  /* 0x000000e002157836 */ /* 0x000fe20000000000 */
[----:B------:R-:W-:Y:S11]  /*2bc20*/  LOP3.LUT R251, R251, 0xfffbffff, RZ, 0xc0, !PT ;  /* 0xfffbfffffbfb7812 */ /* 0x000ff600078ec0ff */
[----:B------:R-:W-:Y:S02]  /*2bc30*/  @P0 LOP3.LUT R251, R251, 0x40000, RZ, 0xfc, !PT ;  /* 0x00040000fbfb0812 */ /* 0x000fe400078efcff */
[----:B------:R-:W-:Y:S02]  /*2bc40*/  ISETP.GE.AND P0, PT, R21, R247, PT ;  /* 0x000000f71500720c */ /* 0x000fe40003f06270 */
[----:B------:R-:W-:Y:S02]  /*2bc50*/  LOP3.LUT R251, R251, 0xfffffffb, RZ, 0xc0, !PT ;  /* 0xfffffffbfbfb7812 */ /* 0x000fe400078ec0ff */
[----:B------:R-:W-:Y:S01]  /*2bc60*/  FSEL R83, R116, -INF , P0 ;  /* 0xff80000074537808 */ /* 0x000fe20000000000 */
[----:B------:R-:W-:Y:S01]  /*2bc70*/  IMAD.MOV.U32 R116, RZ, RZ, R24 ;  /* 0x000000ffff747224 */ /* 0x000fe200078e0018 */
[----:B------:R-:W-:Y:S01]  /*2bc80*/  ISETP.GE.AND P0, PT, R20, R244, PT ;  /* 0x000000f41400720c */ /* 0x000fe20003f06270 */
[----:B------:R-:W-:Y:S01]  /*2bc90*/  VIADD R20, R2, 0xe1 ;  /* 0x000000e102147836 */ /* 0x000fe20000000000 */
        /* <DEDUP_REMOVED lines=20> */
[-C--:B------:R-:W-:Y:S01]  /*2bde0*/  ISETP.GE.AND P3, PT, R18, R244.reuse, PT ;  /* 0x000000f41200720c */ /* 0x080fe20003f66270 */
[----:B------:R-:W-:Y:S01]  /*2bdf0*/  VIADD R18, R2, 0xe9 ;  /* 0x000000e902127836 */ /* 0x000fe20000000000 */
        /* <DEDUP_REMOVED lines=38> */
[----:B------:R-:W-:Y:S01]  /*2c060*/  LOP3.LUT R252, R252, 0xffffff7f, RZ, 0xc0, !PT ;  /* 0xffffff7ffcfc7812 */ /* 0x000fe200078ec0ff */
[----:B------:R-:W-:Y:S01]  /*2c070*/  IMAD.MOV.U32 R121, RZ, RZ, R120 ;  /* 0x000000ffff797224 */ /* 0x000fe200078e0078 */
[----:B------:R-:W-:Y:S01]  /*2c080*/  FSEL R79, R118, -INF , P0 ;  /* 0xff800000764f7808 */ /* 0x000fe20000000000 */
[----:B------:R-:W-:Y:S01]  /*2c090*/  IMAD.MOV.U32 R120, RZ, RZ, R110 ;  /* 0x000000ffff787224 */ /* 0x000fe200078e006e */
[-C--:B------:R-:W-:Y:S01]  /*2c0a0*/  ISETP.GE.AND P0, PT, R20, R246.reuse, PT ;  /* 0x000000f61400720c */ /* 0x080fe20003f06270 */
[----:B------:R-:W-:Y:S02]  /*2c0b0*/  IMAD.MOV.U32 R110, RZ, RZ, R117 ;  /* 0x000000ffff6e7224 */ /* 0x000fe400078e0075 */
[----:B------:R-:W-:Y:S01]  /*2c0c0*/  IMAD.MOV.U32 R117, RZ, RZ, R107 ;  /* 0x000000ffff757224 */ /* 0x000fe200078e006b */
[----:B------:R-:W-:Y:S01]  /*2c0d0*/  FSEL R78, R119, -INF , P0 ;  /* 0xff800000774e7808 */ /* 0x000fe20000000000 */
[----:B------:R-:W-:Y:S01]  /*2c0e0*/  IMAD.MOV.U32 R107, RZ, RZ, R234 ;  /* 0x000000ffff6b7224 */ /* 0x000fe200078e00ea */
[-C--:B------:R-:W-:Y:S01]  /*2c0f0*/  ISETP.GE.AND P0, PT, R12, R247.reuse, PT ;  /* 0x000000f70c00720c */ /* 0x080fe20003f06270 */
[----:B------:R2:W5:Y:S01]  /*2c100*/  LDL.LU R234, [R1+0x34] ;  /* 0x0000340001ea7983 */ /* 0x0005620000300800 */
        /* <DEDUP_REMOVED lines=57> */
[----:B------:R-:W-:Y:S02]  /*2c4a0*/  LOP3.LUT P3, RZ, R252, 0x80000, RZ, 0xc0, !PT ;  /* 0x00080000fcff7812 */ /* 0x000fe4000786c0ff */
[----:B------:R-:W-:Y:S02]  /*2c4b0*/  @P6 LOP3.LUT R251, R251, 0x80000000, RZ, 0xfc, !PT ;  /* 0x80000000fbfb6812 */ /* 0x000fe400078efcff */
[----:B------:R-:W-:Y:S02]  /*2c4c0*/  FSEL R26, R170, -INF , !P3 ;  /* 0xff800000aa1a7808 */ /* 0x000fe40005800000 */
[----:B------:R-:W-:Y:S02]  /*2c4d0*/  LOP3.LUT P3, RZ, R252, 0x40000, RZ, 0xc0, !PT ;  /* 0x00040000fcff7812 */ /* 0x000fe4000786c0ff */
[----:B------:R-:W-:Y:S02]  /*2c4e0*/  LOP3.LUT R251, R251, 0xbfffffff, RZ, 0xc0, !PT ;  /* 0xbffffffffbfb7812 */ /* 0x000fe400078ec0ff */
[----:B------:R-:W-:Y:S01]  /*2c4f0*/  FSEL R25, R13, -INF , !P3 ;  /* 0xff8000000d197808 */ /* 0x000fe20005800000 */
[----:B------:R-:W-:Y:S01]  /*2c500*/  IMAD R13, R250, 0x100, R168 ;  /* 0x00000100fa0d7824 */ /* 0x000fe200078e02a8 */
[----:B------:R-:W-:Y:S02]  /*2c510*/  LOP3.LUT P3, RZ, R252, 0x20000, RZ, 0xc0, !PT ;  /* 0x00020000fcff7812 */ /* 0x000fe4000786c0ff */
[----:B------:R-:W-:Y:S01]  /*2c520*/  @P5 LOP3.LUT R251, R251, 0x40000000, RZ, 0xfc, !PT ;  /* 0x40000000fbfb5812 */ /* 0x000fe200078efcff */
[----:B------:R-:W-:Y:S01]  /*2c530*/  VIADD R13, R13, 0x48 ;  /* 0x000000480d0d7836 */ /* 0x000fe20000000000 */
[----:B------:R-:W-:Y:S02]  /*2c540*/  FSEL R24, R16, -INF , !P3 ;  /* 0xff80000010187808 */ /* 0x000fe40005800000 */
[----:B------:R-:W-:Y:S02]  /*2c550*/  LOP3.LUT P3, RZ, R252, 0x10000, RZ, 0xc0, !PT ;  /* 0x00010000fcff7812 */ /* 0x000fe4000786c0ff */
[----:B------:R-:W-:Y:S02]  /*2c560*/  LOP3.LUT P0, RZ, R251, 0x8000000, RZ, 0xc0, !PT ;  /* 0x08000000fbff7812 */ /* 0x000fe4000780c0ff */
[----:B------:R-:W-:Y:S02]  /*2c570*/  FSEL R6, R6, -INF , !P3 ;  /* 0xff80000006067808 */ /* 0x000fe40005800000 */
[----:B------:R-:W-:Y:S02]  /*2c580*/  LOP3.LUT P3, RZ, R252, 0x8000, RZ, 0xc0, !PT ;  /* 0x00008000fcff7812 */ /* 0x000fe4000786c0ff */
[-C--:B------:R-:W-:Y:S02]  /*2c590*/  ISETP.GE.AND P5, PT, R10, R244.reuse, PT ;  /* 0x000000f40a00720c */ /* 0x080fe40003fa6270 */
[----:B------:R-:W-:Y:S02]  /*2c5a0*/  FSEL R116, R116, -INF , !P3 ;  /* 0xff80000074747808 */ /* 0x000fe40005800000 */
[----:B------:R-:W-:Y:S02]  /*2c5b0*/  LOP3.LUT P3, RZ, R252, 0x4000, RZ, 0xc0, !PT ;  /* 0x00004000fcff7812 */ /* 0x000fe4000786c0ff */
[----:B------:R-:W-:Y:S02]  /*2c5c0*/  FSEL R10, R172, -INF , !P0 ;  /* 0xff800000ac0a7808 */ /* 0x000fe40004000000 */
[----:B------:R-:W-:Y:S01]  /*2c5d0*/  FSEL R16, R125, -INF , !P3 ;  /* 0xff8000007d107808 */ /* 0x000fe20005800000 */
[----:B------:R-:W-:Y:S01]  /*2c5e0*/  IMAD.MOV.U32 R125, RZ, RZ, R124 ;  /* 0x000000ffff7d7224 */ /* 0x000fe200078e007c */
[----:B------:R-:W-:Y:S01]  /*2c5f0*/  LOP3.LUT P3, RZ, R252, 0x2000, RZ, 0xc0, !PT ;  /* 0x00002000fcff7812 */ /* 0x000fe2000786c0ff */
[----:B------:R-:W-:Y:S01]  /*2c600*/  IMAD.MOV.U32 R124, RZ, RZ, R115 ;  /* 0x000000ffff7c7224 */ /* 0x000fe200078e0073 */
[-C--:B------:R-:W-:Y:S01]  /*2c610*/  ISETP.GE.AND P0, PT, R2, R244.reuse, PT ;  /* 0x000000f40200720c */ /* 0x080fe20003f06270 */
[----:B------:R-:W-:Y:S01]  /*2c620*/  IMAD.MOV.U32 R115, RZ, RZ, R114 ;  /* 0x000000ffff737224 */ /* 0x000fe200078e0072 */
        /* <DEDUP_REMOVED lines=8> */
[C---:B------:R-:W-:Y:S01]  /*2c6b0*/  LOP3.LUT P3, RZ, R252.reuse, 0x800, RZ, 0xc0, !PT ;  /* 0x00000800fcff7812 */ /* 0x040fe2000786c0ff */
[----:B------:R-:W-:Y:S01]  /*2c6c0*/  IMAD.MOV.U32 R125, RZ, RZ, R124 ;  /* 0x000000ffff7d7224 */ /* 0x000fe200078e007c */
        /* <DEDUP_REMOVED lines=8> */
[----:B------:R-:W3:Y:S01]  /*2c750*/  LD.E R3, desc[UR4][R164.64+0xdc] ;  /* 0x0000dc04a4037980 */ /* 0x000ee2000c101900 */
[----:B------:R-:W-:Y:S01]  /*2c760*/  IMAD.MOV.U32 R119, RZ, RZ, R118 ;  /* 0x000000ffff777224 */ /* 0x000fe200078e0076 */
[-C--:B------:R-:W-:Y:S01]  /*2c770*/  ISETP.GE.AND P0, PT, R2, R245.reuse, PT ;  /* 0x000000f50200720c */ /* 0x080fe20003f06270 */
[----:B------:R-:W-:Y:S01]  /*2c780*/  IMAD.MOV.U32 R114, RZ, RZ, R120 ;  /* 0x000000ffff727224 */ /* 0x000fe200078e0078 */
[----:B------:R-:W-:Y:S01]  /*2c790*/  FSEL R99, R99, -INF , !P2 ;  /* 0xff80000063637808 */ /* 0x000fe20005000000 */
        /* <DEDUP_REMOVED lines=29> */
[----:B------:R-:W-:Y:S01]  /*2c970*/  FSEL R117, R117, -INF , !P0 ;  /* 0xff80000075757808 */ /* 0x000fe20004000000 */
[----:B------:R-:W-:Y:S01]  /*2c980*/  IMAD.MOV.U32 R124, RZ, RZ, R115 ;  /* 0x000000ffff7c7224 */ /* 0x000fe200078e0073 */
[-C--:B------:R-:W-:Y:S01]  /*2c990*/  ISETP.GE.AND P0, PT, R215, R244.reuse, PT ;  /* 0x000000f4d700720c */ /* 0x080fe20003f06270 */
[----:B------:R-:W-:Y:S01]  /*2c9a0*/  IMAD.MOV.U32 R106, RZ, RZ, R229 ;  /* 0x000000ffff6a7224 */ /* 0x000fe200078e00e5 */
[C---:B------:R-:W-:Y:S01]  /*2c9b0*/  LOP3.LUT P3, RZ, R252.reuse, 0x200, RZ, 0xc0, !PT ;  /* 0x00000200fcff7812 */ /* 0x040fe2000786c0ff */
[----:B------:R-:W-:Y:S01]  /*2c9c0*/  IMAD.MOV.U32 R115, RZ, RZ, R114 ;  /* 0x000000ffff737224 */ /* 0x000fe200078e0072 */
[----:B------:R2:W5:Y:S01]  /*2c9d0*/  LDL.LU R231, [R1+0x30] ;  /* 0x0000300001e77983 */ /* 0x0005620000300800 */
        /* <DEDUP_REMOVED lines=13> */
[----:B------:R2:W5:Y:S01]  /*2cab0*/  LDL.LU R230, [R1+0x2c] ;  /* 0x00002c0001e67983 */ /* 0x0005620000300800 */
[----:B------:R-:W-:Y:S02]  /*2cac0*/  IMAD.MOV.U32 R106, RZ, RZ, R113 ;  /* 0x000000ffff6a7224 */ /* 0x000fe400078e0071 */
[----:B------:R-:W-:Y:S01]  /*2cad0*/  IMAD.MOV.U32 R124, RZ, RZ, R115 ;  /* 0x000000ffff7c7224 */ /* 0x000fe200078e0073 */
[----:B------:R2:W5:Y:S01]  /*2cae0*/  LDL.LU R229, [R1+0x28] ;  /* 0x0000280001e57983 */ /* 0x0005620000300800 */
        /* <DEDUP_REMOVED lines=83> */
[----:B------:R-:W-:Y:S01]  /*2d020*/  IMAD.MOV.U32 R170, RZ, RZ, R131 ;  /* 0x000000ffffaa7224 */ /* 0x000fe200078e0083 */
[----:B------:R-:W4:Y:S01]  /*2d030*/  S2R R233, SR_CTAID.X ;  /* 0x0000000000e97919 */ /* 0x000f220000002500 */
        /* <DEDUP_REMOVED lines=55> */
[-C--:B------:R-:W-:Y:S02]  /*2d3b0*/  ISETP.GE.AND P1, PT, R198, R245.reuse, PT ;  /* 0x000000f5c600720c */ /* 0x080fe40003f26270 */
[----:B------:R-:W-:Y:S01]  /*2d3c0*/  FSEL R201, R111, -INF , !P5 ;  /* 0xff8000006fc97808 */ /* 0x000fe20006800000 */
[----:B-1----:R-:W-:Y:S01]  /*2d3d0*/  IMAD.SHL.U32 R222, R219, 0x40, RZ ;  /* 0x00000040dbde7824 */ /* 0x002fe200078e00ff */
[----:B------:R-:W-:Y:S01]  /*2d3e0*/  FSEL R198, R115, -INF , !P6 ;  /* 0xff80000073c67808 */ /* 0x000fe20007000000 */
[----:B------:R2:W5:Y:S01]  /*2d3f0*/  LDL.LU R216, [R1+0x8] ;  /* 0x0000080001d87983 */ /* 0x0005620000300800 */
        /* <DEDUP_REMOVED lines=32> */
[----:B------:R-:W-:Y:S01]  /*2d600*/  FSEL R170, R65, -INF , !P5 ;  /* 0xff80000041aa7808 */ /* 0x000fe20006800000 */
[----:B------:R-:W-:Y:S01]  /*2d610*/  IMAD.MOV.U32 R65, RZ, RZ, R98 ;  /* 0x000000ffff417224 */ /* 0x000fe200078e0062 */
[-C--:B------:R-:W-:Y:S02]  /*2d620*/  ISETP.GE.AND P6, PT, R66, R244.reuse, PT ;  /* 0x000000f44200720c */ /* 0x080fe40003fc6270 */
[-C--:B------:R-:W-:Y:S01]  /*2d630*/  ISETP.GE.AND P5, PT, R54, R245.reuse, PT ;  /* 0x000000f53600720c */ /* 0x080fe20003fa6270 */
[----:B------:R-:W-:Y:S01]  /*2d640*/  IMAD.MOV.U32 R54, RZ, RZ, R13 ;  /* 0x000000ffff367224 */ /* 0x000fe200078e000d */
[----:B------:R-:W-:Y:S02]  /*2d650*/  FSEL R185, R103, -INF , !P0 ;  /* 0xff80000067b97808 */ /* 0x000fe40004000000 */
[----:B------:R-:W-:Y:S02]  /*2d660*/  FSEL R183, R183, -INF , !P4 ;  /* 0xff800000b7b77808 */ /* 0x000fe40006000000 */
[C---:B------:R-:W-:Y:S02]  /*2d670*/  ISETP.GE.AND P4, PT, R177.reuse, R245, PT ;  /* 0x000000f5b100720c */ /* 0x040fe40003f86270 */
[-C--:B------:R-:W-:Y:S02]  /*2d680*/  ISETP.GE.AND P0, PT, R177, R244.reuse, PT ;  /* 0x000000f4b100720c */ /* 0x080fe40003f06270 */
[----:B------:R-:W-:Y:S02]  /*2d690*/  FSEL R126, R55, -INF , !P5 ;  /* 0xff800000377e7808 */ /* 0x000fe40006800000 */
        /* <DEDUP_REMOVED lines=9> */
[----:B------:R-:W-:Y:S01]  /*2d730*/  ISETP.GE.AND P6, PT, R52, R245, PT ;  /* 0x000000f53400720c */ /* 0x000fe20003fc6270 */
[----:B------:R-:W-:Y:S01]  /*2d740*/  IMAD.MOV.U32 R52, RZ, RZ, R2 ;  /* 0x000000ffff347224 */ /* 0x000fe200078e0002 */
[----:B------:R-:W-:Y:S02]  /*2d750*/  FMNMX3.FTZ R2, R0, R26, R25, !PT ;  /* 0x0000001a00027276 */ /* 0x000fe40007810019 */
[----:B------:R-:W-:Y:S02]  /*2d760*/  FMNMX3.FTZ R0, R167, R5, R8, !PT ;  /* 0x00000005a7007276 */ /* 0x000fe40007810008 */
        /* <DEDUP_REMOVED lines=8> */
[----:B------:R-:W-:Y:S02]  /*2d7f0*/  FSEL R175, R175, -INF , !P1 ;  /* 0xff800000afaf7808 */ /* 0x000fe40004800000 */
[----:B------:R-:W-:Y:S01]  /*2d800*/  ISETP.GE.AND P1, PT, R58, R245, PT ;  /* 0x000000f53a00720c */ /* 0x000fe20003f26270 */
[----:B------:R-:W-:Y:S01]  /*2d810*/  IMAD.MOV.U32 R58, RZ, RZ, R99 ;  /* 0x000000ffff3a7224 */ /* 0x000fe200078e0063 */
[----:B------:R-:W-:Y:S02]  /*2d820*/  FMNMX3.FTZ R0, R0, R128, R123, !PT ;  /* 0x0000008000007276 */ /* 0x000fe4000781007b */
        /* <DEDUP_REMOVED lines=25> */
[----:B------:R-:W-:Y:S02]  /*2d9c0*/  FSEL R176, R70, -INF , !P4 ;  /* 0xff80000046b07808 */ /* 0x000fe40006000000 */
[----:B------:R-:W-:Y:S02]  /*2d9d0*/  ISETP.GE.AND P4, PT, R50, R244, PT ;  /* 0x000000f43200720c */ /* 0x000fe40003f86270 */
[----:B------:R-:W-:Y:S02]  /*2d9e0*/  FMNMX3.FTZ R0, R0, R184, R183, !PT ;  /* 0x000000b800007276 */ /* 0x000fe400078100b7 */
[----:B------:R-:W-:Y:S02]  /*2d9f0*/  FMNMX3.FTZ R2, R2, R199, R198, !PT ;  /* 0x000000c702027276 */ /* 0x000fe400078100c6 */
[----:B------:R-:W-:Y:S02]  /*2da00*/  FSEL R174, R174, -INF , !P0 ;  /* 0xff800000aeae7808 */ /* 0x000fe40004000000 */
[----:B------:R-:W-:Y:S02]  /*2da10*/  ISETP.GE.AND P0, PT, R45, R244, PT ;  /* 0x000000f42d00720c */ /* 0x000fe40003f06270 */
[----:B------:R-:W-:Y:S02]  /*2da20*/  FSEL R131, R64, -INF , !P4 ;  /* 0xff80000040837808 */ /* 0x000fe40006000000 */
[----:B------:R-:W-:Y:S02]  /*2da30*/  FMNMX3.FTZ R2, R2, R197, R196, !PT ;  /* 0x000000c502027276 */ /* 0x000fe400078100c4 */
[----:B------:R-:W-:Y:S02]  /*2da40*/  FMNMX3.FTZ R0, R0, R182, R181, !PT ;  /* 0x000000b600007276 */ /* 0x000fe400078100b5 */
        /* <DEDUP_REMOVED lines=14> */
[----:B------:R-:W-:Y:S02]  /*2db30*/  FSEL R112, R97, -INF , !P1 ;  /* 0xff80000061707808 */ /* 0x000fe40004800000 */
[----:B------:R-:W-:Y:S02]  /*2db40*/  ISETP.GE.AND P4, PT, R42, R244, PT ;  /* 0x000000f42a00720c */ /* 0x000fe40003f86270 */
[-C--:B------:R-:W-:Y:S02]  /*2db50*/  ISETP.GE.AND P1, PT, R45, R245.reuse, PT ;  /* 0x000000f52d00720c */ /* 0x080fe40003f26270 */
[----:B------:R-:W-:Y:S02]  /*2db60*/  FSEL R125, R51, -INF , !P6 ;  /* 0xff800000337d7808 */ /* 0x000fe40007000000 */
[----:B------:R-:W-:Y:S02]  /*2db70*/  FMNMX3.FTZ R2, R2, R180, R179, !PT ;  /* 0x000000b402027276 */ /* 0x000fe400078100b3 */
[----:B------:R-:W-:Y:S02]  /*2db80*/  FMNMX3.FTZ R0, R0, R130, R126, !PT ;  /* 0x0000008200007276 */ /* 0x000fe4000781007e */
        /* <DEDUP_REMOVED lines=16> */
[----:B------:R-:W-:Y:S02]  /*2dc90*/  ISETP.GE.AND P0, PT, R39, R245, PT ;  /* 0x000000f52700720c */ /* 0x000fe40003f06270 */
[----:B------:R-:W-:Y:S02]  /*2dca0*/  FMNMX3.FTZ R0, R0, R111, R110, !PT ;  /* 0x0000006f00007276 */ /* 0x000fe4000781006e */
[----:B------:R-:W-:Y:S02]  /*2dcb0*/  FMNMX3.FTZ R2, R2, R172, R171, !PT ;  /* 0x000000ac02027276 */ /* 0x000fe400078100ab */
[-C--:B------:R-:W-:Y:S02]  /*2dcc0*/  ISETP.GE.AND P4, PT, R27, R244.reuse, PT ;  /* 0x000000f41b00720c */ /* 0x080fe40003f86270 */
[----:B------:R-:W-:Y:S02]  /*2dcd0*/  FSEL R96, R96, -INF , !P1 ;  /* 0xff80000060607808 */ /* 0x000fe40004800000 */
        /* <DEDUP_REMOVED lines=30> */
[----:B------:R-:W-:Y:S02]  /*2dec0*/  FSEL R85, R85, -INF , !P0 ;  /* 0xff80000055557808 */ /* 0x000fe40004000000 */
[-C--:B------:R-:W-:Y:S02]  /*2ded0*/  ISETP.GE.AND P0, PT, R15, R244.reuse, PT ;  /* 0x000000f40f00720c */ /* 0x080fe40003f06270 */
        /* <DEDUP_REMOVED lines=18> */
[----:B------:R-:W-:Y:S02]  /*2e000*/  ISETP.GE.AND P4, PT, R4, R244, PT ;  /* 0x000000f40400720c */ /* 0x000fe40003f86270 */
[-C--:B------:R-:W-:Y:S02]  /*2e010*/  ISETP.GE.AND P1, PT, R15, R245.reuse, PT ;  /* 0x000000f50f00720c */ /* 0x080fe40003f26270 */
[----:B------:R-:W-:Y:S02]  /*2e020*/  ISETP.GE.AND P6, PT, R14, R245, PT ;  /* 0x000000f50e00720c */ /* 0x000fe40003fc6270 */
[----:B------:R-:W-:Y:S02]  /*2e030*/  FSEL R77, R77, -INF , !P5 ;  /* 0xff8000004d4d7808 */ /* 0x000fe40006800000 */
[----:B------:R-:W-:Y:S02]  /*2e040*/  FMNMX3.FTZ R2, R2, R91, R90, !PT ;  /* 0x0000005b02027276 */ /* 0x000fe4000781005a */
[----:B------:R-:W-:Y:S02]  /*2e050*/  FSEL R76, R76, -INF , !P0 ;  /* 0xff8000004c4c7808 */ /* 0x000fe40004000000 */
[----:B------:R-:W-:Y:S02]  /*2e060*/  FMNMX3.FTZ R0, R0, R79, R78, !PT ;  /* 0x0000004f00007276 */ /* 0x000fe4000781004e */
[----:B------:R-:W-:Y:S02]  /*2e070*/  FSEL R71, R71, -INF , !P4 ;  /* 0xff80000047477808 */ /* 0x000fe40006000000 */
[----:B------:R-:W-:Y:S02]  /*2e080*/  FMNMX3.FTZ R2, R2, R89, R88, !PT ;  /* 0x0000005902027276 */ /* 0x000fe40007810058 */
        /* <DEDUP_REMOVED lines=16> */
[----:B------:R-:W-:Y:S01]  /*2e190*/  LEA R67, R67, UR6, 0x1 ;  /* 0x0000000643437c11 */ /* 0x000fe2000f8e08ff */
[----:B------:R-:W-:Y:S01]  /*2e1a0*/  IMAD.MOV.U32 R222, RZ, RZ, R120 ;  /* 0x000000ffffde7224 */ /* 0x000fe200078e0078 */
[----:B------:R-:W-:Y:S03]  /*2e1b0*/  LOP3.LUT P2, RZ, R251, 0x20000000, RZ, 0xc0, !PT ;  /* 0x20000000fbff7812 */ /* 0x000fe6000784c0ff */
[----:B------:R-:W4:Y:S01]  /*2e1c0*/  SHFL.BFLY PT, R12, R2, 0x2, 0x1f ;  /* 0x0c401f00020c7f89 */ /* 0x000f2200000e0000 */
[----:B------:R-:W-:Y:S01]  /*2e1d0*/  MOV R232, 0x1f0 ;  /* 0x000001f000e87802 */ /* 0x000fe20000000f00 */
[----:B------:R-:W-:Y:S02]  /*2e1e0*/  IMAD.IADD R66, R220, 0x1, R67 ;  /* 0x00000001dc427824 */ /* 0x000fe400078e0243 */
[----:B------:R-:W-:Y:S04]  /*2e1f0*/  VIADD R64, R67, 0xa040 ;  /* 0x0000a04043407836 */ /* 0x000fe80000000000 */
[----:B------:R-:W-:Y:S01]  /*2e200*/  LDSM.16.MT88.4 R20, [R66+0xa000] ;  /* 0x00a000004214783b */ /* 0x000fe20000004200 */
[----:B-1----:R-:W-:Y:S07]  /*2e210*/  FMNMX.FTZ R4, R0, R4, !PT ;  /* 0x0000000400047209 */ /* 0x002fee0007810000 */
[----:B------:R-:W1:Y:S01]  /*2e220*/  SHFL.BFLY PT, R0, R4, 0x1, 0x1f ;  /* 0x0c201f0004007f89 */ /* 0x000e6200000e0000 */
[----:B----4-:R-:W-:Y:S07]  /*2e230*/  FMNMX.FTZ R12, R2, R12, !PT ;  /* 0x0000000c020c7209 */ /* 0x010fee0007810000 */
[----:B------:R-:W4:Y:S01]  /*2e240*/  SHFL.BFLY PT, R2, R12, 0x1, 0x1f ;  /* 0x0c201f000c027f89 */ /* 0x000f2200000e0000 */
[----:B-1----:R-:W-:Y:S04]  /*2e250*/  FMNMX.FTZ R0, R4, R0, !PT ;  /* 0x0000000004007209 */ /* 0x002fe80007810000 */
[----:B------:R-:W-:Y:S01]  /*2e260*/  FSETP.NEU.FTZ.AND P0, PT, R0, -INF , PT ;  /* 0xff8000000000780b */ /* 0x000fe20003f1d000 */
[C---:B---3--:R-:W-:Y:S01]  /*2e270*/  FMUL.FTZ R70, R3.reuse, R0 ;  /* 0x0000000003467220 */ /* 0x048fe20000410000 */
[----:B----4-:R-:W-:Y:S02]  /*2e280*/  FMNMX.FTZ R2, R12, R2, !PT ;  /* 0x000000020c027209 */ /* 0x010fe40007810000 */
        /* <DEDUP_REMOVED lines=22> */
[-CC-:B------:R-:W-:Y:S01]  /*2e3f0*/  FFMA.FTZ R114, R48, R3.reuse, -R74.reuse ;  /* 0x0000000330727223 */ /* 0x180fe2000001084a */
[----:B------:R-:W-:Y:S06]  /*2e400*/  IMAD.MOV.U32 R166, RZ, RZ, R117 ;  /* 0x000000ffffa67224 */ /* 0x000fec00078e0075 */
[----:B------:R-:W-:Y:S01]  /*2e410*/  MUFU.EX2 R104, R104 ;  /* 0x0000006800687308 */ /* 0x000fe20000000800 */
[----:B------:R-:W-:Y:S01]  /*2e420*/  @P2 VIADD R64, R8, 0xffffffc0 ;  /* 0xffffffc008402836 */ /* 0x000fe20000000000 */
[----:B------:R-:W-:Y:S01]  /*2e430*/  LDSM.16.MT88.4 R48, [R67+0xa800] ;  /* 0x00a800004330783b */ /* 0x000fe20000004200 */
[-CC-:B------:R-:W-:Y:S07]  /*2e440*/  FFMA.FTZ R119, R25, R3.reuse, -R74.reuse ;  /* 0x0000000319777223 */ /* 0x180fee000001084a */
[----:B------:R-:W3:Y:S01]  /*2e450*/  MUFU.EX2 R106, R106 ;  /* 0x0000006a006a7308 */ /* 0x000ee20000000800 */
[-C--:B------:R-:W-:Y:S01]  /*2e460*/  FFMA.FTZ R117, R24, R3.reuse, -R74 ;  /* 0x0000000318757223 */ /* 0x080fe2000001084a */
[-CC-:B------:R-:W-:Y:S01]  /*2e470*/  FFMA.FTZ R120, R33, R3.reuse, -R70.reuse ;  /* 0x0000000321787223 */ /* 0x180fe20000010846 */
[-C--:B------:R-:W-:Y:S07]  /*2e480*/  FFMA.FTZ R183, R183, R3.reuse, -R70 ;  /* 0x00000003b7b77223 */ /* 0x080fee0000010846 */
[----:B------:R-:W-:Y:S01]  /*2e490*/  MUFU.EX2 R103, R103 ;  /* 0x0000006700677308 */ /* 0x000fe20000000800 */
[-C--:B------:R-:W-:Y:S01]  /*2e4a0*/  FFMA.FTZ R204, R204, R3.reuse, -R74 ;  /* 0x00000003cccc7223 */ /* 0x080fe2000001084a */
[----:B------:R-:W4:Y:S01]  /*2e4b0*/  LDSM.16.MT88.4 R28, [R64] ;  /* 0x00000000401c783b */ /* 0x000f220000004200 */
[-C--:B------:R-:W-:Y:S07]  /*2e4c0*/  FFMA.FTZ R200, R200, R3.reuse, -R70 ;  /* 0x00000003c8c87223 */ /* 0x080fee0000010846 */
[----:B------:R-:W2:Y:S01]  /*2e4d0*/  MUFU.EX2 R97, R97 ;  /* 0x0000006100617308 */ /* 0x000ea20000000800 */
[-C--:B------:R-:W-:Y:S01]  /*2e4e0*/  FFMA.FTZ R199, R199, R3.reuse, -R74 ;  /* 0x00000003c7c77223 */ /* 0x080fe2000001084a */
[-C--:B------:R-:W-:Y:S01]  /*2e4f0*/  FFMA.FTZ R193, R193, R3.reuse, -R70 ;  /* 0x00000003c1c17223 */ /* 0x080fe20000010846 */
[-C--:B------:R-:W-:Y:S07]  /*2e500*/  FFMA.FTZ R188, R188, R3.reuse, -R74 ;  /* 0x00000003bcbc7223 */ /* 0x080fee000001084a */
[----:B------:R-:W1:Y:S01]  /*2e510*/  MUFU.EX2 R102, R102 ;  /* 0x0000006600667308 */ /* 0x000e620000000800 */
[-C--:B------:R-:W-:Y:S01]  /*2e520*/  FFMA.FTZ R181, R181, R3.reuse, -R70 ;  /* 0x00000003b5b57223 */ /* 0x080fe20000010846 */
[----:B---3--:R-:W-:Y:S01]  /*2e530*/  F2FP.BF16.F32.PACK_AB R40, R106, R104 ;  /* 0x000000686a28723e */ /* 0x008fe200000010ff */
[-C--:B------:R-:W-:Y:S07]  /*2e540*/  FFMA.FTZ R180, R180, R3.reuse, -R74 ;  /* 0x00000003b4b47223 */ /* 0x080fee000001084a */
[----:B------:R-:W-:Y:S01]  /*2e550*/  MUFU.EX2 R105, R105 ;  /* 0x0000006900697308 */ /* 0x000fe20000000800 */
[-C--:B------:R-:W-:Y:S01]  /*2e560*/  FFMA.FTZ R175, R175, R3.reuse, -R70 ;  /* 0x00000003afaf7223 */ /* 0x080fe20000010846 */
[-C--:B------:R-:W-:Y:S01]  /*2e570*/  FFMA.FTZ R172, R172, R3.reuse, -R74 ;  /* 0x00000003acac7223 */ /* 0x080fe2000001084a */
[-C--:B------:R-:W-:Y:S07]  /*2e580*/  FFMA.FTZ R130, R130, R3.reuse, -R70 ;  /* 0x0000000382827223 */ /* 0x080fee0000010846 */
[----:B------:R-:W3:Y:S01]  /*2e590*/  MUFU.EX2 R101, R101 ;  /* 0x0000006500657308 */ /* 0x000ee20000000800 */
[--C-:B------:R-:W-:Y:S01]  /*2e5a0*/  FFMA.FTZ R118, R118, R3, -R74.reuse ;  /* 0x0000000376767223 */ /* 0x100fe2000001084a */
[----:B--2---:R-:W-:Y:S01]  /*2e5b0*/  F2FP.BF16.F32.PACK_AB R42, R97, R103 ;  /* 0x00000067612a723e */ /* 0x004fe200000010ff */
[-CC-:B------:R-:W-:Y:S07]  /*2e5c0*/  FFMA.FTZ R99, R99, R3.reuse, -R74.reuse ;  /* 0x0000000363637223 */ /* 0x180fee000001084a */
[----:B------:R-:W2:Y:S01]  /*2e5d0*/  MUFU.EX2 R39, R5 ;  /* 0x0000000500277308 */ /* 0x000ea20000000800 */
[----:B------:R-:W-:Y:S01]  /*2e5e0*/  FFMA.FTZ R96, R96, R3, -R74 ;  /* 0x0000000360607223 */ /* 0x000fe2000001084a */
[----:B-1----:R-:W-:Y:S01]  /*2e5f0*/  F2FP.BF16.F32.PACK_AB R41, R102, R107 ;  /* 0x0000006b6629723e */ /* 0x002fe200000010ff */
[-C--:B------:R-:W-:Y:S07]  /*2e600*/  FFMA.FTZ R93, R93, R3.reuse, -R70 ;  /* 0x000000035d5d7223 */ /* 0x080fee0000010846 */
[----:B------:R-:W1:Y:S01]  /*2e610*/  MUFU.EX2 R38, R4 ;  /* 0x0000000400267308 */ /* 0x000e620000000800 */
[-C--:B------:R-:W-:Y:S01]  /*2e620*/  FFMA.FTZ R91, R91, R3.reuse, -R74 ;  /* 0x000000035b5b7223 */ /* 0x080fe2000001084a */
[-C--:B------:R-:W-:Y:S01]  /*2e630*/  FFMA.FTZ R84, R84, R3.reuse, -R70 ;  /* 0x0000000354547223 */ /* 0x080fe20000010846 */
[-C--:B------:R-:W-:Y:S07]  /*2e640*/  FFMA.FTZ R83, R83, R3.reuse, -R74 ;  /* 0x0000000353537223 */ /* 0x080fee000001084a */
[----:B------:R-:W-:Y:S01]  /*2e650*/  MUFU.EX2 R119, R119 ;  /* 0x0000007700777308 */ /* 0x000fe20000000800 */
[----:B------:R-:W-:Y:S01]  /*2e660*/  FFMA.FTZ R76, R76, R3, -R70 ;  /* 0x000000034c4c7223 */ /* 0x000fe20000010846 */
[----:B---3--:R-:W-:Y:S01]  /*2e670*/  F2FP.BF16.F32.PACK_AB R43, R101, R105 ;  /* 0x00000069652b723e */ /* 0x008fe200000010ff */
[-CC-:B------:R-:W-:Y:S07]  /*2e680*/  FFMA.FTZ R75, R75, R3.reuse, -R74.reuse ;  /* 0x000000034b4b7223 */ /* 0x180fee000001084a */
[----:B------:R-:W-:Y:S01]  /*2e690*/  MUFU.EX2 R117, R117 ;  /* 0x0000007500757308 */ /* 0x000fe20000000800 */
[----:B------:R-:W-:Y:S01]  /*2e6a0*/  FFMA.FTZ R72, R72, R3, -R74 ;  /* 0x0000000348487223 */ /* 0x000fe2000001084a */
[C---:B--2---:R-:W-:Y:S01]  /*2e6b0*/  FMUL.FTZ R5, R39.reuse, R161 ;  /* 0x000000a127057220 */ /* 0x044fe20000410000 */
[C---:B------:R-:W-:Y:S01]  /*2e6c0*/  FMUL.FTZ R8, R39.reuse, R156 ;  /* 0x0000009c27087220 */ /* 0x040fe20000410000 */
[C---:B------:R-:W-:Y:S01]  /*2e6d0*/  FMUL.FTZ R9, R39.reuse, R157 ;  /* 0x0000009d27097220 */ /* 0x040fe20000410000 */
[----:B------:R-:W-:Y:S02]  /*2e6e0*/  IMAD.MOV.U32 R157, RZ, RZ, R65 ;  /* 0x000000ffff9d7224 */ /* 0x000fe400078e0041 */
[C---:B-1----:R-:W-:Y:S01]  /*2e6f0*/  FMUL.FTZ R6, R38.reuse, R162 ;  /* 0x000000a226067220 */ /* 0x042fe20000410000 */
[C---:B------:R-:W-:Y:S01]  /*2e700*/  FMUL.FTZ R4, R39.reuse, R160 ;  /* 0x000000a027047220 */ /* 0x040fe20000410000 */
[----:B------:R-:W-:Y:S01]  /*2e710*/  FMUL.FTZ R7, R38, R163 ;  /* 0x000000a326077220 */ /* 0x000fe20000410000 */
[----:B------:R-:W-:Y:S02]  /*2e720*/  IMAD.IADD R65, R220, 0x1, R64 ;  /* 0x00000001dc417824 */ /* 0x000fe400078e0240 */
[C---:B------:R-:W-:Y:S01]  /*2e730*/  FMUL.FTZ R10, R38.reuse, R158 ;  /* 0x0000009e260a7220 */ /* 0x040fe20000410000 */
[----:B------:R-:W-:Y:S02]  /*2e740*/  IMAD.MOV.U32 R162, RZ, RZ, R52 ;  /* 0x000000ffffa27224 */ /* 0x000fe400078e0034 */
[C---:B------:R-:W-:Y:S01]  /*2e750*/  FMUL.FTZ R27, R38.reuse, R143 ;  /* 0x0000008f261b7220 */ /* 0x040fe20000410000 */
[----:B------:R-:W-:Y:S01]  /*2e760*/  IMAD.MOV.U32 R161, RZ, RZ, R54 ;  /* 0x000000ffffa17224 */ /* 0x000fe200078e0036 */
[----:B------:R-:W1:Y:S01]  /*2e770*/  LDSM.16.MT88.4 R44, [R65] ;  /* 0x00000000412c783b */ /* 0x000e620000004200 */
[C---:B------:R-:W-:Y:S01]  /*2e780*/  HMMA.16816.F32.BF16 R4, R40.reuse, R12, R4 ;  /* 0x0000000c2804723c */ /* 0x040fe20000041804 */
[----:B------:R-:W-:Y:S04]  /*2e790*/  MUFU.EX2 R114, R114 ;  /* 0x0000007200727308 */ /* 0x000fe80000000800 */
[----:B------:R-:W-:Y:S01]  /*2e7a0*/  FMUL.FTZ R11, R38, R159 ;  /* 0x0000009f260b7220 */ /* 0x000fe20000410000 */
[----:B------:R-:W-:Y:S01]  /*2e7b0*/  IMAD.MOV.U32 R158, RZ, RZ, R58 ;  /* 0x000000ffff9e7224 */ /* 0x000fe200078e003a */
[----:B------:R-:W2:Y:S01]  /*2e7c0*/  LDSM.16.MT88.4 R52, [R66+0xa800] ;  /* 0x00a800004234783b */ /* 0x000ea20000004200 */
[--C-:B------:R-:W-:Y:S01]  /*2e7d0*/  FFMA.FTZ R143, R60, R3, -R70.reuse ;  /* 0x000000033c8f7223 */ /* 0x100fe20000010846 */
[C---:B------:R-:W-:Y:S01]  /*2e7e0*/  FMUL.FTZ R33, R39.reuse, R133 ;  /* 0x0000008527217220 */ /* 0x040fe20000410000 */
[----:B------:R-:W-:Y:S02]  /*2e7f0*/  IMAD.MOV.U32 R160, RZ, RZ, R17 ;  /* 0x000000ffffa07224 */ /* 0x000fe400078e0011 */
[C---:B------:R-:W-:Y:S01]  /*2e800*/  FMUL.FTZ R17, R39.reuse, R149 ;  /* 0x0000009527117220 */ /* 0x040fe20000410000 */
[C---:B------:R-:W-:Y:S01]  /*2e810*/  HMMA.16816.F32.BF16 R8, R40.reuse, R14, R8 ;  /* 0x0000000e2808723c */ /* 0x040fe20000041808 */
[----:B------:R-:W-:Y:S02]  /*2e820*/  MUFU.EX2 R120, R120 ;  /* 0x0000007800787308 */ /* 0x000fe40000000800 */
[C---:B------:R-:W-:Y:S01]  /*2e830*/  FMUL.FTZ R12, R39.reuse, R152 ;  /* 0x00000098270c7220 */ /* 0x040fe20000410000 */
[C---:B------:R-:W-:Y:S01]  /*2e840*/  FMUL.FTZ R13, R39.reuse, R153 ;  /* 0x00000099270d7220 */ /* 0x040fe20000410000 */
[C---:B------:R-:W-:Y:S01]  /*2e850*/  FMUL.FTZ R14, R38.reuse, R154 ;  /* 0x0000009a260e7220 */ /* 0x040fe20000410000 */
[----:B------:R-:W-:Y:S01]  /*2e860*/  FMUL.FTZ R15, R38, R155 ;  /* 0x0000009b260f7220 */ /* 0x000fe20000410000 */
[----:B------:R-:W3:Y:S01]  /*2e870*/  LDSM.16.MT88.4 R56, [R64+0x800] ;  /* 0x000800004038783b */ /* 0x000ee20000004200 */
[-C--:B------:R-:W-:Y:S01]  /*2e880*/  FFMA.FTZ R149, R214, R3.reuse, -R70 ;  /* 0x00000003d6957223 */ /* 0x080fe20000010846 */
[----:B------:R-:W-:Y:S02]  /*2e890*/  IMAD.MOV.U32 R152, RZ, RZ, R16 ;  /* 0x000000ffff987224 */ /* 0x000fe400078e0010 */
[----:B------:R-:W-:Y:S01]  /*2e8a0*/  FMUL.FTZ R16, R39, R148 ;  /* 0x0000009427107220 */ /* 0x000fe20000410000 */
[-C--:B------:R-:W-:Y:S01]  /*2e8b0*/  FFMA.FTZ R148, R167, R3.reuse, -R74 ;  /* 0x00000003a7947223 */ /* 0x080fe2000001084a */
[--C-:B------:R-:W-:Y:S01]  /*2e8c0*/  FFMA.FTZ R167, R191, R3, -R70.reuse ;  /* 0x00000003bfa77223 */ /* 0x100fe20000010846 */
[C---:B------:R-:W-:Y:S01]  /*2e8d0*/  HMMA.16816.F32.BF16 R12, R40.reuse, R20, R12 ;  /* 0x00000014280c723c */ /* 0x040fe2000004180c */
[----:B------:R-:W-:Y:S02]  /*2e8e0*/  MUFU.EX2 R149, R149 ;  /* 0x0000009500957308 */ /* 0x000fe40000000800 */
[C---:B------:R-:W-:Y:S01]  /*2e8f0*/  FMUL.FTZ R18, R38.reuse, R150 ;  /* 0x0000009626127220 */ /* 0x040fe20000410000 */
[----:B------:R-:W-:Y:S07]  /*2e900*/  FMUL.FTZ R19, R38, R151 ;  /* 0x0000009726137220 */ /* 0x000fee0000410000 */
[----:B------:R-:W-:Y:S01]  /*2e910*/  MUFU.EX2 R148, R148 ;  /* 0x0000009400947308 */ /* 0x000fe20000000800 */
[----:B------:R-:W-:Y:S01]  /*2e920*/  FMUL.FTZ R20, R39, R144 ;  /* 0x0000009027147220 */ /* 0x000fe20000410000 */
[----:B------:R-:W-:Y:S01]  /*2e930*/  FFMA.FTZ R144, R61, R3, -R70 ;  /* 0x000000033d907223 */ /* 0x000fe20000010846 */
[----:B------:R-:W-:Y:S01]  /*2e940*/  FMUL.FTZ R21, R39, R145 ;  /* 0x0000009127157220 */ /* 0x000fe20000410000 */
[-CC-:B------:R-:W-:Y:S01]  /*2e950*/  FFMA.FTZ R145, R221, R3.reuse, -R74.reuse ;  /* 0x00000003dd917223 */ /* 0x180fe2000001084a */
[----:B------:R-:W-:Y:S01]  /*2e960*/  FFMA.FTZ R150, R160, R3, -R74 ;  /* 0x00000003a0967223 */ /* 0x000fe2000001084a */
[C---:B------:R-:W-:Y:S01]  /*2e970*/  HMMA.16816.F32.BF16 R16, R40.reuse, R22, R16 ;  /* 0x000000162810723c */ /* 0x040fe20000041810 */
[----:B------:R-:W3:Y:S03]  /*2e980*/  LDL.LU R221, [R1+0x4] ;  /* 0x0000040001dd7983 */ /* 0x000ee60000300800 */
[----:B------:R-:W-:Y:S01]  /*2e990*/  MUFU.EX2 R144, R144 ;  /* 0x0000009000907308 */ /* 0x000fe20000000800 */
[C---:B------:R-:W-:Y:S01]  /*2e9a0*/  FMUL.FTZ R22, R38.reuse, R146 ;  /* 0x0000009226167220 */ /* 0x040fe20000410000 */
[----:B------:R-:W-:Y:S01]  /*2e9b0*/  FMUL.FTZ R23, R38, R147 ;  /* 0x0000009326177220 */ /* 0x000fe20000410000 */
[----:B------:R-:W-:Y:S01]  /*2e9c0*/  IMAD.MOV.U32 R153, RZ, RZ, R116 ;  /* 0x000000ffff997224 */ /* 0x000fe200078e0074 */
[----:B------:R-:W3:Y:S06]  /*2e9d0*/  LDL.LU R220, [R1] ;  /* 0x0000000001dc7983 */ /* 0x000eec0000300800 */
[----:B------:R-:W-:Y:S01]  /*2e9e0*/  MUFU.EX2 R150, R150 ;  /* 0x0000009600967308 */ /* 0x000fe20000000800 */
[-C--:B------:R-:W-:Y:S01]  /*2e9f0*/  FFMA.FTZ R151, R222, R3.reuse, -R70 ;  /* 0x00000003de977223 */ /* 0x080fe20000010846 */
[----:B------:R-:W-:Y:S01]  /*2ea00*/  FFMA.FTZ R116, R26, R3, -R74 ;  /* 0x000000031a747223 */ /* 0x000fe2000001084a */
[C---:B------:R-:W-:Y:S01]  /*2ea10*/  FMUL.FTZ R24, R39.reuse, R140 ;  /* 0x0000008c27187220 */ /* 0x040fe20000410000 */
[C---:B----4-:R-:W-:Y:S06]  /*2ea20*/  HMMA.16816.F32.BF16 R20, R40.reuse, R28, R20 ;  /* 0x0000001c2814723c */ /* 0x050fec0000041814 */
[----:B------:R-:W-:Y:S01]  /*2ea30*/  MUFU.EX2 R143, R143 ;  /* 0x0000008f008f7308 */ /* 0x000fe20000000800 */
[----:B------:R-:W-:Y:S01]  /*2ea40*/  FMUL.FTZ R25, R39, R141 ;  /* 0x0000008d27197220 */ /* 0x000fe20000410000 */
[----:B------:R-:W-:Y:S01]  /*2ea50*/  FMUL.FTZ R26, R38, R142 ;  /* 0x0000008e261a7220 */ /* 0x000fe20000410000 */
[----:B------:R-:W-:Y:S02]  /*2ea60*/  IMAD.MOV.U32 R156, RZ, RZ, R122 ;  /* 0x000000ffff9c7224 */ /* 0x000fe400078e007a */
[-CC-:B------:R-:W-:Y:S01]  /*2ea70*/  FFMA.FTZ R122, R32, R3.reuse, -R70.reuse ;  /* 0x00000003207a7223 */ /* 0x180fe20000010846 */
[----:B------:R-:W-:Y:S02]  /*2ea80*/  IMAD.MOV.U32 R159, RZ, RZ, R123 ;  /* 0x000000ffff9f7224 */ /* 0x000fe400078e007b */
[-CC-:B------:R-:W-:Y:S01]  /*2ea90*/  FFMA.FTZ R123, R35, R3.reuse, -R70.reuse ;  /* 0x00000003237b7223 */ /* 0x180fe20000010846 */
[----:B------:R-:W-:Y:S02]  /*2eaa0*/  IMAD.MOV.U32 R163, RZ, RZ, R121 ;  /* 0x000000ffffa37224 */ /* 0x000fe400078e0079 */
[----:B------:R-:W-:Y:S01]  /*2eab0*/  FFMA.FTZ R121, R34, R3, -R70 ;  /* 0x0000000322797223 */ /* 0x000fe20000010846 */
[C---:B------:R-:W-:Y:S01]  /*2eac0*/  HMMA.16816.F32.BF16 R24, R40.reuse, R30, R24 ;  /* 0x0000001e2818723c */ /* 0x040fe20000041818 */
[----:B------:R-:W4:Y:S02]  /*2ead0*/  MUFU.EX2 R116, R116 ;  /* 0x0000007400747308 */ /* 0x000f240000000800 */
[C---:B------:R-:W-:Y:S01]  /*2eae0*/  FMUL.FTZ R28, R39.reuse, R136 ;  /* 0x00000088271c7220 */ /* 0x040fe20000410000 */
[----:B------:R-:W-:Y:S01]  /*2eaf0*/  FMUL.FTZ R29, R39, R137 ;  /* 0x00000089271d7220 */ /* 0x000fe20000410000 */
[C---:B------:R-:W-:Y:S01]  /*2eb00*/  FMUL.FTZ R30, R38.reuse, R138 ;  /* 0x0000008a261e7220 */ /* 0x040fe20000410000 */
[----:B------:R-:W-:Y:S05]  /*2eb10*/  FMUL.FTZ R31, R38, R139 ;  /* 0x0000008b261f7220 */ /* 0x000fea0000410000 */
[----:B------:R-:W-:Y:S01]  /*2eb20*/  MUFU.EX2 R123, R123 ;  /* 0x0000007b007b7308 */ /* 0x000fe20000000800 */
[-CC-:B------:R-:W-:Y:S01]  /*2eb30*/  FFMA.FTZ R138, R63, R3.reuse, -R74.reuse ;  /* 0x000000033f8a7223 */ /* 0x180fe2000001084a */
[----:B------:R-:W-:Y:S01]  /*2eb40*/  FFMA.FTZ R137, R62, R3, -R74 ;  /* 0x000000033e897223 */ /* 0x000fe2000001084a */
[----:B------:R-:W-:Y:S07]  /*2eb50*/  FMUL.FTZ R32, R39, R132 ;  /* 0x0000008427207220 */ /* 0x000fee0000410000 */
[----:B------:R-:W2:Y:S01]  /*2eb60*/  MUFU.EX2 R121, R121 ;  /* 0x0000007900797308 */ /* 0x000ea20000000800 */
[----:B------:R-:W-:Y:S01]  /*2eb70*/  LDSM.16.MT88.4 R60, [R64+0x1800] ;  /* 0x00180000403c783b */ /* 0x000fe20000004200 */
[C---:B-1----:R-:W-:Y:S08]  /*2eb80*/  HMMA.16816.F32.BF16 R28, R40.reuse, R44, R28 ;  /* 0x0000002c281c723c */ /* 0x042ff0000004181c */
[----:B------:R-:W1:Y:S01]  /*2eb90*/  MUFU.EX2 R122, R122 ;  /* 0x0000007a007a7308 */ /* 0x000e620000000800 */
[C---:B------:R-:W-:Y:S01]  /*2eba0*/  FMUL.FTZ R34, R38.reuse, R134 ;  /* 0x0000008626227220 */ /* 0x040fe20000410000 */
[----:B------:R-:W-:Y:S01]  /*2ebb0*/  FMUL.FTZ R35, R38, R135 ;  /* 0x0000008726237220 */ /* 0x000fe20000410000 */
[-C--:B------:R-:W-:Y:S07]  /*2ebc0*/  FFMA.FTZ R132, R128, R3.reuse, -R70 ;  /* 0x0000000380847223 */ /* 0x080fee0000010846 */
[----:B------:R-:W-:Y:S01]  /*2ebd0*/  MUFU.EX2 R151, R151 ;  /* 0x0000009700977308 */ /* 0x000fe20000000800 */
[-C--:B------:R-:W-:Y:S01]  /*2ebe0*/  FFMA.FTZ R141, R156, R3.reuse, -R74 ;  /* 0x000000039c8d7223 */ /* 0x080fe2000001084a */
[-CC-:B------:R-:W-:Y:S01]  /*2ebf0*/  FFMA.FTZ R142, R162, R3.reuse, -R70.reuse ;  /* 0x00000003a28e7223 */ /* 0x180fe20000010846 */
[-C--:B------:R-:W-:Y:S07]  /*2ec00*/  FFMA.FTZ R156, R206, R3.reuse, -R70 ;  /* 0x00000003ce9c7223 */ /* 0x080fee0000010846 */
[----:B------:R-:W-:Y:S01]  /*2ec10*/  MUFU.EX2 R138, R138 ;  /* 0x0000008a008a7308 */ /* 0x000fe20000000800 */
[----:B------:R-:W-:Y:S01]  /*2ec20*/  HMMA.16816.F32.BF16 R32, R40, R46, R32 ;  /* 0x0000002e2820723c */ /* 0x000fe20000041820 */
[----:B------:R-:W3:Y:S02]  /*2ec30*/  LDSM.16.MT88.4 R44, [R65+0x800] ;  /* 0x00080000412c783b */ /* 0x000ee40000004200 */
[----:B----4-:R-:W-:Y:S01]  /*2ec40*/  F2FP.BF16.F32.PACK_AB R40, R119, R116 ;  /* 0x000000747728723e */ /* 0x010fe200000010ff */
[----:B------:R-:W-:Y:S01]  /*2ec50*/  FFMA.FTZ R136, R153, R3, -R74 ;  /* 0x0000000399887223 */ /* 0x000fe2000001084a */
[----:B------:R-:W-:Y:S01]  /*2ec60*/  F2FP.BF16.F32.PACK_AB R42, R114, R117 ;  /* 0x00000075722a723e */ /* 0x000fe200000010ff */
[--C-:B------:R-:W-:Y:S01]  /*2ec70*/  FFMA.FTZ R135, R159, R3, -R70.reuse ;  /* 0x000000039f877223 */ /* 0x100fe20000010846 */
[----:B--2---:R-:W-:Y:S01]  /*2ec80*/  F2FP.BF16.F32.PACK_AB R41, R121, R123 ;  /* 0x0000007b7929723e */ /* 0x004fe200000010ff */
[-CC-:B------:R-:W-:Y:S01]  /*2ec90*/  FFMA.FTZ R134, R158, R3.reuse, -R70.reuse ;  /* 0x000000039e867223 */ /* 0x180fe20000010846 */
[----:B-1----:R-:W-:Y:S01]  /*2eca0*/  F2FP.BF16.F32.PACK_AB R43, R122, R120 ;  /* 0x000000787a2b723e */ /* 0x002fe200000010ff */
[----:B------:R-:W-:Y:S01]  /*2ecb0*/  MUFU.EX2 R141, R141 ;  /* 0x0000008d008d7308 */ /* 0x000fe20000000800 */
[-CC-:B------:R-:W-:Y:S01]  /*2ecc0*/  FFMA.FTZ R133, R157, R3.reuse, -R70.reuse ;  /* 0x000000039d857223 */ /* 0x180fe20000010846 */
[-C--:B------:R-:W-:Y:S01]  /*2ecd0*/  FFMA.FTZ R157, R207, R3.reuse, -R70 ;  /* 0x00000003cf9d7223 */ /* 0x080fe20000010846 */
[-C--:B------:R-:W-:Y:S07]  /*2ece0*/  FFMA.FTZ R140, R163, R3.reuse, -R74 ;  /* 0x00000003a38c7223 */ /* 0x080fee000001084a */
        /* <DEDUP_REMOVED lines=24> */
[C---:B------:R-:W-:Y:S08]  /*2ee70*/  HMMA.16816.F32.BF16 R16, R40.reuse, R54, R16 ;  /* 0x000000362810723c */ /* 0x040ff00000041810 */
[----:B------:R2:W-:Y:S01]  /*2ee80*/  MUFU.EX2 R127, R53 ;  /* 0x00000035007f7308 */ /* 0x0005e20000000800 */
[-CC-:B------:R-:W-:Y:S01]  /*2ee90*/  FFMA.FTZ R166, R203, R3.reuse, -R74.reuse ;  /* 0x00000003cba67223 */ /* 0x180fe2000001084a */
[-C--:B------:R-:W-:Y:S01]  /*2eea0*/  FFMA.FTZ R162, R202, R3.reuse, -R74 ;  /* 0x00000003caa27223 */ /* 0x080fe2000001084a */
[-CC-:B------:R-:W-:Y:S07]  /*2eeb0*/  FFMA.FTZ R163, R201, R3.reuse, -R70.reuse ;  /* 0x00000003c9a37223 */ /* 0x180fee0000010846 */
[----:B------:R-:W-:Y:S01]  /*2eec0*/  MUFU.EX2 R152, R152 ;  /* 0x0000009800987308 */ /* 0x000fe20000000800 */
[-CC-:B------:R-:W-:Y:S01]  /*2eed0*/  FFMA.FTZ R68, R68, R3.reuse, -R70.reuse ;  /* 0x0000000344447223 */ /* 0x180fe20000010846 */
[C---:B---3--:R-:W-:Y:S08]  /*2eee0*/  HMMA.16816.F32.BF16 R20, R40.reuse, R56, R20 ;  /* 0x000000382814723c */ /* 0x048ff00000041814 */
[----:B------:R-:W-:Y:S01]  /*2eef0*/  MUFU.EX2 R155, R155 ;  /* 0x0000009b009b7308 */ /* 0x000fe20000000800 */
[----:B------:R-:W-:Y:S01]  /*2ef00*/  FFMA.FTZ R37, R37, R3, -R70 ;  /* 0x0000000325257223 */ /* 0x000fe20000010846 */
[C---:B------:R-:W-:Y:S01]  /*2ef10*/  ISETP.GT.AND P0, PT, R250.reuse, R223, PT ;  /* 0x000000dffa00720c */ /* 0x040fe20003f04270 */
[----:B------:R-:W-:Y:S07]  /*2ef20*/  VIADD R250, R250, 0xffffffff ;  /* 0xfffffffffafa7836 */ /* 0x000fee0000000000 */
[----:B------:R-:W-:Y:S01]  /*2ef30*/  MUFU.EX2 R154, R154 ;  /* 0x0000009a009a7308 */ /* 0x000fe20000000800 */
[C---:B------:R-:W-:Y:S01]  /*2ef40*/  HMMA.16816.F32.BF16 R24, R40.reuse, R58, R24 ;  /* 0x0000003a2818723c */ /* 0x040fe20000041818 */
[----:B------:R-:W-:Y:S08]  /*2ef50*/  LDSM.16.MT88.4 R56, [R64+0x1000] ;  /* 0x001000004038783b */ /* 0x000ff00000004200 */
[----:B------:R-:W3:Y:S01]  /*2ef60*/  MUFU.EX2 R136, R136 ;  /* 0x0000008800887308 */ /* 0x000ee20000000800 */
[----:B--2---:R-:W-:Y:S09]  /*2ef70*/  FFMA.FTZ R53, R129, R3, -R74 ;  /* 0x0000000381357223 */ /* 0x004ff2000001084a */
[----:B------:R-:W-:Y:S01]  /*2ef80*/  MUFU.EX2 R129, R52 ;  /* 0x0000003400817308 */ /* 0x000fe20000000800 */
[C---:B------:R-:W-:Y:S09]  /*2ef90*/  HMMA.16816.F32.BF16 R28, R40.reuse, R44, R28 ;  /* 0x0000002c281c723c */ /* 0x040ff2000004181c */
[----:B------:R-:W2:Y:S10]  /*2efa0*/  MUFU.EX2 R128, R53 ;  /* 0x0000003500807308 */ /* 0x000eb40000000800 */
[----:B------:R-:W-:Y:S01]  /*2efb0*/  MUFU.EX2 R132, R132 ;  /* 0x0000008400847308 */ /* 0x000fe20000000800 */
[----:B------:R-:W-:Y:S01]  /*2efc0*/  HMMA.16816.F32.BF16 R32, R40, R46, R32 ;  /* 0x0000002e2820723c */ /* 0x000fe20000041820 */
[----:B------:R-:W-:Y:S08]  /*2efd0*/  LDSM.16.MT88.4 R44, [R65+0x1000] ;  /* 0x00100000412c783b */ /* 0x000ff00000004200 */
[----:B------:R-:W4:Y:S01]  /*2efe0*/  MUFU.EX2 R135, R135 ;  /* 0x0000008700877308 */ /* 0x000f220000000800 */
[----:B---3--:R-:W-:Y:S09]  /*2eff0*/  F2FP.BF16.F32.PACK_AB R40, R127, R136 ;  /* 0x000000887f28723e */ /* 0x008ff200000010ff */
[----:B------:R-:W-:Y:S01]  /*2f000*/  MUFU.EX2 R134, R134 ;  /* 0x0000008600867308 */ /* 0x000fe20000000800 */
[----:B--2---:R-:W-:Y:S01]  /*2f010*/  F2FP.BF16.F32.PACK_AB R42, R128, R129 ;  /* 0x00000081802a723e */ /* 0x004fe200000010ff */
[----:B------:R-:W2:Y:S08]  /*2f020*/  LDSM.16.MT88.4 R52, [R66+0xb000] ;  /* 0x00b000004234783b */ /* 0x000eb00000004200 */
[----:B------:R-:W3:Y:S10]  /*2f030*/  MUFU.EX2 R133, R133 ;  /* 0x0000008500857308 */ /* 0x000ef40000000800 */
[----:B------:R-:W-:Y:S01]  /*2f040*/  MUFU.EX2 R146, R146 ;  /* 0x0000009200927308 */ /* 0x000fe20000000800 */
[----:B----4-:R-:W-:Y:S09]  /*2f050*/  F2FP.BF16.F32.PACK_AB R41, R135, R132 ;  /* 0x000000848729723e */ /* 0x010ff200000010ff */
[----:B------:R-:W4:Y:S10]  /*2f060*/  MUFU.EX2 R145, R145 ;  /* 0x0000009100917308 */ /* 0x000f340000000800 */
[----:B------:R-:W4:Y:S01]  /*2f070*/  MUFU.EX2 R160, R160 ;  /* 0x000000a000a07308 */ /* 0x000f220000000800 */
[----:B---3--:R-:W-:Y:S09]  /*2f080*/  F2FP.BF16.F32.PACK_AB R43, R133, R134 ;  /* 0x00000086852b723e */ /* 0x008ff200000010ff */
[----:B------:R-:W3:Y:S10]  /*2f090*/  MUFU.EX2 R158, R158 ;  /* 0x0000009e009e7308 */ /* 0x000ef40000000800 */
[----:B------:R-:W-:Y:S01]  /*2f0a0*/  MUFU.EX2 R161, R161 ;  /* 0x000000a100a17308 */ /* 0x000fe20000000800 */
[C---:B-1----:R-:W-:Y:S09]  /*2f0b0*/  HMMA.16816.F32.BF16 R4, R40.reuse, R48, R4 ;  /* 0x000000302804723c */ /* 0x042ff20000041804 */
[----:B------:R-:W-:Y:S10]  /*2f0c0*/  MUFU.EX2 R162, R162 ;  /* 0x000000a200a27308 */ /* 0x000ff40000000800 */
[----:B------:R-:W-:Y:S01]  /*2f0d0*/  MUFU.EX2 R163, R163 ;  /* 0x000000a300a37308 */ /* 0x000fe20000000800 */
[C---:B------:R-:W-:Y:S01]  /*2f0e0*/  HMMA.16816.F32.BF16 R8, R40.reuse, R50, R8 ;  /* 0x000000322808723c */ /* 0x040fe20000041808 */
[----:B------:R-:W1:Y:S08]  /*2f0f0*/  LDSM.16.MT88.4 R48, [R67+0xb800] ;  /* 0x00b800004330783b */ /* 0x000e700000004200 */
[----:B------:R-:W3:Y:S10]  /*2f100*/  MUFU.EX2 R159, R159 ;  /* 0x0000009f009f7308 */ /* 0x000ef40000000800 */
[----:B------:R-:W3:Y:S01]  /*2f110*/  MUFU.EX2 R153, R153 ;  /* 0x0000009900997308 */ /* 0x000ee20000000800 */
[C---:B--2---:R-:W-:Y:S09]  /*2f120*/  HMMA.16816.F32.BF16 R12, R40.reuse, R52, R12 ;  /* 0x00000034280c723c */ /* 0x044ff2000004180c */
[----:B------:R-:W2:Y:S10]  /*2f130*/  MUFU.EX2 R192, R204 ;  /* 0x000000cc00c07308 */ /* 0x000eb40000000800 */
[----:B------:R-:W2:Y:S01]  /*2f140*/  MUFU.EX2 R166, R166 ;  /* 0x000000a600a67308 */ /* 0x000ea20000000800 */
        /* <DEDUP_REMOVED lines=9> */
[----:B------:R-:W-:Y:S01]  /*2f1e0*/  MUFU.EX2 R76, R76 ;  /* 0x0000004c004c7308 */ /* 0x000fe20000000800 */
[C---:B------:R-:W-:Y:S08]  /*2f1f0*/  HMMA.16816.F32.BF16 R28, R40.reuse, R44, R28 ;  /* 0x0000002c281c723c */ /* 0x040ff0000004181c */
        /* <DEDUP_REMOVED lines=9> */
[C---:B----4-:R-:W-:Y:S08]  /*2f290*/  HMMA.16816.F32.BF16 R12, R40.reuse, R52, R12 ;  /* 0x00000034280c723c */ /* 0x050ff0000004180c */
[C---:B------:R-:W-:Y:S01]  /*2f2a0*/  HMMA.16816.F32.BF16 R16, R40.reuse, R54, R16 ;  /* 0x000000362810723c */ /* 0x040fe20000041810 */
[----:B------:R-:W4:Y:S07]  /*2f2b0*/  LDSM.16.MT88.4 R52, [R66+0xc000] ;  /* 0x00c000004234783b */ /* 0x000f2e0000004200 */
        /* <DEDUP_REMOVED lines=10> */
[C---:B-1----:R-:W-:Y:S03]  /*2f360*/  HMMA.16816.F32.BF16 R4, R40.reuse, R48, R4 ;  /* 0x000000302804723c */ /* 0x042fe60000041804 */
[----:B------:R-:W-:Y:S01]  /*2f370*/  FFMA.FTZ R104, R39, R221, R104 ;  /* 0x000000dd27687223 */ /* 0x000fe20000010068 */
[-CC-:B------:R-:W-:Y:S04]  /*2f380*/  FFMA.FTZ R39, R98, R3.reuse, -R74.reuse ;  /* 0x0000000362277223 */ /* 0x180fe8000001084a */
[C---:B------:R-:W-:Y:S01]  /*2f390*/  HMMA.16816.F32.BF16 R8, R40.reuse, R50, R8 ;  /* 0x000000322808723c */ /* 0x040fe20000041808 */
[----:B------:R-:W1:Y:S01]  /*2f3a0*/  LDSM.16.MT88.4 R48, [R67+0xc800] ;  /* 0x00c800004330783b */ /* 0x000e620000004200 */
[----:B------:R-:W-:Y:S01]  /*2f3b0*/  MUFU.EX2 R98, R99 ;  /* 0x0000006300627308 */ /* 0x000fe20000000800 */
[----:B------:R-:W-:Y:S01]  /*2f3c0*/  FFMA.FTZ R107, R38, R220, R107 ;  /* 0x000000dc266b7223 */ /* 0x000fe2000001006b */
[-C--:B------:R-:W-:Y:S01]  /*2f3d0*/  FFMA.FTZ R38, R100, R3.reuse, -R74 ;  /* 0x0000000364267223 */ /* 0x080fe2000001084a */
[----:B------:R-:W-:Y:S07]  /*2f3e0*/  FADD.FTZ R104, R106, R104 ;  /* 0x000000686a687221 */ /* 0x000fee0000010000 */
[----:B------:R-:W-:Y:S01]  /*2f3f0*/  MUFU.EX2 R39, R39 ;  /* 0x0000002700277308 */ /* 0x000fe20000000800 */
[----:B------:R-:W-:Y:S01]  /*2f400*/  FADD.FTZ R107, R102, R107 ;  /* 0x0000006b666b7221 */ /* 0x000fe20000010000 */
[C---:B----4-:R-:W-:Y:S08]  /*2f410*/  HMMA.16816.F32.BF16 R12, R40.reuse, R52, R12 ;  /* 0x00000034280c723c */ /* 0x050ff0000004180c */
[----:B------:R-:W-:Y:S01]  /*2f420*/  MUFU.EX2 R38, R38 ;  /* 0x0000002600267308 */ /* 0x000fe20000000800 */
        /* <DEDUP_REMOVED lines=8> */
[C---:B------:R-:W-:Y:S03]  /*2f4b0*/  HMMA.16816.F32.BF16 R20, R40.reuse, R56, R20 ;  /* 0x000000382814723c */ /* 0x040fe60000041814 */
[----:B------:R-:W-:Y:S01]  /*2f4c0*/  FFMA.FTZ R56, R194, R3, -R70 ;  /* 0x00000003c2387223 */ /* 0x000fe20000010846 */
[----:B------:R-:W-:Y:S01]  /*2f4d0*/  FADD.FTZ R105, R120, R105 ;  /* 0x0000006978697221 */ /* 0x000fe20000010000 */
[----:B------:R-:W2:Y:S01]  /*2f4e0*/  MUFU.EX2 R194, R200 ;  /* 0x000000c800c27308 */ /* 0x000ea20000000800 */
[----:B------:R-:W-:Y:S02]  /*2f4f0*/  FADD.FTZ R104, R116, R104 ;  /* 0x0000006874687221 */ /* 0x000fe40000010000 */
[C---:B------:R-:W-:Y:S07]  /*2f500*/  HMMA.16816.F32.BF16 R24, R40.reuse, R58, R24 ;  /* 0x0000003a2818723c */ /* 0x040fee0000041818 */
[----:B------:R1:W2:Y:S01]  /*2f510*/  MUFU.EX2 R191, R56 ;  /* 0x0000003800bf7308 */ /* 0x0002a20000000800 */
[----:B------:R-:W-:Y:S01]  /*2f520*/  FADD.FTZ R122, R122, R105 ;  /* 0x000000697a7a7221 */ /* 0x000fe20000010000 */
[----:B------:R-:W-:Y:S03]  /*2f530*/  FADD.FTZ R119, R119, R104 ;  /* 0x0000006877777221 */ /* 0x000fe60000010000 */
[----:B------:R-:W-:Y:S01]  /*2f540*/  FADD.FTZ R122, R132, R122 ;  /* 0x0000007a847a7221 */ /* 0x000fe20000010000 */
[C---:B---3--:R-:W-:Y:S03]  /*2f550*/  HMMA.16816.F32.BF16 R28, R40.reuse, R44, R28 ;  /* 0x0000002c281c723c */ /* 0x048fe6000004181c */
[----:B------:R-:W-:Y:S01]  /*2f560*/  FADD.FTZ R135, R135, R122 ;  /* 0x0000007a87877221 */ /* 0x000fe20000010000 */
[----:B------:R-:W-:Y:S01]  /*2f570*/  FADD.FTZ R119, R117, R119 ;  /* 0x0000007775777221 */ /* 0x000fe20000010000 */
[----:B-1----:R-:W-:Y:S03]  /*2f580*/  LDSM.16.MT88.4 R56, [R64+0x3000] ;  /* 0x003000004038783b */ /* 0x002fe60000004200 */
[----:B------:R-:W-:Y:S03]  /*2f590*/  HMMA.16816.F32.BF16 R32, R40, R46, R32 ;  /* 0x0000002e2820723c */ /* 0x000fe60000041820 */
[----:B------:R-:W-:Y:S01]  /*2f5a0*/  F2FP.BF16.F32.PACK_AB R41, R157, R160 ;  /* 0x000000a09d29723e */ /* 0x000fe200000010ff */
[----:B------:R-:W-:Y:S01]  /*2f5b0*/  FADD.FTZ R135, R134, R135 ;  /* 0x0000008786877221 */ /* 0x000fe20000010000 */
[----:B------:R-:W-:Y:S01]  /*2f5c0*/  F2FP.BF16.F32.PACK_AB R43, R158, R156 ;  /* 0x0000009c9e2b723e */ /* 0x000fe200000010ff */
[----:B------:R-:W-:Y:S01]  /*2f5d0*/  FADD.FTZ R119, R114, R119 ;  /* 0x0000007772777221 */ /* 0x000fe20000010000 */
[----:B------:R-:W-:Y:S01]  /*2f5e0*/  F2FP.BF16.F32.PACK_AB R40, R155, R159 ;  /* 0x0000009f9b28723e */ /* 0x000fe200000010ff */
        /* <DEDUP_REMOVED lines=24> */
[C---:B------:R-:W-:Y:S01]  /*2f770*/  HMMA.16816.F32.BF16 R20, R40.reuse, R60, R20 ;  /* 0x0000003c2814723c */ /* 0x040fe20000041814 */
[----:B------:R-:W-:Y:S02]  /*2f780*/  LDSM.16.MT88.4 R140, [R64+0x7800] ;  /* 0x00780000408c783b */ /* 0x000fe40000004200 */
[-CC-:B------:R-:W-:Y:S01]  /*2f790*/  FFMA.FTZ R61, R197, R3.reuse, -R74.reuse ;  /* 0x00000003c53d7223 */ /* 0x180fe2000001084a */
[----:B------:R-:W-:Y:S01]  /*2f7a0*/  FADD.FTZ R137, R150, R137 ;  /* 0x0000008996897221 */ /* 0x000fe20000010000 */
[-C--:B------:R-:W-:Y:S01]  /*2f7b0*/  FFMA.FTZ R60, R198, R3.reuse, -R74 ;  /* 0x00000003c63c7223 */ /* 0x080fe2000001084a */
[----:B------:R-:W-:Y:S01]  /*2f7c0*/  FADD.FTZ R152, R147, R152 ;  /* 0x0000009893987221 */ /* 0x000fe20000010000 */
[----:B------:R2:W-:Y:S01]  /*2f7d0*/  MUFU.EX2 R198, R199 ;  /* 0x000000c700c67308 */ /* 0x0005e20000000800 */
[C---:B------:R-:W-:Y:S03]  /*2f7e0*/  HMMA.16816.F32.BF16 R24, R40.reuse, R62, R24 ;  /* 0x0000003e2818723c */ /* 0x040fe60000041818 */
[----:B------:R-:W-:Y:S06]  /*2f7f0*/  FADD.FTZ R137, R148, R137 ;  /* 0x0000008994897221 */ /* 0x000fec0000010000 */
[----:B------:R3:W-:Y:S01]  /*2f800*/  MUFU.EX2 R197, R60 ;  /* 0x0000003c00c57308 */ /* 0x0007e20000000800 */
[----:B------:R-:W-:Y:S01]  /*2f810*/  LDSM.16.MT88.4 R148, [R66+0x11800] ;  /* 0x011800004294783b */ /* 0x000fe20000004200 */
[----:B------:R-:W-:Y:S01]  /*2f820*/  FADD.FTZ R160, R160, R152 ;  /* 0x00000098a0a07221 */ /* 0x000fe20000010000 */
[----:B------:R-:W-:Y:S01]  /*2f830*/  FADD.FTZ R137, R146, R137 ;  /* 0x0000008992897221 */ /* 0x000fe20000010000 */
[C---:B-1----:R-:W-:Y:S03]  /*2f840*/  HMMA.16816.F32.BF16 R28, R40.reuse, R44, R28 ;  /* 0x0000002c281c723c */ /* 0x042fe6000004181c */
[----:B------:R-:W-:Y:S01]  /*2f850*/  FADD.FTZ R160, R157, R160 ;  /* 0x000000a09da07221 */ /* 0x000fe20000010000 */
[----:B------:R-:W-:Y:S01]  /*2f860*/  FADD.FTZ R137, R145, R137 ;  /* 0x0000008991897221 */ /* 0x000fe20000010000 */
[-C--:B--2---:R-:W-:Y:S02]  /*2f870*/  FFMA.FTZ R199, R195, R3.reuse, -R70 ;  /* 0x00000003c3c77223 */ /* 0x084fe40000010846 */
[----:B------:R-:W-:Y:S01]  /*2f880*/  FADD.FTZ R160, R156, R160 ;  /* 0x000000a09ca07221 */ /* 0x000fe20000010000 */
[----:B------:R-:W-:Y:S01]  /*2f890*/  HMMA.16816.F32.BF16 R32, R40, R46, R32 ;  /* 0x0000002e2820723c */ /* 0x000fe20000041820 */
[----:B------:R-:W1:Y:S02]  /*2f8a0*/  LDSM.16.MT88.4 R44, [R65+0x3000] ;  /* 0x00300000412c783b */ /* 0x000e640000004200 */
[----:B------:R-:W-:Y:S01]  /*2f8b0*/  F2FP.BF16.F32.PACK_AB R40, R161, R192 ;  /* 0x000000c0a128723e */ /* 0x000fe200000010ff */
[----:B---3--:R-:W-:Y:S01]  /*2f8c0*/  FFMA.FTZ R60, R196, R3, -R74 ;  /* 0x00000003c43c7223 */ /* 0x008fe2000001084a */
[----:B------:R-:W-:Y:S01]  /*2f8d0*/  F2FP.BF16.F32.PACK_AB R42, R162, R166 ;  /* 0x000000a6a22a723e */ /* 0x000fe200000010ff */
[----:B------:R-:W-:Y:S01]  /*2f8e0*/  MUFU.EX2 R196, R61 ;  /* 0x0000003d00c47308 */ /* 0x000fe20000000800 */
[----:B------:R-:W-:Y:S01]  /*2f8f0*/  F2FP.BF16.F32.PACK_AB R41, R194, R163 ;  /* 0x000000a3c229723e */ /* 0x000fe200000010ff */
[----:B------:R-:W-:Y:S01]  /*2f900*/  FADD.FTZ R159, R159, R137 ;  /* 0x000000899f9f7221 */ /* 0x000fe20000010000 */
[----:B------:R-:W-:Y:S07]  /*2f910*/  F2FP.BF16.F32.PACK_AB R43, R167, R191 ;  /* 0x000000bfa72b723e */ /* 0x000fee00000010ff */
[----:B------:R2:W-:Y:S01]  /*2f920*/  MUFU.EX2 R195, R60 ;  /* 0x0000003c00c37308 */ /* 0x0005e20000000800 */
[----:B------:R-:W-:Y:S01]  /*2f930*/  FADD.FTZ R158, R158, R160 ;  /* 0x000000a09e9e7221 */ /* 0x000fe20000010000 */
[----:B------:R-:W-:Y:S08]  /*2f940*/  FADD.FTZ R159, R155, R159 ;  /* 0x0000009f9b9f7221 */ /* 0x000ff00000010000 */
[----:B------:R-:W3:Y:S01]  /*2f950*/  MUFU.EX2 R199, R199 ;  /* 0x000000c700c77308 */ /* 0x000ee20000000800 */
[----:B------:R-:W-:Y:S01]  /*2f960*/  FADD.FTZ R158, R163, R158 ;  /* 0x0000009ea39e7221 */ /* 0x000fe20000010000 */
[C---:B------:R-:W-:Y:S03]  /*2f970*/  HMMA.16816.F32.BF16 R4, R40.reuse, R48, R4 ;  /* 0x000000302804723c */ /* 0x040fe60000041804 */
        /* <DEDUP_REMOVED lines=9> */
[C---:B----4-:R-:W-:Y:S03]  /*2fa10*/  HMMA.16816.F32.BF16 R12, R40.reuse, R52, R12 ;  /* 0x00000034280c723c */ /* 0x050fe6000004180c */
[----:B------:R-:W-:Y:S01]  /*2fa20*/  FADD.FTZ R166, R166, R192 ;  /* 0x000000c0a6a67221 */ /* 0x000fe20000010000 */
[----:B------:R-:W-:Y:S02]  /*2fa30*/  FADD.FTZ R167, R167, R194 ;  /* 0x000000c2a7a77221 */ /* 0x000fe40000010000 */
[----:B--2---:R-:W-:Y:S01]  /*2fa40*/  LDSM.16.MT88.4 R60, [R64+0x3800] ;  /* 0x00380000403c783b */ /* 0x004fe20000004200 */
[----:B------:R-:W-:Y:S01]  /*2fa50*/  FADD.FTZ R166, R162, R166 ;  /* 0x000000a6a2a67221 */ /* 0x000fe20000010000 */
[C---:B------:R-:W-:Y:S03]  /*2fa60*/  HMMA.16816.F32.BF16 R16, R40.reuse, R54, R16 ;  /* 0x000000362810723c */ /* 0x040fe60000041810 */
[----:B---3--:R-:W-:Y:S01]  /*2fa70*/  FADD.FTZ R167, R199, R167 ;  /* 0x000000a7c7a77221 */ /* 0x008fe20000010000 */
[----:B------:R-:W-:Y:S02]  /*2fa80*/  FADD.FTZ R166, R198, R166 ;  /* 0x000000a6c6a67221 */ /* 0x000fe40000010000 */
[----:B------:R-:W2:Y:S01]  /*2fa90*/  LDSM.16.MT88.4 R52, [R66+0xd800] ;  /* 0x00d800004234783b */ /* 0x000ea20000004200 */
[----:B------:R-:W-:Y:S01]  /*2faa0*/  FADD.FTZ R167, R193, R167 ;  /* 0x000000a7c1a77221 */ /* 0x000fe20000010000 */
[C---:B------:R-:W-:Y:S03]  /*2fab0*/  HMMA.16816.F32.BF16 R20, R40.reuse, R56, R20 ;  /* 0x000000382814723c */ /* 0x040fe60000041814 */
[-CC-:B------:R-:W-:Y:S01]  /*2fac0*/  FFMA.FTZ R56, R190, R3.reuse, -R70.reuse ;  /* 0x00000003be387223 */ /* 0x180fe20000010846 */
[-C--:B------:R-:W-:Y:S01]  /*2fad0*/  FFMA.FTZ R190, R189, R3.reuse, -R70 ;  /* 0x00000003bdbe7223 */ /* 0x080fe20000010846 */
[----:B------:R-:W-:Y:S02]  /*2fae0*/  FADD.FTZ R166, R197, R166 ;  /* 0x000000a6c5a67221 */ /* 0x000fe40000010000 */
[----:B------:R3:W4:Y:S01]  /*2faf0*/  MUFU.EX2 R189, R56 ;  /* 0x0000003800bd7308 */ /* 0x0007220000000800 */
[C---:B------:R-:W-:Y:S09]  /*2fb00*/  HMMA.16816.F32.BF16 R24, R40.reuse, R58, R24 ;  /* 0x0000003a2818723c */ /* 0x040ff20000041818 */
[----:B------:R-:W2:Y:S01]  /*2fb10*/  MUFU.EX2 R190, R190 ;  /* 0x000000be00be7308 */ /* 0x000ea20000000800 */
[C---:B-1----:R-:W-:Y:S03]  /*2fb20*/  HMMA.16816.F32.BF16 R28, R40.reuse, R44, R28 ;  /* 0x0000002c281c723c */ /* 0x042fe6000004181c */
[----:B---3--:R-:W-:Y:S01]  /*2fb30*/  FFMA.FTZ R56, R182, R3, -R70 ;  /* 0x00000003b6387223 */ /* 0x008fe20000010846 */
[----:B----4-:R-:W-:Y:S05]  /*2fb40*/  FADD.FTZ R167, R189, R167 ;  /* 0x000000a7bda77221 */ /* 0x010fea0000010000 */
[----:B------:R-:W-:Y:S01]  /*2fb50*/  MUFU.EX2 R182, R183 ;  /* 0x000000b700b67308 */ /* 0x000fe20000000800 */
[----:B------:R-:W-:Y:S01]  /*2fb60*/  HMMA.16816.F32.BF16 R32, R40, R46, R32 ;  /* 0x0000002e2820723c */ /* 0x000fe20000041820 */
[----:B------:R-:W1:Y:S02]  /*2fb70*/  LDSM.16.MT88.4 R44, [R65+0x3800] ;  /* 0x00380000412c783b */ /* 0x000e640000004200 */
[----:B------:R-:W-:Y:S06]  /*2fb80*/  F2FP.BF16.F32.PACK_AB R40, R197, R198 ;  /* 0x000000c6c528723e */ /* 0x000fec00000010ff */
[----:B------:R3:W-:Y:S01]  /*2fb90*/  MUFU.EX2 R183, R56 ;  /* 0x0000003800b77308 */ /* 0x0007e20000000800 */
[----:B------:R-:W-:Y:S01]  /*2fba0*/  F2FP.BF16.F32.PACK_AB R42, R195, R196 ;  /* 0x000000c4c32a723e */ /* 0x000fe200000010ff */
[----:B--2---:R-:W-:Y:S01]  /*2fbb0*/  FADD.FTZ R167, R190, R167 ;  /* 0x000000a7bea77221 */ /* 0x004fe20000010000 */
[----:B------:R-:W-:Y:S01]  /*2fbc0*/  F2FP.BF16.F32.PACK_AB R41, R193, R199 ;  /* 0x000000c7c129723e */ /* 0x000fe200000010ff */
[----:B------:R-:W-:Y:S01]  /*2fbd0*/  FADD.FTZ R196, R196, R166 ;  /* 0x000000a6c4c47221 */ /* 0x000fe20000010000 */
[----:B------:R-:W-:Y:S01]  /*2fbe0*/  F2FP.BF16.F32.PACK_AB R43, R190, R189 ;  /* 0x000000bdbe2b723e */ /* 0x000fe200000010ff */
[----:B------:R-:W-:Y:S02]  /*2fbf0*/  IMAD.MOV.U32 R166, RZ, RZ, R2 ;  /* 0x000000ffffa67224 */ /* 0x000fe400078e0002 */
[----:B------:R-:W-:Y:S04]  /*2fc00*/  FADD.FTZ R196, R195, R196 ;  /* 0x000000c4c3c47221 */ /* 0x000fe80000010000 */
[C---:B------:R-:W-:Y:S01]  /*2fc10*/  HMMA.16816.F32.BF16 R4, R40.reuse, R48, R4 ;  /* 0x000000302804723c */ /* 0x040fe20000041804 */
[----:B---3--:R-:W-:Y:S07]  /*2fc20*/  LDSM.16.MT88.4 R56, [R64+0x4000] ;  /* 0x004000004038783b */ /* 0x008fee0000004200 */
[C---:B------:R-:W-:Y:S01]  /*2fc30*/  HMMA.16816.F32.BF16 R8, R40.reuse, R50, R8 ;  /* 0x000000322808723c */ /* 0x040fe20000041808 */
[----:B------:R-:W2:Y:S07]  /*2fc40*/  LDSM.16.MT88.4 R48, [R67+0xe000] ;  /* 0x00e000004330783b */ /* 0x000eae0000004200 */
[C---:B------:R-:W-:Y:S03]  /*2fc50*/  HMMA.16816.F32.BF16 R12, R40.reuse, R52, R12 ;  /* 0x00000034280c723c */ /* 0x040fe6000004180c */
[-CC-:B------:R-:W-:Y:S01]  /*2fc60*/  FFMA.FTZ R53, R187, R3.reuse, -R74.reuse ;  /* 0x00000003bb357223 */ /* 0x180fe2000001084a */
[-C--:B------:R-:W-:Y:S01]  /*2fc70*/  FFMA.FTZ R52, R186, R3.reuse, -R74 ;  /* 0x00000003ba347223 */ /* 0x080fe2000001084a */
[----:B------:R3:W4:Y:S03]  /*2fc80*/  MUFU.EX2 R187, R188 ;  /* 0x000000bc00bb7308 */ /* 0x0007260000000800 */
[C---:B------:R-:W-:Y:S07]  /*2fc90*/  HMMA.16816.F32.BF16 R16, R40.reuse, R54, R16 ;  /* 0x000000362810723c */ /* 0x040fee0000041810 */
[----:B------:R1:W2:Y:S01]  /*2fca0*/  MUFU.EX2 R186, R53 ;  /* 0x0000003500ba7308 */ /* 0x0002a20000000800 */
[C---:B------:R-:W-:Y:S03]  /*2fcb0*/  HMMA.16816.F32.BF16 R20, R40.reuse, R60, R20 ;  /* 0x0000003c2814723c */ /* 0x040fe60000041814 */
[-C--:B---3--:R-:W-:Y:S01]  /*2fcc0*/  FFMA.FTZ R188, R184, R3.reuse, -R70 ;  /* 0x00000003b8bc7223 */ /* 0x088fe20000010846 */
[-CC-:B------:R-:W-:Y:S01]  /*2fcd0*/  FFMA.FTZ R61, R178, R3.reuse, -R74.reuse ;  /* 0x00000003b23d7223 */ /* 0x180fe2000001084a */
[-C--:B------:R-:W-:Y:S01]  /*2fce0*/  FFMA.FTZ R60, R179, R3.reuse, -R74 ;  /* 0x00000003b33c7223 */ /* 0x080fe2000001084a */
[----:B----4-:R-:W-:Y:S01]  /*2fcf0*/  FADD.FTZ R196, R187, R196 ;  /* 0x000000c4bbc47221 */ /* 0x010fe20000010000 */
[----:B-1----:R-:W-:Y:S01]  /*2fd00*/  FFMA.FTZ R53, R185, R3, -R74 ;  /* 0x00000003b9357223 */ /* 0x002fe2000001084a */
[C---:B------:R-:W-:Y:S01]  /*2fd10*/  HMMA.16816.F32.BF16 R24, R40.reuse, R62, R24 ;  /* 0x0000003e2818723c */ /* 0x040fe20000041818 */
[----:B------:R-:W-:Y:S10]  /*2fd20*/  MUFU.EX2 R185, R52 ;  /* 0x0000003400b97308 */ /* 0x000ff40000000800 */
[----:B------:R-:W1:Y:S01]  /*2fd30*/  MUFU.EX2 R184, R53 ;  /* 0x0000003500b87308 */ /* 0x000e620000000800 */
[C---:B------:R-:W-:Y:S09]  /*2fd40*/  HMMA.16816.F32.BF16 R28, R40.reuse, R44, R28 ;  /* 0x0000002c281c723c */ /* 0x040ff2000004181c */
[----:B------:R-:W3:Y:S10]  /*2fd50*/  MUFU.EX2 R188, R188 ;  /* 0x000000bc00bc7308 */ /* 0x000ef40000000800 */
[----:B------:R4:W-:Y:S01]  /*2fd60*/  MUFU.EX2 R178, R60 ;  /* 0x0000003c00b27308 */ /* 0x0009e20000000800 */
[----:B------:R-:W-:Y:S01]  /*2fd70*/  HMMA.16816.F32.BF16 R32, R40, R46, R32 ;  /* 0x0000002e2820723c */ /* 0x000fe20000041820 */
[----:B------:R-:W-:Y:S08]  /*2fd80*/  LDSM.16.MT88.4 R44, [R65+0x4000] ;  /* 0x00400000412c783b */ /* 0x000ff00000004200 */
[----:B------:R4:W4:Y:S01]  /*2fd90*/  MUFU.EX2 R179, R180 ;  /* 0x000000b400b37308 */ /* 0x0009220000000800 */
[C---:B--2---:R-:W-:Y:S01]  /*2fda0*/  F2FP.BF16.F32.PACK_AB R40, R186.reuse, R187 ;  /* 0x000000bbba28723e */ /* 0x044fe200000010ff */
[----:B------:R-:W-:Y:S01]  /*2fdb0*/  FADD.FTZ R186, R186, R196 ;  /* 0x000000c4baba7221 */ /* 0x000fe20000010000 */
[----:B-1----:R-:W-:Y:S02]  /*2fdc0*/  F2FP.BF16.F32.PACK_AB R42, R184, R185 ;  /* 0x000000b9b82a723e */ /* 0x002fe400000010ff */
[----:B---3--:R-:W-:Y:S01]  /*2fdd0*/  F2FP.BF16.F32.PACK_AB R41, R182, R188 ;  /* 0x000000bcb629723e */ /* 0x008fe200000010ff */
[----:B------:R-:W-:Y:S01]  /*2fde0*/  FADD.FTZ R186, R185, R186 ;  /* 0x000000bab9ba7221 */ /* 0x000fe20000010000 */
[----:B------:R-:W1:Y:S01]  /*2fdf0*/  LDSM.16.MT88.4 R52, [R66+0xe000] ;  /* 0x00e000004234783b */ /* 0x000e620000004200 */
[----:B------:R-:W-:Y:S01]  /*2fe00*/  F2FP.BF16.F32.PACK_AB R43, R181, R183 ;  /* 0x000000b7b52b723e */ /* 0x000fe200000010ff */
[-C--:B----4-:R-:W-:Y:S01]  /*2fe10*/  FFMA.FTZ R60, R177, R3.reuse, -R74 ;  /* 0x00000003b13c7223 */ /* 0x090fe2000001084a */
[----:B------:R-:W-:Y:S01]  /*2fe20*/  FADD.FTZ R186, R184, R186 ;  /* 0x000000bab8ba7221 */ /* 0x000fe20000010000 */
[----:B------:R-:W-:Y:S01]  /*2fe30*/  MUFU.EX2 R177, R61 ;  /* 0x0000003d00b17308 */ /* 0x000fe20000000800 */
[----:B------:R-:W-:Y:S01]  /*2fe40*/  FADD.FTZ R188, R188, R167 ;  /* 0x000000a7bcbc7221 */ /* 0x000fe20000010000 */
[----:B------:R-:W-:Y:S02]  /*2fe50*/  IMAD.MOV.U32 R167, RZ, RZ, R0 ;  /* 0x000000ffffa77224 */ /* 0x000fe400078e0000 */
[-C--:B------:R-:W-:Y:S01]  /*2fe60*/  FFMA.FTZ R180, R176, R3.reuse, -R70 ;  /* 0x00000003b0b47223 */ /* 0x080fe20000010846 */
[C---:B------:R-:W-:Y:S05]  /*2fe70*/  HMMA.16816.F32.BF16 R4, R40.reuse, R48, R4 ;  /* 0x000000302804723c */ /* 0x040fea0000041804 */
[----:B------:R2:W3:Y:S01]  /*2fe80*/  MUFU.EX2 R176, R60 ;  /* 0x0000003c00b07308 */ /* 0x0004e20000000800 */
[----:B------:R-:W-:Y:S09]  /*2fe90*/  FADD.FTZ R188, R182, R188 ;  /* 0x000000bcb6bc7221 */ /* 0x000ff20000010000 */
[----:B------:R-:W-:Y:S01]  /*2fea0*/  MUFU.EX2 R180, R180 ;  /* 0x000000b400b47308 */ /* 0x000fe20000000800 */
[----:B------:R-:W-:Y:S01]  /*2feb0*/  FADD.FTZ R183, R183, R188 ;  /* 0x000000bcb7b77221 */ /* 0x000fe20000010000 */
[C---:B------:R-:W-:Y:S01]  /*2fec0*/  HMMA.16816.F32.BF16 R8, R40.reuse, R50, R8 ;  /* 0x000000322808723c */ /* 0x040fe20000041808 */
[----:B------:R-:W4:Y:S02]  /*2fed0*/  LDSM.16.MT88.4 R48, [R67+0xe800] ;  /* 0x00e800004330783b */ /* 0x000f240000004200 */
[----:B------:R-:W-:Y:S06]  /*2fee0*/  FADD.FTZ R183, R181, R183 ;  /* 0x000000b7b5b77221 */ /* 0x000fec0000010000 */
[----:B--2---:R-:W-:Y:S01]  /*2fef0*/  LDSM.16.MT88.4 R60, [R64+0x4800] ;  /* 0x00480000403c783b */ /* 0x004fe20000004200 */
[C---:B-1----:R-:W-:Y:S08]  /*2ff00*/  HMMA.16816.F32.BF16 R12, R40.reuse, R52, R12 ;  /* 0x00000034280c723c */ /* 0x042ff0000004180c */
[C---:B------:R-:W-:Y:S01]  /*2ff10*/  HMMA.16816.F32.BF16 R16, R40.reuse, R54, R16 ;  /* 0x000000362810723c */ /* 0x040fe20000041810 */
[----:B------:R-:W1:Y:S07]  /*2ff20*/  LDSM.16.MT88.4 R52, [R66+0xe800] ;  /* 0x00e800004234783b */ /* 0x000e6e0000004200 */
[C---:B------:R-:W-:Y:S03]  /*2ff30*/  HMMA.16816.F32.BF16 R20, R40.reuse, R56, R20 ;  /* 0x000000382814723c */ /* 0x040fe60000041814 */
[-CC-:B------:R-:W-:Y:S02]  /*2ff40*/  FFMA.FTZ R56, R174, R3.reuse, -R70.reuse ;  /* 0x00000003ae387223 */ /* 0x180fe40000010846 */
[----:B------:R2:W4:Y:S03]  /*2ff50*/  MUFU.EX2 R174, R175 ;  /* 0x000000af00ae7308 */ /* 0x0005260000000800 */
[C---:B------:R-:W-:Y:S08]  /*2ff60*/  HMMA.16816.F32.BF16 R24, R40.reuse, R58, R24 ;  /* 0x0000003a2818723c */ /* 0x040ff00000041818 */
[C---:B------:R-:W-:Y:S03]  /*2ff70*/  HMMA.16816.F32.BF16 R28, R40.reuse, R44, R28 ;  /* 0x0000002c281c723c */ /* 0x040fe6000004181c */
[----:B--2---:R-:W-:Y:S02]  /*2ff80*/  FFMA.FTZ R175, R173, R3, -R70 ;  /* 0x00000003adaf7223 */ /* 0x004fe40000010846 */
[----:B------:R2:W-:Y:S03]  /*2ff90*/  MUFU.EX2 R173, R56 ;  /* 0x0000003800ad7308 */ /* 0x0005e60000000800 */
[----:B------:R-:W-:Y:S07]  /*2ffa0*/  HMMA.16816.F32.BF16 R32, R40, R46, R32 ;  /* 0x0000002e2820723c */ /* 0x000fee0000041820 */
[----:B------:R-:W1:Y:S01]  /*2ffb0*/  MUFU.EX2 R175, R175 ;  /* 0x000000af00af7308 */ /* 0x000e620000000800 */
[----:B------:R-:W1:Y:S01]  /*2ffc0*/  LDSM.16.MT88.4 R44, [R65+0x4800] ;  /* 0x00480000412c783b */ /* 0x000e620000004200 */
[----:B------:R-:W-:Y:S01]  /*2ffd0*/  F2FP.BF16.F32.PACK_AB R40, R178, R179 ;  /* 0x000000b3b228723e */ /* 0x000fe200000010ff */
[----:B------:R-:W-:Y:S01]  /*2ffe0*/  FADD.FTZ R179, R179, R186 ;  /* 0x000000bab3b37221 */ /* 0x000fe20000010000 */
[----:B---3--:R-:W-:Y:S02]  /*2fff0*/  F2FP.BF16.F32.PACK_AB R42, R176, R177 ;  /* 0x000000b1b02a723e */ /* 0x008fe400000010ff */
[----:B----4-:R-:W-:Y:S01]  /*30000*/  F2FP.BF16.F32.PACK_AB R41, R174, R180 ;  /* 0x000000b4ae29723e */ /* 0x010fe200000010ff */
[----:B------:R-:W-:Y:S01]  /*30010*/  FADD.FTZ R180, R180, R183 ;  /* 0x000000b7b4b47221 */ /* 0x000fe20000010000 */
[----:B------:R-:W-:Y:S01]  /*30020*/  FADD.FTZ R179, R178, R179 ;  /* 0x000000b3b2b37221 */ /* 0x000fe20000010000 */
[----:B--2---:R-:W-:Y:S02]  /*30030*/  FFMA.FTZ R56, R126, R3, -R70 ;  /* 0x000000037e387223 */ /* 0x004fe40000010846 */
[----:B------:R-:W-:Y:S01]  /*30040*/  FADD.FTZ R180, R174, R180 ;  /* 0x000000b4aeb47221 */ /* 0x000fe20000010000 */
[----:B------:R-:W2:Y:S01]  /*30050*/  MUFU.EX2 R126, R130 ;  /* 0x00000082007e7308 */ /* 0x000ea20000000800 */
[----:B------:R-:W-:Y:S01]  /*30060*/  FADD.FTZ R177, R177, R179 ;  /* 0x000000b3b1b17221 */ /* 0x000fe20000010000 */
[----:B-1----:R-:W-:Y:S01]  /*30070*/  F2FP.BF16.F32.PACK_AB R43, R175, R173 ;  /* 0x000000adaf2b723e */ /* 0x002fe200000010ff */
[----:B------:R-:W-:Y:S02]  /*30080*/  FADD.FTZ R173, R173, R180 ;  /* 0x000000b4adad7221 */ /* 0x000fe40000010000 */
[----:B------:R-:W-:Y:S02]  /*30090*/  FADD.FTZ R177, R176, R177 ;  /* 0x000000b1b0b17221 */ /* 0x000fe40000010000 */
[----:B------:R-:W-:Y:S02]  /*300a0*/  FADD.FTZ R173, R175, R173 ;  /* 0x000000adafad7221 */ /* 0x000fe40000010000 */
[C---:B------:R-:W-:Y:S03]  /*300b0*/  HMMA.16816.F32.BF16 R4, R40.reuse, R48, R4 ;  /* 0x000000302804723c */ /* 0x040fe60000041804 */
[----:B--2---:R-:W-:Y:S05]  /*300c0*/  FADD.FTZ R173, R126, R173 ;  /* 0x000000ad7ead7221 */ /* 0x004fea0000010000 */
[C---:B------:R-:W-:Y:S01]  /*300d0*/  HMMA.16816.F32.BF16 R8, R40.reuse, R50, R8 ;  /* 0x000000322808723c */ /* 0x040fe20000041808 */
[----:B------:R-:W1:Y:S07]  /*300e0*/  LDSM.16.MT88.4 R48, [R67+0xf000] ;  /* 0x00f000004330783b */ /* 0x000e6e0000004200 */
[C---:B------:R-:W-:Y:S03]  /*300f0*/  HMMA.16816.F32.BF16 R12, R40.reuse, R52, R12 ;  /* 0x00000034280c723c */ /* 0x040fe6000004180c */
[-CC-:B------:R-:W-:Y:S01]  /*30100*/  FFMA.FTZ R53, R171, R3.reuse, -R74.reuse ;  /* 0x00000003ab357223 */ /* 0x180fe2000001084a */
[-CC-:B------:R-:W-:Y:S01]  /*30110*/  FFMA.FTZ R52, R170, R3.reuse, -R74.reuse ;  /* 0x00000003aa347223 */ /* 0x180fe2000001084a */
[----:B------:R-:W2:Y:S03]  /*30120*/  MUFU.EX2 R171, R172 ;  /* 0x000000ac00ab7308 */ /* 0x000ea60000000800 */
[C---:B------:R-:W-:Y:S07]  /*30130*/  HMMA.16816.F32.BF16 R16, R40.reuse, R54, R16 ;  /* 0x000000362810723c */ /* 0x040fee0000041810 */
[----:B------:R-:W3:Y:S01]  /*30140*/  MUFU.EX2 R170, R53 ;  /* 0x0000003500aa7308 */ /* 0x000ee20000000800 */
[C---:B------:R-:W-:Y:S09]  /*30150*/  HMMA.16816.F32.BF16 R20, R40.reuse, R60, R20 ;  /* 0x0000003c2814723c */ /* 0x040ff20000041814 */
[----:B------:R4:W1:Y:S01]  /*30160*/  MUFU.EX2 R61, R52 ;  /* 0x00000034003d7308 */ /* 0x0008620000000800 */
[-C--:B------:R-:W-:Y:S01]  /*30170*/  FFMA.FTZ R60, R131, R3.reuse, -R74 ;  /* 0x00000003833c7223 */ /* 0x080fe2000001084a */
[----:B--2---:R-:W-:Y:S01]  /*30180*/  FADD.FTZ R177, R171, R177 ;  /* 0x000000b1abb17221 */ /* 0x004fe20000010000 */
[C---:B------:R-:W-:Y:S07]  /*30190*/  HMMA.16816.F32.BF16 R24, R40.reuse, R62, R24 ;  /* 0x0000003e2818723c */ /* 0x040fee0000041818 */
[----:B------:R-:W2:Y:S01]  /*301a0*/  MUFU.EX2 R60, R60 ;  /* 0x0000003c003c7308 */ /* 0x000ea20000000800 */
[-CC-:B------:R-:W-:Y:S01]  /*301b0*/  FFMA.FTZ R63, R125, R3.reuse, -R70.reuse ;  /* 0x000000037d3f7223 */ /* 0x180fe20000010846 */
[----:B------:R-:W-:Y:S08]  /*301c0*/  FFMA.FTZ R62, R124, R3, -R70 ;  /* 0x000000037c3e7223 */ /* 0x000ff00000010846 */
[----:B------:R-:W2:Y:S01]  /*301d0*/  MUFU.EX2 R125, R56 ;  /* 0x00000038007d7308 */ /* 0x000ea20000000800 */
[----:B---3--:R-:W-:Y:S01]  /*301e0*/  FADD.FTZ R177, R170, R177 ;  /* 0x000000b1aab17221 */ /* 0x008fe20000010000 */
[----:B----4-:R-:W3:Y:S01]  /*301f0*/  LDSM.16.MT88.4 R52, [R66+0xf000] ;  /* 0x00f000004234783b */ /* 0x010ee20000004200 */
[C---:B------:R-:W-:Y:S07]  /*30200*/  HMMA.16816.F32.BF16 R28, R40.reuse, R44, R28 ;  /* 0x0000002c281c723c */ /* 0x040fee000004181c */
[----:B------:R-:W4:Y:S01]  /*30210*/  MUFU.EX2 R63, R63 ;  /* 0x0000003f003f7308 */ /* 0x000f220000000800 */
[----:B-1----:R-:W-:Y:S09]  /*30220*/  FADD.FTZ R177, R61, R177 ;  /* 0x000000b13db17221 */ /* 0x002ff20000010000 */
[----:B------:R-:W1:Y:S01]  /*30230*/  MUFU.EX2 R62, R62 ;  /* 0x0000003e003e7308 */ /* 0x000e620000000800 */
[----:B--2---:R-:W-:Y:S01]  /*30240*/  FADD.FTZ R177, R60, R177 ;  /* 0x000000b13cb17221 */ /* 0x004fe20000010000 */
[----:B------:R-:W-:Y:S01]  /*30250*/  HMMA.16816.F32.BF16 R32, R40, R46, R32 ;  /* 0x0000002e2820723c */ /* 0x000fe20000041820 */
[----:B------:R-:W-:Y:S02]  /*30260*/  LDSM.16.MT88.4 R44, [R65+0x5000] ;  /* 0x00500000412c783b */ /* 0x000fe40000004200 */
[----:B------:R-:W-:Y:S01]  /*30270*/  F2FP.BF16.F32.PACK_AB R40, R170, R171 ;  /* 0x000000abaa28723e */ /* 0x000fe200000010ff */
[C---:B------:R-:W-:Y:S01]  /*30280*/  FADD.FTZ R173, R125.reuse, R173 ;  /* 0x000000ad7dad7221 */ /* 0x040fe20000010000 */
[----:B------:R-:W-:Y:S02]  /*30290*/  F2FP.BF16.F32.PACK_AB R42, R60, R61 ;  /* 0x0000003d3c2a723e */ /* 0x000fe400000010ff */
[----:B------:R-:W-:Y:S01]  /*302a0*/  F2FP.BF16.F32.PACK_AB R41, R125, R126 ;  /* 0x0000007e7d29723e */ /* 0x000fe200000010ff */
[----:B----4-:R-:W-:Y:S01]  /*302b0*/  FADD.FTZ R173, R63, R173 ;  /* 0x000000ad3fad7221 */ /* 0x010fe20000010000 */
[----:B------:R-:W2:Y:S01]  /*302c0*/  LDSM.16.MT88.4 R56, [R64+0x5000] ;  /* 0x005000004038783b */ /* 0x000ea20000004200 */
[C---:B-1----:R-:W-:Y:S02]  /*302d0*/  F2FP.BF16.F32.PACK_AB R43, R62.reuse, R63 ;  /* 0x0000003f3e2b723e */ /* 0x042fe400000010ff */
[----:B------:R-:W-:Y:S05]  /*302e0*/  FADD.FTZ R62, R62, R173 ;  /* 0x000000ad3e3e7221 */ /* 0x000fea0000010000 */
[C---:B------:R-:W-:Y:S08]  /*302f0*/  HMMA.16816.F32.BF16 R4, R40.reuse, R48, R4 ;  /* 0x000000302804723c */ /* 0x040ff00000041804 */
[C---:B------:R-:W-:Y:S01]  /*30300*/  HMMA.16816.F32.BF16 R8, R40.reuse, R50, R8 ;  /* 0x000000322808723c */ /* 0x040fe20000041808 */
[----:B------:R-:W1:Y:S07]  /*30310*/  LDSM.16.MT88.4 R48, [R67+0xf800] ;  /* 0x00f800004330783b */ /* 0x000e6e0000004200 */
[C---:B---3--:R-:W-:Y:S03]  /*30320*/  HMMA.16816.F32.BF16 R12, R40.reuse, R52, R12 ;  /* 0x00000034280c723c */ /* 0x048fe6000004180c */
[-CC-:B------:R-:W-:Y:S01]  /*30330*/  FFMA.FTZ R52, R115, R3.reuse, -R74.reuse ;  /* 0x0000000373347223 */ /* 0x180fe2000001084a */
[-C--:B------:R-:W-:Y:S01]  /*30340*/  FFMA.FTZ R53, R113, R3.reuse, -R74 ;  /* 0x0000000371357223 */ /* 0x080fe2000001084a */
[----:B------:R3:W4:Y:S03]  /*30350*/  MUFU.EX2 R115, R118 ;  /* 0x0000007600737308 */ /* 0x0007260000000800 */
[C---:B------:R-:W-:Y:S07]  /*30360*/  HMMA.16816.F32.BF16 R16, R40.reuse, R54, R16 ;  /* 0x000000362810723c */ /* 0x040fee0000041810 */
[----:B------:R1:W1:Y:S01]  /*30370*/  MUFU.EX2 R113, R52 ;  /* 0x0000003400717308 */ /* 0x0002620000000800 */
[C---:B--2---:R-:W-:Y:S03]  /*30380*/  HMMA.16816.F32.BF16 R20, R40.reuse, R56, R20 ;  /* 0x000000382814723c */ /* 0x044fe60000041814 */
[-CC-:B------:R-:W-:Y:S01]  /*30390*/  FFMA.FTZ R56, R111, R3.reuse, -R70.reuse ;  /* 0x000000036f387223 */ /* 0x180fe20000010846 */
[-C--:B---3--:R-:W-:Y:S01]  /*303a0*/  FFMA.FTZ R118, R110, R3.reuse, -R70 ;  /* 0x000000036e767223 */ /* 0x088fe20000010846 */
[----:B----4-:R-:W-:Y:S01]  /*303b0*/  FADD.FTZ R177, R115, R177 ;  /* 0x000000b173b17221 */ /* 0x010fe20000010000 */
[-C--:B-1----:R-:W-:Y:S02]  /*303c0*/  FFMA.FTZ R52, R112, R3.reuse, -R74 ;  /* 0x0000000370347223 */ /* 0x082fe4000001084a */
[C---:B------:R-:W-:Y:S01]  /*303d0*/  HMMA.16816.F32.BF16 R24, R40.reuse, R58, R24 ;  /* 0x0000003a2818723c */ /* 0x040fe20000041818 */
[----:B------:R1:W2:Y:S10]  /*303e0*/  MUFU.EX2 R110, R56 ;  /* 0x00000038006e7308 */ /* 0x0002b40000000800 */
        /* <DEDUP_REMOVED lines=8> */
[----:B------:R-:W-:Y:S04]  /*30470*/  F2FP.BF16.F32.PACK_AB R40, R113, R115 ;  /* 0x000000737128723e */ /* 0x000fe800000010ff */
[----:B------:R1:W1:Y:S01]  /*30480*/  MUFU.EX2 R108, R56 ;  /* 0x00000038006c7308 */ /* 0x0002620000000800 */
[----:B--2---:R-:W-:Y:S01]  /*30490*/  FADD.FTZ R62, R110, R62 ;  /* 0x0000003e6e3e7221 */ /* 0x004fe20000010000 */
[----:B---3--:R-:W-:Y:S01]  /*304a0*/  F2FP.BF16.F32.PACK_AB R42, R111, R112 ;  /* 0x000000706f2a723e */ /* 0x008fe200000010ff */
[----:B------:R-:W-:Y:S01]  /*304b0*/  FADD.FTZ R113, R113, R177 ;  /* 0x000000b171717221 */ /* 0x000fe20000010000 */
[----:B------:R-:W2:Y:S06]  /*304c0*/  LDSM.16.MT88.4 R52, [R66+0xf800] ;  /* 0x00f800004234783b */ /* 0x000eac0000004200 */
[----:B------:R-:W3:Y:S01]  /*304d0*/  MUFU.EX2 R109, R109 ;  /* 0x0000006d006d7308 */ /* 0x000ee20000000800 */
[C---:B----4-:R-:W-:Y:S01]  /*304e0*/  F2FP.BF16.F32.PACK_AB R41, R118.reuse, R110 ;  /* 0x0000006e7629723e */ /* 0x050fe200000010ff */
[----:B------:R-:W-:Y:S01]  /*304f0*/  FADD.FTZ R118, R118, R62 ;  /* 0x0000003e76767221 */ /* 0x000fe20000010000 */
[----:B------:R-:W-:Y:S04]  /*30500*/  FADD.FTZ R113, R112, R113 ;  /* 0x0000007170717221 */ /* 0x000fe80000010000 */
[----:B------:R-:W-:Y:S01]  /*30510*/  FADD.FTZ R111, R111, R113 ;  /* 0x000000716f6f7221 */ /* 0x000fe20000010000 */
[----:B-1----:R-:W1:Y:S01]  /*30520*/  LDSM.16.MT88.4 R56, [R64+0x5800] ;  /* 0x005800004038783b */ /* 0x002e620000004200 */
[----:B------:R-:W-:Y:S02]  /*30530*/  FADD.FTZ R118, R108, R118 ;  /* 0x000000766c767221 */ /* 0x000fe40000010000 */
[----:B------:R-:W-:Y:S01]  /*30540*/  FADD.FTZ R111, R38, R111 ;  /* 0x0000006f266f7221 */ /* 0x000fe20000010000 */
[C---:B---3--:R-:W-:Y:S01]  /*30550*/  F2FP.BF16.F32.PACK_AB R43, R109.reuse, R108 ;  /* 0x0000006c6d2b723e */ /* 0x048fe200000010ff */
[----:B------:R-:W-:Y:S06]  /*30560*/  FADD.FTZ R118, R109, R118 ;  /* 0x000000766d767221 */ /* 0x000fec0000010000 */
[C---:B------:R-:W-:Y:S08]  /*30570*/  HMMA.16816.F32.BF16 R4, R40.reuse, R48, R4 ;  /* 0x000000302804723c */ /* 0x040ff00000041804 */
[C---:B------:R-:W-:Y:S01]  /*30580*/  HMMA.16816.F32.BF16 R8, R40.reuse, R50, R8 ;  /* 0x000000322808723c */ /* 0x040fe20000041808 */
[----:B------:R-:W3:Y:S07]  /*30590*/  LDSM.16.MT88.4 R48, [R67+0x10000] ;  /* 0x010000004330783b */ /* 0x000eee0000004200 */
[C---:B--2---:R-:W-:Y:S03]  /*305a0*/  HMMA.16816.F32.BF16 R12, R40.reuse, R52, R12 ;  /* 0x00000034280c723c */ /* 0x044fe6000004180c */
[-CC-:B------:R-:W-:Y:S02]  /*305b0*/  FFMA.FTZ R52, R95, R3.reuse, -R70.reuse ;  /* 0x000000035f347223 */ /* 0x180fe40000010846 */
[----:B------:R-:W2:Y:S03]  /*305c0*/  MUFU.EX2 R95, R96 ;  /* 0x00000060005f7308 */ /* 0x000ea60000000800 */
[C---:B------:R-:W-:Y:S08]  /*305d0*/  HMMA.16816.F32.BF16 R16, R40.reuse, R54, R16 ;  /* 0x000000362810723c */ /* 0x040ff00000041810 */
[C---:B-1----:R-:W-:Y:S01]  /*305e0*/  HMMA.16816.F32.BF16 R20, R40.reuse, R56, R20 ;  /* 0x000000382814723c */ /* 0x042fe20000041814 */
[----:B------:R1:W-:Y:S02]  /*305f0*/  MUFU.EX2 R57, R52 ;  /* 0x0000003400397308 */ /* 0x0003e40000000800 */
[-CC-:B------:R-:W-:Y:S05]  /*30600*/  FFMA.FTZ R56, R94, R3.reuse, -R70.reuse ;  /* 0x000000035e387223 */ /* 0x180fea0000010846 */
[C---:B------:R-:W-:Y:S03]  /*30610*/  HMMA.16816.F32.BF16 R24, R40.reuse, R58, R24 ;  /* 0x0000003a2818723c */ /* 0x040fe60000041818 */
[----:B------:R-:W4:Y:S01]  /*30620*/  MUFU.EX2 R56, R56 ;  /* 0x0000003800387308 */ /* 0x000f220000000800 */
[-C--:B------:R-:W-:Y:S01]  /*30630*/  FFMA.FTZ R58, R92, R3.reuse, -R70 ;  /* 0x000000035c3a7223 */ /* 0x080fe20000010846 */
[----:B------:R-:W-:Y:S08]  /*30640*/  FFMA.FTZ R92, R88, R3, -R74 ;  /* 0x00000003585c7223 */ /* 0x000ff0000001084a */
[----:B------:R-:W-:Y:S01]  /*30650*/  MUFU.EX2 R59, R93 ;  /* 0x0000005d003b7308 */ /* 0x000fe20000000800 */
[----:B-1----:R-:W1:Y:S01]  /*30660*/  LDSM.16.MT88.4 R52, [R66+0x10000] ;  /* 0x010000004234783b */ /* 0x002e620000004200 */
[C---:B------:R-:W-:Y:S08]  /*30670*/  HMMA.16816.F32.BF16 R28, R40.reuse, R44, R28 ;  /* 0x0000002c281c723c */ /* 0x040ff0000004181c */
[----:B------:R-:W3:Y:S01]  /*30680*/  MUFU.EX2 R58, R58 ;  /* 0x0000003a003a7308 */ /* 0x000ee20000000800 */
[----:B------:R-:W-:Y:S01]  /*30690*/  HMMA.16816.F32.BF16 R32, R40, R46, R32 ;  /* 0x0000002e2820723c */ /* 0x000fe20000041820 */
[----:B------:R-:W1:Y:S02]  /*306a0*/  LDSM.16.MT88.4 R44, [R64+0x6000] ;  /* 0x00600000402c783b */ /* 0x000e640000004200 */
[C---:B------:R-:W-:Y:S01]  /*306b0*/  F2FP.BF16.F32.PACK_AB R40, R98.reuse, R38 ;  /* 0x000000266228723e */ /* 0x040fe200000010ff */
[----:B------:R-:W-:Y:S01]  /*306c0*/  FADD.FTZ R98, R98, R111 ;  /* 0x0000006f62627221 */ /* 0x000fe20000010000 */
[----:B--2---:R-:W-:Y:S02]  /*306d0*/  F2FP.BF16.F32.PACK_AB R42, R95, R39 ;  /* 0x000000275f2a723e */ /* 0x004fe400000010ff */
[----:B----4-:R-:W-:Y:S01]  /*306e0*/  F2FP.BF16.F32.PACK_AB R41, R56, R57 ;  /* 0x000000393829723e */ /* 0x010fe200000010ff */
[----:B------:R-:W-:Y:S01]  /*306f0*/  FADD.FTZ R98, R39, R98 ;  /* 0x0000006227627221 */ /* 0x000fe20000010000 */
[----:B---3--:R-:W-:Y:S01]  /*30700*/  F2FP.BF16.F32.PACK_AB R43, R58, R59 ;  /* 0x0000003b3a2b723e */ /* 0x008fe200000010ff */
[----:B------:R-:W-:Y:S02]  /*30710*/  FADD.FTZ R57, R57, R118 ;  /* 0x0000007639397221 */ /* 0x000fe40000010000 */
[----:B------:R-:W-:Y:S02]  /*30720*/  FADD.FTZ R95, R95, R98 ;  /* 0x000000625f5f7221 */ /* 0x000fe40000010000 */
[----:B------:R-:W-:Y:S02]  /*30730*/  FADD.FTZ R57, R56, R57 ;  /* 0x0000003938397221 */ /* 0x000fe40000010000 */
[C---:B------:R-:W-:Y:S03]  /*30740*/  HMMA.16816.F32.BF16 R4, R40.reuse, R48, R4 ;  /* 0x000000302804723c */ /* 0x040fe60000041804 */
[----:B------:R-:W-:Y:S04]  /*30750*/  FADD.FTZ R59, R59, R57 ;  /* 0x000000393b3b7221 */ /* 0x000fe80000010000 */
[----:B------:R-:W-:Y:S01]  /*30760*/  FADD.FTZ R59, R58, R59 ;  /* 0x0000003b3a3b7221 */ /* 0x000fe20000010000 */
        /* <DEDUP_REMOVED lines=11> */
[-C--:B------:R-:W-:Y:S05]  /*30820*/  FFMA.FTZ R44, R86, R3.reuse, -R70 ;  /* 0x00000003562c7223 */ /* 0x080fea0000010846 */
[----:B------:R1:W1:Y:S01]  /*30830*/  MUFU.EX2 R87, R92 ;  /* 0x0000005c00577308 */ /* 0x0002620000000800 */
[----:B---3--:R-:W-:Y:S01]  /*30840*/  FADD.FTZ R95, R90, R95 ;  /* 0x0000005f5a5f7221 */ /* 0x008fe20000010000 */
[C---:B------:R-:W-:Y:S08]  /*30850*/  HMMA.16816.F32.BF16 R24, R40.reuse, R46, R24 ;  /* 0x0000002e2818723c */ /* 0x040ff00000041818 */
[----:B------:R3:W-:Y:S01]  /*30860*/  MUFU.EX2 R86, R91 ;  /* 0x0000005b00567308 */ /* 0x0007e20000000800 */
[----:B----4-:R-:W4:Y:S01]  /*30870*/  LDSM.16.MT88.4 R52, [R67+0x10800] ;  /* 0x010800004334783b */ /* 0x010f220000004200 */
[C---:B--2---:R-:W-:Y:S03]  /*30880*/  HMMA.16816.F32.BF16 R28, R40.reuse, R48, R28 ;  /* 0x00000030281c723c */ /* 0x044fe6000004181c */
[-C--:B-1----:R-:W-:Y:S01]  /*30890*/  FFMA.FTZ R92, R80, R3.reuse, -R74 ;  /* 0x00000003505c7223 */ /* 0x082fe2000001084a */
[----:B---3--:R-:W-:Y:S04]  /*308a0*/  FFMA.FTZ R91, R85, R3, -R70 ;  /* 0x00000003555b7223 */ /* 0x008fe80000010846 */
[----:B------:R-:W-:Y:S01]  /*308b0*/  HMMA.16816.F32.BF16 R32, R40, R50, R32 ;  /* 0x000000322820723c */ /* 0x000fe20000041820 */
[----:B------:R1:W2:Y:S01]  /*308c0*/  MUFU.EX2 R85, R44 ;  /* 0x0000002c00557308 */ /* 0x0002a20000000800 */
[----:B------:R-:W-:Y:S01]  /*308d0*/  LDSM.16.MT88.4 R48, [R64+0x6800] ;  /* 0x006800004030783b */ /* 0x000fe20000004200 */
[C---:B------:R-:W-:Y:S01]  /*308e0*/  F2FP.BF16.F32.PACK_AB R40, R89.reuse, R90 ;  /* 0x0000005a5928723e */ /* 0x040fe200000010ff */
[----:B------:R-:W-:Y:S07]  /*308f0*/  FADD.FTZ R89, R89, R95 ;  /* 0x0000005f59597221 */ /* 0x000fee0000010000 */
[----:B------:R-:W3:Y:S01]  /*30900*/  MUFU.EX2 R91, R91 ;  /* 0x0000005b005b7308 */ /* 0x000ee20000000800 */
[C---:B------:R-:W-:Y:S01]  /*30910*/  F2FP.BF16.F32.PACK_AB R42, R87.reuse, R88 ;  /* 0x00000058572a723e */ /* 0x040fe200000010ff */
[----:B------:R-:W-:Y:S04]  /*30920*/  FADD.FTZ R89, R88, R89 ;  /* 0x0000005958597221 */ /* 0x000fe80000010000 */
[----:B------:R-:W-:Y:S01]  /*30930*/  FADD.FTZ R87, R87, R89 ;  /* 0x0000005957577221 */ /* 0x000fe20000010000 */
[----:B-1----:R-:W1:Y:S01]  /*30940*/  LDSM.16.MT88.4 R44, [R66+0x10800] ;  /* 0x01080000422c783b */ /* 0x002e620000004200 */
[C---:B--2---:R-:W-:Y:S01]  /*30950*/  F2FP.BF16.F32.PACK_AB R41, R85.reuse, R86 ;  /* 0x000000565529723e */ /* 0x044fe200000010ff */
[----:B------:R-:W-:Y:S01]  /*30960*/  FADD.FTZ R86, R86, R59 ;  /* 0x0000003b56567221 */ /* 0x000fe20000010000 */
[C---:B---3--:R-:W-:Y:S03]  /*30970*/  F2FP.BF16.F32.PACK_AB R43, R84.reuse, R91 ;  /* 0x0000005b542b723e */ /* 0x048fe600000010ff */
[----:B------:R-:W-:Y:S04]  /*30980*/  FADD.FTZ R86, R85, R86 ;  /* 0x0000005655567221 */ /* 0x000fe80000010000 */
[----:B------:R-:W-:Y:S01]  /*30990*/  FADD.FTZ R91, R91, R86 ;  /* 0x000000565b5b7221 */ /* 0x000fe20000010000 */
[C---:B----4-:R-:W-:Y:S03]  /*309a0*/  HMMA.16816.F32.BF16 R4, R40.reuse, R52, R4 ;  /* 0x000000342804723c */ /* 0x050fe60000041804 */
        /* <DEDUP_REMOVED lines=17> */
[----:B--2---:R-:W2:Y:S01]  /*30ac0*/  LDSM.16.MT88.4 R44, [R67+0x11000] ;  /* 0x01100000432c783b */ /* 0x004ea20000004200 */
[C---:B------:R-:W-:Y:S03]  /*30ad0*/  HMMA.16816.F32.BF16 R28, R40.reuse, R52, R28 ;  /* 0x00000034281c723c */ /* 0x040fe6000004181c */
        /* <DEDUP_REMOVED lines=10> */
[----:B---3--:R-:W1:Y:S01]  /*30b80*/  LDSM.16.MT88.4 R48, [R66+0x11000] ;  /* 0x011000004230783b */ /* 0x008e620000004200 */
[C---:B------:R-:W-:Y:S01]  /*30b90*/  F2FP.BF16.F32.PACK_AB R41, R77.reuse, R78 ;  /* 0x0000004e4d29723e */ /* 0x040fe200000010ff */
[----:B------:R-:W-:Y:S01]  /*30ba0*/  FADD.FTZ R78, R78, R91 ;  /* 0x0000005b4e4e7221 */ /* 0x000fe20000010000 */
[C---:B----4-:R-:W-:Y:S03]  /*30bb0*/  F2FP.BF16.F32.PACK_AB R43, R76.reuse, R83 ;  /* 0x000000534c2b723e */ /* 0x050fe600000010ff */
[----:B------:R-:W-:Y:S04]  /*30bc0*/  FADD.FTZ R78, R77, R78 ;  /* 0x0000004e4d4e7221 */ /* 0x000fe80000010000 */
[----:B------:R-:W-:Y:S01]  /*30bd0*/  FADD.FTZ R83, R83, R78 ;  /* 0x0000004e53537221 */ /* 0x000fe20000010000 */
[C---:B--2---:R-:W-:Y:S03]  /*30be0*/  HMMA.16816.F32.BF16 R4, R40.reuse, R44, R4 ;  /* 0x0000002c2804723c */ /* 0x044fe60000041804 */
        /* <DEDUP_REMOVED lines=14> */
[----:B------:R-:W-:Y:S10]  /*30cd0*/  MUFU.EX2 R3, R68 ;  /* 0x0000004400037308 */ /* 0x000ff40000000800 */
[----:B------:R-:W-:Y:S01]  /*30ce0*/  MUFU.EX2 R70, R70 ;  /* 0x0000004600467308 */ /* 0x000fe20000000800 */
[C---:B---3--:R-:W-:Y:S01]  /*30cf0*/  F2FP.BF16.F32.PACK_AB R132, R49.reuse, R48 ;  /* 0x000000303184723e */ /* 0x048fe200000010ff */
[C---:B------:R-:W-:Y:S08]  /*30d00*/  HMMA.16816.F32.BF16 R24, R40.reuse, R54, R24 ;  /* 0x000000362818723c */ /* 0x040ff00000041818 */
[----:B------:R-:W1:Y:S01]  /*30d10*/  MUFU.EX2 R50, R72 ;  /* 0x0000004800327308 */ /* 0x000e620000000800 */
[----:B------:R-:W-:Y:S09]  /*30d20*/  FADD.FTZ R49, R49, R79 ;  /* 0x0000004f31317221 */ /* 0x000ff20000010000 */
[----:B------:R-:W3:Y:S01]  /*30d30*/  MUFU.EX2 R51, R51 ;  /* 0x0000003300337308 */ /* 0x000ee20000000800 */
[C---:B--2---:R-:W-:Y:S09]  /*30d40*/  HMMA.16816.F32.BF16 R28, R40.reuse, R44, R28 ;  /* 0x0000002c281c723c */ /* 0x044ff2000004181c */
[----:B------:R-:W2:Y:S01]  /*30d50*/  MUFU.EX2 R36, R37 ;  /* 0x0000002500247308 */ /* 0x000ea20000000800 */
[----:B-1----:R-:W-:Y:S01]  /*30d60*/  F2FP.BF16.F32.PACK_AB R134, R74, R50 ;  /* 0x000000324a86723e */ /* 0x002fe200000010ff */
[----:B------:R-:W-:Y:S03]  /*30d70*/  HMMA.16816.F32.BF16 R32, R40, R46, R32 ;  /* 0x0000002e2820723c */ /* 0x000fe60000041820 */
[----:B---3--:R-:W-:Y:S01]  /*30d80*/  F2FP.BF16.F32.PACK_AB R133, R3, R51 ;  /* 0x000000330385723e */ /* 0x008fe200000010ff */
[----:B------:R-:W-:Y:S01]  /*30d90*/  FADD.FTZ R49, R50, R49 ;  /* 0x0000003132317221 */ /* 0x000fe20000010000 */
[----:B------:R-:W-:Y:S01]  /*30da0*/  FADD.FTZ R51, R51, R83 ;  /* 0x0000005333337221 */ /* 0x000fe20000010000 */
[----:B--2---:R-:W-:Y:S03]  /*30db0*/  F2FP.BF16.F32.PACK_AB R135, R70, R36 ;  /* 0x000000244687723e */ /* 0x004fe600000010ff */
        /* <DEDUP_REMOVED lines=10> */
[C---:B-1----:R-:W-:Y:S03]  /*30e60*/  HMMA.16816.F32.BF16 R136, R132.reuse, R4, R28 ;  /* 0x000000048488723c */ /* 0x042fe6000004181c */
[----:B------:R-:W-:Y:S05]  /*30e70*/  FADD.FTZ R4, R74, R49 ;  /* 0x000000314a047221 */ /* 0x000fea0000010000 */
[----:B------:R-:W-:Y:S01]  /*30e80*/  HMMA.16816.F32.BF16 R132, R132, R6, R32 ;  /* 0x000000068484723c */ /* 0x000fe20000041820 */
[----:B------:R2:W-:Y:S04]  /*30e90*/  STL [R1+0x4], R4 ;  /* 0x0000040401007387 */ /* 0x0005e80000100800 */
[----:B------:R2:W-:Y:S03]  /*30ea0*/  STL [R1], R3 ;  /* 0x0000000301007387 */ /* 0x0005e60000100800 */
[----:B------:R-:W-:Y:S01]  /*30eb0*/  @!UPT UIADD3 URZ, UPT, UPT, URZ, URZ, URZ ;  /* 0x000000fffffff290 */ /* 0x000fe2000fffe0ff */
[----:B------:R-:W-:Y:S11]  /*30ec0*/  @P0 BRA `(.L_x_8111) ;  /* 0xffffff4800fc0947 */ /* 0x000ff6000383ffff */
.L_x_8104:
[----:B------:R3:W5:Y:S04]  /*30ed0*/  LDL R13, [R1+0x4] ;  /* 0x00000400010d7983 */ /* 0x0007680000100800 */
[----:B------:R3:W5:Y:S04]  /*30ee0*/  LDL R12, [R1] ;  /* 0x00000000010c7983 */ /* 0x0007680000100800 */
[----:B------:R3:W5:Y:S01]  /*30ef0*/  LD.E R6, desc[UR4][R164.64+0xd8] ;  /* 0x0000d804a4067980 */ /* 0x000762000c101900 */
[----:B------:R-:W-:Y:S01]  /*30f00*/  UMOV UR7, 0xffffffff ;  /* 0xffffffff00077882 */ /* 0x000fe20000000000 */
[----:B------:R-:W-:-:S02]  /*30f10*/  MOV R5, 0x40 ;  /* 0x0000004000057802 */ /* 0x000fc40000000f00 */
[----:B-12---:R-:W-:Y:S01]  /*30f20*/  MOV R4, 0x20 ;  /* 0x0000002000047802 */ /* 0x006fe20000000f00 */
[----:B------:R-:W-:Y:S05]  /*30f30*/  BRA.DIV UR7, `(.L_x_8112) ;  /* 0x0000000a07a07947 */ /* 0x000fea000b800000 */
[----:B-----5:R-:W1:Y:S04]  /*30f40*/  SHFL.BFLY PT, R11, R13, 0x2, 0x1f ;  /* 0x0c401f000d0b7f89 */ /* 0x020e6800000e0000 */
[----:B------:R-:W2:Y:S01]  /*30f50*/  SHFL.BFLY PT, R9, R12, 0x2, 0x1f ;  /* 0x0c401f000c097f89 */ /* 0x000ea200000e0000 */
[----:B-1----:R-:W-:Y:S01]  /*30f60*/  FADD.FTZ R11, R11, R13 ;  /* 0x0000000d0b0b7221 */ /* 0x002fe20000010000 */
[----:B--2---:R-:W-:-:S04]  /*30f70*/  FADD.FTZ R9, R9, R12 ;  /* 0x0000000c09097221 */ /* 0x004fc80000010000 */
[----:B------:R-:W1:Y:S04]  /*30f80*/  SHFL.BFLY PT, R10, R11, 0x1, 0x1f ;  /* 0x0c201f000b0a7f89 */ /* 0x000e6800000e0000 */
[----:B------:R2:W4:Y:S01]  /*30f90*/  SHFL.BFLY PT, R3, R9, 0x1, 0x1f ;  /* 0x0c201f0009037f89 */ /* 0x00052200000e0000 */
[----:B-1----:R-:W-:-:S07]  /*30fa0*/  FADD.FTZ R11, R11, R10 ;  /* 0x0000000a0b0b7221 */ /* 0x002fce0000010000 */
.L_x_8119:
[----:B--2-4-:R-:W-:Y:S01]  /*30fb0*/  FADD.FTZ R9, R9, R3 ;  /* 0x0000000309097221 */ /* 0x014fe20000010000 */
[----:B------:R-:W-:Y:S01]  /*30fc0*/  FSETP.NE.FTZ.AND P1, PT, R11, RZ, PT ;  /* 0x000000ff0b00720b */ /* 0x000fe20003f35000 */
[----:B------:R-:W1:Y:S01]  /*30fd0*/  MUFU.RCP R12, R11 ;  /* 0x0000000b000c7308 */ /* 0x000e620000001000 */
[----:B------:R-:W-:Y:S01]  /*30fe0*/  SHF.L.U32 R7, R219, 0x4, RZ ;  /* 0x00000004db077819 */ /* 0x000fe200000006ff */
[----:B------:R-:W-:Y:S05]  /*30ff0*/  WARPSYNC.ALL ;  /* 0x0000000000007948 */ /* 0x000fea0003800000 */
[----:B------:R-:W-:Y:S01]  /*31000*/  FSETP.NE.FTZ.AND P0, PT, R9, RZ, PT ;  /* 0x000000ff0900720b */ /* 0x000fe20003f15000 */
[----:B------:R-:W2:Y:S01]  /*31010*/  MUFU.RCP R8, R9 ;  /* 0x0000000900087308 */ /* 0x000ea20000001000 */
[----:B------:R-:W-:-:S02]  /*31020*/  LOP3.LUT R10, R7, 0x1c0, RZ, 0xc0, !PT ;  /* 0x000001c0070a7812 */ /* 0x000fc400078ec0ff */
[----:B------:R-:W-:Y:S02]  /*31030*/  MOV R3, 0xff800000 ;  /* 0xff80000000037802 */ /* 0x000fe40000000f00 */
[----:B------:R-:W-:-:S03]  /*31040*/  LOP3.LUT R169, R10, 0x38, R169, 0xf8, !PT ;  /* 0x000000380aa97812 */ /* 0x000fc600078ef8a9 */
[----:B------:R-:W4:Y:S01]  /*31050*/  @P1 MUFU.LG2 R11, R11 ;  /* 0x0000000b000b1308 */ /* 0x000f220000000c00 */
[----:B------:R-:W-:Y:S02]  /*31060*/  LOP3.LUT R168, R169, R168, R217, 0xfe, !PT ;  /* 0x000000a8a9a87212 */ /* 0x000fe400078efed9 */
[----:B-1----:R-:W-:-:S05]  /*31070*/  FSEL R10, R12, 1, P1 ;  /* 0x3f8000000c0a7808 */ /* 0x002fca0000800000 */
[----:B------:R-:W1:Y:S01]  /*31080*/  @P0 MUFU.LG2 R9, R9 ;  /* 0x0000000900090308 */ /* 0x000e620000000c00 */
[----:B------:R-:W-:Y:S01]  /*31090*/  FMUL.FTZ R160, R10, R160 ;  /* 0x000000a00aa07220 */ /* 0x000fe20000410000 */
[----:B--2---:R-:W-:Y:S01]  /*310a0*/  FSEL R8, R8, 1, P0 ;  /* 0x3f80000008087808 */ /* 0x004fe20000000000 */
[C---:B------:R-:W-:Y:S01]  /*310b0*/  FMUL.FTZ R161, R10.reuse, R161 ;  /* 0x000000a10aa17220 */ /* 0x040fe20000410000 */
[C---:B------:R-:W-:Y:S01]  /*310c0*/  FMUL.FTZ R156, R10.reuse, R156 ;  /* 0x0000009c0a9c7220 */ /* 0x040fe20000410000 */
[C---:B------:R-:W-:Y:S01]  /*310d0*/  FMUL.FTZ R157, R10.reuse, R157 ;  /* 0x0000009d0a9d7220 */ /* 0x040fe20000410000 */
[C---:B------:R-:W-:Y:S01]  /*310e0*/  FMUL.FTZ R152, R10.reuse, R152 ;  /* 0x000000980a987220 */ /* 0x040fe20000410000 */
[C---:B------:R-:W-:Y:S01]  /*310f0*/  FMUL.FTZ R153, R10.reuse, R153 ;  /* 0x000000990a997220 */ /* 0x040fe20000410000 */
[C---:B------:R-:W-:Y:S01]  /*31100*/  FMUL.FTZ R148, R10.reuse, R148 ;  /* 0x000000940a947220 */ /* 0x040fe20000410000 */
[C---:B------:R-:W-:Y:S01]  /*31110*/  FMUL.FTZ R149, R10.reuse, R149 ;  /* 0x000000950a957220 */ /* 0x040fe20000410000 */
[----:B----4-:R-:W-:Y:S01]  /*31120*/  @P1 FMUL.FTZ R11, R11, 0.69314718246459960938 ;  /* 0x3f3172180b0b1820 */ /* 0x010fe20000410000 */
[C---:B------:R-:W-:Y:S01]  /*31130*/  FMUL.FTZ R144, R10.reuse, R144 ;  /* 0x000000900a907220 */ /* 0x040fe20000410000 */
[C---:B------:R-:W-:Y:S01]  /*31140*/  FMUL.FTZ R145, R10.reuse, R145 ;  /* 0x000000910a917220 */ /* 0x040fe20000410000 */
[----:B------:R-:W-:Y:S01]  /*31150*/  FMUL.FTZ R140, R10, R140 ;  /* 0x0000008c0a8c7220 */ /* 0x000fe20000410000 */
[----:B------:R-:W-:Y:S01]  /*31160*/  @P1 FFMA.FTZ R3, R6, R2, R11 ;  /* 0x0000000206031223 */ /* 0x000fe2000001000b */
[----:B------:R-:W-:Y:S01]  /*31170*/  MOV R2, 0xff800000 ;  /* 0xff80000000027802 */ /* 0x000fe20000000f00 */
[C---:B------:R-:W-:Y:S01]  /*31180*/  FMUL.FTZ R141, R10.reuse, R141 ;  /* 0x0000008d0a8d7220 */ /* 0x040fe20000410000 */
[C---:B------:R-:W-:Y:S01]  /*31190*/  FMUL.FTZ R136, R10.reuse, R136 ;  /* 0x000000880a887220 */ /* 0x040fe20000410000 */
[----:B-1----:R-:W-:Y:S01]  /*311a0*/  @P0 FMUL.FTZ R9, R9, 0.69314718246459960938 ;  /* 0x3f31721809090820 */ /* 0x002fe20000410000 */
        /* <DEDUP_REMOVED lines=19> */
[----:B------:R-:W-:Y:S01]  /*312e0*/  @P0 FFMA.FTZ R2, R6, R0, R9 ;  /* 0x0000000006020223 */ /* 0x000fe20000010009 */
[----:B------:R-:W-:Y:S01]  /*312f0*/  BAR.SYNC.DEFER_BLOCKING 0x0 ;  /* 0x0000000000007b1d */ /* 0x000fe20000010000 */
[----:B------:R-:W-:-:S02]  /*31300*/  R2P PR, R219, 0x18 ;  /* 0x00000018db007804 */ /* 0x000fc40000000000 */
[----:B------:R-:W-:Y:S02]  /*31310*/  SEL R4, R4, 0xffffffe0, !P2 ;  /* 0xffffffe004047807 */ /* 0x000fe40005000000 */
[----:B------:R-:W-:Y:S02]  /*31320*/  LEA R168, R168, UR6, 0x2 ;  /* 0x00000006a8a87c11 */ /* 0x000fe4000f8e10ff */
[----:B------:R-:W-:-:S03]  /*31330*/  SEL R5, R5, 0xffffffc0, !P3 ;  /* 0xffffffc005057807 */ /* 0x000fc60005800000 */
[--C-:B------:R-:W-:Y:S02]  /*31340*/  IMAD.IADD R0, R4, 0x1, R168.reuse ;  /* 0x0000000104007824 */ /* 0x100fe400078e02a8 */
[C---:B------:R-:W-:Y:S02]  /*31350*/  VIADD R6, R168.reuse, 0x80 ;  /* 0x00000080a8067836 */ /* 0x040fe40000000000 */
[----:B------:R-:W-:Y:S01]  /*31360*/  @P4 IADD3 R6, PT, PT, R168, -0x80, RZ ;  /* 0xffffff80a8064810 */ /* 0x000fe20007ffe0ff */
[----:B------:R-:W-:-:S04]  /*31370*/  IMAD.IADD R8, R5, 0x1, R168 ;  /* 0x0000000105087824 */ /* 0x000fc800078e02a8 */
[----:B------:R-:W-:Y:S01]  /*31380*/  IMAD.IADD R5, R5, 0x1, R6 ;  /* 0x0000000105057824 */ /* 0x000fe200078e0206 */
[----:B------:R-:W-:Y:S04]  /*31390*/  STS.64 [R168], R160 ;  /* 0x000000a0a8007388 */ /* 0x000fe80000000a00 */
[----:B------:R-:W-:Y:S04]  /*313a0*/  STS.64 [R168+0x800], R162 ;  /* 0x000800a2a8007388 */ /* 0x000fe80000000a00 */
[----:B------:R-:W-:Y:S04]  /*313b0*/  STS.64 [R0], R156 ;  /* 0x0000009c00007388 */ /* 0x000fe80000000a00 */
[----:B------:R1:W-:Y:S04]  /*313c0*/  STS.64 [R0+0x800], R158 ;  /* 0x0008009e00007388 */ /* 0x0003e80000000a00 */
[----:B------:R-:W-:Y:S04]  /*313d0*/  STS.64 [R8], R152 ;  /* 0x0000009808007388 */ /* 0x000fe80000000a00 */
[----:B------:R2:W-:Y:S01]  /*313e0*/  STS.64 [R8+0x800], R154 ;  /* 0x0008009a08007388 */ /* 0x0005e20000000a00 */
[----:B-1----:R-:W-:-:S05]  /*313f0*/  IMAD.IADD R0, R4, 0x1, R8 ;  /* 0x0000000104007824 */ /* 0x002fca00078e0208 */
[----:B------:R-:W-:Y:S01]  /*31400*/  STS.64 [R0], R148 ;  /* 0x0000009400007388 */ /* 0x000fe20000000a00 */
[C---:B--2---:R-:W-:Y:S01]  /*31410*/  IADD3 R8, PT, PT, R4.reuse, R6, RZ ;  /* 0x0000000604087210 */ /* 0x044fe20007ffe0ff */
[----:B------:R-:W-:Y:S02]  /*31420*/  IMAD.IADD R4, R4, 0x1, R5 ;  /* 0x0000000104047824 */ /* 0x000fe400078e0205 */
        /* <DEDUP_REMOVED lines=9> */
[----:B------:R-:W4:Y:S04]  /*314c0*/  LD.E.64 R40, desc[UR4][R164.64+0xb0] ;  /* 0x0000b004a4287980 */ /* 0x000f28000c101b00 */
[----:B------:R3:W5:Y:S04]  /*314d0*/  LD.E.64 R44, desc[UR4][R164.64+0x78] ;  /* 0x00007804a42c7980 */ /* 0x000768000c101b00 */
[----:B------:R3:W5:Y:S04]  /*314e0*/  LD.E.64 R42, desc[UR4][R164.64+0xa8] ;  /* 0x0000a804a42a7980 */ /* 0x000768000c101b00 */
[----:B-1----:R-:W3:Y:S01]  /*314f0*/  LD.E R5, desc[UR4][R164.64+0x60] ;  /* 0x00006004a4057980 */ /* 0x002ee2000c101900 */
[----:B------:R-:W-:Y:S01]  /*31500*/  IMAD.SHL.U32 R0, R219, 0x4, RZ ;  /* 0x00000004db007824 */ /* 0x000fe200078e00ff */
[----:B------:R-:W-:-:S02]  /*31510*/  LOP3.LUT R7, R7, 0x10, RZ, 0xc0, !PT ;  /* 0x0000001007077812 */ /* 0x000fc400078ec0ff */
[----:B------:R-:W-:Y:S02]  /*31520*/  SHF.L.U32 R233, R233, 0x6, RZ ;  /* 0x00000006e9e97819 */ /* 0x000fe400000006ff */
[----:B------:R-:W-:Y:S02]  /*31530*/  LOP3.LUT P0, RZ, R219, 0x3, RZ, 0xc0, !PT ;  /* 0x00000003dbff7812 */ /* 0x000fe4000780c0ff */
[----:B--2---:R-:W-:Y:S02]  /*31540*/  LOP3.LUT R4, R0, 0x1f8, RZ, 0xc0, !PT ;  /* 0x000001f800047812 */ /* 0x004fe400078ec0ff */
[----:B------:R-:W-:Y:S02]  /*31550*/  SHF.R.U32.HI R39, RZ, 0x2, R219 ;  /* 0x00000002ff277819 */ /* 0x000fe400000116db */
[----:B------:R-:W-:Y:S01]  /*31560*/  LOP3.LUT R4, R4, 0x38, R216, 0x78, !PT ;  /* 0x0000003804047812 */ /* 0x000fe200078e78d8 */
[----:B------:R-:W-:Y:S01]  /*31570*/  BSSY.RECONVERGENT B0, `(.L_x_8113) ;  /* 0x000001c000007945 */ /* 0x000fe20003800200 */
[----:B------:R-:W-:-:S03]  /*31580*/  LOP3.LUT R216, R216, 0x30, RZ, 0xc0, !PT ;  /* 0x00000030d8d87812 */ /* 0x000fc600078ec0ff */
[----:B------:R-:W-:Y:S01]  /*31590*/  IMAD R4, R4, 0x4, R7 ;  /* 0x0000000404047824 */ /* 0x000fe200078e0207 */
[----:B------:R-:W-:Y:S01]  /*315a0*/  LOP3.LUT R39, R216, 0x7, R39, 0xf8, !PT ;  /* 0x00000007d8277812 */ /* 0x000fe200078ef827 */
[----:B----4-:R-:W-:-:S04]  /*315b0*/  IMAD R40, R40, UR8, R237 ;  /* 0x0000000828287c24 */ /* 0x010fc8000f8e02ed */
[----:B---3--:R-:W-:Y:S02]  /*315c0*/  IMAD R5, R40, R5, R236 ;  /* 0x0000000528057224 */ /* 0x008fe400078e02ec */
[----:B------:R1:W5:Y:S02]  /*315d0*/  LD.E R40, desc[UR4][R164.64+0xcc] ;  /* 0x0000cc04a4287980 */ /* 0x000364000c101900 */
[----:B------:R-:W-:Y:S01]  /*315e0*/  IMAD R41, R41, R5, R233 ;  /* 0x0000000529297224 */ /* 0x000fe200078e02e9 */
        /* <DEDUP_REMOVED lines=20> */
.L_x_8114:
[----:B------:R-:W-:Y:S05]  /*31730*/  BSYNC.RECONVERGENT B0 ;  /* 0x0000000000007941 */ /* 0x000fea0003800200 */
.L_x_8113:
[----:B-1----:R-:W2:Y:S01]  /*31740*/  LD.E R164, desc[UR4][R164.64+0xc0] ;  /* 0x0000c004a4a47980 */ /* 0x002ea2000c101900 */
[----:B------:R-:W-:Y:S01]  /*31750*/  LOP3.LUT R2, R0, 0xfc0, RZ, 0xc0, !PT ;  /* 0x00000fc000027812 */ /* 0x000fe200078ec0ff */
[----:B-----5:R-:W-:Y:S01]  /*31760*/  IMAD R40, R41, R40, RZ ;  /* 0x0000002829287224 */ /* 0x020fe200078e02ff */
[----:B------:R-:W-:Y:S01]  /*31770*/  SHF.R.U32.HI R219, RZ, 0x4, R219 ;  /* 0x00000004ffdb7819 */ /* 0x000fe200000116db */
[----:B------:R-:W-:Y:S01]  /*31780*/  IMAD.IADD R233, R235, 0x1, -R233 ;  /* 0x00000001ebe97824 */ /* 0x000fe200078e0ae9 */
[----:B------:R-:W-:Y:S02]  /*31790*/  LOP3.LUT R2, R2, 0x3c, R0, 0xf8, !PT ;  /* 0x0000003c02027812 */ /* 0x000fe400078ef800 */
[----:B------:R-:W-:Y:S01]  /*317a0*/  LOP3.LUT R0, R0, 0x3c, RZ, 0xc0, !PT ;  /* 0x0000003c00007812 */ /* 0x000fe200078ec0ff */
[----:B------:R-:W-:Y:S01]  /*317b0*/  VIADD R3, R219, 0x18 ;  /* 0x00000018db037836 */ /* 0x000fe20000000000 */
[----:B------:R-:W-:-:S04]  /*317c0*/  IADD3 R2, P1, PT, R40, R2, RZ ;  /* 0x0000000228027210 */ /* 0x000fc80007f3e0ff */
[----:B------:R-:W-:Y:S02]  /*317d0*/  LEA.HI.X.SX32 R40, R40, RZ, 0x1, P1 ;  /* 0x000000ff28287211 */ /* 0x000fe400008f0eff */
[----:B------:R-:W-:-:S04]  /*317e0*/  LEA R36, P2, R2, R44, 0x2 ;  /* 0x0000002c02247211 */ /* 0x000fc800078410ff */
[----:B------:R-:W-:Y:S01]  /*317f0*/  LEA.HI.X R37, R2, R45, R40, 0x2, P2 ;  /* 0x0000002d02257211 */ /* 0x000fe200010f1428 */
[C---:B------:R-:W-:Y:S01]  /*31800*/  VIADD R2, R219.reuse, 0x10 ;  /* 0x00000010db027836 */ /* 0x040fe20000000000 */
[----:B--2---:R-:W-:Y:S01]  /*31810*/  ISETP.GE.AND P0, PT, R0, R164, PT ;  /* 0x000000a40000720c */ /* 0x004fe20003f06270 */
[----:B------:R-:W-:-:S03]  /*31820*/  VIADD R0, R219, 0x8 ;  /* 0x00000008db007836 */ /* 0x000fc60000000000 */
[CC--:B------:R-:W-:Y:S02]  /*31830*/  ISETP.GE.OR P1, PT, R219.reuse, R233.reuse, P0 ;  /* 0x000000e9db00720c */ /* 0x0c0fe40000726670 */
[-C--:B------:R-:W-:Y:S01]  /*31840*/  ISETP.GE.OR P6, PT, R0, R233.reuse, P0 ;  /* 0x000000e90000720c */ /* 0x080fe200007c6670 */
[C---:B------:R-:W-:Y:S01]  /*31850*/  VIADD R0, R219.reuse, 0x20 ;  /* 0x00000020db007836 */ /* 0x040fe20000000000 */
[-C--:B------:R-:W-:Y:S01]  /*31860*/  ISETP.GE.OR P5, PT, R2, R233.reuse, P0 ;  /* 0x000000e90200720c */ /* 0x080fe200007a6670 */
[----:B------:R-:W-:Y:S01]  /*31870*/  VIADD R2, R219, 0x28 ;  /* 0x00000028db027836 */ /* 0x000fe20000000000 */
[-C--:B------:R-:W-:Y:S01]  /*31880*/  ISETP.GE.OR P4, PT, R3, R233.reuse, P0 ;  /* 0x000000e90300720c */ /* 0x080fe20000786670 */
[----:B------:R-:W-:Y:S01]  /*31890*/  IMAD.MOV.U32 R3, RZ, RZ, 0x0 ;  /* 0x00000000ff037424 */ /* 0x000fe200078e00ff */
[-C--:B------:R-:W-:Y:S01]  /*318a0*/  ISETP.GE.OR P3, PT, R0, R233.reuse, P0 ;  /* 0x000000e90000720c */ /* 0x080fe20000766670 */
[C---:B------:R-:W-:Y:S01]  /*318b0*/  VIADD R0, R219.reuse, 0x30 ;  /* 0x00000030db007836 */ /* 0x040fe20000000000 */
        /* <DEDUP_REMOVED lines=8> */
[----:B------:R-:W-:Y:S04]  /*31940*/  @!P4 ST.E.128 desc[UR4][R36.64+0x1800], R20 ;  /* 0x001800142400c985 */ /* 0x000fe8000c101d04 */
[----:B------:R-:W-:Y:S04]  /*31950*/  @!P3 ST.E.128 desc[UR4][R36.64+0x2000], R16 ;  /* 0x002000102400b985 */ /* 0x000fe8000c101d04 */
[----:B------:R-:W-:Y:S04]  /*31960*/  @!P2 ST.E.128 desc[UR4][R36.64+0x2800], R12 ;  /* 0x0028000c2400a985 */ /* 0x000fe8000c101d04 */
[----:B------:R1:W-:Y:S02]  /*31970*/  @!P1 ST.E.128 desc[UR4][R36.64+0x3000], R8 ;  /* 0x0030000824009985 */ /* 0x0003e4000c101d04 */
[----:B-1----:R-:W-:Y:S05]  /*31980*/  @P0 RET.REL.NODEC R2 `(_ZN5flash24flash_fwd_splitkv_kernelI23Flash_fwd_kernel_traitsILi64ELi64ELi256ELi4ELb0ELb0EN7cutlass10bfloat16_tE19Flash_kernel_traitsILi64ELi64ELi256ELi4ES3_EELb0ELb1ELb1ELb0ELb0ELb0ELb1ELb1EEEvNS_16Flash_fwd_paramsE) ;  /* 0xfffffce4029c0950 */ /* 0x002fea0003c3ffff */
[----:B------:R-:W-:Y:S01]  /*31990*/  MOV R233, 0x0 ;  /* 0x0000000000e97802 */ /* 0x000fe20000000f00 */
[----:B------:R1:W-:Y:S03]  /*319a0*/  ST.E.128 desc[UR4][R36.64+0x3800], R4 ;  /* 0x0038000424007985 */ /* 0x0003e6000c101d04 */
[----:B-1----:R-:W-:Y:S05]  /*319b0*/  RET.REL.NODEC R232 `(_ZN5flash24flash_fwd_splitkv_kernelI23Flash_fwd_kernel_traitsILi64ELi64ELi256ELi4ELb0ELb0EN7cutlass10bfloat16_tE19Flash_kernel_traitsILi64ELi64ELi256ELi4ES3_EELb0ELb1ELb1ELb0ELb0ELb0ELb1ELb1EEEvNS_16Flash_fwd_paramsE) ;  /* 0xfffffce4e8907950 */ /* 0x002fea0003c3ffff */
.L_x_8112:
[----:B------:R-:W-:Y:S01]  /*319c0*/  MOV R3, 0x1f ;  /* 0x0000001f00037802 */ /* 0x000fe20000000f00 */
[----:B------:R-:W-:Y:S01]  /*319d0*/  IMAD.MOV.U32 R7, RZ, RZ, 0x2 ;  /* 0x00000002ff077424 */ /* 0x000fe200078e00ff */
[----:B-----5:R-:W-:Y:S01]  /*319e0*/  MOV R9, R13 ;  /* 0x0000000d00097202 */ /* 0x020fe20000000f00 */
[----:B------:R-:W-:-:S07]  /*319f0*/  IMAD.MOV.U32 R8, RZ, RZ, -0x1 ;  /* 0xffffffffff087424 */ /* 0x000fce00078e00ff */
[----:B---3--:R-:W-:Y:S05]  /*31a00*/  WARPSYNC.COLLECTIVE R8, `(.L_x_8115) ;  /* 0x0000000008087348 */ /* 0x008fea0003c00000 */
[----:B------:R1:W2:Y:S02]  /*31a10*/  SHFL.BFLY P0, R3, R9, R7, R3 ;  /* 0x0c00000709037389 */ /* 0x0002a40000000003 */
[----:B-123--:R-:W-:Y:S05]  /*31a20*/  ENDCOLLECTIVE ;  /* 0x000000000000791b */ /* 0x00efea0003800000 */
.L_x_8115:
[----:B------:R-:W-:Y:S01]  /*31a30*/  MOV R11, R3 ;  /* 0x00000003000b7202 */ /* 0x000fe20000000f00 */
[----:B------:R-:W-:Y:S01]  /*31a40*/  IMAD.MOV.U32 R3, RZ, RZ, 0x1f ;  /* 0x0000001fff037424 */ /* 0x000fe200078e00ff */
[----:B------:R-:W-:-:S03]  /*31a50*/  MOV R7, 0x1 ;  /* 0x0000000100077802 */ /* 0x000fc60000000f00 */
[----:B------:R-:W-:-:S04]  /*31a60*/  FADD.FTZ R11, R11, R13 ;  /* 0x0000000d0b0b7221 */ /* 0x000fc80000010000 */
[----:B------:R-:W-:-:S07]  /*31a70*/  IMAD.MOV.U32 R9, RZ, RZ, R11 ;  /* 0x000000ffff097224 */ /* 0x000fce00078e000b */
[----:B------:R-:W-:Y:S05]  /*31a80*/  WARPSYNC.COLLECTIVE R8, `(.L_x_8116) ;  /* 0x0000000008087348 */ /* 0x000fea0003c00000 */
[----:B------:R1:W2:Y:S02]  /*31a90*/  SHFL.BFLY P0, R3, R9, R7, R3 ;  /* 0x0c00000709037389 */ /* 0x0002a40000000003 */
[----:B-12---:R-:W-:Y:S05]  /*31aa0*/  ENDCOLLECTIVE ;  /* 0x000000000000791b */ /* 0x006fea0003800000 */
.L_x_8116:
        /* <DEDUP_REMOVED lines=8> */
.L_x_8117:
[----:B------:R-:W-:Y:S01]  /*31b30*/  IMAD.MOV.U32 R9, RZ, RZ, R3 ;  /* 0x000000ffff097224 */ /* 0x000fe200078e0003 */
[----:B------:R-:W-:Y:S02]  /*31b40*/  MOV R3, 0x1f ;  /* 0x0000001f00037802 */ /* 0x000fe40000000f00 */
[----:B------:R-:W-:Y:S01]  /*31b50*/  MOV R7, 0x1 ;  /* 0x0000000100077802 */ /* 0x000fe20000000f00 */
[----:B------:R-:W-:-:S07]  /*31b60*/  FADD.FTZ R9, R9, R12 ;  /* 0x0000000c09097221 */ /* 0x000fce0000010000 */
[----:B------:R-:W-:Y:S05]  /*31b70*/  WARPSYNC.COLLECTIVE R8, `(.L_x_8118) ;  /* 0x0000000008087348 */ /* 0x000fea0003c00000 */
[----:B------:R1:W2:Y:S02]  /*31b80*/  SHFL.BFLY P0, R3, R9, R7, R3 ;  /* 0x0c00000709037389 */ /* 0x0002a40000000003 */
[----:B-12---:R-:W-:Y:S05]  /*31b90*/  ENDCOLLECTIVE ;  /* 0x000000000000791b */ /* 0x006fea0003800000 */
.L_x_8118:
[----:B------:R-:W-:Y:S05]  /*31ba0*/  BRA `(.L_x_8119) ;  /* 0xfffffff400007947 */ /* 0x000fea000383ffff */
.L_x_8120:
        /* <DEDUP_REMOVED lines=13> */
.L_x_14770:


//--------------------- .text._ZN5flash24flash_fwd_splitkv_kernelI23Flash_fwd_kernel_traitsILi64ELi64ELi256ELi4ELb0ELb0EN7cutlass10bfloat16_tE19Flash_kernel_traitsILi64ELi64ELi256ELi4ES3_EELb0ELb1ELb1ELb0ELb0ELb1ELb1ELb1EEEvNS_16Flash_fwd_paramsE --------------------------
	.section	.text._ZN5flash24flash_fwd_splitkv_kernelI23Flash_fwd_kernel_traitsILi64ELi64ELi256ELi4ELb0ELb0EN7cutlass10bfloat16_tE19Flash_kernel_traitsILi64ELi64ELi256ELi4ES3_EELb0ELb1ELb1ELb0ELb0ELb1ELb1ELb1EEEvNS_16Flash_fwd_paramsE,"ax",@progbits
	.align	128
        .global         _ZN5flash24flash_fwd_splitkv_kernelI23Flash_fwd_kernel_traitsILi64ELi64ELi256ELi4ELb0ELb0EN7cutlass10bfloat16_tE19Flash_kernel_traitsILi64ELi64ELi256ELi4ES3_EELb0ELb1ELb1ELb0ELb0ELb1ELb1ELb1EEEvNS_16Flash_fwd_paramsE
        .type           _ZN5flash24flash_fwd_splitkv_kernelI23Flash_fwd_kernel_traitsILi64ELi64ELi256ELi4ELb0ELb0EN7cutlass10bfloat16_tE19Flash_kernel_traitsILi64ELi64ELi256ELi4ES3_EELb0ELb1ELb1ELb0ELb0ELb1ELb1ELb1EEEvNS_16Flash_fwd_paramsE,@function
        .size           _ZN5flash24flash_fwd_splitkv_kernelI23Flash_fwd_kernel_traitsILi64ELi64ELi256ELi4ELb0ELb0EN7cutlass10bfloat16_tE19Flash_kernel_traitsILi64ELi64ELi256ELi4ES3_EELb0ELb1ELb1ELb0ELb0ELb1ELb1ELb1EEEvNS_16Flash_fwd_paramsE,(.L_x_14771 - _ZN5flash24flash_fwd_splitkv_kernelI23Flash_fwd_kernel_traitsILi64ELi64ELi256ELi4ELb0ELb0EN7cutlass10bfloat16_tE19Flash_kernel_traitsILi64ELi64ELi256ELi4ES3_EELb0ELb1ELb1ELb0ELb0ELb1ELb1ELb1EEEvNS_16Flash_fwd_paramsE)
        .other          _ZN5flash24flash_fwd_splitkv_kernelI23Flash_fwd_kernel_traitsILi64ELi64ELi256ELi4ELb0ELb0EN7cutlass10bfloat16_tE19Flash_kernel_traitsILi64ELi64ELi256ELi4ES3_EELb0ELb1ELb1ELb0ELb0ELb1ELb1ELb1EEEvNS_16Flash_fwd_paramsE,@"STO_CUDA_ENTRY STV_DEFAULT"
_ZN5flash24flash_fwd_splitkv_kernelI23Flash_fwd_kernel_traitsILi64ELi64ELi256ELi4ELb0ELb0EN7cutlass10bfloat16_tE19Flash_kernel_traitsILi64ELi64ELi256ELi4ES3_EELb0ELb1ELb1ELb0ELb0ELb1ELb1ELb1EEEvNS_16Flash_fwd_paramsE:
.text._ZN5flash24flash_fwd_splitkv_kernelI23Flash_fwd_kernel_traitsILi64ELi64ELi256ELi4ELb0ELb0EN7cutlass10bfloat16_tE19Flash_kernel_traitsILi64ELi64ELi256ELi4ES3_EELb0ELb1ELb1ELb0ELb0ELb1ELb1ELb1EEEvNS_16Flash_fwd_paramsE:
        /* <DEDUP_REMOVED lines=30> */
[----:B------:R-:W-:Y:S05]  /*01e0*/  CALL.REL.NOINC `($_ZN5flash24flash_fwd_splitkv_kernelI23Flash_fwd_kernel_traitsILi64ELi64ELi256ELi4ELb0ELb0EN7cutlass10bfloat16_tE19Flash_kernel_traitsILi64ELi64ELi256ELi4ES3_EELb0ELb1ELb1ELb0ELb0ELb1ELb1ELb1EEEvNS_16Flash_fwd_paramsE$_ZN5flash30compute_attn_1rowblock_splitkvI23Flash_fwd_kernel_traitsILi64ELi64ELi256ELi4ELb0ELb0EN7cutlass10bfloat16_tE19Flash_kernel_traitsILi64ELi64ELi256ELi4ES3_EELb0ELb1ELb1ELb0ELb0ELb1ELb1ELb1ENS_16Flash_fwd_paramsEEEvRKT8_iiiii) ;  /* 0x0000000000087944 */ /* 0x000fea0003c00000 */
[----:B------:R-:W-:Y:S05]  /*01f0*/  BSYNC.RECONVERGENT B3 ;  /* 0x0000000000037941 */ /* 0x000fea0003800200 */
.L_x_8121:
[----:B------:R-:W-:Y:S05]  /*0200*/  EXIT ;  /* 0x000000000000794d */ /* 0x000fea0003800000 */
        .type           $_ZN5flash24flash_fwd_splitkv_kernelI23Flash_fwd_kernel_traitsILi64ELi64ELi256ELi4ELb0ELb0EN7cutlass10bfloat16_tE19Flash_kernel_traitsILi64ELi64ELi256ELi4ES3_EELb0ELb1ELb1ELb0ELb0ELb1ELb1ELb1EEEvNS_16Flash_fwd_paramsE$_ZN5flash30compute_attn_1rowblock_splitkvI23Flash_fwd_kernel_traitsILi64ELi64ELi256ELi4ELb0ELb0EN7cutlass10bfloat16_tE19Flash_kernel_traitsILi64ELi64ELi256ELi4ES3_EELb0ELb1ELb1ELb0ELb0ELb1ELb1ELb1ENS_16Flash_fwd_paramsEEEvRKT8_iiiii,@function
        .size           $_ZN5flash24flash_fwd_splitkv_kernelI23Flash_fwd_kernel_traitsILi64ELi64ELi256ELi4ELb0ELb0EN7cutlass10bfloat16_tE19Flash_kernel_traitsILi64ELi64ELi256ELi4ES3_EELb0ELb1ELb1ELb0ELb0ELb1ELb1ELb1EEEvNS_16Flash_fwd_paramsE$_ZN5flash30compute_attn_1rowblock_splitkvI23Flash_fwd_kernel_traitsILi64ELi64ELi256ELi4ELb0ELb0EN7cutlass10bfloat16_tE19Flash_kernel_traitsILi64ELi64ELi256ELi4ES3_EELb0ELb1ELb1ELb0ELb0ELb1ELb1ELb1ENS_16Flash_fwd_paramsEEEvRKT8_iiiii,(.L_x_14771 - $_ZN5flash24flash_fwd_splitkv_kernelI23Flash_fwd_kernel_traitsILi64ELi64ELi256ELi4ELb0ELb0EN7cutlass10bfloat16_tE19Flash_kernel_traitsILi64ELi64ELi256ELi4ES3_EELb0ELb1ELb1ELb0ELb0ELb1ELb1ELb1EEEvNS_16Flash_fwd_paramsE$_ZN5flash30compute_attn_1rowblock_splitkvI23Flash_fwd_kernel_traitsILi64ELi64ELi256ELi4ELb0ELb0EN7cutlass10bfloat16_tE19Flash_kernel_traitsILi64ELi64ELi256ELi4ES3_EELb0ELb1ELb1ELb0ELb0ELb1ELb1ELb1ENS_16Flash_fwd_paramsEEEvRKT8_iiiii)
$_ZN5flash24flash_fwd_splitkv_kernelI23Flash_fwd_kernel_traitsILi64ELi64ELi256ELi4ELb0ELb0EN7cutlass10bfloat16_tE19Flash_kernel_traitsILi64ELi64ELi256ELi4ES3_EELb0ELb1ELb1ELb0ELb0ELb1ELb1ELb1EEEvNS_16Flash_fwd_paramsE$_ZN5flash30compute_attn_1rowblock_splitkvI23Flash_fwd_kernel_traitsILi64ELi64ELi256ELi4ELb0ELb0EN7cutlass10bfloat16_tE19Flash_kernel_traitsILi64ELi64ELi256ELi4ES3_EELb0ELb1ELb1ELb0ELb0ELb1ELb1ELb1ENS_16Flash_fwd_paramsEEEvRKT8_iiiii:
        /* <DEDUP_REMOVED lines=38> */
.L_x_8123:
[----:B------:R-:W-:Y:S05]  /*0470*/  BSYNC.RECONVERGENT B0 ;  /* 0x0000000000007941 */ /* 0x000fea0003800200 */
.L_x_8122:
[----:B------:R-:W-:Y:S04]  /*0480*/  BSSY.RECONVERGENT B0, `(.L_x_8124) ;  /* 0x0000007000007945 */ /* 0x000fe80003800200 */
[----:B------:R-:W-:Y:S05]  /*0490*/  @!P3 BRA `(.L_x_8125) ;  /* 0x000000000014b947 */ /* 0x000fea0003800000 */
[----:B------:R-:W2:Y:S02]  /*04a0*/  LD.E.U8 R2, desc[UR4][R164.64+0x1b2] ;  /* 0x0001b204a4027980 */ /* 0x000ea4000c101100 */
[----:B--2---:R-:W-:-:S13]  /*04b0*/  ISETP.NE.AND P1, PT, R2, RZ, PT ;  /* 0x000000ff0200720c */ /* 0x004fda0003f25270 */
[----:B-----5:R-:W2:Y:S02]  /*04c0*/  @P1 LD.E R56, desc[UR4][R12.64+0x4] ;  /* 0x000004040c381980 */ /* 0x020ea4000c101900 */
[----:B--2---:R-:W-:-:S06]  /*04d0*/  @P1 IADD3 R56, PT, PT, R56, -R11, RZ ;  /* 0x8000000b38381210 */ /* 0x004fcc0007ffe0ff */
[----:B------:R2:W5:Y:S02]  /*04e0*/  @!P1 LD.E R56, desc[UR4][R12.64] ;  /* 0x000000040c389980 */ /* 0x000564000c101900 */
.L_x_8125:
[----:B------:R-:W-:Y:S05]  /*04f0*/  BSYNC.RECONVERGENT B0 ;  /* 0x0000000000007941 */ /* 0x000fea0003800200 */
.L_x_8124:
        /* <DEDUP_REMOVED lines=9> */
.L_x_8127:
[----:B------:R-:W3:Y:S01]  /*0590*/  LD.E.64 R2, desc[UR4][R164.64+0x108] ;  /* 0x00010804a4027980 */ /* 0x000ee2000c101b00 */
[----:B------:R-:W-:Y:S01]  /*05a0*/  BSSY.RECONVERGENT B0, `(.L_x_8129) ;  /* 0x0000006000007945 */ /* 0x000fe20003800200 */
[----:B------:R-:W-:Y:S01]  /*05b0*/  IMAD.MOV.U32 R49, RZ, RZ, RZ ;  /* 0x000000ffff317224 */ /* 0x000fe200078e00ff */
[----:B---3--:R-:W-:-:S04]  /*05c0*/  ISETP.NE.U32.AND P0, PT, R2, RZ, PT ;  /* 0x000000ff0200720c */ /* 0x008fc80003f05070 */
[----:B------:R-:W-:-:S13]  /*05d0*/  ISETP.NE.AND.EX P0, PT, R3, RZ, PT, P0 ;  /* 0x000000ff0300720c */ /* 0x000fda0003f05300 */
[----:B------:R-:W-:Y:S05]  /*05e0*/  @!P0 BRA `(.L_x_8130) ;  /* 0x0000000000048947 */ /* 0x000fea0003800000 */
[----:B------:R3:W5:Y:S02]  /*05f0*/  LD.E R49, desc[UR4][R164.64+0xbc] ;  /* 0x0000bc04a4317980 */ /* 0x000764000c101900 */
.L_x_8130:
[----:B------:R-:W-:Y:S05]  /*0600*/  BSYNC.RECONVERGENT B0 ;  /* 0x0000000000007941 */ /* 0x000fea0003800200 */
.L_x_8129:
[----:B-----5:R-:W-:Y:S02]  /*0610*/  IADD3 R49, PT, PT, R56, R49, RZ ;  /* 0x0000003138317210 */ /* 0x020fe40007ffe0ff */
.L_x_8128:
[----:B------:R-:W-:Y:S05]  /*0620*/  BSYNC.RECONVERGENT B1 ;  /* 0x0000000000017941 */ /* 0x000fea0003800200 */
.L_x_8126:
[----:B------:R-:W-:Y:S01]  /*0630*/  IMAD.SHL.U32 R60, R233, 0x40, RZ ;  /* 0x00000040e93c7824 */ /* 0x000fe200078e00ff */
[----:B------:R-:W-:Y:S01]  /*0640*/  MOV R2, R232 ;  /* 0x000000e800027202 */ /* 0x000fe20000000f00 */
[----:B------:R-:W-:-:S03]  /*0650*/  IMAD.MOV.U32 R3, RZ, RZ, 0x0 ;  /* 0x00000000ff037424 */ /* 0x000fc600078e00ff */
[----:B------:R-:W-:-:S13]  /*0660*/  ISETP.GT.AND P0, PT, R235, R60, PT ;  /* 0x0000003ceb00720c */ /* 0x000fda0003f04270 */
[----:B-123--:R-:W-:Y:S05]  /*0670*/  @!P0 RET.REL.NODEC R2 `(_ZN5flash24flash_fwd_splitkv_kernelI23Flash_fwd_kernel_traitsILi64ELi64ELi256ELi4ELb0ELb0EN7cutlass10bfloat16_tE19Flash_kernel_traitsILi64ELi64ELi256ELi4ES3_EELb0ELb1ELb1ELb0ELb0ELb1ELb1ELb1EEEvNS_16Flash_fwd_paramsE) ;  /* 0xfffffff802608950 */ /* 0x00efea0003c3ffff */
        /* <DEDUP_REMOVED lines=126> */
[----:B-1----:R-:W-:Y:S05]  /*0e60*/  @P6 RET.REL.NODEC R2 `(_ZN5flash24flash_fwd_splitkv_kernelI23Flash_fwd_kernel_traitsILi64ELi64ELi256ELi4ELb0ELb0EN7cutlass10bfloat16_tE19Flash_kernel_traitsILi64ELi64ELi256ELi4ES3_EELb0ELb1ELb1ELb0ELb0ELb1ELb1ELb1EEEvNS_16Flash_fwd_paramsE) ;  /* 0xfffffff002646950 */ /* 0x002fea0003c3ffff */
[----:B------:R-:W-:Y:S02]  /*0e70*/  MOV R0, 0xff800000 ;  /* 0xff80000000007802 */ /* 0x000fe40000000f00 */
[----:B------:R-:W-:-:S03]  /*0e80*/  MOV R233, 0x0 ;  /* 0x0000000000e97802 */ /* 0x000fc60000000f00 */
[----:B------:R1:W-:Y:S02]  /*0e90*/  ST.E desc[UR4][R12.64+0xe0], R0 ;  /* 0x0000e0000c007985 */ /* 0x0003e4000c101904 */
[----:B-1----:R-:W-:Y:S05]  /*0ea0*/  RET.REL.NODEC R232 `(_ZN5flash24flash_fwd_splitkv_kernelI23Flash_fwd_kernel_traitsILi64ELi64ELi256ELi4ELb0ELb0EN7cutlass10bfloat16_tE19Flash_kernel_traitsILi64ELi64ELi256ELi4ES3_EELb0ELb1ELb1ELb0ELb0ELb1ELb1ELb1EEEvNS_16Flash_fwd_paramsE) ;  /* 0xfffffff0e8547950 */ /* 0x002fea0003c3ffff */
.L_x_8131:
        /* <DEDUP_REMOVED lines=105> */
.L_x_8133:
        /* <DEDUP_REMOVED lines=78> */
.L_x_8134:
[----:B------:R-:W-:Y:S05]  /*1a20*/  BSYNC.RECONVERGENT B0 ;  /* 0x0000000000007941 */ /* 0x000fea0003800200 */
.L_x_8132:
        /* <DEDUP_REMOVED lines=267> */
.L_x_8206:
        /* <DEDUP_REMOVED lines=319> */
.L_x_8137:
        /* <DEDUP_REMOVED lines=73> */
.L_x_8141:
[----:B------:R-:W-:Y:S05]  /*4360*/  BSYNC.RECONVERGENT B0 ;  /* 0x0000000000007941 */ /* 0x000fea0003800200 */
.L_x_8140:
        /* <DEDUP_REMOVED lines=53> */
.L_x_8143:
[----:B------:R-:W-:Y:S05]  /*46c0*/  BSYNC.RECONVERGENT B0 ;  /* 0x0000000000007941 */ /* 0x000fea0003800200 */
.L_x_8142:
        /* <DEDUP_REMOVED lines=53> */
.L_x_8145:
[----:B------:R-:W-:Y:S05]  /*4a20*/  BSYNC.RECONVERGENT B0 ;  /* 0x0000000000007941 */ /* 0x000fea0003800200 */
.L_x_8144:
        /* <DEDUP_REMOVED lines=54> */
.L_x_8147:
[----:B------:R-:W-:Y:S05]  /*4d90*/  BSYNC.RECONVERGENT B0 ;  /* 0x0000000000007941 */ /* 0x000fea0003800200 */
.L_x_8146:
        /* <DEDUP_REMOVED lines=57> */
.L_x_8149:
[----:B------:R-:W-:Y:S05]  /*5130*/  BSYNC.RECONVERGENT B0 ;  /* 0x0000000000007941 */ /* 0x000fea0003800200 */
.L_x_8148:
        /* <DEDUP_REMOVED lines=54> */
.L_x_8151:
[----:B------:R-:W-:Y:S05]  /*54a0*/  BSYNC.RECONVERGENT B0 ;  /* 0x0000000000007941 */ /* 0x000fea0003800200 */
.L_x_8150:
        /* <DEDUP_REMOVED lines=57> */
.L_x_8153:
[----:B------:R-:W-:Y:S05]  /*5840*/  BSYNC.RECONVERGENT B0 ;  /* 0x0000000000007941 */ /* 0x000fea0003800200 */
.L_x_8152:
        /* <DEDUP_REMOVED lines=56> */
.L_x_8155:
[----:B------:R-:W-:Y:S05]  /*5bd0*/  BSYNC.RECONVERGENT B0 ;  /* 0x0000000000007941 */ /* 0x000fea0003800200 */
.L_x_8154:
        /* <DEDUP_REMOVED lines=57> */
.L_x_8157:
[----:B------:R-:W-:Y:S05]  /*5f70*/  BSYNC.RECONVERGENT B0 ;  /* 0x0000000000007941 */ /* 0x000fea0003800200 */
.L_x_8156:
        /* <DEDUP_REMOVED lines=54> */
.L_x_8159:
[----:B------:R-:W-:Y:S05]  /*62e0*/  BSYNC.RECONVERGENT B0 ;  /* 0x0000000000007941 */ /* 0x000fea0003800200 */
.L_x_8158:
        /* <DEDUP_REMOVED lines=66> */
.L_x_8161:
[----:B------:R-:W-:Y:S05]  /*6710*/  BSYNC.RECONVERGENT B0 ;  /* 0x0000000000007941 */ /* 0x000fea0003800200 */
.L_x_8160:
        /* <DEDUP_REMOVED lines=55> */
.L_x_8163:
[----:B------:R-:W-:Y:S05]  /*6a90*/  BSYNC.RECONVERGENT B0 ;  /* 0x0000000000007941 */ /* 0x000fea0003800200 */
.L_x_8162:
        /* <DEDUP_REMOVED lines=55> */
.L_x_8165:
[----:B------:R-:W-:Y:S05]  /*6e10*/  BSYNC.RECONVERGENT B0 ;  /* 0x0000000000007941 */ /* 0x000fea0003800200 */
.L_x_8164:
        /* <DEDUP_REMOVED lines=55> */
.L_x_8167:
[----:B------:R-:W-:Y:S05]  /*7190*/  BSYNC.RECONVERGENT B0 ;  /* 0x0000000000007941 */ /* 0x000fea0003800200 */
.L_x_8166:
        /* <DEDUP_REMOVED lines=55> */
.L_x_8169:
[----:B------:R-:W-:Y:S05]  /*7510*/  BSYNC.RECONVERGENT B0 ;  /* 0x0000000000007941 */ /* 0x000fea0003800200 */
.L_x_8168:
        /* <DEDUP_REMOVED lines=55> */
.L_x_8171:
[----:B------:R-:W-:Y:S05]  /*7890*/  BSYNC.RECONVERGENT B0 ;  /* 0x0000000000007941 */ /* 0x000fea0003800200 */
.L_x_8170:
[----:B------:R-:W5:Y:S02]  /*78a0*/  LD.E R0, desc[UR4][R164.64+0xd0] ;  /* 0x0000d004a4007980 */ /* 0x000f64000c101900 */
[----:B-----5:R-:W-:Y:S05]  /*78b0*/  IMAD.U32 R0, R0, -0x80, RZ ;  /* 0xffffff8000007824 */ /* 0x020fea00078e00ff */
[C---:B------:R-:W-:Y:S02]  /*78c0*/  LEA R14, P1, R0.reuse, R14, 0x1 ;  /* 0x0000000e000e7211 */ /* 0x040fe400078208ff */
[C---:B------:R-:W-:Y:S02]  /*78d0*/  LEA R34, P0, R0.reuse, R34, 0x1 ;  /* 0x0000002200227211 */ /* 0x040fe400078008ff */
[C---:B------:R-:W-:Y:S02]  /*78e0*/  LEA.HI.X.SX32 R15, R0.reuse, R15, 0x1, P1 ;  /* 0x0000000f000f7211 */ /* 0x040fe400008f0eff */
[----:B------:R-:W-:Y:S01]  /*78f0*/  LEA.HI.X.SX32 R35, R0, R35, 0x1, P0 ;  /* 0x0000002300237211 */ /* 0x000fe200000f0eff */
[----:B------:R-:W-:Y:S05]  /*7900*/  BRA `(.L_x_8138) ;  /* 0x0000005c00a87947 */ /* 0x000fea0003800000 */
.L_x_8139:
        /* <DEDUP_REMOVED lines=97> */
.L_x_8173:
[----:B------:R-:W-:Y:S05]  /*7f20*/  BSYNC.RECONVERGENT B0 ;  /* 0x0000000000007941 */ /* 0x000fea0003800200 */
.L_x_8172:
        /* <DEDUP_REMOVED lines=92> */
.L_x_8175:
[----:B------:R-:W-:Y:S05]  /*84f0*/  BSYNC.RECONVERGENT B0 ;  /* 0x0000000000007941 */ /* 0x000fea0003800200 */
.L_x_8174:
        /* <DEDUP_REMOVED lines=96> */
.L_x_8177:
[----:B------:R-:W-:Y:S05]  /*8b00*/  BSYNC.RECONVERGENT B0 ;  /* 0x0000000000007941 */ /* 0x000fea0003800200 */
.L_x_8176:
        /* <DEDUP_REMOVED lines=90> */
.L_x_8179:
[----:B------:R-:W-:Y:S05]  /*90b0*/  BSYNC.RECONVERGENT B0 ;  /* 0x0000000000007941 */ /* 0x000fea0003800200 */
.L_x_8178:
        /* <DEDUP_REMOVED lines=90> */
.L_x_8181:
[----:B------:R-:W-:Y:S05]  /*9660*/  BSYNC.RECONVERGENT B0 ;  /* 0x0000000000007941 */ /* 0x000fea0003800200 */
.L_x_8180:
        /* <DEDUP_REMOVED lines=94> */
.L_x_8183:
[----:B------:R-:W-:Y:S05]  /*9c50*/  BSYNC.RECONVERGENT B0 ;  /* 0x0000000000007941 */ /* 0x000fea0003800200 */
.L_x_8182:
        /* <DEDUP_REMOVED lines=90> */
.L_x_8185:
[----:B------:R-:W-:Y:S05]  /*a200*/  BSYNC.RECONVERGENT B0 ;  /* 0x0000000000007941 */ /* 0x000fea0003800200 */
.L_x_8184:
        /* <DEDUP_REMOVED lines=93> */
.L_x_8187:
[----:B------:R-:W-:Y:S05]  /*a7e0*/  BSYNC.RECONVERGENT B0 ;  /* 0x0000000000007941 */ /* 0x000fea0003800200 */
.L_x_8186:
        /* <DEDUP_REMOVED lines=93> */
.L_x_8189:
[----:B------:R-:W-:Y:S05]  /*adc0*/  BSYNC.RECONVERGENT B0 ;  /* 0x0000000000007941 */ /* 0x000fea0003800200 */
.L_x_8188:
        /* <DEDUP_REMOVED lines=94> */
.L_x_8191:
[----:B------:R-:W-:Y:S05]  /*b3b0*/  BSYNC.RECONVERGENT B0 ;  /* 0x0000000000007941 */ /* 0x000fea0003800200 */
.L_x_8190:
        /* <DEDUP_REMOVED lines=91> */
.L_x_8193:
[----:B------:R-:W-:Y:S05]  /*b970*/  BSYNC.RECONVERGENT B0 ;  /* 0x0000000000007941 */ /* 0x000fea0003800200 */
.L_x_8192:
        /* <DEDUP_REMOVED lines=94> */
.L_x_8195:
[----:B------:R-:W-:Y:S05]  /*bf60*/  BSYNC.RECONVERGENT B0 ;  /* 0x0000000000007941 */ /* 0x000fea0003800200 */
.L_x_8194:
        /* <DEDUP_REMOVED lines=94> */
.L_x_8197:
[----:B------:R-:W-:Y:S05]  /*c550*/  BSYNC.RECONVERGENT B0 ;  /* 0x0000000000007941 */ /* 0x000fea0003800200 */
.L_x_8196:
        /* <DEDUP_REMOVED lines=94> */
.L_x_8199:
[----:B------:R-:W-:Y:S05]  /*cb40*/  BSYNC.RECONVERGENT B0 ;  /* 0x0000000000007941 */ /* 0x000fea0003800200 */
.L_x_8198:
        /* <DEDUP_REMOVED lines=95> */
.L_x_8201:
[----:B------:R-:W-:Y:S05]  /*d140*/  BSYNC.RECONVERGENT B0 ;  /* 0x0000000000007941 */ /* 0x000fea0003800200 */
.L_x_8200:
        /* <DEDUP_REMOVED lines=91> */
.L_x_8203:
[----:B------:R-:W-:Y:S05]  /*d700*/  BSYNC.RECONVERGENT B0 ;  /* 0x0000000000007941 */ /* 0x000fea0003800200 */
.L_x_8202:
        /* <DEDUP_REMOVED lines=10> */
.L_x_8138:
[----:B------:R-:W-:Y:S05]  /*d7b0*/  BSYNC.RECONVERGENT B1 ;  /* 0x0000000000017941 */ /* 0x000fea0003800200 */
.L_x_8136:
        /* <DEDUP_REMOVED lines=101> */
.L_x_8205:
[----:B------:R-:W-:Y:S05]  /*de10*/  BSYNC.RECONVERGENT B0 ;  /* 0x0000000000007941 */ /* 0x000fea0003800200 */
.L_x_8204:
[----:B------:R-:W-:Y:S11]  /*de20*/  ISETP.GT.AND P0, PT, R75, R54, PT ;  /* 0x000000364b00720c */ /* 0x000ff60003f04270 */
[----:B------:R-:W-:Y:S02]  /*de30*/  @!UPT UIADD3 URZ, UPT, UPT, URZ, URZ, URZ ;  /* 0x000000fffffff290 */ /* 0x000fe4000fffe0ff */
[----:B------:R-:W-:Y:S05]  /*de40*/  @P0 BRA `(.L_x_8206) ;  /* 0xffffff4c00240947 */ /* 0x000fea000383ffff */
.L_x_8135:
        /* <DEDUP_REMOVED lines=19> */
.L_x_8211:
[----:B------:R2:W-:Y:S02]  /*df80*/  STS.128 [R46], RZ ;  /* 0x000000ff2e007388 */ /* 0x0005e40000000c00 */
.L_x_8210:
[----:B------:R-:W-:Y:S05]  /*df90*/  BSYNC.RECONVERGENT B0 ;  /* 0x0000000000007941 */ /* 0x000fea0003800200 */
.L_x_8209:
        /* <DEDUP_REMOVED lines=17> */
.L_x_8213:
[----:B------:R-:W-:Y:S05]  /*e0b0*/  BSYNC.RECONVERGENT B0 ;  /* 0x0000000000007941 */ /* 0x000fea0003800200 */
.L_x_8212:
        /* <DEDUP_REMOVED lines=11> */
.L_x_8215:
[----:B------:R-:W-:Y:S05]  /*e170*/  BSYNC.RECONVERGENT B0 ;  /* 0x0000000000007941 */ /* 0x000fea0003800200 */
.L_x_8214:
        /* <DEDUP_REMOVED lines=11> */
.L_x_8208:
        /* <DEDUP_REMOVED lines=85> */
.L_x_8222:
[----:B------:R-:W-:Y:S05]  /*e780*/  BSYNC.RECONVERGENT B0 ;  /* 0x0000000000007941 */ /* 0x000fea0003800200 */
.L_x_8221:
[----:B-----5:R3:W-:Y:S01]  /*e790*/  STS.128 [R46], R8 ;  /* 0x000000082e007388 */ /* 0x0207e20000000c00 */
[----:B------:R-:W-:Y:S05]  /*e7a0*/  BRA `(.L_x_8219) ;  /* 0x0000000000047947 */ /* 0x000fea0003800000 */
.L_x_8220:
[----:B------:R2:W-:Y:S02]  /*e7b0*/  STS.128 [R46], RZ ;  /* 0x000000ff2e007388 */ /* 0x0005e40000000c00 */
.L_x_8219:
[----:B------:R-:W-:Y:S05]  /*e7c0*/  BSYNC.RECONVERGENT B1 ;  /* 0x0000000000017941 */ /* 0x000fea0003800200 */
.L_x_8218:
        /* <DEDUP_REMOVED lines=63> */
.L_x_8226:
[----:B------:R-:W-:Y:S05]  /*ebc0*/  BSYNC.RECONVERGENT B0 ;  /* 0x0000000000007941 */ /* 0x000fea0003800200 */
.L_x_8225:
[----:B-----5:R1:W-:Y:S02]  /*ebd0*/  STS.128 [R46+0x800], R8 ;  /* 0x000800082e007388 */ /* 0x0203e40000000c00 */
.L_x_8224:
[----:B------:R-:W-:Y:S05]  /*ebe0*/  BSYNC.RECONVERGENT B1 ;  /* 0x0000000000017941 */ /* 0x000fea0003800200 */
.L_x_8223:
        /* <DEDUP_REMOVED lines=64> */
.L_x_8230:
[----:B------:R-:W-:Y:S05]  /*eff0*/  BSYNC.RECONVERGENT B0 ;  /* 0x0000000000007941 */ /* 0x000fea0003800200 */
.L_x_8229:
[----:B-----5:R1:W-:Y:S02]  /*f000*/  STS.128 [R46+0x1000], R8 ;  /* 0x001000082e007388 */ /* 0x0203e40000000c00 */
.L_x_8228:
[----:B------:R-:W-:Y:S05]  /*f010*/  BSYNC.RECONVERGENT B1 ;  /* 0x0000000000017941 */ /* 0x000fea0003800200 */
.L_x_8227:
        /* <DEDUP_REMOVED lines=63> */
.L_x_8232:
[----:B------:R-:W-:Y:S05]  /*f410*/  BSYNC.RECONVERGENT B0 ;  /* 0x0000000000007941 */ /* 0x000fea0003800200 */
.L_x_8231:
[----:B-----5:R1:W-:Y:S01]  /*f420*/  STS.128 [R46+0x1800], R8 ;  /* 0x001800082e007388 */ /* 0x0203e20000000c00 */
[----:B------:R-:W-:Y:S05]  /*f430*/  BRA `(.L_x_8216) ;  /* 0x0000001800247947 */ /* 0x000fea0003800000 */
.L_x_8217:
        /* <DEDUP_REMOVED lines=97> */
.L_x_8237:
[----:B------:R-:W-:Y:S05]  /*fa50*/  BSYNC.RECONVERGENT B0 ;  /* 0x0000000000007941 */ /* 0x000fea0003800200 */
.L_x_8236:
[----:B-----5:R2:W-:Y:S01]  /*fa60*/  STS.128 [R46], R20 ;  /* 0x000000142e007388 */ /* 0x0205e20000000c00 */
[----:B------:R-:W-:Y:S05]  /*fa70*/  BRA `(.L_x_8234) ;  /* 0x0000000000047947 */ /* 0x000fea0003800000 */
.L_x_8235:
[----:B------:R3:W-:Y:S02]  /*fa80*/  STS.128 [R46], RZ ;  /* 0x000000ff2e007388 */ /* 0x0007e40000000c00 */
.L_x_8234:
[----:B------:R-:W-:Y:S05]  /*fa90*/  BSYNC.RECONVERGENT B1 ;  /* 0x0000000000017941 */ /* 0x000fea0003800200 */
.L_x_8233:
        /* <DEDUP_REMOVED lines=93> */
.L_x_8241:
[----:B------:R-:W-:Y:S05]  /*10070*/  BSYNC.RECONVERGENT B0 ;  /* 0x0000000000007941 */ /* 0x000fea0003800200 */
.L_x_8240:
[----:B-----5:R1:W-:Y:S02]  /*10080*/  STS.128 [R46+0x800], R20 ;  /* 0x000800142e007388 */ /* 0x0203e40000000c00 */
.L_x_8239:
[----:B------:R-:W-:Y:S05]  /*10090*/  BSYNC.RECONVERGENT B1 ;  /* 0x0000000000017941 */ /* 0x000fea0003800200 */
.L_x_8238:
        /* <DEDUP_REMOVED lines=94> */
.L_x_8245:
[----:B------:R-:W-:Y:S05]  /*10680*/  BSYNC.RECONVERGENT B0 ;  /* 0x0000000000007941 */ /* 0x000fea0003800200 */
.L_x_8244:
[----:B-----5:R2:W-:Y:S02]  /*10690*/  STS.128 [R46+0x1000], R20 ;  /* 0x001000142e007388 */ /* 0x0205e40000000c00 */
.L_x_8243:
[----:B------:R-:W-:Y:S05]  /*106a0*/  BSYNC.RECONVERGENT B1 ;  /* 0x0000000000017941 */ /* 0x000fea0003800200 */
.L_x_8242:
        /* <DEDUP_REMOVED lines=96> */
.L_x_8247:
[----:B------:R-:W-:Y:S05]  /*10cb0*/  BSYNC.RECONVERGENT B0 ;  /* 0x0000000000007941 */ /* 0x000fea0003800200 */
.L_x_8246:
[----:B-----5:R1:W-:Y:S02]  /*10cc0*/  STS.128 [R46+0x1800], R4 ;  /* 0x001800042e007388 */ /* 0x0203e40000000c00 */
.L_x_8216:
[----:B------:R-:W-:Y:S05]  /*10cd0*/  BSYNC.RECONVERGENT B2 ;  /* 0x0000000000027941 */ /* 0x000fea0003800200 */
.L_x_8207:
        /* <DEDUP_REMOVED lines=13> */
.L_x_8250:
[----:B------:R1:W-:Y:S02]  /*10db0*/  STS.128 [R46+0x2000], RZ ;  /* 0x002000ff2e007388 */ /* 0x0003e40000000c00 */
.L_x_8249:
[----:B------:R-:W-:Y:S05]  /*10dc0*/  BSYNC.RECONVERGENT B0 ;  /* 0x0000000000007941 */ /* 0x000fea0003800200 */
.L_x_8248:
        /* <DEDUP_REMOVED lines=12> */
.L_x_8253:
[----:B------:R4:W-:Y:S02]  /*10e90*/  STS.128 [R46+0x2800], RZ ;  /* 0x002800ff2e007388 */ /* 0x0009e40000000c00 */
.L_x_8252:
[----:B------:R-:W-:Y:S05]  /*10ea0*/  BSYNC.RECONVERGENT B0 ;  /* 0x0000000000007941 */ /* 0x000fea0003800200 */
.L_x_8251:
        /* <DEDUP_REMOVED lines=12> */
.L_x_8256:
[----:B------:R1:W-:Y:S02]  /*10f70*/  STS.128 [R46+0x3000], RZ ;  /* 0x003000ff2e007388 */ /* 0x0003e40000000c00 */
.L_x_8255:
[----:B------:R-:W-:Y:S05]  /*10f80*/  BSYNC.RECONVERGENT B0 ;  /* 0x0000000000007941 */ /* 0x000fea0003800200 */
.L_x_8254:
        /* <DEDUP_REMOVED lines=12> */
.L_x_8259:
[----:B------:R1:W-:Y:S02]  /*11050*/  STS.128 [R46+0x3800], RZ ;  /* 0x003800ff2e007388 */ /* 0x0003e40000000c00 */
.L_x_8258:
[----:B------:R-:W-:Y:S05]  /*11060*/  BSYNC.RECONVERGENT B0 ;  /* 0x0000000000007941 */ /* 0x000fea0003800200 */
.L_x_8257:
        /* <DEDUP_REMOVED lines=16> */
.L_x_8262:
[----:B------:R1:W-:Y:S02]  /*11170*/  STS.128 [R46+0x4000], RZ ;  /* 0x004000ff2e007388 */ /* 0x0003e40000000c00 */
.L_x_8261:
[----:B------:R-:W-:Y:S05]  /*11180*/  BSYNC.RECONVERGENT B0 ;  /* 0x0000000000007941 */ /* 0x000fea0003800200 */
.L_x_8260:
        /* <DEDUP_REMOVED lines=13> */
.L_x_8265:
[----:B------:R1:W-:Y:S02]  /*11260*/  STS.128 [R46+0x4800], RZ ;  /* 0x004800ff2e007388 */ /* 0x0003e40000000c00 */
.L_x_8264:
[----:B------:R-:W-:Y:S05]  /*11270*/  BSYNC.RECONVERGENT B0 ;  /* 0x0000000000007941 */ /* 0x000fea0003800200 */
.L_x_8263:
        /* <DEDUP_REMOVED lines=16> */
.L_x_8268:
[----:B------:R1:W-:Y:S02]  /*11380*/  STS.128 [R46+0x5000], RZ ;  /* 0x005000ff2e007388 */ /* 0x0003e40000000c00 */
.L_x_8267:
[----:B------:R-:W-:Y:S05]  /*11390*/  BSYNC.RECONVERGENT B0 ;  /* 0x0000000000007941 */ /* 0x000fea0003800200 */
.L_x_8266:
        /* <DEDUP_REMOVED lines=16> */
.L_x_8271:
[----:B------:R1:W-:Y:S02]  /*114a0*/  STS.128 [R46+0x5800], RZ ;  /* 0x005800ff2e007388 */ /* 0x0003e40000000c00 */
.L_x_8270:
[----:B------:R-:W-:Y:S05]  /*114b0*/  BSYNC.RECONVERGENT B0 ;  /* 0x0000000000007941 */ /* 0x000fea0003800200 */
.L_x_8269:
        /* <DEDUP_REMOVED lines=16> */
.L_x_8274:
[----:B------:R1:W-:Y:S02]  /*115c0*/  STS.128 [R46+0x6000], RZ ;  /* 0x006000ff2e007388 */ /* 0x0003e40000000c00 */
.L_x_8273:
[----:B------:R-:W-:Y:S05]  /*115d0*/  BSYNC.RECONVERGENT B0 ;  /* 0x0000000000007941 */ /* 0x000fea0003800200 */
.L_x_8272:
        /* <DEDUP_REMOVED lines=13> */
.L_x_8277:
[----:B------:R1:W-:Y:S02]  /*116b0*/  STS.128 [R46+0x6800], RZ ;  /* 0x006800ff2e007388 */ /* 0x0003e40000000c00 */
.L_x_8276:
[----:B------:R-:W-:Y:S05]  /*116c0*/  BSYNC.RECONVERGENT B0 ;  /* 0x0000000000007941 */ /* 0x000fea0003800200 */
.L_x_8275:
        /* <DEDUP_REMOVED lines=16> */
.L_x_8280:
[----:B------:R1:W-:Y:S02]  /*117d0*/  STS.128 [R46+0x7000], RZ ;  /* 0x007000ff2e007388 */ /* 0x0003e40000000c00 */
.L_x_8279:
[----:B------:R-:W-:Y:S05]  /*117e0*/  BSYNC.RECONVERGENT B0 ;  /* 0x0000000000007941 */ /* 0x000fea0003800200 */
.L_x_8278:
        /* <DEDUP_REMOVED lines=16> */
.L_x_8283:
[----:B------:R1:W-:Y:S02]  /*118f0*/  STS.128 [R46+0x7800], RZ ;  /* 0x007800ff2e007388 */ /* 0x0003e40000000c00 */
.L_x_8282:
[----:B------:R-:W-:Y:S05]  /*11900*/  BSYNC.RECONVERGENT B0 ;  /* 0x0000000000007941 */ /* 0x000fea0003800200 */
.L_x_8281:
[----:B-1---5:R-:W-:Y:S01]  /*11910*/  IADD3 R3, PT, PT, R140, 0xc0, RZ ;  /* 0x000000c08c037810 */ /* 0x022fe20007ffe0ff */
        /* <DEDUP_REMOVED lines=15> */
.L_x_8286:
[----:B------:R1:W-:Y:S02]  /*11a10*/  STS.128 [R46+0x8000], RZ ;  /* 0x008000ff2e007388 */ /* 0x0003e40000000c00 */
.L_x_8285:
[----:B------:R-:W-:Y:S05]  /*11a20*/  BSYNC.RECONVERGENT B0 ;  /* 0x0000000000007941 */ /* 0x000fea0003800200 */
.L_x_8284:
        /* <DEDUP_REMOVED lines=16> */
.L_x_8289:
[----:B------:R1:W-:Y:S02]  /*11b30*/  STS.128 [R46+0x8800], RZ ;  /* 0x008800ff2e007388 */ /* 0x0003e40000000c00 */
.L_x_8288:
[----:B------:R-:W-:Y:S05]  /*11b40*/  BSYNC.RECONVERGENT B0 ;  /* 0x0000000000007941 */ /* 0x000fea0003800200 */
.L_x_8287:
[----:B------:R-:W-:Y:S01]  /*11b50*/  IADD3 R0, PT, PT, R140, 0xe0, RZ ;  /* 0x000000e08c007810 */ /* 0x000fe20007ffe0ff */
[----:B------:R-:W-:Y:S03]  /*11b60*/  BSSY.RECONVERGENT B0, `(.L_x_8290) ;  /* 0x0000011000007945 */ /* 0x000fe60003800200 */
[----:B------:R-:W-:-:S13]  /*11b70*/  ISETP.GE.AND P0, PT, R0, R55, PT ;  /* 0x000000370000720c */ /* 0x000fda0003f06270 */
[----:B------:R-:W-:Y:S05]  /*11b80*/  @P0 BRA `(.L_x_8291) ;  /* 0x0000000000380947 */ /* 0x000fea0003800000 */
[----:B------:R-:W-:-:S13]  /*11b90*/  ISETP.GE.AND P0, PT, R12, R234, PT ;  /* 0x000000ea0c00720c */ /* 0x000fda0003f06270 */
[----:B------:R-:W-:Y:S05]  /*11ba0*/  @P0 BRA `(.L_x_8292) ;  /* 0x00000000002c0947 */ /* 0x000fea0003800000 */
[----:B--2---:R-:W-:Y:S01]  /*11bb0*/  MOV R20, R18 ;  /* 0x0000001200147202 */ /* 0x004fe20000000f00 */
        /* <DEDUP_REMOVED lines=10> */
.L_x_8292:
[----:B------:R1:W-:Y:S02]  /*11c60*/  STS.128 [R46+0x9000], RZ ;  /* 0x009000ff2e007388 */ /* 0x0003e40000000c00 */
.L_x_8291:
[----:B------:R-:W-:Y:S05]  /*11c70*/  BSYNC.RECONVERGENT B0 ;  /* 0x0000000000007941 */ /* 0x000fea0003800200 */
.L_x_8290:
[----:B------:R-:W-:Y:S01]  /*11c80*/  IADD3 R140, PT, PT, R140, 0xf0, RZ ;  /* 0x000000f08c8c7810 */ /* 0x000fe20007ffe0ff */
[----:B------:R-:W-:Y:S03]  /*11c90*/  BSSY.RECONVERGENT B0, `(.L_x_8293) ;  /* 0x000000f000007945 */ /* 0x000fe60003800200 */
[----:B------:R-:W-:-:S13]  /*11ca0*/  ISETP.GE.AND P0, PT, R140, R55, PT ;  /* 0x000000378c00720c */ /* 0x000fda0003f06270 */
[----:B------:R-:W-:Y:S05]  /*11cb0*/  @P0 BRA `(.L_x_8294) ;  /* 0x0000000000300947 */ /* 0x000fea0003800000 */
[----:B------:R-:W-:-:S13]  /*11cc0*/  ISETP.GE.AND P0, PT, R12, R234, PT ;  /* 0x000000ea0c00720c */ /* 0x000fda0003f06270 */
[----:B------:R-:W-:Y:S05]  /*11cd0*/  @P0 BRA `(.L_x_8295) ;  /* 0x0000000000240947 */ /* 0x000fea0003800000 */
[----:B-1----:R-:W-:Y:S02]  /*11ce0*/  IMAD R14, R225, 0x1c0, RZ ;  /* 0x000001c0e10e7824 */ /* 0x002fe400078e02ff */
[----:B---3--:R-:W-:-:S05]  /*11cf0*/  IMAD.WIDE.U32 R18, R224, 0x1c0, R18 ;  /* 0x000001c0e0127825 */ /* 0x008fca00078e0012 */
[----:B------:R-:W-:Y:S02]  /*11d00*/  IADD3 R15, PT, PT, R14, R19, RZ ;  /* 0x000000130e0f7210 */ /* 0x000fe40007ffe0ff */
[----:B------:R-:W-:-:S05]  /*11d10*/  MOV R14, R18 ;  /* 0x00000012000e7202 */ /* 0x000fca0000000f00 */
[----:B------:R-:W-:Y:S01]  /*11d20*/  @!PT LDS RZ, [RZ] ;  /* 0x00000000fffff984 */ /* 0x000fe20000000800 */
[----:B------:R-:W-:Y:S01]  /*11d30*/  @!PT LDS RZ, [RZ] ;  /* 0x00000000fffff984 */ /* 0x000fe20000000800 */
[----:B------:R-:W-:Y:S01]  /*11d40*/  @!PT LDS RZ, [RZ] ;  /* 0x00000000fffff984 */ /* 0x000fe20000000800 */
[----:B------:R1:W-:Y:S01]  /*11d50*/  LDGSTS.E.BYPASS.LTC128B.128 [R46+0x9800], desc[UR4][R14.64] ;  /* 0x098000000e2e7fae */ /* 0x0003e2000b981a04 */
[----:B------:R-:W-:Y:S05]  /*11d60*/  BRA `(.L_x_8294) ;  /* 0x0000000000047947 */ /* 0x000fea0003800000 */
.L_x_8295:
[----:B------:R1:W-:Y:S02]  /*11d70*/  STS.128 [R46+0x9800], RZ ;  /* 0x009800ff2e007388 */ /* 0x0003e40000000c00 */
.L_x_8294:
[----:B------:R-:W-:Y:S05]  /*11d80*/  BSYNC.RECONVERGENT B0 ;  /* 0x0000000000007941 */ /* 0x000fea0003800200 */
.L_x_8293:
[----:B--2---:R-:W2:Y:S04]  /*11d90*/  LD.E.64 R22, desc[UR4][R164.64+0x1c0] ;  /* 0x0001c004a4167980 */ /* 0x004ea8000c101b00 */
[----:B---3--:R-:W3:Y:S01]  /*11da0*/  LD.E.64 R18, desc[UR4][R164.64+0x1b8] ;  /* 0x0001b804a4127980 */ /* 0x008ee2000c101b00 */
[----:B------:R-:W-:-:S03]  /*11db0*/  MOV R136, R236 ;  /* 0x000000ec00887202 */ /* 0x000fc60000000f00 */
[----:B-1----:R-:W4:Y:S04]  /*11dc0*/  LD.E R14, desc[UR4][R164.64+0xd8] ;  /* 0x0000d804a40e7980 */ /* 0x002f28000c101900 */
        /* <DEDUP_REMOVED lines=24> */
.L_x_8298:
[----:B------:R2:W-:Y:S01]  /*11f50*/  STS.128 [R46+0xa000], RZ ;  /* 0x00a000ff2e007388 */ /* 0x0005e20000000c00 */
[----:B------:R-:W-:Y:S05]  /*11f60*/  BRA `(.L_x_8299) ;  /* 0x0000000000047947 */ /* 0x000fea0003800000 */
.L_x_8297:
[----:B------:R3:W-:Y:S02]  /*11f70*/  STS.128 [R46+0xa000], RZ ;  /* 0x00a000ff2e007388 */ /* 0x0007e40000000c00 */
.L_x_8299:
[----:B------:R-:W-:Y:S05]  /*11f80*/  BSYNC.RECONVERGENT B0 ;  /* 0x0000000000007941 */ /* 0x000fea0003800200 */
.L_x_8296:
        /* <DEDUP_REMOVED lines=13> */
.L_x_8302:
[----:B------:R4:W-:Y:S02]  /*12060*/  STS.128 [R46+0xa800], RZ ;  /* 0x00a800ff2e007388 */ /* 0x0009e40000000c00 */
.L_x_8301:
[----:B------:R-:W-:Y:S05]  /*12070*/  BSYNC.RECONVERGENT B0 ;  /* 0x0000000000007941 */ /* 0x000fea0003800200 */
.L_x_8300:
        /* <DEDUP_REMOVED lines=13> */
.L_x_8305:
[----:B------:R1:W-:Y:S02]  /*12150*/  STS.128 [R46+0xb000], RZ ;  /* 0x00b000ff2e007388 */ /* 0x0003e40000000c00 */
.L_x_8304:
[----:B------:R-:W-:Y:S05]  /*12160*/  BSYNC.RECONVERGENT B0 ;  /* 0x0000000000007941 */ /* 0x000fea0003800200 */
.L_x_8303:
        /* <DEDUP_REMOVED lines=13> */
.L_x_8308:
[----:B------:R1:W-:Y:S02]  /*12240*/  STS.128 [R46+0xb800], RZ ;  /* 0x00b800ff2e007388 */ /* 0x0003e40000000c00 */
.L_x_8307:
[----:B------:R-:W-:Y:S05]  /*12250*/  BSYNC.RECONVERGENT B0 ;  /* 0x0000000000007941 */ /* 0x000fea0003800200 */
.L_x_8306:
        /* <DEDUP_REMOVED lines=16> */
.L_x_8311:
[----:B------:R1:W-:Y:S02]  /*12360*/  STS.128 [R46+0xc000], RZ ;  /* 0x00c000ff2e007388 */ /* 0x0003e40000000c00 */
.L_x_8310:
[----:B------:R-:W-:Y:S05]  /*12370*/  BSYNC.RECONVERGENT B0 ;  /* 0x0000000000007941 */ /* 0x000fea0003800200 */
.L_x_8309:
        /* <DEDUP_REMOVED lines=13> */
.L_x_8314:
[----:B------:R1:W-:Y:S02]  /*12450*/  STS.128 [R46+0xc800], RZ ;  /* 0x00c800ff2e007388 */ /* 0x0003e40000000c00 */
.L_x_8313:
[----:B------:R-:W-:Y:S05]  /*12460*/  BSYNC.RECONVERGENT B0 ;  /* 0x0000000000007941 */ /* 0x000fea0003800200 */
.L_x_8312:
        /* <DEDUP_REMOVED lines=16> */
.L_x_8317:
[----:B------:R1:W-:Y:S02]  /*12570*/  STS.128 [R46+0xd000], RZ ;  /* 0x00d000ff2e007388 */ /* 0x0003e40000000c00 */
.L_x_8316:
[----:B------:R-:W-:Y:S05]  /*12580*/  BSYNC.RECONVERGENT B0 ;  /* 0x0000000000007941 */ /* 0x000fea0003800200 */
.L_x_8315:
        /* <DEDUP_REMOVED lines=17> */
.L_x_8320:
[----:B------:R1:W-:Y:S02]  /*126a0*/  STS.128 [R46+0xd800], RZ ;  /* 0x00d800ff2e007388 */ /* 0x0003e40000000c00 */
.L_x_8319:
[----:B------:R-:W-:Y:S05]  /*126b0*/  BSYNC.RECONVERGENT B0 ;  /* 0x0000000000007941 */ /* 0x000fea0003800200 */
.L_x_8318:
        /* <DEDUP_REMOVED lines=16> */
.L_x_8323:
[----:B------:R1:W-:Y:S02]  /*127c0*/  STS.128 [R46+0xe000], RZ ;  /* 0x00e000ff2e007388 */ /* 0x0003e40000000c00 */
.L_x_8322:
[----:B------:R-:W-:Y:S05]  /*127d0*/  BSYNC.RECONVERGENT B0 ;  /* 0x0000000000007941 */ /* 0x000fea0003800200 */
.L_x_8321:
        /* <DEDUP_REMOVED lines=13> */
.L_x_8326:
[----:B------:R1:W-:Y:S02]  /*128b0*/  STS.128 [R46+0xe800], RZ ;  /* 0x00e800ff2e007388 */ /* 0x0003e40000000c00 */
.L_x_8325:
[----:B------:R-:W-:Y:S05]  /*128c0*/  BSYNC.RECONVERGENT B0 ;  /* 0x0000000000007941 */ /* 0x000fea0003800200 */
.L_x_8324:
        /* <DEDUP_REMOVED lines=16> */
.L_x_8329:
[----:B------:R1:W-:Y:S02]  /*129d0*/  STS.128 [R46+0xf000], RZ ;  /* 0x00f000ff2e007388 */ /* 0x0003e40000000c00 */
.L_x_8328:
[----:B------:R-:W-:Y:S05]  /*129e0*/  BSYNC.RECONVERGENT B0 ;  /* 0x0000000000007941 */ /* 0x000fea0003800200 */
.L_x_8327:
        /* <DEDUP_REMOVED lines=17> */
.L_x_8332:
[----:B------:R1:W-:Y:S02]  /*12b00*/  STS.128 [R46+0xf800], RZ ;  /* 0x00f800ff2e007388 */ /* 0x0003e40000000c00 */
.L_x_8331:
[----:B------:R-:W-:Y:S05]  /*12b10*/  BSYNC.RECONVERGENT B0 ;  /* 0x0000000000007941 */ /* 0x000fea0003800200 */
.L_x_8330:
        /* <DEDUP_REMOVED lines=16> */
.L_x_8335:
[----:B------:R1:W-:Y:S02]  /*12c20*/  STS.128 [R46+0x10000], RZ ;  /* 0x010000ff2e007388 */ /* 0x0003e40000000c00 */
.L_x_8334:
[----:B------:R-:W-:Y:S05]  /*12c30*/  BSYNC.RECONVERGENT B0 ;  /* 0x0000000000007941 */ /* 0x000fea0003800200 */
.L_x_8333:
        /* <DEDUP_REMOVED lines=17> */
.L_x_8338:
[----:B------:R1:W-:Y:S02]  /*12d50*/  STS.128 [R46+0x10800], RZ ;  /* 0x010800ff2e007388 */ /* 0x0003e40000000c00 */
.L_x_8337:
[----:B------:R-:W-:Y:S05]  /*12d60*/  BSYNC.RECONVERGENT B0 ;  /* 0x0000000000007941 */ /* 0x000fea0003800200 */
.L_x_8336:
        /* <DEDUP_REMOVED lines=16> */
.L_x_8341:
[----:B------:R1:W-:Y:S02]  /*12e70*/  STS.128 [R46+0x11000], RZ ;  /* 0x011000ff2e007388 */ /* 0x0003e40000000c00 */
.L_x_8340:
[----:B------:R-:W-:Y:S05]  /*12e80*/  BSYNC.RECONVERGENT B0 ;  /* 0x0000000000007941 */ /* 0x000fea0003800200 */
.L_x_8339:
        /* <DEDUP_REMOVED lines=14> */
.L_x_8344:
[----:B------:R1:W-:Y:S02]  /*12f70*/  STS.128 [R46+0x11800], RZ ;  /* 0x011800ff2e007388 */ /* 0x0003e40000000c00 */
.L_x_8343:
[----:B------:R-:W-:Y:S05]  /*12f80*/  BSYNC.RECONVERGENT B0 ;  /* 0x0000000000007941 */ /* 0x000fea0003800200 */
.L_x_8342:
[----:B------:R-:W2:Y:S01]  /*12f90*/  LD.E R119, desc[UR4][R164.64+0x18c] ;  /* 0x00018c04a4777980 */ /* 0x000ea2000c101900 */
[----:B------:R-:W-:Y:S01]  /*12fa0*/  SHF.R.U32.HI R216, RZ, 0x1, R45 ;  /* 0x00000001ffd87819 */ /* 0x000fe2000001162d */
[----:B------:R-:W-:Y:S01]  /*12fb0*/  BSSY.RECONVERGENT B1, `(.L_x_8345) ;  /* 0x00002b5000017945 */ /* 0x000fe20003800200 */
[C---:B----4-:R-:W-:Y:S01]  /*12fc0*/  SHF.L.U32 R14, R45.reuse, 0x6, RZ ;  /* 0x000000062d0e7819 */ /* 0x050fe200000006ff */
[----:B------:R-:W0:Y:S01]  /*12fd0*/  LDGDEPBAR ;  /* 0x00000000000079af */ /* 0x000e220000000000 */
[----:B-1----:R-:W-:Y:S02]  /*12fe0*/  LOP3.LUT R2, R216, 0x8, RZ, 0xc0, !PT ;  /* 0x00000008d8027812 */ /* 0x002fe400078ec0ff */
        /* <DEDUP_REMOVED lines=17> */
[----:B------:R-:W1:Y:S01]  /*13100*/  LDSM.16.M88.4 R20, [R35+0x2000] ;  /* 0x002000002314783b */ /* 0x000e620000000200 */
[----:B------:R-:W-:Y:S02]  /*13110*/  SEL R34, R34, 0xffffffe0, !P4 ;  /* 0xffffffe022227807 */ /* 0x000fe40006000000 */
[----:B------:R-:W-:Y:S01]  /*13120*/  MOV R48, 0x40 ;  /* 0x0000004000307802 */ /* 0x000fe20000000f00 */
[----:B------:R-:W4:Y:S01]  /*13130*/  LDSM.16.M88.4 R24, [R35+0x2800] ;  /* 0x002800002318783b */ /* 0x000f220000000200 */
        /* <DEDUP_REMOVED lines=8> */
[----:B------:R-:W3:Y:S01]  /*131c0*/  LDSM.16.M88.4 R36, [R125+0x2000] ;  /* 0x002000007d24783b */ /* 0x000ee20000000200 */
[C---:B------:R-:W-:Y:S02]  /*131d0*/  IADD3 R166, PT, PT, R34.reuse, R167, RZ ;  /* 0x000000a722a67210 */ /* 0x040fe40007ffe0ff */
[----:B------:R-:W-:Y:S01]  /*131e0*/  IADD3 R3, PT, PT, R34, R47, RZ ;  /* 0x0000002f22037210 */ /* 0x000fe20007ffe0ff */
[----:B------:R-:W-:Y:S01]  /*131f0*/  LDSM.16.M88.4 R40, [R167] ;  /* 0x00000000a728783b */ /* 0x000fe20000000200 */
[----:B-----5:R-:W-:-:S02]  /*13200*/  IADD3 R118, PT, PT, R118, R49, -R235 ;  /* 0x0000003176767210 */ /* 0x020fc40007ffe8eb */
[----:B------:R-:W-:Y:S01]  /*13210*/  IADD3 R117, PT, PT, R49, -R235, -R117 ;  /* 0x800000eb31757210 */ /* 0x000fe20007ffe875 */
[----:B------:R-:W3:Y:S04]  /*13220*/  LDSM.16.M88.4 R52, [R47+0x2000] ;  /* 0x002000002f34783b */ /* 0x000ee80000000200 */
[----:B------:R-:W-:Y:S04]  /*13230*/  LDSM.16.M88.4 R16, [R166] ;  /* 0x00000000a610783b */ /* 0x000fe80000000200 */
[----:B------:R-:W-:Y:S04]  /*13240*/  LDSM.16.M88.4 R56, [R3+0x2000] ;  /* 0x002000000338783b */ /* 0x000fe80000000200 */
[----:B------:R-:W3:Y:S01]  /*13250*/  LDSM.16.M88.4 R8, [R125+0x2800] ;  /* 0x002800007d08783b */ /* 0x000ee20000000200 */
[C---:B-1----:R-:W-:Y:S03]  /*13260*/  HMMA.16816.F32.BF16 R28, R64.reuse, R20, RZ ;  /* 0x00000014401c723c */ /* 0x042fe600000418ff */
[----:B------:R-:W1:Y:S04]  /*13270*/  LDSM.16.M88.4 R76, [R47+0x2800] ;  /* 0x002800002f4c783b */ /* 0x000e680000000200 */
[----:B------:R-:W-:Y:S01]  /*13280*/  LDSM.16.M88.4 R72, [R47+0x3000] ;  /* 0x003000002f48783b */ /* 0x000fe20000000200 */
[C---:B------:R-:W-:Y:S08]  /*13290*/  HMMA.16816.F32.BF16 R20, R64.reuse, R22, RZ ;  /* 0x000000164014723c */ /* 0x040ff000000418ff */
[----:B----4-:R-:W-:Y:S08]  /*132a0*/  HMMA.16816.F32.BF16 R4, R64, R24, RZ ;  /* 0x000000184004723c */ /* 0x010ff000000418ff */
[C---:B---3--:R-:W-:Y:S08]  /*132b0*/  HMMA.16816.F32.BF16 R28, R60.reuse, R36, R28 ;  /* 0x000000243c1c723c */ /* 0x048ff0000004181c */
[----:B------:R-:W-:Y:S01]  /*132c0*/  HMMA.16816.F32.BF16 R20, R60, R38, R20 ;  /* 0x000000263c14723c */ /* 0x000fe20000041814 */
[----:B------:R-:W3:Y:S07]  /*132d0*/  LDSM.16.M88.4 R36, [R125+0x3000] ;  /* 0x003000007d24783b */ /* 0x000eee0000000200 */
[----:B------:R-:W-:Y:S08]  /*132e0*/  HMMA.16816.F32.BF16 R24, R64, R26, RZ ;  /* 0x0000001a4018723c */ /* 0x000ff000000418ff */
[----:B------:R-:W-:Y:S08]  /*132f0*/  HMMA.16816.F32.BF16 R28, R40, R52, R28 ;  /* 0x00000034281c723c */ /* 0x000ff0000004181c */
[----:B------:R-:W-:Y:S08]  /*13300*/  HMMA.16816.F32.BF16 R4, R60, R8, R4 ;  /* 0x000000083c04723c */ /* 0x000ff00000041804 */
[----:B------:R-:W-:Y:S01]  /*13310*/  HMMA.16816.F32.BF16 R20, R40, R54, R20 ;  /* 0x000000362814723c */ /* 0x000fe20000041814 */
[----:B------:R-:W4:Y:S07]  /*13320*/  LDSM.16.M88.4 R52, [R3+0x2800] ;  /* 0x002800000334783b */ /* 0x000f2e0000000200 */
[----:B------:R-:W-:Y:S08]  /*13330*/  HMMA.16816.F32.BF16 R28, R16, R56, R28 ;  /* 0x00000038101c723c */ /* 0x000ff0000004181c */
[----:B------:R-:W-:Y:S08]  /*13340*/  HMMA.16816.F32.BF16 R24, R60, R10, R24 ;  /* 0x0000000a3c18723c */ /* 0x000ff00000041818 */
[----:B------:R-:W-:Y:S08]  /*13350*/  HMMA.16816.F32.BF16 R8, R64, R68, RZ ;  /* 0x000000444008723c */ /* 0x000ff000000418ff */
[----:B-1----:R-:W-:Y:S08]  /*13360*/  HMMA.16816.F32.BF16 R4, R40, R76, R4 ;  /* 0x0000004c2804723c */ /* 0x002ff00000041804 */
        /* <DEDUP_REMOVED lines=43> */
[----:B----4-:R-:W-:Y:S03]  /*13620*/  HMMA.16816.F32.BF16 R20, R60, R68, R20 ;  /* 0x000000443c14723c */ /* 0x010fe60000041814 */
[----:B------:R-:W4:Y:S05]  /*13630*/  MUFU.TANH R104, R24 ;  /* 0x0000001800687308 */ /* 0x000f2a0000002400 */
        /* <DEDUP_REMOVED lines=21> */
[----:B----4-:R-:W-:Y:S03]  /*13790*/  HMMA.16816.F32.BF16 R24, R64, R52, RZ ;  /* 0x000000344018723c */ /* 0x010fe600000418ff */
[----:B------:R-:W4:Y:S08]  /*137a0*/  MUFU.TANH R98, R10 ;  /* 0x0000000a00627308 */ /* 0x000f300000002400 */
        /* <DEDUP_REMOVED lines=33> */
[----:B------:R-:W3:Y:S01]  /*139c0*/  MUFU.TANH R88, R4 ;  /* 0x0000000400587308 */ /* 0x000ee20000002400 */
[----:B-1----:R-:W-:Y:S07]  /*139d0*/  HMMA.16816.F32.BF16 R28, R60, R52, R28 ;  /* 0x000000343c1c723c */ /* 0x002fee000004181c */
[----:B------:R-:W1:Y:S01]  /*139e0*/  MUFU.TANH R87, R5 ;  /* 0x0000000500577308 */ /* 0x000e620000002400 */
[----:B----4-:R-:W-:Y:S01]  /*139f0*/  HMMA.16816.F32.BF16 R24, R16, R56, R24 ;  /* 0x000000381018723c */ /* 0x010fe20000041818 */
[----:B--2---:R-:W-:Y:S06]  /*13a00*/  LDSM.16.M88.4 R20, [R125+0x5000] ;  /* 0x005000007d14783b */ /* 0x004fec0000000200 */
[----:B------:R-:W2:Y:S01]  /*13a10*/  MUFU.TANH R86, R6 ;  /* 0x0000000600567308 */ /* 0x000ea20000002400 */
        /* <DEDUP_REMOVED lines=44> */
[----:B--2---:R-:W-:Y:S03]  /*13ce0*/  HMMA.16816.F32.BF16 R8, R64, R56, RZ ;  /* 0x000000384008723c */ /* 0x004fe600000418ff */
[----:B------:R-:W2:Y:S05]  /*13cf0*/  MUFU.TANH R121, R30 ;  /* 0x0000001e00797308 */ /* 0x000eaa0000002400 */
[----:B------:R-:W-:Y:S01]  /*13d00*/  HMMA.16816.F32.BF16 R24, R40, R74, R24 ;  /* 0x0000004a2818723c */ /* 0x000fe20000041818 */
[----:B------:R-:W-:Y:S02]  /*13d10*/  LDSM.16.M88.4 R72, [R47+0x6000] ;  /* 0x006000002f48783b */ /* 0x000fe40000000200 */
[----:B------:R1:W1:Y:S08]  /*13d20*/  MUFU.TANH R122, R31 ;  /* 0x0000001f007a7308 */ /* 0x0002700000002400 */
[----:B------:R-:W2:Y:S01]  /*13d30*/  MUFU.TANH R123, R36 ;  /* 0x00000024007b7308 */ /* 0x000ea20000002400 */
[----:B---3--:R-:W-:Y:S07]  /*13d40*/  HMMA.16816.F32.BF16 R8, R60, R68, R8 ;  /* 0x000000443c08723c */ /* 0x008fee0000041808 */
[----:B------:R-:W3:Y:S01]  /*13d50*/  MUFU.TANH R124, R37 ;  /* 0x00000025007c7308 */ /* 0x000ee20000002400 */
        /* <DEDUP_REMOVED lines=22> */
[----:B------:R2:W2:Y:S05]  /*13ec0*/  MUFU.TANH R131, R7 ;  /* 0x0000000700837308 */ /* 0x0004aa0000002400 */
[----:B------:R-:W-:Y:S01]  /*13ed0*/  HMMA.16816.F32.BF16 R28, R40, R78, R28 ;  /* 0x0000004e281c723c */ /* 0x000fe2000004181c */
[----:B------:R-:W-:Y:S02]  /*13ee0*/  LDSM.16.M88.4 R76, [R47+0x6800] ;  /* 0x006800002f4c783b */ /* 0x000fe40000000200 */
[----:B------:R-:W3:Y:S05]  /*13ef0*/  MUFU.TANH R132, R24 ;  /* 0x0000001800847308 */ /* 0x000eea0000002400 */
[----:B-1----:R-:W-:Y:S03]  /*13f00*/  HMMA.16816.F32.BF16 R36, R60, R56, R36 ;  /* 0x000000383c24723c */ /* 0x002fe60000041824 */
        /* <DEDUP_REMOVED lines=28> */
[----:B------:R-:W1:Y:S06]  /*140d0*/  LDSM.16.M88.4 R52, [R3+0x6800] ;  /* 0x006800000334783b */ /* 0x000e6c0000000200 */
[----:B------:R-:W1:Y:S01]  /*140e0*/  MUFU.TANH R141, R29 ;  /* 0x0000001d008d7308 */ /* 0x000e620000002400 */
[----:B------:R-:W-:Y:S01]  /*140f0*/  HMMA.16816.F32.BF16 R4, R40, R74, R4 ;  /* 0x0000004a2804723c */ /* 0x000fe20000041804 */
[----:B---3--:R-:W3:Y:S04]  /*14100*/  LDSM.16.M88.4 R8, [R125+0x7000] ;  /* 0x007000007d08783b */ /* 0x008ee80000000200 */
[----:B------:R-:W2:Y:S02]  /*14110*/  LDSM.16.M88.4 R72, [R47+0x7000] ;  /* 0x007000002f48783b */ /* 0x000ea40000000200 */
        /* <DEDUP_REMOVED lines=35> */
[----:B------:R-:W4:Y:S06]  /*14350*/  LDSM.16.M88.4 R8, [R3+0x7000] ;  /* 0x007000000308783b */ /* 0x000f2c0000000200 */
        /* <DEDUP_REMOVED lines=9> */
[----:B------:R-:W1:Y:S05]  /*143f0*/  MUFU.TANH R153, R25 ;  /* 0x0000001900997308 */ /* 0x000e6a0000002400 */
[----:B---3--:R-:W-:Y:S03]  /*14400*/  HMMA.16816.F32.BF16 R4, R64, R56, RZ ;  /* 0x000000384004723c */ /* 0x008fe600000418ff */
[----:B------:R-:W3:Y:S08]  /*14410*/  MUFU.TANH R154, R26 ;  /* 0x0000001a009a7308 */ /* 0x000ef00000002400 */
[----:B------:R2:W1:Y:S01]  /*14420*/  MUFU.TANH R155, R27 ;  /* 0x0000001b009b7308 */ /* 0x0004620000002400 */
[----:B----4-:R-:W-:Y:S07]  /*14430*/  HMMA.16816.F32.BF16 R28, R16, R8, R28 ;  /* 0x00000008101c723c */ /* 0x010fee000004181c */
[----:B------:R-:W4:Y:S01]  /*14440*/  MUFU.TANH R156, R20 ;  /* 0x00000014009c7308 */ /* 0x000f220000002400 */
[----:B------:R-:W-:Y:S07]  /*14450*/  HMMA.16816.F32.BF16 R4, R60, R36, R4 ;  /* 0x000000243c04723c */ /* 0x000fee0000041804 */
[----:B------:R-:W1:Y:S01]  /*14460*/  MUFU.TANH R157, R21 ;  /* 0x00000015009d7308 */ /* 0x000e620000002400 */
[----:B--2---:R-:W-:Y:S01]  /*14470*/  HMMA.16816.F32.BF16 R24, R64, R58, RZ ;  /* 0x0000003a4018723c */ /* 0x004fe200000418ff */
[----:B------:R-:W2:Y:S02]  /*14480*/  LDSM.16.M88.4 R56, [R125+0x8000] ;  /* 0x008000007d38783b */ /* 0x000ea40000000200 */
        /* <DEDUP_REMOVED lines=23> */
[----:B------:R-:W3:Y:S02]  /*14600*/  MUFU.TANH R220, R68 ;  /* 0x0000004400dc7308 */ /* 0x000ee40000002400 */
[C---:B--2---:R-:W-:Y:S06]  /*14610*/  HMMA.16816.F32.BF16 R20, R60.reuse, R56, R20 ;  /* 0x000000383c14723c */ /* 0x044fec0000041814 */
[----:B------:R-:W2:Y:S02]  /*14620*/  MUFU.TANH R221, R69 ;  /* 0x0000004500dd7308 */ /* 0x000ea40000002400 */
[----:B------:R-:W-:Y:S01]  /*14630*/  HMMA.16816.F32.BF16 R52, R60, R58, R52 ;  /* 0x0000003a3c34723c */ /* 0x000fe20000041834 */
[----:B------:R-:W3:Y:S04]  /*14640*/  LDSM.16.M88.4 R56, [R3+0x8000] ;  /* 0x008000000338783b */ /* 0x000ee80000000200 */
[----:B-1----:R-:W1:Y:S01]  /*14650*/  LDSM.16.M88.4 R28, [R125+0x8800] ;  /* 0x008800007d1c783b */ /* 0x002e620000000200 */
[----:B------:R-:W1:Y:S02]  /*14660*/  MUFU.TANH R222, R70 ;  /* 0x0000004600de7308 */ /* 0x000e640000002400 */
[----:B----4-:R-:W-:Y:S06]  /*14670*/  HMMA.16816.F32.BF16 R4, R16, R36, R4 ;  /* 0x000000241004723c */ /* 0x010fec0000041804 */
[----:B------:R4:W1:Y:S02]  /*14680*/  MUFU.TANH R248, R71 ;  /* 0x0000004700f87308 */ /* 0x0008640000002400 */
        /* <DEDUP_REMOVED lines=41> */
[----:B--2---:R-:W-:Y:S07]  /*14920*/  HMMA.16816.F32.BF16 R24, R64, R36, RZ ;  /* 0x000000244018723c */ /* 0x004fee00000418ff */
[----:B------:R-:W2:Y:S01]  /*14930*/  MUFU.TANH R76, R22 ;  /* 0x00000016004c7308 */ /* 0x000ea20000002400 */
[----:B------:R-:W-:Y:S07]  /*14940*/  HMMA.16816.F32.BF16 R4, R40, R78, R4 ;  /* 0x0000004e2804723c */ /* 0x000fee0000041804 */
[----:B------:R1:W1:Y:S05]  /*14950*/  MUFU.TANH R77, R23 ;  /* 0x00000017004d7308 */ /* 0x00026a0000002400 */
[----:B---3--:R-:W-:Y:S03]  /*14960*/  HMMA.16816.F32.BF16 R24, R60, R8, R24 ;  /* 0x000000083c18723c */ /* 0x008fe60000041818 */
[----:B------:R-:W3:Y:S05]  /*14970*/  MUFU.TANH R171, R52 ;  /* 0x0000003400ab7308 */ /* 0x000eea0000002400 */
        /* <DEDUP_REMOVED lines=11> */
[----:B------:R3:W1:Y:S01]  /*14a30*/  MUFU.TANH R170, R70 ;  /* 0x0000004600aa7308 */ /* 0x0006620000002400 */
[----:B------:R-:W-:Y:S01]  /*14a40*/  HMMA.16816.F32.BF16 R20, R60, R10, R20 ;  /* 0x0000000a3c14723c */ /* 0x000fe20000041814 */
[----:B------:R-:W4:Y:S06]  /*14a50*/  LDSM.16.M88.4 R8, [R3+0x9000] ;  /* 0x009000000308783b */ /* 0x000f2c0000000200 */
[-C--:B------:R-:W-:Y:S01]  /*14a60*/  FMUL.FTZ R4, R4, R119.reuse ;  /* 0x0000007704047220 */ /* 0x080fe20000410000 */
[C---:B--2---:R-:W-:Y:S01]  /*14a70*/  HMMA.16816.F32.BF16 R52, R64.reuse, R72, RZ ;  /* 0x000000484034723c */ /* 0x044fe200000418ff */
[-C--:B------:R-:W-:Y:S01]  /*14a80*/  FMUL.FTZ R5, R5, R119.reuse ;  /* 0x0000007705057220 */ /* 0x080fe20000410000 */
[-C--:B------:R-:W-:Y:S01]  /*14a90*/  FMUL.FTZ R6, R6, R119.reuse ;  /* 0x0000007706067220 */ /* 0x080fe20000410000 */
[----:B------:R-:W-:Y:S01]  /*14aa0*/  FMUL.FTZ R7, R7, R119 ;  /* 0x0000007707077220 */ /* 0x000fe20000410000 */
[----:B------:R-:W2:Y:S04]  /*14ab0*/  MUFU.TANH R72, R68 ;  /* 0x0000004400487308 */ /* 0x000ea80000002400 */
[----:B------:R-:W-:Y:S01]  /*14ac0*/  HMMA.16816.F32.BF16 R64, R64, R74, RZ ;  /* 0x0000004a4040723c */ /* 0x000fe200000418ff */
[----:B---3--:R-:W-:-:S03]  /*14ad0*/  IADD3 R70, PT, PT, R44, -0x1, RZ ;  /* 0xffffffff2c467810 */ /* 0x008fc60007ffe0ff */
[----:B------:R-:W3:Y:S01]  /*14ae0*/  MUFU.TANH R73, R69 ;  /* 0x0000004500497308 */ /* 0x000ee20000002400 */
[----:B------:R-:W-:-:S03]  /*14af0*/  ISETP.GT.AND P0, PT, R70, R223, PT ;  /* 0x000000df4600720c */ /* 0x000fc60003f04270 */
[C---:B-1----:R-:W-:Y:S04]  /*14b00*/  HMMA.16816.F32.BF16 R24, R40.reuse, R36, R24 ;  /* 0x000000242818723c */ /* 0x042fe80000041818 */
[----:B------:R-:W1:Y:S04]  /*14b10*/  MUFU.TANH R4, R4 ;  /* 0x0000000400047308 */ /* 0x000e680000002400 */
[----:B------:R-:W-:Y:S01]  /*14b20*/  HMMA.16816.F32.BF16 R20, R40, R38, R20 ;  /* 0x000000262814723c */ /* 0x000fe20000041814 */
[----:B------:R-:W2:Y:S01]  /*14b30*/  LDSM.16.M88.4 R36, [R3+0x9800] ;  /* 0x009800000324783b */ /* 0x000ea20000000200 */
        /* <DEDUP_REMOVED lines=13> */
[----:B------:R-:W-:-:S02]  /*14c10*/  FMUL.FTZ R20, R20, R119 ;  /* 0x0000007714147220 */ /* 0x000fc40000410000 */
[----:B------:R3:W1:Y:S01]  /*14c20*/  MUFU.TANH R28, R22 ;  /* 0x00000016001c7308 */ /* 0x0006620000002400 */
[----:B------:R-:W-:Y:S01]  /*14c30*/  HMMA.16816.F32.BF16 R24, R16, R8, R24 ;  /* 0x000000081018723c */ /* 0x000fe20000041818 */
[----:B------:R-:W-:-:S04]  /*14c40*/  LOP3.LUT R8, R216, 0x1f0, RZ, 0xc0, !PT ;  /* 0x000001f0d8087812 */ /* 0x000fc800078ec0ff */
[----:B------:R-:W-:Y:S02]  /*14c50*/  LOP3.LUT R243, R8, 0x7, R243, 0xf8, !PT ;  /* 0x0000000708f37812 */ /* 0x000fe400078ef8f3 */
[----:B------:R-:W1:Y:S01]  /*14c60*/  MUFU.TANH R20, R20 ;  /* 0x0000001400147308 */ /* 0x000e620000002400 */
[C---:B--2---:R-:W-:Y:S01]  /*14c70*/  HMMA.16816.F32.BF16 R52, R16.reuse, R36, R52 ;  /* 0x000000241034723c */ /* 0x044fe20000041834 */
[C---:B------:R-:W-:Y:S02]  /*14c80*/  LEA R246, R233.reuse, R243, 0x6 ;  /* 0x000000f3e9f67211 */ /* 0x040fe400078e30ff */
[----:B------:R-:W-:Y:S02]  /*14c90*/  LEA R8, R233, R49, 0x6 ;  /* 0x00000031e9087211 */ /* 0x000fe400078e30ff */
[C---:B------:R-:W-:Y:S02]  /*14ca0*/  IADD3 R245, PT, PT, R246.reuse, R118, RZ ;  /* 0x00000076f6f57210 */ /* 0x040fe40007ffe0ff */
[----:B------:R-:W-:Y:S01]  /*14cb0*/  IADD3 R246, PT, PT, R246, R117, RZ ;  /* 0x00000075f6f67210 */ /* 0x000fe20007ffe0ff */
[----:B------:R-:W-:Y:S01]  /*14cc0*/  HMMA.16816.F32.BF16 R64, R16, R38, R64 ;  /* 0x000000261040723c */ /* 0x000fe20000041840 */
[-C--:B---3--:R-:W-:Y:S01]  /*14cd0*/  FMUL.FTZ R22, R23, R119.reuse ;  /* 0x0000007717167220 */ /* 0x088fe20000410000 */
[----:B------:R-:W-:Y:S01]  /*14ce0*/  VIADDMNMX R244, R245, 0x1, R49, PT ;  /* 0x00000001f5f47846 */ /* 0x000fe20003800131 */
[-C--:B------:R-:W-:Y:S01]  /*14cf0*/  FMUL.FTZ R10, R24, R119.reuse ;  /* 0x00000077180a7220 */ /* 0x080fe20000410000 */
[-C--:B------:R-:W-:Y:S01]  /*14d00*/  FMUL.FTZ R24, R25, R119.reuse ;  /* 0x0000007719187220 */ /* 0x080fe20000410000 */
[-C--:B------:R-:W-:Y:S01]  /*14d10*/  FMUL.FTZ R25, R27, R119.reuse ;  /* 0x000000771b197220 */ /* 0x080fe20000410000 */
[----:B------:R-:W-:Y:S01]  /*14d20*/  FMUL.FTZ R26, R26, R119 ;  /* 0x000000771a1a7220 */ /* 0x000fe20000410000 */
[----:B------:R2:W3:Y:S01]  /*14d30*/  MUFU.TANH R27, R21 ;  /* 0x00000015001b7308 */ /* 0x0004e20000002400 */
[----:B------:R-:W-:-:S02]  /*14d40*/  VIMNMX R247, PT, PT, RZ, R246, !PT ;  /* 0x000000f6fff77248 */ /* 0x000fc40007fe0100 */
[----:B------:R-:W-:Y:S01]  /*14d50*/  IADD3 R243, PT, PT, R243, R8, RZ ;  /* 0x00000008f3f37210 */ /* 0x000fe20007ffe0ff */
[-C--:B------:R-:W-:Y:S01]  /*14d60*/  FMUL.FTZ R23, R53, R119.reuse ;  /* 0x0000007735177220 */ /* 0x080fe20000410000 */
[-C--:B------:R-:W-:Y:S01]  /*14d70*/  FMUL.FTZ R31, R54, R119.reuse ;  /* 0x00000077361f7220 */ /* 0x080fe20000410000 */
[----:B------:R-:W-:Y:S01]  /*14d80*/  FMUL.FTZ R30, R55, R119 ;  /* 0x00000077371e7220 */ /* 0x000fe20000410000 */
[----:B------:R-:W-:Y:S01]  /*14d90*/  VIADDMNMX R245, R245, 0x9, R49, PT ;  /* 0x00000009f5f57846 */ /* 0x000fe20003800131 */
[----:B------:R-:W1:Y:S01]  /*14da0*/  MUFU.TANH R10, R10 ;  /* 0x0000000a000a7308 */ /* 0x000e620000002400 */
[----:B------:R-:W-:-:S03]  /*14db0*/  VIADDMNMX R246, R246, 0x8, RZ, !PT ;  /* 0x00000008f6f67846 */ /* 0x000fc600078001ff */
[-C--:B------:R-:W-:Y:S01]  /*14dc0*/  FMUL.FTZ R36, R64, R119.reuse ;  /* 0x0000007740247220 */ /* 0x080fe20000410000 */
[-C--:B------:R-:W-:Y:S01]  /*14dd0*/  FMUL.FTZ R37, R65, R119.reuse ;  /* 0x0000007741257220 */ /* 0x080fe20000410000 */
[-C--:B------:R-:W-:Y:S01]  /*14de0*/  FMUL.FTZ R39, R66, R119.reuse ;  /* 0x0000007742277220 */ /* 0x080fe20000410000 */
[-C--:B------:R-:W-:Y:S01]  /*14df0*/  FMUL.FTZ R43, R67, R119.reuse ;  /* 0x00000077432b7220 */ /* 0x080fe20000410000 */
        /* <DEDUP_REMOVED lines=29> */
.L_x_8348:
[----:B------:R-:W2:Y:S01]  /*14fd0*/  LD.E R38, desc[UR4][R164.64+0x170] ;  /* 0x00017004a4267980 */ /* 0x000ea2000c101900 */
[----:B------:R-:W-:Y:S02]  /*14fe0*/  IADD3 R19, PT, PT, R33, -0x200, RZ ;  /* 0xfffffe0021137810 */ /* 0x000fe40007ffe0ff */
[----:B------:R-:W-:Y:S02]  /*14ff0*/  IABS R16, R8 ;  /* 0x0000000800107213 */ /* 0x000fe40000000000 */
[----:B------:R-:W-:Y:S02]  /*15000*/  IABS R9, R19 ;  /* 0x0000001300097213 */ /* 0x000fe40000000000 */
[-C--:B--2---:R-:W-:Y:S02]  /*15010*/  IABS R17, R38.reuse ;  /* 0x0000002600117213 */ /* 0x084fe40000000000 */
[-C--:B------:R-:W-:Y:S02]  /*15020*/  IABS R11, R38.reuse ;  /* 0x00000026000b7213 */ /* 0x080fe40000000000 */
[----:B------:R-:W2:Y:S01]  /*15030*/  I2F.RP R40, R17 ;  /* 0x0000001100287306 */ /* 0x000ea20000209400 */
[----:B------:R-:W-:-:S02]  /*15040*/  LOP3.LUT R19, R19, R38, RZ, 0x3c, !PT ;  /* 0x0000002613137212 */ /* 0x000fc400078e3cff */
[----:B------:R-:W-:Y:S01]  /*15050*/  IMAD.MOV R11, RZ, RZ, -R11 ;  /* 0x000000ffff0b7224 */ /* 0x000fe200078e0a0b */
[----:B------:R-:W-:-:S04]  /*15060*/  LOP3.LUT R8, R8, R38, RZ, 0x3c, !PT ;  /* 0x0000002608087212 */ /* 0x000fc800078e3cff */
[----:B------:R-:W-:Y:S01]  /*15070*/  ISETP.GE.AND P3, PT, R8, RZ, PT ;  /* 0x000000ff0800720c */ /* 0x000fe20003f66270 */
[----:B--2---:R-:W2:Y:S02]  /*15080*/  MUFU.RCP R40, R40 ;  /* 0x0000002800287308 */ /* 0x004ea40000001000 */
[----:B--2---:R-:W-:-:S06]  /*15090*/  VIADD R40, R40, 0xffffffe ;  /* 0x0ffffffe28287836 */ /* 0x004fcc0000000000 */
[----:B------:R-:W2:Y:S02]  /*150a0*/  F2I.FTZ.U32.TRUNC.NTZ R41, R40 ;  /* 0x0000002800297305 */ /* 0x000ea4000021f000 */
[----:B--2---:R-:W-:Y:S02]  /*150b0*/  IMAD.MOV R29, RZ, RZ, -R41 ;  /* 0x000000ffff1d7224 */ /* 0x004fe400078e0a29 */
        /* <DEDUP_REMOVED lines=47> */
.L_x_8349:
[----:B------:R-:W-:Y:S05]  /*153b0*/  BSYNC.RECONVERGENT B0 ;  /* 0x0000000000007941 */ /* 0x000fea0003800200 */
.L_x_8347:
        /* <DEDUP_REMOVED lines=116> */
.L_x_8346:
[----:B------:R-:W-:Y:S05]  /*15b00*/  BSYNC.RECONVERGENT B1 ;  /* 0x0000000000017941 */ /* 0x000fea0003800200 */
.L_x_8345:
[----:B------:R-:W2:Y:S01]  /*15b10*/  S2R R219, SR_TID.X ;  /* 0x0000000000db7919 */ /* 0x000ea20000002100 */
[----:B------:R-:W-:Y:S02]  /*15b20*/  VIADD R45, R243, 0x8 ;  /* 0x00000008f32d7836 */ /* 0x000fe40000000000 */
[----:B--2---:R-:W-:-:S05]  /*15b30*/  IMAD.SHL.U32 R69, R219, 0x2, RZ ;  /* 0x00000002db457824 */ /* 0x004fca00078e00ff */
[----:B------:R-:W-:-:S05]  /*15b40*/  LOP3.LUT R68, R69, 0x6, RZ, 0xc0, !PT ;  /* 0x0000000645447812 */ /* 0x000fca00078ec0ff */
[----:B------:R-:W-:-:S04]  /*15b50*/  IMAD R49, R70, 0x100, R68 ;  /* 0x0000010046317824 */ /* 0x000fc800078e0244 */
[C---:B---3--:R-:W-:Y:S01]  /*15b60*/  IMAD.IADD R46, R49.reuse, 0x1, R235 ;  /* 0x00000001312e7824 */ /* 0x048fe200078e02eb */
[C---:B------:R-:W-:Y:S01]  /*15b70*/  ISETP.GE.AND P3, PT, R49.reuse, R246, PT ;  /* 0x000000f63100720c */ /* 0x040fe20003f66270 */
[----:B------:R-:W-:Y:S02]  /*15b80*/  VIADD R8, R49, 0x1 ;  /* 0x0000000131087836 */ /* 0x000fe40000000000 */
[--C-:B------:R-:W-:Y:S01]  /*15b90*/  IMAD.IADD R11, R45, 0x1, -R46.reuse ;  /* 0x000000012d0b7824 */ /* 0x100fe200078e0a2e */
[----:B------:R-:W-:Y:S01]  /*15ba0*/  IADD3 R9, PT, PT, R243, -0x1, -R46 ;  /* 0xfffffffff3097810 */ /* 0x000fe20007ffe82e */
[C---:B------:R-:W-:Y:S01]  /*15bb0*/  VIADD R41, R49.reuse, 0x18 ;  /* 0x0000001831297836 */ /* 0x040fe20000000000 */
[C---:B------:R-:W-:Y:S01]  /*15bc0*/  ISETP.GE.AND P6, PT, R8.reuse, R247, PT ;  /* 0x000000f70800720c */ /* 0x040fe20003fc6270 */
[----:B------:R-:W-:Y:S01]  /*15bd0*/  VIADD R54, R49, 0x19 ;  /* 0x0000001931367836 */ /* 0x000fe20000000000 */
[----:B------:R-:W-:Y:S02]  /*15be0*/  IABS R11, R11 ;  /* 0x0000000b000b7213 */ /* 0x000fe40000000000 */
[----:B------:R-:W-:-:S02]  /*15bf0*/  ISETP.GE.AND P0, PT, R8, R244, PT ;  /* 0x000000f40800720c */ /* 0x000fc40003f06270 */
[----:B------:R-:W-:Y:S02]  /*15c00*/  I2FP.F32.S32 R11, R11 ;  /* 0x0000000b000b7245 */ /* 0x000fe40000201400 */
[C---:B------:R-:W-:Y:S02]  /*15c10*/  ISETP.GE.AND P1, PT, R8.reuse, R246, PT ;  /* 0x000000f60800720c */ /* 0x040fe40003f26270 */
[----:B------:R-:W-:Y:S01]  /*15c20*/  ISETP.GE.AND P5, PT, R8, R245, PT ;  /* 0x000000f50800720c */ /* 0x000fe20003fa6270 */
[----:B------:R-:W-:Y:S01]  /*15c30*/  IMAD.IADD R8, R243, 0x1, -R46 ;  /* 0x00000001f3087824 */ /* 0x000fe200078e0a2e */
[----:B------:R-:W-:Y:S01]  /*15c40*/  IABS R9, R9 ;  /* 0x0000000900097213 */ /* 0x000fe20000000000 */
[----:B------:R-:W-:Y:S01]  /*15c50*/  FFMA.FTZ R114, -R242, R11, R114 ;  /* 0x0000000bf2727223 */ /* 0x000fe20000010172 */
[----:B------:R-:W-:Y:S01]  /*15c60*/  IADD3 R38, PT, PT, R45, -0x1, -R46 ;  /* 0xffffffff2d267810 */ /* 0x000fe20007ffe82e */
[----:B------:R-:W-:Y:S01]  /*15c70*/  VIADD R11, R8, 0xfffffff8 ;  /* 0xfffffff8080b7836 */ /* 0x000fe20000000000 */
[----:B------:R-:W-:-:S02]  /*15c80*/  IABS R8, R8 ;  /* 0x0000000800087213 */ /* 0x000fc40000000000 */
[----:B------:R-:W-:Y:S02]  /*15c90*/  I2FP.F32.S32 R9, R9 ;  /* 0x0000000900097245 */ /* 0x000fe40000201400 */
[----:B------:R-:W-:Y:S01]  /*15ca0*/  IABS R38, R38 ;  /* 0x0000002600267213 */ /* 0x000fe20000000000 */
[----:B------:R-:W-:Y:S01]  /*15cb0*/  IMAD.MOV.U32 R52, RZ, RZ, R8 ;  /* 0x000000ffff347224 */ /* 0x000fe200078e0008 */
[----:B------:R-:W-:Y:S01]  /*15cc0*/  IABS R11, R11 ;  /* 0x0000000b000b7213 */ /* 0x000fe20000000000 */
[C---:B------:R-:W-:Y:S01]  /*15cd0*/  FFMA.FTZ R18, -R242.reuse, R9, R115 ;  /* 0x00000009f2127223 */ /* 0x040fe20000010173 */
[----:B------:R-:W-:Y:S01]  /*15ce0*/  I2FP.F32.S32 R38, R38 ;  /* 0x0000002600267245 */ /* 0x000fe20000201400 */
[----:B------:R-:W-:Y:S01]  /*15cf0*/  VIADD R9, R49, 0x8 ;  /* 0x0000000831097836 */ /* 0x000fe20000000000 */
[--C-:B------:R-:W-:Y:S01]  /*15d00*/  IADD3 R19, PT, PT, R243, -0x9, -R46.reuse ;  /* 0xfffffff7f3137810 */ /* 0x100fe20007ffe82e */
[----:B------:R-:W-:Y:S01]  /*15d10*/  IMAD.MOV.U32 R53, RZ, RZ, R11 ;  /* 0x000000ffff357224 */ /* 0x000fe200078e000b */
[----:B------:R-:W-:Y:S01]  /*15d20*/  IADD3 R29, PT, PT, R45, -0x9, -R46 ;  /* 0xfffffff72d1d7810 */ /* 0x000fe20007ffe82e */
[----:B------:R-:W-:Y:S01]  /*15d30*/  FFMA.FTZ R38, -R242, R38, R113 ;  /* 0x00000026f2267223 */ /* 0x000fe20000010171 */
[----:B------:R-:W-:Y:S01]  /*15d40*/  I2FP.F32.S32 R52, R52 ;  /* 0x0000003400347245 */ /* 0x000fe20000201400 */
[C---:B------:R-:W-:Y:S01]  /*15d50*/  VIADD R8, R49.reuse, 0x9 ;  /* 0x0000000931087836 */ /* 0x040fe20000000000 */
[----:B------:R-:W-:Y:S01]  /*15d60*/  FSEL R18, R18, -INF , P6 ;  /* 0xff80000012127808 */ /* 0x000fe20003000000 */
[C---:B------:R-:W-:Y:S01]  /*15d70*/  VIADD R11, R49.reuse, 0x11 ;  /* 0x00000011310b7836 */ /* 0x040fe20000000000 */
[----:B------:R-:W-:Y:S01]  /*15d80*/  IABS R19, R19 ;  /* 0x0000001300137213 */ /* 0x000fe20000000000 */
[----:B------:R-:W-:Y:S01]  /*15d90*/  FFMA.FTZ R12, -R242, R52, R110 ;  /* 0x00000034f20c7223 */ /* 0x000fe2000001016e */
[----:B------:R-:W-:Y:S01]  /*15da0*/  IABS R29, R29 ;  /* 0x0000001d001d7213 */ /* 0x000fe20000000000 */
[----:B------:R-:W-:Y:S01]  /*15db0*/  IMAD.MOV.U32 R113, RZ, RZ, R171 ;  /* 0x000000ffff717224 */ /* 0x000fe200078e00ab */
[----:B------:R-:W-:Y:S01]  /*15dc0*/  FSEL R13, R114, -INF , P3 ;  /* 0xff800000720d7808 */ /* 0x000fe20001800000 */
[----:B------:R-:W-:Y:S01]  /*15dd0*/  IMAD.MOV.U32 R115, RZ, RZ, R170 ;  /* 0x000000ffff737224 */ /* 0x000fe200078e00aa */
[----:B------:R-:W-:Y:S01]  /*15de0*/  I2FP.F32.S32 R53, R53 ;  /* 0x0000003500357245 */ /* 0x000fe20000201400 */
[----:B------:R-:W-:Y:S01]  /*15df0*/  IMAD.MOV.U32 R114, RZ, RZ, R169 ;  /* 0x000000ffff727224 */ /* 0x000fe200078e00a9 */
[----:B------:R-:W-:Y:S01]  /*15e00*/  ISETP.GE.AND P3, PT, R49, R245, PT ;  /* 0x000000f53100720c */ /* 0x000fe20003f66270 */
[----:B------:R-:W-:Y:S01]  /*15e10*/  IMAD.MOV.U32 R110, RZ, RZ, R176 ;  /* 0x000000ffff6e7224 */ /* 0x000fe200078e00b0 */
[----:B------:R-:W-:Y:S01]  /*15e20*/  FSEL R18, R18, -INF , !P0 ;  /* 0xff80000012127808 */ /* 0x000fe20004000000 */
[----:B------:R-:W-:Y:S01]  /*15e30*/  FFMA.FTZ R53, -R242, R53, R112 ;  /* 0x00000035f2357223 */ /* 0x000fe20000010170 */
[----:B------:R-:W-:Y:S01]  /*15e40*/  ISETP.GE.AND P0, PT, R9, R246, PT ;  /* 0x000000f60900720c */ /* 0x000fe20003f06270 */
[----:B------:R-:W-:Y:S01]  /*15e50*/  IMAD.MOV.U32 R112, RZ, RZ, R175 ;  /* 0x000000ffff707224 */ /* 0x000fe200078e00af */
[----:B------:R-:W-:-:S02]  /*15e60*/  I2FP.F32.S32 R19, R19 ;  /* 0x0000001300137245 */ /* 0x000fc40000201400 */
[----:B------:R-:W-:Y:S02]  /*15e70*/  I2FP.F32.S32 R29, R29 ;  /* 0x0000001d001d7245 */ /* 0x000fe40000201400 */
[----:B------:R-:W-:Y:S01]  /*15e80*/  FSEL R38, R38, -INF , P1 ;  /* 0xff80000026267808 */ /* 0x000fe20000800000 */
[C---:B------:R-:W-:Y:S01]  /*15e90*/  FFMA.FTZ R19, -R242.reuse, R19, R111 ;  /* 0x00000013f2137223 */ /* 0x040fe2000001016f */
[----:B------:R-:W-:Y:S01]  /*15ea0*/  FSEL R13, R13, -INF , !P3 ;  /* 0xff8000000d0d7808 */ /* 0x000fe20005800000 */
[----:B------:R-:W-:Y:S01]  /*15eb0*/  FFMA.FTZ R29, -R242, R29, R109 ;  /* 0x0000001df21d7223 */ /* 0x000fe2000001016d */
[C---:B------:R-:W-:Y:S01]  /*15ec0*/  ISETP.GE.AND P3, PT, R9.reuse, R247, PT ;  /* 0x000000f70900720c */ /* 0x040fe20003f66270 */
[----:B------:R-:W-:Y:S01]  /*15ed0*/  IMAD.MOV.U32 R109, RZ, RZ, R172 ;  /* 0x000000ffff6d7224 */ /* 0x000fe200078e00ac */
[----:B------:R-:W-:Y:S01]  /*15ee0*/  ISETP.GE.AND P1, PT, R9, R245, PT ;  /* 0x000000f50900720c */ /* 0x000fe20003f26270 */
[----:B------:R-:W-:Y:S01]  /*15ef0*/  IMAD.MOV.U32 R111, RZ, RZ, R177 ;  /* 0x000000ffff6f7224 */ /* 0x000fe200078e00b1 */
[----:B------:R-:W-:-:S02]  /*15f00*/  FSEL R12, R12, -INF , P0 ;  /* 0xff8000000c0c7808 */ /* 0x000fc40000000000 */
[----:B------:R-:W-:Y:S02]  /*15f10*/  FSEL R38, R38, -INF , !P5 ;  /* 0xff80000026267808 */ /* 0x000fe40006800000 */
[C---:B------:R-:W-:Y:S02]  /*15f20*/  ISETP.GE.AND P5, PT, R8.reuse, R247, PT ;  /* 0x000000f70800720c */ /* 0x040fe40003fa6270 */
[----:B------:R-:W-:Y:S02]  /*15f30*/  ISETP.GE.AND P0, PT, R8, R246, PT ;  /* 0x000000f60800720c */ /* 0x000fe40003f06270 */
[----:B------:R-:W-:Y:S02]  /*15f40*/  FSEL R53, R53, -INF , P3 ;  /* 0xff80000035357808 */ /* 0x000fe40001800000 */
[----:B------:R-:W-:Y:S02]  /*15f50*/  FSEL R12, R12, -INF , !P1 ;  /* 0xff8000000c0c7808 */ /* 0x000fe40004800000 */
[----:B------:R-:W-:-:S02]  /*15f60*/  ISETP.GE.AND P6, PT, R9, R244, PT ;  /* 0x000000f40900720c */ /* 0x000fc40003fc6270 */
[C---:B------:R-:W-:Y:S02]  /*15f70*/  ISETP.GE.AND P3, PT, R8.reuse, R244, PT ;  /* 0x000000f40800720c */ /* 0x040fe40003f66270 */
[----:B------:R-:W-:Y:S01]  /*15f80*/  ISETP.GE.AND P1, PT, R8, R245, PT ;  /* 0x000000f50800720c */ /* 0x000fe20003f26270 */
[----:B------:R-:W-:Y:S01]  /*15f90*/  VIADD R8, R49, 0x10 ;  /* 0x0000001031087836 */ /* 0x000fe20000000000 */
[--C-:B------:R-:W-:Y:S02]  /*15fa0*/  IADD3 R9, PT, PT, R243, -0x10, -R46.reuse ;  /* 0xfffffff0f3097810 */ /* 0x100fe40007ffe82e */
[----:B------:R-:W-:Y:S02]  /*15fb0*/  IADD3 R16, PT, PT, R45, -0x10, -R46 ;  /* 0xfffffff02d107810 */ /* 0x000fe40007ffe82e */
[----:B------:R-:W-:Y:S02]  /*15fc0*/  FSEL R19, R19, -INF , P5 ;  /* 0xff80000013137808 */ /* 0x000fe40002800000 */
[----:B------:R-:W-:-:S02]  /*15fd0*/  FSEL R29, R29, -INF , P0 ;  /* 0xff8000001d1d7808 */ /* 0x000fc40000000000 */
[----:B------:R-:W-:Y:S02]  /*15fe0*/  IABS R9, R9 ;  /* 0x0000000900097213 */ /* 0x000fe40000000000 */
[----:B------:R-:W-:Y:S02]  /*15ff0*/  IABS R16, R16 ;  /* 0x0000001000107213 */ /* 0x000fe40000000000 */
[----:B------:R-:W-:Y:S02]  /*16000*/  FSEL R19, R19, -INF , !P3 ;  /* 0xff80000013137808 */ /* 0x000fe40005800000 */
[----:B------:R-:W-:Y:S02]  /*16010*/  FSEL R29, R29, -INF , !P1 ;  /* 0xff8000001d1d7808 */ /* 0x000fe40004800000 */
[C---:B------:R-:W-:Y:S02]  /*16020*/  ISETP.GE.AND P5, PT, R8.reuse, R247, PT ;  /* 0x000000f70800720c */ /* 0x040fe40003fa6270 */
[----:B------:R-:W-:-:S02]  /*16030*/  ISETP.GE.AND P3, PT, R8, R244, PT ;  /* 0x000000f40800720c */ /* 0x000fc40003f66270 */
[C---:B------:R-:W-:Y:S02]  /*16040*/  ISETP.GE.AND P0, PT, R8.reuse, R246, PT ;  /* 0x000000f60800720c */ /* 0x040fe40003f06270 */
[----:B------:R-:W-:Y:S02]  /*16050*/  ISETP.GE.AND P1, PT, R8, R245, PT ;  /* 0x000000f50800720c */ /* 0x000fe40003f26270 */
[--C-:B------:R-:W-:Y:S02]  /*16060*/  IADD3 R8, PT, PT, R243, -0x11, -R46.reuse ;  /* 0xffffffeff3087810 */ /* 0x100fe40007ffe82e */
[----:B------:R-:W-:Y:S02]  /*16070*/  IADD3 R17, PT, PT, R45, -0x11, -R46 ;  /* 0xffffffef2d117810 */ /* 0x000fe40007ffe82e */
[----:B------:R-:W-:Y:S02]  /*16080*/  I2FP.F32.S32 R9, R9 ;  /* 0x0000000900097245 */ /* 0x000fe40000201400 */
[----:B------:R-:W-:-:S02]  /*16090*/  I2FP.F32.S32 R16, R16 ;  /* 0x0000001000107245 */ /* 0x000fc40000201400 */
[----:B------:R-:W-:Y:S01]  /*160a0*/  IABS R8, R8 ;  /* 0x0000000800087213 */ /* 0x000fe20000000000 */
[C---:B------:R-:W-:Y:S01]  /*160b0*/  FFMA.FTZ R9, -R242.reuse, R9, R108 ;  /* 0x00000009f2097223 */ /* 0x040fe2000001016c */
[----:B------:R-:W-:Y:S01]  /*160c0*/  IABS R17, R17 ;  /* 0x0000001100117213 */ /* 0x000fe20000000000 */
[C---:B------:R-:W-:Y:S01]  /*160d0*/  FFMA.FTZ R16, -R242.reuse, R16, R106 ;  /* 0x00000010f2107223 */ /* 0x040fe2000001016a */
[----:B------:R-:W-:Y:S01]  /*160e0*/  I2FP.F32.S32 R8, R8 ;  /* 0x0000000800087245 */ /* 0x000fe20000201400 */
[----:B------:R-:W-:Y:S01]  /*160f0*/  IMAD.MOV.U32 R108, RZ, RZ, R173 ;  /* 0x000000ffff6c7224 */ /* 0x000fe200078e00ad */
[----:B------:R-:W-:Y:S01]  /*16100*/  I2FP.F32.S32 R17, R17 ;  /* 0x0000001100117245 */ /* 0x000fe20000201400 */
[----:B------:R-:W-:Y:S01]  /*16110*/  IMAD.MOV.U32 R106, RZ, RZ, R174 ;  /* 0x000000ffff6a7224 */ /* 0x000fe200078e00ae */
[----:B------:R-:W-:Y:S01]  /*16120*/  FSEL R9, R9, -INF , P5 ;  /* 0xff80000009097808 */ /* 0x000fe20002800000 */
[----:B------:R-:W-:Y:S01]  /*16130*/  FFMA.FTZ R8, -R242, R8, R107 ;  /* 0x00000008f2087223 */ /* 0x000fe2000001016b */
[----:B------:R-:W-:Y:S01]  /*16140*/  FSEL R16, R16, -INF , P0 ;  /* 0xff80000010107808 */ /* 0x000fe20000000000 */
[----:B------:R-:W-:Y:S01]  /*16150*/  FFMA.FTZ R17, -R242, R17, R105 ;  /* 0x00000011f2117223 */ /* 0x000fe20000010169 */
[C---:B------:R-:W-:Y:S01]  /*16160*/  ISETP.GE.AND P5, PT, R11.reuse, R247, PT ;  /* 0x000000f70b00720c */ /* 0x040fe20003fa6270 */
[----:B------:R-:W-:Y:S01]  /*16170*/  IMAD.MOV.U32 R107, RZ, RZ, R168 ;  /* 0x000000ffff6b7224 */ /* 0x000fe200078e00a8 */
[----:B------:R-:W-:-:S02]  /*16180*/  ISETP.GE.AND P0, PT, R11, R246, PT ;  /* 0x000000f60b00720c */ /* 0x000fc40003f06270 */
[----:B------:R-:W-:Y:S02]  /*16190*/  FSEL R9, R9, -INF , !P3 ;  /* 0xff80000009097808 */ /* 0x000fe40005800000 */
[----:B------:R-:W-:Y:S02]  /*161a0*/  FSEL R16, R16, -INF , !P1 ;  /* 0xff80000010107808 */ /* 0x000fe40004800000 */
[C---:B------:R-:W-:Y:S02]  /*161b0*/  ISETP.GE.AND P3, PT, R11.reuse, R244, PT ;  /* 0x000000f40b00720c */ /* 0x040fe40003f66270 */
[----:B------:R-:W-:Y:S02]  /*161c0*/  ISETP.GE.AND P1, PT, R11, R245, PT ;  /* 0x000000f50b00720c */ /* 0x000fe40003f26270 */
[--C-:B------:R-:W-:Y:S02]  /*161d0*/  IADD3 R40, PT, PT, R243, -0x18, -R46.reuse ;  /* 0xffffffe8f3287810 */ /* 0x100fe40007ffe82e */
[----:B------:R-:W-:-:S02]  /*161e0*/  IADD3 R11, PT, PT, R45, -0x18, -R46 ;  /* 0xffffffe82d0b7810 */ /* 0x000fc40007ffe82e */
[----:B------:R-:W-:Y:S02]  /*161f0*/  FSEL R8, R8, -INF , P5 ;  /* 0xff80000008087808 */ /* 0x000fe40002800000 */
[----:B------:R-:W-:Y:S02]  /*16200*/  FSEL R17, R17, -INF , P0 ;  /* 0xff80000011117808 */ /* 0x000fe40000000000 */
[----:B------:R-:W-:Y:S02]  /*16210*/  IABS R40, R40 ;  /* 0x0000002800287213 */ /* 0x000fe40000000000 */
[----:B------:R-:W-:Y:S02]  /*16220*/  IABS R11, R11 ;  /* 0x0000000b000b7213 */ /* 0x000fe40000000000 */
[----:B------:R-:W-:Y:S02]  /*16230*/  FSEL R8, R8, -INF , !P3 ;  /* 0xff80000008087808 */ /* 0x000fe40005800000 */
[----:B------:R-:W-:-:S02]  /*16240*/  FSEL R17, R17, -INF , !P1 ;  /* 0xff80000011117808 */ /* 0x000fc40004800000 */
[C---:B------:R-:W-:Y:S02]  /*16250*/  ISETP.GE.AND P5, PT, R41.reuse, R247, PT ;  /* 0x000000f72900720c */ /* 0x040fe40003fa6270 */
[C---:B------:R-:W-:Y:S02]  /*16260*/  ISETP.GE.AND P3, PT, R41.reuse, R244, PT ;  /* 0x000000f42900720c */ /* 0x040fe40003f66270 */
[C---:B------:R-:W-:Y:S02]  /*16270*/  ISETP.GE.AND P0, PT, R41.reuse, R246, PT ;  /* 0x000000f62900720c */ /* 0x040fe40003f06270 */
[----:B------:R-:W-:Y:S02]  /*16280*/  ISETP.GE.AND P1, PT, R41, R245, PT ;  /* 0x000000f52900720c */ /* 0x000fe40003f26270 */
[--C-:B------:R-:W-:Y:S02]  /*16290*/  IADD3 R41, PT, PT, R243, -0x19, -R46.reuse ;  /* 0xffffffe7f3297810 */ /* 0x100fe40007ffe82e */
[----:B------:R-:W-:-:S02]  /*162a0*/  IADD3 R42, PT, PT, R45, -0x19, -R46 ;  /* 0xffffffe72d2a7810 */ /* 0x000fc40007ffe82e */
[----:B------:R-:W-:Y:S02]  /*162b0*/  I2FP.F32.S32 R40, R40 ;  /* 0x0000002800287245 */ /* 0x000fe40000201400 */
[----:B------:R-:W-:Y:S02]  /*162c0*/  I2FP.F32.S32 R11, R11 ;  /* 0x0000000b000b7245 */ /* 0x000fe40000201400 */
[----:B------:R-:W-:Y:S01]  /*162d0*/  IABS R41, R41 ;  /* 0x0000002900297213 */ /* 0x000fe20000000000 */
[C---:B------:R-:W-:Y:S01]  /*162e0*/  FFMA.FTZ R40, -R242.reuse, R40, R104 ;  /* 0x00000028f2287223 */ /* 0x040fe20000010168 */
[----:B------:R-:W-:Y:S01]  /*162f0*/  IABS R42, R42 ;  /* 0x0000002a002a7213 */ /* 0x000fe20000000000 */
[----:B------:R-:W-:Y:S01]  /*16300*/  FFMA.FTZ R11, -R242, R11, R102 ;  /* 0x0000000bf20b7223 */ /* 0x000fe20000010166 */
[----:B------:R-:W-:Y:S02]  /*16310*/  I2FP.F32.S32 R41, R41 ;  /* 0x0000002900297245 */ /* 0x000fe40000201400 */
[----:B------:R-:W-:-:S02]  /*16320*/  I2FP.F32.S32 R42, R42 ;  /* 0x0000002a002a7245 */ /* 0x000fc40000201400 */
[--C-:B------:R-:W-:Y:S01]  /*16330*/  IADD3 R74, PT, PT, R243, -0x20, -R46.reuse ;  /* 0xffffffe0f34a7810 */ /* 0x100fe20007ffe82e */
[----:B------:R-:W-:Y:S01]  /*16340*/  FFMA.FTZ R41, -R242, R41, R103 ;  /* 0x00000029f2297223 */ /* 0x000fe20000010167 */
[----:B------:R-:W-:Y:S01]  /*16350*/  FSEL R40, R40, -INF , P5 ;  /* 0xff80000028287808 */ /* 0x000fe20002800000 */
[----:B------:R-:W-:Y:S01]  /*16360*/  FFMA.FTZ R42, -R242, R42, R101 ;  /* 0x0000002af22a7223 */ /* 0x000fe20000010165 */
[----:B------:R-:W-:Y:S02]  /*16370*/  FSEL R11, R11, -INF , P0 ;  /* 0xff8000000b0b7808 */ /* 0x000fe40000000000 */
[C---:B------:R-:W-:Y:S02]  /*16380*/  ISETP.GE.AND P5, PT, R54.reuse, R247, PT ;  /* 0x000000f73600720c */ /* 0x040fe40003fa6270 */
[----:B------:R-:W-:Y:S02]  /*16390*/  ISETP.GE.AND P0, PT, R54, R246, PT ;  /* 0x000000f63600720c */ /* 0x000fe40003f06270 */
[----:B------:R-:W-:-:S02]  /*163a0*/  IADD3 R61, PT, PT, R45, -0x20, -R46 ;  /* 0xffffffe02d3d7810 */ /* 0x000fc40007ffe82e */
[----:B------:R-:W-:Y:S02]  /*163b0*/  IABS R74, R74 ;  /* 0x0000004a004a7213 */ /* 0x000fe40000000000 */
[----:B------:R-:W-:Y:S02]  /*163c0*/  IADD3 R55, PT, PT, R243, -0x21, -R46 ;  /* 0xffffffdff3377810 */ /* 0x000fe40007ffe82e */
[----:B------:R-:W-:Y:S02]  /*163d0*/  FSEL R40, R40, -INF , !P3 ;  /* 0xff80000028287808 */ /* 0x000fe40005800000 */
[----:B------:R-:W-:Y:S02]  /*163e0*/  FSEL R11, R11, -INF , !P1 ;  /* 0xff8000000b0b7808 */ /* 0x000fe40004800000 */
[C---:B------:R-:W-:Y:S02]  /*163f0*/  ISETP.GE.AND P3, PT, R54.reuse, R244, PT ;  /* 0x000000f43600720c */ /* 0x040fe40003f66270 */
[----:B------:R-:W-:Y:S01]  /*16400*/  ISETP.GE.AND P1, PT, R54, R245, PT ;  /* 0x000000f53600720c */ /* 0x000fe20003f26270 */
[----:B------:R-:W-:Y:S01]  /*16410*/  VIADD R54, R49, 0x20 ;  /* 0x0000002031367836 */ /* 0x000fe20000000000 */
[----:B------:R-:W-:-:S02]  /*16420*/  FSEL R41, R41, -INF , P5 ;  /* 0xff80000029297808 */ /* 0x000fc40002800000 */
[----:B------:R-:W-:Y:S02]  /*16430*/  IABS R61, R61 ;  /* 0x0000003d003d7213 */ /* 0x000fe40000000000 */
[----:B------:R-:W-:Y:S02]  /*16440*/  FSEL R42, R42, -INF , P0 ;  /* 0xff8000002a2a7808 */ /* 0x000fe40000000000 */
[----:B------:R-:W-:Y:S02]  /*16450*/  I2FP.F32.S32 R74, R74 ;  /* 0x0000004a004a7245 */ /* 0x000fe40000201400 */
[----:B------:R-:W-:Y:S02]  /*16460*/  IABS R55, R55 ;  /* 0x0000003700377213 */ /* 0x000fe40000000000 */
[----:B------:R-:W-:Y:S01]  /*16470*/  FSEL R41, R41, -INF , !P3 ;  /* 0xff80000029297808 */ /* 0x000fe20005800000 */
[----:B------:R-:W-:Y:S01]  /*16480*/  FFMA.FTZ R74, -R242, R74, R100 ;  /* 0x0000004af24a7223 */ /* 0x000fe20000010164 */
[----:B------:R-:W-:-:S02]  /*16490*/  I2FP.F32.S32 R61, R61 ;  /* 0x0000003d003d7245 */ /* 0x000fc40000201400 */
[----:B------:R-:W-:Y:S02]  /*164a0*/  FSEL R42, R42, -INF , !P1 ;  /* 0xff8000002a2a7808 */ /* 0x000fe40004800000 */
[----:B------:R-:W-:Y:S01]  /*164b0*/  ISETP.GE.AND P5, PT, R54, R247, PT ;  /* 0x000000f73600720c */ /* 0x000fe20003fa6270 */
[----:B------:R-:W-:Y:S01]  /*164c0*/  FFMA.FTZ R61, -R242, R61, R98 ;  /* 0x0000003df23d7223 */ /* 0x000fe20000010162 */
[C---:B------:R-:W-:Y:S02]  /*164d0*/  ISETP.GE.AND P3, PT, R54.reuse, R244, PT ;  /* 0x000000f43600720c */ /* 0x040fe40003f66270 */
[C---:B------:R-:W-:Y:S02]  /*164e0*/  ISETP.GE.AND P0, PT, R54.reuse, R246, PT ;  /* 0x000000f63600720c */ /* 0x040fe40003f06270 */
[----:B------:R-:W-:Y:S01]  /*164f0*/  ISETP.GE.AND P1, PT, R54, R245, PT ;  /* 0x000000f53600720c */ /* 0x000fe20003f26270 */
[----:B------:R-:W-:Y:S01]  /*16500*/  VIADD R54, R49, 0x21 ;  /* 0x0000002131367836 */ /* 0x000fe20000000000 */
[----:B------:R-:W-:-:S02]  /*16510*/  IADD3 R60, PT, PT, R45, -0x21, -R46 ;  /* 0xffffffdf2d3c7810 */ /* 0x000fc40007ffe82e */
[----:B------:R-:W-:Y:S02]  /*16520*/  I2FP.F32.S32 R55, R55 ;  /* 0x0000003700377245 */ /* 0x000fe40000201400 */
[----:B------:R-:W-:Y:S02]  /*16530*/  IABS R60, R60 ;  /* 0x0000003c003c7213 */ /* 0x000fe40000000000 */
[----:B------:R-:W-:Y:S01]  /*16540*/  FSEL R74, R74, -INF , P5 ;  /* 0xff8000004a4a7808 */ /* 0x000fe20002800000 */
[----:B------:R-:W-:Y:S01]  /*16550*/  FFMA.FTZ R55, -R242, R55, R99 ;  /* 0x00000037f2377223 */ /* 0x000fe20000010163 */
[----:B------:R-:W-:Y:S02]  /*16560*/  ISETP.GE.AND P5, PT, R54, R247, PT ;  /* 0x000000f73600720c */ /* 0x000fe40003fa6270 */
[----:B------:R-:W-:Y:S02]  /*16570*/  IADD3 R57, PT, PT, R45, -0x28, -R46 ;  /* 0xffffffd82d397810 */ /* 0x000fe40007ffe82e */
[----:B------:R-:W-:-:S02]  /*16580*/  I2FP.F32.S32 R60, R60 ;  /* 0x0000003c003c7245 */ /* 0x000fc40000201400 */
[----:B------:R-:W-:Y:S02]  /*16590*/  FSEL R74, R74, -INF , !P3 ;  /* 0xff8000004a4a7808 */ /* 0x000fe40005800000 */
[----:B------:R-:W-:Y:S01]  /*165a0*/  FSEL R61, R61, -INF , P0 ;  /* 0xff8000003d3d7808 */ /* 0x000fe20000000000 */
[----:B------:R-:W-:Y:S01]  /*165b0*/  FFMA.FTZ R60, -R242, R60, R97 ;  /* 0x0000003cf23c7223 */ /* 0x000fe20000010161 */
[----:B------:R-:W-:Y:S01]  /*165c0*/  IADD3 R58, PT, PT, R243, -0x28, -R46 ;  /* 0xffffffd8f33a7810 */ /* 0x000fe20007ffe82e */
[----:B------:R-:W2:Y:S01]  /*165d0*/  LD.E R97, desc[UR4][R164.64+0xdc] ;  /* 0x0000dc04a4617980 */ /* 0x000ea2000c101900 */
[----:B------:R-:W-:Y:S02]  /*165e0*/  ISETP.GE.AND P3, PT, R54, R244, PT ;  /* 0x000000f43600720c */ /* 0x000fe40003f66270 */
[----:B------:R-:W-:Y:S02]  /*165f0*/  FSEL R55, R55, -INF , P5 ;  /* 0xff80000037377808 */ /* 0x000fe40002800000 */
[----:B------:R-:W-:-:S02]  /*16600*/  IABS R57, R57 ;  /* 0x0000003900397213 */ /* 0x000fc40000000000 */
[----:B------:R-:W-:Y:S02]  /*16610*/  FSEL R61, R61, -INF , !P1 ;  /* 0xff8000003d3d7808 */ /* 0x000fe40004800000 */
[----:B------:R-:W-:Y:S02]  /*16620*/  IABS R58, R58 ;  /* 0x0000003a003a7213 */ /* 0x000fe40000000000 */
[C---:B------:R-:W-:Y:S02]  /*16630*/  ISETP.GE.AND P0, PT, R54.reuse, R246, PT ;  /* 0x000000f63600720c */ /* 0x040fe40003f06270 */
[----:B------:R-:W-:Y:S01]  /*16640*/  ISETP.GE.AND P1, PT, R54, R245, PT ;  /* 0x000000f53600720c */ /* 0x000fe20003f26270 */
[----:B------:R-:W-:Y:S01]  /*16650*/  VIADD R54, R49, 0x28 ;  /* 0x0000002831367836 */ /* 0x000fe20000000000 */
[----:B------:R-:W-:Y:S02]  /*16660*/  FSEL R63, R55, -INF , !P3 ;  /* 0xff800000373f7808 */ /* 0x000fe40005800000 */
[----:B------:R-:W-:-:S02]  /*16670*/  I2FP.F32.S32 R57, R57 ;  /* 0x0000003900397245 */ /* 0x000fc40000201400 */
[--C-:B------:R-:W-:Y:S02]  /*16680*/  IADD3 R55, PT, PT, R243, -0x29, -R46.reuse ;  /* 0xffffffd7f3377810 */ /* 0x100fe40007ffe82e */
[----:B------:R-:W-:Y:S01]  /*16690*/  IADD3 R75, PT, PT, R45, -0x29, -R46 ;  /* 0xffffffd72d4b7810 */ /* 0x000fe20007ffe82e */
[----:B------:R-:W-:Y:S01]  /*166a0*/  FFMA.FTZ R57, -R242, R57, R94 ;  /* 0x00000039f2397223 */ /* 0x000fe2000001015e */
[----:B------:R-:W-:Y:S02]  /*166b0*/  I2FP.F32.S32 R58, R58 ;  /* 0x0000003a003a7245 */ /* 0x000fe40000201400 */
[----:B------:R-:W-:Y:S02]  /*166c0*/  FSEL R60, R60, -INF , P0 ;  /* 0xff8000003c3c7808 */ /* 0x000fe40000000000 */
[----:B------:R-:W-:Y:S01]  /*166d0*/  IABS R55, R55 ;  /* 0x0000003700377213 */ /* 0x000fe20000000000 */
[----:B------:R-:W-:Y:S01]  /*166e0*/  FFMA.FTZ R58, -R242, R58, R96 ;  /* 0x0000003af23a7223 */ /* 0x000fe20000010160 */
[----:B------:R-:W-:-:S02]  /*166f0*/  IABS R75, R75 ;  /* 0x0000004b004b7213 */ /* 0x000fc40000000000 */
[----:B------:R-:W-:Y:S02]  /*16700*/  ISETP.GE.AND P0, PT, R54, R246, PT ;  /* 0x000000f63600720c */ /* 0x000fe40003f06270 */
[----:B------:R-:W-:Y:S02]  /*16710*/  FSEL R60, R60, -INF , !P1 ;  /* 0xff8000003c3c7808 */ /* 0x000fe40004800000 */
        /* <DEDUP_REMOVED lines=8> */
[----:B------:R-:W-:Y:S01]  /*167a0*/  FSEL R58, R58, -INF , P5 ;  /* 0xff8000003a3a7808 */ /* 0x000fe20002800000 */
[----:B------:R-:W-:Y:S01]  /*167b0*/  FFMA.FTZ R75, -R242, R75, R93 ;  /* 0x0000004bf24b7223 */ /* 0x000fe2000001015d */
[----:B------:R-:W-:Y:S02]  /*167c0*/  FSEL R62, R57, -INF , !P1 ;  /* 0xff800000393e7808 */ /* 0x000fe40004800000 */
[C---:B------:R-:W-:Y:S02]  /*167d0*/  ISETP.GE.AND P5, PT, R54.reuse, R247, PT ;  /* 0x000000f73600720c */ /* 0x040fe40003fa6270 */
[----:B------:R-:W-:-:S02]  /*167e0*/  ISETP.GE.AND P0, PT, R54, R246, PT ;  /* 0x000000f63600720c */ /* 0x000fc40003f06270 */
[--C-:B------:R-:W-:Y:S02]  /*167f0*/  IADD3 R59, PT, PT, R243, -0x30, -R46.reuse ;  /* 0xffffffd0f33b7810 */ /* 0x100fe40007ffe82e */
[----:B------:R-:W-:Y:S02]  /*16800*/  IADD3 R57, PT, PT, R45, -0x30, -R46 ;  /* 0xffffffd02d397810 */ /* 0x000fe40007ffe82e */
[----:B------:R-:W-:Y:S02]  /*16810*/  FSEL R64, R58, -INF , !P3 ;  /* 0xff8000003a407808 */ /* 0x000fe40005800000 */
[C---:B------:R-:W-:Y:S02]  /*16820*/  ISETP.GE.AND P3, PT, R54.reuse, R244, PT ;  /* 0x000000f43600720c */ /* 0x040fe40003f66270 */
[----:B------:R-:W-:Y:S01]  /*16830*/  ISETP.GE.AND P1, PT, R54, R245, PT ;  /* 0x000000f53600720c */ /* 0x000fe20003f26270 */
[----:B------:R-:W-:Y:S01]  /*16840*/  VIADD R54, R49, 0x30 ;  /* 0x0000003031367836 */ /* 0x000fe20000000000 */
[----:B------:R-:W-:-:S02]  /*16850*/  IABS R59, R59 ;  /* 0x0000003b003b7213 */ /* 0x000fc40000000000 */
[----:B------:R-:W-:Y:S02]  /*16860*/  FSEL R55, R55, -INF , P5 ;  /* 0xff80000037377808 */ /* 0x000fe40002800000 */
[----:B------:R-:W-:Y:S02]  /*16870*/  IABS R57, R57 ;  /* 0x0000003900397213 */ /* 0x000fe40000000000 */
[----:B------:R-:W-:Y:S02]  /*16880*/  FSEL R75, R75, -INF , P0 ;  /* 0xff8000004b4b7808 */ /* 0x000fe40000000000 */
[----:B------:R-:W-:Y:S01]  /*16890*/  FSEL R65, R55, -INF , !P3 ;  /* 0xff80000037417808 */ /* 0x000fe20005800000 */
[----:B------:R-:W-:Y:S01]  /*168a0*/  VIADD R55, R49, 0x31 ;  /* 0x0000003131377836 */ /* 0x000fe20000000000 */
[----:B------:R-:W-:Y:S02]  /*168b0*/  I2FP.F32.S32 R59, R59 ;  /* 0x0000003b003b7245 */ /* 0x000fe40000201400 */
[----:B------:R-:W-:-:S02]  /*168c0*/  I2FP.F32.S32 R57, R57 ;  /* 0x0000003900397245 */ /* 0x000fc40000201400 */
[----:B------:R-:W-:Y:S01]  /*168d0*/  FSEL R75, R75, -INF , !P1 ;  /* 0xff8000004b4b7808 */ /* 0x000fe20004800000 */
[----:B------:R-:W-:Y:S01]  /*168e0*/  FFMA.FTZ R59, -R242, R59, R92 ;  /* 0x0000003bf23b7223 */ /* 0x000fe2000001015c */
[----:B------:R-:W-:Y:S01]  /*168f0*/  ISETP.GE.AND P5, PT, R54, R247, PT ;  /* 0x000000f73600720c */ /* 0x000fe20003fa6270 */
[----:B------:R-:W-:Y:S01]  /*16900*/  FFMA.FTZ R57, -R242, R57, R90 ;  /* 0x00000039f2397223 */ /* 0x000fe2000001015a */
[C---:B------:R-:W-:Y:S02]  /*16910*/  ISETP.GE.AND P3, PT, R54.reuse, R244, PT ;  /* 0x000000f43600720c */ /* 0x040fe40003f66270 */
[C---:B------:R-:W-:Y:S02]  /*16920*/  ISETP.GE.AND P0, PT, R54.reuse, R246, PT ;  /* 0x000000f63600720c */ /* 0x040fe40003f06270 */
[----:B------:R-:W-:Y:S02]  /*16930*/  ISETP.GE.AND P1, PT, R54, R245, PT ;  /* 0x000000f53600720c */ /* 0x000fe40003f26270 */
[----:B------:R-:W-:-:S02]  /*16940*/  IADD3 R54, PT, PT, R243, -0x31, -R46 ;  /* 0xffffffcff3367810 */ /* 0x000fc40007ffe82e */
[----:B------:R-:W-:Y:S02]  /*16950*/  FSEL R59, R59, -INF , P5 ;  /* 0xff8000003b3b7808 */ /* 0x000fe40002800000 */
[----:B------:R-:W-:Y:S02]  /*16960*/  IABS R54, R54 ;  /* 0x0000003600367213 */ /* 0x000fe40000000000 */
[----:B------:R-:W-:Y:S02]  /*16970*/  FSEL R57, R57, -INF , P0 ;  /* 0xff80000039397808 */ /* 0x000fe40000000000 */
[----:B------:R-:W-:Y:S02]  /*16980*/  I2FP.F32.S32 R54, R54 ;  /* 0x0000003600367245 */ /* 0x000fe40000201400 */
[----:B------:R-:W-:Y:S02]  /*16990*/  IADD3 R58, PT, PT, R45, -0x31, -R46 ;  /* 0xffffffcf2d3a7810 */ /* 0x000fe40007ffe82e */
[----:B------:R-:W-:Y:S01]  /*169a0*/  FSEL R118, R59, -INF , !P3 ;  /* 0xff8000003b767808 */ /* 0x000fe20005800000 */
[----:B------:R-:W-:Y:S01]  /*169b0*/  FFMA.FTZ R91, -R242, R54, R91 ;  /* 0x00000036f25b7223 */ /* 0x000fe2000001015b */
[----:B------:R-:W-:Y:S01]  /*169c0*/  FSEL R66, R57, -INF , !P1 ;  /* 0xff80000039427808 */ /* 0x000fe20004800000 */
[----:B------:R-:W-:Y:S01]  /*169d0*/  VIADD R57, R49, 0x38 ;  /* 0x0000003831397836 */ /* 0x000fe20000000000 */
[----:B------:R-:W-:-:S02]  /*169e0*/  ISETP.GE.AND P5, PT, R55, R247, PT ;  /* 0x000000f73700720c */ /* 0x000fc40003fa6270 */
[----:B------:R-:W-:Y:S02]  /*169f0*/  IABS R58, R58 ;  /* 0x0000003a003a7213 */ /* 0x000fe40000000000 */
[C---:B------:R-:W-:Y:S02]  /*16a00*/  ISETP.GE.AND P3, PT, R55.reuse, R244, PT ;  /* 0x000000f43700720c */ /* 0x040fe40003f66270 */
[C---:B------:R-:W-:Y:S02]  /*16a10*/  ISETP.GE.AND P0, PT, R55.reuse, R246, PT ;  /* 0x000000f63700720c */ /* 0x040fe40003f06270 */
[----:B------:R-:W-:Y:S02]  /*16a20*/  ISETP.GE.AND P1, PT, R55, R245, PT ;  /* 0x000000f53700720c */ /* 0x000fe40003f26270 */
[--C-:B------:R-:W-:Y:S02]  /*16a30*/  IADD3 R54, PT, PT, R243, -0x38, -R46.reuse ;  /* 0xffffffc8f3367810 */ /* 0x100fe40007ffe82e */
[----:B------:R-:W-:-:S02]  /*16a40*/  IADD3 R55, PT, PT, R45, -0x38, -R46 ;  /* 0xffffffc82d377810 */ /* 0x000fc40007ffe82e */
[----:B------:R-:W-:Y:S02]  /*16a50*/  I2FP.F32.S32 R58, R58 ;  /* 0x0000003a003a7245 */ /* 0x000fe40000201400 */
[----:B------:R-:W-:Y:S02]  /*16a60*/  IABS R54, R54 ;  /* 0x0000003600367213 */ /* 0x000fe40000000000 */
[----:B------:R-:W-:Y:S01]  /*16a70*/  IABS R55, R55 ;  /* 0x0000003700377213 */ /* 0x000fe20000000000 */
[C---:B------:R-:W-:Y:S01]  /*16a80*/  FFMA.FTZ R58, -R242.reuse, R58, R89 ;  /* 0x0000003af23a7223 */ /* 0x040fe20000010159 */
[----:B------:R-:W-:Y:S02]  /*16a90*/  I2FP.F32.S32 R54, R54 ;  /* 0x0000003600367245 */ /* 0x000fe40000201400 */
[----:B------:R-:W-:Y:S02]  /*16aa0*/  I2FP.F32.S32 R55, R55 ;  /* 0x0000003700377245 */ /* 0x000fe40000201400 */
[----:B------:R-:W-:Y:S01]  /*16ab0*/  FSEL R251, R91, -INF , P5 ;  /* 0xff8000005bfb7808 */ /* 0x000fe20002800000 */
[----:B------:R-:W-:Y:S01]  /*16ac0*/  FFMA.FTZ R88, -R242, R54, R88 ;  /* 0x00000036f2587223 */ /* 0x000fe20000010158 */
        /* <DEDUP_REMOVED lines=25> */
[----:B------:R-:W-:Y:S01]  /*16c60*/  FFMA.FTZ R84, -R242, R54, R84 ;  /* 0x00000036f2547223 */ /* 0x000fe20000010154 */
[----:B------:R-:W-:Y:S02]  /*16c70*/  IABS R58, R58 ;  /* 0x0000003a003a7213 */ /* 0x000fe40000000000 */
[----:B------:R-:W-:Y:S02]  /*16c80*/  IABS R55, R55 ;  /* 0x0000003700377213 */ /* 0x000fe40000000000 */
[----:B------:R-:W-:Y:S02]  /*16c90*/  IADD3 R54, PT, PT, R243, -0x41, -R46 ;  /* 0xffffffbff3367810 */ /* 0x000fe40007ffe82e */
[----:B------:R-:W-:Y:S02]  /*16ca0*/  I2FP.F32.S32 R59, R59 ;  /* 0x0000003b003b7245 */ /* 0x000fe40000201400 */
[----:B------:R-:W-:-:S02]  /*16cb0*/  I2FP.F32.S32 R58, R58 ;  /* 0x0000003a003a7245 */ /* 0x000fc40000201400 */
[----:B------:R-:W-:Y:S01]  /*16cc0*/  I2FP.F32.S32 R55, R55 ;  /* 0x0000003700377245 */ /* 0x000fe20000201400 */
[C---:B------:R-:W-:Y:S01]  /*16cd0*/  FFMA.FTZ R59, -R242.reuse, R59, R87 ;  /* 0x0000003bf23b7223 */ /* 0x040fe20000010157 */
[----:B------:R-:W-:Y:S01]  /*16ce0*/  IABS R54, R54 ;  /* 0x0000003600367213 */ /* 0x000fe20000000000 */
[C---:B------:R-:W-:Y:S01]  /*16cf0*/  FFMA.FTZ R58, -R242.reuse, R58, R85 ;  /* 0x0000003af23a7223 */ /* 0x040fe20000010155 */
[C---:B------:R-:W-:Y:S01]  /*16d00*/  IADD3 R214, PT, PT, R45.reuse, -0x48, -R46 ;  /* 0xffffffb82dd67810 */ /* 0x040fe20007ffe82e */
[C---:B------:R-:W-:Y:S01]  /*16d10*/  FFMA.FTZ R82, -R242.reuse, R55, R82 ;  /* 0x00000037f2527223 */ /* 0x040fe20000010152 */
[----:B------:R-:W-:Y:S02]  /*16d20*/  I2FP.F32.S32 R54, R54 ;  /* 0x0000003600367245 */ /* 0x000fe40000201400 */
[--C-:B------:R-:W-:Y:S02]  /*16d30*/  IADD3 R213, PT, PT, R45, -0x49, -R46.reuse ;  /* 0xffffffb72dd57810 */ /* 0x100fe40007ffe82e */
[--C-:B------:R-:W-:Y:S01]  /*16d40*/  IADD3 R209, PT, PT, R243, -0x49, -R46.reuse ;  /* 0xffffffb7f3d17810 */ /* 0x100fe20007ffe82e */
[C---:B------:R-:W-:Y:S01]  /*16d50*/  FFMA.FTZ R83, -R242.reuse, R54, R83 ;  /* 0x00000036f2537223 */ /* 0x040fe20000010153 */
[----:B------:R-:W-:Y:S01]  /*16d60*/  IADD3 R55, PT, PT, R45, -0x41, -R46 ;  /* 0xffffffbf2d377810 */ /* 0x000fe20007ffe82e */
[----:B------:R-:W-:Y:S01]  /*16d70*/  FFMA.FTZ R0, -R242, R52, R0 ;  /* 0x00000034f2007223 */ /* 0x000fe20000010100 */
[----:B------:R-:W-:Y:S01]  /*16d80*/  FSEL R59, R59, -INF , P5 ;  /* 0xff8000003b3b7808 */ /* 0x000fe20002800000 */
[----:B------:R-:W-:Y:S01]  /*16d90*/  IMAD.MOV.U32 R87, RZ, RZ, R62 ;  /* 0x000000ffff577224 */ /* 0x000fe200078e003e */
[----:B------:R-:W-:-:S02]  /*16da0*/  FSEL R58, R58, -INF , P0 ;  /* 0xff8000003a3a7808 */ /* 0x000fc40000000000 */
        /* <DEDUP_REMOVED lines=8> */
[C---:B------:R-:W-:Y:S01]  /*16e30*/  VIADD R57, R49.reuse, 0x41 ;  /* 0x0000004131397836 */ /* 0x040fe20000000000 */
[----:B------:R-:W-:Y:S02]  /*16e40*/  I2FP.F32.S32 R55, R55 ;  /* 0x0000003700377245 */ /* 0x000fe40000201400 */
[----:B------:R-:W-:Y:S02]  /*16e50*/  IABS R54, R54 ;  /* 0x0000003600367213 */ /* 0x000fe40000000000 */
[----:B------:R-:W-:Y:S01]  /*16e60*/  IABS R214, R214 ;  /* 0x000000d600d67213 */ /* 0x000fe20000000000 */
[----:B------:R-:W-:Y:S01]  /*16e70*/  FFMA.FTZ R81, -R242, R55, R81 ;  /* 0x00000037f2517223 */ /* 0x000fe20000010151 */
[----:B------:R-:W-:Y:S01]  /*16e80*/  FSEL R211, R84, -INF , P5 ;  /* 0xff80000054d37808 */ /* 0x000fe20002800000 */
[----:B------:R-:W-:Y:S01]  /*16e90*/  VIADD R55, R49, 0x48 ;  /* 0x0000004831377836 */ /* 0x000fe20000000000 */
[----:B------:R-:W-:-:S02]  /*16ea0*/  FSEL R218, R82, -INF , P0 ;  /* 0xff80000052da7808 */ /* 0x000fc40000000000 */
[----:B------:R-:W-:Y:S02]  /*16eb0*/  I2FP.F32.S32 R54, R54 ;  /* 0x0000003600367245 */ /* 0x000fe40000201400 */
[----:B------:R-:W-:Y:S02]  /*16ec0*/  I2FP.F32.S32 R214, R214 ;  /* 0x000000d600d67245 */ /* 0x000fe40000201400 */
[C---:B------:R-:W-:Y:S01]  /*16ed0*/  ISETP.GE.AND P5, PT, R57.reuse, R247, PT ;  /* 0x000000f73900720c */ /* 0x040fe20003fa6270 */
[C---:B------:R-:W-:Y:S01]  /*16ee0*/  FFMA.FTZ R80, -R242.reuse, R54, R80 ;  /* 0x00000036f2507223 */ /* 0x040fe20000010150 */
        /* <DEDUP_REMOVED lines=11> */
[----:B------:R-:W-:Y:S02]  /*16fa0*/  IABS R213, R213 ;  /* 0x000000d500d57213 */ /* 0x000fe40000000000 */
[----:B------:R-:W-:Y:S02]  /*16fb0*/  FSEL R212, R212, -INF , !P3 ;  /* 0xff800000d4d47808 */ /* 0x000fe40005800000 */
[----:B------:R-:W-:Y:S02]  /*16fc0*/  FSEL R215, R215, -INF , !P1 ;  /* 0xff800000d7d77808 */ /* 0x000fe40004800000 */
[C---:B------:R-:W-:Y:S02]  /*16fd0*/  ISETP.GE.AND P3, PT, R55.reuse, R244, PT ;  /* 0x000000f43700720c */ /* 0x040fe40003f66270 */
[----:B------:R-:W-:Y:S02]  /*16fe0*/  ISETP.GE.AND P1, PT, R55, R245, PT ;  /* 0x000000f53700720c */ /* 0x000fe40003f26270 */
[----:B------:R-:W-:-:S02]  /*16ff0*/  FSEL R210, R80, -INF , P5 ;  /* 0xff80000050d27808 */ /* 0x000fc40002800000 */
[----:B------:R-:W-:Y:S02]  /*17000*/  FSEL R214, R214, -INF , P0 ;  /* 0xff800000d6d67808 */ /* 0x000fe40000000000 */
[----:B------:R-:W-:Y:S02]  /*17010*/  I2FP.F32.S32 R213, R213 ;  /* 0x000000d500d57245 */ /* 0x000fe40000201400 */
[----:B------:R-:W-:Y:S02]  /*17020*/  FSEL R210, R210, -INF , !P3 ;  /* 0xff800000d2d27808 */ /* 0x000fe40005800000 */
        /* <DEDUP_REMOVED lines=12> */
[----:B------:R-:W-:Y:S01]  /*170f0*/  IABS R209, R209 ;  /* 0x000000d100d17213 */ /* 0x000fe20000000000 */
[C---:B------:R-:W-:Y:S01]  /*17100*/  FFMA.FTZ R116, -R242.reuse, R50, R116 ;  /* 0x00000032f2747223 */ /* 0x040fe20000010174 */
[--C-:B------:R-:W-:Y:S01]  /*17110*/  IADD3 R50, PT, PT, R243, -0x51, -R46.reuse ;  /* 0xffffffaff3327810 */ /* 0x100fe20007ffe82e */
[----:B------:R-:W-:Y:S01]  /*17120*/  FFMA.FTZ R121, -R242, R15, R121 ;  /* 0x0000000ff2797223 */ /* 0x000fe20000010179 */
[----:B------:R-:W-:Y:S02]  /*17130*/  IADD3 R15, PT, PT, R45, -0x51, -R46 ;  /* 0xffffffaf2d0f7810 */ /* 0x000fe40007ffe82e */
[----:B------:R-:W-:-:S02]  /*17140*/  IABS R50, R50 ;  /* 0x0000003200327213 */ /* 0x000fc40000000000 */
[----:B------:R-:W-:Y:S02]  /*17150*/  IABS R15, R15 ;  /* 0x0000000f000f7213 */ /* 0x000fe40000000000 */
        /* <DEDUP_REMOVED lines=74> */
[----:B------:R-:W-:Y:S01]  /*17600*/  ISETP.GE.AND P1, PT, R51, R245, PT ;  /* 0x000000f53300720c */ /* 0x000fe20003f26270 */
[----:B------:R-:W-:Y:S01]  /*17610*/  VIADD R51, R49, 0x51 ;  /* 0x0000005131337836 */ /* 0x000fe20000000000 */
[----:B------:R-:W-:Y:S02]  /*17620*/  I2FP.F32.S32 R50, R50 ;  /* 0x0000003200327245 */ /* 0x000fe40000201400 */
[----:B------:R-:W-:Y:S02]  /*17630*/  I2FP.F32.S32 R15, R15 ;  /* 0x0000000f000f7245 */ /* 0x000fe40000201400 */
[----:B------:R-:W-:Y:S01]  /*17640*/  FSEL R172, R116, -INF , P5 ;  /* 0xff80000074ac7808 */ /* 0x000fe20002800000 */
[C---:B------:R-:W-:Y:S01]  /*17650*/  FFMA.FTZ R137, -R242.reuse, R50, R137 ;  /* 0x00000032f2897223 */ /* 0x040fe20000010189 */
[----:B------:R-:W-:Y:S01]  /*17660*/  FSEL R171, R121, -INF , P0 ;  /* 0xff80000079ab7808 */ /* 0x000fe20000000000 */
[----:B------:R-:W-:Y:S01]  /*17670*/  FFMA.FTZ R139, -R242, R15, R139 ;  /* 0x0000000ff28b7223 */ /* 0x000fe2000001018b */
[----:B------:R-:W-:-:S02]  /*17680*/  FSEL R172, R172, -INF , !P3 ;  /* 0xff800000acac7808 */ /* 0x000fc40005800000 */
[----:B------:R-:W-:Y:S02]  /*17690*/  FSEL R171, R171, -INF , !P1 ;  /* 0xff800000abab7808 */ /* 0x000fe40004800000 */
[C---:B------:R-:W-:Y:S02]  /*176a0*/  ISETP.GE.AND P5, PT, R51.reuse, R247, PT ;  /* 0x000000f73300720c */ /* 0x040fe40003fa6270 */
[C---:B------:R-:W-:Y:S02]  /*176b0*/  ISETP.GE.AND P3, PT, R51.reuse, R244, PT ;  /* 0x000000f43300720c */ /* 0x040fe40003f66270 */
[C---:B------:R-:W-:Y:S02]  /*176c0*/  ISETP.GE.AND P0, PT, R51.reuse, R246, PT ;  /* 0x000000f63300720c */ /* 0x040fe40003f06270 */
[----:B------:R-:W-:Y:S01]  /*176d0*/  ISETP.GE.AND P1, PT, R51, R245, PT ;  /* 0x000000f53300720c */ /* 0x000fe20003f26270 */
[----:B------:R-:W-:Y:S01]  /*176e0*/  VIADD R51, R49, 0x58 ;  /* 0x0000005831337836 */ /* 0x000fe20000000000 */
[----:B------:R-:W-:-:S02]  /*176f0*/  IADD3 R50, PT, PT, R243, -0x78, -R46 ;  /* 0xffffff88f3327810 */ /* 0x000fc40007ffe82e */
[----:B------:R-:W-:Y:S02]  /*17700*/  IADD3 R15, PT, PT, R45, -0x78, -R46 ;  /* 0xffffff882d0f7810 */ /* 0x000fe40007ffe82e */
[----:B------:R-:W-:Y:S02]  /*17710*/  FSEL R173, R120, -INF , P5 ;  /* 0xff80000078ad7808 */ /* 0x000fe40002800000 */
[----:B------:R-:W-:Y:S02]  /*17720*/  FSEL R170, R122, -INF , P0 ;  /* 0xff8000007aaa7808 */ /* 0x000fe40000000000 */
[----:B------:R-:W-:Y:S02]  /*17730*/  IABS R50, R50 ;  /* 0x0000003200327213 */ /* 0x000fe40000000000 */
[----:B------:R-:W-:Y:S02]  /*17740*/  IABS R15, R15 ;  /* 0x0000000f000f7213 */ /* 0x000fe40000000000 */
[----:B------:R-:W-:-:S02]  /*17750*/  ISETP.GE.AND P5, PT, R51, R247, PT ;  /* 0x000000f73300720c */ /* 0x000fc40003fa6270 */
[----:B------:R-:W-:Y:S02]  /*17760*/  ISETP.GE.AND P0, PT, R51, R246, PT ;  /* 0x000000f63300720c */ /* 0x000fe40003f06270 */
[----:B------:R-:W-:Y:S02]  /*17770*/  FSEL R173, R173, -INF , !P3 ;  /* 0xff800000adad7808 */ /* 0x000fe40005800000 */
[----:B------:R-:W-:Y:S02]  /*17780*/  FSEL R170, R170, -INF , !P1 ;  /* 0xff800000aaaa7808 */ /* 0x000fe40004800000 */
[----:B------:R-:W-:Y:S02]  /*17790*/  I2FP.F32.S32 R50, R50 ;  /* 0x0000003200327245 */ /* 0x000fe40000201400 */
[----:B------:R-:W-:Y:S02]  /*177a0*/  I2FP.F32.S32 R15, R15 ;  /* 0x0000000f000f7245 */ /* 0x000fe40000201400 */
[C---:B------:R-:W-:Y:S01]  /*177b0*/  ISETP.GE.AND P3, PT, R51.reuse, R244, PT ;  /* 0x000000f43300720c */ /* 0x040fe20003f66270 */
[C---:B------:R-:W-:Y:S01]  /*177c0*/  FFMA.FTZ R140, -R242.reuse, R50, R140 ;  /* 0x00000032f28c7223 */ /* 0x040fe2000001018c */
[----:B------:R-:W-:Y:S01]  /*177d0*/  ISETP.GE.AND P1, PT, R51, R245, PT ;  /* 0x000000f53300720c */ /* 0x000fe20003f26270 */
[----:B------:R-:W-:Y:S01]  /*177e0*/  VIADD R51, R49, 0x59 ;  /* 0x0000005931337836 */ /* 0x000fe20000000000 */
[----:B------:R-:W-:Y:S01]  /*177f0*/  FSEL R174, R123, -INF , P5 ;  /* 0xff8000007bae7808 */ /* 0x000fe20002800000 */
[----:B------:R-:W-:Y:S01]  /*17800*/  FFMA.FTZ R142, -R242, R15, R142 ;  /* 0x0000000ff28e7223 */ /* 0x000fe2000001018e */
[----:B------:R-:W-:-:S02]  /*17810*/  FSEL R169, R126, -INF , P0 ;  /* 0xff8000007ea97808 */ /* 0x000fc40000000000 */
[----:B------:R-:W-:Y:S02]  /*17820*/  FSEL R174, R174, -INF , !P3 ;  /* 0xff800000aeae7808 */ /* 0x000fe40005800000 */
[----:B------:R-:W-:Y:S02]  /*17830*/  FSEL R169, R169, -INF , !P1 ;  /* 0xff800000a9a97808 */ /* 0x000fe40004800000 */
[--C-:B------:R-:W-:Y:S02]  /*17840*/  IADD3 R50, PT, PT, R243, -0x79, -R46.reuse ;  /* 0xffffff87f3327810 */ /* 0x100fe40007ffe82e */
[----:B------:R-:W-:Y:S02]  /*17850*/  IADD3 R15, PT, PT, R45, -0x79, -R46 ;  /* 0xffffff872d0f7810 */ /* 0x000fe40007ffe82e */
[C---:B------:R-:W-:Y:S02]  /*17860*/  ISETP.GE.AND P5, PT, R51.reuse, R247, PT ;  /* 0x000000f73300720c */ /* 0x040fe40003fa6270 */
[----:B------:R-:W-:-:S02]  /*17870*/  ISETP.GE.AND P3, PT, R51, R244, PT ;  /* 0x000000f43300720c */ /* 0x000fc40003f66270 */
[C---:B------:R-:W-:Y:S02]  /*17880*/  ISETP.GE.AND P0, PT, R51.reuse, R246, PT ;  /* 0x000000f63300720c */ /* 0x040fe40003f06270 */
[----:B------:R-:W-:Y:S01]  /*17890*/  ISETP.GE.AND P1, PT, R51, R245, PT ;  /* 0x000000f53300720c */ /* 0x000fe20003f26270 */
[----:B------:R-:W-:Y:S01]  /*178a0*/  VIADD R51, R49, 0x60 ;  /* 0x0000006031337836 */ /* 0x000fe20000000000 */
[----:B------:R-:W-:Y:S02]  /*178b0*/  IABS R50, R50 ;  /* 0x0000003200327213 */ /* 0x000fe40000000000 */
[----:B------:R-:W-:Y:S02]  /*178c0*/  IABS R15, R15 ;  /* 0x0000000f000f7213 */ /* 0x000fe40000000000 */
[----:B------:R-:W-:Y:S02]  /*178d0*/  FSEL R176, R124, -INF , P5 ;  /* 0xff8000007cb07808 */ /* 0x000fe40002800000 */
[----:B------:R-:W-:-:S02]  /*178e0*/  FSEL R175, R127, -INF , P0 ;  /* 0xff8000007faf7808 */ /* 0x000fc40000000000 */
        /* <DEDUP_REMOVED lines=25> */
[----:B------:R-:W-:Y:S02]  /*17a80*/  FSEL R182, R131, -INF , P0 ;  /* 0xff80000083b67808 */ /* 0x000fe40000000000 */
[C---:B------:R-:W-:Y:S02]  /*17a90*/  ISETP.GE.AND P5, PT, R51.reuse, R247, PT ;  /* 0x000000f73300720c */ /* 0x040fe40003fa6270 */
[----:B------:R-:W-:Y:S02]  /*17aa0*/  ISETP.GE.AND P0, PT, R51, R246, PT ;  /* 0x000000f63300720c */ /* 0x000fe40003f06270 */
[----:B------:R-:W-:-:S02]  /*17ab0*/  I2FP.F32.S32 R50, R50 ;  /* 0x0000003200327245 */ /* 0x000fc40000201400 */
[----:B------:R-:W-:Y:S02]  /*17ac0*/  I2FP.F32.S32 R15, R15 ;  /* 0x0000000f000f7245 */ /* 0x000fe40000201400 */
[----:B------:R-:W-:Y:S01]  /*17ad0*/  FSEL R187, R187, -INF , !P3 ;  /* 0xff800000bbbb7808 */ /* 0x000fe20005800000 */
[----:B------:R-:W-:Y:S01]  /*17ae0*/  FFMA.FTZ R144, -R242, R50, R144 ;  /* 0x00000032f2907223 */ /* 0x000fe20000010190 */
[----:B------:R-:W-:Y:S01]  /*17af0*/  FSEL R182, R182, -INF , !P1 ;  /* 0xff800000b6b67808 */ /* 0x000fe20004800000 */
[----:B------:R-:W-:Y:S01]  /*17b00*/  FFMA.FTZ R146, -R242, R15, R146 ;  /* 0x0000000ff2927223 */ /* 0x000fe20000010192 */
[C---:B------:R-:W-:Y:S02]  /*17b10*/  ISETP.GE.AND P3, PT, R51.reuse, R244, PT ;  /* 0x000000f43300720c */ /* 0x040fe40003f66270 */
[----:B------:R-:W-:Y:S01]  /*17b20*/  ISETP.GE.AND P1, PT, R51, R245, PT ;  /* 0x000000f53300720c */ /* 0x000fe20003f26270 */
[----:B------:R-:W-:Y:S01]  /*17b30*/  VIADD R51, R49, 0x69 ;  /* 0x0000006931337836 */ /* 0x000fe20000000000 */
[----:B------:R-:W-:-:S02]  /*17b40*/  FSEL R190, R132, -INF , P5 ;  /* 0xff80000084be7808 */ /* 0x000fc40002800000 */
[----:B------:R-:W-:Y:S01]  /*17b50*/  FSEL R181, R134, -INF , P0 ;  /* 0xff80000086b57808 */ /* 0x000fe20000000000 */
[----:B------:R-:W-:Y:S01]  /*17b60*/  IMAD.MOV.U32 R134, RZ, RZ, R63 ;  /* 0x000000ffff867224 */ /* 0x000fe200078e003f */
[--C-:B------:R-:W-:Y:S02]  /*17b70*/  IADD3 R50, PT, PT, R243, -0x81, -R46.reuse ;  /* 0xffffff7ff3327810 */ /* 0x100fe40007ffe82e */
[----:B------:R-:W-:Y:S02]  /*17b80*/  IADD3 R15, PT, PT, R45, -0x81, -R46 ;  /* 0xffffff7f2d0f7810 */ /* 0x000fe40007ffe82e */
        /* <DEDUP_REMOVED lines=8> */
[----:B------:R-:W-:Y:S02]  /*17c10*/  IABS R15, R15 ;  /* 0x0000000f000f7213 */ /* 0x000fe40000000000 */
[----:B------:R-:W-:Y:S01]  /*17c20*/  FSEL R189, R133, -INF , P5 ;  /* 0xff80000085bd7808 */ /* 0x000fe20002800000 */
[----:B------:R-:W-:Y:S01]  /*17c30*/  IMAD.MOV.U32 R133, RZ, RZ, R64 ;  /* 0x000000ffff857224 */ /* 0x000fe200078e0040 */
[----:B------:R-:W-:Y:S01]  /*17c40*/  FSEL R186, R135, -INF , P0 ;  /* 0xff80000087ba7808 */ /* 0x000fe20000000000 */
[----:B------:R-:W-:Y:S01]  /*17c50*/  IMAD.MOV.U32 R135, RZ, RZ, R65 ;  /* 0x000000ffff877224 */ /* 0x000fe200078e0041 */
[----:B------:R-:W-:-:S02]  /*17c60*/  I2FP.F32.S32 R50, R50 ;  /* 0x0000003200327245 */ /* 0x000fc40000201400 */
[----:B------:R-:W-:Y:S02]  /*17c70*/  I2FP.F32.S32 R15, R15 ;  /* 0x0000000f000f7245 */ /* 0x000fe40000201400 */
[C---:B------:R-:W-:Y:S01]  /*17c80*/  ISETP.GE.AND P5, PT, R51.reuse, R247, PT ;  /* 0x000000f73300720c */ /* 0x040fe20003fa6270 */
[C---:B------:R-:W-:Y:S01]  /*17c90*/  FFMA.FTZ R145, -R242.reuse, R50, R145 ;  /* 0x00000032f2917223 */ /* 0x040fe20000010191 */
[----:B------:R-:W-:Y:S01]  /*17ca0*/  ISETP.GE.AND P0, PT, R51, R246, PT ;  /* 0x000000f63300720c */ /* 0x000fe20003f06270 */
[----:B------:R-:W-:Y:S01]  /*17cb0*/  FFMA.FTZ R147, -R242, R15, R147 ;  /* 0x0000000ff2937223 */ /* 0x000fe20000010193 */
[----:B------:R-:W-:Y:S02]  /*17cc0*/  FSEL R189, R189, -INF , !P3 ;  /* 0xff800000bdbd7808 */ /* 0x000fe40005800000 */
[----:B------:R-:W-:Y:S02]  /*17cd0*/  FSEL R186, R186, -INF , !P1 ;  /* 0xff800000baba7808 */ /* 0x000fe40004800000 */
[----:B------:R-:W-:-:S02]  /*17ce0*/  ISETP.GE.AND P3, PT, R51, R244, PT ;  /* 0x000000f43300720c */ /* 0x000fc40003f66270 */
[----:B------:R-:W-:Y:S01]  /*17cf0*/  ISETP.GE.AND P1, PT, R51, R245, PT ;  /* 0x000000f53300720c */ /* 0x000fe20003f26270 */
[----:B------:R-:W-:Y:S01]  /*17d00*/  VIADD R51, R49, 0x71 ;  /* 0x0000007131337836 */ /* 0x000fe20000000000 */
[----:B------:R-:W-:Y:S01]  /*17d10*/  FSEL R198, R136, -INF , P5 ;  /* 0xff80000088c67808 */ /* 0x000fe20002800000 */
[----:B------:R-:W-:Y:S01]  /*17d20*/  IMAD.MOV.U32 R136, RZ, RZ, R71 ;  /* 0x000000ffff887224 */ /* 0x000fe200078e0047 */
[----:B------:R-:W-:Y:S01]  /*17d30*/  FSEL R205, R138, -INF , P0 ;  /* 0xff8000008acd7808 */ /* 0x000fe20000000000 */
[----:B------:R-:W-:Y:S01]  /*17d40*/  IMAD.MOV.U32 R138, RZ, RZ, R66 ;  /* 0x000000ffff8a7224 */ /* 0x000fe200078e0042 */
        /* <DEDUP_REMOVED lines=11> */
[----:B------:R-:W-:Y:S01]  /*17e00*/  FSEL R201, R137, -INF , P5 ;  /* 0xff80000089c97808 */ /* 0x000fe20002800000 */
[----:B------:R-:W-:Y:S01]  /*17e10*/  IMAD.MOV.U32 R137, RZ, RZ, R67 ;  /* 0x000000ffff897224 */ /* 0x000fe200078e0043 */
[----:B------:R-:W-:Y:S01]  /*17e20*/  FSEL R197, R139, -INF , P0 ;  /* 0xff8000008bc57808 */ /* 0x000fe20000000000 */
[----:B------:R-:W-:Y:S01]  /*17e30*/  IMAD.MOV.U32 R139, RZ, RZ, R117 ;  /* 0x000000ffff8b7224 */ /* 0x000fe200078e0075 */
[----:B------:R-:W-:Y:S02]  /*17e40*/  I2FP.F32.S32 R50, R50 ;  /* 0x0000003200327245 */ /* 0x000fe40000201400 */
[----:B------:R-:W-:Y:S02]  /*17e50*/  I2FP.F32.S32 R15, R15 ;  /* 0x0000000f000f7245 */ /* 0x000fe40000201400 */
[C---:B------:R-:W-:Y:S01]  /*17e60*/  ISETP.GE.AND P5, PT, R51.reuse, R247, PT ;  /* 0x000000f73300720c */ /* 0x040fe20003fa6270 */
[C---:B------:R-:W-:Y:S01]  /*17e70*/  FFMA.FTZ R148, -R242.reuse, R50, R148 ;  /* 0x00000032f2947223 */ /* 0x040fe20000010194 */
[----:B------:R-:W-:Y:S01]  /*17e80*/  ISETP.GE.AND P0, PT, R51, R246, PT ;  /* 0x000000f63300720c */ /* 0x000fe20003f06270 */
[----:B------:R-:W-:Y:S01]  /*17e90*/  FFMA.FTZ R150, -R242, R15, R150 ;  /* 0x0000000ff2967223 */ /* 0x000fe20000010196 */
[----:B------:R-:W-:-:S02]  /*17ea0*/  FSEL R201, R201, -INF , !P3 ;  /* 0xff800000c9c97808 */ /* 0x000fc40005800000 */
[----:B------:R-:W-:Y:S02]  /*17eb0*/  FSEL R197, R197, -INF , !P1 ;  /* 0xff800000c5c57808 */ /* 0x000fe40004800000 */
[C---:B------:R-:W-:Y:S02]  /*17ec0*/  ISETP.GE.AND P3, PT, R51.reuse, R244, PT ;  /* 0x000000f43300720c */ /* 0x040fe40003f66270 */
[----:B------:R-:W-:Y:S01]  /*17ed0*/  ISETP.GE.AND P1, PT, R51, R245, PT ;  /* 0x000000f53300720c */ /* 0x000fe20003f26270 */
[----:B------:R-:W-:Y:S01]  /*17ee0*/  VIADD R51, R49, 0x79 ;  /* 0x0000007931337836 */ /* 0x000fe20000000000 */
[----:B------:R-:W-:Y:S01]  /*17ef0*/  FSEL R200, R140, -INF , P5 ;  /* 0xff8000008cc87808 */ /* 0x000fe20002800000 */
[----:B------:R-:W-:Y:S01]  /*17f00*/  IMAD.MOV.U32 R140, RZ, RZ, R118 ;  /* 0x000000ffff8c7224 */ /* 0x000fe200078e0076 */
[----:B------:R-:W-:Y:S02]  /*17f10*/  FSEL R196, R142, -INF , P0 ;  /* 0xff8000008ec47808 */ /* 0x000fe40000000000 */
[----:B------:R-:W-:-:S02]  /*17f20*/  IADD3 R50, PT, PT, R243, -0x89, -R46 ;  /* 0xffffff77f3327810 */ /* 0x000fc40007ffe82e */
[----:B------:R-:W-:Y:S02]  /*17f30*/  IADD3 R15, PT, PT, R45, -0x89, -R46 ;  /* 0xffffff772d0f7810 */ /* 0x000fe40007ffe82e */
[----:B------:R-:W-:Y:S02]  /*17f40*/  FSEL R200, R200, -INF , !P3 ;  /* 0xff800000c8c87808 */ /* 0x000fe40005800000 */
[----:B------:R-:W-:Y:S02]  /*17f50*/  FSEL R196, R196, -INF , !P1 ;  /* 0xff800000c4c47808 */ /* 0x000fe40004800000 */
[----:B------:R-:W-:Y:S02]  /*17f60*/  IABS R50, R50 ;  /* 0x0000003200327213 */ /* 0x000fe40000000000 */
[----:B------:R-:W-:Y:S02]  /*17f70*/  IABS R15, R15 ;  /* 0x0000000f000f7213 */ /* 0x000fe40000000000 */
[----:B------:R-:W-:-:S02]  /*17f80*/  ISETP.GE.AND P5, PT, R51, R247, PT ;  /* 0x000000f73300720c */ /* 0x000fc40003fa6270 */
[C---:B------:R-:W-:Y:S02]  /*17f90*/  ISETP.GE.AND P3, PT, R51.reuse, R244, PT ;  /* 0x000000f43300720c */ /* 0x040fe40003f66270 */
[C---:B------:R-:W-:Y:S02]  /*17fa0*/  ISETP.GE.AND P0, PT, R51.reuse, R246, PT ;  /* 0x000000f63300720c */ /* 0x040fe40003f06270 */
        /* <DEDUP_REMOVED lines=14> */
[----:B------:R-:W-:Y:S01]  /*18090*/  ISETP.GE.AND P1, PT, R51, R245, PT ;  /* 0x000000f53300720c */ /* 0x000fe20003f26270 */
[----:B------:R-:W-:Y:S01]  /*180a0*/  VIADD R51, R49, 0x81 ;  /* 0x0000008131337836 */ /* 0x000fe20000000000 */
        /* <DEDUP_REMOVED lines=15> */
[----:B------:R-:W-:Y:S01]  /*181a0*/  FSEL R203, R145, -INF , P5 ;  /* 0xff80000091cb7808 */ /* 0x000fe20002800000 */
[C---:B------:R-:W-:Y:S01]  /*181b0*/  FFMA.FTZ R152, -R242.reuse, R50, R152 ;  /* 0x00000032f2987223 */ /* 0x040fe20000010198 */
[----:B------:R-:W-:Y:S01]  /*181c0*/  FSEL R207, R147, -INF , P0 ;  /* 0xff80000093cf7808 */ /* 0x000fe20000000000 */
[----:B------:R-:W-:Y:S01]  /*181d0*/  FFMA.FTZ R154, -R242, R15, R154 ;  /* 0x0000000ff29a7223 */ /* 0x000fe2000001019a */
[C---:B------:R-:W-:Y:S02]  /*181e0*/  ISETP.GE.AND P5, PT, R51.reuse, R247, PT ;  /* 0x000000f73300720c */ /* 0x040fe40003fa6270 */
[----:B------:R-:W-:Y:S02]  /*181f0*/  ISETP.GE.AND P0, PT, R51, R246, PT ;  /* 0x000000f63300720c */ /* 0x000fe40003f06270 */
[----:B------:R-:W-:Y:S02]  /*18200*/  FSEL R203, R203, -INF , !P3 ;  /* 0xff800000cbcb7808 */ /* 0x000fe40005800000 */
[----:B------:R-:W-:-:S02]  /*18210*/  FSEL R207, R207, -INF , !P1 ;  /* 0xff800000cfcf7808 */ /* 0x000fc40004800000 */
[--C-:B------:R-:W-:Y:S02]  /*18220*/  IADD3 R50, PT, PT, R243, -0x91, -R46.reuse ;  /* 0xffffff6ff3327810 */ /* 0x100fe40007ffe82e */
[----:B------:R-:W-:Y:S02]  /*18230*/  IADD3 R15, PT, PT, R45, -0x91, -R46 ;  /* 0xffffff6f2d0f7810 */ /* 0x000fe40007ffe82e */
[C---:B------:R-:W-:Y:S02]  /*18240*/  ISETP.GE.AND P3, PT, R51.reuse, R244, PT ;  /* 0x000000f43300720c */ /* 0x040fe40003f66270 */
[----:B------:R-:W-:Y:S01]  /*18250*/  ISETP.GE.AND P1, PT, R51, R245, PT ;  /* 0x000000f53300720c */ /* 0x000fe20003f26270 */
[----:B------:R-:W-:Y:S01]  /*18260*/  VIADD R51, R49, 0x89 ;  /* 0x0000008931337836 */ /* 0x000fe20000000000 */
        /* <DEDUP_REMOVED lines=17> */
[----:B------:R-:W-:-:S02]  /*18380*/  ISETP.GE.AND P5, PT, R51, R247, PT ;  /* 0x000000f73300720c */ /* 0x000fc40003fa6270 */
[----:B------:R-:W-:Y:S02]  /*18390*/  ISETP.GE.AND P0, PT, R51, R246, PT ;  /* 0x000000f63300720c */ /* 0x000fe40003f06270 */
[--C-:B------:R-:W-:Y:S02]  /*183a0*/  IADD3 R50, PT, PT, R243, -0x98, -R46.reuse ;  /* 0xffffff68f3327810 */ /* 0x100fe40007ffe82e */
        /* <DEDUP_REMOVED lines=8> */
[----:B------:R-:W-:Y:S02]  /*18430*/  IABS R50, R50 ;  /* 0x0000003200327213 */ /* 0x000fe40000000000 */
        /* <DEDUP_REMOVED lines=16> */
[----:B------:R-:W-:-:S02]  /*18540*/  FSEL R179, R179, -INF , !P3 ;  /* 0xff800000b3b37808 */ /* 0x000fc40005800000 */
[----:B------:R-:W-:Y:S02]  /*18550*/  FSEL R188, R188, -INF , !P1 ;  /* 0xff800000bcbc7808 */ /* 0x000fe40004800000 */
[C---:B------:R-:W-:Y:S02]  /*18560*/  ISETP.GE.AND P3, PT, R51.reuse, R244, PT ;  /* 0x000000f43300720c */ /* 0x040fe40003f66270 */
[----:B------:R-:W-:Y:S01]  /*18570*/  ISETP.GE.AND P1, PT, R51, R245, PT ;  /* 0x000000f53300720c */ /* 0x000fe20003f26270 */
[----:B------:R-:W-:Y:S01]  /*18580*/  VIADD R51, R49, 0x99 ;  /* 0x0000009931337836 */ /* 0x000fe20000000000 */
[----:B------:R-:W-:Y:S02]  /*18590*/  FSEL R178, R156, -INF , P5 ;  /* 0xff8000009cb27808 */ /* 0x000fe40002800000 */
[----:B------:R-:W-:Y:S02]  /*185a0*/  FSEL R184, R158, -INF , P0 ;  /* 0xff8000009eb87808 */ /* 0x000fe40000000000 */
[----:B------:R-:W-:-:S02]  /*185b0*/  IADD3 R50, PT, PT, R243, -0x99, -R46 ;  /* 0xffffff67f3327810 */ /* 0x000fc40007ffe82e */
[----:B------:R-:W-:Y:S02]  /*185c0*/  IADD3 R15, PT, PT, R45, -0x99, -R46 ;  /* 0xffffff672d0f7810 */ /* 0x000fe40007ffe82e */
[----:B------:R-:W-:Y:S02]  /*185d0*/  FSEL R178, R178, -INF , !P3 ;  /* 0xff800000b2b27808 */ /* 0x000fe40005800000 */
[----:B------:R-:W-:Y:S02]  /*185e0*/  FSEL R184, R184, -INF , !P1 ;  /* 0xff800000b8b87808 */ /* 0x000fe40004800000 */
[C---:B------:R-:W-:Y:S02]  /*185f0*/  ISETP.GE.AND P5, PT, R51.reuse, R247, PT ;  /* 0x000000f73300720c */ /* 0x040fe40003fa6270 */
[C---:B------:R-:W-:Y:S02]  /*18600*/  ISETP.GE.AND P3, PT, R51.reuse, R244, PT ;  /* 0x000000f43300720c */ /* 0x040fe40003f66270 */
[----:B------:R-:W-:-:S02]  /*18610*/  ISETP.GE.AND P0, PT, R51, R246, PT ;  /* 0x000000f63300720c */ /* 0x000fc40003f06270 */
[----:B------:R-:W-:Y:S02]  /*18620*/  ISETP.GE.AND P1, PT, R51, R245, PT ;  /* 0x000000f53300720c */ /* 0x000fe40003f26270 */
[----:B------:R-:W-:Y:S02]  /*18630*/  IADD3 R51, PT, PT, R243, -0xa0, -R46 ;  /* 0xffffff60f3337810 */ /* 0x000fe40007ffe82e */
[----:B------:R-:W-:Y:S02]  /*18640*/  IABS R50, R50 ;  /* 0x0000003200327213 */ /* 0x000fe40000000000 */
[----:B------:R-:W-:Y:S02]  /*18650*/  IABS R15, R15 ;  /* 0x0000000f000f7213 */ /* 0x000fe40000000000 */
[----:B------:R-:W-:Y:S02]  /*18660*/  IABS R51, R51 ;  /* 0x0000003300337213 */ /* 0x000fe40000000000 */
[----:B------:R-:W-:-:S02]  /*18670*/  I2FP.F32.S32 R50, R50 ;  /* 0x0000003200327245 */ /* 0x000fc40000201400 */
[----:B------:R-:W-:Y:S02]  /*18680*/  I2FP.F32.S32 R15, R15 ;  /* 0x0000000f000f7245 */ /* 0x000fe40000201400 */
[----:B------:R-:W-:Y:S01]  /*18690*/  I2FP.F32.S32 R51, R51 ;  /* 0x0000003300337245 */ /* 0x000fe20000201400 */
[C---:B------:R-:W-:Y:S01]  /*186a0*/  FFMA.FTZ R157, -R242.reuse, R50, R157 ;  /* 0x00000032f29d7223 */ /* 0x040fe2000001019d */
[----:B------:R-:W-:Y:S01]  /*186b0*/  IADD3 R168, PT, PT, R45, -0xa0, -R46 ;  /* 0xffffff602da87810 */ /* 0x000fe20007ffe82e */
[C---:B------:R-:W-:Y:S01]  /*186c0*/  FFMA.FTZ R159, -R242.reuse, R15, R159 ;  /* 0x0000000ff29f7223 */ /* 0x040fe2000001019f */
[----:B------:R-:W-:Y:S02]  /*186d0*/  VIADD R15, R49, 0xa0 ;  /* 0x000000a0310f7836 */ /* 0x000fe40000000000 */
[----:B------:R-:W-:Y:S01]  /*186e0*/  FFMA.FTZ R51, -R242, R51, R160 ;  /* 0x00000033f2337223 */ /* 0x000fe200000101a0 */
[----:B------:R-:W-:Y:S01]  /*186f0*/  IADD3 R160, PT, PT, R243, -0xa1, -R46 ;  /* 0xffffff5ff3a07810 */ /* 0x000fe20007ffe82e */
[----:B------:R-:W-:Y:S01]  /*18700*/  VIADD R50, R49, 0xa1 ;  /* 0x000000a131327836 */ /* 0x000fe20000000000 */
[----:B------:R-:W-:-:S02]  /*18710*/  FSEL R177, R157, -INF , P5 ;  /* 0xff8000009db17808 */ /* 0x000fc40002800000 */
[----:B------:R-:W-:Y:S02]  /*18720*/  FSEL R183, R159, -INF , P0 ;  /* 0xff8000009fb77808 */ /* 0x000fe40000000000 */
[----:B------:R-:W-:Y:S02]  /*18730*/  IABS R160, R160 ;  /* 0x000000a000a07213 */ /* 0x000fe40000000000 */
[----:B------:R-:W-:Y:S02]  /*18740*/  FSEL R177, R177, -INF , !P3 ;  /* 0xff800000b1b17808 */ /* 0x000fe40005800000 */
[----:B------:R-:W-:Y:S02]  /*18750*/  FSEL R183, R183, -INF , !P1 ;  /* 0xff800000b7b77808 */ /* 0x000fe40004800000 */
[----:B------:R-:W-:Y:S02]  /*18760*/  ISETP.GE.AND P5, PT, R15, R247, PT ;  /* 0x000000f70f00720c */ /* 0x000fe40003fa6270 */
[----:B------:R-:W-:-:S02]  /*18770*/  IABS R168, R168 ;  /* 0x000000a800a87213 */ /* 0x000fc40000000000 */
[C---:B------:R-:W-:Y:S02]  /*18780*/  ISETP.GE.AND P3, PT, R15.reuse, R244, PT ;  /* 0x000000f40f00720c */ /* 0x040fe40003f66270 */
[C---:B------:R-:W-:Y:S02]  /*18790*/  ISETP.GE.AND P0, PT, R15.reuse, R246, PT ;  /* 0x000000f60f00720c */ /* 0x040fe40003f06270 */
[----:B------:R-:W-:Y:S02]  /*187a0*/  ISETP.GE.AND P1, PT, R15, R245, PT ;  /* 0x000000f50f00720c */ /* 0x000fe40003f26270 */
[----:B------:R-:W-:Y:S02]  /*187b0*/  IADD3 R15, PT, PT, R45, -0xa1, -R46 ;  /* 0xffffff5f2d0f7810 */ /* 0x000fe40007ffe82e */
[----:B------:R-:W-:Y:S02]  /*187c0*/  I2FP.F32.S32 R160, R160 ;  /* 0x000000a000a07245 */ /* 0x000fe40000201400 */
[----:B------:R-:W-:-:S02]  /*187d0*/  I2FP.F32.S32 R168, R168 ;  /* 0x000000a800a87245 */ /* 0x000fc40000201400 */
[----:B------:R-:W-:Y:S01]  /*187e0*/  IABS R15, R15 ;  /* 0x0000000f000f7213 */ /* 0x000fe20000000000 */
[C---:B------:R-:W-:Y:S01]  /*187f0*/  FFMA.FTZ R160, -R242.reuse, R160, R162 ;  /* 0x000000a0f2a07223 */ /* 0x040fe200000101a2 */
[--C-:B------:R-:W-:Y:S01]  /*18800*/  IADD3 R158, PT, PT, R243, -0xa8, -R46.reuse ;  /* 0xffffff58f39e7810 */ /* 0x100fe20007ffe82e */
[C---:B------:R-:W-:Y:S01]  /*18810*/  FFMA.FTZ R168, -R242.reuse, R168, R161 ;  /* 0x000000a8f2a87223 */ /* 0x040fe200000101a1 */
[----:B------:R-:W-:Y:S02]  /*18820*/  IADD3 R162, PT, PT, R45, -0xa8, -R46 ;  /* 0xffffff582da27810 */ /* 0x000fe40007ffe82e */
[----:B------:R-:W-:Y:S02]  /*18830*/  I2FP.F32.S32 R15, R15 ;  /* 0x0000000f000f7245 */ /* 0x000fe40000201400 */
[----:B------:R-:W-:Y:S02]  /*18840*/  IABS R158, R158 ;  /* 0x0000009e009e7213 */ /* 0x000fe40000000000 */
[----:B------:R-:W-:Y:S01]  /*18850*/  IABS R162, R162 ;  /* 0x000000a200a27213 */ /* 0x000fe20000000000 */
[----:B------:R-:W-:Y:S01]  /*18860*/  FFMA.FTZ R163, -R242, R15, R163 ;  /* 0x0000000ff2a37223 */ /* 0x000fe200000101a3 */
[----:B------:R-:W-:Y:S01]  /*18870*/  FSEL R161, R51, -INF , P5 ;  /* 0xff80000033a17808 */ /* 0x000fe20002800000 */
[C---:B------:R-:W-:Y:S01]  /*18880*/  VIADD R15, R49.reuse, 0xa8 ;  /* 0x000000a8310f7836 */ /* 0x040fe20000000000 */
[----:B------:R-:W-:Y:S01]  /*18890*/  FSEL R168, R168, -INF , P0 ;  /* 0xff800000a8a87808 */ /* 0x000fe20000000000 */
[----:B------:R-:W-:Y:S01]  /*188a0*/  VIADD R51, R49, 0xc9 ;  /* 0x000000c931337836 */ /* 0x000fe20000000000 */
[----:B------:R-:W-:-:S02]  /*188b0*/  ISETP.GE.AND P5, PT, R50, R247, PT ;  /* 0x000000f73200720c */ /* 0x000fc40003fa6270 */
[----:B------:R-:W-:Y:S02]  /*188c0*/  ISETP.GE.AND P0, PT, R50, R246, PT ;  /* 0x000000f63200720c */ /* 0x000fe40003f06270 */
[----:B------:R-:W-:Y:S02]  /*188d0*/  I2FP.F32.S32 R158, R158 ;  /* 0x0000009e009e7245 */ /* 0x000fe40000201400 */
[----:B------:R-:W-:Y:S02]  /*188e0*/  I2FP.F32.S32 R162, R162 ;  /* 0x000000a200a27245 */ /* 0x000fe40000201400 */
[----:B------:R-:W-:Y:S01]  /*188f0*/  IADD3 R157, PT, PT, R243, -0xa9, -R46 ;  /* 0xffffff57f39d7810 */ /* 0x000fe20007ffe82e */
[C---:B------:R-:W-:Y:S01]  /*18900*/  FFMA.FTZ R158, -R242.reuse, R158, R220 ;  /* 0x0000009ef29e7223 */ /* 0x040fe200000101dc */
[----:B------:R-:W-:Y:S01]  /*18910*/  IADD3 R159, PT, PT, R45, -0xa9, -R46 ;  /* 0xffffff572d9f7810 */ /* 0x000fe20007ffe82e */
[----:B------:R-:W-:Y:S01]  /*18920*/  FFMA.FTZ R162, -R242, R162, R222 ;  /* 0x000000a2f2a27223 */ /* 0x000fe200000101de */
[----:B------:R-:W-:-:S02]  /*18930*/  FSEL R161, R161, -INF , !P3 ;  /* 0xff800000a1a17808 */ /* 0x000fc40005800000 */
[----:B------:R-:W-:Y:S02]  /*18940*/  FSEL R168, R168, -INF , !P1 ;  /* 0xff800000a8a87808 */ /* 0x000fe40004800000 */
[C---:B------:R-:W-:Y:S02]  /*18950*/  ISETP.GE.AND P3, PT, R50.reuse, R244, PT ;  /* 0x000000f43200720c */ /* 0x040fe40003f66270 */
[----:B------:R-:W-:Y:S01]  /*18960*/  ISETP.GE.AND P1, PT, R50, R245, PT ;  /* 0x000000f53200720c */ /* 0x000fe20003f26270 */
[----:B------:R-:W-:Y:S01]  /*18970*/  VIADD R50, R49, 0xc0 ;  /* 0x000000c031327836 */ /* 0x000fe20000000000 */
[----:B------:R-:W-:Y:S02]  /*18980*/  FSEL R160, R160, -INF , P5 ;  /* 0xff800000a0a07808 */ /* 0x000fe40002800000 */
[----:B------:R-:W-:Y:S02]  /*18990*/  FSEL R163, R163, -INF , P0 ;  /* 0xff800000a3a37808 */ /* 0x000fe40000000000 */
[----:B------:R-:W-:-:S02]  /*189a0*/  IABS R157, R157 ;  /* 0x0000009d009d7213 */ /* 0x000fc40000000000 */
[----:B------:R-:W-:Y:S02]  /*189b0*/  IABS R159, R159 ;  /* 0x0000009f009f7213 */ /* 0x000fe40000000000 */
[C---:B------:R-:W-:Y:S02]  /*189c0*/  ISETP.GE.AND P5, PT, R15.reuse, R247, PT ;  /* 0x000000f70f00720c */ /* 0x040fe40003fa6270 */
[----:B------:R-:W-:Y:S02]  /*189d0*/  ISETP.GE.AND P0, PT, R15, R246, PT ;  /* 0x000000f60f00720c */ /* 0x000fe40003f06270 */
[--C-:B------:R-:W-:Y:S02]  /*189e0*/  IADD3 R144, PT, PT, R243, -0xb0, -R46.reuse ;  /* 0xffffff50f3907810 */ /* 0x100fe40007ffe82e */
[----:B------:R-:W-:Y:S02]  /*189f0*/  IADD3 R148, PT, PT, R45, -0xb0, -R46 ;  /* 0xffffff502d947810 */ /* 0x000fe40007ffe82e */
[----:B------:R-:W-:-:S02]  /*18a00*/  FSEL R160, R160, -INF , !P3 ;  /* 0xff800000a0a07808 */ /* 0x000fc40005800000 */
[----:B------:R-:W-:Y:S02]  /*18a10*/  FSEL R163, R163, -INF , !P1 ;  /* 0xff800000a3a37808 */ /* 0x000fe40004800000 */
[C---:B------:R-:W-:Y:S02]  /*18a20*/  ISETP.GE.AND P3, PT, R15.reuse, R244, PT ;  /* 0x000000f40f00720c */ /* 0x040fe40003f66270 */
[----:B------:R-:W-:Y:S01]  /*18a30*/  ISETP.GE.AND P1, PT, R15, R245, PT ;  /* 0x000000f50f00720c */ /* 0x000fe20003f26270 */
[----:B------:R-:W-:Y:S01]  /*18a40*/  VIADD R15, R49, 0xa9 ;  /* 0x000000a9310f7836 */ /* 0x000fe20000000000 */
[----:B------:R-:W-:Y:S02]  /*18a50*/  I2FP.F32.S32 R157, R157 ;  /* 0x0000009d009d7245 */ /* 0x000fe40000201400 */
[----:B------:R-:W-:Y:S02]  /*18a60*/  I2FP.F32.S32 R159, R159 ;  /* 0x0000009f009f7245 */ /* 0x000fe40000201400 */
[----:B------:R-:W-:Y:S01]  /*18a70*/  FSEL R158, R158, -INF , P5 ;  /* 0xff8000009e9e7808 */ /* 0x000fe20002800000 */
[----:B------:R-:W-:Y:S01]  /*18a80*/  FFMA.FTZ R157, -R242, R157, R221 ;  /* 0x0000009df29d7223 */ /* 0x000fe200000101dd */
[----:B------:R-:W-:Y:S01]  /*18a90*/  FSEL R162, R162, -INF , P0 ;  /* 0xff800000a2a27808 */ /* 0x000fe20000000000 */
[----:B------:R-:W-:Y:S01]  /*18aa0*/  FFMA.FTZ R159, -R242, R159, R248 ;  /* 0x0000009ff29f7223 */ /* 0x000fe200000101f8 */
[----:B------:R-:W-:-:S02]  /*18ab0*/  IABS R144, R144 ;  /* 0x0000009000907213 */ /* 0x000fc40000000000 */
        /* <DEDUP_REMOVED lines=10> */
[--C-:B------:R-:W-:Y:S01]  /*18b60*/  IADD3 R132, PT, PT, R243, -0xb1, -R46.reuse ;  /* 0xffffff4ff3847810 */ /* 0x100fe20007ffe82e */
[C---:B------:R-:W-:Y:S01]  /*18b70*/  FFMA.FTZ R144, -R242.reuse, R144, R249 ;  /* 0x00000090f2907223 */ /* 0x040fe200000101f9 */
[----:B------:R-:W-:Y:S01]  /*18b80*/  IADD3 R147, PT, PT, R45, -0xb1, -R46 ;  /* 0xffffff4f2d937810 */ /* 0x000fe20007ffe82e */
[----:B------:R-:W-:Y:S01]  /*18b90*/  FFMA.FTZ R148, -R242, R148, R107 ;  /* 0x00000094f2947223 */ /* 0x000fe2000001016b */
[----:B------:R-:W-:-:S02]  /*18ba0*/  FSEL R157, R157, -INF , P5 ;  /* 0xff8000009d9d7808 */ /* 0x000fc40002800000 */
[----:B------:R-:W-:Y:S02]  /*18bb0*/  FSEL R159, R159, -INF , P0 ;  /* 0xff8000009f9f7808 */ /* 0x000fe40000000000 */
[----:B------:R-:W-:Y:S02]  /*18bc0*/  IABS R132, R132 ;  /* 0x0000008400847213 */ /* 0x000fe40000000000 */
[----:B------:R-:W-:Y:S02]  /*18bd0*/  IABS R147, R147 ;  /* 0x0000009300937213 */ /* 0x000fe40000000000 */
[C---:B------:R-:W-:Y:S02]  /*18be0*/  ISETP.GE.AND P5, PT, R15.reuse, R247, PT ;  /* 0x000000f70f00720c */ /* 0x040fe40003fa6270 */
[----:B------:R-:W-:Y:S02]  /*18bf0*/  ISETP.GE.AND P0, PT, R15, R246, PT ;  /* 0x000000f60f00720c */ /* 0x000fe40003f06270 */
[----:B------:R-:W-:-:S02]  /*18c00*/  IADD3 R131, PT, PT, R243, -0xb8, -R46 ;  /* 0xffffff48f3837810 */ /* 0x000fc40007ffe82e */
[----:B------:R-:W-:Y:S02]  /*18c10*/  IADD3 R146, PT, PT, R45, -0xb8, -R46 ;  /* 0xffffff482d927810 */ /* 0x000fe40007ffe82e */
[----:B------:R-:W-:Y:S02]  /*18c20*/  FSEL R157, R157, -INF , !P3 ;  /* 0xff8000009d9d7808 */ /* 0x000fe40005800000 */
[----:B------:R-:W-:Y:S02]  /*18c30*/  FSEL R159, R159, -INF , !P1 ;  /* 0xff8000009f9f7808 */ /* 0x000fe40004800000 */
        /* <DEDUP_REMOVED lines=33> */
[----:B------:R-:W-:-:S02]  /*18e50*/  FSEL R131, R131, -INF , !P3 ;  /* 0xff80000083837808 */ /* 0x000fc40005800000 */
[----:B------:R-:W-:Y:S02]  /*18e60*/  FSEL R146, R146, -INF , !P1 ;  /* 0xff80000092927808 */ /* 0x000fe40004800000 */
[--C-:B------:R-:W-:Y:S02]  /*18e70*/  IADD3 R130, PT, PT, R243, -0xb9, -R46.reuse ;  /* 0xffffff47f3827810 */ /* 0x100fe40007ffe82e */
[----:B------:R-:W-:Y:S02]  /*18e80*/  IADD3 R145, PT, PT, R45, -0xb9, -R46 ;  /* 0xffffff472d917810 */ /* 0x000fe40007ffe82e */
        /* <DEDUP_REMOVED lines=12> */
[C---:B------:R-:W-:Y:S01]  /*18f50*/  IADD3 R129, PT, PT, R243.reuse, -0xc0, -R46 ;  /* 0xffffff40f3817810 */ /* 0x040fe20007ffe82e */
[C---:B------:R-:W-:Y:S01]  /*18f60*/  FFMA.FTZ R145, -R242.reuse, R145, R110 ;  /* 0x00000091f2917223 */ /* 0x040fe2000001016e */
[----:B------:R-:W-:Y:S01]  /*18f70*/  IADD3 R128, PT, PT, R243, -0xc1, -R46 ;  /* 0xffffff3ff3807810 */ /* 0x000fe20007ffe82e */
[----:B------:R-:W-:Y:S01]  /*18f80*/  FFMA.FTZ R76, -R242, R15, R76 ;  /* 0x0000000ff24c7223 */ /* 0x000fe2000001014c */
[----:B------:R-:W-:Y:S02]  /*18f90*/  IABS R129, R129 ;  /* 0x0000008100817213 */ /* 0x000fe40000000000 */
[----:B------:R-:W-:-:S02]  /*18fa0*/  IADD3 R15, PT, PT, R45, -0xc1, -R46 ;  /* 0xffffff3f2d0f7810 */ /* 0x000fc40007ffe82e */
[----:B------:R-:W-:Y:S02]  /*18fb0*/  FSEL R130, R130, -INF , P5 ;  /* 0xff80000082827808 */ /* 0x000fe40002800000 */
[----:B------:R-:W-:Y:S02]  /*18fc0*/  FSEL R145, R145, -INF , P0 ;  /* 0xff80000091917808 */ /* 0x000fe40000000000 */
[----:B------:R-:W-:Y:S02]  /*18fd0*/  I2FP.F32.S32 R129, R129 ;  /* 0x0000008100817245 */ /* 0x000fe40000201400 */
[----:B------:R-:W-:Y:S02]  /*18fe0*/  IABS R128, R128 ;  /* 0x0000008000807213 */ /* 0x000fe40000000000 */
[----:B------:R-:W-:Y:S01]  /*18ff0*/  IABS R15, R15 ;  /* 0x0000000f000f7213 */ /* 0x000fe20000000000 */
[----:B------:R-:W-:Y:S01]  /*19000*/  FFMA.FTZ R129, -R242, R129, R114 ;  /* 0x00000081f2817223 */ /* 0x000fe20000010172 */
[----:B------:R-:W-:Y:S01]  /*19010*/  FSEL R130, R130, -INF , !P3 ;  /* 0xff80000082827808 */ /* 0x000fe20005800000 */
[----:B------:R-:W-:Y:S01]  /*19020*/  IMAD.MOV.U32 R114, RZ, RZ, R113 ;  /* 0x000000ffff727224 */ /* 0x000fe200078e0071 */
        /* <DEDUP_REMOVED lines=10> */
[----:B------:R-:W-:Y:S01]  /*190d0*/  FSEL R113, R76, -INF , P0 ;  /* 0xff8000004c717808 */ /* 0x000fe20000000000 */
[----:B------:R-:W-:Y:S01]  /*190e0*/  FFMA.FTZ R77, -R242, R15, R77 ;  /* 0x0000000ff24d7223 */ /* 0x000fe2000001014d */
[C---:B------:R-:W-:Y:S01]  /*190f0*/  ISETP.GE.AND P5, PT, R50.reuse, R247, PT ;  /* 0x000000f73200720c */ /* 0x040fe20003fa6270 */
[----:B------:R-:W-:Y:S01]  /*19100*/  VIADD R15, R49, 0xc8 ;  /* 0x000000c8310f7836 */ /* 0x000fe20000000000 */
[----:B------:R-:W-:Y:S02]  /*19110*/  ISETP.GE.AND P0, PT, R50, R246, PT ;  /* 0x000000f63200720c */ /* 0x000fe40003f06270 */
[----:B------:R-:W-:Y:S02]  /*19120*/  FSEL R129, R129, -INF , !P3 ;  /* 0xff80000081817808 */ /* 0x000fe40005800000 */
[----:B------:R-:W-:-:S02]  /*19130*/  FSEL R113, R113, -INF , !P1 ;  /* 0xff80000071717808 */ /* 0x000fc40004800000 */
[C---:B------:R-:W-:Y:S02]  /*19140*/  ISETP.GE.AND P3, PT, R50.reuse, R244, PT ;  /* 0x000000f43200720c */ /* 0x040fe40003f66270 */
[----:B------:R-:W-:Y:S02]  /*19150*/  ISETP.GE.AND P1, PT, R50, R245, PT ;  /* 0x000000f53200720c */ /* 0x000fe40003f26270 */
[----:B------:R-:W-:Y:S02]  /*19160*/  FSEL R128, R128, -INF , P5 ;  /* 0xff80000080807808 */ /* 0x000fe40002800000 */
[----:B------:R-:W-:Y:S02]  /*19170*/  FSEL R112, R77, -INF , P0 ;  /* 0xff8000004d707808 */ /* 0x000fe40000000000 */
[----:B------:R-:W-:Y:S02]  /*19180*/  FSEL R128, R128, -INF , !P3 ;  /* 0xff80000080807808 */ /* 0x000fe40005800000 */
[----:B------:R-:W-:-:S02]  /*19190*/  FSEL R112, R112, -INF , !P1 ;  /* 0xff80000070707808 */ /* 0x000fc40004800000 */
[--C-:B------:R-:W-:Y:S02]  /*191a0*/  IADD3 R50, PT, PT, R45, -0xc8, -R46.reuse ;  /* 0xffffff382d327810 */ /* 0x100fe40007ffe82e */
[C---:B------:R-:W-:Y:S02]  /*191b0*/  ISETP.GE.AND P5, PT, R15.reuse, R247, PT ;  /* 0x000000f70f00720c */ /* 0x040fe40003fa6270 */
[C---:B------:R-:W-:Y:S02]  /*191c0*/  ISETP.GE.AND P3, PT, R15.reuse, R244, PT ;  /* 0x000000f40f00720c */ /* 0x040fe40003f66270 */
[C---:B------:R-:W-:Y:S02]  /*191d0*/  ISETP.GE.AND P0, PT, R15.reuse, R246, PT ;  /* 0x000000f60f00720c */ /* 0x040fe40003f06270 */
[----:B------:R-:W-:Y:S02]  /*191e0*/  ISETP.GE.AND P1, PT, R15, R245, PT ;  /* 0x000000f50f00720c */ /* 0x000fe40003f26270 */
[----:B------:R-:W-:-:S02]  /*191f0*/  IADD3 R15, PT, PT, R243, -0xc9, -R46 ;  /* 0xffffff37f30f7810 */ /* 0x000fc40007ffe82e */
[----:B------:R-:W-:Y:S02]  /*19200*/  IABS R50, R50 ;  /* 0x0000003200327213 */ /* 0x000fe40000000000 */
[----:B------:R-:W-:Y:S02]  /*19210*/  IABS R15, R15 ;  /* 0x0000000f000f7213 */ /* 0x000fe40000000000 */
[----:B------:R-:W-:Y:S02]  /*19220*/  I2FP.F32.S32 R50, R50 ;  /* 0x0000003200327245 */ /* 0x000fe40000201400 */
[----:B------:R-:W-:Y:S02]  /*19230*/  IADD3 R127, PT, PT, R243, -0xc8, -R46 ;  /* 0xffffff38f37f7810 */ /* 0x000fe40007ffe82e */
[----:B------:R-:W-:Y:S01]  /*19240*/  I2FP.F32.S32 R15, R15 ;  /* 0x0000000f000f7245 */ /* 0x000fe20000201400 */
[----:B------:R-:W-:Y:S01]  /*19250*/  FFMA.FTZ R78, -R242, R50, R78 ;  /* 0x00000032f24e7223 */ /* 0x000fe2000001014e */
[----:B------:R-:W-:-:S02]  /*19260*/  IABS R127, R127 ;  /* 0x0000007f007f7213 */ /* 0x000fc40000000000 */
[--C-:B------:R-:W-:Y:S01]  /*19270*/  IADD3 R50, PT, PT, R45, -0xc9, -R46.reuse ;  /* 0xffffff372d327810 */ /* 0x100fe20007ffe82e */
[C---:B------:R-:W-:Y:S01]  /*19280*/  FFMA.FTZ R125, -R242.reuse, R15, R125 ;  /* 0x0000000ff27d7223 */ /* 0x040fe2000001017d */
[----:B------:R-:W-:Y:S02]  /*19290*/  IADD3 R15, PT, PT, R243, -0xd0, -R46 ;  /* 0xffffff30f30f7810 */ /* 0x000fe40007ffe82e */
[----:B------:R-:W-:Y:S02]  /*192a0*/  I2FP.F32.S32 R127, R127 ;  /* 0x0000007f007f7245 */ /* 0x000fe40000201400 */
[----:B------:R-:W-:Y:S02]  /*192b0*/  IABS R50, R50 ;  /* 0x0000003200327213 */ /* 0x000fe40000000000 */
[----:B------:R-:W-:Y:S01]  /*192c0*/  IABS R15, R15 ;  /* 0x0000000f000f7213 */ /* 0x000fe20000000000 */
[----:B------:R-:W-:Y:S01]  /*192d0*/  FFMA.FTZ R127, -R242, R127, R114 ;  /* 0x0000007ff27f7223 */ /* 0x000fe20000010172 */
[----:B------:R-:W-:-:S02]  /*192e0*/  I2FP.F32.S32 R50, R50 ;  /* 0x0000003200327245 */ /* 0x000fc40000201400 */
[----:B------:R-:W-:Y:S02]  /*192f0*/  I2FP.F32.S32 R15, R15 ;  /* 0x0000000f000f7245 */ /* 0x000fe40000201400 */
[----:B------:R-:W-:Y:S01]  /*19300*/  FSEL R127, R127, -INF , P5 ;  /* 0xff8000007f7f7808 */ /* 0x000fe20002800000 */
[----:B------:R-:W-:Y:S01]  /*19310*/  FFMA.FTZ R79, -R242, R50, R79 ;  /* 0x00000032f24f7223 */ /* 0x000fe2000001014f */
[----:B------:R-:W-:Y:S01]  /*19320*/  FSEL R111, R78, -INF , P0 ;  /* 0xff8000004e6f7808 */ /* 0x000fe20000000000 */
[----:B------:R-:W-:Y:S01]  /*19330*/  FFMA.FTZ R72, -R242, R15, R72 ;  /* 0x0000000ff2487223 */ /* 0x000fe20000010148 */
[----:B------:R-:W-:Y:S01]  /*19340*/  ISETP.GE.AND P5, PT, R51, R247, PT ;  /* 0x000000f73300720c */ /* 0x000fe20003fa6270 */
[----:B------:R-:W-:Y:S01]  /*19350*/  VIADD R50, R49, 0xd0 ;  /* 0x000000d031327836 */ /* 0x000fe20000000000 */
[----:B------:R-:W-:Y:S02]  /*19360*/  ISETP.GE.AND P0, PT, R51, R246, PT ;  /* 0x000000f63300720c */ /* 0x000fe40003f06270 */
[----:B------:R-:W-:-:S02]  /*19370*/  IADD3 R15, PT, PT, R243, -0xd1, -R46 ;  /* 0xffffff2ff30f7810 */ /* 0x000fc40007ffe82e */
[----:B------:R-:W-:Y:S02]  /*19380*/  FSEL R127, R127, -INF , !P3 ;  /* 0xff8000007f7f7808 */ /* 0x000fe40005800000 */
[----:B------:R-:W-:Y:S02]  /*19390*/  FSEL R111, R111, -INF , !P1 ;  /* 0xff8000006f6f7808 */ /* 0x000fe40004800000 */
[C---:B------:R-:W-:Y:S02]  /*193a0*/  ISETP.GE.AND P3, PT, R51.reuse, R244, PT ;  /* 0x000000f43300720c */ /* 0x040fe40003f66270 */
[----:B------:R-:W-:Y:S01]  /*193b0*/  ISETP.GE.AND P1, PT, R51, R245, PT ;  /* 0x000000f53300720c */ /* 0x000fe20003f26270 */
[----:B------:R-:W-:Y:S01]  /*193c0*/  VIADD R51, R49, 0xd1 ;  /* 0x000000d131337836 */ /* 0x000fe20000000000 */
[----:B------:R-:W-:Y:S02]  /*193d0*/  FSEL R126, R125, -INF , P5 ;  /* 0xff8000007d7e7808 */ /* 0x000fe40002800000 */
[----:B------:R-:W-:-:S02]  /*193e0*/  FSEL R110, R79, -INF , P0 ;  /* 0xff8000004f6e7808 */ /* 0x000fc40000000000 */
[----:B------:R-:W-:Y:S02]  /*193f0*/  IADD3 R109, PT, PT, R45, -0xd0, -R46 ;  /* 0xffffff302d6d7810 */ /* 0x000fe40007ffe82e */
        /* <DEDUP_REMOVED lines=19> */
[----:B-1----:R-:W-:Y:S01]  /*19530*/  FFMA.FTZ R56, -R242, R50, R56 ;  /* 0x00000032f2387223 */ /* 0x002fe20000010138 */
        /* <DEDUP_REMOVED lines=9> */
[----:B------:R-:W-:Y:S02]  /*195d0*/  FSEL R125, R125, -INF , !P3 ;  /* 0xff8000007d7d7808 */ /* 0x000fe40005800000 */
[----:B------:R-:W-:-:S02]  /*195e0*/  FSEL R109, R109, -INF , !P1 ;  /* 0xff8000006d6d7808 */ /* 0x000fc40004800000 */
[C---:B------:R-:W-:Y:S02]  /*195f0*/  ISETP.GE.AND P3, PT, R51.reuse, R244, PT ;  /* 0x000000f43300720c */ /* 0x040fe40003f66270 */
[----:B------:R-:W-:Y:S02]  /*19600*/  ISETP.GE.AND P1, PT, R51, R245, PT ;  /* 0x000000f53300720c */ /* 0x000fe40003f26270 */
[----:B------:R-:W-:Y:S02]  /*19610*/  FSEL R124, R73, -INF , P5 ;  /* 0xff800000497c7808 */ /* 0x000fe40002800000 */
[----:B------:R-:W-:Y:S02]  /*19620*/  FSEL R108, R56, -INF , P0 ;  /* 0xff800000386c7808 */ /* 0x000fe40000000000 */
[C---:B------:R-:W-:Y:S02]  /*19630*/  ISETP.GE.AND P5, PT, R50.reuse, R247, PT ;  /* 0x000000f73200720c */ /* 0x040fe40003fa6270 */
[----:B------:R-:W-:-:S02]  /*19640*/  ISETP.GE.AND P0, PT, R50, R246, PT ;  /* 0x000000f63200720c */ /* 0x000fc40003f06270 */
[--C-:B------:R-:W-:Y:S02]  /*19650*/  IADD3 R122, PT, PT, R243, -0xd9, -R46.reuse ;  /* 0xffffff27f37a7810 */ /* 0x100fe40007ffe82e */
[----:B------:R-:W-:Y:S01]  /*19660*/  IADD3 R6, PT, PT, R45, -0xd9, -R46 ;  /* 0xffffff272d067810 */ /* 0x000fe20007ffe82e */
[----:B------:R-:W-:Y:S01]  /*19670*/  VIADD R4, R49, 0xd9 ;  /* 0x000000d931047836 */ /* 0x000fe20000000000 */
[----:B------:R-:W-:Y:S02]  /*19680*/  FSEL R124, R124, -INF , !P3 ;  /* 0xff8000007c7c7808 */ /* 0x000fe40005800000 */
[----:B------:R-:W-:Y:S02]  /*19690*/  FSEL R108, R108, -INF , !P1 ;  /* 0xff8000006c6c7808 */ /* 0x000fe40004800000 */
[C---:B------:R-:W-:Y:S02]  /*196a0*/  ISETP.GE.AND P3, PT, R50.reuse, R244, PT ;  /* 0x000000f43200720c */ /* 0x040fe40003f66270 */
[----:B------:R-:W-:-:S02]  /*196b0*/  ISETP.GE.AND P1, PT, R50, R245, PT ;  /* 0x000000f53200720c */ /* 0x000fc40003f26270 */
[----:B------:R-:W-:Y:S02]  /*196c0*/  IABS R122, R122 ;  /* 0x0000007a007a7213 */ /* 0x000fe40000000000 */
[----:B------:R-:W-:Y:S02]  /*196d0*/  FSEL R123, R15, -INF , P5 ;  /* 0xff8000000f7b7808 */ /* 0x000fe40002800000 */
[----:B------:R-:W-:Y:S02]  /*196e0*/  IABS R6, R6 ;  /* 0x0000000600067213 */ /* 0x000fe40000000000 */
[----:B------:R-:W-:Y:S02]  /*196f0*/  FSEL R107, R107, -INF , P0 ;  /* 0xff8000006b6b7808 */ /* 0x000fe40000000000 */
[----:B------:R-:W-:Y:S02]  /*19700*/  FSEL R123, R123, -INF , !P3 ;  /* 0xff8000007b7b7808 */ /* 0x000fe40005800000 */
[----:B------:R-:W-:-:S02]  /*19710*/  I2FP.F32.S32 R122, R122 ;  /* 0x0000007a007a7245 */ /* 0x000fc40000201400 */
[----:B------:R-:W-:Y:S02]  /*19720*/  I2FP.F32.S32 R6, R6 ;  /* 0x0000000600067245 */ /* 0x000fe40000201400 */
[----:B------:R-:W-:Y:S02]  /*19730*/  FSEL R107, R107, -INF , !P1 ;  /* 0xff8000006b6b7808 */ /* 0x000fe40004800000 */
[C---:B------:R-:W-:Y:S02]  /*19740*/  ISETP.GE.AND P5, PT, R4.reuse, R247, PT ;  /* 0x000000f70400720c */ /* 0x040fe40003fa6270 */
[C---:B------:R-:W-:Y:S02]  /*19750*/  ISETP.GE.AND P3, PT, R4.reuse, R244, PT ;  /* 0x000000f40400720c */ /* 0x040fe40003f66270 */
[C---:B------:R-:W-:Y:S02]  /*19760*/  ISETP.GE.AND P0, PT, R4.reuse, R246, PT ;  /* 0x000000f60400720c */ /* 0x040fe40003f06270 */
[----:B------:R-:W-:-:S02]  /*19770*/  ISETP.GE.AND P1, PT, R4, R245, PT ;  /* 0x000000f50400720c */ /* 0x000fc40003f26270 */
[--C-:B------:R-:W-:Y:S01]  /*19780*/  IADD3 R4, PT, PT, R243, -0xe0, -R46.reuse ;  /* 0xffffff20f3047810 */ /* 0x100fe20007ffe82e */
[C---:B------:R-:W-:Y:S01]  /*19790*/  FFMA.FTZ R122, -R242.reuse, R122, R5 ;  /* 0x0000007af27a7223 */ /* 0x040fe20000010105 */
[----:B------:R-:W-:Y:S01]  /*197a0*/  FFMA.FTZ R7, -R242, R6, R7 ;  /* 0x00000006f2077223 */ /* 0x000fe20000010107 */
[----:B------:R-:W-:Y:S02]  /*197b0*/  IADD3 R6, PT, PT, R45, -0xe0, -R46 ;  /* 0xffffff202d067810 */ /* 0x000fe40007ffe82e */
[----:B------:R-:W-:Y:S01]  /*197c0*/  IABS R4, R4 ;  /* 0x0000000400047213 */ /* 0x000fe20000000000 */
[----:B------:R-:W-:Y:S01]  /*197d0*/  VIADD R5, R49, 0xe0 ;  /* 0x000000e031057836 */ /* 0x000fe20000000000 */
[----:B------:R-:W-:Y:S02]  /*197e0*/  FSEL R122, R122, -INF , P5 ;  /* 0xff8000007a7a7808 */ /* 0x000fe40002800000 */
[----:B------:R-:W-:Y:S02]  /*197f0*/  IABS R6, R6 ;  /* 0x0000000600067213 */ /* 0x000fe40000000000 */
[----:B------:R-:W-:-:S02]  /*19800*/  FSEL R106, R7, -INF , P0 ;  /* 0xff800000076a7808 */ /* 0x000fc40000000000 */
[----:B------:R-:W-:Y:S02]  /*19810*/  I2FP.F32.S32 R4, R4 ;  /* 0x0000000400047245 */ /* 0x000fe40000201400 */
[----:B------:R-:W-:Y:S02]  /*19820*/  FSEL R122, R122, -INF , !P3 ;  /* 0xff8000007a7a7808 */ /* 0x000fe40005800000 */
[----:B------:R-:W-:Y:S01]  /*19830*/  I2FP.F32.S32 R6, R6 ;  /* 0x0000000600067245 */ /* 0x000fe20000201400 */
[----:B------:R-:W-:Y:S01]  /*19840*/  FFMA.FTZ R10, -R242, R4, R10 ;  /* 0x00000004f20a7223 */ /* 0x000fe2000001010a */
[----:B------:R-:W-:Y:S02]  /*19850*/  FSEL R106, R106, -INF , !P1 ;  /* 0xff8000006a6a7808 */ /* 0x000fe40004800000 */
[C---:B------:R-:W-:Y:S02]  /*19860*/  ISETP.GE.AND P5, PT, R5.reuse, R247, PT ;  /* 0x000000f70500720c */ /* 0x040fe40003fa6270 */
[----:B------:R-:W-:-:S02]  /*19870*/  ISETP.GE.AND P3, PT, R5, R244, PT ;  /* 0x000000f40500720c */ /* 0x000fc40003f66270 */
[C---:B------:R-:W-:Y:S02]  /*19880*/  ISETP.GE.AND P0, PT, R5.reuse, R246, PT ;  /* 0x000000f60500720c */ /* 0x040fe40003f06270 */
[----:B------:R-:W-:Y:S02]  /*19890*/  ISETP.GE.AND P1, PT, R5, R245, PT ;  /* 0x000000f50500720c */ /* 0x000fe40003f26270 */
[--C-:B------:R-:W-:Y:S02]  /*198a0*/  IADD3 R4, PT, PT, R45, -0xe1, -R46.reuse ;  /* 0xffffff1f2d047810 */ /* 0x100fe40007ffe82e */
[----:B------:R-:W-:Y:S01]  /*198b0*/  IADD3 R5, PT, PT, R243, -0xe1, -R46 ;  /* 0xffffff1ff3057810 */ /* 0x000fe20007ffe82e */
[----:B------:R-:W-:Y:S01]  /*198c0*/  FFMA.FTZ R26, -R242, R6, R26 ;  /* 0x00000006f21a7223 */ /* 0x000fe2000001011a */
[----:B------:R-:W-:Y:S02]  /*198d0*/  IABS R4, R4 ;  /* 0x0000000400047213 */ /* 0x000fe40000000000 */
[----:B------:R-:W-:Y:S01]  /*198e0*/  IABS R5, R5 ;  /* 0x0000000500057213 */ /* 0x000fe20000000000 */
[----:B------:R-:W-:Y:S01]  /*198f0*/  VIADD R6, R49, 0xe1 ;  /* 0x000000e131067836 */ /* 0x000fe20000000000 */
[----:B------:R-:W-:-:S02]  /*19900*/  FSEL R121, R10, -INF , P5 ;  /* 0xff8000000a797808 */ /* 0x000fc40002800000 */
[----:B------:R-:W-:Y:S02]  /*19910*/  FSEL R105, R26, -INF , P0 ;  /* 0xff8000001a697808 */ /* 0x000fe40000000000 */
[----:B------:R-:W-:Y:S02]  /*19920*/  I2FP.F32.S32 R5, R5 ;  /* 0x0000000500057245 */ /* 0x000fe40000201400 */
[----:B------:R-:W-:Y:S02]  /*19930*/  I2FP.F32.S32 R4, R4 ;  /* 0x0000000400047245 */ /* 0x000fe40000201400 */
[----:B------:R-:W-:Y:S01]  /*19940*/  FSEL R121, R121, -INF , !P3 ;  /* 0xff80000079797808 */ /* 0x000fe20005800000 */
[C---:B------:R-:W-:Y:S01]  /*19950*/  FFMA.FTZ R24, -R242.reuse, R5, R24 ;  /* 0x00000005f2187223 */ /* 0x040fe20000010118 */
[----:B------:R-:W-:Y:S01]  /*19960*/  FSEL R105, R105, -INF , !P1 ;  /* 0xff80000069697808 */ /* 0x000fe20004800000 */
[----:B------:R-:W-:Y:S01]  /*19970*/  FFMA.FTZ R25, -R242, R4, R25 ;  /* 0x00000004f2197223 */ /* 0x000fe20000010119 */
[----:B------:R-:W-:-:S02]  /*19980*/  ISETP.GE.AND P5, PT, R6, R247, PT ;  /* 0x000000f70600720c */ /* 0x000fc40003fa6270 */
[C---:B------:R-:W-:Y:S02]  /*19990*/  ISETP.GE.AND P3, PT, R6.reuse, R244, PT ;  /* 0x000000f40600720c */ /* 0x040fe40003f66270 */
[C---:B------:R-:W-:Y:S02]  /*199a0*/  ISETP.GE.AND P0, PT, R6.reuse, R246, PT ;  /* 0x000000f60600720c */ /* 0x040fe40003f06270 */
[----:B------:R-:W-:Y:S02]  /*199b0*/  ISETP.GE.AND P1, PT, R6, R245, PT ;  /* 0x000000f50600720c */ /* 0x000fe40003f26270 */
[----:B------:R-:W-:Y:S01]  /*199c0*/  IADD3 R6, PT, PT, R243, -0xe8, -R46 ;  /* 0xffffff18f3067810 */ /* 0x000fe20007ffe82e */
[----:B------:R-:W-:Y:S01]  /*199d0*/  VIADD R7, R49, 0xe8 ;  /* 0x000000e831077836 */ /* 0x000fe20000000000 */
[----:B------:R-:W-:Y:S02]  /*199e0*/  FSEL R120, R24, -INF , P5 ;  /* 0xff80000018787808 */ /* 0x000fe40002800000 */
[----:B------:R-:W-:-:S02]  /*199f0*/  IABS R6, R6 ;  /* 0x0000000600067213 */ /* 0x000fc40000000000 */
[----:B------:R-:W-:Y:S02]  /*19a00*/  FSEL R104, R25, -INF , P0 ;  /* 0xff80000019687808 */ /* 0x000fe40000000000 */
[----:B------:R-:W-:Y:S02]  /*19a10*/  FSEL R120, R120, -INF , !P3 ;  /* 0xff80000078787808 */ /* 0x000fe40005800000 */
        /* <DEDUP_REMOVED lines=9> */
[----:B------:R-:W-:Y:S02]  /*19ab0*/  IABS R5, R5 ;  /* 0x0000000500057213 */ /* 0x000fe40000000000 */
[----:B------:R-:W-:-:S02]  /*19ac0*/  IABS R7, R7 ;  /* 0x0000000700077213 */ /* 0x000fc40000000000 */
[----:B------:R-:W-:Y:S02]  /*19ad0*/  IADD3 R4, PT, PT, R243, -0xe9, -R46 ;  /* 0xffffff17f3047810 */ /* 0x000fe40007ffe82e */
[----:B------:R-:W-:Y:S02]  /*19ae0*/  I2FP.F32.S32 R5, R5 ;  /* 0x0000000500057245 */ /* 0x000fe40000201400 */
[----:B------:R-:W-:Y:S01]  /*19af0*/  FSEL R119, R6, -INF , P5 ;  /* 0xff80000006777808 */ /* 0x000fe20002800000 */
[----:B------:R-:W-:Y:S01]  /*19b00*/  IMAD.MOV.U32 R6, RZ, RZ, R7 ;  /* 0x000000ffff067224 */ /* 0x000fe200078e0007 */
[----:B------:R-:W-:Y:S01]  /*19b10*/  IABS R4, R4 ;  /* 0x0000000400047213 */ /* 0x000fe20000000000 */
[----:B------:R-:W-:Y:S01]  /*19b20*/  FFMA.FTZ R28, -R242, R5, R28 ;  /* 0x00000005f21c7223 */ /* 0x000fe2000001011c */
[----:B------:R-:W-:Y:S02]  /*19b30*/  VIADD R5, R49, 0xe9 ;  /* 0x000000e931057836 */ /* 0x000fe40000000000 */
[----:B------:R-:W-:-:S02]  /*19b40*/  I2FP.F32.S32 R4, R4 ;  /* 0x0000000400047245 */ /* 0x000fc40000201400 */
[----:B------:R-:W-:Y:S02]  /*19b50*/  I2FP.F32.S32 R6, R6 ;  /* 0x0000000600067245 */ /* 0x000fe40000201400 */
[----:B------:R-:W-:Y:S01]  /*19b60*/  ISETP.GE.AND P5, PT, R5, R247, PT ;  /* 0x000000f70500720c */ /* 0x000fe20003fa6270 */
[----:B------:R-:W-:Y:S01]  /*19b70*/  FFMA.FTZ R4, -R242, R4, R27 ;  /* 0x00000004f2047223 */ /* 0x000fe2000001011b */
[----:B------:R-:W-:Y:S01]  /*19b80*/  FSEL R28, R28, -INF , P0 ;  /* 0xff8000001c1c7808 */ /* 0x000fe20000000000 */
[----:B------:R-:W-:Y:S01]  /*19b90*/  FFMA.FTZ R6, -R242, R6, R22 ;  /* 0x00000006f2067223 */ /* 0x000fe20000010116 */
[----:B------:R-:W-:Y:S02]  /*19ba0*/  FSEL R119, R119, -INF , !P3 ;  /* 0xff80000077777808 */ /* 0x000fe40005800000 */
[----:B------:R-:W-:Y:S02]  /*19bb0*/  ISETP.GE.AND P3, PT, R5, R246, PT ;  /* 0x000000f60500720c */ /* 0x000fe40003f66270 */
[----:B------:R-:W-:-:S02]  /*19bc0*/  IADD3 R7, PT, PT, R45, -0xf0, -R46 ;  /* 0xffffff102d077810 */ /* 0x000fc40007ffe82e */
[----:B------:R-:W-:Y:S02]  /*19bd0*/  FSEL R103, R28, -INF , !P1 ;  /* 0xff8000001c677808 */ /* 0x000fe40004800000 */
[----:B------:R-:W-:Y:S02]  /*19be0*/  FSEL R118, R4, -INF , P5 ;  /* 0xff80000004767808 */ /* 0x000fe40002800000 */
[----:B------:R-:W-:Y:S02]  /*19bf0*/  ISETP.GE.AND P1, PT, R5, R245, PT ;  /* 0x000000f50500720c */ /* 0x000fe40003f26270 */
[----:B------:R-:W-:Y:S02]  /*19c00*/  IADD3 R4, PT, PT, R243, -0xf0, -R46 ;  /* 0xffffff10f3047810 */ /* 0x000fe40007ffe82e */
[----:B------:R-:W-:Y:S02]  /*19c10*/  FSEL R6, R6, -INF , P3 ;  /* 0xff80000006067808 */ /* 0x000fe40001800000 */
[----:B------:R-:W-:Y:S01]  /*19c20*/  ISETP.GE.AND P0, PT, R5, R244, PT ;  /* 0x000000f40500720c */ /* 0x000fe20003f06270 */
[----:B------:R-:W-:Y:S01]  /*19c30*/  VIADD R5, R49, 0xf0 ;  /* 0x000000f031057836 */ /* 0x000fe20000000000 */
[----:B------:R-:W-:-:S02]  /*19c40*/  IABS R7, R7 ;  /* 0x0000000700077213 */ /* 0x000fc40000000000 */
[----:B------:R-:W-:Y:S02]  /*19c50*/  IABS R4, R4 ;  /* 0x0000000400047213 */ /* 0x000fe40000000000 */
[----:B------:R-:W-:Y:S02]  /*19c60*/  FSEL R102, R6, -INF , !P1 ;  /* 0xff80000006667808 */ /* 0x000fe40004800000 */
[-C--:B------:R-:W-:Y:S01]  /*19c70*/  ISETP.GE.AND P1, PT, R49, R247.reuse, PT ;  /* 0x000000f73100720c */ /* 0x080fe20003f26270 */
[----:B------:R-:W-:Y:S01]  /*19c80*/  IMAD.MOV.U32 R6, RZ, RZ, R7 ;  /* 0x000000ffff067224 */ /* 0x000fe200078e0007 */
[----:B------:R-:W-:Y:S02]  /*19c90*/  FSEL R53, R53, -INF , !P6 ;  /* 0xff80000035357808 */ /* 0x000fe40007000000 */
[----:B------:R-:W-:Y:S02]  /*19ca0*/  FSEL R118, R118, -INF , !P0 ;  /* 0xff80000076767808 */ /* 0x000fe40004000000 */
[----:B------:R-:W-:-:S02]  /*19cb0*/  ISETP.GE.AND P5, PT, R5, R247, PT ;  /* 0x000000f70500720c */ /* 0x000fc40003fa6270 */
[C---:B------:R-:W-:Y:S02]  /*19cc0*/  ISETP.GE.AND P6, PT, R5.reuse, R244, PT ;  /* 0x000000f40500720c */ /* 0x040fe40003fc6270 */
[C---:B------:R-:W-:Y:S02]  /*19cd0*/  ISETP.GE.AND P0, PT, R5.reuse, R246, PT ;  /* 0x000000f60500720c */ /* 0x040fe40003f06270 */
[----:B------:R-:W-:Y:S02]  /*19ce0*/  ISETP.GE.AND P3, PT, R5, R245, PT ;  /* 0x000000f50500720c */ /* 0x000fe40003f66270 */
[----:B------:R-:W-:Y:S02]  /*19cf0*/  I2FP.F32.S32 R5, R4 ;  /* 0x0000000400057245 */ /* 0x000fe40000201400 */
[----:B------:R-:W-:Y:S02]  /*19d00*/  FSEL R4, R0, -INF , P1 ;  /* 0xff80000000047808 */ /* 0x000fe40000800000 */
        /* <DEDUP_REMOVED lines=54> */
[----:B------:R-:W-:Y:S02]  /*1a070*/  IADD3 R7, PT, PT, R45, -0xf1, -R46 ;  /* 0xffffff0f2d077810 */ /* 0x000fe40007ffe82e */
[----:B------:R-:W-:Y:S02]  /*1a080*/  FMNMX3.FTZ R20, R0, R159, R148, !PT ;  /* 0x0000009f00147276 */ /* 0x000fe40007810094 */
[----:B------:R-:W-:Y:S02]  /*1a090*/  FMNMX3.FTZ R5, R5, R160, R158, !PT ;  /* 0x000000a005057276 */ /* 0x000fe4000781009e */
[----:B------:R-:W-:Y:S02]  /*1a0a0*/  IABS R7, R7 ;  /* 0x0000000700077213 */ /* 0x000fe40000000000 */
[--C-:B------:R-:W-:Y:S02]  /*1a0b0*/  IADD3 R10, PT, PT, R243, -0xf1, -R46.reuse ;  /* 0xffffff0ff30a7810 */ /* 0x100fe40007ffe82e */
[----:B------:R-:W-:-:S02]  /*1a0c0*/  IADD3 R6, PT, PT, R45, -0xf8, -R46 ;  /* 0xffffff082d067810 */ /* 0x000fc40007ffe82e */
[----:B------:R-:W-:Y:S02]  /*1a0d0*/  FMNMX3.FTZ R20, R20, R147, R146, !PT ;  /* 0x0000009314147276 */ /* 0x000fe40007810092 */
[----:B------:R-:W-:Y:S02]  /*1a0e0*/  FMNMX3.FTZ R5, R5, R157, R144, !PT ;  /* 0x0000009d05057276 */ /* 0x000fe40007810090 */
[----:B------:R-:W-:Y:S02]  /*1a0f0*/  I2FP.F32.S32 R7, R7 ;  /* 0x0000000700077245 */ /* 0x000fe40000201400 */
[----:B------:R-:W-:Y:S02]  /*1a100*/  IABS R10, R10 ;  /* 0x0000000a000a7213 */ /* 0x000fe40000000000 */
[----:B------:R-:W-:Y:S02]  /*1a110*/  IABS R6, R6 ;  /* 0x0000000600067213 */ /* 0x000fe40000000000 */
[----:B------:R-:W-:-:S02]  /*1a120*/  IADD3 R15, PT, PT, R243, -0xf8, -R46 ;  /* 0xffffff08f30f7810 */ /* 0x000fc40007ffe82e */
[----:B------:R-:W-:Y:S02]  /*1a130*/  FMNMX3.FTZ R20, R20, R145, R113, !PT ;  /* 0x0000009114147276 */ /* 0x000fe40007810071 */
[----:B------:R-:W-:Y:S02]  /*1a140*/  IADD3 R45, PT, PT, R45, -0xf9, -R46 ;  /* 0xffffff072d2d7810 */ /* 0x000fe40007ffe82e */
[----:B------:R-:W-:Y:S01]  /*1a150*/  FMNMX3.FTZ R5, R5, R132, R131, !PT ;  /* 0x0000008405057276 */ /* 0x000fe20007810083 */
[----:B------:R-:W-:Y:S01]  /*1a160*/  FFMA.FTZ R7, -R242, R7, R30 ;  /* 0x00000007f2077223 */ /* 0x000fe2000001011e */
[----:B------:R-:W-:Y:S01]  /*1a170*/  I2FP.F32.S32 R10, R10 ;  /* 0x0000000a000a7245 */ /* 0x000fe20000201400 */
[----:B------:R-:W-:Y:S01]  /*1a180*/  VIADD R0, R49, 0xf8 ;  /* 0x000000f831007836 */ /* 0x000fe20000000000 */
        /* <DEDUP_REMOVED lines=13> */
[----:B------:R-:W-:Y:S02]  /*1a260*/  FSEL R7, R7, -INF , P0 ;  /* 0xff80000007077808 */ /* 0x000fe40000000000 */
[----:B------:R-:W-:Y:S02]  /*1a270*/  FMNMX3.FTZ R5, R5, R128, R127, !PT ;  /* 0x0000008005057276 */ /* 0x000fe4000781007f */
[----:B------:R-:W-:Y:S01]  /*1a280*/  ISETP.GE.AND P0, PT, R0, R246, PT ;  /* 0x000000f60000720c */ /* 0x000fe20003f06270 */
[----:B------:R-:W-:Y:S01]  /*1a290*/  FFMA.FTZ R15, -R242, R15, R36 ;  /* 0x0000000ff20f7223 */ /* 0x000fe20000010124 */
[----:B------:R-:W-:Y:S01]  /*1a2a0*/  FMNMX3.FTZ R20, R20, R108, R107, !PT ;  /* 0x0000006c14147276 */ /* 0x000fe2000781006b */
[----:B------:R-:W-:Y:S01]  /*1a2b0*/  FFMA.FTZ R43, -R242, R45, R43 ;  /* 0x0000002df22b7223 */ /* 0x000fe2000001012b */
[----:B------:R-:W-:-:S02]  /*1a2c0*/  I2FP.F32.S32 R46, R46 ;  /* 0x0000002e002e7245 */ /* 0x000fc40000201400 */
[----:B------:R-:W-:Y:S02]  /*1a2d0*/  FSEL R10, R10, -INF , P1 ;  /* 0xff8000000a0a7808 */ /* 0x000fe40000800000 */
[----:B------:R-:W-:Y:S02]  /*1a2e0*/  FMNMX3.FTZ R5, R5, R126, R125, !PT ;  /* 0x0000007e05057276 */ /* 0x000fe4000781007d */
[----:B------:R-:W-:Y:S02]  /*1a2f0*/  ISETP.GE.AND P1, PT, R0, R247, PT ;  /* 0x000000f70000720c */ /* 0x000fe40003f26270 */
[----:B------:R-:W-:Y:S02]  /*1a300*/  FSEL R6, R6, -INF , P0 ;  /* 0xff80000006067808 */ /* 0x000fe40000000000 */
[----:B------:R-:W-:Y:S02]  /*1a310*/  ISETP.GE.AND P0, PT, R49, R246, PT ;  /* 0x000000f63100720c */ /* 0x000fe40003f06270 */
[----:B------:R-:W-:Y:S01]  /*1a320*/  FMNMX3.FTZ R20, R20, R106, R105, !PT ;  /* 0x0000006a14147276 */ /* 0x000fe20007810069 */
[----:B------:R-:W-:Y:S01]  /*1a330*/  FFMA.FTZ R37, -R242, R46, R37 ;  /* 0x0000002ef2257223 */ /* 0x000fe20000010125 */
[----:B------:R-:W-:-:S02]  /*1a340*/  FMNMX3.FTZ R5, R5, R124, R123, !PT ;  /* 0x0000007c05057276 */ /* 0x000fc4000781007b */
[----:B------:R-:W-:Y:S02]  /*1a350*/  FSEL R15, R15, -INF , P1 ;  /* 0xff8000000f0f7808 */ /* 0x000fe40000800000 */
[----:B------:R-:W-:Y:S02]  /*1a360*/  FSEL R100, R7, -INF , !P3 ;  /* 0xff80000007647808 */ /* 0x000fe40005800000 */
[----:B------:R-:W-:Y:S02]  /*1a370*/  ISETP.GE.AND P1, PT, R49, R247, PT ;  /* 0x000000f73100720c */ /* 0x000fe40003f26270 */
[----:B------:R-:W-:Y:S02]  /*1a380*/  FSEL R43, R43, -INF , P0 ;  /* 0xff8000002b2b7808 */ /* 0x000fe40000000000 */
[----:B------:R-:W-:Y:S02]  /*1a390*/  ISETP.GE.AND P3, PT, R0, R245, PT ;  /* 0x000000f50000720c */ /* 0x000fe40003f66270 */
[----:B------:R-:W-:-:S02]  /*1a3a0*/  FMNMX3.FTZ R20, R20, R104, R103, !PT ;  /* 0x0000006814147276 */ /* 0x000fc40007810067 */
[----:B------:R-:W-:Y:S02]  /*1a3b0*/  ISETP.GE.AND P0, PT, R0, R244, PT ;  /* 0x000000f40000720c */ /* 0x000fe40003f06270 */
[----:B------:R-:W-:Y:S02]  /*1a3c0*/  FMNMX3.FTZ R0, R5, R122, R121, !PT ;  /* 0x0000007a05007276 */ /* 0x000fe40007810079 */
[----:B------:R-:W-:Y:S02]  /*1a3d0*/  FSEL R37, R37, -INF , P1 ;  /* 0xff80000025257808 */ /* 0x000fe40000800000 */
[----:B------:R-:W-:Y:S02]  /*1a3e0*/  ISETP.GE.AND P1, PT, R49, R245, PT ;  /* 0x000000f53100720c */ /* 0x000fe40003f26270 */
[----:B------:R-:W-:Y:S02]  /*1a3f0*/  FSEL R99, R6, -INF , !P3 ;  /* 0xff80000006637808 */ /* 0x000fe40005800000 */
[----:B------:R-:W-:-:S02]  /*1a400*/  FMNMX3.FTZ R20, R20, R102, R101, !PT ;  /* 0x0000006614147276 */ /* 0x000fc40007810065 */
[----:B------:R-:W-:Y:S02]  /*1a410*/  FSEL R117, R117, -INF , !P6 ;  /* 0xff80000075757808 */ /* 0x000fe40007000000 */
[----:B------:R-:W-:Y:S02]  /*1a420*/  FMNMX3.FTZ R0, R0, R120, R119, !PT ;  /* 0x0000007800007276 */ /* 0x000fe40007810077 */
[----:B------:R-:W-:Y:S02]  /*1a430*/  FSEL R98, R43, -INF , !P1 ;  /* 0xff8000002b627808 */ /* 0x000fe40004800000 */
[----:B------:R-:W-:Y:S02]  /*1a440*/  FMNMX3.FTZ R7, R20, R100, R99, !PT ;  /* 0x0000006414077276 */ /* 0x000fe40007810063 */
[----:B------:R-:W-:Y:S02]  /*1a450*/  ISETP.GE.AND P1, PT, R49, R244, PT ;  /* 0x000000f43100720c */ /* 0x000fe40003f26270 */
[----:B------:R-:W-:-:S02]  /*1a460*/  FSEL R116, R10, -INF , !P5 ;  /* 0xff8000000a747808 */ /* 0x000fc40006800000 */
        /* <DEDUP_REMOVED lines=18> */
[----:B-1----:R-:W-:-:S04]  /*1a590*/  FMNMX.FTZ R0, R7, R0, !PT ;  /* 0x0000000007007209 */ /* 0x002fc80007810000 */
[----:B------:R-:W-:Y:S01]  /*1a5a0*/  FSETP.NEU.FTZ.AND P0, PT, R0, -INF , PT ;  /* 0xff8000000000780b */ /* 0x000fe20003f1d000 */
[----:B--2---:R-:W-:Y:S01]  /*1a5b0*/  FMUL.FTZ R86, R97, R0 ;  /* 0x0000000061567220 */ /* 0x004fe20000410000 */
[----:B---3--:R-:W-:-:S04]  /*1a5c0*/  FMNMX.FTZ R2, R6, R5, !PT ;  /* 0x0000000506027209 */ /* 0x008fc80007810000 */
[----:B------:R-:W-:Y:S02]  /*1a5d0*/  FSEL R86, R86, RZ, P0 ;  /* 0x000000ff56567208 */ /* 0x000fe40000000000 */
[----:B------:R-:W-:Y:S01]  /*1a5e0*/  FSETP.NEU.FTZ.AND P0, PT, R2, -INF , PT ;  /* 0xff8000000200780b */ /* 0x000fe20003f1d000 */
[----:B------:R-:W-:Y:S01]  /*1a5f0*/  FMUL.FTZ R96, R97, R2 ;  /* 0x0000000261607220 */ /* 0x000fe20000410000 */
[--C-:B------:R-:W-:Y:S02]  /*1a600*/  IMAD.IADD R71, R48, 0x1, R73.reuse ;  /* 0x0000000130477824 */ /* 0x100fe400078e0249 */
[----:B------:R-:W-:Y:S02]  /*1a610*/  IMAD.IADD R72, R34, 0x1, R73 ;  /* 0x0000000122487824 */ /* 0x000fe400078e0249 */
        /* <DEDUP_REMOVED lines=13> */
[----:B------:R-:W-:Y:S03]  /*1a6f0*/  MUFU.EX2 R85, R85 ;  /* 0x0000005500557308 */ /* 0x000fe60000000800 */
[----:B------:R-:W5:Y:S01]  /*1a700*/  LDSM.16.MT88.4 R28, [R73+0xa800] ;  /* 0x00a80000491c783b */ /* 0x000f620000004200 */
[----:B------:R-:W4:Y:S01]  /*1a710*/  MUFU.EX2 R84, R84 ;  /* 0x0000005400547308 */ /* 0x000f220000000800 */
[-CC-:B------:R-:W-:Y:S01]  /*1a720*/  FFMA.FTZ R81, R16, R97.reuse, -R86.reuse ;  /* 0x0000006110517223 */ /* 0x180fe20000010856 */
[-CC-:B------:R-:W-:Y:S01]  /*1a730*/  FFMA.FTZ R80, R17, R97.reuse, -R86.reuse ;  /* 0x0000006111507223 */ /* 0x180fe20000010856 */
[----:B------:R-:W5:Y:S01]  /*1a740*/  LDSM.16.MT88.4 R56, [R72+0xa800] ;  /* 0x00a800004838783b */ /* 0x000f620000004200 */
[----:B------:R-:W-:Y:S01]  /*1a750*/  MUFU.EX2 R83, R83 ;  /* 0x0000005300537308 */ /* 0x000fe20000000800 */
[-CC-:B------:R-:W-:Y:S01]  /*1a760*/  FFMA.FTZ R79, R11, R97.reuse, -R86.reuse ;  /* 0x000000610b4f7223 */ /* 0x180fe20000010856 */
[----:B------:R-:W-:Y:S01]  /*1a770*/  FFMA.FTZ R78, R42, R97, -R86 ;  /* 0x000000612a4e7223 */ /* 0x000fe20000010856 */
[----:B------:R-:W-:Y:S01]  /*1a780*/  LDSM.16.MT88.4 R64, [R71+0xa800] ;  /* 0x00a800004740783b */ /* 0x000fe20000004200 */
        /* <DEDUP_REMOVED lines=33> */
[----:B-----5:R-:W-:-:S07]  /*1a9a0*/  F2FP.BF16.F32.PACK_AB R38, R88, R89 ;  /* 0x000000595826723e */ /* 0x020fce00000010ff */
[C---:B------:R-:W-:Y:S08]  /*1a9b0*/  HMMA.16816.F32.BF16 R24, R36.reuse, R28, R24 ;  /* 0x0000001c2418723c */ /* 0x040ff00000041818 */
[----:B------:R-:W-:Y:S01]  /*1a9c0*/  HMMA.16816.F32.BF16 R20, R36, R30, R20 ;  /* 0x0000001e2414723c */ /* 0x000fe20000041814 */
[----:B------:R-:W2:Y:S01]  /*1a9d0*/  LDSM.16.MT88.4 R28, [R72+0xb000] ;  /* 0x00b00000481c783b */ /* 0x000ea20000004200 */
[-CC-:B------:R-:W-:Y:S01]  /*1a9e0*/  FFMA.FTZ R77, R61, R97.reuse, -R86.reuse ;  /* 0x000000613d4d7223 */ /* 0x180fe20000010856 */
[----:B------:R-:W-:-:S02]  /*1a9f0*/  FFMA.FTZ R76, R60, R97, -R86 ;  /* 0x000000613c4c7223 */ /* 0x000fc40000010856 */
[----:B------:R-:W3:Y:S01]  /*1aa00*/  LDSM.16.MT88.4 R60, [R73+0xb000] ;  /* 0x00b00000493c783b */ /* 0x000ee20000004200 */
[-C--:B------:R-:W-:Y:S02]  /*1aa10*/  FFMA.FTZ R134, R134, R97.reuse, -R96 ;  /* 0x0000006186867223 */ /* 0x080fe40000010860 */
[C---:B------:R-:W-:Y:S01]  /*1aa20*/  HMMA.16816.F32.BF16 R16, R36.reuse, R56, R16 ;  /* 0x000000382410723c */ /* 0x040fe20000041810 */
[-C--:B------:R-:W-:Y:S01]  /*1aa30*/  FFMA.FTZ R56, R87, R97.reuse, -R86 ;  /* 0x0000006157387223 */ /* 0x080fe20000010856 */
[-CC-:B------:R-:W-:Y:S01]  /*1aa40*/  FFMA.FTZ R87, R74, R97.reuse, -R96.reuse ;  /* 0x000000614a577223 */ /* 0x180fe20000010860 */
[-CC-:B------:R-:W-:Y:S01]  /*1aa50*/  FFMA.FTZ R133, R133, R97.reuse, -R96.reuse ;  /* 0x0000006185857223 */ /* 0x180fe20000010860 */
[-C--:B------:R-:W-:Y:S01]  /*1aa60*/  FFMA.FTZ R135, R135, R97.reuse, -R96 ;  /* 0x0000006187877223 */ /* 0x080fe20000010860 */
[----:B------:R-:W-:Y:S01]  /*1aa70*/  FFMA.FTZ R57, R75, R97, -R86 ;  /* 0x000000614b397223 */ /* 0x000fe20000010856 */
[----:B------:R-:W-:Y:S02]  /*1aa80*/  MUFU.EX2 R77, R77 ;  /* 0x0000004d004d7308 */ /* 0x000fe40000000800 */
[C---:B------:R-:W-:Y:S02]  /*1aa90*/  HMMA.16816.F32.BF16 R12, R36.reuse, R58, R12 ;  /* 0x0000003a240c723c */ /* 0x040fe4000004180c */
[----:B------:R-:W4:Y:S04]  /*1aaa0*/  MUFU.EX2 R76, R76 ;  /* 0x0000004c004c7308 */ /* 0x000f280000000800 */
[----:B------:R-:W-:Y:S04]  /*1aab0*/  MUFU.EX2 R75, R56 ;  /* 0x00000038004b7308 */ /* 0x000fe80000000800 */
[----:B------:R5:W2:Y:S04]  /*1aac0*/  MUFU.EX2 R74, R57 ;  /* 0x00000039004a7308 */ /* 0x000aa80000000800 */
[----:B------:R-:W-:Y:S04]  /*1aad0*/  MUFU.EX2 R87, R87 ;  /* 0x0000005700577308 */ /* 0x000fe80000000800 */
[----:B------:R-:W3:Y:S04]  /*1aae0*/  MUFU.EX2 R134, R134 ;  /* 0x0000008600867308 */ /* 0x000ee80000000800 */
[----:B------:R-:W-:Y:S01]  /*1aaf0*/  MUFU.EX2 R133, R133 ;  /* 0x0000008500857308 */ /* 0x000fe20000000800 */
[C---:B-1----:R-:W-:Y:S01]  /*1ab00*/  HMMA.16816.F32.BF16 R52, R36.reuse, R40, R52 ;  /* 0x000000282434723c */ /* 0x042fe20000041834 */
[----:B-----5:R-:W-:Y:S02]  /*1ab10*/  LDSM.16.MT88.4 R56, [R71+0xb000] ;  /* 0x00b000004738783b */ /* 0x020fe40000004200 */
[----:B------:R-:W1:Y:S05]  /*1ab20*/  MUFU.EX2 R135, R135 ;  /* 0x0000008700877308 */ /* 0x000e6a0000000800 */
[C---:B------:R-:W-:Y:S01]  /*1ab30*/  HMMA.16816.F32.BF16 R48, R36.reuse, R42, R48 ;  /* 0x0000002a2430723c */ /* 0x040fe20000041830 */
[----:B------:R-:W5:Y:S07]  /*1ab40*/  LDSM.16.MT88.4 R40, [R45+0xb000] ;  /* 0x00b000002d28783b */ /* 0x000f6e0000004200 */
[C---:B------:R-:W-:Y:S08]  /*1ab50*/  HMMA.16816.F32.BF16 R8, R36.reuse, R64, R8 ;  /* 0x000000402408723c */ /* 0x040ff00000041808 */
[----:B------:R-:W-:Y:S01]  /*1ab60*/  HMMA.16816.F32.BF16 R4, R36, R66, R4 ;  /* 0x000000422404723c */ /* 0x000fe20000041804 */
[----:B----4-:R-:W-:Y:S01]  /*1ab70*/  F2FP.BF16.F32.PACK_AB R37, R76, R77 ;  /* 0x0000004d4c25723e */ /* 0x010fe200000010ff */
[----:B------:R-:W-:Y:S01]  /*1ab80*/  FFMA.FTZ R142, R140, R97, -R96 ;  /* 0x000000618c8e7223 */ /* 0x000fe20000010860 */
[----:B--2---:R-:W-:-:S02]  /*1ab90*/  F2FP.BF16.F32.PACK_AB R39, R74, R75 ;  /* 0x0000004b4a27723e */ /* 0x004fc400000010ff */
[----:B---3--:R-:W-:Y:S02]  /*1aba0*/  F2FP.BF16.F32.PACK_AB R36, R134, R87 ;  /* 0x000000578624723e */ /* 0x008fe400000010ff */
[----:B-1----:R-:W-:Y:S01]  /*1abb0*/  F2FP.BF16.F32.PACK_AB R38, R135, R133 ;  /* 0x000000858726723e */ /* 0x002fe200000010ff */
[-CC-:B------:R-:W-:Y:S01]  /*1abc0*/  FFMA.FTZ R138, R138, R97.reuse, -R86.reuse ;  /* 0x000000618a8a7223 */ /* 0x180fe20000010856 */
[-CC-:B------:R-:W-:Y:S01]  /*1abd0*/  FFMA.FTZ R137, R137, R97.reuse, -R86.reuse ;  /* 0x0000006189897223 */ /* 0x180fe20000010856 */
[-CC-:B------:R-:W-:Y:S01]  /*1abe0*/  FFMA.FTZ R136, R136, R97.reuse, -R86.reuse ;  /* 0x0000006188887223 */ /* 0x180fe20000010856 */
[-C--:B------:R-:W-:Y:S01]  /*1abf0*/  FFMA.FTZ R139, R139, R97.reuse, -R86 ;  /* 0x000000618b8b7223 */ /* 0x080fe20000010856 */
[-CC-:B------:R-:W-:Y:S01]  /*1ac00*/  FFMA.FTZ R141, R251, R97.reuse, -R96.reuse ;  /* 0x00000061fb8d7223 */ /* 0x180fe20000010860 */
[-CC-:B------:R-:W-:Y:S01]  /*1ac10*/  FFMA.FTZ R143, R143, R97.reuse, -R96.reuse ;  /* 0x000000618f8f7223 */ /* 0x180fe20000010860 */
[C---:B------:R-:W-:Y:S01]  /*1ac20*/  HMMA.16816.F32.BF16 R16, R36.reuse, R28, R16 ;  /* 0x0000001c2410723c */ /* 0x040fe20000041810 */
[----:B------:R-:W-:Y:S07]  /*1ac30*/  LDSM.16.MT88.4 R64, [R71+0xb800] ;  /* 0x00b800004740783b */ /* 0x000fee0000004200 */
[----:B------:R-:W-:Y:S01]  /*1ac40*/  HMMA.16816.F32.BF16 R12, R36, R30, R12 ;  /* 0x0000001e240c723c */ /* 0x000fe2000004180c */
[----:B------:R-:W1:Y:S01]  /*1ac50*/  LDSM.16.MT88.4 R28, [R73+0xb800] ;  /* 0x00b80000491c783b */ /* 0x000e620000004200 */
[----:B------:R-:W-:-:S06]  /*1ac60*/  FFMA.FTZ R140, R252, R97, -R96 ;  /* 0x00000061fc8c7223 */ /* 0x000fcc0000010860 */
[C---:B------:R-:W-:Y:S08]  /*1ac70*/  HMMA.16816.F32.BF16 R24, R36.reuse, R60, R24 ;  /* 0x0000003c2418723c */ /* 0x040ff00000041818 */
[C---:B------:R-:W-:Y:S01]  /*1ac80*/  HMMA.16816.F32.BF16 R20, R36.reuse, R62, R20 ;  /* 0x0000003e2414723c */ /* 0x040fe20000041814 */
[----:B------:R-:W2:Y:S01]  /*1ac90*/  LDSM.16.MT88.4 R60, [R72+0xb800] ;  /* 0x00b80000483c783b */ /* 0x000ea20000004200 */
[----:B------:R-:W-:Y:S04]  /*1aca0*/  MUFU.EX2 R138, R138 ;  /* 0x0000008a008a7308 */ /* 0x000fe80000000800 */
[----:B------:R-:W3:Y:S04]  /*1acb0*/  MUFU.EX2 R137, R137 ;  /* 0x0000008900897308 */ /* 0x000ee80000000800 */
[----:B------:R-:W-:Y:S04]  /*1acc0*/  MUFU.EX2 R136, R136 ;  /* 0x0000008800887308 */ /* 0x000fe80000000800 */
[----:B------:R-:W4:Y:S04]  /*1acd0*/  MUFU.EX2 R139, R139 ;  /* 0x0000008b008b7308 */ /* 0x000f280000000800 */
[----:B------:R-:W-:Y:S04]  /*1ace0*/  MUFU.EX2 R142, R142 ;  /* 0x0000008e008e7308 */ /* 0x000fe80000000800 */
[----:B------:R-:W1:Y:S04]  /*1acf0*/  MUFU.EX2 R141, R141 ;  /* 0x0000008d008d7308 */ /* 0x000e680000000800 */
[----:B------:R-:W-:Y:S04]  /*1ad00*/  MUFU.EX2 R140, R140 ;  /* 0x0000008c008c7308 */ /* 0x000fe80000000800 */
[----:B------:R-:W2:Y:S01]  /*1ad10*/  MUFU.EX2 R143, R143 ;  /* 0x0000008f008f7308 */ /* 0x000ea20000000800 */
[C---:B-----5:R-:W-:Y:S08]  /*1ad20*/  HMMA.16816.F32.BF16 R52, R36.reuse, R40, R52 ;  /* 0x000000282434723c */ /* 0x060ff00000041834 */
[C---:B------:R-:W-:Y:S01]  /*1ad30*/  HMMA.16816.F32.BF16 R48, R36.reuse, R42, R48 ;  /* 0x0000002a2430723c */ /* 0x040fe20000041830 */
[----:B------:R-:W5:Y:S07]  /*1ad40*/  LDSM.16.MT88.4 R40, [R45+0xb800] ;  /* 0x00b800002d28783b */ /* 0x000f6e0000004200 */
[C---:B------:R-:W-:Y:S08]  /*1ad50*/  HMMA.16816.F32.BF16 R8, R36.reuse, R56, R8 ;  /* 0x000000382408723c */ /* 0x040ff00000041808 */
[----:B------:R-:W-:Y:S01]  /*1ad60*/  HMMA.16816.F32.BF16 R4, R36, R58, R4 ;  /* 0x0000003a2404723c */ /* 0x000fe20000041804 */
[----:B---3--:R-:W-:Y:S01]  /*1ad70*/  F2FP.BF16.F32.PACK_AB R37, R137, R138 ;  /* 0x0000008a8925723e */ /* 0x008fe200000010ff */
[----:B------:R-:W3:Y:S01]  /*1ad80*/  LDSM.16.MT88.4 R56, [R73+0xc000] ;  /* 0x00c000004938783b */ /* 0x000ee20000004200 */
[----:B----4-:R-:W-:-:S02]  /*1ad90*/  F2FP.BF16.F32.PACK_AB R39, R139, R136 ;  /* 0x000000888b27723e */ /* 0x010fc400000010ff */
[----:B-1----:R-:W-:Y:S02]  /*1ada0*/  F2FP.BF16.F32.PACK_AB R36, R141, R142 ;  /* 0x0000008e8d24723e */ /* 0x002fe400000010ff */
[----:B--2---:R-:W-:-:S07]  /*1adb0*/  F2FP.BF16.F32.PACK_AB R38, R143, R140 ;  /* 0x0000008c8f26723e */ /* 0x004fce00000010ff */
        /* <DEDUP_REMOVED lines=13> */
[----:B------:R-:W2:Y:S01]  /*1ae90*/  LDSM.16.MT88.4 R60, [R71+0xc000] ;  /* 0x00c00000473c783b */ /* 0x000ea20000004200 */
[----:B------:R-:W-:Y:S04]  /*1aea0*/  MUFU.EX2 R150, R150 ;  /* 0x0000009600967308 */ /* 0x000fe80000000800 */
[----:B------:R-:W4:Y:S04]  /*1aeb0*/  MUFU.EX2 R149, R149 ;  /* 0x0000009500957308 */ /* 0x000f280000000800 */
[----:B------:R-:W-:Y:S04]  /*1aec0*/  MUFU.EX2 R152, R152 ;  /* 0x0000009800987308 */ /* 0x000fe80000000800 */
[----:B------:R-:W3:Y:S04]  /*1aed0*/  MUFU.EX2 R151, R151 ;  /* 0x0000009700977308 */ /* 0x000ee80000000800 */
[----:B------:R-:W-:Y:S04]  /*1aee0*/  MUFU.EX2 R153, R153 ;  /* 0x0000009900997308 */ /* 0x000fe80000000800 */
[----:B------:R-:W1:Y:S04]  /*1aef0*/  MUFU.EX2 R155, R155 ;  /* 0x0000009b009b7308 */ /* 0x000e680000000800 */
[----:B------:R-:W-:Y:S04]  /*1af00*/  MUFU.EX2 R154, R154 ;  /* 0x0000009a009a7308 */ /* 0x000fe80000000800 */
[----:B------:R-:W2:Y:S01]  /*1af10*/  MUFU.EX2 R156, R156 ;  /* 0x0000009c009c7308 */ /* 0x000ea20000000800 */
[C---:B------:R-:W-:Y:S08]  /*1af20*/  HMMA.16816.F32.BF16 R8, R36.reuse, R64, R8 ;  /* 0x000000402408723c */ /* 0x040ff00000041808 */
[C---:B------:R-:W-:Y:S01]  /*1af30*/  HMMA.16816.F32.BF16 R4, R36.reuse, R66, R4 ;  /* 0x000000422404723c */ /* 0x040fe20000041804 */
[----:B------:R-:W-:Y:S07]  /*1af40*/  LDSM.16.MT88.4 R64, [R71+0xc800] ;  /* 0x00c800004740783b */ /* 0x000fee0000004200 */
[C---:B-----5:R-:W-:Y:S08]  /*1af50*/  HMMA.16816.F32.BF16 R52, R36.reuse, R40, R52 ;  /* 0x000000282434723c */ /* 0x060ff00000041834 */
[----:B------:R-:W-:Y:S01]  /*1af60*/  HMMA.16816.F32.BF16 R48, R36, R42, R48 ;  /* 0x0000002a2430723c */ /* 0x000fe20000041830 */
[----:B------:R-:W5:Y:S01]  /*1af70*/  LDSM.16.MT88.4 R40, [R45+0xc000] ;  /* 0x00c000002d28783b */ /* 0x000f620000004200 */
[----:B----4-:R-:W-:-:S02]  /*1af80*/  F2FP.BF16.F32.PACK_AB R37, R149, R150 ;  /* 0x000000969525723e */ /* 0x010fc400000010ff */
        /* <DEDUP_REMOVED lines=14> */
[C---:B------:R-:W-:Y:S01]  /*1b070*/  HMMA.16816.F32.BF16 R8, R36.reuse, R60, R8 ;  /* 0x0000003c2408723c */ /* 0x040fe20000041808 */
[-CC-:B------:R-:W-:Y:S01]  /*1b080*/  FFMA.FTZ R60, R173, R97.reuse, -R96.reuse ;  /* 0x00000061ad3c7223 */ /* 0x180fe20000010860 */
[-CC-:B------:R-:W-:Y:S01]  /*1b090*/  FFMA.FTZ R173, R174, R97.reuse, -R96.reuse ;  /* 0x00000061aead7223 */ /* 0x180fe20000010860 */
[----:B------:R-:W-:Y:S01]  /*1b0a0*/  FFMA.FTZ R61, R172, R97, -R96 ;  /* 0x00000061ac3d7223 */ /* 0x000fe20000010860 */
[----:B------:R-:W-:Y:S04]  /*1b0b0*/  MUFU.EX2 R171, R171 ;  /* 0x000000ab00ab7308 */ /* 0x000fe80000000800 */
[----:B------:R-:W-:Y:S04]  /*1b0c0*/  MUFU.EX2 R172, R175 ;  /* 0x000000af00ac7308 */ /* 0x000fe80000000800 */
[----:B------:R-:W3:Y:S04]  /*1b0d0*/  MUFU.EX2 R170, R170 ;  /* 0x000000aa00aa7308 */ /* 0x000ee80000000800 */
[----:B------:R-:W4:Y:S04]  /*1b0e0*/  MUFU.EX2 R169, R169 ;  /* 0x000000a900a97308 */ /* 0x000f280000000800 */
[----:B------:R-:W-:Y:S04]  /*1b0f0*/  MUFU.EX2 R175, R61 ;  /* 0x0000003d00af7308 */ /* 0x000fe80000000800 */
[----:B------:R5:W1:Y:S04]  /*1b100*/  MUFU.EX2 R174, R60 ;  /* 0x0000003c00ae7308 */ /* 0x000a680000000800 */
[----:B------:R-:W-:Y:S04]  /*1b110*/  MUFU.EX2 R173, R173 ;  /* 0x000000ad00ad7308 */ /* 0x000fe80000000800 */
[----:B------:R-:W2:Y:S01]  /*1b120*/  MUFU.EX2 R176, R176 ;  /* 0x000000b000b07308 */ /* 0x000ea20000000800 */
[C---:B------:R-:W-:Y:S01]  /*1b130*/  HMMA.16816.F32.BF16 R4, R36.reuse, R62, R4 ;  /* 0x0000003e2404723c */ /* 0x040fe20000041804 */
[----:B-----5:R-:W-:Y:S07]  /*1b140*/  LDSM.16.MT88.4 R60, [R73+0xd000] ;  /* 0x00d00000493c783b */ /* 0x020fee0000004200 */
[C---:B------:R-:W-:Y:S08]  /*1b150*/  HMMA.16816.F32.BF16 R52, R36.reuse, R40, R52 ;  /* 0x000000282434723c */ /* 0x040ff00000041834 */
[----:B------:R-:W-:Y:S01]  /*1b160*/  HMMA.16816.F32.BF16 R48, R36, R42, R48 ;  /* 0x0000002a2430723c */ /* 0x000fe20000041830 */
[----:B---3--:R-:W-:Y:S01]  /*1b170*/  F2FP.BF16.F32.PACK_AB R37, R170, R171 ;  /* 0x000000abaa25723e */ /* 0x008fe200000010ff */
[----:B------:R-:W3:Y:S01]  /*1b180*/  LDSM.16.MT88.4 R40, [R45+0xc800] ;  /* 0x00c800002d28783b */ /* 0x000ee20000004200 */
[----:B----4-:R-:W-:-:S02]  /*1b190*/  F2FP.BF16.F32.PACK_AB R39, R172, R169 ;  /* 0x000000a9ac27723e */ /* 0x010fc400000010ff */
[----:B-1----:R-:W-:Y:S02]  /*1b1a0*/  F2FP.BF16.F32.PACK_AB R36, R174, R175 ;  /* 0x000000afae24723e */ /* 0x002fe400000010ff */
[----:B--2---:R-:W-:-:S07]  /*1b1b0*/  F2FP.BF16.F32.PACK_AB R38, R176, R173 ;  /* 0x000000adb026723e */ /* 0x004fce00000010ff */
[----:B------:R-:W-:Y:S01]  /*1b1c0*/  HMMA.16816.F32.BF16 R16, R36, R56, R16 ;  /* 0x000000382410723c */ /* 0x000fe20000041810 */
[-CC-:B------:R-:W-:Y:S01]  /*1b1d0*/  FFMA.FTZ R56, R181, R97.reuse, -R86.reuse ;  /* 0x00000061b5387223 */ /* 0x180fe20000010856 */
[----:B------:R-:W-:-:S03]  /*1b1e0*/  FFMA.FTZ R57, R186, R97, -R86 ;  /* 0x00000061ba397223 */ /* 0x000fc60000010856 */
[----:B------:R1:W-:Y:S03]  /*1b1f0*/  MUFU.EX2 R186, R56 ;  /* 0x0000003800ba7308 */ /* 0x0003e60000000800 */
[----:B------:R-:W-:Y:S01]  /*1b200*/  HMMA.16816.F32.BF16 R24, R36, R28, R24 ;  /* 0x0000001c2418723c */ /* 0x000fe20000041818 */
[-CC-:B------:R-:W-:Y:S01]  /*1b210*/  FFMA.FTZ R28, R182, R97.reuse, -R86.reuse ;  /* 0x00000061b61c7223 */ /* 0x180fe20000010856 */
[----:B------:R-:W-:-:S06]  /*1b220*/  FFMA.FTZ R192, R192, R97, -R86 ;  /* 0x00000061c0c07223 */ /* 0x000fcc0000010856 */
[C---:B------:R-:W-:Y:S01]  /*1b230*/  HMMA.16816.F32.BF16 R12, R36.reuse, R58, R12 ;  /* 0x0000003a240c723c */ /* 0x040fe2000004180c */
[-CC-:B------:R-:W-:Y:S01]  /*1b240*/  FFMA.FTZ R58, R185, R97.reuse, -R96.reuse ;  /* 0x00000061b93a7223 */ /* 0x180fe20000010860 */
[-CC-:B-1----:R-:W-:Y:S01]  /*1b250*/  FFMA.FTZ R56, R187, R97.reuse, -R96.reuse ;  /* 0x00000061bb387223 */ /* 0x182fe20000010860 */
[----:B------:R1:W-:Y:S05]  /*1b260*/  MUFU.EX2 R181, R28 ;  /* 0x0000001c00b57308 */ /* 0x0003ea0000000800 */
[C---:B------:R-:W-:Y:S01]  /*1b270*/  HMMA.16816.F32.BF16 R20, R36.reuse, R30, R20 ;  /* 0x0000001e2414723c */ /* 0x040fe20000041814 */
[----:B------:R-:W-:Y:S04]  /*1b280*/  MUFU.EX2 R185, R57 ;  /* 0x0000003900b97308 */ /* 0x000fe80000000800 */
[----:B------:R-:W-:Y:S03]  /*1b290*/  MUFU.EX2 R187, R58 ;  /* 0x0000003a00bb7308 */ /* 0x000fe60000000800 */
[----:B------:R-:W-:Y:S01]  /*1b2a0*/  HMMA.16816.F32.BF16 R8, R36, R64, R8 ;  /* 0x000000402408723c */ /* 0x000fe20000041808 */
[-CC-:B------:R-:W-:Y:S01]  /*1b2b0*/  FFMA.FTZ R64, R190, R97.reuse, -R96.reuse ;  /* 0x00000061be407223 */ /* 0x180fe20000010860 */
[----:B-1----:R-:W1:Y:S01]  /*1b2c0*/  LDSM.16.MT88.4 R28, [R72+0xd000] ;  /* 0x00d00000481c783b */ /* 0x002e620000004200 */
[----:B------:R2:W-:Y:S04]  /*1b2d0*/  MUFU.EX2 R190, R56 ;  /* 0x0000003800be7308 */ /* 0x0005e80000000800 */
[----:B------:R4:W5:Y:S01]  /*1b2e0*/  MUFU.EX2 R182, R192 ;  /* 0x000000c000b67308 */ /* 0x0009620000000800 */
[----:B--2---:R-:W2:Y:S01]  /*1b2f0*/  LDSM.16.MT88.4 R56, [R71+0xd000] ;  /* 0x00d000004738783b */ /* 0x004ea20000004200 */
[----:B----4-:R-:W-:-:S02]  /*1b300*/  FFMA.FTZ R192, R189, R97, -R96 ;  /* 0x00000061bdc07223 */ /* 0x010fc40000010860 */
[----:B------:R4:W-:Y:S04]  /*1b310*/  MUFU.EX2 R189, R64 ;  /* 0x0000004000bd7308 */ /* 0x0009e80000000800 */
[----:B------:R-:W1:Y:S01]  /*1b320*/  MUFU.EX2 R192, R192 ;  /* 0x000000c000c07308 */ /* 0x000e620000000800 */
[C---:B------:R-:W-:Y:S08]  /*1b330*/  HMMA.16816.F32.BF16 R4, R36.reuse, R66, R4 ;  /* 0x000000422404723c */ /* 0x040ff00000041804 */
[C---:B---3--:R-:W-:Y:S01]  /*1b340*/  HMMA.16816.F32.BF16 R52, R36.reuse, R40, R52 ;  /* 0x000000282434723c */ /* 0x048fe20000041834 */
[----:B------:R-:W-:Y:S01]  /*1b350*/  FFMA.FTZ R205, R205, R97, -R86 ;  /* 0x00000061cdcd7223 */ /* 0x000fe20000010856 */
[----:B----4-:R-:W-:Y:S06]  /*1b360*/  LDSM.16.MT88.4 R64, [R71+0xd800] ;  /* 0x00d800004740783b */ /* 0x010fec0000004200 */
[----:B------:R-:W-:Y:S01]  /*1b370*/  HMMA.16816.F32.BF16 R48, R36, R42, R48 ;  /* 0x0000002a2430723c */ /* 0x000fe20000041830 */
[----:B-----5:R-:W-:Y:S01]  /*1b380*/  F2FP.BF16.F32.PACK_AB R37, R181, R182 ;  /* 0x000000b6b525723e */ /* 0x020fe200000010ff */
[----:B------:R-:W3:Y:S01]  /*1b390*/  LDSM.16.MT88.4 R40, [R45+0xd000] ;  /* 0x00d000002d28783b */ /* 0x000ee20000004200 */
        /* <DEDUP_REMOVED lines=12> */
[C---:B--2---:R-:W-:Y:S01]  /*1b460*/  HMMA.16816.F32.BF16 R8, R36.reuse, R56, R8 ;  /* 0x000000382408723c */ /* 0x044fe20000041808 */
[-CC-:B------:R-:W-:Y:S02]  /*1b470*/  FFMA.FTZ R56, R198, R97.reuse, -R96.reuse ;  /* 0x00000061c6387223 */ /* 0x180fe40000010860 */
[----:B------:R1:W-:Y:S05]  /*1b480*/  MUFU.EX2 R198, R60 ;  /* 0x0000003c00c67308 */ /* 0x0003ea0000000800 */
[----:B------:R-:W-:Y:S01]  /*1b490*/  HMMA.16816.F32.BF16 R20, R36, R62, R20 ;  /* 0x0000003e2414723c */ /* 0x000fe20000041814 */
[----:B------:R2:W5:Y:S01]  /*1b4a0*/  MUFU.EX2 R197, R205 ;  /* 0x000000cd00c57308 */ /* 0x0005620000000800 */
[----:B-1----:R-:W1:Y:S01]  /*1b4b0*/  LDSM.16.MT88.4 R60, [R72+0xd800] ;  /* 0x00d80000483c783b */ /* 0x002e620000004200 */
[----:B------:R-:W-:-:S02]  /*1b4c0*/  FFMA.FTZ R57, R201, R97, -R96 ;  /* 0x00000061c9397223 */ /* 0x000fc40000010860 */
[----:B------:R3:W-:Y:S01]  /*1b4d0*/  MUFU.EX2 R201, R56 ;  /* 0x0000003800c97308 */ /* 0x0007e20000000800 */
[----:B--2---:R-:W-:-:S06]  /*1b4e0*/  FFMA.FTZ R205, R199, R97, -R96 ;  /* 0x00000061c7cd7223 */ /* 0x004fcc0000010860 */
[----:B------:R-:W-:Y:S01]  /*1b4f0*/  MUFU.EX2 R205, R205 ;  /* 0x000000cd00cd7308 */ /* 0x000fe20000000800 */
[----:B---3--:R-:W-:-:S03]  /*1b500*/  FFMA.FTZ R56, R200, R97, -R96 ;  /* 0x00000061c8387223 */ /* 0x008fc60000010860 */
[----:B------:R-:W2:Y:S04]  /*1b510*/  MUFU.EX2 R200, R57 ;  /* 0x0000003900c87308 */ /* 0x000ea80000000800 */
[----:B------:R-:W3:Y:S01]  /*1b520*/  MUFU.EX2 R199, R56 ;  /* 0x0000003800c77308 */ /* 0x000ee20000000800 */
[----:B------:R-:W-:Y:S01]  /*1b530*/  HMMA.16816.F32.BF16 R52, R36, R40, R52 ;  /* 0x000000282434723c */ /* 0x000fe20000041834 */
[----:B-----5:R-:W-:-:S07]  /*1b540*/  F2FP.BF16.F32.PACK_AB R41, R196, R197 ;  /* 0x000000c5c429723e */ /* 0x020fce00000010ff */
[----:B------:R-:W-:Y:S01]  /*1b550*/  HMMA.16816.F32.BF16 R48, R36, R42, R48 ;  /* 0x0000002a2430723c */ /* 0x000fe20000041830 */
[----:B------:R-:W-:Y:S02]  /*1b560*/  F2FP.BF16.F32.PACK_AB R43, R198, R195 ;  /* 0x000000c3c62b723e */ /* 0x000fe400000010ff */
[----:B--2---:R-:W-:Y:S02]  /*1b570*/  F2FP.BF16.F32.PACK_AB R40, R200, R201 ;  /* 0x000000c9c828723e */ /* 0x004fe400000010ff */
[----:B---3--:R-:W-:-:S03]  /*1b580*/  F2FP.BF16.F32.PACK_AB R42, R205, R199 ;  /* 0x000000c7cd2a723e */ /* 0x008fc600000010ff */
[----:B------:R-:W-:Y:S01]  /*1b590*/  HMMA.16816.F32.BF16 R4, R36, R58, R4 ;  /* 0x0000003a2404723c */ /* 0x000fe20000041804 */
[----:B------:R-:W2:Y:S01]  /*1b5a0*/  LDSM.16.MT88.4 R56, [R45+0xd800] ;  /* 0x00d800002d38783b */ /* 0x000ea20000004200 */
[----:B------:R-:W-:-:S03]  /*1b5b0*/  FFMA.FTZ R208, R208, R97, -R86 ;  /* 0x00000061d0d07223 */ /* 0x000fc60000010856 */
[----:B------:R-:W-:Y:S03]  /*1b5c0*/  LDSM.16.MT88.4 R36, [R73+0xe000] ;  /* 0x00e000004924783b */ /* 0x000fe60000004200 */
[----:B----4-:R-:W-:Y:S01]  /*1b5d0*/  HMMA.16816.F32.BF16 R24, R40, R28, R24 ;  /* 0x0000001c2818723c */ /* 0x010fe20000041818 */
[----:B------:R-:W-:-:S07]  /*1b5e0*/  FFMA.FTZ R28, R207, R97, -R86 ;  /* 0x00000061cf1c7223 */ /* 0x000fce0000010856 */
[----:B-1----:R-:W-:Y:S01]  /*1b5f0*/  HMMA.16816.F32.BF16 R16, R40, R60, R16 ;  /* 0x0000003c2810723c */ /* 0x002fe20000041810 */
[-CC-:B------:R-:W-:Y:S02]  /*1b600*/  FFMA.FTZ R60, R206, R97.reuse, -R86.reuse ;  /* 0x00000061ce3c7223 */ /* 0x180fe40000010856 */
[----:B------:R1:W-:Y:S01]  /*1b610*/  MUFU.EX2 R206, R28 ;  /* 0x0000001c00ce7308 */ /* 0x0003e20000000800 */
[----:B------:R-:W-:-:S04]  /*1b620*/  FFMA.FTZ R61, R202, R97, -R86 ;  /* 0x00000061ca3d7223 */ /* 0x000fc80000010856 */
[C---:B------:R-:W-:Y:S01]  /*1b630*/  HMMA.16816.F32.BF16 R20, R40.reuse, R30, R20 ;  /* 0x0000001e2814723c */ /* 0x040fe20000041814 */
[----:B------:R3:W-:Y:S01]  /*1b640*/  MUFU.EX2 R202, R60 ;  /* 0x0000003c00ca7308 */ /* 0x0007e20000000800 */
[----:B-1----:R-:W1:Y:S06]  /*1b650*/  LDSM.16.MT88.4 R28, [R72+0xe000] ;  /* 0x00e00000481c783b */ /* 0x002e6c0000004200 */
        /* <DEDUP_REMOVED lines=32> */
[----:B------:R1:W3:Y:S03]  /*1b860*/  MUFU.EX2 R180, R28 ;  /* 0x0000001c00b47308 */ /* 0x0002e60000000800 */
[C---:B------:R-:W-:Y:S01]  /*1b870*/  HMMA.16816.F32.BF16 R24, R40.reuse, R36, R24 ;  /* 0x000000242818723c */ /* 0x040fe20000041818 */
[----:B-1----:R-:W1:Y:S07]  /*1b880*/  LDSM.16.MT88.4 R28, [R72+0xe800] ;  /* 0x00e80000481c783b */ /* 0x002e6e0000004200 */
[----:B------:R-:W-:Y:S01]  /*1b890*/  HMMA.16816.F32.BF16 R20, R40, R38, R20 ;  /* 0x000000262814723c */ /* 0x000fe20000041814 */
[----:B------:R-:W4:Y:S01]  /*1b8a0*/  LDSM.16.MT88.4 R36, [R73+0xe800] ;  /* 0x00e800004924783b */ /* 0x000f220000004200 */
[----:B------:R5:W2:Y:S01]  /*1b8b0*/  MUFU.EX2 R188, R191 ;  /* 0x000000bf00bc7308 */ /* 0x000aa20000000800 */
[----:B------:R-:W-:-:S03]  /*1b8c0*/  FFMA.FTZ R61, R179, R97, -R96 ;  /* 0x00000061b33d7223 */ /* 0x000fc60000010860 */
[----:B------:R3:W-:Y:S01]  /*1b8d0*/  MUFU.EX2 R179, R60 ;  /* 0x0000003c00b37308 */ /* 0x0007e20000000800 */
[-CC-:B-----5:R-:W-:Y:S01]  /*1b8e0*/  FFMA.FTZ R191, R177, R97.reuse, -R96.reuse ;  /* 0x00000061b1bf7223 */ /* 0x1a0fe20000010860 */
[----:B---3--:R-:W-:Y:S02]  /*1b8f0*/  FFMA.FTZ R60, R178, R97, -R96 ;  /* 0x00000061b23c7223 */ /* 0x008fe40000010860 */
[----:B------:R2:W3:Y:S04]  /*1b900*/  MUFU.EX2 R178, R61 ;  /* 0x0000003d00b27308 */ /* 0x0004e80000000800 */
[----:B------:R3:W-:Y:S04]  /*1b910*/  MUFU.EX2 R177, R60 ;  /* 0x0000003c00b17308 */ /* 0x0007e80000000800 */
[----:B------:R-:W5:Y:S01]  /*1b920*/  MUFU.EX2 R191, R191 ;  /* 0x000000bf00bf7308 */ /* 0x000f620000000800 */
[----:B------:R-:W-:Y:S01]  /*1b930*/  HMMA.16816.F32.BF16 R4, R40, R62, R4 ;  /* 0x0000003e2804723c */ /* 0x000fe20000041804 */
[----:B------:R-:W-:-:S02]  /*1b940*/  F2FP.BF16.F32.PACK_AB R63, R180, R183 ;  /* 0x000000b7b43f723e */ /* 0x000fc400000010ff */
[----:B--2---:R-:W-:Y:S02]  /*1b950*/  F2FP.BF16.F32.PACK_AB R61, R184, R188 ;  /* 0x000000bcb83d723e */ /* 0x004fe400000010ff */
[----:B---3--:R-:W-:Y:S02]  /*1b960*/  F2FP.BF16.F32.PACK_AB R60, R178, R179 ;  /* 0x000000b3b23c723e */ /* 0x008fe400000010ff */
[----:B-----5:R-:W-:Y:S01]  /*1b970*/  F2FP.BF16.F32.PACK_AB R62, R191, R177 ;  /* 0x000000b1bf3e723e */ /* 0x020fe200000010ff */
[C---:B------:R-:W-:Y:S08]  /*1b980*/  HMMA.16816.F32.BF16 R52, R40.reuse, R56, R52 ;  /* 0x000000382834723c */ /* 0x040ff00000041834 */
[----:B------:R-:W-:Y:S01]  /*1b990*/  HMMA.16816.F32.BF16 R48, R40, R58, R48 ;  /* 0x0000003a2830723c */ /* 0x000fe20000041830 */
[----:B------:R-:W2:Y:S01]  /*1b9a0*/  LDSM.16.MT88.4 R56, [R45+0xe800] ;  /* 0x00e800002d38783b */ /* 0x000ea20000004200 */
[-C--:B------:R-:W-:Y:S01]  /*1b9b0*/  FFMA.FTZ R168, R168, R97.reuse, -R86 ;  /* 0x00000061a8a87223 */ /* 0x080fe20000010856 */
[----:B------:R-:W-:-:S02]  /*1b9c0*/  FFMA.FTZ R157, R157, R97, -R96 ;  /* 0x000000619d9d7223 */ /* 0x000fc40000010860 */
[----:B------:R-:W-:Y:S03]  /*1b9d0*/  LDSM.16.MT88.4 R40, [R73+0xf000] ;  /* 0x00f000004928783b */ /* 0x000fe60000004200 */
[----:B-1----:R-:W-:Y:S01]  /*1b9e0*/  HMMA.16816.F32.BF16 R16, R60, R28, R16 ;  /* 0x0000001c3c10723c */ /* 0x002fe20000041810 */
[-CC-:B------:R-:W-:Y:S01]  /*1b9f0*/  FFMA.FTZ R29, R163, R97.reuse, -R86.reuse ;  /* 0x00000061a31d7223 */ /* 0x180fe20000010856 */
[----:B------:R-:W-:-:S03]  /*1ba00*/  FFMA.FTZ R28, R162, R97, -R86 ;  /* 0x00000061a21c7223 */ /* 0x000fc60000010856 */
[----:B------:R1:W-:Y:S03]  /*1ba10*/  MUFU.EX2 R162, R29 ;  /* 0x0000001d00a27308 */ /* 0x0003e60000000800 */
[----:B------:R-:W-:Y:S01]  /*1ba20*/  HMMA.16816.F32.BF16 R12, R60, R30, R12 ;  /* 0x0000001e3c0c723c */ /* 0x000fe2000004180c */
[----:B------:R-:W-:-:S07]  /*1ba30*/  FFMA.FTZ R30, R161, R97, -R96 ;  /* 0x00000061a11e7223 */ /* 0x000fce0000010860 */
[C---:B----4-:R-:W-:Y:S01]  /*1ba40*/  HMMA.16816.F32.BF16 R24, R60.reuse, R36, R24 ;  /* 0x000000243c18723c */ /* 0x050fe20000041818 */
[-C--:B-1----:R-:W-:Y:S02]  /*1ba50*/  FFMA.FTZ R29, R159, R97.reuse, -R86 ;  /* 0x000000619f1d7223 */ /* 0x082fe40000010856 */
[----:B------:R1:W-:Y:S05]  /*1ba60*/  MUFU.EX2 R159, R28 ;  /* 0x0000001c009f7308 */ /* 0x0003ea0000000800 */
[----:B------:R-:W-:Y:S01]  /*1ba70*/  HMMA.16816.F32.BF16 R20, R60, R38, R20 ;  /* 0x000000263c14723c */ /* 0x000fe20000041814 */
[----:B------:R-:W3:Y:S01]  /*1ba80*/  LDSM.16.MT88.4 R36, [R72+0xf000] ;  /* 0x00f000004824783b */ /* 0x000ee20000004200 */
[----:B------:R-:W-:Y:S01]  /*1ba90*/  MUFU.EX2 R161, R29 ;  /* 0x0000001d00a17308 */ /* 0x000fe20000000800 */
[----:B-1----:R-:W-:-:S05]  /*1baa0*/  FFMA.FTZ R28, R160, R97, -R96 ;  /* 0x00000061a01c7223 */ /* 0x002fca0000010860 */
[C---:B------:R-:W-:Y:S01]  /*1bab0*/  HMMA.16816.F32.BF16 R8, R60.reuse, R64, R8 ;  /* 0x000000403c08723c */ /* 0x040fe20000041808 */
[----:B------:R-:W-:Y:S04]  /*1bac0*/  MUFU.EX2 R160, R30 ;  /* 0x0000001e00a07308 */ /* 0x000fe80000000800 */
[----:B------:R1:W-:Y:S01]  /*1bad0*/  MUFU.EX2 R64, R28 ;  /* 0x0000001c00407308 */ /* 0x0003e20000000800 */
[----:B------:R-:W-:Y:S01]  /*1bae0*/  FFMA.FTZ R65, R158, R97, -R96 ;  /* 0x000000619e417223 */ /* 0x000fe20000010860 */
[----:B-1----:R-:W1:Y:S01]  /*1baf0*/  LDSM.16.MT88.4 R28, [R71+0xf000] ;  /* 0x00f00000471c783b */ /* 0x002e620000004200 */
[C---:B------:R-:W-:Y:S01]  /*1bb00*/  HMMA.16816.F32.BF16 R4, R60.reuse, R66, R4 ;  /* 0x000000423c04723c */ /* 0x040fe20000041804 */
[----:B------:R-:W4:Y:S04]  /*1bb10*/  MUFU.EX2 R163, R168 ;  /* 0x000000a800a37308 */ /* 0x000f280000000800 */
[----:B------:R-:W-:Y:S04]  /*1bb20*/  MUFU.EX2 R65, R65 ;  /* 0x0000004100417308 */ /* 0x000fe80000000800 */
[----:B------:R-:W5:Y:S01]  /*1bb30*/  MUFU.EX2 R66, R157 ;  /* 0x0000009d00427308 */ /* 0x000f620000000800 */
[C---:B--2---:R-:W-:Y:S08]  /*1bb40*/  HMMA.16816.F32.BF16 R52, R60.reuse, R56, R52 ;  /* 0x000000383c34723c */ /* 0x044ff00000041834 */
[----:B------:R-:W-:Y:S01]  /*1bb50*/  HMMA.16816.F32.BF16 R48, R60, R58, R48 ;  /* 0x0000003a3c30723c */ /* 0x000fe20000041830 */
[----:B------:R-:W2:Y:S01]  /*1bb60*/  LDSM.16.MT88.4 R56, [R45+0xf000] ;  /* 0x00f000002d38783b */ /* 0x000ea20000004200 */
[----:B----4-:R-:W-:-:S02]  /*1bb70*/  F2FP.BF16.F32.PACK_AB R61, R162, R163 ;  /* 0x000000a3a23d723e */ /* 0x010fc400000010ff */
[----:B------:R-:W-:Y:S02]  /*1bb80*/  F2FP.BF16.F32.PACK_AB R63, R161, R159 ;  /* 0x0000009fa13f723e */ /* 0x000fe400000010ff */
[----:B------:R-:W-:Y:S02]  /*1bb90*/  F2FP.BF16.F32.PACK_AB R60, R64, R160 ;  /* 0x000000a0403c723e */ /* 0x000fe400000010ff */
[----:B-----5:R-:W-:-:S07]  /*1bba0*/  F2FP.BF16.F32.PACK_AB R62, R66, R65 ;  /* 0x00000041423e723e */ /* 0x020fce00000010ff */
[C---:B---3--:R-:W-:Y:S08]  /*1bbb0*/  HMMA.16816.F32.BF16 R16, R60.reuse, R36, R16 ;  /* 0x000000243c10723c */ /* 0x048ff00000041810 */
[----:B------:R-:W-:Y:S01]  /*1bbc0*/  HMMA.16816.F32.BF16 R12, R60, R38, R12 ;  /* 0x000000263c0c723c */ /* 0x000fe2000004180c */
[----:B------:R-:W3:Y:S01]  /*1bbd0*/  LDSM.16.MT88.4 R36, [R73+0xf800] ;  /* 0x00f800004924783b */ /* 0x000ee20000004200 */
[----:B------:R-:W-:-:S06]  /*1bbe0*/  FFMA.FTZ R145, R145, R97, -R86 ;  /* 0x0000006191917223 */ /* 0x000fcc0000010856 */
[----:B-1----:R-:W-:Y:S01]  /*1bbf0*/  HMMA.16816.F32.BF16 R8, R60, R28, R8 ;  /* 0x0000001c3c08723c */ /* 0x002fe20000041808 */
[-CC-:B------:R-:W-:Y:S01]  /*1bc00*/  FFMA.FTZ R28, R144, R97.reuse, -R96.reuse ;  /* 0x00000061901c7223 */ /* 0x180fe20000010860 */
[----:B------:R-:W-:-:S03]  /*1bc10*/  FFMA.FTZ R29, R132, R97, -R96 ;  /* 0x00000061841d7223 */ /* 0x000fc60000010860 */
[----:B------:R1:W-:Y:S01]  /*1bc20*/  MUFU.EX2 R132, R28 ;  /* 0x0000001c00847308 */ /* 0x0003e20000000800 */
[----:B------:R-:W-:-:S03]  /*1bc30*/  FFMA.FTZ R67, R146, R97, -R86 ;  /* 0x0000006192437223 */ /* 0x000fc60000010856 */
[----:B------:R4:W-:Y:S01]  /*1bc40*/  MUFU.EX2 R144, R145 ;  /* 0x0000009100907308 */ /* 0x0009e20000000800 */
[----:B------:R-:W-:Y:S01]  /*1bc50*/  HMMA.16816.F32.BF16 R24, R60, R40, R24 ;  /* 0x000000283c18723c */ /* 0x000fe20000041818 */
[-CC-:B------:R-:W-:Y:S01]  /*1bc60*/  FFMA.FTZ R148, R148, R97.reuse, -R86.reuse ;  /* 0x0000006194947223 */ /* 0x180fe20000010856 */
[-C--:B------:R-:W-:Y:S01]  /*1bc70*/  FFMA.FTZ R40, R147, R97.reuse, -R86 ;  /* 0x0000006193287223 */ /* 0x080fe20000010856 */
[----:B-1----:R-:W-:-:S05]  /*1bc80*/  FFMA.FTZ R28, R131, R97, -R96 ;  /* 0x00000061831c7223 */ /* 0x002fca0000010860 */
[----:B------:R-:W-:Y:S01]  /*1bc90*/  HMMA.16816.F32.BF16 R4, R60, R30, R4 ;  /* 0x0000001e3c04723c */ /* 0x000fe20000041804 */
[----:B------:R-:W1:Y:S01]  /*1bca0*/  MUFU.EX2 R131, R29 ;  /* 0x0000001d00837308 */ /* 0x000e620000000800 */
[----:B----4-:R-:W-:-:S03]  /*1bcb0*/  FFMA.FTZ R145, R130, R97, -R96 ;  /* 0x0000006182917223 */ /* 0x010fc60000010860 */
[----:B------:R4:W-:Y:S03]  /*1bcc0*/  MUFU.EX2 R130, R28 ;  /* 0x0000001c00827308 */ /* 0x0009e60000000800 */
[C---:B------:R-:W-:Y:S01]  /*1bcd0*/  HMMA.16816.F32.BF16 R20, R60.reuse, R42, R20 ;  /* 0x0000002a3c14723c */ /* 0x040fe20000041814 */
[----:B------:R-:W-:Y:S04]  /*1bce0*/  MUFU.EX2 R147, R148 ;  /* 0x0000009400937308 */ /* 0x000fe80000000800 */
[----:B------:R-:W5:Y:S01]  /*1bcf0*/  MUFU.EX2 R146, R40 ;  /* 0x0000002800927308 */ /* 0x000f620000000800 */
[----:B----4-:R-:W4:Y:S03]  /*1bd00*/  LDSM.16.MT88.4 R28, [R71+0xf800] ;  /* 0x00f80000471c783b */ /* 0x010f260000004200 */
[----:B------:R-:W3:Y:S04]  /*1bd10*/  MUFU.EX2 R67, R67 ;  /* 0x0000004300437308 */ /* 0x000ee80000000800 */
[----:B------:R-:W3:Y:S01]  /*1bd20*/  MUFU.EX2 R145, R145 ;  /* 0x0000009100917308 */ /* 0x000ee20000000800 */
[C---:B--2---:R-:W-:Y:S01]  /*1bd30*/  HMMA.16816.F32.BF16 R52, R60.reuse, R56, R52 ;  /* 0x000000383c34723c */ /* 0x044fe20000041834 */
[----:B-1----:R-:W-:Y:S01]  /*1bd40*/  F2FP.BF16.F32.PACK_AB R56, R131, R132 ;  /* 0x000000848338723e */ /* 0x002fe200000010ff */
[----:B------:R-:W-:Y:S01]  /*1bd50*/  FADD.FTZ R85, R85, R84 ;  /* 0x0000005455557221 */ /* 0x000fe20000010000 */
[----:B-----5:R-:W-:Y:S01]  /*1bd60*/  F2FP.BF16.F32.PACK_AB R57, R146, R147 ;  /* 0x000000939239723e */ /* 0x020fe200000010ff */
[----:B------:R-:W-:Y:S01]  /*1bd70*/  FADD.FTZ R94, R95, R94 ;  /* 0x0000005e5f5e7221 */ /* 0x000fe20000010000 */
[----:B------:R-:W-:Y:S03]  /*1bd80*/  LDSM.16.MT88.4 R40, [R72+0xf800] ;  /* 0x00f800004828783b */ /* 0x000fe60000004200 */
[----:B------:R-:W-:Y:S01]  /*1bd90*/  HMMA.16816.F32.BF16 R48, R60, R58, R48 ;  /* 0x0000003a3c30723c */ /* 0x000fe20000041830 */
[----:B---3--:R-:W-:Y:S01]  /*1bda0*/  F2FP.BF16.F32.PACK_AB R59, R144, R67 ;  /* 0x00000043903b723e */ /* 0x008fe200000010ff */
[----:B------:R-:W-:Y:S01]  /*1bdb0*/  FADD.FTZ R95, R83, R85 ;  /* 0x00000055535f7221 */ /* 0x000fe20000010000 */
[----:B------:R-:W-:Y:S01]  /*1bdc0*/  FADD.FTZ R94, R93, R94 ;  /* 0x0000005e5d5e7221 */ /* 0x000fe20000010000 */
[-C--:B------:R-:W-:Y:S01]  /*1bdd0*/  FFMA.FTZ R128, R128, R97.reuse, -R96 ;  /* 0x0000006180807223 */ /* 0x080fe20000010860 */
[----:B------:R-:W-:Y:S01]  /*1bde0*/  F2FP.BF16.F32.PACK_AB R58, R145, R130 ;  /* 0x00000082913a723e */ /* 0x000fe200000010ff */
[----:B------:R-:W-:Y:S01]  /*1bdf0*/  FADD.FTZ R95, R82, R95 ;  /* 0x0000005f525f7221 */ /* 0x000fe20000010000 */
[-CC-:B------:R-:W-:Y:S01]  /*1be00*/  FFMA.FTZ R113, R113, R97.reuse, -R86.reuse ;  /* 0x0000006171717223 */ /* 0x180fe20000010856 */
[----:B------:R-:W-:Y:S01]  /*1be10*/  FFMA.FTZ R112, R112, R97, -R86 ;  /* 0x0000006170707223 */ /* 0x000fe20000010856 */
[----:B------:R-:W-:Y:S03]  /*1be20*/  LDSM.16.MT88.4 R60, [R72+0x10000] ;  /* 0x01000000483c783b */ /* 0x000fe60000004200 */
[----:B------:R-:W-:Y:S01]  /*1be30*/  HMMA.16816.F32.BF16 R24, R56, R36, R24 ;  /* 0x000000243818723c */ /* 0x000fe20000041818 */
[----:B------:R-:W-:-:S07]  /*1be40*/  FADD.FTZ R94, R92, R94 ;  /* 0x0000005e5c5e7221 */ /* 0x000fce0000010000 */
[----:B------:R-:W-:Y:S01]  /*1be50*/  HMMA.16816.F32.BF16 R20, R56, R38, R20 ;  /* 0x000000263814723c */ /* 0x000fe20000041814 */
[----:B------:R-:W1:Y:S01]  /*1be60*/  LDSM.16.MT88.4 R36, [R45+0xf800] ;  /* 0x00f800002d24783b */ /* 0x000e620000004200 */
[----:B------:R-:W-:Y:S01]  /*1be70*/  FADD.FTZ R95, R81, R95 ;  /* 0x0000005f515f7221 */ /* 0x000fe20000010000 */
[----:B------:R-:W-:-:S03]  /*1be80*/  FADD.FTZ R94, R91, R94 ;  /* 0x0000005e5b5e7221 */ /* 0x000fc60000010000 */
[----:B------:R-:W-:Y:S01]  /*1be90*/  FADD.FTZ R80, R80, R95 ;  /* 0x0000005f50507221 */ /* 0x000fe20000010000 */
[----:B------:R-:W-:Y:S01]  /*1bea0*/  FADD.FTZ R90, R90, R94 ;  /* 0x0000005e5a5a7221 */ /* 0x000fe20000010000 */
[C---:B----4-:R-:W-:Y:S01]  /*1beb0*/  HMMA.16816.F32.BF16 R8, R56.reuse, R28, R8 ;  /* 0x0000001c3808723c */ /* 0x050fe20000041808 */
[-C--:B------:R-:W-:Y:S01]  /*1bec0*/  FFMA.FTZ R28, R127, R97.reuse, -R96 ;  /* 0x000000617f1c7223 */ /* 0x080fe20000010860 */
[----:B------:R-:W-:Y:S01]  /*1bed0*/  FADD.FTZ R80, R79, R80 ;  /* 0x000000504f507221 */ /* 0x000fe20000010000 */
[----:B------:R-:W-:Y:S01]  /*1bee0*/  FADD.FTZ R90, R89, R90 ;  /* 0x0000005a595a7221 */ /* 0x000fe20000010000 */
[----:B------:R2:W-:Y:S02]  /*1bef0*/  MUFU.EX2 R127, R128 ;  /* 0x00000080007f7308 */ /* 0x0005e40000000800 */
[----:B------:R-:W-:Y:S01]  /*1bf00*/  FADD.FTZ R78, R78, R80 ;  /* 0x000000504e4e7221 */ /* 0x000fe20000010000 */
[----:B------:R-:W-:Y:S01]  /*1bf10*/  FADD.FTZ R88, R88, R90 ;  /* 0x0000005a58587221 */ /* 0x000fe20000010000 */
[----:B------:R-:W-:Y:S02]  /*1bf20*/  HMMA.16816.F32.BF16 R4, R56, R30, R4 ;  /* 0x0000001e3804723c */ /* 0x000fe40000041804 */
[----:B------:R-:W-:Y:S01]  /*1bf30*/  FADD.FTZ R78, R77, R78 ;  /* 0x0000004e4d4e7221 */ /* 0x000fe20000010000 */
[----:B------:R-:W-:Y:S01]  /*1bf40*/  FADD.FTZ R88, R87, R88 ;  /* 0x0000005857587221 */ /* 0x000fe20000010000 */
[----:B--2---:R-:W-:-:S02]  /*1bf50*/  FFMA.FTZ R128, R126, R97, -R96 ;  /* 0x000000617e807223 */ /* 0x004fc40000010860 */
[----:B------:R2:W-:Y:S01]  /*1bf60*/  MUFU.EX2 R126, R28 ;  /* 0x0000001c007e7308 */ /* 0x0005e20000000800 */
[----:B------:R-:W-:Y:S01]  /*1bf70*/  FADD.FTZ R76, R76, R78 ;  /* 0x0000004e4c4c7221 */ /* 0x000fe20000010000 */
[----:B------:R-:W-:Y:S01]  /*1bf80*/  FADD.FTZ R134, R134, R88 ;  /* 0x0000005886867221 */ /* 0x000fe20000010000 */
[----:B--2---:R-:W2:Y:S02]  /*1bf90*/  LDSM.16.MT88.4 R28, [R71+0x10000] ;  /* 0x01000000471c783b */ /* 0x004ea40000004200 */
[----:B------:R-:W-:Y:S01]  /*1bfa0*/  FADD.FTZ R76, R75, R76 ;  /* 0x0000004c4b4c7221 */ /* 0x000fe20000010000 */
[----:B------:R-:W-:Y:S01]  /*1bfb0*/  FADD.FTZ R134, R133, R134 ;  /* 0x0000008685867221 */ /* 0x000fe20000010000 */
[-C--:B------:R-:W-:Y:S01]  /*1bfc0*/  FFMA.FTZ R110, R110, R97.reuse, -R86 ;  /* 0x000000616e6e7223 */ /* 0x080fe20000010856 */
[-C--:B------:R-:W-:Y:S01]  /*1bfd0*/  FFMA.FTZ R129, R129, R97.reuse, -R96 ;  /* 0x0000006181817223 */ /* 0x080fe20000010860 */
[----:B------:R-:W-:Y:S01]  /*1bfe0*/  FFMA.FTZ R148, R111, R97, -R86 ;  /* 0x000000616f947223 */ /* 0x000fe20000010856 */
[----:B------:R-:W-:Y:S01]  /*1bff0*/  FADD.FTZ R74, R74, R76 ;  /* 0x0000004c4a4a7221 */ /* 0x000fe20000010000 */
[----:B------:R-:W-:Y:S01]  /*1c000*/  FADD.FTZ R135, R135, R134 ;  /* 0x0000008687877221 */ /* 0x000fe20000010000 */
[----:B------:R-:W-:Y:S01]  /*1c010*/  MUFU.EX2 R111, R112 ;  /* 0x00000070006f7308 */ /* 0x000fe20000000800 */
[C---:B-1----:R-:W-:Y:S01]  /*1c020*/  HMMA.16816.F32.BF16 R52, R56.reuse, R36, R52 ;  /* 0x000000243834723c */ /* 0x042fe20000041834 */
[----:B------:R-:W-:Y:S01]  /*1c030*/  FADD.FTZ R74, R138, R74 ;  /* 0x0000004a8a4a7221 */ /* 0x000fe20000010000 */
[----:B------:R-:W-:Y:S01]  /*1c040*/  FADD.FTZ R135, R142, R135 ;  /* 0x000000878e877221 */ /* 0x000fe20000010000 */
[----:B------:R-:W1:Y:S04]  /*1c050*/  MUFU.EX2 R113, R113 ;  /* 0x0000007100717308 */ /* 0x000e680000000800 */
[----:B------:R-:W-:Y:S01]  /*1c060*/  MUFU.EX2 R112, R148 ;  /* 0x0000009400707308 */ /* 0x000fe20000000800 */
[----:B------:R-:W-:Y:S01]  /*1c070*/  HMMA.16816.F32.BF16 R48, R56, R38, R48 ;  /* 0x000000263830723c */ /* 0x000fe20000041830 */
[----:B------:R-:W3:Y:S02]  /*1c080*/  LDSM.16.MT88.4 R36, [R45+0x10000] ;  /* 0x010000002d24783b */ /* 0x000ee40000004200 */
[----:B------:R-:W4:Y:S04]  /*1c090*/  MUFU.EX2 R110, R110 ;  /* 0x0000006e006e7308 */ /* 0x000f280000000800 */
[----:B------:R-:W5:Y:S04]  /*1c0a0*/  MUFU.EX2 R129, R129 ;  /* 0x0000008100817308 */ /* 0x000f680000000800 */
        /* <DEDUP_REMOVED lines=9> */
[----:B------:R-:W3:Y:S01]  /*1c140*/  LDSM.16.MT88.4 R40, [R73+0x10000] ;  /* 0x010000004928783b */ /* 0x000ee20000004200 */
[----:B-1----:R-:W-:Y:S02]  /*1c150*/  F2FP.BF16.F32.PACK_AB R57, R111, R113 ;  /* 0x000000716f39723e */ /* 0x002fe400000010ff */
        /* <DEDUP_REMOVED lines=9> */
[----:B------:R-:W-:Y:S01]  /*1c1f0*/  FADD.FTZ R154, R154, R143 ;  /* 0x0000008f9a9a7221 */ /* 0x000fe20000010000 */
[-CC-:B------:R-:W-:Y:S01]  /*1c200*/  FFMA.FTZ R84, R125, R97.reuse, -R96.reuse ;  /* 0x000000617d547223 */ /* 0x180fe20000010860 */
[----:B------:R-:W-:-:S03]  /*1c210*/  FFMA.FTZ R85, R123, R97, -R96 ;  /* 0x000000617b557223 */ /* 0x000fc60000010860 */
[C---:B------:R-:W-:Y:S01]  /*1c220*/  HMMA.16816.F32.BF16 R4, R56.reuse, R30, R4 ;  /* 0x0000001e3804723c */ /* 0x040fe20000041804 */
[----:B------:R-:W1:Y:S01]  /*1c230*/  LDSM.16.MT88.4 R28, [R72+0x10800] ;  /* 0x01080000481c783b */ /* 0x000e620000004200 */
[----:B------:R-:W-:Y:S01]  /*1c240*/  FADD.FTZ R152, R151, R152 ;  /* 0x0000009897987221 */ /* 0x000fe20000010000 */
[----:B------:R-:W-:Y:S01]  /*1c250*/  FADD.FTZ R154, R156, R154 ;  /* 0x0000009a9c9a7221 */ /* 0x000fe20000010000 */
[-C--:B------:R-:W-:Y:S01]  /*1c260*/  FFMA.FTZ R108, R108, R97.reuse, -R86 ;  /* 0x000000616c6c7223 */ /* 0x080fe20000010856 */
[-C--:B------:R-:W-:Y:S01]  /*1c270*/  FFMA.FTZ R124, R124, R97.reuse, -R96 ;  /* 0x000000617c7c7223 */ /* 0x080fe20000010860 */
[----:B------:R-:W-:Y:S01]  /*1c280*/  FADD.FTZ R152, R171, R152 ;  /* 0x00000098ab987221 */ /* 0x000fe20000010000 */
[----:B------:R-:W-:Y:S01]  /*1c290*/  FADD.FTZ R154, R175, R154 ;  /* 0x0000009aaf9a7221 */ /* 0x000fe20000010000 */
[----:B------:R-:W-:Y:S01]  /*1c2a0*/  HMMA.16816.F32.BF16 R16, R56, R60, R16 ;  /* 0x0000003c3810723c */ /* 0x000fe20000041810 */
[-CC-:B------:R-:W-:Y:S01]  /*1c2b0*/  FFMA.FTZ R60, R109, R97.reuse, -R86.reuse ;  /* 0x000000616d3c7223 */ /* 0x180fe20000010856 */
[-C--:B------:R-:W-:Y:S01]  /*1c2c0*/  FFMA.FTZ R61, R106, R97.reuse, -R86 ;  /* 0x000000616a3d7223 */ /* 0x080fe20000010856 */
[----:B------:R-:W-:Y:S01]  /*1c2d0*/  FADD.FTZ R152, R170, R152 ;  /* 0x00000098aa987221 */ /* 0x000fe20000010000 */
[----:B------:R-:W-:Y:S01]  /*1c2e0*/  FFMA.FTZ R122, R122, R97, -R96 ;  /* 0x000000617a7a7223 */ /* 0x000fe20000010860 */
[----:B------:R-:W-:-:S03]  /*1c2f0*/  FADD.FTZ R174, R174, R154 ;  /* 0x0000009aaeae7221 */ /* 0x000fc60000010000 */
[C---:B------:R-:W-:Y:S01]  /*1c300*/  HMMA.16816.F32.BF16 R12, R56.reuse, R62, R12 ;  /* 0x0000003e380c723c */ /* 0x040fe2000004180c */
[-C--:B------:R-:W-:Y:S01]  /*1c310*/  FFMA.FTZ R63, R107, R97.reuse, -R86 ;  /* 0x000000616b3f7223 */ /* 0x080fe20000010856 */
[----:B------:R-:W-:Y:S01]  /*1c320*/  FADD.FTZ R169, R169, R152 ;  /* 0x00000098a9a97221 */ /* 0x000fe20000010000 */
[----:B------:R-:W-:Y:S01]  /*1c330*/  MUFU.EX2 R60, R60 ;  /* 0x0000003c003c7308 */ /* 0x000fe20000000800 */
[----:B------:R-:W-:Y:S01]  /*1c340*/  FADD.FTZ R173, R173, R174 ;  /* 0x000000aeadad7221 */ /* 0x000fe20000010000 */
[-CC-:B------:R-:W-:Y:S01]  /*1c350*/  FFMA.FTZ R76, R105, R97.reuse, -R86.reuse ;  /* 0x00000061694c7223 */ /* 0x180fe20000010856 */
[-CC-:B------:R-:W-:Y:S01]  /*1c360*/  FFMA.FTZ R74, R104, R97.reuse, -R86.reuse ;  /* 0x00000061684a7223 */ /* 0x180fe20000010856 */
[----:B------:R-:W2:Y:S01]  /*1c370*/  MUFU.EX2 R62, R108 ;  /* 0x0000006c003e7308 */ /* 0x000ea20000000800 */
[C---:B---3--:R-:W-:Y:S01]  /*1c380*/  HMMA.16816.F32.BF16 R52, R56.reuse, R36, R52 ;  /* 0x000000243834723c */ /* 0x048fe20000041834 */
[-CC-:B------:R-:W-:Y:S01]  /*1c390*/  FFMA.FTZ R77, R103, R97.reuse, -R86.reuse ;  /* 0x00000061674d7223 */ /* 0x180fe20000010856 */
[-C--:B------:R-:W-:Y:S01]  /*1c3a0*/  FFMA.FTZ R75, R102, R97.reuse, -R86 ;  /* 0x00000061664b7223 */ /* 0x080fe20000010856 */
[----:B------:R-:W-:Y:S01]  /*1c3b0*/  MUFU.EX2 R63, R63 ;  /* 0x0000003f003f7308 */ /* 0x000fe20000000800 */
[----:B------:R-:W-:Y:S01]  /*1c3c0*/  FADD.FTZ R169, R172, R169 ;  /* 0x000000a9aca97221 */ /* 0x000fe20000010000 */
[-CC-:B------:R-:W-:Y:S01]  /*1c3d0*/  FFMA.FTZ R79, R121, R97.reuse, -R96.reuse ;  /* 0x00000061794f7223 */ /* 0x180fe20000010860 */
[-CC-:B------:R-:W-:Y:S01]  /*1c3e0*/  FFMA.FTZ R78, R120, R97.reuse, -R96.reuse ;  /* 0x00000061784e7223 */ /* 0x180fe20000010860 */
[----:B------:R-:W3:Y:S01]  /*1c3f0*/  MUFU.EX2 R61, R61 ;  /* 0x0000003d003d7308 */ /* 0x000ee20000000800 */
[C---:B------:R-:W-:Y:S01]  /*1c400*/  HMMA.16816.F32.BF16 R48, R56.reuse, R38, R48 ;  /* 0x000000263830723c */ /* 0x040fe20000041830 */
[----:B------:R-:W4:Y:S02]  /*1c410*/  LDSM.16.MT88.4 R36, [R71+0x10800] ;  /* 0x010800004724783b */ /* 0x000f240000004200 */
[----:B------:R-:W-:Y:S01]  /*1c420*/  MUFU.EX2 R84, R84 ;  /* 0x0000005400547308 */ /* 0x000fe20000000800 */
[-CC-:B------:R-:W-:Y:S01]  /*1c430*/  FFMA.FTZ R80, R119, R97.reuse, -R96.reuse ;  /* 0x0000006177507223 */ /* 0x180fe20000010860 */
[-CC-:B------:R-:W-:Y:S01]  /*1c440*/  FFMA.FTZ R81, R118, R97.reuse, -R96.reuse ;  /* 0x0000006176517223 */ /* 0x180fe20000010860 */
[----:B------:R-:W-:Y:S01]  /*1c450*/  FFMA.FTZ R115, R115, R97, -R96 ;  /* 0x0000006173737223 */ /* 0x000fe20000010860 */
[----:B------:R-:W5:Y:S01]  /*1c460*/  MUFU.EX2 R83, R124 ;  /* 0x0000007c00537308 */ /* 0x000f620000000800 */
[----:B------:R-:W-:Y:S01]  /*1c470*/  HMMA.16816.F32.BF16 R24, R56, R40, R24 ;  /* 0x000000283818723c */ /* 0x000fe20000041818 */
[----:B------:R-:W-:Y:S02]  /*1c480*/  LDSM.16.MT88.4 R148, [R72+0x11800] ;  /* 0x011800004894783b */ /* 0x000fe40000004200 */
[----:B------:R-:W-:Y:S02]  /*1c490*/  MUFU.EX2 R85, R85 ;  /* 0x0000005500557308 */ /* 0x000fe40000000800 */
[----:B------:R-:W-:Y:S02]  /*1c4a0*/  LDSM.16.MT88.4 R140, [R71+0x11800] ;  /* 0x01180000478c783b */ /* 0x000fe40000004200 */
[----:B------:R-:W1:Y:S01]  /*1c4b0*/  MUFU.EX2 R82, R122 ;  /* 0x0000007a00527308 */ /* 0x000e620000000800 */
[----:B------:R-:W-:Y:S01]  /*1c4c0*/  FADD.FTZ R173, R176, R173 ;  /* 0x000000adb0ad7221 */ /* 0x000fe20000010000 */
[----:B------:R-:W-:-:S03]  /*1c4d0*/  FADD.FTZ R182, R182, R169 ;  /* 0x000000a9b6b67221 */ /* 0x000fc60000010000 */
[----:B------:R-:W-:Y:S01]  /*1c4e0*/  FADD.FTZ R187, R187, R173 ;  /* 0x000000adbbbb7221 */ /* 0x000fe20000010000 */
[----:B------:R-:W-:Y:S01]  /*1c4f0*/  FADD.FTZ R182, R181, R182 ;  /* 0x000000b6b5b67221 */ /* 0x000fe20000010000 */
[----:B------:R-:W-:Y:S02]  /*1c500*/  HMMA.16816.F32.BF16 R20, R56, R42, R20 ;  /* 0x0000002a3814723c */ /* 0x000fe40000041814 */
[----:B------:R-:W-:Y:S01]  /*1c510*/  FADD.FTZ R187, R190, R187 ;  /* 0x000000bbbebb7221 */ /* 0x000fe20000010000 */
[----:B--2---:R-:W-:Y:S01]  /*1c520*/  F2FP.BF16.F32.PACK_AB R57, R62, R60 ;  /* 0x0000003c3e39723e */ /* 0x004fe200000010ff */
[----:B------:R-:W-:Y:S01]  /*1c530*/  FADD.FTZ R182, R186, R182 ;  /* 0x000000b6bab67221 */ /* 0x000fe20000010000 */
[----:B---3--:R-:W-:Y:S02]  /*1c540*/  F2FP.BF16.F32.PACK_AB R59, R61, R63 ;  /* 0x0000003f3d3b723e */ /* 0x008fe400000010ff */
[----:B-----5:R-:W-:Y:S02]  /*1c550*/  F2FP.BF16.F32.PACK_AB R56, R83, R84 ;  /* 0x000000545338723e */ /* 0x020fe400000010ff */
[----:B-1----:R-:W-:Y:S01]  /*1c560*/  F2FP.BF16.F32.PACK_AB R58, R82, R85 ;  /* 0x00000055523a723e */ /* 0x002fe200000010ff */
        /* <DEDUP_REMOVED lines=31> */
[----:B------:R-:W4:Y:S01]  /*1c760*/  MUFU.EX2 R74, R74 ;  /* 0x0000004a004a7308 */ /* 0x000f220000000800 */
[----:B-1----:R-:W-:Y:S03]  /*1c770*/  HMMA.16816.F32.BF16 R24, R56, R40, R24 ;  /* 0x000000283818723c */ /* 0x002fe60000041818 */
[----:B------:R-:W-:Y:S01]  /*1c780*/  MUFU.EX2 R77, R77 ;  /* 0x0000004d004d7308 */ /* 0x000fe20000000800 */
[----:B------:R-:W-:-:S03]  /*1c790*/  FADD.FTZ R204, R183, R204 ;  /* 0x000000ccb7cc7221 */ /* 0x000fc60000010000 */
[----:B------:R-:W1:Y:S01]  /*1c7a0*/  MUFU.EX2 R75, R75 ;  /* 0x0000004b004b7308 */ /* 0x000e620000000800 */
[C---:B------:R-:W-:Y:S03]  /*1c7b0*/  HMMA.16816.F32.BF16 R20, R56.reuse, R42, R20 ;  /* 0x0000002a3814723c */ /* 0x040fe60000041814 */
[----:B------:R-:W-:Y:S04]  /*1c7c0*/  MUFU.EX2 R79, R79 ;  /* 0x0000004f004f7308 */ /* 0x000fe80000000800 */
[----:B------:R-:W5:Y:S01]  /*1c7d0*/  MUFU.EX2 R78, R78 ;  /* 0x0000004e004e7308 */ /* 0x000f620000000800 */
[C---:B--2---:R-:W-:Y:S03]  /*1c7e0*/  HMMA.16816.F32.BF16 R52, R56.reuse, R28, R52 ;  /* 0x0000001c3834723c */ /* 0x044fe60000041834 */
[----:B------:R-:W-:Y:S04]  /*1c7f0*/  MUFU.EX2 R80, R80 ;  /* 0x0000005000507308 */ /* 0x000fe80000000800 */
[----:B------:R-:W2:Y:S01]  /*1c800*/  MUFU.EX2 R81, R81 ;  /* 0x0000005100517308 */ /* 0x000ea20000000800 */
[----:B------:R-:W-:Y:S01]  /*1c810*/  HMMA.16816.F32.BF16 R48, R56, R30, R48 ;  /* 0x0000001e3830723c */ /* 0x000fe20000041830 */
[----:B------:R-:W3:Y:S01]  /*1c820*/  LDSM.16.MT88.4 R28, [R71+0x11000] ;  /* 0x01100000471c783b */ /* 0x000ee20000004200 */
[----:B------:R-:W-:Y:S01]  /*1c830*/  FADD.FTZ R208, R177, R208 ;  /* 0x000000d0b1d07221 */ /* 0x000fe20000010000 */
[----:B------:R-:W-:-:S02]  /*1c840*/  FADD.FTZ R204, R180, R204 ;  /* 0x000000ccb4cc7221 */ /* 0x000fc40000010000 */
[----:B------:R-:W3:Y:S01]  /*1c850*/  LDSM.16.MT88.4 R40, [R72+0x11000] ;  /* 0x011000004828783b */ /* 0x000ee20000004200 */
[----:B------:R-:W-:Y:S01]  /*1c860*/  FADD.FTZ R208, R191, R208 ;  /* 0x000000d0bfd07221 */ /* 0x000fe20000010000 */
[----:B------:R-:W-:Y:S01]  /*1c870*/  FADD.FTZ R204, R163, R204 ;  /* 0x000000cca3cc7221 */ /* 0x000fe20000010000 */
[----:B----4-:R-:W-:Y:S02]  /*1c880*/  F2FP.BF16.F32.PACK_AB R57, R74, R76 ;  /* 0x0000004c4a39723e */ /* 0x010fe400000010ff */
[----:B------:R-:W-:Y:S01]  /*1c890*/  FADD.FTZ R87, R160, R208 ;  /* 0x000000d0a0577221 */ /* 0x000fe20000010000 */
[----:B-1----:R-:W-:Y:S01]  /*1c8a0*/  F2FP.BF16.F32.PACK_AB R59, R75, R77 ;  /* 0x0000004d4b3b723e */ /* 0x002fe200000010ff */
[----:B------:R-:W-:Y:S01]  /*1c8b0*/  FADD.FTZ R204, R162, R204 ;  /* 0x000000cca2cc7221 */ /* 0x000fe20000010000 */
[----:B-----5:R-:W-:Y:S02]  /*1c8c0*/  F2FP.BF16.F32.PACK_AB R56, R78, R79 ;  /* 0x0000004f4e38723e */ /* 0x020fe400000010ff */
[----:B--2---:R-:W-:Y:S01]  /*1c8d0*/  F2FP.BF16.F32.PACK_AB R58, R81, R80 ;  /* 0x00000050513a723e */ /* 0x004fe200000010ff */
[----:B------:R-:W-:Y:S01]  /*1c8e0*/  FADD.FTZ R87, R64, R87 ;  /* 0x0000005740577221 */ /* 0x000fe20000010000 */
[----:B------:R-:W-:-:S03]  /*1c8f0*/  FADD.FTZ R159, R159, R204 ;  /* 0x000000cc9f9f7221 */ /* 0x000fc60000010000 */
[----:B------:R-:W-:Y:S02]  /*1c900*/  FADD.FTZ R87, R65, R87 ;  /* 0x0000005741577221 */ /* 0x000fe40000010000 */
[----:B---3--:R-:W-:Y:S01]  /*1c910*/  HMMA.16816.F32.BF16 R24, R56, R36, R24 ;  /* 0x000000243818723c */ /* 0x008fe20000041818 */
        /* <DEDUP_REMOVED lines=16> */
[----:B------:R2:W3:Y:S01]  /*1ca20*/  LDSM.16.MT88.4 R28, [R73+0x11800] ;  /* 0x01180000491c783b */ /* 0x0004e20000004200 */
[----:B------:R-:W-:Y:S01]  /*1ca30*/  FADD.FTZ R113, R111, R113 ;  /* 0x000000716f717221 */ /* 0x000fe20000010000 */
[----:B------:R-:W-:-:S03]  /*1ca40*/  FADD.FTZ R129, R127, R129 ;  /* 0x000000817f817221 */ /* 0x000fc60000010000 */
[----:B------:R-:W-:Y:S01]  /*1ca50*/  FADD.FTZ R112, R112, R113 ;  /* 0x0000007170707221 */ /* 0x000fe20000010000 */
[----:B------:R-:W-:Y:S01]  /*1ca60*/  FADD.FTZ R126, R126, R129 ;  /* 0x000000817e7e7221 */ /* 0x000fe20000010000 */
[----:B------:R-:W-:Y:S01]  /*1ca70*/  HMMA.16816.F32.BF16 R16, R56, R40, R16 ;  /* 0x000000283810723c */ /* 0x000fe20000041810 */
[-C--:B------:R-:W-:Y:S01]  /*1ca80*/  FFMA.FTZ R41, R101, R97.reuse, -R86 ;  /* 0x0000006165297223 */ /* 0x080fe20000010856 */
[----:B------:R-:W-:Y:S01]  /*1ca90*/  FADD.FTZ R112, R110, R112 ;  /* 0x000000706e707221 */ /* 0x000fe20000010000 */
[----:B------:R-:W-:Y:S01]  /*1caa0*/  FFMA.FTZ R40, R100, R97, -R86 ;  /* 0x0000006164287223 */ /* 0x000fe20000010856 */
[----:B------:R-:W-:-:S04]  /*1cab0*/  FADD.FTZ R126, R128, R126 ;  /* 0x0000007e807e7221 */ /* 0x000fc80000010000 */
[C---:B------:R-:W-:Y:S01]  /*1cac0*/  HMMA.16816.F32.BF16 R12, R56.reuse, R42, R12 ;  /* 0x0000002a380c723c */ /* 0x040fe2000004180c */
[-CC-:B------:R-:W-:Y:S01]  /*1cad0*/  FFMA.FTZ R42, R99, R97.reuse, -R86.reuse ;  /* 0x00000061632a7223 */ /* 0x180fe20000010856 */
[-C--:B------:R-:W-:Y:S01]  /*1cae0*/  FFMA.FTZ R43, R98, R97.reuse, -R86 ;  /* 0x00000061622b7223 */ /* 0x080fe20000010856 */
[-C--:B------:R-:W-:Y:S01]  /*1caf0*/  FFMA.FTZ R86, R117, R97.reuse, -R96 ;  /* 0x0000006175567223 */ /* 0x080fe20000010860 */
[----:B------:R-:W-:Y:S01]  /*1cb00*/  FADD.FTZ R60, R60, R112 ;  /* 0x000000703c3c7221 */ /* 0x000fe20000010000 */
[----:B------:R-:W-:Y:S01]  /*1cb10*/  FADD.FTZ R84, R84, R126 ;  /* 0x0000007e54547221 */ /* 0x000fe20000010000 */
[-CC-:B--2---:R-:W-:Y:S01]  /*1cb20*/  FFMA.FTZ R73, R116, R97.reuse, -R96.reuse ;  /* 0x0000006174497223 */ /* 0x184fe20000010860 */
[----:B------:R-:W-:Y:S01]  /*1cb30*/  FFMA.FTZ R96, R114, R97, -R96 ;  /* 0x0000006172607223 */ /* 0x000fe20000010860 */
[----:B-1----:R-:W-:Y:S01]  /*1cb40*/  HMMA.16816.F32.BF16 R52, R56, R36, R52 ;  /* 0x000000243834723c */ /* 0x002fe20000041834 */
[----:B------:R-:W-:Y:S01]  /*1cb50*/  MUFU.EX2 R41, R41 ;  /* 0x0000002900297308 */ /* 0x000fe20000000800 */
[----:B------:R-:W-:Y:S01]  /*1cb60*/  FADD.FTZ R60, R62, R60 ;  /* 0x0000003c3e3c7221 */ /* 0x000fe20000010000 */
[----:B------:R-:W-:-:S02]  /*1cb70*/  FADD.FTZ R84, R83, R84 ;  /* 0x0000005453547221 */ /* 0x000fc40000010000 */
[----:B------:R-:W1:Y:S04]  /*1cb80*/  MUFU.EX2 R40, R40 ;  /* 0x0000002800287308 */ /* 0x000e680000000800 */
[----:B------:R-:W-:Y:S04]  /*1cb90*/  MUFU.EX2 R42, R42 ;  /* 0x0000002a002a7308 */ /* 0x000fe80000000800 */
[----:B------:R-:W2:Y:S04]  /*1cba0*/  MUFU.EX2 R43, R43 ;  /* 0x0000002b002b7308 */ /* 0x000ea80000000800 */
        /* <DEDUP_REMOVED lines=9> */
[----:B------:R-:W-:Y:S01]  /*1cc40*/  FADD.FTZ R76, R76, R63 ;  /* 0x0000003f4c4c7221 */ /* 0x000fe20000010000 */
[----:B------:R-:W-:Y:S01]  /*1cc50*/  FADD.FTZ R79, R79, R85 ;  /* 0x000000554f4f7221 */ /* 0x000fe20000010000 */
[----:B--2---:R-:W-:Y:S02]  /*1cc60*/  F2FP.BF16.F32.PACK_AB R135, R43, R42 ;  /* 0x0000002a2b87723e */ /* 0x004fe400000010ff */
[----:B----4-:R-:W-:Y:S02]  /*1cc70*/  F2FP.BF16.F32.PACK_AB R132, R73, R86 ;  /* 0x000000564984723e */ /* 0x010fe400000010ff */
[----:B-----5:R-:W-:Y:S01]  /*1cc80*/  F2FP.BF16.F32.PACK_AB R134, R36, R64 ;  /* 0x000000402486723e */ /* 0x020fe200000010ff */
[----:B------:R-:W-:Y:S01]  /*1cc90*/  FADD.FTZ R76, R74, R76 ;  /* 0x0000004c4a4c7221 */ /* 0x000fe20000010000 */
[----:B------:R-:W-:-:S03]  /*1cca0*/  FADD.FTZ R79, R78, R79 ;  /* 0x0000004f4e4f7221 */ /* 0x000fc60000010000 */
[----:B------:R-:W-:Y:S01]  /*1ccb0*/  FADD.FTZ R77, R77, R76 ;  /* 0x0000004c4d4d7221 */ /* 0x000fe20000010000 */
[----:B------:R-:W-:Y:S01]  /*1ccc0*/  FADD.FTZ R80, R80, R79 ;  /* 0x0000004f50507221 */ /* 0x000fe20000010000 */
[----:B---3--:R-:W-:Y:S01]  /*1ccd0*/  HMMA.16816.F32.BF16 R156, R132, R30, R20 ;  /* 0x0000001e849c723c */ /* 0x008fe20000041814 */
[----:B------:R1:W2:Y:S01]  /*1cce0*/  LDSM.16.MT88.4 R20, [R45+0x11800] ;  /* 0x011800002d14783b */ /* 0x0002a20000004200 */
        /* <DEDUP_REMOVED lines=11> */
[----:B------:R3:W-:Y:S04]  /*1cda0*/  STL [R1], R252 ;  /* 0x000000fc01007387 */ /* 0x0007e80000100800 */
[----:B------:R3:W-:Y:S01]  /*1cdb0*/  STL [R1+0x4], R222 ;  /* 0x000004de01007387 */ /* 0x0007e20000100800 */
[----:B------:R-:W-:Y:S01]  /*1cdc0*/  ISETP.GT.AND P0, PT, R70, R223, PT ;  /* 0x000000df4600720c */ /* 0x000fe20003f04270 */
[C---:B------:R-:W-:Y:S01]  /*1cdd0*/  HMMA.16816.F32.BF16 R152, R132.reuse, R148, R16 ;  /* 0x000000948498723c */ /* 0x040fe20000041810 */
[----:B-1----:R-:W-:Y:S01]  /*1cde0*/  IMAD.SHL.U32 R45, R219, 0x8, RZ ;  /* 0x00000008db2d7824 */ /* 0x002fe200078e00ff */
[----:B------:R-:W-:Y:S06]  /*1cdf0*/  BSSY B2, `(.L_x_8350) ;  /* 0x0000aea000027945 */ /* 0x000fec0003800000 */
[----:B------:R-:W-:Y:S01]  /*1ce00*/  HMMA.16816.F32.BF16 R144, R132, R140, R8 ;  /* 0x0000008c8490723c */ /* 0x000fe20000041808 */
[----:B------:R-:W-:-:S07]  /*1ce10*/  LOP3.LUT R218, R45, 0x38, RZ, 0xc0, !PT ;  /* 0x000000382dda7812 */ /* 0x000fce00078ec0ff */
[C---:B------:R-:W-:Y:S08]  /*1ce20*/  HMMA.16816.F32.BF16 R160, R132.reuse, R28, R24 ;  /* 0x0000001c84a0723c */ /* 0x040ff00000041818 */
[C---:B------:R-:W-:Y:S08]  /*1ce30*/  HMMA.16816.F32.BF16 R148, R132.reuse, R150, R12 ;  /* 0x000000968494723c */ /* 0x040ff0000004180c */
[----:B------:R-:W-:Y:S01]  /*1ce40*/  HMMA.16816.F32.BF16 R140, R132, R142, R4 ;  /* 0x0000008e848c723c */ /* 0x000fe20000041804 */
[----:B------:R-:W-:-:S07]  /*1ce50*/  IMAD.MOV.U32 R6, RZ, RZ, R70 ;  /* 0x000000ffff067224 */ /* 0x000fce00078e0046 */
[C---:B--2---:R-:W-:Y:S08]  /*1ce60*/  HMMA.16816.F32.BF16 R136, R132.reuse, R20, R52 ;  /* 0x000000148488723c */ /* 0x044ff00000041834 */
[----:B------:R-:W-:Y:S01]  /*1ce70*/  HMMA.16816.F32.BF16 R132, R132, R22, R48 ;  /* 0x000000168484723c */ /* 0x000fe20000041830 */
[----:B------:R-:W-:-:S04]  /*1ce80*/  NOP ;  /* 0x0000000000007918 */ /* 0x000fc80000000000 */
[----:B---3--:R-:W-:-:S15]  /*1ce90*/  @!P0 BRA `(.L_x_8351) ;  /* 0x000000ac00788947 */ /* 0x008fde0003800000 */
        /* <DEDUP_REMOVED lines=71> */
.L_x_8353:
        /* <DEDUP_REMOVED lines=8> */
.L_x_8354:
[----:B------:R-:W-:Y:S05]  /*1d390*/  BSYNC.RECONVERGENT B0 ;  /* 0x0000000000007941 */ /* 0x000fea0003800200 */
.L_x_8352:
[C---:B------:R-:W-:Y:S01]  /*1d3a0*/  IMAD.SHL.U32 R4, R226.reuse, 0x20, RZ ;  /* 0x00000020e2047824 */ /* 0x040fe200078e00ff */
[----:B------:R-:W-:Y:S02]  /*1d3b0*/  SHF.L.U64.HI R5, R226, 0x5, R227 ;  /* 0x00000005e2057819 */ /* 0x000fe400000102e3 */
[----:B------:R-:W-:Y:S02]  /*1d3c0*/  LOP3.LUT R70, R45, 0x1c0, RZ, 0xc0, !PT ;  /* 0x000001c02d467812 */ /* 0x000fe400078ec0ff */
[----:B------:R-:W-:Y:S02]  /*1d3d0*/  IADD3 R10, P0, PT, R4, R231, RZ ;  /* 0x000000e7040a7210 */ /* 0x000fe40007f1e0ff */
        /* <DEDUP_REMOVED lines=116> */
[----:B------:R-:W2:Y:S01]  /*1db20*/  LD.E R71, desc[UR4][R164.64+0x18c] ;  /* 0x00018c04a4477980 */ /* 0x000ea2000c101900 */
[--C-:B------:R-:W-:Y:S01]  /*1db30*/  IMAD.IADD R208, R32, 0x1, R34.reuse ;  /* 0x0000000120d07824 */ /* 0x100fe200078e0222 */
[----:B------:R-:W-:Y:S01]  /*1db40*/  BSSY.RECONVERGENT B1, `(.L_x_8355) ;  /* 0x000070a000017945 */ /* 0x000fe20003800200 */
[----:B------:R-:W-:Y:S01]  /*1db50*/  IMAD.IADD R220, R35, 0x1, R34 ;  /* 0x0000000123dc7824 */ /* 0x000fe200078e0222 */
[----:B------:R-:W-:Y:S04]  /*1db60*/  LDSM.16.M88.4 R116, [R35+0x2000] ;  /* 0x002000002374783b */ /* 0x000fe80000000200 */
        /* <DEDUP_REMOVED lines=16> */
[----:B------:R1:W1:Y:S01]  /*1dc70*/  LDSM.16.M88.4 R8, [R35+0x9800] ;  /* 0x009800002308783b */ /* 0x0002620000000200 */
[C---:B------:R-:W-:Y:S03]  /*1dc80*/  HMMA.16816.F32.BF16 R112, R4.reuse, R108, RZ ;  /* 0x0000006c0470723c */ /* 0x040fe600000418ff */
[----:B------:R-:W-:Y:S04]  /*1dc90*/  LDSM.16.M88.4 R208, [R208] ;  /* 0x00000000d0d0783b */ /* 0x000fe80000000200 */
[----:B------:R-:W1:Y:S01]  /*1dca0*/  LDSM.16.M88.4 R128, [R220+0x2800] ;  /* 0x00280000dc80783b */ /* 0x000e620000000200 */
[C---:B------:R-:W-:Y:S03]  /*1dcb0*/  HMMA.16816.F32.BF16 R104, R4.reuse, R100, RZ ;  /* 0x000000640468723c */ /* 0x040fe600000418ff */
[----:B------:R-:W2:Y:S04]  /*1dcc0*/  LDSM.16.M88.4 R124, [R220+0x3000] ;  /* 0x00300000dc7c783b */ /* 0x000ea80000000200 */
[----:B------:R-:W2:Y:S01]  /*1dcd0*/  LDSM.16.M88.4 R16, [R220+0x3800] ;  /* 0x00380000dc10783b */ /* 0x000ea20000000200 */
[C---:B------:R-:W-:Y:S03]  /*1dce0*/  HMMA.16816.F32.BF16 R96, R4.reuse, R92, RZ ;  /* 0x0000005c0460723c */ /* 0x040fe600000418ff */
[----:B------:R-:W-:Y:S04]  /*1dcf0*/  LDSM.16.M88.4 R12, [R220+0x4000] ;  /* 0x00400000dc0c783b */ /* 0x000fe80000000200 */
[----:B------:R-:W-:Y:S01]  /*1dd00*/  LDSM.16.M88.4 R248, [R220+0x9800] ;  /* 0x00980000dcf8783b */ /* 0x000fe20000000200 */
[C---:B---3--:R-:W-:Y:S03]  /*1dd10*/  HMMA.16816.F32.BF16 R88, R4.reuse, R84, RZ ;  /* 0x000000540458723c */ /* 0x048fe600000418ff */
[----:B------:R-:W-:Y:S04]  /*1dd20*/  LDSM.16.M88.4 R200, [R220+0x2000] ;  /* 0x00200000dcc8783b */ /* 0x000fe80000000200 */
[----:B------:R-:W-:Y:S01]  /*1dd30*/  LDSM.16.M88.4 R212, [R47+0x9800] ;  /* 0x009800002fd4783b */ /* 0x000fe20000000200 */
[C---:B----4-:R-:W-:Y:S03]  /*1dd40*/  HMMA.16816.F32.BF16 R80, R4.reuse, R76, RZ ;  /* 0x0000004c0450723c */ /* 0x050fe600000418ff */
[----:B------:R-:W-:Y:S04]  /*1dd50*/  LDSM.16.M88.4 R196, [R220+0x5000] ;  /* 0x00500000dcc4783b */ /* 0x000fe80000000200 */
[----:B------:R-:W-:Y:S01]  /*1dd60*/  LDSM.16.M88.4 R204, [R220+0x8000] ;  /* 0x00800000dccc783b */ /* 0x000fe20000000200 */
[C---:B-----5:R-:W-:Y:S03]  /*1dd70*/  HMMA.16816.F32.BF16 R72, R4.reuse, R64, RZ ;  /* 0x000000400448723c */ /* 0x060fe600000418ff */
[----:B------:R-:W0:Y:S05]  /*1dd80*/  LDGDEPBAR ;  /* 0x00000000000079af */ /* 0x000e2a0000000000 */
        /* <DEDUP_REMOVED lines=41> */
[C---:B---3--:R-:W-:Y:S08]  /*1e020*/  HMMA.16816.F32.BF16 R60, R208.reuse, R128, R60 ;  /* 0x00000080d03c723c */ /* 0x048ff0000004183c */
[C---:B------:R-:W-:Y:S01]  /*1e030*/  HMMA.16816.F32.BF16 R56, R208.reuse, R130, R56 ;  /* 0x00000082d038723c */ /* 0x040fe20000041838 */
[----:B------:R-:W3:Y:S07]  /*1e040*/  LDSM.16.M88.4 R128, [R167] ;  /* 0x00000000a780783b */ /* 0x000eee0000000200 */
[C---:B--2---:R-:W-:Y:S08]  /*1e050*/  HMMA.16816.F32.BF16 R52, R208.reuse, R124, R52 ;  /* 0x0000007cd034723c */ /* 0x044ff00000041834 */
[C---:B------:R-:W-:Y:S01]  /*1e060*/  HMMA.16816.F32.BF16 R48, R208.reuse, R126, R48 ;  /* 0x0000007ed030723c */ /* 0x040fe20000041830 */
[----:B------:R-:W2:Y:S07]  /*1e070*/  LDSM.16.M88.4 R124, [R47+0x2000] ;  /* 0x002000002f7c783b */ /* 0x000eae0000000200 */
[C---:B----4-:R-:W-:Y:S08]  /*1e080*/  HMMA.16816.F32.BF16 R40, R208.reuse, R16, R40 ;  /* 0x00000010d028723c */ /* 0x050ff00000041828 */
[C---:B------:R-:W-:Y:S01]  /*1e090*/  HMMA.16816.F32.BF16 R36, R208.reuse, R18, R36 ;  /* 0x00000012d024723c */ /* 0x040fe20000041824 */
[----:B------:R-:W-:Y:S07]  /*1e0a0*/  LDSM.16.M88.4 R16, [R166] ;  /* 0x00000000a610783b */ /* 0x000fee0000000200 */
[C---:B-1----:R-:W-:Y:S08]  /*1e0b0*/  HMMA.16816.F32.BF16 R24, R208.reuse, R8, R24 ;  /* 0x00000008d018723c */ /* 0x042ff00000041818 */
[C---:B------:R-:W-:Y:S01]  /*1e0c0*/  HMMA.16816.F32.BF16 R20, R208.reuse, R10, R20 ;  /* 0x0000000ad014723c */ /* 0x040fe20000041814 */
[----:B------:R-:W1:Y:S07]  /*1e0d0*/  LDSM.16.M88.4 R8, [R3+0x9800] ;  /* 0x009800000308783b */ /* 0x000e6e0000000200 */
[C---:B------:R-:W-:Y:S08]  /*1e0e0*/  HMMA.16816.F32.BF16 R4, R208.reuse, R250, R4 ;  /* 0x000000fad004723c */ /* 0x040ff00000041804 */
[C---:B-----5:R-:W-:Y:S08]  /*1e0f0*/  HMMA.16816.F32.BF16 R32, R208.reuse, R12, R32 ;  /* 0x0000000cd020723c */ /* 0x060ff00000041820 */
[C---:B------:R-:W-:Y:S01]  /*1e100*/  HMMA.16816.F32.BF16 R28, R208.reuse, R14, R28 ;  /* 0x0000000ed01c723c */ /* 0x040fe2000004181c */
[----:B------:R-:W4:Y:S07]  /*1e110*/  LDSM.16.M88.4 R12, [R3+0x2000] ;  /* 0x00200000030c783b */ /* 0x000f2e0000000200 */
[----:B------:R-:W-:Y:S08]  /*1e120*/  HMMA.16816.F32.BF16 R120, R208, R200, R120 ;  /* 0x000000c8d078723c */ /* 0x000ff00000041878 */
[----:B---3--:R-:W-:Y:S08]  /*1e130*/  HMMA.16816.F32.BF16 R4, R128, R214, R4 ;  /* 0x000000d68004723c */ /* 0x008ff00000041804 */
[C---:B------:R-:W-:Y:S08]  /*1e140*/  HMMA.16816.F32.BF16 R72, R208.reuse, R196, R72 ;  /* 0x000000c4d048723c */ /* 0x040ff00000041848 */
[----:B------:R-:W-:Y:S01]  /*1e150*/  HMMA.16816.F32.BF16 R64, R208, R198, R64 ;  /* 0x000000c6d040723c */ /* 0x000fe20000041840 */
[----:B------:R-:W3:Y:S07]  /*1e160*/  LDSM.16.M88.4 R196, [R220+0x9000] ;  /* 0x00900000dcc4783b */ /* 0x000eee0000000200 */
[----:B--2---:R-:W-:Y:S08]  /*1e170*/  HMMA.16816.F32.BF16 R120, R128, R124, R120 ;  /* 0x0000007c8078723c */ /* 0x004ff00000041878 */
[----:B-1----:R-:W-:Y:S01]  /*1e180*/  HMMA.16816.F32.BF16 R4, R16, R10, R4 ;  /* 0x0000000a1004723c */ /* 0x002fe20000041804 */
[----:B------:R-:W-:-:S05]  /*1e190*/  IMAD.SHL.U32 R10, R44, 0x100, RZ ;  /* 0x000001002c0a7824 */ /* 0x000fca00078e00ff */
[----:B------:R-:W-:Y:S02]  /*1e1a0*/  LOP3.LUT R10, R10, R68, RZ, 0xfc, !PT ;  /* 0x000000440a0a7212 */ /* 0x000fe400078efcff */
[----:B------:R-:W-:Y:S01]  /*1e1b0*/  HMMA.16816.F32.BF16 R116, R208, R202, R116 ;  /* 0x000000cad074723c */ /* 0x000fe20000041874 */
[----:B------:R-:W1:Y:S02]  /*1e1c0*/  LDSM.16.M88.4 R200, [R220+0x8800] ;  /* 0x00880000dcc8783b */ /* 0x000e640000000200 */
[----:B------:R-:W-:-:S05]  /*1e1d0*/  IMAD.IADD R166, R10, 0x1, R235 ;  /* 0x000000010aa67824 */ /* 0x000fca00078e02eb */
[----:B----4-:R-:W-:Y:S01]  /*1e1e0*/  HMMA.16816.F32.BF16 R120, R16, R12, R120 ;  /* 0x0000000c1078723c */ /* 0x010fe20000041878 */
[--C-:B------:R-:W-:Y:S02]  /*1e1f0*/  IADD3 R12, PT, PT, R243, 0x107, -R166.reuse ;  /* 0x00000107f30c7810 */ /* 0x100fe40007ffe8a6 */
[-C--:B------:R-:W-:Y:S01]  /*1e200*/  FMUL.FTZ R5, R5, R71.reuse ;  /* 0x0000004705057220 */ /* 0x080fe20000410000 */
[----:B------:R-:W-:Y:S01]  /*1e210*/  IADD3 R167, PT, PT, R243, 0x200, -R166 ;  /* 0x00000200f3a77810 */ /* 0x000fe20007ffe8a6 */
[----:B------:R-:W-:Y:S01]  /*1e220*/  FMUL.FTZ R7, R7, R71 ;  /* 0x0000004707077220 */ /* 0x000fe20000410000 */
[----:B------:R-:W-:Y:S01]  /*1e230*/  IABS R12, R12 ;  /* 0x0000000c000c7213 */ /* 0x000fe20000000000 */
[----:B------:R2:W4:Y:S01]  /*1e240*/  MUFU.TANH R11, R5 ;  /* 0x00000005000b7308 */ /* 0x0005220000002400 */
[----:B------:R-:W-:Y:S01]  /*1e250*/  IABS R167, R167 ;  /* 0x000000a700a77213 */ /* 0x000fe20000000000 */
[----:B---3--:R-:W-:Y:S01]  /*1e260*/  HMMA.16816.F32.BF16 R176, R208, R196, R176 ;  /* 0x000000c4d0b0723c */ /* 0x008fe200000418b0 */
[----:B------:R-:W-:Y:S01]  /*1e270*/  I2FP.F32.S32 R196, R12 ;  /* 0x0000000c00c47245 */ /* 0x000fe20000201400 */
[----:B------:R-:W-:-:S04]  /*1e280*/  FMUL.FTZ R6, R6, R71 ;  /* 0x0000004706067220 */ /* 0x000fc80000410000 */
[----:B------:R-:W3:Y:S02]  /*1e290*/  MUFU.TANH R7, R7 ;  /* 0x0000000700077308 */ /* 0x000ee40000002400 */
[----:B------:R-:W-:Y:S01]  /*1e2a0*/  HMMA.16816.F32.BF16 R116, R128, R126, R116 ;  /* 0x0000007e8074723c */ /* 0x000fe20000041874 */
[----:B------:R-:W5:Y:S01]  /*1e2b0*/  LDSM.16.M88.4 R124, [R47+0x2800] ;  /* 0x002800002f7c783b */ /* 0x000f620000000200 */
[-C--:B------:R-:W-:Y:S01]  /*1e2c0*/  FMUL.FTZ R120, R120, R71.reuse ;  /* 0x0000004778787220 */ /* 0x080fe20000410000 */
[----:B------:R-:W-:-:S03]  /*1e2d0*/  FMUL.FTZ R121, R121, R71 ;  /* 0x0000004779797220 */ /* 0x000fc60000410000 */
[----:B------:R3:W3:Y:S01]  /*1e2e0*/  MUFU.TANH R12, R120 ;  /* 0x00000078000c7308 */ /* 0x0006e20000002400 */
[C---:B--2---:R-:W-:Y:S02]  /*1e2f0*/  VIADD R5, R243.reuse, 0x8 ;  /* 0x00000008f3057836 */ /* 0x044fe40000000000 */
[----:B----4-:R-:W-:Y:S01]  /*1e300*/  FFMA.FTZ R11, -R242, R196, R11 ;  /* 0x000000c4f20b7223 */ /* 0x010fe2000001010b */
[----:B------:R-:W-:Y:S01]  /*1e310*/  IMAD.MOV.U32 R196, RZ, RZ, R167 ;  /* 0x000000ffffc47224 */ /* 0x000fe200078e00a7 */
[----:B------:R-:W-:Y:S01]  /*1e320*/  HMMA.16816.F32.BF16 R172, R208, R198, R172 ;  /* 0x000000c6d0ac723c */ /* 0x000fe200000418ac */
[--C-:B------:R-:W-:Y:S02]  /*1e330*/  IADD3 R198, PT, PT, R243, 0x1ff, -R166.reuse ;  /* 0x000001fff3c67810 */ /* 0x100fe40007ffe8a6 */
[C-C-:B------:R-:W-:Y:S02]  /*1e340*/  IADD3 R13, PT, PT, R5.reuse, 0x107, -R166.reuse ;  /* 0x00000107050d7810 */ /* 0x140fe40007ffe8a6 */
[----:B------:R-:W-:-:S02]  /*1e350*/  IADD3 R197, PT, PT, R5, 0x200, -R166 ;  /* 0x0000020005c57810 */ /* 0x000fc40007ffe8a6 */
[----:B------:R-:W-:Y:S01]  /*1e360*/  IABS R13, R13 ;  /* 0x0000000d000d7213 */ /* 0x000fe20000000000 */
[----:B-1----:R-:W-:Y:S01]  /*1e370*/  HMMA.16816.F32.BF16 R180, R208, R202, R180 ;  /* 0x000000cad0b4723c */ /* 0x002fe200000418b4 */
[----:B------:R-:W-:Y:S02]  /*1e380*/  IADD3 R199, PT, PT, R243, 0x1ef, -R166 ;  /* 0x000001eff3c77810 */ /* 0x000fe40007ffe8a6 */
[----:B------:R-:W-:Y:S01]  /*1e390*/  I2FP.F32.S32 R167, R13 ;  /* 0x0000000d00a77245 */ /* 0x000fe20000201400 */
[C---:B---3--:R-:W-:Y:S01]  /*1e3a0*/  VIADD R120, R10.reuse, 0xfffffef9 ;  /* 0xfffffef90a787836 */ /* 0x048fe20000000000 */
[----:B------:R-:W-:Y:S01]  /*1e3b0*/  I2FP.F32.S32 R13, R196 ;  /* 0x000000c4000d7245 */ /* 0x000fe20000201400 */
[----:B------:R-:W-:Y:S02]  /*1e3c0*/  VIADD R196, R10, 0xfffffe00 ;  /* 0xfffffe000ac47836 */ /* 0x000fe40000000000 */
[----:B------:R-:W-:Y:S01]  /*1e3d0*/  HMMA.16816.F32.BF16 R116, R16, R14, R116 ;  /* 0x0000000e1074723c */ /* 0x000fe20000041874 */
[----:B------:R-:W-:Y:S01]  /*1e3e0*/  FFMA.FTZ R7, -R242, R167, R7 ;  /* 0x000000a7f2077223 */ /* 0x000fe20000010107 */
[C---:B------:R-:W-:Y:S01]  /*1e3f0*/  ISETP.GE.AND P3, PT, R120.reuse, R247, PT ;  /* 0x000000f77800720c */ /* 0x040fe20003f66270 */
[----:B------:R1:W-:Y:S01]  /*1e400*/  MUFU.TANH R167, R121 ;  /* 0x0000007900a77308 */ /* 0x0003e20000002400 */
[----:B------:R-:W-:-:S02]  /*1e410*/  ISETP.GE.AND P5, PT, R120, R244, PT ;  /* 0x000000f47800720c */ /* 0x000fc40003fa6270 */
[----:B------:R-:W-:Y:S02]  /*1e420*/  FSEL R11, R11, -INF , P3 ;  /* 0xff8000000b0b7808 */ /* 0x000fe40001800000 */
[C---:B------:R-:W-:Y:S01]  /*1e430*/  ISETP.GE.AND P6, PT, R120.reuse, R245, PT ;  /* 0x000000f57800720c */ /* 0x040fe20003fc6270 */
[----:B------:R-:W-:Y:S01]  /*1e440*/  HMMA.16816.F32.BF16 R184, R208, R200, R184 ;  /* 0x000000c8d0b8723c */ /* 0x000fe200000418b8 */
[----:B------:R-:W-:Y:S01]  /*1e450*/  ISETP.GE.AND P3, PT, R120, R246, PT ;  /* 0x000000f67800720c */ /* 0x000fe20003f66270 */
[----:B------:R-:W-:Y:S01]  /*1e460*/  FMUL.FTZ R120, R122, R71 ;  /* 0x000000477a787220 */ /* 0x000fe20000410000 */
[----:B------:R-:W-:Y:S01]  /*1e470*/  FFMA.FTZ R122, -R242, R13, R12 ;  /* 0x0000000df27a7223 */ /* 0x000fe2000001010c */
[----:B------:R-:W-:Y:S01]  /*1e480*/  FSEL R11, R11, -INF , !P5 ;  /* 0xff8000000b0b7808 */ /* 0x000fe20006800000 */
[----:B------:R-:W2:Y:S01]  /*1e490*/  LDSM.16.M88.4 R12, [R3+0x2800] ;  /* 0x00280000030c783b */ /* 0x000ea20000000200 */
[----:B------:R-:W-:Y:S02]  /*1e4a0*/  ISETP.GE.AND P5, PT, R196, R247, PT ;  /* 0x000000f7c400720c */ /* 0x000fe40003fa6270 */
[----:B------:R-:W3:Y:S01]  /*1e4b0*/  MUFU.TANH R120, R120 ;  /* 0x0000007800787308 */ /* 0x000ee20000002400 */
[----:B------:R-:W-:Y:S01]  /*1e4c0*/  FSEL R7, R7, -INF , P3 ;  /* 0xff80000007077808 */ /* 0x000fe20001800000 */
[C---:B-----5:R-:W-:Y:S01]  /*1e4d0*/  HMMA.16816.F32.BF16 R112, R128.reuse, R124, R112 ;  /* 0x0000007c8070723c */ /* 0x060fe20000041870 */
[----:B------:R-:W-:Y:S01]  /*1e4e0*/  FMUL.FTZ R124, R116, R71 ;  /* 0x00000047747c7220 */ /* 0x000fe20000410000 */
[----:B-1----:R-:W-:Y:S01]  /*1e4f0*/  IABS R121, R197 ;  /* 0x000000c500797213 */ /* 0x002fe20000000000 */
[----:B------:R-:W-:Y:S01]  /*1e500*/  FMUL.FTZ R118, R118, R71 ;  /* 0x0000004776767220 */ /* 0x000fe20000410000 */
[----:B------:R-:W-:Y:S01]  /*1e510*/  FSEL R7, R7, -INF , !P6 ;  /* 0xff80000007077808 */ /* 0x000fe20007000000 */
[----:B------:R-:W-:Y:S01]  /*1e520*/  VIADD R125, R10, 0xfffffe01 ;  /* 0xfffffe010a7d7836 */ /* 0x000fe20000000000 */
[----:B------:R-:W-:Y:S01]  /*1e530*/  FSEL R122, R122, -INF , P5 ;  /* 0xff8000007a7a7808 */ /* 0x000fe20002800000 */
[----:B------:R-:W1:Y:S01]  /*1e540*/  MUFU.TANH R124, R124 ;  /* 0x0000007c007c7308 */ /* 0x000e620000002400 */
[C---:B------:R-:W-:Y:S01]  /*1e550*/  ISETP.GE.AND P3, PT, R196.reuse, R244, PT ;  /* 0x000000f4c400720c */ /* 0x040fe20003f66270 */
[----:B------:R-:W-:Y:S01]  /*1e560*/  HMMA.16816.F32.BF16 R108, R128, R126, R108 ;  /* 0x0000007e806c723c */ /* 0x000fe2000004186c */
[C---:B------:R-:W-:Y:S01]  /*1e570*/  ISETP.GE.AND P6, PT, R196.reuse, R245, PT ;  /* 0x000000f5c400720c */ /* 0x040fe20003fc6270 */
[-C--:B------:R-:W-:Y:S01]  /*1e580*/  FMUL.FTZ R119, R119, R71.reuse ;  /* 0x0000004777777220 */ /* 0x080fe20000410000 */
[----:B------:R-:W-:Y:S01]  /*1e590*/  ISETP.GE.AND P5, PT, R196, R246, PT ;  /* 0x000000f6c400720c */ /* 0x000fe20003fa6270 */
[----:B------:R-:W-:Y:S01]  /*1e5a0*/  FMUL.FTZ R196, R123, R71 ;  /* 0x000000477bc47220 */ /* 0x000fe20000410000 */
[----:B------:R-:W-:-:S02]  /*1e5b0*/  I2FP.F32.S32 R121, R121 ;  /* 0x0000007900797245 */ /* 0x000fc40000201400 */
[----:B------:R-:W-:Y:S01]  /*1e5c0*/  IABS R197, R198 ;  /* 0x000000c600c57213 */ /* 0x000fe20000000000 */
[C---:B------:R-:W-:Y:S01]  /*1e5d0*/  HMMA.16816.F32.BF16 R192, R208.reuse, R204, R192 ;  /* 0x000000ccd0c0723c */ /* 0x040fe200000418c0 */
[----:B------:R-:W-:Y:S01]  /*1e5e0*/  IADD3 R116, PT, PT, R5, 0x1ff, -R166 ;  /* 0x000001ff05747810 */ /* 0x000fe20007ffe8a6 */
[----:B---3--:R-:W-:Y:S01]  /*1e5f0*/  FFMA.FTZ R121, -R242, R121, R120 ;  /* 0x00000079f2797223 */ /* 0x008fe20000010178 */
[----:B------:R-:W3:Y:S01]  /*1e600*/  MUFU.TANH R196, R196 ;  /* 0x000000c400c47308 */ /* 0x000ee20000002400 */
[----:B------:R-:W-:Y:S02]  /*1e610*/  FSEL R120, R122, -INF , !P3 ;  /* 0xff8000007a787808 */ /* 0x000fe40005800000 */
[----:B------:R-:W-:Y:S02]  /*1e620*/  IADD3 R122, PT, PT, R243, 0x1f8, -R166 ;  /* 0x000001f8f37a7810 */ /* 0x000fe40007ffe8a6 */
[----:B------:R-:W-:Y:S01]  /*1e630*/  I2FP.F32.S32 R123, R197 ;  /* 0x000000c5007b7245 */ /* 0x000fe20000201400 */
[----:B------:R-:W-:Y:S01]  /*1e640*/  HMMA.16816.F32.BF16 R188, R208, R206, R188 ;  /* 0x000000ced0bc723c */ /* 0x000fe200000418bc */
[----:B------:R-:W-:Y:S01]  /*1e650*/  IABS R122, R122 ;  /* 0x0000007a007a7213 */ /* 0x000fe20000000000 */
[----:B------:R-:W-:Y:S01]  /*1e660*/  MUFU.TANH R197, R119 ;  /* 0x0000007700c57308 */ /* 0x000fe20000002400 */
[----:B------:R-:W-:Y:S01]  /*1e670*/  IABS R116, R116 ;  /* 0x0000007400747213 */ /* 0x000fe20000000000 */
[----:B------:R-:W-:Y:S01]  /*1e680*/  FFMA.FTZ R123, -R242, R123, R167 ;  /* 0x0000007bf27b7223 */ /* 0x000fe200000101a7 */
[----:B------:R-:W-:-:S02]  /*1e690*/  I2FP.F32.S32 R122, R122 ;  /* 0x0000007a007a7245 */ /* 0x000fc40000201400 */
[----:B------:R-:W-:Y:S01]  /*1e6a0*/  I2FP.F32.S32 R116, R116 ;  /* 0x0000007400747245 */ /* 0x000fe20000201400 */
[----:B------:R-:W-:Y:S01]  /*1e6b0*/  HMMA.16816.F32.BF16 R168, R208, R248, R168 ;  /* 0x000000f8d0a8723c */ /* 0x000fe200000418a8 */
[----:B------:R-:W-:Y:S01]  /*1e6c0*/  ISETP.GE.AND P3, PT, R125, R247, PT ;  /* 0x000000f77d00720c */ /* 0x000fe20003f66270 */
[C---:B-1----:R-:W-:Y:S01]  /*1e6d0*/  FFMA.FTZ R124, -R242.reuse, R122, R124 ;  /* 0x0000007af27c7223 */ /* 0x042fe2000001017c */
[----:B------:R-:W-:Y:S01]  /*1e6e0*/  IADD3 R122, PT, PT, R243, 0x1f7, -R166 ;  /* 0x000001f7f37a7810 */ /* 0x000fe20007ffe8a6 */
[----:B---3--:R-:W-:Y:S01]  /*1e6f0*/  FFMA.FTZ R116, -R242, R116, R196 ;  /* 0x00000074f2747223 */ /* 0x008fe200000101c4 */
[----:B------:R-:W-:Y:S01]  /*1e700*/  FSEL R121, R121, -INF , P5 ;  /* 0xff80000079797808 */ /* 0x000fe20002800000 */
[----:B------:R-:W-:Y:S01]  /*1e710*/  VIADD R196, R10, 0xfffffe10 ;  /* 0xfffffe100ac47836 */ /* 0x000fe20000000000 */
[----:B------:R-:W-:Y:S01]  /*1e720*/  FSEL R123, R123, -INF , P3 ;  /* 0xff8000007b7b7808 */ /* 0x000fe20001800000 */
[----:B--2---:R-:W-:Y:S01]  /*1e730*/  HMMA.16816.F32.BF16 R112, R16, R12, R112 ;  /* 0x0000000c1070723c */ /* 0x004fe20000041870 */
[----:B------:R-:W-:Y:S01]  /*1e740*/  FMUL.FTZ R13, R117, R71 ;  /* 0x00000047750d7220 */ /* 0x000fe20000410000 */
[----:B------:R1:W2:Y:S01]  /*1e750*/  MUFU.TANH R12, R118 ;  /* 0x00000076000c7308 */ /* 0x0002a20000002400 */
[----:B------:R-:W-:-:S02]  /*1e760*/  IADD3 R117, PT, PT, R5, 0x1f8, -R166 ;  /* 0x000001f805757810 */ /* 0x000fc40007ffe8a6 */
[----:B------:R-:W-:Y:S02]  /*1e770*/  ISETP.GE.AND P3, PT, R125, R246, PT ;  /* 0x000000f67d00720c */ /* 0x000fe40003f66270 */
[----:B------:R-:W-:Y:S01]  /*1e780*/  IABS R122, R122 ;  /* 0x0000007a007a7213 */ /* 0x000fe20000000000 */
[----:B------:R-:W-:Y:S01]  /*1e790*/  HMMA.16816.F32.BF16 R108, R16, R14, R108 ;  /* 0x0000000e106c723c */ /* 0x000fe2000004186c */
[----:B------:R-:W-:Y:S01]  /*1e7a0*/  IABS R117, R117 ;  /* 0x0000007500757213 */ /* 0x000fe20000000000 */
[----:B------:R-:W3:Y:S01]  /*1e7b0*/  MUFU.TANH R13, R13 ;  /* 0x0000000d000d7308 */ /* 0x000ee20000002400 */
[----:B------:R-:W-:Y:S02]  /*1e7c0*/  FSEL R121, R121, -INF , !P6 ;  /* 0xff80000079797808 */ /* 0x000fe40007000000 */
[C---:B------:R-:W-:Y:S02]  /*1e7d0*/  ISETP.GE.AND P5, PT, R125.reuse, R244, PT ;  /* 0x000000f47d00720c */ /* 0x040fe40003fa6270 */
[----:B------:R-:W-:Y:S01]  /*1e7e0*/  ISETP.GE.AND P6, PT, R125, R245, PT ;  /* 0x000000f57d00720c */ /* 0x000fe20003fc6270 */
[----:B------:R-:W-:Y:S01]  /*1e7f0*/  HMMA.16816.F32.BF16 R168, R128, R212, R168 ;  /* 0x000000d480a8723c */ /* 0x000fe200000418a8 */
[----:B------:R-:W-:Y:S01]  /*1e800*/  FSEL R125, R116, -INF , P3 ;  /* 0xff800000747d7808 */ /* 0x000fe20001800000 */
[----:B------:R-:W-:Y:S01]  /*1e810*/  IMAD.MOV.U32 R116, RZ, RZ, R122 ;  /* 0x000000ffff747224 */ /* 0x000fe200078e007a */
[----:B------:R-:W-:Y:S01]  /*1e820*/  I2FP.F32.S32 R117, R117 ;  /* 0x0000007500757245 */ /* 0x000fe20000201400 */
[----:B-1----:R-:W-:Y:S01]  /*1e830*/  VIADD R118, R10, 0xfffffe08 ;  /* 0xfffffe080a767836 */ /* 0x002fe20000000000 */
[----:B------:R-:W-:Y:S01]  /*1e840*/  FSEL R123, R123, -INF , !P5 ;  /* 0xff8000007b7b7808 */ /* 0x000fe20006800000 */
[----:B------:R-:W-:Y:S01]  /*1e850*/  FMUL.FTZ R114, R114, R71 ;  /* 0x0000004772727220 */ /* 0x000fe20000410000 */
[----:B------:R-:W-:Y:S01]  /*1e860*/  I2FP.F32.S32 R116, R116 ;  /* 0x0000007400747245 */ /* 0x000fe20000201400 */
[----:B--2---:R-:W-:Y:S01]  /*1e870*/  FFMA.FTZ R127, -R242, R117, R12 ;  /* 0x00000075f27f7223 */ /* 0x004fe2000001010c */
[----:B------:R-:W-:Y:S01]  /*1e880*/  ISETP.GE.AND P5, PT, R118, R247, PT ;  /* 0x000000f77600720c */ /* 0x000fe20003fa6270 */
[----:B------:R-:W-:Y:S01]  /*1e890*/  FMUL.FTZ R12, R112, R71 ;  /* 0x00000047700c7220 */ /* 0x000fe20000410000 */
[----:B------:R-:W-:Y:S01]  /*1e8a0*/  FSEL R122, R125, -INF , !P6 ;  /* 0xff8000007d7a7808 */ /* 0x000fe20007000000 */
[----:B---3--:R-:W-:Y:S01]  /*1e8b0*/  FFMA.FTZ R126, -R242, R116, R13 ;  /* 0x00000074f27e7223 */ /* 0x008fe2000001010d */
[----:B------:R-:W-:Y:S01]  /*1e8c0*/  FSEL R124, R124, -INF , P5 ;  /* 0xff8000007c7c7808 */ /* 0x000fe20002800000 */
[----:B------:R-:W-:Y:S01]  /*1e8d0*/  VIADD R125, R10, 0xfffffe09 ;  /* 0xfffffe090a7d7836 */ /* 0x000fe20000000000 */
[C---:B------:R-:W-:Y:S01]  /*1e8e0*/  ISETP.GE.AND P3, PT, R118.reuse, R244, PT ;  /* 0x000000f47600720c */ /* 0x040fe20003f66270 */
[----:B------:R-:W1:Y:S01]  /*1e8f0*/  MUFU.TANH R12, R12 ;  /* 0x0000000c000c7308 */ /* 0x000e620000002400 */
[C---:B------:R-:W-:Y:S01]  /*1e900*/  ISETP.GE.AND P6, PT, R118.reuse, R245, PT ;  /* 0x000000f57600720c */ /* 0x040fe20003fc6270 */
[-C--:B------:R-:W-:Y:S01]  /*1e910*/  FMUL.FTZ R113, R113, R71.reuse ;  /* 0x0000004771717220 */ /* 0x080fe20000410000 */
[----:B------:R-:W-:Y:S01]  /*1e920*/  ISETP.GE.AND P5, PT, R118, R246, PT ;  /* 0x000000f67600720c */ /* 0x000fe20003fa6270 */
[-C--:B------:R-:W-:Y:S01]  /*1e930*/  FMUL.FTZ R110, R110, R71.reuse ;  /* 0x000000476e6e7220 */ /* 0x080fe20000410000 */
[--C-:B------:R-:W-:Y:S01]  /*1e940*/  IADD3 R112, PT, PT, R243, 0x1f0, -R166.reuse ;  /* 0x000001f0f3707810 */ /* 0x100fe20007ffe8a6 */
[----:B------:R-:W2:Y:S01]  /*1e950*/  LDSM.16.M88.4 R116, [R47+0x3000] ;  /* 0x003000002f74783b */ /* 0x000ea20000000200 */
[----:B------:R-:W-:Y:S01]  /*1e960*/  IADD3 R13, PT, PT, R5, 0x1f7, -R166 ;  /* 0x000001f7050d7810 */ /* 0x000fe20007ffe8a6 */
[----:B------:R-:W-:Y:S01]  /*1e970*/  FMUL.FTZ R111, R111, R71 ;  /* 0x000000476f6f7220 */ /* 0x000fe20000410000 */
[----:B------:R-:W-:Y:S01]  /*1e980*/  IABS R112, R112 ;  /* 0x0000007000707213 */ /* 0x000fe20000000000 */
[----:B------:R-:W-:Y:S01]  /*1e990*/  HMMA.16816.F32.BF16 R168, R16, R8, R168 ;  /* 0x0000000810a8723c */ /* 0x000fe200000418a8 */
[----:B------:R-:W-:-:S02]  /*1e9a0*/  FSEL R167, R127, -INF , P5 ;  /* 0xff8000007fa77808 */ /* 0x000fc40002800000 */
[----:B------:R-:W-:Y:S01]  /*1e9b0*/  IABS R13, R13 ;  /* 0x0000000d000d7213 */ /* 0x000fe20000000000 */
[----:B------:R-:W-:Y:S01]  /*1e9c0*/  IMAD.MOV.U32 R127, RZ, RZ, R112 ;  /* 0x000000ffff7f7224 */ /* 0x000fe200078e0070 */
[----:B------:R-:W-:Y:S02]  /*1e9d0*/  FSEL R124, R124, -INF , !P3 ;  /* 0xff8000007c7c7808 */ /* 0x000fe40005800000 */
[----:B------:R-:W-:Y:S02]  /*1e9e0*/  I2FP.F32.S32 R13, R13 ;  /* 0x0000000d000d7245 */ /* 0x000fe40000201400 */
[----:B------:R-:W-:Y:S02]  /*1e9f0*/  I2FP.F32.S32 R127, R127 ;  /* 0x0000007f007f7245 */ /* 0x000fe40000201400 */
[----:B------:R-:W-:Y:S01]  /*1ea00*/  ISETP.GE.AND P3, PT, R125, R247, PT ;  /* 0x000000f77d00720c */ /* 0x000fe20003f66270 */
[C---:B------:R-:W-:Y:S01]  /*1ea10*/  FFMA.FTZ R197, -R242.reuse, R13, R197 ;  /* 0x0000000df2c57223 */ /* 0x040fe200000101c5 */
[----:B------:R-:W-:Y:S01]  /*1ea20*/  FSEL R112, R167, -INF , !P6 ;  /* 0xff800000a7707808 */ /* 0x000fe20007000000 */
[----:B-1----:R-:W-:Y:S01]  /*1ea30*/  FFMA.FTZ R127, -R242, R127, R12 ;  /* 0x0000007ff27f7223 */ /* 0x002fe2000001010c */
[----:B------:R-:W-:Y:S01]  /*1ea40*/  FSEL R126, R126, -INF , P3 ;  /* 0xff8000007e7e7808 */ /* 0x000fe20001800000 */
[----:B------:R-:W1:Y:S01]  /*1ea50*/  LDSM.16.M88.4 R12, [R3+0x3000] ;  /* 0x00300000030c783b */ /* 0x000e620000000200 */
[C---:B------:R-:W-:Y:S01]  /*1ea60*/  ISETP.GE.AND P5, PT, R125.reuse, R244, PT ;  /* 0x000000f47d00720c */ /* 0x040fe20003fa6270 */
[----:B------:R3:W-:Y:S01]  /*1ea70*/  MUFU.TANH R167, R113 ;  /* 0x0000007100a77308 */ /* 0x0007e20000002400 */
[C---:B------:R-:W-:Y:S01]  /*1ea80*/  ISETP.GE.AND P6, PT, R125.reuse, R245, PT ;  /* 0x000000f57d00720c */ /* 0x040fe20003fc6270 */
[-C--:B------:R-:W-:Y:S01]  /*1ea90*/  FMUL.FTZ R168, R168, R71.reuse ;  /* 0x00000047a8a87220 */ /* 0x080fe20000410000 */
[----:B------:R-:W-:Y:S01]  /*1eaa0*/  ISETP.GE.AND P3, PT, R125, R246, PT ;  /* 0x000000f67d00720c */ /* 0x000fe20003f66270 */
[-C--:B------:R-:W-:Y:S01]  /*1eab0*/  FMUL.FTZ R170, R170, R71.reuse ;  /* 0x00000047aaaa7220 */ /* 0x080fe20000410000 */
[--C-:B------:R-:W-:Y:S01]  /*1eac0*/  IADD3 R198, PT, PT, R5, 0x1f0, -R166.reuse ;  /* 0x000001f005c67810 */ /* 0x100fe20007ffe8a6 */
[-C--:B------:R-:W-:Y:S01]  /*1ead0*/  FMUL.FTZ R169, R169, R71.reuse ;  /* 0x00000047a9a97220 */ /* 0x080fe20000410000 */
[C-C-:B------:R-:W-:Y:S01]  /*1eae0*/  IADD3 R203, PT, PT, R243.reuse, 0x160, -R166.reuse ;  /* 0x00000160f3cb7810 */ /* 0x140fe20007ffe8a6 */
[----:B------:R4:W5:Y:S01]  /*1eaf0*/  MUFU.TANH R125, R114 ;  /* 0x00000072007d7308 */ /* 0x0009620000002400 */
[----:B------:R-:W-:Y:S01]  /*1eb00*/  IADD3 R211, PT, PT, R243, 0x150, -R166 ;  /* 0x00000150f3d37810 */ /* 0x000fe20007ffe8a6 */
[----:B------:R-:W-:Y:S01]  /*1eb10*/  FMUL.FTZ R171, R171, R71 ;  /* 0x00000047abab7220 */ /* 0x000fe20000410000 */
[----:B------:R-:W-:-:S02]  /*1eb20*/  IABS R203, R203 ;  /* 0x000000cb00cb7213 */ /* 0x000fc40000000000 */
[----:B------:R-:W-:Y:S02]  /*1eb30*/  IABS R211, R211 ;  /* 0x000000d300d37213 */ /* 0x000fe40000000000 */
[----:B------:R-:W-:Y:S01]  /*1eb40*/  I2FP.F32.S32 R203, R203 ;  /* 0x000000cb00cb7245 */ /* 0x000fe20000201400 */
[----:B------:R-:W-:Y:S01]  /*1eb50*/  MUFU.TANH R170, R170 ;  /* 0x000000aa00aa7308 */ /* 0x000fe20000002400 */
[----:B------:R-:W-:Y:S01]  /*1eb60*/  I2FP.F32.S32 R211, R211 ;  /* 0x000000d300d37245 */ /* 0x000fe20000201400 */
[C---:B--2---:R-:W-:Y:S01]  /*1eb70*/  HMMA.16816.F32.BF16 R104, R128.reuse, R116, R104 ;  /* 0x000000748068723c */ /* 0x044fe20000041868 */
[----:B---3--:R-:W-:Y:S01]  /*1eb80*/  FSEL R113, R197, -INF , P3 ;  /* 0xff800000c5717808 */ /* 0x008fe20001800000 */
[----:B------:R-:W-:Y:S01]  /*1eb90*/  VIADD R117, R10, 0xfffffe11 ;  /* 0xfffffe110a757836 */ /* 0x000fe20000000000 */
[----:B------:R-:W-:Y:S02]  /*1eba0*/  IABS R197, R199 ;  /* 0x000000c700c57213 */ /* 0x000fe40000000000 */
[----:B------:R-:W-:Y:S01]  /*1ebb0*/  FSEL R113, R113, -INF , !P6 ;  /* 0xff80000071717808 */ /* 0x000fe20007000000 */
[----:B------:R-:W-:Y:S01]  /*1ebc0*/  MUFU.TANH R171, R171 ;  /* 0x000000ab00ab7308 */ /* 0x000fe20000002400 */
[----:B------:R-:W-:Y:S01]  /*1ebd0*/  ISETP.GE.AND P3, PT, R196, R244, PT ;  /* 0x000000f4c400720c */ /* 0x000fe20003f66270 */
[----:B------:R-:W-:Y:S01]  /*1ebe0*/  HMMA.16816.F32.BF16 R100, R128, R118, R100 ;  /* 0x000000768064723c */ /* 0x000fe20000041864 */
[----:B----4-:R-:W-:Y:S01]  /*1ebf0*/  FSEL R114, R126, -INF , !P5 ;  /* 0xff8000007e727808 */ /* 0x010fe20006800000 */
[----:B------:R-:W-:Y:S01]  /*1ec00*/  VIADD R119, R10, 0xfffffe19 ;  /* 0xfffffe190a777836 */ /* 0x000fe20000000000 */
[----:B------:R-:W-:-:S02]  /*1ec10*/  ISETP.GE.AND P5, PT, R196, R247, PT ;  /* 0x000000f7c400720c */ /* 0x000fc40003fa6270 */
[----:B------:R-:W-:Y:S02]  /*1ec20*/  IABS R126, R198 ;  /* 0x000000c6007e7213 */ /* 0x000fe40000000000 */
[----:B------:R-:W-:Y:S02]  /*1ec30*/  FSEL R127, R127, -INF , P5 ;  /* 0xff8000007f7f7808 */ /* 0x000fe40002800000 */
[----:B------:R-:W-:Y:S02]  /*1ec40*/  I2FP.F32.S32 R126, R126 ;  /* 0x0000007e007e7245 */ /* 0x000fe40000201400 */
[C---:B------:R-:W-:Y:S01]  /*1ec50*/  ISETP.GE.AND P6, PT, R196.reuse, R245, PT ;  /* 0x000000f5c400720c */ /* 0x040fe20003fc6270 */
[C---:B-1----:R-:W-:Y:S01]  /*1ec60*/  HMMA.16816.F32.BF16 R104, R16.reuse, R12, R104 ;  /* 0x0000000c1068723c */ /* 0x042fe20000041868 */
[----:B------:R-:W-:Y:S01]  /*1ec70*/  ISETP.GE.AND P5, PT, R196, R246, PT ;  /* 0x000000f6c400720c */ /* 0x000fe20003fa6270 */
[----:B------:R-:W-:Y:S01]  /*1ec80*/  FMUL.FTZ R196, R115, R71 ;  /* 0x0000004773c47220 */ /* 0x000fe20000410000 */
[----:B------:R-:W-:Y:S01]  /*1ec90*/  I2FP.F32.S32 R115, R197 ;  /* 0x000000c500737245 */ /* 0x000fe20000201400 */
[----:B-----5:R-:W-:Y:S01]  /*1eca0*/  FFMA.FTZ R125, -R242, R126, R125 ;  /* 0x0000007ef27d7223 */ /* 0x020fe2000001017d */
[----:B------:R-:W-:Y:S01]  /*1ecb0*/  FMUL.FTZ R126, R108, R71 ;  /* 0x000000476c7e7220 */ /* 0x000fe20000410000 */
[--C-:B------:R-:W-:Y:S01]  /*1ecc0*/  IADD3 R108, PT, PT, R5, 0x1ef, -R166.reuse ;  /* 0x000001ef056c7810 */ /* 0x100fe20007ffe8a6 */
[----:B------:R1:W-:Y:S01]  /*1ecd0*/  MUFU.TANH R12, R110 ;  /* 0x0000006e000c7308 */ /* 0x0003e20000002400 */
[----:B------:R-:W-:Y:S01]  /*1ece0*/  FFMA.FTZ R167, -R242, R115, R167 ;  /* 0x00000073f2a77223 */ /* 0x000fe200000101a7 */
[----:B------:R-:W-:Y:S01]  /*1ecf0*/  FSEL R115, R127, -INF , !P3 ;  /* 0xff8000007f737808 */ /* 0x000fe20005800000 */
[----:B------:R-:W-:Y:S01]  /*1ed00*/  HMMA.16816.F32.BF16 R100, R16, R14, R100 ;  /* 0x0000000e1064723c */ /* 0x000fe20000041864 */
[----:B------:R-:W-:-:S02]  /*1ed10*/  IADD3 R127, PT, PT, R243, 0x1e8, -R166 ;  /* 0x000001e8f37f7810 */ /* 0x000fc40007ffe8a6 */
[----:B------:R-:W-:Y:S02]  /*1ed20*/  ISETP.GE.AND P3, PT, R117, R247, PT ;  /* 0x000000f77500720c */ /* 0x000fe40003f66270 */
[----:B------:R-:W2:Y:S01]  /*1ed30*/  MUFU.TANH R196, R196 ;  /* 0x000000c400c47308 */ /* 0x000ea20000002400 */
[----:B------:R-:W-:Y:S02]  /*1ed40*/  FSEL R116, R125, -INF , P5 ;  /* 0xff8000007d747808 */ /* 0x000fe40002800000 */
[----:B------:R-:W-:Y:S01]  /*1ed50*/  IABS R127, R127 ;  /* 0x0000007f007f7213 */ /* 0x000fe20000000000 */
[-C--:B------:R-:W-:Y:S01]  /*1ed60*/  FMUL.FTZ R106, R106, R71.reuse ;  /* 0x000000476a6a7220 */ /* 0x080fe20000410000 */
[----:B------:R-:W-:Y:S01]  /*1ed70*/  FSEL R116, R116, -INF , !P6 ;  /* 0xff80000074747808 */ /* 0x000fe20007000000 */
[-C--:B------:R-:W-:Y:S01]  /*1ed80*/  FMUL.FTZ R105, R105, R71.reuse ;  /* 0x0000004769697220 */ /* 0x080fe20000410000 */
[----:B------:R-:W-:Y:S01]  /*1ed90*/  FSEL R125, R167, -INF , P3 ;  /* 0xff800000a77d7808 */ /* 0x000fe20001800000 */
[----:B------:R-:W3:Y:S01]  /*1eda0*/  MUFU.TANH R126, R126 ;  /* 0x0000007e007e7308 */ /* 0x000ee20000002400 */
[----:B------:R-:W-:Y:S01]  /*1edb0*/  ISETP.GE.AND P5, PT, R117, R244, PT ;  /* 0x000000f47500720c */ /* 0x000fe20003fa6270 */
[----:B-1----:R-:W-:Y:S01]  /*1edc0*/  FMUL.FTZ R110, R109, R71 ;  /* 0x000000476d6e7220 */ /* 0x002fe20000410000 */
[C---:B------:R-:W-:Y:S01]  /*1edd0*/  ISETP.GE.AND P6, PT, R117.reuse, R245, PT ;  /* 0x000000f57500720c */ /* 0x040fe20003fc6270 */
[----:B------:R-:W-:Y:S01]  /*1ede0*/  VIADD R109, R10, 0xfffffe18 ;  /* 0xfffffe180a6d7836 */ /* 0x000fe20000000000 */
[----:B------:R-:W-:Y:S01]  /*1edf0*/  ISETP.GE.AND P3, PT, R117, R246, PT ;  /* 0x000000f67500720c */ /* 0x000fe20003f66270 */
[----:B------:R-:W-:Y:S01]  /*1ee00*/  IMAD.MOV.U32 R117, RZ, RZ, R127 ;  /* 0x000000ffff757224 */ /* 0x000fe200078e007f */
[----:B------:R-:W-:Y:S01]  /*1ee10*/  IABS R108, R108 ;  /* 0x0000006c006c7213 */ /* 0x000fe20000000000 */
[----:B------:R-:W-:Y:S01]  /*1ee20*/  MUFU.TANH R197, R111 ;  /* 0x0000006f00c57308 */ /* 0x000fe20000002400 */
[----:B------:R-:W-:Y:S01]  /*1ee30*/  IADD3 R127, PT, PT, R243, 0x1e7, -R166 ;  /* 0x000001e7f37f7810 */ /* 0x000fe20007ffe8a6 */
[-C--:B------:R-:W-:Y:S01]  /*1ee40*/  FMUL.FTZ R102, R102, R71.reuse ;  /* 0x0000004766667220 */ /* 0x080fe20000410000 */
[----:B------:R-:W-:Y:S01]  /*1ee50*/  I2FP.F32.S32 R108, R108 ;  /* 0x0000006c006c7245 */ /* 0x000fe20000201400 */
[----:B------:R-:W-:Y:S01]  /*1ee60*/  FMUL.FTZ R103, R103, R71 ;  /* 0x0000004767677220 */ /* 0x000fe20000410000 */
[----:B------:R-:W-:-:S02]  /*1ee70*/  I2FP.F32.S32 R13, R117 ;  /* 0x00000075000d7245 */ /* 0x000fc40000201400 */
[----:B------:R-:W-:Y:S01]  /*1ee80*/  IADD3 R117, PT, PT, R5, 0x1e8, -R166 ;  /* 0x000001e805757810 */ /* 0x000fe20007ffe8a6 */
[C---:B--2---:R-:W-:Y:S01]  /*1ee90*/  FFMA.FTZ R108, -R242.reuse, R108, R196 ;  /* 0x0000006cf26c7223 */ /* 0x044fe200000101c4 */
[----:B------:R-:W-:Y:S01]  /*1eea0*/  IABS R127, R127 ;  /* 0x0000007f007f7213 */ /* 0x000fe20000000000 */
[----:B---3--:R-:W-:Y:S01]  /*1eeb0*/  FFMA.FTZ R13, -R242, R13, R126 ;  /* 0x0000000df20d7223 */ /* 0x008fe2000001017e */
[----:B------:R-:W-:Y:S01]  /*1eec0*/  IABS R117, R117 ;  /* 0x0000007500757213 */ /* 0x000fe20000000000 */
[----:B------:R1:W2:Y:S01]  /*1eed0*/  MUFU.TANH R126, R110 ;  /* 0x0000006e007e7308 */ /* 0x0002a20000002400 */
[----:B------:R-:W-:Y:S01]  /*1eee0*/  FSEL R167, R108, -INF , P3 ;  /* 0xff8000006ca77808 */ /* 0x000fe20001800000 */
[----:B------:R-:W-:Y:S01]  /*1eef0*/  VIADD R196, R10, 0xfffffe20 ;  /* 0xfffffe200ac47836 */ /* 0x000fe20000000000 */
[----:B------:R-:W-:Y:S01]  /*1ef00*/  FSEL R125, R125, -INF , !P5 ;  /* 0xff8000007d7d7808 */ /* 0x000fe20006800000 */
[----:B------:R-:W-:Y:S01]  /*1ef10*/  IMAD.MOV.U32 R108, RZ, RZ, R117 ;  /* 0x000000ffff6c7224 */ /* 0x000fe200078e0075 */
[----:B------:R-:W-:-:S02]  /*1ef20*/  ISETP.GE.AND P5, PT, R109, R247, PT ;  /* 0x000000f76d00720c */ /* 0x000fc40003fa6270 */
[----:B------:R-:W-:Y:S02]  /*1ef30*/  FSEL R117, R167, -INF , !P6 ;  /* 0xff800000a7757808 */ /* 0x000fe40007000000 */
[----:B------:R-:W-:Y:S02]  /*1ef40*/  FSEL R13, R13, -INF , P5 ;  /* 0xff8000000d0d7808 */ /* 0x000fe40002800000 */
[C---:B------:R-:W-:Y:S02]  /*1ef50*/  ISETP.GE.AND P3, PT, R109.reuse, R244, PT ;  /* 0x000000f46d00720c */ /* 0x040fe40003f66270 */
[C---:B------:R-:W-:Y:S02]  /*1ef60*/  ISETP.GE.AND P6, PT, R109.reuse, R245, PT ;  /* 0x000000f56d00720c */ /* 0x040fe40003fc6270 */
[----:B------:R-:W-:Y:S02]  /*1ef70*/  ISETP.GE.AND P5, PT, R109, R246, PT ;  /* 0x000000f66d00720c */ /* 0x000fe40003fa6270 */
[----:B------:R-:W-:Y:S01]  /*1ef80*/  IADD3 R167, PT, PT, R5, 0x1e7, -R166 ;  /* 0x000001e705a77810 */ /* 0x000fe20007ffe8a6 */
[----:B-1----:R-:W-:Y:S01]  /*1ef90*/  IMAD.MOV.U32 R110, RZ, RZ, R127 ;  /* 0x000000ffff6e7224 */ /* 0x002fe200078e007f */
[----:B------:R-:W-:-:S02]  /*1efa0*/  I2FP.F32.S32 R127, R108 ;  /* 0x0000006c007f7245 */ /* 0x000fc40000201400 */
[----:B------:R-:W-:Y:S02]  /*1efb0*/  FSEL R118, R13, -INF , !P3 ;  /* 0xff8000000d767808 */ /* 0x000fe40005800000 */
[----:B------:R-:W-:Y:S01]  /*1efc0*/  I2FP.F32.S32 R108, R110 ;  /* 0x0000006e006c7245 */ /* 0x000fe20000201400 */
[----:B------:R-:W-:Y:S01]  /*1efd0*/  FFMA.FTZ R127, -R242, R127, R12 ;  /* 0x0000007ff27f7223 */ /* 0x000fe2000001010c */
[----:B------:R-:W-:Y:S01]  /*1efe0*/  FMUL.FTZ R12, R104, R71 ;  /* 0x00000047680c7220 */ /* 0x000fe20000410000 */
[----:B------:R-:W-:Y:S02]  /*1eff0*/  IADD3 R104, PT, PT, R243, 0x1e0, -R166 ;  /* 0x000001e0f3687810 */ /* 0x000fe40007ffe8a6 */
[----:B--2---:R-:W-:Y:S01]  /*1f000*/  FFMA.FTZ R126, -R242, R108, R126 ;  /* 0x0000006cf27e7223 */ /* 0x004fe2000001017e */
[----:B------:R-:W-:Y:S01]  /*1f010*/  IABS R13, R167 ;  /* 0x000000a7000d7213 */ /* 0x000fe20000000000 */
[----:B------:R-:W1:Y:S01]  /*1f020*/  LDSM.16.M88.4 R108, [R47+0x3800] ;  /* 0x003800002f6c783b */ /* 0x000e620000000200 */
[----:B------:R-:W2:Y:S01]  /*1f030*/  MUFU.TANH R12, R12 ;  /* 0x0000000c000c7308 */ /* 0x000ea20000002400 */
[----:B------:R-:W-:-:S02]  /*1f040*/  IABS R104, R104 ;  /* 0x0000006800687213 */ /* 0x000fc40000000000 */
[----:B------:R-:W-:Y:S02]  /*1f050*/  FSEL R167, R127, -INF , P5 ;  /* 0xff8000007fa77808 */ /* 0x000fe40002800000 */
[----:B------:R-:W-:Y:S01]  /*1f060*/  I2FP.F32.S32 R13, R13 ;  /* 0x0000000d000d7245 */ /* 0x000fe20000201400 */
[----:B------:R-:W-:Y:S01]  /*1f070*/  IMAD.MOV.U32 R127, RZ, RZ, R104 ;  /* 0x000000ffff7f7224 */ /* 0x000fe200078e0068 */
[----:B------:R-:W-:Y:S02]  /*1f080*/  ISETP.GE.AND P3, PT, R119, R247, PT ;  /* 0x000000f77700720c */ /* 0x000fe40003f66270 */
[----:B------:R-:W-:Y:S01]  /*1f090*/  FSEL R104, R167, -INF , !P6 ;  /* 0xff800000a7687808 */ /* 0x000fe20007000000 */
[----:B------:R-:W-:Y:S01]  /*1f0a0*/  FFMA.FTZ R197, -R242, R13, R197 ;  /* 0x0000000df2c57223 */ /* 0x000fe200000101c5 */
[----:B------:R-:W-:Y:S01]  /*1f0b0*/  I2FP.F32.S32 R127, R127 ;  /* 0x0000007f007f7245 */ /* 0x000fe20000201400 */
[----:B------:R3:W-:Y:S01]  /*1f0c0*/  MUFU.TANH R167, R105 ;  /* 0x0000006900a77308 */ /* 0x0007e20000002400 */
[----:B------:R-:W-:-:S02]  /*1f0d0*/  FSEL R126, R126, -INF , P3 ;  /* 0xff8000007e7e7808 */ /* 0x000fc40001800000 */
[C---:B------:R-:W-:Y:S02]  /*1f0e0*/  ISETP.GE.AND P5, PT, R119.reuse, R244, PT ;  /* 0x000000f47700720c */ /* 0x040fe40003fa6270 */
[C---:B------:R-:W-:Y:S01]  /*1f0f0*/  ISETP.GE.AND P6, PT, R119.reuse, R245, PT ;  /* 0x000000f57700720c */ /* 0x040fe20003fc6270 */
[----:B--2---:R-:W-:Y:S01]  /*1f100*/  FFMA.FTZ R127, -R242, R127, R12 ;  /* 0x0000007ff27f7223 */ /* 0x004fe2000001010c */
[----:B------:R-:W-:Y:S01]  /*1f110*/  ISETP.GE.AND P3, PT, R119, R246, PT ;  /* 0x000000f67700720c */ /* 0x000fe20003f66270 */
[----:B------:R-:W2:Y:S01]  /*1f120*/  LDSM.16.M88.4 R12, [R3+0x3800] ;  /* 0x00380000030c783b */ /* 0x000ea20000000200 */
[----:B------:R4:W5:Y:S01]  /*1f130*/  MUFU.TANH R119, R106 ;  /* 0x0000006a00777308 */ /* 0x0009620000002400 */
[--C-:B------:R-:W-:Y:S02]  /*1f140*/  IADD3 R198, PT, PT, R5, 0x1e0, -R166.reuse ;  /* 0x000001e005c67810 */ /* 0x100fe40007ffe8a6 */
[C-C-:B------:R-:W-:Y:S02]  /*1f150*/  IADD3 R199, PT, PT, R243.reuse, 0x1df, -R166.reuse ;  /* 0x000001dff3c77810 */ /* 0x140fe40007ffe8a6 */
[----:B------:R-:W-:-:S02]  /*1f160*/  IADD3 R8, PT, PT, R243, 0x117, -R166 ;  /* 0x00000117f3087810 */ /* 0x000fc40007ffe8a6 */
[----:B---3--:R-:W-:Y:S02]  /*1f170*/  FSEL R105, R197, -INF , P3 ;  /* 0xff800000c5697808 */ /* 0x008fe40001800000 */
[----:B------:R-:W-:Y:S02]  /*1f180*/  IABS R197, R199 ;  /* 0x000000c700c57213 */ /* 0x000fe40000000000 */
[----:B------:R-:W-:Y:S02]  /*1f190*/  FSEL R105, R105, -INF , !P6 ;  /* 0xff80000069697808 */ /* 0x000fe40007000000 */
[C---:B------:R-:W-:Y:S02]  /*1f1a0*/  ISETP.GE.AND P3, PT, R196.reuse, R244, PT ;  /* 0x000000f4c400720c */ /* 0x040fe40003f66270 */
[----:B------:R-:W-:Y:S01]  /*1f1b0*/  ISETP.GE.AND P6, PT, R196, R245, PT ;  /* 0x000000f5c400720c */ /* 0x000fe20003fc6270 */
[----:B-1----:R-:W-:Y:S01]  /*1f1c0*/  HMMA.16816.F32.BF16 R96, R128, R108, R96 ;  /* 0x0000006c8060723c */ /* 0x002fe20000041860 */
[----:B----4-:R-:W-:Y:S01]  /*1f1d0*/  FSEL R106, R126, -INF , !P5 ;  /* 0xff8000007e6a7808 */ /* 0x010fe20006800000 */
[----:B------:R-:W-:Y:S01]  /*1f1e0*/  VIADD R109, R10, 0xfffffe21 ;  /* 0xfffffe210a6d7836 */ /* 0x000fe20000000000 */
[----:B------:R-:W-:-:S02]  /*1f1f0*/  ISETP.GE.AND P5, PT, R196, R247, PT ;  /* 0x000000f7c400720c */ /* 0x000fc40003fa6270 */
[----:B------:R-:W-:Y:S02]  /*1f200*/  IABS R126, R198 ;  /* 0x000000c6007e7213 */ /* 0x000fe40000000000 */
[----:B------:R-:W-:Y:S01]  /*1f210*/  FSEL R127, R127, -INF , P5 ;  /* 0xff8000007f7f7808 */ /* 0x000fe20002800000 */
[----:B------:R-:W-:Y:S01]  /*1f220*/  HMMA.16816.F32.BF16 R92, R128, R110, R92 ;  /* 0x0000006e805c723c */ /* 0x000fe2000004185c */
[----:B------:R-:W-:Y:S01]  /*1f230*/  I2FP.F32.S32 R126, R126 ;  /* 0x0000007e007e7245 */ /* 0x000fe20000201400 */
[----:B------:R-:W-:Y:S01]  /*1f240*/  VIADD R111, R10, 0xfffffe29 ;  /* 0xfffffe290a6f7836 */ /* 0x000fe20000000000 */
[----:B------:R-:W-:Y:S01]  /*1f250*/  ISETP.GE.AND P5, PT, R196, R246, PT ;  /* 0x000000f6c400720c */ /* 0x000fe20003fa6270 */
[----:B------:R-:W-:Y:S01]  /*1f260*/  FMUL.FTZ R196, R107, R71 ;  /* 0x000000476bc47220 */ /* 0x000fe20000410000 */
[----:B------:R-:W-:Y:S01]  /*1f270*/  I2FP.F32.S32 R107, R197 ;  /* 0x000000c5006b7245 */ /* 0x000fe20000201400 */
[----:B-----5:R-:W-:Y:S01]  /*1f280*/  FFMA.FTZ R119, -R242, R126, R119 ;  /* 0x0000007ef2777223 */ /* 0x020fe20000010177 */
[----:B------:R-:W-:Y:S01]  /*1f290*/  FMUL.FTZ R126, R100, R71 ;  /* 0x00000047647e7220 */ /* 0x000fe20000410000 */
[----:B------:R-:W-:Y:S01]  /*1f2a0*/  IADD3 R100, PT, PT, R5, 0x1df, -R166 ;  /* 0x000001df05647810 */ /* 0x000fe20007ffe8a6 */
[----:B------:R-:W-:Y:S01]  /*1f2b0*/  MUFU.TANH R197, R103 ;  /* 0x0000006700c57308 */ /* 0x000fe20000002400 */
[----:B------:R-:W-:Y:S01]  /*1f2c0*/  FFMA.FTZ R167, -R242, R107, R167 ;  /* 0x0000006bf2a77223 */ /* 0x000fe200000101a7 */
[----:B------:R-:W-:-:S02]  /*1f2d0*/  FSEL R107, R127, -INF , !P3 ;  /* 0xff8000007f6b7808 */ /* 0x000fc40005800000 */
[----:B------:R-:W-:Y:S01]  /*1f2e0*/  IADD3 R127, PT, PT, R243, 0x1d8, -R166 ;  /* 0x000001d8f37f7810 */ /* 0x000fe20007ffe8a6 */
[C---:B--2---:R-:W-:Y:S01]  /*1f2f0*/  HMMA.16816.F32.BF16 R96, R16.reuse, R12, R96 ;  /* 0x0000000c1060723c */ /* 0x044fe20000041860 */
[----:B------:R-:W-:Y:S02]  /*1f300*/  ISETP.GE.AND P3, PT, R109, R247, PT ;  /* 0x000000f76d00720c */ /* 0x000fe40003f66270 */
[----:B------:R-:W1:Y:S01]  /*1f310*/  MUFU.TANH R196, R196 ;  /* 0x000000c400c47308 */ /* 0x000e620000002400 */
[----:B------:R-:W-:Y:S02]  /*1f320*/  FSEL R108, R119, -INF , P5 ;  /* 0xff800000776c7808 */ /* 0x000fe40002800000 */
[----:B------:R-:W-:Y:S02]  /*1f330*/  IABS R127, R127 ;  /* 0x0000007f007f7213 */ /* 0x000fe40000000000 */
[----:B------:R-:W-:Y:S01]  /*1f340*/  FSEL R108, R108, -INF , !P6 ;  /* 0xff8000006c6c7808 */ /* 0x000fe20007000000 */
[----:B------:R-:W-:Y:S01]  /*1f350*/  HMMA.16816.F32.BF16 R92, R16, R14, R92 ;  /* 0x0000000e105c723c */ /* 0x000fe2000004185c */
[----:B------:R-:W-:Y:S01]  /*1f360*/  FSEL R119, R167, -INF , P3 ;  /* 0xff800000a7777808 */ /* 0x000fe20001800000 */
[----:B------:R-:W2:Y:S01]  /*1f370*/  MUFU.TANH R126, R126 ;  /* 0x0000007e007e7308 */ /* 0x000ea20000002400 */
[----:B------:R-:W-:-:S02]  /*1f380*/  ISETP.GE.AND P5, PT, R109, R244, PT ;  /* 0x000000f46d00720c */ /* 0x000fc40003fa6270 */
[C---:B------:R-:W-:Y:S02]  /*1f390*/  ISETP.GE.AND P6, PT, R109.reuse, R245, PT ;  /* 0x000000f56d00720c */ /* 0x040fe40003fc6270 */
[----:B------:R-:W-:Y:S01]  /*1f3a0*/  ISETP.GE.AND P3, PT, R109, R246, PT ;  /* 0x000000f66d00720c */ /* 0x000fe20003f66270 */
[----:B------:R-:W-:Y:S01]  /*1f3b0*/  IMAD.MOV.U32 R109, RZ, RZ, R127 ;  /* 0x000000ffff6d7224 */ /* 0x000fe200078e007f */
[----:B------:R-:W-:Y:S01]  /*1f3c0*/  IABS R100, R100 ;  /* 0x0000006400647213 */ /* 0x000fe20000000000 */
[----:B------:R3:W4:Y:S01]  /*1f3d0*/  MUFU.TANH R12, R102 ;  /* 0x00000066000c7308 */ /* 0x0007220000002400 */
[----:B------:R-:W-:Y:S01]  /*1f3e0*/  IADD3 R127, PT, PT, R243, 0x1d7, -R166 ;  /* 0x000001d7f37f7810 */ /* 0x000fe20007ffe8a6 */
[-C--:B------:R-:W-:Y:S01]  /*1f3f0*/  FMUL.FTZ R98, R98, R71.reuse ;  /* 0x0000004762627220 */ /* 0x080fe20000410000 */
[----:B------:R-:W-:Y:S01]  /*1f400*/  I2FP.F32.S32 R100, R100 ;  /* 0x0000006400647245 */ /* 0x000fe20000201400 */
[----:B------:R-:W-:Y:S01]  /*1f410*/  FMUL.FTZ R97, R97, R71 ;  /* 0x0000004761617220 */ /* 0x000fe20000410000 */
[----:B------:R-:W-:-:S02]  /*1f420*/  I2FP.F32.S32 R13, R109 ;  /* 0x0000006d000d7245 */ /* 0x000fc40000201400 */
        /* <DEDUP_REMOVED lines=13> */
[--C-:B------:R-:W-:Y:S01]  /*1f500*/  IADD3 R167, PT, PT, R5, 0x1d7, -R166.reuse ;  /* 0x000001d705a77810 */ /* 0x100fe20007ffe8a6 */
        /* <DEDUP_REMOVED lines=15> */
[----:B----4-:R-:W-:Y:S01]  /*1f600*/  FFMA.FTZ R127, -R242, R127, R12 ;  /* 0x0000007ff27f7223 */ /* 0x010fe2000001010c */
        /* <DEDUP_REMOVED lines=16> */
[----:B------:R-:W-:Y:S02]  /*1f710*/  IADD3 R199, PT, PT, R243, 0x1cf, -R166 ;  /* 0x000001cff3c77810 */ /* 0x000fe40007ffe8a6 */
[----:B------:R-:W-:Y:S01]  /*1f720*/  IABS R8, R8 ;  /* 0x0000000800087213 */ /* 0x000fe20000000000 */
[----:B--2---:R-:W-:Y:S01]  /*1f730*/  FFMA.FTZ R127, -R242, R127, R12 ;  /* 0x0000007ff27f7223 */ /* 0x004fe2000001010c */
[----:B------:R2:W4:Y:S01]  /*1f740*/  MUFU.TANH R111, R98 ;  /* 0x00000062006f7308 */ /* 0x0005220000002400 */
[----:B------:R-:W5:Y:S01]  /*1f750*/  LDSM.16.M88.4 R12, [R3+0x4000] ;  /* 0x00400000030c783b */ /* 0x000f620000000200 */
[----:B---3--:R-:W-:Y:S02]  /*1f760*/  FSEL R97, R197, -INF , P3 ;  /* 0xff800000c5617808 */ /* 0x008fe40001800000 */
[----:B------:R-:W-:Y:S02]  /*1f770*/  IABS R197, R199 ;  /* 0x000000c700c57213 */ /* 0x000fe40000000000 */
[----:B------:R-:W-:-:S02]  /*1f780*/  FSEL R97, R97, -INF , !P6 ;  /* 0xff80000061617808 */ /* 0x000fc40007000000 */
[C---:B------:R-:W-:Y:S02]  /*1f790*/  ISETP.GE.AND P3, PT, R196.reuse, R244, PT ;  /* 0x000000f4c400720c */ /* 0x040fe40003f66270 */
[----:B------:R-:W-:Y:S02]  /*1f7a0*/  ISETP.GE.AND P6, PT, R196, R245, PT ;  /* 0x000000f5c400720c */ /* 0x000fe40003fc6270 */
[----:B--2---:R-:W-:Y:S01]  /*1f7b0*/  FSEL R98, R126, -INF , !P5 ;  /* 0xff8000007e627808 */ /* 0x004fe20006800000 */
[----:B-1----:R-:W-:Y:S01]  /*1f7c0*/  HMMA.16816.F32.BF16 R88, R128, R100, R88 ;  /* 0x000000648058723c */ /* 0x002fe20000041858 */
[----:B------:R-:W-:Y:S01]  /*1f7d0*/  ISETP.GE.AND P5, PT, R196, R247, PT ;  /* 0x000000f7c400720c */ /* 0x000fe20003fa6270 */
[----:B------:R-:W-:Y:S01]  /*1f7e0*/  VIADD R101, R10, 0xfffffe31 ;  /* 0xfffffe310a657836 */ /* 0x000fe20000000000 */
[----:B------:R-:W-:Y:S02]  /*1f7f0*/  IABS R126, R198 ;  /* 0x000000c6007e7213 */ /* 0x000fe40000000000 */
[----:B------:R-:W-:-:S02]  /*1f800*/  FSEL R127, R127, -INF , P5 ;  /* 0xff8000007f7f7808 */ /* 0x000fc40002800000 */
[----:B------:R-:W-:Y:S01]  /*1f810*/  I2FP.F32.S32 R126, R126 ;  /* 0x0000007e007e7245 */ /* 0x000fe20000201400 */
[----:B------:R-:W-:Y:S01]  /*1f820*/  HMMA.16816.F32.BF16 R84, R128, R102, R84 ;  /* 0x000000668054723c */ /* 0x000fe20000041854 */
[----:B------:R-:W-:Y:S01]  /*1f830*/  ISETP.GE.AND P5, PT, R196, R246, PT ;  /* 0x000000f6c400720c */ /* 0x000fe20003fa6270 */
[----:B------:R-:W-:Y:S01]  /*1f840*/  FMUL.FTZ R196, R99, R71 ;  /* 0x0000004763c47220 */ /* 0x000fe20000410000 */
[----:B------:R-:W-:Y:S01]  /*1f850*/  I2FP.F32.S32 R99, R197 ;  /* 0x000000c500637245 */ /* 0x000fe20000201400 */
[----:B----4-:R-:W-:Y:S01]  /*1f860*/  FFMA.FTZ R111, -R242, R126, R111 ;  /* 0x0000007ef26f7223 */ /* 0x010fe2000001016f */
[----:B------:R-:W-:Y:S01]  /*1f870*/  FMUL.FTZ R126, R92, R71 ;  /* 0x000000475c7e7220 */ /* 0x000fe20000410000 */
[--C-:B------:R-:W-:Y:S01]  /*1f880*/  IADD3 R92, PT, PT, R5, 0x1cf, -R166.reuse ;  /* 0x000001cf055c7810 */ /* 0x100fe20007ffe8a6 */
        /* <DEDUP_REMOVED lines=79> */
[----:B------:R-:W-:Y:S02]  /*1fd80*/  ISETP.GE.AND P6, PT, R196, R245, PT ;  /* 0x000000f5c400720c */ /* 0x000fe40003fc6270 */
        /* <DEDUP_REMOVED lines=379> */
[----:B------:R-:W-:Y:S01]  /*21540*/  IABS R126, R198 ;  /* 0x000000c6007e7213 */ /* 0x000fe20000000000 */
[----:B------:R-:W-:Y:S01]  /*21550*/  VIADD R57, R10, 0xfffffe81 ;  /* 0xfffffe810a397836 */ /* 0x000fe20000000000 */
[C---:B------:R-:W-:Y:S02]  /*21560*/  ISETP.GE.AND P5, PT, R196.reuse, R247, PT ;  /* 0x000000f7c400720c */ /* 0x040fe40003fa6270 */
[----:B------:R-:W-:Y:S02]  /*21570*/  I2FP.F32.S32 R126, R126 ;  /* 0x0000007e007e7245 */ /* 0x000fe40000201400 */
[----:B------:R-:W-:Y:S01]  /*21580*/  FSEL R127, R127, -INF , P5 ;  /* 0xff8000007f7f7808 */ /* 0x000fe20002800000 */
[----:B------:R-:W-:Y:S01]  /*21590*/  HMMA.16816.F32.BF16 R36, R128, R58, R36 ;  /* 0x0000003a8024723c */ /* 0x000fe20000041824 */
[----:B------:R-:W-:Y:S01]  /*215a0*/  ISETP.GE.AND P5, PT, R196, R246, PT ;  /* 0x000000f6c400720c */ /* 0x000fe20003fa6270 */
[----:B------:R-:W-:Y:S01]  /*215b0*/  FMUL.FTZ R196, R55, R71 ;  /* 0x0000004737c47220 */ /* 0x000fe20000410000 */
        /* <DEDUP_REMOVED lines=25> */
[----:B------:R-:W-:Y:S01]  /*21750*/  IADD3 R57, PT, PT, R5, 0x178, -R166 ;  /* 0x0000017805397810 */ /* 0x000fe20007ffe8a6 */
[----:B------:R-:W-:Y:S01]  /*21760*/  FMUL.FTZ R41, R41, R71 ;  /* 0x0000004729297220 */ /* 0x000fe20000410000 */
[----:B------:R-:W-:Y:S01]  /*21770*/  I2FP.F32.S32 R48, R48 ;  /* 0x0000003000307245 */ /* 0x000fe20000201400 */
[C---:B-1----:R-:W-:Y:S01]  /*21780*/  FFMA.FTZ R13, -R242.reuse, R13, R126 ;  /* 0x0000000df20d7223 */ /* 0x042fe2000001017e */
[----:B------:R-:W-:Y:S02]  /*21790*/  IABS R57, R57 ;  /* 0x0000003900397213 */ /* 0x000fe40000000000 */
[----:B------:R-:W-:Y:S01]  /*217a0*/  IADD3 R126, PT, PT, R243, 0x177, -R166 ;  /* 0x00000177f37e7810 */ /* 0x000fe20007ffe8a6 */
[----:B------:R-:W-:Y:S01]  /*217b0*/  FFMA.FTZ R48, -R242, R48, R196 ;  /* 0x00000030f2307223 */ /* 0x000fe200000101c4 */
[C---:B------:R-:W-:Y:S01]  /*217c0*/  VIADD R196, R10.reuse, 0xfffffe89 ;  /* 0xfffffe890ac47836 */ /* 0x040fe20000000000 */
        /* <DEDUP_REMOVED lines=12> */
[----:B------:R-:W-:Y:S01]  /*21890*/  I2FP.F32.S32 R48, R48 ;  /* 0x0000003000307245 */ /* 0x000fe20000201400 */
[----:B------:R-:W-:Y:S01]  /*218a0*/  VIADD R37, R10, 0xfffffe98 ;  /* 0xfffffe980a257836 */ /* 0x000fe20000000000 */
[----:B------:R-:W-:Y:S01]  /*218b0*/  I2FP.F32.S32 R49, R49 ;  /* 0x0000003100317245 */ /* 0x000fe20000201400 */
[----:B------:R-:W-:Y:S01]  /*218c0*/  FMUL.FTZ R39, R39, R71 ;  /* 0x0000004727277220 */ /* 0x000fe20000410000 */
[----:B------:R-:W-:Y:S01]  /*218d0*/  FSEL R13, R13, -INF , P5 ;  /* 0xff8000000d0d7808 */ /* 0x000fe20002800000 */
[----:B----4-:R-:W-:Y:S01]  /*218e0*/  FFMA.FTZ R127, -R242, R48, R127 ;  /* 0x00000030f27f7223 */ /* 0x010fe2000001017f */
[----:B------:R-:W-:Y:S01]  /*218f0*/  ISETP.GE.AND P6, PT, R50, R245, PT ;  /* 0x000000f53200720c */ /* 0x000fe20003fc6270 */
[----:B------:R-:W-:Y:S01]  /*21900*/  FFMA.FTZ R58, -R242, R49, R12 ;  /* 0x00000031f23a7223 */ /* 0x000fe2000001010c */
[----:B------:R-:W-:Y:S01]  /*21910*/  FMUL.FTZ R12, R40, R71 ;  /* 0x00000047280c7220 */ /* 0x000fe20000410000 */
[----:B------:R-:W-:Y:S01]  /*21920*/  ISETP.GE.AND P5, PT, R50, R246, PT ;  /* 0x000000f63200720c */ /* 0x000fe20003fa6270 */
[----:B------:R-:W-:Y:S01]  /*21930*/  MUFU.TANH R202, R202 ;  /* 0x000000ca00ca7308 */ /* 0x000fe20000002400 */
[----:B------:R-:W-:-:S02]  /*21940*/  IADD3 R40, PT, PT, R5, 0x177, -R166 ;  /* 0x0000017705287810 */ /* 0x000fc40007ffe8a6 */
[----:B------:R-:W-:Y:S02]  /*21950*/  IADD3 R167, PT, PT, R243, 0x170, -R166 ;  /* 0x00000170f3a77810 */ /* 0x000fe40007ffe8a6 */
[----:B------:R-:W-:Y:S01]  /*21960*/  FSEL R59, R13, -INF , !P3 ;  /* 0xff8000000d3b7808 */ /* 0x000fe20005800000 */
[----:B-1----:R-:W1:Y:S02]  /*21970*/  LDSM.16.M88.4 R48, [R47+0x7000] ;  /* 0x007000002f30783b */ /* 0x002e640000000200 */
[----:B------:R-:W3:Y:S01]  /*21980*/  MUFU.TANH R12, R12 ;  /* 0x0000000c000c7308 */ /* 0x000ee20000002400 */
[----:B------:R-:W-:Y:S01]  /*21990*/  IABS R13, R40 ;  /* 0x00000028000d7213 */ /* 0x000fe20000000000 */
[----:B------:R-:W-:Y:S01]  /*219a0*/  FMUL.FTZ R40, R42, R71 ;  /* 0x000000472a287220 */ /* 0x000fe20000410000 */
[----:B------:R-:W-:Y:S02]  /*219b0*/  IABS R167, R167 ;  /* 0x000000a700a77213 */ /* 0x000fe40000000000 */
[----:B------:R-:W-:-:S02]  /*219c0*/  I2FP.F32.S32 R13, R13 ;  /* 0x0000000d000d7245 */ /* 0x000fc40000201400 */
[----:B------:R-:W-:Y:S01]  /*219d0*/  I2FP.F32.S32 R167, R167 ;  /* 0x000000a700a77245 */ /* 0x000fe20000201400 */
[----:B------:R-:W4:Y:S01]  /*219e0*/  MUFU.TANH R40, R40 ;  /* 0x0000002800287308 */ /* 0x000f220000002400 */
[----:B------:R-:W-:Y:S01]  /*219f0*/  ISETP.GE.AND P3, PT, R196, R247, PT ;  /* 0x000000f7c400720c */ /* 0x000fe20003f66270 */
[----:B--2---:R-:W-:Y:S01]  /*21a00*/  FFMA.FTZ R126, -R242, R13, R126 ;  /* 0x0000000df27e7223 */ /* 0x004fe2000001017e */
[----:B------:R-:W-:Y:S02]  /*21a10*/  FSEL R58, R58, -INF , P5 ;  /* 0xff8000003a3a7808 */ /* 0x000fe40002800000 */
[----:B------:R-:W-:Y:S02]  /*21a20*/  FSEL R127, R127, -INF , P3 ;  /* 0xff8000007f7f7808 */ /* 0x000fe40001800000 */
[----:B------:R-:W-:Y:S01]  /*21a30*/  FSEL R58, R58, -INF , !P6 ;  /* 0xff8000003a3a7808 */ /* 0x000fe20007000000 */
[----:B------:R2:W5:Y:S01]  /*21a40*/  MUFU.TANH R42, R41 ;  /* 0x00000029002a7308 */ /* 0x0005620000002400 */
[----:B------:R-:W-:Y:S01]  /*21a50*/  ISETP.GE.AND P5, PT, R196, R244, PT ;  /* 0x000000f4c400720c */ /* 0x000fe20003fa6270 */
[----:B---3--:R-:W-:Y:S01]  /*21a60*/  FFMA.FTZ R167, -R242, R167, R12 ;  /* 0x000000a7f2a77223 */ /* 0x008fe2000001010c */
[C---:B------:R-:W-:Y:S01]  /*21a70*/  ISETP.GE.AND P6, PT, R196.reuse, R245, PT ;  /* 0x000000f5c400720c */ /* 0x040fe20003fc6270 */
[----:B------:R-:W3:Y:S01]  /*21a80*/  LDSM.16.M88.4 R12, [R3+0x7000] ;  /* 0x00700000030c783b */ /* 0x000ee20000000200 */
[----:B------:R-:W-:Y:S01]  /*21a90*/  ISETP.GE.AND P3, PT, R196, R246, PT ;  /* 0x000000f6c400720c */ /* 0x000fe20003f66270 */
[----:B------:R-:W-:Y:S01]  /*21aa0*/  VIADD R196, R10, 0xfffffe90 ;  /* 0xfffffe900ac47836 */ /* 0x000fe20000000000 */
[----:B------:R-:W-:-:S02]  /*21ab0*/  FSEL R127, R127, -INF , !P5 ;  /* 0xff8000007f7f7808 */ /* 0x000fc40006800000 */
[----:B------:R-:W-:Y:S02]  /*21ac0*/  IADD3 R198, PT, PT, R243, 0x16f, -R166 ;  /* 0x0000016ff3c67810 */ /* 0x000fe40007ffe8a6 */
[----:B------:R-:W-:Y:S02]  /*21ad0*/  ISETP.GE.AND P5, PT, R196, R247, PT ;  /* 0x000000f7c400720c */ /* 0x000fe40003fa6270 */
[----:B------:R-:W-:Y:S02]  /*21ae0*/  FSEL R126, R126, -INF , P3 ;  /* 0xff8000007e7e7808 */ /* 0x000fe40001800000 */
[----:B------:R-:W-:Y:S02]  /*21af0*/  FSEL R167, R167, -INF , P5 ;  /* 0xff800000a7a77808 */ /* 0x000fe40002800000 */
[----:B------:R-:W-:Y:S02]  /*21b00*/  FSEL R126, R126, -INF , !P6 ;  /* 0xff8000007e7e7808 */ /* 0x000fe40007000000 */
[----:B--2---:R-:W-:-:S02]  /*21b10*/  IABS R41, R197 ;  /* 0x000000c500297213 */ /* 0x004fc40000000000 */
[----:B------:R-:W-:Y:S01]  /*21b20*/  IABS R197, R198 ;  /* 0x000000c600c57213 */ /* 0x000fe20000000000 */
[C---:B-1----:R-:W-:Y:S01]  /*21b30*/  HMMA.16816.F32.BF16 R32, R128.reuse, R48, R32 ;  /* 0x000000308020723c */ /* 0x042fe20000041820 */
[----:B------:R-:W-:Y:S02]  /*21b40*/  I2FP.F32.S32 R41, R41 ;  /* 0x0000002900297245 */ /* 0x000fe40000201400 */
[C---:B------:R-:W-:Y:S02]  /*21b50*/  ISETP.GE.AND P3, PT, R196.reuse, R244, PT ;  /* 0x000000f4c400720c */ /* 0x040fe40003f66270 */
[----:B------:R-:W-:Y:S01]  /*21b60*/  ISETP.GE.AND P6, PT, R196, R245, PT ;  /* 0x000000f5c400720c */ /* 0x000fe20003fc6270 */
[----:B----4-:R-:W-:Y:S01]  /*21b70*/  FFMA.FTZ R48, -R242, R41, R40 ;  /* 0x00000029f2307223 */ /* 0x010fe20000010128 */
[----:B------:R-:W-:Y:S01]  /*21b80*/  ISETP.GE.AND P5, PT, R196, R246, PT ;  /* 0x000000f6c400720c */ /* 0x000fe20003fa6270 */
[----:B------:R-:W-:Y:S01]  /*21b90*/  FMUL.FTZ R196, R43, R71 ;  /* 0x000000472bc47220 */ /* 0x000fe20000410000 */
[----:B------:R-:W-:Y:S01]  /*21ba0*/  I2FP.F32.S32 R43, R197 ;  /* 0x000000c5002b7245 */ /* 0x000fe20000201400 */
[----:B------:R-:W-:Y:S01]  /*21bb0*/  VIADD R41, R10, 0xfffffe91 ;  /* 0xfffffe910a297836 */ /* 0x000fe20000000000 */
[----:B------:R-:W-:Y:S01]  /*21bc0*/  FSEL R167, R167, -INF , !P3 ;  /* 0xff800000a7a77808 */ /* 0x000fe20005800000 */
[----:B------:R1:W2:Y:S01]  /*21bd0*/  MUFU.TANH R40, R196 ;  /* 0x000000c400287308 */ /* 0x0002a20000002400 */
[----:B------:R-:W-:Y:S01]  /*21be0*/  HMMA.16816.F32.BF16 R28, R128, R50, R28 ;  /* 0x00000032801c723c */ /* 0x000fe2000004181c */
[----:B-----5:R-:W-:Y:S01]  /*21bf0*/  FFMA.FTZ R43, -R242, R43, R42 ;  /* 0x0000002bf22b7223 */ /* 0x020fe2000001012a */
[----:B------:R-:W-:Y:S01]  /*21c00*/  FMUL.FTZ R42, R36, R71 ;  /* 0x00000047242a7220 */ /* 0x000fe20000410000 */
[----:B------:R-:W-:-:S02]  /*21c10*/  IADD3 R36, PT, PT, R5, 0x16f, -R166 ;  /* 0x0000016f05247810 */ /* 0x000fc40007ffe8a6 */
[----:B------:R-:W-:Y:S02]  /*21c20*/  ISETP.GE.AND P3, PT, R41, R247, PT ;  /* 0x000000f72900720c */ /* 0x000fe40003f66270 */
[----:B------:R-:W-:Y:S01]  /*21c30*/  IABS R36, R36 ;  /* 0x0000002400247213 */ /* 0x000fe20000000000 */
[----:B------:R-:W4:Y:S01]  /*21c40*/  MUFU.TANH R42, R42 ;  /* 0x0000002a002a7308 */ /* 0x000f220000002400 */
[C---:B---3--:R-:W-:Y:S01]  /*21c50*/  HMMA.16816.F32.BF16 R32, R16.reuse, R12, R32 ;  /* 0x0000000c1020723c */ /* 0x048fe20000041820 */
[----:B------:R-:W-:Y:S02]  /*21c60*/  FSEL R198, R43, -INF , P3 ;  /* 0xff8000002bc67808 */ /* 0x000fe40001800000 */
[----:B------:R-:W-:Y:S02]  /*21c70*/  I2FP.F32.S32 R36, R36 ;  /* 0x0000002400247245 */ /* 0x000fe40000201400 */
[----:B------:R-:W-:Y:S02]  /*21c80*/  IADD3 R13, PT, PT, R5, 0x168, -R166 ;  /* 0x00000168050d7810 */ /* 0x000fe40007ffe8a6 */
[----:B------:R3:W5:Y:S01]  /*21c90*/  MUFU.TANH R12, R38 ;  /* 0x00000026000c7308 */ /* 0x0007620000002400 */
[----:B-1----:R-:W-:Y:S01]  /*21ca0*/  FSEL R196, R48, -INF , P5 ;  /* 0xff80000030c47808 */ /* 0x002fe20002800000 */
[----:B--2---:R-:W-:Y:S01]  /*21cb0*/  FFMA.FTZ R36, -R242, R36, R40 ;  /* 0x00000024f2247223 */ /* 0x004fe20000010128 */
[----:B------:R-:W-:Y:S01]  /*21cc0*/  IADD3 R48, PT, PT, R243, 0x168, -R166 ;  /* 0x00000168f3307810 */ /* 0x000fe20007ffe8a6 */
[----:B------:R-:W-:Y:S01]  /*21cd0*/  HMMA.16816.F32.BF16 R28, R16, R14, R28 ;  /* 0x0000000e101c723c */ /* 0x000fe2000004181c */
[----:B------:R-:W-:Y:S01]  /*21ce0*/  FSEL R196, R196, -INF , !P6 ;  /* 0xff800000c4c47808 */ /* 0x000fe20007000000 */
[----:B------:R-:W-:Y:S01]  /*21cf0*/  VIADD R40, R10, 0xfffffe99 ;  /* 0xfffffe990a287836 */ /* 0x000fe20000000000 */
[----:B------:R-:W-:-:S02]  /*21d00*/  IABS R48, R48 ;  /* 0x0000003000307213 */ /* 0x000fc40000000000 */
[C---:B------:R-:W-:Y:S02]  /*21d10*/  ISETP.GE.AND P5, PT, R41.reuse, R244, PT ;  /* 0x000000f42900720c */ /* 0x040fe40003fa6270 */
[----:B------:R-:W-:Y:S01]  /*21d20*/  ISETP.GE.AND P6, PT, R41, R245, PT ;  /* 0x000000f52900720c */ /* 0x000fe20003fc6270 */
[----:B------:R-:W-:Y:S01]  /*21d30*/  FMUL.FTZ R33, R33, R71 ;  /* 0x0000004721217220 */ /* 0x000fe20000410000 */
[----:B------:R-:W-:Y:S01]  /*21d40*/  ISETP.GE.AND P3, PT, R41, R246, PT ;  /* 0x000000f62900720c */ /* 0x000fe20003f66270 */
[----:B------:R-:W-:Y:S01]  /*21d50*/  IMAD.MOV.U32 R41, RZ, RZ, R48 ;  /* 0x000000ffff297224 */ /* 0x000fe200078e0030 */
[----:B------:R-:W-:Y:S02]  /*21d60*/  IABS R13, R13 ;  /* 0x0000000d000d7213 */ /* 0x000fe40000000000 */
[----:B------:R-:W-:Y:S02]  /*21d70*/  FSEL R197, R36, -INF , P3 ;  /* 0xff80000024c57808 */ /* 0x000fe40001800000 */
[----:B---3--:R-:W-:-:S02]  /*21d80*/  IADD3 R38, PT, PT, R243, 0x167, -R166 ;  /* 0x00000167f3267810 */ /* 0x008fc40007ffe8a6 */
[----:B------:R-:W-:Y:S02]  /*21d90*/  I2FP.F32.S32 R41, R41 ;  /* 0x0000002900297245 */ /* 0x000fe40000201400 */
[----:B------:R-:W-:Y:S01]  /*21da0*/  IABS R38, R38 ;  /* 0x0000002600267213 */ /* 0x000fe20000000000 */
[----:B------:R-:W-:Y:S01]  /*21db0*/  FMUL.FTZ R30, R30, R71 ;  /* 0x000000471e1e7220 */ /* 0x000fe20000410000 */
[----:B------:R-:W-:Y:S01]  /*21dc0*/  I2FP.F32.S32 R13, R13 ;  /* 0x0000000d000d7245 */ /* 0x000fe20000201400 */
[----:B----4-:R-:W-:Y:S01]  /*21dd0*/  FFMA.FTZ R42, -R242, R41, R42 ;  /* 0x00000029f22a7223 */ /* 0x010fe2000001012a */
[----:B------:R-:W-:Y:S01]  /*21de0*/  FSEL R198, R198, -INF , !P5 ;  /* 0xff800000c6c67808 */ /* 0x000fe20006800000 */
[----:B------:R-:W-:Y:S01]  /*21df0*/  IMAD.MOV.U32 R36, RZ, RZ, R38 ;  /* 0x000000ffff247224 */ /* 0x000fe200078e0026 */
[----:B------:R-:W-:Y:S01]  /*21e00*/  ISETP.GE.AND P5, PT, R37, R247, PT ;  /* 0x000000f72500720c */ /* 0x000fe20003fa6270 */
[----:B-----5:R-:W-:Y:S01]  /*21e10*/  FFMA.FTZ R13, -R242, R13, R12 ;  /* 0x0000000df20d7223 */ /* 0x020fe2000001010c */
[-C--:B------:R-:W-:Y:S01]  /*21e20*/  FMUL.FTZ R12, R32, R71.reuse ;  /* 0x00000047200c7220 */ /* 0x080fe20000410000 */
[----:B------:R-:W-:Y:S01]  /*21e30*/  FSEL R197, R197, -INF , !P6 ;  /* 0xff800000c5c57808 */ /* 0x000fe20007000000 */
[----:B------:R1:W-:Y:S01]  /*21e40*/  MUFU.TANH R41, R39 ;  /* 0x0000002700297308 */ /* 0x0003e20000002400 */
[----:B------:R-:W-:Y:S01]  /*21e50*/  I2FP.F32.S32 R36, R36 ;  /* 0x0000002400247245 */ /* 0x000fe20000201400 */
[----:B------:R-:W-:Y:S01]  /*21e60*/  FMUL.FTZ R210, R29, R71 ;  /* 0x000000471dd27220 */ /* 0x000fe20000410000 */
[----:B------:R-:W-:Y:S01]  /*21e70*/  FSEL R200, R42, -INF , P5 ;  /* 0xff8000002ac87808 */ /* 0x000fe20002800000 */
[----:B------:R-:W-:Y:S01]  /*21e80*/  VIADD R29, R10, 0xfffffea8 ;  /* 0xfffffea80a1d7836 */ /* 0x000fe20000000000 */
[C---:B------:R-:W-:Y:S01]  /*21e90*/  ISETP.GE.AND P3, PT, R37.reuse, R244, PT ;  /* 0x000000f42500720c */ /* 0x040fe20003f66270 */
[----:B------:R-:W-:Y:S01]  /*21ea0*/  FFMA.FTZ R202, -R242, R36, R202 ;  /* 0x00000024f2ca7223 */ /* 0x000fe200000101ca */
[C---:B------:R-:W-:Y:S01]  /*21eb0*/  ISETP.GE.AND P6, PT, R37.reuse, R245, PT ;  /* 0x000000f52500720c */ /* 0x040fe20003fc6270 */
[----:B------:R-:W2:Y:S01]  /*21ec0*/  MUFU.TANH R12, R12 ;  /* 0x0000000c000c7308 */ /* 0x000ea20000002400 */
[----:B------:R-:W-:Y:S01]  /*21ed0*/  ISETP.GE.AND P5, PT, R37, R246, PT ;  /* 0x000000f62500720c */ /* 0x000fe20003fa6270 */
[----:B------:R-:W-:Y:S01]  /*21ee0*/  FMUL.FTZ R31, R31, R71 ;  /* 0x000000471f1f7220 */ /* 0x000fe20000410000 */
[----:B------:R-:W-:-:S02]  /*21ef0*/  IADD3 R32, PT, PT, R5, 0x167, -R166 ;  /* 0x0000016705207810 */ /* 0x000fc40007ffe8a6 */
[----:B------:R-:W-:Y:S02]  /*21f00*/  FSEL R199, R13, -INF , P5 ;  /* 0xff8000000dc77808 */ /* 0x000fe40002800000 */
[----:B------:R-:W-:Y:S01]  /*21f10*/  IABS R32, R32 ;  /* 0x0000002000207213 */ /* 0x000fe20000000000 */
[----:B------:R-:W-:Y:S01]  /*21f20*/  MUFU.TANH R210, R210 ;  /* 0x000000d200d27308 */ /* 0x000fe20000002400 */
[----:B------:R-:W-:Y:S01]  /*21f30*/  FSEL R200, R200, -INF , !P3 ;  /* 0xff800000c8c87808 */ /* 0x000fe20005800000 */
[----:B-1----:R-:W1:Y:S01]  /*21f40*/  LDSM.16.M88.4 R36, [R47+0x7800] ;  /* 0x007800002f24783b */ /* 0x002e620000000200 */
[----:B------:R-:W-:Y:S01]  /*21f50*/  ISETP.GE.AND P3, PT, R40, R247, PT ;  /* 0x000000f72800720c */ /* 0x000fe20003f66270 */
[----:B------:R-:W-:Y:S02]  /*21f60*/  IMAD.MOV.U32 R13, RZ, RZ, R32 ;  /* 0x000000ffff0d7224 */ /* 0x000fe400078e0020 */
[----:B------:R-:W-:Y:S01]  /*21f70*/  FMUL.FTZ R32, R34, R71 ;  /* 0x0000004722207220 */ /* 0x000fe20000410000 */
[----:B------:R-:W-:-:S02]  /*21f80*/  FSEL R199, R199, -INF , !P6 ;  /* 0xff800000c7c77808 */ /* 0x000fc40007000000 */
[----:B------:R-:W-:Y:S01]  /*21f90*/  FSEL R202, R202, -INF , P3 ;  /* 0xff800000caca7808 */ /* 0x000fe20001800000 */
[----:B------:R3:W-:Y:S01]  /*21fa0*/  MUFU.TANH R34, R33 ;  /* 0x0000002100227308 */ /* 0x0007e20000002400 */
[----:B------:R-:W-:Y:S01]  /*21fb0*/  I2FP.F32.S32 R13, R13 ;  /* 0x0000000d000d7245 */ /* 0x000fe20000201400 */
[----:B--2---:R-:W-:Y:S01]  /*21fc0*/  FFMA.FTZ R203, -R242, R203, R12 ;  /* 0x000000cbf2cb7223 */ /* 0x004fe2000001010c */
[C---:B------:R-:W-:Y:S02]  /*21fd0*/  ISETP.GE.AND P5, PT, R40.reuse, R244, PT ;  /* 0x000000f42800720c */ /* 0x040fe40003fa6270 */
[----:B------:R-:W-:Y:S01]  /*21fe0*/  ISETP.GE.AND P6, PT, R40, R245, PT ;  /* 0x000000f52800720c */ /* 0x000fe20003fc6270 */
[----:B------:R-:W-:Y:S01]  /*21ff0*/  FFMA.FTZ R41, -R242, R13, R41 ;  /* 0x0000000df2297223 */ /* 0x000fe20000010129 */
[----:B------:R-:W-:Y:S01]  /*22000*/  ISETP.GE.AND P3, PT, R40, R246, PT ;  /* 0x000000f62800720c */ /* 0x000fe20003f66270 */
[----:B------:R-:W2:Y:S01]  /*22010*/  LDSM.16.M88.4 R12, [R3+0x7800] ;  /* 0x00780000030c783b */ /* 0x000ea20000000200 */
[----:B------:R-:W-:Y:S01]  /*22020*/  VIADD R40, R10, 0xfffffea0 ;  /* 0xfffffea00a287836 */ /* 0x000fe20000000000 */
[----:B------:R-:W4:Y:S01]  /*22030*/  MUFU.TANH R32, R32 ;  /* 0x0000002000207308 */ /* 0x000f220000002400 */
[----:B------:R-:W-:-:S02]  /*22040*/  FSEL R202, R202, -INF , !P5 ;  /* 0xff800000caca7808 */ /* 0x000fc40006800000 */
[----:B------:R-:W-:Y:S02]  /*22050*/  FSEL R201, R41, -INF , P3 ;  /* 0xff80000029c97808 */ /* 0x000fe40001800000 */
[----:B------:R-:W-:Y:S02]  /*22060*/  ISETP.GE.AND P5, PT, R40, R247, PT ;  /* 0x000000f72800720c */ /* 0x000fe40003fa6270 */
[--C-:B------:R-:W-:Y:S02]  /*22070*/  IADD3 R42, PT, PT, R5, 0x160, -R166.reuse ;  /* 0x00000160052a7810 */ /* 0x100fe40007ffe8a6 */
[----:B------:R-:W-:Y:S02]  /*22080*/  IADD3 R43, PT, PT, R243, 0x15f, -R166 ;  /* 0x0000015ff32b7810 */ /* 0x000fe40007ffe8a6 */
[----:B------:R-:W-:Y:S02]  /*22090*/  FSEL R201, R201, -INF , !P6 ;  /* 0xff800000c9c97808 */ /* 0x000fe40007000000 */
[----:B------:R-:W-:-:S02]  /*220a0*/  FSEL R203, R203, -INF , P5 ;  /* 0xff800000cbcb7808 */ /* 0x000fc40002800000 */
[----:B---3--:R-:W-:Y:S02]  /*220b0*/  IABS R33, R42 ;  /* 0x0000002a00217213 */ /* 0x008fe40000000000 */
[C---:B------:R-:W-:Y:S02]  /*220c0*/  ISETP.GE.AND P3, PT, R40.reuse, R244, PT ;  /* 0x000000f42800720c */ /* 0x040fe40003f66270 */
[C---:B------:R-:W-:Y:S02]  /*220d0*/  ISETP.GE.AND P6, PT, R40.reuse, R245, PT ;  /* 0x000000f52800720c */ /* 0x040fe40003fc6270 */
[----:B------:R-:W-:Y:S01]  /*220e0*/  ISETP.GE.AND P5, PT, R40, R246, PT ;  /* 0x000000f62800720c */ /* 0x000fe20003fa6270 */
[----:B------:R-:W-:Y:S01]  /*220f0*/  FMUL.FTZ R40, R35, R71 ;  /* 0x0000004723287220 */ /* 0x000fe20000410000 */
[----:B-1----:R-:W-:Y:S01]  /*22100*/  HMMA.16816.F32.BF16 R24, R128, R36, R24 ;  /* 0x000000248018723c */ /* 0x002fe20000041818 */
[----:B------:R-:W-:Y:S02]  /*22110*/  IABS R41, R43 ;  /* 0x0000002b00297213 */ /* 0x000fe40000000000 */
[----:B------:R-:W-:-:S02]  /*22120*/  I2FP.F32.S32 R33, R33 ;  /* 0x0000002100217245 */ /* 0x000fc40000201400 */
[----:B------:R-:W-:Y:S01]  /*22130*/  I2FP.F32.S32 R35, R41 ;  /* 0x0000002900237245 */ /* 0x000fe20000201400 */
[----:B------:R-:W1:Y:S01]  /*22140*/  MUFU.TANH R40, R40 ;  /* 0x0000002800287308 */ /* 0x000e620000002400 */
[----:B------:R-:W-:Y:S01]  /*22150*/  FSEL R203, R203, -INF , !P3 ;  /* 0xff800000cbcb7808 */ /* 0x000fe20005800000 */
[----:B----4-:R-:W-:Y:S01]  /*22160*/  FFMA.FTZ R33, -R242, R33, R32 ;  /* 0x00000021f2217223 */ /* 0x010fe20000010120 */
[----:B------:R-:W-:Y:S02]  /*22170*/  VIADD R32, R10, 0xfffffea1 ;  /* 0xfffffea10a207836 */ /* 0x000fe40000000000 */
[----:B------:R-:W-:Y:S01]  /*22180*/  FFMA.FTZ R34, -R242, R35, R34 ;  /* 0x00000023f2227223 */ /* 0x000fe20000010122 */
[----:B------:R-:W-:Y:S01]  /*22190*/  FMUL.FTZ R35, R28, R71 ;  /* 0x000000471c237220 */ /* 0x000fe20000410000 */
[----:B------:R-:W-:Y:S01]  /*221a0*/  IADD3 R28, PT, PT, R5, 0x15f, -R166 ;  /* 0x0000015f051c7810 */ /* 0x000fe20007ffe8a6 */
[----:B------:R-:W-:Y:S01]  /*221b0*/  HMMA.16816.F32.BF16 R20, R128, R38, R20 ;  /* 0x000000268014723c */ /* 0x000fe20000041814 */
[----:B------:R-:W-:-:S02]  /*221c0*/  FSEL R204, R33, -INF , P5 ;  /* 0xff80000021cc7808 */ /* 0x000fc40002800000 */
[----:B------:R3:W4:Y:S01]  /*221d0*/  MUFU.TANH R33, R35 ;  /* 0x0000002300217308 */ /* 0x0007220000002400 */
[----:B------:R-:W-:Y:S02]  /*221e0*/  IABS R28, R28 ;  /* 0x0000001c001c7213 */ /* 0x000fe40000000000 */
[----:B------:R-:W-:Y:S02]  /*221f0*/  ISETP.GE.AND P3, PT, R32, R247, PT ;  /* 0x000000f72000720c */ /* 0x000fe40003f66270 */
[----:B--2---:R-:W-:Y:S01]  /*22200*/  HMMA.16816.F32.BF16 R24, R16, R12, R24 ;  /* 0x0000000c1018723c */ /* 0x004fe20000041818 */
[----:B------:R-:W-:Y:S02]  /*22210*/  I2FP.F32.S32 R28, R28 ;  /* 0x0000001c001c7245 */ /* 0x000fe40000201400 */
[----:B------:R2:W5:Y:S01]  /*22220*/  MUFU.TANH R12, R30 ;  /* 0x0000001e000c7308 */ /* 0x0005620000002400 */
[----:B------:R-:W-:Y:S02]  /*22230*/  FSEL R204, R204, -INF , !P6 ;  /* 0xff800000cccc7808 */ /* 0x000fe40007000000 */
[----:B------:R-:W-:Y:S01]  /*22240*/  FSEL R206, R34, -INF , P3 ;  /* 0xff80000022ce7808 */ /* 0x000fe20001800000 */
[----:B-1----:R-:W-:Y:S01]  /*22250*/  FFMA.FTZ R28, -R242, R28, R40 ;  /* 0x0000001cf21c7223 */ /* 0x002fe20000010128 */
[----:B------:R-:W-:-:S02]  /*22260*/  IADD3 R13, PT, PT, R5, 0x158, -R166 ;  /* 0x00000158050d7810 */ /* 0x000fc40007ffe8a6 */
[C---:B------:R-:W-:Y:S02]  /*22270*/  ISETP.GE.AND P5, PT, R32.reuse, R244, PT ;  /* 0x000000f42000720c */ /* 0x040fe40003fa6270 */
[C---:B------:R-:W-:Y:S01]  /*22280*/  ISETP.GE.AND P6, PT, R32.reuse, R245, PT ;  /* 0x000000f52000720c */ /* 0x040fe20003fc6270 */
[----:B------:R-:W-:Y:S01]  /*22290*/  HMMA.16816.F32.BF16 R20, R16, R14, R20 ;  /* 0x0000000e1014723c */ /* 0x000fe20000041814 */
[----:B---3--:R-:W-:Y:S02]  /*222a0*/  IADD3 R35, PT, PT, R243, 0x158, -R166 ;  /* 0x00000158f3237810 */ /* 0x008fe40007ffe8a6 */
[----:B------:R-:W-:Y:S02]  /*222b0*/  ISETP.GE.AND P3, PT, R32, R246, PT ;  /* 0x000000f62000720c */ /* 0x000fe40003f66270 */
[----:B------:R-:W-:Y:S01]  /*222c0*/  IABS R35, R35 ;  /* 0x0000002300237213 */ /* 0x000fe20000000000 */
[----:B------:R-:W-:Y:S01]  /*222d0*/  FMUL.FTZ R25, R25, R71 ;  /* 0x0000004719197220 */ /* 0x000fe20000410000 */
[----:B------:R-:W-:-:S02]  /*222e0*/  IABS R13, R13 ;  /* 0x0000000d000d7213 */ /* 0x000fc40000000000 */
[----:B--2---:R-:W-:Y:S01]  /*222f0*/  IADD3 R30, PT, PT, R243, 0x157, -R166 ;  /* 0x00000157f31e7810 */ /* 0x004fe20007ffe8a6 */
[----:B------:R-:W-:Y:S01]  /*22300*/  IMAD.MOV.U32 R32, RZ, RZ, R35 ;  /* 0x000000ffff207224 */ /* 0x000fe200078e0023 */
[----:B------:R-:W-:Y:S02]  /*22310*/  FSEL R205, R28, -INF , P3 ;  /* 0xff8000001ccd7808 */ /* 0x000fe40001800000 */
[----:B------:R-:W-:Y:S02]  /*22320*/  IABS R30, R30 ;  /* 0x0000001e001e7213 */ /* 0x000fe40000000000 */
[----:B------:R-:W-:Y:S02]  /*22330*/  I2FP.F32.S32 R32, R32 ;  /* 0x0000002000207245 */ /* 0x000fe40000201400 */
[----:B------:R-:W-:Y:S01]  /*22340*/  I2FP.F32.S32 R13, R13 ;  /* 0x0000000d000d7245 */ /* 0x000fe20000201400 */
[----:B------:R-:W-:Y:S01]  /*22350*/  IMAD.MOV.U32 R28, RZ, RZ, R30 ;  /* 0x000000ffff1c7224 */ /* 0x000fe200078e001e */
[----:B------:R-:W-:Y:S01]  /*22360*/  FSEL R206, R206, -INF , !P5 ;  /* 0xff800000cece7808 */ /* 0x000fe20006800000 */
[C---:B----4-:R-:W-:Y:S01]  /*22370*/  FFMA.FTZ R33, -R242.reuse, R32, R33 ;  /* 0x00000020f2217223 */ /* 0x050fe20000010121 */
[----:B------:R-:W-:Y:S01]  /*22380*/  ISETP.GE.AND P5, PT, R29, R247, PT ;  /* 0x000000f71d00720c */ /* 0x000fe20003fa6270 */
[----:B-----5:R-:W-:Y:S01]  /*22390*/  FFMA.FTZ R13, -R242, R13, R12 ;  /* 0x0000000df20d7223 */ /* 0x020fe2000001010c */
[----:B------:R-:W-:Y:S01]  /*223a0*/  I2FP.F32.S32 R28, R28 ;  /* 0x0000001c001c7245 */ /* 0x000fe20000201400 */
[----:B------:R-:W-:Y:S01]  /*223b0*/  FMUL.FTZ R12, R24, R71 ;  /* 0x00000047180c7220 */ /* 0x000fe20000410000 */
[----:B------:R-:W-:Y:S01]  /*223c0*/  FSEL R205, R205, -INF , !P6 ;  /* 0xff800000cdcd7808 */ /* 0x000fe20007000000 */
[----:B------:R-:W-:Y:S01]  /*223d0*/  VIADD R32, R10, 0xfffffea9 ;  /* 0xfffffea90a207836 */ /* 0x000fe20000000000 */
[----:B------:R-:W-:Y:S01]  /*223e0*/  FSEL R208, R33, -INF , P5 ;  /* 0xff80000021d07808 */ /* 0x000fe20002800000 */
[----:B------:R-:W-:Y:S01]  /*223f0*/  FFMA.FTZ R210, -R242, R28, R210 ;  /* 0x0000001cf2d27223 */ /* 0x000fe200000101d2 */
[C---:B------:R-:W-:Y:S01]  /*22400*/  ISETP.GE.AND P3, PT, R29.reuse, R244, PT ;  /* 0x000000f41d00720c */ /* 0x040fe20003f66270 */
[----:B------:R1:W2:Y:S01]  /*22410*/  MUFU.TANH R33, R31 ;  /* 0x0000001f00217308 */ /* 0x0002a20000002400 */
[C---:B------:R-:W-:Y:S01]  /*22420*/  ISETP.GE.AND P6, PT, R29.reuse, R245, PT ;  /* 0x000000f51d00720c */ /* 0x040fe20003fc6270 */
[-C--:B------:R-:W-:Y:S01]  /*22430*/  FMUL.FTZ R22, R22, R71.reuse ;  /* 0x0000004716167220 */ /* 0x080fe20000410000 */
[----:B------:R-:W-:Y:S01]  /*22440*/  ISETP.GE.AND P5, PT, R29, R246, PT ;  /* 0x000000f61d00720c */ /* 0x000fe20003fa6270 */
[----:B------:R-:W-:Y:S01]  /*22450*/  FMUL.FTZ R23, R23, R71 ;  /* 0x0000004717177220 */ /* 0x000fe20000410000 */
[----:B------:R-:W-:-:S02]  /*22460*/  IADD3 R24, PT, PT, R5, 0x157, -R166 ;  /* 0x0000015705187810 */ /* 0x000fc40007ffe8a6 */
[----:B------:R-:W-:Y:S01]  /*22470*/  FSEL R207, R13, -INF , P5 ;  /* 0xff8000000dcf7808 */ /* 0x000fe20002800000 */
[----:B------:R-:W3:Y:S01]  /*22480*/  MUFU.TANH R12, R12 ;  /* 0x0000000c000c7308 */ /* 0x000ee20000002400 */
[----:B------:R-:W-:Y:S02]  /*22490*/  IABS R24, R24 ;  /* 0x0000001800187213 */ /* 0x000fe40000000000 */
[----:B------:R-:W-:Y:S02]  /*224a0*/  FSEL R208, R208, -INF , !P3 ;  /* 0xff800000d0d07808 */ /* 0x000fe40005800000 */
[----:B------:R-:W-:Y:S01]  /*224b0*/  ISETP.GE.AND P3, PT, R32, R247, PT ;  /* 0x000000f72000720c */ /* 0x000fe20003f66270 */
[----:B------:R-:W-:Y:S02]  /*224c0*/  IMAD.MOV.U32 R13, RZ, RZ, R24 ;  /* 0x000000ffff0d7224 */ /* 0x000fe400078e0018 */
[----:B------:R-:W-:Y:S01]  /*224d0*/  FMUL.FTZ R24, R26, R71 ;  /* 0x000000471a187220 */ /* 0x000fe20000410000 */
[----:B------:R-:W-:Y:S01]  /*224e0*/  FSEL R207, R207, -INF , !P6 ;  /* 0xff800000cfcf7808 */ /* 0x000fe20007000000 */
[----:B------:R4:W-:Y:S01]  /*224f0*/  MUFU.TANH R26, R25 ;  /* 0x00000019001a7308 */ /* 0x0009e20000002400 */
[----:B-1----:R-:W1:Y:S01]  /*22500*/  LDSM.16.M88.4 R28, [R47+0x8000] ;  /* 0x008000002f1c783b */ /* 0x002e620000000200 */
[----:B------:R-:W-:-:S02]  /*22510*/  I2FP.F32.S32 R13, R13 ;  /* 0x0000000d000d7245 */ /* 0x000fc40000201400 */
[----:B------:R-:W-:Y:S02]  /*22520*/  FSEL R210, R210, -INF , P3 ;  /* 0xff800000d2d27808 */ /* 0x000fe40001800000 */
[----:B------:R-:W-:Y:S01]  /*22530*/  ISETP.GE.AND P5, PT, R32, R244, PT ;  /* 0x000000f42000720c */ /* 0x000fe20003fa6270 */
[C---:B--2---:R-:W-:Y:S01]  /*22540*/  FFMA.FTZ R33, -R242.reuse, R13, R33 ;  /* 0x0000000df2217223 */ /* 0x044fe20000010121 */
[----:B------:R-:W2:Y:S01]  /*22550*/  MUFU.TANH R24, R24 ;  /* 0x0000001800187308 */ /* 0x000ea20000002400 */
[----:B---3--:R-:W-:Y:S01]  /*22560*/  FFMA.FTZ R211, -R242, R211, R12 ;  /* 0x000000d3f2d37223 */ /* 0x008fe2000001010c */
[C---:B------:R-:W-:Y:S01]  /*22570*/  ISETP.GE.AND P6, PT, R32.reuse, R245, PT ;  /* 0x000000f52000720c */ /* 0x040fe20003fc6270 */
[----:B------:R-:W3:Y:S01]  /*22580*/  LDSM.16.M88.4 R12, [R3+0x8000] ;  /* 0x00800000030c783b */ /* 0x000ee20000000200 */
[----:B------:R-:W-:Y:S01]  /*22590*/  ISETP.GE.AND P3, PT, R32, R246, PT ;  /* 0x000000f62000720c */ /* 0x000fe20003f66270 */
[----:B------:R-:W-:Y:S01]  /*225a0*/  VIADD R32, R10, 0xfffffeb0 ;  /* 0xfffffeb00a207836 */ /* 0x000fe20000000000 */
[----:B------:R-:W-:-:S02]  /*225b0*/  IADD3 R34, PT, PT, R5, 0x150, -R166 ;  /* 0x0000015005227810 */ /* 0x000fc40007ffe8a6 */
[----:B------:R-:W-:Y:S02]  /*225c0*/  FSEL R210, R210, -INF , !P5 ;  /* 0xff800000d2d27808 */ /* 0x000fe40006800000 */
[----:B------:R-:W-:Y:S02]  /*225d0*/  IADD3 R35, PT, PT, R243, 0x14f, -R166 ;  /* 0x0000014ff3237810 */ /* 0x000fe40007ffe8a6 */
[----:B------:R-:W-:Y:S02]  /*225e0*/  ISETP.GE.AND P5, PT, R32, R247, PT ;  /* 0x000000f72000720c */ /* 0x000fe40003fa6270 */
[----:B------:R-:W-:Y:S02]  /*225f0*/  FSEL R209, R33, -INF , P3 ;  /* 0xff80000021d17808 */ /* 0x000fe40001800000 */
[----:B----4-:R-:W-:Y:S02]  /*22600*/  IABS R25, R34 ;  /* 0x0000002200197213 */ /* 0x010fe40000000000 */
[----:B------:R-:W-:-:S02]  /*22610*/  IABS R33, R35 ;  /* 0x0000002300217213 */ /* 0x000fc40000000000 */
[----:B------:R-:W-:Y:S02]  /*22620*/  FSEL R209, R209, -INF , !P6 ;  /* 0xff800000d1d17808 */ /* 0x000fe40007000000 */
[----:B------:R-:W-:Y:S02]  /*22630*/  FSEL R211, R211, -INF , P5 ;  /* 0xff800000d3d37808 */ /* 0x000fe40002800000 */
[C---:B------:R-:W-:Y:S02]  /*22640*/  ISETP.GE.AND P3, PT, R32.reuse, R244, PT ;  /* 0x000000f42000720c */ /* 0x040fe40003f66270 */
[C---:B------:R-:W-:Y:S02]  /*22650*/  ISETP.GE.AND P6, PT, R32.reuse, R245, PT ;  /* 0x000000f52000720c */ /* 0x040fe40003fc6270 */
[----:B------:R-:W-:Y:S01]  /*22660*/  ISETP.GE.AND P5, PT, R32, R246, PT ;  /* 0x000000f62000720c */ /* 0x000fe20003fa6270 */
[----:B------:R-:W-:Y:S01]  /*22670*/  FMUL.FTZ R32, R27, R71 ;  /* 0x000000471b207220 */ /* 0x000fe20000410000 */
[----:B------:R-:W-:-:S02]  /*22680*/  I2FP.F32.S32 R25, R25 ;  /* 0x0000001900197245 */ /* 0x000fc40000201400 */
[----:B------:R-:W-:Y:S01]  /*22690*/  I2FP.F32.S32 R27, R33 ;  /* 0x00000021001b7245 */ /* 0x000fe20000201400 */
[C---:B-1----:R-:W-:Y:S01]  /*226a0*/  HMMA.16816.F32.BF16 R192, R128.reuse, R28, R192 ;  /* 0x0000001c80c0723c */ /* 0x042fe200000418c0 */
[----:B------:R-:W-:Y:S01]  /*226b0*/  FSEL R211, R211, -INF , !P3 ;  /* 0xff800000d3d37808 */ /* 0x000fe20005800000 */
[----:B--2---:R-:W-:Y:S01]  /*226c0*/  FFMA.FTZ R25, -R242, R25, R24 ;  /* 0x00000019f2197223 */ /* 0x004fe20000010118 */
[----:B------:R-:W-:Y:S02]  /*226d0*/  VIADD R24, R10, 0xfffffeb1 ;  /* 0xfffffeb10a187836 */ /* 0x000fe40000000000 */
[----:B------:R-:W-:Y:S01]  /*226e0*/  FFMA.FTZ R26, -R242, R27, R26 ;  /* 0x0000001bf21a7223 */ /* 0x000fe2000001011a */
[----:B------:R-:W-:Y:S01]  /*226f0*/  FMUL.FTZ R27, R20, R71 ;  /* 0x00000047141b7220 */ /* 0x000fe20000410000 */
[----:B------:R-:W1:Y:S01]  /*22700*/  MUFU.TANH R32, R32 ;  /* 0x0000002000207308 */ /* 0x000e620000002400 */
[----:B------:R-:W-:Y:S01]  /*22710*/  FSEL R214, R25, -INF , P5 ;  /* 0xff80000019d67808 */ /* 0x000fe20002800000 */
[----:B------:R-:W-:Y:S01]  /*22720*/  HMMA.16816.F32.BF16 R188, R128, R30, R188 ;  /* 0x0000001e80bc723c */ /* 0x000fe200000418bc */
[----:B------:R-:W-:Y:S01]  /*22730*/  ISETP.GE.AND P3, PT, R24, R247, PT ;  /* 0x000000f71800720c */ /* 0x000fe20003f66270 */
[----:B------:R-:W-:Y:S01]  /*22740*/  VIADD R28, R10, 0xfffffec0 ;  /* 0xfffffec00a1c7836 */ /* 0x000fe20000000000 */
[----:B------:R-:W-:-:S02]  /*22750*/  FSEL R214, R214, -INF , !P6 ;  /* 0xff800000d6d67808 */ /* 0x000fc40007000000 */
[----:B------:R-:W-:Y:S01]  /*22760*/  FSEL R220, R26, -INF , P3 ;  /* 0xff8000001adc7808 */ /* 0x000fe20001800000 */
[----:B------:R2:W4:Y:S01]  /*22770*/  MUFU.TANH R25, R27 ;  /* 0x0000001b00197308 */ /* 0x0005220000002400 */
[C---:B------:R-:W-:Y:S02]  /*22780*/  ISETP.GE.AND P5, PT, R24.reuse, R244, PT ;  /* 0x000000f41800720c */ /* 0x040fe40003fa6270 */
[C---:B------:R-:W-:Y:S02]  /*22790*/  ISETP.GE.AND P6, PT, R24.reuse, R245, PT ;  /* 0x000000f51800720c */ /* 0x040fe40003fc6270 */
[----:B------:R-:W-:Y:S01]  /*227a0*/  ISETP.GE.AND P3, PT, R24, R246, PT ;  /* 0x000000f61800720c */ /* 0x000fe20003f66270 */
[----:B---3--:R-:W-:Y:S01]  /*227b0*/  HMMA.16816.F32.BF16 R192, R16, R12, R192 ;  /* 0x0000000c10c0723c */ /* 0x008fe200000418c0 */
[----:B------:R-:W-:Y:S01]  /*227c0*/  IADD3 R20, PT, PT, R5, 0x14f, -R166 ;  /* 0x0000014f05147810 */ /* 0x000fe20007ffe8a6 */
[----:B------:R3:W-:Y:S01]  /*227d0*/  MUFU.TANH R12, R22 ;  /* 0x00000016000c7308 */ /* 0x0007e20000002400 */
[----:B------:R-:W-:Y:S01]  /*227e0*/  FMUL.FTZ R13, R21, R71 ;  /* 0x00000047150d7220 */ /* 0x000fe20000410000 */
[----:B------:R-:W-:Y:S01]  /*227f0*/  VIADD R21, R10, 0xfffffeb8 ;  /* 0xfffffeb80a157836 */ /* 0x000fe20000000000 */
[----:B------:R-:W-:-:S02]  /*22800*/  IABS R20, R20 ;  /* 0x0000001400147213 */ /* 0x000fc40000000000 */
[----:B------:R-:W-:Y:S01]  /*22810*/  FSEL R220, R220, -INF , !P5 ;  /* 0xff800000dcdc7808 */ /* 0x000fe20006800000 */
[----:B------:R-:W-:Y:S01]  /*22820*/  HMMA.16816.F32.BF16 R188, R16, R14, R188 ;  /* 0x0000000e10bc723c */ /* 0x000fe200000418bc */
[----:B------:R-:W-:Y:S01]  /*22830*/  I2FP.F32.S32 R20, R20 ;  /* 0x0000001400147245 */ /* 0x000fe20000201400 */
[----:B------:R-:W-:Y:S01]  /*22840*/  MUFU.TANH R29, R23 ;  /* 0x00000017001d7308 */ /* 0x000fe20000002400 */
[----:B------:R-:W-:Y:S02]  /*22850*/  ISETP.GE.AND P5, PT, R21, R247, PT ;  /* 0x000000f71500720c */ /* 0x000fe40003fa6270 */
[C---:B--2---:R-:W-:Y:S01]  /*22860*/  IADD3 R27, PT, PT, R243.reuse, 0x148, -R166 ;  /* 0x00000148f31b7810 */ /* 0x044fe20007ffe8a6 */
[----:B-1----:R-:W-:Y:S01]  /*22870*/  FFMA.FTZ R20, -R242, R20, R32 ;  /* 0x00000014f2147223 */ /* 0x002fe20000010120 */
[----:B------:R-:W-:Y:S02]  /*22880*/  IADD3 R26, PT, PT, R243, 0x140, -R166 ;  /* 0x00000140f31a7810 */ /* 0x000fe40007ffe8a6 */
[----:B------:R-:W-:-:S02]  /*22890*/  IABS R27, R27 ;  /* 0x0000001b001b7213 */ /* 0x000fc40000000000 */
[----:B------:R-:W-:Y:S01]  /*228a0*/  FSEL R215, R20, -INF , P3 ;  /* 0xff80000014d77808 */ /* 0x000fe20001800000 */
[-C--:B------:R-:W-:Y:S01]  /*228b0*/  FMUL.FTZ R195, R195, R71.reuse ;  /* 0x00000047c3c37220 */ /* 0x080fe20000410000 */
[--C-:B---3--:R-:W-:Y:S01]  /*228c0*/  IADD3 R22, PT, PT, R5, 0x148, -R166.reuse ;  /* 0x0000014805167810 */ /* 0x108fe20007ffe8a6 */
[----:B------:R-:W-:Y:S01]  /*228d0*/  IMAD.MOV.U32 R24, RZ, RZ, R27 ;  /* 0x000000ffff187224 */ /* 0x000fe200078e001b */
[----:B------:R-:W-:Y:S02]  /*228e0*/  FSEL R215, R215, -INF , !P6 ;  /* 0xff800000d7d77808 */ /* 0x000fe40007000000 */
[----:B------:R-:W-:Y:S02]  /*228f0*/  IABS R22, R22 ;  /* 0x0000001600167213 */ /* 0x000fe40000000000 */
[----:B------:R-:W-:Y:S01]  /*22900*/  I2FP.F32.S32 R24, R24 ;  /* 0x0000001800187245 */ /* 0x000fe20000201400 */
[-C--:B------:R-:W-:Y:S01]  /*22910*/  FMUL.FTZ R190, R190, R71.reuse ;  /* 0x00000047bebe7220 */ /* 0x080fe20000410000 */
[----:B------:R-:W-:Y:S01]  /*22920*/  ISETP.GE.AND P3, PT, R21, R244, PT ;  /* 0x000000f41500720c */ /* 0x000fe20003f66270 */
[----:B------:R-:W-:Y:S01]  /*22930*/  FMUL.FTZ R189, R189, R71 ;  /* 0x00000047bdbd7220 */ /* 0x000fe20000410000 */
[----:B------:R-:W-:Y:S01]  /*22940*/  ISETP.GE.AND P6, PT, R21, R245, PT ;  /* 0x000000f51500720c */ /* 0x000fe20003fc6270 */
[----:B----4-:R-:W-:Y:S01]  /*22950*/  FFMA.FTZ R221, -R242, R24, R25 ;  /* 0x00000018f2dd7223 */ /* 0x010fe20000010119 */
[--C-:B------:R-:W-:Y:S01]  /*22960*/  IADD3 R24, PT, PT, R243, 0x147, -R166.reuse ;  /* 0x00000147f3187810 */ /* 0x100fe20007ffe8a6 */
[----:B------:R1:W2:Y:S01]  /*22970*/  MUFU.TANH R25, R13 ;  /* 0x0000000d00197308 */ /* 0x0002a20000002400 */
[----:B------:R-:W-:-:S02]  /*22980*/  IADD3 R27, PT, PT, R5, 0x147, -R166 ;  /* 0x00000147051b7810 */ /* 0x000fc40007ffe8a6 */
[----:B------:R-:W-:Y:S02]  /*22990*/  IABS R24, R24 ;  /* 0x0000001800187213 */ /* 0x000fe40000000000 */
[----:B------:R-:W-:Y:S02]  /*229a0*/  FSEL R221, R221, -INF , P5 ;  /* 0xff800000dddd7808 */ /* 0x000fe40002800000 */
[----:B------:R-:W-:Y:S01]  /*229b0*/  ISETP.GE.AND P5, PT, R21, R246, PT ;  /* 0x000000f61500720c */ /* 0x000fe20003fa6270 */
[----:B------:R-:W-:Y:S01]  /*229c0*/  IMAD.MOV.U32 R20, RZ, RZ, R24 ;  /* 0x000000ffff147224 */ /* 0x000fe200078e0018 */
[----:B------:R-:W-:Y:S01]  /*229d0*/  IABS R27, R27 ;  /* 0x0000001b001b7213 */ /* 0x000fe20000000000 */
[----:B------:R-:W-:Y:S01]  /*229e0*/  VIADD R24, R10, 0xfffffeb9 ;  /* 0xfffffeb90a187836 */ /* 0x000fe20000000000 */
[----:B------:R-:W-:Y:S02]  /*229f0*/  IABS R26, R26 ;  /* 0x0000001a001a7213 */ /* 0x000fe40000000000 */
[----:B------:R-:W-:-:S02]  /*22a00*/  I2FP.F32.S32 R20, R20 ;  /* 0x0000001400147245 */ /* 0x000fc40000201400 */
[----:B------:R-:W-:Y:S02]  /*22a10*/  FSEL R221, R221, -INF , !P3 ;  /* 0xff800000dddd7808 */ /* 0x000fe40005800000 */
[----:B------:R-:W-:Y:S01]  /*22a20*/  I2FP.F32.S32 R26, R26 ;  /* 0x0000001a001a7245 */ /* 0x000fe20000201400 */
[----:B-1----:R-:W-:Y:S02]  /*22a30*/  IMAD.MOV.U32 R13, RZ, RZ, R22 ;  /* 0x000000ffff0d7224 */ /* 0x002fe400078e0016 */
[----:B--2---:R-:W-:Y:S01]  /*22a40*/  FFMA.FTZ R25, -R242, R20, R25 ;  /* 0x00000014f2197223 */ /* 0x004fe20000010119 */
[----:B------:R-:W-:Y:S01]  /*22a50*/  ISETP.GE.AND P3, PT, R24, R247, PT ;  /* 0x000000f71800720c */ /* 0x000fe20003f66270 */
[----:B------:R-:W1:Y:S01]  /*22a60*/  LDSM.16.M88.4 R20, [R47+0x8800] ;  /* 0x008800002f14783b */ /* 0x000e620000000200 */
[----:B------:R-:W-:Y:S02]  /*22a70*/  IADD3 R30, PT, PT, R5, 0x140, -R166 ;  /* 0x00000140051e7810 */ /* 0x000fe40007ffe8a6 */
[----:B------:R-:W-:-:S02]  /*22a80*/  I2FP.F32.S32 R13, R13 ;  /* 0x0000000d000d7245 */ /* 0x000fc40000201400 */
[----:B------:R-:W-:Y:S02]  /*22a90*/  FSEL R25, R25, -INF , P3 ;  /* 0xff80000019197808 */ /* 0x000fe40001800000 */
[----:B------:R-:W-:Y:S01]  /*22aa0*/  ISETP.GE.AND P3, PT, R24, R246, PT ;  /* 0x000000f61800720c */ /* 0x000fe20003f66270 */
[----:B------:R-:W-:Y:S01]  /*22ab0*/  FFMA.FTZ R13, -R242, R13, R12 ;  /* 0x0000000df20d7223 */ /* 0x000fe2000001010c */
[----:B------:R-:W-:Y:S01]  /*22ac0*/  FMUL.FTZ R12, R192, R71 ;  /* 0x00000047c00c7220 */ /* 0x000fe20000410000 */
[----:B------:R-:W-:-:S03]  /*22ad0*/  IADD3 R31, PT, PT, R243, 0x13f, -R166 ;  /* 0x0000013ff31f7810 */ /* 0x000fc60007ffe8a6 */
[----:B------:R-:W-:Y:S01]  /*22ae0*/  FSEL R192, R13, -INF , P5 ;  /* 0xff8000000dc07808 */ /* 0x000fe20002800000 */
[----:B------:R-:W-:Y:S01]  /*22af0*/  IMAD.MOV.U32 R13, RZ, RZ, R27 ;  /* 0x000000ffff0d7224 */ /* 0x000fe200078e001b */
[----:B------:R-:W2:Y:S01]  /*22b00*/  MUFU.TANH R12, R12 ;  /* 0x0000000c000c7308 */ /* 0x000ea20000002400 */
[----:B------:R-:W-:Y:S01]  /*22b10*/  ISETP.GE.AND P5, PT, R24, R244, PT ;  /* 0x000000f41800720c */ /* 0x000fe20003fa6270 */
[----:B------:R-:W-:Y:S01]  /*22b20*/  FMUL.FTZ R27, R193, R71 ;  /* 0x00000047c11b7220 */ /* 0x000fe20000410000 */
[----:B------:R-:W-:Y:S02]  /*22b30*/  FSEL R192, R192, -INF , !P6 ;  /* 0xff800000c0c07808 */ /* 0x000fe40007000000 */
[----:B------:R-:W-:Y:S02]  /*22b40*/  I2FP.F32.S32 R13, R13 ;  /* 0x0000000d000d7245 */ /* 0x000fe40000201400 */
[----:B------:R-:W-:Y:S01]  /*22b50*/  ISETP.GE.AND P6, PT, R24, R245, PT ;  /* 0x000000f51800720c */ /* 0x000fe20003fc6270 */
[----:B------:R-:W-:Y:S01]  /*22b60*/  FMUL.FTZ R24, R194, R71 ;  /* 0x00000047c2187220 */ /* 0x000fe20000410000 */
[----:B------:R-:W-:Y:S01]  /*22b70*/  MUFU.TANH R27, R27 ;  /* 0x0000001b001b7308 */ /* 0x000fe20000002400 */
[----:B------:R-:W-:Y:S01]  /*22b80*/  FFMA.FTZ R29, -R242, R13, R29 ;  /* 0x0000000df21d7223 */ /* 0x000fe2000001011d */
[----:B------:R-:W-:-:S02]  /*22b90*/  FSEL R194, R25, -INF , !P5 ;  /* 0xff80000019c27808 */ /* 0x000fc40006800000 */
[----:B------:R-:W-:Y:S02]  /*22ba0*/  ISETP.GE.AND P5, PT, R28, R247, PT ;  /* 0x000000f71c00720c */ /* 0x000fe40003fa6270 */
[----:B------:R-:W-:Y:S02]  /*22bb0*/  FSEL R193, R29, -INF , P3 ;  /* 0xff8000001dc17808 */ /* 0x000fe40001800000 */
[----:B------:R-:W3:Y:S01]  /*22bc0*/  MUFU.TANH R24, R24 ;  /* 0x0000001800187308 */ /* 0x000ee20000002400 */
[----:B--2---:R-:W-:Y:S01]  /*22bd0*/  FFMA.FTZ R26, -R242, R26, R12 ;  /* 0x0000001af21a7223 */ /* 0x004fe2000001010c */
[----:B------:R-:W-:Y:S01]  /*22be0*/  IABS R25, R30 ;  /* 0x0000001e00197213 */ /* 0x000fe20000000000 */
[----:B------:R-:W2:Y:S01]  /*22bf0*/  LDSM.16.M88.4 R12, [R3+0x8800] ;  /* 0x00880000030c783b */ /* 0x000ea20000000200 */
[----:B------:R-:W-:Y:S02]  /*22c00*/  IABS R29, R31 ;  /* 0x0000001f001d7213 */ /* 0x000fe40000000000 */
[----:B------:R-:W-:-:S02]  /*22c10*/  ISETP.GE.AND P3, PT, R28, R244, PT ;  /* 0x000000f41c00720c */ /* 0x000fc40003f66270 */
[----:B------:R-:W-:Y:S01]  /*22c20*/  FSEL R26, R26, -INF , P5 ;  /* 0xff8000001a1a7808 */ /* 0x000fe20002800000 */
[C---:B-1----:R-:W-:Y:S01]  /*22c30*/  HMMA.16816.F32.BF16 R184, R128.reuse, R20, R184 ;  /* 0x0000001480b8723c */ /* 0x042fe200000418b8 */
[----:B------:R-:W-:Y:S01]  /*22c40*/  FSEL R193, R193, -INF , !P6 ;  /* 0xff800000c1c17808 */ /* 0x000fe20007000000 */
[----:B------:R1:W4:Y:S01]  /*22c50*/  MUFU.TANH R20, R195 ;  /* 0x000000c300147308 */ /* 0x0003220000002400 */
[----:B------:R-:W-:Y:S01]  /*22c60*/  ISETP.GE.AND P6, PT, R28, R245, PT ;  /* 0x000000f51c00720c */ /* 0x000fe20003fc6270 */
[----:B------:R-:W-:Y:S01]  /*22c70*/  VIADD R21, R10, 0xfffffec1 ;  /* 0xfffffec10a157836 */ /* 0x000fe20000000000 */
[----:B------:R-:W-:Y:S02]  /*22c80*/  I2FP.F32.S32 R25, R25 ;  /* 0x0000001900197245 */ /* 0x000fe40000201400 */
[----:B------:R-:W-:Y:S01]  /*22c90*/  ISETP.GE.AND P5, PT, R28, R246, PT ;  /* 0x000000f61c00720c */ /* 0x000fe20003fa6270 */
[----:B------:R-:W-:Y:S01]  /*22ca0*/  HMMA.16816.F32.BF16 R180, R128, R22, R180 ;  /* 0x0000001680b4723c */ /* 0x000fe200000418b4 */
[----:B------:R-:W-:Y:S01]  /*22cb0*/  I2FP.F32.S32 R28, R29 ;  /* 0x0000001d001c7245 */ /* 0x000fe20000201400 */
[----:B---3--:R-:W-:Y:S01]  /*22cc0*/  FFMA.FTZ R24, -R242, R25, R24 ;  /* 0x00000019f2187223 */ /* 0x008fe20000010118 */
[----:B------:R-:W-:-:S02]  /*22cd0*/  IADD3 R29, PT, PT, R243, 0x130, -R166 ;  /* 0x00000130f31d7810 */ /* 0x000fc40007ffe8a6 */
[--C-:B------:R-:W-:Y:S01]  /*22ce0*/  IADD3 R31, PT, PT, R243, 0x12f, -R166.reuse ;  /* 0x0000012ff31f7810 */ /* 0x100fe20007ffe8a6 */
[----:B------:R-:W-:Y:S01]  /*22cf0*/  FFMA.FTZ R25, -R242, R28, R27 ;  /* 0x0000001cf2197223 */ /* 0x000fe2000001011b */
[--C-:B------:R-:W-:Y:S02]  /*22d00*/  IADD3 R27, PT, PT, R5, 0x13f, -R166.reuse ;  /* 0x0000013f051b7810 */ /* 0x100fe40007ffe8a6 */
[----:B------:R-:W-:Y:S02]  /*22d10*/  IADD3 R28, PT, PT, R243, 0x137, -R166 ;  /* 0x00000137f31c7810 */ /* 0x000fe40007ffe8a6 */
[----:B------:R-:W-:Y:S02]  /*22d20*/  IABS R27, R27 ;  /* 0x0000001b001b7213 */ /* 0x000fe40000000000 */
[----:B-1----:R-:W-:Y:S01]  /*22d30*/  FSEL R195, R26, -INF , !P3 ;  /* 0xff8000001ac37808 */ /* 0x002fe20005800000 */
[----:B------:R-:W-:Y:S01]  /*22d40*/  FMUL.FTZ R26, R188, R71 ;  /* 0x00000047bc1a7220 */ /* 0x000fe20000410000 */
[----:B------:R-:W-:-:S02]  /*22d50*/  ISETP.GE.AND P3, PT, R21, R247, PT ;  /* 0x000000f71500720c */ /* 0x000fc40003f66270 */
[----:B------:R-:W-:Y:S02]  /*22d60*/  FSEL R188, R24, -INF , P5 ;  /* 0xff80000018bc7808 */ /* 0x000fe40002800000 */
[----:B------:R-:W-:Y:S01]  /*22d70*/  IADD3 R24, PT, PT, R243, 0x138, -R166 ;  /* 0x00000138f3187810 */ /* 0x000fe20007ffe8a6 */
[----:B------:R-:W1:Y:S01]  /*22d80*/  MUFU.TANH R26, R26 ;  /* 0x0000001a001a7308 */ /* 0x000e620000002400 */
[----:B------:R-:W-:Y:S02]  /*22d90*/  FSEL R188, R188, -INF , !P6 ;  /* 0xff800000bcbc7808 */ /* 0x000fe40007000000 */
[----:B------:R-:W-:Y:S02]  /*22da0*/  FSEL R25, R25, -INF , P3 ;  /* 0xff80000019197808 */ /* 0x000fe40001800000 */
[C---:B------:R-:W-:Y:S01]  /*22db0*/  ISETP.GE.AND P5, PT, R21.reuse, R244, PT ;  /* 0x000000f41500720c */ /* 0x040fe20003fa6270 */
[----:B--2---:R-:W-:Y:S01]  /*22dc0*/  HMMA.16816.F32.BF16 R184, R16, R12, R184 ;  /* 0x0000000c10b8723c */ /* 0x004fe200000418b8 */
[----:B------:R-:W-:Y:S01]  /*22dd0*/  ISETP.GE.AND P6, PT, R21, R245, PT ;  /* 0x000000f51500720c */ /* 0x000fe20003fc6270 */
[----:B------:R-:W-:Y:S01]  /*22de0*/  FMUL.FTZ R12, R191, R71 ;  /* 0x00000047bf0c7220 */ /* 0x000fe20000410000 */
[----:B------:R-:W-:Y:S01]  /*22df0*/  ISETP.GE.AND P3, PT, R21, R246, PT ;  /* 0x000000f61500720c */ /* 0x000fe20003f66270 */
[----:B------:R-:W-:Y:S01]  /*22e00*/  IMAD.MOV.U32 R21, RZ, RZ, R27 ;  /* 0x000000ffff157224 */ /* 0x000fe200078e001b */
[----:B------:R-:W-:-:S02]  /*22e10*/  IABS R24, R24 ;  /* 0x0000001800187213 */ /* 0x000fc40000000000 */
[----:B------:R-:W-:Y:S01]  /*22e20*/  IADD3 R27, PT, PT, R5, 0x138, -R166 ;  /* 0x00000138051b7810 */ /* 0x000fe20007ffe8a6 */
[----:B------:R-:W-:Y:S01]  /*22e30*/  MUFU.TANH R12, R12 ;  /* 0x0000000c000c7308 */ /* 0x000fe20000002400 */
[----:B------:R-:W-:Y:S01]  /*22e40*/  I2FP.F32.S32 R13, R21 ;  /* 0x00000015000d7245 */ /* 0x000fe20000201400 */
[----:B------:R-:W-:Y:S01]  /*22e50*/  HMMA.16816.F32.BF16 R180, R16, R14, R180 ;  /* 0x0000000e10b4723c */ /* 0x000fe200000418b4 */
[----:B------:R-:W-:Y:S02]  /*22e60*/  I2FP.F32.S32 R24, R24 ;  /* 0x0000001800187245 */ /* 0x000fe40000201400 */
[----:B------:R-:W-:Y:S01]  /*22e70*/  IABS R27, R27 ;  /* 0x0000001b001b7213 */ /* 0x000fe20000000000 */
[C---:B----4-:R-:W-:Y:S01]  /*22e80*/  FFMA.FTZ R20, -R242.reuse, R13, R20 ;  /* 0x0000000df2147223 */ /* 0x050fe20000010114 */
[----:B------:R-:W-:Y:S01]  /*22e90*/  IABS R28, R28 ;  /* 0x0000001c001c7213 */ /* 0x000fe20000000000 */
[----:B-1----:R-:W-:Y:S01]  /*22ea0*/  FFMA.FTZ R13, -R242, R24, R26 ;  /* 0x00000018f20d7223 */ /* 0x002fe2000001011a */
[----:B------:R1:W2:Y:S01]  /*22eb0*/  MUFU.TANH R21, R190 ;  /* 0x000000be00157308 */ /* 0x0002a20000002400 */
[----:B------:R-:W-:Y:S01]  /*22ec0*/  VIADD R26, R10, 0xfffffec8 ;  /* 0xfffffec80a1a7836 */ /* 0x000fe20000000000 */
[----:B------:R-:W-:Y:S01]  /*22ed0*/  IABS R29, R29 ;  /* 0x0000001d001d7213 */ /* 0x000fe20000000000 */
[-C--:B------:R-:W-:Y:S01]  /*22ee0*/  FMUL.FTZ R186, R186, R71.reuse ;  /* 0x00000047baba7220 */ /* 0x080fe20000410000 */
[----:B------:R-:W-:-:S04]  /*22ef0*/  FMUL.FTZ R187, R187, R71 ;  /* 0x00000047bbbb7220 */ /* 0x000fc80000410000 */
[----:B------:R3:W4:Y:S04]  /*22f00*/  MUFU.TANH R24, R189 ;  /* 0x000000bd00187308 */ /* 0x0007280000002400 */
[-C--:B------:R-:W-:Y:S01]  /*22f10*/  FMUL.FTZ R182, R182, R71.reuse ;  /* 0x00000047b6b67220 */ /* 0x080fe20000410000 */
[----:B------:R-:W-:-:S03]  /*22f20*/  FMUL.FTZ R181, R181, R71 ;  /* 0x00000047b5b57220 */ /* 0x000fc60000410000 */
[----:B------:R-:W-:Y:S01]  /*22f30*/  MUFU.TANH R187, R187 ;  /* 0x000000bb00bb7308 */ /* 0x000fe20000002400 */
[----:B-1----:R-:W-:Y:S01]  /*22f40*/  FSEL R190, R25, -INF , !P5 ;  /* 0xff80000019be7808 */ /* 0x002fe20006800000 */
[----:B------:R-:W-:Y:S01]  /*22f50*/  IMAD.MOV.U32 R25, RZ, RZ, R27 ;  /* 0x000000ffff197224 */ /* 0x000fe200078e001b */
[----:B------:R-:W-:Y:S01]  /*22f60*/  ISETP.GE.AND P5, PT, R26, R247, PT ;  /* 0x000000f71a00720c */ /* 0x000fe20003fa6270 */
[----:B------:R-:W-:-:S03]  /*22f70*/  VIADD R27, R10, 0xfffffec9 ;  /* 0xfffffec90a1b7836 */ /* 0x000fc60000000000 */
[----:B------:R-:W-:Y:S02]  /*22f80*/  I2FP.F32.S32 R25, R25 ;  /* 0x0000001900197245 */ /* 0x000fe40000201400 */
[----:B---3--:R-:W-:Y:S01]  /*22f90*/  FSEL R189, R20, -INF , P3 ;  /* 0xff80000014bd7808 */ /* 0x008fe20001800000 */
[----:B------:R-:W-:Y:S01]  /*22fa0*/  IMAD.MOV.U32 R20, RZ, RZ, R28 ;  /* 0x000000ffff147224 */ /* 0x000fe200078e001c */
[----:B------:R-:W-:Y:S01]  /*22fb0*/  FSEL R13, R13, -INF , P5 ;  /* 0xff8000000d0d7808 */ /* 0x000fe20002800000 */
[----:B--2---:R-:W-:Y:S01]  /*22fc0*/  FFMA.FTZ R25, -R242, R25, R21 ;  /* 0x00000019f2197223 */ /* 0x004fe20000010115 */
[----:B------:R-:W-:Y:S02]  /*22fd0*/  FSEL R189, R189, -INF , !P6 ;  /* 0xff800000bdbd7808 */ /* 0x000fe40007000000 */
[----:B------:R-:W-:Y:S02]  /*22fe0*/  I2FP.F32.S32 R20, R20 ;  /* 0x0000001400147245 */ /* 0x000fe40000201400 */
[----:B------:R-:W-:-:S02]  /*22ff0*/  ISETP.GE.AND P3, PT, R26, R244, PT ;  /* 0x000000f41a00720c */ /* 0x000fc40003f66270 */
[----:B------:R-:W-:Y:S01]  /*23000*/  ISETP.GE.AND P6, PT, R26, R245, PT ;  /* 0x000000f51a00720c */ /* 0x000fe20003fc6270 */
        /* <DEDUP_REMOVED lines=24> */
[----:B------:R-:W-:-:S04]  /*23190*/  DEPBAR.LE SB0, 0x0 ;  /* 0x000080000000791a */ /* 0x000fc80000000000 */
[----:B------:R3:W5:Y:S01]  /*231a0*/  MUFU.TANH R25, R186 ;  /* 0x000000ba00197308 */ /* 0x0007620000002400 */
[----:B------:R-:W-:Y:S01]  /*231b0*/  FSEL R30, R27, -INF , P3 ;  /* 0xff8000001b1e7808 */ /* 0x000fe20001800000 */
[----:B--2---:R-:W-:Y:S01]  /*231c0*/  HMMA.16816.F32.BF16 R176, R128, R20, R176 ;  /* 0x0000001480b0723c */ /* 0x004fe200000418b0 */
[----:B------:R-:W-:Y:S01]  /*231d0*/  BAR.SYNC.DEFER_BLOCKING 0x0 ;  /* 0x0000000000007b1d */ /* 0x000fe20000010000 */
[----:B------:R-:W-:Y:S01]  /*231e0*/  ISETP.GE.AND P3, PT, R28, R244, PT ;  /* 0x000000f41c00720c */ /* 0x000fe20003f66270 */
[----:B------:R-:W-:Y:S01]  /*231f0*/  FMUL.FTZ R21, R180, R71 ;  /* 0x00000047b4157220 */ /* 0x000fe20000410000 */
[----:B------:R-:W-:-:S04]  /*23200*/  VIADD R20, R10, 0xfffffed1 ;  /* 0xfffffed10a147836 */ /* 0x000fc80000000000 */
[----:B------:R-:W-:Y:S01]  /*23210*/  HMMA.16816.F32.BF16 R172, R128, R22, R172 ;  /* 0x0000001680ac723c */ /* 0x000fe200000418ac */
[----:B------:R-:W-:Y:S01]  /*23220*/  IADD3 R22, PT, PT, R243, 0x120, -R166 ;  /* 0x00000120f3167810 */ /* 0x000fe20007ffe8a6 */
[----:B------:R-:W-:-:S03]  /*23230*/  VIADD R23, R10, 0xfffffed9 ;  /* 0xfffffed90a177836 */ /* 0x000fc60000000000 */
[----:B------:R-:W-:Y:S01]  /*23240*/  IABS R22, R22 ;  /* 0x0000001600167213 */ /* 0x000fe20000000000 */
[----:B-1----:R-:W-:Y:S01]  /*23250*/  FMUL.FTZ R3, R185, R71 ;  /* 0x00000047b9037220 */ /* 0x002fe20000410000 */
[----:B------:R-:W-:Y:S02]  /*23260*/  FSEL R185, R24, -INF , !P5 ;  /* 0xff80000018b97808 */ /* 0x000fe40006800000 */
[----:B------:R-:W-:Y:S01]  /*23270*/  ISETP.GE.AND P5, PT, R28, R247, PT ;  /* 0x000000f71c00720c */ /* 0x000fe20003fa6270 */
[----:B------:R1:W2:Y:S03]  /*23280*/  MUFU.TANH R24, R3 ;  /* 0x0000000300187308 */ /* 0x0002a60000002400 */
[----:B------:R-:W-:Y:S02]  /*23290*/  FSEL R26, R26, -INF , P5 ;  /* 0xff8000001a1a7808 */ /* 0x000fe40002800000 */
[----:B------:R-:W-:-:S02]  /*232a0*/  ISETP.GE.AND P5, PT, R28, R246, PT ;  /* 0x000000f61c00720c */ /* 0x000fc40003fa6270 */
[----:B---3--:R-:W-:Y:S02]  /*232b0*/  FSEL R186, R26, -INF , !P3 ;  /* 0xff8000001aba7808 */ /* 0x008fe40005800000 */
[----:B------:R-:W-:Y:S02]  /*232c0*/  IADD3 R26, PT, PT, R5, 0x12f, -R166 ;  /* 0x0000012f051a7810 */ /* 0x000fe40007ffe8a6 */
[----:B------:R-:W-:Y:S02]  /*232d0*/  ISETP.GE.AND P3, PT, R20, R247, PT ;  /* 0x000000f71400720c */ /* 0x000fe40003f66270 */
[----:B------:R-:W-:Y:S01]  /*232e0*/  IABS R26, R26 ;  /* 0x0000001a001a7213 */ /* 0x000fe20000000000 */
[----:B----4-:R-:W-:Y:S01]  /*232f0*/  HMMA.16816.F32.BF16 R176, R16, R12, R176 ;  /* 0x0000000c10b0723c */ /* 0x010fe200000418b0 */
[----:B------:R3:W-:Y:S01]  /*23300*/  MUFU.TANH R13, R182 ;  /* 0x000000b6000d7308 */ /* 0x0007e20000002400 */
[----:B------:R-:W-:Y:S01]  /*23310*/  FMUL.FTZ R12, R183, R71 ;  /* 0x00000047b70c7220 */ /* 0x000fe20000410000 */
[----:B-1----:R-:W-:-:S02]  /*23320*/  IABS R3, R29 ;  /* 0x0000001d00037213 */ /* 0x002fc40000000000 */
[----:B------:R-:W-:-:S03]  /*23330*/  IABS R29, R31 ;  /* 0x0000001f001d7213 */ /* 0x000fc60000000000 */
[----:B------:R-:W-:Y:S01]  /*23340*/  HMMA.16816.F32.BF16 R172, R16, R14, R172 ;  /* 0x0000000e10ac723c */ /* 0x000fe200000418ac */
[----:B------:R-:W-:Y:S01]  /*23350*/  IMAD.MOV.U32 R27, RZ, RZ, R3 ;  /* 0x000000ffff1b7224 */ /* 0x000fe200078e0003 */
[----:B------:R-:W-:Y:S01]  /*23360*/  FSEL R3, R30, -INF , !P6 ;  /* 0xff8000001e037808 */ /* 0x000fe20007000000 */
[----:B------:R-:W-:Y:S01]  /*23370*/  MUFU.TANH R12, R12 ;  /* 0x0000000c000c7308 */ /* 0x000fe20000002400 */
[----:B------:R-:W-:Y:S01]  /*23380*/  ISETP.GE.AND P6, PT, R28, R245, PT ;  /* 0x000000f51c00720c */ /* 0x000fe20003fc6270 */
[----:B------:R-:W-:Y:S01]  /*23390*/  VIADD R15, R10, 0xfffffee0 ;  /* 0xfffffee00a0f7836 */ /* 0x000fe20000000000 */
[----:B------:R-:W-:Y:S02]  /*233a0*/  I2FP.F32.S32 R27, R27 ;  /* 0x0000001b001b7245 */ /* 0x000fe40000201400 */
[----:B------:R-:W-:Y:S02]  /*233b0*/  I2FP.F32.S32 R28, R29 ;  /* 0x0000001d001c7245 */ /* 0x000fe40000201400 */
[----:B------:R-:W-:Y:S01]  /*233c0*/  IADD3 R16, PT, PT, R5, 0x118, -R166 ;  /* 0x0000011805107810 */ /* 0x000fe20007ffe8a6 */
[C---:B-----5:R-:W-:Y:S01]  /*233d0*/  FFMA.FTZ R25, -R242.reuse, R27, R25 ;  /* 0x0000001bf2197223 */ /* 0x060fe20000010119 */
[-C--:B------:R-:W-:Y:S01]  /*233e0*/  FMUL.FTZ R14, R177, R71.reuse ;  /* 0x00000047b10e7220 */ /* 0x080fe20000410000 */
[----:B--2---:R-:W-:Y:S01]  /*233f0*/  FFMA.FTZ R24, -R242, R28, R24 ;  /* 0x0000001cf2187223 */ /* 0x004fe20000010118 */
[----:B------:R-:W-:Y:S01]  /*23400*/  FMUL.FTZ R179, R179, R71 ;  /* 0x00000047b3b37220 */ /* 0x000fe20000410000 */
[----:B------:R-:W-:Y:S01]  /*23410*/  IABS R16, R16 ;  /* 0x0000001000107213 */ /* 0x000fe20000000000 */
[----:B------:R-:W-:Y:S01]  /*23420*/  MUFU.TANH R18, R169 ;  /* 0x000000a900127308 */ /* 0x000fe20000002400 */
[----:B------:R-:W-:-:S02]  /*23430*/  FSEL R180, R25, -INF , P5 ;  /* 0xff80000019b47808 */ /* 0x000fc40002800000 */
[----:B------:R-:W-:Y:S01]  /*23440*/  FSEL R24, R24, -INF , P3 ;  /* 0xff80000018187808 */ /* 0x000fe20001800000 */
[-C--:B------:R-:W-:Y:S01]  /*23450*/  FMUL.FTZ R174, R174, R71.reuse ;  /* 0x00000047aeae7220 */ /* 0x080fe20000410000 */
[----:B------:R-:W-:Y:S01]  /*23460*/  FSEL R180, R180, -INF , !P6 ;  /* 0xff800000b4b47808 */ /* 0x000fe20007000000 */
[----:B------:R-:W-:Y:S01]  /*23470*/  FMUL.FTZ R173, R173, R71 ;  /* 0x00000047adad7220 */ /* 0x000fe20000410000 */
[C---:B------:R-:W-:Y:S01]  /*23480*/  ISETP.GE.AND P5, PT, R20.reuse, R244, PT ;  /* 0x000000f41400720c */ /* 0x040fe20003fa6270 */
[----:B------:R1:W2:Y:S01]  /*23490*/  MUFU.TANH R25, R21 ;  /* 0x0000001500197308 */ /* 0x0002a20000002400 */
[C---:B------:R-:W-:Y:S01]  /*234a0*/  ISETP.GE.AND P6, PT, R20.reuse, R245, PT ;  /* 0x000000f51400720c */ /* 0x040fe20003fc6270 */
[----:B------:R-:W-:Y:S01]  /*234b0*/  FMUL.FTZ R175, R175, R71 ;  /* 0x00000047afaf7220 */ /* 0x000fe20000410000 */
[----:B------:R-:W-:Y:S01]  /*234c0*/  ISETP.GE.AND P3, PT, R20, R246, PT ;  /* 0x000000f61400720c */ /* 0x000fe20003f66270 */
[----:B------:R-:W-:Y:S01]  /*234d0*/  IMAD.MOV.U32 R20, RZ, RZ, R26 ;  /* 0x000000ffff147224 */ /* 0x000fe200078e001a */
[----:B------:R-:W-:-:S02]  /*234e0*/  IADD3 R26, PT, PT, R243, 0x127, -R166 ;  /* 0x00000127f31a7810 */ /* 0x000fc40007ffe8a6 */
[----:B---3--:R-:W-:Y:S01]  /*234f0*/  FSEL R182, R24, -INF , !P5 ;  /* 0xff80000018b67808 */ /* 0x008fe20006800000 */
[----:B------:R-:W-:Y:S01]  /*23500*/  MUFU.TANH R14, R14 ;  /* 0x0000000e000e7308 */ /* 0x000fe20000002400 */
[----:B------:R-:W-:Y:S02]  /*23510*/  I2FP.F32.S32 R20, R20 ;  /* 0x0000001400147245 */ /* 0x000fe40000201400 */
[----:B------:R-:W-:Y:S02]  /*23520*/  IABS R26, R26 ;  /* 0x0000001a001a7213 */ /* 0x000fe40000000000 */
[----:B------:R-:W-:Y:S01]  /*23530*/  I2FP.F32.S32 R16, R16 ;  /* 0x0000001000107245 */ /* 0x000fe20000201400 */
[----:B------:R-:W-:Y:S01]  /*23540*/  FFMA.FTZ R187, -R242, R20, R187 ;  /* 0x00000014f2bb7223 */ /* 0x000fe200000101bb */
[C---:B------:R-:W-:Y:S01]  /*23550*/  IADD3 R17, PT, PT, R243.reuse, 0x110, -R166 ;  /* 0x00000110f3117810 */ /* 0x040fe20007ffe8a6 */
[----:B------:R-:W3:Y:S01]  /*23560*/  MUFU.TANH R20, R181 ;  /* 0x000000b500147308 */ /* 0x000ee20000002400 */
[----:B------:R-:W-:Y:S01]  /*23570*/  IMAD.MOV.U32 R24, RZ, RZ, R26 ;  /* 0x000000ffff187224 */ /* 0x000fe200078e001a */
[----:B-1----:R-:W-:-:S04]  /*23580*/  IADD3 R21, PT, PT, R243, 0x128, -R166 ;  /* 0x00000128f3157810 */ /* 0x002fc80007ffe8a6 */
[----:B------:R-:W-:Y:S02]  /*23590*/  IABS R21, R21 ;  /* 0x0000001500157213 */ /* 0x000fe40000000000 */
[----:B------:R-:W-:Y:S01]  /*235a0*/  I2FP.F32.S32 R24, R24 ;  /* 0x0000001800187245 */ /* 0x000fe20000201400 */
[----:B------:R-:W-:Y:S01]  /*235b0*/  MUFU.TANH R179, R179 ;  /* 0x000000b300b37308 */ /* 0x000fe20000002400 */
[----:B------:R-:W-:-:S05]  /*235c0*/  I2FP.F32.S32 R21, R21 ;  /* 0x0000001500157245 */ /* 0x000fca0000201400 */
[----:B--2---:R-:W-:Y:S01]  /*235d0*/  FFMA.FTZ R183, -R242, R21, R25 ;  /* 0x00000015f2b77223 */ /* 0x004fe20000010119 */
[C---:B------:R-:W-:Y:S01]  /*235e0*/  IADD3 R21, PT, PT, R5.reuse, 0x128, -R166 ;  /* 0x0000012805157810 */ /* 0x040fe20007ffe8a6 */
[----:B------:R-:W-:Y:S02]  /*235f0*/  VIADD R25, R10, 0xfffffed8 ;  /* 0xfffffed80a197836 */ /* 0x000fe40000000000 */
[----:B---3--:R-:W-:Y:S01]  /*23600*/  FFMA.FTZ R24, -R242, R24, R20 ;  /* 0x00000018f2187223 */ /* 0x008fe20000010114 */
[----:B------:R-:W-:Y:S01]  /*23610*/  IADD3 R20, PT, PT, R5, 0x127, -R166 ;  /* 0x0000012705147810 */ /* 0x000fe20007ffe8a6 */
[----:B------:R-:W1:Y:S01]  /*23620*/  MUFU.TANH R174, R174 ;  /* 0x000000ae00ae7308 */ /* 0x000e620000002400 */
[----:B------:R-:W-:Y:S02]  /*23630*/  IABS R21, R21 ;  /* 0x0000001500157213 */ /* 0x000fe40000000000 */
[----:B------:R-:W-:Y:S02]  /*23640*/  ISETP.GE.AND P5, PT, R25, R247, PT ;  /* 0x000000f71900720c */ /* 0x000fe40003fa6270 */
[----:B------:R-:W-:-:S02]  /*23650*/  I2FP.F32.S32 R21, R21 ;  /* 0x0000001500157245 */ /* 0x000fc40000201400 */
[----:B------:R-:W-:Y:S01]  /*23660*/  FSEL R183, R183, -INF , P5 ;  /* 0xff800000b7b77808 */ /* 0x000fe20002800000 */
[----:B------:R-:W-:Y:S01]  /*23670*/  MUFU.TANH R173, R173 ;  /* 0x000000ad00ad7308 */ /* 0x000fe20000002400 */
[----:B------:R-:W-:Y:S01]  /*23680*/  ISETP.GE.AND P5, PT, R25, R246, PT ;  /* 0x000000f61900720c */ /* 0x000fe20003fa6270 */
[----:B------:R-:W-:Y:S01]  /*23690*/  FFMA.FTZ R21, -R242, R21, R13 ;  /* 0x00000015f2157223 */ /* 0x000fe2000001010d */
[-C--:B------:R-:W-:Y:S01]  /*236a0*/  FMUL.FTZ R13, R176, R71.reuse ;  /* 0x00000047b00d7220 */ /* 0x080fe20000410000 */
[----:B------:R-:W-:Y:S02]  /*236b0*/  FSEL R181, R187, -INF , P3 ;  /* 0xff800000bbb57808 */ /* 0x000fe40001800000 */
[----:B------:R-:W-:Y:S02]  /*236c0*/  ISETP.GE.AND P3, PT, R25, R244, PT ;  /* 0x000000f41900720c */ /* 0x000fe40003f66270 */
[----:B------:R-:W-:Y:S01]  /*236d0*/  IABS R20, R20 ;  /* 0x0000001400147213 */ /* 0x000fe20000000000 */
[----:B------:R-:W2:Y:S01]  /*236e0*/  MUFU.TANH R13, R13 ;  /* 0x0000000d000d7308 */ /* 0x000ea20000002400 */
[----:B------:R-:W-:Y:S01]  /*236f0*/  FSEL R176, R21, -INF , P5 ;  /* 0xff80000015b07808 */ /* 0x000fe20002800000 */
[----:B------:R-:W-:Y:S01]  /*23700*/  IMAD.MOV.U32 R21, RZ, RZ, R22 ;  /* 0x000000ffff157224 */ /* 0x000fe200078e0016 */
[----:B------:R-:W-:Y:S01]  /*23710*/  FSEL R183, R183, -INF , !P3 ;  /* 0xff800000b7b77808 */ /* 0x000fe20005800000 */
[----:B------:R-:W-:Y:S01]  /*23720*/  FMUL.FTZ R22, R178, R71 ;  /* 0x00000047b2167220 */ /* 0x000fe20000410000 */
[----:B------:R-:W-:Y:S01]  /*23730*/  I2FP.F32.S32 R20, R20 ;  /* 0x0000001400147245 */ /* 0x000fe20000201400 */
[C---:B-1----:R-:W-:Y:S01]  /*23740*/  FFMA.FTZ R16, -R242.reuse, R16, R174 ;  /* 0x00000010f2107223 */ /* 0x042fe200000101ae */
[----:B------:R-:W-:Y:S01]  /*23750*/  FSEL R181, R181, -INF , !P6 ;  /* 0xff800000b5b57808 */ /* 0x000fe20007000000 */
[----:B------:R-:W-:Y:S01]  /*23760*/  MUFU.TANH R175, R175 ;  /* 0x000000af00af7308 */ /* 0x000fe20000002400 */
[----:B------:R-:W-:Y:S01]  /*23770*/  ISETP.GE.AND P3, PT, R23, R247, PT ;  /* 0x000000f71700720c */ /* 0x000fe20003f66270 */
[----:B------:R-:W-:Y:S01]  /*23780*/  FFMA.FTZ R12, -R242, R20, R12 ;  /* 0x00000014f20c7223 */ /* 0x000fe2000001010c */
[----:B------:R-:W-:-:S02]  /*23790*/  ISETP.GE.AND P6, PT, R25, R245, PT ;  /* 0x000000f51900720c */ /* 0x000fc40003fc6270 */
[----:B------:R-:W-:Y:S02]  /*237a0*/  I2FP.F32.S32 R21, R21 ;  /* 0x0000001500157245 */ /* 0x000fe40000201400 */
[C---:B------:R-:W-:Y:S01]  /*237b0*/  ISETP.GE.AND P5, PT, R23.reuse, R244, PT ;  /* 0x000000f41700720c */ /* 0x040fe20003fa6270 */
[----:B------:R-:W1:Y:S01]  /*237c0*/  MUFU.TANH R22, R22 ;  /* 0x0000001600167308 */ /* 0x000e620000002400 */
[----:B------:R-:W-:Y:S01]  /*237d0*/  FSEL R178, R24, -INF , P3 ;  /* 0xff80000018b27808 */ /* 0x000fe20001800000 */
[----:B--2---:R-:W-:Y:S01]  /*237e0*/  FFMA.FTZ R13, -R242, R21, R13 ;  /* 0x00000015f20d7223 */ /* 0x004fe2000001010d */
[----:B------:R-:W-:Y:S02]  /*237f0*/  FSEL R176, R176, -INF , !P6 ;  /* 0xff800000b0b07808 */ /* 0x000fe40007000000 */
[C---:B------:R-:W-:Y:S02]  /*23800*/  ISETP.GE.AND P3, PT, R23.reuse, R246, PT ;  /* 0x000000f61700720c */ /* 0x040fe40003f66270 */
[----:B------:R-:W-:-:S02]  /*23810*/  ISETP.GE.AND P6, PT, R23, R245, PT ;  /* 0x000000f51700720c */ /* 0x000fc40003fc6270 */
[--C-:B------:R-:W-:Y:S02]  /*23820*/  IADD3 R20, PT, PT, R5, 0x120, -R166.reuse ;  /* 0x0000012005147810 */ /* 0x100fe40007ffe8a6 */
[----:B------:R-:W-:Y:S02]  /*23830*/  IADD3 R23, PT, PT, R243, 0x11f, -R166 ;  /* 0x0000011ff3177810 */ /* 0x000fe40007ffe8a6 */
[----:B------:R-:W-:Y:S02]  /*23840*/  FSEL R178, R178, -INF , !P5 ;  /* 0xff800000b2b27808 */ /* 0x000fe40006800000 */
[----:B------:R-:W-:Y:S02]  /*23850*/  ISETP.GE.AND P5, PT, R15, R247, PT ;  /* 0x000000f70f00720c */ /* 0x000fe40003fa6270 */
[----:B------:R-:W-:Y:S02]  /*23860*/  FSEL R177, R12, -INF , P3 ;  /* 0xff8000000cb17808 */ /* 0x000fe40001800000 */
[----:B------:R-:W-:-:S02]  /*23870*/  IABS R21, R20 ;  /* 0x0000001400157213 */ /* 0x000fc40000000000 */
[----:B------:R-:W-:Y:S02]  /*23880*/  IABS R20, R23 ;  /* 0x0000001700147213 */ /* 0x000fe40000000000 */
[----:B------:R-:W-:Y:S01]  /*23890*/  FSEL R177, R177, -INF , !P6 ;  /* 0xff800000b1b17808 */ /* 0x000fe20007000000 */
[----:B------:R-:W-:Y:S01]  /*238a0*/  IMAD.MOV.U32 R12, RZ, RZ, R21 ;  /* 0x000000ffff0c7224 */ /* 0x000fe200078e0015 */
[----:B------:R-:W-:Y:S02]  /*238b0*/  FSEL R13, R13, -INF , P5 ;  /* 0xff8000000d0d7808 */ /* 0x000fe40002800000 */
[C---:B------:R-:W-:Y:S02]  /*238c0*/  ISETP.GE.AND P3, PT, R15.reuse, R244, PT ;  /* 0x000000f40f00720c */ /* 0x040fe40003f66270 */
[C---:B------:R-:W-:Y:S02]  /*238d0*/  ISETP.GE.AND P6, PT, R15.reuse, R245, PT ;  /* 0x000000f50f00720c */ /* 0x040fe40003fc6270 */
[----:B------:R-:W-:-:S02]  /*238e0*/  ISETP.GE.AND P5, PT, R15, R246, PT ;  /* 0x000000f60f00720c */ /* 0x000fc40003fa6270 */
[----:B------:R-:W-:Y:S02]  /*238f0*/  I2FP.F32.S32 R15, R20 ;  /* 0x00000014000f7245 */ /* 0x000fe40000201400 */
[----:B------:R-:W-:Y:S02]  /*23900*/  I2FP.F32.S32 R12, R12 ;  /* 0x0000000c000c7245 */ /* 0x000fe40000201400 */
[----:B------:R-:W-:Y:S01]  /*23910*/  FSEL R128, R13, -INF , !P3 ;  /* 0xff8000000d807808 */ /* 0x000fe20005800000 */
[----:B------:R-:W-:Y:S01]  /*23920*/  FFMA.FTZ R14, -R242, R15, R14 ;  /* 0x0000000ff20e7223 */ /* 0x000fe2000001010e */
[-C--:B------:R-:W-:Y:S01]  /*23930*/  FMUL.FTZ R15, R172, R71.reuse ;  /* 0x00000047ac0f7220 */ /* 0x080fe20000410000 */
[----:B-1----:R-:W-:Y:S01]  /*23940*/  FFMA.FTZ R22, -R242, R12, R22 ;  /* 0x0000000cf2167223 */ /* 0x002fe20000010116 */
        /* <DEDUP_REMOVED lines=20> */
[----:B------:R-:W-:-:S03]  /*23a90*/  VIADD R15, R10, 0xfffffee8 ;  /* 0xfffffee80a0f7836 */ /* 0x000fc60000000000 */
[----:B------:R-:W-:Y:S02]  /*23aa0*/  FFMA.FTZ R12, -R242, R12, R179 ;  /* 0x0000000cf20c7223 */ /* 0x000fe400000101b3 */
[----:B------:R-:W-:-:S03]  /*23ab0*/  ISETP.GE.AND P5, PT, R15, R247, PT ;  /* 0x000000f70f00720c */ /* 0x000fc60003fa6270 */
[----:B------:R-:W-:Y:S01]  /*23ac0*/  FSEL R14, R12, -INF , P3 ;  /* 0xff8000000c0e7808 */ /* 0x000fe20001800000 */
[----:B------:R-:W-:Y:S01]  /*23ad0*/  IMAD.MOV.U32 R12, RZ, RZ, R8 ;  /* 0x000000ffff0c7224 */ /* 0x000fe200078e0008 */
[----:B------:R-:W-:Y:S02]  /*23ae0*/  FSEL R13, R13, -INF , P5 ;  /* 0xff8000000d0d7808 */ /* 0x000fe40002800000 */
[----:B------:R-:W-:Y:S02]  /*23af0*/  ISETP.GE.AND P3, PT, R15, R244, PT ;  /* 0x000000f40f00720c */ /* 0x000fe40003f66270 */
[----:B------:R-:W-:Y:S01]  /*23b00*/  FSEL R8, R14, -INF , !P6 ;  /* 0xff8000000e087808 */ /* 0x000fe20007000000 */
[----:B------:R-:W-:Y:S01]  /*23b10*/  VIADD R14, R10, 0xfffffee9 ;  /* 0xfffffee90a0e7836 */ /* 0x000fe20000000000 */
[----:B------:R-:W-:Y:S02]  /*23b20*/  FSEL R131, R13, -INF , !P3 ;  /* 0xff8000000d837808 */ /* 0x000fe40005800000 */
[----:B------:R-:W1:Y:S01]  /*23b30*/  MUFU.TANH R13, R168 ;  /* 0x000000a8000d7308 */ /* 0x000e620000002400 */
[----:B------:R-:W-:-:S02]  /*23b40*/  ISETP.GE.AND P6, PT, R15, R245, PT ;  /* 0x000000f50f00720c */ /* 0x000fc40003fc6270 */
[----:B------:R-:W-:Y:S02]  /*23b50*/  ISETP.GE.AND P5, PT, R15, R246, PT ;  /* 0x000000f60f00720c */ /* 0x000fe40003fa6270 */
[----:B------:R-:W-:Y:S02]  /*23b60*/  IADD3 R15, PT, PT, R5, 0x117, -R166 ;  /* 0x00000117050f7810 */ /* 0x000fe40007ffe8a6 */
[----:B------:R-:W-:Y:S02]  /*23b70*/  I2FP.F32.S32 R12, R12 ;  /* 0x0000000c000c7245 */ /* 0x000fe40000201400 */
[----:B------:R-:W-:Y:S02]  /*23b80*/  IABS R15, R15 ;  /* 0x0000000f000f7213 */ /* 0x000fe40000000000 */
[----:B------:R-:W-:Y:S01]  /*23b90*/  FSEL R130, R16, -INF , P5 ;  /* 0xff80000010827808 */ /* 0x000fe20002800000 */
[----:B------:R-:W-:Y:S01]  /*23ba0*/  FFMA.FTZ R12, -R242, R12, R173 ;  /* 0x0000000cf20c7223 */ /* 0x000fe200000101ad */
[----:B------:R-:W-:-:S02]  /*23bb0*/  IABS R16, R17 ;  /* 0x0000001100107213 */ /* 0x000fc40000000000 */
[----:B------:R-:W-:Y:S02]  /*23bc0*/  ISETP.GE.AND P3, PT, R14, R247, PT ;  /* 0x000000f70e00720c */ /* 0x000fe40003f66270 */
[----:B------:R-:W-:Y:S02]  /*23bd0*/  I2FP.F32.S32 R15, R15 ;  /* 0x0000000f000f7245 */ /* 0x000fe40000201400 */
[----:B------:R-:W-:Y:S02]  /*23be0*/  I2FP.F32.S32 R16, R16 ;  /* 0x0000001000107245 */ /* 0x000fe40000201400 */
[----:B------:R-:W-:Y:S01]  /*23bf0*/  FSEL R130, R130, -INF , !P6 ;  /* 0xff80000082827808 */ /* 0x000fe20007000000 */
[----:B------:R-:W-:Y:S01]  /*23c00*/  FFMA.FTZ R15, -R242, R15, R175 ;  /* 0x0000000ff20f7223 */ /* 0x000fe200000101af */
[----:B------:R-:W-:Y:S01]  /*23c10*/  FSEL R12, R12, -INF , P3 ;  /* 0xff8000000c0c7808 */ /* 0x000fe20001800000 */
[----:B-1----:R-:W-:Y:S01]  /*23c20*/  FFMA.FTZ R13, -R242, R16, R13 ;  /* 0x00000010f20d7223 */ /* 0x002fe2000001010d */
[----:B------:R-:W-:-:S02]  /*23c30*/  ISETP.GE.AND P5, PT, R14, R244, PT ;  /* 0x000000f40e00720c */ /* 0x000fc40003fa6270 */
[C---:B------:R-:W-:Y:S02]  /*23c40*/  ISETP.GE.AND P6, PT, R14.reuse, R245, PT ;  /* 0x000000f50e00720c */ /* 0x040fe40003fc6270 */
[----:B------:R-:W-:Y:S01]  /*23c50*/  ISETP.GE.AND P3, PT, R14, R246, PT ;  /* 0x000000f60e00720c */ /* 0x000fe20003f66270 */
[----:B------:R-:W-:Y:S01]  /*23c60*/  VIADD R14, R10, 0xfffffef0 ;  /* 0xfffffef00a0e7836 */ /* 0x000fe20000000000 */
[--C-:B------:R-:W-:Y:S02]  /*23c70*/  IADD3 R16, PT, PT, R5, 0x110, -R166.reuse ;  /* 0x0000011005107810 */ /* 0x100fe40007ffe8a6 */
[----:B------:R-:W-:Y:S02]  /*23c80*/  IADD3 R17, PT, PT, R243, 0x10f, -R166 ;  /* 0x0000010ff3117810 */ /* 0x000fe40007ffe8a6 */
[----:B------:R-:W-:Y:S02]  /*23c90*/  FSEL R169, R12, -INF , !P5 ;  /* 0xff8000000ca97808 */ /* 0x000fe40006800000 */
[----:B------:R-:W-:Y:S01]  /*23ca0*/  ISETP.GE.AND P5, PT, R14, R247, PT ;  /* 0x000000f70e00720c */ /* 0x000fe20003fa6270 */
[----:B------:R1:W2:Y:S01]  /*23cb0*/  MUFU.TANH R12, R6 ;  /* 0x00000006000c7308 */ /* 0x0002a20000002400 */
[----:B------:R-:W-:-:S02]  /*23cc0*/  FSEL R15, R15, -INF , P3 ;  /* 0xff8000000f0f7808 */ /* 0x000fc40001800000 */
[----:B------:R-:W-:Y:S02]  /*23cd0*/  IABS R16, R16 ;  /* 0x0000001000107213 */ /* 0x000fe40000000000 */
[----:B------:R-:W-:Y:S02]  /*23ce0*/  IABS R17, R17 ;  /* 0x0000001100117213 */ /* 0x000fe40000000000 */
[----:B------:R-:W-:Y:S02]  /*23cf0*/  FSEL R168, R15, -INF , !P6 ;  /* 0xff8000000fa87808 */ /* 0x000fe40007000000 */
[----:B------:R-:W-:Y:S02]  /*23d00*/  FSEL R13, R13, -INF , P5 ;  /* 0xff8000000d0d7808 */ /* 0x000fe40002800000 */
[C---:B------:R-:W-:Y:S02]  /*23d10*/  ISETP.GE.AND P3, PT, R14.reuse, R244, PT ;  /* 0x000000f40e00720c */ /* 0x040fe40003f66270 */
[----:B------:R-:W-:-:S02]  /*23d20*/  ISETP.GE.AND P6, PT, R14, R245, PT ;  /* 0x000000f50e00720c */ /* 0x000fc40003fc6270 */
[----:B------:R-:W-:Y:S02]  /*23d30*/  ISETP.GE.AND P5, PT, R14, R246, PT ;  /* 0x000000f60e00720c */ /* 0x000fe40003fa6270 */
[----:B------:R-:W-:Y:S01]  /*23d40*/  I2FP.F32.S32 R16, R16 ;  /* 0x0000001000107245 */ /* 0x000fe20000201400 */
[C---:B-1----:R-:W-:Y:S01]  /*23d50*/  VIADD R6, R10.reuse, 0xfffffef1 ;  /* 0xfffffef10a067836 */ /* 0x042fe20000000000 */
[C---:B------:R-:W-:Y:S01]  /*23d60*/  IADD3 R14, PT, PT, R5.reuse, 0x10f, -R166 ;  /* 0x0000010f050e7810 */ /* 0x040fe20007ffe8a6 */
[----:B------:R-:W-:Y:S01]  /*23d70*/  VIADD R10, R10, 0xfffffef8 ;  /* 0xfffffef80a0a7836 */ /* 0x000fe20000000000 */
[----:B------:R-:W-:Y:S01]  /*23d80*/  I2FP.F32.S32 R17, R17 ;  /* 0x0000001100117245 */ /* 0x000fe20000201400 */
[C---:B------:R-:W-:Y:S01]  /*23d90*/  FFMA.FTZ R16, -R242.reuse, R16, R170 ;  /* 0x00000010f2107223 */ /* 0x040fe200000101aa */
[--C-:B------:R-:W-:Y:S02]  /*23da0*/  IADD3 R5, PT, PT, R5, 0x108, -R166.reuse ;  /* 0x0000010805057810 */ /* 0x100fe40007ffe8a6 */
[----:B------:R-:W-:Y:S01]  /*23db0*/  IADD3 R166, PT, PT, R243, 0x108, -R166 ;  /* 0x00000108f3a67810 */ /* 0x000fe20007ffe8a6 */
[----:B------:R-:W-:Y:S01]  /*23dc0*/  FFMA.FTZ R17, -R242, R17, R18 ;  /* 0x00000011f2117223 */ /* 0x000fe20000010112 */
[----:B------:R-:W-:-:S02]  /*23dd0*/  IABS R14, R14 ;  /* 0x0000000e000e7213 */ /* 0x000fc40000000000 */
[----:B------:R-:W-:Y:S02]  /*23de0*/  FSEL R4, R13, -INF , !P3 ;  /* 0xff8000000d047808 */ /* 0x000fe40005800000 */
[----:B------:R-:W-:Y:S02]  /*23df0*/  IABS R166, R166 ;  /* 0x000000a600a67213 */ /* 0x000fe40000000000 */
[----:B------:R-:W-:Y:S02]  /*23e00*/  ISETP.GE.AND P3, PT, R6, R247, PT ;  /* 0x000000f70600720c */ /* 0x000fe40003f66270 */
[----:B------:R-:W-:Y:S02]  /*23e10*/  I2FP.F32.S32 R14, R14 ;  /* 0x0000000e000e7245 */ /* 0x000fe40000201400 */
[----:B------:R-:W-:Y:S02]  /*23e20*/  FSEL R16, R16, -INF , P5 ;  /* 0xff80000010107808 */ /* 0x000fe40002800000 */
[----:B------:R-:W-:Y:S01]  /*23e30*/  I2FP.F32.S32 R166, R166 ;  /* 0x000000a600a67245 */ /* 0x000fe20000201400 */
[----:B------:R-:W-:Y:S01]  /*23e40*/  FFMA.FTZ R14, -R242, R14, R171 ;  /* 0x0000000ef20e7223 */ /* 0x000fe200000101ab */
[----:B------:R-:W-:-:S02]  /*23e50*/  ISETP.GE.AND P5, PT, R6, R244, PT ;  /* 0x000000f40600720c */ /* 0x000fc40003fa6270 */
[----:B------:R-:W-:Y:S01]  /*23e60*/  FSEL R17, R17, -INF , P3 ;  /* 0xff80000011117808 */ /* 0x000fe20001800000 */
[----:B------:R-:W-:Y:S01]  /*23e70*/  FFMA.FTZ R71, -R242, R166, R71 ;  /* 0x000000a6f2477223 */ /* 0x000fe20000010147 */
[----:B------:R-:W-:Y:S02]  /*23e80*/  IABS R5, R5 ;  /* 0x0000000500057213 */ /* 0x000fe40000000000 */
[----:B------:R-:W-:Y:S02]  /*23e90*/  ISETP.GE.AND P3, PT, R6, R246, PT ;  /* 0x000000f60600720c */ /* 0x000fe40003f66270 */
[----:B------:R-:W-:Y:S01]  /*23ea0*/  FSEL R170, R17, -INF , !P5 ;  /* 0xff80000011aa7808 */ /* 0x000fe20006800000 */
[----:B------:R-:W-:Y:S01]  /*23eb0*/  IMAD.MOV.U32 R13, RZ, RZ, R5 ;  /* 0x000000ffff0d7224 */ /* 0x000fe200078e0005 */
[----:B------:R-:W-:Y:S02]  /*23ec0*/  ISETP.GE.AND P5, PT, R10, R247, PT ;  /* 0x000000f70a00720c */ /* 0x000fe40003fa6270 */
[----:B------:R-:W-:-:S02]  /*23ed0*/  FSEL R5, R16, -INF , !P6 ;  /* 0xff80000010057808 */ /* 0x000fc40007000000 */
[----:B------:R-:W-:Y:S01]  /*23ee0*/  ISETP.GE.AND P6, PT, R6, R245, PT ;  /* 0x000000f50600720c */ /* 0x000fe20003fc6270 */
[----:B------:R-:W-:Y:S01]  /*23ef0*/  VIADD R6, R44, 0xfffffffe ;  /* 0xfffffffe2c067836 */ /* 0x000fe20000000000 */
[----:B------:R-:W-:Y:S02]  /*23f00*/  FSEL R14, R14, -INF , P3 ;  /* 0xff8000000e0e7808 */ /* 0x000fe40001800000 */
[----:B------:R-:W-:Y:S02]  /*23f10*/  ISETP.GE.AND P3, PT, R10, R244, PT ;  /* 0x000000f40a00720c */ /* 0x000fe40003f66270 */
[----:B------:R-:W-:Y:S02]  /*23f20*/  FSEL R166, R71, -INF , P5 ;  /* 0xff80000047a67808 */ /* 0x000fe40002800000 */
[----:B------:R-:W-:Y:S02]  /*23f30*/  I2FP.F32.S32 R13, R13 ;  /* 0x0000000d000d7245 */ /* 0x000fe40000201400 */
[----:B------:R-:W-:-:S02]  /*23f40*/  FSEL R166, R166, -INF , !P3 ;  /* 0xff800000a6a67808 */ /* 0x000fc40005800000 */
[----:B------:R-:W-:Y:S01]  /*23f50*/  ISETP.GT.AND P3, PT, R6, R223, PT ;  /* 0x000000df0600720c */ /* 0x000fe20003f64270 */
[----:B--2---:R-:W-:Y:S01]  /*23f60*/  FFMA.FTZ R12, -R242, R13, R12 ;  /* 0x0000000df20c7223 */ /* 0x004fe2000001010c */
[----:B------:R-:W-:Y:S02]  /*23f70*/  ISETP.GE.AND P5, PT, R10, R246, PT ;  /* 0x000000f60a00720c */ /* 0x000fe40003fa6270 */
        /* <DEDUP_REMOVED lines=72> */
.L_x_8358:
        /* <DEDUP_REMOVED lines=8> */
.L_x_8359:
[----:B------:R-:W-:Y:S05]  /*24480*/  BSYNC.RECONVERGENT B0 ;  /* 0x0000000000007941 */ /* 0x000fea0003800200 */
.L_x_8357:
        /* <DEDUP_REMOVED lines=117> */
.L_x_8356:
[----:B------:R-:W-:Y:S05]  /*24be0*/  BSYNC.RECONVERGENT B1 ;  /* 0x0000000000017941 */ /* 0x000fea0003800200 */
.L_x_8355:
        /* <DEDUP_REMOVED lines=75> */
[----:B-1----:R-:W-:-:S04]  /*250a0*/  FMNMX.FTZ R70, R13, R70, !PT ;  /* 0x000000460d467209 */ /* 0x002fc80007810000 */
[----:B------:R-:W-:Y:S02]  /*250b0*/  FSETP.NEU.FTZ.AND P0, PT, R70, -INF , PT ;  /* 0xff8000004600780b */ /* 0x000fe40003f1d000 */
[----:B--2---:R-:W-:-:S04]  /*250c0*/  FMNMX.FTZ R171, R12, R171, !PT ;  /* 0x000000ab0cab7209 */ /* 0x004fc80007810000 */
[----:B------:R-:W-:Y:S01]  /*250d0*/  FSETP.NEU.FTZ.AND P1, PT, R171, -INF , PT ;  /* 0xff800000ab00780b */ /* 0x000fe20003f3d000 */
[C---:B---3--:R-:W-:Y:S01]  /*250e0*/  FMUL.FTZ R172, R173.reuse, R70 ;  /* 0x00000046adac7220 */ /* 0x048fe20000410000 */
[----:B------:R-:W-:-:S04]  /*250f0*/  FMUL.FTZ R13, R173, R171 ;  /* 0x000000abad0d7220 */ /* 0x000fc80000410000 */
[----:B------:R-:W-:-:S05]  /*25100*/  FSEL R172, R172, RZ, P0 ;  /* 0x000000ffacac7208 */ /* 0x000fca0000000000 */
[-CC-:B------:R-:W-:Y:S01]  /*25110*/  FFMA.FTZ R12, R122, R173.reuse, -R172.reuse ;  /* 0x000000ad7a0c7223 */ /* 0x180fe200000108ac */
[----:B------:R-:W-:Y:S01]  /*25120*/  FSEL R122, R13, RZ, P1 ;  /* 0x000000ff0d7a7208 */ /* 0x000fe20000800000 */
[-CC-:B------:R-:W-:Y:S01]  /*25130*/  FFMA.FTZ R13, R112, R173.reuse, -R172.reuse ;  /* 0x000000ad700d7223 */ /* 0x180fe200000108ac */
[-CC-:B------:R-:W-:Y:S01]  /*25140*/  FFMA.FTZ R121, R121, R173.reuse, -R172.reuse ;  /* 0x000000ad79797223 */ /* 0x180fe200000108ac */
[----:B------:R1:W-:Y:S01]  /*25150*/  MUFU.EX2 R112, R12 ;  /* 0x0000000c00707308 */ /* 0x0003e20000000800 */
[-C--:B------:R-:W-:Y:S01]  /*25160*/  FFMA.FTZ R117, R117, R173.reuse, -R172 ;  /* 0x000000ad75757223 */ /* 0x080fe200000108ac */
[-CC-:B------:R-:W-:Y:S01]  /*25170*/  FFMA.FTZ R16, R123, R173.reuse, -R122.reuse ;  /* 0x000000ad7b107223 */ /* 0x180fe2000001087a */
[-CC-:B------:R-:W-:Y:S01]  /*25180*/  FFMA.FTZ R18, R124, R173.reuse, -R122.reuse ;  /* 0x000000ad7c127223 */ /* 0x180fe2000001087a */
[-CC-:B------:R-:W-:Y:S01]  /*25190*/  FFMA.FTZ R17, R120, R173.reuse, -R122.reuse ;  /* 0x000000ad78117223 */ /* 0x180fe2000001087a */
[-CC-:B------:R-:W-:Y:S01]  /*251a0*/  FFMA.FTZ R114, R114, R173.reuse, -R122.reuse ;  /* 0x000000ad72727223 */ /* 0x180fe2000001087a */
[----:B------:R2:W-:Y:S01]  /*251b0*/  MUFU.EX2 R124, R16 ;  /* 0x00000010007c7308 */ /* 0x0005e20000000800 */
[-C--:B------:R-:W-:Y:S01]  /*251c0*/  FFMA.FTZ R125, R125, R173.reuse, -R122 ;  /* 0x000000ad7d7d7223 */ /* 0x080fe2000001087a */
[-CC-:B------:R-:W-:Y:S01]  /*251d0*/  FFMA.FTZ R116, R116, R173.reuse, -R172.reuse ;  /* 0x000000ad74747223 */ /* 0x180fe200000108ac */
[-C--:B------:R-:W-:Y:S01]  /*251e0*/  FFMA.FTZ R109, R109, R173.reuse, -R172 ;  /* 0x000000ad6d6d7223 */ /* 0x080fe200000108ac */
[----:B------:R3:W4:Y:S01]  /*251f0*/  MUFU.EX2 R123, R17 ;  /* 0x00000011007b7308 */ /* 0x0007220000000800 */
[-C--:B------:R-:W-:Y:S01]  /*25200*/  FFMA.FTZ R119, R119, R173.reuse, -R122 ;  /* 0x000000ad77777223 */ /* 0x080fe2000001087a */
[-CC-:B------:R-:W-:Y:S01]  /*25210*/  FFMA.FTZ R108, R108, R173.reuse, -R172.reuse ;  /* 0x000000ad6c6c7223 */ /* 0x180fe200000108ac */
[-CC-:B------:R-:W-:Y:S01]  /*25220*/  FFMA.FTZ R101, R101, R173.reuse, -R172.reuse ;  /* 0x000000ad65657223 */ /* 0x180fe200000108ac */
[-C--:B-1----:R-:W-:Y:S01]  /*25230*/  FFMA.FTZ R12, R113, R173.reuse, -R172 ;  /* 0x000000ad710c7223 */ /* 0x082fe200000108ac */
[----:B------:R-:W1:Y:S01]  /*25240*/  MUFU.EX2 R121, R121 ;  /* 0x0000007900797308 */ /* 0x000e620000000800 */
[-C--:B------:R-:W-:Y:S01]  /*25250*/  FFMA.FTZ R111, R111, R173.reuse, -R122 ;  /* 0x000000ad6f6f7223 */ /* 0x080fe2000001087a */
[-CC-:B------:R-:W-:Y:S01]  /*25260*/  FFMA.FTZ R100, R100, R173.reuse, -R172.reuse ;  /* 0x000000ad64647223 */ /* 0x180fe200000108ac */
[-C--:B------:R-:W-:Y:S01]  /*25270*/  FFMA.FTZ R93, R93, R173.reuse, -R172 ;  /* 0x000000ad5d5d7223 */ /* 0x080fe200000108ac */
[----:B------:R-:W-:Y:S01]  /*25280*/  MUFU.EX2 R113, R13 ;  /* 0x0000000d00717308 */ /* 0x000fe20000000800 */
[----:B--2---:R-:W-:Y:S01]  /*25290*/  FSEL R16, R171, RZ, P1 ;  /* 0x000000ffab107208 */ /* 0x004fe20000800000 */
[-C--:B------:R-:W-:Y:S01]  /*252a0*/  FFMA.FTZ R103, R103, R173.reuse, -R122 ;  /* 0x000000ad67677223 */ /* 0x080fe2000001087a */
[----:B------:R-:W-:Y:S01]  /*252b0*/  FFMA.FTZ R92, R92, R173, -R172 ;  /* 0x000000ad5c5c7223 */ /* 0x000fe200000108ac */
[----:B------:R2:W5:Y:S01]  /*252c0*/  MUFU.EX2 R120, R12 ;  /* 0x0000000c00787308 */ /* 0x0005620000000800 */
[----:B---3--:R-:W-:Y:S01]  /*252d0*/  FSEL R17, R70, RZ, P0 ;  /* 0x000000ff46117208 */ /* 0x008fe20000000000 */
[----:B------:R-:W-:Y:S01]  /*252e0*/  FADD.FTZ R16, R2, -R16 ;  /* 0x8000001002107221 */ /* 0x000fe20000010000 */
[----:B------:R-:W-:Y:S01]  /*252f0*/  IADD3 R2, PT, PT, R32, R46, RZ ;  /* 0x0000002e20027210 */ /* 0x000fe20007ffe0ff */
[----:B------:R-:W-:Y:S01]  /*25300*/  MUFU.EX2 R114, R114 ;  /* 0x0000007200727308 */ /* 0x000fe20000000800 */
[----:B----4-:R-:W-:Y:S01]  /*25310*/  F2FP.BF16.F32.PACK_AB R20, R124, R123 ;  /* 0x0000007b7c14723e */ /* 0x010fe200000010ff */
[C---:B------:R-:W-:Y:S01]  /*25320*/  FMUL.FTZ R16, R173.reuse, R16 ;  /* 0x00000010ad107220 */ /* 0x040fe20000410000 */
[----:B------:R-:W-:Y:S01]  /*25330*/  FADD.FTZ R17, R0, -R17 ;  /* 0x8000001100117221 */ /* 0x000fe20000010000 */
[----:B-1----:R-:W-:Y:S01]  /*25340*/  F2FP.BF16.F32.PACK_AB R21, R112, R121 ;  /* 0x000000797015723e */ /* 0x002fe200000010ff */
[----:B------:R-:W1:Y:S01]  /*25350*/  MUFU.EX2 R0, R18 ;  /* 0x0000001200007308 */ /* 0x000e620000000800 */
[----:B------:R-:W-:Y:S01]  /*25360*/  LDSM.16.MT88.4 R36, [R2+0xa800] ;  /* 0x00a800000224783b */ /* 0x000fe20000004200 */
[----:B------:R-:W-:Y:S01]  /*25370*/  FMUL.FTZ R17, R173, R17 ;  /* 0x00000011ad117220 */ /* 0x000fe20000410000 */
[----:B------:R-:W-:Y:S01]  /*25380*/  FFMA.FTZ R85, R85, R173, -R172 ;  /* 0x000000ad55557223 */ /* 0x000fe200000108ac */
[----:B------:R-:W3:Y:S01]  /*25390*/  MUFU.EX2 R175, R16 ;  /* 0x0000001000af7308 */ /* 0x000ee20000000800 */
[----:B--2---:R-:W2:Y:S01]  /*253a0*/  LDSM.16.MT88.4 R12, [R46+0xa000] ;  /* 0x00a000002e0c783b */ /* 0x004ea20000004200 */
[----:B-----5:R-:W-:Y:S01]  /*253b0*/  F2FP.BF16.F32.PACK_AB R23, R120, R113 ;  /* 0x000000717817723e */ /* 0x020fe200000010ff */
[-C--:B------:R-:W-:Y:S01]  /*253c0*/  FFMA.FTZ R95, R95, R173.reuse, -R122 ;  /* 0x000000ad5f5f7223 */ /* 0x080fe2000001087a */
[----:B------:R4:W5:Y:S01]  /*253d0*/  MUFU.EX2 R174, R17 ;  /* 0x0000001100ae7308 */ /* 0x0009620000000800 */
[----:B------:R-:W-:Y:S01]  /*253e0*/  LDSM.16.MT88.4 R48, [R2+0xb800] ;  /* 0x00b800000230783b */ /* 0x000fe20000004200 */
[-CC-:B------:R-:W-:Y:S01]  /*253f0*/  FFMA.FTZ R84, R84, R173.reuse, -R172.reuse ;  /* 0x000000ad54547223 */ /* 0x180fe200000108ac */
[-C--:B------:R-:W-:Y:S01]  /*25400*/  FFMA.FTZ R77, R77, R173.reuse, -R172 ;  /* 0x000000ad4d4d7223 */ /* 0x080fe200000108ac */
[----:B------:R-:W-:Y:S01]  /*25410*/  MUFU.EX2 R116, R116 ;  /* 0x0000007400747308 */ /* 0x000fe20000000800 */
[-C--:B------:R-:W-:Y:S01]  /*25420*/  FFMA.FTZ R87, R87, R173.reuse, -R122 ;  /* 0x000000ad57577223 */ /* 0x080fe2000001087a */
[----:B-1----:R-:W-:Y:S01]  /*25430*/  F2FP.BF16.F32.PACK_AB R22, R114, R0 ;  /* 0x000000007216723e */ /* 0x002fe200000010ff */
[-CC-:B------:R-:W-:Y:S01]  /*25440*/  FFMA.FTZ R76, R76, R173.reuse, -R172.reuse ;  /* 0x000000ad4c4c7223 */ /* 0x180fe200000108ac */
[----:B------:R-:W-:Y:S01]  /*25450*/  MUFU.EX2 R108, R108 ;  /* 0x0000006c006c7308 */ /* 0x000fe20000000800 */
[----:B------:R-:W-:Y:S01]  /*25460*/  FFMA.FTZ R65, R65, R173, -R172 ;  /* 0x000000ad41417223 */ /* 0x000fe200000108ac */
[-C--:B---3--:R-:W-:Y:S01]  /*25470*/  FMUL.FTZ R24, R160, R175.reuse ;  /* 0x000000afa0187220 */ /* 0x088fe20000410000 */
[----:B------:R-:W-:Y:S01]  /*25480*/  IADD3 R160, PT, PT, R46, 0xa040, RZ ;  /* 0x0000a0402ea07810 */ /* 0x000fe20007ffe0ff */
[-C--:B------:R-:W-:Y:S01]  /*25490*/  FMUL.FTZ R25, R161, R175.reuse ;  /* 0x000000afa1197220 */ /* 0x080fe20000410000 */
[----:B------:R-:W-:Y:S01]  /*254a0*/  @P2 IADD3 R160, PT, PT, R28, -0x40, RZ ;  /* 0xffffffc01ca02810 */ /* 0x000fe20007ffe0ff */
[----:B----4-:R-:W1:Y:S01]  /*254b0*/  LDSM.16.MT88.4 R16, [R2+0xa000] ;  /* 0x00a000000210783b */ /* 0x010e620000004200 */
[-C--:B-----5:R-:W-:Y:S01]  /*254c0*/  FMUL.FTZ R26, R162, R174.reuse ;  /* 0x000000aea21a7220 */ /* 0x0a0fe20000410000 */
[-C--:B------:R-:W-:Y:S01]  /*254d0*/  FMUL.FTZ R27, R163, R174.reuse ;  /* 0x000000aea31b7220 */ /* 0x080fe20000410000 */
[-C--:B------:R-:W-:Y:S01]  /*254e0*/  FMUL.FTZ R158, R158, R174.reuse ;  /* 0x000000ae9e9e7220 */ /* 0x080fe20000410000 */
[----:B------:R-:W3:Y:S01]  /*254f0*/  LDSM.16.MT88.4 R28, [R160] ;  /* 0x00000000a01c783b */ /* 0x000ee20000004200 */
        /* <DEDUP_REMOVED lines=18> */
[C---:B--2---:R-:W-:Y:S01]  /*25620*/  HMMA.16816.F32.BF16 R24, R20.reuse, R12, R24 ;  /* 0x0000000c1418723c */ /* 0x044fe20000041818 */
[-C--:B------:R-:W-:Y:S01]  /*25630*/  FMUL.FTZ R12, R152, R175.reuse ;  /* 0x000000af980c7220 */ /* 0x080fe20000410000 */
[----:B------:R-:W-:Y:S01]  /*25640*/  IADD3 R152, PT, PT, R32, R160, RZ ;  /* 0x000000a020987210 */ /* 0x000fe20007ffe0ff */
[-C--:B------:R-:W-:Y:S01]  /*25650*/  FMUL.FTZ R13, R153, R175.reuse ;  /* 0x000000af990d7220 */ /* 0x080fe20000410000 */
[-C--:B------:R-:W-:Y:S01]  /*25660*/  FMUL.FTZ R137, R137, R175.reuse ;  /* 0x000000af89897220 */ /* 0x080fe20000410000 */
[-C--:B------:R-:W-:Y:S01]  /*25670*/  FMUL.FTZ R134, R134, R174.reuse ;  /* 0x000000ae86867220 */ /* 0x080fe20000410000 */
[-C--:B------:R-:W-:Y:S01]  /*25680*/  FMUL.FTZ R135, R135, R174.reuse ;  /* 0x000000ae87877220 */ /* 0x080fe20000410000 */
[----:B------:R-:W2:Y:S01]  /*25690*/  LDSM.16.MT88.4 R32, [R152] ;  /* 0x000000009820783b */ /* 0x000ea20000004200 */
[C---:B------:R-:W-:Y:S01]  /*256a0*/  HMMA.16816.F32.BF16 R156, R20.reuse, R14, R156 ;  /* 0x0000000e149c723c */ /* 0x040fe2000004189c */
[-C--:B------:R-:W-:Y:S01]  /*256b0*/  FMUL.FTZ R14, R154, R174.reuse ;  /* 0x000000ae9a0e7220 */ /* 0x080fe20000410000 */
[----:B------:R-:W-:Y:S01]  /*256c0*/  FMUL.FTZ R15, R155, R174 ;  /* 0x000000ae9b0f7220 */ /* 0x000fe20000410000 */
[-C--:B------:R-:W-:Y:S01]  /*256d0*/  FMUL.FTZ R132, R132, R175.reuse ;  /* 0x000000af84847220 */ /* 0x080fe20000410000 */
[----:B------:R-:W-:Y:S01]  /*256e0*/  FMUL.FTZ R133, R133, R175 ;  /* 0x000000af85857220 */ /* 0x000fe20000410000 */
[----:B------:R-:W-:Y:S01]  /*256f0*/  MUFU.EX2 R100, R100 ;  /* 0x0000006400647308 */ /* 0x000fe20000000800 */
[-C--:B------:R-:W-:Y:S01]  /*25700*/  FFMA.FTZ R79, R79, R173.reuse, -R122 ;  /* 0x000000ad4f4f7223 */ /* 0x080fe2000001087a */
[-CC-:B------:R-:W-:Y:S01]  /*25710*/  FFMA.FTZ R64, R64, R173.reuse, -R172.reuse ;  /* 0x000000ad40407223 */ /* 0x180fe200000108ac */
[-CC-:B------:R-:W-:Y:S01]  /*25720*/  FFMA.FTZ R56, R56, R173.reuse, -R172.reuse ;  /* 0x000000ad38387223 */ /* 0x180fe200000108ac */
[C---:B-1----:R-:W-:Y:S01]  /*25730*/  HMMA.16816.F32.BF16 R12, R20.reuse, R16, R12 ;  /* 0x00000010140c723c */ /* 0x042fe2000004180c */
[-CC-:B------:R-:W-:Y:S01]  /*25740*/  FFMA.FTZ R16, R104, R173.reuse, -R172.reuse ;  /* 0x000000ad68107223 */ /* 0x180fe200000108ac */
[-CC-:B------:R-:W-:Y:S01]  /*25750*/  FFMA.FTZ R17, R105, R173.reuse, -R172.reuse ;  /* 0x000000ad69117223 */ /* 0x180fe200000108ac */
[----:B------:R1:W4:Y:S01]  /*25760*/  MUFU.EX2 R104, R117 ;  /* 0x0000007500687308 */ /* 0x0003220000000800 */
[-C--:B------:R-:W-:Y:S01]  /*25770*/  FFMA.FTZ R57, R57, R173.reuse, -R172 ;  /* 0x000000ad39397223 */ /* 0x080fe200000108ac */
[-CC-:B------:R-:W-:Y:S01]  /*25780*/  FFMA.FTZ R153, R198, R173.reuse, -R122.reuse ;  /* 0x000000adc6997223 */ /* 0x180fe2000001087a */
[-CC-:B------:R-:W-:Y:S01]  /*25790*/  FFMA.FTZ R154, R200, R173.reuse, -R122.reuse ;  /* 0x000000adc89a7223 */ /* 0x180fe2000001087a */
[----:B------:R-:W-:Y:S01]  /*257a0*/  MUFU.EX2 R105, R16 ;  /* 0x0000001000697308 */ /* 0x000fe20000000800 */
[C---:B---3--:R-:W-:Y:S01]  /*257b0*/  HMMA.16816.F32.BF16 R144, R20.reuse, R28, R144 ;  /* 0x0000001c1490723c */ /* 0x048fe20000041890 */
[-CC-:B------:R-:W-:Y:S01]  /*257c0*/  FFMA.FTZ R28, R118, R173.reuse, -R122.reuse ;  /* 0x000000ad761c7223 */ /* 0x180fe2000001087a */
[-C--:B------:R-:W-:Y:S01]  /*257d0*/  FFMA.FTZ R155, R202, R173.reuse, -R122 ;  /* 0x000000adca9b7223 */ /* 0x080fe2000001087a */
[----:B------:R3:W-:Y:S01]  /*257e0*/  MUFU.EX2 R118, R125 ;  /* 0x0000007d00767308 */ /* 0x0007e20000000800 */
[-CC-:B------:R-:W-:Y:S01]  /*257f0*/  FFMA.FTZ R161, R201, R173.reuse, -R172.reuse ;  /* 0x000000adc9a17223 */ /* 0x180fe200000108ac */
[-CC-:B------:R-:W-:Y:S01]  /*25800*/  FFMA.FTZ R162, R204, R173.reuse, -R172.reuse ;  /* 0x000000adcca27223 */ /* 0x180fe200000108ac */
[-C--:B------:R-:W-:Y:S01]  /*25810*/  FFMA.FTZ R163, R205, R173.reuse, -R172 ;  /* 0x000000adcda37223 */ /* 0x080fe200000108ac */
[----:B------:R-:W-:Y:S01]  /*25820*/  MUFU.EX2 R92, R92 ;  /* 0x0000005c005c7308 */ /* 0x000fe20000000800 */
[C---:B------:R-:W-:Y:S01]  /*25830*/  HMMA.16816.F32.BF16 R140, R20.reuse, R30, R140 ;  /* 0x0000001e148c723c */ /* 0x040fe2000004188c */
[-CC-:B-1----:R-:W-:Y:S01]  /*25840*/  FFMA.FTZ R117, R115, R173.reuse, -R122.reuse ;  /* 0x000000ad73757223 */ /* 0x182fe2000001087a */
[----:B----4-:R-:W-:Y:S01]  /*25850*/  F2FP.BF16.F32.PACK_AB R41, R104, R116 ;  /* 0x000000746829723e */ /* 0x010fe200000010ff */
[----:B------:R-:W1:Y:S01]  /*25860*/  MUFU.EX2 R115, R17 ;  /* 0x0000001100737308 */ /* 0x000e620000000800 */
[-CC-:B------:R-:W-:Y:S01]  /*25870*/  FFMA.FTZ R179, R203, R173.reuse, -R122.reuse ;  /* 0x000000adcbb37223 */ /* 0x180fe2000001087a */
[-CC-:B------:R-:W-:Y:S01]  /*25880*/  FFMA.FTZ R187, R206, R173.reuse, -R122.reuse ;  /* 0x000000adcebb7223 */ /* 0x180fe2000001087a */
[-CC-:B------:R-:W-:Y:S01]  /*25890*/  FFMA.FTZ R191, R208, R173.reuse, -R122.reuse ;  /* 0x000000add0bf7223 */ /* 0x180fe2000001087a */
[----:B------:R-:W4:Y:S01]  /*258a0*/  MUFU.EX2 R117, R117 ;  /* 0x0000007500757308 */ /* 0x000f220000000800 */
[C---:B------:R-:W-:Y:S01]  /*258b0*/  HMMA.16816.F32.BF16 R148, R20.reuse, R18, R148 ;  /* 0x000000121494723c */ /* 0x040fe20000041894 */
[----:B---3--:R-:W-:Y:S01]  /*258c0*/  FFMA.FTZ R125, R106, R173, -R122 ;  /* 0x000000ad6a7d7223 */ /* 0x008fe2000001087a */
[----:B------:R-:W-:Y:S01]  /*258d0*/  FFMA.FTZ R174, R252, R174, R121 ;  /* 0x000000aefcae7223 */ /* 0x000fe20000010079 */
[----:B------:R3:W-:Y:S01]  /*258e0*/  MUFU.EX2 R106, R28 ;  /* 0x0000001c006a7308 */ /* 0x0007e20000000800 */
[----:B------:R-:W-:Y:S01]  /*258f0*/  FFMA.FTZ R175, R222, R175, R123 ;  /* 0x000000afdeaf7223 */ /* 0x000fe2000001007b */
[----:B------:R-:W-:Y:S01]  /*25900*/  FFMA.FTZ R198, R214, R173, -R172 ;  /* 0x000000add6c67223 */ /* 0x000fe200000108ac */
[----:B------:R-:W-:Y:S01]  /*25910*/  FADD.FTZ R174, R112, R174 ;  /* 0x000000ae70ae7221 */ /* 0x000fe20000010000 */
[----:B------:R-:W5:Y:S01]  /*25920*/  MUFU.EX2 R125, R125 ;  /* 0x0000007d007d7308 */ /* 0x000f620000000800 */
[C---:B--2---:R-:W-:Y:S01]  /*25930*/  HMMA.16816.F32.BF16 R136, R20.reuse, R32, R136 ;  /* 0x000000201488723c */ /* 0x044fe20000041888 */
[----:B-1----:R-:W-:Y:S01]  /*25940*/  F2FP.BF16.F32.PACK_AB R43, R115, R105 ;  /* 0x00000069732b723e */ /* 0x002fe200000010ff */
[----:B------:R-:W1:Y:S01]  /*25950*/  LDSM.16.MT88.4 R16, [R46+0xa800] ;  /* 0x00a800002e10783b */ /* 0x000e620000004200 */
[----:B------:R-:W-:Y:S01]  /*25960*/  MUFU.EX2 R84, R84 ;  /* 0x0000005400547308 */ /* 0x000fe20000000800 */
[----:B------:R-:W-:Y:S01]  /*25970*/  FADD.FTZ R124, R124, R175 ;  /* 0x000000af7c7c7221 */ /* 0x000fe20000010000 */
[----:B----4-:R-:W-:Y:S01]  /*25980*/  F2FP.BF16.F32.PACK_AB R40, R118, R117 ;  /* 0x000000757628723e */ /* 0x010fe200000010ff */
[----:B------:R-:W-:Y:S01]  /*25990*/  FADD.FTZ R175, R113, R174 ;  /* 0x000000ae71af7221 */ /* 0x000fe20000010000 */
[----:B------:R-:W-:Y:S01]  /*259a0*/  MUFU.EX2 R76, R76 ;  /* 0x0000004c004c7308 */ /* 0x000fe20000000800 */
[----:B------:R-:W-:Y:S01]  /*259b0*/  HMMA.16816.F32.BF16 R20, R20, R34, R132 ;  /* 0x000000221414723c */ /* 0x000fe20000041884 */
[----:B---3--:R-:W2:Y:S01]  /*259c0*/  LDSM.16.MT88.4 R28, [R160+0x800] ;  /* 0x00080000a01c783b */ /* 0x008ea20000004200 */
[-CC-:B------:R-:W-:Y:S01]  /*259d0*/  FFMA.FTZ R132, R196, R173.reuse, -R172.reuse ;  /* 0x000000adc4847223 */ /* 0x180fe200000108ac */
[----:B------:R-:W-:Y:S01]  /*259e0*/  MUFU.EX2 R64, R64 ;  /* 0x0000004000407308 */ /* 0x000fe20000000800 */
[-CC-:B------:R-:W-:Y:S01]  /*259f0*/  FFMA.FTZ R133, R197, R173.reuse, -R172.reuse ;  /* 0x000000adc5857223 */ /* 0x180fe200000108ac */
[----:B-----5:R-:W-:Y:S01]  /*25a00*/  F2FP.BF16.F32.PACK_AB R42, R125, R106 ;  /* 0x0000006a7d2a723e */ /* 0x020fe200000010ff */
[----:B------:R-:W3:Y:S01]  /*25a10*/  LDSM.16.MT88.4 R32, [R152+0x800] ;  /* 0x000800009820783b */ /* 0x000ee20000004200 */
[----:B------:R-:W-:Y:S01]  /*25a20*/  MUFU.EX2 R56, R56 ;  /* 0x0000003800387308 */ /* 0x000fe20000000800 */
[-C--:B------:R-:W-:Y:S01]  /*25a30*/  FFMA.FTZ R134, R199, R173.reuse, -R172 ;  /* 0x000000adc7867223 */ /* 0x080fe200000108ac */
[-C--:B------:R-:W-:Y:S01]  /*25a40*/  FFMA.FTZ R135, R167, R173.reuse, -R122 ;  /* 0x000000ada7877223 */ /* 0x080fe2000001087a */
[-CC-:B------:R-:W-:Y:S01]  /*25a50*/  FFMA.FTZ R167, R207, R173.reuse, -R172.reuse ;  /* 0x000000adcfa77223 */ /* 0x180fe200000108ac */
[----:B------:R-:W-:Y:S01]  /*25a60*/  MUFU.EX2 R57, R57 ;  /* 0x0000003900397308 */ /* 0x000fe20000000800 */
[C---:B------:R-:W-:Y:S01]  /*25a70*/  HMMA.16816.F32.BF16 R12, R40.reuse, R36, R12 ;  /* 0x00000024280c723c */ /* 0x040fe2000004180c */
[-C--:B------:R-:W-:Y:S01]  /*25a80*/  FFMA.FTZ R36, R96, R173.reuse, -R172 ;  /* 0x000000ad60247223 */ /* 0x080fe200000108ac */
[-C--:B------:R-:W-:Y:S01]  /*25a90*/  FFMA.FTZ R196, R210, R173.reuse, -R122 ;  /* 0x000000add2c47223 */ /* 0x080fe2000001087a */
[----:B------:R4:W-:Y:S01]  /*25aa0*/  MUFU.EX2 R96, R109 ;  /* 0x0000006d00607308 */ /* 0x0009e20000000800 */
[-C--:B------:R-:W-:Y:S01]  /*25ab0*/  FFMA.FTZ R197, R209, R173.reuse, -R172 ;  /* 0x000000add1c57223 */ /* 0x080fe200000108ac */
[----:B------:R-:W-:Y:S01]  /*25ac0*/  FADD.FTZ R174, R0, R124 ;  /* 0x0000007c00ae7221 */ /* 0x000fe20000010000 */
[----:B------:R-:W-:Y:S01]  /*25ad0*/  FADD.FTZ R175, R120, R175 ;  /* 0x000000af78af7221 */ /* 0x000fe20000010000 */
[----:B------:R-:W-:Y:S01]  /*25ae0*/  MUFU.EX2 R132, R132 ;  /* 0x0000008400847308 */ /* 0x000fe20000000800 */
[C---:B------:R-:W-:Y:S01]  /*25af0*/  HMMA.16816.F32.BF16 R148, R40.reuse, R38, R148 ;  /* 0x000000262894723c */ /* 0x040fe20000041894 */
[-C--:B------:R-:W-:Y:S01]  /*25b00*/  FFMA.FTZ R199, R192, R173.reuse, -R172 ;  /* 0x000000adc0c77223 */ /* 0x080fe200000108ac */
[-CC-:B------:R-:W-:Y:S01]  /*25b10*/  FFMA.FTZ R200, R211, R173.reuse, -R122.reuse ;  /* 0x000000add3c87223 */ /* 0x180fe2000001087a */
[----:B------:R-:W-:Y:S01]  /*25b20*/  MUFU.EX2 R133, R133 ;  /* 0x0000008500857308 */ /* 0x000fe20000000800 */
[-C--:B------:R-:W-:Y:S01]  /*25b30*/  FFMA.FTZ R201, R220, R173.reuse, -R122 ;  /* 0x000000addcc97223 */ /* 0x080fe2000001087a */
[-C--:B------:R-:W-:Y:S01]  /*25b40*/  FFMA.FTZ R202, R193, R173.reuse, -R172 ;  /* 0x000000adc1ca7223 */ /* 0x080fe200000108ac */
[----:B------:R-:W-:Y:S01]  /*25b50*/  FADD.FTZ R174, R114, R174 ;  /* 0x000000ae72ae7221 */ /* 0x000fe20000010000 */
[----:B------:R-:W-:Y:S01]  /*25b60*/  MUFU.EX2 R134, R134 ;  /* 0x0000008600867308 */ /* 0x000fe20000000800 */
[-C--:B------:R-:W-:Y:S01]  /*25b70*/  FFMA.FTZ R215, R215, R173.reuse, -R172 ;  /* 0x000000add7d77223 */ /* 0x080fe200000108ac */
[-CC-:B----4-:R-:W-:Y:S01]  /*25b80*/  FFMA.FTZ R109, R107, R173.reuse, -R122.reuse ;  /* 0x000000ad6b6d7223 */ /* 0x190fe2000001087a */
[-C--:B------:R-:W-:Y:S01]  /*25b90*/  FFMA.FTZ R221, R221, R173.reuse, -R122 ;  /* 0x000000addddd7223 */ /* 0x080fe2000001087a */
[----:B------:R4:W-:Y:S01]  /*25ba0*/  MUFU.EX2 R107, R36 ;  /* 0x00000024006b7308 */ /* 0x0009e20000000800 */
[----:B------:R-:W-:Y:S01]  /*25bb0*/  FADD.FTZ R175, R116, R175 ;  /* 0x000000af74af7221 */ /* 0x000fe20000010000 */
[----:B------:R-:W-:Y:S01]  /*25bc0*/  FADD.FTZ R174, R117, R174 ;  /* 0x000000ae75ae7221 */ /* 0x000fe20000010000 */
[C---:B-1----:R-:W-:Y:S01]  /*25bd0*/  HMMA.16816.F32.BF16 R24, R40.reuse, R16, R24 ;  /* 0x000000102818723c */ /* 0x042fe20000041818 */
[----:B------:R-:W1:Y:S01]  /*25be0*/  MUFU.EX2 R109, R109 ;  /* 0x0000006d006d7308 */ /* 0x000e620000000800 */
[----:B------:R-:W-:Y:S01]  /*25bf0*/  FADD.FTZ R175, R104, R175 ;  /* 0x000000af68af7221 */ /* 0x000fe20000010000 */
[----:B------:R-:W-:Y:S01]  /*25c00*/  FADD.FTZ R118, R118, R174 ;  /* 0x000000ae76767221 */ /* 0x000fe20000010000 */
[-C--:B------:R-:W-:Y:S01]  /*25c10*/  FFMA.FTZ R121, R188, R173.reuse, -R172 ;  /* 0x000000adbc797223 */ /* 0x080fe200000108ac */
[----:B------:R-:W-:Y:S01]  /*25c20*/  MUFU.EX2 R135, R135 ;  /* 0x0000008700877308 */ /* 0x000fe20000000800 */
[----:B------:R-:W-:Y:S01]  /*25c30*/  FADD.FTZ R105, R105, R175 ;  /* 0x000000af69697221 */ /* 0x000fe20000010000 */
[----:B------:R-:W-:Y:S01]  /*25c40*/  FADD.FTZ R118, R106, R118 ;  /* 0x000000766a767221 */ /* 0x000fe20000010000 */
[C---:B--2---:R-:W-:Y:S01]  /*25c50*/  HMMA.16816.F32.BF16 R144, R40.reuse, R28, R144 ;  /* 0x0000001c2890723c */ /* 0x044fe20000041890 */
[-CC-:B------:R-:W-:Y:S01]  /*25c60*/  FFMA.FTZ R29, R110, R173.reuse, -R122.reuse ;  /* 0x000000ad6e1d7223 */ /* 0x180fe2000001087a */
[-C--:B------:R-:W-:Y:S01]  /*25c70*/  FFMA.FTZ R28, R98, R173.reuse, -R122 ;  /* 0x000000ad621c7223 */ /* 0x080fe2000001087a */
[----:B----4-:R-:W2:Y:S01]  /*25c80*/  LDSM.16.MT88.4 R36, [R2+0xb000] ;  /* 0x00b000000224783b */ /* 0x010ea20000004200 */
[----:B------:R4:W5:Y:S01]  /*25c90*/  MUFU.EX2 R110, R119 ;  /* 0x00000077006e7308 */ /* 0x0009620000000800 */
[----:B------:R-:W-:Y:S01]  /*25ca0*/  FADD.FTZ R105, R115, R105 ;  /* 0x0000006973697221 */ /* 0x000fe20000010000 */
[----:B------:R-:W-:Y:S01]  /*25cb0*/  FADD.FTZ R125, R125, R118 ;  /* 0x000000767d7d7221 */ /* 0x000fe20000010000 */
[-C--:B------:R-:W-:Y:S01]  /*25cc0*/  FFMA.FTZ R123, R195, R173.reuse, -R122 ;  /* 0x000000adc37b7223 */ /* 0x080fe2000001087a */
[----:B------:R-:W5:Y:S01]  /*25cd0*/  MUFU.EX2 R98, R29 ;  /* 0x0000001d00627308 */ /* 0x000f620000000800 */
[C---:B------:R-:W-:Y:S01]  /*25ce0*/  HMMA.16816.F32.BF16 R140, R40.reuse, R30, R140 ;  /* 0x0000001e288c723c */ /* 0x040fe2000004188c */
[----:B------:R-:W-:Y:S01]  /*25cf0*/  FADD.FTZ R105, R108, R105 ;  /* 0x000000696c697221 */ /* 0x000fe20000010000 */
[----:B-1----:R-:W-:Y:S01]  /*25d00*/  FADD.FTZ R125, R109, R125 ;  /* 0x0000007d6d7d7221 */ /* 0x002fe20000010000 */
[----:B------:R-:W-:Y:S01]  /*25d10*/  MUFU.EX2 R153, R153 ;  /* 0x0000009900997308 */ /* 0x000fe20000000800 */
[-CC-:B------:R-:W-:Y:S01]  /*25d20*/  FFMA.FTZ R3, R3, R173.reuse, -R172.reuse ;  /* 0x000000ad03037223 */ /* 0x180fe200000108ac */
[-C--:B------:R-:W-:Y:S01]  /*25d30*/  FFMA.FTZ R189, R189, R173.reuse, -R172 ;  /* 0x000000adbdbd7223 */ /* 0x080fe200000108ac */
[-C--:B------:R-:W-:Y:S01]  /*25d40*/  FFMA.FTZ R184, R184, R173.reuse, -R122 ;  /* 0x000000adb8b87223 */ /* 0x080fe2000001087a */
[----:B------:R-:W-:Y:S01]  /*25d50*/  MUFU.EX2 R154, R154 ;  /* 0x0000009a009a7308 */ /* 0x000fe20000000800 */
[C---:B------:R-:W-:Y:S01]  /*25d60*/  HMMA.16816.F32.BF16 R156, R40.reuse, R18, R156 ;  /* 0x00000012289c723c */ /* 0x040fe2000004189c */
[-CC-:B----4-:R-:W-:Y:S01]  /*25d70*/  FFMA.FTZ R119, R97, R173.reuse, -R172.reuse ;  /* 0x000000ad61777223 */ /* 0x190fe200000108ac */
[----:B------:R-:W1:Y:S01]  /*25d80*/  LDSM.16.MT88.4 R16, [R46+0xb000] ;  /* 0x00b000002e10783b */ /* 0x000e620000004200 */
[----:B------:R4:W4:Y:S01]  /*25d90*/  MUFU.EX2 R97, R28 ;  /* 0x0000001c00617308 */ /* 0x0009220000000800 */
[-CC-:B------:R-:W-:Y:S01]  /*25da0*/  FFMA.FTZ R8, R8, R173.reuse, -R172.reuse ;  /* 0x000000ad08087223 */ /* 0x180fe200000108ac */
[-CC-:B------:R-:W-:Y:S01]  /*25db0*/  FFMA.FTZ R0, R180, R173.reuse, -R172.reuse ;  /* 0x000000adb4007223 */ /* 0x180fe200000108ac */
[----:B------:R-:W-:Y:S01]  /*25dc0*/  FFMA.FTZ R112, R181, R173, -R172 ;  /* 0x000000adb5707223 */ /* 0x000fe200000108ac */
[----:B------:R-:W4:Y:S01]  /*25dd0*/  MUFU.EX2 R119, R119 ;  /* 0x0000007700777308 */ /* 0x000f220000000800 */
[C---:B---3--:R-:W-:Y:S01]  /*25de0*/  HMMA.16816.F32.BF16 R136, R40.reuse, R32, R136 ;  /* 0x000000202888723c */ /* 0x048fe20000041888 */
[C---:B-----5:R-:W-:Y:S01]  /*25df0*/  F2FP.BF16.F32.PACK_AB R32, R110.reuse, R109 ;  /* 0x0000006d6e20723e */ /* 0x060fe200000010ff */
[----:B------:R-:W-:Y:S01]  /*25e00*/  FADD.FTZ R110, R110, R125 ;  /* 0x0000007d6e6e7221 */ /* 0x000fe20000010000 */
[C---:B------:R-:W-:Y:S01]  /*25e10*/  F2FP.BF16.F32.PACK_AB R33, R96.reuse, R108 ;  /* 0x0000006c6021723e */ /* 0x040fe200000010ff */
[----:B------:R-:W-:Y:S01]  /*25e20*/  MUFU.EX2 R155, R155 ;  /* 0x0000009b009b7308 */ /* 0x000fe20000000800 */
[----:B------:R-:W-:Y:S01]  /*25e30*/  FADD.FTZ R96, R96, R105 ;  /* 0x0000006960607221 */ /* 0x000fe20000010000 */
[----:B------:R-:W-:Y:S01]  /*25e40*/  FADD.FTZ R110, R98, R110 ;  /* 0x0000006e626e7221 */ /* 0x000fe20000010000 */
[----:B------:R-:W-:Y:S01]  /*25e50*/  FFMA.FTZ R113, R176, R173, -R172 ;  /* 0x000000adb0717223 */ /* 0x000fe200000108ac */
[----:B------:R-:W-:Y:S01]  /*25e60*/  HMMA.16816.F32.BF16 R20, R40, R34, R20 ;  /* 0x000000222814723c */ /* 0x000fe20000041814 */
[----:B----4-:R-:W3:Y:S01]  /*25e70*/  LDSM.16.MT88.4 R28, [R160+0x1000] ;  /* 0x00100000a01c783b */ /* 0x010ee20000004200 */
[----:B------:R-:W-:Y:S01]  /*25e80*/  F2FP.BF16.F32.PACK_AB R34, R97, R98 ;  /* 0x000000626122723e */ /* 0x000fe200000010ff */
[----:B------:R-:W-:Y:S01]  /*25e90*/  MUFU.EX2 R161, R161 ;  /* 0x000000a100a17308 */ /* 0x000fe20000000800 */
[----:B------:R-:W-:Y:S01]  /*25ea0*/  FADD.FTZ R96, R107, R96 ;  /* 0x000000606b607221 */ /* 0x000fe20000010000 */
[C---:B------:R-:W-:Y:S01]  /*25eb0*/  F2FP.BF16.F32.PACK_AB R35, R119.reuse, R107 ;  /* 0x0000006b7723723e */ /* 0x040fe200000010ff */
[----:B------:R-:W4:Y:S01]  /*25ec0*/  LDSM.16.MT88.4 R40, [R152+0x1000] ;  /* 0x001000009828783b */ /* 0x000f220000004200 */
[----:B------:R-:W-:Y:S01]  /*25ed0*/  MUFU.EX2 R162, R162 ;  /* 0x000000a200a27308 */ /* 0x000fe20000000800 */
[----:B------:R-:W-:Y:S01]  /*25ee0*/  FADD.FTZ R119, R119, R96 ;  /* 0x0000006077777221 */ /* 0x000fe20000010000 */
[----:B------:R-:W-:Y:S01]  /*25ef0*/  FADD.FTZ R97, R97, R110 ;  /* 0x0000006e61617221 */ /* 0x000fe20000010000 */
[-C--:B------:R-:W-:Y:S01]  /*25f00*/  FFMA.FTZ R124, R186, R173.reuse, -R122 ;  /* 0x000000adba7c7223 */ /* 0x080fe2000001087a */
[----:B------:R-:W-:Y:S01]  /*25f10*/  MUFU.EX2 R163, R163 ;  /* 0x000000a300a37308 */ /* 0x000fe20000000800 */
[C---:B--2---:R-:W-:Y:S01]  /*25f20*/  HMMA.16816.F32.BF16 R12, R32.reuse, R36, R12 ;  /* 0x00000024200c723c */ /* 0x044fe2000004180c */
[-C--:B------:R-:W-:Y:S01]  /*25f30*/  FFMA.FTZ R36, R88, R173.reuse, -R172 ;  /* 0x000000ad58247223 */ /* 0x080fe200000108ac */
[----:B------:R-:W-:Y:S01]  /*25f40*/  FADD.FTZ R119, R100, R119 ;  /* 0x0000007764777221 */ /* 0x000fe20000010000 */
[----:B------:R2:W-:Y:S01]  /*25f50*/  MUFU.EX2 R88, R101 ;  /* 0x0000006500587308 */ /* 0x0005e20000000800 */
[-C--:B------:R-:W-:Y:S01]  /*25f60*/  FFMA.FTZ R178, R178, R173.reuse, -R122 ;  /* 0x000000adb2b27223 */ /* 0x080fe2000001087a */
[-C--:B------:R-:W-:Y:S01]  /*25f70*/  FFMA.FTZ R130, R130, R173.reuse, -R172 ;  /* 0x000000ad82827223 */ /* 0x080fe200000108ac */
[-CC-:B------:R-:W-:Y:S01]  /*25f80*/  FFMA.FTZ R9, R9, R173.reuse, -R122.reuse ;  /* 0x000000ad09097223 */ /* 0x180fe2000001087a */
[----:B------:R-:W-:Y:S01]  /*25f90*/  MUFU.EX2 R167, R167 ;  /* 0x000000a700a77308 */ /* 0x000fe20000000800 */
[C---:B------:R-:W-:Y:S01]  /*25fa0*/  HMMA.16816.F32.BF16 R148, R32.reuse, R38, R148 ;  /* 0x000000262094723c */ /* 0x040fe20000041894 */
[-CC-:B------:R-:W-:Y:S01]  /*25fb0*/  FFMA.FTZ R131, R131, R173.reuse, -R122.reuse ;  /* 0x000000ad83837223 */ /* 0x180fe2000001087a */
[-C--:B------:R-:W-:Y:S01]  /*25fc0*/  FFMA.FTZ R169, R169, R173.reuse, -R122 ;  /* 0x000000ada9a97223 */ /* 0x080fe2000001087a */
[----:B------:R-:W-:Y:S01]  /*25fd0*/  MUFU.EX2 R179, R179 ;  /* 0x000000b300b37308 */ /* 0x000fe20000000800 */
[-CC-:B------:R-:W-:Y:S01]  /*25fe0*/  FFMA.FTZ R168, R168, R173.reuse, -R172.reuse ;  /* 0x000000ada8a87223 */ /* 0x180fe200000108ac */
[-C--:B------:R-:W-:Y:S01]  /*25ff0*/  FFMA.FTZ R10, R10, R173.reuse, -R172 ;  /* 0x000000ad0a0a7223 */ /* 0x080fe200000108ac */
[-CC-:B------:R-:W-:Y:S01]  /*26000*/  FFMA.FTZ R11, R11, R173.reuse, -R122.reuse ;  /* 0x000000ad0b0b7223 */ /* 0x180fe2000001087a */
[----:B------:R-:W-:Y:S01]  /*26010*/  MUFU.EX2 R187, R187 ;  /* 0x000000bb00bb7308 */ /* 0x000fe20000000800 */
[C---:B-1----:R-:W-:Y:S01]  /*26020*/  HMMA.16816.F32.BF16 R24, R32.reuse, R16, R24 ;  /* 0x000000102018723c */ /* 0x042fe20000041818 */
[--C-:B--2---:R-:W-:Y:S01]  /*26030*/  FFMA.FTZ R101, R99, R173, -R122.reuse ;  /* 0x000000ad63657223 */ /* 0x104fe2000001087a */
[----:B------:R-:W-:Y:S01]  /*26040*/  ISETP.GT.AND P0, PT, R6, R223, PT ;  /* 0x000000df0600720c */ /* 0x000fe20003f04270 */
[----:B------:R1:W-:Y:S04]  /*26050*/  MUFU.EX2 R99, R36 ;  /* 0x0000002400637308 */ /* 0x0003e80000000800 */
[----:B------:R-:W2:Y:S01]  /*26060*/  MUFU.EX2 R101, R101 ;  /* 0x0000006500657308 */ /* 0x000ea20000000800 */
[C---:B------:R-:W-:Y:S01]  /*26070*/  HMMA.16816.F32.BF16 R156, R32.reuse, R18, R156 ;  /* 0x00000012209c723c */ /* 0x040fe2000004189c */
[----:B------:R-:W5:Y:S02]  /*26080*/  LDSM.16.MT88.4 R16, [R46+0xb800] ;  /* 0x00b800002e10783b */ /* 0x000f640000004200 */
[----:B------:R-:W-:Y:S04]  /*26090*/  MUFU.EX2 R191, R191 ;  /* 0x000000bf00bf7308 */ /* 0x000fe80000000800 */
[----:B------:R-:W-:Y:S01]  /*260a0*/  MUFU.EX2 R196, R196 ;  /* 0x000000c400c47308 */ /* 0x000fe20000000800 */
[----:B---3--:R-:W-:Y:S01]  /*260b0*/  HMMA.16816.F32.BF16 R144, R32, R28, R144 ;  /* 0x0000001c2090723c */ /* 0x008fe20000041890 */
[-CC-:B-1----:R-:W-:Y:S01]  /*260c0*/  FFMA.FTZ R36, R102, R173.reuse, -R122.reuse ;  /* 0x000000ad66247223 */ /* 0x182fe2000001087a */
[----:B------:R-:W-:Y:S01]  /*260d0*/  FFMA.FTZ R28, R90, R173, -R122 ;  /* 0x000000ad5a1c7223 */ /* 0x000fe2000001087a */
[----:B------:R1:W3:Y:S01]  /*260e0*/  MUFU.EX2 R102, R111 ;  /* 0x0000006f00667308 */ /* 0x0002e20000000800 */
[----:B------:R-:W-:Y:S01]  /*260f0*/  @P0 IADD3 R250, PT, PT, R44, -0x3, RZ ;  /* 0xfffffffd2cfa0810 */ /* 0x000fe20007ffe0ff */
[----:B--2---:R-:W-:-:S02]  /*26100*/  FADD.FTZ R97, R101, R97 ;  /* 0x0000006165617221 */ /* 0x004fc40000010000 */
[----:B------:R2:W3:Y:S01]  /*26110*/  MUFU.EX2 R90, R36 ;  /* 0x00000024005a7308 */ /* 0x0004e20000000800 */
[C---:B------:R-:W-:Y:S03]  /*26120*/  HMMA.16816.F32.BF16 R140, R32.reuse, R30, R140 ;  /* 0x0000001e208c723c */ /* 0x040fe6000004188c */
[----:B------:R-:W-:Y:S04]  /*26130*/  MUFU.EX2 R197, R197 ;  /* 0x000000c500c57308 */ /* 0x000fe80000000800 */
[----:B------:R-:W-:Y:S01]  /*26140*/  MUFU.EX2 R198, R198 ;  /* 0x000000c600c67308 */ /* 0x000fe20000000800 */
[C---:B----4-:R-:W-:Y:S01]  /*26150*/  HMMA.16816.F32.BF16 R136, R32.reuse, R40, R136 ;  /* 0x000000282088723c */ /* 0x050fe20000041888 */
[-CC-:B-1----:R-:W-:Y:S01]  /*26160*/  FFMA.FTZ R111, R89, R173.reuse, -R172.reuse ;  /* 0x000000ad596f7223 */ /* 0x182fe200000108ac */
[----:B------:R-:W-:Y:S01]  /*26170*/  FFMA.FTZ R40, R80, R173, -R172 ;  /* 0x000000ad50287223 */ /* 0x000fe200000108ac */
[----:B------:R1:W4:Y:S01]  /*26180*/  MUFU.EX2 R89, R28 ;  /* 0x0000001c00597308 */ /* 0x0003220000000800 */
[----:B--2---:R-:W2:Y:S03]  /*26190*/  LDSM.16.MT88.4 R36, [R160+0x1800] ;  /* 0x00180000a024783b */ /* 0x004ea60000004200 */
[----:B------:R-:W5:Y:S01]  /*261a0*/  MUFU.EX2 R111, R111 ;  /* 0x0000006f006f7308 */ /* 0x000f620000000800 */
[----:B------:R-:W-:Y:S01]  /*261b0*/  HMMA.16816.F32.BF16 R20, R32, R42, R20 ;  /* 0x0000002a2014723c */ /* 0x000fe20000041814 */
[C---:B---3--:R-:W-:Y:S01]  /*261c0*/  F2FP.BF16.F32.PACK_AB R32, R102.reuse, R101 ;  /* 0x000000656620723e */ /* 0x048fe200000010ff */
[----:B------:R-:W-:Y:S01]  /*261d0*/  FADD.FTZ R102, R102, R97 ;  /* 0x0000006166667221 */ /* 0x000fe20000010000 */
[C---:B------:R-:W-:Y:S01]  /*261e0*/  F2FP.BF16.F32.PACK_AB R33, R88.reuse, R100 ;  /* 0x000000645821723e */ /* 0x040fe200000010ff */
[----:B------:R3:W-:Y:S01]  /*261f0*/  MUFU.EX2 R80, R93 ;  /* 0x0000005d00507308 */ /* 0x0007e20000000800 */
[----:B------:R-:W-:Y:S01]  /*26200*/  FADD.FTZ R88, R88, R119 ;  /* 0x0000007758587221 */ /* 0x000fe20000010000 */
[----:B------:R-:W-:-:S02]  /*26210*/  FADD.FTZ R102, R90, R102 ;  /* 0x000000665a667221 */ /* 0x000fc40000010000 */
[----:B------:R-:W-:Y:S01]  /*26220*/  MUFU.EX2 R192, R215 ;  /* 0x000000d700c07308 */ /* 0x000fe20000000800 */
[----:B-1----:R-:W1:Y:S01]  /*26230*/  LDSM.16.MT88.4 R28, [R152+0x1800] ;  /* 0x00180000981c783b */ /* 0x002e620000004200 */
[----:B----4-:R-:W-:Y:S01]  /*26240*/  F2FP.BF16.F32.PACK_AB R34, R89, R90 ;  /* 0x0000005a5922723e */ /* 0x010fe200000010ff */
[----:B------:R-:W-:Y:S01]  /*26250*/  FADD.FTZ R88, R99, R88 ;  /* 0x0000005863587221 */ /* 0x000fe20000010000 */
[----:B------:R-:W-:Y:S01]  /*26260*/  MUFU.EX2 R199, R199 ;  /* 0x000000c700c77308 */ /* 0x000fe20000000800 */
[----:B-----5:R-:W-:Y:S01]  /*26270*/  F2FP.BF16.F32.PACK_AB R35, R111, R99 ;  /* 0x000000636f23723e */ /* 0x020fe200000010ff */
[----:B------:R-:W-:Y:S01]  /*26280*/  FADD.FTZ R102, R89, R102 ;  /* 0x0000006659667221 */ /* 0x000fe20000010000 */
[----:B------:R-:W-:Y:S01]  /*26290*/  FADD.FTZ R111, R111, R88 ;  /* 0x000000586f6f7221 */ /* 0x000fe20000010000 */
[----:B------:R-:W-:Y:S01]  /*262a0*/  MUFU.EX2 R200, R200 ;  /* 0x000000c800c87308 */ /* 0x000fe20000000800 */
[-C--:B------:R-:W-:Y:S01]  /*262b0*/  FFMA.FTZ R88, R129, R173.reuse, -R172 ;  /* 0x000000ad81587223 */ /* 0x080fe200000108ac */
[-CC-:B---3--:R-:W-:Y:S01]  /*262c0*/  FFMA.FTZ R93, R91, R173.reuse, -R122.reuse ;  /* 0x000000ad5b5d7223 */ /* 0x188fe2000001087a */
[----:B------:R-:W-:Y:S01]  /*262d0*/  FADD.FTZ R111, R92, R111 ;  /* 0x0000006f5c6f7221 */ /* 0x000fe20000010000 */
[----:B------:R3:W-:Y:S01]  /*262e0*/  MUFU.EX2 R91, R40 ;  /* 0x00000028005b7308 */ /* 0x0007e20000000800 */
[C---:B------:R-:W-:Y:S03]  /*262f0*/  HMMA.16816.F32.BF16 R12, R32.reuse, R48, R12 ;  /* 0x00000030200c723c */ /* 0x040fe6000004180c */
[----:B------:R-:W-:Y:S04]  /*26300*/  MUFU.EX2 R93, R93 ;  /* 0x0000005d005d7308 */ /* 0x000fe80000000800 */
[----:B------:R-:W-:Y:S01]  /*26310*/  MUFU.EX2 R201, R201 ;  /* 0x000000c900c97308 */ /* 0x000fe20000000800 */
[C---:B------:R-:W-:Y:S03]  /*26320*/  HMMA.16816.F32.BF16 R24, R32.reuse, R16, R24 ;  /* 0x000000102018723c */ /* 0x040fe60000041818 */
[----:B------:R-:W-:Y:S01]  /*26330*/  MUFU.EX2 R202, R202 ;  /* 0x000000ca00ca7308 */ /* 0x000fe20000000800 */
[----:B---3--:R-:W3:Y:S03]  /*26340*/  LDSM.16.MT88.4 R40, [R2+0xc000] ;  /* 0x00c000000228783b */ /* 0x008ee60000004200 */
[----:B------:R-:W-:Y:S01]  /*26350*/  MUFU.EX2 R121, R121 ;  /* 0x0000007900797308 */ /* 0x000fe20000000800 */
[C---:B--2---:R-:W-:Y:S01]  /*26360*/  HMMA.16816.F32.BF16 R144, R32.reuse, R36, R144 ;  /* 0x000000242090723c */ /* 0x044fe20000041890 */
[-CC-:B------:R-:W-:Y:S01]  /*26370*/  FFMA.FTZ R37, R94, R173.reuse, -R122.reuse ;  /* 0x000000ad5e257223 */ /* 0x180fe2000001087a */
[-C--:B------:R-:W-:Y:S01]  /*26380*/  FFMA.FTZ R36, R82, R173.reuse, -R122 ;  /* 0x000000ad52247223 */ /* 0x080fe2000001087a */
[----:B------:R2:W4:Y:S04]  /*26390*/  MUFU.EX2 R94, R103 ;  /* 0x00000067005e7308 */ /* 0x0005280000000800 */
[----:B------:R-:W-:Y:S01]  /*263a0*/  MUFU.EX2 R82, R37 ;  /* 0x0000002500527308 */ /* 0x000fe20000000800 */
[C---:B------:R-:W-:Y:S03]  /*263b0*/  HMMA.16816.F32.BF16 R140, R32.reuse, R38, R140 ;  /* 0x00000026208c723c */ /* 0x040fe6000004188c */
[----:B------:R-:W-:Y:S04]  /*263c0*/  MUFU.EX2 R123, R123 ;  /* 0x0000007b007b7308 */ /* 0x000fe80000000800 */
[----:B------:R-:W-:Y:S01]  /*263d0*/  MUFU.EX2 R3, R3 ;  /* 0x0000000300037308 */ /* 0x000fe20000000800 */
[C---:B------:R-:W-:Y:S01]  /*263e0*/  HMMA.16816.F32.BF16 R156, R32.reuse, R18, R156 ;  /* 0x00000012209c723c */ /* 0x040fe2000004189c */
[----:B--2---:R-:W-:Y:S01]  /*263f0*/  FFMA.FTZ R103, R81, R173, -R172 ;  /* 0x000000ad51677223 */ /* 0x004fe200000108ac */
[----:B------:R-:W2:Y:S01]  /*26400*/  LDSM.16.MT88.4 R16, [R46+0xc000] ;  /* 0x00c000002e10783b */ /* 0x000ea20000004200 */
[----:B------:R5:W3:Y:S04]  /*26410*/  MUFU.EX2 R81, R36 ;  /* 0x0000002400517308 */ /* 0x000ae80000000800 */
[----:B------:R-:W3:Y:S01]  /*26420*/  MUFU.EX2 R103, R103 ;  /* 0x0000006700677308 */ /* 0x000ee20000000800 */
[C---:B------:R-:W-:Y:S01]  /*26430*/  HMMA.16816.F32.BF16 R148, R32.reuse, R50, R148 ;  /* 0x000000322094723c */ /* 0x040fe20000041894 */
[----:B------:R-:W-:Y:S02]  /*26440*/  LDSM.16.MT88.4 R48, [R2+0xc800] ;  /* 0x00c800000230783b */ /* 0x000fe40000004200 */
[----:B------:R-:W-:Y:S04]  /*26450*/  MUFU.EX2 R0, R0 ;  /* 0x0000000000007308 */ /* 0x000fe80000000800 */
[----:B------:R-:W-:Y:S01]  /*26460*/  MUFU.EX2 R112, R112 ;  /* 0x0000007000707308 */ /* 0x000fe20000000800 */
[C---:B-1----:R-:W-:Y:S01]  /*26470*/  HMMA.16816.F32.BF16 R136, R32.reuse, R28, R136 ;  /* 0x0000001c2088723c */ /* 0x042fe20000041888 */
[----:B-----5:R-:W1:Y:S01]  /*26480*/  LDSM.16.MT88.4 R36, [R160+0x2000] ;  /* 0x00200000a024783b */ /* 0x020e620000004200 */
[----:B----4-:R-:W-:Y:S01]  /*26490*/  F2FP.BF16.F32.PACK_AB R28, R94, R93 ;  /* 0x0000005d5e1c723e */ /* 0x010fe200000010ff */
[----:B------:R-:W-:Y:S01]  /*264a0*/  FADD.FTZ R93, R93, R102 ;  /* 0x000000665d5d7221 */ /* 0x000fe20000010000 */
[C---:B------:R-:W-:Y:S01]  /*264b0*/  F2FP.BF16.F32.PACK_AB R29, R80.reuse, R92 ;  /* 0x0000005c501d723e */ /* 0x040fe200000010ff */
[----:B------:R-:W-:Y:S01]  /*264c0*/  FADD.FTZ R80, R80, R111 ;  /* 0x0000006f50507221 */ /* 0x000fe20000010000 */
[----:B------:R-:W-:Y:S01]  /*264d0*/  MUFU.EX2 R113, R113 ;  /* 0x0000007100717308 */ /* 0x000fe20000000800 */
[----:B------:R-:W-:Y:S01]  /*264e0*/  FADD.FTZ R93, R94, R93 ;  /* 0x0000005d5e5d7221 */ /* 0x000fe20000010000 */
[----:B------:R-:W-:Y:S01]  /*264f0*/  HMMA.16816.F32.BF16 R20, R32, R30, R20 ;  /* 0x0000001e2014723c */ /* 0x000fe20000041814 */
[----:B------:R-:W4:Y:S01]  /*26500*/  LDSM.16.MT88.4 R32, [R152+0x2000] ;  /* 0x002000009820783b */ /* 0x000f220000004200 */
[----:B---3--:R-:W-:Y:S01]  /*26510*/  F2FP.BF16.F32.PACK_AB R30, R81, R82 ;  /* 0x00000052511e723e */ /* 0x008fe200000010ff */
[----:B------:R-:W-:Y:S01]  /*26520*/  FADD.FTZ R80, R91, R80 ;  /* 0x000000505b507221 */ /* 0x000fe20000010000 */
[C---:B------:R-:W-:Y:S01]  /*26530*/  F2FP.BF16.F32.PACK_AB R31, R103.reuse, R91 ;  /* 0x0000005b671f723e */ /* 0x040fe200000010ff */
[----:B------:R-:W-:Y:S01]  /*26540*/  FADD.FTZ R93, R82, R93 ;  /* 0x0000005d525d7221 */ /* 0x000fe20000010000 */
[----:B------:R-:W-:Y:S01]  /*26550*/  MUFU.EX2 R124, R124 ;  /* 0x0000007c007c7308 */ /* 0x000fe20000000800 */
[----:B------:R-:W-:Y:S01]  /*26560*/  FADD.FTZ R103, R103, R80 ;  /* 0x0000005067677221 */ /* 0x000fe20000010000 */
[----:B------:R-:W-:-:S02]  /*26570*/  FFMA.FTZ R82, R128, R173, -R122 ;  /* 0x000000ad80527223 */ /* 0x000fc4000001087a */
[----:B------:R3:W-:Y:S01]  /*26580*/  MUFU.EX2 R80, R8 ;  /* 0x0000000800507308 */ /* 0x0007e20000000800 */
[C---:B------:R-:W-:Y:S01]  /*26590*/  HMMA.16816.F32.BF16 R12, R28.reuse, R40, R12 ;  /* 0x000000281c0c723c */ /* 0x040fe2000004180c */
[----:B------:R-:W-:Y:S02]  /*265a0*/  FFMA.FTZ R40, R72, R173, -R172 ;  /* 0x000000ad48287223 */ /* 0x000fe400000108ac */
[----:B------:R5:W-:Y:S04]  /*265b0*/  MUFU.EX2 R72, R85 ;  /* 0x0000005500487308 */ /* 0x000be80000000800 */
[----:B------:R-:W-:Y:S01]  /*265c0*/  MUFU.EX2 R88, R88 ;  /* 0x0000005800587308 */ /* 0x000fe20000000800 */
[----:B------:R-:W-:Y:S03]  /*265d0*/  HMMA.16816.F32.BF16 R148, R28, R42, R148 ;  /* 0x0000002a1c94723c */ /* 0x000fe60000041894 */
[----:B------:R-:W-:Y:S01]  /*265e0*/  MUFU.EX2 R82, R82 ;  /* 0x0000005200527308 */ /* 0x000fe20000000800 */
[----:B---3--:R-:W-:-:S03]  /*265f0*/  FADD.FTZ R8, R81, R93 ;  /* 0x0000005d51087221 */ /* 0x008fc60000010000 */
[----:B------:R-:W-:Y:S01]  /*26600*/  MUFU.EX2 R81, R130 ;  /* 0x0000008200517308 */ /* 0x000fe20000000800 */
[C---:B--2---:R-:W-:Y:S01]  /*26610*/  HMMA.16816.F32.BF16 R24, R28.reuse, R16, R24 ;  /* 0x000000101c18723c */ /* 0x044fe20000041818 */
[-CC-:B-----5:R-:W-:Y:S02]  /*26620*/  FFMA.FTZ R85, R83, R173.reuse, -R122.reuse ;  /* 0x000000ad53557223 */ /* 0x1a0fe4000001087a */
[----:B------:R2:W-:Y:S04]  /*26630*/  MUFU.EX2 R83, R40 ;  /* 0x0000002800537308 */ /* 0x0005e80000000800 */
[----:B------:R-:W3:Y:S01]  /*26640*/  MUFU.EX2 R85, R85 ;  /* 0x0000005500557308 */ /* 0x000ee20000000800 */
[----:B-1----:R-:W-:Y:S01]  /*26650*/  HMMA.16816.F32.BF16 R144, R28, R36, R144 ;  /* 0x000000241c90723c */ /* 0x002fe20000041890 */
[----:B------:R-:W-:-:S07]  /*26660*/  FFMA.FTZ R36, R74, R173, -R122 ;  /* 0x000000ad4a247223 */ /* 0x000fce000001087a */
[----:B------:R-:W-:Y:S01]  /*26670*/  HMMA.16816.F32.BF16 R156, R28, R18, R156 ;  /* 0x000000121c9c723c */ /* 0x000fe2000004189c */
[----:B--2---:R-:W-:Y:S01]  /*26680*/  FFMA.FTZ R40, R86, R173, -R122 ;  /* 0x000000ad56287223 */ /* 0x004fe2000001087a */
[----:B------:R-:W1:Y:S01]  /*26690*/  LDSM.16.MT88.4 R16, [R46+0xc800] ;  /* 0x00c800002e10783b */ /* 0x000e620000004200 */
[----:B------:R2:W5:Y:S01]  /*266a0*/  MUFU.EX2 R86, R95 ;  /* 0x0000005f00567308 */ /* 0x0005620000000800 */
[----:B---3--:R-:W-:-:S03]  /*266b0*/  FADD.FTZ R8, R85, R8 ;  /* 0x0000000855087221 */ /* 0x008fc60000010000 */
[----:B------:R3:W3:Y:S01]  /*266c0*/  MUFU.EX2 R74, R40 ;  /* 0x00000028004a7308 */ /* 0x0006e20000000800 */
[C---:B------:R-:W-:Y:S08]  /*266d0*/  HMMA.16816.F32.BF16 R140, R28.reuse, R38, R140 ;  /* 0x000000261c8c723c */ /* 0x040ff0000004188c */
[C---:B----4-:R-:W-:Y:S01]  /*266e0*/  HMMA.16816.F32.BF16 R136, R28.reuse, R32, R136 ;  /* 0x000000201c88723c */ /* 0x050fe20000041888 */
[----:B--2---:R-:W-:Y:S01]  /*266f0*/  FFMA.FTZ R95, R73, R173, -R172 ;  /* 0x000000ad495f7223 */ /* 0x004fe200000108ac */
[----:B-----5:R-:W-:Y:S01]  /*26700*/  F2FP.BF16.F32.PACK_AB R32, R86, R85 ;  /* 0x000000555620723e */ /* 0x020fe200000010ff */
[----:B------:R2:W4:Y:S01]  /*26710*/  MUFU.EX2 R73, R36 ;  /* 0x0000002400497308 */ /* 0x0005220000000800 */
[----:B------:R-:W-:Y:S01]  /*26720*/  F2FP.BF16.F32.PACK_AB R33, R72, R84 ;  /* 0x000000544821723e */ /* 0x000fe200000010ff */
[----:B---3--:R-:W3:Y:S01]  /*26730*/  LDSM.16.MT88.4 R40, [R160+0x2800] ;  /* 0x00280000a028783b */ /* 0x008ee20000004200 */
[----:B------:R-:W-:Y:S01]  /*26740*/  FADD.FTZ R84, R84, R103 ;  /* 0x0000006754547221 */ /* 0x000fe20000010000 */
[----:B------:R-:W5:Y:S01]  /*26750*/  MUFU.EX2 R95, R95 ;  /* 0x0000005f005f7308 */ /* 0x000f620000000800 */
[----:B------:R-:W-:Y:S01]  /*26760*/  HMMA.16816.F32.BF16 R20, R28, R34, R20 ;  /* 0x000000221c14723c */ /* 0x000fe20000041814 */
[----:B------:R-:W3:Y:S01]  /*26770*/  LDSM.16.MT88.4 R28, [R152+0x2800] ;  /* 0x00280000981c783b */ /* 0x000ee20000004200 */
[----:B------:R-:W-:Y:S01]  /*26780*/  FADD.FTZ R84, R72, R84 ;  /* 0x0000005448547221 */ /* 0x000fe20000010000 */
[----:B------:R-:W-:Y:S01]  /*26790*/  FADD.FTZ R8, R86, R8 ;  /* 0x0000000856087221 */ /* 0x000fe20000010000 */
[----:B------:R-:W-:Y:S02]  /*267a0*/  MUFU.EX2 R72, R9 ;  /* 0x0000000900487308 */ /* 0x000fe40000000800 */
[----:B------:R-:W-:Y:S01]  /*267b0*/  FADD.FTZ R84, R83, R84 ;  /* 0x0000005453547221 */ /* 0x000fe20000010000 */
[----:B------:R-:W-:Y:S01]  /*267c0*/  FADD.FTZ R8, R74, R8 ;  /* 0x000000084a087221 */ /* 0x000fe20000010000 */
[----:B--2---:R-:W-:Y:S01]  /*267d0*/  FFMA.FTZ R36, R60, R173, -R172 ;  /* 0x000000ad3c247223 */ /* 0x004fe200000108ac */
[C---:B----4-:R-:W-:Y:S01]  /*267e0*/  F2FP.BF16.F32.PACK_AB R34, R73.reuse, R74 ;  /* 0x0000004a4922723e */ /* 0x050fe200000010ff */
[----:B------:R2:W-:Y:S01]  /*267f0*/  MUFU.EX2 R60, R77 ;  /* 0x0000004d003c7308 */ /* 0x0005e20000000800 */
[----:B------:R-:W-:Y:S01]  /*26800*/  FADD.FTZ R8, R73, R8 ;  /* 0x0000000849087221 */ /* 0x000fe20000010000 */
[C---:B-----5:R-:W-:Y:S01]  /*26810*/  F2FP.BF16.F32.PACK_AB R35, R95.reuse, R83 ;  /* 0x000000535f23723e */ /* 0x060fe200000010ff */
[----:B------:R-:W-:Y:S01]  /*26820*/  FADD.FTZ R95, R95, R84 ;  /* 0x000000545f5f7221 */ /* 0x000fe20000010000 */
[----:B------:R-:W-:Y:S03]  /*26830*/  MUFU.EX2 R74, R131 ;  /* 0x00000083004a7308 */ /* 0x000fe60000000800 */
[----:B------:R-:W-:Y:S01]  /*26840*/  FADD.FTZ R95, R76, R95 ;  /* 0x0000005f4c5f7221 */ /* 0x000fe20000010000 */
[----:B------:R-:W-:Y:S01]  /*26850*/  MUFU.EX2 R73, R169 ;  /* 0x000000a900497308 */ /* 0x000fe20000000800 */
[----:B-1----:R-:W-:Y:S01]  /*26860*/  HMMA.16816.F32.BF16 R24, R32, R16, R24 ;  /* 0x000000102018723c */ /* 0x002fe20000041818 */
[----:B--2---:R-:W-:-:S02]  /*26870*/  FFMA.FTZ R77, R75, R173, -R122 ;  /* 0x000000ad4b4d7223 */ /* 0x004fc4000001087a */
[----:B------:R1:W-:Y:S05]  /*26880*/  MUFU.EX2 R75, R36 ;  /* 0x00000024004b7308 */ /* 0x0003ea0000000800 */
[C---:B------:R-:W-:Y:S01]  /*26890*/  HMMA.16816.F32.BF16 R156, R32.reuse, R18, R156 ;  /* 0x00000012209c723c */ /* 0x040fe2000004189c */
[----:B------:R-:W-:Y:S01]  /*268a0*/  LDSM.16.MT88.4 R16, [R46+0xd000] ;  /* 0x00d000002e10783b */ /* 0x000fe20000004200 */
[----:B------:R-:W2:Y:S06]  /*268b0*/  MUFU.EX2 R77, R77 ;  /* 0x0000004d004d7308 */ /* 0x000eac0000000800 */
[C---:B------:R-:W-:Y:S01]  /*268c0*/  HMMA.16816.F32.BF16 R12, R32.reuse, R48, R12 ;  /* 0x00000030200c723c */ /* 0x040fe2000004180c */
[----:B-1----:R-:W1:Y:S07]  /*268d0*/  LDSM.16.MT88.4 R36, [R2+0xd000] ;  /* 0x00d000000224783b */ /* 0x002e6e0000004200 */
[----:B---3--:R-:W-:Y:S01]  /*268e0*/  HMMA.16816.F32.BF16 R144, R32, R40, R144 ;  /* 0x000000282090723c */ /* 0x008fe20000041890 */
[-CC-:B------:R-:W-:Y:S01]  /*268f0*/  FFMA.FTZ R41, R78, R173.reuse, -R122.reuse ;  /* 0x000000ad4e297223 */ /* 0x180fe2000001087a */
[----:B------:R-:W-:Y:S01]  /*26900*/  FFMA.FTZ R40, R62, R173, -R122 ;  /* 0x000000ad3e287223 */ /* 0x000fe2000001087a */
[----:B------:R3:W4:Y:S01]  /*26910*/  MUFU.EX2 R78, R87 ;  /* 0x00000057004e7308 */ /* 0x0007220000000800 */
[----:B--2---:R-:W-:-:S03]  /*26920*/  FADD.FTZ R8, R77, R8 ;  /* 0x000000084d087221 */ /* 0x004fc60000010000 */
[----:B------:R-:W2:Y:S01]  /*26930*/  MUFU.EX2 R62, R41 ;  /* 0x00000029003e7308 */ /* 0x000ea20000000800 */
[C---:B------:R-:W-:Y:S08]  /*26940*/  HMMA.16816.F32.BF16 R140, R32.reuse, R42, R140 ;  /* 0x0000002a208c723c */ /* 0x040ff0000004188c */
[C---:B------:R-:W-:Y:S01]  /*26950*/  HMMA.16816.F32.BF16 R148, R32.reuse, R50, R148 ;  /* 0x000000322094723c */ /* 0x040fe20000041894 */
[----:B---3--:R-:W-:Y:S01]  /*26960*/  FFMA.FTZ R87, R61, R173, -R172 ;  /* 0x000000ad3d577223 */ /* 0x008fe200000108ac */
[----:B------:R-:W-:Y:S01]  /*26970*/  LDSM.16.MT88.4 R48, [R2+0xd800] ;  /* 0x00d800000230783b */ /* 0x000fe20000004200 */
[----:B------:R3:W5:Y:S04]  /*26980*/  MUFU.EX2 R61, R40 ;  /* 0x00000028003d7308 */ /* 0x0007680000000800 */
[----:B------:R-:W1:Y:S01]  /*26990*/  MUFU.EX2 R87, R87 ;  /* 0x0000005700577308 */ /* 0x000e620000000800 */
[----:B------:R-:W-:Y:S01]  /*269a0*/  HMMA.16816.F32.BF16 R136, R32, R28, R136 ;  /* 0x0000001c2088723c */ /* 0x000fe20000041888 */
[C---:B----4-:R-:W-:Y:S01]  /*269b0*/  F2FP.BF16.F32.PACK_AB R28, R78.reuse, R77 ;  /* 0x0000004d4e1c723e */ /* 0x050fe200000010ff */
[----:B------:R-:W-:Y:S01]  /*269c0*/  FADD.FTZ R78, R78, R8 ;  /* 0x000000084e4e7221 */ /* 0x000fe20000010000 */
[C---:B------:R-:W-:Y:S01]  /*269d0*/  F2FP.BF16.F32.PACK_AB R29, R60.reuse, R76 ;  /* 0x0000004c3c1d723e */ /* 0x040fe200000010ff */
[----:B------:R-:W-:Y:S01]  /*269e0*/  FADD.FTZ R60, R60, R95 ;  /* 0x0000005f3c3c7221 */ /* 0x000fe20000010000 */
[----:B------:R-:W-:Y:S01]  /*269f0*/  MUFU.EX2 R76, R168 ;  /* 0x000000a8004c7308 */ /* 0x000fe20000000800 */
[----:B--2---:R-:W-:-:S02]  /*26a00*/  FADD.FTZ R78, R62, R78 ;  /* 0x0000004e3e4e7221 */ /* 0x004fc40000010000 */
[----:B------:R-:W-:Y:S01]  /*26a10*/  HMMA.16816.F32.BF16 R20, R32, R30, R20 ;  /* 0x0000001e2014723c */ /* 0x000fe20000041814 */
[----:B---3--:R-:W2:Y:S01]  /*26a20*/  LDSM.16.MT88.4 R40, [R160+0x3000] ;  /* 0x00300000a028783b */ /* 0x008ea20000004200 */
[----:B-----5:R-:W-:Y:S01]  /*26a30*/  F2FP.BF16.F32.PACK_AB R30, R61, R62 ;  /* 0x0000003e3d1e723e */ /* 0x020fe200000010ff */
[----:B------:R-:W-:Y:S01]  /*26a40*/  FADD.FTZ R60, R75, R60 ;  /* 0x0000003c4b3c7221 */ /* 0x000fe20000010000 */
[----:B------:R-:W-:Y:S01]  /*26a50*/  FADD.FTZ R61, R61, R78 ;  /* 0x0000004e3d3d7221 */ /* 0x000fe20000010000 */
[----:B------:R-:W3:Y:S01]  /*26a60*/  LDSM.16.MT88.4 R32, [R152+0x3000] ;  /* 0x003000009820783b */ /* 0x000ee20000004200 */
[C---:B-1----:R-:W-:Y:S01]  /*26a70*/  F2FP.BF16.F32.PACK_AB R31, R87.reuse, R75 ;  /* 0x0000004b571f723e */ /* 0x042fe200000010ff */
[----:B------:R-:W-:-:S06]  /*26a80*/  FADD.FTZ R60, R87, R60 ;  /* 0x0000003c573c7221 */ /* 0x000fcc0000010000 */
[C---:B------:R-:W-:Y:S01]  /*26a90*/  HMMA.16816.F32.BF16 R12, R28.reuse, R36, R12 ;  /* 0x000000241c0c723c */ /* 0x040fe2000004180c */
[-C--:B------:R-:W-:Y:S02]  /*26aa0*/  FFMA.FTZ R36, R52, R173.reuse, -R172 ;  /* 0x000000ad34247223 */ /* 0x080fe400000108ac */
[----:B------:R1:W-:Y:S05]  /*26ab0*/  MUFU.EX2 R52, R65 ;  /* 0x0000004100347308 */ /* 0x0003ea0000000800 */
[C---:B------:R-:W-:Y:S08]  /*26ac0*/  HMMA.16816.F32.BF16 R148, R28.reuse, R38, R148 ;  /* 0x000000261c94723c */ /* 0x040ff00000041894 */
[----:B------:R-:W-:Y:S01]  /*26ad0*/  HMMA.16816.F32.BF16 R24, R28, R16, R24 ;  /* 0x000000101c18723c */ /* 0x000fe20000041818 */
[----:B-1----:R-:W-:-:S02]  /*26ae0*/  FFMA.FTZ R65, R63, R173, -R122 ;  /* 0x000000ad3f417223 */ /* 0x002fc4000001087a */
[----:B------:R1:W-:Y:S04]  /*26af0*/  MUFU.EX2 R63, R36 ;  /* 0x00000024003f7308 */ /* 0x0003e80000000800 */
[----:B------:R-:W4:Y:S01]  /*26b00*/  MUFU.EX2 R65, R65 ;  /* 0x0000004100417308 */ /* 0x000f220000000800 */
[C---:B------:R-:W-:Y:S01]  /*26b10*/  HMMA.16816.F32.BF16 R156, R28.reuse, R18, R156 ;  /* 0x000000121c9c723c */ /* 0x040fe2000004189c */
[----:B------:R-:W5:Y:S07]  /*26b20*/  LDSM.16.MT88.4 R16, [R46+0xd800] ;  /* 0x00d800002e10783b */ /* 0x000f6e0000004200 */
[----:B--2---:R-:W-:Y:S01]  /*26b30*/  HMMA.16816.F32.BF16 R144, R28, R40, R144 ;  /* 0x000000281c90723c */ /* 0x004fe20000041890 */
[-CC-:B-1----:R-:W-:Y:S01]  /*26b40*/  FFMA.FTZ R36, R66, R173.reuse, -R122.reuse ;  /* 0x000000ad42247223 */ /* 0x182fe2000001087a */
[----:B------:R-:W-:Y:S01]  /*26b50*/  FFMA.FTZ R40, R54, R173, -R122 ;  /* 0x000000ad36287223 */ /* 0x000fe2000001087a */
[----:B------:R1:W2:Y:S01]  /*26b60*/  MUFU.EX2 R66, R79 ;  /* 0x0000004f00427308 */ /* 0x0002a20000000800 */
[----:B----4-:R-:W-:-:S03]  /*26b70*/  FADD.FTZ R61, R65, R61 ;  /* 0x0000003d413d7221 */ /* 0x010fc60000010000 */
[----:B------:R4:W4:Y:S01]  /*26b80*/  MUFU.EX2 R54, R36 ;  /* 0x0000002400367308 */ /* 0x0009220000000800 */
[C---:B------:R-:W-:Y:S08]  /*26b90*/  HMMA.16816.F32.BF16 R140, R28.reuse, R42, R140 ;  /* 0x0000002a1c8c723c */ /* 0x040ff0000004188c */
[C---:B---3--:R-:W-:Y:S01]  /*26ba0*/  HMMA.16816.F32.BF16 R136, R28.reuse, R32, R136 ;  /* 0x000000201c88723c */ /* 0x048fe20000041888 */
[----:B-1----:R-:W-:Y:S01]  /*26bb0*/  FFMA.FTZ R79, R53, R173, -R172 ;  /* 0x000000ad354f7223 */ /* 0x002fe200000108ac */
[----:B--2---:R-:W-:Y:S01]  /*26bc0*/  F2FP.BF16.F32.PACK_AB R32, R66, R65 ;  /* 0x000000414220723e */ /* 0x004fe200000010ff */
[----:B------:R-:W1:Y:S01]  /*26bd0*/  MUFU.EX2 R53, R40 ;  /* 0x0000002800357308 */ /* 0x000e620000000800 */
[----:B------:R-:W-:Y:S01]  /*26be0*/  F2FP.BF16.F32.PACK_AB R33, R52, R64 ;  /* 0x000000403421723e */ /* 0x000fe200000010ff */
[----:B----4-:R-:W2:Y:S01]  /*26bf0*/  LDSM.16.MT88.4 R36, [R160+0x3800] ;  /* 0x00380000a024783b */ /* 0x010ea20000004200 */
[----:B------:R-:W-:Y:S01]  /*26c00*/  FADD.FTZ R64, R64, R60 ;  /* 0x0000003c40407221 */ /* 0x000fe20000010000 */
[----:B------:R-:W3:Y:S01]  /*26c10*/  MUFU.EX2 R79, R79 ;  /* 0x0000004f004f7308 */ /* 0x000ee20000000800 */
[----:B------:R-:W-:Y:S01]  /*26c20*/  HMMA.16816.F32.BF16 R20, R28, R34, R20 ;  /* 0x000000221c14723c */ /* 0x000fe20000041814 */
[----:B------:R-:W4:Y:S01]  /*26c30*/  LDSM.16.MT88.4 R28, [R152+0x3800] ;  /* 0x00380000981c783b */ /* 0x000f220000004200 */
[----:B------:R-:W-:Y:S01]  /*26c40*/  FADD.FTZ R64, R52, R64 ;  /* 0x0000004034407221 */ /* 0x000fe20000010000 */
[----:B------:R-:W-:Y:S01]  /*26c50*/  FADD.FTZ R66, R66, R61 ;  /* 0x0000003d42427221 */ /* 0x000fe20000010000 */
[-CC-:B------:R-:W-:Y:S01]  /*26c60*/  FFMA.FTZ R52, R5, R173.reuse, -R172.reuse ;  /* 0x000000ad05347223 */ /* 0x180fe200000108ac */
[----:B------:R-:W-:-:S02]  /*26c70*/  FFMA.FTZ R5, R71, R173, -R172 ;  /* 0x000000ad47057223 */ /* 0x000fc400000108ac */
[----:B------:R-:W-:Y:S01]  /*26c80*/  FADD.FTZ R66, R54, R66 ;  /* 0x0000004236427221 */ /* 0x000fe20000010000 */
[----:B-1----:R-:W-:Y:S01]  /*26c90*/  F2FP.BF16.F32.PACK_AB R34, R53, R54 ;  /* 0x000000363522723e */ /* 0x002fe200000010ff */
[-C--:B------:R-:W-:Y:S01]  /*26ca0*/  FFMA.FTZ R40, R58, R173.reuse, -R172 ;  /* 0x000000ad3a287223 */ /* 0x080fe200000108ac */
[----:B------:R-:W-:Y:S01]  /*26cb0*/  FFMA.FTZ R58, R55, R173, -R122 ;  /* 0x000000ad373a7223 */ /* 0x000fe2000001087a */
[----:B------:R-:W-:Y:S01]  /*26cc0*/  FADD.FTZ R53, R53, R66 ;  /* 0x0000004235357221 */ /* 0x000fe20000010000 */
[----:B---3--:R-:W-:Y:S01]  /*26cd0*/  F2FP.BF16.F32.PACK_AB R35, R79, R63 ;  /* 0x0000003f4f23723e */ /* 0x008fe200000010ff */
[----:B------:R-:W-:Y:S01]  /*26ce0*/  MUFU.EX2 R55, R40 ;  /* 0x0000002800377308 */ /* 0x000fe20000000800 */
[----:B------:R-:W-:Y:S01]  /*26cf0*/  FADD.FTZ R63, R63, R64 ;  /* 0x000000403f3f7221 */ /* 0x000fe20000010000 */
[----:B------:R-:W-:Y:S02]  /*26d00*/  FFMA.FTZ R54, R166, R173, -R122 ;  /* 0x000000ada6367223 */ /* 0x000fe4000001087a */
[----:B------:R-:W1:Y:S01]  /*26d10*/  MUFU.EX2 R58, R58 ;  /* 0x0000003a003a7308 */ /* 0x000e620000000800 */
[----:B------:R-:W-:Y:S01]  /*26d20*/  FADD.FTZ R63, R79, R63 ;  /* 0x0000003f4f3f7221 */ /* 0x000fe20000010000 */
[C---:B-----5:R-:W-:Y:S02]  /*26d30*/  HMMA.16816.F32.BF16 R24, R32.reuse, R16, R24 ;  /* 0x000000102018723c */ /* 0x060fe40000041818 */
[----:B------:R-:W-:Y:S04]  /*26d40*/  MUFU.EX2 R52, R52 ;  /* 0x0000003400347308 */ /* 0x000fe80000000800 */
[----:B------:R-:W-:Y:S02]  /*26d50*/  MUFU.EX2 R5, R5 ;  /* 0x0000000500057308 */ /* 0x000fe40000000800 */
[----:B------:R-:W-:Y:S01]  /*26d60*/  HMMA.16816.F32.BF16 R156, R32, R18, R156 ;  /* 0x00000012209c723c */ /* 0x000fe2000004189c */
[----:B------:R-:W3:Y:S01]  /*26d70*/  LDSM.16.MT88.4 R16, [R46+0xe000] ;  /* 0x00e000002e10783b */ /* 0x000ee20000004200 */
[----:B------:R-:W-:Y:S01]  /*26d80*/  MUFU.EX2 R54, R54 ;  /* 0x0000003600367308 */ /* 0x000fe20000000800 */
[----:B-1----:R-:W-:-:S02]  /*26d90*/  FADD.FTZ R53, R58, R53 ;  /* 0x000000353a357221 */ /* 0x002fc40000010000 */
[----:B------:R-:W1:Y:S03]  /*26da0*/  LDSM.16.MT88.4 R40, [R2+0xe000] ;  /* 0x00e000000228783b */ /* 0x000e660000004200 */
[C---:B------:R-:W-:Y:S08]  /*26db0*/  HMMA.16816.F32.BF16 R12, R32.reuse, R48, R12 ;  /* 0x00000030200c723c */ /* 0x040ff0000004180c */
[----:B--2---:R-:W-:Y:S01]  /*26dc0*/  HMMA.16816.F32.BF16 R144, R32, R36, R144 ;  /* 0x000000242090723c */ /* 0x004fe20000041890 */
[-CC-:B------:R-:W-:Y:S01]  /*26dd0*/  FFMA.FTZ R36, R67, R173.reuse, -R122.reuse ;  /* 0x000000ad43247223 */ /* 0x180fe2000001087a */
[----:B------:R-:W-:-:S03]  /*26de0*/  FFMA.FTZ R67, R59, R173, -R122 ;  /* 0x000000ad3b437223 */ /* 0x000fc6000001087a */
[----:B------:R2:W5:Y:S03]  /*26df0*/  MUFU.EX2 R59, R36 ;  /* 0x00000024003b7308 */ /* 0x0005660000000800 */
[C---:B------:R-:W-:Y:S01]  /*26e00*/  HMMA.16816.F32.BF16 R148, R32.reuse, R50, R148 ;  /* 0x000000322094723c */ /* 0x040fe20000041894 */
[----:B------:R-:W3:Y:S01]  /*26e10*/  MUFU.EX2 R67, R67 ;  /* 0x0000004300437308 */ /* 0x000ee20000000800 */
[----:B------:R-:W-:Y:S06]  /*26e20*/  LDSM.16.MT88.4 R48, [R2+0xe800] ;  /* 0x00e800000230783b */ /* 0x000fec0000004200 */
[----:B------:R-:W-:Y:S01]  /*26e30*/  HMMA.16816.F32.BF16 R140, R32, R38, R140 ;  /* 0x00000026208c723c */ /* 0x000fe2000004188c */
[-C--:B--2---:R-:W-:Y:S01]  /*26e40*/  FFMA.FTZ R36, R127, R173.reuse, -R122 ;  /* 0x000000ad7f247223 */ /* 0x084fe2000001087a */
[----:B------:R-:W-:-:S03]  /*26e50*/  FFMA.FTZ R127, R126, R173, -R172 ;  /* 0x000000ad7e7f7223 */ /* 0x000fc600000108ac */
[----:B------:R2:W1:Y:S03]  /*26e60*/  MUFU.EX2 R126, R36 ;  /* 0x00000024007e7308 */ /* 0x0004660000000800 */
[C---:B----4-:R-:W-:Y:S01]  /*26e70*/  HMMA.16816.F32.BF16 R136, R32.reuse, R28, R136 ;  /* 0x0000001c2088723c */ /* 0x050fe20000041888 */
[C---:B-----5:R-:W-:Y:S01]  /*26e80*/  F2FP.BF16.F32.PACK_AB R28, R59.reuse, R58 ;  /* 0x0000003a3b1c723e */ /* 0x060fe200000010ff */
[----:B------:R-:W-:Y:S01]  /*26e90*/  FADD.FTZ R59, R59, R53 ;  /* 0x000000353b3b7221 */ /* 0x000fe20000010000 */
[----:B------:R-:W4:Y:S01]  /*26ea0*/  MUFU.EX2 R127, R127 ;  /* 0x0000007f007f7308 */ /* 0x000f220000000800 */
[----:B------:R-:W-:Y:S01]  /*26eb0*/  F2FP.BF16.F32.PACK_AB R29, R57, R56 ;  /* 0x00000038391d723e */ /* 0x000fe200000010ff */
[----:B------:R-:W-:Y:S01]  /*26ec0*/  FADD.FTZ R56, R56, R63 ;  /* 0x0000003f38387221 */ /* 0x000fe20000010000 */
[----:B---3--:R-:W-:Y:S01]  /*26ed0*/  FADD.FTZ R59, R67, R59 ;  /* 0x0000003b433b7221 */ /* 0x008fe20000010000 */
[----:B------:R-:W-:Y:S01]  /*26ee0*/  FFMA.FTZ R53, R4, R173, -R122 ;  /* 0x000000ad04357223 */ /* 0x000fe2000001087a */
[----:B------:R-:W-:Y:S01]  /*26ef0*/  HMMA.16816.F32.BF16 R20, R32, R30, R20 ;  /* 0x0000001e2014723c */ /* 0x000fe20000041814 */
[----:B------:R-:W-:Y:S01]  /*26f00*/  LDSM.16.MT88.4 R32, [R152+0x4000] ;  /* 0x004000009820783b */ /* 0x000fe20000004200 */
[----:B------:R-:W-:Y:S01]  /*26f10*/  FADD.FTZ R56, R57, R56 ;  /* 0x0000003839387221 */ /* 0x000fe20000010000 */
[----:B------:R-:W-:Y:S02]  /*26f20*/  MUFU.EX2 R4, R10 ;  /* 0x0000000a00047308 */ /* 0x000fe40000000800 */
[----:B--2---:R-:W2:Y:S01]  /*26f30*/  LDSM.16.MT88.4 R36, [R160+0x4000] ;  /* 0x00400000a024783b */ /* 0x004ea20000004200 */
[C---:B-1----:R-:W-:Y:S01]  /*26f40*/  F2FP.BF16.F32.PACK_AB R30, R126.reuse, R67 ;  /* 0x000000437e1e723e */ /* 0x042fe200000010ff */
[----:B------:R-:W-:Y:S01]  /*26f50*/  FADD.FTZ R126, R126, R59 ;  /* 0x0000003b7e7e7221 */ /* 0x000fe20000010000 */
[----:B------:R-:W-:Y:S01]  /*26f60*/  MUFU.EX2 R53, R53 ;  /* 0x0000003500357308 */ /* 0x000fe20000000800 */
[----:B----4-:R-:W-:Y:S01]  /*26f70*/  F2FP.BF16.F32.PACK_AB R31, R127, R55 ;  /* 0x000000377f1f723e */ /* 0x010fe200000010ff */
[----:B------:R-:W-:Y:S01]  /*26f80*/  FADD.FTZ R55, R55, R56 ;  /* 0x0000003837377221 */ /* 0x000fe20000010000 */
[----:B------:R-:W-:-:S03]  /*26f90*/  FADD.FTZ R126, R135, R126 ;  /* 0x0000007e877e7221 */ /* 0x000fc60000010000 */
[----:B------:R-:W-:Y:S01]  /*26fa0*/  FADD.FTZ R55, R127, R55 ;  /* 0x000000377f377221 */ /* 0x000fe20000010000 */
[C---:B------:R-:W-:Y:S01]  /*26fb0*/  FADD.FTZ R126, R153.reuse, R126 ;  /* 0x0000007e997e7221 */ /* 0x040fe20000010000 */
[C---:B------:R-:W-:Y:S08]  /*26fc0*/  HMMA.16816.F32.BF16 R24, R28.reuse, R16, R24 ;  /* 0x000000101c18723c */ /* 0x040ff00000041818 */
[C---:B------:R-:W-:Y:S01]  /*26fd0*/  HMMA.16816.F32.BF16 R156, R28.reuse, R18, R156 ;  /* 0x000000121c9c723c */ /* 0x040fe2000004189c */
[----:B------:R-:W1:Y:S07]  /*26fe0*/  LDSM.16.MT88.4 R16, [R46+0xe800] ;  /* 0x00e800002e10783b */ /* 0x000e6e0000004200 */
[C---:B------:R-:W-:Y:S08]  /*26ff0*/  HMMA.16816.F32.BF16 R12, R28.reuse, R40, R12 ;  /* 0x000000281c0c723c */ /* 0x040ff0000004180c */
[C---:B------:R-:W-:Y:S01]  /*27000*/  HMMA.16816.F32.BF16 R148, R28.reuse, R42, R148 ;  /* 0x0000002a1c94723c */ /* 0x040fe20000041894 */
[----:B------:R-:W3:Y:S07]  /*27010*/  LDSM.16.MT88.4 R40, [R160+0x4800] ;  /* 0x00480000a028783b */ /* 0x000eee0000004200 */
[C---:B--2---:R-:W-:Y:S08]  /*27020*/  HMMA.16816.F32.BF16 R144, R28.reuse, R36, R144 ;  /* 0x000000241c90723c */ /* 0x044ff00000041890 */
[C---:B------:R-:W-:Y:S01]  /*27030*/  HMMA.16816.F32.BF16 R140, R28.reuse, R38, R140 ;  /* 0x000000261c8c723c */ /* 0x040fe2000004188c */
[----:B------:R-:W-:Y:S07]  /*27040*/  LDSM.16.MT88.4 R36, [R2+0xf000] ;  /* 0x00f000000224783b */ /* 0x000fee0000004200 */
[----:B------:R-:W-:Y:S01]  /*27050*/  HMMA.16816.F32.BF16 R136, R28, R32, R136 ;  /* 0x000000201c88723c */ /* 0x000fe20000041888 */
[----:B------:R-:W-:-:S02]  /*27060*/  F2FP.BF16.F32.PACK_AB R32, R153, R135 ;  /* 0x000000879920723e */ /* 0x000fc400000010ff */
[----:B------:R-:W-:Y:S01]  /*27070*/  F2FP.BF16.F32.PACK_AB R33, R133, R132 ;  /* 0x000000848521723e */ /* 0x000fe200000010ff */
[----:B------:R-:W-:-:S04]  /*27080*/  FADD.FTZ R132, R132, R55 ;  /* 0x0000003784847221 */ /* 0x000fc80000010000 */
[----:B------:R-:W-:Y:S01]  /*27090*/  HMMA.16816.F32.BF16 R20, R28, R34, R20 ;  /* 0x000000221c14723c */ /* 0x000fe20000041814 */
[----:B------:R-:W2:Y:S01]  /*270a0*/  LDSM.16.MT88.4 R28, [R152+0x4800] ;  /* 0x00480000981c783b */ /* 0x000ea20000004200 */
[----:B------:R-:W-:Y:S01]  /*270b0*/  F2FP.BF16.F32.PACK_AB R34, R155, R154 ;  /* 0x0000009a9b22723e */ /* 0x000fe200000010ff */
[----:B------:R-:W-:Y:S01]  /*270c0*/  FADD.FTZ R132, R133, R132 ;  /* 0x0000008485847221 */ /* 0x000fe20000010000 */
[----:B------:R-:W-:Y:S01]  /*270d0*/  F2FP.BF16.F32.PACK_AB R35, R161, R134 ;  /* 0x00000086a123723e */ /* 0x000fe200000010ff */
[----:B------:R-:W-:Y:S01]  /*270e0*/  FADD.FTZ R154, R154, R126 ;  /* 0x0000007e9a9a7221 */ /* 0x000fe20000010000 */
[----:B------:R-:W-:Y:S01]  /*270f0*/  F2FP.BF16.F32.PACK_AB R133, R5, R52 ;  /* 0x000000340585723e */ /* 0x000fe200000010ff */
[----:B------:R-:W-:Y:S02]  /*27100*/  FADD.FTZ R132, R134, R132 ;  /* 0x0000008486847221 */ /* 0x000fe40000010000 */
[----:B------:R-:W-:Y:S02]  /*27110*/  FADD.FTZ R154, R155, R154 ;  /* 0x0000009a9b9a7221 */ /* 0x000fe40000010000 */
[----:B-1----:R-:W-:Y:S01]  /*27120*/  HMMA.16816.F32.BF16 R24, R32, R16, R24 ;  /* 0x000000102018723c */ /* 0x002fe20000041818 */
[----:B------:R-:W-:Y:S01]  /*27130*/  FADD.FTZ R161, R161, R132 ;  /* 0x00000084a1a17221 */ /* 0x000fe20000010000 */
[----:B------:R-:W-:-:S03]  /*27140*/  FADD.FTZ R154, R179, R154 ;  /* 0x0000009ab39a7221 */ /* 0x000fc60000010000 */
[----:B------:R-:W-:-:S03]  /*27150*/  FADD.FTZ R161, R162, R161 ;  /* 0x000000a1a2a17221 */ /* 0x000fc60000010000 */
[----:B------:R-:W-:Y:S01]  /*27160*/  HMMA.16816.F32.BF16 R156, R32, R18, R156 ;  /* 0x00000012209c723c */ /* 0x000fe2000004189c */
[----:B------:R-:W1:Y:S01]  /*27170*/  LDSM.16.MT88.4 R16, [R46+0xf000] ;  /* 0x00f000002e10783b */ /* 0x000e620000004200 */
[----:B------:R-:W-:-:S06]  /*27180*/  FADD.FTZ R161, R163, R161 ;  /* 0x000000a1a3a17221 */ /* 0x000fcc0000010000 */
[C---:B------:R-:W-:Y:S08]  /*27190*/  HMMA.16816.F32.BF16 R12, R32.reuse, R48, R12 ;  /* 0x00000030200c723c */ /* 0x040ff0000004180c */
[C---:B------:R-:W-:Y:S01]  /*271a0*/  HMMA.16816.F32.BF16 R148, R32.reuse, R50, R148 ;  /* 0x000000322094723c */ /* 0x040fe20000041894 */
[----:B------:R-:W-:Y:S07]  /*271b0*/  LDSM.16.MT88.4 R48, [R160+0x5800] ;  /* 0x00580000a030783b */ /* 0x000fee0000004200 */
[C---:B---3--:R-:W-:Y:S08]  /*271c0*/  HMMA.16816.F32.BF16 R144, R32.reuse, R40, R144 ;  /* 0x000000282090723c */ /* 0x048ff00000041890 */
[C---:B------:R-:W-:Y:S01]  /*271d0*/  HMMA.16816.F32.BF16 R140, R32.reuse, R42, R140 ;  /* 0x0000002a208c723c */ /* 0x040fe2000004188c */
[----:B------:R-:W3:Y:S07]  /*271e0*/  LDSM.16.MT88.4 R40, [R160+0x5000] ;  /* 0x00500000a028783b */ /* 0x000eee0000004200 */
[----:B--2---:R-:W-:Y:S01]  /*271f0*/  HMMA.16816.F32.BF16 R136, R32, R28, R136 ;  /* 0x0000001c2088723c */ /* 0x004fe20000041888 */
[C---:B------:R-:W-:Y:S01]  /*27200*/  F2FP.BF16.F32.PACK_AB R28, R187.reuse, R179 ;  /* 0x000000b3bb1c723e */ /* 0x040fe200000010ff */
[----:B------:R-:W-:Y:S01]  /*27210*/  FADD.FTZ R187, R187, R154 ;  /* 0x0000009abbbb7221 */ /* 0x000fe20000010000 */
[----:B------:R-:W-:-:S03]  /*27220*/  F2FP.BF16.F32.PACK_AB R29, R163, R162 ;  /* 0x000000a2a31d723e */ /* 0x000fc600000010ff */
[----:B------:R-:W-:Y:S02]  /*27230*/  FADD.FTZ R187, R191, R187 ;  /* 0x000000bbbfbb7221 */ /* 0x000fe40000010000 */
[----:B------:R-:W-:Y:S01]  /*27240*/  HMMA.16816.F32.BF16 R20, R32, R30, R20 ;  /* 0x0000001e2014723c */ /* 0x000fe20000041814 */
[----:B------:R-:W2:Y:S01]  /*27250*/  LDSM.16.MT88.4 R32, [R152+0x5000] ;  /* 0x005000009820783b */ /* 0x000ea20000004200 */
[C---:B------:R-:W-:Y:S01]  /*27260*/  F2FP.BF16.F32.PACK_AB R30, R196.reuse, R191 ;  /* 0x000000bfc41e723e */ /* 0x040fe200000010ff */
[----:B------:R-:W-:Y:S01]  /*27270*/  FADD.FTZ R196, R196, R187 ;  /* 0x000000bbc4c47221 */ /* 0x000fe20000010000 */
[----:B------:R-:W-:Y:S01]  /*27280*/  F2FP.BF16.F32.PACK_AB R31, R197, R167 ;  /* 0x000000a7c51f723e */ /* 0x000fe200000010ff */
[----:B------:R-:W-:Y:S02]  /*27290*/  FADD.FTZ R167, R167, R161 ;  /* 0x000000a1a7a77221 */ /* 0x000fe40000010000 */
[----:B------:R-:W-:Y:S02]  /*272a0*/  FADD.FTZ R196, R200, R196 ;  /* 0x000000c4c8c47221 */ /* 0x000fe40000010000 */
[----:B------:R-:W-:-:S02]  /*272b0*/  FADD.FTZ R167, R197, R167 ;  /* 0x000000a7c5a77221 */ /* 0x000fc40000010000 */
[----:B-1----:R-:W-:Y:S01]  /*272c0*/  HMMA.16816.F32.BF16 R24, R28, R16, R24 ;  /* 0x000000101c18723c */ /* 0x002fe20000041818 */
[----:B------:R-:W-:-:S07]  /*272d0*/  FADD.FTZ R196, R201, R196 ;  /* 0x000000c4c9c47221 */ /* 0x000fce0000010000 */
[C---:B------:R-:W-:Y:S01]  /*272e0*/  HMMA.16816.F32.BF16 R156, R28.reuse, R18, R156 ;  /* 0x000000121c9c723c */ /* 0x040fe2000004189c */
[----:B------:R-:W1:Y:S07]  /*272f0*/  LDSM.16.MT88.4 R16, [R2+0xf800] ;  /* 0x00f800000210783b */ /* 0x000e6e0000004200 */
[C---:B------:R-:W-:Y:S08]  /*27300*/  HMMA.16816.F32.BF16 R12, R28.reuse, R36, R12 ;  /* 0x000000241c0c723c */ /* 0x040ff0000004180c */
[C---:B------:R-:W-:Y:S01]  /*27310*/  HMMA.16816.F32.BF16 R148, R28.reuse, R38, R148 ;  /* 0x000000261c94723c */ /* 0x040fe20000041894 */
[----:B------:R-:W-:Y:S07]  /*27320*/  LDSM.16.MT88.4 R36, [R46+0xf800] ;  /* 0x00f800002e24783b */ /* 0x000fee0000004200 */
[----:B---3--:R-:W-:Y:S01]  /*27330*/  HMMA.16816.F32.BF16 R144, R28, R40, R144 ;  /* 0x000000281c90723c */ /* 0x008fe20000041890 */
[----:B------:R-:W-:-:S02]  /*27340*/  FFMA.FTZ R40, R194, R173, -R122 ;  /* 0x000000adc2287223 */ /* 0x000fc4000001087a */
[----:B------:R-:W-:Y:S04]  /*27350*/  MUFU.EX2 R194, R221 ;  /* 0x000000dd00c27308 */ /* 0x000fe80000000800 */
[----:B------:R3:W4:Y:S01]  /*27360*/  MUFU.EX2 R193, R40 ;  /* 0x0000002800c17308 */ /* 0x0007220000000800 */
[C---:B------:R-:W-:Y:S08]  /*27370*/  HMMA.16816.F32.BF16 R140, R28.reuse, R42, R140 ;  /* 0x0000002a1c8c723c */ /* 0x040ff0000004188c */
[----:B--2---:R-:W-:Y:S01]  /*27380*/  HMMA.16816.F32.BF16 R136, R28, R32, R136 ;  /* 0x000000201c88723c */ /* 0x004fe20000041888 */
[----:B------:R-:W-:-:S02]  /*27390*/  F2FP.BF16.F32.PACK_AB R32, R201, R200 ;  /* 0x000000c8c920723e */ /* 0x000fc400000010ff */
[----:B------:R-:W-:Y:S01]  /*273a0*/  F2FP.BF16.F32.PACK_AB R33, R192, R198 ;  /* 0x000000c6c021723e */ /* 0x000fe200000010ff */
[----:B------:R-:W-:Y:S01]  /*273b0*/  FADD.FTZ R198, R198, R167 ;  /* 0x000000a7c6c67221 */ /* 0x000fe20000010000 */
[----:B---3--:R-:W-:Y:S02]  /*273c0*/  FFMA.FTZ R40, R47, R173, -R172 ;  /* 0x000000ad2f287223 */ /* 0x008fe400000108ac */
[----:B------:R-:W-:Y:S01]  /*273d0*/  MUFU.EX2 R47, R189 ;  /* 0x000000bd002f7308 */ /* 0x000fe20000000800 */
[----:B------:R-:W-:Y:S01]  /*273e0*/  HMMA.16816.F32.BF16 R20, R28, R34, R20 ;  /* 0x000000221c14723c */ /* 0x000fe20000041814 */
[----:B------:R-:W2:Y:S01]  /*273f0*/  LDSM.16.MT88.4 R28, [R152+0x5800] ;  /* 0x00580000981c783b */ /* 0x000ea20000004200 */
[----:B----4-:R-:W-:Y:S01]  /*27400*/  F2FP.BF16.F32.PACK_AB R34, R193, R194 ;  /* 0x000000c2c122723e */ /* 0x010fe200000010ff */
[----:B------:R-:W-:Y:S01]  /*27410*/  FADD.FTZ R198, R192, R198 ;  /* 0x000000c6c0c67221 */ /* 0x000fe20000010000 */
[----:B------:R-:W-:Y:S01]  /*27420*/  F2FP.BF16.F32.PACK_AB R35, R202, R199 ;  /* 0x000000c7ca23723e */ /* 0x000fe200000010ff */
[----:B------:R-:W-:-:S02]  /*27430*/  FADD.FTZ R194, R194, R196 ;  /* 0x000000c4c2c27221 */ /* 0x000fc40000010000 */
[----:B------:R-:W-:Y:S02]  /*27440*/  FADD.FTZ R199, R199, R198 ;  /* 0x000000c6c7c77221 */ /* 0x000fe40000010000 */
[----:B------:R-:W-:Y:S02]  /*27450*/  FADD.FTZ R194, R193, R194 ;  /* 0x000000c2c1c27221 */ /* 0x000fe40000010000 */
[----:B-1----:R-:W-:Y:S01]  /*27460*/  HMMA.16816.F32.BF16 R12, R32, R16, R12 ;  /* 0x00000010200c723c */ /* 0x002fe2000004180c */
[----:B------:R-:W-:-:S07]  /*27470*/  FADD.FTZ R199, R202, R199 ;  /* 0x000000c7cac77221 */ /* 0x000fce0000010000 */
[C---:B------:R-:W-:Y:S01]  /*27480*/  HMMA.16816.F32.BF16 R148, R32.reuse, R18, R148 ;  /* 0x000000122094723c */ /* 0x040fe20000041894 */
[----:B------:R-:W1:Y:S07]  /*27490*/  LDSM.16.MT88.4 R16, [R46+0x10000] ;  /* 0x010000002e10783b */ /* 0x000e6e0000004200 */
[----:B------:R-:W-:Y:S01]  /*274a0*/  HMMA.16816.F32.BF16 R144, R32, R48, R144 ;  /* 0x000000302090723c */ /* 0x000fe20000041890 */
[----:B------:R3:W-:Y:S01]  /*274b0*/  MUFU.EX2 R48, R40 ;  /* 0x0000002800307308 */ /* 0x0007e20000000800 */
[----:B------:R-:W-:-:S06]  /*274c0*/  FFMA.FTZ R49, R190, R173, -R122 ;  /* 0x000000adbe317223 */ /* 0x000fcc000001087a */
[C---:B------:R-:W-:Y:S01]  /*274d0*/  HMMA.16816.F32.BF16 R140, R32.reuse, R50, R140 ;  /* 0x00000032208c723c */ /* 0x040fe2000004188c */
[----:B------:R-:W-:Y:S01]  /*274e0*/  FFMA.FTZ R50, R185, R173, -R122 ;  /* 0x000000adb9327223 */ /* 0x000fe2000001087a */
[----:B------:R-:W4:Y:S04]  /*274f0*/  MUFU.EX2 R49, R49 ;  /* 0x0000003100317308 */ /* 0x000f280000000800 */
[----:B------:R-:W-:Y:S01]  /*27500*/  MUFU.EX2 R51, R184 ;  /* 0x000000b800337308 */ /* 0x000fe20000000800 */
[----:B---3--:R-:W-:Y:S01]  /*27510*/  LDSM.16.MT88.4 R40, [R160+0x6000] ;  /* 0x00600000a028783b */ /* 0x008fe20000004200 */
[C---:B--2---:R-:W-:Y:S02]  /*27520*/  HMMA.16816.F32.BF16 R136, R32.reuse, R28, R136 ;  /* 0x0000001c2088723c */ /* 0x044fe40000041888 */
[----:B------:R-:W2:Y:S06]  /*27530*/  MUFU.EX2 R50, R50 ;  /* 0x0000003200327308 */ /* 0x000eac0000000800 */
[C---:B------:R-:W-:Y:S01]  /*27540*/  HMMA.16816.F32.BF16 R20, R32.reuse, R30, R20 ;  /* 0x0000001e2014723c */ /* 0x040fe20000041814 */
[----:B------:R-:W3:Y:S07]  /*27550*/  LDSM.16.MT88.4 R28, [R152+0x6000] ;  /* 0x00600000981c783b */ /* 0x000eee0000004200 */
[C---:B------:R-:W-:Y:S08]  /*27560*/  HMMA.16816.F32.BF16 R24, R32.reuse, R36, R24 ;  /* 0x000000242018723c */ /* 0x040ff00000041818 */
[----:B------:R-:W-:Y:S01]  /*27570*/  HMMA.16816.F32.BF16 R156, R32, R38, R156 ;  /* 0x00000026209c723c */ /* 0x000fe2000004189c */
[----:B------:R-:W5:Y:S01]  /*27580*/  LDSM.16.MT88.4 R36, [R2+0x10000] ;  /* 0x010000000224783b */ /* 0x000f620000004200 */
[----:B----4-:R-:W-:Y:S01]  /*27590*/  F2FP.BF16.F32.PACK_AB R32, R49, R123 ;  /* 0x0000007b3120723e */ /* 0x010fe200000010ff */
[----:B------:R-:W-:Y:S01]  /*275a0*/  FADD.FTZ R123, R123, R194 ;  /* 0x000000c27b7b7221 */ /* 0x000fe20000010000 */
[----:B------:R-:W-:Y:S01]  /*275b0*/  F2FP.BF16.F32.PACK_AB R33, R47, R121 ;  /* 0x000000792f21723e */ /* 0x000fe200000010ff */
[----:B------:R-:W-:Y:S01]  /*275c0*/  FADD.FTZ R121, R121, R199 ;  /* 0x000000c779797221 */ /* 0x000fe20000010000 */
[----:B--2---:R-:W-:Y:S01]  /*275d0*/  F2FP.BF16.F32.PACK_AB R34, R50, R51 ;  /* 0x000000333222723e */ /* 0x004fe200000010ff */
        /* <DEDUP_REMOVED lines=12> */
[----:B------:R-:W2:Y:S07]  /*276a0*/  LDSM.16.MT88.4 R28, [R160+0x6800] ;  /* 0x00680000a01c783b */ /* 0x000eae0000004200 */
[----:B------:R-:W-:Y:S01]  /*276b0*/  HMMA.16816.F32.BF16 R144, R32, R40, R144 ;  /* 0x000000282090723c */ /* 0x000fe20000041890 */
[-CC-:B------:R-:W-:Y:S01]  /*276c0*/  FFMA.FTZ R40, R182, R173.reuse, -R122.reuse ;  /* 0x000000adb6287223 */ /* 0x180fe2000001087a */
[----:B------:R-:W-:-:S05]  /*276d0*/  FFMA.FTZ R41, R183, R173, -R122 ;  /* 0x000000adb7297223 */ /* 0x000fca000001087a */
[----:B------:R-:W3:Y:S01]  /*276e0*/  MUFU.EX2 R40, R40 ;  /* 0x0000002800287308 */ /* 0x000ee20000000800 */
[C---:B------:R-:W-:Y:S01]  /*276f0*/  HMMA.16816.F32.BF16 R140, R32.reuse, R42, R140 ;  /* 0x0000002a208c723c */ /* 0x040fe2000004188c */
[-CC-:B------:R-:W-:Y:S01]  /*27700*/  FFMA.FTZ R43, R177, R173.reuse, -R172.reuse ;  /* 0x000000adb12b7223 */ /* 0x180fe200000108ac */
[----:B------:R-:W-:Y:S01]  /*27710*/  FFMA.FTZ R172, R7, R173, -R172 ;  /* 0x000000ad07ac7223 */ /* 0x000fe200000108ac */
[----:B------:R-:W-:Y:S04]  /*27720*/  MUFU.EX2 R41, R41 ;  /* 0x0000002900297308 */ /* 0x000fe80000000800 */
[----:B------:R-:W4:Y:S01]  /*27730*/  MUFU.EX2 R42, R178 ;  /* 0x000000b2002a7308 */ /* 0x000f220000000800 */
[C---:B-----5:R-:W-:Y:S03]  /*27740*/  HMMA.16816.F32.BF16 R12, R32.reuse, R36, R12 ;  /* 0x00000024200c723c */ /* 0x060fe6000004180c */
[----:B------:R-:W5:Y:S04]  /*27750*/  MUFU.EX2 R43, R43 ;  /* 0x0000002b002b7308 */ /* 0x000f680000000800 */
[----:B------:R-:W1:Y:S01]  /*27760*/  MUFU.EX2 R7, R11 ;  /* 0x0000000b00077308 */ /* 0x000e620000000800 */
[----:B------:R-:W-:Y:S01]  /*27770*/  HMMA.16816.F32.BF16 R148, R32, R38, R148 ;  /* 0x000000262094723c */ /* 0x000fe20000041894 */
[----:B------:R-:W2:Y:S01]  /*27780*/  LDSM.16.MT88.4 R36, [R2+0x10800] ;  /* 0x010800000224783b */ /* 0x000ea20000004200 */
[----:B---3--:R-:W-:Y:S01]  /*27790*/  F2FP.BF16.F32.PACK_AB R32, R40, R124 ;  /* 0x0000007c2820723e */ /* 0x008fe200000010ff */
[----:B------:R-:W-:Y:S01]  /*277a0*/  FADD.FTZ R124, R124, R51 ;  /* 0x000000337c7c7221 */ /* 0x000fe20000010000 */
[----:B------:R-:W-:Y:S01]  /*277b0*/  F2FP.BF16.F32.PACK_AB R33, R112, R0 ;  /* 0x000000007021723e */ /* 0x000fe200000010ff */
[----:B------:R-:W-:Y:S01]  /*277c0*/  FADD.FTZ R0, R0, R48 ;  /* 0x0000003000007221 */ /* 0x000fe20000010000 */
[----:B----4-:R-:W-:Y:S01]  /*277d0*/  F2FP.BF16.F32.PACK_AB R34, R42, R41 ;  /* 0x000000292a22723e */ /* 0x010fe200000010ff */
[----:B------:R-:W-:Y:S01]  /*277e0*/  FADD.FTZ R124, R40, R124 ;  /* 0x0000007c287c7221 */ /* 0x000fe20000010000 */
[----:B-----5:R-:W-:Y:S01]  /*277f0*/  F2FP.BF16.F32.PACK_AB R35, R43, R113 ;  /* 0x000000712b23723e */ /* 0x020fe200000010ff */
[----:B------:R-:W-:-:S02]  /*27800*/  FADD.FTZ R0, R112, R0 ;  /* 0x0000000070007221 */ /* 0x000fc40000010000 */
[----:B------:R-:W-:Y:S01]  /*27810*/  FADD.FTZ R41, R41, R124 ;  /* 0x0000007c29297221 */ /* 0x000fe20000010000 */
[----:B-1----:R-:W-:Y:S01]  /*27820*/  F2FP.BF16.F32.PACK_AB R134, R7, R54 ;  /* 0x000000360786723e */ /* 0x002fe200000010ff */
[----:B------:R-:W-:Y:S02]  /*27830*/  FADD.FTZ R113, R113, R0 ;  /* 0x0000000071717221 */ /* 0x000fe40000010000 */
[----:B------:R-:W-:Y:S01]  /*27840*/  FADD.FTZ R41, R42, R41 ;  /* 0x000000292a297221 */ /* 0x000fe20000010000 */
[----:B------:R-:W-:Y:S01]  /*27850*/  HMMA.16816.F32.BF16 R24, R32, R16, R24 ;  /* 0x000000102018723c */ /* 0x000fe20000041818 */
[----:B------:R-:W-:Y:S01]  /*27860*/  LDSM.16.MT88.4 R8, [R2+0x11800] ;  /* 0x011800000208783b */ /* 0x000fe20000004200 */
[----:B------:R-:W-:Y:S01]  /*27870*/  FADD.FTZ R113, R43, R113 ;  /* 0x000000712b717221 */ /* 0x000fe20000010000 */
[-C--:B------:R-:W-:Y:S02]  /*27880*/  MOV R0, R70.reuse ;  /* 0x0000004600007202 */ /* 0x080fe40000000f00 */
[----:B------:R-:W-:-:S03]  /*27890*/  @P0 MOV R0, R70 ;  /* 0x0000004600000202 */ /* 0x000fc60000000f00 */
[C---:B------:R-:W-:Y:S01]  /*278a0*/  HMMA.16816.F32.BF16 R156, R32.reuse, R18, R156 ;  /* 0x00000012209c723c */ /* 0x040fe2000004189c */
[----:B------:R-:W1:Y:S07]  /*278b0*/  LDSM.16.MT88.4 R16, [R152+0x6800] ;  /* 0x006800009810783b */ /* 0x000e6e0000004200 */
[C---:B--2---:R-:W-:Y:S08]  /*278c0*/  HMMA.16816.F32.BF16 R144, R32.reuse, R28, R144 ;  /* 0x0000001c2090723c */ /* 0x044ff00000041890 */
[C---:B------:R-:W-:Y:S01]  /*278d0*/  HMMA.16816.F32.BF16 R140, R32.reuse, R30, R140 ;  /* 0x0000001e208c723c */ /* 0x040fe2000004188c */
[----:B------:R-:W2:Y:S07]  /*278e0*/  LDSM.16.MT88.4 R28, [R46+0x11000] ;  /* 0x011000002e1c783b */ /* 0x000eae0000004200 */
[C---:B------:R-:W-:Y:S08]  /*278f0*/  HMMA.16816.F32.BF16 R12, R32.reuse, R36, R12 ;  /* 0x00000024200c723c */ /* 0x040ff0000004180c */
[C---:B------:R-:W-:Y:S01]  /*27900*/  HMMA.16816.F32.BF16 R148, R32.reuse, R38, R148 ;  /* 0x000000262094723c */ /* 0x040fe20000041894 */
[----:B------:R3:W4:Y:S07]  /*27910*/  LDSM.16.MT88.4 R36, [R2+0x11000] ;  /* 0x011000000224783b */ /* 0x00072e0000004200 */
[C---:B-1----:R-:W-:Y:S08]  /*27920*/  HMMA.16816.F32.BF16 R136, R32.reuse, R16, R136 ;  /* 0x000000102088723c */ /* 0x042ff00000041888 */
[----:B------:R-:W-:Y:S01]  /*27930*/  HMMA.16816.F32.BF16 R20, R32, R18, R20 ;  /* 0x000000122014723c */ /* 0x000fe20000041814 */
[----:B------:R-:W-:Y:S01]  /*27940*/  F2FP.BF16.F32.PACK_AB R32, R72, R82 ;  /* 0x000000524820723e */ /* 0x000fe200000010ff */
[----:B------:R-:W1:Y:S01]  /*27950*/  LDSM.16.MT88.4 R16, [R160+0x7000] ;  /* 0x00700000a010783b */ /* 0x000e620000004200 */
[----:B------:R-:W-:Y:S01]  /*27960*/  F2FP.BF16.F32.PACK_AB R33, R80, R88 ;  /* 0x000000585021723e */ /* 0x000fe200000010ff */
[----:B------:R-:W-:Y:S01]  /*27970*/  FADD.FTZ R88, R88, R113 ;  /* 0x0000007158587221 */ /* 0x000fe20000010000 */
[----:B------:R-:W-:Y:S01]  /*27980*/  F2FP.BF16.F32.PACK_AB R34, R73, R74 ;  /* 0x0000004a4922723e */ /* 0x000fe200000010ff */
[----:B------:R-:W-:Y:S01]  /*27990*/  FADD.FTZ R82, R82, R41 ;  /* 0x0000002952527221 */ /* 0x000fe20000010000 */
[----:B------:R-:W-:Y:S01]  /*279a0*/  F2FP.BF16.F32.PACK_AB R35, R76, R81 ;  /* 0x000000514c23723e */ /* 0x000fe200000010ff */
[----:B------:R-:W-:Y:S01]  /*279b0*/  FADD.FTZ R88, R80, R88 ;  /* 0x0000005850587221 */ /* 0x000fe20000010000 */
[-C--:B---3--:R-:W-:Y:S01]  /*279c0*/  MOV R2, R171.reuse ;  /* 0x000000ab00027202 */ /* 0x088fe20000000f00 */
        /* <DEDUP_REMOVED lines=12> */
[C---:B----4-:R-:W-:Y:S08]  /*27a90*/  HMMA.16816.F32.BF16 R12, R32.reuse, R36, R12 ;  /* 0x00000024200c723c */ /* 0x050ff0000004180c */
[C---:B------:R-:W-:Y:S01]  /*27aa0*/  HMMA.16816.F32.BF16 R148, R32.reuse, R38, R148 ;  /* 0x000000262094723c */ /* 0x040fe20000041894 */
[----:B------:R3:W4:Y:S07]  /*27ab0*/  LDSM.16.MT88.4 R36, [R46+0x11800] ;  /* 0x011800002e24783b */ /* 0x00072e0000004200 */
[C---:B-1----:R-:W-:Y:S08]  /*27ac0*/  HMMA.16816.F32.BF16 R144, R32.reuse, R16, R144 ;  /* 0x000000102090723c */ /* 0x042ff00000041890 */
[----:B------:R-:W-:Y:S01]  /*27ad0*/  HMMA.16816.F32.BF16 R140, R32, R18, R140 ;  /* 0x00000012208c723c */ /* 0x000fe2000004188c */
[----:B------:R4:W1:Y:S01]  /*27ae0*/  LDSM.16.MT88.4 R16, [R160+0x7800] ;  /* 0x00780000a010783b */ /* 0x0008620000004200 */
[----:B---3--:R-:W-:-:S06]  /*27af0*/  FFMA.FTZ R46, R170, R173, -R122 ;  /* 0x000000adaa2e7223 */ /* 0x008fcc000001087a */
[C---:B--2---:R-:W-:Y:S01]  /*27b00*/  HMMA.16816.F32.BF16 R136, R32.reuse, R28, R136 ;  /* 0x0000001c2088723c */ /* 0x044fe20000041888 */
[----:B------:R-:W2:Y:S04]  /*27b10*/  MUFU.EX2 R28, R172 ;  /* 0x000000ac001c7308 */ /* 0x000ea80000000800 */
[----:B------:R-:W3:Y:S03]  /*27b20*/  MUFU.EX2 R46, R46 ;  /* 0x0000002e002e7308 */ /* 0x000ee60000000800 */
[----:B------:R-:W-:Y:S01]  /*27b30*/  HMMA.16816.F32.BF16 R20, R32, R30, R20 ;  /* 0x0000001e2014723c */ /* 0x000fe20000041814 */
[C---:B--2---:R-:W-:Y:S01]  /*27b40*/  F2FP.BF16.F32.PACK_AB R135, R28.reuse, R4 ;  /* 0x000000041c87723e */ /* 0x044fe200000010ff */
[----:B------:R-:W-:Y:S01]  /*27b50*/  FADD.FTZ R4, R28, R52 ;  /* 0x000000341c047221 */ /* 0x000fe20000010000 */
[----:B---3--:R-:W-:Y:S01]  /*27b60*/  F2FP.BF16.F32.PACK_AB R132, R46, R53 ;  /* 0x000000352e84723e */ /* 0x008fe200000010ff */
[----:B------:R-:W-:-:S03]  /*27b70*/  FADD.FTZ R53, R53, R74 ;  /* 0x0000004a35357221 */ /* 0x000fc60000010000 */
[----:B------:R-:W-:Y:S01]  /*27b80*/  STL [R1], R4 ;  /* 0x0000000401007387 */ /* 0x000fe20000100800 */
[----:B------:R-:W-:Y:S02]  /*27b90*/  FADD.FTZ R53, R46, R53 ;  /* 0x000000352e357221 */ /* 0x000fe40000010000 */
[----:B----4-:R-:W-:Y:S01]  /*27ba0*/  HMMA.16816.F32.BF16 R160, R132, R36, R24 ;  /* 0x0000002484a0723c */ /* 0x010fe20000041818 */
[----:B------:R2:W3:Y:S01]  /*27bb0*/  LDSM.16.MT88.4 R24, [R152+0x7800] ;  /* 0x007800009818783b */ /* 0x0004e20000004200 */
[----:B------:R-:W-:-:S04]  /*27bc0*/  FADD.FTZ R53, R54, R53 ;  /* 0x0000003536357221 */ /* 0x000fc80000010000 */
[----:B------:R-:W-:Y:S02]  /*27bd0*/  FADD.FTZ R3, R7, R53 ;  /* 0x0000003507037221 */ /* 0x000fe40000010000 */
[C---:B------:R-:W-:Y:S03]  /*27be0*/  HMMA.16816.F32.BF16 R156, R132.reuse, R38, R156 ;  /* 0x00000026849c723c */ /* 0x040fe6000004189c */
[----:B------:R4:W-:Y:S05]  /*27bf0*/  STL [R1+0x4], R3 ;  /* 0x0000040301007387 */ /* 0x0009ea0000100800 */
[C---:B------:R-:W-:Y:S08]  /*27c00*/  HMMA.16816.F32.BF16 R148, R132.reuse, R10, R148 ;  /* 0x0000000a8494723c */ /* 0x040ff00000041894 */
[C---:B--2---:R-:W-:Y:S08]  /*27c10*/  HMMA.16816.F32.BF16 R152, R132.reuse, R8, R12 ;  /* 0x000000088498723c */ /* 0x044ff0000004180c */
[C---:B-1----:R-:W-:Y:S08]  /*27c20*/  HMMA.16816.F32.BF16 R144, R132.reuse, R16, R144 ;  /* 0x000000108490723c */ /* 0x042ff00000041890 */
[C---:B------:R-:W-:Y:S08]  /*27c30*/  HMMA.16816.F32.BF16 R140, R132.reuse, R18, R140 ;  /* 0x00000012848c723c */ /* 0x040ff0000004188c */
[C---:B---3--:R-:W-:Y:S08]  /*27c40*/  HMMA.16816.F32.BF16 R136, R132.reuse, R24, R136 ;  /* 0x000000188488723c */ /* 0x048ff00000041888 */
[----:B------:R-:W-:Y:S01]  /*27c50*/  HMMA.16816.F32.BF16 R132, R132, R26, R20 ;  /* 0x0000001a8484723c */ /* 0x000fe20000041814 */
[----:B------:R-:W-:-:S04]  /*27c60*/  NOP ;  /* 0x0000000000007918 */ /* 0x000fc80000000000 */
[----:B----4-:R-:W-:-:S15]  /*27c70*/  @P0 BRA `(.L_x_8360) ;  /* 0x0000000000040947 */ /* 0x010fde0003800000 */
.L_x_8351:
[----:B------:R-:W-:-:S07]  /*27c80*/  IADD3 R250, PT, PT, R6, -0x1, RZ ;  /* 0xffffffff06fa7810 */ /* 0x000fce0007ffe0ff */
.L_x_8360:
[----:B------:R-:W-:Y:S05]  /*27c90*/  BSYNC B2 ;  /* 0x0000000000027941 */ /* 0x000fea0003800000 */
.L_x_8350:
[----:B------:R-:W-:-:S13]  /*27ca0*/  ISETP.GE.AND P0, PT, R250, R223, PT ;  /* 0x000000dffa00720c */ /* 0x000fda0003f06270 */
[----:B------:R-:W-:Y:S05]  /*27cb0*/  @!P0 BRA `(.L_x_8361) ;  /* 0x000000bc00e48947 */ /* 0x000fea0003800000 */
[----:B------:R-:W-:Y:S01]  /*27cc0*/  LOP3.LUT R249, R219, 0x38, RZ, 0xc0, !PT ;  /* 0x00000038dbf97812 */ /* 0x000fe200078ec0ff */
[----:B------:R-:W-:Y:S01]  /*27cd0*/  IMAD.MOV.U32 R167, RZ, RZ, R0 ;  /* 0x000000ffffa77224 */ /* 0x000fe200078e0000 */
[----:B------:R-:W-:Y:S01]  /*27ce0*/  ISETP.NE.U32.AND P3, PT, R240, RZ, PT ;  /* 0x000000fff000720c */ /* 0x000fe20003f65070 */
[----:B------:R-:W-:Y:S01]  /*27cf0*/  IMAD.MOV.U32 R166, RZ, RZ, R2 ;  /* 0x000000ffffa67224 */ /* 0x000fe200078e0002 */
[----:B------:R-:W-:Y:S02]  /*27d00*/  LOP3.LUT R3, R249, 0x1c0, R45, 0xf8, !PT ;  /* 0x000001c0f9037812 */ /* 0x000fe400078ef82d */
[----:B------:R-:W-:Y:S02]  /*27d10*/  ISETP.NE.AND.EX P3, PT, R241, RZ, PT, P3 ;  /* 0x000000fff100720c */ /* 0x000fe40003f65330 */
[----:B------:R-:W-:-:S04]  /*27d20*/  LOP3.LUT R3, R3, R218, RZ, 0x3c, !PT ;  /* 0x000000da03037212 */ /* 0x000fc800078e3cff */
[----:B------:R-:W-:-:S04]  /*27d30*/  LOP3.LUT R45, R3, 0x1e00, R45, 0xf8, !PT ;  /* 0x00001e00032d7812 */ /* 0x000fc800078ef82d */
[----:B------:R-:W-:-:S07]  /*27d40*/  LEA R248, R45, UR6, 0x1 ;  /* 0x000000062df87c11 */ /* 0x000fce000f8e08ff */
.L_x_8368:
[----:B------:R-:W-:Y:S04]  /*27d50*/  DEPBAR.LE SB0, 0x0 ;  /* 0x000080000000791a */ /* 0x000fe80000000000 */
[----:B------:R-:W-:Y:S05]  /*27d60*/  WARPSYNC.ALL ;  /* 0x0000000000007948 */ /* 0x000fea0003800000 */
[----:B------:R-:W-:Y:S01]  /*27d70*/  BAR.SYNC.DEFER_BLOCKING 0x0 ;  /* 0x0000000000007b1d */ /* 0x000fe20000010000 */
[----:B------:R-:W-:Y:S01]  /*27d80*/  ISETP.GE.AND P1, PT, R218, R234, PT ;  /* 0x000000eada00720c */ /* 0x000fe20003f26270 */
[----:B------:R-:W-:Y:S02]  /*27d90*/  @!P3 IMAD.MOV.U32 R0, RZ, RZ, RZ ;  /* 0x000000ffff00b224 */ /* 0x000fe400078e00ff */
[----:B-1----:R-:W-:Y:S02]  /*27da0*/  IMAD.SHL.U32 R3, R219, 0x8, RZ ;  /* 0x00000008db037824 */ /* 0x002fe400078e00ff */
[----:B------:R-:W-:Y:S01]  /*27db0*/  IMAD.MOV.U32 R4, RZ, RZ, R231 ;  /* 0x000000ffff047224 */ /* 0x000fe200078e00e7 */
        /* <DEDUP_REMOVED lines=76> */
.L_x_8363:
[----:B------:R-:W-:Y:S05]  /*28280*/  BSYNC.RECONVERGENT B0 ;  /* 0x0000000000007941 */ /* 0x000fea0003800200 */
.L_x_8362:
[-C--:B------:R-:W-:Y:S01]  /*28290*/  @!P1 MOV R10, R231.reuse ;  /* 0x000000e7000a9202 */ /* 0x080fe20000000f00 */
[----:B------:R-:W-:Y:S01]  /*282a0*/  BSSY.RECONVERGENT B1, `(.L_x_8364) ;  /* 0x000031e000017945 */ /* 0x000fe20003800200 */
[----:B------:R-:W-:Y:S02]  /*282b0*/  @!P1 MOV R11, R230 ;  /* 0x000000e6000b9202 */ /* 0x000fe40000000f00 */
[----:B------:R-:W-:Y:S02]  /*282c0*/  SHF.L.U32 R4, R226, 0x5, RZ ;  /* 0x00000005e2047819 */ /* 0x000fe400000006ff */
[----:B------:R-:W-:Y:S01]  /*282d0*/  LOP3.LUT R5, R0, R218, RZ, 0x3c, !PT ;  /* 0x000000da00057212 */ /* 0x000fe200078e3cff */
[----:B------:R-:W-:Y:S01]  /*282e0*/  @!PT LDS RZ, [RZ] ;  /* 0x00000000fffff984 */ /* 0x000fe20000000800 */
[----:B------:R-:W-:Y:S01]  /*282f0*/  @!PT LDS RZ, [RZ] ;  /* 0x00000000fffff984 */ /* 0x000fe20000000800 */
[----:B------:R-:W-:Y:S01]  /*28300*/  @!PT LDS RZ, [RZ] ;  /* 0x00000000fffff984 */ /* 0x000fe20000000800 */
[----:B------:R1:W-:Y:S01]  /*28310*/  @!P1 LDGSTS.E.BYPASS.LTC128B.128 [R248+0xa000], desc[UR4][R10.64] ;  /* 0x0a0000000af89fae */ /* 0x0003e2000b981a04 */
[----:B------:R-:W-:Y:S02]  /*28320*/  IADD3 R6, P0, PT, R4, R231, RZ ;  /* 0x000000e704067210 */ /* 0x000fe40007f1e0ff */
[----:B------:R-:W-:Y:S02]  /*28330*/  SHF.L.U64.HI R2, R226, 0x5, R227 ;  /* 0x00000005e2027819 */ /* 0x000fe400000102e3 */
[----:B------:R-:W-:Y:S02]  /*28340*/  LOP3.LUT R5, R5, 0x1e00, R3, 0xf8, !PT ;  /* 0x00001e0005057812 */ /* 0x000fe400078ef803 */
[----:B------:R-:W-:Y:S01]  /*28350*/  IADD3.X R7, PT, PT, R2, R230, RZ, P0, !PT ;  /* 0x000000e602077210 */ /* 0x000fe200007fe4ff */
[----:B------:R2:W-:Y:S01]  /*28360*/  @P1 STS.128 [R248+0xa000], RZ ;  /* 0x00a000fff8001388 */ /* 0x0005e20000000c00 */
[----:B------:R-:W-:Y:S02]  /*28370*/  IADD3 R8, P0, PT, R6, R4, RZ ;  /* 0x0000000406087210 */ /* 0x000fe40007f1e0ff */
[----:B------:R-:W-:Y:S02]  /*28380*/  SHF.L.U32 R222, R219, 0x6, RZ ;  /* 0x00000006dbde7819 */ /* 0x000fe400000006ff */
[----:B------:R-:W-:Y:S02]  /*28390*/  IADD3.X R9, PT, PT, R7, R2, RZ, P0, !PT ;  /* 0x0000000207097210 */ /* 0x000fe400007fe4ff */
[C---:B------:R-:W-:Y:S02]  /*283a0*/  LOP3.LUT R0, R219.reuse, 0x8, RZ, 0xc0, !PT ;  /* 0x00000008db007812 */ /* 0x040fe400078ec0ff */
[----:B------:R-:W-:Y:S02]  /*283b0*/  SHF.R.U32.HI R216, RZ, 0x1, R219 ;  /* 0x00000001ffd87819 */ /* 0x000fe400000116db */
[--C-:B------:R-:W-:Y:S02]  /*283c0*/  LOP3.LUT R0, R0, 0x1c0, R222.reuse, 0xf8, !PT ;  /* 0x000001c000007812 */ /* 0x100fe400078ef8de */
[----:B------:R-:W-:Y:S02]  /*283d0*/  SHF.L.U32 R217, R219, 0x5, RZ ;  /* 0x00000005dbd97819 */ /* 0x000fe400000006ff */
[----:B------:R-:W-:Y:S02]  /*283e0*/  LOP3.LUT R221, R216, 0x8, RZ, 0xc0, !PT ;  /* 0x00000008d8dd7812 */ /* 0x000fe400078ec0ff */
[----:B------:R-:W-:Y:S02]  /*283f0*/  LOP3.LUT R3, R222, 0x400, RZ, 0xc0, !PT ;  /* 0x00000400de037812 */ /* 0x000fe400078ec0ff */
[----:B-1----:R-:W-:Y:S02]  /*28400*/  IADD3 R10, P0, PT, R8, R4, RZ ;  /* 0x00000004080a7210 */ /* 0x002fe40007f1e0ff */
[----:B------:R-:W-:Y:S02]  /*28410*/  LOP3.LUT R0, R0, R218, RZ, 0x3c, !PT ;  /* 0x000000da00007212 */ /* 0x000fe400078e3cff */
[----:B--2---:R-:W-:Y:S02]  /*28420*/  LEA R248, R5, UR6, 0x1 ;  /* 0x0000000605f87c11 */ /* 0x004fe4000f8e08ff */
[----:B------:R-:W-:Y:S02]  /*28430*/  IADD3.X R11, PT, PT, R9, R2, RZ, P0, !PT ;  /* 0x00000002090b7210 */ /* 0x000fe400007fe4ff */
[----:B------:R-:W-:Y:S01]  /*28440*/  IADD3 R12, P0, PT, R10, R4, RZ ;  /* 0x000000040a0c7210 */ /* 0x000fe20007f1e0ff */
[----:B------:R-:W-:Y:S01]  /*28450*/  @!PT LDS RZ, [RZ] ;  /* 0x00000000fffff984 */ /* 0x000fe20000000800 */
[----:B------:R-:W-:Y:S01]  /*28460*/  @!PT LDS RZ, [RZ] ;  /* 0x00000000fffff984 */ /* 0x000fe20000000800 */
[----:B------:R-:W-:Y:S01]  /*28470*/  @!PT LDS RZ, [RZ] ;  /* 0x00000000fffff984 */ /* 0x000fe20000000800 */
[----:B------:R1:W-:Y:S01]  /*28480*/  @!P1 LDGSTS.E.BYPASS.LTC128B.128 [R248+0xa800], desc[UR4][R6.64] ;  /* 0x0a80000006f89fae */ /* 0x0003e2000b981a04 */
[----:B------:R-:W-:Y:S02]  /*28490*/  LOP3.LUT R217, R217, 0x7c00, RZ, 0xc0, !PT ;  /* 0x00007c00d9d97812 */ /* 0x000fe400078ec0ff */
[----:B------:R-:W-:Y:S02]  /*284a0*/  IADD3.X R13, PT, PT, R11, R2, RZ, P0, !PT ;  /* 0x000000020b0d7210 */ /* 0x000fe400007fe4ff */
[--C-:B------:R-:W-:Y:S02]  /*284b0*/  LOP3.LUT R221, R221, 0x1c0, R222.reuse, 0xf8, !PT ;  /* 0x000001c0dddd7812 */ /* 0x100fe400078ef8de */
[----:B------:R-:W-:Y:S01]  /*284c0*/  LEA R3, R0, R3, 0x1 ;  /* 0x0000000300037211 */ /* 0x000fe200078e08ff */
[----:B------:R-:W-:Y:S01]  /*284d0*/  @P1 STS.128 [R248+0xa800], RZ ;  /* 0x00a800fff8001388 */ /* 0x000fe20000000c00 */
[----:B------:R-:W-:Y:S02]  /*284e0*/  LOP3.LUT R0, R217, 0x200, R222, 0xf8, !PT ;  /* 0x00000200d9007812 */ /* 0x000fe400078ef8de */
[----:B------:R-:W-:Y:S02]  /*284f0*/  LOP3.LUT R221, R221, R218, RZ, 0x3c, !PT ;  /* 0x000000dadddd7212 */ /* 0x000fe400078e3cff */
[----:B------:R-:W-:Y:S02]  /*28500*/  LOP3.LUT P2, RZ, R219, 0x4, RZ, 0xc0, !PT ;  /* 0x00000004dbff7812 */ /* 0x000fe4000784c0ff */
[----:B------:R-:W-:Y:S01]  /*28510*/  LOP3.LUT R0, R0, R221, RZ, 0xfc, !PT ;  /* 0x000000dd00007212 */ /* 0x000fe200078efcff */
[----:B------:R-:W-:Y:S01]  /*28520*/  @!PT LDS RZ, [RZ] ;  /* 0x00000000fffff984 */ /* 0x000fe20000000800 */
[----:B------:R-:W-:Y:S01]  /*28530*/  @!PT LDS RZ, [RZ] ;  /* 0x00000000fffff984 */ /* 0x000fe20000000800 */
[----:B------:R-:W-:Y:S01]  /*28540*/  @!PT LDS RZ, [RZ] ;  /* 0x00000000fffff984 */ /* 0x000fe20000000800 */
[----:B------:R2:W-:Y:S01]  /*28550*/  @!P1 LDGSTS.E.BYPASS.LTC128B.128 [R248+0xb000], desc[UR4][R8.64] ;  /* 0x0b00000008f89fae */ /* 0x0005e2000b981a04 */
[----:B------:R-:W-:Y:S02]  /*28560*/  MOV R220, 0x20 ;  /* 0x0000002000dc7802 */ /* 0x000fe40000000f00 */
[----:B------:R-:W-:Y:S05]  /*28570*/  LEA R0, R0, UR6, 0x1 ;  /* 0x0000000600007c11 */ /* 0x000fea000f8e08ff */
[----:B------:R-:W-:Y:S01]  /*28580*/  @P1 STS.128 [R248+0xb000], RZ ;  /* 0x00b000fff8001388 */ /* 0x000fe20000000c00 */
[----:B-1----:R-:W-:Y:S04]  /*28590*/  IADD3 R6, P0, PT, R12, R4, RZ ;  /* 0x000000040c067210 */ /* 0x002fe80007f1e0ff */
[----:B------:R-:W-:Y:S03]  /*285a0*/  IADD3.X R7, PT, PT, R13, R2, RZ, P0, !PT ;  /* 0x000000020d077210 */ /* 0x000fe600007fe4ff */
[----:B------:R-:W-:Y:S01]  /*285b0*/  @!PT LDS RZ, [RZ] ;  /* 0x00000000fffff984 */ /* 0x000fe20000000800 */
[----:B------:R-:W-:Y:S01]  /*285c0*/  @!PT LDS RZ, [RZ] ;  /* 0x00000000fffff984 */ /* 0x000fe20000000800 */
[----:B------:R-:W-:Y:S01]  /*285d0*/  @!PT LDS RZ, [RZ] ;  /* 0x00000000fffff984 */ /* 0x000fe20000000800 */
[----:B------:R1:W-:Y:S08]  /*285e0*/  @!P1 LDGSTS.E.BYPASS.LTC128B.128 [R248+0xb800], desc[UR4][R10.64] ;  /* 0x0b8000000af89fae */ /* 0x0003f0000b981a04 */
[----:B------:R-:W-:Y:S01]  /*285f0*/  @P1 STS.128 [R248+0xb800], RZ ;  /* 0x00b800fff8001388 */ /* 0x000fe20000000c00 */
[----:B--2---:R-:W-:Y:S04]  /*28600*/  IADD3 R8, P0, PT, R6, R4, RZ ;  /* 0x0000000406087210 */ /* 0x004fe80007f1e0ff */
[----:B------:R-:W-:Y:S03]  /*28610*/  IADD3.X R9, PT, PT, R7, R2, RZ, P0, !PT ;  /* 0x0000000207097210 */ /* 0x000fe600007fe4ff */
[----:B------:R-:W-:Y:S01]  /*28620*/  @!PT LDS RZ, [RZ] ;  /* 0x00000000fffff984 */ /* 0x000fe20000000800 */
[----:B------:R-:W-:Y:S01]  /*28630*/  @!PT LDS RZ, [RZ] ;  /* 0x00000000fffff984 */ /* 0x000fe20000000800 */
[----:B------:R-:W-:Y:S01]  /*28640*/  @!PT LDS RZ, [RZ] ;  /* 0x00000000fffff984 */ /* 0x000fe20000000800 */
[----:B------:R2:W-:Y:S08]  /*28650*/  @!P1 LDGSTS.E.BYPASS.LTC128B.128 [R248+0xc000], desc[UR4][R12.64] ;  /* 0x0c0000000cf89fae */ /* 0x0005f0000b981a04 */
[----:B------:R-:W-:Y:S01]  /*28660*/  @P1 STS.128 [R248+0xc000], RZ ;  /* 0x00c000fff8001388 */ /* 0x000fe20000000c00 */
[----:B-1----:R-:W-:Y:S04]  /*28670*/  IADD3 R10, P0, PT, R8, R4, RZ ;  /* 0x00000004080a7210 */ /* 0x002fe80007f1e0ff */
[----:B------:R-:W-:Y:S03]  /*28680*/  IADD3.X R11, PT, PT, R9, R2, RZ, P0, !PT ;  /* 0x00000002090b7210 */ /* 0x000fe600007fe4ff */
[----:B------:R-:W-:Y:S01]  /*28690*/  @!PT LDS RZ, [RZ] ;  /* 0x00000000fffff984 */ /* 0x000fe20000000800 */
[----:B------:R-:W-:Y:S01]  /*286a0*/  @!PT LDS RZ, [RZ] ;  /* 0x00000000fffff984 */ /* 0x000fe20000000800 */
[----:B------:R-:W-:Y:S01]  /*286b0*/  @!PT LDS RZ, [RZ] ;  /* 0x00000000fffff984 */ /* 0x000fe20000000800 */
[----:B------:R-:W-:Y:S01]  /*286c0*/  @!P1 LDGSTS.E.BYPASS.LTC128B.128 [R248+0xc800], desc[UR4][R6.64] ;  /* 0x0c80000006f89fae */ /* 0x000fe2000b981a04 */
[----:B------:R-:W-:Y:S04]  /*286d0*/  IADD3 R14, P0, PT, R10, R4, RZ ;  /* 0x000000040a0e7210 */ /* 0x000fe80007f1e0ff */
[----:B------:R-:W-:Y:S03]  /*286e0*/  IADD3.X R15, PT, PT, R11, R2, RZ, P0, !PT ;  /* 0x000000020b0f7210 */ /* 0x000fe600007fe4ff */
[----:B------:R-:W-:Y:S01]  /*286f0*/  @P1 STS.128 [R248+0xc800], RZ ;  /* 0x00c800fff8001388 */ /* 0x000fe20000000c00 */
[----:B--2---:R-:W-:Y:S04]  /*28700*/  IADD3 R12, P0, PT, R14, R4, RZ ;  /* 0x000000040e0c7210 */ /* 0x004fe80007f1e0ff */
[----:B------:R-:W-:Y:S03]  /*28710*/  IADD3.X R13, PT, PT, R15, R2, RZ, P0, !PT ;  /* 0x000000020f0d7210 */ /* 0x000fe600007fe4ff */
        /* <DEDUP_REMOVED lines=34> */
[----:B-1----:R-:W-:Y:S04]  /*28940*/  IADD3 R8, P0, PT, R6, R4, RZ ;  /* 0x0000000406087210 */ /* 0x002fe80007f1e0ff */
[----:B------:R-:W-:Y:S05]  /*28950*/  IADD3.X R9, PT, PT, R7, R2, RZ, P0, !PT ;  /* 0x0000000207097210 */ /* 0x000fea00007fe4ff */
[----:B------:R-:W-:Y:S01]  /*28960*/  @!PT LDS RZ, [RZ] ;  /* 0x00000000fffff984 */ /* 0x000fe20000000800 */
[----:B------:R-:W-:Y:S01]  /*28970*/  @!PT LDS RZ, [RZ] ;  /* 0x00000000fffff984 */ /* 0x000fe20000000800 */
[----:B------:R-:W-:Y:S01]  /*28980*/  @!PT LDS RZ, [RZ] ;  /* 0x00000000fffff984 */ /* 0x000fe20000000800 */
[----:B------:R1:W-:Y:S01]  /*28990*/  @!P1 LDGSTS.E.BYPASS.LTC128B.128 [R248+0x10000], desc[UR4][R8.64] ;  /* 0x1000000008f89fae */ /* 0x0003e2000b981a04 */
[----:B--2---:R-:W-:Y:S07]  /*289a0*/  IADD3 R6, P0, PT, R8, R4, RZ ;  /* 0x0000000408067210 */ /* 0x004fee0007f1e0ff */
[----:B------:R-:W-:Y:S01]  /*289b0*/  @P1 STS.128 [R248+0x10000], RZ ;  /* 0x010000fff8001388 */ /* 0x000fe20000000c00 */
[----:B------:R-:W-:Y:S07]  /*289c0*/  IADD3.X R7, PT, PT, R9, R2, RZ, P0, !PT ;  /* 0x0000000209077210 */ /* 0x000fee00007fe4ff */
[----:B------:R-:W-:Y:S01]  /*289d0*/  @!PT LDS RZ, [RZ] ;  /* 0x00000000fffff984 */ /* 0x000fe20000000800 */
[----:B------:R-:W-:Y:S01]  /*289e0*/  @!PT LDS RZ, [RZ] ;  /* 0x00000000fffff984 */ /* 0x000fe20000000800 */
[----:B------:R-:W-:Y:S01]  /*289f0*/  @!PT LDS RZ, [RZ] ;  /* 0x00000000fffff984 */ /* 0x000fe20000000800 */
[----:B------:R-:W-:Y:S08]  /*28a00*/  @!P1 LDGSTS.E.BYPASS.LTC128B.128 [R248+0x10800], desc[UR4][R6.64] ;  /* 0x1080000006f89fae */ /* 0x000ff0000b981a04 */
[----:B------:R-:W-:Y:S01]  /*28a10*/  @P1 STS.128 [R248+0x10800], RZ ;  /* 0x010800fff8001388 */ /* 0x000fe20000000c00 */
[----:B-1----:R-:W-:Y:S04]  /*28a20*/  IADD3 R8, P0, PT, R6, R4, RZ ;  /* 0x0000000406087210 */ /* 0x002fe80007f1e0ff */
[----:B------:R-:W-:Y:S02]  /*28a30*/  IADD3.X R9, PT, PT, R7, R2, RZ, P0, !PT ;  /* 0x0000000207097210 */ /* 0x000fe400007fe4ff */
        /* <DEDUP_REMOVED lines=9> */
[----:B------:R-:W-:Y:S02]  /*28ad0*/  ISETP.GT.AND P0, PT, R250, R223, PT ;  /* 0x000000dffa00720c */ /* 0x000fe40003f04270 */
[-C--:B------:R-:W-:Y:S05]  /*28ae0*/  IADD3 R172, PT, PT, R0, R220.reuse, RZ ;  /* 0x000000dc00ac7210 */ /* 0x080fea0007ffe0ff */
[----:B------:R-:W-:Y:S01]  /*28af0*/  @!PT LDS RZ, [RZ] ;  /* 0x00000000fffff984 */ /* 0x000fe20000000800 */
[----:B------:R-:W-:Y:S01]  /*28b00*/  @!PT LDS RZ, [RZ] ;  /* 0x00000000fffff984 */ /* 0x000fe20000000800 */
[----:B------:R-:W-:Y:S01]  /*28b10*/  @!PT LDS RZ, [RZ] ;  /* 0x00000000fffff984 */ /* 0x000fe20000000800 */
[----:B------:R2:W-:Y:S08]  /*28b20*/  @!P1 LDGSTS.E.BYPASS.LTC128B.128 [R248+0x11800], desc[UR4][R4.64] ;  /* 0x1180000004f89fae */ /* 0x0005f0000b981a04 */
[----:B------:R-:W-:Y:S08]  /*28b30*/  @P1 STS.128 [R248+0x11800], RZ ;  /* 0x011800fff8001388 */ /* 0x000ff00000000c00 */
[----:B------:R-:W-:Y:S08]  /*28b40*/  LDSM.16.M88.4 R128, [R0] ;  /* 0x000000000080783b */ /* 0x000ff00000000200 */
[----:B-1----:R-:W2:Y:S08]  /*28b50*/  LDSM.16.M88.4 R8, [R3+UR6+0x2000] ;  /* 0x002000060308783b */ /* 0x002eb00008000200 */
[----:B------:R-:W1:Y:S08]  /*28b60*/  LDSM.16.M88.4 R16, [R3+UR6+0x2800] ;  /* 0x002800060310783b */ /* 0x000e700008000200 */
[----:B------:R-:W3:Y:S08]  /*28b70*/  LDSM.16.M88.4 R24, [R3+UR6+0x3000] ;  /* 0x003000060318783b */ /* 0x000ef00008000200 */
[----:B------:R-:W4:Y:S08]  /*28b80*/  LDSM.16.M88.4 R32, [R3+UR6+0x3800] ;  /* 0x003800060320783b */ /* 0x000f300008000200 */
[----:B------:R-:W5:Y:S08]  /*28b90*/  LDSM.16.M88.4 R40, [R3+UR6+0x4000] ;  /* 0x004000060328783b */ /* 0x000f700008000200 */
        /* <DEDUP_REMOVED lines=10> */
[----:B------:R2:W5:Y:S08]  /*28c40*/  LDSM.16.M88.4 R168, [R3+UR6+0x9800] ;  /* 0x0098000603a8783b */ /* 0x0005700008000200 */
[----:B------:R-:W0:Y:S08]  /*28c50*/  LDGDEPBAR ;  /* 0x00000000000079af */ /* 0x000e300000000000 */
[----:B------:R-:W-:Y:S08]  /*28c60*/  LDSM.16.M88.4 R172, [R172] ;  /* 0x00000000acac783b */ /* 0x000ff00000000200 */
[----:B------:R-:W5:Y:S01]  /*28c70*/  LD.E R208, desc[UR4][R164.64+0x18c] ;  /* 0x00018c04a4d07980 */ /* 0x000f62000c101900 */
[----:B--2---:R-:W-:Y:S04]  /*28c80*/  IADD3 R3, PT, PT, R3, UR6, RZ ;  /* 0x0000000603037c10 */ /* 0x004fe8000fffe0ff */
[C---:B------:R-:W-:Y:S05]  /*28c90*/  IADD3 R2, PT, PT, R3.reuse, R220, RZ ;  /* 0x000000dc03027210 */ /* 0x040fea0007ffe0ff */
[----:B------:R-:W2:Y:S08]  /*28ca0*/  LDSM.16.M88.4 R176, [R2+0x2000] ;  /* 0x0020000002b0783b */ /* 0x000eb00000000200 */
[----:B------:R-:W2:Y:S08]  /*28cb0*/  LDSM.16.M88.4 R180, [R2+0x2800] ;  /* 0x0028000002b4783b */ /* 0x000eb00000000200 */
[----:B------:R-:W2:Y:S08]  /*28cc0*/  LDSM.16.M88.4 R184, [R2+0x3000] ;  /* 0x0030000002b8783b */ /* 0x000eb00000000200 */
[----:B------:R-:W2:Y:S08]  /*28cd0*/  LDSM.16.M88.4 R188, [R2+0x3800] ;  /* 0x0038000002bc783b */ /* 0x000eb00000000200 */
[----:B------:R-:W2:Y:S08]  /*28ce0*/  LDSM.16.M88.4 R192, [R2+0x4000] ;  /* 0x0040000002c0783b */ /* 0x000eb00000000200 */
[----:B------:R-:W-:Y:S08]  /*28cf0*/  LDSM.16.M88.4 R196, [R2+0x5800] ;  /* 0x0058000002c4783b */ /* 0x000ff00000000200 */
[----:B------:R-:W-:Y:S08]  /*28d00*/  LDSM.16.M88.4 R200, [R2+0x6000] ;  /* 0x0060000002c8783b */ /* 0x000ff00000000200 */
[----:B------:R-:W-:Y:S01]  /*28d10*/  LDSM.16.M88.4 R204, [R2+0x7000] ;  /* 0x0070000002cc783b */ /* 0x000fe20000000200 */
[C---:B------:R-:W-:Y:S08]  /*28d20*/  HMMA.16816.F32.BF16 R4, R128.reuse, R8, RZ ;  /* 0x000000088004723c */ /* 0x040ff000000418ff */
        /* <DEDUP_REMOVED lines=64> */
[-C--:B------:R-:W-:Y:S02]  /*29130*/  IADD3 R0, PT, PT, R0, R184.reuse, RZ ;  /* 0x000000b800007210 */ /* 0x080fe40007ffe0ff */
[----:B------:R-:W-:Y:S02]  /*29140*/  IADD3 R3, PT, PT, R3, R184, RZ ;  /* 0x000000b803037210 */ /* 0x000fe40007ffe0ff */
[----:B------:R4:W5:Y:S01]  /*29150*/  LDSM.16.M88.4 R184, [R2+0x9800] ;  /* 0x0098000002b8783b */ /* 0x0009620000000200 */
[C---:B-1----:R-:W-:Y:S07]  /*29160*/  HMMA.16816.F32.BF16 R100, R172.reuse, R168, R100 ;  /* 0x000000a8ac64723c */ /* 0x042fee0000041864 */
[----:B------:R-:W-:Y:S01]  /*29170*/  LDSM.16.M88.4 R188, [R0] ;  /* 0x0000000000bc783b */ /* 0x000fe20000000200 */
[C---:B------:R-:W-:Y:S07]  /*29180*/  HMMA.16816.F32.BF16 R104, R172.reuse, R170, R104 ;  /* 0x000000aaac68723c */ /* 0x040fee0000041868 */
[----:B------:R-:W1:Y:S01]  /*29190*/  LDSM.16.M88.4 R192, [R3+0x2000] ;  /* 0x0020000003c0783b */ /* 0x000e620000000200 */
[C---:B--2---:R-:W-:Y:S03]  /*291a0*/  HMMA.16816.F32.BF16 R108, R172.reuse, R176, R108 ;  /* 0x000000b0ac6c723c */ /* 0x044fe6000004186c */
[----:B----4-:R-:W-:Y:S04]  /*291b0*/  MOV R2, R208 ;  /* 0x000000d000027202 */ /* 0x010fe80000000f00 */
[----:B------:R-:W2:Y:S01]  /*291c0*/  LDSM.16.M88.4 R196, [R3+0x2800] ;  /* 0x0028000003c4783b */ /* 0x000ea20000000200 */
[C---:B------:R-:W-:Y:S07]  /*291d0*/  HMMA.16816.F32.BF16 R112, R172.reuse, R178, R112 ;  /* 0x000000b2ac70723c */ /* 0x040fee0000041870 */
[----:B------:R-:W4:Y:S01]  /*291e0*/  LDSM.16.M88.4 R168, [R3+0x3000] ;  /* 0x0030000003a8783b */ /* 0x000f220000000200 */
[C---:B---3--:R-:W-:Y:S07]  /*291f0*/  HMMA.16816.F32.BF16 R116, R172.reuse, R180, R116 ;  /* 0x000000b4ac74723c */ /* 0x048fee0000041874 */
[----:B------:R-:W3:Y:S01]  /*29200*/  LDSM.16.M88.4 R200, [R3+0x3800] ;  /* 0x0038000003c8783b */ /* 0x000ee20000000200 */
[C---:B------:R-:W-:Y:S07]  /*29210*/  HMMA.16816.F32.BF16 R120, R172.reuse, R182, R120 ;  /* 0x000000b6ac78723c */ /* 0x040fee0000041878 */
[----:B------:R-:W3:Y:S01]  /*29220*/  LDSM.16.M88.4 R204, [R3+0x4000] ;  /* 0x0040000003cc783b */ /* 0x000ee20000000200 */
[C---:B-----5:R-:W-:Y:S07]  /*29230*/  HMMA.16816.F32.BF16 R124, R172.reuse, R184, R124 ;  /* 0x000000b8ac7c723c */ /* 0x060fee000004187c */
[----:B------:R-:W5:Y:S01]  /*29240*/  LDSM.16.M88.4 R208, [R3+0x4800] ;  /* 0x0048000003d0783b */ /* 0x000f620000000200 */
[----:B------:R-:W-:Y:S07]  /*29250*/  HMMA.16816.F32.BF16 R128, R172, R186, R128 ;  /* 0x000000baac80723c */ /* 0x000fee0000041880 */
[----:B------:R-:W5:Y:S01]  /*29260*/  LDSM.16.M88.4 R212, [R3+0x5000] ;  /* 0x0050000003d4783b */ /* 0x000f620000000200 */
        /* <DEDUP_REMOVED lines=8> */
[C---:B----4-:R-:W-:Y:S07]  /*292f0*/  HMMA.16816.F32.BF16 R20, R188.reuse, R168, R20 ;  /* 0x000000a8bc14723c */ /* 0x050fee0000041814 */
[----:B------:R-:W-:Y:S01]  /*29300*/  LDSM.16.M88.4 R192, [R3+0x8000] ;  /* 0x0080000003c0783b */ /* 0x000fe20000000200 */
[C---:B------:R-:W-:Y:S07]  /*29310*/  HMMA.16816.F32.BF16 R24, R188.reuse, R170, R24 ;  /* 0x000000aabc18723c */ /* 0x040fee0000041818 */
[----:B------:R-:W2:Y:S01]  /*29320*/  LDSM.16.M88.4 R168, [R3+0x6000] ;  /* 0x0060000003a8783b */ /* 0x000ea20000000200 */
[C---:B---3--:R-:W-:Y:S07]  /*29330*/  HMMA.16816.F32.BF16 R28, R188.reuse, R200, R28 ;  /* 0x000000c8bc1c723c */ /* 0x048fee000004181c */
[----:B------:R-:W3:Y:S01]  /*29340*/  LDSM.16.M88.4 R196, [R3+0x8800] ;  /* 0x0088000003c4783b */ /* 0x000ee20000000200 */
[C---:B------:R-:W-:Y:S07]  /*29350*/  HMMA.16816.F32.BF16 R32, R188.reuse, R202, R32 ;  /* 0x000000cabc20723c */ /* 0x040fee0000041820 */
[----:B------:R-:W4:Y:S01]  /*29360*/  LDSM.16.M88.4 R200, [R3+0x9000] ;  /* 0x0090000003c8783b */ /* 0x000f220000000200 */
[C---:B------:R-:W-:Y:S08]  /*29370*/  HMMA.16816.F32.BF16 R36, R188.reuse, R204, R36 ;  /* 0x000000ccbc24723c */ /* 0x040ff00000041824 */
[C---:B------:R-:W-:Y:S01]  /*29380*/  HMMA.16816.F32.BF16 R40, R188.reuse, R206, R40 ;  /* 0x000000cebc28723c */ /* 0x040fe20000041828 */
[----:B------:R-:W4:Y:S07]  /*29390*/  LDSM.16.M88.4 R204, [R3+0x9800] ;  /* 0x0098000003cc783b */ /* 0x000f2e0000000200 */
[C---:B-----5:R-:W-:Y:S03]  /*293a0*/  HMMA.16816.F32.BF16 R44, R188.reuse, R208, R44 ;  /* 0x000000d0bc2c723c */ /* 0x060fe6000004182c */
        /* <DEDUP_REMOVED lines=18> */
[C---:B------:R-:W-:Y:S03]  /*294d0*/  HMMA.16816.F32.BF16 R100, R188.reuse, R192, R100 ;  /* 0x000000c0bc64723c */ /* 0x040fe60000041864 */
[----:B------:R-:W-:Y:S05]  /*294e0*/  MOV R193, R2 ;  /* 0x0000000200c17202 */ /* 0x000fea0000000f00 */
[C---:B------:R-:W-:Y:S08]  /*294f0*/  HMMA.16816.F32.BF16 R104, R188.reuse, R194, R104 ;  /* 0x000000c2bc68723c */ /* 0x040ff00000041868 */
[C---:B---3--:R-:W-:Y:S08]  /*29500*/  HMMA.16816.F32.BF16 R108, R188.reuse, R196, R108 ;  /* 0x000000c4bc6c723c */ /* 0x048ff0000004186c */
[C---:B------:R-:W-:Y:S08]  /*29510*/  HMMA.16816.F32.BF16 R112, R188.reuse, R198, R112 ;  /* 0x000000c6bc70723c */ /* 0x040ff00000041870 */
[C---:B----4-:R-:W-:Y:S08]  /*29520*/  HMMA.16816.F32.BF16 R116, R188.reuse, R200, R116 ;  /* 0x000000c8bc74723c */ /* 0x050ff00000041874 */
[C---:B------:R-:W-:Y:S08]  /*29530*/  HMMA.16816.F32.BF16 R120, R188.reuse, R202, R120 ;  /* 0x000000cabc78723c */ /* 0x040ff00000041878 */
[C---:B------:R-:W-:Y:S08]  /*29540*/  HMMA.16816.F32.BF16 R124, R188.reuse, R204, R124 ;  /* 0x000000ccbc7c723c */ /* 0x040ff0000004187c */
[----:B------:R-:W-:Y:S08]  /*29550*/  HMMA.16816.F32.BF16 R128, R188, R206, R128 ;  /* 0x000000cebc80723c */ /* 0x000ff00000041880 */
[C---:B-----5:R-:W-:Y:S08]  /*29560*/  HMMA.16816.F32.BF16 R4, R208.reuse, R212, R4 ;  /* 0x000000d4d004723c */ /* 0x060ff00000041804 */
        /* <DEDUP_REMOVED lines=12> */
[----:B------:R2:W3:Y:S02]  /*29630*/  MUFU.TANH R173, R7 ;  /* 0x0000000700ad7308 */ /* 0x0004e40000002400 */
        /* <DEDUP_REMOVED lines=8> */
[-C--:B------:R-:W-:Y:S06]  /*296c0*/  FMUL.FTZ R19, R19, R193.reuse ;  /* 0x000000c113137220 */ /* 0x080fec0000410000 */
[----:B------:R-:W1:Y:S01]  /*296d0*/  MUFU.TANH R169, R9 ;  /* 0x0000000900a97308 */ /* 0x000e620000002400 */
[----:B--2---:R-:W2:Y:S09]  /*296e0*/  LDSM.16.M88.4 R4, [R0+0x3000] ;  /* 0x003000000004783b */ /* 0x004eb20000000200 */
[----:B------:R-:W1:Y:S10]  /*296f0*/  MUFU.TANH R174, R10 ;  /* 0x0000000a00ae7308 */ /* 0x000e740000002400 */
[----:B------:R5:W1:Y:S10]  /*29700*/  MUFU.TANH R175, R11 ;  /* 0x0000000b00af7308 */ /* 0x000a740000002400 */
[----:B------:R-:W1:Y:S10]  /*29710*/  MUFU.TANH R2, R2 ;  /* 0x0000000200027308 */ /* 0x000e740000002400 */
[----:B------:R-:W1:Y:S01]  /*29720*/  MUFU.TANH R3, R3 ;  /* 0x0000000300037308 */ /* 0x000e620000002400 */
[----:B-----5:R-:W5:Y:S09]  /*29730*/  LDSM.16.M88.4 R8, [R0+0x3800] ;  /* 0x003800000008783b */ /* 0x020f720000000200 */
[----:B------:R-:W1:Y:S01]  /*29740*/  MUFU.TANH R12, R12 ;  /* 0x0000000c000c7308 */ /* 0x000e620000002400 */
[C---:B--2---:R-:W-:Y:S09]  /*29750*/  HMMA.16816.F32.BF16 R20, R208.reuse, R4, R20 ;  /* 0x00000004d014723c */ /* 0x044ff20000041814 */
[----:B------:R-:W2:Y:S01]  /*29760*/  MUFU.TANH R13, R13 ;  /* 0x0000000d000d7308 */ /* 0x000ea20000002400 */
        /* <DEDUP_REMOVED lines=25> */
[----:B------:R-:W4:Y:S02]  /*29900*/  LDSM.16.M88.4 R4, [R0+0x5000] ;  /* 0x005000000004783b */ /* 0x000f240000000200 */
        /* <DEDUP_REMOVED lines=27> */
[----:B------:R-:W2:Y:S02]  /*29ac0*/  LDSM.16.M88.4 R4, [R0+0x6000] ;  /* 0x006000000004783b */ /* 0x000ea40000000200 */
        /* <DEDUP_REMOVED lines=84> */
[----:B------:R-:W2:Y:S01]  /*2a010*/  LDSM.16.M88.4 R4, [R0+0x9000] ;  /* 0x009000000004783b */ /* 0x000ea20000000200 */
        /* <DEDUP_REMOVED lines=13> */
[----:B------:R5:W1:Y:S01]  /*2a0f0*/  MUFU.TANH R190, R104 ;  /* 0x0000006800be7308 */ /* 0x000a620000002400 */
[C---:B------:R-:W-:Y:S09]  /*2a100*/  HMMA.16816.F32.BF16 R112, R208.reuse, R10, R112 ;  /* 0x0000000ad070723c */ /* 0x040ff20000041870 */
[----:B------:R3:W1:Y:S01]  /*2a110*/  MUFU.TANH R189, R105 ;  /* 0x0000006900bd7308 */ /* 0x0006620000002400 */
[----:B------:R-:W4:Y:S01]  /*2a120*/  LDSM.16.M88.4 R8, [R0+0x9800] ;  /* 0x009800000008783b */ /* 0x000f220000000200 */
[----:B------:R-:W-:Y:S08]  /*2a130*/  DEPBAR.LE SB0, 0x0 ;  /* 0x000080000000791a */ /* 0x000ff00000000000 */
[----:B------:R-:W1:Y:S01]  /*2a140*/  MUFU.TANH R180, R98 ;  /* 0x0000006200b47308 */ /* 0x000e620000002400 */
[----:B------:R-:W-:Y:S01]  /*2a150*/  BAR.SYNC.DEFER_BLOCKING 0x0 ;  /* 0x0000000000007b1d */ /* 0x000fe20000010000 */
[C---:B--2---:R-:W-:Y:S05]  /*2a160*/  HMMA.16816.F32.BF16 R116, R208.reuse, R4, R116 ;  /* 0x00000004d074723c */ /* 0x044fea0000041874 */
[-C--:B-----5:R-:W-:Y:S03]  /*2a170*/  FMUL.FTZ R104, R106, R193.reuse ;  /* 0x000000c16a687220 */ /* 0x0a0fe60000410000 */
[----:B------:R2:W1:Y:S01]  /*2a180*/  MUFU.TANH R191, R100 ;  /* 0x0000006400bf7308 */ /* 0x0004620000002400 */
[-C--:B------:R-:W-:Y:S01]  /*2a190*/  FMUL.FTZ R106, R108, R193.reuse ;  /* 0x000000c16c6a7220 */ /* 0x080fe20000410000 */
        /* <DEDUP_REMOVED lines=12> */
[-C--:B--2---:R-:W-:Y:S01]  /*2a260*/  FMUL.FTZ R100, R119, R193.reuse ;  /* 0x000000c177647220 */ /* 0x084fe20000410000 */
[-C--:B------:R-:W-:Y:S01]  /*2a270*/  FMUL.FTZ R120, R120, R193.reuse ;  /* 0x000000c178787220 */ /* 0x080fe20000410000 */
[-C--:B------:R-:W-:Y:S01]  /*2a280*/  FMUL.FTZ R111, R123, R193.reuse ;  /* 0x000000c17b6f7220 */ /* 0x080fe20000410000 */
[-C--:B------:R-:W-:Y:S06]  /*2a290*/  FMUL.FTZ R121, R121, R193.reuse ;  /* 0x000000c179797220 */ /* 0x080fec0000410000 */
[----:B------:R2:W1:Y:S01]  /*2a2a0*/  MUFU.TANH R182, R117 ;  /* 0x0000007500b67308 */ /* 0x0004620000002400 */
[C---:B----4-:R-:W-:Y:S03]  /*2a2b0*/  HMMA.16816.F32.BF16 R124, R208.reuse, R8, R124 ;  /* 0x00000008d07c723c */ /* 0x050fe6000004187c */
[-C--:B---3--:R-:W-:Y:S06]  /*2a2c0*/  FMUL.FTZ R101, R118, R193.reuse ;  /* 0x000000c176657220 */ /* 0x088fec0000410000 */
[----:B------:R3:W4:Y:S01]  /*2a2d0*/  MUFU.TANH R183, R120 ;  /* 0x0000007800b77308 */ /* 0x0007220000002400 */
[----:B------:R-:W-:Y:S03]  /*2a2e0*/  HMMA.16816.F32.BF16 R128, R208, R10, R128 ;  /* 0x0000000ad080723c */ /* 0x000fe60000041880 */
[-C--:B-----5:R-:W-:Y:S06]  /*2a2f0*/  FMUL.FTZ R102, R114, R193.reuse ;  /* 0x000000c172667220 */ /* 0x0a0fec0000410000 */
[----:B------:R-:W1:Y:S01]  /*2a300*/  MUFU.TANH R45, R45 ;  /* 0x0000002d002d7308 */ /* 0x000e620000002400 */
[-C--:B--2---:R-:W-:Y:S01]  /*2a310*/  FMUL.FTZ R117, R122, R193.reuse ;  /* 0x000000c17a757220 */ /* 0x084fe20000410000 */
        /* <DEDUP_REMOVED lines=8> */
[----:B---3--:R-:W-:Y:S06]  /*2a3a0*/  FMUL.FTZ R120, R131, R193 ;  /* 0x000000c183787220 */ /* 0x008fec0000410000 */
[----:B------:R-:W3:Y:S10]  /*2a3b0*/  MUFU.TANH R47, R47 ;  /* 0x0000002f002f7308 */ /* 0x000ef40000002400 */
        /* <DEDUP_REMOVED lines=152> */
.L_x_8367:
[----:B------:R-:W-:Y:S05]  /*2ad40*/  BSYNC.RECONVERGENT B0 ;  /* 0x0000000000007941 */ /* 0x000fea0003800200 */
.L_x_8366:
        /* <DEDUP_REMOVED lines=13> */
[C-C-:B------:R-:W-:Y:S01]  /*2ae20*/  IADD3.X R7, PT, PT, R5.reuse, R228, R5.reuse, P6, P5 ;  /* 0x000000e405077210 */ /* 0x140fe200037ea405 */
[----:B------:R-:W-:Y:S01]  /*2ae30*/  @!PT LDS RZ, [RZ] ;  /* 0x00000000fffff984 */ /* 0x000fe20000000800 */
[----:B------:R-:W-:Y:S01]  /*2ae40*/  @!PT LDS RZ, [RZ] ;  /* 0x00000000fffff984 */ /* 0x000fe20000000800 */
[----:B------:R-:W-:Y:S01]  /*2ae50*/  @!PT LDS RZ, [RZ] ;  /* 0x00000000fffff984 */ /* 0x000fe20000000800 */
[----:B------:R4:W-:Y:S01]  /*2ae60*/  @!P1 LDGSTS.E.BYPASS.LTC128B.128 [R248+0x2800], desc[UR4][R8.64] ;  /* 0x0280000008f89fae */ /* 0x0009e2000b981a04 */
[-C--:B-1----:R-:W-:Y:S02]  /*2ae70*/  IADD3 R68, P5, PT, R118, R0.reuse, RZ ;  /* 0x0000000076447210 */ /* 0x082fe40007fbe0ff */
        /* <DEDUP_REMOVED lines=96> */
.L_x_8365:
[----:B------:R-:W-:Y:S05]  /*2b480*/  BSYNC.RECONVERGENT B1 ;  /* 0x0000000000017941 */ /* 0x000fea0003800200 */
.L_x_8364:
[----:B------:R-:W-:Y:S01]  /*2b490*/  LOP3.LUT R251, R251, 0xdfffffff, RZ, 0xc0, !PT ;  /* 0xdffffffffbfb7812 */ /* 0x000fe200078ec0ff */
[----:B-1-3--:R-:W-:Y:S01]  /*2b4a0*/  IMAD.SHL.U32 R69, R219, 0x2, RZ ;  /* 0x00000002db457824 */ /* 0x00afe200078e00ff */
[----:B------:R-:W-:Y:S01]  /*2b4b0*/  LOP3.LUT R252, R252, 0xfffffffe, RZ, 0xc0, !PT ;  /* 0xfffffffefcfc7812 */ /* 0x000fe200078ec0ff */
[----:B------:R-:W1:Y:S01]  /*2b4c0*/  S2UR UR7, SR_CgaCtaId ;  /* 0x00000000000779c3 */ /* 0x000e620000008800 */
[----:B------:R-:W-:Y:S01]  /*2b4d0*/  @P2 LOP3.LUT R251, R251, 0x20000000, RZ, 0xfc, !PT ;  /* 0x20000000fbfb2812 */ /* 0x000fe200078efcff */
[----:B------:R-:W-:Y:S01]  /*2b4e0*/  UMOV UR9, 0x400 ;  /* 0x0000040000097882 */ /* 0x000fe20000000000 */
[----:B------:R-:W-:Y:S01]  /*2b4f0*/  LOP3.LUT R68, R69, 0x6, RZ, 0xc0, !PT ;  /* 0x0000000645447812 */ /* 0x000fe200078ec0ff */
[----:B------:R-:W-:Y:S01]  /*2b500*/  VIADD R129, R243, 0x8 ;  /* 0x00000008f3817836 */ /* 0x000fe20000000000 */
        /* <DEDUP_REMOVED lines=8> */
[C-C-:B------:R-:W-:Y:S01]  /*2b590*/  IMAD.IADD R128, R243.reuse, 0x1, -R114.reuse ;  /* 0x00000001f3807824 */ /* 0x140fe200078e0a72 */
[--C-:B------:R-:W-:Y:S01]  /*2b5a0*/  IADD3 R0, PT, PT, R243, -0x11, -R114.reuse ;  /* 0xffffffeff3007810 */ /* 0x100fe20007ffe872 */
[----:B------:R-:W-:Y:S01]  /*2b5b0*/  VIADD R123, R5, 0x21 ;  /* 0x00000021057b7836 */ /* 0x000fe20000000000 */
[--C-:B------:R-:W-:Y:S01]  /*2b5c0*/  IADD3 R8, PT, PT, R243, -0x1, -R114.reuse ;  /* 0xfffffffff3087810 */ /* 0x100fe20007ffe872 */
[----:B------:R-:W-:Y:S01]  /*2b5d0*/  VIADD R112, R5, 0x10 ;  /* 0x0000001005707836 */ /* 0x000fe20000000000 */
[----:B------:R-:W-:Y:S01]  /*2b5e0*/  IABS R0, R0 ;  /* 0x0000000000007213 */ /* 0x000fe20000000000 */
[----:B-1----:R-:W-:Y:S01]  /*2b5f0*/  ULEA UR6, UR7, UR9, 0x18 ;  /* 0x0000000907067291 */ /* 0x002fe2000f8ec0ff */
[--C-:B------:R-:W-:Y:S01]  /*2b600*/  IADD3 R6, PT, PT, R243, -0x10, -R114.reuse ;  /* 0xfffffff0f3067810 */ /* 0x100fe20007ffe872 */
[C---:B------:R-:W-:Y:S01]  /*2b610*/  VIADD R116, R5.reuse, 0x9 ;  /* 0x0000000905747836 */ /* 0x040fe20000000000 */
[----:B------:R-:W-:Y:S01]  /*2b620*/  IABS R8, R8 ;  /* 0x0000000800087213 */ /* 0x000fe20000000000 */
[----:B------:R-:W-:Y:S01]  /*2b630*/  VIADD R125, R5, 0x20 ;  /* 0x00000020057d7836 */ /* 0x000fe20000000000 */
[----:B------:R-:W-:Y:S02]  /*2b640*/  I2FP.F32.S32 R0, R0 ;  /* 0x0000000000007245 */ /* 0x000fe40000201400 */
[----:B------:R-:W-:Y:S02]  /*2b650*/  @P0 LOP3.LUT R251, R251, 0x8000000, RZ, 0xfc, !PT ;  /* 0x08000000fbfb0812 */ /* 0x000fe400078efcff */
[----:B------:R-:W-:Y:S01]  /*2b660*/  IABS R6, R6 ;  /* 0x0000000600067213 */ /* 0x000fe20000000000 */
[C---:B------:R-:W-:Y:S01]  /*2b670*/  FFMA.FTZ R13, -R242.reuse, R0, R13 ;  /* 0x00000000f20d7223 */ /* 0x040fe2000001010d */
[C---:B------:R-:W-:Y:S02]  /*2b680*/  ISETP.GE.AND P0, PT, R9.reuse, R245, PT ;  /* 0x000000f50900720c */ /* 0x040fe40003f06270 */
[----:B------:R-:W-:Y:S02]  /*2b690*/  I2FP.F32.S32 R8, R8 ;  /* 0x0000000800087245 */ /* 0x000fe40000201400 */
[C---:B------:R-:W-:Y:S02]  /*2b6a0*/  ISETP.GE.AND P1, PT, R9.reuse, R247, PT ;  /* 0x000000f70900720c */ /* 0x040fe40003f26270 */
[----:B------:R-:W-:Y:S01]  /*2b6b0*/  ISETP.GE.AND P4, PT, R9, R246, PT ;  /* 0x000000f60900720c */ /* 0x000fe20003f86270 */
[C---:B------:R-:W-:Y:S01]  /*2b6c0*/  FFMA.FTZ R3, -R242.reuse, R8, R3 ;  /* 0x00000008f2037223 */ /* 0x040fe20000010103 */
[----:B------:R-:W-:Y:S01]  /*2b6d0*/  I2FP.F32.S32 R6, R6 ;  /* 0x0000000600067245 */ /* 0x000fe20000201400 */
[C-C-:B------:R-:W-:Y:S01]  /*2b6e0*/  IMAD.IADD R8, R129.reuse, 0x1, -R114.reuse ;  /* 0x0000000181087824 */ /* 0x140fe200078e0a72 */
[----:B------:R-:W-:Y:S02]  /*2b6f0*/  IABS R0, R128 ;  /* 0x0000008000007213 */ /* 0x000fe40000000000 */
[----:B------:R-:W-:Y:S01]  /*2b700*/  IADD3 R9, PT, PT, R129, -0x1, -R114 ;  /* 0xffffffff81097810 */ /* 0x000fe20007ffe872 */
[C---:B------:R-:W-:Y:S01]  /*2b710*/  FFMA.FTZ R12, -R242.reuse, R6, R12 ;  /* 0x00000006f20c7223 */ /* 0x040fe2000001010c */
[----:B------:R-:W-:Y:S02]  /*2b720*/  IADD3 R7, PT, PT, R243, -0x9, -R114 ;  /* 0xfffffff7f3077810 */ /* 0x000fe40007ffe872 */
[----:B------:R-:W-:Y:S02]  /*2b730*/  I2FP.F32.S32 R0, R0 ;  /* 0x0000000000007245 */ /* 0x000fe40000201400 */
[----:B------:R-:W-:Y:S02]  /*2b740*/  LOP3.LUT R251, R251, 0xfffff7ff, RZ, 0xc0, !PT ;  /* 0xfffff7fffbfb7812 */ /* 0x000fe400078ec0ff */
[----:B------:R-:W-:Y:S01]  /*2b750*/  IABS R9, R9 ;  /* 0x0000000900097213 */ /* 0x000fe20000000000 */
[CC--:B------:R-:W-:Y:S01]  /*2b760*/  FFMA.FTZ R2, -R242.reuse, R0.reuse, R2 ;  /* 0x00000000f2027223 */ /* 0x0c0fe20000010102 */
[----:B------:R-:W-:Y:S01]  /*2b770*/  IABS R7, R7 ;  /* 0x0000000700077213 */ /* 0x000fe20000000000 */
[C---:B------:R-:W-:Y:S01]  /*2b780*/  FFMA.FTZ R174, -R242.reuse, R0, R174 ;  /* 0x00000000f2ae7223 */ /* 0x040fe200000101ae */
[--C-:B------:R-:W-:Y:S01]  /*2b790*/  IADD3 R6, PT, PT, R243, -0x19, -R114.reuse ;  /* 0xffffffe7f3067810 */ /* 0x100fe20007ffe872 */
[----:B------:R-:W-:Y:S01]  /*2b7a0*/  VIADD R0, R5, 0x8 ;  /* 0x0000000805007836 */ /* 0x000fe20000000000 */
[----:B------:R-:W-:Y:S02]  /*2b7b0*/  @P0 LOP3.LUT R251, R251, 0x800, RZ, 0xfc, !PT ;  /* 0x00000800fbfb0812 */ /* 0x000fe400078efcff */
[----:B------:R-:W-:Y:S02]  /*2b7c0*/  IABS R8, R8 ;  /* 0x0000000800087213 */ /* 0x000fe40000000000 */
[----:B------:R-:W-:Y:S02]  /*2b7d0*/  I2FP.F32.S32 R9, R9 ;  /* 0x0000000900097245 */ /* 0x000fe40000201400 */
[----:B------:R-:W-:Y:S02]  /*2b7e0*/  I2FP.F32.S32 R7, R7 ;  /* 0x0000000700077245 */ /* 0x000fe40000201400 */
[----:B------:R-:W-:Y:S01]  /*2b7f0*/  IABS R6, R6 ;  /* 0x0000000600067213 */ /* 0x000fe20000000000 */
[C---:B------:R-:W-:Y:S01]  /*2b800*/  FFMA.FTZ R173, -R242.reuse, R9, R173 ;  /* 0x00000009f2ad7223 */ /* 0x040fe200000101ad */
[C---:B------:R-:W-:Y:S01]  /*2b810*/  ISETP.GE.AND P0, PT, R5.reuse, R247, PT ;  /* 0x000000f70500720c */ /* 0x040fe20003f06270 */
[----:B------:R-:W-:Y:S01]  /*2b820*/  FFMA.FTZ R169, -R242, R7, R169 ;  /* 0x00000007f2a97223 */ /* 0x000fe200000101a9 */
[----:B------:R-:W-:Y:S02]  /*2b830*/  I2FP.F32.S32 R8, R8 ;  /* 0x0000000800087245 */ /* 0x000fe40000201400 */
[----:B------:R-:W-:Y:S02]  /*2b840*/  I2FP.F32.S32 R6, R6 ;  /* 0x0000000600067245 */ /* 0x000fe40000201400 */
[----:B------:R-:W-:Y:S01]  /*2b850*/  FSEL R11, R2, -INF , P0 ;  /* 0xff800000020b7808 */ /* 0x000fe20000000000 */
[----:B------:R-:W-:Y:S01]  /*2b860*/  VIADD R2, R5, 0x19 ;  /* 0x0000001905027836 */ /* 0x000fe20000000000 */
[----:B------:R-:W-:Y:S01]  /*2b870*/  IADD3 R7, PT, PT, R243, -0x18, -R114 ;  /* 0xffffffe8f3077810 */ /* 0x000fe20007ffe872 */
[C---:B------:R-:W-:Y:S01]  /*2b880*/  FFMA.FTZ R172, -R242.reuse, R8, R172 ;  /* 0x00000008f2ac7223 */ /* 0x040fe200000101ac */
[----:B------:R-:W-:Y:S01]  /*2b890*/  FSEL R8, R173, -INF , P4 ;  /* 0xff800000ad087808 */ /* 0x000fe20002000000 */
[----:B------:R-:W-:Y:S01]  /*2b8a0*/  FFMA.FTZ R17, -R242, R6, R17 ;  /* 0x00000006f2117223 */ /* 0x000fe20000010111 */
[----:B------:R-:W-:Y:S02]  /*2b8b0*/  IABS R7, R7 ;  /* 0x0000000700077213 */ /* 0x000fe40000000000 */
[-C--:B------:R-:W-:Y:S02]  /*2b8c0*/  ISETP.GE.AND P0, PT, R112, R247.reuse, PT ;  /* 0x000000f77000720c */ /* 0x080fe40003f06270 */
[----:B------:R-:W-:Y:S02]  /*2b8d0*/  ISETP.GE.AND P4, PT, R2, R247, PT ;  /* 0x000000f70200720c */ /* 0x000fe40003f86270 */
[----:B------:R-:W-:Y:S02]  /*2b8e0*/  FSEL R10, R3, -INF , P1 ;  /* 0xff800000030a7808 */ /* 0x000fe40000800000 */
[----:B------:R-:W-:Y:S02]  /*2b8f0*/  I2FP.F32.S32 R7, R7 ;  /* 0x0000000700077245 */ /* 0x000fe40000201400 */
[----:B------:R-:W-:Y:S01]  /*2b900*/  FSEL R103, R12, -INF , P0 ;  /* 0xff8000000c677808 */ /* 0x000fe20000000000 */
[----:B------:R-:W-:Y:S01]  /*2b910*/  VIADD R12, R5, 0x18 ;  /* 0x00000018050c7836 */ /* 0x000fe20000000000 */
[----:B------:R-:W-:Y:S01]  /*2b920*/  FSEL R3, R17, -INF , P4 ;  /* 0xff80000011037808 */ /* 0x000fe20002000000 */
[----:B------:R-:W-:Y:S01]  /*2b930*/  FFMA.FTZ R16, -R242, R7, R16 ;  /* 0x00000007f2107223 */ /* 0x000fe20000010110 */
[----:B------:R-:W-:Y:S02]  /*2b940*/  ISETP.GE.AND P0, PT, R110, R247, PT ;  /* 0x000000f76e00720c */ /* 0x000fe40003f06270 */
[--C-:B------:R-:W-:Y:S02]  /*2b950*/  IADD3 R17, PT, PT, R243, -0x20, -R114.reuse ;  /* 0xffffffe0f3117810 */ /* 0x100fe40007ffe872 */
[----:B------:R-:W-:Y:S02]  /*2b960*/  FSEL R99, R13, -INF , P0 ;  /* 0xff8000000d637808 */ /* 0x000fe40000000000 */
[----:B------:R-:W-:Y:S02]  /*2b970*/  IABS R17, R17 ;  /* 0x0000001100117213 */ /* 0x000fe40000000000 */
[----:B------:R-:W-:Y:S02]  /*2b980*/  ISETP.GE.AND P0, PT, R12, R247, PT ;  /* 0x000000f70c00720c */ /* 0x000fe40003f06270 */
[----:B------:R-:W-:Y:S02]  /*2b990*/  I2FP.F32.S32 R17, R17 ;  /* 0x0000001100117245 */ /* 0x000fe40000201400 */
[----:B------:R-:W-:Y:S02]  /*2b9a0*/  FSEL R6, R16, -INF , P0 ;  /* 0xff80000010067808 */ /* 0x000fe40000000000 */
[C---:B------:R-:W-:Y:S01]  /*2b9b0*/  IADD3 R16, PT, PT, R243.reuse, -0x21, -R114 ;  /* 0xffffffdff3107810 */ /* 0x040fe20007ffe872 */
[C---:B------:R-:W-:Y:S01]  /*2b9c0*/  FFMA.FTZ R20, -R242.reuse, R17, R20 ;  /* 0x00000011f2147223 */ /* 0x040fe20000010114 */
[--C-:B------:R-:W-:Y:S02]  /*2b9d0*/  IADD3 R17, PT, PT, R243, -0x29, -R114.reuse ;  /* 0xffffffd7f3117810 */ /* 0x100fe40007ffe872 */
[----:B------:R-:W-:Y:S02]  /*2b9e0*/  IABS R16, R16 ;  /* 0x0000001000107213 */ /* 0x000fe40000000000 */
[----:B------:R-:W-:Y:S02]  /*2b9f0*/  IABS R17, R17 ;  /* 0x0000001100117213 */ /* 0x000fe40000000000 */
[----:B------:R-:W-:Y:S02]  /*2ba00*/  I2FP.F32.S32 R16, R16 ;  /* 0x0000001000107245 */ /* 0x000fe40000201400 */
[----:B------:R-:W-:Y:S02]  /*2ba10*/  I2FP.F32.S32 R17, R17 ;  /* 0x0000001100117245 */ /* 0x000fe40000201400 */
[C-C-:B------:R-:W-:Y:S01]  /*2ba20*/  IADD3 R13, PT, PT, R129.reuse, -0x10, -R114.reuse ;  /* 0xfffffff0810d7810 */ /* 0x140fe20007ffe872 */
[C---:B------:R-:W-:Y:S01]  /*2ba30*/  FFMA.FTZ R21, -R242.reuse, R16, R21 ;  /* 0x00000010f2157223 */ /* 0x040fe20000010115 */
[C-C-:B------:R-:W-:Y:S01]  /*2ba40*/  IADD3 R16, PT, PT, R129.reuse, -0x18, -R114.reuse ;  /* 0xffffffe881107810 */ /* 0x140fe20007ffe872 */
[C---:B------:R-:W-:Y:S01]  /*2ba50*/  FFMA.FTZ R25, -R242.reuse, R17, R25 ;  /* 0x00000011f2197223 */ /* 0x040fe20000010119 */
[C---:B------:R-:W-:Y:S02]  /*2ba60*/  IADD3 R17, PT, PT, R129.reuse, -0x20, -R114 ;  /* 0xffffffe081117810 */ /* 0x040fe40007ffe872 */
[----:B------:R-:W-:Y:S02]  /*2ba70*/  IABS R16, R16 ;  /* 0x0000001000107213 */ /* 0x000fe40000000000 */
[----:B------:R-:W-:Y:S02]  /*2ba80*/  IABS R17, R17 ;  /* 0x0000001100117213 */ /* 0x000fe40000000000 */
[----:B------:R-:W-:Y:S02]  /*2ba90*/  I2FP.F32.S32 R16, R16 ;  /* 0x0000001000107245 */ /* 0x000fe40000201400 */
[----:B------:R-:W-:Y:S02]  /*2baa0*/  IABS R13, R13 ;  /* 0x0000000d000d7213 */ /* 0x000fe40000000000 */
[----:B------:R-:W-:Y:S01]  /*2bab0*/  I2FP.F32.S32 R17, R17 ;  /* 0x0000001100117245 */ /* 0x000fe20000201400 */
[C---:B------:R-:W-:Y:S01]  /*2bac0*/  FFMA.FTZ R18, -R242.reuse, R16, R18 ;  /* 0x00000010f2127223 */ /* 0x040fe20000010112 */
[C---:B------:R-:W-:Y:S02]  /*2bad0*/  IADD3 R16, PT, PT, R129.reuse, -0x21, -R114 ;  /* 0xffffffdf81107810 */ /* 0x040fe40007ffe872 */
[----:B------:R-:W-:Y:S01]  /*2bae0*/  I2FP.F32.S32 R13, R13 ;  /* 0x0000000d000d7245 */ /* 0x000fe20000201400 */
[C---:B------:R-:W-:Y:S01]  /*2baf0*/  FFMA.FTZ R22, -R242.reuse, R17, R22 ;  /* 0x00000011f2167223 */ /* 0x040fe20000010116 */
[----:B------:R-:W-:Y:S02]  /*2bb00*/  IABS R16, R16 ;  /* 0x0000001000107213 */ /* 0x000fe40000000000 */
[C---:B------:R-:W-:Y:S01]  /*2bb10*/  IADD3 R17, PT, PT, R129.reuse, -0x29, -R114 ;  /* 0xffffffd781117810 */ /* 0x040fe20007ffe872 */
[C---:B------:R-:W-:Y:S01]  /*2bb20*/  FFMA.FTZ R14, -R242.reuse, R13, R14 ;  /* 0x0000000df20e7223 */ /* 0x040fe2000001010e */
[--C-:B------:R-:W-:Y:S02]  /*2bb30*/  IADD3 R13, PT, PT, R129, -0x19, -R114.reuse ;  /* 0xffffffe7810d7810 */ /* 0x100fe40007ffe872 */
        /* <DEDUP_REMOVED lines=8> */
[----:B------:R-:W-:Y:S02]  /*2bbc0*/  IABS R16, R16 ;  /* 0x0000001000107213 */ /* 0x000fe40000000000 */
[C-C-:B------:R-:W-:Y:S01]  /*2bbd0*/  IADD3 R17, PT, PT, R243.reuse, -0x48, -R114.reuse ;  /* 0xffffffb8f3117810 */ /* 0x140fe20007ffe872 */
[C---:B------:R-:W-:Y:S01]  /*2bbe0*/  FFMA.FTZ R19, -R242.reuse, R13, R19 ;  /* 0x0000000df2137223 */ /* 0x040fe20000010113 */
[C---:B------:R-:W-:Y:S02]  /*2bbf0*/  IADD3 R13, PT, PT, R243.reuse, -0x38, -R114 ;  /* 0xffffffc8f30d7810 */ /* 0x040fe40007ffe872 */
[----:B------:R-:W-:Y:S02]  /*2bc00*/  I2FP.F32.S32 R16, R16 ;  /* 0x0000001000107245 */ /* 0x000fe40000201400 */
[----:B------:R-:W-:Y:S02]  /*2bc10*/  IABS R17, R17 ;  /* 0x0000001100117213 */ /* 0x000fe40000000000 */
[----:B------:R-:W-:Y:S01]  /*2bc20*/  IABS R13, R13 ;  /* 0x0000000d000d7213 */ /* 0x000fe20000000000 */
[----:B------:R-:W-:Y:S01]  /*2bc30*/  FFMA.FTZ R36, -R242, R16, R36 ;  /* 0x00000010f2247223 */ /* 0x000fe20000010124 */
        /* <DEDUP_REMOVED lines=8> */
[--C-:B------:R-:W-:Y:S02]  /*2bcc0*/  IADD3 R17, PT, PT, R243, -0x51, -R114.reuse ;  /* 0xffffffaff3117810 */ /* 0x100fe40007ffe872 */
[----:B------:R-:W-:Y:S02]  /*2bcd0*/  ISETP.GE.AND P1, PT, R5, R246, PT ;  /* 0x000000f60500720c */ /* 0x000fe40003f26270 */
[--C-:B------:R-:W-:Y:S02]  /*2bce0*/  IADD3 R13, PT, PT, R243, -0x41, -R114.reuse ;  /* 0xffffffbff30d7810 */ /* 0x100fe40007ffe872 */
[----:B------:R-:W-:Y:S02]  /*2bcf0*/  I2FP.F32.S32 R16, R16 ;  /* 0x0000001000107245 */ /* 0x000fe40000201400 */
[----:B------:R-:W-:Y:S02]  /*2bd00*/  IABS R17, R17 ;  /* 0x0000001100117213 */ /* 0x000fe40000000000 */
[----:B------:R-:W-:Y:S01]  /*2bd10*/  FSEL R172, R172, -INF , P1 ;  /* 0xff800000acac7808 */ /* 0x000fe20000800000 */
[----:B------:R-:W-:Y:S01]  /*2bd20*/  FFMA.FTZ R41, -R242, R16, R41 ;  /* 0x00000010f2297223 */ /* 0x000fe20000010129 */
[-C--:B------:R-:W-:Y:S02]  /*2bd30*/  ISETP.GE.AND P1, PT, R0, R246.reuse, PT ;  /* 0x000000f60000720c */ /* 0x080fe40003f26270 */
[----:B------:R-:W-:Y:S02]  /*2bd40*/  IABS R13, R13 ;  /* 0x0000000d000d7213 */ /* 0x000fe40000000000 */
[----:B------:R-:W-:Y:S02]  /*2bd50*/  I2FP.F32.S32 R17, R17 ;  /* 0x0000001100117245 */ /* 0x000fe40000201400 */
[----:B------:R-:W-:Y:S02]  /*2bd60*/  FSEL R7, R174, -INF , P1 ;  /* 0xff800000ae077808 */ /* 0x000fe40000800000 */
[--C-:B------:R-:W-:Y:S01]  /*2bd70*/  IADD3 R16, PT, PT, R129, -0x40, -R114.reuse ;  /* 0xffffffc081107810 */ /* 0x100fe20007ffe872 */
[----:B------:R-:W-:Y:S01]  /*2bd80*/  FFMA.FTZ R45, -R242, R17, R45 ;  /* 0x00000011f22d7223 */ /* 0x000fe2000001012d */
[C---:B------:R-:W-:Y:S02]  /*2bd90*/  ISETP.GE.AND P0, PT, R116.reuse, R246, PT ;  /* 0x000000f67400720c */ /* 0x040fe40003f06270 */
[C---:B------:R-:W-:Y:S02]  /*2bda0*/  ISETP.GE.AND P2, PT, R116.reuse, R244, PT ;  /* 0x000000f47400720c */ /* 0x040fe40003f46270 */
[----:B------:R-:W-:Y:S02]  /*2bdb0*/  ISETP.GE.AND P1, PT, R116, R245, PT ;  /* 0x000000f57400720c */ /* 0x000fe40003f26270 */
[----:B------:R-:W-:Y:S02]  /*2bdc0*/  I2FP.F32.S32 R13, R13 ;  /* 0x0000000d000d7245 */ /* 0x000fe40000201400 */
[--C-:B------:R-:W-:Y:S02]  /*2bdd0*/  IADD3 R116, PT, PT, R243, -0x28, -R114.reuse ;  /* 0xffffffd8f3747810 */ /* 0x100fe40007ffe872 */
[----:B------:R-:W-:Y:S01]  /*2bde0*/  IABS R16, R16 ;  /* 0x0000001000107213 */ /* 0x000fe20000000000 */
[C---:B------:R-:W-:Y:S01]  /*2bdf0*/  FFMA.FTZ R37, -R242.reuse, R13, R37 ;  /* 0x0000000df2257223 */ /* 0x040fe20000010125 */
[C-C-:B------:R-:W-:Y:S02]  /*2be00*/  IADD3 R17, PT, PT, R129.reuse, -0x48, -R114.reuse ;  /* 0xffffffb881117810 */ /* 0x140fe40007ffe872 */
[----:B------:R-:W-:Y:S02]  /*2be10*/  IABS R116, R116 ;  /* 0x0000007400747213 */ /* 0x000fe40000000000 */
[C---:B------:R-:W-:Y:S02]  /*2be20*/  IADD3 R13, PT, PT, R129.reuse, -0x38, -R114 ;  /* 0xffffffc8810d7810 */ /* 0x040fe40007ffe872 */
[----:B------:R-:W-:Y:S02]  /*2be30*/  I2FP.F32.S32 R16, R16 ;  /* 0x0000001000107245 */ /* 0x000fe40000201400 */
[----:B------:R-:W-:Y:S02]  /*2be40*/  IABS R17, R17 ;  /* 0x0000001100117213 */ /* 0x000fe40000000000 */
[----:B------:R-:W-:Y:S01]  /*2be50*/  I2FP.F32.S32 R116, R116 ;  /* 0x0000007400747245 */ /* 0x000fe20000201400 */
[C---:B------:R-:W-:Y:S01]  /*2be60*/  FFMA.FTZ R38, -R242.reuse, R16, R38 ;  /* 0x00000010f2267223 */ /* 0x040fe20000010126 */
[----:B------:R-:W-:Y:S02]  /*2be70*/  IABS R13, R13 ;  /* 0x0000000d000d7213 */ /* 0x000fe40000000000 */
[----:B------:R-:W-:Y:S01]  /*2be80*/  I2FP.F32.S32 R17, R17 ;  /* 0x0000001100117245 */ /* 0x000fe20000201400 */
[C---:B------:R-:W-:Y:S01]  /*2be90*/  FFMA.FTZ R24, -R242.reuse, R116, R24 ;  /* 0x00000074f2187223 */ /* 0x040fe20000010118 */
[C-C-:B------:R-:W-:Y:S02]  /*2bea0*/  IADD3 R118, PT, PT, R129.reuse, -0x9, -R114.reuse ;  /* 0xfffffff781767810 */ /* 0x140fe40007ffe872 */
[----:B------:R-:W-:Y:S01]  /*2beb0*/  IADD3 R16, PT, PT, R129, -0x49, -R114 ;  /* 0xffffffb781107810 */ /* 0x000fe20007ffe872 */
[C---:B------:R-:W-:Y:S01]  /*2bec0*/  FFMA.FTZ R42, -R242.reuse, R17, R42 ;  /* 0x00000011f22a7223 */ /* 0x040fe2000001012a */
[----:B------:R-:W-:Y:S02]  /*2bed0*/  I2FP.F32.S32 R13, R13 ;  /* 0x0000000d000d7245 */ /* 0x000fe40000201400 */
[----:B------:R-:W-:Y:S02]  /*2bee0*/  IADD3 R116, PT, PT, R243, -0x31, -R114 ;  /* 0xffffffcff3747810 */ /* 0x000fe40007ffe872 */
[----:B------:R-:W-:Y:S01]  /*2bef0*/  IABS R118, R118 ;  /* 0x0000007600767213 */ /* 0x000fe20000000000 */
[C---:B------:R-:W-:Y:S01]  /*2bf00*/  FFMA.FTZ R34, -R242.reuse, R13, R34 ;  /* 0x0000000df2227223 */ /* 0x040fe20000010122 */
[----:B------:R-:W-:Y:S02]  /*2bf10*/  IABS R16, R16 ;  /* 0x0000001000107213 */ /* 0x000fe40000000000 */
[C-C-:B------:R-:W-:Y:S02]  /*2bf20*/  IADD3 R17, PT, PT, R129.reuse, -0x51, -R114.reuse ;  /* 0xffffffaf81117810 */ /* 0x140fe40007ffe872 */
[----:B------:R-:W-:Y:S02]  /*2bf30*/  IABS R116, R116 ;  /* 0x0000007400747213 */ /* 0x000fe40000000000 */
[----:B------:R-:W-:Y:S02]  /*2bf40*/  I2FP.F32.S32 R118, R118 ;  /* 0x0000007600767245 */ /* 0x000fe40000201400 */
[C-C-:B------:R-:W-:Y:S02]  /*2bf50*/  IADD3 R13, PT, PT, R129.reuse, -0x41, -R114.reuse ;  /* 0xffffffbf810d7810 */ /* 0x140fe40007ffe872 */
[----:B------:R-:W-:Y:S01]  /*2bf60*/  I2FP.F32.S32 R16, R16 ;  /* 0x0000001000107245 */ /* 0x000fe20000201400 */
[C---:B------:R-:W-:Y:S01]  /*2bf70*/  FFMA.FTZ R175, -R242.reuse, R118, R175 ;  /* 0x00000076f2af7223 */ /* 0x040fe200000101af */
[----:B------:R-:W-:Y:S02]  /*2bf80*/  IABS R17, R17 ;  /* 0x0000001100117213 */ /* 0x000fe40000000000 */
[----:B------:R-:W-:Y:S01]  /*2bf90*/  I2FP.F32.S32 R116, R116 ;  /* 0x0000007400747245 */ /* 0x000fe20000201400 */
[C---:B------:R-:W-:Y:S01]  /*2bfa0*/  FFMA.FTZ R43, -R242.reuse, R16, R43 ;  /* 0x00000010f22b7223 */ /* 0x040fe2000001012b */
[----:B------:R-:W-:Y:S02]  /*2bfb0*/  IABS R13, R13 ;  /* 0x0000000d000d7213 */ /* 0x000fe40000000000 */
[----:B------:R-:W-:Y:S01]  /*2bfc0*/  I2FP.F32.S32 R17, R17 ;  /* 0x0000001100117245 */ /* 0x000fe20000201400 */
[C---:B------:R-:W-:Y:S01]  /*2bfd0*/  FFMA.FTZ R29, -R242.reuse, R116, R29 ;  /* 0x00000074f21d7223 */ /* 0x040fe2000001011d */
[--C-:B------:R-:W-:Y:S02]  /*2bfe0*/  IADD3 R118, PT, PT, R129, -0x11, -R114.reuse ;  /* 0xffffffef81767810 */ /* 0x100fe40007ffe872 */
[--C-:B------:R-:W-:Y:S01]  /*2bff0*/  IADD3 R16, PT, PT, R243, -0x68, -R114.reuse ;  /* 0xffffff98f3107810 */ /* 0x100fe20007ffe872 */
[C---:B------:R-:W-:Y:S01]  /*2c000*/  FFMA.FTZ R47, -R242.reuse, R17, R47 ;  /* 0x00000011f22f7223 */ /* 0x040fe2000001012f */
[----:B------:R-:W-:Y:S02]  /*2c010*/  I2FP.F32.S32 R13, R13 ;  /* 0x0000000d000d7245 */ /* 0x000fe40000201400 */
[--C-:B------:R-:W-:Y:S02]  /*2c020*/  IADD3 R116, PT, PT, R129, -0x28, -R114.reuse ;  /* 0xffffffd881747810 */ /* 0x100fe40007ffe872 */
[----:B------:R-:W-:Y:S01]  /*2c030*/  IABS R118, R118 ;  /* 0x0000007600767213 */ /* 0x000fe20000000000 */
[C---:B------:R-:W-:Y:S01]  /*2c040*/  FFMA.FTZ R39, -R242.reuse, R13, R39 ;  /* 0x0000000df2277223 */ /* 0x040fe20000010127 */
[----:B------:R-:W-:Y:S02]  /*2c050*/  IABS R16, R16 ;  /* 0x0000001000107213 */ /* 0x000fe40000000000 */
[C-C-:B------:R-:W-:Y:S02]  /*2c060*/  IADD3 R17, PT, PT, R243.reuse, -0x70, -R114.reuse ;  /* 0xffffff90f3117810 */ /* 0x140fe40007ffe872 */
[----:B------:R-:W-:Y:S02]  /*2c070*/  IABS R116, R116 ;  /* 0x0000007400747213 */ /* 0x000fe40000000000 */
[----:B------:R-:W-:Y:S02]  /*2c080*/  I2FP.F32.S32 R118, R118 ;  /* 0x0000007600767245 */ /* 0x000fe40000201400 */
[C---:B------:R-:W-:Y:S02]  /*2c090*/  IADD3 R13, PT, PT, R243.reuse, -0x60, -R114 ;  /* 0xffffffa0f30d7810 */ /* 0x040fe40007ffe872 */
        /* <DEDUP_REMOVED lines=153> */
[----:B------:R-:W-:Y:S01]  /*2ca30*/  FSEL R119, R175, -INF , P0 ;  /* 0xff800000af777808 */ /* 0x000fe20000000000 */
[----:B------:R-:W-:Y:S01]  /*2ca40*/  FFMA.FTZ R79, -R242, R13, R79 ;  /* 0x0000000df24f7223 */ /* 0x000fe2000001014f */
[----:B------:R-:W-:Y:S02]  /*2ca50*/  IABS R118, R118 ;  /* 0x0000007600767213 */ /* 0x000fe40000000000 */
[----:B------:R-:W-:Y:S02]  /*2ca60*/  ISETP.GE.AND P0, PT, R125, R247, PT ;  /* 0x000000f77d00720c */ /* 0x000fe40003f06270 */
[----:B------:R-:W-:Y:S02]  /*2ca70*/  IABS R16, R16 ;  /* 0x0000001000107213 */ /* 0x000fe40000000000 */
[--C-:B------:R-:W-:Y:S02]  /*2ca80*/  IADD3 R17, PT, PT, R129, -0xa8, -R114.reuse ;  /* 0xffffff5881117810 */ /* 0x100fe40007ffe872 */
[----:B------:R-:W-:Y:S02]  /*2ca90*/  IABS R116, R116 ;  /* 0x0000007400747213 */ /* 0x000fe40000000000 */
[----:B------:R-:W-:Y:S02]  /*2caa0*/  I2FP.F32.S32 R118, R118 ;  /* 0x0000007600767245 */ /* 0x000fe40000201400 */
[----:B------:R-:W-:Y:S02]  /*2cab0*/  IADD3 R13, PT, PT, R243, -0xb0, -R114 ;  /* 0xffffff50f30d7810 */ /* 0x000fe40007ffe872 */
[----:B------:R-:W-:Y:S01]  /*2cac0*/  FSEL R201, R20, -INF , P0 ;  /* 0xff80000014c97808 */ /* 0x000fe20000000000 */
[C---:B------:R-:W-:Y:S01]  /*2cad0*/  FFMA.FTZ R55, -R242.reuse, R118, R55 ;  /* 0x00000076f2377223 */ /* 0x040fe20000010137 */
[----:B------:R-:W-:Y:S02]  /*2cae0*/  I2FP.F32.S32 R16, R16 ;  /* 0x0000001000107245 */ /* 0x000fe40000201400 */
[----:B------:R-:W-:Y:S02]  /*2caf0*/  IABS R17, R17 ;  /* 0x0000001100117213 */ /* 0x000fe40000000000 */
[----:B------:R-:W-:Y:S01]  /*2cb00*/  ISETP.GE.AND P0, PT, R123, R247, PT ;  /* 0x000000f77b00720c */ /* 0x000fe20003f06270 */
[C---:B------:R-:W-:Y:S01]  /*2cb10*/  FFMA.FTZ R195, -R242.reuse, R16, R184 ;  /* 0x00000010f2c37223 */ /* 0x040fe200000101b8 */
[----:B------:R-:W-:Y:S02]  /*2cb20*/  I2FP.F32.S32 R116, R116 ;  /* 0x0000007400747245 */ /* 0x000fe40000201400 */
[----:B------:R-:W-:Y:S02]  /*2cb30*/  IABS R13, R13 ;  /* 0x0000000d000d7213 */ /* 0x000fe40000000000 */
[----:B------:R-:W-:Y:S01]  /*2cb40*/  I2FP.F32.S32 R17, R17 ;  /* 0x0000001100117245 */ /* 0x000fe20000201400 */
[C---:B------:R-:W-:Y:S01]  /*2cb50*/  FFMA.FTZ R66, -R242.reuse, R116, R66 ;  /* 0x00000074f2427223 */ /* 0x040fe20000010142 */
[----:B------:R-:W-:Y:S02]  /*2cb60*/  FSEL R122, R21, -INF , P0 ;  /* 0xff800000157a7808 */ /* 0x000fe40000000000 */
[----:B------:R-:W-:Y:S01]  /*2cb70*/  IADD3 R118, PT, PT, R243, -0x80, -R114 ;  /* 0xffffff80f3767810 */ /* 0x000fe20007ffe872 */
[----:B------:R-:W-:Y:S01]  /*2cb80*/  FFMA.FTZ R90, -R242, R17, R90 ;  /* 0x00000011f25a7223 */ /* 0x000fe2000001015a */
[----:B------:R-:W-:Y:S01]  /*2cb90*/  ISETP.GE.AND P0, PT, R112, R246, PT ;  /* 0x000000f67000720c */ /* 0x000fe20003f06270 */
[----:B------:R-:W-:Y:S01]  /*2cba0*/  VIADD R17, R5, 0x28 ;  /* 0x0000002805117836 */ /* 0x000fe20000000000 */
[C-C-:B------:R-:W-:Y:S02]  /*2cbb0*/  IADD3 R16, PT, PT, R129.reuse, -0xa9, -R114.reuse ;  /* 0xffffff5781107810 */ /* 0x140fe40007ffe872 */
[----:B------:R-:W-:Y:S02]  /*2cbc0*/  I2FP.F32.S32 R13, R13 ;  /* 0x0000000d000d7245 */ /* 0x000fe40000201400 */
[----:B------:R-:W-:Y:S02]  /*2cbd0*/  IADD3 R116, PT, PT, R129, -0x81, -R114 ;  /* 0xffffff7f81747810 */ /* 0x000fe40007ffe872 */
[----:B------:R-:W-:Y:S01]  /*2cbe0*/  IABS R118, R118 ;  /* 0x0000007600767213 */ /* 0x000fe20000000000 */
[----:B------:R-:W-:Y:S01]  /*2cbf0*/  FFMA.FTZ R92, -R242, R13, R92 ;  /* 0x0000000df25c7223 */ /* 0x000fe2000001015c */
[----:B------:R-:W-:Y:S02]  /*2cc00*/  FSEL R199, R14, -INF , P0 ;  /* 0xff8000000ec77808 */ /* 0x000fe40000000000 */
[----:B------:R-:W-:Y:S02]  /*2cc10*/  IABS R16, R16 ;  /* 0x0000001000107213 */ /* 0x000fe40000000000 */
[----:B------:R-:W-:Y:S02]  /*2cc20*/  ISETP.GE.AND P0, PT, R110, R246, PT ;  /* 0x000000f66e00720c */ /* 0x000fe40003f06270 */
[----:B------:R-:W-:Y:S02]  /*2cc30*/  IABS R116, R116 ;  /* 0x0000007400747213 */ /* 0x000fe40000000000 */
[----:B------:R-:W-:Y:S02]  /*2cc40*/  I2FP.F32.S32 R118, R118 ;  /* 0x0000007600767245 */ /* 0x000fe40000201400 */
[----:B------:R-:W-:Y:S02]  /*2cc50*/  IADD3 R13, PT, PT, R243, -0xb9, -R114 ;  /* 0xffffff47f30d7810 */ /* 0x000fe40007ffe872 */
[----:B------:R-:W-:Y:S01]  /*2cc60*/  I2FP.F32.S32 R14, R16 ;  /* 0x00000010000e7245 */ /* 0x000fe20000201400 */
[C---:B------:R-:W-:Y:S01]  /*2cc70*/  FFMA.FTZ R170, -R242.reuse, R118, R170 ;  /* 0x00000076f2aa7223 */ /* 0x040fe200000101aa */
[----:B------:R-:W-:Y:S01]  /*2cc80*/  FSEL R203, R15, -INF , P0 ;  /* 0xff8000000fcb7808 */ /* 0x000fe20000000000 */
[----:B------:R-:W-:Y:S01]  /*2cc90*/  VIADD R15, R5, 0x30 ;  /* 0x00000030050f7836 */ /* 0x000fe20000000000 */
[----:B------:R-:W-:Y:S01]  /*2cca0*/  ISETP.GE.AND P0, PT, R17, R247, PT ;  /* 0x000000f71100720c */ /* 0x000fe20003f06270 */
[C---:B------:R-:W-:Y:S01]  /*2ccb0*/  VIADD R16, R5.reuse, 0x29 ;  /* 0x0000002905107836 */ /* 0x040fe20000000000 */
[----:B------:R-:W-:Y:S01]  /*2ccc0*/  I2FP.F32.S32 R116, R116 ;  /* 0x0000007400747245 */ /* 0x000fe20000201400 */
[C---:B------:R-:W-:Y:S01]  /*2ccd0*/  FFMA.FTZ R91, -R242.reuse, R14, R91 ;  /* 0x0000000ef25b7223 */ /* 0x040fe2000001015b */
[----:B------:R-:W-:Y:S01]  /*2cce0*/  IABS R13, R13 ;  /* 0x0000000d000d7213 */ /* 0x000fe20000000000 */
[----:B------:R-:W-:Y:S01]  /*2ccf0*/  VIADD R14, R5, 0x31 ;  /* 0x00000031050e7836 */ /* 0x000fe20000000000 */
[--C-:B------:R-:W-:Y:S01]  /*2cd00*/  IADD3 R118, PT, PT, R243, -0x89, -R114.reuse ;  /* 0xffffff77f3767810 */ /* 0x100fe20007ffe872 */
[----:B------:R-:W-:Y:S01]  /*2cd10*/  FFMA.FTZ R71, -R242, R116, R71 ;  /* 0x00000074f2477223 */ /* 0x000fe20000010147 */
[----:B------:R-:W-:Y:S01]  /*2cd20*/  FSEL R121, R24, -INF , P0 ;  /* 0xff80000018797808 */ /* 0x000fe20000000000 */
[----:B------:R-:W-:Y:S01]  /*2cd30*/  VIADD R24, R5, 0x41 ;  /* 0x0000004105187836 */ /* 0x000fe20000000000 */
[----:B------:R-:W-:Y:S02]  /*2cd40*/  ISETP.GE.AND P0, PT, R16, R247, PT ;  /* 0x000000f71000720c */ /* 0x000fe40003f06270 */
[----:B------:R-:W-:Y:S02]  /*2cd50*/  I2FP.F32.S32 R13, R13 ;  /* 0x0000000d000d7245 */ /* 0x000fe40000201400 */
[--C-:B------:R-:W-:Y:S02]  /*2cd60*/  IADD3 R116, PT, PT, R243, -0xa0, -R114.reuse ;  /* 0xffffff60f3747810 */ /* 0x100fe40007ffe872 */
[----:B------:R-:W-:Y:S01]  /*2cd70*/  IABS R118, R118 ;  /* 0x0000007600767213 */ /* 0x000fe20000000000 */
[----:B------:R-:W-:Y:S01]  /*2cd80*/  FFMA.FTZ R174, -R242, R13, R187 ;  /* 0x0000000df2ae7223 */ /* 0x000fe200000101bb */
[----:B------:R-:W-:Y:S01]  /*2cd90*/  FSEL R131, R25, -INF , P0 ;  /* 0xff80000019837808 */ /* 0x000fe20000000000 */
[----:B------:R-:W-:Y:S01]  /*2cda0*/  VIADD R25, R5, 0x40 ;  /* 0x0000004005197836 */ /* 0x000fe20000000000 */
[----:B------:R-:W-:Y:S02]  /*2cdb0*/  ISETP.GE.AND P0, PT, R12, R246, PT ;  /* 0x000000f60c00720c */ /* 0x000fe40003f06270 */
[----:B------:R-:W-:Y:S02]  /*2cdc0*/  IABS R116, R116 ;  /* 0x0000007400747213 */ /* 0x000fe40000000000 */
[----:B------:R-:W-:Y:S02]  /*2cdd0*/  I2FP.F32.S32 R118, R118 ;  /* 0x0000007600767245 */ /* 0x000fe40000201400 */
[----:B------:R-:W-:Y:S02]  /*2cde0*/  IADD3 R13, PT, PT, R243, -0xc0, -R114 ;  /* 0xffffff40f30d7810 */ /* 0x000fe40007ffe872 */
[----:B------:R-:W-:Y:S01]  /*2cdf0*/  FSEL R193, R18, -INF , P0 ;  /* 0xff80000012c17808 */ /* 0x000fe20000000000 */
[----:B------:R-:W-:Y:S01]  /*2ce00*/  FFMA.FTZ R73, -R242, R118, R73 ;  /* 0x00000076f2497223 */ /* 0x000fe20000010149 */
[----:B------:R-:W-:Y:S02]  /*2ce10*/  I2FP.F32.S32 R116, R116 ;  /* 0x0000007400747245 */ /* 0x000fe40000201400 */
[----:B------:R-:W-:Y:S02]  /*2ce20*/  ISETP.GE.AND P0, PT, R2, R246, PT ;  /* 0x000000f60200720c */ /* 0x000fe40003f06270 */
[----:B------:R-:W-:Y:S01]  /*2ce30*/  IABS R13, R13 ;  /* 0x0000000d000d7213 */ /* 0x000fe20000000000 */
[C---:B------:R-:W-:Y:S01]  /*2ce40*/  FFMA.FTZ R84, -R242.reuse, R116, R84 ;  /* 0x00000074f2547223 */ /* 0x040fe20000010154 */
[--C-:B------:R-:W-:Y:S02]  /*2ce50*/  IADD3 R118, PT, PT, R129, -0x80, -R114.reuse ;  /* 0xffffff8081767810 */ /* 0x100fe40007ffe872 */
[----:B------:R-:W-:Y:S02]  /*2ce60*/  FSEL R124, R19, -INF , P0 ;  /* 0xff800000137c7808 */ /* 0x000fe40000000000 */
[----:B------:R-:W-:Y:S02]  /*2ce70*/  I2FP.F32.S32 R13, R13 ;  /* 0x0000000d000d7245 */ /* 0x000fe40000201400 */
[----:B------:R-:W-:Y:S02]  /*2ce80*/  ISETP.GE.AND P0, PT, R15, R247, PT ;  /* 0x000000f70f00720c */ /* 0x000fe40003f06270 */
[--C-:B------:R-:W-:Y:S01]  /*2ce90*/  IADD3 R116, PT, PT, R243, -0xa9, -R114.reuse ;  /* 0xffffff57f3747810 */ /* 0x100fe20007ffe872 */
[----:B------:R-:W-:Y:S01]  /*2cea0*/  FFMA.FTZ R202, -R242, R13, R191 ;  /* 0x0000000df2ca7223 */ /* 0x000fe200000101bf */
[----:B------:R-:W-:Y:S02]  /*2ceb0*/  IABS R118, R118 ;  /* 0x0000007600767213 */ /* 0x000fe40000000000 */
[----:B------:R-:W-:Y:S01]  /*2cec0*/  FSEL R192, R28, -INF , P0 ;  /* 0xff8000001cc07808 */ /* 0x000fe20000000000 */
[----:B------:R-:W-:Y:S01]  /*2ced0*/  VIADD R28, R5, 0x38 ;  /* 0x00000038051c7836 */ /* 0x000fe20000000000 */
[----:B------:R-:W-:Y:S02]  /*2cee0*/  IABS R116, R116 ;  /* 0x0000007400747213 */ /* 0x000fe40000000000 */
[----:B------:R-:W-:Y:S02]  /*2cef0*/  ISETP.GE.AND P0, PT, R14, R247, PT ;  /* 0x000000f70e00720c */ /* 0x000fe40003f06270 */
[----:B------:R-:W-:Y:S02]  /*2cf00*/  I2FP.F32.S32 R118, R118 ;  /* 0x0000007600767245 */ /* 0x000fe40000201400 */
[----:B------:R-:W-:Y:S02]  /*2cf10*/  IADD3 R13, PT, PT, R129, -0xb1, -R114 ;  /* 0xffffff4f810d7810 */ /* 0x000fe40007ffe872 */
[----:B------:R-:W-:Y:S01]  /*2cf20*/  I2FP.F32.S32 R116, R116 ;  /* 0x0000007400747245 */ /* 0x000fe20000201400 */
[C---:B------:R-:W-:Y:S01]  /*2cf30*/  FFMA.FTZ R70, -R242.reuse, R118, R70 ;  /* 0x00000076f2467223 */ /* 0x040fe20000010146 */
[----:B------:R-:W-:Y:S02]  /*2cf40*/  FSEL R130, R29, -INF , P0 ;  /* 0xff8000001d827808 */ /* 0x000fe40000000000 */
[----:B------:R-:W-:Y:S01]  /*2cf50*/  IABS R13, R13 ;  /* 0x0000000d000d7213 */ /* 0x000fe20000000000 */
[----:B------:R-:W-:Y:S01]  /*2cf60*/  FFMA.FTZ R89, -R242, R116, R89 ;  /* 0x00000074f2597223 */ /* 0x000fe20000010159 */
[-C--:B------:R-:W-:Y:S02]  /*2cf70*/  ISETP.GE.AND P0, PT, R125, R246.reuse, PT ;  /* 0x000000f67d00720c */ /* 0x080fe40003f06270 */
[C-C-:B------:R-:W-:Y:S02]  /*2cf80*/  IADD3 R118, PT, PT, R129.reuse, -0x89, -R114.reuse ;  /* 0xffffff7781767810 */ /* 0x140fe40007ffe872 */
[----:B------:R-:W-:Y:S02]  /*2cf90*/  I2FP.F32.S32 R13, R13 ;  /* 0x0000000d000d7245 */ /* 0x000fe40000201400 */
[----:B------:R-:W-:Y:S02]  /*2cfa0*/  FSEL R184, R22, -INF , P0 ;  /* 0xff80000016b87808 */ /* 0x000fe40000000000 */
[--C-:B------:R-:W-:Y:S01]  /*2cfb0*/  IADD3 R116, PT, PT, R129, -0xa0, -R114.reuse ;  /* 0xffffff6081747810 */ /* 0x100fe20007ffe872 */
[----:B------:R-:W-:Y:S01]  /*2cfc0*/  FFMA.FTZ R95, -R242, R13, R95 ;  /* 0x0000000df25f7223 */ /* 0x000fe2000001015f */
[----:B------:R-:W-:Y:S01]  /*2cfd0*/  ISETP.GE.AND P0, PT, R123, R246, PT ;  /* 0x000000f67b00720c */ /* 0x000fe20003f06270 */
[C---:B------:R-:W-:Y:S01]  /*2cfe0*/  VIADD R13, R5.reuse, 0x39 ;  /* 0x00000039050d7836 */ /* 0x040fe20000000000 */
[----:B------:R-:W-:Y:S01]  /*2cff0*/  IABS R118, R118 ;  /* 0x0000007600767213 */ /* 0x000fe20000000000 */
[----:B------:R-:W-:Y:S01]  /*2d000*/  VIADD R123, R5, 0x49 ;  /* 0x00000049057b7836 */ /* 0x000fe20000000000 */
[----:B------:R-:W-:Y:S02]  /*2d010*/  IABS R116, R116 ;  /* 0x0000007400747213 */ /* 0x000fe40000000000 */
[----:B------:R-:W-:Y:S02]  /*2d020*/  FSEL R29, R23, -INF , P0 ;  /* 0xff800000171d7808 */ /* 0x000fe40000000000 */
[----:B------:R-:W-:Y:S02]  /*2d030*/  I2FP.F32.S32 R118, R118 ;  /* 0x0000007600767245 */ /* 0x000fe40000201400 */
[-C--:B------:R-:W-:Y:S02]  /*2d040*/  ISETP.GE.AND P0, PT, R28, R247.reuse, PT ;  /* 0x000000f71c00720c */ /* 0x080fe40003f06270 */
[----:B------:R-:W-:Y:S01]  /*2d050*/  IADD3 R21, PT, PT, R129, -0xb0, -R114 ;  /* 0xffffff5081157810 */ /* 0x000fe20007ffe872 */
[----:B------:R-:W-:Y:S01]  /*2d060*/  FFMA.FTZ R75, -R242, R118, R75 ;  /* 0x00000076f24b7223 */ /* 0x000fe2000001014b */
[----:B------:R-:W-:Y:S02]  /*2d070*/  I2FP.F32.S32 R116, R116 ;  /* 0x0000007400747245 */ /* 0x000fe40000201400 */
[----:B------:R-:W-:Y:S02]  /*2d080*/  FSEL R173, R32, -INF , P0 ;  /* 0xff80000020ad7808 */ /* 0x000fe40000000000 */
[----:B------:R-:W-:Y:S01]  /*2d090*/  ISETP.GE.AND P0, PT, R13, R247, PT ;  /* 0x000000f70d00720c */ /* 0x000fe20003f06270 */
[C---:B------:R-:W-:Y:S01]  /*2d0a0*/  FFMA.FTZ R86, -R242.reuse, R116, R86 ;  /* 0x00000074f2567223 */ /* 0x040fe20000010156 */
[----:B------:R-:W-:Y:S02]  /*2d0b0*/  IADD3 R118, PT, PT, R243, -0xa8, -R114 ;  /* 0xffffff58f3767810 */ /* 0x000fe40007ffe872 */
[----:B------:R-:W-:Y:S02]  /*2d0c0*/  IABS R18, R21 ;  /* 0x0000001500127213 */ /* 0x000fe40000000000 */
[----:B------:R-:W-:Y:S01]  /*2d0d0*/  FSEL R116, R33, -INF , P0 ;  /* 0xff80000021747808 */ /* 0x000fe20000000000 */
[----:B------:R-:W-:Y:S01]  /*2d0e0*/  IMAD.MOV.U32 R33, RZ, RZ, R121 ;  /* 0x000000ffff217224 */ /* 0x000fe200078e0079 */
[----:B------:R-:W-:Y:S01]  /*2d0f0*/  IABS R118, R118 ;  /* 0x0000007600767213 */ /* 0x000fe20000000000 */
[----:B------:R-:W-:Y:S01]  /*2d100*/  VIADD R121, R5, 0x50 ;  /* 0x0000005005797836 */ /* 0x000fe20000000000 */
[----:B------:R-:W-:Y:S02]  /*2d110*/  I2FP.F32.S32 R18, R18 ;  /* 0x0000001200127245 */ /* 0x000fe40000201400 */
[----:B------:R-:W-:Y:S02]  /*2d120*/  ISETP.GE.AND P0, PT, R17, R246, PT ;  /* 0x000000f61100720c */ /* 0x000fe40003f06270 */
[----:B------:R-:W-:Y:S01]  /*2d130*/  I2FP.F32.S32 R118, R118 ;  /* 0x0000007600767245 */ /* 0x000fe20000201400 */
[----:B------:R-:W-:Y:S01]  /*2d140*/  FFMA.FTZ R94, -R242, R18, R94 ;  /* 0x00000012f25e7223 */ /* 0x000fe2000001015e */
[----:B------:R-:W-:Y:S02]  /*2d150*/  FSEL R200, R26, -INF , P0 ;  /* 0xff8000001ac87808 */ /* 0x000fe40000000000 */
[----:B------:R-:W-:Y:S01]  /*2d160*/  ISETP.GE.AND P0, PT, R16, R246, PT ;  /* 0x000000f61000720c */ /* 0x000fe20003f06270 */
[----:B------:R-:W-:Y:S01]  /*2d170*/  FFMA.FTZ R88, -R242, R118, R88 ;  /* 0x00000076f2587223 */ /* 0x000fe20000010158 */
[C-C-:B------:R-:W-:Y:S02]  /*2d180*/  IADD3 R20, PT, PT, R243.reuse, -0xc1, -R114.reuse ;  /* 0xffffff3ff3147810 */ /* 0x140fe40007ffe872 */
[--C-:B------:R-:W-:Y:S02]  /*2d190*/  IADD3 R18, PT, PT, R243, -0xc8, -R114.reuse ;  /* 0xffffff38f3127810 */ /* 0x100fe40007ffe872 */
[----:B------:R-:W-:Y:S02]  /*2d1a0*/  FSEL R197, R27, -INF , P0 ;  /* 0xff8000001bc57808 */ /* 0x000fe40000000000 */
[--C-:B------:R-:W-:Y:S02]  /*2d1b0*/  IADD3 R118, PT, PT, R243, -0xb1, -R114.reuse ;  /* 0xffffff4ff3767810 */ /* 0x100fe40007ffe872 */
[----:B------:R-:W-:Y:S02]  /*2d1c0*/  IABS R20, R20 ;  /* 0x0000001400147213 */ /* 0x000fe40000000000 */
[----:B------:R-:W-:Y:S02]  /*2d1d0*/  IABS R22, R18 ;  /* 0x0000001200167213 */ /* 0x000fe40000000000 */
[-C--:B------:R-:W-:Y:S02]  /*2d1e0*/  ISETP.GE.AND P0, PT, R25, R247.reuse, PT ;  /* 0x000000f71900720c */ /* 0x080fe40003f06270 */
[----:B------:R-:W-:Y:S02]  /*2d1f0*/  IADD3 R18, PT, PT, R129, -0xb8, -R114 ;  /* 0xffffff4881127810 */ /* 0x000fe40007ffe872 */
[----:B------:R-:W-:Y:S02]  /*2d200*/  IABS R118, R118 ;  /* 0x0000007600767213 */ /* 0x000fe40000000000 */
[----:B------:R-:W-:Y:S02]  /*2d210*/  I2FP.F32.S32 R19, R20 ;  /* 0x0000001400137245 */ /* 0x000fe40000201400 */
[----:B------:R-:W-:Y:S01]  /*2d220*/  FSEL R196, R36, -INF , P0 ;  /* 0xff80000024c47808 */ /* 0x000fe20000000000 */
[----:B------:R-:W-:Y:S01]  /*2d230*/  IMAD.MOV.U32 R36, RZ, RZ, R29 ;  /* 0x000000ffff247224 */ /* 0x000fe200078e001d */
[----:B------:R-:W-:Y:S01]  /*2d240*/  IABS R18, R18 ;  /* 0x0000001200127213 */ /* 0x000fe20000000000 */
[----:B------:R-:W-:Y:S01]  /*2d250*/  IMAD.MOV.U32 R29, RZ, RZ, R201 ;  /* 0x000000ffff1d7224 */ /* 0x000fe200078e00c9 */
[----:B------:R-:W-:Y:S01]  /*2d260*/  ISETP.GE.AND P0, PT, R24, R247, PT ;  /* 0x000000f71800720c */ /* 0x000fe20003f06270 */
[C---:B------:R-:W-:Y:S01]  /*2d270*/  FFMA.FTZ R198, -R242.reuse, R19, R186 ;  /* 0x00000013f2c67223 */ /* 0x040fe200000101ba */
[----:B------:R-:W-:Y:S02]  /*2d280*/  I2FP.F32.S32 R118, R118 ;  /* 0x0000007600767245 */ /* 0x000fe40000201400 */
[----:B------:R-:W-:Y:S02]  /*2d290*/  I2FP.F32.S32 R18, R18 ;  /* 0x0000001200127245 */ /* 0x000fe40000201400 */
[----:B------:R-:W-:Y:S01]  /*2d2a0*/  FSEL R194, R37, -INF , P0 ;  /* 0xff80000025c27808 */ /* 0x000fe20000000000 */
[C---:B------:R-:W-:Y:S01]  /*2d2b0*/  FFMA.FTZ R93, -R242.reuse, R118, R93 ;  /* 0x00000076f25d7223 */ /* 0x040fe2000001015d */
[----:B------:R-:W-:Y:S01]  /*2d2c0*/  IADD3 R19, PT, PT, R243, -0xc9, -R114 ;  /* 0xffffff37f3137810 */ /* 0x000fe20007ffe872 */
[----:B------:R-:W-:Y:S01]  /*2d2d0*/  FFMA.FTZ R118, -R242, R18, R180 ;  /* 0x00000012f2767223 */ /* 0x000fe200000101b4 */
[----:B------:R-:W-:Y:S01]  /*2d2e0*/  ISETP.GE.AND P0, PT, R15, R246, PT ;  /* 0x000000f60f00720c */ /* 0x000fe20003f06270 */
[C---:B------:R-:W-:Y:S01]  /*2d2f0*/  VIADD R180, R5.reuse, 0x48 ;  /* 0x0000004805b47836 */ /* 0x040fe20000000000 */
[----:B------:R-:W-:Y:S01]  /*2d300*/  I2FP.F32.S32 R22, R22 ;  /* 0x0000001600167245 */ /* 0x000fe20000201400 */
[----:B------:R-:W-:Y:S01]  /*2d310*/  IMAD.MOV.U32 R37, RZ, RZ, R202 ;  /* 0x000000ffff257224 */ /* 0x000fe200078e00ca */
[----:B------:R-:W-:Y:S02]  /*2d320*/  IABS R19, R19 ;  /* 0x0000001300137213 */ /* 0x000fe40000000000 */
[----:B------:R-:W-:Y:S01]  /*2d330*/  FSEL R191, R30, -INF , P0 ;  /* 0xff8000001ebf7808 */ /* 0x000fe20000000000 */
[----:B------:R-:W-:Y:S01]  /*2d340*/  FFMA.FTZ R22, -R242, R22, R190 ;  /* 0x00000016f2167223 */ /* 0x000fe200000101be */
[-C--:B------:R-:W-:Y:S01]  /*2d350*/  ISETP.GE.AND P0, PT, R14, R246.reuse, PT ;  /* 0x000000f60e00720c */ /* 0x080fe20003f06270 */
[----:B------:R-:W-:Y:S01]  /*2d360*/  IMAD.MOV.U32 R30, RZ, RZ, R118 ;  /* 0x000000ffff1e7224 */ /* 0x000fe200078e0076 */
[----:B------:R-:W-:Y:S01]  /*2d370*/  I2FP.F32.S32 R19, R19 ;  /* 0x0000001300137245 */ /* 0x000fe20000201400 */
[----:B------:R-:W-:Y:S01]  /*2d380*/  VIADD R118, R5, 0x58 ;  /* 0x0000005805767836 */ /* 0x000fe20000000000 */
[----:B------:R-:W-:Y:S01]  /*2d390*/  FSEL R190, R31, -INF , P0 ;  /* 0xff8000001fbe7808 */ /* 0x000fe20000000000 */
[----:B------:R-:W-:Y:S01]  /*2d3a0*/  IMAD.MOV.U32 R31, RZ, RZ, R199 ;  /* 0x000000ffff1f7224 */ /* 0x000fe200078e00c7 */
[----:B------:R-:W-:Y:S01]  /*2d3b0*/  ISETP.GE.AND P0, PT, R180, R247, PT ;  /* 0x000000f7b400720c */ /* 0x000fe20003f06270 */
[----:B------:R-:W-:Y:S01]  /*2d3c0*/  FFMA.FTZ R32, -R242, R19, R189 ;  /* 0x00000013f2207223 */ /* 0x000fe200000101bd */
[--C-:B------:R-:W-:Y:S02]  /*2d3d0*/  IADD3 R21, PT, PT, R129, -0xb9, -R114.reuse ;  /* 0xffffff4781157810 */ /* 0x100fe40007ffe872 */
[----:B------:R-:W-:Y:S02]  /*2d3e0*/  FSEL R189, R40, -INF , P0 ;  /* 0xff80000028bd7808 */ /* 0x000fe40000000000 */
[----:B------:R-:W-:Y:S02]  /*2d3f0*/  ISETP.GE.AND P0, PT, R123, R247, PT ;  /* 0x000000f77b00720c */ /* 0x000fe40003f06270 */
[----:B------:R-:W-:Y:S02]  /*2d400*/  IABS R21, R21 ;  /* 0x0000001500157213 */ /* 0x000fe40000000000 */
        /* <DEDUP_REMOVED lines=8> */
[----:B------:R-:W-:Y:S02]  /*2d490*/  I2FP.F32.S32 R21, R21 ;  /* 0x0000001500157245 */ /* 0x000fe40000201400 */
[----:B------:R-:W-:Y:S02]  /*2d4a0*/  FSEL R124, R35, -INF , P0 ;  /* 0xff800000237c7808 */ /* 0x000fe40000000000 */
[----:B------:R-:W-:Y:S01]  /*2d4b0*/  ISETP.GE.AND P0, PT, R121, R247, PT ;  /* 0x000000f77900720c */ /* 0x000fe20003f06270 */
[----:B------:R-:W-:Y:S01]  /*2d4c0*/  FFMA.FTZ R21, -R242, R21, R178 ;  /* 0x00000015f2157223 */ /* 0x000fe200000101b2 */
[----:B------:R-:W-:Y:S01]  /*2d4d0*/  IABS R18, R18 ;  /* 0x0000001200127213 */ /* 0x000fe20000000000 */
[----:B------:R-:W-:Y:S01]  /*2d4e0*/  IMAD.MOV.U32 R178, RZ, RZ, R116 ;  /* 0x000000ffffb27224 */ /* 0x000fe200078e0074 */
[----:B------:R-:W-:Y:S01]  /*2d4f0*/  FSEL R212, R44, -INF , P0 ;  /* 0xff8000002cd47808 */ /* 0x000fe20000000000 */
[----:B------:R-:W-:Y:S01]  /*2d500*/  VIADD R116, R5, 0x59 ;  /* 0x0000005905747836 */ /* 0x000fe20000000000 */
[-C--:B------:R-:W-:Y:S01]  /*2d510*/  ISETP.GE.AND P0, PT, R119, R247.reuse, PT ;  /* 0x000000f77700720c */ /* 0x080fe20003f06270 */
[----:B------:R-:W-:Y:S01]  /*2d520*/  IMAD.MOV.U32 R44, RZ, RZ, R203 ;  /* 0x000000ffff2c7224 */ /* 0x000fe200078e00cb */
[----:B------:R-:W-:Y:S02]  /*2d530*/  I2FP.F32.S32 R18, R18 ;  /* 0x0000001200127245 */ /* 0x000fe40000201400 */
[----:B------:R-:W-:Y:S01]  /*2d540*/  FSEL R211, R45, -INF , P0 ;  /* 0xff8000002dd37808 */ /* 0x000fe20000000000 */
[----:B------:R-:W-:Y:S01]  /*2d550*/  IMAD.MOV.U32 R45, RZ, RZ, R122 ;  /* 0x000000ffff2d7224 */ /* 0x000fe200078e007a */
[----:B------:R-:W-:Y:S01]  /*2d560*/  ISETP.GE.AND P0, PT, R25, R246, PT ;  /* 0x000000f61900720c */ /* 0x000fe20003f06270 */
[----:B------:R-:W-:Y:S01]  /*2d570*/  FFMA.FTZ R40, -R242, R18, R109 ;  /* 0x00000012f2287223 */ /* 0x000fe2000001016d */
[----:B------:R-:W-:Y:S01]  /*2d580*/  IADD3 R18, PT, PT, R243, -0xd8, -R114 ;  /* 0xffffff28f3127810 */ /* 0x000fe20007ffe872 */
[----:B------:R-:W-:Y:S01]  /*2d590*/  VIADD R109, R5, 0x60 ;  /* 0x00000060056d7836 */ /* 0x000fe20000000000 */
[----:B------:R-:W-:Y:S02]  /*2d5a0*/  FSEL R122, R38, -INF , P0 ;  /* 0xff800000267a7808 */ /* 0x000fe40000000000 */
[----:B------:R-:W-:Y:S02]  /*2d5b0*/  ISETP.GE.AND P0, PT, R24, R246, PT ;  /* 0x000000f61800720c */ /* 0x000fe40003f06270 */
[----:B------:R-:W-:Y:S02]  /*2d5c0*/  IABS R18, R18 ;  /* 0x0000001200127213 */ /* 0x000fe40000000000 */
[----:B------:R-:W-:Y:S01]  /*2d5d0*/  FSEL R215, R39, -INF , P0 ;  /* 0xff80000027d77808 */ /* 0x000fe20000000000 */
[----:B------:R-:W-:Y:S01]  /*2d5e0*/  IMAD.MOV.U32 R39, RZ, RZ, R198 ;  /* 0x000000ffff277224 */ /* 0x000fe200078e00c6 */
[-C--:B------:R-:W-:Y:S02]  /*2d5f0*/  ISETP.GE.AND P0, PT, R118, R247.reuse, PT ;  /* 0x000000f77600720c */ /* 0x080fe40003f06270 */
[----:B------:R-:W-:Y:S02]  /*2d600*/  IADD3 R19, PT, PT, R129, -0xc1, -R114 ;  /* 0xffffff3f81137810 */ /* 0x000fe40007ffe872 */
[----:B------:R-:W-:Y:S02]  /*2d610*/  FSEL R210, R48, -INF , P0 ;  /* 0xff80000030d27808 */ /* 0x000fe40000000000 */
[----:B------:R-:W-:Y:S02]  /*2d620*/  ISETP.GE.AND P0, PT, R116, R247, PT ;  /* 0x000000f77400720c */ /* 0x000fe40003f06270 */
[----:B------:R-:W-:Y:S02]  /*2d630*/  I2FP.F32.S32 R18, R18 ;  /* 0x0000001200127245 */ /* 0x000fe40000201400 */
[----:B------:R-:W-:Y:S01]  /*2d640*/  FSEL R209, R49, -INF , P0 ;  /* 0xff80000031d17808 */ /* 0x000fe20000000000 */
[----:B------:R-:W-:Y:S01]  /*2d650*/  IMAD.MOV.U32 R49, RZ, RZ, R195 ;  /* 0x000000ffff317224 */ /* 0x000fe200078e00c3 */
[----:B------:R-:W-:Y:S01]  /*2d660*/  ISETP.GE.AND P0, PT, R180, R246, PT ;  /* 0x000000f6b400720c */ /* 0x000fe20003f06270 */
[----:B------:R-:W-:Y:S01]  /*2d670*/  FFMA.FTZ R18, -R242, R18, R108 ;  /* 0x00000012f2127223 */ /* 0x000fe2000001016c */
[----:B------:R-:W-:Y:S01]  /*2d680*/  IABS R19, R19 ;  /* 0x0000001300137213 */ /* 0x000fe20000000000 */
[----:B------:R-:W-:Y:S01]  /*2d690*/  VIADD R108, R5, 0x61 ;  /* 0x00000061056c7836 */ /* 0x000fe20000000000 */
[----:B------:R-:W-:Y:S02]  /*2d6a0*/  FSEL R214, R42, -INF , P0 ;  /* 0xff8000002ad67808 */ /* 0x000fe40000000000 */
[----:B------:R-:W-:Y:S02]  /*2d6b0*/  ISETP.GE.AND P0, PT, R123, R246, PT ;  /* 0x000000f67b00720c */ /* 0x000fe40003f06270 */
[----:B------:R-:W-:Y:S02]  /*2d6c0*/  IADD3 R27, PT, PT, R243, -0xd9, -R114 ;  /* 0xffffff27f31b7810 */ /* 0x000fe40007ffe872 */
[----:B------:R-:W-:Y:S01]  /*2d6d0*/  FSEL R213, R43, -INF , P0 ;  /* 0xff8000002bd57808 */ /* 0x000fe20000000000 */
[----:B------:R-:W-:Y:S01]  /*2d6e0*/  IMAD.MOV.U32 R43, RZ, RZ, R193 ;  /* 0x000000ffff2b7224 */ /* 0x000fe200078e00c1 */
[----:B------:R-:W-:Y:S02]  /*2d6f0*/  ISETP.GE.AND P0, PT, R109, R247, PT ;  /* 0x000000f76d00720c */ /* 0x000fe40003f06270 */
[----:B------:R-:W-:Y:S02]  /*2d700*/  I2FP.F32.S32 R19, R19 ;  /* 0x0000001300137245 */ /* 0x000fe40000201400 */
[----:B------:R-:W-:Y:S01]  /*2d710*/  FSEL R204, R52, -INF , P0 ;  /* 0xff80000034cc7808 */ /* 0x000fe20000000000 */
[----:B------:R-:W-:Y:S01]  /*2d720*/  VIADD R52, R5, 0x88 ;  /* 0x0000008805347836 */ /* 0x000fe20000000000 */
[----:B------:R-:W-:Y:S01]  /*2d730*/  IABS R27, R27 ;  /* 0x0000001b001b7213 */ /* 0x000fe20000000000 */
[----:B------:R-:W-:Y:S01]  /*2d740*/  FFMA.FTZ R19, -R242, R19, R176 ;  /* 0x00000013f2137223 */ /* 0x000fe200000101b0 */
[----:B------:R-:W-:Y:S01]  /*2d750*/  ISETP.GE.AND P0, PT, R108, R247, PT ;  /* 0x000000f76c00720c */ /* 0x000fe20003f06270 */
[----:B------:R-:W-:Y:S01]  /*2d760*/  IMAD.MOV.U32 R176, RZ, RZ, R192 ;  /* 0x000000ffffb07224 */ /* 0x000fe200078e00c0 */
        /* <DEDUP_REMOVED lines=13> */
[C---:B------:R-:W-:Y:S01]  /*2d840*/  FFMA.FTZ R20, -R242.reuse, R20, R106 ;  /* 0x00000014f2147223 */ /* 0x040fe2000001016a */
[----:B------:R-:W-:Y:S01]  /*2d850*/  ISETP.GE.AND P0, PT, R119, R246, PT ;  /* 0x000000f67700720c */ /* 0x000fe20003f06270 */
[----:B------:R-:W-:Y:S01]  /*2d860*/  VIADD R106, R5, 0x69 ;  /* 0x00000069056a7836 */ /* 0x000fe20000000000 */
[----:B------:R-:W-:Y:S01]  /*2d870*/  IADD3 R26, PT, PT, R129, -0xc8, -R114 ;  /* 0xffffff38811a7810 */ /* 0x000fe20007ffe872 */
[----:B------:R-:W-:Y:S01]  /*2d880*/  FFMA.FTZ R34, -R242, R23, R179 ;  /* 0x00000017f2227223 */ /* 0x000fe200000101b3 */
[----:B------:R-:W-:Y:S01]  /*2d890*/  FSEL R207, R47, -INF , P0 ;  /* 0xff8000002fcf7808 */ /* 0x000fe20000000000 */
[----:B------:R-:W-:Y:S01]  /*2d8a0*/  IMAD.MOV.U32 R47, RZ, RZ, R40 ;  /* 0x000000ffff2f7224 */ /* 0x000fe200078e0028 */
[----:B------:R-:W-:Y:S01]  /*2d8b0*/  ISETP.GE.AND P0, PT, R107, R247, PT ;  /* 0x000000f76b00720c */ /* 0x000fe20003f06270 */
[----:B------:R-:W-:Y:S01]  /*2d8c0*/  IMAD.MOV.U32 R46, RZ, RZ, R34 ;  /* 0x000000ffff2e7224 */ /* 0x000fe200078e0022 */
[----:B------:R-:W-:Y:S02]  /*2d8d0*/  IADD3 R23, PT, PT, R129, -0xc9, -R114 ;  /* 0xffffff3781177810 */ /* 0x000fe40007ffe872 */
[----:B------:R-:W-:Y:S01]  /*2d8e0*/  FSEL R203, R56, -INF , P0 ;  /* 0xff80000038cb7808 */ /* 0x000fe20000000000 */
[----:B------:R-:W-:Y:S01]  /*2d8f0*/  VIADD R56, R5, 0x79 ;  /* 0x0000007905387836 */ /* 0x000fe20000000000 */
[----:B------:R-:W-:Y:S02]  /*2d900*/  IABS R23, R23 ;  /* 0x0000001700177213 */ /* 0x000fe40000000000 */
[----:B------:R-:W-:Y:S02]  /*2d910*/  ISETP.GE.AND P0, PT, R106, R247, PT ;  /* 0x000000f76a00720c */ /* 0x000fe40003f06270 */
[----:B------:R-:W-:Y:S02]  /*2d920*/  I2FP.F32.S32 R23, R23 ;  /* 0x0000001700177245 */ /* 0x000fe40000201400 */
[----:B------:R-:W-:Y:S01]  /*2d930*/  FSEL R202, R57, -INF , P0 ;  /* 0xff80000039ca7808 */ /* 0x000fe20000000000 */
[C---:B------:R-:W-:Y:S01]  /*2d940*/  VIADD R57, R5.reuse, 0x78 ;  /* 0x0000007805397836 */ /* 0x040fe20000000000 */
[----:B------:R-:W-:Y:S01]  /*2d950*/  IABS R26, R26 ;  /* 0x0000001a001a7213 */ /* 0x000fe20000000000 */
[----:B------:R-:W-:Y:S01]  /*2d960*/  FFMA.FTZ R175, -R242, R23, R105 ;  /* 0x00000017f2af7223 */ /* 0x000fe20000010169 */
[----:B------:R-:W-:Y:S01]  /*2d970*/  ISETP.GE.AND P0, PT, R118, R246, PT ;  /* 0x000000f67600720c */ /* 0x000fe20003f06270 */
[C---:B------:R-:W-:Y:S01]  /*2d980*/  VIADD R105, R5.reuse, 0x70 ;  /* 0x0000007005697836 */ /* 0x040fe20000000000 */
[----:B------:R-:W-:Y:S02]  /*2d990*/  I2FP.F32.S32 R26, R26 ;  /* 0x0000001a001a7245 */ /* 0x000fe40000201400 */
[----:B------:R-:W-:Y:S01]  /*2d9a0*/  FSEL R206, R50, -INF , P0 ;  /* 0xff80000032ce7808 */ /* 0x000fe20000000000 */
[----:B------:R-:W-:Y:S01]  /*2d9b0*/  VIADD R50, R5, 0x90 ;  /* 0x0000009005327836 */ /* 0x000fe20000000000 */
        /* <DEDUP_REMOVED lines=16> */
[----:B------:R-:W-:Y:S01]  /*2dac0*/  FSEL R201, R54, -INF , P0 ;  /* 0xff80000036c97808 */ /* 0x000fe20000000000 */
[----:B------:R-:W-:Y:S01]  /*2dad0*/  VIADD R54, R5, 0x80 ;  /* 0x0000008005367836 */ /* 0x000fe20000000000 */
[-C--:B------:R-:W-:Y:S01]  /*2dae0*/  ISETP.GE.AND P0, PT, R108, R246.reuse, PT ;  /* 0x000000f66c00720c */ /* 0x080fe20003f06270 */
[----:B------:R-:W-:Y:S01]  /*2daf0*/  IMAD.MOV.U32 R45, RZ, RZ, R30 ;  /* 0x000000ffff2d7224 */ /* 0x000fe200078e001e */
[----:B------:R-:W-:Y:S02]  /*2db00*/  IABS R23, R23 ;  /* 0x0000001700177213 */ /* 0x000fe40000000000 */
[----:B------:R-:W-:Y:S02]  /*2db10*/  FSEL R55, R55, -INF , P0 ;  /* 0xff80000037377808 */ /* 0x000fe40000000000 */
[----:B------:R-:W-:Y:S02]  /*2db20*/  ISETP.GE.AND P0, PT, R57, R247, PT ;  /* 0x000000f73900720c */ /* 0x000fe40003f06270 */
        /* <DEDUP_REMOVED lines=13> */
[----:B------:R-:W-:Y:S02]  /*2dc00*/  IABS R23, R23 ;  /* 0x0000001700177213 */ /* 0x000fe40000000000 */
        /* <DEDUP_REMOVED lines=17> */
[----:B------:R-:W-:Y:S01]  /*2dd20*/  I2FP.F32.S32 R48, R48 ;  /* 0x0000003000307245 */ /* 0x000fe20000201400 */
[----:B------:R-:W-:Y:S01]  /*2dd30*/  IMAD.MOV.U32 R97, RZ, RZ, R46 ;  /* 0x000000ffff617224 */ /* 0x000fe200078e002e */
[----:B------:R-:W-:Y:S01]  /*2dd40*/  FSEL R72, R72, -INF , P0 ;  /* 0xff80000048487808 */ /* 0x000fe20000000000 */
[----:B------:R-:W-:Y:S01]  /*2dd50*/  IMAD.MOV.U32 R46, RZ, RZ, R43 ;  /* 0x000000ffff2e7224 */ /* 0x000fe200078e002b */
[----:B------:R-:W-:Y:S01]  /*2dd60*/  ISETP.GE.AND P0, PT, R51, R247, PT ;  /* 0x000000f73300720c */ /* 0x000fe20003f06270 */
[C---:B------:R-:W-:Y:S01]  /*2dd70*/  FFMA.FTZ R60, -R242.reuse, R60, R185 ;  /* 0x0000003cf23c7223 */ /* 0x040fe200000101b9 */
[----:B------:R-:W-:Y:S01]  /*2dd80*/  IADD3 R35, PT, PT, R129, -0xd9, -R114 ;  /* 0xffffff2781237810 */ /* 0x000fe20007ffe872 */
[----:B------:R-:W-:Y:S01]  /*2dd90*/  FFMA.FTZ R48, -R242, R48, R102 ;  /* 0x00000030f2307223 */ /* 0x000fe20000010166 */
[----:B------:R-:W-:Y:S01]  /*2dda0*/  FSEL R185, R73, -INF , P0 ;  /* 0xff80000049b97808 */ /* 0x000fe20000000000 */
[----:B------:R-:W-:Y:S01]  /*2ddb0*/  IMAD.MOV.U32 R43, RZ, RZ, R184 ;  /* 0x000000ffff2b7224 */ /* 0x000fe200078e00b8 */
[-C--:B------:R-:W-:Y:S01]  /*2ddc0*/  ISETP.GE.AND P0, PT, R57, R246.reuse, PT ;  /* 0x000000f63900720c */ /* 0x080fe20003f06270 */
[----:B------:R-:W-:Y:S01]  /*2ddd0*/  IMAD.MOV.U32 R102, RZ, RZ, R179 ;  /* 0x000000ffff667224 */ /* 0x000fe200078e00b3 */
[----:B------:R-:W-:Y:S01]  /*2dde0*/  IABS R35, R35 ;  /* 0x0000002300237213 */ /* 0x000fe20000000000 */
[----:B------:R-:W-:Y:S01]  /*2ddf0*/  IMAD.MOV.U32 R179, RZ, RZ, R44 ;  /* 0x000000ffffb37224 */ /* 0x000fe200078e002c */
[----:B------:R-:W-:Y:S01]  /*2de00*/  FSEL R66, R66, -INF , P0 ;  /* 0xff80000042427808 */ /* 0x000fe20000000000 */
[----:B------:R-:W-:Y:S01]  /*2de10*/  IMAD.MOV.U32 R44, RZ, RZ, R41 ;  /* 0x000000ffff2c7224 */ /* 0x000fe200078e0029 */
[----:B------:R-:W-:Y:S01]  /*2de20*/  ISETP.GE.AND P0, PT, R56, R246, PT ;  /* 0x000000f63800720c */ /* 0x000fe20003f06270 */
[----:B------:R-:W-:Y:S01]  /*2de30*/  IMAD.MOV.U32 R41, RZ, RZ, R33 ;  /* 0x000000ffff297224 */ /* 0x000fe200078e0021 */
[----:B------:R-:W-:Y:S01]  /*2de40*/  IADD3 R33, PT, PT, R129, -0xe0, -R114 ;  /* 0xffffff2081217810 */ /* 0x000fe20007ffe872 */
[----:B------:R-:W-:Y:S01]  /*2de50*/  IMAD.MOV.U32 R62, RZ, RZ, R44 ;  /* 0x000000ffff3e7224 */ /* 0x000fe200078e002c */
[----:B------:R-:W-:Y:S01]  /*2de60*/  FSEL R67, R67, -INF , P0 ;  /* 0xff80000043437808 */ /* 0x000fe20000000000 */
[C---:B------:R-:W-:Y:S01]  /*2de70*/  VIADD R44, R5.reuse, 0xa0 ;  /* 0x000000a0052c7836 */ /* 0x040fe20000000000 */
[----:B------:R-:W-:Y:S01]  /*2de80*/  IABS R33, R33 ;  /* 0x0000002100217213 */ /* 0x000fe20000000000 */
[----:B------:R-:W-:Y:S01]  /*2de90*/  IMAD.MOV.U32 R23, RZ, RZ, R177 ;  /* 0x000000ffff177224 */ /* 0x000fe200078e00b1 */
[----:B------:R-:W-:Y:S01]  /*2dea0*/  ISETP.GE.AND P0, PT, R50, R247, PT ;  /* 0x000000f73200720c */ /* 0x000fe20003f06270 */
[----:B------:R-:W-:Y:S01]  /*2deb0*/  IMAD.MOV.U32 R73, RZ, RZ, R32 ;  /* 0x000000ffff497224 */ /* 0x000fe200078e0020 */
[----:B------:R-:W-:Y:S01]  /*2dec0*/  I2FP.F32.S32 R33, R33 ;  /* 0x0000002100217245 */ /* 0x000fe20000201400 */
[----:B------:R-:W-:Y:S01]  /*2ded0*/  IMAD.MOV.U32 R170, RZ, RZ, R43 ;  /* 0x000000ffffaa7224 */ /* 0x000fe200078e002b */
[----:B------:R-:W-:Y:S01]  /*2dee0*/  FSEL R76, R76, -INF , P0 ;  /* 0xff8000004c4c7808 */ /* 0x000fe20000000000 */
[----:B------:R-:W-:Y:S01]  /*2def0*/  VIADD R43, R5, 0xa1 ;  /* 0x000000a1052b7836 */ /* 0x000fe20000000000 */
[C-C-:B------:R-:W-:Y:S01]  /*2df00*/  IADD3 R26, PT, PT, R243.reuse, -0xe1, -R114.reuse ;  /* 0xffffff1ff31a7810 */ /* 0x140fe20007ffe872 */
[C---:B------:R-:W-:Y:S01]  /*2df10*/  FFMA.FTZ R33, -R242.reuse, R33, R101 ;  /* 0x00000021f2217223 */ /* 0x040fe20000010165 */
[----:B------:R-:W-:Y:S01]  /*2df20*/  IADD3 R61, PT, PT, R243, -0xe8, -R114 ;  /* 0xffffff18f33d7810 */ /* 0x000fe20007ffe872 */
[----:B------:R-:W-:Y:S01]  /*2df30*/  IMAD.MOV.U32 R101, RZ, RZ, R179 ;  /* 0x000000ffff657224 */ /* 0x000fe200078e00b3 */
[----:B------:R-:W-:Y:S02]  /*2df40*/  ISETP.GE.AND P0, PT, R49, R247, PT ;  /* 0x000000f73100720c */ /* 0x000fe40003f06270 */
[----:B------:R-:W-:Y:S02]  /*2df50*/  I2FP.F32.S32 R35, R35 ;  /* 0x0000002300237245 */ /* 0x000fe40000201400 */
[----:B------:R-:W-:Y:S02]  /*2df60*/  IABS R26, R26 ;  /* 0x0000001a001a7213 */ /* 0x000fe40000000000 */
        /* <DEDUP_REMOVED lines=8> */
[----:B------:R-:W-:Y:S02]  /*2dff0*/  I2FP.F32.S32 R61, R61 ;  /* 0x0000003d003d7245 */ /* 0x000fe40000201400 */
[----:B------:R-:W-:Y:S01]  /*2e000*/  FSEL R184, R70, -INF , P0 ;  /* 0xff80000046b87808 */ /* 0x000fe20000000000 */
[C---:B------:R-:W-:Y:S01]  /*2e010*/  FFMA.FTZ R42, -R242.reuse, R26, R182 ;  /* 0x0000001af22a7223 */ /* 0x040fe200000101b6 */
[----:B------:R-:W-:Y:S01]  /*2e020*/  ISETP.GE.AND P0, PT, R53, R246, PT ;  /* 0x000000f63500720c */ /* 0x000fe20003f06270 */
[----:B------:R-:W-:Y:S01]  /*2e030*/  FFMA.FTZ R61, -R242, R61, R183 ;  /* 0x0000003df23d7223 */ /* 0x000fe200000101b7 */
[----:B------:R-:W-:Y:S01]  /*2e040*/  IADD3 R26, PT, PT, R129, -0xe9, -R114 ;  /* 0xffffff17811a7810 */ /* 0x000fe20007ffe872 */
[----:B------:R-:W-:Y:S01]  /*2e050*/  IMAD.MOV.U32 R182, RZ, RZ, R45 ;  /* 0x000000ffffb67224 */ /* 0x000fe200078e002d */
[----:B------:R-:W-:Y:S01]  /*2e060*/  FSEL R183, R71, -INF , P0 ;  /* 0xff80000047b77808 */ /* 0x000fe20000000000 */
[----:B------:R-:W-:Y:S01]  /*2e070*/  VIADD R45, R5, 0x99 ;  /* 0x00000099052d7836 */ /* 0x000fe20000000000 */
[-C--:B------:R-:W-:Y:S02]  /*2e080*/  ISETP.GE.AND P0, PT, R47, R247.reuse, PT ;  /* 0x000000f72f00720c */ /* 0x080fe40003f06270 */
[----:B------:R-:W-:Y:S02]  /*2e090*/  IABS R26, R26 ;  /* 0x0000001a001a7213 */ /* 0x000fe40000000000 */
[----:B------:R-:W-:Y:S01]  /*2e0a0*/  FSEL R178, R80, -INF , P0 ;  /* 0xff80000050b27808 */ /* 0x000fe20000000000 */
[----:B------:R-:W-:Y:S01]  /*2e0b0*/  IMAD.MOV.U32 R80, RZ, RZ, R36 ;  /* 0x000000ffff507224 */ /* 0x000fe200078e0024 */
[--C-:B------:R-:W-:Y:S02]  /*2e0c0*/  IADD3 R34, PT, PT, R243, -0xf0, -R114.reuse ;  /* 0xffffff10f3227810 */ /* 0x100fe40007ffe872 */
[----:B------:R-:W-:Y:S02]  /*2e0d0*/  ISETP.GE.AND P0, PT, R45, R247, PT ;  /* 0x000000f72d00720c */ /* 0x000fe40003f06270 */
[----:B------:R-:W-:Y:S02]  /*2e0e0*/  I2FP.F32.S32 R26, R26 ;  /* 0x0000001a001a7245 */ /* 0x000fe40000201400 */
[----:B------:R-:W-:Y:S02]  /*2e0f0*/  IADD3 R71, PT, PT, R129, -0xf0, -R114 ;  /* 0xffffff1081477810 */ /* 0x000fe40007ffe872 */
[----:B------:R-:W-:Y:S01]  /*2e100*/  IABS R34, R34 ;  /* 0x0000002200227213 */ /* 0x000fe20000000000 */
[----:B------:R-:W-:Y:S01]  /*2e110*/  FFMA.FTZ R26, -R242, R26, R111 ;  /* 0x0000001af21a7223 */ /* 0x000fe2000001016f */
[----:B------:R-:W-:Y:S01]  /*2e120*/  FSEL R177, R81, -INF , P0 ;  /* 0xff80000051b17808 */ /* 0x000fe20000000000 */
[----:B------:R-:W-:Y:S01]  /*2e130*/  IMAD.MOV.U32 R111, RZ, RZ, R182 ;  /* 0x000000ffff6f7224 */ /* 0x000fe200078e00b6 */
[----:B------:R-:W-:Y:S01]  /*2e140*/  ISETP.GE.AND P0, PT, R52, R246, PT ;  /* 0x000000f63400720c */ /* 0x000fe20003f06270 */
[----:B------:R-:W-:Y:S01]  /*2e150*/  IMAD.MOV.U32 R81, RZ, RZ, R41 ;  /* 0x000000ffff517224 */ /* 0x000fe200078e0029 */
[----:B------:R-:W-:Y:S01]  /*2e160*/  IABS R71, R71 ;  /* 0x0000004700477213 */ /* 0x000fe20000000000 */
[----:B------:R-:W-:Y:S01]  /*2e170*/  VIADD R41, R5, 0xa9 ;  /* 0x000000a905297836 */ /* 0x000fe20000000000 */
[----:B------:R-:W-:Y:S02]  /*2e180*/  I2FP.F32.S32 R34, R34 ;  /* 0x0000002200227245 */ /* 0x000fe40000201400 */
[----:B------:R-:W-:Y:S02]  /*2e190*/  IADD3 R70, PT, PT, R129, -0xf1, -R114 ;  /* 0xffffff0f81467810 */ /* 0x000fe40007ffe872 */
[----:B------:R-:W-:Y:S01]  /*2e1a0*/  FSEL R182, R74, -INF , P0 ;  /* 0xff8000004ab67808 */ /* 0x000fe20000000000 */
[C---:B------:R-:W-:Y:S01]  /*2e1b0*/  FFMA.FTZ R34, -R242.reuse, R34, R181 ;  /* 0x00000022f2227223 */ /* 0x040fe200000101b5 */
[----:B------:R-:W-:Y:S01]  /*2e1c0*/  ISETP.GE.AND P0, PT, R51, R246, PT ;  /* 0x000000f63300720c */ /* 0x000fe20003f06270 */
[----:B------:R-:W-:Y:S01]  /*2e1d0*/  IMAD.MOV.U32 R74, RZ, RZ, R38 ;  /* 0x000000ffff4a7224 */ /* 0x000fe200078e0026 */
[----:B------:R-:W-:Y:S01]  /*2e1e0*/  I2FP.F32.S32 R71, R71 ;  /* 0x0000004700477245 */ /* 0x000fe20000201400 */
[----:B------:R-:W-:Y:S01]  /*2e1f0*/  IMAD.MOV.U32 R38, RZ, RZ, R37 ;  /* 0x000000ffff267224 */ /* 0x000fe200078e0025 */
[----:B------:R-:W-:Y:S02]  /*2e200*/  IABS R70, R70 ;  /* 0x0000004600467213 */ /* 0x000fe40000000000 */
[----:B------:R-:W-:Y:S01]  /*2e210*/  IADD3 R30, PT, PT, R129, -0xe8, -R114 ;  /* 0xffffff18811e7810 */ /* 0x000fe20007ffe872 */
[----:B------:R-:W-:Y:S01]  /*2e220*/  FFMA.FTZ R71, -R242, R71, R126 ;  /* 0x00000047f2477223 */ /* 0x000fe2000001017e */
[----:B------:R-:W-:Y:S01]  /*2e230*/  FSEL R181, R75, -INF , P0 ;  /* 0xff8000004bb57808 */ /* 0x000fe20000000000 */
[----:B------:R-:W-:Y:S01]  /*2e240*/  IMAD.MOV.U32 R126, RZ, RZ, R101 ;  /* 0x000000ffff7e7224 */ /* 0x000fe200078e0065 */
[----:B------:R-:W-:Y:S01]  /*2e250*/  IADD3 R32, PT, PT, R129, -0xe1, -R114 ;  /* 0xffffff1f81207810 */ /* 0x000fe20007ffe872 */
[----:B------:R-:W-:Y:S01]  /*2e260*/  IMAD.MOV.U32 R101, RZ, RZ, R46 ;  /* 0x000000ffff657224 */ /* 0x000fe200078e002e */
[-C--:B------:R-:W-:Y:S02]  /*2e270*/  ISETP.GE.AND P0, PT, R44, R247.reuse, PT ;  /* 0x000000f72c00720c */ /* 0x080fe40003f06270 */
[----:B------:R-:W-:Y:S02]  /*2e280*/  I2FP.F32.S32 R70, R70 ;  /* 0x0000004600467245 */ /* 0x000fe40000201400 */
[----:B------:R-:W-:Y:S02]  /*2e290*/  IABS R30, R30 ;  /* 0x0000001e001e7213 */ /* 0x000fe40000000000 */
[----:B------:R-:W-:Y:S01]  /*2e2a0*/  IABS R32, R32 ;  /* 0x0000002000207213 */ /* 0x000fe20000000000 */
[----:B------:R-:W-:Y:S01]  /*2e2b0*/  FFMA.FTZ R70, -R242, R70, R127 ;  /* 0x00000046f2467223 */ /* 0x000fe2000001017f */
[----:B------:R-:W-:Y:S01]  /*2e2c0*/  FSEL R46, R84, -INF , P0 ;  /* 0xff800000542e7808 */ /* 0x000fe20000000000 */
[----:B------:R-:W-:Y:S01]  /*2e2d0*/  IMAD.MOV.U32 R127, RZ, RZ, R73 ;  /* 0x000000ffff7f7224 */ /* 0x000fe200078e0049 */
[----:B------:R-:W-:Y:S01]  /*2e2e0*/  ISETP.GE.AND P0, PT, R43, R247, PT ;  /* 0x000000f72b00720c */ /* 0x000fe20003f06270 */
[----:B------:R-:W-:Y:S01]  /*2e2f0*/  IMAD.MOV.U32 R73, RZ, RZ, R171 ;  /* 0x000000ffff497224 */ /* 0x000fe200078e00ab */
[----:B------:R-:W-:Y:S01]  /*2e300*/  I2FP.F32.S32 R30, R30 ;  /* 0x0000001e001e7245 */ /* 0x000fe20000201400 */
[----:B------:R-:W-:Y:S01]  /*2e310*/  IMAD.MOV.U32 R84, RZ, RZ, R80 ;  /* 0x000000ffff547224 */ /* 0x000fe200078e0050 */
[----:B------:R-:W-:Y:S02]  /*2e320*/  I2FP.F32.S32 R32, R32 ;  /* 0x0000002000207245 */ /* 0x000fe40000201400 */
[----:B------:R-:W-:Y:S01]  /*2e330*/  FSEL R171, R85, -INF , P0 ;  /* 0xff80000055ab7808 */ /* 0x000fe20000000000 */
[----:B------:R-:W-:Y:S01]  /*2e340*/  FFMA.FTZ R30, -R242, R30, R117 ;  /* 0x0000001ef21e7223 */ /* 0x000fe20000010175 */
[----:B------:R-:W-:Y:S01]  /*2e350*/  ISETP.GE.AND P0, PT, R50, R246, PT ;  /* 0x000000f63200720c */ /* 0x000fe20003f06270 */
[----:B------:R-:W-:Y:S01]  /*2e360*/  IMAD.MOV.U32 R117, RZ, RZ, R176 ;  /* 0x000000ffff757224 */ /* 0x000fe200078e00b0 */
[----:B------:R-:W-:Y:S01]  /*2e370*/  IADD3 R75, PT, PT, R243, -0xf1, -R114 ;  /* 0xffffff0ff34b7810 */ /* 0x000fe20007ffe872 */
[----:B------:R-:W-:Y:S01]  /*2e380*/  FFMA.FTZ R32, -R242, R32, R100 ;  /* 0x00000020f2207223 */ /* 0x000fe20000010164 */
[----:B------:R-:W-:Y:S01]  /*2e390*/  FSEL R176, R78, -INF , P0 ;  /* 0xff8000004eb07808 */ /* 0x000fe20000000000 */
[----:B------:R-:W-:Y:S01]  /*2e3a0*/  IMAD.MOV.U32 R100, RZ, RZ, R42 ;  /* 0x000000ffff647224 */ /* 0x000fe200078e002a */
[-C--:B------:R-:W-:Y:S01]  /*2e3b0*/  ISETP.GE.AND P0, PT, R49, R246.reuse, PT ;  /* 0x000000f63100720c */ /* 0x080fe20003f06270 */
[----:B------:R-:W-:Y:S01]  /*2e3c0*/  VIADD R42, R5, 0xa8 ;  /* 0x000000a8052a7836 */ /* 0x000fe20000000000 */
[----:B------:R-:W-:Y:S01]  /*2e3d0*/  IABS R75, R75 ;  /* 0x0000004b004b7213 */ /* 0x000fe20000000000 */
[----:B------:R-:W-:Y:S01]  /*2e3e0*/  IMAD.MOV.U32 R78, RZ, RZ, R62 ;  /* 0x000000ffff4e7224 */ /* 0x000fe200078e003e */
[----:B------:R-:W-:Y:S01]  /*2e3f0*/  IADD3 R36, PT, PT, R129, -0xf9, -R114 ;  /* 0xffffff0781247810 */ /* 0x000fe20007ffe872 */
[----:B------:R-:W-:Y:S01]  /*2e400*/  IMAD.MOV.U32 R62, RZ, RZ, R175 ;  /* 0x000000ffff3e7224 */ /* 0x000fe200078e00af */
[----:B------:R-:W-:Y:S01]  /*2e410*/  FSEL R175, R79, -INF , P0 ;  /* 0xff8000004faf7808 */ /* 0x000fe20000000000 */
[----:B------:R-:W-:Y:S01]  /*2e420*/  IMAD.MOV.U32 R80, RZ, RZ, R100 ;  /* 0x000000ffff507224 */ /* 0x000fe200078e0064 */
[----:B------:R-:W-:Y:S01]  /*2e430*/  ISETP.GE.AND P0, PT, R42, R247, PT ;  /* 0x000000f72a00720c */ /* 0x000fe20003f06270 */
[----:B------:R-:W-:Y:S01]  /*2e440*/  IMAD.MOV.U32 R100, RZ, RZ, R102 ;  /* 0x000000ffff647224 */ /* 0x000fe200078e0066 */
[----:B------:R-:W-:Y:S01]  /*2e450*/  I2FP.F32.S32 R75, R75 ;  /* 0x0000004b004b7245 */ /* 0x000fe20000201400 */
[----:B------:R-:W-:Y:S01]  /*2e460*/  IMAD.MOV.U32 R102, RZ, RZ, R23 ;  /* 0x000000ffff667224 */ /* 0x000fe200078e0017 */
[----:B------:R-:W-:Y:S01]  /*2e470*/  FSEL R170, R88, -INF , P0 ;  /* 0xff80000058aa7808 */ /* 0x000fe20000000000 */
[----:B------:R-:W-:Y:S01]  /*2e480*/  VIADD R23, R128, 0xfffffff8 ;  /* 0xfffffff880177836 */ /* 0x000fe20000000000 */
[----:B------:R-:W-:Y:S01]  /*2e490*/  ISETP.GE.AND P0, PT, R41, R247, PT ;  /* 0x000000f72900720c */ /* 0x000fe20003f06270 */
[----:B------:R-:W-:Y:S01]  /*2e4a0*/  FFMA.FTZ R75, -R242, R75, R113 ;  /* 0x0000004bf24b7223 */ /* 0x000fe20000010171 */
        /* <DEDUP_REMOVED lines=10> */
[----:B------:R-:W-:Y:S01]  /*2e550*/  ISETP.GE.AND P0, PT, R45, R246, PT ;  /* 0x000000f62d00720c */ /* 0x000fe20003f06270 */
[----:B------:R-:W-:Y:S01]  /*2e560*/  IMAD.MOV.U32 R82, RZ, RZ, R62 ;  /* 0x000000ffff527224 */ /* 0x000fe200078e003e */
[----:B------:R-:W-:Y:S01]  /*2e570*/  I2FP.F32.S32 R36, R36 ;  /* 0x0000002400247245 */ /* 0x000fe20000201400 */
[----:B------:R-:W-:Y:S01]  /*2e580*/  IMAD.MOV.U32 R81, RZ, RZ, R117 ;  /* 0x000000ffff517224 */ /* 0x000fe200078e0075 */
[----:B------:R-:W-:Y:S01]  /*2e590*/  IABS R37, R37 ;  /* 0x0000002500257213 */ /* 0x000fe20000000000 */
[----:B------:R-:W-:Y:S01]  /*2e5a0*/  IMAD.MOV.U32 R62, RZ, RZ, R39 ;  /* 0x000000ffff3e7224 */ /* 0x000fe200078e0027 */
[----:B------:R-:W-:Y:S01]  /*2e5b0*/  IABS R23, R23 ;  /* 0x0000001700177213 */ /* 0x000fe20000000000 */
[----:B------:R-:W-:Y:S01]  /*2e5c0*/  VIADD R39, R5, 0xb0 ;  /* 0x000000b005277836 */ /* 0x000fe20000000000 */
[----:B------:R-:W-:Y:S01]  /*2e5d0*/  I2FP.F32.S32 R37, R37 ;  /* 0x0000002500257245 */ /* 0x000fe20000201400 */
[----:B------:R-:W-:Y:S01]  /*2e5e0*/  IMAD.MOV.U32 R117, RZ, RZ, R101 ;  /* 0x000000ffff757224 */ /* 0x000fe200078e0065 */
[----:B------:R-:W-:Y:S01]  /*2e5f0*/  I2FP.F32.S32 R23, R23 ;  /* 0x0000001700177245 */ /* 0x000fe20000201400 */
[----:B------:R-:W-:Y:S01]  /*2e600*/  IMAD.MOV.U32 R101, RZ, RZ, R63 ;  /* 0x000000ffff657224 */ /* 0x000fe200078e003f */
[----:B------:R-:W-:Y:S01]  /*2e610*/  LOP3.LUT R251, R251, 0xfbffffff, RZ, 0xc0, !PT ;  /* 0xfbfffffffbfb7812 */ /* 0x000fe200078ec0ff */
[----:B------:R-:W-:Y:S01]  /*2e620*/  IMAD.MOV.U32 R79, RZ, RZ, R81 ;  /* 0x000000ffff4f7224 */ /* 0x000fe200078e0051 */
[----:B------:R-:W-:Y:S01]  /*2e630*/  ISETP.GE.AND P3, PT, R14, R245, PT ;  /* 0x000000f50e00720c */ /* 0x000fe20003f66270 */
[----:B------:R-:W-:Y:S01]  /*2e640*/  IMAD.MOV.U32 R63, RZ, RZ, R173 ;  /* 0x000000ffff3f7224 */ /* 0x000fe200078e00ad */
[----:B------:R-:W-:Y:S01]  /*2e650*/  FSEL R173, R83, -INF , P0 ;  /* 0xff80000053ad7808 */ /* 0x000fe20000000000 */
[----:B------:R-:W-:Y:S01]  /*2e660*/  IMAD.MOV.U32 R81, RZ, RZ, R102 ;  /* 0x000000ffff517224 */ /* 0x000fe200078e0066 */
[----:B------:R-:W-:Y:S01]  /*2e670*/  ISETP.GE.AND P0, PT, R39, R247, PT ;  /* 0x000000f72700720c */ /* 0x000fe20003f06270 */
[----:B------:R-:W-:Y:S01]  /*2e680*/  IMAD.MOV.U32 R102, RZ, RZ, R38 ;  /* 0x000000ffff667224 */ /* 0x000fe200078e0026 */
[----:B------:R-:W-:Y:S01]  /*2e690*/  @P2 LOP3.LUT R251, R251, 0x4000000, RZ, 0xfc, !PT ;  /* 0x04000000fbfb2812 */ /* 0x000fe200078efcff */
[----:B------:R-:W-:Y:S01]  /*2e6a0*/  VIADD R38, R5, 0xb1 ;  /* 0x000000b105267836 */ /* 0x000fe20000000000 */
[----:B------:R-:W-:Y:S01]  /*2e6b0*/  ISETP.GE.AND P2, PT, R15, R245, PT ;  /* 0x000000f50f00720c */ /* 0x000fe20003f46270 */
[----:B------:R-:W-:Y:S01]  /*2e6c0*/  FFMA.FTZ R36, -R242, R36, R120 ;  /* 0x00000024f2247223 */ /* 0x000fe20000010178 */
[----:B------:R-:W-:Y:S01]  /*2e6d0*/  FSEL R120, R92, -INF , P0 ;  /* 0xff8000005c787808 */ /* 0x000fe20000000000 */
[----:B------:R-:W-:Y:S01]  /*2e6e0*/  IMAD.MOV.U32 R92, RZ, RZ, R31 ;  /* 0x000000ffff5c7224 */ /* 0x000fe200078e001f */
[----:B------:R-:W-:Y:S01]  /*2e6f0*/  ISETP.GE.AND P0, PT, R38, R247, PT ;  /* 0x000000f72600720c */ /* 0x000fe20003f06270 */
[----:B------:R-:W-:Y:S01]  /*2e700*/  IMAD.MOV.U32 R83, RZ, RZ, R84 ;  /* 0x000000ffff537224 */ /* 0x000fe200078e0054 */
[----:B------:R-:W-:Y:S01]  /*2e710*/  LOP3.LUT R251, R251, 0xfffffbff, RZ, 0xc0, !PT ;  /* 0xfffffbfffbfb7812 */ /* 0x000fe200078ec0ff */
[----:B------:R-:W-:Y:S01]  /*2e720*/  IMAD.MOV.U32 R84, RZ, RZ, R80 ;  /* 0x000000ffff547224 */ /* 0x000fe200078e0050 */
[----:B------:R-:W-:Y:S01]  /*2e730*/  ISETP.GE.AND P5, PT, R13, R245, PT ;  /* 0x000000f50d00720c */ /* 0x000fe20003fa6270 */
[----:B------:R-:W-:Y:S01]  /*2e740*/  IMAD.MOV.U32 R80, RZ, RZ, R117 ;  /* 0x000000ffff507224 */ /* 0x000fe200078e0075 */
[----:B------:R-:W-:Y:S01]  /*2e750*/  FSEL R117, R93, -INF , P0 ;  /* 0xff8000005d757808 */ /* 0x000fe20000000000 */
[----:B------:R-:W-:Y:S01]  /*2e760*/  VIADD R31, R5, 0xb8 ;  /* 0x000000b8051f7836 */ /* 0x000fe20000000000 */
        /* <DEDUP_REMOVED lines=8> */
[--C-:B------:R-:W-:Y:S01]  /*2e7f0*/  IADD3 R74, PT, PT, R243, -0xf8, -R114.reuse ;  /* 0xffffff08f34a7810 */ /* 0x100fe20007ffe872 */
[----:B------:R-:W-:Y:S01]  /*2e800*/  VIADD R29, R5, 0xb9 ;  /* 0x000000b9051d7836 */ /* 0x000fe20000000000 */
[----:B------:R-:W-:Y:S01]  /*2e810*/  FSEL R128, R87, -INF , P0 ;  /* 0xff80000057807808 */ /* 0x000fe20000000000 */
[C---:B------:R-:W-:Y:S01]  /*2e820*/  FFMA.FTZ R37, -R242.reuse, R37, R115 ;  /* 0x00000025f2257223 */ /* 0x040fe20000010173 */
[----:B------:R-:W-:Y:S01]  /*2e830*/  IADD3 R114, PT, PT, R243, -0xf9, -R114 ;  /* 0xffffff07f3727810 */ /* 0x000fe20007ffe872 */
[----:B------:R-:W-:Y:S01]  /*2e840*/  FFMA.FTZ R168, -R242, R23, R168 ;  /* 0x00000017f2a87223 */ /* 0x000fe200000101a8 */
        /* <DEDUP_REMOVED lines=8> */
[----:B------:R-:W-:Y:S02]  /*2e8d0*/  I2FP.F32.S32 R73, R114 ;  /* 0x0000007200497245 */ /* 0x000fe40000201400 */
[----:B------:R-:W-:Y:S01]  /*2e8e0*/  FSEL R114, R93, -INF , P0 ;  /* 0xff8000005d727808 */ /* 0x000fe20000000000 */
[----:B------:R-:W-:Y:S01]  /*2e8f0*/  IMAD.MOV.U32 R93, RZ, RZ, R82 ;  /* 0x000000ffff5d7224 */ /* 0x000fe200078e0052 */
[----:B------:R-:W-:Y:S01]  /*2e900*/  ISETP.GE.AND P0, PT, R42, R246, PT ;  /* 0x000000f62a00720c */ /* 0x000fe20003f06270 */
[----:B------:R-:W-:Y:S01]  /*2e910*/  IMAD.MOV.U32 R82, RZ, RZ, R88 ;  /* 0x000000ffff527224 */ /* 0x000fe200078e0058 */
[----:B------:R-:W-:Y:S01]  /*2e920*/  IABS R74, R74 ;  /* 0x0000004a004a7213 */ /* 0x000fe20000000000 */
[----:B------:R-:W-:Y:S01]  /*2e930*/  FFMA.FTZ R73, -R242, R73, R4 ;  /* 0x00000049f2497223 */ /* 0x000fe20000010104 */
[----:B------:R-:W-:Y:S01]  /*2e940*/  FSEL R127, R90, -INF , P0 ;  /* 0xff8000005a7f7808 */ /* 0x000fe20000000000 */
[----:B------:R-:W-:Y:S01]  /*2e950*/  IMAD.MOV.U32 R88, RZ, RZ, R28 ;  /* 0x000000ffff587224 */ /* 0x000fe200078e001c */
[----:B------:R-:W-:Y:S01]  /*2e960*/  ISETP.GE.AND P0, PT, R41, R246, PT ;  /* 0x000000f62900720c */ /* 0x000fe20003f06270 */
[----:B------:R-:W-:Y:S01]  /*2e970*/  VIADD R28, R5, 0xc0 ;  /* 0x000000c0051c7836 */ /* 0x000fe20000000000 */
[----:B------:R-:W-:Y:S02]  /*2e980*/  I2FP.F32.S32 R74, R74 ;  /* 0x0000004a004a7245 */ /* 0x000fe40000201400 */
[----:B------:R-:W-:Y:S02]  /*2e990*/  FSEL R126, R91, -INF , P0 ;  /* 0xff8000005b7e7808 */ /* 0x000fe40000000000 */
[----:B------:R-:W-:Y:S01]  /*2e9a0*/  ISETP.GE.AND P0, PT, R28, R247, PT ;  /* 0x000000f71c00720c */ /* 0x000fe20003f06270 */
[----:B------:R-:W-:Y:S01]  /*2e9b0*/  FFMA.FTZ R74, -R242, R74, R98 ;  /* 0x0000004af24a7223 */ /* 0x000fe20000010162 */
[----:B------:R-:W-:Y:S01]  /*2e9c0*/  LOP3.LUT R251, R251, 0xfdffffff, RZ, 0xc0, !PT ;  /* 0xfdfffffffbfb7812 */ /* 0x000fe200078ec0ff */
[----:B------:R-:W-:Y:S01]  /*2e9d0*/  IMAD.MOV.U32 R98, RZ, RZ, R86 ;  /* 0x000000ffff627224 */ /* 0x000fe200078e0056 */
[----:B------:R-:W-:Y:S01]  /*2e9e0*/  FSEL R102, R102, -INF , P0 ;  /* 0xff80000066667808 */ /* 0x000fe20000000000 */
[----:B------:R-:W-:Y:S01]  /*2e9f0*/  IMAD.MOV.U32 R86, RZ, RZ, R23 ;  /* 0x000000ffff567224 */ /* 0x000fe200078e0017 */
[C---:B------:R-:W-:Y:S01]  /*2ea00*/  ISETP.GE.AND P0, PT, R112.reuse, R244, PT ;  /* 0x000000f47000720c */ /* 0x040fe20003f06270 */
[----:B------:R-:W-:Y:S01]  /*2ea10*/  IMAD.MOV.U32 R23, RZ, RZ, R82 ;  /* 0x000000ffff177224 */ /* 0x000fe200078e0052 */
[-C--:B------:R-:W-:Y:S01]  /*2ea20*/  ISETP.GE.AND P1, PT, R112, R245.reuse, PT ;  /* 0x000000f57000720c */ /* 0x080fe20003f26270 */
[----:B------:R-:W-:Y:S01]  /*2ea30*/  IMAD.MOV.U32 R82, RZ, RZ, R89 ;  /* 0x000000ffff527224 */ /* 0x000fe200078e0059 */
[----:B------:R-:W-:Y:S01]  /*2ea40*/  @P2 LOP3.LUT R252, R252, 0x1, RZ, 0xfc, !PT ;  /* 0x00000001fcfc2812 */ /* 0x000fe200078efcff */
[----:B------:R-:W-:Y:S01]  /*2ea50*/  IMAD.MOV.U32 R89, RZ, RZ, R113 ;  /* 0x000000ffff597224 */ /* 0x000fe200078e0071 */
[----:B------:R-:W-:Y:S01]  /*2ea60*/  ISETP.GE.AND P4, PT, R25, R245, PT ;  /* 0x000000f51900720c */ /* 0x000fe20003f86270 */
[----:B------:R-:W-:Y:S01]  /*2ea70*/  IMAD.MOV.U32 R113, RZ, RZ, R88 ;  /* 0x000000ffff717224 */ /* 0x000fe200078e0058 */
[----:B------:R-:W-:Y:S01]  /*2ea80*/  LOP3.LUT R252, R252, 0xfffffffd, RZ, 0xc0, !PT ;  /* 0xfffffffdfcfc7812 */ /* 0x000fe200078ec0ff */
[----:B------:R-:W-:Y:S02]  /*2ea90*/  IMAD.MOV.U32 R88, RZ, RZ, R81 ;  /* 0x000000ffff587224 */ /* 0x000fe400078e0051 */
[----:B------:R-:W-:Y:S02]  /*2eaa0*/  IMAD.MOV.U32 R81, RZ, RZ, R27 ;  /* 0x000000ffff517224 */ /* 0x000fe400078e001b */
[----:B------:R-:W-:Y:S01]  /*2eab0*/  @P0 LOP3.LUT R251, R251, 0x2000000, RZ, 0xfc, !PT ;  /* 0x02000000fbfb0812 */ /* 0x000fe200078efcff */
[----:B------:R-:W-:Y:S02]  /*2eac0*/  VIADD R27, R5, 0xc1 ;  /* 0x000000c1051b7836 */ /* 0x000fe40000000000 */
[----:B------:R-:W-:Y:S01]  /*2ead0*/  IMAD.MOV.U32 R90, RZ, RZ, R23 ;  /* 0x000000ffff5a7224 */ /* 0x000fe200078e0017 */
[----:B------:R-:W-:Y:S01]  /*2eae0*/  LOP3.LUT R251, R251, 0xfffffdff, RZ, 0xc0, !PT ;  /* 0xfffffdfffbfb7812 */ /* 0x000fe200078ec0ff */
[----:B------:R-:W-:Y:S01]  /*2eaf0*/  VIADD R23, R5, 0xc8 ;  /* 0x000000c805177836 */ /* 0x000fe20000000000 */
[----:B------:R-:W-:Y:S01]  /*2eb00*/  ISETP.GE.AND P0, PT, R27, R247, PT ;  /* 0x000000f71b00720c */ /* 0x000fe20003f06270 */
[----:B------:R-:W-:Y:S01]  /*2eb10*/  IMAD.MOV.U32 R87, RZ, RZ, R98 ;  /* 0x000000ffff577224 */ /* 0x000fe200078e0062 */
        /* <DEDUP_REMOVED lines=11> */
[----:B------:R-:W-:Y:S01]  /*2ebd0*/  VIADD R94, R5, 0x20 ;  /* 0x00000020055e7836 */ /* 0x000fe20000000000 */
[C---:B------:R-:W-:Y:S01]  /*2ebe0*/  ISETP.GE.AND P1, PT, R110.reuse, R245, PT ;  /* 0x000000f56e00720c */ /* 0x040fe20003f26270 */
[----:B------:R-:W-:Y:S01]  /*2ebf0*/  IMAD.MOV.U32 R88, RZ, RZ, R85 ;  /* 0x000000ffff587224 */ /* 0x000fe200078e0055 */
[----:B------:R-:W-:Y:S01]  /*2ec00*/  FSEL R112, R95, -INF , P0 ;  /* 0xff8000005f707808 */ /* 0x000fe20000000000 */
[----:B------:R-:W-:Y:S01]  /*2ec10*/  IMAD.MOV.U32 R85, RZ, RZ, R100 ;  /* 0x000000ffff557224 */ /* 0x000fe200078e0064 */
[-C--:B------:R-:W-:Y:S01]  /*2ec20*/  ISETP.GE.AND P0, PT, R110, R244.reuse, PT ;  /* 0x000000f46e00720c */ /* 0x080fe20003f06270 */
[----:B------:R-:W-:Y:S02]  /*2ec30*/  VIADD R95, R5, 0x21 ;  /* 0x00000021055f7836 */ /* 0x000fe40000000000 */
[----:B------:R-:W-:Y:S02]  /*2ec40*/  IMAD.MOV.U32 R91, RZ, RZ, R4 ;  /* 0x000000ffff5b7224 */ /* 0x000fe400078e0004 */
[----:B------:R-:W-:Y:S02]  /*2ec50*/  IMAD.MOV.U32 R4, RZ, RZ, R87 ;  /* 0x000000ffff047224 */ /* 0x000fe400078e0057 */
[----:B------:R-:W-:Y:S06]  /*2ec60*/  IMAD.MOV.U32 R87, RZ, RZ, R93 ;  /* 0x000000ffff577224 */ /* 0x000fec00078e005d */
        /* <DEDUP_REMOVED lines=8> */
[----:B------:R-:W-:Y:S01]  /*2ecf0*/  IMAD.MOV.U32 R12, RZ, RZ, R4 ;  /* 0x000000ffff0c7224 */ /* 0x000fe200078e0004 */
[----:B------:R-:W-:Y:S01]  /*2ed00*/  LOP3.LUT R251, R251, 0xff7fffff, RZ, 0xc0, !PT ;  /* 0xff7ffffffbfb7812 */ /* 0x000fe200078ec0ff */
[----:B------:R-:W-:Y:S06]  /*2ed10*/  IMAD.MOV.U32 R4, RZ, RZ, R83 ;  /* 0x000000ffff047224 */ /* 0x000fec00078e0053 */
        /* <DEDUP_REMOVED lines=9> */
[----:B------:R-:W-:Y:S01]  /*2edb0*/  FSEL R110, R21, -INF , P0 ;  /* 0xff800000156e7808 */ /* 0x000fe20000000000 */
[C---:B------:R-:W-:Y:S01]  /*2edc0*/  VIADD R21, R5.reuse, 0xd0 ;  /* 0x000000d005157836 */ /* 0x040fe20000000000 */
[CC--:B------:R-:W-:Y:S02]  /*2edd0*/  ISETP.GE.AND P0, PT, R2.reuse, R244.reuse, PT ;  /* 0x000000f40200720c */ /* 0x0c0fe40003f06270 */
[-C--:B------:R-:W-:Y:S01]  /*2ede0*/  ISETP.GE.AND P1, PT, R2, R245.reuse, PT ;  /* 0x000000f50200720c */ /* 0x080fe20003f26270 */
[----:B------:R-:W-:Y:S05]  /*2edf0*/  VIADD R2, R5, 0x38 ;  /* 0x0000003805027836 */ /* 0x000fea0000000000 */
[----:B------:R-:W-:Y:S05]  /*2ee00*/  ISETP.GE.AND P6, PT, R2, R245, PT ;  /* 0x000000f50200720c */ /* 0x000fea0003fc6270 */
        /* <DEDUP_REMOVED lines=10> */
[----:B------:R-:W-:Y:S02]  /*2eeb0*/  IMAD.MOV.U32 R91, RZ, RZ, R87 ;  /* 0x000000ffff5b7224 */ /* 0x000fe400078e0057 */
[----:B------:R-:W-:Y:S04]  /*2eec0*/  IMAD.MOV.U32 R87, RZ, RZ, R92 ;  /* 0x000000ffff577224 */ /* 0x000fe800078e005c */
        /* <DEDUP_REMOVED lines=11> */
[CC--:B------:R-:W-:Y:S02]  /*2ef80*/  ISETP.GE.AND P0, PT, R95.reuse, R244.reuse, PT ;  /* 0x000000f45f00720c */ /* 0x0c0fe40003f06270 */
[----:B------:R-:W-:Y:S01]  /*2ef90*/  ISETP.GE.AND P1, PT, R95, R245, PT ;  /* 0x000000f55f00720c */ /* 0x000fe20003f26270 */
[----:B------:R-:W-:Y:S02]  /*2efa0*/  IMAD.MOV.U32 R95, RZ, RZ, R94 ;  /* 0x000000ffff5f7224 */ /* 0x000fe400078e005e */
[----:B------:R-:W-:Y:S08]  /*2efb0*/  IMAD.MOV.U32 R94, RZ, RZ, R91 ;  /* 0x000000ffff5e7224 */ /* 0x000ff000078e005b */
[----:B------:R-:W-:Y:S02]  /*2efc0*/  @P0 LOP3.LUT R251, R251, 0x100000, RZ, 0xfc, !PT ;  /* 0x00100000fbfb0812 */ /* 0x000fe400078efcff */
[----:B------:R-:W-:Y:S02]  /*2efd0*/  ISETP.GE.AND P0, PT, R19, R247, PT ;  /* 0x000000f71300720c */ /* 0x000fe40003f06270 */
[----:B------:R-:W-:Y:S02]  /*2efe0*/  LOP3.LUT R251, R251, 0xffffffef, RZ, 0xc0, !PT ;  /* 0xffffffeffbfb7812 */ /* 0x000fe400078ec0ff */
[----:B------:R-:W-:Y:S01]  /*2eff0*/  FSEL R91, R18, -INF , P0 ;  /* 0xff800000125b7808 */ /* 0x000fe20000000000 */
[----:B------:R-:W-:Y:S01]  /*2f000*/  VIADD R18, R5, 0xd9 ;  /* 0x000000d905127836 */ /* 0x000fe20000000000 */
        /* <DEDUP_REMOVED lines=26> */
[----:B------:R-:W-:Y:S02]  /*2f1b0*/  LOP3.LUT R251, R251, 0xfffdffff, RZ, 0xc0, !PT ;  /* 0xfffdfffffbfb7812 */ /* 0x000fe400078ec0ff */
[----:B------:R-:W-:Y:S02]  /*2f1c0*/  FSEL R215, R215, -INF , !P1 ;  /* 0xff800000d7d77808 */ /* 0x000fe40004800000 */
[----:B------:R-:W-:Y:S03]  /*2f1d0*/  ISETP.GE.AND P1, PT, R121, R245, PT ;  /* 0x000000f57900720c */ /* 0x000fe60003f26270 */
[----:B------:R-:W-:Y:S02]  /*2f1e0*/  @P0 LOP3.LUT R251, R251, 0x20000, RZ, 0xfc, !PT ;  /* 0x00020000fbfb0812 */ /* 0x000fe400078efcff */
[-C--:B------:R-:W-:Y:S02]  /*2f1f0*/  ISETP.GE.AND P0, PT, R16, R247.reuse, PT ;  /* 0x000000f71000720c */ /* 0x080fe40003f06270 */
[----:B------:R-:W-:Y:S02]  /*2f200*/  LOP3.LUT P2, RZ, R251, 0x8, RZ, 0xc0, !PT ;  /* 0x00000008fbff7812 */ /* 0x000fe4000784c0ff */
[----:B------:R-:W-:Y:S02]  /*2f210*/  FSEL R84, R84, -INF , P0 ;  /* 0xff80000054547808 */ /* 0x000fe40000000000 */
[-C--:B------:R-:W-:Y:S02]  /*2f220*/  ISETP.GE.AND P0, PT, R21, R246.reuse, PT ;  /* 0x000000f61500720c */ /* 0x080fe40003f06270 */
[----:B------:R-:W-:Y:S02]  /*2f230*/  LOP3.LUT R251, R251, 0xfffeffff, RZ, 0xc0, !PT ;  /* 0xfffefffffbfb7812 */ /* 0x000fe400078ec0ff */
[----:B------:R-:W-:Y:S02]  /*2f240*/  FSEL R89, R89, -INF , P0 ;  /* 0xff80000059597808 */ /* 0x000fe40000000000 */
[----:B------:R-:W-:Y:S02]  /*2f250*/  ISETP.GE.AND P0, PT, R20, R246, PT ;  /* 0x000000f61400720c */ /* 0x000fe40003f06270 */
[----:B------:R-:W-:Y:S02]  /*2f260*/  FSEL R208, R208, -INF , !P1 ;  /* 0xff800000d0d07808 */ /* 0x000fe40004800000 */
        /* <DEDUP_REMOVED lines=9> */
[-C--:B------:R-:W-:Y:S01]  /*2f300*/  ISETP.GE.AND P2, PT, R13, R244.reuse, PT ;  /* 0x000000f40d00720c */ /* 0x080fe20003f46270 */
[----:B------:R-:W-:Y:S01]  /*2f310*/  VIADD R13, R5, 0xf0 ;  /* 0x000000f0050d7836 */ /* 0x000fe20000000000 */
[----:B------:R-:W-:Y:S02]  /*2f320*/  ISETP.GE.AND P1, PT, R106, R244, PT ;  /* 0x000000f46a00720c */ /* 0x000fe40003f26270 */
        /* <DEDUP_REMOVED lines=9> */
[----:B------:R-:W-:Y:S01]  /*2f3c0*/  IMAD.MOV.U32 R4, RZ, RZ, R87 ;  /* 0x000000ffff047224 */ /* 0x000fe200078e0057 */
[----:B------:R-:W-:Y:S02]  /*2f3d0*/  FSEL R202, R202, -INF , !P1 ;  /* 0xff800000caca7808 */ /* 0x000fe40004800000 */
        /* <DEDUP_REMOVED lines=20> */
[----:B------:R-:W-:Y:S01]  /*2f520*/  ISETP.GE.AND P0, PT, R12, R247, PT ;  /* 0x000000f70c00720c */ /* 0x000fe20003f06270 */
[----:B------:R-:W-:Y:S01]  /*2f530*/  IMAD.MOV.U32 R60, RZ, RZ, R81 ;  /* 0x000000ffff3c7224 */ /* 0x000fe200078e0051 */
[----:B------:R-:W-:Y:S02]  /*2f540*/  FSEL R199, R199, -INF , !P1 ;  /* 0xff800000c7c77808 */ /* 0x000fe40004800000 */
[----:B------:R-:W-:Y:S02]  /*2f550*/  FSEL R75, R75, -INF , P0 ;  /* 0xff8000004b4b7808 */ /* 0x000fe40000000000 */
[-C--:B------:R-:W-:Y:S02]  /*2f560*/  ISETP.GE.AND P0, PT, R17, R246.reuse, PT ;  /* 0x000000f61100720c */ /* 0x080fe40003f06270 */
[----:B------:R-:W-:Y:S02]  /*2f570*/  @P3 LOP3.LUT R252, R252, 0x40, RZ, 0xfc, !PT ;  /* 0x00000040fcfc3812 */ /* 0x000fe400078efcff */
[----:B------:R-:W-:Y:S02]  /*2f580*/  LOP3.LUT P3, RZ, R251, 0x20000, RZ, 0xc0, !PT ;  /* 0x00020000fbff7812 */ /* 0x000fe4000786c0ff */
[----:B------:R-:W-:Y:S02]  /*2f590*/  LOP3.LUT R252, R252, 0xffffff7f, RZ, 0xc0, !PT ;  /* 0xffffff7ffcfc7812 */ /* 0x000fe400078ec0ff */
[----:B------:R-:W-:Y:S01]  /*2f5a0*/  FSEL R81, R33, -INF , P0 ;  /* 0xff80000021517808 */ /* 0x000fe20000000000 */
[----:B------:R-:W-:Y:S01]  /*2f5b0*/  IMAD.MOV.U32 R33, RZ, RZ, R80 ;  /* 0x000000ffff217224 */ /* 0x000fe200078e0050 */
[----:B------:R-:W-:Y:S02]  /*2f5c0*/  ISETP.GE.AND P0, PT, R16, R246, PT ;  /* 0x000000f61000720c */ /* 0x000fe40003f06270 */
[----:B------:R-:W-:Y:S02]  /*2f5d0*/  ISETP.GE.AND P1, PT, R106, R245, PT ;  /* 0x000000f56a00720c */ /* 0x000fe40003f26270 */
[----:B------:R-:W-:Y:S01]  /*2f5e0*/  FSEL R80, R32, -INF , P0 ;  /* 0xff80000020507808 */ /* 0x000fe20000000000 */
[----:B------:R-:W-:Y:S02]  /*2f5f0*/  IMAD.MOV.U32 R32, RZ, RZ, R2 ;  /* 0x000000ffff207224 */ /* 0x000fe400078e0002 */
[----:B------:R-:W-:Y:S01]  /*2f600*/  @P3 LOP3.LUT R252, R252, 0x80, RZ, 0xfc, !PT ;  /* 0x00000080fcfc3812 */ /* 0x000fe200078efcff */
[----:B------:R-:W-:Y:S01]  /*2f610*/  VIADD R2, R5, 0xf9 ;  /* 0x000000f905027836 */ /* 0x000fe20000000000 */
        /* <DEDUP_REMOVED lines=41> */
[----:B------:R-:W-:Y:S01]  /*2f8b0*/  IMAD.MOV.U32 R25, RZ, RZ, R79 ;  /* 0x000000ffff197224 */ /* 0x000fe200078e004f */
[----:B------:R-:W-:Y:S02]  /*2f8c0*/  LOP3.LUT R251, R251, 0xbfffffff, RZ, 0xc0, !PT ;  /* 0xbffffffffbfb7812 */ /* 0x000fe400078ec0ff */
[----:B------:R-:W-:Y:S02]  /*2f8d0*/  LOP3.LUT P3, RZ, R252, 0x80000, RZ, 0xc0, !PT ;  /* 0x00080000fcff7812 */ /* 0x000fe4000786c0ff */
[----:B------:R-:W-:Y:S02]  /*2f8e0*/  @P5 LOP3.LUT R251, R251, 0x40000000, RZ, 0xfc, !PT ;  /* 0x40000000fbfb5812 */ /* 0x000fe400078efcff */
[----:B------:R-:W-:Y:S01]  /*2f8f0*/  ISETP.GE.AND P5, PT, R24, R244, PT ;  /* 0x000000f41800720c */ /* 0x000fe20003fa6270 */
[----:B------:R-:W-:Y:S01]  /*2f900*/  IMAD.MOV.U32 R24, RZ, RZ, R4 ;  /* 0x000000ffff187224 */ /* 0x000fe200078e0004 */
[----:B------:R-:W-:Y:S01]  /*2f910*/  LOP3.LUT P2, RZ, R252, 0x2, RZ, 0xc0, !PT ;  /* 0x00000002fcff7812 */ /* 0x000fe2000784c0ff */
[----:B------:R-:W-:Y:S01]  /*2f920*/  VIADD R4, R5, 0xf8 ;  /* 0x000000f805047836 */ /* 0x000fe20000000000 */
[----:B------:R-:W-:Y:S02]  /*2f930*/  FSEL R194, R194, -INF , !P5 ;  /* 0xff800000c2c27808 */ /* 0x000fe40006800000 */
[----:B------:R-:W-:Y:S02]  /*2f940*/  LOP3.LUT P5, RZ, R251, 0x40000000, RZ, 0xc0, !PT ;  /* 0x40000000fbff7812 */ /* 0x000fe400078ac0ff */
[-C--:B------:R-:W-:Y:S04]  /*2f950*/  ISETP.GE.AND P0, PT, R4, R247.reuse, PT ;  /* 0x000000f70400720c */ /* 0x080fe80003f06270 */
        /* <DEDUP_REMOVED lines=23> */
[----:B------:R-:W-:Y:S02]  /*2fad0*/  FSEL R10, R10, -INF , !P0 ;  /* 0xff8000000a0a7808 */ /* 0x000fe40004000000 */
        /* <DEDUP_REMOVED lines=11> */
[----:B------:R-:W-:Y:S02]  /*2fb90*/  FSEL R24, R6, -INF , !P3 ;  /* 0xff80000006187808 */ /* 0x000fe40005800000 */
[----:B------:R-:W-:Y:S02]  /*2fba0*/  LOP3.LUT P3, RZ, R252, 0x10000, RZ, 0xc0, !PT ;  /* 0x00010000fcff7812 */ /* 0x000fe4000786c0ff */
[----:B------:R-:W-:Y:S02]  /*2fbb0*/  LOP3.LUT P0, RZ, R251, 0x400000, RZ, 0xc0, !PT ;  /* 0x00400000fbff7812 */ /* 0x000fe4000780c0ff */
[----:B------:R-:W-:Y:S02]  /*2fbc0*/  FSEL R6, R172, -INF , !P3 ;  /* 0xff800000ac067808 */ /* 0x000fe40005800000 */
[C---:B------:R-:W-:Y:S02]  /*2fbd0*/  LOP3.LUT P3, RZ, R252.reuse, 0x8000, RZ, 0xc0, !PT ;  /* 0x00008000fcff7812 */ /* 0x040fe4000786c0ff */
        /* <DEDUP_REMOVED lines=8> */
[----:B------:R-:W-:Y:S02]  /*2fc60*/  LOP3.LUT P3, RZ, R252, 0x1000, RZ, 0xc0, !PT ;  /* 0x00001000fcff7812 */ /* 0x000fe4000786c0ff */
[----:B------:R-:W-:Y:S02]  /*2fc70*/  LOP3.LUT P0, RZ, R251, 0x4, RZ, 0xc0, !PT ;  /* 0x00000004fbff7812 */ /* 0x000fe4000780c0ff */
[----:B------:R-:W-:Y:S02]  /*2fc80*/  FSEL R34, R34, -INF , !P3 ;  /* 0xff80000022227808 */ /* 0x000fe40005800000 */
[----:B------:R-:W-:Y:S02]  /*2fc90*/  LOP3.LUT P3, RZ, R252, 0x800, RZ, 0xc0, !PT ;  /* 0x00000800fcff7812 */ /* 0x000fe4000786c0ff */
[----:B------:R-:W-:Y:S01]  /*2fca0*/  FSEL R172, R200, -INF , !P2 ;  /* 0xff800000c8ac7808 */ /* 0x000fe20005000000 */
[----:B------:R-:W-:Y:S01]  /*2fcb0*/  IMAD.MOV.U32 R200, RZ, RZ, R99 ;  /* 0x000000ffffc87224 */ /* 0x000fe200078e0063 */
[----:B------:R-:W-:Y:S02]  /*2fcc0*/  FSEL R129, R129, -INF , !P3 ;  /* 0xff80000081817808 */ /* 0x000fe40005800000 */
[C---:B------:R-:W-:Y:S02]  /*2fcd0*/  LOP3.LUT P3, RZ, R252.reuse, 0x400, RZ, 0xc0, !PT ;  /* 0x00000400fcff7812 */ /* 0x040fe4000786c0ff */
[C---:B------:R-:W-:Y:S02]  /*2fce0*/  LOP3.LUT P2, RZ, R252.reuse, 0x1, RZ, 0xc0, !PT ;  /* 0x00000001fcff7812 */ /* 0x040fe4000784c0ff */
[----:B------:R-:W-:Y:S02]  /*2fcf0*/  FSEL R131, R131, -INF , !P3 ;  /* 0xff80000083837808 */ /* 0x000fe40005800000 */
[C---:B------:R-:W-:Y:S04]  /*2fd00*/  LOP3.LUT P3, RZ, R252.reuse, 0x200, RZ, 0xc0, !PT ;  /* 0x00000200fcff7812 */ /* 0x040fe8000786c0ff */
[----:B------:R-:W-:Y:S02]  /*2fd10*/  FSEL R33, R33, -INF , !P3 ;  /* 0xff80000021217808 */ /* 0x000fe40005800000 */
[----:B------:R-:W-:Y:S04]  /*2fd20*/  LOP3.LUT P3, RZ, R252, 0x100, RZ, 0xc0, !PT ;  /* 0x00000100fcff7812 */ /* 0x000fe8000786c0ff */
[----:B------:R-:W-:Y:S02]  /*2fd30*/  FSEL R32, R32, -INF , !P3 ;  /* 0xff80000020207808 */ /* 0x000fe40005800000 */
[C---:B------:R-:W-:Y:S04]  /*2fd40*/  LOP3.LUT P3, RZ, R252.reuse, 0x80, RZ, 0xc0, !PT ;  /* 0x00000080fcff7812 */ /* 0x040fe8000786c0ff */
[----:B------:R-:W-:Y:S02]  /*2fd50*/  FSEL R3, R103, -INF , !P3 ;  /* 0xff80000067037808 */ /* 0x000fe40005800000 */
[----:B------:R-:W-:Y:S04]  /*2fd60*/  LOP3.LUT P3, RZ, R252, 0x40, RZ, 0xc0, !PT ;  /* 0x00000040fcff7812 */ /* 0x000fe8000786c0ff */
[----:B------:R-:W-:Y:S02]  /*2fd70*/  FSEL R103, R130, -INF , !P3 ;  /* 0xff80000082677808 */ /* 0x000fe40005800000 */
[----:B------:R-:W-:Y:S04]  /*2fd80*/  LOP3.LUT P3, RZ, R252, 0x20, RZ, 0xc0, !PT ;  /* 0x00000020fcff7812 */ /* 0x000fe8000786c0ff */
[----:B------:R-:W-:Y:S02]  /*2fd90*/  FSEL R130, R168, -INF , !P3 ;  /* 0xff800000a8827808 */ /* 0x000fe40005800000 */
[----:B------:R-:W-:Y:S01]  /*2fda0*/  FSEL R168, R197, -INF , !P0 ;  /* 0xff800000c5a87808 */ /* 0x000fe20004000000 */
[----:B------:R-:W-:Y:S01]  /*2fdb0*/  IMAD.MOV.U32 R197, RZ, RZ, R3 ;  /* 0x000000ffffc57224 */ /* 0x000fe200078e0003 */
[----:B------:R-:W-:Y:S02]  /*2fdc0*/  FSEL R3, R196, -INF , !P6 ;  /* 0xff800000c4037808 */ /* 0x000fe40007000000 */
[----:B------:R-:W-:Y:S02]  /*2fdd0*/  LOP3.LUT P6, RZ, R251, 0x80000000, RZ, 0xc0, !PT ;  /* 0x80000000fbff7812 */ /* 0x000fe400078cc0ff */
[-C--:B------:R-:W-:Y:S02]  /*2fde0*/  ISETP.GE.AND P0, PT, R180, R244.reuse, PT ;  /* 0x000000f4b400720c */ /* 0x080fe40003f06270 */
[----:B------:R-:W-:Y:S01]  /*2fdf0*/  FSEL R99, R125, -INF , !P6 ;  /* 0xff8000007d637808 */ /* 0x000fe20007000000 */
[----:B------:R-:W-:Y:S01]  /*2fe00*/  IMAD.MOV.U32 R125, RZ, RZ, R200 ;  /* 0x000000ffff7d7224 */ /* 0x000fe200078e00c8 */
[-C--:B------:R-:W-:Y:S01]  /*2fe10*/  ISETP.GE.AND P6, PT, R121, R244.reuse, PT ;  /* 0x000000f47900720c */ /* 0x080fe20003fc6270 */
[----:B------:R-:W-:Y:S01]  /*2fe20*/  IMAD.MOV.U32 R200, RZ, RZ, R103 ;  /* 0x000000ffffc87224 */ /* 0x000fe200078e0067 */
[----:B------:R-:W-:Y:S02]  /*2fe30*/  FSEL R189, R189, -INF , !P0 ;  /* 0xff800000bdbd7808 */ /* 0x000fe40004000000 */
[----:B------:R-:W-:Y:S02]  /*2fe40*/  FSEL R212, R212, -INF , !P6 ;  /* 0xff800000d4d47808 */ /* 0x000fe40007000000 */
[CC--:B------:R-:W-:Y:S01]  /*2fe50*/  ISETP.GE.AND P0, PT, R123.reuse, R244.reuse, PT ;  /* 0x000000f47b00720c */ /* 0x0c0fe20003f06270 */
[----:B------:R-:W-:Y:S01]  /*2fe60*/  IMAD.MOV.U32 R121, RZ, RZ, R189 ;  /* 0x000000ffff797224 */ /* 0x000fe200078e00bd */
[-C--:B------:R-:W-:Y:S01]  /*2fe70*/  ISETP.GE.AND P6, PT, R123, R245.reuse, PT ;  /* 0x000000f57b00720c */ /* 0x080fe20003fc6270 */
[----:B------:R-:W-:Y:S01]  /*2fe80*/  IMAD.MOV.U32 R123, RZ, RZ, R3 ;  /* 0x000000ffff7b7224 */ /* 0x000fe200078e0003 */
[----:B------:R-:W-:Y:S01]  /*2fe90*/  FSEL R103, R124, -INF , !P5 ;  /* 0xff8000007c677808 */ /* 0x000fe20006800000 */
[----:B------:R-:W2:Y:S01]  /*2fea0*/  LD.E R3, desc[UR4][R164.64+0xdc] ;  /* 0x0000dc04a4037980 */ /* 0x000ea2000c101900 */
[-C--:B------:R-:W-:Y:S02]  /*2feb0*/  ISETP.GE.AND P5, PT, R119, R244.reuse, PT ;  /* 0x000000f47700720c */ /* 0x080fe40003fa6270 */
[----:B------:R-:W-:Y:S02]  /*2fec0*/  FSEL R186, R186, -INF , !P0 ;  /* 0xff800000baba7808 */ /* 0x000fe40004000000 */
[----:B------:R-:W-:Y:S02]  /*2fed0*/  FSEL R211, R211, -INF , !P5 ;  /* 0xff800000d3d37808 */ /* 0x000fe40006800000 */
[-C--:B------:R-:W-:Y:S02]  /*2fee0*/  ISETP.GE.AND P5, PT, R118, R244.reuse, PT ;  /* 0x000000f47600720c */ /* 0x080fe40003fa6270 */
[-C--:B------:R-:W-:Y:S02]  /*2fef0*/  ISETP.GE.AND P0, PT, R180, R245.reuse, PT ;  /* 0x000000f5b400720c */ /* 0x080fe40003f06270 */
[----:B------:R-:W-:Y:S02]  /*2ff00*/  FSEL R210, R210, -INF , !P5 ;  /* 0xff800000d2d27808 */ /* 0x000fe40006800000 */
[----:B------:R-:W-:Y:S02]  /*2ff10*/  LOP3.LUT P3, RZ, R252, 0x10, RZ, 0xc0, !PT ;  /* 0x00000010fcff7812 */ /* 0x000fe4000786c0ff */
[----:B------:R-:W-:Y:S01]  /*2ff20*/  FSEL R180, R122, -INF , !P4 ;  /* 0xff8000007ab47808 */ /* 0x000fe20006000000 */
[----:B------:R-:W-:Y:S01]  /*2ff30*/  IMAD.MOV.U32 R122, RZ, RZ, R194 ;  /* 0x000000ffff7a7224 */ /* 0x000fe200078e00c2 */
[-C--:B------:R-:W-:Y:S01]  /*2ff40*/  ISETP.GE.AND P5, PT, R119, R245.reuse, PT ;  /* 0x000000f57700720c */ /* 0x080fe20003fa6270 */
[----:B------:R-:W-:Y:S01]  /*2ff50*/  IMAD.MOV.U32 R119, RZ, RZ, R186 ;  /* 0x000000ffff777224 */ /* 0x000fe200078e00ba */
[-C--:B------:R-:W-:Y:S02]  /*2ff60*/  ISETP.GE.AND P4, PT, R116, R244.reuse, PT ;  /* 0x000000f47400720c */ /* 0x080fe40003f86270 */
[----:B------:R-:W-:Y:S02]  /*2ff70*/  FSEL R61, R61, -INF , !P3 ;  /* 0xff8000003d3d7808 */ /* 0x000fe40005800000 */
[----:B------:R-:W-:Y:S02]  /*2ff80*/  FSEL R207, R207, -INF , !P5 ;  /* 0xff800000cfcf7808 */ /* 0x000fe40006800000 */
[-C--:B------:R-:W-:Y:S01]  /*2ff90*/  ISETP.GE.AND P5, PT, R109, R245.reuse, PT ;  /* 0x000000f56d00720c */ /* 0x080fe20003fa6270 */
[----:B------:R-:W-:Y:S01]  /*2ffa0*/  IMAD.MOV.U32 R196, RZ, RZ, R61 ;  /* 0x000000ffffc47224 */ /* 0x000fe200078e003d */
[----:B------:R-:W-:Y:S02]  /*2ffb0*/  FSEL R209, R209, -INF , !P4 ;  /* 0xff800000d1d17808 */ /* 0x000fe40006000000 */
[-C--:B------:R-:W-:Y:S01]  /*2ffc0*/  ISETP.GE.AND P4, PT, R109, R244.reuse, PT ;  /* 0x000000f46d00720c */ /* 0x080fe20003f86270 */
[----:B------:R-:W-:Y:S01]  /*2ffd0*/  IMAD.MOV.U32 R194, RZ, RZ, R196 ;  /* 0x000000ffffc27224 */ /* 0x000fe200078e00c4 */
[----:B------:R-:W-:Y:S02]  /*2ffe0*/  FSEL R201, R201, -INF , !P5 ;  /* 0xff800000c9c97808 */ /* 0x000fe40006800000 */
[-C--:B------:R-:W-:Y:S02]  /*2fff0*/  ISETP.GE.AND P5, PT, R56, R244.reuse, PT ;  /* 0x000000f43800720c */ /* 0x080fe40003fa6270 */
[----:B------:R-:W-:Y:S02]  /*30000*/  FSEL R204, R204, -INF , !P4 ;  /* 0xff800000cccc7808 */ /* 0x000fe40006000000 */
[-C--:B------:R-:W-:Y:S01]  /*30010*/  ISETP.GE.AND P4, PT, R116, R245.reuse, PT ;  /* 0x000000f57400720c */ /* 0x080fe20003f86270 */
[----:B------:R-:W-:Y:S01]  /*30020*/  IMAD.MOV.U32 R116, RZ, RZ, R200 ;  /* 0x000000ffff747224 */ /* 0x000fe200078e00c8 */
[----:B------:R-:W-:Y:S01]  /*30030*/  FSEL R196, R65, -INF , !P5 ;  /* 0xff80000041c47808 */ /* 0x000fe20006800000 */
[----:B------:R-:W-:Y:S01]  /*30040*/  IMAD.MOV.U32 R65, RZ, RZ, R194 ;  /* 0x000000ffff417224 */ /* 0x000fe200078e00c2 */
[-C--:B------:R-:W-:Y:S02]  /*30050*/  ISETP.GE.AND P5, PT, R54, R244.reuse, PT ;  /* 0x000000f43600720c */ /* 0x080fe40003fa6270 */
[----:B------:R-:W-:Y:S02]  /*30060*/  FSEL R205, R205, -INF , !P4 ;  /* 0xff800000cdcd7808 */ /* 0x000fe40006000000 */
[-C--:B------:R-:W-:Y:S02]  /*30070*/  ISETP.GE.AND P4, PT, R107, R245.reuse, PT ;  /* 0x000000f56b00720c */ /* 0x080fe40003f86270 */
[----:B------:R-:W-:Y:S02]  /*30080*/  FSEL R188, R188, -INF , !P5 ;  /* 0xff800000bcbc7808 */ /* 0x000fe40006800000 */
[----:B------:R-:W-:Y:S01]  /*30090*/  FSEL R194, R58, -INF , !P4 ;  /* 0xff8000003ac27808 */ /* 0x000fe20006000000 */
[----:B------:R-:W-:Y:S01]  /*300a0*/  IMAD.MOV.U32 R58, RZ, RZ, R172 ;  /* 0x000000ffff3a7224 */ /* 0x000fe200078e00ac */
[-C--:B------:R-:W-:Y:S01]  /*300b0*/  ISETP.GE.AND P5, PT, R56, R245.reuse, PT ;  /* 0x000000f53800720c */ /* 0x080fe20003fa6270 */
[----:B------:R-:W-:Y:S01]  /*300c0*/  IMAD.MOV.U32 R56, RZ, RZ, R99 ;  /* 0x000000ffff387224 */ /* 0x000fe200078e0063 */
[-C--:B------:R-:W-:Y:S02]  /*300d0*/  ISETP.GE.AND P4, PT, R53, R244.reuse, PT ;  /* 0x000000f43500720c */ /* 0x080fe40003f86270 */
[----:B------:R-:W-:Y:S02]  /*300e0*/  FSEL R189, R67, -INF , !P5 ;  /* 0xff80000043bd7808 */ /* 0x000fe40006800000 */
[CC--:B------:R-:W-:Y:S02]  /*300f0*/  ISETP.GE.AND P5, PT, R52.reuse, R245.reuse, PT ;  /* 0x000000f53400720c */ /* 0x0c0fe40003fa6270 */
        /* <DEDUP_REMOVED lines=12> */
[----:B------:R-:W-:Y:S02]  /*301c0*/  ISETP.GE.AND P5, PT, R43, R245, PT ;  /* 0x000000f52b00720c */ /* 0x000fe40003fa6270 */
        /* <DEDUP_REMOVED lines=13> */
[C---:B------:R-:W-:Y:S02]  /*302a0*/  ISETP.GE.AND P4, PT, R28.reuse, R244, PT ;  /* 0x000000f41c00720c */ /* 0x040fe40003f86270 */
[----:B------:R-:W-:Y:S02]  /*302b0*/  ISETP.GE.AND P5, PT, R28, R245, PT ;  /* 0x000000f51c00720c */ /* 0x000fe40003fa6270 */
[----:B------:R-:W-:Y:S02]  /*302c0*/  FMNMX3.FTZ R28, R0, R26, R25, !PT ;  /* 0x0000001a001c7276 */ /* 0x000fe40007810019 */
[----:B------:R-:W-:Y:S02]  /*302d0*/  FMNMX3.FTZ R0, R167, R5, R8, !PT ;  /* 0x00000005a7007276 */ /* 0x000fe40007810008 */
[----:B------:R-:W-:Y:S01]  /*302e0*/  FSEL R61, R191, -INF , !P2 ;  /* 0xff800000bf3d7808 */ /* 0x000fe20005000000 */
[----:B------:R-:W-:Y:S01]  /*302f0*/  IMAD.MOV.U32 R191, RZ, RZ, R60 ;  /* 0x000000ffffbf7224 */ /* 0x000fe200078e003c */
[----:B------:R-:W-:Y:S02]  /*30300*/  FMNMX3.FTZ R0, R0, R7, R6, !PT ;  /* 0x0000000700007276 */ /* 0x000fe40007810006 */
[----:B------:R-:W-:Y:S01]  /*30310*/  LOP3.LUT P3, RZ, R252, 0x8, RZ, 0xc0, !PT ;  /* 0x00000008fcff7812 */ /* 0x000fe2000786c0ff */
[----:B------:R-:W-:Y:S01]  /*30320*/  IMAD.MOV.U32 R124, RZ, RZ, R191 ;  /* 0x000000ffff7c7224 */ /* 0x000fe200078e00bf */
[----:B------:R-:W-:Y:S02]  /*30330*/  FMNMX3.FTZ R0, R0, R35, R34, !PT ;  /* 0x0000002300007276 */ /* 0x000fe40007810022 */
[----:B------:R-:W-:Y:S02]  /*30340*/  FSEL R214, R214, -INF , !P0 ;  /* 0xff800000d6d67808 */ /* 0x000fe40004000000 */
[----:B------:R-:W-:Y:S02]  /*30350*/  FSEL R213, R213, -INF , !P6 ;  /* 0xff800000d5d57808 */ /* 0x000fe40007000000 */
[----:B------:R-:W-:Y:S02]  /*30360*/  FMNMX3.FTZ R0, R0, R33, R32, !PT ;  /* 0x0000002100007276 */ /* 0x000fe40007810020 */
[----:B------:R-:W-:Y:S02]  /*30370*/  ISETP.GE.AND P0, PT, R108, R244, PT ;  /* 0x000000f46c00720c */ /* 0x000fe40003f06270 */
[-C--:B------:R-:W-:Y:S01]  /*30380*/  ISETP.GE.AND P6, PT, R118, R245.reuse, PT ;  /* 0x000000f57600720c */ /* 0x080fe20003fc6270 */
[----:B------:R-:W-:Y:S01]  /*30390*/  IMAD.MOV.U32 R118, RZ, RZ, R180 ;  /* 0x000000ffff767224 */ /* 0x000fe200078e00b4 */
[----:B------:R-:W-:Y:S01]  /*303a0*/  FSEL R191, R59, -INF , !P1 ;  /* 0xff8000003bbf7808 */ /* 0x000fe20004800000 */
[----:B------:R-:W-:Y:S01]  /*303b0*/  IMAD.MOV.U32 R59, RZ, RZ, R168 ;  /* 0x000000ffff3b7224 */ /* 0x000fe200078e00a8 */
[----:B------:R-:W-:Y:S02]  /*303c0*/  FSEL R63, R63, -INF , !P3 ;  /* 0xff8000003f3f7808 */ /* 0x000fe40005800000 */
[----:B------:R-:W-:Y:S02]  /*303d0*/  LOP3.LUT P3, RZ, R252, 0x4, RZ, 0xc0, !PT ;  /* 0x00000004fcff7812 */ /* 0x000fe4000786c0ff */
[----:B------:R-:W-:Y:S02]  /*303e0*/  FMNMX3.FTZ R0, R0, R130, R65, !PT ;  /* 0x0000008200007276 */ /* 0x000fe40007810041 */
        /* <DEDUP_REMOVED lines=8> */
[----:B------:R-:W-:Y:S02]  /*30470*/  FSEL R203, R203, -INF , !P0 ;  /* 0xff800000cbcb7808 */ /* 0x000fe40004000000 */
[C---:B------:R-:W-:Y:S02]  /*30480*/  ISETP.GE.AND P6, PT, R57.reuse, R244, PT ;  /* 0x000000f43900720c */ /* 0x040fe40003fc6270 */
[-C--:B------:R-:W-:Y:S01]  /*30490*/  ISETP.GE.AND P1, PT, R57, R245.reuse, PT ;  /* 0x000000f53900720c */ /* 0x080fe20003f26270 */
[----:B------:R-:W-:Y:S01]  /*304a0*/  IMAD.MOV.U32 R57, RZ, RZ, R103 ;  /* 0x000000ffff397224 */ /* 0x000fe200078e0067 */
[----:B------:R-:W-:Y:S02]  /*304b0*/  ISETP.GE.AND P0, PT, R108, R245, PT ;  /* 0x000000f56c00720c */ /* 0x000fe40003f06270 */
[----:B------:R-:W-:Y:S02]  /*304c0*/  FMNMX3.FTZ R0, R0, R61, R60, !PT ;  /* 0x0000003d00007276 */ /* 0x000fe4000781003c */
[----:B------:R-:W-:Y:S02]  /*304d0*/  FMNMX3.FTZ R28, R28, R125, R124, !PT ;  /* 0x0000007d1c1c7276 */ /* 0x000fe4000781007c */
[----:B------:R-:W-:Y:S01]  /*304e0*/  FSEL R200, R55, -INF , !P0 ;  /* 0xff80000037c87808 */ /* 0x000fe20004000000 */
        /* <DEDUP_REMOVED lines=12> */
[----:B------:R-:W-:Y:S02]  /*305b0*/  FSEL R197, R64, -INF , !P6 ;  /* 0xff80000040c57808 */ /* 0x000fe40007000000 */
[----:B------:R-:W-:Y:S02]  /*305c0*/  FSEL R195, R195, -INF , !P0 ;  /* 0xff800000c3c37808 */ /* 0x000fe40004000000 */
[----:B------:R-:W-:Y:S02]  /*305d0*/  ISETP.GE.AND P0, PT, R51, R244, PT ;  /* 0x000000f43300720c */ /* 0x000fe40003f06270 */
[----:B------:R-:W-:Y:S02]  /*305e0*/  ISETP.GE.AND P6, PT, R104, R245, PT ;  /* 0x000000f56800720c */ /* 0x000fe40003fc6270 */
[----:B------:R-:W-:Y:S02]  /*305f0*/  FMNMX3.FTZ R0, R0, R201, R200, !PT ;  /* 0x000000c900007276 */ /* 0x000fe400078100c8 */
[----:B------:R-:W-:Y:S02]  /*30600*/  FMNMX3.FTZ R28, R28, R212, R211, !PT ;  /* 0x000000d41c1c7276 */ /* 0x000fe400078100d3 */
[----:B------:R-:W-:Y:S02]  /*30610*/  FSEL R193, R193, -INF , !P6 ;  /* 0xff800000c1c17808 */ /* 0x000fe40007000000 */
[----:B------:R-:W-:Y:S02]  /*30620*/  FSEL R185, R185, -INF , !P0 ;  /* 0xff800000b9b97808 */ /* 0x000fe40004000000 */
[----:B------:R-:W-:Y:S02]  /*30630*/  FMNMX3.FTZ R0, R0, R194, R191, !PT ;  /* 0x000000c200007276 */ /* 0x000fe400078100bf */
[----:B------:R-:W-:Y:S02]  /*30640*/  FMNMX3.FTZ R28, R28, R210, R209, !PT ;  /* 0x000000d21c1c7276 */ /* 0x000fe400078100d1 */
        /* <DEDUP_REMOVED lines=26> */
[----:B------:R-:W-:Y:S02]  /*307f0*/  ISETP.GE.AND P0, PT, R38, R244, PT ;  /* 0x000000f42600720c */ /* 0x000fe40003f06270 */
[----:B------:R-:W-:Y:S02]  /*30800*/  FMNMX3.FTZ R28, R28, R197, R196, !PT ;  /* 0x000000c51c1c7276 */ /* 0x000fe400078100c4 */
[----:B------:R-:W-:Y:S02]  /*30810*/  FMNMX3.FTZ R0, R0, R182, R181, !PT ;  /* 0x000000b600007276 */ /* 0x000fe400078100b5 */
[-C--:B------:R-:W-:Y:S02]  /*30820*/  ISETP.GE.AND P1, PT, R44, R245.reuse, PT ;  /* 0x000000f52c00720c */ /* 0x080fe40003f26270 */
[----:B------:R-:W-:Y:S02]  /*30830*/  FSEL R117, R117, -INF , !P0 ;  /* 0xff80000075757808 */ /* 0x000fe40004000000 */
[----:B------:R-:W-:Y:S02]  /*30840*/  FMNMX3.FTZ R0, R0, R176, R175, !PT ;  /* 0x000000b000007276 */ /* 0x000fe400078100af */
[----:B------:R-:W-:Y:S02]  /*30850*/  FSEL R173, R173, -INF , !P6 ;  /* 0xff800000adad7808 */ /* 0x000fe40007000000 */
[----:B------:R-:W-:Y:S02]  /*30860*/  FMNMX3.FTZ R28, R28, R188, R187, !PT ;  /* 0x000000bc1c1c7276 */ /* 0x000fe400078100bb */
[-C--:B------:R-:W-:Y:S02]  /*30870*/  ISETP.GE.AND P0, PT, R31, R244.reuse, PT ;  /* 0x000000f41f00720c */ /* 0x080fe40003f06270 */
[----:B------:R-:W-:Y:S02]  /*30880*/  FSEL R168, R40, -INF , !P1 ;  /* 0xff80000028a87808 */ /* 0x000fe40004800000 */
[----:B------:R-:W-:Y:S02]  /*30890*/  ISETP.GE.AND P1, PT, R29, R244, PT ;  /* 0x000000f41d00720c */ /* 0x000fe40003f26270 */
[-C--:B------:R-:W-:Y:S02]  /*308a0*/  ISETP.GE.AND P6, PT, R42, R245.reuse, PT ;  /* 0x000000f52a00720c */ /* 0x080fe40003fc6270 */
[----:B------:R-:W-:Y:S02]  /*308b0*/  FMNMX3.FTZ R28, R28, R186, R185, !PT ;  /* 0x000000ba1c1c7276 */ /* 0x000fe400078100b9 */
[----:B------:R-:W-:Y:S02]  /*308c0*/  FMNMX3.FTZ R0, R0, R174, R173, !PT ;  /* 0x000000ae00007276 */ /* 0x000fe400078100ad */
[----:B------:R-:W-:Y:S02]  /*308d0*/  FSEL R115, R115, -INF , !P0 ;  /* 0xff80000073737808 */ /* 0x000fe40004000000 */
[-C--:B------:R-:W-:Y:S02]  /*308e0*/  ISETP.GE.AND P0, PT, R39, R245.reuse, PT ;  /* 0x000000f52700720c */ /* 0x080fe40003f06270 */
[----:B------:R-:W-:Y:S02]  /*308f0*/  FSEL R114, R114, -INF , !P1 ;  /* 0xff80000072727808 */ /* 0x000fe40004800000 */
[-C--:B------:R-:W-:Y:S02]  /*30900*/  ISETP.GE.AND P1, PT, R38, R245.reuse, PT ;  /* 0x000000f52600720c */ /* 0x080fe40003f26270 */
        /* <DEDUP_REMOVED lines=15> */
[----:B------:R-:W-:Y:S02]  /*30a00*/  FSEL R110, R110, -INF , !P4 ;  /* 0xff8000006e6e7808 */ /* 0x000fe40006000000 */
[----:B------:R-:W-:Y:S02]  /*30a10*/  FMNMX3.FTZ R0, R0, R113, R112, !PT ;  /* 0x0000007100007276 */ /* 0x000fe40007810070 */
[-C--:B------:R-:W-:Y:S02]  /*30a20*/  ISETP.GE.AND P0, PT, R27, R245.reuse, PT ;  /* 0x000000f51b00720c */ /* 0x080fe40003f06270 */
[----:B------:R-:W-:Y:S02]  /*30a30*/  FMNMX3.FTZ R28, R28, R172, R171, !PT ;  /* 0x000000ac1c1c7276 */ /* 0x000fe400078100ab */
[-C--:B------:R-:W-:Y:S02]  /*30a40*/  ISETP.GE.AND P4, PT, R20, R244.reuse, PT ;  /* 0x000000f41400720c */ /* 0x080fe40003f86270 */
[----:B------:R-:W-:Y:S02]  /*30a50*/  FSEL R98, R98, -INF , !P1 ;  /* 0xff80000062627808 */ /* 0x000fe40004800000 */
[-C--:B------:R-:W-:Y:S02]  /*30a60*/  ISETP.GE.AND P1, PT, R23, R245.reuse, PT ;  /* 0x000000f51700720c */ /* 0x080fe40003f26270 */
        /* <DEDUP_REMOVED lines=19> */
[----:B------:R-:W-:Y:S02]  /*30ba0*/  ISETP.GE.AND P0, PT, R19, R245, PT ;  /* 0x000000f51300720c */ /* 0x000fe40003f06270 */
[----:B------:R-:W-:Y:S02]  /*30bb0*/  FSEL R89, R89, -INF , !P4 ;  /* 0xff80000059597808 */ /* 0x000fe40006000000 */
[-C--:B------:R-:W-:Y:S02]  /*30bc0*/  ISETP.GE.AND P4, PT, R15, R244.reuse, PT ;  /* 0x000000f40f00720c */ /* 0x080fe40003f86270 */
        /* <DEDUP_REMOVED lines=21> */
[----:B------:R-:W-:Y:S02]  /*30d20*/  ISETP.GE.AND P0, PT, R14, R245, PT ;  /* 0x000000f50e00720c */ /* 0x000fe40003f06270 */
[----:B------:R-:W-:Y:S02]  /*30d30*/  FSEL R80, R80, -INF , !P4 ;  /* 0xff80000050507808 */ /* 0x000fe40006000000 */
[----:B------:R-:W-:Y:S02]  /*30d40*/  FMNMX3.FTZ R0, R0, R87, R86, !PT ;  /* 0x0000005700007276 */ /* 0x000fe40007810056 */
[----:B------:R-:W-:Y:S02]  /*30d50*/  FMNMX3.FTZ R28, R28, R100, R98, !PT ;  /* 0x000000641c1c7276 */ /* 0x000fe40007810062 */
[----:B------:R-:W-:Y:S02]  /*30d60*/  FSEL R75, R75, -INF , !P1 ;  /* 0xff8000004b4b7808 */ /* 0x000fe40004800000 */
[----:B------:R-:W-:Y:S02]  /*30d70*/  ISETP.GE.AND P4, PT, R2, R244, PT ;  /* 0x000000f40200720c */ /* 0x000fe40003f86270 */
        /* <DEDUP_REMOVED lines=8> */
[----:B------:R-:W-:Y:S02]  /*30e00*/  FMNMX3.FTZ R28, R28, R91, R90, !PT ;  /* 0x0000005b1c1c7276 */ /* 0x000fe4000781005a */
        /* <DEDUP_REMOVED lines=18> */
[C---:B------:R-:W-:Y:S03]  /*30f30*/  LOP3.LUT P2, RZ, R251.reuse, 0x20000000, RZ, 0xc0, !PT ;  /* 0x20000000fbff7812 */ /* 0x040fe6000784c0ff */
[----:B------:R-:W3:Y:S01]  /*30f40*/  SHFL.BFLY PT, R12, R2, 0x2, 0x1f ;  /* 0x0c401f00020c7f89 */ /* 0x000ee200000e0000 */
[----:B------:R-:W-:Y:S01]  /*30f50*/  LOP3.LUT P3, RZ, R251, 0x10000000, RZ, 0xc0, !PT ;  /* 0x10000000fbff7812 */ /* 0x000fe2000786c0ff */
[----:B------:R-:W-:Y:S02]  /*30f60*/  IMAD.IADD R66, R220, 0x1, R67 ;  /* 0x00000001dc427824 */ /* 0x000fe400078e0243 */
[----:B------:R-:W-:Y:S04]  /*30f70*/  VIADD R64, R67, 0xa040 ;  /* 0x0000a04043407836 */ /* 0x000fe80000000000 */
        /* <DEDUP_REMOVED lines=34> */
[----:B------:R-:W-:Y:S02]  /*311a0*/  @P2 VIADD R64, R8, 0xffffffc0 ;  /* 0xffffffc008402836 */ /* 0x000fe40000000000 */
[-CC-:B------:R-:W-:Y:S01]  /*311b0*/  FFMA.FTZ R121, R25, R3.reuse, -R76.reuse ;  /* 0x0000000319797223 */ /* 0x180fe2000001084c */
[-C--:B------:R-:W-:Y:S06]  /*311c0*/  FFMA.FTZ R119, R24, R3.reuse, -R76 ;  /* 0x0000000318777223 */ /* 0x080fec000001084c */
[----:B------:R-:W2:Y:S01]  /*311d0*/  MUFU.EX2 R108, R108 ;  /* 0x0000006c006c7308 */ /* 0x000ea20000000800 */
[-CC-:B------:R-:W-:Y:S01]  /*311e0*/  FFMA.FTZ R122, R33, R3.reuse, -R72.reuse ;  /* 0x00000003217a7223 */ /* 0x180fe20000010848 */
[----:B------:R-:W3:Y:S01]  /*311f0*/  LDSM.16.MT88.4 R28, [R64] ;  /* 0x00000000401c783b */ /* 0x000ee20000004200 */
[-C--:B------:R-:W-:Y:S07]  /*31200*/  FFMA.FTZ R183, R183, R3.reuse, -R72 ;  /* 0x00000003b7b77223 */ /* 0x080fee0000010848 */
[----:B------:R-:W-:Y:S01]  /*31210*/  MUFU.EX2 R105, R105 ;  /* 0x0000006900697308 */ /* 0x000fe20000000800 */
[-C--:B------:R-:W-:Y:S01]  /*31220*/  FFMA.FTZ R204, R204, R3.reuse, -R76 ;  /* 0x00000003cccc7223 */ /* 0x080fe2000001084c */
[-C--:B------:R-:W-:Y:S01]  /*31230*/  FFMA.FTZ R200, R200, R3.reuse, -R72 ;  /* 0x00000003c8c87223 */ /* 0x080fe20000010848 */
[-C--:B------:R-:W-:Y:S07]  /*31240*/  FFMA.FTZ R199, R199, R3.reuse, -R76 ;  /* 0x00000003c7c77223 */ /* 0x080fee000001084c */
[----:B------:R-:W4:Y:S01]  /*31250*/  MUFU.EX2 R99, R99 ;  /* 0x0000006300637308 */ /* 0x000f220000000800 */
[-C--:B------:R-:W-:Y:S01]  /*31260*/  FFMA.FTZ R193, R193, R3.reuse, -R72 ;  /* 0x00000003c1c17223 */ /* 0x080fe20000010848 */
[-C--:B------:R-:W-:Y:S01]  /*31270*/  FFMA.FTZ R188, R188, R3.reuse, -R76 ;  /* 0x00000003bcbc7223 */ /* 0x080fe2000001084c */
[-C--:B------:R-:W-:Y:S07]  /*31280*/  FFMA.FTZ R181, R181, R3.reuse, -R72 ;  /* 0x00000003b5b57223 */ /* 0x080fee0000010848 */
[----:B------:R-:W5:Y:S01]  /*31290*/  MUFU.EX2 R104, R104 ;  /* 0x0000006800687308 */ /* 0x000f620000000800 */
[-C--:B------:R-:W-:Y:S01]  /*312a0*/  FFMA.FTZ R180, R180, R3.reuse, -R76 ;  /* 0x00000003b4b47223 */ /* 0x080fe2000001084c */
[----:B--2---:R-:W-:Y:S01]  /*312b0*/  F2FP.BF16.F32.PACK_AB R40, R108, R106 ;  /* 0x0000006a6c28723e */ /* 0x004fe200000010ff */
[-C--:B------:R-:W-:Y:S07]  /*312c0*/  FFMA.FTZ R175, R175, R3.reuse, -R72 ;  /* 0x00000003afaf7223 */ /* 0x080fee0000010848 */
[----:B------:R-:W-:Y:S01]  /*312d0*/  MUFU.EX2 R107, R107 ;  /* 0x0000006b006b7308 */ /* 0x000fe20000000800 */
[-C--:B------:R-:W-:Y:S01]  /*312e0*/  FFMA.FTZ R172, R172, R3.reuse, -R76 ;  /* 0x00000003acac7223 */ /* 0x080fe2000001084c */
[-C--:B------:R-:W-:Y:S01]  /*312f0*/  FFMA.FTZ R168, R168, R3.reuse, -R72 ;  /* 0x00000003a8a87223 */ /* 0x080fe20000010848 */
[-CC-:B------:R-:W-:Y:S07]  /*31300*/  FFMA.FTZ R120, R120, R3.reuse, -R76.reuse ;  /* 0x0000000378787223 */ /* 0x180fee000001084c */
[----:B------:R-:W2:Y:S01]  /*31310*/  MUFU.EX2 R103, R103 ;  /* 0x0000006700677308 */ /* 0x000ea20000000800 */
[--C-:B------:R-:W-:Y:S01]  /*31320*/  FFMA.FTZ R101, R101, R3, -R76.reuse ;  /* 0x0000000365657223 */ /* 0x100fe2000001084c */
        /* <DEDUP_REMOVED lines=8> */
[-C--:B------:R-:W-:Y:S01]  /*313b0*/  FFMA.FTZ R85, R85, R3.reuse, -R76 ;  /* 0x0000000355557223 */ /* 0x080fe2000001084c */
[-C--:B------:R-:W-:Y:S07]  /*313c0*/  FFMA.FTZ R78, R78, R3.reuse, -R72 ;  /* 0x000000034e4e7223 */ /* 0x080fee0000010848 */
[----:B------:R-:W-:Y:S01]  /*313d0*/  MUFU.EX2 R118, R118 ;  /* 0x0000007600767308 */ /* 0x000fe20000000800 */
[--C-:B------:R-:W-:Y:S01]  /*313e0*/  FFMA.FTZ R77, R77, R3, -R76.reuse ;  /* 0x000000034d4d7223 */ /* 0x100fe2000001084c */
[----:B--2---:R-:W-:Y:S01]  /*313f0*/  F2FP.BF16.F32.PACK_AB R43, R103, R107 ;  /* 0x0000006b672b723e */ /* 0x004fe200000010ff */
[-C--:B------:R-:W-:Y:S07]  /*31400*/  FFMA.FTZ R74, R74, R3.reuse, -R76 ;  /* 0x000000034a4a7223 */ /* 0x080fee000001084c */
[----:B------:R-:W2:Y:S01]  /*31410*/  MUFU.EX2 R121, R121 ;  /* 0x0000007900797308 */ /* 0x000ea20000000800 */
[----:B------:R-:W-:Y:S01]  /*31420*/  FFMA.FTZ R70, R70, R3, -R72 ;  /* 0x0000000346467223 */ /* 0x000fe20000010848 */
[C---:B----4-:R-:W-:Y:S01]  /*31430*/  FMUL.FTZ R5, R39.reuse, R161 ;  /* 0x000000a127057220 */ /* 0x050fe20000410000 */
[C---:B------:R-:W-:Y:S01]  /*31440*/  FMUL.FTZ R8, R39.reuse, R156 ;  /* 0x0000009c27087220 */ /* 0x040fe20000410000 */
[C---:B------:R-:W-:Y:S01]  /*31450*/  FMUL.FTZ R9, R39.reuse, R157 ;  /* 0x0000009d27097220 */ /* 0x040fe20000410000 */
[C---:B------:R-:W-:Y:S01]  /*31460*/  FMUL.FTZ R16, R39.reuse, R148 ;  /* 0x0000009427107220 */ /* 0x040fe20000410000 */
[C---:B-----5:R-:W-:Y:S01]  /*31470*/  FMUL.FTZ R6, R38.reuse, R162 ;  /* 0x000000a226067220 */ /* 0x060fe20000410000 */
[C---:B------:R-:W-:Y:S01]  /*31480*/  FMUL.FTZ R4, R39.reuse, R160 ;  /* 0x000000a027047220 */ /* 0x040fe20000410000 */
[C---:B------:R-:W-:Y:S01]  /*31490*/  FMUL.FTZ R7, R38.reuse, R163 ;  /* 0x000000a326077220 */ /* 0x040fe20000410000 */
[----:B------:R-:W-:Y:S02]  /*314a0*/  IMAD.MOV.U32 R156, RZ, RZ, R55 ;  /* 0x000000ffff9c7224 */ /* 0x000fe400078e0037 */
[C---:B------:R-:W-:Y:S01]  /*314b0*/  FMUL.FTZ R10, R38.reuse, R158 ;  /* 0x0000009e260a7220 */ /* 0x040fe20000410000 */
[----:B------:R-:W-:Y:S01]  /*314c0*/  LDSM.16.MT88.4 R52, [R66+0xa800] ;  /* 0x00a800004234783b */ /* 0x000fe20000004200 */
[----:B------:R-:W-:Y:S02]  /*314d0*/  IMAD.MOV.U32 R162, RZ, RZ, R56 ;  /* 0x000000ffffa27224 */ /* 0x000fe400078e0038 */
[C---:B------:R-:W-:Y:S01]  /*314e0*/  FMUL.FTZ R27, R38.reuse, R143 ;  /* 0x0000008f261b7220 */ /* 0x040fe20000410000 */
[----:B------:R-:W-:Y:S01]  /*314f0*/  IMAD.MOV.U32 R161, RZ, RZ, R57 ;  /* 0x000000ffffa17224 */ /* 0x000fe200078e0039 */
[C---:B-1----:R-:W-:Y:S01]  /*31500*/  HMMA.16816.F32.BF16 R4, R40.reuse, R12, R4 ;  /* 0x0000000c2804723c */ /* 0x042fe20000041804 */
[----:B------:R-:W-:Y:S04]  /*31510*/  MUFU.EX2 R119, R119 ;  /* 0x0000007700777308 */ /* 0x000fe80000000800 */
[----:B------:R-:W-:Y:S01]  /*31520*/  FMUL.FTZ R11, R38, R159 ;  /* 0x0000009f260b7220 */ /* 0x000fe20000410000 */
[----:B------:R-:W-:Y:S02]  /*31530*/  IMAD.MOV.U32 R159, RZ, RZ, R65 ;  /* 0x000000ffff9f7224 */ /* 0x000fe400078e0041 */
[----:B------:R-:W-:Y:S01]  /*31540*/  FFMA.FTZ R143, R60, R3, -R72 ;  /* 0x000000033c8f7223 */ /* 0x000fe20000010848 */
[----:B------:R-:W-:Y:S02]  /*31550*/  IMAD.IADD R65, R220, 0x1, R64 ;  /* 0x00000001dc417824 */ /* 0x000fe400078e0240 */
[----:B------:R-:W-:Y:S01]  /*31560*/  FMUL.FTZ R33, R39, R133 ;  /* 0x0000008527217220 */ /* 0x000fe20000410000 */
[----:B------:R-:W-:Y:S02]  /*31570*/  IMAD.MOV.U32 R157, RZ, RZ, R59 ;  /* 0x000000ffff9d7224 */ /* 0x000fe400078e003b */
[----:B------:R-:W-:Y:S01]  /*31580*/  FFMA.FTZ R148, R167, R3, -R76 ;  /* 0x00000003a7947223 */ /* 0x000fe2000001084c */
[C---:B------:R-:W-:Y:S01]  /*31590*/  HMMA.16816.F32.BF16 R8, R40.reuse, R14, R8 ;  /* 0x0000000e2808723c */ /* 0x040fe20000041808 */
[----:B------:R-:W1:Y:S01]  /*315a0*/  LDSM.16.MT88.4 R44, [R65] ;  /* 0x00000000412c783b */ /* 0x000e620000004200 */
[----:B------:R-:W-:Y:S01]  /*315b0*/  MUFU.EX2 R122, R122 ;  /* 0x0000007a007a7308 */ /* 0x000fe20000000800 */
[C---:B------:R-:W-:Y:S01]  /*315c0*/  FMUL.FTZ R12, R39.reuse, R152 ;  /* 0x00000098270c7220 */ /* 0x040fe20000410000 */
[----:B------:R-:W-:Y:S01]  /*315d0*/  FMUL.FTZ R13, R39, R153 ;  /* 0x00000099270d7220 */ /* 0x000fe20000410000 */
[C---:B------:R-:W-:Y:S01]  /*315e0*/  FMUL.FTZ R14, R38.reuse, R154 ;  /* 0x0000009a260e7220 */ /* 0x040fe20000410000 */
[----:B------:R-:W-:Y:S01]  /*315f0*/  FMUL.FTZ R15, R38, R155 ;  /* 0x0000009b260f7220 */ /* 0x000fe20000410000 */
[----:B------:R-:W-:Y:S05]  /*31600*/  IMAD.MOV.U32 R158, RZ, RZ, R58 ;  /* 0x000000ffff9e7224 */ /* 0x000fea00078e003a */
[----:B------:R-:W-:Y:S01]  /*31610*/  MUFU.EX2 R148, R148 ;  /* 0x0000009400947308 */ /* 0x000fe20000000800 */
[----:B------:R-:W-:Y:S01]  /*31620*/  LDSM.16.MT88.4 R56, [R64+0x800] ;  /* 0x000800004038783b */ /* 0x000fe20000004200 */
[----:B------:R-:W-:Y:S02]  /*31630*/  IMAD.MOV.U32 R163, RZ, RZ, R116 ;  /* 0x000000ffffa37224 */ /* 0x000fe400078e0074 */
[-C--:B------:R-:W-:Y:S01]  /*31640*/  FFMA.FTZ R116, R48, R3.reuse, -R76 ;  /* 0x0000000330747223 */ /* 0x080fe2000001084c */
[--C-:B------:R-:W-:Y:S01]  /*31650*/  FFMA.FTZ R167, R191, R3, -R72.reuse ;  /* 0x00000003bfa77223 */ /* 0x100fe20000010848 */
[C---:B------:R-:W-:Y:S04]  /*31660*/  HMMA.16816.F32.BF16 R12, R40.reuse, R20, R12 ;  /* 0x00000014280c723c */ /* 0x040fe8000004180c */
[----:B------:R-:W-:Y:S01]  /*31670*/  MUFU.EX2 R143, R143 ;  /* 0x0000008f008f7308 */ /* 0x000fe20000000800 */
[C---:B------:R-:W-:Y:S01]  /*31680*/  FMUL.FTZ R17, R39.reuse, R149 ;  /* 0x0000009527117220 */ /* 0x040fe20000410000 */
[C---:B------:R-:W-:Y:S01]  /*31690*/  FMUL.FTZ R18, R38.reuse, R150 ;  /* 0x0000009626127220 */ /* 0x040fe20000410000 */
[----:B------:R-:W-:Y:S01]  /*316a0*/  FMUL.FTZ R19, R38, R151 ;  /* 0x0000009726137220 */ /* 0x000fe20000410000 */
[----:B------:R-:W4:Y:S01]  /*316b0*/  LDSM.16.MT88.4 R48, [R67+0xa800] ;  /* 0x00a800004330783b */ /* 0x000f220000004200 */
[----:B------:R-:W-:Y:S01]  /*316c0*/  FMUL.FTZ R20, R39, R144 ;  /* 0x0000009027147220 */ /* 0x000fe20000410000 */
[----:B------:R-:W-:Y:S01]  /*316d0*/  FFMA.FTZ R144, R61, R3, -R72 ;  /* 0x000000033d907223 */ /* 0x000fe20000010848 */
[----:B------:R-:W-:Y:S01]  /*316e0*/  FMUL.FTZ R21, R39, R145 ;  /* 0x0000009127157220 */ /* 0x000fe20000410000 */
[-C--:B------:R-:W-:Y:S01]  /*316f0*/  FFMA.FTZ R145, R221, R3.reuse, -R76 ;  /* 0x00000003dd917223 */ /* 0x080fe2000001084c */
[--C-:B------:R-:W-:Y:S01]  /*31700*/  FFMA.FTZ R151, R222, R3, -R72.reuse ;  /* 0x00000003de977223 */ /* 0x100fe20000010848 */
[C---:B------:R-:W-:Y:S01]  /*31710*/  HMMA.16816.F32.BF16 R16, R40.reuse, R22, R16 ;  /* 0x000000162810723c */ /* 0x040fe20000041810 */
[----:B------:R-:W5:Y:S01]  /*31720*/  MUFU.EX2 R116, R116 ;  /* 0x0000007400747308 */ /* 0x000f620000000800 */
[----:B------:R-:W4:Y:S01]  /*31730*/  LDL.LU R221, [R1+0x4] ;  /* 0x0000040001dd7983 */ /* 0x000f220000300800 */
[C---:B------:R-:W-:Y:S01]  /*31740*/  FMUL.FTZ R22, R38.reuse, R146 ;  /* 0x0000009226167220 */ /* 0x040fe20000410000 */
[----:B------:R-:W-:Y:S07]  /*31750*/  FMUL.FTZ R23, R38, R147 ;  /* 0x0000009326177220 */ /* 0x000fee0000410000 */
[----:B------:R-:W-:Y:S01]  /*31760*/  MUFU.EX2 R151, R151 ;  /* 0x0000009700977308 */ /* 0x000fe20000000800 */
[----:B------:R-:W4:Y:S01]  /*31770*/  LDL.LU R220, [R1] ;  /* 0x0000000001dc7983 */ /* 0x000f220000300800 */
[----:B------:R-:W-:Y:S01]  /*31780*/  FFMA.FTZ R149, R214, R3, -R72 ;  /* 0x00000003d6957223 */ /* 0x000fe20000010848 */
[C---:B------:R-:W-:Y:S01]  /*31790*/  FMUL.FTZ R24, R39.reuse, R140 ;  /* 0x0000008c27187220 */ /* 0x040fe20000410000 */
[----:B------:R-:W-:Y:S01]  /*317a0*/  FMUL.FTZ R25, R39, R141 ;  /* 0x0000008d27197220 */ /* 0x000fe20000410000 */
[-C--:B------:R-:W-:Y:S01]  /*317b0*/  FFMA.FTZ R141, R156, R3.reuse, -R76 ;  /* 0x000000039c8d7223 */ /* 0x080fe2000001084c */
[C---:B---3--:R-:W-:Y:S04]  /*317c0*/  HMMA.16816.F32.BF16 R20, R40.reuse, R28, R20 ;  /* 0x0000001c2814723c */ /* 0x048fe80000041814 */
[----:B------:R-:W-:Y:S01]  /*317d0*/  MUFU.EX2 R144, R144 ;  /* 0x0000009000907308 */ /* 0x000fe20000000800 */
[----:B------:R-:W-:Y:S01]  /*317e0*/  FMUL.FTZ R26, R38, R142 ;  /* 0x0000008e261a7220 */ /* 0x000fe20000410000 */
[----:B------:R-:W-:Y:S02]  /*317f0*/  IMAD.MOV.U32 R160, RZ, RZ, R123 ;  /* 0x000000ffffa07224 */ /* 0x000fe400078e007b */
[-C--:B------:R-:W-:Y:S01]  /*31800*/  FFMA.FTZ R123, R34, R3.reuse, -R72 ;  /* 0x00000003227b7223 */ /* 0x080fe20000010848 */
[----:B------:R-:W-:Y:S02]  /*31810*/  IMAD.MOV.U32 R152, RZ, RZ, R124 ;  /* 0x000000ffff987224 */ /* 0x000fe400078e007c */
[-CC-:B------:R-:W-:Y:S01]  /*31820*/  FFMA.FTZ R124, R32, R3.reuse, -R72.reuse ;  /* 0x00000003207c7223 */ /* 0x180fe20000010848 */
[----:B------:R-:W-:Y:S02]  /*31830*/  IMAD.MOV.U32 R153, RZ, RZ, R125 ;  /* 0x000000ffff997224 */ /* 0x000fe400078e007d */
[----:B------:R-:W-:Y:S01]  /*31840*/  FFMA.FTZ R125, R35, R3, -R72 ;  /* 0x00000003237d7223 */ /* 0x000fe20000010848 */
[C---:B------:R-:W-:Y:S01]  /*31850*/  HMMA.16816.F32.BF16 R24, R40.reuse, R30, R24 ;  /* 0x0000001e2818723c */ /* 0x040fe20000041818 */
[----:B------:R-:W-:Y:S02]  /*31860*/  MUFU.EX2 R123, R123 ;  /* 0x0000007b007b7308 */ /* 0x000fe40000000800 */
[C---:B------:R-:W-:Y:S01]  /*31870*/  FMUL.FTZ R28, R39.reuse, R136 ;  /* 0x00000088271c7220 */ /* 0x040fe20000410000 */
[----:B------:R-:W-:Y:S01]  /*31880*/  FMUL.FTZ R29, R39, R137 ;  /* 0x00000089271d7220 */ /* 0x000fe20000410000 */
[C---:B------:R-:W-:Y:S01]  /*31890*/  FMUL.FTZ R30, R38.reuse, R138 ;  /* 0x0000008a261e7220 */ /* 0x040fe20000410000 */
[----:B------:R-:W-:Y:S05]  /*318a0*/  FMUL.FTZ R31, R38, R139 ;  /* 0x0000008b261f7220 */ /* 0x000fea0000410000 */
[----:B------:R-:W3:Y:S01]  /*318b0*/  MUFU.EX2 R125, R125 ;  /* 0x0000007d007d7308 */ /* 0x000ee20000000800 */
[-CC-:B------:R-:W-:Y:S01]  /*318c0*/  FFMA.FTZ R138, R63, R3.reuse, -R76.reuse ;  /* 0x000000033f8a7223 */ /* 0x180fe2000001084c */
[----:B------:R-:W-:Y:S01]  /*318d0*/  FFMA.FTZ R137, R62, R3, -R76 ;  /* 0x000000033e897223 */ /* 0x000fe2000001084c */
[----:B------:R-:W-:Y:S07]  /*318e0*/  FMUL.FTZ R32, R39, R132 ;  /* 0x0000008427207220 */ /* 0x000fee0000410000 */
[----:B------:R-:W3:Y:S01]  /*318f0*/  MUFU.EX2 R124, R124 ;  /* 0x0000007c007c7308 */ /* 0x000ee20000000800 */
[----:B------:R-:W-:Y:S01]  /*31900*/  LDSM.16.MT88.4 R60, [R64+0x1800] ;  /* 0x00180000403c783b */ /* 0x000fe20000004200 */
[C---:B-1----:R-:W-:Y:S08]  /*31910*/  HMMA.16816.F32.BF16 R28, R40.reuse, R44, R28 ;  /* 0x0000002c281c723c */ /* 0x042ff0000004181c */
[----:B------:R-:W-:Y:S01]  /*31920*/  MUFU.EX2 R141, R141 ;  /* 0x0000008d008d7308 */ /* 0x000fe20000000800 */
[C---:B------:R-:W-:Y:S01]  /*31930*/  FMUL.FTZ R34, R38.reuse, R134 ;  /* 0x0000008626227220 */ /* 0x040fe20000410000 */
[----:B------:R-:W-:Y:S01]  /*31940*/  FMUL.FTZ R35, R38, R135 ;  /* 0x0000008726237220 */ /* 0x000fe20000410000 */
[-CC-:B------:R-:W-:Y:S07]  /*31950*/  FFMA.FTZ R132, R130, R3.reuse, -R72.reuse ;  /* 0x0000000382847223 */ /* 0x180fee0000010848 */
[----:B------:R-:W-:Y:S01]  /*31960*/  MUFU.EX2 R149, R149 ;  /* 0x0000009500957308 */ /* 0x000fe20000000800 */
[-C--:B------:R-:W-:Y:S01]  /*31970*/  FFMA.FTZ R142, R162, R3.reuse, -R72 ;  /* 0x00000003a28e7223 */ /* 0x080fe20000010848 */
[-C--:B------:R-:W-:Y:S01]  /*31980*/  FFMA.FTZ R150, R160, R3.reuse, -R76 ;  /* 0x00000003a0967223 */ /* 0x080fe2000001084c */
[-C--:B------:R-:W-:Y:S07]  /*31990*/  FFMA.FTZ R156, R206, R3.reuse, -R72 ;  /* 0x00000003ce9c7223 */ /* 0x080fee0000010848 */
[----:B------:R-:W-:Y:S01]  /*319a0*/  MUFU.EX2 R138, R138 ;  /* 0x0000008a008a7308 */ /* 0x000fe20000000800 */
[----:B------:R-:W-:Y:S01]  /*319b0*/  HMMA.16816.F32.BF16 R32, R40, R46, R32 ;  /* 0x0000002e2820723c */ /* 0x000fe20000041820 */
[----:B------:R-:W1:Y:S02]  /*319c0*/  LDSM.16.MT88.4 R44, [R65+0x800] ;  /* 0x00080000412c783b */ /* 0x000e640000004200 */
[----:B--2---:R-:W-:Y:S01]  /*319d0*/  F2FP.BF16.F32.PACK_AB R40, R121, R118 ;  /* 0x000000767928723e */ /* 0x004fe200000010ff */
[----:B------:R-:W-:Y:S01]  /*319e0*/  FFMA.FTZ R136, R153, R3, -R76 ;  /* 0x0000000399887223 */ /* 0x000fe2000001084c */
[----:B-----5:R-:W-:Y:S01]  /*319f0*/  F2FP.BF16.F32.PACK_AB R42, R116, R119 ;  /* 0x00000077742a723e */ /* 0x020fe200000010ff */
[--C-:B------:R-:W-:Y:S01]  /*31a00*/  FFMA.FTZ R135, R159, R3, -R72.reuse ;  /* 0x000000039f877223 */ /* 0x100fe20000010848 */
[----:B---3--:R-:W-:Y:S01]  /*31a10*/  F2FP.BF16.F32.PACK_AB R41, R123, R125 ;  /* 0x0000007d7b29723e */ /* 0x008fe200000010ff */
[-CC-:B------:R-:W-:Y:S01]  /*31a20*/  FFMA.FTZ R134, R158, R3.reuse, -R72.reuse ;  /* 0x000000039e867223 */ /* 0x180fe20000010848 */
[----:B------:R-:W-:Y:S01]  /*31a30*/  F2FP.BF16.F32.PACK_AB R43, R124, R122 ;  /* 0x0000007a7c2b723e */ /* 0x000fe200000010ff */
[----:B------:R-:W-:Y:S01]  /*31a40*/  MUFU.EX2 R142, R142 ;  /* 0x0000008e008e7308 */ /* 0x000fe20000000800 */
[-CC-:B------:R-:W-:Y:S01]  /*31a50*/  FFMA.FTZ R133, R157, R3.reuse, -R72.reuse ;  /* 0x000000039d857223 */ /* 0x180fe20000010848 */
[-C--:B------:R-:W-:Y:S01]  /*31a60*/  FFMA.FTZ R157, R207, R3.reuse, -R72 ;  /* 0x00000003cf9d7223 */ /* 0x080fe20000010848 */
[-C--:B------:R-:W-:Y:S07]  /*31a70*/  FFMA.FTZ R140, R163, R3.reuse, -R76 ;  /* 0x00000003a38c7223 */ /* 0x080fee000001084c */
[----:B------:R-:W-:Y:S01]  /*31a80*/  MUFU.EX2 R150, R150 ;  /* 0x0000009600967308 */ /* 0x000fe20000000800 */
[-C--:B------:R-:W-:Y:S01]  /*31a90*/  FFMA.FTZ R139, R161, R3.reuse, -R72 ;  /* 0x00000003a18b7223 */ /* 0x080fe20000010848 */
[C---:B----4-:R-:W-:Y:S08]  /*31aa0*/  HMMA.16816.F32.BF16 R4, R40.reuse, R48, R4 ;  /* 0x000000302804723c */ /* 0x050ff00000041804 */
[----:B------:R-:W-:Y:S01]  /*31ab0*/  MUFU.EX2 R157, R157 ;  /* 0x0000009d009d7308 */ /* 0x000fe20000000800 */
[-C--:B------:R-:W-:Y:S01]  /*31ac0*/  FFMA.FTZ R146, R166, R3.reuse, -R76 ;  /* 0x00000003a6927223 */ /* 0x080fe2000001084c */
[-C--:B------:R-:W-:Y:S01]  /*31ad0*/  FFMA.FTZ R147, R213, R3.reuse, -R72 ;  /* 0x00000003d5937223 */ /* 0x080fe20000010848 */
[-CC-:B------:R-:W-:Y:S07]  /*31ae0*/  FFMA.FTZ R159, R212, R3.reuse, -R76.reuse ;  /* 0x00000003d49f7223 */ /* 0x180fee000001084c */
[----:B------:R-:W-:Y:S01]  /*31af0*/  MUFU.EX2 R156, R156 ;  /* 0x0000009c009c7308 */ /* 0x000fe20000000800 */
[-CC-:B------:R-:W-:Y:S01]  /*31b00*/  FFMA.FTZ R155, R211, R3.reuse, -R76.reuse ;  /* 0x00000003d39b7223 */ /* 0x180fe2000001084c */
        /* <DEDUP_REMOVED lines=21> */
[----:B------:R-:W-:Y:S01]  /*31c60*/  FFMA.FTZ R37, R37, R3, -R72 ;  /* 0x0000000325257223 */ /* 0x000fe20000010848 */
[C---:B------:R-:W-:Y:S08]  /*31c70*/  HMMA.16816.F32.BF16 R20, R40.reuse, R56, R20 ;  /* 0x000000382814723c */ /* 0x040ff00000041814 */
[----:B------:R-:W-:Y:S01]  /*31c80*/  MUFU.EX2 R155, R155 ;  /* 0x0000009b009b7308 */ /* 0x000fe20000000800 */
[C---:B------:R-:W-:Y:S01]  /*31c90*/  ISETP.GT.AND P0, PT, R250.reuse, R223, PT ;  /* 0x000000dffa00720c */ /* 0x040fe20003f04270 */
[----:B------:R-:W-:Y:S08]  /*31ca0*/  VIADD R250, R250, 0xffffffff ;  /* 0xfffffffffafa7836 */ /* 0x000ff00000000000 */
[----:B------:R-:W-:Y:S01]  /*31cb0*/  MUFU.EX2 R154, R154 ;  /* 0x0000009a009a7308 */ /* 0x000fe20000000800 */
[C---:B------:R-:W-:Y:S01]  /*31cc0*/  HMMA.16816.F32.BF16 R24, R40.reuse, R58, R24 ;  /* 0x0000003a2818723c */ /* 0x040fe20000041818 */
[----:B------:R-:W-:Y:S08]  /*31cd0*/  LDSM.16.MT88.4 R56, [R64+0x1000] ;  /* 0x001000004038783b */ /* 0x000ff00000004200 */
[----:B------:R-:W4:Y:S01]  /*31ce0*/  MUFU.EX2 R136, R136 ;  /* 0x0000008800887308 */ /* 0x000f220000000800 */
[----:B---3--:R-:W-:Y:S09]  /*31cf0*/  FFMA.FTZ R53, R131, R3, -R76 ;  /* 0x0000000383357223 */ /* 0x008ff2000001084c */
[----:B------:R-:W-:Y:S01]  /*31d00*/  MUFU.EX2 R131, R52 ;  /* 0x0000003400837308 */ /* 0x000fe20000000800 */
[C---:B-1----:R-:W-:Y:S09]  /*31d10*/  HMMA.16816.F32.BF16 R28, R40.reuse, R44, R28 ;  /* 0x0000002c281c723c */ /* 0x042ff2000004181c */
[----:B------:R-:W1:Y:S10]  /*31d20*/  MUFU.EX2 R130, R53 ;  /* 0x0000003500827308 */ /* 0x000e740000000800 */
[----:B------:R-:W-:Y:S01]  /*31d30*/  MUFU.EX2 R132, R132 ;  /* 0x0000008400847308 */ /* 0x000fe20000000800 */
[----:B------:R-:W-:Y:S01]  /*31d40*/  HMMA.16816.F32.BF16 R32, R40, R46, R32 ;  /* 0x0000002e2820723c */ /* 0x000fe20000041820 */
[----:B------:R-:W-:Y:S08]  /*31d50*/  LDSM.16.MT88.4 R44, [R65+0x1000] ;  /* 0x00100000412c783b */ /* 0x000ff00000004200 */
[----:B------:R-:W3:Y:S01]  /*31d60*/  MUFU.EX2 R135, R135 ;  /* 0x0000008700877308 */ /* 0x000ee20000000800 */
[----:B----4-:R-:W-:Y:S09]  /*31d70*/  F2FP.BF16.F32.PACK_AB R40, R129, R136 ;  /* 0x000000888128723e */ /* 0x010ff200000010ff */
[----:B------:R-:W-:Y:S01]  /*31d80*/  MUFU.EX2 R134, R134 ;  /* 0x0000008600867308 */ /* 0x000fe20000000800 */
[----:B-1----:R-:W-:Y:S01]  /*31d90*/  F2FP.BF16.F32.PACK_AB R42, R130, R131 ;  /* 0x00000083822a723e */ /* 0x002fe200000010ff */
[----:B------:R-:W1:Y:S08]  /*31da0*/  LDSM.16.MT88.4 R52, [R66+0xb000] ;  /* 0x00b000004234783b */ /* 0x000e700000004200 */
[----:B------:R-:W4:Y:S10]  /*31db0*/  MUFU.EX2 R133, R133 ;  /* 0x0000008500857308 */ /* 0x000f340000000800 */
[----:B------:R-:W-:Y:S01]  /*31dc0*/  MUFU.EX2 R146, R146 ;  /* 0x0000009200927308 */ /* 0x000fe20000000800 */
[----:B---3--:R-:W-:Y:S09]  /*31dd0*/  F2FP.BF16.F32.PACK_AB R41, R135, R132 ;  /* 0x000000848729723e */ /* 0x008ff200000010ff */
[----:B------:R-:W3:Y:S10]  /*31de0*/  MUFU.EX2 R145, R145 ;  /* 0x0000009100917308 */ /* 0x000ef40000000800 */
[----:B------:R-:W5:Y:S01]  /*31df0*/  MUFU.EX2 R160, R160 ;  /* 0x000000a000a07308 */ /* 0x000f620000000800 */
[----:B----4-:R-:W-:Y:S09]  /*31e00*/  F2FP.BF16.F32.PACK_AB R43, R133, R134 ;  /* 0x00000086852b723e */ /* 0x010ff200000010ff */
[----:B------:R-:W4:Y:S10]  /*31e10*/  MUFU.EX2 R158, R158 ;  /* 0x0000009e009e7308 */ /* 0x000f340000000800 */
[----:B------:R-:W-:Y:S01]  /*31e20*/  MUFU.EX2 R161, R161 ;  /* 0x000000a100a17308 */ /* 0x000fe20000000800 */
[C---:B--2---:R-:W-:Y:S09]  /*31e30*/  HMMA.16816.F32.BF16 R4, R40.reuse, R48, R4 ;  /* 0x000000302804723c */ /* 0x044ff20000041804 */
[----:B------:R-:W-:Y:S10]  /*31e40*/  MUFU.EX2 R162, R162 ;  /* 0x000000a200a27308 */ /* 0x000ff40000000800 */
[----:B------:R-:W-:Y:S01]  /*31e50*/  MUFU.EX2 R163, R163 ;  /* 0x000000a300a37308 */ /* 0x000fe20000000800 */
[C---:B------:R-:W-:Y:S01]  /*31e60*/  HMMA.16816.F32.BF16 R8, R40.reuse, R50, R8 ;  /* 0x000000322808723c */ /* 0x040fe20000041808 */
[----:B------:R-:W2:Y:S08]  /*31e70*/  LDSM.16.MT88.4 R48, [R67+0xb800] ;  /* 0x00b800004330783b */ /* 0x000eb00000004200 */
[----:B------:R-:W4:Y:S10]  /*31e80*/  MUFU.EX2 R159, R159 ;  /* 0x0000009f009f7308 */ /* 0x000f340000000800 */
[----:B------:R-:W4:Y:S01]  /*31e90*/  MUFU.EX2 R153, R153 ;  /* 0x0000009900997308 */ /* 0x000f220000000800 */
[C---:B-1----:R-:W-:Y:S09]  /*31ea0*/  HMMA.16816.F32.BF16 R12, R40.reuse, R52, R12 ;  /* 0x00000034280c723c */ /* 0x042ff2000004180c */
[----:B------:R-:W1:Y:S10]  /*31eb0*/  MUFU.EX2 R192, R204 ;  /* 0x000000cc00c07308 */ /* 0x000e740000000800 */
[----:B------:R-:W1:Y:S01]  /*31ec0*/  MUFU.EX2 R166, R166 ;  /* 0x000000a600a67308 */ /* 0x000e620000000800 */
        /* <DEDUP_REMOVED lines=12> */
[----:B------:R-:W5:Y:S02]  /*31f90*/  LDSM.16.MT88.4 R44, [R65+0x1800] ;  /* 0x00180000412c783b */ /* 0x000f640000004200 */
        /* <DEDUP_REMOVED lines=13> */
[C---:B-----5:R-:W-:Y:S08]  /*32070*/  HMMA.16816.F32.BF16 R28, R40.reuse, R44, R28 ;  /* 0x0000002c281c723c */ /* 0x060ff0000004181c */
        /* <DEDUP_REMOVED lines=8> */
[----:B------:R-:W2:Y:S02]  /*32100*/  LDSM.16.MT88.4 R48, [R67+0xc800] ;  /* 0x00c800004330783b */ /* 0x000ea40000004200 */
[----:B------:R-:W-:Y:S01]  /*32110*/  FFMA.FTZ R106, R39, R221, R106 ;  /* 0x000000dd276a7223 */ /* 0x000fe2000001006a */
[-CC-:B------:R-:W-:Y:S01]  /*32120*/  FFMA.FTZ R39, R100, R3.reuse, -R76.reuse ;  /* 0x0000000364277223 */ /* 0x180fe2000001084c */
[----:B------:R-:W-:Y:S01]  /*32130*/  FFMA.FTZ R109, R38, R220, R109 ;  /* 0x000000dc266d7223 */ /* 0x000fe2000001006d */
[-C--:B------:R-:W-:Y:S01]  /*32140*/  FFMA.FTZ R38, R102, R3.reuse, -R76 ;  /* 0x0000000366267223 */ /* 0x080fe2000001084c */
[----:B------:R-:W-:Y:S01]  /*32150*/  MUFU.EX2 R100, R101 ;  /* 0x0000006500647308 */ /* 0x000fe20000000800 */
[C---:B---3--:R-:W-:Y:S09]  /*32160*/  HMMA.16816.F32.BF16 R12, R40.reuse, R52, R12 ;  /* 0x00000034280c723c */ /* 0x048ff2000004180c */
[----:B------:R-:W-:Y:S01]  /*32170*/  MUFU.EX2 R39, R39 ;  /* 0x0000002700277308 */ /* 0x000fe20000000800 */
[----:B------:R-:W-:Y:S01]  /*32180*/  FADD.FTZ R109, R104, R109 ;  /* 0x0000006d686d7221 */ /* 0x000fe20000010000 */
[----:B------:R-:W-:Y:S08]  /*32190*/  FADD.FTZ R106, R108, R106 ;  /* 0x0000006a6c6a7221 */ /* 0x000ff00000010000 */
[----:B------:R-:W-:Y:S01]  /*321a0*/  MUFU.EX2 R38, R38 ;  /* 0x0000002600267308 */ /* 0x000fe20000000800 */
[C---:B------:R-:W-:Y:S01]  /*321b0*/  HMMA.16816.F32.BF16 R16, R40.reuse, R54, R16 ;  /* 0x000000362810723c */ /* 0x040fe20000041810 */
[----:B------:R-:W3:Y:S02]  /*321c0*/  LDSM.16.MT88.4 R52, [R66+0xc800] ;  /* 0x00c800004234783b */ /* 0x000ee40000004200 */
[----:B------:R-:W-:Y:S01]  /*321d0*/  FADD.FTZ R107, R107, R109 ;  /* 0x0000006d6b6b7221 */ /* 0x000fe20000010000 */
[----:B------:R-:W-:Y:S03]  /*321e0*/  FADD.FTZ R106, R105, R106 ;  /* 0x0000006a696a7221 */ /* 0x000fe60000010000 */
[----:B------:R-:W-:Y:S01]  /*321f0*/  FADD.FTZ R107, R103, R107 ;  /* 0x0000006b676b7221 */ /* 0x000fe20000010000 */
[C---:B------:R-:W-:Y:S03]  /*32200*/  HMMA.16816.F32.BF16 R20, R40.reuse, R56, R20 ;  /* 0x000000382814723c */ /* 0x040fe60000041814 */
[----:B------:R-:W-:Y:S01]  /*32210*/  FFMA.FTZ R56, R194, R3, -R72 ;  /* 0x00000003c2387223 */ /* 0x000fe20000010848 */
[----:B------:R-:W-:Y:S01]  /*32220*/  FADD.FTZ R107, R125, R107 ;  /* 0x0000006b7d6b7221 */ /* 0x000fe20000010000 */
[----:B------:R-:W1:Y:S01]  /*32230*/  MUFU.EX2 R194, R200 ;  /* 0x000000c800c27308 */ /* 0x000e620000000800 */
[----:B------:R-:W-:Y:S02]  /*32240*/  FADD.FTZ R106, R99, R106 ;  /* 0x0000006a636a7221 */ /* 0x000fe40000010000 */
[C---:B------:R-:W-:Y:S07]  /*32250*/  HMMA.16816.F32.BF16 R24, R40.reuse, R58, R24 ;  /* 0x0000003a2818723c */ /* 0x040fee0000041818 */
[----:B------:R4:W1:Y:S01]  /*32260*/  MUFU.EX2 R191, R56 ;  /* 0x0000003800bf7308 */ /* 0x0008620000000800 */
[----:B------:R-:W-:Y:S01]  /*32270*/  FADD.FTZ R107, R123, R107 ;  /* 0x0000006b7b6b7221 */ /* 0x000fe20000010000 */
[----:B------:R-:W-:Y:S03]  /*32280*/  FADD.FTZ R106, R118, R106 ;  /* 0x0000006a766a7221 */ /* 0x000fe60000010000 */
[----:B------:R-:W-:Y:S01]  /*32290*/  FADD.FTZ R107, R122, R107 ;  /* 0x0000006b7a6b7221 */ /* 0x000fe20000010000 */
[C---:B-----5:R-:W-:Y:S03]  /*322a0*/  HMMA.16816.F32.BF16 R28, R40.reuse, R44, R28 ;  /* 0x0000002c281c723c */ /* 0x060fe6000004181c */
[----:B------:R-:W-:Y:S01]  /*322b0*/  FADD.FTZ R124, R124, R107 ;  /* 0x0000006b7c7c7221 */ /* 0x000fe20000010000 */
[----:B------:R-:W-:Y:S01]  /*322c0*/  FADD.FTZ R121, R121, R106 ;  /* 0x0000006a79797221 */ /* 0x000fe20000010000 */
[----:B----4-:R-:W-:Y:S03]  /*322d0*/  LDSM.16.MT88.4 R56, [R64+0x3000] ;  /* 0x003000004038783b */ /* 0x010fe60000004200 */
[----:B------:R-:W-:Y:S03]  /*322e0*/  HMMA.16816.F32.BF16 R32, R40, R46, R32 ;  /* 0x0000002e2820723c */ /* 0x000fe60000041820 */
[----:B------:R-:W-:Y:S01]  /*322f0*/  F2FP.BF16.F32.PACK_AB R41, R157, R160 ;  /* 0x000000a09d29723e */ /* 0x000fe200000010ff */
[----:B------:R-:W-:Y:S01]  /*32300*/  FADD.FTZ R124, R132, R124 ;  /* 0x0000007c847c7221 */ /* 0x000fe20000010000 */
[----:B------:R-:W-:Y:S01]  /*32310*/  F2FP.BF16.F32.PACK_AB R43, R158, R156 ;  /* 0x0000009c9e2b723e */ /* 0x000fe200000010ff */
[----:B------:R-:W-:Y:S01]  /*32320*/  FADD.FTZ R121, R119, R121 ;  /* 0x0000007977797221 */ /* 0x000fe20000010000 */
[----:B------:R-:W-:Y:S01]  /*32330*/  F2FP.BF16.F32.PACK_AB R40, R155, R159 ;  /* 0x0000009f9b28723e */ /* 0x000fe200000010ff */
[----:B------:R-:W4:Y:S01]  /*32340*/  LDSM.16.MT88.4 R44, [R65+0x2800] ;  /* 0x00280000412c783b */ /* 0x000f220000004200 */
[----:B------:R-:W-:Y:S01]  /*32350*/  F2FP.BF16.F32.PACK_AB R42, R153, R154 ;  /* 0x0000009a992a723e */ /* 0x000fe200000010ff */
        /* <DEDUP_REMOVED lines=22> */
[C---:B------:R-:W-:Y:S03]  /*324c0*/  HMMA.16816.F32.BF16 R20, R40.reuse, R60, R20 ;  /* 0x0000003c2814723c */ /* 0x040fe60000041814 */
[-C--:B------:R-:W-:Y:S01]  /*324d0*/  FFMA.FTZ R61, R197, R3.reuse, -R76 ;  /* 0x00000003c53d7223 */ /* 0x080fe2000001084c */
[----:B------:R-:W-:Y:S01]  /*324e0*/  FADD.FTZ R140, R138, R140 ;  /* 0x0000008c8a8c7221 */ /* 0x000fe20000010000 */
[----:B------:R-:W-:Y:S01]  /*324f0*/  FADD.FTZ R152, R149, R152 ;  /* 0x0000009895987221 */ /* 0x000fe20000010000 */
[-C--:B------:R-:W-:Y:S02]  /*32500*/  FFMA.FTZ R60, R198, R3.reuse, -R76 ;  /* 0x00000003c63c7223 */ /* 0x080fe4000001084c */
[C---:B------:R-:W-:Y:S01]  /*32510*/  HMMA.16816.F32.BF16 R24, R40.reuse, R62, R24 ;  /* 0x0000003e2818723c */ /* 0x040fe20000041818 */
[----:B------:R5:W-:Y:S02]  /*32520*/  MUFU.EX2 R198, R199 ;  /* 0x000000c700c67308 */ /* 0x000be40000000800 */
[----:B------:R-:W-:Y:S01]  /*32530*/  FADD.FTZ R137, R137, R140 ;  /* 0x0000008c89897221 */ /* 0x000fe20000010000 */
[----:B------:R-:W-:Y:S01]  /*32540*/  FADD.FTZ R152, R147, R152 ;  /* 0x0000009893987221 */ /* 0x000fe20000010000 */
[----:B------:R-:W-:Y:S06]  /*32550*/  LDSM.16.MT88.4 R140, [R64+0x7800] ;  /* 0x00780000408c783b */ /* 0x000fec0000004200 */
[----:B------:R2:W-:Y:S01]  /*32560*/  MUFU.EX2 R197, R60 ;  /* 0x0000003c00c57308 */ /* 0x0005e20000000800 */
[----:B------:R-:W-:Y:S01]  /*32570*/  FADD.FTZ R137, R150, R137 ;  /* 0x0000008996897221 */ /* 0x000fe20000010000 */
[C---:B----4-:R-:W-:Y:S03]  /*32580*/  HMMA.16816.F32.BF16 R28, R40.reuse, R44, R28 ;  /* 0x0000002c281c723c */ /* 0x050fe6000004181c */
[----:B------:R-:W-:Y:S01]  /*32590*/  FADD.FTZ R137, R148, R137 ;  /* 0x0000008994897221 */ /* 0x000fe20000010000 */
[----:B------:R-:W-:Y:S01]  /*325a0*/  FADD.FTZ R160, R160, R152 ;  /* 0x00000098a0a07221 */ /* 0x000fe20000010000 */
[----:B------:R-:W-:Y:S01]  /*325b0*/  LDSM.16.MT88.4 R148, [R66+0x11800] ;  /* 0x011800004294783b */ /* 0x000fe20000004200 */
[-C--:B-----5:R-:W-:Y:S02]  /*325c0*/  FFMA.FTZ R199, R195, R3.reuse, -R72 ;  /* 0x00000003c3c77223 */ /* 0x0a0fe40000010848 */
[----:B------:R-:W-:Y:S03]  /*325d0*/  HMMA.16816.F32.BF16 R32, R40, R46, R32 ;  /* 0x0000002e2820723c */ /* 0x000fe60000041820 */
[----:B-1----:R-:W-:Y:S01]  /*325e0*/  F2FP.BF16.F32.PACK_AB R40, R161, R192 ;  /* 0x000000c0a128723e */ /* 0x002fe200000010ff */
[----:B--2---:R-:W-:Y:S01]  /*325f0*/  FFMA.FTZ R60, R196, R3, -R76 ;  /* 0x00000003c43c7223 */ /* 0x004fe2000001084c */
[----:B------:R-:W-:Y:S01]  /*32600*/  F2FP.BF16.F32.PACK_AB R42, R162, R166 ;  /* 0x000000a6a22a723e */ /* 0x000fe200000010ff */
[----:B------:R-:W1:Y:S01]  /*32610*/  LDSM.16.MT88.4 R44, [R65+0x3000] ;  /* 0x00300000412c783b */ /* 0x000e620000004200 */
[----:B------:R-:W-:Y:S01]  /*32620*/  F2FP.BF16.F32.PACK_AB R41, R194, R163 ;  /* 0x000000a3c229723e */ /* 0x000fe200000010ff */
[----:B------:R-:W-:Y:S01]  /*32630*/  MUFU.EX2 R196, R61 ;  /* 0x0000003d00c47308 */ /* 0x000fe20000000800 */
[----:B------:R-:W-:Y:S01]  /*32640*/  F2FP.BF16.F32.PACK_AB R43, R167, R191 ;  /* 0x000000bfa72b723e */ /* 0x000fe200000010ff */
[----:B------:R-:W-:Y:S01]  /*32650*/  FADD.FTZ R160, R157, R160 ;  /* 0x000000a09da07221 */ /* 0x000fe20000010000 */
[----:B------:R-:W-:Y:S07]  /*32660*/  FADD.FTZ R137, R146, R137 ;  /* 0x0000008992897221 */ /* 0x000fee0000010000 */
[----:B------:R2:W-:Y:S01]  /*32670*/  MUFU.EX2 R195, R60 ;  /* 0x0000003c00c37308 */ /* 0x0005e20000000800 */
[----:B------:R-:W-:Y:S01]  /*32680*/  FADD.FTZ R160, R156, R160 ;  /* 0x000000a09ca07221 */ /* 0x000fe20000010000 */
[----:B------:R-:W-:Y:S01]  /*32690*/  FADD.FTZ R137, R145, R137 ;  /* 0x0000008991897221 */ /* 0x000fe20000010000 */
[C---:B------:R-:W-:Y:S07]  /*326a0*/  HMMA.16816.F32.BF16 R4, R40.reuse, R48, R4 ;  /* 0x000000302804723c */ /* 0x040fee0000041804 */
[----:B------:R-:W4:Y:S01]  /*326b0*/  MUFU.EX2 R199, R199 ;  /* 0x000000c700c77308 */ /* 0x000f220000000800 */
[----:B------:R-:W-:Y:S01]  /*326c0*/  FADD.FTZ R159, R159, R137 ;  /* 0x000000899f9f7221 */ /* 0x000fe20000010000 */
[----:B------:R-:W-:Y:S03]  /*326d0*/  FADD.FTZ R158, R158, R160 ;  /* 0x000000a09e9e7221 */ /* 0x000fe60000010000 */
[----:B------:R-:W-:Y:S01]  /*326e0*/  FADD.FTZ R159, R155, R159 ;  /* 0x0000009f9b9f7221 */ /* 0x000fe20000010000 */
[C---:B------:R-:W-:Y:S01]  /*326f0*/  HMMA.16816.F32.BF16 R8, R40.reuse, R50, R8 ;  /* 0x000000322808723c */ /* 0x040fe20000041808 */
[----:B------:R-:W5:Y:S02]  /*32700*/  LDSM.16.MT88.4 R48, [R67+0xd800] ;  /* 0x00d800004330783b */ /* 0x000f640000004200 */
[----:B------:R-:W-:Y:S01]  /*32710*/  FADD.FTZ R154, R154, R159 ;  /* 0x0000009f9a9a7221 */ /* 0x000fe20000010000 */
[----:B------:R-:W-:Y:S03]  /*32720*/  FADD.FTZ R158, R163, R158 ;  /* 0x0000009ea39e7221 */ /* 0x000fe60000010000 */
[----:B------:R-:W-:Y:S01]  /*32730*/  FADD.FTZ R154, R153, R154 ;  /* 0x0000009a999a7221 */ /* 0x000fe20000010000 */
[C---:B---3--:R-:W-:Y:S01]  /*32740*/  HMMA.16816.F32.BF16 R12, R40.reuse, R52, R12 ;  /* 0x00000034280c723c */ /* 0x048fe2000004180c */
[----:B--2---:R-:W-:Y:S02]  /*32750*/  LDSM.16.MT88.4 R60, [R64+0x3800] ;  /* 0x00380000403c783b */ /* 0x004fe40000004200 */
        /* <DEDUP_REMOVED lines=8> */
[C---:B------:R-:W-:Y:S01]  /*327e0*/  HMMA.16816.F32.BF16 R20, R40.reuse, R56, R20 ;  /* 0x000000382814723c */ /* 0x040fe20000041814 */
[----:B------:R-:W-:Y:S02]  /*327f0*/  LDSM.16.MT88.4 R156, [R67+0x11800] ;  /* 0x01180000439c783b */ /* 0x000fe40000004200 */
[-CC-:B------:R-:W-:Y:S01]  /*32800*/  FFMA.FTZ R56, R190, R3.reuse, -R72.reuse ;  /* 0x00000003be387223 */ /* 0x180fe20000010848 */
[-C--:B------:R-:W-:Y:S01]  /*32810*/  FFMA.FTZ R190, R189, R3.reuse, -R72 ;  /* 0x00000003bdbe7223 */ /* 0x080fe20000010848 */
[----:B------:R-:W-:Y:S01]  /*32820*/  FADD.FTZ R166, R162, R166 ;  /* 0x000000a6a2a67221 */ /* 0x000fe20000010000 */
[----:B----4-:R-:W-:Y:S01]  /*32830*/  FADD.FTZ R167, R199, R167 ;  /* 0x000000a7c7a77221 */ /* 0x010fe20000010000 */
[----:B------:R3:W4:Y:S01]  /*32840*/  MUFU.EX2 R189, R56 ;  /* 0x0000003800bd7308 */ /* 0x0007220000000800 */
[C---:B------:R-:W-:Y:S09]  /*32850*/  HMMA.16816.F32.BF16 R24, R40.reuse, R58, R24 ;  /* 0x0000003a2818723c */ /* 0x040ff20000041818 */
[----:B------:R-:W5:Y:S01]  /*32860*/  MUFU.EX2 R190, R190 ;  /* 0x000000be00be7308 */ /* 0x000f620000000800 */
[----:B------:R-:W-:Y:S01]  /*32870*/  FADD.FTZ R167, R193, R167 ;  /* 0x000000a7c1a77221 */ /* 0x000fe20000010000 */
[----:B------:R-:W-:Y:S01]  /*32880*/  FADD.FTZ R166, R198, R166 ;  /* 0x000000a6c6a67221 */ /* 0x000fe20000010000 */
[C---:B-1----:R-:W-:Y:S03]  /*32890*/  HMMA.16816.F32.BF16 R28, R40.reuse, R44, R28 ;  /* 0x0000002c281c723c */ /* 0x042fe6000004181c */
[----:B------:R-:W-:Y:S01]  /*328a0*/  FADD.FTZ R166, R197, R166 ;  /* 0x000000a6c5a67221 */ /* 0x000fe20000010000 */
[----:B---3--:R-:W-:Y:S01]  /*328b0*/  FFMA.FTZ R56, R182, R3, -R72 ;  /* 0x00000003b6387223 */ /* 0x008fe20000010848 */
[----:B----4-:R-:W-:Y:S02]  /*328c0*/  FADD.FTZ R167, R189, R167 ;  /* 0x000000a7bda77221 */ /* 0x010fe40000010000 */
[----:B------:R-:W-:Y:S01]  /*328d0*/  MUFU.EX2 R182, R183 ;  /* 0x000000b700b67308 */ /* 0x000fe20000000800 */
[----:B------:R-:W-:Y:S01]  /*328e0*/  HMMA.16816.F32.BF16 R32, R40, R46, R32 ;  /* 0x0000002e2820723c */ /* 0x000fe20000041820 */
[----:B------:R-:W1:Y:S02]  /*328f0*/  LDSM.16.MT88.4 R44, [R65+0x3800] ;  /* 0x00380000412c783b */ /* 0x000e640000004200 */
[----:B------:R-:W-:Y:S06]  /*32900*/  F2FP.BF16.F32.PACK_AB R40, R197, R198 ;  /* 0x000000c6c528723e */ /* 0x000fec00000010ff */
[----:B------:R3:W-:Y:S01]  /*32910*/  MUFU.EX2 R183, R56 ;  /* 0x0000003800b77308 */ /* 0x0007e20000000800 */
[----:B------:R-:W-:Y:S01]  /*32920*/  F2FP.BF16.F32.PACK_AB R42, R195, R196 ;  /* 0x000000c4c32a723e */ /* 0x000fe200000010ff */
[----:B-----5:R-:W-:Y:S01]  /*32930*/  FADD.FTZ R167, R190, R167 ;  /* 0x000000a7bea77221 */ /* 0x020fe20000010000 */
        /* <DEDUP_REMOVED lines=8> */
[----:B------:R-:W3:Y:S07]  /*329c0*/  LDSM.16.MT88.4 R48, [R67+0xe000] ;  /* 0x00e000004330783b */ /* 0x000eee0000004200 */
[C---:B--2---:R-:W-:Y:S03]  /*329d0*/  HMMA.16816.F32.BF16 R12, R40.reuse, R52, R12 ;  /* 0x00000034280c723c */ /* 0x044fe6000004180c */
[-CC-:B------:R-:W-:Y:S01]  /*329e0*/  FFMA.FTZ R53, R187, R3.reuse, -R76.reuse ;  /* 0x00000003bb357223 */ /* 0x180fe2000001084c */
[-C--:B------:R-:W-:Y:S01]  /*329f0*/  FFMA.FTZ R52, R186, R3.reuse, -R76 ;  /* 0x00000003ba347223 */ /* 0x080fe2000001084c */
[----:B------:R2:W4:Y:S03]  /*32a00*/  MUFU.EX2 R187, R188 ;  /* 0x000000bc00bb7308 */ /* 0x0005260000000800 */
[C---:B------:R-:W-:Y:S07]  /*32a10*/  HMMA.16816.F32.BF16 R16, R40.reuse, R54, R16 ;  /* 0x000000362810723c */ /* 0x040fee0000041810 */
[----:B------:R5:W3:Y:S01]  /*32a20*/  MUFU.EX2 R186, R53 ;  /* 0x0000003500ba7308 */ /* 0x000ae20000000800 */
[C---:B------:R-:W-:Y:S03]  /*32a30*/  HMMA.16816.F32.BF16 R20, R40.reuse, R60, R20 ;  /* 0x0000003c2814723c */ /* 0x040fe60000041814 */
[-C--:B--2---:R-:W-:Y:S01]  /*32a40*/  FFMA.FTZ R188, R184, R3.reuse, -R72 ;  /* 0x00000003b8bc7223 */ /* 0x084fe20000010848 */
[-CC-:B------:R-:W-:Y:S01]  /*32a50*/  FFMA.FTZ R61, R178, R3.reuse, -R76.reuse ;  /* 0x00000003b23d7223 */ /* 0x180fe2000001084c */
[-C--:B------:R-:W-:Y:S01]  /*32a60*/  FFMA.FTZ R60, R179, R3.reuse, -R76 ;  /* 0x00000003b33c7223 */ /* 0x080fe2000001084c */
[----:B----4-:R-:W-:Y:S01]  /*32a70*/  FADD.FTZ R196, R187, R196 ;  /* 0x000000c4bbc47221 */ /* 0x010fe20000010000 */
[----:B-----5:R-:W-:Y:S01]  /*32a80*/  FFMA.FTZ R53, R185, R3, -R76 ;  /* 0x00000003b9357223 */ /* 0x020fe2000001084c */
[C---:B------:R-:W-:Y:S01]  /*32a90*/  HMMA.16816.F32.BF16 R24, R40.reuse, R62, R24 ;  /* 0x0000003e2818723c */ /* 0x040fe20000041818 */
[----:B------:R-:W-:Y:S10]  /*32aa0*/  MUFU.EX2 R185, R52 ;  /* 0x0000003400b97308 */ /* 0x000ff40000000800 */
[----:B------:R-:W2:Y:S01]  /*32ab0*/  MUFU.EX2 R184, R53 ;  /* 0x0000003500b87308 */ /* 0x000ea20000000800 */
[C---:B-1----:R-:W-:Y:S09]  /*32ac0*/  HMMA.16816.F32.BF16 R28, R40.reuse, R44, R28 ;  /* 0x0000002c281c723c */ /* 0x042ff2000004181c */
[----:B------:R-:W1:Y:S10]  /*32ad0*/  MUFU.EX2 R188, R188 ;  /* 0x000000bc00bc7308 */ /* 0x000e740000000800 */
[----:B------:R4:W-:Y:S01]  /*32ae0*/  MUFU.EX2 R178, R60 ;  /* 0x0000003c00b27308 */ /* 0x0009e20000000800 */
[----:B------:R-:W-:Y:S01]  /*32af0*/  HMMA.16816.F32.BF16 R32, R40, R46, R32 ;  /* 0x0000002e2820723c */ /* 0x000fe20000041820 */
[----:B------:R-:W-:Y:S08]  /*32b00*/  LDSM.16.MT88.4 R44, [R65+0x4000] ;  /* 0x00400000412c783b */ /* 0x000ff00000004200 */
[----:B------:R5:W5:Y:S01]  /*32b10*/  MUFU.EX2 R179, R180 ;  /* 0x000000b400b37308 */ /* 0x000b620000000800 */
[C---:B---3--:R-:W-:Y:S01]  /*32b20*/  F2FP.BF16.F32.PACK_AB R40, R186.reuse, R187 ;  /* 0x000000bbba28723e */ /* 0x048fe200000010ff */
[----:B------:R-:W-:Y:S01]  /*32b30*/  FADD.FTZ R186, R186, R196 ;  /* 0x000000c4baba7221 */ /* 0x000fe20000010000 */
[----:B--2---:R-:W-:Y:S02]  /*32b40*/  F2FP.BF16.F32.PACK_AB R42, R184, R185 ;  /* 0x000000b9b82a723e */ /* 0x004fe400000010ff */
[----:B-1----:R-:W-:Y:S01]  /*32b50*/  F2FP.BF16.F32.PACK_AB R41, R182, R188 ;  /* 0x000000bcb629723e */ /* 0x002fe200000010ff */
        /* <DEDUP_REMOVED lines=8> */
[-C--:B-----5:R-:W-:Y:S01]  /*32be0*/  FFMA.FTZ R180, R176, R3.reuse, -R72 ;  /* 0x00000003b0b47223 */ /* 0x0a0fe20000010848 */
        /* <DEDUP_REMOVED lines=115> */
[C---:B---3--:R-:W-:Y:S03]  /*33320*/  HMMA.16816.F32.BF16 R12, R40.reuse, R52, R12 ;  /* 0x00000034280c723c */ /* 0x048fe6000004180c */
[-CC-:B------:R-:W-:Y:S02]  /*33330*/  FFMA.FTZ R52, R97, R3.reuse, -R72.reuse ;  /* 0x0000000361347223 */ /* 0x180fe40000010848 */
[----:B------:R-:W3:Y:S03]  /*33340*/  MUFU.EX2 R97, R98 ;  /* 0x0000006200617308 */ /* 0x000ee60000000800 */
        /* <DEDUP_REMOVED lines=11> */
[----:B------:R-:W5:Y:S01]  /*33400*/  MUFU.EX2 R58, R58 ;  /* 0x0000003a003a7308 */ /* 0x000f620000000800 */
[----:B------:R-:W-:Y:S01]  /*33410*/  HMMA.16816.F32.BF16 R32, R40, R46, R32 ;  /* 0x0000002e2820723c */ /* 0x000fe20000041820 */
[----:B------:R-:W1:Y:S02]  /*33420*/  LDSM.16.MT88.4 R44, [R64+0x6000] ;  /* 0x00600000402c783b */ /* 0x000e640000004200 */
[C---:B------:R-:W-:Y:S01]  /*33430*/  F2FP.BF16.F32.PACK_AB R40, R100.reuse, R38 ;  /* 0x000000266428723e */ /* 0x040fe200000010ff */
[----:B------:R-:W-:Y:S01]  /*33440*/  FADD.FTZ R100, R100, R113 ;  /* 0x0000007164647221 */ /* 0x000fe20000010000 */
[----:B---3--:R-:W-:Y:S02]  /*33450*/  F2FP.BF16.F32.PACK_AB R42, R97, R39 ;  /* 0x00000027612a723e */ /* 0x008fe400000010ff */
[----:B----4-:R-:W-:Y:S01]  /*33460*/  F2FP.BF16.F32.PACK_AB R41, R56, R57 ;  /* 0x000000393829723e */ /* 0x010fe200000010ff */
[----:B------:R-:W-:Y:S01]  /*33470*/  FADD.FTZ R100, R39, R100 ;  /* 0x0000006427647221 */ /* 0x000fe20000010000 */
[----:B-----5:R-:W-:Y:S01]  /*33480*/  F2FP.BF16.F32.PACK_AB R43, R58, R59 ;  /* 0x0000003b3a2b723e */ /* 0x020fe200000010ff */
        /* <DEDUP_REMOVED lines=18> */
[----:B------:R1:W4:Y:S01]  /*335b0*/  MUFU.EX2 R89, R94 ;  /* 0x0000005e00597308 */ /* 0x0003220000000800 */
[----:B---3--:R-:W-:Y:S01]  /*335c0*/  FADD.FTZ R97, R92, R97 ;  /* 0x000000615c617221 */ /* 0x008fe20000010000 */
[C---:B------:R-:W-:Y:S08]  /*335d0*/  HMMA.16816.F32.BF16 R24, R40.reuse, R46, R24 ;  /* 0x0000002e2818723c */ /* 0x040ff00000041818 */
[----:B------:R3:W-:Y:S01]  /*335e0*/  MUFU.EX2 R88, R93 ;  /* 0x0000005d00587308 */ /* 0x0007e20000000800 */
[----:B-----5:R-:W5:Y:S01]  /*335f0*/  LDSM.16.MT88.4 R52, [R67+0x10800] ;  /* 0x010800004334783b */ /* 0x020f620000004200 */
[C---:B--2---:R-:W-:Y:S03]  /*33600*/  HMMA.16816.F32.BF16 R28, R40.reuse, R48, R28 ;  /* 0x00000030281c723c */ /* 0x044fe6000004181c */
[-C--:B-1----:R-:W-:Y:S01]  /*33610*/  FFMA.FTZ R94, R82, R3.reuse, -R76 ;  /* 0x00000003525e7223 */ /* 0x082fe2000001084c */
[----:B---3--:R-:W-:Y:S04]  /*33620*/  FFMA.FTZ R93, R87, R3, -R72 ;  /* 0x00000003575d7223 */ /* 0x008fe80000010848 */
[----:B------:R-:W-:Y:S01]  /*33630*/  HMMA.16816.F32.BF16 R32, R40, R50, R32 ;  /* 0x000000322820723c */ /* 0x000fe20000041820 */
[----:B------:R1:W2:Y:S01]  /*33640*/  MUFU.EX2 R87, R44 ;  /* 0x0000002c00577308 */ /* 0x0002a20000000800 */
[----:B------:R-:W-:Y:S01]  /*33650*/  LDSM.16.MT88.4 R48, [R64+0x6800] ;  /* 0x006800004030783b */ /* 0x000fe20000004200 */
[C---:B----4-:R-:W-:Y:S01]  /*33660*/  F2FP.BF16.F32.PACK_AB R40, R91.reuse, R92 ;  /* 0x0000005c5b28723e */ /* 0x050fe200000010ff */
        /* <DEDUP_REMOVED lines=11> */
[C---:B-----5:R-:W-:Y:S03]  /*33720*/  HMMA.16816.F32.BF16 R4, R40.reuse, R52, R4 ;  /* 0x000000342804723c */ /* 0x060fe60000041804 */
        /* <DEDUP_REMOVED lines=82> */
.L_x_8361:
[----:B------:R2:W5:Y:S04]  /*33c50*/  LDL R13, [R1+0x4] ;  /* 0x00000400010d7983 */ /* 0x0005680000100800 */
[----:B------:R2:W5:Y:S04]  /*33c60*/  LDL R12, [R1] ;  /* 0x00000000010c7983 */ /* 0x0005680000100800 */
[----:B------:R2:W5:Y:S01]  /*33c70*/  LD.E R6, desc[UR4][R164.64+0xd8] ;  /* 0x0000d804a4067980 */ /* 0x000562000c101900 */
[----:B------:R-:W-:Y:S01]  /*33c80*/  UMOV UR7, 0xffffffff ;  /* 0xffffffff00077882 */ /* 0x000fe20000000000 */
[----:B------:R-:W-:-:S02]  /*33c90*/  MOV R5, 0x20 ;  /* 0x0000002000057802 */ /* 0x000fc40000000f00 */
[----:B-1----:R-:W-:Y:S01]  /*33ca0*/  MOV R4, 0x40 ;  /* 0x0000004000047802 */ /* 0x002fe20000000f00 */
        /* <DEDUP_REMOVED lines=8> */
.L_x_8376:
[----:B---34-:R-:W-:Y:S01]  /*33d30*/  FADD.FTZ R9, R9, R3 ;  /* 0x0000000309097221 */ /* 0x018fe20000010000 */
[----:B------:R-:W-:Y:S01]  /*33d40*/  FSETP.NE.FTZ.AND P1, PT, R11, RZ, PT ;  /* 0x000000ff0b00720b */ /* 0x000fe20003f35000 */
[----:B------:R-:W1:Y:S01]  /*33d50*/  MUFU.RCP R12, R11 ;  /* 0x0000000b000c7308 */ /* 0x000e620000001000 */
[----:B------:R-:W-:Y:S01]  /*33d60*/  SHF.L.U32 R7, R219, 0x4, RZ ;  /* 0x00000004db077819 */ /* 0x000fe200000006ff */
[----:B------:R-:W-:Y:S05]  /*33d70*/  WARPSYNC.ALL ;  /* 0x0000000000007948 */ /* 0x000fea0003800000 */
[----:B------:R-:W-:Y:S01]  /*33d80*/  FSETP.NE.FTZ.AND P0, PT, R9, RZ, PT ;  /* 0x000000ff0900720b */ /* 0x000fe20003f15000 */
[----:B------:R-:W3:Y:S01]  /*33d90*/  MUFU.RCP R8, R9 ;  /* 0x0000000900087308 */ /* 0x000ee20000001000 */
        /* <DEDUP_REMOVED lines=8> */
[----:B---3--:R-:W-:Y:S01]  /*33e20*/  FSEL R8, R8, 1, P0 ;  /* 0x3f80000008087808 */ /* 0x008fe20000000000 */
        /* <DEDUP_REMOVED lines=54> */
[C---:B---3--:R-:W-:Y:S01]  /*34190*/  IADD3 R8, PT, PT, R5.reuse, R6, RZ ;  /* 0x0000000605087210 */ /* 0x048fe20007ffe0ff */
[----:B------:R-:W-:Y:S02]  /*341a0*/  IMAD.IADD R5, R5, 0x1, R4 ;  /* 0x0000000105057824 */ /* 0x000fe400078e0204 */
[----:B------:R-:W-:Y:S04]  /*341b0*/  STS.64 [R0+0x800], R150 ;  /* 0x0008009600007388 */ /* 0x000fe80000000a00 */
        /* <DEDUP_REMOVED lines=8> */
[----:B------:R-:W3:Y:S04]  /*34240*/  LD.E.64 R40, desc[UR4][R164.64+0xb0] ;  /* 0x0000b004a4287980 */ /* 0x000ee8000c101b00 */
[----:B------:R4:W5:Y:S04]  /*34250*/  LD.E.64 R44, desc[UR4][R164.64+0x78] ;  /* 0x00007804a42c7980 */ /* 0x000968000c101b00 */
[----:B------:R4:W5:Y:S04]  /*34260*/  LD.E.64 R42, desc[UR4][R164.64+0xa8] ;  /* 0x0000a804a42a7980 */ /* 0x000968000c101b00 */
[----:B-1----:R-:W2:Y:S01]  /*34270*/  LD.E R5, desc[UR4][R164.64+0x60] ;  /* 0x00006004a4057980 */ /* 0x002ea2000c101900 */
[----:B------:R-:W-:Y:S01]  /*34280*/  IMAD.SHL.U32 R0, R219, 0x4, RZ ;  /* 0x00000004db007824 */ /* 0x000fe200078e00ff */
[----:B------:R-:W-:-:S02]  /*34290*/  LOP3.LUT R7, R7, 0x10, RZ, 0xc0, !PT ;  /* 0x0000001007077812 */ /* 0x000fc400078ec0ff */
[----:B------:R-:W-:Y:S02]  /*342a0*/  SHF.L.U32 R233, R233, 0x6, RZ ;  /* 0x00000006e9e97819 */ /* 0x000fe400000006ff */
[----:B------:R-:W-:Y:S02]  /*342b0*/  LOP3.LUT R4, R0, 0x1f8, RZ, 0xc0, !PT ;  /* 0x000001f800047812 */ /* 0x000fe400078ec0ff */
[----:B------:R-:W-:Y:S02]  /*342c0*/  LOP3.LUT P0, RZ, R219, 0x3, RZ, 0xc0, !PT ;  /* 0x00000003dbff7812 */ /* 0x000fe4000780c0ff */
[----:B------:R-:W-:Y:S01]  /*342d0*/  LOP3.LUT R4, R4, 0x38, R216, 0x78, !PT ;  /* 0x0000003804047812 */ /* 0x000fe200078e78d8 */
[----:B------:R-:W-:Y:S01]  /*342e0*/  BSSY.RECONVERGENT B0, `(.L_x_8370) ;  /* 0x000001d000007945 */ /* 0x000fe20003800200 */
[----:B------:R-:W-:Y:S02]  /*342f0*/  LOP3.LUT R216, R216, 0x30, RZ, 0xc0, !PT ;  /* 0x00000030d8d87812 */ /* 0x000fe400078ec0ff */
[----:B------:R-:W-:Y:S01]  /*34300*/  SHF.R.U32.HI R39, RZ, 0x2, R219 ;  /* 0x00000002ff277819 */ /* 0x000fe200000116db */
[----:B------:R-:W-:-:S03]  /*34310*/  IMAD R4, R4, 0x4, R7 ;  /* 0x0000000404047824 */ /* 0x000fc600078e0207 */
[----:B------:R-:W-:Y:S01]  /*34320*/  LOP3.LUT R39, R216, 0x7, R39, 0xf8, !PT ;  /* 0x00000007d8277812 */ /* 0x000fe200078ef827 */
[----:B---3--:R-:W-:-:S04]  /*34330*/  IMAD R40, R40, UR8, R237 ;  /* 0x0000000828287c24 */ /* 0x008fc8000f8e02ed */
[----:B--2---:R-:W-:Y:S02]  /*34340*/  IMAD R5, R40, R5, R236 ;  /* 0x0000000528057224 */ /* 0x004fe400078e02ec */
[----:B------:R4:W5:Y:S02]  /*34350*/  LD.E R40, desc[UR4][R164.64+0xcc] ;  /* 0x0000cc04a4287980 */ /* 0x000964000c101900 */
[----:B------:R-:W-:Y:S01]  /*34360*/  IMAD R41, R41, R5, R233 ;  /* 0x0000000529297224 */ /* 0x000fe200078e02e9 */
[----:B------:R-:W-:Y:S06]  /*34370*/  BAR.SYNC.DEFER_BLOCKING 0x0 ;  /* 0x0000000000007b1d */ /* 0x000fec0000010000 */
[----:B------:R4:W1:Y:S04]  /*34380*/  LDS.128 R32, [R4+UR6] ;  /* 0x0000000604207984 */ /* 0x0008680008000c00 */
[----:B------:R4:W2:Y:S04]  /*34390*/  LDS.128 R28, [R4+UR6+0x800] ;  /* 0x00080006041c7984 */ /* 0x0008a80008000c00 */
[----:B------:R4:W3:Y:S04]  /*343a0*/  LDS.128 R24, [R4+UR6+0x1000] ;  /* 0x0010000604187984 */ /* 0x0008e80008000c00 */
        /* <DEDUP_REMOVED lines=16> */
.L_x_8371:
[----:B------:R-:W-:Y:S05]  /*344b0*/  BSYNC.RECONVERGENT B0 ;  /* 0x0000000000007941 */ /* 0x000fea0003800200 */
.L_x_8370:
[----:B----4-:R-:W4:Y:S01]  /*344c0*/  LD.E R164, desc[UR4][R164.64+0xc0] ;  /* 0x0000c004a4a47980 */ /* 0x010f22000c101900 */
[----:B-1----:R-:W-:Y:S01]  /*344d0*/  LOP3.LUT R2, R0, 0xfc0, RZ, 0xc0, !PT ;  /* 0x00000fc000027812 */ /* 0x002fe200078ec0ff */
        /* <DEDUP_REMOVED lines=11> */
[----:B----4-:R-:W-:Y:S01]  /*34590*/  ISETP.GE.AND P0, PT, R0, R164, PT ;  /* 0x000000a40000720c */ /* 0x010fe20003f06270 */
        /* <DEDUP_REMOVED lines=16> */
[----:B--2---:R-:W-:Y:S04]  /*346a0*/  @!P6 ST.E.128 desc[UR4][R36.64+0x800], R28 ;  /* 0x0008001c2400e985 */ /* 0x004fe8000c101d04 */
[----:B---3--:R-:W-:Y:S04]  /*346b0*/  @!P5 ST.E.128 desc[UR4][R36.64+0x1000], R24 ;  /* 0x001000182400d985 */ /* 0x008fe8000c101d04 */
[----:B------:R-:W-:Y:S04]  /*346c0*/  @!P4 ST.E.128 desc[UR4][R36.64+0x1800], R20 ;  /* 0x001800142400c985 */ /* 0x000fe8000c101d04 */
[----:B------:R-:W-:Y:S04]  /*346d0*/  @!P3 ST.E.128 desc[UR4][R36.64+0x2000], R16 ;  /* 0x002000102400b985 */ /* 0x000fe8000c101d04 */
[----:B------:R-:W-:Y:S04]  /*346e0*/  @!P2 ST.E.128 desc[UR4][R36.64+0x2800], R12 ;  /* 0x0028000c2400a985 */ /* 0x000fe8000c101d04 */
[----:B------:R1:W-:Y:S02]  /*346f0*/  @!P1 ST.E.128 desc[UR4][R36.64+0x3000], R8 ;  /* 0x0030000824009985 */ /* 0x0003e4000c101d04 */
[----:B-1----:R-:W-:Y:S05]  /*34700*/  @P0 RET.REL.NODEC R2 `(_ZN5flash24flash_fwd_splitkv_kernelI23Flash_fwd_kernel_traitsILi64ELi64ELi256ELi4ELb0ELb0EN7cutlass10bfloat16_tE19Flash_kernel_traitsILi64ELi64ELi256ELi4ES3_EELb0ELb1ELb1ELb0ELb0ELb1ELb1ELb1EEEvNS_16Flash_fwd_paramsE) ;  /* 0xfffffcb8023c0950 */ /* 0x002fea0003c3ffff */
[----:B------:R-:W-:Y:S01]  /*34710*/  MOV R233, 0x0 ;  /* 0x0000000000e97802 */ /* 0x000fe20000000f00 */
[----:B------:R1:W-:Y:S03]  /*34720*/  ST.E.128 desc[UR4][R36.64+0x3800], R4 ;  /* 0x0038000424007985 */ /* 0x0003e6000c101d04 */
[----:B-1----:R-:W-:Y:S05]  /*34730*/  RET.REL.NODEC R232 `(_ZN5flash24flash_fwd_splitkv_kernelI23Flash_fwd_kernel_traitsILi64ELi64ELi256ELi4ELb0ELb0EN7cutlass10bfloat16_tE19Flash_kernel_traitsILi64ELi64ELi256ELi4ES3_EELb0ELb1ELb1ELb0ELb0ELb1ELb1ELb1EEEvNS_16Flash_fwd_paramsE) ;  /* 0xfffffcb8e8307950 */ /* 0x002fea0003c3ffff */
.L_x_8369:
[----:B------:R-:W-:Y:S01]  /*34740*/  MOV R3, 0x1f ;  /* 0x0000001f00037802 */ /* 0x000fe20000000f00 */
[----:B------:R-:W-:Y:S01]  /*34750*/  IMAD.MOV.U32 R7, RZ, RZ, 0x2 ;  /* 0x00000002ff077424 */ /* 0x000fe200078e00ff */
[----:B-----5:R-:W-:Y:S01]  /*34760*/  MOV R9, R13 ;  /* 0x0000000d00097202 */ /* 0x020fe20000000f00 */
[----:B------:R-:W-:-:S07]  /*34770*/  IMAD.MOV.U32 R8, RZ, RZ, -0x1 ;  /* 0xffffffffff087424 */ /* 0x000fce00078e00ff */
[----:B--2---:R-:W-:Y:S05]  /*34780*/  WARPSYNC.COLLECTIVE R8, `(.L_x_8372) ;  /* 0x0000000008087348 */ /* 0x004fea0003c00000 */
[----:B------:R1:W3:Y:S02]  /*34790*/  SHFL.BFLY P0, R3, R9, R7, R3 ;  /* 0x0c00000709037389 */ /* 0x0002e40000000003 */
[----:B-123--:R-:W-:Y:S05]  /*347a0*/  ENDCOLLECTIVE ;  /* 0x000000000000791b */ /* 0x00efea0003800000 */
.L_x_8372:
        /* <DEDUP_REMOVED lines=8> */
.L_x_8373:
        /* <DEDUP_REMOVED lines=8> */
.L_x_8374:
[----:B------:R-:W-:Y:S01]  /*348b0*/  IMAD.MOV.U32 R9, RZ, RZ, R3 ;  /* 0x000000ffff097224 */ /* 0x000fe200078e0003 */
[----:B------:R-:W-:Y:S02]  /*348c0*/  MOV R3, 0x1f ;  /* 0x0000001f00037802 */ /* 0x000fe40000000f00 */
[----:B------:R-:W-:Y:S01]  /*348d0*/  MOV R7, 0x1 ;  /* 0x0000000100077802 */ /* 0x000fe20000000f00 */
[----:B------:R-:W-:-:S07]  /*348e0*/  FADD.FTZ R9, R9, R12 ;  /* 0x0000000c09097221 */ /* 0x000fce0000010000 */
[----:B------:R-:W-:Y:S05]  /*348f0*/  WARPSYNC.COLLECTIVE R8, `(.L_x_8375) ;  /* 0x0000000008087348 */ /* 0x000fea0003c00000 */
[----:B------:R1:W2:Y:S02]  /*34900*/  SHFL.BFLY P0, R3, R9, R7, R3 ;  /* 0x0c00000709037389 */ /* 0x0002a40000000003 */
[----:B-12---:R-:W-:Y:S05]  /*34910*/  ENDCOLLECTIVE ;  /* 0x000000000000791b */ /* 0x006fea0003800000 */
.L_x_8375:
[----:B------:R-:W-:Y:S05]  /*34920*/  BRA `(.L_x_8376) ;  /* 0xfffffff400007947 */ /* 0x000fea000383ffff */
.L_x_8377:
        /* <DEDUP_REMOVED lines=13> */
.L_x_14771:


//--------------------- .text._ZN5flash32flash_fwd_splitkv_combine_kernelI23Flash_fwd_kernel_traitsILi64ELi64ELi128ELi4ELb0ELb0EN7cutlass10bfloat16_tE19Flash_kernel_traitsILi64ELi64ELi128ELi4ES3_EELi8ELi7ELb0EEEvNS_16Flash_fwd_paramsE --------------------------
	.section	.text._ZN5flash32flash_fwd_splitkv_combine_kernelI23Flash_fwd_kernel_traitsILi64ELi64ELi128ELi4ELb0ELb0EN7cutlass10bfloat16_tE19Flash_kernel_traitsILi64ELi64ELi128ELi4ES3_EELi8ELi7ELb0EEEvNS_16Flash_fwd_paramsE,"ax",@progbits
	.align	128
        .global         _ZN5flash32flash_fwd_splitkv_combine_kernelI23Flash_fwd_kernel_traitsILi64ELi64ELi128ELi4ELb0ELb0EN7cutlass10bfloat16_tE19Flash_kernel_traitsILi64ELi64ELi128ELi4ES3_EELi8ELi7ELb0EEEvNS_16Flash_fwd_paramsE
        .type           _ZN5flash32flash_fwd_splitkv_combine_kernelI23Flash_fwd_kernel_traitsILi64ELi64ELi128ELi4ELb0ELb0EN7cutlass10bfloat16_tE19Flash_kernel_traitsILi64ELi64ELi128ELi4ES3_EELi8ELi7ELb0EEEvNS_16Flash_fwd_paramsE,@function
        .size           _ZN5flash32flash_fwd_splitkv_combine_kernelI23Flash_fwd_kernel_traitsILi64ELi64ELi128ELi4ELb0ELb0EN7cutlass10bfloat16_tE19Flash_kernel_traitsILi64ELi64ELi128ELi4ES3_EELi8ELi7ELb0EEEvNS_16Flash_fwd_paramsE,(.L_x_14772 - _ZN5flash32flash_fwd_splitkv_combine_kernelI23Flash_fwd_kernel_traitsILi64ELi64ELi128ELi4ELb0ELb0EN7cutlass10bfloat16_tE19Flash_kernel_traitsILi64ELi64ELi128ELi4ES3_EELi8ELi7ELb0EEEvNS_16Flash_fwd_paramsE)
        .other          _ZN5flash32flash_fwd_splitkv_combine_kernelI23Flash_fwd_kernel_traitsILi64ELi64ELi128ELi4ELb0ELb0EN7cutlass10bfloat16_tE19Flash_kernel_traitsILi64ELi64ELi128ELi4ES3_EELi8ELi7ELb0EEEvNS_16Flash_fwd_paramsE,@"STO_CUDA_ENTRY STV_DEFAULT"
_ZN5flash32flash_fwd_splitkv_combine_kernelI23Flash_fwd_kernel_traitsILi64ELi64ELi128ELi4ELb0ELb0EN7cutlass10bfloat16_tE19Flash_kernel_traitsILi64ELi64ELi128ELi4ES3_EELi8ELi7ELb0EEEvNS_16Flash_fwd_paramsE:
.text._ZN5flash32flash_fwd_splitkv_combine_kernelI23Flash_fwd_kernel_traitsILi64ELi64ELi128ELi4ELb0ELb0EN7cutlass10bfloat16_tE19Flash_kernel_traitsILi64ELi64ELi128ELi4ES3_EELi8ELi7ELb0EEEvNS_16Flash_fwd_paramsE:
        /* <DEDUP_REMOVED lines=38> */
.L_x_8378:
[----:B------:R-:W-:Y:S01]  /*0260*/  IMAD.U32 R22, RZ, RZ, UR21 ;  /* 0x00000015ff167e24 */ /* 0x000fe2000f8e00ff */
[----:B------:R-:W-:Y:S01]  /*0270*/  MOV R20, UR19 ;  /* 0x0000001300147c02 */ /* 0x000fe20008000f00 */
[----:B------:R-:W-:Y:S01]  /*0280*/  IMAD.U32 R21, RZ, RZ, UR15 ;  /* 0x0000000fff157e24 */ /* 0x000fe2000f8e00ff */
[----:B------:R-:W-:Y:S02]  /*0290*/  MOV R19, UR14 ;  /* 0x0000000e00137c02 */ /* 0x000fe40008000f00 */
[----:B------:R-:W-:Y:S02]  /*02a0*/  MOV R18, 0x2c0 ;  /* 0x000002c000127802 */ /* 0x000fe40000000f00 */
[----:B------:R-:W-:Y:S05]  /*02b0*/  CALL.REL.NOINC `($__internal_14_$__cuda_sm20_div_s64) ;  /* 0x0000004400f87944 */ /* 0x000fea0003c00000 */
[----:B------:R-:W-:-:S07]  /*02c0*/  MOV R13, R11 ;  /* 0x0000000b000d7202 */ /* 0x000fce0000000f00 */
.L_x_8379:
        /* <DEDUP_REMOVED lines=30> */
.L_x_8381:
[----:B------:R-:W-:Y:S01]  /*04b0*/  IMAD.MOV.U32 R22, RZ, RZ, R12 ;  /* 0x000000ffff167224 */ /* 0x000fe200078e000c */
[----:B------:R-:W-:Y:S02]  /*04c0*/  MOV R21, R13 ;  /* 0x0000000d00157202 */ /* 0x000fe40000000f00 */
[----:B------:R-:W-:Y:S02]  /*04d0*/  MOV R18, 0x4f0 ;  /* 0x000004f000127802 */ /* 0x000fe40000000f00 */
[----:B------:R-:W-:Y:S05]  /*04e0*/  CALL.REL.NOINC `($__internal_14_$__cuda_sm20_div_s64) ;  /* 0x00000044006c7944 */ /* 0x000fea0003c00000 */
[----:B------:R-:W-:Y:S02]  /*04f0*/  MOV R4, R12 ;  /* 0x0000000c00047202 */ /* 0x000fe40000000f00 */
[----:B------:R-:W-:Y:S02]  /*0500*/  MOV R5, R11 ;  /* 0x0000000b00057202 */ /* 0x000fe40000000f00 */
.L_x_8382:
[----:B------:R-:W-:Y:S05]  /*0510*/  BSYNC.RECONVERGENT B0 ;  /* 0x0000000000007941 */ /* 0x000fea0003800200 */
.L_x_8380:
        /* <DEDUP_REMOVED lines=58> */
.L_x_8384:
[----:B------:R-:W-:Y:S01]  /*08c0*/  IMAD.MOV.U32 R22, RZ, RZ, R20 ;  /* 0x000000ffff167224 */ /* 0x000fe200078e0014 */
[----:B------:R-:W-:Y:S01]  /*08d0*/  MOV R20, R10 ;  /* 0x0000000a00147202 */ /* 0x000fe20000000f00 */
[----:B------:R-:W-:Y:S01]  /*08e0*/  IMAD.MOV.U32 R21, RZ, RZ, R19 ;  /* 0x000000ffff157224 */ /* 0x000fe200078e0013 */
[----:B------:R-:W-:Y:S02]  /*08f0*/  MOV R19, R0 ;  /* 0x0000000000137202 */ /* 0x000fe40000000f00 */
[----:B------:R-:W-:Y:S02]  /*0900*/  MOV R18, 0x920 ;  /* 0x0000092000127802 */ /* 0x000fe40000000f00 */
[----:B------:R-:W-:Y:S05]  /*0910*/  CALL.REL.NOINC `($__internal_14_$__cuda_sm20_div_s64) ;  /* 0x0000004000607944 */ /* 0x000fea0003c00000 */
[----:B------:R-:W-:Y:S02]  /*0920*/  MOV R13, R11 ;  /* 0x0000000b000d7202 */ /* 0x000fe40000000f00 */
.L_x_8385:
[----:B------:R-:W-:Y:S05]  /*0930*/  BSYNC.RECONVERGENT B0 ;  /* 0x0000000000007941 */ /* 0x000fea0003800200 */
.L_x_8383:
        /* <DEDUP_REMOVED lines=124> */
.L_x_8387:
[----:B------:R-:W-:Y:S01]  /*1100*/  IMAD.MOV.U32 R22, RZ, RZ, R12 ;  /* 0x000000ffff167224 */ /* 0x000fe200078e000c */
[----:B------:R-:W-:Y:S01]  /*1110*/  MOV R20, R9 ;  /* 0x0000000900147202 */ /* 0x000fe20000000f00 */
[----:B------:R-:W-:Y:S01]  /*1120*/  IMAD.MOV.U32 R21, RZ, RZ, R13 ;  /* 0x000000ffff157224 */ /* 0x000fe200078e000d */
[----:B------:R-:W-:Y:S02]  /*1130*/  MOV R19, R37 ;  /* 0x0000002500137202 */ /* 0x000fe40000000f00 */
[----:B------:R-:W-:Y:S02]  /*1140*/  MOV R18, 0x1160 ;  /* 0x0000116000127802 */ /* 0x000fe40000000f00 */
[----:B------:R-:W-:Y:S05]  /*1150*/  CALL.REL.NOINC `($__internal_14_$__cuda_sm20_div_s64) ;  /* 0x0000003800507944 */ /* 0x000fea0003c00000 */
[----:B------:R-:W-:Y:S02]  /*1160*/  MOV R42, R12 ;  /* 0x0000000c002a7202 */ /* 0x000fe40000000f00 */
[----:B------:R-:W-:Y:S02]  /*1170*/  MOV R43, R11 ;  /* 0x0000000b002b7202 */ /* 0x000fe40000000f00 */
.L_x_8388:
[----:B------:R-:W-:Y:S05]  /*1180*/  BSYNC.RECONVERGENT B0 ;  /* 0x0000000000007941 */ /* 0x000fea0003800200 */
.L_x_8386:
        /* <DEDUP_REMOVED lines=57> */
.L_x_8390:
[----:B------:R-:W-:Y:S01]  /*1520*/  IMAD.MOV.U32 R22, RZ, RZ, R4 ;  /* 0x000000ffff167224 */ /* 0x000fe200078e0004 */
[----:B------:R-:W-:Y:S01]  /*1530*/  MOV R21, R5 ;  /* 0x0000000500157202 */ /* 0x000fe20000000f00 */
[----:B------:R-:W-:Y:S01]  /*1540*/  IMAD.MOV.U32 R20, RZ, RZ, R8 ;  /* 0x000000ffff147224 */ /* 0x000fe200078e0008 */
[----:B------:R-:W-:Y:S02]  /*1550*/  MOV R18, 0x1570 ;  /* 0x0000157000127802 */ /* 0x000fe40000000f00 */
[----:B------:R-:W-:Y:S05]  /*1560*/  CALL.REL.NOINC `($__internal_14_$__cuda_sm20_div_s64) ;  /* 0x00000034004c7944 */ /* 0x000fea0003c00000 */
[----:B------:R-:W-:Y:S02]  /*1570*/  MOV R18, R12 ;  /* 0x0000000c00127202 */ /* 0x000fe40000000f00 */
[----:B------:R-:W-:Y:S02]  /*1580*/  MOV R19, R11 ;  /* 0x0000000b00137202 */ /* 0x000fe40000000f00 */
.L_x_8391:
[----:B------:R-:W-:Y:S05]  /*1590*/  BSYNC.RECONVERGENT B0 ;  /* 0x0000000000007941 */ /* 0x000fea0003800200 */
.L_x_8389:
        /* <DEDUP_REMOVED lines=337> */
.L_x_8395:
[----:B------:R-:W-:Y:S01]  /*2ab0*/  IMAD.MOV.U32 R22, RZ, RZ, R2 ;  /* 0x000000ffff167224 */ /* 0x000fe200078e0002 */
[----:B------:R-:W-:Y:S01]  /*2ac0*/  MOV R21, RZ ;  /* 0x000000ff00157202 */ /* 0x000fe20000000f00 */
[----:B------:R-:W-:Y:S01]  /*2ad0*/  IMAD.MOV.U32 R20, RZ, RZ, R40 ;  /* 0x000000ffff147224 */ /* 0x000fe200078e0028 */
[----:B------:R-:W-:Y:S02]  /*2ae0*/  MOV R18, 0x2b00 ;  /* 0x00002b0000127802 */ /* 0x000fe40000000f00 */
[----:B------:R-:W-:Y:S05]  /*2af0*/  CALL.REL.NOINC `($__internal_14_$__cuda_sm20_div_s64) ;  /* 0x0000001c00e87944 */ /* 0x000fea0003c00000 */
[----:B------:R-:W-:Y:S02]  /*2b00*/  IADD3 R15, PT, PT, -R12, RZ, RZ ;  /* 0x000000ff0c0f7210 */ /* 0x000fe40007ffe1ff */
[----:B------:R-:W-:-:S03]  /*2b10*/  MOV R41, R11 ;  /* 0x0000000b00297202 */ /* 0x000fc60000000f00 */
[----:B------:R-:W-:Y:S01]  /*2b20*/  IMAD R14, R40, R15, R2 ;  /* 0x0000000f280e7224 */ /* 0x000fe200078e0202 */
[----:B------:R-:W-:-:S07]  /*2b30*/  MOV R40, R12 ;  /* 0x0000000c00287202 */ /* 0x000fce0000000f00 */
.L_x_8396:
        /* <DEDUP_REMOVED lines=59> */
.L_x_8398:
[----:B------:R-:W-:Y:S01]  /*2ef0*/  IMAD.MOV.U32 R22, RZ, RZ, R40 ;  /* 0x000000ffff167224 */ /* 0x000fe200078e0028 */
[----:B------:R-:W-:Y:S01]  /*2f00*/  MOV R21, R41 ;  /* 0x0000002900157202 */ /* 0x000fe20000000f00 */
[----:B------:R-:W-:Y:S01]  /*2f10*/  IMAD.MOV.U32 R20, RZ, RZ, R36 ;  /* 0x000000ffff147224 */ /* 0x000fe200078e0024 */
[----:B------:R-:W-:Y:S02]  /*2f20*/  MOV R18, 0x2f40 ;  /* 0x00002f4000127802 */ /* 0x000fe40000000f00 */
[----:B------:R-:W-:Y:S05]  /*2f30*/  CALL.REL.NOINC `($__internal_14_$__cuda_sm20_div_s64) ;  /* 0x0000001800d87944 */ /* 0x000fea0003c00000 */
[----:B------:R-:W-:-:S05]  /*2f40*/  IADD3 R37, PT, PT, -R12, RZ, RZ ;  /* 0x000000ff0c257210 */ /* 0x000fca0007ffe1ff */
[----:B------:R-:W-:Y:S02]  /*2f50*/  IMAD R37, R37, R36, R40 ;  /* 0x0000002425257224 */ /* 0x000fe400078e0228 */
.L_x_8399:
[----:B------:R-:W-:Y:S05]  /*2f60*/  BSYNC.RECONVERGENT B0 ;  /* 0x0000000000007941 */ /* 0x000fea0003800200 */
.L_x_8397:
        /* <DEDUP_REMOVED lines=160> */
.L_x_8394:
[----:B------:R-:W0:Y:S01]  /*3970*/  LDC.64 R2, c[0x0][0x420] ;  /* 0x00010800ff027b82 */ /* 0x000e220000000a00 */
[----:B------:R-:W-:-:S05]  /*3980*/  IADD3 R0, PT, PT, R13, UR20, RZ ;  /* 0x000000140d007c10 */ /* 0x000fca000fffe0ff */
[----:B0-----:R-:W-:-:S05]  /*3990*/  IMAD.WIDE.U32 R2, R0, 0x4, R2 ;  /* 0x0000000400027825 */ /* 0x001fca00078e0002 */
[----:B------:R1:W-:Y:S02]  /*39a0*/  STG.E desc[UR10][R2.64], R24 ;  /* 0x0000001802007986 */ /* 0x0003e4000c10190a */
.L_x_8393:
[----:B------:R-:W-:Y:S05]  /*39b0*/  BSYNC.RECONVERGENT B1 ;  /* 0x0000000000017941 */ /* 0x000fea0003800200 */
.L_x_8392:
        /* <DEDUP_REMOVED lines=98> */
.L_x_8410:
        /* <DEDUP_REMOVED lines=9> */
.L_x_8403:
[----:B------:R-:W-:Y:S05]  /*4070*/  BSYNC.RECONVERGENT B0 ;  /* 0x0000000000007941 */ /* 0x000fea0003800200 */
.L_x_8402:
        /* <DEDUP_REMOVED lines=12> */
.L_x_8405:
[----:B------:R-:W-:Y:S05]  /*4140*/  BSYNC.RECONVERGENT B0 ;  /* 0x0000000000007941 */ /* 0x000fea0003800200 */
.L_x_8404:
        /* <DEDUP_REMOVED lines=12> */
.L_x_8407:
[----:B------:R-:W-:Y:S05]  /*4210*/  BSYNC.RECONVERGENT B0 ;  /* 0x0000000000007941 */ /* 0x000fea0003800200 */
.L_x_8406:
        /* <DEDUP_REMOVED lines=12> */
.L_x_8409:
[----:B------:R-:W-:Y:S05]  /*42e0*/  BSYNC.RECONVERGENT B0 ;  /* 0x0000000000007941 */ /* 0x000fea0003800200 */
.L_x_8408:
        /* <DEDUP_REMOVED lines=11> */
.L_x_8401:
        /* <DEDUP_REMOVED lines=11> */
.L_x_8413:
        /* <DEDUP_REMOVED lines=8> */
.L_x_8412:
[----:B------:R-:W-:Y:S05]  /*44d0*/  BSYNC.RECONVERGENT B0 ;  /* 0x0000000000007941 */ /* 0x000fea0003800200 */
.L_x_8411:
        /* <DEDUP_REMOVED lines=9> */
.L_x_8400:
        /* <DEDUP_REMOVED lines=83> */
        .weak           $__internal_14_$__cuda_sm20_div_s64
        .type           $__internal_14_$__cuda_sm20_div_s64,@function
        .size           $__internal_14_$__cuda_sm20_div_s64,(.L_x_14772 - $__internal_14_$__cuda_sm20_div_s64)
$__internal_14_$__cuda_sm20_div_s64:
        /* <DEDUP_REMOVED lines=86> */
[----:B------:R-:W-:Y:S05]  /*5000*/  RET.REL.NODEC R14 `(_ZN5flash32flash_fwd_splitkv_combine_kernelI23Flash_fwd_kernel_traitsILi64ELi64ELi128ELi4ELb0ELb0EN7cutlass10bfloat16_tE19Flash_kernel_traitsILi64ELi64ELi128ELi4ES3_EELi8ELi7ELb0EEEvNS_16Flash_fwd_paramsE) ;  /* 0xffffffac0efc7950 */ /* 0x000fea0003c3ffff */
.L_x_8414:
        /* <DEDUP_REMOVED lines=15> */
.L_x_14772:


//--------------------- .text._ZN5flash32flash_fwd_splitkv_combine_kernelI23Flash_fwd_kernel_traitsILi64ELi64ELi128ELi4ELb0ELb0EN7cutlass10bfloat16_tE19Flash_kernel_traitsILi64ELi64ELi128ELi4ES3_EELi8ELi6ELb0EEEvNS_16Flash_fwd_paramsE --------------------------
	.section	.text._ZN5flash32flash_fwd_splitkv_combine_kernelI23Flash_fwd_kernel_traitsILi64ELi64ELi128ELi4ELb0ELb0EN7cutlass10bfloat16_tE19Flash_kernel_traitsILi64ELi64ELi128ELi4ES3_EELi8ELi6ELb0EEEvNS_16Flash_fwd_paramsE,"ax",@progbits
	.align	128
        .global         _ZN5flash32flash_fwd_splitkv_combine_kernelI23Flash_fwd_kernel_traitsILi64ELi64ELi128ELi4ELb0ELb0EN7cutlass10bfloat16_tE19Flash_kernel_traitsILi64ELi64ELi128ELi4ES3_EELi8ELi6ELb0EEEvNS_16Flash_fwd_paramsE
        .type           _ZN5flash32flash_fwd_splitkv_combine_kernelI23Flash_fwd_kernel_traitsILi64ELi64ELi128ELi4ELb0ELb0EN7cutlass10bfloat16_tE19Flash_kernel_traitsILi64ELi64ELi128ELi4ES3_EELi8ELi6ELb0EEEvNS_16Flash_fwd_paramsE,@function
        .size           _ZN5flash32flash_fwd_splitkv_combine_kernelI23Flash_fwd_kernel_traitsILi64ELi64ELi128ELi4ELb0ELb0EN7cutlass10bfloat16_tE19Flash_kernel_traitsILi64ELi64ELi128ELi4ES3_EELi8ELi6ELb0EEEvNS_16Flash_fwd_paramsE,(.L_x_14773 - _ZN5flash32flash_fwd_splitkv_combine_kernelI23Flash_fwd_kernel_traitsILi64ELi64ELi128ELi4ELb0ELb0EN7cutlass10bfloat16_tE19Flash_kernel_traitsILi64ELi64ELi128ELi4ES3_EELi8ELi6ELb0EEEvNS_16Flash_fwd_paramsE)
        .other          _ZN5flash32flash_fwd_splitkv_combine_kernelI23Flash_fwd_kernel_traitsILi64ELi64ELi128ELi4ELb0ELb0EN7cutlass10bfloat16_tE19Flash_kernel_traitsILi64ELi64ELi128ELi4ES3_EELi8ELi6ELb0EEEvNS_16Flash_fwd_paramsE,@"STO_CUDA_ENTRY STV_DEFAULT"
_ZN5flash32flash_fwd_splitkv_combine_kernelI23Flash_fwd_kernel_traitsILi64ELi64ELi128ELi4ELb0ELb0EN7cutlass10bfloat16_tE19Flash_kernel_traitsILi64ELi64ELi128ELi4ES3_EELi8ELi6ELb0EEEvNS_16Flash_fwd_paramsE:
.text._ZN5flash32flash_fwd_splitkv_combine_kernelI23Flash_fwd_kernel_traitsILi64ELi64ELi128ELi4ELb0ELb0EN7cutlass10bfloat16_tE19Flash_kernel_traitsILi64ELi64ELi128ELi4ES3_EELi8ELi6ELb0EEEvNS_16Flash_fwd_paramsE:
        /* <DEDUP_REMOVED lines=38> */
.L_x_8415:
[----:B------:R-:W-:Y:S01]  /*0260*/  IMAD.U32 R26, RZ, RZ, UR21 ;  /* 0x00000015ff1a7e24 */ /* 0x000fe2000f8e00ff */
[----:B------:R-:W-:Y:S01]  /*0270*/  MOV R18, UR19 ;  /* 0x0000001300127c02 */ /* 0x000fe20008000f00 */
[----:B------:R-:W-:Y:S01]  /*0280*/  IMAD.U32 R19, RZ, RZ, UR15 ;  /* 0x0000000fff137e24 */ /* 0x000fe2000f8e00ff */
[----:B------:R-:W-:Y:S02]  /*0290*/  MOV R16, UR14 ;  /* 0x0000000e00107c02 */ /* 0x000fe40008000f00 */
[----:B------:R-:W-:Y:S02]  /*02a0*/  MOV R14, 0x2c0 ;  /* 0x000002c0000e7802 */ /* 0x000fe40000000f00 */
[----:B------:R-:W-:Y:S05]  /*02b0*/  CALL.REL.NOINC `($__internal_15_$__cuda_sm20_div_s64) ;  /* 0x0000004000c07944 */ /* 0x000fea0003c00000 */
[----:B------:R-:W-:-:S07]  /*02c0*/  MOV R13, R11 ;  /* 0x0000000b000d7202 */ /* 0x000fce0000000f00 */
.L_x_8416:
        /* <DEDUP_REMOVED lines=30> */
.L_x_8418:
[----:B------:R-:W-:Y:S01]  /*04b0*/  IMAD.MOV.U32 R26, RZ, RZ, R12 ;  /* 0x000000ffff1a7224 */ /* 0x000fe200078e000c */
[----:B------:R-:W-:Y:S02]  /*04c0*/  MOV R19, R13 ;  /* 0x0000000d00137202 */ /* 0x000fe40000000f00 */
[----:B------:R-:W-:Y:S02]  /*04d0*/  MOV R14, 0x4f0 ;  /* 0x000004f0000e7802 */ /* 0x000fe40000000f00 */
[----:B------:R-:W-:Y:S05]  /*04e0*/  CALL.REL.NOINC `($__internal_15_$__cuda_sm20_div_s64) ;  /* 0x0000004000347944 */ /* 0x000fea0003c00000 */
[----:B------:R-:W-:Y:S02]  /*04f0*/  MOV R4, R12 ;  /* 0x0000000c00047202 */ /* 0x000fe40000000f00 */
[----:B------:R-:W-:Y:S02]  /*0500*/  MOV R5, R11 ;  /* 0x0000000b00057202 */ /* 0x000fe40000000f00 */
.L_x_8419:
[----:B------:R-:W-:Y:S05]  /*0510*/  BSYNC.RECONVERGENT B0 ;  /* 0x0000000000007941 */ /* 0x000fea0003800200 */
.L_x_8417:
        /* <DEDUP_REMOVED lines=58> */
.L_x_8421:
[----:B------:R-:W-:Y:S01]  /*08c0*/  IMAD.MOV.U32 R26, RZ, RZ, R18 ;  /* 0x000000ffff1a7224 */ /* 0x000fe200078e0012 */
[----:B------:R-:W-:Y:S01]  /*08d0*/  MOV R18, R10 ;  /* 0x0000000a00127202 */ /* 0x000fe20000000f00 */
[----:B------:R-:W-:Y:S01]  /*08e0*/  IMAD.MOV.U32 R19, RZ, RZ, R16 ;  /* 0x000000ffff137224 */ /* 0x000fe200078e0010 */
[----:B------:R-:W-:Y:S02]  /*08f0*/  MOV R16, R0 ;  /* 0x0000000000107202 */ /* 0x000fe40000000f00 */
[----:B------:R-:W-:Y:S02]  /*0900*/  MOV R14, 0x920 ;  /* 0x00000920000e7802 */ /* 0x000fe40000000f00 */
[----:B------:R-:W-:Y:S05]  /*0910*/  CALL.REL.NOINC `($__internal_15_$__cuda_sm20_div_s64) ;  /* 0x0000003c00287944 */ /* 0x000fea0003c00000 */
[----:B------:R-:W-:Y:S02]  /*0920*/  MOV R13, R11 ;  /* 0x0000000b000d7202 */ /* 0x000fe40000000f00 */
.L_x_8422:
[----:B------:R-:W-:Y:S05]  /*0930*/  BSYNC.RECONVERGENT B0 ;  /* 0x0000000000007941 */ /* 0x000fea0003800200 */
.L_x_8420:
        /* <DEDUP_REMOVED lines=124> */
.L_x_8424:
[----:B------:R-:W-:Y:S01]  /*1100*/  IMAD.MOV.U32 R26, RZ, RZ, R12 ;  /* 0x000000ffff1a7224 */ /* 0x000fe200078e000c */
[----:B------:R-:W-:Y:S01]  /*1110*/  MOV R18, R9 ;  /* 0x0000000900127202 */ /* 0x000fe20000000f00 */
[----:B------:R-:W-:Y:S01]  /*1120*/  IMAD.MOV.U32 R19, RZ, RZ, R13 ;  /* 0x000000ffff137224 */ /* 0x000fe200078e000d */
[----:B------:R-:W-:Y:S02]  /*1130*/  MOV R16, R31 ;  /* 0x0000001f00107202 */ /* 0x000fe40000000f00 */
[----:B------:R-:W-:Y:S02]  /*1140*/  MOV R14, 0x1160 ;  /* 0x00001160000e7802 */ /* 0x000fe40000000f00 */
[----:B------:R-:W-:Y:S05]  /*1150*/  CALL.REL.NOINC `($__internal_15_$__cuda_sm20_div_s64) ;  /* 0x0000003400187944 */ /* 0x000fea0003c00000 */
[----:B------:R-:W-:Y:S02]  /*1160*/  MOV R34, R12 ;  /* 0x0000000c00227202 */ /* 0x000fe40000000f00 */
[----:B------:R-:W-:Y:S02]  /*1170*/  MOV R35, R11 ;  /* 0x0000000b00237202 */ /* 0x000fe40000000f00 */
.L_x_8425:
[----:B------:R-:W-:Y:S05]  /*1180*/  BSYNC.RECONVERGENT B0 ;  /* 0x0000000000007941 */ /* 0x000fea0003800200 */
.L_x_8423:
        /* <DEDUP_REMOVED lines=57> */
.L_x_8427:
[----:B------:R-:W-:Y:S01]  /*1520*/  IMAD.MOV.U32 R26, RZ, RZ, R4 ;  /* 0x000000ffff1a7224 */ /* 0x000fe200078e0004 */
[----:B------:R-:W-:Y:S01]  /*1530*/  MOV R19, R5 ;  /* 0x0000000500137202 */ /* 0x000fe20000000f00 */
[----:B------:R-:W-:Y:S01]  /*1540*/  IMAD.MOV.U32 R18, RZ, RZ, R8 ;  /* 0x000000ffff127224 */ /* 0x000fe200078e0008 */
[----:B------:R-:W-:Y:S02]  /*1550*/  MOV R14, 0x1570 ;  /* 0x00001570000e7802 */ /* 0x000fe40000000f00 */
[----:B------:R-:W-:Y:S05]  /*1560*/  CALL.REL.NOINC `($__internal_15_$__cuda_sm20_div_s64) ;  /* 0x0000003000147944 */ /* 0x000fea0003c00000 */
[----:B------:R-:W-:Y:S02]  /*1570*/  MOV R18, R12 ;  /* 0x0000000c00127202 */ /* 0x000fe40000000f00 */
[----:B------:R-:W-:Y:S02]  /*1580*/  MOV R19, R11 ;  /* 0x0000000b00137202 */ /* 0x000fe40000000f00 */
.L_x_8428:
[----:B------:R-:W-:Y:S05]  /*1590*/  BSYNC.RECONVERGENT B0 ;  /* 0x0000000000007941 */ /* 0x000fea0003800200 */
.L_x_8426:
        /* <DEDUP_REMOVED lines=285> */
.L_x_8432:
[----:B------:R-:W-:Y:S01]  /*2770*/  IMAD.MOV.U32 R26, RZ, RZ, R2 ;  /* 0x000000ffff1a7224 */ /* 0x000fe200078e0002 */
[----:B------:R-:W-:Y:S01]  /*2780*/  MOV R19, RZ ;  /* 0x000000ff00137202 */ /* 0x000fe20000000f00 */
[----:B------:R-:W-:Y:S01]  /*2790*/  IMAD.MOV.U32 R18, RZ, RZ, R32 ;  /* 0x000000ffff127224 */ /* 0x000fe200078e0020 */
[----:B------:R-:W-:Y:S02]  /*27a0*/  MOV R14, 0x27c0 ;  /* 0x000027c0000e7802 */ /* 0x000fe40000000f00 */
[----:B------:R-:W-:Y:S05]  /*27b0*/  CALL.REL.NOINC `($__internal_15_$__cuda_sm20_div_s64) ;  /* 0x0000001c00807944 */ /* 0x000fea0003c00000 */
[----:B------:R-:W-:Y:S02]  /*27c0*/  IADD3 R15, PT, PT, -R12, RZ, RZ ;  /* 0x000000ff0c0f7210 */ /* 0x000fe40007ffe1ff */
[----:B------:R-:W-:-:S03]  /*27d0*/  MOV R33, R11 ;  /* 0x0000000b00217202 */ /* 0x000fc60000000f00 */
[----:B------:R-:W-:Y:S01]  /*27e0*/  IMAD R14, R32, R15, R2 ;  /* 0x0000000f200e7224 */ /* 0x000fe200078e0202 */
[----:B------:R-:W-:-:S07]  /*27f0*/  MOV R32, R12 ;  /* 0x0000000c00207202 */ /* 0x000fce0000000f00 */
.L_x_8433:
        /* <DEDUP_REMOVED lines=59> */
.L_x_8435:
[----:B------:R-:W-:Y:S01]  /*2bb0*/  IMAD.MOV.U32 R26, RZ, RZ, R32 ;  /* 0x000000ffff1a7224 */ /* 0x000fe200078e0020 */
[----:B------:R-:W-:Y:S01]  /*2bc0*/  MOV R19, R33 ;  /* 0x0000002100137202 */ /* 0x000fe20000000f00 */
[----:B------:R-:W-:Y:S01]  /*2bd0*/  IMAD.MOV.U32 R18, RZ, RZ, R30 ;  /* 0x000000ffff127224 */ /* 0x000fe200078e001e */
[----:B------:R-:W-:Y:S02]  /*2be0*/  MOV R14, 0x2c00 ;  /* 0x00002c00000e7802 */ /* 0x000fe40000000f00 */
[----:B------:R-:W-:Y:S05]  /*2bf0*/  CALL.REL.NOINC `($__internal_15_$__cuda_sm20_div_s64) ;  /* 0x0000001800707944 */ /* 0x000fea0003c00000 */
[----:B------:R-:W-:-:S05]  /*2c00*/  IADD3 R31, PT, PT, -R12, RZ, RZ ;  /* 0x000000ff0c1f7210 */ /* 0x000fca0007ffe1ff */
[----:B------:R-:W-:Y:S02]  /*2c10*/  IMAD R31, R31, R30, R32 ;  /* 0x0000001e1f1f7224 */ /* 0x000fe400078e0220 */
.L_x_8436:
[----:B------:R-:W-:Y:S05]  /*2c20*/  BSYNC.RECONVERGENT B0 ;  /* 0x0000000000007941 */ /* 0x000fea0003800200 */
.L_x_8434:
        /* <DEDUP_REMOVED lines=161> */
.L_x_8431:
[----:B------:R-:W0:Y:S01]  /*3640*/  LDC.64 R2, c[0x0][0x420] ;  /* 0x00010800ff027b82 */ /* 0x000e220000000a00 */
[----:B------:R-:W-:-:S05]  /*3650*/  IADD3 R0, PT, PT, R13, UR20, RZ ;  /* 0x000000140d007c10 */ /* 0x000fca000fffe0ff */
[----:B0-----:R-:W-:-:S05]  /*3660*/  IMAD.WIDE.U32 R2, R0, 0x4, R2 ;  /* 0x0000000400027825 */ /* 0x001fca00078e0002 */
[----:B------:R1:W-:Y:S02]  /*3670*/  STG.E desc[UR8][R2.64], R22 ;  /* 0x0000001602007986 */ /* 0x0003e4000c101908 */
.L_x_8430:
[----:B------:R-:W-:Y:S05]  /*3680*/  BSYNC.RECONVERGENT B1 ;  /* 0x0000000000017941 */ /* 0x000fea0003800200 */
.L_x_8429:
        /* <DEDUP_REMOVED lines=74> */
.L_x_8447:
        /* <DEDUP_REMOVED lines=9> */
.L_x_8440:
[----:B0-----:R-:W-:Y:S05]  /*3bc0*/  BSYNC.RECONVERGENT B0 ;  /* 0x0000000000007941 */ /* 0x001fea0003800200 */
.L_x_8439:
        /* <DEDUP_REMOVED lines=12> */
.L_x_8442:
[----:B------:R-:W-:Y:S05]  /*3c90*/  BSYNC.RECONVERGENT B0 ;  /* 0x0000000000007941 */ /* 0x000fea0003800200 */
.L_x_8441:
        /* <DEDUP_REMOVED lines=12> */
.L_x_8444:
[----:B------:R-:W-:Y:S05]  /*3d60*/  BSYNC.RECONVERGENT B0 ;  /* 0x0000000000007941 */ /* 0x000fea0003800200 */
.L_x_8443:
        /* <DEDUP_REMOVED lines=12> */
.L_x_8446:
[----:B------:R-:W-:Y:S05]  /*3e30*/  BSYNC.RECONVERGENT B0 ;  /* 0x0000000000007941 */ /* 0x000fea0003800200 */
.L_x_8445:
        /* <DEDUP_REMOVED lines=11> */
.L_x_8438:
        /* <DEDUP_REMOVED lines=8> */
.L_x_8450:
        /* <DEDUP_REMOVED lines=8> */
.L_x_8449:
[----:B-1----:R-:W-:Y:S05]  /*3ff0*/  BSYNC.RECONVERGENT B0 ;  /* 0x0000000000007941 */ /* 0x002fea0003800200 */
.L_x_8448:
        /* <DEDUP_REMOVED lines=9> */
.L_x_8437:
        /* <DEDUP_REMOVED lines=83> */
        .weak           $__internal_15_$__cuda_sm20_div_s64
        .type           $__internal_15_$__cuda_sm20_div_s64,@function
        .size           $__internal_15_$__cuda_sm20_div_s64,(.L_x_14773 - $__internal_15_$__cuda_sm20_div_s64)
$__internal_15_$__cuda_sm20_div_s64:
        /* <DEDUP_REMOVED lines=85> */
[----:B------:R-:W-:Y:S06]  /*4b10*/  RET.REL.NODEC R14 `(_ZN5flash32flash_fwd_splitkv_combine_kernelI23Flash_fwd_kernel_traitsILi64ELi64ELi128ELi4ELb0ELb0EN7cutlass10bfloat16_tE19Flash_kernel_traitsILi64ELi64ELi128ELi4ES3_EELi8ELi6ELb0EEEvNS_16Flash_fwd_paramsE) ;  /* 0xffffffb40e387950 */ /* 0x000fec0003c3ffff */
.L_x_8451:
        /* <DEDUP_REMOVED lines=14> */
.L_x_14773:


//--------------------- .text._ZN5flash32flash_fwd_splitkv_combine_kernelI23Flash_fwd_kernel_traitsILi64ELi64ELi128ELi4ELb0ELb0EN7cutlass10bfloat16_tE19Flash_kernel_traitsILi64ELi64ELi128ELi4ES3_EELi8ELi5ELb0EEEvNS_16Flash_fwd_paramsE --------------------------
	.section	.text._ZN5flash32flash_fwd_splitkv_combine_kernelI23Flash_fwd_kernel_traitsILi64ELi64ELi128ELi4ELb0ELb0EN7cutlass10bfloat16_tE19Flash_kernel_traitsILi64ELi64ELi128ELi4ES3_EELi8ELi5ELb0EEEvNS_16Flash_fwd_paramsE,"ax",@progbits
	.align	128
        .global         _ZN5flash32flash_fwd_splitkv_combine_kernelI23Flash_fwd_kernel_traitsILi64ELi64ELi128ELi4ELb0ELb0EN7cutlass10bfloat16_tE19Flash_kernel_traitsILi64ELi64ELi128ELi4ES3_EELi8ELi5ELb0EEEvNS_16Flash_fwd_paramsE
        .type           _ZN5flash32flash_fwd_splitkv_combine_kernelI23Flash_fwd_kernel_traitsILi64ELi64ELi128ELi4ELb0ELb0EN7cutlass10bfloat16_tE19Flash_kernel_traitsILi64ELi64ELi128ELi4ES3_EELi8ELi5ELb0EEEvNS_16Flash_fwd_paramsE,@function
        .size           _ZN5flash32flash_fwd_splitkv_combine_kernelI23Flash_fwd_kernel_traitsILi64ELi64ELi128ELi4ELb0ELb0EN7cutlass10bfloat16_tE19Flash_kernel_traitsILi64ELi64ELi128ELi4ES3_EELi8ELi5ELb0EEEvNS_16Flash_fwd_paramsE,(.L_x_14774 - _ZN5flash32flash_fwd_splitkv_combine_kernelI23Flash_fwd_kernel_traitsILi64ELi64ELi128ELi4ELb0ELb0EN7cutlass10bfloat16_tE19Flash_kernel_traitsILi64ELi64ELi128ELi4ES3_EELi8ELi5ELb0EEEvNS_16Flash_fwd_paramsE)
        .other          _ZN5flash32flash_fwd_splitkv_combine_kernelI23Flash_fwd_kernel_traitsILi64ELi64ELi128ELi4ELb0ELb0EN7cutlass10bfloat16_tE19Flash_kernel_traitsILi64ELi64ELi128ELi4ES3_EELi8ELi5ELb0EEEvNS_16Flash_fwd_paramsE,@"STO_CUDA_ENTRY STV_DEFAULT"
_ZN5flash32flash_fwd_splitkv_combine_kernelI23Flash_fwd_kernel_traitsILi64ELi64ELi128ELi4ELb0ELb0EN7cutlass10bfloat16_tE19Flash_kernel_traitsILi64ELi64ELi128ELi4ES3_EELi8ELi5ELb0EEEvNS_16Flash_fwd_paramsE:
.text._ZN5flash32flash_fwd_splitkv_combine_kernelI23Flash_fwd_kernel_traitsILi64ELi64ELi128ELi4ELb0ELb0EN7cutlass10bfloat16_tE19Flash_kernel_traitsILi64ELi64ELi128ELi4ES3_EELi8ELi5ELb0EEEvNS_16Flash_fwd_paramsE:
        /* <DEDUP_REMOVED lines=38> */
.L_x_8452:
[----:B------:R-:W-:Y:S01]  /*0260*/  IMAD.U32 R14, RZ, RZ, UR21 ;  /* 0x00000015ff0e7e24 */ /* 0x000fe2000f8e00ff */
[----:B------:R-:W-:Y:S01]  /*0270*/  MOV R20, UR19 ;  /* 0x0000001300147c02 */ /* 0x000fe20008000f00 */
[----:B------:R-:W-:Y:S01]  /*0280*/  IMAD.U32 R19, RZ, RZ, UR15 ;  /* 0x0000000fff137e24 */ /* 0x000fe2000f8e00ff */
[----:B------:R-:W-:Y:S02]  /*0290*/  MOV R18, UR14 ;  /* 0x0000000e00127c02 */ /* 0x000fe40008000f00 */
[----:B------:R-:W-:Y:S02]  /*02a0*/  MOV R16, 0x2c0 ;  /* 0x000002c000107802 */ /* 0x000fe40000000f00 */
[----:B------:R-:W-:Y:S05]  /*02b0*/  CALL.REL.NOINC `($__internal_16_$__cuda_sm20_div_s64) ;  /* 0x0000003c00b47944 */ /* 0x000fea0003c00000 */
[----:B------:R-:W-:-:S07]  /*02c0*/  MOV R13, R11 ;  /* 0x0000000b000d7202 */ /* 0x000fce0000000f00 */
.L_x_8453:
        /* <DEDUP_REMOVED lines=30> */
.L_x_8455:
[----:B------:R-:W-:Y:S01]  /*04b0*/  IMAD.MOV.U32 R14, RZ, RZ, R12 ;  /* 0x000000ffff0e7224 */ /* 0x000fe200078e000c */
[----:B------:R-:W-:Y:S02]  /*04c0*/  MOV R19, R13 ;  /* 0x0000000d00137202 */ /* 0x000fe40000000f00 */
[----:B------:R-:W-:Y:S02]  /*04d0*/  MOV R16, 0x4f0 ;  /* 0x000004f000107802 */ /* 0x000fe40000000f00 */
[----:B------:R-:W-:Y:S05]  /*04e0*/  CALL.REL.NOINC `($__internal_16_$__cuda_sm20_div_s64) ;  /* 0x0000003c00287944 */ /* 0x000fea0003c00000 */
[----:B------:R-:W-:Y:S02]  /*04f0*/  MOV R4, R12 ;  /* 0x0000000c00047202 */ /* 0x000fe40000000f00 */
[----:B------:R-:W-:Y:S02]  /*0500*/  MOV R5, R11 ;  /* 0x0000000b00057202 */ /* 0x000fe40000000f00 */
.L_x_8456:
[----:B------:R-:W-:Y:S05]  /*0510*/  BSYNC.RECONVERGENT B0 ;  /* 0x0000000000007941 */ /* 0x000fea0003800200 */
.L_x_8454:
        /* <DEDUP_REMOVED lines=57> */
.L_x_8458:
[----:B------:R-:W-:Y:S01]  /*08b0*/  IMAD.MOV.U32 R14, RZ, RZ, R20 ;  /* 0x000000ffff0e7224 */ /* 0x000fe200078e0014 */
[----:B------:R-:W-:Y:S01]  /*08c0*/  MOV R20, R9 ;  /* 0x0000000900147202 */ /* 0x000fe20000000f00 */
[----:B------:R-:W-:Y:S01]  /*08d0*/  IMAD.MOV.U32 R19, RZ, RZ, R18 ;  /* 0x000000ffff137224 */ /* 0x000fe200078e0012 */
[----:B------:R-:W-:Y:S02]  /*08e0*/  MOV R18, R29 ;  /* 0x0000001d00127202 */ /* 0x000fe40000000f00 */
[----:B------:R-:W-:Y:S02]  /*08f0*/  MOV R16, 0x910 ;  /* 0x0000091000107802 */ /* 0x000fe40000000f00 */
[----:B------:R-:W-:Y:S05]  /*0900*/  CALL.REL.NOINC `($__internal_16_$__cuda_sm20_div_s64) ;  /* 0x0000003800207944 */ /* 0x000fea0003c00000 */
[----:B------:R-:W-:Y:S02]  /*0910*/  MOV R10, R12 ;  /* 0x0000000c000a7202 */ /* 0x000fe40000000f00 */
.L_x_8459:
[----:B------:R-:W-:Y:S05]  /*0920*/  BSYNC.RECONVERGENT B0 ;  /* 0x0000000000007941 */ /* 0x000fea0003800200 */
.L_x_8457:
        /* <DEDUP_REMOVED lines=124> */
.L_x_8461:
[----:B------:R-:W-:Y:S01]  /*10f0*/  IMAD.MOV.U32 R14, RZ, RZ, R10 ;  /* 0x000000ffff0e7224 */ /* 0x000fe200078e000a */
[----:B------:R-:W-:Y:S01]  /*1100*/  MOV R20, R8 ;  /* 0x0000000800147202 */ /* 0x000fe20000000f00 */
[----:B------:R-:W-:Y:S01]  /*1110*/  IMAD.MOV.U32 R19, RZ, RZ, R11 ;  /* 0x000000ffff137224 */ /* 0x000fe200078e000b */
[----:B------:R-:W-:Y:S02]  /*1120*/  MOV R18, R0 ;  /* 0x0000000000127202 */ /* 0x000fe40000000f00 */
[----:B------:R-:W-:Y:S02]  /*1130*/  MOV R16, 0x1150 ;  /* 0x0000115000107802 */ /* 0x000fe40000000f00 */
[----:B------:R-:W-:Y:S05]  /*1140*/  CALL.REL.NOINC `($__internal_16_$__cuda_sm20_div_s64) ;  /* 0x0000003000107944 */ /* 0x000fea0003c00000 */
[----:B------:R-:W-:Y:S02]  /*1150*/  MOV R32, R12 ;  /* 0x0000000c00207202 */ /* 0x000fe40000000f00 */
[----:B------:R-:W-:Y:S02]  /*1160*/  MOV R33, R11 ;  /* 0x0000000b00217202 */ /* 0x000fe40000000f00 */
.L_x_8462:
[----:B------:R-:W-:Y:S05]  /*1170*/  BSYNC.RECONVERGENT B0 ;  /* 0x0000000000007941 */ /* 0x000fea0003800200 */
.L_x_8460:
        /* <DEDUP_REMOVED lines=57> */
.L_x_8464:
[----:B------:R-:W-:Y:S01]  /*1510*/  IMAD.MOV.U32 R14, RZ, RZ, R4 ;  /* 0x000000ffff0e7224 */ /* 0x000fe200078e0004 */
[----:B------:R-:W-:Y:S01]  /*1520*/  MOV R19, R5 ;  /* 0x0000000500137202 */ /* 0x000fe20000000f00 */
[----:B------:R-:W-:Y:S01]  /*1530*/  IMAD.MOV.U32 R20, RZ, RZ, R7 ;  /* 0x000000ffff147224 */ /* 0x000fe200078e0007 */
[----:B------:R-:W-:Y:S02]  /*1540*/  MOV R16, 0x1560 ;  /* 0x0000156000107802 */ /* 0x000fe40000000f00 */
[----:B------:R-:W-:Y:S05]  /*1550*/  CALL.REL.NOINC `($__internal_16_$__cuda_sm20_div_s64) ;  /* 0x0000002c000c7944 */ /* 0x000fea0003c00000 */
[----:B------:R-:W-:Y:S02]  /*1560*/  MOV R14, R12 ;  /* 0x0000000c000e7202 */ /* 0x000fe40000000f00 */
[----:B------:R-:W-:Y:S02]  /*1570*/  MOV R15, R11 ;  /* 0x0000000b000f7202 */ /* 0x000fe40000000f00 */
.L_x_8465:
[----:B------:R-:W-:Y:S05]  /*1580*/  BSYNC.RECONVERGENT B0 ;  /* 0x0000000000007941 */ /* 0x000fea0003800200 */
.L_x_8463:
        /* <DEDUP_REMOVED lines=233> */
.L_x_8469:
[----:B------:R-:W-:Y:S01]  /*2420*/  IMAD.MOV.U32 R14, RZ, RZ, R2 ;  /* 0x000000ffff0e7224 */ /* 0x000fe200078e0002 */
[----:B------:R-:W-:Y:S01]  /*2430*/  MOV R19, RZ ;  /* 0x000000ff00137202 */ /* 0x000fe20000000f00 */
[----:B------:R-:W-:Y:S01]  /*2440*/  IMAD.MOV.U32 R20, RZ, RZ, R30 ;  /* 0x000000ffff147224 */ /* 0x000fe200078e001e */
[----:B------:R-:W-:Y:S02]  /*2450*/  MOV R16, 0x2470 ;  /* 0x0000247000107802 */ /* 0x000fe40000000f00 */
[----:B------:R-:W-:Y:S05]  /*2460*/  CALL.REL.NOINC `($__internal_16_$__cuda_sm20_div_s64) ;  /* 0x0000001c00487944 */ /* 0x000fea0003c00000 */
[----:B------:R-:W-:Y:S02]  /*2470*/  IADD3 R15, PT, PT, -R12, RZ, RZ ;  /* 0x000000ff0c0f7210 */ /* 0x000fe40007ffe1ff */
[----:B------:R-:W-:-:S03]  /*2480*/  MOV R31, R11 ;  /* 0x0000000b001f7202 */ /* 0x000fc60000000f00 */
[----:B------:R-:W-:Y:S01]  /*2490*/  IMAD R10, R30, R15, R2 ;  /* 0x0000000f1e0a7224 */ /* 0x000fe200078e0202 */
[----:B------:R-:W-:-:S07]  /*24a0*/  MOV R30, R12 ;  /* 0x0000000c001e7202 */ /* 0x000fce0000000f00 */
.L_x_8470:
        /* <DEDUP_REMOVED lines=59> */
.L_x_8472:
[----:B------:R-:W-:Y:S01]  /*2860*/  IMAD.MOV.U32 R14, RZ, RZ, R30 ;  /* 0x000000ffff0e7224 */ /* 0x000fe200078e001e */
[----:B------:R-:W-:Y:S01]  /*2870*/  MOV R19, R31 ;  /* 0x0000001f00137202 */ /* 0x000fe20000000f00 */
[----:B------:R-:W-:Y:S01]  /*2880*/  IMAD.MOV.U32 R20, RZ, RZ, R28 ;  /* 0x000000ffff147224 */ /* 0x000fe200078e001c */
[----:B------:R-:W-:Y:S02]  /*2890*/  MOV R16, 0x28b0 ;  /* 0x000028b000107802 */ /* 0x000fe40000000f00 */
[----:B------:R-:W-:Y:S05]  /*28a0*/  CALL.REL.NOINC `($__internal_16_$__cuda_sm20_div_s64) ;  /* 0x0000001800387944 */ /* 0x000fea0003c00000 */
[----:B------:R-:W-:-:S05]  /*28b0*/  IADD3 R11, PT, PT, -R12, RZ, RZ ;  /* 0x000000ff0c0b7210 */ /* 0x000fca0007ffe1ff */
[----:B------:R-:W-:Y:S02]  /*28c0*/  IMAD R28, R11, R28, R30 ;  /* 0x0000001c0b1c7224 */ /* 0x000fe400078e021e */
.L_x_8473:
[----:B------:R-:W-:Y:S05]  /*28d0*/  BSYNC.RECONVERGENT B0 ;  /* 0x0000000000007941 */ /* 0x000fea0003800200 */
.L_x_8471:
        /* <DEDUP_REMOVED lines=160> */
.L_x_8468:
[----:B------:R-:W0:Y:S01]  /*32e0*/  LDC.64 R2, c[0x0][0x420] ;  /* 0x00010800ff027b82 */ /* 0x000e220000000a00 */
[----:B------:R-:W-:-:S05]  /*32f0*/  IADD3 R0, PT, PT, R13, UR20, RZ ;  /* 0x000000140d007c10 */ /* 0x000fca000fffe0ff */
[----:B0-----:R-:W-:-:S05]  /*3300*/  IMAD.WIDE.U32 R2, R0, 0x4, R2 ;  /* 0x0000000400027825 */ /* 0x001fca00078e0002 */
[----:B------:R1:W-:Y:S02]  /*3310*/  STG.E desc[UR10][R2.64], R22 ;  /* 0x0000001602007986 */ /* 0x0003e4000c10190a */
.L_x_8467:
[----:B------:R-:W-:Y:S05]  /*3320*/  BSYNC.RECONVERGENT B1 ;  /* 0x0000000000017941 */ /* 0x000fea0003800200 */
.L_x_8466:
        /* <DEDUP_REMOVED lines=61> */
.L_x_8484:
        /* <DEDUP_REMOVED lines=9> */
.L_x_8477:
[----:B0-----:R-:W-:Y:S05]  /*3790*/  BSYNC.RECONVERGENT B0 ;  /* 0x0000000000007941 */ /* 0x001fea0003800200 */
.L_x_8476:
        /* <DEDUP_REMOVED lines=12> */
.L_x_8479:
[----:B------:R-:W-:Y:S05]  /*3860*/  BSYNC.RECONVERGENT B0 ;  /* 0x0000000000007941 */ /* 0x000fea0003800200 */
.L_x_8478:
        /* <DEDUP_REMOVED lines=12> */
.L_x_8481:
[----:B------:R-:W-:Y:S05]  /*3930*/  BSYNC.RECONVERGENT B0 ;  /* 0x0000000000007941 */ /* 0x000fea0003800200 */
.L_x_8480:
        /* <DEDUP_REMOVED lines=12> */
.L_x_8483:
[----:B------:R-:W-:Y:S05]  /*3a00*/  BSYNC.RECONVERGENT B0 ;  /* 0x0000000000007941 */ /* 0x000fea0003800200 */
.L_x_8482:
        /* <DEDUP_REMOVED lines=11> */
.L_x_8475:
        /* <DEDUP_REMOVED lines=8> */
.L_x_8487:
        /* <DEDUP_REMOVED lines=8> */
.L_x_8486:
[----:B-1----:R-:W-:Y:S05]  /*3bc0*/  BSYNC.RECONVERGENT B0 ;  /* 0x0000000000007941 */ /* 0x002fea0003800200 */
.L_x_8485:
        /* <DEDUP_REMOVED lines=9> */
.L_x_8474:
        /* <DEDUP_REMOVED lines=83> */
        .weak           $__internal_16_$__cuda_sm20_div_s64
        .type           $__internal_16_$__cuda_sm20_div_s64,@function
        .size           $__internal_16_$__cuda_sm20_div_s64,(.L_x_14774 - $__internal_16_$__cuda_sm20_div_s64)
$__internal_16_$__cuda_sm20_div_s64:
        /* <DEDUP_REMOVED lines=86> */
[----:B------:R-:W-:Y:S06]  /*46f0*/  RET.REL.NODEC R14 `(_ZN5flash32flash_fwd_splitkv_combine_kernelI23Flash_fwd_kernel_traitsILi64ELi64ELi128ELi4ELb0ELb0EN7cutlass10bfloat16_tE19Flash_kernel_traitsILi64ELi64ELi128ELi4ES3_EELi8ELi5ELb0EEEvNS_16Flash_fwd_paramsE) ;  /* 0xffffffb80e407950 */ /* 0x000fec0003c3ffff */
.L_x_8488:
        /* <DEDUP_REMOVED lines=16> */
.L_x_14774:


//--------------------- .text._ZN5flash32flash_fwd_splitkv_combine_kernelI23Flash_fwd_kernel_traitsILi64ELi64ELi128ELi4ELb0ELb0EN7cutlass10bfloat16_tE19Flash_kernel_traitsILi64ELi64ELi128ELi4ES3_EELi8ELi4ELb0EEEvNS_16Flash_fwd_paramsE --------------------------
	.section	.text._ZN5flash32flash_fwd_splitkv_combine_kernelI23Flash_fwd_kernel_traitsILi64ELi64ELi128ELi4ELb0ELb0EN7cutlass10bfloat16_tE19Flash_kernel_traitsILi64ELi64ELi128ELi4ES3_EELi8ELi4ELb0EEEvNS_16Flash_fwd_paramsE,"ax",@progbits
	.align	128
        .global         _ZN5flash32flash_fwd_splitkv_combine_kernelI23Flash_fwd_kernel_traitsILi64ELi64ELi128ELi4ELb0ELb0EN7cutlass10bfloat16_tE19Flash_kernel_traitsILi64ELi64ELi128ELi4ES3_EELi8ELi4ELb0EEEvNS_16Flash_fwd_paramsE
        .type           _ZN5flash32flash_fwd_splitkv_combine_kernelI23Flash_fwd_kernel_traitsILi64ELi64ELi128ELi4ELb0ELb0EN7cutlass10bfloat16_tE19Flash_kernel_traitsILi64ELi64ELi128ELi4ES3_EELi8ELi4ELb0EEEvNS_16Flash_fwd_paramsE,@function
        .size           _ZN5flash32flash_fwd_splitkv_combine_kernelI23Flash_fwd_kernel_traitsILi64ELi64ELi128ELi4ELb0ELb0EN7cutlass10bfloat16_tE19Flash_kernel_traitsILi64ELi64ELi128ELi4ES3_EELi8ELi4ELb0EEEvNS_16Flash_fwd_paramsE,(.L_x_14775 - _ZN5flash32flash_fwd_splitkv_combine_kernelI23Flash_fwd_kernel_traitsILi64ELi64ELi128ELi4ELb0ELb0EN7cutlass10bfloat16_tE19Flash_kernel_traitsILi64ELi64ELi128ELi4ES3_EELi8ELi4ELb0EEEvNS_16Flash_fwd_paramsE)
        .other          _ZN5flash32flash_fwd_splitkv_combine_kernelI23Flash_fwd_kernel_traitsILi64ELi64ELi128ELi4ELb0ELb0EN7cutlass10bfloat16_tE19Flash_kernel_traitsILi64ELi64ELi128ELi4ES3_EELi8ELi4ELb0EEEvNS_16Flash_fwd_paramsE,@"STO_CUDA_ENTRY STV_DEFAULT"
_ZN5flash32flash_fwd_splitkv_combine_kernelI23Flash_fwd_kernel_traitsILi64ELi64ELi128ELi4ELb0ELb0EN7cutlass10bfloat16_tE19Flash_kernel_traitsILi64ELi64ELi128ELi4ES3_EELi8ELi4ELb0EEEvNS_16Flash_fwd_paramsE:
.text._ZN5flash32flash_fwd_splitkv_combine_kernelI23Flash_fwd_kernel_traitsILi64ELi64ELi128ELi4ELb0ELb0EN7cutlass10bfloat16_tE19Flash_kernel_traitsILi64ELi64ELi128ELi4ES3_EELi8ELi4ELb0EEEvNS_16Flash_fwd_paramsE:
        /* <DEDUP_REMOVED lines=38> */
.L_x_8489:
[----:B------:R-:W-:Y:S01]  /*0260*/  IMAD.U32 R22, RZ, RZ, UR13 ;  /* 0x0000000dff167e24 */ /* 0x000fe2000f8e00ff */
[----:B------:R-:W-:Y:S01]  /*0270*/  MOV R20, UR11 ;  /* 0x0000000b00147c02 */ /* 0x000fe20008000f00 */
[----:B------:R-:W-:Y:S01]  /*0280*/  IMAD.U32 R21, RZ, RZ, UR15 ;  /* 0x0000000fff157e24 */ /* 0x000fe2000f8e00ff */
[----:B------:R-:W-:Y:S02]  /*0290*/  MOV R19, UR7 ;  /* 0x0000000700137c02 */ /* 0x000fe40008000f00 */
[----:B------:R-:W-:Y:S02]  /*02a0*/  MOV R18, 0x2c0 ;  /* 0x000002c000127802 */ /* 0x000fe40000000f00 */
[----:B------:R-:W-:Y:S05]  /*02b0*/  CALL.REL.NOINC `($__internal_17_$__cuda_sm20_div_s64) ;  /* 0x0000003c00647944 */ /* 0x000fea0003c00000 */
[----:B------:R-:W-:-:S07]  /*02c0*/  MOV R13, R11 ;  /* 0x0000000b000d7202 */ /* 0x000fce0000000f00 */
.L_x_8490:
        /* <DEDUP_REMOVED lines=30> */
.L_x_8492:
[----:B------:R-:W-:Y:S01]  /*04b0*/  IMAD.MOV.U32 R22, RZ, RZ, R12 ;  /* 0x000000ffff167224 */ /* 0x000fe200078e000c */
[----:B------:R-:W-:Y:S02]  /*04c0*/  MOV R21, R13 ;  /* 0x0000000d00157202 */ /* 0x000fe40000000f00 */
[----:B------:R-:W-:Y:S02]  /*04d0*/  MOV R18, 0x4f0 ;  /* 0x000004f000127802 */ /* 0x000fe40000000f00 */
[----:B------:R-:W-:Y:S05]  /*04e0*/  CALL.REL.NOINC `($__internal_17_$__cuda_sm20_div_s64) ;  /* 0x0000003800d87944 */ /* 0x000fea0003c00000 */
[----:B------:R-:W-:Y:S02]  /*04f0*/  MOV R4, R12 ;  /* 0x0000000c00047202 */ /* 0x000fe40000000f00 */
[----:B------:R-:W-:Y:S02]  /*0500*/  MOV R5, R11 ;  /* 0x0000000b00057202 */ /* 0x000fe40000000f00 */
.L_x_8493:
[----:B------:R-:W-:Y:S05]  /*0510*/  BSYNC.RECONVERGENT B0 ;  /* 0x0000000000007941 */ /* 0x000fea0003800200 */
.L_x_8491:
        /* <DEDUP_REMOVED lines=58> */
.L_x_8495:
[----:B------:R-:W-:Y:S01]  /*08c0*/  IMAD.MOV.U32 R22, RZ, RZ, R20 ;  /* 0x000000ffff167224 */ /* 0x000fe200078e0014 */
[----:B------:R-:W-:Y:S01]  /*08d0*/  MOV R20, R10 ;  /* 0x0000000a00147202 */ /* 0x000fe20000000f00 */
[----:B------:R-:W-:Y:S01]  /*08e0*/  IMAD.MOV.U32 R21, RZ, RZ, R19 ;  /* 0x000000ffff157224 */ /* 0x000fe200078e0013 */
[----:B------:R-:W-:Y:S02]  /*08f0*/  MOV R19, R0 ;  /* 0x0000000000137202 */ /* 0x000fe40000000f00 */
[----:B------:R-:W-:Y:S02]  /*0900*/  MOV R18, 0x920 ;  /* 0x0000092000127802 */ /* 0x000fe40000000f00 */
[----:B------:R-:W-:Y:S05]  /*0910*/  CALL.REL.NOINC `($__internal_17_$__cuda_sm20_div_s64) ;  /* 0x0000003400cc7944 */ /* 0x000fea0003c00000 */
[----:B------:R-:W-:Y:S02]  /*0920*/  MOV R13, R11 ;  /* 0x0000000b000d7202 */ /* 0x000fe40000000f00 */
.L_x_8496:
[----:B------:R-:W-:Y:S05]  /*0930*/  BSYNC.RECONVERGENT B0 ;  /* 0x0000000000007941 */ /* 0x000fea0003800200 */
.L_x_8494:
        /* <DEDUP_REMOVED lines=124> */
.L_x_8498:
[----:B------:R-:W-:Y:S01]  /*1100*/  IMAD.MOV.U32 R22, RZ, RZ, R12 ;  /* 0x000000ffff167224 */ /* 0x000fe200078e000c */
[----:B------:R-:W-:Y:S01]  /*1110*/  MOV R20, R9 ;  /* 0x0000000900147202 */ /* 0x000fe20000000f00 */
[----:B------:R-:W-:Y:S01]  /*1120*/  IMAD.MOV.U32 R21, RZ, RZ, R13 ;  /* 0x000000ffff157224 */ /* 0x000fe200078e000d */
[----:B------:R-:W-:Y:S02]  /*1130*/  MOV R19, R29 ;  /* 0x0000001d00137202 */ /* 0x000fe40000000f00 */
[----:B------:R-:W-:Y:S02]  /*1140*/  MOV R18, 0x1160 ;  /* 0x0000116000127802 */ /* 0x000fe40000000f00 */
[----:B------:R-:W-:Y:S05]  /*1150*/  CALL.REL.NOINC `($__internal_17_$__cuda_sm20_div_s64) ;  /* 0x0000002c00bc7944 */ /* 0x000fea0003c00000 */
[----:B------:R-:W-:Y:S02]  /*1160*/  MOV R34, R12 ;  /* 0x0000000c00227202 */ /* 0x000fe40000000f00 */
[----:B------:R-:W-:Y:S02]  /*1170*/  MOV R35, R11 ;  /* 0x0000000b00237202 */ /* 0x000fe40000000f00 */
.L_x_8499:
[----:B------:R-:W-:Y:S05]  /*1180*/  BSYNC.RECONVERGENT B0 ;  /* 0x0000000000007941 */ /* 0x000fea0003800200 */
.L_x_8497:
        /* <DEDUP_REMOVED lines=57> */
.L_x_8501:
[----:B------:R-:W-:Y:S01]  /*1520*/  IMAD.MOV.U32 R22, RZ, RZ, R4 ;  /* 0x000000ffff167224 */ /* 0x000fe200078e0004 */
[----:B------:R-:W-:Y:S01]  /*1530*/  MOV R21, R5 ;  /* 0x0000000500157202 */ /* 0x000fe20000000f00 */
[----:B------:R-:W-:Y:S01]  /*1540*/  IMAD.MOV.U32 R20, RZ, RZ, R8 ;  /* 0x000000ffff147224 */ /* 0x000fe200078e0008 */
[----:B------:R-:W-:Y:S02]  /*1550*/  MOV R18, 0x1570 ;  /* 0x0000157000127802 */ /* 0x000fe40000000f00 */
[----:B------:R-:W-:Y:S05]  /*1560*/  CALL.REL.NOINC `($__internal_17_$__cuda_sm20_div_s64) ;  /* 0x0000002800b87944 */ /* 0x000fea0003c00000 */
[----:B------:R-:W-:Y:S02]  /*1570*/  MOV R14, R12 ;  /* 0x0000000c000e7202 */ /* 0x000fe40000000f00 */
[----:B------:R-:W-:Y:S02]  /*1580*/  MOV R15, R11 ;  /* 0x0000000b000f7202 */ /* 0x000fe40000000f00 */
.L_x_8502:
[----:B------:R-:W-:Y:S05]  /*1590*/  BSYNC.RECONVERGENT B0 ;  /* 0x0000000000007941 */ /* 0x000fea0003800200 */
.L_x_8500:
        /* <DEDUP_REMOVED lines=71> */
.L_x_8504:
[----:B0-----:R-:W-:Y:S05]  /*1a10*/  BSYNC.RECONVERGENT B0 ;  /* 0x0000000000007941 */ /* 0x001fea0003800200 */
.L_x_8503:
        /* <DEDUP_REMOVED lines=140> */
.L_x_8508:
[----:B------:R-:W-:Y:S01]  /*22e0*/  IMAD.MOV.U32 R22, RZ, RZ, R2 ;  /* 0x000000ffff167224 */ /* 0x000fe200078e0002 */
[----:B------:R-:W-:Y:S01]  /*22f0*/  MOV R21, RZ ;  /* 0x000000ff00157202 */ /* 0x000fe20000000f00 */
[----:B------:R-:W-:Y:S01]  /*2300*/  IMAD.MOV.U32 R20, RZ, RZ, R32 ;  /* 0x000000ffff147224 */ /* 0x000fe200078e0020 */
[----:B------:R-:W-:Y:S02]  /*2310*/  MOV R18, 0x2330 ;  /* 0x0000233000127802 */ /* 0x000fe40000000f00 */
[----:B------:R-:W-:Y:S05]  /*2320*/  CALL.REL.NOINC `($__internal_17_$__cuda_sm20_div_s64) ;  /* 0x0000001c00487944 */ /* 0x000fea0003c00000 */
[----:B------:R-:W-:Y:S02]  /*2330*/  IADD3 R15, PT, PT, -R12, RZ, RZ ;  /* 0x000000ff0c0f7210 */ /* 0x000fe40007ffe1ff */
[----:B------:R-:W-:-:S03]  /*2340*/  MOV R33, R11 ;  /* 0x0000000b00217202 */ /* 0x000fc60000000f00 */
[----:B------:R-:W-:Y:S01]  /*2350*/  IMAD R14, R32, R15, R2 ;  /* 0x0000000f200e7224 */ /* 0x000fe200078e0202 */
[----:B------:R-:W-:-:S07]  /*2360*/  MOV R32, R12 ;  /* 0x0000000c00207202 */ /* 0x000fce0000000f00 */
.L_x_8509:
        /* <DEDUP_REMOVED lines=59> */
.L_x_8511:
[----:B------:R-:W-:Y:S01]  /*2720*/  IMAD.MOV.U32 R22, RZ, RZ, R32 ;  /* 0x000000ffff167224 */ /* 0x000fe200078e0020 */
[----:B------:R-:W-:Y:S01]  /*2730*/  MOV R21, R33 ;  /* 0x0000002100157202 */ /* 0x000fe20000000f00 */
[----:B------:R-:W-:Y:S01]  /*2740*/  IMAD.MOV.U32 R20, RZ, RZ, R28 ;  /* 0x000000ffff147224 */ /* 0x000fe200078e001c */
[----:B------:R-:W-:Y:S02]  /*2750*/  MOV R18, 0x2770 ;  /* 0x0000277000127802 */ /* 0x000fe40000000f00 */
[----:B------:R-:W-:Y:S05]  /*2760*/  CALL.REL.NOINC `($__internal_17_$__cuda_sm20_div_s64) ;  /* 0x0000001800387944 */ /* 0x000fea0003c00000 */
[----:B------:R-:W-:-:S05]  /*2770*/  IADD3 R29, PT, PT, -R12, RZ, RZ ;  /* 0x000000ff0c1d7210 */ /* 0x000fca0007ffe1ff */
[----:B------:R-:W-:Y:S02]  /*2780*/  IMAD R29, R29, R28, R32 ;  /* 0x0000001c1d1d7224 */ /* 0x000fe400078e0220 */
.L_x_8512:
[----:B------:R-:W-:Y:S05]  /*2790*/  BSYNC.RECONVERGENT B0 ;  /* 0x0000000000007941 */ /* 0x000fea0003800200 */
.L_x_8510:
        /* <DEDUP_REMOVED lines=160> */
.L_x_8507:
[----:B------:R-:W0:Y:S01]  /*31a0*/  LDC.64 R2, c[0x0][0x420] ;  /* 0x00010800ff027b82 */ /* 0x000e220000000a00 */
[----:B------:R-:W-:-:S05]  /*31b0*/  IADD3 R0, PT, PT, R13, UR12, RZ ;  /* 0x0000000c0d007c10 */ /* 0x000fca000fffe0ff */
[----:B0-----:R-:W-:-:S05]  /*31c0*/  IMAD.WIDE.U32 R2, R0, 0x4, R2 ;  /* 0x0000000400027825 */ /* 0x001fca00078e0002 */
[----:B------:R1:W-:Y:S02]  /*31d0*/  STG.E desc[UR8][R2.64], R24 ;  /* 0x0000001802007986 */ /* 0x0003e4000c101908 */
.L_x_8506:
[----:B------:R-:W-:Y:S05]  /*31e0*/  BSYNC.RECONVERGENT B1 ;  /* 0x0000000000017941 */ /* 0x000fea0003800200 */
.L_x_8505:
        /* <DEDUP_REMOVED lines=14> */
.L_x_8514:
[----:B------:R-:W-:Y:S05]  /*32d0*/  BSYNC.RECONVERGENT B0 ;  /* 0x0000000000007941 */ /* 0x000fea0003800200 */
.L_x_8513:
        /* <DEDUP_REMOVED lines=43> */
.L_x_8525:
        /* <DEDUP_REMOVED lines=9> */
.L_x_8518:
[----:B------:R-:W-:Y:S05]  /*3620*/  BSYNC.RECONVERGENT B0 ;  /* 0x0000000000007941 */ /* 0x000fea0003800200 */
.L_x_8517:
        /* <DEDUP_REMOVED lines=12> */
.L_x_8520:
[----:B------:R-:W-:Y:S05]  /*36f0*/  BSYNC.RECONVERGENT B0 ;  /* 0x0000000000007941 */ /* 0x000fea0003800200 */
.L_x_8519:
        /* <DEDUP_REMOVED lines=12> */
.L_x_8522:
[----:B------:R-:W-:Y:S05]  /*37c0*/  BSYNC.RECONVERGENT B0 ;  /* 0x0000000000007941 */ /* 0x000fea0003800200 */
.L_x_8521:
        /* <DEDUP_REMOVED lines=12> */
.L_x_8524:
[----:B------:R-:W-:Y:S05]  /*3890*/  BSYNC.RECONVERGENT B0 ;  /* 0x0000000000007941 */ /* 0x000fea0003800200 */
.L_x_8523:
        /* <DEDUP_REMOVED lines=11> */
.L_x_8516:
        /* <DEDUP_REMOVED lines=11> */
.L_x_8528:
        /* <DEDUP_REMOVED lines=8> */
.L_x_8527:
[----:B------:R-:W-:Y:S05]  /*3a80*/  BSYNC.RECONVERGENT B0 ;  /* 0x0000000000007941 */ /* 0x000fea0003800200 */
.L_x_8526:
        /* <DEDUP_REMOVED lines=9> */
.L_x_8515:
        /* <DEDUP_REMOVED lines=83> */
        .weak           $__internal_17_$__cuda_sm20_div_s64
        .type           $__internal_17_$__cuda_sm20_div_s64,@function
        .size           $__internal_17_$__cuda_sm20_div_s64,(.L_x_14775 - $__internal_17_$__cuda_sm20_div_s64)
$__internal_17_$__cuda_sm20_div_s64:
        /* <DEDUP_REMOVED lines=86> */
[----:B------:R-:W-:Y:S05]  /*45b0*/  RET.REL.NODEC R14 `(_ZN5flash32flash_fwd_splitkv_combine_kernelI23Flash_fwd_kernel_traitsILi64ELi64ELi128ELi4ELb0ELb0EN7cutlass10bfloat16_tE19Flash_kernel_traitsILi64ELi64ELi128ELi4ES3_EELi8ELi4ELb0EEEvNS_16Flash_fwd_paramsE) ;  /* 0xffffffb80e907950 */ /* 0x000fea0003c3ffff */
.L_x_8529:
        /* <DEDUP_REMOVED lines=12> */
.L_x_14775:


//--------------------- .text._ZN5flash32flash_fwd_splitkv_combine_kernelI23Flash_fwd_kernel_traitsILi64ELi64ELi128ELi4ELb0ELb0EN7cutlass10bfloat16_tE19Flash_kernel_traitsILi64ELi64ELi128ELi4ES3_EELi8ELi3ELb0EEEvNS_16Flash_fwd_paramsE --------------------------
	.section	.text._ZN5flash32flash_fwd_splitkv_combine_kernelI23Flash_fwd_kernel_traitsILi64ELi64ELi128ELi4ELb0ELb0EN7cutlass10bfloat16_tE19Flash_kernel_traitsILi64ELi64ELi128ELi4ES3_EELi8ELi3ELb0EEEvNS_16Flash_fwd_paramsE,"ax",@progbits
	.align	128
        .global         _ZN5flash32flash_fwd_splitkv_combine_kernelI23Flash_fwd_kernel_traitsILi64ELi64ELi128ELi4ELb0ELb0EN7cutlass10bfloat16_tE19Flash_kernel_traitsILi64ELi64ELi128ELi4ES3_EELi8ELi3ELb0EEEvNS_16Flash_fwd_paramsE
        .type           _ZN5flash32flash_fwd_splitkv_combine_kernelI23Flash_fwd_kernel_traitsILi64ELi64ELi128ELi4ELb0ELb0EN7cutlass10bfloat16_tE19Flash_kernel_traitsILi64ELi64ELi128ELi4ES3_EELi8ELi3ELb0EEEvNS_16Flash_fwd_paramsE,@function
        .size           _ZN5flash32flash_fwd_splitkv_combine_kernelI23Flash_fwd_kernel_traitsILi64ELi64ELi128ELi4ELb0ELb0EN7cutlass10bfloat16_tE19Flash_kernel_traitsILi64ELi64ELi128ELi4ES3_EELi8ELi3ELb0EEEvNS_16Flash_fwd_paramsE,(.L_x_14776 - _ZN5flash32flash_fwd_splitkv_combine_kernelI23Flash_fwd_kernel_traitsILi64ELi64ELi128ELi4ELb0ELb0EN7cutlass10bfloat16_tE19Flash_kernel_traitsILi64ELi64ELi128ELi4ES3_EELi8ELi3ELb0EEEvNS_16Flash_fwd_paramsE)
        .other          _ZN5flash32flash_fwd_splitkv_combine_kernelI23Flash_fwd_kernel_traitsILi64ELi64ELi128ELi4ELb0ELb0EN7cutlass10bfloat16_tE19Flash_kernel_traitsILi64ELi64ELi128ELi4ES3_EELi8ELi3ELb0EEEvNS_16Flash_fwd_paramsE,@"STO_CUDA_ENTRY STV_DEFAULT"
_ZN5flash32flash_fwd_splitkv_combine_kernelI23Flash_fwd_kernel_traitsILi64ELi64ELi128ELi4ELb0ELb0EN7cutlass10bfloat16_tE19Flash_kernel_traitsILi64ELi64ELi128ELi4ES3_EELi8ELi3ELb0EEEvNS_16Flash_fwd_paramsE:
.text._ZN5flash32flash_fwd_splitkv_combine_kernelI23Flash_fwd_kernel_traitsILi64ELi64ELi128ELi4ELb0ELb0EN7cutlass10bfloat16_tE19Flash_kernel_traitsILi64ELi64ELi128ELi4ES3_EELi8ELi3ELb0EEEvNS_16Flash_fwd_paramsE:
        /* <DEDUP_REMOVED lines=38> */
.L_x_8530:
[----:B------:R-:W-:Y:S01]  /*0260*/  IMAD.U32 R24, RZ, RZ, UR21 ;  /* 0x00000015ff187e24 */ /* 0x000fe2000f8e00ff */
[----:B------:R-:W-:Y:S01]  /*0270*/  MOV R16, UR19 ;  /* 0x0000001300107c02 */ /* 0x000fe20008000f00 */
[----:B------:R-:W-:Y:S01]  /*0280*/  IMAD.U32 R15, RZ, RZ, UR15 ;  /* 0x0000000fff0f7e24 */ /* 0x000fe2000f8e00ff */
[----:B------:R-:W-:Y:S02]  /*0290*/  MOV R13, UR14 ;  /* 0x0000000e000d7c02 */ /* 0x000fe40008000f00 */
[----:B------:R-:W-:Y:S02]  /*02a0*/  MOV R14, 0x2c0 ;  /* 0x000002c0000e7802 */ /* 0x000fe40000000f00 */
[----:B------:R-:W-:Y:S05]  /*02b0*/  CALL.REL.NOINC `($__internal_18_$__cuda_sm20_div_s64) ;  /* 0x0000003c00587944 */ /* 0x000fea0003c00000 */
[----:B------:R-:W-:-:S07]  /*02c0*/  MOV R10, R0 ;  /* 0x00000000000a7202 */ /* 0x000fce0000000f00 */
.L_x_8531:
        /* <DEDUP_REMOVED lines=30> */
.L_x_8533:
[----:B------:R-:W-:Y:S01]  /*04b0*/  IMAD.MOV.U32 R24, RZ, RZ, R10 ;  /* 0x000000ffff187224 */ /* 0x000fe200078e000a */
[----:B------:R-:W-:Y:S02]  /*04c0*/  MOV R15, R11 ;  /* 0x0000000b000f7202 */ /* 0x000fe40000000f00 */
[----:B------:R-:W-:Y:S02]  /*04d0*/  MOV R14, 0x4f0 ;  /* 0x000004f0000e7802 */ /* 0x000fe40000000f00 */
[----:B------:R-:W-:Y:S05]  /*04e0*/  CALL.REL.NOINC `($__internal_18_$__cuda_sm20_div_s64) ;  /* 0x0000003800cc7944 */ /* 0x000fea0003c00000 */
[----:B------:R-:W-:Y:S02]  /*04f0*/  MOV R6, R0 ;  /* 0x0000000000067202 */ /* 0x000fe40000000f00 */
[----:B------:R-:W-:Y:S02]  /*0500*/  MOV R7, R11 ;  /* 0x0000000b00077202 */ /* 0x000fe40000000f00 */
.L_x_8534:
[----:B------:R-:W-:Y:S05]  /*0510*/  BSYNC.RECONVERGENT B0 ;  /* 0x0000000000007941 */ /* 0x000fea0003800200 */
.L_x_8532:
        /* <DEDUP_REMOVED lines=58> */
.L_x_8536:
[----:B------:R-:W-:Y:S01]  /*08c0*/  IMAD.MOV.U32 R24, RZ, RZ, R16 ;  /* 0x000000ffff187224 */ /* 0x000fe200078e0010 */
[----:B------:R-:W-:Y:S01]  /*08d0*/  MOV R16, R10 ;  /* 0x0000000a00107202 */ /* 0x000fe20000000f00 */
[----:B------:R-:W-:Y:S01]  /*08e0*/  IMAD.MOV.U32 R15, RZ, RZ, R13 ;  /* 0x000000ffff0f7224 */ /* 0x000fe200078e000d */
[----:B------:R-:W-:Y:S02]  /*08f0*/  MOV R13, R4 ;  /* 0x00000004000d7202 */ /* 0x000fe40000000f00 */
[----:B------:R-:W-:Y:S02]  /*0900*/  MOV R14, 0x920 ;  /* 0x00000920000e7802 */ /* 0x000fe40000000f00 */
[----:B------:R-:W-:Y:S05]  /*0910*/  CALL.REL.NOINC `($__internal_18_$__cuda_sm20_div_s64) ;  /* 0x0000003400c07944 */ /* 0x000fea0003c00000 */
[----:B------:R-:W-:Y:S02]  /*0920*/  MOV R14, R0 ;  /* 0x00000000000e7202 */ /* 0x000fe40000000f00 */
[----:B------:R-:W-:Y:S02]  /*0930*/  MOV R15, R11 ;  /* 0x0000000b000f7202 */ /* 0x000fe40000000f00 */
.L_x_8537:
[----:B------:R-:W-:Y:S05]  /*0940*/  BSYNC.RECONVERGENT B0 ;  /* 0x0000000000007941 */ /* 0x000fea0003800200 */
.L_x_8535:
        /* <DEDUP_REMOVED lines=124> */
.L_x_8539:
[----:B------:R-:W-:Y:S01]  /*1110*/  IMAD.MOV.U32 R24, RZ, RZ, R14 ;  /* 0x000000ffff187224 */ /* 0x000fe200078e000e */
[----:B------:R-:W-:Y:S01]  /*1120*/  MOV R16, R9 ;  /* 0x0000000900107202 */ /* 0x000fe20000000f00 */
[----:B------:R-:W-:Y:S01]  /*1130*/  IMAD.MOV.U32 R13, RZ, RZ, R3 ;  /* 0x000000ffff0d7224 */ /* 0x000fe200078e0003 */
[----:B------:R-:W-:Y:S02]  /*1140*/  MOV R14, 0x1160 ;  /* 0x00001160000e7802 */ /* 0x000fe40000000f00 */
[----:B------:R-:W-:Y:S05]  /*1150*/  CALL.REL.NOINC `($__internal_18_$__cuda_sm20_div_s64) ;  /* 0x0000002c00b07944 */ /* 0x000fea0003c00000 */
[----:B------:R-:W-:Y:S02]  /*1160*/  MOV R30, R0 ;  /* 0x00000000001e7202 */ /* 0x000fe40000000f00 */
[----:B------:R-:W-:Y:S02]  /*1170*/  MOV R31, R11 ;  /* 0x0000000b001f7202 */ /* 0x000fe40000000f00 */
.L_x_8540:
[----:B------:R-:W-:Y:S05]  /*1180*/  BSYNC.RECONVERGENT B0 ;  /* 0x0000000000007941 */ /* 0x000fea0003800200 */
.L_x_8538:
        /* <DEDUP_REMOVED lines=57> */
.L_x_8542:
[----:B------:R-:W-:Y:S01]  /*1520*/  IMAD.MOV.U32 R24, RZ, RZ, R6 ;  /* 0x000000ffff187224 */ /* 0x000fe200078e0006 */
[----:B------:R-:W-:Y:S01]  /*1530*/  MOV R15, R7 ;  /* 0x00000007000f7202 */ /* 0x000fe20000000f00 */
[----:B------:R-:W-:Y:S01]  /*1540*/  IMAD.MOV.U32 R16, RZ, RZ, R8 ;  /* 0x000000ffff107224 */ /* 0x000fe200078e0008 */
[----:B------:R-:W-:Y:S02]  /*1550*/  MOV R14, 0x1570 ;  /* 0x00001570000e7802 */ /* 0x000fe40000000f00 */
[----:B------:R-:W-:Y:S05]  /*1560*/  CALL.REL.NOINC `($__internal_18_$__cuda_sm20_div_s64) ;  /* 0x0000002800ac7944 */ /* 0x000fea0003c00000 */
[----:B------:R-:W-:Y:S02]  /*1570*/  MOV R18, R0 ;  /* 0x0000000000127202 */ /* 0x000fe40000000f00 */
[----:B------:R-:W-:Y:S02]  /*1580*/  MOV R19, R11 ;  /* 0x0000000b00137202 */ /* 0x000fe40000000f00 */
.L_x_8543:
[----:B------:R-:W-:Y:S05]  /*1590*/  BSYNC.RECONVERGENT B0 ;  /* 0x0000000000007941 */ /* 0x000fea0003800200 */
.L_x_8541:
        /* <DEDUP_REMOVED lines=81> */
.L_x_8545:
[----:B------:R-:W-:Y:S05]  /*1ab0*/  BSYNC.RECONVERGENT B0 ;  /* 0x0000000000007941 */ /* 0x000fea0003800200 */
.L_x_8544:
        /* <DEDUP_REMOVED lines=121> */
.L_x_8549:
[----:B------:R-:W-:Y:S01]  /*2250*/  LEA.HI R24, R17, UR20, RZ, 0x1d ;  /* 0x0000001411187c11 */ /* 0x000fe2000f8fe8ff */
[----:B------:R-:W-:Y:S01]  /*2260*/  IMAD.MOV.U32 R15, RZ, RZ, RZ ;  /* 0x000000ffff0f7224 */ /* 0x000fe200078e00ff */
[----:B------:R-:W-:Y:S01]  /*2270*/  MOV R14, 0x22a0 ;  /* 0x000022a0000e7802 */ /* 0x000fe20000000f00 */
[----:B------:R-:W-:Y:S02]  /*2280*/  IMAD.MOV.U32 R16, RZ, RZ, R26 ;  /* 0x000000ffff107224 */ /* 0x000fe400078e001a */
[----:B------:R-:W-:Y:S05]  /*2290*/  CALL.REL.NOINC `($__internal_18_$__cuda_sm20_div_s64) ;  /* 0x0000001c00607944 */ /* 0x000fea0003c00000 */
[----:B------:R-:W-:Y:S02]  /*22a0*/  IADD3 R13, PT, PT, -R0, RZ, RZ ;  /* 0x000000ff000d7210 */ /* 0x000fe40007ffe1ff */
[----:B------:R-:W-:-:S03]  /*22b0*/  MOV R27, R11 ;  /* 0x0000000b001b7202 */ /* 0x000fc60000000f00 */
[----:B------:R-:W-:Y:S01]  /*22c0*/  IMAD R24, R26, R13, R24 ;  /* 0x0000000d1a187224 */ /* 0x000fe200078e0218 */
[----:B------:R-:W-:-:S07]  /*22d0*/  MOV R26, R0 ;  /* 0x00000000001a7202 */ /* 0x000fce0000000f00 */
.L_x_8550:
        /* <DEDUP_REMOVED lines=60> */
.L_x_8552:
[----:B------:R-:W-:Y:S01]  /*26a0*/  IMAD.MOV.U32 R24, RZ, RZ, R26 ;  /* 0x000000ffff187224 */ /* 0x000fe200078e001a */
[----:B------:R-:W-:Y:S01]  /*26b0*/  MOV R15, R27 ;  /* 0x0000001b000f7202 */ /* 0x000fe20000000f00 */
[----:B------:R-:W-:Y:S01]  /*26c0*/  IMAD.MOV.U32 R16, RZ, RZ, R32 ;  /* 0x000000ffff107224 */ /* 0x000fe200078e0020 */
[----:B------:R-:W-:Y:S02]  /*26d0*/  MOV R14, 0x26f0 ;  /* 0x000026f0000e7802 */ /* 0x000fe40000000f00 */
[----:B------:R-:W-:Y:S05]  /*26e0*/  CALL.REL.NOINC `($__internal_18_$__cuda_sm20_div_s64) ;  /* 0x00000018004c7944 */ /* 0x000fea0003c00000 */
[----:B------:R-:W-:-:S05]  /*26f0*/  IADD3 R27, PT, PT, -R0, RZ, RZ ;  /* 0x000000ff001b7210 */ /* 0x000fca0007ffe1ff */
[----:B------:R-:W-:Y:S02]  /*2700*/  IMAD R27, R27, R32, R26 ;  /* 0x000000201b1b7224 */ /* 0x000fe400078e021a */
.L_x_8553:
[----:B------:R-:W-:Y:S05]  /*2710*/  BSYNC.RECONVERGENT B0 ;  /* 0x0000000000007941 */ /* 0x000fea0003800200 */
.L_x_8551:
        /* <DEDUP_REMOVED lines=162> */
.L_x_8548:
[----:B------:R-:W0:Y:S01]  /*3140*/  LDC.64 R2, c[0x0][0x420] ;  /* 0x00010800ff027b82 */ /* 0x000e220000000a00 */
[----:B------:R-:W-:-:S05]  /*3150*/  IADD3 R11, PT, PT, R11, UR20, RZ ;  /* 0x000000140b0b7c10 */ /* 0x000fca000fffe0ff */
[----:B0-----:R-:W-:-:S05]  /*3160*/  IMAD.WIDE.U32 R2, R11, 0x4, R2 ;  /* 0x000000040b027825 */ /* 0x001fca00078e0002 */
[----:B------:R1:W-:Y:S02]  /*3170*/  STG.E desc[UR10][R2.64], R20 ;  /* 0x0000001402007986 */ /* 0x0003e4000c10190a */
.L_x_8547:
[----:B------:R-:W-:Y:S05]  /*3180*/  BSYNC.RECONVERGENT B1 ;  /* 0x0000000000017941 */ /* 0x000fea0003800200 */
.L_x_8546:
        /* <DEDUP_REMOVED lines=17> */
.L_x_8555:
[----:B------:R-:W-:Y:S05]  /*32a0*/  BSYNC.RECONVERGENT B0 ;  /* 0x0000000000007941 */ /* 0x000fea0003800200 */
.L_x_8554:
        /* <DEDUP_REMOVED lines=43> */
.L_x_8566:
        /* <DEDUP_REMOVED lines=9> */
.L_x_8559:
[----:B------:R-:W-:Y:S05]  /*35f0*/  BSYNC.RECONVERGENT B0 ;  /* 0x0000000000007941 */ /* 0x000fea0003800200 */
.L_x_8558:
        /* <DEDUP_REMOVED lines=12> */
.L_x_8561:
[----:B------:R-:W-:Y:S05]  /*36c0*/  BSYNC.RECONVERGENT B0 ;  /* 0x0000000000007941 */ /* 0x000fea0003800200 */
.L_x_8560:
        /* <DEDUP_REMOVED lines=12> */
.L_x_8563:
[----:B------:R-:W-:Y:S05]  /*3790*/  BSYNC.RECONVERGENT B0 ;  /* 0x0000000000007941 */ /* 0x000fea0003800200 */
.L_x_8562:
        /* <DEDUP_REMOVED lines=12> */
.L_x_8565:
[----:B------:R-:W-:Y:S05]  /*3860*/  BSYNC.RECONVERGENT B0 ;  /* 0x0000000000007941 */ /* 0x000fea0003800200 */
.L_x_8564:
        /* <DEDUP_REMOVED lines=11> */
.L_x_8557:
        /* <DEDUP_REMOVED lines=11> */
.L_x_8569:
        /* <DEDUP_REMOVED lines=8> */
.L_x_8568:
[----:B------:R-:W-:Y:S05]  /*3a50*/  BSYNC.RECONVERGENT B0 ;  /* 0x0000000000007941 */ /* 0x000fea0003800200 */
.L_x_8567:
        /* <DEDUP_REMOVED lines=9> */
.L_x_8556:
        /* <DEDUP_REMOVED lines=83> */
        .weak           $__internal_18_$__cuda_sm20_div_s64
        .type           $__internal_18_$__cuda_sm20_div_s64,@function
        .size           $__internal_18_$__cuda_sm20_div_s64,(.L_x_14776 - $__internal_18_$__cuda_sm20_div_s64)
$__internal_18_$__cuda_sm20_div_s64:
        /* <DEDUP_REMOVED lines=85> */
[----:B------:R-:W-:Y:S06]  /*4570*/  RET.REL.NODEC R14 `(_ZN5flash32flash_fwd_splitkv_combine_kernelI23Flash_fwd_kernel_traitsILi64ELi64ELi128ELi4ELb0ELb0EN7cutlass10bfloat16_tE19Flash_kernel_traitsILi64ELi64ELi128ELi4ES3_EELi8ELi3ELb0EEEvNS_16Flash_fwd_paramsE) ;  /* 0xffffffb80ea07950 */ /* 0x000fec0003c3ffff */
.L_x_8570:
        /* <DEDUP_REMOVED lines=16> */
.L_x_14776:


//--------------------- .text._ZN5flash32flash_fwd_splitkv_combine_kernelI23Flash_fwd_kernel_traitsILi64ELi64ELi128ELi4ELb0ELb0EN7cutlass10bfloat16_tE19Flash_kernel_traitsILi64ELi64ELi128ELi4ES3_EELi8ELi2ELb0EEEvNS_16Flash_fwd_paramsE --------------------------
	.section	.text._ZN5flash32flash_fwd_splitkv_combine_kernelI23Flash_fwd_kernel_traitsILi64ELi64ELi128ELi4ELb0ELb0EN7cutlass10bfloat16_tE19Flash_kernel_traitsILi64ELi64ELi128ELi4ES3_EELi8ELi2ELb0EEEvNS_16Flash_fwd_paramsE,"ax",@progbits
	.align	128
        .global         _ZN5flash32flash_fwd_splitkv_combine_kernelI23Flash_fwd_kernel_traitsILi64ELi64ELi128ELi4ELb0ELb0EN7cutlass10bfloat16_tE19Flash_kernel_traitsILi64ELi64ELi128ELi4ES3_EELi8ELi2ELb0EEEvNS_16Flash_fwd_paramsE
        .type           _ZN5flash32flash_fwd_splitkv_combine_kernelI23Flash_fwd_kernel_traitsILi64ELi64ELi128ELi4ELb0ELb0EN7cutlass10bfloat16_tE19Flash_kernel_traitsILi64ELi64ELi128ELi4ES3_EELi8ELi2ELb0EEEvNS_16Flash_fwd_paramsE,@function
        .size           _ZN5flash32flash_fwd_splitkv_combine_kernelI23Flash_fwd_kernel_traitsILi64ELi64ELi128ELi4ELb0ELb0EN7cutlass10bfloat16_tE19Flash_kernel_traitsILi64ELi64ELi128ELi4ES3_EELi8ELi2ELb0EEEvNS_16Flash_fwd_paramsE,(.L_x_14777 - _ZN5flash32flash_fwd_splitkv_combine_kernelI23Flash_fwd_kernel_traitsILi64ELi64ELi128ELi4ELb0ELb0EN7cutlass10bfloat16_tE19Flash_kernel_traitsILi64ELi64ELi128ELi4ES3_EELi8ELi2ELb0EEEvNS_16Flash_fwd_paramsE)
        .other          _ZN5flash32flash_fwd_splitkv_combine_kernelI23Flash_fwd_kernel_traitsILi64ELi64ELi128ELi4ELb0ELb0EN7cutlass10bfloat16_tE19Flash_kernel_traitsILi64ELi64ELi128ELi4ES3_EELi8ELi2ELb0EEEvNS_16Flash_fwd_paramsE,@"STO_CUDA_ENTRY STV_DEFAULT"
_ZN5flash32flash_fwd_splitkv_combine_kernelI23Flash_fwd_kernel_traitsILi64ELi64ELi128ELi4ELb0ELb0EN7cutlass10bfloat16_tE19Flash_kernel_traitsILi64ELi64ELi128ELi4ES3_EELi8ELi2ELb0EEEvNS_16Flash_fwd_paramsE:
.text._ZN5flash32flash_fwd_splitkv_combine_kernelI23Flash_fwd_kernel_traitsILi64ELi64ELi128ELi4ELb0ELb0EN7cutlass10bfloat16_tE19Flash_kernel_traitsILi64ELi64ELi128ELi4ES3_EELi8ELi2ELb0EEEvNS_16Flash_fwd_paramsE:
        /* <DEDUP_REMOVED lines=38> */
.L_x_8571:
[----:B------:R-:W-:Y:S01]  /*0260*/  IMAD.U32 R22, RZ, RZ, UR15 ;  /* 0x0000000fff167e24 */ /* 0x000fe2000f8e00ff */
[----:B------:R-:W-:Y:S01]  /*0270*/  MOV R18, UR13 ;  /* 0x0000000d00127c02 */ /* 0x000fe20008000f00 */
[----:B------:R-:W-:Y:S01]  /*0280*/  IMAD.U32 R17, RZ, RZ, UR17 ;  /* 0x00000011ff117e24 */ /* 0x000fe2000f8e00ff */
[----:B------:R-:W-:Y:S02]  /*0290*/  MOV R16, UR10 ;  /* 0x0000000a00107c02 */ /* 0x000fe40008000f00 */
[----:B------:R-:W-:Y:S02]  /*02a0*/  MOV R14, 0x2c0 ;  /* 0x000002c0000e7802 */ /* 0x000fe40000000f00 */
[----:B------:R-:W-:Y:S05]  /*02b0*/  CALL.REL.NOINC `($__internal_19_$__cuda_sm20_div_s64) ;  /* 0x0000003c003c7944 */ /* 0x000fea0003c00000 */
.L_x_8572:
        /* <DEDUP_REMOVED lines=30> */
.L_x_8574:
[----:B------:R-:W-:Y:S01]  /*04a0*/  IMAD.MOV.U32 R22, RZ, RZ, R10 ;  /* 0x000000ffff167224 */ /* 0x000fe200078e000a */
[----:B------:R-:W-:Y:S02]  /*04b0*/  MOV R17, R11 ;  /* 0x0000000b00117202 */ /* 0x000fe40000000f00 */
[----:B------:R-:W-:Y:S02]  /*04c0*/  MOV R14, 0x4e0 ;  /* 0x000004e0000e7802 */ /* 0x000fe40000000f00 */
[----:B------:R-:W-:Y:S05]  /*04d0*/  CALL.REL.NOINC `($__internal_19_$__cuda_sm20_div_s64) ;  /* 0x0000003800b47944 */ /* 0x000fea0003c00000 */
[----:B------:R-:W-:Y:S02]  /*04e0*/  MOV R4, R10 ;  /* 0x0000000a00047202 */ /* 0x000fe40000000f00 */
[----:B------:R-:W-:Y:S02]  /*04f0*/  MOV R5, R11 ;  /* 0x0000000b00057202 */ /* 0x000fe40000000f00 */
.L_x_8575:
[----:B------:R-:W-:Y:S05]  /*0500*/  BSYNC.RECONVERGENT B0 ;  /* 0x0000000000007941 */ /* 0x000fea0003800200 */
.L_x_8573:
        /* <DEDUP_REMOVED lines=58> */
.L_x_8577:
[----:B------:R-:W-:Y:S01]  /*08b0*/  IMAD.MOV.U32 R22, RZ, RZ, R18 ;  /* 0x000000ffff167224 */ /* 0x000fe200078e0012 */
[----:B------:R-:W-:Y:S01]  /*08c0*/  MOV R18, R8 ;  /* 0x0000000800127202 */ /* 0x000fe20000000f00 */
[----:B------:R-:W-:Y:S01]  /*08d0*/  IMAD.MOV.U32 R17, RZ, RZ, R16 ;  /* 0x000000ffff117224 */ /* 0x000fe200078e0010 */
[----:B------:R-:W-:Y:S02]  /*08e0*/  MOV R16, R0 ;  /* 0x0000000000107202 */ /* 0x000fe40000000f00 */
[----:B------:R-:W-:Y:S02]  /*08f0*/  MOV R14, 0x910 ;  /* 0x00000910000e7802 */ /* 0x000fe40000000f00 */
[----:B------:R-:W-:Y:S05]  /*0900*/  CALL.REL.NOINC `($__internal_19_$__cuda_sm20_div_s64) ;  /* 0x0000003400a87944 */ /* 0x000fea0003c00000 */
.L_x_8578:
[----:B------:R-:W-:Y:S05]  /*0910*/  BSYNC.RECONVERGENT B0 ;  /* 0x0000000000007941 */ /* 0x000fea0003800200 */
.L_x_8576:
        /* <DEDUP_REMOVED lines=124> */
.L_x_8580:
[----:B------:R-:W-:Y:S01]  /*10e0*/  IMAD.MOV.U32 R22, RZ, RZ, R10 ;  /* 0x000000ffff167224 */ /* 0x000fe200078e000a */
[----:B------:R-:W-:Y:S01]  /*10f0*/  MOV R18, R7 ;  /* 0x0000000700127202 */ /* 0x000fe20000000f00 */
[----:B------:R-:W-:Y:S01]  /*1100*/  IMAD.MOV.U32 R17, RZ, RZ, R11 ;  /* 0x000000ffff117224 */ /* 0x000fe200078e000b */
[----:B------:R-:W-:Y:S02]  /*1110*/  MOV R16, R25 ;  /* 0x0000001900107202 */ /* 0x000fe40000000f00 */
[----:B------:R-:W-:Y:S02]  /*1120*/  MOV R14, 0x1140 ;  /* 0x00001140000e7802 */ /* 0x000fe40000000f00 */
[----:B------:R-:W-:Y:S05]  /*1130*/  CALL.REL.NOINC `($__internal_19_$__cuda_sm20_div_s64) ;  /* 0x0000002c009c7944 */ /* 0x000fea0003c00000 */
[----:B------:R-:W-:Y:S02]  /*1140*/  MOV R32, R10 ;  /* 0x0000000a00207202 */ /* 0x000fe40000000f00 */
[----:B------:R-:W-:Y:S02]  /*1150*/  MOV R33, R11 ;  /* 0x0000000b00217202 */ /* 0x000fe40000000f00 */
.L_x_8581:
[----:B------:R-:W-:Y:S05]  /*1160*/  BSYNC.RECONVERGENT B0 ;  /* 0x0000000000007941 */ /* 0x000fea0003800200 */
.L_x_8579:
        /* <DEDUP_REMOVED lines=57> */
.L_x_8583:
[----:B------:R-:W-:Y:S01]  /*1500*/  IMAD.MOV.U32 R22, RZ, RZ, R4 ;  /* 0x000000ffff167224 */ /* 0x000fe200078e0004 */
[----:B------:R-:W-:Y:S01]  /*1510*/  MOV R17, R5 ;  /* 0x0000000500117202 */ /* 0x000fe20000000f00 */
[----:B------:R-:W-:Y:S01]  /*1520*/  IMAD.MOV.U32 R18, RZ, RZ, R6 ;  /* 0x000000ffff127224 */ /* 0x000fe200078e0006 */
[----:B------:R-:W-:Y:S02]  /*1530*/  MOV R14, 0x1550 ;  /* 0x00001550000e7802 */ /* 0x000fe40000000f00 */
[----:B------:R-:W-:Y:S05]  /*1540*/  CALL.REL.NOINC `($__internal_19_$__cuda_sm20_div_s64) ;  /* 0x0000002800987944 */ /* 0x000fea0003c00000 */
[----:B------:R-:W-:Y:S02]  /*1550*/  MOV R26, R10 ;  /* 0x0000000a001a7202 */ /* 0x000fe40000000f00 */
[----:B------:R-:W-:Y:S02]  /*1560*/  MOV R27, R11 ;  /* 0x0000000b001b7202 */ /* 0x000fe40000000f00 */
.L_x_8584:
[----:B------:R-:W-:Y:S05]  /*1570*/  BSYNC.RECONVERGENT B0 ;  /* 0x0000000000007941 */ /* 0x000fea0003800200 */
.L_x_8582:
        /* <DEDUP_REMOVED lines=71> */
.L_x_8586:
[----:B0-----:R-:W-:Y:S05]  /*19f0*/  BSYNC.RECONVERGENT B0 ;  /* 0x0000000000007941 */ /* 0x001fea0003800200 */
.L_x_8585:
        /* <DEDUP_REMOVED lines=132> */
.L_x_8590:
[----:B------:R-:W-:Y:S01]  /*2240*/  LEA.HI R2, R19, UR14, RZ, 0x1e ;  /* 0x0000000e13027c11 */ /* 0x000fe2000f8ff0ff */
[----:B------:R-:W-:Y:S01]  /*2250*/  IMAD.MOV.U32 R17, RZ, RZ, RZ ;  /* 0x000000ffff117224 */ /* 0x000fe200078e00ff */
[----:B------:R-:W-:Y:S02]  /*2260*/  MOV R18, R30 ;  /* 0x0000001e00127202 */ /* 0x000fe40000000f00 */
[----:B------:R-:W-:Y:S01]  /*2270*/  MOV R14, 0x22a0 ;  /* 0x000022a0000e7802 */ /* 0x000fe20000000f00 */
[----:B------:R-:W-:Y:S02]  /*2280*/  IMAD.MOV.U32 R22, RZ, RZ, R2 ;  /* 0x000000ffff167224 */ /* 0x000fe400078e0002 */
[----:B------:R-:W-:Y:S05]  /*2290*/  CALL.REL.NOINC `($__internal_19_$__cuda_sm20_div_s64) ;  /* 0x0000001c00447944 */ /* 0x000fea0003c00000 */
[----:B------:R-:W-:Y:S02]  /*22a0*/  IADD3 R9, PT, PT, -R10, RZ, RZ ;  /* 0x000000ff0a097210 */ /* 0x000fe40007ffe1ff */
[----:B------:R-:W-:-:S03]  /*22b0*/  MOV R31, R11 ;  /* 0x0000000b001f7202 */ /* 0x000fc60000000f00 */
[----:B------:R-:W-:Y:S01]  /*22c0*/  IMAD R9, R30, R9, R2 ;  /* 0x000000091e097224 */ /* 0x000fe200078e0202 */
[----:B------:R-:W-:-:S07]  /*22d0*/  MOV R30, R10 ;  /* 0x0000000a001e7202 */ /* 0x000fce0000000f00 */
.L_x_8591:
        /* <DEDUP_REMOVED lines=59> */
.L_x_8593:
[----:B------:R-:W-:Y:S01]  /*2690*/  IMAD.MOV.U32 R22, RZ, RZ, R30 ;  /* 0x000000ffff167224 */ /* 0x000fe200078e001e */
[----:B------:R-:W-:Y:S01]  /*26a0*/  MOV R17, R31 ;  /* 0x0000001f00117202 */ /* 0x000fe20000000f00 */
[----:B------:R-:W-:Y:S01]  /*26b0*/  IMAD.MOV.U32 R18, RZ, RZ, R34 ;  /* 0x000000ffff127224 */ /* 0x000fe200078e0022 */
[----:B------:R-:W-:Y:S02]  /*26c0*/  MOV R14, 0x26e0 ;  /* 0x000026e0000e7802 */ /* 0x000fe40000000f00 */
[----:B------:R-:W-:Y:S05]  /*26d0*/  CALL.REL.NOINC `($__internal_19_$__cuda_sm20_div_s64) ;  /* 0x0000001800347944 */ /* 0x000fea0003c00000 */
[----:B------:R-:W-:-:S05]  /*26e0*/  IADD3 R31, PT, PT, -R10, RZ, RZ ;  /* 0x000000ff0a1f7210 */ /* 0x000fca0007ffe1ff */
[----:B------:R-:W-:Y:S02]  /*26f0*/  IMAD R31, R31, R34, R30 ;  /* 0x000000221f1f7224 */ /* 0x000fe400078e021e */
.L_x_8594:
[----:B------:R-:W-:Y:S05]  /*2700*/  BSYNC.RECONVERGENT B0 ;  /* 0x0000000000007941 */ /* 0x000fea0003800200 */
.L_x_8592:
        /* <DEDUP_REMOVED lines=157> */
.L_x_8589:
[----:B------:R-:W0:Y:S01]  /*30e0*/  LDC.64 R4, c[0x0][0x420] ;  /* 0x00010800ff047b82 */ /* 0x000e220000000a00 */
[----:B------:R-:W-:-:S05]  /*30f0*/  IADD3 R2, PT, PT, R2, UR14, RZ ;  /* 0x0000000e02027c10 */ /* 0x000fca000fffe0ff */
[----:B0-----:R-:W-:-:S05]  /*3100*/  IMAD.WIDE.U32 R2, R2, 0x4, R4 ;  /* 0x0000000402027825 */ /* 0x001fca00078e0004 */
[----:B------:R1:W-:Y:S02]  /*3110*/  STG.E desc[UR8][R2.64], R21 ;  /* 0x0000001502007986 */ /* 0x0003e4000c101908 */
.L_x_8588:
[----:B------:R-:W-:Y:S05]  /*3120*/  BSYNC.RECONVERGENT B1 ;  /* 0x0000000000017941 */ /* 0x000fea0003800200 */
.L_x_8587:
        /* <DEDUP_REMOVED lines=16> */
.L_x_8596:
[----:B------:R-:W-:Y:S05]  /*3230*/  BSYNC.RECONVERGENT B0 ;  /* 0x0000000000007941 */ /* 0x000fea0003800200 */
.L_x_8595:
        /* <DEDUP_REMOVED lines=43> */
.L_x_8607:
        /* <DEDUP_REMOVED lines=9> */
.L_x_8600:
[----:B------:R-:W-:Y:S05]  /*3580*/  BSYNC.RECONVERGENT B0 ;  /* 0x0000000000007941 */ /* 0x000fea0003800200 */
.L_x_8599:
        /* <DEDUP_REMOVED lines=12> */
.L_x_8602:
[----:B------:R-:W-:Y:S05]  /*3650*/  BSYNC.RECONVERGENT B0 ;  /* 0x0000000000007941 */ /* 0x000fea0003800200 */
.L_x_8601:
        /* <DEDUP_REMOVED lines=12> */
.L_x_8604:
[----:B------:R-:W-:Y:S05]  /*3720*/  BSYNC.RECONVERGENT B0 ;  /* 0x0000000000007941 */ /* 0x000fea0003800200 */
.L_x_8603:
        /* <DEDUP_REMOVED lines=12> */
.L_x_8606:
[----:B------:R-:W-:Y:S05]  /*37f0*/  BSYNC.RECONVERGENT B0 ;  /* 0x0000000000007941 */ /* 0x000fea0003800200 */
.L_x_8605:
        /* <DEDUP_REMOVED lines=11> */
.L_x_8598:
        /* <DEDUP_REMOVED lines=11> */
.L_x_8610:
        /* <DEDUP_REMOVED lines=8> */
.L_x_8609:
[----:B------:R-:W-:Y:S05]  /*39e0*/  BSYNC.RECONVERGENT B0 ;  /* 0x0000000000007941 */ /* 0x000fea0003800200 */
.L_x_8608:
        /* <DEDUP_REMOVED lines=9> */
.L_x_8597:
        /* <DEDUP_REMOVED lines=83> */
        .weak           $__internal_19_$__cuda_sm20_div_s64
        .type           $__internal_19_$__cuda_sm20_div_s64,@function
        .size           $__internal_19_$__cuda_sm20_div_s64,(.L_x_14777 - $__internal_19_$__cuda_sm20_div_s64)
$__internal_19_$__cuda_sm20_div_s64:
        /* <DEDUP_REMOVED lines=86> */
[----:B------:R-:W-:Y:S06]  /*4510*/  RET.REL.NODEC R12 `(_ZN5flash32flash_fwd_splitkv_combine_kernelI23Flash_fwd_kernel_traitsILi64ELi64ELi128ELi4ELb0ELb0EN7cutlass10bfloat16_tE19Flash_kernel_traitsILi64ELi64ELi128ELi4ES3_EELi8ELi2ELb0EEEvNS_16Flash_fwd_paramsE) ;  /* 0xffffffb80cb87950 */ /* 0x000fec0003c3ffff */
.L_x_8611:
        /* <DEDUP_REMOVED lines=14> */
.L_x_14777:


//--------------------- .text._ZN5flash32flash_fwd_splitkv_combine_kernelI23Flash_fwd_kernel_traitsILi64ELi64ELi128ELi4ELb0ELb0EN7cutlass10bfloat16_tE19Flash_kernel_traitsILi64ELi64ELi128ELi4ES3_EELi8ELi1ELb0EEEvNS_16Flash_fwd_paramsE --------------------------
	.section	.text._ZN5flash32flash_fwd_splitkv_combine_kernelI23Flash_fwd_kernel_traitsILi64ELi64ELi128ELi4ELb0ELb0EN7cutlass10bfloat16_tE19Flash_kernel_traitsILi64ELi64ELi128ELi4ES3_EELi8ELi1ELb0EEEvNS_16Flash_fwd_paramsE,"ax",@progbits
	.align	128
        .global         _ZN5flash32flash_fwd_splitkv_combine_kernelI23Flash_fwd_kernel_traitsILi64ELi64ELi128ELi4ELb0ELb0EN7cutlass10bfloat16_tE19Flash_kernel_traitsILi64ELi64ELi128ELi4ES3_EELi8ELi1ELb0EEEvNS_16Flash_fwd_paramsE
        .type           _ZN5flash32flash_fwd_splitkv_combine_kernelI23Flash_fwd_kernel_traitsILi64ELi64ELi128ELi4ELb0ELb0EN7cutlass10bfloat16_tE19Flash_kernel_traitsILi64ELi64ELi128ELi4ES3_EELi8ELi1ELb0EEEvNS_16Flash_fwd_paramsE,@function
        .size           _ZN5flash32flash_fwd_splitkv_combine_kernelI23Flash_fwd_kernel_traitsILi64ELi64ELi128ELi4ELb0ELb0EN7cutlass10bfloat16_tE19Flash_kernel_traitsILi64ELi64ELi128ELi4ES3_EELi8ELi1ELb0EEEvNS_16Flash_fwd_paramsE,(.L_x_14778 - _ZN5flash32flash_fwd_splitkv_combine_kernelI23Flash_fwd_kernel_traitsILi64ELi64ELi128ELi4ELb0ELb0EN7cutlass10bfloat16_tE19Flash_kernel_traitsILi64ELi64ELi128ELi4ES3_EELi8ELi1ELb0EEEvNS_16Flash_fwd_paramsE)
        .other          _ZN5flash32flash_fwd_splitkv_combine_kernelI23Flash_fwd_kernel_traitsILi64ELi64ELi128ELi4ELb0ELb0EN7cutlass10bfloat16_tE19Flash_kernel_traitsILi64ELi64ELi128ELi4ES3_EELi8ELi1ELb0EEEvNS_16Flash_fwd_paramsE,@"STO_CUDA_ENTRY STV_DEFAULT"
_ZN5flash32flash_fwd_splitkv_combine_kernelI23Flash_fwd_kernel_traitsILi64ELi64ELi128ELi4ELb0ELb0EN7cutlass10bfloat16_tE19Flash_kernel_traitsILi64ELi64ELi128ELi4ES3_EELi8ELi1ELb0EEEvNS_16Flash_fwd_paramsE:
.text._ZN5flash32flash_fwd_splitkv_combine_kernelI23Flash_fwd_kernel_traitsILi64ELi64ELi128ELi4ELb0ELb0EN7cutlass10bfloat16_tE19Flash_kernel_traitsILi64ELi64ELi128ELi4ES3_EELi8ELi1ELb0EEEvNS_16Flash_fwd_paramsE:
        /* <DEDUP_REMOVED lines=38> */
.L_x_8612:
[----:B------:R-:W-:Y:S01]  /*0260*/  IMAD.U32 R22, RZ, RZ, UR15 ;  /* 0x0000000fff167e24 */ /* 0x000fe2000f8e00ff */
[----:B------:R-:W-:Y:S01]  /*0270*/  MOV R18, UR13 ;  /* 0x0000000d00127c02 */ /* 0x000fe20008000f00 */
[----:B------:R-:W-:Y:S01]  /*0280*/  IMAD.U32 R17, RZ, RZ, UR17 ;  /* 0x00000011ff117e24 */ /* 0x000fe2000f8e00ff */
[----:B------:R-:W-:Y:S02]  /*0290*/  MOV R16, UR10 ;  /* 0x0000000a00107c02 */ /* 0x000fe40008000f00 */
[----:B------:R-:W-:Y:S02]  /*02a0*/  MOV R14, 0x2c0 ;  /* 0x000002c0000e7802 */ /* 0x000fe40000000f00 */
[----:B------:R-:W-:Y:S05]  /*02b0*/  CALL.REL.NOINC `($__internal_20_$__cuda_sm20_div_s64) ;  /* 0x0000003c00307944 */ /* 0x000fea0003c00000 */
.L_x_8613:
        /* <DEDUP_REMOVED lines=30> */
.L_x_8615:
[----:B------:R-:W-:Y:S01]  /*04a0*/  IMAD.MOV.U32 R22, RZ, RZ, R10 ;  /* 0x000000ffff167224 */ /* 0x000fe200078e000a */
[----:B------:R-:W-:Y:S02]  /*04b0*/  MOV R17, R11 ;  /* 0x0000000b00117202 */ /* 0x000fe40000000f00 */
[----:B------:R-:W-:Y:S02]  /*04c0*/  MOV R14, 0x4e0 ;  /* 0x000004e0000e7802 */ /* 0x000fe40000000f00 */
[----:B------:R-:W-:Y:S05]  /*04d0*/  CALL.REL.NOINC `($__internal_20_$__cuda_sm20_div_s64) ;  /* 0x0000003800a87944 */ /* 0x000fea0003c00000 */
[----:B------:R-:W-:Y:S02]  /*04e0*/  MOV R4, R10 ;  /* 0x0000000a00047202 */ /* 0x000fe40000000f00 */
[----:B------:R-:W-:Y:S02]  /*04f0*/  MOV R5, R11 ;  /* 0x0000000b00057202 */ /* 0x000fe40000000f00 */
.L_x_8616:
[----:B------:R-:W-:Y:S05]  /*0500*/  BSYNC.RECONVERGENT B0 ;  /* 0x0000000000007941 */ /* 0x000fea0003800200 */
.L_x_8614:
        /* <DEDUP_REMOVED lines=58> */
.L_x_8618:
[----:B------:R-:W-:Y:S01]  /*08b0*/  IMAD.MOV.U32 R22, RZ, RZ, R18 ;  /* 0x000000ffff167224 */ /* 0x000fe200078e0012 */
[----:B------:R-:W-:Y:S01]  /*08c0*/  MOV R18, R8 ;  /* 0x0000000800127202 */ /* 0x000fe20000000f00 */
[----:B------:R-:W-:Y:S01]  /*08d0*/  IMAD.MOV.U32 R17, RZ, RZ, R16 ;  /* 0x000000ffff117224 */ /* 0x000fe200078e0010 */
[----:B------:R-:W-:Y:S02]  /*08e0*/  MOV R16, R0 ;  /* 0x0000000000107202 */ /* 0x000fe40000000f00 */
[----:B------:R-:W-:Y:S02]  /*08f0*/  MOV R14, 0x910 ;  /* 0x00000910000e7802 */ /* 0x000fe40000000f00 */
[----:B------:R-:W-:Y:S05]  /*0900*/  CALL.REL.NOINC `($__internal_20_$__cuda_sm20_div_s64) ;  /* 0x00000034009c7944 */ /* 0x000fea0003c00000 */
.L_x_8619:
[----:B------:R-:W-:Y:S05]  /*0910*/  BSYNC.RECONVERGENT B0 ;  /* 0x0000000000007941 */ /* 0x000fea0003800200 */
.L_x_8617:
        /* <DEDUP_REMOVED lines=124> */
.L_x_8621:
[----:B------:R-:W-:Y:S01]  /*10e0*/  IMAD.MOV.U32 R22, RZ, RZ, R10 ;  /* 0x000000ffff167224 */ /* 0x000fe200078e000a */
[----:B------:R-:W-:Y:S01]  /*10f0*/  MOV R18, R7 ;  /* 0x0000000700127202 */ /* 0x000fe20000000f00 */
[----:B------:R-:W-:Y:S01]  /*1100*/  IMAD.MOV.U32 R17, RZ, RZ, R11 ;  /* 0x000000ffff117224 */ /* 0x000fe200078e000b */
[----:B------:R-:W-:Y:S02]  /*1110*/  MOV R16, R25 ;  /* 0x0000001900107202 */ /* 0x000fe40000000f00 */
[----:B------:R-:W-:Y:S02]  /*1120*/  MOV R14, 0x1140 ;  /* 0x00001140000e7802 */ /* 0x000fe40000000f00 */
[----:B------:R-:W-:Y:S05]  /*1130*/  CALL.REL.NOINC `($__internal_20_$__cuda_sm20_div_s64) ;  /* 0x0000002c00907944 */ /* 0x000fea0003c00000 */
[----:B------:R-:W-:Y:S02]  /*1140*/  MOV R32, R10 ;  /* 0x0000000a00207202 */ /* 0x000fe40000000f00 */
[----:B------:R-:W-:Y:S02]  /*1150*/  MOV R33, R11 ;  /* 0x0000000b00217202 */ /* 0x000fe40000000f00 */
.L_x_8622:
[----:B------:R-:W-:Y:S05]  /*1160*/  BSYNC.RECONVERGENT B0 ;  /* 0x0000000000007941 */ /* 0x000fea0003800200 */
.L_x_8620:
        /* <DEDUP_REMOVED lines=57> */
.L_x_8624:
[----:B------:R-:W-:Y:S01]  /*1500*/  IMAD.MOV.U32 R22, RZ, RZ, R4 ;  /* 0x000000ffff167224 */ /* 0x000fe200078e0004 */
[----:B------:R-:W-:Y:S01]  /*1510*/  MOV R17, R5 ;  /* 0x0000000500117202 */ /* 0x000fe20000000f00 */
[----:B------:R-:W-:Y:S01]  /*1520*/  IMAD.MOV.U32 R18, RZ, RZ, R6 ;  /* 0x000000ffff127224 */ /* 0x000fe200078e0006 */
[----:B------:R-:W-:Y:S02]  /*1530*/  MOV R14, 0x1550 ;  /* 0x00001550000e7802 */ /* 0x000fe40000000f00 */
[----:B------:R-:W-:Y:S05]  /*1540*/  CALL.REL.NOINC `($__internal_20_$__cuda_sm20_div_s64) ;  /* 0x00000028008c7944 */ /* 0x000fea0003c00000 */
[----:B------:R-:W-:Y:S02]  /*1550*/  MOV R20, R10 ;  /* 0x0000000a00147202 */ /* 0x000fe40000000f00 */
[----:B------:R-:W-:Y:S02]  /*1560*/  MOV R21, R11 ;  /* 0x0000000b00157202 */ /* 0x000fe40000000f00 */
.L_x_8625:
[----:B------:R-:W-:Y:S05]  /*1570*/  BSYNC.RECONVERGENT B0 ;  /* 0x0000000000007941 */ /* 0x000fea0003800200 */
.L_x_8623:
        /* <DEDUP_REMOVED lines=73> */
.L_x_8627:
[----:B0-----:R-:W-:Y:S05]  /*1a10*/  BSYNC.RECONVERGENT B0 ;  /* 0x0000000000007941 */ /* 0x001fea0003800200 */
.L_x_8626:
        /* <DEDUP_REMOVED lines=126> */
.L_x_8631:
[----:B------:R-:W-:Y:S01]  /*2200*/  LEA.HI R2, R19, UR14, RZ, 0x1f ;  /* 0x0000000e13027c11 */ /* 0x000fe2000f8ff8ff */
[----:B------:R-:W-:Y:S01]  /*2210*/  IMAD.MOV.U32 R17, RZ, RZ, RZ ;  /* 0x000000ffff117224 */ /* 0x000fe200078e00ff */
[----:B------:R-:W-:Y:S02]  /*2220*/  MOV R18, R30 ;  /* 0x0000001e00127202 */ /* 0x000fe40000000f00 */
[----:B------:R-:W-:Y:S01]  /*2230*/  MOV R14, 0x2260 ;  /* 0x00002260000e7802 */ /* 0x000fe20000000f00 */
[----:B------:R-:W-:Y:S02]  /*2240*/  IMAD.MOV.U32 R22, RZ, RZ, R2 ;  /* 0x000000ffff167224 */ /* 0x000fe400078e0002 */
[----:B------:R-:W-:Y:S05]  /*2250*/  CALL.REL.NOINC `($__internal_20_$__cuda_sm20_div_s64) ;  /* 0x0000001c00487944 */ /* 0x000fea0003c00000 */
[----:B------:R-:W-:Y:S02]  /*2260*/  IADD3 R9, PT, PT, -R10, RZ, RZ ;  /* 0x000000ff0a097210 */ /* 0x000fe40007ffe1ff */
[----:B------:R-:W-:-:S03]  /*2270*/  MOV R31, R11 ;  /* 0x0000000b001f7202 */ /* 0x000fc60000000f00 */
[----:B------:R-:W-:Y:S01]  /*2280*/  IMAD R9, R30, R9, R2 ;  /* 0x000000091e097224 */ /* 0x000fe200078e0202 */
[----:B------:R-:W-:-:S07]  /*2290*/  MOV R30, R10 ;  /* 0x0000000a001e7202 */ /* 0x000fce0000000f00 */
.L_x_8632:
        /* <DEDUP_REMOVED lines=59> */
.L_x_8634:
[----:B------:R-:W-:Y:S01]  /*2650*/  IMAD.MOV.U32 R22, RZ, RZ, R30 ;  /* 0x000000ffff167224 */ /* 0x000fe200078e001e */
[----:B------:R-:W-:Y:S01]  /*2660*/  MOV R17, R31 ;  /* 0x0000001f00117202 */ /* 0x000fe20000000f00 */
[----:B------:R-:W-:Y:S01]  /*2670*/  IMAD.MOV.U32 R18, RZ, RZ, R34 ;  /* 0x000000ffff127224 */ /* 0x000fe200078e0022 */
[----:B------:R-:W-:Y:S02]  /*2680*/  MOV R14, 0x26a0 ;  /* 0x000026a0000e7802 */ /* 0x000fe40000000f00 */
[----:B------:R-:W-:Y:S05]  /*2690*/  CALL.REL.NOINC `($__internal_20_$__cuda_sm20_div_s64) ;  /* 0x0000001800387944 */ /* 0x000fea0003c00000 */
[----:B------:R-:W-:-:S05]  /*26a0*/  IADD3 R31, PT, PT, -R10, RZ, RZ ;  /* 0x000000ff0a1f7210 */ /* 0x000fca0007ffe1ff */
[----:B------:R-:W-:Y:S02]  /*26b0*/  IMAD R31, R31, R34, R30 ;  /* 0x000000221f1f7224 */ /* 0x000fe400078e021e */
.L_x_8635:
[----:B------:R-:W-:Y:S05]  /*26c0*/  BSYNC.RECONVERGENT B0 ;  /* 0x0000000000007941 */ /* 0x000fea0003800200 */
.L_x_8633:
        /* <DEDUP_REMOVED lines=157> */
.L_x_8630:
[----:B------:R-:W0:Y:S01]  /*30a0*/  LDC.64 R4, c[0x0][0x420] ;  /* 0x00010800ff047b82 */ /* 0x000e220000000a00 */
[----:B------:R-:W-:-:S05]  /*30b0*/  IADD3 R2, PT, PT, R2, UR14, RZ ;  /* 0x0000000e02027c10 */ /* 0x000fca000fffe0ff */
[----:B0-----:R-:W-:-:S05]  /*30c0*/  IMAD.WIDE.U32 R2, R2, 0x4, R4 ;  /* 0x0000000402027825 */ /* 0x001fca00078e0004 */
[----:B------:R1:W-:Y:S02]  /*30d0*/  STG.E desc[UR8][R2.64], R21 ;  /* 0x0000001502007986 */ /* 0x0003e4000c101908 */
.L_x_8629:
[----:B------:R-:W-:Y:S05]  /*30e0*/  BSYNC.RECONVERGENT B1 ;  /* 0x0000000000017941 */ /* 0x000fea0003800200 */
.L_x_8628:
        /* <DEDUP_REMOVED lines=17> */
.L_x_8637:
[----:B------:R-:W-:Y:S05]  /*3200*/  BSYNC.RECONVERGENT B0 ;  /* 0x0000000000007941 */ /* 0x000fea0003800200 */
.L_x_8636:
        /* <DEDUP_REMOVED lines=43> */
.L_x_8648:
        /* <DEDUP_REMOVED lines=9> */
.L_x_8641:
[----:B------:R-:W-:Y:S05]  /*3550*/  BSYNC.RECONVERGENT B0 ;  /* 0x0000000000007941 */ /* 0x000fea0003800200 */
.L_x_8640:
        /* <DEDUP_REMOVED lines=12> */
.L_x_8643:
[----:B------:R-:W-:Y:S05]  /*3620*/  BSYNC.RECONVERGENT B0 ;  /* 0x0000000000007941 */ /* 0x000fea0003800200 */
.L_x_8642:
        /* <DEDUP_REMOVED lines=12> */
.L_x_8645:
[----:B------:R-:W-:Y:S05]  /*36f0*/  BSYNC.RECONVERGENT B0 ;  /* 0x0000000000007941 */ /* 0x000fea0003800200 */
.L_x_8644:
        /* <DEDUP_REMOVED lines=12> */
.L_x_8647:
[----:B------:R-:W-:Y:S05]  /*37c0*/  BSYNC.RECONVERGENT B0 ;  /* 0x0000000000007941 */ /* 0x000fea0003800200 */
.L_x_8646:
        /* <DEDUP_REMOVED lines=11> */
.L_x_8639:
        /* <DEDUP_REMOVED lines=11> */
.L_x_8651:
        /* <DEDUP_REMOVED lines=8> */
.L_x_8650:
[----:B------:R-:W-:Y:S05]  /*39b0*/  BSYNC.RECONVERGENT B0 ;  /* 0x0000000000007941 */ /* 0x000fea0003800200 */
.L_x_8649:
        /* <DEDUP_REMOVED lines=9> */
.L_x_8638:
        /* <DEDUP_REMOVED lines=83> */
        .weak           $__internal_20_$__cuda_sm20_div_s64
        .type           $__internal_20_$__cuda_sm20_div_s64,@function
        .size           $__internal_20_$__cuda_sm20_div_s64,(.L_x_14778 - $__internal_20_$__cuda_sm20_div_s64)
$__internal_20_$__cuda_sm20_div_s64:
        /* <DEDUP_REMOVED lines=86> */
[----:B------:R-:W-:Y:S06]  /*44e0*/  RET.REL.NODEC R12 `(_ZN5flash32flash_fwd_splitkv_combine_kernelI23Flash_fwd_kernel_traitsILi64ELi64ELi128ELi4ELb0ELb0EN7cutlass10bfloat16_tE19Flash_kernel_traitsILi64ELi64ELi128ELi4ES3_EELi8ELi1ELb0EEEvNS_16Flash_fwd_paramsE) ;  /* 0xffffffb80cc47950 */ /* 0x000fec0003c3ffff */
.L_x_8652:
        /* <DEDUP_REMOVED lines=9> */
.L_x_14778:


//--------------------- .text._ZN5flash32flash_fwd_splitkv_combine_kernelI23Flash_fwd_kernel_traitsILi64ELi64ELi128ELi4ELb0ELb0EN7cutlass10bfloat16_tE19Flash_kernel_traitsILi64ELi64ELi128ELi4ES3_EELi8ELi7ELb1EEEvNS_16Flash_fwd_paramsE --------------------------
	.section	.text._ZN5flash32flash_fwd_splitkv_combine_kernelI23Flash_fwd_kernel_traitsILi64ELi64ELi128ELi4ELb0ELb0EN7cutlass10bfloat16_tE19Flash_kernel_traitsILi64ELi64ELi128ELi4ES3_EELi8ELi7ELb1EEEvNS_16Flash_fwd_paramsE,"ax",@progbits
	.align	128
        .global         _ZN5flash32flash_fwd_splitkv_combine_kernelI23Flash_fwd_kernel_traitsILi64ELi64ELi128ELi4ELb0ELb0EN7cutlass10bfloat16_tE19Flash_kernel_traitsILi64ELi64ELi128ELi4ES3_EELi8ELi7ELb1EEEvNS_16Flash_fwd_paramsE
        .type           _ZN5flash32flash_fwd_splitkv_combine_kernelI23Flash_fwd_kernel_traitsILi64ELi64ELi128ELi4ELb0ELb0EN7cutlass10bfloat16_tE19Flash_kernel_traitsILi64ELi64ELi128ELi4ES3_EELi8ELi7ELb1EEEvNS_16Flash_fwd_paramsE,@function
        .size           _ZN5flash32flash_fwd_splitkv_combine_kernelI23Flash_fwd_kernel_traitsILi64ELi64ELi128ELi4ELb0ELb0EN7cutlass10bfloat16_tE19Flash_kernel_traitsILi64ELi64ELi128ELi4ES3_EELi8ELi7ELb1EEEvNS_16Flash_fwd_paramsE,(.L_x_14779 - _ZN5flash32flash_fwd_splitkv_combine_kernelI23Flash_fwd_kernel_traitsILi64ELi64ELi128ELi4ELb0ELb0EN7cutlass10bfloat16_tE19Flash_kernel_traitsILi64ELi64ELi128ELi4ES3_EELi8ELi7ELb1EEEvNS_16Flash_fwd_paramsE)
        .other          _ZN5flash32flash_fwd_splitkv_combine_kernelI23Flash_fwd_kernel_traitsILi64ELi64ELi128ELi4ELb0ELb0EN7cutlass10bfloat16_tE19Flash_kernel_traitsILi64ELi64ELi128ELi4ES3_EELi8ELi7ELb1EEEvNS_16Flash_fwd_paramsE,@"STO_CUDA_ENTRY STV_DEFAULT"
_ZN5flash32flash_fwd_splitkv_combine_kernelI23Flash_fwd_kernel_traitsILi64ELi64ELi128ELi4ELb0ELb0EN7cutlass10bfloat16_tE19Flash_kernel_traitsILi64ELi64ELi128ELi4ES3_EELi8ELi7ELb1EEEvNS_16Flash_fwd_paramsE:
.text._ZN5flash32flash_fwd_splitkv_combine_kernelI23Flash_fwd_kernel_traitsILi64ELi64ELi128ELi4ELb0ELb0EN7cutlass10bfloat16_tE19Flash_kernel_traitsILi64ELi64ELi128ELi4ES3_EELi8ELi7ELb1EEEvNS_16Flash_fwd_paramsE:
        /* <DEDUP_REMOVED lines=38> */
.L_x_8653:
[----:B------:R-:W-:Y:S01]  /*0260*/  IMAD.U32 R16, RZ, RZ, UR21 ;  /* 0x00000015ff107e24 */ /* 0x000fe2000f8e00ff */
[----:B------:R-:W-:Y:S01]  /*0270*/  MOV R20, UR19 ;  /* 0x0000001300147c02 */ /* 0x000fe20008000f00 */
[----:B------:R-:W-:Y:S01]  /*0280*/  IMAD.U32 R21, RZ, RZ, UR15 ;  /* 0x0000000fff157e24 */ /* 0x000fe2000f8e00ff */
[----:B------:R-:W-:Y:S02]  /*0290*/  MOV R19, UR14 ;  /* 0x0000000e00137c02 */ /* 0x000fe40008000f00 */
[----:B------:R-:W-:Y:S02]  /*02a0*/  MOV R18, 0x2c0 ;  /* 0x000002c000127802 */ /* 0x000fe40000000f00 */
[----:B------:R-:W-:Y:S05]  /*02b0*/  CALL.REL.NOINC `($__internal_21_$__cuda_sm20_div_s64) ;  /* 0x0000005400047944 */ /* 0x000fea0003c00000 */
[----:B------:R-:W-:-:S07]  /*02c0*/  MOV R11, R13 ;  /* 0x0000000d000b7202 */ /* 0x000fce0000000f00 */
.L_x_8654:
        /* <DEDUP_REMOVED lines=30> */
.L_x_8656:
[----:B------:R-:W-:Y:S01]  /*04b0*/  IMAD.MOV.U32 R16, RZ, RZ, R10 ;  /* 0x000000ffff107224 */ /* 0x000fe200078e000a */
[----:B------:R-:W-:Y:S02]  /*04c0*/  MOV R21, R11 ;  /* 0x0000000b00157202 */ /* 0x000fe40000000f00 */
[----:B------:R-:W-:Y:S02]  /*04d0*/  MOV R18, 0x4f0 ;  /* 0x000004f000127802 */ /* 0x000fe40000000f00 */
[----:B------:R-:W-:Y:S05]  /*04e0*/  CALL.REL.NOINC `($__internal_21_$__cuda_sm20_div_s64) ;  /* 0x0000005000787944 */ /* 0x000fea0003c00000 */
[----:B------:R-:W-:Y:S02]  /*04f0*/  MOV R4, R10 ;  /* 0x0000000a00047202 */ /* 0x000fe40000000f00 */
[----:B------:R-:W-:Y:S02]  /*0500*/  MOV R5, R13 ;  /* 0x0000000d00057202 */ /* 0x000fe40000000f00 */
.L_x_8657:
[----:B------:R-:W-:Y:S05]  /*0510*/  BSYNC.RECONVERGENT B0 ;  /* 0x0000000000007941 */ /* 0x000fea0003800200 */
.L_x_8655:
        /* <DEDUP_REMOVED lines=57> */
.L_x_8659:
[----:B------:R-:W-:Y:S01]  /*08b0*/  IMAD.MOV.U32 R16, RZ, RZ, R20 ;  /* 0x000000ffff107224 */ /* 0x000fe200078e0014 */
[----:B------:R-:W-:Y:S01]  /*08c0*/  MOV R20, R11 ;  /* 0x0000000b00147202 */ /* 0x000fe20000000f00 */
[----:B------:R-:W-:Y:S01]  /*08d0*/  IMAD.MOV.U32 R21, RZ, RZ, R19 ;  /* 0x000000ffff157224 */ /* 0x000fe200078e0013 */
[----:B------:R-:W-:Y:S02]  /*08e0*/  MOV R19, R37 ;  /* 0x0000002500137202 */ /* 0x000fe40000000f00 */
[----:B------:R-:W-:Y:S02]  /*08f0*/  MOV R18, 0x910 ;  /* 0x0000091000127802 */ /* 0x000fe40000000f00 */
[----:B------:R-:W-:Y:S05]  /*0900*/  CALL.REL.NOINC `($__internal_21_$__cuda_sm20_div_s64) ;  /* 0x0000004c00707944 */ /* 0x000fea0003c00000 */
[----:B------:R-:W-:Y:S02]  /*0910*/  MOV R12, R10 ;  /* 0x0000000a000c7202 */ /* 0x000fe40000000f00 */
.L_x_8660:
[----:B------:R-:W-:Y:S05]  /*0920*/  BSYNC.RECONVERGENT B0 ;  /* 0x0000000000007941 */ /* 0x000fea0003800200 */
.L_x_8658:
        /* <DEDUP_REMOVED lines=124> */
.L_x_8662:
[----:B------:R-:W-:Y:S01]  /*10f0*/  IMAD.MOV.U32 R16, RZ, RZ, R12 ;  /* 0x000000ffff107224 */ /* 0x000fe200078e000c */
[----:B------:R-:W-:Y:S01]  /*1100*/  MOV R20, R8 ;  /* 0x0000000800147202 */ /* 0x000fe20000000f00 */
[----:B------:R-:W-:Y:S01]  /*1110*/  IMAD.MOV.U32 R21, RZ, RZ, R13 ;  /* 0x000000ffff157224 */ /* 0x000fe200078e000d */
[----:B------:R-:W-:Y:S02]  /*1120*/  MOV R19, R0 ;  /* 0x0000000000137202 */ /* 0x000fe40000000f00 */
[----:B------:R-:W-:Y:S02]  /*1130*/  MOV R18, 0x1150 ;  /* 0x0000115000127802 */ /* 0x000fe40000000f00 */
[----:B------:R-:W-:Y:S05]  /*1140*/  CALL.REL.NOINC `($__internal_21_$__cuda_sm20_div_s64) ;  /* 0x0000004400607944 */ /* 0x000fea0003c00000 */
[----:B------:R-:W-:Y:S02]  /*1150*/  MOV R42, R10 ;  /* 0x0000000a002a7202 */ /* 0x000fe40000000f00 */
[----:B------:R-:W-:Y:S02]  /*1160*/  MOV R43, R13 ;  /* 0x0000000d002b7202 */ /* 0x000fe40000000f00 */
.L_x_8663:
[----:B------:R-:W-:Y:S05]  /*1170*/  BSYNC.RECONVERGENT B0 ;  /* 0x0000000000007941 */ /* 0x000fea0003800200 */
.L_x_8661:
        /* <DEDUP_REMOVED lines=57> */
.L_x_8665:
[----:B------:R-:W-:Y:S01]  /*1510*/  IMAD.MOV.U32 R16, RZ, RZ, R4 ;  /* 0x000000ffff107224 */ /* 0x000fe200078e0004 */
[----:B------:R-:W-:Y:S01]  /*1520*/  MOV R21, R5 ;  /* 0x0000000500157202 */ /* 0x000fe20000000f00 */
[----:B------:R-:W-:Y:S01]  /*1530*/  IMAD.MOV.U32 R20, RZ, RZ, R7 ;  /* 0x000000ffff147224 */ /* 0x000fe200078e0007 */
[----:B------:R-:W-:Y:S02]  /*1540*/  MOV R18, 0x1560 ;  /* 0x0000156000127802 */ /* 0x000fe40000000f00 */
[----:B------:R-:W-:Y:S05]  /*1550*/  CALL.REL.NOINC `($__internal_21_$__cuda_sm20_div_s64) ;  /* 0x00000040005c7944 */ /* 0x000fea0003c00000 */
[----:B------:R-:W-:Y:S02]  /*1560*/  MOV R20, R10 ;  /* 0x0000000a00147202 */ /* 0x000fe40000000f00 */
[----:B------:R-:W-:Y:S02]  /*1570*/  MOV R21, R13 ;  /* 0x0000000d00157202 */ /* 0x000fe40000000f00 */
.L_x_8666:
[----:B------:R-:W-:Y:S05]  /*1580*/  BSYNC.RECONVERGENT B0 ;  /* 0x0000000000007941 */ /* 0x000fea0003800200 */
.L_x_8664:
        /* <DEDUP_REMOVED lines=337> */
.L_x_8670:
[----:B------:R-:W-:Y:S01]  /*2aa0*/  IMAD.MOV.U32 R16, RZ, RZ, R2 ;  /* 0x000000ffff107224 */ /* 0x000fe200078e0002 */
[----:B------:R-:W-:Y:S01]  /*2ab0*/  MOV R21, RZ ;  /* 0x000000ff00157202 */ /* 0x000fe20000000f00 */
[----:B------:R-:W-:Y:S01]  /*2ac0*/  IMAD.MOV.U32 R20, RZ, RZ, R40 ;  /* 0x000000ffff147224 */ /* 0x000fe200078e0028 */
[----:B------:R-:W-:Y:S02]  /*2ad0*/  MOV R18, 0x2af0 ;  /* 0x00002af000127802 */ /* 0x000fe40000000f00 */
[----:B------:R-:W-:Y:S05]  /*2ae0*/  CALL.REL.NOINC `($__internal_21_$__cuda_sm20_div_s64) ;  /* 0x0000002800f87944 */ /* 0x000fea0003c00000 */
[----:B------:R-:W-:Y:S02]  /*2af0*/  IADD3 R15, PT, PT, -R10, RZ, RZ ;  /* 0x000000ff0a0f7210 */ /* 0x000fe40007ffe1ff */
[----:B------:R-:W-:-:S03]  /*2b00*/  MOV R41, R13 ;  /* 0x0000000d00297202 */ /* 0x000fc60000000f00 */
[----:B------:R-:W-:Y:S01]  /*2b10*/  IMAD R14, R40, R15, R2 ;  /* 0x0000000f280e7224 */ /* 0x000fe200078e0202 */
[----:B------:R-:W-:-:S07]  /*2b20*/  MOV R40, R10 ;  /* 0x0000000a00287202 */ /* 0x000fce0000000f00 */
.L_x_8671:
        /* <DEDUP_REMOVED lines=59> */
.L_x_8673:
[----:B------:R-:W-:Y:S01]  /*2ee0*/  IMAD.MOV.U32 R16, RZ, RZ, R40 ;  /* 0x000000ffff107224 */ /* 0x000fe200078e0028 */
[----:B------:R-:W-:Y:S01]  /*2ef0*/  MOV R21, R41 ;  /* 0x0000002900157202 */ /* 0x000fe20000000f00 */
[----:B------:R-:W-:Y:S01]  /*2f00*/  IMAD.MOV.U32 R20, RZ, RZ, R36 ;  /* 0x000000ffff147224 */ /* 0x000fe200078e0024 */
[----:B------:R-:W-:Y:S02]  /*2f10*/  MOV R18, 0x2f30 ;  /* 0x00002f3000127802 */ /* 0x000fe40000000f00 */
[----:B------:R-:W-:Y:S05]  /*2f20*/  CALL.REL.NOINC `($__internal_21_$__cuda_sm20_div_s64) ;  /* 0x0000002400e87944 */ /* 0x000fea0003c00000 */
[----:B------:R-:W-:-:S05]  /*2f30*/  IADD3 R13, PT, PT, -R10, RZ, RZ ;  /* 0x000000ff0a0d7210 */ /* 0x000fca0007ffe1ff */
[----:B------:R-:W-:Y:S02]  /*2f40*/  IMAD R36, R13, R36, R40 ;  /* 0x000000240d247224 */ /* 0x000fe400078e0228 */
.L_x_8674:
[----:B------:R-:W-:Y:S05]  /*2f50*/  BSYNC.RECONVERGENT B0 ;  /* 0x0000000000007941 */ /* 0x000fea0003800200 */
.L_x_8672:
        /* <DEDUP_REMOVED lines=160> */
.L_x_8669:
[----:B------:R-:W0:Y:S01]  /*3960*/  LDC.64 R2, c[0x0][0x420] ;  /* 0x00010800ff027b82 */ /* 0x000e220000000a00 */
[----:B------:R-:W-:-:S05]  /*3970*/  IADD3 R0, PT, PT, R12, UR20, RZ ;  /* 0x000000140c007c10 */ /* 0x000fca000fffe0ff */
[----:B0-----:R-:W-:-:S05]  /*3980*/  IMAD.WIDE.U32 R2, R0, 0x4, R2 ;  /* 0x0000000400027825 */ /* 0x001fca00078e0002 */
[----:B------:R1:W-:Y:S02]  /*3990*/  STG.E desc[UR10][R2.64], R24 ;  /* 0x0000001802007986 */ /* 0x0003e4000c10190a */
.L_x_8668:
[----:B------:R-:W-:Y:S05]  /*39a0*/  BSYNC.RECONVERGENT B1 ;  /* 0x0000000000017941 */ /* 0x000fea0003800200 */
.L_x_8667:
        /* <DEDUP_REMOVED lines=104> */
.L_x_8679:
        /* <DEDUP_REMOVED lines=144> */
.L_x_8678:
        /* <DEDUP_REMOVED lines=74> */
.L_x_8680:
[----:B------:R-:W-:-:S09]  /*4dd0*/  UISETP.NE.OR UP1, UPT, UR6, URZ, UP1 ;  /* 0x000000ff0600728c */ /* 0x000fd20008f25670 */
[----:B------:R-:W-:Y:S05]  /*4de0*/  BRA.U !UP1, `(.L_x_8676) ;  /* 0x0000000109987547 */ /* 0x000fea000b800000 */
.L_x_8677:
[----:B------:R-:W-:-:S13]  /*4df0*/  ISETP.GE.AND P0, PT, R12, UR7, PT ;  /* 0x000000070c007c0c */ /* 0x000fda000bf06270 */
.L_x_8681:
        /* <DEDUP_REMOVED lines=37> */
.L_x_8676:
        /* <DEDUP_REMOVED lines=10> */
.L_x_8682:
        /* <DEDUP_REMOVED lines=13> */
.L_x_8675:
        /* <DEDUP_REMOVED lines=81> */
        .weak           $__internal_21_$__cuda_sm20_div_s64
        .type           $__internal_21_$__cuda_sm20_div_s64,@function
        .size           $__internal_21_$__cuda_sm20_div_s64,(.L_x_14779 - $__internal_21_$__cuda_sm20_div_s64)
$__internal_21_$__cuda_sm20_div_s64:
        /* <DEDUP_REMOVED lines=86> */
[----:B------:R-:W-:Y:S05]  /*5c30*/  RET.REL.NODEC R14 `(_ZN5flash32flash_fwd_splitkv_combine_kernelI23Flash_fwd_kernel_traitsILi64ELi64ELi128ELi4ELb0ELb0EN7cutlass10bfloat16_tE19Flash_kernel_traitsILi64ELi64ELi128ELi4ES3_EELi8ELi7ELb1EEEvNS_16Flash_fwd_paramsE) ;  /* 0xffffffa00ef07950 */ /* 0x000fea0003c3ffff */
.L_x_8683:
        /* <DEDUP_REMOVED lines=12> */
.L_x_14779:


//--------------------- .text._ZN5flash32flash_fwd_splitkv_combine_kernelI23Flash_fwd_kernel_traitsILi64ELi64ELi128ELi4ELb0ELb0EN7cutlass10bfloat16_tE19Flash_kernel_traitsILi64ELi64ELi128ELi4ES3_EELi8ELi6ELb1EEEvNS_16Flash_fwd_paramsE --------------------------
	.section	.text._ZN5flash32flash_fwd_splitkv_combine_kernelI23Flash_fwd_kernel_traitsILi64ELi64ELi128ELi4ELb0ELb0EN7cutlass10bfloat16_tE19Flash_kernel_traitsILi64ELi64ELi128ELi4ES3_EELi8ELi6ELb1EEEvNS_16Flash_fwd_paramsE,"ax",@progbits
	.align	128
        .global         _ZN5flash32flash_fwd_splitkv_combine_kernelI23Flash_fwd_kernel_traitsILi64ELi64ELi128ELi4ELb0ELb0EN7cutlass10bfloat16_tE19Flash_kernel_traitsILi64ELi64ELi128ELi4ES3_EELi8ELi6ELb1EEEvNS_16Flash_fwd_paramsE
        .type           _ZN5flash32flash_fwd_splitkv_combine_kernelI23Flash_fwd_kernel_traitsILi64ELi64ELi128ELi4ELb0ELb0EN7cutlass10bfloat16_tE19Flash_kernel_traitsILi64ELi64ELi128ELi4ES3_EELi8ELi6ELb1EEEvNS_16Flash_fwd_paramsE,@function
        .size           _ZN5flash32flash_fwd_splitkv_combine_kernelI23Flash_fwd_kernel_traitsILi64ELi64ELi128ELi4ELb0ELb0EN7cutlass10bfloat16_tE19Flash_kernel_traitsILi64ELi64ELi128ELi4ES3_EELi8ELi6ELb1EEEvNS_16Flash_fwd_paramsE,(.L_x_14780 - _ZN5flash32flash_fwd_splitkv_combine_kernelI23Flash_fwd_kernel_traitsILi64ELi64ELi128ELi4ELb0ELb0EN7cutlass10bfloat16_tE19Flash_kernel_traitsILi64ELi64ELi128ELi4ES3_EELi8ELi6ELb1EEEvNS_16Flash_fwd_paramsE)
        .other          _ZN5flash32flash_fwd_splitkv_combine_kernelI23Flash_fwd_kernel_traitsILi64ELi64ELi128ELi4ELb0ELb0EN7cutlass10bfloat16_tE19Flash_kernel_traitsILi64ELi64ELi128ELi4ES3_EELi8ELi6ELb1EEEvNS_16Flash_fwd_paramsE,@"STO_CUDA_ENTRY STV_DEFAULT"
_ZN5flash32flash_fwd_splitkv_combine_kernelI23Flash_fwd_kernel_traitsILi64ELi64ELi128ELi4ELb0ELb0EN7cutlass10bfloat16_tE19Flash_kernel_traitsILi64ELi64ELi128ELi4ES3_EELi8ELi6ELb1EEEvNS_16Flash_fwd_paramsE:
.text._ZN5flash32flash_fwd_splitkv_combine_kernelI23Flash_fwd_kernel_traitsILi64ELi64ELi128ELi4ELb0ELb0EN7cutlass10bfloat16_tE19Flash_kernel_traitsILi64ELi64ELi128ELi4ES3_EELi8ELi6ELb1EEEvNS_16Flash_fwd_paramsE:
        /* <DEDUP_REMOVED lines=38> */
.L_x_8684:
[----:B------:R-:W-:Y:S01]  /*0260*/  IMAD.U32 R20, RZ, RZ, UR21 ;  /* 0x00000015ff147e24 */ /* 0x000fe2000f8e00ff */
[----:B------:R-:W-:Y:S01]  /*0270*/  MOV R18, UR19 ;  /* 0x0000001300127c02 */ /* 0x000fe20008000f00 */
[----:B------:R-:W-:Y:S01]  /*0280*/  IMAD.U32 R19, RZ, RZ, UR15 ;  /* 0x0000000fff137e24 */ /* 0x000fe2000f8e00ff */
[----:B------:R-:W-:Y:S02]  /*0290*/  MOV R17, UR14 ;  /* 0x0000000e00117c02 */ /* 0x000fe40008000f00 */
[----:B------:R-:W-:Y:S02]  /*02a0*/  MOV R16, 0x2c0 ;  /* 0x000002c000107802 */ /* 0x000fe40000000f00 */
[----:B------:R-:W-:Y:S05]  /*02b0*/  CALL.REL.NOINC `($__internal_22_$__cuda_sm20_div_s64) ;  /* 0x0000004c00707944 */ /* 0x000fea0003c00000 */
[----:B------:R-:W-:-:S07]  /*02c0*/  MOV R11, R13 ;  /* 0x0000000d000b7202 */ /* 0x000fce0000000f00 */
.L_x_8685:
        /* <DEDUP_REMOVED lines=30> */
.L_x_8687:
[----:B------:R-:W-:Y:S01]  /*04b0*/  IMAD.MOV.U32 R20, RZ, RZ, R10 ;  /* 0x000000ffff147224 */ /* 0x000fe200078e000a */
[----:B------:R-:W-:Y:S02]  /*04c0*/  MOV R19, R11 ;  /* 0x0000000b00137202 */ /* 0x000fe40000000f00 */
[----:B------:R-:W-:Y:S02]  /*04d0*/  MOV R16, 0x4f0 ;  /* 0x000004f000107802 */ /* 0x000fe40000000f00 */
[----:B------:R-:W-:Y:S05]  /*04e0*/  CALL.REL.NOINC `($__internal_22_$__cuda_sm20_div_s64) ;  /* 0x0000004800e47944 */ /* 0x000fea0003c00000 */
[----:B------:R-:W-:Y:S02]  /*04f0*/  MOV R4, R10 ;  /* 0x0000000a00047202 */ /* 0x000fe40000000f00 */
[----:B------:R-:W-:Y:S02]  /*0500*/  MOV R5, R13 ;  /* 0x0000000d00057202 */ /* 0x000fe40000000f00 */
.L_x_8688:
[----:B------:R-:W-:Y:S05]  /*0510*/  BSYNC.RECONVERGENT B0 ;  /* 0x0000000000007941 */ /* 0x000fea0003800200 */
.L_x_8686:
        /* <DEDUP_REMOVED lines=57> */
.L_x_8690:
[----:B------:R-:W-:Y:S01]  /*08b0*/  IMAD.MOV.U32 R20, RZ, RZ, R18 ;  /* 0x000000ffff147224 */ /* 0x000fe200078e0012 */
[----:B------:R-:W-:Y:S01]  /*08c0*/  MOV R18, R11 ;  /* 0x0000000b00127202 */ /* 0x000fe20000000f00 */
[----:B------:R-:W-:Y:S01]  /*08d0*/  IMAD.MOV.U32 R19, RZ, RZ, R17 ;  /* 0x000000ffff137224 */ /* 0x000fe200078e0011 */
[----:B------:R-:W-:Y:S02]  /*08e0*/  MOV R17, R31 ;  /* 0x0000001f00117202 */ /* 0x000fe40000000f00 */
[----:B------:R-:W-:Y:S02]  /*08f0*/  MOV R16, 0x910 ;  /* 0x0000091000107802 */ /* 0x000fe40000000f00 */
[----:B------:R-:W-:Y:S05]  /*0900*/  CALL.REL.NOINC `($__internal_22_$__cuda_sm20_div_s64) ;  /* 0x0000004400dc7944 */ /* 0x000fea0003c00000 */
[----:B------:R-:W-:Y:S02]  /*0910*/  MOV R12, R10 ;  /* 0x0000000a000c7202 */ /* 0x000fe40000000f00 */
.L_x_8691:
[----:B------:R-:W-:Y:S05]  /*0920*/  BSYNC.RECONVERGENT B0 ;  /* 0x0000000000007941 */ /* 0x000fea0003800200 */
.L_x_8689:
        /* <DEDUP_REMOVED lines=124> */
.L_x_8693:
[----:B------:R-:W-:Y:S01]  /*10f0*/  IMAD.MOV.U32 R20, RZ, RZ, R12 ;  /* 0x000000ffff147224 */ /* 0x000fe200078e000c */
[----:B------:R-:W-:Y:S01]  /*1100*/  MOV R18, R8 ;  /* 0x0000000800127202 */ /* 0x000fe20000000f00 */
[----:B------:R-:W-:Y:S01]  /*1110*/  IMAD.MOV.U32 R19, RZ, RZ, R13 ;  /* 0x000000ffff137224 */ /* 0x000fe200078e000d */
[----:B------:R-:W-:Y:S02]  /*1120*/  MOV R17, R0 ;  /* 0x0000000000117202 */ /* 0x000fe40000000f00 */
[----:B------:R-:W-:Y:S02]  /*1130*/  MOV R16, 0x1150 ;  /* 0x0000115000107802 */ /* 0x000fe40000000f00 */
[----:B------:R-:W-:Y:S05]  /*1140*/  CALL.REL.NOINC `($__internal_22_$__cuda_sm20_div_s64) ;  /* 0x0000003c00cc7944 */ /* 0x000fea0003c00000 */
[----:B------:R-:W-:Y:S02]  /*1150*/  MOV R34, R10 ;  /* 0x0000000a00227202 */ /* 0x000fe40000000f00 */
[----:B------:R-:W-:Y:S02]  /*1160*/  MOV R35, R13 ;  /* 0x0000000d00237202 */ /* 0x000fe40000000f00 */
.L_x_8694:
[----:B------:R-:W-:Y:S05]  /*1170*/  BSYNC.RECONVERGENT B0 ;  /* 0x0000000000007941 */ /* 0x000fea0003800200 */
.L_x_8692:
        /* <DEDUP_REMOVED lines=57> */
.L_x_8696:
[----:B------:R-:W-:Y:S01]  /*1510*/  IMAD.MOV.U32 R20, RZ, RZ, R4 ;  /* 0x000000ffff147224 */ /* 0x000fe200078e0004 */
[----:B------:R-:W-:Y:S01]  /*1520*/  MOV R19, R5 ;  /* 0x0000000500137202 */ /* 0x000fe20000000f00 */
[----:B------:R-:W-:Y:S01]  /*1530*/  IMAD.MOV.U32 R18, RZ, RZ, R7 ;  /* 0x000000ffff127224 */ /* 0x000fe200078e0007 */
[----:B------:R-:W-:Y:S02]  /*1540*/  MOV R16, 0x1560 ;  /* 0x0000156000107802 */ /* 0x000fe40000000f00 */
[----:B------:R-:W-:Y:S05]  /*1550*/  CALL.REL.NOINC `($__internal_22_$__cuda_sm20_div_s64) ;  /* 0x0000003800c87944 */ /* 0x000fea0003c00000 */
[----:B------:R-:W-:Y:S02]  /*1560*/  MOV R20, R10 ;  /* 0x0000000a00147202 */ /* 0x000fe40000000f00 */
[----:B------:R-:W-:Y:S02]  /*1570*/  MOV R21, R13 ;  /* 0x0000000d00157202 */ /* 0x000fe40000000f00 */
.L_x_8697:
[----:B------:R-:W-:Y:S05]  /*1580*/  BSYNC.RECONVERGENT B0 ;  /* 0x0000000000007941 */ /* 0x000fea0003800200 */
.L_x_8695:
        /* <DEDUP_REMOVED lines=275> */
.L_x_8701:
[----:B------:R-:W-:Y:S01]  /*26c0*/  IMAD.MOV.U32 R20, RZ, RZ, R2 ;  /* 0x000000ffff147224 */ /* 0x000fe200078e0002 */
[----:B------:R-:W-:Y:S01]  /*26d0*/  MOV R19, RZ ;  /* 0x000000ff00137202 */ /* 0x000fe20000000f00 */
[----:B------:R-:W-:Y:S01]  /*26e0*/  IMAD.MOV.U32 R18, RZ, RZ, R32 ;  /* 0x000000ffff127224 */ /* 0x000fe200078e0020 */
[----:B------:R-:W-:Y:S02]  /*26f0*/  MOV R16, 0x2710 ;  /* 0x0000271000107802 */ /* 0x000fe40000000f00 */
[----:B------:R-:W-:Y:S05]  /*2700*/  CALL.REL.NOINC `($__internal_22_$__cuda_sm20_div_s64) ;  /* 0x00000028005c7944 */ /* 0x000fea0003c00000 */
[----:B------:R-:W-:Y:S02]  /*2710*/  IADD3 R17, PT, PT, -R10, RZ, RZ ;  /* 0x000000ff0a117210 */ /* 0x000fe40007ffe1ff */
[----:B------:R-:W-:-:S03]  /*2720*/  MOV R33, R13 ;  /* 0x0000000d00217202 */ /* 0x000fc60000000f00 */
[----:B------:R-:W-:Y:S01]  /*2730*/  IMAD R14, R32, R17, R2 ;  /* 0x00000011200e7224 */ /* 0x000fe200078e0202 */
[----:B------:R-:W-:-:S07]  /*2740*/  MOV R32, R10 ;  /* 0x0000000a00207202 */ /* 0x000fce0000000f00 */
.L_x_8702:
        /* <DEDUP_REMOVED lines=59> */
.L_x_8704:
[----:B------:R-:W-:Y:S01]  /*2b00*/  IMAD.MOV.U32 R20, RZ, RZ, R32 ;  /* 0x000000ffff147224 */ /* 0x000fe200078e0020 */
[----:B------:R-:W-:Y:S01]  /*2b10*/  MOV R19, R33 ;  /* 0x0000002100137202 */ /* 0x000fe20000000f00 */
[----:B------:R-:W-:Y:S01]  /*2b20*/  IMAD.MOV.U32 R18, RZ, RZ, R30 ;  /* 0x000000ffff127224 */ /* 0x000fe200078e001e */
[----:B------:R-:W-:Y:S02]  /*2b30*/  MOV R16, 0x2b50 ;  /* 0x00002b5000107802 */ /* 0x000fe40000000f00 */
[----:B------:R-:W-:Y:S05]  /*2b40*/  CALL.REL.NOINC `($__internal_22_$__cuda_sm20_div_s64) ;  /* 0x00000024004c7944 */ /* 0x000fea0003c00000 */
[----:B------:R-:W-:-:S05]  /*2b50*/  IADD3 R13, PT, PT, -R10, RZ, RZ ;  /* 0x000000ff0a0d7210 */ /* 0x000fca0007ffe1ff */
[----:B------:R-:W-:Y:S02]  /*2b60*/  IMAD R30, R13, R30, R32 ;  /* 0x0000001e0d1e7224 */ /* 0x000fe400078e0220 */
.L_x_8705:
[----:B------:R-:W-:Y:S05]  /*2b70*/  BSYNC.RECONVERGENT B0 ;  /* 0x0000000000007941 */ /* 0x000fea0003800200 */
.L_x_8703:
        /* <DEDUP_REMOVED lines=162> */
.L_x_8700:
[----:B------:R-:W0:Y:S01]  /*35a0*/  LDC.64 R2, c[0x0][0x420] ;  /* 0x00010800ff027b82 */ /* 0x000e220000000a00 */
[----:B------:R-:W-:-:S05]  /*35b0*/  IADD3 R0, PT, PT, R12, UR20, RZ ;  /* 0x000000140c007c10 */ /* 0x000fca000fffe0ff */
[----:B0-----:R-:W-:-:S05]  /*35c0*/  IMAD.WIDE.U32 R2, R0, 0x4, R2 ;  /* 0x0000000400027825 */ /* 0x001fca00078e0002 */
[----:B------:R1:W-:Y:S02]  /*35d0*/  STG.E desc[UR8][R2.64], R22 ;  /* 0x0000001602007986 */ /* 0x0003e4000c101908 */
.L_x_8699:
[----:B------:R-:W-:Y:S05]  /*35e0*/  BSYNC.RECONVERGENT B1 ;  /* 0x0000000000017941 */ /* 0x000fea0003800200 */
.L_x_8698:
        /* <DEDUP_REMOVED lines=80> */
.L_x_8710:
        /* <DEDUP_REMOVED lines=133> */
.L_x_8709:
        /* <DEDUP_REMOVED lines=73> */
.L_x_8711:
[----:B------:R-:W-:-:S09]  /*47d0*/  UISETP.NE.OR UP1, UPT, UR10, URZ, UP1 ;  /* 0x000000ff0a00728c */ /* 0x000fd20008f25670 */
[----:B------:R-:W-:Y:S05]  /*47e0*/  BRA.U !UP1, `(.L_x_8707) ;  /* 0x0000000109947547 */ /* 0x000fea000b800000 */
.L_x_8708:
[----:B------:R-:W-:-:S13]  /*47f0*/  ISETP.GE.AND P0, PT, R12, UR7, PT ;  /* 0x000000070c007c0c */ /* 0x000fda000bf06270 */
.L_x_8712:
        /* <DEDUP_REMOVED lines=36> */
.L_x_8707:
[----:B------:R-:W-:-:S09]  /*4a40*/  UISETP.NE.AND UP0, UPT, UR4, URZ, UPT ;  /* 0x000000ff0400728c */ /* 0x000fd2000bf05270 */
[----:B------:R-:W-:Y:S05]  /*4a50*/  BRA.U !UP0, `(.L_x_8706) ;  /* 0x0000000108447547 */ /* 0x000fea000b800000 */
[----:B------:R-:W-:Y:S01]  /*4a60*/  IMAD R13, R13, 0x24, R14 ;  /* 0x000000240d0d7824 */ /* 0x000fe200078e020e */
[----:B------:R-:W-:Y:S01]  /*4a70*/  ISETP.GE.AND P0, PT, R12, UR7, PT ;  /* 0x000000070c007c0c */ /* 0x000fe2000bf06270 */
[----:B------:R-:W-:Y:S02]  /*4a80*/  UIMAD.WIDE UR10, UR11, 0x4, URZ ;  /* 0x000000040b0a78a5 */ /* 0x000fe4000f8e02ff */
[----:B------:R-:W-:Y:S01]  /*4a90*/  UIADD3 UR4, UPT, UPT, -UR4, URZ, URZ ;  /* 0x000000ff04047290 */ /* 0x000fe2000fffe1ff */
[----:B------:R-:W-:-:S11]  /*4aa0*/  IADD3 R6, PT, PT, R13, UR6, RZ ;  /* 0x000000060d067c10 */ /* 0x000fd6000fffe0ff */
.L_x_8713:
        /* <DEDUP_REMOVED lines=12> */
.L_x_8706:
        /* <DEDUP_REMOVED lines=81> */
        .weak           $__internal_22_$__cuda_sm20_div_s64
        .type           $__internal_22_$__cuda_sm20_div_s64,@function
        .size           $__internal_22_$__cuda_sm20_div_s64,(.L_x_14780 - $__internal_22_$__cuda_sm20_div_s64)
$__internal_22_$__cuda_sm20_div_s64:
        /* <DEDUP_REMOVED lines=86> */
[----:B------:R-:W-:Y:S06]  /*55e0*/  RET.REL.NODEC R20 `(_ZN5flash32flash_fwd_splitkv_combine_kernelI23Flash_fwd_kernel_traitsILi64ELi64ELi128ELi4ELb0ELb0EN7cutlass10bfloat16_tE19Flash_kernel_traitsILi64ELi64ELi128ELi4ES3_EELi8ELi6ELb1EEEvNS_16Flash_fwd_paramsE) ;  /* 0xffffffa814847950 */ /* 0x000fec0003c3ffff */
.L_x_8714:
        /* <DEDUP_REMOVED lines=9> */
.L_x_14780:


//--------------------- .text._ZN5flash32flash_fwd_splitkv_combine_kernelI23Flash_fwd_kernel_traitsILi64ELi64ELi128ELi4ELb0ELb0EN7cutlass10bfloat16_tE19Flash_kernel_traitsILi64ELi64ELi128ELi4ES3_EELi8ELi5ELb1EEEvNS_16Flash_fwd_paramsE --------------------------
	.section	.text._ZN5flash32flash_fwd_splitkv_combine_kernelI23Flash_fwd_kernel_traitsILi64ELi64ELi128ELi4ELb0ELb0EN7cutlass10bfloat16_tE19Flash_kernel_traitsILi64ELi64ELi128ELi4ES3_EELi8ELi5ELb1EEEvNS_16Flash_fwd_paramsE,"ax",@progbits
	.align	128
        .global         _ZN5flash32flash_fwd_splitkv_combine_kernelI23Flash_fwd_kernel_traitsILi64ELi64ELi128ELi4ELb0ELb0EN7cutlass10bfloat16_tE19Flash_kernel_traitsILi64ELi64ELi128ELi4ES3_EELi8ELi5ELb1EEEvNS_16Flash_fwd_paramsE
        .type           _ZN5flash32flash_fwd_splitkv_combine_kernelI23Flash_fwd_kernel_traitsILi64ELi64ELi128ELi4ELb0ELb0EN7cutlass10bfloat16_tE19Flash_kernel_traitsILi64ELi64ELi128ELi4ES3_EELi8ELi5ELb1EEEvNS_16Flash_fwd_paramsE,@function
        .size           _ZN5flash32flash_fwd_splitkv_combine_kernelI23Flash_fwd_kernel_traitsILi64ELi64ELi128ELi4ELb0ELb0EN7cutlass10bfloat16_tE19Flash_kernel_traitsILi64ELi64ELi128ELi4ES3_EELi8ELi5ELb1EEEvNS_16Flash_fwd_paramsE,(.L_x_14781 - _ZN5flash32flash_fwd_splitkv_combine_kernelI23Flash_fwd_kernel_traitsILi64ELi64ELi128ELi4ELb0ELb0EN7cutlass10bfloat16_tE19Flash_kernel_traitsILi64ELi64ELi128ELi4ES3_EELi8ELi5ELb1EEEvNS_16Flash_fwd_paramsE)
        .other          _ZN5flash32flash_fwd_splitkv_combine_kernelI23Flash_fwd_kernel_traitsILi64ELi64ELi128ELi4ELb0ELb0EN7cutlass10bfloat16_tE19Flash_kernel_traitsILi64ELi64ELi128ELi4ES3_EELi8ELi5ELb1EEEvNS_16Flash_fwd_paramsE,@"STO_CUDA_ENTRY STV_DEFAULT"
_ZN5flash32flash_fwd_splitkv_combine_kernelI23Flash_fwd_kernel_traitsILi64ELi64ELi128ELi4ELb0ELb0EN7cutlass10bfloat16_tE19Flash_kernel_traitsILi64ELi64ELi128ELi4ES3_EELi8ELi5ELb1EEEvNS_16Flash_fwd_paramsE:
.text._ZN5flash32flash_fwd_splitkv_combine_kernelI23Flash_fwd_kernel_traitsILi64ELi64ELi128ELi4ELb0ELb0EN7cutlass10bfloat16_tE19Flash_kernel_traitsILi64ELi64ELi128ELi4ES3_EELi8ELi5ELb1EEEvNS_16Flash_fwd_paramsE:
        /* <DEDUP_REMOVED lines=38> */
.L_x_8715:
[----:B------:R-:W-:Y:S01]  /*0260*/  IMAD.U32 R22, RZ, RZ, UR21 ;  /* 0x00000015ff167e24 */ /* 0x000fe2000f8e00ff */
[----:B------:R-:W-:Y:S01]  /*0270*/  MOV R20, UR19 ;  /* 0x0000001300147c02 */ /* 0x000fe20008000f00 */
[----:B------:R-:W-:Y:S01]  /*0280*/  IMAD.U32 R19, RZ, RZ, UR15 ;  /* 0x0000000fff137e24 */ /* 0x000fe2000f8e00ff */
[----:B------:R-:W-:Y:S02]  /*0290*/  MOV R18, UR14 ;  /* 0x0000000e00127c02 */ /* 0x000fe40008000f00 */
[----:B------:R-:W-:Y:S02]  /*02a0*/  MOV R16, 0x2c0 ;  /* 0x000002c000107802 */ /* 0x000fe40000000f00 */
[----:B------:R-:W-:Y:S05]  /*02b0*/  CALL.REL.NOINC `($__internal_23_$__cuda_sm20_div_s64) ;  /* 0x0000004800887944 */ /* 0x000fea0003c00000 */
.L_x_8716:
        /* <DEDUP_REMOVED lines=30> */
.L_x_8718:
[----:B------:R-:W-:Y:S01]  /*04a0*/  IMAD.MOV.U32 R22, RZ, RZ, R10 ;  /* 0x000000ffff167224 */ /* 0x000fe200078e000a */
[----:B------:R-:W-:Y:S02]  /*04b0*/  MOV R19, R11 ;  /* 0x0000000b00137202 */ /* 0x000fe40000000f00 */
[----:B------:R-:W-:Y:S02]  /*04c0*/  MOV R16, 0x4e0 ;  /* 0x000004e000107802 */ /* 0x000fe40000000f00 */
[----:B------:R-:W-:Y:S05]  /*04d0*/  CALL.REL.NOINC `($__internal_23_$__cuda_sm20_div_s64) ;  /* 0x0000004800007944 */ /* 0x000fea0003c00000 */
[----:B------:R-:W-:Y:S02]  /*04e0*/  MOV R4, R10 ;  /* 0x0000000a00047202 */ /* 0x000fe40000000f00 */
[----:B------:R-:W-:Y:S02]  /*04f0*/  MOV R5, R11 ;  /* 0x0000000b00057202 */ /* 0x000fe40000000f00 */
.L_x_8719:
[----:B------:R-:W-:Y:S05]  /*0500*/  BSYNC.RECONVERGENT B0 ;  /* 0x0000000000007941 */ /* 0x000fea0003800200 */
.L_x_8717:
        /* <DEDUP_REMOVED lines=57> */
.L_x_8721:
[----:B------:R-:W-:Y:S01]  /*08a0*/  IMAD.MOV.U32 R22, RZ, RZ, R20 ;  /* 0x000000ffff167224 */ /* 0x000fe200078e0014 */
[----:B------:R-:W-:Y:S01]  /*08b0*/  MOV R20, R9 ;  /* 0x0000000900147202 */ /* 0x000fe20000000f00 */
[----:B------:R-:W-:Y:S01]  /*08c0*/  IMAD.MOV.U32 R19, RZ, RZ, R18 ;  /* 0x000000ffff137224 */ /* 0x000fe200078e0012 */
[----:B------:R-:W-:Y:S02]  /*08d0*/  MOV R18, R29 ;  /* 0x0000001d00127202 */ /* 0x000fe40000000f00 */
[----:B------:R-:W-:Y:S02]  /*08e0*/  MOV R16, 0x900 ;  /* 0x0000090000107802 */ /* 0x000fe40000000f00 */
[----:B------:R-:W-:Y:S05]  /*08f0*/  CALL.REL.NOINC `($__internal_23_$__cuda_sm20_div_s64) ;  /* 0x0000004000f87944 */ /* 0x000fea0003c00000 */
.L_x_8722:
[----:B------:R-:W-:Y:S05]  /*0900*/  BSYNC.RECONVERGENT B0 ;  /* 0x0000000000007941 */ /* 0x000fea0003800200 */
.L_x_8720:
        /* <DEDUP_REMOVED lines=124> */
.L_x_8724:
[----:B------:R-:W-:Y:S01]  /*10d0*/  IMAD.MOV.U32 R22, RZ, RZ, R10 ;  /* 0x000000ffff167224 */ /* 0x000fe200078e000a */
[----:B------:R-:W-:Y:S01]  /*10e0*/  MOV R20, R8 ;  /* 0x0000000800147202 */ /* 0x000fe20000000f00 */
[----:B------:R-:W-:Y:S01]  /*10f0*/  IMAD.MOV.U32 R19, RZ, RZ, R11 ;  /* 0x000000ffff137224 */ /* 0x000fe200078e000b */
[----:B------:R-:W-:Y:S02]  /*1100*/  MOV R18, R0 ;  /* 0x0000000000127202 */ /* 0x000fe40000000f00 */
[----:B------:R-:W-:Y:S02]  /*1110*/  MOV R16, 0x1130 ;  /* 0x0000113000107802 */ /* 0x000fe40000000f00 */
[----:B------:R-:W-:Y:S05]  /*1120*/  CALL.REL.NOINC `($__internal_23_$__cuda_sm20_div_s64) ;  /* 0x0000003800ec7944 */ /* 0x000fea0003c00000 */
[----:B------:R-:W-:Y:S02]  /*1130*/  MOV R32, R10 ;  /* 0x0000000a00207202 */ /* 0x000fe40000000f00 */
[----:B------:R-:W-:Y:S02]  /*1140*/  MOV R33, R11 ;  /* 0x0000000b00217202 */ /* 0x000fe40000000f00 */
.L_x_8725:
[----:B------:R-:W-:Y:S05]  /*1150*/  BSYNC.RECONVERGENT B0 ;  /* 0x0000000000007941 */ /* 0x000fea0003800200 */
.L_x_8723:
        /* <DEDUP_REMOVED lines=57> */
.L_x_8727:
[----:B------:R-:W-:Y:S01]  /*14f0*/  IMAD.MOV.U32 R22, RZ, RZ, R4 ;  /* 0x000000ffff167224 */ /* 0x000fe200078e0004 */
[----:B------:R-:W-:Y:S01]  /*1500*/  MOV R19, R5 ;  /* 0x0000000500137202 */ /* 0x000fe20000000f00 */
[----:B------:R-:W-:Y:S01]  /*1510*/  IMAD.MOV.U32 R20, RZ, RZ, R7 ;  /* 0x000000ffff147224 */ /* 0x000fe200078e0007 */
[----:B------:R-:W-:Y:S02]  /*1520*/  MOV R16, 0x1540 ;  /* 0x0000154000107802 */ /* 0x000fe40000000f00 */
[----:B------:R-:W-:Y:S05]  /*1530*/  CALL.REL.NOINC `($__internal_23_$__cuda_sm20_div_s64) ;  /* 0x0000003400e87944 */ /* 0x000fea0003c00000 */
[----:B------:R-:W-:Y:S02]  /*1540*/  MOV R14, R10 ;  /* 0x0000000a000e7202 */ /* 0x000fe40000000f00 */
[----:B------:R-:W-:Y:S02]  /*1550*/  MOV R15, R11 ;  /* 0x0000000b000f7202 */ /* 0x000fe40000000f00 */
.L_x_8728:
[----:B------:R-:W-:Y:S05]  /*1560*/  BSYNC.RECONVERGENT B0 ;  /* 0x0000000000007941 */ /* 0x000fea0003800200 */
.L_x_8726:
        /* <DEDUP_REMOVED lines=234> */
.L_x_8732:
[----:B------:R-:W-:Y:S01]  /*2410*/  IMAD.MOV.U32 R22, RZ, RZ, R2 ;  /* 0x000000ffff167224 */ /* 0x000fe200078e0002 */
[----:B------:R-:W-:Y:S01]  /*2420*/  MOV R19, RZ ;  /* 0x000000ff00137202 */ /* 0x000fe20000000f00 */
[----:B------:R-:W-:Y:S01]  /*2430*/  IMAD.MOV.U32 R20, RZ, RZ, R30 ;  /* 0x000000ffff147224 */ /* 0x000fe200078e001e */
[----:B------:R-:W-:Y:S02]  /*2440*/  MOV R16, 0x2460 ;  /* 0x0000246000107802 */ /* 0x000fe40000000f00 */
[----:B------:R-:W-:Y:S05]  /*2450*/  CALL.REL.NOINC `($__internal_23_$__cuda_sm20_div_s64) ;  /* 0x0000002800207944 */ /* 0x000fea0003c00000 */
[----:B------:R-:W-:Y:S02]  /*2460*/  IADD3 R13, PT, PT, -R10, RZ, RZ ;  /* 0x000000ff0a0d7210 */ /* 0x000fe40007ffe1ff */
[----:B------:R-:W-:-:S03]  /*2470*/  MOV R31, R11 ;  /* 0x0000000b001f7202 */ /* 0x000fc60000000f00 */
[----:B------:R-:W-:Y:S01]  /*2480*/  IMAD R13, R30, R13, R2 ;  /* 0x0000000d1e0d7224 */ /* 0x000fe200078e0202 */
[----:B------:R-:W-:-:S07]  /*2490*/  MOV R30, R10 ;  /* 0x0000000a001e7202 */ /* 0x000fce0000000f00 */
.L_x_8733:
        /* <DEDUP_REMOVED lines=59> */
.L_x_8735:
[----:B------:R-:W-:Y:S01]  /*2850*/  IMAD.MOV.U32 R22, RZ, RZ, R30 ;  /* 0x000000ffff167224 */ /* 0x000fe200078e001e */
[----:B------:R-:W-:Y:S01]  /*2860*/  MOV R19, R31 ;  /* 0x0000001f00137202 */ /* 0x000fe20000000f00 */
[----:B------:R-:W-:Y:S01]  /*2870*/  IMAD.MOV.U32 R20, RZ, RZ, R28 ;  /* 0x000000ffff147224 */ /* 0x000fe200078e001c */
[----:B------:R-:W-:Y:S02]  /*2880*/  MOV R16, 0x28a0 ;  /* 0x000028a000107802 */ /* 0x000fe40000000f00 */
[----:B------:R-:W-:Y:S05]  /*2890*/  CALL.REL.NOINC `($__internal_23_$__cuda_sm20_div_s64) ;  /* 0x0000002400107944 */ /* 0x000fea0003c00000 */
[----:B------:R-:W-:-:S05]  /*28a0*/  IADD3 R11, PT, PT, -R10, RZ, RZ ;  /* 0x000000ff0a0b7210 */ /* 0x000fca0007ffe1ff */
[----:B------:R-:W-:Y:S02]  /*28b0*/  IMAD R28, R11, R28, R30 ;  /* 0x0000001c0b1c7224 */ /* 0x000fe400078e021e */
.L_x_8736:
[----:B------:R-:W-:Y:S05]  /*28c0*/  BSYNC.RECONVERGENT B0 ;  /* 0x0000000000007941 */ /* 0x000fea0003800200 */
.L_x_8734:
        /* <DEDUP_REMOVED lines=160> */
.L_x_8731:
[----:B------:R-:W0:Y:S01]  /*32d0*/  LDC.64 R2, c[0x0][0x420] ;  /* 0x00010800ff027b82 */ /* 0x000e220000000a00 */
[----:B------:R-:W-:-:S05]  /*32e0*/  IADD3 R0, PT, PT, R12, UR20, RZ ;  /* 0x000000140c007c10 */ /* 0x000fca000fffe0ff */
[----:B0-----:R-:W-:-:S05]  /*32f0*/  IMAD.WIDE.U32 R2, R0, 0x4, R2 ;  /* 0x0000000400027825 */ /* 0x001fca00078e0002 */
[----:B------:R0:W-:Y:S02]  /*3300*/  STG.E desc[UR10][R2.64], R23 ;  /* 0x0000001702007986 */ /* 0x0001e4000c10190a */
.L_x_8730:
[----:B------:R-:W-:Y:S05]  /*3310*/  BSYNC.RECONVERGENT B1 ;  /* 0x0000000000017941 */ /* 0x000fea0003800200 */
.L_x_8729:
        /* <DEDUP_REMOVED lines=67> */
.L_x_8741:
        /* <DEDUP_REMOVED lines=133> */
.L_x_8740:
        /* <DEDUP_REMOVED lines=73> */
.L_x_8742:
[----:B------:R-:W-:-:S09]  /*4430*/  UISETP.NE.OR UP1, UPT, UR8, URZ, UP1 ;  /* 0x000000ff0800728c */ /* 0x000fd20008f25670 */
[----:B------:R-:W-:Y:S05]  /*4440*/  BRA.U !UP1, `(.L_x_8738) ;  /* 0x0000000109947547 */ /* 0x000fea000b800000 */
.L_x_8739:
[----:B------:R-:W-:-:S13]  /*4450*/  ISETP.GE.AND P0, PT, R12, UR7, PT ;  /* 0x000000070c007c0c */ /* 0x000fda000bf06270 */
.L_x_8743:
        /* <DEDUP_REMOVED lines=36> */
.L_x_8738:
[----:B------:R-:W-:-:S09]  /*46a0*/  UISETP.NE.AND UP0, UPT, UR4, URZ, UPT ;  /* 0x000000ff0400728c */ /* 0x000fd2000bf05270 */
[----:B------:R-:W-:Y:S05]  /*46b0*/  BRA.U !UP0, `(.L_x_8737) ;  /* 0x0000000108447547 */ /* 0x000fea000b800000 */
[----:B------:R-:W-:Y:S01]  /*46c0*/  IMAD R13, R13, 0x24, R14 ;  /* 0x000000240d0d7824 */ /* 0x000fe200078e020e */
[----:B------:R-:W-:Y:S01]  /*46d0*/  ISETP.GE.AND P0, PT, R12, UR7, PT ;  /* 0x000000070c007c0c */ /* 0x000fe2000bf06270 */
[----:B------:R-:W-:Y:S02]  /*46e0*/  UIMAD.WIDE UR8, UR9, 0x4, URZ ;  /* 0x00000004090878a5 */ /* 0x000fe4000f8e02ff */
[----:B------:R-:W-:Y:S01]  /*46f0*/  UIADD3 UR4, UPT, UPT, -UR4, URZ, URZ ;  /* 0x000000ff04047290 */ /* 0x000fe2000fffe1ff */
[----:B------:R-:W-:-:S11]  /*4700*/  IADD3 R6, PT, PT, R13, UR6, RZ ;  /* 0x000000060d067c10 */ /* 0x000fd6000fffe0ff */
.L_x_8744:
        /* <DEDUP_REMOVED lines=12> */
.L_x_8737:
        /* <DEDUP_REMOVED lines=81> */
        .weak           $__internal_23_$__cuda_sm20_div_s64
        .type           $__internal_23_$__cuda_sm20_div_s64,@function
        .size           $__internal_23_$__cuda_sm20_div_s64,(.L_x_14781 - $__internal_23_$__cuda_sm20_div_s64)
$__internal_23_$__cuda_sm20_div_s64:
        /* <DEDUP_REMOVED lines=86> */
[----:B------:R-:W-:Y:S06]  /*5240*/  RET.REL.NODEC R14 `(_ZN5flash32flash_fwd_splitkv_combine_kernelI23Flash_fwd_kernel_traitsILi64ELi64ELi128ELi4ELb0ELb0EN7cutlass10bfloat16_tE19Flash_kernel_traitsILi64ELi64ELi128ELi4ES3_EELi8ELi5ELb1EEEvNS_16Flash_fwd_paramsE) ;  /* 0xffffffac0e6c7950 */ /* 0x000fec0003c3ffff */
.L_x_8745:
        /* <DEDUP_REMOVED lines=11> */
.L_x_14781:


//--------------------- .text._ZN5flash32flash_fwd_splitkv_combine_kernelI23Flash_fwd_kernel_traitsILi64ELi64ELi128ELi4ELb0ELb0EN7cutlass10bfloat16_tE19Flash_kernel_traitsILi64ELi64ELi128ELi4ES3_EELi8ELi4ELb1EEEvNS_16Flash_fwd_paramsE --------------------------
	.section	.text._ZN5flash32flash_fwd_splitkv_combine_kernelI23Flash_fwd_kernel_traitsILi64ELi64ELi128ELi4ELb0ELb0EN7cutlass10bfloat16_tE19Flash_kernel_traitsILi64ELi64ELi128ELi4ES3_EELi8ELi4ELb1EEEvNS_16Flash_fwd_paramsE,"ax",@progbits
	.align	128
        .global         _ZN5flash32flash_fwd_splitkv_combine_kernelI23Flash_fwd_kernel_traitsILi64ELi64ELi128ELi4ELb0ELb0EN7cutlass10bfloat16_tE19Flash_kernel_traitsILi64ELi64ELi128ELi4ES3_EELi8ELi4ELb1EEEvNS_16Flash_fwd_paramsE
        .type           _ZN5flash32flash_fwd_splitkv_combine_kernelI23Flash_fwd_kernel_traitsILi64ELi64ELi128ELi4ELb0ELb0EN7cutlass10bfloat16_tE19Flash_kernel_traitsILi64ELi64ELi128ELi4ES3_EELi8ELi4ELb1EEEvNS_16Flash_fwd_paramsE,@function
        .size           _ZN5flash32flash_fwd_splitkv_combine_kernelI23Flash_fwd_kernel_traitsILi64ELi64ELi128ELi4ELb0ELb0EN7cutlass10bfloat16_tE19Flash_kernel_traitsILi64ELi64ELi128ELi4ES3_EELi8ELi4ELb1EEEvNS_16Flash_fwd_paramsE,(.L_x_14782 - _ZN5flash32flash_fwd_splitkv_combine_kernelI23Flash_fwd_kernel_traitsILi64ELi64ELi128ELi4ELb0ELb0EN7cutlass10bfloat16_tE19Flash_kernel_traitsILi64ELi64ELi128ELi4ES3_EELi8ELi4ELb1EEEvNS_16Flash_fwd_paramsE)
        .other          _ZN5flash32flash_fwd_splitkv_combine_kernelI23Flash_fwd_kernel_traitsILi64ELi64ELi128ELi4ELb0ELb0EN7cutlass10bfloat16_tE19Flash_kernel_traitsILi64ELi64ELi128ELi4ES3_EELi8ELi4ELb1EEEvNS_16Flash_fwd_paramsE,@"STO_CUDA_ENTRY STV_DEFAULT"
_ZN5flash32flash_fwd_splitkv_combine_kernelI23Flash_fwd_kernel_traitsILi64ELi64ELi128ELi4ELb0ELb0EN7cutlass10bfloat16_tE19Flash_kernel_traitsILi64ELi64ELi128ELi4ES3_EELi8ELi4ELb1EEEvNS_16Flash_fwd_paramsE:
.text._ZN5flash32flash_fwd_splitkv_combine_kernelI23Flash_fwd_kernel_traitsILi64ELi64ELi128ELi4ELb0ELb0EN7cutlass10bfloat16_tE19Flash_kernel_traitsILi64ELi64ELi128ELi4ES3_EELi8ELi4ELb1EEEvNS_16Flash_fwd_paramsE:
        /* <DEDUP_REMOVED lines=38> */
.L_x_8746:
[----:B------:R-:W-:Y:S01]  /*0260*/  IMAD.U32 R16, RZ, RZ, UR14 ;  /* 0x0000000eff107e24 */ /* 0x000fe2000f8e00ff */
[----:B------:R-:W-:Y:S01]  /*0270*/  MOV R20, UR12 ;  /* 0x0000000c00147c02 */ /* 0x000fe20008000f00 */
[----:B------:R-:W-:Y:S01]  /*0280*/  IMAD.U32 R21, RZ, RZ, UR15 ;  /* 0x0000000fff157e24 */ /* 0x000fe2000f8e00ff */
[----:B------:R-:W-:Y:S02]  /*0290*/  MOV R19, UR7 ;  /* 0x0000000700137c02 */ /* 0x000fe40008000f00 */
[----:B------:R-:W-:Y:S02]  /*02a0*/  MOV R18, 0x2c0 ;  /* 0x000002c000127802 */ /* 0x000fe40000000f00 */
[----:B------:R-:W-:Y:S05]  /*02b0*/  CALL.REL.NOINC `($__internal_24_$__cuda_sm20_div_s64) ;  /* 0x0000004800307944 */ /* 0x000fea0003c00000 */
[----:B------:R-:W-:-:S07]  /*02c0*/  MOV R11, R13 ;  /* 0x0000000d000b7202 */ /* 0x000fce0000000f00 */
.L_x_8747:
        /* <DEDUP_REMOVED lines=30> */
.L_x_8749:
[----:B------:R-:W-:Y:S01]  /*04b0*/  IMAD.MOV.U32 R16, RZ, RZ, R10 ;  /* 0x000000ffff107224 */ /* 0x000fe200078e000a */
[----:B------:R-:W-:Y:S02]  /*04c0*/  MOV R21, R11 ;  /* 0x0000000b00157202 */ /* 0x000fe40000000f00 */
[----:B------:R-:W-:Y:S02]  /*04d0*/  MOV R18, 0x4f0 ;  /* 0x000004f000127802 */ /* 0x000fe40000000f00 */
[----:B------:R-:W-:Y:S05]  /*04e0*/  CALL.REL.NOINC `($__internal_24_$__cuda_sm20_div_s64) ;  /* 0x0000004400a47944 */ /* 0x000fea0003c00000 */
[----:B------:R-:W-:Y:S02]  /*04f0*/  MOV R4, R10 ;  /* 0x0000000a00047202 */ /* 0x000fe40000000f00 */
[----:B------:R-:W-:Y:S02]  /*0500*/  MOV R5, R13 ;  /* 0x0000000d00057202 */ /* 0x000fe40000000f00 */
.L_x_8750:
[----:B------:R-:W-:Y:S05]  /*0510*/  BSYNC.RECONVERGENT B0 ;  /* 0x0000000000007941 */ /* 0x000fea0003800200 */
.L_x_8748:
        /* <DEDUP_REMOVED lines=57> */
.L_x_8752:
[----:B------:R-:W-:Y:S01]  /*08b0*/  IMAD.MOV.U32 R16, RZ, RZ, R20 ;  /* 0x000000ffff107224 */ /* 0x000fe200078e0014 */
[----:B------:R-:W-:Y:S01]  /*08c0*/  MOV R20, R11 ;  /* 0x0000000b00147202 */ /* 0x000fe20000000f00 */
[----:B------:R-:W-:Y:S01]  /*08d0*/  IMAD.MOV.U32 R21, RZ, RZ, R19 ;  /* 0x000000ffff157224 */ /* 0x000fe200078e0013 */
[----:B------:R-:W-:Y:S02]  /*08e0*/  MOV R19, R29 ;  /* 0x0000001d00137202 */ /* 0x000fe40000000f00 */
[----:B------:R-:W-:Y:S02]  /*08f0*/  MOV R18, 0x910 ;  /* 0x0000091000127802 */ /* 0x000fe40000000f00 */
[----:B------:R-:W-:Y:S05]  /*0900*/  CALL.REL.NOINC `($__internal_24_$__cuda_sm20_div_s64) ;  /* 0x00000040009c7944 */ /* 0x000fea0003c00000 */
[----:B------:R-:W-:Y:S02]  /*0910*/  MOV R12, R10 ;  /* 0x0000000a000c7202 */ /* 0x000fe40000000f00 */
.L_x_8753:
[----:B------:R-:W-:Y:S05]  /*0920*/  BSYNC.RECONVERGENT B0 ;  /* 0x0000000000007941 */ /* 0x000fea0003800200 */
.L_x_8751:
        /* <DEDUP_REMOVED lines=124> */
.L_x_8755:
[----:B------:R-:W-:Y:S01]  /*10f0*/  IMAD.MOV.U32 R16, RZ, RZ, R12 ;  /* 0x000000ffff107224 */ /* 0x000fe200078e000c */
[----:B------:R-:W-:Y:S01]  /*1100*/  MOV R20, R8 ;  /* 0x0000000800147202 */ /* 0x000fe20000000f00 */
[----:B------:R-:W-:Y:S01]  /*1110*/  IMAD.MOV.U32 R21, RZ, RZ, R13 ;  /* 0x000000ffff157224 */ /* 0x000fe200078e000d */
[----:B------:R-:W-:Y:S02]  /*1120*/  MOV R19, R0 ;  /* 0x0000000000137202 */ /* 0x000fe40000000f00 */
[----:B------:R-:W-:Y:S02]  /*1130*/  MOV R18, 0x1150 ;  /* 0x0000115000127802 */ /* 0x000fe40000000f00 */
[----:B------:R-:W-:Y:S05]  /*1140*/  CALL.REL.NOINC `($__internal_24_$__cuda_sm20_div_s64) ;  /* 0x00000038008c7944 */ /* 0x000fea0003c00000 */
[----:B------:R-:W-:Y:S02]  /*1150*/  MOV R34, R10 ;  /* 0x0000000a00227202 */ /* 0x000fe40000000f00 */
[----:B------:R-:W-:Y:S02]  /*1160*/  MOV R35, R13 ;  /* 0x0000000d00237202 */ /* 0x000fe40000000f00 */
.L_x_8756:
[----:B------:R-:W-:Y:S05]  /*1170*/  BSYNC.RECONVERGENT B0 ;  /* 0x0000000000007941 */ /* 0x000fea0003800200 */
.L_x_8754:
        /* <DEDUP_REMOVED lines=57> */
.L_x_8758:
[----:B------:R-:W-:Y:S01]  /*1510*/  IMAD.MOV.U32 R16, RZ, RZ, R4 ;  /* 0x000000ffff107224 */ /* 0x000fe200078e0004 */
[----:B------:R-:W-:Y:S01]  /*1520*/  MOV R21, R5 ;  /* 0x0000000500157202 */ /* 0x000fe20000000f00 */
[----:B------:R-:W-:Y:S01]  /*1530*/  IMAD.MOV.U32 R20, RZ, RZ, R7 ;  /* 0x000000ffff147224 */ /* 0x000fe200078e0007 */
[----:B------:R-:W-:Y:S02]  /*1540*/  MOV R18, 0x1560 ;  /* 0x0000156000127802 */ /* 0x000fe40000000f00 */
[----:B------:R-:W-:Y:S05]  /*1550*/  CALL.REL.NOINC `($__internal_24_$__cuda_sm20_div_s64) ;  /* 0x0000003400887944 */ /* 0x000fea0003c00000 */
[----:B------:R-:W-:Y:S02]  /*1560*/  MOV R14, R10 ;  /* 0x0000000a000e7202 */ /* 0x000fe40000000f00 */
[----:B------:R-:W-:Y:S02]  /*1570*/  MOV R15, R13 ;  /* 0x0000000d000f7202 */ /* 0x000fe40000000f00 */
.L_x_8759:
[----:B------:R-:W-:Y:S05]  /*1580*/  BSYNC.RECONVERGENT B0 ;  /* 0x0000000000007941 */ /* 0x000fea0003800200 */
.L_x_8757:
        /* <DEDUP_REMOVED lines=70> */
.L_x_8761:
[----:B0-----:R-:W-:Y:S05]  /*19f0*/  BSYNC.RECONVERGENT B0 ;  /* 0x0000000000007941 */ /* 0x001fea0003800200 */
.L_x_8760:
        /* <DEDUP_REMOVED lines=139> */
.L_x_8765:
[----:B------:R-:W-:Y:S01]  /*22b0*/  IMAD.MOV.U32 R16, RZ, RZ, R2 ;  /* 0x000000ffff107224 */ /* 0x000fe200078e0002 */
[----:B------:R-:W-:Y:S01]  /*22c0*/  MOV R21, RZ ;  /* 0x000000ff00157202 */ /* 0x000fe20000000f00 */
[----:B------:R-:W-:Y:S01]  /*22d0*/  IMAD.MOV.U32 R20, RZ, RZ, R32 ;  /* 0x000000ffff147224 */ /* 0x000fe200078e0020 */
[----:B------:R-:W-:Y:S02]  /*22e0*/  MOV R18, 0x2300 ;  /* 0x0000230000127802 */ /* 0x000fe40000000f00 */
[----:B------:R-:W-:Y:S05]  /*22f0*/  CALL.REL.NOINC `($__internal_24_$__cuda_sm20_div_s64) ;  /* 0x0000002800207944 */ /* 0x000fea0003c00000 */
[----:B------:R-:W-:Y:S02]  /*2300*/  IADD3 R15, PT, PT, -R10, RZ, RZ ;  /* 0x000000ff0a0f7210 */ /* 0x000fe40007ffe1ff */
[----:B------:R-:W-:-:S03]  /*2310*/  MOV R33, R13 ;  /* 0x0000000d00217202 */ /* 0x000fc60000000f00 */
[----:B------:R-:W-:Y:S01]  /*2320*/  IMAD R14, R32, R15, R2 ;  /* 0x0000000f200e7224 */ /* 0x000fe200078e0202 */
[----:B------:R-:W-:-:S07]  /*2330*/  MOV R32, R10 ;  /* 0x0000000a00207202 */ /* 0x000fce0000000f00 */
.L_x_8766:
        /* <DEDUP_REMOVED lines=59> */
.L_x_8768:
[----:B------:R-:W-:Y:S01]  /*26f0*/  IMAD.MOV.U32 R16, RZ, RZ, R32 ;  /* 0x000000ffff107224 */ /* 0x000fe200078e0020 */
[----:B------:R-:W-:Y:S01]  /*2700*/  MOV R21, R33 ;  /* 0x0000002100157202 */ /* 0x000fe20000000f00 */
[----:B------:R-:W-:Y:S01]  /*2710*/  IMAD.MOV.U32 R20, RZ, RZ, R28 ;  /* 0x000000ffff147224 */ /* 0x000fe200078e001c */
[----:B------:R-:W-:Y:S02]  /*2720*/  MOV R18, 0x2740 ;  /* 0x0000274000127802 */ /* 0x000fe40000000f00 */
[----:B------:R-:W-:Y:S05]  /*2730*/  CALL.REL.NOINC `($__internal_24_$__cuda_sm20_div_s64) ;  /* 0x0000002400107944 */ /* 0x000fea0003c00000 */
[----:B------:R-:W-:-:S05]  /*2740*/  IADD3 R13, PT, PT, -R10, RZ, RZ ;  /* 0x000000ff0a0d7210 */ /* 0x000fca0007ffe1ff */
[----:B------:R-:W-:Y:S02]  /*2750*/  IMAD R28, R13, R28, R32 ;  /* 0x0000001c0d1c7224 */ /* 0x000fe400078e0220 */
.L_x_8769:
[----:B------:R-:W-:Y:S05]  /*2760*/  BSYNC.RECONVERGENT B0 ;  /* 0x0000000000007941 */ /* 0x000fea0003800200 */
.L_x_8767:
        /* <DEDUP_REMOVED lines=160> */
.L_x_8764:
[----:B------:R-:W0:Y:S01]  /*3170*/  LDC.64 R2, c[0x0][0x420] ;  /* 0x00010800ff027b82 */ /* 0x000e220000000a00 */
[----:B------:R-:W-:-:S05]  /*3180*/  IADD3 R0, PT, PT, R12, UR13, RZ ;  /* 0x0000000d0c007c10 */ /* 0x000fca000fffe0ff */
[----:B0-----:R-:W-:-:S05]  /*3190*/  IMAD.WIDE.U32 R2, R0, 0x4, R2 ;  /* 0x0000000400027825 */ /* 0x001fca00078e0002 */
[----:B------:R1:W-:Y:S02]  /*31a0*/  STG.E desc[UR10][R2.64], R24 ;  /* 0x0000001802007986 */ /* 0x0003e4000c10190a */
.L_x_8763:
[----:B------:R-:W-:Y:S05]  /*31b0*/  BSYNC.RECONVERGENT B1 ;  /* 0x0000000000017941 */ /* 0x000fea0003800200 */
.L_x_8762:
        /* <DEDUP_REMOVED lines=14> */
.L_x_8771:
[----:B------:R-:W-:Y:S05]  /*32a0*/  BSYNC.RECONVERGENT B0 ;  /* 0x0000000000007941 */ /* 0x000fea0003800200 */
.L_x_8770:
        /* <DEDUP_REMOVED lines=49> */
.L_x_8776:
        /* <DEDUP_REMOVED lines=133> */
.L_x_8775:
        /* <DEDUP_REMOVED lines=73> */
.L_x_8777:
[----:B------:R-:W-:-:S09]  /*42a0*/  UISETP.NE.OR UP1, UPT, UR5, URZ, UP1 ;  /* 0x000000ff0500728c */ /* 0x000fd20008f25670 */
[----:B------:R-:W-:Y:S05]  /*42b0*/  BRA.U !UP1, `(.L_x_8773) ;  /* 0x0000000109947547 */ /* 0x000fea000b800000 */
.L_x_8774:
[----:B------:R-:W-:-:S13]  /*42c0*/  ISETP.GE.AND P0, PT, R12, UR15, PT ;  /* 0x0000000f0c007c0c */ /* 0x000fda000bf06270 */
.L_x_8778:
        /* <DEDUP_REMOVED lines=36> */
.L_x_8773:
        /* <DEDUP_REMOVED lines=10> */
.L_x_8779:
        /* <DEDUP_REMOVED lines=12> */
.L_x_8772:
        /* <DEDUP_REMOVED lines=81> */
        .weak           $__internal_24_$__cuda_sm20_div_s64
        .type           $__internal_24_$__cuda_sm20_div_s64,@function
        .size           $__internal_24_$__cuda_sm20_div_s64,(.L_x_14782 - $__internal_24_$__cuda_sm20_div_s64)
$__internal_24_$__cuda_sm20_div_s64:
        /* <DEDUP_REMOVED lines=86> */
[----:B------:R-:W-:Y:S05]  /*50e0*/  RET.REL.NODEC R14 `(_ZN5flash32flash_fwd_splitkv_combine_kernelI23Flash_fwd_kernel_traitsILi64ELi64ELi128ELi4ELb0ELb0EN7cutlass10bfloat16_tE19Flash_kernel_traitsILi64ELi64ELi128ELi4ES3_EELi8ELi4ELb1EEEvNS_16Flash_fwd_paramsE) ;  /* 0xffffffac0ec47950 */ /* 0x000fea0003c3ffff */
.L_x_8780:
        /* <DEDUP_REMOVED lines=9> */
.L_x_14782:


//--------------------- .text._ZN5flash32flash_fwd_splitkv_combine_kernelI23Flash_fwd_kernel_traitsILi64ELi64ELi128ELi4ELb0ELb0EN7cutlass10bfloat16_tE19Flash_kernel_traitsILi64ELi64ELi128ELi4ES3_EELi8ELi3ELb1EEEvNS_16Flash_fwd_paramsE --------------------------
	.section	.text._ZN5flash32flash_fwd_splitkv_combine_kernelI23Flash_fwd_kernel_traitsILi64ELi64ELi128ELi4ELb0ELb0EN7cutlass10bfloat16_tE19Flash_kernel_traitsILi64ELi64ELi128ELi4ES3_EELi8ELi3ELb1EEEvNS_16Flash_fwd_paramsE,"ax",@progbits
	.align	128
        .global         _ZN5flash32flash_fwd_splitkv_combine_kernelI23Flash_fwd_kernel_traitsILi64ELi64ELi128ELi4ELb0ELb0EN7cutlass10bfloat16_tE19Flash_kernel_traitsILi64ELi64ELi128ELi4ES3_EELi8ELi3ELb1EEEvNS_16Flash_fwd_paramsE
        .type           _ZN5flash32flash_fwd_splitkv_combine_kernelI23Flash_fwd_kernel_traitsILi64ELi64ELi128ELi4ELb0ELb0EN7cutlass10bfloat16_tE19Flash_kernel_traitsILi64ELi64ELi128ELi4ES3_EELi8ELi3ELb1EEEvNS_16Flash_fwd_paramsE,@function
        .size           _ZN5flash32flash_fwd_splitkv_combine_kernelI23Flash_fwd_kernel_traitsILi64ELi64ELi128ELi4ELb0ELb0EN7cutlass10bfloat16_tE19Flash_kernel_traitsILi64ELi64ELi128ELi4ES3_EELi8ELi3ELb1EEEvNS_16Flash_fwd_paramsE,(.L_x_14783 - _ZN5flash32flash_fwd_splitkv_combine_kernelI23Flash_fwd_kernel_traitsILi64ELi64ELi128ELi4ELb0ELb0EN7cutlass10bfloat16_tE19Flash_kernel_traitsILi64ELi64ELi128ELi4ES3_EELi8ELi3ELb1EEEvNS_16Flash_fwd_paramsE)
        .other          _ZN5flash32flash_fwd_splitkv_combine_kernelI23Flash_fwd_kernel_traitsILi64ELi64ELi128ELi4ELb0ELb0EN7cutlass10bfloat16_tE19Flash_kernel_traitsILi64ELi64ELi128ELi4ES3_EELi8ELi3ELb1EEEvNS_16Flash_fwd_paramsE,@"STO_CUDA_ENTRY STV_DEFAULT"
_ZN5flash32flash_fwd_splitkv_combine_kernelI23Flash_fwd_kernel_traitsILi64ELi64ELi128ELi4ELb0ELb0EN7cutlass10bfloat16_tE19Flash_kernel_traitsILi64ELi64ELi128ELi4ES3_EELi8ELi3ELb1EEEvNS_16Flash_fwd_paramsE:
.text._ZN5flash32flash_fwd_splitkv_combine_kernelI23Flash_fwd_kernel_traitsILi64ELi64ELi128ELi4ELb0ELb0EN7cutlass10bfloat16_tE19Flash_kernel_traitsILi64ELi64ELi128ELi4ES3_EELi8ELi3ELb1EEEvNS_16Flash_fwd_paramsE:
        /* <DEDUP_REMOVED lines=38> */
.L_x_8781:
[----:B------:R-:W-:Y:S01]  /*0260*/  IMAD.U32 R24, RZ, RZ, UR21 ;  /* 0x00000015ff187e24 */ /* 0x000fe2000f8e00ff */
[----:B------:R-:W-:Y:S01]  /*0270*/  MOV R16, UR19 ;  /* 0x0000001300107c02 */ /* 0x000fe20008000f00 */
[----:B------:R-:W-:Y:S01]  /*0280*/  IMAD.U32 R17, RZ, RZ, UR15 ;  /* 0x0000000fff117e24 */ /* 0x000fe2000f8e00ff */
[----:B------:R-:W-:Y:S02]  /*0290*/  MOV R15, UR14 ;  /* 0x0000000e000f7c02 */ /* 0x000fe40008000f00 */
[----:B------:R-:W-:Y:S02]  /*02a0*/  MOV R14, 0x2c0 ;  /* 0x000002c0000e7802 */ /* 0x000fe40000000f00 */
[----:B------:R-:W-:Y:S05]  /*02b0*/  CALL.REL.NOINC `($__internal_25_$__cuda_sm20_div_s64) ;  /* 0x00000048002c7944 */ /* 0x000fea0003c00000 */
[----:B------:R-:W-:-:S07]  /*02c0*/  MOV R12, R0 ;  /* 0x00000000000c7202 */ /* 0x000fce0000000f00 */
.L_x_8782:
        /* <DEDUP_REMOVED lines=30> */
.L_x_8784:
[----:B------:R-:W-:Y:S01]  /*04b0*/  IMAD.MOV.U32 R24, RZ, RZ, R12 ;  /* 0x000000ffff187224 */ /* 0x000fe200078e000c */
[----:B------:R-:W-:Y:S02]  /*04c0*/  MOV R17, R13 ;  /* 0x0000000d00117202 */ /* 0x000fe40000000f00 */
[----:B------:R-:W-:Y:S02]  /*04d0*/  MOV R14, 0x4f0 ;  /* 0x000004f0000e7802 */ /* 0x000fe40000000f00 */
[----:B------:R-:W-:Y:S05]  /*04e0*/  CALL.REL.NOINC `($__internal_25_$__cuda_sm20_div_s64) ;  /* 0x0000004400a07944 */ /* 0x000fea0003c00000 */
[----:B------:R-:W-:Y:S02]  /*04f0*/  MOV R6, R0 ;  /* 0x0000000000067202 */ /* 0x000fe40000000f00 */
[----:B------:R-:W-:Y:S02]  /*0500*/  MOV R7, R13 ;  /* 0x0000000d00077202 */ /* 0x000fe40000000f00 */
.L_x_8785:
[----:B------:R-:W-:Y:S05]  /*0510*/  BSYNC.RECONVERGENT B0 ;  /* 0x0000000000007941 */ /* 0x000fea0003800200 */
.L_x_8783:
        /* <DEDUP_REMOVED lines=57> */
.L_x_8787:
[----:B------:R-:W-:Y:S01]  /*08b0*/  IMAD.MOV.U32 R24, RZ, RZ, R16 ;  /* 0x000000ffff187224 */ /* 0x000fe200078e0010 */
[----:B------:R-:W-:Y:S01]  /*08c0*/  MOV R16, R11 ;  /* 0x0000000b00107202 */ /* 0x000fe20000000f00 */
[----:B------:R-:W-:Y:S01]  /*08d0*/  IMAD.MOV.U32 R17, RZ, RZ, R15 ;  /* 0x000000ffff117224 */ /* 0x000fe200078e000f */
[----:B------:R-:W-:Y:S02]  /*08e0*/  MOV R15, R3 ;  /* 0x00000003000f7202 */ /* 0x000fe40000000f00 */
[----:B------:R-:W-:Y:S02]  /*08f0*/  MOV R14, 0x910 ;  /* 0x00000910000e7802 */ /* 0x000fe40000000f00 */
[----:B------:R-:W-:Y:S05]  /*0900*/  CALL.REL.NOINC `($__internal_25_$__cuda_sm20_div_s64) ;  /* 0x0000004000987944 */ /* 0x000fea0003c00000 */
[----:B------:R-:W-:Y:S02]  /*0910*/  MOV R12, R0 ;  /* 0x00000000000c7202 */ /* 0x000fe40000000f00 */
.L_x_8788:
[----:B------:R-:W-:Y:S05]  /*0920*/  BSYNC.RECONVERGENT B0 ;  /* 0x0000000000007941 */ /* 0x000fea0003800200 */
.L_x_8786:
        /* <DEDUP_REMOVED lines=124> */
.L_x_8790:
[----:B------:R-:W-:Y:S01]  /*10f0*/  IMAD.MOV.U32 R24, RZ, RZ, R12 ;  /* 0x000000ffff187224 */ /* 0x000fe200078e000c */
[----:B------:R-:W-:Y:S01]  /*1100*/  MOV R16, R10 ;  /* 0x0000000a00107202 */ /* 0x000fe20000000f00 */
[----:B------:R-:W-:Y:S01]  /*1110*/  IMAD.MOV.U32 R17, RZ, RZ, R13 ;  /* 0x000000ffff117224 */ /* 0x000fe200078e000d */
[----:B------:R-:W-:Y:S02]  /*1120*/  MOV R15, R4 ;  /* 0x00000004000f7202 */ /* 0x000fe40000000f00 */
[----:B------:R-:W-:Y:S02]  /*1130*/  MOV R14, 0x1150 ;  /* 0x00001150000e7802 */ /* 0x000fe40000000f00 */
[----:B------:R-:W-:Y:S05]  /*1140*/  CALL.REL.NOINC `($__internal_25_$__cuda_sm20_div_s64) ;  /* 0x0000003800887944 */ /* 0x000fea0003c00000 */
[----:B------:R-:W-:Y:S02]  /*1150*/  MOV R30, R0 ;  /* 0x00000000001e7202 */ /* 0x000fe40000000f00 */
[----:B------:R-:W-:Y:S02]  /*1160*/  MOV R31, R13 ;  /* 0x0000000d001f7202 */ /* 0x000fe40000000f00 */
.L_x_8791:
[----:B------:R-:W-:Y:S05]  /*1170*/  BSYNC.RECONVERGENT B0 ;  /* 0x0000000000007941 */ /* 0x000fea0003800200 */
.L_x_8789:
        /* <DEDUP_REMOVED lines=57> */
.L_x_8793:
[----:B------:R-:W-:Y:S01]  /*1510*/  IMAD.MOV.U32 R24, RZ, RZ, R6 ;  /* 0x000000ffff187224 */ /* 0x000fe200078e0006 */
[----:B------:R-:W-:Y:S01]  /*1520*/  MOV R17, R7 ;  /* 0x0000000700117202 */ /* 0x000fe20000000f00 */
[----:B------:R-:W-:Y:S01]  /*1530*/  IMAD.MOV.U32 R16, RZ, RZ, R9 ;  /* 0x000000ffff107224 */ /* 0x000fe200078e0009 */
[----:B------:R-:W-:Y:S02]  /*1540*/  MOV R14, 0x1560 ;  /* 0x00001560000e7802 */ /* 0x000fe40000000f00 */
[----:B------:R-:W-:Y:S05]  /*1550*/  CALL.REL.NOINC `($__internal_25_$__cuda_sm20_div_s64) ;  /* 0x0000003400847944 */ /* 0x000fea0003c00000 */
[----:B------:R-:W-:Y:S02]  /*1560*/  MOV R22, R0 ;  /* 0x0000000000167202 */ /* 0x000fe40000000f00 */
[----:B------:R-:W-:Y:S02]  /*1570*/  MOV R23, R13 ;  /* 0x0000000d00177202 */ /* 0x000fe40000000f00 */
.L_x_8794:
[----:B------:R-:W-:Y:S05]  /*1580*/  BSYNC.RECONVERGENT B0 ;  /* 0x0000000000007941 */ /* 0x000fea0003800200 */
.L_x_8792:
        /* <DEDUP_REMOVED lines=81> */
.L_x_8796:
[----:B------:R-:W-:Y:S05]  /*1aa0*/  BSYNC.RECONVERGENT B0 ;  /* 0x0000000000007941 */ /* 0x000fea0003800200 */
.L_x_8795:
        /* <DEDUP_REMOVED lines=121> */
.L_x_8800:
[----:B------:R-:W-:Y:S01]  /*2240*/  LEA.HI R24, R7, UR20, RZ, 0x1d ;  /* 0x0000001407187c11 */ /* 0x000fe2000f8fe8ff */
[----:B------:R-:W-:Y:S01]  /*2250*/  IMAD.MOV.U32 R17, RZ, RZ, RZ ;  /* 0x000000ffff117224 */ /* 0x000fe200078e00ff */
[----:B------:R-:W-:Y:S01]  /*2260*/  MOV R14, 0x2290 ;  /* 0x00002290000e7802 */ /* 0x000fe20000000f00 */
[----:B------:R-:W-:Y:S02]  /*2270*/  IMAD.MOV.U32 R16, RZ, RZ, R26 ;  /* 0x000000ffff107224 */ /* 0x000fe400078e001a */
[----:B------:R-:W-:Y:S05]  /*2280*/  CALL.REL.NOINC `($__internal_25_$__cuda_sm20_div_s64) ;  /* 0x0000002800387944 */ /* 0x000fea0003c00000 */
[----:B------:R-:W-:Y:S02]  /*2290*/  IADD3 R15, PT, PT, -R0, RZ, RZ ;  /* 0x000000ff000f7210 */ /* 0x000fe40007ffe1ff */
[----:B------:R-:W-:-:S03]  /*22a0*/  MOV R27, R13 ;  /* 0x0000000d001b7202 */ /* 0x000fc60000000f00 */
[----:B------:R-:W-:Y:S01]  /*22b0*/  IMAD R24, R26, R15, R24 ;  /* 0x0000000f1a187224 */ /* 0x000fe200078e0218 */
[----:B------:R-:W-:-:S07]  /*22c0*/  MOV R26, R0 ;  /* 0x00000000001a7202 */ /* 0x000fce0000000f00 */
.L_x_8801:
        /* <DEDUP_REMOVED lines=60> */
.L_x_8803:
[----:B------:R-:W-:Y:S01]  /*2690*/  IMAD.MOV.U32 R24, RZ, RZ, R26 ;  /* 0x000000ffff187224 */ /* 0x000fe200078e001a */
[----:B------:R-:W-:Y:S01]  /*26a0*/  MOV R17, R27 ;  /* 0x0000001b00117202 */ /* 0x000fe20000000f00 */
[----:B------:R-:W-:Y:S01]  /*26b0*/  IMAD.MOV.U32 R16, RZ, RZ, R32 ;  /* 0x000000ffff107224 */ /* 0x000fe200078e0020 */
[----:B------:R-:W-:Y:S02]  /*26c0*/  MOV R14, 0x26e0 ;  /* 0x000026e0000e7802 */ /* 0x000fe40000000f00 */
[----:B------:R-:W-:Y:S05]  /*26d0*/  CALL.REL.NOINC `($__internal_25_$__cuda_sm20_div_s64) ;  /* 0x0000002400247944 */ /* 0x000fea0003c00000 */
[----:B------:R-:W-:-:S05]  /*26e0*/  IADD3 R13, PT, PT, -R0, RZ, RZ ;  /* 0x000000ff000d7210 */ /* 0x000fca0007ffe1ff */
[----:B------:R-:W-:Y:S02]  /*26f0*/  IMAD R26, R13, R32, R26 ;  /* 0x000000200d1a7224 */ /* 0x000fe400078e021a */
.L_x_8804:
[----:B------:R-:W-:Y:S05]  /*2700*/  BSYNC.RECONVERGENT B0 ;  /* 0x0000000000007941 */ /* 0x000fea0003800200 */
.L_x_8802:
        /* <DEDUP_REMOVED lines=162> */
.L_x_8799:
[----:B------:R-:W0:Y:S01]  /*3130*/  LDC.64 R2, c[0x0][0x420] ;  /* 0x00010800ff027b82 */ /* 0x000e220000000a00 */
[----:B------:R-:W-:-:S05]  /*3140*/  IADD3 R12, PT, PT, R12, UR20, RZ ;  /* 0x000000140c0c7c10 */ /* 0x000fca000fffe0ff */
[----:B0-----:R-:W-:-:S05]  /*3150*/  IMAD.WIDE.U32 R2, R12, 0x4, R2 ;  /* 0x000000040c027825 */ /* 0x001fca00078e0002 */
[----:B------:R1:W-:Y:S02]  /*3160*/  STG.E desc[UR10][R2.64], R20 ;  /* 0x0000001402007986 */ /* 0x0003e4000c10190a */
.L_x_8798:
[----:B------:R-:W-:Y:S05]  /*3170*/  BSYNC.RECONVERGENT B1 ;  /* 0x0000000000017941 */ /* 0x000fea0003800200 */
.L_x_8797:
        /* <DEDUP_REMOVED lines=17> */
.L_x_8806:
[----:B------:R-:W-:Y:S05]  /*3290*/  BSYNC.RECONVERGENT B0 ;  /* 0x0000000000007941 */ /* 0x000fea0003800200 */
.L_x_8805:
        /* <DEDUP_REMOVED lines=49> */
.L_x_8811:
        /* <DEDUP_REMOVED lines=133> */
.L_x_8810:
        /* <DEDUP_REMOVED lines=73> */
.L_x_8812:
[----:B------:R-:W-:-:S09]  /*4290*/  UISETP.NE.OR UP1, UPT, UR5, URZ, UP1 ;  /* 0x000000ff0500728c */ /* 0x000fd20008f25670 */
[----:B------:R-:W-:Y:S05]  /*42a0*/  BRA.U !UP1, `(.L_x_8808) ;  /* 0x0000000109947547 */ /* 0x000fea000b800000 */
.L_x_8809:
[----:B------:R-:W-:-:S13]  /*42b0*/  ISETP.GE.AND P0, PT, R12, UR12, PT ;  /* 0x0000000c0c007c0c */ /* 0x000fda000bf06270 */
.L_x_8813:
        /* <DEDUP_REMOVED lines=36> */
.L_x_8808:
        /* <DEDUP_REMOVED lines=10> */
.L_x_8814:
        /* <DEDUP_REMOVED lines=12> */
.L_x_8807:
        /* <DEDUP_REMOVED lines=81> */
        .weak           $__internal_25_$__cuda_sm20_div_s64
        .type           $__internal_25_$__cuda_sm20_div_s64,@function
        .size           $__internal_25_$__cuda_sm20_div_s64,(.L_x_14783 - $__internal_25_$__cuda_sm20_div_s64)
$__internal_25_$__cuda_sm20_div_s64:
        /* <DEDUP_REMOVED lines=86> */
[----:B------:R-:W-:Y:S06]  /*50d0*/  RET.REL.NODEC R18 `(_ZN5flash32flash_fwd_splitkv_combine_kernelI23Flash_fwd_kernel_traitsILi64ELi64ELi128ELi4ELb0ELb0EN7cutlass10bfloat16_tE19Flash_kernel_traitsILi64ELi64ELi128ELi4ES3_EELi8ELi3ELb1EEEvNS_16Flash_fwd_paramsE) ;  /* 0xffffffac12c87950 */ /* 0x000fec0003c3ffff */
.L_x_8815:
        /* <DEDUP_REMOVED lines=10> */
.L_x_14783:


//--------------------- .text._ZN5flash32flash_fwd_splitkv_combine_kernelI23Flash_fwd_kernel_traitsILi64ELi64ELi128ELi4ELb0ELb0EN7cutlass10bfloat16_tE19Flash_kernel_traitsILi64ELi64ELi128ELi4ES3_EELi8ELi2ELb1EEEvNS_16Flash_fwd_paramsE --------------------------
	.section	.text._ZN5flash32flash_fwd_splitkv_combine_kernelI23Flash_fwd_kernel_traitsILi64ELi64ELi128ELi4ELb0ELb0EN7cutlass10bfloat16_tE19Flash_kernel_traitsILi64ELi64ELi128ELi4ES3_EELi8ELi2ELb1EEEvNS_16Flash_fwd_paramsE,"ax",@progbits
	.align	128
        .global         _ZN5flash32flash_fwd_splitkv_combine_kernelI23Flash_fwd_kernel_traitsILi64ELi64ELi128ELi4ELb0ELb0EN7cutlass10bfloat16_tE19Flash_kernel_traitsILi64ELi64ELi128ELi4ES3_EELi8ELi2ELb1EEEvNS_16Flash_fwd_paramsE
        .type           _ZN5flash32flash_fwd_splitkv_combine_kernelI23Flash_fwd_kernel_traitsILi64ELi64ELi128ELi4ELb0ELb0EN7cutlass10bfloat16_tE19Flash_kernel_traitsILi64ELi64ELi128ELi4ES3_EELi8ELi2ELb1EEEvNS_16Flash_fwd_paramsE,@function
        .size           _ZN5flash32flash_fwd_splitkv_combine_kernelI23Flash_fwd_kernel_traitsILi64ELi64ELi128ELi4ELb0ELb0EN7cutlass10bfloat16_tE19Flash_kernel_traitsILi64ELi64ELi128ELi4ES3_EELi8ELi2ELb1EEEvNS_16Flash_fwd_paramsE,(.L_x_14784 - _ZN5flash32flash_fwd_splitkv_combine_kernelI23Flash_fwd_kernel_traitsILi64ELi64ELi128ELi4ELb0ELb0EN7cutlass10bfloat16_tE19Flash_kernel_traitsILi64ELi64ELi128ELi4ES3_EELi8ELi2ELb1EEEvNS_16Flash_fwd_paramsE)
        .other          _ZN5flash32flash_fwd_splitkv_combine_kernelI23Flash_fwd_kernel_traitsILi64ELi64ELi128ELi4ELb0ELb0EN7cutlass10bfloat16_tE19Flash_kernel_traitsILi64ELi64ELi128ELi4ES3_EELi8ELi2ELb1EEEvNS_16Flash_fwd_paramsE,@"STO_CUDA_ENTRY STV_DEFAULT"
_ZN5flash32flash_fwd_splitkv_combine_kernelI23Flash_fwd_kernel_traitsILi64ELi64ELi128ELi4ELb0ELb0EN7cutlass10bfloat16_tE19Flash_kernel_traitsILi64ELi64ELi128ELi4ES3_EELi8ELi2ELb1EEEvNS_16Flash_fwd_paramsE:
.text._ZN5flash32flash_fwd_splitkv_combine_kernelI23Flash_fwd_kernel_traitsILi64ELi64ELi128ELi4ELb0ELb0EN7cutlass10bfloat16_tE19Flash_kernel_traitsILi64ELi64ELi128ELi4ES3_EELi8ELi2ELb1EEEvNS_16Flash_fwd_paramsE:
        /* <DEDUP_REMOVED lines=38> */
.L_x_8816:
[----:B------:R-:W-:Y:S01]  /*0260*/  IMAD.U32 R14, RZ, RZ, UR16 ;  /* 0x00000010ff0e7e24 */ /* 0x000fe2000f8e00ff */
[----:B------:R-:W-:Y:S01]  /*0270*/  MOV R18, UR14 ;  /* 0x0000000e00127c02 */ /* 0x000fe20008000f00 */
[----:B------:R-:W-:Y:S01]  /*0280*/  IMAD.U32 R19, RZ, RZ, UR17 ;  /* 0x00000011ff137e24 */ /* 0x000fe2000f8e00ff */
[----:B------:R-:W-:Y:S02]  /*0290*/  MOV R17, UR9 ;  /* 0x0000000900117c02 */ /* 0x000fe40008000f00 */
[----:B------:R-:W-:Y:S02]  /*02a0*/  MOV R16, 0x2c0 ;  /* 0x000002c000107802 */ /* 0x000fe40000000f00 */
[----:B------:R-:W-:Y:S05]  /*02b0*/  CALL.REL.NOINC `($__internal_26_$__cuda_sm20_div_s64) ;  /* 0x00000048001c7944 */ /* 0x000fea0003c00000 */
.L_x_8817:
        /* <DEDUP_REMOVED lines=30> */
.L_x_8819:
[----:B------:R-:W-:Y:S01]  /*04a0*/  IMAD.MOV.U32 R14, RZ, RZ, R10 ;  /* 0x000000ffff0e7224 */ /* 0x000fe200078e000a */
[----:B------:R-:W-:Y:S02]  /*04b0*/  MOV R19, R11 ;  /* 0x0000000b00137202 */ /* 0x000fe40000000f00 */
[----:B------:R-:W-:Y:S02]  /*04c0*/  MOV R16, 0x4e0 ;  /* 0x000004e000107802 */ /* 0x000fe40000000f00 */
[----:B------:R-:W-:Y:S05]  /*04d0*/  CALL.REL.NOINC `($__internal_26_$__cuda_sm20_div_s64) ;  /* 0x0000004400947944 */ /* 0x000fea0003c00000 */
[----:B------:R-:W-:Y:S02]  /*04e0*/  MOV R4, R10 ;  /* 0x0000000a00047202 */ /* 0x000fe40000000f00 */
[----:B------:R-:W-:Y:S02]  /*04f0*/  MOV R5, R11 ;  /* 0x0000000b00057202 */ /* 0x000fe40000000f00 */
.L_x_8820:
[----:B------:R-:W-:Y:S05]  /*0500*/  BSYNC.RECONVERGENT B0 ;  /* 0x0000000000007941 */ /* 0x000fea0003800200 */
.L_x_8818:
        /* <DEDUP_REMOVED lines=57> */
.L_x_8822:
[----:B------:R-:W-:Y:S01]  /*08a0*/  IMAD.MOV.U32 R14, RZ, RZ, R18 ;  /* 0x000000ffff0e7224 */ /* 0x000fe200078e0012 */
[----:B------:R-:W-:Y:S01]  /*08b0*/  MOV R18, R9 ;  /* 0x0000000900127202 */ /* 0x000fe20000000f00 */
[----:B------:R-:W-:Y:S01]  /*08c0*/  IMAD.MOV.U32 R19, RZ, RZ, R17 ;  /* 0x000000ffff137224 */ /* 0x000fe200078e0011 */
[----:B------:R-:W-:Y:S02]  /*08d0*/  MOV R17, R25 ;  /* 0x0000001900117202 */ /* 0x000fe40000000f00 */
[----:B------:R-:W-:Y:S02]  /*08e0*/  MOV R16, 0x900 ;  /* 0x0000090000107802 */ /* 0x000fe40000000f00 */
[----:B------:R-:W-:Y:S05]  /*08f0*/  CALL.REL.NOINC `($__internal_26_$__cuda_sm20_div_s64) ;  /* 0x00000040008c7944 */ /* 0x000fea0003c00000 */
.L_x_8823:
[----:B------:R-:W-:Y:S05]  /*0900*/  BSYNC.RECONVERGENT B0 ;  /* 0x0000000000007941 */ /* 0x000fea0003800200 */
.L_x_8821:
        /* <DEDUP_REMOVED lines=123> */
.L_x_8825:
[----:B------:R-:W-:Y:S01]  /*10c0*/  IMAD.MOV.U32 R14, RZ, RZ, R10 ;  /* 0x000000ffff0e7224 */ /* 0x000fe200078e000a */
[----:B------:R-:W-:Y:S01]  /*10d0*/  MOV R18, R8 ;  /* 0x0000000800127202 */ /* 0x000fe20000000f00 */
[----:B------:R-:W-:Y:S01]  /*10e0*/  IMAD.MOV.U32 R19, RZ, RZ, R11 ;  /* 0x000000ffff137224 */ /* 0x000fe200078e000b */
[----:B------:R-:W-:Y:S02]  /*10f0*/  MOV R17, R0 ;  /* 0x0000000000117202 */ /* 0x000fe40000000f00 */
[----:B------:R-:W-:Y:S02]  /*1100*/  MOV R16, 0x1120 ;  /* 0x0000112000107802 */ /* 0x000fe40000000f00 */
[----:B------:R-:W-:Y:S05]  /*1110*/  CALL.REL.NOINC `($__internal_26_$__cuda_sm20_div_s64) ;  /* 0x0000003800847944 */ /* 0x000fea0003c00000 */
[----:B------:R-:W-:Y:S02]  /*1120*/  MOV R32, R10 ;  /* 0x0000000a00207202 */ /* 0x000fe40000000f00 */
[----:B------:R-:W-:Y:S02]  /*1130*/  MOV R33, R11 ;  /* 0x0000000b00217202 */ /* 0x000fe40000000f00 */
.L_x_8826:
[----:B------:R-:W-:Y:S05]  /*1140*/  BSYNC.RECONVERGENT B0 ;  /* 0x0000000000007941 */ /* 0x000fea0003800200 */
.L_x_8824:
        /* <DEDUP_REMOVED lines=57> */
.L_x_8828:
[----:B------:R-:W-:Y:S01]  /*14e0*/  IMAD.MOV.U32 R14, RZ, RZ, R4 ;  /* 0x000000ffff0e7224 */ /* 0x000fe200078e0004 */
[----:B------:R-:W-:Y:S01]  /*14f0*/  MOV R19, R5 ;  /* 0x0000000500137202 */ /* 0x000fe20000000f00 */
[----:B------:R-:W-:Y:S01]  /*1500*/  IMAD.MOV.U32 R18, RZ, RZ, R6 ;  /* 0x000000ffff127224 */ /* 0x000fe200078e0006 */
[----:B------:R-:W-:Y:S02]  /*1510*/  MOV R16, 0x1530 ;  /* 0x0000153000107802 */ /* 0x000fe40000000f00 */
[----:B------:R-:W-:Y:S05]  /*1520*/  CALL.REL.NOINC `($__internal_26_$__cuda_sm20_div_s64) ;  /* 0x0000003400807944 */ /* 0x000fea0003c00000 */
[----:B------:R-:W-:Y:S02]  /*1530*/  MOV R20, R10 ;  /* 0x0000000a00147202 */ /* 0x000fe40000000f00 */
[----:B------:R-:W-:Y:S02]  /*1540*/  MOV R21, R11 ;  /* 0x0000000b00157202 */ /* 0x000fe40000000f00 */
.L_x_8829:
[----:B------:R-:W-:Y:S05]  /*1550*/  BSYNC.RECONVERGENT B0 ;  /* 0x0000000000007941 */ /* 0x000fea0003800200 */
.L_x_8827:
        /* <DEDUP_REMOVED lines=72> */
.L_x_8831:
[----:B0-----:R-:W-:Y:S05]  /*19e0*/  BSYNC.RECONVERGENT B0 ;  /* 0x0000000000007941 */ /* 0x001fea0003800200 */
.L_x_8830:
        /* <DEDUP_REMOVED lines=133> */
.L_x_8835:
[----:B------:R-:W-:Y:S01]  /*2240*/  LEA.HI R2, R7, UR15, RZ, 0x1e ;  /* 0x0000000f07027c11 */ /* 0x000fe2000f8ff0ff */
[----:B------:R-:W-:Y:S01]  /*2250*/  IMAD.MOV.U32 R19, RZ, RZ, RZ ;  /* 0x000000ffff137224 */ /* 0x000fe200078e00ff */
[----:B------:R-:W-:Y:S02]  /*2260*/  MOV R18, R30 ;  /* 0x0000001e00127202 */ /* 0x000fe40000000f00 */
[----:B------:R-:W-:Y:S01]  /*2270*/  MOV R16, 0x22a0 ;  /* 0x000022a000107802 */ /* 0x000fe20000000f00 */
[----:B------:R-:W-:Y:S02]  /*2280*/  IMAD.MOV.U32 R14, RZ, RZ, R2 ;  /* 0x000000ffff0e7224 */ /* 0x000fe400078e0002 */
[----:B------:R-:W-:Y:S05]  /*2290*/  CALL.REL.NOINC `($__internal_26_$__cuda_sm20_div_s64) ;  /* 0x0000002800247944 */ /* 0x000fea0003c00000 */
[----:B------:R-:W-:Y:S02]  /*22a0*/  IADD3 R13, PT, PT, -R10, RZ, RZ ;  /* 0x000000ff0a0d7210 */ /* 0x000fe40007ffe1ff */
[----:B------:R-:W-:-:S03]  /*22b0*/  MOV R31, R11 ;  /* 0x0000000b001f7202 */ /* 0x000fc60000000f00 */
[----:B------:R-:W-:Y:S01]  /*22c0*/  IMAD R12, R30, R13, R2 ;  /* 0x0000000d1e0c7224 */ /* 0x000fe200078e0202 */
[----:B------:R-:W-:-:S07]  /*22d0*/  MOV R30, R10 ;  /* 0x0000000a001e7202 */ /* 0x000fce0000000f00 */
.L_x_8836:
        /* <DEDUP_REMOVED lines=59> */
.L_x_8838:
[----:B------:R-:W-:Y:S01]  /*2690*/  IMAD.MOV.U32 R14, RZ, RZ, R30 ;  /* 0x000000ffff0e7224 */ /* 0x000fe200078e001e */
[----:B------:R-:W-:Y:S01]  /*26a0*/  MOV R19, R31 ;  /* 0x0000001f00137202 */ /* 0x000fe20000000f00 */
[----:B------:R-:W-:Y:S01]  /*26b0*/  IMAD.MOV.U32 R18, RZ, RZ, R34 ;  /* 0x000000ffff127224 */ /* 0x000fe200078e0022 */
[----:B------:R-:W-:Y:S02]  /*26c0*/  MOV R16, 0x26e0 ;  /* 0x000026e000107802 */ /* 0x000fe40000000f00 */
[----:B------:R-:W-:Y:S05]  /*26d0*/  CALL.REL.NOINC `($__internal_26_$__cuda_sm20_div_s64) ;  /* 0x0000002400147944 */ /* 0x000fea0003c00000 */
[----:B------:R-:W-:-:S05]  /*26e0*/  IADD3 R11, PT, PT, -R10, RZ, RZ ;  /* 0x000000ff0a0b7210 */ /* 0x000fca0007ffe1ff */
[----:B------:R-:W-:Y:S02]  /*26f0*/  IMAD R30, R11, R34, R30 ;  /* 0x000000220b1e7224 */ /* 0x000fe400078e021e */
.L_x_8839:
[----:B------:R-:W-:Y:S05]  /*2700*/  BSYNC.RECONVERGENT B0 ;  /* 0x0000000000007941 */ /* 0x000fea0003800200 */
.L_x_8837:
        /* <DEDUP_REMOVED lines=159> */
.L_x_8834:
[----:B------:R-:W0:Y:S01]  /*3100*/  LDC.64 R4, c[0x0][0x420] ;  /* 0x00010800ff047b82 */ /* 0x000e220000000a00 */
[----:B------:R-:W-:-:S05]  /*3110*/  IADD3 R2, PT, PT, R2, UR15, RZ ;  /* 0x0000000f02027c10 */ /* 0x000fca000fffe0ff */
[----:B0-----:R-:W-:-:S05]  /*3120*/  IMAD.WIDE.U32 R2, R2, 0x4, R4 ;  /* 0x0000000402027825 */ /* 0x001fca00078e0004 */
[----:B------:R1:W-:Y:S02]  /*3130*/  STG.E desc[UR10][R2.64], R22 ;  /* 0x0000001602007986 */ /* 0x0003e4000c10190a */
.L_x_8833:
[----:B------:R-:W-:Y:S05]  /*3140*/  BSYNC.RECONVERGENT B1 ;  /* 0x0000000000017941 */ /* 0x000fea0003800200 */
.L_x_8832:
        /* <DEDUP_REMOVED lines=16> */
.L_x_8841:
[----:B------:R-:W-:Y:S05]  /*3250*/  BSYNC.RECONVERGENT B0 ;  /* 0x0000000000007941 */ /* 0x000fea0003800200 */
.L_x_8840:
        /* <DEDUP_REMOVED lines=49> */
.L_x_8846:
        /* <DEDUP_REMOVED lines=133> */
.L_x_8845:
        /* <DEDUP_REMOVED lines=73> */
.L_x_8847:
[----:B------:R-:W-:-:S09]  /*4250*/  UISETP.NE.OR UP1, UPT, UR5, URZ, UP1 ;  /* 0x000000ff0500728c */ /* 0x000fd20008f25670 */
[----:B------:R-:W-:Y:S05]  /*4260*/  BRA.U !UP1, `(.L_x_8843) ;  /* 0x0000000109947547 */ /* 0x000fea000b800000 */
.L_x_8844:
[----:B------:R-:W-:-:S13]  /*4270*/  ISETP.GE.AND P0, PT, R12, UR13, PT ;  /* 0x0000000d0c007c0c */ /* 0x000fda000bf06270 */
.L_x_8848:
        /* <DEDUP_REMOVED lines=36> */
.L_x_8843:
        /* <DEDUP_REMOVED lines=10> */
.L_x_8849:
        /* <DEDUP_REMOVED lines=12> */
.L_x_8842:
        /* <DEDUP_REMOVED lines=81> */
        .weak           $__internal_26_$__cuda_sm20_div_s64
        .type           $__internal_26_$__cuda_sm20_div_s64,@function
        .size           $__internal_26_$__cuda_sm20_div_s64,(.L_x_14784 - $__internal_26_$__cuda_sm20_div_s64)
$__internal_26_$__cuda_sm20_div_s64:
        /* <DEDUP_REMOVED lines=86> */
[----:B------:R-:W-:Y:S05]  /*5090*/  RET.REL.NODEC R12 `(_ZN5flash32flash_fwd_splitkv_combine_kernelI23Flash_fwd_kernel_traitsILi64ELi64ELi128ELi4ELb0ELb0EN7cutlass10bfloat16_tE19Flash_kernel_traitsILi64ELi64ELi128ELi4ES3_EELi8ELi2ELb1EEEvNS_16Flash_fwd_paramsE) ;  /* 0xffffffac0cd87950 */ /* 0x000fea0003c3ffff */
.L_x_8850:
        /* <DEDUP_REMOVED lines=14> */
.L_x_14784:


//--------------------- .text._ZN5flash32flash_fwd_splitkv_combine_kernelI23Flash_fwd_kernel_traitsILi64ELi64ELi128ELi4ELb0ELb0EN7cutlass10bfloat16_tE19Flash_kernel_traitsILi64ELi64ELi128ELi4ES3_EELi8ELi1ELb1EEEvNS_16Flash_fwd_paramsE --------------------------
	.section	.text._ZN5flash32flash_fwd_splitkv_combine_kernelI23Flash_fwd_kernel_traitsILi64ELi64ELi128ELi4ELb0ELb0EN7cutlass10bfloat16_tE19Flash_kernel_traitsILi64ELi64ELi128ELi4ES3_EELi8ELi1ELb1EEEvNS_16Flash_fwd_paramsE,"ax",@progbits
	.align	128
        .global         _ZN5flash32flash_fwd_splitkv_combine_kernelI23Flash_fwd_kernel_traitsILi64ELi64ELi128ELi4ELb0ELb0EN7cutlass10bfloat16_tE19Flash_kernel_traitsILi64ELi64ELi128ELi4ES3_EELi8ELi1ELb1EEEvNS_16Flash_fwd_paramsE
        .type           _ZN5flash32flash_fwd_splitkv_combine_kernelI23Flash_fwd_kernel_traitsILi64ELi64ELi128ELi4ELb0ELb0EN7cutlass10bfloat16_tE19Flash_kernel_traitsILi64ELi64ELi128ELi4ES3_EELi8ELi1ELb1EEEvNS_16Flash_fwd_paramsE,@function
        .size           _ZN5flash32flash_fwd_splitkv_combine_kernelI23Flash_fwd_kernel_traitsILi64ELi64ELi128ELi4ELb0ELb0EN7cutlass10bfloat16_tE19Flash_kernel_traitsILi64ELi64ELi128ELi4ES3_EELi8ELi1ELb1EEEvNS_16Flash_fwd_paramsE,(.L_x_14785 - _ZN5flash32flash_fwd_splitkv_combine_kernelI23Flash_fwd_kernel_traitsILi64ELi64ELi128ELi4ELb0ELb0EN7cutlass10bfloat16_tE19Flash_kernel_traitsILi64ELi64ELi128ELi4ES3_EELi8ELi1ELb1EEEvNS_16Flash_fwd_paramsE)
        .other          _ZN5flash32flash_fwd_splitkv_combine_kernelI23Flash_fwd_kernel_traitsILi64ELi64ELi128ELi4ELb0ELb0EN7cutlass10bfloat16_tE19Flash_kernel_traitsILi64ELi64ELi128ELi4ES3_EELi8ELi1ELb1EEEvNS_16Flash_fwd_paramsE,@"STO_CUDA_ENTRY STV_DEFAULT"
_ZN5flash32flash_fwd_splitkv_combine_kernelI23Flash_fwd_kernel_traitsILi64ELi64ELi128ELi4ELb0ELb0EN7cutlass10bfloat16_tE19Flash_kernel_traitsILi64ELi64ELi128ELi4ES3_EELi8ELi1ELb1EEEvNS_16Flash_fwd_paramsE:
.text._ZN5flash32flash_fwd_splitkv_combine_kernelI23Flash_fwd_kernel_traitsILi64ELi64ELi128ELi4ELb0ELb0EN7cutlass10bfloat16_tE19Flash_kernel_traitsILi64ELi64ELi128ELi4ES3_EELi8ELi1ELb1EEEvNS_16Flash_fwd_paramsE:
        /* <DEDUP_REMOVED lines=38> */
.L_x_8851:
[----:B------:R-:W-:Y:S01]  /*0260*/  IMAD.U32 R14, RZ, RZ, UR16 ;  /* 0x00000010ff0e7e24 */ /* 0x000fe2000f8e00ff */
[----:B------:R-:W-:Y:S01]  /*0270*/  MOV R18, UR14 ;  /* 0x0000000e00127c02 */ /* 0x000fe20008000f00 */
[----:B------:R-:W-:Y:S01]  /*0280*/  IMAD.U32 R19, RZ, RZ, UR17 ;  /* 0x00000011ff137e24 */ /* 0x000fe2000f8e00ff */
[----:B------:R-:W-:Y:S02]  /*0290*/  MOV R17, UR9 ;  /* 0x0000000900117c02 */ /* 0x000fe40008000f00 */
[----:B------:R-:W-:Y:S02]  /*02a0*/  MOV R16, 0x2c0 ;  /* 0x000002c000107802 */ /* 0x000fe40000000f00 */
[----:B------:R-:W-:Y:S05]  /*02b0*/  CALL.REL.NOINC `($__internal_27_$__cuda_sm20_div_s64) ;  /* 0x0000004800087944 */ /* 0x000fea0003c00000 */
.L_x_8852:
        /* <DEDUP_REMOVED lines=30> */
.L_x_8854:
[----:B------:R-:W-:Y:S01]  /*04a0*/  IMAD.MOV.U32 R14, RZ, RZ, R10 ;  /* 0x000000ffff0e7224 */ /* 0x000fe200078e000a */
[----:B------:R-:W-:Y:S02]  /*04b0*/  MOV R19, R11 ;  /* 0x0000000b00137202 */ /* 0x000fe40000000f00 */
[----:B------:R-:W-:Y:S02]  /*04c0*/  MOV R16, 0x4e0 ;  /* 0x000004e000107802 */ /* 0x000fe40000000f00 */
[----:B------:R-:W-:Y:S05]  /*04d0*/  CALL.REL.NOINC `($__internal_27_$__cuda_sm20_div_s64) ;  /* 0x0000004400807944 */ /* 0x000fea0003c00000 */
[----:B------:R-:W-:Y:S02]  /*04e0*/  MOV R4, R10 ;  /* 0x0000000a00047202 */ /* 0x000fe40000000f00 */
[----:B------:R-:W-:Y:S02]  /*04f0*/  MOV R5, R11 ;  /* 0x0000000b00057202 */ /* 0x000fe40000000f00 */
.L_x_8855:
[----:B------:R-:W-:Y:S05]  /*0500*/  BSYNC.RECONVERGENT B0 ;  /* 0x0000000000007941 */ /* 0x000fea0003800200 */
.L_x_8853:
        /* <DEDUP_REMOVED lines=57> */
.L_x_8857:
[----:B------:R-:W-:Y:S01]  /*08a0*/  IMAD.MOV.U32 R14, RZ, RZ, R18 ;  /* 0x000000ffff0e7224 */ /* 0x000fe200078e0012 */
[----:B------:R-:W-:Y:S01]  /*08b0*/  MOV R18, R9 ;  /* 0x0000000900127202 */ /* 0x000fe20000000f00 */
[----:B------:R-:W-:Y:S01]  /*08c0*/  IMAD.MOV.U32 R19, RZ, RZ, R17 ;  /* 0x000000ffff137224 */ /* 0x000fe200078e0011 */
[----:B------:R-:W-:Y:S02]  /*08d0*/  MOV R17, R25 ;  /* 0x0000001900117202 */ /* 0x000fe40000000f00 */
[----:B------:R-:W-:Y:S02]  /*08e0*/  MOV R16, 0x900 ;  /* 0x0000090000107802 */ /* 0x000fe40000000f00 */
[----:B------:R-:W-:Y:S05]  /*08f0*/  CALL.REL.NOINC `($__internal_27_$__cuda_sm20_div_s64) ;  /* 0x0000004000787944 */ /* 0x000fea0003c00000 */
.L_x_8858:
[----:B------:R-:W-:Y:S05]  /*0900*/  BSYNC.RECONVERGENT B0 ;  /* 0x0000000000007941 */ /* 0x000fea0003800200 */
.L_x_8856:
        /* <DEDUP_REMOVED lines=123> */
.L_x_8860:
[----:B------:R-:W-:Y:S01]  /*10c0*/  IMAD.MOV.U32 R14, RZ, RZ, R10 ;  /* 0x000000ffff0e7224 */ /* 0x000fe200078e000a */
[----:B------:R-:W-:Y:S01]  /*10d0*/  MOV R18, R8 ;  /* 0x0000000800127202 */ /* 0x000fe20000000f00 */
[----:B------:R-:W-:Y:S01]  /*10e0*/  IMAD.MOV.U32 R19, RZ, RZ, R11 ;  /* 0x000000ffff137224 */ /* 0x000fe200078e000b */
[----:B------:R-:W-:Y:S02]  /*10f0*/  MOV R17, R0 ;  /* 0x0000000000117202 */ /* 0x000fe40000000f00 */
[----:B------:R-:W-:Y:S02]  /*1100*/  MOV R16, 0x1120 ;  /* 0x0000112000107802 */ /* 0x000fe40000000f00 */
[----:B------:R-:W-:Y:S05]  /*1110*/  CALL.REL.NOINC `($__internal_27_$__cuda_sm20_div_s64) ;  /* 0x0000003800707944 */ /* 0x000fea0003c00000 */
[----:B------:R-:W-:Y:S02]  /*1120*/  MOV R32, R10 ;  /* 0x0000000a00207202 */ /* 0x000fe40000000f00 */
[----:B------:R-:W-:Y:S02]  /*1130*/  MOV R33, R11 ;  /* 0x0000000b00217202 */ /* 0x000fe40000000f00 */
.L_x_8861:
[----:B------:R-:W-:Y:S05]  /*1140*/  BSYNC.RECONVERGENT B0 ;  /* 0x0000000000007941 */ /* 0x000fea0003800200 */
.L_x_8859:
        /* <DEDUP_REMOVED lines=57> */
.L_x_8863:
[----:B------:R-:W-:Y:S01]  /*14e0*/  IMAD.MOV.U32 R14, RZ, RZ, R4 ;  /* 0x000000ffff0e7224 */ /* 0x000fe200078e0004 */
[----:B------:R-:W-:Y:S01]  /*14f0*/  MOV R19, R5 ;  /* 0x0000000500137202 */ /* 0x000fe20000000f00 */
[----:B------:R-:W-:Y:S01]  /*1500*/  IMAD.MOV.U32 R18, RZ, RZ, R6 ;  /* 0x000000ffff127224 */ /* 0x000fe200078e0006 */
[----:B------:R-:W-:Y:S02]  /*1510*/  MOV R16, 0x1530 ;  /* 0x0000153000107802 */ /* 0x000fe40000000f00 */
[----:B------:R-:W-:Y:S05]  /*1520*/  CALL.REL.NOINC `($__internal_27_$__cuda_sm20_div_s64) ;  /* 0x00000034006c7944 */ /* 0x000fea0003c00000 */
[----:B------:R-:W-:Y:S02]  /*1530*/  MOV R20, R10 ;  /* 0x0000000a00147202 */ /* 0x000fe40000000f00 */
[----:B------:R-:W-:Y:S02]  /*1540*/  MOV R21, R11 ;  /* 0x0000000b00157202 */ /* 0x000fe40000000f00 */
.L_x_8864:
[----:B------:R-:W-:Y:S05]  /*1550*/  BSYNC.RECONVERGENT B0 ;  /* 0x0000000000007941 */ /* 0x000fea0003800200 */
.L_x_8862:
        /* <DEDUP_REMOVED lines=73> */
.L_x_8866:
[----:B0-----:R-:W-:Y:S05]  /*19f0*/  BSYNC.RECONVERGENT B0 ;  /* 0x0000000000007941 */ /* 0x001fea0003800200 */
.L_x_8865:
        /* <DEDUP_REMOVED lines=126> */
.L_x_8870:
[----:B------:R-:W-:Y:S01]  /*21e0*/  LEA.HI R2, R7, UR15, RZ, 0x1f ;  /* 0x0000000f07027c11 */ /* 0x000fe2000f8ff8ff */
[----:B------:R-:W-:Y:S01]  /*21f0*/  IMAD.MOV.U32 R19, RZ, RZ, RZ ;  /* 0x000000ffff137224 */ /* 0x000fe200078e00ff */
[----:B------:R-:W-:Y:S02]  /*2200*/  MOV R18, R30 ;  /* 0x0000001e00127202 */ /* 0x000fe40000000f00 */
[----:B------:R-:W-:Y:S01]  /*2210*/  MOV R16, 0x2240 ;  /* 0x0000224000107802 */ /* 0x000fe20000000f00 */
[----:B------:R-:W-:Y:S02]  /*2220*/  IMAD.MOV.U32 R14, RZ, RZ, R2 ;  /* 0x000000ffff0e7224 */ /* 0x000fe400078e0002 */
[----:B------:R-:W-:Y:S05]  /*2230*/  CALL.REL.NOINC `($__internal_27_$__cuda_sm20_div_s64) ;  /* 0x0000002800287944 */ /* 0x000fea0003c00000 */
[----:B------:R-:W-:Y:S02]  /*2240*/  IADD3 R13, PT, PT, -R10, RZ, RZ ;  /* 0x000000ff0a0d7210 */ /* 0x000fe40007ffe1ff */
[----:B------:R-:W-:-:S03]  /*2250*/  MOV R31, R11 ;  /* 0x0000000b001f7202 */ /* 0x000fc60000000f00 */
[----:B------:R-:W-:Y:S01]  /*2260*/  IMAD R12, R30, R13, R2 ;  /* 0x0000000d1e0c7224 */ /* 0x000fe200078e0202 */
[----:B------:R-:W-:-:S07]  /*2270*/  MOV R30, R10 ;  /* 0x0000000a001e7202 */ /* 0x000fce0000000f00 */
.L_x_8871:
        /* <DEDUP_REMOVED lines=59> */
.L_x_8873:
[----:B------:R-:W-:Y:S01]  /*2630*/  IMAD.MOV.U32 R14, RZ, RZ, R30 ;  /* 0x000000ffff0e7224 */ /* 0x000fe200078e001e */
[----:B------:R-:W-:Y:S01]  /*2640*/  MOV R19, R31 ;  /* 0x0000001f00137202 */ /* 0x000fe20000000f00 */
[----:B------:R-:W-:Y:S01]  /*2650*/  IMAD.MOV.U32 R18, RZ, RZ, R34 ;  /* 0x000000ffff127224 */ /* 0x000fe200078e0022 */
[----:B------:R-:W-:Y:S02]  /*2660*/  MOV R16, 0x2680 ;  /* 0x0000268000107802 */ /* 0x000fe40000000f00 */
[----:B------:R-:W-:Y:S05]  /*2670*/  CALL.REL.NOINC `($__internal_27_$__cuda_sm20_div_s64) ;  /* 0x0000002400187944 */ /* 0x000fea0003c00000 */
[----:B------:R-:W-:-:S05]  /*2680*/  IADD3 R11, PT, PT, -R10, RZ, RZ ;  /* 0x000000ff0a0b7210 */ /* 0x000fca0007ffe1ff */
[----:B------:R-:W-:Y:S02]  /*2690*/  IMAD R30, R11, R34, R30 ;  /* 0x000000220b1e7224 */ /* 0x000fe400078e021e */
.L_x_8874:
[----:B------:R-:W-:Y:S05]  /*26a0*/  BSYNC.RECONVERGENT B0 ;  /* 0x0000000000007941 */ /* 0x000fea0003800200 */
.L_x_8872:
        /* <DEDUP_REMOVED lines=159> */
.L_x_8869:
[----:B------:R-:W0:Y:S01]  /*30a0*/  LDC.64 R4, c[0x0][0x420] ;  /* 0x00010800ff047b82 */ /* 0x000e220000000a00 */
[----:B------:R-:W-:-:S05]  /*30b0*/  IADD3 R2, PT, PT, R2, UR15, RZ ;  /* 0x0000000f02027c10 */ /* 0x000fca000fffe0ff */
[----:B0-----:R-:W-:-:S05]  /*30c0*/  IMAD.WIDE.U32 R2, R2, 0x4, R4 ;  /* 0x0000000402027825 */ /* 0x001fca00078e0004 */
[----:B------:R1:W-:Y:S02]  /*30d0*/  STG.E desc[UR10][R2.64], R22 ;  /* 0x0000001602007986 */ /* 0x0003e4000c10190a */
.L_x_8868:
[----:B------:R-:W-:Y:S05]  /*30e0*/  BSYNC.RECONVERGENT B1 ;  /* 0x0000000000017941 */ /* 0x000fea0003800200 */
.L_x_8867:
        /* <DEDUP_REMOVED lines=17> */
.L_x_8876:
[----:B------:R-:W-:Y:S05]  /*3200*/  BSYNC.RECONVERGENT B0 ;  /* 0x0000000000007941 */ /* 0x000fea0003800200 */
.L_x_8875:
        /* <DEDUP_REMOVED lines=49> */
.L_x_8881:
        /* <DEDUP_REMOVED lines=133> */
.L_x_8880:
        /* <DEDUP_REMOVED lines=73> */
.L_x_8882:
[----:B------:R-:W-:-:S09]  /*4200*/  UISETP.NE.OR UP1, UPT, UR5, URZ, UP1 ;  /* 0x000000ff0500728c */ /* 0x000fd20008f25670 */
[----:B------:R-:W-:Y:S05]  /*4210*/  BRA.U !UP1, `(.L_x_8878) ;  /* 0x0000000109947547 */ /* 0x000fea000b800000 */
.L_x_8879:
[----:B------:R-:W-:-:S13]  /*4220*/  ISETP.GE.AND P0, PT, R12, UR13, PT ;  /* 0x0000000d0c007c0c */ /* 0x000fda000bf06270 */
.L_x_8883:
        /* <DEDUP_REMOVED lines=36> */
.L_x_8878:
        /* <DEDUP_REMOVED lines=10> */
.L_x_8884:
        /* <DEDUP_REMOVED lines=12> */
.L_x_8877:
        /* <DEDUP_REMOVED lines=81> */
        .weak           $__internal_27_$__cuda_sm20_div_s64
        .type           $__internal_27_$__cuda_sm20_div_s64,@function
        .size           $__internal_27_$__cuda_sm20_div_s64,(.L_x_14785 - $__internal_27_$__cuda_sm20_div_s64)
$__internal_27_$__cuda_sm20_div_s64:
        /* <DEDUP_REMOVED lines=86> */
[----:B------:R-:W-:Y:S05]  /*5040*/  RET.REL.NODEC R12 `(_ZN5flash32flash_fwd_splitkv_combine_kernelI23Flash_fwd_kernel_traitsILi64ELi64ELi128ELi4ELb0ELb0EN7cutlass10bfloat16_tE19Flash_kernel_traitsILi64ELi64ELi128ELi4ES3_EELi8ELi1ELb1EEEvNS_16Flash_fwd_paramsE) ;  /* 0xffffffac0cec7950 */ /* 0x000fea0003c3ffff */
.L_x_8885:
        /* <DEDUP_REMOVED lines=11> */
.L_x_14785:


//--------------------- .text._ZN5flash24flash_fwd_splitkv_kernelI23Flash_fwd_kernel_traitsILi64ELi64ELi128ELi4ELb0ELb0EN7cutlass10bfloat16_tE19Flash_kernel_traitsILi64ELi64ELi128ELi4ES3_EELb0ELb0ELb0ELb0ELb1ELb0ELb0ELb0EEEvNS_16Flash_fwd_paramsE --------------------------
	.section	.text._ZN5flash24flash_fwd_splitkv_kernelI23Flash_fwd_kernel_traitsILi64ELi64ELi128ELi4ELb0ELb0EN7cutlass10bfloat16_tE19Flash_kernel_traitsILi64ELi64ELi128ELi4ES3_EELb0ELb0ELb0ELb0ELb1ELb0ELb0ELb0EEEvNS_16Flash_fwd_paramsE,"ax",@progbits
	.align	128
        .global         _ZN5flash24flash_fwd_splitkv_kernelI23Flash_fwd_kernel_traitsILi64ELi64ELi128ELi4ELb0ELb0EN7cutlass10bfloat16_tE19Flash_kernel_traitsILi64ELi64ELi128ELi4ES3_EELb0ELb0ELb0ELb0ELb1ELb0ELb0ELb0EEEvNS_16Flash_fwd_paramsE
        .type           _ZN5flash24flash_fwd_splitkv_kernelI23Flash_fwd_kernel_traitsILi64ELi64ELi128ELi4ELb0ELb0EN7cutlass10bfloat16_tE19Flash_kernel_traitsILi64ELi64ELi128ELi4ES3_EELb0ELb0ELb0ELb0ELb1ELb0ELb0ELb0EEEvNS_16Flash_fwd_paramsE,@function
        .size           _ZN5flash24flash_fwd_splitkv_kernelI23Flash_fwd_kernel_traitsILi64ELi64ELi128ELi4ELb0ELb0EN7cutlass10bfloat16_tE19Flash_kernel_traitsILi64ELi64ELi128ELi4ES3_EELb0ELb0ELb0ELb0ELb1ELb0ELb0ELb0EEEvNS_16Flash_fwd_paramsE,(.L_x_14786 - _ZN5flash24flash_fwd_splitkv_kernelI23Flash_fwd_kernel_traitsILi64ELi64ELi128ELi4ELb0ELb0EN7cutlass10bfloat16_tE19Flash_kernel_traitsILi64ELi64ELi128ELi4ES3_EELb0ELb0ELb0ELb0ELb1ELb0ELb0ELb0EEEvNS_16Flash_fwd_paramsE)
        .other          _ZN5flash24flash_fwd_splitkv_kernelI23Flash_fwd_kernel_traitsILi64ELi64ELi128ELi4ELb0ELb0EN7cutlass10bfloat16_tE19Flash_kernel_traitsILi64ELi64ELi128ELi4ES3_EELb0ELb0ELb0ELb0ELb1ELb0ELb0ELb0EEEvNS_16Flash_fwd_paramsE,@"STO_CUDA_ENTRY STV_DEFAULT"
_ZN5flash24flash_fwd_splitkv_kernelI23Flash_fwd_kernel_traitsILi64ELi64ELi128ELi4ELb0ELb0EN7cutlass10bfloat16_tE19Flash_kernel_traitsILi64ELi64ELi128ELi4ES3_EELb0ELb0ELb0ELb0ELb1ELb0ELb0ELb0EEEvNS_16Flash_fwd_paramsE:
.text._ZN5flash24flash_fwd_splitkv_kernelI23Flash_fwd_kernel_traitsILi64ELi64ELi128ELi4ELb0ELb0EN7cutlass10bfloat16_tE19Flash_kernel_traitsILi64ELi64ELi128ELi4ES3_EELb0ELb0ELb0ELb0ELb1ELb0ELb0ELb0EEEvNS_16Flash_fwd_paramsE:
[----:B------:R-:W-:Y:S01]  /*0000*/  LDC R1, c[0x0][0x37c] ;  /* 0x0000df00ff017b82 */ /* 0x000fe20000000800 */
[----:B------:R-:W1:Y:S07]  /*0010*/  S2R R19, SR_CTAID.X ;  /* 0x0000000000137919 */ /* 0x000e6e0000002500 */
[----:B------:R-:W2:Y:S01]  /*0020*/  LDC.64 R2, c[0x0][0x348] ;  /* 0x0000d200ff027b82 */ /* 0x000ea20000000a00 */
[----:B------:R-:W-:Y:S01]  /*0030*/  BSSY.RECONVERGENT B2, `(.L_x_8886) ;  /* 0x0000005000027945 */ /* 0x000fe20003800200 */
[----:B------:R-:W-:Y:S01]  /*0040*/  MOV R172, 0x80 ;  /* 0x0000008000ac7802 */ /* 0x000fe20000000f00 */
[----:B------:R-:W3:Y:S01]  /*0050*/  S2R R174, SR_CTAID.Y ;  /* 0x0000000000ae7919 */ /* 0x000ee20000002600 */
[----:B------:R-:W4:Y:S05]  /*0060*/  S2R R173, SR_CTAID.Z ;  /* 0x0000000000ad7919 */ /* 0x000f2a0000002700 */
[----:B-1234-:R-:W-:Y:S05]  /*0070*/  CALL.REL.NOINC `($_ZN5flash24flash_fwd_splitkv_kernelI23Flash_fwd_kernel_traitsILi64ELi64ELi128ELi4ELb0ELb0EN7cutlass10bfloat16_tE19Flash_kernel_traitsILi64ELi64ELi128ELi4ES3_EELb0ELb0ELb0ELb0ELb1ELb0ELb0ELb0EEEvNS_16Flash_fwd_paramsE$_ZN5flash30compute_attn_1rowblock_splitkvI23Flash_fwd_kernel_traitsILi64ELi64ELi128ELi4ELb0ELb0EN7cutlass10bfloat16_tE19Flash_kernel_traitsILi64ELi64ELi128ELi4ES3_EELb0ELb0ELb0ELb0ELb1ELb0ELb0ELb0ENS_16Flash_fwd_paramsEEEvRKT8_iiiii) ;  /* 0x0000000000087944 */ /* 0x01efea0003c00000 */
[----:B------:R-:W-:Y:S05]  /*0080*/  BSYNC.RECONVERGENT B2 ;  /* 0x0000000000027941 */ /* 0x000fea0003800200 */
.L_x_8886:
[----:B------:R-:W-:Y:S05]  /*0090*/  EXIT ;  /* 0x000000000000794d */ /* 0x000fea0003800000 */
        .type           $_ZN5flash24flash_fwd_splitkv_kernelI23Flash_fwd_kernel_traitsILi64ELi64ELi128ELi4ELb0ELb0EN7cutlass10bfloat16_tE19Flash_kernel_traitsILi64ELi64ELi128ELi4ES3_EELb0ELb0ELb0ELb0ELb1ELb0ELb0ELb0EEEvNS_16Flash_fwd_paramsE$_ZN5flash30compute_attn_1rowblock_splitkvI23Flash_fwd_kernel_traitsILi64ELi64ELi128ELi4ELb0ELb0EN7cutlass10bfloat16_tE19Flash_kernel_traitsILi64ELi64ELi128ELi4ES3_EELb0ELb0ELb0ELb0ELb1ELb0ELb0ELb0ENS_16Flash_fwd_paramsEEEvRKT8_iiiii,@function
        .size           $_ZN5flash24flash_fwd_splitkv_kernelI23Flash_fwd_kernel_traitsILi64ELi64ELi128ELi4ELb0ELb0EN7cutlass10bfloat16_tE19Flash_kernel_traitsILi64ELi64ELi128ELi4ES3_EELb0ELb0ELb0ELb0ELb1ELb0ELb0ELb0EEEvNS_16Flash_fwd_paramsE$_ZN5flash30compute_attn_1rowblock_splitkvI23Flash_fwd_kernel_traitsILi64ELi64ELi128ELi4ELb0ELb0EN7cutlass10bfloat16_tE19Flash_kernel_traitsILi64ELi64ELi128ELi4ES3_EELb0ELb0ELb0ELb0ELb1ELb0ELb0ELb0ENS_16Flash_fwd_paramsEEEvRKT8_iiiii,(.L_x_14786 - $_ZN5flash24flash_fwd_splitkv_kernelI23Flash_fwd_kernel_traitsILi64ELi64ELi128ELi4ELb0ELb0EN7cutlass10bfloat16_tE19Flash_kernel_traitsILi64ELi64ELi128ELi4ES3_EELb0ELb0ELb0ELb0ELb1ELb0ELb0ELb0EEEvNS_16Flash_fwd_paramsE$_ZN5flash30compute_attn_1rowblock_splitkvI23Flash_fwd_kernel_traitsILi64ELi64ELi128ELi4ELb0ELb0EN7cutlass10bfloat16_tE19Flash_kernel_traitsILi64ELi64ELi128ELi4ES3_EELb0ELb0ELb0ELb0ELb1ELb0ELb0ELb0ENS_16Flash_fwd_paramsEEEvRKT8_iiiii)
$_ZN5flash24flash_fwd_splitkv_kernelI23Flash_fwd_kernel_traitsILi64ELi64ELi128ELi4ELb0ELb0EN7cutlass10bfloat16_tE19Flash_kernel_traitsILi64ELi64ELi128ELi4ES3_EELb0ELb0ELb0ELb0ELb1ELb0ELb0ELb0EEEvNS_16Flash_fwd_paramsE$_ZN5flash30compute_attn_1rowblock_splitkvI23Flash_fwd_kernel_traitsILi64ELi64ELi128ELi4ELb0ELb0EN7cutlass10bfloat16_tE19Flash_kernel_traitsILi64ELi64ELi128ELi4ES3_EELb0ELb0ELb0ELb0ELb1ELb0ELb0ELb0ENS_16Flash_fwd_paramsEEEvRKT8_iiiii:
        /* <DEDUP_REMOVED lines=21> */
[----:B------:R-:W-:Y:S01]  /*01f0*/  IMAD.MOV.U32 R178, RZ, RZ, -0x1 ;  /* 0xffffffffffb27424 */ /* 0x000fe200078e00ff */
[----:B------:R-:W2:Y:S05]  /*0200*/  S2R R124, SR_TID.X ;  /* 0x00000000007c7919 */ /* 0x000eaa0000002100 */
        /* <DEDUP_REMOVED lines=12> */
[----:B------:R-:W3:Y:S02]  /*02d0*/  LD.E.U8 R4, desc[UR4][R2.64+0x1b2] ;  /* 0x0001b20402047980 */ /* 0x000ee4000c101100 */
[----:B---3--:R-:W-:-:S13]  /*02e0*/  ISETP.NE.AND P1, PT, R4, RZ, PT ;  /* 0x000000ff0400720c */ /* 0x008fda0003f25270 */
[----:B------:R-:W-:Y:S05]  /*02f0*/  @!P1 BRA `(.L_x_8888) ;  /* 0x0000000000049947 */ /* 0x000fea0003800000 */
[----:B------:R3:W5:Y:S02]  /*0300*/  LD.E R18, desc[UR4][R12.64] ;  /* 0x000000040c127980 */ /* 0x000764000c101900 */
.L_x_8888:
[----:B------:R-:W-:Y:S05]  /*0310*/  BSYNC.RECONVERGENT B0 ;  /* 0x0000000000007941 */ /* 0x000fea0003800200 */
.L_x_8887:
[----:B------:R-:W-:Y:S04]  /*0320*/  BSSY.RECONVERGENT B0, `(.L_x_8889) ;  /* 0x0000007000007945 */ /* 0x000fe80003800200 */
[----:B------:R-:W-:Y:S05]  /*0330*/  @!P3 BRA `(.L_x_8890) ;  /* 0x000000000014b947 */ /* 0x000fea0003800000 */
[----:B------:R-:W4:Y:S02]  /*0340*/  LD.E.U8 R4, desc[UR4][R2.64+0x1b2] ;  /* 0x0001b20402047980 */ /* 0x000f24000c101100 */
[----:B----4-:R-:W-:-:S13]  /*0350*/  ISETP.NE.AND P1, PT, R4, RZ, PT ;  /* 0x000000ff0400720c */ /* 0x010fda0003f25270 */
[----:B------:R-:W4:Y:S02]  /*0360*/  @P1 LD.E R11, desc[UR4][R12.64+0x4] ;  /* 0x000004040c0b1980 */ /* 0x000f24000c101900 */
[----:B----45:R-:W-:-:S06]  /*0370*/  @P1 IADD3 R122, PT, PT, R11, -R18, RZ ;  /* 0x800000120b7a1210 */ /* 0x030fcc0007ffe0ff */
[----:B------:R4:W5:Y:S02]  /*0380*/  @!P1 LD.E R122, desc[UR4][R12.64] ;  /* 0x000000040c7a9980 */ /* 0x000964000c101900 */
.L_x_8890:
[----:B------:R-:W-:Y:S05]  /*0390*/  BSYNC.RECONVERGENT B0 ;  /* 0x0000000000007941 */ /* 0x000fea0003800200 */
.L_x_8889:
[----:B------:R-:W-:Y:S01]  /*03a0*/  BSSY.RECONVERGENT B1, `(.L_x_8891) ;  /* 0x0000011000017945 */ /* 0x000fe20003800200 */
[----:B-----5:R-:W-:-:S03]  /*03b0*/  @P4 IADD3 R21, PT, PT, -R178, R7, RZ ;  /* 0x00000007b2154210 */ /* 0x020fc60007ffe1ff */
[----:B------:R-:W-:Y:S05]  /*03c0*/  @!P0 BRA `(.L_x_8892) ;  /* 0x0000000000148947 */ /* 0x000fea0003800000 */
[----:B------:R-:W-:-:S05]  /*03d0*/  IADD3 R6, P0, PT, R8, R5, RZ ;  /* 0x0000000508067210 */ /* 0x000fca0007f1e0ff */
[----:B------:R-:W-:-:S05]  /*03e0*/  IMAD.X R7, R9, 0x1, R0, P0 ;  /* 0x0000000109077824 */ /* 0x000fca00000e0600 */
[----:B------:R-:W5:Y:S02]  /*03f0*/  LD.E R122, desc[UR4][R6.64] ;  /* 0x00000004067a7980 */ /* 0x000f64000c101900 */
[----:B-----5:R-:W-:Y:S01]  /*0400*/  IADD3 R122, PT, PT, R122, -R15, RZ ;  /* 0x8000000f7a7a7210 */ /* 0x020fe20007ffe0ff */
[----:B------:R-:W-:Y:S05]  /*0410*/  BRA `(.L_x_8893) ;  /* 0x0000000000247947 */ /* 0x000fea0003800000 */
.L_x_8892:
[----:B------:R-:W5:Y:S01]  /*0420*/  LD.E.64 R6, desc[UR4][R2.64+0x108] ;  /* 0x0001080402067980 */ /* 0x000f62000c101b00 */
[----:B------:R-:W-:Y:S01]  /*0430*/  BSSY.RECONVERGENT B0, `(.L_x_8894) ;  /* 0x0000006000007945 */ /* 0x000fe20003800200 */
[----:B------:R-:W-:Y:S01]  /*0440*/  IMAD.MOV.U32 R4, RZ, RZ, RZ ;  /* 0x000000ffff047224 */ /* 0x000fe200078e00ff */
[----:B-----5:R-:W-:-:S04]  /*0450*/  ISETP.NE.U32.AND P0, PT, R6, RZ, PT ;  /* 0x000000ff0600720c */ /* 0x020fc80003f05070 */
[----:B------:R-:W-:-:S13]  /*0460*/  ISETP.NE.AND.EX P0, PT, R7, RZ, PT, P0 ;  /* 0x000000ff0700720c */ /* 0x000fda0003f05300 */
[----:B------:R-:W-:Y:S05]  /*0470*/  @!P0 BRA `(.L_x_8895) ;  /* 0x0000000000048947 */ /* 0x000fea0003800000 */
[----:B------:R1:W5:Y:S02]  /*0480*/  LD.E R4, desc[UR4][R2.64+0xbc] ;  /* 0x0000bc0402047980 */ /* 0x000364000c101900 */
.L_x_8895:
[----:B------:R-:W-:Y:S05]  /*0490*/  BSYNC.RECONVERGENT B0 ;  /* 0x0000000000007941 */ /* 0x000fea0003800200 */
.L_x_8894:
[----:B-----5:R-:W-:Y:S02]  /*04a0*/  IADD3 R122, PT, PT, R4, R122, -R15 ;  /* 0x0000007a047a7210 */ /* 0x020fe40007ffe80f */
.L_x_8893:
[----:B------:R-:W-:Y:S05]  /*04b0*/  BSYNC.RECONVERGENT B1 ;  /* 0x0000000000017941 */ /* 0x000fea0003800200 */
.L_x_8891:
[----:B------:R-:W-:Y:S01]  /*04c0*/  IMAD.SHL.U32 R176, R19, 0x40, RZ ;  /* 0x0000004013b07824 */ /* 0x000fe200078e00ff */
[----:B------:R-:W-:Y:S01]  /*04d0*/  MOV R6, R172 ;  /* 0x000000ac00067202 */ /* 0x000fe20000000f00 */
[----:B------:R-:W-:-:S03]  /*04e0*/  IMAD.MOV.U32 R7, RZ, RZ, 0x0 ;  /* 0x00000000ff077424 */ /* 0x000fc600078e00ff */
[----:B------:R-:W-:-:S13]  /*04f0*/  ISETP.GT.AND P0, PT, R21, R176, PT ;  /* 0x000000b01500720c */ /* 0x000fda0003f04270 */
[----:B-1234-:R-:W-:Y:S05]  /*0500*/  @!P0 RET.REL.NODEC R6 `(_ZN5flash24flash_fwd_splitkv_kernelI23Flash_fwd_kernel_traitsILi64ELi64ELi128ELi4ELb0ELb0EN7cutlass10bfloat16_tE19Flash_kernel_traitsILi64ELi64ELi128ELi4ES3_EELb0ELb0ELb0ELb0ELb1ELb0ELb0ELb0EEEvNS_16Flash_fwd_paramsE) ;  /* 0xfffffff806bc8950 */ /* 0x01efea0003c3ffff */
[----:B------:R-:W2:Y:S01]  /*0510*/  LD.E R9, desc[UR4][R2.64+0xb8] ;  /* 0x0000b80402097980 */ /* 0x000ea2000c101900 */
[----:B------:R-:W-:-:S05]  /*0520*/  VIADD R7, R122, 0x7f ;  /* 0x0000007f7a077836 */ /* 0x000fca0000000000 */
        /* <DEDUP_REMOVED lines=9> */
[----:B------:R-:W-:Y:S05]  /*05c0*/  @P0 BRA `(.L_x_8896) ;  /* 0x0000000400a80947 */ /* 0x000fea0003800000 */
        /* <DEDUP_REMOVED lines=22> */
[----:B-1----:R-:W-:Y:S01]  /*0730*/  IADD3 R2, P0, PT, R4, R16, RZ ;  /* 0x0000001004027210 */ /* 0x002fe20007f1e0ff */
[----:B------:R-:W-:Y:S01]  /*0740*/  IMAD R3, R9, R176, RZ ;  /* 0x000000b009037224 */ /* 0x000fe200078e02ff */
[----:B------:R-:W-:-:S04]  /*0750*/  SHF.R.U32.HI R4, RZ, 0x3, R124 ;  /* 0x00000003ff047819 */ /* 0x000fc8000001167c */
[----:B------:R-:W-:Y:S02]  /*0760*/  IADD3.X R3, PT, PT, R12, R17, R3, P0, !PT ;  /* 0x000000110c037210 */ /* 0x000fe400007fe403 */
[----:B------:R-:W-:Y:S01]  /*0770*/  ISETP.GE.AND P0, PT, R4, R21, PT ;  /* 0x000000150400720c */ /* 0x000fe20003f06270 */
[----:B---3--:R-:W-:Y:S02]  /*0780*/  IMAD R15, R15, R173, RZ ;  /* 0x000000ad0f0f7224 */ /* 0x008fe400078e02ff */
        /* <DEDUP_REMOVED lines=13> */
[-C--:B------:R-:W-:Y:S01]  /*0860*/  ISETP.GE.AND P2, PT, R16, R21.reuse, PT ;  /* 0x000000151000720c */ /* 0x080fe20003f46270 */
        /* <DEDUP_REMOVED lines=8> */
[----:B------:R-:W-:-:S02]  /*08f0*/  LEA R16, P0, R3, R10, 0x2 ;  /* 0x0000000a03107211 */ /* 0x000fc400078010ff */
[----:B------:R-:W-:Y:S01]  /*0900*/  ISETP.GE.AND P1, PT, R0, R21, PT ;  /* 0x000000150000720c */ /* 0x000fe20003f26270 */
[----:B------:R-:W-:Y:S01]  /*0910*/  @!P5 IMAD.MOV.U32 R2, RZ, RZ, 0x7f800000 ;  /* 0x7f800000ff02d424 */ /* 0x000fe200078e00ff */
[----:B------:R-:W-:Y:S01]  /*0920*/  LEA.HI.X R17, R3, R11, R5, 0x2, P0 ;  /* 0x0000000b03117211 */ /* 0x000fe200000f1405 */
[----:B------:R-:W-:Y:S01]  /*0930*/  @!P6 IMAD.MOV.U32 R3, RZ, RZ, 0x7f800000 ;  /* 0x7f800000ff03e424 */ /* 0x000fe200078e00ff */
[----:B------:R-:W-:Y:S02]  /*0940*/  ISETP.NE.OR P0, PT, R124, RZ, P1 ;  /* 0x000000ff7c00720c */ /* 0x000fe40000f05670 */
        /* <DEDUP_REMOVED lines=13> */
.L_x_8898:
[----:B------:R-:W-:Y:S05]  /*0a20*/  BSYNC.RECONVERGENT B0 ;  /* 0x0000000000007941 */ /* 0x000fea0003800200 */
.L_x_8897:
        /* <DEDUP_REMOVED lines=13> */
.L_x_8900:
[----:B------:R-:W-:Y:S05]  /*0b00*/  BSYNC.RECONVERGENT B0 ;  /* 0x0000000000007941 */ /* 0x000fea0003800200 */
.L_x_8899:
[----:B------:R-:W-:Y:S04]  /*0b10*/  BSSY.RECONVERGENT B0, `(.L_x_8901) ;  /* 0x000000c000007945 */ /* 0x000fe80003800200 */
[----:B------:R-:W-:Y:S05]  /*0b20*/  @P1 BRA `(.L_x_8902) ;  /* 0x0000000000281947 */ /* 0x000fea0003800000 */
[----:B--23--:R-:W-:Y:S02]  /*0b30*/  IADD3 R11, P1, PT, R4, 0x30, RZ ;  /* 0x00000030040b7810 */ /* 0x00cfe40007f3e0ff */
        /* <DEDUP_REMOVED lines=9> */
.L_x_8902:
[----:B------:R-:W-:Y:S05]  /*0bd0*/  BSYNC.RECONVERGENT B0 ;  /* 0x0000000000007941 */ /* 0x000fea0003800200 */
.L_x_8901:
[----:B------:R-:W-:Y:S01]  /*0be0*/  MOV R173, 0x0 ;  /* 0x0000000000ad7802 */ /* 0x000fe20000000f00 */
[----:B------:R-:W-:Y:S04]  /*0bf0*/  @!P6 ST.E desc[UR4][R16.64], R3 ;  /* 0x000000031000e985 */ /* 0x000fe8000c101904 */
[----:B------:R-:W-:Y:S04]  /*0c00*/  @!P5 ST.E desc[UR4][R16.64+0x40], R2 ;  /* 0x000040021000d985 */ /* 0x000fe8000c101904 */
[----:B------:R1:W-:Y:S02]  /*0c10*/  @!P4 ST.E desc[UR4][R16.64+0x80], R0 ;  /* 0x000080001000c985 */ /* 0x0003e4000c101904 */
[----:B-1234-:R-:W-:Y:S05]  /*0c20*/  @P0 RET.REL.NODEC R172 `(_ZN5flash24flash_fwd_splitkv_kernelI23Flash_fwd_kernel_traitsILi64ELi64ELi128ELi4ELb0ELb0EN7cutlass10bfloat16_tE19Flash_kernel_traitsILi64ELi64ELi128ELi4ES3_EELb0ELb0ELb0ELb0ELb1ELb0ELb0ELb0EEEvNS_16Flash_fwd_paramsE) ;  /* 0xfffffff0acf40950 */ /* 0x01efea0003c3ffff */
[----:B------:R-:W-:Y:S02]  /*0c30*/  MOV R3, 0x7f800000 ;  /* 0x7f80000000037802 */ /* 0x000fe40000000f00 */
[----:B------:R-:W-:-:S03]  /*0c40*/  MOV R173, 0x0 ;  /* 0x0000000000ad7802 */ /* 0x000fc60000000f00 */
[----:B------:R1:W-:Y:S02]  /*0c50*/  ST.E desc[UR4][R16.64+0xc0], R3 ;  /* 0x0000c00310007985 */ /* 0x0003e4000c101904 */
[----:B-1----:R-:W-:Y:S05]  /*0c60*/  RET.REL.NODEC R172 `(_ZN5flash24flash_fwd_splitkv_kernelI23Flash_fwd_kernel_traitsILi64ELi64ELi128ELi4ELb0ELb0EN7cutlass10bfloat16_tE19Flash_kernel_traitsILi64ELi64ELi128ELi4ES3_EELb0ELb0ELb0ELb0ELb1ELb0ELb0ELb0EEEvNS_16Flash_fwd_paramsE) ;  /* 0xfffffff0ace47950 */ /* 0x002fea0003c3ffff */
.L_x_8896:
        /* <DEDUP_REMOVED lines=12> */
[----:B------:R-:W1:Y:S04]  /*0d30*/  LD.E R15, desc[UR4][R2.64+0x170] ;  /* 0x00017004020f7980 */ /* 0x000e68000c101900 */
[----:B------:R-:W2:Y:S04]  /*0d40*/  LD.E.64 R10, desc[UR4][R2.64+0x168] ;  /* 0x00016804020a7980 */ /* 0x000ea8000c101b00 */
[----:B------:R-:W3:Y:S01]  /*0d50*/  LD.E R16, desc[UR4][R2.64+0x68] ;  /* 0x0000680402107980 */ /* 0x000ee2000c101900 */
[----:B------:R-:W-:-:S03]  /*0d60*/  LEA R0, R4, 0xffffff80, 0x7 ;  /* 0xffffff8004007811 */ /* 0x000fc600078e38ff */
[----:B------:R-:W4:Y:S04]  /*0d70*/  LD.E.64 R26, desc[UR4][R2.64+0x20] ;  /* 0x00002004021a7980 */ /* 0x000f28000c101b00 */
[----:B------:R-:W4:Y:S04]  /*0d80*/  LD.E.64 R164, desc[UR4][R2.64+0x38] ;  /* 0x0000380402a47980 */ /* 0x000f28000c101b00 */
[----:B------:R-:W4:Y:S04]  /*0d90*/  LD.E.64 R24, desc[UR4][R2.64+0x50] ;  /* 0x0000500402187980 */ /* 0x000f28000c101b00 */
[----:B------:R-:W4:Y:S04]  /*0da0*/  LD.E.64 R22, desc[UR4][R2.64+0x28] ;  /* 0x0000280402167980 */ /* 0x000f28000c101b00 */
[----:B------:R-:W5:Y:S01]  /*0db0*/  LD.E.64 R36, desc[UR4][R2.64+0x58] ;  /* 0x0000580402247980 */ /* 0x000f62000c101b00 */
[----:B-1----:R-:W-:-:S04]  /*0dc0*/  IABS R7, R15 ;  /* 0x0000000f00077213 */ /* 0x002fc80000000000 */
        /* <DEDUP_REMOVED lines=20> */
[-C--:B--2---:R-:W-:Y:S02]  /*0f10*/  IMAD R5, R11, R174.reuse, RZ ;  /* 0x000000ae0b057224 */ /* 0x084fe400078e02ff */
[----:B------:R-:W-:-:S04]  /*0f20*/  IMAD.WIDE.U32 R10, R10, R174, RZ ;  /* 0x000000ae0a0a7225 */ /* 0x000fc800078e00ff */
[----:B------:R-:W-:Y:S02]  /*0f30*/  IMAD.IADD R5, R11, 0x1, R5 ;  /* 0x000000010b057824 */ /* 0x000fe400078e0205 */
[----:B------:R-:W-:Y:S02]  /*0f40*/  @P0 IADD3 R13, PT, PT, R13, 0x1, RZ ;  /* 0x000000010d0d0810 */ /* 0x000fe40007ffe0ff */
[C---:B------:R-:W-:Y:S02]  /*0f50*/  LEA R180, P0, R10.reuse, R120, 0x2 ;  /* 0x000000780ab47211 */ /* 0x040fe400078010ff */
[----:B------:R-:W-:Y:S02]  /*0f60*/  @!P1 IADD3 R13, PT, PT, -R13, RZ, RZ ;  /* 0x000000ff0d0d9210 */ /* 0x000fe40007ffe1ff */
[----:B------:R-:W-:Y:S02]  /*0f70*/  LEA.HI.X R181, R10, R121, R5, 0x2, P0 ;  /* 0x000000790ab57211 */ /* 0x000fe400000f1405 */
[----:B------:R-:W-:Y:S01]  /*0f80*/  @!P2 LOP3.LUT R13, RZ, R15, RZ, 0x33, !PT ;  /* 0x0000000fff0da212 */ /* 0x000fe200078e33ff */
[----:B------:R-:W5:Y:S04]  /*0f90*/  LD.E.64 R10, desc[UR4][R2.64+0x40] ;  /* 0x00004004020a7980 */ /* 0x000f68000c101b00 */
[----:B------:R-:W-:-:S05]  /*0fa0*/  IMAD.WIDE R8, R13, 0x4, R180 ;  /* 0x000000040d087825 */ /* 0x000fca00078e02b4 */
[----:B------:R1:W2:Y:S01]  /*0fb0*/  LD.E R6, desc[UR4][R8.64] ;  /* 0x0000000408067980 */ /* 0x0002a2000c101900 */
[----:B---3--:R-:W-:-:S04]  /*0fc0*/  IABS R7, R16 ;  /* 0x0000001000077213 */ /* 0x008fc80000000000 */
[----:B-----5:R-:W3:Y:S08]  /*0fd0*/  I2F.RP R14, R7 ;  /* 0x00000007000e7306 */ /* 0x020ef00000209400 */
[----:B---3--:R-:W3:Y:S02]  /*0fe0*/  MUFU.RCP R28, R14 ;  /* 0x0000000e001c7308 */ /* 0x008ee40000001000 */
[----:B---3--:R-:W-:-:S06]  /*0ff0*/  VIADD R28, R28, 0xffffffe ;  /* 0x0ffffffe1c1c7836 */ /* 0x008fcc0000000000 */
[----:B------:R-:W3:Y:S01]  /*1000*/  F2I.FTZ.U32.TRUNC.NTZ R29, R28 ;  /* 0x0000001c001d7305 */ /* 0x000ee2000021f000 */
[----:B-1----:R-:W-:Y:S02]  /*1010*/  IABS R8, R173 ;  /* 0x000000ad00087213 */ /* 0x002fe40000000000 */
[----:B------:R-:W-:Y:S02]  /*1020*/  IABS R5, R16 ;  /* 0x0000001000057213 */ /* 0x000fe40000000000 */
[----:B---3--:R-:W-:Y:S01]  /*1030*/  IADD3 R12, PT, PT, RZ, -R29, RZ ;  /* 0x8000001dff0c7210 */ /* 0x008fe20007ffe0ff */
[----:B------:R-:W-:-:S04]  /*1040*/  IMAD.MOV.U32 R28, RZ, RZ, RZ ;  /* 0x000000ffff1c7224 */ /* 0x000fc800078e00ff */
[----:B------:R-:W-:-:S04]  /*1050*/  IMAD R9, R12, R7, RZ ;  /* 0x000000070c097224 */ /* 0x000fc800078e02ff */
[----:B------:R-:W-:Y:S01]  /*1060*/  IMAD.HI.U32 R9, R29, R9, R28 ;  /* 0x000000091d097227 */ /* 0x000fe200078e001c */
[----:B------:R-:W-:-:S05]  /*1070*/  IADD3 R5, PT, PT, RZ, -R5, RZ ;  /* 0x80000005ff057210 */ /* 0x000fca0007ffe0ff */
        /* <DEDUP_REMOVED lines=10> */
[----:B------:R-:W-:-:S06]  /*1120*/  IMAD R0, R15, R13, R0 ;  /* 0x0000000d0f007224 */ /* 0x000fcc00078e0200 */
[----:B------:R-:W-:Y:S01]  /*1130*/  @P2 IADD3 R9, PT, PT, R9, 0x1, RZ ;  /* 0x0000000109092810 */ /* 0x000fe20007ffe0ff */
[----:B----4-:R-:W-:Y:S01]  /*1140*/  IMAD R7, R165, R0, RZ ;  /* 0x00000000a5077224 */ /* 0x010fe200078e02ff */
[----:B------:R-:W-:Y:S02]  /*1150*/  SHF.R.S32.HI R15, RZ, 0x1f, R0 ;  /* 0x0000001fff0f7819 */ /* 0x000fe40000011400 */
[----:B------:R-:W-:-:S03]  /*1160*/  MOV R13, R9 ;  /* 0x00000009000d7202 */ /* 0x000fc60000000f00 */
[----:B------:R-:W-:Y:S02]  /*1170*/  IMAD R7, R164, R15, R7 ;  /* 0x0000000fa4077224 */ /* 0x000fe400078e0207 */
[----:B------:R-:W-:Y:S01]  /*1180*/  @!P0 IMAD.MOV R13, RZ, RZ, -R13 ;  /* 0x000000ffff0d8224 */ /* 0x000fe200078e0a0d */
[----:B------:R-:W-:-:S05]  /*1190*/  @!P1 LOP3.LUT R13, RZ, R16, RZ, 0x33, !PT ;  /* 0x00000010ff0d9212 */ /* 0x000fca00078e33ff */
[----:B------:R-:W-:Y:S01]  /*11a0*/  IMAD R9, R25, R13, RZ ;  /* 0x0000000d19097224 */ /* 0x000fe200078e02ff */
[----:B--2---:R-:W-:Y:S01]  /*11b0*/  SHF.R.S32.HI R5, RZ, 0x1f, R6 ;  /* 0x0000001fff057819 */ /* 0x004fe20000011406 */
[----:B------:R-:W-:-:S04]  /*11c0*/  IMAD R12, R27, R6, RZ ;  /* 0x000000061b0c7224 */ /* 0x000fc800078e02ff */
[C---:B------:R-:W-:Y:S02]  /*11d0*/  IMAD R12, R26.reuse, R5, R12 ;  /* 0x000000051a0c7224 */ /* 0x040fe400078e020c */
[----:B------:R-:W-:-:S04]  /*11e0*/  IMAD.WIDE.U32 R26, R26, R6, RZ ;  /* 0x000000061a1a7225 */ /* 0x000fc800078e00ff */
[----:B------:R-:W-:Y:S02]  /*11f0*/  IMAD.IADD R27, R27, 0x1, R12 ;  /* 0x000000011b1b7824 */ /* 0x000fe400078e020c */
[----:B------:R-:W-:-:S05]  /*1200*/  IMAD.WIDE.U32 R26, R0, R164, R26 ;  /* 0x000000a4001a7225 */ /* 0x000fca00078e001a */
[----:B------:R-:W-:Y:S02]  /*1210*/  IADD3 R27, PT, PT, R27, R7, RZ ;  /* 0x000000071b1b7210 */ /* 0x000fe40007ffe0ff */
[----:B------:R-:W-:-:S05]  /*1220*/  SHF.R.S32.HI R7, RZ, 0x1f, R13 ;  /* 0x0000001fff077819 */ /* 0x000fca000001140d */
[----:B------:R-:W-:Y:S02]  /*1230*/  IMAD R9, R24, R7, R9 ;  /* 0x0000000718097224 */ /* 0x000fe400078e0209 */
[----:B------:R-:W-:Y:S02]  /*1240*/  IMAD R7, R23, R6, RZ ;  /* 0x0000000617077224 */ /* 0x000fe400078e02ff */
[----:B------:R-:W-:-:S04]  /*1250*/  IMAD.WIDE.U32 R24, R13, R24, R26 ;  /* 0x000000180d187225 */ /* 0x000fc800078e001a */
[----:B------:R-:W-:-:S04]  /*1260*/  IMAD.WIDE.U32 R26, R22, R6, RZ ;  /* 0x00000006161a7225 */ /* 0x000fc800078e00ff */
[----:B------:R-:W-:Y:S01]  /*1270*/  IMAD R7, R22, R5, R7 ;  /* 0x0000000516077224 */ /* 0x000fe200078e0207 */
[----:B------:R-:W-:Y:S01]  /*1280*/  MOV R6, R24 ;  /* 0x0000001800067202 */ /* 0x000fe20000000f00 */
[----:B------:R-:W-:-:S03]  /*1290*/  IMAD.IADD R5, R25, 0x1, R9 ;  /* 0x0000000119057824 */ /* 0x000fc600078e0209 */
[----:B------:R-:W-:Y:S01]  /*12a0*/  IADD3 R18, PT, PT, R27, R7, RZ ;  /* 0x000000071b127210 */ /* 0x000fe20007ffe0ff */
[----:B------:R-:W-:Y:S05]  /*12b0*/  BRA `(.L_x_8905) ;  /* 0x0000000400347947 */ /* 0x000fea0003800000 */
.L_x_8904:
        /* <DEDUP_REMOVED lines=27> */
[----:B------:R-:W-:Y:S01]  /*1470*/  @!P3 IMAD R0, R0, R164, R9 ;  /* 0x000000a40000b224 */ /* 0x000fe200078e0209 */
[----:B-----5:R-:W-:-:S05]  /*1480*/  @!P3 SHF.R.S32.HI R12, RZ, 0x1f, R14 ;  /* 0x0000001fff0cb819 */ /* 0x020fca000001140e */
[----:B------:R-:W-:Y:S01]  /*1490*/  @!P0 IADD3 R5, PT, PT, R5, -R6, RZ ;  /* 0x8000000605058210 */ /* 0x000fe20007ffe0ff */
[----:B------:R-:W-:Y:S01]  /*14a0*/  @!P3 IMAD.IADD R29, R29, 0x1, R0 ;  /* 0x000000011d1db824 */ /* 0x000fe200078e0200 */
[----:B------:R-:W-:Y:S01]  /*14b0*/  @P3 IADD3 R0, PT, PT, R15, R18, RZ ;  /* 0x000000120f003210 */ /* 0x000fe20007ffe0ff */
[----:B---3--:R-:W-:Y:S01]  /*14c0*/  @!P3 IMAD R13, R27, R14, RZ ;  /* 0x0000000e1b0db224 */ /* 0x008fe200078e02ff */
[----:B------:R-:W-:Y:S02]  /*14d0*/  ISETP.GE.U32.AND P2, PT, R5, R6, PT ;  /* 0x000000060500720c */ /* 0x000fe40003f46070 */
[----:B------:R-:W-:Y:S01]  /*14e0*/  LOP3.LUT R5, R173, R16, RZ, 0x3c, !PT ;  /* 0x00000010ad057212 */ /* 0x000fe200078e3cff */
[C---:B------:R-:W-:Y:S01]  /*14f0*/  @!P3 IMAD R13, R26.reuse, R12, R13 ;  /* 0x0000000c1a0db224 */ /* 0x040fe200078e020d */
[----:B------:R-:W-:Y:S01]  /*1500*/  @!P0 IADD3 R7, PT, PT, R7, 0x1, RZ ;  /* 0x0000000107078810 */ /* 0x000fe20007ffe0ff */
[----:B------:R-:W-:Y:S01]  /*1510*/  @!P3 IMAD.WIDE.U32 R28, R26, R14, R28 ;  /* 0x0000000e1a1cb225 */ /* 0x000fe200078e001c */
[----:B------:R-:W-:-:S02]  /*1520*/  ISETP.GE.AND P1, PT, R5, RZ, PT ;  /* 0x000000ff0500720c */ /* 0x000fc40003f26270 */
[----:B------:R-:W-:Y:S01]  /*1530*/  ISETP.NE.AND P0, PT, R16, RZ, PT ;  /* 0x000000ff1000720c */ /* 0x000fe20003f05270 */
[-C--:B------:R-:W-:Y:S02]  /*1540*/  @P3 IMAD R6, R165, R0.reuse, RZ ;  /* 0x00000000a5063224 */ /* 0x080fe400078e02ff */
[----:B------:R-:W-:Y:S01]  /*1550*/  @P3 IMAD.WIDE.U32 R26, R164, R0, RZ ;  /* 0x00000000a41a3225 */ /* 0x000fe200078e00ff */
[----:B------:R-:W-:Y:S02]  /*1560*/  @!P3 MOV R12, R28 ;  /* 0x0000001c000cb202 */ /* 0x000fe40000000f00 */
[----:B------:R-:W-:Y:S01]  /*1570*/  LEA R0, R4, 0xffffff80, 0x7 ;  /* 0xffffff8004007811 */ /* 0x000fe200078e38ff */
[----:B------:R-:W-:Y:S01]  /*1580*/  @!P3 IMAD.IADD R13, R29, 0x1, R13 ;  /* 0x000000011d0db824 */ /* 0x000fe200078e020d */
[----:B------:R-:W-:Y:S01]  /*1590*/  @P3 IADD3 R13, PT, PT, R27, R6, RZ ;  /* 0x000000061b0d3210 */ /* 0x000fe20007ffe0ff */
[----:B------:R-:W-:Y:S01]  /*15a0*/  @P3 IMAD.MOV.U32 R12, RZ, RZ, R26 ;  /* 0x000000ffff0c3224 */ /* 0x000fe200078e001a */
[----:B------:R-:W-:Y:S01]  /*15b0*/  @!P3 SHF.R.S32.HI R5, RZ, 0x1f, R15 ;  /* 0x0000001fff05b819 */ /* 0x000fe2000001140f */
[----:B------:R-:W-:Y:S01]  /*15c0*/  @!P3 IMAD R6, R11, R15, RZ ;  /* 0x0000000f0b06b224 */ /* 0x000fe200078e02ff */
[----:B------:R-:W-:Y:S01]  /*15d0*/  @P2 IADD3 R7, PT, PT, R7, 0x1, RZ ;  /* 0x0000000107072810 */ /* 0x000fe20007ffe0ff */
[----:B------:R-:W-:-:S03]  /*15e0*/  IMAD.WIDE.U32 R26, R164, R0, R12 ;  /* 0x00000000a41a7225 */ /* 0x000fc600078e000c */
[----:B------:R-:W-:Y:S01]  /*15f0*/  @!P1 IADD3 R7, PT, PT, -R7, RZ, RZ ;  /* 0x000000ff07079210 */ /* 0x000fe20007ffe1ff */
[----:B------:R-:W-:Y:S02]  /*1600*/  @!P3 IMAD R5, R5, R10, R6 ;  /* 0x0000000a0505b224 */ /* 0x000fe400078e0206 */
        /* <DEDUP_REMOVED lines=8> */
[----:B----4-:R-:W-:Y:S01]  /*1690*/  @!P3 IMAD R6, R23, R14, RZ ;  /* 0x0000000e1706b224 */ /* 0x010fe200078e02ff */
[----:B------:R-:W-:Y:S01]  /*16a0*/  @P3 IADD3 R15, PT, PT, R15, R18, RZ ;  /* 0x000000120f0f3210 */ /* 0x000fe20007ffe0ff */
        /* <DEDUP_REMOVED lines=14> */
.L_x_8905:
[----:B------:R-:W-:Y:S05]  /*1790*/  BSYNC.RECONVERGENT B0 ;  /* 0x0000000000007941 */ /* 0x000fea0003800200 */
.L_x_8903:
[----:B------:R-:W-:Y:S01]  /*17a0*/  ISETP.NE.AND P3, PT, R178, -0x1, PT ;  /* 0xffffffffb200780c */ /* 0x000fe20003f65270 */
[----:B------:R-:W2:Y:S04]  /*17b0*/  LD.E.64 R24, desc[UR4][R2.64+0x30] ;  /* 0x0000300402187980 */ /* 0x000ea8000c101b00 */
[----:B------:R-:W3:Y:S04]  /*17c0*/  LD.E.64 R28, desc[UR4][R2.64+0x8] ;  /* 0x00000804021c7980 */ /* 0x000ee8000c101b00 */
[----:B------:R-:W4:Y:S04]  /*17d0*/  LD.E.64 R32, desc[UR4][R2.64+0x48] ;  /* 0x0000480402207980 */ /* 0x000f28000c101b00 */
[----:B------:R-:W5:Y:S04]  /*17e0*/  @!P3 LD.E.64 R34, desc[UR4][R2.64+0x18] ;  /* 0x000018040222b980 */ /* 0x000f68000c101b00 */
[----:B------:R-:W4:Y:S04]  /*17f0*/  LD.E.64 R22, desc[UR4][R2.64] ;  /* 0x0000000402167980 */ /* 0x000f28000c101b00 */
[----:B------:R-:W4:Y:S01]  /*1800*/  LD.E.64 R12, desc[UR4][R2.64+0x10] ;  /* 0x00001004020c7980 */ /* 0x000f22000c101b00 */
[----:B------:R-:W-:-:S04]  /*1810*/  IABS R7, R16 ;  /* 0x0000001000077213 */ /* 0x000fc80000000000 */
[----:B------:R-:W1:Y:S08]  /*1820*/  I2F.RP R17, R7 ;  /* 0x0000000700117306 */ /* 0x000e700000209400 */
[----:B-1----:R-:W1:Y:S02]  /*1830*/  MUFU.RCP R14, R17 ;  /* 0x00000011000e7308 */ /* 0x002e640000001000 */
[----:B-1----:R-:W-:-:S06]  /*1840*/  VIADD R14, R14, 0xffffffe ;  /* 0x0ffffffe0e0e7836 */ /* 0x002fcc0000000000 */
[----:B------:R-:W1:Y:S01]  /*1850*/  F2I.FTZ.U32.TRUNC.NTZ R31, R14 ;  /* 0x0000000e001f7305 */ /* 0x000e62000021f000 */
[----:B------:R-:W-:Y:S02]  /*1860*/  IMAD.MOV.U32 R30, RZ, RZ, RZ ;  /* 0x000000ffff1e7224 */ /* 0x000fe400078e00ff */
        /* <DEDUP_REMOVED lines=8> */
[----:B------:R-:W1:-:S12]  /*18f0*/  S2R R9, SR_CgaCtaId ;  /* 0x0000000000097919 */ /* 0x000e580000008800 */
[----:B------:R-:W-:-:S05]  /*1900*/  @!P2 IMAD.IADD R8, R8, 0x1, -R7 ;  /* 0x000000010808a824 */ /* 0x000fca00078e0a07 */
[----:B------:R-:W-:Y:S02]  /*1910*/  ISETP.GE.U32.AND P1, PT, R8, R7, PT ;  /* 0x000000070800720c */ /* 0x000fe40003f26070 */
[----:B------:R-:W-:Y:S01]  /*1920*/  LOP3.LUT R7, R173, R16, RZ, 0x3c, !PT ;  /* 0x00000010ad077212 */ /* 0x000fe200078e3cff */
[----:B------:R-:W-:Y:S01]  /*1930*/  @!P2 VIADD R20, R20, 0x1 ;  /* 0x000000011414a836 */ /* 0x000fe20000000000 */
[----:B------:R-:W-:Y:S02]  /*1940*/  ISETP.NE.AND P2, PT, R16, RZ, PT ;  /* 0x000000ff1000720c */ /* 0x000fe40003f45270 */
[----:B------:R-:W-:Y:S01]  /*1950*/  ISETP.GE.AND P0, PT, R7, RZ, PT ;  /* 0x000000ff0700720c */ /* 0x000fe20003f06270 */
[----:B------:R-:W-:Y:S02]  /*1960*/  IMAD R7, R15, R10, RZ ;  /* 0x0000000a0f077224 */ /* 0x000fe400078e02ff */
[----:B------:R-:W-:Y:S01]  /*1970*/  IMAD.SHL.U32 R8, R124, 0x8, RZ ;  /* 0x000000087c087824 */ /* 0x000fe200078e00ff */
[----:B------:R-:W-:Y:S01]  /*1980*/  SHF.R.U32.HI R14, RZ, 0x3, R124 ;  /* 0x00000003ff0e7819 */ /* 0x000fe2000001167c */
[----:B------:R-:W-:-:S02]  /*1990*/  IMAD R7, R0, R11, R7 ;  /* 0x0000000b00077224 */ /* 0x000fc400078e0207 */
[----:B------:R-:W-:Y:S02]  /*19a0*/  @P1 VIADD R20, R20, 0x1 ;  /* 0x0000000114141836 */ /* 0x000fe40000000000 */
[----:B------:R-:W-:Y:S01]  /*19b0*/  IMAD.WIDE.U32 R38, R0, R10, RZ ;  /* 0x0000000a00267225 */ /* 0x000fe200078e00ff */
[----:B------:R-:W-:-:S03]  /*19c0*/  LOP3.LUT R0, R8, 0x38, RZ, 0xc0, !PT ;  /* 0x0000003808007812 */ /* 0x000fc600078ec0ff */
[----:B------:R-:W-:Y:S01]  /*19d0*/  @!P0 IMAD.MOV R20, RZ, RZ, -R20 ;  /* 0x000000ffff148224 */ /* 0x000fe200078e0a14 */
[----:B------:R-:W-:Y:S01]  /*19e0*/  @!P2 LOP3.LUT R20, RZ, R16, RZ, 0x33, !PT ;  /* 0x00000010ff14a212 */ /* 0x000fe200078e33ff */
[----:B------:R-:W-:Y:S01]  /*19f0*/  IMAD.MOV.U32 R15, RZ, RZ, RZ ;  /* 0x000000ffff0f7224 */ /* 0x000fe200078e00ff */
[----:B------:R-:W-:Y:S01]  /*1a00*/  IADD3 R17, P1, P0, R38, R26, R0 ;  /* 0x0000001a26117210 */ /* 0x000fe2000783e000 */
[----:B------:R-:W-:Y:S02]  /*1a10*/  IMAD.IADD R7, R39, 0x1, R7 ;  /* 0x0000000127077824 */ /* 0x000fe400078e0207 */
[----:B------:R-:W-:Y:S01]  /*1a20*/  IMAD.WIDE.U32 R26, R19, 0x40, R14 ;  /* 0x00000040131a7825 */ /* 0x000fe200078e000e */
[----:B------:R-:W-:Y:S02]  /*1a30*/  SHF.R.S32.HI R19, RZ, 0x1f, R20 ;  /* 0x0000001fff137819 */ /* 0x000fe40000011414 */
[----:B------:R-:W-:Y:S01]  /*1a40*/  MOV R30, 0x400 ;  /* 0x00000400001e7802 */ /* 0x000fe20000000f00 */
[----:B------:R-:W-:Y:S01]  /*1a50*/  IMAD R16, R37, R20, RZ ;  /* 0x0000001425107224 */ /* 0x000fe200078e02ff */
[----:B------:R-:W-:-:S02]  /*1a60*/  IADD3.X R7, PT, PT, R7, R18, RZ, P1, P0 ;  /* 0x0000001207077210 */ /* 0x000fc40000fe04ff */
[----:B-1----:R-:W-:Y:S01]  /*1a70*/  LEA R9, R9, R30, 0x18 ;  /* 0x0000001e09097211 */ /* 0x002fe200078ec0ff */
[----:B------:R-:W-:Y:S02]  /*1a80*/  IMAD R16, R19, R36, R16 ;  /* 0x0000002413107224 */ /* 0x000fe400078e0210 */
[----:B------:R-:W-:-:S04]  /*1a90*/  IMAD.WIDE.U32 R30, R36, R20, RZ ;  /* 0x00000014241e7225 */ /* 0x000fc800078e00ff */
[----:B------:R-:W-:Y:S01]  /*1aa0*/  IMAD.IADD R166, R21, 0x1, -R176 ;  /* 0x0000000115a67824 */ /* 0x000fe200078e0ab0 */
[----:B------:R-:W-:Y:S01]  /*1ab0*/  IADD3 R20, P5, PT, R17, R30, RZ ;  /* 0x0000001e11147210 */ /* 0x000fe20007fbe0ff */
[----:B------:R-:W-:-:S05]  /*1ac0*/  VIADD R17, R14, 0x10 ;  /* 0x000000100e117836 */ /* 0x000fca0000000000 */
[-C--:B------:R-:W-:Y:S02]  /*1ad0*/  ISETP.GE.AND P2, PT, R17, R166.reuse, PT ;  /* 0x000000a61100720c */ /* 0x080fe40003f46270 */
[----:B------:R-:W-:Y:S01]  /*1ae0*/  ISETP.GE.AND P6, PT, R14, R166, PT ;  /* 0x000000a60e00720c */ /* 0x000fe20003fc6270 */
[----:B------:R-:W-:-:S04]  /*1af0*/  IMAD.IADD R16, R31, 0x1, R16 ;  /* 0x000000011f107824 */ /* 0x000fc800078e0210 */
[----:B------:R-:W-:Y:S01]  /*1b00*/  IMAD.X R21, R7, 0x1, R16, P5 ;  /* 0x0000000107157824 */ /* 0x000fe200028e0610 */
[----:B------:R-:W-:Y:S01]  /*1b10*/  LEA R175, R4, 0xffffff80, 0x7 ;  /* 0xffffff8004af7811 */ /* 0x000fe200078e38ff */
[----:B------:R-:W-:Y:S02]  /*1b20*/  IMAD.SHL.U32 R123, R164, 0x10, RZ ;  /* 0x00000010a47b7824 */ /* 0x000fe400078e00ff */
[----:B--2---:R-:W-:-:S04]  /*1b30*/  @P3 IMAD.WIDE.U32 R36, R24, R178, RZ ;  /* 0x000000b218243225 */ /* 0x004fc800078e00ff */
[-C--:B-----5:R-:W-:Y:S02]  /*1b40*/  @!P3 IMAD R15, R35, R174.reuse, RZ ;  /* 0x000000ae230fb224 */ /* 0x0a0fe400078e02ff */
[----:B------:R-:W-:-:S04]  /*1b50*/  @!P3 IMAD.WIDE.U32 R34, R34, R174, RZ ;  /* 0x000000ae2222b225 */ /* 0x000fc800078e00ff */
[----:B------:R-:W-:Y:S01]  /*1b60*/  @!P3 IMAD.MOV.U32 R19, RZ, RZ, R34 ;  /* 0x000000ffff13b224 */ /* 0x000fe200078e0022 */
[----:B------:R-:W-:Y:S01]  /*1b70*/  IADD3 R34, P0, PT, R0, R6, RZ ;  /* 0x0000000600227210 */ /* 0x000fe20007f1e0ff */
[----:B------:R-:W-:Y:S02]  /*1b80*/  @!P3 IMAD.IADD R18, R35, 0x1, R15 ;  /* 0x000000012312b824 */ /* 0x000fe400078e020f */
[----:B------:R-:W-:Y:S02]  /*1b90*/  @P3 IMAD R15, R25, R178, RZ ;  /* 0x000000b2190f3224 */ /* 0x000fe400078e02ff */
[----:B------:R-:W-:Y:S02]  /*1ba0*/  IMAD.X R35, RZ, RZ, R5, P0 ;  /* 0x000000ffff237224 */ /* 0x000fe400000e0605 */
[----:B------:R-:W-:Y:S02]  /*1bb0*/  @P3 IMAD.IADD R18, R37, 0x1, R15 ;  /* 0x0000000125123824 */ /* 0x000fe400078e020f */
[----:B------:R-:W-:-:S02]  /*1bc0*/  VIADD R15, R14, 0x20 ;  /* 0x000000200e0f7836 */ /* 0x000fc40000000000 */
[----:B------:R-:W-:Y:S02]  /*1bd0*/  VIADD R5, R14, 0x30 ;  /* 0x000000300e057836 */ /* 0x000fe40000000000 */
[----:B------:R-:W-:Y:S01]  /*1be0*/  @P3 IMAD.MOV.U32 R19, RZ, RZ, R36 ;  /* 0x000000ffff133224 */ /* 0x000fe200078e0024 */
[-C--:B------:R-:W-:Y:S02]  /*1bf0*/  ISETP.GE.AND P1, PT, R15, R166.reuse, PT ;  /* 0x000000a60f00720c */ /* 0x080fe40003f26270 */
[----:B------:R-:W-:Y:S01]  /*1c00*/  ISETP.GE.AND P0, PT, R5, R166, PT ;  /* 0x000000a60500720c */ /* 0x000fe20003f06270 */
[----:B------:R-:W-:Y:S01]  /*1c10*/  IMAD R6, R165, R14, RZ ;  /* 0x0000000ea5067224 */ /* 0x000fe200078e02ff */
[----:B------:R-:W-:Y:S01]  /*1c20*/  IADD3 R36, P4, PT, R0, R19, RZ ;  /* 0x0000001300247210 */ /* 0x000fe20007f9e0ff */
[----:B------:R-:W-:-:S04]  /*1c30*/  IMAD.WIDE.U32 R34, R14, R164, R34 ;  /* 0x000000a40e227225 */ /* 0x000fc800078e0022 */
[----:B------:R-:W-:Y:S01]  /*1c40*/  IMAD.X R37, RZ, RZ, R18, P4 ;  /* 0x000000ffff257224 */ /* 0x000fe200020e0612 */
[C---:B---3--:R-:W-:Y:S01]  /*1c50*/  LEA R168, P4, R34.reuse, R28, 0x1 ;  /* 0x0000001c22a87211 */ /* 0x048fe200078808ff */
[----:B------:R-:W-:Y:S02]  /*1c60*/  IMAD.IADD R167, R35, 0x1, R6 ;  /* 0x0000000123a77824 */ /* 0x000fe400078e0206 */
[--C-:B------:R-:W-:Y:S02]  /*1c70*/  @!P3 IMAD.MOV.U32 R30, RZ, RZ, R24.reuse ;  /* 0x000000ffff1eb224 */ /* 0x100fe400078e0018 */
[----:B------:R-:W-:Y:S01]  /*1c80*/  @!P3 IMAD.MOV.U32 R31, RZ, RZ, R25 ;  /* 0x000000ffff1fb224 */ /* 0x000fe200078e0019 */
[----:B------:R-:W-:Y:S01]  /*1c90*/  LEA.HI.X R167, R34, R29, R167, 0x1, P4 ;  /* 0x0000001d22a77211 */ /* 0x000fe200020f0ca7 */
[----:B------:R-:W-:Y:S01]  /*1ca0*/  @P3 IMAD.MOV.U32 R30, RZ, RZ, R24 ;  /* 0x000000ffff1e3224 */ /* 0x000fe200078e0018 */
[C---:B------:R-:W-:Y:S01]  /*1cb0*/  @!P2 IADD3 R6, P5, PT, R26.reuse, 0x10, RZ ;  /* 0x000000101a06a810 */ /* 0x040fe20007fbe0ff */
[----:B------:R-:W-:Y:S01]  /*1cc0*/  @P3 IMAD.MOV.U32 R31, RZ, RZ, R25 ;  /* 0x000000ffff1f3224 */ /* 0x000fe200078e0019 */
[----:B------:R-:W-:-:S02]  /*1cd0*/  @!P1 IADD3 R18, P4, PT, R26, 0x20, RZ ;  /* 0x000000201a129810 */ /* 0x000fc40007f9e0ff */
[----:B------:R-:W-:Y:S01]  /*1ce0*/  @!P0 IADD3 R24, P3, PT, R26, 0x30, RZ ;  /* 0x000000301a188810 */ /* 0x000fe20007f7e0ff */
[----:B----4-:R-:W-:Y:S02]  /*1cf0*/  IMAD R0, R33, R173, RZ ;  /* 0x000000ad21007224 */ /* 0x010fe400078e02ff */
[----:B------:R-:W-:-:S04]  /*1d00*/  IMAD.WIDE.U32 R36, R173, R32, R36 ;  /* 0x00000020ad247225 */ /* 0x000fc800078e0024 */
[----:B------:R-:W-:Y:S02]  /*1d10*/  @!P6 IMAD R25, R27, R30, RZ ;  /* 0x0000001e1b19e224 */ /* 0x000fe400078e02ff */
[--C-:B------:R-:W-:Y:S02]  /*1d20*/  @!P2 IMAD.X R7, RZ, RZ, R27.reuse, P5 ;  /* 0x000000ffff07a224 */ /* 0x100fe400028e061b */
[--C-:B------:R-:W-:Y:S02]  /*1d30*/  @!P1 IMAD.X R16, RZ, RZ, R27.reuse, P4 ;  /* 0x000000ffff109224 */ /* 0x100fe400020e061b */
[----:B------:R-:W-:Y:S01]  /*1d40*/  @!P0 IMAD.X R19, RZ, RZ, R27, P3 ;  /* 0x000000ffff138224 */ /* 0x000fe200018e061b */
[----:B------:R-:W-:Y:S01]  /*1d50*/  LOP3.LUT R27, R8, 0x1c0, RZ, 0xc0, !PT ;  /* 0x000001c0081b7812 */ /* 0x000fe200078ec0ff */
[----:B------:R-:W-:Y:S02]  /*1d60*/  IMAD.IADD R37, R37, 0x1, R0 ;  /* 0x0000000125257824 */ /* 0x000fe400078e0200 */
[----:B------:R-:W-:Y:S01]  /*1d70*/  @!P2 IMAD.MOV.U32 R34, RZ, RZ, R36 ;  /* 0x000000ffff22a224 */ /* 0x000fe200078e0024 */
[----:B------:R-:W-:Y:S01]  /*1d80*/  LOP3.LUT R27, R27, 0x38, R124, 0xf8, !PT ;  /* 0x000000381b1b7812 */ /* 0x000fe200078ef87c */
[----:B------:R-:W-:-:S02]  /*1d90*/  @!P2 IMAD.MOV.U32 R35, RZ, RZ, R37 ;  /* 0x000000ffff23a224 */ /* 0x000fc400078e0025 */
[----:B------:R-:W-:Y:S02]  /*1da0*/  @!P2 IMAD R7, R7, R30, RZ ;  /* 0x0000001e0707a224 */ /* 0x000fe400078e02ff */
[--C-:B------:R-:W-:Y:S02]  /*1db0*/  @!P1 IMAD.MOV.U32 R32, RZ, RZ, R36.reuse ;  /* 0x000000ffff209224 */ /* 0x100fe400078e0024 */
[--C-:B------:R-:W-:Y:S02]  /*1dc0*/  @!P1 IMAD.MOV.U32 R33, RZ, RZ, R37.reuse ;  /* 0x000000ffff219224 */ /* 0x100fe400078e0025 */
[----:B------:R-:W-:Y:S02]  /*1dd0*/  @!P0 IMAD.MOV.U32 R28, RZ, RZ, R36 ;  /* 0x000000ffff1c8224 */ /* 0x000fe400078e0024 */
[----:B------:R-:W-:Y:S01]  /*1de0*/  @!P0 IMAD.MOV.U32 R29, RZ, RZ, R37 ;  /* 0x000000ffff1d8224 */ /* 0x000fe200078e0025 */
[----:B------:R-:W-:Y:S01]  /*1df0*/  LOP3.LUT R27, R27, 0x38, R8, 0x78, !PT ;  /* 0x000000381b1b7812 */ /* 0x000fe200078e7808 */
[----:B------:R-:W-:-:S02]  /*1e00*/  @!P6 IMAD R0, R26, R31, R25 ;  /* 0x0000001f1a00e224 */ /* 0x000fc400078e0219 */
[----:B------:R-:W-:-:S04]  /*1e10*/  @!P6 IMAD.WIDE.U32 R36, R26, R30, R36 ;  /* 0x0000001e1a24e225 */ /* 0x000fc800078e0024 */
[----:B------:R-:W-:Y:S02]  /*1e20*/  @!P1 IMAD R25, R16, R30, RZ ;  /* 0x0000001e10199224 */ /* 0x000fe400078e02ff */
[-C--:B------:R-:W-:Y:S02]  /*1e30*/  @!P2 IMAD R7, R31, R6.reuse, R7 ;  /* 0x000000061f07a224 */ /* 0x080fe400078e0207 */
[----:B------:R-:W-:Y:S01]  /*1e40*/  @!P2 IMAD.WIDE.U32 R34, R30, R6, R34 ;  /* 0x000000061e22a225 */ /* 0x000fe200078e0022 */
[----:B------:R-:W-:-:S03]  /*1e50*/  @!P6 LEA R40, P4, R36, R22, 0x1 ;  /* 0x000000162428e211 */ /* 0x000fc600078808ff */
[----:B------:R-:W-:Y:S02]  /*1e60*/  @!P0 IMAD R19, R19, R30, RZ ;  /* 0x0000001e13138224 */ /* 0x000fe400078e02ff */
[----:B------:R-:W-:Y:S01]  /*1e70*/  @!P1 IMAD.WIDE.U32 R38, R30, R18, R32 ;  /* 0x000000121e269225 */ /* 0x000fe200078e0020 */
[----:B------:R-:W-:-:S03]  /*1e80*/  @!P2 LEA R32, P3, R34, R22, 0x1 ;  /* 0x000000162220a211 */ /* 0x000fc600078608ff */
[----:B------:R-:W-:Y:S01]  /*1e90*/  @!P6 IMAD.IADD R33, R37, 0x1, R0 ;  /* 0x000000012521e824 */ /* 0x000fe200078e0200 */
[----:B------:R-:W-:Y:S01]  /*1ea0*/  LOP3.LUT R0, R27, 0x1e00, R8, 0xf8, !PT ;  /* 0x00001e001b007812 */ /* 0x000fe200078ef808 */
[----:B------:R-:W-:Y:S02]  /*1eb0*/  @!P1 IMAD R25, R31, R18, R25 ;  /* 0x000000121f199224 */ /* 0x000fe400078e0219 */
[----:B------:R-:W-:Y:S02]  /*1ec0*/  @!P2 IMAD.IADD R7, R35, 0x1, R7 ;  /* 0x000000012307a824 */ /* 0x000fe400078e0207 */
[-C--:B------:R-:W-:Y:S02]  /*1ed0*/  @!P0 IMAD R19, R31, R24.reuse, R19 ;  /* 0x000000181f138224 */ /* 0x080fe400078e0213 */
[----:B------:R-:W-:Y:S01]  /*1ee0*/  @!P0 IMAD.WIDE.U32 R28, R30, R24, R28 ;  /* 0x000000181e1c8225 */ /* 0x000fe200078e001c */
[-C--:B------:R-:W-:Y:S02]  /*1ef0*/  @!P6 LEA.HI.X R41, R36, R23.reuse, R33, 0x1, P4 ;  /* 0x000000172429e211 */ /* 0x080fe400020f0c21 */
[----:B------:R-:W-:Y:S01]  /*1f00*/  @!P2 LEA.HI.X R33, R34, R23, R7, 0x1, P3 ;  /* 0x000000172221a211 */ /* 0x000fe200018f0c07 */
[----:B------:R-:W-:Y:S01]  /*1f10*/  @!P1 IMAD.IADD R25, R39, 0x1, R25 ;  /* 0x0000000127199824 */ /* 0x000fe200078e0219 */
[-C--:B------:R-:W-:Y:S01]  /*1f20*/  @!P1 LEA R26, P4, R38, R22.reuse, 0x1 ;  /* 0x00000016261a9211 */ /* 0x080fe200078808ff */
[----:B------:R-:W-:Y:S01]  /*1f30*/  @!P0 IMAD.IADD R19, R29, 0x1, R19 ;  /* 0x000000011d138824 */ /* 0x000fe200078e0213 */
[----:B------:R-:W-:Y:S01]  /*1f40*/  @!P0 LEA R22, P3, R28, R22, 0x1 ;  /* 0x000000161c168211 */ /* 0x000fe200078608ff */
[----:B------:R-:W-:-:S02]  /*1f50*/  IMAD R177, R0, 0x2, R9 ;  /* 0x0000000200b17824 */ /* 0x000fc400078e0209 */
[----:B------:R-:W-:Y:S01]  /*1f60*/  IMAD.IADD R0, R122, 0x1, -R175 ;  /* 0x000000017a007824 */ /* 0x000fe200078e0aaf */
[-C--:B------:R-:W-:Y:S02]  /*1f70*/  @!P1 LEA.HI.X R27, R38, R23.reuse, R25, 0x1, P4 ;  /* 0x00000017261b9211 */ /* 0x080fe400020f0c19 */
[----:B------:R-:W-:Y:S01]  /*1f80*/  @!P0 LEA.HI.X R23, R28, R23, R19, 0x1, P3 ;  /* 0x000000171c178211 */ /* 0x000fe200018f0c13 */
[----:B------:R-:W-:Y:S01]  /*1f90*/  @!PT LDS RZ, [RZ] ;  /* 0x00000000fffff984 */ /* 0x000fe20000000800 */
[----:B------:R-:W-:Y:S01]  /*1fa0*/  @!PT LDS RZ, [RZ] ;  /* 0x00000000fffff984 */ /* 0x000fe20000000800 */
[----:B------:R-:W-:Y:S01]  /*1fb0*/  @!PT LDS RZ, [RZ] ;  /* 0x00000000fffff984 */ /* 0x000fe20000000800 */
[----:B------:R-:W-:Y:S01]  /*1fc0*/  @!P6 LDGSTS.E.BYPASS.LTC128B.128 [R177], desc[UR4][R40.64] ;  /* 0x0000000028b1efae */ /* 0x000fe2000b981a04 */
[----:B------:R-:W-:Y:S02]  /*1fd0*/  SHF.L.U64.HI R6, R164, 0x4, R165 ;  /* 0x00000004a4067819 */ /* 0x000fe400000102a5 */
[-C--:B------:R-:W-:Y:S01]  /*1fe0*/  ISETP.GE.AND P3, PT, R14, R0.reuse, PT ;  /* 0x000000000e00720c */ /* 0x080fe20003f66270 */
[----:B------:R-:W-:Y:S01]  /*1ff0*/  @!P2 LDGSTS.E.BYPASS.LTC128B.128 [R177+0x800], desc[UR4][R32.64] ;  /* 0x0080000020b1afae */ /* 0x000fe2000b981a04 */
[-C--:B------:R-:W-:Y:S02]  /*2000*/  ISETP.GE.AND P4, PT, R15, R0.reuse, PT ;  /* 0x000000000f00720c */ /* 0x080fe40003f86270 */
[C---:B------:R-:W-:Y:S01]  /*2010*/  SHF.L.U64.HI R6, R123.reuse, 0x1, R6 ;  /* 0x000000017b067819 */ /* 0x040fe20000010206 */
[----:B------:R-:W-:Y:S01]  /*2020*/  IMAD.SHL.U32 R123, R123, 0x2, RZ ;  /* 0x000000027b7b7824 */ /* 0x000fe200078e00ff */
[----:B------:R-:W-:Y:S01]  /*2030*/  ISETP.GE.AND P5, PT, R17, R0, PT ;  /* 0x000000001100720c */ /* 0x000fe20003fa6270 */
[----:B------:R1:W-:Y:S03]  /*2040*/  @!P1 LDGSTS.E.BYPASS.LTC128B.128 [R177+0x1000], desc[UR4][R26.64] ;  /* 0x010000001ab19fae */ /* 0x0003e6000b981a04 */
[----:B------:R-:W-:Y:S01]  /*2050*/  IADD3 R28, P1, PT, R123, R168, RZ ;  /* 0x000000a87b1c7210 */ /* 0x000fe20007f3e0ff */
[----:B------:R2:W-:Y:S02]  /*2060*/  @!P0 LDGSTS.E.BYPASS.LTC128B.128 [R177+0x1800], desc[UR4][R22.64] ;  /* 0x0180000016b18fae */ /* 0x0005e4000b981a04 */
[----:B------:R-:W-:-:S02]  /*2070*/  @!P3 IMAD.MOV.U32 R169, RZ, RZ, R167 ;  /* 0x000000ffffa9b224 */ /* 0x000fc400078e00a7 */
[----:B------:R-:W-:Y:S02]  /*2080*/  IMAD.X R29, R6, 0x1, R167, P1 ;  /* 0x00000001061d7824 */ /* 0x000fe400008e06a7 */
[C---:B------:R-:W-:Y:S01]  /*2090*/  VIADD R25, R14.reuse, 0x40 ;  /* 0x000000400e197836 */ /* 0x040fe20000000000 */
[----:B------:R-:W-:Y:S01]  /*20a0*/  @!P3 LDGSTS.E.BYPASS.LTC128B.128 [R177+0x2000], desc[UR4][R168.64] ;  /* 0x02000000a8b1bfae */ /* 0x000fe2000b981a04 */
[C---:B------:R-:W-:Y:S02]  /*20b0*/  VIADD R19, R14.reuse, 0x60 ;  /* 0x000000600e137836 */ /* 0x040fe40000000000 */
[----:B------:R-:W-:Y:S01]  /*20c0*/  VIADD R7, R14, 0x70 ;  /* 0x000000700e077836 */ /* 0x000fe20000000000 */
[----:B------:R-:W-:Y:S01]  /*20d0*/  @!P5 LDGSTS.E.BYPASS.LTC128B.128 [R177+0x2800], desc[UR4][R28.64] ;  /* 0x028000001cb1dfae */ /* 0x000fe2000b981a04 */
[-C--:B------:R-:W-:Y:S02]  /*20e0*/  ISETP.GE.AND P5, PT, R25, R0.reuse, PT ;  /* 0x000000001900720c */ /* 0x080fe40003fa6270 */
[----:B------:R-:W-:-:S02]  /*20f0*/  ISETP.GE.AND P6, PT, R5, R0, PT ;  /* 0x000000000500720c */ /* 0x000fc40003fc6270 */
[----:B------:R-:W-:Y:S02]  /*2100*/  ISETP.GE.AND P2, PT, R19, R0, PT ;  /* 0x000000001300720c */ /* 0x000fe40003f46270 */
[----:B-1----:R-:W-:-:S04]  /*2110*/  @!P4 LEA R26, P0, R164, R28, 0x5 ;  /* 0x0000001ca41ac211 */ /* 0x002fc800078028ff */
[----:B------:R-:W-:Y:S01]  /*2120*/  @!P4 LEA.HI.X R27, R164, R29, R165, 0x5, P0 ;  /* 0x0000001da41bc211 */ /* 0x000fe200000f2ca5 */
[----:B--2---:R-:W-:Y:S01]  /*2130*/  VIADD R23, R14, 0x50 ;  /* 0x000000500e177836 */ /* 0x004fe20000000000 */
[----:B------:R-:W-:-:S03]  /*2140*/  ISETP.GE.AND P1, PT, R7, R0, PT ;  /* 0x000000000700720c */ /* 0x000fc60003f26270 */
[----:B------:R1:W-:Y:S01]  /*2150*/  @!P4 LDGSTS.E.BYPASS.LTC128B.128 [R177+0x3000], desc[UR4][R26.64] ;  /* 0x030000001ab1cfae */ /* 0x0003e2000b981a04 */
[----:B------:R-:W-:Y:S01]  /*2160*/  ISETP.GE.AND P4, PT, R23, R0, PT ;  /* 0x000000001700720c */ /* 0x000fe20003f86270 */
[--C-:B------:R-:W-:Y:S01]  /*2170*/  @!P5 IMAD.MOV.U32 R32, RZ, RZ, R28.reuse ;  /* 0x000000ffff20d224 */ /* 0x100fe200078e001c */
[C---:B------:R-:W-:Y:S01]  /*2180*/  @!P6 LEA R34, P0, R164.reuse, R28, 0x6 ;  /* 0x0000001ca422e211 */ /* 0x040fe200078030ff */
[--C-:B------:R-:W-:Y:S02]  /*2190*/  @!P5 IMAD.MOV.U32 R33, RZ, RZ, R29.reuse ;  /* 0x000000ffff21d224 */ /* 0x100fe400078e001d */
[----:B------:R-:W-:Y:S02]  /*21a0*/  @!P2 IMAD.MOV.U32 R30, RZ, RZ, R28 ;  /* 0x000000ffff1ea224 */ /* 0x000fe400078e001c */
[----:B------:R-:W-:Y:S01]  /*21b0*/  @!P2 IMAD.MOV.U32 R31, RZ, RZ, R29 ;  /* 0x000000ffff1fa224 */ /* 0x000fe200078e001d */
[----:B------:R-:W-:Y:S01]  /*21c0*/  @!P6 LEA.HI.X R35, R164, R29, R165, 0x6, P0 ;  /* 0x0000001da423e211 */ /* 0x000fe200000f34a5 */
[----:B------:R-:W-:-:S02]  /*21d0*/  @!P5 IMAD R22, R165, 0x60, RZ ;  /* 0x00000060a516d824 */ /* 0x000fc400078e02ff */
[C---:B------:R-:W-:Y:S02]  /*21e0*/  @!P5 IMAD.WIDE.U32 R32, R164.reuse, 0x60, R32 ;  /* 0x00000060a420d825 */ /* 0x040fe400078e0020 */
[----:B------:R2:W-:Y:S02]  /*21f0*/  @!P6 LDGSTS.E.BYPASS.LTC128B.128 [R177+0x3800], desc[UR4][R34.64] ;  /* 0x0380000022b1efae */ /* 0x0005e4000b981a04 */
[----:B------:R-:W-:Y:S02]  /*2200*/  @!P2 IMAD R18, R165, 0xa0, RZ ;  /* 0x000000a0a512a824 */ /* 0x000fe400078e02ff */
[----:B------:R-:W-:-:S04]  /*2210*/  @!P2 IMAD.WIDE.U32 R30, R164, 0xa0, R30 ;  /* 0x000000a0a41ea825 */ /* 0x000fc800078e001e */
[----:B------:R-:W-:Y:S02]  /*2220*/  @!P1 IMAD R16, R165, 0xc0, RZ ;  /* 0x000000c0a5109824 */ /* 0x000fe400078e02ff */
[----:B-1----:R-:W-:Y:S02]  /*2230*/  @!P1 IMAD.MOV.U32 R26, RZ, RZ, R28 ;  /* 0x000000ffff1a9224 */ /* 0x002fe400078e001c */
[----:B------:R-:W-:Y:S01]  /*2240*/  @!P1 IMAD.MOV.U32 R27, RZ, RZ, R29 ;  /* 0x000000ffff1b9224 */ /* 0x000fe200078e001d */
[C---:B------:R-:W-:Y:S01]  /*2250*/  @!P4 LEA R28, P0, R164.reuse, R28, 0x7 ;  /* 0x0000001ca41cc211 */ /* 0x040fe200078038ff */
[----:B------:R-:W-:Y:S02]  /*2260*/  @!P5 IMAD.IADD R33, R33, 0x1, R22 ;  /* 0x000000012121d824 */ /* 0x000fe400078e0216 */
[C---:B------:R-:W-:Y:S01]  /*2270*/  @!P1 IMAD.WIDE.U32 R26, R164.reuse, 0xc0, R26 ;  /* 0x000000c0a41a9825 */ /* 0x040fe200078e001a */
[----:B------:R-:W-:Y:S02]  /*2280*/  @!P4 LEA.HI.X R29, R164, R29, R165, 0x7, P0 ;  /* 0x0000001da41dc211 */ /* 0x000fe400000f3ca5 */
[----:B------:R2:W-:Y:S01]  /*2290*/  @!P5 LDGSTS.E.BYPASS.LTC128B.128 [R177+0x4000], desc[UR4][R32.64] ;  /* 0x0400000020b1dfae */ /* 0x0005e2000b981a04 */
[----:B------:R-:W-:-:S02]  /*22a0*/  @!P2 IMAD.IADD R31, R31, 0x1, R18 ;  /* 0x000000011f1fa824 */ /* 0x000fc400078e0212 */
[----:B------:R-:W-:Y:S01]  /*22b0*/  @!P1 IMAD.IADD R27, R27, 0x1, R16 ;  /* 0x000000011b1b9824 */ /* 0x000fe200078e0210 */
[----:B------:R2:W-:Y:S04]  /*22c0*/  @!P4 LDGSTS.E.BYPASS.LTC128B.128 [R177+0x4800], desc[UR4][R28.64] ;  /* 0x048000001cb1cfae */ /* 0x0005e8000b981a04 */
[----:B------:R2:W-:Y:S04]  /*22d0*/  @!P2 LDGSTS.E.BYPASS.LTC128B.128 [R177+0x5000], desc[UR4][R30.64] ;  /* 0x050000001eb1afae */ /* 0x0005e8000b981a04 */
[----:B------:R2:W-:Y:S04]  /*22e0*/  @!P1 LDGSTS.E.BYPASS.LTC128B.128 [R177+0x5800], desc[UR4][R26.64] ;  /* 0x058000001ab19fae */ /* 0x0005e8000b981a04 */
[----:B------:R-:W0:Y:S01]  /*22f0*/  LDGDEPBAR ;  /* 0x00000000000079af */ /* 0x000e220000000000 */
[----:B------:R-:W-:-:S02]  /*2300*/  IMAD R16, R11, R14, RZ ;  /* 0x0000000e0b107224 */ /* 0x000fc400078e02ff */
[----:B------:R-:W-:Y:S01]  /*2310*/  IMAD.WIDE.U32 R20, R14, R10, R20 ;  /* 0x0000000a0e147225 */ /* 0x000fe200078e0014 */
[-C--:B------:R-:W-:Y:S02]  /*2320*/  ISETP.GE.AND P6, PT, R5, R0.reuse, PT ;  /* 0x000000000500720c */ /* 0x080fe40003fc6270 */
[----:B------:R-:W-:Y:S01]  /*2330*/  ISETP.GE.AND P0, PT, R17, R0, PT ;  /* 0x000000001100720c */ /* 0x000fe20003f06270 */
[----:B------:R-:W-:Y:S01]  /*2340*/  IMAD.IADD R171, R21, 0x1, R16 ;  /* 0x0000000115ab7824 */ /* 0x000fe200078e0210 */
[----:B------:R-:W-:Y:S01]  /*2350*/  LEA R170, P2, R20, R12, 0x1 ;  /* 0x0000000c14aa7211 */ /* 0x000fe200078408ff */
[----:B------:R-:W-:Y:S01]  /*2360*/  IMAD.SHL.U32 R5, R10, 0x10, RZ ;  /* 0x000000100a057824 */ /* 0x000fe200078e00ff */
[----:B------:R-:W-:-:S11]  /*2370*/  DEPBAR.LE SB0, 0x0 ;  /* 0x000080000000791a */ /* 0x000fd60000000000 */
[----:B------:R-:W-:Y:S05]  /*2380*/  WARPSYNC.ALL ;  /* 0x0000000000007948 */ /* 0x000fea0003800000 */
[----:B------:R-:W-:Y:S01]  /*2390*/  BAR.SYNC.DEFER_BLOCKING 0x0 ;  /* 0x0000000000007b1d */ /* 0x000fe20000010000 */
[----:B------:R-:W-:Y:S02]  /*23a0*/  ISETP.GE.AND P1, PT, R15, R0, PT ;  /* 0x000000000f00720c */ /* 0x000fe40003f26270 */
[----:B------:R-:W-:Y:S02]  /*23b0*/  LEA.HI.X R171, R20, R13, R171, 0x1, P2 ;  /* 0x0000000d14ab7211 */ /* 0x000fe400010f0cab */
[----:B------:R-:W-:-:S02]  /*23c0*/  SHF.L.U64.HI R14, R10, 0x4, R11 ;  /* 0x000000040a0e7819 */ /* 0x000fc4000001020b */
[----:B------:R-:W-:Y:S01]  /*23d0*/  LEA R12, P2, R5, R170, 0x1 ;  /* 0x000000aa050c7211 */ /* 0x000fe200078408ff */
[----:B------:R-:W-:-:S03]  /*23e0*/  IMAD.SHL.U32 R125, R124, 0x40, RZ ;  /* 0x000000407c7d7824 */ /* 0x000fc600078e00ff */
[----:B------:R-:W-:Y:S02]  /*23f0*/  LEA.HI.X R13, R5, R171, R14, 0x1, P2 ;  /* 0x000000ab050d7211 */ /* 0x000fe400010f0c0e */
[-C--:B------:R-:W-:Y:S02]  /*2400*/  ISETP.GE.AND P5, PT, R25, R0.reuse, PT ;  /* 0x000000001900720c */ /* 0x080fe40003fa6270 */
[----:B------:R-:W-:Y:S02]  /*2410*/  LOP3.LUT R17, R125, 0x1c0, RZ, 0xc0, !PT ;  /* 0x000001c07d117812 */ /* 0x000fe400078ec0ff */
[-C--:B------:R-:W-:Y:S02]  /*2420*/  ISETP.GE.AND P2, PT, R7, R0.reuse, PT ;  /* 0x000000000700720c */ /* 0x080fe40003f46270 */
[-C--:B------:R-:W-:Y:S01]  /*2430*/  ISETP.GE.AND P4, PT, R23, R0.reuse, PT ;  /* 0x000000001700720c */ /* 0x080fe20003f86270 */
        /* <DEDUP_REMOVED lines=10> */
[----:B------:R1:W-:Y:S01]  /*24e0*/  @!P0 LDGSTS.E.BYPASS.LTC128B.128 [R177+0x6800], desc[UR4][R12.64] ;  /* 0x068000000cb18fae */ /* 0x0003e2000b981a04 */
[CC--:B--2---:R-:W-:Y:S02]  /*24f0*/  @!P1 LEA R26, P0, R10.reuse, R12.reuse, 0x5 ;  /* 0x0000000c0a1a9211 */ /* 0x0c4fe400078028ff */
[--C-:B------:R-:W-:Y:S02]  /*2500*/  SHF.R.U32.HI R0, RZ, 0x1, R124.reuse ;  /* 0x00000001ff007819 */ /* 0x100fe4000001167c */
[C---:B------:R-:W-:Y:S02]  /*2510*/  LOP3.LUT R5, R17.reuse, 0x8, R124, 0x78, !PT ;  /* 0x0000000811057812 */ /* 0x040fe400078e787c */
[----:B------:R-:W-:Y:S01]  /*2520*/  @!P1 LEA.HI.X R27, R10, R13, R11, 0x5, P0 ;  /* 0x0000000d0a1b9211 */ /* 0x000fe200000f2c0b */
[----:B------:R-:W-:Y:S01]  /*2530*/  @P1 STS.128 [R177+0x7000], RZ ;  /* 0x007000ffb1001388 */ /* 0x000fe20000000c00 */
[----:B------:R-:W-:Y:S01]  /*2540*/  LOP3.LUT R7, R17, 0x8, R0, 0xf8, !PT ;  /* 0x0000000811077812 */ /* 0x000fe200078ef800 */
[----:B------:R-:W-:Y:S01]  /*2550*/  IMAD.SHL.U32 R0, R124, 0x20, RZ ;  /* 0x000000207c007824 */ /* 0x000fe200078e00ff */
[----:B------:R-:W-:Y:S01]  /*2560*/  LOP3.LUT R162, R125, 0x400, RZ, 0xc0, !PT ;  /* 0x000004007da27812 */ /* 0x000fe200078ec0ff */
[----:B------:R-:W-:Y:S01]  /*2570*/  @!PT LDS RZ, [RZ] ;  /* 0x00000000fffff984 */ /* 0x000fe20000000800 */
[----:B------:R-:W-:Y:S01]  /*2580*/  @!PT LDS RZ, [RZ] ;  /* 0x00000000fffff984 */ /* 0x000fe20000000800 */
[----:B------:R-:W-:Y:S01]  /*2590*/  @!PT LDS RZ, [RZ] ;  /* 0x00000000fffff984 */ /* 0x000fe20000000800 */
[----:B------:R-:W-:Y:S01]  /*25a0*/  @!P1 LDGSTS.E.BYPASS.LTC128B.128 [R177+0x7000], desc[UR4][R26.64] ;  /* 0x070000001ab19fae */ /* 0x000fe2000b981a04 */
[----:B------:R-:W-:Y:S01]  /*25b0*/  LOP3.LUT R5, R5, 0x38, R8, 0x78, !PT ;  /* 0x0000003805057812 */ /* 0x000fe200078e7808 */
[----:B------:R-:W-:Y:S01]  /*25c0*/  @!P5 IMAD R18, R11, 0x60, RZ ;  /* 0x000000600b12d824 */ /* 0x000fe200078e02ff */
[C---:B------:R-:W-:Y:S01]  /*25d0*/  @!P6 LEA R20, P1, R10.reuse, R12, 0x6 ;  /* 0x0000000c0a14e211 */ /* 0x040fe200078230ff */
[----:B------:R-:W-:Y:S01]  /*25e0*/  @!P5 IMAD.WIDE.U32 R14, R10, 0x60, R12 ;  /* 0x000000600a0ed825 */ /* 0x000fe200078e000c */
[----:B------:R-:W-:-:S03]  /*25f0*/  LOP3.LUT R125, R125, 0x200, RZ, 0xc0, !PT ;  /* 0x000002007d7d7812 */ /* 0x000fc600078ec0ff */
[----:B------:R-:W-:Y:S02]  /*2600*/  @!P3 IMAD.MOV.U32 R24, RZ, RZ, R12 ;  /* 0x000000ffff18b224 */ /* 0x000fe400078e000c */
[----:B------:R-:W-:Y:S01]  /*2610*/  @!P3 IMAD.MOV.U32 R25, RZ, RZ, R13 ;  /* 0x000000ffff19b224 */ /* 0x000fe200078e000d */
[----:B------:R-:W-:Y:S01]  /*2620*/  LOP3.LUT R8, R7, 0x38, R8, 0x78, !PT ;  /* 0x0000003807087812 */ /* 0x000fe200078e7808 */
[----:B------:R-:W-:Y:S01]  /*2630*/  IMAD R162, R5, 0x2, R162 ;  /* 0x0000000205a27824 */ /* 0x000fe200078e02a2 */
[C---:B------:R-:W-:Y:S01]  /*2640*/  @!P6 LEA.HI.X R21, R10.reuse, R13, R11, 0x6, P1 ;  /* 0x0000000d0a15e211 */ /* 0x040fe200008f340b */
[----:B------:R-:W-:Y:S01]  /*2650*/  @!P2 IMAD.MOV.U32 R22, RZ, RZ, R12 ;  /* 0x000000ffff16a224 */ /* 0x000fe200078e000c */
[----:B-1----:R-:W-:Y:S01]  /*2660*/  @!P4 LEA R12, P0, R10, R12, 0x7 ;  /* 0x0000000c0a0cc211 */ /* 0x002fe200078038ff */
[----:B------:R-:W-:Y:S01]  /*2670*/  @!P2 IMAD.MOV.U32 R23, RZ, RZ, R13 ;  /* 0x000000ffff17a224 */ /* 0x000fe200078e000d */
[----:B------:R-:W-:Y:S01]  /*2680*/  LOP3.LUT R5, R125, 0x7c00, R0, 0xf8, !PT ;  /* 0x00007c007d057812 */ /* 0x000fe200078ef800 */
[----:B------:R-:W-:-:S02]  /*2690*/  @!P5 IMAD.IADD R19, R15, 0x1, R18 ;  /* 0x000000010f13d824 */ /* 0x000fc400078e0212 */
[C---:B------:R-:W-:Y:S02]  /*26a0*/  @!P3 IMAD R16, R11.reuse, 0xa0, RZ ;  /* 0x000000a00b10b824 */ /* 0x040fe400078e02ff */
[C---:B------:R-:W-:Y:S01]  /*26b0*/  @!P3 IMAD.WIDE.U32 R24, R10.reuse, 0xa0, R24 ;  /* 0x000000a00a18b825 */ /* 0x040fe200078e0018 */
[C---:B------:R-:W-:Y:S01]  /*26c0*/  @!P4 LEA.HI.X R13, R10.reuse, R13, R11, 0x7, P0 ;  /* 0x0000000d0a0dc211 */ /* 0x040fe200000f3c0b */
[----:B------:R-:W-:Y:S02]  /*26d0*/  @P6 STS.128 [R177+0x7800], RZ ;  /* 0x007800ffb1006388 */ /* 0x000fe40000000c00 */
[----:B------:R-:W-:Y:S02]  /*26e0*/  @!P5 IMAD.MOV.U32 R18, RZ, RZ, R14 ;  /* 0x000000ffff12d224 */ /* 0x000fe400078e000e */
[----:B------:R-:W-:Y:S01]  /*26f0*/  @!P2 IMAD R14, R11, 0xc0, RZ ;  /* 0x000000c00b0ea824 */ /* 0x000fe200078e02ff */
[----:B------:R-:W-:Y:S01]  /*2700*/  @!PT LDS RZ, [RZ] ;  /* 0x00000000fffff984 */ /* 0x000fe20000000800 */
[----:B------:R-:W-:Y:S01]  /*2710*/  @!PT LDS RZ, [RZ] ;  /* 0x00000000fffff984 */ /* 0x000fe20000000800 */
[----:B------:R-:W-:Y:S01]  /*2720*/  @!PT LDS RZ, [RZ] ;  /* 0x00000000fffff984 */ /* 0x000fe20000000800 */
[----:B------:R1:W-:Y:S01]  /*2730*/  @!P6 LDGSTS.E.BYPASS.LTC128B.128 [R177+0x7800], desc[UR4][R20.64] ;  /* 0x0780000014b1efae */ /* 0x0003e2000b981a04 */
[----:B------:R-:W-:-:S03]  /*2740*/  @!P2 IMAD.WIDE.U32 R22, R10, 0xc0, R22 ;  /* 0x000000c00a16a825 */ /* 0x000fc600078e0016 */
[----:B------:R-:W-:Y:S01]  /*2750*/  @P5 STS.128 [R177+0x8000], RZ ;  /* 0x008000ffb1005388 */ /* 0x000fe20000000c00 */
[----:B------:R-:W-:Y:S02]  /*2760*/  @!P3 IMAD.IADD R17, R25, 0x1, R16 ;  /* 0x000000011911b824 */ /* 0x000fe400078e0210 */
[----:B------:R-:W-:Y:S01]  /*2770*/  IMAD.IADD R0, R8, 0x1, R5 ;  /* 0x0000000108007824 */ /* 0x000fe200078e0205 */
[----:B------:R-:W-:Y:S01]  /*2780*/  @!PT LDS RZ, [RZ] ;  /* 0x00000000fffff984 */ /* 0x000fe20000000800 */
[----:B------:R-:W-:Y:S01]  /*2790*/  @!PT LDS RZ, [RZ] ;  /* 0x00000000fffff984 */ /* 0x000fe20000000800 */
[----:B------:R-:W-:Y:S01]  /*27a0*/  @!PT LDS RZ, [RZ] ;  /* 0x00000000fffff984 */ /* 0x000fe20000000800 */
[----:B------:R-:W-:Y:S01]  /*27b0*/  @!P5 LDGSTS.E.BYPASS.LTC128B.128 [R177+0x8000], desc[UR4][R18.64] ;  /* 0x0800000012b1dfae */ /* 0x000fe2000b981a04 */
[----:B------:R-:W-:Y:S02]  /*27c0*/  @!P3 IMAD.MOV.U32 R16, RZ, RZ, R24 ;  /* 0x000000ffff10b224 */ /* 0x000fe400078e0018 */
[----:B------:R-:W-:Y:S01]  /*27d0*/  @!P2 IMAD.IADD R15, R23, 0x1, R14 ;  /* 0x00000001170fa824 */ /* 0x000fe200078e020e */
[----:B------:R-:W-:Y:S01]  /*27e0*/  @P4 STS.128 [R177+0x8800], RZ ;  /* 0x008800ffb1004388 */ /* 0x000fe20000000c00 */
[----:B------:R-:W-:Y:S02]  /*27f0*/  @!P2 IMAD.MOV.U32 R14, RZ, RZ, R22 ;  /* 0x000000ffff0ea224 */ /* 0x000fe400078e0016 */
[----:B------:R-:W-:Y:S01]  /*2800*/  IMAD R163, R0, 0x2, R9 ;  /* 0x0000000200a37824 */ /* 0x000fe200078e0209 */
[----:B------:R-:W-:Y:S01]  /*2810*/  @!PT LDS RZ, [RZ] ;  /* 0x00000000fffff984 */ /* 0x000fe20000000800 */
[----:B------:R-:W-:Y:S01]  /*2820*/  @!PT LDS RZ, [RZ] ;  /* 0x00000000fffff984 */ /* 0x000fe20000000800 */
[----:B------:R-:W-:Y:S01]  /*2830*/  @!PT LDS RZ, [RZ] ;  /* 0x00000000fffff984 */ /* 0x000fe20000000800 */
[----:B------:R-:W-:Y:S01]  /*2840*/  @!P4 LDGSTS.E.BYPASS.LTC128B.128 [R177+0x8800], desc[UR4][R12.64] ;  /* 0x088000000cb1cfae */ /* 0x000fe2000b981a04 */
        /* <DEDUP_REMOVED lines=13> */
[----:B------:R-:W3:Y:S01]  /*2920*/  LDSM.16.M88.4 R52, [R162+0x3800] ;  /* 0x00380000a234783b */ /* 0x000ee20000000200 */
[----:B------:R-:W-:Y:S01]  /*2930*/  R2P PR, R124, 0x6 ;  /* 0x000000067c007804 */ /* 0x000fe20000000000 */
[----:B------:R-:W-:-:S02]  /*2940*/  IMAD.MOV.U32 R5, RZ, RZ, 0x20 ;  /* 0x00000020ff057424 */ /* 0x000fc400078e00ff */
[----:B------:R-:W-:Y:S03]  /*2950*/  LDSM.16.M88.4 R36, [R162+0x4800] ;  /* 0x00480000a224783b */ /* 0x000fe60000000200 */
[----:B------:R-:W-:Y:S01]  /*2960*/  SEL R5, R5, 0xffffffe0, !P1 ;  /* 0xffffffe005057807 */ /* 0x000fe20004800000 */
[----:B------:R-:W-:Y:S04]  /*2970*/  LDSM.16.M88.4 R28, [R162+0x5000] ;  /* 0x00500000a21c783b */ /* 0x000fe80000000200 */
[--C-:B------:R-:W-:Y:S01]  /*2980*/  IMAD.IADD R161, R163, 0x1, R5.reuse ;  /* 0x00000001a3a17824 */ /* 0x100fe200078e0205 */
[----:B------:R-:W-:Y:S01]  /*2990*/  LDSM.16.M88.4 R76, [R162+0x2000] ;  /* 0x00200000a24c783b */ /* 0x000fe20000000200 */
[----:B------:R-:W-:-:S03]  /*29a0*/  IMAD.IADD R157, R162, 0x1, R5 ;  /* 0x00000001a29d7824 */ /* 0x000fc600078e0205 */
[----:B--2---:R-:W-:Y:S04]  /*29b0*/  LDSM.16.M88.4 R12, [R161] ;  /* 0x00000000a10c783b */ /* 0x004fe80000000200 */
[----:B------:R-:W2:Y:S04]  /*29c0*/  LDSM.16.M88.4 R84, [R157+0x3000] ;  /* 0x003000009d54783b */ /* 0x000ea80000000200 */
[----:B------:R-:W4:Y:S04]  /*29d0*/  LDSM.16.M88.4 R16, [R157+0x3800] ;  /* 0x003800009d10783b */ /* 0x000f280000000200 */
[----:B------:R-:W5:Y:S04]  /*29e0*/  LDSM.16.M88.4 R68, [R162+0x2800] ;  /* 0x00280000a244783b */ /* 0x000f680000000200 */
[----:B------:R-:W5:Y:S01]  /*29f0*/  LDSM.16.M88.4 R44, [R162+0x4000] ;  /* 0x00400000a22c783b */ /* 0x000f620000000200 */
[C---:B-1----:R-:W-:Y:S03]  /*2a00*/  HMMA.16816.F32.BF16 R64, R20.reuse, R60, RZ ;  /* 0x0000003c1440723c */ /* 0x042fe600000418ff */
[----:B------:R-:W1:Y:S04]  /*2a10*/  LDSM.16.M88.4 R104, [R162+0x5800] ;  /* 0x00580000a268783b */ /* 0x000e680000000200 */
[----:B------:R-:W1:Y:S01]  /*2a20*/  LDSM.16.M88.4 R88, [R157+0x4800] ;  /* 0x004800009d58783b */ /* 0x000e620000000200 */
[C---:B------:R-:W-:Y:S03]  /*2a30*/  HMMA.16816.F32.BF16 R60, R20.reuse, R62, RZ ;  /* 0x0000003e143c723c */ /* 0x040fe600000418ff */
[----:B------:R-:W-:Y:S04]  /*2a40*/  LDSM.16.M88.4 R100, [R157+0x2000] ;  /* 0x002000009d64783b */ /* 0x000fe80000000200 */
[----:B------:R-:W-:Y:S01]  /*2a50*/  LDSM.16.M88.4 R96, [R157+0x2800] ;  /* 0x002800009d60783b */ /* 0x000fe20000000200 */
[----:B---3--:R-:W-:Y:S03]  /*2a60*/  HMMA.16816.F32.BF16 R56, R20, R52, RZ ;  /* 0x000000341438723c */ /* 0x008fe600000418ff */
[----:B------:R-:W-:Y:S01]  /*2a70*/  LDSM.16.M88.4 R92, [R157+0x4000] ;  /* 0x004000009d5c783b */ /* 0x000fe20000000200 */
[----:B------:R-:W-:-:S03]  /*2a80*/  IMAD.MOV.U32 R7, RZ, RZ, 0x40 ;  /* 0x00000040ff077424 */ /* 0x000fc600078e00ff */
[----:B------:R-:W0:Y:S01]  /*2a90*/  LDGDEPBAR ;  /* 0x00000000000079af */ /* 0x000e220000000000 */
[----:B------:R-:W-:Y:S08]  /*2aa0*/  HMMA.16816.F32.BF16 R52, R20, R54, RZ ;  /* 0x000000361434723c */ /* 0x000ff000000418ff */
[C---:B--2---:R-:W-:Y:S08]  /*2ab0*/  HMMA.16816.F32.BF16 R64, R12.reuse, R84, R64 ;  /* 0x000000540c40723c */ /* 0x044ff00000041840 */
[C---:B------:R-:W-:Y:S01]  /*2ac0*/  HMMA.16816.F32.BF16 R60, R12.reuse, R86, R60 ;  /* 0x000000560c3c723c */ /* 0x040fe2000004183c */
[----:B------:R-:W2:Y:S07]  /*2ad0*/  LDSM.16.M88.4 R84, [R157+0x5000] ;  /* 0x005000009d54783b */ /* 0x000eae0000000200 */
[C---:B----4-:R-:W-:Y:S08]  /*2ae0*/  HMMA.16816.F32.BF16 R56, R12.reuse, R16, R56 ;  /* 0x000000100c38723c */ /* 0x050ff00000041838 */
[----:B------:R-:W-:Y:S01]  /*2af0*/  HMMA.16816.F32.BF16 R52, R12, R18, R52 ;  /* 0x000000120c34723c */ /* 0x000fe20000041834 */
[----:B------:R-:W3:Y:S01]  /*2b00*/  LDSM.16.M88.4 R16, [R157+0x5800] ;  /* 0x005800009d10783b */ /* 0x000ee20000000200 */
[----:B------:R-:W-:-:S05]  /*2b10*/  SEL R7, R7, 0xffffffc0, !P2 ;  /* 0xffffffc007077807 */ /* 0x000fca0005000000 */
[--C-:B------:R-:W-:Y:S01]  /*2b20*/  IMAD.IADD R160, R163, 0x1, R7.reuse ;  /* 0x00000001a3a07824 */ /* 0x100fe200078e0207 */
[----:B------:R-:W-:Y:S01]  /*2b30*/  HMMA.16816.F32.BF16 R40, R20, R36, RZ ;  /* 0x000000241428723c */ /* 0x000fe200000418ff */
[----:B------:R-:W-:-:S03]  /*2b40*/  IMAD.IADD R156, R162, 0x1, R7 ;  /* 0x00000001a29c7824 */ /* 0x000fc600078e0207 */
[----:B------:R-:W-:Y:S04]  /*2b50*/  LDSM.16.M88.4 R116, [R160] ;  /* 0x00000000a074783b */ /* 0x000fe80000000200 */
[C---:B------:R-:W-:Y:S01]  /*2b60*/  HMMA.16816.F32.BF16 R36, R20.reuse, R38, RZ ;  /* 0x000000261424723c */ /* 0x040fe200000418ff */
[----:B------:R-:W4:Y:S07]  /*2b70*/  LDSM.16.M88.4 R112, [R156+0x2000] ;  /* 0x002000009c70783b */ /* 0x000f2e0000000200 */
[C---:B------:R-:W-:Y:S01]  /*2b80*/  HMMA.16816.F32.BF16 R32, R20.reuse, R28, RZ ;  /* 0x0000001c1420723c */ /* 0x040fe200000418ff */
[----:B------:R-:W4:Y:S07]  /*2b90*/  LDSM.16.M88.4 R108, [R156+0x2800] ;  /* 0x002800009c6c783b */ /* 0x000f2e0000000200 */
[C---:B------:R-:W-:Y:S08]  /*2ba0*/  HMMA.16816.F32.BF16 R80, R20.reuse, R76, RZ ;  /* 0x0000004c1450723c */ /* 0x040ff000000418ff */
[C---:B-----5:R-:W-:Y:S08]  /*2bb0*/  HMMA.16816.F32.BF16 R72, R20.reuse, R68, RZ ;  /* 0x000000441448723c */ /* 0x060ff000000418ff */
[C---:B------:R-:W-:Y:S08]  /*2bc0*/  HMMA.16816.F32.BF16 R48, R20.reuse, R44, RZ ;  /* 0x0000002c1430723c */ /* 0x040ff000000418ff */
[C---:B------:R-:W-:Y:S08]  /*2bd0*/  HMMA.16816.F32.BF16 R28, R20.reuse, R30, RZ ;  /* 0x0000001e141c723c */ /* 0x040ff000000418ff */
[C---:B------:R-:W-:Y:S08]  /*2be0*/  HMMA.16816.F32.BF16 R76, R20.reuse, R78, RZ ;  /* 0x0000004e144c723c */ /* 0x040ff000000418ff */
[C---:B------:R-:W-:Y:S08]  /*2bf0*/  HMMA.16816.F32.BF16 R68, R20.reuse, R70, RZ ;  /* 0x000000461444723c */ /* 0x040ff000000418ff */
[C---:B------:R-:W-:Y:S08]  /*2c00*/  HMMA.16816.F32.BF16 R44, R20.reuse, R46, RZ ;  /* 0x0000002e142c723c */ /* 0x040ff000000418ff */
[C---:B-1----:R-:W-:Y:S08]  /*2c10*/  HMMA.16816.F32.BF16 R24, R20.reuse, R104, RZ ;  /* 0x000000681418723c */ /* 0x042ff000000418ff */
[----:B------:R-:W-:Y:S01]  /*2c20*/  HMMA.16816.F32.BF16 R20, R20, R106, RZ ;  /* 0x0000006a1414723c */ /* 0x000fe200000418ff */
[C---:B------:R-:W-:Y:S01]  /*2c30*/  IMAD.IADD R159, R5.reuse, 0x1, R160 ;  /* 0x00000001059f7824 */ /* 0x040fe200078e02a0 */
[----:B------:R-:W-:Y:S01]  /*2c40*/  LDSM.16.M88.4 R104, [R156+0x3000] ;  /* 0x003000009c68783b */ /* 0x000fe20000000200 */
[----:B------:R-:W-:-:S05]  /*2c50*/  IMAD.IADD R155, R5, 0x1, R156 ;  /* 0x00000001059b7824 */ /* 0x000fca00078e029c */
        /* <DEDUP_REMOVED lines=11> */
[----:B------:R-:W-:Y:S01]  /*2d10*/  IMAD.SHL.U32 R124, R124, 0x2, RZ ;  /* 0x000000027c7c7824 */ /* 0x000fe200078e00ff */
[----:B------:R-:W-:Y:S06]  /*2d20*/  LDSM.16.M88.4 R96, [R156+0x4000] ;  /* 0x004000009c60783b */ /* 0x000fec0000000200 */
[C---:B------:R-:W-:Y:S08]  /*2d30*/  HMMA.16816.F32.BF16 R48, R12.reuse, R92, R48 ;  /* 0x0000005c0c30723c */ /* 0x040ff00000041830 */
[C---:B------:R-:W-:Y:S08]  /*2d40*/  HMMA.16816.F32.BF16 R44, R12.reuse, R94, R44 ;  /* 0x0000005e0c2c723c */ /* 0x040ff0000004182c */
[C---:B---3--:R-:W-:Y:S08]  /*2d50*/  HMMA.16816.F32.BF16 R24, R12.reuse, R16, R24 ;  /* 0x000000100c18723c */ /* 0x048ff00000041818 */
[----:B------:R-:W-:Y:S01]  /*2d60*/  HMMA.16816.F32.BF16 R20, R12, R18, R20 ;  /* 0x000000120c14723c */ /* 0x000fe20000041814 */
[----:B------:R-:W-:Y:S04]  /*2d70*/  LDSM.16.M88.4 R16, [R159] ;  /* 0x000000009f10783b */ /* 0x000fe80000000200 */
[----:B------:R-:W3:Y:S03]  /*2d80*/  LDSM.16.M88.4 R12, [R155+0x2000] ;  /* 0x002000009b0c783b */ /* 0x000ee60000000200 */
[C---:B----4-:R-:W-:Y:S08]  /*2d90*/  HMMA.16816.F32.BF16 R80, R116.reuse, R112, R80 ;  /* 0x000000707450723c */ /* 0x050ff00000041850 */
[C---:B------:R-:W-:Y:S01]  /*2da0*/  HMMA.16816.F32.BF16 R76, R116.reuse, R114, R76 ;  /* 0x00000072744c723c */ /* 0x040fe2000004184c */
[----:B------:R-:W-:Y:S01]  /*2db0*/  LOP3.LUT R124, R124, 0x6, RZ, 0xc0, !PT ;  /* 0x000000067c7c7812 */ /* 0x000fe200078ec0ff */
[----:B------:R-:W-:Y:S06]  /*2dc0*/  LDSM.16.M88.4 R92, [R156+0x4800] ;  /* 0x004800009c5c783b */ /* 0x000fec0000000200 */
[C---:B------:R-:W-:Y:S08]  /*2dd0*/  HMMA.16816.F32.BF16 R72, R116.reuse, R108, R72 ;  /* 0x0000006c7448723c */ /* 0x040ff00000041848 */
[C---:B------:R-:W-:Y:S01]  /*2de0*/  HMMA.16816.F32.BF16 R68, R116.reuse, R110, R68 ;  /* 0x0000006e7444723c */ /* 0x040fe20000041844 */
[----:B------:R-:W4:Y:S07]  /*2df0*/  LDSM.16.M88.4 R108, [R155+0x2800] ;  /* 0x002800009b6c783b */ /* 0x000f2e0000000200 */
[----:B-1----:R-:W-:Y:S01]  /*2e00*/  HMMA.16816.F32.BF16 R32, R116, R88, R32 ;  /* 0x000000587420723c */ /* 0x002fe20000041820 */
[----:B------:R-:W-:-:S07]  /*2e10*/  IMAD.IADD R89, R175, 0x1, R124 ;  /* 0x00000001af597824 */ /* 0x000fce00078e027c */
[C---:B--2---:R-:W-:Y:S08]  /*2e20*/  HMMA.16816.F32.BF16 R24, R116.reuse, R84, R24 ;  /* 0x000000547418723c */ /* 0x044ff00000041818 */
[----:B------:R-:W-:Y:S01]  /*2e30*/  HMMA.16816.F32.BF16 R20, R116, R86, R20 ;  /* 0x000000567414723c */ /* 0x000fe20000041814 */
[----:B------:R-:W1:Y:S07]  /*2e40*/  LDSM.16.M88.4 R84, [R155+0x3000] ;  /* 0x003000009b54783b */ /* 0x000e6e0000000200 */
[----:B---3--:R-:W-:Y:S01]  /*2e50*/  HMMA.16816.F32.BF16 R80, R16, R12, R80 ;  /* 0x0000000c1050723c */ /* 0x008fe20000041850 */
[----:B------:R-:W-:-:S07]  /*2e60*/  VIADD R13, R89, 0x8 ;  /* 0x00000008590d7836 */ /* 0x000fce0000000000 */
[----:B------:R-:W-:Y:S01]  /*2e70*/  HMMA.16816.F32.BF16 R76, R16, R14, R76 ;  /* 0x0000000e104c723c */ /* 0x000fe2000004184c */
[----:B------:R-:W-:Y:S01]  /*2e80*/  VIADD R15, R89, 0x1 ;  /* 0x00000001590f7836 */ /* 0x000fe20000000000 */
[----:B------:R-:W-:-:S04]  /*2e90*/  ISETP.GE.AND P1, PT, R13, R122, PT ;  /* 0x0000007a0d00720c */ /* 0x000fc80003f26270 */
[----:B------:R-:W-:Y:S02]  /*2ea0*/  ISETP.GE.AND P2, PT, R15, R122, PT ;  /* 0x0000007a0f00720c */ /* 0x000fe40003f46270 */
[----:B------:R-:W2:Y:S01]  /*2eb0*/  LDSM.16.M88.4 R12, [R155+0x3800] ;  /* 0x003800009b0c783b */ /* 0x000ea20000000200 */
[C---:B------:R-:W-:Y:S08]  /*2ec0*/  HMMA.16816.F32.BF16 R64, R116.reuse, R104, R64 ;  /* 0x000000687440723c */ /* 0x040ff00000041840 */
[C---:B------:R-:W-:Y:S08]  /*2ed0*/  HMMA.16816.F32.BF16 R56, R116.reuse, R100, R56 ;  /* 0x000000647438723c */ /* 0x040ff00000041838 */
[C---:B------:R-:W-:Y:S08]  /*2ee0*/  HMMA.16816.F32.BF16 R60, R116.reuse, R106, R60 ;  /* 0x0000006a743c723c */ /* 0x040ff0000004183c */
[----:B------:R-:W-:Y:S01]  /*2ef0*/  HMMA.16816.F32.BF16 R28, R116, R90, R28 ;  /* 0x0000005a741c723c */ /* 0x000fe2000004181c */
[----:B------:R-:W-:-:S07]  /*2f00*/  VIADD R91, R89, 0x9 ;  /* 0x00000009595b7836 */ /* 0x000fce0000000000 */
[----:B----4-:R-:W-:Y:S01]  /*2f10*/  HMMA.16816.F32.BF16 R68, R16, R110, R68 ;  /* 0x0000006e1044723c */ /* 0x010fe20000041844 */
[----:B------:R-:W-:Y:S01]  /*2f20*/  ISETP.GE.AND P0, PT, R91, R122, PT ;  /* 0x0000007a5b00720c */ /* 0x000fe20003f06270 */
[----:B------:R-:W-:-:S06]  /*2f30*/  VIADD R91, R89, 0x18 ;  /* 0x00000018595b7836 */ /* 0x000fcc0000000000 */
[----:B------:R-:W-:Y:S01]  /*2f40*/  HMMA.16816.F32.BF16 R72, R16, R108, R72 ;  /* 0x0000006c1048723c */ /* 0x000fe20000041848 */
[-C--:B------:R-:W-:Y:S01]  /*2f50*/  ISETP.GE.AND P4, PT, R91, R122.reuse, PT ;  /* 0x0000007a5b00720c */ /* 0x080fe20003f86270 */
[C---:B------:R-:W-:Y:S01]  /*2f60*/  VIADD R91, R89.reuse, 0x19 ;  /* 0x00000019595b7836 */ /* 0x040fe20000000000 */
[----:B------:R-:W-:-:S05]  /*2f70*/  ISETP.GE.AND P3, PT, R89, R122, PT ;  /* 0x0000007a5900720c */ /* 0x000fca0003f66270 */
[----:B------:R-:W-:Y:S08]  /*2f80*/  HMMA.16816.F32.BF16 R52, R116, R102, R52 ;  /* 0x000000667434723c */ /* 0x000ff00000041834 */
[----:B-1----:R-:W-:Y:S01]  /*2f90*/  HMMA.16816.F32.BF16 R64, R16, R84, R64 ;  /* 0x000000541040723c */ /* 0x002fe20000041840 */
[----:B------:R-:W-:-:S07]  /*2fa0*/  FSEL R85, R78, -INF , !P1 ;  /* 0xff8000004e557808 */ /* 0x000fce0004800000 */
[----:B------:R-:W-:Y:S01]  /*2fb0*/  HMMA.16816.F32.BF16 R40, R116, R92, R40 ;  /* 0x0000005c7428723c */ /* 0x000fe20000041828 */
[----:B------:R-:W-:Y:S01]  /*2fc0*/  VIADD R93, R89, 0x11 ;  /* 0x00000011595d7836 */ /* 0x000fe20000000000 */
[----:B------:R-:W-:-:S06]  /*2fd0*/  FSEL R92, R82, -INF , !P3 ;  /* 0xff800000525c7808 */ /* 0x000fcc0005800000 */
[----:B------:R-:W-:Y:S01]  /*2fe0*/  HMMA.16816.F32.BF16 R36, R116, R94, R36 ;  /* 0x0000005e7424723c */ /* 0x000fe20000041824 */
[----:B------:R-:W-:Y:S01]  /*2ff0*/  VIADD R95, R89, 0x10 ;  /* 0x00000010595f7836 */ /* 0x000fe20000000000 */
[----:B------:R-:W-:-:S06]  /*3000*/  ISETP.GE.AND P5, PT, R93, R122, PT ;  /* 0x0000007a5d00720c */ /* 0x000fcc0003fa6270 */
[----:B------:R-:W-:Y:S01]  /*3010*/  HMMA.16816.F32.BF16 R48, R116, R96, R48 ;  /* 0x000000607430723c */ /* 0x000fe20000041830 */
[----:B------:R-:W-:Y:S02]  /*3020*/  FSEL R96, R80, -INF , !P3 ;  /* 0xff80000050607808 */ /* 0x000fe40005800000 */
[-C--:B------:R-:W-:Y:S01]  /*3030*/  ISETP.GE.AND P3, PT, R91, R122.reuse, PT ;  /* 0x0000007a5b00720c */ /* 0x080fe20003f66270 */
[----:B------:R-:W-:Y:S01]  /*3040*/  VIADD R91, R89, 0x20 ;  /* 0x00000020595b7836 */ /* 0x000fe20000000000 */
[----:B------:R-:W-:-:S03]  /*3050*/  ISETP.GE.AND P6, PT, R95, R122, PT ;  /* 0x0000007a5f00720c */ /* 0x000fc60003fc6270 */
[----:B--2---:R-:W-:Y:S01]  /*3060*/  HMMA.16816.F32.BF16 R56, R16, R12, R56 ;  /* 0x0000000c1038723c */ /* 0x004fe20000041838 */
[----:B------:R-:W-:Y:S01]  /*3070*/  VIADD R13, R89, 0x38 ;  /* 0x00000038590d7836 */ /* 0x000fe20000000000 */
[----:B------:R-:W-:Y:S02]  /*3080*/  FSEL R78, R71, -INF , !P3 ;  /* 0xff800000474e7808 */ /* 0x000fe40005800000 */
[----:B------:R-:W-:-:S04]  /*3090*/  FSEL R88, R69, -INF , !P3 ;  /* 0xff80000045587808 */ /* 0x000fc80005800000 */
[----:B------:R-:W-:Y:S01]  /*30a0*/  HMMA.16816.F32.BF16 R60, R16, R86, R60 ;  /* 0x00000056103c723c */ /* 0x000fe2000004183c */
[----:B------:R-:W-:Y:S02]  /*30b0*/  FSEL R94, R83, -INF , !P2 ;  /* 0xff800000535e7808 */ /* 0x000fe40005000000 */
[----:B------:R-:W-:Y:S02]  /*30c0*/  FSEL R84, R76, -INF , !P1 ;  /* 0xff8000004c547808 */ /* 0x000fe40004800000 */
[-C--:B------:R-:W-:Y:S01]  /*30d0*/  ISETP.GE.AND P3, PT, R13, R122.reuse, PT ;  /* 0x0000007a0d00720c */ /* 0x080fe20003f66270 */
[----:B------:R-:W-:Y:S02]  /*30e0*/  VIADD R13, R89, 0x39 ;  /* 0x00000039590d7836 */ /* 0x000fe40000000000 */
[----:B------:R-:W-:Y:S01]  /*30f0*/  HMMA.16816.F32.BF16 R44, R116, R98, R44 ;  /* 0x00000062742c723c */ /* 0x000fe2000004182c */
[----:B------:R-:W-:Y:S02]  /*3100*/  FSEL R98, R81, -INF , !P2 ;  /* 0xff80000051627808 */ /* 0x000fe40005000000 */
[----:B------:R-:W-:Y:S01]  /*3110*/  ISETP.GE.AND P2, PT, R91, R122, PT ;  /* 0x0000007a5b00720c */ /* 0x000fe20003f46270 */
[----:B------:R-:W1:Y:S01]  /*3120*/  LDSM.16.M88.4 R80, [R155+0x4000] ;  /* 0x004000009b50783b */ /* 0x000e620000000200 */
[----:B------:R-:W-:-:S02]  /*3130*/  FSEL R206, R74, -INF , !P6 ;  /* 0xff8000004ace7808 */ /* 0x000fc40007000000 */
[----:B------:R-:W-:Y:S02]  /*3140*/  FSEL R204, R72, -INF , !P6 ;  /* 0xff80000048cc7808 */ /* 0x000fe40007000000 */
[----:B------:R-:W-:Y:S02]  /*3150*/  FSEL R208, R75, -INF , !P5 ;  /* 0xff8000004bd07808 */ /* 0x000fe40006800000 */
[----:B------:R-:W-:Y:S02]  /*3160*/  FSEL R76, R73, -INF , !P5 ;  /* 0xff800000494c7808 */ /* 0x000fe40006800000 */
[----:B------:R-:W2:Y:S01]  /*3170*/  LDSM.16.M88.4 R72, [R155+0x4800] ;  /* 0x004800009b48783b */ /* 0x000ea20000000200 */
[----:B------:R-:W-:Y:S01]  /*3180*/  FSEL R152, R77, -INF , !P0 ;  /* 0xff8000004d987808 */ /* 0x000fe20004000000 */
[----:B------:R-:W-:Y:S01]  /*3190*/  VIADD R77, R89, 0x29 ;  /* 0x00000029594d7836 */ /* 0x000fe20000000000 */
[----:B------:R-:W-:Y:S01]  /*31a0*/  FSEL R106, R66, -INF , !P2 ;  /* 0xff800000426a7808 */ /* 0x000fe20005000000 */
[----:B------:R-:W-:Y:S01]  /*31b0*/  HMMA.16816.F32.BF16 R52, R16, R14, R52 ;  /* 0x0000000e1034723c */ /* 0x000fe20000041834 */
[----:B------:R-:W-:-:S02]  /*31c0*/  FSEL R108, R64, -INF , !P2 ;  /* 0xff800000406c7808 */ /* 0x000fc40005000000 */
[-C--:B------:R-:W-:Y:S02]  /*31d0*/  ISETP.GE.AND P2, PT, R13, R122.reuse, PT ;  /* 0x0000007a0d00720c */ /* 0x080fe40003f46270 */
[----:B------:R-:W3:Y:S01]  /*31e0*/  LDSM.16.M88.4 R12, [R155+0x5000] ;  /* 0x005000009b0c783b */ /* 0x000ee20000000200 */
[-C--:B------:R-:W-:Y:S01]  /*31f0*/  ISETP.GE.AND P6, PT, R77, R122.reuse, PT ;  /* 0x0000007a4d00720c */ /* 0x080fe20003fc6270 */
[C---:B------:R-:W-:Y:S02]  /*3200*/  VIADD R77, R89.reuse, 0x30 ;  /* 0x00000030594d7836 */ /* 0x040fe40000000000 */
[----:B------:R-:W-:Y:S01]  /*3210*/  VIADD R91, R89, 0x28 ;  /* 0x00000028595b7836 */ /* 0x000fe20000000000 */
[----:B------:R-:W-:Y:S01]  /*3220*/  FSEL R200, R61, -INF , !P6 ;  /* 0xff8000003dc87808 */ /* 0x000fe20007000000 */
[----:B------:R-:W-:Y:S01]  /*3230*/  VIADD R61, R89, 0x49 ;  /* 0x00000049593d7836 */ /* 0x000fe20000000000 */
        /* <DEDUP_REMOVED lines=8> */
[----:B------:R-:W-:Y:S02]  /*32c0*/  ISETP.GE.AND P5, PT, R61, R122, PT ;  /* 0x0000007a3d00720c */ /* 0x000fe40003fa6270 */
[----:B------:R-:W4:Y:S01]  /*32d0*/  LDSM.16.M88.4 R60, [R155+0x5800] ;  /* 0x005800009b3c783b */ /* 0x000f220000000200 */
[C---:B------:R-:W-:Y:S01]  /*32e0*/  VIADD R93, R89.reuse, 0x21 ;  /* 0x00000021595d7836 */ /* 0x040fe20000000000 */
[----:B-1----:R-:W-:Y:S01]  /*32f0*/  HMMA.16816.F32.BF16 R44, R16, R82, R44 ;  /* 0x00000052102c723c */ /* 0x002fe2000004182c */
[----:B------:R-:W-:-:S07]  /*3300*/  VIADD R77, R89, 0x31 ;  /* 0x00000031594d7836 */ /* 0x000fce0000000000 */
[C---:B--2---:R-:W-:Y:S01]  /*3310*/  HMMA.16816.F32.BF16 R40, R16.reuse, R72, R40 ;  /* 0x000000481028723c */ /* 0x044fe20000041828 */
[-C--:B------:R-:W-:Y:S02]  /*3320*/  ISETP.GE.AND P1, PT, R93, R122.reuse, PT ;  /* 0x0000007a5d00720c */ /* 0x080fe40003f26270 */
[----:B------:R-:W-:Y:S02]  /*3330*/  FSEL R70, R70, -INF , !P4 ;  /* 0xff80000046467808 */ /* 0x000fe40006000000 */
[----:B------:R-:W-:Y:S01]  /*3340*/  FSEL R90, R68, -INF , !P4 ;  /* 0xff800000445a7808 */ /* 0x000fe20006000000 */
[----:B------:R-:W-:Y:S01]  /*3350*/  VIADD R69, R89, 0x40 ;  /* 0x0000004059457836 */ /* 0x000fe20000000000 */
[----:B------:R-:W-:Y:S01]  /*3360*/  FSEL R110, R65, -INF , !P1 ;  /* 0xff800000416e7808 */ /* 0x000fe20004800000 */
[----:B------:R-:W-:Y:S01]  /*3370*/  VIADD R65, R89, 0x48 ;  /* 0x0000004859417836 */ /* 0x000fe20000000000 */
[----:B---3--:R-:W-:Y:S01]  /*3380*/  HMMA.16816.F32.BF16 R28, R16, R14, R28 ;  /* 0x0000000e101c723c */ /* 0x008fe2000004181c */
[----:B------:R-:W-:Y:S01]  /*3390*/  ISETP.GE.AND P4, PT, R77, R122, PT ;  /* 0x0000007a4d00720c */ /* 0x000fe20003f86270 */
[----:B------:R-:W-:-:S04]  /*33a0*/  DEPBAR.LE SB0, 0x0 ;  /* 0x000080000000791a */ /* 0x000fc80000000000 */
[-C--:B------:R-:W-:Y:S01]  /*33b0*/  ISETP.GE.AND P6, PT, R65, R122.reuse, PT ;  /* 0x0000007a4100720c */ /* 0x080fe20003fc6270 */
[----:B------:R-:W-:Y:S01]  /*33c0*/  VIADD R65, R89, 0x50 ;  /* 0x0000005059417836 */ /* 0x000fe20000000000 */
[----:B------:R-:W-:Y:S01]  /*33d0*/  HMMA.16816.F32.BF16 R48, R16, R80, R48 ;  /* 0x000000501030723c */ /* 0x000fe20000041830 */
[----:B------:R-:W-:Y:S01]  /*33e0*/  FSEL R192, R59, -INF , !P4 ;  /* 0xff8000003bc07808 */ /* 0x000fe20006000000 */
[----:B------:R-:W-:Y:S01]  /*33f0*/  VIADD R15, R89, 0x69 ;  /* 0x00000069590f7836 */ /* 0x000fe20000000000 */
[----:B------:R-:W-:Y:S02]  /*3400*/  FSEL R184, R57, -INF , !P4 ;  /* 0xff80000039b87808 */ /* 0x000fe40006000000 */
[----:B------:R-:W-:-:S03]  /*3410*/  ISETP.GE.AND P4, PT, R65, R122, PT ;  /* 0x0000007a4100720c */ /* 0x000fc60003f86270 */
[----:B------:R-:W-:Y:S01]  /*3420*/  HMMA.16816.F32.BF16 R36, R16, R74, R36 ;  /* 0x0000004a1024723c */ /* 0x000fe20000041824 */
[----:B------:R-:W-:Y:S01]  /*3430*/  FSEL R112, R67, -INF , !P1 ;  /* 0xff80000043707808 */ /* 0x000fe20004800000 */
[C---:B------:R-:W-:Y:S01]  /*3440*/  VIADD R59, R89.reuse, 0x51 ;  /* 0x00000051593b7836 */ /* 0x040fe20000000000 */
[----:B------:R-:W-:Y:S01]  /*3450*/  FSEL R130, R42, -INF , !P4 ;  /* 0xff8000002a827808 */ /* 0x000fe20006000000 */
[----:B------:R-:W-:Y:S01]  /*3460*/  VIADD R67, R89, 0x41 ;  /* 0x0000004159437836 */ /* 0x000fe20000000000 */
[----:B------:R-:W-:-:S03]  /*3470*/  FSEL R116, R40, -INF , !P4 ;  /* 0xff80000028747808 */ /* 0x000fc60006000000 */
[C---:B------:R-:W-:Y:S01]  /*3480*/  HMMA.16816.F32.BF16 R32, R16.reuse, R12, R32 ;  /* 0x0000000c1020723c */ /* 0x040fe20000041820 */
[----:B------:R-:W-:Y:S01]  /*3490*/  VIADD R13, R89, 0x68 ;  /* 0x00000068590d7836 */ /* 0x000fe20000000000 */
[----:B------:R-:W-:Y:S02]  /*34a0*/  ISETP.GE.AND P4, PT, R15, R122, PT ;  /* 0x0000007a0f00720c */ /* 0x000fe40003f86270 */
[----:B------:R-:W-:Y:S02]  /*34b0*/  FSEL R140, R47, -INF , !P5 ;  /* 0xff8000002f8c7808 */ /* 0x000fe40006800000 */
[----:B------:R-:W-:Y:S02]  /*34c0*/  FSEL R142, R45, -INF , !P5 ;  /* 0xff8000002d8e7808 */ /* 0x000fe40006800000 */
[----:B----4-:R-:W-:Y:S01]  /*34d0*/  HMMA.16816.F32.BF16 R24, R16, R60, R24 ;  /* 0x0000003c1018723c */ /* 0x010fe20000041818 */
[----:B------:R-:W-:Y:S02]  /*34e0*/  FSEL R194, R54, -INF , !P3 ;  /* 0xff80000036c27808 */ /* 0x000fe40005800000 */
[----:B------:R-:W-:-:S02]  /*34f0*/  FSEL R188, R52, -INF , !P3 ;  /* 0xff80000034bc7808 */ /* 0x000fc40005800000 */
[----:B------:R-:W-:-:S03]  /*3500*/  ISETP.GE.AND P5, PT, R13, R122, PT ;  /* 0x0000007a0d00720c */ /* 0x000fc60003fa6270 */
[----:B------:R-:W-:Y:S01]  /*3510*/  HMMA.16816.F32.BF16 R20, R16, R62, R20 ;  /* 0x0000003e1014723c */ /* 0x000fe20000041814 */
[-C--:B------:R-:W-:Y:S01]  /*3520*/  ISETP.GE.AND P3, PT, R59, R122.reuse, PT ;  /* 0x0000007a3b00720c */ /* 0x080fe20003f66270 */
[----:B------:R-:W-:Y:S01]  /*3530*/  VIADD R13, R89, 0x70 ;  /* 0x00000070590d7836 */ /* 0x000fe20000000000 */
[----:B------:R-:W-:Y:S02]  /*3540*/  FSEL R56, R31, -INF , !P4 ;  /* 0xff8000001f387808 */ /* 0x000fe40006000000 */
[----:B------:R-:W-:Y:S01]  /*3550*/  FSEL R58, R29, -INF , !P4 ;  /* 0xff8000001d3a7808 */ /* 0x000fe20006000000 */
[----:B------:R-:W-:Y:S01]  /*3560*/  VIADD R57, R89, 0x58 ;  /* 0x0000005859397836 */ /* 0x000fe20000000000 */
[----:B------:R-:W-:Y:S02]  /*3570*/  ISETP.GE.AND P0, PT, R67, R122, PT ;  /* 0x0000007a4300720c */ /* 0x000fe40003f06270 */
[----:B------:R-:W-:Y:S01]  /*3580*/  FSEL R186, R55, -INF , !P2 ;  /* 0xff80000037ba7808 */ /* 0x000fe20005000000 */
[----:B------:R-:W-:Y:S01]  /*3590*/  VIADD R55, R89, 0x59 ;  /* 0x0000005959377836 */ /* 0x000fe20000000000 */
[----:B------:R-:W-:Y:S01]  /*35a0*/  FSEL R150, R53, -INF , !P2 ;  /* 0xff80000035967808 */ /* 0x000fe20005000000 */
[----:B------:R-:W-:Y:S01]  /*35b0*/  VIADD R53, R89, 0x60 ;  /* 0x0000006059357836 */ /* 0x000fe20000000000 */
[----:B------:R-:W-:-:S02]  /*35c0*/  ISETP.NE.AND P4, PT, R4, 0x1, PT ;  /* 0x000000010400780c */ /* 0x000fc40003f85270 */
[-C--:B------:R-:W-:Y:S02]  /*35d0*/  ISETP.GE.AND P1, PT, R69, R122.reuse, PT ;  /* 0x0000007a4500720c */ /* 0x080fe40003f26270 */
[----:B------:R-:W-:Y:S02]  /*35e0*/  FSEL R128, R43, -INF , !P3 ;  /* 0xff8000002b807808 */ /* 0x000fe40005800000 */
[----:B------:R-:W-:Y:S01]  /*35f0*/  FSEL R114, R41, -INF , !P3 ;  /* 0xff80000029727808 */ /* 0x000fe20005800000 */
[----:B------:R-:W-:Y:S01]  /*3600*/  VIADD R15, R89, 0x71 ;  /* 0x00000071590f7836 */ /* 0x000fe20000000000 */
[----:B------:R-:W-:Y:S01]  /*3610*/  FSEL R134, R49, -INF , !P0 ;  /* 0xff80000031867808 */ /* 0x000fe20004000000 */
[----:B------:R-:W-:Y:S01]  /*3620*/  VIADD R49, R89, 0x61 ;  /* 0x0000006159317836 */ /* 0x000fe20000000000 */
[----:B------:R-:W-:Y:S01]  /*3630*/  ISETP.GE.AND P3, PT, R13, R122, PT ;  /* 0x0000007a0d00720c */ /* 0x000fe20003f66270 */
[C---:B------:R-:W-:Y:S01]  /*3640*/  VIADD R13, R89.reuse, 0x78 ;  /* 0x00000078590d7836 */ /* 0x040fe20000000000 */
[----:B------:R-:W-:Y:S01]  /*3650*/  FSEL R146, R50, -INF , !P1 ;  /* 0xff80000032927808 */ /* 0x000fe20004800000 */
[----:B------:R-:W-:Y:S01]  /*3660*/  VIADD R89, R89, 0x79 ;  /* 0x0000007959597836 */ /* 0x000fe20000000000 */
[----:B------:R-:W-:-:S02]  /*3670*/  FSEL R136, R48, -INF , !P1 ;  /* 0xff80000030887808 */ /* 0x000fc40004800000 */
[----:B------:R-:W-:Y:S02]  /*3680*/  FSEL R144, R51, -INF , !P0 ;  /* 0xff80000033907808 */ /* 0x000fe40004000000 */
[-C--:B------:R-:W-:Y:S02]  /*3690*/  ISETP.GE.AND P2, PT, R57, R122.reuse, PT ;  /* 0x0000007a3900720c */ /* 0x080fe40003f46270 */
[-C--:B------:R-:W-:Y:S02]  /*36a0*/  ISETP.GE.AND P1, PT, R55, R122.reuse, PT ;  /* 0x0000007a3700720c */ /* 0x080fe40003f26270 */
[----:B------:R-:W-:Y:S02]  /*36b0*/  ISETP.GE.AND P0, PT, R53, R122, PT ;  /* 0x0000007a3500720c */ /* 0x000fe40003f06270 */
[----:B------:R-:W-:Y:S02]  /*36c0*/  FSEL R148, R46, -INF , !P6 ;  /* 0xff8000002e947808 */ /* 0x000fe40007000000 */
[----:B------:R-:W-:-:S02]  /*36d0*/  FSEL R138, R44, -INF , !P6 ;  /* 0xff8000002c8a7808 */ /* 0x000fc40007000000 */
[----:B------:R-:W-:Y:S02]  /*36e0*/  ISETP.GE.AND P6, PT, R49, R122, PT ;  /* 0x0000007a3100720c */ /* 0x000fe40003fc6270 */
[----:B------:R-:W-:Y:S02]  /*36f0*/  FSEL R132, R38, -INF , !P2 ;  /* 0xff80000026847808 */ /* 0x000fe40005000000 */
[----:B------:R-:W-:Y:S02]  /*3700*/  FSEL R126, R36, -INF , !P2 ;  /* 0xff800000247e7808 */ /* 0x000fe40005000000 */
[----:B------:R-:W-:Y:S02]  /*3710*/  FSEL R124, R39, -INF , !P1 ;  /* 0xff800000277c7808 */ /* 0x000fe40004800000 */
[----:B------:R-:W-:Y:S02]  /*3720*/  FSEL R118, R37, -INF , !P1 ;  /* 0xff80000025767808 */ /* 0x000fe40004800000 */
[----:B------:R-:W-:-:S02]  /*3730*/  FSEL R104, R34, -INF , !P0 ;  /* 0xff80000022687808 */ /* 0x000fc40004000000 */
[----:B------:R-:W-:Y:S01]  /*3740*/  FSEL R64, R32, -INF , !P0 ;  /* 0xff80000020407808 */ /* 0x000fe20004000000 */
[----:B------:R-:W-:Y:S01]  /*3750*/  BSSY.RECONVERGENT B1, `(.L_x_8906) ;  /* 0x0000079000017945 */ /* 0x000fe20003800200 */
[-C--:B------:R-:W-:Y:S02]  /*3760*/  ISETP.GE.AND P2, PT, R15, R122.reuse, PT ;  /* 0x0000007a0f00720c */ /* 0x080fe40003f46270 */
[-C--:B------:R-:W-:Y:S02]  /*3770*/  ISETP.GE.AND P1, PT, R13, R122.reuse, PT ;  /* 0x0000007a0d00720c */ /* 0x080fe40003f26270 */
[----:B------:R-:W-:Y:S02]  /*3780*/  ISETP.GE.AND P0, PT, R89, R122, PT ;  /* 0x0000007a5900720c */ /* 0x000fe40003f06270 */
        /* <DEDUP_REMOVED lines=27> */
.L_x_8909:
[----:B------:R-:W2:Y:S01]  /*3940*/  LD.E R12, desc[UR4][R2.64+0x170] ;  /* 0x00017004020c7980 */ /* 0x000ea2000c101900 */
[----:B------:R-:W-:Y:S02]  /*3950*/  LEA R17, R4, 0xffffff00, 0x7 ;  /* 0xffffff0004117811 */ /* 0x000fe400078e38ff */
        /* <DEDUP_REMOVED lines=28> */
[----:B------:R-:W-:Y:S02]  /*3b20*/  ISETP.GE.U32.AND P6, PT, R14, R15, PT ;  /* 0x0000000f0e00720c */ /* 0x000fe40003fc6070 */
[----:B------:R-:W-:-:S04]  /*3b30*/  LOP3.LUT R0, R175, R12, RZ, 0x3c, !PT ;  /* 0x0000000caf007212 */ /* 0x000fc800078e3cff */
[----:B------:R-:W-:-:S05]  /*3b40*/  ISETP.GE.AND P2, PT, R0, RZ, PT ;  /* 0x000000ff0000720c */ /* 0x000fca0003f46270 */
[----:B------:R-:W-:Y:S02]  /*3b50*/  @P5 IADD3 R16, PT, PT, R16, 0x1, RZ ;  /* 0x0000000110105810 */ /* 0x000fe40007ffe0ff */
[----:B------:R-:W-:-:S03]  /*3b60*/  @P6 VIADD R18, R18, 0x1 ;  /* 0x0000000112126836 */ /* 0x000fc60000000000 */
        /* <DEDUP_REMOVED lines=25> */
.L_x_8910:
[----:B------:R-:W-:Y:S05]  /*3d00*/  BSYNC.RECONVERGENT B0 ;  /* 0x0000000000007941 */ /* 0x000fea0003800200 */
.L_x_8908:
[C---:B------:R-:W-:Y:S01]  /*3d10*/  IMAD.SHL.U32 R12, R164.reuse, 0x20, RZ ;  /* 0x00000020a40c7824 */ /* 0x040fe200078e00ff */
[----:B------:R-:W-:Y:S01]  /*3d20*/  IADD3 R16, P0, PT, R123, R168, RZ ;  /* 0x000000a87b107210 */ /* 0x000fe20007f1e0ff */
[----:B------:R-:W-:Y:S01]  /*3d30*/  IMAD.MOV.U32 R169, RZ, RZ, R167 ;  /* 0x000000ffffa97224 */ /* 0x000fe200078e00a7 */
[----:B------:R-:W-:Y:S02]  /*3d40*/  SHF.L.U64.HI R0, R164, 0x5, R165 ;  /* 0x00000005a4007819 */ /* 0x000fe400000102a5 */
[----:B------:R-:W-:Y:S01]  /*3d50*/  IADD3 R14, P1, PT, R12, R16, RZ ;  /* 0x000000100c0e7210 */ /* 0x000fe20007f3e0ff */
[----:B------:R-:W-:Y:S01]  /*3d60*/  IMAD.X R17, R6, 0x1, R167, P0 ;  /* 0x0000000106117824 */ /* 0x000fe200000e06a7 */
[----:B------:R-:W-:Y:S01]  /*3d70*/  @!PT LDS RZ, [RZ] ;  /* 0x00000000fffff984 */ /* 0x000fe20000000800 */
[----:B------:R-:W-:Y:S01]  /*3d80*/  @!PT LDS RZ, [RZ] ;  /* 0x00000000fffff984 */ /* 0x000fe20000000800 */
[----:B------:R-:W-:Y:S01]  /*3d90*/  @!PT LDS RZ, [RZ] ;  /* 0x00000000fffff984 */ /* 0x000fe20000000800 */
        /* <DEDUP_REMOVED lines=9> */
[-C--:B------:R-:W-:Y:S01]  /*3e30*/  IADD3 R24, P1, PT, R22, R12.reuse, RZ ;  /* 0x0000000c16187210 */ /* 0x080fe20007f3e0ff */
[----:B------:R1:W-:Y:S02]  /*3e40*/  LDGSTS.E.BYPASS.LTC128B.128 [R177+0x3800], desc[UR4][R20.64] ;  /* 0x0380000014b17fae */ /* 0x0003e4000b981a04 */
[--C-:B------:R-:W-:Y:S01]  /*3e50*/  IMAD.X R23, R19, 0x1, R0.reuse, P0 ;  /* 0x0000000113177824 */ /* 0x100fe200000e0600 */
[----:B------:R-:W-:Y:S01]  /*3e60*/  IADD3 R12, P0, PT, R24, R12, RZ ;  /* 0x0000000c180c7210 */ /* 0x000fe20007f1e0ff */
[----:B------:R1:W-:Y:S03]  /*3e70*/  LDGSTS.E.BYPASS.LTC128B.128 [R177+0x4000], desc[UR4][R18.64] ;  /* 0x0400000012b17fae */ /* 0x0003e6000b981a04 */
[----:B------:R-:W-:Y:S01]  /*3e80*/  IADD3.X R25, PT, PT, R23, R0, RZ, P1, !PT ;  /* 0x0000000017197210 */ /* 0x000fe20000ffe4ff */
[----:B------:R1:W-:Y:S04]  /*3e90*/  LDGSTS.E.BYPASS.LTC128B.128 [R177+0x4800], desc[UR4][R22.64] ;  /* 0x0480000016b17fae */ /* 0x0003e8000b981a04 */
[----:B------:R-:W-:Y:S01]  /*3ea0*/  IMAD.X R13, R25, 0x1, R0, P0 ;  /* 0x00000001190d7824 */ /* 0x000fe200000e0600 */
[----:B------:R1:W-:Y:S04]  /*3eb0*/  LDGSTS.E.BYPASS.LTC128B.128 [R177+0x5000], desc[UR4][R24.64] ;  /* 0x0500000018b17fae */ /* 0x0003e8000b981a04 */
[----:B------:R1:W-:Y:S04]  /*3ec0*/  LDGSTS.E.BYPASS.LTC128B.128 [R177+0x5800], desc[UR4][R12.64] ;  /* 0x058000000cb17fae */ /* 0x0003e8000b981a04 */
[----:B------:R-:W0:Y:S02]  /*3ed0*/  LDGDEPBAR ;  /* 0x00000000000079af */ /* 0x000e240000000000 */
.L_x_8907:
[----:B------:R-:W-:Y:S05]  /*3ee0*/  BSYNC.RECONVERGENT B1 ;  /* 0x0000000000017941 */ /* 0x000fea0003800200 */
.L_x_8906:
        /* <DEDUP_REMOVED lines=54> */
[--C-:B------:R-:W-:Y:S01]  /*4250*/  FFMA.FTZ R52, R92, R6, -R37.reuse ;  /* 0x000000065c347223 */ /* 0x100fe20000010825 */
[----:B------:R-:W-:Y:S01]  /*4260*/  IADD3 R154, PT, PT, R5, R158, RZ ;  /* 0x0000009e059a7210 */ /* 0x000fe20007ffe0ff */
[-CC-:B------:R-:W-:Y:S01]  /*4270*/  FFMA.FTZ R49, R94, R6.reuse, -R37.reuse ;  /* 0x000000065e317223 */ /* 0x180fe20000010825 */
[-C--:B------:R-:W-:Y:S01]  /*4280*/  FFMA.FTZ R50, R85, R6.reuse, -R37 ;  /* 0x0000000655327223 */ /* 0x080fe20000010825 */
[-CC-:B------:R-:W-:Y:S01]  /*4290*/  FFMA.FTZ R46, R152, R6.reuse, -R9.reuse ;  /* 0x00000006982e7223 */ /* 0x180fe20000010809 */
[----:B------:R-:W-:Y:S01]  /*42a0*/  IADD3 R152, PT, PT, R5, R153, RZ ;  /* 0x0000009905987210 */ /* 0x000fe20007ffe0ff */
[----:B------:R-:W1:Y:S01]  /*42b0*/  LDSM.16.MT88.4 R92, [R158+0x6000] ;  /* 0x006000009e5c783b */ /* 0x000e620000004200 */
[-CC-:B------:R-:W-:Y:S01]  /*42c0*/  FFMA.FTZ R54, R96, R6.reuse, -R9.reuse ;  /* 0x0000000660367223 */ /* 0x180fe20000010809 */
[-CC-:B------:R-:W-:Y:S01]  /*42d0*/  FFMA.FTZ R51, R98, R6.reuse, -R9.reuse ;  /* 0x0000000662337223 */ /* 0x180fe20000010809 */
[-C--:B------:R-:W-:Y:S01]  /*42e0*/  FFMA.FTZ R47, R84, R6.reuse, -R9 ;  /* 0x00000006542f7223 */ /* 0x080fe20000010809 */
[----:B------:R-:W2:Y:S01]  /*42f0*/  LDSM.16.MT88.4 R72, [R154+0x6000] ;  /* 0x006000009a48783b */ /* 0x000ea20000004200 */
[----:B------:R-:W-:Y:S01]  /*4300*/  MUFU.EX2 R52, R52 ;  /* 0x0000003400347308 */ /* 0x000fe20000000800 */
[-CC-:B------:R-:W-:Y:S01]  /*4310*/  FFMA.FTZ R48, R206, R6.reuse, -R37.reuse ;  /* 0x00000006ce307223 */ /* 0x180fe20000010825 */
[-CC-:B------:R-:W-:Y:S01]  /*4320*/  FFMA.FTZ R41, R208, R6.reuse, -R37.reuse ;  /* 0x00000006d0297223 */ /* 0x180fe20000010825 */
[----:B------:R-:W3:Y:S01]  /*4330*/  LDSM.16.MT88.4 R12, [R152+0x6000] ;  /* 0x00600000980c783b */ /* 0x000ee20000004200 */
[----:B------:R-:W4:Y:S01]  /*4340*/  MUFU.EX2 R49, R49 ;  /* 0x0000003100317308 */ /* 0x000f220000000800 */
[-C--:B------:R-:W-:Y:S01]  /*4350*/  FFMA.FTZ R8, R70, R6.reuse, -R37 ;  /* 0x0000000646087223 */ /* 0x080fe20000010825 */
[-CC-:B------:R-:W-:Y:S01]  /*4360*/  FFMA.FTZ R44, R204, R6.reuse, -R9.reuse ;  /* 0x00000006cc2c7223 */ /* 0x180fe20000010809 */
[----:B------:R-:W5:Y:S01]  /*4370*/  LDSM.16.MT88.4 R16, [R152+0x6800] ;  /* 0x006800009810783b */ /* 0x000f620000004200 */
[----:B------:R-:W-:Y:S01]  /*4380*/  MUFU.EX2 R50, R50 ;  /* 0x0000003200327308 */ /* 0x000fe20000000800 */
[-CC-:B------:R-:W-:Y:S01]  /*4390*/  FFMA.FTZ R43, R76, R6.reuse, -R9.reuse ;  /* 0x000000064c2b7223 */ /* 0x180fe20000010809 */
[-CC-:B------:R-:W-:Y:S01]  /*43a0*/  FFMA.FTZ R42, R90, R6.reuse, -R9.reuse ;  /* 0x000000065a2a7223 */ /* 0x180fe20000010809 */
[-C--:B------:R-:W-:Y:S01]  /*43b0*/  FFMA.FTZ R7, R88, R6.reuse, -R9 ;  /* 0x0000000658077223 */ /* 0x080fe20000010809 */
[----:B------:R-:W4:Y:S01]  /*43c0*/  MUFU.EX2 R45, R45 ;  /* 0x0000002d002d7308 */ /* 0x000f220000000800 */
[-CC-:B------:R-:W-:Y:S01]  /*43d0*/  FFMA.FTZ R5, R78, R6.reuse, -R37.reuse ;  /* 0x000000064e057223 */ /* 0x180fe20000010825 */
[----:B------:R-:W5:Y:S01]  /*43e0*/  LDSM.16.MT88.4 R24, [R154+0x6800] ;  /* 0x006800009a18783b */ /* 0x000f620000004200 */
        /* <DEDUP_REMOVED lines=11> */
[----:B------:R-:W-:Y:S01]  /*44a0*/  F2FP.BF16.F32.PACK_AB R87, R45, R50 ;  /* 0x000000322d57723e */ /* 0x000fe200000010ff */
[-CC-:B------:R-:W-:Y:S01]  /*44b0*/  FFMA.FTZ R202, R202, R6.reuse, -R37.reuse ;  /* 0x00000006caca7223 */ /* 0x180fe20000010825 */
[----:B------:R-:W1:Y:S01]  /*44c0*/  MUFU.EX2 R46, R46 ;  /* 0x0000002e002e7308 */ /* 0x000e620000000800 */
[-CC-:B------:R-:W-:Y:S01]  /*44d0*/  FFMA.FTZ R182, R182, R6.reuse, -R37.reuse ;  /* 0x00000006b6b67223 */ /* 0x180fe20000010825 */
[-CC-:B------:R-:W-:Y:S01]  /*44e0*/  FFMA.FTZ R61, R192, R6.reuse, -R37.reuse ;  /* 0x00000006c03d7223 */ /* 0x180fe20000010825 */
[-C--:B------:R-:W-:Y:S01]  /*44f0*/  FFMA.FTZ R122, R194, R6.reuse, -R37 ;  /* 0x00000006c27a7223 */ /* 0x080fe20000010825 */
[----:B------:R-:W-:Y:S01]  /*4500*/  MUFU.EX2 R48, R48 ;  /* 0x0000003000307308 */ /* 0x000fe20000000800 */
[--C-:B------:R-:W-:Y:S01]  /*4510*/  FFMA.FTZ R67, R184, R6, -R9.reuse ;  /* 0x00000006b8437223 */ /* 0x100fe20000010809 */
[----:B----4-:R-:W-:Y:S01]  /*4520*/  F2FP.BF16.F32.PACK_AB R84, R51, R54 ;  /* 0x000000363354723e */ /* 0x010fe200000010ff */
[-C--:B------:R-:W-:Y:S01]  /*4530*/  FFMA.FTZ R65, R150, R6.reuse, -R9 ;  /* 0x0000000696417223 */ /* 0x080fe20000010809 */
[----:B------:R-:W-:Y:S01]  /*4540*/  MUFU.EX2 R41, R41 ;  /* 0x0000002900297308 */ /* 0x000fe20000000800 */
[-C--:B------:R-:W-:Y:S01]  /*4550*/  FFMA.FTZ R63, R186, R6.reuse, -R37 ;  /* 0x00000006ba3f7223 */ /* 0x080fe20000010825 */
[-CC-:B------:R-:W-:Y:S01]  /*4560*/  FFMA.FTZ R190, R190, R6.reuse, -R9.reuse ;  /* 0x00000006bebe7223 */ /* 0x180fe20000010809 */
[-CC-:B------:R-:W-:Y:S01]  /*4570*/  FFMA.FTZ R188, R188, R6.reuse, -R9.reuse ;  /* 0x00000006bcbc7223 */ /* 0x180fe20000010809 */
[----:B------:R-:W-:Y:S01]  /*4580*/  MUFU.EX2 R8, R8 ;  /* 0x0000000800087308 */ /* 0x000fe20000000800 */
[-CC-:B------:R-:W-:Y:S01]  /*4590*/  FFMA.FTZ R107, R136, R6.reuse, -R9.reuse ;  /* 0x00000006886b7223 */ /* 0x180fe20000010809 */
[----:B-1----:R-:W-:Y:S01]  /*45a0*/  F2FP.BF16.F32.PACK_AB R86, R46, R47 ;  /* 0x0000002f2e56723e */ /* 0x002fe200000010ff */
[-C--:B------:R-:W-:Y:S01]  /*45b0*/  FFMA.FTZ R109, R134, R6.reuse, -R9 ;  /* 0x00000006866d7223 */ /* 0x080fe20000010809 */
[----:B------:R-:W-:Y:S01]  /*45c0*/  MUFU.EX2 R44, R44 ;  /* 0x0000002c002c7308 */ /* 0x000fe20000000800 */
[-CC-:B------:R-:W-:Y:S01]  /*45d0*/  FFMA.FTZ R101, R146, R6.reuse, -R37.reuse ;  /* 0x0000000692657223 */ /* 0x180fe20000010825 */
[-CC-:B------:R-:W-:Y:S01]  /*45e0*/  FFMA.FTZ R144, R144, R6.reuse, -R37.reuse ;  /* 0x0000000690907223 */ /* 0x180fe20000010825 */
[-C--:B------:R-:W-:Y:S01]  /*45f0*/  FFMA.FTZ R103, R148, R6.reuse, -R37 ;  /* 0x0000000694677223 */ /* 0x080fe20000010825 */
[----:B------:R-:W1:Y:S01]  /*4600*/  MUFU.EX2 R43, R43 ;  /* 0x0000002b002b7308 */ /* 0x000e620000000800 */
[C---:B------:R-:W-:Y:S01]  /*4610*/  HMMA.16816.F32.BF16 R76, R84.reuse, R80, RZ ;  /* 0x00000050544c723c */ /* 0x040fe200000418ff */
[-CC-:B------:R-:W-:Y:S01]  /*4620*/  FFMA.FTZ R105, R138, R6.reuse, -R9.reuse ;  /* 0x000000068a697223 */ /* 0x180fe20000010809 */
[-C--:B------:R-:W-:Y:S01]  /*4630*/  FFMA.FTZ R136, R142, R6.reuse, -R9 ;  /* 0x000000068e887223 */ /* 0x080fe20000010809 */
[----:B------:R-:W-:Y:S01]  /*4640*/  MUFU.EX2 R42, R42 ;  /* 0x0000002a002a7308 */ /* 0x000fe20000000800 */
[-C--:B------:R-:W-:Y:S01]  /*4650*/  FFMA.FTZ R134, R140, R6.reuse, -R37 ;  /* 0x000000068c867223 */ /* 0x080fe20000010825 */
[-C--:B------:R-:W-:Y:S01]  /*4660*/  FFMA.FTZ R113, R116, R6.reuse, -R9 ;  /* 0x0000000674717223 */ /* 0x080fe20000010809 */
[-CC-:B------:R-:W-:Y:S01]  /*4670*/  FFMA.FTZ R128, R128, R6.reuse, -R37.reuse ;  /* 0x0000000680807223 */ /* 0x180fe20000010825 */
[----:B------:R-:W4:Y:S01]  /*4680*/  MUFU.EX2 R7, R7 ;  /* 0x0000000700077308 */ /* 0x000f220000000800 */
[C---:B------:R-:W-:Y:S01]  /*4690*/  HMMA.16816.F32.BF16 R80, R84.reuse, R82, RZ ;  /* 0x000000525450723c */ /* 0x040fe200000418ff */
[-C--:B------:R-:W-:Y:S01]  /*46a0*/  FFMA.FTZ R111, R132, R6.reuse, -R37 ;  /* 0x00000006846f7223 */ /* 0x080fe20000010825 */
[-CC-:B------:R-:W-:Y:S01]  /*46b0*/  FFMA.FTZ R114, R114, R6.reuse, -R9.reuse ;  /* 0x0000000672727223 */ /* 0x180fe20000010809 */
[----:B------:R-:W5:Y:S01]  /*46c0*/  MUFU.EX2 R5, R5 ;  /* 0x0000000500057308 */ /* 0x000f620000000800 */
[-CC-:B------:R-:W-:Y:S01]  /*46d0*/  FFMA.FTZ R115, R126, R6.reuse, -R9.reuse ;  /* 0x000000067e737223 */ /* 0x180fe20000010809 */
[-C--:B------:R-:W-:Y:S01]  /*46e0*/  FFMA.FTZ R118, R118, R6.reuse, -R9 ;  /* 0x0000000676767223 */ /* 0x080fe20000010809 */
[-C--:B------:R-:W-:Y:S01]  /*46f0*/  FFMA.FTZ R116, R124, R6.reuse, -R37 ;  /* 0x000000067c747223 */ /* 0x080fe20000010825 */
[----:B------:R-:W-:Y:S01]  /*4700*/  MUFU.EX2 R106, R106 ;  /* 0x0000006a006a7308 */ /* 0x000fe20000000800 */
[C---:B------:R-:W-:Y:S01]  /*4710*/  HMMA.16816.F32.BF16 R96, R84.reuse, R92, RZ ;  /* 0x0000005c5460723c */ /* 0x040fe200000418ff */
[-C--:B------:R-:W-:Y:S01]  /*4720*/  FFMA.FTZ R117, R62, R6.reuse, -R9 ;  /* 0x000000063e757223 */ /* 0x080fe20000010809 */
[-C--:B------:R-:W-:Y:S01]  /*4730*/  FFMA.FTZ R119, R56, R6.reuse, -R37 ;  /* 0x0000000638777223 */ /* 0x080fe20000010825 */
[----:B------:R-:W-:Y:S01]  /*4740*/  MUFU.EX2 R55, R55 ;  /* 0x0000003700377308 */ /* 0x000fe20000000800 */
[-CC-:B------:R-:W-:Y:S01]  /*4750*/  FFMA.FTZ R64, R64, R6.reuse, -R9.reuse ;  /* 0x0000000640407223 */ /* 0x180fe20000010809 */
[-C--:B------:R-:W-:Y:S01]  /*4760*/  FFMA.FTZ R58, R58, R6.reuse, -R9 ;  /* 0x000000063a3a7223 */ /* 0x080fe20000010809 */
[----:B------:R-:W-:Y:S01]  /*4770*/  FADD.FTZ R49, R52, R49 ;  /* 0x0000003134317221 */ /* 0x000fe20000010000 */
[----:B------:R-:W-:Y:S01]  /*4780*/  MUFU.EX2 R108, R202 ;  /* 0x000000ca006c7308 */ /* 0x000fe20000000800 */
[C---:B--2---:R-:W-:Y:S01]  /*4790*/  HMMA.16816.F32.BF16 R68, R84.reuse, R72, RZ ;  /* 0x000000485444723c */ /* 0x044fe200000418ff */
[----:B------:R-:W-:Y:S01]  /*47a0*/  FADD.FTZ R54, R54, R51 ;  /* 0x0000003336367221 */ /* 0x000fe20000010000 */
[----:B------:R-:W-:Y:S01]  /*47b0*/  FADD.FTZ R50, R50, R49 ;  /* 0x0000003132327221 */ /* 0x000fe20000010000 */
[----:B------:R-:W-:Y:S01]  /*47c0*/  MUFU.EX2 R112, R112 ;  /* 0x0000007000707308 */ /* 0x000fe20000000800 */
[-C--:B------:R-:W-:Y:S01]  /*47d0*/  FFMA.FTZ R40, R40, R6.reuse, -R37 ;  /* 0x0000000628287223 */ /* 0x080fe20000010825 */
[----:B------:R-:W-:Y:S01]  /*47e0*/  FADD.FTZ R47, R47, R54 ;  /* 0x000000362f2f7221 */ /* 0x000fe20000010000 */
[----:B------:R-:W-:Y:S01]  /*47f0*/  FADD.FTZ R49, R45, R50 ;  /* 0x000000322d317221 */ /* 0x000fe20000010000 */
[----:B------:R-:W2:Y:S01]  /*4800*/  MUFU.EX2 R59, R59 ;  /* 0x0000003b003b7308 */ /* 0x000ea20000000800 */
[----:B------:R-:W-:Y:S01]  /*4810*/  HMMA.16816.F32.BF16 R92, R84, R94, RZ ;  /* 0x0000005e545c723c */ /* 0x000fe200000418ff */
[----:B------:R-:W-:Y:S01]  /*4820*/  FADD.FTZ R45, R46, R47 ;  /* 0x0000002f2e2d7221 */ /* 0x000fe20000010000 */
[-C--:B------:R-:W-:Y:S01]  /*4830*/  FFMA.FTZ R32, R32, R6.reuse, -R37 ;  /* 0x0000000620207223 */ /* 0x080fe20000010825 */
[----:B------:R-:W-:Y:S01]  /*4840*/  MUFU.EX2 R110, R110 ;  /* 0x0000006e006e7308 */ /* 0x000fe20000000800 */
[----:B------:R-:W-:-:S03]  /*4850*/  FFMA.FTZ R39, R39, R6, -R9 ;  /* 0x0000000627277223 */ /* 0x000fc60000010809 */
[----:B------:R-:W2:Y:S01]  /*4860*/  MUFU.EX2 R53, R53 ;  /* 0x0000003500357308 */ /* 0x000ea20000000800 */
[C---:B------:R-:W-:Y:S03]  /*4870*/  HMMA.16816.F32.BF16 R72, R84.reuse, R74, RZ ;  /* 0x0000004a5448723c */ /* 0x040fe600000418ff */
[----:B------:R-:W2:Y:S04]  /*4880*/  MUFU.EX2 R57, R57 ;  /* 0x0000003900397308 */ /* 0x000ea80000000800 */
[----:B------:R-:W-:Y:S01]  /*4890*/  MUFU.EX2 R182, R182 ;  /* 0x000000b600b67308 */ /* 0x000fe20000000800 */
[C---:B---3--:R-:W-:Y:S01]  /*48a0*/  HMMA.16816.F32.BF16 R88, R84.reuse, R12, RZ ;  /* 0x0000000c5458723c */ /* 0x048fe200000418ff */
[----:B-1----:R-:W-:Y:S01]  /*48b0*/  F2FP.BF16.F32.PACK_AB R12, R43, R44 ;  /* 0x0000002c2b0c723e */ /* 0x002fe200000010ff */
[----:B------:R-:W-:Y:S01]  /*48c0*/  FADD.FTZ R44, R44, R45 ;  /* 0x0000002d2c2c7221 */ /* 0x000fe20000010000 */
[----:B------:R-:W-:Y:S01]  /*48d0*/  F2FP.BF16.F32.PACK_AB R13, R41, R48 ;  /* 0x00000030290d723e */ /* 0x000fe200000010ff */
[----:B------:R-:W-:Y:S01]  /*48e0*/  MUFU.EX2 R61, R61 ;  /* 0x0000003d003d7308 */ /* 0x000fe20000000800 */
[----:B------:R-:W-:Y:S01]  /*48f0*/  FADD.FTZ R48, R48, R49 ;  /* 0x0000003130307221 */ /* 0x000fe20000010000 */
[----:B------:R-:W-:Y:S01]  /*4900*/  FADD.FTZ R43, R43, R44 ;  /* 0x0000002c2b2b7221 */ /* 0x000fe20000010000 */
[----:B------:R-:W-:Y:S01]  /*4910*/  FFMA.FTZ R44, R36, R6, -R37 ;  /* 0x00000006242c7223 */ /* 0x000fe20000010825 */
[----:B------:R-:W-:Y:S01]  /*4920*/  HMMA.16816.F32.BF16 R84, R84, R14, RZ ;  /* 0x0000000e5454723c */ /* 0x000fe200000418ff */
[----:B----4-:R-:W-:Y:S01]  /*4930*/  F2FP.BF16.F32.PACK_AB R14, R7, R42 ;  /* 0x0000002a070e723e */ /* 0x010fe200000010ff */
[----:B------:R-:W-:Y:S01]  /*4940*/  MUFU.EX2 R122, R122 ;  /* 0x0000007a007a7308 */ /* 0x000fe20000000800 */
[----:B-----5:R-:W-:Y:S01]  /*4950*/  F2FP.BF16.F32.PACK_AB R15, R5, R8 ;  /* 0x00000008050f723e */ /* 0x020fe200000010ff */
[----:B------:R-:W-:Y:S01]  /*4960*/  FADD.FTZ R42, R42, R43 ;  /* 0x0000002b2a2a7221 */ /* 0x000fe20000010000 */
[----:B------:R-:W-:Y:S01]  /*4970*/  FFMA.FTZ R43, R35, R6, -R9 ;  /* 0x00000006232b7223 */ /* 0x000fe20000010809 */
[----:B------:R-:W-:Y:S02]  /*4980*/  MUFU.EX2 R184, R190 ;  /* 0x000000be00b87308 */ /* 0x000fe40000000800 */
[----:B------:R-:W-:-:S02]  /*4990*/  FADD.FTZ R7, R7, R42 ;  /* 0x0000002a07077221 */ /* 0x000fc40000010000 */
[C---:B------:R-:W-:Y:S01]  /*49a0*/  HMMA.16816.F32.BF16 R76, R12.reuse, R20, R76 ;  /* 0x000000140c4c723c */ /* 0x040fe2000004184c */
[----:B------:R-:W1:Y:S04]  /*49b0*/  MUFU.EX2 R67, R67 ;  /* 0x0000004300437308 */ /* 0x000e680000000800 */
[----:B------:R-:W-:Y:S03]  /*49c0*/  MUFU.EX2 R150, R188 ;  /* 0x000000bc00967308 */ /* 0x000fe60000000800 */
[C---:B------:R-:W-:Y:S01]  /*49d0*/  HMMA.16816.F32.BF16 R80, R12.reuse, R22, R80 ;  /* 0x000000160c50723c */ /* 0x040fe20000041850 */
[----:B------:R-:W3:Y:S01]  /*49e0*/  LDSM.16.MT88.4 R20, [R153+0x7000] ;  /* 0x007000009914783b */ /* 0x000ee20000004200 */
[----:B------:R-:W4:Y:S04]  /*49f0*/  MUFU.EX2 R65, R65 ;  /* 0x0000004100417308 */ /* 0x000f280000000800 */
[----:B------:R-:W5:Y:S02]  /*4a00*/  MUFU.EX2 R63, R63 ;  /* 0x0000003f003f7308 */ /* 0x000f640000000800 */
[C---:B------:R-:W-:Y:S02]  /*4a10*/  HMMA.16816.F32.BF16 R88, R12.reuse, R16, R88 ;  /* 0x000000100c58723c */ /* 0x040fe40000041858 */
[----:B------:R-:W-:Y:S04]  /*4a20*/  MUFU.EX2 R101, R101 ;  /* 0x0000006500657308 */ /* 0x000fe80000000800 */
[----:B------:R-:W-:Y:S02]  /*4a30*/  MUFU.EX2 R144, R144 ;  /* 0x0000009000907308 */ /* 0x000fe40000000800 */
[C---:B------:R-:W-:Y:S01]  /*4a40*/  HMMA.16816.F32.BF16 R84, R12.reuse, R18, R84 ;  /* 0x000000120c54723c */ /* 0x040fe20000041854 */
[----:B------:R-:W1:Y:S01]  /*4a50*/  LDSM.16.MT88.4 R16, [R152+0x7000] ;  /* 0x007000009810783b */ /* 0x000e620000004200 */
[----:B------:R-:W-:Y:S04]  /*4a60*/  MUFU.EX2 R103, R103 ;  /* 0x0000006700677308 */ /* 0x000fe80000000800 */
[----:B------:R-:W-:Y:S02]  /*4a70*/  MUFU.EX2 R107, R107 ;  /* 0x0000006b006b7308 */ /* 0x000fe40000000800 */
[C---:B------:R-:W-:Y:S02]  /*4a80*/  HMMA.16816.F32.BF16 R96, R12.reuse, R28, R96 ;  /* 0x0000001c0c60723c */ /* 0x040fe40000041860 */
[----:B------:R2:W5:Y:S04]  /*4a90*/  MUFU.EX2 R138, R109 ;  /* 0x0000006d008a7308 */ /* 0x0005680000000800 */
[----:B------:R-:W-:Y:S02]  /*4aa0*/  MUFU.EX2 R105, R105 ;  /* 0x0000006900697308 */ /* 0x000fe40000000800 */
[C---:B------:R-:W-:Y:S01]  /*4ab0*/  HMMA.16816.F32.BF16 R92, R12.reuse, R30, R92 ;  /* 0x0000001e0c5c723c */ /* 0x040fe2000004185c */
[----:B------:R-:W4:Y:S01]  /*4ac0*/  LDSM.16.MT88.4 R28, [R158+0x7000] ;  /* 0x007000009e1c783b */ /* 0x000f220000004200 */
[----:B------:R-:W5:Y:S04]  /*4ad0*/  MUFU.EX2 R136, R136 ;  /* 0x0000008800887308 */ /* 0x000f680000000800 */
[----:B------:R-:W5:Y:S02]  /*4ae0*/  MUFU.EX2 R134, R134 ;  /* 0x0000008600867308 */ /* 0x000f640000000800 */
[C---:B------:R-:W-:Y:S01]  /*4af0*/  HMMA.16816.F32.BF16 R68, R12.reuse, R24, R68 ;  /* 0x000000180c44723c */ /* 0x040fe20000041844 */
[----:B--2---:R-:W-:Y:S01]  /*4b00*/  FFMA.FTZ R109, R130, R6, -R37 ;  /* 0x00000006826d7223 */ /* 0x004fe20000010825 */
        /* <DEDUP_REMOVED lines=12> */
[----:B------:R-:W5:Y:S02]  /*4bd0*/  MUFU.EX2 R114, R114 ;  /* 0x0000007200727308 */ /* 0x000f640000000800 */
[----:B------:R-:W-:Y:S02]  /*4be0*/  FADD.FTZ R110, R110, R59 ;  /* 0x0000003b6e6e7221 */ /* 0x000fe40000010000 */
[----:B---3--:R-:W-:Y:S01]  /*4bf0*/  HMMA.16816.F32.BF16 R76, R12, R20, R76 ;  /* 0x000000140c4c723c */ /* 0x008fe2000004184c */
[----:B------:R-:W-:Y:S01]  /*4c00*/  MUFU.EX2 R115, R115 ;  /* 0x0000007300737308 */ /* 0x000fe20000000800 */
[----:B------:R-:W-:-:S03]  /*4c10*/  FADD.FTZ R53, R53, R110 ;  /* 0x0000006e35357221 */ /* 0x000fc60000010000 */
[----:B------:R-:W3:Y:S03]  /*4c20*/  MUFU.EX2 R118, R118 ;  /* 0x0000007600767308 */ /* 0x000ee60000000800 */
[C---:B------:R-:W-:Y:S01]  /*4c30*/  HMMA.16816.F32.BF16 R80, R12.reuse, R22, R80 ;  /* 0x000000160c50723c */ /* 0x040fe20000041850 */
[----:B------:R-:W3:Y:S01]  /*4c40*/  LDSM.16.MT88.4 R20, [R153+0x7800] ;  /* 0x007800009914783b */ /* 0x000ee20000004200 */
[----:B------:R-:W3:Y:S04]  /*4c50*/  MUFU.EX2 R116, R116 ;  /* 0x0000007400747308 */ /* 0x000ee80000000800 */
[----:B------:R-:W-:Y:S02]  /*4c60*/  MUFU.EX2 R62, R64 ;  /* 0x00000040003e7308 */ /* 0x000fe40000000800 */
[C---:B-1----:R-:W-:Y:S02]  /*4c70*/  HMMA.16816.F32.BF16 R88, R12.reuse, R16, R88 ;  /* 0x000000100c58723c */ /* 0x042fe40000041858 */
[----:B------:R-:W1:Y:S04]  /*4c80*/  MUFU.EX2 R117, R117 ;  /* 0x0000007500757308 */ /* 0x000e680000000800 */
[----:B------:R-:W-:Y:S02]  /*4c90*/  MUFU.EX2 R56, R58 ;  /* 0x0000003a00387308 */ /* 0x000fe40000000800 */
[C---:B------:R-:W-:Y:S01]  /*4ca0*/  HMMA.16816.F32.BF16 R84, R12.reuse, R18, R84 ;  /* 0x000000120c54723c */ /* 0x040fe20000041854 */
[----:B------:R-:W1:Y:S01]  /*4cb0*/  LDSM.16.MT88.4 R16, [R152+0x7800] ;  /* 0x007800009810783b */ /* 0x000e620000004200 */
[----:B------:R-:W-:Y:S04]  /*4cc0*/  MUFU.EX2 R119, R119 ;  /* 0x0000007700777308 */ /* 0x000fe80000000800 */
[----:B------:R-:W-:Y:S02]  /*4cd0*/  MUFU.EX2 R7, R32 ;  /* 0x0000002000077308 */ /* 0x000fe40000000800 */
[C---:B----4-:R-:W-:Y:S02]  /*4ce0*/  HMMA.16816.F32.BF16 R96, R12.reuse, R28, R96 ;  /* 0x0000001c0c60723c */ /* 0x050fe40000041860 */
[----:B------:R-:W-:Y:S06]  /*4cf0*/  MUFU.EX2 R35, R39 ;  /* 0x0000002700237308 */ /* 0x000fec0000000800 */
[C---:B------:R-:W-:Y:S01]  /*4d00*/  HMMA.16816.F32.BF16 R92, R12.reuse, R30, R92 ;  /* 0x0000001e0c5c723c */ /* 0x040fe2000004185c */
[----:B------:R-:W4:Y:S07]  /*4d10*/  LDSM.16.MT88.4 R28, [R158+0x7800] ;  /* 0x007800009e1c783b */ /* 0x000f2e0000004200 */
        /* <DEDUP_REMOVED lines=8> */
[----:B-----5:R-:W-:-:S07]  /*4da0*/  F2FP.BF16.F32.PACK_AB R15, R63, R122 ;  /* 0x0000007a3f0f723e */ /* 0x020fce00000010ff */
[C---:B---3--:R-:W-:Y:S08]  /*4db0*/  HMMA.16816.F32.BF16 R76, R12.reuse, R20, R76 ;  /* 0x000000140c4c723c */ /* 0x048ff0000004184c */
[C---:B------:R-:W-:Y:S01]  /*4dc0*/  HMMA.16816.F32.BF16 R80, R12.reuse, R22, R80 ;  /* 0x000000160c50723c */ /* 0x040fe20000041850 */
[----:B------:R-:W3:Y:S07]  /*4dd0*/  LDSM.16.MT88.4 R20, [R153+0x8000] ;  /* 0x008000009914783b */ /* 0x000eee0000004200 */
[C---:B-1----:R-:W-:Y:S08]  /*4de0*/  HMMA.16816.F32.BF16 R88, R12.reuse, R16, R88 ;  /* 0x000000100c58723c */ /* 0x042ff00000041858 */
[C---:B------:R-:W-:Y:S01]  /*4df0*/  HMMA.16816.F32.BF16 R84, R12.reuse, R18, R84 ;  /* 0x000000120c54723c */ /* 0x040fe20000041854 */
[----:B------:R-:W1:Y:S07]  /*4e00*/  LDSM.16.MT88.4 R16, [R152+0x8000] ;  /* 0x008000009810783b */ /* 0x000e6e0000004200 */
[C---:B----4-:R-:W-:Y:S08]  /*4e10*/  HMMA.16816.F32.BF16 R96, R12.reuse, R28, R96 ;  /* 0x0000001c0c60723c */ /* 0x050ff00000041860 */
[C---:B------:R-:W-:Y:S01]  /*4e20*/  HMMA.16816.F32.BF16 R92, R12.reuse, R30, R92 ;  /* 0x0000001e0c5c723c */ /* 0x040fe2000004185c */
[----:B------:R-:W4:Y:S07]  /*4e30*/  LDSM.16.MT88.4 R28, [R158+0x8000] ;  /* 0x008000009e1c783b */ /* 0x000f2e0000004200 */
[C---:B--2---:R-:W-:Y:S08]  /*4e40*/  HMMA.16816.F32.BF16 R68, R12.reuse, R24, R68 ;  /* 0x000000180c44723c */ /* 0x044ff00000041844 */
[----:B------:R-:W-:Y:S01]  /*4e50*/  HMMA.16816.F32.BF16 R72, R12, R26, R72 ;  /* 0x0000001a0c48723c */ /* 0x000fe20000041848 */
[----:B------:R-:W2:Y:S01]  /*4e60*/  LDSM.16.MT88.4 R24, [R154+0x8000] ;  /* 0x008000009a18783b */ /* 0x000ea20000004200 */
[----:B------:R-:W-:-:S02]  /*4e70*/  F2FP.BF16.F32.PACK_AB R12, R138, R107 ;  /* 0x0000006b8a0c723e */ /* 0x000fc400000010ff */
[----:B------:R-:W-:Y:S02]  /*4e80*/  F2FP.BF16.F32.PACK_AB R13, R144, R101 ;  /* 0x00000065900d723e */ /* 0x000fe400000010ff */
[----:B------:R-:W-:Y:S02]  /*4e90*/  F2FP.BF16.F32.PACK_AB R14, R136, R105 ;  /* 0x00000069880e723e */ /* 0x000fe400000010ff */
[----:B------:R-:W-:-:S07]  /*4ea0*/  F2FP.BF16.F32.PACK_AB R15, R134, R103 ;  /* 0x00000067860f723e */ /* 0x000fce00000010ff */
        /* <DEDUP_REMOVED lines=22> */
[----:B----4-:R-:W-:Y:S01]  /*5010*/  HMMA.16816.F32.BF16 R96, R12, R28, R96 ;  /* 0x0000001c0c60723c */ /* 0x010fe20000041860 */
[-CC-:B------:R-:W-:Y:S01]  /*5020*/  FFMA.FTZ R29, R104, R6.reuse, -R37.reuse ;  /* 0x00000006681d7223 */ /* 0x180fe20000010825 */
[----:B------:R-:W-:-:S05]  /*5030*/  FFMA.FTZ R28, R66, R6, -R37 ;  /* 0x00000006421c7223 */ /* 0x000fca0000010825 */
[----:B------:R-:W-:Y:S01]  /*5040*/  MUFU.EX2 R29, R29 ;  /* 0x0000001d001d7308 */ /* 0x000fe20000000800 */
[C---:B------:R-:W-:Y:S01]  /*5050*/  HMMA.16816.F32.BF16 R92, R12.reuse, R30, R92 ;  /* 0x0000001e0c5c723c */ /* 0x040fe2000004185c */
[-C--:B------:R-:W-:Y:S01]  /*5060*/  FFMA.FTZ R30, R102, R6.reuse, -R37 ;  /* 0x00000006661e7223 */ /* 0x080fe20000010825 */
[----:B------:R-:W-:Y:S01]  /*5070*/  FFMA.FTZ R31, R60, R6, -R9 ;  /* 0x000000063c1f7223 */ /* 0x000fe20000010809 */
[----:B------:R-:W4:Y:S04]  /*5080*/  MUFU.EX2 R28, R28 ;  /* 0x0000001c001c7308 */ /* 0x000f280000000800 */
[----:B------:R-:W5:Y:S01]  /*5090*/  MUFU.EX2 R30, R30 ;  /* 0x0000001e001e7308 */ /* 0x000f620000000800 */
[C---:B--2---:R-:W-:Y:S03]  /*50a0*/  HMMA.16816.F32.BF16 R88, R12.reuse, R24, R88 ;  /* 0x000000180c58723c */ /* 0x044fe60000041858 */
[----:B------:R-:W2:Y:S05]  /*50b0*/  MUFU.EX2 R31, R31 ;  /* 0x0000001f001f7308 */ /* 0x000eaa0000000800 */
[----:B------:R-:W-:Y:S01]  /*50c0*/  HMMA.16816.F32.BF16 R84, R12, R26, R84 ;  /* 0x0000001a0c54723c */ /* 0x000fe20000041854 */
[----:B------:R-:W-:Y:S01]  /*50d0*/  F2FP.BF16.F32.PACK_AB R12, R117, R62 ;  /* 0x0000003e750c723e */ /* 0x000fe200000010ff */
[----:B------:R-:W1:Y:S01]  /*50e0*/  LDSM.16.MT88.4 R24, [R153+0x9000] ;  /* 0x009000009918783b */ /* 0x000e620000004200 */
[----:B----4-:R-:W-:-:S02]  /*50f0*/  F2FP.BF16.F32.PACK_AB R15, R119, R28 ;  /* 0x0000001c770f723e */ /* 0x010fc400000010ff */
[----:B-----5:R-:W-:Y:S02]  /*5100*/  F2FP.BF16.F32.PACK_AB R13, R30, R29 ;  /* 0x0000001d1e0d723e */ /* 0x020fe400000010ff */
[----:B--2---:R-:W-:-:S07]  /*5110*/  F2FP.BF16.F32.PACK_AB R14, R56, R31 ;  /* 0x0000001f380e723e */ /* 0x004fce00000010ff */
[C---:B---3--:R-:W-:Y:S08]  /*5120*/  HMMA.16816.F32.BF16 R96, R12.reuse, R20, R96 ;  /* 0x000000140c60723c */ /* 0x048ff00000041860 */
[C---:B------:R-:W-:Y:S01]  /*5130*/  HMMA.16816.F32.BF16 R92, R12.reuse, R22, R92 ;  /* 0x000000160c5c723c */ /* 0x040fe2000004185c */
[----:B------:R-:W2:Y:S07]  /*5140*/  LDSM.16.MT88.4 R20, [R152+0x9000] ;  /* 0x009000009814783b */ /* 0x000eae0000004200 */
[----:B-1----:R-:W-:Y:S01]  /*5150*/  HMMA.16816.F32.BF16 R68, R12, R16, R68 ;  /* 0x000000100c44723c */ /* 0x002fe20000041844 */
[----:B------:R-:W-:Y:S01]  /*5160*/  FADD.FTZ R17, R41, R48 ;  /* 0x0000003029117221 */ /* 0x000fe20000010000 */
[----:B------:R-:W-:-:S02]  /*5170*/  FFMA.FTZ R41, R38, R6, -R37 ;  /* 0x0000000626297223 */ /* 0x000fc40000010825 */
[----:B------:R1:W-:Y:S01]  /*5180*/  MUFU.EX2 R38, R40 ;  /* 0x0000002800267308 */ /* 0x0003e20000000800 */
[----:B------:R-:W-:-:S03]  /*5190*/  FADD.FTZ R36, R8, R17 ;  /* 0x0000001108247221 */ /* 0x000fc60000010000 */
[C---:B------:R-:W-:Y:S01]  /*51a0*/  HMMA.16816.F32.BF16 R72, R12.reuse, R18, R72 ;  /* 0x000000120c48723c */ /* 0x040fe20000041848 */
[----:B------:R-:W-:Y:S01]  /*51b0*/  FADD.FTZ R5, R5, R36 ;  /* 0x0000002405057221 */ /* 0x000fe20000010000 */
[----:B------:R-:W3:Y:S01]  /*51c0*/  LDSM.16.MT88.4 R16, [R158+0x9800] ;  /* 0x009800009e10783b */ /* 0x000ee20000004200 */
[----:B------:R-:W-:Y:S01]  /*51d0*/  FADD.FTZ R36, R150, R67 ;  /* 0x0000004396247221 */ /* 0x000fe20000010000 */
[----:B------:R-:W-:Y:S01]  /*51e0*/  MUFU.EX2 R41, R41 ;  /* 0x0000002900297308 */ /* 0x000fe20000000800 */
[----:B------:R-:W-:Y:S02]  /*51f0*/  FADD.FTZ R106, R106, R5 ;  /* 0x000000056a6a7221 */ /* 0x000fe40000010000 */
[----:B------:R-:W-:Y:S01]  /*5200*/  FADD.FTZ R36, R65, R36 ;  /* 0x0000002441247221 */ /* 0x000fe20000010000 */
[----:B------:R-:W-:Y:S01]  /*5210*/  MUFU.EX2 R8, R44 ;  /* 0x0000002c00087308 */ /* 0x000fe20000000800 */
[----:B------:R-:W-:Y:S01]  /*5220*/  FADD.FTZ R55, R55, R106 ;  /* 0x0000006a37377221 */ /* 0x000fe20000010000 */
[-CC-:B-1----:R-:W-:Y:S01]  /*5230*/  FFMA.FTZ R40, R34, R6.reuse, -R9.reuse ;  /* 0x0000000622287223 */ /* 0x182fe20000010809 */
[----:B------:R-:W-:Y:S01]  /*5240*/  FFMA.FTZ R9, R33, R6, -R9 ;  /* 0x0000000621097223 */ /* 0x000fe20000010809 */
[----:B------:R-:W1:Y:S01]  /*5250*/  MUFU.EX2 R34, R43 ;  /* 0x0000002b00227308 */ /* 0x000e620000000800 */
[----:B------:R-:W-:Y:S01]  /*5260*/  FADD.FTZ R108, R108, R55 ;  /* 0x000000376c6c7221 */ /* 0x000fe20000010000 */
[----:B------:R-:W-:Y:S01]  /*5270*/  FADD.FTZ R107, R107, R36 ;  /* 0x000000246b6b7221 */ /* 0x000fe20000010000 */
[----:B------:R-:W-:Y:S01]  /*5280*/  HMMA.16816.F32.BF16 R76, R12, R24, R76 ;  /* 0x000000180c4c723c */ /* 0x000fe2000004184c */
[----:B------:R-:W-:Y:S01]  /*5290*/  MUFU.EX2 R5, R40 ;  /* 0x0000002800057308 */ /* 0x000fe20000000800 */
[----:B------:R-:W-:Y:S01]  /*52a0*/  FADD.FTZ R57, R57, R108 ;  /* 0x0000006c39397221 */ /* 0x000fe20000010000 */
[----:B------:R-:W-:-:S02]  /*52b0*/  FADD.FTZ R138, R138, R107 ;  /* 0x0000006b8a8a7221 */ /* 0x000fc40000010000 */
[----:B------:R4:W5:Y:S01]  /*52c0*/  MUFU.EX2 R6, R9 ;  /* 0x0000000900067308 */ /* 0x0009620000000800 */
[----:B------:R-:W-:Y:S01]  /*52d0*/  FADD.FTZ R182, R182, R57 ;  /* 0x00000039b6b67221 */ /* 0x000fe20000010000 */
[----:B------:R-:W-:Y:S01]  /*52e0*/  FADD.FTZ R105, R105, R138 ;  /* 0x0000008a69697221 */ /* 0x000fe20000010000 */
[----:B------:R-:W-:Y:S01]  /*52f0*/  HMMA.16816.F32.BF16 R80, R12, R26, R80 ;  /* 0x0000001a0c50723c */ /* 0x000fe20000041850 */
[----:B------:R-:W3:Y:S01]  /*5300*/  LDSM.16.MT88.4 R24, [R154+0x9800] ;  /* 0x009800009a18783b */ /* 0x000ee20000004200 */
        /* <DEDUP_REMOVED lines=8> */
[----:B----4-:R-:W-:Y:S01]  /*5390*/  FADD.FTZ R9, R115, R114 ;  /* 0x0000007273097221 */ /* 0x010fe20000010000 */
[----:B------:R-:W-:Y:S01]  /*53a0*/  HMMA.16816.F32.BF16 R84, R12, R22, R84 ;  /* 0x000000160c54723c */ /* 0x000fe20000041854 */
[----:B------:R-:W2:Y:S01]  /*53b0*/  LDSM.16.MT88.4 R20, [R153+0x9800] ;  /* 0x009800009914783b */ /* 0x000ea20000004200 */
[----:B------:R-:W-:Y:S01]  /*53c0*/  FADD.FTZ R144, R144, R101 ;  /* 0x0000006590907221 */ /* 0x000fe20000010000 */
[----:B-1----:R-:W-:Y:S01]  /*53d0*/  F2FP.BF16.F32.PACK_AB R12, R34, R35 ;  /* 0x00000023220c723e */ /* 0x002fe200000010ff */
[----:B------:R-:W-:Y:S01]  /*53e0*/  FADD.FTZ R9, R118, R9 ;  /* 0x0000000976097221 */ /* 0x000fe20000010000 */
[----:B------:R-:W-:Y:S01]  /*53f0*/  F2FP.BF16.F32.PACK_AB R13, R41, R38 ;  /* 0x00000026290d723e */ /* 0x000fe200000010ff */
[----:B------:R-:W-:Y:S01]  /*5400*/  FADD.FTZ R103, R103, R144 ;  /* 0x0000009067677221 */ /* 0x000fe20000010000 */
[----:B-----5:R-:W-:Y:S02]  /*5410*/  F2FP.BF16.F32.PACK_AB R14, R6, R5 ;  /* 0x00000005060e723e */ /* 0x020fe400000010ff */
[----:B------:R-:W-:Y:S01]  /*5420*/  F2FP.BF16.F32.PACK_AB R15, R7, R8 ;  /* 0x00000008070f723e */ /* 0x000fe200000010ff */
[----:B------:R-:W-:-:S04]  /*5430*/  FADD.FTZ R134, R134, R103 ;  /* 0x0000006786867221 */ /* 0x000fc80000010000 */
[----:B------:R-:W-:Y:S02]  /*5440*/  FADD.FTZ R109, R109, R134 ;  /* 0x000000866d6d7221 */ /* 0x000fe40000010000 */
[----:B---3--:R-:W-:Y:S02]  /*5450*/  HMMA.16816.F32.BF16 R96, R12, R16, R96 ;  /* 0x000000100c60723c */ /* 0x008fe40000041860 */
[----:B------:R-:W-:-:S04]  /*5460*/  FADD.FTZ R128, R128, R109 ;  /* 0x0000006d80807221 */ /* 0x000fc80000010000 */
[----:B------:R-:W-:Y:S02]  /*5470*/  FADD.FTZ R111, R111, R128 ;  /* 0x000000806f6f7221 */ /* 0x000fe40000010000 */
[----:B------:R-:W-:Y:S01]  /*5480*/  HMMA.16816.F32.BF16 R92, R12, R18, R92 ;  /* 0x000000120c5c723c */ /* 0x000fe2000004185c */
[----:B------:R-:W1:Y:S01]  /*5490*/  LDSM.16.MT88.4 R16, [R152+0x9800] ;  /* 0x009800009810783b */ /* 0x000e620000004200 */
[----:B------:R-:W-:-:S04]  /*54a0*/  FADD.FTZ R116, R116, R111 ;  /* 0x0000006f74747221 */ /* 0x000fc80000010000 */
[----:B------:R-:W-:Y:S02]  /*54b0*/  FADD.FTZ R29, R29, R116 ;  /* 0x000000741d1d7221 */ /* 0x000fe40000010000 */
[C---:B------:R-:W-:Y:S08]  /*54c0*/  HMMA.16816.F32.BF16 R68, R12.reuse, R24, R68 ;  /* 0x000000180c44723c */ /* 0x040ff00000041844 */
[C---:B------:R-:W-:Y:S08]  /*54d0*/  HMMA.16816.F32.BF16 R72, R12.reuse, R26, R72 ;  /* 0x0000001a0c48723c */ /* 0x040ff00000041848 */
        /* <DEDUP_REMOVED lines=19> */
[----:B------:R-:W-:-:S02]  /*5610*/  NOP ;  /* 0x0000000000007918 */ /* 0x000fc40000000000 */
[----:B------:R-:W-:-:S15]  /*5620*/  @!P4 BRA `(.L_x_8911) ;  /* 0x0000002c0078c947 */ /* 0x000fde0003800000 */
[----:B------:R-:W-:Y:S01]  /*5630*/  ISETP.NE.U32.AND P0, PT, R120, RZ, PT ;  /* 0x000000ff7800720c */ /* 0x000fe20003f05070 */
[C---:B------:R-:W-:Y:S01]  /*5640*/  IMAD.SHL.U32 R179, R10.reuse, 0x20, RZ ;  /* 0x000000200ab37824 */ /* 0x040fe200078e00ff */
[----:B------:R-:W-:Y:S01]  /*5650*/  SHF.L.U64.HI R182, R10, 0x5, R11 ;  /* 0x000000050ab67819 */ /* 0x000fe2000001020b */
[----:B------:R-:W-:Y:S01]  /*5660*/  IMAD.MOV.U32 R105, RZ, RZ, R0 ;  /* 0x000000ffff697224 */ /* 0x000fe200078e0000 */
[----:B------:R-:W-:Y:S01]  /*5670*/  ISETP.NE.AND.EX P0, PT, R121, RZ, PT, P0 ;  /* 0x000000ff7900720c */ /* 0x000fe20003f05300 */
[----:B------:R-:W-:Y:S01]  /*5680*/  IMAD.MOV.U32 R103, RZ, RZ, R100 ;  /* 0x000000ffff677224 */ /* 0x000fe200078e0064 */
[C---:B------:R-:W-:Y:S01]  /*5690*/  IADD3 R183, PT, PT, -R4.reuse, 0x1, RZ ;  /* 0x0000000104b77810 */ /* 0x040fe20007ffe1ff */
[----:B------:R-:W-:-:S10]  /*56a0*/  VIADD R184, R4, 0xfffffffe ;  /* 0xfffffffe04b87836 */ /* 0x000fd40000000000 */
.L_x_8918:
[----:B------:R-:W-:Y:S01]  /*56b0*/  MOV R0, R171 ;  /* 0x000000ab00007202 */ /* 0x000fe20000000f00 */
        /* <DEDUP_REMOVED lines=13> */
[----:B------:R-:W-:Y:S08]  /*5790*/  @!P0 BRA `(.L_x_8913) ;  /* 0x0000000000f88947 */ /* 0x000ff00003800000 */
[----:B------:R-:W2:Y:S01]  /*57a0*/  LD.E R6, desc[UR4][R2.64+0x170] ;  /* 0x0001700402067980 */ /* 0x000ea2000c101900 */
[----:B------:R-:W-:Y:S02]  /*57b0*/  IABS R9, R175 ;  /* 0x000000af00097213 */ /* 0x000fe40000000000 */
[-C--:B--2---:R-:W-:Y:S02]  /*57c0*/  IABS R10, R6.reuse ;  /* 0x00000006000a7213 */ /* 0x084fe40000000000 */
[----:B------:R-:W-:Y:S02]  /*57d0*/  IABS R8, R6 ;  /* 0x0000000600087213 */ /* 0x000fe40000000000 */
        /* <DEDUP_REMOVED lines=11> */
[----:B------:R-:W-:Y:S03]  /*5890*/  IMAD.HI.U32 R12, R15, R12, R14 ;  /* 0x0000000c0f0c7227 */ /* 0x000fe600078e000e */
[----:B------:R-:W-:Y:S02]  /*58a0*/  ISETP.GE.AND P1, PT, R5, RZ, PT ;  /* 0x000000ff0500720c */ /* 0x000fe40003f26270 */
[----:B------:R-:W-:Y:S01]  /*58b0*/  LOP3.LUT R5, RZ, R6, RZ, 0x33, !PT ;  /* 0x00000006ff057212 */ /* 0x000fe200078e33ff */
        /* <DEDUP_REMOVED lines=9> */
[----:B------:R-:W-:Y:S01]  /*5950*/  ISETP.GE.U32.AND P5, PT, R7, R10, PT ;  /* 0x0000000a0700720c */ /* 0x000fe20003fa6070 */
        /* <DEDUP_REMOVED lines=12> */
[-C--:B------:R-:W-:Y:S02]  /*5a20*/  LEA R18, P2, R7, R180.reuse, 0x2 ;  /* 0x000000b407127211 */ /* 0x080fe400078410ff */
[----:B------:R-:W-:Y:S02]  /*5a30*/  LEA R16, P1, R5, R180, 0x2 ;  /* 0x000000b405107211 */ /* 0x000fe400078210ff */
[-C--:B------:R-:W-:Y:S01]  /*5a40*/  LEA.HI.X.SX32 R19, R7, R181.reuse, 0x2, P2 ;  /* 0x000000b507137211 */ /* 0x080fe200010f16ff */
[C---:B------:R-:W-:Y:S01]  /*5a50*/  IMAD.IADD R7, R5.reuse, 0x1, -R7 ;  /* 0x0000000105077824 */ /* 0x040fe200078e0a07 */
[----:B------:R-:W-:Y:S01]  /*5a60*/  LEA.HI.X.SX32 R17, R5, R181, 0x2, P1 ;  /* 0x000000b505117211 */ /* 0x000fe200008f16ff */
[----:B------:R-:W3:Y:S02]  /*5a70*/  LD.E.64 R12, desc[UR4][R2.64+0x28] ;  /* 0x00002804020c7980 */ /* 0x000ee4000c101b00 */
[----:B------:R-:W-:Y:S04]  /*5a80*/  IMAD R7, R6, R7, -0x80 ;  /* 0xffffff8006077424 */ /* 0x000fe800078e0207 */
[----:B------:R-:W4:Y:S01]  /*5a90*/  LD.E R9, desc[UR4][R18.64] ;  /* 0x0000000412097980 */ /* 0x000f22000c101900 */
[----:B------:R-:W-:Y:S03]  /*5aa0*/  SHF.R.S32.HI R6, RZ, 0x1f, R7 ;  /* 0x0000001fff067819 */ /* 0x000fe60000011407 */
        /* <DEDUP_REMOVED lines=13> */
.L_x_8913:
[----:B------:R-:W-:Y:S05]  /*5b80*/  BSYNC.RECONVERGENT B0 ;  /* 0x0000000000007941 */ /* 0x000fea0003800200 */
.L_x_8912:
[----:B------:R-:W-:Y:S01]  /*5b90*/  IADD3 R192, P1, PT, R179, R170, RZ ;  /* 0x000000aab3c07210 */ /* 0x000fe20007f3e0ff */
[----:B------:R-:W-:Y:S01]  /*5ba0*/  @!PT LDS RZ, [RZ] ;  /* 0x00000000fffff984 */ /* 0x000fe20000000800 */
[----:B------:R-:W-:Y:S01]  /*5bb0*/  @!PT LDS RZ, [RZ] ;  /* 0x00000000fffff984 */ /* 0x000fe20000000800 */
[----:B------:R-:W-:Y:S01]  /*5bc0*/  @!PT LDS RZ, [RZ] ;  /* 0x00000000fffff984 */ /* 0x000fe20000000800 */
[----:B------:R1:W-:Y:S01]  /*5bd0*/  LDGSTS.E.BYPASS.LTC128B.128 [R177+0x6000], desc[UR4][R170.64] ;  /* 0x06000000aab17fae */ /* 0x0003e2000b981a04 */
[----:B------:R-:W-:Y:S01]  /*5be0*/  VIADD R183, R183, 0x1 ;  /* 0x00000001b7b77836 */ /* 0x000fe20000000000 */
[----:B------:R-:W-:Y:S02]  /*5bf0*/  BSSY.RECONVERGENT B1, `(.L_x_8914) ;  /* 0x00000e6000017945 */ /* 0x000fe40003800200 */
[----:B------:R-:W-:Y:S01]  /*5c00*/  IMAD.X R193, R182, 0x1, R171, P1 ;  /* 0x00000001b6c17824 */ /* 0x000fe200008e06ab */
        /* <DEDUP_REMOVED lines=15> */
[----:B------:R-:W-:Y:S04]  /*5d00*/  IADD3 R196, P1, PT, R194, R179, RZ ;  /* 0x000000b3c2c47210 */ /* 0x000fe80007f3e0ff */
[----:B------:R1:W-:Y:S01]  /*5d10*/  LDGSTS.E.BYPASS.LTC128B.128 [R177+0x9000], desc[UR4][R194.64] ;  /* 0x09000000c2b17fae */ /* 0x0003e2000b981a04 */
[----:B------:R-:W-:Y:S01]  /*5d20*/  IMAD.X R197, R195, 0x1, R182, P1 ;  /* 0x00000001c3c57824 */ /* 0x000fe200008e06b6 */
[----:B------:R-:W-:Y:S04]  /*5d30*/  ISETP.NE.AND P1, PT, R183, RZ, PT ;  /* 0x000000ffb700720c */ /* 0x000fe80003f25270 */
[----:B------:R1:W-:Y:S05]  /*5d40*/  LDGSTS.E.BYPASS.LTC128B.128 [R177+0x9800], desc[UR4][R196.64] ;  /* 0x09800000c4b17fae */ /* 0x0003ea000b981a04 */
        /* <DEDUP_REMOVED lines=9> */
[----:B------:R-:W1:Y:S01]  /*5de0*/  LDSM.16.M88.4 R140, [R162+0x5800] ;  /* 0x00580000a28c783b */ /* 0x000e620000000200 */
[C---:B--2---:R-:W-:Y:S04]  /*5df0*/  HMMA.16816.F32.BF16 R4, R108.reuse, R112, RZ ;  /* 0x000000706c04723c */ /* 0x044fe800000418ff */
[----:B------:R-:W-:Y:S04]  /*5e00*/  LDSM.16.M88.4 R144, [R161] ;  /* 0x00000000a190783b */ /* 0x000fe80000000200 */
[C---:B------:R-:W-:Y:S01]  /*5e10*/  HMMA.16816.F32.BF16 R8, R108.reuse, R114, RZ ;  /* 0x000000726c08723c */ /* 0x040fe200000418ff */
[----:B------:R-:W2:Y:S05]  /*5e20*/  LDSM.16.M88.4 R148, [R157+0x2000] ;  /* 0x002000009d94783b */ /* 0x000eaa0000000200 */
[----:B------:R-:W2:Y:S02]  /*5e30*/  LDSM.16.M88.4 R112, [R157+0x2800] ;  /* 0x002800009d70783b */ /* 0x000ea40000000200 */
        /* <DEDUP_REMOVED lines=9> */
[C---:B-1----:R-:W-:Y:S08]  /*5ed0*/  HMMA.16816.F32.BF16 R36, R108.reuse, R128, RZ ;  /* 0x000000806c24723c */ /* 0x042ff000000418ff */
[C---:B------:R-:W-:Y:S01]  /*5ee0*/  HMMA.16816.F32.BF16 R40, R108.reuse, R130, RZ ;  /* 0x000000826c28723c */ /* 0x040fe200000418ff */
[----:B------:R-:W-:Y:S07]  /*5ef0*/  LDSM.16.M88.4 R128, [R156+0x2000] ;  /* 0x002000009c80783b */ /* 0x000fee0000000200 */
[C---:B------:R-:W-:Y:S08]  /*5f00*/  HMMA.16816.F32.BF16 R44, R108.reuse, R132, RZ ;  /* 0x000000846c2c723c */ /* 0x040ff000000418ff */
[C---:B------:R-:W-:Y:S01]  /*5f10*/  HMMA.16816.F32.BF16 R48, R108.reuse, R134, RZ ;  /* 0x000000866c30723c */ /* 0x040fe200000418ff */
[----:B------:R-:W-:Y:S07]  /*5f20*/  LDSM.16.M88.4 R132, [R156+0x4800] ;  /* 0x004800009c84783b */ /* 0x000fee0000000200 */
[C---:B------:R-:W-:Y:S08]  /*5f30*/  HMMA.16816.F32.BF16 R52, R108.reuse, R136, RZ ;  /* 0x000000886c34723c */ /* 0x040ff000000418ff */
[C---:B------:R-:W-:Y:S08]  /*5f40*/  HMMA.16816.F32.BF16 R56, R108.reuse, R138, RZ ;  /* 0x0000008a6c38723c */ /* 0x040ff000000418ff */
[C---:B------:R-:W-:Y:S08]  /*5f50*/  HMMA.16816.F32.BF16 R60, R108.reuse, R140, RZ ;  /* 0x0000008c6c3c723c */ /* 0x040ff000000418ff */
[----:B------:R-:W-:Y:S01]  /*5f60*/  HMMA.16816.F32.BF16 R64, R108, R142, RZ ;  /* 0x0000008e6c40723c */ /* 0x000fe200000418ff */
[----:B------:R-:W1:Y:S07]  /*5f70*/  LDSM.16.M88.4 R108, [R157+0x4800] ;  /* 0x004800009d6c783b */ /* 0x000e6e0000000200 */
[C---:B--2---:R-:W-:Y:S08]  /*5f80*/  HMMA.16816.F32.BF16 R4, R144.reuse, R148, R4 ;  /* 0x000000949004723c */ /* 0x044ff00000041804 */
[C---:B------:R-:W-:Y:S08]  /*5f90*/  HMMA.16816.F32.BF16 R8, R144.reuse, R150, R8 ;  /* 0x000000969008723c */ /* 0x040ff00000041808 */
        /* <DEDUP_REMOVED lines=8> */
[----:B------:R-:W4:Y:S07]  /*6020*/  LDSM.16.M88.4 R120, [R160] ;  /* 0x00000000a078783b */ /* 0x000f2e0000000200 */
        /* <DEDUP_REMOVED lines=11> */
[----:B------:R-:W3:Y:S07]  /*60e0*/  LDSM.16.M88.4 R116, [R156+0x4000] ;  /* 0x004000009c74783b */ /* 0x000eee0000000200 */
[C---:B----4-:R-:W-:Y:S08]  /*60f0*/  HMMA.16816.F32.BF16 R4, R120.reuse, R128, R4 ;  /* 0x000000807804723c */ /* 0x050ff00000041804 */
[C---:B------:R-:W-:Y:S01]  /*6100*/  HMMA.16816.F32.BF16 R8, R120.reuse, R130, R8 ;  /* 0x000000827808723c */ /* 0x040fe20000041808 */
[----:B------:R-:W4:Y:S07]  /*6110*/  LDSM.16.M88.4 R128, [R156+0x5000] ;  /* 0x005000009c80783b */ /* 0x000f2e0000000200 */
[C---:B-----5:R-:W-:Y:S08]  /*6120*/  HMMA.16816.F32.BF16 R12, R120.reuse, R124, R12 ;  /* 0x0000007c780c723c */ /* 0x060ff0000004180c */
[C---:B------:R-:W-:Y:S01]  /*6130*/  HMMA.16816.F32.BF16 R16, R120.reuse, R126, R16 ;  /* 0x0000007e7810723c */ /* 0x040fe20000041810 */
[----:B------:R-:W-:Y:S07]  /*6140*/  LDSM.16.M88.4 R124, [R155+0x2800] ;  /* 0x002800009b7c783b */ /* 0x000fee0000000200 */
        /* <DEDUP_REMOVED lines=14> */
[----:B------:R-:W-:Y:S07]  /*6230*/  LDSM.16.M88.4 R128, [R155+0x5800] ;  /* 0x005800009b80783b */ /* 0x000fee0000000200 */
[C---:B-1----:R-:W-:Y:S08]  /*6240*/  HMMA.16816.F32.BF16 R60, R120.reuse, R108, R60 ;  /* 0x0000006c783c723c */ /* 0x042ff0000004183c */
[----:B------:R-:W-:Y:S01]  /*6250*/  HMMA.16816.F32.BF16 R64, R120, R110, R64 ;  /* 0x0000006e7840723c */ /* 0x000fe20000041840 */
[----:B------:R-:W1:Y:S05]  /*6260*/  LDSM.16.M88.4 R108, [R155+0x3800] ;  /* 0x003800009b6c783b */ /* 0x000e6a0000000200 */
[----:B------:R-:W-:Y:S02]  /*6270*/  LDSM.16.M88.4 R120, [R155+0x4800] ;  /* 0x004800009b78783b */ /* 0x000fe40000000200 */
[C---:B--2---:R-:W-:Y:S08]  /*6280*/  HMMA.16816.F32.BF16 R4, R112.reuse, R116, R4 ;  /* 0x000000747004723c */ /* 0x044ff00000041804 */
[C---:B------:R-:W-:Y:S01]  /*6290*/  HMMA.16816.F32.BF16 R8, R112.reuse, R118, R8 ;  /* 0x000000767008723c */ /* 0x040fe20000041808 */
[----:B------:R-:W2:Y:S07]  /*62a0*/  LDSM.16.M88.4 R116, [R155+0x4000] ;  /* 0x004000009b74783b */ /* 0x000eae0000000200 */
[C---:B------:R-:W-:Y:S08]  /*62b0*/  HMMA.16816.F32.BF16 R12, R112.reuse, R124, R12 ;  /* 0x0000007c700c723c */ /* 0x040ff0000004180c */
[C---:B------:R-:W-:Y:S01]  /*62c0*/  HMMA.16816.F32.BF16 R16, R112.reuse, R126, R16 ;  /* 0x0000007e7010723c */ /* 0x040fe20000041810 */
[----:B------:R-:W4:Y:S01]  /*62d0*/  LDSM.16.M88.4 R124, [R155+0x5000] ;  /* 0x005000009b7c783b */ /* 0x000f220000000200 */
[----:B------:R-:W-:Y:S04]  /*62e0*/  DEPBAR.LE SB0, 0x0 ;  /* 0x000080000000791a */ /* 0x000fe80000000000 */
[----:B------:R-:W-:Y:S02]  /*62f0*/  BAR.SYNC.DEFER_BLOCKING 0x0 ;  /* 0x0000000000007b1d */ /* 0x000fe40000010000 */
[C---:B---3--:R-:W-:Y:S08]  /*6300*/  HMMA.16816.F32.BF16 R20, R112.reuse, R132, R20 ;  /* 0x000000847014723c */ /* 0x048ff00000041814 */
[C---:B------:R-:W-:Y:S08]  /*6310*/  HMMA.16816.F32.BF16 R24, R112.reuse, R134, R24 ;  /* 0x000000867018723c */ /* 0x040ff00000041818 */
[C---:B-1----:R-:W-:Y:S08]  /*6320*/  HMMA.16816.F32.BF16 R28, R112.reuse, R108, R28 ;  /* 0x0000006c701c723c */ /* 0x042ff0000004181c */
[C---:B------:R-:W-:Y:S08]  /*6330*/  HMMA.16816.F32.BF16 R32, R112.reuse, R110, R32 ;  /* 0x0000006e7020723c */ /* 0x040ff00000041820 */
[C---:B--2---:R-:W-:Y:S08]  /*6340*/  HMMA.16816.F32.BF16 R36, R112.reuse, R116, R36 ;  /* 0x000000747024723c */ /* 0x044ff00000041824 */
[C---:B------:R-:W-:Y:S08]  /*6350*/  HMMA.16816.F32.BF16 R40, R112.reuse, R118, R40 ;  /* 0x000000767028723c */ /* 0x040ff00000041828 */
[C---:B------:R-:W-:Y:S08]  /*6360*/  HMMA.16816.F32.BF16 R44, R112.reuse, R120, R44 ;  /* 0x00000078702c723c */ /* 0x040ff0000004182c */
[C---:B------:R-:W-:Y:S08]  /*6370*/  HMMA.16816.F32.BF16 R48, R112.reuse, R122, R48 ;  /* 0x0000007a7030723c */ /* 0x040ff00000041830 */
[C---:B----4-:R-:W-:Y:S08]  /*6380*/  HMMA.16816.F32.BF16 R52, R112.reuse, R124, R52 ;  /* 0x0000007c7034723c */ /* 0x050ff00000041834 */
[C---:B------:R-:W-:Y:S08]  /*6390*/  HMMA.16816.F32.BF16 R56, R112.reuse, R126, R56 ;  /* 0x0000007e7038723c */ /* 0x040ff00000041838 */
[C---:B------:R-:W-:Y:S08]  /*63a0*/  HMMA.16816.F32.BF16 R60, R112.reuse, R128, R60 ;  /* 0x00000080703c723c */ /* 0x040ff0000004183c */
[----:B------:R-:W-:Y:S01]  /*63b0*/  HMMA.16816.F32.BF16 R64, R112, R130, R64 ;  /* 0x000000827040723c */ /* 0x000fe20000041840 */
[----:B------:R-:W-:Y:S08]  /*63c0*/  @!UPT UIADD3 URZ, UPT, UPT, URZ, URZ, URZ ;  /* 0x000000fffffff290 */ /* 0x000ff0000fffe0ff */
[----:B------:R-:W-:Y:S11]  /*63d0*/  @!P1 BRA `(.L_x_8915) ;  /* 0x00000004009c9947 */ /* 0x000ff60003800000 */
[----:B------:R-:W2:Y:S01]  /*63e0*/  @!P0 LD.E R0, desc[UR4][R2.64+0x38] ;  /* 0x0000380402008980 */ /* 0x000ea2000c101900 */
[----:B------:R-:W-:Y:S01]  /*63f0*/  @!P0 IMAD.MOV.U32 R101, RZ, RZ, RZ ;  /* 0x000000ffff658224 */ /* 0x000fe200078e00ff */
[----:B------:R-:W-:Y:S04]  /*6400*/  BSSY.RECONVERGENT B0, `(.L_x_8916) ;  /* 0x0000048000007945 */ /* 0x000fe80003800200 */
        /* <DEDUP_REMOVED lines=9> */
[----:B------:R-:W2:Y:S04]  /*64a0*/  LD.E R111, desc[UR4][R2.64+0x170] ;  /* 0x00017004026f7980 */ /* 0x000ea8000c101900 */
[----:B------:R-:W-:Y:S01]  /*64b0*/  IABS R100, R106 ;  /* 0x0000006a00647213 */ /* 0x000fe20000000000 */
[----:B------:R-:W3:Y:S01]  /*64c0*/  LD.E.64 R116, desc[UR4][R2.64+0x20] ;  /* 0x0000200402747980 */ /* 0x000ee2000c101b00 */
[-C--:B--2---:R-:W-:Y:S02]  /*64d0*/  IABS R109, R111.reuse ;  /* 0x0000006f006d7213 */ /* 0x084fe40000000000 */
[-C--:B------:R-:W-:Y:S02]  /*64e0*/  IABS R107, R111.reuse ;  /* 0x0000006f006b7213 */ /* 0x080fe40000000000 */
[----:B------:R-:W1:Y:S01]  /*64f0*/  I2F.RP R104, R109 ;  /* 0x0000006d00687306 */ /* 0x000e620000209400 */
[----:B------:R-:W-:Y:S02]  /*6500*/  LOP3.LUT R106, R106, R111, RZ, 0x3c, !PT ;  /* 0x0000006f6a6a7212 */ /* 0x000fe400078e3cff */
[----:B------:R-:W-:Y:S02]  /*6510*/  IMAD.MOV R107, RZ, RZ, -R107 ;  /* 0x000000ffff6b7224 */ /* 0x000fe400078e0a6b */
[----:B------:R-:W-:Y:S05]  /*6520*/  ISETP.GE.AND P1, PT, R106, RZ, PT ;  /* 0x000000ff6a00720c */ /* 0x000fea0003f26270 */
[----:B-1----:R-:W1:Y:S02]  /*6530*/  MUFU.RCP R0, R104 ;  /* 0x0000006800007308 */ /* 0x002e640000001000 */
[----:B-1----:R-:W-:Y:S01]  /*6540*/  VIADD R112, R0, 0xffffffe ;  /* 0x0ffffffe00707836 */ /* 0x002fe20000000000 */
[----:B------:R-:W-:Y:S07]  /*6550*/  IADD3 R0, PT, PT, R175, -0x80, RZ ;  /* 0xffffff80af007810 */ /* 0x000fee0007ffe0ff */
[----:B------:R-:W1:Y:S02]  /*6560*/  F2I.FTZ.U32.TRUNC.NTZ R113, R112 ;  /* 0x0000007000717305 */ /* 0x000e64000021f000 */
[--C-:B-1----:R-:W-:Y:S02]  /*6570*/  IMAD.MOV R102, RZ, RZ, -R113.reuse ;  /* 0x000000ffff667224 */ /* 0x102fe400078e0a71 */
[----:B------:R-:W-:Y:S02]  /*6580*/  IMAD.MOV.U32 R112, RZ, RZ, RZ ;  /* 0x000000ffff707224 */ /* 0x000fe400078e00ff */
[----:B------:R-:W-:Y:S01]  /*6590*/  IMAD R115, R102, R109, RZ ;  /* 0x0000006d66737224 */ /* 0x000fe200078e02ff */
[----:B------:R-:W-:Y:S02]  /*65a0*/  IABS R102, R0 ;  /* 0x0000000000667213 */ /* 0x000fe40000000000 */
[----:B------:R-:W-:Y:S01]  /*65b0*/  LOP3.LUT R0, R0, R111, RZ, 0x3c, !PT ;  /* 0x0000006f00007212 */ /* 0x000fe200078e3cff */
[----:B------:R-:W-:Y:S03]  /*65c0*/  IMAD.HI.U32 R113, R113, R115, R112 ;  /* 0x0000007371717227 */ /* 0x000fe600078e0070 */
[----:B------:R-:W-:Y:S03]  /*65d0*/  ISETP.GE.AND P3, PT, R0, RZ, PT ;  /* 0x000000ff0000720c */ /* 0x000fe60003f66270 */
[C---:B------:R-:W-:Y:S04]  /*65e0*/  IMAD.HI.U32 R104, R113.reuse, R100, RZ ;  /* 0x0000006471687227 */ /* 0x040fe800078e00ff */
[----:B------:R-:W-:Y:S02]  /*65f0*/  IMAD.HI.U32 R108, R113, R102, RZ ;  /* 0x00000066716c7227 */ /* 0x000fe400078e00ff */
[----:B------:R-:W2:Y:S02]  /*6600*/  LD.E.64 R112, desc[UR4][R2.64+0x38] ;  /* 0x0000380402707980 */ /* 0x000ea4000c101b00 */
        /* <DEDUP_REMOVED lines=10> */
[----:B------:R-:W-:Y:S02]  /*66b0*/  ISETP.GE.U32.AND P6, PT, R102, R109, PT ;  /* 0x0000006d6600720c */ /* 0x000fe40003fc6070 */
[----:B------:R-:W-:Y:S09]  /*66c0*/  LOP3.LUT R109, RZ, R111, RZ, 0x33, !PT ;  /* 0x0000006fff6d7212 */ /* 0x000ff200078e33ff */
        /* <DEDUP_REMOVED lines=27> */
.L_x_8917:
[----:B------:R-:W-:Y:S05]  /*6880*/  BSYNC.RECONVERGENT B0 ;  /* 0x0000000000007941 */ /* 0x000fea0003800200 */
.L_x_8916:
[----:B------:R-:W-:Y:S01]  /*6890*/  IADD3 R112, P1, PT, R101, R168, RZ ;  /* 0x000000a865707210 */ /* 0x000fe20007f3e0ff */
[----:B------:R-:W-:Y:S01]  /*68a0*/  IMAD.MOV.U32 R169, RZ, RZ, R167 ;  /* 0x000000ffffa97224 */ /* 0x000fe200078e00a7 */
        /* <DEDUP_REMOVED lines=26> */
.L_x_8915:
[----:B------:R-:W-:Y:S05]  /*6a50*/  BSYNC.RECONVERGENT B1 ;  /* 0x0000000000017941 */ /* 0x000fea0003800200 */
.L_x_8914:
        /* <DEDUP_REMOVED lines=35> */
[----:B------:R-:W-:Y:S07]  /*6c90*/  IADD3 R175, PT, PT, R175, -0x80, RZ ;  /* 0xffffff80afaf7810 */ /* 0x000fee0007ffe0ff */
[----:B------:R-:W3:Y:S01]  /*6ca0*/  SHFL.BFLY PT, R100, R113, 0x2, 0x1f ;  /* 0x0c401f0071647f89 */ /* 0x000ee200000e0000 */
[----:B-1----:R-:W-:Y:S02]  /*6cb0*/  FMNMX.FTZ R107, R109, R0, !PT ;  /* 0x000000006d6b7209 */ /* 0x002fe40007810000 */
[----:B---3--:R-:W-:Y:S05]  /*6cc0*/  FMNMX.FTZ R111, R113, R100, !PT ;  /* 0x00000064716f7209 */ /* 0x008fea0007810000 */
[----:B------:R-:W1:Y:S08]  /*6cd0*/  SHFL.BFLY PT, R0, R107, 0x1, 0x1f ;  /* 0x0c201f006b007f89 */ /* 0x000e7000000e0000 */
[----:B------:R-:W3:Y:S08]  /*6ce0*/  SHFL.BFLY PT, R100, R111, 0x1, 0x1f ;  /* 0x0c201f006f647f89 */ /* 0x000ef000000e0000 */
[----:B------:R-:W-:Y:S01]  /*6cf0*/  LDSM.16.MT88.4 R112, [R153+0x6000] ;  /* 0x006000009970783b */ /* 0x000fe20000004200 */
[----:B-1----:R-:W-:Y:S02]  /*6d00*/  FMNMX.FTZ R0, R107, R0, !PT ;  /* 0x000000006b007209 */ /* 0x002fe40007810000 */
[----:B---3--:R-:W-:Y:S03]  /*6d10*/  FMNMX.FTZ R100, R111, R100, !PT ;  /* 0x000000646f647209 */ /* 0x008fe60007810000 */
[C---:B------:R-:W-:Y:S01]  /*6d20*/  FADD.FTZ R102, -R0.reuse, R105 ;  /* 0x0000006900667221 */ /* 0x040fe20000010100 */
[----:B------:R-:W-:Y:S01]  /*6d30*/  FSETP.NEU.FTZ.AND P1, PT, R0, -INF , PT ;  /* 0xff8000000000780b */ /* 0x000fe20003f3d000 */
[----:B------:R-:W-:Y:S01]  /*6d40*/  LDSM.16.MT88.4 R108, [R154+0x6000] ;  /* 0x006000009a6c783b */ /* 0x000fe20000004200 */
[C---:B------:R-:W-:Y:S01]  /*6d50*/  FSETP.NEU.FTZ.AND P2, PT, R100.reuse, -INF , PT ;  /* 0xff8000006400780b */ /* 0x040fe20003f5d000 */
[----:B------:R-:W-:Y:S01]  /*6d60*/  FADD.FTZ R104, -R100, R103 ;  /* 0x0000006764687221 */ /* 0x000fe20000010100 */
[C---:B--2---:R-:W-:Y:S03]  /*6d70*/  FMUL.FTZ R103, R101.reuse, R102 ;  /* 0x0000006665677220 */ /* 0x044fe60000410000 */
        /* <DEDUP_REMOVED lines=8> */
[----:B------:R-:W-:Y:S01]  /*6e00*/  ISETP.NE.AND P1, PT, R184, -0x1, PT ;  /* 0xffffffffb800780c */ /* 0x000fe20003f25270 */
        /* <DEDUP_REMOVED lines=8> */
[----:B------:R-:W-:Y:S01]  /*6e90*/  MUFU.EX2 R120, R120 ;  /* 0x0000007800787308 */ /* 0x000fe20000000800 */
[C---:B--2---:R-:W-:Y:S01]  /*6ea0*/  FMUL.FTZ R6, R103.reuse, R98 ;  /* 0x0000006267067220 */ /* 0x044fe20000410000 */
[C---:B------:R-:W-:Y:S01]  /*6eb0*/  FMUL.FTZ R7, R103.reuse, R99 ;  /* 0x0000006367077220 */ /* 0x040fe20000410000 */
[C---:B------:R-:W-:Y:S07]  /*6ec0*/  FMUL.FTZ R10, R103.reuse, R94 ;  /* 0x0000005e670a7220 */ /* 0x040fee0000410000 */
[----:B------:R-:W-:Y:S01]  /*6ed0*/  MUFU.EX2 R121, R121 ;  /* 0x0000007900797308 */ /* 0x000fe20000000800 */
[C---:B---3--:R-:W-:Y:S01]  /*6ee0*/  FMUL.FTZ R4, R102.reuse, R96 ;  /* 0x0000006066047220 */ /* 0x048fe20000410000 */
[C---:B------:R-:W-:Y:S01]  /*6ef0*/  FMUL.FTZ R5, R102.reuse, R97 ;  /* 0x0000006166057220 */ /* 0x040fe20000410000 */
[C---:B------:R-:W-:Y:S07]  /*6f00*/  FMUL.FTZ R11, R103.reuse, R95 ;  /* 0x0000005f670b7220 */ /* 0x040fee0000410000 */
[----:B------:R-:W2:Y:S01]  /*6f10*/  MUFU.EX2 R124, R124 ;  /* 0x0000007c007c7308 */ /* 0x000ea20000000800 */
[C---:B------:R-:W-:Y:S01]  /*6f20*/  FMUL.FTZ R8, R102.reuse, R92 ;  /* 0x0000005c66087220 */ /* 0x040fe20000410000 */
[C---:B------:R-:W-:Y:S01]  /*6f30*/  FMUL.FTZ R9, R102.reuse, R93 ;  /* 0x0000005d66097220 */ /* 0x040fe20000410000 */
[C---:B------:R-:W-:Y:S07]  /*6f40*/  FMUL.FTZ R70, R103.reuse, R70 ;  /* 0x0000004667467220 */ /* 0x040fee0000410000 */
[----:B------:R-:W-:Y:S01]  /*6f50*/  MUFU.EX2 R126, R126 ;  /* 0x0000007e007e7308 */ /* 0x000fe20000000800 */
[C---:B------:R-:W-:Y:S01]  /*6f60*/  FMUL.FTZ R71, R103.reuse, R71 ;  /* 0x0000004767477220 */ /* 0x040fe20000410000 */
[C---:B------:R-:W-:Y:S01]  /*6f70*/  FMUL.FTZ R68, R102.reuse, R68 ;  /* 0x0000004466447220 */ /* 0x040fe20000410000 */
[C---:B------:R-:W-:Y:S07]  /*6f80*/  FMUL.FTZ R69, R102.reuse, R69 ;  /* 0x0000004566457220 */ /* 0x040fee0000410000 */
[----:B------:R-:W3:Y:S01]  /*6f90*/  MUFU.EX2 R123, R123 ;  /* 0x0000007b007b7308 */ /* 0x000ee20000000800 */
[----:B------:R-:W4:Y:S01]  /*6fa0*/  LDSM.16.MT88.4 R92, [R152+0x6000] ;  /* 0x00600000985c783b */ /* 0x000f220000004200 */
[C---:B------:R-:W-:Y:S01]  /*6fb0*/  FMUL.FTZ R74, R103.reuse, R74 ;  /* 0x0000004a674a7220 */ /* 0x040fe20000410000 */
[----:B------:R-:W-:Y:S07]  /*6fc0*/  FMUL.FTZ R75, R103, R75 ;  /* 0x0000004b674b7220 */ /* 0x000fee0000410000 */
[----:B------:R-:W5:Y:S01]  /*6fd0*/  MUFU.EX2 R117, R117 ;  /* 0x0000007500757308 */ /* 0x000f620000000800 */
[----:B------:R-:W-:Y:S01]  /*6fe0*/  FMUL.FTZ R72, R102, R72 ;  /* 0x0000004866487220 */ /* 0x000fe20000410000 */
[----:B--2---:R-:W-:Y:S01]  /*6ff0*/  F2FP.BF16.F32.PACK_AB R96, R124, R121 ;  /* 0x000000797c60723e */ /* 0x004fe200000010ff */
[----:B------:R-:W-:Y:S07]  /*7000*/  FMUL.FTZ R73, R102, R73 ;  /* 0x0000004966497220 */ /* 0x000fee0000410000 */
[----:B------:R-:W-:Y:S01]  /*7010*/  MUFU.EX2 R122, R122 ;  /* 0x0000007a007a7308 */ /* 0x000fe20000000800 */
[-C--:B------:R-:W-:Y:S01]  /*7020*/  FFMA.FTZ R131, R24, R101.reuse, -R118 ;  /* 0x0000006518837223 */ /* 0x080fe20000010876 */
[-CC-:B------:R-:W-:Y:S01]  /*7030*/  FFMA.FTZ R136, R26, R101.reuse, -R116.reuse ;  /* 0x000000651a887223 */ /* 0x180fe20000010874 */
[-CC-:B------:R-:W-:Y:S07]  /*7040*/  FFMA.FTZ R135, R42, R101.reuse, -R116.reuse ;  /* 0x000000652a877223 */ /* 0x180fee0000010874 */
[----:B------:R-:W2:Y:S01]  /*7050*/  MUFU.EX2 R119, R119 ;  /* 0x0000007700777308 */ /* 0x000ea20000000800 */
[----:B------:R-:W-:Y:S01]  /*7060*/  FFMA.FTZ R138, R43, R101, -R116 ;  /* 0x000000652b8a7223 */ /* 0x000fe20000010874 */
[----:B---3--:R-:W-:Y:S01]  /*7070*/  F2FP.BF16.F32.PACK_AB R97, R123, R126 ;  /* 0x0000007e7b61723e */ /* 0x008fe200000010ff */
[C---:B------:R-:W-:Y:S01]  /*7080*/  FMUL.FTZ R78, R103.reuse, R78 ;  /* 0x0000004e674e7220 */ /* 0x040fe20000410000 */
[----:B------:R-:W-:Y:S01]  /*7090*/  FMUL.FTZ R79, R103, R79 ;  /* 0x0000004f674f7220 */ /* 0x000fe20000410000 */
[C---:B------:R-:W-:Y:S01]  /*70a0*/  FMUL.FTZ R76, R102.reuse, R76 ;  /* 0x0000004c664c7220 */ /* 0x040fe20000410000 */
[----:B-----5:R-:W-:Y:S01]  /*70b0*/  F2FP.BF16.F32.PACK_AB R98, R117, R120 ;  /* 0x000000787562723e */ /* 0x020fe200000010ff */
[----:B------:R-:W-:Y:S01]  /*70c0*/  FMUL.FTZ R77, R102, R77 ;  /* 0x0000004d664d7220 */ /* 0x000fe20000410000 */
[----:B------:R-:W-:Y:S01]  /*70d0*/  FFMA.FTZ R12, R12, R101, -R118 ;  /* 0x000000650c0c7223 */ /* 0x000fe20000010876 */
[C---:B------:R-:W-:Y:S01]  /*70e0*/  FMUL.FTZ R82, R103.reuse, R82 ;  /* 0x0000005267527220 */ /* 0x040fe20000410000 */
[----:B------:R-:W-:Y:S01]  /*70f0*/  FMUL.FTZ R83, R103, R83 ;  /* 0x0000005367537220 */ /* 0x000fe20000410000 */
[C---:B------:R-:W-:Y:S01]  /*7100*/  FMUL.FTZ R80, R102.reuse, R80 ;  /* 0x0000005066507220 */ /* 0x040fe20000410000 */
[----:B------:R-:W-:Y:S01]  /*7110*/  FMUL.FTZ R81, R102, R81 ;  /* 0x0000005166517220 */ /* 0x000fe20000410000 */
[-CC-:B------:R-:W-:Y:S01]  /*7120*/  FFMA.FTZ R127, R14, R101.reuse, -R116.reuse ;  /* 0x000000650e7f7223 */ /* 0x180fe20000010874 */
[----:B--2---:R-:W-:Y:S01]  /*7130*/  F2FP.BF16.F32.PACK_AB R99, R119, R122 ;  /* 0x0000007a7763723e */ /* 0x004fe200000010ff */
[----:B------:R-:W-:Y:S01]  /*7140*/  FMUL.FTZ R14, R103, R90 ;  /* 0x0000005a670e7220 */ /* 0x000fe20000410000 */
[--C-:B------:R-:W-:Y:S01]  /*7150*/  FFMA.FTZ R129, R15, R101, -R116.reuse ;  /* 0x000000650f817223 */ /* 0x100fe20000010874 */
[----:B------:R-:W-:Y:S01]  /*7160*/  FMUL.FTZ R15, R103, R91 ;  /* 0x0000005b670f7220 */ /* 0x000fe20000410000 */
[-C--:B------:R-:W-:Y:S01]  /*7170*/  FFMA.FTZ R134, R22, R101.reuse, -R116 ;  /* 0x0000006516867223 */ /* 0x080fe20000010874 */
[-CC-:B------:R-:W-:Y:S01]  /*7180*/  FFMA.FTZ R22, R25, R101.reuse, -R118.reuse ;  /* 0x0000006519167223 */ /* 0x180fe20000010876 */
[----:B------:R-:W-:Y:S01]  /*7190*/  MUFU.EX2 R127, R127 ;  /* 0x0000007f007f7308 */ /* 0x000fe20000000800 */
[C---:B-1----:R-:W-:Y:S09]  /*71a0*/  HMMA.16816.F32.BF16 R4, R96.reuse, R104, R4 ;  /* 0x000000686004723c */ /* 0x042ff20000041804 */
[----:B------:R-:W-:Y:S01]  /*71b0*/  MUFU.EX2 R134, R134 ;  /* 0x0000008600867308 */ /* 0x000fe20000000800 */
[-C--:B------:R-:W-:Y:S01]  /*71c0*/  FFMA.FTZ R128, R16, R101.reuse, -R118 ;  /* 0x0000006510807223 */ /* 0x080fe20000010876 */
[----:B------:R-:W-:Y:S01]  /*71d0*/  FMUL.FTZ R16, R102, R84 ;  /* 0x0000005466107220 */ /* 0x000fe20000410000 */
[-CC-:B------:R-:W-:Y:S01]  /*71e0*/  FFMA.FTZ R125, R18, R101.reuse, -R116.reuse ;  /* 0x00000065127d7223 */ /* 0x180fe20000010874 */
[C---:B------:R-:W-:Y:S01]  /*71f0*/  HMMA.16816.F32.BF16 R8, R96.reuse, R106, R8 ;  /* 0x0000006a6008723c */ /* 0x040fe20000041808 */
[----:B------:R-:W1:Y:S05]  /*7200*/  LDSM.16.MT88.4 R104, [R158+0x6800] ;  /* 0x006800009e68783b */ /* 0x000e6a0000004200 */
[----:B------:R-:W-:Y:S01]  /*7210*/  MUFU.EX2 R131, R131 ;  /* 0x0000008300837308 */ /* 0x000fe20000000800 */
[----:B------:R-:W-:Y:S01]  /*7220*/  FMUL.FTZ R18, R103, R86 ;  /* 0x0000005667127220 */ /* 0x000fe20000410000 */
[----:B------:R-:W-:Y:S01]  /*7230*/  FFMA.FTZ R130, R19, R101, -R116 ;  /* 0x0000006513827223 */ /* 0x000fe20000010874 */
[----:B------:R-:W-:Y:S07]  /*7240*/  FMUL.FTZ R19, R103, R87 ;  /* 0x0000005767137220 */ /* 0x000fee0000410000 */
[----:B------:R-:W-:Y:S01]  /*7250*/  MUFU.EX2 R128, R128 ;  /* 0x0000008000807308 */ /* 0x000fe20000000800 */
[-C--:B------:R-:W-:Y:S01]  /*7260*/  FFMA.FTZ R132, R20, R101.reuse, -R118 ;  /* 0x0000006514847223 */ /* 0x080fe20000010876 */
[C---:B------:R-:W-:Y:S08]  /*7270*/  HMMA.16816.F32.BF16 R68, R96.reuse, R108, R68 ;  /* 0x0000006c6044723c */ /* 0x040ff00000041844 */
[----:B------:R-:W-:Y:S01]  /*7280*/  MUFU.EX2 R125, R125 ;  /* 0x0000007d007d7308 */ /* 0x000fe20000000800 */
[-CC-:B------:R-:W-:Y:S01]  /*7290*/  FFMA.FTZ R133, R23, R101.reuse, -R116.reuse ;  /* 0x0000006517857223 */ /* 0x180fe20000010874 */
[-CC-:B------:R-:W-:Y:S01]  /*72a0*/  FFMA.FTZ R58, R58, R101.reuse, -R116.reuse ;  /* 0x000000653a3a7223 */ /* 0x180fe20000010874 */
[-C--:B------:R-:W-:Y:S07]  /*72b0*/  FFMA.FTZ R59, R59, R101.reuse, -R116 ;  /* 0x000000653b3b7223 */ /* 0x080fee0000010874 */
[----:B------:R-:W2:Y:S01]  /*72c0*/  MUFU.EX2 R130, R130 ;  /* 0x0000008200827308 */ /* 0x000ea20000000800 */
[-C--:B------:R-:W-:Y:S01]  /*72d0*/  FFMA.FTZ R49, R49, R101.reuse, -R118 ;  /* 0x0000006531317223 */ /* 0x080fe20000010876 */
[C---:B------:R-:W-:Y:S01]  /*72e0*/  HMMA.16816.F32.BF16 R72, R96.reuse, R110, R72 ;  /* 0x0000006e6048723c */ /* 0x040fe20000041848 */
[----:B------:R-:W3:Y:S07]  /*72f0*/  LDSM.16.MT88.4 R108, [R154+0x6800] ;  /* 0x006800009a6c783b */ /* 0x000eee0000004200 */
[----:B------:R-:W-:Y:S01]  /*7300*/  MUFU.EX2 R132, R132 ;  /* 0x0000008400847308 */ /* 0x000fe20000000800 */
[-CC-:B------:R-:W-:Y:S01]  /*7310*/  FFMA.FTZ R50, R50, R101.reuse, -R116.reuse ;  /* 0x0000006532327223 */ /* 0x180fe20000010874 */
[--C-:B------:R-:W-:Y:S01]  /*7320*/  FFMA.FTZ R51, R51, R101, -R116.reuse ;  /* 0x0000006533337223 */ /* 0x100fe20000010874 */
[----:B------:R-:W-:Y:S07]  /*7330*/  FFMA.FTZ R121, R102, R185, R121 ;  /* 0x000000b966797223 */ /* 0x000fee0000010079 */
[----:B------:R-:W-:Y:S01]  /*7340*/  MUFU.EX2 R133, R133 ;  /* 0x0000008500857308 */ /* 0x000fe20000000800 */
[-C--:B------:R-:W-:Y:S01]  /*7350*/  FFMA.FTZ R62, R62, R101.reuse, -R116 ;  /* 0x000000653e3e7223 */ /* 0x080fe20000010874 */
[C---:B------:R-:W-:Y:S08]  /*7360*/  HMMA.16816.F32.BF16 R76, R96.reuse, R112, R76 ;  /* 0x00000070604c723c */ /* 0x040ff0000004184c */
[----:B------:R5:W-:Y:S01]  /*7370*/  MUFU.EX2 R113, R12 ;  /* 0x0000000c00717308 */ /* 0x000be20000000800 */
[----:B------:R-:W-:Y:S01]  /*7380*/  FFMA.FTZ R112, R13, R101, -R118 ;  /* 0x000000650d707223 */ /* 0x000fe20000010876 */
[----:B------:R-:W-:Y:S01]  /*7390*/  FMUL.FTZ R13, R102, R89 ;  /* 0x00000059660d7220 */ /* 0x000fe20000410000 */
[----:B--2---:R-:W-:Y:S07]  /*73a0*/  F2FP.BF16.F32.PACK_AB R87, R130, R125 ;  /* 0x0000007d8257723e */ /* 0x004fee00000010ff */
[----:B------:R-:W-:Y:S01]  /*73b0*/  MUFU.EX2 R136, R136 ;  /* 0x0000008800887308 */ /* 0x000fe20000000800 */
[-C--:B------:R-:W-:Y:S01]  /*73c0*/  FFMA.FTZ R63, R63, R101.reuse, -R116 ;  /* 0x000000653f3f7223 */ /* 0x080fe20000010874 */
[C---:B------:R-:W-:Y:S08]  /*73d0*/  HMMA.16816.F32.BF16 R80, R96.reuse, R114, R80 ;  /* 0x000000726050723c */ /* 0x040ff00000041850 */
[----:B------:R-:W2:Y:S01]  /*73e0*/  MUFU.EX2 R112, R112 ;  /* 0x0000007000707308 */ /* 0x000ea20000000800 */
[--C-:B------:R-:W-:Y:S01]  /*73f0*/  FFMA.FTZ R115, R17, R101, -R118.reuse ;  /* 0x0000006511737223 */ /* 0x100fe20000010876 */
[----:B------:R-:W-:Y:S01]  /*7400*/  FMUL.FTZ R17, R102, R85 ;  /* 0x0000005566117220 */ /* 0x000fe20000410000 */
[----:B------:R-:W-:Y:S07]  /*7410*/  FFMA.FTZ R60, R60, R101, -R118 ;  /* 0x000000653c3c7223 */ /* 0x000fee0000010876 */
[----:B------:R-:W1:Y:S01]  /*7420*/  MUFU.EX2 R114, R129 ;  /* 0x0000008100727308 */ /* 0x000e620000000800 */
[----:B------:R-:W-:Y:S01]  /*7430*/  FADD.FTZ R121, R124, R121 ;  /* 0x000000797c797221 */ /* 0x000fe20000010000 */
[----:B-----5:R-:W-:Y:S01]  /*7440*/  FMUL.FTZ R12, R102, R88 ;  /* 0x00000058660c7220 */ /* 0x020fe20000410000 */
[----:B------:R-:W-:Y:S07]  /*7450*/  FFMA.FTZ R126, R103, R186, R126 ;  /* 0x000000ba677e7223 */ /* 0x000fee000001007e */
[----:B------:R-:W5:Y:S01]  /*7460*/  MUFU.EX2 R115, R115 ;  /* 0x0000007300737308 */ /* 0x000f620000000800 */
[----:B------:R-:W3:Y:S01]  /*7470*/  LDSM.16.MT88.4 R88, [R153+0x6800] ;  /* 0x006800009958783b */ /* 0x000ee20000004200 */
[----:B------:R-:W-:Y:S01]  /*7480*/  FADD.FTZ R120, R120, R121 ;  /* 0x0000007978787221 */ /* 0x000fe20000010000 */
[----:B------:R-:W-:Y:S07]  /*7490*/  FADD.FTZ R123, R123, R126 ;  /* 0x0000007e7b7b7221 */ /* 0x000fee0000010000 */
[----:B------:R-:W-:Y:S01]  /*74a0*/  MUFU.EX2 R135, R135 ;  /* 0x0000008700877308 */ /* 0x000fe20000000800 */
[C---:B----4-:R-:W-:Y:S03]  /*74b0*/  HMMA.16816.F32.BF16 R12, R96.reuse, R92, R12 ;  /* 0x0000005c600c723c */ /* 0x050fe6000004180c */
[----:B--2---:R-:W-:Y:S06]  /*74c0*/  F2FP.BF16.F32.PACK_AB R84, R112, R113 ;  /* 0x000000717054723e */ /* 0x004fec00000010ff */
[----:B------:R-:W-:Y:S01]  /*74d0*/  MUFU.EX2 R138, R138 ;  /* 0x0000008a008a7308 */ /* 0x000fe20000000800 */
[----:B-1----:R-:W-:Y:S01]  /*74e0*/  F2FP.BF16.F32.PACK_AB R85, R114, R127 ;  /* 0x0000007f7255723e */ /* 0x002fe200000010ff */
[-C--:B------:R-:W-:Y:S01]  /*74f0*/  FFMA.FTZ R129, R21, R101.reuse, -R118 ;  /* 0x0000006515817223 */ /* 0x080fe20000010876 */
[----:B------:R-:W-:Y:S01]  /*7500*/  F2FP.BF16.F32.PACK_AB R21, R133, R134 ;  /* 0x000000868515723e */ /* 0x000fe200000010ff */
[----:B------:R-:W-:Y:S01]  /*7510*/  HMMA.16816.F32.BF16 R16, R96, R94, R16 ;  /* 0x0000005e6010723c */ /* 0x000fe20000041810 */
[----:B------:R-:W1:Y:S05]  /*7520*/  LDSM.16.MT88.4 R92, [R152+0x6800] ;  /* 0x00680000985c783b */ /* 0x000e6a0000004200 */
[----:B------:R-:W-:Y:S01]  /*7530*/  MUFU.EX2 R49, R49 ;  /* 0x0000003100317308 */ /* 0x000fe20000000800 */
[----:B-----5:R-:W-:Y:S01]  /*7540*/  F2FP.BF16.F32.PACK_AB R86, R115, R128 ;  /* 0x000000807356723e */ /* 0x020fe200000010ff */
[----:B------:R-:W-:Y:S01]  /*7550*/  FADD.FTZ R120, R117, R120 ;  /* 0x0000007875787221 */ /* 0x000fe20000010000 */
[----:B------:R-:W-:Y:S07]  /*7560*/  FADD.FTZ R122, R122, R123 ;  /* 0x0000007b7a7a7221 */ /* 0x000fee0000010000 */
[----:B------:R-:W2:Y:S01]  /*7570*/  MUFU.EX2 R129, R129 ;  /* 0x0000008100817308 */ /* 0x000ea20000000800 */
[----:B------:R-:W-:Y:S01]  /*7580*/  MOV R103, R100 ;  /* 0x0000006400677202 */ /* 0x000fe20000000f00 */
[----:B------:R-:W-:Y:S01]  /*7590*/  FADD.FTZ R113, R113, R120 ;  /* 0x0000007871717221 */ /* 0x000fe20000010000 */
[----:B------:R-:W4:Y:S01]  /*75a0*/  LDSM.16.MT88.4 R96, [R158+0x7000] ;  /* 0x007000009e60783b */ /* 0x000f220000004200 */
[C---:B------:R-:W-:Y:S06]  /*75b0*/  HMMA.16816.F32.BF16 R4, R84.reuse, R104, R4 ;  /* 0x000000685404723c */ /* 0x040fec0000041804 */
[----:B------:R-:W-:Y:S10]  /*75c0*/  MUFU.EX2 R50, R50 ;  /* 0x0000003200327308 */ /* 0x000ff40000000800 */
[----:B------:R-:W-:Y:S01]  /*75d0*/  MUFU.EX2 R51, R51 ;  /* 0x0000003300337308 */ /* 0x000fe20000000800 */
[----:B------:R-:W-:Y:S01]  /*75e0*/  FADD.FTZ R113, R112, R113 ;  /* 0x0000007170717221 */ /* 0x000fe20000010000 */
[----:B------:R-:W-:Y:S01]  /*75f0*/  FADD.FTZ R122, R119, R122 ;  /* 0x0000007a777a7221 */ /* 0x000fe20000010000 */
[C---:B------:R-:W-:Y:S01]  /*7600*/  HMMA.16816.F32.BF16 R8, R84.reuse, R106, R8 ;  /* 0x0000006a5408723c */ /* 0x040fe20000041808 */
[----:B------:R-:W5:Y:S02]  /*7610*/  LDSM.16.MT88.4 R104, [R154+0x7000] ;  /* 0x007000009a68783b */ /* 0x000f640000004200 */
[----:B--2---:R-:W-:Y:S01]  /*7620*/  F2FP.BF16.F32.PACK_AB R20, R129, R132 ;  /* 0x000000848114723e */ /* 0x004fe200000010ff */
[----:B------:R-:W-:Y:S01]  /*7630*/  FADD.FTZ R128, R128, R113 ;  /* 0x0000007180807221 */ /* 0x000fe20000010000 */
[----:B------:R-:W-:Y:S03]  /*7640*/  FADD.FTZ R127, R127, R122 ;  /* 0x0000007a7f7f7221 */ /* 0x000fe60000010000 */
[C---:B---3--:R-:W-:Y:S03]  /*7650*/  HMMA.16816.F32.BF16 R68, R84.reuse, R108, R68 ;  /* 0x0000006c5444723c */ /* 0x048fe60000041844 */
[----:B------:R-:W-:Y:S01]  /*7660*/  FADD.FTZ R115, R115, R128 ;  /* 0x0000008073737221 */ /* 0x000fe20000010000 */
[----:B------:R-:W-:Y:S03]  /*7670*/  FADD.FTZ R114, R114, R127 ;  /* 0x0000007f72727221 */ /* 0x000fe60000010000 */
[----:B------:R-:W-:Y:S01]  /*7680*/  FADD.FTZ R132, R132, R115 ;  /* 0x0000007384847221 */ /* 0x000fe20000010000 */
[C---:B------:R-:W-:Y:S01]  /*7690*/  HMMA.16816.F32.BF16 R72, R84.reuse, R110, R72 ;  /* 0x0000006e5448723c */ /* 0x040fe20000041848 */
[----:B------:R-:W2:Y:S02]  /*76a0*/  LDSM.16.MT88.4 R108, [R153+0x7000] ;  /* 0x00700000996c783b */ /* 0x000ea40000004200 */
[----:B------:R-:W-:Y:S01]  /*76b0*/  FADD.FTZ R132, R129, R132 ;  /* 0x0000008481847221 */ /* 0x000fe20000010000 */
[----:B------:R-:W-:Y:S04]  /*76c0*/  FADD.FTZ R125, R125, R114 ;  /* 0x000000727d7d7221 */ /* 0x000fe80000010000 */
[C---:B------:R-:W-:Y:S01]  /*76d0*/  HMMA.16816.F32.BF16 R76, R84.reuse, R88, R76 ;  /* 0x00000058544c723c */ /* 0x040fe2000004184c */
[----:B------:R-:W3:Y:S02]  /*76e0*/  MUFU.EX2 R88, R22 ;  /* 0x0000001600587308 */ /* 0x000ee40000000800 */
[-C--:B------:R-:W-:Y:S01]  /*76f0*/  FFMA.FTZ R89, R27, R101.reuse, -R116 ;  /* 0x000000651b597223 */ /* 0x080fe20000010874 */
[----:B------:R-:W-:Y:S01]  /*7700*/  FADD.FTZ R125, R130, R125 ;  /* 0x0000007d827d7221 */ /* 0x000fe20000010000 */
[----:B------:R-:W2:Y:S03]  /*7710*/  LDSM.16.MT88.4 R24, [R152+0x7000] ;  /* 0x007000009818783b */ /* 0x000ea60000004200 */
[C---:B------:R-:W-:Y:S03]  /*7720*/  HMMA.16816.F32.BF16 R80, R84.reuse, R90, R80 ;  /* 0x0000005a5450723c */ /* 0x040fe60000041850 */
[----:B------:R-:W4:Y:S01]  /*7730*/  MUFU.EX2 R89, R89 ;  /* 0x0000005900597308 */ /* 0x000f220000000800 */
[-CC-:B------:R-:W-:Y:S01]  /*7740*/  FFMA.FTZ R91, R32, R101.reuse, -R118.reuse ;  /* 0x00000065205b7223 */ /* 0x180fe20000010876 */
[----:B------:R-:W-:Y:S01]  /*7750*/  FFMA.FTZ R90, R33, R101, -R118 ;  /* 0x00000065215a7223 */ /* 0x000fe20000010876 */
[----:B------:R-:W-:Y:S01]  /*7760*/  FADD.FTZ R134, R134, R125 ;  /* 0x0000007d86867221 */ /* 0x000fe20000010000 */
[C---:B---3--:R-:W-:Y:S01]  /*7770*/  F2FP.BF16.F32.PACK_AB R22, R88.reuse, R131 ;  /* 0x000000835816723e */ /* 0x048fe200000010ff */
[C---:B-1----:R-:W-:Y:S05]  /*7780*/  HMMA.16816.F32.BF16 R12, R84.reuse, R92, R12 ;  /* 0x0000005c540c723c */ /* 0x042fea000004180c */
[----:B------:R-:W-:Y:S01]  /*7790*/  MUFU.EX2 R91, R91 ;  /* 0x0000005b005b7308 */ /* 0x000fe20000000800 */
[----:B------:R-:W-:Y:S01]  /*77a0*/  FADD.FTZ R131, R131, R132 ;  /* 0x0000008483837221 */ /* 0x000fe20000010000 */
[----:B------:R-:W-:Y:S08]  /*77b0*/  FADD.FTZ R133, R133, R134 ;  /* 0x0000008685857221 */ /* 0x000ff00000010000 */
[----:B------:R-:W-:Y:S01]  /*77c0*/  MUFU.EX2 R90, R90 ;  /* 0x0000005a005a7308 */ /* 0x000fe20000000800 */
[C---:B----4-:R-:W-:Y:S01]  /*77d0*/  F2FP.BF16.F32.PACK_AB R23, R89.reuse, R136 ;  /* 0x000000885917723e */ /* 0x050fe200000010ff */
[----:B------:R-:W-:Y:S01]  /*77e0*/  HMMA.16816.F32.BF16 R16, R84, R94, R16 ;  /* 0x0000005e5410723c */ /* 0x000fe20000041810 */
[----:B------:R-:W1:Y:S02]  /*77f0*/  LDSM.16.MT88.4 R84, [R158+0x7800] ;  /* 0x007800009e54783b */ /* 0x000e640000004200 */
[----:B------:R-:W-:Y:S01]  /*7800*/  FADD.FTZ R88, R88, R131 ;  /* 0x0000008358587221 */ /* 0x000fe20000010000 */
[----:B------:R-:W-:Y:S04]  /*7810*/  FADD.FTZ R136, R136, R133 ;  /* 0x0000008588887221 */ /* 0x000fe80000010000 */
[C---:B------:R-:W-:Y:S01]  /*7820*/  HMMA.16816.F32.BF16 R4, R20.reuse, R96, R4 ;  /* 0x000000601404723c */ /* 0x040fe20000041804 */
[----:B------:R-:W-:Y:S04]  /*7830*/  LDSM.16.MT88.4 R92, [R158+0x9800] ;  /* 0x009800009e5c783b */ /* 0x000fe80000004200 */
[-C--:B------:R-:W-:Y:S01]  /*7840*/  FFMA.FTZ R97, R28, R101.reuse, -R118 ;  /* 0x000000651c617223 */ /* 0x080fe20000010876 */
[-C--:B------:R-:W-:Y:S01]  /*7850*/  FFMA.FTZ R96, R34, R101.reuse, -R116 ;  /* 0x0000006522607223 */ /* 0x080fe20000010874 */
[----:B------:R-:W-:Y:S01]  /*7860*/  FADD.FTZ R136, R89, R136 ;  /* 0x0000008859887221 */ /* 0x000fe20000010000 */
[C---:B------:R-:W-:Y:S03]  /*7870*/  HMMA.16816.F32.BF16 R8, R20.reuse, R98, R8 ;  /* 0x000000621408723c */ /* 0x040fe60000041808 */
[-C--:B------:R-:W-:Y:S01]  /*7880*/  FFMA.FTZ R98, R29, R101.reuse, -R118 ;  /* 0x000000651d627223 */ /* 0x080fe20000010876 */
[-CC-:B------:R-:W-:Y:S01]  /*7890*/  FFMA.FTZ R99, R30, R101.reuse, -R116.reuse ;  /* 0x000000651e637223 */ /* 0x180fe20000010874 */
[----:B------:R-:W-:Y:S03]  /*78a0*/  MUFU.EX2 R96, R96 ;  /* 0x0000006000607308 */ /* 0x000fe60000000800 */
[C---:B-----5:R-:W-:Y:S07]  /*78b0*/  HMMA.16816.F32.BF16 R68, R20.reuse, R104, R68 ;  /* 0x000000681444723c */ /* 0x060fee0000041844 */
[----:B------:R-:W-:Y:S01]  /*78c0*/  MUFU.EX2 R97, R97 ;  /* 0x0000006100617308 */ /* 0x000fe20000000800 */
[-CC-:B------:R-:W-:Y:S01]  /*78d0*/  FFMA.FTZ R104, R31, R101.reuse, -R116.reuse ;  /* 0x000000651f687223 */ /* 0x180fe20000010874 */
[-C--:B------:R-:W-:Y:S01]  /*78e0*/  FFMA.FTZ R105, R35, R101.reuse, -R116 ;  /* 0x0000006523697223 */ /* 0x080fe20000010874 */
[----:B------:R-:W3:Y:S07]  /*78f0*/  LDSM.16.MT88.4 R28, [R154+0x7800] ;  /* 0x007800009a1c783b */ /* 0x000eee0000004200 */
[----:B------:R-:W-:Y:S01]  /*7900*/  MUFU.EX2 R99, R99 ;  /* 0x0000006300637308 */ /* 0x000fe20000000800 */
[C---:B------:R-:W-:Y:S09]  /*7910*/  HMMA.16816.F32.BF16 R72, R20.reuse, R106, R72 ;  /* 0x0000006a1448723c */ /* 0x040ff20000041848 */
[----:B------:R-:W4:Y:S01]  /*7920*/  MUFU.EX2 R98, R98 ;  /* 0x0000006200627308 */ /* 0x000f220000000800 */
[-CC-:B------:R-:W-:Y:S01]  /*7930*/  FFMA.FTZ R107, R36, R101.reuse, -R118.reuse ;  /* 0x00000065246b7223 */ /* 0x180fe20000010876 */
[-C--:B------:R-:W-:Y:S01]  /*7940*/  FFMA.FTZ R106, R37, R101.reuse, -R118 ;  /* 0x00000065256a7223 */ /* 0x080fe20000010876 */
[----:B------:R-:W5:Y:S07]  /*7950*/  LDSM.16.MT88.4 R32, [R153+0x7800] ;  /* 0x007800009920783b */ /* 0x000f6e0000004200 */
[----:B------:R-:W1:Y:S01]  /*7960*/  MUFU.EX2 R104, R104 ;  /* 0x0000006800687308 */ /* 0x000e620000000800 */
[C---:B--2---:R-:W-:Y:S09]  /*7970*/  HMMA.16816.F32.BF16 R76, R20.reuse, R108, R76 ;  /* 0x0000006c144c723c */ /* 0x044ff2000004184c */
[----:B------:R-:W2:Y:S01]  /*7980*/  MUFU.EX2 R105, R105 ;  /* 0x0000006900697308 */ /* 0x000ea20000000800 */
[-C--:B------:R-:W-:Y:S01]  /*7990*/  FFMA.FTZ R109, R38, R101.reuse, -R116 ;  /* 0x00000065266d7223 */ /* 0x080fe20000010874 */
[-C--:B------:R-:W-:Y:S08]  /*79a0*/  FFMA.FTZ R108, R41, R101.reuse, -R118 ;  /* 0x00000065296c7223 */ /* 0x080ff00000010876 */
[----:B------:R-:W-:Y:S01]  /*79b0*/  MUFU.EX2 R107, R107 ;  /* 0x0000006b006b7308 */ /* 0x000fe20000000800 */
[C---:B------:R-:W-:Y:S09]  /*79c0*/  HMMA.16816.F32.BF16 R80, R20.reuse, R110, R80 ;  /* 0x0000006e1450723c */ /* 0x040ff20000041850 */
[----:B------:R-:W5:Y:S01]  /*79d0*/  MUFU.EX2 R106, R106 ;  /* 0x0000006a006a7308 */ /* 0x000f620000000800 */
[-C--:B------:R-:W-:Y:S01]  /*79e0*/  FFMA.FTZ R110, R39, R101.reuse, -R116 ;  /* 0x00000065276e7223 */ /* 0x080fe20000010874 */
[----:B------:R-:W-:Y:S01]  /*79f0*/  FFMA.FTZ R111, R40, R101, -R118 ;  /* 0x00000065286f7223 */ /* 0x000fe20000010876 */
[----:B------:R-:W-:Y:S07]  /*7a00*/  LDSM.16.MT88.4 R36, [R154+0x8000] ;  /* 0x008000009a24783b */ /* 0x000fee0000004200 */
[----:B------:R-:W-:Y:S01]  /*7a10*/  MUFU.EX2 R109, R109 ;  /* 0x0000006d006d7308 */ /* 0x000fe20000000800 */
[C---:B------:R-:W-:Y:S09]  /*7a20*/  HMMA.16816.F32.BF16 R12, R20.reuse, R24, R12 ;  /* 0x00000018140c723c */ /* 0x040ff2000004180c */
[----:B------:R-:W5:Y:S01]  /*7a30*/  MUFU.EX2 R110, R110 ;  /* 0x0000006e006e7308 */ /* 0x000f620000000800 */
[----:B------:R-:W-:Y:S09]  /*7a40*/  LDSM.16.MT88.4 R40, [R154+0x8800] ;  /* 0x008800009a28783b */ /* 0x000ff20000004200 */
[----:B------:R-:W-:Y:S01]  /*7a50*/  MUFU.EX2 R111, R111 ;  /* 0x0000006f006f7308 */ /* 0x000fe20000000800 */
[----:B------:R-:W-:Y:S09]  /*7a60*/  HMMA.16816.F32.BF16 R16, R20, R26, R16 ;  /* 0x0000001a1410723c */ /* 0x000ff20000041810 */
[----:B------:R-:W5:Y:S01]  /*7a70*/  MUFU.EX2 R108, R108 ;  /* 0x0000006c006c7308 */ /* 0x000f620000000800 */
[----:B----4-:R-:W-:Y:S01]  /*7a80*/  F2FP.BF16.F32.PACK_AB R20, R98, R97 ;  /* 0x000000616214723e */ /* 0x010fe200000010ff */
[----:B------:R-:W-:Y:S01]  /*7a90*/  FADD.FTZ R97, R97, R88 ;  /* 0x0000005861617221 */ /* 0x000fe20000010000 */
[----:B-1----:R-:W-:Y:S01]  /*7aa0*/  F2FP.BF16.F32.PACK_AB R21, R104, R99 ;  /* 0x000000636815723e */ /* 0x002fe200000010ff */
[----:B------:R-:W1:Y:S01]  /*7ab0*/  LDSM.16.MT88.4 R24, [R152+0x7800] ;  /* 0x007800009818783b */ /* 0x000e620000004200 */
[----:B------:R-:W-:Y:S01]  /*7ac0*/  F2FP.BF16.F32.PACK_AB R22, R90, R91 ;  /* 0x0000005b5a16723e */ /* 0x000fe200000010ff */
[----:B------:R-:W-:Y:S01]  /*7ad0*/  FADD.FTZ R98, R98, R97 ;  /* 0x0000006162627221 */ /* 0x000fe20000010000 */
[----:B--2---:R-:W-:Y:S03]  /*7ae0*/  F2FP.BF16.F32.PACK_AB R23, R105, R96 ;  /* 0x000000606917723e */ /* 0x004fe600000010ff */
[----:B------:R-:W-:Y:S04]  /*7af0*/  FADD.FTZ R91, R91, R98 ;  /* 0x000000625b5b7221 */ /* 0x000fe80000010000 */
[C---:B------:R-:W-:Y:S03]  /*7b00*/  HMMA.16816.F32.BF16 R4, R20.reuse, R84, R4 ;  /* 0x000000541404723c */ /* 0x040fe60000041804 */
[-CC-:B------:R-:W-:Y:S01]  /*7b10*/  FFMA.FTZ R84, R46, R101.reuse, -R116.reuse ;  /* 0x000000652e547223 */ /* 0x180fe20000010874 */
[-C--:B------:R-:W-:Y:S01]  /*7b20*/  FFMA.FTZ R85, R47, R101.reuse, -R116 ;  /* 0x000000652f557223 */ /* 0x080fe20000010874 */
[-CC-:B------:R-:W-:Y:S01]  /*7b30*/  FFMA.FTZ R46, R48, R101.reuse, -R118.reuse ;  /* 0x00000065302e7223 */ /* 0x180fe20000010876 */
[----:B------:R-:W-:Y:S01]  /*7b40*/  FADD.FTZ R90, R90, R91 ;  /* 0x0000005b5a5a7221 */ /* 0x000fe20000010000 */
[----:B------:R-:W-:Y:S01]  /*7b50*/  MUFU.EX2 R47, R84 ;  /* 0x00000054002f7308 */ /* 0x000fe20000000800 */
[C---:B------:R-:W-:Y:S03]  /*7b60*/  HMMA.16816.F32.BF16 R8, R20.reuse, R86, R8 ;  /* 0x000000561408723c */ /* 0x040fe60000041808 */
[-CC-:B------:R-:W-:Y:S06]  /*7b70*/  FFMA.FTZ R86, R44, R101.reuse, -R118.reuse ;  /* 0x000000652c567223 */ /* 0x180fec0000010876 */
[----:B------:R-:W-:Y:S01]  /*7b80*/  MUFU.EX2 R48, R85 ;  /* 0x0000005500307308 */ /* 0x000fe20000000800 */
[----:B------:R-:W-:Y:S01]  /*7b90*/  FFMA.FTZ R44, R45, R101, -R118 ;  /* 0x000000652d2c7223 */ /* 0x000fe20000010876 */
[C---:B---3--:R-:W-:Y:S08]  /*7ba0*/  HMMA.16816.F32.BF16 R68, R20.reuse, R28, R68 ;  /* 0x0000001c1444723c */ /* 0x048ff00000041844 */
[----:B------:R-:W-:Y:S10]  /*7bb0*/  MUFU.EX2 R45, R86 ;  /* 0x00000056002d7308 */ /* 0x000ff40000000800 */
[----:B------:R-:W2:Y:S01]  /*7bc0*/  MUFU.EX2 R44, R44 ;  /* 0x0000002c002c7308 */ /* 0x000ea20000000800 */
[C---:B------:R-:W-:Y:S01]  /*7bd0*/  HMMA.16816.F32.BF16 R72, R20.reuse, R30, R72 ;  /* 0x0000001e1448723c */ /* 0x040fe20000041848 */
[----:B------:R-:W3:Y:S08]  /*7be0*/  LDSM.16.MT88.4 R28, [R158+0x8000] ;  /* 0x008000009e1c783b */ /* 0x000ef00000004200 */
[----:B------:R-:W4:Y:S01]  /*7bf0*/  MUFU.EX2 R46, R46 ;  /* 0x0000002e002e7308 */ /* 0x000f220000000800 */
[C---:B-----5:R-:W-:Y:S08]  /*7c00*/  HMMA.16816.F32.BF16 R76, R20.reuse, R32, R76 ;  /* 0x00000020144c723c */ /* 0x060ff0000004184c */
[C---:B------:R-:W-:Y:S01]  /*7c10*/  HMMA.16816.F32.BF16 R80, R20.reuse, R34, R80 ;  /* 0x000000221450723c */ /* 0x040fe20000041850 */
[----:B------:R-:W5:Y:S07]  /*7c20*/  LDSM.16.MT88.4 R32, [R153+0x8000] ;  /* 0x008000009920783b */ /* 0x000f6e0000004200 */
        /* <DEDUP_REMOVED lines=10> */
[C---:B---3--:R-:W-:Y:S03]  /*7cd0*/  HMMA.16816.F32.BF16 R4, R20.reuse, R28, R4 ;  /* 0x0000001c1404723c */ /* 0x048fe60000041804 */
[----:B------:R-:W-:Y:S05]  /*7ce0*/  FADD.FTZ R108, R108, R111 ;  /* 0x0000006f6c6c7221 */ /* 0x000fea0000010000 */
[C---:B------:R-:W-:Y:S01]  /*7cf0*/  HMMA.16816.F32.BF16 R8, R20.reuse, R30, R8 ;  /* 0x0000001e1408723c */ /* 0x040fe20000041808 */
[----:B------:R-:W3:Y:S07]  /*7d00*/  LDSM.16.MT88.4 R28, [R158+0x8800] ;  /* 0x008800009e1c783b */ /* 0x000eee0000004200 */
[C---:B------:R-:W-:Y:S08]  /*7d10*/  HMMA.16816.F32.BF16 R68, R20.reuse, R36, R68 ;  /* 0x000000241444723c */ /* 0x040ff00000041844 */
[C---:B------:R-:W-:Y:S01]  /*7d20*/  HMMA.16816.F32.BF16 R72, R20.reuse, R38, R72 ;  /* 0x000000261448723c */ /* 0x040fe20000041848 */
[----:B------:R-:W3:Y:S07]  /*7d30*/  LDSM.16.MT88.4 R36, [R153+0x8800] ;  /* 0x008800009924783b */ /* 0x000eee0000004200 */
[C---:B-----5:R-:W-:Y:S08]  /*7d40*/  HMMA.16816.F32.BF16 R76, R20.reuse, R32, R76 ;  /* 0x00000020144c723c */ /* 0x060ff0000004184c */
[C---:B------:R-:W-:Y:S01]  /*7d50*/  HMMA.16816.F32.BF16 R80, R20.reuse, R34, R80 ;  /* 0x000000221450723c */ /* 0x040fe20000041850 */
[----:B------:R-:W-:Y:S07]  /*7d60*/  LDSM.16.MT88.4 R32, [R154+0x9000] ;  /* 0x009000009a20783b */ /* 0x000fee0000004200 */
[C---:B-1----:R-:W-:Y:S08]  /*7d70*/  HMMA.16816.F32.BF16 R12, R20.reuse, R24, R12 ;  /* 0x00000018140c723c */ /* 0x042ff0000004180c */
[----:B------:R-:W-:Y:S01]  /*7d80*/  HMMA.16816.F32.BF16 R16, R20, R26, R16 ;  /* 0x0000001a1410723c */ /* 0x000fe20000041810 */
[----:B------:R-:W1:Y:S02]  /*7d90*/  LDSM.16.MT88.4 R24, [R152+0x8800] ;  /* 0x008800009818783b */ /* 0x000e640000004200 */
[----:B--2---:R-:W-:Y:S01]  /*7da0*/  F2FP.BF16.F32.PACK_AB R20, R44, R45 ;  /* 0x0000002d2c14723e */ /* 0x004fe200000010ff */
[----:B------:R-:W-:Y:S01]  /*7db0*/  FADD.FTZ R45, R45, R108 ;  /* 0x0000006c2d2d7221 */ /* 0x000fe20000010000 */
[----:B------:R-:W-:Y:S02]  /*7dc0*/  F2FP.BF16.F32.PACK_AB R21, R48, R47 ;  /* 0x0000002f3015723e */ /* 0x000fe400000010ff */
[----:B----4-:R-:W-:Y:S01]  /*7dd0*/  F2FP.BF16.F32.PACK_AB R22, R49, R46 ;  /* 0x0000002e3116723e */ /* 0x010fe200000010ff */
[----:B------:R-:W-:Y:S01]  /*7de0*/  FADD.FTZ R45, R44, R45 ;  /* 0x0000002d2c2d7221 */ /* 0x000fe20000010000 */
[----:B------:R-:W-:Y:S03]  /*7df0*/  F2FP.BF16.F32.PACK_AB R23, R51, R50 ;  /* 0x000000323317723e */ /* 0x000fe600000010ff */
[----:B------:R-:W-:Y:S04]  /*7e00*/  FADD.FTZ R46, R46, R45 ;  /* 0x0000002d2e2e7221 */ /* 0x000fe80000010000 */
[C---:B---3--:R-:W-:Y:S03]  /*7e10*/  HMMA.16816.F32.BF16 R4, R20.reuse, R28, R4 ;  /* 0x0000001c1404723c */ /* 0x048fe60000041804 */
[----:B------:R-:W-:Y:S05]  /*7e20*/  FADD.FTZ R46, R49, R46 ;  /* 0x0000002e312e7221 */ /* 0x000fea0000010000 */
[C---:B------:R-:W-:Y:S01]  /*7e30*/  HMMA.16816.F32.BF16 R8, R20.reuse, R30, R8 ;  /* 0x0000001e1408723c */ /* 0x040fe20000041808 */
[----:B------:R-:W2:Y:S07]  /*7e40*/  LDSM.16.MT88.4 R28, [R158+0x9000] ;  /* 0x009000009e1c783b */ /* 0x000eae0000004200 */
[C---:B------:R-:W-:Y:S03]  /*7e50*/  HMMA.16816.F32.BF16 R68, R20.reuse, R40, R68 ;  /* 0x000000281444723c */ /* 0x040fe60000041844 */
[-CC-:B------:R-:W-:Y:S01]  /*7e60*/  FFMA.FTZ R41, R52, R101.reuse, -R118.reuse ;  /* 0x0000006534297223 */ /* 0x180fe20000010876 */
[-C--:B------:R-:W-:Y:S01]  /*7e70*/  FFMA.FTZ R40, R53, R101.reuse, -R118 ;  /* 0x0000006535287223 */ /* 0x080fe20000010876 */
[-C--:B------:R-:W-:Y:S01]  /*7e80*/  FFMA.FTZ R53, R66, R101.reuse, -R116 ;  /* 0x0000006542357223 */ /* 0x080fe20000010874 */
[-C--:B------:R-:W-:Y:S02]  /*7e90*/  FFMA.FTZ R52, R64, R101.reuse, -R118 ;  /* 0x0000006540347223 */ /* 0x080fe40000010876 */
[C---:B------:R-:W-:Y:S01]  /*7ea0*/  HMMA.16816.F32.BF16 R72, R20.reuse, R42, R72 ;  /* 0x0000002a1448723c */ /* 0x040fe20000041848 */
[----:B------:R-:W-:Y:S02]  /*7eb0*/  MUFU.EX2 R41, R41 ;  /* 0x0000002900297308 */ /* 0x000fe40000000800 */
[-CC-:B------:R-:W-:Y:S01]  /*7ec0*/  FFMA.FTZ R42, R54, R101.reuse, -R116.reuse ;  /* 0x00000065362a7223 */ /* 0x180fe20000010874 */
[-CC-:B------:R-:W-:Y:S07]  /*7ed0*/  FFMA.FTZ R43, R55, R101.reuse, -R116.reuse ;  /* 0x00000065372b7223 */ /* 0x180fee0000010874 */
[----:B------:R-:W3:Y:S01]  /*7ee0*/  MUFU.EX2 R40, R40 ;  /* 0x0000002800287308 */ /* 0x000ee20000000800 */
[-C--:B------:R-:W-:Y:S01]  /*7ef0*/  FFMA.FTZ R116, R67, R101.reuse, -R116 ;  /* 0x0000006543747223 */ /* 0x080fe20000010874 */
[C---:B------:R-:W-:Y:S08]  /*7f00*/  HMMA.16816.F32.BF16 R76, R20.reuse, R36, R76 ;  /* 0x00000024144c723c */ /* 0x040ff0000004184c */
[----:B------:R-:W-:Y:S01]  /*7f10*/  MUFU.EX2 R42, R42 ;  /* 0x0000002a002a7308 */ /* 0x000fe20000000800 */
[-CC-:B------:R-:W-:Y:S01]  /*7f20*/  FFMA.FTZ R37, R56, R101.reuse, -R118.reuse ;  /* 0x0000006538257223 */ /* 0x180fe20000010876 */
[----:B------:R-:W-:Y:S08]  /*7f30*/  FFMA.FTZ R36, R57, R101, -R118 ;  /* 0x0000006539247223 */ /* 0x000ff00000010876 */
[----:B------:R-:W4:Y:S01]  /*7f40*/  MUFU.EX2 R43, R43 ;  /* 0x0000002b002b7308 */ /* 0x000f220000000800 */
[C---:B------:R-:W-:Y:S09]  /*7f50*/  HMMA.16816.F32.BF16 R80, R20.reuse, R38, R80 ;  /* 0x000000261450723c */ /* 0x040ff20000041850 */
[----:B------:R-:W-:Y:S10]  /*7f60*/  MUFU.EX2 R37, R37 ;  /* 0x0000002500257308 */ /* 0x000ff40000000800 */
[----:B------:R-:W5:Y:S01]  /*7f70*/  MUFU.EX2 R36, R36 ;  /* 0x0000002400247308 */ /* 0x000f620000000800 */
[C---:B-1----:R-:W-:Y:S09]  /*7f80*/  HMMA.16816.F32.BF16 R12, R20.reuse, R24, R12 ;  /* 0x00000018140c723c */ /* 0x042ff2000004180c */
[----:B------:R-:W-:Y:S10]  /*7f90*/  MUFU.EX2 R39, R58 ;  /* 0x0000003a00277308 */ /* 0x000ff40000000800 */
[----:B------:R-:W1:Y:S01]  /*7fa0*/  MUFU.EX2 R38, R59 ;  /* 0x0000003b00267308 */ /* 0x000e620000000800 */
[----:B------:R-:W-:Y:S01]  /*7fb0*/  HMMA.16816.F32.BF16 R16, R20, R26, R16 ;  /* 0x0000001a1410723c */ /* 0x000fe20000041810 */
[----:B------:R-:W2:Y:S08]  /*7fc0*/  LDSM.16.MT88.4 R24, [R153+0x9000] ;  /* 0x009000009918783b */ /* 0x000eb00000004200 */
[----:B------:R-:W-:Y:S01]  /*7fd0*/  MUFU.EX2 R52, R52 ;  /* 0x0000003400347308 */ /* 0x000fe20000000800 */
[----:B---3--:R-:W-:Y:S01]  /*7fe0*/  F2FP.BF16.F32.PACK_AB R20, R40, R41 ;  /* 0x000000292814723e */ /* 0x008fe200000010ff */
[----:B------:R-:W-:Y:S01]  /*7ff0*/  FADD.FTZ R41, R41, R46 ;  /* 0x0000002e29297221 */ /* 0x000fe20000010000 */
[----:B----4-:R-:W-:Y:S07]  /*8000*/  F2FP.BF16.F32.PACK_AB R21, R43, R42 ;  /* 0x0000002a2b15723e */ /* 0x010fee00000010ff */
[----:B------:R-:W-:Y:S01]  /*8010*/  MUFU.EX2 R53, R53 ;  /* 0x0000003500357308 */ /* 0x000fe20000000800 */
[----:B-----5:R-:W-:Y:S01]  /*8020*/  F2FP.BF16.F32.PACK_AB R22, R36, R37 ;  /* 0x000000252416723e */ /* 0x020fe200000010ff */
[----:B------:R-:W-:Y:S08]  /*8030*/  FADD.FTZ R40, R40, R41 ;  /* 0x0000002928287221 */ /* 0x000ff00000010000 */
[----:B------:R-:W3:Y:S01]  /*8040*/  MUFU.EX2 R116, R116 ;  /* 0x0000007400747308 */ /* 0x000ee20000000800 */
[----:B-1----:R-:W-:Y:S01]  /*8050*/  F2FP.BF16.F32.PACK_AB R23, R38, R39 ;  /* 0x000000272617723e */ /* 0x002fe200000010ff */
[----:B------:R-:W-:Y:S04]  /*8060*/  FADD.FTZ R37, R37, R40 ;  /* 0x0000002825257221 */ /* 0x000fe80000010000 */
[----:B------:R-:W-:Y:S02]  /*8070*/  FADD.FTZ R36, R36, R37 ;  /* 0x0000002524247221 */ /* 0x000fe40000010000 */
[C---:B--2---:R-:W-:Y:S03]  /*8080*/  HMMA.16816.F32.BF16 R4, R20.reuse, R28, R4 ;  /* 0x0000001c1404723c */ /* 0x044fe60000041804 */
[----:B---3--:R-:W-:Y:S05]  /*8090*/  F2FP.BF16.F32.PACK_AB R87, R116, R53 ;  /* 0x000000357457723e */ /* 0x008fea00000010ff */
[C---:B------:R-:W-:Y:S01]  /*80a0*/  HMMA.16816.F32.BF16 R8, R20.reuse, R30, R8 ;  /* 0x0000001e1408723c */ /* 0x040fe20000041808 */
[----:B------:R-:W1:Y:S07]  /*80b0*/  LDSM.16.MT88.4 R28, [R152+0x9000] ;  /* 0x00900000981c783b */ /* 0x000e6e0000004200 */
[C---:B------:R-:W-:Y:S01]  /*80c0*/  HMMA.16816.F32.BF16 R68, R20.reuse, R32, R68 ;  /* 0x000000201444723c */ /* 0x040fe20000041844 */
[----:B------:R-:W-:Y:S02]  /*80d0*/  MUFU.EX2 R33, R60 ;  /* 0x0000003c00217308 */ /* 0x000fe40000000800 */
[-CC-:B------:R-:W-:Y:S01]  /*80e0*/  FFMA.FTZ R32, R61, R101.reuse, -R118.reuse ;  /* 0x000000653d207223 */ /* 0x180fe20000010876 */
[----:B------:R-:W-:Y:S04]  /*80f0*/  FFMA.FTZ R118, R65, R101, -R118 ;  /* 0x0000006541767223 */ /* 0x000fe80000010876 */
[C---:B------:R-:W-:Y:S03]  /*8100*/  HMMA.16816.F32.BF16 R72, R20.reuse, R34, R72 ;  /* 0x000000221448723c */ /* 0x040fe60000041848 */
[----:B------:R-:W2:Y:S10]  /*8110*/  MUFU.EX2 R32, R32 ;  /* 0x0000002000207308 */ /* 0x000eb40000000800 */
[----:B------:R-:W-:Y:S01]  /*8120*/  MUFU.EX2 R34, R62 ;  /* 0x0000003e00227308 */ /* 0x000fe20000000800 */
[C---:B------:R-:W-:Y:S09]  /*8130*/  HMMA.16816.F32.BF16 R76, R20.reuse, R24, R76 ;  /* 0x00000018144c723c */ /* 0x040ff2000004184c */
[----:B------:R-:W3:Y:S10]  /*8140*/  MUFU.EX2 R35, R63 ;  /* 0x0000003f00237308 */ /* 0x000ef40000000800 */
[----:B------:R-:W4:Y:S01]  /*8150*/  MUFU.EX2 R185, R118 ;  /* 0x0000007600b97308 */ /* 0x000f220000000800 */
[C---:B--2---:R-:W-:Y:S01]  /*8160*/  F2FP.BF16.F32.PACK_AB R84, R32.reuse, R33 ;  /* 0x000000212054723e */ /* 0x044fe200000010ff */
[C---:B------:R-:W-:Y:S01]  /*8170*/  HMMA.16816.F32.BF16 R80, R20.reuse, R26, R80 ;  /* 0x0000001a1450723c */ /* 0x040fe20000041850 */
[----:B------:R-:W2:Y:S02]  /*8180*/  LDSM.16.MT88.4 R24, [R154+0x9800] ;  /* 0x009800009a18783b */ /* 0x000ea40000004200 */
[----:B------:R-:W-:Y:S01]  /*8190*/  FADD.FTZ R33, R33, R36 ;  /* 0x0000002421217221 */ /* 0x000fe20000010000 */
[----:B---3--:R-:W-:Y:S03]  /*81a0*/  F2FP.BF16.F32.PACK_AB R85, R35, R34 ;  /* 0x000000222355723e */ /* 0x008fe600000010ff */
[----:B------:R-:W-:Y:S01]  /*81b0*/  FADD.FTZ R33, R32, R33 ;  /* 0x0000002120217221 */ /* 0x000fe20000010000 */
[C---:B-1----:R-:W-:Y:S03]  /*81c0*/  HMMA.16816.F32.BF16 R12, R20.reuse, R28, R12 ;  /* 0x0000001c140c723c */ /* 0x042fe6000004180c */
[----:B------:R-:W-:Y:S01]  /*81d0*/  FADD.FTZ R29, R99, R136 ;  /* 0x00000088631d7221 */ /* 0x000fe20000010000 */
[C---:B----4-:R-:W-:Y:S01]  /*81e0*/  F2FP.BF16.F32.PACK_AB R86, R185.reuse, R52 ;  /* 0x00000034b956723e */ /* 0x050fe200000010ff */
[----:B------:R-:W-:Y:S02]  /*81f0*/  FADD.FTZ R52, R52, R33 ;  /* 0x0000002134347221 */ /* 0x000fe40000010000 */
[----:B------:R-:W-:Y:S01]  /*8200*/  FADD.FTZ R29, R104, R29 ;  /* 0x0000001d681d7221 */ /* 0x000fe20000010000 */
[----:B------:R-:W-:Y:S01]  /*8210*/  HMMA.16816.F32.BF16 R16, R20, R30, R16 ;  /* 0x0000001e1410723c */ /* 0x000fe20000041810 */
[----:B------:R-:W1:Y:S02]  /*8220*/  LDSM.16.MT88.4 R20, [R153+0x9800] ;  /* 0x009800009914783b */ /* 0x000e640000004200 */
[----:B------:R-:W-:Y:S01]  /*8230*/  FADD.FTZ R28, R96, R29 ;  /* 0x0000001d601c7221 */ /* 0x000fe20000010000 */
[----:B------:R-:W-:Y:S03]  /*8240*/  FADD.FTZ R185, R185, R52 ;  /* 0x00000034b9b97221 */ /* 0x000fe60000010000 */
[----:B------:R-:W-:Y:S01]  /*8250*/  FADD.FTZ R28, R105, R28 ;  /* 0x0000001c691c7221 */ /* 0x000fe20000010000 */
[C---:B------:R-:W-:Y:S01]  /*8260*/  HMMA.16816.F32.BF16 R96, R84.reuse, R92, R4 ;  /* 0x0000005c5460723c */ /* 0x040fe20000041804 */
[----:B------:R-:W3:Y:S04]  /*8270*/  LDSM.16.MT88.4 R4, [R152+0x9800] ;  /* 0x009800009804783b */ /* 0x000ee80000004200 */
[----:B------:R-:W-:Y:S01]  /*8280*/  MOV R105, R0 ;  /* 0x0000000000697202 */ /* 0x000fe20000000f00 */
[----:B------:R-:W-:Y:S02]  /*8290*/  FADD.FTZ R109, R109, R28 ;  /* 0x0000001c6d6d7221 */ /* 0x000fe40000010000 */
[C---:B------:R-:W-:Y:S03]  /*82a0*/  HMMA.16816.F32.BF16 R92, R84.reuse, R94, R8 ;  /* 0x0000005e545c723c */ /* 0x040fe60000041808 */
[----:B------:R-:W-:Y:S04]  /*82b0*/  FADD.FTZ R110, R110, R109 ;  /* 0x0000006d6e6e7221 */ /* 0x000fe80000010000 */
[----:B------:R-:W-:Y:S01]  /*82c0*/  FADD.FTZ R135, R135, R110 ;  /* 0x0000006e87877221 */ /* 0x000fe20000010000 */
[C---:B--2---:R-:W-:Y:S03]  /*82d0*/  HMMA.16816.F32.BF16 R68, R84.reuse, R24, R68 ;  /* 0x000000185444723c */ /* 0x044fe60000041844 */
[----:B------:R-:W-:Y:S04]  /*82e0*/  FADD.FTZ R138, R138, R135 ;  /* 0x000000878a8a7221 */ /* 0x000fe80000010000 */
[----:B------:R-:W-:Y:S01]  /*82f0*/  FADD.FTZ R9, R47, R138 ;  /* 0x0000008a2f097221 */ /* 0x000fe20000010000 */
[C---:B------:R-:W-:Y:S03]  /*8300*/  HMMA.16816.F32.BF16 R72, R84.reuse, R26, R72 ;  /* 0x0000001a5448723c */ /* 0x040fe60000041848 */
[----:B------:R-:W-:Y:S04]  /*8310*/  FADD.FTZ R9, R48, R9 ;  /* 0x0000000930097221 */ /* 0x000fe80000010000 */
[----:B------:R-:W-:Y:S01]  /*8320*/  FADD.FTZ R50, R50, R9 ;  /* 0x0000000932327221 */ /* 0x000fe20000010000 */
[C---:B-1----:R-:W-:Y:S03]  /*8330*/  HMMA.16816.F32.BF16 R76, R84.reuse, R20, R76 ;  /* 0x00000014544c723c */ /* 0x042fe6000004184c */
[----:B------:R-:W-:Y:S04]  /*8340*/  FADD.FTZ R51, R51, R50 ;  /* 0x0000003233337221 */ /* 0x000fe80000010000 */
[----:B------:R-:W-:Y:S01]  /*8350*/  FADD.FTZ R8, R42, R51 ;  /* 0x000000332a087221 */ /* 0x000fe20000010000 */
[C---:B------:R-:W-:Y:S03]  /*8360*/  HMMA.16816.F32.BF16 R80, R84.reuse, R22, R80 ;  /* 0x000000165450723c */ /* 0x040fe60000041850 */
[----:B------:R-:W-:Y:S04]  /*8370*/  FADD.FTZ R8, R43, R8 ;  /* 0x000000082b087221 */ /* 0x000fe80000010000 */
[----:B------:R-:W-:Y:S01]  /*8380*/  FADD.FTZ R9, R39, R8 ;  /* 0x0000000827097221 */ /* 0x000fe20000010000 */
[C---:B---3--:R-:W-:Y:S03]  /*8390*/  HMMA.16816.F32.BF16 R88, R84.reuse, R4, R12 ;  /* 0x000000045458723c */ /* 0x048fe6000004180c */
[----:B------:R-:W-:Y:S04]  /*83a0*/  FADD.FTZ R9, R38, R9 ;  /* 0x0000000926097221 */ /* 0x000fe80000010000 */
[----:B------:R-:W-:Y:S01]  /*83b0*/  FADD.FTZ R4, R34, R9 ;  /* 0x0000000922047221 */ /* 0x000fe20000010000 */
[----:B------:R-:W-:Y:S03]  /*83c0*/  HMMA.16816.F32.BF16 R84, R84, R6, R16 ;  /* 0x000000065454723c */ /* 0x000fe60000041810 */
[----:B------:R-:W-:Y:S04]  /*83d0*/  FADD.FTZ R4, R35, R4 ;  /* 0x0000000423047221 */ /* 0x000fe80000010000 */
[----:B------:R-:W-:Y:S04]  /*83e0*/  FADD.FTZ R53, R53, R4 ;  /* 0x0000000435357221 */ /* 0x000fe80000010000 */
[----:B------:R-:W-:Y:S01]  /*83f0*/  FADD.FTZ R186, R116, R53 ;  /* 0x0000003574ba7221 */ /* 0x000fe20000010000 */
[----:B------:R-:W-:Y:S08]  /*8400*/  @P1 BRA `(.L_x_8918) ;  /* 0xffffffd000a81947 */ /* 0x000ff0000383ffff */
.L_x_8911:
        /* <DEDUP_REMOVED lines=10> */
.L_x_8931:
[----:B------:R-:W2:Y:S01]  /*84b0*/  MUFU.RCP R4, R8 ;  /* 0x0000000800047308 */ /* 0x000ea20000001000 */
[----:B------:R-:W-:Y:S01]  /*84c0*/  FSETP.NE.FTZ.AND P1, PT, R8, RZ, PT ;  /* 0x000000ff0800720b */ /* 0x000fe20003f35000 */
[----:B----4-:R-:W-:Y:S01]  /*84d0*/  FADD.FTZ R5, R10, R11 ;  /* 0x0000000b0a057221 */ /* 0x010fe20000010000 */
[----:B------:R-:W4:Y:S01]  /*84e0*/  S2UR UR6, SR_CgaCtaId ;  /* 0x00000000000679c3 */ /* 0x000f220000008800 */
[----:B------:R-:W-:-:S03]  /*84f0*/  UMOV UR7, 0x400 ;  /* 0x0000040000077882 */ /* 0x000fc60000000000 */
[----:B------:R-:W-:Y:S01]  /*8500*/  FSETP.NE.FTZ.AND P5, PT, R5, RZ, PT ;  /* 0x000000ff0500720b */ /* 0x000fe20003fb5000 */
[----:B------:R-:W1:Y:S01]  /*8510*/  MUFU.RCP R6, R5 ;  /* 0x0000000500067308 */ /* 0x000e620000001000 */
[----:B--2---:R-:W-:Y:S02]  /*8520*/  FSEL R9, R4, 1, P1 ;  /* 0x3f80000004097808 */ /* 0x004fe40000800000 */
[----:B------:R-:W2:Y:S03]  /*8530*/  S2R R4, SR_TID.X ;  /* 0x0000000000047919 */ /* 0x000ea60000002100 */
[C---:B------:R-:W-:Y:S01]  /*8540*/  FMUL.FTZ R96, R9.reuse, R96 ;  /* 0x0000006009607220 */ /* 0x040fe20000410000 */
[C---:B------:R-:W-:Y:S01]  /*8550*/  FMUL.FTZ R97, R9.reuse, R97 ;  /* 0x0000006109617220 */ /* 0x040fe20000410000 */
[C---:B------:R-:W-:Y:S01]  /*8560*/  FMUL.FTZ R92, R9.reuse, R92 ;  /* 0x0000005c095c7220 */ /* 0x040fe20000410000 */
[----:B-1----:R-:W-:Y:S01]  /*8570*/  FSEL R6, R6, 1, P5 ;  /* 0x3f80000006067808 */ /* 0x002fe20002800000 */
[----:B----4-:R-:W-:Y:S01]  /*8580*/  ULEA UR6, UR6, UR7, 0x18 ;  /* 0x0000000706067291 */ /* 0x010fe2000f8ec0ff */
        /* <DEDUP_REMOVED lines=24> */
[C---:B--2---:R-:W-:Y:S01]  /*8710*/  SHF.L.U32 R6, R4.reuse, 0x1, RZ ;  /* 0x0000000104067819 */ /* 0x044fe200000006ff */
[C---:B------:R-:W-:Y:S01]  /*8720*/  FMUL.FTZ R81, R9.reuse, R81 ;  /* 0x0000005109517220 */ /* 0x040fe20000410000 */
[C---:B---3--:R-:W-:Y:S01]  /*8730*/  SHF.L.U32 R10, R4.reuse, 0x4, RZ ;  /* 0x00000004040a7819 */ /* 0x048fe200000006ff */
[C---:B------:R-:W-:Y:S01]  /*8740*/  FMUL.FTZ R88, R9.reuse, R88 ;  /* 0x0000005809587220 */ /* 0x040fe20000410000 */
[----:B------:R-:W-:Y:S01]  /*8750*/  SHF.L.U32 R11, R4, 0x5, RZ ;  /* 0x00000005040b7819 */ /* 0x000fe200000006ff */
[C---:B------:R-:W-:Y:S01]  /*8760*/  FMUL.FTZ R89, R9.reuse, R89 ;  /* 0x0000005909597220 */ /* 0x040fe20000410000 */
[----:B------:R-:W-:Y:S01]  /*8770*/  LOP3.LUT R12, R6, 0x6, RZ, 0xc0, !PT ;  /* 0x00000006060c7812 */ /* 0x000fe200078ec0ff */
[C---:B------:R-:W-:Y:S01]  /*8780*/  FMUL.FTZ R84, R9.reuse, R84 ;  /* 0x0000005409547220 */ /* 0x040fe20000410000 */
[----:B------:R-:W-:Y:S01]  /*8790*/  LOP3.LUT R13, R10, 0x1c0, RZ, 0xc0, !PT ;  /* 0x000001c00a0d7812 */ /* 0x000fe200078ec0ff */
[----:B------:R-:W-:Y:S01]  /*87a0*/  IMAD.MOV.U32 R10, RZ, RZ, 0x10 ;  /* 0x00000010ff0a7424 */ /* 0x000fe200078e00ff */
[----:B------:R-:W-:Y:S01]  /*87b0*/  LOP3.LUT P0, RZ, R4, 0x4, RZ, 0xc0, !PT ;  /* 0x0000000404ff7812 */ /* 0x000fe2000780c0ff */
[----:B------:R-:W-:Y:S01]  /*87c0*/  FMUL.FTZ R9, R9, R85 ;  /* 0x0000005509097220 */ /* 0x000fe20000410000 */
[----:B------:R-:W-:-:S02]  /*87d0*/  LOP3.LUT R11, R12, 0x7c00, R11, 0xf8, !PT ;  /* 0x00007c000c0b7812 */ /* 0x000fc400078ef80b */
[----:B------:R-:W-:Y:S02]  /*87e0*/  LOP3.LUT R6, R13, 0x38, R6, 0xf8, !PT ;  /* 0x000000380d067812 */ /* 0x000fe400078ef806 */
[----:B------:R-:W-:Y:S02]  /*87f0*/  R2P PR, R4, 0x18 ;  /* 0x0000001804007804 */ /* 0x000fe40000000000 */
[----:B------:R-:W-:Y:S02]  /*8800*/  LOP3.LUT R11, R11, R6, RZ, 0xfc, !PT ;  /* 0x000000060b0b7212 */ /* 0x000fe400078efcff */
[----:B------:R-:W-:Y:S02]  /*8810*/  MOV R6, 0x20 ;  /* 0x0000002000067802 */ /* 0x000fe40000000f00 */
[----:B------:R-:W-:Y:S02]  /*8820*/  LEA R11, R11, UR6, 0x1 ;  /* 0x000000060b0b7c11 */ /* 0x000fe4000f8e08ff */
[----:B------:R-:W-:-:S02]  /*8830*/  SEL R6, R6, 0xffffffe0, !P3 ;  /* 0xffffffe006067807 */ /* 0x000fc40005800000 */
[----:B------:R-:W-:Y:S01]  /*8840*/  SEL R10, R10, 0xfffffff0, !P0 ;  /* 0xfffffff00a0a7807 */ /* 0x000fe20004000000 */
[C---:B------:R-:W-:Y:S01]  /*8850*/  VIADD R17, R11.reuse, 0x40 ;  /* 0x000000400b117836 */ /* 0x040fe20000000000 */
[----:B------:R-:W-:Y:S02]  /*8860*/  IADD3 R15, PT, PT, R6, R11, RZ ;  /* 0x0000000b060f7210 */ /* 0x000fe40007ffe0ff */
[----:B------:R-:W-:Y:S02]  /*8870*/  @P4 IADD3 R17, PT, PT, R11, -0x40, RZ ;  /* 0xffffffc00b114810 */ /* 0x000fe40007ffe0ff */
[----:B------:R-:W-:Y:S02]  /*8880*/  F2FP.BF16.F32.PACK_AB R96, R97, R96 ;  /* 0x000000606160723e */ /* 0x000fe400000010ff */
[----:B------:R-:W-:Y:S01]  /*8890*/  F2FP.BF16.F32.PACK_AB R98, R99, R98 ;  /* 0x000000626362723e */ /* 0x000fe200000010ff */
[----:B------:R-:W-:Y:S01]  /*88a0*/  IMAD.IADD R23, R10, 0x1, R17 ;  /* 0x000000010a177824 */ /* 0x000fe200078e0211 */
[----:B------:R-:W-:Y:S01]  /*88b0*/  F2FP.BF16.F32.PACK_AB R92, R93, R92 ;  /* 0x0000005c5d5c723e */ /* 0x000fe200000010ff */
[----:B------:R-:W-:Y:S01]  /*88c0*/  STS [R11], R96 ;  /* 0x000000600b007388 */ /* 0x000fe20000000800 */
[----:B------:R-:W-:-:S02]  /*88d0*/  F2FP.BF16.F32.PACK_AB R94, R95, R94 ;  /* 0x0000005e5f5e723e */ /* 0x000fc400000010ff */
[C---:B------:R-:W-:Y:S01]  /*88e0*/  IADD3 R13, PT, PT, R10.reuse, R11, RZ ;  /* 0x0000000b0a0d7210 */ /* 0x040fe20007ffe0ff */
[----:B------:R-:W-:Y:S01]  /*88f0*/  STS [R11+0x400], R98 ;  /* 0x000400620b007388 */ /* 0x000fe20000000800 */
[----:B------:R-:W-:Y:S02]  /*8900*/  F2FP.BF16.F32.PACK_AB R68, R69, R68 ;  /* 0x000000444544723e */ /* 0x000fe400000010ff */
[----:B------:R-:W-:Y:S01]  /*8910*/  F2FP.BF16.F32.PACK_AB R70, R71, R70 ;  /* 0x000000464746723e */ /* 0x000fe200000010ff */
[----:B------:R-:W-:Y:S01]  /*8920*/  STS [R13], R92 ;  /* 0x0000005c0d007388 */ /* 0x000fe20000000800 */
[----:B------:R-:W-:Y:S02]  /*8930*/  F2FP.BF16.F32.PACK_AB R72, R73, R72 ;  /* 0x000000484948723e */ /* 0x000fe400000010ff */
[----:B------:R-:W-:Y:S01]  /*8940*/  F2FP.BF16.F32.PACK_AB R74, R75, R74 ;  /* 0x0000004a4b4a723e */ /* 0x000fe200000010ff */
[----:B------:R-:W-:Y:S01]  /*8950*/  STS [R13+0x400], R94 ;  /* 0x0004005e0d007388 */ /* 0x000fe20000000800 */
[----:B------:R-:W-:-:S02]  /*8960*/  IADD3 R19, PT, PT, R10, R15, RZ ;  /* 0x0000000f0a137210 */ /* 0x000fc40007ffe0ff */
[----:B------:R-:W-:Y:S01]  /*8970*/  IADD3 R21, PT, PT, R6, R17, RZ ;  /* 0x0000001106157210 */ /* 0x000fe20007ffe0ff */
[----:B------:R-:W-:Y:S01]  /*8980*/  STS [R15], R68 ;  /* 0x000000440f007388 */ /* 0x000fe20000000800 */
[----:B------:R-:W-:Y:S02]  /*8990*/  F2FP.BF16.F32.PACK_AB R76, R77, R76 ;  /* 0x0000004c4d4c723e */ /* 0x000fe400000010ff */
        /* <DEDUP_REMOVED lines=11> */
[----:B------:R-:W-:-:S03]  /*8a50*/  IADD3 R6, PT, PT, R10, R21, RZ ;  /* 0x000000150a067210 */ /* 0x000fc60007ffe0ff */
[----:B------:R2:W-:Y:S04]  /*8a60*/  STS [R17+0x400], R78 ;  /* 0x0004004e11007388 */ /* 0x0005e80000000800 */
[----:B------:R-:W-:Y:S04]  /*8a70*/  STS [R23], R80 ;  /* 0x0000005017007388 */ /* 0x000fe80000000800 */
[----:B------:R-:W-:Y:S04]  /*8a80*/  STS [R23+0x400], R82 ;  /* 0x0004005217007388 */ /* 0x000fe80000000800 */
[----:B------:R-:W-:Y:S04]  /*8a90*/  STS [R21], R88 ;  /* 0x0000005815007388 */ /* 0x000fe80000000800 */
[----:B------:R-:W-:Y:S04]  /*8aa0*/  STS [R21+0x400], R90 ;  /* 0x0004005a15007388 */ /* 0x000fe80000000800 */
[----:B------:R3:W-:Y:S04]  /*8ab0*/  STS [R6], R9 ;  /* 0x0000000906007388 */ /* 0x0007e80000000800 */
[----:B------:R4:W-:Y:S04]  /*8ac0*/  STS [R6+0x400], R86 ;  /* 0x0004005606007388 */ /* 0x0009e80000000800 */
[----:B------:R-:W3:Y:S01]  /*8ad0*/  LD.E.U8 R10, desc[UR4][R2.64+0x1c8] ;  /* 0x0001c804020a7980 */ /* 0x000ee2000c101100 */
[----:B------:R-:W-:-:S03]  /*8ae0*/  ISETP.NE.AND P0, PT, R178, -0x1, PT ;  /* 0xffffffffb200780c */ /* 0x000fc60003f05270 */
[----:B------:R-:W4:Y:S04]  /*8af0*/  LD.E.64 R30, desc[UR4][R2.64+0x88] ;  /* 0x00008804021e7980 */ /* 0x000f28000c101b00 */
[----:B------:R-:W4:Y:S04]  /*8b00*/  LD.E.64 R32, desc[UR4][R2.64+0x90] ;  /* 0x0000900402207980 */ /* 0x000f28000c101b00 */
[----:B-1----:R1:W5:Y:S04]  /*8b10*/  LD.E.64 R14, desc[UR4][R2.64+0xa0] ;  /* 0x0000a004020e7980 */ /* 0x002368000c101b00 */
[----:B--2---:R-:W2:Y:S04]  /*8b20*/  @!P0 LD.E.64 R16, desc[UR4][R2.64+0x80] ;  /* 0x0000800402108980 */ /* 0x004ea8000c101b00 */
[----:B------:R1:W5:Y:S01]  /*8b30*/  LD.E.64 R28, desc[UR4][R2.64+0x70] ;  /* 0x00007004021c7980 */ /* 0x000362000c101b00 */
[----:B---3--:R-:W-:-:S13]  /*8b40*/  ISETP.NE.AND P2, PT, R10, RZ, PT ;  /* 0x000000ff0a00720c */ /* 0x008fda0003f45270 */
[----:B------:R-:W3:Y:S04]  /*8b50*/  @!P2 LD.E R10, desc[UR4][R2.64+0x60] ;  /* 0x00006004020aa980 */ /* 0x000ee8000c101900 */
[----:B------:R-:W3:Y:S01]  /*8b60*/  @!P2 LD.E R13, desc[UR4][R2.64+0xb4] ;  /* 0x0000b404020da980 */ /* 0x000ee2000c101900 */
[----:B------:R-:W1:Y:S01]  /*8b70*/  S2R R9, SR_TID.X ;  /* 0x0000000000097919 */ /* 0x000e620000002100 */
[----:B------:R-:W4:Y:S01]  /*8b80*/  @P1 MUFU.LG2 R18, R8 ;  /* 0x0000000800121308 */ /* 0x000f220000000c00 */
[-C--:B--2---:R-:W-:Y:S02]  /*8b90*/  @!P0 IMAD R12, R17, R174.reuse, RZ ;  /* 0x000000ae110c8224 */ /* 0x084fe400078e02ff */
[----:B------:R-:W-:-:S04]  /*8ba0*/  @!P0 IMAD.WIDE.U32 R22, R16, R174, RZ ;  /* 0x000000ae10168225 */ /* 0x000fc800078e00ff */
[-C--:B----4-:R-:W-:Y:S02]  /*8bb0*/  @P0 IMAD R17, R31, R178.reuse, RZ ;  /* 0x000000b21f110224 */ /* 0x090fe400078e02ff */
[----:B------:R-:W-:Y:S01]  /*8bc0*/  @P0 IMAD.WIDE.U32 R20, R30, R178, RZ ;  /* 0x000000b21e140225 */ /* 0x000fe200078e00ff */
[----:B------:R-:W-:Y:S02]  /*8bd0*/  @!P0 IADD3 R12, PT, PT, R23, R12, RZ ;  /* 0x0000000c170c8210 */ /* 0x000fe40007ffe0ff */
[----:B------:R-:W-:Y:S01]  /*8be0*/  MOV R6, 0x7f800000 ;  /* 0x7f80000000067802 */ /* 0x000fe20000000f00 */
[----:B------:R-:W-:Y:S01]  /*8bf0*/  @!P0 IMAD.MOV.U32 R16, RZ, RZ, R22 ;  /* 0x000000ffff108224 */ /* 0x000fe200078e0016 */
[----:B------:R-:W-:Y:S01]  /*8c00*/  @P0 IADD3 R12, PT, PT, R21, R17, RZ ;  /* 0x00000011150c0210 */ /* 0x000fe20007ffe0ff */
[----:B------:R-:W-:Y:S01]  /*8c10*/  @P1 FMUL.FTZ R18, R18, 0.69314718246459960938 ;  /* 0x3f31721812121820 */ /* 0x000fe20000410000 */
[-C--:B------:R-:W-:Y:S01]  /*8c20*/  IMAD R17, R33, R173.reuse, RZ ;  /* 0x000000ad21117224 */ /* 0x080fe200078e02ff */
[----:B------:R-:W-:Y:S01]  /*8c30*/  @P0 MOV R16, R20 ;  /* 0x0000001400100202 */ /* 0x000fe20000000f00 */
[----:B------:R-:W-:-:S04]  /*8c40*/  IMAD.WIDE.U32 R32, R32, R173, RZ ;  /* 0x000000ad20207225 */ /* 0x000fc800078e00ff */
[----:B-----5:R-:W-:Y:S01]  /*8c50*/  @P1 FFMA.FTZ R6, R7, R100, R18 ;  /* 0x0000006407061223 */ /* 0x020fe20000010012 */
[----:B-1----:R-:W-:-:S04]  /*8c60*/  SHF.L.U32 R11, R9, 0x3, RZ ;  /* 0x00000003090b7819 */ /* 0x002fc800000006ff */
[----:B------:R-:W-:Y:S01]  /*8c70*/  LOP3.LUT R18, R11, 0x38, RZ, 0xc0, !PT ;  /* 0x000000380b127812 */ /* 0x000fe200078ec0ff */
[----:B---3--:R-:W-:-:S04]  /*8c80*/  @!P2 IMAD R8, R174, R10, R173 ;  /* 0x0000000aae08a224 */ /* 0x008fc800078e02ad */
[----:B------:R-:W-:Y:S01]  /*8c90*/  @!P2 IMAD R13, R8, R13, RZ ;  /* 0x0000000d080da224 */ /* 0x000fe200078e02ff */
[----:B------:R-:W-:Y:S06]  /*8ca0*/  @!P2 BRA `(.L_x_8920) ;  /* 0x000000000014a947 */ /* 0x000fec0003800000 */
[----:B------:R-:W2:Y:S04]  /*8cb0*/  @!P0 LD.E R11, desc[UR4][R2.64+0xb4] ;  /* 0x0000b404020b8980 */ /* 0x000ea8000c101900 */
[----:B------:R-:W3:Y:S01]  /*8cc0*/  LD.E R8, desc[UR4][R2.64+0xd4] ;  /* 0x0000d40402087980 */ /* 0x000ee2000c101900 */
[----:B--2---:R-:W-:Y:S02]  /*8cd0*/  @!P0 IMAD R178, R174, R11, RZ ;  /* 0x0000000baeb28224 */ /* 0x004fe400078e02ff */
[----:B---3--:R-:W-:-:S05]  /*8ce0*/  IMAD R13, R173, R8, RZ ;  /* 0x00000008ad0d7224 */ /* 0x008fca00078e02ff */
[----:B------:R-:W-:-:S07]  /*8cf0*/  IADD3 R13, PT, PT, R13, R178, RZ ;  /* 0x000000b20d0d7210 */ /* 0x000fce0007ffe0ff */
.L_x_8920:
[----:B------:R-:W-:Y:S01]  /*8d00*/  IMAD.MOV.U32 R19, RZ, RZ, RZ ;  /* 0x000000ffff137224 */ /* 0x000fe200078e00ff */
[----:B------:R-:W-:Y:S01]  /*8d10*/  SHF.R.U32.HI R3, RZ, 0x3, R9 ;  /* 0x00000003ff037819 */ /* 0x000fe20000011609 */
[----:B------:R-:W-:Y:S05]  /*8d20*/  WARPSYNC.ALL ;  /* 0x0000000000007948 */ /* 0x000fea0003800000 */
[----:B------:R-:W-:Y:S01]  /*8d30*/  BAR.SYNC.DEFER_BLOCKING 0x0 ;  /* 0x0000000000007b1d */ /* 0x000fe20000010000 */
[----:B------:R-:W-:Y:S01]  /*8d40*/  IMAD.WIDE.U32 R24, R176, R30, R18 ;  /* 0x0000001eb0187225 */ /* 0x000fe200078e0012 */
[----:B------:R-:W-:Y:S02]  /*8d50*/  ISETP.GE.AND P3, PT, R3, R166, PT ;  /* 0x000000a60300720c */ /* 0x000fe40003f66270 */
[----:B------:R-:W-:Y:S01]  /*8d60*/  LOP3.LUT P6, RZ, R4, 0x3, RZ, 0xc0, !PT ;  /* 0x0000000304ff7812 */ /* 0x000fe200078cc0ff */
[----:B------:R-:W-:Y:S01]  /*8d70*/  IMAD R23, R31, R176, RZ ;  /* 0x000000b01f177224 */ /* 0x000fe200078e02ff */
[----:B------:R-:W1:Y:S01]  /*8d80*/  @P5 MUFU.LG2 R5, R5 ;  /* 0x0000000500055308 */ /* 0x000e620000000c00 */
[----:B------:R-:W-:Y:S01]  /*8d90*/  IMAD.IADD R17, R33, 0x1, R17 ;  /* 0x0000000121117824 */ /* 0x000fe200078e0211 */
[----:B------:R-:W-:Y:S01]  /*8da0*/  IADD3 R32, P4, P0, R32, R24, R16 ;  /* 0x0000001820207210 */ /* 0x000fe2000789e010 */
[----:B------:R-:W-:Y:S01]  /*8db0*/  IMAD.IADD R23, R25, 0x1, R23 ;  /* 0x0000000119177824 */ /* 0x000fe200078e0217 */
[----:B------:R-:W-:Y:S01]  /*8dc0*/  BSSY.RECONVERGENT B0, `(.L_x_8921) ;  /* 0x0000023000007945 */ /* 0x000fe20003800200 */
[----:B------:R-:W-:-:S02]  /*8dd0*/  VIADD R21, R3, 0x10 ;  /* 0x0000001003157836 */ /* 0x000fc40000000000 */
[----:B------:R-:W-:Y:S01]  /*8de0*/  VIADD R19, R3, 0x20 ;  /* 0x0000002003137836 */ /* 0x000fe20000000000 */
[----:B------:R-:W-:Y:S01]  /*8df0*/  IADD3.X R33, PT, PT, R17, R23, R12, P4, P0 ;  /* 0x0000001711217210 */ /* 0x000fe200027e040c */
[----:B------:R-:W-:Y:S01]  /*8e00*/  @!P3 IMAD R17, R31, R3, RZ ;  /* 0x000000031f11b224 */ /* 0x000fe200078e02ff */
[----:B------:R-:W-:Y:S01]  /*8e10*/  ISETP.GE.AND P2, PT, R21, R166, PT ;  /* 0x000000a61500720c */ /* 0x000fe20003f46270 */
[C---:B------:R-:W-:Y:S01]  /*8e20*/  VIADD R25, R3.reuse, 0x30 ;  /* 0x0000003003197836 */ /* 0x040fe20000000000 */
[----:B------:R-:W-:Y:S01]  /*8e30*/  SHF.R.U32.HI R12, RZ, 0x1, R4 ;  /* 0x00000001ff0c7819 */ /* 0x000fe20000011604 */
[----:B------:R-:W-:Y:S01]  /*8e40*/  @!P3 IMAD.WIDE.U32 R20, R3, R30, R32 ;  /* 0x0000001e0314b225 */ /* 0x000fe200078e0020 */
[----:B------:R-:W-:Y:S02]  /*8e50*/  ISETP.GE.AND P1, PT, R19, R166, PT ;  /* 0x000000a61300720c */ /* 0x000fe40003f26270 */
[----:B------:R-:W-:Y:S01]  /*8e60*/  SHF.R.U32.HI R19, RZ, 0x2, R4 ;  /* 0x00000002ff137819 */ /* 0x000fe20000011604 */
[----:B------:R-:W-:Y:S01]  /*8e70*/  @!P3 IMAD.IADD R17, R21, 0x1, R17 ;  /* 0x000000011511b824 */ /* 0x000fe200078e0211 */
[----:B------:R-:W-:Y:S01]  /*8e80*/  LOP3.LUT R4, R12, 0x30, RZ, 0xc0, !PT ;  /* 0x000000300c047812 */ /* 0x000fe200078ec0ff */
[----:B-1----:R-:W-:Y:S01]  /*8e90*/  @P5 FMUL.FTZ R12, R5, 0.69314718246459960938 ;  /* 0x3f317218050c5820 */ /* 0x002fe20000410000 */
[----:B------:R-:W-:Y:S01]  /*8ea0*/  @!P3 LEA R34, P4, R20, R28, 0x1 ;  /* 0x0000001c1422b211 */ /* 0x000fe200078808ff */
[----:B------:R1:W2:Y:S01]  /*8eb0*/  LDS.128 R8, [R177] ;  /* 0x00000000b1087984 */ /* 0x0002a20000000c00 */
[----:B------:R-:W-:Y:S01]  /*8ec0*/  ISETP.GE.AND P0, PT, R25, R166, PT ;  /* 0x000000a61900720c */ /* 0x000fe20003f06270 */
[----:B------:R-:W-:Y:S01]  /*8ed0*/  IMAD.MOV.U32 R2, RZ, RZ, 0x7f800000 ;  /* 0x7f800000ff027424 */ /* 0x000fe200078e00ff */
[----:B------:R-:W-:Y:S01]  /*8ee0*/  LOP3.LUT R5, R4, 0x7, R19, 0xf8, !PT ;  /* 0x0000000704057812 */ /* 0x000fe200078ef813 */
[----:B------:R1:W3:Y:S01]  /*8ef0*/  LDS.128 R24, [R177+0x1800] ;  /* 0x00180000b1187984 */ /* 0x0002e20000000c00 */
[----:B------:R-:W-:Y:S01]  /*8f00*/  @!P3 LEA.HI.X R35, R20, R29, R17, 0x1, P4 ;  /* 0x0000001d1423b211 */ /* 0x000fe200020f0c11 */
[----:B------:R-:W-:-:S02]  /*8f10*/  @P5 FFMA.FTZ R2, R7, R0, R12 ;  /* 0x0000000007025223 */ /* 0x000fc4000001000c */
[----:B------:R1:W4:Y:S04]  /*8f20*/  LDS.128 R20, [R177+0x800] ;  /* 0x00080000b1147984 */ /* 0x0003280000000c00 */
[----:B------:R1:W1:Y:S01]  /*8f30*/  LDS.128 R16, [R177+0x1000] ;  /* 0x00100000b1107984 */ /* 0x0002620000000c00 */
[----:B------:R-:W-:Y:S05]  /*8f40*/  @P6 BRA `(.L_x_8922) ;  /* 0x0000000000286947 */ /* 0x000fea0003800000 */
[----:B------:R-:W-:Y:S01]  /*8f50*/  IMAD.IADD R176, R176, 0x1, R13 ;  /* 0x00000001b0b07824 */ /* 0x000fe200078e020d */
[C---:B------:R-:W-:Y:S01]  /*8f60*/  ISETP.GE.AND P6, PT, R5.reuse, R166, PT ;  /* 0x000000a60500720c */ /* 0x040fe20003fc6270 */
        /* <DEDUP_REMOVED lines=8> */
.L_x_8922:
[----:B------:R-:W-:Y:S05]  /*8ff0*/  BSYNC.RECONVERGENT B0 ;  /* 0x0000000000007941 */ /* 0x000fea0003800200 */
.L_x_8921:
[----:B--2---:R2:W-:Y:S01]  /*9000*/  @!P3 ST.E.128 desc[UR4][R34.64], R8 ;  /* 0x000000082200b985 */ /* 0x0045e2000c101d04 */
[----:B------:R-:W-:Y:S04]  /*9010*/  BSSY.RECONVERGENT B0, `(.L_x_8923) ;  /* 0x000000d000007945 */ /* 0x000fe80003800200 */
[----:B------:R-:W-:Y:S05]  /*9020*/  @P2 BRA `(.L_x_8924) ;  /* 0x00000000002c2947 */ /* 0x000fea0003800000 */
[----:B------:R-:W-:Y:S01]  /*9030*/  IADD3 R7, P2, PT, R3, 0x10, RZ ;  /* 0x0000001003077810 */ /* 0x000fe20007f5e0ff */
[----:B--2---:R-:W-:Y:S01]  /*9040*/  IMAD.MOV.U32 R8, RZ, RZ, R32 ;  /* 0x000000ffff087224 */ /* 0x004fe200078e0020 */
        /* <DEDUP_REMOVED lines=8> */
[----:B----4-:R1:W-:Y:S02]  /*90d0*/  ST.E.128 desc[UR4][R4.64], R20 ;  /* 0x0000001404007985 */ /* 0x0103e4000c101d04 */
.L_x_8924:
[----:B------:R-:W-:Y:S05]  /*90e0*/  BSYNC.RECONVERGENT B0 ;  /* 0x0000000000007941 */ /* 0x000fea0003800200 */
.L_x_8923:
        /* <DEDUP_REMOVED lines=12> */
[----:B------:R1:W-:Y:S02]  /*91b0*/  ST.E.128 desc[UR4][R4.64], R16 ;  /* 0x0000001004007985 */ /* 0x0003e4000c101d04 */
.L_x_8926:
[----:B------:R-:W-:Y:S05]  /*91c0*/  BSYNC.RECONVERGENT B0 ;  /* 0x0000000000007941 */ /* 0x000fea0003800200 */
.L_x_8925:
[----:B------:R-:W-:-:S04]  /*91d0*/  MOV R173, 0x0 ;  /* 0x0000000000ad7802 */ /* 0x000fc80000000f00 */
[----:B-1234-:R-:W-:Y:S05]  /*91e0*/  @P0 RET.REL.NODEC R172 `(_ZN5flash24flash_fwd_splitkv_kernelI23Flash_fwd_kernel_traitsILi64ELi64ELi128ELi4ELb0ELb0EN7cutlass10bfloat16_tE19Flash_kernel_traitsILi64ELi64ELi128ELi4ES3_EELb0ELb0ELb0ELb0ELb1ELb0ELb0ELb0EEEvNS_16Flash_fwd_paramsE) ;  /* 0xffffff6cac840950 */ /* 0x01efea0003c3ffff */
        /* <DEDUP_REMOVED lines=12> */
[----:B-1----:R-:W-:Y:S05]  /*92b0*/  RET.REL.NODEC R172 `(_ZN5flash24flash_fwd_splitkv_kernelI23Flash_fwd_kernel_traitsILi64ELi64ELi128ELi4ELb0ELb0EN7cutlass10bfloat16_tE19Flash_kernel_traitsILi64ELi64ELi128ELi4ES3_EELb0ELb0ELb0ELb0ELb1ELb0ELb0ELb0EEEvNS_16Flash_fwd_paramsE) ;  /* 0xffffff6cac507950 */ /* 0x002fea0003c3ffff */
.L_x_8919:
[----:B------:R-:W-:Y:S01]  /*92c0*/  MOV R5, 0x2 ;  /* 0x0000000200057802 */ /* 0x000fe20000000f00 */
[----:B------:R-:W-:Y:S01]  /*92d0*/  IMAD.MOV.U32 R4, RZ, RZ, 0x1f ;  /* 0x0000001fff047424 */ /* 0x000fe200078e00ff */
[----:B------:R-:W-:-:S07]  /*92e0*/  MOV R6, 0xffffffff ;  /* 0xffffffff00067802 */ /* 0x000fce0000000f00 */
[----:B-1---5:R-:W-:Y:S05]  /*92f0*/  WARPSYNC.COLLECTIVE R6, `(.L_x_8927) ;  /* 0x0000000006087348 */ /* 0x022fea0003c00000 */
[----:B------:R2:W3:Y:S02]  /*9300*/  SHFL.BFLY P0, R11, R185, R5, R4 ;  /* 0x0c000005b90b7389 */ /* 0x0004e40000000004 */
[----:B-123-5:R-:W-:Y:S05]  /*9310*/  ENDCOLLECTIVE ;  /* 0x000000000000791b */ /* 0x02efea0003800000 */
.L_x_8927:
[----:B------:R-:W-:Y:S02]  /*9320*/  IMAD.MOV.U32 R8, RZ, RZ, R11 ;  /* 0x000000ffff087224 */ /* 0x000fe400078e000b */
[----:B------:R-:W-:Y:S02]  /*9330*/  IMAD.MOV.U32 R5, RZ, RZ, 0x1 ;  /* 0x00000001ff057424 */ /* 0x000fe400078e00ff */
[----:B------:R-:W-:-:S05]  /*9340*/  FADD.FTZ R9, R8, R185 ;  /* 0x000000b908097221 */ /* 0x000fca0000010000 */
[----:B------:R-:W-:-:S07]  /*9350*/  MOV R185, R9 ;  /* 0x0000000900b97202 */ /* 0x000fce0000000f00 */
[----:B------:R-:W-:Y:S05]  /*9360*/  WARPSYNC.COLLECTIVE R6, `(.L_x_8928) ;  /* 0x0000000006087348 */ /* 0x000fea0003c00000 */
[----:B------:R1:W2:Y:S02]  /*9370*/  SHFL.BFLY P0, R11, R185, R5, R4 ;  /* 0x0c000005b90b7389 */ /* 0x0002a40000000004 */
[----:B-12---:R-:W-:Y:S05]  /*9380*/  ENDCOLLECTIVE ;  /* 0x000000000000791b */ /* 0x006fea0003800000 */
.L_x_8928:
[----:B------:R-:W-:Y:S01]  /*9390*/  MOV R185, R186 ;  /* 0x000000ba00b97202 */ /* 0x000fe20000000f00 */
[----:B------:R-:W-:Y:S01]  /*93a0*/  IMAD.MOV.U32 R5, RZ, RZ, 0x2 ;  /* 0x00000002ff057424 */ /* 0x000fe200078e00ff */
[----:B------:R-:W-:-:S07]  /*93b0*/  MOV R8, R11 ;  /* 0x0000000b00087202 */ /* 0x000fce0000000f00 */
[----:B------:R-:W-:Y:S05]  /*93c0*/  WARPSYNC.COLLECTIVE R6, `(.L_x_8929) ;  /* 0x0000000006087348 */ /* 0x000fea0003c00000 */
[----:B------:R1:W2:Y:S02]  /*93d0*/  SHFL.BFLY P0, R11, R185, R5, R4 ;  /* 0x0c000005b90b7389 */ /* 0x0002a40000000004 */
[----:B-12---:R-:W-:Y:S05]  /*93e0*/  ENDCOLLECTIVE ;  /* 0x000000000000791b */ /* 0x006fea0003800000 */
.L_x_8929:
[----:B------:R-:W-:Y:S01]  /*93f0*/  FADD.FTZ R8, R9, R8 ;  /* 0x0000000809087221 */ /* 0x000fe20000010000 */
[----:B------:R-:W-:Y:S01]  /*9400*/  FADD.FTZ R10, R11, R186 ;  /* 0x000000ba0b0a7221 */ /* 0x000fe20000010000 */
[----:B------:R-:W-:-:S04]  /*9410*/  MOV R5, 0x1 ;  /* 0x0000000100057802 */ /* 0x000fc80000000f00 */
[----:B------:R-:W-:-:S07]  /*9420*/  MOV R185, R10 ;  /* 0x0000000a00b97202 */ /* 0x000fce0000000f00 */
[----:B------:R-:W-:Y:S05]  /*9430*/  WARPSYNC.COLLECTIVE R6, `(.L_x_8930) ;  /* 0x0000000006087348 */ /* 0x000fea0003c00000 */
[----:B------:R1:W2:Y:S02]  /*9440*/  SHFL.BFLY P0, R11, R185, R5, R4 ;  /* 0x0c000005b90b7389 */ /* 0x0002a40000000004 */
[----:B-12---:R-:W-:Y:S05]  /*9450*/  ENDCOLLECTIVE ;  /* 0x000000000000791b */ /* 0x006fea0003800000 */
.L_x_8930:
[----:B------:R-:W-:Y:S05]  /*9460*/  BRA `(.L_x_8931) ;  /* 0xfffffff000107947 */ /* 0x000fea000383ffff */
.L_x_8932:
        /* <DEDUP_REMOVED lines=9> */
.L_x_14786:


//--------------------- .text._ZN5flash24flash_fwd_splitkv_kernelI23Flash_fwd_kernel_traitsILi64ELi64ELi128ELi4ELb0ELb0EN7cutlass10bfloat16_tE19Flash_kernel_traitsILi64ELi64ELi128ELi4ES3_EELb0ELb0ELb0ELb0ELb1ELb1ELb0ELb0EEEvNS_16Flash_fwd_paramsE --------------------------
	.section	.text._ZN5flash24flash_fwd_splitkv_kernelI23Flash_fwd_kernel_traitsILi64ELi64ELi128ELi4ELb0ELb0EN7cutlass10bfloat16_tE19Flash_kernel_traitsILi64ELi64ELi128ELi4ES3_EELb0ELb0ELb0ELb0ELb1ELb1ELb0ELb0EEEvNS_16Flash_fwd_paramsE,"ax",@progbits
	.align	128
        .global         _ZN5flash24flash_fwd_splitkv_kernelI23Flash_fwd_kernel_traitsILi64ELi64ELi128ELi4ELb0ELb0EN7cutlass10bfloat16_tE19Flash_kernel_traitsILi64ELi64ELi128ELi4ES3_EELb0ELb0ELb0ELb0ELb1ELb1ELb0ELb0EEEvNS_16Flash_fwd_paramsE
        .type           _ZN5flash24flash_fwd_splitkv_kernelI23Flash_fwd_kernel_traitsILi64ELi64ELi128ELi4ELb0ELb0EN7cutlass10bfloat16_tE19Flash_kernel_traitsILi64ELi64ELi128ELi4ES3_EELb0ELb0ELb0ELb0ELb1ELb1ELb0ELb0EEEvNS_16Flash_fwd_paramsE,@function
        .size           _ZN5flash24flash_fwd_splitkv_kernelI23Flash_fwd_kernel_traitsILi64ELi64ELi128ELi4ELb0ELb0EN7cutlass10bfloat16_tE19Flash_kernel_traitsILi64ELi64ELi128ELi4ES3_EELb0ELb0ELb0ELb0ELb1ELb1ELb0ELb0EEEvNS_16Flash_fwd_paramsE,(.L_x_14787 - _ZN5flash24flash_fwd_splitkv_kernelI23Flash_fwd_kernel_traitsILi64ELi64ELi128ELi4ELb0ELb0EN7cutlass10bfloat16_tE19Flash_kernel_traitsILi64ELi64ELi128ELi4ES3_EELb0ELb0ELb0ELb0ELb1ELb1ELb0ELb0EEEvNS_16Flash_fwd_paramsE)
        .other          _ZN5flash24flash_fwd_splitkv_kernelI23Flash_fwd_kernel_traitsILi64ELi64ELi128ELi4ELb0ELb0EN7cutlass10bfloat16_tE19Flash_kernel_traitsILi64ELi64ELi128ELi4ES3_EELb0ELb0ELb0ELb0ELb1ELb1ELb0ELb0EEEvNS_16Flash_fwd_paramsE,@"STO_CUDA_ENTRY STV_DEFAULT"
_ZN5flash24flash_fwd_splitkv_kernelI23Flash_fwd_kernel_traitsILi64ELi64ELi128ELi4ELb0ELb0EN7cutlass10bfloat16_tE19Flash_kernel_traitsILi64ELi64ELi128ELi4ES3_EELb0ELb0ELb0ELb0ELb1ELb1ELb0ELb0EEEvNS_16Flash_fwd_paramsE:
.text._ZN5flash24flash_fwd_splitkv_kernelI23Flash_fwd_kernel_traitsILi64ELi64ELi128ELi4ELb0ELb0EN7cutlass10bfloat16_tE19Flash_kernel_traitsILi64ELi64ELi128ELi4ES3_EELb0ELb0ELb0ELb0ELb1ELb1ELb0ELb0EEEvNS_16Flash_fwd_paramsE:
[----:B------:R-:W-:Y:S01]  /*0000*/  LDC R1, c[0x0][0x37c] ;  /* 0x0000df00ff017b82 */ /* 0x000fe20000000800 */
[----:B------:R-:W1:Y:S07]  /*0010*/  S2R R17, SR_CTAID.X ;  /* 0x0000000000117919 */ /* 0x000e6e0000002500 */
[----:B------:R-:W2:Y:S01]  /*0020*/  LDC.64 R2, c[0x0][0x348] ;  /* 0x0000d200ff027b82 */ /* 0x000ea20000000a00 */
[----:B------:R-:W-:Y:S01]  /*0030*/  BSSY.RECONVERGENT B2, `(.L_x_8933) ;  /* 0x0000005000027945 */ /* 0x000fe20003800200 */
[----:B------:R-:W-:Y:S01]  /*0040*/  MOV R174, 0x80 ;  /* 0x0000008000ae7802 */ /* 0x000fe20000000f00 */
[----:B------:R-:W3:Y:S01]  /*0050*/  S2R R176, SR_CTAID.Y ;  /* 0x0000000000b07919 */ /* 0x000ee20000002600 */
[----:B------:R-:W4:Y:S05]  /*0060*/  S2R R175, SR_CTAID.Z ;  /* 0x0000000000af7919 */ /* 0x000f2a0000002700 */
[----:B-1234-:R-:W-:Y:S05]  /*0070*/  CALL.REL.NOINC `($_ZN5flash24flash_fwd_splitkv_kernelI23Flash_fwd_kernel_traitsILi64ELi64ELi128ELi4ELb0ELb0EN7cutlass10bfloat16_tE19Flash_kernel_traitsILi64ELi64ELi128ELi4ES3_EELb0ELb0ELb0ELb0ELb1ELb1ELb0ELb0EEEvNS_16Flash_fwd_paramsE$_ZN5flash30compute_attn_1rowblock_splitkvI23Flash_fwd_kernel_traitsILi64ELi64ELi128ELi4ELb0ELb0EN7cutlass10bfloat16_tE19Flash_kernel_traitsILi64ELi64ELi128ELi4ES3_EELb0ELb0ELb0ELb0ELb1ELb1ELb0ELb0ENS_16Flash_fwd_paramsEEEvRKT8_iiiii) ;  /* 0x0000000000087944 */ /* 0x01efea0003c00000 */
[----:B------:R-:W-:Y:S05]  /*0080*/  BSYNC.RECONVERGENT B2 ;  /* 0x0000000000027941 */ /* 0x000fea0003800200 */
.L_x_8933:
[----:B------:R-:W-:Y:S05]  /*0090*/  EXIT ;  /* 0x000000000000794d */ /* 0x000fea0003800000 */
        .type           $_ZN5flash24flash_fwd_splitkv_kernelI23Flash_fwd_kernel_traitsILi64ELi64ELi128ELi4ELb0ELb0EN7cutlass10bfloat16_tE19Flash_kernel_traitsILi64ELi64ELi128ELi4ES3_EELb0ELb0ELb0ELb0ELb1ELb1ELb0ELb0EEEvNS_16Flash_fwd_paramsE$_ZN5flash30compute_attn_1rowblock_splitkvI23Flash_fwd_kernel_traitsILi64ELi64ELi128ELi4ELb0ELb0EN7cutlass10bfloat16_tE19Flash_kernel_traitsILi64ELi64ELi128ELi4ES3_EELb0ELb0ELb0ELb0ELb1ELb1ELb0ELb0ENS_16Flash_fwd_paramsEEEvRKT8_iiiii,@function
        .size           $_ZN5flash24flash_fwd_splitkv_kernelI23Flash_fwd_kernel_traitsILi64ELi64ELi128ELi4ELb0ELb0EN7cutlass10bfloat16_tE19Flash_kernel_traitsILi64ELi64ELi128ELi4ES3_EELb0ELb0ELb0ELb0ELb1ELb1ELb0ELb0EEEvNS_16Flash_fwd_paramsE$_ZN5flash30compute_attn_1rowblock_splitkvI23Flash_fwd_kernel_traitsILi64ELi64ELi128ELi4ELb0ELb0EN7cutlass10bfloat16_tE19Flash_kernel_traitsILi64ELi64ELi128ELi4ES3_EELb0ELb0ELb0ELb0ELb1ELb1ELb0ELb0ENS_16Flash_fwd_paramsEEEvRKT8_iiiii,(.L_x_14787 - $_ZN5flash24flash_fwd_splitkv_kernelI23Flash_fwd_kernel_traitsILi64ELi64ELi128ELi4ELb0ELb0EN7cutlass10bfloat16_tE19Flash_kernel_traitsILi64ELi64ELi128ELi4ES3_EELb0ELb0ELb0ELb0ELb1ELb1ELb0ELb0EEEvNS_16Flash_fwd_paramsE$_ZN5flash30compute_attn_1rowblock_splitkvI23Flash_fwd_kernel_traitsILi64ELi64ELi128ELi4ELb0ELb0EN7cutlass10bfloat16_tE19Flash_kernel_traitsILi64ELi64ELi128ELi4ES3_EELb0ELb0ELb0ELb0ELb1ELb1ELb0ELb0ENS_16Flash_fwd_paramsEEEvRKT8_iiiii)
$_ZN5flash24flash_fwd_splitkv_kernelI23Flash_fwd_kernel_traitsILi64ELi64ELi128ELi4ELb0ELb0EN7cutlass10bfloat16_tE19Flash_kernel_traitsILi64ELi64ELi128ELi4ES3_EELb0ELb0ELb0ELb0ELb1ELb1ELb0ELb0EEEvNS_16Flash_fwd_paramsE$_ZN5flash30compute_attn_1rowblock_splitkvI23Flash_fwd_kernel_traitsILi64ELi64ELi128ELi4ELb0ELb0EN7cutlass10bfloat16_tE19Flash_kernel_traitsILi64ELi64ELi128ELi4ES3_EELb0ELb0ELb0ELb0ELb1ELb1ELb0ELb0ENS_16Flash_fwd_paramsEEEvRKT8_iiiii:
        /* <DEDUP_REMOVED lines=20> */
[----:B------:R-:W2:Y:S05]  /*01e0*/  S2R R23, SR_TID.X ;  /* 0x0000000000177919 */ /* 0x000eaa0000002100 */
[----:B------:R1:W5:Y:S01]  /*01f0*/  @P2 LD.E R180, desc[UR4][R24.64] ;  /* 0x0000000418b42980 */ /* 0x000362000c101900 */
[----:B------:R-:W-:-:S02]  /*0200*/  ISETP.NE.U32.AND P2, PT, R6, RZ, PT ;  /* 0x000000ff0600720c */ /* 0x000fc40003f45070 */
[----:B------:R-:W-:Y:S02]  /*0210*/  SHF.R.U32.HI R0, RZ, 0x1e, R176 ;  /* 0x0000001eff007819 */ /* 0x000fe400000116b0 */
[----:B------:R-:W-:Y:S01]  /*0220*/  ISETP.NE.AND.EX P2, PT, R7, RZ, PT, P2 ;  /* 0x000000ff0700720c */ /* 0x000fe20003f45320 */
[----:B------:R-:W-:Y:S02]  /*0230*/  IMAD.MOV.U32 R13, RZ, RZ, RZ ;  /* 0x000000ffff0d7224 */ /* 0x000fe400078e00ff */
        /* <DEDUP_REMOVED lines=9> */
[----:B------:R-:W3:Y:S02]  /*02d0*/  LD.E.U8 R6, desc[UR4][R2.64+0x1b2] ;  /* 0x0001b20402067980 */ /* 0x000ee4000c101100 */
[----:B---3--:R-:W-:-:S13]  /*02e0*/  ISETP.NE.AND P1, PT, R6, RZ, PT ;  /* 0x000000ff0600720c */ /* 0x008fda0003f25270 */
[----:B------:R-:W-:Y:S05]  /*02f0*/  @!P1 BRA `(.L_x_8935) ;  /* 0x0000000000049947 */ /* 0x000fea0003800000 */
[----:B------:R3:W5:Y:S02]  /*0300*/  LD.E R16, desc[UR4][R14.64] ;  /* 0x000000040e107980 */ /* 0x000764000c101900 */
.L_x_8935:
[----:B------:R-:W-:Y:S05]  /*0310*/  BSYNC.RECONVERGENT B0 ;  /* 0x0000000000007941 */ /* 0x000fea0003800200 */
.L_x_8934:
[----:B------:R-:W-:Y:S04]  /*0320*/  BSSY.RECONVERGENT B0, `(.L_x_8936) ;  /* 0x0000007000007945 */ /* 0x000fe80003800200 */
[----:B------:R-:W-:Y:S05]  /*0330*/  @!P3 BRA `(.L_x_8937) ;  /* 0x000000000014b947 */ /* 0x000fea0003800000 */
[----:B------:R-:W4:Y:S02]  /*0340*/  LD.E.U8 R6, desc[UR4][R2.64+0x1b2] ;  /* 0x0001b20402067980 */ /* 0x000f24000c101100 */
[----:B----4-:R-:W-:-:S13]  /*0350*/  ISETP.NE.AND P1, PT, R6, RZ, PT ;  /* 0x000000ff0600720c */ /* 0x010fda0003f25270 */
[----:B------:R-:W4:Y:S02]  /*0360*/  @P1 LD.E R7, desc[UR4][R14.64+0x4] ;  /* 0x000004040e071980 */ /* 0x000f24000c101900 */
[----:B----45:R-:W-:-:S06]  /*0370*/  @P1 IADD3 R8, PT, PT, R7, -R16, RZ ;  /* 0x8000001007081210 */ /* 0x030fcc0007ffe0ff */
[----:B------:R4:W5:Y:S02]  /*0380*/  @!P1 LD.E R8, desc[UR4][R14.64] ;  /* 0x000000040e089980 */ /* 0x000964000c101900 */
.L_x_8937:
[----:B------:R-:W-:Y:S05]  /*0390*/  BSYNC.RECONVERGENT B0 ;  /* 0x0000000000007941 */ /* 0x000fea0003800200 */
.L_x_8936:
        /* <DEDUP_REMOVED lines=8> */
.L_x_8939:
[----:B------:R-:W5:Y:S01]  /*0420*/  LD.E.64 R6, desc[UR4][R2.64+0x108] ;  /* 0x0001080402067980 */ /* 0x000f62000c101b00 */
[----:B------:R-:W-:Y:S01]  /*0430*/  BSSY.RECONVERGENT B0, `(.L_x_8941) ;  /* 0x0000006000007945 */ /* 0x000fe20003800200 */
[----:B------:R-:W-:Y:S01]  /*0440*/  IMAD.MOV.U32 R5, RZ, RZ, RZ ;  /* 0x000000ffff057224 */ /* 0x000fe200078e00ff */
[----:B-----5:R-:W-:-:S04]  /*0450*/  ISETP.NE.U32.AND P0, PT, R6, RZ, PT ;  /* 0x000000ff0600720c */ /* 0x020fc80003f05070 */
[----:B------:R-:W-:-:S13]  /*0460*/  ISETP.NE.AND.EX P0, PT, R7, RZ, PT, P0 ;  /* 0x000000ff0700720c */ /* 0x000fda0003f05300 */
[----:B------:R-:W-:Y:S05]  /*0470*/  @!P0 BRA `(.L_x_8942) ;  /* 0x0000000000048947 */ /* 0x000fea0003800000 */
[----:B------:R1:W5:Y:S02]  /*0480*/  LD.E R5, desc[UR4][R2.64+0xbc] ;  /* 0x0000bc0402057980 */ /* 0x000364000c101900 */
.L_x_8942:
[----:B------:R-:W-:Y:S05]  /*0490*/  BSYNC.RECONVERGENT B0 ;  /* 0x0000000000007941 */ /* 0x000fea0003800200 */
.L_x_8941:
[----:B-----5:R-:W-:Y:S02]  /*04a0*/  IADD3 R8, PT, PT, R5, R8, -R13 ;  /* 0x0000000805087210 */ /* 0x020fe40007ffe80d */
.L_x_8940:
[----:B------:R-:W-:Y:S05]  /*04b0*/  BSYNC.RECONVERGENT B1 ;  /* 0x0000000000017941 */ /* 0x000fea0003800200 */
.L_x_8938:
[----:B------:R-:W-:Y:S01]  /*04c0*/  IMAD.SHL.U32 R178, R17, 0x40, RZ ;  /* 0x0000004011b27824 */ /* 0x000fe200078e00ff */
[----:B------:R-:W-:Y:S01]  /*04d0*/  MOV R6, R174 ;  /* 0x000000ae00067202 */ /* 0x000fe20000000f00 */
[----:B------:R-:W-:-:S03]  /*04e0*/  IMAD.MOV.U32 R7, RZ, RZ, 0x0 ;  /* 0x00000000ff077424 */ /* 0x000fc600078e00ff */
[----:B------:R-:W-:-:S13]  /*04f0*/  ISETP.GT.AND P0, PT, R19, R178, PT ;  /* 0x000000b21300720c */ /* 0x000fda0003f04270 */
[----:B-1234-:R-:W-:Y:S05]  /*0500*/  @!P0 RET.REL.NODEC R6 `(_ZN5flash24flash_fwd_splitkv_kernelI23Flash_fwd_kernel_traitsILi64ELi64ELi128ELi4ELb0ELb0EN7cutlass10bfloat16_tE19Flash_kernel_traitsILi64ELi64ELi128ELi4ES3_EELb0ELb0ELb0ELb0ELb1ELb1ELb0ELb0EEEvNS_16Flash_fwd_paramsE) ;  /* 0xfffffff806bc8950 */ /* 0x01efea0003c3ffff */
        /* <DEDUP_REMOVED lines=81> */
.L_x_8945:
[----:B------:R-:W-:Y:S05]  /*0a20*/  BSYNC.RECONVERGENT B0 ;  /* 0x0000000000007941 */ /* 0x000fea0003800200 */
.L_x_8944:
[----:B------:R-:W-:Y:S04]  /*0a30*/  BSSY.RECONVERGENT B0, `(.L_x_8946) ;  /* 0x000000d000007945 */ /* 0x000fe80003800200 */
[----:B------:R-:W-:Y:S05]  /*0a40*/  @P2 BRA `(.L_x_8947) ;  /* 0x00000000002c2947 */ /* 0x000fea0003800000 */
[----:B--2---:R-:W-:Y:S01]  /*0a50*/  IADD3 R11, P2, PT, R4, 0x20, RZ ;  /* 0x00000020040b7810 */ /* 0x004fe20007f5e0ff */
        /* <DEDUP_REMOVED lines=10> */
.L_x_8947:
[----:B------:R-:W-:Y:S05]  /*0b00*/  BSYNC.RECONVERGENT B0 ;  /* 0x0000000000007941 */ /* 0x000fea0003800200 */
.L_x_8946:
        /* <DEDUP_REMOVED lines=12> */
.L_x_8949:
[----:B------:R-:W-:Y:S05]  /*0bd0*/  BSYNC.RECONVERGENT B0 ;  /* 0x0000000000007941 */ /* 0x000fea0003800200 */
.L_x_8948:
[----:B------:R-:W-:Y:S01]  /*0be0*/  MOV R175, 0x0 ;  /* 0x0000000000af7802 */ /* 0x000fe20000000f00 */
[----:B------:R-:W-:Y:S04]  /*0bf0*/  @!P6 ST.E desc[UR4][R16.64], R3 ;  /* 0x000000031000e985 */ /* 0x000fe8000c101904 */
[----:B------:R-:W-:Y:S04]  /*0c00*/  @!P5 ST.E desc[UR4][R16.64+0x40], R2 ;  /* 0x000040021000d985 */ /* 0x000fe8000c101904 */
[----:B------:R1:W-:Y:S02]  /*0c10*/  @!P4 ST.E desc[UR4][R16.64+0x80], R0 ;  /* 0x000080001000c985 */ /* 0x0003e4000c101904 */
[----:B-1234-:R-:W-:Y:S05]  /*0c20*/  @P0 RET.REL.NODEC R174 `(_ZN5flash24flash_fwd_splitkv_kernelI23Flash_fwd_kernel_traitsILi64ELi64ELi128ELi4ELb0ELb0EN7cutlass10bfloat16_tE19Flash_kernel_traitsILi64ELi64ELi128ELi4ES3_EELb0ELb0ELb0ELb0ELb1ELb1ELb0ELb0EEEvNS_16Flash_fwd_paramsE) ;  /* 0xfffffff0aef40950 */ /* 0x01efea0003c3ffff */
[----:B------:R-:W-:Y:S02]  /*0c30*/  MOV R3, 0x7f800000 ;  /* 0x7f80000000037802 */ /* 0x000fe40000000f00 */
[----:B------:R-:W-:-:S03]  /*0c40*/  MOV R175, 0x0 ;  /* 0x0000000000af7802 */ /* 0x000fc60000000f00 */
[----:B------:R1:W-:Y:S02]  /*0c50*/  ST.E desc[UR4][R16.64+0xc0], R3 ;  /* 0x0000c00310007985 */ /* 0x0003e4000c101904 */
[----:B-1----:R-:W-:Y:S05]  /*0c60*/  RET.REL.NODEC R174 `(_ZN5flash24flash_fwd_splitkv_kernelI23Flash_fwd_kernel_traitsILi64ELi64ELi128ELi4ELb0ELb0EN7cutlass10bfloat16_tE19Flash_kernel_traitsILi64ELi64ELi128ELi4ES3_EELb0ELb0ELb0ELb0ELb1ELb1ELb0ELb0EEEvNS_16Flash_fwd_paramsE) ;  /* 0xfffffff0aee47950 */ /* 0x002fea0003c3ffff */
.L_x_8943:
        /* <DEDUP_REMOVED lines=20> */
[----:B------:R-:W4:Y:S04]  /*0db0*/  LD.E.64 R24, desc[UR4][R2.64+0x28] ;  /* 0x0000280402187980 */ /* 0x000f28000c101b00 */
[----:B------:R1:W5:Y:S01]  /*0dc0*/  LD.E.64 R40, desc[UR4][R2.64+0x58] ;  /* 0x0000580402287980 */ /* 0x000362000c101b00 */
[----:B--2---:R-:W-:-:S04]  /*0dd0*/  IABS R5, R13 ;  /* 0x0000000d00057213 */ /* 0x004fc80000000000 */
[----:B------:R-:W2:Y:S08]  /*0de0*/  I2F.RP R9, R5 ;  /* 0x0000000500097306 */ /* 0x000eb00000209400 */
[----:B--2---:R-:W2:Y:S02]  /*0df0*/  MUFU.RCP R20, R9 ;  /* 0x0000000900147308 */ /* 0x004ea40000001000 */
[----:B--2---:R-:W-:-:S06]  /*0e00*/  IADD3 R20, PT, PT, R20, 0xffffffe, RZ ;  /* 0x0ffffffe14147810 */ /* 0x004fcc0007ffe0ff */
[----:B------:R-:W2:Y:S02]  /*0e10*/  F2I.FTZ.U32.TRUNC.NTZ R21, R20 ;  /* 0x0000001400157305 */ /* 0x000ea4000021f000 */
[----:B--2---:R-:W-:Y:S01]  /*0e20*/  IADD3 R0, PT, PT, RZ, -R21, RZ ;  /* 0x80000015ff007210 */ /* 0x004fe20007ffe0ff */
[----:B------:R-:W-:-:S04]  /*0e30*/  IMAD.MOV.U32 R20, RZ, RZ, RZ ;  /* 0x000000ffff147224 */ /* 0x000fc800078e00ff */
[----:B------:R-:W-:Y:S01]  /*0e40*/  IMAD R7, R0, R5, RZ ;  /* 0x0000000500077224 */ /* 0x000fe200078e02ff */
[----:B------:R-:W-:-:S03]  /*0e50*/  IABS R0, R13 ;  /* 0x0000000d00007213 */ /* 0x000fc60000000000 */
[----:B------:R-:W-:Y:S01]  /*0e60*/  IMAD.HI.U32 R7, R21, R7, R20 ;  /* 0x0000000715077227 */ /* 0x000fe200078e0014 */
[----:B------:R-:W-:Y:S01]  /*0e70*/  IADD3 R0, PT, PT, RZ, -R0, RZ ;  /* 0x80000000ff007210 */ /* 0x000fe20007ffe0ff */
[----:B------:R1:W5:Y:S04]  /*0e80*/  LD.E.64 R20, desc[UR4][R2.64+0x40] ;  /* 0x0000400402147980 */ /* 0x000368000c101b00 */
        /* <DEDUP_REMOVED lines=9> */
[-C--:B---3--:R-:W-:Y:S02]  /*0f20*/  IMAD R0, R11, R176.reuse, RZ ;  /* 0x000000b00b007224 */ /* 0x088fe400078e02ff */
        /* <DEDUP_REMOVED lines=9> */
[----:B------:R-:W2:Y:S01]  /*0fc0*/  LD.E R4, desc[UR4][R34.64] ;  /* 0x0000000422047980 */ /* 0x000ea2000c101900 */
[----:B----4-:R-:W-:-:S04]  /*0fd0*/  IABS R5, R14 ;  /* 0x0000000e00057213 */ /* 0x010fc80000000000 */
[----:B------:R-:W3:Y:S08]  /*0fe0*/  I2F.RP R7, R5 ;  /* 0x0000000500077306 */ /* 0x000ef00000209400 */
        /* <DEDUP_REMOVED lines=11> */
[----:B------:R-:W-:-:S05]  /*10a0*/  IMAD R0, R9, R0, R10 ;  /* 0x0000000009007224 */ /* 0x000fca00078e020a */
[----:B------:R-:W-:Y:S02]  /*10b0*/  ISETP.GT.U32.AND P1, PT, R5, R0, PT ;  /* 0x000000000500720c */ /* 0x000fe40003f24070 */
[----:B------:R-:W-:Y:S02]  /*10c0*/  LOP3.LUT R7, R175, R14, RZ, 0x3c, !PT ;  /* 0x0000000eaf077212 */ /* 0x000fe400078e3cff */
[----:B------:R-:W-:-:S09]  /*10d0*/  IADD3 R11, PT, PT, -R11, RZ, RZ ;  /* 0x000000ff0b0b7210 */ /* 0x000fd20007ffe1ff */
[----:B------:R-:W-:Y:S01]  /*10e0*/  @!P1 IMAD.IADD R0, R0, 0x1, -R5 ;  /* 0x0000000100009824 */ /* 0x000fe200078e0a05 */
[----:B------:R-:W-:-:S04]  /*10f0*/  ISETP.GE.AND P0, PT, R7, RZ, PT ;  /* 0x000000ff0700720c */ /* 0x000fc80003f06270 */
[----:B------:R-:W-:Y:S01]  /*1100*/  ISETP.GE.U32.AND P2, PT, R0, R5, PT ;  /* 0x000000050000720c */ /* 0x000fe20003f46070 */
[----:B------:R-:W-:Y:S01]  /*1110*/  @!P1 VIADD R9, R9, 0x1 ;  /* 0x0000000109099836 */ /* 0x000fe20000000000 */
[----:B------:R-:W-:Y:S01]  /*1120*/  ISETP.NE.AND P1, PT, R14, RZ, PT ;  /* 0x000000ff0e00720c */ /* 0x000fe20003f25270 */
[----:B------:R-:W-:-:S05]  /*1130*/  IMAD R6, R13, R11, R6 ;  /* 0x0000000b0d067224 */ /* 0x000fca00078e0206 */
[----:B------:R-:W-:-:S05]  /*1140*/  SHF.R.S32.HI R11, RZ, 0x1f, R6 ;  /* 0x0000001fff0b7819 */ /* 0x000fca0000011406 */
[----:B------:R-:W-:-:S04]  /*1150*/  @P2 IADD3 R9, PT, PT, R9, 0x1, RZ ;  /* 0x0000000109092810 */ /* 0x000fc80007ffe0ff */
[----:B------:R-:W-:Y:S02]  /*1160*/  @!P0 IADD3 R9, PT, PT, -R9, RZ, RZ ;  /* 0x000000ff09098210 */ /* 0x000fe40007ffe1ff */
[----:B------:R-:W-:-:S05]  /*1170*/  @!P1 LOP3.LUT R9, RZ, R14, RZ, 0x33, !PT ;  /* 0x0000000eff099212 */ /* 0x000fca00078e33ff */
[----:B------:R-:W-:Y:S01]  /*1180*/  IMAD R7, R27, R9, RZ ;  /* 0x000000091b077224 */ /* 0x000fe200078e02ff */
[----:B--2---:R-:W-:Y:S01]  /*1190*/  SHF.R.S32.HI R0, RZ, 0x1f, R4 ;  /* 0x0000001fff007819 */ /* 0x004fe20000011404 */
[-C--:B------:R-:W-:Y:S02]  /*11a0*/  IMAD R5, R31, R4.reuse, RZ ;  /* 0x000000041f057224 */ /* 0x080fe400078e02ff */
[----:B------:R-:W-:-:S04]  /*11b0*/  IMAD.WIDE.U32 R12, R30, R4, RZ ;  /* 0x000000041e0c7225 */ /* 0x000fc800078e00ff */
[----:B------:R-:W-:-:S04]  /*11c0*/  IMAD R5, R30, R0, R5 ;  /* 0x000000001e057224 */ /* 0x000fc800078e0205 */
[----:B------:R-:W-:Y:S02]  /*11d0*/  IMAD.IADD R13, R13, 0x1, R5 ;  /* 0x000000010d0d7824 */ /* 0x000fe400078e0205 */
[----:B------:R-:W-:Y:S02]  /*11e0*/  IMAD R5, R167, R6, RZ ;  /* 0x00000006a7057224 */ /* 0x000fe400078e02ff */
[----:B------:R-:W-:-:S04]  /*11f0*/  IMAD.WIDE.U32 R12, R6, R166, R12 ;  /* 0x000000a6060c7225 */ /* 0x000fc800078e000c */
[----:B------:R-:W-:-:S04]  /*1200*/  IMAD R5, R166, R11, R5 ;  /* 0x0000000ba6057224 */ /* 0x000fc800078e0205 */
[----:B------:R-:W-:Y:S01]  /*1210*/  IMAD.IADD R13, R13, 0x1, R5 ;  /* 0x000000010d0d7824 */ /* 0x000fe200078e0205 */
[----:B------:R-:W-:-:S05]  /*1220*/  SHF.R.S32.HI R5, RZ, 0x1f, R9 ;  /* 0x0000001fff057819 */ /* 0x000fca0000011409 */
[----:B------:R-:W-:Y:S02]  /*1230*/  IMAD R7, R26, R5, R7 ;  /* 0x000000051a077224 */ /* 0x000fe400078e0207 */
[----:B------:R-:W-:Y:S02]  /*1240*/  IMAD R5, R25, R4, RZ ;  /* 0x0000000419057224 */ /* 0x000fe400078e02ff */
[----:B------:R-:W-:-:S04]  /*1250*/  IMAD.WIDE.U32 R12, R9, R26, R12 ;  /* 0x0000001a090c7225 */ /* 0x000fc800078e000c */
[----:B------:R-:W-:-:S04]  /*1260*/  IMAD.WIDE.U32 R30, R24, R4, RZ ;  /* 0x00000004181e7225 */ /* 0x000fc800078e00ff */
[----:B------:R-:W-:Y:S01]  /*1270*/  IMAD R5, R24, R0, R5 ;  /* 0x0000000018057224 */ /* 0x000fe200078e0205 */
[----:B------:R-:W-:-:S03]  /*1280*/  IADD3 R7, PT, PT, R13, R7, RZ ;  /* 0x000000070d077210 */ /* 0x000fc60007ffe0ff */
[----:B------:R-:W-:Y:S01]  /*1290*/  IMAD.IADD R16, R31, 0x1, R5 ;  /* 0x000000011f107824 */ /* 0x000fe200078e0205 */
[----:B-1----:R-:W-:Y:S05]  /*12a0*/  BRA `(.L_x_8952) ;  /* 0x0000000400387947 */ /* 0x002fea0003800000 */
.L_x_8951:
        /* <DEDUP_REMOVED lines=28> */
[----:B-----5:R-:W-:-:S03]  /*1470*/  @!P3 SHF.R.S32.HI R6, RZ, 0x1f, R11 ;  /* 0x0000001fff06b819 */ /* 0x020fc6000001140b */
        /* <DEDUP_REMOVED lines=20> */
[----:B------:R-:W-:-:S02]  /*15c0*/  LEA R6, R22, 0xffffff80, 0x7 ;  /* 0xffffff8016067811 */ /* 0x000fc400078e38ff */
[----:B------:R-:W-:Y:S02]  /*15d0*/  MOV R30, R12 ;  /* 0x0000000c001e7202 */ /* 0x000fe40000000f00 */
        /* <DEDUP_REMOVED lines=11> */
[----:B------:R-:W-:Y:S01]  /*1690*/  IMAD R9, R27, R7, RZ ;  /* 0x000000071b097224 */ /* 0x000fe200078e02ff */
[----:B------:R-:W-:Y:S01]  /*16a0*/  SHF.R.S32.HI R4, RZ, 0x1f, R7 ;  /* 0x0000001fff047819 */ /* 0x000fe20000011407 */
[----:B------:R-:W-:-:S02]  /*16b0*/  @P3 IMAD.IADD R13, R13, 0x1, R16 ;  /* 0x000000010d0d3824 */ /* 0x000fc400078e0210 */
        /* <DEDUP_REMOVED lines=13> */
.L_x_8952:
[----:B------:R-:W-:Y:S05]  /*1790*/  BSYNC.RECONVERGENT B0 ;  /* 0x0000000000007941 */ /* 0x000fea0003800200 */
.L_x_8950:
[----:B------:R-:W-:Y:S01]  /*17a0*/  ISETP.NE.AND P3, PT, R180, -0x1, PT ;  /* 0xffffffffb400780c */ /* 0x000fe20003f65270 */
[----:B------:R-:W2:Y:S04]  /*17b0*/  LD.E.64 R26, desc[UR4][R2.64+0x30] ;  /* 0x00003004021a7980 */ /* 0x000ea8000c101b00 */
[----:B------:R-:W3:Y:S04]  /*17c0*/  LD.E.64 R32, desc[UR4][R2.64+0x8] ;  /* 0x0000080402207980 */ /* 0x000ee8000c101b00 */
[----:B------:R-:W4:Y:S04]  /*17d0*/  LD.E.64 R36, desc[UR4][R2.64+0x48] ;  /* 0x0000480402247980 */ /* 0x000f28000c101b00 */
[----:B------:R-:W3:Y:S04]  /*17e0*/  @!P3 LD.E.64 R38, desc[UR4][R2.64+0x18] ;  /* 0x000018040226b980 */ /* 0x000ee8000c101b00 */
        /* <DEDUP_REMOVED lines=19> */
[----:B------:R-:W-:Y:S02]  /*1920*/  LOP3.LUT R0, R175, R14, RZ, 0x3c, !PT ;  /* 0x0000000eaf007212 */ /* 0x000fe400078e3cff */
[----:B------:R-:W-:Y:S02]  /*1930*/  @!P2 IADD3 R18, PT, PT, R18, 0x1, RZ ;  /* 0x000000011212a810 */ /* 0x000fe40007ffe0ff */
[----:B------:R-:W-:Y:S02]  /*1940*/  ISETP.GE.AND P0, PT, R0, RZ, PT ;  /* 0x000000ff0000720c */ /* 0x000fe40003f06270 */
[----:B------:R-:W-:Y:S01]  /*1950*/  ISETP.NE.AND P2, PT, R14, RZ, PT ;  /* 0x000000ff0e00720c */ /* 0x000fe20003f45270 */
[----:B-----5:R-:W-:Y:S02]  /*1960*/  IMAD R13, R11, R20, RZ ;  /* 0x000000140b0d7224 */ /* 0x020fe400078e02ff */
[----:B------:R-:W-:-:S02]  /*1970*/  IMAD.SHL.U32 R0, R23, 0x8, RZ ;  /* 0x0000000817007824 */ /* 0x000fc400078e00ff */
[----:B------:R-:W-:Y:S01]  /*1980*/  @P1 VIADD R18, R18, 0x1 ;  /* 0x0000000112121836 */ /* 0x000fe20000000000 */
[----:B------:R-:W-:Y:S01]  /*1990*/  SHF.R.U32.HI R10, RZ, 0x3, R23 ;  /* 0x00000003ff0a7819 */ /* 0x000fe20000011617 */
[C---:B------:R-:W-:Y:S02]  /*19a0*/  IMAD R13, R6.reuse, R21, R13 ;  /* 0x00000015060d7224 */ /* 0x040fe400078e020d */
[----:B------:R-:W-:Y:S01]  /*19b0*/  IMAD.WIDE.U32 R42, R6, R20, RZ ;  /* 0x00000014062a7225 */ /* 0x000fe200078e00ff */
[----:B------:R-:W-:-:S03]  /*19c0*/  LOP3.LUT R6, R0, 0x38, RZ, 0xc0, !PT ;  /* 0x0000003800067812 */ /* 0x000fc600078ec0ff */
[----:B------:R-:W-:Y:S02]  /*19d0*/  IMAD.MOV.U32 R11, RZ, RZ, RZ ;  /* 0x000000ffff0b7224 */ /* 0x000fe400078e00ff */
[----:B------:R-:W-:Y:S01]  /*19e0*/  @!P0 IMAD.MOV R18, RZ, RZ, -R18 ;  /* 0x000000ffff128224 */ /* 0x000fe200078e0a12 */
[----:B------:R-:W-:Y:S02]  /*19f0*/  @!P2 LOP3.LUT R18, RZ, R14, RZ, 0x33, !PT ;  /* 0x0000000eff12a212 */ /* 0x000fe400078e33ff */
[----:B------:R-:W-:Y:S01]  /*1a00*/  IADD3 R15, P1, P0, R42, R30, R6 ;  /* 0x0000001e2a0f7210 */ /* 0x000fe2000783e006 */
[----:B------:R-:W-:Y:S01]  /*1a10*/  IMAD.WIDE.U32 R30, R17, 0x40, R10 ;  /* 0x00000040111e7825 */ /* 0x000fe200078e000a */
[----:B------:R-:W-:Y:S02]  /*1a20*/  MOV R34, 0x400 ;  /* 0x0000040000227802 */ /* 0x000fe40000000f00 */
[----:B------:R-:W-:Y:S01]  /*1a30*/  SHF.R.S32.HI R17, RZ, 0x1f, R18 ;  /* 0x0000001fff117819 */ /* 0x000fe20000011412 */
[----:B------:R-:W-:-:S02]  /*1a40*/  IMAD.IADD R13, R43, 0x1, R13 ;  /* 0x000000012b0d7824 */ /* 0x000fc400078e020d */
[----:B------:R-:W-:Y:S01]  /*1a50*/  IMAD R14, R41, R18, RZ ;  /* 0x00000012290e7224 */ /* 0x000fe200078e02ff */
[----:B-1----:R-:W-:Y:S01]  /*1a60*/  LEA R9, R9, R34, 0x18 ;  /* 0x0000002209097211 */ /* 0x002fe200078ec0ff */
[----:B------:R-:W-:Y:S01]  /*1a70*/  IMAD.WIDE.U32 R34, R40, R18, RZ ;  /* 0x0000001228227225 */ /* 0x000fe200078e00ff */
[----:B------:R-:W-:-:S03]  /*1a80*/  IADD3.X R13, PT, PT, R13, R16, RZ, P1, P0 ;  /* 0x000000100d0d7210 */ /* 0x000fc60000fe04ff */
[----:B------:R-:W-:Y:S02]  /*1a90*/  IMAD R14, R17, R40, R14 ;  /* 0x00000028110e7224 */ /* 0x000fe400078e020e */
[----:B------:R-:W-:Y:S01]  /*1aa0*/  IMAD.IADD R168, R19, 0x1, -R178 ;  /* 0x0000000113a87824 */ /* 0x000fe200078e0ab2 */
[----:B------:R-:W-:Y:S02]  /*1ab0*/  IADD3 R18, P5, PT, R15, R34, RZ ;  /* 0x000000220f127210 */ /* 0x000fe40007fbe0ff */
[C---:B------:R-:W-:Y:S02]  /*1ac0*/  IADD3 R15, PT, PT, R10.reuse, 0x10, RZ ;  /* 0x000000100a0f7810 */ /* 0x040fe40007ffe0ff */
[-C--:B------:R-:W-:Y:S02]  /*1ad0*/  ISETP.GE.AND P6, PT, R10, R168.reuse, PT ;  /* 0x000000a80a00720c */ /* 0x080fe40003fc6270 */
[----:B------:R-:W-:Y:S01]  /*1ae0*/  ISETP.GE.AND P2, PT, R15, R168, PT ;  /* 0x000000a80f00720c */ /* 0x000fe20003f46270 */
[----:B------:R-:W-:-:S04]  /*1af0*/  IMAD.IADD R14, R35, 0x1, R14 ;  /* 0x00000001230e7824 */ /* 0x000fc800078e020e */
[----:B------:R-:W-:Y:S01]  /*1b00*/  IMAD.X R19, R13, 0x1, R14, P5 ;  /* 0x000000010d137824 */ /* 0x000fe200028e060e */
[----:B------:R-:W-:Y:S01]  /*1b10*/  LEA R177, R22, 0xffffff80, 0x7 ;  /* 0xffffff8016b17811 */ /* 0x000fe200078e38ff */
[----:B--2---:R-:W-:-:S04]  /*1b20*/  @P3 IMAD.WIDE.U32 R40, R26, R180, RZ ;  /* 0x000000b41a283225 */ /* 0x004fc800078e00ff */
[-C--:B---3--:R-:W-:Y:S02]  /*1b30*/  @!P3 IMAD R11, R39, R176.reuse, RZ ;  /* 0x000000b0270bb224 */ /* 0x088fe400078e02ff */
[----:B------:R-:W-:-:S05]  /*1b40*/  @!P3 IMAD.WIDE.U32 R38, R38, R176, RZ ;  /* 0x000000b02626b225 */ /* 0x000fca00078e00ff */
[----:B------:R-:W-:Y:S01]  /*1b50*/  @!P3 IADD3 R16, PT, PT, R39, R11, RZ ;  /* 0x0000000b2710b210 */ /* 0x000fe20007ffe0ff */
[----:B------:R-:W-:Y:S02]  /*1b60*/  @P3 IMAD R11, R27, R180, RZ ;  /* 0x000000b41b0b3224 */ /* 0x000fe400078e02ff */
[----:B------:R-:W-:Y:S01]  /*1b70*/  @!P3 IMAD.MOV.U32 R17, RZ, RZ, R38 ;  /* 0x000000ffff11b224 */ /* 0x000fe200078e0026 */
[----:B------:R-:W-:Y:S01]  /*1b80*/  IADD3 R38, P0, PT, R6, R12, RZ ;  /* 0x0000000c06267210 */ /* 0x000fe20007f1e0ff */
[----:B------:R-:W-:Y:S02]  /*1b90*/  @P3 IMAD.IADD R16, R41, 0x1, R11 ;  /* 0x0000000129103824 */ /* 0x000fe400078e020b */
[C---:B------:R-:W-:Y:S02]  /*1ba0*/  VIADD R11, R10.reuse, 0x20 ;  /* 0x000000200a0b7836 */ /* 0x040fe40000000000 */
[----:B------:R-:W-:Y:S02]  /*1bb0*/  @P3 IMAD.MOV.U32 R17, RZ, RZ, R40 ;  /* 0x000000ffff113224 */ /* 0x000fe400078e0028 */
[----:B------:R-:W-:Y:S01]  /*1bc0*/  IMAD.X R39, RZ, RZ, R7, P0 ;  /* 0x000000ffff277224 */ /* 0x000fe200000e0607 */
[----:B------:R-:W-:Y:S01]  /*1bd0*/  ISETP.GE.AND P1, PT, R11, R168, PT ;  /* 0x000000a80b00720c */ /* 0x000fe20003f26270 */
[----:B------:R-:W-:Y:S01]  /*1be0*/  VIADD R7, R10, 0x30 ;  /* 0x000000300a077836 */ /* 0x000fe20000000000 */
[----:B------:R-:W-:Y:S01]  /*1bf0*/  IADD3 R40, P4, PT, R6, R17, RZ ;  /* 0x0000001106287210 */ /* 0x000fe20007f9e0ff */
[----:B------:R-:W-:-:S02]  /*1c00*/  IMAD R12, R167, R10, RZ ;  /* 0x0000000aa70c7224 */ /* 0x000fc400078e02ff */
[----:B------:R-:W-:Y:S01]  /*1c10*/  IMAD.WIDE.U32 R38, R10, R166, R38 ;  /* 0x000000a60a267225 */ /* 0x000fe200078e0026 */
[----:B------:R-:W-:-:S03]  /*1c20*/  ISETP.GE.AND P0, PT, R7, R168, PT ;  /* 0x000000a80700720c */ /* 0x000fc60003f06270 */
[----:B------:R-:W-:Y:S01]  /*1c30*/  IMAD.X R41, RZ, RZ, R16, P4 ;  /* 0x000000ffff297224 */ /* 0x000fe200020e0610 */
[C---:B------:R-:W-:Y:S01]  /*1c40*/  LEA R170, P4, R38.reuse, R32, 0x1 ;  /* 0x0000002026aa7211 */ /* 0x040fe200078808ff */
[----:B------:R-:W-:Y:S02]  /*1c50*/  IMAD.IADD R169, R39, 0x1, R12 ;  /* 0x0000000127a97824 */ /* 0x000fe400078e020c */
[--C-:B------:R-:W-:Y:S02]  /*1c60*/  @!P3 IMAD.MOV.U32 R34, RZ, RZ, R26.reuse ;  /* 0x000000ffff22b224 */ /* 0x100fe400078e001a */
[----:B------:R-:W-:Y:S01]  /*1c70*/  @P3 IMAD.MOV.U32 R34, RZ, RZ, R26 ;  /* 0x000000ffff223224 */ /* 0x000fe200078e001a */
[----:B------:R-:W-:Y:S02]  /*1c80*/  LEA.HI.X R169, R38, R33, R169, 0x1, P4 ;  /* 0x0000002126a97211 */ /* 0x000fe400020f0ca9 */
[C---:B------:R-:W-:Y:S01]  /*1c90*/  @!P1 IADD3 R16, P4, PT, R30.reuse, 0x20, RZ ;  /* 0x000000201e109810 */ /* 0x040fe20007f9e0ff */
[----:B----4-:R-:W-:Y:S01]  /*1ca0*/  IMAD R6, R37, R175, RZ ;  /* 0x000000af25067224 */ /* 0x010fe200078e02ff */
[----:B------:R-:W-:Y:S01]  /*1cb0*/  @!P3 MOV R35, R27 ;  /* 0x0000001b0023b202 */ /* 0x000fe20000000f00 */
[----:B------:R-:W-:Y:S01]  /*1cc0*/  IMAD.WIDE.U32 R40, R175, R36, R40 ;  /* 0x00000024af287225 */ /* 0x000fe200078e0028 */
[----:B------:R-:W-:-:S03]  /*1cd0*/  @!P2 IADD3 R12, P5, PT, R30, 0x10, RZ ;  /* 0x000000101e0ca810 */ /* 0x000fc60007fbe0ff */
[----:B------:R-:W-:Y:S02]  /*1ce0*/  @P3 IMAD.MOV.U32 R35, RZ, RZ, R27 ;  /* 0x000000ffff233224 */ /* 0x000fe400078e001b */
[-C--:B------:R-:W-:Y:S01]  /*1cf0*/  @!P6 IMAD R27, R31, R34.reuse, RZ ;  /* 0x000000221f1be224 */ /* 0x080fe200078e02ff */
[----:B------:R-:W-:Y:S01]  /*1d00*/  @!P2 IADD3.X R13, PT, PT, RZ, R31, RZ, P5, !PT ;  /* 0x0000001fff0da210 */ /* 0x000fe20002ffe4ff */
[----:B------:R-:W-:Y:S01]  /*1d10*/  @!P1 IMAD.X R14, RZ, RZ, R31, P4 ;  /* 0x000000ffff0e9224 */ /* 0x000fe200020e061f */
[C---:B------:R-:W-:Y:S01]  /*1d20*/  @!P0 IADD3 R26, P3, PT, R30.reuse, 0x30, RZ ;  /* 0x000000301e1a8810 */ /* 0x040fe20007f7e0ff */
[----:B------:R-:W-:Y:S02]  /*1d30*/  IMAD.IADD R41, R41, 0x1, R6 ;  /* 0x0000000129297824 */ /* 0x000fe400078e0206 */
[----:B------:R-:W-:Y:S02]  /*1d40*/  @!P6 IMAD R6, R30, R35, R27 ;  /* 0x000000231e06e224 */ /* 0x000fe400078e021b */
[----:B------:R-:W-:Y:S01]  /*1d50*/  @!P1 IMAD R27, R14, R34, RZ ;  /* 0x000000220e1b9224 */ /* 0x000fe200078e02ff */
[----:B------:R-:W-:Y:S01]  /*1d60*/  LOP3.LUT R14, R0, 0x1c0, RZ, 0xc0, !PT ;  /* 0x000001c0000e7812 */ /* 0x000fe200078ec0ff */
[----:B------:R-:W-:Y:S01]  /*1d70*/  @!P2 IMAD.MOV.U32 R38, RZ, RZ, R40 ;  /* 0x000000ffff26a224 */ /* 0x000fe200078e0028 */
[----:B------:R-:W-:Y:S01]  /*1d80*/  @!P0 MOV R33, R41 ;  /* 0x0000002900218202 */ /* 0x000fe20000000f00 */
[----:B------:R-:W-:-:S02]  /*1d90*/  @!P2 IMAD.MOV.U32 R39, RZ, RZ, R41 ;  /* 0x000000ffff27a224 */ /* 0x000fc400078e0029 */
[-C--:B------:R-:W-:Y:S02]  /*1da0*/  @!P2 IMAD R13, R13, R34.reuse, RZ ;  /* 0x000000220d0da224 */ /* 0x080fe400078e02ff */
[--C-:B------:R-:W-:Y:S02]  /*1db0*/  @!P1 IMAD.MOV.U32 R36, RZ, RZ, R40.reuse ;  /* 0x000000ffff249224 */ /* 0x100fe400078e0028 */
[----:B------:R-:W-:Y:S02]  /*1dc0*/  @!P1 IMAD.MOV.U32 R37, RZ, RZ, R41 ;  /* 0x000000ffff259224 */ /* 0x000fe400078e0029 */
[--C-:B------:R-:W-:Y:S02]  /*1dd0*/  @!P0 IMAD.MOV.U32 R32, RZ, RZ, R40.reuse ;  /* 0x000000ffff208224 */ /* 0x100fe400078e0028 */
[----:B------:R-:W-:Y:S01]  /*1de0*/  @!P0 IMAD.X R17, RZ, RZ, R31, P3 ;  /* 0x000000ffff118224 */ /* 0x000fe200018e061f */
[----:B------:R-:W-:Y:S01]  /*1df0*/  LOP3.LUT R31, R14, 0x38, R23, 0xf8, !PT ;  /* 0x000000380e1f7812 */ /* 0x000fe200078ef817 */
[----:B------:R-:W-:-:S04]  /*1e00*/  @!P6 IMAD.WIDE.U32 R40, R30, R34, R40 ;  /* 0x000000221e28e225 */ /* 0x000fc800078e0028 */
[-C--:B------:R-:W-:Y:S02]  /*1e10*/  @!P2 IMAD R13, R35, R12.reuse, R13 ;  /* 0x0000000c230da224 */ /* 0x080fe400078e020d */
[----:B------:R-:W-:Y:S01]  /*1e20*/  @!P2 IMAD.WIDE.U32 R38, R34, R12, R38 ;  /* 0x0000000c2226a225 */ /* 0x000fe200078e0026 */
[----:B------:R-:W-:-:S03]  /*1e30*/  LOP3.LUT R31, R31, 0x38, R0, 0x78, !PT ;  /* 0x000000381f1f7812 */ /* 0x000fc600078e7800 */
[----:B------:R-:W-:Y:S01]  /*1e40*/  @!P1 IMAD.WIDE.U32 R42, R34, R16, R36 ;  /* 0x00000010222a9225 */ /* 0x000fe200078e0024 */
[----:B------:R-:W-:-:S03]  /*1e50*/  @!P6 LEA R36, P4, R40, R24, 0x1 ;  /* 0x000000182824e211 */ /* 0x000fc600078808ff */
[----:B------:R-:W-:Y:S02]  /*1e60*/  @!P0 IMAD R17, R17, R34, RZ ;  /* 0x0000002211118224 */ /* 0x000fe400078e02ff */
[----:B------:R-:W-:Y:S02]  /*1e70*/  @!P6 IMAD.IADD R37, R41, 0x1, R6 ;  /* 0x000000012925e824 */ /* 0x000fe400078e0206 */
[----:B------:R-:W-:Y:S01]  /*1e80*/  @!P1 IMAD R27, R35, R16, R27 ;  /* 0x00000010231b9224 */ /* 0x000fe200078e021b */
[----:B------:R-:W-:Y:S01]  /*1e90*/  @!P2 LEA R12, P3, R38, R24, 0x1 ;  /* 0x00000018260ca211 */ /* 0x000fe200078608ff */
[----:B------:R-:W-:Y:S02]  /*1ea0*/  @!P2 IMAD.IADD R13, R39, 0x1, R13 ;  /* 0x00000001270da824 */ /* 0x000fe400078e020d */
[-C--:B------:R-:W-:Y:S02]  /*1eb0*/  @!P0 IMAD R17, R35, R26.reuse, R17 ;  /* 0x0000001a23118224 */ /* 0x080fe400078e0211 */
[----:B------:R-:W-:Y:S01]  /*1ec0*/  @!P0 IMAD.WIDE.U32 R32, R34, R26, R32 ;  /* 0x0000001a22208225 */ /* 0x000fe200078e0020 */
[----:B------:R-:W-:-:S02]  /*1ed0*/  @!P6 LEA.HI.X R37, R40, R25, R37, 0x1, P4 ;  /* 0x000000192825e211 */ /* 0x000fc400020f0c25 */
[----:B------:R-:W-:Y:S01]  /*1ee0*/  LOP3.LUT R6, R31, 0x1e00, R0, 0xf8, !PT ;  /* 0x00001e001f067812 */ /* 0x000fe200078ef800 */
[----:B------:R-:W-:Y:S01]  /*1ef0*/  IMAD.IADD R14, R8, 0x1, -R177 ;  /* 0x00000001080e7824 */ /* 0x000fe200078e0ab1 */
[----:B------:R-:W-:Y:S01]  /*1f00*/  @!P1 IADD3 R27, PT, PT, R43, R27, RZ ;  /* 0x0000001b2b1b9210 */ /* 0x000fe20007ffe0ff */
[----:B------:R-:W-:Y:S01]  /*1f10*/  @!P0 IMAD.IADD R17, R33, 0x1, R17 ;  /* 0x0000000121118824 */ /* 0x000fe200078e0211 */
[-C--:B------:R-:W-:Y:S02]  /*1f20*/  @!P1 LEA R34, P4, R42, R24.reuse, 0x1 ;  /* 0x000000182a229211 */ /* 0x080fe400078808ff */
[-C--:B------:R-:W-:Y:S02]  /*1f30*/  @!P2 LEA.HI.X R13, R38, R25.reuse, R13, 0x1, P3 ;  /* 0x00000019260da211 */ /* 0x080fe400018f0c0d */
[----:B------:R-:W-:Y:S01]  /*1f40*/  @!P0 LEA R24, P3, R32, R24, 0x1 ;  /* 0x0000001820188211 */ /* 0x000fe200078608ff */
[----:B------:R-:W-:Y:S01]  /*1f50*/  IMAD R179, R6, 0x2, R9 ;  /* 0x0000000206b37824 */ /* 0x000fe200078e0209 */
[----:B------:R-:W-:Y:S01]  /*1f60*/  @!P1 LEA.HI.X R35, R42, R25, R27, 0x1, P4 ;  /* 0x000000192a239211 */ /* 0x000fe200020f0c1b */
[C---:B------:R-:W-:Y:S01]  /*1f70*/  IMAD.SHL.U32 R31, R166.reuse, 0x10, RZ ;  /* 0x00000010a61f7824 */ /* 0x040fe200078e00ff */
[----:B------:R-:W-:-:S02]  /*1f80*/  SHF.L.U64.HI R6, R166, 0x4, R167 ;  /* 0x00000004a6067819 */ /* 0x000fc400000102a7 */
[-C--:B------:R-:W-:Y:S01]  /*1f90*/  ISETP.GE.AND P4, PT, R10, R14.reuse, PT ;  /* 0x0000000e0a00720c */ /* 0x080fe20003f86270 */
[----:B------:R-:W-:Y:S01]  /*1fa0*/  @!PT LDS RZ, [RZ] ;  /* 0x00000000fffff984 */ /* 0x000fe20000000800 */
[----:B------:R-:W-:Y:S01]  /*1fb0*/  @!PT LDS RZ, [RZ] ;  /* 0x00000000fffff984 */ /* 0x000fe20000000800 */
[----:B------:R-:W-:Y:S01]  /*1fc0*/  @!PT LDS RZ, [RZ] ;  /* 0x00000000fffff984 */ /* 0x000fe20000000800 */
[----:B------:R-:W-:Y:S01]  /*1fd0*/  @!P6 LDGSTS.E.BYPASS.LTC128B.128 [R179], desc[UR4][R36.64] ;  /* 0x0000000024b3efae */ /* 0x000fe2000b981a04 */
[----:B------:R-:W-:Y:S02]  /*1fe0*/  @!P0 LEA.HI.X R25, R32, R25, R17, 0x1, P3 ;  /* 0x0000001920198211 */ /* 0x000fe400018f0c11 */
[-C--:B------:R-:W-:Y:S01]  /*1ff0*/  ISETP.GE.AND P3, PT, R11, R14.reuse, PT ;  /* 0x0000000e0b00720c */ /* 0x080fe20003f66270 */
[----:B------:R1:W-:Y:S01]  /*2000*/  @!P2 LDGSTS.E.BYPASS.LTC128B.128 [R179+0x800], desc[UR4][R12.64] ;  /* 0x008000000cb3afae */ /* 0x0003e2000b981a04 */
[C---:B------:R-:W-:Y:S02]  /*2010*/  SHF.L.U64.HI R6, R31.reuse, 0x1, R6 ;  /* 0x000000011f067819 */ /* 0x040fe40000010206 */
[----:B------:R-:W-:Y:S01]  /*2020*/  SHF.L.U32 R31, R31, 0x1, RZ ;  /* 0x000000011f1f7819 */ /* 0x000fe200000006ff */
[----:B------:R2:W-:Y:S01]  /*2030*/  @!P1 LDGSTS.E.BYPASS.LTC128B.128 [R179+0x1000], desc[UR4][R34.64] ;  /* 0x0100000022b39fae */ /* 0x0005e2000b981a04 */
[----:B------:R-:W-:-:S02]  /*2040*/  ISETP.GE.AND P5, PT, R15, R14, PT ;  /* 0x0000000e0f00720c */ /* 0x000fc40003fa6270 */
[----:B------:R-:W-:Y:S01]  /*2050*/  IADD3 R32, P1, PT, R31, R170, RZ ;  /* 0x000000aa1f207210 */ /* 0x000fe20007f3e0ff */
[--C-:B------:R-:W-:Y:S01]  /*2060*/  @!P4 IMAD.MOV.U32 R171, RZ, RZ, R169.reuse ;  /* 0x000000ffffabc224 */ /* 0x100fe200078e00a9 */
[----:B------:R3:W-:Y:S01]  /*2070*/  @!P0 LDGSTS.E.BYPASS.LTC128B.128 [R179+0x1800], desc[UR4][R24.64] ;  /* 0x0180000018b38fae */ /* 0x0007e2000b981a04 */
[----:B------:R-:W-:Y:S02]  /*2080*/  VIADD R27, R10, 0x40 ;  /* 0x000000400a1b7836 */ /* 0x000fe40000000000 */
[----:B------:R-:W-:Y:S01]  /*2090*/  IMAD.X R33, R6, 0x1, R169, P1 ;  /* 0x0000000106217824 */ /* 0x000fe200008e06a9 */
[----:B------:R-:W-:Y:S01]  /*20a0*/  @!P4 LDGSTS.E.BYPASS.LTC128B.128 [R179+0x2000], desc[UR4][R170.64] ;  /* 0x02000000aab3cfae */ /* 0x000fe2000b981a04 */
[----:B------:R-:W-:Y:S01]  /*20b0*/  VIADD R17, R10, 0x60 ;  /* 0x000000600a117836 */ /* 0x000fe20000000000 */
[----:B------:R-:W-:-:S03]  /*20c0*/  ISETP.GE.AND P6, PT, R7, R14, PT ;  /* 0x0000000e0700720c */ /* 0x000fc60003fc6270 */
[----:B------:R-:W-:Y:S01]  /*20d0*/  @!P5 LDGSTS.E.BYPASS.LTC128B.128 [R179+0x2800], desc[UR4][R32.64] ;  /* 0x0280000020b3dfae */ /* 0x000fe2000b981a04 */
[-C--:B------:R-:W-:Y:S02]  /*20e0*/  ISETP.GE.AND P5, PT, R27, R14.reuse, PT ;  /* 0x0000000e1b00720c */ /* 0x080fe40003fa6270 */
[----:B------:R-:W-:Y:S02]  /*20f0*/  ISETP.GE.AND P2, PT, R17, R14, PT ;  /* 0x0000000e1100720c */ /* 0x000fe40003f46270 */
[----:B-1----:R-:W-:Y:S02]  /*2100*/  IADD3 R13, PT, PT, R10, 0x70, RZ ;  /* 0x000000700a0d7810 */ /* 0x002fe40007ffe0ff */
[----:B--2---:R-:W-:-:S04]  /*2110*/  @!P3 LEA R34, P0, R166, R32, 0x5 ;  /* 0x00000020a622b211 */ /* 0x004fc800078028ff */
[----:B------:R-:W-:Y:S01]  /*2120*/  @!P3 LEA.HI.X R35, R166, R33, R167, 0x5, P0 ;  /* 0x00000021a623b211 */ /* 0x000fe200000f2ca7 */
[----:B---3--:R-:W-:Y:S01]  /*2130*/  VIADD R25, R10, 0x50 ;  /* 0x000000500a197836 */ /* 0x008fe20000000000 */
[----:B------:R-:W-:-:S03]  /*2140*/  ISETP.GE.AND P1, PT, R13, R14, PT ;  /* 0x0000000e0d00720c */ /* 0x000fc60003f26270 */
[----:B------:R1:W-:Y:S01]  /*2150*/  @!P3 LDGSTS.E.BYPASS.LTC128B.128 [R179+0x3000], desc[UR4][R34.64] ;  /* 0x0300000022b3bfae */ /* 0x0003e2000b981a04 */
[----:B------:R-:W-:Y:S01]  /*2160*/  ISETP.GE.AND P3, PT, R25, R14, PT ;  /* 0x0000000e1900720c */ /* 0x000fe20003f66270 */
[--C-:B------:R-:W-:Y:S01]  /*2170*/  @!P5 IMAD.MOV.U32 R38, RZ, RZ, R32.reuse ;  /* 0x000000ffff26d224 */ /* 0x100fe200078e0020 */
[C---:B------:R-:W-:Y:S01]  /*2180*/  @!P6 LEA R40, P0, R166.reuse, R32, 0x6 ;  /* 0x00000020a628e211 */ /* 0x040fe200078030ff */
[----:B------:R-:W-:Y:S01]  /*2190*/  @!P5 IMAD.MOV.U32 R39, RZ, RZ, R33 ;  /* 0x000000ffff27d224 */ /* 0x000fe200078e0021 */
[-C--:B------:R-:W-:Y:S01]  /*21a0*/  @!P2 MOV R37, R33.reuse ;  /* 0x000000210025a202 */ /* 0x080fe20000000f00 */
[----:B------:R-:W-:Y:S01]  /*21b0*/  @!P2 IMAD.MOV.U32 R36, RZ, RZ, R32 ;  /* 0x000000ffff24a224 */ /* 0x000fe200078e0020 */
[C---:B------:R-:W-:Y:S01]  /*21c0*/  @!P6 LEA.HI.X R41, R166.reuse, R33, R167, 0x6, P0 ;  /* 0x00000021a629e211 */ /* 0x040fe200000f34a7 */
[----:B------:R-:W-:Y:S02]  /*21d0*/  @!P5 IMAD R24, R167, 0x60, RZ ;  /* 0x00000060a718d824 */ /* 0x000fe400078e02ff */
[----:B------:R-:W-:-:S02]  /*21e0*/  @!P5 IMAD.WIDE.U32 R38, R166, 0x60, R38 ;  /* 0x00000060a626d825 */ /* 0x000fc400078e0026 */
[----:B------:R2:W-:Y:S02]  /*21f0*/  @!P6 LDGSTS.E.BYPASS.LTC128B.128 [R179+0x3800], desc[UR4][R40.64] ;  /* 0x0380000028b3efae */ /* 0x0005e4000b981a04 */
[C---:B------:R-:W-:Y:S02]  /*2200*/  @!P2 IMAD R16, R167.reuse, 0xa0, RZ ;  /* 0x000000a0a710a824 */ /* 0x040fe400078e02ff */
[----:B------:R-:W-:Y:S02]  /*2210*/  @!P1 IMAD R12, R167, 0xc0, RZ ;  /* 0x000000c0a70c9824 */ /* 0x000fe400078e02ff */
[----:B------:R-:W-:-:S04]  /*2220*/  @!P2 IMAD.WIDE.U32 R36, R166, 0xa0, R36 ;  /* 0x000000a0a624a825 */ /* 0x000fc800078e0024 */
[----:B-1----:R-:W-:Y:S02]  /*2230*/  @!P1 IMAD.MOV.U32 R34, RZ, RZ, R32 ;  /* 0x000000ffff229224 */ /* 0x002fe400078e0020 */
[----:B------:R-:W-:Y:S01]  /*2240*/  @!P1 IMAD.MOV.U32 R35, RZ, RZ, R33 ;  /* 0x000000ffff239224 */ /* 0x000fe200078e0021 */
[C---:B------:R-:W-:Y:S01]  /*2250*/  @!P3 LEA R32, P0, R166.reuse, R32, 0x7 ;  /* 0x00000020a620b211 */ /* 0x040fe200078038ff */
[----:B------:R-:W-:Y:S02]  /*2260*/  @!P5 IMAD.IADD R39, R39, 0x1, R24 ;  /* 0x000000012727d824 */ /* 0x000fe400078e0218 */
[C---:B------:R-:W-:Y:S01]  /*2270*/  @!P1 IMAD.WIDE.U32 R34, R166.reuse, 0xc0, R34 ;  /* 0x000000c0a6229825 */ /* 0x040fe200078e0022 */
[----:B------:R-:W-:Y:S02]  /*2280*/  @!P3 LEA.HI.X R33, R166, R33, R167, 0x7, P0 ;  /* 0x00000021a621b211 */ /* 0x000fe400000f3ca7 */
[----:B------:R2:W-:Y:S01]  /*2290*/  @!P5 LDGSTS.E.BYPASS.LTC128B.128 [R179+0x4000], desc[UR4][R38.64] ;  /* 0x0400000026b3dfae */ /* 0x0005e2000b981a04 */
[----:B------:R-:W-:Y:S01]  /*22a0*/  @!P2 IMAD.IADD R37, R37, 0x1, R16 ;  /* 0x000000012525a824 */ /* 0x000fe200078e0210 */
[----:B------:R-:W-:-:S02]  /*22b0*/  @!P1 IADD3 R35, PT, PT, R35, R12, RZ ;  /* 0x0000000c23239210 */ /* 0x000fc40007ffe0ff */
[----:B------:R2:W-:Y:S04]  /*22c0*/  @!P3 LDGSTS.E.BYPASS.LTC128B.128 [R179+0x4800], desc[UR4][R32.64] ;  /* 0x0480000020b3bfae */ /* 0x0005e8000b981a04 */
[----:B------:R2:W-:Y:S04]  /*22d0*/  @!P2 LDGSTS.E.BYPASS.LTC128B.128 [R179+0x5000], desc[UR4][R36.64] ;  /* 0x0500000024b3afae */ /* 0x0005e8000b981a04 */
[----:B------:R2:W-:Y:S04]  /*22e0*/  @!P1 LDGSTS.E.BYPASS.LTC128B.128 [R179+0x5800], desc[UR4][R34.64] ;  /* 0x0580000022b39fae */ /* 0x0005e8000b981a04 */
[----:B------:R-:W0:Y:S01]  /*22f0*/  LDGDEPBAR ;  /* 0x00000000000079af */ /* 0x000e220000000000 */
[----:B------:R-:W-:-:S04]  /*2300*/  IMAD.WIDE.U32 R18, R10, R20, R18 ;  /* 0x000000140a127225 */ /* 0x000fc800078e0012 */
[----:B------:R-:W-:Y:S01]  /*2310*/  IMAD R12, R21, R10, RZ ;  /* 0x0000000a150c7224 */ /* 0x000fe200078e02ff */
[----:B------:R-:W-:Y:S01]  /*2320*/  LEA R172, P2, R18, R4, 0x1 ;  /* 0x0000000412ac7211 */ /* 0x000fe200078408ff */
[----:B------:R-:W-:Y:S01]  /*2330*/  IMAD.SHL.U32 R4, R20, 0x10, RZ ;  /* 0x0000001014047824 */ /* 0x000fe200078e00ff */
[----:B------:R-:W-:Y:S01]  /*2340*/  ISETP.GE.AND P0, PT, R15, R14, PT ;  /* 0x0000000e0f00720c */ /* 0x000fe20003f06270 */
[----:B------:R-:W-:Y:S01]  /*2350*/  IMAD.IADD R173, R19, 0x1, R12 ;  /* 0x0000000113ad7824 */ /* 0x000fe200078e020c */
[----:B------:R-:W-:-:S11]  /*2360*/  DEPBAR.LE SB0, 0x0 ;  /* 0x000080000000791a */ /* 0x000fd60000000000 */
[----:B------:R-:W-:Y:S05]  /*2370*/  WARPSYNC.ALL ;  /* 0x0000000000007948 */ /* 0x000fea0003800000 */
[----:B------:R-:W-:Y:S01]  /*2380*/  BAR.SYNC.DEFER_BLOCKING 0x0 ;  /* 0x0000000000007b1d */ /* 0x000fe20000010000 */
[----:B------:R-:W-:Y:S02]  /*2390*/  ISETP.GE.AND P1, PT, R11, R14, PT ;  /* 0x0000000e0b00720c */ /* 0x000fe40003f26270 */
[----:B------:R-:W-:Y:S02]  /*23a0*/  LEA.HI.X R173, R18, R5, R173, 0x1, P2 ;  /* 0x0000000512ad7211 */ /* 0x000fe400010f0cad */
[----:B------:R-:W-:-:S02]  /*23b0*/  SHF.L.U64.HI R5, R20, 0x4, R21 ;  /* 0x0000000414057819 */ /* 0x000fc40000010215 */
[C---:B------:R-:W-:Y:S02]  /*23c0*/  LEA R10, P2, R4.reuse, R172, 0x1 ;  /* 0x000000ac040a7211 */ /* 0x040fe400078408ff */
[-C--:B------:R-:W-:Y:S02]  /*23d0*/  ISETP.GE.AND P5, PT, R27, R14.reuse, PT ;  /* 0x0000000e1b00720c */ /* 0x080fe40003fa6270 */
[----:B------:R-:W-:Y:S02]  /*23e0*/  LEA.HI.X R11, R4, R173, R5, 0x1, P2 ;  /* 0x000000ad040b7211 */ /* 0x000fe400010f0c05 */
[-C--:B------:R-:W-:Y:S02]  /*23f0*/  ISETP.GE.AND P6, PT, R7, R14.reuse, PT ;  /* 0x0000000e0700720c */ /* 0x080fe40003fc6270 */
        /* <DEDUP_REMOVED lines=14> */
[C---:B------:R-:W-:Y:S01]  /*24e0*/  @!P1 LEA.HI.X R13, R20.reuse, R11, R21, 0x5, P0 ;  /* 0x0000000b140d9211 */ /* 0x040fe200000f2c15 */
[----:B------:R-:W-:Y:S01]  /*24f0*/  @!P5 IMAD.MOV.U32 R18, RZ, RZ, R10 ;  /* 0x000000ffff12d224 */ /* 0x000fe200078e000a */
[----:B------:R-:W-:Y:S01]  /*2500*/  @P1 STS.128 [R179+0x7000], RZ ;  /* 0x007000ffb3001388 */ /* 0x000fe20000000c00 */
[--C-:B------:R-:W-:Y:S01]  /*2510*/  @!P5 IMAD.MOV.U32 R19, RZ, RZ, R11.reuse ;  /* 0x000000ffff13d224 */ /* 0x100fe200078e000b */
[-C--:B------:R-:W-:Y:S02]  /*2520*/  @!P3 MOV R16, R10.reuse ;  /* 0x0000000a0010b202 */ /* 0x080fe40000000f00 */
[----:B------:R-:W-:Y:S01]  /*2530*/  @!PT LDS RZ, [RZ] ;  /* 0x00000000fffff984 */ /* 0x000fe20000000800 */
[----:B------:R-:W-:Y:S01]  /*2540*/  @!PT LDS RZ, [RZ] ;  /* 0x00000000fffff984 */ /* 0x000fe20000000800 */
[----:B------:R-:W-:Y:S01]  /*2550*/  @!PT LDS RZ, [RZ] ;  /* 0x00000000fffff984 */ /* 0x000fe20000000800 */
[----:B------:R1:W-:Y:S01]  /*2560*/  @!P1 LDGSTS.E.BYPASS.LTC128B.128 [R179+0x7000], desc[UR4][R12.64] ;  /* 0x070000000cb39fae */ /* 0x0003e2000b981a04 */
[----:B------:R-:W-:Y:S01]  /*2570*/  @!P6 LEA R24, P1, R20, R10, 0x6 ;  /* 0x0000000a1418e211 */ /* 0x000fe200078230ff */
[----:B------:R-:W-:Y:S02]  /*2580*/  @!P3 IMAD.MOV.U32 R17, RZ, RZ, R11 ;  /* 0x000000ffff11b224 */ /* 0x000fe400078e000b */
[----:B------:R-:W-:-:S02]  /*2590*/  @!P5 IMAD R7, R21, 0x60, RZ ;  /* 0x000000601507d824 */ /* 0x000fc400078e02ff */
[C---:B------:R-:W-:Y:S01]  /*25a0*/  @!P5 IMAD.WIDE.U32 R18, R20.reuse, 0x60, R18 ;  /* 0x000000601412d825 */ /* 0x040fe200078e0012 */
[C---:B------:R-:W-:Y:S02]  /*25b0*/  @!P4 LEA R26, P0, R20.reuse, R10, 0x7 ;  /* 0x0000000a141ac211 */ /* 0x040fe400078038ff */
[CC--:B------:R-:W-:Y:S01]  /*25c0*/  @!P6 LEA.HI.X R25, R20.reuse, R11.reuse, R21, 0x6, P1 ;  /* 0x0000000b1419e211 */ /* 0x0c0fe200008f3415 */
[----:B------:R-:W-:Y:S02]  /*25d0*/  @!P2 IMAD.MOV.U32 R14, RZ, RZ, R10 ;  /* 0x000000ffff0ea224 */ /* 0x000fe400078e000a */
[----:B------:R-:W-:Y:S02]  /*25e0*/  @!P2 IMAD.MOV.U32 R15, RZ, RZ, R11 ;  /* 0x000000ffff0fa224 */ /* 0x000fe400078e000b */
[----:B------:R-:W-:Y:S02]  /*25f0*/  @!P3 IMAD R5, R21, 0xa0, RZ ;  /* 0x000000a01505b824 */ /* 0x000fe400078e02ff */
[C---:B------:R-:W-:Y:S01]  /*2600*/  @!P3 IMAD.WIDE.U32 R16, R20.reuse, 0xa0, R16 ;  /* 0x000000a01410b825 */ /* 0x040fe200078e0010 */
[----:B------:R-:W-:Y:S01]  /*2610*/  @!P4 LEA.HI.X R27, R20, R11, R21, 0x7, P0 ;  /* 0x0000000b141bc211 */ /* 0x000fe200000f3c15 */
[----:B------:R-:W-:Y:S02]  /*2620*/  @P6 STS.128 [R179+0x7800], RZ ;  /* 0x007800ffb3006388 */ /* 0x000fe40000000c00 */
[----:B------:R-:W-:-:S02]  /*2630*/  @!P5 IMAD.IADD R19, R19, 0x1, R7 ;  /* 0x000000011313d824 */ /* 0x000fc400078e0207 */
        /* <DEDUP_REMOVED lines=8> */
[----:B------:R-:W-:-:S03]  /*26c0*/  @!P2 IMAD.IADD R15, R15, 0x1, R4 ;  /* 0x000000010f0fa824 */ /* 0x000fc600078e0204 */
        /* <DEDUP_REMOVED lines=20> */
[C---:B------:R-:W-:Y:S01]  /*2810*/  IMAD.SHL.U32 R5, R23.reuse, 0x40, RZ ;  /* 0x0000004017057824 */ /* 0x040fe200078e00ff */
[----:B-1----:R-:W-:Y:S01]  /*2820*/  SHF.R.U32.HI R13, RZ, 0x1, R23 ;  /* 0x00000001ff0d7819 */ /* 0x002fe20000011617 */
[C---:B------:R-:W-:Y:S01]  /*2830*/  IMAD.SHL.U32 R12, R23.reuse, 0x20, RZ ;  /* 0x00000020170c7824 */ /* 0x040fe200078e00ff */
[----:B------:R-:W-:Y:S01]  /*2840*/  R2P PR, R23, 0x6 ;  /* 0x0000000617007804 */ /* 0x000fe20000000000 */
[----:B------:R-:W0:Y:S01]  /*2850*/  LDGDEPBAR ;  /* 0x00000000000079af */ /* 0x000e220000000000 */
[----:B------:R-:W-:-:S02]  /*2860*/  LOP3.LUT R4, R5, 0x1c0, RZ, 0xc0, !PT ;  /* 0x000001c005047812 */ /* 0x000fc400078ec0ff */
[----:B------:R-:W-:Y:S02]  /*2870*/  LOP3.LUT R11, R5, 0x200, RZ, 0xc0, !PT ;  /* 0x00000200050b7812 */ /* 0x000fe400078ec0ff */
[C---:B------:R-:W-:Y:S02]  /*2880*/  LOP3.LUT R7, R4.reuse, 0x8, R23, 0x78, !PT ;  /* 0x0000000804077812 */ /* 0x040fe400078e7817 */
[----:B------:R-:W-:Y:S02]  /*2890*/  LOP3.LUT R13, R4, 0x8, R13, 0xf8, !PT ;  /* 0x00000008040d7812 */ /* 0x000fe400078ef80d */
[--C-:B------:R-:W-:Y:S02]  /*28a0*/  LOP3.LUT R164, R7, 0x38, R0.reuse, 0x78, !PT ;  /* 0x0000003807a47812 */ /* 0x100fe400078e7800 */
[----:B------:R-:W-:Y:S02]  /*28b0*/  LOP3.LUT R4, R13, 0x38, R0, 0x78, !PT ;  /* 0x000000380d047812 */ /* 0x000fe400078e7800 */
[----:B------:R-:W-:-:S02]  /*28c0*/  LOP3.LUT R7, R11, 0x7c00, R12, 0xf8, !PT ;  /* 0x00007c000b077812 */ /* 0x000fc400078ef80c */
[----:B------:R-:W-:-:S03]  /*28d0*/  LOP3.LUT R5, R5, 0x400, RZ, 0xc0, !PT ;  /* 0x0000040005057812 */ /* 0x000fc600078ec0ff */
[----:B------:R-:W-:Y:S01]  /*28e0*/  IMAD.IADD R0, R4, 0x1, R7 ;  /* 0x0000000104007824 */ /* 0x000fe200078e0207 */
[----:B------:R-:W-:-:S03]  /*28f0*/  LEA R164, R164, R5, 0x1 ;  /* 0x00000005a4a47211 */ /* 0x000fc600078e08ff */
[----:B------:R-:W-:Y:S02]  /*2900*/  IMAD R165, R0, 0x2, R9 ;  /* 0x0000000200a57824 */ /* 0x000fe400078e0209 */
[----:B------:R-:W-:-:S03]  /*2910*/  IMAD.IADD R164, R9, 0x1, R164 ;  /* 0x0000000109a47824 */ /* 0x000fc600078e02a4 */
[----:B------:R-:W-:Y:S04]  /*2920*/  LDSM.16.M88.4 R68, [R165] ;  /* 0x00000000a544783b */ /* 0x000fe80000000200 */
[----:B---3--:R-:W1:Y:S01]  /*2930*/  LDSM.16.M88.4 R12, [R164+0x2000] ;  /* 0x00200000a40c783b */ /* 0x008e620000000200 */
[----:B------:R-:W-:-:S03]  /*2940*/  IMAD.MOV.U32 R5, RZ, RZ, 0x20 ;  /* 0x00000020ff057424 */ /* 0x000fc600078e00ff */
[----:B------:R-:W3:Y:S02]  /*2950*/  LDSM.16.M88.4 R16, [R164+0x2800] ;  /* 0x00280000a410783b */ /* 0x000ee40000000200 */
[----:B------:R-:W-:Y:S01]  /*2960*/  SEL R5, R5, 0xffffffe0, !P1 ;  /* 0xffffffe005057807 */ /* 0x000fe20004800000 */
[----:B------:R-:W-:Y:S01]  /*2970*/  IMAD.MOV.U32 R7, RZ, RZ, 0x40 ;  /* 0x00000040ff077424 */ /* 0x000fe200078e00ff */
[----:B------:R-:W-:Y:S02]  /*2980*/  LDSM.16.M88.4 R56, [R164+0x3000] ;  /* 0x00300000a438783b */ /* 0x000fe40000000200 */
[----:B------:R-:W-:Y:S01]  /*2990*/  IADD3 R159, PT, PT, R164, R5, RZ ;  /* 0x00000005a49f7210 */ /* 0x000fe20007ffe0ff */
[----:B------:R-:W-:Y:S01]  /*29a0*/  IMAD.IADD R163, R165, 0x1, R5 ;  /* 0x00000001a5a37824 */ /* 0x000fe200078e0205 */
[----:B------:R-:W-:Y:S04]  /*29b0*/  LDSM.16.M88.4 R72, [R164+0x3800] ;  /* 0x00380000a448783b */ /* 0x000fe80000000200 */
[----:B------:R-:W-:Y:S04]  /*29c0*/  LDSM.16.M88.4 R64, [R163] ;  /* 0x00000000a340783b */ /* 0x000fe80000000200 */
[----:B--2---:R-:W2:Y:S01]  /*29d0*/  LDSM.16.M88.4 R40, [R159+0x2000] ;  /* 0x002000009f28783b */ /* 0x004ea20000000200 */
[----:B------:R-:W-:-:S03]  /*29e0*/  SEL R7, R7, 0xffffffc0, !P2 ;  /* 0xffffffc007077807 */ /* 0x000fc60005000000 */
[----:B------:R-:W5:Y:S02]  /*29f0*/  LDSM.16.M88.4 R80, [R159+0x2800] ;  /* 0x002800009f50783b */ /* 0x000f640000000200 */
[--C-:B------:R-:W-:Y:S02]  /*2a00*/  IMAD.IADD R162, R165, 0x1, R7.reuse ;  /* 0x00000001a5a27824 */ /* 0x100fe400078e0207 */
[----:B------:R-:W-:Y:S01]  /*2a10*/  IMAD.IADD R158, R164, 0x1, R7 ;  /* 0x00000001a49e7824 */ /* 0x000fe200078e0207 */
[----:B------:R-:W-:Y:S04]  /*2a20*/  LDSM.16.M88.4 R76, [R159+0x3000] ;  /* 0x003000009f4c783b */ /* 0x000fe80000000200 */
[----:B------:R-:W-:Y:S04]  /*2a30*/  LDSM.16.M88.4 R48, [R162] ;  /* 0x00000000a230783b */ /* 0x000fe80000000200 */
[----:B------:R-:W5:Y:S01]  /*2a40*/  LDSM.16.M88.4 R32, [R158+0x2000] ;  /* 0x002000009e20783b */ /* 0x000f620000000200 */
[C---:B-1----:R-:W-:Y:S01]  /*2a50*/  HMMA.16816.F32.BF16 R44, R68.reuse, R12, RZ ;  /* 0x0000000c442c723c */ /* 0x042fe200000418ff */
[C---:B------:R-:W-:Y:S01]  /*2a60*/  IMAD.IADD R161, R5.reuse, 0x1, R162 ;  /* 0x0000000105a17824 */ /* 0x040fe200078e02a2 */
[----:B------:R-:W-:Y:S01]  /*2a70*/  IADD3 R157, PT, PT, R5, R158, RZ ;  /* 0x0000009e059d7210 */ /* 0x000fe20007ffe0ff */
[----:B------:R-:W1:Y:S04]  /*2a80*/  LDSM.16.M88.4 R52, [R158+0x2800] ;  /* 0x002800009e34783b */ /* 0x000e680000000200 */
[----:B------:R-:W-:Y:S01]  /*2a90*/  LDSM.16.M88.4 R36, [R161] ;  /* 0x00000000a124783b */ /* 0x000fe20000000200 */
[C---:B------:R-:W-:Y:S03]  /*2aa0*/  HMMA.16816.F32.BF16 R12, R68.reuse, R14, RZ ;  /* 0x0000000e440c723c */ /* 0x040fe600000418ff */
[----:B------:R-:W1:Y:S05]  /*2ab0*/  LDSM.16.M88.4 R60, [R157+0x2000] ;  /* 0x002000009d3c783b */ /* 0x000e6a0000000200 */
[----:B---3--:R-:W-:Y:S08]  /*2ac0*/  HMMA.16816.F32.BF16 R24, R68, R16, RZ ;  /* 0x000000104418723c */ /* 0x008ff000000418ff */
[C---:B--2---:R-:W-:Y:S08]  /*2ad0*/  HMMA.16816.F32.BF16 R44, R64.reuse, R40, R44 ;  /* 0x00000028402c723c */ /* 0x044ff0000004182c */
[C---:B------:R-:W-:Y:S08]  /*2ae0*/  HMMA.16816.F32.BF16 R12, R64.reuse, R42, R12 ;  /* 0x0000002a400c723c */ /* 0x040ff0000004180c */
[----:B-----5:R-:W-:Y:S08]  /*2af0*/  HMMA.16816.F32.BF16 R24, R64, R80, R24 ;  /* 0x000000504018723c */ /* 0x020ff00000041818 */
[C---:B------:R-:W-:Y:S08]  /*2b00*/  HMMA.16816.F32.BF16 R44, R48.reuse, R32, R44 ;  /* 0x00000020302c723c */ /* 0x040ff0000004182c */
[C---:B------:R-:W-:Y:S01]  /*2b10*/  HMMA.16816.F32.BF16 R12, R48.reuse, R34, R12 ;  /* 0x00000022300c723c */ /* 0x040fe2000004180c */
[----:B------:R-:W2:Y:S07]  /*2b20*/  LDSM.16.M88.4 R32, [R157+0x2800] ;  /* 0x002800009d20783b */ /* 0x000eae0000000200 */
[----:B-1----:R-:W-:Y:S08]  /*2b30*/  HMMA.16816.F32.BF16 R24, R48, R52, R24 ;  /* 0x000000343018723c */ /* 0x002ff00000041818 */
[----:B------:R-:W-:Y:S08]  /*2b40*/  HMMA.16816.F32.BF16 R16, R68, R18, RZ ;  /* 0x000000124410723c */ /* 0x000ff000000418ff */
[C---:B------:R-:W-:Y:S08]  /*2b50*/  HMMA.16816.F32.BF16 R44, R36.reuse, R60, R44 ;  /* 0x0000003c242c723c */ /* 0x040ff0000004182c */
[C---:B------:R-:W-:Y:S01]  /*2b60*/  HMMA.16816.F32.BF16 R12, R36.reuse, R62, R12 ;  /* 0x0000003e240c723c */ /* 0x040fe2000004180c */
[----:B------:R-:W1:Y:S07]  /*2b70*/  LDSM.16.M88.4 R60, [R159+0x3800] ;  /* 0x003800009f3c783b */ /* 0x000e6e0000000200 */
[----:B--2---:R-:W-:Y:S08]  /*2b80*/  HMMA.16816.F32.BF16 R24, R36, R32, R24 ;  /* 0x000000202418723c */ /* 0x004ff00000041818 */
[----:B------:R-:W-:Y:S08]  /*2b90*/  HMMA.16816.F32.BF16 R40, R68, R56, RZ ;  /* 0x000000384428723c */ /* 0x000ff000000418ff */
[----:B------:R-:W-:Y:S08]  /*2ba0*/  HMMA.16816.F32.BF16 R16, R64, R82, R16 ;  /* 0x000000524010723c */ /* 0x000ff00000041810 */
[----:B------:R-:W-:Y:S08]  /*2bb0*/  HMMA.16816.F32.BF16 R56, R68, R58, RZ ;  /* 0x0000003a4438723c */ /* 0x000ff000000418ff */
[----:B------:R-:W-:Y:S08]  /*2bc0*/  HMMA.16816.F32.BF16 R40, R64, R76, R40 ;  /* 0x0000004c4028723c */ /* 0x000ff00000041828 */
[----:B------:R-:W-:Y:S08]  /*2bd0*/  HMMA.16816.F32.BF16 R16, R48, R54, R16 ;  /* 0x000000363010723c */ /* 0x000ff00000041810 */
[----:B------:R-:W-:Y:S01]  /*2be0*/  HMMA.16816.F32.BF16 R76, R64, R78, R56 ;  /* 0x0000004e404c723c */ /* 0x000fe20000041838 */
[----:B------:R-:W-:Y:S07]  /*2bf0*/  LDSM.16.M88.4 R56, [R157+0x3000] ;  /* 0x003000009d38783b */ /* 0x000fee0000000200 */
[----:B------:R-:W-:Y:S08]  /*2c00*/  HMMA.16816.F32.BF16 R52, R68, R72, RZ ;  /* 0x000000484434723c */ /* 0x000ff000000418ff */
[----:B------:R-:W-:Y:S01]  /*2c10*/  HMMA.16816.F32.BF16 R16, R36, R34, R16 ;  /* 0x000000222410723c */ /* 0x000fe20000041810 */
[----:B------:R-:W-:Y:S11]  /*2c20*/  LDSM.16.M88.4 R32, [R159+0x4000] ;  /* 0x004000009f20783b */ /* 0x000ff60000000200 */
[----:B-1----:R-:W-:Y:S01]  /*2c30*/  HMMA.16816.F32.BF16 R52, R64, R60, R52 ;  /* 0x0000003c4034723c */ /* 0x002fe20000041834 */
[-C--:B----4-:R-:W-:Y:S01]  /*2c40*/  FMUL.FTZ R0, R44, R10.reuse ;  /* 0x0000000a2c007220 */ /* 0x090fe20000410000 */
[-C--:B------:R-:W-:Y:S01]  /*2c50*/  FMUL.FTZ R30, R45, R10.reuse ;  /* 0x0000000a2d1e7220 */ /* 0x080fe20000410000 */
[-C--:B------:R-:W-:Y:S01]  /*2c60*/  FMUL.FTZ R80, R46, R10.reuse ;  /* 0x0000000a2e507220 */ /* 0x080fe20000410000 */
[----:B------:R-:W-:-:S02]  /*2c70*/  FMUL.FTZ R81, R47, R10 ;  /* 0x0000000a2f517220 */ /* 0x000fc40000410000 */
[----:B------:R-:W1:Y:S01]  /*2c80*/  LDSM.16.M88.4 R44, [R158+0x3000] ;  /* 0x003000009e2c783b */ /* 0x000e620000000200 */
        /* <DEDUP_REMOVED lines=8> */
[----:B------:R-:W-:-:S04]  /*2d10*/  FMUL.FTZ R85, R15, R10 ;  /* 0x0000000a0f557220 */ /* 0x000fc80000410000 */
[----:B------:R-:W-:Y:S08]  /*2d20*/  MUFU.TANH R82, R12 ;  /* 0x0000000c00527308 */ /* 0x000ff00000002400 */
[----:B------:R-:W-:Y:S01]  /*2d30*/  MUFU.TANH R83, R13 ;  /* 0x0000000d00537308 */ /* 0x000fe20000002400 */
[----:B--2---:R-:W2:Y:S07]  /*2d40*/  LDSM.16.M88.4 R24, [R158+0x3800] ;  /* 0x003800009e18783b */ /* 0x004eae0000000200 */
[----:B------:R3:W-:Y:S02]  /*2d50*/  MUFU.TANH R84, R14 ;  /* 0x0000000e00547308 */ /* 0x0007e40000002400 */
[----:B---3--:R-:W3:Y:S01]  /*2d60*/  LDSM.16.M88.4 R12, [R164+0x4000] ;  /* 0x00400000a40c783b */ /* 0x008ee20000000200 */
[C---:B-1----:R-:W-:Y:S08]  /*2d70*/  HMMA.16816.F32.BF16 R40, R48.reuse, R44, R40 ;  /* 0x0000002c3028723c */ /* 0x042ff00000041828 */
[----:B------:R-:W-:Y:S01]  /*2d80*/  HMMA.16816.F32.BF16 R76, R48, R46, R76 ;  /* 0x0000002e304c723c */ /* 0x000fe2000004184c */
[----:B------:R-:W1:Y:S01]  /*2d90*/  LDSM.16.M88.4 R44, [R157+0x3800] ;  /* 0x003800009d2c783b */ /* 0x000e620000000200 */
[----:B------:R-:W-:-:S06]  /*2da0*/  FMUL.FTZ R16, R16, R10 ;  /* 0x0000000a10107220 */ /* 0x000fcc0000410000 */
[----:B------:R-:W-:Y:S01]  /*2db0*/  HMMA.16816.F32.BF16 R72, R68, R74, RZ ;  /* 0x0000004a4448723c */ /* 0x000fe200000418ff */
[----:B------:R3:W-:Y:S01]  /*2dc0*/  MUFU.TANH R90, R16 ;  /* 0x00000010005a7308 */ /* 0x0007e20000002400 */
[-C--:B------:R-:W-:Y:S01]  /*2dd0*/  FMUL.FTZ R91, R17, R10.reuse ;  /* 0x0000000a115b7220 */ /* 0x080fe20000410000 */
[-C--:B------:R-:W-:Y:S01]  /*2de0*/  FMUL.FTZ R92, R18, R10.reuse ;  /* 0x0000000a125c7220 */ /* 0x080fe20000410000 */
[----:B------:R-:W-:-:S04]  /*2df0*/  FMUL.FTZ R93, R19, R10 ;  /* 0x0000000a135d7220 */ /* 0x000fc80000410000 */
[----:B--2---:R-:W-:Y:S08]  /*2e00*/  HMMA.16816.F32.BF16 R52, R48, R24, R52 ;  /* 0x000000183034723c */ /* 0x004ff00000041834 */
[C---:B------:R-:W-:Y:S08]  /*2e10*/  HMMA.16816.F32.BF16 R40, R36.reuse, R56, R40 ;  /* 0x000000382428723c */ /* 0x040ff00000041828 */
[----:B------:R-:W-:Y:S01]  /*2e20*/  HMMA.16816.F32.BF16 R76, R36, R58, R76 ;  /* 0x0000003a244c723c */ /* 0x000fe2000004184c */
[----:B------:R-:W2:Y:S07]  /*2e30*/  LDSM.16.M88.4 R56, [R164+0x4800] ;  /* 0x00480000a438783b */ /* 0x000eae0000000200 */
[C---:B---3--:R-:W-:Y:S08]  /*2e40*/  HMMA.16816.F32.BF16 R16, R68.reuse, R12, RZ ;  /* 0x0000000c4410723c */ /* 0x048ff000000418ff */
[----:B------:R-:W-:Y:S08]  /*2e50*/  HMMA.16816.F32.BF16 R12, R68, R14, RZ ;  /* 0x0000000e440c723c */ /* 0x000ff000000418ff */
[----:B------:R-:W-:Y:S01]  /*2e60*/  HMMA.16816.F32.BF16 R72, R64, R62, R72 ;  /* 0x0000003e4048723c */ /* 0x000fe20000041848 */
[----:B------:R-:W-:Y:S07]  /*2e70*/  LDSM.16.M88.4 R60, [R158+0x4000] ;  /* 0x004000009e3c783b */ /* 0x000fee0000000200 */
[----:B-1----:R-:W-:Y:S08]  /*2e80*/  HMMA.16816.F32.BF16 R52, R36, R44, R52 ;  /* 0x0000002c2434723c */ /* 0x002ff00000041834 */
[C---:B------:R-:W-:Y:S08]  /*2e90*/  HMMA.16816.F32.BF16 R16, R64.reuse, R32, R16 ;  /* 0x000000204010723c */ /* 0x040ff00000041810 */
[----:B------:R-:W-:Y:S01]  /*2ea0*/  HMMA.16816.F32.BF16 R12, R64, R34, R12 ;  /* 0x00000022400c723c */ /* 0x000fe2000004180c */
[----:B------:R-:W1:Y:S01]  /*2eb0*/  LDSM.16.M88.4 R32, [R159+0x4800] ;  /* 0x004800009f20783b */ /* 0x000e620000000200 */
[-C--:B------:R-:W-:Y:S01]  /*2ec0*/  FMUL.FTZ R40, R40, R10.reuse ;  /* 0x0000000a28287220 */ /* 0x080fe20000410000 */
[----:B------:R-:W-:-:S05]  /*2ed0*/  FMUL.FTZ R41, R41, R10 ;  /* 0x0000000a29297220 */ /* 0x000fca0000410000 */
[----:B------:R-:W-:Y:S01]  /*2ee0*/  HMMA.16816.F32.BF16 R72, R48, R26, R72 ;  /* 0x0000001a3048723c */ /* 0x000fe20000041848 */
[-C--:B------:R-:W-:Y:S01]  /*2ef0*/  FMUL.FTZ R42, R42, R10.reuse ;  /* 0x0000000a2a2a7220 */ /* 0x080fe20000410000 */
[-C--:B------:R-:W-:Y:S01]  /*2f00*/  FMUL.FTZ R43, R43, R10.reuse ;  /* 0x0000000a2b2b7220 */ /* 0x080fe20000410000 */
[-C--:B------:R-:W-:Y:S01]  /*2f10*/  FMUL.FTZ R52, R52, R10.reuse ;  /* 0x0000000a34347220 */ /* 0x080fe20000410000 */
[----:B------:R-:W-:Y:S01]  /*2f20*/  MUFU.TANH R94, R40 ;  /* 0x00000028005e7308 */ /* 0x000fe20000002400 */
[-C--:B------:R-:W-:Y:S01]  /*2f30*/  FMUL.FTZ R135, R53, R10.reuse ;  /* 0x0000000a35877220 */ /* 0x080fe20000410000 */
[-C--:B------:R-:W-:Y:S01]  /*2f40*/  FMUL.FTZ R133, R54, R10.reuse ;  /* 0x0000000a36857220 */ /* 0x080fe20000410000 */
[-C--:B------:R-:W-:Y:S01]  /*2f50*/  FMUL.FTZ R185, R55, R10.reuse ;  /* 0x0000000a37b97220 */ /* 0x080fe20000410000 */
[----:B------:R-:W-:Y:S04]  /*2f60*/  LDSM.16.M88.4 R24, [R157+0x4000] ;  /* 0x004000009d18783b */ /* 0x000fe80000000200 */
[----:B------:R-:W-:Y:S08]  /*2f70*/  MUFU.TANH R95, R41 ;  /* 0x00000029005f7308 */ /* 0x000ff00000002400 */
[----:B------:R-:W-:Y:S08]  /*2f80*/  MUFU.TANH R96, R42 ;  /* 0x0000002a00607308 */ /* 0x000ff00000002400 */
[----:B------:R2:W-:Y:S08]  /*2f90*/  MUFU.TANH R97, R43 ;  /* 0x0000002b00617308 */ /* 0x0005f00000002400 */
[----:B------:R3:W-:Y:S01]  /*2fa0*/  MUFU.TANH R127, R52 ;  /* 0x00000034007f7308 */ /* 0x0007e20000002400 */
[C---:B--2---:R-:W-:Y:S08]  /*2fb0*/  HMMA.16816.F32.BF16 R40, R68.reuse, R56, RZ ;  /* 0x000000384428723c */ /* 0x044ff000000418ff */
[----:B------:R-:W-:Y:S01]  /*2fc0*/  HMMA.16816.F32.BF16 R56, R68, R58, RZ ;  /* 0x0000003a4438723c */ /* 0x000fe200000418ff */
[----:B---3--:R-:W2:Y:S07]  /*2fd0*/  LDSM.16.M88.4 R52, [R158+0x4800] ;  /* 0x004800009e34783b */ /* 0x008eae0000000200 */
[----:B------:R-:W-:Y:S01]  /*2fe0*/  HMMA.16816.F32.BF16 R72, R36, R46, R72 ;  /* 0x0000002e2448723c */ /* 0x000fe20000041848 */
[----:B------:R-:W3:Y:S01]  /*2ff0*/  LDSM.16.M88.4 R44, [R164+0x5000] ;  /* 0x00500000a42c783b */ /* 0x000ee20000000200 */
[-C--:B------:R-:W-:Y:S01]  /*3000*/  FMUL.FTZ R76, R76, R10.reuse ;  /* 0x0000000a4c4c7220 */ /* 0x080fe20000410000 */
[-C--:B------:R-:W-:Y:S01]  /*3010*/  FMUL.FTZ R77, R77, R10.reuse ;  /* 0x0000000a4d4d7220 */ /* 0x080fe20000410000 */
[----:B------:R-:W-:-:S04]  /*3020*/  FMUL.FTZ R78, R78, R10 ;  /* 0x0000000a4e4e7220 */ /* 0x000fc80000410000 */
[----:B-1----:R-:W-:Y:S01]  /*3030*/  HMMA.16816.F32.BF16 R40, R64, R32, R40 ;  /* 0x000000204028723c */ /* 0x002fe20000041828 */
[----:B------:R-:W-:-:S07]  /*3040*/  FMUL.FTZ R79, R79, R10 ;  /* 0x0000000a4f4f7220 */ /* 0x000fce0000410000 */
[----:B------:R-:W-:Y:S01]  /*3050*/  HMMA.16816.F32.BF16 R56, R64, R34, R56 ;  /* 0x000000224038723c */ /* 0x000fe20000041838 */
[----:B------:R-:W1:Y:S01]  /*3060*/  LDSM.16.M88.4 R32, [R157+0x4800] ;  /* 0x004800009d20783b */ /* 0x000e620000000200 */
[----:B------:R-:W-:Y:S06]  /*3070*/  MUFU.TANH R98, R76 ;  /* 0x0000004c00627308 */ /* 0x000fec0000002400 */
[C---:B------:R-:W-:Y:S02]  /*3080*/  HMMA.16816.F32.BF16 R16, R48.reuse, R60, R16 ;  /* 0x0000003c3010723c */ /* 0x040fe40000041810 */
[----:B------:R-:W-:Y:S06]  /*3090*/  MUFU.TANH R99, R77 ;  /* 0x0000004d00637308 */ /* 0x000fec0000002400 */
[C---:B------:R-:W-:Y:S02]  /*30a0*/  HMMA.16816.F32.BF16 R12, R48.reuse, R62, R12 ;  /* 0x0000003e300c723c */ /* 0x040fe4000004180c */
[----:B------:R-:W-:Y:S08]  /*30b0*/  MUFU.TANH R100, R78 ;  /* 0x0000004e00647308 */ /* 0x000ff00000002400 */
[----:B------:R4:W-:Y:S01]  /*30c0*/  MUFU.TANH R101, R79 ;  /* 0x0000004f00657308 */ /* 0x0009e20000002400 */
[----:B--2---:R-:W-:Y:S01]  /*30d0*/  HMMA.16816.F32.BF16 R40, R48, R52, R40 ;  /* 0x000000343028723c */ /* 0x004fe20000041828 */
[----:B----4-:R-:W2:Y:S07]  /*30e0*/  LDSM.16.M88.4 R76, [R159+0x5000] ;  /* 0x005000009f4c783b */ /* 0x010eae0000000200 */
[C---:B------:R-:W-:Y:S08]  /*30f0*/  HMMA.16816.F32.BF16 R16, R36.reuse, R24, R16 ;  /* 0x000000182410723c */ /* 0x040ff00000041810 */
[----:B------:R-:W-:Y:S01]  /*3100*/  HMMA.16816.F32.BF16 R12, R36, R26, R12 ;  /* 0x0000001a240c723c */ /* 0x000fe2000004180c */
[----:B------:R-:W4:Y:S07]  /*3110*/  LDSM.16.M88.4 R24, [R158+0x5000] ;  /* 0x005000009e18783b */ /* 0x000f2e0000000200 */
[----:B---3--:R-:W-:Y:S03]  /*3120*/  HMMA.16816.F32.BF16 R60, R68, R44, RZ ;  /* 0x0000002c443c723c */ /* 0x008fe600000418ff */
[-C--:B------:R-:W-:Y:S01]  /*3130*/  FMUL.FTZ R147, R16, R10.reuse ;  /* 0x0000000a10937220 */ /* 0x080fe20000410000 */
[----:B------:R-:W-:-:S04]  /*3140*/  FMUL.FTZ R145, R17, R10 ;  /* 0x0000000a11917220 */ /* 0x000fc80000410000 */
[----:B-1----:R-:W-:Y:S01]  /*3150*/  HMMA.16816.F32.BF16 R40, R36, R32, R40 ;  /* 0x000000202428723c */ /* 0x002fe20000041828 */
[-C--:B------:R-:W-:Y:S01]  /*3160*/  FMUL.FTZ R153, R18, R10.reuse ;  /* 0x0000000a12997220 */ /* 0x080fe20000410000 */
[-C--:B------:R-:W-:Y:S02]  /*3170*/  FMUL.FTZ R149, R19, R10.reuse ;  /* 0x0000000a13957220 */ /* 0x080fe40000410000 */
[----:B------:R-:W1:Y:S08]  /*3180*/  LDSM.16.M88.4 R16, [R164+0x5800] ;  /* 0x00580000a410783b */ /* 0x000e700000000200 */
[----:B--2---:R-:W-:Y:S07]  /*3190*/  HMMA.16816.F32.BF16 R60, R64, R76, R60 ;  /* 0x0000004c403c723c */ /* 0x004fee000004183c */
[-C--:B------:R-:W-:Y:S01]  /*31a0*/  FMUL.FTZ R40, R40, R10.reuse ;  /* 0x0000000a28287220 */ /* 0x080fe20000410000 */
[-C--:B------:R-:W-:Y:S01]  /*31b0*/  FMUL.FTZ R121, R41, R10.reuse ;  /* 0x0000000a29797220 */ /* 0x080fe20000410000 */
[-C--:B------:R-:W-:Y:S01]  /*31c0*/  FMUL.FTZ R137, R42, R10.reuse ;  /* 0x0000000a2a897220 */ /* 0x080fe20000410000 */
[----:B------:R-:W-:Y:S01]  /*31d0*/  FMUL.FTZ R131, R43, R10 ;  /* 0x0000000a2b837220 */ /* 0x000fe20000410000 */
[----:B------:R-:W-:Y:S01]  /*31e0*/  HMMA.16816.F32.BF16 R56, R48, R54, R56 ;  /* 0x000000363038723c */ /* 0x000fe20000041838 */
[----:B------:R2:W-:Y:S01]  /*31f0*/  MUFU.TANH R123, R40 ;  /* 0x00000028007b7308 */ /* 0x0005e20000002400 */
[----:B------:R-:W-:-:S06]  /*3200*/  IMAD.SHL.U32 R23, R23, 0x2, RZ ;  /* 0x0000000217177824 */ /* 0x000fcc00078e00ff */
[----:B------:R-:W-:Y:S01]  /*3210*/  HMMA.16816.F32.BF16 R44, R68, R46, RZ ;  /* 0x0000002e442c723c */ /* 0x000fe200000418ff */
[----:B--2---:R-:W2:Y:S07]  /*3220*/  LDSM.16.M88.4 R40, [R159+0x5800] ;  /* 0x005800009f28783b */ /* 0x004eae0000000200 */
[----:B----4-:R-:W-:Y:S01]  /*3230*/  HMMA.16816.F32.BF16 R60, R48, R24, R60 ;  /* 0x00000018303c723c */ /* 0x010fe2000004183c */
[----:B------:R-:W-:-:S05]  /*3240*/  LOP3.LUT R24, R23, 0x6, RZ, 0xc0, !PT ;  /* 0x0000000617187812 */ /* 0x000fca00078ec0ff */
[----:B------:R-:W-:Y:S02]  /*3250*/  IMAD.IADD R23, R177, 0x1, R24 ;  /* 0x00000001b1177824 */ /* 0x000fe400078e0218 */
[-C--:B------:R-:W-:Y:S01]  /*3260*/  FMUL.FTZ R143, R12, R10.reuse ;  /* 0x0000000a0c8f7220 */ /* 0x080fe20000410000 */
[-C--:B------:R-:W-:Y:S01]  /*3270*/  FMUL.FTZ R139, R13, R10.reuse ;  /* 0x0000000a0d8b7220 */ /* 0x080fe20000410000 */
[C---:B------:R-:W-:Y:S02]  /*3280*/  VIADD R55, R23.reuse, 0x1 ;  /* 0x0000000117377836 */ /* 0x040fe40000000000 */
[----:B------:R-:W-:Y:S02]  /*3290*/  VIADD R53, R23, 0x8 ;  /* 0x0000000817357836 */ /* 0x000fe40000000000 */
[-C--:B------:R-:W-:Y:S01]  /*32a0*/  FMUL.FTZ R151, R14, R10.reuse ;  /* 0x0000000a0e977220 */ /* 0x080fe20000410000 */
[----:B------:R-:W-:Y:S02]  /*32b0*/  FMUL.FTZ R141, R15, R10 ;  /* 0x0000000a0f8d7220 */ /* 0x000fe40000410000 */
[----:B------:R-:W3:Y:S01]  /*32c0*/  LDSM.16.M88.4 R12, [R157+0x5000] ;  /* 0x005000009d0c783b */ /* 0x000ee20000000200 */
[----:B------:R-:W-:Y:S01]  /*32d0*/  HMMA.16816.F32.BF16 R56, R36, R34, R56 ;  /* 0x000000222438723c */ /* 0x000fe20000041838 */
[----:B------:R-:W-:-:S02]  /*32e0*/  ISETP.GE.AND P3, PT, R55, R8, PT ;  /* 0x000000083700720c */ /* 0x000fc40003f66270 */
[----:B------:R-:W-:Y:S02]  /*32f0*/  ISETP.GE.AND P2, PT, R53, R8, PT ;  /* 0x000000083500720c */ /* 0x000fe40003f46270 */
[----:B------:R-:W4:Y:S03]  /*3300*/  LDSM.16.M88.4 R52, [R158+0x5800] ;  /* 0x005800009e34783b */ /* 0x000f260000000200 */
[----:B------:R-:W-:Y:S08]  /*3310*/  HMMA.16816.F32.BF16 R44, R64, R78, R44 ;  /* 0x0000004e402c723c */ /* 0x000ff0000004182c */
[----:B-1----:R-:W-:Y:S01]  /*3320*/  HMMA.16816.F32.BF16 R32, R68, R16, RZ ;  /* 0x000000104420723c */ /* 0x002fe200000418ff */
[----:B------:R-:W-:-:S04]  /*3330*/  IADD3 R25, PT, PT, R23, 0x9, RZ ;  /* 0x0000000917197810 */ /* 0x000fc80007ffe0ff */
[----:B------:R-:W-:Y:S01]  /*3340*/  ISETP.GE.AND P1, PT, R25, R8, PT ;  /* 0x000000081900720c */ /* 0x000fe20003f26270 */
[----:B------:R-:W-:-:S05]  /*3350*/  VIADD R25, R23, 0x11 ;  /* 0x0000001117197836 */ /* 0x000fca0000000000 */
[----:B------:R-:W-:Y:S01]  /*3360*/  ISETP.GE.AND P6, PT, R25, R8, PT ;  /* 0x000000081900720c */ /* 0x000fe20003fc6270 */
[----:B------:R-:W-:Y:S01]  /*3370*/  HMMA.16816.F32.BF16 R44, R48, R26, R44 ;  /* 0x0000001a302c723c */ /* 0x000fe2000004182c */
[----:B------:R-:W1:Y:S07]  /*3380*/  LDSM.16.M88.4 R24, [R157+0x5800] ;  /* 0x005800009d18783b */ /* 0x000e6e0000000200 */
[----:B--2---:R-:W-:Y:S01]  /*3390*/  HMMA.16816.F32.BF16 R32, R64, R40, R32 ;  /* 0x000000284020723c */ /* 0x004fe20000041820 */
[----:B------:R-:W-:Y:S08]  /*33a0*/  MUFU.TANH R0, R0 ;  /* 0x0000000000007308 */ /* 0x000ff00000002400 */
[----:B------:R-:W2:Y:S01]  /*33b0*/  MUFU.TANH R80, R80 ;  /* 0x0000005000507308 */ /* 0x000ea20000002400 */
[----:B------:R-:W-:Y:S01]  /*33c0*/  HMMA.16816.F32.BF16 R16, R68, R18, RZ ;  /* 0x000000124410723c */ /* 0x000fe200000418ff */
[----:B------:R-:W-:-:S06]  /*33d0*/  FMUL.FTZ R115, R57, R10 ;  /* 0x0000000a39737220 */ /* 0x000fcc0000410000 */
[----:B------:R-:W-:Y:S01]  /*33e0*/  MUFU.TANH R30, R30 ;  /* 0x0000001e001e7308 */ /* 0x000fe20000002400 */
[----:B---3--:R-:W-:Y:S01]  /*33f0*/  HMMA.16816.F32.BF16 R60, R36, R12, R60 ;  /* 0x0000000c243c723c */ /* 0x008fe2000004183c */
[----:B------:R-:W-:-:S06]  /*3400*/  VIADD R13, R23, 0x18 ;  /* 0x00000018170d7836 */ /* 0x000fcc0000000000 */
[----:B------:R-:W3:Y:S01]  /*3410*/  MUFU.TANH R81, R81 ;  /* 0x0000005100517308 */ /* 0x000ee20000002400 */
[----:B----4-:R-:W-:Y:S01]  /*3420*/  HMMA.16816.F32.BF16 R32, R48, R52, R32 ;  /* 0x000000343020723c */ /* 0x010fe20000041820 */
[----:B------:R-:W-:Y:S01]  /*3430*/  VIADD R57, R23, 0x10 ;  /* 0x0000001017397836 */ /* 0x000fe20000000000 */
[-C--:B------:R-:W-:Y:S01]  /*3440*/  ISETP.GE.AND P5, PT, R13, R8.reuse, PT ;  /* 0x000000080d00720c */ /* 0x080fe20003fa6270 */
[C---:B------:R-:W-:Y:S01]  /*3450*/  VIADD R13, R23.reuse, 0x19 ;  /* 0x00000019170d7836 */ /* 0x040fe20000000000 */
[----:B------:R-:W-:-:S03]  /*3460*/  ISETP.GE.AND P4, PT, R23, R8, PT ;  /* 0x000000081700720c */ /* 0x000fc60003f86270 */
[----:B------:R-:W4:Y:S01]  /*3470*/  MUFU.TANH R85, R85 ;  /* 0x0000005500557308 */ /* 0x000f220000002400 */
[----:B------:R-:W-:-:S07]  /*3480*/  ISETP.GE.AND P0, PT, R57, R8, PT ;  /* 0x000000083900720c */ /* 0x000fce0003f06270 */
[----:B------:R-:W5:Y:S01]  /*3490*/  MUFU.TANH R88, R88 ;  /* 0x0000005800587308 */ /* 0x000f620000002400 */
[----:B--2---:R-:W-:Y:S02]  /*34a0*/  FSEL R71, R80, -INF , !P4 ;  /* 0xff80000050477808 */ /* 0x004fe40006000000 */
[----:B------:R-:W-:Y:S02]  /*34b0*/  FSEL R84, R84, -INF , !P2 ;  /* 0xff80000054547808 */ /* 0x000fe40005000000 */
[----:B------:R-:W-:-:S03]  /*34c0*/  FSEL R82, R82, -INF , !P2 ;  /* 0xff80000052527808 */ /* 0x000fc60005000000 */
[----:B------:R-:W-:Y:S01]  /*34d0*/  MUFU.TANH R87, R87 ;  /* 0x0000005700577308 */ /* 0x000fe20000002400 */
[----:B------:R-:W-:-:S07]  /*34e0*/  FSEL R57, R0, -INF , !P4 ;  /* 0xff80000000397808 */ /* 0x000fce0006000000 */
[----:B------:R-:W2:Y:S01]  /*34f0*/  MUFU.TANH R89, R89 ;  /* 0x0000005900597308 */ /* 0x000ea20000002400 */
[----:B------:R-:W-:Y:S01]  /*3500*/  ISETP.GE.AND P4, PT, R13, R8, PT ;  /* 0x000000080d00720c */ /* 0x000fe20003f86270 */
[----:B------:R-:W-:Y:S01]  /*3510*/  FMUL.FTZ R75, R75, R10 ;  /* 0x0000000a4b4b7220 */ /* 0x000fe20000410000 */
[----:B------:R-:W-:Y:S02]  /*3520*/  IADD3 R13, PT, PT, R23, 0x20, RZ ;  /* 0x00000020170d7810 */ /* 0x000fe40007ffe0ff */
[----:B------:R-:W-:-:S03]  /*3530*/  FSEL R79, R83, -INF , !P1 ;  /* 0xff800000534f7808 */ /* 0x000fc60004800000 */
[----:B------:R-:W-:Y:S01]  /*3540*/  MUFU.TANH R133, R133 ;  /* 0x0000008500857308 */ /* 0x000fe20000002400 */
[----:B---3--:R-:W-:Y:S01]  /*3550*/  FSEL R77, R81, -INF , !P3 ;  /* 0xff800000514d7808 */ /* 0x008fe20005800000 */
[----:B------:R-:W-:Y:S01]  /*3560*/  HMMA.16816.F32.BF16 R44, R36, R14, R44 ;  /* 0x0000000e242c723c */ /* 0x000fe2000004182c */
[----:B------:R-:W-:-:S05]  /*3570*/  FSEL R69, R30, -INF , !P3 ;  /* 0xff8000001e457808 */ /* 0x000fca0005800000 */
[----:B------:R-:W3:Y:S01]  /*3580*/  MUFU.TANH R92, R92 ;  /* 0x0000005c005c7308 */ /* 0x000ee20000002400 */
[----:B------:R-:W-:Y:S01]  /*3590*/  ISETP.GE.AND P3, PT, R13, R8, PT ;  /* 0x000000080d00720c */ /* 0x000fe20003f66270 */
[----:B------:R-:W-:Y:S01]  /*35a0*/  VIADD R13, R23, 0x21 ;  /* 0x00000021170d7836 */ /* 0x000fe20000000000 */
[----:B------:R-:W-:Y:S01]  /*35b0*/  HMMA.16816.F32.BF16 R16, R64, R42, R16 ;  /* 0x0000002a4010723c */ /* 0x000fe20000041810 */
[-C--:B------:R-:W-:Y:S01]  /*35c0*/  FMUL.FTZ R72, R72, R10.reuse ;  /* 0x0000000a48487220 */ /* 0x080fe20000410000 */
[-C--:B------:R-:W-:Y:S01]  /*35d0*/  FMUL.FTZ R73, R73, R10.reuse ;  /* 0x0000000a49497220 */ /* 0x080fe20000410000 */
[----:B------:R-:W-:Y:S01]  /*35e0*/  FMUL.FTZ R74, R74, R10 ;  /* 0x0000000a4a4a7220 */ /* 0x000fe20000410000 */
[----:B------:R-:W-:Y:S01]  /*35f0*/  ISETP.GE.AND P2, PT, R13, R8, PT ;  /* 0x000000080d00720c */ /* 0x000fe20003f46270 */
[C---:B------:R-:W-:Y:S01]  /*3600*/  VIADD R13, R23.reuse, 0x28 ;  /* 0x00000028170d7836 */ /* 0x040fe20000000000 */
[----:B------:R-:W-:Y:S08]  /*3610*/  MUFU.TANH R135, R135 ;  /* 0x0000008700877308 */ /* 0x000ff00000002400 */
[----:B------:R-:W-:Y:S01]  /*3620*/  MUFU.TANH R185, R185 ;  /* 0x000000b900b97308 */ /* 0x000fe20000002400 */
[----:B-1----:R-:W-:Y:S01]  /*3630*/  HMMA.16816.F32.BF16 R32, R36, R24, R32 ;  /* 0x000000182420723c */ /* 0x002fe20000041820 */
[----:B------:R-:W-:Y:S01]  /*3640*/  VIADD R25, R23, 0x40 ;  /* 0x0000004017197836 */ /* 0x000fe20000000000 */
[----:B----4-:R-:W-:-:S05]  /*3650*/  FSEL R85, R85, -INF , !P1 ;  /* 0xff80000055557808 */ /* 0x010fca0004800000 */
[----:B------:R-:W-:Y:S01]  /*3660*/  MUFU.TANH R91, R91 ;  /* 0x0000005b005b7308 */ /* 0x000fe20000002400 */
[----:B------:R-:W-:-:S07]  /*3670*/  FSEL R191, R97, -INF , !P2 ;  /* 0xff80000061bf7808 */ /* 0x000fce0005000000 */
[----:B------:R-:W1:Y:S01]  /*3680*/  MUFU.TANH R93, R93 ;  /* 0x0000005d005d7308 */ /* 0x000e620000002400 */
[----:B------:R-:W-:-:S07]  /*3690*/  FSEL R113, R95, -INF , !P2 ;  /* 0xff8000005f717808 */ /* 0x000fce0005000000 */
[----:B------:R-:W-:Y:S01]  /*36a0*/  MUFU.TANH R147, R147 ;  /* 0x0000009300937308 */ /* 0x000fe20000002400 */
[-C--:B------:R-:W-:Y:S01]  /*36b0*/  ISETP.GE.AND P1, PT, R13, R8.reuse, PT ;  /* 0x000000080d00720c */ /* 0x080fe20003f26270 */
[----:B------:R-:W-:Y:S01]  /*36c0*/  VIADD R13, R23, 0x29 ;  /* 0x00000029170d7836 */ /* 0x000fe20000000000 */
[----:B------:R-:W-:Y:S01]  /*36d0*/  ISETP.GE.AND P2, PT, R25, R8, PT ;  /* 0x000000081900720c */ /* 0x000fe20003f46270 */
[----:B------:R-:W-:Y:S01]  /*36e0*/  VIADD R25, R23, 0x41 ;  /* 0x0000004117197836 */ /* 0x000fe20000000000 */
[----:B-----5:R-:W-:-:S03]  /*36f0*/  FSEL R15, R88, -INF , !P0 ;  /* 0xff800000580f7808 */ /* 0x020fc60004000000 */
[----:B------:R-:W-:Y:S01]  /*3700*/  MUFU.TANH R153, R153 ;  /* 0x0000009900997308 */ /* 0x000fe20000002400 */
[----:B------:R-:W-:-:S07]  /*3710*/  FSEL R193, R100, -INF , !P1 ;  /* 0xff80000064c17808 */ /* 0x000fce0004800000 */
[----:B------:R-:W-:Y:S01]  /*3720*/  MUFU.TANH R145, R145 ;  /* 0x0000009100917308 */ /* 0x000fe20000002400 */
[----:B------:R-:W-:-:S07]  /*3730*/  FSEL R111, R98, -INF , !P1 ;  /* 0xff800000626f7808 */ /* 0x000fce0004800000 */
[----:B------:R-:W-:Y:S01]  /*3740*/  MUFU.TANH R149, R149 ;  /* 0x0000009500957308 */ /* 0x000fe20000002400 */
[----:B------:R-:W-:-:S07]  /*3750*/  ISETP.GE.AND P1, PT, R25, R8, PT ;  /* 0x000000081900720c */ /* 0x000fce0003f26270 */
[----:B------:R-:W-:Y:S01]  /*3760*/  MUFU.TANH R143, R143 ;  /* 0x0000008f008f7308 */ /* 0x000fe20000002400 */
[----:B------:R-:W-:Y:S01]  /*3770*/  IADD3 R25, PT, PT, R23, 0x48, RZ ;  /* 0x0000004817197810 */ /* 0x000fe20007ffe0ff */
[----:B------:R-:W-:Y:S06]  /*3780*/  HMMA.16816.F32.BF16 R16, R48, R54, R16 ;  /* 0x000000363010723c */ /* 0x000fec0000041810 */
[----:B------:R-:W-:Y:S01]  /*3790*/  MUFU.TANH R151, R151 ;  /* 0x0000009700977308 */ /* 0x000fe20000002400 */
[----:B--2---:R-:W-:-:S07]  /*37a0*/  FSEL R89, R89, -INF , !P6 ;  /* 0xff80000059597808 */ /* 0x004fce0007000000 */
[----:B------:R-:W-:Y:S08]  /*37b0*/  MUFU.TANH R139, R139 ;  /* 0x0000008b008b7308 */ /* 0x000ff00000002400 */
[----:B------:R-:W-:Y:S01]  /*37c0*/  MUFU.TANH R141, R141 ;  /* 0x0000008d008d7308 */ /* 0x000fe20000002400 */
[----:B------:R-:W-:-:S07]  /*37d0*/  FMUL.FTZ R56, R56, R10 ;  /* 0x0000000a38387220 */ /* 0x000fce0000410000 */
[----:B------:R-:W-:Y:S01]  /*37e0*/  MUFU.TANH R137, R137 ;  /* 0x0000008900897308 */ /* 0x000fe20000002400 */
[----:B------:R-:W-:-:S07]  /*37f0*/  FMUL.FTZ R58, R58, R10 ;  /* 0x0000000a3a3a7220 */ /* 0x000fce0000410000 */
[----:B------:R-:W-:Y:S08]  /*3800*/  MUFU.TANH R121, R121 ;  /* 0x0000007900797308 */ /* 0x000ff00000002400 */
[----:B------:R-:W-:Y:S01]  /*3810*/  MUFU.TANH R131, R131 ;  /* 0x0000008300837308 */ /* 0x000fe20000002400 */
[----:B------:R-:W-:Y:S01]  /*3820*/  FMUL.FTZ R59, R59, R10 ;  /* 0x0000000a3b3b7220 */ /* 0x000fe20000410000 */
[----:B------:R-:W-:-:S06]  /*3830*/  DEPBAR.LE SB0, 0x0 ;  /* 0x000080000000791a */ /* 0x000fcc0000000000 */
[----:B------:R2:W-:Y:S01]  /*3840*/  MUFU.TANH R155, R75 ;  /* 0x0000004b009b7308 */ /* 0x0005e20000002400 */
[----:B------:R-:W-:-:S07]  /*3850*/  IADD3 R41, PT, PT, R23, 0x31, RZ ;  /* 0x0000003117297810 */ /* 0x000fce0007ffe0ff */
[----:B------:R-:W-:Y:S01]  /*3860*/  MUFU.TANH R129, R72 ;  /* 0x0000004800817308 */ /* 0x000fe20000002400 */
[----:B--2---:R-:W-:Y:S02]  /*3870*/  FSEL R75, R86, -INF , !P0 ;  /* 0xff800000564b7808 */ /* 0x004fe40004000000 */
[----:B------:R-:W-:Y:S01]  /*3880*/  ISETP.GE.AND P0, PT, R13, R8, PT ;  /* 0x000000080d00720c */ /* 0x000fe20003f06270 */
[----:B------:R-:W-:-:S04]  /*3890*/  VIADD R13, R23, 0x30 ;  /* 0x00000030170d7836 */ /* 0x000fc80000000000 */
[----:B------:R2:W-:Y:S01]  /*38a0*/  MUFU.TANH R171, R73 ;  /* 0x0000004900ab7308 */ /* 0x0005e20000002400 */
[----:B------:R-:W-:Y:S02]  /*38b0*/  FSEL R187, R101, -INF , !P0 ;  /* 0xff80000065bb7808 */ /* 0x000fe40004000000 */
[----:B------:R-:W-:Y:S02]  /*38c0*/  FSEL R189, R99, -INF , !P0 ;  /* 0xff80000063bd7808 */ /* 0x000fe40004000000 */
[----:B------:R-:W-:-:S03]  /*38d0*/  ISETP.GE.AND P0, PT, R25, R8, PT ;  /* 0x000000081900720c */ /* 0x000fc60003f06270 */
[----:B------:R-:W4:Y:S01]  /*38e0*/  MUFU.TANH R181, R74 ;  /* 0x0000004a00b57308 */ /* 0x000f220000002400 */
[----:B------:R-:W-:Y:S01]  /*38f0*/  VIADD R25, R23, 0x49 ;  /* 0x0000004917197836 */ /* 0x000fe20000000000 */
[----:B------:R-:W-:Y:S02]  /*3900*/  FSEL R81, R90, -INF , !P5 ;  /* 0xff8000005a517808 */ /* 0x000fe40006800000 */
[----:B--2---:R-:W-:Y:S02]  /*3910*/  FSEL R73, R87, -INF , !P6 ;  /* 0xff80000057497808 */ /* 0x004fe40007000000 */
[----:B------:R-:W-:Y:S02]  /*3920*/  ISETP.GE.AND P6, PT, R13, R8, PT ;  /* 0x000000080d00720c */ /* 0x000fe40003fc6270 */
[----:B---3--:R-:W-:Y:S02]  /*3930*/  FSEL R13, R92, -INF , !P5 ;  /* 0xff8000005c0d7808 */ /* 0x008fe40006800000 */
[----:B------:R-:W-:-:S02]  /*3940*/  FSEL R133, R133, -INF , !P6 ;  /* 0xff80000085857808 */ /* 0x000fc40007000000 */
[----:B------:R-:W-:Y:S02]  /*3950*/  FSEL R127, R127, -INF , !P6 ;  /* 0xff8000007f7f7808 */ /* 0x000fe40007000000 */
[-C--:B------:R-:W-:Y:S01]  /*3960*/  ISETP.GE.AND P6, PT, R25, R8.reuse, PT ;  /* 0x000000081900720c */ /* 0x080fe20003fc6270 */
[----:B------:R-:W-:Y:S01]  /*3970*/  VIADD R25, R23, 0x50 ;  /* 0x0000005017197836 */ /* 0x000fe20000000000 */
[----:B------:R-:W-:Y:S01]  /*3980*/  ISETP.GE.AND P5, PT, R41, R8, PT ;  /* 0x000000082900720c */ /* 0x000fe20003fa6270 */
[----:B------:R-:W-:Y:S01]  /*3990*/  VIADD R41, R23, 0x38 ;  /* 0x0000003817297836 */ /* 0x000fe20000000000 */
[----:B-1----:R-:W-:Y:S02]  /*39a0*/  FSEL R83, R93, -INF , !P4 ;  /* 0xff8000005d537808 */ /* 0x002fe40006000000 */
[----:B------:R-:W-:Y:S02]  /*39b0*/  FSEL R185, R185, -INF , !P5 ;  /* 0xff800000b9b97808 */ /* 0x000fe40006800000 */
[----:B------:R-:W-:-:S02]  /*39c0*/  FSEL R135, R135, -INF , !P5 ;  /* 0xff80000087877808 */ /* 0x000fc40006800000 */
[----:B------:R-:W-:Y:S02]  /*39d0*/  FSEL R195, R91, -INF , !P4 ;  /* 0xff8000005bc37808 */ /* 0x000fe40006000000 */
[-C--:B------:R-:W-:Y:S01]  /*39e0*/  ISETP.GE.AND P5, PT, R25, R8.reuse, PT ;  /* 0x000000081900720c */ /* 0x080fe20003fa6270 */
[----:B------:R-:W-:Y:S01]  /*39f0*/  VIADD R25, R23, 0x51 ;  /* 0x0000005117197836 */ /* 0x000fe20000000000 */
[----:B------:R-:W-:Y:S01]  /*3a00*/  ISETP.GE.AND P4, PT, R41, R8, PT ;  /* 0x000000082900720c */ /* 0x000fe20003f86270 */
[----:B------:R-:W-:Y:S01]  /*3a10*/  VIADD R41, R23, 0x39 ;  /* 0x0000003917297836 */ /* 0x000fe20000000000 */
[----:B------:R-:W-:Y:S02]  /*3a20*/  FSEL R105, R96, -INF , !P3 ;  /* 0xff80000060697808 */ /* 0x000fe40005800000 */
[----:B----4-:R-:W-:Y:S02]  /*3a30*/  FSEL R181, R181, -INF , !P4 ;  /* 0xff800000b5b57808 */ /* 0x010fe40006000000 */
[----:B------:R-:W-:-:S02]  /*3a40*/  FSEL R129, R129, -INF , !P4 ;  /* 0xff80000081817808 */ /* 0x000fc40006000000 */
[-C--:B------:R-:W-:Y:S02]  /*3a50*/  ISETP.GE.AND P4, PT, R25, R8.reuse, PT ;  /* 0x000000081900720c */ /* 0x080fe40003f86270 */
[----:B------:R-:W-:Y:S01]  /*3a60*/  FSEL R109, R94, -INF , !P3 ;  /* 0xff8000005e6d7808 */ /* 0x000fe20005800000 */
[----:B------:R-:W-:Y:S01]  /*3a70*/  HMMA.16816.F32.BF16 R24, R36, R26, R16 ;  /* 0x0000001a2418723c */ /* 0x000fe20000041810 */
[----:B------:R-:W-:Y:S01]  /*3a80*/  ISETP.GE.AND P3, PT, R41, R8, PT ;  /* 0x000000082900720c */ /* 0x000fe20003f66270 */
[----:B------:R-:W-:-:S03]  /*3a90*/  VIADD R17, R23, 0x58 ;  /* 0x0000005817117836 */ /* 0x000fc60000000000 */
[----:B------:R-:W-:Y:S02]  /*3aa0*/  FSEL R155, R155, -INF , !P3 ;  /* 0xff8000009b9b7808 */ /* 0x000fe40005800000 */
[----:B------:R-:W-:Y:S02]  /*3ab0*/  FSEL R171, R171, -INF , !P3 ;  /* 0xff800000abab7808 */ /* 0x000fe40005800000 */
[----:B------:R-:W-:Y:S02]  /*3ac0*/  ISETP.GE.AND P3, PT, R17, R8, PT ;  /* 0x000000081100720c */ /* 0x000fe40003f66270 */
[----:B------:R-:W-:Y:S02]  /*3ad0*/  IADD3 R17, PT, PT, R23, 0x59, RZ ;  /* 0x0000005917117810 */ /* 0x000fe40007ffe0ff */
[----:B------:R-:W-:Y:S02]  /*3ae0*/  FSEL R153, R153, -INF , !P2 ;  /* 0xff80000099997808 */ /* 0x000fe40005000000 */
[----:B------:R-:W-:-:S02]  /*3af0*/  FSEL R147, R147, -INF , !P2 ;  /* 0xff80000093937808 */ /* 0x000fc40005000000 */
[----:B------:R-:W-:Y:S01]  /*3b00*/  ISETP.GE.AND P2, PT, R17, R8, PT ;  /* 0x000000081100720c */ /* 0x000fe20003f46270 */
[----:B------:R-:W-:Y:S01]  /*3b10*/  VIADD R17, R23, 0x60 ;  /* 0x0000006017117836 */ /* 0x000fe20000000000 */
[----:B------:R-:W-:Y:S01]  /*3b20*/  FSEL R149, R149, -INF , !P1 ;  /* 0xff80000095957808 */ /* 0x000fe20004800000 */
[-C--:B------:R-:W-:Y:S01]  /*3b30*/  FMUL.FTZ R12, R61, R10.reuse ;  /* 0x0000000a3d0c7220 */ /* 0x080fe20000410000 */
[----:B------:R-:W-:Y:S01]  /*3b40*/  FSEL R145, R145, -INF , !P1 ;  /* 0xff80000091917808 */ /* 0x000fe20004800000 */
[----:B------:R-:W-:Y:S01]  /*3b50*/  FMUL.FTZ R103, R63, R10 ;  /* 0x0000000a3f677220 */ /* 0x000fe20000410000 */
[----:B------:R-:W-:Y:S01]  /*3b60*/  ISETP.GE.AND P1, PT, R17, R8, PT ;  /* 0x000000081100720c */ /* 0x000fe20003f26270 */
[----:B------:R-:W-:Y:S01]  /*3b70*/  VIADD R17, R23, 0x61 ;  /* 0x0000006117117836 */ /* 0x000fe20000000000 */
[----:B------:R-:W-:Y:S01]  /*3b80*/  FSEL R151, R151, -INF , !P0 ;  /* 0xff80000097977808 */ /* 0x000fe20004000000 */
[----:B------:R-:W-:Y:S01]  /*3b90*/  MUFU.TANH R12, R12 ;  /* 0x0000000c000c7308 */ /* 0x000fe20000002400 */
[----:B------:R-:W-:-:S02]  /*3ba0*/  FSEL R143, R143, -INF , !P0 ;  /* 0xff8000008f8f7808 */ /* 0x000fc40004000000 */
[----:B------:R-:W-:Y:S01]  /*3bb0*/  ISETP.GE.AND P0, PT, R17, R8, PT ;  /* 0x000000081100720c */ /* 0x000fe20003f06270 */
[----:B------:R-:W-:-:S04]  /*3bc0*/  VIADD R17, R23, 0x68 ;  /* 0x0000006817117836 */ /* 0x000fc80000000000 */
[----:B------:R-:W1:Y:S01]  /*3bd0*/  MUFU.TANH R103, R103 ;  /* 0x0000006700677308 */ /* 0x000e620000002400 */
[-C--:B------:R-:W-:Y:S01]  /*3be0*/  FMUL.FTZ R0, R60, R10.reuse ;  /* 0x0000000a3c007220 */ /* 0x080fe20000410000 */
[----:B------:R-:W-:Y:S02]  /*3bf0*/  FSEL R141, R141, -INF , !P6 ;  /* 0xff8000008d8d7808 */ /* 0x000fe40007000000 */
[----:B------:R-:W-:Y:S01]  /*3c00*/  FSEL R139, R139, -INF , !P6 ;  /* 0xff8000008b8b7808 */ /* 0x000fe20007000000 */
[----:B------:R-:W-:Y:S01]  /*3c10*/  FMUL.FTZ R62, R62, R10 ;  /* 0x0000000a3e3e7220 */ /* 0x000fe20000410000 */
[----:B------:R-:W-:Y:S02]  /*3c20*/  ISETP.GE.AND P6, PT, R17, R8, PT ;  /* 0x000000081100720c */ /* 0x000fe40003fc6270 */
[----:B------:R-:W-:Y:S01]  /*3c30*/  MUFU.TANH R119, R56 ;  /* 0x0000003800777308 */ /* 0x000fe20000002400 */
[----:B------:R-:W-:Y:S02]  /*3c40*/  VIADD R17, R23, 0x69 ;  /* 0x0000006917117836 */ /* 0x000fe40000000000 */
[----:B------:R-:W-:-:S05]  /*3c50*/  FMUL.FTZ R45, R45, R10 ;  /* 0x0000000a2d2d7220 */ /* 0x000fca0000410000 */
[----:B------:R-:W2:Y:S01]  /*3c60*/  MUFU.TANH R125, R58 ;  /* 0x0000003a007d7308 */ /* 0x000ea20000002400 */
[-C--:B------:R-:W-:Y:S01]  /*3c70*/  FMUL.FTZ R32, R32, R10.reuse ;  /* 0x0000000a20207220 */ /* 0x080fe20000410000 */
[-C--:B------:R-:W-:Y:S01]  /*3c80*/  FMUL.FTZ R33, R33, R10.reuse ;  /* 0x0000000a21217220 */ /* 0x080fe20000410000 */
[-C--:B------:R-:W-:Y:S01]  /*3c90*/  FMUL.FTZ R34, R34, R10.reuse ;  /* 0x0000000a22227220 */ /* 0x080fe20000410000 */
[-C--:B------:R-:W-:Y:S01]  /*3ca0*/  FMUL.FTZ R14, R27, R10.reuse ;  /* 0x0000000a1b0e7220 */ /* 0x080fe20000410000 */
[----:B------:R-:W-:Y:S01]  /*3cb0*/  FSEL R137, R137, -INF , !P5 ;  /* 0xff80000089897808 */ /* 0x000fe20006800000 */
[-C--:B------:R-:W-:Y:S01]  /*3cc0*/  FMUL.FTZ R44, R44, R10.reuse ;  /* 0x0000000a2c2c7220 */ /* 0x080fe20000410000 */
[----:B------:R-:W-:Y:S01]  /*3cd0*/  FSEL R123, R123, -INF , !P5 ;  /* 0xff8000007b7b7808 */ /* 0x000fe20006800000 */
[----:B------:R-:W-:Y:S01]  /*3ce0*/  MUFU.TANH R115, R115 ;  /* 0x0000007300737308 */ /* 0x000fe20000002400 */
[-C--:B------:R-:W-:Y:S01]  /*3cf0*/  FMUL.FTZ R46, R46, R10.reuse ;  /* 0x0000000a2e2e7220 */ /* 0x080fe20000410000 */
[-C--:B------:R-:W-:Y:S01]  /*3d00*/  FMUL.FTZ R47, R47, R10.reuse ;  /* 0x0000000a2f2f7220 */ /* 0x080fe20000410000 */
[-C--:B------:R-:W-:Y:S01]  /*3d10*/  FMUL.FTZ R35, R35, R10.reuse ;  /* 0x0000000a23237220 */ /* 0x080fe20000410000 */
[----:B------:R-:W-:Y:S01]  /*3d20*/  FMUL.FTZ R24, R24, R10 ;  /* 0x0000000a18187220 */ /* 0x000fe20000410000 */
[----:B------:R-:W-:Y:S01]  /*3d30*/  ISETP.GE.AND P5, PT, R17, R8, PT ;  /* 0x000000081100720c */ /* 0x000fe20003fa6270 */
[-C--:B------:R-:W-:Y:S01]  /*3d40*/  FMUL.FTZ R26, R26, R10.reuse ;  /* 0x0000000a1a1a7220 */ /* 0x080fe20000410000 */
[----:B------:R-:W-:Y:S01]  /*3d50*/  FMUL.FTZ R25, R25, R10 ;  /* 0x0000000a19197220 */ /* 0x000fe20000410000 */
[----:B------:R-:W3:Y:S01]  /*3d60*/  MUFU.TANH R117, R59 ;  /* 0x0000003b00757308 */ /* 0x000ee20000002400 */
[----:B------:R-:W-:-:S02]  /*3d70*/  IADD3 R17, PT, PT, R23, 0x70, RZ ;  /* 0x0000007017117810 */ /* 0x000fc40007ffe0ff */
[----:B------:R-:W-:-:S05]  /*3d80*/  FSEL R131, R131, -INF , !P4 ;  /* 0xff80000083837808 */ /* 0x000fca0006000000 */
[----:B------:R-:W-:Y:S01]  /*3d90*/  MUFU.TANH R0, R0 ;  /* 0x0000000000007308 */ /* 0x000fe20000002400 */
[----:B------:R-:W-:-:S07]  /*3da0*/  FSEL R121, R121, -INF , !P4 ;  /* 0xff80000079797808 */ /* 0x000fce0006000000 */
[----:B------:R-:W4:Y:S01]  /*3db0*/  MUFU.TANH R107, R62 ;  /* 0x0000003e006b7308 */ /* 0x000f220000002400 */
[----:B------:R-:W-:Y:S01]  /*3dc0*/  ISETP.GE.AND P4, PT, R17, R8, PT ;  /* 0x000000081100720c */ /* 0x000fe20003f86270 */
[----:B------:R-:W-:Y:S01]  /*3dd0*/  VIADD R17, R23, 0x71 ;  /* 0x0000007117117836 */ /* 0x000fe20000000000 */
[----:B-1----:R-:W-:-:S05]  /*3de0*/  FSEL R103, R103, -INF , !P0 ;  /* 0xff80000067677808 */ /* 0x002fca0004000000 */
[----:B------:R-:W-:Y:S01]  /*3df0*/  MUFU.TANH R61, R45 ;  /* 0x0000002d003d7308 */ /* 0x000fe20000002400 */
[----:B------:R-:W-:Y:S02]  /*3e00*/  FSEL R65, R12, -INF , !P0 ;  /* 0xff8000000c417808 */ /* 0x000fe40004000000 */
[----:B------:R-:W-:-:S05]  /*3e10*/  ISETP.NE.AND P0, PT, R22, 0x1, PT ;  /* 0x000000011600780c */ /* 0x000fca0003f05270 */
[----:B------:R-:W-:Y:S01]  /*3e20*/  MUFU.TANH R41, R32 ;  /* 0x0000002000297308 */ /* 0x000fe20000002400 */
[----:B--2---:R-:W-:-:S07]  /*3e30*/  FSEL R125, R125, -INF , !P3 ;  /* 0xff8000007d7d7808 */ /* 0x004fce0005800000 */
[----:B------:R-:W-:Y:S01]  /*3e40*/  MUFU.TANH R45, R34 ;  /* 0x00000022002d7308 */ /* 0x000fe20000002400 */
[----:B------:R-:W-:-:S07]  /*3e50*/  FSEL R119, R119, -INF , !P3 ;  /* 0xff80000077777808 */ /* 0x000fce0005800000 */
[----:B------:R-:W-:Y:S01]  /*3e60*/  MUFU.TANH R63, R44 ;  /* 0x0000002c003f7308 */ /* 0x000fe20000002400 */
[----:B------:R-:W-:-:S07]  /*3e70*/  ISETP.GE.AND P3, PT, R17, R8, PT ;  /* 0x000000081100720c */ /* 0x000fce0003f66270 */
[----:B------:R-:W1:Y:S08]  /*3e80*/  MUFU.TANH R67, R46 ;  /* 0x0000002e00437308 */ /* 0x000e700000002400 */
[----:B------:R-:W2:Y:S08]  /*3e90*/  MUFU.TANH R59, R47 ;  /* 0x0000002f003b7308 */ /* 0x000eb00000002400 */
[----:B------:R-:W-:Y:S08]  /*3ea0*/  MUFU.TANH R33, R33 ;  /* 0x0000002100217308 */ /* 0x000ff00000002400 */
[----:B------:R-:W5:Y:S08]  /*3eb0*/  MUFU.TANH R43, R35 ;  /* 0x00000023002b7308 */ /* 0x000f700000002400 */
[----:B------:R-:W-:Y:S08]  /*3ec0*/  MUFU.TANH R34, R24 ;  /* 0x0000001800227308 */ /* 0x000ff00000002400 */
[----:B------:R-:W5:Y:S08]  /*3ed0*/  MUFU.TANH R39, R26 ;  /* 0x0000001a00277308 */ /* 0x000f700000002400 */
[----:B------:R-:W5:Y:S08]  /*3ee0*/  MUFU.TANH R14, R14 ;  /* 0x0000000e000e7308 */ /* 0x000f700000002400 */
[----:B------:R-:W5:Y:S01]  /*3ef0*/  MUFU.TANH R32, R25 ;  /* 0x0000001900207308 */ /* 0x000f620000002400 */
[----:B------:R-:W-:-:S02]  /*3f00*/  VIADD R17, R23, 0x78 ;  /* 0x0000007817117836 */ /* 0x000fc40000000000 */
[----:B------:R-:W-:Y:S01]  /*3f10*/  VIADD R23, R23, 0x79 ;  /* 0x0000007917177836 */ /* 0x000fe20000000000 */
[----:B---3--:R-:W-:Y:S02]  /*3f20*/  FSEL R117, R117, -INF , !P2 ;  /* 0xff80000075757808 */ /* 0x008fe40005000000 */
[----:B------:R-:W-:Y:S02]  /*3f30*/  FSEL R115, R115, -INF , !P2 ;  /* 0xff80000073737808 */ /* 0x000fe40005000000 */
[----:B----4-:R-:W-:Y:S02]  /*3f40*/  FSEL R107, R107, -INF , !P1 ;  /* 0xff8000006b6b7808 */ /* 0x010fe40004800000 */
[----:B------:R-:W-:Y:S01]  /*3f50*/  FSEL R101, R0, -INF , !P1 ;  /* 0xff80000000657808 */ /* 0x000fe20004800000 */
[----:B------:R-:W-:Y:S01]  /*3f60*/  BSSY.RECONVERGENT B1, `(.L_x_8953) ;  /* 0x0000079000017945 */ /* 0x000fe20003800200 */
[-C--:B------:R-:W-:Y:S02]  /*3f70*/  ISETP.GE.AND P2, PT, R17, R8.reuse, PT ;  /* 0x000000081100720c */ /* 0x080fe40003f46270 */
[----:B------:R-:W-:-:S02]  /*3f80*/  ISETP.GE.AND P1, PT, R23, R8, PT ;  /* 0x000000081700720c */ /* 0x000fc40003f26270 */
[----:B-1----:R-:W-:Y:S02]  /*3f90*/  FSEL R67, R67, -INF , !P6 ;  /* 0xff80000043437808 */ /* 0x002fe40007000000 */
[----:B------:R-:W-:Y:S02]  /*3fa0*/  FSEL R63, R63, -INF , !P6 ;  /* 0xff8000003f3f7808 */ /* 0x000fe40007000000 */
[----:B--2---:R-:W-:Y:S02]  /*3fb0*/  FSEL R59, R59, -INF , !P5 ;  /* 0xff8000003b3b7808 */ /* 0x004fe40006800000 */
[----:B------:R-:W-:Y:S02]  /*3fc0*/  FSEL R61, R61, -INF , !P5 ;  /* 0xff8000003d3d7808 */ /* 0x000fe40006800000 */
[----:B------:R-:W-:Y:S02]  /*3fd0*/  FSEL R45, R45, -INF , !P4 ;  /* 0xff8000002d2d7808 */ /* 0x000fe40006000000 */
[----:B------:R-:W-:-:S02]  /*3fe0*/  FSEL R41, R41, -INF , !P4 ;  /* 0xff80000029297808 */ /* 0x000fc40006000000 */
[----:B-----5:R-:W-:Y:S02]  /*3ff0*/  FSEL R43, R43, -INF , !P3 ;  /* 0xff8000002b2b7808 */ /* 0x020fe40005800000 */
[----:B------:R-:W-:Y:S02]  /*4000*/  FSEL R33, R33, -INF , !P3 ;  /* 0xff80000021217808 */ /* 0x000fe40005800000 */
        /* <DEDUP_REMOVED lines=19> */
.L_x_8956:
        /* <DEDUP_REMOVED lines=20> */
[-C--:B------:R-:W-:Y:S01]  /*4280*/  IMAD R25, R14, R17.reuse, R0 ;  /* 0x000000110e197224 */ /* 0x080fe200078e0200 */
[----:B------:R-:W-:Y:S01]  /*4290*/  LOP3.LUT R0, R177, R8, RZ, 0x3c, !PT ;  /* 0x00000008b1007212 */ /* 0x000fe200078e3cff */
[----:B------:R-:W-:-:S03]  /*42a0*/  IMAD R17, R16, R17, R10 ;  /* 0x0000001110117224 */ /* 0x000fc600078e020a */
[C---:B------:R-:W-:Y:S02]  /*42b0*/  ISETP.GT.U32.AND P2, PT, R12.reuse, R25, PT ;  /* 0x000000190c00720c */ /* 0x040fe40003f44070 */
[----:B------:R-:W-:Y:S02]  /*42c0*/  ISETP.GT.U32.AND P4, PT, R12, R17, PT ;  /* 0x000000110c00720c */ /* 0x000fe40003f84070 */
[----:B------:R-:W-:-:S09]  /*42d0*/  ISETP.GE.AND P3, PT, R0, RZ, PT ;  /* 0x000000ff0000720c */ /* 0x000fd20003f66270 */
[----:B------:R-:W-:Y:S02]  /*42e0*/  @!P2 IMAD.IADD R25, R25, 0x1, -R12 ;  /* 0x000000011919a824 */ /* 0x000fe400078e0a0c */
[-C--:B------:R-:W-:Y:S01]  /*42f0*/  @!P4 IADD3 R17, PT, PT, R17, -R12.reuse, RZ ;  /* 0x8000000c1111c210 */ /* 0x080fe20007ffe0ff */
[----:B------:R-:W-:Y:S01]  /*4300*/  @!P2 VIADD R14, R14, 0x1 ;  /* 0x000000010e0ea836 */ /* 0x000fe20000000000 */
[----:B------:R-:W-:Y:S01]  /*4310*/  ISETP.NE.AND P2, PT, R8, RZ, PT ;  /* 0x000000ff0800720c */ /* 0x000fe20003f45270 */
[----:B------:R-:W-:Y:S01]  /*4320*/  @!P4 VIADD R16, R16, 0x1 ;  /* 0x000000011010c836 */ /* 0x000fe20000000000 */
[-C--:B------:R-:W-:Y:S02]  /*4330*/  ISETP.GE.U32.AND P5, PT, R25, R12.reuse, PT ;  /* 0x0000000c1900720c */ /* 0x080fe40003fa6070 */
[----:B------:R-:W-:Y:S01]  /*4340*/  ISETP.GE.U32.AND P6, PT, R17, R12, PT ;  /* 0x0000000c1100720c */ /* 0x000fe20003fc6070 */
[----:B------:R-:W3:Y:S01]  /*4350*/  LD.E.64 R24, desc[UR4][R2.64+0x38] ;  /* 0x0000380402187980 */ /* 0x000ee2000c101b00 */
[----:B------:R-:W-:-:S09]  /*4360*/  LOP3.LUT R17, RZ, R8, RZ, 0x33, !PT ;  /* 0x00000008ff117212 */ /* 0x000fd200078e33ff */
        /* <DEDUP_REMOVED lines=25> */
.L_x_8957:
[----:B------:R-:W-:Y:S05]  /*4500*/  BSYNC.RECONVERGENT B0 ;  /* 0x0000000000007941 */ /* 0x000fea0003800200 */
.L_x_8955:
[C---:B------:R-:W-:Y:S01]  /*4510*/  IMAD.SHL.U32 R8, R166.reuse, 0x20, RZ ;  /* 0x00000020a6087824 */ /* 0x040fe200078e00ff */
[----:B------:R-:W-:Y:S01]  /*4520*/  IADD3 R18, P1, PT, R31, R170, RZ ;  /* 0x000000aa1f127210 */ /* 0x000fe20007f3e0ff */
[----:B------:R-:W-:Y:S01]  /*4530*/  IMAD.MOV.U32 R24, RZ, RZ, R170 ;  /* 0x000000ffff187224 */ /* 0x000fe200078e00aa */
[----:B------:R-:W-:Y:S01]  /*4540*/  SHF.L.U64.HI R0, R166, 0x5, R167 ;  /* 0x00000005a6007819 */ /* 0x000fe200000102a7 */
[--C-:B------:R-:W-:Y:S01]  /*4550*/  IMAD.MOV.U32 R25, RZ, RZ, R169.reuse ;  /* 0x000000ffff197224 */ /* 0x100fe200078e00a9 */
[----:B------:R-:W-:Y:S01]  /*4560*/  IADD3 R16, P2, PT, R8, R18, RZ ;  /* 0x0000001208107210 */ /* 0x000fe20007f5e0ff */
[----:B------:R-:W-:-:S03]  /*4570*/  IMAD.X R19, R6, 0x1, R169, P1 ;  /* 0x0000000106137824 */ /* 0x000fc600008e06a9 */
[-C--:B------:R-:W-:Y:S01]  /*4580*/  IADD3 R30, P1, PT, R16, R8.reuse, RZ ;  /* 0x00000008101e7210 */ /* 0x080fe20007f3e0ff */
[----:B------:R-:W-:Y:S01]  /*4590*/  IMAD.X R17, R0, 0x1, R19, P2 ;  /* 0x0000000100117824 */ /* 0x000fe200010e0613 */
[----:B------:R-:W-:Y:S01]  /*45a0*/  @!PT LDS RZ, [RZ] ;  /* 0x00000000fffff984 */ /* 0x000fe20000000800 */
[----:B------:R-:W-:Y:S01]  /*45b0*/  @!PT LDS RZ, [RZ] ;  /* 0x00000000fffff984 */ /* 0x000fe20000000800 */
[----:B------:R-:W-:Y:S01]  /*45c0*/  @!PT LDS RZ, [RZ] ;  /* 0x00000000fffff984 */ /* 0x000fe20000000800 */
[----:B------:R1:W-:Y:S02]  /*45d0*/  LDGSTS.E.BYPASS.LTC128B.128 [R179+0x2000], desc[UR4][R24.64] ;  /* 0x0200000018b37fae */ /* 0x0003e4000b981a04 */
[----:B------:R-:W-:Y:S02]  /*45e0*/  IADD3 R26, P2, PT, R30, R8, RZ ;  /* 0x000000081e1a7210 */ /* 0x000fe40007f5e0ff */
        /* <DEDUP_REMOVED lines=14> */
[----:B------:R1:W-:Y:S04]  /*46d0*/  LDGSTS.E.BYPASS.LTC128B.128 [R179+0x5800], desc[UR4][R48.64] ;  /* 0x0580000030b37fae */ /* 0x0003e8000b981a04 */
[----:B------:R-:W0:Y:S02]  /*46e0*/  LDGDEPBAR ;  /* 0x00000000000079af */ /* 0x000e240000000000 */
.L_x_8954:
[----:B------:R-:W-:Y:S05]  /*46f0*/  BSYNC.RECONVERGENT B1 ;  /* 0x0000000000017941 */ /* 0x000fea0003800200 */
.L_x_8953:
        /* <DEDUP_REMOVED lines=37> */
[-C--:B------:R-:W-:Y:S01]  /*4950*/  IADD3 R102, PT, PT, R7, R160.reuse, RZ ;  /* 0x000000a007667210 */ /* 0x080fe20007ffe0ff */
[----:B------:R-:W-:Y:S01]  /*4960*/  LDSM.16.MT88.4 R92, [R160+0x6000] ;  /* 0x00600000a05c783b */ /* 0x000fe20000004200 */
[----:B------:R-:W-:-:S02]  /*4970*/  IADD3 R156, PT, PT, R5, R160, RZ ;  /* 0x000000a0059c7210 */ /* 0x000fc40007ffe0ff */
[----:B------:R-:W-:Y:S01]  /*4980*/  IADD3 R100, PT, PT, R5, R102, RZ ;  /* 0x0000006605647210 */ /* 0x000fe20007ffe0ff */
        /* <DEDUP_REMOVED lines=19> */
[-C--:B------:R-:W-:Y:S01]  /*4ac0*/  FFMA.FTZ R55, R71, R31.reuse, -R30 ;  /* 0x0000001f47377223 */ /* 0x080fe2000001081e */
[----:B------:R-:W-:Y:S01]  /*4ad0*/  LDSM.16.MT88.4 R84, [R156+0x6000] ;  /* 0x006000009c54783b */ /* 0x000fe20000004200 */
[-CC-:B------:R-:W-:Y:S01]  /*4ae0*/  FFMA.FTZ R49, R79, R31.reuse, -R38.reuse ;  /* 0x0000001f4f317223 */ /* 0x180fe20000010826 */
[-CC-:B------:R-:W-:Y:S01]  /*4af0*/  FFMA.FTZ R57, R57, R31.reuse, -R38.reuse ;  /* 0x0000001f39397223 */ /* 0x180fe20000010826 */
[-CC-:B------:R-:W-:Y:S01]  /*4b00*/  FFMA.FTZ R54, R69, R31.reuse, -R38.reuse ;  /* 0x0000001f45367223 */ /* 0x180fe20000010826 */
[----:B------:R-:W1:Y:S01]  /*4b10*/  LDSM.16.MT88.4 R76, [R102+0x6000] ;  /* 0x00600000664c783b */ /* 0x000e620000004200 */
[-C--:B------:R-:W-:Y:S01]  /*4b20*/  FFMA.FTZ R50, R82, R31.reuse, -R38 ;  /* 0x0000001f52327223 */ /* 0x080fe20000010826 */
[----:B------:R-:W-:Y:S01]  /*4b30*/  MUFU.EX2 R55, R55 ;  /* 0x0000003700377308 */ /* 0x000fe20000000800 */
[-CC-:B------:R-:W-:Y:S01]  /*4b40*/  FFMA.FTZ R51, R15, R31.reuse, -R30.reuse ;  /* 0x0000001f0f337223 */ /* 0x180fe2000001081e */
[-CC-:B------:R-:W-:Y:S01]  /*4b50*/  FFMA.FTZ R40, R13, R31.reuse, -R30.reuse ;  /* 0x0000001f0d287223 */ /* 0x180fe2000001081e */
[-C--:B------:R-:W-:Y:S01]  /*4b60*/  FFMA.FTZ R44, R89, R31.reuse, -R30 ;  /* 0x0000001f592c7223 */ /* 0x080fe2000001081e */
[----:B------:R-:W2:Y:S01]  /*4b70*/  MUFU.EX2 R52, R52 ;  /* 0x0000003400347308 */ /* 0x000ea20000000800 */
[----:B------:R-:W3:Y:S01]  /*4b80*/  LDSM.16.MT88.4 R12, [R102+0x6800] ;  /* 0x00680000660c783b */ /* 0x000ee20000004200 */
[-CC-:B------:R-:W-:Y:S01]  /*4b90*/  FFMA.FTZ R47, R75, R31.reuse, -R38.reuse ;  /* 0x0000001f4b2f7223 */ /* 0x180fe20000010826 */
[-CC-:B------:R-:W-:Y:S01]  /*4ba0*/  FFMA.FTZ R46, R73, R31.reuse, -R38.reuse ;  /* 0x0000001f492e7223 */ /* 0x180fe20000010826 */
[----:B------:R-:W-:Y:S01]  /*4bb0*/  MUFU.EX2 R53, R53 ;  /* 0x0000003500357308 */ /* 0x000fe20000000800 */
[-CC-:B------:R-:W-:Y:S01]  /*4bc0*/  FFMA.FTZ R42, R81, R31.reuse, -R38.reuse ;  /* 0x0000001f512a7223 */ /* 0x180fe20000010826 */
[-C--:B------:R-:W-:Y:S01]  /*4bd0*/  FFMA.FTZ R37, R195, R31.reuse, -R38 ;  /* 0x0000001fc3257223 */ /* 0x080fe20000010826 */
[-CC-:B------:R-:W-:Y:S01]  /*4be0*/  FFMA.FTZ R35, R83, R31.reuse, -R30.reuse ;  /* 0x0000001f53237223 */ /* 0x180fe2000001081e */
[----:B------:R-:W4:Y:S01]  /*4bf0*/  MUFU.EX2 R48, R48 ;  /* 0x0000003000307308 */ /* 0x000f220000000800 */
[-CC-:B------:R-:W-:Y:S01]  /*4c00*/  FFMA.FTZ R105, R105, R31.reuse, -R30.reuse ;  /* 0x0000001f69697223 */ /* 0x180fe2000001081e */
[-C--:B------:R-:W-:Y:S01]  /*4c10*/  FFMA.FTZ R58, R191, R31.reuse, -R30 ;  /* 0x0000001fbf3a7223 */ /* 0x080fe2000001081e */
[-CC-:B------:R-:W-:Y:S01]  /*4c20*/  FFMA.FTZ R62, R113, R31.reuse, -R38.reuse ;  /* 0x0000001f713e7223 */ /* 0x180fe20000010826 */
[----:B------:R-:W-:Y:S01]  /*4c30*/  MUFU.EX2 R57, R57 ;  /* 0x0000003900397308 */ /* 0x000fe20000000800 */
[--C-:B------:R-:W-:Y:S01]  /*4c40*/  FFMA.FTZ R111, R111, R31, -R38.reuse ;  /* 0x0000001f6f6f7223 */ /* 0x100fe20000010826 */
[----:B--2---:R-:W-:Y:S01]  /*4c50*/  F2FP.BF16.F32.PACK_AB R69, R52, R55 ;  /* 0x000000373445723e */ /* 0x004fe200000010ff */
[-C--:B------:R-:W-:Y:S01]  /*4c60*/  FFMA.FTZ R56, R189, R31.reuse, -R38 ;  /* 0x0000001fbd387223 */ /* 0x080fe20000010826 */
[----:B------:R-:W2:Y:S01]  /*4c70*/  MUFU.EX2 R54, R54 ;  /* 0x0000003600367308 */ /* 0x000ea20000000800 */
[-CC-:B------:R-:W-:Y:S01]  /*4c80*/  FFMA.FTZ R60, R187, R31.reuse, -R30.reuse ;  /* 0x0000001fbb3c7223 */ /* 0x180fe2000001081e */
[-CC-:B------:R-:W-:Y:S01]  /*4c90*/  FFMA.FTZ R193, R193, R31.reuse, -R30.reuse ;  /* 0x0000001fc1c17223 */ /* 0x180fe2000001081e */
[-CC-:B------:R-:W-:Y:S01]  /*4ca0*/  FFMA.FTZ R133, R133, R31.reuse, -R30.reuse ;  /* 0x0000001f85857223 */ /* 0x180fe2000001081e */
[----:B------:R-:W-:Y:S01]  /*4cb0*/  MUFU.EX2 R50, R50 ;  /* 0x0000003200327308 */ /* 0x000fe20000000800 */
[----:B------:R-:W-:Y:S01]  /*4cc0*/  FFMA.FTZ R64, R185, R31, -R30 ;  /* 0x0000001fb9407223 */ /* 0x000fe2000001081e */
[----:B----4-:R-:W-:Y:S01]  /*4cd0*/  F2FP.BF16.F32.PACK_AB R71, R48, R53 ;  /* 0x000000353047723e */ /* 0x010fe200000010ff */
[-CC-:B------:R-:W-:Y:S01]  /*4ce0*/  FFMA.FTZ R106, R135, R31.reuse, -R38.reuse ;  /* 0x0000001f876a7223 */ /* 0x180fe20000010826 */
[----:B------:R-:W4:Y:S01]  /*4cf0*/  MUFU.EX2 R49, R49 ;  /* 0x0000003100317308 */ /* 0x000f220000000800 */
[-CC-:B------:R-:W-:Y:S01]  /*4d00*/  FFMA.FTZ R129, R129, R31.reuse, -R38.reuse ;  /* 0x0000001f81817223 */ /* 0x180fe20000010826 */
[-C--:B------:R-:W-:Y:S01]  /*4d10*/  FFMA.FTZ R104, R171, R31.reuse, -R38 ;  /* 0x0000001fab687223 */ /* 0x080fe20000010826 */
[-CC-:B------:R-:W-:Y:S01]  /*4d20*/  FFMA.FTZ R66, R155, R31.reuse, -R30.reuse ;  /* 0x0000001f9b427223 */ /* 0x180fe2000001081e */
[----:B------:R-:W-:Y:S01]  /*4d30*/  MUFU.EX2 R51, R51 ;  /* 0x0000003300337308 */ /* 0x000fe20000000800 */
[----:B------:R-:W-:Y:S01]  /*4d40*/  FFMA.FTZ R181, R181, R31, -R30 ;  /* 0x0000001fb5b57223 */ /* 0x000fe2000001081e */
[----:B--2---:R-:W-:Y:S01]  /*4d50*/  F2FP.BF16.F32.PACK_AB R68, R54, R57 ;  /* 0x000000393644723e */ /* 0x004fe200000010ff */
[-C--:B------:R-:W-:Y:S01]  /*4d60*/  FFMA.FTZ R116, R139, R31.reuse, -R38 ;  /* 0x0000001f8b747223 */ /* 0x080fe20000010826 */
        /* <DEDUP_REMOVED lines=9> */
[-C--:B------:R-:W-:Y:S01]  /*4e00*/  FFMA.FTZ R153, R153, R31.reuse, -R30 ;  /* 0x0000001f99997223 */ /* 0x080fe2000001081e */
[-C--:B------:R-:W-:Y:S01]  /*4e10*/  FFMA.FTZ R145, R145, R31.reuse, -R38 ;  /* 0x0000001f91917223 */ /* 0x080fe20000010826 */
[-C--:B------:R-:W-:Y:S01]  /*4e20*/  FFMA.FTZ R118, R125, R31.reuse, -R30 ;  /* 0x0000001f7d767223 */ /* 0x080fe2000001081e */
[----:B------:R-:W2:Y:S01]  /*4e30*/  MUFU.EX2 R46, R46 ;  /* 0x0000002e002e7308 */ /* 0x000ea20000000800 */
[C---:B-1----:R-:W-:Y:S01]  /*4e40*/  HMMA.16816.F32.BF16 R80, R68.reuse, R76, RZ ;  /* 0x0000004c4450723c */ /* 0x042fe200000418ff */
[-CC-:B------:R-:W-:Y:S01]  /*4e50*/  FFMA.FTZ R120, R123, R31.reuse, -R38.reuse ;  /* 0x0000001f7b787223 */ /* 0x180fe20000010826 */
[-C--:B------:R-:W-:Y:S01]  /*4e60*/  FFMA.FTZ R122, R115, R31.reuse, -R38 ;  /* 0x0000001f737a7223 */ /* 0x080fe20000010826 */
[----:B------:R-:W-:Y:S01]  /*4e70*/  MUFU.EX2 R42, R42 ;  /* 0x0000002a002a7308 */ /* 0x000fe20000000800 */
[-CC-:B------:R-:W-:Y:S01]  /*4e80*/  FFMA.FTZ R117, R117, R31.reuse, -R30.reuse ;  /* 0x0000001f75757223 */ /* 0x180fe2000001081e */
[-C--:B------:R-:W-:Y:S01]  /*4e90*/  FFMA.FTZ R131, R131, R31.reuse, -R30 ;  /* 0x0000001f83837223 */ /* 0x080fe2000001081e */
[-CC-:B------:R-:W-:Y:S01]  /*4ea0*/  FFMA.FTZ R121, R121, R31.reuse, -R38.reuse ;  /* 0x0000001f79797223 */ /* 0x180fe20000010826 */
[----:B------:R-:W1:Y:S01]  /*4eb0*/  MUFU.EX2 R37, R37 ;  /* 0x0000002500257308 */ /* 0x000e620000000800 */
[C---:B------:R-:W-:Y:S01]  /*4ec0*/  HMMA.16816.F32.BF16 R76, R68.reuse, R78, RZ ;  /* 0x0000004e444c723c */ /* 0x040fe200000418ff */
[-CC-:B------:R-:W-:Y:S01]  /*4ed0*/  FFMA.FTZ R124, R65, R31.reuse, -R38.reuse ;  /* 0x0000001f417c7223 */ /* 0x180fe20000010826 */
[-C--:B------:R-:W-:Y:S01]  /*4ee0*/  FFMA.FTZ R126, R61, R31.reuse, -R38 ;  /* 0x0000001f3d7e7223 */ /* 0x080fe20000010826 */
[----:B------:R-:W4:Y:S01]  /*4ef0*/  MUFU.EX2 R35, R35 ;  /* 0x0000002300237308 */ /* 0x000f220000000800 */
[-C--:B------:R-:W-:Y:S01]  /*4f00*/  FFMA.FTZ R59, R59, R31.reuse, -R30 ;  /* 0x0000001f3b3b7223 */ /* 0x080fe2000001081e */
[-C--:B------:R-:W-:Y:S01]  /*4f10*/  FFMA.FTZ R101, R101, R31.reuse, -R38 ;  /* 0x0000001f65657223 */ /* 0x080fe20000010826 */
[----:B------:R-:W-:Y:S01]  /*4f20*/  FADD.FTZ R52, R55, R52 ;  /* 0x0000003437347221 */ /* 0x000fe20000010000 */
[----:B------:R-:W-:Y:S01]  /*4f30*/  MUFU.EX2 R105, R105 ;  /* 0x0000006900697308 */ /* 0x000fe20000000800 */
[C---:B------:R-:W-:Y:S01]  /*4f40*/  HMMA.16816.F32.BF16 R96, R68.reuse, R92, RZ ;  /* 0x0000005c4460723c */ /* 0x040fe200000418ff */
[----:B------:R-:W-:Y:S01]  /*4f50*/  FADD.FTZ R57, R57, R54 ;  /* 0x0000003639397221 */ /* 0x000fe20000010000 */
[----:B------:R-:W-:Y:S01]  /*4f60*/  FADD.FTZ R53, R53, R52 ;  /* 0x0000003435357221 */ /* 0x000fe20000010000 */
[----:B------:R-:W5:Y:S01]  /*4f70*/  MUFU.EX2 R58, R58 ;  /* 0x0000003a003a7308 */ /* 0x000f620000000800 */
[-C--:B------:R-:W-:Y:S01]  /*4f80*/  FFMA.FTZ R45, R45, R31.reuse, -R30 ;  /* 0x0000001f2d2d7223 */ /* 0x080fe2000001081e */
[----:B------:R-:W-:Y:S01]  /*4f90*/  FADD.FTZ R50, R50, R57 ;  /* 0x0000003932327221 */ /* 0x000fe20000010000 */
[----:B------:R-:W-:Y:S01]  /*4fa0*/  FADD.FTZ R52, R48, R53 ;  /* 0x0000003530347221 */ /* 0x000fe20000010000 */
[----:B------:R-:W-:Y:S01]  /*4fb0*/  MUFU.EX2 R62, R62 ;  /* 0x0000003e003e7308 */ /* 0x000fe20000000800 */
[C---:B------:R-:W-:Y:S01]  /*4fc0*/  HMMA.16816.F32.BF16 R88, R68.reuse, R84, RZ ;  /* 0x000000544458723c */ /* 0x040fe200000418ff */
[----:B------:R-:W-:Y:S01]  /*4fd0*/  FADD.FTZ R48, R49, R50 ;  /* 0x0000003231307221 */ /* 0x000fe20000010000 */
[-C--:B------:R-:W-:Y:S01]  /*4fe0*/  FFMA.FTZ R39, R39, R31.reuse, -R30 ;  /* 0x0000001f27277223 */ /* 0x080fe2000001081e */
[----:B------:R-:W-:Y:S01]  /*4ff0*/  MUFU.EX2 R111, R111 ;  /* 0x0000006f006f7308 */ /* 0x000fe20000000800 */
[-CC-:B------:R-:W-:Y:S01]  /*5000*/  FFMA.FTZ R34, R34, R31.reuse, -R38.reuse ;  /* 0x0000001f22227223 */ /* 0x180fe20000010826 */
[-C--:B------:R-:W-:Y:S01]  /*5010*/  FFMA.FTZ R187, R32, R31.reuse, -R38 ;  /* 0x0000001f20bb7223 */ /* 0x080fe20000010826 */
[-C--:B------:R-:W-:Y:S01]  /*5020*/  FFMA.FTZ R188, R23, R31.reuse, -R30 ;  /* 0x0000001f17bc7223 */ /* 0x080fe2000001081e */
[----:B------:R-:W-:Y:S01]  /*5030*/  MUFU.EX2 R56, R56 ;  /* 0x0000003800387308 */ /* 0x000fe20000000800 */
[----:B------:R-:W-:Y:S01]  /*5040*/  HMMA.16816.F32.BF16 R92, R68, R94, RZ ;  /* 0x0000005e445c723c */ /* 0x000fe200000418ff */
[----:B------:R-:W-:-:S02]  /*5050*/  FFMA.FTZ R41, R41, R31, -R38 ;  /* 0x0000001f29297223 */ /* 0x000fc40000010826 */
[----:B------:R-:W-:Y:S04]  /*5060*/  MUFU.EX2 R60, R60 ;  /* 0x0000003c003c7308 */ /* 0x000fe80000000800 */
[----:B------:R-:W-:Y:S01]  /*5070*/  MUFU.EX2 R133, R133 ;  /* 0x0000008500857308 */ /* 0x000fe20000000800 */
[C---:B------:R-:W-:Y:S03]  /*5080*/  HMMA.16816.F32.BF16 R84, R68.reuse, R86, RZ ;  /* 0x000000564454723c */ /* 0x040fe600000418ff */
[----:B------:R-:W-:Y:S04]  /*5090*/  MUFU.EX2 R64, R64 ;  /* 0x0000004000407308 */ /* 0x000fe80000000800 */
[----:B------:R-:W-:Y:S01]  /*50a0*/  MUFU.EX2 R106, R106 ;  /* 0x0000006a006a7308 */ /* 0x000fe20000000800 */
[----:B------:R-:W-:Y:S01]  /*50b0*/  HMMA.16816.F32.BF16 R72, R68, R4, RZ ;  /* 0x000000044448723c */ /* 0x000fe200000418ff */
[----:B--2---:R-:W-:-:S02]  /*50c0*/  F2FP.BF16.F32.PACK_AB R4, R46, R47 ;  /* 0x0000002f2e04723e */ /* 0x004fc400000010ff */
[----:B------:R-:W-:Y:S01]  /*50d0*/  F2FP.BF16.F32.PACK_AB R5, R44, R51 ;  /* 0x000000332c05723e */ /* 0x000fe200000010ff */
[----:B------:R-:W-:Y:S01]  /*50e0*/  MUFU.EX2 R129, R129 ;  /* 0x0000008100817308 */ /* 0x000fe20000000800 */
[----:B------:R-:W-:-:S03]  /*50f0*/  FADD.FTZ R51, R51, R52 ;  /* 0x0000003433337221 */ /* 0x000fc60000010000 */
[----:B------:R-:W-:Y:S01]  /*5100*/  HMMA.16816.F32.BF16 R68, R68, R6, RZ ;  /* 0x000000064444723c */ /* 0x000fe200000418ff */
[----:B-1----:R-:W-:Y:S01]  /*5110*/  F2FP.BF16.F32.PACK_AB R6, R37, R42 ;  /* 0x0000002a2506723e */ /* 0x002fe200000010ff */
[----:B------:R-:W-:Y:S01]  /*5120*/  MUFU.EX2 R104, R104 ;  /* 0x0000006800687308 */ /* 0x000fe20000000800 */
[----:B----4-:R-:W-:Y:S01]  /*5130*/  F2FP.BF16.F32.PACK_AB R7, R35, R40 ;  /* 0x000000282307723e */ /* 0x010fe200000010ff */
[----:B------:R-:W-:Y:S01]  /*5140*/  FADD.FTZ R51, R44, R51 ;  /* 0x000000332c337221 */ /* 0x000fe20000010000 */
[----:B------:R-:W-:Y:S01]  /*5150*/  FFMA.FTZ R44, R43, R31, -R30 ;  /* 0x0000001f2b2c7223 */ /* 0x000fe2000001081e */
[----:B------:R-:W-:Y:S02]  /*5160*/  MUFU.EX2 R66, R66 ;  /* 0x0000004200427308 */ /* 0x000fe40000000800 */
[----:B------:R-:W-:Y:S02]  /*5170*/  FADD.FTZ R40, R40, R51 ;  /* 0x0000003328287221 */ /* 0x000fe40000010000 */
[----:B---3--:R-:W-:Y:S01]  /*5180*/  HMMA.16816.F32.BF16 R80, R4, R12, R80 ;  /* 0x0000000c0450723c */ /* 0x008fe20000041850 */
[----:B------:R-:W-:Y:S01]  /*5190*/  MUFU.EX2 R149, R153 ;  /* 0x0000009900957308 */ /* 0x000fe20000000800 */
[----:B------:R-:W-:-:S03]  /*51a0*/  FADD.FTZ R40, R35, R40 ;  /* 0x0000002823287221 */ /* 0x000fc60000010000 */
[----:B------:R-:W-:Y:S03]  /*51b0*/  MUFU.EX2 R108, R108 ;  /* 0x0000006c006c7308 */ /* 0x000fe60000000800 */
[C---:B------:R-:W-:Y:S01]  /*51c0*/  HMMA.16816.F32.BF16 R76, R4.reuse, R14, R76 ;  /* 0x0000000e044c723c */ /* 0x040fe2000004184c */
[----:B------:R-:W1:Y:S01]  /*51d0*/  LDSM.16.MT88.4 R12, [R102+0x7000] ;  /* 0x00700000660c783b */ /* 0x000e620000004200 */
[----:B------:R-:W-:Y:S04]  /*51e0*/  MUFU.EX2 R110, R110 ;  /* 0x0000006e006e7308 */ /* 0x000fe80000000800 */
[----:B------:R-:W-:Y:S02]  /*51f0*/  MUFU.EX2 R114, R114 ;  /* 0x0000007200727308 */ /* 0x000fe40000000800 */
[C---:B------:R-:W-:Y:S02]  /*5200*/  HMMA.16816.F32.BF16 R72, R4.reuse, R8, R72 ;  /* 0x000000080448723c */ /* 0x040fe40000041848 */
[----:B------:R-:W-:Y:S04]  /*5210*/  MUFU.EX2 R143, R145 ;  /* 0x00000091008f7308 */ /* 0x000fe80000000800 */
[----:B------:R-:W-:Y:S02]  /*5220*/  MUFU.EX2 R112, R112 ;  /* 0x0000007000707308 */ /* 0x000fe40000000800 */
[C---:B------:R-:W-:Y:S01]  /*5230*/  HMMA.16816.F32.BF16 R68, R4.reuse, R10, R68 ;  /* 0x0000000a0444723c */ /* 0x040fe20000041844 */
[----:B------:R-:W2:Y:S01]  /*5240*/  LDSM.16.MT88.4 R8, [R100+0x7000] ;  /* 0x007000006408783b */ /* 0x000ea20000004200 */
[----:B------:R3:W-:Y:S04]  /*5250*/  MUFU.EX2 R141, R116 ;  /* 0x00000074008d7308 */ /* 0x0007e80000000800 */
[----:B------:R-:W-:Y:S02]  /*5260*/  MUFU.EX2 R139, R139 ;  /* 0x0000008b008b7308 */ /* 0x000fe40000000800 */
[C---:B------:R-:W-:Y:S02]  /*5270*/  HMMA.16816.F32.BF16 R96, R4.reuse, R24, R96 ;  /* 0x000000180460723c */ /* 0x040fe40000041860 */
[----:B------:R-:W-:Y:S04]  /*5280*/  MUFU.EX2 R125, R131 ;  /* 0x00000083007d7308 */ /* 0x000fe80000000800 */
[----:B------:R-:W-:Y:S02]  /*5290*/  MUFU.EX2 R118, R118 ;  /* 0x0000007600767308 */ /* 0x000fe40000000800 */
[C---:B------:R-:W-:Y:S01]  /*52a0*/  HMMA.16816.F32.BF16 R92, R4.reuse, R26, R92 ;  /* 0x0000001a045c723c */ /* 0x040fe2000004185c */
[----:B------:R-:W4:Y:S01]  /*52b0*/  LDSM.16.MT88.4 R24, [R160+0x7000] ;  /* 0x00700000a018783b */ /* 0x000f220000004200 */
[-C--:B---3--:R-:W-:Y:S01]  /*52c0*/  FFMA.FTZ R116, R137, R31.reuse, -R30 ;  /* 0x0000001f89747223 */ /* 0x088fe2000001081e */
[----:B------:R-:W-:Y:S04]  /*52d0*/  MUFU.EX2 R120, R120 ;  /* 0x0000007800787308 */ /* 0x000fe80000000800 */
[----:B------:R-:W-:Y:S01]  /*52e0*/  MUFU.EX2 R122, R122 ;  /* 0x0000007a007a7308 */ /* 0x000fe20000000800 */
[C---:B------:R-:W-:Y:S03]  /*52f0*/  HMMA.16816.F32.BF16 R88, R4.reuse, R16, R88 ;  /* 0x000000100458723c */ /* 0x040fe60000041858 */
[----:B------:R-:W-:Y:S04]  /*5300*/  MUFU.EX2 R116, R116 ;  /* 0x0000007400747308 */ /* 0x000fe80000000800 */
[----:B------:R-:W-:Y:S01]  /*5310*/  MUFU.EX2 R117, R117 ;  /* 0x0000007500757308 */ /* 0x000fe20000000800 */
[----:B------:R-:W-:Y:S01]  /*5320*/  HMMA.16816.F32.BF16 R84, R4, R18, R84 ;  /* 0x000000120454723c */ /* 0x000fe20000041854 */
[----:B------:R-:W-:Y:S01]  /*5330*/  FFMA.FTZ R6, R109, R31, -R38 ;  /* 0x0000001f6d067223 */ /* 0x000fe20000010826 */
[----:B------:R-:W3:Y:S01]  /*5340*/  LDSM.16.MT88.4 R16, [R156+0x7000] ;  /* 0x007000009c10783b */ /* 0x000ee20000004200 */
[----:B------:R-:W1:Y:S01]  /*5350*/  MUFU.EX2 R109, R193 ;  /* 0x000000c1006d7308 */ /* 0x000e620000000800 */
[----:B-----5:R-:W-:Y:S01]  /*5360*/  F2FP.BF16.F32.PACK_AB R5, R58, R105 ;  /* 0x000000693a05723e */ /* 0x020fe200000010ff */
[----:B------:R-:W-:-:S02]  /*5370*/  FADD.FTZ R105, R105, R40 ;  /* 0x0000002869697221 */ /* 0x000fc40000010000 */
[----:B------:R-:W5:Y:S02]  /*5380*/  MUFU.EX2 R113, R6 ;  /* 0x0000000600717308 */ /* 0x000f640000000800 */
[----:B------:R-:W-:Y:S02]  /*5390*/  FADD.FTZ R58, R58, R105 ;  /* 0x000000693a3a7221 */ /* 0x000fe40000010000 */
[----:B------:R-:W-:Y:S04]  /*53a0*/  MUFU.EX2 R65, R101 ;  /* 0x0000006500417308 */ /* 0x000fe80000000800 */
[----:B------:R-:W-:Y:S01]  /*53b0*/  MUFU.EX2 R124, R124 ;  /* 0x0000007c007c7308 */ /* 0x000fe20000000800 */
[----:B-1----:R-:W-:Y:S01]  /*53c0*/  F2FP.BF16.F32.PACK_AB R7, R60, R109 ;  /* 0x0000006d3c07723e */ /* 0x002fe200000010ff */
[----:B------:R-:W-:-:S02]  /*53d0*/  FADD.FTZ R109, R109, R58 ;  /* 0x0000003a6d6d7221 */ /* 0x000fc40000010000 */
[----:B------:R-:W-:Y:S01]  /*53e0*/  MUFU.EX2 R126, R126 ;  /* 0x0000007e007e7308 */ /* 0x000fe20000000800 */
[----:B-----5:R-:W-:Y:S01]  /*53f0*/  F2FP.BF16.F32.PACK_AB R4, R62, R113 ;  /* 0x000000713e04723e */ /* 0x020fe200000010ff */
[----:B------:R-:W-:Y:S01]  /*5400*/  FADD.FTZ R60, R60, R109 ;  /* 0x0000006d3c3c7221 */ /* 0x000fe20000010000 */
[----:B------:R-:W-:Y:S01]  /*5410*/  F2FP.BF16.F32.PACK_AB R6, R56, R111 ;  /* 0x0000006f3806723e */ /* 0x000fe200000010ff */
[----:B------:R-:W-:Y:S04]  /*5420*/  MUFU.EX2 R59, R59 ;  /* 0x0000003b003b7308 */ /* 0x000fe80000000800 */
[----:B------:R1:W-:Y:S02]  /*5430*/  MUFU.EX2 R43, R45 ;  /* 0x0000002d002b7308 */ /* 0x0003e40000000800 */
[C---:B------:R-:W-:Y:S02]  /*5440*/  HMMA.16816.F32.BF16 R80, R4.reuse, R12, R80 ;  /* 0x0000000c0450723c */ /* 0x040fe40000041850 */
[----:B------:R-:W-:Y:S04]  /*5450*/  MUFU.EX2 R44, R44 ;  /* 0x0000002c002c7308 */ /* 0x000fe80000000800 */
[----:B------:R-:W-:Y:S02]  /*5460*/  MUFU.EX2 R39, R39 ;  /* 0x0000002700277308 */ /* 0x000fe40000000800 */
[----:B------:R-:W-:Y:S01]  /*5470*/  HMMA.16816.F32.BF16 R76, R4, R14, R76 ;  /* 0x0000000e044c723c */ /* 0x000fe2000004184c */
[----:B------:R-:W5:Y:S01]  /*5480*/  LDSM.16.MT88.4 R12, [R102+0x7800] ;  /* 0x00780000660c783b */ /* 0x000f620000004200 */
[----:B------:R-:W-:Y:S01]  /*5490*/  MUFU.EX2 R34, R34 ;  /* 0x0000002200227308 */ /* 0x000fe20000000800 */
[----:B-1----:R-:W-:-:S03]  /*54a0*/  FFMA.FTZ R45, R33, R31, -R38 ;  /* 0x0000001f212d7223 */ /* 0x002fc60000010826 */
[----:B------:R-:W-:Y:S02]  /*54b0*/  MUFU.EX2 R33, R41 ;  /* 0x0000002900217308 */ /* 0x000fe40000000800 */
[C---:B--2---:R-:W-:Y:S02]  /*54c0*/  HMMA.16816.F32.BF16 R72, R4.reuse, R8, R72 ;  /* 0x000000080448723c */ /* 0x044fe40000041848 */
[----:B------:R-:W-:Y:S04]  /*54d0*/  MUFU.EX2 R32, R45 ;  /* 0x0000002d00207308 */ /* 0x000fe80000000800 */
[----:B------:R-:W-:Y:S02]  /*54e0*/  MUFU.EX2 R187, R187 ;  /* 0x000000bb00bb7308 */ /* 0x000fe40000000800 */
[C---:B------:R-:W-:Y:S01]  /*54f0*/  HMMA.16816.F32.BF16 R68, R4.reuse, R10, R68 ;  /* 0x0000000a0444723c */ /* 0x040fe20000041844 */
[----:B------:R-:W1:Y:S01]  /*5500*/  LDSM.16.MT88.4 R8, [R100+0x7800] ;  /* 0x007800006408783b */ /* 0x000e620000004200 */
[----:B------:R-:W-:Y:S06]  /*5510*/  MUFU.EX2 R188, R188 ;  /* 0x000000bc00bc7308 */ /* 0x000fec0000000800 */
[C---:B----4-:R-:W-:Y:S08]  /*5520*/  HMMA.16816.F32.BF16 R96, R4.reuse, R24, R96 ;  /* 0x000000180460723c */ /* 0x050ff00000041860 */
[C---:B------:R-:W-:Y:S01]  /*5530*/  HMMA.16816.F32.BF16 R92, R4.reuse, R26, R92 ;  /* 0x0000001a045c723c */ /* 0x040fe2000004185c */
[----:B------:R-:W2:Y:S07]  /*5540*/  LDSM.16.MT88.4 R24, [R160+0x7800] ;  /* 0x00780000a018783b */ /* 0x000eae0000004200 */
[C---:B---3--:R-:W-:Y:S08]  /*5550*/  HMMA.16816.F32.BF16 R88, R4.reuse, R16, R88 ;  /* 0x000000100458723c */ /* 0x048ff00000041858 */
[----:B------:R-:W-:Y:S01]  /*5560*/  HMMA.16816.F32.BF16 R84, R4, R18, R84 ;  /* 0x000000120454723c */ /* 0x000fe20000041854 */
[----:B------:R-:W-:Y:S01]  /*5570*/  FFMA.FTZ R5, R127, R31, -R38 ;  /* 0x0000001f7f057223 */ /* 0x000fe20000010826 */
[----:B------:R-:W3:Y:S01]  /*5580*/  LDSM.16.MT88.4 R16, [R156+0x7800] ;  /* 0x007800009c10783b */ /* 0x000ee20000004200 */
[----:B------:R-:W4:Y:S01]  /*5590*/  MUFU.EX2 R127, R181 ;  /* 0x000000b5007f7308 */ /* 0x000f220000000800 */
[----:B------:R-:W-:-:S03]  /*55a0*/  F2FP.BF16.F32.PACK_AB R6, R104, R129 ;  /* 0x000000816806723e */ /* 0x000fc600000010ff */
[----:B------:R-:W5:Y:S01]  /*55b0*/  MUFU.EX2 R135, R5 ;  /* 0x0000000500877308 */ /* 0x000f620000000800 */
[----:B----4-:R-:W-:Y:S02]  /*55c0*/  F2FP.BF16.F32.PACK_AB R7, R66, R127 ;  /* 0x0000007f4207723e */ /* 0x010fe400000010ff */
[----:B-----5:R-:W-:Y:S02]  /*55d0*/  F2FP.BF16.F32.PACK_AB R4, R106, R135 ;  /* 0x000000876a04723e */ /* 0x020fe400000010ff */
[----:B------:R-:W-:Y:S01]  /*55e0*/  F2FP.BF16.F32.PACK_AB R5, R64, R133 ;  /* 0x000000854005723e */ /* 0x000fe200000010ff */
[----:B------:R-:W-:-:S04]  /*55f0*/  FADD.FTZ R133, R133, R60 ;  /* 0x0000003c85857221 */ /* 0x000fc80000010000 */
[----:B------:R-:W-:Y:S02]  /*5600*/  FADD.FTZ R64, R64, R133 ;  /* 0x0000008540407221 */ /* 0x000fe40000010000 */
[----:B------:R-:W-:Y:S02]  /*5610*/  HMMA.16816.F32.BF16 R80, R4, R12, R80 ;  /* 0x0000000c0450723c */ /* 0x000fe40000041850 */
[----:B------:R-:W-:-:S04]  /*5620*/  FADD.FTZ R127, R127, R64 ;  /* 0x000000407f7f7221 */ /* 0x000fc80000010000 */
[----:B------:R-:W-:Y:S02]  /*5630*/  FADD.FTZ R66, R66, R127 ;  /* 0x0000007f42427221 */ /* 0x000fe40000010000 */
[C---:B------:R-:W-:Y:S01]  /*5640*/  HMMA.16816.F32.BF16 R76, R4.reuse, R14, R76 ;  /* 0x0000000e044c723c */ /* 0x040fe2000004184c */
[----:B------:R-:W4:Y:S07]  /*5650*/  LDSM.16.MT88.4 R12, [R102+0x8000] ;  /* 0x00800000660c783b */ /* 0x000f2e0000004200 */
[C---:B-1----:R-:W-:Y:S08]  /*5660*/  HMMA.16816.F32.BF16 R72, R4.reuse, R8, R72 ;  /* 0x000000080448723c */ /* 0x042ff00000041848 */
[C---:B------:R-:W-:Y:S01]  /*5670*/  HMMA.16816.F32.BF16 R68, R4.reuse, R10, R68 ;  /* 0x0000000a0444723c */ /* 0x040fe20000041844 */
[----:B------:R-:W1:Y:S07]  /*5680*/  LDSM.16.MT88.4 R8, [R100+0x8000] ;  /* 0x008000006408783b */ /* 0x000e6e0000004200 */
[C---:B--2---:R-:W-:Y:S08]  /*5690*/  HMMA.16816.F32.BF16 R96, R4.reuse, R24, R96 ;  /* 0x000000180460723c */ /* 0x044ff00000041860 */
[C---:B------:R-:W-:Y:S01]  /*56a0*/  HMMA.16816.F32.BF16 R92, R4.reuse, R26, R92 ;  /* 0x0000001a045c723c */ /* 0x040fe2000004185c */
[----:B------:R-:W2:Y:S07]  /*56b0*/  LDSM.16.MT88.4 R24, [R160+0x8000] ;  /* 0x00800000a018783b */ /* 0x000eae0000004200 */
[C---:B---3--:R-:W-:Y:S08]  /*56c0*/  HMMA.16816.F32.BF16 R88, R4.reuse, R16, R88 ;  /* 0x000000100458723c */ /* 0x048ff00000041858 */
[----:B------:R-:W-:Y:S01]  /*56d0*/  HMMA.16816.F32.BF16 R84, R4, R18, R84 ;  /* 0x000000120454723c */ /* 0x000fe20000041854 */
[----:B------:R-:W3:Y:S01]  /*56e0*/  LDSM.16.MT88.4 R16, [R156+0x8000] ;  /* 0x008000009c10783b */ /* 0x000ee20000004200 */
[----:B------:R-:W-:-:S02]  /*56f0*/  F2FP.BF16.F32.PACK_AB R4, R143, R114 ;  /* 0x000000728f04723e */ /* 0x000fc400000010ff */
[----:B------:R-:W-:Y:S01]  /*5700*/  F2FP.BF16.F32.PACK_AB R5, R108, R149 ;  /* 0x000000956c05723e */ /* 0x000fe200000010ff */
[----:B------:R-:W-:Y:S01]  /*5710*/  FADD.FTZ R149, R149, R66 ;  /* 0x0000004295957221 */ /* 0x000fe20000010000 */
[----:B------:R-:W-:Y:S02]  /*5720*/  F2FP.BF16.F32.PACK_AB R6, R141, R112 ;  /* 0x000000708d06723e */ /* 0x000fe400000010ff */
[----:B------:R-:W-:-:S07]  /*5730*/  F2FP.BF16.F32.PACK_AB R7, R139, R110 ;  /* 0x0000006e8b07723e */ /* 0x000fce00000010ff */
        /* <DEDUP_REMOVED lines=9> */
[----:B---3--:R-:W-:Y:S01]  /*57d0*/  HMMA.16816.F32.BF16 R88, R4, R16, R88 ;  /* 0x000000100458723c */ /* 0x008fe20000041858 */
[----:B------:R-:W-:-:S02]  /*57e0*/  FFMA.FTZ R16, R119, R31, -R38 ;  /* 0x0000001f77107223 */ /* 0x000fc40000010826 */
[----:B------:R-:W3:Y:S04]  /*57f0*/  MUFU.EX2 R119, R121 ;  /* 0x0000007900777308 */ /* 0x000ee80000000800 */
[----:B------:R-:W5:Y:S01]  /*5800*/  MUFU.EX2 R115, R16 ;  /* 0x0000001000737308 */ /* 0x000f620000000800 */
[----:B------:R-:W-:Y:S01]  /*5810*/  HMMA.16816.F32.BF16 R84, R4, R18, R84 ;  /* 0x000000120454723c */ /* 0x000fe20000041854 */
[----:B------:R-:W-:Y:S02]  /*5820*/  F2FP.BF16.F32.PACK_AB R5, R125, R116 ;  /* 0x000000747d05723e */ /* 0x000fe400000010ff */
[----:B------:R-:W-:Y:S02]  /*5830*/  F2FP.BF16.F32.PACK_AB R7, R117, R118 ;  /* 0x000000767507723e */ /* 0x000fe400000010ff */
[----:B---3--:R-:W-:-:S02]  /*5840*/  F2FP.BF16.F32.PACK_AB R4, R119, R120 ;  /* 0x000000787704723e */ /* 0x008fc400000010ff */
[----:B-----5:R-:W-:Y:S01]  /*5850*/  F2FP.BF16.F32.PACK_AB R6, R122, R115 ;  /* 0x000000737a06723e */ /* 0x020fe200000010ff */
[----:B------:R-:W3:Y:S06]  /*5860*/  LDSM.16.MT88.4 R16, [R100+0x8800] ;  /* 0x008800006410783b */ /* 0x000eec0000004200 */
[C---:B----4-:R-:W-:Y:S08]  /*5870*/  HMMA.16816.F32.BF16 R88, R4.reuse, R12, R88 ;  /* 0x0000000c0458723c */ /* 0x050ff00000041858 */
[C---:B------:R-:W-:Y:S01]  /*5880*/  HMMA.16816.F32.BF16 R84, R4.reuse, R14, R84 ;  /* 0x0000000e0454723c */ /* 0x040fe20000041854 */
[----:B------:R-:W4:Y:S07]  /*5890*/  LDSM.16.MT88.4 R12, [R160+0x9000] ;  /* 0x00900000a00c783b */ /* 0x000f2e0000004200 */
[C---:B-1----:R-:W-:Y:S08]  /*58a0*/  HMMA.16816.F32.BF16 R80, R4.reuse, R8, R80 ;  /* 0x000000080450723c */ /* 0x042ff00000041850 */
[C---:B------:R-:W-:Y:S01]  /*58b0*/  HMMA.16816.F32.BF16 R76, R4.reuse, R10, R76 ;  /* 0x0000000a044c723c */ /* 0x040fe2000004184c */
[----:B------:R-:W1:Y:S07]  /*58c0*/  LDSM.16.MT88.4 R8, [R156+0x9000] ;  /* 0x009000009c08783b */ /* 0x000e6e0000004200 */
[----:B--2---:R-:W-:Y:S01]  /*58d0*/  HMMA.16816.F32.BF16 R96, R4, R24, R96 ;  /* 0x000000180460723c */ /* 0x004fe20000041860 */
[-CC-:B------:R-:W-:Y:S01]  /*58e0*/  FFMA.FTZ R25, R107, R31.reuse, -R30.reuse ;  /* 0x0000001f6b197223 */ /* 0x180fe2000001081e */
[----:B------:R-:W-:-:S05]  /*58f0*/  FFMA.FTZ R24, R67, R31, -R30 ;  /* 0x0000001f43187223 */ /* 0x000fca000001081e */
[----:B------:R-:W-:Y:S01]  /*5900*/  MUFU.EX2 R25, R25 ;  /* 0x0000001900197308 */ /* 0x000fe20000000800 */
[C---:B------:R-:W-:Y:S01]  /*5910*/  HMMA.16816.F32.BF16 R92, R4.reuse, R26, R92 ;  /* 0x0000001a045c723c */ /* 0x040fe2000004185c */
[-C--:B------:R-:W-:Y:S01]  /*5920*/  FFMA.FTZ R26, R103, R31.reuse, -R30 ;  /* 0x0000001f671a7223 */ /* 0x080fe2000001081e */
[----:B------:R-:W-:Y:S01]  /*5930*/  FFMA.FTZ R27, R63, R31, -R38 ;  /* 0x0000001f3f1b7223 */ /* 0x000fe20000010826 */
[----:B------:R-:W2:Y:S04]  /*5940*/  MUFU.EX2 R24, R24 ;  /* 0x0000001800187308 */ /* 0x000ea80000000800 */
[----:B------:R-:W5:Y:S01]  /*5950*/  MUFU.EX2 R26, R26 ;  /* 0x0000001a001a7308 */ /* 0x000f620000000800 */
[C---:B---3--:R-:W-:Y:S03]  /*5960*/  HMMA.16816.F32.BF16 R72, R4.reuse, R16, R72 ;  /* 0x000000100448723c */ /* 0x048fe60000041848 */
[----:B------:R-:W3:Y:S05]  /*5970*/  MUFU.EX2 R27, R27 ;  /* 0x0000001b001b7308 */ /* 0x000eea0000000800 */
[----:B------:R-:W-:Y:S01]  /*5980*/  HMMA.16816.F32.BF16 R68, R4, R18, R68 ;  /* 0x000000120444723c */ /* 0x000fe20000041844 */
[----:B------:R-:W1:Y:S01]  /*5990*/  LDSM.16.MT88.4 R16, [R102+0x9000] ;  /* 0x009000006610783b */ /* 0x000e620000004200 */
[----:B------:R-:W-:-:S02]  /*59a0*/  F2FP.BF16.F32.PACK_AB R4, R124, R65 ;  /* 0x000000417c04723e */ /* 0x000fc400000010ff */
[----:B--2---:R-:W-:Y:S02]  /*59b0*/  F2FP.BF16.F32.PACK_AB R7, R59, R24 ;  /* 0x000000183b07723e */ /* 0x004fe400000010ff */
[----:B-----5:R-:W-:Y:S02]  /*59c0*/  F2FP.BF16.F32.PACK_AB R5, R26, R25 ;  /* 0x000000191a05723e */ /* 0x020fe400000010ff */
[----:B---3--:R-:W-:-:S07]  /*59d0*/  F2FP.BF16.F32.PACK_AB R6, R126, R27 ;  /* 0x0000001b7e06723e */ /* 0x008fce00000010ff */
[C---:B----4-:R-:W-:Y:S08]  /*59e0*/  HMMA.16816.F32.BF16 R96, R4.reuse, R12, R96 ;  /* 0x0000000c0460723c */ /* 0x050ff00000041860 */
[C---:B------:R-:W-:Y:S01]  /*59f0*/  HMMA.16816.F32.BF16 R92, R4.reuse, R14, R92 ;  /* 0x0000000e045c723c */ /* 0x040fe2000004185c */
[----:B------:R-:W2:Y:S07]  /*5a00*/  LDSM.16.MT88.4 R12, [R100+0x9000] ;  /* 0x00900000640c783b */ /* 0x000eae0000004200 */
[----:B-1----:R-:W-:Y:S01]  /*5a10*/  HMMA.16816.F32.BF16 R88, R4, R8, R88 ;  /* 0x000000080458723c */ /* 0x002fe20000041858 */
[----:B------:R-:W-:-:S04]  /*5a20*/  FADD.FTZ R9, R47, R48 ;  /* 0x000000302f097221 */ /* 0x000fc80000010000 */
[----:B------:R-:W-:-:S03]  /*5a30*/  FADD.FTZ R9, R46, R9 ;  /* 0x000000092e097221 */ /* 0x000fc60000010000 */
[----:B------:R-:W-:Y:S01]  /*5a40*/  HMMA.16816.F32.BF16 R84, R4, R10, R84 ;  /* 0x0000000a0454723c */ /* 0x000fe20000041854 */
[----:B------:R-:W-:Y:S02]  /*5a50*/  FADD.FTZ R42, R42, R9 ;  /* 0x000000092a2a7221 */ /* 0x000fe40000010000 */
[----:B------:R-:W1:Y:S02]  /*5a60*/  LDSM.16.MT88.4 R8, [R160+0x9800] ;  /* 0x00980000a008783b */ /* 0x000e640000004200 */
[----:B------:R-:W-:-:S03]  /*5a70*/  FADD.FTZ R42, R37, R42 ;  /* 0x0000002a252a7221 */ /* 0x000fc60000010000 */
[----:B------:R-:W-:Y:S01]  /*5a80*/  HMMA.16816.F32.BF16 R80, R4, R16, R80 ;  /* 0x000000100450723c */ /* 0x000fe20000041850 */
[----:B------:R-:W-:-:S04]  /*5a90*/  FADD.FTZ R113, R113, R42 ;  /* 0x0000002a71717221 */ /* 0x000fc80000010000 */
[----:B------:R-:W-:-:S03]  /*5aa0*/  FADD.FTZ R62, R62, R113 ;  /* 0x000000713e3e7221 */ /* 0x000fc60000010000 */
[----:B------:R-:W-:Y:S01]  /*5ab0*/  HMMA.16816.F32.BF16 R76, R4, R18, R76 ;  /* 0x00000012044c723c */ /* 0x000fe2000004184c */
[----:B------:R-:W3:Y:S01]  /*5ac0*/  LDSM.16.MT88.4 R16, [R156+0x9800] ;  /* 0x009800009c10783b */ /* 0x000ee20000004200 */
[----:B------:R-:W-:-:S04]  /*5ad0*/  FADD.FTZ R111, R111, R62 ;  /* 0x0000003e6f6f7221 */ /* 0x000fc80000010000 */
[----:B------:R-:W-:Y:S02]  /*5ae0*/  FADD.FTZ R56, R56, R111 ;  /* 0x0000006f38387221 */ /* 0x000fe40000010000 */
[----:B--2---:R-:W-:Y:S02]  /*5af0*/  HMMA.16816.F32.BF16 R72, R4, R12, R72 ;  /* 0x0000000c0448723c */ /* 0x004fe40000041848 */
[----:B------:R-:W-:-:S04]  /*5b00*/  FADD.FTZ R135, R135, R56 ;  /* 0x0000003887877221 */ /* 0x000fc80000010000 */
[----:B------:R-:W-:Y:S02]  /*5b10*/  FADD.FTZ R106, R106, R135 ;  /* 0x000000876a6a7221 */ /* 0x000fe40000010000 */
[----:B------:R-:W-:Y:S01]  /*5b20*/  HMMA.16816.F32.BF16 R68, R4, R14, R68 ;  /* 0x0000000e0444723c */ /* 0x000fe20000041844 */
[----:B------:R-:W2:Y:S01]  /*5b30*/  LDSM.16.MT88.4 R12, [R102+0x9800] ;  /* 0x00980000660c783b */ /* 0x000ea20000004200 */
[----:B------:R-:W-:Y:S01]  /*5b40*/  F2FP.BF16.F32.PACK_AB R4, R32, R33 ;  /* 0x000000212004723e */ /* 0x000fe200000010ff */
[----:B------:R-:W-:Y:S01]  /*5b50*/  FADD.FTZ R23, R129, R106 ;  /* 0x0000006a81177221 */ /* 0x000fe20000010000 */
[----:B------:R-:W-:Y:S02]  /*5b60*/  F2FP.BF16.F32.PACK_AB R5, R44, R43 ;  /* 0x0000002b2c05723e */ /* 0x000fe400000010ff */
[----:B------:R-:W-:Y:S01]  /*5b70*/  F2FP.BF16.F32.PACK_AB R6, R187, R34 ;  /* 0x00000022bb06723e */ /* 0x000fe200000010ff */
[----:B------:R-:W-:Y:S01]  /*5b80*/  FADD.FTZ R23, R104, R23 ;  /* 0x0000001768177221 */ /* 0x000fe20000010000 */
[----:B------:R-:W-:-:S03]  /*5b90*/  F2FP.BF16.F32.PACK_AB R7, R188, R39 ;  /* 0x00000027bc07723e */ /* 0x000fc600000010ff */
[----:B------:R-:W-:Y:S01]  /*5ba0*/  FADD.FTZ R114, R114, R23 ;  /* 0x0000001772727221 */ /* 0x000fe20000010000 */
[----:B------:R-:W-:-:S03]  /*5bb0*/  FADD.FTZ R23, R108, R149 ;  /* 0x000000956c177221 */ /* 0x000fc60000010000 */
[----:B-1----:R-:W-:Y:S01]  /*5bc0*/  HMMA.16816.F32.BF16 R96, R4, R8, R96 ;  /* 0x000000080460723c */ /* 0x002fe20000041860 */
[----:B------:R-:W-:Y:S01]  /*5bd0*/  FADD.FTZ R143, R143, R114 ;  /* 0x000000728f8f7221 */ /* 0x000fe20000010000 */
[----:B------:R-:W-:-:S03]  /*5be0*/  FADD.FTZ R110, R110, R23 ;  /* 0x000000176e6e7221 */ /* 0x000fc60000010000 */
[----:B------:R-:W-:Y:S01]  /*5bf0*/  FADD.FTZ R112, R112, R143 ;  /* 0x0000008f70707221 */ /* 0x000fe20000010000 */
[----:B------:R-:W-:Y:S02]  /*5c00*/  FADD.FTZ R139, R139, R110 ;  /* 0x0000006e8b8b7221 */ /* 0x000fe40000010000 */
[----:B------:R-:W-:Y:S01]  /*5c10*/  HMMA.16816.F32.BF16 R92, R4, R10, R92 ;  /* 0x0000000a045c723c */ /* 0x000fe2000004185c */
[----:B------:R-:W1:Y:S01]  /*5c20*/  LDSM.16.MT88.4 R8, [R100+0x9800] ;  /* 0x009800006408783b */ /* 0x000e620000004200 */
[----:B------:R-:W-:Y:S01]  /*5c30*/  FADD.FTZ R141, R141, R112 ;  /* 0x000000708d8d7221 */ /* 0x000fe20000010000 */
[----:B------:R-:W-:-:S04]  /*5c40*/  FADD.FTZ R116, R116, R139 ;  /* 0x0000008b74747221 */ /* 0x000fc80000010000 */
[----:B------:R-:W-:Y:S01]  /*5c50*/  FADD.FTZ R125, R125, R116 ;  /* 0x000000747d7d7221 */ /* 0x000fe20000010000 */
[----:B---3--:R-:W-:Y:S01]  /*5c60*/  HMMA.16816.F32.BF16 R88, R4, R16, R88 ;  /* 0x000000100458723c */ /* 0x008fe20000041858 */
[----:B------:R-:W-:-:S04]  /*5c70*/  FADD.FTZ R16, R120, R141 ;  /* 0x0000008d78107221 */ /* 0x000fc80000010000 */
[----:B------:R-:W-:-:S03]  /*5c80*/  FADD.FTZ R16, R119, R16 ;  /* 0x0000001077107221 */ /* 0x000fc60000010000 */
[----:B------:R-:W-:Y:S01]  /*5c90*/  HMMA.16816.F32.BF16 R84, R4, R18, R84 ;  /* 0x000000120454723c */ /* 0x000fe20000041854 */
[----:B------:R-:W-:-:S04]  /*5ca0*/  FADD.FTZ R115, R115, R16 ;  /* 0x0000001073737221 */ /* 0x000fc80000010000 */
[----:B------:R-:W-:-:S03]  /*5cb0*/  FADD.FTZ R122, R122, R115 ;  /* 0x000000737a7a7221 */ /* 0x000fc60000010000 */
        /* <DEDUP_REMOVED lines=31> */
.L_x_8965:
        /* <DEDUP_REMOVED lines=77> */
.L_x_8960:
[----:B------:R-:W-:Y:S05]  /*6380*/  BSYNC.RECONVERGENT B0 ;  /* 0x0000000000007941 */ /* 0x000fea0003800200 */
.L_x_8959:
[----:B------:R-:W-:Y:S01]  /*6390*/  IADD3 R198, P1, PT, R181, R172, RZ ;  /* 0x000000acb5c67210 */ /* 0x000fe20007f3e0ff */
[----:B------:R-:W-:Y:S01]  /*63a0*/  @!PT LDS RZ, [RZ] ;  /* 0x00000000fffff984 */ /* 0x000fe20000000800 */
[----:B------:R-:W-:Y:S01]  /*63b0*/  @!PT LDS RZ, [RZ] ;  /* 0x00000000fffff984 */ /* 0x000fe20000000800 */
[----:B------:R-:W-:Y:S01]  /*63c0*/  @!PT LDS RZ, [RZ] ;  /* 0x00000000fffff984 */ /* 0x000fe20000000800 */
[----:B------:R-:W-:Y:S01]  /*63d0*/  LDGSTS.E.BYPASS.LTC128B.128 [R179+0x6000], desc[UR4][R172.64] ;  /* 0x06000000acb37fae */ /* 0x000fe2000b981a04 */
[----:B------:R-:W-:Y:S01]  /*63e0*/  IADD3 R185, PT, PT, R185, 0x1, RZ ;  /* 0x00000001b9b97810 */ /* 0x000fe20007ffe0ff */
[----:B------:R-:W-:Y:S01]  /*63f0*/  BSSY.RECONVERGENT B1, `(.L_x_8961) ;  /* 0x0000166000017945 */ /* 0x000fe20003800200 */
[----:B------:R-:W-:Y:S02]  /*6400*/  IADD3.X R199, PT, PT, R184, R173, RZ, P1, !PT ;  /* 0x000000adb8c77210 */ /* 0x000fe40000ffe4ff */
[-C--:B------:R-:W-:Y:S03]  /*6410*/  IADD3 R196, P1, PT, R198, R181.reuse, RZ ;  /* 0x000000b5c6c47210 */ /* 0x080fe60007f3e0ff */
[----:B------:R-:W-:Y:S01]  /*6420*/  LDGSTS.E.BYPASS.LTC128B.128 [R179+0x6800], desc[UR4][R198.64] ;  /* 0x06800000c6b37fae */ /* 0x000fe2000b981a04 */
[-C--:B------:R-:W-:Y:S02]  /*6430*/  IADD3.X R197, PT, PT, R199, R184.reuse, RZ, P1, !PT ;  /* 0x000000b8c7c57210 */ /* 0x080fe40000ffe4ff */
[-C--:B------:R-:W-:Y:S04]  /*6440*/  IADD3 R194, P1, PT, R196, R181.reuse, RZ ;  /* 0x000000b5c4c27210 */ /* 0x080fe80007f3e0ff */
[-C--:B------:R-:W-:Y:S01]  /*6450*/  IADD3.X R195, PT, PT, R197, R184.reuse, RZ, P1, !PT ;  /* 0x000000b8c5c37210 */ /* 0x080fe20000ffe4ff */
[----:B------:R-:W-:Y:S01]  /*6460*/  LDGSTS.E.BYPASS.LTC128B.128 [R179+0x7000], desc[UR4][R196.64] ;  /* 0x07000000c4b37fae */ /* 0x000fe2000b981a04 */
[-C--:B------:R-:W-:Y:S04]  /*6470*/  IADD3 R192, P1, PT, R194, R181.reuse, RZ ;  /* 0x000000b5c2c07210 */ /* 0x080fe80007f3e0ff */
[-C--:B------:R-:W-:Y:S02]  /*6480*/  IADD3.X R193, PT, PT, R195, R184.reuse, RZ, P1, !PT ;  /* 0x000000b8c3c17210 */ /* 0x080fe40000ffe4ff */
[-C--:B------:R-:W-:Y:S01]  /*6490*/  IADD3 R190, P1, PT, R192, R181.reuse, RZ ;  /* 0x000000b5c0be7210 */ /* 0x080fe20007f3e0ff */
[----:B------:R-:W-:Y:S03]  /*64a0*/  LDGSTS.E.BYPASS.LTC128B.128 [R179+0x7800], desc[UR4][R194.64] ;  /* 0x07800000c2b37fae */ /* 0x000fe6000b981a04 */
[-C--:B------:R-:W-:Y:S02]  /*64b0*/  IADD3.X R191, PT, PT, R193, R184.reuse, RZ, P1, !PT ;  /* 0x000000b8c1bf7210 */ /* 0x080fe40000ffe4ff */
[-C--:B------:R-:W-:Y:S03]  /*64c0*/  IADD3 R200, P1, PT, R190, R181.reuse, RZ ;  /* 0x000000b5bec87210 */ /* 0x080fe60007f3e0ff */
[----:B------:R-:W-:Y:S01]  /*64d0*/  LDGSTS.E.BYPASS.LTC128B.128 [R179+0x8000], desc[UR4][R192.64] ;  /* 0x08000000c0b37fae */ /* 0x000fe2000b981a04 */
[-C--:B------:R-:W-:Y:S02]  /*64e0*/  IADD3.X R201, PT, PT, R191, R184.reuse, RZ, P1, !PT ;  /* 0x000000b8bfc97210 */ /* 0x080fe40000ffe4ff */
[----:B------:R-:W-:Y:S04]  /*64f0*/  IADD3 R202, P1, PT, R200, R181, RZ ;  /* 0x000000b5c8ca7210 */ /* 0x000fe80007f3e0ff */
[----:B------:R-:W-:Y:S01]  /*6500*/  IADD3.X R203, PT, PT, R201, R184, RZ, P1, !PT ;  /* 0x000000b8c9cb7210 */ /* 0x000fe20000ffe4ff */
[----:B------:R-:W-:Y:S01]  /*6510*/  LDGSTS.E.BYPASS.LTC128B.128 [R179+0x8800], desc[UR4][R190.64] ;  /* 0x08800000beb37fae */ /* 0x000fe2000b981a04 */
[----:B------:R-:W-:Y:S07]  /*6520*/  ISETP.NE.AND P1, PT, R185, RZ, PT ;  /* 0x000000ffb900720c */ /* 0x000fee0003f25270 */
[----:B------:R-:W-:Y:S08]  /*6530*/  LDGSTS.E.BYPASS.LTC128B.128 [R179+0x9000], desc[UR4][R200.64] ;  /* 0x09000000c8b37fae */ /* 0x000ff0000b981a04 */
[----:B------:R1:W-:Y:S08]  /*6540*/  LDGSTS.E.BYPASS.LTC128B.128 [R179+0x9800], desc[UR4][R202.64] ;  /* 0x09800000cab37fae */ /* 0x0003f0000b981a04 */
[----:B------:R-:W-:Y:S08]  /*6550*/  LDSM.16.M88.4 R104, [R165] ;  /* 0x00000000a568783b */ /* 0x000ff00000000200 */
[----:B------:R-:W2:Y:S08]  /*6560*/  LDSM.16.M88.4 R108, [R164+0x2000] ;  /* 0x00200000a46c783b */ /* 0x000eb00000000200 */
[----:B------:R-:W3:Y:S08]  /*6570*/  LDSM.16.M88.4 R112, [R164+0x2800] ;  /* 0x00280000a470783b */ /* 0x000ef00000000200 */
[----:B------:R-:W4:Y:S08]  /*6580*/  LDSM.16.M88.4 R116, [R164+0x3000] ;  /* 0x00300000a474783b */ /* 0x000f300000000200 */
[----:B------:R-:W5:Y:S08]  /*6590*/  LDSM.16.M88.4 R120, [R164+0x3800] ;  /* 0x00380000a478783b */ /* 0x000f700000000200 */
[----:B------:R-:W1:Y:S08]  /*65a0*/  LDSM.16.M88.4 R124, [R164+0x4000] ;  /* 0x00400000a47c783b */ /* 0x000e700000000200 */
[----:B------:R-:W1:Y:S08]  /*65b0*/  LDSM.16.M88.4 R128, [R164+0x4800] ;  /* 0x00480000a480783b */ /* 0x000e700000000200 */
[----:B------:R-:W1:Y:S08]  /*65c0*/  LDSM.16.M88.4 R132, [R164+0x5000] ;  /* 0x00500000a484783b */ /* 0x000e700000000200 */
[----:B------:R-:W1:Y:S08]  /*65d0*/  LDSM.16.M88.4 R136, [R164+0x5800] ;  /* 0x00580000a488783b */ /* 0x000e700000000200 */
[----:B------:R-:W-:Y:S08]  /*65e0*/  LDSM.16.M88.4 R140, [R163] ;  /* 0x00000000a38c783b */ /* 0x000ff00000000200 */
[----:B------:R-:W1:Y:S08]  /*65f0*/  LDSM.16.M88.4 R144, [R159+0x2000] ;  /* 0x002000009f90783b */ /* 0x000e700000000200 */
[----:B------:R-:W1:Y:S08]  /*6600*/  LDSM.16.M88.4 R148, [R159+0x2800] ;  /* 0x002800009f94783b */ /* 0x000e700000000200 */
[----:B------:R-:W5:Y:S04]  /*6610*/  LD.E R0, desc[UR4][R2.64+0x18c] ;  /* 0x00018c0402007980 */ /* 0x000f68000c101900 */
[----:B------:R-:W1:Y:S08]  /*6620*/  LDSM.16.M88.4 R152, [R159+0x3000] ;  /* 0x003000009f98783b */ /* 0x000e700000000200 */
[----:B------:R-:W0:Y:S01]  /*6630*/  LDGDEPBAR ;  /* 0x00000000000079af */ /* 0x000e220000000000 */
        /* <DEDUP_REMOVED lines=42> */
[----:B------:R-:W-:Y:S01]  /*68e0*/  HMMA.16816.F32.BF16 R64, R140, R122, R64 ;  /* 0x0000007a8c40723c */ /* 0x000fe20000041840 */
        /* <DEDUP_REMOVED lines=12> */
[----:B------:R-:W5:Y:S07]  /*69b0*/  LDSM.16.M88.4 R124, [R161] ;  /* 0x00000000a17c783b */ /* 0x000f6e0000000200 */
[C---:B----4-:R-:W-:Y:S08]  /*69c0*/  HMMA.16816.F32.BF16 R36, R104.reuse, R120, R36 ;  /* 0x000000786824723c */ /* 0x050ff00000041824 */
[C---:B------:R-:W-:Y:S08]  /*69d0*/  HMMA.16816.F32.BF16 R40, R104.reuse, R122, R40 ;  /* 0x0000007a6828723c */ /* 0x040ff00000041828 */
[C---:B-1----:R-:W-:Y:S08]  /*69e0*/  HMMA.16816.F32.BF16 R44, R104.reuse, R108, R44 ;  /* 0x0000006c682c723c */ /* 0x042ff0000004182c */
[C---:B------:R-:W-:Y:S01]  /*69f0*/  HMMA.16816.F32.BF16 R48, R104.reuse, R110, R48 ;  /* 0x0000006e6830723c */ /* 0x040fe20000041830 */
[----:B------:R-:W-:Y:S07]  /*6a00*/  LDSM.16.M88.4 R108, [R157+0x3000] ;  /* 0x003000009d6c783b */ /* 0x000fee0000000200 */
[C---:B--2---:R-:W-:Y:S08]  /*6a10*/  HMMA.16816.F32.BF16 R52, R104.reuse, R112, R52 ;  /* 0x000000706834723c */ /* 0x044ff00000041834 */
[C---:B------:R-:W-:Y:S08]  /*6a20*/  HMMA.16816.F32.BF16 R56, R104.reuse, R114, R56 ;  /* 0x000000726838723c */ /* 0x040ff00000041838 */
[C---:B---3--:R-:W-:Y:S08]  /*6a30*/  HMMA.16816.F32.BF16 R60, R104.reuse, R116, R60 ;  /* 0x00000074683c723c */ /* 0x048ff0000004183c */
[----:B------:R-:W-:Y:S01]  /*6a40*/  HMMA.16816.F32.BF16 R64, R104, R118, R64 ;  /* 0x000000766840723c */ /* 0x000fe20000041840 */
[----:B------:R-:W1:Y:S07]  /*6a50*/  LDSM.16.M88.4 R104, [R157+0x2800] ;  /* 0x002800009d68783b */ /* 0x000e6e0000000200 */
[C---:B-----5:R-:W-:Y:S08]  /*6a60*/  HMMA.16816.F32.BF16 R4, R124.reuse, R128, R4 ;  /* 0x000000807c04723c */ /* 0x060ff00000041804 */
[C---:B------:R-:W-:Y:S11]  /*6a70*/  HMMA.16816.F32.BF16 R8, R124.reuse, R130, R8 ;  /* 0x000000827c08723c */ /* 0x040ff60000041808 */
        /* <DEDUP_REMOVED lines=10> */
[C---:B-1----:R-:W-:Y:S09]  /*6b20*/  HMMA.16816.F32.BF16 R12, R124.reuse, R104, R12 ;  /* 0x000000687c0c723c */ /* 0x042ff2000004180c */
[----:B------:R-:W1:Y:S01]  /*6b30*/  MUFU.TANH R228, R228 ;  /* 0x000000e400e47308 */ /* 0x000e620000002400 */
[C---:B------:R-:W-:Y:S01]  /*6b40*/  HMMA.16816.F32.BF16 R16, R124.reuse, R106, R16 ;  /* 0x0000006a7c10723c */ /* 0x040fe20000041810 */
[----:B------:R-:W4:Y:S08]  /*6b50*/  LDSM.16.M88.4 R104, [R157+0x3800] ;  /* 0x003800009d68783b */ /* 0x000f300000000200 */
[----:B------:R-:W1:Y:S01]  /*6b60*/  MUFU.TANH R226, R226 ;  /* 0x000000e200e27308 */ /* 0x000e620000002400 */
[C---:B------:R-:W-:Y:S03]  /*6b70*/  HMMA.16816.F32.BF16 R20, R124.reuse, R108, R20 ;  /* 0x0000006c7c14723c */ /* 0x040fe60000041814 */
[-C--:B------:R-:W-:Y:S01]  /*6b80*/  FMUL.FTZ R224, R12, R0.reuse ;  /* 0x000000000ce07220 */ /* 0x080fe20000410000 */
[-C--:B------:R-:W-:Y:S01]  /*6b90*/  FMUL.FTZ R222, R13, R0.reuse ;  /* 0x000000000dde7220 */ /* 0x080fe20000410000 */
[-C--:B------:R-:W-:Y:S01]  /*6ba0*/  FMUL.FTZ R220, R14, R0.reuse ;  /* 0x000000000edc7220 */ /* 0x080fe20000410000 */
[-C--:B------:R-:W-:Y:S03]  /*6bb0*/  FMUL.FTZ R214, R15, R0.reuse ;  /* 0x000000000fd67220 */ /* 0x080fe60000410000 */
[----:B------:R-:W1:Y:S01]  /*6bc0*/  MUFU.TANH R240, R240 ;  /* 0x000000f000f07308 */ /* 0x000e620000002400 */
[C---:B------:R-:W-:Y:S01]  /*6bd0*/  HMMA.16816.F32.BF16 R24, R124.reuse, R110, R24 ;  /* 0x0000006e7c18723c */ /* 0x040fe20000041818 */
[----:B------:R-:W5:Y:S02]  /*6be0*/  LDSM.16.M88.4 R108, [R157+0x4000] ;  /* 0x004000009d6c783b */ /* 0x000f640000000200 */
        /* <DEDUP_REMOVED lines=19> */
[----:B------:R-:W1:Y:S01]  /*6d20*/  MUFU.TANH R224, R224 ;  /* 0x000000e000e07308 */ /* 0x000e620000002400 */
[C---:B-----5:R-:W-:Y:S03]  /*6d30*/  HMMA.16816.F32.BF16 R36, R124.reuse, R108, R36 ;  /* 0x0000006c7c24723c */ /* 0x060fe60000041824 */
[-C--:B------:R-:W-:Y:S01]  /*6d40*/  FMUL.FTZ R189, R29, R0.reuse ;  /* 0x000000001dbd7220 */ /* 0x080fe20000410000 */
[-C--:B------:R-:W-:Y:S01]  /*6d50*/  FMUL.FTZ R194, R28, R0.reuse ;  /* 0x000000001cc27220 */ /* 0x080fe20000410000 */
[-C--:B------:R-:W-:Y:S04]  /*6d60*/  FMUL.FTZ R249, R30, R0.reuse ;  /* 0x000000001ef97220 */ /* 0x080fe80000410000 */
[----:B------:R-:W1:Y:S01]  /*6d70*/  MUFU.TANH R222, R222 ;  /* 0x000000de00de7308 */ /* 0x000e620000002400 */
[-C--:B------:R-:W-:Y:S01]  /*6d80*/  FMUL.FTZ R241, R31, R0.reuse ;  /* 0x000000001ff17220 */ /* 0x080fe20000410000 */
[C---:B------:R-:W-:Y:S01]  /*6d90*/  HMMA.16816.F32.BF16 R40, R124.reuse, R110, R40 ;  /* 0x0000006e7c28723c */ /* 0x040fe20000041828 */
[----:B------:R-:W5:Y:S02]  /*6da0*/  LDSM.16.M88.4 R108, [R157+0x5000] ;  /* 0x005000009d6c783b */ /* 0x000f640000000200 */
        /* <DEDUP_REMOVED lines=15> */
[C---:B---3--:R-:W-:Y:S08]  /*6ea0*/  HMMA.16816.F32.BF16 R44, R124.reuse, R104, R44 ;  /* 0x000000687c2c723c */ /* 0x048ff0000004182c */
[----:B------:R-:W3:Y:S01]  /*6eb0*/  MUFU.TANH R216, R216 ;  /* 0x000000d800d87308 */ /* 0x000ee20000002400 */
[C---:B------:R-:W-:Y:S01]  /*6ec0*/  HMMA.16816.F32.BF16 R48, R124.reuse, R106, R48 ;  /* 0x0000006a7c30723c */ /* 0x040fe20000041830 */
[----:B------:R-:W2:Y:S01]  /*6ed0*/  LDSM.16.M88.4 R104, [R157+0x5800] ;  /* 0x005800009d68783b */ /* 0x000ea20000000200 */
[----:B------:R-:W-:Y:S07]  /*6ee0*/  DEPBAR.LE SB0, 0x0 ;  /* 0x000080000000791a */ /* 0x000fee0000000000 */
[----:B------:R-:W1:Y:S01]  /*6ef0*/  MUFU.TANH R218, R218 ;  /* 0x000000da00da7308 */ /* 0x000e620000002400 */
[C---:B-----5:R-:W-:Y:S09]  /*6f00*/  HMMA.16816.F32.BF16 R52, R124.reuse, R108, R52 ;  /* 0x0000006c7c34723c */ /* 0x060ff20000041834 */
[----:B------:R-:W1:Y:S01]  /*6f10*/  MUFU.TANH R212, R212 ;  /* 0x000000d400d47308 */ /* 0x000e620000002400 */
        /* <DEDUP_REMOVED lines=18> */
[-C--:B------:R-:W-:Y:S05]  /*7040*/  FMUL.FTZ R195, R58, R0.reuse ;  /* 0x000000003ac37220 */ /* 0x080fea0000410000 */
[----:B------:R-:W1:Y:S01]  /*7050*/  MUFU.TANH R206, R206 ;  /* 0x000000ce00ce7308 */ /* 0x000e620000002400 */
[-C--:B------:R-:W-:Y:S01]  /*7060*/  FMUL.FTZ R197, R59, R0.reuse ;  /* 0x000000003bc57220 */ /* 0x080fe20000410000 */
[C---:B--2---:R-:W-:Y:S08]  /*7070*/  HMMA.16816.F32.BF16 R60, R124.reuse, R104, R60 ;  /* 0x000000687c3c723c */ /* 0x044ff0000004183c */
[----:B------:R-:W2:Y:S01]  /*7080*/  MUFU.TANH R202, R202 ;  /* 0x000000ca00ca7308 */ /* 0x000ea20000002400 */
        /* <DEDUP_REMOVED lines=8> */
[-C--:B----4-:R-:W-:Y:S06]  /*7110*/  FMUL.FTZ R189, R65, R0.reuse ;  /* 0x0000000041bd7220 */ /* 0x090fec0000410000 */
[----:B------:R-:W4:Y:S01]  /*7120*/  MUFU.TANH R198, R198 ;  /* 0x000000c600c67308 */ /* 0x000f220000002400 */
[-C--:B------:R-:W-:Y:S01]  /*7130*/  FMUL.FTZ R39, R66, R0.reuse ;  /* 0x0000000042277220 */ /* 0x080fe20000410000 */
[----:B------:R-:W-:Y:S08]  /*7140*/  FMUL.FTZ R38, R67, R0 ;  /* 0x0000000043267220 */ /* 0x000ff00000410000 */
        /* <DEDUP_REMOVED lines=58> */
[----:B------:R-:W2:Y:S01]  /*74f0*/  I2F.RP R8, R9 ;  /* 0x0000000900087306 */ /* 0x000ea20000209400 */
[----:B------:R-:W-:Y:S02]  /*7500*/  LOP3.LUT R10, R10, R13, RZ, 0x3c, !PT ;  /* 0x0000000d0a0a7212 */ /* 0x000fe400078e3cff */
[----:B------:R-:W-:Y:S02]  /*7510*/  IMAD.MOV R7, RZ, RZ, -R7 ;  /* 0x000000ffff077224 */ /* 0x000fe400078e0a07 */
[----:B------:R-:W-:Y:S05]  /*7520*/  ISETP.GE.AND P1, PT, R10, RZ, PT ;  /* 0x000000ff0a00720c */ /* 0x000fea0003f26270 */
[----:B--2---:R-:W2:Y:S02]  /*7530*/  MUFU.RCP R0, R8 ;  /* 0x0000000800007308 */ /* 0x004ea40000001000 */
[----:B--2---:R-:W-:Y:S01]  /*7540*/  VIADD R14, R0, 0xffffffe ;  /* 0x0ffffffe000e7836 */ /* 0x004fe20000000000 */
[----:B------:R-:W-:Y:S07]  /*7550*/  IADD3 R0, PT, PT, R177, -0x80, RZ ;  /* 0xffffff80b1007810 */ /* 0x000fee0007ffe0ff */
[----:B------:R-:W2:Y:S02]  /*7560*/  F2I.FTZ.U32.TRUNC.NTZ R15, R14 ;  /* 0x0000000e000f7305 */ /* 0x000ea4000021f000 */
[--C-:B--2---:R-:W-:Y:S02]  /*7570*/  IMAD.MOV R6, RZ, RZ, -R15.reuse ;  /* 0x000000ffff067224 */ /* 0x104fe400078e0a0f */
[----:B------:R-:W-:Y:S02]  /*7580*/  IMAD.MOV.U32 R14, RZ, RZ, RZ ;  /* 0x000000ffff0e7224 */ /* 0x000fe400078e00ff */
[----:B------:R-:W-:Y:S01]  /*7590*/  IMAD R11, R6, R9, RZ ;  /* 0x00000009060b7224 */ /* 0x000fe200078e02ff */
[----:B------:R-:W-:Y:S02]  /*75a0*/  IABS R6, R0 ;  /* 0x0000000000067213 */ /* 0x000fe40000000000 */
[----:B------:R-:W-:Y:S01]  /*75b0*/  LOP3.LUT R0, R0, R13, RZ, 0x3c, !PT ;  /* 0x0000000d00007212 */ /* 0x000fe200078e3cff */
[----:B------:R-:W-:Y:S03]  /*75c0*/  IMAD.HI.U32 R11, R15, R11, R14 ;  /* 0x0000000b0f0b7227 */ /* 0x000fe600078e000e */
        /* <DEDUP_REMOVED lines=43> */
.L_x_8964:
[----:B------:R-:W-:Y:S05]  /*7880*/  BSYNC.RECONVERGENT B0 ;  /* 0x0000000000007941 */ /* 0x000fea0003800200 */
.L_x_8963:
[----:B------:R-:W-:Y:S01]  /*7890*/  IADD3 R12, P1, PT, R5, R170, RZ ;  /* 0x000000aa050c7210 */ /* 0x000fe20007f3e0ff */
[----:B-1----:R-:W-:Y:S01]  /*78a0*/  IMAD.MOV.U32 R171, RZ, RZ, R169 ;  /* 0x000000ffffab7224 */ /* 0x002fe200078e00a9 */
        /* <DEDUP_REMOVED lines=26> */
.L_x_8962:
[----:B------:R-:W-:Y:S05]  /*7a50*/  BSYNC.RECONVERGENT B1 ;  /* 0x0000000000017941 */ /* 0x000fea0003800200 */
.L_x_8961:
[----:B------:R-:W3:Y:S01]  /*7a60*/  LD.E R37, desc[UR4][R2.64+0xdc] ;  /* 0x0000dc0402257980 */ /* 0x000ee2000c101900 */
[----:B-12---:R-:W-:Y:S02]  /*7a70*/  FMNMX3.FTZ R7, R103, R228, R226, !PT ;  /* 0x000000e467077276 */ /* 0x006fe400078100e2 */
[----:B------:R-:W-:Y:S01]  /*7a80*/  FMNMX3.FTZ R5, R101, R232, R230, !PT ;  /* 0x000000e865057276 */ /* 0x000fe200078100e6 */
[----:B------:R-:W-:Y:S01]  /*7a90*/  LDSM.16.MT88.4 R12, [R160+0x6000] ;  /* 0x00600000a00c783b */ /* 0x000fe20000004200 */
[----:B------:R-:W-:Y:S02]  /*7aa0*/  FMNMX3.FTZ R7, R7, R236, R234, !PT ;  /* 0x000000ec07077276 */ /* 0x000fe400078100ea */
[----:B------:R-:W-:Y:S02]  /*7ab0*/  FMNMX3.FTZ R5, R5, R240, R238, !PT ;  /* 0x000000f005057276 */ /* 0x000fe400078100ee */
[----:B------:R-:W-:Y:S02]  /*7ac0*/  FMNMX3.FTZ R7, R7, R220, R214, !PT ;  /* 0x000000dc07077276 */ /* 0x000fe400078100d6 */
        /* <DEDUP_REMOVED lines=34> */
[----:B------:R-:W-:Y:S02]  /*7cf0*/  IADD3 R186, PT, PT, R186, -0x1, RZ ;  /* 0xffffffffbaba7810 */ /* 0x000fe40007ffe0ff */
[----:B------:R-:W-:Y:S01]  /*7d00*/  IADD3 R177, PT, PT, R177, -0x80, RZ ;  /* 0xffffff80b1b17810 */ /* 0x000fe20007ffe0ff */
[----:B------:R-:W1:Y:S08]  /*7d10*/  SHFL.BFLY PT, R4, R11, 0x2, 0x1f ;  /* 0x0c401f000b047f89 */ /* 0x000e7000000e0000 */
[----:B------:R-:W2:Y:S01]  /*7d20*/  SHFL.BFLY PT, R0, R7, 0x2, 0x1f ;  /* 0x0c401f0007007f89 */ /* 0x000ea200000e0000 */
[----:B-1----:R-:W-:Y:S02]  /*7d30*/  FMNMX.FTZ R9, R11, R4, !PT ;  /* 0x000000040b097209 */ /* 0x002fe40007810000 */
[----:B--2---:R-:W-:Y:S05]  /*7d40*/  FMNMX.FTZ R5, R7, R0, !PT ;  /* 0x0000000007057209 */ /* 0x004fea0007810000 */
[----:B------:R-:W1:Y:S08]  /*7d50*/  SHFL.BFLY PT, R36, R9, 0x1, 0x1f ;  /* 0x0c201f0009247f89 */ /* 0x000e7000000e0000 */
[----:B------:R-:W2:Y:S01]  /*7d60*/  SHFL.BFLY PT, R0, R5, 0x1, 0x1f ;  /* 0x0c201f0005007f89 */ /* 0x000ea200000e0000 */
[----:B-1----:R-:W-:Y:S02]  /*7d70*/  FMNMX.FTZ R36, R9, R36, !PT ;  /* 0x0000002409247209 */ /* 0x002fe40007810000 */
[----:B--2---:R-:W-:Y:S03]  /*7d80*/  FMNMX.FTZ R0, R5, R0, !PT ;  /* 0x0000000005007209 */ /* 0x004fe60007810000 */
[C---:B------:R-:W-:Y:S01]  /*7d90*/  FADD.FTZ R6, -R36.reuse, R101 ;  /* 0x0000006524067221 */ /* 0x040fe20000010100 */
[----:B------:R-:W-:Y:S02]  /*7da0*/  FSETP.NEU.FTZ.AND P2, PT, R36, -INF , PT ;  /* 0xff8000002400780b */ /* 0x000fe40003f5d000 */
[C---:B------:R-:W-:Y:S01]  /*7db0*/  FSETP.NEU.FTZ.AND P1, PT, R0.reuse, -INF , PT ;  /* 0xff8000000000780b */ /* 0x040fe20003f3d000 */
[----:B------:R-:W-:Y:S01]  /*7dc0*/  FADD.FTZ R4, -R0, R103 ;  /* 0x0000006700047221 */ /* 0x000fe20000010100 */
[C---:B---3--:R-:W-:Y:S01]  /*7dd0*/  FMUL.FTZ R106, R37.reuse, R36 ;  /* 0x00000024256a7220 */ /* 0x048fe20000410000 */
[C---:B------:R-:W-:Y:S02]  /*7de0*/  FMUL.FTZ R104, R37.reuse, R0 ;  /* 0x0000000025687220 */ /* 0x040fe40000410000 */
[C---:B------:R-:W-:Y:S01]  /*7df0*/  FMUL.FTZ R43, R37.reuse, R4 ;  /* 0x00000004252b7220 */ /* 0x040fe20000410000 */
[----:B------:R-:W-:Y:S01]  /*7e00*/  FMUL.FTZ R42, R37, R6 ;  /* 0x00000006252a7220 */ /* 0x000fe20000410000 */
[----:B------:R-:W-:Y:S02]  /*7e10*/  FSEL R106, R106, RZ, P2 ;  /* 0x000000ff6a6a7208 */ /* 0x000fe40001000000 */
[----:B------:R-:W-:Y:S02]  /*7e20*/  FSEL R104, R104, RZ, P1 ;  /* 0x000000ff68687208 */ /* 0x000fe40000800000 */
[----:B------:R-:W1:Y:S01]  /*7e30*/  MUFU.EX2 R43, R43 ;  /* 0x0000002b002b7308 */ /* 0x000e620000000800 */
        /* <DEDUP_REMOVED lines=8> */
[-C--:B------:R-:W-:Y:S01]  /*7ec0*/  FFMA.FTZ R101, R234, R37.reuse, -R104 ;  /* 0x00000025ea657223 */ /* 0x080fe20000010868 */
[----:B------:R-:W2:Y:S01]  /*7ed0*/  MUFU.EX2 R42, R42 ;  /* 0x0000002a002a7308 */ /* 0x000ea20000000800 */
[-CC-:B------:R-:W-:Y:S01]  /*7ee0*/  FFMA.FTZ R224, R224, R37.reuse, -R106.reuse ;  /* 0x00000025e0e07223 */ /* 0x180fe2000001086a */
[-CC-:B------:R-:W-:Y:S01]  /*7ef0*/  FFMA.FTZ R216, R216, R37.reuse, -R106.reuse ;  /* 0x00000025d8d87223 */ /* 0x180fe2000001086a */
[--C-:B------:R-:W-:Y:S07]  /*7f00*/  FFMA.FTZ R218, R218, R37, -R106.reuse ;  /* 0x00000025dada7223 */ /* 0x100fee000001086a */
[----:B------:R-:W-:Y:S01]  /*7f10*/  MUFU.EX2 R109, R109 ;  /* 0x0000006d006d7308 */ /* 0x000fe20000000800 */
[C---:B-1----:R-:W-:Y:S01]  /*7f20*/  FMUL.FTZ R6, R43.reuse, R98 ;  /* 0x000000622b067220 */ /* 0x042fe20000410000 */
[C---:B------:R-:W-:Y:S01]  /*7f30*/  FMUL.FTZ R7, R43.reuse, R99 ;  /* 0x000000632b077220 */ /* 0x040fe20000410000 */
[C---:B------:R-:W-:Y:S07]  /*7f40*/  FMUL.FTZ R10, R43.reuse, R94 ;  /* 0x0000005e2b0a7220 */ /* 0x040fee0000410000 */
[----:B------:R-:W1:Y:S01]  /*7f50*/  MUFU.EX2 R107, R107 ;  /* 0x0000006b006b7308 */ /* 0x000e620000000800 */
[C---:B------:R-:W-:Y:S01]  /*7f60*/  FMUL.FTZ R11, R43.reuse, R95 ;  /* 0x0000005f2b0b7220 */ /* 0x040fe20000410000 */
[C---:B------:R-:W-:Y:S01]  /*7f70*/  FMUL.FTZ R18, R43.reuse, R86 ;  /* 0x000000562b127220 */ /* 0x040fe20000410000 */
[C---:B------:R-:W-:Y:S07]  /*7f80*/  FMUL.FTZ R19, R43.reuse, R87 ;  /* 0x000000572b137220 */ /* 0x040fee0000410000 */
[----:B------:R-:W-:Y:S01]  /*7f90*/  MUFU.EX2 R112, R112 ;  /* 0x0000007000707308 */ /* 0x000fe20000000800 */
[----:B------:R-:W-:Y:S01]  /*7fa0*/  FMUL.FTZ R35, R43, R71 ;  /* 0x000000472b237220 */ /* 0x000fe20000410000 */
[C---:B--2---:R-:W-:Y:S01]  /*7fb0*/  FMUL.FTZ R4, R42.reuse, R96 ;  /* 0x000000602a047220 */ /* 0x044fe20000410000 */
[C---:B------:R-:W-:Y:S07]  /*7fc0*/  FMUL.FTZ R5, R42.reuse, R97 ;  /* 0x000000612a057220 */ /* 0x040fee0000410000 */
[----:B------:R-:W2:Y:S01]  /*7fd0*/  MUFU.EX2 R105, R105 ;  /* 0x0000006900697308 */ /* 0x000ea20000000800 */
[C---:B------:R-:W-:Y:S01]  /*7fe0*/  FMUL.FTZ R8, R42.reuse, R92 ;  /* 0x0000005c2a087220 */ /* 0x040fe20000410000 */
[C---:B------:R-:W-:Y:S01]  /*7ff0*/  FMUL.FTZ R9, R42.reuse, R93 ;  /* 0x0000005d2a097220 */ /* 0x040fe20000410000 */
[C---:B------:R-:W-:Y:S07]  /*8000*/  FMUL.FTZ R16, R42.reuse, R84 ;  /* 0x000000542a107220 */ /* 0x040fee0000410000 */
[----:B------:R-:W-:Y:S01]  /*8010*/  MUFU.EX2 R110, R110 ;  /* 0x0000006e006e7308 */ /* 0x000fe20000000800 */
[C---:B------:R-:W-:Y:S01]  /*8020*/  FMUL.FTZ R17, R42.reuse, R85 ;  /* 0x000000552a117220 */ /* 0x040fe20000410000 */
[----:B-1----:R-:W-:Y:S01]  /*8030*/  F2FP.BF16.F32.PACK_AB R44, R107, R109 ;  /* 0x0000006d6b2c723e */ /* 0x002fe200000010ff */
[----:B------:R-:W-:Y:S07]  /*8040*/  LDSM.16.MT88.4 R92, [R160+0x9800] ;  /* 0x00980000a05c783b */ /* 0x000fee0000004200 */
[----:B------:R-:W1:Y:S01]  /*8050*/  MUFU.EX2 R103, R103 ;  /* 0x0000006700677308 */ /* 0x000e620000000800 */
[C---:B------:R-:W-:Y:S01]  /*8060*/  FMUL.FTZ R34, R43.reuse, R70 ;  /* 0x000000462b227220 */ /* 0x040fe20000410000 */
[C---:B------:R-:W-:Y:S01]  /*8070*/  FMUL.FTZ R32, R42.reuse, R68 ;  /* 0x000000442a207220 */ /* 0x040fe20000410000 */
[C---:B------:R-:W-:Y:S07]  /*8080*/  FMUL.FTZ R33, R42.reuse, R69 ;  /* 0x000000452a217220 */ /* 0x040fee0000410000 */
[----:B------:R-:W-:Y:S01]  /*8090*/  MUFU.EX2 R108, R108 ;  /* 0x0000006c006c7308 */ /* 0x000fe20000000800 */
[----:B------:R-:W-:Y:S01]  /*80a0*/  FMUL.FTZ R26, R43, R78 ;  /* 0x0000004e2b1a7220 */ /* 0x000fe20000410000 */
[----:B--2---:R-:W-:Y:S01]  /*80b0*/  F2FP.BF16.F32.PACK_AB R45, R105, R112 ;  /* 0x00000070692d723e */ /* 0x004fe200000010ff */
[----:B------:R-:W-:Y:S07]  /*80c0*/  LDSM.16.MT88.4 R84, [R156+0x9800] ;  /* 0x009800009c54783b */ /* 0x000fee0000004200 */
[----:B------:R-:W2:Y:S01]  /*80d0*/  MUFU.EX2 R101, R101 ;  /* 0x0000006500657308 */ /* 0x000ea20000000800 */
[----:B------:R-:W-:Y:S01]  /*80e0*/  FMUL.FTZ R27, R43, R79 ;  /* 0x0000004f2b1b7220 */ /* 0x000fe20000410000 */
[----:B------:R-:W-:Y:S01]  /*80f0*/  FMUL.FTZ R24, R42, R76 ;  /* 0x0000004c2a187220 */ /* 0x000fe20000410000 */
[----:B------:R-:W-:Y:S07]  /*8100*/  FFMA.FTZ R76, R222, R37, -R106 ;  /* 0x00000025de4c7223 */ /* 0x000fee000001086a */
[----:B------:R-:W-:Y:S01]  /*8110*/  MUFU.EX2 R79, R224 ;  /* 0x000000e0004f7308 */ /* 0x000fe20000000800 */
[----:B------:R-:W-:Y:S01]  /*8120*/  FMUL.FTZ R25, R42, R77 ;  /* 0x0000004d2a197220 */ /* 0x000fe20000410000 */
[----:B-1----:R-:W-:Y:S01]  /*8130*/  F2FP.BF16.F32.PACK_AB R46, R103, R110 ;  /* 0x0000006e672e723e */ /* 0x002fe200000010ff */
[-CC-:B------:R-:W-:Y:S01]  /*8140*/  FFMA.FTZ R78, R220, R37.reuse, -R104.reuse ;  /* 0x00000025dc4e7223 */ /* 0x180fe20000010868 */
[-CC-:B------:R-:W-:Y:S06]  /*8150*/  FFMA.FTZ R77, R214, R37.reuse, -R104.reuse ;  /* 0x00000025d64d7223 */ /* 0x180fec0000010868 */
[----:B------:R-:W1:Y:S01]  /*8160*/  MUFU.EX2 R76, R76 ;  /* 0x0000004c004c7308 */ /* 0x000e620000000800 */
[-CC-:B------:R-:W-:Y:S01]  /*8170*/  FFMA.FTZ R97, R249, R37.reuse, -R104.reuse ;  /* 0x00000025f9617223 */ /* 0x180fe20000010868 */
[-CC-:B------:R-:W-:Y:S01]  /*8180*/  FFMA.FTZ R98, R241, R37.reuse, -R104.reuse ;  /* 0x00000025f1627223 */ /* 0x180fe20000010868 */
[-CC-:B------:R-:W-:Y:S07]  /*8190*/  FFMA.FTZ R96, R245, R37.reuse, -R104.reuse ;  /* 0x00000025f5607223 */ /* 0x180fee0000010868 */
[----:B------:R-:W-:Y:S01]  /*81a0*/  MUFU.EX2 R78, R78 ;  /* 0x0000004e004e7308 */ /* 0x000fe20000000800 */
[----:B--2---:R-:W-:Y:S01]  /*81b0*/  F2FP.BF16.F32.PACK_AB R47, R101, R108 ;  /* 0x0000006c652f723e */ /* 0x004fe200000010ff */
[-CC-:B------:R-:W-:Y:S01]  /*81c0*/  FFMA.FTZ R99, R243, R37.reuse, -R104.reuse ;  /* 0x00000025f3637223 */ /* 0x180fe20000010868 */
[-C--:B------:R-:W-:Y:S07]  /*81d0*/  FFMA.FTZ R210, R210, R37.reuse, -R104 ;  /* 0x00000025d2d27223 */ /* 0x080fee0000010868 */
[----:B------:R-:W2:Y:S01]  /*81e0*/  MUFU.EX2 R77, R77 ;  /* 0x0000004d004d7308 */ /* 0x000ea20000000800 */
[-CC-:B------:R-:W-:Y:S01]  /*81f0*/  FFMA.FTZ R69, R206, R37.reuse, -R106.reuse ;  /* 0x00000025ce457223 */ /* 0x180fe2000001086a */
[-C--:B------:R-:W-:Y:S01]  /*8200*/  FFMA.FTZ R68, R198, R37.reuse, -R106 ;  /* 0x00000025c6447223 */ /* 0x080fe2000001086a */
[----:B------:R-:W-:Y:S01]  /*8210*/  FFMA.FTZ R70, R155, R37, -R104 ;  /* 0x000000259b467223 */ /* 0x000fe20000010868 */
[C---:B------:R-:W-:Y:S06]  /*8220*/  HMMA.16816.F32.BF16 R4, R44.reuse, R12, R4 ;  /* 0x0000000c2c04723c */ /* 0x040fec0000041804 */
[----:B------:R-:W-:Y:S10]  /*8230*/  MUFU.EX2 R97, R97 ;  /* 0x0000006100617308 */ /* 0x000ff40000000800 */
[----:B------:R-:W-:Y:S01]  /*8240*/  MUFU.EX2 R98, R98 ;  /* 0x0000006200627308 */ /* 0x000fe20000000800 */
[C---:B------:R-:W-:Y:S01]  /*8250*/  FMUL.FTZ R12, R42.reuse, R88 ;  /* 0x000000582a0c7220 */ /* 0x040fe20000410000 */
[----:B------:R-:W-:Y:S01]  /*8260*/  FMUL.FTZ R13, R42, R89 ;  /* 0x000000592a0d7220 */ /* 0x000fe20000410000 */
[C---:B------:R-:W-:Y:S07]  /*8270*/  HMMA.16816.F32.BF16 R8, R44.reuse, R14, R8 ;  /* 0x0000000e2c08723c */ /* 0x040fee0000041808 */
[----:B------:R-:W-:Y:S01]  /*8280*/  MUFU.EX2 R96, R96 ;  /* 0x0000006000607308 */ /* 0x000fe20000000800 */
[C---:B------:R-:W-:Y:S01]  /*8290*/  FMUL.FTZ R14, R43.reuse, R90 ;  /* 0x0000005a2b0e7220 */ /* 0x040fe20000410000 */
[----:B------:R-:W-:Y:S08]  /*82a0*/  FMUL.FTZ R15, R43, R91 ;  /* 0x0000005b2b0f7220 */ /* 0x000ff00000410000 */
[----:B------:R-:W-:Y:S01]  /*82b0*/  MUFU.EX2 R99, R99 ;  /* 0x0000006300637308 */ /* 0x000fe20000000800 */
[-CC-:B------:R-:W-:Y:S01]  /*82c0*/  FFMA.FTZ R89, R194, R37.reuse, -R106.reuse ;  /* 0x00000025c2597223 */ /* 0x180fe2000001086a */
[-CC-:B------:R-:W-:Y:S01]  /*82d0*/  FFMA.FTZ R90, R153, R37.reuse, -R106.reuse ;  /* 0x00000025995a7223 */ /* 0x180fe2000001086a */
[-CC-:B------:R-:W-:Y:S07]  /*82e0*/  FFMA.FTZ R88, R247, R37.reuse, -R106.reuse ;  /* 0x00000025f7587223 */ /* 0x180fee000001086a */
[----:B------:R-:W-:Y:S01]  /*82f0*/  MUFU.EX2 R71, R210 ;  /* 0x000000d200477308 */ /* 0x000fe20000000800 */
[----:B------:R-:W-:Y:S01]  /*8300*/  FFMA.FTZ R91, R251, R37, -R106 ;  /* 0x00000025fb5b7223 */ /* 0x000fe2000001086a */
[C---:B------:R-:W-:Y:S08]  /*8310*/  HMMA.16816.F32.BF16 R12, R44.reuse, R20, R12 ;  /* 0x000000142c0c723c */ /* 0x040ff0000004180c */
        /* <DEDUP_REMOVED lines=10> */
[-C--:B------:R-:W-:Y:S07]  /*83c0*/  FFMA.FTZ R82, R208, R37.reuse, -R106 ;  /* 0x00000025d0527223 */ /* 0x080fee000001086a */
[----:B------:R-:W-:Y:S01]  /*83d0*/  MUFU.EX2 R80, R80 ;  /* 0x0000005000507308 */ /* 0x000fe20000000800 */
[-C--:B------:R-:W-:Y:S01]  /*83e0*/  FFMA.FTZ R83, R200, R37.reuse, -R104 ;  /* 0x00000025c8537223 */ /* 0x080fe20000010868 */
[-CC-:B------:R-:W-:Y:S01]  /*83f0*/  FFMA.FTZ R114, R239, R37.reuse, -R106.reuse ;  /* 0x00000025ef727223 */ /* 0x180fe2000001086a */
[----:B------:R-:W-:Y:S07]  /*8400*/  FFMA.FTZ R111, R235, R37, -R106 ;  /* 0x00000025eb6f7223 */ /* 0x000fee000001086a */
[----:B------:R-:W-:Y:S01]  /*8410*/  MUFU.EX2 R81, R81 ;  /* 0x0000005100517308 */ /* 0x000fe20000000800 */
[C---:B------:R-:W-:Y:S03]  /*8420*/  HMMA.16816.F32.BF16 R20, R44.reuse, R28, R20 ;  /* 0x0000001c2c14723c */ /* 0x040fe60000041814 */
[C---:B------:R-:W-:Y:S01]  /*8430*/  FMUL.FTZ R28, R42.reuse, R72 ;  /* 0x000000482a1c7220 */ /* 0x040fe20000410000 */
[----:B------:R-:W-:Y:S05]  /*8440*/  FMUL.FTZ R29, R42, R73 ;  /* 0x000000492a1d7220 */ /* 0x000fea0000410000 */
[----:B------:R-:W-:Y:S01]  /*8450*/  MUFU.EX2 R72, R216 ;  /* 0x000000d800487308 */ /* 0x000fe20000000800 */
[-CC-:B------:R-:W-:Y:S01]  /*8460*/  FFMA.FTZ R115, R225, R37.reuse, -R104.reuse ;  /* 0x00000025e1737223 */ /* 0x180fe20000010868 */
[-CC-:B------:R-:W-:Y:S01]  /*8470*/  FFMA.FTZ R118, R229, R37.reuse, -R104.reuse ;  /* 0x00000025e5767223 */ /* 0x180fe20000010868 */
[C---:B------:R-:W-:Y:S07]  /*8480*/  HMMA.16816.F32.BF16 R24, R44.reuse, R30, R24 ;  /* 0x0000001e2c18723c */ /* 0x040fee0000041818 */
[----:B------:R-:W3:Y:S01]  /*8490*/  MUFU.EX2 R73, R218 ;  /* 0x000000da00497308 */ /* 0x000ee20000000800 */
[C---:B------:R-:W-:Y:S01]  /*84a0*/  FMUL.FTZ R30, R43.reuse, R74 ;  /* 0x0000004a2b1e7220 */ /* 0x040fe20000410000 */
[----:B------:R-:W-:Y:S01]  /*84b0*/  FFMA.FTZ R74, R212, R37, -R104 ;  /* 0x00000025d44a7223 */ /* 0x000fe20000010868 */
[----:B------:R-:W-:Y:S07]  /*84c0*/  FMUL.FTZ R31, R43, R75 ;  /* 0x0000004b2b1f7220 */ /* 0x000fee0000410000 */
[----:B------:R-:W-:Y:S01]  /*84d0*/  MUFU.EX2 R82, R82 ;  /* 0x0000005200527308 */ /* 0x000fe20000000800 */
[-CC-:B------:R-:W-:Y:S01]  /*84e0*/  FFMA.FTZ R75, R204, R37.reuse, -R106.reuse ;  /* 0x00000025cc4b7223 */ /* 0x180fe2000001086a */
[-CC-:B------:R-:W-:Y:S01]  /*84f0*/  FFMA.FTZ R116, R237, R37.reuse, -R106.reuse ;  /* 0x00000025ed747223 */ /* 0x180fe2000001086a */
[-C--:B------:R-:W-:Y:S07]  /*8500*/  FFMA.FTZ R113, R227, R37.reuse, -R106 ;  /* 0x00000025e3717223 */ /* 0x080fee000001086a */
[----:B------:R-:W4:Y:S01]  /*8510*/  MUFU.EX2 R74, R74 ;  /* 0x0000004a004a7308 */ /* 0x000f220000000800 */
[-CC-:B------:R-:W-:Y:S01]  /*8520*/  FFMA.FTZ R117, R231, R37.reuse, -R104.reuse ;  /* 0x00000025e7757223 */ /* 0x180fe20000010868 */
[C---:B------:R-:W-:Y:S08]  /*8530*/  HMMA.16816.F32.BF16 R28, R44.reuse, R48, R28 ;  /* 0x000000302c1c723c */ /* 0x040ff0000004181c */
[----:B------:R-:W5:Y:S01]  /*8540*/  MUFU.EX2 R83, R83 ;  /* 0x0000005300537308 */ /* 0x000f620000000800 */
[-C--:B------:R-:W-:Y:S01]  /*8550*/  FFMA.FTZ R120, R233, R37.reuse, -R104 ;  /* 0x00000025e9787223 */ /* 0x080fe20000010868 */
[-CC-:B------:R-:W-:Y:S01]  /*8560*/  FFMA.FTZ R122, R217, R37.reuse, -R106.reuse ;  /* 0x00000025d97a7223 */ /* 0x180fe2000001086a */
[-C--:B------:R-:W-:Y:S07]  /*8570*/  FFMA.FTZ R119, R221, R37.reuse, -R106 ;  /* 0x00000025dd777223 */ /* 0x080fee000001086a */
[----:B------:R-:W5:Y:S01]  /*8580*/  MUFU.EX2 R75, R75 ;  /* 0x0000004b004b7308 */ /* 0x000f620000000800 */
[--C-:B------:R-:W-:Y:S01]  /*8590*/  FFMA.FTZ R121, R209, R37, -R104.reuse ;  /* 0x00000025d1797223 */ /* 0x100fe20000010868 */
[----:B------:R-:W-:Y:S01]  /*85a0*/  HMMA.16816.F32.BF16 R32, R44, R50, R32 ;  /* 0x000000322c20723c */ /* 0x000fe20000041820 */
[----:B------:R-:W5:Y:S07]  /*85b0*/  LDSM.16.MT88.4 R48, [R100+0x6800] ;  /* 0x006800006430783b */ /* 0x000f6e0000004200 */
[----:B------:R-:W-:Y:S01]  /*85c0*/  MUFU.EX2 R89, R89 ;  /* 0x0000005900597308 */ /* 0x000fe20000000800 */
[----:B-1----:R-:W-:Y:S01]  /*85d0*/  F2FP.BF16.F32.PACK_AB R44, R76, R79 ;  /* 0x0000004f4c2c723e */ /* 0x002fe200000010ff */
[-C--:B------:R-:W-:Y:S01]  /*85e0*/  FFMA.FTZ R124, R211, R37.reuse, -R104 ;  /* 0x00000025d37c7223 */ /* 0x080fe20000010868 */
[----:B--2---:R-:W-:Y:S07]  /*85f0*/  F2FP.BF16.F32.PACK_AB R45, R77, R78 ;  /* 0x0000004e4d2d723e */ /* 0x004fee00000010ff */
[----:B------:R-:W1:Y:S01]  /*8600*/  MUFU.EX2 R90, R90 ;  /* 0x0000005a005a7308 */ /* 0x000e620000000800 */
[----:B---3--:R-:W-:Y:S01]  /*8610*/  F2FP.BF16.F32.PACK_AB R46, R73, R72 ;  /* 0x00000048492e723e */ /* 0x008fe200000010ff */
[-CC-:B------:R-:W-:Y:S01]  /*8620*/  FFMA.FTZ R126, R223, R37.reuse, -R106.reuse ;  /* 0x00000025df7e7223 */ /* 0x180fe2000001086a */
[----:B----4-:R-:W-:Y:S07]  /*8630*/  F2FP.BF16.F32.PACK_AB R47, R71, R74 ;  /* 0x0000004a472f723e */ /* 0x010fee00000010ff */
[----:B------:R-:W-:Y:S01]  /*8640*/  MUFU.EX2 R88, R88 ;  /* 0x0000005800587308 */ /* 0x000fe20000000800 */
[-C--:B------:R-:W-:Y:S01]  /*8650*/  FFMA.FTZ R123, R219, R37.reuse, -R106 ;  /* 0x00000025db7b7223 */ /* 0x080fe2000001086a */
[-CC-:B------:R-:W-:Y:S01]  /*8660*/  FFMA.FTZ R125, R213, R37.reuse, -R104.reuse ;  /* 0x00000025d57d7223 */ /* 0x180fe20000010868 */
[----:B------:R-:W-:Y:S07]  /*8670*/  FFMA.FTZ R128, R215, R37, -R104 ;  /* 0x00000025d7807223 */ /* 0x000fee0000010868 */
[----:B------:R-:W2:Y:S01]  /*8680*/  MUFU.EX2 R91, R91 ;  /* 0x0000005b005b7308 */ /* 0x000ea20000000800 */
[----:B------:R-:W-:Y:S01]  /*8690*/  FFMA.FTZ R109, R42, R187, R109 ;  /* 0x000000bb2a6d7223 */ /* 0x000fe2000001006d */
[C---:B------:R-:W-:Y:S08]  /*86a0*/  HMMA.16816.F32.BF16 R4, R44.reuse, R52, R4 ;  /* 0x000000342c04723c */ /* 0x040ff00000041804 */
[----:B------:R-:W-:Y:S01]  /*86b0*/  MUFU.EX2 R114, R114 ;  /* 0x0000007200727308 */ /* 0x000fe20000000800 */
[-CC-:B------:R-:W-:Y:S01]  /*86c0*/  FFMA.FTZ R42, R190, R37.reuse, -R106.reuse ;  /* 0x00000025be2a7223 */ /* 0x180fe2000001086a */
[-CC-:B------:R-:W-:Y:S01]  /*86d0*/  FFMA.FTZ R191, R191, R37.reuse, -R106.reuse ;  /* 0x00000025bfbf7223 */ /* 0x180fe2000001086a */
[-C--:B------:R-:W-:Y:S07]  /*86e0*/  FFMA.FTZ R192, R192, R37.reuse, -R106 ;  /* 0x00000025c0c07223 */ /* 0x080fee000001086a */
[----:B------:R-:W3:Y:S01]  /*86f0*/  MUFU.EX2 R111, R111 ;  /* 0x0000006f006f7308 */ /* 0x000ee20000000800 */
[----:B------:R-:W-:Y:S01]  /*8700*/  FFMA.FTZ R112, R43, R188, R112 ;  /* 0x000000bc2b707223 */ /* 0x000fe20000010070 */
[C---:B------:R-:W-:Y:S01]  /*8710*/  HMMA.16816.F32.BF16 R8, R44.reuse, R54, R8 ;  /* 0x000000362c08723c */ /* 0x040fe20000041808 */
[----:B------:R-:W4:Y:S07]  /*8720*/  LDSM.16.MT88.4 R52, [R160+0x7000] ;  /* 0x00700000a034783b */ /* 0x000f2e0000004200 */
[----:B------:R-:W-:Y:S01]  /*8730*/  MUFU.EX2 R115, R115 ;  /* 0x0000007300737308 */ /* 0x000fe20000000800 */
[----:B------:R-:W-:Y:S01]  /*8740*/  FFMA.FTZ R43, R203, R37, -R106 ;  /* 0x00000025cb2b7223 */ /* 0x000fe2000001086a */
[----:B------:R-:W-:Y:S01]  /*8750*/  FADD.FTZ R105, R105, R112 ;  /* 0x0000007069697221 */ /* 0x000fe20000010000 */
[----:B------:R-:W-:Y:S07]  /*8760*/  FADD.FTZ R109, R107, R109 ;  /* 0x0000006d6b6d7221 */ /* 0x000fee0000010000 */
[----:B------:R-:W3:Y:S01]  /*8770*/  MUFU.EX2 R118, R118 ;  /* 0x0000007600767308 */ /* 0x000ee20000000800 */
[C---:B------:R-:W-:Y:S09]  /*8780*/  HMMA.16816.F32.BF16 R12, R44.reuse, R56, R12 ;  /* 0x000000382c0c723c */ /* 0x040ff2000004180c */
[----:B------:R-:W-:Y:S01]  /*8790*/  MUFU.EX2 R116, R116 ;  /* 0x0000007400747308 */ /* 0x000fe20000000800 */
[----:B------:R-:W-:Y:S01]  /*87a0*/  FADD.FTZ R108, R108, R105 ;  /* 0x000000696c6c7221 */ /* 0x000fe20000010000 */
[----:B------:R-:W-:Y:S08]  /*87b0*/  FADD.FTZ R110, R110, R109 ;  /* 0x0000006d6e6e7221 */ /* 0x000ff00000010000 */
[----:B------:R-:W3:Y:S01]  /*87c0*/  MUFU.EX2 R113, R113 ;  /* 0x0000007100717308 */ /* 0x000ee20000000800 */
[----:B------:R-:W-:Y:S01]  /*87d0*/  FADD.FTZ R101, R101, R108 ;  /* 0x0000006c65657221 */ /* 0x000fe20000010000 */
[C---:B------:R-:W-:Y:S01]  /*87e0*/  HMMA.16816.F32.BF16 R16, R44.reuse, R58, R16 ;  /* 0x0000003a2c10723c */ /* 0x040fe20000041810 */
[----:B------:R-:W1:Y:S07]  /*87f0*/  LDSM.16.MT88.4 R56, [R156+0x7000] ;  /* 0x007000009c38783b */ /* 0x000e6e0000004200 */
[----:B------:R-:W-:Y:S01]  /*8800*/  MUFU.EX2 R117, R117 ;  /* 0x0000007500757308 */ /* 0x000fe20000000800 */
[----:B------:R-:W-:Y:S01]  /*8810*/  FADD.FTZ R78, R78, R101 ;  /* 0x000000654e4e7221 */ /* 0x000fe20000010000 */
[----:B------:R-:W-:Y:S01]  /*8820*/  FADD.FTZ R110, R103, R110 ;  /* 0x0000006e676e7221 */ /* 0x000fe20000010000 */
[----:B------:R-:W-:Y:S07]  /*8830*/  MOV R103, R0 ;  /* 0x0000000000677202 */ /* 0x000fee0000000f00 */
[----:B------:R-:W3:Y:S01]  /*8840*/  MUFU.EX2 R120, R120 ;  /* 0x0000007800787308 */ /* 0x000ee20000000800 */
[----:B------:R-:W-:Y:S01]  /*8850*/  FADD.FTZ R77, R77, R78 ;  /* 0x0000004e4d4d7221 */ /* 0x000fe20000010000 */
[C---:B------:R-:W-:Y:S08]  /*8860*/  HMMA.16816.F32.BF16 R20, R44.reuse, R60, R20 ;  /* 0x0000003c2c14723c */ /* 0x040ff00000041814 */
[----:B------:R-:W-:Y:S01]  /*8870*/  MUFU.EX2 R122, R122 ;  /* 0x0000007a007a7308 */ /* 0x000fe20000000800 */
[----:B------:R-:W-:Y:S01]  /*8880*/  FADD.FTZ R74, R74, R77 ;  /* 0x0000004d4a4a7221 */ /* 0x000fe20000010000 */
[----:B------:R-:W-:Y:S01]  /*8890*/  FADD.FTZ R79, R79, R110 ;  /* 0x0000006e4f4f7221 */ /* 0x000fe20000010000 */
[----:B------:R-:W-:Y:S07]  /*88a0*/  MOV R101, R36 ;  /* 0x0000002400657202 */ /* 0x000fee0000000f00 */
[----:B------:R-:W3:Y:S01]  /*88b0*/  MUFU.EX2 R119, R119 ;  /* 0x0000007700777308 */ /* 0x000ee20000000800 */
[----:B------:R-:W-:Y:S01]  /*88c0*/  FADD.FTZ R71, R71, R74 ;  /* 0x0000004a47477221 */ /* 0x000fe20000010000 */
[C---:B------:R-:W-:Y:S01]  /*88d0*/  HMMA.16816.F32.BF16 R24, R44.reuse, R62, R24 ;  /* 0x0000003e2c18723c */ /* 0x040fe20000041818 */
[----:B------:R-:W2:Y:S07]  /*88e0*/  LDSM.16.MT88.4 R60, [R102+0x7000] ;  /* 0x00700000663c783b */ /* 0x000eae0000004200 */
[----:B------:R-:W-:Y:S01]  /*88f0*/  MUFU.EX2 R121, R121 ;  /* 0x0000007900797308 */ /* 0x000fe20000000800 */
[----:B------:R-:W-:Y:S09]  /*8900*/  FADD.FTZ R79, R76, R79 ;  /* 0x0000004f4c4f7221 */ /* 0x000ff20000010000 */
[----:B------:R-:W3:Y:S01]  /*8910*/  MUFU.EX2 R124, R124 ;  /* 0x0000007c007c7308 */ /* 0x000ee20000000800 */
[----:B------:R-:W-:Y:S01]  /*8920*/  FADD.FTZ R72, R72, R79 ;  /* 0x0000004f48487221 */ /* 0x000fe20000010000 */
[C---:B-----5:R-:W-:Y:S01]  /*8930*/  HMMA.16816.F32.BF16 R28, R44.reuse, R48, R28 ;  /* 0x000000302c1c723c */ /* 0x060fe2000004181c */
[----:B------:R-:W-:Y:S07]  /*8940*/  LDSM.16.MT88.4 R76, [R102+0x9800] ;  /* 0x00980000664c783b */ /* 0x000fee0000004200 */
[----:B------:R-:W-:Y:S01]  /*8950*/  MUFU.EX2 R126, R126 ;  /* 0x0000007e007e7308 */ /* 0x000fe20000000800 */
[----:B------:R-:W-:Y:S09]  /*8960*/  FADD.FTZ R73, R73, R72 ;  /* 0x0000004849497221 */ /* 0x000ff20000010000 */
[----:B------:R-:W5:Y:S01]  /*8970*/  MUFU.EX2 R123, R123 ;  /* 0x0000007b007b7308 */ /* 0x000f620000000800 */
[----:B------:R-:W-:Y:S01]  /*8980*/  HMMA.16816.F32.BF16 R32, R44, R50, R32 ;  /* 0x000000322c20723c */ /* 0x000fe20000041820 */
[----:B------:R-:W3:Y:S08]  /*8990*/  LDSM.16.MT88.4 R48, [R100+0x7000] ;  /* 0x007000006430783b */ /* 0x000ef00000004200 */
[----:B------:R-:W-:Y:S01]  /*89a0*/  MUFU.EX2 R125, R125 ;  /* 0x0000007d007d7308 */ /* 0x000fe20000000800 */
[----:B------:R-:W-:Y:S01]  /*89b0*/  F2FP.BF16.F32.PACK_AB R44, R69, R82 ;  /* 0x00000052452c723e */ /* 0x000fe200000010ff */
[----:B------:R-:W-:Y:S01]  /*89c0*/  FADD.FTZ R82, R82, R73 ;  /* 0x0000004952527221 */ /* 0x000fe20000010000 */
[----:B------:R-:W-:Y:S07]  /*89d0*/  F2FP.BF16.F32.PACK_AB R45, R83, R80 ;  /* 0x00000050532d723e */ /* 0x000fee00000010ff */
[----:B------:R-:W5:Y:S01]  /*89e0*/  MUFU.EX2 R128, R128 ;  /* 0x0000008000807308 */ /* 0x000f620000000800 */
[----:B------:R-:W-:Y:S01]  /*89f0*/  F2FP.BF16.F32.PACK_AB R46, R68, R75 ;  /* 0x0000004b442e723e */ /* 0x000fe200000010ff */
[----:B------:R-:W-:Y:S01]  /*8a00*/  FADD.FTZ R80, R80, R71 ;  /* 0x0000004750507221 */ /* 0x000fe20000010000 */
[----:B------:R-:W-:Y:S07]  /*8a10*/  F2FP.BF16.F32.PACK_AB R47, R70, R81 ;  /* 0x00000051462f723e */ /* 0x000fee00000010ff */
[----:B------:R-:W-:Y:S01]  /*8a20*/  MUFU.EX2 R43, R43 ;  /* 0x0000002b002b7308 */ /* 0x000fe20000000800 */
[----:B------:R-:W-:Y:S01]  /*8a30*/  FADD.FTZ R82, R69, R82 ;  /* 0x0000005245527221 */ /* 0x000fe20000010000 */
[----:B------:R-:W-:Y:S08]  /*8a40*/  FADD.FTZ R80, R83, R80 ;  /* 0x0000005053507221 */ /* 0x000ff00000010000 */
[----:B------:R-:W-:Y:S01]  /*8a50*/  MUFU.EX2 R42, R42 ;  /* 0x0000002a002a7308 */ /* 0x000fe20000000800 */
[----:B------:R-:W-:Y:S01]  /*8a60*/  FADD.FTZ R75, R75, R82 ;  /* 0x000000524b4b7221 */ /* 0x000fe20000010000 */
[C---:B----4-:R-:W-:Y:S03]  /*8a70*/  HMMA.16816.F32.BF16 R4, R44.reuse, R52, R4 ;  /* 0x000000342c04723c */ /* 0x050fe60000041804 */
[----:B------:R-:W-:Y:S01]  /*8a80*/  FADD.FTZ R68, R68, R75 ;  /* 0x0000004b44447221 */ /* 0x000fe20000010000 */
[----:B------:R-:W-:Y:S04]  /*8a90*/  FADD.FTZ R81, R81, R80 ;  /* 0x0000005051517221 */ /* 0x000fe80000010000 */
[C---:B------:R-:W-:Y:S01]  /*8aa0*/  HMMA.16816.F32.BF16 R8, R44.reuse, R54, R8 ;  /* 0x000000362c08723c */ /* 0x040fe20000041808 */
[----:B------:R-:W4:Y:S02]  /*8ab0*/  LDSM.16.MT88.4 R52, [R160+0x7800] ;  /* 0x00780000a034783b */ /* 0x000f240000004200 */
[----:B------:R-:W-:Y:S05]  /*8ac0*/  FADD.FTZ R70, R70, R81 ;  /* 0x0000005146467221 */ /* 0x000fea0000010000 */
        /* <DEDUP_REMOVED lines=15> */
[----:B------:R-:W3:Y:S07]  /*8bc0*/  LDSM.16.MT88.4 R52, [R160+0x8000] ;  /* 0x00800000a034783b */ /* 0x000eee0000004200 */
[C---:B------:R-:W-:Y:S08]  /*8bd0*/  HMMA.16816.F32.BF16 R12, R44.reuse, R64, R12 ;  /* 0x000000402c0c723c */ /* 0x040ff0000004180c */
[C---:B------:R-:W-:Y:S01]  /*8be0*/  HMMA.16816.F32.BF16 R16, R44.reuse, R66, R16 ;  /* 0x000000422c10723c */ /* 0x040fe20000041810 */
[----:B------:R-:W-:Y:S07]  /*8bf0*/  LDSM.16.MT88.4 R64, [R102+0x8800] ;  /* 0x008800006640783b */ /* 0x000fee0000004200 */
        /* <DEDUP_REMOVED lines=16> */
[C---:B-1----:R-:W-:Y:S08]  /*8d00*/  HMMA.16816.F32.BF16 R20, R44.reuse, R56, R20 ;  /* 0x000000382c14723c */ /* 0x042ff00000041814 */
[C---:B------:R-:W-:Y:S01]  /*8d10*/  HMMA.16816.F32.BF16 R24, R44.reuse, R58, R24 ;  /* 0x0000003a2c18723c */ /* 0x040fe20000041818 */
[----:B------:R-:W-:Y:S07]  /*8d20*/  LDSM.16.MT88.4 R56, [R156+0x9000] ;  /* 0x009000009c38783b */ /* 0x000fee0000004200 */
[C---:B--2---:R-:W-:Y:S08]  /*8d30*/  HMMA.16816.F32.BF16 R28, R44.reuse, R48, R28 ;  /* 0x000000302c1c723c */ /* 0x044ff0000004181c */
[----:B------:R-:W-:Y:S01]  /*8d40*/  HMMA.16816.F32.BF16 R32, R44, R50, R32 ;  /* 0x000000322c20723c */ /* 0x000fe20000041820 */
[----:B------:R-:W1:Y:S02]  /*8d50*/  LDSM.16.MT88.4 R48, [R100+0x8800] ;  /* 0x008800006430783b */ /* 0x000e640000004200 */
[----:B------:R-:W-:Y:S02]  /*8d60*/  F2FP.BF16.F32.PACK_AB R44, R119, R122 ;  /* 0x0000007a772c723e */ /* 0x000fe400000010ff */
[----:B------:R-:W-:Y:S02]  /*8d70*/  F2FP.BF16.F32.PACK_AB R45, R124, R121 ;  /* 0x000000797c2d723e */ /* 0x000fe400000010ff */
[----:B-----5:R-:W-:Y:S02]  /*8d80*/  F2FP.BF16.F32.PACK_AB R46, R123, R126 ;  /* 0x0000007e7b2e723e */ /* 0x020fe400000010ff */
[----:B------:R-:W-:Y:S07]  /*8d90*/  F2FP.BF16.F32.PACK_AB R47, R128, R125 ;  /* 0x0000007d802f723e */ /* 0x000fee00000010ff */
[C---:B---3--:R-:W-:Y:S08]  /*8da0*/  HMMA.16816.F32.BF16 R4, R44.reuse, R52, R4 ;  /* 0x000000342c04723c */ /* 0x048ff00000041804 */
[C---:B------:R-:W-:Y:S01]  /*8db0*/  HMMA.16816.F32.BF16 R8, R44.reuse, R54, R8 ;  /* 0x000000362c08723c */ /* 0x040fe20000041808 */
[----:B------:R-:W2:Y:S07]  /*8dc0*/  LDSM.16.MT88.4 R52, [R160+0x9000] ;  /* 0x00900000a034783b */ /* 0x000eae0000004200 */
[C---:B----4-:R-:W-:Y:S03]  /*8dd0*/  HMMA.16816.F32.BF16 R12, R44.reuse, R60, R12 ;  /* 0x0000003c2c0c723c */ /* 0x050fe6000004180c */
[-CC-:B------:R-:W-:Y:S01]  /*8de0*/  FFMA.FTZ R60, R201, R37.reuse, -R106.reuse ;  /* 0x00000025c93c7223 */ /* 0x180fe2000001086a */
[-C--:B------:R-:W-:Y:S04]  /*8df0*/  FFMA.FTZ R61, R205, R37.reuse, -R106 ;  /* 0x00000025cd3d7223 */ /* 0x080fe8000001086a */
[C---:B------:R-:W-:Y:S01]  /*8e00*/  HMMA.16816.F32.BF16 R16, R44.reuse, R62, R16 ;  /* 0x0000003e2c10723c */ /* 0x040fe20000041810 */
[----:B------:R-:W3:Y:S02]  /*8e10*/  MUFU.EX2 R60, R60 ;  /* 0x0000003c003c7308 */ /* 0x000ee40000000800 */
[-CC-:B------:R-:W-:Y:S01]  /*8e20*/  FFMA.FTZ R62, R199, R37.reuse, -R104.reuse ;  /* 0x00000025c73e7223 */ /* 0x180fe20000010868 */
[-C--:B------:R-:W-:Y:S07]  /*8e30*/  FFMA.FTZ R63, R193, R37.reuse, -R104 ;  /* 0x00000025c13f7223 */ /* 0x080fee0000010868 */
[----:B------:R-:W-:Y:S01]  /*8e40*/  MUFU.EX2 R61, R61 ;  /* 0x0000003d003d7308 */ /* 0x000fe20000000800 */
[C---:B------:R-:W-:Y:S09]  /*8e50*/  HMMA.16816.F32.BF16 R20, R44.reuse, R64, R20 ;  /* 0x000000402c14723c */ /* 0x040ff20000041814 */
[----:B------:R-:W-:Y:S01]  /*8e60*/  MUFU.EX2 R62, R62 ;  /* 0x0000003e003e7308 */ /* 0x000fe20000000800 */
[-C--:B------:R-:W-:Y:S01]  /*8e70*/  FFMA.FTZ R64, R207, R37.reuse, -R106 ;  /* 0x00000025cf407223 */ /* 0x080fe2000001086a */
[-C--:B------:R-:W-:Y:S08]  /*8e80*/  FFMA.FTZ R65, R197, R37.reuse, -R104 ;  /* 0x00000025c5417223 */ /* 0x080ff00000010868 */
[----:B------:R-:W4:Y:S01]  /*8e90*/  MUFU.EX2 R63, R63 ;  /* 0x0000003f003f7308 */ /* 0x000f220000000800 */
[-C--:B------:R-:W-:Y:S01]  /*8ea0*/  FFMA.FTZ R106, R189, R37.reuse, -R106 ;  /* 0x00000025bd6a7223 */ /* 0x080fe2000001086a */
[C---:B------:R-:W-:Y:S08]  /*8eb0*/  HMMA.16816.F32.BF16 R24, R44.reuse, R66, R24 ;  /* 0x000000422c18723c */ /* 0x040ff00000041818 */
[----:B------:R-:W5:Y:S01]  /*8ec0*/  MUFU.EX2 R64, R64 ;  /* 0x0000004000407308 */ /* 0x000f620000000800 */
[--C-:B------:R-:W-:Y:S09]  /*8ed0*/  FFMA.FTZ R66, R195, R37, -R104.reuse ;  /* 0x00000025c3427223 */ /* 0x100ff20000010868 */
[----:B------:R-:W-:Y:S01]  /*8ee0*/  MUFU.EX2 R65, R65 ;  /* 0x0000004100417308 */ /* 0x000fe20000000800 */
[C---:B-1----:R-:W-:Y:S09]  /*8ef0*/  HMMA.16816.F32.BF16 R28, R44.reuse, R48, R28 ;  /* 0x000000302c1c723c */ /* 0x042ff2000004181c */
[----:B------:R-:W1:Y:S10]  /*8f00*/  MUFU.EX2 R66, R66 ;  /* 0x0000004200427308 */ /* 0x000e740000000800 */
[----:B------:R-:W-:Y:S01]  /*8f10*/  MUFU.EX2 R187, R106 ;  /* 0x0000006a00bb7308 */ /* 0x000fe20000000800 */
[----:B------:R-:W-:Y:S01]  /*8f20*/  HMMA.16816.F32.BF16 R32, R44, R50, R32 ;  /* 0x000000322c20723c */ /* 0x000fe20000041820 */
[----:B------:R-:W2:Y:S02]  /*8f30*/  LDSM.16.MT88.4 R48, [R102+0x9000] ;  /* 0x009000006630783b */ /* 0x000ea40000004200 */
[----:B---3--:R-:W-:Y:S02]  /*8f40*/  F2FP.BF16.F32.PACK_AB R44, R43, R60 ;  /* 0x0000003c2b2c723e */ /* 0x008fe400000010ff */
[----:B----4-:R-:W-:Y:S02]  /*8f50*/  F2FP.BF16.F32.PACK_AB R45, R63, R62 ;  /* 0x0000003e3f2d723e */ /* 0x010fe400000010ff */
[----:B-----5:R-:W-:Y:S02]  /*8f60*/  F2FP.BF16.F32.PACK_AB R46, R64, R61 ;  /* 0x0000003d402e723e */ /* 0x020fe400000010ff */
[----:B-1----:R-:W-:Y:S07]  /*8f70*/  F2FP.BF16.F32.PACK_AB R47, R65, R66 ;  /* 0x00000042412f723e */ /* 0x002fee00000010ff */
[C---:B--2---:R-:W-:Y:S08]  /*8f80*/  HMMA.16816.F32.BF16 R4, R44.reuse, R52, R4 ;  /* 0x000000342c04723c */ /* 0x044ff00000041804 */
[C---:B------:R-:W-:Y:S01]  /*8f90*/  HMMA.16816.F32.BF16 R8, R44.reuse, R54, R8 ;  /* 0x000000362c08723c */ /* 0x040fe20000041808 */
[----:B------:R-:W1:Y:S07]  /*8fa0*/  LDSM.16.MT88.4 R52, [R100+0x9000] ;  /* 0x009000006434783b */ /* 0x000e6e0000004200 */
[C---:B------:R-:W-:Y:S03]  /*8fb0*/  HMMA.16816.F32.BF16 R12, R44.reuse, R56, R12 ;  /* 0x000000382c0c723c */ /* 0x040fe6000004180c */
[-CC-:B------:R-:W-:Y:S01]  /*8fc0*/  FFMA.FTZ R57, R40, R37.reuse, -R104.reuse ;  /* 0x0000002528397223 */ /* 0x180fe20000010868 */
[-CC-:B------:R-:W-:Y:S02]  /*8fd0*/  FFMA.FTZ R56, R41, R37.reuse, -R104.reuse ;  /* 0x0000002529387223 */ /* 0x180fe40000010868 */
[----:B------:R-:W-:Y:S02]  /*8fe0*/  MUFU.EX2 R41, R191 ;  /* 0x000000bf00297308 */ /* 0x000fe40000000800 */
[C---:B------:R-:W-:Y:S08]  /*8ff0*/  HMMA.16816.F32.BF16 R16, R44.reuse, R58, R16 ;  /* 0x0000003a2c10723c */ /* 0x040ff00000041810 */
[----:B------:R-:W-:Y:S10]  /*9000*/  MUFU.EX2 R40, R56 ;  /* 0x0000003800287308 */ /* 0x000ff40000000800 */
[----:B------:R-:W2:Y:S01]  /*9010*/  MUFU.EX2 R57, R57 ;  /* 0x0000003900397308 */ /* 0x000ea20000000800 */
[C---:B------:R-:W-:Y:S09]  /*9020*/  HMMA.16816.F32.BF16 R20, R44.reuse, R48, R20 ;  /* 0x000000302c14723c */ /* 0x040ff20000041814 */
[----:B------:R-:W3:Y:S01]  /*9030*/  MUFU.EX2 R48, R192 ;  /* 0x000000c000307308 */ /* 0x000ee20000000800 */
[-CC-:B------:R-:W-:Y:S01]  /*9040*/  FFMA.FTZ R49, R39, R37.reuse, -R104.reuse ;  /* 0x0000002527317223 */ /* 0x180fe20000010868 */
[----:B------:R-:W-:Y:S08]  /*9050*/  FFMA.FTZ R104, R38, R37, -R104 ;  /* 0x0000002526687223 */ /* 0x000ff00000010868 */
[----:B------:R-:W-:Y:S01]  /*9060*/  MUFU.EX2 R38, R49 ;  /* 0x0000003100267308 */ /* 0x000fe20000000800 */
[C---:B------:R-:W-:Y:S09]  /*9070*/  HMMA.16816.F32.BF16 R24, R44.reuse, R50, R24 ;  /* 0x000000322c18723c */ /* 0x040ff20000041818 */
[----:B------:R-:W4:Y:S01]  /*9080*/  MUFU.EX2 R39, R104 ;  /* 0x0000006800277308 */ /* 0x000f220000000800 */
[----:B------:R-:W-:Y:S01]  /*9090*/  FADD.FTZ R51, R97, R70 ;  /* 0x0000004661337221 */ /* 0x000fe20000010000 */
[----:B--2---:R-:W-:Y:S03]  /*90a0*/  F2FP.BF16.F32.PACK_AB R69, R57, R40 ;  /* 0x000000283945723e */ /* 0x004fe600000010ff */
[----:B------:R-:W-:Y:S01]  /*90b0*/  FADD.FTZ R51, R98, R51 ;  /* 0x0000003362337221 */ /* 0x000fe20000010000 */
[C---:B-1----:R-:W-:Y:S03]  /*90c0*/  HMMA.16816.F32.BF16 R28, R44.reuse, R52, R28 ;  /* 0x000000342c1c723c */ /* 0x042fe6000004181c */
[----:B---3--:R-:W-:Y:S01]  /*90d0*/  F2FP.BF16.F32.PACK_AB R70, R187, R48 ;  /* 0x00000030bb46723e */ /* 0x008fe200000010ff */
[----:B------:R-:W-:Y:S01]  /*90e0*/  FADD.FTZ R53, R89, R68 ;  /* 0x0000004459357221 */ /* 0x000fe20000010000 */
[----:B------:R-:W-:Y:S03]  /*90f0*/  F2FP.BF16.F32.PACK_AB R68, R41, R42 ;  /* 0x0000002a2944723e */ /* 0x000fe600000010ff */
[----:B------:R-:W-:Y:S03]  /*9100*/  HMMA.16816.F32.BF16 R32, R44, R54, R32 ;  /* 0x000000362c20723c */ /* 0x000fe60000041820 */
[----:B----4-:R-:W-:Y:S01]  /*9110*/  F2FP.BF16.F32.PACK_AB R71, R39, R38 ;  /* 0x000000262747723e */ /* 0x010fe200000010ff */
        /* <DEDUP_REMOVED lines=47> */
.L_x_8958:
        /* <DEDUP_REMOVED lines=10> */
.L_x_8978:
        /* <DEDUP_REMOVED lines=133> */
.L_x_8967:
        /* <DEDUP_REMOVED lines=47> */
.L_x_8969:
[----:B------:R-:W-:Y:S05]  /*9ff0*/  BSYNC.RECONVERGENT B0 ;  /* 0x0000000000007941 */ /* 0x000fea0003800200 */
.L_x_8968:
        /* <DEDUP_REMOVED lines=14> */
.L_x_8971:
[----:B------:R-:W-:Y:S05]  /*a0e0*/  BSYNC.RECONVERGENT B0 ;  /* 0x0000000000007941 */ /* 0x000fea0003800200 */
.L_x_8970:
        /* <DEDUP_REMOVED lines=13> */
.L_x_8973:
[----:B------:R-:W-:Y:S05]  /*a1c0*/  BSYNC.RECONVERGENT B0 ;  /* 0x0000000000007941 */ /* 0x000fea0003800200 */
.L_x_8972:
[----:B------:R-:W-:-:S04]  /*a1d0*/  MOV R175, 0x0 ;  /* 0x0000000000af7802 */ /* 0x000fc80000000f00 */
[----:B-1234-:R-:W-:Y:S05]  /*a1e0*/  @P0 RET.REL.NODEC R174 `(_ZN5flash24flash_fwd_splitkv_kernelI23Flash_fwd_kernel_traitsILi64ELi64ELi128ELi4ELb0ELb0EN7cutlass10bfloat16_tE19Flash_kernel_traitsILi64ELi64ELi128ELi4ES3_EELb0ELb0ELb0ELb0ELb1ELb1ELb0ELb0EEEvNS_16Flash_fwd_paramsE) ;  /* 0xffffff5cae840950 */ /* 0x01efea0003c3ffff */
        /* <DEDUP_REMOVED lines=12> */
[----:B-1----:R-:W-:Y:S05]  /*a2b0*/  RET.REL.NODEC R174 `(_ZN5flash24flash_fwd_splitkv_kernelI23Flash_fwd_kernel_traitsILi64ELi64ELi128ELi4ELb0ELb0EN7cutlass10bfloat16_tE19Flash_kernel_traitsILi64ELi64ELi128ELi4ES3_EELb0ELb0ELb0ELb0ELb1ELb1ELb0ELb0EEEvNS_16Flash_fwd_paramsE) ;  /* 0xffffff5cae507950 */ /* 0x002fea0003c3ffff */
.L_x_8966:
[----:B------:R-:W-:Y:S01]  /*a2c0*/  MOV R5, 0x2 ;  /* 0x0000000200057802 */ /* 0x000fe20000000f00 */
[----:B------:R-:W-:Y:S01]  /*a2d0*/  IMAD.MOV.U32 R4, RZ, RZ, 0x1f ;  /* 0x0000001fff047424 */ /* 0x000fe200078e00ff */
[----:B------:R-:W-:-:S07]  /*a2e0*/  MOV R6, 0xffffffff ;  /* 0xffffffff00067802 */ /* 0x000fce0000000f00 */
[----:B-1---5:R-:W-:Y:S05]  /*a2f0*/  WARPSYNC.COLLECTIVE R6, `(.L_x_8974) ;  /* 0x0000000006087348 */ /* 0x022fea0003c00000 */
[----:B------:R2:W3:Y:S02]  /*a300*/  SHFL.BFLY P0, R11, R187, R5, R4 ;  /* 0x0c000005bb0b7389 */ /* 0x0004e40000000004 */
[----:B-123-5:R-:W-:Y:S05]  /*a310*/  ENDCOLLECTIVE ;  /* 0x000000000000791b */ /* 0x02efea0003800000 */
.L_x_8974:
[----:B------:R-:W-:Y:S02]  /*a320*/  IMAD.MOV.U32 R8, RZ, RZ, R11 ;  /* 0x000000ffff087224 */ /* 0x000fe400078e000b */
[----:B------:R-:W-:Y:S02]  /*a330*/  IMAD.MOV.U32 R5, RZ, RZ, 0x1 ;  /* 0x00000001ff057424 */ /* 0x000fe400078e00ff */
[----:B------:R-:W-:-:S05]  /*a340*/  FADD.FTZ R9, R8, R187 ;  /* 0x000000bb08097221 */ /* 0x000fca0000010000 */
[----:B------:R-:W-:-:S07]  /*a350*/  MOV R187, R9 ;  /* 0x0000000900bb7202 */ /* 0x000fce0000000f00 */
[----:B------:R-:W-:Y:S05]  /*a360*/  WARPSYNC.COLLECTIVE R6, `(.L_x_8975) ;  /* 0x0000000006087348 */ /* 0x000fea0003c00000 */
[----:B------:R1:W2:Y:S02]  /*a370*/  SHFL.BFLY P0, R11, R187, R5, R4 ;  /* 0x0c000005bb0b7389 */ /* 0x0002a40000000004 */
[----:B-12---:R-:W-:Y:S05]  /*a380*/  ENDCOLLECTIVE ;  /* 0x000000000000791b */ /* 0x006fea0003800000 */
.L_x_8975:
[----:B------:R-:W-:Y:S01]  /*a390*/  MOV R187, R188 ;  /* 0x000000bc00bb7202 */ /* 0x000fe20000000f00 */
[----:B------:R-:W-:Y:S01]  /*a3a0*/  IMAD.MOV.U32 R5, RZ, RZ, 0x2 ;  /* 0x00000002ff057424 */ /* 0x000fe200078e00ff */
[----:B------:R-:W-:-:S07]  /*a3b0*/  MOV R8, R11 ;  /* 0x0000000b00087202 */ /* 0x000fce0000000f00 */
[----:B------:R-:W-:Y:S05]  /*a3c0*/  WARPSYNC.COLLECTIVE R6, `(.L_x_8976) ;  /* 0x0000000006087348 */ /* 0x000fea0003c00000 */
[----:B------:R1:W2:Y:S02]  /*a3d0*/  SHFL.BFLY P0, R11, R187, R5, R4 ;  /* 0x0c000005bb0b7389 */ /* 0x0002a40000000004 */
[----:B-12---:R-:W-:Y:S05]  /*a3e0*/  ENDCOLLECTIVE ;  /* 0x000000000000791b */ /* 0x006fea0003800000 */
.L_x_8976:
[----:B------:R-:W-:Y:S01]  /*a3f0*/  FADD.FTZ R8, R9, R8 ;  /* 0x0000000809087221 */ /* 0x000fe20000010000 */
[----:B------:R-:W-:Y:S01]  /*a400*/  FADD.FTZ R10, R11, R188 ;  /* 0x000000bc0b0a7221 */ /* 0x000fe20000010000 */
[----:B------:R-:W-:-:S04]  /*a410*/  MOV R5, 0x1 ;  /* 0x0000000100057802 */ /* 0x000fc80000000f00 */
[----:B------:R-:W-:-:S07]  /*a420*/  MOV R187, R10 ;  /* 0x0000000a00bb7202 */ /* 0x000fce0000000f00 */
[----:B------:R-:W-:Y:S05]  /*a430*/  WARPSYNC.COLLECTIVE R6, `(.L_x_8977) ;  /* 0x0000000006087348 */ /* 0x000fea0003c00000 */
[----:B------:R1:W2:Y:S02]  /*a440*/  SHFL.BFLY P0, R11, R187, R5, R4 ;  /* 0x0c000005bb0b7389 */ /* 0x0002a40000000004 */
[----:B-12---:R-:W-:Y:S05]  /*a450*/  ENDCOLLECTIVE ;  /* 0x000000000000791b */ /* 0x006fea0003800000 */
.L_x_8977:
[----:B------:R-:W-:Y:S05]  /*a460*/  BRA `(.L_x_8978) ;  /* 0xfffffff000107947 */ /* 0x000fea000383ffff */
.L_x_8979:
        /* <DEDUP_REMOVED lines=9> */
.L_x_14787:


//--------------------- .text._ZN5flash24flash_fwd_splitkv_kernelI23Flash_fwd_kernel_traitsILi64ELi64ELi128ELi4ELb0ELb0EN7cutlass10bfloat16_tE19Flash_kernel_traitsILi64ELi64ELi128ELi4ES3_EELb0ELb0ELb0ELb0ELb1ELb0ELb1ELb0EEEvNS_16Flash_fwd_paramsE --------------------------
	.section	.text._ZN5flash24flash_fwd_splitkv_kernelI23Flash_fwd_kernel_traitsILi64ELi64ELi128ELi4ELb0ELb0EN7cutlass10bfloat16_tE19Flash_kernel_traitsILi64ELi64ELi128ELi4ES3_EELb0ELb0ELb0ELb0ELb1ELb0ELb1ELb0EEEvNS_16Flash_fwd_paramsE,"ax",@progbits
	.align	128
        .global         _ZN5flash24flash_fwd_splitkv_kernelI23Flash_fwd_kernel_traitsILi64ELi64ELi128ELi4ELb0ELb0EN7cutlass10bfloat16_tE19Flash_kernel_traitsILi64ELi64ELi128ELi4ES3_EELb0ELb0ELb0ELb0ELb1ELb0ELb1ELb0EEEvNS_16Flash_fwd_paramsE
        .type           _ZN5flash24flash_fwd_splitkv_kernelI23Flash_fwd_kernel_traitsILi64ELi64ELi128ELi4ELb0ELb0EN7cutlass10bfloat16_tE19Flash_kernel_traitsILi64ELi64ELi128ELi4ES3_EELb0ELb0ELb0ELb0ELb1ELb0ELb1ELb0EEEvNS_16Flash_fwd_paramsE,@function
        .size           _ZN5flash24flash_fwd_splitkv_kernelI23Flash_fwd_kernel_traitsILi64ELi64ELi128ELi4ELb0ELb0EN7cutlass10bfloat16_tE19Flash_kernel_traitsILi64ELi64ELi128ELi4ES3_EELb0ELb0ELb0ELb0ELb1ELb0ELb1ELb0EEEvNS_16Flash_fwd_paramsE,(.L_x_14788 - _ZN5flash24flash_fwd_splitkv_kernelI23Flash_fwd_kernel_traitsILi64ELi64ELi128ELi4ELb0ELb0EN7cutlass10bfloat16_tE19Flash_kernel_traitsILi64ELi64ELi128ELi4ES3_EELb0ELb0ELb0ELb0ELb1ELb0ELb1ELb0EEEvNS_16Flash_fwd_paramsE)
        .other          _ZN5flash24flash_fwd_splitkv_kernelI23Flash_fwd_kernel_traitsILi64ELi64ELi128ELi4ELb0ELb0EN7cutlass10bfloat16_tE19Flash_kernel_traitsILi64ELi64ELi128ELi4ES3_EELb0ELb0ELb0ELb0ELb1ELb0ELb1ELb0EEEvNS_16Flash_fwd_paramsE,@"STO_CUDA_ENTRY STV_DEFAULT"
_ZN5flash24flash_fwd_splitkv_kernelI23Flash_fwd_kernel_traitsILi64ELi64ELi128ELi4ELb0ELb0EN7cutlass10bfloat16_tE19Flash_kernel_traitsILi64ELi64ELi128ELi4ES3_EELb0ELb0ELb0ELb0ELb1ELb0ELb1ELb0EEEvNS_16Flash_fwd_paramsE:
.text._ZN5flash24flash_fwd_splitkv_kernelI23Flash_fwd_kernel_traitsILi64ELi64ELi128ELi4ELb0ELb0EN7cutlass10bfloat16_tE19Flash_kernel_traitsILi64ELi64ELi128ELi4ES3_EELb0ELb0ELb0ELb0ELb1ELb0ELb1ELb0EEEvNS_16Flash_fwd_paramsE:
        /* <DEDUP_REMOVED lines=29> */
[----:B-1----:R-:W-:Y:S05]  /*01d0*/  CALL.REL.NOINC `($_ZN5flash24flash_fwd_splitkv_kernelI23Flash_fwd_kernel_traitsILi64ELi64ELi128ELi4ELb0ELb0EN7cutlass10bfloat16_tE19Flash_kernel_traitsILi64ELi64ELi128ELi4ES3_EELb0ELb0ELb0ELb0ELb1ELb0ELb1ELb0EEEvNS_16Flash_fwd_paramsE$_ZN5flash30compute_attn_1rowblock_splitkvI23Flash_fwd_kernel_traitsILi64ELi64ELi128ELi4ELb0ELb0EN7cutlass10bfloat16_tE19Flash_kernel_traitsILi64ELi64ELi128ELi4ES3_EELb0ELb0ELb0ELb0ELb1ELb0ELb1ELb0ENS_16Flash_fwd_paramsEEEvRKT8_iiiii) ;  /* 0x0000000000087944 */ /* 0x002fea0003c00000 */
[----:B------:R-:W-:Y:S05]  /*01e0*/  BSYNC.RECONVERGENT B2 ;  /* 0x0000000000027941 */ /* 0x000fea0003800200 */
.L_x_8980:
[----:B------:R-:W-:Y:S05]  /*01f0*/  EXIT ;  /* 0x000000000000794d */ /* 0x000fea0003800000 */
        .type           $_ZN5flash24flash_fwd_splitkv_kernelI23Flash_fwd_kernel_traitsILi64ELi64ELi128ELi4ELb0ELb0EN7cutlass10bfloat16_tE19Flash_kernel_traitsILi64ELi64ELi128ELi4ES3_EELb0ELb0ELb0ELb0ELb1ELb0ELb1ELb0EEEvNS_16Flash_fwd_paramsE$_ZN5flash30compute_attn_1rowblock_splitkvI23Flash_fwd_kernel_traitsILi64ELi64ELi128ELi4ELb0ELb0EN7cutlass10bfloat16_tE19Flash_kernel_traitsILi64ELi64ELi128ELi4ES3_EELb0ELb0ELb0ELb0ELb1ELb0ELb1ELb0ENS_16Flash_fwd_paramsEEEvRKT8_iiiii,@function
        .size           $_ZN5flash24flash_fwd_splitkv_kernelI23Flash_fwd_kernel_traitsILi64ELi64ELi128ELi4ELb0ELb0EN7cutlass10bfloat16_tE19Flash_kernel_traitsILi64ELi64ELi128ELi4ES3_EELb0ELb0ELb0ELb0ELb1ELb0ELb1ELb0EEEvNS_16Flash_fwd_paramsE$_ZN5flash30compute_attn_1rowblock_splitkvI23Flash_fwd_kernel_traitsILi64ELi64ELi128ELi4ELb0ELb0EN7cutlass10bfloat16_tE19Flash_kernel_traitsILi64ELi64ELi128ELi4ES3_EELb0ELb0ELb0ELb0ELb1ELb0ELb1ELb0ENS_16Flash_fwd_paramsEEEvRKT8_iiiii,(.L_x_14788 - $_ZN5flash24flash_fwd_splitkv_kernelI23Flash_fwd_kernel_traitsILi64ELi64ELi128ELi4ELb0ELb0EN7cutlass10bfloat16_tE19Flash_kernel_traitsILi64ELi64ELi128ELi4ES3_EELb0ELb0ELb0ELb0ELb1ELb0ELb1ELb0EEEvNS_16Flash_fwd_paramsE$_ZN5flash30compute_attn_1rowblock_splitkvI23Flash_fwd_kernel_traitsILi64ELi64ELi128ELi4ELb0ELb0EN7cutlass10bfloat16_tE19Flash_kernel_traitsILi64ELi64ELi128ELi4ES3_EELb0ELb0ELb0ELb0ELb1ELb0ELb1ELb0ENS_16Flash_fwd_paramsEEEvRKT8_iiiii)
$_ZN5flash24flash_fwd_splitkv_kernelI23Flash_fwd_kernel_traitsILi64ELi64ELi128ELi4ELb0ELb0EN7cutlass10bfloat16_tE19Flash_kernel_traitsILi64ELi64ELi128ELi4ES3_EELb0ELb0ELb0ELb0ELb1ELb0ELb1ELb0EEEvNS_16Flash_fwd_paramsE$_ZN5flash30compute_attn_1rowblock_splitkvI23Flash_fwd_kernel_traitsILi64ELi64ELi128ELi4ELb0ELb0EN7cutlass10bfloat16_tE19Flash_kernel_traitsILi64ELi64ELi128ELi4ES3_EELb0ELb0ELb0ELb0ELb1ELb0ELb1ELb0ENS_16Flash_fwd_paramsEEEvRKT8_iiiii:
        /* <DEDUP_REMOVED lines=20> */
[----:B------:R-:W-:Y:S01]  /*0340*/  ISETP.NE.U32.AND P2, PT, R6, RZ, PT ;  /* 0x000000ff0600720c */ /* 0x000fe20003f45070 */
[----:B------:R-:W2:Y:S01]  /*0350*/  S2R R175, SR_TID.X ;  /* 0x0000000000af7919 */ /* 0x000ea20000002100 */
        /* <DEDUP_REMOVED lines=17> */
.L_x_8982:
[----:B------:R-:W-:Y:S05]  /*0470*/  BSYNC.RECONVERGENT B0 ;  /* 0x0000000000007941 */ /* 0x000fea0003800200 */
.L_x_8981:
[----:B------:R-:W-:Y:S04]  /*0480*/  BSSY.RECONVERGENT B0, `(.L_x_8983) ;  /* 0x0000007000007945 */ /* 0x000fe80003800200 */
[----:B------:R-:W-:Y:S05]  /*0490*/  @!P3 BRA `(.L_x_8984) ;  /* 0x000000000014b947 */ /* 0x000fea0003800000 */
[----:B------:R-:W4:Y:S02]  /*04a0*/  LD.E.U8 R6, desc[UR4][R2.64+0x1b2] ;  /* 0x0001b20402067980 */ /* 0x000f24000c101100 */
[----:B----4-:R-:W-:-:S13]  /*04b0*/  ISETP.NE.AND P1, PT, R6, RZ, PT ;  /* 0x000000ff0600720c */ /* 0x010fda0003f25270 */
[----:B------:R-:W4:Y:S02]  /*04c0*/  @P1 LD.E R6, desc[UR4][R16.64+0x4] ;  /* 0x0000040410061980 */ /* 0x000f24000c101900 */
[----:B----45:R-:W-:-:S06]  /*04d0*/  @P1 IADD3 R123, PT, PT, R6, -R15, RZ ;  /* 0x8000000f067b1210 */ /* 0x030fcc0007ffe0ff */
[----:B------:R4:W5:Y:S02]  /*04e0*/  @!P1 LD.E R123, desc[UR4][R16.64] ;  /* 0x00000004107b9980 */ /* 0x000964000c101900 */
.L_x_8984:
[----:B------:R-:W-:Y:S05]  /*04f0*/  BSYNC.RECONVERGENT B0 ;  /* 0x0000000000007941 */ /* 0x000fea0003800200 */
.L_x_8983:
[----:B------:R-:W-:Y:S01]  /*0500*/  BSSY.RECONVERGENT B1, `(.L_x_8985) ;  /* 0x0000011000017945 */ /* 0x000fe20003800200 */
[----:B-----5:R-:W-:-:S03]  /*0510*/  @P4 IADD3 R165, PT, PT, R4, -R9, RZ ;  /* 0x8000000904a54210 */ /* 0x020fc60007ffe0ff */
[----:B------:R-:W-:Y:S05]  /*0520*/  @!P0 BRA `(.L_x_8986) ;  /* 0x0000000000148947 */ /* 0x000fea0003800000 */
[----:B------:R-:W-:-:S05]  /*0530*/  IADD3 R6, P0, PT, R12, R5, RZ ;  /* 0x000000050c067210 */ /* 0x000fca0007f1e0ff */
[----:B------:R-:W-:-:S05]  /*0540*/  IMAD.X R7, R13, 0x1, R0, P0 ;  /* 0x000000010d077824 */ /* 0x000fca00000e0600 */
[----:B------:R-:W5:Y:S02]  /*0550*/  LD.E R123, desc[UR4][R6.64] ;  /* 0x00000004067b7980 */ /* 0x000f64000c101900 */
[----:B-----5:R-:W-:Y:S01]  /*0560*/  IADD3 R123, PT, PT, R123, -R14, RZ ;  /* 0x8000000e7b7b7210 */ /* 0x020fe20007ffe0ff */
[----:B------:R-:W-:Y:S05]  /*0570*/  BRA `(.L_x_8987) ;  /* 0x0000000000247947 */ /* 0x000fea0003800000 */
.L_x_8986:
[----:B------:R-:W5:Y:S01]  /*0580*/  LD.E.64 R6, desc[UR4][R2.64+0x108] ;  /* 0x0001080402067980 */ /* 0x000f62000c101b00 */
[----:B------:R-:W-:Y:S01]  /*0590*/  BSSY.RECONVERGENT B0, `(.L_x_8988) ;  /* 0x0000006000007945 */ /* 0x000fe20003800200 */
[----:B------:R-:W-:Y:S01]  /*05a0*/  IMAD.MOV.U32 R4, RZ, RZ, RZ ;  /* 0x000000ffff047224 */ /* 0x000fe200078e00ff */
[----:B-----5:R-:W-:-:S04]  /*05b0*/  ISETP.NE.U32.AND P0, PT, R6, RZ, PT ;  /* 0x000000ff0600720c */ /* 0x020fc80003f05070 */
[----:B------:R-:W-:-:S13]  /*05c0*/  ISETP.NE.AND.EX P0, PT, R7, RZ, PT, P0 ;  /* 0x000000ff0700720c */ /* 0x000fda0003f05300 */
[----:B------:R-:W-:Y:S05]  /*05d0*/  @!P0 BRA `(.L_x_8989) ;  /* 0x0000000000048947 */ /* 0x000fea0003800000 */
[----:B------:R1:W5:Y:S02]  /*05e0*/  LD.E R4, desc[UR4][R2.64+0xbc] ;  /* 0x0000bc0402047980 */ /* 0x000364000c101900 */
.L_x_8989:
[----:B------:R-:W-:Y:S05]  /*05f0*/  BSYNC.RECONVERGENT B0 ;  /* 0x0000000000007941 */ /* 0x000fea0003800200 */
.L_x_8988:
[----:B-----5:R-:W-:Y:S02]  /*0600*/  IADD3 R123, PT, PT, R4, R123, -R14 ;  /* 0x0000007b047b7210 */ /* 0x020fe40007ffe80e */
.L_x_8987:
[----:B------:R-:W-:Y:S05]  /*0610*/  BSYNC.RECONVERGENT B1 ;  /* 0x0000000000017941 */ /* 0x000fea0003800200 */
.L_x_8985:
[----:B------:R-:W-:Y:S01]  /*0620*/  IMAD.SHL.U32 R178, R35, 0x40, RZ ;  /* 0x0000004023b27824 */ /* 0x000fe200078e00ff */
[----:B------:R-:W-:Y:S01]  /*0630*/  MOV R6, R174 ;  /* 0x000000ae00067202 */ /* 0x000fe20000000f00 */
[----:B------:R-:W-:-:S03]  /*0640*/  IMAD.MOV.U32 R7, RZ, RZ, 0x0 ;  /* 0x00000000ff077424 */ /* 0x000fc600078e00ff */
[----:B------:R-:W-:-:S13]  /*0650*/  ISETP.GT.AND P0, PT, R165, R178, PT ;  /* 0x000000b2a500720c */ /* 0x000fda0003f04270 */
[----:B-1234-:R-:W-:Y:S05]  /*0660*/  @!P0 RET.REL.NODEC R6 `(_ZN5flash24flash_fwd_splitkv_kernelI23Flash_fwd_kernel_traitsILi64ELi64ELi128ELi4ELb0ELb0EN7cutlass10bfloat16_tE19Flash_kernel_traitsILi64ELi64ELi128ELi4ES3_EELb0ELb0ELb0ELb0ELb1ELb0ELb1ELb0EEEvNS_16Flash_fwd_paramsE) ;  /* 0xfffffff806648950 */ /* 0x01efea0003c3ffff */
[----:B------:R-:W2:Y:S01]  /*0670*/  LD.E R4, desc[UR4][R2.64+0xb8] ;  /* 0x0000b80402047980 */ /* 0x000ea2000c101900 */
        /* <DEDUP_REMOVED lines=22> */
[----:B------:R-:W-:Y:S02]  /*07e0*/  ISETP.GT.U32.AND P1, PT, R8, R13, PT ;  /* 0x0000000d0800720c */ /* 0x000fe40003f24070 */
[----:B------:R-:W-:-:S04]  /*07f0*/  SHF.R.S32.HI R4, RZ, 0x1f, R11 ;  /* 0x0000001fff047819 */ /* 0x000fc8000001140b */
[----:B------:R-:W-:-:S04]  /*0800*/  LEA.HI R4, R4, R11, RZ, 0x7 ;  /* 0x0000000b04047211 */ /* 0x000fc800078f38ff */
[----:B------:R-:W-:-:S03]  /*0810*/  SHF.R.S32.HI R4, RZ, 0x7, R4 ;  /* 0x00000007ff047819 */ /* 0x000fc60000011404 */
[----:B------:R-:W-:Y:S02]  /*0820*/  @!P1 IMAD.IADD R13, R13, 0x1, -R8 ;  /* 0x000000010d0d9824 */ /* 0x000fe400078e0a08 */
[----:B------:R-:W-:Y:S01]  /*0830*/  @!P1 VIADD R7, R7, 0x1 ;  /* 0x0000000107079836 */ /* 0x000fe20000000000 */
[----:B------:R-:W-:Y:S02]  /*0840*/  ISETP.NE.AND P1, PT, R10, RZ, PT ;  /* 0x000000ff0a00720c */ /* 0x000fe40003f25270 */
[----:B------:R-:W-:-:S13]  /*0850*/  ISETP.GE.U32.AND P2, PT, R13, R8, PT ;  /* 0x000000080d00720c */ /* 0x000fda0003f46070 */
[----:B------:R-:W-:-:S04]  /*0860*/  @P2 VIADD R7, R7, 0x1 ;  /* 0x0000000107072836 */ /* 0x000fc80000000000 */
[----:B------:R-:W-:Y:S01]  /*0870*/  @!P0 IMAD.MOV R7, RZ, RZ, -R7 ;  /* 0x000000ffff078224 */ /* 0x000fe200078e0a07 */
[----:B------:R-:W-:-:S05]  /*0880*/  @!P1 LOP3.LUT R7, RZ, R10, RZ, 0x33, !PT ;  /* 0x0000000aff079212 */ /* 0x000fca00078e33ff */
[----:B------:R-:W-:-:S05]  /*0890*/  IMAD R169, R7, UR8, RZ ;  /* 0x0000000807a97c24 */ /* 0x000fca000f8e02ff */
[----:B------:R-:W-:-:S04]  /*08a0*/  VIADDMNMX R4, R169, R7, R4, PT ;  /* 0x00000007a9047246 */ /* 0x000fc80003800104 */
[----:B------:R-:W-:-:S13]  /*08b0*/  ISETP.GE.AND P0, PT, R169, R4, PT ;  /* 0x00000004a900720c */ /* 0x000fda0003f06270 */
[----:B------:R-:W-:Y:S05]  /*08c0*/  @!P0 BRA `(.L_x_8990) ;  /* 0x0000000400248947 */ /* 0x000fea0003800000 */
[----:B------:R-:W2:Y:S04]  /*08d0*/  LD.E.64 R4, desc[UR4][R2.64+0xb0] ;  /* 0x0000b00402047980 */ /* 0x000ea8000c101b00 */
[----:B------:R-:W3:Y:S04]  /*08e0*/  LD.E R6, desc[UR4][R2.64+0x60] ;  /* 0x0000600402067980 */ /* 0x000ee8000c101900 */
[----:B------:R-:W4:Y:S04]  /*08f0*/  LD.E R0, desc[UR4][R2.64+0xcc] ;  /* 0x0000cc0402007980 */ /* 0x000f28000c101900 */
[----:B------:R-:W5:Y:S04]  /*0900*/  LD.E.64 R8, desc[UR4][R2.64+0x78] ;  /* 0x0000780402087980 */ /* 0x000f68000c101b00 */
[----:B------:R1:W5:Y:S01]  /*0910*/  LD.E.64 R10, desc[UR4][R2.64+0xa8] ;  /* 0x0000a804020a7980 */ /* 0x000362000c101b00 */
[----:B------:R-:W-:-:S02]  /*0920*/  IMAD.IADD R165, R165, 0x1, -R178 ;  /* 0x00000001a5a57824 */ /* 0x000fc400078e0ab2 */
[----:B--2---:R-:W-:-:S04]  /*0930*/  IMAD R4, R4, UR8, R181 ;  /* 0x0000000804047c24 */ /* 0x004fc8000f8e02b5 */
[----:B---3--:R-:W-:Y:S01]  /*0940*/  IMAD R6, R4, R6, R179 ;  /* 0x0000000604067224 */ /* 0x008fe200078e02b3 */
[----:B------:R-:W-:-:S03]  /*0950*/  SHF.R.U32.HI R4, RZ, 0x4, R175 ;  /* 0x00000004ff047819 */ /* 0x000fc600000116af */
[----:B------:R-:W-:Y:S01]  /*0960*/  IMAD R5, R5, R6, R178 ;  /* 0x0000000605057224 */ /* 0x000fe200078e02b2 */
[CC--:B------:R-:W-:Y:S01]  /*0970*/  ISETP.GE.AND P1, PT, R4.reuse, R165.reuse, PT ;  /* 0x000000a50400720c */ /* 0x0c0fe20003f26270 */
[C---:B------:R-:W-:Y:S02]  /*0980*/  VIADD R12, R4.reuse, 0x8 ;  /* 0x00000008040c7836 */ /* 0x040fe40000000000 */
[C---:B----4-:R-:W-:Y:S01]  /*0990*/  IMAD R14, R5.reuse, R0, RZ ;  /* 0x00000000050e7224 */ /* 0x050fe200078e02ff */
[----:B------:R-:W-:Y:S01]  /*09a0*/  IADD3 R7, P2, PT, R5, R4, RZ ;  /* 0x0000000405077210 */ /* 0x000fe20007f5e0ff */
[----:B------:R-:W-:Y:S01]  /*09b0*/  VIADD R0, R4, 0x18 ;  /* 0x0000001804007836 */ /* 0x000fe20000000000 */
[-C--:B------:R-:W-:Y:S01]  /*09c0*/  ISETP.GE.AND P0, PT, R12, R165.reuse, PT ;  /* 0x000000a50c00720c */ /* 0x080fe20003f06270 */
[----:B------:R-:W-:Y:S01]  /*09d0*/  VIADD R6, R4, 0x10 ;  /* 0x0000001004067836 */ /* 0x000fe20000000000 */
[----:B-1----:R-:W-:Y:S02]  /*09e0*/  LEA R3, P3, R175, R14, 0x2 ;  /* 0x0000000eaf037211 */ /* 0x002fe400078610ff */
[----:B------:R-:W-:Y:S01]  /*09f0*/  ISETP.GE.AND P4, PT, R0, R165, PT ;  /* 0x000000a50000720c */ /* 0x000fe20003f86270 */
[----:B------:R-:W-:Y:S01]  /*0a00*/  VIADD R0, R4, 0x20 ;  /* 0x0000002004007836 */ /* 0x000fe20000000000 */
[----:B------:R-:W-:-:S02]  /*0a10*/  LEA.HI.X.SX32 R14, R14, RZ, 0x1, P3 ;  /* 0x000000ff0e0e7211 */ /* 0x000fc400018f0eff */
[----:B-----5:R-:W-:Y:S02]  /*0a20*/  LEA R2, P3, R3, R8, 0x2 ;  /* 0x0000000803027211 */ /* 0x020fe400078610ff */
[----:B------:R-:W-:Y:S02]  /*0a30*/  LOP3.LUT P6, R175, R175, 0xf, RZ, 0xc0, !PT ;  /* 0x0000000fafaf7812 */ /* 0x000fe400078cc0ff */
[----:B------:R-:W-:Y:S02]  /*0a40*/  LEA.HI.X R3, R3, R9, R14, 0x2, P3 ;  /* 0x0000000903037211 */ /* 0x000fe400018f140e */
[-C--:B------:R-:W-:Y:S01]  /*0a50*/  ISETP.GE.AND P3, PT, R0, R165.reuse, PT ;  /* 0x000000a50000720c */ /* 0x080fe20003f66270 */
[----:B------:R-:W-:Y:S01]  /*0a60*/  VIADD R0, R4, 0x30 ;  /* 0x0000003004007836 */ /* 0x000fe20000000000 */
[----:B------:R-:W-:Y:S01]  /*0a70*/  ISETP.GE.AND P5, PT, R6, R165, PT ;  /* 0x000000a50600720c */ /* 0x000fe20003fa6270 */
[----:B------:R-:W-:Y:S01]  /*0a80*/  @!P1 ST.E.128 desc[UR4][R2.64], RZ ;  /* 0x000000ff02009985 */ /* 0x000fe2000c101d04 */
[----:B------:R-:W-:-:S02]  /*0a90*/  LEA.HI.X.SX32 R5, R5, RZ, 0x1, P2 ;  /* 0x000000ff05057211 */ /* 0x000fc400010f0eff */
[----:B------:R-:W-:Y:S01]  /*0aa0*/  LEA R6, P2, R7, R10, 0x2 ;  /* 0x0000000a07067211 */ /* 0x000fe200078410ff */
[----:B------:R-:W-:Y:S01]  /*0ab0*/  VIADD R10, R4, 0x28 ;  /* 0x00000028040a7836 */ /* 0x000fe20000000000 */
[----:B------:R-:W-:Y:S01]  /*0ac0*/  ISETP.GE.AND P1, PT, R0, R165, PT ;  /* 0x000000a50000720c */ /* 0x000fe20003f26270 */
[----:B------:R-:W-:Y:S01]  /*0ad0*/  VIADD R0, R4, 0x38 ;  /* 0x0000003804007836 */ /* 0x000fe20000000000 */
[----:B------:R-:W-:Y:S01]  /*0ae0*/  P2R R8, PR, RZ, 0x40 ;  /* 0x00000040ff087803 */ /* 0x000fe20000000000 */
[----:B------:R-:W-:Y:S01]  /*0af0*/  @!P0 ST.E.128 desc[UR4][R2.64+0x800], RZ ;  /* 0x000800ff02008985 */ /* 0x000fe2000c101d04 */
[----:B------:R-:W-:Y:S02]  /*0b00*/  ISETP.NE.OR P6, PT, R175, RZ, P0 ;  /* 0x000000ffaf00720c */ /* 0x000fe400007c5670 */
[----:B------:R-:W-:Y:S01]  /*0b10*/  LEA.HI.X R7, R7, R11, R5, 0x2, P2 ;  /* 0x0000000b07077211 */ /* 0x000fe200010f1405 */
[----:B------:R-:W-:Y:S01]  /*0b20*/  @!P5 ST.E.128 desc[UR4][R2.64+0x1000], RZ ;  /* 0x001000ff0200d985 */ /* 0x000fe2000c101d04 */
[----:B------:R-:W-:-:S02]  /*0b30*/  ISETP.GE.AND P2, PT, R10, R165, PT ;  /* 0x000000a50a00720c */ /* 0x000fc40003f46270 */
[----:B------:R-:W-:Y:S01]  /*0b40*/  ISETP.GE.AND P0, PT, R0, R165, PT ;  /* 0x000000a50000720c */ /* 0x000fe20003f06270 */
[----:B------:R-:W-:Y:S01]  /*0b50*/  @!P4 ST.E.128 desc[UR4][R2.64+0x1800], RZ ;  /* 0x001800ff0200c985 */ /* 0x000fe2000c101d04 */
[C---:B------:R-:W-:Y:S02]  /*0b60*/  ISETP.NE.OR P5, PT, R175.reuse, RZ, P5 ;  /* 0x000000ffaf00720c */ /* 0x040fe40002fa5670 */
[C---:B------:R-:W-:Y:S01]  /*0b70*/  ISETP.NE.OR P4, PT, R175.reuse, RZ, P4 ;  /* 0x000000ffaf00720c */ /* 0x040fe20002785670 */
[----:B------:R-:W-:Y:S01]  /*0b80*/  @!P3 ST.E.128 desc[UR4][R2.64+0x2000], RZ ;  /* 0x002000ff0200b985 */ /* 0x000fe2000c101d04 */
[C---:B------:R-:W-:Y:S01]  /*0b90*/  ISETP.NE.OR P3, PT, R175.reuse, RZ, P3 ;  /* 0x000000ffaf00720c */ /* 0x040fe20001f65670 */
[----:B------:R-:W-:Y:S02]  /*0ba0*/  @!P6 IMAD.MOV.U32 R5, RZ, RZ, -0x800000 ;  /* 0xff800000ff05e424 */ /* 0x000fe400078e00ff */
[----:B------:R-:W-:Y:S01]  /*0bb0*/  @!P1 ST.E.128 desc[UR4][R2.64+0x3000], RZ ;  /* 0x003000ff02009985 */ /* 0x000fe2000c101d04 */
[----:B------:R-:W-:-:S03]  /*0bc0*/  ISETP.NE.OR P1, PT, R175, RZ, P1 ;  /* 0x000000ffaf00720c */ /* 0x000fc60000f25670 */
[----:B------:R-:W-:Y:S01]  /*0bd0*/  @!P2 ST.E.128 desc[UR4][R2.64+0x2800], RZ ;  /* 0x002800ff0200a985 */ /* 0x000fe2000c101d04 */
[C---:B------:R-:W-:Y:S01]  /*0be0*/  ISETP.NE.OR P2, PT, R175.reuse, RZ, P2 ;  /* 0x000000ffaf00720c */ /* 0x040fe20001745670 */
[----:B------:R-:W-:Y:S02]  /*0bf0*/  @!P5 IMAD.MOV.U32 R15, RZ, RZ, -0x800000 ;  /* 0xff800000ff0fd424 */ /* 0x000fe400078e00ff */
[----:B------:R1:W-:Y:S01]  /*0c00*/  @!P0 ST.E.128 desc[UR4][R2.64+0x3800], RZ ;  /* 0x003800ff02008985 */ /* 0x0003e2000c101d04 */
[----:B------:R-:W-:Y:S01]  /*0c10*/  ISETP.NE.OR P0, PT, R175, RZ, P0 ;  /* 0x000000ffaf00720c */ /* 0x000fe20000705670 */
[----:B------:R-:W-:Y:S02]  /*0c20*/  @!P4 IMAD.MOV.U32 R11, RZ, RZ, -0x800000 ;  /* 0xff800000ff0bc424 */ /* 0x000fe400078e00ff */
[----:B------:R2:W-:Y:S01]  /*0c30*/  @!P6 ST.E desc[UR4][R6.64+0x20], R5 ;  /* 0x000020050600e985 */ /* 0x0005e2000c101904 */
[----:B------:R-:W-:Y:S01]  /*0c40*/  ISETP.NE.AND P6, PT, R8, RZ, PT ;  /* 0x000000ff0800720c */ /* 0x000fe20003fc5270 */
[----:B------:R-:W-:-:S02]  /*0c50*/  @!P3 IMAD.MOV.U32 R9, RZ, RZ, -0x800000 ;  /* 0xff800000ff09b424 */ /* 0x000fc400078e00ff */
[----:B------:R-:W-:Y:S01]  /*0c60*/  IMAD.MOV.U32 R175, RZ, RZ, 0x0 ;  /* 0x00000000ffaf7424 */ /* 0x000fe200078e00ff */
[----:B------:R-:W-:Y:S01]  /*0c70*/  ISETP.GE.OR P6, PT, R4, R165, P6 ;  /* 0x000000a50400720c */ /* 0x000fe200037c6670 */
[----:B------:R-:W-:Y:S04]  /*0c80*/  @!P5 ST.E desc[UR4][R6.64+0x40], R15 ;  /* 0x0000400f0600d985 */ /* 0x000fe8000c101904 */
[----:B------:R-:W-:Y:S04]  /*0c90*/  @!P4 ST.E desc[UR4][R6.64+0x60], R11 ;  /* 0x0000600b0600c985 */ /* 0x000fe8000c101904 */
[----:B------:R-:W-:Y:S04]  /*0ca0*/  @!P3 ST.E desc[UR4][R6.64+0x80], R9 ;  /* 0x000080090600b985 */ /* 0x000fe8000c101904 */
[----:B------:R-:W-:-:S02]  /*0cb0*/  @!P6 IMAD.MOV.U32 R13, RZ, RZ, -0x800000 ;  /* 0xff800000ff0de424 */ /* 0x000fc400078e00ff */
[----:B-1----:R-:W-:-:S03]  /*0cc0*/  @!P1 IMAD.MOV.U32 R3, RZ, RZ, -0x800000 ;  /* 0xff800000ff039424 */ /* 0x002fc600078e00ff */
[----:B------:R-:W-:Y:S01]  /*0cd0*/  @!P6 ST.E desc[UR4][R6.64], R13 ;  /* 0x0000000d0600e985 */ /* 0x000fe2000c101904 */
[----:B--2---:R-:W-:-:S03]  /*0ce0*/  @!P2 IMAD.MOV.U32 R5, RZ, RZ, -0x800000 ;  /* 0xff800000ff05a424 */ /* 0x004fc600078e00ff */
[----:B------:R-:W-:Y:S04]  /*0cf0*/  @!P1 ST.E desc[UR4][R6.64+0xc0], R3 ;  /* 0x0000c00306009985 */ /* 0x000fe8000c101904 */
[----:B------:R1:W-:Y:S02]  /*0d00*/  @!P2 ST.E desc[UR4][R6.64+0xa0], R5 ;  /* 0x0000a0050600a985 */ /* 0x0003e4000c101904 */
[----:B-1----:R-:W-:Y:S05]  /*0d10*/  @P0 RET.REL.NODEC R174 `(_ZN5flash24flash_fwd_splitkv_kernelI23Flash_fwd_kernel_traitsILi64ELi64ELi128ELi4ELb0ELb0EN7cutlass10bfloat16_tE19Flash_kernel_traitsILi64ELi64ELi128ELi4ES3_EELb0ELb0ELb0ELb0ELb1ELb0ELb1ELb0EEEvNS_16Flash_fwd_paramsE) ;  /* 0xfffffff0aeb80950 */ /* 0x002fea0003c3ffff */
[----:B------:R-:W-:Y:S02]  /*0d20*/  MOV R3, 0xff800000 ;  /* 0xff80000000037802 */ /* 0x000fe40000000f00 */
[----:B------:R-:W-:-:S03]  /*0d30*/  MOV R175, 0x0 ;  /* 0x0000000000af7802 */ /* 0x000fc60000000f00 */
[----:B------:R1:W-:Y:S02]  /*0d40*/  ST.E desc[UR4][R6.64+0xe0], R3 ;  /* 0x0000e00306007985 */ /* 0x0003e4000c101904 */
[----:B-1----:R-:W-:Y:S05]  /*0d50*/  RET.REL.NODEC R174 `(_ZN5flash24flash_fwd_splitkv_kernelI23Flash_fwd_kernel_traitsILi64ELi64ELi128ELi4ELb0ELb0EN7cutlass10bfloat16_tE19Flash_kernel_traitsILi64ELi64ELi128ELi4ES3_EELb0ELb0ELb0ELb0ELb1ELb0ELb1ELb0EEEvNS_16Flash_fwd_paramsE) ;  /* 0xfffffff0aea87950 */ /* 0x002fea0003c3ffff */
.L_x_8990:
        /* <DEDUP_REMOVED lines=15> */
[----:B-1----:R-:W-:-:S03]  /*0e50*/  LEA R7, R4, 0xffffff80, 0x7 ;  /* 0xffffff8004077811 */ /* 0x002fc600078e38ff */
[----:B------:R-:W4:Y:S04]  /*0e60*/  LD.E.64 R20, desc[UR4][R2.64+0x20] ;  /* 0x0000200402147980 */ /* 0x000f28000c101b00 */
        /* <DEDUP_REMOVED lines=86> */
.L_x_8992:
        /* <DEDUP_REMOVED lines=9> */
[----:B-1----:R-:W-:-:S02]  /*1460*/  IABS R6, R179 ;  /* 0x000000b300067213 */ /* 0x002fc40000000000 */
        /* <DEDUP_REMOVED lines=17> */
[----:B------:R-:W-:Y:S01]  /*1580*/  @!P3 IMAD R0, R0, R166, R7 ;  /* 0x000000a60000b224 */ /* 0x000fe200078e0207 */
[----:B------:R-:W-:Y:S01]  /*1590*/  @P3 IADD3 R7, PT, PT, R14, R15, RZ ;  /* 0x0000000f0e073210 */ /* 0x000fe20007ffe0ff */
[-C--:B----45:R-:W-:Y:S02]  /*15a0*/  @!P3 IMAD R11, R23, R12.reuse, RZ ;  /* 0x0000000c170bb224 */ /* 0x0b0fe400078e02ff */
[----:B------:R-:W-:Y:S02]  /*15b0*/  @!P3 IMAD.IADD R25, R25, 0x1, R0 ;  /* 0x000000011919b824 */ /* 0x000fe400078e0200 */
[----:B------:R-:W-:Y:S01]  /*15c0*/  @!P2 IMAD.IADD R6, R6, 0x1, -R5 ;  /* 0x000000010606a824 */ /* 0x000fe200078e0a05 */
[----:B------:R-:W-:Y:S01]  /*15d0*/  @!P3 SHF.R.S32.HI R0, RZ, 0x1f, R12 ;  /* 0x0000001fff00b819 */ /* 0x000fe2000001140c */
[----:B------:R-:W-:-:S03]  /*15e0*/  @!P3 IMAD.WIDE.U32 R24, R22, R12, R24 ;  /* 0x0000000c1618b225 */ /* 0x000fc600078e0018 */
[----:B------:R-:W-:Y:S02]  /*15f0*/  ISETP.GE.U32.AND P4, PT, R6, R5, PT ;  /* 0x000000050600720c */ /* 0x000fe40003f86070 */
[----:B------:R-:W-:Y:S01]  /*1600*/  LOP3.LUT R5, R179, R18, RZ, 0x3c, !PT ;  /* 0x00000012b3057212 */ /* 0x000fe200078e3cff */
[----:B------:R-:W-:Y:S02]  /*1610*/  @!P3 IMAD R11, R22, R0, R11 ;  /* 0x00000000160bb224 */ /* 0x000fe400078e020b */
[-C--:B------:R-:W-:Y:S01]  /*1620*/  @P3 IMAD.WIDE.U32 R22, R166, R7.reuse, RZ ;  /* 0x00000007a6163225 */ /* 0x080fe200078e00ff */
[----:B------:R-:W-:Y:S02]  /*1630*/  ISETP.GE.AND P1, PT, R5, RZ, PT ;  /* 0x000000ff0500720c */ /* 0x000fe40003f26270 */
[----:B------:R-:W-:Y:S01]  /*1640*/  ISETP.NE.AND P0, PT, R18, RZ, PT ;  /* 0x000000ff1200720c */ /* 0x000fe20003f05270 */
[----:B------:R-:W-:Y:S01]  /*1650*/  @P3 IMAD R0, R167, R7, RZ ;  /* 0x00000007a7003224 */ /* 0x000fe200078e02ff */
[----:B------:R-:W-:-:S02]  /*1660*/  @!P3 MOV R10, R24 ;  /* 0x00000018000ab202 */ /* 0x000fc40000000f00 */
[----:B------:R-:W-:Y:S02]  /*1670*/  LEA R7, R4, 0xffffff80, 0x7 ;  /* 0xffffff8004077811 */ /* 0x000fe400078e38ff */
[----:B------:R-:W-:Y:S02]  /*1680*/  @!P2 IADD3 R8, PT, PT, R8, 0x1, RZ ;  /* 0x000000010808a810 */ /* 0x000fe40007ffe0ff */
[----:B------:R-:W-:Y:S01]  /*1690*/  @!P3 IADD3 R11, PT, PT, R25, R11, RZ ;  /* 0x0000000b190bb210 */ /* 0x000fe20007ffe0ff */
[----:B------:R-:W-:Y:S01]  /*16a0*/  @P3 IMAD.IADD R11, R23, 0x1, R0 ;  /* 0x00000001170b3824 */ /* 0x000fe200078e0200 */
[----:B------:R-:W-:Y:S01]  /*16b0*/  @P3 MOV R10, R22 ;  /* 0x00000016000a3202 */ /* 0x000fe20000000f00 */
        /* <DEDUP_REMOVED lines=31> */
.L_x_8993:
[----:B------:R-:W-:Y:S05]  /*18b0*/  BSYNC.RECONVERGENT B0 ;  /* 0x0000000000007941 */ /* 0x000fea0003800200 */
.L_x_8991:
        /* <DEDUP_REMOVED lines=24> */
[----:B------:R-:W-:Y:S01]  /*1a40*/  ISETP.GE.U32.AND P3, PT, R11, R12, PT ;  /* 0x0000000c0b00720c */ /* 0x000fe20003f66070 */
[----:B------:R-:W-:Y:S01]  /*1a50*/  @!P1 VIADD R16, R16, 0x1 ;  /* 0x0000000110109836 */ /* 0x000fe20000000000 */
[----:B------:R-:W-:Y:S02]  /*1a60*/  ISETP.GE.AND P0, PT, R10, RZ, PT ;  /* 0x000000ff0a00720c */ /* 0x000fe40003f06270 */
[----:B------:R-:W-:Y:S01]  /*1a70*/  ISETP.NE.AND P1, PT, R18, RZ, PT ;  /* 0x000000ff1200720c */ /* 0x000fe20003f25270 */
[----:B-----5:R-:W-:Y:S02]  /*1a80*/  IMAD R12, R13, R116, RZ ;  /* 0x000000740d0c7224 */ /* 0x020fe400078e02ff */
[----:B------:R-:W-:-:S06]  /*1a90*/  IMAD.SHL.U32 R120, R175, 0x8, RZ ;  /* 0x00000008af787824 */ /* 0x000fcc00078e00ff */
[----:B------:R-:W-:-:S04]  /*1aa0*/  @P3 VIADD R16, R16, 0x1 ;  /* 0x0000000110103836 */ /* 0x000fc80000000000 */
[----:B------:R-:W-:Y:S02]  /*1ab0*/  IMAD.MOV.U32 R10, RZ, RZ, R16 ;  /* 0x000000ffff0a7224 */ /* 0x000fe400078e0010 */
[C---:B------:R-:W-:Y:S02]  /*1ac0*/  IMAD R11, R7.reuse, R117, R12 ;  /* 0x00000075070b7224 */ /* 0x040fe400078e020c */
[----:B------:R-:W-:Y:S01]  /*1ad0*/  @!P0 IMAD.MOV R10, RZ, RZ, -R10 ;  /* 0x000000ffff0a8224 */ /* 0x000fe200078e0a0a */
[----:B------:R-:W-:Y:S01]  /*1ae0*/  @!P1 LOP3.LUT R10, RZ, R18, RZ, 0x33, !PT ;  /* 0x00000012ff0a9212 */ /* 0x000fe200078e33ff */
[----:B------:R-:W-:Y:S01]  /*1af0*/  IMAD.WIDE.U32 R16, R7, R116, RZ ;  /* 0x0000007407107225 */ /* 0x000fe200078e00ff */
[----:B------:R-:W-:Y:S02]  /*1b00*/  LOP3.LUT R7, R120, 0x38, RZ, 0xc0, !PT ;  /* 0x0000003878077812 */ /* 0x000fe400078ec0ff */
[----:B------:R-:W-:Y:S01]  /*1b10*/  SHF.R.S32.HI R12, RZ, 0x1f, R10 ;  /* 0x0000001fff0c7819 */ /* 0x000fe2000001140a */
[----:B------:R-:W-:Y:S01]  /*1b20*/  IMAD R13, R27, R10, RZ ;  /* 0x0000000a1b0d7224 */ /* 0x000fe200078e02ff */
[----:B------:R-:W-:Y:S01]  /*1b30*/  IADD3 R8, P1, P0, R16, R8, R7 ;  /* 0x0000000810087210 */ /* 0x000fe2000783e007 */
[----:B------:R-:W-:-:S02]  /*1b40*/  IMAD.IADD R11, R17, 0x1, R11 ;  /* 0x00000001110b7824 */ /* 0x000fc400078e020b */
[----:B------:R-:W-:-:S04]  /*1b50*/  IMAD.WIDE.U32 R16, R26, R10, RZ ;  /* 0x0000000a1a107225 */ /* 0x000fc800078e00ff */
[----:B------:R-:W-:Y:S01]  /*1b60*/  IMAD R12, R12, R26, R13 ;  /* 0x0000001a0c0c7224 */ /* 0x000fe200078e020d */
[----:B------:R-:W-:Y:S02]  /*1b70*/  IADD3.X R11, PT, PT, R11, R0, RZ, P1, P0 ;  /* 0x000000000b0b7210 */ /* 0x000fe40000fe04ff */
[----:B------:R-:W-:Y:S01]  /*1b80*/  IADD3 R18, P0, PT, R8, R16, RZ ;  /* 0x0000001008127210 */ /* 0x000fe20007f1e0ff */
[----:B------:R-:W-:Y:S01]  /*1b90*/  IMAD.IADD R8, R17, 0x1, R12 ;  /* 0x0000000111087824 */ /* 0x000fe200078e020c */
[----:B------:R-:W-:Y:S01]  /*1ba0*/  SHF.R.U32.HI R16, RZ, 0x3, R175 ;  /* 0x00000003ff107819 */ /* 0x000fe200000116af */
[----:B------:R-:W-:Y:S02]  /*1bb0*/  IMAD.IADD R165, R165, 0x1, -R178 ;  /* 0x00000001a5a57824 */ /* 0x000fe400078e0ab2 */
[----:B------:R-:W-:Y:S02]  /*1bc0*/  IMAD.X R19, R11, 0x1, R8, P0 ;  /* 0x000000010b137824 */ /* 0x000fe400000e0608 */
[C---:B------:R-:W-:Y:S01]  /*1bd0*/  VIADD R8, R16.reuse, 0x30 ;  /* 0x0000003010087836 */ /* 0x040fe20000000000 */
[----:B------:R-:W-:Y:S01]  /*1be0*/  ISETP.GE.AND P6, PT, R16, R165, PT ;  /* 0x000000a51000720c */ /* 0x000fe20003fc6270 */
[----:B------:R-:W-:-:S02]  /*1bf0*/  IMAD.MOV.U32 R17, RZ, RZ, RZ ;  /* 0x000000ffff117224 */ /* 0x000fc400078e00ff */
[----:B------:R-:W-:Y:S02]  /*1c00*/  IMAD R171, R167, R16, RZ ;  /* 0x00000010a7ab7224 */ /* 0x000fe400078e02ff */
[----:B------:R-:W-:Y:S01]  /*1c10*/  IMAD.WIDE.U32 R34, R35, 0x40, R16 ;  /* 0x0000004023227825 */ /* 0x000fe200078e0010 */
[----:B------:R-:W1:Y:S01]  /*1c20*/  S2UR UR6, SR_CgaCtaId ;  /* 0x00000000000679c3 */ /* 0x000e620000008800 */
[----:B------:R-:W-:Y:S02]  /*1c30*/  UMOV UR7, 0x400 ;  /* 0x0000040000077882 */ /* 0x000fe40000000000 */
[----:B------:R-:W-:-:S04]  /*1c40*/  VIADD R176, R4, 0xffffffff ;  /* 0xffffffff04b07836 */ /* 0x000fc80000000000 */
[----:B------:R-:W-:Y:S02]  /*1c50*/  IMAD.SHL.U32 R184, R176, 0x80, RZ ;  /* 0x00000080b0b87824 */ /* 0x000fe400078e00ff */
[----:B------:R-:W-:Y:S01]  /*1c60*/  IMAD.SHL.U32 R121, R166, 0x10, RZ ;  /* 0x00000010a6797824 */ /* 0x000fe200078e00ff */
[----:B-1----:R-:W-:-:S06]  /*1c70*/  ULEA UR6, UR6, UR7, 0x18 ;  /* 0x0000000706067291 */ /* 0x002fcc000f8ec0ff */
[----:B------:R-:W-:Y:S02]  /*1c80*/  IMAD.U32 R164, RZ, RZ, UR6 ;  /* 0x00000006ffa47e24 */ /* 0x000fe4000f8e00ff */
[----:B--2---:R-:W-:-:S04]  /*1c90*/  @P2 IMAD.WIDE.U32 R12, R38, R9, RZ ;  /* 0x00000009260c2225 */ /* 0x004fc800078e00ff */
[-C--:B---3--:R-:W-:Y:S02]  /*1ca0*/  @!P2 IMAD R10, R25, R181.reuse, RZ ;  /* 0x000000b5190aa224 */ /* 0x088fe400078e02ff */
[----:B------:R-:W-:-:S04]  /*1cb0*/  @!P2 IMAD.WIDE.U32 R24, R24, R181, RZ ;  /* 0x000000b51818a225 */ /* 0x000fc800078e00ff */
[----:B------:R-:W-:Y:S02]  /*1cc0*/  @!P2 IMAD.IADD R0, R25, 0x1, R10 ;  /* 0x000000011900a824 */ /* 0x000fe400078e020a */
[----:B------:R-:W-:Y:S02]  /*1cd0*/  @!P2 IMAD.MOV.U32 R10, RZ, RZ, R24 ;  /* 0x000000ffff0aa224 */ /* 0x000fe400078e0018 */
[----:B------:R-:W-:Y:S02]  /*1ce0*/  @P2 IMAD.MOV.U32 R10, RZ, RZ, R12 ;  /* 0x000000ffff0a2224 */ /* 0x000fe400078e000c */
[----:B------:R-:W-:Y:S02]  /*1cf0*/  @P2 IMAD R9, R39, R9, RZ ;  /* 0x0000000927092224 */ /* 0x000fe400078e02ff */
[C---:B------:R-:W-:Y:S01]  /*1d00*/  VIADD R12, R16.reuse, 0x10 ;  /* 0x00000010100c7836 */ /* 0x040fe20000000000 */
[----:B------:R-:W-:Y:S01]  /*1d10*/  IADD3 R24, P1, PT, R7, R6, RZ ;  /* 0x0000000607187210 */ /* 0x000fe20007f3e0ff */
[----:B------:R-:W-:Y:S01]  /*1d20*/  @P2 IMAD.IADD R0, R13, 0x1, R9 ;  /* 0x000000010d002824 */ /* 0x000fe200078e0209 */
[----:B------:R-:W-:Y:S01]  /*1d30*/  IADD3 R26, P0, PT, R7, R10, RZ ;  /* 0x0000000a071a7210 */ /* 0x000fe20007f1e0ff */
[----:B------:R-:W-:Y:S01]  /*1d40*/  VIADD R10, R16, 0x20 ;  /* 0x00000020100a7836 */ /* 0x000fe20000000000 */
[----:B------:R-:W-:Y:S01]  /*1d50*/  ISETP.GE.AND P3, PT, R12, R165, PT ;  /* 0x000000a50c00720c */ /* 0x000fe20003f66270 */
[----:B------:R-:W-:-:S02]  /*1d60*/  IMAD.X R25, RZ, RZ, R5, P1 ;  /* 0x000000ffff197224 */ /* 0x000fc400008e0605 */
[----:B------:R-:W-:Y:S01]  /*1d70*/  IMAD.X R27, RZ, RZ, R0, P0 ;  /* 0x000000ffff1b7224 */ /* 0x000fe200000e0600 */
[-C--:B------:R-:W-:Y:S02]  /*1d80*/  ISETP.GE.AND P1, PT, R10, R165.reuse, PT ;  /* 0x000000a50a00720c */ /* 0x080fe40003f26270 */
[----:B------:R-:W-:Y:S01]  /*1d90*/  ISETP.GE.AND P0, PT, R8, R165, PT ;  /* 0x000000a50800720c */ /* 0x000fe20003f06270 */
[----:B------:R-:W-:Y:S01]  /*1da0*/  IMAD.WIDE.U32 R24, R16, R166, R24 ;  /* 0x000000a610187225 */ /* 0x000fe200078e0018 */
[----:B------:R-:W-:-:S03]  /*1db0*/  SHF.R.S32.HI R7, RZ, 0x1f, R179 ;  /* 0x0000001fff077819 */ /* 0x000fc600000114b3 */
[----:B------:R-:W-:Y:S01]  /*1dc0*/  IMAD R5, R23, R179, RZ ;  /* 0x000000b317057224 */ /* 0x000fe200078e02ff */
[----:B----4-:R-:W-:Y:S01]  /*1dd0*/  LEA R170, P4, R24, R20, 0x1 ;  /* 0x0000001418aa7211 */ /* 0x010fe200078808ff */
[----:B------:R-:W-:Y:S01]  /*1de0*/  IMAD.IADD R171, R25, 0x1, R171 ;  /* 0x0000000119ab7824 */ /* 0x000fe200078e02ab */
[----:B------:R-:W-:Y:S01]  /*1df0*/  @!P3 IADD3 R33, P5, PT, R34, 0x10, RZ ;  /* 0x000000102221b810 */ /* 0x000fe20007fbe0ff */
[----:B------:R-:W-:Y:S02]  /*1e00*/  IMAD R0, R22, R7, R5 ;  /* 0x0000000716007224 */ /* 0x000fe400078e0205 */
[----:B------:R-:W-:Y:S01]  /*1e10*/  IMAD.WIDE.U32 R26, R179, R22, R26 ;  /* 0x00000016b31a7225 */ /* 0x000fe200078e001a */
[----:B------:R-:W-:Y:S02]  /*1e20*/  LEA.HI.X R171, R24, R21, R171, 0x1, P4 ;  /* 0x0000001518ab7211 */ /* 0x000fe400020f0cab */
[C---:B------:R-:W-:Y:S01]  /*1e30*/  @!P1 IADD3 R30, P4, PT, R34.reuse, 0x20, RZ ;  /* 0x00000020221e9810 */ /* 0x040fe20007f9e0ff */
[----:B------:R-:W-:Y:S01]  /*1e40*/  @!P3 IMAD.X R7, RZ, RZ, R35, P5 ;  /* 0x000000ffff07b224 */ /* 0x000fe200028e0623 */
[----:B------:R-:W-:Y:S01]  /*1e50*/  @!P0 IADD3 R24, P2, PT, R34, 0x30, RZ ;  /* 0x0000003022188810 */ /* 0x000fe20007f5e0ff */
[----:B------:R-:W-:-:S02]  /*1e60*/  @!P6 IMAD R5, R35, R38, RZ ;  /* 0x000000262305e224 */ /* 0x000fc400078e02ff */
[----:B------:R-:W-:Y:S02]  /*1e70*/  IMAD.IADD R27, R27, 0x1, R0 ;  /* 0x000000011b1b7824 */ /* 0x000fe400078e0200 */
[--C-:B------:R-:W-:Y:S02]  /*1e80*/  @!P1 IMAD.X R11, RZ, RZ, R35.reuse, P4 ;  /* 0x000000ffff0b9224 */ /* 0x100fe400020e0623 */
[----:B------:R-:W-:Y:S02]  /*1e90*/  @!P0 IMAD.X R9, RZ, RZ, R35, P2 ;  /* 0x000000ffff098224 */ /* 0x000fe400010e0623 */
[----:B------:R-:W-:Y:S02]  /*1ea0*/  @!P3 IMAD R7, R7, R38, RZ ;  /* 0x000000260707b224 */ /* 0x000fe400078e02ff */
[----:B------:R-:W-:Y:S02]  /*1eb0*/  @!P6 IMAD R5, R34, R39, R5 ;  /* 0x000000272205e224 */ /* 0x000fe400078e0205 */
[----:B------:R-:W-:-:S02]  /*1ec0*/  @!P3 IMAD.MOV.U32 R22, RZ, RZ, R26 ;  /* 0x000000ffff16b224 */ /* 0x000fc400078e001a */
[--C-:B------:R-:W-:Y:S02]  /*1ed0*/  @!P3 IMAD.MOV.U32 R23, RZ, RZ, R27.reuse ;  /* 0x000000ffff17b224 */ /* 0x100fe400078e001b */
[----:B------:R-:W-:-:S04]  /*1ee0*/  @!P6 IMAD.WIDE.U32 R34, R34, R38, R26 ;  /* 0x000000262222e225 */ /* 0x000fc800078e001a */
[-C--:B------:R-:W-:Y:S02]  /*1ef0*/  @!P3 IMAD R7, R39, R33.reuse, R7 ;  /* 0x000000212707b224 */ /* 0x080fe400078e0207 */
[----:B------:R-:W-:Y:S01]  /*1f00*/  @!P3 IMAD.WIDE.U32 R32, R38, R33, R22 ;  /* 0x000000212620b225 */ /* 0x000fe200078e0016 */
[----:B------:R-:W-:-:S03]  /*1f10*/  @!P6 LEA R22, P4, R34, R28, 0x1 ;  /* 0x0000001c2216e211 */ /* 0x000fc600078808ff */
[----:B------:R-:W-:Y:S02]  /*1f20*/  @!P6 IMAD.IADD R5, R35, 0x1, R5 ;  /* 0x000000012305e824 */ /* 0x000fe400078e0205 */
[--C-:B------:R-:W-:Y:S02]  /*1f30*/  @!P1 IMAD.MOV.U32 R20, RZ, RZ, R26.reuse ;  /* 0x000000ffff149224 */ /* 0x100fe400078e001a */
[----:B------:R-:W-:Y:S01]  /*1f40*/  @!P0 IMAD.MOV.U32 R36, RZ, RZ, R26 ;  /* 0x000000ffff248224 */ /* 0x000fe200078e001a */
[----:B------:R-:W-:Y:S01]  /*1f50*/  LOP3.LUT R26, R120, 0x1c0, RZ, 0xc0, !PT ;  /* 0x000001c0781a7812 */ /* 0x000fe200078ec0ff */
[-C--:B------:R-:W-:Y:S01]  /*1f60*/  @!P1 IMAD R11, R11, R38.reuse, RZ ;  /* 0x000000260b0b9224 */ /* 0x080fe200078e02ff */
[----:B------:R-:W-:Y:S01]  /*1f70*/  @!P6 LEA.HI.X R23, R34, R29, R5, 0x1, P4 ;  /* 0x0000001d2217e211 */ /* 0x000fe200020f0c05 */
[----:B------:R-:W-:Y:S01]  /*1f80*/  @!P1 IMAD.MOV.U32 R21, RZ, RZ, R27 ;  /* 0x000000ffff159224 */ /* 0x000fe200078e001b */
[----:B------:R-:W-:Y:S01]  /*1f90*/  LOP3.LUT R5, R26, 0x38, R175, 0xf8, !PT ;  /* 0x000000381a057812 */ /* 0x000fe200078ef8af */
[----:B------:R-:W-:-:S02]  /*1fa0*/  @!P0 IMAD R9, R9, R38, RZ ;  /* 0x0000002609098224 */ /* 0x000fc400078e02ff */
[-C--:B------:R-:W-:Y:S02]  /*1fb0*/  @!P1 IMAD R6, R39, R30.reuse, R11 ;  /* 0x0000001e27069224 */ /* 0x080fe400078e020b */
[----:B------:R-:W-:Y:S02]  /*1fc0*/  @!P0 IMAD.MOV.U32 R37, RZ, RZ, R27 ;  /* 0x000000ffff258224 */ /* 0x000fe400078e001b */
[----:B------:R-:W-:Y:S01]  /*1fd0*/  @!P1 IMAD.WIDE.U32 R30, R38, R30, R20 ;  /* 0x0000001e261e9225 */ /* 0x000fe200078e0014 */
[----:B------:R-:W-:-:S03]  /*1fe0*/  @!P3 LEA R20, P2, R32, R28, 0x1 ;  /* 0x0000001c2014b211 */ /* 0x000fc600078408ff */
[----:B------:R-:W-:Y:S01]  /*1ff0*/  @!P3 IMAD.IADD R7, R33, 0x1, R7 ;  /* 0x000000012107b824 */ /* 0x000fe200078e0207 */
[----:B------:R-:W-:Y:S01]  /*2000*/  LOP3.LUT R5, R5, 0x38, R120, 0x78, !PT ;  /* 0x0000003805057812 */ /* 0x000fe200078e7878 */
[-C--:B------:R-:W-:Y:S02]  /*2010*/  @!P0 IMAD R0, R39, R24.reuse, R9 ;  /* 0x0000001827008224 */ /* 0x080fe400078e0209 */
[----:B------:R-:W-:Y:S01]  /*2020*/  @!P0 IMAD.WIDE.U32 R24, R38, R24, R36 ;  /* 0x0000001826188225 */ /* 0x000fe200078e0024 */
[----:B------:R-:W-:Y:S02]  /*2030*/  @!P3 LEA.HI.X R21, R32, R29, R7, 0x1, P2 ;  /* 0x0000001d2015b211 */ /* 0x000fe400010f0c07 */
[-C--:B------:R-:W-:Y:S01]  /*2040*/  @!P1 LEA R32, P4, R30, R28.reuse, 0x1 ;  /* 0x0000001c1e209211 */ /* 0x080fe200078808ff */
[----:B------:R-:W-:Y:S01]  /*2050*/  @!P1 IMAD.IADD R6, R31, 0x1, R6 ;  /* 0x000000011f069824 */ /* 0x000fe200078e0206 */
[----:B------:R-:W-:Y:S01]  /*2060*/  LOP3.LUT R5, R5, 0x1e00, R120, 0xf8, !PT ;  /* 0x00001e0005057812 */ /* 0x000fe200078ef878 */
[----:B------:R-:W-:Y:S01]  /*2070*/  @!P0 IMAD.IADD R0, R25, 0x1, R0 ;  /* 0x0000000119008824 */ /* 0x000fe200078e0200 */
[----:B------:R-:W-:-:S02]  /*2080*/  @!P0 LEA R28, P2, R24, R28, 0x1 ;  /* 0x0000001c181c8211 */ /* 0x000fc400078408ff */
[-C--:B------:R-:W-:Y:S01]  /*2090*/  @!P1 LEA.HI.X R33, R30, R29.reuse, R6, 0x1, P4 ;  /* 0x0000001d1e219211 */ /* 0x080fe200020f0c06 */
[----:B------:R-:W-:Y:S01]  /*20a0*/  IMAD R6, R5, 0x2, R164 ;  /* 0x0000000205067824 */ /* 0x000fe200078e02a4 */
[----:B------:R-:W-:Y:S01]  /*20b0*/  @!P0 LEA.HI.X R29, R24, R29, R0, 0x1, P2 ;  /* 0x0000001d181d8211 */ /* 0x000fe200010f0c00 */
[----:B------:R-:W-:Y:S01]  /*20c0*/  IMAD.IADD R5, R123, 0x1, -R184 ;  /* 0x000000017b057824 */ /* 0x000fe200078e0ab8 */
[----:B------:R-:W-:Y:S02]  /*20d0*/  SHF.L.U64.HI R0, R166, 0x4, R167 ;  /* 0x00000004a6007819 */ /* 0x000fe400000102a7 */
[----:B------:R-:W-:Y:S01]  /*20e0*/  @!PT LDS RZ, [RZ] ;  /* 0x00000000fffff984 */ /* 0x000fe20000000800 */
[----:B------:R-:W-:Y:S01]  /*20f0*/  @!PT LDS RZ, [RZ] ;  /* 0x00000000fffff984 */ /* 0x000fe20000000800 */
[----:B------:R-:W-:Y:S01]  /*2100*/  @!PT LDS RZ, [RZ] ;  /* 0x00000000fffff984 */ /* 0x000fe20000000800 */
[----:B------:R1:W-:Y:S02]  /*2110*/  @!P6 LDGSTS.E.BYPASS.LTC128B.128 [R6], desc[UR4][R22.64] ;  /* 0x000000001606efae */ /* 0x0003e4000b981a04 */
[-C--:B------:R-:W-:Y:S02]  /*2120*/  ISETP.GE.AND P4, PT, R10, R5.reuse, PT ;  /* 0x000000050a00720c */ /* 0x080fe40003f86270 */
[C---:B------:R-:W-:Y:S01]  /*2130*/  SHF.L.U64.HI R0, R121.reuse, 0x1, R0 ;  /* 0x0000000179007819 */ /* 0x040fe20000010200 */
[----:B------:R-:W-:Y:S01]  /*2140*/  IMAD.SHL.U32 R121, R121, 0x2, RZ ;  /* 0x0000000279797824 */ /* 0x000fe200078e00ff */
[-C--:B------:R-:W-:Y:S01]  /*2150*/  ISETP.GE.AND P2, PT, R16, R5.reuse, PT ;  /* 0x000000051000720c */ /* 0x080fe20003f46270 */
[----:B------:R2:W-:Y:S01]  /*2160*/  @!P3 LDGSTS.E.BYPASS.LTC128B.128 [R6+0x800], desc[UR4][R20.64] ;  /* 0x008000001406bfae */ /* 0x0005e2000b981a04 */
[----:B------:R-:W-:-:S03]  /*2170*/  ISETP.GE.AND P5, PT, R12, R5, PT ;  /* 0x000000050c00720c */ /* 0x000fc60003fa6270 */
[----:B------:R3:W-:Y:S01]  /*2180*/  @!P1 LDGSTS.E.BYPASS.LTC128B.128 [R6+0x1000], desc[UR4][R32.64] ;  /* 0x0100000020069fae */ /* 0x0007e2000b981a04 */
[----:B------:R-:W-:Y:S01]  /*2190*/  IADD3 R30, P1, PT, R121, R170, RZ ;  /* 0x000000aa791e7210 */ /* 0x000fe20007f3e0ff */
[----:B------:R-:W-:Y:S02]  /*21a0*/  VIADD R26, R16, 0x40 ;  /* 0x00000040101a7836 */ /* 0x000fe40000000000 */
[----:B------:R4:W-:Y:S01]  /*21b0*/  @!P0 LDGSTS.E.BYPASS.LTC128B.128 [R6+0x1800], desc[UR4][R28.64] ;  /* 0x018000001c068fae */ /* 0x0009e2000b981a04 */
[----:B------:R-:W-:Y:S01]  /*21c0*/  @!P4 LEA R38, P0, R166, R30, 0x5 ;  /* 0x0000001ea626c211 */ /* 0x000fe200078028ff */
[----:B------:R-:W-:Y:S02]  /*21d0*/  IMAD.X R31, R0, 0x1, R171, P1 ;  /* 0x00000001001f7824 */ /* 0x000fe400008e06ab */
[----:B------:R-:W-:Y:S01]  /*21e0*/  @!P2 LDGSTS.E.BYPASS.LTC128B.128 [R6+0x2000], desc[UR4][R170.64] ;  /* 0x02000000aa06afae */ /* 0x000fe2000b981a04 */
[----:B------:R-:W-:Y:S01]  /*21f0*/  ISETP.GE.AND P6, PT, R8, R5, PT ;  /* 0x000000050800720c */ /* 0x000fe20003fc6270 */
[----:B------:R-:W-:Y:S01]  /*2200*/  VIADD R24, R16, 0x50 ;  /* 0x0000005010187836 */ /* 0x000fe20000000000 */
[----:B------:R-:W-:Y:S01]  /*2210*/  @!P4 LEA.HI.X R39, R166, R31, R167, 0x5, P0 ;  /* 0x0000001fa627c211 */ /* 0x000fe200000f2ca7 */
[----:B------:R4:W-:Y:S01]  /*2220*/  @!P5 LDGSTS.E.BYPASS.LTC128B.128 [R6+0x2800], desc[UR4][R30.64] ;  /* 0x028000001e06dfae */ /* 0x0009e2000b981a04 */
[----:B------:R-:W-:Y:S01]  /*2230*/  ISETP.GE.AND P5, PT, R26, R5, PT ;  /* 0x000000051a00720c */ /* 0x000fe20003fa6270 */
[----:B-1----:R-:W-:-:S02]  /*2240*/  VIADD R22, R16, 0x60 ;  /* 0x0000006010167836 */ /* 0x002fc40000000000 */
[----:B------:R1:W-:Y:S01]  /*2250*/  @!P4 LDGSTS.E.BYPASS.LTC128B.128 [R6+0x3000], desc[UR4][R38.64] ;  /* 0x030000002606cfae */ /* 0x0003e2000b981a04 */
[----:B--2---:R-:W-:Y:S02]  /*2260*/  VIADD R20, R16, 0x70 ;  /* 0x0000007010147836 */ /* 0x004fe40000000000 */
[-C--:B------:R-:W-:Y:S02]  /*2270*/  ISETP.GE.AND P3, PT, R22, R5.reuse, PT ;  /* 0x000000051600720c */ /* 0x080fe40003f66270 */
[-C--:B------:R-:W-:Y:S02]  /*2280*/  ISETP.GE.AND P4, PT, R24, R5.reuse, PT ;  /* 0x000000051800720c */ /* 0x080fe40003f86270 */
[----:B------:R-:W-:-:S03]  /*2290*/  ISETP.GE.AND P1, PT, R20, R5, PT ;  /* 0x000000051400720c */ /* 0x000fc60003f26270 */
[----:B------:R-:W-:Y:S01]  /*22a0*/  @!P5 IMAD.MOV.U32 R34, RZ, RZ, R30 ;  /* 0x000000ffff22d224 */ /* 0x000fe200078e001e */
[C---:B------:R-:W-:Y:S01]  /*22b0*/  @!P6 LEA R36, P0, R166.reuse, R30, 0x6 ;  /* 0x0000001ea624e211 */ /* 0x040fe200078030ff */
[----:B------:R-:W-:Y:S02]  /*22c0*/  @!P5 IMAD.MOV.U32 R35, RZ, RZ, R31 ;  /* 0x000000ffff23d224 */ /* 0x000fe400078e001f */
[----:B------:R-:W-:Y:S01]  /*22d0*/  @!P5 IMAD R11, R167, 0x60, RZ ;  /* 0x00000060a70bd824 */ /* 0x000fe200078e02ff */
[C---:B------:R-:W-:Y:S01]  /*22e0*/  @!P6 LEA.HI.X R37, R166.reuse, R31, R167, 0x6, P0 ;  /* 0x0000001fa625e211 */ /* 0x040fe200000f34a7 */
[----:B------:R-:W-:-:S04]  /*22f0*/  @!P5 IMAD.WIDE.U32 R34, R166, 0x60, R34 ;  /* 0x00000060a622d825 */ /* 0x000fc800078e0022 */
[--C-:B---3--:R-:W-:Y:S01]  /*2300*/  @!P3 IMAD.MOV.U32 R32, RZ, RZ, R30.reuse ;  /* 0x000000ffff20b224 */ /* 0x108fe200078e001e */
[----:B------:R1:W-:Y:S01]  /*2310*/  @!P6 LDGSTS.E.BYPASS.LTC128B.128 [R6+0x3800], desc[UR4][R36.64] ;  /* 0x038000002406efae */ /* 0x0003e2000b981a04 */
[--C-:B------:R-:W-:Y:S02]  /*2320*/  @!P3 IMAD.MOV.U32 R33, RZ, RZ, R31.reuse ;  /* 0x000000ffff21b224 */ /* 0x100fe400078e001f */
[----:B----4-:R-:W-:Y:S02]  /*2330*/  @!P1 IMAD.MOV.U32 R28, RZ, RZ, R30 ;  /* 0x000000ffff1c9224 */ /* 0x010fe400078e001e */
[----:B------:R-:W-:Y:S01]  /*2340*/  @!P1 IMAD.MOV.U32 R29, RZ, RZ, R31 ;  /* 0x000000ffff1d9224 */ /* 0x000fe200078e001f */
[C---:B------:R-:W-:Y:S01]  /*2350*/  @!P4 LEA R30, P0, R166.reuse, R30, 0x7 ;  /* 0x0000001ea61ec211 */ /* 0x040fe200078038ff */
[----:B------:R-:W-:Y:S02]  /*2360*/  @!P3 IMAD R9, R167, 0xa0, RZ ;  /* 0x000000a0a709b824 */ /* 0x000fe400078e02ff */
[C---:B------:R-:W-:Y:S01]  /*2370*/  @!P3 IMAD.WIDE.U32 R32, R166.reuse, 0xa0, R32 ;  /* 0x000000a0a620b825 */ /* 0x040fe200078e0020 */
[----:B------:R-:W-:-:S03]  /*2380*/  @!P4 LEA.HI.X R31, R166, R31, R167, 0x7, P0 ;  /* 0x0000001fa61fc211 */ /* 0x000fc600000f3ca7 */
[----:B------:R-:W-:Y:S02]  /*2390*/  @!P1 IMAD R7, R167, 0xc0, RZ ;  /* 0x000000c0a7079824 */ /* 0x000fe400078e02ff */
[----:B------:R-:W-:-:S04]  /*23a0*/  @!P1 IMAD.WIDE.U32 R28, R166, 0xc0, R28 ;  /* 0x000000c0a61c9825 */ /* 0x000fc800078e001c */
[----:B------:R-:W-:Y:S02]  /*23b0*/  @!P5 IMAD.IADD R35, R35, 0x1, R11 ;  /* 0x000000012323d824 */ /* 0x000fe400078e020b */
[----:B------:R-:W-:Y:S02]  /*23c0*/  @!P3 IMAD.IADD R33, R33, 0x1, R9 ;  /* 0x000000012121b824 */ /* 0x000fe400078e0209 */
[----:B------:R-:W-:Y:S01]  /*23d0*/  @!P1 IMAD.IADD R29, R29, 0x1, R7 ;  /* 0x000000011d1d9824 */ /* 0x000fe200078e0207 */
[----:B------:R1:W-:Y:S04]  /*23e0*/  @!P5 LDGSTS.E.BYPASS.LTC128B.128 [R6+0x4000], desc[UR4][R34.64] ;  /* 0x040000002206dfae */ /* 0x0003e8000b981a04 */
        /* <DEDUP_REMOVED lines=12> */
[----:B------:R-:W-:Y:S02]  /*24b0*/  ISETP.GE.AND P1, PT, R10, R5, PT ;  /* 0x000000050a00720c */ /* 0x000fe40003f26270 */
[----:B------:R-:W-:Y:S01]  /*24c0*/  LEA.HI.X R173, R18, R15, R173, 0x1, P3 ;  /* 0x0000000f12ad7211 */ /* 0x000fe200018f0cad */
[----:B------:R-:W-:Y:S01]  /*24d0*/  BAR.SYNC.DEFER_BLOCKING 0x0 ;  /* 0x0000000000007b1d */ /* 0x000fe20000010000 */
[----:B------:R-:W-:Y:S02]  /*24e0*/  SHF.L.U64.HI R12, R116, 0x4, R117 ;  /* 0x00000004740c7819 */ /* 0x000fe40000010275 */
[----:B------:R-:W-:-:S04]  /*24f0*/  LEA R10, P3, R9, R172, 0x1 ;  /* 0x000000ac090a7211 */ /* 0x000fc800078608ff */
[----:B------:R-:W-:Y:S02]  /*2500*/  LEA.HI.X R11, R9, R173, R12, 0x1, P3 ;  /* 0x000000ad090b7211 */ /* 0x000fe400018f0c0c */
[-C--:B------:R-:W-:Y:S02]  /*2510*/  ISETP.GE.AND P6, PT, R8, R5.reuse, PT ;  /* 0x000000050800720c */ /* 0x080fe40003fc6270 */
[-C--:B------:R-:W-:Y:S01]  /*2520*/  ISETP.GE.AND P3, PT, R22, R5.reuse, PT ;  /* 0x000000051600720c */ /* 0x080fe20003f66270 */
[----:B------:R-:W-:Y:S01]  /*2530*/  IMAD.SHL.U32 R122, R175, 0x40, RZ ;  /* 0x00000040af7a7824 */ /* 0x000fe200078e00ff */
[-C--:B------:R-:W-:Y:S02]  /*2540*/  ISETP.GE.AND P5, PT, R26, R5.reuse, PT ;  /* 0x000000051a00720c */ /* 0x080fe40003fa6270 */
[----:B------:R-:W-:Y:S02]  /*2550*/  SHF.R.U32.HI R168, RZ, 0x4, R175 ;  /* 0x00000004ffa87819 */ /* 0x000fe400000116af */
[----:B------:R-:W-:-:S02]  /*2560*/  ISETP.GE.AND P4, PT, R24, R5, PT ;  /* 0x000000051800720c */ /* 0x000fc40003f86270 */
[----:B------:R-:W-:Y:S01]  /*2570*/  LOP3.LUT R13, R175, 0x8, RZ, 0xc0, !PT ;  /* 0x00000008af0d7812 */ /* 0x000fe200078ec0ff */
        /* <DEDUP_REMOVED lines=11> */
[----:B------:R-:W-:Y:S01]  /*2630*/  @!P1 LEA R18, P0, R116, R10, 0x5 ;  /* 0x0000000a74129211 */ /* 0x000fe200078028ff */
[----:B------:R-:W-:Y:S01]  /*2640*/  IMAD.SHL.U32 R9, R168, 0x400, RZ ;  /* 0x00000400a8097824 */ /* 0x000fe200078e00ff */
[----:B------:R-:W-:Y:S01]  /*2650*/  SHF.R.U32.HI R7, RZ, 0x1, R175 ;  /* 0x00000001ff077819 */ /* 0x000fe200000116af */
[----:B------:R-:W-:Y:S01]  /*2660*/  IMAD.SHL.U32 R177, R175, 0x20, RZ ;  /* 0x00000020afb17824 */ /* 0x000fe200078e00ff */
[----:B------:R-:W-:Y:S02]  /*2670*/  @!P1 LEA.HI.X R19, R116, R11, R117, 0x5, P0 ;  /* 0x0000000b74139211 */ /* 0x000fe400000f2c75 */
[----:B------:R-:W-:-:S02]  /*2680*/  LOP3.LUT R16, R122, 0x1c0, RZ, 0xc0, !PT ;  /* 0x000001c07a107812 */ /* 0x000fc400078ec0ff */
[----:B------:R-:W-:Y:S01]  /*2690*/  LOP3.LUT R13, R13, 0x1c0, R122, 0x78, !PT ;  /* 0x000001c00d0d7812 */ /* 0x000fe200078e787a */
[----:B------:R-:W-:Y:S01]  /*26a0*/  @P1 STS.128 [R6+0x7000], RZ ;  /* 0x007000ff06001388 */ /* 0x000fe20000000c00 */
[----:B------:R-:W-:Y:S02]  /*26b0*/  LOP3.LUT R7, R16, 0x8, R7, 0xf8, !PT ;  /* 0x0000000810077812 */ /* 0x000fe400078ef807 */
[----:B------:R-:W-:Y:S01]  /*26c0*/  LOP3.LUT R5, R13, 0x38, R120, 0x78, !PT ;  /* 0x000000380d057812 */ /* 0x000fe200078e7878 */
[----:B------:R-:W-:Y:S01]  /*26d0*/  @!PT LDS RZ, [RZ] ;  /* 0x00000000fffff984 */ /* 0x000fe20000000800 */
[----:B------:R-:W-:Y:S01]  /*26e0*/  @!PT LDS RZ, [RZ] ;  /* 0x00000000fffff984 */ /* 0x000fe20000000800 */
[----:B------:R-:W-:Y:S01]  /*26f0*/  @!PT LDS RZ, [RZ] ;  /* 0x00000000fffff984 */ /* 0x000fe20000000800 */
[----:B------:R-:W-:Y:S01]  /*2700*/  @!P1 LDGSTS.E.BYPASS.LTC128B.128 [R6+0x7000], desc[UR4][R18.64] ;  /* 0x0700000012069fae */ /* 0x000fe2000b981a04 */
[----:B------:R-:W-:Y:S01]  /*2710*/  LOP3.LUT R12, R9, 0x400, RZ, 0xc0, !PT ;  /* 0x00000400090c7812 */ /* 0x000fe200078ec0ff */
[----:B------:R-:W-:Y:S01]  /*2720*/  @!P3 IMAD.MOV.U32 R22, RZ, RZ, R10 ;  /* 0x000000ffff16b224 */ /* 0x000fe200078e000a */
[----:B------:R-:W-:Y:S01]  /*2730*/  @!P6 LEA R16, P1, R116, R10, 0x6 ;  /* 0x0000000a7410e211 */ /* 0x000fe200078230ff */
[----:B------:R-:W-:Y:S01]  /*2740*/  @!P3 IMAD.MOV.U32 R23, RZ, RZ, R11 ;  /* 0x000000ffff17b224 */ /* 0x000fe200078e000b */
[----:B------:R-:W-:Y:S01]  /*2750*/  LOP3.LUT R177, R177, 0x7c00, RZ, 0xc0, !PT ;  /* 0x00007c00b1b17812 */ /* 0x000fe200078ec0ff */
[----:B------:R-:W-:-:S02]  /*2760*/  @!P5 IMAD R8, R117, 0x60, RZ ;  /* 0x000000607508d824 */ /* 0x000fc400078e02ff */
[C---:B------:R-:W-:Y:S01]  /*2770*/  @!P5 IMAD.WIDE.U32 R14, R116.reuse, 0x60, R10 ;  /* 0x00000060740ed825 */ /* 0x040fe200078e000a */
[----:B------:R-:W-:Y:S02]  /*2780*/  LOP3.LUT R120, R7, 0x38, R120, 0x78, !PT ;  /* 0x0000003807787812 */ /* 0x000fe400078e7878 */
[C---:B------:R-:W-:Y:S01]  /*2790*/  @!P6 LEA.HI.X R17, R116.reuse, R11, R117, 0x6, P1 ;  /* 0x0000000b7411e211 */ /* 0x040fe200008f3475 */
[----:B------:R-:W-:Y:S01]  /*27a0*/  @!P2 IMAD.MOV.U32 R20, RZ, RZ, R10 ;  /* 0x000000ffff14a224 */ /* 0x000fe200078e000a */
[----:B--2---:R-:W-:Y:S01]  /*27b0*/  @!P4 LEA R10, P0, R116, R10, 0x7 ;  /* 0x0000000a740ac211 */ /* 0x004fe200078038ff */
[----:B------:R-:W-:Y:S01]  /*27c0*/  @!P2 IMAD.MOV.U32 R21, RZ, RZ, R11 ;  /* 0x000000ffff15a224 */ /* 0x000fe200078e000b */
[----:B------:R-:W-:Y:S01]  /*27d0*/  LOP3.LUT R163, R177, 0x200, R122, 0xf8, !PT ;  /* 0x00000200b1a37812 */ /* 0x000fe200078ef87a */
[----:B------:R-:W-:Y:S02]  /*27e0*/  IMAD R5, R5, 0x2, R12 ;  /* 0x0000000205057824 */ /* 0x000fe400078e020c */
[----:B------:R-:W-:-:S02]  /*27f0*/  @!P3 IMAD R12, R117, 0xa0, RZ ;  /* 0x000000a0750cb824 */ /* 0x000fc400078e02ff */
[C---:B------:R-:W-:Y:S01]  /*2800*/  @!P3 IMAD.WIDE.U32 R22, R116.reuse, 0xa0, R22 ;  /* 0x000000a07416b825 */ /* 0x040fe200078e0016 */
[C---:B------:R-:W-:Y:S01]  /*2810*/  @!P4 LEA.HI.X R11, R116.reuse, R11, R117, 0x7, P0 ;  /* 0x0000000b740bc211 */ /* 0x040fe200000f3c75 */
[----:B------:R-:W-:Y:S02]  /*2820*/  @P6 STS.128 [R6+0x7800], RZ ;  /* 0x007800ff06006388 */ /* 0x000fe40000000c00 */
        /* <DEDUP_REMOVED lines=18> */
[----:B------:R-:W-:Y:S01]  /*2950*/  IMAD.IADD R162, R164, 0x1, R5 ;  /* 0x00000001a4a27824 */ /* 0x000fe200078e0205 */
        /* <DEDUP_REMOVED lines=15> */
[----:B--2---:R-:W-:Y:S04]  /*2a50*/  LDSM.16.M88.4 R16, [R163] ;  /* 0x00000000a310783b */ /* 0x004fe80000000200 */
[----:B------:R-:W2:Y:S04]  /*2a60*/  LDSM.16.M88.4 R56, [R162+0x3000] ;  /* 0x00300000a238783b */ /* 0x000ea80000000200 */
[----:B------:R-:W4:Y:S01]  /*2a70*/  LDSM.16.M88.4 R48, [R162+0x3800] ;  /* 0x00380000a230783b */ /* 0x000f220000000200 */
[----:B------:R-:W-:Y:S01]  /*2a80*/  R2P PR, R175, 0x6 ;  /* 0x00000006af007804 */ /* 0x000fe20000000000 */
[----:B------:R-:W-:-:S02]  /*2a90*/  IMAD.MOV.U32 R5, RZ, RZ, 0x20 ;  /* 0x00000020ff057424 */ /* 0x000fc400078e00ff */
[----:B-1----:R-:W-:Y:S03]  /*2aa0*/  LDSM.16.M88.4 R32, [R162+0x4800] ;  /* 0x00480000a220783b */ /* 0x002fe60000000200 */
[----:B------:R-:W-:Y:S01]  /*2ab0*/  SEL R5, R5, 0xffffffe0, !P1 ;  /* 0xffffffe005057807 */ /* 0x000fe20004800000 */
[----:B------:R-:W-:Y:S04]  /*2ac0*/  LDSM.16.M88.4 R72, [R162+0x2000] ;  /* 0x00200000a248783b */ /* 0x000fe80000000200 */
[--C-:B------:R-:W-:Y:S01]  /*2ad0*/  IMAD.IADD R161, R163, 0x1, R5.reuse ;  /* 0x00000001a3a17824 */ /* 0x100fe200078e0205 */
[----:B------:R-:W-:Y:S01]  /*2ae0*/  LDSM.16.M88.4 R64, [R162+0x2800] ;  /* 0x00280000a240783b */ /* 0x000fe20000000200 */
[----:B------:R-:W-:-:S03]  /*2af0*/  IMAD.IADD R157, R162, 0x1, R5 ;  /* 0x00000001a29d7824 */ /* 0x000fc600078e0205 */
[----:B---3--:R-:W-:Y:S04]  /*2b00*/  LDSM.16.M88.4 R8, [R161] ;  /* 0x00000000a108783b */ /* 0x008fe80000000200 */
[----:B------:R-:W1:Y:S04]  /*2b10*/  LDSM.16.M88.4 R80, [R157+0x3000] ;  /* 0x003000009d50783b */ /* 0x000e680000000200 */
[----:B------:R-:W3:Y:S04]  /*2b20*/  LDSM.16.M88.4 R12, [R157+0x3800] ;  /* 0x003800009d0c783b */ /* 0x000ee80000000200 */
[----:B------:R-:W5:Y:S04]  /*2b30*/  LDSM.16.M88.4 R40, [R162+0x4000] ;  /* 0x00400000a228783b */ /* 0x000f680000000200 */
[----:B------:R-:W5:Y:S01]  /*2b40*/  LDSM.16.M88.4 R24, [R162+0x5000] ;  /* 0x00500000a218783b */ /* 0x000f620000000200 */
[C---:B--2---:R-:W-:Y:S03]  /*2b50*/  HMMA.16816.F32.BF16 R60, R16.reuse, R56, RZ ;  /* 0x00000038103c723c */ /* 0x044fe600000418ff */
[----:B------:R-:W2:Y:S04]  /*2b60*/  LDSM.16.M88.4 R100, [R162+0x5800] ;  /* 0x00580000a264783b */ /* 0x000ea80000000200 */
[----:B------:R-:W2:Y:S01]  /*2b70*/  LDSM.16.M88.4 R84, [R157+0x4800] ;  /* 0x004800009d54783b */ /* 0x000ea20000000200 */
[C---:B----4-:R-:W-:Y:S03]  /*2b80*/  HMMA.16816.F32.BF16 R52, R16.reuse, R48, RZ ;  /* 0x000000301034723c */ /* 0x050fe600000418ff */
[----:B------:R-:W4:Y:S04]  /*2b90*/  LDSM.16.M88.4 R96, [R157+0x2000] ;  /* 0x002000009d60783b */ /* 0x000f280000000200 */
[----:B------:R-:W4:Y:S01]  /*2ba0*/  LDSM.16.M88.4 R92, [R157+0x2800] ;  /* 0x002800009d5c783b */ /* 0x000f220000000200 */
[----:B------:R-:W-:Y:S03]  /*2bb0*/  HMMA.16816.F32.BF16 R56, R16, R58, RZ ;  /* 0x0000003a1038723c */ /* 0x000fe600000418ff */
[----:B------:R-:W4:Y:S01]  /*2bc0*/  LDSM.16.M88.4 R88, [R157+0x4000] ;  /* 0x004000009d58783b */ /* 0x000f220000000200 */
[----:B------:R-:W-:-:S03]  /*2bd0*/  IMAD.MOV.U32 R7, RZ, RZ, 0x40 ;  /* 0x00000040ff077424 */ /* 0x000fc600078e00ff */
[----:B------:R-:W0:Y:S01]  /*2be0*/  LDGDEPBAR ;  /* 0x00000000000079af */ /* 0x000e220000000000 */
[----:B------:R-:W-:Y:S08]  /*2bf0*/  HMMA.16816.F32.BF16 R48, R16, R50, RZ ;  /* 0x000000321030723c */ /* 0x000ff000000418ff */
[C---:B-1----:R-:W-:Y:S08]  /*2c00*/  HMMA.16816.F32.BF16 R60, R8.reuse, R80, R60 ;  /* 0x00000050083c723c */ /* 0x042ff0000004183c */
[C---:B------:R-:W-:Y:S01]  /*2c10*/  HMMA.16816.F32.BF16 R56, R8.reuse, R82, R56 ;  /* 0x000000520838723c */ /* 0x040fe20000041838 */
[----:B------:R-:W1:Y:S07]  /*2c20*/  LDSM.16.M88.4 R80, [R157+0x5000] ;  /* 0x005000009d50783b */ /* 0x000e6e0000000200 */
[C---:B---3--:R-:W-:Y:S08]  /*2c30*/  HMMA.16816.F32.BF16 R52, R8.reuse, R12, R52 ;  /* 0x0000000c0834723c */ /* 0x048ff00000041834 */
[----:B------:R-:W-:Y:S01]  /*2c40*/  HMMA.16816.F32.BF16 R48, R8, R14, R48 ;  /* 0x0000000e0830723c */ /* 0x000fe20000041830 */
[----:B------:R-:W3:Y:S01]  /*2c50*/  LDSM.16.M88.4 R12, [R157+0x5800] ;  /* 0x005800009d0c783b */ /* 0x000ee20000000200 */
[----:B------:R-:W-:-:S06]  /*2c60*/  SEL R7, R7, 0xffffffc0, !P2 ;  /* 0xffffffc007077807 */ /* 0x000fcc0005000000 */
[----:B------:R-:W-:Y:S01]  /*2c70*/  HMMA.16816.F32.BF16 R36, R16, R32, RZ ;  /* 0x000000201024723c */ /* 0x000fe200000418ff */
[--C-:B------:R-:W-:Y:S02]  /*2c80*/  IMAD.IADD R160, R163, 0x1, R7.reuse ;  /* 0x00000001a3a07824 */ /* 0x100fe400078e0207 */
[----:B------:R-:W-:-:S03]  /*2c90*/  IMAD.IADD R156, R162, 0x1, R7 ;  /* 0x00000001a29c7824 */ /* 0x000fc600078e0207 */
[----:B------:R-:W-:Y:S02]  /*2ca0*/  LDSM.16.M88.4 R112, [R160] ;  /* 0x00000000a070783b */ /* 0x000fe40000000200 */
[C---:B------:R-:W-:Y:S02]  /*2cb0*/  HMMA.16816.F32.BF16 R32, R16.reuse, R34, RZ ;  /* 0x000000221020723c */ /* 0x040fe400000418ff */
[----:B------:R-:W3:Y:S06]  /*2cc0*/  LDSM.16.M88.4 R108, [R156+0x2000] ;  /* 0x002000009c6c783b */ /* 0x000eec0000000200 */
[C---:B------:R-:W-:Y:S08]  /*2cd0*/  HMMA.16816.F32.BF16 R76, R16.reuse, R72, RZ ;  /* 0x00000048104c723c */ /* 0x040ff000000418ff */
[C---:B------:R-:W-:Y:S08]  /*2ce0*/  HMMA.16816.F32.BF16 R68, R16.reuse, R64, RZ ;  /* 0x000000401044723c */ /* 0x040ff000000418ff */
[C---:B-----5:R-:W-:Y:S08]  /*2cf0*/  HMMA.16816.F32.BF16 R44, R16.reuse, R40, RZ ;  /* 0x00000028102c723c */ /* 0x060ff000000418ff */
[C---:B------:R-:W-:Y:S08]  /*2d00*/  HMMA.16816.F32.BF16 R28, R16.reuse, R24, RZ ;  /* 0x00000018101c723c */ /* 0x040ff000000418ff */
[C---:B--2---:R-:W-:Y:S01]  /*2d10*/  HMMA.16816.F32.BF16 R20, R16.reuse, R100, RZ ;  /* 0x000000641014723c */ /* 0x044fe200000418ff */
[C---:B------:R-:W-:Y:S01]  /*2d20*/  IMAD.IADD R159, R5.reuse, 0x1, R160 ;  /* 0x00000001059f7824 */ /* 0x040fe200078e02a0 */
[----:B------:R-:W-:Y:S06]  /*2d30*/  LDSM.16.M88.4 R104, [R156+0x2800] ;  /* 0x002800009c68783b */ /* 0x000fec0000000200 */
[C---:B------:R-:W-:Y:S08]  /*2d40*/  HMMA.16816.F32.BF16 R72, R16.reuse, R74, RZ ;  /* 0x0000004a1048723c */ /* 0x040ff000000418ff */
[C---:B------:R-:W-:Y:S08]  /*2d50*/  HMMA.16816.F32.BF16 R64, R16.reuse, R66, RZ ;  /* 0x000000421040723c */ /* 0x040ff000000418ff */
[C---:B------:R-:W-:Y:S08]  /*2d60*/  HMMA.16816.F32.BF16 R40, R16.reuse, R42, RZ ;  /* 0x0000002a1028723c */ /* 0x040ff000000418ff */
[C---:B------:R-:W-:Y:S08]  /*2d70*/  HMMA.16816.F32.BF16 R24, R16.reuse, R26, RZ ;  /* 0x0000001a1018723c */ /* 0x040ff000000418ff */
[----:B------:R-:W-:Y:S01]  /*2d80*/  HMMA.16816.F32.BF16 R16, R16, R102, RZ ;  /* 0x000000661010723c */ /* 0x000fe200000418ff */
[----:B------:R-:W-:Y:S01]  /*2d90*/  IMAD.IADD R155, R5, 0x1, R156 ;  /* 0x00000001059b7824 */ /* 0x000fe200078e029c */
[----:B------:R-:W-:Y:S06]  /*2da0*/  LDSM.16.M88.4 R100, [R156+0x3000] ;  /* 0x003000009c64783b */ /* 0x000fec0000000200 */
[C---:B------:R-:W-:Y:S08]  /*2db0*/  HMMA.16816.F32.BF16 R36, R8.reuse, R84, R36 ;  /* 0x000000540824723c */ /* 0x040ff00000041824 */
[C---:B------:R-:W-:Y:S01]  /*2dc0*/  HMMA.16816.F32.BF16 R32, R8.reuse, R86, R32 ;  /* 0x000000560820723c */ /* 0x040fe20000041820 */
[----:B------:R-:W2:Y:S07]  /*2dd0*/  LDSM.16.M88.4 R84, [R156+0x5000] ;  /* 0x005000009c54783b */ /* 0x000eae0000000200 */
        /* <DEDUP_REMOVED lines=12> */
[C---:B---3--:R-:W-:Y:S08]  /*2ea0*/  HMMA.16816.F32.BF16 R20, R8.reuse, R12, R20 ;  /* 0x0000000c0814723c */ /* 0x048ff00000041814 */
[----:B------:R-:W-:Y:S01]  /*2eb0*/  HMMA.16816.F32.BF16 R16, R8, R14, R16 ;  /* 0x0000000e0810723c */ /* 0x000fe20000041810 */
[----:B------:R-:W-:Y:S04]  /*2ec0*/  LDSM.16.M88.4 R12, [R159] ;  /* 0x000000009f0c783b */ /* 0x000fe80000000200 */
[----:B------:R-:W1:Y:S03]  /*2ed0*/  LDSM.16.M88.4 R8, [R155+0x2000] ;  /* 0x002000009b08783b */ /* 0x000e660000000200 */
[C---:B------:R-:W-:Y:S08]  /*2ee0*/  HMMA.16816.F32.BF16 R76, R112.reuse, R108, R76 ;  /* 0x0000006c704c723c */ /* 0x040ff0000004184c */
[C---:B------:R-:W-:Y:S08]  /*2ef0*/  HMMA.16816.F32.BF16 R72, R112.reuse, R110, R72 ;  /* 0x0000006e7048723c */ /* 0x040ff00000041848 */
[----:B--2---:R-:W-:Y:S01]  /*2f00*/  HMMA.16816.F32.BF16 R28, R112, R84, R28 ;  /* 0x00000054701c723c */ /* 0x004fe2000004181c */
[----:B------:R-:W-:-:S07]  /*2f10*/  IMAD.SHL.U32 R84, R175, 0x2, RZ ;  /* 0x00000002af547824 */ /* 0x000fce00078e00ff */
[C---:B------:R-:W-:Y:S08]  /*2f20*/  HMMA.16816.F32.BF16 R68, R112.reuse, R104, R68 ;  /* 0x000000687044723c */ /* 0x040ff00000041844 */
[----:B------:R-:W-:Y:S01]  /*2f30*/  HMMA.16816.F32.BF16 R64, R112, R106, R64 ;  /* 0x0000006a7040723c */ /* 0x000fe20000041840 */
[----:B------:R-:W2:Y:S07]  /*2f40*/  LDSM.16.M88.4 R104, [R155+0x2800] ;  /* 0x002800009b68783b */ /* 0x000eae0000000200 */
[----:B-1----:R-:W-:Y:S01]  /*2f50*/  HMMA.16816.F32.BF16 R76, R12, R8, R76 ;  /* 0x000000080c4c723c */ /* 0x002fe2000004184c */
[----:B------:R-:W-:-:S05]  /*2f60*/  LOP3.LUT R9, R84, 0x6, RZ, 0xc0, !PT ;  /* 0x0000000654097812 */ /* 0x000fca00078ec0ff */
[----:B------:R-:W-:Y:S02]  /*2f70*/  IMAD.IADD R84, R184, 0x1, R9 ;  /* 0x00000001b8547824 */ /* 0x000fe400078e0209 */
[----:B------:R-:W-:Y:S02]  /*2f80*/  HMMA.16816.F32.BF16 R20, R112, R80, R20 ;  /* 0x000000507014723c */ /* 0x000fe40000041814 */
[----:B------:R-:W-:-:S06]  /*2f90*/  VIADD R8, R84, 0x8 ;  /* 0x0000000854087836 */ /* 0x000fcc0000000000 */
[----:B------:R-:W-:Y:S01]  /*2fa0*/  HMMA.16816.F32.BF16 R16, R112, R82, R16 ;  /* 0x000000527010723c */ /* 0x000fe20000041810 */
[----:B------:R-:W1:Y:S01]  /*2fb0*/  LDSM.16.M88.4 R80, [R155+0x3000] ;  /* 0x003000009b50783b */ /* 0x000e620000000200 */
[----:B------:R-:W-:-:S06]  /*2fc0*/  ISETP.GE.AND P1, PT, R8, R123, PT ;  /* 0x0000007b0800720c */ /* 0x000fcc0003f26270 */
[----:B------:R-:W-:Y:S01]  /*2fd0*/  HMMA.16816.F32.BF16 R72, R12, R10, R72 ;  /* 0x0000000a0c48723c */ /* 0x000fe20000041848 */
[----:B------:R-:W-:-:S05]  /*2fe0*/  VIADD R10, R84, 0x1 ;  /* 0x00000001540a7836 */ /* 0x000fca0000000000 */
[----:B------:R-:W-:Y:S02]  /*2ff0*/  ISETP.GE.AND P2, PT, R10, R123, PT ;  /* 0x0000007b0a00720c */ /* 0x000fe40003f46270 */
[----:B------:R-:W3:Y:S01]  /*3000*/  LDSM.16.M88.4 R8, [R155+0x3800] ;  /* 0x003800009b08783b */ /* 0x000ee20000000200 */
[C---:B------:R-:W-:Y:S08]  /*3010*/  HMMA.16816.F32.BF16 R60, R112.reuse, R100, R60 ;  /* 0x00000064703c723c */ /* 0x040ff0000004183c */
[C---:B------:R-:W-:Y:S08]  /*3020*/  HMMA.16816.F32.BF16 R52, R112.reuse, R96, R52 ;  /* 0x000000607034723c */ /* 0x040ff00000041834 */
[C---:B------:R-:W-:Y:S08]  /*3030*/  HMMA.16816.F32.BF16 R56, R112.reuse, R102, R56 ;  /* 0x000000667038723c */ /* 0x040ff00000041838 */
[----:B------:R-:W-:Y:S01]  /*3040*/  HMMA.16816.F32.BF16 R24, R112, R86, R24 ;  /* 0x000000567018723c */ /* 0x000fe20000041818 */
[----:B------:R-:W-:-:S07]  /*3050*/  VIADD R86, R84, 0x9 ;  /* 0x0000000954567836 */ /* 0x000fce0000000000 */
[----:B--2---:R-:W-:Y:S01]  /*3060*/  HMMA.16816.F32.BF16 R64, R12, R106, R64 ;  /* 0x0000006a0c40723c */ /* 0x004fe20000041840 */
        /* <DEDUP_REMOVED lines=10> */
[----:B------:R-:W-:-:S07]  /*3110*/  VIADD R88, R84, 0x11 ;  /* 0x0000001154587836 */ /* 0x000fce0000000000 */
        /* <DEDUP_REMOVED lines=8> */
[----:B---3--:R-:W-:Y:S01]  /*31a0*/  HMMA.16816.F32.BF16 R52, R12, R8, R52 ;  /* 0x000000080c34723c */ /* 0x008fe20000041834 */
[C---:B------:R-:W-:Y:S01]  /*31b0*/  VIADD R8, R84.reuse, 0x38 ;  /* 0x0000003854087836 */ /* 0x040fe20000000000 */
[----:B------:R-:W-:Y:S01]  /*31c0*/  FSEL R89, R67, -INF , !P3 ;  /* 0xff80000043597808 */ /* 0x000fe20005800000 */
[----:B------:R-:W-:Y:S01]  /*31d0*/  VIADD R80, R84, 0x28 ;  /* 0x0000002854507836 */ /* 0x000fe20000000000 */
[----:B------:R-:W-:-:S04]  /*31e0*/  FSEL R91, R65, -INF , !P3 ;  /* 0xff800000415b7808 */ /* 0x000fc80005800000 */
[----:B------:R-:W-:Y:S01]  /*31f0*/  HMMA.16816.F32.BF16 R56, R12, R82, R56 ;  /* 0x000000520c38723c */ /* 0x000fe20000041838 */
[----:B------:R-:W-:Y:S02]  /*3200*/  FSEL R99, R79, -INF , !P2 ;  /* 0xff8000004f637808 */ /* 0x000fe40005000000 */
[----:B------:R-:W-:Y:S02]  /*3210*/  FSEL R87, R77, -INF , !P2 ;  /* 0xff8000004d577808 */ /* 0x000fe40005000000 */
[-C--:B------:R-:W-:Y:S01]  /*3220*/  ISETP.GE.AND P3, PT, R8, R123.reuse, PT ;  /* 0x0000007b0800720c */ /* 0x080fe20003f66270 */
[----:B------:R-:W-:Y:S01]  /*3230*/  VIADD R8, R84, 0x39 ;  /* 0x0000003954087836 */ /* 0x000fe20000000000 */
[----:B------:R-:W-:Y:S01]  /*3240*/  ISETP.GE.AND P2, PT, R86, R123, PT ;  /* 0x0000007b5600720c */ /* 0x000fe20003f46270 */
[----:B------:R-:W-:Y:S01]  /*3250*/  LDSM.16.M88.4 R76, [R155+0x4000] ;  /* 0x004000009b4c783b */ /* 0x000fe20000000200 */
[----:B------:R-:W-:Y:S02]  /*3260*/  FSEL R97, R70, -INF , !P6 ;  /* 0xff80000046617808 */ /* 0x000fe40007000000 */
[----:B------:R-:W-:-:S02]  /*3270*/  FSEL R209, R68, -INF , !P6 ;  /* 0xff80000044d17808 */ /* 0x000fc40007000000 */
[----:B------:R-:W-:Y:S02]  /*3280*/  FSEL R211, R71, -INF , !P5 ;  /* 0xff80000047d37808 */ /* 0x000fe40006800000 */
[----:B------:R-:W-:Y:S02]  /*3290*/  FSEL R205, R69, -INF , !P5 ;  /* 0xff80000045cd7808 */ /* 0x000fe40006800000 */
[----:B------:R-:W1:Y:S01]  /*32a0*/  LDSM.16.M88.4 R68, [R155+0x4800] ;  /* 0x004800009b44783b */ /* 0x000e620000000200 */
[----:B------:R-:W-:Y:S02]  /*32b0*/  FSEL R75, R75, -INF , !P0 ;  /* 0xff8000004b4b7808 */ /* 0x000fe40004000000 */
[----:B------:R-:W-:Y:S01]  /*32c0*/  FSEL R73, R73, -INF , !P0 ;  /* 0xff80000049497808 */ /* 0x000fe20004000000 */
[----:B------:R-:W-:Y:S01]  /*32d0*/  HMMA.16816.F32.BF16 R48, R12, R10, R48 ;  /* 0x0000000a0c30723c */ /* 0x000fe20000041830 */
[----:B------:R-:W-:Y:S01]  /*32e0*/  ISETP.GE.AND P0, PT, R80, R123, PT ;  /* 0x0000007b5000720c */ /* 0x000fe20003f06270 */
[----:B------:R-:W-:Y:S01]  /*32f0*/  VIADD R80, R84, 0x29 ;  /* 0x0000002954507836 */ /* 0x000fe20000000000 */
[----:B------:R-:W-:-:S02]  /*3300*/  FSEL R101, R62, -INF , !P2 ;  /* 0xff8000003e657808 */ /* 0x000fc40005000000 */
[----:B------:R-:W-:Y:S02]  /*3310*/  FSEL R107, R60, -INF , !P2 ;  /* 0xff8000003c6b7808 */ /* 0x000fe40005000000 */
[-C--:B------:R-:W-:Y:S02]  /*3320*/  ISETP.GE.AND P2, PT, R8, R123.reuse, PT ;  /* 0x0000007b0800720c */ /* 0x080fe40003f46270 */
[----:B------:R-:W2:Y:S01]  /*3330*/  LDSM.16.M88.4 R8, [R155+0x5000] ;  /* 0x005000009b08783b */ /* 0x000ea20000000200 */
[----:B------:R-:W-:Y:S01]  /*3340*/  ISETP.GE.AND P6, PT, R80, R123, PT ;  /* 0x0000007b5000720c */ /* 0x000fe20003fc6270 */
[----:B------:R-:W-:Y:S01]  /*3350*/  VIADD R80, R84, 0x30 ;  /* 0x0000003054507836 */ /* 0x000fe20000000000 */
[----:B------:R-:W-:Y:S01]  /*3360*/  FSEL R199, R56, -INF , !P0 ;  /* 0xff80000038c77808 */ /* 0x000fe20004000000 */
[----:B------:R-:W-:-:S03]  /*3370*/  VIADD R56, R84, 0x49 ;  /* 0x0000004954387836 */ /* 0x000fc60000000000 */
[----:B------:R-:W-:Y:S02]  /*3380*/  ISETP.GE.AND P5, PT, R80, R123, PT ;  /* 0x0000007b5000720c */ /* 0x000fe40003fa6270 */
[----:B------:R-:W-:Y:S02]  /*3390*/  FSEL R203, R58, -INF , !P0 ;  /* 0xff8000003acb7808 */ /* 0x000fe40004000000 */
[----:B------:R-:W-:Y:S02]  /*33a0*/  FSEL R191, R54, -INF , !P5 ;  /* 0xff80000036bf7808 */ /* 0x000fe40006800000 */
[----:B------:R-:W-:Y:S02]  /*33b0*/  FSEL R151, R52, -INF , !P5 ;  /* 0xff80000034977808 */ /* 0x000fe40006800000 */
[----:B------:R-:W-:Y:S02]  /*33c0*/  FSEL R103, R59, -INF , !P6 ;  /* 0xff8000003b677808 */ /* 0x000fe40007000000 */
[----:B------:R-:W-:-:S02]  /*33d0*/  FSEL R105, R57, -INF , !P6 ;  /* 0xff80000039697808 */ /* 0x000fc40007000000 */
[----:B------:R-:W-:Y:S02]  /*33e0*/  ISETP.GE.AND P5, PT, R56, R123, PT ;  /* 0x0000007b3800720c */ /* 0x000fe40003fa6270 */
[----:B------:R-:W3:Y:S01]  /*33f0*/  LDSM.16.M88.4 R56, [R155+0x5800] ;  /* 0x005800009b38783b */ /* 0x000ee20000000200 */
[----:B------:R-:W-:Y:S01]  /*3400*/  HMMA.16816.F32.BF16 R40, R112, R94, R40 ;  /* 0x0000005e7028723c */ /* 0x000fe20000041828 */
[----:B------:R-:W-:-:S07]  /*3410*/  VIADD R80, R84, 0x31 ;  /* 0x0000003154507836 */ /* 0x000fce0000000000 */
[----:B-1----:R-:W-:Y:S01]  /*3420*/  HMMA.16816.F32.BF16 R36, R12, R68, R36 ;  /* 0x000000440c24723c */ /* 0x002fe20000041824 */
[----:B------:R-:W-:Y:S01]  /*3430*/  FSEL R213, R66, -INF , !P4 ;  /* 0xff80000042d57808 */ /* 0x000fe20006000000 */
[----:B------:R-:W-:Y:S01]  /*3440*/  VIADD R52, R84, 0x50 ;  /* 0x0000005054347836 */ /* 0x000fe20000000000 */
[----:B------:R-:W-:-:S05]  /*3450*/  FSEL R207, R64, -INF , !P4 ;  /* 0xff80000040cf7808 */ /* 0x000fca0006000000 */
[----:B--2---:R-:W-:Y:S01]  /*3460*/  HMMA.16816.F32.BF16 R24, R12, R10, R24 ;  /* 0x0000000a0c18723c */ /* 0x004fe20000041818 */
[----:B------:R-:W-:Y:S01]  /*3470*/  ISETP.GE.AND P4, PT, R80, R123, PT ;  /* 0x0000007b5000720c */ /* 0x000fe20003f86270 */
[----:B------:R-:W-:-:S06]  /*3480*/  VIADD R86, R84, 0x21 ;  /* 0x0000002154567836 */ /* 0x000fcc0000000000 */
[----:B------:R-:W-:Y:S01]  /*3490*/  HMMA.16816.F32.BF16 R44, R12, R76, R44 ;  /* 0x0000004c0c2c723c */ /* 0x000fe2000004182c */
[----:B------:R-:W-:Y:S01]  /*34a0*/  FSEL R74, R74, -INF , !P1 ;  /* 0xff8000004a4a7808 */ /* 0x000fe20004800000 */
[----:B------:R-:W-:Y:S01]  /*34b0*/  VIADD R60, R84, 0x40 ;  /* 0x00000040543c7836 */ /* 0x000fe20000000000 */
[----:B------:R-:W-:Y:S01]  /*34c0*/  FSEL R72, R72, -INF , !P1 ;  /* 0xff80000048487808 */ /* 0x000fe20004800000 */
[----:B------:R-:W-:-:S04]  /*34d0*/  VIADD R54, R84, 0x51 ;  /* 0x0000005154367836 */ /* 0x000fc80000000000 */
[----:B------:R-:W-:Y:S01]  /*34e0*/  HMMA.16816.F32.BF16 R32, R12, R70, R32 ;  /* 0x000000460c20723c */ /* 0x000fe20000041820 */
[----:B------:R-:W-:Y:S01]  /*34f0*/  VIADD R62, R84, 0x41 ;  /* 0x00000041543e7836 */ /* 0x000fe20000000000 */
[----:B------:R-:W-:Y:S01]  /*3500*/  FSEL R195, R50, -INF , !P3 ;  /* 0xff80000032c37808 */ /* 0x000fe20005800000 */
[----:B------:R-:W-:-:S05]  /*3510*/  DEPBAR.LE SB0, 0x0 ;  /* 0x000080000000791a */ /* 0x000fca0000000000 */
[----:B------:R-:W-:Y:S01]  /*3520*/  HMMA.16816.F32.BF16 R40, R12, R78, R40 ;  /* 0x0000004e0c28723c */ /* 0x000fe20000041828 */
[----:B------:R-:W-:Y:S01]  /*3530*/  FSEL R193, R55, -INF , !P4 ;  /* 0xff80000037c17808 */ /* 0x000fe20006000000 */
[----:B------:R-:W-:Y:S01]  /*3540*/  VIADD R10, R84, 0x69 ;  /* 0x00000069540a7836 */ /* 0x000fe20000000000 */
[----:B------:R-:W-:Y:S02]  /*3550*/  FSEL R187, R53, -INF , !P4 ;  /* 0xff80000035bb7808 */ /* 0x000fe40006000000 */
[----:B------:R-:W-:-:S03]  /*3560*/  ISETP.GE.AND P4, PT, R52, R123, PT ;  /* 0x0000007b3400720c */ /* 0x000fc60003f86270 */
[C---:B------:R-:W-:Y:S01]  /*3570*/  HMMA.16816.F32.BF16 R28, R12.reuse, R8, R28 ;  /* 0x000000080c1c723c */ /* 0x040fe2000004181c */
[----:B------:R-:W-:Y:S01]  /*3580*/  VIADD R8, R84, 0x68 ;  /* 0x0000006854087836 */ /* 0x000fe20000000000 */
[-C--:B------:R-:W-:Y:S02]  /*3590*/  ISETP.GE.AND P1, PT, R86, R123.reuse, PT ;  /* 0x0000007b5600720c */ /* 0x080fe40003f26270 */
[----:B------:R-:W-:Y:S02]  /*35a0*/  FSEL R127, R38, -INF , !P4 ;  /* 0xff800000267f7808 */ /* 0x000fe40006000000 */
[----:B------:R-:W-:Y:S02]  /*35b0*/  FSEL R115, R36, -INF , !P4 ;  /* 0xff80000024737808 */ /* 0x000fe40006000000 */
[----:B------:R-:W-:Y:S01]  /*35c0*/  ISETP.GE.AND P4, PT, R10, R123, PT ;  /* 0x0000007b0a00720c */ /* 0x000fe20003f86270 */
[----:B---3--:R-:W-:Y:S01]  /*35d0*/  HMMA.16816.F32.BF16 R20, R12, R56, R20 ;  /* 0x000000380c14723c */ /* 0x008fe20000041814 */
[----:B------:R-:W-:-:S02]  /*35e0*/  FSEL R201, R63, -INF , !P1 ;  /* 0xff8000003fc97808 */ /* 0x000fc40004800000 */
[----:B------:R-:W-:Y:S02]  /*35f0*/  FSEL R133, R43, -INF , !P5 ;  /* 0xff8000002b857808 */ /* 0x000fe40006800000 */
[----:B------:R-:W-:-:S03]  /*3600*/  FSEL R135, R41, -INF , !P5 ;  /* 0xff80000029877808 */ /* 0x000fc60006800000 */
[----:B------:R-:W-:Y:S01]  /*3610*/  HMMA.16816.F32.BF16 R16, R12, R58, R16 ;  /* 0x0000003a0c10723c */ /* 0x000fe20000041810 */
[----:B------:R-:W-:Y:S02]  /*3620*/  FSEL R197, R61, -INF , !P1 ;  /* 0xff8000003dc57808 */ /* 0x000fe40004800000 */
[----:B------:R-:W-:Y:S02]  /*3630*/  FSEL R189, R48, -INF , !P3 ;  /* 0xff80000030bd7808 */ /* 0x000fe40005800000 */
[----:B------:R-:W-:Y:S02]  /*3640*/  FSEL R185, R51, -INF , !P2 ;  /* 0xff80000033b97808 */ /* 0x000fe40005000000 */
[----:B------:R-:W-:Y:S02]  /*3650*/  FSEL R149, R49, -INF , !P2 ;  /* 0xff80000031957808 */ /* 0x000fe40005000000 */
[-C--:B------:R-:W-:Y:S01]  /*3660*/  ISETP.GE.AND P5, PT, R8, R123.reuse, PT ;  /* 0x0000007b0800720c */ /* 0x080fe20003fa6270 */
[----:B------:R-:W-:Y:S01]  /*3670*/  VIADD R8, R84, 0x70 ;  /* 0x0000007054087836 */ /* 0x000fe20000000000 */
[-C--:B------:R-:W-:Y:S01]  /*3680*/  ISETP.GE.AND P1, PT, R60, R123.reuse, PT ;  /* 0x0000007b3c00720c */ /* 0x080fe20003f26270 */
[----:B------:R-:W-:Y:S01]  /*3690*/  VIADD R60, R84, 0x48 ;  /* 0x00000048543c7836 */ /* 0x000fe20000000000 */
[----:B------:R-:W-:-:S02]  /*36a0*/  ISETP.GE.AND P3, PT, R54, R123, PT ;  /* 0x0000007b3600720c */ /* 0x000fc40003f66270 */
[----:B------:R-:W-:Y:S02]  /*36b0*/  FSEL R51, R27, -INF , !P4 ;  /* 0xff8000001b337808 */ /* 0x000fe40006000000 */
[----:B------:R-:W-:Y:S01]  /*36c0*/  FSEL R49, R25, -INF , !P4 ;  /* 0xff80000019317808 */ /* 0x000fe20006000000 */
[----:B------:R-:W-:Y:S01]  /*36d0*/  VIADD R52, R84, 0x58 ;  /* 0x0000005854347836 */ /* 0x000fe20000000000 */
[----:B------:R-:W-:Y:S01]  /*36e0*/  ISETP.GT.AND P4, PT, R176, R169, PT ;  /* 0x000000a9b000720c */ /* 0x000fe20003f84270 */
[----:B------:R-:W-:Y:S01]  /*36f0*/  VIADD R50, R84, 0x59 ;  /* 0x0000005954327836 */ /* 0x000fe20000000000 */
[-C--:B------:R-:W-:Y:S01]  /*3700*/  ISETP.GE.AND P0, PT, R62, R123.reuse, PT ;  /* 0x0000007b3e00720c */ /* 0x080fe20003f06270 */
[C---:B------:R-:W-:Y:S01]  /*3710*/  VIADD R48, R84.reuse, 0x60 ;  /* 0x0000006054307836 */ /* 0x040fe20000000000 */
[----:B------:R-:W-:Y:S02]  /*3720*/  FSEL R129, R39, -INF , !P3 ;  /* 0xff80000027817808 */ /* 0x000fe40005800000 */
[----:B------:R-:W-:Y:S01]  /*3730*/  FSEL R125, R37, -INF , !P3 ;  /* 0xff800000257d7808 */ /* 0x000fe20005800000 */
[----:B------:R-:W-:Y:S01]  /*3740*/  VIADD R10, R84, 0x71 ;  /* 0x00000071540a7836 */ /* 0x000fe20000000000 */
[----:B------:R-:W-:Y:S01]  /*3750*/  FSEL R137, R44, -INF , !P1 ;  /* 0xff8000002c897808 */ /* 0x000fe20004800000 */
[----:B------:R-:W-:Y:S01]  /*3760*/  VIADD R44, R84, 0x61 ;  /* 0x00000061542c7836 */ /* 0x000fe20000000000 */
[-C--:B------:R-:W-:Y:S01]  /*3770*/  ISETP.GE.AND P3, PT, R8, R123.reuse, PT ;  /* 0x0000007b0800720c */ /* 0x080fe20003f66270 */
[----:B------:R-:W-:Y:S01]  /*3780*/  VIADD R8, R84, 0x78 ;  /* 0x0000007854087836 */ /* 0x000fe20000000000 */
[----:B------:R-:W-:Y:S01]  /*3790*/  ISETP.GE.AND P6, PT, R60, R123, PT ;  /* 0x0000007b3c00720c */ /* 0x000fe20003fc6270 */
[----:B------:R-:W-:Y:S01]  /*37a0*/  VIADD R84, R84, 0x79 ;  /* 0x0000007954547836 */ /* 0x000fe20000000000 */
[----:B------:R-:W-:-:S02]  /*37b0*/  FSEL R141, R46, -INF , !P1 ;  /* 0xff8000002e8d7808 */ /* 0x000fc40004800000 */
[----:B------:R-:W-:Y:S02]  /*37c0*/  FSEL R143, R47, -INF , !P0 ;  /* 0xff8000002f8f7808 */ /* 0x000fe40004000000 */
[----:B------:R-:W-:Y:S02]  /*37d0*/  FSEL R139, R45, -INF , !P0 ;  /* 0xff8000002d8b7808 */ /* 0x000fe40004000000 */
[-C--:B------:R-:W-:Y:S02]  /*37e0*/  ISETP.GE.AND P2, PT, R52, R123.reuse, PT ;  /* 0x0000007b3400720c */ /* 0x080fe40003f46270 */
[-C--:B------:R-:W-:Y:S02]  /*37f0*/  ISETP.GE.AND P1, PT, R50, R123.reuse, PT ;  /* 0x0000007b3200720c */ /* 0x080fe40003f26270 */
[----:B------:R-:W-:Y:S02]  /*3800*/  ISETP.GE.AND P0, PT, R48, R123, PT ;  /* 0x0000007b3000720c */ /* 0x000fe40003f06270 */
[----:B------:R-:W-:-:S02]  /*3810*/  FSEL R147, R42, -INF , !P6 ;  /* 0xff8000002a937808 */ /* 0x000fc40007000000 */
[----:B------:R-:W-:Y:S02]  /*3820*/  FSEL R145, R40, -INF , !P6 ;  /* 0xff80000028917808 */ /* 0x000fe40007000000 */
[----:B------:R-:W-:Y:S02]  /*3830*/  ISETP.GE.AND P6, PT, R44, R123, PT ;  /* 0x0000007b2c00720c */ /* 0x000fe40003fc6270 */
[----:B------:R-:W-:Y:S02]  /*3840*/  FSEL R131, R34, -INF , !P2 ;  /* 0xff80000022837808 */ /* 0x000fe40005000000 */
[----:B------:R-:W-:Y:S02]  /*3850*/  FSEL R113, R32, -INF , !P2 ;  /* 0xff80000020717808 */ /* 0x000fe40005000000 */
[----:B------:R-:W-:Y:S02]  /*3860*/  FSEL R111, R35, -INF , !P1 ;  /* 0xff800000236f7808 */ /* 0x000fe40004800000 */
[----:B------:R-:W-:-:S02]  /*3870*/  FSEL R109, R33, -INF , !P1 ;  /* 0xff800000216d7808 */ /* 0x000fc40004800000 */
[----:B------:R-:W-:Y:S02]  /*3880*/  FSEL R67, R30, -INF , !P0 ;  /* 0xff8000001e437808 */ /* 0x000fe40004000000 */
[----:B------:R-:W-:Y:S01]  /*3890*/  FSEL R53, R28, -INF , !P0 ;  /* 0xff8000001c357808 */ /* 0x000fe20004000000 */
[----:B------:R-:W-:Y:S01]  /*38a0*/  BSSY.RECONVERGENT B1, `(.L_x_8994) ;  /* 0x0000079000017945 */ /* 0x000fe20003800200 */
[-C--:B------:R-:W-:Y:S02]  /*38b0*/  ISETP.GE.AND P2, PT, R10, R123.reuse, PT ;  /* 0x0000007b0a00720c */ /* 0x080fe40003f46270 */
[-C--:B------:R-:W-:Y:S02]  /*38c0*/  ISETP.GE.AND P1, PT, R8, R123.reuse, PT ;  /* 0x0000007b0800720c */ /* 0x080fe40003f26270 */
[----:B------:R-:W-:Y:S02]  /*38d0*/  ISETP.GE.AND P0, PT, R84, R123, PT ;  /* 0x0000007b5400720c */ /* 0x000fe40003f06270 */
        /* <DEDUP_REMOVED lines=28> */
.L_x_8997:
        /* <DEDUP_REMOVED lines=20> */
[----:B------:R-:W-:Y:S01]  /*3be0*/  IMAD R17, R13, R11, R8 ;  /* 0x0000000b0d117224 */ /* 0x000fe200078e0208 */
[----:B------:R-:W-:Y:S01]  /*3bf0*/  LOP3.LUT R8, R184, R15, RZ, 0x3c, !PT ;  /* 0x0000000fb8087212 */ /* 0x000fe200078e3cff */
[----:B------:R-:W-:Y:S01]  /*3c00*/  IMAD R11, R16, R11, R10 ;  /* 0x0000000b100b7224 */ /* 0x000fe200078e020a */
[----:B------:R-:W-:Y:S02]  /*3c10*/  LOP3.LUT R10, RZ, R15, RZ, 0x33, !PT ;  /* 0x0000000fff0a7212 */ /* 0x000fe400078e33ff */
[C---:B------:R-:W-:Y:S02]  /*3c20*/  ISETP.GT.U32.AND P1, PT, R12.reuse, R17, PT ;  /* 0x000000110c00720c */ /* 0x040fe40003f24070 */
[----:B------:R-:W-:Y:S02]  /*3c30*/  ISETP.GT.U32.AND P3, PT, R12, R11, PT ;  /* 0x0000000b0c00720c */ /* 0x000fe40003f64070 */
[----:B------:R-:W-:-:S09]  /*3c40*/  ISETP.GE.AND P2, PT, R8, RZ, PT ;  /* 0x000000ff0800720c */ /* 0x000fd20003f46270 */
        /* <DEDUP_REMOVED lines=33> */
.L_x_8998:
[----:B------:R-:W-:Y:S05]  /*3e60*/  BSYNC.RECONVERGENT B0 ;  /* 0x0000000000007941 */ /* 0x000fea0003800200 */
.L_x_8996:
[C---:B------:R-:W-:Y:S01]  /*3e70*/  IMAD.SHL.U32 R10, R166.reuse, 0x20, RZ ;  /* 0x00000020a60a7824 */ /* 0x040fe200078e00ff */
[----:B------:R-:W-:Y:S01]  /*3e80*/  IADD3 R14, P0, PT, R121, R170, RZ ;  /* 0x000000aa790e7210 */ /* 0x000fe20007f1e0ff */
[----:B------:R-:W-:Y:S01]  /*3e90*/  @!PT LDS RZ, [RZ] ;  /* 0x00000000fffff984 */ /* 0x000fe20000000800 */
[----:B------:R-:W-:Y:S01]  /*3ea0*/  @!PT LDS RZ, [RZ] ;  /* 0x00000000fffff984 */ /* 0x000fe20000000800 */
[----:B------:R-:W-:Y:S01]  /*3eb0*/  @!PT LDS RZ, [RZ] ;  /* 0x00000000fffff984 */ /* 0x000fe20000000800 */
[----:B------:R1:W-:Y:S01]  /*3ec0*/  LDGSTS.E.BYPASS.LTC128B.128 [R6+0x2000], desc[UR4][R170.64] ;  /* 0x02000000aa067fae */ /* 0x0003e2000b981a04 */
[----:B------:R-:W-:Y:S02]  /*3ed0*/  SHF.L.U64.HI R8, R166, 0x5, R167 ;  /* 0x00000005a6087819 */ /* 0x000fe400000102a7 */
[----:B------:R-:W-:Y:S01]  /*3ee0*/  IADD3 R12, P1, PT, R10, R14, RZ ;  /* 0x0000000e0a0c7210 */ /* 0x000fe20007f3e0ff */
[----:B------:R-:W-:-:S03]  /*3ef0*/  IMAD.X R15, R0, 0x1, R171, P0 ;  /* 0x00000001000f7824 */ /* 0x000fc600000e06ab */
[-C--:B------:R-:W-:Y:S01]  /*3f00*/  IADD3 R18, P0, PT, R12, R10.reuse, RZ ;  /* 0x0000000a0c127210 */ /* 0x080fe20007f1e0ff */
[----:B------:R-:W-:Y:S01]  /*3f10*/  IMAD.X R13, R8, 0x1, R15, P1 ;  /* 0x00000001080d7824 */ /* 0x000fe200008e060f */
        /* <DEDUP_REMOVED lines=17> */
.L_x_8995:
[----:B------:R-:W-:Y:S05]  /*4030*/  BSYNC.RECONVERGENT B1 ;  /* 0x0000000000017941 */ /* 0x000fea0003800200 */
.L_x_8994:
        /* <DEDUP_REMOVED lines=29> */
[----:B-1----:R-:W-:Y:S02]  /*4210*/  FMNMX3.FTZ R11, R0, R37, R35, !PT ;  /* 0x00000025000b7276 */ /* 0x002fe40007810023 */
[----:B------:R-:W-:-:S02]  /*4220*/  FMNMX3.FTZ R8, R8, R31, R30, !PT ;  /* 0x0000001f08087276 */ /* 0x000fc4000781001e */
[----:B------:R-:W-:Y:S02]  /*4230*/  FMNMX.FTZ R10, R28, R11, !PT ;  /* 0x0000000b1c0a7209 */ /* 0x000fe40007810000 */
[----:B------:R-:W-:Y:S02]  /*4240*/  FMNMX.FTZ R8, R29, R8, !PT ;  /* 0x000000081d087209 */ /* 0x000fe40007810000 */
[----:B------:R-:W-:Y:S01]  /*4250*/  IADD3 R9, PT, PT, R9, R120, RZ ;  /* 0x0000007809097210 */ /* 0x000fe20007ffe0ff */
[----:B------:R-:W1:Y:S01]  /*4260*/  SHFL.BFLY PT, R13, R10, 0x2, 0x1f ;  /* 0x0c401f000a0d7f89 */ /* 0x000e6200000e0000 */
[----:B------:R-:W-:Y:S02]  /*4270*/  IADD3 R4, PT, PT, R4, -0x2, RZ ;  /* 0xfffffffe04047810 */ /* 0x000fe40007ffe0ff */
        /* <DEDUP_REMOVED lines=13> */
[----:B-1----:R-:W-:-:S03]  /*4350*/  FMNMX.FTZ R0, R13, R0, !PT ;  /* 0x000000000d007209 */ /* 0x002fc60007810000 */
[----:B------:R-:W-:Y:S01]  /*4360*/  LDSM.16.MT88.4 R12, [R152+0x6800] ;  /* 0x00680000980c783b */ /* 0x000fe20000004200 */
[----:B---3--:R-:W-:Y:S02]  /*4370*/  FMNMX.FTZ R100, R11, R100, !PT ;  /* 0x000000640b647209 */ /* 0x008fe40007810000 */
        /* <DEDUP_REMOVED lines=10> */
[----:B------:R-:W1:Y:S01]  /*4420*/  LDSM.16.MT88.4 R92, [R158+0x6000] ;  /* 0x006000009e5c783b */ /* 0x000e620000004200 */
[-C--:B------:R-:W-:Y:S01]  /*4430*/  FFMA.FTZ R48, R99, R33.reuse, -R6 ;  /* 0x0000002163307223 */ /* 0x080fe20000010806 */
[-CC-:B------:R-:W-:Y:S01]  /*4440*/  FFMA.FTZ R47, R72, R33.reuse, -R34.reuse ;  /* 0x00000021482f7223 */ /* 0x180fe20000010822 */
[-CC-:B------:R-:W-:Y:S01]  /*4450*/  FFMA.FTZ R44, R73, R33.reuse, -R34.reuse ;  /* 0x00000021492c7223 */ /* 0x180fe20000010822 */
[-CC-:B------:R-:W-:Y:S01]  /*4460*/  FFMA.FTZ R63, R85, R33.reuse, -R34.reuse ;  /* 0x00000021553f7223 */ /* 0x180fe20000010822 */
[----:B------:R-:W2:Y:S01]  /*4470*/  LDSM.16.MT88.4 R72, [R154+0x6000] ;  /* 0x006000009a48783b */ /* 0x000ea20000004200 */
[-C--:B------:R-:W-:Y:S01]  /*4480*/  FFMA.FTZ R50, R87, R33.reuse, -R34 ;  /* 0x0000002157327223 */ /* 0x080fe20000010822 */
[----:B------:R-:W-:Y:S01]  /*4490*/  MUFU.EX2 R61, R61 ;  /* 0x0000003d003d7308 */ /* 0x000fe20000000800 */
[-CC-:B------:R-:W-:Y:S01]  /*44a0*/  FFMA.FTZ R45, R97, R33.reuse, -R6.reuse ;  /* 0x00000021612d7223 */ /* 0x180fe20000010806 */
[-CC-:B------:R-:W-:Y:S01]  /*44b0*/  FFMA.FTZ R40, R211, R33.reuse, -R6.reuse ;  /* 0x00000021d3287223 */ /* 0x180fe20000010806 */
[-C--:B------:R-:W-:Y:S01]  /*44c0*/  FFMA.FTZ R36, R213, R33.reuse, -R6 ;  /* 0x00000021d5247223 */ /* 0x080fe20000010806 */
[----:B------:R-:W3:Y:S01]  /*44d0*/  MUFU.EX2 R48, R48 ;  /* 0x0000003000307308 */ /* 0x000ee20000000800 */
[-CC-:B------:R-:W-:Y:S01]  /*44e0*/  FFMA.FTZ R42, R209, R33.reuse, -R34.reuse ;  /* 0x00000021d12a7223 */ /* 0x180fe20000010822 */
[-CC-:B------:R-:W-:Y:S01]  /*44f0*/  FFMA.FTZ R41, R205, R33.reuse, -R34.reuse ;  /* 0x00000021cd297223 */ /* 0x180fe20000010822 */
[-CC-:B------:R-:W-:Y:S01]  /*4500*/  FFMA.FTZ R38, R207, R33.reuse, -R34.reuse ;  /* 0x00000021cf267223 */ /* 0x180fe20000010822 */
[----:B------:R-:W-:Y:S01]  /*4510*/  MUFU.EX2 R46, R46 ;  /* 0x0000002e002e7308 */ /* 0x000fe20000000800 */
[-C--:B------:R-:W-:Y:S01]  /*4520*/  FFMA.FTZ R7, R91, R33.reuse, -R34 ;  /* 0x000000215b077223 */ /* 0x080fe20000010822 */
[-CC-:B------:R-:W-:Y:S01]  /*4530*/  FFMA.FTZ R5, R89, R33.reuse, -R6.reuse ;  /* 0x0000002159057223 */ /* 0x180fe20000010806 */
[-C--:B------:R-:W-:Y:S01]  /*4540*/  FFMA.FTZ R54, R101, R33.reuse, -R6 ;  /* 0x0000002165367223 */ /* 0x080fe20000010806 */
[----:B------:R-:W4:Y:S01]  /*4550*/  MUFU.EX2 R43, R43 ;  /* 0x0000002b002b7308 */ /* 0x000f220000000800 */
[-C--:B------:R-:W-:Y:S01]  /*4560*/  FFMA.FTZ R58, R107, R33.reuse, -R34 ;  /* 0x000000216b3a7223 */ /* 0x080fe20000010822 */
[-CC-:B------:R-:W-:Y:S01]  /*4570*/  FFMA.FTZ R101, R201, R33.reuse, -R6.reuse ;  /* 0x00000021c9657223 */ /* 0x180fe20000010806 */
[-C--:B------:R-:W-:Y:S01]  /*4580*/  FFMA.FTZ R52, R203, R33.reuse, -R6 ;  /* 0x00000021cb347223 */ /* 0x080fe20000010806 */
[----:B------:R-:W-:Y:S01]  /*4590*/  MUFU.EX2 R63, R63 ;  /* 0x0000003f003f7308 */ /* 0x000fe20000000800 */
[--C-:B------:R-:W-:Y:S01]  /*45a0*/  FFMA.FTZ R107, R197, R33, -R34.reuse ;  /* 0x00000021c56b7223 */ /* 0x100fe20000010822 */
[----:B---3--:R-:W-:Y:S01]  /*45b0*/  F2FP.BF16.F32.PACK_AB R85, R48, R61 ;  /* 0x0000003d3055723e */ /* 0x008fe200000010ff */
[-C--:B------:R-:W-:Y:S01]  /*45c0*/  FFMA.FTZ R56, R105, R33.reuse, -R34 ;  /* 0x0000002169387223 */ /* 0x080fe20000010822 */
[----:B------:R-:W3:Y:S01]  /*45d0*/  MUFU.EX2 R50, R50 ;  /* 0x0000003200327308 */ /* 0x000ee20000000800 */
[-C--:B------:R-:W-:Y:S01]  /*45e0*/  FFMA.FTZ R103, R103, R33.reuse, -R6 ;  /* 0x0000002167677223 */ /* 0x080fe20000010806 */
[-CC-:B------:R-:W-:Y:S01]  /*45f0*/  FFMA.FTZ R199, R199, R33.reuse, -R34.reuse ;  /* 0x00000021c7c77223 */ /* 0x180fe20000010822 */
[-C--:B------:R-:W-:Y:S01]  /*4600*/  FFMA.FTZ R64, R151, R33.reuse, -R34 ;  /* 0x0000002197407223 */ /* 0x080fe20000010822 */
[----:B------:R-:W-:Y:S01]  /*4610*/  MUFU.EX2 R47, R47 ;  /* 0x0000002f002f7308 */ /* 0x000fe20000000800 */
[-CC-:B------:R-:W-:Y:S01]  /*4620*/  FFMA.FTZ R121, R191, R33.reuse, -R6.reuse ;  /* 0x00000021bf797223 */ /* 0x180fe20000010806 */
[----:B----4-:R-:W-:Y:S01]  /*4630*/  F2FP.BF16.F32.PACK_AB R87, R43, R46 ;  /* 0x0000002e2b57723e */ /* 0x010fe200000010ff */
[-CC-:B------:R-:W-:Y:S01]  /*4640*/  FFMA.FTZ R62, R193, R33.reuse, -R6.reuse ;  /* 0x00000021c13e7223 */ /* 0x180fe20000010806 */
[----:B------:R-:W4:Y:S01]  /*4650*/  MUFU.EX2 R44, R44 ;  /* 0x0000002c002c7308 */ /* 0x000f220000000800 */
[-C--:B------:R-:W-:Y:S01]  /*4660*/  FFMA.FTZ R60, R195, R33.reuse, -R6 ;  /* 0x00000021c33c7223 */ /* 0x080fe20000010806 */
[-CC-:B------:R-:W-:Y:S01]  /*4670*/  FFMA.FTZ R151, R187, R33.reuse, -R34.reuse ;  /* 0x00000021bb977223 */ /* 0x180fe20000010822 */
[-C--:B------:R-:W-:Y:S01]  /*4680*/  FFMA.FTZ R66, R149, R33.reuse, -R34 ;  /* 0x0000002195427223 */ /* 0x080fe20000010822 */
[----:B------:R-:W-:Y:S01]  /*4690*/  MUFU.EX2 R45, R45 ;  /* 0x0000002d002d7308 */ /* 0x000fe20000000800 */
[----:B------:R-:W-:Y:S01]  /*46a0*/  FFMA.FTZ R123, R185, R33, -R6 ;  /* 0x00000021b97b7223 */ /* 0x000fe20000010806 */
[----:B---3--:R-:W-:Y:S01]  /*46b0*/  F2FP.BF16.F32.PACK_AB R84, R50, R63 ;  /* 0x0000003f3254723e */ /* 0x008fe200000010ff */
[-C--:B------:R-:W-:Y:S01]  /*46c0*/  FFMA.FTZ R189, R189, R33.reuse, -R34 ;  /* 0x00000021bdbd7223 */ /* 0x080fe20000010822 */
[----:B------:R-:W-:Y:S01]  /*46d0*/  MUFU.EX2 R40, R40 ;  /* 0x0000002800287308 */ /* 0x000fe20000000800 */
[-C--:B------:R-:W-:Y:S01]  /*46e0*/  FFMA.FTZ R102, R141, R33.reuse, -R6 ;  /* 0x000000218d667223 */ /* 0x080fe20000010806 */
[-C--:B------:R-:W-:Y:S01]  /*46f0*/  FFMA.FTZ R106, R137, R33.reuse, -R34 ;  /* 0x00000021896a7223 */ /* 0x080fe20000010822 */
[-CC-:B------:R-:W-:Y:S01]  /*4700*/  FFMA.FTZ R141, R143, R33.reuse, -R6.reuse ;  /* 0x000000218f8d7223 */ /* 0x180fe20000010806 */
[----:B------:R-:W-:Y:S01]  /*4710*/  MUFU.EX2 R36, R36 ;  /* 0x0000002400247308 */ /* 0x000fe20000000800 */
[----:B------:R-:W-:Y:S01]  /*4720*/  FFMA.FTZ R104, R147, R33, -R6 ;  /* 0x0000002193687223 */ /* 0x000fe20000010806 */
[----:B----4-:R-:W-:Y:S01]  /*4730*/  F2FP.BF16.F32.PACK_AB R86, R44, R47 ;  /* 0x0000002f2c56723e */ /* 0x010fe200000010ff */
[-CC-:B------:R-:W-:Y:S01]  /*4740*/  FFMA.FTZ R137, R139, R33.reuse, -R34.reuse ;  /* 0x000000218b897223 */ /* 0x180fe20000010822 */
[----:B------:R-:W-:Y:S01]  /*4750*/  MUFU.EX2 R42, R42 ;  /* 0x0000002a002a7308 */ /* 0x000fe20000000800 */
[-CC-:B------:R-:W-:Y:S01]  /*4760*/  FFMA.FTZ R108, R145, R33.reuse, -R34.reuse ;  /* 0x00000021916c7223 */ /* 0x180fe20000010822 */
[-C--:B------:R-:W-:Y:S01]  /*4770*/  FFMA.FTZ R135, R135, R33.reuse, -R34 ;  /* 0x0000002187877223 */ /* 0x080fe20000010822 */
[-C--:B------:R-:W-:Y:S01]  /*4780*/  FFMA.FTZ R133, R133, R33.reuse, -R6 ;  /* 0x0000002185857223 */ /* 0x080fe20000010806 */
[----:B------:R-:W3:Y:S01]  /*4790*/  MUFU.EX2 R41, R41 ;  /* 0x0000002900297308 */ /* 0x000ee20000000800 */
[C---:B------:R-:W-:Y:S01]  /*47a0*/  HMMA.16816.F32.BF16 R76, R84.reuse, R80, RZ ;  /* 0x00000050544c723c */ /* 0x040fe200000418ff */
[-C--:B------:R-:W-:Y:S01]  /*47b0*/  FFMA.FTZ R114, R115, R33.reuse, -R34 ;  /* 0x0000002173727223 */ /* 0x080fe20000010822 */
[-CC-:B------:R-:W-:Y:S01]  /*47c0*/  FFMA.FTZ R110, R127, R33.reuse, -R6.reuse ;  /* 0x000000217f6e7223 */ /* 0x180fe20000010806 */
[----:B------:R-:W-:Y:S01]  /*47d0*/  MUFU.EX2 R38, R38 ;  /* 0x0000002600267308 */ /* 0x000fe20000000800 */
[-CC-:B------:R-:W-:Y:S01]  /*47e0*/  FFMA.FTZ R115, R111, R33.reuse, -R6.reuse ;  /* 0x000000216f737223 */ /* 0x180fe20000010806 */
[-CC-:B------:R-:W-:Y:S01]  /*47f0*/  FFMA.FTZ R127, R129, R33.reuse, -R6.reuse ;  /* 0x00000021817f7223 */ /* 0x180fe20000010806 */
[-C--:B------:R-:W-:Y:S01]  /*4800*/  FFMA.FTZ R112, R131, R33.reuse, -R6 ;  /* 0x0000002183707223 */ /* 0x080fe20000010806 */
[----:B------:R-:W4:Y:S01]  /*4810*/  MUFU.EX2 R7, R7 ;  /* 0x0000000700077308 */ /* 0x000f220000000800 */
[C---:B------:R-:W-:Y:S01]  /*4820*/  HMMA.16816.F32.BF16 R80, R84.reuse, R82, RZ ;  /* 0x000000525450723c */ /* 0x040fe200000418ff */
[-CC-:B------:R-:W-:Y:S01]  /*4830*/  FFMA.FTZ R120, R113, R33.reuse, -R34.reuse ;  /* 0x0000002171787223 */ /* 0x180fe20000010822 */
[-CC-:B------:R-:W-:Y:S01]  /*4840*/  FFMA.FTZ R111, R109, R33.reuse, -R34.reuse ;  /* 0x000000216d6f7223 */ /* 0x180fe20000010822 */
[----:B------:R-:W5:Y:S01]  /*4850*/  MUFU.EX2 R5, R5 ;  /* 0x0000000500057308 */ /* 0x000f620000000800 */
[-CC-:B------:R-:W-:Y:S01]  /*4860*/  FFMA.FTZ R125, R125, R33.reuse, -R34.reuse ;  /* 0x000000217d7d7223 */ /* 0x180fe20000010822 */
[-CC-:B------:R-:W-:Y:S01]  /*4870*/  FFMA.FTZ R122, R59, R33.reuse, -R34.reuse ;  /* 0x000000213b7a7223 */ /* 0x180fe20000010822 */
[-C--:B------:R-:W-:Y:S01]  /*4880*/  FFMA.FTZ R124, R49, R33.reuse, -R34 ;  /* 0x00000021317c7223 */ /* 0x080fe20000010822 */
[----:B------:R-:W-:Y:S01]  /*4890*/  MUFU.EX2 R54, R54 ;  /* 0x0000003600367308 */ /* 0x000fe20000000800 */
[C---:B-1----:R-:W-:Y:S01]  /*48a0*/  HMMA.16816.F32.BF16 R96, R84.reuse, R92, RZ ;  /* 0x0000005c5460723c */ /* 0x042fe200000418ff */
[-C--:B------:R-:W-:Y:S01]  /*48b0*/  FFMA.FTZ R51, R51, R33.reuse, -R6 ;  /* 0x0000002133337223 */ /* 0x080fe20000010806 */
[-C--:B------:R-:W-:Y:S01]  /*48c0*/  FFMA.FTZ R55, R55, R33.reuse, -R34 ;  /* 0x0000002137377223 */ /* 0x080fe20000010822 */
[----:B------:R-:W-:Y:S01]  /*48d0*/  MUFU.EX2 R101, R101 ;  /* 0x0000006500657308 */ /* 0x000fe20000000800 */
[----:B------:R-:W-:Y:S01]  /*48e0*/  FADD.FTZ R61, R61, R48 ;  /* 0x000000303d3d7221 */ /* 0x000fe20000010000 */
[----:B------:R-:W-:Y:S01]  /*48f0*/  FADD.FTZ R50, R63, R50 ;  /* 0x000000323f327221 */ /* 0x000fe20000010000 */
[-C--:B------:R-:W-:Y:S01]  /*4900*/  FFMA.FTZ R39, R39, R33.reuse, -R6 ;  /* 0x0000002127277223 */ /* 0x080fe20000010806 */
        /* <DEDUP_REMOVED lines=8> */
[----:B------:R-:W1:Y:S01]  /*4990*/  MUFU.EX2 R107, R107 ;  /* 0x0000006b006b7308 */ /* 0x000e620000000800 */
[C---:B------:R-:W-:Y:S01]  /*49a0*/  HMMA.16816.F32.BF16 R92, R84.reuse, R94, RZ ;  /* 0x0000005e545c723c */ /* 0x040fe200000418ff */
[----:B------:R-:W-:Y:S01]  /*49b0*/  FFMA.FTZ R186, R29, R33, -R34 ;  /* 0x000000211dba7223 */ /* 0x000fe20000010822 */
[----:B------:R-:W-:Y:S01]  /*49c0*/  ISETP.GE.AND P0, PT, R4, R169, PT ;  /* 0x000000a90400720c */ /* 0x000fe20003f06270 */
[----:B------:R-:W-:Y:S04]  /*49d0*/  MUFU.EX2 R105, R199 ;  /* 0x000000c700697308 */ /* 0x000fe80000000800 */
[----:B------:R-:W2:Y:S01]  /*49e0*/  MUFU.EX2 R56, R56 ;  /* 0x0000003800387308 */ /* 0x000ea20000000800 */
[C---:B------:R-:W-:Y:S03]  /*49f0*/  HMMA.16816.F32.BF16 R72, R84.reuse, R74, RZ ;  /* 0x0000004a5448723c */ /* 0x040fe600000418ff */
[----:B------:R-:W2:Y:S04]  /*4a00*/  MUFU.EX2 R103, R103 ;  /* 0x0000006700677308 */ /* 0x000ea80000000800 */
[----:B------:R-:W-:Y:S01]  /*4a10*/  MUFU.EX2 R121, R121 ;  /* 0x0000007900797308 */ /* 0x000fe20000000800 */
[C---:B------:R-:W-:Y:S01]  /*4a20*/  HMMA.16816.F32.BF16 R88, R84.reuse, R8, RZ ;  /* 0x000000085458723c */ /* 0x040fe200000418ff */
[----:B---3--:R-:W-:Y:S01]  /*4a30*/  F2FP.BF16.F32.PACK_AB R8, R41, R42 ;  /* 0x0000002a2908723e */ /* 0x008fe200000010ff */
[----:B------:R-:W-:Y:S01]  /*4a40*/  FADD.FTZ R42, R42, R47 ;  /* 0x0000002f2a2a7221 */ /* 0x000fe20000010000 */
[C---:B------:R-:W-:Y:S01]  /*4a50*/  F2FP.BF16.F32.PACK_AB R9, R40.reuse, R45 ;  /* 0x0000002d2809723e */ /* 0x040fe200000010ff */
[----:B------:R-:W-:Y:S01]  /*4a60*/  MUFU.EX2 R62, R62 ;  /* 0x0000003e003e7308 */ /* 0x000fe20000000800 */
[----:B------:R-:W-:Y:S01]  /*4a70*/  FADD.FTZ R45, R45, R46 ;  /* 0x0000002e2d2d7221 */ /* 0x000fe20000010000 */
[----:B------:R-:W-:Y:S01]  /*4a80*/  FADD.FTZ R41, R41, R42 ;  /* 0x0000002a29297221 */ /* 0x000fe20000010000 */
[-CC-:B------:R-:W-:Y:S01]  /*4a90*/  FFMA.FTZ R42, R35, R33.reuse, -R6.reuse ;  /* 0x00000021232a7223 */ /* 0x180fe20000010806 */
[----:B------:R-:W-:Y:S01]  /*4aa0*/  HMMA.16816.F32.BF16 R84, R84, R10, RZ ;  /* 0x0000000a5454723c */ /* 0x000fe200000418ff */
[----:B----4-:R-:W-:Y:S01]  /*4ab0*/  F2FP.BF16.F32.PACK_AB R10, R7, R38 ;  /* 0x00000026070a723e */ /* 0x010fe200000010ff */
[----:B------:R-:W-:Y:S01]  /*4ac0*/  MUFU.EX2 R60, R60 ;  /* 0x0000003c003c7308 */ /* 0x000fe20000000800 */
[----:B-----5:R-:W-:Y:S01]  /*4ad0*/  F2FP.BF16.F32.PACK_AB R11, R5, R36 ;  /* 0x00000024050b723e */ /* 0x020fe200000010ff */
[----:B------:R-:W-:Y:S01]  /*4ae0*/  FADD.FTZ R45, R40, R45 ;  /* 0x0000002d282d7221 */ /* 0x000fe20000010000 */
[----:B------:R-:W-:Y:S01]  /*4af0*/  FADD.FTZ R38, R38, R41 ;  /* 0x0000002926267221 */ /* 0x000fe20000010000 */
[----:B------:R-:W-:Y:S01]  /*4b00*/  MUFU.EX2 R64, R64 ;  /* 0x0000004000407308 */ /* 0x000fe20000000800 */
[-C--:B------:R-:W-:Y:S01]  /*4b10*/  FFMA.FTZ R40, R37, R33.reuse, -R6 ;  /* 0x0000002125287223 */ /* 0x080fe20000010806 */
[----:B------:R-:W-:Y:S01]  /*4b20*/  FADD.FTZ R36, R36, R45 ;  /* 0x0000002d24247221 */ /* 0x000fe20000010000 */
[----:B------:R-:W-:Y:S01]  /*4b30*/  FADD.FTZ R7, R7, R38 ;  /* 0x0000002607077221 */ /* 0x000fe20000010000 */
[C---:B------:R-:W-:Y:S01]  /*4b40*/  HMMA.16816.F32.BF16 R76, R8.reuse, R16, R76 ;  /* 0x00000010084c723c */ /* 0x040fe2000004184c */
[----:B------:R-:W3:Y:S01]  /*4b50*/  MUFU.EX2 R151, R151 ;  /* 0x0000009700977308 */ /* 0x000ee20000000800 */
[----:B------:R-:W-:Y:S01]  /*4b60*/  FADD.FTZ R5, R5, R36 ;  /* 0x0000002405057221 */ /* 0x000fe20000010000 */
[-CC-:B------:R-:W-:Y:S01]  /*4b70*/  FFMA.FTZ R35, R32, R33.reuse, -R34.reuse ;  /* 0x0000002120237223 */ /* 0x180fe20000010822 */
[----:B------:R-:W-:Y:S01]  /*4b80*/  FFMA.FTZ R41, R31, R33, -R34 ;  /* 0x000000211f297223 */ /* 0x000fe20000010822 */
[----:B------:R-:W-:Y:S03]  /*4b90*/  MUFU.EX2 R149, R189 ;  /* 0x000000bd00957308 */ /* 0x000fe60000000800 */
[C---:B------:R-:W-:Y:S01]  /*4ba0*/  HMMA.16816.F32.BF16 R80, R8.reuse, R18, R80 ;  /* 0x000000120850723c */ /* 0x040fe20000041850 */
[----:B------:R-:W4:Y:S01]  /*4bb0*/  LDSM.16.MT88.4 R16, [R153+0x7000] ;  /* 0x007000009910783b */ /* 0x000f220000004200 */
[----:B------:R-:W5:Y:S04]  /*4bc0*/  MUFU.EX2 R66, R66 ;  /* 0x0000004200427308 */ /* 0x000f680000000800 */
[----:B------:R-:W5:Y:S02]  /*4bd0*/  MUFU.EX2 R123, R123 ;  /* 0x0000007b007b7308 */ /* 0x000f640000000800 */
[C---:B------:R-:W-:Y:S02]  /*4be0*/  HMMA.16816.F32.BF16 R96, R8.reuse, R24, R96 ;  /* 0x000000180860723c */ /* 0x040fe40000041860 */
[----:B------:R-:W-:Y:S04]  /*4bf0*/  MUFU.EX2 R102, R102 ;  /* 0x0000006600667308 */ /* 0x000fe80000000800 */
[----:B------:R-:W-:Y:S02]  /*4c00*/  MUFU.EX2 R141, R141 ;  /* 0x0000008d008d7308 */ /* 0x000fe40000000800 */
[C---:B------:R-:W-:Y:S01]  /*4c10*/  HMMA.16816.F32.BF16 R92, R8.reuse, R26, R92 ;  /* 0x0000001a085c723c */ /* 0x040fe2000004185c */
[----:B------:R-:W3:Y:S01]  /*4c20*/  LDSM.16.MT88.4 R24, [R158+0x7000] ;  /* 0x007000009e18783b */ /* 0x000ee20000004200 */
[----:B------:R-:W-:Y:S04]  /*4c30*/  MUFU.EX2 R104, R104 ;  /* 0x0000006800687308 */ /* 0x000fe80000000800 */
[----:B------:R-:W-:Y:S02]  /*4c40*/  MUFU.EX2 R106, R106 ;  /* 0x0000006a006a7308 */ /* 0x000fe40000000800 */
[C---:B------:R-:W-:Y:S02]  /*4c50*/  HMMA.16816.F32.BF16 R68, R8.reuse, R20, R68 ;  /* 0x000000140844723c */ /* 0x040fe40000041844 */
[----:B------:R-:W5:Y:S04]  /*4c60*/  MUFU.EX2 R137, R137 ;  /* 0x0000008900897308 */ /* 0x000f680000000800 */
[----:B------:R-:W-:Y:S02]  /*4c70*/  MUFU.EX2 R108, R108 ;  /* 0x0000006c006c7308 */ /* 0x000fe40000000800 */
[C---:B------:R-:W-:Y:S01]  /*4c80*/  HMMA.16816.F32.BF16 R72, R8.reuse, R22, R72 ;  /* 0x000000160848723c */ /* 0x040fe20000041848 */
[----:B------:R-:W5:Y:S01]  /*4c90*/  LDSM.16.MT88.4 R20, [R154+0x7000] ;  /* 0x007000009a14783b */ /* 0x000f620000004200 */
[----:B------:R-:W5:Y:S04]  /*4ca0*/  MUFU.EX2 R135, R135 ;  /* 0x0000008700877308 */ /* 0x000f680000000800 */
[----:B------:R-:W5:Y:S02]  /*4cb0*/  MUFU.EX2 R133, R133 ;  /* 0x0000008500857308 */ /* 0x000f640000000800 */
[C---:B------:R-:W-:Y:S02]  /*4cc0*/  HMMA.16816.F32.BF16 R88, R8.reuse, R12, R88 ;  /* 0x0000000c0858723c */ /* 0x040fe40000041858 */
[----:B------:R-:W-:Y:S04]  /*4cd0*/  MUFU.EX2 R110, R110 ;  /* 0x0000006e006e7308 */ /* 0x000fe80000000800 */
[----:B------:R-:W-:Y:S02]  /*4ce0*/  MUFU.EX2 R127, R127 ;  /* 0x0000007f007f7308 */ /* 0x000fe40000000800 */
[----:B------:R-:W-:Y:S01]  /*4cf0*/  HMMA.16816.F32.BF16 R84, R8, R14, R84 ;  /* 0x0000000e0854723c */ /* 0x000fe20000041854 */
[----:B------:R-:W5:Y:S01]  /*4d00*/  LDSM.16.MT88.4 R12, [R152+0x7000] ;  /* 0x00700000980c783b */ /* 0x000f620000004200 */
[----:B-1----:R-:W-:Y:S01]  /*4d10*/  F2FP.BF16.F32.PACK_AB R8, R107, R58 ;  /* 0x0000003a6b08723e */ /* 0x002fe200000010ff */
[----:B------:R-:W-:Y:S01]  /*4d20*/  MUFU.EX2 R112, R112 ;  /* 0x0000007000707308 */ /* 0x000fe20000000800 */
[----:B------:R-:W-:Y:S01]  /*4d30*/  F2FP.BF16.F32.PACK_AB R9, R101, R54 ;  /* 0x000000366509723e */ /* 0x000fe200000010ff */
[----:B------:R-:W-:Y:S01]  /*4d40*/  FADD.FTZ R54, R54, R5 ;  /* 0x0000000536367221 */ /* 0x000fe20000010000 */
[----:B--2---:R-:W-:Y:S01]  /*4d50*/  F2FP.BF16.F32.PACK_AB R10, R56, R105 ;  /* 0x00000069380a723e */ /* 0x004fe200000010ff */
[----:B------:R-:W-:Y:S01]  /*4d60*/  MUFU.EX2 R114, R114 ;  /* 0x0000007200727308 */ /* 0x000fe20000000800 */
[----:B------:R-:W-:Y:S01]  /*4d70*/  F2FP.BF16.F32.PACK_AB R11, R103, R52 ;  /* 0x00000034670b723e */ /* 0x000fe200000010ff */
[----:B------:R-:W-:Y:S01]  /*4d80*/  FADD.FTZ R58, R58, R7 ;  /* 0x000000073a3a7221 */ /* 0x000fe20000010000 */
[----:B------:R-:W-:Y:S01]  /*4d90*/  FADD.FTZ R101, R101, R54 ;  /* 0x0000003665657221 */ /* 0x000fe20000010000 */
[----:B------:R-:W1:Y:S02]  /*4da0*/  MUFU.EX2 R113, R125 ;  /* 0x0000007d00717308 */ /* 0x000e640000000800 */
[----:B------:R-:W-:-:S02]  /*4db0*/  FADD.FTZ R58, R107, R58 ;  /* 0x0000003a6b3a7221 */ /* 0x000fc40000010000 */
[----:B----4-:R-:W-:Y:S01]  /*4dc0*/  HMMA.16816.F32.BF16 R76, R8, R16, R76 ;  /* 0x00000010084c723c */ /* 0x010fe2000004184c */
[----:B------:R-:W-:Y:S01]  /*4dd0*/  MUFU.EX2 R120, R120 ;  /* 0x0000007800787308 */ /* 0x000fe20000000800 */
[----:B------:R-:W-:-:S03]  /*4de0*/  FADD.FTZ R105, R105, R58 ;  /* 0x0000003a69697221 */ /* 0x000fc60000010000 */
[----:B------:R-:W2:Y:S01]  /*4df0*/  MUFU.EX2 R111, R111 ;  /* 0x0000006f006f7308 */ /* 0x000ea20000000800 */
[----:B------:R-:W-:Y:S02]  /*4e00*/  FADD.FTZ R105, R56, R105 ;  /* 0x0000006938697221 */ /* 0x000fe40000010000 */
[C---:B------:R-:W-:Y:S01]  /*4e10*/  HMMA.16816.F32.BF16 R80, R8.reuse, R18, R80 ;  /* 0x000000120850723c */ /* 0x040fe20000041850 */
[----:B------:R-:W4:Y:S01]  /*4e20*/  LDSM.16.MT88.4 R16, [R153+0x7800] ;  /* 0x007800009910783b */ /* 0x000f220000004200 */
[----:B------:R-:W2:Y:S04]  /*4e30*/  MUFU.EX2 R109, R115 ;  /* 0x00000073006d7308 */ /* 0x000ea80000000800 */
[----:B------:R-:W-:Y:S02]  /*4e40*/  MUFU.EX2 R122, R122 ;  /* 0x0000007a007a7308 */ /* 0x000fe40000000800 */
[C---:B---3--:R-:W-:Y:S02]  /*4e50*/  HMMA.16816.F32.BF16 R96, R8.reuse, R24, R96 ;  /* 0x000000180860723c */ /* 0x048fe40000041860 */
[----:B------:R-:W-:Y:S04]  /*4e60*/  MUFU.EX2 R49, R55 ;  /* 0x0000003700317308 */ /* 0x000fe80000000800 */
[----:B------:R-:W-:Y:S02]  /*4e70*/  MUFU.EX2 R124, R124 ;  /* 0x0000007c007c7308 */ /* 0x000fe40000000800 */
[C---:B------:R-:W-:Y:S01]  /*4e80*/  HMMA.16816.F32.BF16 R92, R8.reuse, R26, R92 ;  /* 0x0000001a085c723c */ /* 0x040fe2000004185c */
[----:B------:R-:W3:Y:S01]  /*4e90*/  LDSM.16.MT88.4 R24, [R158+0x7800] ;  /* 0x007800009e18783b */ /* 0x000ee20000004200 */
[----:B------:R-:W-:Y:S04]  /*4ea0*/  MUFU.EX2 R51, R51 ;  /* 0x0000003300337308 */ /* 0x000fe80000000800 */
[----:B------:R1:W-:Y:S02]  /*4eb0*/  MUFU.EX2 R37, R39 ;  /* 0x0000002700257308 */ /* 0x0003e40000000800 */
[C---:B-----5:R-:W-:Y:S02]  /*4ec0*/  HMMA.16816.F32.BF16 R68, R8.reuse, R20, R68 ;  /* 0x000000140844723c */ /* 0x060fe40000041844 */
[----:B------:R-:W-:Y:S04]  /*4ed0*/  MUFU.EX2 R40, R40 ;  /* 0x0000002800287308 */ /* 0x000fe80000000800 */
[----:B------:R-:W-:Y:S02]  /*4ee0*/  MUFU.EX2 R32, R42 ;  /* 0x0000002a00207308 */ /* 0x000fe40000000800 */
[----:B------:R-:W-:Y:S01]  /*4ef0*/  HMMA.16816.F32.BF16 R72, R8, R22, R72 ;  /* 0x000000160848723c */ /* 0x000fe20000041848 */
[----:B------:R-:W5:Y:S01]  /*4f00*/  LDSM.16.MT88.4 R20, [R154+0x7800] ;  /* 0x007800009a14783b */ /* 0x000f620000004200 */
[----:B------:R-:W-:Y:S01]  /*4f10*/  MUFU.EX2 R31, R35 ;  /* 0x00000023001f7308 */ /* 0x000fe20000000800 */
[----:B-1----:R-:W-:-:S03]  /*4f20*/  FFMA.FTZ R39, R30, R33, -R34 ;  /* 0x000000211e277223 */ /* 0x002fc60000010822 */
[----:B------:R-:W-:Y:S02]  /*4f30*/  MUFU.EX2 R30, R41 ;  /* 0x00000029001e7308 */ /* 0x000fe40000000800 */
[C---:B------:R-:W-:Y:S02]  /*4f40*/  HMMA.16816.F32.BF16 R88, R8.reuse, R12, R88 ;  /* 0x0000000c0858723c */ /* 0x040fe40000041858 */
[----:B------:R-:W-:Y:S04]  /*4f50*/  MUFU.EX2 R5, R39 ;  /* 0x0000002700057308 */ /* 0x000fe80000000800 */
[----:B------:R-:W-:Y:S02]  /*4f60*/  MUFU.EX2 R186, R186 ;  /* 0x000000ba00ba7308 */ /* 0x000fe40000000800 */
[----:B------:R-:W-:Y:S01]  /*4f70*/  HMMA.16816.F32.BF16 R84, R8, R14, R84 ;  /* 0x0000000e0854723c */ /* 0x000fe20000041854 */
[----:B------:R-:W1:Y:S01]  /*4f80*/  LDSM.16.MT88.4 R12, [R152+0x7800] ;  /* 0x00780000980c783b */ /* 0x000e620000004200 */
[----:B------:R-:W-:Y:S01]  /*4f90*/  F2FP.BF16.F32.PACK_AB R8, R151, R64 ;  /* 0x000000409708723e */ /* 0x000fe200000010ff */
[----:B------:R-:W-:Y:S01]  /*4fa0*/  MUFU.EX2 R187, R187 ;  /* 0x000000bb00bb7308 */ /* 0x000fe20000000800 */
[----:B------:R-:W-:-:S02]  /*4fb0*/  F2FP.BF16.F32.PACK_AB R9, R62, R121 ;  /* 0x000000793e09723e */ /* 0x000fc400000010ff */
[----:B------:R-:W-:Y:S02]  /*4fc0*/  F2FP.BF16.F32.PACK_AB R10, R66, R149 ;  /* 0x00000095420a723e */ /* 0x000fe400000010ff */
[----:B------:R-:W-:-:S07]  /*4fd0*/  F2FP.BF16.F32.PACK_AB R11, R123, R60 ;  /* 0x0000003c7b0b723e */ /* 0x000fce00000010ff */
[C---:B----4-:R-:W-:Y:S08]  /*4fe0*/  HMMA.16816.F32.BF16 R76, R8.reuse, R16, R76 ;  /* 0x00000010084c723c */ /* 0x050ff0000004184c */
[C---:B------:R-:W-:Y:S01]  /*4ff0*/  HMMA.16816.F32.BF16 R80, R8.reuse, R18, R80 ;  /* 0x000000120850723c */ /* 0x040fe20000041850 */
[----:B------:R-:W4:Y:S07]  /*5000*/  LDSM.16.MT88.4 R16, [R153+0x8000] ;  /* 0x008000009910783b */ /* 0x000f2e0000004200 */
[C---:B---3--:R-:W-:Y:S08]  /*5010*/  HMMA.16816.F32.BF16 R96, R8.reuse, R24, R96 ;  /* 0x000000180860723c */ /* 0x048ff00000041860 */
[C---:B------:R-:W-:Y:S01]  /*5020*/  HMMA.16816.F32.BF16 R92, R8.reuse, R26, R92 ;  /* 0x0000001a085c723c */ /* 0x040fe2000004185c */
[----:B------:R-:W3:Y:S07]  /*5030*/  LDSM.16.MT88.4 R24, [R158+0x8000] ;  /* 0x008000009e18783b */ /* 0x000eee0000004200 */
[C---:B-----5:R-:W-:Y:S08]  /*5040*/  HMMA.16816.F32.BF16 R68, R8.reuse, R20, R68 ;  /* 0x000000140844723c */ /* 0x060ff00000041844 */
[C---:B------:R-:W-:Y:S01]  /*5050*/  HMMA.16816.F32.BF16 R72, R8.reuse, R22, R72 ;  /* 0x000000160848723c */ /* 0x040fe20000041848 */
[----:B------:R-:W5:Y:S07]  /*5060*/  LDSM.16.MT88.4 R20, [R154+0x8000] ;  /* 0x008000009a14783b */ /* 0x000f6e0000004200 */
[C---:B-1----:R-:W-:Y:S08]  /*5070*/  HMMA.16816.F32.BF16 R88, R8.reuse, R12, R88 ;  /* 0x0000000c0858723c */ /* 0x042ff00000041858 */
[----:B------:R-:W-:Y:S01]  /*5080*/  HMMA.16816.F32.BF16 R84, R8, R14, R84 ;  /* 0x0000000e0854723c */ /* 0x000fe20000041854 */
[----:B------:R-:W1:Y:S01]  /*5090*/  LDSM.16.MT88.4 R12, [R152+0x8000] ;  /* 0x00800000980c783b */ /* 0x000e620000004200 */
[----:B------:R-:W-:-:S02]  /*50a0*/  F2FP.BF16.F32.PACK_AB R8, R137, R106 ;  /* 0x0000006a8908723e */ /* 0x000fc400000010ff */
[----:B------:R-:W-:Y:S02]  /*50b0*/  F2FP.BF16.F32.PACK_AB R9, R141, R102 ;  /* 0x000000668d09723e */ /* 0x000fe400000010ff */
        /* <DEDUP_REMOVED lines=16> */
[----:B--2---:R-:W-:Y:S02]  /*51c0*/  F2FP.BF16.F32.PACK_AB R10, R111, R120 ;  /* 0x000000786f0a723e */ /* 0x004fe400000010ff */
[----:B------:R-:W-:-:S07]  /*51d0*/  F2FP.BF16.F32.PACK_AB R11, R109, R112 ;  /* 0x000000706d0b723e */ /* 0x000fce00000010ff */
[C---:B----4-:R-:W-:Y:S08]  /*51e0*/  HMMA.16816.F32.BF16 R76, R8.reuse, R16, R76 ;  /* 0x00000010084c723c */ /* 0x050ff0000004184c */
[C---:B------:R-:W-:Y:S01]  /*51f0*/  HMMA.16816.F32.BF16 R80, R8.reuse, R18, R80 ;  /* 0x000000120850723c */ /* 0x040fe20000041850 */
[----:B------:R-:W2:Y:S07]  /*5200*/  LDSM.16.MT88.4 R16, [R158+0x9000] ;  /* 0x009000009e10783b */ /* 0x000eae0000004200 */
[----:B---3--:R-:W-:Y:S01]  /*5210*/  HMMA.16816.F32.BF16 R96, R8, R24, R96 ;  /* 0x000000180860723c */ /* 0x008fe20000041860 */
[-CC-:B------:R-:W-:Y:S01]  /*5220*/  FFMA.FTZ R25, R67, R33.reuse, -R6.reuse ;  /* 0x0000002143197223 */ /* 0x180fe20000010806 */
[----:B------:R-:W-:-:S05]  /*5230*/  FFMA.FTZ R24, R57, R33, -R6 ;  /* 0x0000002139187223 */ /* 0x000fca0000010806 */
[----:B------:R-:W-:Y:S01]  /*5240*/  MUFU.EX2 R25, R25 ;  /* 0x0000001900197308 */ /* 0x000fe20000000800 */
[----:B------:R-:W-:Y:S01]  /*5250*/  HMMA.16816.F32.BF16 R92, R8, R26, R92 ;  /* 0x0000001a085c723c */ /* 0x000fe2000004185c */
[-C--:B------:R-:W-:Y:S01]  /*5260*/  FFMA.FTZ R26, R65, R33.reuse, -R6 ;  /* 0x00000021411a7223 */ /* 0x080fe20000010806 */
[----:B------:R-:W-:Y:S01]  /*5270*/  FFMA.FTZ R27, R53, R33, -R34 ;  /* 0x00000021351b7223 */ /* 0x000fe20000010822 */
[----:B------:R-:W-:Y:S01]  /*5280*/  MUFU.EX2 R24, R24 ;  /* 0x0000001800187308 */ /* 0x000fe20000000800 */
[----:B------:R-:W-:-:S03]  /*5290*/  FADD.FTZ R6, R52, R101 ;  /* 0x0000006534067221 */ /* 0x000fc60000010000 */
[----:B------:R-:W-:Y:S01]  /*52a0*/  MUFU.EX2 R26, R26 ;  /* 0x0000001a001a7308 */ /* 0x000fe20000000800 */
[C---:B-----5:R-:W-:Y:S01]  /*52b0*/  HMMA.16816.F32.BF16 R68, R8.reuse, R20, R68 ;  /* 0x000000140844723c */ /* 0x060fe20000041844 */
[----:B------:R-:W-:Y:S02]  /*52c0*/  FADD.FTZ R6, R103, R6 ;  /* 0x0000000667067221 */ /* 0x000fe40000010000 */
[----:B------:R-:W3:Y:S02]  /*52d0*/  MUFU.EX2 R27, R27 ;  /* 0x0000001b001b7308 */ /* 0x000ee40000000800 */
[----:B------:R-:W-:Y:S01]  /*52e0*/  FADD.FTZ R7, R121, R6 ;  /* 0x0000000679077221 */ /* 0x000fe20000010000 */
[----:B------:R-:W-:Y:S02]  /*52f0*/  FADD.FTZ R6, R64, R105 ;  /* 0x0000006940067221 */ /* 0x000fe40000010000 */
[----:B------:R-:W-:Y:S01]  /*5300*/  HMMA.16816.F32.BF16 R72, R8, R22, R72 ;  /* 0x000000160848723c */ /* 0x000fe20000041848 */
[----:B------:R-:W4:Y:S01]  /*5310*/  LDSM.16.MT88.4 R20, [R153+0x9000] ;  /* 0x009000009914783b */ /* 0x000f220000004200 */
        /* <DEDUP_REMOVED lines=10> */
[----:B---3--:R-:W-:Y:S01]  /*53c0*/  F2FP.BF16.F32.PACK_AB R8, R122, R27 ;  /* 0x0000001b7a08723e */ /* 0x008fe200000010ff */
        /* <DEDUP_REMOVED lines=9> */
[----:B--2---:R-:W-:Y:S01]  /*5460*/  HMMA.16816.F32.BF16 R96, R8, R16, R96 ;  /* 0x000000100860723c */ /* 0x004fe20000041860 */
[----:B------:R-:W-:Y:S01]  /*5470*/  FADD.FTZ R135, R135, R108 ;  /* 0x0000006c87877221 */ /* 0x000fe20000010000 */
[----:B------:R-:W-:-:S03]  /*5480*/  FADD.FTZ R110, R110, R133 ;  /* 0x000000856e6e7221 */ /* 0x000fc60000010000 */
[----:B------:R-:W-:Y:S01]  /*5490*/  FADD.FTZ R114, R114, R135 ;  /* 0x0000008772727221 */ /* 0x000fe20000010000 */
[----:B------:R-:W-:Y:S02]  /*54a0*/  FADD.FTZ R127, R127, R110 ;  /* 0x0000006e7f7f7221 */ /* 0x000fe40000010000 */
[----:B------:R-:W-:Y:S01]  /*54b0*/  HMMA.16816.F32.BF16 R92, R8, R18, R92 ;  /* 0x00000012085c723c */ /* 0x000fe2000004185c */
[----:B------:R-:W2:Y:S01]  /*54c0*/  LDSM.16.MT88.4 R16, [R152+0x9000] ;  /* 0x009000009810783b */ /* 0x000ea20000004200 */
[----:B------:R-:W-:Y:S01]  /*54d0*/  FADD.FTZ R113, R113, R114 ;  /* 0x0000007271717221 */ /* 0x000fe20000010000 */
[----:B------:R-:W-:-:S04]  /*54e0*/  FADD.FTZ R6, R112, R127 ;  /* 0x0000007f70067221 */ /* 0x000fc80000010000 */
[----:B------:R-:W-:Y:S01]  /*54f0*/  FADD.FTZ R6, R109, R6 ;  /* 0x000000066d067221 */ /* 0x000fe20000010000 */
[----:B----4-:R-:W-:Y:S03]  /*5500*/  HMMA.16816.F32.BF16 R76, R8, R20, R76 ;  /* 0x00000014084c723c */ /* 0x010fe6000004184c */
[----:B------:R-:W-:-:S04]  /*5510*/  FADD.FTZ R7, R25, R6 ;  /* 0x0000000619077221 */ /* 0x000fc80000010000 */
[----:B------:R-:W-:Y:S01]  /*5520*/  FADD.FTZ R7, R26, R7 ;  /* 0x000000071a077221 */ /* 0x000fe20000010000 */
[----:B------:R-:W-:Y:S01]  /*5530*/  HMMA.16816.F32.BF16 R80, R8, R22, R80 ;  /* 0x000000160850723c */ /* 0x000fe20000041850 */
[----:B------:R-:W3:Y:S02]  /*5540*/  LDSM.16.MT88.4 R20, [R154+0x9800] ;  /* 0x009800009a14783b */ /* 0x000ee40000004200 */
[----:B------:R-:W-:-:S04]  /*5550*/  FADD.FTZ R6, R24, R7 ;  /* 0x0000000718067221 */ /* 0x000fc80000010000 */
[----:B------:R-:W-:Y:S01]  /*5560*/  FADD.FTZ R6, R51, R6 ;  /* 0x0000000633067221 */ /* 0x000fe20000010000 */
[C---:B-1----:R-:W-:Y:S08]  /*5570*/  HMMA.16816.F32.BF16 R68, R8.reuse, R12, R68 ;  /* 0x0000000c0844723c */ /* 0x042ff00000041844 */
[C---:B------:R-:W-:Y:S01]  /*5580*/  HMMA.16816.F32.BF16 R72, R8.reuse, R14, R72 ;  /* 0x0000000e0848723c */ /* 0x040fe20000041848 */
[----:B------:R-:W1:Y:S07]  /*5590*/  LDSM.16.MT88.4 R12, [R158+0x9800] ;  /* 0x009800009e0c783b */ /* 0x000e6e0000004200 */
        /* <DEDUP_REMOVED lines=10> */
[----:B---3--:R-:W-:Y:S02]  /*5640*/  HMMA.16816.F32.BF16 R68, R8, R20, R68 ;  /* 0x000000140844723c */ /* 0x008fe40000041844 */
[----:B------:R-:W-:-:S06]  /*5650*/  FADD.FTZ R187, R187, R32 ;  /* 0x00000020bbbb7221 */ /* 0x000fcc0000010000 */
[C---:B------:R-:W-:Y:S08]  /*5660*/  HMMA.16816.F32.BF16 R72, R8.reuse, R22, R72 ;  /* 0x000000160848723c */ /* 0x040ff00000041848 */
[C---:B-1----:R-:W-:Y:S08]  /*5670*/  HMMA.16816.F32.BF16 R96, R8.reuse, R12, R96 ;  /* 0x0000000c0860723c */ /* 0x042ff00000041860 */
[C---:B------:R-:W-:Y:S01]  /*5680*/  HMMA.16816.F32.BF16 R92, R8.reuse, R14, R92 ;  /* 0x0000000e085c723c */ /* 0x040fe2000004185c */
[----:B------:R-:W1:Y:S07]  /*5690*/  LDSM.16.MT88.4 R12, [R152+0x9800] ;  /* 0x00980000980c783b */ /* 0x000e6e0000004200 */
[----:B--2---:R-:W-:Y:S01]  /*56a0*/  HMMA.16816.F32.BF16 R76, R8, R16, R76 ;  /* 0x00000010084c723c */ /* 0x004fe2000004184c */
[----:B------:R-:W-:-:S04]  /*56b0*/  FADD.FTZ R16, R120, R113 ;  /* 0x0000007178107221 */ /* 0x000fc80000010000 */
[----:B------:R-:W-:-:S03]  /*56c0*/  FADD.FTZ R16, R111, R16 ;  /* 0x000000106f107221 */ /* 0x000fc60000010000 */
[----:B------:R-:W-:Y:S01]  /*56d0*/  HMMA.16816.F32.BF16 R80, R8, R18, R80 ;  /* 0x000000120850723c */ /* 0x000fe20000041850 */
[----:B------:R-:W-:-:S04]  /*56e0*/  FADD.FTZ R27, R27, R16 ;  /* 0x000000101b1b7221 */ /* 0x000fc80000010000 */
[----:B------:R-:W-:-:S04]  /*56f0*/  FADD.FTZ R122, R122, R27 ;  /* 0x0000001b7a7a7221 */ /* 0x000fc80000010000 */
[----:B------:R-:W-:-:S04]  /*5700*/  FADD.FTZ R49, R49, R122 ;  /* 0x0000007a31317221 */ /* 0x000fc80000010000 */
[----:B------:R-:W-:-:S04]  /*5710*/  FADD.FTZ R124, R124, R49 ;  /* 0x000000317c7c7221 */ /* 0x000fc80000010000 */
[----:B------:R-:W-:-:S04]  /*5720*/  FADD.FTZ R31, R31, R124 ;  /* 0x0000007c1f1f7221 */ /* 0x000fc80000010000 */
[----:B------:R-:W-:-:S04]  /*5730*/  FADD.FTZ R30, R30, R31 ;  /* 0x0000001f1e1e7221 */ /* 0x000fc80000010000 */
[----:B------:R-:W-:Y:S01]  /*5740*/  FADD.FTZ R5, R5, R30 ;  /* 0x0000001e05057221 */ /* 0x000fe20000010000 */
[----:B-1----:R-:W-:Y:S03]  /*5750*/  HMMA.16816.F32.BF16 R88, R8, R12, R88 ;  /* 0x0000000c0858723c */ /* 0x002fe60000041858 */
[----:B------:R-:W-:-:S05]  /*5760*/  FADD.FTZ R186, R186, R5 ;  /* 0x00000005baba7221 */ /* 0x000fca0000010000 */
        /* <DEDUP_REMOVED lines=9> */
.L_x_9006:
        /* <DEDUP_REMOVED lines=18> */
[----:B------:R-:W-:Y:S02]  /*5920*/  IABS R7, R184 ;  /* 0x000000b800077213 */ /* 0x000fe40000000000 */
[-C--:B--2---:R-:W-:Y:S02]  /*5930*/  IABS R10, R13.reuse ;  /* 0x0000000d000a7213 */ /* 0x084fe40000000000 */
[-C--:B------:R-:W-:Y:S02]  /*5940*/  IABS R8, R13.reuse ;  /* 0x0000000d00087213 */ /* 0x080fe40000000000 */
[----:B------:R-:W1:Y:S02]  /*5950*/  I2F.RP R9, R10 ;  /* 0x0000000a00097306 */ /* 0x000e640000209400 */
[----:B------:R-:W-:Y:S08]  /*5960*/  IADD3 R8, PT, PT, RZ, -R8, RZ ;  /* 0x80000008ff087210 */ /* 0x000ff00007ffe0ff */
[----:B-1----:R-:W1:Y:S02]  /*5970*/  MUFU.RCP R5, R9 ;  /* 0x0000000900057308 */ /* 0x002e640000001000 */
[----:B-1----:R-:W-:Y:S08]  /*5980*/  VIADD R14, R5, 0xffffffe ;  /* 0x0ffffffe050e7836 */ /* 0x002ff00000000000 */
[----:B------:R-:W1:Y:S02]  /*5990*/  F2I.FTZ.U32.TRUNC.NTZ R15, R14 ;  /* 0x0000000e000f7305 */ /* 0x000e64000021f000 */
[--C-:B-1----:R-:W-:Y:S02]  /*59a0*/  IMAD.MOV R5, RZ, RZ, -R15.reuse ;  /* 0x000000ffff057224 */ /* 0x102fe400078e0a0f */
[----:B------:R-:W-:Y:S02]  /*59b0*/  IMAD.MOV.U32 R14, RZ, RZ, RZ ;  /* 0x000000ffff0e7224 */ /* 0x000fe400078e00ff */
[----:B------:R-:W-:Y:S01]  /*59c0*/  IMAD R12, R5, R10, RZ ;  /* 0x0000000a050c7224 */ /* 0x000fe200078e02ff */
[----:B------:R-:W-:Y:S02]  /*59d0*/  IABS R5, R6 ;  /* 0x0000000600057213 */ /* 0x000fe40000000000 */
[-C--:B------:R-:W-:Y:S01]  /*59e0*/  LOP3.LUT R6, R6, R13.reuse, RZ, 0x3c, !PT ;  /* 0x0000000d06067212 */ /* 0x080fe200078e3cff */
[----:B------:R-:W-:Y:S02]  /*59f0*/  IMAD.HI.U32 R12, R15, R12, R14 ;  /* 0x0000000c0f0c7227 */ /* 0x000fe400078e000e */
[----:B------:R-:W2:Y:S01]  /*5a00*/  LD.E.64 R14, desc[UR4][R2.64+0x28] ;  /* 0x00002804020e7980 */ /* 0x000ea2000c101b00 */
        /* <DEDUP_REMOVED lines=23> */
[-C--:B------:R-:W-:Y:S01]  /*5b80*/  LEA R18, P2, R7, R182.reuse, 0x2 ;  /* 0x000000b607127211 */ /* 0x080fe200078410ff */
[----:B------:R-:W3:Y:S01]  /*5b90*/  LD.E.64 R10, desc[UR4][R2.64+0x40] ;  /* 0x00004004020a7980 */ /* 0x000ee2000c101b00 */
        /* <DEDUP_REMOVED lines=20> */
.L_x_9001:
[----:B------:R-:W-:Y:S05]  /*5ce0*/  BSYNC.RECONVERGENT B0 ;  /* 0x0000000000007941 */ /* 0x000fea0003800200 */
.L_x_9000:
[----:B------:R-:W1:Y:S01]  /*5cf0*/  S2UR UR6, SR_CgaCtaId ;  /* 0x00000000000679c3 */ /* 0x000e620000008800 */
[C---:B------:R-:W-:Y:S01]  /*5d00*/  IMAD.SHL.U32 R0, R175.reuse, 0x8, RZ ;  /* 0x00000008af007824 */ /* 0x040fe200078e00ff */
[----:B------:R-:W-:Y:S01]  /*5d10*/  LOP3.LUT R107, R175, 0x38, RZ, 0xc0, !PT ;  /* 0x00000038af6b7812 */ /* 0x000fe200078ec0ff */
[----:B------:R-:W-:Y:S01]  /*5d20*/  UMOV UR7, 0x400 ;  /* 0x0000040000077882 */ /* 0x000fe20000000000 */
[----:B------:R-:W-:Y:S01]  /*5d30*/  IADD3 R190, P1, PT, R185, R172, RZ ;  /* 0x000000acb9be7210 */ /* 0x000fe20007f3e0ff */
[----:B------:R-:W-:Y:S01]  /*5d40*/  VIADD R176, R176, 0xffffffff ;  /* 0xffffffffb0b07836 */ /* 0x000fe20000000000 */
[--C-:B------:R-:W-:Y:S01]  /*5d50*/  LOP3.LUT R107, R107, 0x1c0, R0.reuse, 0xf8, !PT ;  /* 0x000001c06b6b7812 */ /* 0x100fe200078ef800 */
[----:B------:R-:W-:Y:S02]  /*5d60*/  BSSY.RECONVERGENT B1, `(.L_x_9002) ;  /* 0x00000ee000017945 */ /* 0x000fe40003800200 */
[----:B------:R-:W-:Y:S01]  /*5d70*/  IMAD.X R191, R180, 0x1, R173, P1 ;  /* 0x00000001b4bf7824 */ /* 0x000fe200008e06ad */
[--C-:B------:R-:W-:Y:S02]  /*5d80*/  LOP3.LUT R107, R107, 0x38, R0.reuse, 0x78, !PT ;  /* 0x000000386b6b7812 */ /* 0x100fe400078e7800 */
[-C--:B------:R-:W-:Y:S02]  /*5d90*/  IADD3 R188, P1, PT, R190, R185.reuse, RZ ;  /* 0x000000b9bebc7210 */ /* 0x080fe40007f3e0ff */
[----:B------:R-:W-:Y:S03]  /*5da0*/  LOP3.LUT R107, R107, 0x1e00, R0, 0xf8, !PT ;  /* 0x00001e006b6b7812 */ /* 0x000fe600078ef800 */
[--C-:B------:R-:W-:Y:S01]  /*5db0*/  IMAD.X R189, R191, 0x1, R180.reuse, P1 ;  /* 0x00000001bfbd7824 */ /* 0x100fe200008e06b4 */
[-C--:B------:R-:W-:Y:S05]  /*5dc0*/  IADD3 R192, P1, PT, R188, R185.reuse, RZ ;  /* 0x000000b9bcc07210 */ /* 0x080fea0007f3e0ff */
[----:B------:R-:W-:Y:S01]  /*5dd0*/  IMAD.X R193, R189, 0x1, R180, P1 ;  /* 0x00000001bdc17824 */ /* 0x000fe200008e06b4 */
[----:B-1----:R-:W-:Y:S01]  /*5de0*/  ULEA UR6, UR6, UR7, 0x18 ;  /* 0x0000000706067291 */ /* 0x002fe2000f8ec0ff */
[-C--:B------:R-:W-:Y:S05]  /*5df0*/  IADD3 R106, P1, PT, R192, R185.reuse, RZ ;  /* 0x000000b9c06a7210 */ /* 0x080fea0007f3e0ff */
[----:B------:R-:W-:Y:S04]  /*5e00*/  IMAD.U32 R164, RZ, RZ, UR6 ;  /* 0x00000006ffa47e24 */ /* 0x000fe8000f8e00ff */
[----:B------:R-:W-:Y:S02]  /*5e10*/  IMAD R101, R107, 0x2, R164 ;  /* 0x000000026b657824 */ /* 0x000fe400078e02a4 */
[--C-:B------:R-:W-:Y:S01]  /*5e20*/  IMAD.X R107, R193, 0x1, R180.reuse, P1 ;  /* 0x00000001c16b7824 */ /* 0x100fe200008e06b4 */
[-C--:B------:R-:W-:Y:S02]  /*5e30*/  IADD3 R194, P1, PT, R106, R185.reuse, RZ ;  /* 0x000000b96ac27210 */ /* 0x080fe40007f3e0ff */
[----:B------:R-:W-:Y:S01]  /*5e40*/  @!PT LDS RZ, [RZ] ;  /* 0x00000000fffff984 */ /* 0x000fe20000000800 */
[----:B------:R-:W-:Y:S01]  /*5e50*/  @!PT LDS RZ, [RZ] ;  /* 0x00000000fffff984 */ /* 0x000fe20000000800 */
[----:B------:R-:W-:Y:S01]  /*5e60*/  @!PT LDS RZ, [RZ] ;  /* 0x00000000fffff984 */ /* 0x000fe20000000800 */
[----:B------:R1:W-:Y:S03]  /*5e70*/  LDGSTS.E.BYPASS.LTC128B.128 [R101+0x6000], desc[UR4][R172.64] ;  /* 0x06000000ac657fae */ /* 0x0003e6000b981a04 */
[--C-:B------:R-:W-:Y:S02]  /*5e80*/  IMAD.X R195, R107, 0x1, R180.reuse, P1 ;  /* 0x000000016bc37824 */ /* 0x100fe400008e06b4 */
[----:B------:R1:W-:Y:S01]  /*5e90*/  LDGSTS.E.BYPASS.LTC128B.128 [R101+0x6800], desc[UR4][R190.64] ;  /* 0x06800000be657fae */ /* 0x0003e2000b981a04 */
[-C--:B------:R-:W-:Y:S04]  /*5ea0*/  IADD3 R196, P1, PT, R194, R185.reuse, RZ ;  /* 0x000000b9c2c47210 */ /* 0x080fe80007f3e0ff */
[----:B------:R1:W-:Y:S01]  /*5eb0*/  LDGSTS.E.BYPASS.LTC128B.128 [R101+0x7000], desc[UR4][R188.64] ;  /* 0x07000000bc657fae */ /* 0x0003e2000b981a04 */
[--C-:B------:R-:W-:Y:S01]  /*5ec0*/  IMAD.X R197, R195, 0x1, R180.reuse, P1 ;  /* 0x00000001c3c57824 */ /* 0x100fe200008e06b4 */
[----:B------:R-:W-:Y:S03]  /*5ed0*/  IADD3 R198, P1, PT, R196, R185, RZ ;  /* 0x000000b9c4c67210 */ /* 0x000fe60007f3e0ff */
[----:B------:R1:W-:Y:S05]  /*5ee0*/  LDGSTS.E.BYPASS.LTC128B.128 [R101+0x7800], desc[UR4][R192.64] ;  /* 0x07800000c0657fae */ /* 0x0003ea000b981a04 */
[----:B------:R1:W-:Y:S01]  /*5ef0*/  LDGSTS.E.BYPASS.LTC128B.128 [R101+0x8000], desc[UR4][R106.64] ;  /* 0x080000006a657fae */ /* 0x0003e2000b981a04 */
[----:B------:R-:W-:Y:S01]  /*5f00*/  IMAD.X R199, R197, 0x1, R180, P1 ;  /* 0x00000001c5c77824 */ /* 0x000fe200008e06b4 */
[----:B------:R-:W-:Y:S03]  /*5f10*/  ISETP.GT.AND P1, PT, R176, R169, PT ;  /* 0x000000a9b000720c */ /* 0x000fe60003f24270 */
[----:B------:R1:W-:Y:S05]  /*5f20*/  LDGSTS.E.BYPASS.LTC128B.128 [R101+0x8800], desc[UR4][R194.64] ;  /* 0x08800000c2657fae */ /* 0x0003ea000b981a04 */
[----:B------:R1:W-:Y:S05]  /*5f30*/  LDGSTS.E.BYPASS.LTC128B.128 [R101+0x9000], desc[UR4][R196.64] ;  /* 0x09000000c4657fae */ /* 0x0003ea000b981a04 */
        /* <DEDUP_REMOVED lines=15> */
[----:B------:R-:W-:Y:S02]  /*6030*/  LDSM.16.M88.4 R112, [R157+0x3000] ;  /* 0x003000009d70783b */ /* 0x000fe40000000200 */
        /* <DEDUP_REMOVED lines=20> */
[C---:B------:R-:W-:Y:S08]  /*6180*/  HMMA.16816.F32.BF16 R8, R144.reuse, R150, R8 ;  /* 0x000000969008723c */ /* 0x040ff00000041808 */
[C---:B-1----:R-:W-:Y:S08]  /*6190*/  HMMA.16816.F32.BF16 R12, R144.reuse, R108, R12 ;  /* 0x0000006c900c723c */ /* 0x042ff0000004180c */
[C---:B------:R-:W-:Y:S01]  /*61a0*/  HMMA.16816.F32.BF16 R16, R144.reuse, R110, R16 ;  /* 0x0000006e9010723c */ /* 0x040fe20000041810 */
[----:B------:R-:W1:Y:S07]  /*61b0*/  LDSM.16.M88.4 R108, [R157+0x5000] ;  /* 0x005000009d6c783b */ /* 0x000e6e0000000200 */
[C---:B------:R-:W-:Y:S08]  /*61c0*/  HMMA.16816.F32.BF16 R20, R144.reuse, R112, R20 ;  /* 0x000000709014723c */ /* 0x040ff00000041814 */
[C---:B------:R-:W-:Y:S01]  /*61d0*/  HMMA.16816.F32.BF16 R24, R144.reuse, R114, R24 ;  /* 0x000000729018723c */ /* 0x040fe20000041818 */
[----:B------:R-:W2:Y:S07]  /*61e0*/  LDSM.16.M88.4 R112, [R157+0x5800] ;  /* 0x005800009d70783b */ /* 0x000eae0000000200 */
[C---:B------:R-:W-:Y:S08]  /*61f0*/  HMMA.16816.F32.BF16 R28, R144.reuse, R116, R28 ;  /* 0x00000074901c723c */ /* 0x040ff0000004181c */
[C---:B------:R-:W-:Y:S01]  /*6200*/  HMMA.16816.F32.BF16 R32, R144.reuse, R118, R32 ;  /* 0x000000769020723c */ /* 0x040fe20000041820 */
[----:B------:R-:W-:Y:S07]  /*6210*/  LDSM.16.M88.4 R116, [R160] ;  /* 0x00000000a074783b */ /* 0x000fee0000000200 */
        /* <DEDUP_REMOVED lines=10> */
[----:B------:R-:W-:Y:S01]  /*62c0*/  HMMA.16816.F32.BF16 R64, R144, R114, R64 ;  /* 0x000000729040723c */ /* 0x000fe20000041840 */
        /* <DEDUP_REMOVED lines=23> */
[----:B------:R-:W-:Y:S01]  /*6440*/  HMMA.16816.F32.BF16 R64, R116, R110, R64 ;  /* 0x0000006e7440723c */ /* 0x000fe20000041840 */
[----:B------:R-:W1:Y:S05]  /*6450*/  LDSM.16.M88.4 R108, [R155+0x3800] ;  /* 0x003800009b6c783b */ /* 0x000e6a0000000200 */
[----:B------:R-:W5:Y:S02]  /*6460*/  LDSM.16.M88.4 R116, [R155+0x4000] ;  /* 0x004000009b74783b */ /* 0x000f640000000200 */
        /* <DEDUP_REMOVED lines=8> */
[----:B------:R-:W4:Y:S01]  /*64f0*/  LDSM.16.M88.4 R124, [R155+0x5800] ;  /* 0x005800009b7c783b */ /* 0x000f220000000200 */
[----:B------:R-:W-:Y:S04]  /*6500*/  DEPBAR.LE SB0, 0x0 ;  /* 0x000080000000791a */ /* 0x000fe80000000000 */
[----:B------:R-:W-:Y:S02]  /*6510*/  BAR.SYNC.DEFER_BLOCKING 0x0 ;  /* 0x0000000000007b1d */ /* 0x000fe40000010000 */
[C---:B-1----:R-:W-:Y:S08]  /*6520*/  HMMA.16816.F32.BF16 R28, R112.reuse, R108, R28 ;  /* 0x0000006c701c723c */ /* 0x042ff0000004181c */
[C---:B------:R-:W-:Y:S08]  /*6530*/  HMMA.16816.F32.BF16 R32, R112.reuse, R110, R32 ;  /* 0x0000006e7020723c */ /* 0x040ff00000041820 */
[C---:B-----5:R-:W-:Y:S08]  /*6540*/  HMMA.16816.F32.BF16 R36, R112.reuse, R116, R36 ;  /* 0x000000747024723c */ /* 0x060ff00000041824 */
[C---:B------:R-:W-:Y:S08]  /*6550*/  HMMA.16816.F32.BF16 R40, R112.reuse, R118, R40 ;  /* 0x000000767028723c */ /* 0x040ff00000041828 */
[C---:B--2---:R-:W-:Y:S08]  /*6560*/  HMMA.16816.F32.BF16 R44, R112.reuse, R120, R44 ;  /* 0x00000078702c723c */ /* 0x044ff0000004182c */
[C---:B------:R-:W-:Y:S08]  /*6570*/  HMMA.16816.F32.BF16 R48, R112.reuse, R122, R48 ;  /* 0x0000007a7030723c */ /* 0x040ff00000041830 */
[C---:B---3--:R-:W-:Y:S08]  /*6580*/  HMMA.16816.F32.BF16 R52, R112.reuse, R128, R52 ;  /* 0x000000807034723c */ /* 0x048ff00000041834 */
[C---:B------:R-:W-:Y:S08]  /*6590*/  HMMA.16816.F32.BF16 R56, R112.reuse, R130, R56 ;  /* 0x000000827038723c */ /* 0x040ff00000041838 */
[C---:B----4-:R-:W-:Y:S08]  /*65a0*/  HMMA.16816.F32.BF16 R60, R112.reuse, R124, R60 ;  /* 0x0000007c703c723c */ /* 0x050ff0000004183c */
        /* <DEDUP_REMOVED lines=77> */
.L_x_9005:
[----:B------:R-:W-:Y:S05]  /*6a80*/  BSYNC.RECONVERGENT B0 ;  /* 0x0000000000007941 */ /* 0x000fea0003800200 */
.L_x_9004:
[----:B------:R-:W-:Y:S01]  /*6a90*/  @!PT LDS RZ, [RZ] ;  /* 0x00000000fffff984 */ /* 0x000fe20000000800 */
[----:B------:R-:W-:Y:S01]  /*6aa0*/  @!PT LDS RZ, [RZ] ;  /* 0x00000000fffff984 */ /* 0x000fe20000000800 */
[----:B------:R-:W-:Y:S01]  /*6ab0*/  @!PT LDS RZ, [RZ] ;  /* 0x00000000fffff984 */ /* 0x000fe20000000800 */
[----:B------:R1:W-:Y:S01]  /*6ac0*/  LDGSTS.E.BYPASS.LTC128B.128 [R101+0x2000], desc[UR4][R170.64] ;  /* 0x02000000aa657fae */ /* 0x0003e2000b981a04 */
[----:B------:R-:W-:Y:S02]  /*6ad0*/  IADD3 R114, P1, PT, R107, R170, RZ ;  /* 0x000000aa6b727210 */ /* 0x000fe40007f3e0ff */
[----:B------:R-:W-:Y:S02]  /*6ae0*/  SHF.L.U64.HI R0, R166, 0x5, R167 ;  /* 0x00000005a6007819 */ /* 0x000fe400000102a7 */
[-C--:B------:R-:W-:Y:S03]  /*6af0*/  IADD3 R112, P2, PT, R114, R107.reuse, RZ ;  /* 0x0000006b72707210 */ /* 0x080fe60007f5e0ff */
        /* <DEDUP_REMOVED lines=20> */
.L_x_9003:
[----:B------:R-:W-:Y:S05]  /*6c40*/  BSYNC.RECONVERGENT B1 ;  /* 0x0000000000017941 */ /* 0x000fea0003800200 */
.L_x_9002:
        /* <DEDUP_REMOVED lines=34> */
[----:B------:R-:W1:Y:S08]  /*6e70*/  SHFL.BFLY PT, R0, R109, 0x2, 0x1f ;  /* 0x0c401f006d007f89 */ /* 0x000e7000000e0000 */
        /* <DEDUP_REMOVED lines=52> */
[C---:B------:R-:W-:Y:S01]  /*71c0*/  FMUL.FTZ R72, R103.reuse, R72 ;  /* 0x0000004867487220 */ /* 0x040fe20000410000 */
[----:B--2---:R-:W-:Y:S01]  /*71d0*/  F2FP.BF16.F32.PACK_AB R96, R120, R126 ;  /* 0x0000007e7860723e */ /* 0x004fe200000010ff */
[----:B------:R-:W-:Y:S07]  /*71e0*/  FMUL.FTZ R73, R103, R73 ;  /* 0x0000004967497220 */ /* 0x000fee0000410000 */
[----:B------:R-:W-:Y:S01]  /*71f0*/  MUFU.EX2 R124, R124 ;  /* 0x0000007c007c7308 */ /* 0x000fe20000000800 */
[-C--:B------:R-:W-:Y:S01]  /*7200*/  FFMA.FTZ R132, R25, R101.reuse, -R118 ;  /* 0x0000006519847223 */ /* 0x080fe20000010876 */
[-CC-:B------:R-:W-:Y:S01]  /*7210*/  FFMA.FTZ R134, R26, R101.reuse, -R116.reuse ;  /* 0x000000651a867223 */ /* 0x180fe20000010874 */
[----:B------:R-:W-:Y:S07]  /*7220*/  FFMA.FTZ R131, R27, R101, -R116 ;  /* 0x000000651b837223 */ /* 0x000fee0000010874 */
[----:B------:R-:W2:Y:S01]  /*7230*/  MUFU.EX2 R119, R119 ;  /* 0x0000007700777308 */ /* 0x000ea20000000800 */
[C---:B------:R-:W-:Y:S01]  /*7240*/  FMUL.FTZ R78, R102.reuse, R78 ;  /* 0x0000004e664e7220 */ /* 0x040fe20000410000 */
[----:B---3--:R-:W-:Y:S01]  /*7250*/  F2FP.BF16.F32.PACK_AB R97, R121, R123 ;  /* 0x0000007b7961723e */ /* 0x008fe200000010ff */
[----:B------:R-:W-:Y:S01]  /*7260*/  FMUL.FTZ R79, R102, R79 ;  /* 0x0000004f664f7220 */ /* 0x000fe20000410000 */
[C---:B------:R-:W-:Y:S01]  /*7270*/  FMUL.FTZ R76, R103.reuse, R76 ;  /* 0x0000004c674c7220 */ /* 0x040fe20000410000 */
[----:B------:R-:W-:Y:S01]  /*7280*/  FMUL.FTZ R77, R103, R77 ;  /* 0x0000004d674d7220 */ /* 0x000fe20000410000 */
[----:B-----5:R-:W-:Y:S01]  /*7290*/  F2FP.BF16.F32.PACK_AB R98, R117, R122 ;  /* 0x0000007a7562723e */ /* 0x020fe200000010ff */
[----:B------:R-:W-:Y:S01]  /*72a0*/  FFMA.FTZ R12, R12, R101, -R118 ;  /* 0x000000650c0c7223 */ /* 0x000fe20000010876 */
[C---:B------:R-:W-:Y:S01]  /*72b0*/  FMUL.FTZ R82, R102.reuse, R82 ;  /* 0x0000005266527220 */ /* 0x040fe20000410000 */
[----:B------:R-:W-:Y:S01]  /*72c0*/  FMUL.FTZ R83, R102, R83 ;  /* 0x0000005366537220 */ /* 0x000fe20000410000 */
[C---:B------:R-:W-:Y:S01]  /*72d0*/  FMUL.FTZ R80, R103.reuse, R80 ;  /* 0x0000005067507220 */ /* 0x040fe20000410000 */
[----:B------:R-:W-:Y:S01]  /*72e0*/  FMUL.FTZ R81, R103, R81 ;  /* 0x0000005167517220 */ /* 0x000fe20000410000 */
[-CC-:B------:R-:W-:Y:S01]  /*72f0*/  FFMA.FTZ R127, R14, R101.reuse, -R116.reuse ;  /* 0x000000650e7f7223 */ /* 0x180fe20000010874 */
[C---:B------:R-:W-:Y:S01]  /*7300*/  FMUL.FTZ R14, R102.reuse, R90 ;  /* 0x0000005a660e7220 */ /* 0x040fe20000410000 */
[----:B--2---:R-:W-:Y:S01]  /*7310*/  F2FP.BF16.F32.PACK_AB R99, R119, R124 ;  /* 0x0000007c7763723e */ /* 0x004fe200000010ff */
[----:B------:R-:W-:Y:S01]  /*7320*/  FFMA.FTZ R129, R15, R101, -R116 ;  /* 0x000000650f817223 */ /* 0x000fe20000010874 */
[----:B------:R-:W-:Y:S01]  /*7330*/  FMUL.FTZ R15, R102, R91 ;  /* 0x0000005b660f7220 */ /* 0x000fe20000410000 */
[C---:B------:R-:W-:Y:S01]  /*7340*/  FFMA.FTZ R126, R103.reuse, R186, R126 ;  /* 0x000000ba677e7223 */ /* 0x040fe2000001007e */
[----:B------:R-:W-:Y:S01]  /*7350*/  MUFU.EX2 R127, R127 ;  /* 0x0000007f007f7308 */ /* 0x000fe20000000800 */
[-C--:B------:R-:W-:Y:S01]  /*7360*/  FFMA.FTZ R128, R16, R101.reuse, -R118 ;  /* 0x0000006510807223 */ /* 0x080fe20000010876 */
[----:B------:R-:W-:Y:S01]  /*7370*/  FMUL.FTZ R16, R103, R84 ;  /* 0x0000005467107220 */ /* 0x000fe20000410000 */
[C---:B-1----:R-:W-:Y:S07]  /*7380*/  HMMA.16816.F32.BF16 R4, R96.reuse, R104, R4 ;  /* 0x000000686004723c */ /* 0x042fee0000041804 */
        /* <DEDUP_REMOVED lines=14> */
[--C-:B------:R-:W-:Y:S01]  /*7470*/  FFMA.FTZ R49, R49, R101, -R118.reuse ;  /* 0x0000006531317223 */ /* 0x100fe20000010876 */
[----:B------:R-:W-:Y:S01]  /*7480*/  FFMA.FTZ R123, R102, R187, R123 ;  /* 0x000000bb667b7223 */ /* 0x000fe2000001007b */
[-C--:B------:R-:W-:Y:S07]  /*7490*/  FFMA.FTZ R64, R64, R101.reuse, -R118 ;  /* 0x0000006540407223 */ /* 0x080fee0000010876 */
[----:B------:R-:W-:Y:S01]  /*74a0*/  MUFU.EX2 R131, R131 ;  /* 0x0000008300837308 */ /* 0x000fe20000000800 */
[----:B------:R-:W-:Y:S01]  /*74b0*/  FFMA.FTZ R66, R66, R101, -R116 ;  /* 0x0000006542427223 */ /* 0x000fe20000010874 */
[C---:B------:R-:W-:Y:S01]  /*74c0*/  HMMA.16816.F32.BF16 R72, R96.reuse, R110, R72 ;  /* 0x0000006e6048723c */ /* 0x040fe20000041848 */
[----:B------:R-:W3:Y:S07]  /*74d0*/  LDSM.16.MT88.4 R108, [R154+0x6800] ;  /* 0x006800009a6c783b */ /* 0x000eee0000004200 */
[----:B------:R-:W-:Y:S01]  /*74e0*/  MUFU.EX2 R42, R42 ;  /* 0x0000002a002a7308 */ /* 0x000fe20000000800 */
[----:B------:R-:W-:Y:S09]  /*74f0*/  FADD.FTZ R123, R121, R123 ;  /* 0x0000007b797b7221 */ /* 0x000ff20000010000 */
[----:B------:R-:W-:Y:S01]  /*7500*/  MUFU.EX2 R43, R43 ;  /* 0x0000002b002b7308 */ /* 0x000fe20000000800 */
[----:B------:R-:W-:Y:S01]  /*7510*/  FADD.FTZ R124, R124, R123 ;  /* 0x0000007b7c7c7221 */ /* 0x000fe20000010000 */
[C---:B------:R-:W-:Y:S08]  /*7520*/  HMMA.16816.F32.BF16 R76, R96.reuse, R112, R76 ;  /* 0x00000070604c723c */ /* 0x040ff0000004184c */
[----:B------:R5:W-:Y:S01]  /*7530*/  MUFU.EX2 R113, R12 ;  /* 0x0000000c00717308 */ /* 0x000be20000000800 */
[----:B--2---:R-:W-:Y:S01]  /*7540*/  F2FP.BF16.F32.PACK_AB R87, R130, R125 ;  /* 0x0000007d8257723e */ /* 0x004fe200000010ff */
[----:B------:R-:W-:Y:S01]  /*7550*/  FFMA.FTZ R112, R13, R101, -R118 ;  /* 0x000000650d707223 */ /* 0x000fe20000010876 */
[----:B------:R-:W-:Y:S07]  /*7560*/  FMUL.FTZ R13, R103, R89 ;  /* 0x00000059670d7220 */ /* 0x000fee0000410000 */
[----:B------:R-:W-:Y:S01]  /*7570*/  MUFU.EX2 R49, R49 ;  /* 0x0000003100317308 */ /* 0x000fe20000000800 */
[----:B------:R-:W-:Y:S01]  /*7580*/  FADD.FTZ R124, R119, R124 ;  /* 0x0000007c777c7221 */ /* 0x000fe20000010000 */
[C---:B------:R-:W-:Y:S08]  /*7590*/  HMMA.16816.F32.BF16 R80, R96.reuse, R114, R80 ;  /* 0x000000726050723c */ /* 0x040ff00000041850 */
[----:B------:R-:W2:Y:S01]  /*75a0*/  MUFU.EX2 R112, R112 ;  /* 0x0000007000707308 */ /* 0x000ea20000000800 */
[----:B------:R-:W-:Y:S01]  /*75b0*/  FFMA.FTZ R115, R17, R101, -R118 ;  /* 0x0000006511737223 */ /* 0x000fe20000010876 */
[C---:B------:R-:W-:Y:S08]  /*75c0*/  FMUL.FTZ R17, R103.reuse, R85 ;  /* 0x0000005567117220 */ /* 0x040ff00000410000 */
[----:B------:R-:W1:Y:S01]  /*75d0*/  MUFU.EX2 R114, R129 ;  /* 0x0000008100727308 */ /* 0x000e620000000800 */
[----:B-----5:R-:W-:Y:S01]  /*75e0*/  FMUL.FTZ R12, R103, R88 ;  /* 0x00000058670c7220 */ /* 0x020fe20000410000 */
[----:B------:R-:W-:Y:S08]  /*75f0*/  MOV R103, R100 ;  /* 0x0000006400677202 */ /* 0x000ff00000000f00 */
[----:B------:R-:W5:Y:S01]  /*7600*/  MUFU.EX2 R115, R115 ;  /* 0x0000007300737308 */ /* 0x000f620000000800 */
[----:B------:R-:W3:Y:S01]  /*7610*/  LDSM.16.MT88.4 R88, [R153+0x6800] ;  /* 0x006800009958783b */ /* 0x000ee20000004200 */
[C---:B----4-:R-:W-:Y:S03]  /*7620*/  HMMA.16816.F32.BF16 R12, R96.reuse, R92, R12 ;  /* 0x0000005c600c723c */ /* 0x050fe6000004180c */
[----:B--2---:R-:W-:Y:S02]  /*7630*/  F2FP.BF16.F32.PACK_AB R84, R112, R113 ;  /* 0x000000717054723e */ /* 0x004fe400000010ff */
[C---:B-1----:R-:W-:Y:S01]  /*7640*/  F2FP.BF16.F32.PACK_AB R85, R114.reuse, R127 ;  /* 0x0000007f7255723e */ /* 0x042fe200000010ff */
[-C--:B------:R-:W-:Y:S01]  /*7650*/  FFMA.FTZ R129, R23, R101.reuse, -R116 ;  /* 0x0000006517817223 */ /* 0x080fe20000010874 */
[----:B------:R-:W-:Y:S01]  /*7660*/  F2FP.BF16.F32.PACK_AB R23, R131, R134 ;  /* 0x000000868317723e */ /* 0x000fe200000010ff */
[----:B------:R-:W-:Y:S01]  /*7670*/  HMMA.16816.F32.BF16 R16, R96, R94, R16 ;  /* 0x0000005e6010723c */ /* 0x000fe20000041810 */
[----:B------:R-:W1:Y:S02]  /*7680*/  LDSM.16.MT88.4 R92, [R152+0x6800] ;  /* 0x00680000985c783b */ /* 0x000e640000004200 */
[----:B-----5:R-:W-:Y:S01]  /*7690*/  F2FP.BF16.F32.PACK_AB R86, R115, R128 ;  /* 0x000000807356723e */ /* 0x020fe200000010ff */
[----:B------:R-:W-:Y:S01]  /*76a0*/  MUFU.EX2 R129, R129 ;  /* 0x0000008100817308 */ /* 0x000fe20000000800 */
[----:B------:R-:W-:Y:S04]  /*76b0*/  FADD.FTZ R127, R127, R124 ;  /* 0x0000007c7f7f7221 */ /* 0x000fe80000010000 */
[----:B------:R-:W2:Y:S01]  /*76c0*/  LDSM.16.MT88.4 R96, [R158+0x7000] ;  /* 0x007000009e60783b */ /* 0x000ea20000004200 */
[C---:B------:R-:W-:Y:S05]  /*76d0*/  HMMA.16816.F32.BF16 R4, R84.reuse, R104, R4 ;  /* 0x000000685404723c */ /* 0x040fea0000041804 */
[----:B------:R-:W-:Y:S03]  /*76e0*/  FADD.FTZ R114, R114, R127 ;  /* 0x0000007f72727221 */ /* 0x000fe60000010000 */
[C---:B------:R-:W-:Y:S01]  /*76f0*/  HMMA.16816.F32.BF16 R8, R84.reuse, R106, R8 ;  /* 0x0000006a5408723c */ /* 0x040fe20000041808 */
[----:B------:R-:W4:Y:S02]  /*7700*/  LDSM.16.MT88.4 R104, [R154+0x7000] ;  /* 0x007000009a68783b */ /* 0x000f240000004200 */
[----:B------:R-:W-:Y:S04]  /*7710*/  FADD.FTZ R125, R125, R114 ;  /* 0x000000727d7d7221 */ /* 0x000fe80000010000 */
[----:B------:R-:W-:Y:S01]  /*7720*/  FADD.FTZ R125, R130, R125 ;  /* 0x0000007d827d7221 */ /* 0x000fe20000010000 */
[C---:B---3--:R-:W-:Y:S03]  /*7730*/  HMMA.16816.F32.BF16 R68, R84.reuse, R108, R68 ;  /* 0x0000006c5444723c */ /* 0x048fe60000041844 */
[-CC-:B------:R-:W-:Y:S01]  /*7740*/  FFMA.FTZ R109, R20, R101.reuse, -R118.reuse ;  /* 0x00000065146d7223 */ /* 0x180fe20000010876 */
[-CC-:B------:R-:W-:Y:S04]  /*7750*/  FFMA.FTZ R108, R21, R101.reuse, -R118.reuse ;  /* 0x00000065156c7223 */ /* 0x180fe80000010876 */
[C---:B------:R-:W-:Y:S01]  /*7760*/  HMMA.16816.F32.BF16 R72, R84.reuse, R110, R72 ;  /* 0x0000006e5448723c */ /* 0x040fe20000041848 */
[----:B------:R-:W-:Y:S02]  /*7770*/  MUFU.EX2 R109, R109 ;  /* 0x0000006d006d7308 */ /* 0x000fe40000000800 */
[-C--:B------:R-:W-:Y:S01]  /*7780*/  FFMA.FTZ R111, R24, R101.reuse, -R118 ;  /* 0x00000065186f7223 */ /* 0x080fe20000010876 */
[----:B------:R-:W-:Y:S01]  /*7790*/  FFMA.FTZ R110, R22, R101, -R116 ;  /* 0x00000065166e7223 */ /* 0x000fe20000010874 */
[----:B------:R-:W3:Y:S06]  /*77a0*/  LDSM.16.MT88.4 R24, [R153+0x7000] ;  /* 0x007000009918783b */ /* 0x000eec0000004200 */
[----:B------:R-:W5:Y:S01]  /*77b0*/  MUFU.EX2 R108, R108 ;  /* 0x0000006c006c7308 */ /* 0x000f620000000800 */
[C---:B------:R-:W-:Y:S09]  /*77c0*/  HMMA.16816.F32.BF16 R76, R84.reuse, R88, R76 ;  /* 0x00000058544c723c */ /* 0x040ff2000004184c */
[----:B------:R-:W2:Y:S10]  /*77d0*/  MUFU.EX2 R110, R110 ;  /* 0x0000006e006e7308 */ /* 0x000eb40000000800 */
[----:B------:R-:W4:Y:S01]  /*77e0*/  MUFU.EX2 R111, R111 ;  /* 0x0000006f006f7308 */ /* 0x000f220000000800 */
[C---:B------:R-:W-:Y:S01]  /*77f0*/  HMMA.16816.F32.BF16 R80, R84.reuse, R90, R80 ;  /* 0x0000005a5450723c */ /* 0x040fe20000041850 */
[----:B------:R-:W-:Y:S02]  /*7800*/  LDSM.16.MT88.4 R88, [R158+0x7800] ;  /* 0x007800009e58783b */ /* 0x000fe40000004200 */
[----:B-----5:R-:W-:Y:S05]  /*7810*/  F2FP.BF16.F32.PACK_AB R20, R108, R109 ;  /* 0x0000006d6c14723e */ /* 0x020fea00000010ff */
[C---:B-1----:R-:W-:Y:S03]  /*7820*/  HMMA.16816.F32.BF16 R12, R84.reuse, R92, R12 ;  /* 0x0000005c540c723c */ /* 0x042fe6000004180c */
[C---:B--2---:R-:W-:Y:S01]  /*7830*/  F2FP.BF16.F32.PACK_AB R21, R129.reuse, R110 ;  /* 0x0000006e8115723e */ /* 0x044fe200000010ff */
[----:B------:R-:W-:Y:S01]  /*7840*/  FADD.FTZ R110, R110, R125 ;  /* 0x0000007d6e6e7221 */ /* 0x000fe20000010000 */
[----:B----4-:R-:W-:Y:S03]  /*7850*/  F2FP.BF16.F32.PACK_AB R22, R132, R111 ;  /* 0x0000006f8416723e */ /* 0x010fe600000010ff */
[----:B------:R-:W-:Y:S01]  /*7860*/  HMMA.16816.F32.BF16 R16, R84, R94, R16 ;  /* 0x0000005e5410723c */ /* 0x000fe20000041810 */
[----:B------:R-:W1:Y:S02]  /*7870*/  LDSM.16.MT88.4 R84, [R152+0x7000] ;  /* 0x007000009854783b */ /* 0x000e640000004200 */
[----:B------:R-:W-:Y:S04]  /*7880*/  FADD.FTZ R129, R129, R110 ;  /* 0x0000006e81817221 */ /* 0x000fe80000010000 */
[----:B------:R-:W-:Y:S01]  /*7890*/  FADD.FTZ R134, R134, R129 ;  /* 0x0000008186867221 */ /* 0x000fe20000010000 */
[C---:B------:R-:W-:Y:S01]  /*78a0*/  HMMA.16816.F32.BF16 R4, R20.reuse, R96, R4 ;  /* 0x000000601404723c */ /* 0x040fe20000041804 */
[----:B------:R-:W-:Y:S04]  /*78b0*/  LDSM.16.MT88.4 R92, [R158+0x9800] ;  /* 0x009800009e5c783b */ /* 0x000fe80000004200 */
[-C--:B------:R-:W-:Y:S01]  /*78c0*/  FFMA.FTZ R97, R32, R101.reuse, -R118 ;  /* 0x0000006520617223 */ /* 0x080fe20000010876 */
[-C--:B------:R-:W-:Y:S01]  /*78d0*/  FFMA.FTZ R96, R34, R101.reuse, -R116 ;  /* 0x0000006522607223 */ /* 0x080fe20000010874 */
[----:B------:R-:W-:Y:S01]  /*78e0*/  FADD.FTZ R134, R131, R134 ;  /* 0x0000008683867221 */ /* 0x000fe20000010000 */
[C---:B------:R-:W-:Y:S03]  /*78f0*/  HMMA.16816.F32.BF16 R8, R20.reuse, R98, R8 ;  /* 0x000000621408723c */ /* 0x040fe60000041808 */
[-CC-:B------:R-:W-:Y:S01]  /*7900*/  FFMA.FTZ R98, R28, R101.reuse, -R118.reuse ;  /* 0x000000651c627223 */ /* 0x180fe20000010876 */
[-C--:B------:R-:W-:Y:S01]  /*7910*/  FFMA.FTZ R99, R29, R101.reuse, -R118 ;  /* 0x000000651d637223 */ /* 0x080fe20000010876 */
[----:B------:R-:W-:Y:S03]  /*7920*/  MUFU.EX2 R97, R97 ;  /* 0x0000006100617308 */ /* 0x000fe60000000800 */
[C---:B------:R-:W-:Y:S07]  /*7930*/  HMMA.16816.F32.BF16 R68, R20.reuse, R104, R68 ;  /* 0x000000681444723c */ /* 0x040fee0000041844 */
[----:B------:R-:W-:Y:S01]  /*7940*/  MUFU.EX2 R98, R98 ;  /* 0x0000006200627308 */ /* 0x000fe20000000800 */
[-C--:B------:R-:W-:Y:S01]  /*7950*/  FFMA.FTZ R105, R30, R101.reuse, -R116 ;  /* 0x000000651e697223 */ /* 0x080fe20000010874 */
[-C--:B------:R-:W-:Y:S08]  /*7960*/  FFMA.FTZ R104, R33, R101.reuse, -R118 ;  /* 0x0000006521687223 */ /* 0x080ff00000010876 */
[----:B------:R-:W2:Y:S01]  /*7970*/  MUFU.EX2 R99, R99 ;  /* 0x0000006300637308 */ /* 0x000ea20000000800 */
[C---:B------:R-:W-:Y:S09]  /*7980*/  HMMA.16816.F32.BF16 R72, R20.reuse, R106, R72 ;  /* 0x0000006a1448723c */ /* 0x040ff20000041848 */
[----:B------:R-:W-:Y:S01]  /*7990*/  MUFU.EX2 R105, R105 ;  /* 0x0000006900697308 */ /* 0x000fe20000000800 */
[-CC-:B------:R-:W-:Y:S01]  /*79a0*/  FFMA.FTZ R106, R31, R101.reuse, -R116.reuse ;  /* 0x000000651f6a7223 */ /* 0x180fe20000010874 */
[-C--:B------:R-:W-:Y:S01]  /*79b0*/  FFMA.FTZ R107, R35, R101.reuse, -R116 ;  /* 0x00000065236b7223 */ /* 0x080fe20000010874 */
[----:B------:R-:W4:Y:S07]  /*79c0*/  LDSM.16.MT88.4 R28, [R154+0x7800] ;  /* 0x007800009a1c783b */ /* 0x000f2e0000004200 */
[----:B------:R-:W-:Y:S01]  /*79d0*/  MUFU.EX2 R104, R104 ;  /* 0x0000006800687308 */ /* 0x000fe20000000800 */
[C---:B---3--:R-:W-:Y:S09]  /*79e0*/  HMMA.16816.F32.BF16 R76, R20.reuse, R24, R76 ;  /* 0x00000018144c723c */ /* 0x048ff2000004184c */
[----:B------:R-:W3:Y:S01]  /*79f0*/  MUFU.EX2 R106, R106 ;  /* 0x0000006a006a7308 */ /* 0x000ee20000000800 */
[----:B------:R-:W-:Y:S09]  /*7a00*/  LDSM.16.MT88.4 R32, [R152+0x7800] ;  /* 0x007800009820783b */ /* 0x000ff20000004200 */
[----:B------:R-:W-:Y:S01]  /*7a10*/  MUFU.EX2 R96, R96 ;  /* 0x0000006000607308 */ /* 0x000fe20000000800 */
[C---:B------:R-:W-:Y:S09]  /*7a20*/  HMMA.16816.F32.BF16 R80, R20.reuse, R26, R80 ;  /* 0x0000001a1450723c */ /* 0x040ff20000041850 */
[----:B------:R-:W5:Y:S01]  /*7a30*/  MUFU.EX2 R107, R107 ;  /* 0x0000006b006b7308 */ /* 0x000f620000000800 */
[----:B------:R-:W4:Y:S01]  /*7a40*/  LDSM.16.MT88.4 R24, [R153+0x7800] ;  /* 0x007800009918783b */ /* 0x000f220000004200 */
[C---:B-1----:R-:W-:Y:S03]  /*7a50*/  HMMA.16816.F32.BF16 R12, R20.reuse, R84, R12 ;  /* 0x00000054140c723c */ /* 0x042fe6000004180c */
[-CC-:B------:R-:W-:Y:S01]  /*7a60*/  FFMA.FTZ R84, R40, R101.reuse, -R118.reuse ;  /* 0x0000006528547223 */ /* 0x180fe20000010876 */
[-CC-:B------:R-:W-:Y:S01]  /*7a70*/  FFMA.FTZ R40, R41, R101.reuse, -R118.reuse ;  /* 0x0000006529287223 */ /* 0x180fe20000010876 */
[-CC-:B------:R-:W-:Y:S01]  /*7a80*/  FFMA.FTZ R85, R44, R101.reuse, -R118.reuse ;  /* 0x000000652c557223 */ /* 0x180fe20000010876 */
[----:B------:R-:W-:Y:S02]  /*7a90*/  FFMA.FTZ R44, R45, R101, -R118 ;  /* 0x000000652d2c7223 */ /* 0x000fe40000010876 */
[----:B------:R1:W-:Y:S01]  /*7aa0*/  MUFU.EX2 R41, R84 ;  /* 0x0000005400297308 */ /* 0x0003e20000000800 */
[----:B------:R-:W-:Y:S03]  /*7ab0*/  HMMA.16816.F32.BF16 R16, R20, R86, R16 ;  /* 0x000000561410723c */ /* 0x000fe60000041810 */
[----:B--2---:R-:W-:Y:S06]  /*7ac0*/  F2FP.BF16.F32.PACK_AB R20, R99, R98 ;  /* 0x000000626314723e */ /* 0x004fec00000010ff */
[----:B------:R-:W-:Y:S01]  /*7ad0*/  MUFU.EX2 R40, R40 ;  /* 0x0000002800287308 */ /* 0x000fe20000000800 */
[----:B---3--:R-:W-:Y:S01]  /*7ae0*/  F2FP.BF16.F32.PACK_AB R21, R106, R105 ;  /* 0x000000696a15723e */ /* 0x008fe200000010ff */
[----:B------:R-:W-:Y:S01]  /*7af0*/  FFMA.FTZ R86, R47, R101, -R116 ;  /* 0x000000652f567223 */ /* 0x000fe20000010874 */
[----:B------:R-:W-:Y:S07]  /*7b00*/  F2FP.BF16.F32.PACK_AB R22, R104, R97 ;  /* 0x000000616816723e */ /* 0x000fee00000010ff */
[----:B------:R2:W-:Y:S01]  /*7b10*/  MUFU.EX2 R45, R85 ;  /* 0x00000055002d7308 */ /* 0x0005e20000000800 */
[----:B-----5:R-:W-:Y:S01]  /*7b20*/  F2FP.BF16.F32.PACK_AB R23, R107, R96 ;  /* 0x000000606b17723e */ /* 0x020fe200000010ff */
[----:B------:R-:W-:Y:S08]  /*7b30*/  FADD.FTZ R105, R105, R134 ;  /* 0x0000008669697221 */ /* 0x000ff00000010000 */
[----:B------:R-:W-:Y:S01]  /*7b40*/  MUFU.EX2 R44, R44 ;  /* 0x0000002c002c7308 */ /* 0x000fe20000000800 */
[-C--:B-1----:R-:W-:Y:S01]  /*7b50*/  FFMA.FTZ R84, R46, R101.reuse, -R116 ;  /* 0x000000652e547223 */ /* 0x082fe20000010874 */
[-CC-:B------:R-:W-:Y:S01]  /*7b60*/  FFMA.FTZ R46, R48, R101.reuse, -R118.reuse ;  /* 0x00000065302e7223 */ /* 0x180fe20000010876 */
[C---:B------:R-:W-:Y:S07]  /*7b70*/  HMMA.16816.F32.BF16 R4, R20.reuse, R88, R4 ;  /* 0x000000581404723c */ /* 0x040fee0000041804 */
[----:B------:R-:W-:Y:S01]  /*7b80*/  MUFU.EX2 R47, R84 ;  /* 0x00000054002f7308 */ /* 0x000fe20000000800 */
[-CC-:B------:R-:W-:Y:S01]  /*7b90*/  FFMA.FTZ R89, R36, R101.reuse, -R118.reuse ;  /* 0x0000006524597223 */ /* 0x180fe20000010876 */
[-C--:B------:R-:W-:Y:S08]  /*7ba0*/  FFMA.FTZ R88, R37, R101.reuse, -R118 ;  /* 0x0000006525587223 */ /* 0x080ff00000010876 */
[----:B------:R-:W-:Y:S01]  /*7bb0*/  MUFU.EX2 R48, R86 ;  /* 0x0000005600307308 */ /* 0x000fe20000000800 */
[-CC-:B--2---:R-:W-:Y:S01]  /*7bc0*/  FFMA.FTZ R85, R50, R101.reuse, -R116.reuse ;  /* 0x0000006532557223 */ /* 0x184fe20000010874 */
[-CC-:B------:R-:W-:Y:S01]  /*7bd0*/  FFMA.FTZ R50, R51, R101.reuse, -R116.reuse ;  /* 0x0000006533327223 */ /* 0x180fe20000010874 */
[C---:B------:R-:W-:Y:S07]  /*7be0*/  HMMA.16816.F32.BF16 R8, R20.reuse, R90, R8 ;  /* 0x0000005a1408723c */ /* 0x040fee0000041808 */
[----:B------:R-:W-:Y:S01]  /*7bf0*/  MUFU.EX2 R89, R89 ;  /* 0x0000005900597308 */ /* 0x000fe20000000800 */
[-CC-:B------:R-:W-:Y:S01]  /*7c00*/  FFMA.FTZ R90, R38, R101.reuse, -R116.reuse ;  /* 0x00000065265a7223 */ /* 0x180fe20000010874 */
[----:B------:R-:W-:Y:S08]  /*7c10*/  FFMA.FTZ R91, R39, R101, -R116 ;  /* 0x00000065275b7223 */ /* 0x000ff00000010874 */
[----:B------:R-:W1:Y:S01]  /*7c20*/  MUFU.EX2 R88, R88 ;  /* 0x0000005800587308 */ /* 0x000e620000000800 */
[----:B------:R-:W-:Y:S01]  /*7c30*/  LDSM.16.MT88.4 R36, [R154+0x8000] ;  /* 0x008000009a24783b */ /* 0x000fe20000004200 */
[C---:B----4-:R-:W-:Y:S08]  /*7c40*/  HMMA.16816.F32.BF16 R68, R20.reuse, R28, R68 ;  /* 0x0000001c1444723c */ /* 0x050ff00000041844 */
[----:B------:R-:W-:Y:S10]  /*7c50*/  MUFU.EX2 R90, R90 ;  /* 0x0000005a005a7308 */ /* 0x000ff40000000800 */
[----:B------:R-:W2:Y:S01]  /*7c60*/  MUFU.EX2 R91, R91 ;  /* 0x0000005b005b7308 */ /* 0x000ea20000000800 */
[C---:B------:R-:W-:Y:S01]  /*7c70*/  HMMA.16816.F32.BF16 R72, R20.reuse, R30, R72 ;  /* 0x0000001e1448723c */ /* 0x040fe20000041848 */
[----:B------:R-:W3:Y:S08]  /*7c80*/  LDSM.16.MT88.4 R28, [R158+0x8000] ;  /* 0x008000009e1c783b */ /* 0x000ef00000004200 */
[----:B------:R-:W4:Y:S10]  /*7c90*/  MUFU.EX2 R46, R46 ;  /* 0x0000002e002e7308 */ /* 0x000f340000000800 */
[----:B------:R-:W-:Y:S01]  /*7ca0*/  MUFU.EX2 R51, R85 ;  /* 0x0000005500337308 */ /* 0x000fe20000000800 */
[C---:B------:R-:W-:Y:S09]  /*7cb0*/  HMMA.16816.F32.BF16 R76, R20.reuse, R24, R76 ;  /* 0x00000018144c723c */ /* 0x040ff2000004184c */
[----:B------:R-:W5:Y:S01]  /*7cc0*/  MUFU.EX2 R50, R50 ;  /* 0x0000003200327308 */ /* 0x000f620000000800 */
[C---:B------:R-:W-:Y:S01]  /*7cd0*/  HMMA.16816.F32.BF16 R80, R20.reuse, R26, R80 ;  /* 0x0000001a1450723c */ /* 0x040fe20000041850 */
[----:B------:R-:W4:Y:S07]  /*7ce0*/  LDSM.16.MT88.4 R24, [R153+0x8000] ;  /* 0x008000009918783b */ /* 0x000f2e0000004200 */
[C---:B------:R-:W-:Y:S08]  /*7cf0*/  HMMA.16816.F32.BF16 R12, R20.reuse, R32, R12 ;  /* 0x00000020140c723c */ /* 0x040ff0000004180c */
[----:B------:R-:W-:Y:S01]  /*7d00*/  HMMA.16816.F32.BF16 R16, R20, R34, R16 ;  /* 0x000000221410723c */ /* 0x000fe20000041810 */
[----:B------:R-:W-:Y:S02]  /*7d10*/  LDSM.16.MT88.4 R32, [R158+0x8800] ;  /* 0x008800009e20783b */ /* 0x000fe40000004200 */
[----:B-1----:R-:W-:Y:S02]  /*7d20*/  F2FP.BF16.F32.PACK_AB R20, R88, R89 ;  /* 0x000000595814723e */ /* 0x002fe400000010ff */
[----:B--2---:R-:W-:Y:S02]  /*7d30*/  F2FP.BF16.F32.PACK_AB R21, R91, R90 ;  /* 0x0000005a5b15723e */ /* 0x004fe400000010ff */
[----:B------:R-:W-:Y:S02]  /*7d40*/  F2FP.BF16.F32.PACK_AB R22, R40, R41 ;  /* 0x000000292816723e */ /* 0x000fe400000010ff */
[----:B------:R-:W-:Y:S07]  /*7d50*/  F2FP.BF16.F32.PACK_AB R23, R43, R42 ;  /* 0x0000002a2b17723e */ /* 0x000fee00000010ff */
[C---:B---3--:R-:W-:Y:S08]  /*7d60*/  HMMA.16816.F32.BF16 R4, R20.reuse, R28, R4 ;  /* 0x0000001c1404723c */ /* 0x048ff00000041804 */
[C---:B------:R-:W-:Y:S01]  /*7d70*/  HMMA.16816.F32.BF16 R8, R20.reuse, R30, R8 ;  /* 0x0000001e1408723c */ /* 0x040fe20000041808 */
[----:B------:R-:W1:Y:S07]  /*7d80*/  LDSM.16.MT88.4 R28, [R152+0x8000] ;  /* 0x00800000981c783b */ /* 0x000e6e0000004200 */
[C---:B------:R-:W-:Y:S08]  /*7d90*/  HMMA.16816.F32.BF16 R68, R20.reuse, R36, R68 ;  /* 0x000000241444723c */ /* 0x040ff00000041844 */
        /* <DEDUP_REMOVED lines=11> */
[----:B-----5:R-:W-:Y:S07]  /*7e50*/  F2FP.BF16.F32.PACK_AB R23, R50, R51 ;  /* 0x000000333217723e */ /* 0x020fee00000010ff */
[C---:B------:R-:W-:Y:S08]  /*7e60*/  HMMA.16816.F32.BF16 R4, R20.reuse, R32, R4 ;  /* 0x000000201404723c */ /* 0x040ff00000041804 */
[C---:B------:R-:W-:Y:S01]  /*7e70*/  HMMA.16816.F32.BF16 R8, R20.reuse, R34, R8 ;  /* 0x000000221408723c */ /* 0x040fe20000041808 */
[----:B------:R-:W4:Y:S07]  /*7e80*/  LDSM.16.MT88.4 R32, [R158+0x9000] ;  /* 0x009000009e20783b */ /* 0x000f2e0000004200 */
[C---:B--2---:R-:W-:Y:S03]  /*7e90*/  HMMA.16816.F32.BF16 R68, R20.reuse, R36, R68 ;  /* 0x000000241444723c */ /* 0x044fe60000041844 */
[-CC-:B------:R-:W-:Y:S01]  /*7ea0*/  FFMA.FTZ R36, R53, R101.reuse, -R118.reuse ;  /* 0x0000006535247223 */ /* 0x180fe20000010876 */
[-C--:B------:R-:W-:Y:S01]  /*7eb0*/  FFMA.FTZ R37, R52, R101.reuse, -R118 ;  /* 0x0000006534257223 */ /* 0x080fe20000010876 */
[-C--:B------:R-:W-:Y:S01]  /*7ec0*/  FFMA.FTZ R53, R55, R101.reuse, -R116 ;  /* 0x0000006537357223 */ /* 0x080fe20000010874 */
[-C--:B------:R-:W-:Y:S01]  /*7ed0*/  FFMA.FTZ R52, R56, R101.reuse, -R118 ;  /* 0x0000006538347223 */ /* 0x080fe20000010876 */
[-CC-:B------:R-:W-:Y:S01]  /*7ee0*/  FFMA.FTZ R55, R58, R101.reuse, -R116.reuse ;  /* 0x000000653a377223 */ /* 0x180fe20000010874 */
[C---:B------:R-:W-:Y:S01]  /*7ef0*/  HMMA.16816.F32.BF16 R72, R20.reuse, R38, R72 ;  /* 0x000000261448723c */ /* 0x040fe20000041848 */
[----:B------:R-:W-:Y:S02]  /*7f00*/  MUFU.EX2 R36, R36 ;  /* 0x0000002400247308 */ /* 0x000fe40000000800 */
[-C--:B------:R-:W-:Y:S01]  /*7f10*/  FFMA.FTZ R38, R54, R101.reuse, -R116 ;  /* 0x0000006536267223 */ /* 0x080fe20000010874 */
[-C--:B------:R-:W-:Y:S07]  /*7f20*/  FFMA.FTZ R39, R57, R101.reuse, -R118 ;  /* 0x0000006539277223 */ /* 0x080fee0000010876 */
[----:B------:R-:W2:Y:S01]  /*7f30*/  MUFU.EX2 R37, R37 ;  /* 0x0000002500257308 */ /* 0x000ea20000000800 */
[-C--:B------:R-:W-:Y:S01]  /*7f40*/  FFMA.FTZ R54, R59, R101.reuse, -R116 ;  /* 0x000000653b367223 */ /* 0x080fe20000010874 */
[-CC-:B------:R-:W-:Y:S01]  /*7f50*/  FFMA.FTZ R57, R60, R101.reuse, -R118.reuse ;  /* 0x000000653c397223 */ /* 0x180fe20000010876 */
[C---:B---3--:R-:W-:Y:S07]  /*7f60*/  HMMA.16816.F32.BF16 R76, R20.reuse, R24, R76 ;  /* 0x00000018144c723c */ /* 0x048fee000004184c */
[----:B------:R-:W-:Y:S01]  /*7f70*/  MUFU.EX2 R38, R38 ;  /* 0x0000002600267308 */ /* 0x000fe20000000800 */
[-C--:B------:R-:W-:Y:S01]  /*7f80*/  FFMA.FTZ R56, R61, R101.reuse, -R118 ;  /* 0x000000653d387223 */ /* 0x080fe20000010876 */
[-CC-:B------:R-:W-:Y:S08]  /*7f90*/  FFMA.FTZ R58, R62, R101.reuse, -R116.reuse ;  /* 0x000000653e3a7223 */ /* 0x180ff00000010874 */
[----:B------:R-:W3:Y:S01]  /*7fa0*/  MUFU.EX2 R53, R53 ;  /* 0x0000003500357308 */ /* 0x000ee20000000800 */
[-C--:B------:R-:W-:Y:S01]  /*7fb0*/  FFMA.FTZ R59, R63, R101.reuse, -R116 ;  /* 0x000000653f3b7223 */ /* 0x080fe20000010874 */
[-C--:B------:R-:W-:Y:S01]  /*7fc0*/  FFMA.FTZ R118, R65, R101.reuse, -R118 ;  /* 0x0000006541767223 */ /* 0x080fe20000010876 */
[C---:B------:R-:W-:Y:S01]  /*7fd0*/  HMMA.16816.F32.BF16 R80, R20.reuse, R26, R80 ;  /* 0x0000001a1450723c */ /* 0x040fe20000041850 */
[----:B------:R-:W5:Y:S06]  /*7fe0*/  LDSM.16.MT88.4 R24, [R154+0x9000] ;  /* 0x009000009a18783b */ /* 0x000f6c0000004200 */
[----:B------:R-:W-:Y:S01]  /*7ff0*/  MUFU.EX2 R52, R52 ;  /* 0x0000003400347308 */ /* 0x000fe20000000800 */
[----:B------:R-:W-:Y:S09]  /*8000*/  FFMA.FTZ R116, R67, R101, -R116 ;  /* 0x0000006543747223 */ /* 0x000ff20000010874 */
[----:B------:R-:W4:Y:S01]  /*8010*/  MUFU.EX2 R39, R39 ;  /* 0x0000002700277308 */ /* 0x000f220000000800 */
[C---:B-1----:R-:W-:Y:S09]  /*8020*/  HMMA.16816.F32.BF16 R12, R20.reuse, R28, R12 ;  /* 0x0000001c140c723c */ /* 0x042ff2000004180c */
[----:B------:R-:W-:Y:S01]  /*8030*/  MUFU.EX2 R55, R55 ;  /* 0x0000003700377308 */ /* 0x000fe20000000800 */
[----:B------:R-:W-:Y:S09]  /*8040*/  FADD.FTZ R29, R120, R126 ;  /* 0x0000007e781d7221 */ /* 0x000ff20000010000 */
[----:B------:R-:W1:Y:S01]  /*8050*/  MUFU.EX2 R54, R54 ;  /* 0x0000003600367308 */ /* 0x000e620000000800 */
[----:B------:R-:W-:Y:S01]  /*8060*/  FADD.FTZ R122, R122, R29 ;  /* 0x0000001d7a7a7221 */ /* 0x000fe20000010000 */
[----:B------:R-:W-:Y:S01]  /*8070*/  HMMA.16816.F32.BF16 R16, R20, R30, R16 ;  /* 0x0000001e1410723c */ /* 0x000fe20000041810 */
[----:B------:R-:W5:Y:S07]  /*8080*/  LDSM.16.MT88.4 R28, [R153+0x9000] ;  /* 0x00900000991c783b */ /* 0x000f6e0000004200 */
[----:B------:R-:W-:Y:S01]  /*8090*/  MUFU.EX2 R57, R57 ;  /* 0x0000003900397308 */ /* 0x000fe20000000800 */
[----:B--2---:R-:W-:Y:S01]  /*80a0*/  F2FP.BF16.F32.PACK_AB R20, R36, R37 ;  /* 0x000000252414723e */ /* 0x004fe200000010ff */
[----:B------:R-:W-:Y:S01]  /*80b0*/  FADD.FTZ R122, R117, R122 ;  /* 0x0000007a757a7221 */ /* 0x000fe20000010000 */
[----:B---3--:R-:W-:Y:S07]  /*80c0*/  F2FP.BF16.F32.PACK_AB R21, R53, R38 ;  /* 0x000000263515723e */ /* 0x008fee00000010ff */
[----:B------:R-:W2:Y:S01]  /*80d0*/  MUFU.EX2 R56, R56 ;  /* 0x0000003800387308 */ /* 0x000ea20000000800 */
[----:B----4-:R-:W-:Y:S01]  /*80e0*/  F2FP.BF16.F32.PACK_AB R22, R39, R52 ;  /* 0x000000342716723e */ /* 0x010fe200000010ff */
[----:B------:R-:W-:Y:S08]  /*80f0*/  FADD.FTZ R113, R113, R122 ;  /* 0x0000007a71717221 */ /* 0x000ff00000010000 */
[----:B------:R-:W-:Y:S01]  /*8100*/  MUFU.EX2 R58, R58 ;  /* 0x0000003a003a7308 */ /* 0x000fe20000000800 */
[----:B-1----:R-:W-:Y:S01]  /*8110*/  F2FP.BF16.F32.PACK_AB R23, R54, R55 ;  /* 0x000000373617723e */ /* 0x002fe200000010ff */
[----:B------:R-:W-:Y:S08]  /*8120*/  FADD.FTZ R113, R112, R113 ;  /* 0x0000007170717221 */ /* 0x000ff00000010000 */
[----:B------:R-:W1:Y:S01]  /*8130*/  MUFU.EX2 R59, R59 ;  /* 0x0000003b003b7308 */ /* 0x000e620000000800 */
[----:B------:R-:W-:Y:S09]  /*8140*/  FADD.FTZ R128, R128, R113 ;  /* 0x0000007180807221 */ /* 0x000ff20000010000 */
[----:B------:R-:W-:Y:S01]  /*8150*/  MUFU.EX2 R187, R116 ;  /* 0x0000007400bb7308 */ /* 0x000fe20000000800 */
[C---:B------:R-:W-:Y:S03]  /*8160*/  HMMA.16816.F32.BF16 R4, R20.reuse, R32, R4 ;  /* 0x000000201404723c */ /* 0x040fe60000041804 */
[----:B--2---:R-:W-:Y:S01]  /*8170*/  F2FP.BF16.F32.PACK_AB R84, R56, R57 ;  /* 0x000000393854723e */ /* 0x004fe200000010ff */
[----:B------:R-:W-:Y:S04]  /*8180*/  FADD.FTZ R128, R115, R128 ;  /* 0x0000008073807221 */ /* 0x000fe80000010000 */
[C---:B------:R-:W-:Y:S01]  /*8190*/  HMMA.16816.F32.BF16 R8, R20.reuse, R34, R8 ;  /* 0x000000221408723c */ /* 0x040fe20000041808 */
[----:B------:R-:W2:Y:S02]  /*81a0*/  LDSM.16.MT88.4 R32, [R152+0x9000] ;  /* 0x009000009820783b */ /* 0x000ea40000004200 */
[----:B-1----:R-:W-:Y:S01]  /*81b0*/  F2FP.BF16.F32.PACK_AB R85, R59, R58 ;  /* 0x0000003a3b55723e */ /* 0x002fe200000010ff */
[----:B------:R-:W-:Y:S04]  /*81c0*/  FADD.FTZ R109, R109, R128 ;  /* 0x000000806d6d7221 */ /* 0x000fe80000010000 */
[C---:B-----5:R-:W-:Y:S03]  /*81d0*/  HMMA.16816.F32.BF16 R68, R20.reuse, R24, R68 ;  /* 0x000000181444723c */ /* 0x060fe60000041844 */
[----:B------:R-:W-:Y:S05]  /*81e0*/  FADD.FTZ R108, R108, R109 ;  /* 0x0000006d6c6c7221 */ /* 0x000fea0000010000 */
[C---:B------:R-:W-:Y:S01]  /*81f0*/  HMMA.16816.F32.BF16 R72, R20.reuse, R26, R72 ;  /* 0x0000001a1448723c */ /* 0x040fe20000041848 */
[----:B------:R-:W1:Y:S07]  /*8200*/  LDSM.16.MT88.4 R24, [R154+0x9800] ;  /* 0x009800009a18783b */ /* 0x000e6e0000004200 */
[C---:B------:R-:W-:Y:S01]  /*8210*/  HMMA.16816.F32.BF16 R76, R20.reuse, R28, R76 ;  /* 0x0000001c144c723c */ /* 0x040fe2000004184c */
[----:B------:R-:W-:Y:S10]  /*8220*/  MUFU.EX2 R28, R64 ;  /* 0x00000040001c7308 */ /* 0x000ff40000000800 */
[----:B------:R-:W3:Y:S01]  /*8230*/  MUFU.EX2 R29, R118 ;  /* 0x00000076001d7308 */ /* 0x000ee20000000800 */
[C---:B------:R-:W-:Y:S09]  /*8240*/  HMMA.16816.F32.BF16 R80, R20.reuse, R30, R80 ;  /* 0x0000001e1450723c */ /* 0x040ff20000041850 */
[----:B------:R-:W4:Y:S01]  /*8250*/  MUFU.EX2 R30, R66 ;  /* 0x00000042001e7308 */ /* 0x000f220000000800 */
[----:B------:R-:W-:Y:S04]  /*8260*/  FADD.FTZ R31, R111, R108 ;  /* 0x0000006c6f1f7221 */ /* 0x000fe80000010000 */
[----:B------:R-:W-:Y:S01]  /*8270*/  FADD.FTZ R31, R132, R31 ;  /* 0x0000001f841f7221 */ /* 0x000fe20000010000 */
[C---:B--2---:R-:W-:Y:S03]  /*8280*/  HMMA.16816.F32.BF16 R12, R20.reuse, R32, R12 ;  /* 0x00000020140c723c */ /* 0x044fe6000004180c */
[----:B------:R-:W-:Y:S01]  /*8290*/  FADD.FTZ R32, R98, R31 ;  /* 0x0000001f62207221 */ /* 0x000fe20000010000 */
[----:B------:R-:W-:Y:S01]  /*82a0*/  FADD.FTZ R31, R106, R105 ;  /* 0x000000696a1f7221 */ /* 0x000fe20000010000 */
[----:B---3--:R-:W-:Y:S02]  /*82b0*/  F2FP.BF16.F32.PACK_AB R86, R29, R28 ;  /* 0x0000001c1d56723e */ /* 0x008fe400000010ff */
[----:B----4-:R-:W-:Y:S01]  /*82c0*/  F2FP.BF16.F32.PACK_AB R87, R187, R30 ;  /* 0x0000001ebb57723e */ /* 0x010fe200000010ff */
[----:B------:R-:W-:Y:S01]  /*82d0*/  HMMA.16816.F32.BF16 R16, R20, R34, R16 ;  /* 0x000000221410723c */ /* 0x000fe20000041810 */
[----:B------:R-:W2:Y:S02]  /*82e0*/  LDSM.16.MT88.4 R20, [R153+0x9800] ;  /* 0x009800009914783b */ /* 0x000ea40000004200 */
[----:B------:R-:W-:Y:S01]  /*82f0*/  FADD.FTZ R32, R99, R32 ;  /* 0x0000002063207221 */ /* 0x000fe20000010000 */
[----:B------:R-:W-:Y:S01]  /*8300*/  FADD.FTZ R96, R96, R31 ;  /* 0x0000001f60607221 */ /* 0x000fe20000010000 */
[----:B------:R-:W-:Y:S02]  /*8310*/  MOV R105, R0 ;  /* 0x0000000000697202 */ /* 0x000fe40000000f00 */
[----:B------:R-:W-:Y:S01]  /*8320*/  FADD.FTZ R31, R97, R32 ;  /* 0x00000020611f7221 */ /* 0x000fe20000010000 */
[----:B------:R-:W-:Y:S02]  /*8330*/  FADD.FTZ R107, R107, R96 ;  /* 0x000000606b6b7221 */ /* 0x000fe40000010000 */
        /* <DEDUP_REMOVED lines=43> */
.L_x_8999:
        /* <DEDUP_REMOVED lines=10> */
.L_x_9014:
[----:B------:R-:W2:Y:S01]  /*8690*/  MUFU.RCP R8, R5 ;  /* 0x0000000500087308 */ /* 0x000ea20000001000 */
[----:B----4-:R-:W-:Y:S01]  /*86a0*/  FADD.FTZ R4, R9, R10 ;  /* 0x0000000a09047221 */ /* 0x010fe20000010000 */
[C---:B------:R-:W-:Y:S01]  /*86b0*/  SHF.L.U32 R6, R175.reuse, 0x4, RZ ;  /* 0x00000004af067819 */ /* 0x040fe200000006ff */
[----:B------:R-:W-:Y:S01]  /*86c0*/  BAR.SYNC.DEFER_BLOCKING 0x0 ;  /* 0x0000000000007b1d */ /* 0x000fe20000010000 */
[----:B------:R-:W-:Y:S02]  /*86d0*/  SHF.L.U32 R10, R175, 0x1, RZ ;  /* 0x00000001af0a7819 */ /* 0x000fe400000006ff */
[----:B---3--:R-:W-:Y:S02]  /*86e0*/  LOP3.LUT R9, R6, 0x1c0, RZ, 0xc0, !PT ;  /* 0x000001c006097812 */ /* 0x008fe400078ec0ff */
[----:B------:R-:W-:Y:S01]  /*86f0*/  FSETP.NE.FTZ.AND P1, PT, R5, RZ, PT ;  /* 0x000000ff0500720b */ /* 0x000fe20003f35000 */
[----:B------:R-:W3:Y:S01]  /*8700*/  MUFU.RCP R7, R4 ;  /* 0x0000000400077308 */ /* 0x000ee20000001000 */
[----:B------:R-:W-:-:S02]  /*8710*/  FSETP.NE.FTZ.AND P0, PT, R4, RZ, PT ;  /* 0x000000ff0400720b */ /* 0x000fc40003f15000 */
[----:B------:R-:W-:Y:S02]  /*8720*/  LOP3.LUT R9, R9, 0x38, R10, 0xf8, !PT ;  /* 0x0000003809097812 */ /* 0x000fe400078ef80a */
[----:B------:R-:W-:Y:S02]  /*8730*/  LOP3.LUT R10, R10, 0x6, RZ, 0xc0, !PT ;  /* 0x000000060a0a7812 */ /* 0x000fe400078ec0ff */
[----:B------:R-:W-:Y:S02]  /*8740*/  R2P PR, R175, 0x1c ;  /* 0x0000001caf007804 */ /* 0x000fe40000000000 */
[----:B--2---:R-:W-:Y:S02]  /*8750*/  FSEL R8, R8, 1, P1 ;  /* 0x3f80000008087808 */ /* 0x004fe40000800000 */
[----:B------:R-:W-:Y:S02]  /*8760*/  IADD3 R177, PT, PT, R9, R10, R177 ;  /* 0x0000000a09b17210 */ /* 0x000fe40007ffe0b1 */
[----:B------:R-:W-:Y:S01]  /*8770*/  MOV R9, 0x40 ;  /* 0x0000004000097802 */ /* 0x000fe20000000f00 */
        /* <DEDUP_REMOVED lines=16> */
[----:B------:R-:W-:-:S02]  /*8880*/  MOV R8, 0x20 ;  /* 0x0000002000087802 */ /* 0x000fc40000000f00 */
[----:B------:R-:W-:Y:S02]  /*8890*/  LEA R177, R177, R164, 0x2 ;  /* 0x000000a4b1b17211 */ /* 0x000fe400078e10ff */
[----:B---3--:R-:W-:Y:S02]  /*88a0*/  FSEL R7, R7, 1, P0 ;  /* 0x3f80000007077808 */ /* 0x008fe40000000000 */
[----:B------:R-:W-:Y:S01]  /*88b0*/  SEL R10, R9, 0xffffffc0, !P3 ;  /* 0xffffffc0090a7807 */ /* 0x000fe20005800000 */
[----:B------:R-:W-:Y:S01]  /*88c0*/  STS.64 [R177], R96 ;  /* 0x00000060b1007388 */ /* 0x000fe20000000a00 */
[----:B------:R-:W-:Y:S01]  /*88d0*/  SEL R8, R8, 0xffffffe0, !P2 ;  /* 0xffffffe008087807 */ /* 0x000fe20005000000 */
[----:B------:R-:W-:Y:S01]  /*88e0*/  FMUL.FTZ R98, R7, R98 ;  /* 0x0000006207627220 */ /* 0x000fe20000410000 */
[----:B------:R-:W-:Y:S01]  /*88f0*/  IADD3 R11, PT, PT, R177, 0x80, RZ ;  /* 0x00000080b10b7810 */ /* 0x000fe20007ffe0ff */
[C---:B------:R-:W-:Y:S01]  /*8900*/  FMUL.FTZ R99, R7.reuse, R99 ;  /* 0x0000006307637220 */ /* 0x040fe20000410000 */
[----:B------:R-:W-:Y:S01]  /*8910*/  IADD3 R9, PT, PT, R10, R177, RZ ;  /* 0x000000b10a097210 */ /* 0x000fe20007ffe0ff */
[----:B------:R-:W-:Y:S01]  /*8920*/  FMUL.FTZ R94, R7, R94 ;  /* 0x0000005e075e7220 */ /* 0x000fe20000410000 */
        /* <DEDUP_REMOVED lines=14> */
[C---:B------:R-:W-:Y:S01]  /*8a10*/  IADD3 R7, PT, PT, R8.reuse, R177, RZ ;  /* 0x000000b108077210 */ /* 0x040fe20007ffe0ff */
[----:B------:R-:W-:Y:S01]  /*8a20*/  STS.64 [R177+0x800], R98 ;  /* 0x00080062b1007388 */ /* 0x000fe20000000a00 */
[----:B------:R-:W-:-:S02]  /*8a30*/  IADD3 R12, PT, PT, R8, R9, RZ ;  /* 0x00000009080c7210 */ /* 0x000fc40007ffe0ff */
[-C--:B------:R-:W-:Y:S01]  /*8a40*/  IADD3 R13, PT, PT, R10, R11.reuse, RZ ;  /* 0x0000000b0a0d7210 */ /* 0x080fe20007ffe0ff */
[----:B------:R-:W-:Y:S01]  /*8a50*/  STS.64 [R7], R92 ;  /* 0x0000005c07007388 */ /* 0x000fe20000000a00 */
[C---:B------:R-:W-:Y:S02]  /*8a60*/  IADD3 R10, PT, PT, R8.reuse, R11, RZ ;  /* 0x0000000b080a7210 */ /* 0x040fe40007ffe0ff */
[----:B------:R-:W-:Y:S01]  /*8a70*/  IADD3 R8, PT, PT, R8, R13, RZ ;  /* 0x0000000d08087210 */ /* 0x000fe20007ffe0ff */
        /* <DEDUP_REMOVED lines=13> */
[----:B------:R-:W4:Y:S04]  /*8b50*/  LD.E.64 R32, desc[UR4][R2.64+0xb0] ;  /* 0x0000b00402207980 */ /* 0x000f28000c101b00 */
[----:B--2---:R-:W2:Y:S04]  /*8b60*/  LD.E R12, desc[UR4][R2.64+0x60] ;  /* 0x00006004020c7980 */ /* 0x004ea8000c101900 */
[----:B------:R-:W2:Y:S04]  /*8b70*/  LD.E R36, desc[UR4][R2.64+0xcc] ;  /* 0x0000cc0402247980 */ /* 0x000ea8000c101900 */
[----:B------:R-:W5:Y:S04]  /*8b80*/  LD.E.64 R38, desc[UR4][R2.64+0x78] ;  /* 0x0000780402267980 */ /* 0x000f68000c101b00 */
[----:B------:R1:W5:Y:S01]  /*8b90*/  LD.E.64 R40, desc[UR4][R2.64+0xa8] ;  /* 0x0000a80402287980 */ /* 0x000362000c101b00 */
[----:B------:R-:W-:Y:S01]  /*8ba0*/  SHF.L.U32 R34, R175, 0x2, RZ ;  /* 0x00000002af227819 */ /* 0x000fe200000006ff */
[----:B------:R-:W1:Y:S01]  /*8bb0*/  @P1 MUFU.LG2 R42, R5 ;  /* 0x00000005002a1308 */ /* 0x000e620000000c00 */
[----:B------:R-:W-:Y:S01]  /*8bc0*/  SHF.R.U32.HI R35, RZ, 0x1, R175 ;  /* 0x00000001ff237819 */ /* 0x000fe200000116af */
[----:B------:R-:W-:Y:S01]  /*8bd0*/  BSSY.RECONVERGENT B0, `(.L_x_9008) ;  /* 0x000002f000007945 */ /* 0x000fe20003800200 */
[----:B---3--:R-:W-:-:S02]  /*8be0*/  LOP3.LUT R10, R34, 0x1f8, RZ, 0xc0, !PT ;  /* 0x000001f8220a7812 */ /* 0x008fc400078ec0ff */
[----:B------:R-:W-:Y:S02]  /*8bf0*/  LOP3.LUT R7, R6, 0x10, RZ, 0xc0, !PT ;  /* 0x0000001006077812 */ /* 0x000fe400078ec0ff */
[----:B------:R-:W-:Y:S02]  /*8c00*/  LOP3.LUT R10, R10, 0x38, R35, 0x78, !PT ;  /* 0x000000380a0a7812 */ /* 0x000fe400078e7823 */
[----:B----4-:R-:W-:Y:S02]  /*8c10*/  IADD3 R8, PT, PT, R168, 0x8, RZ ;  /* 0x00000008a8087810 */ /* 0x010fe40007ffe0ff */
[----:B------:R-:W-:Y:S02]  /*8c20*/  LEA R7, R10, R7, 0x2 ;  /* 0x000000070a077211 */ /* 0x000fe400078e10ff */
[C---:B------:R-:W-:Y:S02]  /*8c30*/  IADD3 R6, PT, PT, R168.reuse, 0x10, RZ ;  /* 0x00000010a8067810 */ /* 0x040fe40007ffe0ff */
[----:B------:R-:W-:-:S02]  /*8c40*/  IADD3 R44, PT, PT, R168, 0x18, RZ ;  /* 0x00000018a82c7810 */ /* 0x000fc40007ffe0ff */
[----:B------:R-:W-:Y:S01]  /*8c50*/  LOP3.LUT R35, R35, 0x30, RZ, 0xc0, !PT ;  /* 0x0000003023237812 */ /* 0x000fe200078ec0ff */
[----:B-1----:R-:W-:Y:S01]  /*8c60*/  @P1 FMUL.FTZ R42, R42, 0.69314718246459960938 ;  /* 0x3f3172182a2a1820 */ /* 0x002fe20000410000 */
[----:B------:R-:W-:Y:S01]  /*8c70*/  IADD3 R164, PT, PT, R164, R7, RZ ;  /* 0x00000007a4a47210 */ /* 0x000fe20007ffe0ff */
[----:B------:R-:W-:Y:S01]  /*8c80*/  BAR.SYNC.DEFER_BLOCKING 0x0 ;  /* 0x0000000000007b1d */ /* 0x000fe20000010000 */
[-C--:B------:R-:W-:Y:S02]  /*8c90*/  ISETP.GE.AND P2, PT, R44, R165.reuse, PT ;  /* 0x000000a52c00720c */ /* 0x080fe40003f46270 */
[----:B------:R-:W-:Y:S02]  /*8ca0*/  SHF.R.U32.HI R2, RZ, 0x2, R175 ;  /* 0x00000002ff027819 */ /* 0x000fe400000116af */
[-C--:B------:R-:W-:Y:S02]  /*8cb0*/  ISETP.GE.AND P4, PT, R8, R165.reuse, PT ;  /* 0x000000a50800720c */ /* 0x080fe40003f86270 */
[----:B------:R-:W-:-:S02]  /*8cc0*/  ISETP.GE.AND P3, PT, R6, R165, PT ;  /* 0x000000a50600720c */ /* 0x000fc40003f66270 */
[----:B------:R-:W-:Y:S02]  /*8cd0*/  LOP3.LUT R2, R35, 0x7, R2, 0xf8, !PT ;  /* 0x0000000723027812 */ /* 0x000fe400078ef802 */
[----:B------:R-:W-:Y:S02]  /*8ce0*/  LOP3.LUT R43, R34, 0xffc, RZ, 0xc0, !PT ;  /* 0x00000ffc222b7812 */ /* 0x000fe400078ec0ff */
[----:B------:R-:W-:Y:S02]  /*8cf0*/  LOP3.LUT P5, RZ, R175, 0x3, RZ, 0xc0, !PT ;  /* 0x00000003afff7812 */ /* 0x000fe400078ac0ff */
[----:B------:R-:W-:Y:S01]  /*8d00*/  MOV R3, 0xff800000 ;  /* 0xff80000000037802 */ /* 0x000fe20000000f00 */
[----:B-----5:R-:W-:Y:S01]  /*8d10*/  @P1 FFMA.FTZ R3, R37, R100, R42 ;  /* 0x0000006425031223 */ /* 0x020fe2000001002a */
[----:B------:R-:W-:Y:S01]  /*8d20*/  MOV R42, 0xff800000 ;  /* 0xff800000002a7802 */ /* 0x000fe20000000f00 */
[----:B------:R1:W3:Y:S04]  /*8d30*/  LDS.128 R28, [R164] ;  /* 0x00000000a41c7984 */ /* 0x0002e80000000c00 */
[----:B------:R1:W4:Y:S04]  /*8d40*/  LDS.128 R24, [R164+0x800] ;  /* 0x00080000a4187984 */ /* 0x0003280000000c00 */
[----:B------:R1:W1:Y:S04]  /*8d50*/  LDS.128 R20, [R164+0x1000] ;  /* 0x00100000a4147984 */ /* 0x0002680000000c00 */
[----:B------:R1:W1:Y:S04]  /*8d60*/  LDS.128 R16, [R164+0x1800] ;  /* 0x00180000a4107984 */ /* 0x0002680000000c00 */
[----:B------:R1:W1:Y:S01]  /*8d70*/  LDS.128 R8, [R164+0x2800] ;  /* 0x00280000a4087984 */ /* 0x0002620000000c00 */
[----:B------:R-:W-:-:S04]  /*8d80*/  IMAD R32, R32, UR8, R181 ;  /* 0x0000000820207c24 */ /* 0x000fc8000f8e02b5 */
[----:B--2---:R-:W-:Y:S02]  /*8d90*/  IMAD R179, R32, R12, R179 ;  /* 0x0000000c20b37224 */ /* 0x004fe400078e02b3 */
[----:B------:R-:W2:Y:S01]  /*8da0*/  @P0 MUFU.LG2 R32, R4 ;  /* 0x0000000400200308 */ /* 0x000ea20000000c00 */
[----:B------:R1:W1:Y:S01]  /*8db0*/  LDS.128 R12, [R164+0x2000] ;  /* 0x00200000a40c7984 */ /* 0x0002620000000c00 */
[----:B------:R-:W-:-:S04]  /*8dc0*/  IMAD R179, R33, R179, R178 ;  /* 0x000000b321b37224 */ /* 0x000fc800078e02b2 */
[----:B------:R-:W-:Y:S02]  /*8dd0*/  IMAD R36, R179, R36, RZ ;  /* 0x00000024b3247224 */ /* 0x000fe400078e02ff */
[----:B--2---:R-:W-:Y:S01]  /*8de0*/  @P0 FMUL.FTZ R44, R32, 0.69314718246459960938 ;  /* 0x3f317218202c0820 */ /* 0x004fe20000410000 */
[----:B------:R2:W1:Y:S03]  /*8df0*/  LDS.128 R4, [R164+0x3000] ;  /* 0x00300000a4047984 */ /* 0x0004660000000c00 */
[----:B------:R-:W-:Y:S01]  /*8e00*/  @P0 FFMA.FTZ R42, R37, R0, R44 ;  /* 0x00000000252a0223 */ /* 0x000fe2000001002c */
[----:B------:R2:W1:Y:S01]  /*8e10*/  LDS.128 R32, [R164+0x3800] ;  /* 0x00380000a4207984 */ /* 0x0004620000000c00 */
[----:B---34-:R-:W-:Y:S05]  /*8e20*/  @P5 BRA `(.L_x_9009) ;  /* 0x0000000000245947 */ /* 0x018fea0003800000 */
        /* <DEDUP_REMOVED lines=9> */
.L_x_9009:
[----:B------:R-:W-:Y:S05]  /*8ec0*/  BSYNC.RECONVERGENT B0 ;  /* 0x0000000000007941 */ /* 0x000fea0003800200 */
.L_x_9008:
[----:B------:R-:W-:Y:S01]  /*8ed0*/  IADD3 R43, P0, PT, R36, R43, RZ ;  /* 0x0000002b242b7210 */ /* 0x000fe20007f1e0ff */
[C---:B------:R-:W-:Y:S01]  /*8ee0*/  VIADD R2, R168.reuse, 0x20 ;  /* 0x00000020a8027836 */ /* 0x040fe20000000000 */
[CC--:B------:R-:W-:Y:S01]  /*8ef0*/  ISETP.GE.AND P6, PT, R168.reuse, R165.reuse, PT ;  /* 0x000000a5a800720c */ /* 0x0c0fe20003fc6270 */
[----:B------:R-:W-:Y:S01]  /*8f00*/  VIADD R0, R168, 0x28 ;  /* 0x00000028a8007836 */ /* 0x000fe20000000000 */
[----:B---3--:R-:W-:Y:S01]  /*8f10*/  LEA.HI.X.SX32 R3, R36, RZ, 0x1, P0 ;  /* 0x000000ff24037211 */ /* 0x008fe200000f0eff */
[C---:B------:R-:W-:Y:S01]  /*8f20*/  VIADD R36, R168.reuse, 0x30 ;  /* 0x00000030a8247836 */ /* 0x040fe20000000000 */
[C---:B------:R-:W-:Y:S01]  /*8f30*/  LEA R38, P0, R43.reuse, R38, 0x2 ;  /* 0x000000262b267211 */ /* 0x040fe200078010ff */
[----:B------:R-:W-:Y:S01]  /*8f40*/  VIADD R168, R168, 0x38 ;  /* 0x00000038a8a87836 */ /* 0x000fe20000000000 */
[----:B------:R-:W-:Y:S01]  /*8f50*/  ISETP.GE.AND P5, PT, R2, R165, PT ;  /* 0x000000a50200720c */ /* 0x000fe20003fa6270 */
[----:B------:R-:W-:Y:S01]  /*8f60*/  IMAD.MOV.U32 R175, RZ, RZ, 0x0 ;  /* 0x00000000ffaf7424 */ /* 0x000fe200078e00ff */
[----:B------:R-:W-:-:S02]  /*8f70*/  LEA.HI.X R39, R43, R39, R3, 0x2, P0 ;  /* 0x000000272b277211 */ /* 0x000fc400000f1403 */
[-C--:B------:R-:W-:Y:S02]  /*8f80*/  ISETP.GE.AND P1, PT, R0, R165.reuse, PT ;  /* 0x000000a50000720c */ /* 0x080fe40003f26270 */
[-C--:B------:R-:W-:Y:S01]  /*8f90*/  ISETP.GE.AND P0, PT, R36, R165.reuse, PT ;  /* 0x000000a52400720c */ /* 0x080fe20003f06270 */
[----:B------:R-:W-:Y:S01]  /*8fa0*/  @!P6 ST.E.128 desc[UR4][R38.64], R28 ;  /* 0x0000001c2600e985 */ /* 0x000fe2000c101d04 */
[----:B------:R-:W-:-:S03]  /*8fb0*/  ISETP.GE.AND P6, PT, R168, R165, PT ;  /* 0x000000a5a800720c */ /* 0x000fc60003fc6270 */
[----:B------:R-:W-:Y:S04]  /*8fc0*/  @!P4 ST.E.128 desc[UR4][R38.64+0x800], R24 ;  /* 0x000800182600c985 */ /* 0x000fe8000c101d04 */
[----:B-1----:R-:W-:Y:S04]  /*8fd0*/  @!P3 ST.E.128 desc[UR4][R38.64+0x1000], R20 ;  /* 0x001000142600b985 */ /* 0x002fe8000c101d04 */
[----:B------:R-:W-:Y:S04]  /*8fe0*/  @!P2 ST.E.128 desc[UR4][R38.64+0x1800], R16 ;  /* 0x001800102600a985 */ /* 0x000fe8000c101d04 */
[----:B------:R-:W-:Y:S04]  /*8ff0*/  @!P5 ST.E.128 desc[UR4][R38.64+0x2000], R12 ;  /* 0x0020000c2600d985 */ /* 0x000fe8000c101d04 */
[----:B------:R-:W-:Y:S04]  /*9000*/  @!P1 ST.E.128 desc[UR4][R38.64+0x2800], R8 ;  /* 0x0028000826009985 */ /* 0x000fe8000c101d04 */
[----:B------:R2:W-:Y:S02]  /*9010*/  @!P0 ST.E.128 desc[UR4][R38.64+0x3000], R4 ;  /* 0x0030000426008985 */ /* 0x0005e4000c101d04 */
[----:B--2---:R-:W-:Y:S05]  /*9020*/  @P6 RET.REL.NODEC R174 `(_ZN5flash24flash_fwd_splitkv_kernelI23Flash_fwd_kernel_traitsILi64ELi64ELi128ELi4ELb0ELb0EN7cutlass10bfloat16_tE19Flash_kernel_traitsILi64ELi64ELi128ELi4ES3_EELb0ELb0ELb0ELb0ELb1ELb0ELb1ELb0EEEvNS_16Flash_fwd_paramsE) ;  /* 0xffffff6caef46950 */ /* 0x004fea0003c3ffff */
[----:B------:R-:W-:Y:S01]  /*9030*/  MOV R175, 0x0 ;  /* 0x0000000000af7802 */ /* 0x000fe20000000f00 */
[----:B------:R1:W-:Y:S03]  /*9040*/  ST.E.128 desc[UR4][R38.64+0x3800], R32 ;  /* 0x0038002026007985 */ /* 0x0003e6000c101d04 */
[----:B-1----:R-:W-:Y:S05]  /*9050*/  RET.REL.NODEC R174 `(_ZN5flash24flash_fwd_splitkv_kernelI23Flash_fwd_kernel_traitsILi64ELi64ELi128ELi4ELb0ELb0EN7cutlass10bfloat16_tE19Flash_kernel_traitsILi64ELi64ELi128ELi4ES3_EELb0ELb0ELb0ELb0ELb1ELb0ELb1ELb0EEEvNS_16Flash_fwd_paramsE) ;  /* 0xffffff6caee87950 */ /* 0x002fea0003c3ffff */
.L_x_9007:
[----:B------:R-:W-:Y:S01]  /*9060*/  MOV R7, 0x2 ;  /* 0x0000000200077802 */ /* 0x000fe20000000f00 */
[----:B------:R-:W-:Y:S01]  /*9070*/  IMAD.MOV.U32 R4, RZ, RZ, 0x1f ;  /* 0x0000001fff047424 */ /* 0x000fe200078e00ff */
[----:B------:R-:W-:-:S07]  /*9080*/  MOV R6, 0xffffffff ;  /* 0xffffffff00067802 */ /* 0x000fce0000000f00 */
[----:B-1---5:R-:W-:Y:S05]  /*9090*/  WARPSYNC.COLLECTIVE R6, `(.L_x_9010) ;  /* 0x0000000006087348 */ /* 0x022fea0003c00000 */
[----:B------:R2:W3:Y:S02]  /*90a0*/  SHFL.BFLY P0, R10, R186, R7, R4 ;  /* 0x0c000007ba0a7389 */ /* 0x0004e40000000004 */
[----:B-123-5:R-:W-:Y:S05]  /*90b0*/  ENDCOLLECTIVE ;  /* 0x000000000000791b */ /* 0x02efea0003800000 */
.L_x_9010:
[----:B------:R-:W-:Y:S02]  /*90c0*/  IMAD.MOV.U32 R5, RZ, RZ, R10 ;  /* 0x000000ffff057224 */ /* 0x000fe400078e000a */
[----:B------:R-:W-:Y:S02]  /*90d0*/  IMAD.MOV.U32 R7, RZ, RZ, 0x1 ;  /* 0x00000001ff077424 */ /* 0x000fe400078e00ff */
[----:B------:R-:W-:-:S05]  /*90e0*/  FADD.FTZ R8, R5, R186 ;  /* 0x000000ba05087221 */ /* 0x000fca0000010000 */
[----:B------:R-:W-:-:S07]  /*90f0*/  MOV R186, R8 ;  /* 0x0000000800ba7202 */ /* 0x000fce0000000f00 */
[----:B------:R-:W-:Y:S05]  /*9100*/  WARPSYNC.COLLECTIVE R6, `(.L_x_9011) ;  /* 0x0000000006087348 */ /* 0x000fea0003c00000 */
[----:B------:R1:W2:Y:S02]  /*9110*/  SHFL.BFLY P0, R10, R186, R7, R4 ;  /* 0x0c000007ba0a7389 */ /* 0x0002a40000000004 */
[----:B-12---:R-:W-:Y:S05]  /*9120*/  ENDCOLLECTIVE ;  /* 0x000000000000791b */ /* 0x006fea0003800000 */
.L_x_9011:
[----:B------:R-:W-:Y:S01]  /*9130*/  MOV R186, R187 ;  /* 0x000000bb00ba7202 */ /* 0x000fe20000000f00 */
[----:B------:R-:W-:Y:S01]  /*9140*/  IMAD.MOV.U32 R7, RZ, RZ, 0x2 ;  /* 0x00000002ff077424 */ /* 0x000fe200078e00ff */
[----:B------:R-:W-:-:S07]  /*9150*/  MOV R5, R10 ;  /* 0x0000000a00057202 */ /* 0x000fce0000000f00 */
[----:B------:R-:W-:Y:S05]  /*9160*/  WARPSYNC.COLLECTIVE R6, `(.L_x_9012) ;  /* 0x0000000006087348 */ /* 0x000fea0003c00000 */
[----:B------:R1:W2:Y:S02]  /*9170*/  SHFL.BFLY P0, R10, R186, R7, R4 ;  /* 0x0c000007ba0a7389 */ /* 0x0002a40000000004 */
[----:B-12---:R-:W-:Y:S05]  /*9180*/  ENDCOLLECTIVE ;  /* 0x000000000000791b */ /* 0x006fea0003800000 */
.L_x_9012:
[----:B------:R-:W-:Y:S01]  /*9190*/  FADD.FTZ R5, R8, R5 ;  /* 0x0000000508057221 */ /* 0x000fe20000010000 */
[----:B------:R-:W-:Y:S01]  /*91a0*/  FADD.FTZ R9, R10, R187 ;  /* 0x000000bb0a097221 */ /* 0x000fe20000010000 */
[----:B------:R-:W-:-:S04]  /*91b0*/  MOV R7, 0x1 ;  /* 0x0000000100077802 */ /* 0x000fc80000000f00 */
[----:B------:R-:W-:-:S07]  /*91c0*/  MOV R186, R9 ;  /* 0x0000000900ba7202 */ /* 0x000fce0000000f00 */
[----:B------:R-:W-:Y:S05]  /*91d0*/  WARPSYNC.COLLECTIVE R6, `(.L_x_9013) ;  /* 0x0000000006087348 */ /* 0x000fea0003c00000 */
[----:B------:R1:W2:Y:S02]  /*91e0*/  SHFL.BFLY P0, R10, R186, R7, R4 ;  /* 0x0c000007ba0a7389 */ /* 0x0002a40000000004 */
[----:B-12---:R-:W-:Y:S05]  /*91f0*/  ENDCOLLECTIVE ;  /* 0x000000000000791b */ /* 0x006fea0003800000 */
.L_x_9013:
[----:B------:R-:W-:Y:S05]  /*9200*/  BRA `(.L_x_9014) ;  /* 0xfffffff400207947 */ /* 0x000fea000383ffff */
.L_x_9015:
        /* <DEDUP_REMOVED lines=15> */
.L_x_14788:


//--------------------- .text._ZN5flash24flash_fwd_splitkv_kernelI23Flash_fwd_kernel_traitsILi64ELi64ELi128ELi4ELb0ELb0EN7cutlass10bfloat16_tE19Flash_kernel_traitsILi64ELi64ELi128ELi4ES3_EELb0ELb0ELb0ELb0ELb1ELb1ELb1ELb0EEEvNS_16Flash_fwd_paramsE --------------------------
	.section	.text._ZN5flash24flash_fwd_splitkv_kernelI23Flash_fwd_kernel_traitsILi64ELi64ELi128ELi4ELb0ELb0EN7cutlass10bfloat16_tE19Flash_kernel_traitsILi64ELi64ELi128ELi4ES3_EELb0ELb0ELb0ELb0ELb1ELb1ELb1ELb0EEEvNS_16Flash_fwd_paramsE,"ax",@progbits
	.align	128
        .global         _ZN5flash24flash_fwd_splitkv_kernelI23Flash_fwd_kernel_traitsILi64ELi64ELi128ELi4ELb0ELb0EN7cutlass10bfloat16_tE19Flash_kernel_traitsILi64ELi64ELi128ELi4ES3_EELb0ELb0ELb0ELb0ELb1ELb1ELb1ELb0EEEvNS_16Flash_fwd_paramsE
        .type           _ZN5flash24flash_fwd_splitkv_kernelI23Flash_fwd_kernel_traitsILi64ELi64ELi128ELi4ELb0ELb0EN7cutlass10bfloat16_tE19Flash_kernel_traitsILi64ELi64ELi128ELi4ES3_EELb0ELb0ELb0ELb0ELb1ELb1ELb1ELb0EEEvNS_16Flash_fwd_paramsE,@function
        .size           _ZN5flash24flash_fwd_splitkv_kernelI23Flash_fwd_kernel_traitsILi64ELi64ELi128ELi4ELb0ELb0EN7cutlass10bfloat16_tE19Flash_kernel_traitsILi64ELi64ELi128ELi4ES3_EELb0ELb0ELb0ELb0ELb1ELb1ELb1ELb0EEEvNS_16Flash_fwd_paramsE,(.L_x_14789 - _ZN5flash24flash_fwd_splitkv_kernelI23Flash_fwd_kernel_traitsILi64ELi64ELi128ELi4ELb0ELb0EN7cutlass10bfloat16_tE19Flash_kernel_traitsILi64ELi64ELi128ELi4ES3_EELb0ELb0ELb0ELb0ELb1ELb1ELb1ELb0EEEvNS_16Flash_fwd_paramsE)
        .other          _ZN5flash24flash_fwd_splitkv_kernelI23Flash_fwd_kernel_traitsILi64ELi64ELi128ELi4ELb0ELb0EN7cutlass10bfloat16_tE19Flash_kernel_traitsILi64ELi64ELi128ELi4ES3_EELb0ELb0ELb0ELb0ELb1ELb1ELb1ELb0EEEvNS_16Flash_fwd_paramsE,@"STO_CUDA_ENTRY STV_DEFAULT"
_ZN5flash24flash_fwd_splitkv_kernelI23Flash_fwd_kernel_traitsILi64ELi64ELi128ELi4ELb0ELb0EN7cutlass10bfloat16_tE19Flash_kernel_traitsILi64ELi64ELi128ELi4ES3_EELb0ELb0ELb0ELb0ELb1ELb1ELb1ELb0EEEvNS_16Flash_fwd_paramsE:
.text._ZN5flash24flash_fwd_splitkv_kernelI23Flash_fwd_kernel_traitsILi64ELi64ELi128ELi4ELb0ELb0EN7cutlass10bfloat16_tE19Flash_kernel_traitsILi64ELi64ELi128ELi4ES3_EELb0ELb0ELb0ELb0ELb1ELb1ELb1ELb0EEEvNS_16Flash_fwd_paramsE:
        /* <DEDUP_REMOVED lines=29> */
[----:B-1----:R-:W-:Y:S05]  /*01d0*/  CALL.REL.NOINC `($_ZN5flash24flash_fwd_splitkv_kernelI23Flash_fwd_kernel_traitsILi64ELi64ELi128ELi4ELb0ELb0EN7cutlass10bfloat16_tE19Flash_kernel_traitsILi64ELi64ELi128ELi4ES3_EELb0ELb0ELb0ELb0ELb1ELb1ELb1ELb0EEEvNS_16Flash_fwd_paramsE$_ZN5flash30compute_attn_1rowblock_splitkvI23Flash_fwd_kernel_traitsILi64ELi64ELi128ELi4ELb0ELb0EN7cutlass10bfloat16_tE19Flash_kernel_traitsILi64ELi64ELi128ELi4ES3_EELb0ELb0ELb0ELb0ELb1ELb1ELb1ELb0ENS_16Flash_fwd_paramsEEEvRKT8_iiiii) ;  /* 0x0000000000087944 */ /* 0x002fea0003c00000 */
[----:B------:R-:W-:Y:S05]  /*01e0*/  BSYNC.RECONVERGENT B2 ;  /* 0x0000000000027941 */ /* 0x000fea0003800200 */
.L_x_9016:
[----:B------:R-:W-:Y:S05]  /*01f0*/  EXIT ;  /* 0x000000000000794d */ /* 0x000fea0003800000 */
        .type           $_ZN5flash24flash_fwd_splitkv_kernelI23Flash_fwd_kernel_traitsILi64ELi64ELi128ELi4ELb0ELb0EN7cutlass10bfloat16_tE19Flash_kernel_traitsILi64ELi64ELi128ELi4ES3_EELb0ELb0ELb0ELb0ELb1ELb1ELb1ELb0EEEvNS_16Flash_fwd_paramsE$_ZN5flash30compute_attn_1rowblock_splitkvI23Flash_fwd_kernel_traitsILi64ELi64ELi128ELi4ELb0ELb0EN7cutlass10bfloat16_tE19Flash_kernel_traitsILi64ELi64ELi128ELi4ES3_EELb0ELb0ELb0ELb0ELb1ELb1ELb1ELb0ENS_16Flash_fwd_paramsEEEvRKT8_iiiii,@function
        .size           $_ZN5flash24flash_fwd_splitkv_kernelI23Flash_fwd_kernel_traitsILi64ELi64ELi128ELi4ELb0ELb0EN7cutlass10bfloat16_tE19Flash_kernel_traitsILi64ELi64ELi128ELi4ES3_EELb0ELb0ELb0ELb0ELb1ELb1ELb1ELb0EEEvNS_16Flash_fwd_paramsE$_ZN5flash30compute_attn_1rowblock_splitkvI23Flash_fwd_kernel_traitsILi64ELi64ELi128ELi4ELb0ELb0EN7cutlass10bfloat16_tE19Flash_kernel_traitsILi64ELi64ELi128ELi4ES3_EELb0ELb0ELb0ELb0ELb1ELb1ELb1ELb0ENS_16Flash_fwd_paramsEEEvRKT8_iiiii,(.L_x_14789 - $_ZN5flash24flash_fwd_splitkv_kernelI23Flash_fwd_kernel_traitsILi64ELi64ELi128ELi4ELb0ELb0EN7cutlass10bfloat16_tE19Flash_kernel_traitsILi64ELi64ELi128ELi4ES3_EELb0ELb0ELb0ELb0ELb1ELb1ELb1ELb0EEEvNS_16Flash_fwd_paramsE$_ZN5flash30compute_attn_1rowblock_splitkvI23Flash_fwd_kernel_traitsILi64ELi64ELi128ELi4ELb0ELb0EN7cutlass10bfloat16_tE19Flash_kernel_traitsILi64ELi64ELi128ELi4ES3_EELb0ELb0ELb0ELb0ELb1ELb1ELb1ELb0ENS_16Flash_fwd_paramsEEEvRKT8_iiiii)
$_ZN5flash24flash_fwd_splitkv_kernelI23Flash_fwd_kernel_traitsILi64ELi64ELi128ELi4ELb0ELb0EN7cutlass10bfloat16_tE19Flash_kernel_traitsILi64ELi64ELi128ELi4ES3_EELb0ELb0ELb0ELb0ELb1ELb1ELb1ELb0EEEvNS_16Flash_fwd_paramsE$_ZN5flash30compute_attn_1rowblock_splitkvI23Flash_fwd_kernel_traitsILi64ELi64ELi128ELi4ELb0ELb0EN7cutlass10bfloat16_tE19Flash_kernel_traitsILi64ELi64ELi128ELi4ES3_EELb0ELb0ELb0ELb0ELb1ELb1ELb1ELb0ENS_16Flash_fwd_paramsEEEvRKT8_iiiii:
        /* <DEDUP_REMOVED lines=39> */
.L_x_9018:
[----:B------:R-:W-:Y:S05]  /*0470*/  BSYNC.RECONVERGENT B0 ;  /* 0x0000000000007941 */ /* 0x000fea0003800200 */
.L_x_9017:
[----:B------:R-:W-:Y:S04]  /*0480*/  BSSY.RECONVERGENT B0, `(.L_x_9019) ;  /* 0x0000007000007945 */ /* 0x000fe80003800200 */
[----:B------:R-:W-:Y:S05]  /*0490*/  @!P3 BRA `(.L_x_9020) ;  /* 0x000000000014b947 */ /* 0x000fea0003800000 */
[----:B------:R-:W4:Y:S02]  /*04a0*/  LD.E.U8 R5, desc[UR4][R2.64+0x1b2] ;  /* 0x0001b20402057980 */ /* 0x000f24000c101100 */
[----:B----4-:R-:W-:-:S13]  /*04b0*/  ISETP.NE.AND P1, PT, R5, RZ, PT ;  /* 0x000000ff0500720c */ /* 0x010fda0003f25270 */
[----:B------:R-:W4:Y:S02]  /*04c0*/  @P1 LD.E R8, desc[UR4][R16.64+0x4] ;  /* 0x0000040410081980 */ /* 0x000f24000c101900 */
[----:B----45:R-:W-:-:S06]  /*04d0*/  @P1 IADD3 R23, PT, PT, R8, -R15, RZ ;  /* 0x8000000f08171210 */ /* 0x030fcc0007ffe0ff */
[----:B------:R4:W5:Y:S02]  /*04e0*/  @!P1 LD.E R23, desc[UR4][R16.64] ;  /* 0x0000000410179980 */ /* 0x000964000c101900 */
.L_x_9020:
[----:B------:R-:W-:Y:S05]  /*04f0*/  BSYNC.RECONVERGENT B0 ;  /* 0x0000000000007941 */ /* 0x000fea0003800200 */
.L_x_9019:
        /* <DEDUP_REMOVED lines=8> */
.L_x_9022:
[----:B------:R-:W5:Y:S01]  /*0580*/  LD.E.64 R6, desc[UR4][R2.64+0x108] ;  /* 0x0001080402067980 */ /* 0x000f62000c101b00 */
[----:B------:R-:W-:Y:S01]  /*0590*/  BSSY.RECONVERGENT B0, `(.L_x_9024) ;  /* 0x0000006000007945 */ /* 0x000fe20003800200 */
[----:B------:R-:W-:Y:S01]  /*05a0*/  IMAD.MOV.U32 R5, RZ, RZ, RZ ;  /* 0x000000ffff057224 */ /* 0x000fe200078e00ff */
[----:B-----5:R-:W-:-:S04]  /*05b0*/  ISETP.NE.U32.AND P0, PT, R6, RZ, PT ;  /* 0x000000ff0600720c */ /* 0x020fc80003f05070 */
[----:B------:R-:W-:-:S13]  /*05c0*/  ISETP.NE.AND.EX P0, PT, R7, RZ, PT, P0 ;  /* 0x000000ff0700720c */ /* 0x000fda0003f05300 */
[----:B------:R-:W-:Y:S05]  /*05d0*/  @!P0 BRA `(.L_x_9025) ;  /* 0x0000000000048947 */ /* 0x000fea0003800000 */
[----:B------:R1:W5:Y:S02]  /*05e0*/  LD.E R5, desc[UR4][R2.64+0xbc] ;  /* 0x0000bc0402057980 */ /* 0x000364000c101900 */
.L_x_9025:
[----:B------:R-:W-:Y:S05]  /*05f0*/  BSYNC.RECONVERGENT B0 ;  /* 0x0000000000007941 */ /* 0x000fea0003800200 */
.L_x_9024:
[----:B-----5:R-:W-:Y:S02]  /*0600*/  IADD3 R23, PT, PT, R5, R23, -R14 ;  /* 0x0000001705177210 */ /* 0x020fe40007ffe80e */
.L_x_9023:
[----:B------:R-:W-:Y:S05]  /*0610*/  BSYNC.RECONVERGENT B1 ;  /* 0x0000000000017941 */ /* 0x000fea0003800200 */
.L_x_9021:
[----:B------:R-:W-:Y:S01]  /*0620*/  IMAD.SHL.U32 R180, R41, 0x40, RZ ;  /* 0x0000004029b47824 */ /* 0x000fe200078e00ff */
[----:B------:R-:W-:Y:S01]  /*0630*/  MOV R6, R176 ;  /* 0x000000b000067202 */ /* 0x000fe20000000f00 */
[----:B------:R-:W-:-:S03]  /*0640*/  IMAD.MOV.U32 R7, RZ, RZ, 0x0 ;  /* 0x00000000ff077424 */ /* 0x000fc600078e00ff */
[----:B------:R-:W-:-:S13]  /*0650*/  ISETP.GT.AND P0, PT, R167, R180, PT ;  /* 0x000000b4a700720c */ /* 0x000fda0003f04270 */
[----:B-1234-:R-:W-:Y:S05]  /*0660*/  @!P0 RET.REL.NODEC R6 `(_ZN5flash24flash_fwd_splitkv_kernelI23Flash_fwd_kernel_traitsILi64ELi64ELi128ELi4ELb0ELb0EN7cutlass10bfloat16_tE19Flash_kernel_traitsILi64ELi64ELi128ELi4ES3_EELb0ELb0ELb0ELb0ELb1ELb1ELb1ELb0EEEvNS_16Flash_fwd_paramsE) ;  /* 0xfffffff806648950 */ /* 0x01efea0003c3ffff */
[----:B------:R-:W2:Y:S01]  /*0670*/  LD.E R6, desc[UR4][R2.64+0xb8] ;  /* 0x0000b80402067980 */ /* 0x000ea2000c101900 */
[-C--:B------:R-:W-:Y:S02]  /*0680*/  IABS R8, R10.reuse ;  /* 0x0000000a00087213 */ /* 0x080fe40000000000 */
[----:B------:R-:W-:Y:S02]  /*0690*/  IABS R5, R10 ;  /* 0x0000000a00057213 */ /* 0x000fe40000000000 */
[----:B------:R-:W1:Y:S03]  /*06a0*/  I2F.RP R16, R8 ;  /* 0x0000000800107306 */ /* 0x000e660000209400 */
[----:B------:R-:W-:-:S05]  /*06b0*/  IMAD.MOV R5, RZ, RZ, -R5 ;  /* 0x000000ffff057224 */ /* 0x000fca00078e0a05 */
        /* <DEDUP_REMOVED lines=9> */
[----:B------:R-:W-:-:S04]  /*0750*/  LEA.HI R11, R11, R6, RZ, 0x7 ;  /* 0x000000060b0b7211 */ /* 0x000fc800078f38ff */
[----:B------:R-:W-:-:S05]  /*0760*/  LEA.HI.SX32 R11, R11, R10, 0x19 ;  /* 0x0000000a0b0b7211 */ /* 0x000fca00078fcaff */
        /* <DEDUP_REMOVED lines=90> */
[----:B-1----:R-:W-:Y:S05]  /*0d10*/  @P0 RET.REL.NODEC R176 `(_ZN5flash24flash_fwd_splitkv_kernelI23Flash_fwd_kernel_traitsILi64ELi64ELi128ELi4ELb0ELb0EN7cutlass10bfloat16_tE19Flash_kernel_traitsILi64ELi64ELi128ELi4ES3_EELb0ELb0ELb0ELb0ELb1ELb1ELb1ELb0EEEvNS_16Flash_fwd_paramsE) ;  /* 0xfffffff0b0b80950 */ /* 0x002fea0003c3ffff */
[----:B------:R-:W-:Y:S02]  /*0d20*/  MOV R3, 0xff800000 ;  /* 0xff80000000037802 */ /* 0x000fe40000000f00 */
[----:B------:R-:W-:-:S03]  /*0d30*/  MOV R177, 0x0 ;  /* 0x0000000000b17802 */ /* 0x000fc60000000f00 */
[----:B------:R1:W-:Y:S02]  /*0d40*/  ST.E desc[UR4][R6.64+0xe0], R3 ;  /* 0x0000e00306007985 */ /* 0x0003e4000c101904 */
[----:B-1----:R-:W-:Y:S05]  /*0d50*/  RET.REL.NODEC R176 `(_ZN5flash24flash_fwd_splitkv_kernelI23Flash_fwd_kernel_traitsILi64ELi64ELi128ELi4ELb0ELb0EN7cutlass10bfloat16_tE19Flash_kernel_traitsILi64ELi64ELi128ELi4ES3_EELb0ELb0ELb0ELb0ELb1ELb1ELb1ELb0EEEvNS_16Flash_fwd_paramsE) ;  /* 0xfffffff0b0a87950 */ /* 0x002fea0003c3ffff */
.L_x_9026:
        /* <DEDUP_REMOVED lines=26> */
[----:B-1----:R-:W-:Y:S01]  /*0f00*/  IADD3 R0, PT, PT, RZ, -R19, RZ ;  /* 0x80000013ff007210 */ /* 0x002fe20007ffe0ff */
[----:B------:R-:W-:-:S04]  /*0f10*/  IMAD.MOV.U32 R18, RZ, RZ, RZ ;  /* 0x000000ffff127224 */ /* 0x000fc800078e00ff */
[----:B------:R-:W-:Y:S01]  /*0f20*/  IMAD R11, R0, R5, RZ ;  /* 0x00000005000b7224 */ /* 0x000fe200078e02ff */
[----:B------:R-:W-:-:S03]  /*0f30*/  IABS R0, R14 ;  /* 0x0000000e00007213 */ /* 0x000fc60000000000 */
        /* <DEDUP_REMOVED lines=15> */
[----:B------:R-:W-:Y:S02]  /*1030*/  IADD3 R185, PT, PT, R17, R0, RZ ;  /* 0x0000000011b97210 */ /* 0x000fe40007ffe0ff */
[C---:B------:R-:W-:Y:S01]  /*1040*/  LEA R184, P0, R16.reuse, R28, 0x2 ;  /* 0x0000001c10b87211 */ /* 0x040fe200078010ff */
[----:B------:R-:W-:Y:S02]  /*1050*/  @!P1 IMAD.MOV R10, RZ, RZ, -R10 ;  /* 0x000000ffff0a9224 */ /* 0x000fe400078e0a0a */
[----:B------:R-:W-:Y:S02]  /*1060*/  @!P2 LOP3.LUT R10, RZ, R14, RZ, 0x33, !PT ;  /* 0x0000000eff0aa212 */ /* 0x000fe400078e33ff */
[----:B------:R-:W-:Y:S02]  /*1070*/  LEA.HI.X R185, R16, R29, R185, 0x2, P0 ;  /* 0x0000001d10b97211 */ /* 0x000fe400000f14b9 */
[----:B------:R-:W3:Y:S01]  /*1080*/  LD.E.64 R16, desc[UR4][R2.64+0x28] ;  /* 0x0000280402107980 */ /* 0x000ee2000c101b00 */
[----:B------:R-:W-:-:S05]  /*1090*/  IMAD.WIDE R4, R10, 0x4, R184 ;  /* 0x000000040a047825 */ /* 0x000fca00078e02b8 */
[----:B------:R1:W3:Y:S01]  /*10a0*/  LD.E R0, desc[UR4][R4.64] ;  /* 0x0000000404007980 */ /* 0x0002e2000c101900 */
[----:B----45:R-:W-:-:S04]  /*10b0*/  IABS R8, R12 ;  /* 0x0000000c00087213 */ /* 0x030fc80000000000 */
        /* <DEDUP_REMOVED lines=23> */
[----:B------:R-:W-:Y:S01]  /*1230*/  IMAD.MOV.U32 R11, RZ, RZ, R4 ;  /* 0x000000ffff0b7224 */ /* 0x000fe200078e0004 */
[----:B------:R-:W-:Y:S01]  /*1240*/  SHF.R.S32.HI R13, RZ, 0x1f, R7 ;  /* 0x0000001fff0d7819 */ /* 0x000fe20000011407 */
[----:B------:R-:W-:-:S03]  /*1250*/  IMAD R4, R169, R7, RZ ;  /* 0x00000007a9047224 */ /* 0x000fc600078e02ff */
[----:B------:R-:W-:Y:S02]  /*1260*/  @!P0 IADD3 R11, PT, PT, -R11, RZ, RZ ;  /* 0x000000ff0b0b8210 */ /* 0x000fe40007ffe1ff */
[----:B------:R-:W-:Y:S01]  /*1270*/  @!P1 LOP3.LUT R11, RZ, R12, RZ, 0x33, !PT ;  /* 0x0000000cff0b9212 */ /* 0x000fe200078e33ff */
[----:B------:R-:W-:-:S04]  /*1280*/  IMAD R4, R168, R13, R4 ;  /* 0x0000000da8047224 */ /* 0x000fc800078e0204 */
[----:B--2---:R-:W-:Y:S01]  /*1290*/  IMAD R15, R19, R11, RZ ;  /* 0x0000000b130f7224 */ /* 0x004fe200078e02ff */
[----:B---3--:R-:W-:Y:S01]  /*12a0*/  SHF.R.S32.HI R5, RZ, 0x1f, R0 ;  /* 0x0000001fff057819 */ /* 0x008fe20000011400 */
[----:B------:R-:W-:-:S04]  /*12b0*/  IMAD R6, R25, R0, RZ ;  /* 0x0000000019067224 */ /* 0x000fc800078e02ff */
[C---:B------:R-:W-:Y:S02]  /*12c0*/  IMAD R6, R24.reuse, R5, R6 ;  /* 0x0000000518067224 */ /* 0x040fe400078e0206 */
[----:B------:R-:W-:-:S05]  /*12d0*/  IMAD.WIDE.U32 R24, R24, R0, RZ ;  /* 0x0000000018187225 */ /* 0x000fca00078e00ff */
[----:B------:R-:W-:Y:S02]  /*12e0*/  IADD3 R25, PT, PT, R25, R6, RZ ;  /* 0x0000000619197210 */ /* 0x000fe40007ffe0ff */
        /* <DEDUP_REMOVED lines=13> */
.L_x_9028:
        /* <DEDUP_REMOVED lines=43> */
[----:B------:R-:W-:Y:S01]  /*1670*/  @!P3 MOV R10, R26 ;  /* 0x0000001a000ab202 */ /* 0x000fe20000000f00 */
[----:B------:R-:W-:Y:S01]  /*1680*/  @P4 VIADD R6, R6, 0x1 ;  /* 0x0000000106064836 */ /* 0x000fe20000000000 */
[----:B------:R-:W-:Y:S01]  /*1690*/  @!P3 IADD3 R11, PT, PT, R27, R11, RZ ;  /* 0x0000000b1b0bb210 */ /* 0x000fe20007ffe0ff */
[----:B------:R-:W-:Y:S01]  /*16a0*/  @P3 IMAD.IADD R11, R25, 0x1, R0 ;  /* 0x00000001190b3824 */ /* 0x000fe200078e0200 */
[----:B------:R-:W-:Y:S01]  /*16b0*/  @P3 MOV R10, R24 ;  /* 0x00000018000a3202 */ /* 0x000fe20000000f00 */
[-C--:B------:R-:W-:Y:S01]  /*16c0*/  IMAD R4, R169, R7.reuse, RZ ;  /* 0x00000007a9047224 */ /* 0x080fe200078e02ff */
[----:B------:R-:W-:Y:S01]  /*16d0*/  SHF.R.S32.HI R13, RZ, 0x1f, R7 ;  /* 0x0000001fff0d7819 */ /* 0x000fe20000011407 */
[----:B------:R-:W-:Y:S01]  /*16e0*/  @!P3 IMAD R0, R21, R14, RZ ;  /* 0x0000000e1500b224 */ /* 0x000fe200078e02ff */
        /* <DEDUP_REMOVED lines=8> */
[----:B------:R-:W-:Y:S02]  /*1770*/  @!P3 SHF.R.S32.HI R5, RZ, 0x1f, R8 ;  /* 0x0000001fff05b819 */ /* 0x000fe40000011408 */
[----:B------:R-:W-:Y:S01]  /*1780*/  @!P3 IADD3 R27, PT, PT, R11, R0, RZ ;  /* 0x000000000b1bb210 */ /* 0x000fe20007ffe0ff */
[----:B----4-:R-:W-:Y:S01]  /*1790*/  @!P3 IMAD R0, R17, R8, RZ ;  /* 0x000000081100b224 */ /* 0x010fe200078e02ff */
[----:B------:R-:W-:Y:S01]  /*17a0*/  SHF.R.S32.HI R4, RZ, 0x1f, R6 ;  /* 0x0000001fff047819 */ /* 0x000fe20000011406 */
[----:B------:R-:W-:Y:S01]  /*17b0*/  IMAD R11, R19, R6, RZ ;  /* 0x00000006130b7224 */ /* 0x000fe200078e02ff */
[----:B------:R-:W-:Y:S01]  /*17c0*/  @!P3 MOV R26, R10 ;  /* 0x0000000a001ab202 */ /* 0x000fe20000000f00 */
[----:B------:R-:W-:-:S02]  /*17d0*/  @P3 IMAD.IADD R14, R14, 0x1, R15 ;  /* 0x000000010e0e3824 */ /* 0x000fc400078e020f */
[----:B------:R-:W-:Y:S02]  /*17e0*/  @!P3 IMAD R0, R16, R5, R0 ;  /* 0x000000051000b224 */ /* 0x000fe400078e0200 */
        /* <DEDUP_REMOVED lines=11> */
.L_x_9029:
[----:B------:R-:W-:Y:S05]  /*18a0*/  BSYNC.RECONVERGENT B0 ;  /* 0x0000000000007941 */ /* 0x000fea0003800200 */
.L_x_9027:
[----:B------:R-:W-:Y:S01]  /*18b0*/  ISETP.NE.AND P3, PT, R9, -0x1, PT ;  /* 0xffffffff0900780c */ /* 0x000fe20003f65270 */
[----:B------:R-:W2:Y:S04]  /*18c0*/  LD.E.64 R44, desc[UR4][R2.64+0x30] ;  /* 0x00003004022c7980 */ /* 0x000ea8000c101b00 */
[----:B------:R-:W3:Y:S04]  /*18d0*/  LD.E.64 R26, desc[UR4][R2.64+0x48] ;  /* 0x00004804021a7980 */ /* 0x000ee8000c101b00 */
[----:B------:R-:W4:Y:S04]  /*18e0*/  LD.E.64 R16, desc[UR4][R2.64+0x8] ;  /* 0x0000080402107980 */ /* 0x000f28000c101b00 */
[----:B------:R-:W5:Y:S04]  /*18f0*/  @!P3 LD.E.64 R24, desc[UR4][R2.64+0x18] ;  /* 0x000018040218b980 */ /* 0x000f68000c101b00 */
[----:B------:R-:W3:Y:S04]  /*1900*/  LD.E.64 R34, desc[UR4][R2.64] ;  /* 0x0000000402227980 */ /* 0x000ee8000c101b00 */
[----:B------:R-:W3:Y:S01]  /*1910*/  LD.E.64 R14, desc[UR4][R2.64+0x10] ;  /* 0x00001004020e7980 */ /* 0x000ee2000c101b00 */
        /* <DEDUP_REMOVED lines=22> */
[----:B------:R-:W-:Y:S02]  /*1a80*/  IMAD R18, R13, R20, RZ ;  /* 0x000000140d127224 */ /* 0x000fe400078e02ff */
[----:B------:R-:W-:Y:S02]  /*1a90*/  IMAD.MOV.U32 R10, RZ, RZ, R19 ;  /* 0x000000ffff0a7224 */ /* 0x000fe400078e0013 */
[----:B------:R-:W-:Y:S02]  /*1aa0*/  IMAD.SHL.U32 R4, R177, 0x8, RZ ;  /* 0x00000008b1047824 */ /* 0x000fe400078e00ff */
[----:B------:R-:W-:Y:S01]  /*1ab0*/  @!P0 IMAD.MOV R10, RZ, RZ, -R10 ;  /* 0x000000ffff0a8224 */ /* 0x000fe200078e0a0a */
[----:B------:R-:W-:Y:S01]  /*1ac0*/  @!P1 LOP3.LUT R10, RZ, R12, RZ, 0x33, !PT ;  /* 0x0000000cff0a9212 */ /* 0x000fe200078e33ff */
[----:B------:R-:W-:-:S02]  /*1ad0*/  IMAD R11, R7, R21, R18 ;  /* 0x00000015070b7224 */ /* 0x000fc400078e0212 */
[----:B------:R-:W-:Y:S01]  /*1ae0*/  IMAD.WIDE.U32 R18, R7, R20, RZ ;  /* 0x0000001407127225 */ /* 0x000fe200078e00ff */
[----:B------:R-:W-:Y:S02]  /*1af0*/  LOP3.LUT R7, R4, 0x38, RZ, 0xc0, !PT ;  /* 0x0000003804077812 */ /* 0x000fe400078ec0ff */
[----:B------:R-:W-:Y:S01]  /*1b00*/  SHF.R.S32.HI R12, RZ, 0x1f, R10 ;  /* 0x0000001fff0c7819 */ /* 0x000fe2000001140a */
[----:B------:R-:W-:Y:S01]  /*1b10*/  IMAD R13, R31, R10, RZ ;  /* 0x0000000a1f0d7224 */ /* 0x000fe200078e02ff */
[----:B------:R-:W-:Y:S01]  /*1b20*/  IADD3 R8, P1, P0, R18, R8, R7 ;  /* 0x0000000812087210 */ /* 0x000fe2000783e007 */
[----:B------:R-:W-:Y:S02]  /*1b30*/  IMAD.IADD R11, R19, 0x1, R11 ;  /* 0x00000001130b7824 */ /* 0x000fe400078e020b */
[----:B------:R-:W-:-:S04]  /*1b40*/  IMAD.WIDE.U32 R18, R30, R10, RZ ;  /* 0x0000000a1e127225 */ /* 0x000fc800078e00ff */
[----:B------:R-:W-:Y:S01]  /*1b50*/  IMAD R12, R12, R30, R13 ;  /* 0x0000001e0c0c7224 */ /* 0x000fe200078e020d */
[----:B------:R-:W-:Y:S01]  /*1b60*/  IADD3.X R11, PT, PT, R11, R0, RZ, P1, P0 ;  /* 0x000000000b0b7210 */ /* 0x000fe20000fe04ff */
[----:B------:R-:W-:Y:S01]  /*1b70*/  IMAD.IADD R167, R167, 0x1, -R180 ;  /* 0x00000001a7a77824 */ /* 0x000fe200078e0ab4 */
[----:B------:R-:W1:Y:S01]  /*1b80*/  S2UR UR6, SR_CgaCtaId ;  /* 0x00000000000679c3 */ /* 0x000e620000008800 */
[----:B------:R-:W-:Y:S01]  /*1b90*/  UMOV UR7, 0x400 ;  /* 0x0000040000077882 */ /* 0x000fe20000000000 */
[----:B------:R-:W-:-:S04]  /*1ba0*/  VIADD R178, R22, 0xffffffff ;  /* 0xffffffff16b27836 */ /* 0x000fc80000000000 */
[----:B------:R-:W-:Y:S01]  /*1bb0*/  IMAD.SHL.U32 R186, R178, 0x80, RZ ;  /* 0x00000080b2ba7824 */ /* 0x000fe200078e00ff */
[----:B-1----:R-:W-:-:S06]  /*1bc0*/  ULEA UR6, UR6, UR7, 0x18 ;  /* 0x0000000706067291 */ /* 0x002fcc000f8ec0ff */
[----:B------:R-:W-:Y:S02]  /*1bd0*/  IMAD.U32 R166, RZ, RZ, UR6 ;  /* 0x00000006ffa67e24 */ /* 0x000fe4000f8e00ff */
[-C--:B-----5:R-:W-:Y:S01]  /*1be0*/  @!P3 IMAD.WIDE.U32 R30, R24, R183.reuse, RZ ;  /* 0x000000b7181eb225 */ /* 0x0a0fe200078e00ff */
[----:B------:R-:W-:Y:S02]  /*1bf0*/  IADD3 R24, P0, PT, R8, R18, RZ ;  /* 0x0000001208187210 */ /* 0x000fe40007f1e0ff */
[----:B------:R-:W-:Y:S01]  /*1c00*/  IADD3 R8, PT, PT, R19, R12, RZ ;  /* 0x0000000c13087210 */ /* 0x000fe20007ffe0ff */
[----:B------:R-:W-:Y:S01]  /*1c10*/  @!P3 IMAD R10, R25, R183, RZ ;  /* 0x000000b7190ab224 */ /* 0x000fe200078e02ff */
[----:B------:R-:W-:Y:S01]  /*1c20*/  SHF.R.U32.HI R18, RZ, 0x3, R177 ;  /* 0x00000003ff127819 */ /* 0x000fe200000116b1 */
[----:B--2---:R-:W-:-:S04]  /*1c30*/  @P3 IMAD.WIDE.U32 R12, R44, R9, RZ ;  /* 0x000000092c0c3225 */ /* 0x004fc800078e00ff */
[----:B------:R-:W-:Y:S02]  /*1c40*/  @!P3 IMAD.IADD R0, R31, 0x1, R10 ;  /* 0x000000011f00b824 */ /* 0x000fe400078e020a */
[----:B------:R-:W-:Y:S02]  /*1c50*/  @!P3 IMAD.MOV.U32 R10, RZ, RZ, R30 ;  /* 0x000000ffff0ab224 */ /* 0x000fe400078e001e */
[----:B------:R-:W-:Y:S02]  /*1c60*/  @P3 IMAD.MOV.U32 R10, RZ, RZ, R12 ;  /* 0x000000ffff0a3224 */ /* 0x000fe400078e000c */
[----:B------:R-:W-:Y:S02]  /*1c70*/  @P3 IMAD R9, R45, R9, RZ ;  /* 0x000000092d093224 */ /* 0x000fe400078e02ff */
[C---:B------:R-:W-:Y:S01]  /*1c80*/  VIADD R12, R18.reuse, 0x10 ;  /* 0x00000010120c7836 */ /* 0x040fe20000000000 */
[----:B------:R-:W-:Y:S01]  /*1c90*/  IADD3 R30, P1, PT, R7, R6, RZ ;  /* 0x00000006071e7210 */ /* 0x000fe20007f3e0ff */
[----:B------:R-:W-:Y:S01]  /*1ca0*/  IMAD.X R25, R11, 0x1, R8, P0 ;  /* 0x000000010b197824 */ /* 0x000fe200000e0608 */
[----:B------:R-:W-:Y:S01]  /*1cb0*/  IADD3 R32, P0, PT, R7, R10, RZ ;  /* 0x0000000a07207210 */ /* 0x000fe20007f1e0ff */
[C---:B------:R-:W-:Y:S01]  /*1cc0*/  VIADD R10, R18.reuse, 0x20 ;  /* 0x00000020120a7836 */ /* 0x040fe20000000000 */
[----:B------:R-:W-:Y:S01]  /*1cd0*/  @P3 IADD3 R0, PT, PT, R13, R9, RZ ;  /* 0x000000090d003210 */ /* 0x000fe20007ffe0ff */
[----:B------:R-:W-:Y:S01]  /*1ce0*/  VIADD R8, R18, 0x30 ;  /* 0x0000003012087836 */ /* 0x000fe20000000000 */
[-C--:B------:R-:W-:Y:S01]  /*1cf0*/  ISETP.GE.AND P2, PT, R12, R167.reuse, PT ;  /* 0x000000a70c00720c */ /* 0x080fe20003f46270 */
[----:B------:R-:W-:Y:S01]  /*1d00*/  IMAD.X R31, RZ, RZ, R5, P1 ;  /* 0x000000ffff1f7224 */ /* 0x000fe200008e0605 */
[----:B------:R-:W-:Y:S01]  /*1d10*/  IADD3.X R33, PT, PT, RZ, R0, RZ, P0, !PT ;  /* 0x00000000ff217210 */ /* 0x000fe200007fe4ff */
[----:B------:R-:W-:Y:S01]  /*1d20*/  IMAD.MOV.U32 R19, RZ, RZ, RZ ;  /* 0x000000ffff137224 */ /* 0x000fe200078e00ff */
[----:B------:R-:W-:-:S02]  /*1d30*/  ISETP.GE.AND P1, PT, R10, R167, PT ;  /* 0x000000a70a00720c */ /* 0x000fc40003f26270 */
[-C--:B------:R-:W-:Y:S02]  /*1d40*/  ISETP.GE.AND P0, PT, R8, R167.reuse, PT ;  /* 0x000000a70800720c */ /* 0x080fe40003f06270 */
[C---:B------:R-:W-:Y:S01]  /*1d50*/  ISETP.GE.AND P6, PT, R18.reuse, R167, PT ;  /* 0x000000a71200720c */ /* 0x040fe20003fc6270 */
[----:B------:R-:W-:Y:S02]  /*1d60*/  IMAD R173, R169, R18, RZ ;  /* 0x00000012a9ad7224 */ /* 0x000fe400078e02ff */
[----:B------:R-:W-:Y:S01]  /*1d70*/  IMAD.WIDE.U32 R30, R18, R168, R30 ;  /* 0x000000a8121e7225 */ /* 0x000fe200078e001e */
[----:B------:R-:W-:-:S03]  /*1d80*/  SHF.R.S32.HI R7, RZ, 0x1f, R181 ;  /* 0x0000001fff077819 */ /* 0x000fc600000114b5 */
[----:B------:R-:W-:Y:S01]  /*1d90*/  IMAD.WIDE.U32 R40, R41, 0x40, R18 ;  /* 0x0000004029287825 */ /* 0x000fe200078e0012 */
[----:B----4-:R-:W-:-:S03]  /*1da0*/  LEA R172, P4, R30, R16, 0x1 ;  /* 0x000000101eac7211 */ /* 0x010fc600078808ff */
[----:B---3--:R-:W-:Y:S02]  /*1db0*/  IMAD R5, R27, R181, RZ ;  /* 0x000000b51b057224 */ /* 0x008fe400078e02ff */
        /* <DEDUP_REMOVED lines=16> */
[----:B------:R-:W-:Y:S01]  /*1ec0*/  @!P6 IMAD.WIDE.U32 R40, R40, R44, R32 ;  /* 0x0000002c2828e225 */ /* 0x000fe200078e0020 */
[----:B------:R-:W-:-:S03]  /*1ed0*/  @!P1 MOV R16, R32 ;  /* 0x0000002000109202 */ /* 0x000fc60000000f00 */
[----:B------:R-:W-:Y:S01]  /*1ee0*/  @!P2 IMAD R7, R45, R39, R7 ;  /* 0x000000272d07a224 */ /* 0x000fe200078e0207 */
[----:B------:R-:W-:Y:S01]  /*1ef0*/  @!P6 IADD3 R5, PT, PT, R41, R5, RZ ;  /* 0x000000052905e210 */ /* 0x000fe20007ffe0ff */
[----:B------:R-:W-:Y:S01]  /*1f00*/  @!P2 IMAD.WIDE.U32 R38, R44, R39, R26 ;  /* 0x000000272c26a225 */ /* 0x000fe200078e001a */
[----:B------:R-:W-:-:S03]  /*1f10*/  @!P6 LEA R26, P4, R40, R34, 0x1 ;  /* 0x00000022281ae211 */ /* 0x000fc600078808ff */
[----:B------:R-:W-:Y:S01]  /*1f20*/  @!P0 IMAD.MOV.U32 R42, RZ, RZ, R32 ;  /* 0x000000ffff2a8224 */ /* 0x000fe200078e0020 */
[----:B------:R-:W-:Y:S01]  /*1f30*/  LOP3.LUT R32, R4, 0x1c0, RZ, 0xc0, !PT ;  /* 0x000001c004207812 */ /* 0x000fe200078ec0ff */
[----:B------:R-:W-:Y:S01]  /*1f40*/  @!P1 IMAD R11, R11, R44, RZ ;  /* 0x0000002c0b0b9224 */ /* 0x000fe200078e02ff */
[----:B------:R-:W-:Y:S01]  /*1f50*/  @!P6 LEA.HI.X R27, R40, R35, R5, 0x1, P4 ;  /* 0x00000023281be211 */ /* 0x000fe200020f0c05 */
[----:B------:R-:W-:Y:S01]  /*1f60*/  @!P1 IMAD.MOV.U32 R17, RZ, RZ, R33 ;  /* 0x000000ffff119224 */ /* 0x000fe200078e0021 */
[----:B------:R-:W-:Y:S01]  /*1f70*/  LOP3.LUT R5, R32, 0x38, R177, 0xf8, !PT ;  /* 0x0000003820057812 */ /* 0x000fe200078ef8b1 */
[----:B------:R-:W-:Y:S02]  /*1f80*/  @!P1 IMAD R6, R45, R36, R11 ;  /* 0x000000242d069224 */ /* 0x000fe400078e020b */
[----:B------:R-:W-:Y:S02]  /*1f90*/  @!P0 IMAD R9, R9, R44, RZ ;  /* 0x0000002c09098224 */ /* 0x000fe400078e02ff */
[----:B------:R-:W-:Y:S01]  /*1fa0*/  @!P1 IMAD.WIDE.U32 R36, R44, R36, R16 ;  /* 0x000000242c249225 */ /* 0x000fe200078e0010 */
[----:B------:R-:W-:-:S03]  /*1fb0*/  @!P2 LEA R16, P3, R38, R34, 0x1 ;  /* 0x000000222610a211 */ /* 0x000fc600078608ff */
[----:B------:R-:W-:Y:S01]  /*1fc0*/  @!P2 IMAD.IADD R7, R39, 0x1, R7 ;  /* 0x000000012707a824 */ /* 0x000fe200078e0207 */
[----:B------:R-:W-:Y:S01]  /*1fd0*/  LOP3.LUT R5, R5, 0x38, R4, 0x78, !PT ;  /* 0x0000003805057812 */ /* 0x000fe200078e7804 */
[----:B------:R-:W-:Y:S02]  /*1fe0*/  @!P0 IMAD.MOV.U32 R43, RZ, RZ, R33 ;  /* 0x000000ffff2b8224 */ /* 0x000fe400078e0021 */
[-C--:B------:R-:W-:Y:S01]  /*1ff0*/  @!P0 IMAD R0, R45, R30.reuse, R9 ;  /* 0x0000001e2d008224 */ /* 0x080fe200078e0209 */
[----:B------:R-:W-:Y:S01]  /*2000*/  @!P2 LEA.HI.X R17, R38, R35, R7, 0x1, P3 ;  /* 0x000000232611a211 */ /* 0x000fe200018f0c07 */
[----:B------:R-:W-:Y:S01]  /*2010*/  @!P0 IMAD.WIDE.U32 R30, R44, R30, R42 ;  /* 0x0000001e2c1e8225 */ /* 0x000fe200078e002a */
[----:B------:R-:W-:Y:S02]  /*2020*/  @!P1 LEA R38, P4, R36, R34, 0x1 ;  /* 0x0000002224269211 */ /* 0x000fe400078808ff */
[----:B------:R-:W-:Y:S01]  /*2030*/  LOP3.LUT R5, R5, 0x1e00, R4, 0xf8, !PT ;  /* 0x00001e0005057812 */ /* 0x000fe200078ef804 */
[----:B------:R-:W-:Y:S01]  /*2040*/  @!P1 IMAD.IADD R6, R37, 0x1, R6 ;  /* 0x0000000125069824 */ /* 0x000fe200078e0206 */
[----:B------:R-:W-:-:S02]  /*2050*/  @!P0 IADD3 R0, PT, PT, R31, R0, RZ ;  /* 0x000000001f008210 */ /* 0x000fc40007ffe0ff */
[----:B------:R-:W-:Y:S02]  /*2060*/  @!P0 LEA R34, P3, R30, R34, 0x1 ;  /* 0x000000221e228211 */ /* 0x000fe400078608ff */
[-C--:B------:R-:W-:Y:S01]  /*2070*/  @!P1 LEA.HI.X R39, R36, R35.reuse, R6, 0x1, P4 ;  /* 0x0000002324279211 */ /* 0x080fe200020f0c06 */
[----:B------:R-:W-:Y:S02]  /*2080*/  IMAD R6, R5, 0x2, R166 ;  /* 0x0000000205067824 */ /* 0x000fe400078e02a6 */
[----:B------:R-:W-:Y:S01]  /*2090*/  IMAD.IADD R5, R23, 0x1, -R186 ;  /* 0x0000000117057824 */ /* 0x000fe200078e0aba */
[----:B------:R-:W-:Y:S01]  /*20a0*/  @!P0 LEA.HI.X R35, R30, R35, R0, 0x1, P3 ;  /* 0x000000231e238211 */ /* 0x000fe200018f0c00 */
[C---:B------:R-:W-:Y:S01]  /*20b0*/  IMAD.SHL.U32 R31, R168.reuse, 0x10, RZ ;  /* 0x00000010a81f7824 */ /* 0x040fe200078e00ff */
[----:B------:R-:W-:Y:S01]  /*20c0*/  SHF.L.U64.HI R0, R168, 0x4, R169 ;  /* 0x00000004a8007819 */ /* 0x000fe200000102a9 */
[----:B------:R-:W-:Y:S01]  /*20d0*/  @!PT LDS RZ, [RZ] ;  /* 0x00000000fffff984 */ /* 0x000fe20000000800 */
[----:B------:R-:W-:Y:S01]  /*20e0*/  @!PT LDS RZ, [RZ] ;  /* 0x00000000fffff984 */ /* 0x000fe20000000800 */
[----:B------:R-:W-:Y:S01]  /*20f0*/  @!PT LDS RZ, [RZ] ;  /* 0x00000000fffff984 */ /* 0x000fe20000000800 */
[----:B------:R1:W-:Y:S01]  /*2100*/  @!P6 LDGSTS.E.BYPASS.LTC128B.128 [R6], desc[UR4][R26.64] ;  /* 0x000000001a06efae */ /* 0x0003e2000b981a04 */
[----:B------:R-:W-:-:S02]  /*2110*/  ISETP.GE.AND P3, PT, R10, R5, PT ;  /* 0x000000050a00720c */ /* 0x000fc40003f66270 */
[C---:B------:R-:W-:Y:S01]  /*2120*/  SHF.L.U64.HI R0, R31.reuse, 0x1, R0 ;  /* 0x000000011f007819 */ /* 0x040fe20000010200 */
[----:B------:R2:W-:Y:S01]  /*2130*/  @!P2 LDGSTS.E.BYPASS.LTC128B.128 [R6+0x800], desc[UR4][R16.64] ;  /* 0x008000001006afae */ /* 0x0005e2000b981a04 */
[-C--:B------:R-:W-:Y:S02]  /*2140*/  ISETP.GE.AND P4, PT, R18, R5.reuse, PT ;  /* 0x000000051200720c */ /* 0x080fe40003f86270 */
[----:B------:R-:W-:Y:S01]  /*2150*/  SHF.L.U32 R31, R31, 0x1, RZ ;  /* 0x000000011f1f7819 */ /* 0x000fe200000006ff */
[----:B------:R3:W-:Y:S01]  /*2160*/  @!P1 LDGSTS.E.BYPASS.LTC128B.128 [R6+0x1000], desc[UR4][R38.64] ;  /* 0x0100000026069fae */ /* 0x0007e2000b981a04 */
[----:B------:R-:W-:Y:S02]  /*2170*/  ISETP.GE.AND P5, PT, R12, R5, PT ;  /* 0x000000050c00720c */ /* 0x000fe40003fa6270 */
[----:B------:R-:W-:Y:S01]  /*2180*/  IADD3 R36, P1, PT, R31, R172, RZ ;  /* 0x000000ac1f247210 */ /* 0x000fe20007f3e0ff */
[----:B------:R4:W-:Y:S01]  /*2190*/  @!P0 LDGSTS.E.BYPASS.LTC128B.128 [R6+0x1800], desc[UR4][R34.64] ;  /* 0x0180000022068fae */ /* 0x0009e2000b981a04 */
[----:B------:R-:W-:-:S02]  /*21a0*/  VIADD R32, R18, 0x40 ;  /* 0x0000004012207836 */ /* 0x000fc40000000000 */
[----:B------:R-:W-:Y:S01]  /*21b0*/  @!P3 LEA R44, P0, R168, R36, 0x5 ;  /* 0x00000024a82cb211 */ /* 0x000fe200078028ff */
[----:B------:R-:W-:Y:S02]  /*21c0*/  IMAD.X R37, R0, 0x1, R173, P1 ;  /* 0x0000000100257824 */ /* 0x000fe400008e06ad */
[----:B------:R-:W-:Y:S01]  /*21d0*/  @!P4 LDGSTS.E.BYPASS.LTC128B.128 [R6+0x2000], desc[UR4][R172.64] ;  /* 0x02000000ac06cfae */ /* 0x000fe2000b981a04 */
[----:B------:R-:W-:Y:S02]  /*21e0*/  ISETP.GE.AND P6, PT, R8, R5, PT ;  /* 0x000000050800720c */ /* 0x000fe40003fc6270 */
[----:B------:R-:W-:Y:S01]  /*21f0*/  @!P3 LEA.HI.X R45, R168, R37, R169, 0x5, P0 ;  /* 0x00000025a82db211 */ /* 0x000fe200000f2ca9 */
[----:B------:R5:W-:Y:S01]  /*2200*/  @!P5 LDGSTS.E.BYPASS.LTC128B.128 [R6+0x2800], desc[UR4][R36.64] ;  /* 0x028000002406dfae */ /* 0x000be2000b981a04 */
[----:B------:R-:W-:Y:S02]  /*2210*/  ISETP.GE.AND P5, PT, R32, R5, PT ;  /* 0x000000052000720c */ /* 0x000fe40003fa6270 */
[C---:B------:R-:W-:Y:S01]  /*2220*/  IADD3 R30, PT, PT, R18.reuse, 0x50, RZ ;  /* 0x00000050121e7810 */ /* 0x040fe20007ffe0ff */
[----:B------:R5:W-:Y:S01]  /*2230*/  @!P3 LDGSTS.E.BYPASS.LTC128B.128 [R6+0x3000], desc[UR4][R44.64] ;  /* 0x030000002c06bfae */ /* 0x000be2000b981a04 */
[----:B-1----:R-:W-:-:S02]  /*2240*/  VIADD R26, R18, 0x60 ;  /* 0x00000060121a7836 */ /* 0x002fc40000000000 */
[----:B--2---:R-:W-:-:S03]  /*2250*/  VIADD R16, R18, 0x70 ;  /* 0x0000007012107836 */ /* 0x004fc60000000000 */
[-C--:B------:R-:W-:Y:S02]  /*2260*/  ISETP.GE.AND P2, PT, R26, R5.reuse, PT ;  /* 0x000000051a00720c */ /* 0x080fe40003f46270 */
[-C--:B------:R-:W-:Y:S02]  /*2270*/  ISETP.GE.AND P1, PT, R16, R5.reuse, PT ;  /* 0x000000051000720c */ /* 0x080fe40003f26270 */
[----:B------:R-:W-:Y:S01]  /*2280*/  ISETP.GE.AND P3, PT, R30, R5, PT ;  /* 0x000000051e00720c */ /* 0x000fe20003f66270 */
[----:B------:R-:W-:Y:S01]  /*2290*/  @!P5 IMAD.MOV.U32 R40, RZ, RZ, R36 ;  /* 0x000000ffff28d224 */ /* 0x000fe200078e0024 */
[----:B------:R-:W-:Y:S01]  /*22a0*/  @!P6 LEA R42, P0, R168, R36, 0x6 ;  /* 0x00000024a82ae211 */ /* 0x000fe200078030ff */
[----:B------:R-:W-:Y:S02]  /*22b0*/  @!P5 IMAD.MOV.U32 R41, RZ, RZ, R37 ;  /* 0x000000ffff29d224 */ /* 0x000fe400078e0025 */
[----:B------:R-:W-:-:S04]  /*22c0*/  @!P5 IMAD R11, R169, 0x60, RZ ;  /* 0x00000060a90bd824 */ /* 0x000fc800078e02ff */
[----:B---3--:R-:W-:Y:S02]  /*22d0*/  @!P2 IMAD.MOV.U32 R38, RZ, RZ, R36 ;  /* 0x000000ffff26a224 */ /* 0x008fe400078e0024 */
[--C-:B------:R-:W-:Y:S01]  /*22e0*/  @!P2 IMAD.MOV.U32 R39, RZ, RZ, R37.reuse ;  /* 0x000000ffff27a224 */ /* 0x100fe200078e0025 */
[-C--:B----4-:R-:W-:Y:S01]  /*22f0*/  @!P1 MOV R34, R36.reuse ;  /* 0x0000002400229202 */ /* 0x090fe20000000f00 */
[----:B------:R-:W-:Y:S01]  /*2300*/  @!P1 IMAD.MOV.U32 R35, RZ, RZ, R37 ;  /* 0x000000ffff239224 */ /* 0x000fe200078e0025 */
[C---:B------:R-:W-:Y:S01]  /*2310*/  @!P6 LEA.HI.X R43, R168.reuse, R37, R169, 0x6, P0 ;  /* 0x00000025a82be211 */ /* 0x040fe200000f34a9 */
[C---:B------:R-:W-:Y:S01]  /*2320*/  @!P5 IMAD.WIDE.U32 R40, R168.reuse, 0x60, R40 ;  /* 0x00000060a828d825 */ /* 0x040fe200078e0028 */
[----:B-----5:R-:W-:-:S03]  /*2330*/  @!P3 LEA R36, P0, R168, R36, 0x7 ;  /* 0x00000024a824b211 */ /* 0x020fc600078038ff */
[C---:B------:R-:W-:Y:S02]  /*2340*/  @!P2 IMAD R9, R169.reuse, 0xa0, RZ ;  /* 0x000000a0a909a824 */ /* 0x040fe400078e02ff */
[C---:B------:R-:W-:Y:S01]  /*2350*/  @!P2 IMAD.WIDE.U32 R38, R168.reuse, 0xa0, R38 ;  /* 0x000000a0a826a825 */ /* 0x040fe200078e0026 */
[C---:B------:R-:W-:Y:S01]  /*2360*/  @!P3 LEA.HI.X R37, R168.reuse, R37, R169, 0x7, P0 ;  /* 0x00000025a825b211 */ /* 0x040fe200000f3ca9 */
[----:B------:R1:W-:Y:S02]  /*2370*/  @!P6 LDGSTS.E.BYPASS.LTC128B.128 [R6+0x3800], desc[UR4][R42.64] ;  /* 0x038000002a06efae */ /* 0x0003e4000b981a04 */
        /* <DEDUP_REMOVED lines=10> */
[----:B------:R-:W-:-:S02]  /*2420*/  IMAD R7, R21, R18, RZ ;  /* 0x0000001215077224 */ /* 0x000fc400078e02ff */
[----:B------:R-:W-:Y:S01]  /*2430*/  IMAD.WIDE.U32 R24, R18, R20, R24 ;  /* 0x0000001412187225 */ /* 0x000fe200078e0018 */
[----:B------:R-:W-:-:S04]  /*2440*/  ISETP.GE.AND P0, PT, R12, R5, PT ;  /* 0x000000050c00720c */ /* 0x000fc80003f06270 */
[----:B------:R-:W-:Y:S01]  /*2450*/  IADD3 R175, PT, PT, R25, R7, RZ ;  /* 0x0000000719af7210 */ /* 0x000fe20007ffe0ff */
[----:B------:R-:W-:Y:S01]  /*2460*/  IMAD.SHL.U32 R7, R20, 0x10, RZ ;  /* 0x0000001014077824 */ /* 0x000fe200078e00ff */
[----:B------:R-:W-:Y:S01]  /*2470*/  LEA R174, P2, R24, R14, 0x1 ;  /* 0x0000000e18ae7211 */ /* 0x000fe200078408ff */
[----:B------:R-:W-:-:S12]  /*2480*/  DEPBAR.LE SB0, 0x0 ;  /* 0x000080000000791a */ /* 0x000fd80000000000 */
[----:B------:R-:W-:Y:S05]  /*2490*/  WARPSYNC.ALL ;  /* 0x0000000000007948 */ /* 0x000fea0003800000 */
[----:B------:R-:W-:Y:S02]  /*24a0*/  ISETP.GE.AND P1, PT, R10, R5, PT ;  /* 0x000000050a00720c */ /* 0x000fe40003f26270 */
[----:B------:R-:W-:Y:S01]  /*24b0*/  LEA.HI.X R175, R24, R15, R175, 0x1, P2 ;  /* 0x0000000f18af7211 */ /* 0x000fe200010f0caf */
[----:B------:R-:W-:Y:S01]  /*24c0*/  BAR.SYNC.DEFER_BLOCKING 0x0 ;  /* 0x0000000000007b1d */ /* 0x000fe20000010000 */
[----:B------:R-:W-:Y:S02]  /*24d0*/  SHF.L.U64.HI R10, R20, 0x4, R21 ;  /* 0x00000004140a7819 */ /* 0x000fe40000010215 */
[----:B------:R-:W-:-:S02]  /*24e0*/  LEA R12, P2, R7, R174, 0x1 ;  /* 0x000000ae070c7211 */ /* 0x000fc400078408ff */
[----:B------:R-:W-:Y:S02]  /*24f0*/  ISETP.GE.AND P5, PT, R32, R5, PT ;  /* 0x000000052000720c */ /* 0x000fe40003fa6270 */
        /* <DEDUP_REMOVED lines=15> */
[----:B------:R-:W-:-:S04]  /*25f0*/  @!P1 LEA R10, P0, R20, R12, 0x5 ;  /* 0x0000000c140a9211 */ /* 0x000fc800078028ff */
[CC--:B------:R-:W-:Y:S01]  /*2600*/  @!P1 LEA.HI.X R11, R20.reuse, R13.reuse, R21, 0x5, P0 ;  /* 0x0000000d140b9211 */ /* 0x0c0fe200000f2c15 */
[--C-:B------:R-:W-:Y:S01]  /*2610*/  @!P5 IMAD.MOV.U32 R18, RZ, RZ, R12.reuse ;  /* 0x000000ffff12d224 */ /* 0x100fe200078e000c */
[----:B------:R-:W-:Y:S01]  /*2620*/  @P1 STS.128 [R6+0x7000], RZ ;  /* 0x007000ff06001388 */ /* 0x000fe20000000c00 */
[----:B------:R-:W-:Y:S01]  /*2630*/  @!P5 IMAD.MOV.U32 R19, RZ, RZ, R13 ;  /* 0x000000ffff13d224 */ /* 0x000fe200078e000d */
[----:B------:R-:W-:Y:S02]  /*2640*/  @!P3 MOV R17, R13 ;  /* 0x0000000d0011b202 */ /* 0x000fe40000000f00 */
[----:B------:R-:W-:Y:S01]  /*2650*/  @!PT LDS RZ, [RZ] ;  /* 0x00000000fffff984 */ /* 0x000fe20000000800 */
[----:B------:R-:W-:Y:S01]  /*2660*/  @!PT LDS RZ, [RZ] ;  /* 0x00000000fffff984 */ /* 0x000fe20000000800 */
[----:B------:R-:W-:Y:S01]  /*2670*/  @!PT LDS RZ, [RZ] ;  /* 0x00000000fffff984 */ /* 0x000fe20000000800 */
[----:B------:R3:W-:Y:S01]  /*2680*/  @!P1 LDGSTS.E.BYPASS.LTC128B.128 [R6+0x7000], desc[UR4][R10.64] ;  /* 0x070000000a069fae */ /* 0x0007e2000b981a04 */
[----:B------:R-:W-:Y:S01]  /*2690*/  @!P6 LEA R24, P1, R20, R12, 0x6 ;  /* 0x0000000c1418e211 */ /* 0x000fe200078230ff */
[----:B------:R-:W-:Y:S02]  /*26a0*/  @!P5 IMAD R8, R21, 0x60, RZ ;  /* 0x000000601508d824 */ /* 0x000fe400078e02ff */
[----:B------:R-:W-:-:S02]  /*26b0*/  @!P3 IMAD.MOV.U32 R16, RZ, RZ, R12 ;  /* 0x000000ffff10b224 */ /* 0x000fc400078e000c */
[C---:B------:R-:W-:Y:S01]  /*26c0*/  @!P5 IMAD.WIDE.U32 R18, R20.reuse, 0x60, R18 ;  /* 0x000000601412d825 */ /* 0x040fe200078e0012 */
[----:B------:R-:W-:-:S03]  /*26d0*/  @!P6 LEA.HI.X R25, R20, R13, R21, 0x6, P1 ;  /* 0x0000000d1419e211 */ /* 0x000fc600008f3415 */
[----:B------:R-:W-:Y:S02]  /*26e0*/  @!P2 IMAD.MOV.U32 R14, RZ, RZ, R12 ;  /* 0x000000ffff0ea224 */ /* 0x000fe400078e000c */
[----:B------:R-:W-:Y:S02]  /*26f0*/  @!P2 IMAD.MOV.U32 R15, RZ, RZ, R13 ;  /* 0x000000ffff0fa224 */ /* 0x000fe400078e000d */
[----:B------:R-:W-:Y:S01]  /*2700*/  @!P3 IMAD R7, R21, 0xa0, RZ ;  /* 0x000000a01507b824 */ /* 0x000fe200078e02ff */
[C---:B--2---:R-:W-:Y:S01]  /*2710*/  @!P4 LEA R12, P0, R20.reuse, R12, 0x7 ;  /* 0x0000000c140cc211 */ /* 0x044fe200078038ff */
[C---:B------:R-:W-:Y:S01]  /*2720*/  @!P3 IMAD.WIDE.U32 R16, R20.reuse, 0xa0, R16 ;  /* 0x000000a01410b825 */ /* 0x040fe200078e0010 */
[----:B------:R-:W-:Y:S03]  /*2730*/  @P6 STS.128 [R6+0x7800], RZ ;  /* 0x007800ff06006388 */ /* 0x000fe60000000c00 */
        /* <DEDUP_REMOVED lines=9> */
[----:B------:R-:W-:Y:S01]  /*27d0*/  @!P3 IMAD.IADD R17, R17, 0x1, R7 ;  /* 0x000000011111b824 */ /* 0x000fe200078e0207 */
[----:B------:R-:W-:Y:S02]  /*27e0*/  @!P2 IADD3 R15, PT, PT, R15, R5, RZ ;  /* 0x000000050f0fa210 */ /* 0x000fe40007ffe0ff */
        /* <DEDUP_REMOVED lines=21> */
[--C-:B------:R-:W-:Y:S01]  /*2940*/  SHF.R.U32.HI R7, RZ, 0x1, R177.reuse ;  /* 0x00000001ff077819 */ /* 0x100fe200000116b1 */
[----:B------:R-:W-:Y:S01]  /*2950*/  IMAD.SHL.U32 R179, R177, 0x20, RZ ;  /* 0x00000020b1b37824 */ /* 0x000fe200078e00ff */
[----:B------:R-:W-:Y:S01]  /*2960*/  SHF.R.U32.HI R170, RZ, 0x4, R177 ;  /* 0x00000004ffaa7819 */ /* 0x000fe200000116b1 */
[----:B------:R-:W0:Y:S01]  /*2970*/  LDGDEPBAR ;  /* 0x00000000000079af */ /* 0x000e220000000000 */
[----:B------:R-:W-:-:S02]  /*2980*/  LOP3.LUT R8, R30, 0x1c0, RZ, 0xc0, !PT ;  /* 0x000001c01e087812 */ /* 0x000fc400078ec0ff */
[----:B------:R-:W-:Y:S02]  /*2990*/  LOP3.LUT R5, R177, 0x8, RZ, 0xc0, !PT ;  /* 0x00000008b1057812 */ /* 0x000fe400078ec0ff */
[----:B------:R-:W-:Y:S01]  /*29a0*/  LOP3.LUT R7, R8, 0x8, R7, 0xf8, !PT ;  /* 0x0000000808077812 */ /* 0x000fe200078ef807 */
[----:B------:R-:W-:Y:S01]  /*29b0*/  IMAD.SHL.U32 R8, R170, 0x400, RZ ;  /* 0x00000400aa087824 */ /* 0x000fe200078e00ff */
[----:B------:R-:W-:Y:S02]  /*29c0*/  LOP3.LUT R5, R5, 0x1c0, R30, 0x78, !PT ;  /* 0x000001c005057812 */ /* 0x000fe400078e781e */
[----:B------:R-:W-:Y:S02]  /*29d0*/  LOP3.LUT R179, R179, 0x7c00, RZ, 0xc0, !PT ;  /* 0x00007c00b3b37812 */ /* 0x000fe400078ec0ff */
[--C-:B------:R-:W-:Y:S02]  /*29e0*/  LOP3.LUT R5, R5, 0x38, R4.reuse, 0x78, !PT ;  /* 0x0000003805057812 */ /* 0x100fe400078e7804 */
[----:B------:R-:W-:-:S02]  /*29f0*/  LOP3.LUT R4, R7, 0x38, R4, 0x78, !PT ;  /* 0x0000003807047812 */ /* 0x000fc400078e7804 */
[----:B------:R-:W-:Y:S02]  /*2a00*/  LOP3.LUT R165, R179, 0x200, R30, 0xf8, !PT ;  /* 0x00000200b3a57812 */ /* 0x000fe400078ef81e */
[----:B------:R-:W-:-:S03]  /*2a10*/  LOP3.LUT R8, R8, 0x400, RZ, 0xc0, !PT ;  /* 0x0000040008087812 */ /* 0x000fc600078ec0ff */
[----:B------:R-:W-:Y:S01]  /*2a20*/  IMAD.IADD R165, R4, 0x1, R165 ;  /* 0x0000000104a57824 */ /* 0x000fe200078e02a5 */
[----:B------:R-:W-:-:S03]  /*2a30*/  LEA R5, R5, R8, 0x1 ;  /* 0x0000000805057211 */ /* 0x000fc600078e08ff */
[----:B------:R-:W-:Y:S02]  /*2a40*/  IMAD R165, R165, 0x2, R166 ;  /* 0x00000002a5a57824 */ /* 0x000fe400078e02a6 */
[----:B------:R-:W-:-:S03]  /*2a50*/  IMAD.IADD R164, R166, 0x1, R5 ;  /* 0x00000001a6a47824 */ /* 0x000fc600078e0205 */
[----:B------:R-:W-:Y:S04]  /*2a60*/  LDSM.16.M88.4 R64, [R165] ;  /* 0x00000000a540783b */ /* 0x000fe80000000200 */
[----:B---3--:R-:W3:Y:S01]  /*2a70*/  LDSM.16.M88.4 R8, [R164+0x2000] ;  /* 0x00200000a408783b */ /* 0x008ee20000000200 */
[----:B------:R-:W-:Y:S01]  /*2a80*/  R2P PR, R177, 0x6 ;  /* 0x00000006b1007804 */ /* 0x000fe20000000000 */
[----:B------:R-:W-:Y:S02]  /*2a90*/  IMAD.MOV.U32 R5, RZ, RZ, 0x20 ;  /* 0x00000020ff057424 */ /* 0x000fe400078e00ff */
[----:B--2---:R-:W2:Y:S03]  /*2aa0*/  LDSM.16.M88.4 R12, [R164+0x2800] ;  /* 0x00280000a40c783b */ /* 0x004ea60000000200 */
[----:B------:R-:W-:Y:S01]  /*2ab0*/  SEL R5, R5, 0xffffffe0, !P1 ;  /* 0xffffffe005057807 */ /* 0x000fe20004800000 */
[----:B------:R-:W-:Y:S01]  /*2ac0*/  IMAD.MOV.U32 R7, RZ, RZ, 0x40 ;  /* 0x00000040ff077424 */ /* 0x000fe200078e00ff */
[----:B------:R-:W-:Y:S02]  /*2ad0*/  LDSM.16.M88.4 R52, [R164+0x3000] ;  /* 0x00300000a434783b */ /* 0x000fe40000000200 */
[----:B------:R-:W-:Y:S01]  /*2ae0*/  IADD3 R159, PT, PT, R164, R5, RZ ;  /* 0x00000005a49f7210 */ /* 0x000fe20007ffe0ff */
[----:B------:R-:W-:Y:S01]  /*2af0*/  IMAD.IADD R163, R165, 0x1, R5 ;  /* 0x00000001a5a37824 */ /* 0x000fe200078e0205 */
[----:B------:R-:W-:Y:S04]  /*2b00*/  LDSM.16.M88.4 R68, [R164+0x3800] ;  /* 0x00380000a444783b */ /* 0x000fe80000000200 */
[----:B------:R-:W-:Y:S04]  /*2b10*/  LDSM.16.M88.4 R60, [R163] ;  /* 0x00000000a33c783b */ /* 0x000fe80000000200 */
[----:B-1----:R-:W1:Y:S01]  /*2b20*/  LDSM.16.M88.4 R36, [R159+0x2000] ;  /* 0x002000009f24783b */ /* 0x002e620000000200 */
[----:B------:R-:W-:-:S03]  /*2b30*/  SEL R7, R7, 0xffffffc0, !P2 ;  /* 0xffffffc007077807 */ /* 0x000fc60005000000 */
[----:B------:R-:W5:Y:S02]  /*2b40*/  LDSM.16.M88.4 R76, [R159+0x2800] ;  /* 0x002800009f4c783b */ /* 0x000f640000000200 */
[--C-:B------:R-:W-:Y:S02]  /*2b50*/  IMAD.IADD R162, R165, 0x1, R7.reuse ;  /* 0x00000001a5a27824 */ /* 0x100fe400078e0207 */
[----:B------:R-:W-:Y:S01]  /*2b60*/  IMAD.IADD R158, R164, 0x1, R7 ;  /* 0x00000001a49e7824 */ /* 0x000fe200078e0207 */
[----:B------:R-:W-:Y:S04]  /*2b70*/  LDSM.16.M88.4 R72, [R159+0x3000] ;  /* 0x003000009f48783b */ /* 0x000fe80000000200 */
[----:B------:R-:W-:Y:S04]  /*2b80*/  LDSM.16.M88.4 R44, [R162] ;  /* 0x00000000a22c783b */ /* 0x000fe80000000200 */
[----:B------:R-:W5:Y:S01]  /*2b90*/  LDSM.16.M88.4 R24, [R158+0x2000] ;  /* 0x002000009e18783b */ /* 0x000f620000000200 */
[C---:B---3--:R-:W-:Y:S01]  /*2ba0*/  HMMA.16816.F32.BF16 R40, R64.reuse, R8, RZ ;  /* 0x000000084028723c */ /* 0x048fe200000418ff */
[C---:B------:R-:W-:Y:S01]  /*2bb0*/  IMAD.IADD R161, R5.reuse, 0x1, R162 ;  /* 0x0000000105a17824 */ /* 0x040fe200078e02a2 */
[----:B------:R-:W-:Y:S01]  /*2bc0*/  IADD3 R157, PT, PT, R5, R158, RZ ;  /* 0x0000009e059d7210 */ /* 0x000fe20007ffe0ff */
[----:B------:R-:W3:Y:S04]  /*2bd0*/  LDSM.16.M88.4 R48, [R158+0x2800] ;  /* 0x002800009e30783b */ /* 0x000ee80000000200 */
[----:B------:R-:W-:Y:S01]  /*2be0*/  LDSM.16.M88.4 R32, [R161] ;  /* 0x00000000a120783b */ /* 0x000fe20000000200 */
[C---:B------:R-:W-:Y:S03]  /*2bf0*/  HMMA.16816.F32.BF16 R8, R64.reuse, R10, RZ ;  /* 0x0000000a4008723c */ /* 0x040fe600000418ff */
[----:B------:R-:W3:Y:S05]  /*2c00*/  LDSM.16.M88.4 R56, [R157+0x2000] ;  /* 0x002000009d38783b */ /* 0x000eea0000000200 */
[----:B--2---:R-:W-:Y:S08]  /*2c10*/  HMMA.16816.F32.BF16 R16, R64, R12, RZ ;  /* 0x0000000c4010723c */ /* 0x004ff000000418ff */
[C---:B-1----:R-:W-:Y:S08]  /*2c20*/  HMMA.16816.F32.BF16 R40, R60.reuse, R36, R40 ;  /* 0x000000243c28723c */ /* 0x042ff00000041828 */
[C---:B------:R-:W-:Y:S08]  /*2c30*/  HMMA.16816.F32.BF16 R8, R60.reuse, R38, R8 ;  /* 0x000000263c08723c */ /* 0x040ff00000041808 */
[----:B-----5:R-:W-:Y:S08]  /*2c40*/  HMMA.16816.F32.BF16 R16, R60, R76, R16 ;  /* 0x0000004c3c10723c */ /* 0x020ff00000041810 */
[C---:B------:R-:W-:Y:S08]  /*2c50*/  HMMA.16816.F32.BF16 R40, R44.reuse, R24, R40 ;  /* 0x000000182c28723c */ /* 0x040ff00000041828 */
[C---:B------:R-:W-:Y:S01]  /*2c60*/  HMMA.16816.F32.BF16 R8, R44.reuse, R26, R8 ;  /* 0x0000001a2c08723c */ /* 0x040fe20000041808 */
[----:B------:R-:W1:Y:S07]  /*2c70*/  LDSM.16.M88.4 R24, [R157+0x2800] ;  /* 0x002800009d18783b */ /* 0x000e6e0000000200 */
[----:B---3--:R-:W-:Y:S08]  /*2c80*/  HMMA.16816.F32.BF16 R16, R44, R48, R16 ;  /* 0x000000302c10723c */ /* 0x008ff00000041810 */
[----:B------:R-:W-:Y:S08]  /*2c90*/  HMMA.16816.F32.BF16 R12, R64, R14, RZ ;  /* 0x0000000e400c723c */ /* 0x000ff000000418ff */
[C---:B------:R-:W-:Y:S08]  /*2ca0*/  HMMA.16816.F32.BF16 R40, R32.reuse, R56, R40 ;  /* 0x000000382028723c */ /* 0x040ff00000041828 */
[C---:B------:R-:W-:Y:S01]  /*2cb0*/  HMMA.16816.F32.BF16 R8, R32.reuse, R58, R8 ;  /* 0x0000003a2008723c */ /* 0x040fe20000041808 */
[----:B------:R-:W2:Y:S07]  /*2cc0*/  LDSM.16.M88.4 R56, [R159+0x3800] ;  /* 0x003800009f38783b */ /* 0x000eae0000000200 */
[----:B-1----:R-:W-:Y:S08]  /*2cd0*/  HMMA.16816.F32.BF16 R16, R32, R24, R16 ;  /* 0x000000182010723c */ /* 0x002ff00000041810 */
[----:B------:R-:W-:Y:S08]  /*2ce0*/  HMMA.16816.F32.BF16 R12, R60, R78, R12 ;  /* 0x0000004e3c0c723c */ /* 0x000ff0000004180c */
[C---:B------:R-:W-:Y:S08]  /*2cf0*/  HMMA.16816.F32.BF16 R36, R64.reuse, R52, RZ ;  /* 0x000000344024723c */ /* 0x040ff000000418ff */
[----:B------:R-:W-:Y:S08]  /*2d00*/  HMMA.16816.F32.BF16 R52, R64, R54, RZ ;  /* 0x000000364034723c */ /* 0x000ff000000418ff */
[----:B------:R-:W-:Y:S08]  /*2d10*/  HMMA.16816.F32.BF16 R12, R44, R50, R12 ;  /* 0x000000322c0c723c */ /* 0x000ff0000004180c */
[C---:B------:R-:W-:Y:S08]  /*2d20*/  HMMA.16816.F32.BF16 R36, R60.reuse, R72, R36 ;  /* 0x000000483c24723c */ /* 0x040ff00000041824 */
[----:B------:R-:W-:Y:S01]  /*2d30*/  HMMA.16816.F32.BF16 R72, R60, R74, R52 ;  /* 0x0000004a3c48723c */ /* 0x000fe20000041834 */
[----:B------:R-:W-:Y:S07]  /*2d40*/  LDSM.16.M88.4 R52, [R157+0x3000] ;  /* 0x003000009d34783b */ /* 0x000fee0000000200 */
[----:B------:R-:W-:Y:S08]  /*2d50*/  HMMA.16816.F32.BF16 R48, R64, R68, RZ ;  /* 0x000000444030723c */ /* 0x000ff000000418ff */
[----:B------:R-:W-:Y:S01]  /*2d60*/  HMMA.16816.F32.BF16 R12, R32, R26, R12 ;  /* 0x0000001a200c723c */ /* 0x000fe2000004180c */
[----:B------:R-:W-:Y:S11]  /*2d70*/  LDSM.16.M88.4 R24, [R159+0x4000] ;  /* 0x004000009f18783b */ /* 0x000ff60000000200 */
[----:B--2---:R-:W-:Y:S01]  /*2d80*/  HMMA.16816.F32.BF16 R48, R60, R56, R48 ;  /* 0x000000383c30723c */ /* 0x004fe20000041830 */
        /* <DEDUP_REMOVED lines=22> */
[-C--:B------:R-:W-:Y:S01]  /*2ef0*/  FMUL.FTZ R12, R12, R80.reuse ;  /* 0x000000500c0c7220 */ /* 0x080fe20000410000 */
[-C--:B------:R-:W-:Y:S01]  /*2f00*/  FMUL.FTZ R90, R13, R80.reuse ;  /* 0x000000500d5a7220 */ /* 0x080fe20000410000 */
[----:B------:R-:W-:-:S04]  /*2f10*/  FMUL.FTZ R91, R14, R80 ;  /* 0x000000500e5b7220 */ /* 0x000fc80000410000 */
[----:B------:R-:W-:Y:S01]  /*2f20*/  HMMA.16816.F32.BF16 R68, R64, R70, RZ ;  /* 0x000000464044723c */ /* 0x000fe200000418ff */
[----:B------:R3:W-:Y:S01]  /*2f30*/  MUFU.TANH R89, R12 ;  /* 0x0000000c00597308 */ /* 0x0007e20000002400 */
[----:B------:R-:W-:-:S06]  /*2f40*/  FMUL.FTZ R92, R15, R80 ;  /* 0x000000500f5c7220 */ /* 0x000fcc0000410000 */
        /* <DEDUP_REMOVED lines=13> */
[-C--:B------:R-:W-:Y:S01]  /*3020*/  FMUL.FTZ R37, R37, R80.reuse ;  /* 0x0000005025257220 */ /* 0x080fe20000410000 */
[-C--:B------:R-:W-:Y:S01]  /*3030*/  FMUL.FTZ R38, R38, R80.reuse ;  /* 0x0000005026267220 */ /* 0x080fe20000410000 */
[-C--:B------:R-:W-:Y:S01]  /*3040*/  FMUL.FTZ R39, R39, R80.reuse ;  /* 0x0000005027277220 */ /* 0x080fe20000410000 */
[----:B------:R-:W-:-:S02]  /*3050*/  FMUL.FTZ R48, R48, R80 ;  /* 0x0000005030307220 */ /* 0x000fc40000410000 */
[----:B------:R-:W-:Y:S01]  /*3060*/  HMMA.16816.F32.BF16 R68, R44, R18, R68 ;  /* 0x000000122c44723c */ /* 0x000fe20000041844 */
        /* <DEDUP_REMOVED lines=13> */
[----:B------:R-:W3:Y:S07]  /*3140*/  LDSM.16.M88.4 R40, [R164+0x5000] ;  /* 0x00500000a428783b */ /* 0x000eee0000000200 */
[C---:B-1----:R-:W-:Y:S08]  /*3150*/  HMMA.16816.F32.BF16 R36, R60.reuse, R24, R36 ;  /* 0x000000183c24723c */ /* 0x042ff00000041824 */
[----:B------:R-:W-:Y:S01]  /*3160*/  HMMA.16816.F32.BF16 R52, R60, R26, R52 ;  /* 0x0000001a3c34723c */ /* 0x000fe20000041834 */
[----:B------:R-:W1:Y:S01]  /*3170*/  LDSM.16.M88.4 R24, [R157+0x4800] ;  /* 0x004800009d18783b */ /* 0x000e620000000200 */
[-C--:B------:R-:W-:Y:S01]  /*3180*/  FMUL.FTZ R72, R72, R80.reuse ;  /* 0x0000005048487220 */ /* 0x080fe20000410000 */
[-C--:B------:R-:W-:Y:S01]  /*3190*/  FMUL.FTZ R73, R73, R80.reuse ;  /* 0x0000005049497220 */ /* 0x080fe20000410000 */
[-C--:B------:R-:W-:Y:S01]  /*31a0*/  FMUL.FTZ R74, R74, R80.reuse ;  /* 0x000000504a4a7220 */ /* 0x080fe20000410000 */
[----:B------:R-:W-:-:S03]  /*31b0*/  FMUL.FTZ R75, R75, R80 ;  /* 0x000000504b4b7220 */ /* 0x000fc60000410000 */
[C---:B------:R-:W-:Y:S01]  /*31c0*/  HMMA.16816.F32.BF16 R12, R44.reuse, R56, R12 ;  /* 0x000000382c0c723c */ /* 0x040fe2000004180c */
[----:B------:R-:W-:Y:S07]  /*31d0*/  MUFU.TANH R97, R72 ;  /* 0x0000004800617308 */ /* 0x000fee0000002400 */
[C---:B------:R-:W-:Y:S01]  /*31e0*/  HMMA.16816.F32.BF16 R8, R44.reuse, R58, R8 ;  /* 0x0000003a2c08723c */ /* 0x040fe20000041808 */
[----:B------:R-:W-:Y:S08]  /*31f0*/  MUFU.TANH R98, R73 ;  /* 0x0000004900627308 */ /* 0x000ff00000002400 */
[----:B------:R-:W-:Y:S08]  /*3200*/  MUFU.TANH R100, R74 ;  /* 0x0000004a00647308 */ /* 0x000ff00000002400 */
[----:B------:R4:W-:Y:S01]  /*3210*/  MUFU.TANH R99, R75 ;  /* 0x0000004b00637308 */ /* 0x0009e20000002400 */
[----:B--2---:R-:W-:Y:S01]  /*3220*/  HMMA.16816.F32.BF16 R36, R44, R48, R36 ;  /* 0x000000302c24723c */ /* 0x004fe20000041824 */
[----:B----4-:R-:W2:Y:S07]  /*3230*/  LDSM.16.M88.4 R72, [R159+0x5000] ;  /* 0x005000009f48783b */ /* 0x010eae0000000200 */
[C---:B------:R-:W-:Y:S08]  /*3240*/  HMMA.16816.F32.BF16 R12, R32.reuse, R16, R12 ;  /* 0x00000010200c723c */ /* 0x040ff0000004180c */
[----:B------:R-:W-:Y:S01]  /*3250*/  HMMA.16816.F32.BF16 R8, R32, R18, R8 ;  /* 0x000000122008723c */ /* 0x000fe20000041808 */
[----:B------:R-:W4:Y:S07]  /*3260*/  LDSM.16.M88.4 R16, [R158+0x5000] ;  /* 0x005000009e10783b */ /* 0x000f2e0000000200 */
[C---:B---3--:R-:W-:Y:S08]  /*3270*/  HMMA.16816.F32.BF16 R56, R64.reuse, R40, RZ ;  /* 0x000000284038723c */ /* 0x048ff000000418ff */
[----:B------:R-:W-:Y:S01]  /*3280*/  HMMA.16816.F32.BF16 R40, R64, R42, RZ ;  /* 0x0000002a4028723c */ /* 0x000fe200000418ff */
[-C--:B------:R-:W-:Y:S01]  /*3290*/  FMUL.FTZ R149, R12, R80.reuse ;  /* 0x000000500c957220 */ /* 0x080fe20000410000 */
[-C--:B------:R-:W-:Y:S01]  /*32a0*/  FMUL.FTZ R147, R13, R80.reuse ;  /* 0x000000500d937220 */ /* 0x080fe20000410000 */
[-C--:B------:R-:W-:Y:S01]  /*32b0*/  FMUL.FTZ R153, R14, R80.reuse ;  /* 0x000000500e997220 */ /* 0x080fe20000410000 */
[----:B------:R-:W-:-:S02]  /*32c0*/  FMUL.FTZ R151, R15, R80 ;  /* 0x000000500f977220 */ /* 0x000fc40000410000 */
[----:B------:R-:W3:Y:S02]  /*32d0*/  LDSM.16.M88.4 R12, [R164+0x5800] ;  /* 0x00580000a40c783b */ /* 0x000ee40000000200 */
[----:B-1----:R-:W-:Y:S01]  /*32e0*/  HMMA.16816.F32.BF16 R36, R32, R24, R36 ;  /* 0x000000182024723c */ /* 0x002fe20000041824 */
[-C--:B------:R-:W-:Y:S01]  /*32f0*/  FMUL.FTZ R145, R8, R80.reuse ;  /* 0x0000005008917220 */ /* 0x080fe20000410000 */
[-C--:B------:R-:W-:Y:S01]  /*3300*/  FMUL.FTZ R141, R9, R80.reuse ;  /* 0x00000050098d7220 */ /* 0x080fe20000410000 */
[-C--:B------:R-:W-:Y:S01]  /*3310*/  FMUL.FTZ R143, R10, R80.reuse ;  /* 0x000000500a8f7220 */ /* 0x080fe20000410000 */
[-C--:B------:R-:W-:Y:S02]  /*3320*/  FMUL.FTZ R139, R11, R80.reuse ;  /* 0x000000500b8b7220 */ /* 0x080fe40000410000 */
[----:B------:R-:W1:Y:S02]  /*3330*/  LDSM.16.M88.4 R8, [R157+0x5000] ;  /* 0x005000009d08783b */ /* 0x000e640000000200 */
[C---:B--2---:R-:W-:Y:S08]  /*3340*/  HMMA.16816.F32.BF16 R56, R60.reuse, R72, R56 ;  /* 0x000000483c38723c */ /* 0x044ff00000041838 */
[----:B------:R-:W-:Y:S03]  /*3350*/  HMMA.16816.F32.BF16 R40, R60, R74, R40 ;  /* 0x0000004a3c28723c */ /* 0x000fe60000041828 */
[-C--:B------:R-:W-:Y:S01]  /*3360*/  FMUL.FTZ R36, R36, R80.reuse ;  /* 0x0000005024247220 */ /* 0x080fe20000410000 */
[-C--:B------:R-:W-:Y:S01]  /*3370*/  FMUL.FTZ R123, R37, R80.reuse ;  /* 0x00000050257b7220 */ /* 0x080fe20000410000 */
[----:B------:R-:W-:-:S03]  /*3380*/  FMUL.FTZ R129, R38, R80 ;  /* 0x0000005026817220 */ /* 0x000fc60000410000 */
[----:B------:R-:W-:Y:S01]  /*3390*/  HMMA.16816.F32.BF16 R52, R44, R50, R52 ;  /* 0x000000322c34723c */ /* 0x000fe20000041834 */
[----:B------:R2:W-:Y:S01]  /*33a0*/  MUFU.TANH R125, R36 ;  /* 0x00000024007d7308 */ /* 0x0005e20000002400 */
[----:B------:R-:W-:-:S06]  /*33b0*/  FMUL.FTZ R127, R39, R80 ;  /* 0x00000050277f7220 */ /* 0x000fcc0000410000 */
[C---:B----4-:R-:W-:Y:S01]  /*33c0*/  HMMA.16816.F32.BF16 R56, R44.reuse, R16, R56 ;  /* 0x000000102c38723c */ /* 0x050fe20000041838 */
[----:B--2---:R-:W2:Y:S07]  /*33d0*/  LDSM.16.M88.4 R36, [R159+0x5800] ;  /* 0x005800009f24783b */ /* 0x004eae0000000200 */
[----:B------:R-:W-:Y:S01]  /*33e0*/  HMMA.16816.F32.BF16 R40, R44, R18, R40 ;  /* 0x000000122c28723c */ /* 0x000fe20000041828 */
[----:B------:R-:W-:Y:S01]  /*33f0*/  IMAD.SHL.U32 R16, R177, 0x2, RZ ;  /* 0x00000002b1107824 */ /* 0x000fe200078e00ff */
[----:B------:R-:W4:Y:S04]  /*3400*/  MUFU.TANH R84, R84 ;  /* 0x0000005400547308 */ /* 0x000f280000002400 */
[----:B------:R-:W-:-:S02]  /*3410*/  LOP3.LUT R17, R16, 0x6, RZ, 0xc0, !PT ;  /* 0x0000000610117812 */ /* 0x000fc400078ec0ff */
[----:B------:R-:W-:Y:S02]  /*3420*/  HMMA.16816.F32.BF16 R52, R32, R26, R52 ;  /* 0x0000001a2034723c */ /* 0x000fe40000041834 */
[----:B------:R-:W-:Y:S06]  /*3430*/  MUFU.TANH R76, R76 ;  /* 0x0000004c004c7308 */ /* 0x000fec0000002400 */
[C---:B---3--:R-:W-:Y:S02]  /*3440*/  HMMA.16816.F32.BF16 R24, R64.reuse, R12, RZ ;  /* 0x0000000c4018723c */ /* 0x048fe400000418ff */
[----:B------:R-:W-:Y:S06]  /*3450*/  MUFU.TANH R78, R78 ;  /* 0x0000004e004e7308 */ /* 0x000fec0000002400 */
[----:B------:R-:W-:Y:S01]  /*3460*/  HMMA.16816.F32.BF16 R12, R64, R14, RZ ;  /* 0x0000000e400c723c */ /* 0x000fe200000418ff */
[----:B------:R-:W-:Y:S01]  /*3470*/  IMAD.IADD R64, R186, 0x1, R17 ;  /* 0x00000001ba407824 */ /* 0x000fe200078e0211 */
[----:B------:R-:W-:Y:S04]  /*3480*/  MUFU.TANH R81, R81 ;  /* 0x0000005100517308 */ /* 0x000fe80000002400 */
[----:B------:R-:W-:-:S04]  /*3490*/  IADD3 R16, PT, PT, R64, 0x9, RZ ;  /* 0x0000000940107810 */ /* 0x000fc80007ffe0ff */
[----:B------:R-:W-:Y:S01]  /*34a0*/  MUFU.TANH R88, R88 ;  /* 0x0000005800587308 */ /* 0x000fe20000002400 */
[----:B-1----:R-:W-:Y:S01]  /*34b0*/  HMMA.16816.F32.BF16 R56, R32, R8, R56 ;  /* 0x000000082038723c */ /* 0x002fe20000041838 */
[----:B------:R-:W-:Y:S01]  /*34c0*/  VIADD R8, R64, 0x18 ;  /* 0x0000001840087836 */ /* 0x000fe20000000000 */
[----:B------:R-:W-:-:S05]  /*34d0*/  ISETP.GE.AND P1, PT, R16, R23, PT ;  /* 0x000000171000720c */ /* 0x000fca0003f26270 */
[----:B------:R-:W1:Y:S01]  /*34e0*/  MUFU.TANH R77, R77 ;  /* 0x0000004d004d7308 */ /* 0x000e620000002400 */
[----:B------:R-:W-:Y:S01]  /*34f0*/  HMMA.16816.F32.BF16 R40, R32, R10, R40 ;  /* 0x0000000a2028723c */ /* 0x000fe20000041828 */
[C---:B------:R-:W-:Y:S02]  /*3500*/  VIADD R50, R64.reuse, 0x1 ;  /* 0x0000000140327836 */ /* 0x040fe40000000000 */
[----:B------:R-:W-:-:S04]  /*3510*/  VIADD R10, R64, 0x28 ;  /* 0x00000028400a7836 */ /* 0x000fc80000000000 */
[----:B------:R-:W-:Y:S01]  /*3520*/  MUFU.TANH R86, R86 ;  /* 0x0000005600567308 */ /* 0x000fe20000002400 */
[----:B------:R-:W-:Y:S02]  /*3530*/  VIADD R66, R64, 0x10 ;  /* 0x0000001040427836 */ /* 0x000fe40000000000 */
[-C--:B------:R-:W-:Y:S01]  /*3540*/  FMUL.FTZ R69, R69, R80.reuse ;  /* 0x0000005045457220 */ /* 0x080fe20000410000 */
[----:B------:R-:W-:-:S04]  /*3550*/  FMUL.FTZ R71, R71, R80 ;  /* 0x0000005047477220 */ /* 0x000fc80000410000 */
[----:B------:R-:W-:Y:S01]  /*3560*/  MUFU.TANH R87, R87 ;  /* 0x0000005700577308 */ /* 0x000fe20000002400 */
[-C--:B------:R-:W-:Y:S01]  /*3570*/  ISETP.GE.AND P5, PT, R8, R23.reuse, PT ;  /* 0x000000170800720c */ /* 0x080fe20003fa6270 */
[----:B------:R-:W-:Y:S01]  /*3580*/  FMUL.FTZ R53, R53, R80 ;  /* 0x0000005035357220 */ /* 0x000fe20000410000 */
[CC--:B------:R-:W-:Y:S01]  /*3590*/  ISETP.GE.AND P4, PT, R64.reuse, R23.reuse, PT ;  /* 0x000000174000720c */ /* 0x0c0fe20003f86270 */
[----:B------:R-:W-:Y:S01]  /*35a0*/  VIADD R8, R64, 0x19 ;  /* 0x0000001940087836 */ /* 0x000fe20000000000 */
[----:B----4-:R-:W-:Y:S02]  /*35b0*/  FSEL R203, R84, -INF , !P1 ;  /* 0xff80000054cb7808 */ /* 0x010fe40004800000 */
[----:B------:R-:W-:Y:S01]  /*35c0*/  FSEL R201, R82, -INF , !P1 ;  /* 0xff80000052c97808 */ /* 0x000fe20004800000 */
[----:B------:R-:W3:Y:S01]  /*35d0*/  MUFU.TANH R91, R91 ;  /* 0x0000005b005b7308 */ /* 0x000ee20000002400 */
[-C--:B------:R-:W-:Y:S01]  /*35e0*/  ISETP.GE.AND P3, PT, R50, R23.reuse, PT ;  /* 0x000000173200720c */ /* 0x080fe20003f66270 */
[----:B------:R-:W-:Y:S01]  /*35f0*/  VIADD R48, R64, 0x8 ;  /* 0x0000000840307836 */ /* 0x000fe20000000000 */
[-C--:B------:R-:W-:Y:S01]  /*3600*/  ISETP.GE.AND P1, PT, R10, R23.reuse, PT ;  /* 0x000000170a00720c */ /* 0x080fe20003f26270 */
[----:B------:R-:W-:Y:S01]  /*3610*/  VIADD R10, R64, 0x29 ;  /* 0x00000029400a7836 */ /* 0x000fe20000000000 */
[----:B------:R-:W-:Y:S01]  /*3620*/  ISETP.GE.AND P0, PT, R66, R23, PT ;  /* 0x000000174200720c */ /* 0x000fe20003f06270 */
[----:B------:R-:W-:-:S02]  /*3630*/  VIADD R16, R64, 0x11 ;  /* 0x0000001140107836 */ /* 0x000fc40000000000 */
[----:B------:R4:W-:Y:S01]  /*3640*/  MUFU.TANH R135, R69 ;  /* 0x0000004500877308 */ /* 0x0009e20000002400 */
[----:B--2---:R-:W-:Y:S01]  /*3650*/  HMMA.16816.F32.BF16 R24, R60, R36, R24 ;  /* 0x000000243c18723c */ /* 0x004fe20000041818 */
[----:B------:R-:W-:Y:S02]  /*3660*/  FSEL R37, R85, -INF , !P0 ;  /* 0xff80000055257808 */ /* 0x000fe40004000000 */
[----:B------:R-:W-:-:S04]  /*3670*/  ISETP.GE.AND P2, PT, R48, R23, PT ;  /* 0x000000173000720c */ /* 0x000fc80003f46270 */
[----:B------:R2:W-:Y:S01]  /*3680*/  MUFU.TANH R133, R71 ;  /* 0x0000004700857308 */ /* 0x0005e20000002400 */
[----:B------:R-:W-:Y:S02]  /*3690*/  ISETP.GE.AND P6, PT, R16, R23, PT ;  /* 0x000000171000720c */ /* 0x000fe40003fc6270 */
[----:B-1----:R-:W-:-:S05]  /*36a0*/  FSEL R77, R77, -INF , !P3 ;  /* 0xff8000004d4d7808 */ /* 0x002fca0005800000 */
[----:B------:R1:W-:Y:S01]  /*36b0*/  MUFU.TANH R115, R53 ;  /* 0x0000003500737308 */ /* 0x0003e20000002400 */
[----:B----4-:R-:W-:-:S07]  /*36c0*/  FSEL R69, R76, -INF , !P4 ;  /* 0xff8000004c457808 */ /* 0x010fce0006000000 */
[----:B------:R-:W-:Y:S08]  /*36d0*/  MUFU.TANH R90, R90 ;  /* 0x0000005a005a7308 */ /* 0x000ff00000002400 */
[----:B------:R-:W4:Y:S01]  /*36e0*/  MUFU.TANH R92, R92 ;  /* 0x0000005c005c7308 */ /* 0x000f220000002400 */
[----:B--2---:R-:W-:Y:S02]  /*36f0*/  FSEL R71, R78, -INF , !P4 ;  /* 0xff8000004e477808 */ /* 0x004fe40006000000 */
[----:B---3--:R-:W-:-:S02]  /*3700*/  FSEL R91, R91, -INF , !P5 ;  /* 0xff8000005b5b7808 */ /* 0x008fc40006800000 */
[----:B------:R-:W-:Y:S01]  /*3710*/  FSEL R89, R89, -INF , !P5 ;  /* 0xff80000059597808 */ /* 0x000fe20006800000 */
[----:B------:R-:W-:Y:S01]  /*3720*/  VIADD R36, R64, 0x21 ;  /* 0x0000002140247836 */ /* 0x000fe20000000000 */
[-C--:B------:R-:W-:Y:S01]  /*3730*/  ISETP.GE.AND P4, PT, R8, R23.reuse, PT ;  /* 0x000000170800720c */ /* 0x080fe20003f86270 */
[----:B------:R-:W2:Y:S01]  /*3740*/  MUFU.TANH R131, R131 ;  /* 0x0000008300837308 */ /* 0x000ea20000002400 */
[----:B-1----:R-:W-:Y:S01]  /*3750*/  FSEL R53, R81, -INF , !P3 ;  /* 0xff80000051357808 */ /* 0x002fe20005800000 */
[----:B------:R-:W1:Y:S01]  /*3760*/  LDSM.16.M88.4 R48, [R158+0x5800] ;  /* 0x005800009e30783b */ /* 0x000e620000000200 */
[----:B------:R-:W-:Y:S02]  /*3770*/  IADD3 R8, PT, PT, R64, 0x20, RZ ;  /* 0x0000002040087810 */ /* 0x000fe40007ffe0ff */
[----:B------:R-:W-:Y:S01]  /*3780*/  FSEL R81, R88, -INF , !P0 ;  /* 0xff80000058517808 */ /* 0x000fe20004000000 */
[-C--:B------:R-:W-:Y:S01]  /*3790*/  FMUL.FTZ R68, R68, R80.reuse ;  /* 0x0000005044447220 */ /* 0x080fe20000410000 */
[-C--:B------:R-:W-:Y:S01]  /*37a0*/  ISETP.GE.AND P0, PT, R10, R23.reuse, PT ;  /* 0x000000170a00720c */ /* 0x080fe20003f06270 */
[----:B------:R-:W-:Y:S01]  /*37b0*/  VIADD R10, R64, 0x30 ;  /* 0x00000030400a7836 */ /* 0x000fe20000000000 */
[----:B------:R-:W-:Y:S01]  /*37c0*/  ISETP.GE.AND P3, PT, R8, R23, PT ;  /* 0x000000170800720c */ /* 0x000fe20003f66270 */
[----:B------:R-:W-:Y:S01]  /*37d0*/  MUFU.TANH R155, R155 ;  /* 0x0000009b009b7308 */ /* 0x000fe20000002400 */
[----:B------:R-:W-:Y:S01]  /*37e0*/  FSEL R8, R83, -INF , !P2 ;  /* 0xff80000053087808 */ /* 0x000fe20005000000 */
[----:B------:R-:W-:Y:S01]  /*37f0*/  FMUL.FTZ R70, R70, R80 ;  /* 0x0000005046467220 */ /* 0x000fe20000410000 */
[----:B------:R-:W-:Y:S01]  /*3800*/  FSEL R83, R87, -INF , !P6 ;  /* 0xff80000057537808 */ /* 0x000fe20007000000 */
[----:B------:R-:W3:Y:S01]  /*3810*/  LDSM.16.M88.4 R16, [R157+0x5800] ;  /* 0x005800009d10783b */ /* 0x000ee20000000200 */
[----:B------:R-:W-:-:S03]  /*3820*/  FSEL R11, R86, -INF , !P6 ;  /* 0xff800000560b7808 */ /* 0x000fc60007000000 */
[----:B------:R-:W5:Y:S01]  /*3830*/  MUFU.TANH R191, R191 ;  /* 0x000000bf00bf7308 */ /* 0x000f620000002400 */
[----:B------:R-:W-:Y:S01]  /*3840*/  ISETP.GE.AND P6, PT, R10, R23, PT ;  /* 0x000000170a00720c */ /* 0x000fe20003fc6270 */
[----:B------:R-:W-:Y:S01]  /*3850*/  HMMA.16816.F32.BF16 R12, R60, R38, R12 ;  /* 0x000000263c0c723c */ /* 0x000fe2000004180c */
[----:B------:R-:W-:-:S05]  /*3860*/  IADD3 R10, PT, PT, R64, 0x31, RZ ;  /* 0x00000031400a7810 */ /* 0x000fca0007ffe0ff */
[----:B------:R-:W-:Y:S01]  /*3870*/  MUFU.TANH R149, R149 ;  /* 0x0000009500957308 */ /* 0x000fe20000002400 */
[----:B------:R-:W-:Y:S01]  /*3880*/  ISETP.GE.AND P5, PT, R10, R23, PT ;  /* 0x000000170a00720c */ /* 0x000fe20003fa6270 */
[----:B------:R-:W-:Y:S01]  /*3890*/  VIADD R10, R64, 0x38 ;  /* 0x00000038400a7836 */ /* 0x000fe20000000000 */
[----:B----4-:R-:W-:-:S05]  /*38a0*/  FSEL R73, R92, -INF , !P4 ;  /* 0xff8000005c497808 */ /* 0x010fca0006000000 */
[----:B------:R-:W-:Y:S01]  /*38b0*/  MUFU.TANH R153, R153 ;  /* 0x0000009900997308 */ /* 0x000fe20000002400 */
[----:B------:R-:W-:-:S07]  /*38c0*/  FSEL R75, R90, -INF , !P4 ;  /* 0xff8000005a4b7808 */ /* 0x000fce0006000000 */
[----:B------:R-:W-:Y:S01]  /*38d0*/  MUFU.TANH R147, R147 ;  /* 0x0000009300937308 */ /* 0x000fe20000002400 */
[-C--:B------:R-:W-:Y:S01]  /*38e0*/  ISETP.GE.AND P4, PT, R10, R23.reuse, PT ;  /* 0x000000170a00720c */ /* 0x080fe20003f86270 */
[----:B------:R-:W-:Y:S01]  /*38f0*/  VIADD R10, R64, 0x39 ;  /* 0x00000039400a7836 */ /* 0x000fe20000000000 */
[----:B------:R-:W-:Y:S02]  /*3900*/  FSEL R107, R95, -INF , !P3 ;  /* 0xff8000005f6b7808 */ /* 0x000fe40005800000 */
[----:B------:R-:W-:Y:S02]  /*3910*/  FSEL R79, R79, -INF , !P2 ;  /* 0xff8000004f4f7808 */ /* 0x000fe40005000000 */
[----:B------:R-:W-:Y:S02]  /*3920*/  FSEL R197, R100, -INF , !P1 ;  /* 0xff80000064c57808 */ /* 0x000fe40004800000 */
[----:B------:R-:W-:Y:S02]  /*3930*/  FSEL R109, R93, -INF , !P3 ;  /* 0xff8000005d6d7808 */ /* 0x000fe40005800000 */
[----:B------:R-:W-:Y:S01]  /*3940*/  FSEL R111, R97, -INF , !P1 ;  /* 0xff800000616f7808 */ /* 0x000fe20004800000 */
[----:B------:R-:W-:Y:S01]  /*3950*/  MUFU.TANH R137, R68 ;  /* 0x0000004400897308 */ /* 0x000fe20000002400 */
[-C--:B------:R-:W-:Y:S01]  /*3960*/  ISETP.GE.AND P3, PT, R10, R23.reuse, PT ;  /* 0x000000170a00720c */ /* 0x080fe20003f66270 */
[----:B------:R-:W-:Y:S01]  /*3970*/  VIADD R10, R64, 0x40 ;  /* 0x00000040400a7836 */ /* 0x000fe20000000000 */
[----:B------:R-:W-:-:S05]  /*3980*/  ISETP.GE.AND P2, PT, R36, R23, PT ;  /* 0x000000172400720c */ /* 0x000fca0003f46270 */
[----:B------:R-:W-:Y:S01]  /*3990*/  MUFU.TANH R151, R151 ;  /* 0x0000009700977308 */ /* 0x000fe20000002400 */
[----:B------:R-:W-:-:S07]  /*39a0*/  FSEL R199, R96, -INF , !P2 ;  /* 0xff80000060c77808 */ /* 0x000fce0005000000 */
[----:B------:R-:W-:Y:S01]  /*39b0*/  MUFU.TANH R145, R145 ;  /* 0x0000009100917308 */ /* 0x000fe20000002400 */
[----:B------:R-:W-:-:S07]  /*39c0*/  FSEL R113, R94, -INF , !P2 ;  /* 0xff8000005e717808 */ /* 0x000fce0005000000 */
[----:B------:R-:W-:Y:S01]  /*39d0*/  MUFU.TANH R143, R143 ;  /* 0x0000008f008f7308 */ /* 0x000fe20000002400 */
[----:B------:R-:W-:Y:S01]  /*39e0*/  ISETP.GE.AND P2, PT, R10, R23, PT ;  /* 0x000000170a00720c */ /* 0x000fe20003f46270 */
[----:B------:R-:W-:Y:S01]  /*39f0*/  VIADD R10, R64, 0x41 ;  /* 0x00000041400a7836 */ /* 0x000fe20000000000 */
[----:B------:R-:W-:Y:S01]  /*3a00*/  FSEL R193, R99, -INF , !P0 ;  /* 0xff80000063c17808 */ /* 0x000fe20004000000 */
[----:B-1----:R-:W-:Y:S01]  /*3a10*/  HMMA.16816.F32.BF16 R24, R44, R48, R24 ;  /* 0x000000302c18723c */ /* 0x002fe20000041818 */
[----:B------:R-:W-:-:S03]  /*3a20*/  FSEL R195, R98, -INF , !P0 ;  /* 0xff80000062c37808 */ /* 0x000fc60004000000 */
[----:B------:R-:W-:Y:S01]  /*3a30*/  MUFU.TANH R141, R141 ;  /* 0x0000008d008d7308 */ /* 0x000fe20000002400 */
[----:B------:R-:W-:-:S07]  /*3a40*/  ISETP.GE.AND P1, PT, R10, R23, PT ;  /* 0x000000170a00720c */ /* 0x000fce0003f26270 */
[----:B------:R-:W-:Y:S01]  /*3a50*/  MUFU.TANH R139, R139 ;  /* 0x0000008b008b7308 */ /* 0x000fe20000002400 */
[----:B------:R-:W-:-:S07]  /*3a60*/  IADD3 R10, PT, PT, R64, 0x48, RZ ;  /* 0x00000048400a7810 */ /* 0x000fce0007ffe0ff */
[----:B------:R-:W-:Y:S01]  /*3a70*/  MUFU.TANH R129, R129 ;  /* 0x0000008100817308 */ /* 0x000fe20000002400 */
[----:B------:R-:W-:Y:S01]  /*3a80*/  ISETP.GE.AND P0, PT, R10, R23, PT ;  /* 0x000000170a00720c */ /* 0x000fe20003f06270 */
[----:B------:R-:W-:-:S06]  /*3a90*/  VIADD R10, R64, 0x49 ;  /* 0x00000049400a7836 */ /* 0x000fcc0000000000 */
[----:B------:R-:W1:Y:S01]  /*3aa0*/  MUFU.TANH R189, R70 ;  /* 0x0000004600bd7308 */ /* 0x000e620000002400 */
[----:B--2---:R-:W-:Y:S01]  /*3ab0*/  FSEL R131, R131, -INF , !P6 ;  /* 0xff80000083837808 */ /* 0x004fe20007000000 */
[-C--:B------:R-:W-:Y:S01]  /*3ac0*/  FMUL.FTZ R52, R52, R80.reuse ;  /* 0x0000005034347220 */ /* 0x080fe20000410000 */
[----:B------:R-:W-:Y:S01]  /*3ad0*/  FSEL R187, R187, -INF , !P6 ;  /* 0xff800000bbbb7808 */ /* 0x000fe20007000000 */
[----:B------:R-:W-:Y:S01]  /*3ae0*/  FMUL.FTZ R54, R54, R80 ;  /* 0x0000005036367220 */ /* 0x000fe20000410000 */
[----:B------:R-:W-:Y:S01]  /*3af0*/  ISETP.GE.AND P6, PT, R10, R23, PT ;  /* 0x000000170a00720c */ /* 0x000fe20003fc6270 */
[----:B------:R-:W-:Y:S01]  /*3b00*/  VIADD R10, R64, 0x50 ;  /* 0x00000050400a7836 */ /* 0x000fe20000000000 */
[----:B-----5:R-:W-:Y:S01]  /*3b10*/  FSEL R191, R191, -INF , !P5 ;  /* 0xff800000bfbf7808 */ /* 0x020fe20006800000 */
[----:B------:R-:W-:Y:S01]  /*3b20*/  MUFU.TANH R123, R123 ;  /* 0x0000007b007b7308 */ /* 0x000fe20000002400 */
[----:B------:R-:W-:-:S07]  /*3b30*/  FSEL R155, R155, -INF , !P5 ;  /* 0xff8000009b9b7808 */ /* 0x000fce0006800000 */
[----:B------:R-:W2:Y:S01]  /*3b40*/  MUFU.TANH R127, R127 ;  /* 0x0000007f007f7308 */ /* 0x000ea20000002400 */
[-C--:B------:R-:W-:Y:S01]  /*3b50*/  ISETP.GE.AND P5, PT, R10, R23.reuse, PT ;  /* 0x000000170a00720c */ /* 0x080fe20003fa6270 */
[----:B------:R-:W-:Y:S01]  /*3b60*/  VIADD R10, R64, 0x51 ;  /* 0x00000051400a7836 */ /* 0x000fe20000000000 */
[----:B-1----:R-:W-:Y:S01]  /*3b70*/  FSEL R189, R189, -INF , !P4 ;  /* 0xff800000bdbd7808 */ /* 0x002fe20006000000 */
[-C--:B------:R-:W-:Y:S01]  /*3b80*/  FMUL.FTZ R55, R55, R80.reuse ;  /* 0x0000005037377220 */ /* 0x080fe20000410000 */
[----:B------:R-:W-:Y:S01]  /*3b90*/  FSEL R137, R137, -INF , !P4 ;  /* 0xff80000089897808 */ /* 0x000fe20006000000 */
[-C--:B------:R-:W-:Y:S01]  /*3ba0*/  FMUL.FTZ R57, R57, R80.reuse ;  /* 0x0000005039397220 */ /* 0x080fe20000410000 */
[-C--:B------:R-:W-:Y:S01]  /*3bb0*/  ISETP.GE.AND P4, PT, R10, R23.reuse, PT ;  /* 0x000000170a00720c */ /* 0x080fe20003f86270 */
[----:B------:R-:W-:Y:S01]  /*3bc0*/  VIADD R10, R64, 0x58 ;  /* 0x00000058400a7836 */ /* 0x000fe20000000000 */
[----:B------:R-:W-:Y:S01]  /*3bd0*/  FSEL R133, R133, -INF , !P3 ;  /* 0xff80000085857808 */ /* 0x000fe20005800000 */
[-C--:B------:R-:W-:Y:S01]  /*3be0*/  FMUL.FTZ R59, R59, R80.reuse ;  /* 0x000000503b3b7220 */ /* 0x080fe20000410000 */
[----:B------:R-:W-:Y:S01]  /*3bf0*/  FSEL R135, R135, -INF , !P3 ;  /* 0xff80000087877808 */ /* 0x000fe20005800000 */
[-C--:B------:R-:W-:Y:S01]  /*3c00*/  FMUL.FTZ R56, R56, R80.reuse ;  /* 0x0000005038387220 */ /* 0x080fe20000410000 */
[-C--:B------:R-:W-:Y:S01]  /*3c10*/  ISETP.GE.AND P3, PT, R10, R23.reuse, PT ;  /* 0x000000170a00720c */ /* 0x080fe20003f66270 */
[-C--:B------:R-:W-:Y:S01]  /*3c20*/  FMUL.FTZ R58, R58, R80.reuse ;  /* 0x000000503a3a7220 */ /* 0x080fe20000410000 */
[----:B------:R-:W-:Y:S01]  /*3c30*/  IADD3 R10, PT, PT, R64, 0x59, RZ ;  /* 0x00000059400a7810 */ /* 0x000fe20007ffe0ff */
[-C--:B------:R-:W-:Y:S01]  /*3c40*/  FMUL.FTZ R41, R41, R80.reuse ;  /* 0x0000005029297220 */ /* 0x080fe20000410000 */
[----:B------:R-:W-:Y:S01]  /*3c50*/  FSEL R153, R153, -INF , !P2 ;  /* 0xff80000099997808 */ /* 0x000fe20005000000 */
[-C--:B------:R-:W-:Y:S01]  /*3c60*/  FMUL.FTZ R43, R43, R80.reuse ;  /* 0x000000502b2b7220 */ /* 0x080fe20000410000 */
[----:B------:R-:W-:Y:S01]  /*3c70*/  FSEL R149, R149, -INF , !P2 ;  /* 0xff80000095957808 */ /* 0x000fe20005000000 */
[-C--:B------:R-:W-:Y:S01]  /*3c80*/  FMUL.FTZ R40, R40, R80.reuse ;  /* 0x0000005028287220 */ /* 0x080fe20000410000 */
[----:B------:R-:W-:Y:S01]  /*3c90*/  ISETP.GE.AND P2, PT, R10, R23, PT ;  /* 0x000000170a00720c */ /* 0x000fe20003f46270 */
[----:B------:R-:W-:Y:S01]  /*3ca0*/  VIADD R10, R64, 0x60 ;  /* 0x00000060400a7836 */ /* 0x000fe20000000000 */
[----:B------:R-:W-:Y:S01]  /*3cb0*/  HMMA.16816.F32.BF16 R12, R44, R50, R12 ;  /* 0x000000322c0c723c */ /* 0x000fe2000004180c */
[----:B------:R-:W-:Y:S01]  /*3cc0*/  FSEL R151, R151, -INF , !P1 ;  /* 0xff80000097977808 */ /* 0x000fe20004800000 */
[----:B------:R-:W-:Y:S01]  /*3cd0*/  FMUL.FTZ R42, R42, R80 ;  /* 0x000000502a2a7220 */ /* 0x000fe20000410000 */
[----:B------:R-:W-:Y:S01]  /*3ce0*/  FSEL R147, R147, -INF , !P1 ;  /* 0xff80000093937808 */ /* 0x000fe20004800000 */
[----:B------:R-:W-:-:S04]  /*3cf0*/  DEPBAR.LE SB0, 0x0 ;  /* 0x000080000000791a */ /* 0x000fc80000000000 */
[-C--:B------:R-:W-:Y:S01]  /*3d00*/  ISETP.GE.AND P1, PT, R10, R23.reuse, PT ;  /* 0x000000170a00720c */ /* 0x080fe20003f26270 */
[----:B------:R-:W-:Y:S01]  /*3d10*/  VIADD R10, R64, 0x61 ;  /* 0x00000061400a7836 */ /* 0x000fe20000000000 */
[----:B------:R-:W-:Y:S02]  /*3d20*/  FSEL R143, R143, -INF , !P0 ;  /* 0xff8000008f8f7808 */ /* 0x000fe40004000000 */
[----:B------:R-:W-:Y:S02]  /*3d30*/  FSEL R145, R145, -INF , !P0 ;  /* 0xff80000091917808 */ /* 0x000fe40004000000 */
[----:B------:R-:W-:Y:S01]  /*3d40*/  ISETP.GE.AND P0, PT, R10, R23, PT ;  /* 0x000000170a00720c */ /* 0x000fe20003f06270 */
[----:B------:R-:W-:Y:S01]  /*3d50*/  VIADD R10, R64, 0x68 ;  /* 0x00000068400a7836 */ /* 0x000fe20000000000 */
[----:B------:R-:W-:Y:S01]  /*3d60*/  MUFU.TANH R119, R52 ;  /* 0x0000003400777308 */ /* 0x000fe20000002400 */
[----:B------:R-:W-:Y:S02]  /*3d70*/  FSEL R139, R139, -INF , !P6 ;  /* 0xff8000008b8b7808 */ /* 0x000fe40007000000 */
[----:B------:R-:W-:-:S02]  /*3d80*/  FSEL R141, R141, -INF , !P6 ;  /* 0xff8000008d8d7808 */ /* 0x000fc40007000000 */
[----:B------:R-:W-:-:S03]  /*3d90*/  ISETP.GE.AND P6, PT, R10, R23, PT ;  /* 0x000000170a00720c */ /* 0x000fc60003fc6270 */
[----:B------:R-:W1:Y:S01]  /*3da0*/  MUFU.TANH R121, R54 ;  /* 0x0000003600797308 */ /* 0x000e620000002400 */
[----:B------:R-:W-:Y:S01]  /*3db0*/  VIADD R10, R64, 0x69 ;  /* 0x00000069400a7836 */ /* 0x000fe20000000000 */
[----:B---3--:R-:W-:Y:S01]  /*3dc0*/  HMMA.16816.F32.BF16 R24, R32, R16, R24 ;  /* 0x000000102018723c */ /* 0x008fe20000041818 */
[----:B------:R-:W-:Y:S02]  /*3dd0*/  FSEL R129, R129, -INF , !P5 ;  /* 0xff80000081817808 */ /* 0x000fe40006800000 */
[----:B------:R-:W-:-:S03]  /*3de0*/  FSEL R125, R125, -INF , !P5 ;  /* 0xff8000007d7d7808 */ /* 0x000fc60006800000 */
[----:B------:R-:W3:Y:S01]  /*3df0*/  MUFU.TANH R117, R55 ;  /* 0x0000003700757308 */ /* 0x000ee20000002400 */
[-C--:B------:R-:W-:Y:S01]  /*3e00*/  ISETP.GE.AND P5, PT, R10, R23.reuse, PT ;  /* 0x000000170a00720c */ /* 0x080fe20003fa6270 */
[----:B------:R-:W-:Y:S01]  /*3e10*/  HMMA.16816.F32.BF16 R16, R32, R18, R12 ;  /* 0x000000122010723c */ /* 0x000fe2000004180c */
[----:B------:R-:W-:Y:S02]  /*3e20*/  IADD3 R10, PT, PT, R64, 0x70, RZ ;  /* 0x00000070400a7810 */ /* 0x000fe40007ffe0ff */
[----:B--2---:R-:W-:Y:S02]  /*3e30*/  FSEL R127, R127, -INF , !P4 ;  /* 0xff8000007f7f7808 */ /* 0x004fe40006000000 */
[----:B------:R-:W-:Y:S02]  /*3e40*/  FSEL R123, R123, -INF , !P4 ;  /* 0xff8000007b7b7808 */ /* 0x000fe40006000000 */
[----:B------:R-:W-:Y:S01]  /*3e50*/  ISETP.GE.AND P4, PT, R10, R23, PT ;  /* 0x000000170a00720c */ /* 0x000fe20003f86270 */
[----:B------:R-:W-:Y:S01]  /*3e60*/  VIADD R10, R64, 0x71 ;  /* 0x00000071400a7836 */ /* 0x000fe20000000000 */
[----:B------:R-:W2:Y:S01]  /*3e70*/  MUFU.TANH R67, R57 ;  /* 0x0000003900437308 */ /* 0x000ea20000002400 */
[----:B-1----:R-:W-:-:S02]  /*3e80*/  FSEL R121, R121, -INF , !P3 ;  /* 0xff80000079797808 */ /* 0x002fc40005800000 */
[----:B------:R-:W-:Y:S02]  /*3e90*/  FSEL R119, R119, -INF , !P3 ;  /* 0xff80000077777808 */ /* 0x000fe40005800000 */
[----:B------:R-:W-:-:S03]  /*3ea0*/  ISETP.GE.AND P3, PT, R10, R23, PT ;  /* 0x000000170a00720c */ /* 0x000fc60003f66270 */
[----:B------:R-:W1:Y:S01]  /*3eb0*/  MUFU.TANH R103, R59 ;  /* 0x0000003b00677308 */ /* 0x000e620000002400 */
[----:B------:R-:W-:Y:S01]  /*3ec0*/  VIADD R10, R64, 0x78 ;  /* 0x00000078400a7836 */ /* 0x000fe20000000000 */
[----:B---3--:R-:W-:Y:S02]  /*3ed0*/  FSEL R117, R117, -INF , !P2 ;  /* 0xff80000075757808 */ /* 0x008fe40005000000 */
[----:B------:R-:W-:Y:S02]  /*3ee0*/  FSEL R115, R115, -INF , !P2 ;  /* 0xff80000073737808 */ /* 0x000fe40005000000 */
[----:B------:R-:W-:Y:S01]  /*3ef0*/  ISETP.GE.AND P2, PT, R10, R23, PT ;  /* 0x000000170a00720c */ /* 0x000fe20003f46270 */
[-C--:B------:R-:W-:Y:S01]  /*3f00*/  FMUL.FTZ R10, R19, R80.reuse ;  /* 0x00000050130a7220 */ /* 0x080fe20000410000 */
[----:B------:R-:W-:Y:S01]  /*3f10*/  MUFU.TANH R101, R56 ;  /* 0x0000003800657308 */ /* 0x000fe20000002400 */
[-C--:B------:R-:W-:Y:S01]  /*3f20*/  FMUL.FTZ R24, R24, R80.reuse ;  /* 0x0000005018187220 */ /* 0x080fe20000410000 */
[-C--:B------:R-:W-:Y:S01]  /*3f30*/  FMUL.FTZ R26, R26, R80.reuse ;  /* 0x000000501a1a7220 */ /* 0x080fe20000410000 */
[-C--:B------:R-:W-:Y:S01]  /*3f40*/  FMUL.FTZ R25, R25, R80.reuse ;  /* 0x0000005019197220 */ /* 0x080fe20000410000 */
[-C--:B------:R-:W-:Y:S01]  /*3f50*/  FMUL.FTZ R27, R27, R80.reuse ;  /* 0x000000501b1b7220 */ /* 0x080fe20000410000 */
[-C--:B------:R-:W-:Y:S01]  /*3f60*/  FMUL.FTZ R16, R16, R80.reuse ;  /* 0x0000005010107220 */ /* 0x080fe20000410000 */
[-C--:B------:R-:W-:Y:S01]  /*3f70*/  FMUL.FTZ R18, R18, R80.reuse ;  /* 0x0000005012127220 */ /* 0x080fe20000410000 */
[----:B------:R-:W-:Y:S01]  /*3f80*/  FMUL.FTZ R17, R17, R80 ;  /* 0x0000005011117220 */ /* 0x000fe20000410000 */
[----:B------:R-:W3:Y:S01]  /*3f90*/  MUFU.TANH R105, R58 ;  /* 0x0000003a00697308 */ /* 0x000ee20000002400 */
[----:B--2---:R-:W-:-:S02]  /*3fa0*/  FSEL R67, R67, -INF , !P0 ;  /* 0xff80000043437808 */ /* 0x004fc40004000000 */
[----:B-1----:R-:W-:-:S05]  /*3fb0*/  FSEL R103, R103, -INF , !P0 ;  /* 0xff80000067677808 */ /* 0x002fca0004000000 */
[----:B------:R-:W-:Y:S01]  /*3fc0*/  MUFU.TANH R55, R41 ;  /* 0x0000002900377308 */ /* 0x000fe20000002400 */
[----:B------:R-:W-:-:S07]  /*3fd0*/  ISETP.GT.AND P0, PT, R178, R171, PT ;  /* 0x000000abb200720c */ /* 0x000fce0003f04270 */
[----:B------:R-:W-:Y:S08]  /*3fe0*/  MUFU.TANH R57, R43 ;  /* 0x0000002b00397308 */ /* 0x000ff00000002400 */
[----:B------:R-:W-:Y:S08]  /*3ff0*/  MUFU.TANH R63, R40 ;  /* 0x00000028003f7308 */ /* 0x000ff00000002400 */
[----:B------:R-:W1:Y:S08]  /*4000*/  MUFU.TANH R65, R42 ;  /* 0x0000002a00417308 */ /* 0x000e700000002400 */
[----:B------:R-:W-:Y:S08]  /*4010*/  MUFU.TANH R41, R24 ;  /* 0x0000001800297308 */ /* 0x000ff00000002400 */
[----:B------:R-:W2:Y:S08]  /*4020*/  MUFU.TANH R45, R26 ;  /* 0x0000001a002d7308 */ /* 0x000eb00000002400 */
[----:B------:R-:W-:Y:S08]  /*4030*/  MUFU.TANH R33, R25 ;  /* 0x0000001900217308 */ /* 0x000ff00000002400 */
[----:B------:R-:W4:Y:S08]  /*4040*/  MUFU.TANH R43, R27 ;  /* 0x0000001b002b7308 */ /* 0x000f300000002400 */
[----:B------:R-:W-:Y:S08]  /*4050*/  MUFU.TANH R34, R16 ;  /* 0x0000001000227308 */ /* 0x000ff00000002400 */
[----:B------:R-:W5:Y:S08]  /*4060*/  MUFU.TANH R39, R18 ;  /* 0x0000001200277308 */ /* 0x000f700000002400 */
[----:B------:R-:W-:Y:S08]  /*4070*/  MUFU.TANH R32, R17 ;  /* 0x0000001100207308 */ /* 0x000ff00000002400 */
[----:B------:R-:W5:Y:S01]  /*4080*/  MUFU.TANH R10, R10 ;  /* 0x0000000a000a7308 */ /* 0x000f620000002400 */
[----:B------:R-:W-:Y:S01]  /*4090*/  VIADD R64, R64, 0x79 ;  /* 0x0000007940407836 */ /* 0x000fe20000000000 */
[----:B---3--:R-:W-:-:S02]  /*40a0*/  FSEL R105, R105, -INF , !P1 ;  /* 0xff80000069697808 */ /* 0x008fc40004800000 */
[----:B------:R-:W-:Y:S01]  /*40b0*/  FSEL R101, R101, -INF , !P1 ;  /* 0xff80000065657808 */ /* 0x000fe20004800000 */
[----:B------:R-:W-:Y:S01]  /*40c0*/  BSSY.RECONVERGENT B1, `(.L_x_9030) ;  /* 0x0000077000017945 */ /* 0x000fe20003800200 */
[----:B------:R-:W-:Y:S02]  /*40d0*/  ISETP.GE.AND P1, PT, R64, R23, PT ;  /* 0x000000174000720c */ /* 0x000fe40003f26270 */
[----:B------:R-:W-:Y:S02]  /*40e0*/  LOP3.LUT R9, R30, 0x200, RZ, 0xc0, !PT ;  /* 0x000002001e097812 */ /* 0x000fe400078ec0ff */
[----:B-1----:R-:W-:Y:S02]  /*40f0*/  FSEL R65, R65, -INF , !P6 ;  /* 0xff80000041417808 */ /* 0x002fe40007000000 */
[----:B------:R-:W-:Y:S02]  /*4100*/  FSEL R63, R63, -INF , !P6 ;  /* 0xff8000003f3f7808 */ /* 0x000fe40007000000 */
[----:B------:R-:W-:-:S02]  /*4110*/  FSEL R57, R57, -INF , !P5 ;  /* 0xff80000039397808 */ /* 0x000fc40006800000 */
[----:B------:R-:W-:Y:S02]  /*4120*/  FSEL R55, R55, -INF , !P5 ;  /* 0xff80000037377808 */ /* 0x000fe40006800000 */
[----:B--2---:R-:W-:Y:S02]  /*4130*/  FSEL R45, R45, -INF , !P4 ;  /* 0xff8000002d2d7808 */ /* 0x004fe40006000000 */
[----:B------:R-:W-:Y:S02]  /*4140*/  FSEL R41, R41, -INF , !P4 ;  /* 0xff80000029297808 */ /* 0x000fe40006000000 */
[----:B----4-:R-:W-:Y:S02]  /*4150*/  FSEL R43, R43, -INF , !P3 ;  /* 0xff8000002b2b7808 */ /* 0x010fe40005800000 */
[----:B------:R-:W-:Y:S02]  /*4160*/  FSEL R33, R33, -INF , !P3 ;  /* 0xff80000021217808 */ /* 0x000fe40005800000 */
[----:B-----5:R-:W-:-:S02]  /*4170*/  FSEL R39, R39, -INF , !P2 ;  /* 0xff80000027277808 */ /* 0x020fc40005000000 */
        /* <DEDUP_REMOVED lines=18> */
.L_x_9033:
        /* <DEDUP_REMOVED lines=60> */
.L_x_9034:
[----:B------:R-:W-:Y:S05]  /*4660*/  BSYNC.RECONVERGENT B0 ;  /* 0x0000000000007941 */ /* 0x000fea0003800200 */
.L_x_9032:
        /* <DEDUP_REMOVED lines=28> */
.L_x_9031:
[----:B------:R-:W-:Y:S05]  /*4830*/  BSYNC.RECONVERGENT B1 ;  /* 0x0000000000017941 */ /* 0x000fea0003800200 */
.L_x_9030:
        /* <DEDUP_REMOVED lines=68> */
[-CC-:B------:R-:W-:Y:S01]  /*4c80*/  FFMA.FTZ R49, R201, R31.reuse, -R38.reuse ;  /* 0x0000001fc9317223 */ /* 0x180fe20000010826 */
[----:B------:R-:W-:Y:S01]  /*4c90*/  MUFU.EX2 R59, R59 ;  /* 0x0000003b003b7308 */ /* 0x000fe20000000800 */
[-C--:B------:R-:W-:Y:S01]  /*4ca0*/  FFMA.FTZ R47, R37, R31.reuse, -R38 ;  /* 0x0000001f252f7223 */ /* 0x080fe20000010826 */
[-CC-:B------:R-:W-:Y:S01]  /*4cb0*/  FFMA.FTZ R44, R83, R31.reuse, -R30.reuse ;  /* 0x0000001f532c7223 */ /* 0x180fe2000001081e */
[-C--:B------:R-:W-:Y:S01]  /*4cc0*/  FFMA.FTZ R40, R91, R31.reuse, -R30 ;  /* 0x0000001f5b287223 */ /* 0x080fe2000001081e */
[----:B------:R-:W2:Y:S01]  /*4cd0*/  MUFU.EX2 R52, R52 ;  /* 0x0000003400347308 */ /* 0x000ea20000000800 */
[-CC-:B------:R-:W-:Y:S01]  /*4ce0*/  FFMA.FTZ R46, R11, R31.reuse, -R38.reuse ;  /* 0x0000001f0b2e7223 */ /* 0x180fe20000010826 */
[-CC-:B------:R-:W-:Y:S01]  /*4cf0*/  FFMA.FTZ R42, R89, R31.reuse, -R38.reuse ;  /* 0x0000001f592a7223 */ /* 0x180fe20000010826 */
[-C--:B------:R-:W-:Y:S01]  /*4d00*/  FFMA.FTZ R37, R75, R31.reuse, -R38 ;  /* 0x0000001f4b257223 */ /* 0x080fe20000010826 */
[----:B------:R-:W-:Y:S01]  /*4d10*/  MUFU.EX2 R53, R53 ;  /* 0x0000003500357308 */ /* 0x000fe20000000800 */
[-CC-:B------:R-:W-:Y:S01]  /*4d20*/  FFMA.FTZ R35, R73, R31.reuse, -R30.reuse ;  /* 0x0000001f49237223 */ /* 0x180fe2000001081e */
[----:B------:R-:W3:Y:S01]  /*4d30*/  LDSM.16.MT88.4 R8, [R100+0x6800] ;  /* 0x006800006408783b */ /* 0x000ee20000004200 */
[-C--:B------:R-:W-:Y:S01]  /*4d40*/  FFMA.FTZ R58, R107, R31.reuse, -R30 ;  /* 0x0000001f6b3a7223 */ /* 0x080fe2000001081e */
[----:B------:R-:W4:Y:S01]  /*4d50*/  MUFU.EX2 R48, R48 ;  /* 0x0000003000307308 */ /* 0x000f220000000800 */
[-C--:B------:R-:W-:Y:S01]  /*4d60*/  FFMA.FTZ R62, R109, R31.reuse, -R38 ;  /* 0x0000001f6d3e7223 */ /* 0x080fe20000010826 */
[-CC-:B------:R-:W-:Y:S01]  /*4d70*/  FFMA.FTZ R107, R199, R31.reuse, -R30.reuse ;  /* 0x0000001fc76b7223 */ /* 0x180fe2000001081e */
[-C--:B------:R-:W-:Y:S01]  /*4d80*/  FFMA.FTZ R56, R197, R31.reuse, -R30 ;  /* 0x0000001fc5387223 */ /* 0x080fe2000001081e */
        /* <DEDUP_REMOVED lines=9> */
[--C-:B------:R-:W-:Y:S01]  /*4e20*/  FFMA.FTZ R66, R191, R31, -R30.reuse ;  /* 0x0000001fbf427223 */ /* 0x100fe2000001081e */
[----:B----4-:R-:W-:Y:S01]  /*4e30*/  F2FP.BF16.F32.PACK_AB R71, R48, R53 ;  /* 0x000000353047723e */ /* 0x010fe200000010ff */
[-C--:B------:R-:W-:Y:S01]  /*4e40*/  FFMA.FTZ R64, R189, R31.reuse, -R30 ;  /* 0x0000001fbd407223 */ /* 0x080fe2000001081e */
[----:B------:R-:W4:Y:S01]  /*4e50*/  MUFU.EX2 R49, R49 ;  /* 0x0000003100317308 */ /* 0x000f220000000800 */
[-CC-:B------:R-:W-:Y:S01]  /*4e60*/  FFMA.FTZ R104, R187, R31.reuse, -R38.reuse ;  /* 0x0000001fbb687223 */ /* 0x180fe20000010826 */
[-C--:B------:R-:W-:Y:S01]  /*4e70*/  FFMA.FTZ R106, R135, R31.reuse, -R38 ;  /* 0x0000001f876a7223 */ /* 0x080fe20000010826 */
[-C--:B------:R-:W-:Y:S01]  /*4e80*/  FFMA.FTZ R133, R133, R31.reuse, -R30 ;  /* 0x0000001f85857223 */ /* 0x080fe2000001081e */
[----:B------:R-:W-:Y:S01]  /*4e90*/  MUFU.EX2 R51, R51 ;  /* 0x0000003300337308 */ /* 0x000fe20000000800 */
[--C-:B------:R-:W-:Y:S01]  /*4ea0*/  FFMA.FTZ R155, R155, R31, -R38.reuse ;  /* 0x0000001f9b9b7223 */ /* 0x100fe20000010826 */
[----:B--2---:R-:W-:Y:S01]  /*4eb0*/  F2FP.BF16.F32.PACK_AB R68, R54, R61 ;  /* 0x0000003d3644723e */ /* 0x004fe200000010ff */
[-C--:B------:R-:W-:Y:S01]  /*4ec0*/  FFMA.FTZ R108, R137, R31.reuse, -R38 ;  /* 0x0000001f896c7223 */ /* 0x080fe20000010826 */
[----:B------:R-:W-:Y:S01]  /*4ed0*/  MUFU.EX2 R44, R44 ;  /* 0x0000002c002c7308 */ /* 0x000fe20000000800 */
[-C--:B------:R-:W-:Y:S01]  /*4ee0*/  FFMA.FTZ R110, R143, R31.reuse, -R30 ;  /* 0x0000001f8f6e7223 */ /* 0x080fe2000001081e */
[-CC-:B------:R-:W-:Y:S01]  /*4ef0*/  FFMA.FTZ R112, R149, R31.reuse, -R38.reuse ;  /* 0x0000001f95707223 */ /* 0x180fe20000010826 */
[-CC-:B------:R-:W-:Y:S01]  /*4f00*/  FFMA.FTZ R114, R145, R31.reuse, -R38.reuse ;  /* 0x0000001f91727223 */ /* 0x180fe20000010826 */
[----:B------:R-:W-:Y:S01]  /*4f10*/  MUFU.EX2 R40, R40 ;  /* 0x0000002800287308 */ /* 0x000fe20000000800 */
[-C--:B------:R-:W-:Y:S01]  /*4f20*/  FFMA.FTZ R141, R141, R31.reuse, -R38 ;  /* 0x0000001f8d8d7223 */ /* 0x080fe20000010826 */
[----:B----4-:R-:W-:Y:S01]  /*4f30*/  F2FP.BF16.F32.PACK_AB R70, R49, R50 ;  /* 0x000000323146723e */ /* 0x010fe200000010ff */
[-CC-:B------:R-:W-:Y:S01]  /*4f40*/  FFMA.FTZ R139, R139, R31.reuse, -R30.reuse ;  /* 0x0000001f8b8b7223 */ /* 0x180fe2000001081e */
[----:B------:R-:W-:Y:S01]  /*4f50*/  MUFU.EX2 R47, R47 ;  /* 0x0000002f002f7308 */ /* 0x000fe20000000800 */
[-C--:B------:R-:W-:Y:S01]  /*4f60*/  FFMA.FTZ R151, R151, R31.reuse, -R30 ;  /* 0x0000001f97977223 */ /* 0x080fe2000001081e */
[-CC-:B------:R-:W-:Y:S01]  /*4f70*/  FFMA.FTZ R147, R147, R31.reuse, -R38.reuse ;  /* 0x0000001f93937223 */ /* 0x180fe20000010826 */
[-C--:B------:R-:W-:Y:S01]  /*4f80*/  FFMA.FTZ R124, R123, R31.reuse, -R38 ;  /* 0x0000001f7b7c7223 */ /* 0x080fe20000010826 */
[----:B------:R-:W2:Y:S01]  /*4f90*/  MUFU.EX2 R46, R46 ;  /* 0x0000002e002e7308 */ /* 0x000ea20000000800 */
[C---:B-1----:R-:W-:Y:S01]  /*4fa0*/  HMMA.16816.F32.BF16 R80, R68.reuse, R76, RZ ;  /* 0x0000004c4450723c */ /* 0x042fe200000418ff */
[-CC-:B------:R-:W-:Y:S01]  /*4fb0*/  FFMA.FTZ R123, R117, R31.reuse, -R30.reuse ;  /* 0x0000001f757b7223 */ /* 0x180fe2000001081e */
[-CC-:B------:R-:W-:Y:S01]  /*4fc0*/  FFMA.FTZ R116, R129, R31.reuse, -R30.reuse ;  /* 0x0000001f81747223 */ /* 0x180fe2000001081e */
[----:B------:R-:W-:Y:S01]  /*4fd0*/  MUFU.EX2 R42, R42 ;  /* 0x0000002a002a7308 */ /* 0x000fe20000000800 */
[-C--:B------:R-:W-:Y:S01]  /*4fe0*/  FFMA.FTZ R118, R121, R31.reuse, -R30 ;  /* 0x0000001f79767223 */ /* 0x080fe2000001081e */
[-CC-:B------:R-:W-:Y:S01]  /*4ff0*/  FFMA.FTZ R120, R125, R31.reuse, -R38.reuse ;  /* 0x0000001f7d787223 */ /* 0x180fe20000010826 */
[-CC-:B------:R-:W-:Y:S01]  /*5000*/  FFMA.FTZ R122, R119, R31.reuse, -R38.reuse ;  /* 0x0000001f777a7223 */ /* 0x180fe20000010826 */
[----:B------:R-:W1:Y:S01]  /*5010*/  MUFU.EX2 R37, R37 ;  /* 0x0000002500257308 */ /* 0x000e620000000800 */
[C---:B------:R-:W-:Y:S01]  /*5020*/  HMMA.16816.F32.BF16 R76, R68.reuse, R78, RZ ;  /* 0x0000004e444c723c */ /* 0x040fe200000418ff */
[-C--:B------:R-:W-:Y:S01]  /*5030*/  FFMA.FTZ R117, R115, R31.reuse, -R38 ;  /* 0x0000001f73757223 */ /* 0x080fe20000010826 */
[-C--:B------:R-:W-:Y:S01]  /*5040*/  FFMA.FTZ R127, R127, R31.reuse, -R30 ;  /* 0x0000001f7f7f7223 */ /* 0x080fe2000001081e */
[----:B------:R-:W4:Y:S01]  /*5050*/  MUFU.EX2 R35, R35 ;  /* 0x0000002300237308 */ /* 0x000f220000000800 */
[-C--:B------:R-:W-:Y:S01]  /*5060*/  FFMA.FTZ R126, R55, R31.reuse, -R38 ;  /* 0x0000001f377e7223 */ /* 0x080fe20000010826 */
[-C--:B------:R-:W-:Y:S01]  /*5070*/  FFMA.FTZ R57, R57, R31.reuse, -R30 ;  /* 0x0000001f39397223 */ /* 0x080fe2000001081e */
[-C--:B------:R-:W-:Y:S01]  /*5080*/  FFMA.FTZ R63, R63, R31.reuse, -R38 ;  /* 0x0000001f3f3f7223 */ /* 0x080fe20000010826 */
        /* <DEDUP_REMOVED lines=14> */
[-CC-:B------:R-:W-:Y:S01]  /*5170*/  FFMA.FTZ R34, R34, R31.reuse, -R38.reuse ;  /* 0x0000001f22227223 */ /* 0x180fe20000010826 */
[----:B------:R-:W-:Y:S01]  /*5180*/  FFMA.FTZ R41, R41, R31, -R38 ;  /* 0x0000001f29297223 */ /* 0x000fe20000010826 */
[----:B------:R-:W5:Y:S01]  /*5190*/  MUFU.EX2 R113, R113 ;  /* 0x0000007100717308 */ /* 0x000f620000000800 */
[----:B------:R-:W-:Y:S01]  /*51a0*/  HMMA.16816.F32.BF16 R92, R68, R94, RZ ;  /* 0x0000005e445c723c */ /* 0x000fe200000418ff */
[----:B------:R-:W-:-:S02]  /*51b0*/  ISETP.GE.AND P0, PT, R22, R171, PT ;  /* 0x000000ab1600720c */ /* 0x000fc40003f06270 */
[----:B------:R-:W-:Y:S04]  /*51c0*/  MUFU.EX2 R111, R111 ;  /* 0x0000006f006f7308 */ /* 0x000fe80000000800 */
[----:B------:R-:W5:Y:S01]  /*51d0*/  MUFU.EX2 R60, R60 ;  /* 0x0000003c003c7308 */ /* 0x000f620000000800 */
[C---:B------:R-:W-:Y:S03]  /*51e0*/  HMMA.16816.F32.BF16 R84, R68.reuse, R86, RZ ;  /* 0x000000564454723c */ /* 0x040fe600000418ff */
[----:B------:R-:W5:Y:S04]  /*51f0*/  MUFU.EX2 R109, R109 ;  /* 0x0000006d006d7308 */ /* 0x000f680000000800 */
        /* <DEDUP_REMOVED lines=14> */
[----:B------:R-:W-:Y:S01]  /*52e0*/  HMMA.16816.F32.BF16 R80, R4, R12, R80 ;  /* 0x0000000c0450723c */ /* 0x000fe20000041850 */
[----:B------:R-:W1:Y:S01]  /*52f0*/  MUFU.EX2 R137, R155 ;  /* 0x0000009b00897308 */ /* 0x000e620000000800 */
[----:B------:R-:W-:-:S03]  /*5300*/  FADD.FTZ R35, R35, R40 ;  /* 0x0000002823237221 */ /* 0x000fc60000010000 */
[----:B------:R2:W-:Y:S03]  /*5310*/  MUFU.EX2 R135, R108 ;  /* 0x0000006c00877308 */ /* 0x0005e60000000800 */
[C---:B------:R-:W-:Y:S01]  /*5320*/  HMMA.16816.F32.BF16 R76, R4.reuse, R14, R76 ;  /* 0x0000000e044c723c */ /* 0x040fe2000004184c */
[----:B------:R-:W4:Y:S01]  /*5330*/  LDSM.16.MT88.4 R12, [R102+0x7000] ;  /* 0x00700000660c783b */ /* 0x000f220000004200 */
[----:B------:R-:W1:Y:S04]  /*5340*/  MUFU.EX2 R106, R106 ;  /* 0x0000006a006a7308 */ /* 0x000e680000000800 */
[----:B------:R-:W1:Y:S02]  /*5350*/  MUFU.EX2 R133, R133 ;  /* 0x0000008500857308 */ /* 0x000e640000000800 */
[----:B------:R-:W-:Y:S02]  /*5360*/  HMMA.16816.F32.BF16 R96, R4, R24, R96 ;  /* 0x000000180460723c */ /* 0x000fe40000041860 */
[----:B------:R-:W-:Y:S01]  /*5370*/  MUFU.EX2 R143, R151 ;  /* 0x00000097008f7308 */ /* 0x000fe20000000800 */
[----:B--2---:R-:W-:-:S03]  /*5380*/  FFMA.FTZ R108, R153, R31, -R30 ;  /* 0x0000001f996c7223 */ /* 0x004fc6000001081e */
[----:B------:R-:W-:Y:S02]  /*5390*/  MUFU.EX2 R110, R110 ;  /* 0x0000006e006e7308 */ /* 0x000fe40000000800 */
[C---:B------:R-:W-:Y:S01]  /*53a0*/  HMMA.16816.F32.BF16 R92, R4.reuse, R26, R92 ;  /* 0x0000001a045c723c */ /* 0x040fe2000004185c */
[----:B------:R-:W2:Y:S01]  /*53b0*/  LDSM.16.MT88.4 R24, [R160+0x7000] ;  /* 0x00700000a018783b */ /* 0x000ea20000004200 */
[----:B------:R-:W-:Y:S04]  /*53c0*/  MUFU.EX2 R108, R108 ;  /* 0x0000006c006c7308 */ /* 0x000fe80000000800 */
[----:B------:R-:W-:Y:S02]  /*53d0*/  MUFU.EX2 R112, R112 ;  /* 0x0000007000707308 */ /* 0x000fe40000000800 */
[C---:B---3--:R-:W-:Y:S02]  /*53e0*/  HMMA.16816.F32.BF16 R72, R4.reuse, R8, R72 ;  /* 0x000000080448723c */ /* 0x048fe40000041848 */
[----:B------:R-:W3:Y:S04]  /*53f0*/  MUFU.EX2 R145, R147 ;  /* 0x0000009300917308 */ /* 0x000ee80000000800 */
[----:B------:R-:W-:Y:S02]  /*5400*/  MUFU.EX2 R114, R114 ;  /* 0x0000007200727308 */ /* 0x000fe40000000800 */
[C---:B------:R-:W-:Y:S01]  /*5410*/  HMMA.16816.F32.BF16 R68, R4.reuse, R10, R68 ;  /* 0x0000000a0444723c */ /* 0x040fe20000041844 */
[----:B------:R-:W1:Y:S01]  /*5420*/  LDSM.16.MT88.4 R8, [R100+0x7000] ;  /* 0x007000006408783b */ /* 0x000e620000004200 */
[----:B------:R-:W3:Y:S04]  /*5430*/  MUFU.EX2 R141, R141 ;  /* 0x0000008d008d7308 */ /* 0x000ee80000000800 */
[----:B------:R-:W3:Y:S02]  /*5440*/  MUFU.EX2 R139, R139 ;  /* 0x0000008b008b7308 */ /* 0x000ee40000000800 */
[C---:B------:R-:W-:Y:S02]  /*5450*/  HMMA.16816.F32.BF16 R88, R4.reuse, R16, R88 ;  /* 0x000000100458723c */ /* 0x040fe40000041858 */
[----:B------:R-:W-:Y:S04]  /*5460*/  MUFU.EX2 R116, R116 ;  /* 0x0000007400747308 */ /* 0x000fe80000000800 */
[----:B------:R-:W-:Y:S02]  /*5470*/  MUFU.EX2 R121, R127 ;  /* 0x0000007f00797308 */ /* 0x000fe40000000800 */
[----:B------:R-:W-:Y:S01]  /*5480*/  HMMA.16816.F32.BF16 R84, R4, R18, R84 ;  /* 0x000000120454723c */ /* 0x000fe20000041854 */
[----:B------:R-:W3:Y:S01]  /*5490*/  LDSM.16.MT88.4 R16, [R156+0x7000] ;  /* 0x007000009c10783b */ /* 0x000ee20000004200 */
[----:B-----5:R-:W-:Y:S01]  /*54a0*/  F2FP.BF16.F32.PACK_AB R4, R113, R62 ;  /* 0x0000003e7104723e */ /* 0x020fe200000010ff */
[----:B------:R-:W-:Y:S01]  /*54b0*/  MUFU.EX2 R118, R118 ;  /* 0x0000007600767308 */ /* 0x000fe20000000800 */
[----:B------:R-:W-:Y:S01]  /*54c0*/  F2FP.BF16.F32.PACK_AB R5, R107, R58 ;  /* 0x0000003a6b05723e */ /* 0x000fe200000010ff */
[----:B------:R-:W-:Y:S01]  /*54d0*/  FADD.FTZ R58, R58, R35 ;  /* 0x000000233a3a7221 */ /* 0x000fe20000010000 */
[----:B------:R-:W-:Y:S01]  /*54e0*/  F2FP.BF16.F32.PACK_AB R6, R60, R111 ;  /* 0x0000006f3c06723e */ /* 0x000fe200000010ff */
[----:B------:R-:W-:Y:S01]  /*54f0*/  MUFU.EX2 R120, R120 ;  /* 0x0000007800787308 */ /* 0x000fe20000000800 */
[----:B------:R-:W-:Y:S01]  /*5500*/  F2FP.BF16.F32.PACK_AB R7, R109, R56 ;  /* 0x000000386d07723e */ /* 0x000fe200000010ff */
[----:B------:R-:W-:-:S02]  /*5510*/  FADD.FTZ R107, R107, R58 ;  /* 0x0000003a6b6b7221 */ /* 0x000fc40000010000 */
[----:B------:R5:W3:Y:S04]  /*5520*/  MUFU.EX2 R119, R124 ;  /* 0x0000007c00777308 */ /* 0x000ae80000000800 */
[C---:B----4-:R-:W-:Y:S01]  /*5530*/  HMMA.16816.F32.BF16 R80, R4.reuse, R12, R80 ;  /* 0x0000000c0450723c */ /* 0x050fe20000041850 */
[----:B------:R-:W-:Y:S04]  /*5540*/  MUFU.EX2 R122, R122 ;  /* 0x0000007a007a7308 */ /* 0x000fe80000000800 */
[----:B------:R-:W4:Y:S03]  /*5550*/  MUFU.EX2 R117, R117 ;  /* 0x0000007500757308 */ /* 0x000f260000000800 */
[----:B------:R-:W-:Y:S01]  /*5560*/  HMMA.16816.F32.BF16 R76, R4, R14, R76 ;  /* 0x0000000e044c723c */ /* 0x000fe2000004184c */
[----:B------:R-:W4:Y:S01]  /*5570*/  LDSM.16.MT88.4 R12, [R102+0x7800] ;  /* 0x00780000660c783b */ /* 0x000f220000004200 */
[----:B------:R-:W4:Y:S01]  /*5580*/  MUFU.EX2 R115, R123 ;  /* 0x0000007b00737308 */ /* 0x000f220000000800 */
[----:B-----5:R-:W-:-:S03]  /*5590*/  FFMA.FTZ R124, R67, R31, -R38 ;  /* 0x0000001f437c7223 */ /* 0x020fc60000010826 */
[----:B------:R-:W-:Y:S02]  /*55a0*/  MUFU.EX2 R55, R63 ;  /* 0x0000003f00377308 */ /* 0x000fe40000000800 */
[C---:B--2---:R-:W-:Y:S02]  /*55b0*/  HMMA.16816.F32.BF16 R96, R4.reuse, R24, R96 ;  /* 0x000000180460723c */ /* 0x044fe40000041860 */
[----:B------:R-:W-:Y:S04]  /*55c0*/  MUFU.EX2 R124, R124 ;  /* 0x0000007c007c7308 */ /* 0x000fe80000000800 */
[----:B------:R-:W-:Y:S02]  /*55d0*/  MUFU.EX2 R126, R126 ;  /* 0x0000007e007e7308 */ /* 0x000fe40000000800 */
[C---:B------:R-:W-:Y:S01]  /*55e0*/  HMMA.16816.F32.BF16 R92, R4.reuse, R26, R92 ;  /* 0x0000001a045c723c */ /* 0x040fe2000004185c */
[----:B------:R-:W2:Y:S01]  /*55f0*/  LDSM.16.MT88.4 R24, [R160+0x7800] ;  /* 0x00780000a018783b */ /* 0x000ea20000004200 */
[----:B------:R-:W-:Y:S04]  /*5600*/  MUFU.EX2 R57, R57 ;  /* 0x0000003900397308 */ /* 0x000fe80000000800 */
[----:B------:R5:W-:Y:S02]  /*5610*/  MUFU.EX2 R43, R45 ;  /* 0x0000002d002b7308 */ /* 0x000be40000000800 */
[C---:B-1----:R-:W-:Y:S02]  /*5620*/  HMMA.16816.F32.BF16 R72, R4.reuse, R8, R72 ;  /* 0x000000080448723c */ /* 0x042fe40000041848 */
[----:B------:R-:W-:Y:S04]  /*5630*/  MUFU.EX2 R44, R44 ;  /* 0x0000002c002c7308 */ /* 0x000fe80000000800 */
[----:B------:R-:W-:Y:S02]  /*5640*/  MUFU.EX2 R39, R39 ;  /* 0x0000002700277308 */ /* 0x000fe40000000800 */
[----:B------:R-:W-:Y:S01]  /*5650*/  HMMA.16816.F32.BF16 R68, R4, R10, R68 ;  /* 0x0000000a0444723c */ /* 0x000fe20000041844 */
[----:B------:R-:W1:Y:S01]  /*5660*/  LDSM.16.MT88.4 R8, [R100+0x7800] ;  /* 0x007800006408783b */ /* 0x000e620000004200 */
[----:B------:R-:W-:Y:S01]  /*5670*/  MUFU.EX2 R34, R34 ;  /* 0x0000002200227308 */ /* 0x000fe20000000800 */
[----:B-----5:R-:W-:-:S03]  /*5680*/  FFMA.FTZ R45, R33, R31, -R38 ;  /* 0x0000001f212d7223 */ /* 0x020fc60000010826 */
[----:B------:R-:W-:Y:S02]  /*5690*/  MUFU.EX2 R33, R41 ;  /* 0x0000002900217308 */ /* 0x000fe40000000800 */
[C---:B---3--:R-:W-:Y:S08]  /*56a0*/  HMMA.16816.F32.BF16 R88, R4.reuse, R16, R88 ;  /* 0x000000100458723c */ /* 0x048ff00000041858 */
[----:B------:R-:W-:Y:S01]  /*56b0*/  HMMA.16816.F32.BF16 R84, R4, R18, R84 ;  /* 0x000000120454723c */ /* 0x000fe20000041854 */
[----:B------:R-:W3:Y:S01]  /*56c0*/  LDSM.16.MT88.4 R16, [R156+0x7800] ;  /* 0x007800009c10783b */ /* 0x000ee20000004200 */
[----:B------:R-:W-:-:S02]  /*56d0*/  F2FP.BF16.F32.PACK_AB R4, R137, R104 ;  /* 0x000000688904723e */ /* 0x000fc400000010ff */
[----:B------:R-:W-:Y:S02]  /*56e0*/  F2FP.BF16.F32.PACK_AB R5, R66, R131 ;  /* 0x000000834205723e */ /* 0x000fe400000010ff */
[----:B------:R-:W-:Y:S02]  /*56f0*/  F2FP.BF16.F32.PACK_AB R6, R106, R135 ;  /* 0x000000876a06723e */ /* 0x000fe400000010ff */
[----:B------:R-:W-:-:S07]  /*5700*/  F2FP.BF16.F32.PACK_AB R7, R133, R64 ;  /* 0x000000408507723e */ /* 0x000fce00000010ff */
[C---:B----4-:R-:W-:Y:S08]  /*5710*/  HMMA.16816.F32.BF16 R80, R4.reuse, R12, R80 ;  /* 0x0000000c0450723c */ /* 0x050ff00000041850 */
[C---:B------:R-:W-:Y:S01]  /*5720*/  HMMA.16816.F32.BF16 R76, R4.reuse, R14, R76 ;  /* 0x0000000e044c723c */ /* 0x040fe2000004184c */
[----:B------:R-:W4:Y:S07]  /*5730*/  LDSM.16.MT88.4 R12, [R102+0x8000] ;  /* 0x00800000660c783b */ /* 0x000f2e0000004200 */
[C---:B--2---:R-:W-:Y:S08]  /*5740*/  HMMA.16816.F32.BF16 R96, R4.reuse, R24, R96 ;  /* 0x000000180460723c */ /* 0x044ff00000041860 */
[C---:B------:R-:W-:Y:S01]  /*5750*/  HMMA.16816.F32.BF16 R92, R4.reuse, R26, R92 ;  /* 0x0000001a045c723c */ /* 0x040fe2000004185c */
[----:B------:R-:W2:Y:S07]  /*5760*/  LDSM.16.MT88.4 R24, [R160+0x8000] ;  /* 0x00800000a018783b */ /* 0x000eae0000004200 */
[C---:B-1----:R-:W-:Y:S08]  /*5770*/  HMMA.16816.F32.BF16 R72, R4.reuse, R8, R72 ;  /* 0x000000080448723c */ /* 0x042ff00000041848 */
[C---:B------:R-:W-:Y:S01]  /*5780*/  HMMA.16816.F32.BF16 R68, R4.reuse, R10, R68 ;  /* 0x0000000a0444723c */ /* 0x040fe20000041844 */
[----:B------:R-:W1:Y:S07]  /*5790*/  LDSM.16.MT88.4 R8, [R100+0x8000] ;  /* 0x008000006408783b */ /* 0x000e6e0000004200 */
        /* <DEDUP_REMOVED lines=26> */
[----:B--2---:R-:W-:Y:S01]  /*5940*/  HMMA.16816.F32.BF16 R96, R4, R24, R96 ;  /* 0x000000180460723c */ /* 0x004fe20000041860 */
[-CC-:B------:R-:W-:Y:S01]  /*5950*/  FFMA.FTZ R25, R105, R31.reuse, -R30.reuse ;  /* 0x0000001f69197223 */ /* 0x180fe2000001081e */
[----:B------:R-:W-:-:S05]  /*5960*/  FFMA.FTZ R24, R65, R31, -R30 ;  /* 0x0000001f41187223 */ /* 0x000fca000001081e */
[----:B------:R-:W-:Y:S01]  /*5970*/  MUFU.EX2 R25, R25 ;  /* 0x0000001900197308 */ /* 0x000fe20000000800 */
[C---:B------:R-:W-:Y:S01]  /*5980*/  HMMA.16816.F32.BF16 R92, R4.reuse, R26, R92 ;  /* 0x0000001a045c723c */ /* 0x040fe2000004185c */
[-C--:B------:R-:W-:Y:S01]  /*5990*/  FFMA.FTZ R26, R103, R31.reuse, -R30 ;  /* 0x0000001f671a7223 */ /* 0x080fe2000001081e */
[-C--:B------:R-:W-:Y:S01]  /*59a0*/  FFMA.FTZ R27, R101, R31.reuse, -R38 ;  /* 0x0000001f651b7223 */ /* 0x080fe20000010826 */
[----:B------:R-:W-:Y:S01]  /*59b0*/  MUFU.EX2 R24, R24 ;  /* 0x0000001800187308 */ /* 0x000fe20000000800 */
[-C--:B------:R-:W-:Y:S01]  /*59c0*/  FFMA.FTZ R30, R23, R31.reuse, -R30 ;  /* 0x0000001f171e7223 */ /* 0x080fe2000001081e */
[----:B------:R-:W-:Y:S02]  /*59d0*/  FFMA.FTZ R38, R32, R31, -R38 ;  /* 0x0000001f20267223 */ /* 0x000fe40000010826 */
[----:B------:R-:W-:Y:S01]  /*59e0*/  MUFU.EX2 R26, R26 ;  /* 0x0000001a001a7308 */ /* 0x000fe20000000800 */
[C---:B-1----:R-:W-:Y:S03]  /*59f0*/  HMMA.16816.F32.BF16 R72, R4.reuse, R8, R72 ;  /* 0x000000080448723c */ /* 0x042fe60000041848 */
[----:B------:R-:W1:Y:S04]  /*5a00*/  MUFU.EX2 R27, R27 ;  /* 0x0000001b001b7308 */ /* 0x000e680000000800 */
[----:B------:R-:W2:Y:S01]  /*5a10*/  MUFU.EX2 R32, R45 ;  /* 0x0000002d00207308 */ /* 0x000ea20000000800 */
[C---:B------:R-:W-:Y:S01]  /*5a20*/  HMMA.16816.F32.BF16 R68, R4.reuse, R10, R68 ;  /* 0x0000000a0444723c */ /* 0x040fe20000041844 */
[----:B------:R-:W5:Y:S02]  /*5a30*/  LDSM.16.MT88.4 R8, [R156+0x9000] ;  /* 0x009000009c08783b */ /* 0x000f640000004200 */
[----:B------:R2:W2:Y:S04]  /*5a40*/  MUFU.EX2 R23, R38 ;  /* 0x0000002600177308 */ /* 0x0004a80000000800 */
[----:B------:R-:W2:Y:S01]  /*5a50*/  MUFU.EX2 R30, R30 ;  /* 0x0000001e001e7308 */ /* 0x000ea20000000800 */
[C---:B---3--:R-:W-:Y:S08]  /*5a60*/  HMMA.16816.F32.BF16 R88, R4.reuse, R16, R88 ;  /* 0x000000100458723c */ /* 0x048ff00000041858 */
[----:B------:R-:W-:Y:S01]  /*5a70*/  HMMA.16816.F32.BF16 R84, R4, R18, R84 ;  /* 0x000000120454723c */ /* 0x000fe20000041854 */
[----:B-1----:R-:W-:Y:S01]  /*5a80*/  F2FP.BF16.F32.PACK_AB R4, R124, R27 ;  /* 0x0000001b7c04723e */ /* 0x002fe200000010ff */
[----:B------:R-:W1:Y:S01]  /*5a90*/  LDSM.16.MT88.4 R16, [R102+0x9000] ;  /* 0x009000006610783b */ /* 0x000e620000004200 */
[----:B------:R-:W-:-:S02]  /*5aa0*/  F2FP.BF16.F32.PACK_AB R5, R26, R25 ;  /* 0x000000191a05723e */ /* 0x000fc400000010ff */
[----:B------:R-:W-:Y:S02]  /*5ab0*/  F2FP.BF16.F32.PACK_AB R6, R126, R55 ;  /* 0x000000377e06723e */ /* 0x000fe400000010ff */
[----:B------:R-:W-:-:S07]  /*5ac0*/  F2FP.BF16.F32.PACK_AB R7, R57, R24 ;  /* 0x000000183907723e */ /* 0x000fce00000010ff */
[C---:B----4-:R-:W-:Y:S08]  /*5ad0*/  HMMA.16816.F32.BF16 R96, R4.reuse, R12, R96 ;  /* 0x0000000c0460723c */ /* 0x050ff00000041860 */
[C---:B------:R-:W-:Y:S01]  /*5ae0*/  HMMA.16816.F32.BF16 R92, R4.reuse, R14, R92 ;  /* 0x0000000e045c723c */ /* 0x040fe2000004185c */
[----:B------:R-:W3:Y:S07]  /*5af0*/  LDSM.16.MT88.4 R12, [R100+0x9000] ;  /* 0x00900000640c783b */ /* 0x000eee0000004200 */
[----:B-----5:R-:W-:Y:S01]  /*5b00*/  HMMA.16816.F32.BF16 R88, R4, R8, R88 ;  /* 0x000000080458723c */ /* 0x020fe20000041858 */
[----:B------:R-:W-:-:S04]  /*5b10*/  FADD.FTZ R9, R47, R50 ;  /* 0x000000322f097221 */ /* 0x000fc80000010000 */
[----:B------:R-:W-:-:S03]  /*5b20*/  FADD.FTZ R9, R46, R9 ;  /* 0x000000092e097221 */ /* 0x000fc60000010000 */
[----:B------:R-:W-:Y:S01]  /*5b30*/  HMMA.16816.F32.BF16 R84, R4, R10, R84 ;  /* 0x0000000a0454723c */ /* 0x000fe20000041854 */
[----:B------:R-:W-:Y:S02]  /*5b40*/  FADD.FTZ R42, R42, R9 ;  /* 0x000000092a2a7221 */ /* 0x000fe40000010000 */
[----:B------:R-:W4:Y:S02]  /*5b50*/  LDSM.16.MT88.4 R8, [R160+0x9800] ;  /* 0x00980000a008783b */ /* 0x000f240000004200 */
[----:B------:R-:W-:-:S03]  /*5b60*/  FADD.FTZ R37, R37, R42 ;  /* 0x0000002a25257221 */ /* 0x000fc60000010000 */
[----:B-1----:R-:W-:Y:S01]  /*5b70*/  HMMA.16816.F32.BF16 R80, R4, R16, R80 ;  /* 0x000000100450723c */ /* 0x002fe20000041850 */
[----:B------:R-:W-:-:S04]  /*5b80*/  FADD.FTZ R62, R62, R37 ;  /* 0x000000253e3e7221 */ /* 0x000fc80000010000 */
[----:B------:R-:W-:-:S03]  /*5b90*/  FADD.FTZ R62, R113, R62 ;  /* 0x0000003e713e7221 */ /* 0x000fc60000010000 */
[----:B------:R-:W-:Y:S01]  /*5ba0*/  HMMA.16816.F32.BF16 R76, R4, R18, R76 ;  /* 0x00000012044c723c */ /* 0x000fe2000004184c */
[----:B------:R-:W-:Y:S01]  /*5bb0*/  FADD.FTZ R111, R111, R62 ;  /* 0x0000003e6f6f7221 */ /* 0x000fe20000010000 */
[----:B------:R-:W1:Y:S03]  /*5bc0*/  LDSM.16.MT88.4 R16, [R156+0x9800] ;  /* 0x009800009c10783b */ /* 0x000e660000004200 */
[----:B------:R-:W-:-:S03]  /*5bd0*/  FADD.FTZ R111, R60, R111 ;  /* 0x0000006f3c6f7221 */ /* 0x000fc60000010000 */
[----:B---3--:R-:W-:Y:S01]  /*5be0*/  HMMA.16816.F32.BF16 R72, R4, R12, R72 ;  /* 0x0000000c0448723c */ /* 0x008fe20000041848 */
[----:B------:R-:W-:Y:S01]  /*5bf0*/  FADD.FTZ R12, R56, R107 ;  /* 0x0000006b380c7221 */ /* 0x000fe20000010000 */
[----:B--2---:R-:W-:-:S03]  /*5c00*/  FADD.FTZ R38, R104, R111 ;  /* 0x0000006f68267221 */ /* 0x004fc60000010000 */
[----:B------:R-:W-:Y:S01]  /*5c10*/  FADD.FTZ R12, R109, R12 ;  /* 0x0000000c6d0c7221 */ /* 0x000fe20000010000 */
[----:B------:R-:W-:Y:S02]  /*5c20*/  FADD.FTZ R38, R137, R38 ;  /* 0x0000002689267221 */ /* 0x000fe40000010000 */
[----:B------:R-:W-:Y:S01]  /*5c30*/  HMMA.16816.F32.BF16 R68, R4, R14, R68 ;  /* 0x0000000e0444723c */ /* 0x000fe20000041844 */
[----:B------:R-:W-:Y:S01]  /*5c40*/  FADD.FTZ R31, R131, R12 ;  /* 0x0000000c831f7221 */ /* 0x000fe20000010000 */
[----:B------:R-:W-:Y:S01]  /*5c50*/  F2FP.BF16.F32.PACK_AB R4, R32, R33 ;  /* 0x000000212004723e */ /* 0x000fe200000010ff */
[----:B------:R-:W2:Y:S01]  /*5c60*/  LDSM.16.MT88.4 R12, [R102+0x9800] ;  /* 0x00980000660c783b */ /* 0x000ea20000004200 */
[----:B------:R-:W-:Y:S01]  /*5c70*/  F2FP.BF16.F32.PACK_AB R5, R44, R43 ;  /* 0x0000002b2c05723e */ /* 0x000fe200000010ff */
[----:B------:R-:W-:Y:S01]  /*5c80*/  FADD.FTZ R31, R66, R31 ;  /* 0x0000001f421f7221 */ /* 0x000fe20000010000 */
[----:B------:R-:W-:Y:S02]  /*5c90*/  F2FP.BF16.F32.PACK_AB R6, R23, R34 ;  /* 0x000000221706723e */ /* 0x000fe400000010ff */
[----:B------:R-:W-:Y:S01]  /*5ca0*/  F2FP.BF16.F32.PACK_AB R7, R30, R39 ;  /* 0x000000271e07723e */ /* 0x000fe200000010ff */
        /* <DEDUP_REMOVED lines=20> */
[----:B------:R-:W-:Y:S03]  /*5df0*/  HMMA.16816.F32.BF16 R84, R4, R18, R84 ;  /* 0x000000120454723c */ /* 0x000fe60000041854 */
[----:B------:R-:W-:-:S04]  /*5e00*/  FADD.FTZ R16, R122, R119 ;  /* 0x000000777a107221 */ /* 0x000fc80000010000 */
[----:B------:R-:W-:Y:S01]  /*5e10*/  FADD.FTZ R16, R117, R16 ;  /* 0x0000001075107221 */ /* 0x000fe20000010000 */
[C---:B--2---:R-:W-:Y:S01]  /*5e20*/  HMMA.16816.F32.BF16 R80, R4.reuse, R12, R80 ;  /* 0x0000000c0450723c */ /* 0x044fe20000041850 */
        /* <DEDUP_REMOVED lines=9> */
[----:B---3--:R-:W-:Y:S01]  /*5ec0*/  HMMA.16816.F32.BF16 R72, R4, R8, R72 ;  /* 0x000000080448723c */ /* 0x008fe20000041848 */
[----:B------:R-:W-:Y:S02]  /*5ed0*/  FADD.FTZ R8, R24, R13 ;  /* 0x0000000d18087221 */ /* 0x000fe40000010000 */
[----:B------:R-:W-:Y:S02]  /*5ee0*/  FADD.FTZ R33, R33, R126 ;  /* 0x0000007e21217221 */ /* 0x000fe40000010000 */
[----:B------:R-:W-:-:S02]  /*5ef0*/  FADD.FTZ R8, R57, R8 ;  /* 0x0000000839087221 */ /* 0x000fc40000010000 */
[----:B------:R-:W-:Y:S01]  /*5f00*/  FADD.FTZ R33, R32, R33 ;  /* 0x0000002120217221 */ /* 0x000fe20000010000 */
[----:B------:R-:W-:Y:S01]  /*5f10*/  HMMA.16816.F32.BF16 R68, R4, R10, R68 ;  /* 0x0000000a0444723c */ /* 0x000fe20000041844 */
[----:B------:R-:W-:Y:S02]  /*5f20*/  FADD.FTZ R43, R43, R8 ;  /* 0x000000082b2b7221 */ /* 0x000fe40000010000 */
[----:B------:R-:W-:Y:S02]  /*5f30*/  FADD.FTZ R34, R34, R33 ;  /* 0x0000002122227221 */ /* 0x000fe40000010000 */
[----:B------:R-:W-:Y:S02]  /*5f40*/  FADD.FTZ R44, R44, R43 ;  /* 0x0000002b2c2c7221 */ /* 0x000fe40000010000 */
[----:B------:R-:W-:Y:S02]  /*5f50*/  FADD.FTZ R188, R23, R34 ;  /* 0x0000002217bc7221 */ /* 0x000fe40000010000 */
        /* <DEDUP_REMOVED lines=8> */
[----:B------:R-:W-:-:S12]  /*5fe0*/  IMAD.MOV.U32 R101, RZ, RZ, R36 ;  /* 0x000000ffff657224 */ /* 0x000fd800078e0024 */
.L_x_9042:
        /* <DEDUP_REMOVED lines=78> */
.L_x_9037:
[----:B------:R-:W-:Y:S05]  /*64d0*/  BSYNC.RECONVERGENT B0 ;  /* 0x0000000000007941 */ /* 0x000fea0003800200 */
.L_x_9036:
[----:B------:R-:W1:Y:S01]  /*64e0*/  S2UR UR6, SR_CgaCtaId ;  /* 0x00000000000679c3 */ /* 0x000e620000008800 */
[C---:B------:R-:W-:Y:S01]  /*64f0*/  SHF.L.U32 R0, R177.reuse, 0x3, RZ ;  /* 0x00000003b1007819 */ /* 0x040fe200000006ff */
[----:B------:R-:W-:Y:S01]  /*6500*/  UMOV UR7, 0x400 ;  /* 0x0000040000077882 */ /* 0x000fe20000000000 */
[----:B------:R-:W-:Y:S01]  /*6510*/  LOP3.LUT R191, R177, 0x38, RZ, 0xc0, !PT ;  /* 0x00000038b1bf7812 */ /* 0x000fe200078ec0ff */
[----:B------:R-:W-:Y:S01]  /*6520*/  BSSY.RECONVERGENT B1, `(.L_x_9038) ;  /* 0x0000171000017945 */ /* 0x000fe20003800200 */
[----:B------:R-:W-:Y:S02]  /*6530*/  IADD3 R196, P1, PT, R187, R174, RZ ;  /* 0x000000aebbc47210 */ /* 0x000fe40007f3e0ff */
[--C-:B------:R-:W-:Y:S02]  /*6540*/  LOP3.LUT R191, R191, 0x1c0, R0.reuse, 0xf8, !PT ;  /* 0x000001c0bfbf7812 */ /* 0x100fe400078ef800 */
[----:B------:R-:W-:Y:S02]  /*6550*/  IADD3.X R197, PT, PT, R182, R175, RZ, P1, !PT ;  /* 0x000000afb6c57210 */ /* 0x000fe40000ffe4ff */
[--C-:B------:R-:W-:Y:S02]  /*6560*/  LOP3.LUT R191, R191, 0x38, R0.reuse, 0x78, !PT ;  /* 0x00000038bfbf7812 */ /* 0x100fe400078e7800 */
[-C--:B------:R-:W-:Y:S02]  /*6570*/  IADD3 R194, P1, PT, R196, R187.reuse, RZ ;  /* 0x000000bbc4c27210 */ /* 0x080fe40007f3e0ff */
[----:B------:R-:W-:Y:S02]  /*6580*/  LOP3.LUT R191, R191, 0x1e00, R0, 0xf8, !PT ;  /* 0x00001e00bfbf7812 */ /* 0x000fe400078ef800 */
[-C--:B------:R-:W-:Y:S02]  /*6590*/  IADD3.X R195, PT, PT, R197, R182.reuse, RZ, P1, !PT ;  /* 0x000000b6c5c37210 */ /* 0x080fe40000ffe4ff */
[-C--:B------:R-:W-:Y:S02]  /*65a0*/  IADD3 R198, P1, PT, R194, R187.reuse, RZ ;  /* 0x000000bbc2c67210 */ /* 0x080fe40007f3e0ff */
[----:B------:R-:W-:Y:S02]  /*65b0*/  IADD3 R178, PT, PT, R178, -0x1, RZ ;  /* 0xffffffffb2b27810 */ /* 0x000fe40007ffe0ff */
[----:B------:R-:W-:Y:S01]  /*65c0*/  IADD3.X R199, PT, PT, R195, R182, RZ, P1, !PT ;  /* 0x000000b6c3c77210 */ /* 0x000fe20000ffe4ff */
[----:B-1----:R-:W-:Y:S01]  /*65d0*/  ULEA UR6, UR6, UR7, 0x18 ;  /* 0x0000000706067291 */ /* 0x002fe2000f8ec0ff */
[-C--:B------:R-:W-:Y:S05]  /*65e0*/  IADD3 R190, P1, PT, R198, R187.reuse, RZ ;  /* 0x000000bbc6be7210 */ /* 0x080fea0007f3e0ff */
[----:B------:R-:W-:Y:S04]  /*65f0*/  MOV R166, UR6 ;  /* 0x0000000600a67c02 */ /* 0x000fe80008000f00 */
[----:B------:R-:W-:Y:S02]  /*6600*/  LEA R193, R191, R166, 0x1 ;  /* 0x000000a6bfc17211 */ /* 0x000fe400078e08ff */
[-C--:B------:R-:W-:Y:S02]  /*6610*/  IADD3.X R191, PT, PT, R199, R182.reuse, RZ, P1, !PT ;  /* 0x000000b6c7bf7210 */ /* 0x080fe40000ffe4ff */
[-C--:B------:R-:W-:Y:S01]  /*6620*/  IADD3 R200, P1, PT, R190, R187.reuse, RZ ;  /* 0x000000bbbec87210 */ /* 0x080fe20007f3e0ff */
[----:B------:R-:W-:Y:S01]  /*6630*/  @!PT LDS RZ, [RZ] ;  /* 0x00000000fffff984 */ /* 0x000fe20000000800 */
[----:B------:R-:W-:Y:S01]  /*6640*/  @!PT LDS RZ, [RZ] ;  /* 0x00000000fffff984 */ /* 0x000fe20000000800 */
[----:B------:R-:W-:Y:S01]  /*6650*/  @!PT LDS RZ, [RZ] ;  /* 0x00000000fffff984 */ /* 0x000fe20000000800 */
        /* <DEDUP_REMOVED lines=8> */
[----:B------:R-:W-:Y:S07]  /*66e0*/  ISETP.GT.AND P1, PT, R178, R171, PT ;  /* 0x000000abb200720c */ /* 0x000fee0003f24270 */
[----:B------:R-:W-:Y:S08]  /*66f0*/  LDGSTS.E.BYPASS.LTC128B.128 [R193+0x7800], desc[UR4][R198.64] ;  /* 0x07800000c6c17fae */ /* 0x000ff0000b981a04 */
[----:B------:R-:W-:Y:S08]  /*6700*/  LDGSTS.E.BYPASS.LTC128B.128 [R193+0x8000], desc[UR4][R190.64] ;  /* 0x08000000bec17fae */ /* 0x000ff0000b981a04 */
[----:B------:R-:W-:Y:S08]  /*6710*/  LDGSTS.E.BYPASS.LTC128B.128 [R193+0x8800], desc[UR4][R200.64] ;  /* 0x08800000c8c17fae */ /* 0x000ff0000b981a04 */
[----:B------:R-:W-:Y:S08]  /*6720*/  LDGSTS.E.BYPASS.LTC128B.128 [R193+0x9000], desc[UR4][R202.64] ;  /* 0x09000000cac17fae */ /* 0x000ff0000b981a04 */
[----:B------:R1:W-:Y:S08]  /*6730*/  LDGSTS.E.BYPASS.LTC128B.128 [R193+0x9800], desc[UR4][R204.64] ;  /* 0x09800000ccc17fae */ /* 0x0003f0000b981a04 */
[----:B------:R-:W-:Y:S08]  /*6740*/  LDSM.16.M88.4 R104, [R165] ;  /* 0x00000000a568783b */ /* 0x000ff00000000200 */
[----:B------:R-:W2:Y:S08]  /*6750*/  LDSM.16.M88.4 R108, [R164+0x2000] ;  /* 0x00200000a46c783b */ /* 0x000eb00000000200 */
[----:B------:R-:W3:Y:S08]  /*6760*/  LDSM.16.M88.4 R112, [R164+0x2800] ;  /* 0x00280000a470783b */ /* 0x000ef00000000200 */
[----:B------:R-:W4:Y:S08]  /*6770*/  LDSM.16.M88.4 R116, [R164+0x3000] ;  /* 0x00300000a474783b */ /* 0x000f300000000200 */
[----:B------:R-:W5:Y:S08]  /*6780*/  LDSM.16.M88.4 R120, [R164+0x3800] ;  /* 0x00380000a478783b */ /* 0x000f700000000200 */
        /* <DEDUP_REMOVED lines=12> */
[----:B------:R-:W4:Y:S04]  /*6850*/  LD.E R0, desc[UR4][R2.64+0x18c] ;  /* 0x00018c0402007980 */ /* 0x000f28000c101900 */
[----:B------:R-:W4:Y:S01]  /*6860*/  LDSM.16.M88.4 R148, [R159+0x2800] ;  /* 0x002800009f94783b */ /* 0x000f220000000200 */
[C---:B-----5:R-:W-:Y:S07]  /*6870*/  HMMA.16816.F32.BF16 R28, R104.reuse, R120, RZ ;  /* 0x00000078681c723c */ /* 0x060fee00000418ff */
[----:B------:R-:W0:Y:S01]  /*6880*/  LDGDEPBAR ;  /* 0x00000000000079af */ /* 0x000e220000000000 */
[C---:B------:R-:W-:Y:S07]  /*6890*/  HMMA.16816.F32.BF16 R32, R104.reuse, R122, RZ ;  /* 0x0000007a6820723c */ /* 0x040fee00000418ff */
[----:B------:R-:W5:Y:S01]  /*68a0*/  LDSM.16.M88.4 R152, [R159+0x3000] ;  /* 0x003000009f98783b */ /* 0x000f620000000200 */
[C---:B-1----:R-:W-:Y:S07]  /*68b0*/  HMMA.16816.F32.BF16 R36, R104.reuse, R124, RZ ;  /* 0x0000007c6824723c */ /* 0x042fee00000418ff */
[----:B------:R-:W-:Y:S01]  /*68c0*/  LDSM.16.M88.4 R108, [R159+0x4000] ;  /* 0x004000009f6c783b */ /* 0x000fe20000000200 */
[C---:B------:R-:W-:Y:S07]  /*68d0*/  HMMA.16816.F32.BF16 R40, R104.reuse, R126, RZ ;  /* 0x0000007e6828723c */ /* 0x040fee00000418ff */
[----:B------:R-:W-:Y:S01]  /*68e0*/  LDSM.16.M88.4 R112, [R159+0x4800] ;  /* 0x004800009f70783b */ /* 0x000fe20000000200 */
[C---:B--2---:R-:W-:Y:S07]  /*68f0*/  HMMA.16816.F32.BF16 R44, R104.reuse, R128, RZ ;  /* 0x00000080682c723c */ /* 0x044fee00000418ff */
[----:B------:R-:W-:Y:S01]  /*6900*/  LDSM.16.M88.4 R116, [R159+0x5000] ;  /* 0x005000009f74783b */ /* 0x000fe20000000200 */
[C---:B------:R-:W-:Y:S07]  /*6910*/  HMMA.16816.F32.BF16 R48, R104.reuse, R130, RZ ;  /* 0x000000826830723c */ /* 0x040fee00000418ff */
[----:B------:R-:W-:Y:S01]  /*6920*/  LDSM.16.M88.4 R120, [R158+0x2800] ;  /* 0x002800009e78783b */ /* 0x000fe20000000200 */
[C---:B------:R-:W-:Y:S07]  /*6930*/  HMMA.16816.F32.BF16 R52, R104.reuse, R132, RZ ;  /* 0x000000846834723c */ /* 0x040fee00000418ff */
[----:B------:R-:W-:Y:S01]  /*6940*/  LDSM.16.M88.4 R124, [R158+0x4800] ;  /* 0x004800009e7c783b */ /* 0x000fe20000000200 */
[C---:B------:R-:W-:Y:S08]  /*6950*/  HMMA.16816.F32.BF16 R56, R104.reuse, R134, RZ ;  /* 0x000000866838723c */ /* 0x040ff000000418ff */
[C---:B---3--:R-:W-:Y:S08]  /*6960*/  HMMA.16816.F32.BF16 R60, R104.reuse, R136, RZ ;  /* 0x00000088683c723c */ /* 0x048ff000000418ff */
[----:B------:R-:W-:Y:S01]  /*6970*/  HMMA.16816.F32.BF16 R64, R104, R138, RZ ;  /* 0x0000008a6840723c */ /* 0x000fe200000418ff */
[----:B------:R-:W1:Y:S07]  /*6980*/  LDSM.16.M88.4 R104, [R159+0x3800] ;  /* 0x003800009f68783b */ /* 0x000e6e0000000200 */
[C---:B----4-:R-:W-:Y:S08]  /*6990*/  HMMA.16816.F32.BF16 R4, R140.reuse, R144, R4 ;  /* 0x000000908c04723c */ /* 0x050ff00000041804 */
[C---:B------:R-:W-:Y:S08]  /*69a0*/  HMMA.16816.F32.BF16 R8, R140.reuse, R146, R8 ;  /* 0x000000928c08723c */ /* 0x040ff00000041808 */
[C---:B------:R-:W-:Y:S08]  /*69b0*/  HMMA.16816.F32.BF16 R12, R140.reuse, R148, R12 ;  /* 0x000000948c0c723c */ /* 0x040ff0000004180c */
[C---:B------:R-:W-:Y:S08]  /*69c0*/  HMMA.16816.F32.BF16 R16, R140.reuse, R150, R16 ;  /* 0x000000968c10723c */ /* 0x040ff00000041810 */
[C---:B-----5:R-:W-:Y:S08]  /*69d0*/  HMMA.16816.F32.BF16 R20, R140.reuse, R152, R20 ;  /* 0x000000988c14723c */ /* 0x060ff00000041814 */
[C---:B------:R-:W-:Y:S08]  /*69e0*/  HMMA.16816.F32.BF16 R24, R140.reuse, R154, R24 ;  /* 0x0000009a8c18723c */ /* 0x040ff00000041818 */
        /* <DEDUP_REMOVED lines=8> */
[----:B------:R-:W2:Y:S07]  /*6a70*/  LDSM.16.M88.4 R112, [R158+0x2000] ;  /* 0x002000009e70783b */ /* 0x000eae0000000200 */
[C---:B------:R-:W-:Y:S08]  /*6a80*/  HMMA.16816.F32.BF16 R52, R140.reuse, R116, R52 ;  /* 0x000000748c34723c */ /* 0x040ff00000041834 */
[C---:B------:R-:W-:Y:S01]  /*6a90*/  HMMA.16816.F32.BF16 R56, R140.reuse, R118, R56 ;  /* 0x000000768c38723c */ /* 0x040fe20000041838 */
[----:B------:R-:W-:Y:S07]  /*6aa0*/  LDSM.16.M88.4 R116, [R158+0x4000] ;  /* 0x004000009e74783b */ /* 0x000fee0000000200 */
[C---:B-1----:R-:W-:Y:S08]  /*6ab0*/  HMMA.16816.F32.BF16 R60, R140.reuse, R104, R60 ;  /* 0x000000688c3c723c */ /* 0x042ff0000004183c */
[----:B------:R-:W-:Y:S01]  /*6ac0*/  HMMA.16816.F32.BF16 R64, R140, R106, R64 ;  /* 0x0000006a8c40723c */ /* 0x000fe20000041840 */
[----:B------:R-:W1:Y:S07]  /*6ad0*/  LDSM.16.M88.4 R104, [R158+0x3000] ;  /* 0x003000009e68783b */ /* 0x000e6e0000000200 */
[C---:B--2---:R-:W-:Y:S08]  /*6ae0*/  HMMA.16816.F32.BF16 R4, R108.reuse, R112, R4 ;  /* 0x000000706c04723c */ /* 0x044ff00000041804 */
[C---:B------:R-:W-:Y:S01]  /*6af0*/  HMMA.16816.F32.BF16 R8, R108.reuse, R114, R8 ;  /* 0x000000726c08723c */ /* 0x040fe20000041808 */
[----:B------:R-:W2:Y:S07]  /*6b00*/  LDSM.16.M88.4 R112, [R158+0x3800] ;  /* 0x003800009e70783b */ /* 0x000eae0000000200 */
        /* <DEDUP_REMOVED lines=11> */
[----:B------:R-:W3:Y:S07]  /*6bc0*/  LDSM.16.M88.4 R116, [R161] ;  /* 0x00000000a174783b */ /* 0x000eee0000000200 */
[C---:B------:R-:W-:Y:S08]  /*6bd0*/  HMMA.16816.F32.BF16 R44, R108.reuse, R124, R44 ;  /* 0x0000007c6c2c723c */ /* 0x040ff0000004182c */
[C---:B------:R-:W-:Y:S08]  /*6be0*/  HMMA.16816.F32.BF16 R48, R108.reuse, R126, R48 ;  /* 0x0000007e6c30723c */ /* 0x040ff00000041830 */
[C---:B-1----:R-:W-:Y:S08]  /*6bf0*/  HMMA.16816.F32.BF16 R52, R108.reuse, R104, R52 ;  /* 0x000000686c34723c */ /* 0x042ff00000041834 */
[C---:B------:R-:W-:Y:S01]  /*6c00*/  HMMA.16816.F32.BF16 R56, R108.reuse, R106, R56 ;  /* 0x0000006a6c38723c */ /* 0x040fe20000041838 */
[----:B------:R-:W1:Y:S07]  /*6c10*/  LDSM.16.M88.4 R104, [R157+0x2800] ;  /* 0x002800009d68783b */ /* 0x000e6e0000000200 */
[C---:B--2---:R-:W-:Y:S08]  /*6c20*/  HMMA.16816.F32.BF16 R60, R108.reuse, R112, R60 ;  /* 0x000000706c3c723c */ /* 0x044ff0000004183c */
[----:B------:R-:W-:Y:S01]  /*6c30*/  HMMA.16816.F32.BF16 R64, R108, R114, R64 ;  /* 0x000000726c40723c */ /* 0x000fe20000041840 */
[----:B------:R-:W2:Y:S07]  /*6c40*/  LDSM.16.M88.4 R108, [R157+0x3000] ;  /* 0x003000009d6c783b */ /* 0x000eae0000000200 */
[C---:B---3--:R-:W-:Y:S08]  /*6c50*/  HMMA.16816.F32.BF16 R4, R116.reuse, R120, R4 ;  /* 0x000000787404723c */ /* 0x048ff00000041804 */
[C---:B------:R-:W-:Y:S08]  /*6c60*/  HMMA.16816.F32.BF16 R8, R116.reuse, R122, R8 ;  /* 0x0000007a7408723c */ /* 0x040ff00000041808 */
[C---:B-1----:R-:W-:Y:S03]  /*6c70*/  HMMA.16816.F32.BF16 R12, R116.reuse, R104, R12 ;  /* 0x00000068740c723c */ /* 0x042fe6000004180c */
[-C--:B------:R-:W-:Y:S01]  /*6c80*/  FMUL.FTZ R234, R4, R0.reuse ;  /* 0x0000000004ea7220 */ /* 0x080fe20000410000 */
[-C--:B------:R-:W-:Y:S01]  /*6c90*/  FMUL.FTZ R232, R5, R0.reuse ;  /* 0x0000000005e87220 */ /* 0x080fe20000410000 */
[-C--:B------:R-:W-:Y:S01]  /*6ca0*/  FMUL.FTZ R230, R6, R0.reuse ;  /* 0x0000000006e67220 */ /* 0x080fe20000410000 */
[-C--:B------:R-:W-:Y:S02]  /*6cb0*/  FMUL.FTZ R228, R7, R0.reuse ;  /* 0x0000000007e47220 */ /* 0x080fe40000410000 */
[C---:B------:R-:W-:Y:S01]  /*6cc0*/  HMMA.16816.F32.BF16 R16, R116.reuse, R106, R16 ;  /* 0x0000006a7410723c */ /* 0x040fe20000041810 */
[----:B------:R-:W1:Y:S01]  /*6cd0*/  MUFU.TANH R234, R234 ;  /* 0x000000ea00ea7308 */ /* 0x000e620000002400 */
[----:B------:R-:W3:Y:S01]  /*6ce0*/  LDSM.16.M88.4 R104, [R157+0x3800] ;  /* 0x003800009d68783b */ /* 0x000ee20000000200 */
[-C--:B------:R-:W-:Y:S01]  /*6cf0*/  FMUL.FTZ R242, R8, R0.reuse ;  /* 0x0000000008f27220 */ /* 0x080fe20000410000 */
[-C--:B------:R-:W-:Y:S01]  /*6d00*/  FMUL.FTZ R240, R9, R0.reuse ;  /* 0x0000000009f07220 */ /* 0x080fe20000410000 */
[-C--:B------:R-:W-:Y:S01]  /*6d10*/  FMUL.FTZ R238, R10, R0.reuse ;  /* 0x000000000aee7220 */ /* 0x080fe20000410000 */
[-C--:B------:R-:W-:Y:S02]  /*6d20*/  FMUL.FTZ R236, R11, R0.reuse ;  /* 0x000000000bec7220 */ /* 0x080fe40000410000 */
[C---:B--2---:R-:W-:Y:S03]  /*6d30*/  HMMA.16816.F32.BF16 R20, R116.reuse, R108, R20 ;  /* 0x0000006c7414723c */ /* 0x044fe60000041814 */
[----:B------:R-:W2:Y:S01]  /*6d40*/  MUFU.TANH R232, R232 ;  /* 0x000000e800e87308 */ /* 0x000ea20000002400 */
[-C--:B------:R-:W-:Y:S01]  /*6d50*/  FMUL.FTZ R226, R12, R0.reuse ;  /* 0x000000000ce27220 */ /* 0x080fe20000410000 */
[-C--:B------:R-:W-:Y:S01]  /*6d60*/  FMUL.FTZ R224, R13, R0.reuse ;  /* 0x000000000de07220 */ /* 0x080fe20000410000 */
[-C--:B------:R-:W-:Y:S01]  /*6d70*/  FMUL.FTZ R222, R14, R0.reuse ;  /* 0x000000000ede7220 */ /* 0x080fe20000410000 */
[-C--:B------:R-:W-:Y:S01]  /*6d80*/  FMUL.FTZ R216, R15, R0.reuse ;  /* 0x000000000fd87220 */ /* 0x080fe20000410000 */
[C---:B------:R-:W-:Y:S05]  /*6d90*/  HMMA.16816.F32.BF16 R24, R116.reuse, R110, R24 ;  /* 0x0000006e7418723c */ /* 0x040fea0000041818 */
[----:B------:R-:W4:Y:S01]  /*6da0*/  MUFU.TANH R230, R230 ;  /* 0x000000e600e67308 */ /* 0x000f220000002400 */
        /* <DEDUP_REMOVED lines=16> */
[C---:B---3--:R-:W-:Y:S09]  /*6eb0*/  HMMA.16816.F32.BF16 R28, R116.reuse, R104, R28 ;  /* 0x00000068741c723c */ /* 0x048ff2000004181c */
[----:B------:R3:W1:Y:S01]  /*6ec0*/  MUFU.TANH R153, R190 ;  /* 0x000000be00997308 */ /* 0x0006620000002400 */
[C---:B------:R-:W-:Y:S01]  /*6ed0*/  HMMA.16816.F32.BF16 R32, R116.reuse, R106, R32 ;  /* 0x0000006a7420723c */ /* 0x040fe20000041820 */
[----:B------:R-:W2:Y:S08]  /*6ee0*/  LDSM.16.M88.4 R104, [R157+0x4800] ;  /* 0x004800009d68783b */ /* 0x000eb00000000200 */
[----:B------:R-:W1:Y:S01]  /*6ef0*/  MUFU.TANH R240, R240 ;  /* 0x000000f000f07308 */ /* 0x000e620000002400 */
[C---:B-----5:R-:W-:Y:S03]  /*6f00*/  HMMA.16816.F32.BF16 R36, R116.reuse, R108, R36 ;  /* 0x0000006c7424723c */ /* 0x060fe60000041824 */
[-C--:B------:R-:W-:Y:S01]  /*6f10*/  FMUL.FTZ R192, R29, R0.reuse ;  /* 0x000000001dc07220 */ /* 0x080fe20000410000 */
[-C--:B------:R-:W-:Y:S01]  /*6f20*/  FMUL.FTZ R198, R28, R0.reuse ;  /* 0x000000001cc67220 */ /* 0x080fe20000410000 */
[-C--:B------:R-:W-:Y:S01]  /*6f30*/  FMUL.FTZ R243, R30, R0.reuse ;  /* 0x000000001ef37220 */ /* 0x080fe20000410000 */
[-C--:B------:R-:W-:Y:S03]  /*6f40*/  FMUL.FTZ R247, R31, R0.reuse ;  /* 0x000000001ff77220 */ /* 0x080fe60000410000 */
[----:B------:R5:W1:Y:S01]  /*6f50*/  MUFU.TANH R151, R192 ;  /* 0x000000c000977308 */ /* 0x000a620000002400 */
[C---:B------:R-:W-:Y:S01]  /*6f60*/  HMMA.16816.F32.BF16 R40, R116.reuse, R110, R40 ;  /* 0x0000006e7428723c */ /* 0x040fe20000041828 */
[----:B------:R-:W4:Y:S02]  /*6f70*/  LDSM.16.M88.4 R108, [R157+0x5000] ;  /* 0x005000009d6c783b */ /* 0x000f240000000200 */
        /* <DEDUP_REMOVED lines=15> */
[C---:B--2---:R-:W-:Y:S09]  /*7070*/  HMMA.16816.F32.BF16 R44, R116.reuse, R104, R44 ;  /* 0x00000068742c723c */ /* 0x044ff2000004182c */
[----:B------:R-:W2:Y:S01]  /*7080*/  MUFU.TANH R224, R224 ;  /* 0x000000e000e07308 */ /* 0x000ea20000002400 */
[C---:B------:R-:W-:Y:S01]  /*7090*/  HMMA.16816.F32.BF16 R48, R116.reuse, R106, R48 ;  /* 0x0000006a7430723c */ /* 0x040fe20000041830 */
[----:B------:R-:W3:Y:S01]  /*70a0*/  LDSM.16.M88.4 R104, [R157+0x5800] ;  /* 0x005800009d68783b */ /* 0x000ee20000000200 */
[----:B------:R-:W-:Y:S07]  /*70b0*/  DEPBAR.LE SB0, 0x0 ;  /* 0x000080000000791a */ /* 0x000fee0000000000 */
[----:B------:R-:W1:Y:S01]  /*70c0*/  MUFU.TANH R222, R222 ;  /* 0x000000de00de7308 */ /* 0x000e620000002400 */
[C---:B----4-:R-:W-:Y:S09]  /*70d0*/  HMMA.16816.F32.BF16 R52, R116.reuse, R108, R52 ;  /* 0x0000006c7434723c */ /* 0x050ff20000041834 */
[----:B------:R-:W4:Y:S01]  /*70e0*/  MUFU.TANH R216, R216 ;  /* 0x000000d800d87308 */ /* 0x000f220000002400 */
        /* <DEDUP_REMOVED lines=21> */
[C---:B---3--:R-:W-:Y:S08]  /*7240*/  HMMA.16816.F32.BF16 R60, R116.reuse, R104, R60 ;  /* 0x00000068743c723c */ /* 0x048ff0000004183c */
[----:B------:R-:W3:Y:S01]  /*7250*/  MUFU.TANH R212, R212 ;  /* 0x000000d400d47308 */ /* 0x000ee20000002400 */
[----:B------:R-:W-:Y:S09]  /*7260*/  HMMA.16816.F32.BF16 R64, R116, R106, R64 ;  /* 0x0000006a7440723c */ /* 0x000ff20000041840 */
[----:B------:R-:W1:Y:S01]  /*7270*/  MUFU.TANH R210, R210 ;  /* 0x000000d200d27308 */ /* 0x000e620000002400 */
[-C--:B------:R-:W-:Y:S01]  /*7280*/  FMUL.FTZ R190, R60, R0.reuse ;  /* 0x000000003cbe7220 */ /* 0x080fe20000410000 */
[-C--:B------:R-:W-:Y:S08]  /*7290*/  FMUL.FTZ R194, R61, R0.reuse ;  /* 0x000000003dc27220 */ /* 0x080ff00000410000 */
[----:B------:R-:W1:Y:S01]  /*72a0*/  MUFU.TANH R208, R208 ;  /* 0x000000d000d07308 */ /* 0x000e620000002400 */
[-C--:B------:R-:W-:Y:S01]  /*72b0*/  FMUL.FTZ R246, R62, R0.reuse ;  /* 0x000000003ef67220 */ /* 0x080fe20000410000 */
[-C--:B------:R-:W-:Y:S01]  /*72c0*/  FMUL.FTZ R244, R63, R0.reuse ;  /* 0x000000003ff47220 */ /* 0x080fe20000410000 */
[-C--:B-----5:R-:W-:Y:S01]  /*72d0*/  FMUL.FTZ R192, R64, R0.reuse ;  /* 0x0000000040c07220 */ /* 0x0a0fe20000410000 */
        /* <DEDUP_REMOVED lines=121> */
.L_x_9041:
[----:B------:R-:W-:Y:S05]  /*7a70*/  BSYNC.RECONVERGENT B0 ;  /* 0x0000000000007941 */ /* 0x000fea0003800200 */
.L_x_9040:
        /* <DEDUP_REMOVED lines=27> */
.L_x_9039:
[----:B------:R-:W-:Y:S05]  /*7c30*/  BSYNC.RECONVERGENT B1 ;  /* 0x0000000000017941 */ /* 0x000fea0003800200 */
.L_x_9038:
        /* <DEDUP_REMOVED lines=37> */
[----:B------:R-:W-:Y:S01]  /*7e90*/  FMNMX3.FTZ R7, R0, R39, R38, !PT ;  /* 0x0000002700077276 */ /* 0x000fe20007810026 */
[----:B------:R-:W-:Y:S01]  /*7ea0*/  LDSM.16.MT88.4 R12, [R160+0x6000] ;  /* 0x00600000a00c783b */ /* 0x000fe20000004200 */
[----:B------:R-:W-:Y:S02]  /*7eb0*/  FMNMX3.FTZ R11, R4, R192, R191, !PT ;  /* 0x000000c0040b7276 */ /* 0x000fe400078100bf */
[----:B------:R-:W-:Y:S05]  /*7ec0*/  IADD3 R186, PT, PT, R186, -0x80, RZ ;  /* 0xffffff80baba7810 */ /* 0x000fea0007ffe0ff */
        /* <DEDUP_REMOVED lines=41> */
[C---:B------:R-:W-:Y:S01]  /*8160*/  FMUL.FTZ R35, R42.reuse, R71 ;  /* 0x000000472a237220 */ /* 0x040fe20000410000 */
[C---:B--2---:R-:W-:Y:S01]  /*8170*/  FMUL.FTZ R4, R43.reuse, R96 ;  /* 0x000000602b047220 */ /* 0x044fe20000410000 */
[C---:B------:R-:W-:Y:S07]  /*8180*/  FMUL.FTZ R5, R43.reuse, R97 ;  /* 0x000000612b057220 */ /* 0x040fee0000410000 */
[----:B------:R-:W2:Y:S01]  /*8190*/  MUFU.EX2 R101, R101 ;  /* 0x0000006500657308 */ /* 0x000ea20000000800 */
[C---:B------:R-:W-:Y:S01]  /*81a0*/  FMUL.FTZ R8, R43.reuse, R92 ;  /* 0x0000005c2b087220 */ /* 0x040fe20000410000 */
[C---:B------:R-:W-:Y:S01]  /*81b0*/  FMUL.FTZ R9, R43.reuse, R93 ;  /* 0x0000005d2b097220 */ /* 0x040fe20000410000 */
[C---:B------:R-:W-:Y:S07]  /*81c0*/  FMUL.FTZ R16, R43.reuse, R84 ;  /* 0x000000542b107220 */ /* 0x040fee0000410000 */
[----:B------:R-:W-:Y:S01]  /*81d0*/  MUFU.EX2 R106, R106 ;  /* 0x0000006a006a7308 */ /* 0x000fe20000000800 */
[----:B------:R-:W-:Y:S01]  /*81e0*/  FMUL.FTZ R17, R43, R85 ;  /* 0x000000552b117220 */ /* 0x000fe20000410000 */
[----:B-1----:R-:W-:Y:S01]  /*81f0*/  F2FP.BF16.F32.PACK_AB R44, R103, R108 ;  /* 0x0000006c672c723e */ /* 0x002fe200000010ff */
[----:B------:R-:W-:Y:S07]  /*8200*/  LDSM.16.MT88.4 R92, [R160+0x9800] ;  /* 0x00980000a05c783b */ /* 0x000fee0000004200 */
[----:B------:R-:W1:Y:S01]  /*8210*/  MUFU.EX2 R67, R67 ;  /* 0x0000004300437308 */ /* 0x000e620000000800 */
[C---:B------:R-:W-:Y:S01]  /*8220*/  FMUL.FTZ R34, R42.reuse, R70 ;  /* 0x000000462a227220 */ /* 0x040fe20000410000 */
[C---:B------:R-:W-:Y:S01]  /*8230*/  FMUL.FTZ R32, R43.reuse, R68 ;  /* 0x000000442b207220 */ /* 0x040fe20000410000 */
[----:B------:R-:W-:Y:S07]  /*8240*/  FMUL.FTZ R33, R43, R69 ;  /* 0x000000452b217220 */ /* 0x000fee0000410000 */
[----:B------:R-:W-:Y:S01]  /*8250*/  MUFU.EX2 R104, R104 ;  /* 0x0000006800687308 */ /* 0x000fe20000000800 */
[C---:B------:R-:W-:Y:S01]  /*8260*/  FMUL.FTZ R26, R42.reuse, R78 ;  /* 0x0000004e2a1a7220 */ /* 0x040fe20000410000 */
[----:B--2---:R-:W-:Y:S01]  /*8270*/  F2FP.BF16.F32.PACK_AB R45, R101, R105 ;  /* 0x00000069652d723e */ /* 0x004fe200000010ff */
[----:B------:R-:W-:Y:S07]  /*8280*/  LDSM.16.MT88.4 R84, [R156+0x9800] ;  /* 0x009800009c54783b */ /* 0x000fee0000004200 */
[----:B------:R-:W2:Y:S01]  /*8290*/  MUFU.EX2 R65, R65 ;  /* 0x0000004100417308 */ /* 0x000ea20000000800 */
[----:B------:R-:W-:Y:S01]  /*82a0*/  FMUL.FTZ R27, R42, R79 ;  /* 0x0000004f2a1b7220 */ /* 0x000fe20000410000 */
[C---:B------:R-:W-:Y:S01]  /*82b0*/  FMUL.FTZ R24, R43.reuse, R76 ;  /* 0x0000004c2b187220 */ /* 0x040fe20000410000 */
[----:B------:R-:W-:Y:S01]  /*82c0*/  FMUL.FTZ R25, R43, R77 ;  /* 0x0000004d2b197220 */ /* 0x000fe20000410000 */
[-C--:B------:R-:W-:Y:S01]  /*82d0*/  FFMA.FTZ R76, R224, R37.reuse, -R66 ;  /* 0x00000025e04c7223 */ /* 0x080fe20000010842 */
[-CC-:B------:R-:W-:Y:S01]  /*82e0*/  FFMA.FTZ R78, R222, R37.reuse, -R64.reuse ;  /* 0x00000025de4e7223 */ /* 0x180fe20000010840 */
[----:B-1----:R-:W-:Y:S01]  /*82f0*/  F2FP.BF16.F32.PACK_AB R46, R67, R106 ;  /* 0x0000006a432e723e */ /* 0x002fe200000010ff */
[-CC-:B------:R-:W-:Y:S03]  /*8300*/  FFMA.FTZ R77, R216, R37.reuse, -R64.reuse ;  /* 0x00000025d84d7223 */ /* 0x180fe60000010840 */
[----:B------:R-:W-:Y:S01]  /*8310*/  MUFU.EX2 R79, R226 ;  /* 0x000000e2004f7308 */ /* 0x000fe20000000800 */
[-CC-:B------:R-:W-:Y:S01]  /*8320*/  FFMA.FTZ R97, R243, R37.reuse, -R64.reuse ;  /* 0x00000025f3617223 */ /* 0x180fe20000010840 */
[-CC-:B------:R-:W-:Y:S01]  /*8330*/  FFMA.FTZ R98, R247, R37.reuse, -R64.reuse ;  /* 0x00000025f7627223 */ /* 0x180fe20000010840 */
[-CC-:B------:R-:W-:Y:S07]  /*8340*/  FFMA.FTZ R99, R251, R37.reuse, -R64.reuse ;  /* 0x00000025fb637223 */ /* 0x180fee0000010840 */
[----:B------:R-:W1:Y:S01]  /*8350*/  MUFU.EX2 R76, R76 ;  /* 0x0000004c004c7308 */ /* 0x000e620000000800 */
[-C--:B------:R-:W-:Y:S01]  /*8360*/  FFMA.FTZ R212, R212, R37.reuse, -R64 ;  /* 0x00000025d4d47223 */ /* 0x080fe20000010840 */
[----:B--2---:R-:W-:Y:S01]  /*8370*/  F2FP.BF16.F32.PACK_AB R47, R65, R104 ;  /* 0x00000068412f723e */ /* 0x004fe200000010ff */
[-CC-:B------:R-:W-:Y:S07]  /*8380*/  FFMA.FTZ R68, R208, R37.reuse, -R66.reuse ;  /* 0x00000025d0447223 */ /* 0x180fee0000010842 */
[----:B------:R-:W-:Y:S01]  /*8390*/  MUFU.EX2 R78, R78 ;  /* 0x0000004e004e7308 */ /* 0x000fe20000000800 */
[-C--:B------:R-:W-:Y:S01]  /*83a0*/  FFMA.FTZ R69, R206, R37.reuse, -R66 ;  /* 0x00000025ce457223 */ /* 0x080fe20000010842 */
[-C--:B------:R-:W-:Y:S01]  /*83b0*/  FFMA.FTZ R70, R153, R37.reuse, -R64 ;  /* 0x0000002599467223 */ /* 0x080fe20000010840 */
[--C-:B------:R-:W-:Y:S07]  /*83c0*/  FFMA.FTZ R96, R151, R37, -R66.reuse ;  /* 0x0000002597607223 */ /* 0x100fee0000010842 */
[----:B------:R-:W2:Y:S01]  /*83d0*/  MUFU.EX2 R77, R77 ;  /* 0x0000004d004d7308 */ /* 0x000ea20000000800 */
[C---:B------:R-:W-:Y:S09]  /*83e0*/  HMMA.16816.F32.BF16 R4, R44.reuse, R12, R4 ;  /* 0x0000000c2c04723c */ /* 0x040ff20000041804 */
[----:B------:R-:W-:Y:S01]  /*83f0*/  MUFU.EX2 R97, R97 ;  /* 0x0000006100617308 */ /* 0x000fe20000000800 */
[C---:B------:R-:W-:Y:S01]  /*8400*/  FMUL.FTZ R12, R43.reuse, R88 ;  /* 0x000000582b0c7220 */ /* 0x040fe20000410000 */
[----:B------:R-:W-:Y:S08]  /*8410*/  FMUL.FTZ R13, R43, R89 ;  /* 0x000000592b0d7220 */ /* 0x000ff00000410000 */
[----:B------:R-:W-:Y:S01]  /*8420*/  MUFU.EX2 R98, R98 ;  /* 0x0000006200627308 */ /* 0x000fe20000000800 */
[C---:B------:R-:W-:Y:S03]  /*8430*/  HMMA.16816.F32.BF16 R8, R44.reuse, R14, R8 ;  /* 0x0000000e2c08723c */ /* 0x040fe60000041808 */
[C---:B------:R-:W-:Y:S01]  /*8440*/  FMUL.FTZ R14, R42.reuse, R90 ;  /* 0x0000005a2a0e7220 */ /* 0x040fe20000410000 */
[----:B------:R-:W-:Y:S05]  /*8450*/  FMUL.FTZ R15, R42, R91 ;  /* 0x0000005b2a0f7220 */ /* 0x000fea0000410000 */
[----:B------:R-:W-:Y:S01]  /*8460*/  MUFU.EX2 R99, R99 ;  /* 0x0000006300637308 */ /* 0x000fe20000000800 */
[-CC-:B------:R-:W-:Y:S01]  /*8470*/  FFMA.FTZ R91, R198, R37.reuse, -R66.reuse ;  /* 0x00000025c65b7223 */ /* 0x180fe20000010842 */
[-CC-:B------:R-:W-:Y:S01]  /*8480*/  FFMA.FTZ R89, R196, R37.reuse, -R66.reuse ;  /* 0x00000025c4597223 */ /* 0x180fe20000010842 */
[-C--:B------:R-:W-:Y:S07]  /*8490*/  FFMA.FTZ R88, R245, R37.reuse, -R66 ;  /* 0x00000025f5587223 */ /* 0x080fee0000010842 */
        /* <DEDUP_REMOVED lines=27> */
[----:B------:R-:W-:Y:S01]  /*8650*/  FMUL.FTZ R30, R42, R74 ;  /* 0x0000004a2a1e7220 */ /* 0x000fe20000410000 */
[--C-:B------:R-:W-:Y:S01]  /*8660*/  FFMA.FTZ R74, R214, R37, -R64.reuse ;  /* 0x00000025d64a7223 */ /* 0x100fe20000010840 */
[----:B------:R-:W-:Y:S07]  /*8670*/  FMUL.FTZ R31, R42, R75 ;  /* 0x0000004b2a1f7220 */ /* 0x000fee0000410000 */
        /* <DEDUP_REMOVED lines=30> */
[----:B------:R-:W3:Y:S01]  /*8860*/  MUFU.EX2 R90, R90 ;  /* 0x0000005a005a7308 */ /* 0x000ee20000000800 */
[-C--:B------:R-:W-:Y:S01]  /*8870*/  FFMA.FTZ R42, R205, R37.reuse, -R66 ;  /* 0x00000025cd2a7223 */ /* 0x080fe20000010842 */
[-CC-:B------:R-:W-:Y:S01]  /*8880*/  FFMA.FTZ R126, R195, R37.reuse, -R64.reuse ;  /* 0x00000025c37e7223 */ /* 0x180fe20000010840 */
[-CC-:B------:R-:W-:Y:S07]  /*8890*/  FFMA.FTZ R123, R197, R37.reuse, -R64.reuse ;  /* 0x00000025c57b7223 */ /* 0x180fee0000010840 */
[----:B------:R-:W-:Y:S01]  /*88a0*/  MUFU.EX2 R110, R110 ;  /* 0x0000006e006e7308 */ /* 0x000fe20000000800 */
[-C--:B------:R-:W-:Y:S01]  /*88b0*/  FFMA.FTZ R201, R201, R37.reuse, -R64 ;  /* 0x00000025c9c97223 */ /* 0x080fe20000010840 */
[C---:B------:R-:W-:Y:S01]  /*88c0*/  HMMA.16816.F32.BF16 R8, R44.reuse, R54, R8 ;  /* 0x000000362c08723c */ /* 0x040fe20000041808 */
[----:B------:R-:W4:Y:S07]  /*88d0*/  LDSM.16.MT88.4 R52, [R160+0x7000] ;  /* 0x00700000a034783b */ /* 0x000f2e0000004200 */
[----:B------:R-:W3:Y:S01]  /*88e0*/  MUFU.EX2 R107, R107 ;  /* 0x0000006b006b7308 */ /* 0x000ee20000000800 */
[-CC-:B------:R-:W-:Y:S01]  /*88f0*/  FFMA.FTZ R209, R209, R37.reuse, -R66.reuse ;  /* 0x00000025d1d17223 */ /* 0x180fe20000010842 */
[----:B------:R-:W-:Y:S01]  /*8900*/  FADD.FTZ R105, R101, R105 ;  /* 0x0000006965697221 */ /* 0x000fe20000010000 */
[-CC-:B------:R-:W-:Y:S07]  /*8910*/  FFMA.FTZ R190, R190, R37.reuse, -R66.reuse ;  /* 0x00000025bebe7223 */ /* 0x180fee0000010842 */
[----:B------:R-:W-:Y:S01]  /*8920*/  MUFU.EX2 R111, R111 ;  /* 0x0000006f006f7308 */ /* 0x000fe20000000800 */
[-CC-:B------:R-:W-:Y:S01]  /*8930*/  FFMA.FTZ R194, R194, R37.reuse, -R66.reuse ;  /* 0x00000025c2c27223 */ /* 0x180fe20000010842 */
[C---:B------:R-:W-:Y:S08]  /*8940*/  HMMA.16816.F32.BF16 R12, R44.reuse, R56, R12 ;  /* 0x000000382c0c723c */ /* 0x040ff0000004180c */
[----:B------:R-:W3:Y:S01]  /*8950*/  MUFU.EX2 R114, R114 ;  /* 0x0000007200727308 */ /* 0x000ee20000000800 */
[----:B------:R-:W-:Y:S01]  /*8960*/  FADD.FTZ R104, R104, R105 ;  /* 0x0000006968687221 */ /* 0x000fe20000010000 */
[-C--:B------:R-:W-:Y:S01]  /*8970*/  FFMA.FTZ R192, R192, R37.reuse, -R66 ;  /* 0x00000025c0c07223 */ /* 0x080fe20000010842 */
[----:B------:R-:W-:Y:S07]  /*8980*/  FFMA.FTZ R108, R43, R188, R108 ;  /* 0x000000bc2b6c7223 */ /* 0x000fee000001006c */
[----:B------:R-:W-:Y:S01]  /*8990*/  MUFU.EX2 R112, R112 ;  /* 0x0000007000707308 */ /* 0x000fe20000000800 */
[----:B------:R-:W-:Y:S01]  /*89a0*/  FADD.FTZ R65, R65, R104 ;  /* 0x0000006841417221 */ /* 0x000fe20000010000 */
[C---:B------:R-:W-:Y:S01]  /*89b0*/  HMMA.16816.F32.BF16 R16, R44.reuse, R58, R16 ;  /* 0x0000003a2c10723c */ /* 0x040fe20000041810 */
[----:B------:R-:W1:Y:S07]  /*89c0*/  LDSM.16.MT88.4 R56, [R156+0x7000] ;  /* 0x007000009c38783b */ /* 0x000e6e0000004200 */
[----:B------:R-:W3:Y:S01]  /*89d0*/  MUFU.EX2 R109, R109 ;  /* 0x0000006d006d7308 */ /* 0x000ee20000000800 */
[----:B------:R-:W-:Y:S01]  /*89e0*/  FADD.FTZ R78, R78, R65 ;  /* 0x000000414e4e7221 */ /* 0x000fe20000010000 */
[-C--:B------:R-:W-:Y:S01]  /*89f0*/  FFMA.FTZ R43, R203, R37.reuse, -R66 ;  /* 0x00000025cb2b7223 */ /* 0x080fe20000010842 */
[----:B------:R-:W-:Y:S07]  /*8a00*/  FFMA.FTZ R65, R41, R37, -R64 ;  /* 0x0000002529417223 */ /* 0x000fee0000010840 */
[----:B------:R-:W-:Y:S01]  /*8a10*/  MUFU.EX2 R113, R113 ;  /* 0x0000007100717308 */ /* 0x000fe20000000800 */
[----:B------:R-:W-:Y:S01]  /*8a20*/  FADD.FTZ R77, R77, R78 ;  /* 0x0000004e4d4d7221 */ /* 0x000fe20000010000 */
[C---:B------:R-:W-:Y:S08]  /*8a30*/  HMMA.16816.F32.BF16 R20, R44.reuse, R60, R20 ;  /* 0x0000003c2c14723c */ /* 0x040ff00000041814 */
[----:B------:R-:W3:Y:S01]  /*8a40*/  MUFU.EX2 R116, R116 ;  /* 0x0000007400747308 */ /* 0x000ee20000000800 */
[----:B------:R-:W-:Y:S01]  /*8a50*/  FADD.FTZ R74, R74, R77 ;  /* 0x0000004d4a4a7221 */ /* 0x000fe20000010000 */
[----:B------:R-:W-:Y:S01]  /*8a60*/  FADD.FTZ R103, R103, R108 ;  /* 0x0000006c67677221 */ /* 0x000fe20000010000 */
[----:B------:R-:W-:Y:S07]  /*8a70*/  MOV R101, R36 ;  /* 0x0000002400657202 */ /* 0x000fee0000000f00 */
[----:B------:R-:W-:Y:S01]  /*8a80*/  MUFU.EX2 R118, R118 ;  /* 0x0000007600767308 */ /* 0x000fe20000000800 */
[C---:B------:R-:W-:Y:S01]  /*8a90*/  HMMA.16816.F32.BF16 R24, R44.reuse, R62, R24 ;  /* 0x0000003e2c18723c */ /* 0x040fe20000041818 */
[----:B------:R-:W2:Y:S08]  /*8aa0*/  LDSM.16.MT88.4 R60, [R102+0x7000] ;  /* 0x00700000663c783b */ /* 0x000eb00000004200 */
[----:B------:R-:W3:Y:S01]  /*8ab0*/  MUFU.EX2 R115, R115 ;  /* 0x0000007300737308 */ /* 0x000ee20000000800 */
[----:B------:R-:W-:Y:S01]  /*8ac0*/  FADD.FTZ R106, R106, R103 ;  /* 0x000000676a6a7221 */ /* 0x000fe20000010000 */
[----:B------:R-:W-:Y:S08]  /*8ad0*/  MOV R103, R0 ;  /* 0x0000000000677202 */ /* 0x000ff00000000f00 */
[----:B------:R-:W-:Y:S01]  /*8ae0*/  MUFU.EX2 R119, R119 ;  /* 0x0000007700777308 */ /* 0x000fe20000000800 */
[----:B------:R-:W-:Y:S01]  /*8af0*/  FADD.FTZ R106, R67, R106 ;  /* 0x0000006a436a7221 */ /* 0x000fe20000010000 */
[C---:B-----5:R-:W-:Y:S08]  /*8b00*/  HMMA.16816.F32.BF16 R28, R44.reuse, R48, R28 ;  /* 0x000000302c1c723c */ /* 0x060ff0000004181c */
[----:B------:R-:W5:Y:S01]  /*8b10*/  MUFU.EX2 R120, R120 ;  /* 0x0000007800787308 */ /* 0x000f620000000800 */
[----:B------:R-:W-:Y:S09]  /*8b20*/  FADD.FTZ R79, R79, R106 ;  /* 0x0000006a4f4f7221 */ /* 0x000ff20000010000 */
[----:B------:R-:W-:Y:S01]  /*8b30*/  MUFU.EX2 R117, R117 ;  /* 0x0000007500757308 */ /* 0x000fe20000000800 */
[----:B------:R-:W-:Y:S01]  /*8b40*/  FADD.FTZ R79, R76, R79 ;  /* 0x0000004f4c4f7221 */ /* 0x000fe20000010000 */
[----:B------:R-:W-:Y:S01]  /*8b50*/  HMMA.16816.F32.BF16 R32, R44, R50, R32 ;  /* 0x000000322c20723c */ /* 0x000fe20000041820 */
[----:B------:R-:W3:Y:S07]  /*8b60*/  LDSM.16.MT88.4 R48, [R100+0x7000] ;  /* 0x007000006430783b */ /* 0x000eee0000004200 */
[----:B------:R-:W5:Y:S01]  /*8b70*/  MUFU.EX2 R122, R122 ;  /* 0x0000007a007a7308 */ /* 0x000f620000000800 */
[----:B------:R-:W-:Y:S01]  /*8b80*/  F2FP.BF16.F32.PACK_AB R44, R68, R81 ;  /* 0x00000051442c723e */ /* 0x000fe200000010ff */
[----:B------:R-:W-:Y:S01]  /*8b90*/  FADD.FTZ R76, R72, R79 ;  /* 0x0000004f484c7221 */ /* 0x000fe20000010000 */
[----:B------:R-:W-:Y:S01]  /*8ba0*/  F2FP.BF16.F32.PACK_AB R45, R82, R75 ;  /* 0x0000004b522d723e */ /* 0x000fe200000010ff */
[----:B------:R-:W-:Y:S01]  /*8bb0*/  FADD.FTZ R72, R71, R74 ;  /* 0x0000004a47487221 */ /* 0x000fe20000010000 */
[----:B------:R-:W-:Y:S01]  /*8bc0*/  F2FP.BF16.F32.PACK_AB R46, R80, R69 ;  /* 0x00000045502e723e */ /* 0x000fe200000010ff */
[----:B------:R-:W-:Y:S01]  /*8bd0*/  FADD.FTZ R74, R73, R76 ;  /* 0x0000004c494a7221 */ /* 0x000fe20000010000 */
[----:B------:R-:W-:Y:S01]  /*8be0*/  F2FP.BF16.F32.PACK_AB R47, R70, R83 ;  /* 0x00000053462f723e */ /* 0x000fe200000010ff */
[----:B------:R-:W-:Y:S02]  /*8bf0*/  LDSM.16.MT88.4 R76, [R102+0x9800] ;  /* 0x00980000664c783b */ /* 0x000fe40000004200 */
[----:B------:R-:W-:Y:S01]  /*8c00*/  MUFU.EX2 R124, R124 ;  /* 0x0000007c007c7308 */ /* 0x000fe20000000800 */
[----:B------:R-:W-:Y:S01]  /*8c10*/  FADD.FTZ R81, R81, R74 ;  /* 0x0000004a51517221 */ /* 0x000fe20000010000 */
[----:B------:R-:W-:Y:S08]  /*8c20*/  FADD.FTZ R75, R75, R72 ;  /* 0x000000484b4b7221 */ /* 0x000ff00000010000 */
[----:B------:R-:W5:Y:S01]  /*8c30*/  MUFU.EX2 R121, R121 ;  /* 0x0000007900797308 */ /* 0x000f620000000800 */
[C---:B----4-:R-:W-:Y:S09]  /*8c40*/  HMMA.16816.F32.BF16 R4, R44.reuse, R52, R4 ;  /* 0x000000342c04723c */ /* 0x050ff20000041804 */
[----:B------:R-:W-:Y:S01]  /*8c50*/  MUFU.EX2 R43, R43 ;  /* 0x0000002b002b7308 */ /* 0x000fe20000000800 */
[----:B------:R-:W-:Y:S01]  /*8c60*/  FADD.FTZ R68, R68, R81 ;  /* 0x0000005144447221 */ /* 0x000fe20000010000 */
[----:B------:R-:W-:Y:S08]  /*8c70*/  FADD.FTZ R82, R82, R75 ;  /* 0x0000004b52527221 */ /* 0x000ff00000010000 */
[----:B------:R-:W4:Y:S01]  /*8c80*/  MUFU.EX2 R42, R42 ;  /* 0x0000002a002a7308 */ /* 0x000f220000000800 */
[C---:B------:R-:W-:Y:S01]  /*8c90*/  HMMA.16816.F32.BF16 R8, R44.reuse, R54, R8 ;  /* 0x000000362c08723c */ /* 0x040fe20000041808 */
[----:B------:R-:W5:Y:S08]  /*8ca0*/  LDSM.16.MT88.4 R52, [R160+0x7800] ;  /* 0x00780000a034783b */ /* 0x000f700000004200 */
[----:B------:R-:W-:Y:S01]  /*8cb0*/  MUFU.EX2 R126, R126 ;  /* 0x0000007e007e7308 */ /* 0x000fe20000000800 */
[----:B------:R-:W-:Y:S01]  /*8cc0*/  FADD.FTZ R69, R69, R68 ;  /* 0x0000004445457221 */ /* 0x000fe20000010000 */
[----:B------:R-:W-:Y:S08]  /*8cd0*/  FADD.FTZ R83, R83, R82 ;  /* 0x0000005253537221 */ /* 0x000ff00000010000 */
[----:B------:R-:W-:Y:S01]  /*8ce0*/  MUFU.EX2 R123, R123 ;  /* 0x0000007b007b7308 */ /* 0x000fe20000000800 */
[C---:B-1----:R-:W-:Y:S09]  /*8cf0*/  HMMA.16816.F32.BF16 R12, R44.reuse, R56, R12 ;  /* 0x000000382c0c723c */ /* 0x042ff2000004180c */
[----:B------:R-:W-:Y:S01]  /*8d00*/  MUFU.EX2 R41, R194 ;  /* 0x000000c200297308 */ /* 0x000fe20000000800 */
[----:B------:R-:W-:Y:S01]  /*8d10*/  FADD.FTZ R70, R70, R83 ;  /* 0x0000005346467221 */ /* 0x000fe20000010000 */
[----:B------:R-:W-:Y:S01]  /*8d20*/  FADD.FTZ R80, R80, R69 ;  /* 0x0000004550507221 */ /* 0x000fe20000010000 */
[C---:B------:R-:W-:Y:S01]  /*8d30*/  HMMA.16816.F32.BF16 R16, R44.reuse, R58, R16 ;  /* 0x0000003a2c10723c */ /* 0x040fe20000041810 */
[----:B------:R-:W1:Y:S07]  /*8d40*/  LDSM.16.MT88.4 R56, [R156+0x7800] ;  /* 0x007800009c38783b */ /* 0x000e6e0000004200 */
        /* <DEDUP_REMOVED lines=13> */
[C---:B-----5:R-:W-:Y:S03]  /*8e20*/  HMMA.16816.F32.BF16 R4, R44.reuse, R52, R4 ;  /* 0x000000342c04723c */ /* 0x060fe60000041804 */
[----:B------:R-:W-:Y:S05]  /*8e30*/  FADD.FTZ R89, R88, R89 ;  /* 0x0000005958597221 */ /* 0x000fea0000010000 */
[C---:B------:R-:W-:Y:S01]  /*8e40*/  HMMA.16816.F32.BF16 R8, R44.reuse, R54, R8 ;  /* 0x000000362c08723c */ /* 0x040fe20000041808 */
[----:B------:R-:W5:Y:S07]  /*8e50*/  LDSM.16.MT88.4 R52, [R160+0x8000] ;  /* 0x00800000a034783b */ /* 0x000f6e0000004200 */
        /* <DEDUP_REMOVED lines=29> */
[C---:B------:R-:W-:Y:S01]  /*9030*/  F2FP.BF16.F32.PACK_AB R44, R115.reuse, R118 ;  /* 0x00000076732c723e */ /* 0x040fe200000010ff */
[----:B------:R-:W-:Y:S01]  /*9040*/  FADD.FTZ R118, R118, R109 ;  /* 0x0000006d76767221 */ /* 0x000fe20000010000 */
[----:B------:R-:W-:Y:S02]  /*9050*/  F2FP.BF16.F32.PACK_AB R45, R120, R119 ;  /* 0x00000077782d723e */ /* 0x000fe400000010ff */
[C---:B------:R-:W-:Y:S01]  /*9060*/  F2FP.BF16.F32.PACK_AB R46, R122.reuse, R117 ;  /* 0x000000757a2e723e */ /* 0x040fe200000010ff */
        /* <DEDUP_REMOVED lines=10> */
[C---:B--2---:R-:W-:Y:S01]  /*9110*/  HMMA.16816.F32.BF16 R20, R44.reuse, R60, R20 ;  /* 0x0000003c2c14723c */ /* 0x044fe20000041814 */
[----:B------:R-:W2:Y:S02]  /*9120*/  MUFU.EX2 R61, R201 ;  /* 0x000000c9003d7308 */ /* 0x000ea40000000800 */
[-CC-:B------:R-:W-:Y:S01]  /*9130*/  FFMA.FTZ R60, R207, R37.reuse, -R66.reuse ;  /* 0x00000025cf3c7223 */ /* 0x180fe20000010842 */
[-C--:B------:R-:W-:Y:S04]  /*9140*/  FFMA.FTZ R66, R191, R37.reuse, -R66 ;  /* 0x00000025bf427223 */ /* 0x080fe80000010842 */
[C---:B------:R-:W-:Y:S03]  /*9150*/  HMMA.16816.F32.BF16 R24, R44.reuse, R62, R24 ;  /* 0x0000003e2c18723c */ /* 0x040fe60000041818 */
[----:B------:R-:W-:Y:S01]  /*9160*/  MUFU.EX2 R60, R60 ;  /* 0x0000003c003c7308 */ /* 0x000fe20000000800 */
[----:B------:R-:W-:Y:S09]  /*9170*/  FFMA.FTZ R62, R199, R37, -R64 ;  /* 0x00000025c73e7223 */ /* 0x000ff20000010840 */
[----:B------:R-:W5:Y:S01]  /*9180*/  MUFU.EX2 R63, R209 ;  /* 0x000000d1003f7308 */ /* 0x000f620000000800 */
[C---:B---3--:R-:W-:Y:S09]  /*9190*/  HMMA.16816.F32.BF16 R28, R44.reuse, R48, R28 ;  /* 0x000000302c1c723c */ /* 0x048ff2000004181c */
[----:B------:R-:W3:Y:S01]  /*91a0*/  MUFU.EX2 R62, R62 ;  /* 0x0000003e003e7308 */ /* 0x000ee20000000800 */
[----:B------:R-:W-:Y:S01]  /*91b0*/  HMMA.16816.F32.BF16 R32, R44, R50, R32 ;  /* 0x000000322c20723c */ /* 0x000fe20000041820 */
[----:B------:R-:W1:Y:S02]  /*91c0*/  LDSM.16.MT88.4 R48, [R102+0x9000] ;  /* 0x009000006630783b */ /* 0x000e640000004200 */
[----:B----4-:R-:W-:Y:S01]  /*91d0*/  F2FP.BF16.F32.PACK_AB R44, R42, R43 ;  /* 0x0000002b2a2c723e */ /* 0x010fe200000010ff */
[----:B------:R-:W-:Y:S01]  /*91e0*/  FADD.FTZ R43, R43, R122 ;  /* 0x0000007a2b2b7221 */ /* 0x000fe20000010000 */
[----:B--2---:R-:W-:Y:S02]  /*91f0*/  F2FP.BF16.F32.PACK_AB R45, R126, R61 ;  /* 0x0000003d7e2d723e */ /* 0x004fe400000010ff */
[C---:B-----5:R-:W-:Y:S01]  /*9200*/  F2FP.BF16.F32.PACK_AB R46, R63.reuse, R60 ;  /* 0x0000003c3f2e723e */ /* 0x060fe200000010ff */
[----:B------:R-:W-:Y:S01]  /*9210*/  FADD.FTZ R43, R42, R43 ;  /* 0x0000002b2a2b7221 */ /* 0x000fe20000010000 */
[----:B---3--:R-:W-:Y:S03]  /*9220*/  F2FP.BF16.F32.PACK_AB R47, R62, R123 ;  /* 0x0000007b3e2f723e */ /* 0x008fe600000010ff */
[----:B------:R-:W-:Y:S04]  /*9230*/  FADD.FTZ R60, R60, R43 ;  /* 0x0000002b3c3c7221 */ /* 0x000fe80000010000 */
[C---:B------:R-:W-:Y:S03]  /*9240*/  HMMA.16816.F32.BF16 R4, R44.reuse, R52, R4 ;  /* 0x000000342c04723c */ /* 0x040fe60000041804 */
[----:B------:R-:W-:Y:S05]  /*9250*/  FADD.FTZ R63, R63, R60 ;  /* 0x0000003c3f3f7221 */ /* 0x000fea0000010000 */
[C---:B------:R-:W-:Y:S01]  /*9260*/  HMMA.16816.F32.BF16 R8, R44.reuse, R54, R8 ;  /* 0x000000362c08723c */ /* 0x040fe20000041808 */
[----:B------:R-:W2:Y:S07]  /*9270*/  LDSM.16.MT88.4 R52, [R100+0x9000] ;  /* 0x009000006434783b */ /* 0x000eae0000004200 */
[C---:B-1----:R-:W-:Y:S01]  /*9280*/  HMMA.16816.F32.BF16 R12, R44.reuse, R56, R12 ;  /* 0x000000382c0c723c */ /* 0x042fe2000004180c */
[----:B------:R-:W1:Y:S02]  /*9290*/  MUFU.EX2 R56, R190 ;  /* 0x000000be00387308 */ /* 0x000e640000000800 */
[-CC-:B------:R-:W-:Y:S08]  /*92a0*/  FFMA.FTZ R57, R40, R37.reuse, -R64.reuse ;  /* 0x0000002528397223 */ /* 0x180ff00000010840 */
[----:B------:R-:W-:Y:S01]  /*92b0*/  MUFU.EX2 R40, R65 ;  /* 0x0000004100287308 */ /* 0x000fe20000000800 */
[C---:B------:R-:W-:Y:S09]  /*92c0*/  HMMA.16816.F32.BF16 R16, R44.reuse, R58, R16 ;  /* 0x0000003a2c10723c */ /* 0x040ff20000041810 */
[----:B------:R-:W3:Y:S01]  /*92d0*/  MUFU.EX2 R57, R57 ;  /* 0x0000003900397308 */ /* 0x000ee20000000800 */
[----:B-1----:R-:W-:Y:S01]  /*92e0*/  F2FP.BF16.F32.PACK_AB R68, R41, R56 ;  /* 0x000000382944723e */ /* 0x002fe200000010ff */
[C---:B------:R-:W-:Y:S08]  /*92f0*/  HMMA.16816.F32.BF16 R20, R44.reuse, R48, R20 ;  /* 0x000000302c14723c */ /* 0x040ff00000041814 */
[----:B------:R-:W-:Y:S01]  /*9300*/  MUFU.EX2 R48, R192 ;  /* 0x000000c000307308 */ /* 0x000fe20000000800 */
[-CC-:B------:R-:W-:Y:S01]  /*9310*/  FFMA.FTZ R49, R39, R37.reuse, -R64.reuse ;  /* 0x0000002527317223 */ /* 0x180fe20000010840 */
[----:B------:R-:W-:Y:S08]  /*9320*/  FFMA.FTZ R64, R38, R37, -R64 ;  /* 0x0000002526407223 */ /* 0x000ff00000010840 */
[----:B------:R-:W1:Y:S01]  /*9330*/  MUFU.EX2 R39, R66 ;  /* 0x0000004200277308 */ /* 0x000e620000000800 */
[----:B------:R-:W-:Y:S01]  /*9340*/  FADD.FTZ R56, R56, R63 ;  /* 0x0000003f38387221 */ /* 0x000fe20000010000 */
[----:B---3--:R-:W-:Y:S01]  /*9350*/  F2FP.BF16.F32.PACK_AB R69, R57, R40 ;  /* 0x000000283945723e */ /* 0x008fe200000010ff */
[C---:B------:R-:W-:Y:S07]  /*9360*/  HMMA.16816.F32.BF16 R24, R44.reuse, R50, R24 ;  /* 0x000000322c18723c */ /* 0x040fee0000041818 */
[----:B------:R-:W-:Y:S01]  /*9370*/  MUFU.EX2 R38, R49 ;  /* 0x0000003100267308 */ /* 0x000fe20000000800 */
[----:B------:R-:W-:Y:S01]  /*9380*/  FADD.FTZ R51, R97, R70 ;  /* 0x0000004661337221 */ /* 0x000fe20000010000 */
[----:B------:R-:W-:Y:S08]  /*9390*/  FADD.FTZ R41, R41, R56 ;  /* 0x0000003829297221 */ /* 0x000ff00000010000 */
[----:B------:R-:W3:Y:S01]  /*93a0*/  MUFU.EX2 R189, R64 ;  /* 0x0000004000bd7308 */ /* 0x000ee20000000800 */
[----:B------:R-:W-:Y:S01]  /*93b0*/  FADD.FTZ R51, R98, R51 ;  /* 0x0000003362337221 */ /* 0x000fe20000010000 */
[C---:B--2---:R-:W-:Y:S03]  /*93c0*/  HMMA.16816.F32.BF16 R28, R44.reuse, R52, R28 ;  /* 0x000000342c1c723c */ /* 0x044fe6000004181c */
[----:B-1----:R-:W-:Y:S01]  /*93d0*/  F2FP.BF16.F32.PACK_AB R70, R39, R48 ;  /* 0x000000302746723e */ /* 0x002fe200000010ff */
[----:B------:R-:W-:Y:S04]  /*93e0*/  FADD.FTZ R48, R48, R41 ;  /* 0x0000002930307221 */ /* 0x000fe80000010000 */
[----:B------:R-:W-:Y:S03]  /*93f0*/  HMMA.16816.F32.BF16 R32, R44, R54, R32 ;  /* 0x000000362c20723c */ /* 0x000fe60000041820 */
[----:B---3--:R-:W-:Y:S01]  /*9400*/  F2FP.BF16.F32.PACK_AB R71, R189, R38 ;  /* 0x00000026bd47723e */ /* 0x008fe200000010ff */
[----:B------:R-:W-:Y:S01]  /*9410*/  FADD.FTZ R44, R90, R51 ;  /* 0x000000335a2c7221 */ /* 0x000fe20000010000 */
[----:B------:R-:W-:Y:S03]  /*9420*/  FADD.FTZ R188, R39, R48 ;  /* 0x0000003027bc7221 */ /* 0x000fe60000010000 */
[----:B------:R-:W-:Y:S02]  /*9430*/  FADD.FTZ R44, R99, R44 ;  /* 0x0000002c632c7221 */ /* 0x000fe40000010000 */
[C---:B------:R-:W-:Y:S01]  /*9440*/  HMMA.16816.F32.BF16 R96, R68.reuse, R92, R4 ;  /* 0x0000005c4460723c */ /* 0x040fe20000041804 */
[----:B------:R-:W1:Y:S04]  /*9450*/  LDSM.16.MT88.4 R4, [R100+0x9800] ;  /* 0x009800006404783b */ /* 0x000e680000004200 */
[----:B------:R-:W-:Y:S03]  /*9460*/  FADD.FTZ R111, R111, R44 ;  /* 0x0000002c6f6f7221 */ /* 0x000fe60000010000 */
[C---:B------:R-:W-:Y:S03]  /*9470*/  HMMA.16816.F32.BF16 R92, R68.reuse, R94, R8 ;  /* 0x0000005e445c723c */ /* 0x040fe60000041808 */
[----:B------:R-:W-:Y:S04]  /*9480*/  FADD.FTZ R114, R114, R111 ;  /* 0x0000006f72727221 */ /* 0x000fe80000010000 */
[----:B------:R-:W-:Y:S01]  /*9490*/  FADD.FTZ R113, R113, R114 ;  /* 0x0000007271717221 */ /* 0x000fe20000010000 */
        /* <DEDUP_REMOVED lines=15> */
[----:B------:R-:W-:Y:S03]  /*9590*/  HMMA.16816.F32.BF16 R68, R68, R6, R32 ;  /* 0x000000064444723c */ /* 0x000fe60000041820 */
[----:B------:R-:W-:Y:S04]  /*95a0*/  FADD.FTZ R57, R57, R40 ;  /* 0x0000002839397221 */ /* 0x000fe80000010000 */
[----:B------:R-:W-:Y:S04]  /*95b0*/  FADD.FTZ R38, R38, R57 ;  /* 0x0000003926267221 */ /* 0x000fe80000010000 */
[----:B------:R-:W-:Y:S01]  /*95c0*/  FADD.FTZ R189, R189, R38 ;  /* 0x00000026bdbd7221 */ /* 0x000fe20000010000 */
[----:B------:R-:W-:Y:S08]  /*95d0*/  @P1 BRA `(.L_x_9042) ;  /* 0xffffffc800841947 */ /* 0x000ff0000383ffff */
.L_x_9035:
        /* <DEDUP_REMOVED lines=10> */
.L_x_9050:
        /* <DEDUP_REMOVED lines=78> */
[----:B------:R-:W2:Y:S01]  /*9b60*/  LD.E R38, desc[UR4][R2.64+0xcc] ;  /* 0x0000cc0402267980 */ /* 0x000ea2000c101900 */
[----:B------:R-:W1:Y:S03]  /*9b70*/  @P1 MUFU.LG2 R44, R5 ;  /* 0x00000005002c1308 */ /* 0x000e660000000c00 */
[----:B------:R-:W5:Y:S04]  /*9b80*/  LD.E.64 R40, desc[UR4][R2.64+0x78] ;  /* 0x0000780402287980 */ /* 0x000f68000c101b00 */
[----:B------:R1:W5:Y:S01]  /*9b90*/  LD.E.64 R42, desc[UR4][R2.64+0xa8] ;  /* 0x0000a804022a7980 */ /* 0x000362000c101b00 */
[----:B------:R-:W-:Y:S01]  /*9ba0*/  SHF.L.U32 R34, R177, 0x2, RZ ;  /* 0x00000002b1227819 */ /* 0x000fe200000006ff */
[----:B------:R-:W-:Y:S01]  /*9bb0*/  BSSY.RECONVERGENT B0, `(.L_x_9044) ;  /* 0x0000030000007945 */ /* 0x000fe20003800200 */
[----:B------:R-:W-:-:S02]  /*9bc0*/  SHF.R.U32.HI R35, RZ, 0x1, R177 ;  /* 0x00000001ff237819 */ /* 0x000fc400000116b1 */
[----:B---3--:R-:W-:Y:S02]  /*9bd0*/  LOP3.LUT R10, R34, 0x1f8, RZ, 0xc0, !PT ;  /* 0x000001f8220a7812 */ /* 0x008fe400078ec0ff */
[----:B------:R-:W-:Y:S02]  /*9be0*/  LOP3.LUT R7, R6, 0x10, RZ, 0xc0, !PT ;  /* 0x0000001006077812 */ /* 0x000fe400078ec0ff */
[----:B------:R-:W-:Y:S02]  /*9bf0*/  LOP3.LUT R10, R10, 0x38, R35, 0x78, !PT ;  /* 0x000000380a0a7812 */ /* 0x000fe400078e7823 */
[----:B----4-:R-:W-:Y:S01]  /*9c00*/  IADD3 R8, PT, PT, R170, 0x8, RZ ;  /* 0x00000008aa087810 */ /* 0x010fe20007ffe0ff */
[----:B-1----:R-:W-:Y:S01]  /*9c10*/  @P1 FMUL.FTZ R44, R44, 0.69314718246459960938 ;  /* 0x3f3172182c2c1820 */ /* 0x002fe20000410000 */
[----:B------:R-:W-:Y:S02]  /*9c20*/  LEA R7, R10, R7, 0x2 ;  /* 0x000000070a077211 */ /* 0x000fe400078e10ff */
[----:B------:R-:W-:-:S02]  /*9c30*/  IADD3 R6, PT, PT, R170, 0x10, RZ ;  /* 0x00000010aa067810 */ /* 0x000fc40007ffe0ff */
[----:B------:R-:W-:Y:S02]  /*9c40*/  LOP3.LUT R35, R35, 0x30, RZ, 0xc0, !PT ;  /* 0x0000003023237812 */ /* 0x000fe400078ec0ff */
[----:B------:R-:W-:Y:S01]  /*9c50*/  IADD3 R166, PT, PT, R166, R7, RZ ;  /* 0x00000007a6a67210 */ /* 0x000fe20007ffe0ff */
[----:B------:R-:W-:Y:S01]  /*9c60*/  BAR.SYNC.DEFER_BLOCKING 0x0 ;  /* 0x0000000000007b1d */ /* 0x000fe20000010000 */
[-C--:B------:R-:W-:Y:S02]  /*9c70*/  ISETP.GE.AND P4, PT, R8, R167.reuse, PT ;  /* 0x000000a70800720c */ /* 0x080fe40003f86270 */
[----:B------:R-:W-:Y:S02]  /*9c80*/  ISETP.GE.AND P3, PT, R6, R167, PT ;  /* 0x000000a70600720c */ /* 0x000fe40003f66270 */
[----:B------:R-:W-:Y:S02]  /*9c90*/  SHF.R.U32.HI R2, RZ, 0x2, R177 ;  /* 0x00000002ff027819 */ /* 0x000fe400000116b1 */
[----:B------:R-:W-:Y:S01]  /*9ca0*/  MOV R3, 0xff800000 ;  /* 0xff80000000037802 */ /* 0x000fe20000000f00 */
[----:B-----5:R-:W-:Y:S01]  /*9cb0*/  @P1 FFMA.FTZ R3, R37, R36, R44 ;  /* 0x0000002425031223 */ /* 0x020fe2000001002c */
[----:B------:R-:W-:-:S02]  /*9cc0*/  LOP3.LUT R2, R35, 0x7, R2, 0xf8, !PT ;  /* 0x0000000723027812 */ /* 0x000fc400078ef802 */
[----:B------:R-:W-:Y:S02]  /*9cd0*/  LOP3.LUT R39, R34, 0xffc, RZ, 0xc0, !PT ;  /* 0x00000ffc22277812 */ /* 0x000fe400078ec0ff */
[----:B------:R-:W-:Y:S02]  /*9ce0*/  LOP3.LUT P5, RZ, R177, 0x3, RZ, 0xc0, !PT ;  /* 0x00000003b1ff7812 */ /* 0x000fe400078ac0ff */
[----:B------:R-:W-:Y:S02]  /*9cf0*/  IADD3 R46, PT, PT, R170, 0x18, RZ ;  /* 0x00000018aa2e7810 */ /* 0x000fe40007ffe0ff */
[----:B------:R-:W-:Y:S02]  /*9d00*/  MOV R36, 0xff800000 ;  /* 0xff80000000247802 */ /* 0x000fe40000000f00 */
[----:B------:R-:W-:Y:S01]  /*9d10*/  ISETP.GE.AND P2, PT, R46, R167, PT ;  /* 0x000000a72e00720c */ /* 0x000fe20003f46270 */
        /* <DEDUP_REMOVED lines=25> */
.L_x_9045:
[----:B------:R-:W-:Y:S05]  /*9eb0*/  BSYNC.RECONVERGENT B0 ;  /* 0x0000000000007941 */ /* 0x000fea0003800200 */
.L_x_9044:
[----:B------:R-:W-:Y:S01]  /*9ec0*/  IADD3 R39, P0, PT, R38, R39, RZ ;  /* 0x0000002726277210 */ /* 0x000fe20007f1e0ff */
[C---:B------:R-:W-:Y:S01]  /*9ed0*/  VIADD R2, R170.reuse, 0x20 ;  /* 0x00000020aa027836 */ /* 0x040fe20000000000 */
[CC--:B------:R-:W-:Y:S01]  /*9ee0*/  ISETP.GE.AND P6, PT, R170.reuse, R167.reuse, PT ;  /* 0x000000a7aa00720c */ /* 0x0c0fe20003fc6270 */
[----:B------:R-:W-:Y:S01]  /*9ef0*/  VIADD R0, R170, 0x28 ;  /* 0x00000028aa007836 */ /* 0x000fe20000000000 */
[----:B------:R-:W-:Y:S01]  /*9f00*/  LEA.HI.X.SX32 R38, R38, RZ, 0x1, P0 ;  /* 0x000000ff26267211 */ /* 0x000fe200000f0eff */
[C---:B---3--:R-:W-:Y:S01]  /*9f10*/  VIADD R36, R170.reuse, 0x30 ;  /* 0x00000030aa247836 */ /* 0x048fe20000000000 */
        /* <DEDUP_REMOVED lines=15> */
[----:B--2---:R-:W-:Y:S05]  /*a010*/  @P6 RET.REL.NODEC R176 `(_ZN5flash24flash_fwd_splitkv_kernelI23Flash_fwd_kernel_traitsILi64ELi64ELi128ELi4ELb0ELb0EN7cutlass10bfloat16_tE19Flash_kernel_traitsILi64ELi64ELi128ELi4ES3_EELb0ELb0ELb0ELb0ELb1ELb1ELb1ELb0EEEvNS_16Flash_fwd_paramsE) ;  /* 0xffffff5cb0f86950 */ /* 0x004fea0003c3ffff */
[----:B------:R-:W-:Y:S01]  /*a020*/  MOV R177, 0x0 ;  /* 0x0000000000b17802 */ /* 0x000fe20000000f00 */
[----:B------:R1:W-:Y:S03]  /*a030*/  ST.E.128 desc[UR4][R40.64+0x3800], R32 ;  /* 0x0038002028007985 */ /* 0x0003e6000c101d04 */
[----:B-1----:R-:W-:Y:S05]  /*a040*/  RET.REL.NODEC R176 `(_ZN5flash24flash_fwd_splitkv_kernelI23Flash_fwd_kernel_traitsILi64ELi64ELi128ELi4ELb0ELb0EN7cutlass10bfloat16_tE19Flash_kernel_traitsILi64ELi64ELi128ELi4ES3_EELb0ELb0ELb0ELb0ELb1ELb1ELb1ELb0EEEvNS_16Flash_fwd_paramsE) ;  /* 0xffffff5cb0ec7950 */ /* 0x002fea0003c3ffff */
.L_x_9043:
[----:B------:R-:W-:Y:S01]  /*a050*/  MOV R7, 0x2 ;  /* 0x0000000200077802 */ /* 0x000fe20000000f00 */
[----:B------:R-:W-:Y:S01]  /*a060*/  IMAD.MOV.U32 R4, RZ, RZ, 0x1f ;  /* 0x0000001fff047424 */ /* 0x000fe200078e00ff */
[----:B------:R-:W-:-:S07]  /*a070*/  MOV R6, 0xffffffff ;  /* 0xffffffff00067802 */ /* 0x000fce0000000f00 */
[----:B-1---5:R-:W-:Y:S05]  /*a080*/  WARPSYNC.COLLECTIVE R6, `(.L_x_9046) ;  /* 0x0000000006087348 */ /* 0x022fea0003c00000 */
[----:B------:R2:W3:Y:S02]  /*a090*/  SHFL.BFLY P0, R10, R188, R7, R4 ;  /* 0x0c000007bc0a7389 */ /* 0x0004e40000000004 */
[----:B-123-5:R-:W-:Y:S05]  /*a0a0*/  ENDCOLLECTIVE ;  /* 0x000000000000791b */ /* 0x02efea0003800000 */
.L_x_9046:
[----:B------:R-:W-:Y:S02]  /*a0b0*/  IMAD.MOV.U32 R5, RZ, RZ, R10 ;  /* 0x000000ffff057224 */ /* 0x000fe400078e000a */
[----:B------:R-:W-:Y:S02]  /*a0c0*/  IMAD.MOV.U32 R7, RZ, RZ, 0x1 ;  /* 0x00000001ff077424 */ /* 0x000fe400078e00ff */
[----:B------:R-:W-:-:S05]  /*a0d0*/  FADD.FTZ R8, R5, R188 ;  /* 0x000000bc05087221 */ /* 0x000fca0000010000 */
[----:B------:R-:W-:-:S07]  /*a0e0*/  MOV R188, R8 ;  /* 0x0000000800bc7202 */ /* 0x000fce0000000f00 */
[----:B------:R-:W-:Y:S05]  /*a0f0*/  WARPSYNC.COLLECTIVE R6, `(.L_x_9047) ;  /* 0x0000000006087348 */ /* 0x000fea0003c00000 */
[----:B------:R1:W2:Y:S02]  /*a100*/  SHFL.BFLY P0, R10, R188, R7, R4 ;  /* 0x0c000007bc0a7389 */ /* 0x0002a40000000004 */
[----:B-12---:R-:W-:Y:S05]  /*a110*/  ENDCOLLECTIVE ;  /* 0x000000000000791b */ /* 0x006fea0003800000 */
.L_x_9047:
[----:B------:R-:W-:Y:S01]  /*a120*/  MOV R188, R189 ;  /* 0x000000bd00bc7202 */ /* 0x000fe20000000f00 */
[----:B------:R-:W-:Y:S01]  /*a130*/  IMAD.MOV.U32 R7, RZ, RZ, 0x2 ;  /* 0x00000002ff077424 */ /* 0x000fe200078e00ff */
[----:B------:R-:W-:-:S07]  /*a140*/  MOV R5, R10 ;  /* 0x0000000a00057202 */ /* 0x000fce0000000f00 */
[----:B------:R-:W-:Y:S05]  /*a150*/  WARPSYNC.COLLECTIVE R6, `(.L_x_9048) ;  /* 0x0000000006087348 */ /* 0x000fea0003c00000 */
[----:B------:R1:W2:Y:S02]  /*a160*/  SHFL.BFLY P0, R10, R188, R7, R4 ;  /* 0x0c000007bc0a7389 */ /* 0x0002a40000000004 */
[----:B-12---:R-:W-:Y:S05]  /*a170*/  ENDCOLLECTIVE ;  /* 0x000000000000791b */ /* 0x006fea0003800000 */
.L_x_9048:
[----:B------:R-:W-:Y:S01]  /*a180*/  FADD.FTZ R5, R8, R5 ;  /* 0x0000000508057221 */ /* 0x000fe20000010000 */
[----:B------:R-:W-:Y:S01]  /*a190*/  FADD.FTZ R9, R10, R189 ;  /* 0x000000bd0a097221 */ /* 0x000fe20000010000 */
[----:B------:R-:W-:-:S04]  /*a1a0*/  MOV R7, 0x1 ;  /* 0x0000000100077802 */ /* 0x000fc80000000f00 */
[----:B------:R-:W-:-:S07]  /*a1b0*/  MOV R188, R9 ;  /* 0x0000000900bc7202 */ /* 0x000fce0000000f00 */
[----:B------:R-:W-:Y:S05]  /*a1c0*/  WARPSYNC.COLLECTIVE R6, `(.L_x_9049) ;  /* 0x0000000006087348 */ /* 0x000fea0003c00000 */
[----:B------:R1:W2:Y:S02]  /*a1d0*/  SHFL.BFLY P0, R10, R188, R7, R4 ;  /* 0x0c000007bc0a7389 */ /* 0x0002a40000000004 */
[----:B-12---:R-:W-:Y:S05]  /*a1e0*/  ENDCOLLECTIVE ;  /* 0x000000000000791b */ /* 0x006fea0003800000 */
.L_x_9049:
[----:B------:R-:W-:Y:S05]  /*a1f0*/  BRA `(.L_x_9050) ;  /* 0xfffffff400207947 */ /* 0x000fea000383ffff */
.L_x_9051:
        /* <DEDUP_REMOVED lines=16> */
.L_x_14789:


//--------------------- .text._ZN5flash24flash_fwd_splitkv_kernelI23Flash_fwd_kernel_traitsILi64ELi64ELi128ELi4ELb0ELb0EN7cutlass10bfloat16_tE19Flash_kernel_traitsILi64ELi64ELi128ELi4ES3_EELb0ELb0ELb0ELb0ELb0ELb0ELb0ELb0EEEvNS_16Flash_fwd_paramsE --------------------------
	.section	.text._ZN5flash24flash_fwd_splitkv_kernelI23Flash_fwd_kernel_traitsILi64ELi64ELi128ELi4ELb0ELb0EN7cutlass10bfloat16_tE19Flash_kernel_traitsILi64ELi64ELi128ELi4ES3_EELb0ELb0ELb0ELb0ELb0ELb0ELb0ELb0EEEvNS_16Flash_fwd_paramsE,"ax",@progbits
	.align	128
        .global         _ZN5flash24flash_fwd_splitkv_kernelI23Flash_fwd_kernel_traitsILi64ELi64ELi128ELi4ELb0ELb0EN7cutlass10bfloat16_tE19Flash_kernel_traitsILi64ELi64ELi128ELi4ES3_EELb0ELb0ELb0ELb0ELb0ELb0ELb0ELb0EEEvNS_16Flash_fwd_paramsE
        .type           _ZN5flash24flash_fwd_splitkv_kernelI23Flash_fwd_kernel_traitsILi64ELi64ELi128ELi4ELb0ELb0EN7cutlass10bfloat16_tE19Flash_kernel_traitsILi64ELi64ELi128ELi4ES3_EELb0ELb0ELb0ELb0ELb0ELb0ELb0ELb0EEEvNS_16Flash_fwd_paramsE,@function
        .size           _ZN5flash24flash_fwd_splitkv_kernelI23Flash_fwd_kernel_traitsILi64ELi64ELi128ELi4ELb0ELb0EN7cutlass10bfloat16_tE19Flash_kernel_traitsILi64ELi64ELi128ELi4ES3_EELb0ELb0ELb0ELb0ELb0ELb0ELb0ELb0EEEvNS_16Flash_fwd_paramsE,(.L_x_14790 - _ZN5flash24flash_fwd_splitkv_kernelI23Flash_fwd_kernel_traitsILi64ELi64ELi128ELi4ELb0ELb0EN7cutlass10bfloat16_tE19Flash_kernel_traitsILi64ELi64ELi128ELi4ES3_EELb0ELb0ELb0ELb0ELb0ELb0ELb0ELb0EEEvNS_16Flash_fwd_paramsE)
        .other          _ZN5flash24flash_fwd_splitkv_kernelI23Flash_fwd_kernel_traitsILi64ELi64ELi128ELi4ELb0ELb0EN7cutlass10bfloat16_tE19Flash_kernel_traitsILi64ELi64ELi128ELi4ES3_EELb0ELb0ELb0ELb0ELb0ELb0ELb0ELb0EEEvNS_16Flash_fwd_paramsE,@"STO_CUDA_ENTRY STV_DEFAULT"
_ZN5flash24flash_fwd_splitkv_kernelI23Flash_fwd_kernel_traitsILi64ELi64ELi128ELi4ELb0ELb0EN7cutlass10bfloat16_tE19Flash_kernel_traitsILi64ELi64ELi128ELi4ES3_EELb0ELb0ELb0ELb0ELb0ELb0ELb0ELb0EEEvNS_16Flash_fwd_paramsE:
.text._ZN5flash24flash_fwd_splitkv_kernelI23Flash_fwd_kernel_traitsILi64ELi64ELi128ELi4ELb0ELb0EN7cutlass10bfloat16_tE19Flash_kernel_traitsILi64ELi64ELi128ELi4ES3_EELb0ELb0ELb0ELb0ELb0ELb0ELb0ELb0EEEvNS_16Flash_fwd_paramsE:
[----:B------:R-:W-:Y:S01]  /*0000*/  LDC R1, c[0x0][0x37c] ;  /* 0x0000df00ff017b82 */ /* 0x000fe20000000800 */
[----:B------:R-:W1:Y:S07]  /*0010*/  S2R R25, SR_CTAID.X ;  /* 0x0000000000197919 */ /* 0x000e6e0000002500 */
[----:B------:R-:W2:Y:S01]  /*0020*/  LDC.64 R2, c[0x0][0x348] ;  /* 0x0000d200ff027b82 */ /* 0x000ea20000000a00 */
[----:B------:R-:W-:Y:S01]  /*0030*/  BSSY.RECONVERGENT B2, `(.L_x_9052) ;  /* 0x0000005000027945 */ /* 0x000fe20003800200 */
[----:B------:R-:W-:Y:S01]  /*0040*/  MOV R174, 0x80 ;  /* 0x0000008000ae7802 */ /* 0x000fe20000000f00 */
[----:B------:R-:W3:Y:S01]  /*0050*/  S2R R176, SR_CTAID.Y ;  /* 0x0000000000b07919 */ /* 0x000ee20000002600 */
[----:B------:R-:W4:Y:S05]  /*0060*/  S2R R175, SR_CTAID.Z ;  /* 0x0000000000af7919 */ /* 0x000f2a0000002700 */
[----:B-1234-:R-:W-:Y:S05]  /*0070*/  CALL.REL.NOINC `($_ZN5flash24flash_fwd_splitkv_kernelI23Flash_fwd_kernel_traitsILi64ELi64ELi128ELi4ELb0ELb0EN7cutlass10bfloat16_tE19Flash_kernel_traitsILi64ELi64ELi128ELi4ES3_EELb0ELb0ELb0ELb0ELb0ELb0ELb0ELb0EEEvNS_16Flash_fwd_paramsE$_ZN5flash30compute_attn_1rowblock_splitkvI23Flash_fwd_kernel_traitsILi64ELi64ELi128ELi4ELb0ELb0EN7cutlass10bfloat16_tE19Flash_kernel_traitsILi64ELi64ELi128ELi4ES3_EELb0ELb0ELb0ELb0ELb0ELb0ELb0ELb0ENS_16Flash_fwd_paramsEEEvRKT8_iiiii) ;  /* 0x0000000000087944 */ /* 0x01efea0003c00000 */
[----:B------:R-:W-:Y:S05]  /*0080*/  BSYNC.RECONVERGENT B2 ;  /* 0x0000000000027941 */ /* 0x000fea0003800200 */
.L_x_9052:
[----:B------:R-:W-:Y:S05]  /*0090*/  EXIT ;  /* 0x000000000000794d */ /* 0x000fea0003800000 */
        .type           $_ZN5flash24flash_fwd_splitkv_kernelI23Flash_fwd_kernel_traitsILi64ELi64ELi128ELi4ELb0ELb0EN7cutlass10bfloat16_tE19Flash_kernel_traitsILi64ELi64ELi128ELi4ES3_EELb0ELb0ELb0ELb0ELb0ELb0ELb0ELb0EEEvNS_16Flash_fwd_paramsE$_ZN5flash30compute_attn_1rowblock_splitkvI23Flash_fwd_kernel_traitsILi64ELi64ELi128ELi4ELb0ELb0EN7cutlass10bfloat16_tE19Flash_kernel_traitsILi64ELi64ELi128ELi4ES3_EELb0ELb0ELb0ELb0ELb0ELb0ELb0ELb0ENS_16Flash_fwd_paramsEEEvRKT8_iiiii,@function
        .size           $_ZN5flash24flash_fwd_splitkv_kernelI23Flash_fwd_kernel_traitsILi64ELi64ELi128ELi4ELb0ELb0EN7cutlass10bfloat16_tE19Flash_kernel_traitsILi64ELi64ELi128ELi4ES3_EELb0ELb0ELb0ELb0ELb0ELb0ELb0ELb0EEEvNS_16Flash_fwd_paramsE$_ZN5flash30compute_attn_1rowblock_splitkvI23Flash_fwd_kernel_traitsILi64ELi64ELi128ELi4ELb0ELb0EN7cutlass10bfloat16_tE19Flash_kernel_traitsILi64ELi64ELi128ELi4ES3_EELb0ELb0ELb0ELb0ELb0ELb0ELb0ELb0ENS_16Flash_fwd_paramsEEEvRKT8_iiiii,(.L_x_14790 - $_ZN5flash24flash_fwd_splitkv_kernelI23Flash_fwd_kernel_traitsILi64ELi64ELi128ELi4ELb0ELb0EN7cutlass10bfloat16_tE19Flash_kernel_traitsILi64ELi64ELi128ELi4ES3_EELb0ELb0ELb0ELb0ELb0ELb0ELb0ELb0EEEvNS_16Flash_fwd_paramsE$_ZN5flash30compute_attn_1rowblock_splitkvI23Flash_fwd_kernel_traitsILi64ELi64ELi128ELi4ELb0ELb0EN7cutlass10bfloat16_tE19Flash_kernel_traitsILi64ELi64ELi128ELi4ES3_EELb0ELb0ELb0ELb0ELb0ELb0ELb0ELb0ENS_16Flash_fwd_paramsEEEvRKT8_iiiii)
$_ZN5flash24flash_fwd_splitkv_kernelI23Flash_fwd_kernel_traitsILi64ELi64ELi128ELi4ELb0ELb0EN7cutlass10bfloat16_tE19Flash_kernel_traitsILi64ELi64ELi128ELi4ES3_EELb0ELb0ELb0ELb0ELb0ELb0ELb0ELb0EEEvNS_16Flash_fwd_paramsE$_ZN5flash30compute_attn_1rowblock_splitkvI23Flash_fwd_kernel_traitsILi64ELi64ELi128ELi4ELb0ELb0EN7cutlass10bfloat16_tE19Flash_kernel_traitsILi64ELi64ELi128ELi4ES3_EELb0ELb0ELb0ELb0ELb0ELb0ELb0ELb0ENS_16Flash_fwd_paramsEEEvRKT8_iiiii:
        /* <DEDUP_REMOVED lines=16> */
[----:B------:R-:W-:-:S04]  /*01a0*/  IMAD.WIDE.U32 R14, R176, 0x4, R14 ;  /* 0x00000004b00e7825 */ /* 0x000fc800078e000e */
[----:B------:R-:W-:Y:S01]  /*01b0*/  @P1 IMAD.X R13, R5, 0x1, R0, P0 ;  /* 0x00000001050d1824 */ /* 0x000fe200000e0600 */
[----:B------:R1:W5:Y:S04]  /*01c0*/  @P4 LD.E R4, desc[UR4][R14.64+0x4] ;  /* 0x000004040e044980 */ /* 0x000368000c101900 */
[----:B------:R1:W5:Y:S04]  /*01d0*/  @!P4 LD.E R5, desc[UR4][R2.64+0xb4] ;  /* 0x0000b4040205c980 */ /* 0x000368000c101900 */
        /* <DEDUP_REMOVED lines=19> */
.L_x_9054:
[----:B------:R-:W-:Y:S05]  /*0310*/  BSYNC.RECONVERGENT B0 ;  /* 0x0000000000007941 */ /* 0x000fea0003800200 */
.L_x_9053:
[----:B------:R-:W-:Y:S04]  /*0320*/  BSSY.RECONVERGENT B0, `(.L_x_9055) ;  /* 0x0000007000007945 */ /* 0x000fe80003800200 */
[----:B------:R-:W-:Y:S05]  /*0330*/  @!P3 BRA `(.L_x_9056) ;  /* 0x000000000014b947 */ /* 0x000fea0003800000 */
[----:B------:R-:W4:Y:S02]  /*0340*/  LD.E.U8 R7, desc[UR4][R2.64+0x1b2] ;  /* 0x0001b20402077980 */ /* 0x000f24000c101100 */
[----:B----4-:R-:W-:-:S13]  /*0350*/  ISETP.NE.AND P1, PT, R7, RZ, PT ;  /* 0x000000ff0700720c */ /* 0x010fda0003f25270 */
[----:B------:R-:W4:Y:S02]  /*0360*/  @P1 LD.E R7, desc[UR4][R10.64+0x4] ;  /* 0x000004040a071980 */ /* 0x000f24000c101900 */
[----:B----45:R-:W-:-:S06]  /*0370*/  @P1 IADD3 R120, PT, PT, R7, -R18, RZ ;  /* 0x8000001207781210 */ /* 0x030fcc0007ffe0ff */
[----:B------:R4:W5:Y:S02]  /*0380*/  @!P1 LD.E R120, desc[UR4][R10.64] ;  /* 0x000000040a789980 */ /* 0x000964000c101900 */
.L_x_9056:
[----:B------:R-:W-:Y:S05]  /*0390*/  BSYNC.RECONVERGENT B0 ;  /* 0x0000000000007941 */ /* 0x000fea0003800200 */
.L_x_9055:
        /* <DEDUP_REMOVED lines=8> */
.L_x_9058:
[----:B------:R-:W5:Y:S01]  /*0420*/  LD.E.64 R8, desc[UR4][R2.64+0x108] ;  /* 0x0001080402087980 */ /* 0x000f62000c101b00 */
[----:B------:R-:W-:Y:S01]  /*0430*/  BSSY.RECONVERGENT B0, `(.L_x_9060) ;  /* 0x0000006000007945 */ /* 0x000fe20003800200 */
[----:B------:R-:W-:Y:S01]  /*0440*/  IMAD.MOV.U32 R4, RZ, RZ, RZ ;  /* 0x000000ffff047224 */ /* 0x000fe200078e00ff */
[----:B-----5:R-:W-:-:S04]  /*0450*/  ISETP.NE.U32.AND P0, PT, R8, RZ, PT ;  /* 0x000000ff0800720c */ /* 0x020fc80003f05070 */
[----:B------:R-:W-:-:S13]  /*0460*/  ISETP.NE.AND.EX P0, PT, R9, RZ, PT, P0 ;  /* 0x000000ff0900720c */ /* 0x000fda0003f05300 */
[----:B------:R-:W-:Y:S05]  /*0470*/  @!P0 BRA `(.L_x_9061) ;  /* 0x0000000000048947 */ /* 0x000fea0003800000 */
[----:B------:R1:W5:Y:S02]  /*0480*/  LD.E R4, desc[UR4][R2.64+0xbc] ;  /* 0x0000bc0402047980 */ /* 0x000364000c101900 */
.L_x_9061:
[----:B------:R-:W-:Y:S05]  /*0490*/  BSYNC.RECONVERGENT B0 ;  /* 0x0000000000007941 */ /* 0x000fea0003800200 */
.L_x_9060:
[----:B-----5:R-:W-:Y:S02]  /*04a0*/  IADD3 R120, PT, PT, R4, R120, -R17 ;  /* 0x0000007804787210 */ /* 0x020fe40007ffe811 */
.L_x_9059:
[----:B------:R-:W-:Y:S05]  /*04b0*/  BSYNC.RECONVERGENT B1 ;  /* 0x0000000000017941 */ /* 0x000fea0003800200 */
.L_x_9057:
[----:B------:R-:W-:Y:S01]  /*04c0*/  IMAD.SHL.U32 R180, R25, 0x40, RZ ;  /* 0x0000004019b47824 */ /* 0x000fe200078e00ff */
[----:B------:R-:W-:Y:S01]  /*04d0*/  MOV R8, R174 ;  /* 0x000000ae00087202 */ /* 0x000fe20000000f00 */
[----:B------:R-:W-:-:S03]  /*04e0*/  IMAD.MOV.U32 R9, RZ, RZ, 0x0 ;  /* 0x00000000ff097424 */ /* 0x000fc600078e00ff */
[----:B------:R-:W-:-:S13]  /*04f0*/  ISETP.GT.AND P0, PT, R5, R180, PT ;  /* 0x000000b40500720c */ /* 0x000fda0003f04270 */
[----:B-1234-:R-:W-:Y:S05]  /*0500*/  @!P0 RET.REL.NODEC R8 `(_ZN5flash24flash_fwd_splitkv_kernelI23Flash_fwd_kernel_traitsILi64ELi64ELi128ELi4ELb0ELb0EN7cutlass10bfloat16_tE19Flash_kernel_traitsILi64ELi64ELi128ELi4ES3_EELb0ELb0ELb0ELb0ELb0ELb0ELb0ELb0EEEvNS_16Flash_fwd_paramsE) ;  /* 0xfffffff808bc8950 */ /* 0x01efea0003c3ffff */
        /* <DEDUP_REMOVED lines=42> */
[----:B----4-:R-:W-:Y:S02]  /*07b0*/  IMAD R0, R15, R175, RZ ;  /* 0x000000af0f007224 */ /* 0x010fe400078e02ff */
        /* <DEDUP_REMOVED lines=9> */
[C---:B------:R-:W-:Y:S01]  /*0850*/  VIADD R2, R122.reuse, 0x10 ;  /* 0x000000107a027836 */ /* 0x040fe20000000000 */
[----:B------:R-:W-:Y:S01]  /*0860*/  IADD3 R0, PT, PT, R122, 0x20, RZ ;  /* 0x000000207a007810 */ /* 0x000fe20007ffe0ff */
[----:B------:R-:W-:-:S03]  /*0870*/  IMAD R7, R7, R4, R180 ;  /* 0x0000000407077224 */ /* 0x000fc600078e02b4 */
[CC--:B------:R-:W-:Y:S01]  /*0880*/  ISETP.GE.OR P5, PT, R2.reuse, R5.reuse, P6 ;  /* 0x000000050200720c */ /* 0x0c0fe200037a6670 */
[----:B------:R1:W-:Y:S01]  /*0890*/  @!P0 ST.E.128 desc[UR4][R14.64], RZ ;  /* 0x000000ff0e008985 */ /* 0x0003e2000c101d04 */
[-C--:B------:R-:W-:Y:S02]  /*08a0*/  ISETP.GE.OR P2, PT, R2, R5.reuse, P4 ;  /* 0x000000050200720c */ /* 0x080fe40002746670 */
[----:B------:R-:W-:Y:S02]  /*08b0*/  ISETP.GE.OR P1, PT, R0, R5, P4 ;  /* 0x000000050000720c */ /* 0x000fe40002726670 */
[----:B------:R-:W-:Y:S01]  /*08c0*/  IADD3 R3, P0, PT, R7, R122, RZ ;  /* 0x0000007a07037210 */ /* 0x000fe20007f1e0ff */
[----:B------:R-:W-:-:S03]  /*08d0*/  VIADD R4, R122, 0x30 ;  /* 0x000000307a047836 */ /* 0x000fc60000000000 */
[----:B------:R-:W-:Y:S02]  /*08e0*/  LEA.HI.X.SX32 R7, R7, RZ, 0x1, P0 ;  /* 0x000000ff07077211 */ /* 0x000fe400000f0eff */
[C---:B------:R-:W-:Y:S02]  /*08f0*/  LEA R6, P0, R3.reuse, R20, 0x2 ;  /* 0x0000001403067211 */ /* 0x040fe400078010ff */
[----:B------:R-:W-:Y:S02]  /*0900*/  ISETP.GE.OR P4, PT, R4, R5, P4 ;  /* 0x000000050400720c */ /* 0x000fe40002786670 */
[----:B------:R-:W-:Y:S02]  /*0910*/  LEA.HI.X R7, R3, R21, R7, 0x2, P0 ;  /* 0x0000001503077211 */ /* 0x000fe400000f1407 */
[-C--:B------:R-:W-:Y:S01]  /*0920*/  ISETP.GE.OR P0, PT, R0, R5.reuse, P6 ;  /* 0x000000050000720c */ /* 0x080fe20003706670 */
[----:B------:R-:W-:Y:S01]  /*0930*/  @!P1 IMAD.MOV.U32 R3, RZ, RZ, 0x7f800000 ;  /* 0x7f800000ff039424 */ /* 0x000fe200078e00ff */
        /* <DEDUP_REMOVED lines=15> */
.L_x_9064:
[----:B------:R-:W-:Y:S05]  /*0a30*/  BSYNC.RECONVERGENT B0 ;  /* 0x0000000000007941 */ /* 0x000fea0003800200 */
.L_x_9063:
        /* <DEDUP_REMOVED lines=13> */
.L_x_9066:
[----:B------:R-:W-:Y:S05]  /*0b10*/  BSYNC.RECONVERGENT B0 ;  /* 0x0000000000007941 */ /* 0x000fea0003800200 */
.L_x_9065:
[----:B------:R-:W-:Y:S04]  /*0b20*/  BSSY.RECONVERGENT B0, `(.L_x_9067) ;  /* 0x000000c000007945 */ /* 0x000fe80003800200 */
[----:B------:R-:W-:Y:S05]  /*0b30*/  @P6 BRA `(.L_x_9068) ;  /* 0x0000000000286947 */ /* 0x000fea0003800000 */
[----:B-12---:R-:W-:Y:S02]  /*0b40*/  IADD3 R19, P0, PT, R122, 0x30, RZ ;  /* 0x000000307a137810 */ /* 0x006fe40007f1e0ff */
        /* <DEDUP_REMOVED lines=9> */
.L_x_9068:
[----:B------:R-:W-:Y:S05]  /*0be0*/  BSYNC.RECONVERGENT B0 ;  /* 0x0000000000007941 */ /* 0x000fea0003800200 */
.L_x_9067:
[----:B------:R-:W-:Y:S01]  /*0bf0*/  MOV R175, 0x0 ;  /* 0x0000000000af7802 */ /* 0x000fe20000000f00 */
[----:B------:R-:W-:Y:S04]  /*0c00*/  @!P3 ST.E desc[UR4][R6.64], R15 ;  /* 0x0000000f0600b985 */ /* 0x000fe8000c101904 */
[----:B------:R-:W-:Y:S04]  /*0c10*/  @!P2 ST.E desc[UR4][R6.64+0x40], R5 ;  /* 0x000040050600a985 */ /* 0x000fe8000c101904 */
[----:B------:R1:W-:Y:S02]  /*0c20*/  @!P1 ST.E desc[UR4][R6.64+0x80], R3 ;  /* 0x0000800306009985 */ /* 0x0003e4000c101904 */
[----:B-123--:R-:W-:Y:S05]  /*0c30*/  @P4 RET.REL.NODEC R174 `(_ZN5flash24flash_fwd_splitkv_kernelI23Flash_fwd_kernel_traitsILi64ELi64ELi128ELi4ELb0ELb0EN7cutlass10bfloat16_tE19Flash_kernel_traitsILi64ELi64ELi128ELi4ES3_EELb0ELb0ELb0ELb0ELb0ELb0ELb0ELb0EEEvNS_16Flash_fwd_paramsE) ;  /* 0xfffffff0aef04950 */ /* 0x00efea0003c3ffff */
[----:B------:R-:W-:Y:S02]  /*0c40*/  MOV R3, 0x7f800000 ;  /* 0x7f80000000037802 */ /* 0x000fe40000000f00 */
[----:B------:R-:W-:-:S03]  /*0c50*/  MOV R175, 0x0 ;  /* 0x0000000000af7802 */ /* 0x000fc60000000f00 */
[----:B------:R1:W-:Y:S02]  /*0c60*/  ST.E desc[UR4][R6.64+0xc0], R3 ;  /* 0x0000c00306007985 */ /* 0x0003e4000c101904 */
[----:B-1----:R-:W-:Y:S05]  /*0c70*/  RET.REL.NODEC R174 `(_ZN5flash24flash_fwd_splitkv_kernelI23Flash_fwd_kernel_traitsILi64ELi64ELi128ELi4ELb0ELb0EN7cutlass10bfloat16_tE19Flash_kernel_traitsILi64ELi64ELi128ELi4ES3_EELb0ELb0ELb0ELb0ELb0ELb0ELb0ELb0EEEvNS_16Flash_fwd_paramsE) ;  /* 0xfffffff0aee07950 */ /* 0x002fea0003c3ffff */
.L_x_9062:
        /* <DEDUP_REMOVED lines=16> */
[----:B------:R-:W4:Y:S04]  /*0d80*/  LD.E.64 R26, desc[UR4][R2.64+0x20] ;  /* 0x00002004021a7980 */ /* 0x000f28000c101b00 */
        /* <DEDUP_REMOVED lines=10> */
[----:B-1----:R-:W-:Y:S02]  /*0e30*/  IABS R6, R18 ;  /* 0x0000001200067213 */ /* 0x002fe40000000000 */
[----:B--2---:R-:W-:Y:S01]  /*0e40*/  IADD3 R7, PT, PT, RZ, -R17, RZ ;  /* 0x80000011ff077210 */ /* 0x004fe20007ffe0ff */
[----:B------:R-:W-:-:S04]  /*0e50*/  IMAD.MOV.U32 R16, RZ, RZ, RZ ;  /* 0x000000ffff107224 */ /* 0x000fc800078e00ff */
[----:B-----5:R-:W-:Y:S01]  /*0e60*/  IMAD R12, R7, R8, RZ ;  /* 0x00000008070c7224 */ /* 0x020fe200078e02ff */
[----:B------:R-:W-:-:S03]  /*0e70*/  IABS R7, R9 ;  /* 0x0000000900077213 */ /* 0x000fc60000000000 */
        /* <DEDUP_REMOVED lines=22> */
[----:B----4-:R-:W-:-:S04]  /*0fe0*/  IABS R7, R0 ;  /* 0x0000000000077213 */ /* 0x010fc80000000000 */
[----:B------:R-:W3:Y:S08]  /*0ff0*/  I2F.RP R12, R7 ;  /* 0x00000007000c7306 */ /* 0x000ef00000209400 */
[----:B---3--:R-:W3:Y:S02]  /*1000*/  MUFU.RCP R28, R12 ;  /* 0x0000000c001c7308 */ /* 0x008ee40000001000 */
[----:B---3--:R-:W-:-:S06]  /*1010*/  VIADD R28, R28, 0xffffffe ;  /* 0x0ffffffe1c1c7836 */ /* 0x008fcc0000000000 */
[----:B------:R-:W3:Y:S01]  /*1020*/  F2I.FTZ.U32.TRUNC.NTZ R29, R28 ;  /* 0x0000001c001d7305 */ /* 0x000ee2000021f000 */
[----:B-1----:R-:W-:Y:S02]  /*1030*/  IABS R16, R175 ;  /* 0x000000af00107213 */ /* 0x002fe40000000000 */
        /* <DEDUP_REMOVED lines=14> */
[----:B------:R-:W-:Y:S01]  /*1120*/  ISETP.NE.AND P1, PT, R0, RZ, PT ;  /* 0x000000ff0000720c */ /* 0x000fe20003f25270 */
[----:B------:R-:W-:Y:S01]  /*1130*/  IMAD R9, R18, R14, R9 ;  /* 0x0000000e12097224 */ /* 0x000fe200078e0209 */
[----:B------:R-:W-:-:S03]  /*1140*/  ISETP.GE.AND P0, PT, R12, RZ, PT ;  /* 0x000000ff0c00720c */ /* 0x000fc60003f06270 */
[----:B------:R-:W-:-:S04]  /*1150*/  IMAD R12, R165, R9, RZ ;  /* 0x00000009a50c7224 */ /* 0x000fc800078e02ff */
[----:B------:R-:W-:-:S04]  /*1160*/  @P2 IADD3 R13, PT, PT, R13, 0x1, RZ ;  /* 0x000000010d0d2810 */ /* 0x000fc80007ffe0ff */
[----:B------:R-:W-:-:S05]  /*1170*/  MOV R15, R13 ;  /* 0x0000000d000f7202 */ /* 0x000fca0000000f00 */
[----:B------:R-:W-:Y:S01]  /*1180*/  @!P0 IMAD.MOV R15, RZ, RZ, -R15 ;  /* 0x000000ffff0f8224 */ /* 0x000fe200078e0a0f */
[----:B------:R-:W-:-:S05]  /*1190*/  @!P1 LOP3.LUT R15, RZ, R0, RZ, 0x33, !PT ;  /* 0x00000000ff0f9212 */ /* 0x000fca00078e33ff */
[----:B------:R-:W-:Y:S01]  /*11a0*/  IMAD R13, R23, R15, RZ ;  /* 0x0000000f170d7224 */ /* 0x000fe200078e02ff */
[----:B--2---:R-:W-:Y:S01]  /*11b0*/  SHF.R.S32.HI R6, RZ, 0x1f, R8 ;  /* 0x0000001fff067819 */ /* 0x004fe20000011408 */
[-C--:B------:R-:W-:Y:S02]  /*11c0*/  IMAD R7, R27, R8.reuse, RZ ;  /* 0x000000081b077224 */ /* 0x080fe400078e02ff */
[----:B------:R-:W-:-:S04]  /*11d0*/  IMAD.WIDE.U32 R18, R26, R8, RZ ;  /* 0x000000081a127225 */ /* 0x000fc800078e00ff */
[----:B------:R-:W-:-:S04]  /*11e0*/  IMAD R7, R26, R6, R7 ;  /* 0x000000061a077224 */ /* 0x000fc800078e0207 */
[----:B------:R-:W-:Y:S01]  /*11f0*/  IMAD.IADD R19, R19, 0x1, R7 ;  /* 0x0000000113137824 */ /* 0x000fe200078e0207 */
[----:B------:R-:W-:Y:S01]  /*1200*/  SHF.R.S32.HI R7, RZ, 0x1f, R9 ;  /* 0x0000001fff077819 */ /* 0x000fe20000011409 */
[----:B------:R-:W-:-:S04]  /*1210*/  IMAD.WIDE.U32 R18, R9, R164, R18 ;  /* 0x000000a409127225 */ /* 0x000fc800078e0012 */
[----:B------:R-:W-:-:S05]  /*1220*/  IMAD R12, R164, R7, R12 ;  /* 0x00000007a40c7224 */ /* 0x000fca00078e020c */
        /* <DEDUP_REMOVED lines=8> */
[----:B------:R-:W-:Y:S02]  /*12b0*/  IMAD.IADD R6, R19, 0x1, R12 ;  /* 0x0000000113067824 */ /* 0x000fe400078e020c */
[----:B------:R-:W-:Y:S01]  /*12c0*/  IMAD.IADD R12, R15, 0x1, R13 ;  /* 0x000000010f0c7824 */ /* 0x000fe200078e020d */
[----:B------:R-:W-:Y:S05]  /*12d0*/  BRA `(.L_x_9071) ;  /* 0x0000000400347947 */ /* 0x000fea0003800000 */
.L_x_9070:
        /* <DEDUP_REMOVED lines=8> */
[----:B------:R-:W-:-:S02]  /*1360*/  IABS R16, R175 ;  /* 0x000000af00107213 */ /* 0x000fc40000000000 */
[----:B------:R-:W-:Y:S02]  /*1370*/  CS2R R184, SRZ ;  /* 0x0000000000b87805 */ /* 0x000fe4000001ff00 */
[----:B--2---:R-:W-:-:S04]  /*1380*/  IABS R8, R0 ;  /* 0x0000000000087213 */ /* 0x004fc80000000000 */
        /* <DEDUP_REMOVED lines=32> */
[----:B------:R-:W-:Y:S01]  /*1590*/  @P3 IADD3 R15, PT, PT, R27, R7, RZ ;  /* 0x000000071b0f3210 */ /* 0x000fe20007ffe0ff */
[----:B------:R-:W-:Y:S01]  /*15a0*/  @!P3 IMAD R6, R167, R17, RZ ;  /* 0x00000011a706b224 */ /* 0x000fe200078e02ff */
[----:B------:R-:W-:-:S02]  /*15b0*/  @!P3 SHF.R.S32.HI R7, RZ, 0x1f, R17 ;  /* 0x0000001fff07b819 */ /* 0x000fc40000011411 */
[----:B------:R-:W-:Y:S01]  /*15c0*/  @!P3 MOV R14, R28 ;  /* 0x0000001c000eb202 */ /* 0x000fe20000000f00 */
[----:B------:R-:W-:Y:S01]  /*15d0*/  @P3 IMAD.MOV.U32 R14, RZ, RZ, R26 ;  /* 0x000000ffff0e3224 */ /* 0x000fe200078e001a */
[----:B------:R-:W-:Y:S02]  /*15e0*/  LEA R9, R4, 0xffffff80, 0x7 ;  /* 0xffffff8004097811 */ /* 0x000fe400078e38ff */
[----:B------:R-:W-:Y:S01]  /*15f0*/  @P2 IADD3 R13, PT, PT, R13, 0x1, RZ ;  /* 0x000000010d0d2810 */ /* 0x000fe20007ffe0ff */
[----:B------:R-:W-:Y:S02]  /*1600*/  @!P3 IMAD R6, R7, R166, R6 ;  /* 0x000000a60706b224 */ /* 0x000fe400078e0206 */
[----:B------:R-:W-:Y:S01]  /*1610*/  @!P3 IMAD.WIDE.U32 R26, R166, R17, RZ ;  /* 0x00000011a61ab225 */ /* 0x000fe200078e00ff */
[----:B------:R-:W-:Y:S02]  /*1620*/  @!P1 IADD3 R13, PT, PT, -R13, RZ, RZ ;  /* 0x000000ff0d0d9210 */ /* 0x000fe40007ffe1ff */
[----:B------:R-:W-:Y:S01]  /*1630*/  @!P0 LOP3.LUT R13, RZ, R0, RZ, 0x33, !PT ;  /* 0x00000000ff0d8212 */ /* 0x000fe200078e33ff */
[----:B------:R-:W-:-:S02]  /*1640*/  IMAD R8, R165, R9, RZ ;  /* 0x00000009a5087224 */ /* 0x000fc400078e02ff */
[----:B------:R-:W-:Y:S01]  /*1650*/  IMAD.WIDE.U32 R14, R164, R9, R14 ;  /* 0x00000009a40e7225 */ /* 0x000fe200078e000e */
[----:B------:R-:W-:Y:S02]  /*1660*/  @!P3 SHF.R.S32.HI R7, RZ, 0x1f, R12 ;  /* 0x0000001fff07b819 */ /* 0x000fe4000001140c */
[----:B------:R-:W-:Y:S01]  /*1670*/  @P3 IADD3 R17, PT, PT, R17, R18, RZ ;  /* 0x0000001211113210 */ /* 0x000fe20007ffe0ff */
[----:B------:R-:W-:Y:S01]  /*1680*/  @!P3 IMAD.IADD R27, R27, 0x1, R6 ;  /* 0x000000011b1bb824 */ /* 0x000fe200078e0206 */
[----:B------:R-:W-:Y:S01]  /*1690*/  MOV R18, R14 ;  /* 0x0000000e00127202 */ /* 0x000fe20000000f00 */
[----:B------:R-:W-:Y:S01]  /*16a0*/  IMAD.IADD R19, R15, 0x1, R8 ;  /* 0x000000010f137824 */ /* 0x000fe200078e0208 */
[----:B------:R-:W-:Y:S01]  /*16b0*/  SHF.R.S32.HI R8, RZ, 0x1f, R13 ;  /* 0x0000001fff087819 */ /* 0x000fe2000001140d */
[----:B------:R-:W-:Y:S02]  /*16c0*/  @!P3 IMAD R6, R21, R12, RZ ;  /* 0x0000000c1506b224 */ /* 0x000fe400078e02ff */
        /* <DEDUP_REMOVED lines=9> */
[----:B------:R-:W-:Y:S01]  /*1760*/  @!P3 IMAD.MOV.U32 R14, RZ, RZ, R20 ;  /* 0x000000ffff0eb224 */ /* 0x000fe200078e0014 */
[----:B------:R-:W-:Y:S01]  /*1770*/  IADD3 R6, PT, PT, R19, R15, RZ ;  /* 0x0000000f13067210 */ /* 0x000fe20007ffe0ff */
[----:B------:R-:W-:Y:S01]  /*1780*/  @P3 IMAD.IADD R12, R23, 0x1, R7 ;  /* 0x00000001170c3824 */ /* 0x000fe200078e0207 */
[----:B------:R-:W-:-:S02]  /*1790*/  @P3 MOV R14, R22 ;  /* 0x00000016000e3202 */ /* 0x000fc40000000f00 */
[----:B------:R-:W-:Y:S02]  /*17a0*/  MOV R7, RZ ;  /* 0x000000ff00077202 */ /* 0x000fe40000000f00 */
.L_x_9071:
[----:B------:R-:W-:Y:S05]  /*17b0*/  BSYNC.RECONVERGENT B0 ;  /* 0x0000000000007941 */ /* 0x000fea0003800200 */
.L_x_9069:
        /* <DEDUP_REMOVED lines=28> */
[----:B------:R-:W1:Y:S08]  /*1980*/  S2R R13, SR_CgaCtaId ;  /* 0x00000000000d7919 */ /* 0x000e700000008800 */
[----:B------:R-:W-:-:S05]  /*1990*/  @P3 IADD3 R17, PT, PT, R17, 0x1, RZ ;  /* 0x0000000111113810 */ /* 0x000fca0007ffe0ff */
[----:B------:R-:W-:Y:S02]  /*19a0*/  IMAD.MOV.U32 R15, RZ, RZ, R17 ;  /* 0x000000ffff0f7224 */ /* 0x000fe400078e0011 */
[----:B------:R-:W-:Y:S02]  /*19b0*/  IMAD R16, R7, R166, RZ ;  /* 0x000000a607107224 */ /* 0x000fe400078e02ff */
[----:B------:R-:W-:Y:S01]  /*19c0*/  @!P1 IMAD.MOV R15, RZ, RZ, -R15 ;  /* 0x000000ffff0f9224 */ /* 0x000fe200078e0a0f */
[----:B------:R-:W-:Y:S02]  /*19d0*/  @!P2 LOP3.LUT R15, RZ, R0, RZ, 0x33, !PT ;  /* 0x00000000ff0fa212 */ /* 0x000fe400078e33ff */
[----:B------:R-:W-:Y:S01]  /*19e0*/  SHF.L.U32 R0, R122, 0x3, RZ ;  /* 0x000000037a007819 */ /* 0x000fe200000006ff */
[C---:B------:R-:W-:Y:S01]  /*19f0*/  IMAD R7, R9.reuse, R167, R16 ;  /* 0x000000a709077224 */ /* 0x040fe200078e0210 */
[----:B------:R-:W-:Y:S01]  /*1a00*/  SHF.R.S32.HI R16, RZ, 0x1f, R15 ;  /* 0x0000001fff107819 */ /* 0x000fe2000001140f */
[----:B------:R-:W-:Y:S01]  /*1a10*/  IMAD.WIDE.U32 R34, R9, R166, RZ ;  /* 0x000000a609227225 */ /* 0x000fe200078e00ff */
[----:B------:R-:W-:-:S03]  /*1a20*/  LOP3.LUT R182, R0, 0x38, RZ, 0xc0, !PT ;  /* 0x0000003800b67812 */ /* 0x000fc600078ec0ff */
[-C--:B------:R-:W-:Y:S01]  /*1a30*/  IMAD R9, R33, R15.reuse, RZ ;  /* 0x0000000f21097224 */ /* 0x080fe200078e02ff */
[----:B------:R-:W-:Y:S01]  /*1a40*/  IADD3 R14, P2, P1, R34, R14, R182 ;  /* 0x0000000e220e7210 */ /* 0x000fe2000795e0b6 */
[----:B------:R-:W-:Y:S02]  /*1a50*/  IMAD.IADD R7, R35, 0x1, R7 ;  /* 0x0000000123077824 */ /* 0x000fe400078e0207 */
[----:B------:R-:W-:-:S04]  /*1a60*/  IMAD.WIDE.U32 R34, R32, R15, RZ ;  /* 0x0000000f20227225 */ /* 0x000fc800078e00ff */
[----:B------:R-:W-:Y:S01]  /*1a70*/  IMAD R9, R16, R32, R9 ;  /* 0x0000002010097224 */ /* 0x000fe200078e0209 */
[----:B------:R-:W-:Y:S02]  /*1a80*/  IADD3.X R12, PT, PT, R7, R12, RZ, P2, P1 ;  /* 0x0000000c070c7210 */ /* 0x000fe400017e24ff */
[----:B------:R-:W-:Y:S01]  /*1a90*/  MOV R16, 0x400 ;  /* 0x0000040000107802 */ /* 0x000fe20000000f00 */
[----:B------:R-:W-:Y:S01]  /*1aa0*/  IMAD.IADD R15, R35, 0x1, R9 ;  /* 0x00000001230f7824 */ /* 0x000fe200078e0209 */
[----:B------:R-:W-:Y:S02]  /*1ab0*/  IADD3 R14, P1, PT, R14, R34, RZ ;  /* 0x000000220e0e7210 */ /* 0x000fe40007f3e0ff */
[----:B-1----:R-:W-:Y:S02]  /*1ac0*/  LEA R9, R13, R16, 0x18 ;  /* 0x000000100d097211 */ /* 0x002fe400078ec0ff */
[----:B------:R-:W-:Y:S02]  /*1ad0*/  IADD3.X R15, PT, PT, R12, R15, RZ, P1, !PT ;  /* 0x0000000f0c0f7210 */ /* 0x000fe40000ffe4ff */
[----:B------:R-:W-:-:S04]  /*1ae0*/  IADD3 R16, P1, PT, R182, R8, RZ ;  /* 0x00000008b6107210 */ /* 0x000fc80007f3e0ff */
[----:B------:R-:W-:Y:S01]  /*1af0*/  IADD3.X R17, PT, PT, RZ, R6, RZ, P1, !PT ;  /* 0x00000006ff117210 */ /* 0x000fe20000ffe4ff */
[----:B------:R-:W-:Y:S01]  /*1b00*/  IMAD.IADD R168, R5, 0x1, -R180 ;  /* 0x0000000105a87824 */ /* 0x000fe200078e0ab4 */
[----:B------:R-:W-:Y:S01]  /*1b10*/  BSSY.RECONVERGENT B0, `(.L_x_9072) ;  /* 0x0000037000007945 */ /* 0x000fe20003800200 */
[----:B--2---:R-:W-:-:S04]  /*1b20*/  @P0 IMAD.WIDE.U32 R12, R26, R181, RZ ;  /* 0x000000b51a0c0225 */ /* 0x004fc800078e00ff */
[----:B------:R-:W-:Y:S02]  /*1b30*/  @P0 IMAD R6, R27, R181, RZ ;  /* 0x000000b51b060224 */ /* 0x000fe400078e02ff */
[----:B---3--:R-:W-:Y:S01]  /*1b40*/  @!P0 IMAD.WIDE.U32 R32, R18, R176, RZ ;  /* 0x000000b012208225 */ /* 0x008fe200078e00ff */
[----:B------:R-:W-:-:S03]  /*1b50*/  SHF.R.U32.HI R18, RZ, 0x3, R122 ;  /* 0x00000003ff127819 */ /* 0x000fc6000001167a */
[----:B------:R-:W-:Y:S02]  /*1b60*/  @!P0 IMAD R7, R19, R176, RZ ;  /* 0x000000b013078224 */ /* 0x000fe400078e02ff */
[----:B------:R-:W-:Y:S02]  /*1b70*/  @!P0 IMAD.MOV.U32 R8, RZ, RZ, R32 ;  /* 0x000000ffff088224 */ /* 0x000fe400078e0020 */
[----:B------:R-:W-:Y:S02]  /*1b80*/  @P0 IMAD.MOV.U32 R8, RZ, RZ, R12 ;  /* 0x000000ffff080224 */ /* 0x000fe400078e000c */
[----:B------:R-:W-:Y:S02]  /*1b90*/  IMAD R173, R167, R18, RZ ;  /* 0x00000012a7ad7224 */ /* 0x000fe400078e02ff */
[----:B------:R-:W-:Y:S01]  /*1ba0*/  IMAD.WIDE.U32 R14, R18, R166, R14 ;  /* 0x000000a6120e7225 */ /* 0x000fe200078e000e */
[----:B------:R-:W-:-:S03]  /*1bb0*/  IADD3 R12, P1, PT, R182, R8, RZ ;  /* 0x00000008b60c7210 */ /* 0x000fc60007f3e0ff */
[----:B------:R-:W-:Y:S02]  /*1bc0*/  @!P0 IMAD.IADD R7, R33, 0x1, R7 ;  /* 0x0000000121078824 */ /* 0x000fe400078e0207 */
[----:B------:R-:W-:Y:S01]  /*1bd0*/  @P0 IMAD.IADD R7, R13, 0x1, R6 ;  /* 0x000000010d070824 */ /* 0x000fe200078e0206 */
[----:B------:R-:W-:Y:S01]  /*1be0*/  LEA R172, P2, R14, R30, 0x1 ;  /* 0x0000001e0eac7211 */ /* 0x000fe200078408ff */
[----:B------:R-:W-:-:S03]  /*1bf0*/  IMAD.IADD R173, R15, 0x1, R173 ;  /* 0x000000010fad7824 */ /* 0x000fc600078e02ad */
[----:B------:R-:W-:Y:S01]  /*1c00*/  IADD3.X R13, PT, PT, RZ, R7, RZ, P1, !PT ;  /* 0x00000007ff0d7210 */ /* 0x000fe20000ffe4ff */
[----:B------:R-:W-:Y:S01]  /*1c10*/  IMAD R169, R165, R18, RZ ;  /* 0x00000012a5a97224 */ /* 0x000fe200078e02ff */
[----:B------:R-:W-:Y:S01]  /*1c20*/  LOP3.LUT R7, R0, 0x1c0, RZ, 0xc0, !PT ;  /* 0x000001c000077812 */ /* 0x000fe200078ec0ff */
[----:B------:R-:W-:Y:S01]  /*1c30*/  IMAD.WIDE.U32 R16, R18, R164, R16 ;  /* 0x000000a412107225 */ /* 0x000fe200078e0010 */
[----:B------:R-:W-:Y:S02]  /*1c40*/  LEA.HI.X R173, R14, R31, R173, 0x1, P2 ;  /* 0x0000001f0ead7211 */ /* 0x000fe400010f0cad */
[----:B------:R-:W-:Y:S01]  /*1c50*/  ISETP.GE.AND P1, PT, R18, R168, PT ;  /* 0x000000a81200720c */ /* 0x000fe20003f26270 */
[----:B------:R-:W-:Y:S01]  /*1c60*/  IMAD.SHL.U32 R14, R122, 0x40, RZ ;  /* 0x000000407a0e7824 */ /* 0x000fe200078e00ff */
[----:B------:R-:W-:Y:S01]  /*1c70*/  LOP3.LUT R7, R7, 0x38, R122, 0xf8, !PT ;  /* 0x0000003807077812 */ /* 0x000fe200078ef87a */
[----:B------:R-:W-:Y:S01]  /*1c80*/  IMAD.IADD R169, R17, 0x1, R169 ;  /* 0x0000000111a97824 */ /* 0x000fe200078e02a9 */
[----:B----4-:R-:W-:-:S02]  /*1c90*/  LEA R170, P3, R16, R22, 0x1 ;  /* 0x0000001610aa7211 */ /* 0x010fc400078608ff */
[----:B------:R-:W-:Y:S02]  /*1ca0*/  SHF.R.U32.HI R6, RZ, 0x1, R122 ;  /* 0x00000001ff067819 */ /* 0x000fe4000001167a */
[----:B------:R-:W-:Y:S02]  /*1cb0*/  LOP3.LUT R15, R14, 0x1c0, RZ, 0xc0, !PT ;  /* 0x000001c00e0f7812 */ /* 0x000fe400078ec0ff */
[----:B------:R-:W-:Y:S02]  /*1cc0*/  LOP3.LUT R7, R7, 0x38, R0, 0x78, !PT ;  /* 0x0000003807077812 */ /* 0x000fe400078e7800 */
[----:B------:R-:W-:Y:S01]  /*1cd0*/  LEA.HI.X R169, R16, R23, R169, 0x1, P3 ;  /* 0x0000001710a97211 */ /* 0x000fe200018f0ca9 */
[----:B------:R-:W-:Y:S01]  /*1ce0*/  IMAD R23, R21, R175, RZ ;  /* 0x000000af15177224 */ /* 0x000fe200078e02ff */
[----:B------:R-:W-:Y:S01]  /*1cf0*/  MOV R19, RZ ;  /* 0x000000ff00137202 */ /* 0x000fe20000000f00 */
[----:B------:R-:W-:Y:S01]  /*1d00*/  IMAD.WIDE.U32 R20, R175, R20, R12 ;  /* 0x00000014af147225 */ /* 0x000fe200078e000c */
[----:B------:R-:W-:-:S02]  /*1d10*/  LOP3.LUT R5, R15, 0x8, R6, 0xf8, !PT ;  /* 0x000000080f057812 */ /* 0x000fc400078ef806 */
[----:B------:R-:W-:Y:S01]  /*1d20*/  LOP3.LUT R6, R7, 0x1e00, R0, 0xf8, !PT ;  /* 0x00001e0007067812 */ /* 0x000fe200078ef800 */
[----:B------:R-:W-:Y:S01]  /*1d30*/  IMAD.WIDE.U32 R24, R25, 0x40, R18 ;  /* 0x0000004019187825 */ /* 0x000fe200078e0012 */
[----:B------:R-:W-:Y:S02]  /*1d40*/  LOP3.LUT R123, R14, 0x200, RZ, 0xc0, !PT ;  /* 0x000002000e7b7812 */ /* 0x000fe400078ec0ff */
[----:B------:R-:W-:Y:S01]  /*1d50*/  LOP3.LUT R8, R5, 0x38, R0, 0x78, !PT ;  /* 0x0000003805087812 */ /* 0x000fe200078e7800 */
[----:B------:R-:W-:Y:S01]  /*1d60*/  IMAD.IADD R23, R21, 0x1, R23 ;  /* 0x0000000115177824 */ /* 0x000fe200078e0217 */
[----:B------:R-:W-:Y:S01]  /*1d70*/  LEA R179, R6, R9, 0x1 ;  /* 0x0000000906b37211 */ /* 0x000fe200078e08ff */
        /* <DEDUP_REMOVED lines=15> */
.L_x_9074:
[----:B------:R1:W-:Y:S02]  /*1e70*/  STS.128 [R179], RZ ;  /* 0x000000ffb3007388 */ /* 0x0003e40000000c00 */
.L_x_9073:
[----:B------:R-:W-:Y:S05]  /*1e80*/  BSYNC.RECONVERGENT B0 ;  /* 0x0000000000007941 */ /* 0x000fea0003800200 */
.L_x_9072:
[----:B--2---:R-:W-:Y:S01]  /*1e90*/  VIADD R13, R18, 0x10 ;  /* 0x00000010120d7836 */ /* 0x004fe20000000000 */
[----:B------:R-:W-:Y:S01]  /*1ea0*/  LEA R177, R4, 0xffffff80, 0x7 ;  /* 0xffffff8004b17811 */ /* 0x000fe200078e38ff */
[C---:B------:R-:W-:Y:S01]  /*1eb0*/  VIADD R7, R18.reuse, 0x20 ;  /* 0x0000002012077836 */ /* 0x040fe20000000000 */
[----:B------:R-:W-:Y:S01]  /*1ec0*/  BSSY.RECONVERGENT B0, `(.L_x_9075) ;  /* 0x0000019000007945 */ /* 0x000fe20003800200 */
[----:B------:R-:W-:Y:S01]  /*1ed0*/  VIADD R5, R18, 0x30 ;  /* 0x0000003012057836 */ /* 0x000fe20000000000 */
[-C--:B------:R-:W-:Y:S01]  /*1ee0*/  ISETP.GE.AND P0, PT, R13, R168.reuse, PT ;  /* 0x000000a80d00720c */ /* 0x080fe20003f06270 */
[----:B------:R-:W-:Y:S01]  /*1ef0*/  IMAD.IADD R12, R120, 0x1, -R177 ;  /* 0x00000001780c7824 */ /* 0x000fe200078e0ab1 */
        /* <DEDUP_REMOVED lines=21> */
.L_x_9076:
[----:B------:R-:W-:Y:S05]  /*2050*/  BSYNC.RECONVERGENT B0 ;  /* 0x0000000000007941 */ /* 0x000fea0003800200 */
.L_x_9075:
        /* <DEDUP_REMOVED lines=19> */
.L_x_9078:
[----:B------:R-:W-:Y:S05]  /*2190*/  BSYNC.RECONVERGENT B0 ;  /* 0x0000000000007941 */ /* 0x000fea0003800200 */
.L_x_9077:
[----:B------:R-:W-:Y:S04]  /*21a0*/  BSSY.RECONVERGENT B0, `(.L_x_9079) ;  /* 0x0000012000007945 */ /* 0x000fe80003800200 */
[----:B------:R-:W-:Y:S05]  /*21b0*/  @P1 BRA `(.L_x_9080) ;  /* 0x0000000000401947 */ /* 0x000fea0003800000 */
[----:B-----5:R-:W-:-:S13]  /*21c0*/  ISETP.GE.AND P0, PT, R182, R178, PT ;  /* 0x000000b2b600720c */ /* 0x020fda0003f06270 */
[----:B------:R1:W-:Y:S01]  /*21d0*/  @P0 STS.128 [R179+0x1800], RZ ;  /* 0x001800ffb3000388 */ /* 0x0003e20000000c00 */
[----:B------:R-:W-:Y:S05]  /*21e0*/  @P0 BRA `(.L_x_9080) ;  /* 0x0000000000340947 */ /* 0x000fea0003800000 */
[----:B---3--:R-:W-:Y:S02]  /*21f0*/  IADD3 R17, P0, PT, R24, 0x30, RZ ;  /* 0x0000003018117810 */ /* 0x008fe40007f1e0ff */
        /* <DEDUP_REMOVED lines=12> */
.L_x_9080:
[----:B------:R-:W-:Y:S05]  /*22c0*/  BSYNC.RECONVERGENT B0 ;  /* 0x0000000000007941 */ /* 0x000fea0003800200 */
.L_x_9079:
[----:B------:R-:W-:Y:S01]  /*22d0*/  BSSY.RECONVERGENT B0, `(.L_x_9081) ;  /* 0x000000d000007945 */ /* 0x000fe20003800200 */
[C---:B------:R-:W-:Y:S02]  /*22e0*/  SHF.L.U64.HI R6, R164.reuse, 0x4, R165 ;  /* 0x00000004a4067819 */ /* 0x040fe400000102a5 */
[----:B------:R-:W-:Y:S01]  /*22f0*/  SHF.L.U32 R121, R164, 0x4, RZ ;  /* 0x00000004a4797819 */ /* 0x000fe200000006ff */
        /* <DEDUP_REMOVED lines=9> */
.L_x_9083:
[----:B------:R1:W-:Y:S02]  /*2390*/  STS.128 [R179+0x2000], RZ ;  /* 0x002000ffb3007388 */ /* 0x0003e40000000c00 */
.L_x_9082:
[----:B------:R-:W-:Y:S05]  /*23a0*/  BSYNC.RECONVERGENT B0 ;  /* 0x0000000000007941 */ /* 0x000fea0003800200 */
.L_x_9081:
[-C--:B------:R-:W-:Y:S01]  /*23b0*/  ISETP.GE.AND P1, PT, R13, R12.reuse, PT ;  /* 0x0000000c0d00720c */ /* 0x080fe20003f26270 */
[C---:B------:R-:W-:Y:S01]  /*23c0*/  VIADD R21, R18.reuse, 0x40 ;  /* 0x0000004012157836 */ /* 0x040fe20000000000 */
[C---:B------:R-:W-:Y:S01]  /*23d0*/  SHF.L.U64.HI R6, R121.reuse, 0x1, R6 ;  /* 0x0000000179067819 */ /* 0x040fe20000010206 */
[----:B------:R-:W-:Y:S01]  /*23e0*/  IMAD.SHL.U32 R121, R121, 0x2, RZ ;  /* 0x0000000279797824 */ /* 0x000fe200078e00ff */
[----:B------:R-:W-:Y:S01]  /*23f0*/  BSSY.RECONVERGENT B0, `(.L_x_9084) ;  /* 0x0000013000007945 */ /* 0x000fe20003800200 */
[C---:B------:R-:W-:Y:S01]  /*2400*/  VIADD R19, R18.reuse, 0x50 ;  /* 0x0000005012137836 */ /* 0x040fe20000000000 */
[----:B------:R-:W-:Y:S01]  /*2410*/  ISETP.GE.AND P0, PT, R7, R12, PT ;  /* 0x0000000c0700720c */ /* 0x000fe20003f06270 */
[C---:B---3--:R-:W-:Y:S01]  /*2420*/  VIADD R17, R18.reuse, 0x60 ;  /* 0x0000006012117836 */ /* 0x048fe20000000000 */
[----:B------:R-:W-:Y:S01]  /*2430*/  IADD3 R24, P2, PT, R121, R170, RZ ;  /* 0x000000aa79187210 */ /* 0x000fe20007f5e0ff */
[----:B------:R-:W-:Y:S01]  /*2440*/  VIADD R23, R18, 0x70 ;  /* 0x0000007012177836 */ /* 0x000fe20000000000 */
[----:B------:R-:W-:-:S02]  /*2450*/  ISETP.GE.AND P5, PT, R5, R12, PT ;  /* 0x0000000c0500720c */ /* 0x000fc40003fa6270 */
[-C--:B------:R-:W-:Y:S01]  /*2460*/  ISETP.GE.AND P4, PT, R21, R12.reuse, PT ;  /* 0x0000000c1500720c */ /* 0x080fe20003f86270 */
[----:B------:R-:W-:Y:S01]  /*2470*/  IMAD.X R25, R6, 0x1, R169, P2 ;  /* 0x0000000106197824 */ /* 0x000fe200010e06a9 */
        /* <DEDUP_REMOVED lines=10> */
.L_x_9085:
[----:B------:R-:W-:Y:S05]  /*2520*/  BSYNC.RECONVERGENT B0 ;  /* 0x0000000000007941 */ /* 0x000fea0003800200 */
.L_x_9084:
[----:B------:R-:W-:Y:S01]  /*2530*/  BSSY.RECONVERGENT B0, `(.L_x_9086) ;  /* 0x000000c000007945 */ /* 0x000fe20003800200 */
[----:B------:R-:W-:-:S03]  /*2540*/  ISETP.GE.AND P1, PT, R23, R12, PT ;  /* 0x0000000c1700720c */ /* 0x000fc60003f26270 */
[----:B------:R-:W-:Y:S10]  /*2550*/  @P0 BRA `(.L_x_9087) ;  /* 0x0000000000240947 */ /* 0x000ff40003800000 */
        /* <DEDUP_REMOVED lines=9> */
.L_x_9087:
[----:B------:R-:W-:Y:S05]  /*25f0*/  BSYNC.RECONVERGENT B0 ;  /* 0x0000000000007941 */ /* 0x000fea0003800200 */
.L_x_9086:
[----:B------:R-:W-:Y:S04]  /*2600*/  BSSY.RECONVERGENT B0, `(.L_x_9088) ;  /* 0x000000b000007945 */ /* 0x000fe80003800200 */
        /* <DEDUP_REMOVED lines=10> */
.L_x_9089:
[----:B------:R-:W-:Y:S05]  /*26b0*/  BSYNC.RECONVERGENT B0 ;  /* 0x0000000000007941 */ /* 0x000fea0003800200 */
.L_x_9088:
[----:B------:R-:W-:Y:S04]  /*26c0*/  BSSY.RECONVERGENT B0, `(.L_x_9090) ;  /* 0x000000e000007945 */ /* 0x000fe80003800200 */
        /* <DEDUP_REMOVED lines=13> */
.L_x_9091:
[----:B------:R-:W-:Y:S05]  /*27a0*/  BSYNC.RECONVERGENT B0 ;  /* 0x0000000000007941 */ /* 0x000fea0003800200 */
.L_x_9090:
        /* <DEDUP_REMOVED lines=11> */
.L_x_9093:
[----:B------:R-:W-:Y:S05]  /*2860*/  BSYNC.RECONVERGENT B0 ;  /* 0x0000000000007941 */ /* 0x000fea0003800200 */
.L_x_9092:
        /* <DEDUP_REMOVED lines=14> */
.L_x_9095:
[----:B------:R-:W-:Y:S05]  /*2950*/  BSYNC.RECONVERGENT B0 ;  /* 0x0000000000007941 */ /* 0x000fea0003800200 */
.L_x_9094:
[----:B------:R-:W-:Y:S04]  /*2960*/  BSSY.RECONVERGENT B0, `(.L_x_9096) ;  /* 0x000000c000007945 */ /* 0x000fe80003800200 */
[----:B------:R-:W-:Y:S05]  /*2970*/  @P1 BRA `(.L_x_9097) ;  /* 0x0000000000281947 */ /* 0x000fea0003800000 */
[----:B-----5:R-:W-:-:S13]  /*2980*/  ISETP.GE.AND P0, PT, R182, R178, PT ;  /* 0x000000b2b600720c */ /* 0x020fda0003f06270 */
        /* <DEDUP_REMOVED lines=9> */
.L_x_9097:
[----:B------:R-:W-:Y:S05]  /*2a20*/  BSYNC.RECONVERGENT B0 ;  /* 0x0000000000007941 */ /* 0x000fea0003800200 */
.L_x_9096:
[----:B------:R-:W0:Y:S01]  /*2a30*/  LDGDEPBAR ;  /* 0x00000000000079af */ /* 0x000e220000000000 */
[C---:B------:R-:W-:Y:S02]  /*2a40*/  SHF.L.U64.HI R18, R166.reuse, 0x4, R167 ;  /* 0x00000004a6127819 */ /* 0x040fe400000102a7 */
[----:B------:R-:W-:Y:S01]  /*2a50*/  SHF.L.U32 R16, R166, 0x4, RZ ;  /* 0x00000004a6107819 */ /* 0x000fe200000006ff */
[----:B------:R-:W-:-:S06]  /*2a60*/  DEPBAR.LE SB0, 0x0 ;  /* 0x000080000000791a */ /* 0x000fcc0000000000 */
[----:B------:R-:W-:Y:S05]  /*2a70*/  WARPSYNC.ALL ;  /* 0x0000000000007948 */ /* 0x000fea0003800000 */
[----:B------:R-:W-:Y:S01]  /*2a80*/  BSSY.RECONVERGENT B0, `(.L_x_9098) ;  /* 0x000000d000007945 */ /* 0x000fe20003800200 */
        /* <DEDUP_REMOVED lines=9> */
.L_x_9100:
[----:B------:R1:W-:Y:S01]  /*2b20*/  STS.128 [R179+0x6000], RZ ;  /* 0x006000ffb3007388 */ /* 0x0003e20000000c00 */
[----:B------:R-:W-:Y:S05]  /*2b30*/  BRA `(.L_x_9101) ;  /* 0x0000000000047947 */ /* 0x000fea0003800000 */
.L_x_9099:
[----:B------:R1:W-:Y:S02]  /*2b40*/  STS.128 [R179+0x6000], RZ ;  /* 0x006000ffb3007388 */ /* 0x0003e40000000c00 */
.L_x_9101:
[----:B------:R-:W-:Y:S05]  /*2b50*/  BSYNC.RECONVERGENT B0 ;  /* 0x0000000000007941 */ /* 0x000fea0003800200 */
.L_x_9098:
[----:B------:R-:W-:Y:S01]  /*2b60*/  ISETP.GE.AND P0, PT, R13, R12, PT ;  /* 0x0000000c0d00720c */ /* 0x000fe20003f06270 */
[----:B------:R-:W-:Y:S01]  /*2b70*/  BSSY.RECONVERGENT B0, `(.L_x_9102) ;  /* 0x0000019000007945 */ /* 0x000fe20003800200 */
[C---:B------:R-:W-:Y:S02]  /*2b80*/  LEA R20, P1, R16.reuse, R172, 0x1 ;  /* 0x000000ac10147211 */ /* 0x040fe400078208ff */
[-C--:B------:R-:W-:Y:S02]  /*2b90*/  ISETP.GE.AND P4, PT, R21, R12.reuse, PT ;  /* 0x0000000c1500720c */ /* 0x080fe40003f86270 */
[----:B------:R-:W-:Y:S01]  /*2ba0*/  LEA.HI.X R21, R16, R173, R18, 0x1, P1 ;  /* 0x000000ad10157211 */ /* 0x000fe200008f0c12 */
[----:B------:R-:W-:Y:S01]  /*2bb0*/  IMAD.SHL.U32 R16, R122, 0x20, RZ ;  /* 0x000000207a107824 */ /* 0x000fe200078e00ff */
[----:B------:R-:W-:Y:S02]  /*2bc0*/  LOP3.LUT R15, R15, 0x8, R122, 0x78, !PT ;  /* 0x000000080f0f7812 */ /* 0x000fe400078e787a */
[----:B------:R-:W-:-:S02]  /*2bd0*/  ISETP.GE.AND P5, PT, R5, R12, PT ;  /* 0x0000000c0500720c */ /* 0x000fc40003fa6270 */
[----:B------:R-:W-:Y:S01]  /*2be0*/  LOP3.LUT R15, R15, 0x38, R0, 0x78, !PT ;  /* 0x000000380f0f7812 */ /* 0x000fe200078e7800 */
[----:B------:R1:W-:Y:S01]  /*2bf0*/  @P0 STS.128 [R179+0x6800], RZ ;  /* 0x006800ffb3000388 */ /* 0x0003e20000000c00 */
[----:B------:R-:W-:Y:S02]  /*2c00*/  LOP3.LUT R162, R14, 0x400, RZ, 0xc0, !PT ;  /* 0x000004000ea27812 */ /* 0x000fe400078ec0ff */
[----:B------:R-:W-:Y:S02]  /*2c10*/  LOP3.LUT R5, R123, 0x7c00, R16, 0xf8, !PT ;  /* 0x00007c007b057812 */ /* 0x000fe400078ef810 */
[-C--:B------:R-:W-:Y:S01]  /*2c20*/  ISETP.GE.AND P6, PT, R7, R12.reuse, PT ;  /* 0x0000000c0700720c */ /* 0x080fe20003fc6270 */
[----:B------:R-:W-:Y:S01]  /*2c30*/  IMAD R162, R15, 0x2, R162 ;  /* 0x000000020fa27824 */ /* 0x000fe200078e02a2 */
[-C--:B------:R-:W-:Y:S01]  /*2c40*/  ISETP.GE.AND P3, PT, R19, R12.reuse, PT ;  /* 0x0000000c1300720c */ /* 0x080fe20003f66270 */
[----:B------:R-:W-:Y:S01]  /*2c50*/  IMAD.IADD R0, R8, 0x1, R5 ;  /* 0x0000000108007824 */ /* 0x000fe200078e0205 */
        /* <DEDUP_REMOVED lines=10> */
.L_x_9103:
[----:B------:R-:W-:Y:S05]  /*2d00*/  BSYNC.RECONVERGENT B0 ;  /* 0x0000000000007941 */ /* 0x000fea0003800200 */
.L_x_9102:
[----:B------:R1:W-:Y:S01]  /*2d10*/  @P6 STS.128 [R179+0x7000], RZ ;  /* 0x007000ffb3006388 */ /* 0x0003e20000000c00 */
[----:B------:R-:W-:Y:S01]  /*2d20*/  BSSY.RECONVERGENT B0, `(.L_x_9104) ;  /* 0x000000d000007945 */ /* 0x000fe20003800200 */
[----:B------:R-:W-:Y:S02]  /*2d30*/  LEA R163, R0, R9, 0x1 ;  /* 0x0000000900a37211 */ /* 0x000fe400078e08ff */
[----:B------:R-:W-:Y:S01]  /*2d40*/  IADD3 R162, PT, PT, R9, R162, RZ ;  /* 0x000000a209a27210 */ /* 0x000fe20007ffe0ff */
        /* <DEDUP_REMOVED lines=10> */
.L_x_9105:
[----:B------:R-:W-:Y:S05]  /*2df0*/  BSYNC.RECONVERGENT B0 ;  /* 0x0000000000007941 */ /* 0x000fea0003800200 */
.L_x_9104:
[----:B------:R1:W-:Y:S01]  /*2e00*/  @P5 STS.128 [R179+0x7800], RZ ;  /* 0x007800ffb3005388 */ /* 0x0003e20000000c00 */
        /* <DEDUP_REMOVED lines=11> */
.L_x_9107:
[----:B------:R-:W-:Y:S05]  /*2ec0*/  BSYNC.RECONVERGENT B0 ;  /* 0x0000000000007941 */ /* 0x000fea0003800200 */
.L_x_9106:
[----:B------:R1:W-:Y:S01]  /*2ed0*/  @P4 STS.128 [R179+0x8000], RZ ;  /* 0x008000ffb3004388 */ /* 0x0003e20000000c00 */
        /* <DEDUP_REMOVED lines=14> */
.L_x_9109:
[----:B------:R-:W-:Y:S05]  /*2fc0*/  BSYNC.RECONVERGENT B0 ;  /* 0x0000000000007941 */ /* 0x000fea0003800200 */
.L_x_9108:
        /* <DEDUP_REMOVED lines=12> */
.L_x_9111:
[----:B------:R-:W-:Y:S05]  /*3090*/  BSYNC.RECONVERGENT B0 ;  /* 0x0000000000007941 */ /* 0x000fea0003800200 */
.L_x_9110:
        /* <DEDUP_REMOVED lines=15> */
.L_x_9113:
[----:B------:R-:W-:Y:S05]  /*3190*/  BSYNC.RECONVERGENT B0 ;  /* 0x0000000000007941 */ /* 0x000fea0003800200 */
.L_x_9112:
[----:B------:R1:W-:Y:S01]  /*31a0*/  @P1 STS.128 [R179+0x9800], RZ ;  /* 0x009800ffb3001388 */ /* 0x0003e20000000c00 */
        /* <DEDUP_REMOVED lines=12> */
.L_x_9115:
[----:B------:R-:W-:Y:S05]  /*3270*/  BSYNC.RECONVERGENT B0 ;  /* 0x0000000000007941 */ /* 0x000fea0003800200 */
.L_x_9114:
[----:B-1----:R-:W-:Y:S01]  /*3280*/  LDSM.16.M88.4 R20, [R163] ;  /* 0x00000000a314783b */ /* 0x002fe20000000200 */
[----:B------:R-:W-:Y:S01]  /*3290*/  IMAD.MOV.U32 R5, RZ, RZ, 0x20 ;  /* 0x00000020ff057424 */ /* 0x000fe200078e00ff */
[C---:B------:R-:W-:Y:S01]  /*32a0*/  R2P PR, R122.reuse, 0x6 ;  /* 0x000000067a007804 */ /* 0x040fe20000000000 */
[----:B------:R-:W-:Y:S01]  /*32b0*/  IMAD.MOV.U32 R7, RZ, RZ, 0x40 ;  /* 0x00000040ff077424 */ /* 0x000fe200078e00ff */
[----:B------:R-:W1:Y:S01]  /*32c0*/  LDSM.16.M88.4 R60, [R162+0x3000] ;  /* 0x00300000a23c783b */ /* 0x000e620000000200 */
[----:B------:R-:W-:Y:S01]  /*32d0*/  IMAD.SHL.U32 R122, R122, 0x2, RZ ;  /* 0x000000027a7a7824 */ /* 0x000fe200078e00ff */
[----:B------:R-:W-:Y:S01]  /*32e0*/  BSSY.RECONVERGENT B1, `(.L_x_9116) ;  /* 0x000017f000017945 */ /* 0x000fe20003800200 */
[----:B------:R-:W-:Y:S01]  /*32f0*/  SEL R5, R5, 0xffffffe0, !P1 ;  /* 0xffffffe005057807 */ /* 0x000fe20004800000 */
[----:B------:R-:W2:Y:S01]  /*3300*/  LDSM.16.M88.4 R52, [R162+0x3800] ;  /* 0x00380000a234783b */ /* 0x000ea20000000200 */
[----:B------:R-:W-:Y:S02]  /*3310*/  SEL R7, R7, 0xffffffc0, !P2 ;  /* 0xffffffc007077807 */ /* 0x000fe40005000000 */
[----:B------:R-:W-:Y:S01]  /*3320*/  LOP3.LUT R122, R122, 0x6, RZ, 0xc0, !PT ;  /* 0x000000067a7a7812 */ /* 0x000fe200078ec0ff */
[--C-:B------:R-:W-:Y:S01]  /*3330*/  IMAD.IADD R161, R163, 0x1, R5.reuse ;  /* 0x00000001a3a17824 */ /* 0x100fe200078e0205 */
[----:B------:R-:W-:Y:S01]  /*3340*/  LDSM.16.M88.4 R36, [R162+0x4800] ;  /* 0x00480000a224783b */ /* 0x000fe20000000200 */
[----:B------:R-:W-:-:S02]  /*3350*/  IMAD.IADD R157, R162, 0x1, R5 ;  /* 0x00000001a29d7824 */ /* 0x000fc400078e0205 */
[--C-:B------:R-:W-:Y:S01]  /*3360*/  IMAD.IADD R160, R163, 0x1, R7.reuse ;  /* 0x00000001a3a07824 */ /* 0x100fe200078e0207 */
[----:B------:R-:W-:Y:S01]  /*3370*/  LDSM.16.M88.4 R12, [R161] ;  /* 0x00000000a10c783b */ /* 0x000fe20000000200 */
[----:B------:R-:W-:Y:S02]  /*3380*/  IMAD.IADD R156, R162, 0x1, R7 ;  /* 0x00000001a29c7824 */ /* 0x000fe400078e0207 */
[C---:B------:R-:W-:Y:S01]  /*3390*/  IMAD.IADD R159, R5.reuse, 0x1, R160 ;  /* 0x00000001059f7824 */ /* 0x040fe200078e02a0 */
[----:B------:R-:W3:Y:S01]  /*33a0*/  LDSM.16.M88.4 R84, [R157+0x3000] ;  /* 0x003000009d54783b */ /* 0x000ee20000000200 */
[----:B------:R-:W-:-:S03]  /*33b0*/  IMAD.IADD R155, R5, 0x1, R156 ;  /* 0x00000001059b7824 */ /* 0x000fc600078e029c */
[----:B------:R-:W4:Y:S04]  /*33c0*/  LDSM.16.M88.4 R16, [R157+0x3800] ;  /* 0x003800009d10783b */ /* 0x000f280000000200 */
[----:B-----5:R-:W4:Y:S04]  /*33d0*/  LDSM.16.M88.4 R28, [R162+0x5000] ;  /* 0x00500000a21c783b */ /* 0x020f280000000200 */
        /* <DEDUP_REMOVED lines=9> */
[C---:B--2---:R-:W-:Y:S03]  /*3470*/  HMMA.16816.F32.BF16 R56, R20.reuse, R52, RZ ;  /* 0x000000341438723c */ /* 0x044fe600000418ff */
[----:B------:R-:W-:Y:S04]  /*3480*/  LDSM.16.M88.4 R92, [R157+0x4000] ;  /* 0x004000009d5c783b */ /* 0x000fe80000000200 */
[----:B------:R-:W-:Y:S01]  /*3490*/  LDSM.16.M88.4 R116, [R160] ;  /* 0x00000000a074783b */ /* 0x000fe20000000200 */
[----:B------:R-:W-:Y:S03]  /*34a0*/  HMMA.16816.F32.BF16 R52, R20, R54, RZ ;  /* 0x000000361434723c */ /* 0x000fe600000418ff */
[----:B------:R-:W-:Y:S04]  /*34b0*/  LDSM.16.M88.4 R112, [R156+0x2000] ;  /* 0x002000009c70783b */ /* 0x000fe80000000200 */
[----:B------:R-:W-:Y:S01]  /*34c0*/  LDSM.16.M88.4 R108, [R156+0x2800] ;  /* 0x002800009c6c783b */ /* 0x000fe20000000200 */
[C---:B---3--:R-:W-:Y:S03]  /*34d0*/  HMMA.16816.F32.BF16 R64, R12.reuse, R84, R64 ;  /* 0x000000540c40723c */ /* 0x048fe60000041840 */
[----:B------:R-:W0:Y:S05]  /*34e0*/  LDGDEPBAR ;  /* 0x00000000000079af */ /* 0x000e2a0000000000 */
[C---:B------:R-:W-:Y:S01]  /*34f0*/  HMMA.16816.F32.BF16 R60, R12.reuse, R86, R60 ;  /* 0x000000560c3c723c */ /* 0x040fe2000004183c */
[----:B------:R-:W2:Y:S07]  /*3500*/  LDSM.16.M88.4 R84, [R157+0x5000] ;  /* 0x005000009d54783b */ /* 0x000eae0000000200 */
[C---:B----4-:R-:W-:Y:S08]  /*3510*/  HMMA.16816.F32.BF16 R56, R12.reuse, R16, R56 ;  /* 0x000000100c38723c */ /* 0x050ff00000041838 */
[----:B------:R-:W-:Y:S01]  /*3520*/  HMMA.16816.F32.BF16 R52, R12, R18, R52 ;  /* 0x000000120c34723c */ /* 0x000fe20000041834 */
[----:B------:R-:W3:Y:S07]  /*3530*/  LDSM.16.M88.4 R16, [R157+0x5800] ;  /* 0x005800009d10783b */ /* 0x000eee0000000200 */
        /* <DEDUP_REMOVED lines=12> */
[----:B------:R-:W-:Y:S07]  /*3600*/  LDSM.16.M88.4 R104, [R156+0x3000] ;  /* 0x003000009c68783b */ /* 0x000fee0000000200 */
        /* <DEDUP_REMOVED lines=17> */
[----:B------:R-:W-:Y:S04]  /*3720*/  LDSM.16.M88.4 R16, [R159] ;  /* 0x000000009f10783b */ /* 0x000fe80000000200 */
[----:B------:R-:W3:Y:S03]  /*3730*/  LDSM.16.M88.4 R12, [R155+0x2000] ;  /* 0x002000009b0c783b */ /* 0x000ee60000000200 */
[C---:B------:R-:W-:Y:S08]  /*3740*/  HMMA.16816.F32.BF16 R80, R116.reuse, R112, R80 ;  /* 0x000000707450723c */ /* 0x040ff00000041850 */
[C---:B------:R-:W-:Y:S08]  /*3750*/  HMMA.16816.F32.BF16 R76, R116.reuse, R114, R76 ;  /* 0x00000072744c723c */ /* 0x040ff0000004184c */
[C---:B------:R-:W-:Y:S08]  /*3760*/  HMMA.16816.F32.BF16 R72, R116.reuse, R108, R72 ;  /* 0x0000006c7448723c */ /* 0x040ff00000041848 */
[C---:B------:R-:W-:Y:S01]  /*3770*/  HMMA.16816.F32.BF16 R68, R116.reuse, R110, R68 ;  /* 0x0000006e7444723c */ /* 0x040fe20000041844 */
[----:B------:R-:W4:Y:S07]  /*3780*/  LDSM.16.M88.4 R108, [R155+0x2800] ;  /* 0x002800009b6c783b */ /* 0x000f2e0000000200 */
[----:B-1----:R-:W-:Y:S01]  /*3790*/  HMMA.16816.F32.BF16 R32, R116, R88, R32 ;  /* 0x000000587420723c */ /* 0x002fe20000041820 */
[----:B------:R-:W-:-:S05]  /*37a0*/  IMAD.IADD R89, R177, 0x1, R122 ;  /* 0x00000001b1597824 */ /* 0x000fca00078e027a */
[C---:B------:R-:W-:Y:S02]  /*37b0*/  ISETP.GE.AND P3, PT, R89.reuse, R120, PT ;  /* 0x000000785900720c */ /* 0x040fe40003f66270 */
[C---:B--2---:R-:W-:Y:S08]  /*37c0*/  HMMA.16816.F32.BF16 R24, R116.reuse, R84, R24 ;  /* 0x000000547418723c */ /* 0x044ff00000041818 */
[----:B------:R-:W-:Y:S01]  /*37d0*/  HMMA.16816.F32.BF16 R20, R116, R86, R20 ;  /* 0x000000567414723c */ /* 0x000fe20000041814 */
[----:B------:R-:W1:Y:S07]  /*37e0*/  LDSM.16.M88.4 R84, [R155+0x3000] ;  /* 0x003000009b54783b */ /* 0x000e6e0000000200 */
[----:B---3--:R-:W-:Y:S01]  /*37f0*/  HMMA.16816.F32.BF16 R80, R16, R12, R80 ;  /* 0x0000000c1050723c */ /* 0x008fe20000041850 */
[----:B------:R-:W-:-:S05]  /*3800*/  VIADD R13, R89, 0x8 ;  /* 0x00000008590d7836 */ /* 0x000fca0000000000 */
[----:B------:R-:W-:Y:S02]  /*3810*/  ISETP.GE.AND P1, PT, R13, R120, PT ;  /* 0x000000780d00720c */ /* 0x000fe40003f26270 */
[----:B------:R-:W-:Y:S01]  /*3820*/  HMMA.16816.F32.BF16 R76, R16, R14, R76 ;  /* 0x0000000e104c723c */ /* 0x000fe2000004184c */
[----:B------:R-:W-:-:S05]  /*3830*/  VIADD R15, R89, 0x1 ;  /* 0x00000001590f7836 */ /* 0x000fca0000000000 */
[----:B------:R-:W-:Y:S02]  /*3840*/  ISETP.GE.AND P2, PT, R15, R120, PT ;  /* 0x000000780f00720c */ /* 0x000fe40003f46270 */
[----:B------:R-:W2:Y:S01]  /*3850*/  LDSM.16.M88.4 R12, [R155+0x3800] ;  /* 0x003800009b0c783b */ /* 0x000ea20000000200 */
[----:B------:R-:W-:Y:S02]  /*3860*/  HMMA.16816.F32.BF16 R64, R116, R104, R64 ;  /* 0x000000687440723c */ /* 0x000fe40000041840 */
[----:B------:R-:W-:Y:S02]  /*3870*/  FSEL R152, R80, -INF , !P3 ;  /* 0xff80000050987808 */ /* 0x000fe40005800000 */
[----:B------:R-:W-:-:S04]  /*3880*/  FSEL R208, R81, -INF , !P2 ;  /* 0xff80000051d07808 */ /* 0x000fc80005000000 */
[C---:B------:R-:W-:Y:S08]  /*3890*/  HMMA.16816.F32.BF16 R56, R116.reuse, R100, R56 ;  /* 0x000000647438723c */ /* 0x040ff00000041838 */
[C---:B------:R-:W-:Y:S08]  /*38a0*/  HMMA.16816.F32.BF16 R60, R116.reuse, R106, R60 ;  /* 0x0000006a743c723c */ /* 0x040ff0000004183c */
[----:B------:R-:W-:Y:S01]  /*38b0*/  HMMA.16816.F32.BF16 R28, R116, R90, R28 ;  /* 0x0000005a741c723c */ /* 0x000fe2000004181c */
[----:B------:R-:W-:-:S05]  /*38c0*/  VIADD R91, R89, 0x9 ;  /* 0x00000009595b7836 */ /* 0x000fca0000000000 */
[-C--:B------:R-:W-:Y:S01]  /*38d0*/  ISETP.GE.AND P0, PT, R91, R120.reuse, PT ;  /* 0x000000785b00720c */ /* 0x080fe20003f06270 */
[----:B------:R-:W-:Y:S01]  /*38e0*/  VIADD R91, R89, 0x18 ;  /* 0x00000018595b7836 */ /* 0x000fe20000000000 */
[C---:B----4-:R-:W-:Y:S02]  /*38f0*/  HMMA.16816.F32.BF16 R68, R16.reuse, R110, R68 ;  /* 0x0000006e1044723c */ /* 0x050fe40000041844 */
[----:B------:R-:W-:Y:S01]  /*3900*/  FSEL R210, R77, -INF , !P0 ;  /* 0xff8000004dd27808 */ /* 0x000fe20004000000 */
[----:B------:R-:W-:Y:S01]  /*3910*/  VIADD R77, R89, 0x29 ;  /* 0x00000029594d7836 */ /* 0x000fe20000000000 */
[----:B------:R-:W-:Y:S01]  /*3920*/  ISETP.GE.AND P4, PT, R91, R120, PT ;  /* 0x000000785b00720c */ /* 0x000fe20003f86270 */
[----:B------:R-:W-:Y:S01]  /*3930*/  VIADD R91, R89, 0x19 ;  /* 0x00000019595b7836 */ /* 0x000fe20000000000 */
[----:B------:R-:W-:Y:S02]  /*3940*/  FSEL R154, R79, -INF , !P0 ;  /* 0xff8000004f9a7808 */ /* 0x000fe40004000000 */
[----:B------:R-:W-:Y:S08]  /*3950*/  HMMA.16816.F32.BF16 R72, R16, R108, R72 ;  /* 0x0000006c1048723c */ /* 0x000ff00000041848 */
[----:B------:R-:W-:Y:S03]  /*3960*/  HMMA.16816.F32.BF16 R52, R116, R102, R52 ;  /* 0x000000667434723c */ /* 0x000fe60000041834 */
[----:B------:R-:W-:-:S02]  /*3970*/  FSEL R70, R70, -INF , !P4 ;  /* 0xff80000046467808 */ /* 0x000fc40006000000 */
[----:B------:R-:W-:-:S03]  /*3980*/  FSEL R68, R68, -INF , !P4 ;  /* 0xff80000044447808 */ /* 0x000fc60006000000 */
[----:B-1----:R-:W-:Y:S01]  /*3990*/  HMMA.16816.F32.BF16 R64, R16, R84, R64 ;  /* 0x000000541040723c */ /* 0x002fe20000041840 */
[----:B------:R-:W-:Y:S02]  /*39a0*/  FSEL R85, R78, -INF , !P1 ;  /* 0xff8000004e557808 */ /* 0x000fe40004800000 */
[----:B------:R-:W-:-:S05]  /*39b0*/  FSEL R84, R76, -INF , !P1 ;  /* 0xff8000004c547808 */ /* 0x000fca0004800000 */
[C---:B------:R-:W-:Y:S01]  /*39c0*/  HMMA.16816.F32.BF16 R40, R116.reuse, R92, R40 ;  /* 0x0000005c7428723c */ /* 0x040fe20000041828 */
[----:B------:R-:W-:Y:S01]  /*39d0*/  VIADD R93, R89, 0x11 ;  /* 0x00000011595d7836 */ /* 0x000fe20000000000 */
[----:B------:R-:W-:Y:S02]  /*39e0*/  FSEL R92, R82, -INF , !P3 ;  /* 0xff800000525c7808 */ /* 0x000fe40005800000 */
[-C--:B------:R-:W-:Y:S01]  /*39f0*/  ISETP.GE.AND P3, PT, R91, R120.reuse, PT ;  /* 0x000000785b00720c */ /* 0x080fe20003f66270 */
[----:B------:R-:W-:Y:S01]  /*3a00*/  VIADD R91, R89, 0x20 ;  /* 0x00000020595b7836 */ /* 0x000fe20000000000 */
[----:B------:R-:W-:Y:S01]  /*3a10*/  ISETP.GE.AND P5, PT, R93, R120, PT ;  /* 0x000000785d00720c */ /* 0x000fe20003fa6270 */
[C---:B------:R-:W-:Y:S01]  /*3a20*/  VIADD R93, R89.reuse, 0x21 ;  /* 0x00000021595d7836 */ /* 0x040fe20000000000 */
[----:B------:R-:W-:Y:S01]  /*3a30*/  HMMA.16816.F32.BF16 R36, R116, R94, R36 ;  /* 0x0000005e7424723c */ /* 0x000fe20000041824 */
[----:B------:R-:W-:Y:S01]  /*3a40*/  VIADD R95, R89, 0x10 ;  /* 0x00000010595f7836 */ /* 0x000fe20000000000 */
[----:B------:R-:W-:-:S02]  /*3a50*/  FSEL R76, R71, -INF , !P3 ;  /* 0xff800000474c7808 */ /* 0x000fc40005800000 */
[----:B------:R-:W-:Y:S01]  /*3a60*/  FSEL R78, R69, -INF , !P3 ;  /* 0xff800000454e7808 */ /* 0x000fe20005800000 */
[----:B------:R-:W-:Y:S01]  /*3a70*/  VIADD R69, R89, 0x40 ;  /* 0x0000004059457836 */ /* 0x000fe20000000000 */
[-C--:B------:R-:W-:Y:S02]  /*3a80*/  ISETP.GE.AND P6, PT, R95, R120.reuse, PT ;  /* 0x000000785f00720c */ /* 0x080fe40003fc6270 */
[C---:B--2---:R-:W-:Y:S01]  /*3a90*/  HMMA.16816.F32.BF16 R56, R16.reuse, R12, R56 ;  /* 0x0000000c1038723c */ /* 0x044fe20000041838 */
[----:B------:R-:W-:Y:S01]  /*3aa0*/  VIADD R13, R89, 0x38 ;  /* 0x00000038590d7836 */ /* 0x000fe20000000000 */
[----:B------:R-:W-:Y:S02]  /*3ab0*/  FSEL R94, R83, -INF , !P2 ;  /* 0xff800000535e7808 */ /* 0x000fe40005000000 */
[-C--:B------:R-:W-:Y:S01]  /*3ac0*/  ISETP.GE.AND P2, PT, R91, R120.reuse, PT ;  /* 0x000000785b00720c */ /* 0x080fe20003f46270 */
[----:B------:R-:W1:Y:S01]  /*3ad0*/  LDSM.16.M88.4 R80, [R155+0x4000] ;  /* 0x004000009b50783b */ /* 0x000e620000000200 */
[----:B------:R-:W-:Y:S01]  /*3ae0*/  ISETP.GE.AND P3, PT, R13, R120, PT ;  /* 0x000000780d00720c */ /* 0x000fe20003f66270 */
[C---:B------:R-:W-:Y:S01]  /*3af0*/  VIADD R13, R89.reuse, 0x39 ;  /* 0x00000039590d7836 */ /* 0x040fe20000000000 */
[----:B------:R-:W-:Y:S01]  /*3b00*/  HMMA.16816.F32.BF16 R60, R16, R86, R60 ;  /* 0x00000056103c723c */ /* 0x000fe2000004183c */
[----:B------:R-:W-:Y:S01]  /*3b10*/  FSEL R90, R72, -INF , !P6 ;  /* 0xff800000485a7808 */ /* 0x000fe20007000000 */
[----:B------:R-:W-:Y:S01]  /*3b20*/  VIADD R91, R89, 0x28 ;  /* 0x00000028595b7836 */ /* 0x000fe20000000000 */
[----:B------:R-:W-:-:S02]  /*3b30*/  FSEL R88, R73, -INF , !P5 ;  /* 0xff80000049587808 */ /* 0x000fc40006800000 */
[----:B------:R-:W-:Y:S02]  /*3b40*/  FSEL R204, R66, -INF , !P2 ;  /* 0xff80000042cc7808 */ /* 0x000fe40005000000 */
[----:B------:R-:W-:Y:S01]  /*3b50*/  FSEL R202, R64, -INF , !P2 ;  /* 0xff80000040ca7808 */ /* 0x000fe20005000000 */
[C---:B------:R-:W-:Y:S01]  /*3b60*/  HMMA.16816.F32.BF16 R48, R116.reuse, R96, R48 ;  /* 0x000000607430723c */ /* 0x040fe20000041830 */
[----:B------:R-:W-:Y:S02]  /*3b70*/  FSEL R96, R74, -INF , !P6 ;  /* 0xff8000004a607808 */ /* 0x000fe40007000000 */
[-C--:B------:R-:W-:Y:S02]  /*3b80*/  ISETP.GE.AND P2, PT, R13, R120.reuse, PT ;  /* 0x000000780d00720c */ /* 0x080fe40003f46270 */
[-C--:B------:R-:W-:Y:S01]  /*3b90*/  ISETP.GE.AND P6, PT, R77, R120.reuse, PT ;  /* 0x000000784d00720c */ /* 0x080fe20003fc6270 */
[----:B------:R-:W-:Y:S01]  /*3ba0*/  VIADD R77, R89, 0x30 ;  /* 0x00000030594d7836 */ /* 0x000fe20000000000 */
[----:B------:R-:W-:Y:S01]  /*3bb0*/  ISETP.GE.AND P0, PT, R91, R120, PT ;  /* 0x000000785b00720c */ /* 0x000fe20003f06270 */
[----:B------:R-:W-:Y:S01]  /*3bc0*/  HMMA.16816.F32.BF16 R44, R116, R98, R44 ;  /* 0x00000062742c723c */ /* 0x000fe2000004182c */
[----:B------:R-:W-:-:S02]  /*3bd0*/  FSEL R98, R75, -INF , !P5 ;  /* 0xff8000004b627808 */ /* 0x000fc40006800000 */
[----:B------:R-:W2:Y:S01]  /*3be0*/  LDSM.16.M88.4 R72, [R155+0x4800] ;  /* 0x004800009b48783b */ /* 0x000ea20000000200 */
[----:B------:R-:W-:Y:S01]  /*3bf0*/  FSEL R112, R61, -INF , !P6 ;  /* 0xff8000003d707808 */ /* 0x000fe20007000000 */
[----:B------:R-:W-:Y:S01]  /*3c00*/  VIADD R61, R89, 0x49 ;  /* 0x00000049593d7836 */ /* 0x000fe20000000000 */
[----:B------:R-:W-:Y:S01]  /*3c10*/  ISETP.GE.AND P5, PT, R77, R120, PT ;  /* 0x000000784d00720c */ /* 0x000fe20003fa6270 */
[----:B------:R-:W-:Y:S01]  /*3c20*/  VIADD R77, R89, 0x31 ;  /* 0x00000031594d7836 */ /* 0x000fe20000000000 */
[----:B------:R-:W-:Y:S01]  /*3c30*/  HMMA.16816.F32.BF16 R52, R16, R14, R52 ;  /* 0x0000000e1034723c */ /* 0x000fe20000041834 */
[----:B------:R-:W3:Y:S01]  /*3c40*/  LDSM.16.M88.4 R12, [R155+0x5000] ;  /* 0x005000009b0c783b */ /* 0x000ee20000000200 */
[----:B------:R-:W-:Y:S02]  /*3c50*/  FSEL R196, R58, -INF , !P5 ;  /* 0xff8000003ac47808 */ /* 0x000fe40006800000 */
[----:B------:R-:W-:Y:S02]  /*3c60*/  FSEL R194, R56, -INF , !P5 ;  /* 0xff80000038c27808 */ /* 0x000fe40006800000 */
[----:B------:R-:W-:-:S02]  /*3c70*/  FSEL R206, R62, -INF , !P0 ;  /* 0xff8000003ece7808 */ /* 0x000fc40004000000 */
[----:B------:R-:W-:Y:S02]  /*3c80*/  FSEL R200, R60, -INF , !P0 ;  /* 0xff8000003cc87808 */ /* 0x000fe40004000000 */
[----:B------:R-:W-:Y:S02]  /*3c90*/  FSEL R110, R63, -INF , !P6 ;  /* 0xff8000003f6e7808 */ /* 0x000fe40007000000 */
[-C--:B------:R-:W-:Y:S01]  /*3ca0*/  ISETP.GE.AND P5, PT, R61, R120.reuse, PT ;  /* 0x000000783d00720c */ /* 0x080fe20003fa6270 */
[----:B-1----:R-:W-:Y:S01]  /*3cb0*/  HMMA.16816.F32.BF16 R44, R16, R82, R44 ;  /* 0x00000052102c723c */ /* 0x002fe2000004182c */
[----:B------:R-:W1:Y:S01]  /*3cc0*/  LDSM.16.M88.4 R60, [R155+0x5800] ;  /* 0x005800009b3c783b */ /* 0x000e620000000200 */
[----:B------:R-:W-:Y:S01]  /*3cd0*/  ISETP.GE.AND P1, PT, R93, R120, PT ;  /* 0x000000785d00720c */ /* 0x000fe20003f26270 */
[----:B------:R-:W-:-:S04]  /*3ce0*/  DEPBAR.LE SB0, 0x0 ;  /* 0x000080000000791a */ /* 0x000fc80000000000 */
[----:B------:R-:W-:Y:S01]  /*3cf0*/  FSEL R114, R65, -INF , !P1 ;  /* 0xff80000041727808 */ /* 0x000fe20004800000 */
[----:B------:R-:W-:Y:S01]  /*3d00*/  VIADD R65, R89, 0x48 ;  /* 0x0000004859417836 */ /* 0x000fe20000000000 */
[-C--:B------:R-:W-:Y:S01]  /*3d10*/  ISETP.GE.AND P4, PT, R77, R120.reuse, PT ;  /* 0x000000784d00720c */ /* 0x080fe20003f86270 */
[----:B------:R-:W-:Y:S01]  /*3d20*/  HMMA.16816.F32.BF16 R48, R16, R80, R48 ;  /* 0x000000501030723c */ /* 0x000fe20000041830 */
[----:B------:R-:W-:Y:S01]  /*3d30*/  FSEL R108, R67, -INF , !P1 ;  /* 0xff800000436c7808 */ /* 0x000fe20004800000 */
[----:B------:R-:W-:Y:S01]  /*3d40*/  VIADD R67, R89, 0x41 ;  /* 0x0000004159437836 */ /* 0x000fe20000000000 */
[-C--:B------:R-:W-:Y:S01]  /*3d50*/  ISETP.GE.AND P6, PT, R65, R120.reuse, PT ;  /* 0x000000784100720c */ /* 0x080fe20003fc6270 */
[----:B------:R-:W-:Y:S01]  /*3d60*/  VIADD R65, R89, 0x50 ;  /* 0x0000005059417836 */ /* 0x000fe20000000000 */
[----:B------:R-:W-:Y:S01]  /*3d70*/  FSEL R186, R59, -INF , !P4 ;  /* 0xff8000003bba7808 */ /* 0x000fe20006000000 */
[----:B------:R-:W-:Y:S01]  /*3d80*/  VIADD R59, R89, 0x51 ;  /* 0x00000051593b7836 */ /* 0x000fe20000000000 */
[----:B------:R-:W-:Y:S01]  /*3d90*/  FSEL R188, R57, -INF , !P4 ;  /* 0xff80000039bc7808 */ /* 0x000fe20006000000 */
[----:B------:R-:W-:Y:S01]  /*3da0*/  VIADD R57, R89, 0x58 ;  /* 0x0000005859397836 */ /* 0x000fe20000000000 */
[----:B------:R-:W-:-:S02]  /*3db0*/  ISETP.GE.AND P4, PT, R65, R120, PT ;  /* 0x000000784100720c */ /* 0x000fc40003f86270 */
[----:B------:R-:W-:Y:S01]  /*3dc0*/  FSEL R140, R47, -INF , !P5 ;  /* 0xff8000002f8c7808 */ /* 0x000fe20006800000 */
[C---:B--2---:R-:W-:Y:S01]  /*3dd0*/  HMMA.16816.F32.BF16 R40, R16.reuse, R72, R40 ;  /* 0x000000481028723c */ /* 0x044fe20000041828 */
[----:B------:R-:W-:Y:S02]  /*3de0*/  FSEL R142, R45, -INF , !P5 ;  /* 0xff8000002d8e7808 */ /* 0x000fe40006800000 */
[----:B------:R-:W-:Y:S02]  /*3df0*/  FSEL R198, R54, -INF , !P3 ;  /* 0xff80000036c67808 */ /* 0x000fe40005800000 */
[----:B------:R-:W-:Y:S02]  /*3e00*/  FSEL R192, R52, -INF , !P3 ;  /* 0xff80000034c07808 */ /* 0x000fe40005800000 */
[-C--:B------:R-:W-:Y:S01]  /*3e10*/  ISETP.GE.AND P3, PT, R59, R120.reuse, PT ;  /* 0x000000783b00720c */ /* 0x080fe20003f66270 */
[----:B---3--:R-:W-:Y:S01]  /*3e20*/  HMMA.16816.F32.BF16 R28, R16, R14, R28 ;  /* 0x0000000e101c723c */ /* 0x008fe2000004181c */
[----:B------:R-:W-:Y:S01]  /*3e30*/  VIADD R15, R89, 0x69 ;  /* 0x00000069590f7836 */ /* 0x000fe20000000000 */
[----:B------:R-:W-:-:S02]  /*3e40*/  ISETP.GE.AND P0, PT, R67, R120, PT ;  /* 0x000000784300720c */ /* 0x000fc40003f06270 */
[----:B------:R-:W-:Y:S01]  /*3e50*/  FSEL R190, R55, -INF , !P2 ;  /* 0xff80000037be7808 */ /* 0x000fe20005000000 */
[----:B------:R-:W-:Y:S01]  /*3e60*/  VIADD R55, R89, 0x59 ;  /* 0x0000005959377836 */ /* 0x000fe20000000000 */
[----:B------:R-:W-:Y:S01]  /*3e70*/  FSEL R150, R53, -INF , !P2 ;  /* 0xff80000035967808 */ /* 0x000fe20005000000 */
[----:B------:R-:W-:Y:S01]  /*3e80*/  VIADD R53, R89, 0x60 ;  /* 0x0000006059357836 */ /* 0x000fe20000000000 */
[C---:B------:R-:W-:Y:S01]  /*3e90*/  HMMA.16816.F32.BF16 R36, R16.reuse, R74, R36 ;  /* 0x0000004a1024723c */ /* 0x040fe20000041824 */
[-C--:B------:R-:W-:Y:S02]  /*3ea0*/  ISETP.GE.AND P1, PT, R69, R120.reuse, PT ;  /* 0x000000784500720c */ /* 0x080fe40003f26270 */
[----:B------:R-:W-:Y:S02]  /*3eb0*/  FSEL R130, R42, -INF , !P4 ;  /* 0xff8000002a827808 */ /* 0x000fe40006000000 */
[----:B------:R-:W-:Y:S02]  /*3ec0*/  FSEL R116, R40, -INF , !P4 ;  /* 0xff80000028747808 */ /* 0x000fe40006000000 */
[----:B------:R-:W-:Y:S01]  /*3ed0*/  ISETP.GE.AND P4, PT, R15, R120, PT ;  /* 0x000000780f00720c */ /* 0x000fe20003f86270 */
[----:B------:R-:W-:Y:S01]  /*3ee0*/  HMMA.16816.F32.BF16 R32, R16, R12, R32 ;  /* 0x0000000c1020723c */ /* 0x000fe20000041820 */
[----:B------:R-:W-:Y:S01]  /*3ef0*/  VIADD R13, R89, 0x68 ;  /* 0x00000068590d7836 */ /* 0x000fe20000000000 */
[----:B------:R-:W-:Y:S01]  /*3f00*/  FSEL R128, R43, -INF , !P3 ;  /* 0xff8000002b807808 */ /* 0x000fe20005800000 */
[----:B------:R-:W-:Y:S01]  /*3f10*/  VIADD R15, R89, 0x71 ;  /* 0x00000071590f7836 */ /* 0x000fe20000000000 */
[----:B------:R-:W-:-:S02]  /*3f20*/  FSEL R58, R31, -INF , !P4 ;  /* 0xff8000001f3a7808 */ /* 0x000fc40006000000 */
[-C--:B------:R-:W-:Y:S01]  /*3f30*/  ISETP.GE.AND P5, PT, R13, R120.reuse, PT ;  /* 0x000000780d00720c */ /* 0x080fe20003fa6270 */
[----:B------:R-:W-:Y:S01]  /*3f40*/  VIADD R13, R89, 0x70 ;  /* 0x00000070590d7836 */ /* 0x000fe20000000000 */
[C---:B-1----:R-:W-:Y:S01]  /*3f50*/  HMMA.16816.F32.BF16 R24, R16.reuse, R60, R24 ;  /* 0x0000003c1018723c */ /* 0x042fe20000041818 */
[----:B------:R-:W-:Y:S02]  /*3f60*/  FSEL R118, R41, -INF , !P3 ;  /* 0xff80000029767808 */ /* 0x000fe40005800000 */
[----:B------:R-:W-:Y:S01]  /*3f70*/  FSEL R136, R49, -INF , !P0 ;  /* 0xff80000031887808 */ /* 0x000fe20004000000 */
[----:B------:R-:W-:Y:S01]  /*3f80*/  VIADD R49, R89, 0x61 ;  /* 0x0000006159317836 */ /* 0x000fe20000000000 */
[----:B------:R-:W-:Y:S01]  /*3f90*/  ISETP.GE.AND P3, PT, R13, R120, PT ;  /* 0x000000780d00720c */ /* 0x000fe20003f66270 */
[----:B------:R-:W-:Y:S01]  /*3fa0*/  VIADD R13, R89, 0x78 ;  /* 0x00000078590d7836 */ /* 0x000fe20000000000 */
[----:B------:R-:W-:Y:S01]  /*3fb0*/  FSEL R148, R50, -INF , !P1 ;  /* 0xff80000032947808 */ /* 0x000fe20004800000 */
[----:B------:R-:W-:Y:S01]  /*3fc0*/  HMMA.16816.F32.BF16 R20, R16, R62, R20 ;  /* 0x0000003e1014723c */ /* 0x000fe20000041814 */
[----:B------:R-:W-:Y:S01]  /*3fd0*/  FSEL R62, R29, -INF , !P4 ;  /* 0xff8000001d3e7808 */ /* 0x000fe20006000000 */
[----:B------:R-:W-:Y:S01]  /*3fe0*/  VIADD R89, R89, 0x79 ;  /* 0x0000007959597836 */ /* 0x000fe20000000000 */
[----:B------:R-:W-:-:S02]  /*3ff0*/  ISETP.NE.AND P4, PT, R4, 0x1, PT ;  /* 0x000000010400780c */ /* 0x000fc40003f85270 */
        /* <DEDUP_REMOVED lines=44> */
.L_x_9119:
        /* <DEDUP_REMOVED lines=25> */
[----:B------:R-:W-:Y:S02]  /*4450*/  ISETP.GE.AND P2, PT, R0, RZ, PT ;  /* 0x000000ff0000720c */ /* 0x000fe40003f46270 */
[----:B------:R-:W-:-:S07]  /*4460*/  LOP3.LUT R0, RZ, R18, RZ, 0x33, !PT ;  /* 0x00000012ff007212 */ /* 0x000fce00078e33ff */
[----:B------:R-:W-:Y:S02]  /*4470*/  @!P1 IMAD.IADD R19, R19, 0x1, -R14 ;  /* 0x0000000113139824 */ /* 0x000fe400078e0a0e */
[-C--:B------:R-:W-:Y:S01]  /*4480*/  @!P3 IADD3 R13, PT, PT, R13, -R14.reuse, RZ ;  /* 0x8000000e0d0db210 */ /* 0x080fe20007ffe0ff */
[----:B------:R-:W-:Y:S01]  /*4490*/  @!P1 VIADD R15, R15, 0x1 ;  /* 0x000000010f0f9836 */ /* 0x000fe20000000000 */
[----:B------:R-:W-:Y:S01]  /*44a0*/  ISETP.NE.AND P1, PT, R18, RZ, PT ;  /* 0x000000ff1200720c */ /* 0x000fe20003f25270 */
[----:B------:R-:W-:Y:S01]  /*44b0*/  @!P3 VIADD R17, R17, 0x1 ;  /* 0x000000011111b836 */ /* 0x000fe20000000000 */
[-C--:B------:R-:W-:Y:S02]  /*44c0*/  ISETP.GE.U32.AND P5, PT, R19, R14.reuse, PT ;  /* 0x0000000e1300720c */ /* 0x080fe40003fa6070 */
[----:B------:R-:W-:-:S11]  /*44d0*/  ISETP.GE.U32.AND P6, PT, R13, R14, PT ;  /* 0x0000000e0d00720c */ /* 0x000fd60003fc6070 */
[----:B------:R-:W-:Y:S02]  /*44e0*/  @P5 IADD3 R15, PT, PT, R15, 0x1, RZ ;  /* 0x000000010f0f5810 */ /* 0x000fe40007ffe0ff */
[----:B------:R-:W-:-:S03]  /*44f0*/  @P6 VIADD R17, R17, 0x1 ;  /* 0x0000000111116836 */ /* 0x000fc60000000000 */
        /* <DEDUP_REMOVED lines=24> */
.L_x_9120:
[----:B------:R-:W-:Y:S05]  /*4680*/  BSYNC.RECONVERGENT B0 ;  /* 0x0000000000007941 */ /* 0x000fea0003800200 */
.L_x_9118:
[CC--:B------:R-:W-:Y:S01]  /*4690*/  ISETP.GE.AND P2, PT, R182.reuse, R178.reuse, PT ;  /* 0x000000b2b600720c */ /* 0x0c0fe20003f46270 */
[----:B------:R-:W-:Y:S01]  /*46a0*/  BSSY.RECONVERGENT B0, `(.L_x_9121) ;  /* 0x0000041000007945 */ /* 0x000fe20003800200 */
[----:B------:R-:W-:Y:S02]  /*46b0*/  ISETP.GE.AND P0, PT, R182, R178, PT ;  /* 0x000000b2b600720c */ /* 0x000fe40003f06270 */
[----:B------:R-:W-:-:S05]  /*46c0*/  IADD3 R12, P1, PT, R121, R170, RZ ;  /* 0x000000aa790c7210 */ /* 0x000fca0007f3e0ff */
[----:B------:R-:W-:-:S04]  /*46d0*/  IMAD.X R13, R6, 0x1, R169, P1 ;  /* 0x00000001060d7824 */ /* 0x000fc800008e06a9 */
[----:B------:R-:W-:Y:S02]  /*46e0*/  @!P2 IMAD.MOV.U32 R171, RZ, RZ, R169 ;  /* 0x000000ffffaba224 */ /* 0x000fe400078e00a9 */
[-C--:B------:R-:W-:Y:S01]  /*46f0*/  @!P0 MOV R16, R12.reuse ;  /* 0x0000000c00108202 */ /* 0x080fe20000000f00 */
[----:B------:R-:W-:Y:S01]  /*4700*/  @!P0 IMAD.MOV.U32 R17, RZ, RZ, R13 ;  /* 0x000000ffff118224 */ /* 0x000fe200078e000d */
[CC--:B------:R-:W-:Y:S01]  /*4710*/  @!P0 LEA R18, P3, R164.reuse, R12.reuse, 0x5 ;  /* 0x0000000ca4128211 */ /* 0x0c0fe200078628ff */
[----:B------:R-:W-:Y:S01]  /*4720*/  @!PT LDS RZ, [RZ] ;  /* 0x00000000fffff984 */ /* 0x000fe20000000800 */
[----:B------:R-:W-:Y:S01]  /*4730*/  @!PT LDS RZ, [RZ] ;  /* 0x00000000fffff984 */ /* 0x000fe20000000800 */
[----:B------:R-:W-:Y:S01]  /*4740*/  @!PT LDS RZ, [RZ] ;  /* 0x00000000fffff984 */ /* 0x000fe20000000800 */
[----:B------:R1:W-:Y:S01]  /*4750*/  @!P2 LDGSTS.E.BYPASS.LTC128B.128 [R179+0x2000], desc[UR4][R170.64] ;  /* 0x02000000aab3afae */ /* 0x0003e2000b981a04 */
[-C--:B------:R-:W-:Y:S01]  /*4760*/  @!P0 MOV R15, R13.reuse ;  /* 0x0000000d000f8202 */ /* 0x080fe20000000f00 */
[----:B------:R-:W-:Y:S01]  /*4770*/  @!P0 IMAD.MOV.U32 R14, RZ, RZ, R12 ;  /* 0x000000ffff0e8224 */ /* 0x000fe200078e000c */
[CC--:B------:R-:W-:Y:S01]  /*4780*/  @!P0 LEA.HI.X R19, R164.reuse, R13.reuse, R165, 0x5, P3 ;  /* 0x0000000da4138211 */ /* 0x0c0fe200018f2ca5 */
[----:B------:R1:W-:Y:S01]  /*4790*/  @P2 STS.128 [R179+0x2000], RZ ;  /* 0x002000ffb3002388 */ /* 0x0003e20000000c00 */
[CC--:B------:R-:W-:Y:S01]  /*47a0*/  @!P0 LEA R22, P2, R164.reuse, R12.reuse, 0x6 ;  /* 0x0000000ca4168211 */ /* 0x0c0fe200078430ff */
[----:B------:R-:W-:Y:S01]  /*47b0*/  @!P0 IMAD R6, R165, 0x60, RZ ;  /* 0x00000060a5068824 */ /* 0x000fe200078e02ff */
[C---:B------:R-:W-:Y:S01]  /*47c0*/  @!P0 LEA R20, P1, R164.reuse, R12, 0x7 ;  /* 0x0000000ca4148211 */ /* 0x040fe200078238ff */
[C---:B------:R-:W-:Y:S01]  /*47d0*/  @!P0 IMAD.WIDE.U32 R16, R164.reuse, 0x60, R16 ;  /* 0x00000060a4108825 */ /* 0x040fe200078e0010 */
[----:B------:R1:W-:Y:S01]  /*47e0*/  @P0 STS.128 [R179+0x2800], RZ ;  /* 0x002800ffb3000388 */ /* 0x0003e20000000c00 */
[----:B------:R-:W-:-:S02]  /*47f0*/  @!P0 LEA.HI.X R23, R164, R13, R165, 0x6, P2 ;  /* 0x0000000da4178211 */ /* 0x000fc400010f34a5 */
[----:B------:R-:W-:Y:S01]  /*4800*/  @!P0 IMAD R0, R165, 0xa0, RZ ;  /* 0x000000a0a5008824 */ /* 0x000fe200078e02ff */
[----:B------:R-:W-:Y:S01]  /*4810*/  @!PT LDS RZ, [RZ] ;  /* 0x00000000fffff984 */ /* 0x000fe20000000800 */
[----:B------:R-:W-:Y:S01]  /*4820*/  @!PT LDS RZ, [RZ] ;  /* 0x00000000fffff984 */ /* 0x000fe20000000800 */
[----:B------:R-:W-:Y:S01]  /*4830*/  @!PT LDS RZ, [RZ] ;  /* 0x00000000fffff984 */ /* 0x000fe20000000800 */
[----:B------:R1:W-:Y:S01]  /*4840*/  @!P0 LDGSTS.E.BYPASS.LTC128B.128 [R179+0x2800], desc[UR4][R12.64] ;  /* 0x028000000cb38fae */ /* 0x0003e2000b981a04 */
[C---:B------:R-:W-:Y:S01]  /*4850*/  @!P0 IMAD.WIDE.U32 R14, R164.reuse, 0xa0, R14 ;  /* 0x000000a0a40e8825 */ /* 0x040fe200078e000e */
[----:B------:R-:W-:Y:S02]  /*4860*/  @!P0 LEA.HI.X R21, R164, R13, R165, 0x7, P1 ;  /* 0x0000000da4158211 */ /* 0x000fe400008f3ca5 */
[----:B------:R1:W-:Y:S01]  /*4870*/  @P0 STS.128 [R179+0x3000], RZ ;  /* 0x003000ffb3000388 */ /* 0x0003e20000000c00 */
[----:B------:R-:W-:Y:S01]  /*4880*/  @!P0 IMAD.IADD R17, R6, 0x1, R17 ;  /* 0x0000000106118824 */ /* 0x000fe200078e0211 */
[----:B------:R-:W-:Y:S02]  /*4890*/  @!P0 IADD3 R15, PT, PT, R0, R15, RZ ;  /* 0x0000000f000f8210 */ /* 0x000fe40007ffe0ff */
        /* <DEDUP_REMOVED lines=33> */
.L_x_9122:
[----:B------:R-:W-:Y:S05]  /*4ab0*/  BSYNC.RECONVERGENT B0 ;  /* 0x0000000000007941 */ /* 0x000fea0003800200 */
.L_x_9121:
[----:B------:R-:W0:Y:S02]  /*4ac0*/  LDGDEPBAR ;  /* 0x00000000000079af */ /* 0x000e240000000000 */
.L_x_9117:
[----:B------:R-:W-:Y:S05]  /*4ad0*/  BSYNC.RECONVERGENT B1 ;  /* 0x0000000000017941 */ /* 0x000fea0003800200 */
.L_x_9116:
[----:B------:R-:W3:Y:S01]  /*4ae0*/  LD.E R6, desc[UR4][R2.64+0xdc] ;  /* 0x0000dc0402067980 */ /* 0x000ee2000c101900 */
[----:B-1----:R-:W-:Y:S02]  /*4af0*/  FMNMX3.FTZ R15, R92, R94, R85, !PT ;  /* 0x0000005e5c0f7276 */ /* 0x002fe40007810055 */
        /* <DEDUP_REMOVED lines=34> */
[----:B------:R-:W2:Y:S03]  /*4d20*/  SHFL.BFLY PT, R13, R12, 0x2, 0x1f ;  /* 0x0c401f000c0d7f89 */ /* 0x000ea600000e0000 */
[----:B------:R-:W-:Y:S01]  /*4d30*/  IADD3 R153, PT, PT, R7, R158, RZ ;  /* 0x0000009e07997210 */ /* 0x000fe20007ffe0ff */
[----:B------:R-:W-:Y:S04]  /*4d40*/  LDSM.16.MT88.4 R28, [R158+0x6800] ;  /* 0x006800009e1c783b */ /* 0x000fe80000004200 */
        /* <DEDUP_REMOVED lines=13> */
[--C-:B------:R-:W-:Y:S01]  /*4e20*/  FFMA.FTZ R43, R154, R6, -R33.reuse ;  /* 0x000000069a2b7223 */ /* 0x100fe20000010821 */
[----:B------:R-:W-:Y:S01]  /*4e30*/  IADD3 R154, PT, PT, R5, R158, RZ ;  /* 0x0000009e059a7210 */ /* 0x000fe20007ffe0ff */
[-CC-:B------:R-:W-:Y:S01]  /*4e40*/  FFMA.FTZ R56, R92, R6.reuse, -R33.reuse ;  /* 0x000000065c387223 */ /* 0x180fe20000010821 */
[----:B------:R-:W-:Y:S01]  /*4e50*/  FSEL R9, R9, RZ, P0 ;  /* 0x000000ff09097208 */ /* 0x000fe20000000000 */
[-CC-:B------:R-:W-:Y:S01]  /*4e60*/  FFMA.FTZ R49, R94, R6.reuse, -R33.reuse ;  /* 0x000000065e317223 */ /* 0x180fe20000010821 */
[-C--:B------:R-:W-:Y:S01]  /*4e70*/  FFMA.FTZ R52, R85, R6.reuse, -R33 ;  /* 0x0000000655347223 */ /* 0x080fe20000010821 */
[----:B------:R-:W1:Y:S01]  /*4e80*/  LDSM.16.MT88.4 R72, [R154+0x6000] ;  /* 0x006000009a48783b */ /* 0x000e620000004200 */
[----:B------:R-:W-:Y:S01]  /*4e90*/  MUFU.EX2 R43, R43 ;  /* 0x0000002b002b7308 */ /* 0x000fe20000000800 */
[-CC-:B------:R-:W-:Y:S01]  /*4ea0*/  FFMA.FTZ R54, R152, R6.reuse, -R9.reuse ;  /* 0x0000000698367223 */ /* 0x180fe20000010809 */
[----:B------:R-:W-:Y:S01]  /*4eb0*/  IADD3 R152, PT, PT, R5, R153, RZ ;  /* 0x0000009905987210 */ /* 0x000fe20007ffe0ff */
[----:B------:R-:W2:Y:S01]  /*4ec0*/  LDSM.16.MT88.4 R92, [R158+0x6000] ;  /* 0x006000009e5c783b */ /* 0x000ea20000004200 */
[-CC-:B------:R-:W-:Y:S01]  /*4ed0*/  FFMA.FTZ R47, R208, R6.reuse, -R9.reuse ;  /* 0x00000006d02f7223 */ /* 0x180fe20000010809 */
[-CC-:B------:R-:W-:Y:S01]  /*4ee0*/  FFMA.FTZ R48, R84, R6.reuse, -R9.reuse ;  /* 0x0000000654307223 */ /* 0x180fe20000010809 */
[-C--:B------:R-:W-:Y:S01]  /*4ef0*/  FFMA.FTZ R45, R210, R6.reuse, -R9 ;  /* 0x00000006d22d7223 */ /* 0x080fe20000010809 */
[----:B------:R-:W3:Y:S01]  /*4f00*/  LDSM.16.MT88.4 R12, [R152+0x6000] ;  /* 0x00600000980c783b */ /* 0x000ee20000004200 */
[----:B------:R-:W-:Y:S01]  /*4f10*/  MUFU.EX2 R56, R56 ;  /* 0x0000003800387308 */ /* 0x000fe20000000800 */
[-CC-:B------:R-:W-:Y:S01]  /*4f20*/  FFMA.FTZ R50, R96, R6.reuse, -R33.reuse ;  /* 0x0000000660327223 */ /* 0x180fe20000010821 */
[-CC-:B------:R-:W-:Y:S01]  /*4f30*/  FFMA.FTZ R39, R98, R6.reuse, -R33.reuse ;  /* 0x0000000662277223 */ /* 0x180fe20000010821 */
[----:B------:R-:W4:Y:S01]  /*4f40*/  LDSM.16.MT88.4 R24, [R154+0x6800] ;  /* 0x006800009a18783b */ /* 0x000f220000004200 */
[----:B------:R-:W5:Y:S01]  /*4f50*/  MUFU.EX2 R49, R49 ;  /* 0x0000003100317308 */ /* 0x000f620000000800 */
[-C--:B------:R-:W-:Y:S01]  /*4f60*/  FFMA.FTZ R8, R70, R6.reuse, -R33 ;  /* 0x0000000646087223 */ /* 0x080fe20000010821 */
[-CC-:B------:R-:W-:Y:S01]  /*4f70*/  FFMA.FTZ R46, R90, R6.reuse, -R9.reuse ;  /* 0x000000065a2e7223 */ /* 0x180fe20000010809 */
[-CC-:B------:R-:W-:Y:S01]  /*4f80*/  FFMA.FTZ R41, R88, R6.reuse, -R9.reuse ;  /* 0x0000000658297223 */ /* 0x180fe20000010809 */
[----:B------:R-:W5:Y:S01]  /*4f90*/  MUFU.EX2 R52, R52 ;  /* 0x0000003400347308 */ /* 0x000f620000000800 */
[-CC-:B------:R-:W-:Y:S01]  /*4fa0*/  FFMA.FTZ R44, R68, R6.reuse, -R9.reuse ;  /* 0x00000006442c7223 */ /* 0x180fe20000010809 */
[-C--:B------:R-:W-:Y:S01]  /*4fb0*/  FFMA.FTZ R7, R78, R6.reuse, -R9 ;  /* 0x000000064e077223 */ /* 0x080fe20000010809 */
[-CC-:B------:R-:W-:Y:S01]  /*4fc0*/  FFMA.FTZ R5, R76, R6.reuse, -R33.reuse ;  /* 0x000000064c057223 */ /* 0x180fe20000010821 */
[----:B------:R-:W-:Y:S01]  /*4fd0*/  MUFU.EX2 R54, R54 ;  /* 0x0000003600367308 */ /* 0x000fe20000000800 */
[----:B------:R-:W4:Y:S01]  /*4fe0*/  LDSM.16.MT88.4 R16, [R152+0x6800] ;  /* 0x006800009810783b */ /* 0x000f220000004200 */
[-CC-:B------:R-:W-:Y:S01]  /*4ff0*/  FFMA.FTZ R55, R108, R6.reuse, -R33.reuse ;  /* 0x000000066c377223 */ /* 0x180fe20000010821 */
[-C--:B------:R-:W-:Y:S01]  /*5000*/  FFMA.FTZ R51, R206, R6.reuse, -R33 ;  /* 0x00000006ce337223 */ /* 0x080fe20000010821 */
[----:B------:R-:W1:Y:S01]  /*5010*/  MUFU.EX2 R47, R47 ;  /* 0x0000002f002f7308 */ /* 0x000e620000000800 */
[--C-:B------:R-:W-:Y:S01]  /*5020*/  FFMA.FTZ R57, R114, R6, -R9.reuse ;  /* 0x0000000672397223 */ /* 0x100fe20000010809 */
[----:B-----5:R-:W-:Y:S01]  /*5030*/  F2FP.BF16.F32.PACK_AB R85, R49, R56 ;  /* 0x000000383155723e */ /* 0x020fe200000010ff */
[-C--:B------:R-:W-:Y:S01]  /*5040*/  FFMA.FTZ R53, R112, R6.reuse, -R9 ;  /* 0x0000000670357223 */ /* 0x080fe20000010809 */
[----:B------:R-:W-:Y:S01]  /*5050*/  MUFU.EX2 R48, R48 ;  /* 0x0000003000307308 */ /* 0x000fe20000000800 */
[--C-:B------:R-:W-:Y:S01]  /*5060*/  FFMA.FTZ R110, R110, R6, -R33.reuse ;  /* 0x000000066e6e7223 */ /* 0x100fe20000010821 */
[----:B------:R-:W-:Y:S01]  /*5070*/  F2FP.BF16.F32.PACK_AB R87, R43, R52 ;  /* 0x000000342b57723e */ /* 0x000fe200000010ff */
[-C--:B------:R-:W-:Y:S01]  /*5080*/  FFMA.FTZ R204, R204, R6.reuse, -R33 ;  /* 0x00000006cccc7223 */ /* 0x080fe20000010821 */
[----:B------:R-:W5:Y:S01]  /*5090*/  MUFU.EX2 R45, R45 ;  /* 0x0000002d002d7308 */ /* 0x000f620000000800 */
[-CC-:B------:R-:W-:Y:S01]  /*50a0*/  FFMA.FTZ R202, R202, R6.reuse, -R9.reuse ;  /* 0x00000006caca7223 */ /* 0x180fe20000010809 */
[-C--:B------:R-:W-:Y:S01]  /*50b0*/  FFMA.FTZ R200, R200, R6.reuse, -R9 ;  /* 0x00000006c8c87223 */ /* 0x080fe20000010809 */
[-CC-:B------:R-:W-:Y:S01]  /*50c0*/  FFMA.FTZ R61, R186, R6.reuse, -R33.reuse ;  /* 0x00000006ba3d7223 */ /* 0x180fe20000010821 */
[----:B------:R-:W-:Y:S01]  /*50d0*/  MUFU.EX2 R50, R50 ;  /* 0x0000003200327308 */ /* 0x000fe20000000800 */
[----:B------:R-:W-:Y:S01]  /*50e0*/  FFMA.FTZ R59, R198, R6, -R33 ;  /* 0x00000006c63b7223 */ /* 0x000fe20000010821 */
[----:B-1----:R-:W-:Y:S01]  /*50f0*/  F2FP.BF16.F32.PACK_AB R84, R47, R54 ;  /* 0x000000362f54723e */ /* 0x002fe200000010ff */
[-CC-:B------:R-:W-:Y:S01]  /*5100*/  FFMA.FTZ R65, R188, R6.reuse, -R9.reuse ;  /* 0x00000006bc417223 */ /* 0x180fe20000010809 */
[----:B------:R-:W-:Y:S01]  /*5110*/  MUFU.EX2 R39, R39 ;  /* 0x0000002700277308 */ /* 0x000fe20000000800 */
[-C--:B------:R-:W-:Y:S01]  /*5120*/  FFMA.FTZ R63, R150, R6.reuse, -R9 ;  /* 0x00000006963f7223 */ /* 0x080fe20000010809 */
[-CC-:B------:R-:W-:Y:S01]  /*5130*/  FFMA.FTZ R120, R190, R6.reuse, -R33.reuse ;  /* 0x00000006be787223 */ /* 0x180fe20000010821 */
[-C--:B------:R-:W-:Y:S01]  /*5140*/  FFMA.FTZ R196, R196, R6.reuse, -R33 ;  /* 0x00000006c4c47223 */ /* 0x080fe20000010821 */
[----:B------:R-:W-:Y:S01]  /*5150*/  MUFU.EX2 R8, R8 ;  /* 0x0000000800087308 */ /* 0x000fe20000000800 */
[--C-:B------:R-:W-:Y:S01]  /*5160*/  FFMA.FTZ R194, R194, R6, -R9.reuse ;  /* 0x00000006c2c27223 */ /* 0x100fe20000010809 */
[----:B-----5:R-:W-:Y:S01]  /*5170*/  F2FP.BF16.F32.PACK_AB R86, R45, R48 ;  /* 0x000000302d56723e */ /* 0x020fe200000010ff */
[-CC-:B------:R-:W-:Y:S01]  /*5180*/  FFMA.FTZ R192, R192, R6.reuse, -R9.reuse ;  /* 0x00000006c0c07223 */ /* 0x180fe20000010809 */
[----:B------:R-:W-:Y:S01]  /*5190*/  MUFU.EX2 R46, R46 ;  /* 0x0000002e002e7308 */ /* 0x000fe20000000800 */
[-C--:B------:R-:W-:Y:S01]  /*51a0*/  FFMA.FTZ R107, R136, R6.reuse, -R9 ;  /* 0x00000006886b7223 */ /* 0x080fe20000010809 */
[-CC-:B------:R-:W-:Y:S01]  /*51b0*/  FFMA.FTZ R101, R148, R6.reuse, -R33.reuse ;  /* 0x0000000694657223 */ /* 0x180fe20000010821 */
[-C--:B------:R-:W-:Y:S01]  /*51c0*/  FFMA.FTZ R67, R144, R6.reuse, -R33 ;  /* 0x0000000690437223 */ /* 0x080fe20000010821 */
[----:B------:R-:W1:Y:S01]  /*51d0*/  MUFU.EX2 R41, R41 ;  /* 0x0000002900297308 */ /* 0x000e620000000800 */
[C---:B------:R-:W-:Y:S01]  /*51e0*/  HMMA.16816.F32.BF16 R68, R84.reuse, R72, RZ ;  /* 0x000000485444723c */ /* 0x040fe200000418ff */
[-CC-:B------:R-:W-:Y:S01]  /*51f0*/  FFMA.FTZ R105, R134, R6.reuse, -R9.reuse ;  /* 0x0000000686697223 */ /* 0x180fe20000010809 */
[-CC-:B------:R-:W-:Y:S01]  /*5200*/  FFMA.FTZ R136, R138, R6.reuse, -R9.reuse ;  /* 0x000000068a887223 */ /* 0x180fe20000010809 */
[----:B------:R-:W-:Y:S01]  /*5210*/  MUFU.EX2 R44, R44 ;  /* 0x0000002c002c7308 */ /* 0x000fe20000000800 */
[-C--:B------:R-:W-:Y:S01]  /*5220*/  FFMA.FTZ R103, R142, R6.reuse, -R9 ;  /* 0x000000068e677223 */ /* 0x080fe20000010809 */
[-CC-:B------:R-:W-:Y:S01]  /*5230*/  FFMA.FTZ R146, R146, R6.reuse, -R33.reuse ;  /* 0x0000000692927223 */ /* 0x180fe20000010821 */
[-C--:B------:R-:W-:Y:S01]  /*5240*/  FFMA.FTZ R140, R140, R6.reuse, -R33 ;  /* 0x000000068c8c7223 */ /* 0x080fe20000010821 */
[----:B------:R-:W5:Y:S01]  /*5250*/  MUFU.EX2 R7, R7 ;  /* 0x0000000700077308 */ /* 0x000f620000000800 */
[C---:B------:R-:W-:Y:S01]  /*5260*/  HMMA.16816.F32.BF16 R72, R84.reuse, R74, RZ ;  /* 0x0000004a5448723c */ /* 0x040fe200000418ff */
[-C--:B------:R-:W-:Y:S01]  /*5270*/  FFMA.FTZ R118, R118, R6.reuse, -R9 ;  /* 0x0000000676767223 */ /* 0x080fe20000010809 */
[-CC-:B------:R-:W-:Y:S01]  /*5280*/  FFMA.FTZ R109, R124, R6.reuse, -R33.reuse ;  /* 0x000000067c6d7223 */ /* 0x180fe20000010821 */
[----:B------:R-:W4:Y:S01]  /*5290*/  MUFU.EX2 R5, R5 ;  /* 0x0000000500057308 */ /* 0x000f220000000800 */
[-CC-:B------:R-:W-:Y:S01]  /*52a0*/  FFMA.FTZ R104, R104, R6.reuse, -R33.reuse ;  /* 0x0000000668687223 */ /* 0x180fe20000010821 */
[-C--:B------:R-:W-:Y:S01]  /*52b0*/  FFMA.FTZ R111, R106, R6.reuse, -R33 ;  /* 0x000000066a6f7223 */ /* 0x080fe20000010821 */
[-CC-:B------:R-:W-:Y:S01]  /*52c0*/  FFMA.FTZ R113, R66, R6.reuse, -R9.reuse ;  /* 0x0000000642717223 */ /* 0x180fe20000010809 */
[----:B------:R-:W-:Y:S01]  /*52d0*/  MUFU.EX2 R108, R204 ;  /* 0x000000cc006c7308 */ /* 0x000fe20000000800 */
[C---:B--2---:R-:W-:Y:S01]  /*52e0*/  HMMA.16816.F32.BF16 R96, R84.reuse, R92, RZ ;  /* 0x0000005c5460723c */ /* 0x044fe200000418ff */
[-C--:B------:R-:W-:Y:S01]  /*52f0*/  FFMA.FTZ R117, R62, R6.reuse, -R9 ;  /* 0x000000063e757223 */ /* 0x080fe20000010809 */
[-CC-:B------:R-:W-:Y:S01]  /*5300*/  FFMA.FTZ R115, R58, R6.reuse, -R33.reuse ;  /* 0x000000063a737223 */ /* 0x180fe20000010821 */
[----:B------:R-:W-:Y:S01]  /*5310*/  MUFU.EX2 R55, R55 ;  /* 0x0000003700377308 */ /* 0x000fe20000000800 */
[-C--:B------:R-:W-:Y:S01]  /*5320*/  FFMA.FTZ R102, R102, R6.reuse, -R33 ;  /* 0x0000000666667223 */ /* 0x080fe20000010821 */
[-CC-:B------:R-:W-:Y:S01]  /*5330*/  FFMA.FTZ R106, R60, R6.reuse, -R9.reuse ;  /* 0x000000063c6a7223 */ /* 0x180fe20000010809 */
        /* <DEDUP_REMOVED lines=12> */
[----:B------:R-:W-:Y:S01]  /*5400*/  FADD.FTZ R45, R45, R48 ;  /* 0x000000302d2d7221 */ /* 0x000fe20000010000 */
[----:B------:R-:W-:Y:S01]  /*5410*/  MUFU.EX2 R112, R200 ;  /* 0x000000c800707308 */ /* 0x000fe20000000800 */
[-C--:B------:R-:W-:Y:S01]  /*5420*/  FFMA.FTZ R37, R37, R6.reuse, -R9 ;  /* 0x0000000625257223 */ /* 0x080fe20000010809 */
[----:B------:R-:W-:-:S02]  /*5430*/  FFMA.FTZ R189, R32, R6, -R33 ;  /* 0x0000000620bd7223 */ /* 0x000fc40000010821 */
        /* <DEDUP_REMOVED lines=10> */
[-CC-:B------:R-:W-:Y:S01]  /*54e0*/  FFMA.FTZ R43, R42, R6.reuse, -R33.reuse ;  /* 0x000000062a2b7223 */ /* 0x180fe20000010821 */
[--C-:B------:R-:W-:Y:S01]  /*54f0*/  FFMA.FTZ R42, R40, R6, -R33.reuse ;  /* 0x00000006282a7223 */ /* 0x100fe20000010821 */
[----:B------:R-:W-:Y:S01]  /*5500*/  HMMA.16816.F32.BF16 R84, R84, R14, RZ ;  /* 0x0000000e5454723c */ /* 0x000fe200000418ff */
[----:B-----5:R-:W-:Y:S01]  /*5510*/  F2FP.BF16.F32.PACK_AB R14, R7, R44 ;  /* 0x0000002c070e723e */ /* 0x020fe200000010ff */
[----:B------:R-:W-:Y:S01]  /*5520*/  MUFU.EX2 R59, R59 ;  /* 0x0000003b003b7308 */ /* 0x000fe20000000800 */
[----:B----4-:R-:W-:Y:S01]  /*5530*/  F2FP.BF16.F32.PACK_AB R15, R5, R8 ;  /* 0x00000008050f723e */ /* 0x010fe200000010ff */
[----:B------:R-:W-:Y:S01]  /*5540*/  FADD.FTZ R41, R41, R46 ;  /* 0x0000002e29297221 */ /* 0x000fe20000010000 */
[-C--:B------:R-:W-:Y:S01]  /*5550*/  FFMA.FTZ R45, R36, R6.reuse, -R33 ;  /* 0x00000006242d7223 */ /* 0x080fe20000010821 */
[----:B------:R-:W-:Y:S02]  /*5560*/  MUFU.EX2 R188, R194 ;  /* 0x000000c200bc7308 */ /* 0x000fe40000000800 */
[----:B------:R-:W-:Y:S01]  /*5570*/  FADD.FTZ R44, R44, R41 ;  /* 0x000000292c2c7221 */ /* 0x000fe20000010000 */
[-CC-:B------:R-:W-:Y:S01]  /*5580*/  FFMA.FTZ R41, R34, R6.reuse, -R9.reuse ;  /* 0x0000000622297223 */ /* 0x180fe20000010809 */
        /* <DEDUP_REMOVED lines=15> */
[----:B------:R-:W-:Y:S04]  /*5680*/  MUFU.EX2 R105, R105 ;  /* 0x0000006900697308 */ /* 0x000fe80000000800 */
[----:B------:R2:W5:Y:S02]  /*5690*/  MUFU.EX2 R138, R107 ;  /* 0x0000006b008a7308 */ /* 0x0005640000000800 */
[C---:B------:R-:W-:Y:S01]  /*56a0*/  HMMA.16816.F32.BF16 R80, R12.reuse, R22, R80 ;  /* 0x000000160c50723c */ /* 0x040fe20000041850 */
[----:B------:R-:W4:Y:S01]  /*56b0*/  LDSM.16.MT88.4 R20, [R153+0x7000] ;  /* 0x007000009914783b */ /* 0x000f220000004200 */
[----:B------:R-:W-:Y:S04]  /*56c0*/  MUFU.EX2 R136, R136 ;  /* 0x0000008800887308 */ /* 0x000fe80000000800 */
[----:B------:R-:W5:Y:S02]  /*56d0*/  MUFU.EX2 R103, R103 ;  /* 0x0000006700677308 */ /* 0x000f640000000800 */
[----:B------:R-:W-:Y:S02]  /*56e0*/  HMMA.16816.F32.BF16 R88, R12, R16, R88 ;  /* 0x000000100c58723c */ /* 0x000fe40000041858 */
[----:B------:R-:W-:Y:S01]  /*56f0*/  MUFU.EX2 R118, R118 ;  /* 0x0000007600767308 */ /* 0x000fe20000000800 */
[----:B--2---:R-:W-:-:S03]  /*5700*/  FFMA.FTZ R107, R126, R6, -R9 ;  /* 0x000000067e6b7223 */ /* 0x004fc60000010809 */
[----:B------:R-:W-:Y:S02]  /*5710*/  MUFU.EX2 R109, R109 ;  /* 0x0000006d006d7308 */ /* 0x000fe40000000800 */
[----:B------:R-:W-:Y:S01]  /*5720*/  HMMA.16816.F32.BF16 R84, R12, R18, R84 ;  /* 0x000000120c54723c */ /* 0x000fe20000041854 */
[----:B------:R-:W2:Y:S01]  /*5730*/  LDSM.16.MT88.4 R16, [R152+0x7000] ;  /* 0x007000009810783b */ /* 0x000ea20000004200 */
[----:B------:R-:W-:Y:S01]  /*5740*/  F2FP.BF16.F32.PACK_AB R12, R57, R114 ;  /* 0x00000072390c723e */ /* 0x000fe200000010ff */
[----:B------:R-:W-:Y:S01]  /*5750*/  MUFU.EX2 R107, R107 ;  /* 0x0000006b006b7308 */ /* 0x000fe20000000800 */
[----:B------:R-:W-:Y:S02]  /*5760*/  F2FP.BF16.F32.PACK_AB R13, R55, R108 ;  /* 0x0000006c370d723e */ /* 0x000fe400000010ff */
[----:B------:R-:W-:Y:S01]  /*5770*/  F2FP.BF16.F32.PACK_AB R14, R53, R112 ;  /* 0x00000070350e723e */ /* 0x000fe200000010ff */
[----:B------:R-:W-:Y:S01]  /*5780*/  MUFU.EX2 R104, R104 ;  /* 0x0000006800687308 */ /* 0x000fe20000000800 */
[----:B------:R-:W-:-:S03]  /*5790*/  F2FP.BF16.F32.PACK_AB R15, R110, R51 ;  /* 0x000000336e0f723e */ /* 0x000fc600000010ff */
[----:B------:R-:W-:Y:S04]  /*57a0*/  MUFU.EX2 R111, R111 ;  /* 0x0000006f006f7308 */ /* 0x000fe80000000800 */
[C---:B---3--:R-:W-:Y:S01]  /*57b0*/  HMMA.16816.F32.BF16 R68, R12.reuse, R24, R68 ;  /* 0x000000180c44723c */ /* 0x048fe20000041844 */
[----:B------:R-:W-:Y:S04]  /*57c0*/  MUFU.EX2 R60, R102 ;  /* 0x00000066003c7308 */ /* 0x000fe80000000800 */
[----:B------:R-:W-:Y:S03]  /*57d0*/  MUFU.EX2 R66, R106 ;  /* 0x0000006a00427308 */ /* 0x000fe60000000800 */
[C---:B------:R-:W-:Y:S01]  /*57e0*/  HMMA.16816.F32.BF16 R72, R12.reuse, R26, R72 ;  /* 0x0000001a0c48723c */ /* 0x040fe20000041848 */
[----:B------:R-:W3:Y:S01]  /*57f0*/  LDSM.16.MT88.4 R24, [R154+0x7800] ;  /* 0x007800009a18783b */ /* 0x000ee20000004200 */
[----:B------:R-:W-:Y:S04]  /*5800*/  MUFU.EX2 R113, R113 ;  /* 0x0000007100717308 */ /* 0x000fe80000000800 */
[----:B------:R-:W-:Y:S02]  /*5810*/  MUFU.EX2 R62, R64 ;  /* 0x00000040003e7308 */ /* 0x000fe40000000800 */
[C---:B-1----:R-:W-:Y:S02]  /*5820*/  HMMA.16816.F32.BF16 R96, R12.reuse, R28, R96 ;  /* 0x0000001c0c60723c */ /* 0x042fe40000041860 */
[----:B------:R-:W-:Y:S04]  /*5830*/  MUFU.EX2 R117, R117 ;  /* 0x0000007500757308 */ /* 0x000fe80000000800 */
        /* <DEDUP_REMOVED lines=35> */
[----:B-1----:R-:W-:Y:S01]  /*5a70*/  HMMA.16816.F32.BF16 R92, R12, R30, R92 ;  /* 0x0000001e0c5c723c */ /* 0x002fe2000004185c */
[-C--:B------:R-:W-:Y:S01]  /*5a80*/  FFMA.FTZ R31, R116, R6.reuse, -R9 ;  /* 0x00000006741f7223 */ /* 0x080fe20000010809 */
[-C--:B------:R-:W-:Y:S01]  /*5a90*/  FFMA.FTZ R30, R128, R6.reuse, -R33 ;  /* 0x00000006801e7223 */ /* 0x080fe20000010821 */
[-CC-:B------:R-:W-:Y:S01]  /*5aa0*/  FFMA.FTZ R116, R122, R6.reuse, -R9.reuse ;  /* 0x000000067a747223 */ /* 0x180fe20000010809 */
[----:B------:R-:W-:Y:S01]  /*5ab0*/  FFMA.FTZ R9, R35, R6, -R9 ;  /* 0x0000000623097223 */ /* 0x000fe20000010809 */
[----:B------:R-:W-:-:S02]  /*5ac0*/  FADD.FTZ R35, R7, R44 ;  /* 0x0000002c07237221 */ /* 0x000fc40000010000 */
[----:B------:R-:W1:Y:S01]  /*5ad0*/  MUFU.EX2 R31, R31 ;  /* 0x0000001f001f7308 */ /* 0x000e620000000800 */
[----:B------:R-:W-:Y:S01]  /*5ae0*/  HMMA.16816.F32.BF16 R96, R12, R28, R96 ;  /* 0x0000001c0c60723c */ /* 0x000fe20000041860 */
[-CC-:B------:R-:W-:Y:S01]  /*5af0*/  FFMA.FTZ R29, R130, R6.reuse, -R33.reuse ;  /* 0x00000006821d7223 */ /* 0x180fe20000010821 */
[----:B------:R-:W-:Y:S01]  /*5b00*/  FFMA.FTZ R28, R132, R6, -R33 ;  /* 0x00000006841c7223 */ /* 0x000fe20000010821 */
[----:B------:R-:W-:Y:S01]  /*5b10*/  MUFU.EX2 R30, R30 ;  /* 0x0000001e001e7308 */ /* 0x000fe20000000800 */
[----:B------:R-:W-:-:S03]  /*5b20*/  FADD.FTZ R114, R114, R35 ;  /* 0x0000002372727221 */ /* 0x000fc60000010000 */
[----:B------:R-:W5:Y:S01]  /*5b30*/  MUFU.EX2 R29, R29 ;  /* 0x0000001d001d7308 */ /* 0x000f620000000800 */
[C---:B----4-:R-:W-:Y:S01]  /*5b40*/  HMMA.16816.F32.BF16 R76, R12.reuse, R20, R76 ;  /* 0x000000140c4c723c */ /* 0x050fe2000004184c */
[----:B------:R-:W-:Y:S02]  /*5b50*/  FADD.FTZ R57, R57, R114 ;  /* 0x0000007239397221 */ /* 0x000fe40000010000 */
[----:B------:R-:W-:Y:S02]  /*5b60*/  MUFU.EX2 R28, R28 ;  /* 0x0000001c001c7308 */ /* 0x000fe40000000800 */
[----:B------:R-:W-:Y:S02]  /*5b70*/  FADD.FTZ R112, R112, R57 ;  /* 0x0000003970707221 */ /* 0x000fe40000010000 */
[----:B------:R-:W4:Y:S01]  /*5b80*/  MUFU.EX2 R116, R116 ;  /* 0x0000007400747308 */ /* 0x000f220000000800 */
[C---:B------:R-:W-:Y:S01]  /*5b90*/  HMMA.16816.F32.BF16 R80, R12.reuse, R22, R80 ;  /* 0x000000160c50723c */ /* 0x040fe20000041850 */
[----:B------:R-:W3:Y:S01]  /*5ba0*/  LDSM.16.MT88.4 R20, [R154+0x8800] ;  /* 0x008800009a14783b */ /* 0x000ee20000004200 */
[----:B------:R-:W-:Y:S01]  /*5bb0*/  FADD.FTZ R53, R53, R112 ;  /* 0x0000007035357221 */ /* 0x000fe20000010000 */
[----:B------:R-:W-:Y:S03]  /*5bc0*/  MUFU.EX2 R7, R37 ;  /* 0x0000002500077308 */ /* 0x000fe60000000800 */
[----:B------:R-:W-:Y:S01]  /*5bd0*/  FADD.FTZ R188, R188, R53 ;  /* 0x00000035bcbc7221 */ /* 0x000fe20000010000 */
[----:B------:R-:W-:Y:S01]  /*5be0*/  MUFU.EX2 R6, R9 ;  /* 0x0000000900067308 */ /* 0x000fe20000000800 */
[----:B--2---:R-:W-:Y:S02]  /*5bf0*/  HMMA.16816.F32.BF16 R88, R12, R16, R88 ;  /* 0x000000100c58723c */ /* 0x004fe40000041858 */
[----:B------:R-:W-:-:S06]  /*5c00*/  FADD.FTZ R65, R65, R188 ;  /* 0x000000bc41417221 */ /* 0x000fcc0000010000 */
[----:B------:R-:W-:Y:S01]  /*5c10*/  HMMA.16816.F32.BF16 R84, R12, R18, R84 ;  /* 0x000000120c54723c */ /* 0x000fe20000041854 */
[----:B------:R-:W2:Y:S01]  /*5c20*/  LDSM.16.MT88.4 R16, [R153+0x8800] ;  /* 0x008800009910783b */ /* 0x000ea20000004200 */
[----:B-1----:R-:W-:Y:S02]  /*5c30*/  F2FP.BF16.F32.PACK_AB R12, R118, R31 ;  /* 0x0000001f760c723e */ /* 0x002fe400000010ff */
[----:B-----5:R-:W-:Y:S02]  /*5c40*/  F2FP.BF16.F32.PACK_AB R13, R30, R29 ;  /* 0x0000001d1e0d723e */ /* 0x020fe400000010ff */
[----:B----4-:R-:W-:Y:S02]  /*5c50*/  F2FP.BF16.F32.PACK_AB R14, R116, R107 ;  /* 0x0000006b740e723e */ /* 0x010fe400000010ff */
[----:B------:R-:W-:-:S07]  /*5c60*/  F2FP.BF16.F32.PACK_AB R15, R109, R28 ;  /* 0x0000001c6d0f723e */ /* 0x000fce00000010ff */
[C---:B---3--:R-:W-:Y:S08]  /*5c70*/  HMMA.16816.F32.BF16 R96, R12.reuse, R24, R96 ;  /* 0x000000180c60723c */ /* 0x048ff00000041860 */
[C---:B------:R-:W-:Y:S01]  /*5c80*/  HMMA.16816.F32.BF16 R92, R12.reuse, R26, R92 ;  /* 0x0000001a0c5c723c */ /* 0x040fe2000004185c */
[----:B------:R-:W1:Y:S07]  /*5c90*/  LDSM.16.MT88.4 R24, [R152+0x8800] ;  /* 0x008800009818783b */ /* 0x000e6e0000004200 */
        /* <DEDUP_REMOVED lines=8> */
[----:B------:R-:W1:Y:S01]  /*5d20*/  LDSM.16.MT88.4 R24, [R153+0x9000] ;  /* 0x009000009918783b */ /* 0x000e620000004200 */
[----:B------:R-:W-:-:S02]  /*5d30*/  F2FP.BF16.F32.PACK_AB R12, R113, R66 ;  /* 0x00000042710c723e */ /* 0x000fc400000010ff */
[----:B------:R-:W-:Y:S02]  /*5d40*/  F2FP.BF16.F32.PACK_AB R13, R111, R104 ;  /* 0x000000686f0d723e */ /* 0x000fe400000010ff */
[----:B------:R-:W-:Y:S02]  /*5d50*/  F2FP.BF16.F32.PACK_AB R14, R117, R62 ;  /* 0x0000003e750e723e */ /* 0x000fe400000010ff */
[----:B------:R-:W-:-:S07]  /*5d60*/  F2FP.BF16.F32.PACK_AB R15, R115, R60 ;  /* 0x0000003c730f723e */ /* 0x000fce00000010ff */
[C---:B---3--:R-:W-:Y:S08]  /*5d70*/  HMMA.16816.F32.BF16 R96, R12.reuse, R20, R96 ;  /* 0x000000140c60723c */ /* 0x048ff00000041860 */
[C---:B------:R-:W-:Y:S01]  /*5d80*/  HMMA.16816.F32.BF16 R92, R12.reuse, R22, R92 ;  /* 0x000000160c5c723c */ /* 0x040fe2000004185c */
[----:B------:R-:W3:Y:S07]  /*5d90*/  LDSM.16.MT88.4 R20, [R152+0x9000] ;  /* 0x009000009814783b */ /* 0x000eee0000004200 */
[----:B--2---:R-:W-:Y:S01]  /*5da0*/  HMMA.16816.F32.BF16 R68, R12, R16, R68 ;  /* 0x000000100c44723c */ /* 0x004fe20000041844 */
[----:B------:R-:W-:-:S02]  /*5db0*/  FADD.FTZ R17, R39, R50 ;  /* 0x0000003227117221 */ /* 0x000fc40000010000 */
[----:B------:R-:W-:Y:S02]  /*5dc0*/  MUFU.EX2 R39, R43 ;  /* 0x0000002b00277308 */ /* 0x000fe40000000800 */
[----:B------:R-:W-:Y:S02]  /*5dd0*/  FADD.FTZ R40, R8, R17 ;  /* 0x0000001108287221 */ /* 0x000fe40000010000 */
[----:B------:R-:W-:Y:S01]  /*5de0*/  MUFU.EX2 R8, R45 ;  /* 0x0000002d00087308 */ /* 0x000fe20000000800 */
[C---:B------:R-:W-:Y:S01]  /*5df0*/  HMMA.16816.F32.BF16 R72, R12.reuse, R18, R72 ;  /* 0x000000120c48723c */ /* 0x040fe20000041848 */
[----:B------:R-:W2:Y:S07]  /*5e00*/  LDSM.16.MT88.4 R16, [R158+0x9800] ;  /* 0x009800009e10783b */ /* 0x000eae0000004200 */
[----:B-1----:R-:W-:Y:S01]  /*5e10*/  HMMA.16816.F32.BF16 R76, R12, R24, R76 ;  /* 0x000000180c4c723c */ /* 0x002fe2000004184c */
[----:B------:R-:W-:-:S02]  /*5e20*/  FADD.FTZ R25, R5, R40 ;  /* 0x0000002805197221 */ /* 0x000fc40000010000 */
[----:B------:R-:W1:Y:S02]  /*5e30*/  MUFU.EX2 R5, R41 ;  /* 0x0000002900057308 */ /* 0x000e640000000800 */
[----:B------:R-:W-:-:S03]  /*5e40*/  FADD.FTZ R108, R108, R25 ;  /* 0x000000196c6c7221 */ /* 0x000fc60000010000 */
[----:B------:R-:W-:Y:S01]  /*5e50*/  HMMA.16816.F32.BF16 R80, R12, R26, R80 ;  /* 0x0000001a0c50723c */ /* 0x000fe20000041850 */
[----:B------:R-:W4:Y:S01]  /*5e60*/  LDSM.16.MT88.4 R24, [R154+0x9800] ;  /* 0x009800009a18783b */ /* 0x000f220000004200 */
[----:B------:R-:W-:-:S06]  /*5e70*/  FADD.FTZ R32, R55, R108 ;  /* 0x0000006c37207221 */ /* 0x000fcc0000010000 */
[----:B---3--:R-:W-:Y:S01]  /*5e80*/  HMMA.16816.F32.BF16 R88, R12, R20, R88 ;  /* 0x000000140c58723c */ /* 0x008fe20000041858 */
[----:B------:R-:W-:-:S04]  /*5e90*/  FADD.FTZ R21, R51, R32 ;  /* 0x0000002033157221 */ /* 0x000fc80000010000 */
[----:B------:R-:W-:-:S03]  /*5ea0*/  FADD.FTZ R21, R110, R21 ;  /* 0x000000156e157221 */ /* 0x000fc60000010000 */
[----:B------:R-:W-:Y:S01]  /*5eb0*/  HMMA.16816.F32.BF16 R84, R12, R22, R84 ;  /* 0x000000160c54723c */ /* 0x000fe20000041854 */
[----:B------:R-:W-:Y:S01]  /*5ec0*/  FADD.FTZ R32, R186, R21 ;  /* 0x00000015ba207221 */ /* 0x000fe20000010000 */
[----:B-1----:R-:W-:Y:S01]  /*5ed0*/  F2FP.BF16.F32.PACK_AB R12, R5, R34 ;  /* 0x00000022050c723e */ /* 0x002fe200000010ff */
[----:B------:R-:W1:Y:S01]  /*5ee0*/  LDSM.16.MT88.4 R20, [R153+0x9800] ;  /* 0x009800009914783b */ /* 0x000e620000004200 */
        /* <DEDUP_REMOVED lines=15> */
[----:B------:R-:W-:-:S04]  /*5fe0*/  FADD.FTZ R67, R67, R144 ;  /* 0x0000009043437221 */ /* 0x000fc80000010000 */
        /* <DEDUP_REMOVED lines=35> */
[----:B------:R-:W-:Y:S01]  /*6220*/  IMAD.MOV.U32 R105, RZ, RZ, R0 ;  /* 0x000000ffff697224 */ /* 0x000fe200078e0000 */
[C---:B------:R-:W-:Y:S01]  /*6230*/  IADD3 R186, PT, PT, -R4.reuse, 0x1, RZ ;  /* 0x0000000104ba7810 */ /* 0x040fe20007ffe1ff */
[----:B------:R-:W-:Y:S01]  /*6240*/  IMAD.MOV.U32 R103, RZ, RZ, R100 ;  /* 0x000000ffff677224 */ /* 0x000fe200078e0064 */
[----:B------:R-:W-:Y:S01]  /*6250*/  ISETP.NE.AND.EX P2, PT, R11, RZ, PT, P2 ;  /* 0x000000ff0b00720c */ /* 0x000fe20003f45320 */
[----:B------:R-:W-:-:S12]  /*6260*/  VIADD R187, R4, 0xfffffffe ;  /* 0xfffffffe04bb7836 */ /* 0x000fd80000000000 */
.L_x_9130:
[-C--:B------:R-:W-:Y:S01]  /*6270*/  ISETP.GE.AND P1, PT, R182, R178.reuse, PT ;  /* 0x000000b2b600720c */ /* 0x080fe20003f26270 */
[----:B------:R-:W-:Y:S04]  /*6280*/  DEPBAR.LE SB0, 0x0 ;  /* 0x000080000000791a */ /* 0x000fe80000000000 */
[----:B------:R-:W-:Y:S05]  /*6290*/  WARPSYNC.ALL ;  /* 0x0000000000007948 */ /* 0x000fea0003800000 */
[----:B------:R-:W-:Y:S01]  /*62a0*/  BAR.SYNC.DEFER_BLOCKING 0x0 ;  /* 0x0000000000007b1d */ /* 0x000fe20000010000 */
[----:B------:R-:W-:Y:S02]  /*62b0*/  @!P2 IMAD.MOV.U32 R5, RZ, RZ, RZ ;  /* 0x000000ffff05a224 */ /* 0x000fe400078e00ff */
[----:B------:R-:W-:Y:S02]  /*62c0*/  IMAD.MOV.U32 R4, RZ, RZ, R172 ;  /* 0x000000ffff047224 */ /* 0x000fe400078e00ac */
[----:B------:R-:W-:Y:S01]  /*62d0*/  IMAD.MOV.U32 R0, RZ, RZ, R173 ;  /* 0x000000ffff007224 */ /* 0x000fe200078e00ad */
[----:B------:R-:W-:Y:S01]  /*62e0*/  @!P2 IADD3 R5, P0, PT, RZ, -R5, RZ ;  /* 0x80000005ff05a210 */ /* 0x000fe20007f1e0ff */
[----:B------:R-:W-:Y:S01]  /*62f0*/  IMAD.SHL.U32 R101, R166, 0x20, RZ ;  /* 0x00000020a6657824 */ /* 0x000fe200078e00ff */
[----:B------:R-:W2:Y:S01]  /*6300*/  @!P2 LD.E R6, desc[UR4][R2.64+0x40] ;  /* 0x000040040206a980 */ /* 0x000ea2000c101900 */
[----:B------:R-:W-:Y:S01]  /*6310*/  BSSY.RECONVERGENT B0, `(.L_x_9124) ;  /* 0x0000046000007945 */ /* 0x000fe20003800200 */
[----:B--2---:R-:W-:Y:S04]  /*6320*/  @!P2 IMAD.SHL.U32 R6, R6, 0x80, RZ ;  /* 0x000000800606a824 */ /* 0x004fe800078e00ff */
[----:B------:R-:W-:Y:S01]  /*6330*/  @!P2 IMAD.X R6, RZ, RZ, ~R6, P0 ;  /* 0x000000ffff06a224 */ /* 0x000fe200000e0e06 */
[----:B------:R-:W-:Y:S04]  /*6340*/  ISETP.GE.AND P0, PT, R182, R178, PT ;  /* 0x000000b2b600720c */ /* 0x000fe80003f06270 */
        /* <DEDUP_REMOVED lines=34> */
[----:B------:R-:W-:Y:S02]  /*6570*/  ISETP.GE.AND P4, PT, R7, RZ, PT ;  /* 0x000000ff0700720c */ /* 0x000fe40003f86270 */
[----:B------:R-:W-:Y:S03]  /*6580*/  LOP3.LUT R5, RZ, R6, RZ, 0x33, !PT ;  /* 0x00000006ff057212 */ /* 0x000fe600078e33ff */
[----:B------:R-:W-:Y:S01]  /*6590*/  @P5 VIADD R11, R11, 0x1 ;  /* 0x000000010b0b5836 */ /* 0x000fe20000000000 */
[----:B------:R-:W-:Y:S03]  /*65a0*/  ISETP.NE.AND P5, PT, R6, RZ, PT ;  /* 0x000000ff0600720c */ /* 0x000fe60003fa5270 */
        /* <DEDUP_REMOVED lines=28> */
.L_x_9125:
[----:B------:R-:W-:Y:S05]  /*6770*/  BSYNC.RECONVERGENT B0 ;  /* 0x0000000000007941 */ /* 0x000fea0003800200 */
.L_x_9124:
[----:B------:R-:W-:Y:S01]  /*6780*/  IADD3 R106, P3, PT, R101, R172, RZ ;  /* 0x000000ac656a7210 */ /* 0x000fe20007f7e0ff */
[----:B------:R-:W-:Y:S01]  /*6790*/  @!PT LDS RZ, [RZ] ;  /* 0x00000000fffff984 */ /* 0x000fe20000000800 */
[----:B------:R-:W-:Y:S01]  /*67a0*/  @!PT LDS RZ, [RZ] ;  /* 0x00000000fffff984 */ /* 0x000fe20000000800 */
[----:B------:R-:W-:Y:S01]  /*67b0*/  @!PT LDS RZ, [RZ] ;  /* 0x00000000fffff984 */ /* 0x000fe20000000800 */
[----:B------:R1:W-:Y:S01]  /*67c0*/  @!P1 LDGSTS.E.BYPASS.LTC128B.128 [R179+0x6000], desc[UR4][R172.64] ;  /* 0x06000000acb39fae */ /* 0x0003e2000b981a04 */
[C---:B------:R-:W-:Y:S01]  /*67d0*/  SHF.L.U64.HI R100, R166.reuse, 0x5, R167 ;  /* 0x00000005a6647819 */ /* 0x040fe200000102a7 */
[----:B------:R-:W-:Y:S01]  /*67e0*/  @!P0 IMAD R0, R167, 0x60, RZ ;  /* 0x00000060a7008824 */ /* 0x000fe200078e02ff */
[-C--:B------:R-:W-:Y:S01]  /*67f0*/  @!P0 LEA R198, P4, R166, R106.reuse, 0x6 ;  /* 0x0000006aa6c68211 */ /* 0x080fe200078830ff */
[----:B------:R-:W-:Y:S01]  /*6800*/  @P1 STS.128 [R179+0x6000], RZ ;  /* 0x006000ffb3001388 */ /* 0x000fe20000000c00 */
[-C--:B------:R-:W-:Y:S01]  /*6810*/  @!P0 MOV R192, R106.reuse ;  /* 0x0000006a00c08202 */ /* 0x080fe20000000f00 */
[----:B------:R-:W-:Y:S01]  /*6820*/  IMAD.X R107, R100, 0x1, R173, P3 ;  /* 0x00000001646b7824 */ /* 0x000fe200018e06ad */
[----:B------:R-:W-:Y:S01]  /*6830*/  @!P0 IADD3 R190, P3, PT, R106, R101, RZ ;  /* 0x000000656abe8210 */ /* 0x000fe20007f7e0ff */
[----:B------:R-:W-:Y:S01]  /*6840*/  @P0 STS.128 [R179+0x6800], RZ ;  /* 0x006800ffb3000388 */ /* 0x000fe20000000c00 */
[-C--:B------:R-:W-:Y:S01]  /*6850*/  @!P0 MOV R194, R106.reuse ;  /* 0x0000006a00c28202 */ /* 0x080fe20000000f00 */
[----:B------:R-:W-:Y:S01]  /*6860*/  @!P0 IMAD.MOV.U32 R193, RZ, RZ, R107 ;  /* 0x000000ffffc18224 */ /* 0x000fe200078e006b */
[C---:B------:R-:W-:Y:S01]  /*6870*/  @!P0 LEA.HI.X R199, R166.reuse, R107, R167, 0x6, P4 ;  /* 0x0000006ba6c78211 */ /* 0x040fe200020f34a7 */
[----:B------:R-:W-:Y:S01]  /*6880*/  @!PT LDS RZ, [RZ] ;  /* 0x00000000fffff984 */ /* 0x000fe20000000800 */
[----:B------:R-:W-:Y:S01]  /*6890*/  @!PT LDS RZ, [RZ] ;  /* 0x00000000fffff984 */ /* 0x000fe20000000800 */
[----:B------:R-:W-:Y:S01]  /*68a0*/  @!PT LDS RZ, [RZ] ;  /* 0x00000000fffff984 */ /* 0x000fe20000000800 */
[----:B------:R1:W-:Y:S01]  /*68b0*/  @!P0 LDGSTS.E.BYPASS.LTC128B.128 [R179+0x6800], desc[UR4][R106.64] ;  /* 0x068000006ab38fae */ /* 0x0003e2000b981a04 */
[----:B------:R-:W-:Y:S01]  /*68c0*/  @!P0 IMAD.X R191, R107, 0x1, R100, P3 ;  /* 0x000000016bbf8824 */ /* 0x000fe200018e0664 */
[----:B------:R-:W-:Y:S01]  /*68d0*/  BSSY.RECONVERGENT B1, `(.L_x_9126) ;  /* 0x0000120000017945 */ /* 0x000fe20003800200 */
[C---:B------:R-:W-:Y:S01]  /*68e0*/  @!P0 IMAD.WIDE.U32 R196, R166.reuse, 0x60, R106 ;  /* 0x00000060a6c48825 */ /* 0x040fe200078e006a */
[----:B------:R-:W-:Y:S03]  /*68f0*/  @P0 STS.128 [R179+0x7000], RZ ;  /* 0x007000ffb3000388 */ /* 0x000fe60000000c00 */
[----:B------:R-:W-:Y:S01]  /*6900*/  @!P0 IMAD.WIDE.U32 R192, R166, 0xc0, R192 ;  /* 0x000000c0a6c08825 */ /* 0x000fe200078e00c0 */
[----:B------:R-:W-:Y:S01]  /*6910*/  @!PT LDS RZ, [RZ] ;  /* 0x00000000fffff984 */ /* 0x000fe20000000800 */
[----:B------:R-:W-:Y:S01]  /*6920*/  @!PT LDS RZ, [RZ] ;  /* 0x00000000fffff984 */ /* 0x000fe20000000800 */
[----:B------:R-:W-:Y:S01]  /*6930*/  @!PT LDS RZ, [RZ] ;  /* 0x00000000fffff984 */ /* 0x000fe20000000800 */
[----:B------:R1:W-:Y:S02]  /*6940*/  @!P0 LDGSTS.E.BYPASS.LTC128B.128 [R179+0x7000], desc[UR4][R190.64] ;  /* 0x07000000beb38fae */ /* 0x0003e4000b981a04 */
[----:B------:R-:W-:Y:S01]  /*6950*/  @!P0 IADD3 R197, PT, PT, R0, R197, RZ ;  /* 0x000000c500c58210 */ /* 0x000fe20007ffe0ff */
[C---:B------:R-:W-:Y:S01]  /*6960*/  @!P0 IMAD R100, R167.reuse, 0xc0, RZ ;  /* 0x000000c0a7648824 */ /* 0x040fe200078e02ff */
        /* <DEDUP_REMOVED lines=10> */
[C---:B------:R-:W-:Y:S01]  /*6a10*/  @!P0 LEA R100, P3, R166.reuse, R106, 0x7 ;  /* 0x0000006aa6648211 */ /* 0x040fe200078638ff */
[----:B------:R-:W-:Y:S02]  /*6a20*/  @!P0 IMAD.IADD R195, R101, 0x1, R195 ;  /* 0x0000000165c38824 */ /* 0x000fe400078e02c3 */
[----:B------:R-:W-:Y:S01]  /*6a30*/  @!PT LDS RZ, [RZ] ;  /* 0x00000000fffff984 */ /* 0x000fe20000000800 */
[----:B------:R-:W-:Y:S01]  /*6a40*/  @!PT LDS RZ, [RZ] ;  /* 0x00000000fffff984 */ /* 0x000fe20000000800 */
[----:B------:R-:W-:Y:S01]  /*6a50*/  @!PT LDS RZ, [RZ] ;  /* 0x00000000fffff984 */ /* 0x000fe20000000800 */
[----:B------:R1:W-:Y:S01]  /*6a60*/  @!P0 LDGSTS.E.BYPASS.LTC128B.128 [R179+0x8000], desc[UR4][R196.64] ;  /* 0x08000000c4b38fae */ /* 0x0003e2000b981a04 */
[----:B------:R-:W-:Y:S01]  /*6a70*/  @!P0 LEA.HI.X R101, R166, R107, R167, 0x7, P3 ;  /* 0x0000006ba6658211 */ /* 0x000fe200018f3ca7 */
[----:B------:R-:W-:Y:S02]  /*6a80*/  VIADD R186, R186, 0x1 ;  /* 0x00000001baba7836 */ /* 0x000fe40000000000 */
[----:B------:R-:W-:Y:S03]  /*6a90*/  @P0 STS.128 [R179+0x8800], RZ ;  /* 0x008800ffb3000388 */ /* 0x000fe60000000c00 */
[----:B------:R-:W-:Y:S01]  /*6aa0*/  ISETP.NE.AND P3, PT, R186, RZ, PT ;  /* 0x000000ffba00720c */ /* 0x000fe20003f65270 */
        /* <DEDUP_REMOVED lines=15> */
[----:B------:R-:W2:Y:S04]  /*6ba0*/  LDSM.16.M88.4 R112, [R162+0x2000] ;  /* 0x00200000a270783b */ /* 0x000ea80000000200 */
[----:B------:R-:W3:Y:S04]  /*6bb0*/  LDSM.16.M88.4 R116, [R162+0x2800] ;  /* 0x00280000a274783b */ /* 0x000ee80000000200 */
[----:B------:R-:W4:Y:S04]  /*6bc0*/  LDSM.16.M88.4 R120, [R162+0x3000] ;  /* 0x00300000a278783b */ /* 0x000f280000000200 */
[----:B------:R-:W0:Y:S04]  /*6bd0*/  LDGDEPBAR ;  /* 0x00000000000079af */ /* 0x000e280000000000 */
[----:B------:R-:W5:Y:S04]  /*6be0*/  LDSM.16.M88.4 R124, [R162+0x3800] ;  /* 0x00380000a27c783b */ /* 0x000f680000000200 */
[----:B------:R-:W1:Y:S04]  /*6bf0*/  LDSM.16.M88.4 R128, [R162+0x4000] ;  /* 0x00400000a280783b */ /* 0x000e680000000200 */
[----:B------:R-:W1:Y:S04]  /*6c00*/  LDSM.16.M88.4 R132, [R162+0x4800] ;  /* 0x00480000a284783b */ /* 0x000e680000000200 */
[----:B------:R-:W1:Y:S04]  /*6c10*/  LDSM.16.M88.4 R136, [R162+0x5000] ;  /* 0x00500000a288783b */ /* 0x000e680000000200 */
[----:B------:R-:W1:Y:S04]  /*6c20*/  LDSM.16.M88.4 R140, [R162+0x5800] ;  /* 0x00580000a28c783b */ /* 0x000e680000000200 */
[----:B------:R-:W-:Y:S01]  /*6c30*/  LDSM.16.M88.4 R144, [R161] ;  /* 0x00000000a190783b */ /* 0x000fe20000000200 */
[C---:B--2---:R-:W-:Y:S03]  /*6c40*/  HMMA.16816.F32.BF16 R4, R108.reuse, R112, RZ ;  /* 0x000000706c04723c */ /* 0x044fe600000418ff */
[----:B------:R-:W2:Y:S05]  /*6c50*/  LDSM.16.M88.4 R148, [R157+0x2000] ;  /* 0x002000009d94783b */ /* 0x000eaa0000000200 */
        /* <DEDUP_REMOVED lines=67> */
[----:B------:R-:W1:Y:S04]  /*7090*/  LDSM.16.M88.4 R108, [R155+0x3800] ;  /* 0x003800009b6c783b */ /* 0x000e680000000200 */
[----:B------:R-:W5:Y:S03]  /*70a0*/  LDSM.16.M88.4 R116, [R155+0x4000] ;  /* 0x004000009b74783b */ /* 0x000f660000000200 */
        /* <DEDUP_REMOVED lines=41> */
[----:B------:R-:W-:Y:S07]  /*7340*/  IMAD.MOV R101, RZ, RZ, -R101 ;  /* 0x000000ffff657224 */ /* 0x000fee00078e0a65 */
        /* <DEDUP_REMOVED lines=54> */
.L_x_9129:
[----:B------:R-:W-:Y:S05]  /*76b0*/  BSYNC.RECONVERGENT B0 ;  /* 0x0000000000007941 */ /* 0x000fea0003800200 */
.L_x_9128:
[----:B------:R-:W-:Y:S01]  /*76c0*/  @!P1 IMAD.MOV.U32 R171, RZ, RZ, R169 ;  /* 0x000000ffffab9224 */ /* 0x000fe200078e00a9 */
[C---:B------:R-:W-:Y:S01]  /*76d0*/  LEA R114, P3, R164.reuse, R170, 0x5 ;  /* 0x000000aaa4727211 */ /* 0x040fe200078628ff */
[C---:B------:R-:W-:Y:S02]  /*76e0*/  @!P0 IMAD R101, R165.reuse, 0x60, RZ ;  /* 0x00000060a5658824 */ /* 0x040fe400078e02ff */
[----:B------:R-:W-:Y:S01]  /*76f0*/  @!P0 IMAD R100, R165, 0xa0, RZ ;  /* 0x000000a0a5648824 */ /* 0x000fe200078e02ff */
[----:B------:R-:W-:Y:S01]  /*7700*/  @!PT LDS RZ, [RZ] ;  /* 0x00000000fffff984 */ /* 0x000fe20000000800 */
[----:B------:R-:W-:Y:S01]  /*7710*/  @!PT LDS RZ, [RZ] ;  /* 0x00000000fffff984 */ /* 0x000fe20000000800 */
[----:B------:R-:W-:Y:S01]  /*7720*/  @!PT LDS RZ, [RZ] ;  /* 0x00000000fffff984 */ /* 0x000fe20000000800 */
[----:B------:R1:W-:Y:S01]  /*7730*/  @!P1 LDGSTS.E.BYPASS.LTC128B.128 [R179+0x2000], desc[UR4][R170.64] ;  /* 0x02000000aab39fae */ /* 0x0003e2000b981a04 */
[C-C-:B------:R-:W-:Y:S01]  /*7740*/  LEA.HI.X R115, R164.reuse, R169, R165.reuse, 0x5, P3 ;  /* 0x000000a9a4737211 */ /* 0x140fe200018f2ca5 */
[--C-:B------:R-:W-:Y:S01]  /*7750*/  @!P0 IMAD.MOV.U32 R110, RZ, RZ, R114.reuse ;  /* 0x000000ffff6e8224 */ /* 0x100fe200078e0072 */
[CC--:B------:R-:W-:Y:S01]  /*7760*/  @!P0 LEA R116, P3, R164.reuse, R114.reuse, 0x5 ;  /* 0x00000072a4748211 */ /* 0x0c0fe200078628ff */
[----:B------:R1:W-:Y:S01]  /*7770*/  @P1 STS.128 [R179+0x2000], RZ ;  /* 0x002000ffb3001388 */ /* 0x0003e20000000c00 */
[-C--:B------:R-:W-:Y:S01]  /*7780*/  @!P0 MOV R111, R115.reuse ;  /* 0x00000073006f8202 */ /* 0x080fe20000000f00 */
[----:B------:R-:W-:Y:S01]  /*7790*/  @!P0 IMAD.MOV.U32 R108, RZ, RZ, R114 ;  /* 0x000000ffff6c8224 */ /* 0x000fe200078e0072 */
[CC--:B------:R-:W-:Y:S01]  /*77a0*/  @!P0 LEA.HI.X R117, R164.reuse, R115.reuse, R165, 0x5, P3 ;  /* 0x00000073a4758211 */ /* 0x0c0fe200018f2ca5 */
[----:B------:R1:W-:Y:S01]  /*77b0*/  @P0 STS.128 [R179+0x2800], RZ ;  /* 0x002800ffb3000388 */ /* 0x0003e20000000c00 */
[CC--:B------:R-:W-:Y:S01]  /*77c0*/  @!P0 LEA R112, P3, R164.reuse, R114.reuse, 0x6 ;  /* 0x00000072a4708211 */ /* 0x0c0fe200078630ff */
[C---:B------:R-:W-:Y:S01]  /*77d0*/  @!P0 IMAD.WIDE.U32 R110, R164.reuse, 0x60, R110 ;  /* 0x00000060a46e8825 */ /* 0x040fe200078e006e */
[-C--:B------:R-:W-:Y:S01]  /*77e0*/  @!P0 MOV R109, R115.reuse ;  /* 0x00000073006d8202 */ /* 0x080fe20000000f00 */
[----:B------:R-:W-:Y:S01]  /*77f0*/  @!PT LDS RZ, [RZ] ;  /* 0x00000000fffff984 */ /* 0x000fe20000000800 */
[----:B------:R-:W-:Y:S01]  /*7800*/  @!PT LDS RZ, [RZ] ;  /* 0x00000000fffff984 */ /* 0x000fe20000000800 */
[----:B------:R-:W-:Y:S01]  /*7810*/  @!PT LDS RZ, [RZ] ;  /* 0x00000000fffff984 */ /* 0x000fe20000000800 */
[----:B------:R1:W-:Y:S01]  /*7820*/  @!P0 LDGSTS.E.BYPASS.LTC128B.128 [R179+0x2800], desc[UR4][R114.64] ;  /* 0x0280000072b38fae */ /* 0x0003e2000b981a04 */
[CC--:B------:R-:W-:Y:S01]  /*7830*/  @!P0 LEA.HI.X R113, R164.reuse, R115.reuse, R165, 0x6, P3 ;  /* 0x00000073a4718211 */ /* 0x0c0fe200018f34a5 */
[----:B------:R-:W-:Y:S01]  /*7840*/  @!P0 IMAD.IADD R111, R101, 0x1, R111 ;  /* 0x00000001656f8824 */ /* 0x000fe200078e026f */
[----:B------:R-:W-:Y:S01]  /*7850*/  @!P0 MOV R107, R115 ;  /* 0x00000073006b8202 */ /* 0x000fe20000000f00 */
[----:B------:R1:W-:Y:S01]  /*7860*/  @P0 STS.128 [R179+0x3000], RZ ;  /* 0x003000ffb3000388 */ /* 0x0003e20000000c00 */
[----:B------:R-:W-:Y:S03]  /*7870*/  @!P0 IMAD.WIDE.U32 R108, R164, 0xa0, R108 ;  /* 0x000000a0a46c8825 */ /* 0x000fe600078e006c */
        /* <DEDUP_REMOVED lines=8> */
[C---:B------:R-:W-:Y:S01]  /*7900*/  @!P0 LEA R100, P1, R164.reuse, R114, 0x7 ;  /* 0x00000072a4648211 */ /* 0x040fe200078238ff */
[C---:B------:R-:W-:Y:S02]  /*7910*/  @!P0 IMAD.WIDE.U32 R106, R164.reuse, 0xc0, R106 ;  /* 0x000000c0a46a8825 */ /* 0x040fe400078e006a */
[----:B------:R-:W-:Y:S01]  /*7920*/  @!PT LDS RZ, [RZ] ;  /* 0x00000000fffff984 */ /* 0x000fe20000000800 */
[----:B------:R-:W-:Y:S01]  /*7930*/  @!PT LDS RZ, [RZ] ;  /* 0x00000000fffff984 */ /* 0x000fe20000000800 */
[----:B------:R-:W-:Y:S01]  /*7940*/  @!PT LDS RZ, [RZ] ;  /* 0x00000000fffff984 */ /* 0x000fe20000000800 */
[----:B------:R1:W-:Y:S01]  /*7950*/  @!P0 LDGSTS.E.BYPASS.LTC128B.128 [R179+0x3800], desc[UR4][R112.64] ;  /* 0x0380000070b38fae */ /* 0x0003e2000b981a04 */
[----:B------:R-:W-:Y:S01]  /*7960*/  @!P0 LEA.HI.X R101, R164, R115, R165, 0x7, P1 ;  /* 0x00000073a4658211 */ /* 0x000fe200008f3ca5 */
[----:B------:R-:W-:Y:S02]  /*7970*/  @!P0 IMAD.IADD R107, R0, 0x1, R107 ;  /* 0x00000001006b8824 */ /* 0x000fe400078e026b */
        /* <DEDUP_REMOVED lines=21> */
.L_x_9127:
[----:B------:R-:W-:Y:S05]  /*7ad0*/  BSYNC.RECONVERGENT B1 ;  /* 0x0000000000017941 */ /* 0x000fea0003800200 */
.L_x_9126:
        /* <DEDUP_REMOVED lines=411> */
.L_x_9123:
        /* <DEDUP_REMOVED lines=10> */
.L_x_9144:
[----:B------:R-:W2:Y:S01]  /*9530*/  MUFU.RCP R4, R8 ;  /* 0x0000000800047308 */ /* 0x000ea20000001000 */
[----:B------:R-:W-:Y:S01]  /*9540*/  FSETP.NE.FTZ.AND P2, PT, R8, RZ, PT ;  /* 0x000000ff0800720b */ /* 0x000fe20003f55000 */
[----:B------:R-:W1:Y:S01]  /*9550*/  S2UR UR6, SR_CgaCtaId ;  /* 0x00000000000679c3 */ /* 0x000e620000008800 */
[----:B----4-:R-:W-:Y:S01]  /*9560*/  FADD.FTZ R11, R10, R11 ;  /* 0x0000000b0a0b7221 */ /* 0x010fe20000010000 */
[----:B------:R-:W-:-:S04]  /*9570*/  UMOV UR7, 0x400 ;  /* 0x0000040000077882 */ /* 0x000fc80000000000 */
[----:B------:R-:W4:Y:S01]  /*9580*/  MUFU.RCP R5, R11 ;  /* 0x0000000b00057308 */ /* 0x000f220000001000 */
[----:B------:R-:W-:Y:S02]  /*9590*/  FSETP.NE.FTZ.AND P1, PT, R11, RZ, PT ;  /* 0x000000ff0b00720b */ /* 0x000fe40003f35000 */
[----:B--2---:R-:W-:Y:S02]  /*95a0*/  FSEL R6, R4, 1, P2 ;  /* 0x3f80000004067808 */ /* 0x004fe40001000000 */
        /* <DEDUP_REMOVED lines=17> */
[----:B-1----:R-:W-:Y:S01]  /*96c0*/  ULEA UR6, UR6, UR7, 0x18 ;  /* 0x0000000706067291 */ /* 0x002fe2000f8ec0ff */
[----:B----4-:R-:W-:-:S02]  /*96d0*/  FSEL R5, R5, 1, P1 ;  /* 0x3f80000005057808 */ /* 0x010fc40000800000 */
        /* <DEDUP_REMOVED lines=9> */
[C---:B--2---:R-:W-:Y:S01]  /*9770*/  SHF.L.U32 R6, R4.reuse, 0x1, RZ ;  /* 0x0000000104067819 */ /* 0x044fe200000006ff */
[C---:B---3--:R-:W-:Y:S01]  /*9780*/  IMAD.SHL.U32 R10, R4.reuse, 0x20, RZ ;  /* 0x00000020040a7824 */ /* 0x048fe200078e00ff */
[----:B------:R-:W-:Y:S01]  /*9790*/  SHF.L.U32 R9, R4, 0x4, RZ ;  /* 0x0000000404097819 */ /* 0x000fe200000006ff */
[C---:B------:R-:W-:Y:S01]  /*97a0*/  FMUL.FTZ R75, R5.reuse, R75 ;  /* 0x0000004b054b7220 */ /* 0x040fe20000410000 */
[----:B------:R-:W-:Y:S01]  /*97b0*/  LOP3.LUT R13, R6, 0x6, RZ, 0xc0, !PT ;  /* 0x00000006060d7812 */ /* 0x000fe200078ec0ff */
[----:B------:R-:W-:Y:S01]  /*97c0*/  FMUL.FTZ R78, R5, R78 ;  /* 0x0000004e054e7220 */ /* 0x000fe20000410000 */
[----:B------:R-:W-:Y:S01]  /*97d0*/  LOP3.LUT R9, R9, 0x1c0, RZ, 0xc0, !PT ;  /* 0x000001c009097812 */ /* 0x000fe200078ec0ff */
[C---:B------:R-:W-:Y:S01]  /*97e0*/  FMUL.FTZ R79, R5.reuse, R79 ;  /* 0x0000004f054f7220 */ /* 0x040fe20000410000 */
[C---:B------:R-:W-:Y:S01]  /*97f0*/  LOP3.LUT P0, RZ, R4.reuse, 0x4, RZ, 0xc0, !PT ;  /* 0x0000000404ff7812 */ /* 0x040fe2000780c0ff */
[----:B------:R-:W-:Y:S01]  /*9800*/  FMUL.FTZ R82, R5, R82 ;  /* 0x0000005205527220 */ /* 0x000fe20000410000 */
[----:B------:R-:W-:Y:S01]  /*9810*/  LOP3.LUT R10, R13, 0x7c00, R10, 0xf8, !PT ;  /* 0x00007c000d0a7812 */ /* 0x000fe200078ef80a */
[----:B------:R-:W-:Y:S01]  /*9820*/  FMUL.FTZ R83, R5, R83 ;  /* 0x0000005305537220 */ /* 0x000fe20000410000 */
[----:B------:R-:W-:Y:S01]  /*9830*/  LOP3.LUT R9, R9, 0x38, R6, 0xf8, !PT ;  /* 0x0000003809097812 */ /* 0x000fe200078ef806 */
[C---:B------:R-:W-:Y:S01]  /*9840*/  FMUL.FTZ R90, R5.reuse, R90 ;  /* 0x0000005a055a7220 */ /* 0x040fe20000410000 */
[----:B------:R-:W-:Y:S01]  /*9850*/  R2P PR, R4, 0x18 ;  /* 0x0000001804007804 */ /* 0x000fe20000000000 */
[C---:B------:R-:W-:Y:S01]  /*9860*/  FMUL.FTZ R91, R5.reuse, R91 ;  /* 0x0000005b055b7220 */ /* 0x040fe20000410000 */
[----:B------:R-:W-:Y:S01]  /*9870*/  LOP3.LUT R10, R10, R9, RZ, 0xfc, !PT ;  /* 0x000000090a0a7212 */ /* 0x000fe200078efcff */
[----:B------:R-:W-:Y:S01]  /*9880*/  IMAD.MOV.U32 R9, RZ, RZ, 0x20 ;  /* 0x00000020ff097424 */ /* 0x000fe200078e00ff */
[----:B------:R-:W-:Y:S01]  /*9890*/  MOV R6, 0x10 ;  /* 0x0000001000067802 */ /* 0x000fe20000000f00 */
[C---:B------:R-:W-:Y:S01]  /*98a0*/  FMUL.FTZ R86, R5.reuse, R86 ;  /* 0x0000005605567220 */ /* 0x040fe20000410000 */
[----:B------:R-:W-:Y:S01]  /*98b0*/  LEA R13, R10, UR6, 0x1 ;  /* 0x000000060a0d7c11 */ /* 0x000fe2000f8e08ff */
[----:B------:R-:W-:Y:S01]  /*98c0*/  FMUL.FTZ R5, R5, R87 ;  /* 0x0000005705057220 */ /* 0x000fe20000410000 */
[----:B------:R-:W-:-:S02]  /*98d0*/  SEL R10, R9, 0xffffffe0, !P3 ;  /* 0xffffffe0090a7807 */ /* 0x000fc40005800000 */
[C---:B------:R-:W-:Y:S01]  /*98e0*/  IADD3 R15, PT, PT, R13.reuse, 0x40, RZ ;  /* 0x000000400d0f7810 */ /* 0x040fe20007ffe0ff */
[----:B------:R-:W-:Y:S01]  /*98f0*/  STS [R13], R96 ;  /* 0x000000600d007388 */ /* 0x000fe20000000800 */
[----:B------:R-:W-:Y:S01]  /*9900*/  SEL R6, R6, 0xfffffff0, !P0 ;  /* 0xfffffff006067807 */ /* 0x000fe20004000000 */
[----:B------:R-:W-:Y:S01]  /*9910*/  @P4 VIADD R15, R13, 0xffffffc0 ;  /* 0xffffffc00d0f4836 */ /* 0x000fe20000000000 */
[----:B------:R-:W-:Y:S01]  /*9920*/  F2FP.BF16.F32.PACK_AB R98, R99, R98 ;  /* 0x000000626362723e */ /* 0x000fe200000010ff */
[----:B------:R-:W-:Y:S01]  /*9930*/  IMAD.IADD R9, R10, 0x1, R13 ;  /* 0x000000010a097824 */ /* 0x000fe200078e020d */
[----:B------:R-:W-:Y:S02]  /*9940*/  F2FP.BF16.F32.PACK_AB R86, R5, R86 ;  /* 0x000000560556723e */ /* 0x000fe400000010ff */
[----:B------:R-:W-:Y:S01]  /*9950*/  F2FP.BF16.F32.PACK_AB R94, R95, R94 ;  /* 0x0000005e5f5e723e */ /* 0x000fe200000010ff */
[----:B------:R1:W-:Y:S01]  /*9960*/  STS [R13+0x400], R98 ;  /* 0x000400620d007388 */ /* 0x0003e20000000800 */
[----:B------:R-:W-:-:S02]  /*9970*/  IADD3 R5, PT, PT, R6, R13, RZ ;  /* 0x0000000d06057210 */ /* 0x000fc40007ffe0ff */
[----:B------:R-:W-:Y:S02]  /*9980*/  F2FP.BF16.F32.PACK_AB R68, R69, R68 ;  /* 0x000000444544723e */ /* 0x000fe400000010ff */
[----:B------:R-:W-:Y:S01]  /*9990*/  F2FP.BF16.F32.PACK_AB R70, R71, R70 ;  /* 0x000000464746723e */ /* 0x000fe200000010ff */
[----:B------:R-:W-:Y:S01]  /*99a0*/  STS [R5], R92 ;  /* 0x0000005c05007388 */ /* 0x000fe20000000800 */
[----:B------:R-:W-:Y:S02]  /*99b0*/  IADD3 R19, PT, PT, R10, R15, RZ ;  /* 0x0000000f0a137210 */ /* 0x000fe40007ffe0ff */
[----:B------:R-:W-:Y:S01]  /*99c0*/  F2FP.BF16.F32.PACK_AB R72, R73, R72 ;  /* 0x000000484948723e */ /* 0x000fe200000010ff */
[----:B------:R2:W-:Y:S01]  /*99d0*/  STS [R5+0x400], R94 ;  /* 0x0004005e05007388 */ /* 0x0005e20000000800 */
[----:B------:R-:W-:Y:S02]  /*99e0*/  F2FP.BF16.F32.PACK_AB R74, R75, R74 ;  /* 0x0000004a4b4a723e */ /* 0x000fe400000010ff */
        /* <DEDUP_REMOVED lines=8> */
[C---:B------:R-:W-:Y:S02]  /*9a70*/  IADD3 R21, PT, PT, R6.reuse, R15, RZ ;  /* 0x0000000f06157210 */ /* 0x040fe40007ffe0ff */
[----:B------:R-:W-:Y:S01]  /*9a80*/  F2FP.BF16.F32.PACK_AB R88, R89, R88 ;  /* 0x000000585958723e */ /* 0x000fe200000010ff */
[----:B-1----:R-:W-:Y:S01]  /*9a90*/  IMAD.IADD R13, R6, 0x1, R19 ;  /* 0x00000001060d7824 */ /* 0x002fe200078e0213 */
[----:B------:R-:W-:Y:S01]  /*9aa0*/  F2FP.BF16.F32.PACK_AB R90, R91, R90 ;  /* 0x0000005a5b5a723e */ /* 0x000fe200000010ff */
[----:B------:R-:W-:Y:S01]  /*9ab0*/  STS [R17+0x400], R74 ;  /* 0x0004004a11007388 */ /* 0x000fe20000000800 */
[----:B------:R-:W-:-:S03]  /*9ac0*/  F2FP.BF16.F32.PACK_AB R84, R85, R84 ;  /* 0x000000545554723e */ /* 0x000fc600000010ff */
[----:B------:R-:W-:Y:S04]  /*9ad0*/  STS [R15], R76 ;  /* 0x0000004c0f007388 */ /* 0x000fe80000000800 */
[----:B------:R-:W-:Y:S04]  /*9ae0*/  STS [R15+0x400], R78 ;  /* 0x0004004e0f007388 */ /* 0x000fe80000000800 */
[----:B------:R-:W-:Y:S04]  /*9af0*/  STS [R21], R80 ;  /* 0x0000005015007388 */ /* 0x000fe80000000800 */
[----:B------:R1:W-:Y:S04]  /*9b00*/  STS [R21+0x400], R82 ;  /* 0x0004005215007388 */ /* 0x0003e80000000800 */
[----:B------:R3:W-:Y:S04]  /*9b10*/  STS [R19], R88 ;  /* 0x0000005813007388 */ /* 0x0007e80000000800 */
[----:B------:R3:W-:Y:S04]  /*9b20*/  STS [R19+0x400], R90 ;  /* 0x0004005a13007388 */ /* 0x0007e80000000800 */
[----:B------:R3:W-:Y:S04]  /*9b30*/  STS [R13], R84 ;  /* 0x000000540d007388 */ /* 0x0007e80000000800 */
[----:B------:R3:W-:Y:S04]  /*9b40*/  STS [R13+0x400], R86 ;  /* 0x000400560d007388 */ /* 0x0007e80000000800 */
[----:B--2---:R-:W2:Y:S04]  /*9b50*/  LD.E.U8 R5, desc[UR4][R2.64+0x1c8] ;  /* 0x0001c80402057980 */ /* 0x004ea8000c101100 */
[----:B------:R-:W4:Y:S01]  /*9b60*/  LD.E.64 R26, desc[UR4][R2.64+0x88] ;  /* 0x00008804021a7980 */ /* 0x000f22000c101b00 */
[----:B------:R-:W1:Y:S01]  /*9b70*/  @P2 MUFU.LG2 R8, R8 ;  /* 0x0000000800082308 */ /* 0x000e620000000c00 */
[----:B--2---:R-:W-:-:S13]  /*9b80*/  ISETP.NE.AND P3, PT, R5, RZ, PT ;  /* 0x000000ff0500720c */ /* 0x004fda0003f65270 */
[----:B------:R-:W2:Y:S04]  /*9b90*/  @!P3 LD.E R5, desc[UR4][R2.64+0x60] ;  /* 0x000060040205b980 */ /* 0x000ea8000c101900 */
[----:B------:R-:W3:Y:S01]  /*9ba0*/  @!P3 LD.E R25, desc[UR4][R2.64+0xb4] ;  /* 0x0000b4040219b980 */ /* 0x000ee2000c101900 */
[----:B------:R-:W4:Y:S01]  /*9bb0*/  @P1 MUFU.LG2 R11, R11 ;  /* 0x0000000b000b1308 */ /* 0x000f220000000c00 */
[----:B------:R-:W-:Y:S02]  /*9bc0*/  ISETP.NE.AND P0, PT, R181, -0x1, PT ;  /* 0xffffffffb500780c */ /* 0x000fe40003f05270 */
[----:B------:R-:W-:Y:S02]  /*9bd0*/  SHF.R.U32.HI R6, RZ, 0x1, R4 ;  /* 0x00000001ff067819 */ /* 0x000fe40000011604 */
[----:B------:R-:W-:-:S02]  /*9be0*/  LOP3.LUT P4, RZ, R4, 0x3, RZ, 0xc0, !PT ;  /* 0x0000000304ff7812 */ /* 0x000fc4000788c0ff */
[----:B------:R-:W-:Y:S01]  /*9bf0*/  SHF.R.U32.HI R23, RZ, 0x2, R4 ;  /* 0x00000002ff177819 */ /* 0x000fe20000011604 */
[----:B-1----:R-:W-:Y:S01]  /*9c00*/  @P2 FMUL.FTZ R4, R8, 0.69314718246459960938 ;  /* 0x3f31721808042820 */ /* 0x002fe20000410000 */
[----:B------:R-:W-:Y:S01]  /*9c10*/  LOP3.LUT R6, R6, 0x30, RZ, 0xc0, !PT ;  /* 0x0000003006067812 */ /* 0x000fe200078ec0ff */
[----:B------:R-:W-:Y:S01]  /*9c20*/  BSSY.RECONVERGENT B0, `(.L_x_9132) ;  /* 0x0000011000007945 */ /* 0x000fe20003800200 */
[----:B------:R-:W-:Y:S02]  /*9c30*/  MOV R20, 0x7f800000 ;  /* 0x7f80000000147802 */ /* 0x000fe40000000f00 */
[----:B------:R-:W-:Y:S01]  /*9c40*/  MOV R21, 0x7f800000 ;  /* 0x7f80000000157802 */ /* 0x000fe20000000f00 */
[----:B----4-:R-:W-:Y:S01]  /*9c50*/  @P1 FMUL.FTZ R9, R11, 0.69314718246459960938 ;  /* 0x3f3172180b091820 */ /* 0x010fe20000410000 */
[----:B-----5:R-:W-:Y:S01]  /*9c60*/  @P2 FFMA.FTZ R21, R7, R100, R4 ;  /* 0x0000006407152223 */ /* 0x020fe20000010004 */
[----:B------:R-:W-:Y:S01]  /*9c70*/  LOP3.LUT R23, R6, 0x7, R23, 0xf8, !PT ;  /* 0x0000000706177812 */ /* 0x000fe200078ef817 */
[----:B------:R-:W-:-:S04]  /*9c80*/  @P0 IMAD.WIDE.U32 R28, R26, R181, RZ ;  /* 0x000000b51a1c0225 */ /* 0x000fc800078e00ff */
[----:B------:R-:W-:Y:S01]  /*9c90*/  @P1 FFMA.FTZ R20, R7, R0, R9 ;  /* 0x0000000007141223 */ /* 0x000fe20000010009 */
[----:B------:R-:W-:Y:S02]  /*9ca0*/  @P0 IMAD R0, R27, R181, RZ ;  /* 0x000000b51b000224 */ /* 0x000fe400078e02ff */
[----:B--2---:R-:W-:-:S04]  /*9cb0*/  @!P3 IMAD R8, R176, R5, R175 ;  /* 0x00000005b008b224 */ /* 0x004fc800078e02af */
[----:B---3--:R-:W-:Y:S01]  /*9cc0*/  @!P3 IMAD R25, R8, R25, RZ ;  /* 0x000000190819b224 */ /* 0x008fe200078e02ff */
[----:B------:R-:W-:Y:S06]  /*9cd0*/  @!P3 BRA `(.L_x_9133) ;  /* 0x000000000014b947 */ /* 0x000fec0003800000 */
[----:B------:R-:W2:Y:S04]  /*9ce0*/  @!P0 LD.E R5, desc[UR4][R2.64+0xb4] ;  /* 0x0000b40402058980 */ /* 0x000ea8000c101900 */
[----:B------:R-:W3:Y:S01]  /*9cf0*/  LD.E R4, desc[UR4][R2.64+0xd4] ;  /* 0x0000d40402047980 */ /* 0x000ee2000c101900 */
[----:B--2---:R-:W-:Y:S02]  /*9d00*/  @!P0 IMAD R181, R176, R5, RZ ;  /* 0x00000005b0b58224 */ /* 0x004fe400078e02ff */
[----:B---3--:R-:W-:-:S05]  /*9d10*/  IMAD R4, R175, R4, RZ ;  /* 0x00000004af047224 */ /* 0x008fca00078e02ff */
[----:B------:R-:W-:Y:S02]  /*9d20*/  IADD3 R25, PT, PT, R4, R181, RZ ;  /* 0x000000b504197210 */ /* 0x000fe40007ffe0ff */
.L_x_9133:
[----:B------:R-:W-:Y:S05]  /*9d30*/  BSYNC.RECONVERGENT B0 ;  /* 0x0000000000007941 */ /* 0x000fea0003800200 */
.L_x_9132:
[----:B------:R1:W5:Y:S01]  /*9d40*/  @!P0 LD.E.64 R34, desc[UR4][R2.64+0x80] ;  /* 0x0000800402228980 */ /* 0x000362000c101b00 */
[----:B------:R-:W-:Y:S05]  /*9d50*/  WARPSYNC.ALL ;  /* 0x0000000000007948 */ /* 0x000fea0003800000 */
[----:B------:R1:W5:Y:S04]  /*9d60*/  LD.E.64 R32, desc[UR4][R2.64+0x90] ;  /* 0x0000900402207980 */ /* 0x000368000c101b00 */
[----:B------:R1:W5:Y:S04]  /*9d70*/  LD.E.64 R30, desc[UR4][R2.64+0x70] ;  /* 0x00007004021e7980 */ /* 0x000368000c101b00 */
[----:B------:R1:W5:Y:S01]  /*9d80*/  LD.E.64 R36, desc[UR4][R2.64+0xa0] ;  /* 0x0000a00402247980 */ /* 0x000362000c101b00 */
[----:B------:R-:W-:Y:S01]  /*9d90*/  BSSY.RECONVERGENT B0, `(.L_x_9134) ;  /* 0x0000011000007945 */ /* 0x000fe20003800200 */
[----:B------:R-:W-:Y:S06]  /*9da0*/  BAR.SYNC.DEFER_BLOCKING 0x0 ;  /* 0x0000000000007b1d */ /* 0x000fec0000010000 */
[----:B------:R1:W2:Y:S04]  /*9db0*/  LDS.128 R12, [R179] ;  /* 0x00000000b30c7984 */ /* 0x0002a80000000c00 */
[----:B------:R1:W3:Y:S04]  /*9dc0*/  LDS.128 R8, [R179+0x800] ;  /* 0x00080000b3087984 */ /* 0x0002e80000000c00 */
        /* <DEDUP_REMOVED lines=13> */
.L_x_9135:
[----:B------:R-:W-:Y:S05]  /*9ea0*/  BSYNC.RECONVERGENT B0 ;  /* 0x0000000000007941 */ /* 0x000fea0003800200 */
.L_x_9134:
[----:B-1----:R1:W2:Y:S01]  /*9eb0*/  LD.E R3, desc[UR4][R2.64+0xc0] ;  /* 0x0000c00402037980 */ /* 0x0022a2000c101900 */
[-C--:B-----5:R-:W-:Y:S01]  /*9ec0*/  @!P0 IMAD R21, R35, R176.reuse, RZ ;  /* 0x000000b023158224 */ /* 0x0a0fe200078e02ff */
[----:B------:R-:W-:Y:S01]  /*9ed0*/  BSSY.RECONVERGENT B0, `(.L_x_9136) ;  /* 0x000002a000007945 */ /* 0x000fe20003800200 */
[----:B------:R-:W-:Y:S01]  /*9ee0*/  @!P0 IMAD.WIDE.U32 R22, R34, R176, RZ ;  /* 0x000000b022168225 */ /* 0x000fe200078e00ff */
[----:B------:R-:W3:Y:S01]  /*9ef0*/  S2R R20, SR_TID.X ;  /* 0x0000000000147919 */ /* 0x000ee20000002100 */
[----:B------:R-:W-:Y:S02]  /*9f00*/  @P0 MOV R22, R28 ;  /* 0x0000001c00160202 */ /* 0x000fe40000000f00 */
[----:B------:R-:W-:Y:S02]  /*9f10*/  IMAD.MOV.U32 R183, RZ, RZ, RZ ;  /* 0x000000ffffb77224 */ /* 0x000fe400078e00ff */
[----:B------:R-:W-:Y:S02]  /*9f20*/  @!P0 IMAD.IADD R21, R23, 0x1, R21 ;  /* 0x0000000117158824 */ /* 0x000fe400078e0215 */
[----:B------:R-:W-:-:S02]  /*9f30*/  @P0 IMAD.IADD R21, R29, 0x1, R0 ;  /* 0x000000011d150824 */ /* 0x000fc400078e0200 */
[-C--:B-1----:R-:W-:Y:S02]  /*9f40*/  IMAD R2, R33, R175.reuse, RZ ;  /* 0x000000af21027224 */ /* 0x082fe400078e02ff */
[----:B------:R-:W-:-:S04]  /*9f50*/  IMAD.WIDE.U32 R32, R32, R175, RZ ;  /* 0x000000af20207225 */ /* 0x000fc800078e00ff */
[----:B------:R-:W-:Y:S01]  /*9f60*/  IMAD.IADD R2, R33, 0x1, R2 ;  /* 0x0000000121027824 */ /* 0x000fe200078e0202 */
[----:B---3--:R-:W-:-:S04]  /*9f70*/  SHF.R.U32.HI R23, RZ, 0x3, R20 ;  /* 0x00000003ff177819 */ /* 0x008fc80000011614 */
[C---:B------:R-:W-:Y:S02]  /*9f80*/  IADD3 R25, PT, PT, R23.reuse, 0x10, RZ ;  /* 0x0000001017197810 */ /* 0x040fe40007ffe0ff */
[----:B--2---:R-:W-:Y:S01]  /*9f90*/  ISETP.GE.AND P2, PT, R182, R3, PT ;  /* 0x00000003b600720c */ /* 0x004fe20003f46270 */
[----:B------:R-:W-:Y:S01]  /*9fa0*/  IMAD.WIDE.U32 R182, R180, R26, R182 ;  /* 0x0000001ab4b67225 */ /* 0x000fe200078e00b6 */
[C---:B------:R-:W-:Y:S02]  /*9fb0*/  IADD3 R3, PT, PT, R23.reuse, 0x30, RZ ;  /* 0x0000003017037810 */ /* 0x040fe40007ffe0ff */
[----:B------:R-:W-:Y:S01]  /*9fc0*/  ISETP.GE.OR P1, PT, R23, R168, P2 ;  /* 0x000000a81700720c */ /* 0x000fe20001726670 */
[----:B------:R-:W-:Y:S01]  /*9fd0*/  IMAD R180, R27, R180, RZ ;  /* 0x000000b41bb47224 */ /* 0x000fe200078e02ff */
[----:B------:R-:W-:Y:S02]  /*9fe0*/  IADD3 R32, P3, P0, R32, R182, R22 ;  /* 0x000000b620207210 */ /* 0x000fe4000787e016 */
[----:B------:R-:W-:-:S02]  /*9ff0*/  ISETP.GE.OR P4, PT, R25, R168, P2 ;  /* 0x000000a81900720c */ /* 0x000fc40001786670 */
[----:B------:R-:W-:-:S04]  /*a000*/  IADD3 R180, PT, PT, R183, R180, RZ ;  /* 0x000000b4b7b47210 */ /* 0x000fc80007ffe0ff */
[----:B------:R-:W-:Y:S01]  /*a010*/  IADD3.X R33, PT, PT, R2, R180, R21, P3, P0 ;  /* 0x000000b402217210 */ /* 0x000fe20001fe0415 */
[----:B------:R-:W-:Y:S02]  /*a020*/  VIADD R21, R23, 0x20 ;  /* 0x0000002017157836 */ /* 0x000fe40000000000 */
[----:B------:R-:W-:Y:S02]  /*a030*/  @!P1 IMAD R0, R27, R23, RZ ;  /* 0x000000171b009224 */ /* 0x000fe400078e02ff */
        /* <DEDUP_REMOVED lines=18> */
[----:B------:R2:W-:Y:S02]  /*a160*/  ST.E.128 desc[UR4][R2.64], R8 ;  /* 0x0000000802007985 */ /* 0x0005e4000c101d04 */
.L_x_9137:
[----:B------:R-:W-:Y:S05]  /*a170*/  BSYNC.RECONVERGENT B0 ;  /* 0x0000000000007941 */ /* 0x000fea0003800200 */
.L_x_9136:
[----:B------:R-:W-:Y:S04]  /*a180*/  BSSY.RECONVERGENT B0, `(.L_x_9138) ;  /* 0x000000d000007945 */ /* 0x000fe80003800200 */
[----:B------:R-:W-:Y:S05]  /*a190*/  @P3 BRA `(.L_x_9139) ;  /* 0x00000000002c3947 */ /* 0x000fea0003800000 */
[----:B--2---:R-:W-:Y:S01]  /*a1a0*/  IADD3 R9, P0, PT, R23, 0x20, RZ ;  /* 0x0000002017097810 */ /* 0x004fe20007f1e0ff */
        /* <DEDUP_REMOVED lines=10> */
.L_x_9139:
[----:B------:R-:W-:Y:S05]  /*a250*/  BSYNC.RECONVERGENT B0 ;  /* 0x0000000000007941 */ /* 0x000fea0003800200 */
.L_x_9138:
[----:B------:R-:W-:-:S04]  /*a260*/  MOV R175, 0x0 ;  /* 0x0000000000af7802 */ /* 0x000fc80000000f00 */
[----:B-1234-:R-:W-:Y:S05]  /*a270*/  @P2 RET.REL.NODEC R174 `(_ZN5flash24flash_fwd_splitkv_kernelI23Flash_fwd_kernel_traitsILi64ELi64ELi128ELi4ELb0ELb0EN7cutlass10bfloat16_tE19Flash_kernel_traitsILi64ELi64ELi128ELi4ES3_EELb0ELb0ELb0ELb0ELb0ELb0ELb0ELb0EEEvNS_16Flash_fwd_paramsE) ;  /* 0xffffff5cae602950 */ /* 0x01efea0003c3ffff */
        /* <DEDUP_REMOVED lines=12> */
[----:B-1----:R-:W-:Y:S05]  /*a340*/  RET.REL.NODEC R174 `(_ZN5flash24flash_fwd_splitkv_kernelI23Flash_fwd_kernel_traitsILi64ELi64ELi128ELi4ELb0ELb0EN7cutlass10bfloat16_tE19Flash_kernel_traitsILi64ELi64ELi128ELi4ES3_EELb0ELb0ELb0ELb0ELb0ELb0ELb0ELb0EEEvNS_16Flash_fwd_paramsE) ;  /* 0xffffff5cae2c7950 */ /* 0x002fea0003c3ffff */
.L_x_9131:
[----:B------:R-:W-:Y:S01]  /*a350*/  MOV R5, 0x2 ;  /* 0x0000000200057802 */ /* 0x000fe20000000f00 */
[----:B------:R-:W-:Y:S01]  /*a360*/  IMAD.MOV.U32 R4, RZ, RZ, 0x1f ;  /* 0x0000001fff047424 */ /* 0x000fe200078e00ff */
[----:B------:R-:W-:-:S07]  /*a370*/  MOV R6, 0xffffffff ;  /* 0xffffffff00067802 */ /* 0x000fce0000000f00 */
[----:B-1---5:R-:W-:Y:S05]  /*a380*/  WARPSYNC.COLLECTIVE R6, `(.L_x_9140) ;  /* 0x0000000006087348 */ /* 0x022fea0003c00000 */
[----:B------:R2:W3:Y:S02]  /*a390*/  SHFL.BFLY P0, R11, R188, R5, R4 ;  /* 0x0c000005bc0b7389 */ /* 0x0004e40000000004 */
[----:B-123-5:R-:W-:Y:S05]  /*a3a0*/  ENDCOLLECTIVE ;  /* 0x000000000000791b */ /* 0x02efea0003800000 */
.L_x_9140:
[----:B------:R-:W-:Y:S02]  /*a3b0*/  IMAD.MOV.U32 R9, RZ, RZ, R11 ;  /* 0x000000ffff097224 */ /* 0x000fe400078e000b */
[----:B------:R-:W-:Y:S02]  /*a3c0*/  IMAD.MOV.U32 R5, RZ, RZ, 0x1 ;  /* 0x00000001ff057424 */ /* 0x000fe400078e00ff */
[----:B------:R-:W-:-:S05]  /*a3d0*/  FADD.FTZ R9, R9, R188 ;  /* 0x000000bc09097221 */ /* 0x000fca0000010000 */
[----:B------:R-:W-:-:S07]  /*a3e0*/  MOV R188, R9 ;  /* 0x0000000900bc7202 */ /* 0x000fce0000000f00 */
[----:B------:R-:W-:Y:S05]  /*a3f0*/  WARPSYNC.COLLECTIVE R6, `(.L_x_9141) ;  /* 0x0000000006087348 */ /* 0x000fea0003c00000 */
[----:B------:R1:W2:Y:S02]  /*a400*/  SHFL.BFLY P0, R11, R188, R5, R4 ;  /* 0x0c000005bc0b7389 */ /* 0x0002a40000000004 */
[----:B-12---:R-:W-:Y:S05]  /*a410*/  ENDCOLLECTIVE ;  /* 0x000000000000791b */ /* 0x006fea0003800000 */
.L_x_9141:
[----:B------:R-:W-:Y:S01]  /*a420*/  MOV R188, R189 ;  /* 0x000000bd00bc7202 */ /* 0x000fe20000000f00 */
[----:B------:R-:W-:Y:S01]  /*a430*/  IMAD.MOV.U32 R5, RZ, RZ, 0x2 ;  /* 0x00000002ff057424 */ /* 0x000fe200078e00ff */
[----:B------:R-:W-:-:S07]  /*a440*/  MOV R8, R11 ;  /* 0x0000000b00087202 */ /* 0x000fce0000000f00 */
[----:B------:R-:W-:Y:S05]  /*a450*/  WARPSYNC.COLLECTIVE R6, `(.L_x_9142) ;  /* 0x0000000006087348 */ /* 0x000fea0003c00000 */
[----:B------:R1:W2:Y:S02]  /*a460*/  SHFL.BFLY P0, R11, R188, R5, R4 ;  /* 0x0c000005bc0b7389 */ /* 0x0002a40000000004 */
[----:B-12---:R-:W-:Y:S05]  /*a470*/  ENDCOLLECTIVE ;  /* 0x000000000000791b */ /* 0x006fea0003800000 */
.L_x_9142:
[----:B------:R-:W-:Y:S01]  /*a480*/  FADD.FTZ R8, R9, R8 ;  /* 0x0000000809087221 */ /* 0x000fe20000010000 */
[----:B------:R-:W-:Y:S01]  /*a490*/  FADD.FTZ R10, R11, R189 ;  /* 0x000000bd0b0a7221 */ /* 0x000fe20000010000 */
[----:B------:R-:W-:-:S04]  /*a4a0*/  MOV R5, 0x1 ;  /* 0x0000000100057802 */ /* 0x000fc80000000f00 */
[----:B------:R-:W-:-:S07]  /*a4b0*/  MOV R188, R10 ;  /* 0x0000000a00bc7202 */ /* 0x000fce0000000f00 */
[----:B------:R-:W-:Y:S05]  /*a4c0*/  WARPSYNC.COLLECTIVE R6, `(.L_x_9143) ;  /* 0x0000000006087348 */ /* 0x000fea0003c00000 */
[----:B------:R1:W2:Y:S02]  /*a4d0*/  SHFL.BFLY P0, R11, R188, R5, R4 ;  /* 0x0c000005bc0b7389 */ /* 0x0002a40000000004 */
[----:B-12---:R-:W-:Y:S05]  /*a4e0*/  ENDCOLLECTIVE ;  /* 0x000000000000791b */ /* 0x006fea0003800000 */
.L_x_9143:
[----:B------:R-:W-:Y:S05]  /*a4f0*/  BRA `(.L_x_9144) ;  /* 0xfffffff0000c7947 */ /* 0x000fea000383ffff */
.L_x_9145:
        /* <DEDUP_REMOVED lines=16> */
.L_x_14790:


//--------------------- .text._ZN5flash24flash_fwd_splitkv_kernelI23Flash_fwd_kernel_traitsILi64ELi64ELi128ELi4ELb0ELb0EN7cutlass10bfloat16_tE19Flash_kernel_traitsILi64ELi64ELi128ELi4ES3_EELb0ELb0ELb0ELb0ELb0ELb1ELb0ELb0EEEvNS_16Flash_fwd_paramsE --------------------------
	.section	.text._ZN5flash24flash_fwd_splitkv_kernelI23Flash_fwd_kernel_traitsILi64ELi64ELi128ELi4ELb0ELb0EN7cutlass10bfloat16_tE19Flash_kernel_traitsILi64ELi64ELi128ELi4ES3_EELb0ELb0ELb0ELb0ELb0ELb1ELb0ELb0EEEvNS_16Flash_fwd_paramsE,"ax",@progbits
	.align	128
        .global         _ZN5flash24flash_fwd_splitkv_kernelI23Flash_fwd_kernel_traitsILi64ELi64ELi128ELi4ELb0ELb0EN7cutlass10bfloat16_tE19Flash_kernel_traitsILi64ELi64ELi128ELi4ES3_EELb0ELb0ELb0ELb0ELb0ELb1ELb0ELb0EEEvNS_16Flash_fwd_paramsE
        .type           _ZN5flash24flash_fwd_splitkv_kernelI23Flash_fwd_kernel_traitsILi64ELi64ELi128ELi4ELb0ELb0EN7cutlass10bfloat16_tE19Flash_kernel_traitsILi64ELi64ELi128ELi4ES3_EELb0ELb0ELb0ELb0ELb0ELb1ELb0ELb0EEEvNS_16Flash_fwd_paramsE,@function
        .size           _ZN5flash24flash_fwd_splitkv_kernelI23Flash_fwd_kernel_traitsILi64ELi64ELi128ELi4ELb0ELb0EN7cutlass10bfloat16_tE19Flash_kernel_traitsILi64ELi64ELi128ELi4ES3_EELb0ELb0ELb0ELb0ELb0ELb1ELb0ELb0EEEvNS_16Flash_fwd_paramsE,(.L_x_14791 - _ZN5flash24flash_fwd_splitkv_kernelI23Flash_fwd_kernel_traitsILi64ELi64ELi128ELi4ELb0ELb0EN7cutlass10bfloat16_tE19Flash_kernel_traitsILi64ELi64ELi128ELi4ES3_EELb0ELb0ELb0ELb0ELb0ELb1ELb0ELb0EEEvNS_16Flash_fwd_paramsE)
        .other          _ZN5flash24flash_fwd_splitkv_kernelI23Flash_fwd_kernel_traitsILi64ELi64ELi128ELi4ELb0ELb0EN7cutlass10bfloat16_tE19Flash_kernel_traitsILi64ELi64ELi128ELi4ES3_EELb0ELb0ELb0ELb0ELb0ELb1ELb0ELb0EEEvNS_16Flash_fwd_paramsE,@"STO_CUDA_ENTRY STV_DEFAULT"
_ZN5flash24flash_fwd_splitkv_kernelI23Flash_fwd_kernel_traitsILi64ELi64ELi128ELi4ELb0ELb0EN7cutlass10bfloat16_tE19Flash_kernel_traitsILi64ELi64ELi128ELi4ES3_EELb0ELb0ELb0ELb0ELb0ELb1ELb0ELb0EEEvNS_16Flash_fwd_paramsE:
.text._ZN5flash24flash_fwd_splitkv_kernelI23Flash_fwd_kernel_traitsILi64ELi64ELi128ELi4ELb0ELb0EN7cutlass10bfloat16_tE19Flash_kernel_traitsILi64ELi64ELi128ELi4ES3_EELb0ELb0ELb0ELb0ELb0ELb1ELb0ELb0EEEvNS_16Flash_fwd_paramsE:
[----:B------:R-:W-:Y:S01]  /*0000*/  LDC R1, c[0x0][0x37c] ;  /* 0x0000df00ff017b82 */ /* 0x000fe20000000800 */
[----:B------:R-:W1:Y:S07]  /*0010*/  S2R R29, SR_CTAID.X ;  /* 0x00000000001d7919 */ /* 0x000e6e0000002500 */
[----:B------:R-:W2:Y:S01]  /*0020*/  LDC.64 R2, c[0x0][0x348] ;  /* 0x0000d200ff027b82 */ /* 0x000ea20000000a00 */
[----:B------:R-:W-:Y:S01]  /*0030*/  BSSY.RECONVERGENT B2, `(.L_x_9146) ;  /* 0x0000005000027945 */ /* 0x000fe20003800200 */
[----:B------:R-:W-:Y:S01]  /*0040*/  MOV R176, 0x80 ;  /* 0x0000008000b07802 */ /* 0x000fe20000000f00 */
[----:B------:R-:W3:Y:S01]  /*0050*/  S2R R178, SR_CTAID.Y ;  /* 0x0000000000b27919 */ /* 0x000ee20000002600 */
[----:B------:R-:W4:Y:S05]  /*0060*/  S2R R177, SR_CTAID.Z ;  /* 0x0000000000b17919 */ /* 0x000f2a0000002700 */
[----:B-1234-:R-:W-:Y:S05]  /*0070*/  CALL.REL.NOINC `($_ZN5flash24flash_fwd_splitkv_kernelI23Flash_fwd_kernel_traitsILi64ELi64ELi128ELi4ELb0ELb0EN7cutlass10bfloat16_tE19Flash_kernel_traitsILi64ELi64ELi128ELi4ES3_EELb0ELb0ELb0ELb0ELb0ELb1ELb0ELb0EEEvNS_16Flash_fwd_paramsE$_ZN5flash30compute_attn_1rowblock_splitkvI23Flash_fwd_kernel_traitsILi64ELi64ELi128ELi4ELb0ELb0EN7cutlass10bfloat16_tE19Flash_kernel_traitsILi64ELi64ELi128ELi4ES3_EELb0ELb0ELb0ELb0ELb0ELb1ELb0ELb0ENS_16Flash_fwd_paramsEEEvRKT8_iiiii) ;  /* 0x0000000000087944 */ /* 0x01efea0003c00000 */
[----:B------:R-:W-:Y:S05]  /*0080*/  BSYNC.RECONVERGENT B2 ;  /* 0x0000000000027941 */ /* 0x000fea0003800200 */
.L_x_9146:
[----:B------:R-:W-:Y:S05]  /*0090*/  EXIT ;  /* 0x000000000000794d */ /* 0x000fea0003800000 */
        .type           $_ZN5flash24flash_fwd_splitkv_kernelI23Flash_fwd_kernel_traitsILi64ELi64ELi128ELi4ELb0ELb0EN7cutlass10bfloat16_tE19Flash_kernel_traitsILi64ELi64ELi128ELi4ES3_EELb0ELb0ELb0ELb0ELb0ELb1ELb0ELb0EEEvNS_16Flash_fwd_paramsE$_ZN5flash30compute_attn_1rowblock_splitkvI23Flash_fwd_kernel_traitsILi64ELi64ELi128ELi4ELb0ELb0EN7cutlass10bfloat16_tE19Flash_kernel_traitsILi64ELi64ELi128ELi4ES3_EELb0ELb0ELb0ELb0ELb0ELb1ELb0ELb0ENS_16Flash_fwd_paramsEEEvRKT8_iiiii,@function
        .size           $_ZN5flash24flash_fwd_splitkv_kernelI23Flash_fwd_kernel_traitsILi64ELi64ELi128ELi4ELb0ELb0EN7cutlass10bfloat16_tE19Flash_kernel_traitsILi64ELi64ELi128ELi4ES3_EELb0ELb0ELb0ELb0ELb0ELb1ELb0ELb0EEEvNS_16Flash_fwd_paramsE$_ZN5flash30compute_attn_1rowblock_splitkvI23Flash_fwd_kernel_traitsILi64ELi64ELi128ELi4ELb0ELb0EN7cutlass10bfloat16_tE19Flash_kernel_traitsILi64ELi64ELi128ELi4ES3_EELb0ELb0ELb0ELb0ELb0ELb1ELb0ELb0ENS_16Flash_fwd_paramsEEEvRKT8_iiiii,(.L_x_14791 - $_ZN5flash24flash_fwd_splitkv_kernelI23Flash_fwd_kernel_traitsILi64ELi64ELi128ELi4ELb0ELb0EN7cutlass10bfloat16_tE19Flash_kernel_traitsILi64ELi64ELi128ELi4ES3_EELb0ELb0ELb0ELb0ELb0ELb1ELb0ELb0EEEvNS_16Flash_fwd_paramsE$_ZN5flash30compute_attn_1rowblock_splitkvI23Flash_fwd_kernel_traitsILi64ELi64ELi128ELi4ELb0ELb0EN7cutlass10bfloat16_tE19Flash_kernel_traitsILi64ELi64ELi128ELi4ES3_EELb0ELb0ELb0ELb0ELb0ELb1ELb0ELb0ENS_16Flash_fwd_paramsEEEvRKT8_iiiii)
$_ZN5flash24flash_fwd_splitkv_kernelI23Flash_fwd_kernel_traitsILi64ELi64ELi128ELi4ELb0ELb0EN7cutlass10bfloat16_tE19Flash_kernel_traitsILi64ELi64ELi128ELi4ES3_EELb0ELb0ELb0ELb0ELb0ELb1ELb0ELb0EEEvNS_16Flash_fwd_paramsE$_ZN5flash30compute_attn_1rowblock_splitkvI23Flash_fwd_kernel_traitsILi64ELi64ELi128ELi4ELb0ELb0EN7cutlass10bfloat16_tE19Flash_kernel_traitsILi64ELi64ELi128ELi4ES3_EELb0ELb0ELb0ELb0ELb0ELb1ELb0ELb0ENS_16Flash_fwd_paramsEEEvRKT8_iiiii:
        /* <DEDUP_REMOVED lines=14> */
[----:B------:R-:W-:-:S05]  /*0180*/  @P1 IADD3 R18, P0, PT, R6, R4, RZ ;  /* 0x0000000406121210 */ /* 0x000fca0007f1e0ff */
[----:B------:R-:W-:Y:S02]  /*0190*/  @P1 IMAD.X R19, R7, 0x1, R0, P0 ;  /* 0x0000000107131824 */ /* 0x000fe400000e0600 */
[----:B------:R-:W5:Y:S04]  /*01a0*/  @!P4 LD.E R7, desc[UR4][R2.64+0xb4] ;  /* 0x0000b4040207c980 */ /* 0x000f68000c101900 */
[----:B------:R-:W5:Y:S01]  /*01b0*/  @!P3 LD.E R8, desc[UR4][R2.64+0xb8] ;  /* 0x0000b8040208b980 */ /* 0x000f62000c101900 */
[----:B------:R-:W-:Y:S01]  /*01c0*/  ISETP.NE.AND.EX P2, PT, R17, RZ, PT, P2 ;  /* 0x000000ff1100720c */ /* 0x000fe20003f45320 */
[----:B------:R-:W-:Y:S02]  /*01d0*/  IMAD.MOV.U32 R183, RZ, RZ, -0x1 ;  /* 0xffffffffffb77424 */ /* 0x000fe400078e00ff */
[----:B------:R-:W-:Y:S01]  /*01e0*/  IMAD.WIDE.U32 R16, R178, 0x4, R16 ;  /* 0x00000004b2107825 */ /* 0x000fe200078e0010 */
[----:B------:R-:W1:Y:S03]  /*01f0*/  S2R R25, SR_TID.X ;  /* 0x0000000000197919 */ /* 0x000e660000002100 */
[----:B------:R-:W-:Y:S01]  /*0200*/  IMAD.MOV.U32 R15, RZ, RZ, RZ ;  /* 0x000000ffff0f7224 */ /* 0x000fe200078e00ff */
[----:B------:R-:W-:Y:S01]  /*0210*/  ISETP.NE.U32.AND P0, PT, R10, RZ, PT ;  /* 0x000000ff0a00720c */ /* 0x000fe20003f05070 */
[----:B------:R-:W-:Y:S01]  /*0220*/  BSSY.RECONVERGENT B0, `(.L_x_9147) ;  /* 0x000000f000007945 */ /* 0x000fe20003800200 */
[----:B------:R-:W5:Y:S04]  /*0230*/  @P4 LD.E R6, desc[UR4][R16.64+0x4] ;  /* 0x0000040410064980 */ /* 0x000f68000c101900 */
[----:B------:R2:W5:Y:S01]  /*0240*/  @P2 LD.E R183, desc[UR4][R16.64] ;  /* 0x0000000410b72980 */ /* 0x000562000c101900 */
[----:B------:R-:W-:-:S03]  /*0250*/  ISETP.NE.U32.AND P2, PT, R12, RZ, PT ;  /* 0x000000ff0c00720c */ /* 0x000fc60003f45070 */
[----:B------:R3:W5:Y:S01]  /*0260*/  @P1 LD.E R15, desc[UR4][R18.64] ;  /* 0x00000004120f1980 */ /* 0x000762000c101900 */
[----:B------:R-:W-:Y:S02]  /*0270*/  ISETP.NE.AND.EX P2, PT, R13, RZ, PT, P2 ;  /* 0x000000ff0d00720c */ /* 0x000fe40003f45320 */
[----:B------:R-:W-:Y:S02]  /*0280*/  IADD3 R12, P1, PT, R12, R4, RZ ;  /* 0x000000040c0c7210 */ /* 0x000fe40007f3e0ff */
[----:B------:R-:W-:-:S03]  /*0290*/  ISETP.NE.AND.EX P0, PT, R11, RZ, PT, P0 ;  /* 0x000000ff0b00720c */ /* 0x000fc60003f05300 */
[----:B------:R-:W-:Y:S02]  /*02a0*/  IMAD.X R13, R13, 0x1, R0, P1 ;  /* 0x000000010d0d7824 */ /* 0x000fe400008e0600 */
[----:B--2---:R-:W-:-:S04]  /*02b0*/  IMAD.MOV.U32 R16, RZ, RZ, -0x1 ;  /* 0xffffffffff107424 */ /* 0x004fc800078e00ff */
[----:B-1----:R-:W-:Y:S05]  /*02c0*/  @!P2 BRA `(.L_x_9148) ;  /* 0x000000000010a947 */ /* 0x002fea0003800000 */
[----:B------:R-:W2:Y:S02]  /*02d0*/  LD.E.U8 R5, desc[UR4][R2.64+0x1b2] ;  /* 0x0001b20402057980 */ /* 0x000ea4000c101100 */
[----:B--2---:R-:W-:-:S13]  /*02e0*/  ISETP.NE.AND P1, PT, R5, RZ, PT ;  /* 0x000000ff0500720c */ /* 0x004fda0003f25270 */
[----:B------:R-:W-:Y:S05]  /*02f0*/  @!P1 BRA `(.L_x_9148) ;  /* 0x0000000000049947 */ /* 0x000fea0003800000 */
[----:B------:R1:W5:Y:S02]  /*0300*/  LD.E R16, desc[UR4][R12.64] ;  /* 0x000000040c107980 */ /* 0x000364000c101900 */
.L_x_9148:
[----:B------:R-:W-:Y:S05]  /*0310*/  BSYNC.RECONVERGENT B0 ;  /* 0x0000000000007941 */ /* 0x000fea0003800200 */
.L_x_9147:
[----:B------:R-:W-:Y:S04]  /*0320*/  BSSY.RECONVERGENT B0, `(.L_x_9149) ;  /* 0x0000007000007945 */ /* 0x000fe80003800200 */
[----:B------:R-:W-:Y:S05]  /*0330*/  @!P3 BRA `(.L_x_9150) ;  /* 0x000000000014b947 */ /* 0x000fea0003800000 */
[----:B------:R-:W2:Y:S02]  /*0340*/  LD.E.U8 R5, desc[UR4][R2.64+0x1b2] ;  /* 0x0001b20402057980 */ /* 0x000ea4000c101100 */
[----:B--2---:R-:W-:-:S13]  /*0350*/  ISETP.NE.AND P1, PT, R5, RZ, PT ;  /* 0x000000ff0500720c */ /* 0x004fda0003f25270 */
[----:B------:R-:W2:Y:S02]  /*0360*/  @P1 LD.E R5, desc[UR4][R12.64+0x4] ;  /* 0x000004040c051980 */ /* 0x000ea4000c101900 */
[----:B--2--5:R-:W-:-:S06]  /*0370*/  @P1 IADD3 R8, PT, PT, R5, -R16, RZ ;  /* 0x8000001005081210 */ /* 0x024fcc0007ffe0ff */
[----:B------:R2:W5:Y:S02]  /*0380*/  @!P1 LD.E R8, desc[UR4][R12.64] ;  /* 0x000000040c089980 */ /* 0x000564000c101900 */
.L_x_9150:
[----:B------:R-:W-:Y:S05]  /*0390*/  BSYNC.RECONVERGENT B0 ;  /* 0x0000000000007941 */ /* 0x000fea0003800200 */
.L_x_9149:
        /* <DEDUP_REMOVED lines=8> */
.L_x_9152:
[----:B------:R-:W4:Y:S01]  /*0420*/  LD.E.64 R10, desc[UR4][R2.64+0x108] ;  /* 0x00010804020a7980 */ /* 0x000f22000c101b00 */
[----:B------:R-:W-:Y:S01]  /*0430*/  BSSY.RECONVERGENT B0, `(.L_x_9154) ;  /* 0x0000006000007945 */ /* 0x000fe20003800200 */
[----:B------:R-:W-:Y:S01]  /*0440*/  IMAD.MOV.U32 R5, RZ, RZ, RZ ;  /* 0x000000ffff057224 */ /* 0x000fe200078e00ff */
[----:B----4-:R-:W-:-:S04]  /*0450*/  ISETP.NE.U32.AND P0, PT, R10, RZ, PT ;  /* 0x000000ff0a00720c */ /* 0x010fc80003f05070 */
[----:B------:R-:W-:-:S13]  /*0460*/  ISETP.NE.AND.EX P0, PT, R11, RZ, PT, P0 ;  /* 0x000000ff0b00720c */ /* 0x000fda0003f05300 */
[----:B------:R-:W-:Y:S05]  /*0470*/  @!P0 BRA `(.L_x_9155) ;  /* 0x0000000000048947 */ /* 0x000fea0003800000 */
[----:B------:R4:W5:Y:S02]  /*0480*/  LD.E R5, desc[UR4][R2.64+0xbc] ;  /* 0x0000bc0402057980 */ /* 0x000964000c101900 */
.L_x_9155:
[----:B------:R-:W-:Y:S05]  /*0490*/  BSYNC.RECONVERGENT B0 ;  /* 0x0000000000007941 */ /* 0x000fea0003800200 */
.L_x_9154:
[----:B-----5:R-:W-:Y:S02]  /*04a0*/  IADD3 R8, PT, PT, R5, R8, -R15 ;  /* 0x0000000805087210 */ /* 0x020fe40007ffe80f */
.L_x_9153:
[----:B------:R-:W-:Y:S05]  /*04b0*/  BSYNC.RECONVERGENT B1 ;  /* 0x0000000000017941 */ /* 0x000fea0003800200 */
.L_x_9151:
[----:B------:R-:W-:Y:S01]  /*04c0*/  IMAD.SHL.U32 R182, R29, 0x40, RZ ;  /* 0x000000401db67824 */ /* 0x000fe200078e00ff */
[----:B------:R-:W-:Y:S01]  /*04d0*/  MOV R10, R176 ;  /* 0x000000b0000a7202 */ /* 0x000fe20000000f00 */
[----:B------:R-:W-:-:S03]  /*04e0*/  IMAD.MOV.U32 R11, RZ, RZ, 0x0 ;  /* 0x00000000ff0b7424 */ /* 0x000fc600078e00ff */
[----:B------:R-:W-:-:S13]  /*04f0*/  ISETP.GT.AND P0, PT, R7, R182, PT ;  /* 0x000000b60700720c */ /* 0x000fda0003f04270 */
[----:B-1234-:R-:W-:Y:S05]  /*0500*/  @!P0 RET.REL.NODEC R10 `(_ZN5flash24flash_fwd_splitkv_kernelI23Flash_fwd_kernel_traitsILi64ELi64ELi128ELi4ELb0ELb0EN7cutlass10bfloat16_tE19Flash_kernel_traitsILi64ELi64ELi128ELi4ES3_EELb0ELb0ELb0ELb0ELb0ELb1ELb0ELb0EEEvNS_16Flash_fwd_paramsE) ;  /* 0xfffffff80abc8950 */ /* 0x01efea0003c3ffff */
        /* <DEDUP_REMOVED lines=67> */
[----:B------:R-:W-:Y:S01]  /*0940*/  ISETP.GE.OR P6, PT, R6, R7, P6 ;  /* 0x000000070600720c */ /* 0x000fe200037c6670 */
[----:B------:R-:W-:Y:S01]  /*0950*/  @!P3 IMAD.MOV.U32 R7, RZ, RZ, 0x7f800000 ;  /* 0x7f800000ff07b424 */ /* 0x000fe200078e00ff */
        /* <DEDUP_REMOVED lines=13> */
.L_x_9158:
[----:B------:R-:W-:Y:S05]  /*0a30*/  BSYNC.RECONVERGENT B0 ;  /* 0x0000000000007941 */ /* 0x000fea0003800200 */
.L_x_9157:
        /* <DEDUP_REMOVED lines=13> */
.L_x_9160:
[----:B------:R-:W-:Y:S05]  /*0b10*/  BSYNC.RECONVERGENT B0 ;  /* 0x0000000000007941 */ /* 0x000fea0003800200 */
.L_x_9159:
        /* <DEDUP_REMOVED lines=12> */
.L_x_9162:
[----:B------:R-:W-:Y:S05]  /*0be0*/  BSYNC.RECONVERGENT B0 ;  /* 0x0000000000007941 */ /* 0x000fea0003800200 */
.L_x_9161:
[----:B------:R-:W-:Y:S01]  /*0bf0*/  MOV R177, 0x0 ;  /* 0x0000000000b17802 */ /* 0x000fe20000000f00 */
[----:B------:R-:W-:Y:S04]  /*0c00*/  @!P3 ST.E desc[UR4][R18.64], R7 ;  /* 0x000000071200b985 */ /* 0x000fe8000c101904 */
[----:B------:R-:W-:Y:S04]  /*0c10*/  @!P2 ST.E desc[UR4][R18.64+0x40], R5 ;  /* 0x000040051200a985 */ /* 0x000fe8000c101904 */
[----:B------:R1:W-:Y:S02]  /*0c20*/  @!P1 ST.E desc[UR4][R18.64+0x80], R3 ;  /* 0x0000800312009985 */ /* 0x0003e4000c101904 */
[----:B-1234-:R-:W-:Y:S05]  /*0c30*/  @P4 RET.REL.NODEC R176 `(_ZN5flash24flash_fwd_splitkv_kernelI23Flash_fwd_kernel_traitsILi64ELi64ELi128ELi4ELb0ELb0EN7cutlass10bfloat16_tE19Flash_kernel_traitsILi64ELi64ELi128ELi4ES3_EELb0ELb0ELb0ELb0ELb0ELb1ELb0ELb0EEEvNS_16Flash_fwd_paramsE) ;  /* 0xfffffff0b0f04950 */ /* 0x01efea0003c3ffff */
[----:B------:R-:W-:Y:S02]  /*0c40*/  MOV R3, 0x7f800000 ;  /* 0x7f80000000037802 */ /* 0x000fe40000000f00 */
[----:B------:R-:W-:-:S03]  /*0c50*/  MOV R177, 0x0 ;  /* 0x0000000000b17802 */ /* 0x000fc60000000f00 */
[----:B------:R1:W-:Y:S02]  /*0c60*/  ST.E desc[UR4][R18.64+0xc0], R3 ;  /* 0x0000c00312007985 */ /* 0x0003e4000c101904 */
[----:B-1----:R-:W-:Y:S05]  /*0c70*/  RET.REL.NODEC R176 `(_ZN5flash24flash_fwd_splitkv_kernelI23Flash_fwd_kernel_traitsILi64ELi64ELi128ELi4ELb0ELb0EN7cutlass10bfloat16_tE19Flash_kernel_traitsILi64ELi64ELi128ELi4ES3_EELb0ELb0ELb0ELb0ELb0ELb1ELb0ELb0EEEvNS_16Flash_fwd_paramsE) ;  /* 0xfffffff0b0e07950 */ /* 0x002fea0003c3ffff */
.L_x_9156:
        /* <DEDUP_REMOVED lines=102> */
.L_x_9164:
        /* <DEDUP_REMOVED lines=77> */
.L_x_9165:
[----:B------:R-:W-:Y:S05]  /*17b0*/  BSYNC.RECONVERGENT B0 ;  /* 0x0000000000007941 */ /* 0x000fea0003800200 */
.L_x_9163:
        /* <DEDUP_REMOVED lines=53> */
[----:B------:R-:W-:Y:S01]  /*1b10*/  SHF.R.U32.HI R7, RZ, 0x1, R25 ;  /* 0x00000001ff077819 */ /* 0x000fe20000011619 */
        /* <DEDUP_REMOVED lines=8> */
[----:B------:R-:W-:Y:S02]  /*1ba0*/  @!P0 IMAD.IADD R5, R35, 0x1, R5 ;  /* 0x0000000123058824 */ /* 0x000fe400078e0205 */
[----:B------:R-:W-:Y:S02]  /*1bb0*/  IMAD R175, R169, R18, RZ ;  /* 0x00000012a9af7224 */ /* 0x000fe400078e02ff */
[----:B------:R-:W-:Y:S01]  /*1bc0*/  IMAD.WIDE.U32 R12, R18, R168, R12 ;  /* 0x000000a8120c7225 */ /* 0x000fe200078e000c */
[----:B------:R-:W-:-:S03]  /*1bd0*/  IADD3 R10, P1, PT, R184, R6, RZ ;  /* 0x00000006b80a7210 */ /* 0x000fc60007f3e0ff */
[----:B------:R-:W-:Y:S01]  /*1be0*/  @P0 IMAD.IADD R5, R11, 0x1, R4 ;  /* 0x000000010b050824 */ /* 0x000fe200078e0204 */
[----:B------:R-:W-:Y:S01]  /*1bf0*/  LEA R174, P2, R12, R22, 0x1 ;  /* 0x000000160cae7211 */ /* 0x000fe200078408ff */
[----:B------:R-:W-:Y:S01]  /*1c00*/  IMAD.IADD R175, R13, 0x1, R175 ;  /* 0x000000010daf7824 */ /* 0x000fe200078e02af */
[----:B------:R-:W-:Y:S02]  /*1c10*/  LOP3.LUT R4, R0, 0x1c0, RZ, 0xc0, !PT ;  /* 0x000001c000047812 */ /* 0x000fe400078ec0ff */
[----:B------:R-:W-:Y:S02]  /*1c20*/  IADD3.X R11, PT, PT, RZ, R5, RZ, P1, !PT ;  /* 0x00000005ff0b7210 */ /* 0x000fe40000ffe4ff */
[----:B------:R-:W-:Y:S01]  /*1c30*/  LEA.HI.X R175, R12, R23, R175, 0x1, P2 ;  /* 0x000000170caf7211 */ /* 0x000fe200010f0caf */
[----:B----4-:R-:W-:Y:S01]  /*1c40*/  IMAD R23, R21, R177, RZ ;  /* 0x000000b115177224 */ /* 0x010fe200078e02ff */
[----:B------:R-:W-:Y:S01]  /*1c50*/  ISETP.GE.AND P1, PT, R18, R170, PT ;  /* 0x000000aa1200720c */ /* 0x000fe20003f26270 */
[----:B------:R-:W-:Y:S01]  /*1c60*/  IMAD.WIDE.U32 R20, R177, R20, R10 ;  /* 0x00000014b1147225 */ /* 0x000fe200078e000a */
[----:B------:R-:W-:-:S03]  /*1c70*/  LOP3.LUT R11, R4, 0x38, R25, 0xf8, !PT ;  /* 0x00000038040b7812 */ /* 0x000fc600078ef819 */
[----:B------:R-:W-:Y:S01]  /*1c80*/  IMAD.SHL.U32 R5, R25, 0x40, RZ ;  /* 0x0000004019057824 */ /* 0x000fe200078e00ff */
[----:B------:R-:W-:Y:S01]  /*1c90*/  LOP3.LUT R11, R11, 0x38, R0, 0x78, !PT ;  /* 0x000000380b0b7812 */ /* 0x000fe200078e7800 */
[----:B------:R-:W-:Y:S02]  /*1ca0*/  IMAD R171, R167, R18, RZ ;  /* 0x00000012a7ab7224 */ /* 0x000fe400078e02ff */
[----:B------:R-:W-:Y:S01]  /*1cb0*/  IMAD.WIDE.U32 R14, R18, R166, R14 ;  /* 0x000000a6120e7225 */ /* 0x000fe200078e000e */
[----:B------:R-:W-:Y:S02]  /*1cc0*/  LOP3.LUT R12, R5, 0x1c0, RZ, 0xc0, !PT ;  /* 0x000001c0050c7812 */ /* 0x000fe400078ec0ff */
[----:B------:R-:W-:Y:S01]  /*1cd0*/  MOV R19, RZ ;  /* 0x000000ff00137202 */ /* 0x000fe20000000f00 */
[----:B------:R-:W-:Y:S01]  /*1ce0*/  IMAD.IADD R171, R15, 0x1, R171 ;  /* 0x000000010fab7824 */ /* 0x000fe200078e02ab */
[----:B------:R-:W-:Y:S02]  /*1cf0*/  LEA R172, P3, R14, R16, 0x1 ;  /* 0x000000100eac7211 */ /* 0x000fe400078608ff */
[----:B------:R-:W-:-:S02]  /*1d00*/  LOP3.LUT R7, R12, 0x8, R7, 0xf8, !PT ;  /* 0x000000080c077812 */ /* 0x000fc400078ef807 */
[----:B------:R-:W-:Y:S01]  /*1d10*/  LOP3.LUT R6, R11, 0x1e00, R0, 0xf8, !PT ;  /* 0x00001e000b067812 */ /* 0x000fe200078ef800 */
[----:B------:R-:W-:Y:S01]  /*1d20*/  IMAD.WIDE.U32 R28, R29, 0x40, R18 ;  /* 0x000000401d1c7825 */ /* 0x000fe200078e0012 */
[----:B------:R-:W-:Y:S02]  /*1d30*/  LEA.HI.X R171, R14, R17, R171, 0x1, P3 ;  /* 0x000000110eab7211 */ /* 0x000fe400018f0cab */
[----:B------:R-:W-:Y:S01]  /*1d40*/  LOP3.LUT R11, R5, 0x200, RZ, 0xc0, !PT ;  /* 0x00000200050b7812 */ /* 0x000fe200078ec0ff */
[----:B------:R-:W-:Y:S01]  /*1d50*/  IMAD.IADD R23, R21, 0x1, R23 ;  /* 0x0000000115177824 */ /* 0x000fe200078e0217 */
[----:B------:R-:W-:Y:S02]  /*1d60*/  LOP3.LUT R4, R7, 0x38, R0, 0x78, !PT ;  /* 0x0000003807047812 */ /* 0x000fe400078e7800 */
[----:B------:R-:W-:Y:S01]  /*1d70*/  LEA R181, R6, R9, 0x1 ;  /* 0x0000000906b57211 */ /* 0x000fe200078e08ff */
        /* <DEDUP_REMOVED lines=15> */
.L_x_9168:
[----:B------:R1:W-:Y:S02]  /*1e70*/  STS.128 [R181], RZ ;  /* 0x000000ffb5007388 */ /* 0x0003e40000000c00 */
.L_x_9167:
[----:B------:R-:W-:Y:S05]  /*1e80*/  BSYNC.RECONVERGENT B0 ;  /* 0x0000000000007941 */ /* 0x000fea0003800200 */
.L_x_9166:
[----:B------:R-:W-:Y:S01]  /*1e90*/  VIADD R15, R18, 0x10 ;  /* 0x00000010120f7836 */ /* 0x000fe20000000000 */
[----:B------:R-:W-:Y:S01]  /*1ea0*/  LEA R179, R24, 0xffffff80, 0x7 ;  /* 0xffffff8018b37811 */ /* 0x000fe200078e38ff */
[C---:B------:R-:W-:Y:S01]  /*1eb0*/  VIADD R13, R18.reuse, 0x20 ;  /* 0x00000020120d7836 */ /* 0x040fe20000000000 */
[----:B------:R-:W-:Y:S01]  /*1ec0*/  BSSY.RECONVERGENT B0, `(.L_x_9169) ;  /* 0x0000019000007945 */ /* 0x000fe20003800200 */
[----:B--2---:R-:W-:Y:S01]  /*1ed0*/  VIADD R7, R18, 0x30 ;  /* 0x0000003012077836 */ /* 0x004fe20000000000 */
        /* <DEDUP_REMOVED lines=23> */
.L_x_9170:
[----:B------:R-:W-:Y:S05]  /*2050*/  BSYNC.RECONVERGENT B0 ;  /* 0x0000000000007941 */ /* 0x000fea0003800200 */
.L_x_9169:
        /* <DEDUP_REMOVED lines=19> */
.L_x_9172:
[----:B------:R-:W-:Y:S05]  /*2190*/  BSYNC.RECONVERGENT B0 ;  /* 0x0000000000007941 */ /* 0x000fea0003800200 */
.L_x_9171:
        /* <DEDUP_REMOVED lines=18> */
.L_x_9174:
[----:B------:R-:W-:Y:S05]  /*22c0*/  BSYNC.RECONVERGENT B0 ;  /* 0x0000000000007941 */ /* 0x000fea0003800200 */
.L_x_9173:
        /* <DEDUP_REMOVED lines=12> */
.L_x_9177:
[----:B------:R1:W-:Y:S02]  /*2390*/  STS.128 [R181+0x2000], RZ ;  /* 0x002000ffb5007388 */ /* 0x0003e40000000c00 */
.L_x_9176:
[----:B------:R-:W-:Y:S05]  /*23a0*/  BSYNC.RECONVERGENT B0 ;  /* 0x0000000000007941 */ /* 0x000fea0003800200 */
.L_x_9175:
        /* <DEDUP_REMOVED lines=23> */
.L_x_9179:
[----:B------:R-:W-:Y:S05]  /*2520*/  BSYNC.RECONVERGENT B0 ;  /* 0x0000000000007941 */ /* 0x000fea0003800200 */
.L_x_9178:
        /* <DEDUP_REMOVED lines=12> */
.L_x_9181:
[----:B------:R-:W-:Y:S05]  /*25f0*/  BSYNC.RECONVERGENT B0 ;  /* 0x0000000000007941 */ /* 0x000fea0003800200 */
.L_x_9180:
        /* <DEDUP_REMOVED lines=11> */
.L_x_9183:
[----:B------:R-:W-:Y:S05]  /*26b0*/  BSYNC.RECONVERGENT B0 ;  /* 0x0000000000007941 */ /* 0x000fea0003800200 */
.L_x_9182:
        /* <DEDUP_REMOVED lines=14> */
.L_x_9185:
[----:B------:R-:W-:Y:S05]  /*27a0*/  BSYNC.RECONVERGENT B0 ;  /* 0x0000000000007941 */ /* 0x000fea0003800200 */
.L_x_9184:
        /* <DEDUP_REMOVED lines=11> */
.L_x_9187:
[----:B------:R-:W-:Y:S05]  /*2860*/  BSYNC.RECONVERGENT B0 ;  /* 0x0000000000007941 */ /* 0x000fea0003800200 */
.L_x_9186:
        /* <DEDUP_REMOVED lines=14> */
.L_x_9189:
[----:B------:R-:W-:Y:S05]  /*2950*/  BSYNC.RECONVERGENT B0 ;  /* 0x0000000000007941 */ /* 0x000fea0003800200 */
.L_x_9188:
        /* <DEDUP_REMOVED lines=12> */
.L_x_9191:
[----:B------:R-:W-:Y:S05]  /*2a20*/  BSYNC.RECONVERGENT B0 ;  /* 0x0000000000007941 */ /* 0x000fea0003800200 */
.L_x_9190:
        /* <DEDUP_REMOVED lines=15> */
.L_x_9194:
[----:B------:R1:W-:Y:S01]  /*2b20*/  STS.128 [R181+0x6000], RZ ;  /* 0x006000ffb5007388 */ /* 0x0003e20000000c00 */
[----:B------:R-:W-:Y:S05]  /*2b30*/  BRA `(.L_x_9195) ;  /* 0x0000000000047947 */ /* 0x000fea0003800000 */
.L_x_9193:
[----:B------:R1:W-:Y:S02]  /*2b40*/  STS.128 [R181+0x6000], RZ ;  /* 0x006000ffb5007388 */ /* 0x0003e40000000c00 */
.L_x_9195:
[----:B------:R-:W-:Y:S05]  /*2b50*/  BSYNC.RECONVERGENT B0 ;  /* 0x0000000000007941 */ /* 0x000fea0003800200 */
.L_x_9192:
        /* <DEDUP_REMOVED lines=19> */
.L_x_9197:
[----:B------:R-:W-:Y:S05]  /*2c90*/  BSYNC.RECONVERGENT B0 ;  /* 0x0000000000007941 */ /* 0x000fea0003800200 */
.L_x_9196:
[----:B------:R1:W-:Y:S01]  /*2ca0*/  @P6 STS.128 [R181+0x7000], RZ ;  /* 0x007000ffb5006388 */ /* 0x0003e20000000c00 */
        /* <DEDUP_REMOVED lines=11> */
.L_x_9199:
[----:B------:R-:W-:Y:S05]  /*2d60*/  BSYNC.RECONVERGENT B0 ;  /* 0x0000000000007941 */ /* 0x000fea0003800200 */
.L_x_9198:
        /* <DEDUP_REMOVED lines=12> */
.L_x_9201:
[----:B------:R-:W-:Y:S05]  /*2e30*/  BSYNC.RECONVERGENT B0 ;  /* 0x0000000000007941 */ /* 0x000fea0003800200 */
.L_x_9200:
        /* <DEDUP_REMOVED lines=15> */
.L_x_9203:
[----:B------:R-:W-:Y:S05]  /*2f30*/  BSYNC.RECONVERGENT B0 ;  /* 0x0000000000007941 */ /* 0x000fea0003800200 */
.L_x_9202:
        /* <DEDUP_REMOVED lines=12> */
.L_x_9205:
[----:B------:R-:W-:Y:S05]  /*3000*/  BSYNC.RECONVERGENT B0 ;  /* 0x0000000000007941 */ /* 0x000fea0003800200 */
.L_x_9204:
        /* <DEDUP_REMOVED lines=15> */
.L_x_9207:
[----:B------:R-:W-:Y:S05]  /*3100*/  BSYNC.RECONVERGENT B0 ;  /* 0x0000000000007941 */ /* 0x000fea0003800200 */
.L_x_9206:
        /* <DEDUP_REMOVED lines=13> */
.L_x_9209:
[----:B------:R-:W-:Y:S05]  /*31e0*/  BSYNC.RECONVERGENT B0 ;  /* 0x0000000000007941 */ /* 0x000fea0003800200 */
.L_x_9208:
[----:B------:R-:W2:Y:S01]  /*31f0*/  LD.E R10, desc[UR4][R2.64+0x18c] ;  /* 0x00018c04020a7980 */ /* 0x000ea2000c101900 */
[----:B------:R-:W-:Y:S01]  /*3200*/  LOP3.LUT R7, R12, 0x8, R25, 0x78, !PT ;  /* 0x000000080c077812 */ /* 0x000fe200078e7819 */
[----:B------:R-:W-:Y:S01]  /*3210*/  IMAD.SHL.U32 R12, R25, 0x20, RZ ;  /* 0x00000020190c7824 */ /* 0x000fe200078e00ff */
[----:B------:R-:W-:Y:S01]  /*3220*/  LOP3.LUT R5, R5, 0x400, RZ, 0xc0, !PT ;  /* 0x0000040005057812 */ /* 0x000fe200078ec0ff */
[----:B------:R-:W0:Y:S01]  /*3230*/  LDGDEPBAR ;  /* 0x00000000000079af */ /* 0x000e220000000000 */
[----:B------:R-:W-:Y:S01]  /*3240*/  LOP3.LUT R164, R7, 0x38, R0, 0x78, !PT ;  /* 0x0000003807a47812 */ /* 0x000fe200078e7800 */
[----:B------:R-:W-:Y:S01]  /*3250*/  BSSY.RECONVERGENT B1, `(.L_x_9210) ;  /* 0x000020a000017945 */ /* 0x000fe20003800200 */
[----:B------:R-:W-:Y:S02]  /*3260*/  LOP3.LUT R7, R11, 0x7c00, R12, 0xf8, !PT ;  /* 0x00007c000b077812 */ /* 0x000fe400078ef80c */
[----:B------:R-:W-:Y:S01]  /*3270*/  R2P PR, R25, 0x6 ;  /* 0x0000000619007804 */ /* 0x000fe20000000000 */
[----:B------:R-:W-:-:S02]  /*3280*/  IMAD R164, R164, 0x2, R5 ;  /* 0x00000002a4a47824 */ /* 0x000fc400078e0205 */
[----:B------:R-:W-:Y:S02]  /*3290*/  IMAD.IADD R0, R4, 0x1, R7 ;  /* 0x0000000104007824 */ /* 0x000fe400078e0207 */
[----:B------:R-:W-:Y:S02]  /*32a0*/  IMAD.IADD R164, R9, 0x1, R164 ;  /* 0x0000000109a47824 */ /* 0x000fe400078e02a4 */
[----:B------:R-:W-:Y:S02]  /*32b0*/  IMAD R165, R0, 0x2, R9 ;  /* 0x0000000200a57824 */ /* 0x000fe400078e0209 */
[----:B------:R-:W-:Y:S01]  /*32c0*/  IMAD.MOV.U32 R5, RZ, RZ, 0x20 ;  /* 0x00000020ff057424 */ /* 0x000fe200078e00ff */
[----:B-1----:R-:W-:Y:S01]  /*32d0*/  LDSM.16.M88.4 R12, [R164+0x2000] ;  /* 0x00200000a40c783b */ /* 0x002fe20000000200 */
[----:B------:R-:W-:Y:S02]  /*32e0*/  IMAD.MOV.U32 R7, RZ, RZ, 0x40 ;  /* 0x00000040ff077424 */ /* 0x000fe400078e00ff */
[----:B------:R-:W-:Y:S01]  /*32f0*/  IMAD.SHL.U32 R25, R25, 0x2, RZ ;  /* 0x0000000219197824 */ /* 0x000fe200078e00ff */
[----:B------:R-:W1:Y:S01]  /*3300*/  LDSM.16.M88.4 R64, [R165] ;  /* 0x00000000a540783b */ /* 0x000e620000000200 */
[----:B------:R-:W-:-:S02]  /*3310*/  SEL R5, R5, 0xffffffe0, !P1 ;  /* 0xffffffe005057807 */ /* 0x000fc40004800000 */
[----:B------:R-:W-:Y:S01]  /*3320*/  SEL R7, R7, 0xffffffc0, !P2 ;  /* 0xffffffc007077807 */ /* 0x000fe20005000000 */
[----:B------:R-:W3:Y:S02]  /*3330*/  LDSM.16.M88.4 R16, [R164+0x2800] ;  /* 0x00280000a410783b */ /* 0x000ee40000000200 */
[C-C-:B------:R-:W-:Y:S02]  /*3340*/  IMAD.IADD R163, R165.reuse, 0x1, R5.reuse ;  /* 0x00000001a5a37824 */ /* 0x140fe400078e0205 */
[C---:B------:R-:W-:Y:S01]  /*3350*/  IMAD.IADD R159, R164.reuse, 0x1, R5 ;  /* 0x00000001a49f7824 */ /* 0x040fe200078e0205 */
[----:B------:R-:W-:Y:S01]  /*3360*/  LDSM.16.M88.4 R52, [R164+0x3000] ;  /* 0x00300000a434783b */ /* 0x000fe20000000200 */
[--C-:B------:R-:W-:Y:S02]  /*3370*/  IMAD.IADD R162, R165, 0x1, R7.reuse ;  /* 0x00000001a5a27824 */ /* 0x100fe400078e0207 */
[----:B------:R-:W-:Y:S01]  /*3380*/  IMAD.IADD R158, R164, 0x1, R7 ;  /* 0x00000001a49e7824 */ /* 0x000fe200078e0207 */
[----:B------:R-:W-:Y:S02]  /*3390*/  LDSM.16.M88.4 R60, [R163] ;  /* 0x00000000a33c783b */ /* 0x000fe40000000200 */
[C---:B------:R-:W-:Y:S01]  /*33a0*/  IADD3 R161, PT, PT, R5.reuse, R162, RZ ;  /* 0x000000a205a17210 */ /* 0x040fe20007ffe0ff */
[----:B------:R-:W-:Y:S01]  /*33b0*/  IMAD.IADD R157, R5, 0x1, R158 ;  /* 0x00000001059d7824 */ /* 0x000fe200078e029e */
[----:B------:R-:W4:Y:S04]  /*33c0*/  LDSM.16.M88.4 R36, [R159+0x2000] ;  /* 0x002000009f24783b */ /* 0x000f280000000200 */
[----:B------:R-:W-:Y:S04]  /*33d0*/  LDSM.16.M88.4 R44, [R162] ;  /* 0x00000000a22c783b */ /* 0x000fe80000000200 */
[----:B------:R-:W-:Y:S04]  /*33e0*/  LDSM.16.M88.4 R28, [R158+0x2000] ;  /* 0x002000009e1c783b */ /* 0x000fe80000000200 */
[----:B------:R-:W4:Y:S04]  /*33f0*/  LDSM.16.M88.4 R76, [R159+0x2800] ;  /* 0x002800009f4c783b */ /* 0x000f280000000200 */
[----:B------:R-:W4:Y:S04]  /*3400*/  LDSM.16.M88.4 R48, [R158+0x2800] ;  /* 0x002800009e30783b */ /* 0x000f280000000200 */
[----:B-----5:R-:W-:Y:S01]  /*3410*/  LDSM.16.M88.4 R32, [R161] ;  /* 0x00000000a120783b */ /* 0x020fe20000000200 */
[C---:B-1----:R-:W-:Y:S03]  /*3420*/  HMMA.16816.F32.BF16 R40, R64.reuse, R12, RZ ;  /* 0x0000000c4028723c */ /* 0x042fe600000418ff */
[----:B------:R-:W1:Y:S04]  /*3430*/  LDSM.16.M88.4 R56, [R157+0x2000] ;  /* 0x002000009d38783b */ /* 0x000e680000000200 */
[----:B------:R-:W-:Y:S01]  /*3440*/  LDSM.16.M88.4 R72, [R159+0x3000] ;  /* 0x003000009f48783b */ /* 0x000fe20000000200 */
[C---:B------:R-:W-:Y:S03]  /*3450*/  HMMA.16816.F32.BF16 R12, R64.reuse, R14, RZ ;  /* 0x0000000e400c723c */ /* 0x040fe600000418ff */
[----:B------:R-:W-:Y:S05]  /*3460*/  LDSM.16.M88.4 R68, [R164+0x3800] ;  /* 0x00380000a444783b */ /* 0x000fea0000000200 */
[----:B---3--:R-:W-:Y:S08]  /*3470*/  HMMA.16816.F32.BF16 R20, R64, R16, RZ ;  /* 0x000000104014723c */ /* 0x008ff000000418ff */
[C---:B----4-:R-:W-:Y:S08]  /*3480*/  HMMA.16816.F32.BF16 R40, R60.reuse, R36, R40 ;  /* 0x000000243c28723c */ /* 0x050ff00000041828 */
[C---:B------:R-:W-:Y:S08]  /*3490*/  HMMA.16816.F32.BF16 R12, R60.reuse, R38, R12 ;  /* 0x000000263c0c723c */ /* 0x040ff0000004180c */
[----:B------:R-:W-:Y:S08]  /*34a0*/  HMMA.16816.F32.BF16 R20, R60, R76, R20 ;  /* 0x0000004c3c14723c */ /* 0x000ff00000041814 */
[C---:B------:R-:W-:Y:S08]  /*34b0*/  HMMA.16816.F32.BF16 R40, R44.reuse, R28, R40 ;  /* 0x0000001c2c28723c */ /* 0x040ff00000041828 */
[C---:B------:R-:W-:Y:S01]  /*34c0*/  HMMA.16816.F32.BF16 R12, R44.reuse, R30, R12 ;  /* 0x0000001e2c0c723c */ /* 0x040fe2000004180c */
[----:B------:R-:W3:Y:S07]  /*34d0*/  LDSM.16.M88.4 R28, [R157+0x2800] ;  /* 0x002800009d1c783b */ /* 0x000eee0000000200 */
[----:B------:R-:W-:Y:S08]  /*34e0*/  HMMA.16816.F32.BF16 R20, R44, R48, R20 ;  /* 0x000000302c14723c */ /* 0x000ff00000041814 */
[----:B------:R-:W-:Y:S08]  /*34f0*/  HMMA.16816.F32.BF16 R16, R64, R18, RZ ;  /* 0x000000124010723c */ /* 0x000ff000000418ff */
[C---:B-1----:R-:W-:Y:S08]  /*3500*/  HMMA.16816.F32.BF16 R40, R32.reuse, R56, R40 ;  /* 0x000000382028723c */ /* 0x042ff00000041828 */
[----:B------:R-:W-:Y:S01]  /*3510*/  HMMA.16816.F32.BF16 R12, R32, R58, R12 ;  /* 0x0000003a200c723c */ /* 0x000fe2000004180c */
[----:B------:R-:W1:Y:S07]  /*3520*/  LDSM.16.M88.4 R56, [R159+0x3800] ;  /* 0x003800009f38783b */ /* 0x000e6e0000000200 */
[----:B------:R-:W-:Y:S08]  /*3530*/  HMMA.16816.F32.BF16 R16, R60, R78, R16 ;  /* 0x0000004e3c10723c */ /* 0x000ff00000041810 */
[----:B---3--:R-:W-:Y:S08]  /*3540*/  HMMA.16816.F32.BF16 R20, R32, R28, R20 ;  /* 0x0000001c2014723c */ /* 0x008ff00000041814 */
        /* <DEDUP_REMOVED lines=8> */
[----:B------:R-:W-:Y:S07]  /*35d0*/  LDSM.16.M88.4 R28, [R159+0x4000] ;  /* 0x004000009f1c783b */ /* 0x000fee0000000200 */
[----:B------:R-:W-:Y:S08]  /*35e0*/  HMMA.16816.F32.BF16 R68, R64, R70, RZ ;  /* 0x000000464044723c */ /* 0x000ff000000418ff */
[----:B-1----:R-:W-:-:S12]  /*35f0*/  HMMA.16816.F32.BF16 R48, R60, R56, R48 ;  /* 0x000000383c30723c */ /* 0x002fd80000041830 */
[----:B------:R-:W-:Y:S01]  /*3600*/  HMMA.16816.F32.BF16 R68, R60, R58, R68 ;  /* 0x0000003a3c44723c */ /* 0x000fe20000041844 */
[----:B------:R-:W-:Y:S01]  /*3610*/  LDSM.16.M88.4 R56, [R158+0x4000] ;  /* 0x004000009e38783b */ /* 0x000fe20000000200 */
[-C--:B--2---:R-:W-:Y:S01]  /*3620*/  FMUL.FTZ R0, R40, R10.reuse ;  /* 0x0000000a28007220 */ /* 0x084fe20000410000 */
[-C--:B------:R-:W-:Y:S01]  /*3630*/  FMUL.FTZ R76, R41, R10.reuse ;  /* 0x0000000a294c7220 */ /* 0x080fe20000410000 */
[-C--:B------:R-:W-:Y:S01]  /*3640*/  FMUL.FTZ R77, R42, R10.reuse ;  /* 0x0000000a2a4d7220 */ /* 0x080fe20000410000 */
[-C--:B------:R-:W-:Y:S01]  /*3650*/  FMUL.FTZ R78, R43, R10.reuse ;  /* 0x0000000a2b4e7220 */ /* 0x080fe20000410000 */
[-C--:B------:R-:W-:Y:S01]  /*3660*/  FMUL.FTZ R20, R20, R10.reuse ;  /* 0x0000000a14147220 */ /* 0x080fe20000410000 */
[----:B------:R-:W1:Y:S01]  /*3670*/  LDSM.16.M88.4 R40, [R158+0x3000] ;  /* 0x003000009e28783b */ /* 0x000e620000000200 */
        /* <DEDUP_REMOVED lines=12> */
[----:B------:R-:W-:-:S07]  /*3740*/  FMUL.FTZ R91, R19, R10 ;  /* 0x0000000a135b7220 */ /* 0x000fce0000410000 */
[----:B------:R-:W-:Y:S01]  /*3750*/  MUFU.TANH R80, R13 ;  /* 0x0000000d00507308 */ /* 0x000fe20000002400 */
[----:B--2---:R-:W2:Y:S07]  /*3760*/  LDSM.16.M88.4 R20, [R158+0x3800] ;  /* 0x003800009e14783b */ /* 0x004eae0000000200 */
[----:B------:R3:W-:Y:S08]  /*3770*/  MUFU.TANH R82, R14 ;  /* 0x0000000e00527308 */ /* 0x0007f00000002400 */
[----:B------:R4:W-:Y:S01]  /*3780*/  MUFU.TANH R88, R16 ;  /* 0x0000001000587308 */ /* 0x0009e20000002400 */
[C---:B-1----:R-:W-:Y:S07]  /*3790*/  HMMA.16816.F32.BF16 R36, R44.reuse, R40, R36 ;  /* 0x000000282c24723c */ /* 0x042fee0000041824 */
[----:B------:R-:W-:Y:S01]  /*37a0*/  MUFU.TANH R0, R0 ;  /* 0x0000000000007308 */ /* 0x000fe20000002400 */
[----:B---3--:R-:W4:Y:S01]  /*37b0*/  LDSM.16.M88.4 R12, [R164+0x4000] ;  /* 0x00400000a40c783b */ /* 0x008f220000000200 */
[----:B------:R-:W-:Y:S03]  /*37c0*/  HMMA.16816.F32.BF16 R72, R44, R42, R72 ;  /* 0x0000002a2c48723c */ /* 0x000fe60000041848 */
[----:B------:R-:W1:Y:S03]  /*37d0*/  LDSM.16.M88.4 R40, [R157+0x3800] ;  /* 0x003800009d28783b */ /* 0x000e660000000200 */
[----:B------:R-:W3:Y:S05]  /*37e0*/  MUFU.TANH R77, R77 ;  /* 0x0000004d004d7308 */ /* 0x000eea0000002400 */
[----:B------:R-:W-:Y:S03]  /*37f0*/  HMMA.16816.F32.BF16 R36, R32, R52, R36 ;  /* 0x000000342024723c */ /* 0x000fe60000041824 */
[----:B------:R-:W-:Y:S05]  /*3800*/  MUFU.TANH R76, R76 ;  /* 0x0000004c004c7308 */ /* 0x000fea0000002400 */
[----:B--2---:R-:W-:Y:S03]  /*3810*/  HMMA.16816.F32.BF16 R48, R44, R20, R48 ;  /* 0x000000142c30723c */ /* 0x004fe60000041830 */
[----:B------:R-:W2:Y:S05]  /*3820*/  MUFU.TANH R78, R78 ;  /* 0x0000004e004e7308 */ /* 0x000eaa0000002400 */
[----:B------:R-:W-:Y:S01]  /*3830*/  HMMA.16816.F32.BF16 R72, R32, R54, R72 ;  /* 0x000000362048723c */ /* 0x000fe20000041848 */
[----:B------:R-:W3:Y:S02]  /*3840*/  LDSM.16.M88.4 R52, [R164+0x4800] ;  /* 0x00480000a434783b */ /* 0x000ee40000000200 */
[----:B------:R-:W2:Y:S01]  /*3850*/  MUFU.TANH R83, R83 ;  /* 0x0000005300537308 */ /* 0x000ea20000002400 */
[-C--:B------:R-:W-:Y:S01]  /*3860*/  FMUL.FTZ R36, R36, R10.reuse ;  /* 0x0000000a24247220 */ /* 0x080fe20000410000 */
[-C--:B------:R-:W-:Y:S01]  /*3870*/  FMUL.FTZ R37, R37, R10.reuse ;  /* 0x0000000a25257220 */ /* 0x080fe20000410000 */
[-C--:B------:R-:W-:Y:S01]  /*3880*/  FMUL.FTZ R38, R38, R10.reuse ;  /* 0x0000000a26267220 */ /* 0x080fe20000410000 */
[-C--:B------:R-:W-:Y:S01]  /*3890*/  FMUL.FTZ R39, R39, R10.reuse ;  /* 0x0000000a27277220 */ /* 0x080fe20000410000 */
[----:B------:R-:W-:Y:S01]  /*38a0*/  HMMA.16816.F32.BF16 R68, R44, R22, R68 ;  /* 0x000000162c44723c */ /* 0x000fe20000041844 */
[----:B------:R-:W-:Y:S02]  /*38b0*/  LDSM.16.M88.4 R20, [R157+0x4000] ;  /* 0x004000009d14783b */ /* 0x000fe40000000200 */
[----:B------:R-:W-:Y:S05]  /*38c0*/  MUFU.TANH R92, R36 ;  /* 0x00000024005c7308 */ /* 0x000fea0000002400 */
[C---:B----4-:R-:W-:Y:S03]  /*38d0*/  HMMA.16816.F32.BF16 R16, R64.reuse, R12, RZ ;  /* 0x0000000c4010723c */ /* 0x050fe600000418ff */
[----:B------:R-:W-:Y:S01]  /*38e0*/  MUFU.TANH R93, R37 ;  /* 0x00000025005d7308 */ /* 0x000fe20000002400 */
[-C--:B------:R-:W-:Y:S01]  /*38f0*/  FMUL.FTZ R72, R72, R10.reuse ;  /* 0x0000000a48487220 */ /* 0x080fe20000410000 */
[-C--:B------:R-:W-:Y:S01]  /*3900*/  FMUL.FTZ R73, R73, R10.reuse ;  /* 0x0000000a49497220 */ /* 0x080fe20000410000 */
[-C--:B------:R-:W-:Y:S01]  /*3910*/  FMUL.FTZ R74, R74, R10.reuse ;  /* 0x0000000a4a4a7220 */ /* 0x080fe20000410000 */
[-C--:B------:R-:W-:Y:S01]  /*3920*/  FMUL.FTZ R75, R75, R10.reuse ;  /* 0x0000000a4b4b7220 */ /* 0x080fe20000410000 */
[----:B------:R-:W-:Y:S03]  /*3930*/  HMMA.16816.F32.BF16 R12, R64, R14, RZ ;  /* 0x0000000e400c723c */ /* 0x000fe600000418ff */
[----:B------:R-:W-:Y:S05]  /*3940*/  MUFU.TANH R94, R38 ;  /* 0x00000026005e7308 */ /* 0x000fea0000002400 */
[----:B-1----:R-:W-:Y:S03]  /*3950*/  HMMA.16816.F32.BF16 R48, R32, R40, R48 ;  /* 0x000000282030723c */ /* 0x002fe60000041830 */
[----:B------:R3:W-:Y:S05]  /*3960*/  MUFU.TANH R95, R39 ;  /* 0x00000027005f7308 */ /* 0x0007ea0000002400 */
[C---:B------:R-:W-:Y:S03]  /*3970*/  HMMA.16816.F32.BF16 R16, R60.reuse, R28, R16 ;  /* 0x0000001c3c10723c */ /* 0x040fe60000041810 */
[----:B------:R-:W-:Y:S05]  /*3980*/  MUFU.TANH R96, R72 ;  /* 0x0000004800607308 */ /* 0x000fea0000002400 */
[----:B------:R-:W-:Y:S01]  /*3990*/  HMMA.16816.F32.BF16 R12, R60, R30, R12 ;  /* 0x0000001e3c0c723c */ /* 0x000fe2000004180c */
[----:B------:R-:W1:Y:S02]  /*39a0*/  LDSM.16.M88.4 R28, [R159+0x4800] ;  /* 0x004800009f1c783b */ /* 0x000e640000000200 */
[----:B------:R-:W-:Y:S01]  /*39b0*/  MUFU.TANH R97, R73 ;  /* 0x0000004900617308 */ /* 0x000fe20000002400 */
[-C--:B------:R-:W-:Y:S01]  /*39c0*/  FMUL.FTZ R48, R48, R10.reuse ;  /* 0x0000000a30307220 */ /* 0x080fe20000410000 */
[-C--:B------:R-:W-:Y:S01]  /*39d0*/  FMUL.FTZ R135, R49, R10.reuse ;  /* 0x0000000a31877220 */ /* 0x080fe20000410000 */
[-C--:B------:R-:W-:Y:S01]  /*39e0*/  FMUL.FTZ R189, R50, R10.reuse ;  /* 0x0000000a32bd7220 */ /* 0x080fe20000410000 */
[-C--:B------:R-:W-:Y:S01]  /*39f0*/  FMUL.FTZ R133, R51, R10.reuse ;  /* 0x0000000a33857220 */ /* 0x080fe20000410000 */
[C---:B---3--:R-:W-:Y:S03]  /*3a00*/  HMMA.16816.F32.BF16 R36, R64.reuse, R52, RZ ;  /* 0x000000344024723c */ /* 0x048fe600000418ff */
[----:B------:R3:W-:Y:S05]  /*3a10*/  MUFU.TANH R155, R48 ;  /* 0x00000030009b7308 */ /* 0x0007ea0000002400 */
[----:B------:R-:W-:Y:S03]  /*3a20*/  HMMA.16816.F32.BF16 R52, R64, R54, RZ ;  /* 0x000000364034723c */ /* 0x000fe600000418ff */
[----:B------:R-:W-:Y:S05]  /*3a30*/  MUFU.TANH R98, R74 ;  /* 0x0000004a00627308 */ /* 0x000fea0000002400 */
[----:B------:R-:W-:Y:S01]  /*3a40*/  HMMA.16816.F32.BF16 R68, R32, R42, R68 ;  /* 0x0000002a2044723c */ /* 0x000fe20000041844 */
[----:B------:R-:W-:Y:S02]  /*3a50*/  LDSM.16.M88.4 R40, [R164+0x5000] ;  /* 0x00500000a428783b */ /* 0x000fe40000000200 */
[----:B------:R4:W-:Y:S02]  /*3a60*/  MUFU.TANH R99, R75 ;  /* 0x0000004b00637308 */ /* 0x0009e40000002400 */
[----:B---3--:R-:W3:Y:S03]  /*3a70*/  LDSM.16.M88.4 R48, [R158+0x4800] ;  /* 0x004800009e30783b */ /* 0x008ee60000000200 */
[C---:B------:R-:W-:Y:S03]  /*3a80*/  HMMA.16816.F32.BF16 R16, R44.reuse, R56, R16 ;  /* 0x000000382c10723c */ /* 0x040fe60000041810 */
[----:B------:R-:W-:Y:S05]  /*3a90*/  MUFU.TANH R86, R86 ;  /* 0x0000005600567308 */ /* 0x000fea0000002400 */
[----:B------:R-:W-:Y:S03]  /*3aa0*/  HMMA.16816.F32.BF16 R12, R44, R58, R12 ;  /* 0x0000003a2c0c723c */ /* 0x000fe6000004180c */
[----:B------:R-:W2:Y:S01]  /*3ab0*/  MUFU.TANH R85, R85 ;  /* 0x0000005500557308 */ /* 0x000ea20000002400 */
[-C--:B------:R-:W-:Y:S01]  /*3ac0*/  FMUL.FTZ R69, R69, R10.reuse ;  /* 0x0000000a45457220 */ /* 0x080fe20000410000 */
[----:B----4-:R-:W-:Y:S01]  /*3ad0*/  LDSM.16.M88.4 R72, [R159+0x5000] ;  /* 0x005000009f48783b */ /* 0x010fe20000000200 */
[-C--:B------:R-:W-:Y:S01]  /*3ae0*/  FMUL.FTZ R71, R71, R10.reuse ;  /* 0x0000000a47477220 */ /* 0x080fe20000410000 */
[-C--:B------:R-:W-:Y:S01]  /*3af0*/  FMUL.FTZ R68, R68, R10.reuse ;  /* 0x0000000a44447220 */ /* 0x080fe20000410000 */
[-C--:B------:R-:W-:Y:S01]  /*3b00*/  FMUL.FTZ R70, R70, R10.reuse ;  /* 0x0000000a46467220 */ /* 0x080fe20000410000 */
[C---:B-1----:R-:W-:Y:S02]  /*3b10*/  HMMA.16816.F32.BF16 R36, R60.reuse, R28, R36 ;  /* 0x0000001c3c24723c */ /* 0x042fe40000041824 */
[----:B------:R-:W-:Y:S06]  /*3b20*/  MUFU.TANH R153, R69 ;  /* 0x0000004500997308 */ /* 0x000fec0000002400 */
[----:B------:R-:W-:Y:S01]  /*3b30*/  HMMA.16816.F32.BF16 R52, R60, R30, R52 ;  /* 0x0000001e3c34723c */ /* 0x000fe20000041834 */
[----:B------:R-:W1:Y:S01]  /*3b40*/  LDSM.16.M88.4 R28, [R157+0x4800] ;  /* 0x004800009d1c783b */ /* 0x000e620000000200 */
[----:B------:R-:W-:Y:S06]  /*3b50*/  MUFU.TANH R87, R87 ;  /* 0x0000005700577308 */ /* 0x000fec0000002400 */
[----:B------:R-:W-:Y:S02]  /*3b60*/  HMMA.16816.F32.BF16 R16, R32, R20, R16 ;  /* 0x000000142010723c */ /* 0x000fe40000041810 */
[----:B------:R-:W-:Y:S06]  /*3b70*/  MUFU.TANH R189, R189 ;  /* 0x000000bd00bd7308 */ /* 0x000fec0000002400 */
[----:B---3--:R-:W-:Y:S02]  /*3b80*/  HMMA.16816.F32.BF16 R36, R44, R48, R36 ;  /* 0x000000302c24723c */ /* 0x008fe40000041824 */
[----:B------:R-:W-:Y:S06]  /*3b90*/  MUFU.TANH R127, R71 ;  /* 0x00000047007f7308 */ /* 0x000fec0000002400 */
[----:B------:R-:W-:Y:S01]  /*3ba0*/  HMMA.16816.F32.BF16 R12, R32, R22, R12 ;  /* 0x00000016200c723c */ /* 0x000fe2000004180c */
[----:B------:R-:W3:Y:S01]  /*3bb0*/  LDSM.16.M88.4 R20, [R158+0x5000] ;  /* 0x005000009e14783b */ /* 0x000ee20000000200 */
[----:B------:R-:W4:Y:S01]  /*3bc0*/  MUFU.TANH R90, R90 ;  /* 0x0000005a005a7308 */ /* 0x000f220000002400 */
[-C--:B------:R-:W-:Y:S01]  /*3bd0*/  FMUL.FTZ R145, R16, R10.reuse ;  /* 0x0000000a10917220 */ /* 0x080fe20000410000 */
[-C--:B------:R-:W-:Y:S01]  /*3be0*/  FMUL.FTZ R143, R17, R10.reuse ;  /* 0x0000000a118f7220 */ /* 0x080fe20000410000 */
[-C--:B------:R-:W-:Y:S01]  /*3bf0*/  FMUL.FTZ R151, R18, R10.reuse ;  /* 0x0000000a12977220 */ /* 0x080fe20000410000 */
[----:B------:R-:W-:-:S02]  /*3c00*/  FMUL.FTZ R149, R19, R10 ;  /* 0x0000000a13957220 */ /* 0x000fc40000410000 */
[----:B------:R-:W-:Y:S01]  /*3c10*/  HMMA.16816.F32.BF16 R56, R64, R40, RZ ;  /* 0x000000284038723c */ /* 0x000fe200000418ff */
[----:B------:R-:W2:Y:S01]  /*3c20*/  LDSM.16.M88.4 R16, [R164+0x5800] ;  /* 0x00580000a410783b */ /* 0x000ea20000000200 */
[----:B------:R-:W-:Y:S06]  /*3c30*/  MUFU.TANH R135, R135 ;  /* 0x0000008700877308 */ /* 0x000fec0000002400 */
[----:B------:R-:W-:Y:S02]  /*3c40*/  HMMA.16816.F32.BF16 R52, R44, R50, R52 ;  /* 0x000000322c34723c */ /* 0x000fe40000041834 */
[----:B------:R-:W-:Y:S01]  /*3c50*/  MUFU.TANH R133, R133 ;  /* 0x0000008500857308 */ /* 0x000fe20000002400 */
[-C--:B------:R-:W-:Y:S01]  /*3c60*/  FMUL.FTZ R141, R12, R10.reuse ;  /* 0x0000000a0c8d7220 */ /* 0x080fe20000410000 */
[-C--:B------:R-:W-:Y:S01]  /*3c70*/  FMUL.FTZ R137, R13, R10.reuse ;  /* 0x0000000a0d897220 */ /* 0x080fe20000410000 */
[-C--:B------:R-:W-:Y:S01]  /*3c80*/  FMUL.FTZ R147, R14, R10.reuse ;  /* 0x0000000a0e937220 */ /* 0x080fe20000410000 */
[----:B------:R-:W-:-:S02]  /*3c90*/  FMUL.FTZ R139, R15, R10 ;  /* 0x0000000a0f8b7220 */ /* 0x000fc40000410000 */
[----:B-1----:R-:W-:Y:S01]  /*3ca0*/  HMMA.16816.F32.BF16 R36, R32, R28, R36 ;  /* 0x0000001c2024723c */ /* 0x002fe20000041824 */
[----:B------:R-:W1:Y:S01]  /*3cb0*/  LDSM.16.M88.4 R12, [R157+0x5000] ;  /* 0x005000009d0c783b */ /* 0x000e620000000200 */
[----:B------:R-:W-:Y:S06]  /*3cc0*/  MUFU.TANH R89, R89 ;  /* 0x0000005900597308 */ /* 0x000fec0000002400 */
[----:B------:R-:W-:Y:S02]  /*3cd0*/  HMMA.16816.F32.BF16 R56, R60, R72, R56 ;  /* 0x000000483c38723c */ /* 0x000fe40000041838 */
[----:B------:R-:W4:Y:S06]  /*3ce0*/  MUFU.TANH R91, R91 ;  /* 0x0000005b005b7308 */ /* 0x000f2c0000002400 */
[----:B------:R-:W-:Y:S02]  /*3cf0*/  HMMA.16816.F32.BF16 R40, R64, R42, RZ ;  /* 0x0000002a4028723c */ /* 0x000fe400000418ff */
[----:B------:R-:W-:Y:S01]  /*3d00*/  MUFU.TANH R129, R68 ;  /* 0x0000004400817308 */ /* 0x000fe20000002400 */
[-C--:B------:R-:W-:Y:S01]  /*3d10*/  FMUL.FTZ R36, R36, R10.reuse ;  /* 0x0000000a24247220 */ /* 0x080fe20000410000 */
[-C--:B------:R-:W-:Y:S01]  /*3d20*/  FMUL.FTZ R121, R37, R10.reuse ;  /* 0x0000000a25797220 */ /* 0x080fe20000410000 */
[-C--:B------:R-:W-:Y:S01]  /*3d30*/  FMUL.FTZ R131, R38, R10.reuse ;  /* 0x0000000a26837220 */ /* 0x080fe20000410000 */
[----:B------:R-:W-:-:S02]  /*3d40*/  FMUL.FTZ R125, R39, R10 ;  /* 0x0000000a277d7220 */ /* 0x000fc40000410000 */
[----:B------:R-:W-:Y:S02]  /*3d50*/  HMMA.16816.F32.BF16 R52, R32, R30, R52 ;  /* 0x0000001e2034723c */ /* 0x000fe40000041834 */
[----:B------:R2:W-:Y:S06]  /*3d60*/  MUFU.TANH R123, R36 ;  /* 0x00000024007b7308 */ /* 0x0005ec0000002400 */
[----:B---3--:R-:W-:Y:S01]  /*3d70*/  HMMA.16816.F32.BF16 R56, R44, R20, R56 ;  /* 0x000000142c38723c */ /* 0x008fe20000041838 */
[----:B------:R-:W-:Y:S01]  /*3d80*/  LOP3.LUT R20, R25, 0x6, RZ, 0xc0, !PT ;  /* 0x0000000619147812 */ /* 0x000fe200078ec0ff */
[----:B------:R-:W3:Y:S04]  /*3d90*/  MUFU.TANH R173, R70 ;  /* 0x0000004600ad7308 */ /* 0x000ee80000002400 */
[----:B------:R-:W-:-:S02]  /*3da0*/  IMAD.IADD R25, R179, 0x1, R20 ;  /* 0x00000001b3197824 */ /* 0x000fc400078e0214 */
[----:B------:R-:W-:Y:S02]  /*3db0*/  HMMA.16816.F32.BF16 R40, R60, R74, R40 ;  /* 0x0000004a3c28723c */ /* 0x000fe40000041828 */
[----:B------:R-:W-:Y:S02]  /*3dc0*/  VIADD R51, R25, 0x1 ;  /* 0x0000000119337836 */ /* 0x000fe40000000000 */
[----:B------:R-:W-:Y:S01]  /*3dd0*/  FMUL.FTZ R113, R53, R10 ;  /* 0x0000000a35717220 */ /* 0x000fe20000410000 */
[----:B--2---:R-:W2:Y:S01]  /*3de0*/  LDSM.16.M88.4 R36, [R159+0x5800] ;  /* 0x005800009f24783b */ /* 0x004ea20000000200 */
[C---:B------:R-:W-:Y:S01]  /*3df0*/  VIADD R49, R25.reuse, 0x8 ;  /* 0x0000000819317836 */ /* 0x040fe20000000000 */
[CC--:B------:R-:W-:Y:S01]  /*3e00*/  ISETP.GE.AND P4, PT, R25.reuse, R8.reuse, PT ;  /* 0x000000081900720c */ /* 0x0c0fe20003f86270 */
[----:B------:R-:W-:Y:S01]  /*3e10*/  VIADD R21, R25, 0x9 ;  /* 0x0000000919157836 */ /* 0x000fe20000000000 */
[-C--:B------:R-:W-:Y:S01]  /*3e20*/  ISETP.GE.AND P3, PT, R51, R8.reuse, PT ;  /* 0x000000083300720c */ /* 0x080fe20003f66270 */
[C---:B------:R-:W-:Y:S01]  /*3e30*/  HMMA.16816.F32.BF16 R28, R64.reuse, R16, RZ ;  /* 0x00000010401c723c */ /* 0x040fe200000418ff */
[-C--:B------:R-:W-:Y:S01]  /*3e40*/  ISETP.GE.AND P2, PT, R49, R8.reuse, PT ;  /* 0x000000083100720c */ /* 0x080fe20003f46270 */
[----:B------:R-:W-:Y:S01]  /*3e50*/  VIADD R53, R25, 0x10 ;  /* 0x0000001019357836 */ /* 0x000fe20000000000 */
[----:B------:R-:W3:Y:S01]  /*3e60*/  LDSM.16.M88.4 R48, [R158+0x5800] ;  /* 0x005800009e30783b */ /* 0x000ee20000000200 */
[----:B------:R-:W-:Y:S01]  /*3e70*/  ISETP.GE.AND P1, PT, R21, R8, PT ;  /* 0x000000081500720c */ /* 0x000fe20003f26270 */
[----:B------:R-:W-:Y:S01]  /*3e80*/  VIADD R21, R25, 0x11 ;  /* 0x0000001119157836 */ /* 0x000fe20000000000 */
[----:B------:R-:W-:Y:S01]  /*3e90*/  FSEL R77, R77, -INF , !P4 ;  /* 0xff8000004d4d7808 */ /* 0x000fe20006000000 */
[----:B------:R-:W-:Y:S01]  /*3ea0*/  FMUL.FTZ R115, R55, R10 ;  /* 0x0000000a37737220 */ /* 0x000fe20000410000 */
[----:B------:R-:W-:Y:S01]  /*3eb0*/  HMMA.16816.F32.BF16 R16, R64, R18, RZ ;  /* 0x000000124010723c */ /* 0x000fe200000418ff */
[-C--:B------:R-:W-:Y:S01]  /*3ec0*/  ISETP.GE.AND P0, PT, R53, R8.reuse, PT ;  /* 0x000000083500720c */ /* 0x080fe20003f06270 */
[----:B------:R-:W-:Y:S01]  /*3ed0*/  MUFU.TANH R145, R145 ;  /* 0x0000009100917308 */ /* 0x000fe20000002400 */
[----:B------:R-:W-:Y:S01]  /*3ee0*/  ISETP.GE.AND P6, PT, R21, R8, PT ;  /* 0x000000081500720c */ /* 0x000fe20003fc6270 */
[-C--:B------:R-:W-:Y:S01]  /*3ef0*/  FMUL.FTZ R52, R52, R10.reuse ;  /* 0x0000000a34347220 */ /* 0x080fe20000410000 */
[----:B------:R-:W-:Y:S01]  /*3f00*/  FSEL R53, R0, -INF , !P4 ;  /* 0xff80000000357808 */ /* 0x000fe20006000000 */
[----:B------:R-:W-:Y:S01]  /*3f10*/  FMUL.FTZ R54, R54, R10 ;  /* 0x0000000a36367220 */ /* 0x000fe20000410000 */
[----:B------:R-:W-:Y:S01]  /*3f20*/  FSEL R55, R78, -INF , !P3 ;  /* 0xff8000004e377808 */ /* 0x000fe20005800000 */
[----:B------:R-:W-:Y:S01]  /*3f30*/  HMMA.16816.F32.BF16 R40, R44, R22, R40 ;  /* 0x000000162c28723c */ /* 0x000fe20000041828 */
[----:B------:R-:W3:Y:S01]  /*3f40*/  LDSM.16.M88.4 R20, [R157+0x5800] ;  /* 0x005800009d14783b */ /* 0x000ee20000000200 */
[----:B------:R-:W-:Y:S01]  /*3f50*/  FSEL R69, R76, -INF , !P3 ;  /* 0xff8000004c457808 */ /* 0x000fe20005800000 */
[----:B------:R-:W3:Y:S01]  /*3f60*/  MUFU.TANH R151, R151 ;  /* 0x0000009700977308 */ /* 0x000ee20000002400 */
[----:B------:R-:W-:Y:S01]  /*3f70*/  FSEL R82, R82, -INF , !P2 ;  /* 0xff80000052527808 */ /* 0x000fe20005000000 */
[----:B------:R-:W-:-:S04]  /*3f80*/  DEPBAR.LE SB0, 0x0 ;  /* 0x000080000000791a */ /* 0x000fc80000000000 */
[----:B-1----:R-:W-:Y:S01]  /*3f90*/  HMMA.16816.F32.BF16 R56, R32, R12, R56 ;  /* 0x0000000c2038723c */ /* 0x002fe20000041838 */
[----:B------:R-:W-:Y:S01]  /*3fa0*/  IADD3 R13, PT, PT, R25, 0x18, RZ ;  /* 0x00000018190d7810 */ /* 0x000fe20007ffe0ff */
[----:B------:R-:W-:Y:S01]  /*3fb0*/  MUFU.TANH R143, R143 ;  /* 0x0000008f008f7308 */ /* 0x000fe20000002400 */
[----:B------:R-:W-:Y:S02]  /*3fc0*/  FSEL R79, R79, -INF , !P2 ;  /* 0xff8000004f4f7808 */ /* 0x000fe40005000000 */
[-C--:B------:R-:W-:Y:S01]  /*3fd0*/  ISETP.GE.AND P5, PT, R13, R8.reuse, PT ;  /* 0x000000080d00720c */ /* 0x080fe20003fa6270 */
[----:B------:R-:W-:Y:S01]  /*3fe0*/  VIADD R13, R25, 0x19 ;  /* 0x00000019190d7836 */ /* 0x000fe20000000000 */
[----:B------:R-:W-:Y:S02]  /*3ff0*/  FSEL R203, R83, -INF , !P1 ;  /* 0xff80000053cb7808 */ /* 0x000fe40004800000 */
[----:B------:R-:W-:Y:S01]  /*4000*/  FSEL R71, R80, -INF , !P1 ;  /* 0xff80000050477808 */ /* 0x000fe20004800000 */
[C---:B--2---:R-:W-:Y:S01]  /*4010*/  HMMA.16816.F32.BF16 R28, R60.reuse, R36, R28 ;  /* 0x000000243c1c723c */ /* 0x044fe2000004181c */
[-C--:B------:R-:W-:Y:S01]  /*4020*/  ISETP.GE.AND P4, PT, R13, R8.reuse, PT ;  /* 0x000000080d00720c */ /* 0x080fe20003f86270 */
[----:B------:R-:W-:Y:S01]  /*4030*/  VIADD R13, R25, 0x20 ;  /* 0x00000020190d7836 */ /* 0x000fe20000000000 */
[----:B------:R-:W-:Y:S01]  /*4040*/  FSEL R75, R85, -INF , !P6 ;  /* 0xff800000554b7808 */ /* 0x000fe20007000000 */
[----:B------:R-:W-:Y:S01]  /*4050*/  VIADD R37, R25, 0x29 ;  /* 0x0000002919257836 */ /* 0x000fe20000000000 */
[----:B----4-:R-:W-:Y:S01]  /*4060*/  FSEL R201, R90, -INF , !P5 ;  /* 0xff8000005ac97808 */ /* 0x010fe20006800000 */
[----:B------:R-:W1:Y:S01]  /*4070*/  MUFU.TANH R149, R149 ;  /* 0x0000009500957308 */ /* 0x000e620000002400 */
[----:B------:R-:W-:Y:S01]  /*4080*/  ISETP.GE.AND P3, PT, R13, R8, PT ;  /* 0x000000080d00720c */ /* 0x000fe20003f66270 */
[----:B------:R-:W-:Y:S01]  /*4090*/  VIADD R13, R25, 0x21 ;  /* 0x00000021190d7836 */ /* 0x000fe20000000000 */
[----:B------:R-:W-:Y:S01]  /*40a0*/  HMMA.16816.F32.BF16 R16, R60, R38, R16 ;  /* 0x000000263c10723c */ /* 0x000fe20000041810 */
[----:B------:R-:W-:Y:S01]  /*40b0*/  FSEL R73, R88, -INF , !P5 ;  /* 0xff80000058497808 */ /* 0x000fe20006800000 */
[-C--:B------:R-:W-:Y:S01]  /*40c0*/  FMUL.FTZ R0, R57, R10.reuse ;  /* 0x0000000a39007220 */ /* 0x080fe20000410000 */
[----:B------:R-:W-:Y:S01]  /*40d0*/  FSEL R83, R91, -INF , !P4 ;  /* 0xff8000005b537808 */ /* 0x000fe20006000000 */
[----:B------:R-:W-:Y:S01]  /*40e0*/  FMUL.FTZ R59, R59, R10 ;  /* 0x0000000a3b3b7220 */ /* 0x000fe20000410000 */
[----:B------:R-:W-:Y:S01]  /*40f0*/  ISETP.GE.AND P2, PT, R13, R8, PT ;  /* 0x000000080d00720c */ /* 0x000fe20003f46270 */
[----:B------:R-:W-:Y:S01]  /*4100*/  VIADD R13, R25, 0x28 ;  /* 0x00000028190d7836 */ /* 0x000fe20000000000 */
[----:B------:R-:W-:Y:S01]  /*4110*/  FSEL R199, R89, -INF , !P4 ;  /* 0xff80000059c77808 */ /* 0x000fe20006000000 */
[----:B------:R-:W-:Y:S01]  /*4120*/  HMMA.16816.F32.BF16 R40, R32, R14, R40 ;  /* 0x0000000e2028723c */ /* 0x000fe20000041828 */
[----:B------:R-:W-:Y:S01]  /*4130*/  FSEL R195, R95, -INF , !P2 ;  /* 0xff8000005fc37808 */ /* 0x000fe20005000000 */
[----:B------:R-:W-:Y:S01]  /*4140*/  MUFU.TANH R141, R141 ;  /* 0x0000008d008d7308 */ /* 0x000fe20000002400 */
[----:B------:R-:W-:Y:S01]  /*4150*/  FSEL R111, R93, -INF , !P2 ;  /* 0xff8000005d6f7808 */ /* 0x000fe20005000000 */
[----:B------:R-:W-:Y:S01]  /*4160*/  FMUL.FTZ R56, R56, R10 ;  /* 0x0000000a38387220 */ /* 0x000fe20000410000 */
[----:B------:R-:W-:Y:S01]  /*4170*/  ISETP.GE.AND P1, PT, R13, R8, PT ;  /* 0x000000080d00720c */ /* 0x000fe20003f26270 */
[----:B------:R-:W-:Y:S01]  /*4180*/  FMUL.FTZ R58, R58, R10 ;  /* 0x0000000a3a3a7220 */ /* 0x000fe20000410000 */
[----:B------:R-:W-:Y:S01]  /*4190*/  FSEL R15, R86, -INF , !P0 ;  /* 0xff800000560f7808 */ /* 0x000fe20004000000 */
[----:B---3--:R-:W-:Y:S01]  /*41a0*/  HMMA.16816.F32.BF16 R28, R44, R48, R28 ;  /* 0x000000302c1c723c */ /* 0x008fe2000004181c */
[----:B------:R-:W-:Y:S01]  /*41b0*/  FSEL R197, R98, -INF , !P1 ;  /* 0xff80000062c57808 */ /* 0x000fe20004800000 */
[----:B------:R-:W2:Y:S01]  /*41c0*/  MUFU.TANH R147, R147 ;  /* 0x0000009300937308 */ /* 0x000ea20000002400 */
[----:B------:R-:W-:-:S02]  /*41d0*/  FSEL R107, R96, -INF , !P1 ;  /* 0xff800000606b7808 */ /* 0x000fc40004800000 */
[----:B------:R-:W-:Y:S02]  /*41e0*/  FSEL R13, R84, -INF , !P0 ;  /* 0xff800000540d7808 */ /* 0x000fe40004000000 */
[----:B------:R-:W-:Y:S01]  /*41f0*/  ISETP.GE.AND P0, PT, R37, R8, PT ;  /* 0x000000082500720c */ /* 0x000fe20003f06270 */
[----:B------:R-:W-:Y:S01]  /*4200*/  VIADD R37, R25, 0x30 ;  /* 0x0000003019257836 */ /* 0x000fe20000000000 */
[----:B------:R-:W-:Y:S01]  /*4210*/  HMMA.16816.F32.BF16 R16, R44, R50, R16 ;  /* 0x000000322c10723c */ /* 0x000fe20000041810 */
[----:B------:R-:W-:Y:S01]  /*4220*/  FSEL R49, R87, -INF , !P6 ;  /* 0xff80000057317808 */ /* 0x000fe20007000000 */
[----:B------:R-:W-:Y:S01]  /*4230*/  MUFU.TANH R137, R137 ;  /* 0x0000008900897308 */ /* 0x000fe20000002400 */
[----:B------:R-:W-:Y:S01]  /*4240*/  FSEL R191, R99, -INF , !P0 ;  /* 0xff80000063bf7808 */ /* 0x000fe20004000000 */
[-C--:B------:R-:W-:Y:S01]  /*4250*/  FMUL.FTZ R43, R43, R10.reuse ;  /* 0x0000000a2b2b7220 */ /* 0x080fe20000410000 */
[----:B------:R-:W-:Y:S01]  /*4260*/  FSEL R193, R97, -INF , !P0 ;  /* 0xff80000061c17808 */ /* 0x000fe20004000000 */
[----:B------:R-:W-:Y:S01]  /*4270*/  FMUL.FTZ R41, R41, R10 ;  /* 0x0000000a29297220 */ /* 0x000fe20000410000 */
[----:B------:R-:W-:Y:S01]  /*4280*/  ISETP.GE.AND P6, PT, R37, R8, PT ;  /* 0x000000082500720c */ /* 0x000fe20003fc6270 */
[C---:B------:R-:W-:Y:S01]  /*4290*/  VIADD R37, R25.reuse, 0x31 ;  /* 0x0000003119257836 */ /* 0x040fe20000000000 */
[----:B------:R-:W-:Y:S01]  /*42a0*/  FSEL R105, R94, -INF , !P3 ;  /* 0xff8000005e697808 */ /* 0x000fe20005800000 */
[----:B------:R-:W3:Y:S01]  /*42b0*/  MUFU.TANH R139, R139 ;  /* 0x0000008b008b7308 */ /* 0x000ee20000002400 */
[----:B------:R-:W-:Y:S01]  /*42c0*/  HMMA.16816.F32.BF16 R28, R32, R20, R28 ;  /* 0x00000014201c723c */ /* 0x000fe2000004181c */
[----:B------:R-:W-:Y:S01]  /*42d0*/  VIADD R21, R25, 0x40 ;  /* 0x0000004019157836 */ /* 0x000fe20000000000 */
[----:B------:R-:W-:Y:S01]  /*42e0*/  FSEL R189, R189, -INF , !P6 ;  /* 0xff800000bdbd7808 */ /* 0x000fe20007000000 */
[-C--:B------:R-:W-:Y:S01]  /*42f0*/  FMUL.FTZ R40, R40, R10.reuse ;  /* 0x0000000a28287220 */ /* 0x080fe20000410000 */
[----:B------:R-:W-:Y:S01]  /*4300*/  FSEL R155, R155, -INF , !P6 ;  /* 0xff8000009b9b7808 */ /* 0x000fe20007000000 */
[----:B------:R-:W-:Y:S01]  /*4310*/  FMUL.FTZ R42, R42, R10 ;  /* 0x0000000a2a2a7220 */ /* 0x000fe20000410000 */
[-C--:B------:R-:W-:Y:S01]  /*4320*/  ISETP.GE.AND P2, PT, R21, R8.reuse, PT ;  /* 0x000000081500720c */ /* 0x080fe20003f46270 */
[----:B------:R-:W-:Y:S01]  /*4330*/  VIADD R21, R25, 0x41 ;  /* 0x0000004119157836 */ /* 0x000fe20000000000 */
[-C--:B------:R-:W-:Y:S01]  /*4340*/  ISETP.GE.AND P5, PT, R37, R8.reuse, PT ;  /* 0x000000082500720c */ /* 0x080fe20003fa6270 */
[----:B------:R-:W-:Y:S01]  /*4350*/  VIADD R37, R25, 0x38 ;  /* 0x0000003819257836 */ /* 0x000fe20000000000 */
[----:B------:R-:W-:Y:S01]  /*4360*/  FSEL R109, R92, -INF , !P3 ;  /* 0xff8000005c6d7808 */ /* 0x000fe20005800000 */
[----:B------:R-:W4:Y:S01]  /*4370*/  MUFU.TANH R131, R131 ;  /* 0x0000008300837308 */ /* 0x000f220000002400 */
[----:B------:R-:W-:Y:S01]  /*4380*/  ISETP.GE.AND P1, PT, R21, R8, PT ;  /* 0x000000081500720c */ /* 0x000fe20003f26270 */
[----:B------:R-:W-:Y:S01]  /*4390*/  VIADD R21, R25, 0x48 ;  /* 0x0000004819157836 */ /* 0x000fe20000000000 */
[----:B------:R-:W-:-:S02]  /*43a0*/  FSEL R133, R133, -INF , !P5 ;  /* 0xff80000085857808 */ /* 0x000fc40006800000 */
[----:B------:R-:W-:Y:S02]  /*43b0*/  FSEL R135, R135, -INF , !P5 ;  /* 0xff80000087877808 */ /* 0x000fe40006800000 */
[-C--:B------:R-:W-:Y:S01]  /*43c0*/  ISETP.GE.AND P0, PT, R21, R8.reuse, PT ;  /* 0x000000081500720c */ /* 0x080fe20003f06270 */
[----:B------:R-:W-:Y:S01]  /*43d0*/  VIADD R21, R25, 0x49 ;  /* 0x0000004919157836 */ /* 0x000fe20000000000 */
[----:B------:R-:W-:Y:S01]  /*43e0*/  ISETP.GE.AND P4, PT, R37, R8, PT ;  /* 0x000000082500720c */ /* 0x000fe20003f86270 */
[----:B------:R-:W-:Y:S01]  /*43f0*/  MUFU.TANH R121, R121 ;  /* 0x0000007900797308 */ /* 0x000fe20000002400 */
[----:B------:R-:W-:Y:S01]  /*4400*/  IADD3 R37, PT, PT, R25, 0x39, RZ ;  /* 0x0000003919257810 */ /* 0x000fe20007ffe0ff */
[----:B------:R-:W-:Y:S01]  /*4410*/  FMUL.FTZ R12, R29, R10 ;  /* 0x0000000a1d0c7220 */ /* 0x000fe20000410000 */
[----:B------:R-:W-:Y:S01]  /*4420*/  ISETP.GE.AND P6, PT, R21, R8, PT ;  /* 0x000000081500720c */ /* 0x000fe20003fc6270 */
[----:B------:R-:W-:Y:S01]  /*4430*/  VIADD R21, R25, 0x50 ;  /* 0x0000005019157836 */ /* 0x000fe20000000000 */
[----:B------:R-:W-:Y:S01]  /*4440*/  FSEL R173, R173, -INF , !P4 ;  /* 0xff800000adad7808 */ /* 0x000fe20006000000 */
[----:B------:R-:W-:Y:S01]  /*4450*/  FMUL.FTZ R30, R30, R10 ;  /* 0x0000000a1e1e7220 */ /* 0x000fe20000410000 */
[----:B------:R-:W-:Y:S01]  /*4460*/  FSEL R129, R129, -INF , !P4 ;  /* 0xff80000081817808 */ /* 0x000fe20006000000 */
[----:B------:R-:W4:Y:S01]  /*4470*/  MUFU.TANH R125, R125 ;  /* 0x0000007d007d7308 */ /* 0x000f220000002400 */
[-C--:B------:R-:W-:Y:S01]  /*4480*/  ISETP.GE.AND P5, PT, R21, R8.reuse, PT ;  /* 0x000000081500720c */ /* 0x080fe20003fa6270 */
[----:B------:R-:W-:Y:S01]  /*4490*/  VIADD R21, R25, 0x51 ;  /* 0x0000005119157836 */ /* 0x000fe20000000000 */
[----:B------:R-:W-:Y:S01]  /*44a0*/  ISETP.GE.AND P3, PT, R37, R8, PT ;  /* 0x000000082500720c */ /* 0x000fe20003f66270 */
[-C--:B------:R-:W-:Y:S01]  /*44b0*/  FMUL.FTZ R28, R28, R10.reuse ;  /* 0x0000000a1c1c7220 */ /* 0x080fe20000410000 */
[----:B------:R-:W-:Y:S01]  /*44c0*/  FSEL R151, R151, -INF , !P2 ;  /* 0xff80000097977808 */ /* 0x000fe20005000000 */
[----:B------:R-:W-:Y:S01]  /*44d0*/  FMUL.FTZ R31, R31, R10 ;  /* 0x0000000a1f1f7220 */ /* 0x000fe20000410000 */
[----:B------:R-:W-:Y:S01]  /*44e0*/  ISETP.GE.AND P4, PT, R21, R8, PT ;  /* 0x000000081500720c */ /* 0x000fe20003f86270 */
[----:B------:R-:W-:Y:S01]  /*44f0*/  MUFU.TANH R0, R0 ;  /* 0x0000000000007308 */ /* 0x000fe20000002400 */
[----:B------:R-:W-:Y:S01]  /*4500*/  HMMA.16816.F32.BF16 R20, R32, R22, R16 ;  /* 0x000000162014723c */ /* 0x000fe20000041810 */
[----:B------:R-:W-:Y:S01]  /*4510*/  VIADD R17, R25, 0x58 ;  /* 0x0000005819117836 */ /* 0x000fe20000000000 */
[----:B------:R-:W-:-:S02]  /*4520*/  FSEL R127, R127, -INF , !P3 ;  /* 0xff8000007f7f7808 */ /* 0x000fc40005800000 */
[----:B------:R-:W-:Y:S02]  /*4530*/  FSEL R153, R153, -INF , !P3 ;  /* 0xff80000099997808 */ /* 0x000fe40005800000 */
[-C--:B------:R-:W-:Y:S01]  /*4540*/  ISETP.GE.AND P3, PT, R17, R8.reuse, PT ;  /* 0x000000081100720c */ /* 0x080fe20003f66270 */
[----:B------:R-:W-:Y:S01]  /*4550*/  VIADD R17, R25, 0x59 ;  /* 0x0000005919117836 */ /* 0x000fe20000000000 */
[----:B------:R-:W-:Y:S01]  /*4560*/  FSEL R145, R145, -INF , !P2 ;  /* 0xff80000091917808 */ /* 0x000fe20005000000 */
[----:B------:R-:W4:Y:S01]  /*4570*/  MUFU.TANH R101, R59 ;  /* 0x0000003b00657308 */ /* 0x000f220000002400 */
[----:B-1----:R-:W-:Y:S02]  /*4580*/  FSEL R149, R149, -INF , !P1 ;  /* 0xff80000095957808 */ /* 0x002fe40004800000 */
[----:B------:R-:W-:Y:S02]  /*4590*/  ISETP.GE.AND P2, PT, R17, R8, PT ;  /* 0x000000081100720c */ /* 0x000fe40003f46270 */
[----:B------:R-:W-:-:S02]  /*45a0*/  IADD3 R17, PT, PT, R25, 0x60, RZ ;  /* 0x0000006019117810 */ /* 0x000fc40007ffe0ff */
[----:B------:R-:W-:Y:S01]  /*45b0*/  FSEL R143, R143, -INF , !P1 ;  /* 0xff8000008f8f7808 */ /* 0x000fe20004800000 */
[----:B------:R-:W-:Y:S01]  /*45c0*/  MUFU.TANH R117, R52 ;  /* 0x0000003400757308 */ /* 0x000fe20000002400 */
[----:B------:R-:W-:Y:S01]  /*45d0*/  ISETP.GE.AND P1, PT, R17, R8, PT ;  /* 0x000000081100720c */ /* 0x000fe20003f26270 */
[----:B------:R-:W-:Y:S01]  /*45e0*/  VIADD R17, R25, 0x61 ;  /* 0x0000006119117836 */ /* 0x000fe20000000000 */
[----:B--2---:R-:W-:Y:S01]  /*45f0*/  FSEL R147, R147, -INF , !P0 ;  /* 0xff80000093937808 */ /* 0x004fe20004000000 */
[-C--:B------:R-:W-:Y:S01]  /*4600*/  FMUL.FTZ R14, R23, R10.reuse ;  /* 0x0000000a170e7220 */ /* 0x080fe20000410000 */
[----:B------:R-:W-:Y:S01]  /*4610*/  FSEL R141, R141, -INF , !P0 ;  /* 0xff8000008d8d7808 */ /* 0x000fe20004000000 */
[----:B------:R-:W-:Y:S01]  /*4620*/  FMUL.FTZ R20, R20, R10 ;  /* 0x0000000a14147220 */ /* 0x000fe20000410000 */
[----:B------:R-:W-:Y:S01]  /*4630*/  ISETP.GE.AND P0, PT, R17, R8, PT ;  /* 0x000000081100720c */ /* 0x000fe20003f06270 */
[----:B------:R-:W-:Y:S01]  /*4640*/  VIADD R17, R25, 0x68 ;  /* 0x0000006819117836 */ /* 0x000fe20000000000 */
[----:B------:R-:W1:Y:S01]  /*4650*/  MUFU.TANH R119, R54 ;  /* 0x0000003600777308 */ /* 0x000e620000002400 */
[----:B---3--:R-:W-:Y:S01]  /*4660*/  FSEL R139, R139, -INF , !P6 ;  /* 0xff8000008b8b7808 */ /* 0x008fe20007000000 */
[-C--:B------:R-:W-:Y:S01]  /*4670*/  FMUL.FTZ R22, R22, R10.reuse ;  /* 0x0000000a16167220 */ /* 0x080fe20000410000 */
[----:B------:R-:W-:Y:S01]  /*4680*/  FSEL R137, R137, -INF , !P6 ;  /* 0xff80000089897808 */ /* 0x000fe20007000000 */
[----:B------:R-:W-:Y:S01]  /*4690*/  FMUL.FTZ R21, R21, R10 ;  /* 0x0000000a15157220 */ /* 0x000fe20000410000 */
[----:B------:R-:W-:Y:S01]  /*46a0*/  ISETP.GE.AND P6, PT, R17, R8, PT ;  /* 0x000000081100720c */ /* 0x000fe20003fc6270 */
[----:B------:R-:W-:Y:S01]  /*46b0*/  VIADD R17, R25, 0x69 ;  /* 0x0000006919117836 */ /* 0x000fe20000000000 */
[----:B----4-:R-:W-:Y:S01]  /*46c0*/  FSEL R131, R131, -INF , !P5 ;  /* 0xff80000083837808 */ /* 0x010fe20006800000 */
[----:B------:R-:W2:Y:S01]  /*46d0*/  MUFU.TANH R113, R113 ;  /* 0x0000007100717308 */ /* 0x000ea20000002400 */
[----:B------:R-:W-:-:S02]  /*46e0*/  FSEL R123, R123, -INF , !P5 ;  /* 0xff8000007b7b7808 */ /* 0x000fc40006800000 */
[-C--:B------:R-:W-:Y:S01]  /*46f0*/  ISETP.GE.AND P5, PT, R17, R8.reuse, PT ;  /* 0x000000081100720c */ /* 0x080fe20003fa6270 */
[----:B------:R-:W-:Y:S01]  /*4700*/  VIADD R17, R25, 0x70 ;  /* 0x0000007019117836 */ /* 0x000fe20000000000 */
[----:B------:R-:W-:Y:S02]  /*4710*/  FSEL R125, R125, -INF , !P4 ;  /* 0xff8000007d7d7808 */ /* 0x000fe40006000000 */
[----:B------:R-:W-:Y:S01]  /*4720*/  FSEL R121, R121, -INF , !P4 ;  /* 0xff80000079797808 */ /* 0x000fe20006000000 */
[----:B------:R-:W3:Y:S01]  /*4730*/  MUFU.TANH R115, R115 ;  /* 0x0000007300737308 */ /* 0x000ee20000002400 */
[----:B------:R-:W-:Y:S01]  /*4740*/  ISETP.GE.AND P4, PT, R17, R8, PT ;  /* 0x000000081100720c */ /* 0x000fe20003f86270 */
[----:B------:R-:W-:Y:S01]  /*4750*/  VIADD R17, R25, 0x71 ;  /* 0x0000007119117836 */ /* 0x000fe20000000000 */
[----:B------:R-:W-:Y:S02]  /*4760*/  FSEL R101, R101, -INF , !P0 ;  /* 0xff80000065657808 */ /* 0x000fe40004000000 */
[----:B------:R-:W-:-:S02]  /*4770*/  FSEL R63, R0, -INF , !P0 ;  /* 0xff800000003f7808 */ /* 0x000fc40004000000 */
[----:B------:R-:W-:Y:S01]  /*4780*/  ISETP.NE.AND P0, PT, R24, 0x1, PT ;  /* 0x000000011800780c */ /* 0x000fe20003f05270 */
[----:B------:R-:W4:Y:S01]  /*4790*/  MUFU.TANH R65, R56 ;  /* 0x0000003800417308 */ /* 0x000f220000002400 */
[----:B-1----:R-:W-:Y:S02]  /*47a0*/  FSEL R119, R119, -INF , !P3 ;  /* 0xff80000077777808 */ /* 0x002fe40005800000 */
[----:B------:R-:W-:Y:S02]  /*47b0*/  FSEL R117, R117, -INF , !P3 ;  /* 0xff80000075757808 */ /* 0x000fe40005800000 */
[----:B------:R-:W-:Y:S01]  /*47c0*/  ISETP.GE.AND P3, PT, R17, R8, PT ;  /* 0x000000081100720c */ /* 0x000fe20003f66270 */
[----:B------:R-:W-:Y:S01]  /*47d0*/  VIADD R17, R25, 0x78 ;  /* 0x0000007819117836 */ /* 0x000fe20000000000 */
[----:B--2---:R-:W-:Y:S01]  /*47e0*/  FSEL R113, R113, -INF , !P2 ;  /* 0xff80000071717808 */ /* 0x004fe20005000000 */
[----:B------:R-:W1:Y:S01]  /*47f0*/  MUFU.TANH R103, R58 ;  /* 0x0000003a00677308 */ /* 0x000e620000002400 */
[----:B------:R-:W-:Y:S01]  /*4800*/  VIADD R25, R25, 0x79 ;  /* 0x0000007919197836 */ /* 0x000fe20000000000 */
[----:B---3--:R-:W-:-:S02]  /*4810*/  FSEL R115, R115, -INF , !P2 ;  /* 0xff80000073737808 */ /* 0x008fc40005000000 */
[----:B------:R-:W-:-:S04]  /*4820*/  ISETP.GE.AND P2, PT, R17, R8, PT ;  /* 0x000000081100720c */ /* 0x000fc80003f46270 */
[----:B------:R-:W2:Y:S01]  /*4830*/  MUFU.TANH R57, R43 ;  /* 0x0000002b00397308 */ /* 0x000ea20000002400 */
[----:B----4-:R-:W-:-:S07]  /*4840*/  FSEL R65, R65, -INF , !P1 ;  /* 0xff80000041417808 */ /* 0x010fce0004800000 */
[----:B------:R-:W3:Y:S01]  /*4850*/  MUFU.TANH R59, R41 ;  /* 0x00000029003b7308 */ /* 0x000ee20000002400 */
[----:B-1----:R-:W-:Y:S02]  /*4860*/  FSEL R103, R103, -INF , !P1 ;  /* 0xff80000067677808 */ /* 0x002fe40004800000 */
[----:B------:R-:W-:-:S05]  /*4870*/  ISETP.GE.AND P1, PT, R25, R8, PT ;  /* 0x000000081900720c */ /* 0x000fca0003f26270 */
[----:B------:R-:W1:Y:S01]  /*4880*/  MUFU.TANH R43, R30 ;  /* 0x0000001e002b7308 */ /* 0x000e620000002400 */
[----:B--2---:R-:W-:-:S07]  /*4890*/  FSEL R57, R57, -INF , !P5 ;  /* 0xff80000039397808 */ /* 0x004fce0006800000 */
[----:B------:R-:W2:Y:S01]  /*48a0*/  MUFU.TANH R61, R40 ;  /* 0x00000028003d7308 */ /* 0x000ea20000002400 */
[----:B---3--:R-:W-:-:S07]  /*48b0*/  FSEL R59, R59, -INF , !P5 ;  /* 0xff8000003b3b7808 */ /* 0x008fce0006800000 */
[----:B------:R-:W3:Y:S01]  /*48c0*/  MUFU.TANH R67, R42 ;  /* 0x0000002a00437308 */ /* 0x000ee20000002400 */
[----:B-1----:R-:W-:-:S07]  /*48d0*/  FSEL R43, R43, -INF , !P4 ;  /* 0xff8000002b2b7808 */ /* 0x002fce0006000000 */
[----:B------:R-:W1:Y:S01]  /*48e0*/  MUFU.TANH R39, R28 ;  /* 0x0000001c00277308 */ /* 0x000e620000002400 */
[----:B--2---:R-:W-:-:S07]  /*48f0*/  FSEL R61, R61, -INF , !P6 ;  /* 0xff8000003d3d7808 */ /* 0x004fce0007000000 */
[----:B------:R-:W-:Y:S01]  /*4900*/  MUFU.TANH R12, R12 ;  /* 0x0000000c000c7308 */ /* 0x000fe20000002400 */
[----:B---3--:R-:W-:-:S07]  /*4910*/  FSEL R67, R67, -INF , !P6 ;  /* 0xff80000043437808 */ /* 0x008fce0007000000 */
[----:B------:R-:W2:Y:S01]  /*4920*/  MUFU.TANH R41, R31 ;  /* 0x0000001f00297308 */ /* 0x000ea20000002400 */
[----:B-1----:R-:W-:-:S07]  /*4930*/  FSEL R39, R39, -INF , !P4 ;  /* 0xff80000027277808 */ /* 0x002fce0006000000 */
[----:B------:R-:W1:Y:S08]  /*4940*/  MUFU.TANH R32, R20 ;  /* 0x0000001400207308 */ /* 0x000e700000002400 */
[----:B------:R-:W3:Y:S01]  /*4950*/  MUFU.TANH R37, R22 ;  /* 0x0000001600257308 */ /* 0x000ee20000002400 */
[----:B--2---:R-:W-:Y:S02]  /*4960*/  FSEL R41, R41, -INF , !P3 ;  /* 0xff80000029297808 */ /* 0x004fe40005800000 */
[----:B------:R-:W-:-:S05]  /*4970*/  FSEL R31, R12, -INF , !P3 ;  /* 0xff8000000c1f7808 */ /* 0x000fca0005800000 */
[----:B------:R-:W2:Y:S01]  /*4980*/  MUFU.TANH R14, R14 ;  /* 0x0000000e000e7308 */ /* 0x000ea20000002400 */
[----:B-1----:R-:W-:-:S07]  /*4990*/  FSEL R32, R32, -INF , !P2 ;  /* 0xff80000020207808 */ /* 0x002fce0005000000 */
[----:B------:R-:W1:Y:S01]  /*49a0*/  MUFU.TANH R30, R21 ;  /* 0x00000015001e7308 */ /* 0x000e620000002400 */
[----:B---3--:R-:W-:Y:S02]  /*49b0*/  FSEL R37, R37, -INF , !P2 ;  /* 0xff80000025257808 */ /* 0x008fe40005000000 */
[----:B--2---:R-:W-:Y:S02]  /*49c0*/  FSEL R25, R14, -INF , !P1 ;  /* 0xff8000000e197808 */ /* 0x004fe40004800000 */
[----:B-1----:R-:W-:Y:S01]  /*49d0*/  FSEL R30, R30, -INF , !P1 ;  /* 0xff8000001e1e7808 */ /* 0x002fe20004800000 */
        /* <DEDUP_REMOVED lines=15> */
.L_x_9213:
[----:B------:R-:W2:Y:S01]  /*4ad0*/  LD.E R18, desc[UR4][R2.64+0x170] ;  /* 0x0001700402127980 */ /* 0x000ea2000c101900 */
[----:B------:R-:W-:Y:S02]  /*4ae0*/  LEA R14, R24, 0xffffff00, 0x7 ;  /* 0xffffff00180e7811 */ /* 0x000fe400078e38ff */
        /* <DEDUP_REMOVED lines=31> */
[----:B------:R-:W-:Y:S02]  /*4ce0*/  ISETP.GE.U32.AND P6, PT, R17, R10, PT ;  /* 0x0000000a1100720c */ /* 0x000fe40003fc6070 */
        /* <DEDUP_REMOVED lines=26> */
.L_x_9214:
[----:B------:R-:W-:Y:S05]  /*4e90*/  BSYNC.RECONVERGENT B0 ;  /* 0x0000000000007941 */ /* 0x000fea0003800200 */
.L_x_9212:
[CC--:B------:R-:W-:Y:S01]  /*4ea0*/  ISETP.GE.AND P3, PT, R184.reuse, R180.reuse, PT ;  /* 0x000000b4b800720c */ /* 0x0c0fe20003f66270 */
[----:B------:R-:W-:Y:S01]  /*4eb0*/  BSSY.RECONVERGENT B0, `(.L_x_9215) ;  /* 0x0000042000007945 */ /* 0x000fe20003800200 */
[----:B------:R-:W-:Y:S02]  /*4ec0*/  ISETP.GE.AND P1, PT, R184, R180, PT ;  /* 0x000000b4b800720c */ /* 0x000fe40003f26270 */
[----:B------:R-:W-:-:S05]  /*4ed0*/  IADD3 R16, P2, PT, R81, R172, RZ ;  /* 0x000000ac51107210 */ /* 0x000fca0007f5e0ff */
[----:B------:R-:W-:-:S04]  /*4ee0*/  IMAD.X R17, R6, 0x1, R171, P2 ;  /* 0x0000000106117824 */ /* 0x000fc800010e06ab */
[----:B------:R-:W-:Y:S02]  /*4ef0*/  @!P3 IMAD.MOV.U32 R28, RZ, RZ, R172 ;  /* 0x000000ffff1cb224 */ /* 0x000fe400078e00ac */
[----:B------:R-:W-:Y:S01]  /*4f00*/  @!P3 IMAD.MOV.U32 R29, RZ, RZ, R171 ;  /* 0x000000ffff1db224 */ /* 0x000fe200078e00ab */
[-C--:B------:R-:W-:Y:S01]  /*4f10*/  @!P1 MOV R20, R16.reuse ;  /* 0x0000001000149202 */ /* 0x080fe20000000f00 */
[----:B------:R-:W-:Y:S01]  /*4f20*/  @!P1 IMAD.MOV.U32 R21, RZ, RZ, R17 ;  /* 0x000000ffff159224 */ /* 0x000fe200078e0011 */
[CC--:B------:R-:W-:Y:S01]  /*4f30*/  @!P1 LEA R22, P4, R166.reuse, R16.reuse, 0x5 ;  /* 0x00000010a6169211 */ /* 0x0c0fe200078828ff */
[----:B------:R-:W-:Y:S01]  /*4f40*/  @!P1 IMAD.MOV.U32 R18, RZ, RZ, R16 ;  /* 0x000000ffff129224 */ /* 0x000fe200078e0010 */
[----:B------:R-:W-:Y:S01]  /*4f50*/  @!PT LDS RZ, [RZ] ;  /* 0x00000000fffff984 */ /* 0x000fe20000000800 */
[----:B------:R-:W-:Y:S01]  /*4f60*/  @!PT LDS RZ, [RZ] ;  /* 0x00000000fffff984 */ /* 0x000fe20000000800 */
[----:B------:R-:W-:Y:S01]  /*4f70*/  @!PT LDS RZ, [RZ] ;  /* 0x00000000fffff984 */ /* 0x000fe20000000800 */
[----:B------:R1:W-:Y:S01]  /*4f80*/  @!P3 LDGSTS.E.BYPASS.LTC128B.128 [R181+0x2000], desc[UR4][R28.64] ;  /* 0x020000001cb5bfae */ /* 0x0003e2000b981a04 */
[-C--:B------:R-:W-:Y:S01]  /*4f90*/  @!P1 MOV R19, R17.reuse ;  /* 0x0000001100139202 */ /* 0x080fe20000000f00 */
[----:B------:R-:W-:Y:S01]  /*4fa0*/  @!P1 IMAD R6, R167, 0x60, RZ ;  /* 0x00000060a7069824 */ /* 0x000fe200078e02ff */
[C---:B------:R-:W-:Y:S01]  /*4fb0*/  @!P1 LEA.HI.X R23, R166.reuse, R17, R167, 0x5, P4 ;  /* 0x00000011a6179211 */ /* 0x040fe200020f2ca7 */
[----:B------:R2:W-:Y:S01]  /*4fc0*/  @P3 STS.128 [R181+0x2000], RZ ;  /* 0x002000ffb5003388 */ /* 0x0005e20000000c00 */
[C---:B------:R-:W-:Y:S01]  /*4fd0*/  @!P1 LEA R34, P3, R166.reuse, R16, 0x6 ;  /* 0x00000010a6229211 */ /* 0x040fe200078630ff */
[----:B------:R-:W-:-:S02]  /*4fe0*/  @!P1 IMAD.WIDE.U32 R20, R166, 0x60, R20 ;  /* 0x00000060a6149825 */ /* 0x000fc400078e0014 */
[----:B------:R2:W-:Y:S01]  /*4ff0*/  @P1 STS.128 [R181+0x2800], RZ ;  /* 0x002800ffb5001388 */ /* 0x0005e20000000c00 */
[C---:B------:R-:W-:Y:S01]  /*5000*/  @!P1 LEA.HI.X R35, R166.reuse, R17, R167, 0x6, P3 ;  /* 0x00000011a6239211 */ /* 0x040fe200018f34a7 */
[----:B------:R-:W-:Y:S02]  /*5010*/  @!P1 IMAD R0, R167, 0xa0, RZ ;  /* 0x000000a0a7009824 */ /* 0x000fe400078e02ff */
[----:B------:R-:W-:Y:S01]  /*5020*/  @!P1 IMAD.WIDE.U32 R18, R166, 0xa0, R18 ;  /* 0x000000a0a6129825 */ /* 0x000fe200078e0012 */
[----:B------:R-:W-:Y:S01]  /*5030*/  @!PT LDS RZ, [RZ] ;  /* 0x00000000fffff984 */ /* 0x000fe20000000800 */
[----:B------:R-:W-:Y:S01]  /*5040*/  @!PT LDS RZ, [RZ] ;  /* 0x00000000fffff984 */ /* 0x000fe20000000800 */
[----:B------:R-:W-:Y:S01]  /*5050*/  @!PT LDS RZ, [RZ] ;  /* 0x00000000fffff984 */ /* 0x000fe20000000800 */
[----:B------:R2:W-:Y:S03]  /*5060*/  @!P1 LDGSTS.E.BYPASS.LTC128B.128 [R181+0x2800], desc[UR4][R16.64] ;  /* 0x0280000010b59fae */ /* 0x0005e6000b981a04 */
[----:B------:R-:W-:Y:S01]  /*5070*/  @!P1 IMAD.IADD R21, R6, 0x1, R21 ;  /* 0x0000000106159824 */ /* 0x000fe200078e0215 */
[----:B------:R2:W-:Y:S01]  /*5080*/  @P1 STS.128 [R181+0x3000], RZ ;  /* 0x003000ffb5001388 */ /* 0x0005e20000000c00 */
[----:B------:R-:W-:-:S03]  /*5090*/  @!P1 IADD3 R19, PT, PT, R0, R19, RZ ;  /* 0x0000001300139210 */ /* 0x000fc60007ffe0ff */
        /* <DEDUP_REMOVED lines=29> */
[----:B--2---:R-:W-:-:S05]  /*5270*/  IMAD.WIDE.U32 R16, R166, 0xc0, R16 ;  /* 0x000000c0a6107825 */ /* 0x004fca00078e0010 */
[----:B------:R-:W-:-:S05]  /*5280*/  IADD3 R17, PT, PT, R0, R17, RZ ;  /* 0x0000001100117210 */ /* 0x000fca0007ffe0ff */
[----:B------:R-:W-:Y:S01]  /*5290*/  @!PT LDS RZ, [RZ] ;  /* 0x00000000fffff984 */ /* 0x000fe20000000800 */
[----:B------:R-:W-:Y:S01]  /*52a0*/  @!PT LDS RZ, [RZ] ;  /* 0x00000000fffff984 */ /* 0x000fe20000000800 */
[----:B------:R-:W-:Y:S01]  /*52b0*/  @!PT LDS RZ, [RZ] ;  /* 0x00000000fffff984 */ /* 0x000fe20000000800 */
[----:B------:R1:W-:Y:S02]  /*52c0*/  LDGSTS.E.BYPASS.LTC128B.128 [R181+0x5800], desc[UR4][R16.64] ;  /* 0x0580000010b57fae */ /* 0x0003e4000b981a04 */
.L_x_9216:
[----:B------:R-:W-:Y:S05]  /*52d0*/  BSYNC.RECONVERGENT B0 ;  /* 0x0000000000007941 */ /* 0x000fea0003800200 */
.L_x_9215:
[----:B------:R-:W0:Y:S02]  /*52e0*/  LDGDEPBAR ;  /* 0x00000000000079af */ /* 0x000e240000000000 */
.L_x_9211:
[----:B------:R-:W-:Y:S05]  /*52f0*/  BSYNC.RECONVERGENT B1 ;  /* 0x0000000000017941 */ /* 0x000fea0003800200 */
.L_x_9210:
        /* <DEDUP_REMOVED lines=28> */
[----:B-1----:R-:W-:Y:S02]  /*54c0*/  FMNMX3.FTZ R17, R0, R59, R39, !PT ;  /* 0x0000003b00117276 */ /* 0x002fe40007810027 */
        /* <DEDUP_REMOVED lines=10> */
[----:B------:R-:W-:-:S03]  /*5570*/  IADD3 R102, PT, PT, R7, R160, RZ ;  /* 0x000000a007667210 */ /* 0x000fc60007ffe0ff */
[----:B------:R-:W-:Y:S01]  /*5580*/  LDSM.16.MT88.4 R84, [R156+0x6000] ;  /* 0x006000009c54783b */ /* 0x000fe20000004200 */
[----:B------:R-:W-:-:S03]  /*5590*/  IADD3 R100, PT, PT, R5, R102, RZ ;  /* 0x0000006605647210 */ /* 0x000fc60007ffe0ff */
[----:B------:R-:W-:Y:S01]  /*55a0*/  LDSM.16.MT88.4 R20, [R160+0x6800] ;  /* 0x00680000a014783b */ /* 0x000fe20000004200 */
[----:B-1----:R-:W-:Y:S02]  /*55b0*/  FMNMX.FTZ R19, R8, R19, !PT ;  /* 0x0000001308137209 */ /* 0x002fe40007810000 */
        /* <DEDUP_REMOVED lines=21> */
[-C--:B------:R-:W-:Y:S01]  /*5710*/  FFMA.FTZ R47, R71, R29.reuse, -R34 ;  /* 0x0000001d472f7223 */ /* 0x080fe20000010822 */
[----:B------:R-:W2:Y:S01]  /*5720*/  MUFU.EX2 R52, R52 ;  /* 0x0000003400347308 */ /* 0x000ea20000000800 */
[-C--:B------:R-:W-:Y:S01]  /*5730*/  FFMA.FTZ R8, R15, R29.reuse, -R28 ;  /* 0x0000001d0f087223 */ /* 0x080fe2000001081c */
[-C--:B------:R-:W-:Y:S01]  /*5740*/  FFMA.FTZ R45, R13, R29.reuse, -R34 ;  /* 0x0000001d0d2d7223 */ /* 0x080fe20000010822 */
[-CC-:B------:R-:W-:Y:S01]  /*5750*/  FFMA.FTZ R42, R49, R29.reuse, -R28.reuse ;  /* 0x0000001d312a7223 */ /* 0x180fe2000001081c */
[----:B------:R-:W-:Y:S01]  /*5760*/  MUFU.EX2 R51, R51 ;  /* 0x0000003300337308 */ /* 0x000fe20000000800 */
[----:B------:R-:W-:Y:S01]  /*5770*/  LDSM.16.MT88.4 R12, [R102+0x6800] ;  /* 0x00680000660c783b */ /* 0x000fe20000004200 */
[-C--:B------:R-:W-:Y:S01]  /*5780*/  FFMA.FTZ R38, R201, R29.reuse, -R28 ;  /* 0x0000001dc9267223 */ /* 0x080fe2000001081c */
[-CC-:B------:R-:W-:Y:S01]  /*5790*/  FFMA.FTZ R44, R75, R29.reuse, -R34.reuse ;  /* 0x0000001d4b2c7223 */ /* 0x180fe20000010822 */
[----:B------:R-:W3:Y:S01]  /*57a0*/  MUFU.EX2 R46, R46 ;  /* 0x0000002e002e7308 */ /* 0x000ee20000000800 */
[----:B-1----:R-:W1:Y:S01]  /*57b0*/  LDSM.16.MT88.4 R76, [R102+0x6000] ;  /* 0x00600000664c783b */ /* 0x002e620000004200 */
[-CC-:B------:R-:W-:Y:S01]  /*57c0*/  FFMA.FTZ R40, R73, R29.reuse, -R34.reuse ;  /* 0x0000001d49287223 */ /* 0x180fe20000010822 */
[-C--:B------:R-:W-:Y:S01]  /*57d0*/  FFMA.FTZ R35, R199, R29.reuse, -R34 ;  /* 0x0000001dc7237223 */ /* 0x080fe20000010822 */
[----:B------:R-:W-:Y:S01]  /*57e0*/  MUFU.EX2 R53, R53 ;  /* 0x0000003500357308 */ /* 0x000fe20000000800 */
[----:B------:R-:W-:Y:S01]  /*57f0*/  FFMA.FTZ R33, R83, R29, -R28 ;  /* 0x0000001d53217223 */ /* 0x000fe2000001081c */
        /* <DEDUP_REMOVED lines=11> */
[-C--:B------:R-:W-:Y:S01]  /*58b0*/  FFMA.FTZ R56, R193, R29.reuse, -R34 ;  /* 0x0000001dc1387223 */ /* 0x080fe20000010822 */
[-CC-:B------:R-:W-:Y:S01]  /*58c0*/  FFMA.FTZ R107, R191, R29.reuse, -R28.reuse ;  /* 0x0000001dbf6b7223 */ /* 0x180fe2000001081c */
[-C--:B------:R-:W-:Y:S01]  /*58d0*/  FFMA.FTZ R64, R133, R29.reuse, -R28 ;  /* 0x0000001d85407223 */ /* 0x080fe2000001081c */
[----:B------:R4:W-:Y:S01]  /*58e0*/  MUFU.EX2 R49, R8 ;  /* 0x0000000800317308 */ /* 0x0009e20000000800 */
[--C-:B------:R-:W-:Y:S01]  /*58f0*/  FFMA.FTZ R104, R135, R29, -R34.reuse ;  /* 0x0000001d87687223 */ /* 0x100fe20000010822 */
[----:B--2---:R-:W-:Y:S01]  /*5900*/  F2FP.BF16.F32.PACK_AB R68, R50, R53 ;  /* 0x000000353244723e */ /* 0x004fe200000010ff */
[-CC-:B------:R-:W-:Y:S01]  /*5910*/  FFMA.FTZ R129, R129, R29.reuse, -R34.reuse ;  /* 0x0000001d81817223 */ /* 0x180fe20000010822 */
[----:B------:R-:W-:Y:S01]  /*5920*/  MUFU.EX2 R42, R42 ;  /* 0x0000002a002a7308 */ /* 0x000fe20000000800 */
[-C--:B------:R-:W-:Y:S01]  /*5930*/  FFMA.FTZ R66, R153, R29.reuse, -R34 ;  /* 0x0000001d99427223 */ /* 0x080fe20000010822 */
[-CC-:B------:R-:W-:Y:S01]  /*5940*/  FFMA.FTZ R127, R127, R29.reuse, -R28.reuse ;  /* 0x0000001d7f7f7223 */ /* 0x180fe2000001081c */
[-C--:B------:R-:W-:Y:S01]  /*5950*/  FFMA.FTZ R189, R189, R29.reuse, -R28 ;  /* 0x0000001dbdbd7223 */ /* 0x080fe2000001081c */
[----:B------:R-:W-:Y:S01]  /*5960*/  MUFU.EX2 R38, R38 ;  /* 0x0000002600267308 */ /* 0x000fe20000000800 */
[-C--:B------:R-:W-:Y:S01]  /*5970*/  FFMA.FTZ R155, R155, R29.reuse, -R34 ;  /* 0x0000001d9b9b7223 */ /* 0x080fe20000010822 */
[----:B---3--:R-:W-:Y:S01]  /*5980*/  F2FP.BF16.F32.PACK_AB R70, R47, R48 ;  /* 0x000000302f46723e */ /* 0x008fe200000010ff */
[-CC-:B------:R-:W-:Y:S01]  /*5990*/  FFMA.FTZ R108, R151, R29.reuse, -R28.reuse ;  /* 0x0000001d976c7223 */ /* 0x180fe2000001081c */
[----:B------:R-:W-:Y:S01]  /*59a0*/  MUFU.EX2 R45, R45 ;  /* 0x0000002d002d7308 */ /* 0x000fe20000000800 */
[-CC-:B------:R-:W-:Y:S01]  /*59b0*/  FFMA.FTZ R106, R147, R29.reuse, -R28.reuse ;  /* 0x0000001d936a7223 */ /* 0x180fe2000001081c */
[----:B----4-:R-:W2:Y:S01]  /*59c0*/  LDSM.16.MT88.4 R8, [R100+0x6800] ;  /* 0x006800006408783b */ /* 0x010ea20000004200 */
[-C--:B------:R-:W-:Y:S01]  /*59d0*/  FFMA.FTZ R139, R139, R29.reuse, -R28 ;  /* 0x0000001d8b8b7223 */ /* 0x080fe2000001081c */
[----:B------:R-:W3:Y:S01]  /*59e0*/  MUFU.EX2 R44, R44 ;  /* 0x0000002c002c7308 */ /* 0x000ee20000000800 */
[C---:B------:R-:W-:Y:S01]  /*59f0*/  HMMA.16816.F32.BF16 R88, R68.reuse, R84, RZ ;  /* 0x000000544458723c */ /* 0x040fe200000418ff */
[-CC-:B------:R-:W-:Y:S01]  /*5a00*/  FFMA.FTZ R112, R145, R29.reuse, -R34.reuse ;  /* 0x0000001d91707223 */ /* 0x180fe20000010822 */
[-C--:B------:R-:W-:Y:S01]  /*5a10*/  FFMA.FTZ R110, R137, R29.reuse, -R34 ;  /* 0x0000001d896e7223 */ /* 0x080fe20000010822 */
[----:B------:R-:W-:Y:S01]  /*5a20*/  MUFU.EX2 R40, R40 ;  /* 0x0000002800287308 */ /* 0x000fe20000000800 */
[-C--:B------:R-:W-:Y:S01]  /*5a30*/  FFMA.FTZ R149, R149, R29.reuse, -R28 ;  /* 0x0000001d95957223 */ /* 0x080fe2000001081c */
[-CC-:B------:R-:W-:Y:S01]  /*5a40*/  FFMA.FTZ R143, R143, R29.reuse, -R34.reuse ;  /* 0x0000001d8f8f7223 */ /* 0x180fe20000010822 */
[-CC-:B------:R-:W-:Y:S01]  /*5a50*/  FFMA.FTZ R114, R141, R29.reuse, -R34.reuse ;  /* 0x0000001d8d727223 */ /* 0x180fe20000010822 */
[----:B------:R-:W4:Y:S01]  /*5a60*/  MUFU.EX2 R35, R35 ;  /* 0x0000002300237308 */ /* 0x000f220000000800 */
[C---:B------:R-:W-:Y:S01]  /*5a70*/  HMMA.16816.F32.BF16 R84, R68.reuse, R86, RZ ;  /* 0x000000564454723c */ /* 0x040fe200000418ff */
[-C--:B------:R-:W-:Y:S01]  /*5a80*/  FFMA.FTZ R116, R121, R29.reuse, -R34 ;  /* 0x0000001d79747223 */ /* 0x080fe20000010822 */
[-C--:B------:R-:W-:Y:S01]  /*5a90*/  FFMA.FTZ R115, R115, R29.reuse, -R28 ;  /* 0x0000001d73737223 */ /* 0x080fe2000001081c */
[----:B------:R-:W5:Y:S01]  /*5aa0*/  MUFU.EX2 R33, R33 ;  /* 0x0000002100217308 */ /* 0x000f620000000800 */
[-C--:B------:R-:W-:Y:S01]  /*5ab0*/  FFMA.FTZ R117, R117, R29.reuse, -R34 ;  /* 0x0000001d75757223 */ /* 0x080fe20000010822 */
[-C--:B------:R-:W-:Y:S01]  /*5ac0*/  FFMA.FTZ R118, R101, R29.reuse, -R28 ;  /* 0x0000001d65767223 */ /* 0x080fe2000001081c */
[-CC-:B------:R-:W-:Y:S01]  /*5ad0*/  FFMA.FTZ R120, R63, R29.reuse, -R34.reuse ;  /* 0x0000001d3f787223 */ /* 0x180fe20000010822 */
[----:B------:R-:W-:Y:S01]  /*5ae0*/  MUFU.EX2 R105, R105 ;  /* 0x0000006900697308 */ /* 0x000fe20000000800 */
[C---:B-1----:R-:W-:Y:S01]  /*5af0*/  HMMA.16816.F32.BF16 R80, R68.reuse, R76, RZ ;  /* 0x0000004c4450723c */ /* 0x042fe200000418ff */
[-C--:B------:R-:W-:Y:S01]  /*5b00*/  FFMA.FTZ R124, R59, R29.reuse, -R34 ;  /* 0x0000001d3b7c7223 */ /* 0x080fe20000010822 */
[-CC-:B------:R-:W-:Y:S01]  /*5b10*/  FFMA.FTZ R122, R57, R29.reuse, -R28.reuse ;  /* 0x0000001d397a7223 */ /* 0x180fe2000001081c */
[----:B------:R-:W-:Y:S01]  /*5b20*/  MUFU.EX2 R58, R58 ;  /* 0x0000003a003a7308 */ /* 0x000fe20000000800 */
[-C--:B------:R-:W-:Y:S01]  /*5b30*/  FFMA.FTZ R67, R67, R29.reuse, -R28 ;  /* 0x0000001d43437223 */ /* 0x080fe2000001081c */
[-C--:B------:R-:W-:Y:S01]  /*5b40*/  FFMA.FTZ R61, R61, R29.reuse, -R34 ;  /* 0x0000001d3d3d7223 */ /* 0x080fe20000010822 */
[----:B------:R-:W-:Y:S01]  /*5b50*/  FADD.FTZ R52, R55, R52 ;  /* 0x0000003437347221 */ /* 0x000fe20000010000 */
[----:B------:R-:W-:Y:S01]  /*5b60*/  MUFU.EX2 R54, R54 ;  /* 0x0000003600367308 */ /* 0x000fe20000000800 */
[C---:B------:R-:W-:Y:S01]  /*5b70*/  HMMA.16816.F32.BF16 R76, R68.reuse, R78, RZ ;  /* 0x0000004e444c723c */ /* 0x040fe200000418ff */
[----:B------:R-:W-:Y:S01]  /*5b80*/  FADD.FTZ R53, R53, R50 ;  /* 0x0000003235357221 */ /* 0x000fe20000010000 */
[----:B------:R-:W-:Y:S01]  /*5b90*/  FADD.FTZ R51, R51, R52 ;  /* 0x0000003433337221 */ /* 0x000fe20000010000 */
[----:B------:R1:W-:Y:S01]  /*5ba0*/  MUFU.EX2 R111, R62 ;  /* 0x0000003e006f7308 */ /* 0x0003e20000000800 */
        /* <DEDUP_REMOVED lines=8> */
[-CC-:B------:R-:W-:Y:S01]  /*5c30*/  FFMA.FTZ R39, R39, R29.reuse, -R34.reuse ;  /* 0x0000001d27277223 */ /* 0x180fe20000010822 */
[----:B------:R-:W-:-:S02]  /*5c40*/  FFMA.FTZ R32, R32, R29, -R34 ;  /* 0x0000001d20207223 */ /* 0x000fc40000010822 */
[----:B------:R-:W2:Y:S01]  /*5c50*/  MUFU.EX2 R56, R56 ;  /* 0x0000003800387308 */ /* 0x000ea20000000800 */
[C---:B------:R-:W-:Y:S01]  /*5c60*/  HMMA.16816.F32.BF16 R92, R68.reuse, R94, RZ ;  /* 0x0000005e445c723c */ /* 0x040fe200000418ff */
[----:B-1----:R-:W-:Y:S02]  /*5c70*/  FFMA.FTZ R62, R173, R29, -R28 ;  /* 0x0000001dad3e7223 */ /* 0x002fe4000001081c */
[----:B------:R-:W1:Y:S04]  /*5c80*/  MUFU.EX2 R107, R107 ;  /* 0x0000006b006b7308 */ /* 0x000e680000000800 */
[----:B------:R-:W-:Y:S01]  /*5c90*/  MUFU.EX2 R133, R189 ;  /* 0x000000bd00857308 */ /* 0x000fe20000000800 */
[----:B------:R-:W-:Y:S01]  /*5ca0*/  HMMA.16816.F32.BF16 R72, R68, R4, RZ ;  /* 0x000000044448723c */ /* 0x000fe200000418ff */
[----:B---3--:R-:W-:-:S02]  /*5cb0*/  F2FP.BF16.F32.PACK_AB R4, R44, R45 ;  /* 0x0000002d2c04723e */ /* 0x008fc400000010ff */
[----:B------:R-:W-:Y:S01]  /*5cc0*/  F2FP.BF16.F32.PACK_AB R5, R42, R49 ;  /* 0x000000312a05723e */ /* 0x000fe200000010ff */
[----:B------:R-:W-:Y:S01]  /*5cd0*/  MUFU.EX2 R64, R64 ;  /* 0x0000004000407308 */ /* 0x000fe20000000800 */
[----:B------:R-:W-:-:S03]  /*5ce0*/  FADD.FTZ R49, R49, R50 ;  /* 0x0000003231317221 */ /* 0x000fc60000010000 */
[----:B------:R-:W-:Y:S01]  /*5cf0*/  HMMA.16816.F32.BF16 R68, R68, R6, RZ ;  /* 0x000000064444723c */ /* 0x000fe200000418ff */
[----:B----4-:R-:W-:Y:S01]  /*5d00*/  F2FP.BF16.F32.PACK_AB R6, R35, R40 ;  /* 0x000000282306723e */ /* 0x010fe200000010ff */
[----:B------:R-:W-:Y:S01]  /*5d10*/  MUFU.EX2 R62, R62 ;  /* 0x0000003e003e7308 */ /* 0x000fe20000000800 */
[----:B-----5:R-:W-:Y:S01]  /*5d20*/  F2FP.BF16.F32.PACK_AB R7, R33, R38 ;  /* 0x000000262107723e */ /* 0x020fe200000010ff */
[----:B------:R-:W-:Y:S01]  /*5d30*/  FADD.FTZ R49, R42, R49 ;  /* 0x000000312a317221 */ /* 0x000fe20000010000 */
[----:B------:R-:W-:Y:S01]  /*5d40*/  FFMA.FTZ R42, R41, R29, -R28 ;  /* 0x0000001d292a7223 */ /* 0x000fe2000001081c */
[----:B------:R-:W-:Y:S02]  /*5d50*/  MUFU.EX2 R135, R155 ;  /* 0x0000009b00877308 */ /* 0x000fe40000000800 */
[----:B------:R-:W-:Y:S02]  /*5d60*/  FADD.FTZ R38, R38, R49 ;  /* 0x0000003126267221 */ /* 0x000fe40000010000 */
[----:B------:R-:W-:Y:S01]  /*5d70*/  HMMA.16816.F32.BF16 R88, R4, R16, R88 ;  /* 0x000000100458723c */ /* 0x000fe20000041858 */
[----:B------:R-:W3:Y:S01]  /*5d80*/  MUFU.EX2 R104, R104 ;  /* 0x0000006800687308 */ /* 0x000ee20000000800 */
[----:B------:R-:W-:-:S03]  /*5d90*/  FADD.FTZ R38, R33, R38 ;  /* 0x0000002621267221 */ /* 0x000fc60000010000 */
        /* <DEDUP_REMOVED lines=13> */
[----:B------:R-:W-:Y:S04]  /*5e70*/  MUFU.EX2 R112, R112 ;  /* 0x0000007000707308 */ /* 0x000fe80000000800 */
[----:B------:R-:W5:Y:S02]  /*5e80*/  MUFU.EX2 R141, R143 ;  /* 0x0000008f008d7308 */ /* 0x000f640000000800 */
[C---:B------:R-:W-:Y:S01]  /*5e90*/  HMMA.16816.F32.BF16 R92, R4.reuse, R22, R92 ;  /* 0x00000016045c723c */ /* 0x040fe2000004185c */
[----:B------:R-:W5:Y:S01]  /*5ea0*/  LDSM.16.MT88.4 R20, [R160+0x7000] ;  /* 0x00700000a014783b */ /* 0x000f620000004200 */
[----:B------:R1:W-:Y:S04]  /*5eb0*/  MUFU.EX2 R137, R114 ;  /* 0x0000007200897308 */ /* 0x0003e80000000800 */
[----:B------:R-:W5:Y:S02]  /*5ec0*/  MUFU.EX2 R110, R110 ;  /* 0x0000006e006e7308 */ /* 0x000f640000000800 */
[C---:B--2---:R-:W-:Y:S02]  /*5ed0*/  HMMA.16816.F32.BF16 R72, R4.reuse, R8, R72 ;  /* 0x000000080448723c */ /* 0x044fe40000041848 */
[----:B------:R-:W-:Y:S04]  /*5ee0*/  MUFU.EX2 R116, R116 ;  /* 0x0000007400747308 */ /* 0x000fe80000000800 */
[----:B------:R-:W-:Y:S02]  /*5ef0*/  MUFU.EX2 R115, R115 ;  /* 0x0000007300737308 */ /* 0x000fe40000000800 */
[----:B------:R-:W-:Y:S01]  /*5f00*/  HMMA.16816.F32.BF16 R68, R4, R10, R68 ;  /* 0x0000000a0444723c */ /* 0x000fe20000041844 */
[----:B------:R-:W2:Y:S01]  /*5f10*/  LDSM.16.MT88.4 R8, [R100+0x7000] ;  /* 0x007000006408783b */ /* 0x000ea20000004200 */
[----:B------:R-:W-:Y:S01]  /*5f20*/  F2FP.BF16.F32.PACK_AB R4, R60, R111 ;  /* 0x0000006f3c04723e */ /* 0x000fe200000010ff */
[----:B-1----:R-:W-:Y:S01]  /*5f30*/  FFMA.FTZ R114, R113, R29, -R34 ;  /* 0x0000001d71727223 */ /* 0x002fe20000010822 */
[----:B------:R-:W-:Y:S01]  /*5f40*/  F2FP.BF16.F32.PACK_AB R5, R58, R105 ;  /* 0x000000693a05723e */ /* 0x000fe200000010ff */
[----:B------:R-:W-:Y:S01]  /*5f50*/  MUFU.EX2 R113, R117 ;  /* 0x0000007500717308 */ /* 0x000fe20000000800 */
[----:B------:R-:W-:Y:S01]  /*5f60*/  F2FP.BF16.F32.PACK_AB R6, R56, R109 ;  /* 0x0000006d3806723e */ /* 0x000fe200000010ff */
[----:B------:R-:W-:Y:S01]  /*5f70*/  FADD.FTZ R105, R105, R38 ;  /* 0x0000002669697221 */ /* 0x000fe20000010000 */
[----:B------:R-:W-:Y:S01]  /*5f80*/  F2FP.BF16.F32.PACK_AB R7, R107, R54 ;  /* 0x000000366b07723e */ /* 0x000fe200000010ff */
[----:B------:R-:W1:Y:S04]  /*5f90*/  MUFU.EX2 R114, R114 ;  /* 0x0000007200727308 */ /* 0x000e680000000800 */
[----:B------:R-:W-:Y:S02]  /*5fa0*/  MUFU.EX2 R118, R118 ;  /* 0x0000007600767308 */ /* 0x000fe40000000800 */
[C---:B----4-:R-:W-:Y:S02]  /*5fb0*/  HMMA.16816.F32.BF16 R88, R4.reuse, R16, R88 ;  /* 0x000000100458723c */ /* 0x050fe40000041858 */
[----:B------:R-:W-:Y:S04]  /*5fc0*/  MUFU.EX2 R120, R120 ;  /* 0x0000007800787308 */ /* 0x000fe80000000800 */
[----:B------:R-:W-:Y:S02]  /*5fd0*/  MUFU.EX2 R59, R61 ;  /* 0x0000003d003b7308 */ /* 0x000fe40000000800 */
[C---:B------:R-:W-:Y:S01]  /*5fe0*/  HMMA.16816.F32.BF16 R84, R4.reuse, R18, R84 ;  /* 0x000000120454723c */ /* 0x040fe20000041854 */
[----:B------:R-:W4:Y:S01]  /*5ff0*/  LDSM.16.MT88.4 R16, [R156+0x7800] ;  /* 0x007800009c10783b */ /* 0x000f220000004200 */
[----:B------:R-:W-:Y:S04]  /*6000*/  MUFU.EX2 R124, R124 ;  /* 0x0000007c007c7308 */ /* 0x000fe80000000800 */
[----:B------:R-:W-:Y:S02]  /*6010*/  MUFU.EX2 R122, R122 ;  /* 0x0000007a007a7308 */ /* 0x000fe40000000800 */
[C---:B---3--:R-:W-:Y:S02]  /*6020*/  HMMA.16816.F32.BF16 R80, R4.reuse, R12, R80 ;  /* 0x0000000c0450723c */ /* 0x048fe40000041850 */
[----:B------:R3:W-:Y:S04]  /*6030*/  MUFU.EX2 R41, R43 ;  /* 0x0000002b00297308 */ /* 0x0007e80000000800 */
[----:B------:R-:W-:Y:S02]  /*6040*/  MUFU.EX2 R42, R42 ;  /* 0x0000002a002a7308 */ /* 0x000fe40000000800 */
[C---:B------:R-:W-:Y:S01]  /*6050*/  HMMA.16816.F32.BF16 R76, R4.reuse, R14, R76 ;  /* 0x0000000e044c723c */ /* 0x040fe2000004184c */
[----:B------:R-:W1:Y:S01]  /*6060*/  LDSM.16.MT88.4 R12, [R102+0x7800] ;  /* 0x00780000660c783b */ /* 0x000e620000004200 */
[----:B------:R-:W-:Y:S04]  /*6070*/  MUFU.EX2 R37, R37 ;  /* 0x0000002500257308 */ /* 0x000fe80000000800 */
[----:B------:R-:W-:Y:S02]  /*6080*/  MUFU.EX2 R32, R32 ;  /* 0x0000002000207308 */ /* 0x000fe40000000800 */
[----:B-----5:R-:W-:Y:S01]  /*6090*/  HMMA.16816.F32.BF16 R96, R4, R20, R96 ;  /* 0x000000140460723c */ /* 0x020fe20000041860 */
[----:B---3--:R-:W-:-:S02]  /*60a0*/  FFMA.FTZ R43, R31, R29, -R34 ;  /* 0x0000001d1f2b7223 */ /* 0x008fc40000010822 */
[----:B------:R-:W-:Y:S05]  /*60b0*/  MUFU.EX2 R31, R39 ;  /* 0x00000027001f7308 */ /* 0x000fea0000000800 */
        /* <DEDUP_REMOVED lines=31> */
[----:B---3--:R-:W-:Y:S01]  /*62b0*/  HMMA.16816.F32.BF16 R96, R4, R20, R96 ;  /* 0x000000140460723c */ /* 0x008fe20000041860 */
[-CC-:B------:R-:W-:Y:S01]  /*62c0*/  FFMA.FTZ R21, R131, R29.reuse, -R28.reuse ;  /* 0x0000001d83157223 */ /* 0x180fe2000001081c */
[----:B------:R-:W-:-:S05]  /*62d0*/  FFMA.FTZ R20, R119, R29, -R28 ;  /* 0x0000001d77147223 */ /* 0x000fca000001081c */
[----:B------:R-:W-:Y:S01]  /*62e0*/  MUFU.EX2 R21, R21 ;  /* 0x0000001500157308 */ /* 0x000fe20000000800 */
[C---:B------:R-:W-:Y:S01]  /*62f0*/  HMMA.16816.F32.BF16 R92, R4.reuse, R22, R92 ;  /* 0x00000016045c723c */ /* 0x040fe2000004185c */
[-C--:B------:R-:W-:Y:S01]  /*6300*/  FFMA.FTZ R22, R125, R29.reuse, -R28 ;  /* 0x0000001d7d167223 */ /* 0x080fe2000001081c */
[----:B------:R-:W-:Y:S01]  /*6310*/  FFMA.FTZ R23, R123, R29, -R34 ;  /* 0x0000001d7b177223 */ /* 0x000fe20000010822 */
[----:B------:R-:W3:Y:S04]  /*6320*/  MUFU.EX2 R20, R20 ;  /* 0x0000001400147308 */ /* 0x000ee80000000800 */
[----:B------:R-:W5:Y:S01]  /*6330*/  MUFU.EX2 R22, R22 ;  /* 0x0000001600167308 */ /* 0x000f620000000800 */
[C---:B--2---:R-:W-:Y:S03]  /*6340*/  HMMA.16816.F32.BF16 R72, R4.reuse, R8, R72 ;  /* 0x000000080448723c */ /* 0x044fe60000041848 */
[----:B------:R-:W2:Y:S05]  /*6350*/  MUFU.EX2 R23, R23 ;  /* 0x0000001700177308 */ /* 0x000eaa0000000800 */
[----:B------:R-:W-:Y:S01]  /*6360*/  HMMA.16816.F32.BF16 R68, R4, R10, R68 ;  /* 0x0000000a0444723c */ /* 0x000fe20000041844 */
[----:B------:R-:W1:Y:S01]  /*6370*/  LDSM.16.MT88.4 R8, [R102+0x8800] ;  /* 0x008800006608783b */ /* 0x000e620000004200 */
[----:B------:R-:W-:-:S02]  /*6380*/  F2FP.BF16.F32.PACK_AB R6, R114, R113 ;  /* 0x000000717206723e */ /* 0x000fc400000010ff */
[----:B---3--:R-:W-:Y:S02]  /*6390*/  F2FP.BF16.F32.PACK_AB R7, R115, R20 ;  /* 0x000000147307723e */ /* 0x008fe400000010ff */
[----:B-----5:R-:W-:Y:S02]  /*63a0*/  F2FP.BF16.F32.PACK_AB R5, R22, R21 ;  /* 0x000000151605723e */ /* 0x020fe400000010ff */
[----:B--2---:R-:W-:-:S07]  /*63b0*/  F2FP.BF16.F32.PACK_AB R4, R116, R23 ;  /* 0x000000177404723e */ /* 0x004fce00000010ff */
[C---:B----4-:R-:W-:Y:S08]  /*63c0*/  HMMA.16816.F32.BF16 R96, R4.reuse, R16, R96 ;  /* 0x000000100460723c */ /* 0x050ff00000041860 */
[C---:B------:R-:W-:Y:S01]  /*63d0*/  HMMA.16816.F32.BF16 R92, R4.reuse, R18, R92 ;  /* 0x00000012045c723c */ /* 0x040fe2000004185c */
[----:B------:R-:W2:Y:S07]  /*63e0*/  LDSM.16.MT88.4 R16, [R100+0x8800] ;  /* 0x008800006410783b */ /* 0x000eae0000004200 */
[C---:B-1----:R-:W-:Y:S08]  /*63f0*/  HMMA.16816.F32.BF16 R88, R4.reuse, R12, R88 ;  /* 0x0000000c0458723c */ /* 0x042ff00000041858 */
[C---:B------:R-:W-:Y:S01]  /*6400*/  HMMA.16816.F32.BF16 R84, R4.reuse, R14, R84 ;  /* 0x0000000e0454723c */ /* 0x040fe20000041854 */
[----:B------:R-:W1:Y:S07]  /*6410*/  LDSM.16.MT88.4 R12, [R160+0x9000] ;  /* 0x00900000a00c783b */ /* 0x000e6e0000004200 */
[----:B------:R-:W-:Y:S01]  /*6420*/  HMMA.16816.F32.BF16 R80, R4, R8, R80 ;  /* 0x000000080450723c */ /* 0x000fe20000041850 */
[-C--:B------:R-:W-:Y:S01]  /*6430*/  FFMA.FTZ R8, R103, R29.reuse, -R28 ;  /* 0x0000001d67087223 */ /* 0x080fe2000001081c */
[-CC-:B------:R-:W-:Y:S01]  /*6440*/  FFMA.FTZ R103, R65, R29.reuse, -R34.reuse ;  /* 0x0000001d41677223 */ /* 0x180fe20000010822 */
[-C--:B------:R-:W-:Y:S01]  /*6450*/  FFMA.FTZ R34, R30, R29.reuse, -R34 ;  /* 0x0000001d1e227223 */ /* 0x080fe20000010822 */
[----:B------:R-:W-:Y:S01]  /*6460*/  MUFU.EX2 R65, R67 ;  /* 0x0000004300417308 */ /* 0x000fe20000000800 */
[----:B------:R-:W-:Y:S01]  /*6470*/  FFMA.FTZ R28, R25, R29, -R28 ;  /* 0x0000001d191c7223 */ /* 0x000fe2000001081c */
[----:B------:R-:W-:-:S02]  /*6480*/  FADD.FTZ R29, R58, R105 ;  /* 0x000000693a1d7221 */ /* 0x000fc40000010000 */
[----:B------:R3:W-:Y:S01]  /*6490*/  MUFU.EX2 R101, R8 ;  /* 0x0000000800657308 */ /* 0x0007e20000000800 */
[C---:B------:R-:W-:Y:S03]  /*64a0*/  HMMA.16816.F32.BF16 R76, R4.reuse, R10, R76 ;  /* 0x0000000a044c723c */ /* 0x040fe6000004184c */
[----:B------:R-:W4:Y:S04]  /*64b0*/  MUFU.EX2 R63, R103 ;  /* 0x00000067003f7308 */ /* 0x000f280000000800 */
[----:B------:R-:W5:Y:S01]  /*64c0*/  MUFU.EX2 R30, R43 ;  /* 0x0000002b001e7308 */ /* 0x000f620000000800 */
[C---:B--2---:R-:W-:Y:S03]  /*64d0*/  HMMA.16816.F32.BF16 R72, R4.reuse, R16, R72 ;  /* 0x000000100448723c */ /* 0x044fe60000041848 */
[----:B------:R-:W2:Y:S01]  /*64e0*/  MUFU.EX2 R25, R34 ;  /* 0x0000002200197308 */ /* 0x000ea20000000800 */
[----:B---3--:R-:W3:Y:S03]  /*64f0*/  LDSM.16.MT88.4 R8, [R156+0x9000] ;  /* 0x009000009c08783b */ /* 0x008ee60000004200 */
[----:B------:R-:W2:Y:S01]  /*6500*/  MUFU.EX2 R28, R28 ;  /* 0x0000001c001c7308 */ /* 0x000ea20000000800 */
[----:B------:R-:W-:Y:S01]  /*6510*/  HMMA.16816.F32.BF16 R68, R4, R18, R68 ;  /* 0x000000120444723c */ /* 0x000fe20000041844 */
[----:B----4-:R-:W-:Y:S01]  /*6520*/  F2FP.BF16.F32.PACK_AB R4, R120, R63 ;  /* 0x0000003f7804723e */ /* 0x010fe200000010ff */
[----:B------:R-:W4:Y:S01]  /*6530*/  LDSM.16.MT88.4 R16, [R102+0x9000] ;  /* 0x009000006610783b */ /* 0x000f220000004200 */
[----:B------:R-:W-:-:S02]  /*6540*/  F2FP.BF16.F32.PACK_AB R5, R118, R101 ;  /* 0x000000657605723e */ /* 0x000fc400000010ff */
[----:B------:R-:W-:Y:S02]  /*6550*/  F2FP.BF16.F32.PACK_AB R6, R124, R59 ;  /* 0x0000003b7c06723e */ /* 0x000fe400000010ff */
[----:B------:R-:W-:-:S07]  /*6560*/  F2FP.BF16.F32.PACK_AB R7, R122, R65 ;  /* 0x000000417a07723e */ /* 0x000fce00000010ff */
[C---:B-1----:R-:W-:Y:S08]  /*6570*/  HMMA.16816.F32.BF16 R96, R4.reuse, R12, R96 ;  /* 0x0000000c0460723c */ /* 0x042ff00000041860 */
[C---:B------:R-:W-:Y:S01]  /*6580*/  HMMA.16816.F32.BF16 R92, R4.reuse, R14, R92 ;  /* 0x0000000e045c723c */ /* 0x040fe2000004185c */
[----:B------:R-:W1:Y:S07]  /*6590*/  LDSM.16.MT88.4 R12, [R100+0x9000] ;  /* 0x00900000640c783b */ /* 0x000e6e0000004200 */
[----:B---3--:R-:W-:Y:S01]  /*65a0*/  HMMA.16816.F32.BF16 R88, R4, R8, R88 ;  /* 0x000000080458723c */ /* 0x008fe20000041858 */
[----:B------:R-:W-:-:S04]  /*65b0*/  FADD.FTZ R9, R45, R46 ;  /* 0x0000002e2d097221 */ /* 0x000fc80000010000 */
[----:B------:R-:W-:-:S03]  /*65c0*/  FADD.FTZ R9, R44, R9 ;  /* 0x000000092c097221 */ /* 0x000fc60000010000 */
[----:B----4-:R-:W-:Y:S01]  /*65d0*/  HMMA.16816.F32.BF16 R80, R4, R16, R80 ;  /* 0x000000100450723c */ /* 0x010fe20000041850 */
[----:B------:R-:W-:-:S04]  /*65e0*/  FADD.FTZ R40, R40, R9 ;  /* 0x0000000928287221 */ /* 0x000fc80000010000 */
[----:B------:R-:W-:-:S03]  /*65f0*/  FADD.FTZ R40, R35, R40 ;  /* 0x0000002823287221 */ /* 0x000fc60000010000 */
[----:B------:R-:W-:Y:S01]  /*6600*/  HMMA.16816.F32.BF16 R76, R4, R18, R76 ;  /* 0x00000012044c723c */ /* 0x000fe2000004184c */
[----:B------:R-:W3:Y:S01]  /*6610*/  LDSM.16.MT88.4 R16, [R156+0x9800] ;  /* 0x009800009c10783b */ /* 0x000ee20000004200 */
[----:B------:R-:W-:-:S04]  /*6620*/  FADD.FTZ R111, R111, R40 ;  /* 0x000000286f6f7221 */ /* 0x000fc80000010000 */
[----:B------:R-:W-:Y:S02]  /*6630*/  FADD.FTZ R60, R60, R111 ;  /* 0x0000006f3c3c7221 */ /* 0x000fe40000010000 */
[----:B------:R-:W-:Y:S01]  /*6640*/  HMMA.16816.F32.BF16 R84, R4, R10, R84 ;  /* 0x0000000a0454723c */ /* 0x000fe20000041854 */
[----:B------:R-:W4:Y:S01]  /*6650*/  LDSM.16.MT88.4 R8, [R160+0x9800] ;  /* 0x00980000a008783b */ /* 0x000f220000004200 */
        /* <DEDUP_REMOVED lines=9> */
[----:B-----5:R-:W-:Y:S01]  /*66f0*/  F2FP.BF16.F32.PACK_AB R4, R30, R31 ;  /* 0x0000001f1e04723e */ /* 0x020fe200000010ff */
[----:B------:R-:W1:Y:S01]  /*6700*/  LDSM.16.MT88.4 R12, [R102+0x9800] ;  /* 0x00980000660c783b */ /* 0x000e620000004200 */
[----:B------:R-:W-:Y:S01]  /*6710*/  F2FP.BF16.F32.PACK_AB R5, R42, R41 ;  /* 0x000000292a05723e */ /* 0x000fe200000010ff */
[----:B------:R-:W-:Y:S01]  /*6720*/  FADD.FTZ R29, R64, R29 ;  /* 0x0000001d401d7221 */ /* 0x000fe20000010000 */
[----:B--2---:R-:W-:Y:S02]  /*6730*/  F2FP.BF16.F32.PACK_AB R6, R25, R32 ;  /* 0x000000201906723e */ /* 0x004fe400000010ff */
[----:B------:R-:W-:Y:S01]  /*6740*/  F2FP.BF16.F32.PACK_AB R7, R28, R37 ;  /* 0x000000251c07723e */ /* 0x000fe200000010ff */
        /* <DEDUP_REMOVED lines=17> */
[----:B------:R-:W2:Y:S01]  /*6860*/  LDSM.16.MT88.4 R8, [R100+0x9800] ;  /* 0x009800006408783b */ /* 0x000ea20000004200 */
[----:B------:R-:W-:Y:S01]  /*6870*/  FADD.FTZ R17, R22, R17 ;  /* 0x0000001116117221 */ /* 0x000fe20000010000 */
[----:B------:R-:W-:-:S04]  /*6880*/  FADD.FTZ R116, R116, R23 ;  /* 0x0000001774747221 */ /* 0x000fc80000010000 */
[----:B------:R-:W-:Y:S01]  /*6890*/  FADD.FTZ R113, R113, R116 ;  /* 0x0000007471717221 */ /* 0x000fe20000010000 */
[C---:B-1----:R-:W-:Y:S01]  /*68a0*/  HMMA.16816.F32.BF16 R80, R4.reuse, R12, R80 ;  /* 0x0000000c0450723c */ /* 0x042fe20000041850 */
        /* <DEDUP_REMOVED lines=18> */
[----:B------:R-:W-:Y:S01]  /*69d0*/  FADD.FTZ R37, R37, R42 ;  /* 0x0000002a25257221 */ /* 0x000fe20000010000 */
[----:B--2---:R-:W-:Y:S01]  /*69e0*/  HMMA.16816.F32.BF16 R72, R4, R8, R72 ;  /* 0x000000080448723c */ /* 0x004fe20000041848 */
[----:B------:R-:W-:-:S02]  /*69f0*/  FADD.FTZ R190, R25, R32 ;  /* 0x0000002019be7221 */ /* 0x000fc40000010000 */
[----:B------:R-:W-:-:S05]  /*6a00*/  FADD.FTZ R191, R28, R37 ;  /* 0x000000251cbf7221 */ /* 0x000fca0000010000 */
[----:B------:R-:W-:Y:S01]  /*6a10*/  HMMA.16816.F32.BF16 R68, R4, R10, R68 ;  /* 0x0000000a0444723c */ /* 0x000fe20000041844 */
[----:B------:R-:W-:-:S04]  /*6a20*/  NOP ;  /* 0x0000000000007918 */ /* 0x000fc80000000000 */
[----:B------:R-:W-:-:S15]  /*6a30*/  @!P0 BRA `(.L_x_9217) ;  /* 0x0000003800a08947 */ /* 0x000fde0003800000 */
[----:B------:R-:W-:Y:S01]  /*6a40*/  ISETP.NE.U32.AND P2, PT, R26, RZ, PT ;  /* 0x000000ff1a00720c */ /* 0x000fe20003f45070 */
[----:B------:R-:W-:Y:S01]  /*6a50*/  IMAD.MOV.U32 R103, RZ, RZ, R0 ;  /* 0x000000ffff677224 */ /* 0x000fe200078e0000 */
[C---:B------:R-:W-:Y:S01]  /*6a60*/  IADD3 R188, PT, PT, -R24.reuse, 0x1, RZ ;  /* 0x0000000118bc7810 */ /* 0x040fe20007ffe1ff */
[----:B------:R-:W-:Y:S01]  /*6a70*/  IMAD.MOV.U32 R101, RZ, RZ, R36 ;  /* 0x000000ffff657224 */ /* 0x000fe200078e0024 */
[----:B------:R-:W-:Y:S01]  /*6a80*/  ISETP.NE.AND.EX P2, PT, R27, RZ, PT, P2 ;  /* 0x000000ff1b00720c */ /* 0x000fe20003f45320 */
[----:B------:R-:W-:-:S12]  /*6a90*/  VIADD R189, R24, 0xfffffffe ;  /* 0xfffffffe18bd7836 */ /* 0x000fd80000000000 */
.L_x_9224:
        /* <DEDUP_REMOVED lines=80> */
.L_x_9219:
[----:B------:R-:W-:Y:S05]  /*6fa0*/  BSYNC.RECONVERGENT B0 ;  /* 0x0000000000007941 */ /* 0x000fea0003800200 */
.L_x_9218:
[----:B------:R-:W-:Y:S01]  /*6fb0*/  @!PT LDS RZ, [RZ] ;  /* 0x00000000fffff984 */ /* 0x000fe20000000800 */
[----:B------:R-:W-:Y:S01]  /*6fc0*/  @!PT LDS RZ, [RZ] ;  /* 0x00000000fffff984 */ /* 0x000fe20000000800 */
[----:B------:R-:W-:Y:S01]  /*6fd0*/  @!PT LDS RZ, [RZ] ;  /* 0x00000000fffff984 */ /* 0x000fe20000000800 */
[----:B------:R-:W-:Y:S01]  /*6fe0*/  @!P1 LDGSTS.E.BYPASS.LTC128B.128 [R181+0x6000], desc[UR4][R174.64] ;  /* 0x06000000aeb59fae */ /* 0x000fe2000b981a04 */
[----:B------:R-:W-:Y:S01]  /*6ff0*/  IADD3 R194, P3, PT, R173, R174, RZ ;  /* 0x000000aeadc27210 */ /* 0x000fe20007f7e0ff */
[C---:B------:R-:W-:Y:S01]  /*7000*/  @!P0 IMAD R0, R169.reuse, 0x60, RZ ;  /* 0x00000060a9008824 */ /* 0x040fe200078e02ff */
[C-C-:B------:R-:W-:Y:S01]  /*7010*/  SHF.L.U64.HI R192, R168.reuse, 0x5, R169.reuse ;  /* 0x00000005a8c07819 */ /* 0x140fe200000102a9 */
[----:B------:R-:W-:Y:S01]  /*7020*/  BSSY.RECONVERGENT B1, `(.L_x_9220) ;  /* 0x00001ae000017945 */ /* 0x000fe20003800200 */
[----:B------:R-:W-:Y:S02]  /*7030*/  @!P0 LEA R204, P4, R168, R194, 0x6 ;  /* 0x000000c2a8cc8211 */ /* 0x000fe400078830ff */
[----:B------:R-:W-:Y:S01]  /*7040*/  IADD3.X R195, PT, PT, R192, R175, RZ, P3, !PT ;  /* 0x000000afc0c37210 */ /* 0x000fe20001ffe4ff */
[----:B------:R-:W-:Y:S01]  /*7050*/  @P1 STS.128 [R181+0x6000], RZ ;  /* 0x006000ffb5001388 */ /* 0x000fe20000000c00 */
[----:B------:R-:W-:Y:S01]  /*7060*/  @!P0 IADD3 R196, P3, PT, R194, R173, RZ ;  /* 0x000000adc2c48210 */ /* 0x000fe20007f7e0ff */
[----:B------:R-:W-:Y:S01]  /*7070*/  @!P0 IMAD R173, R169, 0xa0, RZ ;  /* 0x000000a0a9ad8824 */ /* 0x000fe200078e02ff */
[C---:B------:R-:W-:Y:S01]  /*7080*/  @!P0 LEA.HI.X R205, R168.reuse, R195, R169, 0x6, P4 ;  /* 0x000000c3a8cd8211 */ /* 0x040fe200020f34a9 */
[----:B------:R-:W-:Y:S01]  /*7090*/  @!P0 IMAD.WIDE.U32 R202, R168, 0x60, R194 ;  /* 0x00000060a8ca8825 */ /* 0x000fe200078e00c2 */
[----:B------:R-:W-:Y:S02]  /*70a0*/  @!P0 IADD3.X R197, PT, PT, R195, R192, RZ, P3, !PT ;  /* 0x000000c0c3c58210 */ /* 0x000fe40001ffe4ff */
[-C--:B------:R-:W-:Y:S01]  /*70b0*/  @!P0 MOV R198, R194.reuse ;  /* 0x000000c200c68202 */ /* 0x080fe20000000f00 */
[----:B------:R-:W-:Y:S01]  /*70c0*/  @P0 STS.128 [R181+0x6800], RZ ;  /* 0x006800ffb5000388 */ /* 0x000fe20000000c00 */
[----:B------:R-:W-:Y:S01]  /*70d0*/  @!P0 IADD3 R203, PT, PT, R0, R203, RZ ;  /* 0x000000cb00cb8210 */ /* 0x000fe20007ffe0ff */
[----:B------:R-:W-:Y:S01]  /*70e0*/  @!P0 IMAD R192, R169, 0xc0, RZ ;  /* 0x000000c0a9c08824 */ /* 0x000fe200078e02ff */
[-C--:B------:R-:W-:Y:S02]  /*70f0*/  @!P0 MOV R199, R195.reuse ;  /* 0x000000c300c78202 */ /* 0x080fe40000000f00 */
[-C--:B------:R-:W-:Y:S02]  /*7100*/  @!P0 MOV R200, R194.reuse ;  /* 0x000000c200c88202 */ /* 0x080fe40000000f00 */
[----:B------:R-:W-:Y:S01]  /*7110*/  @!P0 MOV R201, R195 ;  /* 0x000000c300c98202 */ /* 0x000fe20000000f00 */
[----:B------:R-:W-:Y:S01]  /*7120*/  @!PT LDS RZ, [RZ] ;  /* 0x00000000fffff984 */ /* 0x000fe20000000800 */
[----:B------:R-:W-:Y:S01]  /*7130*/  @!PT LDS RZ, [RZ] ;  /* 0x00000000fffff984 */ /* 0x000fe20000000800 */
[----:B------:R-:W-:Y:S01]  /*7140*/  @!PT LDS RZ, [RZ] ;  /* 0x00000000fffff984 */ /* 0x000fe20000000800 */
[----:B------:R-:W-:Y:S01]  /*7150*/  @!P0 LDGSTS.E.BYPASS.LTC128B.128 [R181+0x6800], desc[UR4][R194.64] ;  /* 0x06800000c2b58fae */ /* 0x000fe2000b981a04 */
[----:B------:R-:W-:Y:S01]  /*7160*/  @!P0 IMAD.WIDE.U32 R198, R168, 0xc0, R198 ;  /* 0x000000c0a8c68825 */ /* 0x000fe200078e00c6 */
[----:B------:R-:W-:Y:S03]  /*7170*/  IADD3 R188, PT, PT, R188, 0x1, RZ ;  /* 0x00000001bcbc7810 */ /* 0x000fe60007ffe0ff */
[----:B------:R-:W-:Y:S01]  /*7180*/  @!P0 IMAD.WIDE.U32 R200, R168, 0xa0, R200 ;  /* 0x000000a0a8c88825 */ /* 0x000fe200078e00c8 */
[----:B------:R-:W-:Y:S02]  /*7190*/  @!P0 IADD3 R199, PT, PT, R192, R199, RZ ;  /* 0x000000c7c0c78210 */ /* 0x000fe40007ffe0ff */
[----:B------:R-:W-:Y:S01]  /*71a0*/  @P0 STS.128 [R181+0x7000], RZ ;  /* 0x007000ffb5000388 */ /* 0x000fe20000000c00 */
[C---:B------:R-:W-:Y:S02]  /*71b0*/  @!P0 LEA R192, P3, R168.reuse, R194, 0x7 ;  /* 0x000000c2a8c08211 */ /* 0x040fe400078638ff */
[----:B------:R-:W-:Y:S02]  /*71c0*/  @!P0 IADD3 R201, PT, PT, R173, R201, RZ ;  /* 0x000000c9adc98210 */ /* 0x000fe40007ffe0ff */
[----:B------:R-:W-:Y:S02]  /*71d0*/  @!P0 LEA.HI.X R193, R168, R195, R169, 0x7, P3 ;  /* 0x000000c3a8c18211 */ /* 0x000fe400018f3ca9 */
[----:B------:R-:W-:Y:S01]  /*71e0*/  ISETP.NE.AND P3, PT, R188, RZ, PT ;  /* 0x000000ffbc00720c */ /* 0x000fe20003f65270 */
        /* <DEDUP_REMOVED lines=30> */
[----:B------:R-:W5:Y:S08]  /*73d0*/  LDSM.16.M88.4 R108, [R164+0x2000] ;  /* 0x00200000a46c783b */ /* 0x000f700000000200 */
[----:B------:R-:W1:Y:S08]  /*73e0*/  LDSM.16.M88.4 R112, [R164+0x2800] ;  /* 0x00280000a470783b */ /* 0x000e700000000200 */
[----:B------:R-:W2:Y:S08]  /*73f0*/  LDSM.16.M88.4 R116, [R164+0x3000] ;  /* 0x00300000a474783b */ /* 0x000eb00000000200 */
[----:B------:R-:W3:Y:S08]  /*7400*/  LDSM.16.M88.4 R120, [R164+0x3800] ;  /* 0x00380000a478783b */ /* 0x000ef00000000200 */
[----:B------:R-:W4:Y:S08]  /*7410*/  LDSM.16.M88.4 R124, [R164+0x4000] ;  /* 0x00400000a47c783b */ /* 0x000f300000000200 */
[----:B------:R-:W4:Y:S08]  /*7420*/  LDSM.16.M88.4 R128, [R164+0x4800] ;  /* 0x00480000a480783b */ /* 0x000f300000000200 */
[----:B------:R-:W4:Y:S08]  /*7430*/  LDSM.16.M88.4 R132, [R164+0x5000] ;  /* 0x00500000a484783b */ /* 0x000f300000000200 */
[----:B------:R-:W4:Y:S08]  /*7440*/  LDSM.16.M88.4 R136, [R164+0x5800] ;  /* 0x00580000a488783b */ /* 0x000f300000000200 */
[----:B------:R-:W-:Y:S08]  /*7450*/  LDSM.16.M88.4 R140, [R163] ;  /* 0x00000000a38c783b */ /* 0x000ff00000000200 */
[----:B------:R-:W4:Y:S08]  /*7460*/  LDSM.16.M88.4 R144, [R159+0x2000] ;  /* 0x002000009f90783b */ /* 0x000f300000000200 */
[----:B------:R-:W4:Y:S08]  /*7470*/  LDSM.16.M88.4 R148, [R159+0x2800] ;  /* 0x002800009f94783b */ /* 0x000f300000000200 */
[----:B------:R-:W4:Y:S04]  /*7480*/  LD.E R0, desc[UR4][R2.64+0x18c] ;  /* 0x00018c0402007980 */ /* 0x000f28000c101900 */
[----:B------:R-:W4:Y:S08]  /*7490*/  LDSM.16.M88.4 R152, [R159+0x3000] ;  /* 0x003000009f98783b */ /* 0x000f300000000200 */
[----:B------:R-:W0:Y:S01]  /*74a0*/  LDGDEPBAR ;  /* 0x00000000000079af */ /* 0x000e220000000000 */
[C---:B-----5:R-:W-:Y:S08]  /*74b0*/  HMMA.16816.F32.BF16 R4, R104.reuse, R108, RZ ;  /* 0x0000006c6804723c */ /* 0x060ff000000418ff */
[C---:B------:R-:W-:Y:S01]  /*74c0*/  HMMA.16816.F32.BF16 R8, R104.reuse, R110, RZ ;  /* 0x0000006e6808723c */ /* 0x040fe200000418ff */
[----:B------:R-:W-:Y:S07]  /*74d0*/  LDSM.16.M88.4 R108, [R159+0x4000] ;  /* 0x004000009f6c783b */ /* 0x000fee0000000200 */
[C---:B-1----:R-:W-:Y:S08]  /*74e0*/  HMMA.16816.F32.BF16 R12, R104.reuse, R112, RZ ;  /* 0x00000070680c723c */ /* 0x042ff000000418ff */
        /* <DEDUP_REMOVED lines=50> */
[----:B------:R-:W-:Y:S07]  /*7810*/  LDSM.16.M88.4 R120, [R161] ;  /* 0x00000000a178783b */ /* 0x000fee0000000200 */
[C---:B------:R-:W-:Y:S08]  /*7820*/  HMMA.16816.F32.BF16 R36, R104.reuse, R124, R36 ;  /* 0x0000007c6824723c */ /* 0x040ff00000041824 */
[C---:B------:R-:W-:Y:S01]  /*7830*/  HMMA.16816.F32.BF16 R40, R104.reuse, R126, R40 ;  /* 0x0000007e6828723c */ /* 0x040fe20000041828 */
[----:B------:R-:W4:Y:S07]  /*7840*/  LDSM.16.M88.4 R124, [R157+0x2000] ;  /* 0x002000009d7c783b */ /* 0x000f2e0000000200 */
        /* <DEDUP_REMOVED lines=8> */
[C---:B----4-:R-:W-:Y:S08]  /*78d0*/  HMMA.16816.F32.BF16 R4, R120.reuse, R124, R4 ;  /* 0x0000007c7804723c */ /* 0x050ff00000041804 */
        /* <DEDUP_REMOVED lines=39> */
[C---:B----4-:R-:W-:Y:S09]  /*7b50*/  HMMA.16816.F32.BF16 R28, R120.reuse, R104, R28 ;  /* 0x00000068781c723c */ /* 0x050ff2000004181c */
[----:B------:R-:W4:Y:S01]  /*7b60*/  MUFU.TANH R232, R232 ;  /* 0x000000e800e87308 */ /* 0x000f220000002400 */
[C---:B------:R-:W-:Y:S01]  /*7b70*/  HMMA.16816.F32.BF16 R32, R120.reuse, R106, R32 ;  /* 0x0000006a7820723c */ /* 0x040fe20000041820 */
[----:B------:R-:W2:Y:S08]  /*7b80*/  LDSM.16.M88.4 R104, [R157+0x4800] ;  /* 0x004800009d68783b */ /* 0x000eb00000000200 */
        /* <DEDUP_REMOVED lines=27> */
[----:B------:R-:W4:Y:S01]  /*7d40*/  LDSM.16.M88.4 R104, [R157+0x5800] ;  /* 0x005800009d68783b */ /* 0x000f220000000200 */
        /* <DEDUP_REMOVED lines=25> */
[C---:B----4-:R-:W-:Y:S08]  /*7ee0*/  HMMA.16816.F32.BF16 R60, R120.reuse, R104, R60 ;  /* 0x00000068783c723c */ /* 0x050ff0000004183c */
[----:B------:R-:W4:Y:S01]  /*7ef0*/  MUFU.TANH R208, R208 ;  /* 0x000000d000d07308 */ /* 0x000f220000002400 */
[----:B------:R-:W-:Y:S09]  /*7f00*/  HMMA.16816.F32.BF16 R64, R120, R106, R64 ;  /* 0x0000006a7840723c */ /* 0x000ff20000041840 */
[----:B------:R-:W1:Y:S01]  /*7f10*/  MUFU.TANH R212, R212 ;  /* 0x000000d400d47308 */ /* 0x000e620000002400 */
[-C--:B------:R-:W-:Y:S01]  /*7f20*/  FMUL.FTZ R192, R60, R0.reuse ;  /* 0x000000003cc07220 */ /* 0x080fe20000410000 */
[-C--:B------:R-:W-:Y:S08]  /*7f30*/  FMUL.FTZ R195, R61, R0.reuse ;  /* 0x000000003dc37220 */ /* 0x080ff00000410000 */
[----:B------:R-:W1:Y:S01]  /*7f40*/  MUFU.TANH R206, R206 ;  /* 0x000000ce00ce7308 */ /* 0x000e620000002400 */
[-C--:B------:R-:W-:Y:S01]  /*7f50*/  FMUL.FTZ R250, R62, R0.reuse ;  /* 0x000000003efa7220 */ /* 0x080fe20000410000 */
[-C--:B---3--:R-:W-:Y:S01]  /*7f60*/  FMUL.FTZ R173, R63, R0.reuse ;  /* 0x000000003fad7220 */ /* 0x088fe20000410000 */
[-C--:B------:R-:W-:Y:S01]  /*7f70*/  FMUL.FTZ R194, R64, R0.reuse ;  /* 0x0000000040c27220 */ /* 0x080fe20000410000 */
[-C--:B------:R-:W-:Y:S06]  /*7f80*/  FMUL.FTZ R193, R65, R0.reuse ;  /* 0x0000000041c17220 */ /* 0x080fec0000410000 */
[----:B------:R-:W3:Y:S01]  /*7f90*/  MUFU.TANH R204, R204 ;  /* 0x000000cc00cc7308 */ /* 0x000ee20000002400 */
        /* <DEDUP_REMOVED lines=53> */
[----:B------:R-:W-:Y:S01]  /*82f0*/  VIADD R9, R179, 0xffffff00 ;  /* 0xffffff00b3097836 */ /* 0x000fe20000000000 */
[----:B------:R-:W2:Y:S04]  /*8300*/  LD.E R11, desc[UR4][R2.64+0x170] ;  /* 0x00017004020b7980 */ /* 0x000ea8000c101900 */
[----:B------:R-:W-:Y:S02]  /*8310*/  IABS R4, R9 ;  /* 0x0000000900047213 */ /* 0x000fe40000000000 */
[-C--:B--2---:R-:W-:Y:S02]  /*8320*/  IABS R7, R11.reuse ;  /* 0x0000000b00077213 */ /* 0x084fe40000000000 */
[-C--:B------:R-:W-:Y:S02]  /*8330*/  IABS R5, R11.reuse ;  /* 0x0000000b00057213 */ /* 0x080fe40000000000 */
[----:B------:R-:W2:Y:S01]  /*8340*/  I2F.RP R8, R7 ;  /* 0x0000000700087306 */ /* 0x000ea20000209400 */
[----:B------:R-:W-:Y:S02]  /*8350*/  LOP3.LUT R9, R9, R11, RZ, 0x3c, !PT ;  /* 0x0000000b09097212 */ /* 0x000fe400078e3cff */
[----:B------:R-:W-:Y:S07]  /*8360*/  IMAD.MOV R5, RZ, RZ, -R5 ;  /* 0x000000ffff057224 */ /* 0x000fee00078e0a05 */
        /* <DEDUP_REMOVED lines=55> */
.L_x_9223:
[----:B------:R-:W-:Y:S05]  /*86e0*/  BSYNC.RECONVERGENT B0 ;  /* 0x0000000000007941 */ /* 0x000fea0003800200 */
.L_x_9222:
[----:B-1----:R-:W-:Y:S01]  /*86f0*/  @!P1 IMAD.MOV.U32 R173, RZ, RZ, R171 ;  /* 0x000000ffffad9224 */ /* 0x002fe200078e00ab */
        /* <DEDUP_REMOVED lines=64> */
.L_x_9221:
[----:B------:R-:W-:Y:S05]  /*8b00*/  BSYNC.RECONVERGENT B1 ;  /* 0x0000000000017941 */ /* 0x000fea0003800200 */
.L_x_9220:
        /* <DEDUP_REMOVED lines=55> */
[C---:B------:R-:W-:Y:S01]  /*8e80*/  FMUL.FTZ R64, R37.reuse, R0 ;  /* 0x0000000025407220 */ /* 0x040fe20000410000 */
[C---:B------:R-:W-:Y:S01]  /*8e90*/  FMUL.FTZ R42, R37.reuse, R4 ;  /* 0x00000004252a7220 */ /* 0x040fe20000410000 */
[----:B------:R-:W-:Y:S02]  /*8ea0*/  FMUL.FTZ R43, R37, R6 ;  /* 0x00000006252b7220 */ /* 0x000fe40000410000 */
[----:B------:R-:W-:Y:S02]  /*8eb0*/  FSEL R66, R66, RZ, P1 ;  /* 0x000000ff42427208 */ /* 0x000fe40000800000 */
[----:B------:R-:W-:Y:S01]  /*8ec0*/  FSEL R64, R64, RZ, P0 ;  /* 0x000000ff40407208 */ /* 0x000fe20000000000 */
        /* <DEDUP_REMOVED lines=351> */
.L_x_9217:
        /* <DEDUP_REMOVED lines=10> */
.L_x_9238:
        /* <DEDUP_REMOVED lines=128> */
.L_x_9227:
[----:B------:R-:W-:Y:S05]  /*ad60*/  BSYNC.RECONVERGENT B0 ;  /* 0x0000000000007941 */ /* 0x000fea0003800200 */
.L_x_9226:
        /* <DEDUP_REMOVED lines=22> */
.L_x_9229:
[----:B------:R-:W-:Y:S05]  /*aed0*/  BSYNC.RECONVERGENT B0 ;  /* 0x0000000000007941 */ /* 0x000fea0003800200 */
.L_x_9228:
        /* <DEDUP_REMOVED lines=44> */
.L_x_9231:
[----:B------:R-:W-:Y:S05]  /*b1a0*/  BSYNC.RECONVERGENT B0 ;  /* 0x0000000000007941 */ /* 0x000fea0003800200 */
.L_x_9230:
        /* <DEDUP_REMOVED lines=13> */
.L_x_9233:
[----:B------:R-:W-:Y:S05]  /*b280*/  BSYNC.RECONVERGENT B0 ;  /* 0x0000000000007941 */ /* 0x000fea0003800200 */
.L_x_9232:
[----:B------:R-:W-:-:S04]  /*b290*/  MOV R177, 0x0 ;  /* 0x0000000000b17802 */ /* 0x000fc80000000f00 */
[----:B-1234-:R-:W-:Y:S05]  /*b2a0*/  @P2 RET.REL.NODEC R176 `(_ZN5flash24flash_fwd_splitkv_kernelI23Flash_fwd_kernel_traitsILi64ELi64ELi128ELi4ELb0ELb0EN7cutlass10bfloat16_tE19Flash_kernel_traitsILi64ELi64ELi128ELi4ES3_EELb0ELb0ELb0ELb0ELb0ELb1ELb0ELb0EEEvNS_16Flash_fwd_paramsE) ;  /* 0xffffff4cb0542950 */ /* 0x01efea0003c3ffff */
        /* <DEDUP_REMOVED lines=12> */
[----:B-1----:R-:W-:Y:S05]  /*b370*/  RET.REL.NODEC R176 `(_ZN5flash24flash_fwd_splitkv_kernelI23Flash_fwd_kernel_traitsILi64ELi64ELi128ELi4ELb0ELb0EN7cutlass10bfloat16_tE19Flash_kernel_traitsILi64ELi64ELi128ELi4ES3_EELb0ELb0ELb0ELb0ELb0ELb1ELb0ELb0EEEvNS_16Flash_fwd_paramsE) ;  /* 0xffffff4cb0207950 */ /* 0x002fea0003c3ffff */
.L_x_9225:
[----:B------:R-:W-:Y:S01]  /*b380*/  MOV R5, 0x2 ;  /* 0x0000000200057802 */ /* 0x000fe20000000f00 */
[----:B------:R-:W-:Y:S01]  /*b390*/  IMAD.MOV.U32 R4, RZ, RZ, 0x1f ;  /* 0x0000001fff047424 */ /* 0x000fe200078e00ff */
[----:B------:R-:W-:-:S07]  /*b3a0*/  MOV R6, 0xffffffff ;  /* 0xffffffff00067802 */ /* 0x000fce0000000f00 */
[----:B-1---5:R-:W-:Y:S05]  /*b3b0*/  WARPSYNC.COLLECTIVE R6, `(.L_x_9234) ;  /* 0x0000000006087348 */ /* 0x022fea0003c00000 */
[----:B------:R2:W3:Y:S02]  /*b3c0*/  SHFL.BFLY P0, R11, R190, R5, R4 ;  /* 0x0c000005be0b7389 */ /* 0x0004e40000000004 */
[----:B-123-5:R-:W-:Y:S05]  /*b3d0*/  ENDCOLLECTIVE ;  /* 0x000000000000791b */ /* 0x02efea0003800000 */
.L_x_9234:
[----:B------:R-:W-:Y:S02]  /*b3e0*/  IMAD.MOV.U32 R9, RZ, RZ, R11 ;  /* 0x000000ffff097224 */ /* 0x000fe400078e000b */
[----:B------:R-:W-:Y:S02]  /*b3f0*/  IMAD.MOV.U32 R5, RZ, RZ, 0x1 ;  /* 0x00000001ff057424 */ /* 0x000fe400078e00ff */
[----:B------:R-:W-:-:S05]  /*b400*/  FADD.FTZ R9, R9, R190 ;  /* 0x000000be09097221 */ /* 0x000fca0000010000 */
[----:B------:R-:W-:-:S07]  /*b410*/  MOV R190, R9 ;  /* 0x0000000900be7202 */ /* 0x000fce0000000f00 */
[----:B------:R-:W-:Y:S05]  /*b420*/  WARPSYNC.COLLECTIVE R6, `(.L_x_9235) ;  /* 0x0000000006087348 */ /* 0x000fea0003c00000 */
[----:B------:R1:W2:Y:S02]  /*b430*/  SHFL.BFLY P0, R11, R190, R5, R4 ;  /* 0x0c000005be0b7389 */ /* 0x0002a40000000004 */
[----:B-12---:R-:W-:Y:S05]  /*b440*/  ENDCOLLECTIVE ;  /* 0x000000000000791b */ /* 0x006fea0003800000 */
.L_x_9235:
[----:B------:R-:W-:Y:S01]  /*b450*/  MOV R190, R191 ;  /* 0x000000bf00be7202 */ /* 0x000fe20000000f00 */
[----:B------:R-:W-:Y:S01]  /*b460*/  IMAD.MOV.U32 R5, RZ, RZ, 0x2 ;  /* 0x00000002ff057424 */ /* 0x000fe200078e00ff */
[----:B------:R-:W-:-:S07]  /*b470*/  MOV R8, R11 ;  /* 0x0000000b00087202 */ /* 0x000fce0000000f00 */
[----:B------:R-:W-:Y:S05]  /*b480*/  WARPSYNC.COLLECTIVE R6, `(.L_x_9236) ;  /* 0x0000000006087348 */ /* 0x000fea0003c00000 */
[----:B------:R1:W2:Y:S02]  /*b490*/  SHFL.BFLY P0, R11, R190, R5, R4 ;  /* 0x0c000005be0b7389 */ /* 0x0002a40000000004 */
[----:B-12---:R-:W-:Y:S05]  /*b4a0*/  ENDCOLLECTIVE ;  /* 0x000000000000791b */ /* 0x006fea0003800000 */
.L_x_9236:
[----:B------:R-:W-:Y:S01]  /*b4b0*/  FADD.FTZ R8, R9, R8 ;  /* 0x0000000809087221 */ /* 0x000fe20000010000 */
[----:B------:R-:W-:Y:S01]  /*b4c0*/  FADD.FTZ R10, R11, R191 ;  /* 0x000000bf0b0a7221 */ /* 0x000fe20000010000 */
[----:B------:R-:W-:-:S04]  /*b4d0*/  MOV R5, 0x1 ;  /* 0x0000000100057802 */ /* 0x000fc80000000f00 */
[----:B------:R-:W-:-:S07]  /*b4e0*/  MOV R190, R10 ;  /* 0x0000000a00be7202 */ /* 0x000fce0000000f00 */
[----:B------:R-:W-:Y:S05]  /*b4f0*/  WARPSYNC.COLLECTIVE R6, `(.L_x_9237) ;  /* 0x0000000006087348 */ /* 0x000fea0003c00000 */
[----:B------:R1:W2:Y:S02]  /*b500*/  SHFL.BFLY P0, R11, R190, R5, R4 ;  /* 0x0c000005be0b7389 */ /* 0x0002a40000000004 */
[----:B-12---:R-:W-:Y:S05]  /*b510*/  ENDCOLLECTIVE ;  /* 0x000000000000791b */ /* 0x006fea0003800000 */
.L_x_9237:
[----:B------:R-:W-:Y:S05]  /*b520*/  BRA `(.L_x_9238) ;  /* 0xfffffff0000c7947 */ /* 0x000fea000383ffff */
.L_x_9239:
        /* <DEDUP_REMOVED lines=13> */
.L_x_14791:


//--------------------- .text._ZN5flash24flash_fwd_splitkv_kernelI23Flash_fwd_kernel_traitsILi64ELi64ELi128ELi4ELb0ELb0EN7cutlass10bfloat16_tE19Flash_kernel_traitsILi64ELi64ELi128ELi4ES3_EELb0ELb0ELb0ELb0ELb0ELb0ELb0ELb1EEEvNS_16Flash_fwd_paramsE --------------------------
	.section	.text._ZN5flash24flash_fwd_splitkv_kernelI23Flash_fwd_kernel_traitsILi64ELi64ELi128ELi4ELb0ELb0EN7cutlass10bfloat16_tE19Flash_kernel_traitsILi64ELi64ELi128ELi4ES3_EELb0ELb0ELb0ELb0ELb0ELb0ELb0ELb1EEEvNS_16Flash_fwd_paramsE,"ax",@progbits
	.align	128
        .global         _ZN5flash24flash_fwd_splitkv_kernelI23Flash_fwd_kernel_traitsILi64ELi64ELi128ELi4ELb0ELb0EN7cutlass10bfloat16_tE19Flash_kernel_traitsILi64ELi64ELi128ELi4ES3_EELb0ELb0ELb0ELb0ELb0ELb0ELb0ELb1EEEvNS_16Flash_fwd_paramsE
        .type           _ZN5flash24flash_fwd_splitkv_kernelI23Flash_fwd_kernel_traitsILi64ELi64ELi128ELi4ELb0ELb0EN7cutlass10bfloat16_tE19Flash_kernel_traitsILi64ELi64ELi128ELi4ES3_EELb0ELb0ELb0ELb0ELb0ELb0ELb0ELb1EEEvNS_16Flash_fwd_paramsE,@function
        .size           _ZN5flash24flash_fwd_splitkv_kernelI23Flash_fwd_kernel_traitsILi64ELi64ELi128ELi4ELb0ELb0EN7cutlass10bfloat16_tE19Flash_kernel_traitsILi64ELi64ELi128ELi4ES3_EELb0ELb0ELb0ELb0ELb0ELb0ELb0ELb1EEEvNS_16Flash_fwd_paramsE,(.L_x_14792 - _ZN5flash24flash_fwd_splitkv_kernelI23Flash_fwd_kernel_traitsILi64ELi64ELi128ELi4ELb0ELb0EN7cutlass10bfloat16_tE19Flash_kernel_traitsILi64ELi64ELi128ELi4ES3_EELb0ELb0ELb0ELb0ELb0ELb0ELb0ELb1EEEvNS_16Flash_fwd_paramsE)
        .other          _ZN5flash24flash_fwd_splitkv_kernelI23Flash_fwd_kernel_traitsILi64ELi64ELi128ELi4ELb0ELb0EN7cutlass10bfloat16_tE19Flash_kernel_traitsILi64ELi64ELi128ELi4ES3_EELb0ELb0ELb0ELb0ELb0ELb0ELb0ELb1EEEvNS_16Flash_fwd_paramsE,@"STO_CUDA_ENTRY STV_DEFAULT"
_ZN5flash24flash_fwd_splitkv_kernelI23Flash_fwd_kernel_traitsILi64ELi64ELi128ELi4ELb0ELb0EN7cutlass10bfloat16_tE19Flash_kernel_traitsILi64ELi64ELi128ELi4ES3_EELb0ELb0ELb0ELb0ELb0ELb0ELb0ELb1EEEvNS_16Flash_fwd_paramsE:
.text._ZN5flash24flash_fwd_splitkv_kernelI23Flash_fwd_kernel_traitsILi64ELi64ELi128ELi4ELb0ELb0EN7cutlass10bfloat16_tE19Flash_kernel_traitsILi64ELi64ELi128ELi4ES3_EELb0ELb0ELb0ELb0ELb0ELb0ELb0ELb1EEEvNS_16Flash_fwd_paramsE:
[----:B------:R-:W-:Y:S01]  /*0000*/  LDC R1, c[0x0][0x37c] ;  /* 0x0000df00ff017b82 */ /* 0x000fe20000000800 */
[----:B------:R-:W1:Y:S07]  /*0010*/  S2R R5, SR_CTAID.X ;  /* 0x0000000000057919 */ /* 0x000e6e0000002500 */
[----:B------:R-:W2:Y:S01]  /*0020*/  LDC.64 R102, c[0x0][0x348] ;  /* 0x0000d200ff667b82 */ /* 0x000ea20000000a00 */
[----:B------:R-:W-:Y:S01]  /*0030*/  BSSY.RECONVERGENT B3, `(.L_x_9240) ;  /* 0x0000005000037945 */ /* 0x000fe20003800200 */
[----:B------:R-:W-:Y:S01]  /*0040*/  MOV R184, 0x80 ;  /* 0x0000008000b87802 */ /* 0x000fe20000000f00 */
[----:B------:R-:W3:Y:S01]  /*0050*/  S2R R186, SR_CTAID.Y ;  /* 0x0000000000ba7919 */ /* 0x000ee20000002600 */
[----:B------:R-:W4:Y:S05]  /*0060*/  S2R R185, SR_CTAID.Z ;  /* 0x0000000000b97919 */ /* 0x000f2a0000002700 */
[----:B-1234-:R-:W-:Y:S05]  /*0070*/  CALL.REL.NOINC `($_ZN5flash24flash_fwd_splitkv_kernelI23Flash_fwd_kernel_traitsILi64ELi64ELi128ELi4ELb0ELb0EN7cutlass10bfloat16_tE19Flash_kernel_traitsILi64ELi64ELi128ELi4ES3_EELb0ELb0ELb0ELb0ELb0ELb0ELb0ELb1EEEvNS_16Flash_fwd_paramsE$_ZN5flash30compute_attn_1rowblock_splitkvI23Flash_fwd_kernel_traitsILi64ELi64ELi128ELi4ELb0ELb0EN7cutlass10bfloat16_tE19Flash_kernel_traitsILi64ELi64ELi128ELi4ES3_EELb0ELb0ELb0ELb0ELb0ELb0ELb0ELb1ENS_16Flash_fwd_paramsEEEvRKT8_iiiii) ;  /* 0x0000000000087944 */ /* 0x01efea0003c00000 */
[----:B------:R-:W-:Y:S05]  /*0080*/  BSYNC.RECONVERGENT B3 ;  /* 0x0000000000037941 */ /* 0x000fea0003800200 */
.L_x_9240:
[----:B------:R-:W-:Y:S05]  /*0090*/  EXIT ;  /* 0x000000000000794d */ /* 0x000fea0003800000 */
        .type           $_ZN5flash24flash_fwd_splitkv_kernelI23Flash_fwd_kernel_traitsILi64ELi64ELi128ELi4ELb0ELb0EN7cutlass10bfloat16_tE19Flash_kernel_traitsILi64ELi64ELi128ELi4ES3_EELb0ELb0ELb0ELb0ELb0ELb0ELb0ELb1EEEvNS_16Flash_fwd_paramsE$_ZN5flash30compute_attn_1rowblock_splitkvI23Flash_fwd_kernel_traitsILi64ELi64ELi128ELi4ELb0ELb0EN7cutlass10bfloat16_tE19Flash_kernel_traitsILi64ELi64ELi128ELi4ES3_EELb0ELb0ELb0ELb0ELb0ELb0ELb0ELb1ENS_16Flash_fwd_paramsEEEvRKT8_iiiii,@function
        .size           $_ZN5flash24flash_fwd_splitkv_kernelI23Flash_fwd_kernel_traitsILi64ELi64ELi128ELi4ELb0ELb0EN7cutlass10bfloat16_tE19Flash_kernel_traitsILi64ELi64ELi128ELi4ES3_EELb0ELb0ELb0ELb0ELb0ELb0ELb0ELb1EEEvNS_16Flash_fwd_paramsE$_ZN5flash30compute_attn_1rowblock_splitkvI23Flash_fwd_kernel_traitsILi64ELi64ELi128ELi4ELb0ELb0EN7cutlass10bfloat16_tE19Flash_kernel_traitsILi64ELi64ELi128ELi4ES3_EELb0ELb0ELb0ELb0ELb0ELb0ELb0ELb1ENS_16Flash_fwd_paramsEEEvRKT8_iiiii,(.L_x_14792 - $_ZN5flash24flash_fwd_splitkv_kernelI23Flash_fwd_kernel_traitsILi64ELi64ELi128ELi4ELb0ELb0EN7cutlass10bfloat16_tE19Flash_kernel_traitsILi64ELi64ELi128ELi4ES3_EELb0ELb0ELb0ELb0ELb0ELb0ELb0ELb1EEEvNS_16Flash_fwd_paramsE$_ZN5flash30compute_attn_1rowblock_splitkvI23Flash_fwd_kernel_traitsILi64ELi64ELi128ELi4ELb0ELb0EN7cutlass10bfloat16_tE19Flash_kernel_traitsILi64ELi64ELi128ELi4ES3_EELb0ELb0ELb0ELb0ELb0ELb0ELb0ELb1ENS_16Flash_fwd_paramsEEEvRKT8_iiiii)
$_ZN5flash24flash_fwd_splitkv_kernelI23Flash_fwd_kernel_traitsILi64ELi64ELi128ELi4ELb0ELb0EN7cutlass10bfloat16_tE19Flash_kernel_traitsILi64ELi64ELi128ELi4ES3_EELb0ELb0ELb0ELb0ELb0ELb0ELb0ELb1EEEvNS_16Flash_fwd_paramsE$_ZN5flash30compute_attn_1rowblock_splitkvI23Flash_fwd_kernel_traitsILi64ELi64ELi128ELi4ELb0ELb0EN7cutlass10bfloat16_tE19Flash_kernel_traitsILi64ELi64ELi128ELi4ES3_EELb0ELb0ELb0ELb0ELb0ELb0ELb0ELb1ENS_16Flash_fwd_paramsEEEvRKT8_iiiii:
        /* <DEDUP_REMOVED lines=19> */
[----:B------:R1:W5:Y:S01]  /*01d0*/  @P3 LD.E R3, desc[UR4][R12.64+0x4] ;  /* 0x000004040c033980 */ /* 0x000362000c101900 */
[----:B------:R-:W-:-:S03]  /*01e0*/  IMAD.X R33, R11, 0x1, R0, P0 ;  /* 0x000000010b217824 */ /* 0x000fc600000e0600 */
[----:B------:R1:W5:Y:S04]  /*01f0*/  @!P3 LD.E R193, desc[UR4][R102.64+0xb4] ;  /* 0x0000b40466c1b980 */ /* 0x000368000c101900 */
        /* <DEDUP_REMOVED lines=17> */
.L_x_9242:
[----:B------:R-:W-:Y:S05]  /*0310*/  BSYNC.RECONVERGENT B0 ;  /* 0x0000000000007941 */ /* 0x000fea0003800200 */
.L_x_9241:
[----:B------:R-:W-:Y:S04]  /*0320*/  BSSY.RECONVERGENT B0, `(.L_x_9243) ;  /* 0x0000007000007945 */ /* 0x000fe80003800200 */
[----:B------:R-:W-:Y:S05]  /*0330*/  @!P4 BRA `(.L_x_9244) ;  /* 0x000000000014c947 */ /* 0x000fea0003800000 */
[----:B------:R-:W4:Y:S02]  /*0340*/  LD.E.U8 R4, desc[UR4][R102.64+0x1b2] ;  /* 0x0001b20466047980 */ /* 0x000f24000c101100 */
[----:B----4-:R-:W-:-:S13]  /*0350*/  ISETP.NE.AND P0, PT, R4, RZ, PT ;  /* 0x000000ff0400720c */ /* 0x010fda0003f05270 */
[----:B------:R-:W4:Y:S02]  /*0360*/  @P0 LD.E R4, desc[UR4][R8.64+0x4] ;  /* 0x0000040408040980 */ /* 0x000f24000c101900 */
[----:B----45:R-:W-:-:S06]  /*0370*/  @P0 IADD3 R65, PT, PT, R4, -R11, RZ ;  /* 0x8000000b04410210 */ /* 0x030fcc0007ffe0ff */
[----:B------:R4:W5:Y:S02]  /*0380*/  @!P0 LD.E R65, desc[UR4][R8.64] ;  /* 0x0000000408418980 */ /* 0x000964000c101900 */
.L_x_9244:
[----:B------:R-:W-:Y:S05]  /*0390*/  BSYNC.RECONVERGENT B0 ;  /* 0x0000000000007941 */ /* 0x000fea0003800200 */
.L_x_9243:
        /* <DEDUP_REMOVED lines=9> */
.L_x_9246:
[----:B------:R-:W5:Y:S01]  /*0430*/  LD.E.64 R6, desc[UR4][R102.64+0x108] ;  /* 0x0001080466067980 */ /* 0x000f62000c101b00 */
[----:B------:R-:W-:Y:S01]  /*0440*/  BSSY.RECONVERGENT B0, `(.L_x_9248) ;  /* 0x0000006000007945 */ /* 0x000fe20003800200 */
[----:B------:R-:W-:Y:S01]  /*0450*/  IMAD.MOV.U32 R58, RZ, RZ, RZ ;  /* 0x000000ffff3a7224 */ /* 0x000fe200078e00ff */
[----:B-----5:R-:W-:-:S04]  /*0460*/  ISETP.NE.U32.AND P0, PT, R6, RZ, PT ;  /* 0x000000ff0600720c */ /* 0x020fc80003f05070 */
[----:B------:R-:W-:-:S13]  /*0470*/  ISETP.NE.AND.EX P0, PT, R7, RZ, PT, P0 ;  /* 0x000000ff0700720c */ /* 0x000fda0003f05300 */
[----:B------:R-:W-:Y:S05]  /*0480*/  @!P0 BRA `(.L_x_9249) ;  /* 0x0000000000048947 */ /* 0x000fea0003800000 */
[----:B------:R1:W5:Y:S02]  /*0490*/  LD.E R58, desc[UR4][R102.64+0xbc] ;  /* 0x0000bc04663a7980 */ /* 0x000364000c101900 */
.L_x_9249:
[----:B------:R-:W-:Y:S05]  /*04a0*/  BSYNC.RECONVERGENT B0 ;  /* 0x0000000000007941 */ /* 0x000fea0003800200 */
.L_x_9248:
[----:B-----5:R-:W-:Y:S02]  /*04b0*/  IADD3 R58, PT, PT, R65, R58, RZ ;  /* 0x0000003a413a7210 */ /* 0x020fe40007ffe0ff */
.L_x_9247:
[----:B------:R-:W-:Y:S05]  /*04c0*/  BSYNC.RECONVERGENT B1 ;  /* 0x0000000000017941 */ /* 0x000fea0003800200 */
.L_x_9245:
[----:B------:R-:W-:Y:S01]  /*04d0*/  IMAD.SHL.U32 R188, R5, 0x40, RZ ;  /* 0x0000004005bc7824 */ /* 0x000fe200078e00ff */
[----:B------:R-:W-:Y:S01]  /*04e0*/  MOV R6, R184 ;  /* 0x000000b800067202 */ /* 0x000fe20000000f00 */
[----:B------:R-:W-:-:S03]  /*04f0*/  IMAD.MOV.U32 R7, RZ, RZ, 0x0 ;  /* 0x00000000ff077424 */ /* 0x000fc600078e00ff */
[----:B------:R-:W-:-:S13]  /*0500*/  ISETP.GT.AND P0, PT, R193, R188, PT ;  /* 0x000000bcc100720c */ /* 0x000fda0003f04270 */
[----:B-1234-:R-:W-:Y:S05]  /*0510*/  @!P0 RET.REL.NODEC R6 `(_ZN5flash24flash_fwd_splitkv_kernelI23Flash_fwd_kernel_traitsILi64ELi64ELi128ELi4ELb0ELb0EN7cutlass10bfloat16_tE19Flash_kernel_traitsILi64ELi64ELi128ELi4ES3_EELb0ELb0ELb0ELb0ELb0ELb0ELb0ELb1EEEvNS_16Flash_fwd_paramsE) ;  /* 0xfffffff806b88950 */ /* 0x01efea0003c3ffff */
        /* <DEDUP_REMOVED lines=40> */
[----:B----4-:R-:W-:Y:S02]  /*07a0*/  IMAD R0, R11, R185, RZ ;  /* 0x000000b90b007224 */ /* 0x010fe400078e02ff */
        /* <DEDUP_REMOVED lines=19> */
[C---:B------:R-:W-:Y:S02]  /*08e0*/  ISETP.GE.OR P3, PT, R4.reuse, R193, P2 ;  /* 0x000000c10400720c */ /* 0x040fe40001766670 */
[----:B------:R-:W-:Y:S02]  /*08f0*/  LEA.HI.X R17, R3, R17, R2, 0x2, P0 ;  /* 0x0000001103117211 */ /* 0x000fe400000f1402 */
[-C--:B------:R-:W-:Y:S02]  /*0900*/  ISETP.GE.OR P6, PT, R4, R193.reuse, P1 ;  /* 0x000000c10400720c */ /* 0x080fe40000fc6670 */
[CC--:B------:R-:W-:Y:S02]  /*0910*/  ISETP.GE.OR P5, PT, R0.reuse, R193.reuse, P1 ;  /* 0x000000c10000720c */ /* 0x0c0fe40000fa6670 */
[----:B------:R-:W-:Y:S01]  /*0920*/  ISETP.NE.AND P0, PT, R5, RZ, PT ;  /* 0x000000ff0500720c */ /* 0x000fe20003f05270 */
[----:B------:R-:W-:Y:S01]  /*0930*/  VIADD R14, R51, 0x30 ;  /* 0x00000030330e7836 */ /* 0x000fe20000000000 */
[----:B------:R-:W-:-:S04]  /*0940*/  ISETP.GE.OR P4, PT, R0, R193, P2 ;  /* 0x000000c10000720c */ /* 0x000fc80001786670 */
[CC--:B------:R-:W-:Y:S02]  /*0950*/  ISETP.GE.OR P1, PT, R14.reuse, R193.reuse, P1 ;  /* 0x000000c10e00720c */ /* 0x0c0fe40000f26670 */
[----:B------:R-:W-:Y:S02]  /*0960*/  ISETP.GE.OR P2, PT, R14, R193, P2 ;  /* 0x000000c10e00720c */ /* 0x000fe40001746670 */
[----:B------:R-:W-:Y:S01]  /*0970*/  @!P6 MOV R15, 0x7f800000 ;  /* 0x7f800000000fe802 */ /* 0x000fe20000000f00 */
[----:B------:R-:W-:Y:S02]  /*0980*/  @!P5 IMAD.MOV.U32 R3, RZ, RZ, 0x7f800000 ;  /* 0x7f800000ff03d424 */ /* 0x000fe400078e00ff */
[----:B-1----:R-:W-:Y:S01]  /*0990*/  @!P0 IMAD.MOV.U32 R19, RZ, RZ, 0x7f800000 ;  /* 0x7f800000ff138424 */ /* 0x002fe200078e00ff */
[----:B------:R-:W-:Y:S07]  /*09a0*/  @P3 BRA `(.L_x_9252) ;  /* 0x00000000002c3947 */ /* 0x000fee0003800000 */
        /* <DEDUP_REMOVED lines=11> */
.L_x_9252:
[----:B------:R-:W-:Y:S05]  /*0a60*/  BSYNC.RECONVERGENT B0 ;  /* 0x0000000000007941 */ /* 0x000fea0003800200 */
.L_x_9251:
        /* <DEDUP_REMOVED lines=13> */
.L_x_9254:
[----:B------:R-:W-:Y:S05]  /*0b40*/  BSYNC.RECONVERGENT B0 ;  /* 0x0000000000007941 */ /* 0x000fea0003800200 */
.L_x_9253:
        /* <DEDUP_REMOVED lines=12> */
.L_x_9256:
[----:B------:R-:W-:Y:S05]  /*0c10*/  BSYNC.RECONVERGENT B0 ;  /* 0x0000000000007941 */ /* 0x000fea0003800200 */
.L_x_9255:
[----:B------:R-:W-:Y:S01]  /*0c20*/  ISETP.NE.AND P0, PT, R5, RZ, PT ;  /* 0x000000ff0500720c */ /* 0x000fe20003f05270 */
[----:B------:R-:W-:Y:S01]  /*0c30*/  @!P6 ST.E desc[UR4][R16.64+0x40], R15 ;  /* 0x0000400f1000e985 */ /* 0x000fe2000c101904 */
[----:B------:R-:W-:-:S03]  /*0c40*/  MOV R185, 0x0 ;  /* 0x0000000000b97802 */ /* 0x000fc60000000f00 */
[----:B------:R-:W-:Y:S08]  /*0c50*/  @!P5 ST.E desc[UR4][R16.64+0x80], R3 ;  /* 0x000080031000d985 */ /* 0x000ff0000c101904 */
[----:B------:R1:W-:Y:S02]  /*0c60*/  @!P0 ST.E desc[UR4][R16.64], R19 ;  /* 0x0000001310008985 */ /* 0x0003e4000c101904 */
[----:B-123--:R-:W-:Y:S05]  /*0c70*/  @P1 RET.REL.NODEC R184 `(_ZN5flash24flash_fwd_splitkv_kernelI23Flash_fwd_kernel_traitsILi64ELi64ELi128ELi4ELb0ELb0EN7cutlass10bfloat16_tE19Flash_kernel_traitsILi64ELi64ELi128ELi4ES3_EELb0ELb0ELb0ELb0ELb0ELb0ELb0ELb1EEEvNS_16Flash_fwd_paramsE) ;  /* 0xfffffff0b8e01950 */ /* 0x00efea0003c3ffff */
[----:B------:R-:W-:Y:S02]  /*0c80*/  MOV R3, 0x7f800000 ;  /* 0x7f80000000037802 */ /* 0x000fe40000000f00 */
[----:B------:R-:W-:-:S03]  /*0c90*/  MOV R185, 0x0 ;  /* 0x0000000000b97802 */ /* 0x000fc60000000f00 */
[----:B------:R1:W-:Y:S02]  /*0ca0*/  ST.E desc[UR4][R16.64+0xc0], R3 ;  /* 0x0000c00310007985 */ /* 0x0003e4000c101904 */
[----:B-1----:R-:W-:Y:S05]  /*0cb0*/  RET.REL.NODEC R184 `(_ZN5flash24flash_fwd_splitkv_kernelI23Flash_fwd_kernel_traitsILi64ELi64ELi128ELi4ELb0ELb0EN7cutlass10bfloat16_tE19Flash_kernel_traitsILi64ELi64ELi128ELi4ES3_EELb0ELb0ELb0ELb0ELb0ELb0ELb0ELb1EEEvNS_16Flash_fwd_paramsE) ;  /* 0xfffffff0b8d07950 */ /* 0x002fea0003c3ffff */
.L_x_9250:
        /* <DEDUP_REMOVED lines=13> */
[----:B------:R-:W3:Y:S04]  /*0d90*/  LD.E.64 R10, desc[UR4][R102.64+0x168] ;  /* 0x00016804660a7980 */ /* 0x000ee8000c101b00 */
        /* <DEDUP_REMOVED lines=36> */
[----:B------:R-:W3:Y:S04]  /*0fe0*/  LD.E.64 R10, desc[UR4][R102.64+0x28] ;  /* 0x00002804660a7980 */ /* 0x000ee8000c101b00 */
        /* <DEDUP_REMOVED lines=16> */
[----:B------:R-:W-:Y:S02]  /*10f0*/  ISETP.GT.U32.AND P0, PT, R3, R2, PT ;  /* 0x000000020300720c */ /* 0x000fe40003f04070 */
[----:B------:R-:W-:Y:S01]  /*1100*/  LOP3.LUT R6, R185, R0, RZ, 0x3c, !PT ;  /* 0x00000000b9067212 */ /* 0x000fe200078e3cff */
[----:B------:R-:W-:-:S10]  /*1110*/  IMAD.MOV R7, RZ, RZ, -R7 ;  /* 0x000000ffff077224 */ /* 0x000fd400078e0a07 */
[----:B------:R-:W-:-:S04]  /*1120*/  @!P0 IADD3 R2, PT, PT, R2, -R3, RZ ;  /* 0x8000000302028210 */ /* 0x000fc80007ffe0ff */
[----:B------:R-:W-:Y:S02]  /*1130*/  ISETP.GE.U32.AND P2, PT, R2, R3, PT ;  /* 0x000000030200720c */ /* 0x000fe40003f46070 */
[----:B------:R-:W-:Y:S02]  /*1140*/  ISETP.GE.AND P1, PT, R6, RZ, PT ;  /* 0x000000ff0600720c */ /* 0x000fe40003f26270 */
[----:B------:R-:W-:Y:S01]  /*1150*/  @!P0 IADD3 R8, PT, PT, R8, 0x1, RZ ;  /* 0x0000000108088810 */ /* 0x000fe20007ffe0ff */
[----:B------:R-:W-:Y:S01]  /*1160*/  IMAD R12, R9, R7, R12 ;  /* 0x00000007090c7224 */ /* 0x000fe200078e020c */
[----:B------:R-:W-:-:S03]  /*1170*/  ISETP.NE.AND P0, PT, R0, RZ, PT ;  /* 0x000000ff0000720c */ /* 0x000fc60003f05270 */
[----:B------:R-:W-:-:S04]  /*1180*/  IMAD R6, R177, R12, RZ ;  /* 0x0000000cb1067224 */ /* 0x000fc800078e02ff */
[----:B------:R-:W-:-:S04]  /*1190*/  @P2 VIADD R8, R8, 0x1 ;  /* 0x0000000108082836 */ /* 0x000fc80000000000 */
[----:B------:R-:W-:Y:S02]  /*11a0*/  @!P1 IMAD.MOV R8, RZ, RZ, -R8 ;  /* 0x000000ffff089224 */ /* 0x000fe400078e0a08 */
[----:B------:R-:W-:-:S05]  /*11b0*/  @!P0 LOP3.LUT R8, RZ, R0, RZ, 0x33, !PT ;  /* 0x00000000ff088212 */ /* 0x000fca00078e33ff */
        /* <DEDUP_REMOVED lines=20> */
.L_x_9258:
        /* <DEDUP_REMOVED lines=41> */
[----:B------:R-:W-:Y:S01]  /*1590*/  ISETP.GE.AND P2, PT, R3, RZ, PT ;  /* 0x000000ff0300720c */ /* 0x000fe20003f46270 */
[----:B------:R-:W-:Y:S01]  /*15a0*/  @!P0 IMAD.IADD R7, R23, 0x1, R7 ;  /* 0x0000000117078824 */ /* 0x000fe200078e0207 */
[----:B------:R-:W-:Y:S01]  /*15b0*/  @!P0 MOV R8, R22 ;  /* 0x0000001600088202 */ /* 0x000fe20000000f00 */
[----:B------:R-:W-:Y:S01]  /*15c0*/  @P0 IMAD.MOV.U32 R8, RZ, RZ, R20 ;  /* 0x000000ffff080224 */ /* 0x000fe200078e0014 */
[----:B------:R-:W-:-:S02]  /*15d0*/  ISETP.NE.AND P1, PT, R0, RZ, PT ;  /* 0x000000ff0000720c */ /* 0x000fc40003f25270 */
[----:B------:R-:W-:Y:S02]  /*15e0*/  @P0 IADD3 R7, PT, PT, R21, R4, RZ ;  /* 0x0000000415070210 */ /* 0x000fe40007ffe0ff */
[----:B------:R-:W-:Y:S01]  /*15f0*/  MOV R20, R8 ;  /* 0x0000000800147202 */ /* 0x000fe20000000f00 */
[----:B------:R-:W-:Y:S01]  /*1600*/  @!P0 IMAD R4, R179, R10, RZ ;  /* 0x0000000ab3048224 */ /* 0x000fe200078e02ff */
[----:B------:R-:W-:Y:S01]  /*1610*/  @!P0 SHF.R.S32.HI R3, RZ, 0x1f, R10 ;  /* 0x0000001fff038819 */ /* 0x000fe2000001140a */
[----:B------:R-:W-:Y:S01]  /*1620*/  IMAD.MOV.U32 R21, RZ, RZ, R7 ;  /* 0x000000ffff157224 */ /* 0x000fe200078e0007 */
[----:B------:R-:W-:Y:S01]  /*1630*/  @P3 IADD3 R2, PT, PT, R2, 0x1, RZ ;  /* 0x0000000102023810 */ /* 0x000fe20007ffe0ff */
[-C--:B------:R-:W-:Y:S02]  /*1640*/  IMAD R6, R177, R12.reuse, RZ ;  /* 0x0000000cb1067224 */ /* 0x080fe400078e02ff */
[----:B------:R-:W-:-:S04]  /*1650*/  IMAD.WIDE.U32 R20, R176, R12, R20 ;  /* 0x0000000cb0147225 */ /* 0x000fc800078e0014 */
[----:B------:R-:W-:Y:S02]  /*1660*/  @!P0 IMAD R3, R3, R178, R4 ;  /* 0x000000b203038224 */ /* 0x000fe400078e0204 */
[----:B------:R-:W-:-:S04]  /*1670*/  @!P0 IMAD.WIDE.U32 R22, R178, R10, RZ ;  /* 0x0000000ab2168225 */ /* 0x000fc800078e00ff */
[----:B------:R-:W-:Y:S01]  /*1680*/  @!P2 IMAD.MOV R2, RZ, RZ, -R2 ;  /* 0x000000ffff02a224 */ /* 0x000fe200078e0a02 */
[----:B------:R-:W-:Y:S02]  /*1690*/  @!P1 LOP3.LUT R2, RZ, R0, RZ, 0x33, !PT ;  /* 0x00000000ff029212 */ /* 0x000fe400078e33ff */
[----:B------:R-:W-:Y:S02]  /*16a0*/  IADD3 R21, PT, PT, R21, R6, RZ ;  /* 0x0000000615157210 */ /* 0x000fe40007ffe0ff */
[----:B------:R-:W-:Y:S01]  /*16b0*/  @!P0 IADD3 R23, PT, PT, R23, R3, RZ ;  /* 0x0000000317178210 */ /* 0x000fe20007ffe0ff */
[----:B------:R-:W-:Y:S01]  /*16c0*/  IMAD R7, R17, R2, RZ ;  /* 0x0000000211077224 */ /* 0x000fe200078e02ff */
[----:B------:R-:W-:Y:S01]  /*16d0*/  SHF.R.S32.HI R6, RZ, 0x1f, R2 ;  /* 0x0000001fff067819 */ /* 0x000fe20000011402 */
[----:B------:R-:W-:Y:S01]  /*16e0*/  @!P0 IMAD R4, R15, R9, RZ ;  /* 0x000000090f048224 */ /* 0x000fe200078e02ff */
[----:B------:R-:W-:Y:S02]  /*16f0*/  @P0 IADD3 R10, PT, PT, R10, R11, RZ ;  /* 0x0000000b0a0a0210 */ /* 0x000fe40007ffe0ff */
[----:B------:R-:W-:Y:S01]  /*1700*/  @!P0 SHF.R.S32.HI R3, RZ, 0x1f, R9 ;  /* 0x0000001fff038819 */ /* 0x000fe20000011409 */
[----:B------:R-:W-:-:S02]  /*1710*/  IMAD R7, R16, R6, R7 ;  /* 0x0000000610077224 */ /* 0x000fc400078e0207 */
[----:B------:R-:W-:Y:S02]  /*1720*/  @P0 IMAD R6, R179, R10, RZ ;  /* 0x0000000ab3060224 */ /* 0x000fe400078e02ff */
[C---:B------:R-:W-:Y:S02]  /*1730*/  @!P0 IMAD R3, R14.reuse, R3, R4 ;  /* 0x000000030e038224 */ /* 0x040fe400078e0204 */
[----:B------:R-:W-:-:S04]  /*1740*/  @!P0 IMAD.WIDE.U32 R14, R14, R9, R22 ;  /* 0x000000090e0e8225 */ /* 0x000fc800078e0016 */
[----:B------:R-:W-:-:S04]  /*1750*/  IMAD.WIDE.U32 R20, R16, R2, R20 ;  /* 0x0000000210147225 */ /* 0x000fc800078e0014 */
[----:B------:R-:W-:Y:S01]  /*1760*/  @P0 IMAD.WIDE.U32 R10, R178, R10, RZ ;  /* 0x0000000ab20a0225 */ /* 0x000fe200078e00ff */
[----:B------:R-:W-:Y:S02]  /*1770*/  MOV R4, R20 ;  /* 0x0000001400047202 */ /* 0x000fe40000000f00 */
[----:B------:R-:W-:Y:S01]  /*1780*/  IADD3 R2, PT, PT, R21, R7, RZ ;  /* 0x0000000715027210 */ /* 0x000fe20007ffe0ff */
[----:B------:R-:W-:Y:S01]  /*1790*/  @!P0 IMAD.IADD R13, R15, 0x1, R3 ;  /* 0x000000010f0d8824 */ /* 0x000fe200078e0203 */
[----:B------:R-:W-:Y:S01]  /*17a0*/  @P0 MOV R14, R10 ;  /* 0x0000000a000e0202 */ /* 0x000fe20000000f00 */
[----:B------:R-:W-:Y:S01]  /*17b0*/  @P0 IMAD.IADD R13, R11, 0x1, R6 ;  /* 0x000000010b0d0824 */ /* 0x000fe200078e0206 */
[----:B------:R-:W-:Y:S02]  /*17c0*/  MOV R3, RZ ;  /* 0x000000ff00037202 */ /* 0x000fe40000000f00 */
.L_x_9259:
[----:B------:R-:W-:Y:S05]  /*17d0*/  BSYNC.RECONVERGENT B0 ;  /* 0x0000000000007941 */ /* 0x000fea0003800200 */
.L_x_9257:
[----:B------:R-:W-:Y:S01]  /*17e0*/  ISETP.NE.AND P0, PT, R190, -0x1, PT ;  /* 0xffffffffbe00780c */ /* 0x000fe20003f05270 */
[----:B------:R-:W2:Y:S04]  /*17f0*/  LD.E.64 R128, desc[UR4][R102.64+0x30] ;  /* 0x0000300466807980 */ /* 0x000ea8000c101b00 */
[----:B------:R-:W3:Y:S04]  /*1800*/  LD.E.64 R22, desc[UR4][R102.64+0x48] ;  /* 0x0000480466167980 */ /* 0x000ee8000c101b00 */
[----:B------:R-:W4:Y:S04]  /*1810*/  LD.E.64 R8, desc[UR4][R102.64+0x10] ;  /* 0x0000100466087980 */ /* 0x000f28000c101b00 */
[----:B------:R-:W3:Y:S04]  /*1820*/  @!P0 LD.E.64 R26, desc[UR4][R102.64+0x18] ;  /* 0x00001804661a8980 */ /* 0x000ee8000c101b00 */
[----:B------:R-:W4:Y:S01]  /*1830*/  LD.E.64 R6, desc[UR4][R102.64] ;  /* 0x0000000466067980 */ /* 0x000f22000c101b00 */
[----:B------:R-:W-:-:S03]  /*1840*/  IMAD.MOV.U32 R10, RZ, RZ, RZ ;  /* 0x000000ffff0a7224 */ /* 0x000fc600078e00ff */
[----:B------:R-:W4:Y:S04]  /*1850*/  LD.E.64 R16, desc[UR4][R102.64+0x8] ;  /* 0x0000080466107980 */ /* 0x000f28000c101b00 */
        /* <DEDUP_REMOVED lines=22> */
[----:B------:R-:W-:Y:S02]  /*19c0*/  LOP3.LUT R18, R185, R0, RZ, 0x3c, !PT ;  /* 0x00000000b9127212 */ /* 0x000fe400078e3cff */
[----:B------:R-:W-:Y:S01]  /*19d0*/  IADD3 R20, P2, PT, R100, R14, RZ ;  /* 0x0000000e64147210 */ /* 0x000fe20007f5e0ff */
[----:B-----5:R-:W-:Y:S01]  /*19e0*/  IMAD R3, R3, R178, RZ ;  /* 0x000000b203037224 */ /* 0x020fe200078e02ff */
[----:B------:R-:W-:Y:S02]  /*19f0*/  ISETP.GE.AND P3, PT, R18, RZ, PT ;  /* 0x000000ff1200720c */ /* 0x000fe40003f66270 */
[----:B------:R-:W-:Y:S02]  /*1a00*/  IADD3.X R21, PT, PT, RZ, R13, RZ, P2, !PT ;  /* 0x0000000dff157210 */ /* 0x000fe400017fe4ff */
[----:B------:R-:W-:-:S03]  /*1a10*/  ISETP.NE.AND P4, PT, R0, RZ, PT ;  /* 0x000000ff0000720c */ /* 0x000fc60003f85270 */
[----:B------:R-:W-:Y:S02]  /*1a20*/  @P5 VIADD R15, R15, 0x1 ;  /* 0x000000010f0f5836 */ /* 0x000fe40000000000 */
[C---:B------:R-:W-:Y:S02]  /*1a30*/  IMAD R13, R12.reuse, R179, R3 ;  /* 0x000000b30c0d7224 */ /* 0x040fe400078e0203 */
[----:B------:R-:W-:-:S04]  /*1a40*/  IMAD.WIDE.U32 R20, R12, R178, R20 ;  /* 0x000000b20c147225 */ /* 0x000fc800078e0014 */
[----:B------:R-:W-:-:S04]  /*1a50*/  IMAD.MOV.U32 R3, RZ, RZ, R15 ;  /* 0x000000ffff037224 */ /* 0x000fc800078e000f */
[----:B------:R-:W-:Y:S01]  /*1a60*/  @!P3 IMAD.MOV R3, RZ, RZ, -R3 ;  /* 0x000000ffff03b224 */ /* 0x000fe200078e0a03 */
[----:B------:R-:W-:Y:S01]  /*1a70*/  @!P4 LOP3.LUT R3, RZ, R0, RZ, 0x33, !PT ;  /* 0x00000000ff03c212 */ /* 0x000fe200078e33ff */
[----:B------:R-:W-:Y:S01]  /*1a80*/  IMAD.IADD R21, R21, 0x1, R13 ;  /* 0x0000000115157824 */ /* 0x000fe200078e020d */
[----:B------:R-:W-:Y:S01]  /*1a90*/  SHF.R.U32.HI R126, RZ, 0x3, R51 ;  /* 0x00000003ff7e7819 */ /* 0x000fe20000011633 */
[----:B------:R-:W-:Y:S01]  /*1aa0*/  IMAD.MOV.U32 R127, RZ, RZ, RZ ;  /* 0x000000ffff7f7224 */ /* 0x000fe200078e00ff */
[----:B------:R-:W-:Y:S01]  /*1ab0*/  SHF.R.S32.HI R0, RZ, 0x1f, R3 ;  /* 0x0000001fff007819 */ /* 0x000fe20000011403 */
[----:B------:R-:W-:Y:S01]  /*1ac0*/  IMAD R13, R25, R3, RZ ;  /* 0x00000003190d7224 */ /* 0x000fe200078e02ff */
[----:B------:R-:W1:Y:S01]  /*1ad0*/  S2UR UR6, SR_CgaCtaId ;  /* 0x00000000000679c3 */ /* 0x000e620000008800 */
[----:B------:R-:W-:-:S04]  /*1ae0*/  IMAD.WIDE.U32 R20, R3, R24, R20 ;  /* 0x0000001803147225 */ /* 0x000fc800078e0014 */
[----:B------:R-:W-:-:S04]  /*1af0*/  IMAD R24, R0, R24, R13 ;  /* 0x0000001800187224 */ /* 0x000fc800078e020d */
[----:B------:R-:W-:Y:S02]  /*1b00*/  IMAD.IADD R21, R21, 0x1, R24 ;  /* 0x0000000115157824 */ /* 0x000fe400078e0218 */
[-C--:B------:R-:W-:Y:S02]  /*1b10*/  IMAD R183, R179, R126.reuse, RZ ;  /* 0x0000007eb3b77224 */ /* 0x080fe400078e02ff */
[----:B------:R-:W-:Y:S01]  /*1b20*/  IMAD.SHL.U32 R57, R51, 0x40, RZ ;  /* 0x0000004033397824 */ /* 0x000fe200078e00ff */
[----:B------:R-:W-:Y:S01]  /*1b30*/  UMOV UR7, 0x400 ;  /* 0x0000040000077882 */ /* 0x000fe20000000000 */
[----:B------:R-:W-:-:S03]  /*1b40*/  IMAD R181, R177, R126, RZ ;  /* 0x0000007eb1b57224 */ /* 0x000fc600078e02ff */
[C---:B------:R-:W-:Y:S01]  /*1b50*/  LOP3.LUT R64, R57.reuse, 0x1c0, RZ, 0xc0, !PT ;  /* 0x000001c039407812 */ /* 0x040fe200078ec0ff */
[----:B-1----:R-:W-:Y:S01]  /*1b60*/  ULEA UR6, UR6, UR7, 0x18 ;  /* 0x0000000706067291 */ /* 0x002fe2000f8ec0ff */
[----:B------:R-:W-:Y:S01]  /*1b70*/  LEA R187, R50, 0xffffff80, 0x7 ;  /* 0xffffff8032bb7811 */ /* 0x000fe200078e38ff */
[----:B------:R-:W-:Y:S01]  /*1b80*/  IMAD.SHL.U32 R60, R178, 0x10, RZ ;  /* 0x00000010b23c7824 */ /* 0x000fe200078e00ff */
[C---:B------:R-:W-:Y:S02]  /*1b90*/  SHF.L.U64.HI R63, R176.reuse, 0x4, R177 ;  /* 0x00000004b03f7819 */ /* 0x040fe400000102b1 */
[----:B------:R-:W-:Y:S02]  /*1ba0*/  SHF.L.U32 R62, R176, 0x4, RZ ;  /* 0x00000004b03e7819 */ /* 0x000fe400000006ff */
[----:B------:R-:W-:Y:S02]  /*1bb0*/  SHF.L.U64.HI R61, R178, 0x4, R179 ;  /* 0x00000004b23d7819 */ /* 0x000fe400000102b3 */
[----:B------:R-:W-:Y:S01]  /*1bc0*/  LOP3.LUT R57, R57, 0x200, RZ, 0xc0, !PT ;  /* 0x0000020039397812 */ /* 0x000fe200078ec0ff */
        /* <DEDUP_REMOVED lines=8> */
[----:B------:R-:W-:-:S04]  /*1c50*/  IADD3 R18, P1, PT, R100, R12, RZ ;  /* 0x0000000c64127210 */ /* 0x000fc80007f3e0ff */
[----:B------:R-:W-:Y:S01]  /*1c60*/  IADD3.X R19, PT, PT, RZ, R14, RZ, P1, !PT ;  /* 0x0000000eff137210 */ /* 0x000fe20000ffe4ff */
[----:B------:R-:W-:Y:S02]  /*1c70*/  IMAD R12, R23, R185, RZ ;  /* 0x000000b9170c7224 */ /* 0x000fe400078e02ff */
[----:B------:R-:W-:-:S04]  /*1c80*/  IMAD.WIDE.U32 R14, R5, 0x40, R126 ;  /* 0x00000040050e7825 */ /* 0x000fc800078e007e */
[----:B------:R-:W-:Y:S01]  /*1c90*/  IMAD.WIDE.U32 R22, R185, R22, R18 ;  /* 0x00000016b9167225 */ /* 0x000fe200078e0012 */
[----:B------:R-:W-:-:S03]  /*1ca0*/  IADD3 R18, P1, PT, R100, R4, RZ ;  /* 0x0000000464127210 */ /* 0x000fc60007f3e0ff */
[----:B------:R-:W-:Y:S01]  /*1cb0*/  IMAD R5, R15, R128, RZ ;  /* 0x000000800f057224 */ /* 0x000fe200078e02ff */
[----:B------:R-:W-:Y:S02]  /*1cc0*/  IADD3 R23, PT, PT, R23, R12, RZ ;  /* 0x0000000c17177210 */ /* 0x000fe40007ffe0ff */
[----:B------:R-:W-:Y:S01]  /*1cd0*/  SHF.R.S32.HI R4, RZ, 0x1f, R65 ;  /* 0x0000001fff047819 */ /* 0x000fe20000011441 */
[C---:B------:R-:W-:Y:S02]  /*1ce0*/  IMAD R5, R14.reuse, R129, R5 ;  /* 0x000000810e057224 */ /* 0x040fe400078e0205 */
[----:B------:R-:W-:Y:S01]  /*1cf0*/  IMAD.WIDE.U32 R12, R14, R128, R22 ;  /* 0x000000800e0c7225 */ /* 0x000fe200078e0016 */
[----:B------:R-:W-:-:S03]  /*1d00*/  LEA.HI R69, R4, R65, RZ, 0x7 ;  /* 0x0000004104457211 */ /* 0x000fc600078f38ff */
[----:B------:R-:W-:Y:S01]  /*1d10*/  IMAD.WIDE.U32 R14, R126, R178, R20 ;  /* 0x000000b27e0e7225 */ /* 0x000fe200078e0014 */
[----:B------:R-:W-:-:S03]  /*1d20*/  SHF.R.S32.HI R69, RZ, 0x7, R69 ;  /* 0x00000007ff457819 */ /* 0x000fc60000011445 */
[----:B------:R-:W-:Y:S01]  /*1d30*/  IMAD.IADD R183, R15, 0x1, R183 ;  /* 0x000000010fb77824 */ /* 0x000fe200078e02b7 */
[C---:B----4-:R-:W-:Y:S01]  /*1d40*/  LEA R182, P0, R14.reuse, R8, 0x1 ;  /* 0x000000080eb67211 */ /* 0x050fe200078008ff */
[----:B------:R-:W-:Y:S01]  /*1d50*/  IMAD.X R19, RZ, RZ, R2, P1 ;  /* 0x000000ffff137224 */ /* 0x000fe200008e0602 */
[----:B------:R-:W-:Y:S02]  /*1d60*/  LOP3.LUT R2, R59, 0x1c0, RZ, 0xc0, !PT ;  /* 0x000001c03b027812 */ /* 0x000fe400078ec0ff */
[----:B------:R-:W-:Y:S02]  /*1d70*/  LEA.HI.X R183, R14, R9, R183, 0x1, P0 ;  /* 0x000000090eb77211 */ /* 0x000fe400000f0cb7 */
[----:B------:R-:W-:Y:S02]  /*1d80*/  LOP3.LUT R2, R2, 0x38, R51, 0xf8, !PT ;  /* 0x0000003802027812 */ /* 0x000fe400078ef833 */
[----:B------:R-:W-:Y:S02]  /*1d90*/  ISETP.GE.AND P0, PT, R69, R50, PT ;  /* 0x000000324500720c */ /* 0x000fe40003f06270 */
[----:B------:R-:W-:-:S02]  /*1da0*/  IADD3 R5, PT, PT, R13, R5, RZ ;  /* 0x000000050d057210 */ /* 0x000fc40007ffe0ff */
[----:B------:R-:W-:Y:S02]  /*1db0*/  LEA R124, P2, R12, R6, 0x1 ;  /* 0x000000060c7c7211 */ /* 0x000fe400078408ff */
[----:B------:R-:W-:Y:S01]  /*1dc0*/  LOP3.LUT R2, R2, 0x38, R59, 0x78, !PT ;  /* 0x0000003802027812 */ /* 0x000fe200078e783b */
[----:B------:R-:W-:Y:S01]  /*1dd0*/  IMAD.WIDE.U32 R18, R126, R176, R18 ;  /* 0x000000b07e127225 */ /* 0x000fe200078e0012 */
[----:B------:R-:W-:Y:S02]  /*1de0*/  LEA.HI.X R125, R12, R7, R5, 0x1, P2 ;  /* 0x000000070c7d7211 */ /* 0x000fe400010f0c05 */
[----:B------:R-:W-:Y:S02]  /*1df0*/  SHF.R.U32.HI R5, RZ, 0x1, R51 ;  /* 0x00000001ff057819 */ /* 0x000fe40000011633 */
[----:B------:R-:W-:Y:S01]  /*1e00*/  LOP3.LUT R191, R2, 0x1e00, R59, 0xf8, !PT ;  /* 0x00001e0002bf7812 */ /* 0x000fe200078ef83b */
[----:B------:R-:W-:Y:S01]  /*1e10*/  IMAD.IADD R181, R19, 0x1, R181 ;  /* 0x0000000113b57824 */ /* 0x000fe200078e02b5 */
[----:B------:R-:W-:-:S02]  /*1e20*/  LEA R180, P1, R18, R16, 0x1 ;  /* 0x0000001012b47211 */ /* 0x000fc400078208ff */
[----:B------:R-:W-:Y:S02]  /*1e30*/  LOP3.LUT R56, R64, 0x8, R5, 0xf8, !PT ;  /* 0x0000000840387812 */ /* 0x000fe400078ef805 */
[----:B------:R-:W-:Y:S02]  /*1e40*/  LEA R191, R191, UR6, 0x1 ;  /* 0x00000006bfbf7c11 */ /* 0x000fe4000f8e08ff */
[----:B------:R-:W-:Y:S02]  /*1e50*/  LEA.HI.X R181, R18, R17, R181, 0x1, P1 ;  /* 0x0000001112b57211 */ /* 0x000fe400008f0cb5 */
[----:B------:R-:W-:Y:S02]  /*1e60*/  LEA.HI R11, R11, R11, RZ, 0x1 ;  /* 0x0000000b0b0b7211 */ /* 0x000fe400078f08ff */
[----:B------:R-:W-:Y:S01]  /*1e70*/  LOP3.LUT R56, R56, 0x38, R59, 0x78, !PT ;  /* 0x0000003838387812 */ /* 0x000fe200078e783b */
        /* <DEDUP_REMOVED lines=11> */
[----:B------:R-:W-:Y:S01]  /*1f30*/  IMAD.MOV.U32 R101, RZ, RZ, RZ ;  /* 0x000000ffff657224 */ /* 0x000fe200078e00ff */
[----:B------:R-:W-:Y:S01]  /*1f40*/  IADD3 R10, PT, PT, R187, R10, RZ ;  /* 0x0000000abb0a7210 */ /* 0x000fe20007ffe0ff */
[C---:B------:R-:W-:Y:S01]  /*1f50*/  VIADD R68, R126.reuse, 0x10 ;  /* 0x000000107e447836 */ /* 0x040fe20000000000 */
[----:B------:R-:W-:Y:S01]  /*1f60*/  SHF.R.S32.HI R11, RZ, 0x1, R11 ;  /* 0x00000001ff0b7819 */ /* 0x000fe2000001140b */
[C---:B------:R-:W-:Y:S01]  /*1f70*/  VIADD R66, R126.reuse, 0x30 ;  /* 0x000000307e427836 */ /* 0x040fe20000000000 */
[----:B------:R-:W-:Y:S01]  /*1f80*/  VIMNMX R69, PT, PT, RZ, R69, !PT ;  /* 0x00000045ff457248 */ /* 0x000fe20007fe0100 */
        /* <DEDUP_REMOVED lines=10> */
[----:B------:R-:W-:Y:S01]  /*2030*/  IMAD.SHL.U32 R105, R11, 0x20, RZ ;  /* 0x000000200b697824 */ /* 0x000fe200078e00ff */
[----:B------:R-:W-:Y:S01]  /*2040*/  MOV R98, R187 ;  /* 0x000000bb00627202 */ /* 0x000fe20000000f00 */
[----:B------:R-:W-:Y:S01]  /*2050*/  VIADD R110, R126, 0x70 ;  /* 0x000000707e6e7836 */ /* 0x000fe20000000000 */
[----:B------:R-:W-:Y:S01]  /*2060*/  MOV R88, R180 ;  /* 0x000000b400587202 */ /* 0x000fe20000000f00 */
[C---:B------:R-:W-:Y:S01]  /*2070*/  IMAD R99, R50.reuse, -0x80, R65 ;  /* 0xffffff8032637824 */ /* 0x040fe200078e0241 */
[----:B------:R-:W-:Y:S01]  /*2080*/  MOV R90, R182 ;  /* 0x000000b6005a7202 */ /* 0x000fe20000000f00 */
        /* <DEDUP_REMOVED lines=10> */
[----:B------:R-:W-:Y:S01]  /*2130*/  SHF.R.S32.HI R74, RZ, 0x1f, R106 ;  /* 0x0000001fff4a7819 */ /* 0x000fe2000001146a */
[----:B--2---:R-:W-:Y:S02]  /*2140*/  IMAD R2, R17, R186, RZ ;  /* 0x000000ba11027224 */ /* 0x004fe400078e02ff */
[----:B------:R-:W-:-:S04]  /*2150*/  IMAD.WIDE.U32 R16, R186, R16, R100 ;  /* 0x00000010ba107225 */ /* 0x000fc800078e0064 */
[----:B---3--:R-:W-:Y:S01]  /*2160*/  IMAD.WIDE.U32 R22, R186, R8, R100 ;  /* 0x00000008ba167225 */ /* 0x008fe200078e0064 */
[----:B------:R-:W-:Y:S02]  /*2170*/  IADD3 R17, PT, PT, R17, R2, RZ ;  /* 0x0000000211117210 */ /* 0x000fe40007ffe0ff */
[----:B----4-:R-:W-:Y:S01]  /*2180*/  SHF.L.U64.HI R70, R130, 0x5, R131 ;  /* 0x0000000582467819 */ /* 0x010fe20000010283 */
[----:B------:R-:W-:Y:S02]  /*2190*/  IMAD R2, R9, R186, RZ ;  /* 0x000000ba09027224 */ /* 0x000fe400078e02ff */
[----:B------:R-:W-:Y:S02]  /*21a0*/  IMAD R8, R131, R187, RZ ;  /* 0x000000bb83087224 */ /* 0x000fe400078e02ff */
[----:B------:R-:W-:Y:S01]  /*21b0*/  IMAD.WIDE.U32 R16, R187, R130, R16 ;  /* 0x00000082bb107225 */ /* 0x000fe200078e0010 */
[----:B-----5:R-:W-:-:S03]  /*21c0*/  SHF.L.U64.HI R75, R132, 0x5, R133 ;  /* 0x00000005844b7819 */ /* 0x020fc60000010285 */
        /* <DEDUP_REMOVED lines=9> */
[----:B------:R-:W-:-:S02]  /*2260*/  IMAD R2, R20, R0, R9 ;  /* 0x0000000014027224 */ /* 0x000fc400078e0209 */
[----:B------:R-:W-:Y:S02]  /*2270*/  IMAD.IADD R23, R23, 0x1, R8 ;  /* 0x0000000117177824 */ /* 0x000fe400078e0208 */
        /* <DEDUP_REMOVED lines=25> */
[----:B------:R-:W-:Y:S01]  /*2410*/  IMAD R9, R133, R13, R9 ;  /* 0x0000000d85097224 */ /* 0x000fe200078e0209 */
        /* <DEDUP_REMOVED lines=8> */
[----:B------:R-:W-:Y:S01]  /*24a0*/  IMAD R73, R133, 0x60, RZ ;  /* 0x0000006085497824 */ /* 0x000fe200078e02ff */
[----:B------:R-:W-:Y:S01]  /*24b0*/  LEA.HI.X R9, R20, R15, R9, 0x1, P0 ;  /* 0x0000000f14097211 */ /* 0x000fe200000f0c09 */
[----:B------:R-:W-:Y:S01]  /*24c0*/  IMAD.WIDE.U32 R134, R132, 0x60, RZ ;  /* 0x0000006084867825 */ /* 0x000fe200078e00ff */
[----:B------:R-:W-:-:S02]  /*24d0*/  IADD3 R48, P1, PT, R6, R12, RZ ;  /* 0x0000000c06307210 */ /* 0x000fc40007f3e0ff */
[----:B------:R-:W-:Y:S01]  /*24e0*/  IADD3 R12, P0, PT, R4, R12, RZ ;  /* 0x0000000c040c7210 */ /* 0x000fe20007f1e0ff */
[----:B------:R-:W-:Y:S01]  /*24f0*/  IMAD.SHL.U32 R71, R130, 0x20, RZ ;  /* 0x0000002082477824 */ /* 0x000fe200078e00ff */
[-C--:B------:R-:W-:Y:S01]  /*2500*/  IADD3 R84, P3, PT, R6, R86.reuse, RZ ;  /* 0x0000005606547210 */ /* 0x080fe20007f7e0ff */
[----:B------:R-:W-:Y:S01]  /*2510*/  IMAD.SHL.U32 R81, R132, 0x40, RZ ;  /* 0x0000004084517824 */ /* 0x000fe200078e00ff */
[----:B------:R-:W-:Y:S01]  /*2520*/  IADD3 R86, P2, PT, R4, R86, RZ ;  /* 0x0000005604567210 */ /* 0x000fe20007f5e0ff */
[----:B------:R-:W-:Y:S01]  /*2530*/  IMAD.IADD R73, R135, 0x1, R73 ;  /* 0x0000000187497824 */ /* 0x000fe200078e0249 */
[-C--:B------:R-:W-:Y:S01]  /*2540*/  IADD3.X R13, PT, PT, R5, R0.reuse, RZ, P0, !PT ;  /* 0x00000000050d7210 */ /* 0x080fe200007fe4ff */
[--C-:B------:R-:W-:Y:S01]  /*2550*/  IMAD.X R85, R7, 0x1, R87.reuse, P3 ;  /* 0x0000000107557824 */ /* 0x100fe200018e0657 */
[----:B------:R-:W-:Y:S01]  /*2560*/  ISETP.GE.AND P0, PT, R100, R189, PT ;  /* 0x000000bd6400720c */ /* 0x000fe20003f06270 */
[----:B------:R-:W-:Y:S01]  /*2570*/  IMAD.X R87, R5, 0x1, R87, P2 ;  /* 0x0000000105577824 */ /* 0x000fe200010e0657 */
[----:B------:R-:W-:-:S02]  /*2580*/  IADD3.X R49, PT, PT, R7, R0, RZ, P1, !PT ;  /* 0x0000000007317210 */ /* 0x000fc40000ffe4ff */
[----:B------:R-:W-:-:S09]  /*2590*/  P2R R113, PR, RZ, 0x1 ;  /* 0x00000001ff717803 */ /* 0x000fd20000000000 */
.L_x_9299:
[----:B------:R-:W-:Y:S01]  /*25a0*/  ISETP.NE.AND P3, PT, R113, RZ, PT ;  /* 0x000000ff7100720c */ /* 0x000fe20003f65270 */
[----:B------:R-:W-:Y:S01]  /*25b0*/  VIADD R97, R97, 0x80 ;  /* 0x0000008061617836 */ /* 0x000fe20000000000 */
[----:B------:R-:W-:Y:S01]  /*25c0*/  UMOV UR6, URZ ;  /* 0x000000ff00067c82 */ /* 0x000fe20008000000 */
[----:B------:R-:W-:Y:S01]  /*25d0*/  VIADD R99, R99, 0x80 ;  /* 0x0000008063637836 */ /* 0x000fe20000000000 */
[----:B------:R-:W-:Y:S01]  /*25e0*/  BSSY.RECONVERGENT B1, `(.L_x_9261) ;  /* 0x000055f000017945 */ /* 0x000fe20003800200 */
[----:B------:R-:W-:Y:S01]  /*25f0*/  VIADD R96, R96, 0xffffffff ;  /* 0xffffffff60607836 */ /* 0x000fe20000000000 */
[-C--:B------:R-:W-:Y:S01]  /*2600*/  ISETP.GE.OR P0, PT, R126, R97.reuse, P3 ;  /* 0x000000617e00720c */ /* 0x080fe20001f06670 */
[----:B------:R-:W-:Y:S01]  /*2610*/  IMAD.MOV.U32 R120, RZ, RZ, R98 ;  /* 0x000000ffff787224 */ /* 0x000fe200078e0062 */
[----:B------:R-:W-:Y:S01]  /*2620*/  ISETP.GE.OR P4, PT, R114, R97, P3 ;  /* 0x000000617200720c */ /* 0x000fe20001f86670 */
[----:B------:R-:W-:Y:S01]  /*2630*/  VIADD R98, R98, 0xffffff80 ;  /* 0xffffff8062627836 */ /* 0x000fe20000000000 */
[----:B------:R-:W-:Y:S02]  /*2640*/  ISETP.LT.OR P1, PT, R126, R99, P0 ;  /* 0x000000637e00720c */ /* 0x000fe40000721670 */
[C---:B------:R-:W-:Y:S02]  /*2650*/  ISETP.GE.OR P0, PT, R68.reuse, R97, P3 ;  /* 0x000000614400720c */ /* 0x040fe40001f06670 */
[----:B------:R-:W-:Y:S02]  /*2660*/  P2R R2, PR, RZ, 0x2 ;  /* 0x00000002ff027803 */ /* 0x000fe40000000000 */
[----:B------:R-:W-:Y:S02]  /*2670*/  ISETP.LT.OR P2, PT, R68, R99, P0 ;  /* 0x000000634400720c */ /* 0x000fe40000741670 */
[----:B------:R-:W-:Y:S02]  /*2680*/  IADD3 R26, P0, PT, R82, R71, RZ ;  /* 0x00000047521a7210 */ /* 0x000fe40007f1e0ff */
[----:B------:R-:W-:Y:S02]  /*2690*/  ISETP.LT.OR P4, PT, R114, R99, P4 ;  /* 0x000000637200720c */ /* 0x000fe40002781670 */
[----:B------:R-:W-:Y:S01]  /*26a0*/  P2R R0, PR, RZ, 0x4 ;  /* 0x00000004ff007803 */ /* 0x000fe20000000000 */
[----:B------:R-:W2:Y:S01]  /*26b0*/  @!P1 LD.E.128 R16, desc[UR4][R82.64] ;  /* 0x0000000452109980 */ /* 0x000ea2000c101d00 */
[--C-:B------:R-:W-:Y:S01]  /*26c0*/  IMAD.X R27, R83, 0x1, R70.reuse, P0 ;  /* 0x00000001531b7824 */ /* 0x100fe200000e0646 */
[C---:B------:R-:W-:Y:S04]  /*26d0*/  ISETP.GE.OR P0, PT, R67.reuse, R97, P3 ;  /* 0x000000614300720c */ /* 0x040fe80001f06670 */
[----:B------:R-:W-:Y:S11]  /*26e0*/  ISETP.LT.OR P6, PT, R67, R99, P0 ;  /* 0x000000634300720c */ /* 0x000ff600007c1670 */
[----:B------:R-:W-:Y:S02]  /*26f0*/  @!UPT UIADD3 URZ, UPT, UPT, URZ, URZ, URZ ;  /* 0x000000fffffff290 */ /* 0x000fe4000fffe0ff */
[----:B------:R-:W-:Y:S05]  /*2700*/  @!P6 IADD3 R28, P0, PT, R26, R71, RZ ;  /* 0x000000471a1ce210 */ /* 0x000fea0007f1e0ff */
[----:B------:R-:W-:Y:S01]  /*2710*/  @!P6 IMAD.X R29, R27, 0x1, R70, P0 ;  /* 0x000000011b1de824 */ /* 0x000fe200000e0646 */
[C---:B------:R-:W-:Y:S04]  /*2720*/  ISETP.GE.OR P0, PT, R66.reuse, R97, P3 ;  /* 0x000000614200720c */ /* 0x040fe80001f06670 */
[----:B------:R-:W-:Y:S01]  /*2730*/  ISETP.LT.OR P5, PT, R66, R99, P0 ;  /* 0x000000634200720c */ /* 0x000fe200007a1670 */
[----:B--2---:R1:W-:Y:S01]  /*2740*/  @!P1 ST.E.128 desc[UR4][R90.64], R16 ;  /* 0x000000105a009985 */ /* 0x0043e2000c101d04 */
[C---:B------:R-:W-:Y:S03]  /*2750*/  LEA R24, P1, R60.reuse, R90, 0x1 ;  /* 0x0000005a3c187211 */ /* 0x040fe600078208ff */
[----:B----4-:R-:W2:Y:S01]  /*2760*/  @!P2 LD.E.128 R20, desc[UR4][R26.64] ;  /* 0x000000041a14a980 */ /* 0x010ea2000c101d00 */
[----:B------:R-:W-:Y:S02]  /*2770*/  LEA.HI.X R25, R60, R91, R61, 0x1, P1 ;  /* 0x0000005b3c197211 */ /* 0x000fe400008f0c3d */
[C---:B------:R-:W-:Y:S04]  /*2780*/  @!P6 LEA R34, P1, R178.reuse, R24, 0x5 ;  /* 0x00000018b222e211 */ /* 0x040fe800078228ff */
[----:B------:R-:W-:Y:S02]  /*2790*/  @!P6 LEA.HI.X R35, R178, R25, R179, 0x5, P1 ;  /* 0x00000019b223e211 */ /* 0x000fe400008f2cb3 */
[C---:B------:R-:W-:Y:S04]  /*27a0*/  ISETP.GE.OR P1, PT, R112.reuse, R97, P3 ;  /* 0x000000617000720c */ /* 0x040fe80001f26670 */
[----:B------:R-:W-:Y:S11]  /*27b0*/  ISETP.LT.OR P1, PT, R112, R99, P1 ;  /* 0x000000637000720c */ /* 0x000ff60000f21670 */
[----:B------:R-:W-:Y:S02]  /*27c0*/  @!UPT UIADD3 URZ, UPT, UPT, URZ, URZ, URZ ;  /* 0x000000fffffff290 */ /* 0x000fe4000fffe0ff */
[----:B------:R-:W-:Y:S01]  /*27d0*/  @!P1 IMAD R8, R179, 0xa0, RZ ;  /* 0x000000a0b3089824 */ /* 0x000fe200078e02ff */
[C---:B-1----:R-:W-:Y:S04]  /*27e0*/  @!P5 LEA R16, P0, R130.reuse, R26, 0x6 ;  /* 0x0000001a8210d211 */ /* 0x042fe800078030ff */
[----:B------:R-:W-:Y:S02]  /*27f0*/  @!P5 LEA.HI.X R17, R130, R27, R131, 0x6, P0 ;  /* 0x0000001b8211d211 */ /* 0x000fe400000f3483 */
[C---:B------:R-:W-:Y:S04]  /*2800*/  @!P5 LEA R32, P0, R178.reuse, R24, 0x6 ;  /* 0x00000018b220d211 */ /* 0x040fe800078030ff */
[----:B------:R-:W-:Y:S02]  /*2810*/  @!P5 LEA.HI.X R33, R178, R25, R179, 0x6, P0 ;  /* 0x00000019b221d211 */ /* 0x000fe400000f34b3 */
[C---:B------:R-:W-:Y:S04]  /*2820*/  @!P4 LEA R30, P0, R130.reuse, R26, 0x7 ;  /* 0x0000001a821ec211 */ /* 0x040fe800078038ff */
[----:B------:R-:W-:Y:S01]  /*2830*/  @!P4 LEA.HI.X R31, R130, R27, R131, 0x7, P0 ;  /* 0x0000001b821fc211 */ /* 0x000fe200000f3c83 */
[----:B--2---:R-:W-:Y:S01]  /*2840*/  @!P2 ST.E.128 desc[UR4][R24.64], R20 ;  /* 0x000000141800a985 */ /* 0x004fe2000c101d04 */
[C---:B------:R-:W-:Y:S03]  /*2850*/  ISETP.GE.OR P2, PT, R116.reuse, R97, P3 ;  /* 0x000000617400720c */ /* 0x040fe60001f46670 */
[----:B------:R1:W2:Y:S01]  /*2860*/  @!P6 LD.E.128 R4, desc[UR4][R28.64] ;  /* 0x000000041c04e980 */ /* 0x0002a2000c101d00 */
[----:B------:R-:W-:Y:S11]  /*2870*/  ISETP.LT.OR P2, PT, R116, R99, P2 ;  /* 0x000000637400720c */ /* 0x000ff60001741670 */
[----:B------:R-:W-:Y:S02]  /*2880*/  @!UPT UIADD3 URZ, UPT, UPT, URZ, URZ, URZ ;  /* 0x000000fffffff290 */ /* 0x000fe4000fffe0ff */
[----:B------:R-:W-:Y:S01]  /*2890*/  @!P2 IMAD R3, R131, 0x60, RZ ;  /* 0x000000608303a824 */ /* 0x000fe200078e02ff */
[C---:B-1----:R-:W-:Y:S04]  /*28a0*/  @!P4 LEA R28, P0, R178.reuse, R24, 0x7 ;  /* 0x00000018b21cc211 */ /* 0x042fe800078038ff */
[----:B------:R-:W-:Y:S02]  /*28b0*/  @!P4 LEA.HI.X R29, R178, R25, R179, 0x7, P0 ;  /* 0x00000019b21dc211 */ /* 0x000fe400000f3cb3 */
[----:B------:R-:W-:Y:S04]  /*28c0*/  ISETP.GE.AND P0, PT, R110, R97, PT ;  /* 0x000000616e00720c */ /* 0x000fe80003f06270 */
[----:B------:R-:W-:Y:S02]  /*28d0*/  ISETP.GE.OR P3, PT, R100, R189, P0 ;  /* 0x000000bd6400720c */ /* 0x000fe40000766670 */
[----:B------:R-:W-:Y:S02]  /*28e0*/  P2R R42, PR, RZ, 0x1 ;  /* 0x00000001ff2a7803 */ /* 0x000fe40000000000 */
[----:B------:R-:W-:Y:S01]  /*28f0*/  ISETP.LT.OR P3, PT, R110, R99, P3 ;  /* 0x000000636e00720c */ /* 0x000fe20001f61670 */
[----:B--2---:R1:W-:Y:S04]  /*2900*/  @!P6 ST.E.128 desc[UR4][R34.64], R4 ;  /* 0x000000042200e985 */ /* 0x0043e8000c101d04 */
[----:B------:R-:W2:Y:S01]  /*2910*/  @!P5 LD.E.128 R16, desc[UR4][R16.64] ;  /* 0x000000041010d980 */ /* 0x000ea2000c101d00 */
[----:B-1----:R-:W-:Y:S04]  /*2920*/  @!P2 IMAD.WIDE.U32 R4, R130, 0x60, R26 ;  /* 0x000000608204a825 */ /* 0x002fe800078e001a */
[----:B------:R-:W-:Y:S02]  /*2930*/  @!P2 IMAD.IADD R5, R5, 0x1, R3 ;  /* 0x000000010505a824 */ /* 0x000fe400078e0203 */
[----:B------:R-:W-:Y:S04]  /*2940*/  @!P2 IMAD.WIDE.U32 R6, R178, 0x60, R24 ;  /* 0x00000060b206a825 */ /* 0x000fe800078e0018 */
[----:B------:R-:W-:Y:S04]  /*2950*/  @!P2 IMAD R3, R179, 0x60, RZ ;  /* 0x00000060b303a824 */ /* 0x000fe800078e02ff */
[----:B------:R-:W-:Y:S02]  /*2960*/  @!P2 IMAD.IADD R7, R7, 0x1, R3 ;  /* 0x000000010707a824 */ /* 0x000fe400078e0203 */
[----:B------:R-:W-:Y:S01]  /*2970*/  @!P1 IMAD R3, R131, 0xa0, RZ ;  /* 0x000000a083039824 */ /* 0x000fe200078e02ff */
[----:B--2---:R1:W-:Y:S04]  /*2980*/  @!P5 ST.E.128 desc[UR4][R32.64], R16 ;  /* 0x000000102000d985 */ /* 0x0043e8000c101d04 */
[----:B------:R-:W2:Y:S01]  /*2990*/  @!P2 LD.E.128 R20, desc[UR4][R4.64] ;  /* 0x000000040414a980 */ /* 0x000ea2000c101d00 */
[C---:B-1----:R-:W-:Y:S04]  /*29a0*/  @!P1 IMAD.WIDE.U32 R16, R130.reuse, 0xa0, R26 ;  /* 0x000000a082109825 */ /* 0x042fe800078e001a */
[----:B------:R-:W-:Y:S02]  /*29b0*/  @!P1 IMAD.IADD R17, R17, 0x1, R3 ;  /* 0x0000000111119824 */ /* 0x000fe400078e0203 */
[----:B------:R-:W-:Y:S04]  /*29c0*/  @!P3 IMAD.WIDE.U32 R26, R130, 0xc0, R26 ;  /* 0x000000c0821ab825 */ /* 0x000fe800078e001a */
[----:B------:R-:W-:Y:S04]  /*29d0*/  @!P3 IMAD R3, R131, 0xc0, RZ ;  /* 0x000000c08303b824 */ /* 0x000fe800078e02ff */
[----:B------:R-:W-:Y:S02]  /*29e0*/  @!P3 IMAD.IADD R27, R27, 0x1, R3 ;  /* 0x000000011b1bb824 */ /* 0x000fe400078e0203 */
[----:B------:R-:W-:Y:S01]  /*29f0*/  @!P3 IMAD R3, R179, 0xc0, RZ ;  /* 0x000000c0b303b824 */ /* 0x000fe200078e02ff */
[----:B--2---:R1:W-:Y:S04]  /*2a00*/  @!P2 ST.E.128 desc[UR4][R6.64], R20 ;  /* 0x000000140600a985 */ /* 0x0043e8000c101d04 */
[----:B-1----:R-:W2:Y:S01]  /*2a10*/  @!P4 LD.E.128 R4, desc[UR4][R30.64] ;  /* 0x000000041e04c980 */ /* 0x002ea2000c101d00 */
[C---:B------:R-:W-:Y:S04]  /*2a20*/  @!P1 IMAD.WIDE.U32 R20, R178.reuse, 0xa0, R24 ;  /* 0x000000a0b2149825 */ /* 0x040fe800078e0018 */
[----:B------:R-:W-:Y:S02]  /*2a30*/  @!P1 IMAD.IADD R21, R21, 0x1, R8 ;  /* 0x0000000115159824 */ /* 0x000fe400078e0208 */
[----:B------:R-:W-:Y:S04]  /*2a40*/  @!P3 IMAD.WIDE.U32 R24, R178, 0xc0, R24 ;  /* 0x000000c0b218b825 */ /* 0x000fe800078e0018 */
[----:B------:R-:W-:Y:S01]  /*2a50*/  @!P3 IMAD.IADD R25, R25, 0x1, R3 ;  /* 0x000000011919b824 */ /* 0x000fe200078e0203 */
[----:B------:R-:W-:Y:S01]  /*2a60*/  IADD3 R3, P0, PT, RZ, -UR6, RZ ;  /* 0x80000006ff037c10 */ /* 0x000fe2000ff1e0ff */
[----:B--2---:R1:W-:Y:S04]  /*2a70*/  @!P4 ST.E.128 desc[UR4][R28.64], R4 ;  /* 0x000000041c00c985 */ /* 0x0043e8000c101d04 */
[----:B------:R-:W2:Y:S04]  /*2a80*/  @!P1 LD.E.128 R16, desc[UR4][R16.64] ;  /* 0x0000000410109980 */ /* 0x000ea8000c101d00 */
[----:B--2---:R2:W-:Y:S04]  /*2a90*/  @!P1 ST.E.128 desc[UR4][R20.64], R16 ;  /* 0x0000001014009985 */ /* 0x0045e8000c101d04 */
[----:B-1----:R-:W3:Y:S04]  /*2aa0*/  @!P3 LD.E.128 R4, desc[UR4][R26.64] ;  /* 0x000000041a04b980 */ /* 0x002ee8000c101d00 */
[----:B---3--:R2:W-:Y:S04]  /*2ab0*/  @!P3 ST.E.128 desc[UR4][R24.64], R4 ;  /* 0x000000041800b985 */ /* 0x0085e8000c101d04 */
[----:B------:R-:W3:Y:S04]  /*2ac0*/  LD.E R8, desc[UR4][R102.64+0x130] ;  /* 0x0001300466087980 */ /* 0x000ee8000c101900 */
[----:B------:R-:W4:Y:S01]  /*2ad0*/  LD.E R15, desc[UR4][R102.64+0xd0] ;  /* 0x0000d004660f7980 */ /* 0x000f22000c101900 */
[----:B---3--:R-:W-:Y:S04]  /*2ae0*/  IMAD.SHL.U32 R8, R8, 0x80, RZ ;  /* 0x0000008008087824 */ /* 0x008fe800078e00ff */
[----:B------:R-:W-:Y:S05]  /*2af0*/  IMAD.X R8, RZ, RZ, ~R8, P0 ;  /* 0x000000ffff087224 */ /* 0x000fea00000e0e08 */
[----:B------:R-:W-:Y:S04]  /*2b00*/  SHF.R.S64 R3, R3, 0x1f, R8 ;  /* 0x0000001f03037819 */ /* 0x000fe80000001008 */
[----:B------:R-:W-:Y:S04]  /*2b10*/  IADD3 R82, P0, PT, R82, R3, RZ ;  /* 0x0000000352527210 */ /* 0x000fe80007f1e0ff */
[----:B------:R-:W-:Y:S02]  /*2b20*/  LEA.HI.X.SX32 R83, R8, R83, 0x1, P0 ;  /* 0x0000005308537211 */ /* 0x000fe400000f0eff */
[----:B------:R-:W-:Y:S04]  /*2b30*/  ISETP.GT.AND P0, PT, R96, R69, PT ;  /* 0x000000456000720c */ /* 0x000fe80003f04270 */
[----:B------:R-:W-:Y:S02]  /*2b40*/  P2R R111, PR, RZ, 0x1 ;  /* 0x00000001ff6f7803 */ /* 0x000fe40000000000 */
[----:B------:R-:W-:Y:S04]  /*2b50*/  ISETP.GE.AND P0, PT, R110, R99, PT ;  /* 0x000000636e00720c */ /* 0x000fe80003f06270 */
[----:B------:R-:W-:Y:S02]  /*2b60*/  P2R R40, PR, RZ, 0x1 ;  /* 0x00000001ff287803 */ /* 0x000fe40000000000 */
[----:B----4-:R-:W-:Y:S11]  /*2b70*/  ISETP.NE.AND P0, PT, R15, RZ, PT ;  /* 0x000000ff0f00720c */ /* 0x010ff60003f05270 */
[----:B------:R-:W-:Y:S02]  /*2b80*/  @!UPT UIADD3 URZ, UPT, UPT, URZ, URZ, URZ ;  /* 0x000000fffffff290 */ /* 0x000fe4000fffe0ff */
[----:B--2---:R-:W-:Y:S05]  /*2b90*/  @P0 BRA `(.L_x_9262) ;  /* 0x0000000000e80947 */ /* 0x004fea0003800000 */
[C---:B------:R-:W-:Y:S04]  /*2ba0*/  LEA R24, P0, R93.reuse, R10, 0x1 ;  /* 0x0000000a5d187211 */ /* 0x040fe800078008ff */
[----:B------:R-:W-:Y:S02]  /*2bb0*/  LEA.HI.X R25, R93, R9, R72, 0x1, P0 ;  /* 0x000000095d197211 */ /* 0x000fe400000f0c48 */
[C---:B------:R-:W-:Y:S04]  /*2bc0*/  LEA R14, P0, R62.reuse, R88, 0x1 ;  /* 0x000000583e0e7211 */ /* 0x040fe800078008ff */
[----:B------:R-:W-:Y:S02]  /*2bd0*/  LEA.HI.X R15, R62, R89, R63, 0x1, P0 ;  /* 0x000000593e0f7211 */ /* 0x000fe400000f0c3f */
[----:B------:R-:W-:Y:S11]  /*2be0*/  ISETP.NE.AND P0, PT, R2, RZ, PT ;  /* 0x000000ff0200720c */ /* 0x000ff60003f05270 */
[----:B------:R-:W-:Y:S02]  /*2bf0*/  @!UPT UIADD3 URZ, UPT, UPT, URZ, URZ, URZ ;  /* 0x000000fffffff290 */ /* 0x000fe4000fffe0ff */
[----:B------:R-:W-:Y:S05]  /*2c00*/  @!P0 IMAD.MOV.U32 R8, RZ, RZ, R10 ;  /* 0x000000ffff088224 */ /* 0x000fea00078e000a */
[----:B------:R-:W2:Y:S04]  /*2c10*/  @!P0 LD.E.128 R4, desc[UR4][R8.64] ;  /* 0x0000000408048980 */ /* 0x000ea8000c101d00 */
[----:B--2---:R1:W-:Y:S01]  /*2c20*/  @!P0 ST.E.128 desc[UR4][R88.64], R4 ;  /* 0x0000000458008985 */ /* 0x0043e2000c101d04 */
[----:B------:R-:W-:Y:S05]  /*2c30*/  @!P6 IADD3 R26, P0, PT, R24, R77, RZ ;  /* 0x0000004d181ae210 */ /* 0x000fea0007f1e0ff */
[----:B------:R-:W-:Y:S01]  /*2c40*/  @!P6 IMAD.X R27, R25, 0x1, R75, P0 ;  /* 0x00000001191be824 */ /* 0x000fe200000e064b */
[CC--:B------:R-:W-:Y:S04]  /*2c50*/  @!P6 LEA R2, P0, R176.reuse, R14.reuse, 0x5 ;  /* 0x0000000eb002e211 */ /* 0x0c0fe800078028ff */
[----:B------:R-:W-:Y:S02]  /*2c60*/  @!P6 LEA.HI.X R3, R176, R15, R177, 0x5, P0 ;  /* 0x0000000fb003e211 */ /* 0x000fe400000f2cb1 */
[----:B------:R-:W-:Y:S01]  /*2c70*/  ISETP.NE.AND P0, PT, R0, RZ, PT ;  /* 0x000000ff0000720c */ /* 0x000fe20003f05270 */
[----:B------:R-:W-:Y:S11]  /*2c80*/  @!P2 IMAD R0, R177, 0x60, RZ ;  /* 0x00000060b100a824 */ /* 0x000ff600078e02ff */
[----:B------:R-:W-:Y:S01]  /*2c90*/  @!UPT UIADD3 URZ, UPT, UPT, URZ, URZ, URZ ;  /* 0x000000fffffff290 */ /* 0x000fe2000fffe0ff */
[----:B------:R-:W2:Y:S04]  /*2ca0*/  @!P0 LD.E.128 R20, desc[UR4][R24.64] ;  /* 0x0000000418148980 */ /* 0x000ea8000c101d00 */
[----:B--2---:R-:W-:Y:S01]  /*2cb0*/  @!P0 ST.E.128 desc[UR4][R14.64], R20 ;  /* 0x000000140e008985 */ /* 0x004fe2000c101d04 */
[----:B------:R-:W-:Y:S03]  /*2cc0*/  @!P5 IADD3 R30, P0, PT, R24, R81, RZ ;  /* 0x00000051181ed210 */ /* 0x000fe60007f1e0ff */
[----:B------:R2:W3:Y:S02]  /*2cd0*/  @!P6 LD.E.128 R16, desc[UR4][R26.64] ;  /* 0x000000041a10e980 */ /* 0x0004e4000c101d00 */
[C---:B------:R-:W-:Y:S01]  /*2ce0*/  @!P5 IMAD.X R31, R25.reuse, 0x1, R79, P0 ;  /* 0x00000001191fd824 */ /* 0x040fe200000e064f */
[C---:B------:R-:W-:Y:S04]  /*2cf0*/  @!P5 LEA R34, P0, R176.reuse, R14, 0x6 ;  /* 0x0000000eb022d211 */ /* 0x040fe800078030ff */
[----:B------:R-:W-:Y:S02]  /*2d00*/  @!P5 LEA.HI.X R35, R176, R15, R177, 0x6, P0 ;  /* 0x0000000fb023d211 */ /* 0x000fe400000f34b1 */
[----:B------:R-:W-:Y:S05]  /*2d10*/  @!P2 IADD3 R32, P0, PT, R24, R134, RZ ;  /* 0x000000861820a210 */ /* 0x000fea0007f1e0ff */
[----:B------:R-:W-:Y:S01]  /*2d20*/  @!P2 IMAD.X R33, R25, 0x1, R73, P0 ;  /* 0x000000011921a824 */ /* 0x000fe200000e0649 */
[C---:B------:R-:W-:Y:S04]  /*2d30*/  @!P4 LEA R28, P0, R132.reuse, R24, 0x7 ;  /* 0x00000018841cc211 */ /* 0x040fe800078038ff */
[----:B------:R-:W-:Y:S02]  /*2d40*/  @!P4 LEA.HI.X R29, R132, R25, R133, 0x7, P0 ;  /* 0x00000019841dc211 */ /* 0x000fe400000f3c85 */
[C---:B--2---:R-:W-:Y:S04]  /*2d50*/  @!P4 LEA R26, P0, R176.reuse, R14, 0x7 ;  /* 0x0000000eb01ac211 */ /* 0x044fe800078038ff */
[----:B------:R-:W-:Y:S02]  /*2d60*/  @!P4 LEA.HI.X R27, R176, R15, R177, 0x7, P0 ;  /* 0x0000000fb01bc211 */ /* 0x000fe400000f3cb1 */
[----:B------:R-:W-:Y:S04]  /*2d70*/  ISETP.GE.AND P0, PT, R100, R189, PT ;  /* 0x000000bd6400720c */ /* 0x000fe80003f06270 */
[----:B------:R-:W-:Y:S01]  /*2d80*/  P2R R113, PR, RZ, 0x1 ;  /* 0x00000001ff717803 */ /* 0x000fe20000000000 */
[----:B---3--:R2:W-:Y:S04]  /*2d90*/  @!P6 ST.E.128 desc[UR4][R2.64], R16 ;  /* 0x000000100200e985 */ /* 0x0085e8000c101d04 */
[----:B-1----:R-:W3:Y:S01]  /*2da0*/  @!P5 LD.E.128 R4, desc[UR4][R30.64] ;  /* 0x000000041e04d980 */ /* 0x002ee2000c101d00 */
[----:B--2---:R-:W-:Y:S04]  /*2db0*/  @!P2 IMAD.WIDE.U32 R2, R176, 0x60, R14 ;  /* 0x00000060b002a825 */ /* 0x004fe800078e000e */
[----:B------:R-:W-:Y:S02]  /*2dc0*/  @!P2 IMAD.IADD R3, R3, 0x1, R0 ;  /* 0x000000010303a824 */ /* 0x000fe400078e0200 */
[----:B------:R-:W-:Y:S01]  /*2dd0*/  @!P1 IMAD R0, R133, 0xa0, RZ ;  /* 0x000000a085009824 */ /* 0x000fe200078e02ff */
[----:B---3--:R-:W-:Y:S04]  /*2de0*/  @!P5 ST.E.128 desc[UR4][R34.64], R4 ;  /* 0x000000042200d985 */ /* 0x008fe8000c101d04 */
[----:B------:R-:W2:Y:S04]  /*2df0*/  @!P2 LD.E.128 R20, desc[UR4][R32.64] ;  /* 0x000000042014a980 */ /* 0x000ea8000c101d00 */
[----:B--2---:R1:W-:Y:S04]  /*2e00*/  @!P2 ST.E.128 desc[UR4][R2.64], R20 ;  /* 0x000000140200a985 */ /* 0x0043e8000c101d04 */
[----:B------:R-:W2:Y:S01]  /*2e10*/  @!P4 LD.E.128 R16, desc[UR4][R28.64] ;  /* 0x000000041c10c980 */ /* 0x000ea2000c101d00 */
[----:B-1----:R-:W-:Y:S04]  /*2e20*/  @!P1 IMAD.WIDE.U32 R2, R132, 0xa0, R24 ;  /* 0x000000a084029825 */ /* 0x002fe800078e0018 */
[----:B------:R-:W-:Y:S02]  /*2e30*/  @!P1 IMAD.IADD R3, R3, 0x1, R0 ;  /* 0x0000000103039824 */ /* 0x000fe400078e0200 */
[----:B------:R-:W-:Y:S04]  /*2e40*/  @!P1 IMAD.WIDE.U32 R20, R176, 0xa0, R14 ;  /* 0x000000a0b0149825 */ /* 0x000fe800078e000e */
[----:B------:R-:W-:Y:S04]  /*2e50*/  @!P1 IMAD R0, R177, 0xa0, RZ ;  /* 0x000000a0b1009824 */ /* 0x000fe800078e02ff */
[----:B------:R-:W-:Y:S01]  /*2e60*/  @!P1 IMAD.IADD R21, R21, 0x1, R0 ;  /* 0x0000000115159824 */ /* 0x000fe200078e0200 */
[----:B--2---:R1:W-:Y:S04]  /*2e70*/  @!P4 ST.E.128 desc[UR4][R26.64], R16 ;  /* 0x000000101a00c985 */ /* 0x0043e8000c101d04 */
[----:B------:R-:W2:Y:S04]  /*2e80*/  @!P1 LD.E.128 R4, desc[UR4][R2.64] ;  /* 0x0000000402049980 */ /* 0x000ea8000c101d00 */
        /* <DEDUP_REMOVED lines=11> */
.L_x_9262:
        /* <DEDUP_REMOVED lines=10> */
[----:B------:R-:W-:Y:S02]  /*2fe0*/  SHF.L.U64.HI R3, R118, 0x1, R95 ;  /* 0x0000000176037819 */ /* 0x000fe4000001025f */
[----:B------:R-:W-:Y:S02]  /*2ff0*/  IADD3 R34, P0, PT, R48, R5, RZ ;  /* 0x0000000530227210 */ /* 0x000fe40007f1e0ff */
[----:B------:R-:W-:Y:S02]  /*3000*/  LEA.HI.X R39, R93, R9, R72, 0x1, P1 ;  /* 0x000000095d277211 */ /* 0x000fe400008f0c48 */
[----:B------:R-:W-:Y:S01]  /*3010*/  IADD3 R6, P2, PT, R12, R5, RZ ;  /* 0x000000050c067210 */ /* 0x000fe20007f5e0ff */
[--C-:B------:R-:W-:Y:S04]  /*3020*/  IMAD.X R35, R49, 0x1, R3.reuse, P0 ;  /* 0x0000000131237824 */ /* 0x100fe800000e0603 */
[----:B------:R-:W-:Y:S01]  /*3030*/  IMAD.X R7, R13, 0x1, R3, P2 ;  /* 0x000000010d077824 */ /* 0x000fe200010e0603 */
[----:B--2---:R-:W-:Y:S04]  /*3040*/  ISETP.GE.AND P3, PT, R100, R41, PT ;  /* 0x000000296400720c */ /* 0x004fe80003f66270 */
[-C--:B------:R-:W-:Y:S02]  /*3050*/  ISETP.GE.OR P1, PT, R126, R97.reuse, P3 ;  /* 0x000000617e00720c */ /* 0x080fe40001f26670 */
[----:B------:R-:W-:Y:S02]  /*3060*/  ISETP.GE.OR P2, PT, R68, R97, P3 ;  /* 0x000000614400720c */ /* 0x000fe40001f46670 */
[----:B------:R-:W-:Y:S11]  /*3070*/  ISETP.LT.OR P0, PT, R126, R99, P1 ;  /* 0x000000637e00720c */ /* 0x000ff60000f01670 */
[----:B------:R-:W-:Y:S02]  /*3080*/  @!UPT UIADD3 URZ, UPT, UPT, URZ, URZ, URZ ;  /* 0x000000fffffff290 */ /* 0x000fe4000fffe0ff */
[----:B------:R-:W-:Y:S05]  /*3090*/  @P0 BRA `(.L_x_9266) ;  /* 0x0000000000b80947 */ /* 0x000fea0003800000 */
        /* <DEDUP_REMOVED lines=46> */
.L_x_9266:
[----:B------:R-:W-:Y:S05]  /*3380*/  BSYNC.RECONVERGENT B0 ;  /* 0x0000000000007941 */ /* 0x000fea0003800200 */
.L_x_9265:
[----:B------:R-:W-:Y:S01]  /*3390*/  ISETP.LT.OR P2, PT, R68, R99, P2 ;  /* 0x000000634400720c */ /* 0x000fe20001741670 */
[----:B------:R-:W-:Y:S01]  /*33a0*/  BSSY.RECONVERGENT B0, `(.L_x_9267) ;  /* 0x0000032000007945 */ /* 0x000fe20003800200 */
[C---:B------:R-:W-:Y:S04]  /*33b0*/  ISETP.GE.OR P0, PT, R67.reuse, R97, P3 ;  /* 0x000000614300720c */ /* 0x040fe80001f06670 */
        /* <DEDUP_REMOVED lines=48> */
.L_x_9268:
[----:B------:R-:W-:Y:S05]  /*36c0*/  BSYNC.RECONVERGENT B0 ;  /* 0x0000000000007941 */ /* 0x000fea0003800200 */
.L_x_9267:
        /* <DEDUP_REMOVED lines=53> */
.L_x_9270:
[----:B------:R-:W-:Y:S05]  /*3a20*/  BSYNC.RECONVERGENT B0 ;  /* 0x0000000000007941 */ /* 0x000fea0003800200 */
.L_x_9269:
[----:B------:R-:W-:Y:S01]  /*3a30*/  ISETP.GE.OR P0, PT, R66, R97, P3 ;  /* 0x000000614200720c */ /* 0x000fe20001f06670 */
[----:B------:R-:W-:Y:S01]  /*3a40*/  BSSY.RECONVERGENT B0, `(.L_x_9271) ;  /* 0x0000038000007945 */ /* 0x000fe20003800200 */
[----:B------:R-:W-:Y:S02]  /*3a50*/  ISETP.NE.AND P1, PT, R42, RZ, PT ;  /* 0x000000ff2a00720c */ /* 0x000fe40003f25270 */
[----:B------:R-:W-:Y:S02]  /*3a60*/  ISETP.LT.OR P0, PT, R66, R99, P0 ;  /* 0x000000634200720c */ /* 0x000fe40000701670 */
[----:B------:R-:W-:Y:S11]  /*3a70*/  ISETP.GE.OR P4, PT, R100, R41, P1 ;  /* 0x000000296400720c */ /* 0x000ff60000f86670 */
[----:B------:R-:W-:Y:S05]  /*3a80*/  @P0 BRA `(.L_x_9272) ;  /* 0x0000000000cc0947 */ /* 0x000fea0003800000 */
[----:B------:R-:W-:Y:S02]  /*3a90*/  ISETP.GE.AND P0, PT, R100, R15, PT ;  /* 0x0000000f6400720c */ /* 0x000fe40003f06270 */
[----:B------:R-:W-:Y:S04]  /*3aa0*/  IADD3 R42, P1, PT, R38, R81, RZ ;  /* 0x00000051262a7210 */ /* 0x000fe80007f3e0ff */
[----:B------:R-:W-:Y:S02]  /*3ab0*/  IADD3.X R43, PT, PT, R39, R79, RZ, P1, !PT ;  /* 0x0000004f272b7210 */ /* 0x000fe40000ffe4ff */
[C---:B------:R-:W-:Y:S03]  /*3ac0*/  LEA R46, P1, R176.reuse, R36, 0x6 ;  /* 0x00000024b02e7211 */ /* 0x040fe600078230ff */
[----:B-123--:R-:W2:Y:S01]  /*3ad0*/  LD.E.128 R20, desc[UR4][R42.64] ;  /* 0x000000042a147980 */ /* 0x00eea2000c101d00 */
        /* <DEDUP_REMOVED lines=46> */
.L_x_9272:
[----:B------:R-:W-:Y:S05]  /*3dc0*/  BSYNC.RECONVERGENT B0 ;  /* 0x0000000000007941 */ /* 0x000fea0003800200 */
.L_x_9271:
[----:B------:R-:W-:Y:S01]  /*3dd0*/  ISETP.GE.OR P0, PT, R116, R97, P3 ;  /* 0x000000617400720c */ /* 0x000fe20001f06670 */
[----:B------:R-:W-:Y:S01]  /*3de0*/  BSSY.RECONVERGENT B0, `(.L_x_9273) ;  /* 0x000003d000007945 */ /* 0x000fe20003800200 */
[----:B------:R-:W-:Y:S02]  /*3df0*/  ISETP.NE.AND P5, PT, R40, RZ, PT ;  /* 0x000000ff2800720c */ /* 0x000fe40003fa5270 */
[----:B------:R-:W-:Y:S02]  /*3e00*/  ISETP.LT.OR P0, PT, R116, R99, P0 ;  /* 0x000000637400720c */ /* 0x000fe40000701670 */
[-C--:B------:R-:W-:Y:S02]  /*3e10*/  ISETP.GE.OR P2, PT, R114, R97.reuse, P3 ;  /* 0x000000617200720c */ /* 0x080fe40001f46670 */
[----:B------:R-:W-:Y:S02]  /*3e20*/  ISETP.GE.OR P1, PT, R112, R97, P3 ;  /* 0x000000617000720c */ /* 0x000fe40001f26670 */
[----:B------:R-:W-:Y:S02]  /*3e30*/  PLOP3.LUT P4, PT, P4, P5, PT, 0xf2, 0x2f ;  /* 0x00000000002f781c */ /* 0x000fe4000278be72 */
[-C--:B------:R-:W-:Y:S02]  /*3e40*/  ISETP.LT.OR P2, PT, R114, R99.reuse, P2 ;  /* 0x000000637200720c */ /* 0x080fe40001741670 */
[----:B------:R-:W-:Y:S03]  /*3e50*/  ISETP.LT.OR P3, PT, R112, R99, P1 ;  /* 0x000000637000720c */ /* 0x000fe60000f61670 */
[----:B------:R-:W-:Y:S10]  /*3e60*/  @P0 BRA `(.L_x_9274) ;  /* 0x0000000000d00947 */ /* 0x000ff40003800000 */
[----:B------:R-:W-:Y:S01]  /*3e70*/  ISETP.GE.AND P0, PT, R100, R15, PT ;  /* 0x0000000f6400720c */ /* 0x000fe20003f06270 */
[----:B----4-:R-:W-:Y:S01]  /*3e80*/  IMAD.WIDE.U32 R46, R176, 0x60, R36 ;  /* 0x00000060b02e7825 */ /* 0x010fe200078e0024 */
[----:B------:R-:W-:Y:S03]  /*3e90*/  IADD3 R42, P1, PT, R38, R134, RZ ;  /* 0x00000086262a7210 */ /* 0x000fe60007f3e0ff */
[----:B------:R-:W-:Y:S01]  /*3ea0*/  IMAD R40, R177, 0x60, RZ ;  /* 0x00000060b1287824 */ /* 0x000fe200078e02ff */
[----:B------:R-:W-:Y:S04]  /*3eb0*/  IADD3.X R43, PT, PT, R39, R73, RZ, P1, !PT ;  /* 0x00000049272b7210 */ /* 0x000fe80000ffe4ff */
[----:B------:R-:W-:Y:S01]  /*3ec0*/  IADD3 R47, PT, PT, R40, R47, RZ ;  /* 0x0000002f282f7210 */ /* 0x000fe20007ffe0ff */
[----:B-123--:R-:W2:Y:S02]  /*3ed0*/  LD.E.128 R20, desc[UR4][R42.64] ;  /* 0x000000042a147980 */ /* 0x00eea4000c101d00 */
        /* <DEDUP_REMOVED lines=45> */
.L_x_9274:
[----:B------:R-:W-:Y:S05]  /*41b0*/  BSYNC.RECONVERGENT B0 ;  /* 0x0000000000007941 */ /* 0x000fea0003800200 */
.L_x_9273:
[----:B------:R-:W-:Y:S04]  /*41c0*/  BSSY.RECONVERGENT B0, `(.L_x_9275) ;  /* 0x0000035000007945 */ /* 0x000fe80003800200 */
[----:B------:R-:W-:Y:S05]  /*41d0*/  @P2 BRA `(.L_x_9276) ;  /* 0x0000000000cc2947 */ /* 0x000fea0003800000 */
[----:B------:R-:W-:Y:S02]  /*41e0*/  ISETP.GE.AND P0, PT, R100, R15, PT ;  /* 0x0000000f6400720c */ /* 0x000fe40003f06270 */
[C---:B------:R-:W-:Y:S04]  /*41f0*/  LEA R42, P1, R132.reuse, R38, 0x7 ;  /* 0x00000026842a7211 */ /* 0x040fe800078238ff */
[----:B------:R-:W-:Y:S05]  /*4200*/  LEA.HI.X R43, R132, R39, R133, 0x7, P1 ;  /* 0x00000027842b7211 */ /* 0x000fea00008f3c85 */
[----:B-1234-:R1:W2:Y:S02]  /*4210*/  LD.E.128 R20, desc[UR4][R42.64] ;  /* 0x000000042a147980 */ /* 0x01e2a4000c101d00 */
[C---:B------:R-:W-:Y:S04]  /*4220*/  @!P0 IMAD.WIDE R32, R11.reuse, 0x80, R34 ;  /* 0x000000800b208825 */ /* 0x040fe800078e0222 */
[----:B------:R-:W-:Y:S02]  /*4230*/  @!P0 IMAD.WIDE R24, R11, 0x80, R6 ;  /* 0x000000800b188825 */ /* 0x000fe400078e0206 */
[----:B------:R-:W3:Y:S06]  /*4240*/  @!P0 LD.E.64 R32, desc[UR4][R32.64] ;  /* 0x0000000420208980 */ /* 0x000eec000c101b00 */
[----:B------:R-:W4:Y:S01]  /*4250*/  @!P0 LD.E.64 R16, desc[UR4][R24.64] ;  /* 0x0000000418108980 */ /* 0x000f22000c101b00 */
[----:B-1----:R-:W-:Y:S02]  /*4260*/  LEA R42, P1, R176, R36, 0x7 ;  /* 0x00000024b02a7211 */ /* 0x002fe400078238ff */
        /* <DEDUP_REMOVED lines=42> */
.L_x_9276:
[----:B------:R-:W-:Y:S05]  /*4510*/  BSYNC.RECONVERGENT B0 ;  /* 0x0000000000007941 */ /* 0x000fea0003800200 */
.L_x_9275:
[----:B------:R-:W-:Y:S04]  /*4520*/  BSSY.RECONVERGENT B0, `(.L_x_9277) ;  /* 0x0000037000007945 */ /* 0x000fe80003800200 */
[----:B------:R-:W-:Y:S05]  /*4530*/  @P3 BRA `(.L_x_9278) ;  /* 0x0000000000d43947 */ /* 0x000fea0003800000 */
[----:B------:R-:W-:Y:S01]  /*4540*/  ISETP.GE.AND P0, PT, R100, R15, PT ;  /* 0x0000000f6400720c */ /* 0x000fe20003f06270 */
[----:B------:R-:W-:Y:S04]  /*4550*/  IMAD.WIDE.U32 R40, R132, 0xa0, R38 ;  /* 0x000000a084287825 */ /* 0x000fe800078e0026 */
[----:B------:R-:W-:Y:S02]  /*4560*/  IMAD R30, R133, 0xa0, RZ ;  /* 0x000000a0851e7824 */ /* 0x000fe400078e02ff */
[----:B-1--4-:R-:W-:Y:S03]  /*4570*/  IMAD.WIDE.U32 R46, R176, 0xa0, R36 ;  /* 0x000000a0b02e7825 */ /* 0x012fe600078e0024 */
[----:B------:R-:W-:Y:S03]  /*4580*/  IADD3 R41, PT, PT, R30, R41, RZ ;  /* 0x000000291e297210 */ /* 0x000fe60007ffe0ff */
[C---:B------:R-:W-:Y:S02]  /*4590*/  @!P0 IMAD.WIDE R32, R11.reuse, 0xa0, R34 ;  /* 0x000000a00b208825 */ /* 0x040fe400078e0222 */
[----:B--23--:R1:W2:Y:S02]  /*45a0*/  LD.E.128 R20, desc[UR4][R40.64] ;  /* 0x0000000428147980 */ /* 0x00c2a4000c101d00 */
        /* <DEDUP_REMOVED lines=46> */
.L_x_9278:
[----:B------:R-:W-:Y:S05]  /*4890*/  BSYNC.RECONVERGENT B0 ;  /* 0x0000000000007941 */ /* 0x000fea0003800200 */
.L_x_9277:
        /* <DEDUP_REMOVED lines=55> */
.L_x_9280:
[----:B------:R-:W-:Y:S05]  /*4c10*/  BSYNC.RECONVERGENT B0 ;  /* 0x0000000000007941 */ /* 0x000fea0003800200 */
.L_x_9279:
[----:B------:R-:W5:Y:S02]  /*4c20*/  LD.E R3, desc[UR4][R102.64+0xd0] ;  /* 0x0000d00466037980 */ /* 0x000f64000c101900 */
[----:B-----5:R-:W-:Y:S05]  /*4c30*/  IMAD.U32 R3, R3, -0x40, RZ ;  /* 0xffffffc003037824 */ /* 0x020fea00078e00ff */
[C---:B------:R-:W-:Y:S02]  /*4c40*/  LEA R12, P1, R3.reuse, R12, 0x1 ;  /* 0x0000000c030c7211 */ /* 0x040fe400078208ff */
[C---:B------:R-:W-:Y:S02]  /*4c50*/  LEA R48, P0, R3.reuse, R48, 0x1 ;  /* 0x0000003003307211 */ /* 0x040fe400078008ff */
[C---:B------:R-:W-:Y:S02]  /*4c60*/  LEA.HI.X.SX32 R13, R3.reuse, R13, 0x1, P1 ;  /* 0x0000000d030d7211 */ /* 0x040fe400008f0eff */
[----:B------:R-:W-:Y:S01]  /*4c70*/  LEA.HI.X.SX32 R49, R3, R49, 0x1, P0 ;  /* 0x0000003103317211 */ /* 0x000fe200000f0eff */
[----:B------:R-:W-:Y:S05]  /*4c80*/  BRA `(.L_x_9263) ;  /* 0x0000002c00d07947 */ /* 0x000fea0003800000 */
.L_x_9264:
        /* <DEDUP_REMOVED lines=51> */
[C---:B-----5:R-:W-:Y:S01]  /*4fc0*/  @!P0 SHF.L.U32 R32, R40.reuse, 0x10, RZ ;  /* 0x0000001028208819 */ /* 0x060fe200000006ff */
[----:B------:R-:W-:Y:S01]  /*4fd0*/  @!P0 FMUL.FTZ R2, R27, R30 ;  /* 0x0000001e1b028220 */ /* 0x000fe20000410000 */
[----:B------:R-:W-:Y:S01]  /*4fe0*/  @!P0 LOP3.LUT R18, R139, 0xffff0000, RZ, 0xc0, !PT ;  /* 0xffff00008b128812 */ /* 0x000fe200078ec0ff */
[C---:B------:R-:W-:Y:S01]  /*4ff0*/  @!P0 IMAD.U32 R38, R41.reuse, 0x10000, RZ ;  /* 0x0001000029268824 */ /* 0x040fe200078e00ff */
        /* <DEDUP_REMOVED lines=10> */
[C---:B------:R-:W-:Y:S01]  /*50a0*/  @!P0 SHF.L.U32 R32, R54.reuse, 0x10, RZ ;  /* 0x0000001036208819 */ /* 0x040fe200000006ff */
[----:B------:R-:W-:Y:S01]  /*50b0*/  @!P0 FMUL.FTZ R3, R25, R22 ;  /* 0x0000001619038220 */ /* 0x000fe20000410000 */
        /* <DEDUP_REMOVED lines=8> */
[----:B------:R-:W-:Y:S01]  /*5140*/  @!P0 IMAD.U32 R42, R43, 0x10000, RZ ;  /* 0x000100002b2a8824 */ /* 0x000fe200078e00ff */
[C---:B------:R-:W-:Y:S01]  /*5150*/  @!P0 LOP3.LUT R43, R55.reuse, 0xffff0000, RZ, 0xc0, !PT ;  /* 0xffff0000372b8812 */ /* 0x040fe200078ec0ff */
[----:B------:R-:W-:Y:S01]  /*5160*/  @!P0 FMUL.FTZ R6, R20, R23 ;  /* 0x0000001714068220 */ /* 0x000fe20000410000 */
[----:B------:R-:W-:Y:S01]  /*5170*/  @!P0 MOV R52, R45 ;  /* 0x0000002d00348202 */ /* 0x000fe20000000f00 */
[----:B------:R-:W-:Y:S02]  /*5180*/  @!P0 IMAD.U32 R34, R55, 0x10000, RZ ;  /* 0x0001000037228824 */ /* 0x000fe400078e00ff */
[----:B------:R-:W-:Y:S01]  /*5190*/  @!P0 FFMA.FTZ R3, R36, R38, R3 ;  /* 0x0000002624038223 */ /* 0x000fe20000010003 */
[----:B------:R-:W-:Y:S01]  /*51a0*/  @!P0 FMUL.FTZ R7, R16, R21 ;  /* 0x0000001510078220 */ /* 0x000fe20000410000 */
        /* <DEDUP_REMOVED lines=13> */
.L_x_9282:
[----:B------:R-:W-:Y:S05]  /*5280*/  BSYNC.RECONVERGENT B0 ;  /* 0x0000000000007941 */ /* 0x000fea0003800200 */
.L_x_9281:
        /* <DEDUP_REMOVED lines=52> */
[C---:B------:R-:W-:Y:S01]  /*55d0*/  @!P0 SHF.L.U32 R40, R45.reuse, 0x10, RZ ;  /* 0x000000102d288819 */ /* 0x040fe200000006ff */
        /* <DEDUP_REMOVED lines=8> */
[----:B------:R-:W-:Y:S01]  /*5660*/  @!P2 FADD.FTZ R22, -R22, -RZ ;  /* 0x800000ff1616a221 */ /* 0x000fe20000010100 */
[----:B------:R-:W-:Y:S01]  /*5670*/  @!P0 LOP3.LUT R45, R55, 0xffff0000, RZ, 0xc0, !PT ;  /* 0xffff0000372d8812 */ /* 0x000fe200078ec0ff */
        /* <DEDUP_REMOVED lines=12> */
[----:B------:R-:W-:Y:S01]  /*5740*/  @!P0 FMUL.FTZ R6, R21, R22 ;  /* 0x0000001615068220 */ /* 0x000fe20000410000 */
        /* <DEDUP_REMOVED lines=16> */
.L_x_9284:
[----:B------:R-:W-:Y:S05]  /*5850*/  BSYNC.RECONVERGENT B0 ;  /* 0x0000000000007941 */ /* 0x000fea0003800200 */
.L_x_9283:
[CC--:B------:R-:W-:Y:S01]  /*5860*/  ISETP.GE.OR P0, PT, R67.reuse, R97.reuse, P4 ;  /* 0x000000614300720c */ /* 0x0c0fe20002706670 */
[----:B------:R-:W-:Y:S01]  /*5870*/  BSSY.RECONVERGENT B0, `(.L_x_9285) ;  /* 0x000005d000007945 */ /* 0x000fe20003800200 */
[----:B------:R-:W-:Y:S02]  /*5880*/  ISETP.GE.OR P3, PT, R66, R97, P4 ;  /* 0x000000614200720c */ /* 0x000fe40002766670 */
[----:B------:R-:W-:Y:S11]  /*5890*/  ISETP.LT.OR P0, PT, R67, R99, P0 ;  /* 0x000000634300720c */ /* 0x000ff60000701670 */
[----:B------:R-:W-:Y:S02]  /*58a0*/  @!UPT UIADD3 URZ, UPT, UPT, URZ, URZ, URZ ;  /* 0x000000fffffff290 */ /* 0x000fe4000fffe0ff */
[----:B------:R-:W-:Y:S05]  /*58b0*/  @P0 BRA `(.L_x_9286) ;  /* 0x0000000400600947 */ /* 0x000fea0003800000 */
        /* <DEDUP_REMOVED lines=19> */
[----:B------:R-:W4:Y:S08]  /*59f0*/  @!P0 LD.E.128 R20, desc[UR4][R20.64] ;  /* 0x0000000414148980 */ /* 0x000f30000c101d00 */
[----:B------:R2:W5:Y:S01]  /*5a00*/  @!P0 LD.E.128 R44, desc[UR4][R36.64] ;  /* 0x00000004242c8980 */ /* 0x000562000c101d00 */
[----:B---3--:R-:W-:Y:S01]  /*5a10*/  @!P0 SHF.L.U32 R34, R140, 0x10, RZ ;  /* 0x000000108c228819 */ /* 0x008fe200000006ff */
        /* <DEDUP_REMOVED lines=47> */
[----:B------:R-:W-:Y:S01]  /*5d10*/  @!P0 IMAD.U32 R43, R46, 0x10000, RZ ;  /* 0x000100002e2b8824 */ /* 0x000fe200078e00ff */
[----:B------:R-:W-:Y:S01]  /*5d20*/  @!P0 LOP3.LUT R46, R47, 0xffff0000, RZ, 0xc0, !PT ;  /* 0xffff00002f2e8812 */ /* 0x000fe200078ec0ff */
        /* <DEDUP_REMOVED lines=17> */
.L_x_9286:
[----:B------:R-:W-:Y:S05]  /*5e40*/  BSYNC.RECONVERGENT B0 ;  /* 0x0000000000007941 */ /* 0x000fea0003800200 */
.L_x_9285:
[----:B------:R-:W-:Y:S01]  /*5e50*/  ISETP.LT.OR P2, PT, R66, R99, P3 ;  /* 0x000000634200720c */ /* 0x000fe20001f41670 */
[----:B------:R-:W-:Y:S01]  /*5e60*/  BSSY.RECONVERGENT B0, `(.L_x_9287) ;  /* 0x000005c000007945 */ /* 0x000fe20003800200 */
[C---:B------:R-:W-:Y:S04]  /*5e70*/  ISETP.GE.OR P0, PT, R116.reuse, R97, P4 ;  /* 0x000000617400720c */ /* 0x040fe80002706670 */
        /* <DEDUP_REMOVED lines=13> */
[----:B---3--:R-:W3:Y:S01]  /*5f50*/  @!P0 LD.E.128 R140, desc[UR4][R140.64] ;  /* 0x000000048c8c8980 */ /* 0x008ee2000c101d00 */
        /* <DEDUP_REMOVED lines=76> */
.L_x_9288:
[----:B------:R-:W-:Y:S05]  /*6420*/  BSYNC.RECONVERGENT B0 ;  /* 0x0000000000007941 */ /* 0x000fea0003800200 */
.L_x_9287:
        /* <DEDUP_REMOVED lines=54> */
[----:B------:R-:W-:Y:S01]  /*6790*/  @!P0 SHF.L.U32 R41, R42, 0x10, RZ ;  /* 0x000000102a298819 */ /* 0x000fe200000006ff */
[----:B------:R-:W-:Y:S01]  /*67a0*/  @!P2 FADD.FTZ R32, -R32, -RZ ;  /* 0x800000ff2020a221 */ /* 0x000fe20000010100 */
[----:B------:R-:W-:Y:S01]  /*67b0*/  @!P0 LOP3.LUT R44, R42, 0xffff0000, RZ, 0xc0, !PT ;  /* 0xffff00002a2c8812 */ /* 0x000fe200078ec0ff */
[----:B------:R-:W-:Y:S01]  /*67c0*/  @!P0 FMUL.FTZ R3, R26, R31 ;  /* 0x0000001f1a038220 */ /* 0x000fe20000410000 */
[----:B------:R-:W-:Y:S01]  /*67d0*/  @!P0 LOP3.LUT R46, R43, 0xffff0000, RZ, 0xc0, !PT ;  /* 0xffff00002b2e8812 */ /* 0x000fe200078ec0ff */
[----:B------:R-:W-:Y:S01]  /*67e0*/  @!P2 FADD.FTZ R29, -R29, -RZ ;  /* 0x800000ff1d1da221 */ /* 0x000fe20000010100 */
[----:B------:R-:W-:Y:S01]  /*67f0*/  @!P2 FADD.FTZ R22, -R22, -RZ ;  /* 0x800000ff1616a221 */ /* 0x000fe20000010100 */
[----:B------:R-:W-:Y:S01]  /*6800*/  @!P2 FADD.FTZ R25, -R25, -RZ ;  /* 0x800000ff1919a221 */ /* 0x000fe20000010100 */
[----:B------:R-:W-:Y:S01]  /*6810*/  @!P0 IMAD.U32 R45, R43, 0x10000, RZ ;  /* 0x000100002b2d8824 */ /* 0x000fe200078e00ff */
[----:B------:R-:W-:Y:S01]  /*6820*/  @!P0 LOP3.LUT R43, R54, 0xffff0000, RZ, 0xc0, !PT ;  /* 0xffff0000362b8812 */ /* 0x000fe200078ec0ff */
[----:B------:R-:W-:Y:S01]  /*6830*/  @!P0 FFMA.FTZ R2, R37, R36, R2 ;  /* 0x0000002425028223 */ /* 0x000fe20000010002 */
[----:B------:R-:W-:Y:S01]  /*6840*/  @!P0 LOP3.LUT R37, R55, 0xffff0000, RZ, 0xc0, !PT ;  /* 0xffff000037258812 */ /* 0x000fe200078ec0ff */
[----:B------:R-:W-:Y:S01]  /*6850*/  @!P0 FMUL.FTZ R4, R27, R32 ;  /* 0x000000201b048220 */ /* 0x000fe20000410000 */
[----:B------:R-:W-:Y:S01]  /*6860*/  @!P2 FADD.FTZ R20, -R20, -RZ ;  /* 0x800000ff1414a221 */ /* 0x000fe20000010100 */
[----:B------:R-:W-:Y:S01]  /*6870*/  @!P0 IMAD.U32 R42, R54, 0x10000, RZ ;  /* 0x00010000362a8824 */ /* 0x000fe200078e00ff */
[----:B------:R-:W-:Y:S01]  /*6880*/  @!P0 F2FP.BF16.F32.PACK_AB R117, R2, R0 ;  /* 0x000000000275823e */ /* 0x000fe200000010ff */
[----:B------:R-:W-:Y:S01]  /*6890*/  @!P0 FFMA.FTZ R3, R34, R38, R3 ;  /* 0x0000002622038223 */ /* 0x000fe20000010003 */
[----:B------:R-:W-:Y:S01]  /*68a0*/  @!P0 SHF.L.U32 R34, R55, 0x10, RZ ;  /* 0x0000001037228819 */ /* 0x000fe200000006ff */
[----:B------:R-:W-:Y:S01]  /*68b0*/  @!P0 FMUL.FTZ R5, R24, R29 ;  /* 0x0000001d18058220 */ /* 0x000fe20000410000 */
[----:B------:R-:W-:Y:S01]  /*68c0*/  @!P0 MOV R52, R117 ;  /* 0x0000007500348202 */ /* 0x000fe20000000f00 */
[----:B------:R-:W-:Y:S02]  /*68d0*/  IMAD.IADD R143, R47, 0x1, R143 ;  /* 0x000000012f8f7824 */ /* 0x000fe400078e028f */
[----:B------:R-:W-:Y:S01]  /*68e0*/  @!P0 FFMA.FTZ R4, R39, R40, R4 ;  /* 0x0000002827048223 */ /* 0x000fe20000010004 */
[----:B------:R-:W-:Y:S01]  /*68f0*/  @!P0 FMUL.FTZ R6, R21, R22 ;  /* 0x0000001615068220 */ /* 0x000fe20000410000 */
[----:B------:R-:W-:Y:S01]  /*6900*/  @!P0 FMUL.FTZ R7, R16, R25 ;  /* 0x0000001910078220 */ /* 0x000fe20000410000 */
        /* <DEDUP_REMOVED lines=12> */
.L_x_9290:
[----:B------:R-:W-:Y:S05]  /*69d0*/  BSYNC.RECONVERGENT B0 ;  /* 0x0000000000007941 */ /* 0x000fea0003800200 */
.L_x_9289:
        /* <DEDUP_REMOVED lines=16> */
[C---:B------:R-:W-:Y:S04]  /*6ae0*/  @!P0 IADD3 R140, P2, PT, R117.reuse, R84, RZ ;  /* 0x00000054758c8210 */ /* 0x040fe80007f5e0ff */
[----:B------:R-:W-:Y:S02]  /*6af0*/  @!P0 IADD3.X R141, PT, PT, R138, R85, RZ, P2, !PT ;  /* 0x000000558a8d8210 */ /* 0x000fe400017fe4ff */
[C---:B------:R-:W-:Y:S04]  /*6b00*/  LEA R32, P2, R132.reuse, R18, 0x7 ;  /* 0x0000001284207211 */ /* 0x040fe800078438ff */
[----:B------:R-:W-:Y:S01]  /*6b10*/  LEA.HI.X R33, R132, R19, R133, 0x7, P2 ;  /* 0x0000001384217211 */ /* 0x000fe200010f3c85 */
[----:B-1-34-:R-:W3:Y:S01]  /*6b20*/  @!P0 LD.E.128 R140, desc[UR4][R140.64] ;  /* 0x000000048c8c8980 */ /* 0x01aee2000c101d00 */
[----:B------:R-:W-:Y:S01]  /*6b30*/  @!P0 IADD3 R36, P2, PT, R117, R86, RZ ;  /* 0x0000005675248210 */ /* 0x000fe20007f5e0ff */
[----:B------:R-:W-:Y:S04]  /*6b40*/  @!P0 IMAD.WIDE R20, R17, 0x2, R32 ;  /* 0x0000000211148825 */ /* 0x000fe800078e0220 */
[----:B------:R-:W-:Y:S01]  /*6b50*/  @!P0 IMAD.X R37, R138, 0x1, R87, P2 ;  /* 0x000000018a258824 */ /* 0x000fe200010e0657 */
[----:B------:R-:W-:Y:S01]  /*6b60*/  PLOP3.LUT P2, PT, PT, PT, PT, 0x80, 0x8 ;  /* 0x000000000008781c */ /* 0x000fe20003f4f070 */
[----:B------:R-:W4:Y:S01]  /*6b70*/  @!P0 LD.E.128 R20, desc[UR4][R20.64] ;  /* 0x0000000414148980 */ /* 0x000f22000c101d00 */
[----:B------:R-:W-:Y:S07]  /*6b80*/  @!P0 PLOP3.LUT P2, PT, P1, PT, PT, 0x80, 0x8 ;  /* 0x000000000008881c */ /* 0x000fee0000f4f070 */
[----:B--2---:R1:W2:Y:S08]  /*6b90*/  LD.E.128 R52, desc[UR4][R32.64] ;  /* 0x0000000420347980 */ /* 0x0042b0000c101d00 */
[----:B------:R2:W5:Y:S01]  /*6ba0*/  @!P0 LD.E.128 R44, desc[UR4][R36.64] ;  /* 0x00000004242c8980 */ /* 0x000562000c101d00 */
[C---:B---3--:R-:W-:Y:S01]  /*6bb0*/  @!P0 LOP3.LUT R30, R140.reuse, 0xffff0000, RZ, 0xc0, !PT ;  /* 0xffff00008c1e8812 */ /* 0x048fe200078ec0ff */
        /* <DEDUP_REMOVED lines=8> */
[----:B------:R-:W-:Y:S01]  /*6c40*/  @!P2 FADD.FTZ R28, -R28, -RZ ;  /* 0x800000ff1c1ca221 */ /* 0x000fe20000010100 */
[C---:B----4-:R-:W-:Y:S01]  /*6c50*/  @!P0 SHF.L.U32 R35, R20.reuse, 0x10, RZ ;  /* 0x0000001014238819 */ /* 0x050fe200000006ff */
[----:B------:R-:W-:Y:S01]  /*6c60*/  @!P2 FADD.FTZ R27, -R27, -RZ ;  /* 0x800000ff1b1ba221 */ /* 0x000fe20000010100 */
[----:B-1----:R-:W-:Y:S01]  /*6c70*/  @!P0 LOP3.LUT R33, R20, 0xffff0000, RZ, 0xc0, !PT ;  /* 0xffff000014218812 */ /* 0x002fe200078ec0ff */
[----:B------:R-:W-:Y:S01]  /*6c80*/  @!P0 IMAD.U32 R24, R143, 0x10000, RZ ;  /* 0x000100008f188824 */ /* 0x000fe200078e00ff */
[----:B------:R-:W-:Y:S01]  /*6c90*/  @!P0 LOP3.LUT R32, R21, 0xffff0000, RZ, 0xc0, !PT ;  /* 0xffff000015208812 */ /* 0x000fe200078ec0ff */
[----:B------:R-:W-:Y:S01]  /*6ca0*/  @!P2 FADD.FTZ R26, -R26, -RZ ;  /* 0x800000ff1a1aa221 */ /* 0x000fe20000010100 */
[----:B------:R-:W-:Y:S01]  /*6cb0*/  @!P0 LOP3.LUT R20, R22, 0xffff0000, RZ, 0xc0, !PT ;  /* 0xffff000016148812 */ /* 0x000fe200078ec0ff */
[----:B------:R-:W-:Y:S01]  /*6cc0*/  @!P2 FADD.FTZ R25, -R25, -RZ ;  /* 0x800000ff1919a221 */ /* 0x000fe20000010100 */
[C---:B--2---:R-:W-:Y:S01]  /*6cd0*/  @!P0 SHF.L.U32 R37, R52.reuse, 0x10, RZ ;  /* 0x0000001034258819 */ /* 0x044fe200000006ff */
[----:B------:R-:W-:Y:S01]  /*6ce0*/  @!P0 FMUL.FTZ R0, R35, R34 ;  /* 0x0000002223008220 */ /* 0x000fe20000410000 */
[----:B------:R-:W-:Y:S01]  /*6cf0*/  @!P0 LOP3.LUT R39, R52, 0xffff0000, RZ, 0xc0, !PT ;  /* 0xffff000034278812 */ /* 0x000fe200078ec0ff */
[----:B------:R-:W-:Y:S01]  /*6d00*/  @!P0 IMAD.U32 R31, R21, 0x10000, RZ ;  /* 0x00010000151f8824 */ /* 0x000fe200078e00ff */
[----:B------:R-:W-:Y:S01]  /*6d10*/  @!P0 SHF.L.U32 R21, R23, 0x10, RZ ;  /* 0x0000001017158819 */ /* 0x000fe200000006ff */
[----:B------:R-:W-:Y:S01]  /*6d20*/  @!P0 IMAD.U32 R40, R53, 0x10000, RZ ;  /* 0x0001000035288824 */ /* 0x000fe200078e00ff */
[----:B------:R-:W-:Y:S01]  /*6d30*/  @!P0 LOP3.LUT R23, R23, 0xffff0000, RZ, 0xc0, !PT ;  /* 0xffff000017178812 */ /* 0x000fe200078ec0ff */
[----:B------:R-:W-:Y:S01]  /*6d40*/  @!P2 FADD.FTZ R24, -R24, -RZ ;  /* 0x800000ff1818a221 */ /* 0x000fe20000010100 */
[C---:B-----5:R-:W-:Y:S01]  /*6d50*/  @!P0 LOP3.LUT R38, R44.reuse, 0xffff0000, RZ, 0xc0, !PT ;  /* 0xffff00002c268812 */ /* 0x060fe200078ec0ff */
[----:B------:R-:W-:Y:S01]  /*6d60*/  @!P0 IMAD.U32 R36, R44, 0x10000, RZ ;  /* 0x000100002c248824 */ /* 0x000fe200078e00ff */
[----:B------:R-:W-:Y:S01]  /*6d70*/  @!P0 LOP3.LUT R42, R45, 0xffff0000, RZ, 0xc0, !PT ;  /* 0xffff00002d2a8812 */ /* 0x000fe200078ec0ff */
[----:B------:R-:W-:Y:S01]  /*6d80*/  @!P0 FMUL.FTZ R2, R33, R30 ;  /* 0x0000001e21028220 */ /* 0x000fe20000410000 */
[----:B------:R-:W-:Y:S01]  /*6d90*/  @!P0 LOP3.LUT R44, R46, 0xffff0000, RZ, 0xc0, !PT ;  /* 0xffff00002e2c8812 */ /* 0x000fe200078ec0ff */
[----:B------:R-:W-:Y:S01]  /*6da0*/  @!P0 FFMA.FTZ R0, R37, R36, R0 ;  /* 0x0000002425008223 */ /* 0x000fe20000010000 */
[----:B------:R-:W-:Y:S01]  /*6db0*/  @!P0 LOP3.LUT R37, R53, 0xffff0000, RZ, 0xc0, !PT ;  /* 0xffff000035258812 */ /* 0x000fe200078ec0ff */
[----:B------:R-:W-:Y:S01]  /*6dc0*/  @!P0 FMUL.FTZ R3, R31, R28 ;  /* 0x0000001c1f038220 */ /* 0x000fe20000410000 */
[----:B------:R-:W-:Y:S01]  /*6dd0*/  @!P0 IMAD.U32 R41, R45, 0x10000, RZ ;  /* 0x000100002d298824 */ /* 0x000fe200078e00ff */
[----:B------:R-:W-:Y:S01]  /*6de0*/  @!P0 SHF.L.U32 R45, R47, 0x10, RZ ;  /* 0x000000102f2d8819 */ /* 0x000fe200000006ff */
[----:B------:R-:W-:Y:S02]  /*6df0*/  @!P0 IMAD.U32 R29, R22, 0x10000, RZ ;  /* 0x00010000161d8824 */ /* 0x000fe400078e00ff */
[----:B------:R-:W-:Y:S01]  /*6e00*/  @!P0 FMUL.FTZ R4, R32, R27 ;  /* 0x0000001b20048220 */ /* 0x000fe20000410000 */
        /* <DEDUP_REMOVED lines=29> */
.L_x_9292:
[----:B------:R-:W-:Y:S05]  /*6fe0*/  BSYNC.RECONVERGENT B0 ;  /* 0x0000000000007941 */ /* 0x000fea0003800200 */
.L_x_9291:
        /* <DEDUP_REMOVED lines=91> */
.L_x_9294:
[----:B------:R-:W-:Y:S05]  /*75a0*/  BSYNC.RECONVERGENT B0 ;  /* 0x0000000000007941 */ /* 0x000fea0003800200 */
.L_x_9293:
[----:B------:R-:W-:Y:S04]  /*75b0*/  BSSY.RECONVERGENT B0, `(.L_x_9295) ;  /* 0x000005b000007945 */ /* 0x000fe80003800200 */
[----:B------:R-:W-:Y:S05]  /*75c0*/  @P4 BRA `(.L_x_9296) ;  /* 0x0000000400644947 */ /* 0x000fea0003800000 */
[----:B------:R-:W-:Y:S01]  /*75d0*/  ISETP.GE.AND P0, PT, R100, R15, PT ;  /* 0x0000000f6400720c */ /* 0x000fe20003f06270 */
[----:B------:R-:W-:Y:S04]  /*75e0*/  IMAD.WIDE.U32 R18, R132, 0xc0, R18 ;  /* 0x000000c084127825 */ /* 0x000fe800078e0012 */
[----:B--2---:R-:W-:Y:S04]  /*75f0*/  IMAD.WIDE.U32 R136, R176, 0xc0, R136 ;  /* 0x000000c0b0887825 */ /* 0x004fe800078e0088 */
[----:B-1-34-:R-:W-:Y:S04]  /*7600*/  IMAD R55, R133, 0xc0, RZ ;  /* 0x000000c085377824 */ /* 0x01afe800078e02ff */
[----:B------:R-:W-:Y:S01]  /*7610*/  @!P0 SEL R53, R14, RZ, P1 ;  /* 0x000000ff0e358207 */ /* 0x000fe20000800000 */
[----:B------:R-:W-:Y:S01]  /*7620*/  IMAD.IADD R19, R55, 0x1, R19 ;  /* 0x0000000137137824 */ /* 0x000fe200078e0213 */
[----:B------:R-:W-:Y:S02]  /*7630*/  @!P0 SEL R115, R115, RZ, P1 ;  /* 0x000000ff73738207 */ /* 0x000fe40000800000 */
[----:B------:R-:W-:Y:S01]  /*7640*/  @!P0 IADD3 R53, P2, PT, R106, R53, RZ ;  /* 0x000000356a358210 */ /* 0x000fe20007f5e0ff */
[----:B------:R-:W-:Y:S01]  /*7650*/  @!P0 IMAD.WIDE R28, R17, 0x2, R18 ;  /* 0x00000002111c8825 */ /* 0x000fe200078e0212 */
[----:B------:R-:W2:Y:S03]  /*7660*/  LD.E.128 R44, desc[UR4][R18.64] ;  /* 0x00000004122c7980 */ /* 0x000ea6000c101d00 */
[----:B------:R-:W-:Y:S01]  /*7670*/  @!P0 IMAD.X R138, R74, 0x1, R115, P2 ;  /* 0x000000014a8a8824 */ /* 0x000fe200010e0673 */
[C---:B------:R-:W-:Y:S04]  /*7680*/  @!P0 SHF.L.U32 R115, R53.reuse, 0x1, RZ ;  /* 0x0000000135738819 */ /* 0x040fe800000006ff */
[----:B------:R-:W-:Y:S01]  /*7690*/  @!P0 SHF.L.U64.HI R138, R53, 0x1, R138 ;  /* 0x00000001358a8819 */ /* 0x000fe2000001028a */
[----:B------:R-:W3:Y:S01]  /*76a0*/  @!P0 LD.E.128 R28, desc[UR4][R28.64] ;  /* 0x000000041c1c8980 */ /* 0x000ee2000c101d00 */
        /* <DEDUP_REMOVED lines=34> */
[----:B------:R-:W-:Y:S01]  /*78d0*/  @!P0 FFMA.FTZ R0, R33, R32, R0 ;  /* 0x0000002021008223 */ /* 0x000fe20000010000 */
[----:B------:R-:W-:Y:S01]  /*78e0*/  @!P0 LOP3.LUT R33, R44, 0xffff0000, RZ, 0xc0, !PT ;  /* 0xffff00002c218812 */ /* 0x000fe200078ec0ff */
[----:B------:R-:W-:Y:S01]  /*78f0*/  IMAD R53, R177, 0xc0, RZ ;  /* 0x000000c0b1357824 */ /* 0x000fe200078e02ff */
[----:B------:R-:W-:Y:S01]  /*7900*/  @!P0 SHF.L.U32 R32, R45, 0x10, RZ ;  /* 0x000000102d208819 */ /* 0x000fe200000006ff */
        /* <DEDUP_REMOVED lines=19> */
[C---:B------:R-:W-:Y:S01]  /*7a40*/  @!P0 IMAD.U32 R42, R43.reuse, 0x10000, RZ ;  /* 0x000100002b2a8824 */ /* 0x040fe200078e00ff */
[----:B------:R-:W-:Y:S01]  /*7a50*/  @!P0 LOP3.LUT R43, R43, 0xffff0000, RZ, 0xc0, !PT ;  /* 0xffff00002b2b8812 */ /* 0x000fe200078ec0ff */
[----:B------:R-:W-:Y:S01]  /*7a60*/  @!P0 FMUL.FTZ R7, R17, R16 ;  /* 0x0000001011078220 */ /* 0x000fe20000410000 */
        /* <DEDUP_REMOVED lines=15> */
.L_x_9296:
[----:B------:R-:W-:Y:S05]  /*7b60*/  BSYNC.RECONVERGENT B0 ;  /* 0x0000000000007941 */ /* 0x000fea0003800200 */
.L_x_9295:
[----:B------:R-:W5:Y:S02]  /*7b70*/  LD.E R3, desc[UR4][R102.64+0xd0] ;  /* 0x0000d00466037980 */ /* 0x000f64000c101900 */
[----:B-----5:R-:W-:Y:S05]  /*7b80*/  IMAD.U32 R3, R3, -0x40, RZ ;  /* 0xffffffc003037824 */ /* 0x020fea00078e00ff */
[C---:B------:R-:W-:Y:S02]  /*7b90*/  LEA R86, P1, R3.reuse, R86, 0x1 ;  /* 0x0000005603567211 */ /* 0x040fe400078208ff */
[C---:B------:R-:W-:Y:S02]  /*7ba0*/  LEA R84, P0, R3.reuse, R84, 0x1 ;  /* 0x0000005403547211 */ /* 0x040fe400078008ff */
[C---:B------:R-:W-:Y:S02]  /*7bb0*/  LEA.HI.X.SX32 R87, R3.reuse, R87, 0x1, P1 ;  /* 0x0000005703577211 */ /* 0x040fe400008f0eff */
[----:B------:R-:W-:Y:S09]  /*7bc0*/  LEA.HI.X.SX32 R85, R3, R85, 0x1, P0 ;  /* 0x0000005503557211 */ /* 0x000ff200000f0eff */
.L_x_9263:
[----:B------:R-:W-:Y:S05]  /*7bd0*/  BSYNC.RECONVERGENT B1 ;  /* 0x0000000000017941 */ /* 0x000fea0003800200 */
.L_x_9261:
        /* <DEDUP_REMOVED lines=28> */
[----:B------:R-:W-:Y:S03]  /*7da0*/  IABS R14, R120 ;  /* 0x00000078000e7213 */ /* 0x000fe60000000000 */
[----:B------:R-:W3:Y:S06]  /*7db0*/  LD.E.64 R24, desc[UR4][R102.64+0x40] ;  /* 0x0000400466187980 */ /* 0x000eec000c101b00 */
[----:B----4-:R-:W4:Y:S01]  /*7dc0*/  LD.E.64 R22, desc[UR4][R102.64+0x20] ;  /* 0x0000200466167980 */ /* 0x010f22000c101b00 */
[-C--:B--2---:R-:W-:Y:S02]  /*7dd0*/  IABS R17, R3.reuse ;  /* 0x0000000300117213 */ /* 0x084fe40000000000 */
[----:B------:R-:W-:Y:S02]  /*7de0*/  LOP3.LUT R4, RZ, R3, RZ, 0x33, !PT ;  /* 0x00000003ff047212 */ /* 0x000fe400078e33ff */
[----:B------:R-:W1:Y:S10]  /*7df0*/  I2F.RP R16, R17 ;  /* 0x0000001100107306 */ /* 0x000e740000209400 */
[----:B-1----:R-:W1:Y:S02]  /*7e00*/  MUFU.RCP R6, R16 ;  /* 0x0000001000067308 */ /* 0x002e640000001000 */
[----:B-1----:R-:W-:Y:S01]  /*7e10*/  VIADD R18, R6, 0xffffffe ;  /* 0x0ffffffe06127836 */ /* 0x002fe20000000000 */
[----:B------:R-:W-:Y:S07]  /*7e20*/  IABS R6, R98 ;  /* 0x0000006200067213 */ /* 0x000fee0000000000 */
[----:B------:R-:W1:Y:S02]  /*7e30*/  F2I.FTZ.U32.TRUNC.NTZ R19, R18 ;  /* 0x0000001200137305 */ /* 0x000e64000021f000 */
[--C-:B-1----:R-:W-:Y:S01]  /*7e40*/  IMAD.MOV R8, RZ, RZ, -R19.reuse ;  /* 0x000000ffff087224 */ /* 0x102fe200078e0a13 */
[----:B------:R-:W-:Y:S03]  /*7e50*/  MOV R18, RZ ;  /* 0x000000ff00127202 */ /* 0x000fe60000000f00 */
[----:B------:R-:W-:Y:S01]  /*7e60*/  IMAD R21, R8, R17, RZ ;  /* 0x0000001108157224 */ /* 0x000fe200078e02ff */
[----:B------:R-:W-:Y:S03]  /*7e70*/  IABS R8, R3 ;  /* 0x0000000300087213 */ /* 0x000fe60000000000 */
[----:B------:R-:W-:Y:S02]  /*7e80*/  IMAD.HI.U32 R19, R19, R21, R18 ;  /* 0x0000001513137227 */ /* 0x000fe400078e0012 */
[----:B------:R-:W2:Y:S02]  /*7e90*/  LD.E.64 R20, desc[UR4][R102.64+0x28] ;  /* 0x0000280466147980 */ /* 0x000ea4000c101b00 */
[----:B------:R-:W-:Y:S02]  /*7ea0*/  IMAD.MOV R8, RZ, RZ, -R8 ;  /* 0x000000ffff087224 */ /* 0x000fe400078e0a08 */
[C---:B------:R-:W-:Y:S04]  /*7eb0*/  IMAD.HI.U32 R7, R19.reuse, R6, RZ ;  /* 0x0000000613077227 */ /* 0x040fe800078e00ff */
[----:B------:R-:W-:Y:S02]  /*7ec0*/  IMAD.HI.U32 R5, R19, R14, RZ ;  /* 0x0000000e13057227 */ /* 0x000fe400078e00ff */
[----:B------:R-:W5:Y:S02]  /*7ed0*/  LD.E.64 R18, desc[UR4][R102.64+0x38] ;  /* 0x0000380466127980 */ /* 0x000f64000c101b00 */
[-C--:B------:R-:W-:Y:S02]  /*7ee0*/  IMAD R6, R7, R8.reuse, R6 ;  /* 0x0000000807067224 */ /* 0x080fe400078e0206 */
[----:B------:R-:W-:Y:S01]  /*7ef0*/  IMAD R14, R5, R8, R14 ;  /* 0x00000008050e7224 */ /* 0x000fe200078e020e */
[----:B------:R-:W-:Y:S02]  /*7f00*/  LOP3.LUT R8, R120, R3, RZ, 0x3c, !PT ;  /* 0x0000000378087212 */ /* 0x000fe400078e3cff */
[C---:B------:R-:W-:Y:S02]  /*7f10*/  ISETP.GT.U32.AND P0, PT, R17.reuse, R6, PT ;  /* 0x000000061100720c */ /* 0x040fe40003f04070 */
[----:B------:R-:W-:Y:S02]  /*7f20*/  ISETP.GT.U32.AND P1, PT, R17, R14, PT ;  /* 0x0000000e1100720c */ /* 0x000fe40003f24070 */
[----:B------:R-:W-:Y:S09]  /*7f30*/  ISETP.GE.AND P5, PT, R8, RZ, PT ;  /* 0x000000ff0800720c */ /* 0x000ff20003fa6270 */
[----:B------:R-:W-:Y:S02]  /*7f40*/  @!P0 IMAD.IADD R6, R6, 0x1, -R17 ;  /* 0x0000000106068824 */ /* 0x000fe400078e0a11 */
[----:B------:R-:W-:Y:S01]  /*7f50*/  @!P0 VIADD R7, R7, 0x1 ;  /* 0x0000000107078836 */ /* 0x000fe20000000000 */
[-C--:B------:R-:W-:Y:S01]  /*7f60*/  @!P1 IADD3 R14, PT, PT, R14, -R17.reuse, RZ ;  /* 0x800000110e0e9210 */ /* 0x080fe20007ffe0ff */
[----:B------:R-:W-:Y:S01]  /*7f70*/  @!P1 VIADD R5, R5, 0x1 ;  /* 0x0000000105059836 */ /* 0x000fe20000000000 */
[-C--:B------:R-:W-:Y:S02]  /*7f80*/  ISETP.GE.U32.AND P2, PT, R6, R17.reuse, PT ;  /* 0x000000110600720c */ /* 0x080fe40003f46070 */
[----:B------:R-:W-:Y:S02]  /*7f90*/  ISETP.GE.U32.AND P3, PT, R14, R17, PT ;  /* 0x000000110e00720c */ /* 0x000fe40003f66070 */
[----:B------:R-:W-:Y:S02]  /*7fa0*/  LOP3.LUT R6, R98, R3, RZ, 0x3c, !PT ;  /* 0x0000000362067212 */ /* 0x000fe400078e3cff */
        /* <DEDUP_REMOVED lines=19> */
[-C--:B-1----:R-:W-:Y:S04]  /*80e0*/  IMAD.WIDE.U32 R26, R24, R0.reuse, RZ ;  /* 0x00000000181a7225 */ /* 0x082fe800078e00ff */
[----:B-----5:R-:W-:Y:S04]  /*80f0*/  IMAD R19, R19, R0, RZ ;  /* 0x0000000013137224 */ /* 0x020fe800078e02ff */
[----:B------:R-:W-:Y:S02]  /*8100*/  IMAD R19, R18, R8, R19 ;  /* 0x0000000812137224 */ /* 0x000fe400078e0213 */
[----:B----4-:R-:W-:Y:S04]  /*8110*/  IMAD.IADD R16, R17, 0x1, -R6 ;  /* 0x0000000111107824 */ /* 0x010fe800078e0a06 */
[-C--:B------:R-:W-:Y:S01]  /*8120*/  IMAD R6, R23, R16.reuse, RZ ;  /* 0x0000001017067224 */ /* 0x080fe200078e02ff */
[----:B------:R-:W-:Y:S01]  /*8130*/  SHF.R.S32.HI R17, RZ, 0x1f, R16 ;  /* 0x0000001fff117819 */ /* 0x000fe20000011410 */
[C---:B------:R-:W-:Y:S01]  /*8140*/  IMAD.WIDE.U32 R24, R22.reuse, R16, RZ ;  /* 0x0000001016187225 */ /* 0x040fe200078e00ff */
[----:B------:R-:W-:Y:S03]  /*8150*/  IADD3 R23, PT, PT, R27, R14, RZ ;  /* 0x0000000e1b177210 */ /* 0x000fe60007ffe0ff */
[-C--:B------:R-:W-:Y:S01]  /*8160*/  IMAD R6, R22, R17.reuse, R6 ;  /* 0x0000001116067224 */ /* 0x080fe200078e0206 */
[----:B------:R-:W-:Y:S03]  /*8170*/  MOV R22, R26 ;  /* 0x0000001a00167202 */ /* 0x000fe60000000f00 */
[----:B------:R-:W-:Y:S02]  /*8180*/  IMAD.IADD R25, R25, 0x1, R6 ;  /* 0x0000000119197824 */ /* 0x000fe400078e0206 */
[----:B--2---:R-:W-:Y:S04]  /*8190*/  IMAD.WIDE.U32 R22, R16, R20, R22 ;  /* 0x0000001410167225 */ /* 0x004fe800078e0016 */
[----:B------:R-:W-:Y:S01]  /*81a0*/  IMAD R16, R21, R16, RZ ;  /* 0x0000001015107224 */ /* 0x000fe200078e02ff */
[----:B------:R-:W-:Y:S01]  /*81b0*/  LEA R90, P1, R22, R90, 0x1 ;  /* 0x0000005a165a7211 */ /* 0x000fe200078208ff */
[----:B------:R-:W-:Y:S04]  /*81c0*/  IMAD.WIDE.U32 R24, R18, R0, R24 ;  /* 0x0000000012187225 */ /* 0x000fe800078e0018 */
[----:B------:R-:W-:Y:S01]  /*81d0*/  IMAD R16, R20, R17, R16 ;  /* 0x0000001114107224 */ /* 0x000fe200078e0210 */
[C---:B------:R-:W-:Y:S02]  /*81e0*/  LEA R88, P0, R24.reuse, R88, 0x1 ;  /* 0x0000005818587211 */ /* 0x040fe400078008ff */
[----:B------:R-:W-:Y:S01]  /*81f0*/  IADD3 R6, PT, PT, R25, R19, RZ ;  /* 0x0000001319067210 */ /* 0x000fe20007ffe0ff */
[----:B------:R-:W-:Y:S03]  /*8200*/  IMAD.IADD R16, R23, 0x1, R16 ;  /* 0x0000000117107824 */ /* 0x000fe600078e0210 */
[----:B------:R-:W-:Y:S02]  /*8210*/  LEA.HI.X R89, R24, R89, R6, 0x1, P0 ;  /* 0x0000005918597211 */ /* 0x000fe400000f0c06 */
[----:B------:R-:W-:Y:S02]  /*8220*/  LEA.HI.X R91, R22, R91, R16, 0x1, P1 ;  /* 0x0000005b165b7211 */ /* 0x000fe400008f0c10 */
.L_x_9298:
[----:B------:R-:W-:Y:S05]  /*8230*/  BSYNC.RECONVERGENT B0 ;  /* 0x0000000000007941 */ /* 0x000fea0003800200 */
.L_x_9297:
[----:B------:R-:W-:Y:S11]  /*8240*/  ISETP.NE.AND P0, PT, R111, RZ, PT ;  /* 0x000000ff6f00720c */ /* 0x000ff60003f05270 */
[----:B------:R-:W-:Y:S02]  /*8250*/  @!UPT UIADD3 URZ, UPT, UPT, URZ, URZ, URZ ;  /* 0x000000fffffff290 */ /* 0x000fe4000fffe0ff */
[----:B------:R-:W-:Y:S05]  /*8260*/  @P0 BRA `(.L_x_9299) ;  /* 0xffffffa000cc0947 */ /* 0x000fea000383ffff */
.L_x_9260:
        /* <DEDUP_REMOVED lines=19> */
.L_x_9304:
[----:B------:R2:W-:Y:S02]  /*83a0*/  STS.128 [R191], RZ ;  /* 0x000000ffbf007388 */ /* 0x0005e40000000c00 */
.L_x_9303:
[----:B------:R-:W-:Y:S05]  /*83b0*/  BSYNC.RECONVERGENT B0 ;  /* 0x0000000000007941 */ /* 0x000fea0003800200 */
.L_x_9302:
[C---:B------:R-:W-:Y:S01]  /*83c0*/  VIADD R197, R126.reuse, 0x10 ;  /* 0x000000107ec57836 */ /* 0x040fe20000000000 */
        /* <DEDUP_REMOVED lines=16> */
.L_x_9306:
[----:B------:R-:W-:Y:S05]  /*84d0*/  BSYNC.RECONVERGENT B0 ;  /* 0x0000000000007941 */ /* 0x000fea0003800200 */
.L_x_9305:
        /* <DEDUP_REMOVED lines=11> */
.L_x_9308:
[----:B------:R-:W-:Y:S05]  /*8590*/  BSYNC.RECONVERGENT B0 ;  /* 0x0000000000007941 */ /* 0x000fea0003800200 */
.L_x_9307:
        /* <DEDUP_REMOVED lines=11> */
.L_x_9301:
[----:B------:R-:W2:Y:S04]  /*8650*/  LD.E.64 R4, desc[UR4][R102.64+0xf0] ;  /* 0x0000f00466047980 */ /* 0x000ea8000c101b00 */
[----:B------:R-:W3:Y:S04]  /*8660*/  LD.E.U8 R0, desc[UR4][R102.64+0x1b3] ;  /* 0x0001b30466007980 */ /* 0x000ee8000c101100 */
[----:B------:R1:W5:Y:S04]  /*8670*/  LD.E.64 R24, desc[UR4][R102.64+0x148] ;  /* 0x0001480466187980 */ /* 0x000368000c101b00 */
[----:B------:R1:W5:Y:S01]  /*8680*/  LD.E.64 R26, desc[UR4][R102.64+0x150] ;  /* 0x00015004661a7980 */ /* 0x000362000c101b00 */
[----:B--2---:R-:W-:-:S04]  /*8690*/  ISETP.NE.U32.AND P0, PT, R4, RZ, PT ;  /* 0x000000ff0400720c */ /* 0x004fc80003f05070 */
[----:B------:R-:W-:-:S13]  /*86a0*/  ISETP.NE.AND.EX P0, PT, R5, RZ, PT, P0 ;  /* 0x000000ff0500720c */ /* 0x000fda0003f05300 */
[----:B------:R-:W-:Y:S01]  /*86b0*/  @P0 LEA R6, P1, R186, R4, 0x2 ;  /* 0x00000004ba060211 */ /* 0x000fe200078210ff */
[----:B------:R-:W-:-:S03]  /*86c0*/  IMAD.MOV.U32 R4, RZ, RZ, RZ ;  /* 0x000000ffff047224 */ /* 0x000fc600078e00ff */
[----:B------:R-:W-:-:S05]  /*86d0*/  @P0 LEA.HI.X R7, R186, R5, RZ, 0x2, P1 ;  /* 0x00000005ba070211 */ /* 0x000fca00008f14ff */
        /* <DEDUP_REMOVED lines=36> */
[----:B------:R-:W-:Y:S02]  /*8920*/  SHF.L.U32 R2, R9, 0x10, RZ ;  /* 0x0000001009027819 */ /* 0x000fe400000006ff */
[C---:B------:R-:W-:Y:S02]  /*8930*/  SHF.L.U32 R9, R8.reuse, 0x10, RZ ;  /* 0x0000001008097819 */ /* 0x040fe400000006ff */
[----:B----4-:R-:W-:-:S02]  /*8940*/  LOP3.LUT R20, R8, 0xffff0000, RZ, 0xc0, !PT ;  /* 0xffff000008147812 */ /* 0x010fc400078ec0ff */
        /* <DEDUP_REMOVED lines=31> */
.L_x_9315:
[----:B------:R-:W-:Y:S05]  /*8b40*/  BSYNC.RECONVERGENT B0 ;  /* 0x0000000000007941 */ /* 0x000fea0003800200 */
.L_x_9314:
[----:B-----5:R3:W-:Y:S01]  /*8b50*/  STS.128 [R191], R8 ;  /* 0x00000008bf007388 */ /* 0x0207e20000000c00 */
[----:B------:R-:W-:Y:S05]  /*8b60*/  BRA `(.L_x_9312) ;  /* 0x0000000000047947 */ /* 0x000fea0003800000 */
.L_x_9313:
[----:B------:R2:W-:Y:S02]  /*8b70*/  STS.128 [R191], RZ ;  /* 0x000000ffbf007388 */ /* 0x0005e40000000c00 */
.L_x_9312:
[----:B------:R-:W-:Y:S05]  /*8b80*/  BSYNC.RECONVERGENT B1 ;  /* 0x0000000000017941 */ /* 0x000fea0003800200 */
.L_x_9311:
[----:B------:R-:W-:Y:S01]  /*8b90*/  VIADD R197, R126, 0x10 ;  /* 0x000000107ec57836 */ /* 0x000fe20000000000 */
[----:B----4-:R-:W-:Y:S01]  /*8ba0*/  LEA R20, P0, R31, R124, 0x1 ;  /* 0x0000007c1f147211 */ /* 0x010fe200078008ff */
        /* <DEDUP_REMOVED lines=49> */
.L_x_9319:
[----:B------:R-:W-:Y:S05]  /*8ec0*/  BSYNC.RECONVERGENT B0 ;  /* 0x0000000000007941 */ /* 0x000fea0003800200 */
.L_x_9318:
[----:B-----5:R1:W-:Y:S02]  /*8ed0*/  STS.128 [R191+0x800], R8 ;  /* 0x00080008bf007388 */ /* 0x0203e40000000c00 */
.L_x_9317:
[----:B------:R-:W-:Y:S05]  /*8ee0*/  BSYNC.RECONVERGENT B1 ;  /* 0x0000000000017941 */ /* 0x000fea0003800200 */
.L_x_9316:
        /* <DEDUP_REMOVED lines=51> */
.L_x_9323:
[----:B------:R-:W-:Y:S05]  /*9220*/  BSYNC.RECONVERGENT B0 ;  /* 0x0000000000007941 */ /* 0x000fea0003800200 */
.L_x_9322:
[----:B-----5:R1:W-:Y:S02]  /*9230*/  STS.128 [R191+0x1000], R8 ;  /* 0x00100008bf007388 */ /* 0x0203e40000000c00 */
.L_x_9321:
[----:B------:R-:W-:Y:S05]  /*9240*/  BSYNC.RECONVERGENT B1 ;  /* 0x0000000000017941 */ /* 0x000fea0003800200 */
.L_x_9320:
        /* <DEDUP_REMOVED lines=51> */
.L_x_9325:
[----:B------:R-:W-:Y:S05]  /*9580*/  BSYNC.RECONVERGENT B0 ;  /* 0x0000000000007941 */ /* 0x000fea0003800200 */
.L_x_9324:
[----:B-----5:R1:W-:Y:S01]  /*9590*/  STS.128 [R191+0x1800], R8 ;  /* 0x00180008bf007388 */ /* 0x0203e20000000c00 */
[----:B------:R-:W-:Y:S05]  /*95a0*/  BRA `(.L_x_9309) ;  /* 0x0000001400e07947 */ /* 0x000fea0003800000 */
.L_x_9310:
[----:B----4-:R1:W5:Y:S01]  /*95b0*/  LD.E R23, desc[UR4][R102.64+0xc0] ;  /* 0x0000c00466177980 */ /* 0x010362000c101900 */
        /* <DEDUP_REMOVED lines=93> */
.L_x_9330:
[----:B------:R-:W-:Y:S05]  /*9b90*/  BSYNC.RECONVERGENT B0 ;  /* 0x0000000000007941 */ /* 0x000fea0003800200 */
.L_x_9329:
[----:B-----5:R2:W-:Y:S01]  /*9ba0*/  STS.128 [R191], R16 ;  /* 0x00000010bf007388 */ /* 0x0205e20000000c00 */
[----:B------:R-:W-:Y:S05]  /*9bb0*/  BRA `(.L_x_9327) ;  /* 0x0000000000047947 */ /* 0x000fea0003800000 */
.L_x_9328:
[----:B------:R3:W-:Y:S02]  /*9bc0*/  STS.128 [R191], RZ ;  /* 0x000000ffbf007388 */ /* 0x0007e40000000c00 */
.L_x_9327:
[----:B------:R-:W-:Y:S05]  /*9bd0*/  BSYNC.RECONVERGENT B1 ;  /* 0x0000000000017941 */ /* 0x000fea0003800200 */
.L_x_9326:
        /* <DEDUP_REMOVED lines=36> */
[C---:B---3--:R-:W-:Y:S02]  /*9e20*/  SHF.L.U32 R34, R4.reuse, 0x10, RZ ;  /* 0x0000001004227819 */ /* 0x048fe400000006ff */
[----:B------:R-:W-:Y:S01]  /*9e30*/  LOP3.LUT R19, R4, 0xffff0000, RZ, 0xc0, !PT ;  /* 0xffff000004137812 */ /* 0x000fe200078ec0ff */
[C---:B------:R-:W-:Y:S01]  /*9e40*/  IMAD.U32 R4, R5.reuse, 0x10000, RZ ;  /* 0x0001000005047824 */ /* 0x040fe200078e00ff */
[----:B------:R-:W-:Y:S01]  /*9e50*/  LOP3.LUT R37, R5, 0xffff0000, RZ, 0xc0, !PT ;  /* 0xffff000005257812 */ /* 0x000fe200078ec0ff */
[----:B------:R-:W-:Y:S01]  /*9e60*/  IMAD.U32 R5, R7, 0x10000, RZ ;  /* 0x0001000007057824 */ /* 0x000fe200078e00ff */
[C---:B------:R-:W-:Y:S01]  /*9e70*/  SHF.L.U32 R36, R6.reuse, 0x10, RZ ;  /* 0x0000001006247819 */ /* 0x040fe200000006ff */
[----:B----4-:R-:W-:Y:S01]  /*9e80*/  IMAD.U32 R39, R13, 0x10000, RZ ;  /* 0x000100000d277824 */ /* 0x010fe200078e00ff */
        /* <DEDUP_REMOVED lines=16> */
[----:B--2---:R-:W-:Y:S01]  /*9f90*/  LOP3.LUT R15, R9, 0xffff0000, RZ, 0xc0, !PT ;  /* 0xffff0000090f7812 */ /* 0x004fe200078ec0ff */
        /* <DEDUP_REMOVED lines=29> */
.L_x_9334:
[----:B------:R-:W-:Y:S05]  /*a170*/  BSYNC.RECONVERGENT B0 ;  /* 0x0000000000007941 */ /* 0x000fea0003800200 */
.L_x_9333:
[----:B-----5:R1:W-:Y:S02]  /*a180*/  STS.128 [R191+0x800], R16 ;  /* 0x00080010bf007388 */ /* 0x0203e40000000c00 */
.L_x_9332:
[----:B------:R-:W-:Y:S05]  /*a190*/  BSYNC.RECONVERGENT B1 ;  /* 0x0000000000017941 */ /* 0x000fea0003800200 */
.L_x_9331:
        /* <DEDUP_REMOVED lines=89> */
.L_x_9338:
[----:B------:R-:W-:Y:S05]  /*a730*/  BSYNC.RECONVERGENT B0 ;  /* 0x0000000000007941 */ /* 0x000fea0003800200 */
.L_x_9337:
[----:B-----5:R2:W-:Y:S02]  /*a740*/  STS.128 [R191+0x1000], R16 ;  /* 0x00100010bf007388 */ /* 0x0205e40000000c00 */
.L_x_9336:
[----:B------:R-:W-:Y:S05]  /*a750*/  BSYNC.RECONVERGENT B1 ;  /* 0x0000000000017941 */ /* 0x000fea0003800200 */
.L_x_9335:
        /* <DEDUP_REMOVED lines=18> */
[----:B-12---:R-:W-:-:S03]  /*a880*/  LEA R16, P2, R28, R124, 0x1 ;  /* 0x0000007c1c107211 */ /* 0x006fc600078408ff */
[----:B------:R-:W-:Y:S01]  /*a890*/  IMAD.X R13, R3, 0x1, R0, P0 ;  /* 0x00000001030d7824 */ /* 0x000fe200000e0600 */
[----:B------:R-:W-:Y:S02]  /*a8a0*/  SHF.L.U32 R3, R2, 0x1, RZ ;  /* 0x0000000102037819 */ /* 0x000fe400000006ff */
[----:B------:R-:W-:Y:S02]  /*a8b0*/  LEA.HI.X R17, R28, R125, R9, 0x1, P2 ;  /* 0x0000007d1c117211 */ /* 0x000fe400010f0c09 */
[----:B------:R-:W-:Y:S02]  /*a8c0*/  SHF.L.U64.HI R13, R2, 0x1, R13 ;  /* 0x00000001020d7819 */ /* 0x000fe4000001020d */
[-C--:B------:R-:W-:Y:S02]  /*a8d0*/  IADD3 R8, P0, PT, R26, R3.reuse, RZ ;  /* 0x000000031a087210 */ /* 0x080fe40007f1e0ff */
[----:B------:R-:W2:Y:S03]  /*a8e0*/  LD.E.128 R16, desc[UR4][R16.64] ;  /* 0x0000000410107980 */ /* 0x000ea6000c101d00 */
[----:B------:R-:W-:Y:S01]  /*a8f0*/  IMAD.X R9, R27, 0x1, R13, P0 ;  /* 0x000000011b097824 */ /* 0x000fe200000e060d */
[----:B------:R-:W-:-:S05]  /*a900*/  IADD3 R12, P0, PT, R24, R3, RZ ;  /* 0x00000003180c7210 */ /* 0x000fca0007f1e0ff */
[----:B------:R-:W3:Y:S01]  /*a910*/  LD.E.128 R8, desc[UR4][R8.64] ;  /* 0x0000000408087980 */ /* 0x000ee2000c101d00 */
[----:B------:R-:W-:-:S06]  /*a920*/  IADD3.X R13, PT, PT, R25, R13, RZ, P0, !PT ;  /* 0x0000000d190d7210 */ /* 0x000fcc00007fe4ff */
[----:B------:R-:W4:Y:S01]  /*a930*/  LD.E.128 R12, desc[UR4][R12.64] ;  /* 0x000000040c0c7980 */ /* 0x000f22000c101d00 */
        /* <DEDUP_REMOVED lines=14> */
[C---:B------:R-:W-:Y:S01]  /*aa20*/  SHF.L.U32 R16, R19.reuse, 0x10, RZ ;  /* 0x0000001013107819 */ /* 0x040fe200000006ff */
[----:B---3--:R-:W-:Y:S01]  /*aa30*/  IMAD.U32 R27, R8, 0x10000, RZ ;  /* 0x00010000081b7824 */ /* 0x008fe200078e00ff */
[----:B------:R-:W-:Y:S01]  /*aa40*/  LOP3.LUT R18, R19, 0xffff0000, RZ, 0xc0, !PT ;  /* 0xffff000013127812 */ /* 0x000fe200078ec0ff */
[----:B------:R-:W-:Y:S01]  /*aa50*/  IMAD.U32 R29, R10, 0x10000, RZ ;  /* 0x000100000a1d7824 */ /* 0x000fe200078e00ff */
[----:B------:R-:W-:Y:S01]  /*aa60*/  LOP3.LUT R8, R8, 0xffff0000, RZ, 0xc0, !PT ;  /* 0xffff000008087812 */ /* 0x000fe200078ec0ff */
[----:B------:R-:W-:Y:S01]  /*aa70*/  @!P1 FADD.FTZ R27, -R27, -RZ ;  /* 0x800000ff1b1b9221 */ /* 0x000fe20000010100 */
[----:B------:R-:W-:Y:S01]  /*aa80*/  SHF.L.U32 R19, R9, 0x10, RZ ;  /* 0x0000001009137819 */ /* 0x000fe200000006ff */
        /* <DEDUP_REMOVED lines=9> */
[----:B------:R-:W-:Y:S01]  /*ab20*/  FMUL.FTZ R6, R6, R19 ;  /* 0x0000001306067220 */ /* 0x000fe20000410000 */
[----:B------:R-:W-:Y:S01]  /*ab30*/  @!P1 FADD.FTZ R10, -R10, -RZ ;  /* 0x800000ff0a0a9221 */ /* 0x000fe20000010100 */
[----:B------:R-:W-:Y:S01]  /*ab40*/  @!P1 FADD.FTZ R9, -R9, -RZ ;  /* 0x800000ff09099221 */ /* 0x000fe20000010100 */
[----:B------:R-:W-:Y:S01]  /*ab50*/  @!P1 FADD.FTZ R11, -R11, -RZ ;  /* 0x800000ff0b0b9221 */ /* 0x000fe20000010100 */
[----:B----4-:R-:W-:Y:S01]  /*ab60*/  SHF.L.U32 R8, R13, 0x10, RZ ;  /* 0x000000100d087819 */ /* 0x010fe200000006ff */
[----:B------:R-:W-:Y:S01]  /*ab70*/  FMUL.FTZ R25, R25, R26 ;  /* 0x0000001a19197220 */ /* 0x000fe20000410000 */
[----:B------:R-:W-:Y:S01]  /*ab80*/  LOP3.LUT R19, R13, 0xffff0000, RZ, 0xc0, !PT ;  /* 0xffff00000d137812 */ /* 0x000fe200078ec0ff */
[----:B------:R-:W-:Y:S01]  /*ab90*/  FMUL.FTZ R10, R17, R10 ;  /* 0x0000000a110a7220 */ /* 0x000fe20000410000 */
[----:B------:R-:W-:Y:S01]  /*aba0*/  FMUL.FTZ R16, R16, R9 ;  /* 0x0000000910107220 */ /* 0x000fe20000410000 */
[----:B------:R-:W-:Y:S01]  /*abb0*/  FMUL.FTZ R11, R18, R11 ;  /* 0x0000000b120b7220 */ /* 0x000fe20000410000 */
[C---:B------:R-:W-:Y:S01]  /*abc0*/  IMAD.U32 R17, R12.reuse, 0x10000, RZ ;  /* 0x000100000c117824 */ /* 0x040fe200078e00ff */
[----:B------:R-:W-:Y:S01]  /*abd0*/  LOP3.LUT R9, R12, 0xffff0000, RZ, 0xc0, !PT ;  /* 0xffff00000c097812 */ /* 0x000fe200078ec0ff */
        /* <DEDUP_REMOVED lines=19> */
.L_x_9340:
[----:B------:R-:W-:Y:S05]  /*ad10*/  BSYNC.RECONVERGENT B0 ;  /* 0x0000000000007941 */ /* 0x000fea0003800200 */
.L_x_9339:
[----:B-----5:R1:W-:Y:S02]  /*ad20*/  STS.128 [R191+0x1800], R4 ;  /* 0x00180004bf007388 */ /* 0x0203e40000000c00 */
.L_x_9309:
[----:B------:R-:W-:Y:S05]  /*ad30*/  BSYNC.RECONVERGENT B2 ;  /* 0x0000000000027941 */ /* 0x000fea0003800200 */
.L_x_9300:
        /* <DEDUP_REMOVED lines=11> */
.L_x_9343:
[----:B------:R1:W-:Y:S02]  /*adf0*/  STS.128 [R191+0x2000], RZ ;  /* 0x002000ffbf007388 */ /* 0x0003e40000000c00 */
.L_x_9342:
[----:B------:R-:W-:Y:S05]  /*ae00*/  BSYNC.RECONVERGENT B0 ;  /* 0x0000000000007941 */ /* 0x000fea0003800200 */
.L_x_9341:
[----:B------:R-:W-:Y:S01]  /*ae10*/  ISETP.GE.AND P1, PT, R197, R3, PT ;  /* 0x00000003c500720c */ /* 0x000fe20003f26270 */
[C---:B------:R-:W-:Y:S01]  /*ae20*/  IMAD.SHL.U32 R49, R62.reuse, 0x2, RZ ;  /* 0x000000023e317824 */ /* 0x040fe200078e00ff */
[----:B------:R-:W-:Y:S01]  /*ae30*/  SHF.L.U64.HI R2, R62, 0x1, R63 ;  /* 0x000000013e027819 */ /* 0x000fe2000001023f */
[----:B------:R-:W-:Y:S03]  /*ae40*/  BSSY.RECONVERGENT B0, `(.L_x_9344) ;  /* 0x000000c000007945 */ /* 0x000fe60003800200 */
[----:B---3--:R-:W-:-:S05]  /*ae50*/  IADD3 R10, P0, PT, R49, R180, RZ ;  /* 0x000000b4310a7210 */ /* 0x008fca0007f1e0ff */
        /* <DEDUP_REMOVED lines=9> */
.L_x_9346:
[----:B------:R3:W-:Y:S02]  /*aef0*/  STS.128 [R191+0x2800], RZ ;  /* 0x002800ffbf007388 */ /* 0x0007e40000000c00 */
.L_x_9345:
[----:B------:R-:W-:Y:S05]  /*af00*/  BSYNC.RECONVERGENT B0 ;  /* 0x0000000000007941 */ /* 0x000fea0003800200 */
.L_x_9344:
        /* <DEDUP_REMOVED lines=12> */
.L_x_9349:
[----:B------:R1:W-:Y:S02]  /*afd0*/  STS.128 [R191+0x3000], RZ ;  /* 0x003000ffbf007388 */ /* 0x0003e40000000c00 */
.L_x_9348:
[----:B------:R-:W-:Y:S05]  /*afe0*/  BSYNC.RECONVERGENT B0 ;  /* 0x0000000000007941 */ /* 0x000fea0003800200 */
.L_x_9347:
        /* <DEDUP_REMOVED lines=12> */
.L_x_9352:
[----:B------:R1:W-:Y:S02]  /*b0b0*/  STS.128 [R191+0x3800], RZ ;  /* 0x003800ffbf007388 */ /* 0x0003e40000000c00 */
.L_x_9351:
[----:B------:R-:W-:Y:S05]  /*b0c0*/  BSYNC.RECONVERGENT B0 ;  /* 0x0000000000007941 */ /* 0x000fea0003800200 */
.L_x_9350:
        /* <DEDUP_REMOVED lines=16> */
.L_x_9355:
[----:B------:R1:W-:Y:S02]  /*b1d0*/  STS.128 [R191+0x4000], RZ ;  /* 0x004000ffbf007388 */ /* 0x0003e40000000c00 */
.L_x_9354:
[----:B------:R-:W-:Y:S05]  /*b1e0*/  BSYNC.RECONVERGENT B0 ;  /* 0x0000000000007941 */ /* 0x000fea0003800200 */
.L_x_9353:
        /* <DEDUP_REMOVED lines=13> */
.L_x_9358:
[----:B------:R1:W-:Y:S02]  /*b2c0*/  STS.128 [R191+0x4800], RZ ;  /* 0x004800ffbf007388 */ /* 0x0003e40000000c00 */
.L_x_9357:
[----:B------:R-:W-:Y:S05]  /*b2d0*/  BSYNC.RECONVERGENT B0 ;  /* 0x0000000000007941 */ /* 0x000fea0003800200 */
.L_x_9356:
        /* <DEDUP_REMOVED lines=16> */
.L_x_9361:
[----:B------:R1:W-:Y:S02]  /*b3e0*/  STS.128 [R191+0x5000], RZ ;  /* 0x005000ffbf007388 */ /* 0x0003e40000000c00 */
.L_x_9360:
[----:B------:R-:W-:Y:S05]  /*b3f0*/  BSYNC.RECONVERGENT B0 ;  /* 0x0000000000007941 */ /* 0x000fea0003800200 */
.L_x_9359:
        /* <DEDUP_REMOVED lines=14> */
.L_x_9364:
[----:B------:R1:W-:Y:S02]  /*b4e0*/  STS.128 [R191+0x5800], RZ ;  /* 0x005800ffbf007388 */ /* 0x0003e40000000c00 */
.L_x_9363:
[----:B------:R-:W-:Y:S05]  /*b4f0*/  BSYNC.RECONVERGENT B0 ;  /* 0x0000000000007941 */ /* 0x000fea0003800200 */
.L_x_9362:
[----:B------:R-:W0:Y:S01]  /*b500*/  LDGDEPBAR ;  /* 0x00000000000079af */ /* 0x000e220000000000 */
[----:B------:R-:W-:Y:S01]  /*b510*/  BSSY.RECONVERGENT B0, `(.L_x_9365) ;  /* 0x000000e000007945 */ /* 0x000fe20003800200 */
        /* <DEDUP_REMOVED lines=10> */
.L_x_9367:
[----:B------:R1:W-:Y:S01]  /*b5c0*/  STS.128 [R191+0x6000], RZ ;  /* 0x006000ffbf007388 */ /* 0x0003e20000000c00 */
[----:B------:R-:W-:Y:S05]  /*b5d0*/  BRA `(.L_x_9368) ;  /* 0x0000000000047947 */ /* 0x000fea0003800000 */
.L_x_9366:
[----:B------:R1:W-:Y:S02]  /*b5e0*/  STS.128 [R191+0x6000], RZ ;  /* 0x006000ffbf007388 */ /* 0x0003e40000000c00 */
.L_x_9368:
[----:B------:R-:W-:Y:S05]  /*b5f0*/  BSYNC.RECONVERGENT B0 ;  /* 0x0000000000007941 */ /* 0x000fea0003800200 */
.L_x_9365:
        /* <DEDUP_REMOVED lines=13> */
.L_x_9371:
[----:B------:R1:W-:Y:S02]  /*b6d0*/  STS.128 [R191+0x6800], RZ ;  /* 0x006800ffbf007388 */ /* 0x0003e40000000c00 */
.L_x_9370:
[----:B------:R-:W-:Y:S05]  /*b6e0*/  BSYNC.RECONVERGENT B0 ;  /* 0x0000000000007941 */ /* 0x000fea0003800200 */
.L_x_9369:
        /* <DEDUP_REMOVED lines=13> */
.L_x_9374:
[----:B------:R1:W-:Y:S02]  /*b7c0*/  STS.128 [R191+0x7000], RZ ;  /* 0x007000ffbf007388 */ /* 0x0003e40000000c00 */
.L_x_9373:
[----:B------:R-:W-:Y:S05]  /*b7d0*/  BSYNC.RECONVERGENT B0 ;  /* 0x0000000000007941 */ /* 0x000fea0003800200 */
.L_x_9372:
        /* <DEDUP_REMOVED lines=13> */
.L_x_9377:
[----:B------:R1:W-:Y:S02]  /*b8b0*/  STS.128 [R191+0x7800], RZ ;  /* 0x007800ffbf007388 */ /* 0x0003e40000000c00 */
.L_x_9376:
[----:B------:R-:W-:Y:S05]  /*b8c0*/  BSYNC.RECONVERGENT B0 ;  /* 0x0000000000007941 */ /* 0x000fea0003800200 */
.L_x_9375:
        /* <DEDUP_REMOVED lines=16> */
.L_x_9380:
[----:B------:R1:W-:Y:S02]  /*b9d0*/  STS.128 [R191+0x8000], RZ ;  /* 0x008000ffbf007388 */ /* 0x0003e40000000c00 */
.L_x_9379:
[----:B------:R-:W-:Y:S05]  /*b9e0*/  BSYNC.RECONVERGENT B0 ;  /* 0x0000000000007941 */ /* 0x000fea0003800200 */
.L_x_9378:
        /* <DEDUP_REMOVED lines=13> */
.L_x_9383:
[----:B------:R1:W-:Y:S02]  /*bac0*/  STS.128 [R191+0x8800], RZ ;  /* 0x008800ffbf007388 */ /* 0x0003e40000000c00 */
.L_x_9382:
[----:B------:R-:W-:Y:S05]  /*bad0*/  BSYNC.RECONVERGENT B0 ;  /* 0x0000000000007941 */ /* 0x000fea0003800200 */
.L_x_9381:
        /* <DEDUP_REMOVED lines=16> */
.L_x_9386:
[----:B------:R1:W-:Y:S02]  /*bbe0*/  STS.128 [R191+0x9000], RZ ;  /* 0x009000ffbf007388 */ /* 0x0003e40000000c00 */
.L_x_9385:
[----:B------:R-:W-:Y:S05]  /*bbf0*/  BSYNC.RECONVERGENT B0 ;  /* 0x0000000000007941 */ /* 0x000fea0003800200 */
.L_x_9384:
[----:B------:R-:W-:Y:S01]  /*bc00*/  ISETP.GE.AND P0, PT, R126, R3, PT ;  /* 0x000000037e00720c */ /* 0x000fe20003f06270 */
[----:B------:R-:W-:Y:S01]  /*bc10*/  IMAD.SHL.U32 R0, R51, 0x20, RZ ;  /* 0x0000002033007824 */ /* 0x000fe200078e00ff */
[----:B------:R-:W-:Y:S04]  /*bc20*/  BSSY.RECONVERGENT B0, `(.L_x_9387) ;  /* 0x000000f000007945 */ /* 0x000fe80003800200 */
[----:B------:R-:W-:-:S07]  /*bc30*/  LOP3.LUT R175, R57, 0x7c00, R0, 0xf8, !PT ;  /* 0x00007c0039af7812 */ /* 0x000fce00078ef800 */
        /* <DEDUP_REMOVED lines=12> */
.L_x_9389:
[----:B------:R1:W-:Y:S02]  /*bd00*/  STS.128 [R191+0x9800], RZ ;  /* 0x009800ffbf007388 */ /* 0x0003e40000000c00 */
.L_x_9388:
[----:B------:R-:W-:Y:S05]  /*bd10*/  BSYNC.RECONVERGENT B0 ;  /* 0x0000000000007941 */ /* 0x000fea0003800200 */
.L_x_9387:
[----:B------:R-:W2:Y:S01]  /*bd20*/  S2UR UR6, SR_CgaCtaId ;  /* 0x00000000000679c3 */ /* 0x000ea20000008800 */
[C---:B------:R-:W-:Y:S01]  /*bd30*/  IMAD.SHL.U32 R174, R51.reuse, 0x40, RZ ;  /* 0x0000004033ae7824 */ /* 0x040fe200078e00ff */
[----:B------:R-:W-:Y:S01]  /*bd40*/  LOP3.LUT R64, R64, 0x8, R51, 0x78, !PT ;  /* 0x0000000840407812 */ /* 0x000fe200078e7833 */
[----:B------:R-:W-:Y:S01]  /*bd50*/  UMOV UR7, 0x400 ;  /* 0x0000040000077882 */ /* 0x000fe20000000000 */
[----:B------:R-:W-:Y:S01]  /*bd60*/  IMAD.IADD R175, R56, 0x1, R175 ;  /* 0x0000000138af7824 */ /* 0x000fe200078e02af */
[C---:B------:R-:W-:Y:S01]  /*bd70*/  R2P PR, R51.reuse, 0x6 ;  /* 0x0000000633007804 */ /* 0x040fe20000000000 */
[----:B------:R-:W-:Y:S01]  /*bd80*/  IMAD.SHL.U32 R51, R51, 0x2, RZ ;  /* 0x0000000233337824 */ /* 0x000fe200078e00ff */
[----:B------:R-:W-:Y:S01]  /*bd90*/  LOP3.LUT R3, R64, 0x38, R59, 0x78, !PT ;  /* 0x0000003840037812 */ /* 0x000fe200078e783b */
[----:B------:R-:W0:Y:S01]  /*bda0*/  LDGDEPBAR ;  /* 0x00000000000079af */ /* 0x000e220000000000 */
[----:B------:R-:W-:Y:S01]  /*bdb0*/  LOP3.LUT R174, R174, 0x400, RZ, 0xc0, !PT ;  /* 0x00000400aeae7812 */ /* 0x000fe200078ec0ff */
[----:B------:R-:W-:Y:S04]  /*bdc0*/  BSSY.RECONVERGENT B1, `(.L_x_9390) ;  /* 0x0000180000017945 */ /* 0x000fe80003800200 */
[----:B------:R-:W-:-:S02]  /*bdd0*/  IMAD R174, R3, 0x2, R174 ;  /* 0x0000000203ae7824 */ /* 0x000fc400078e02ae */
[----:B------:R-:W-:-:S05]  /*bde0*/  IMAD.MOV.U32 R3, RZ, RZ, 0x20 ;  /* 0x00000020ff037424 */ /* 0x000fca00078e00ff */
[----:B------:R-:W-:Y:S01]  /*bdf0*/  SEL R3, R3, 0xffffffe0, !P1 ;  /* 0xffffffe003037807 */ /* 0x000fe20004800000 */
[----:B--2---:R-:W-:-:S06]  /*be00*/  ULEA UR6, UR6, UR7, 0x18 ;  /* 0x0000000706067291 */ /* 0x004fcc000f8ec0ff */
[----:B------:R-:W-:Y:S01]  /*be10*/  LEA R175, R175, UR6, 0x1 ;  /* 0x00000006afaf7c11 */ /* 0x000fe2000f8e08ff */
[----:B------:R-:W-:Y:S02]  /*be20*/  VIADD R0, R174, UR6 ;  /* 0x00000006ae007c36 */ /* 0x000fe40008000000 */
[----:B------:R-:W-:Y:S02]  /*be30*/  LDSM.16.M88.4 R28, [R174+UR6+0x3000] ;  /* 0x00300006ae1c783b */ /* 0x000fe40008000200 */
[--C-:B------:R-:W-:Y:S02]  /*be40*/  IMAD.IADD R173, R175, 0x1, R3.reuse ;  /* 0x00000001afad7824 */ /* 0x100fe400078e0203 */
[----:B------:R-:W2:Y:S01]  /*be50*/  LDSM.16.M88.4 R68, [R175] ;  /* 0x00000000af44783b */ /* 0x000ea20000000200 */
[----:B------:R-:W-:-:S03]  /*be60*/  IMAD.IADD R169, R0, 0x1, R3 ;  /* 0x0000000100a97824 */ /* 0x000fc600078e0203 */
[----:B----45:R-:W4:Y:S04]  /*be70*/  LDSM.16.M88.4 R20, [R174+UR6+0x3800] ;  /* 0x00380006ae14783b */ /* 0x030f280008000200 */
[----:B-1----:R-:W1:Y:S04]  /*be80*/  LDSM.16.M88.4 R12, [R174+UR6+0x4000] ;  /* 0x00400006ae0c783b */ /* 0x002e680008000200 */
[----:B------:R-:W-:Y:S04]  /*be90*/  LDSM.16.M88.4 R60, [R173] ;  /* 0x00000000ad3c783b */ /* 0x000fe80000000200 */
[----:B------:R-:W3:Y:S04]  /*bea0*/  LDSM.16.M88.4 R88, [R169+0x3000] ;  /* 0x00300000a958783b */ /* 0x000ee80000000200 */
[----:B------:R-:W3:Y:S04]  /*beb0*/  LDSM.16.M88.4 R64, [R169+0x3800] ;  /* 0x00380000a940783b */ /* 0x000ee80000000200 */
[----:B------:R-:W3:Y:S04]  /*bec0*/  LDSM.16.M88.4 R4, [R169+0x4000] ;  /* 0x00400000a904783b */ /* 0x000ee80000000200 */
[----:B------:R-:W3:Y:S04]  /*bed0*/  LDSM.16.M88.4 R76, [R174+UR6+0x5000] ;  /* 0x00500006ae4c783b */ /* 0x000ee80008000200 */
[----:B------:R-:W3:Y:S04]  /*bee0*/  LDSM.16.M88.4 R44, [R174+UR6+0x2000] ;  /* 0x00200006ae2c783b */ /* 0x000ee80008000200 */
[----:B------:R-:W3:Y:S01]  /*bef0*/  LDSM.16.M88.4 R36, [R174+UR6+0x2800] ;  /* 0x00280006ae24783b */ /* 0x000ee20008000200 */
[C---:B--2---:R-:W-:Y:S03]  /*bf00*/  HMMA.16816.F32.BF16 R32, R68.reuse, R28, RZ ;  /* 0x0000001c4420723c */ /* 0x044fe600000418ff */
[----:B------:R-:W2:Y:S04]  /*bf10*/  LDSM.16.M88.4 R84, [R174+UR6+0x4800] ;  /* 0x00480006ae54783b */ /* 0x000ea80008000200 */
[----:B------:R-:W2:Y:S01]  /*bf20*/  LDSM.16.M88.4 R108, [R174+UR6+0x5800] ;  /* 0x00580006ae6c783b */ /* 0x000ea20008000200 */
[C---:B------:R-:W-:Y:S03]  /*bf30*/  HMMA.16816.F32.BF16 R28, R68.reuse, R30, RZ ;  /* 0x0000001e441c723c */ /* 0x040fe600000418ff */
[----:B------:R-:W-:Y:S04]  /*bf40*/  LDSM.16.M88.4 R104, [R169+0x2000] ;  /* 0x00200000a968783b */ /* 0x000fe80000000200 */
[----:B------:R-:W-:Y:S01]  /*bf50*/  LDSM.16.M88.4 R96, [R169+0x2800] ;  /* 0x00280000a960783b */ /* 0x000fe20000000200 */
[C---:B----4-:R-:W-:Y:S03]  /*bf60*/  HMMA.16816.F32.BF16 R24, R68.reuse, R20, RZ ;  /* 0x000000144418723c */ /* 0x050fe600000418ff */
[----:B------:R-:W-:Y:S05]  /*bf70*/  LDSM.16.M88.4 R92, [R169+0x4800] ;  /* 0x00480000a95c783b */ /* 0x000fea0000000200 */
[C---:B------:R-:W-:Y:S08]  /*bf80*/  HMMA.16816.F32.BF16 R20, R68.reuse, R22, RZ ;  /* 0x000000164414723c */ /* 0x040ff000000418ff */
[----:B-1----:R-:W-:Y:S08]  /*bf90*/  HMMA.16816.F32.BF16 R16, R68, R12, RZ ;  /* 0x0000000c4410723c */ /* 0x002ff000000418ff */
[C---:B---3--:R-:W-:Y:S08]  /*bfa0*/  HMMA.16816.F32.BF16 R32, R60.reuse, R88, R32 ;  /* 0x000000583c20723c */ /* 0x048ff00000041820 */
[C---:B------:R-:W-:Y:S01]  /*bfb0*/  HMMA.16816.F32.BF16 R28, R60.reuse, R90, R28 ;  /* 0x0000005a3c1c723c */ /* 0x040fe2000004181c */
[----:B------:R-:W1:Y:S07]  /*bfc0*/  LDSM.16.M88.4 R88, [R169+0x5000] ;  /* 0x00500000a958783b */ /* 0x000e6e0000000200 */
[C---:B------:R-:W-:Y:S08]  /*bfd0*/  HMMA.16816.F32.BF16 R24, R60.reuse, R64, R24 ;  /* 0x000000403c18723c */ /* 0x040ff00000041818 */
[C---:B------:R-:W-:Y:S01]  /*bfe0*/  HMMA.16816.F32.BF16 R20, R60.reuse, R66, R20 ;  /* 0x000000423c14723c */ /* 0x040fe20000041814 */
[----:B------:R-:W3:Y:S07]  /*bff0*/  LDSM.16.M88.4 R64, [R169+0x5800] ;  /* 0x00580000a940783b */ /* 0x000eee0000000200 */
[----:B------:R-:W-:Y:S01]  /*c000*/  HMMA.16816.F32.BF16 R16, R60, R4, R16 ;  /* 0x000000043c10723c */ /* 0x000fe20000041810 */
[----:B------:R-:W-:-:S05]  /*c010*/  IMAD.MOV.U32 R4, RZ, RZ, 0x40 ;  /* 0x00000040ff047424 */ /* 0x000fca00078e00ff */
[----:B------:R-:W-:Y:S02]  /*c020*/  SEL R4, R4, 0xffffffc0, !P2 ;  /* 0xffffffc004047807 */ /* 0x000fe40005000000 */
[C---:B------:R-:W-:Y:S03]  /*c030*/  HMMA.16816.F32.BF16 R80, R68.reuse, R76, RZ ;  /* 0x0000004c4450723c */ /* 0x040fe600000418ff */
[--C-:B------:R-:W-:Y:S02]  /*c040*/  IMAD.IADD R172, R175, 0x1, R4.reuse ;  /* 0x00000001afac7824 */ /* 0x100fe400078e0204 */
[----:B------:R-:W-:Y:S01]  /*c050*/  IMAD.IADD R168, R0, 0x1, R4 ;  /* 0x0000000100a87824 */ /* 0x000fe200078e0204 */
[----:B------:R-:W-:Y:S01]  /*c060*/  LOP3.LUT R0, R51, 0x6, RZ, 0xc0, !PT ;  /* 0x0000000633007812 */ /* 0x000fe200078ec0ff */
[C---:B------:R-:W-:Y:S01]  /*c070*/  IMAD.IADD R171, R3.reuse, 0x1, R172 ;  /* 0x0000000103ab7824 */ /* 0x040fe200078e02ac */
[----:B------:R-:W-:Y:S01]  /*c080*/  HMMA.16816.F32.BF16 R76, R68, R78, RZ ;  /* 0x0000004e444c723c */ /* 0x000fe200000418ff */
[----:B------:R-:W-:Y:S01]  /*c090*/  LDSM.16.M88.4 R128, [R172] ;  /* 0x00000000ac80783b */ /* 0x000fe20000000200 */
[----:B------:R-:W-:-:S02]  /*c0a0*/  IMAD.IADD R167, R3, 0x1, R168 ;  /* 0x0000000103a77824 */ /* 0x000fc400078e02a8 */
[----:B------:R-:W-:Y:S01]  /*c0b0*/  IMAD.IADD R51, R187, 0x1, R0 ;  /* 0x00000001bb337824 */ /* 0x000fe200078e0200 */
[----:B------:R-:W4:Y:S03]  /*c0c0*/  LDSM.16.M88.4 R116, [R168+0x2800] ;  /* 0x00280000a874783b */ /* 0x000f260000000200 */
[C---:B------:R-:W-:Y:S01]  /*c0d0*/  HMMA.16816.F32.BF16 R52, R68.reuse, R44, RZ ;  /* 0x0000002c4434723c */ /* 0x040fe200000418ff */
[----:B------:R-:W4:Y:S01]  /*c0e0*/  LDSM.16.M88.4 R124, [R168+0x2000] ;  /* 0x00200000a87c783b */ /* 0x000f220000000200 */
[C---:B------:R-:W-:Y:S01]  /*c0f0*/  VIADD R5, R51.reuse, 0x8 ;  /* 0x0000000833057836 */ /* 0x040fe20000000000 */
[CC--:B------:R-:W-:Y:S01]  /*c100*/  ISETP.GE.AND P1, PT, R51.reuse, R58.reuse, PT ;  /* 0x0000003a3300720c */ /* 0x0c0fe20003f26270 */
[----:B------:R-:W-:Y:S01]  /*c110*/  VIADD R59, R51, 0x11 ;  /* 0x00000011333b7836 */ /* 0x000fe20000000000 */
[----:B------:R-:W-:Y:S02]  /*c120*/  LDSM.16.M88.4 R112, [R168+0x3000] ;  /* 0x00300000a870783b */ /* 0x000fe40000000200 */
[----:B------:R-:W-:Y:S01]  /*c130*/  ISETP.GE.AND P3, PT, R5, R58, PT ;  /* 0x0000003a0500720c */ /* 0x000fe20003f66270 */
[----:B------:R-:W-:Y:S01]  /*c140*/  HMMA.16816.F32.BF16 R40, R68, R36, RZ ;  /* 0x000000244428723c */ /* 0x000fe200000418ff */
[----:B------:R-:W-:-:S05]  /*c150*/  VIADD R5, R51, 0x9 ;  /* 0x0000000933057836 */ /* 0x000fca0000000000 */
[-C--:B------:R-:W-:Y:S01]  /*c160*/  ISETP.GE.AND P4, PT, R5, R58.reuse, PT ;  /* 0x0000003a0500720c */ /* 0x080fe20003f86270 */
[----:B------:R-:W-:Y:S01]  /*c170*/  VIADD R5, R51, 0x18 ;  /* 0x0000001833057836 */ /* 0x000fe20000000000 */
[----:B--2---:R-:W-:Y:S04]  /*c180*/  HMMA.16816.F32.BF16 R8, R68, R84, RZ ;  /* 0x000000544408723c */ /* 0x004fe800000418ff */
[----:B------:R-:W-:Y:S01]  /*c190*/  ISETP.GE.AND P2, PT, R5, R58, PT ;  /* 0x0000003a0500720c */ /* 0x000fe20003f46270 */
[----:B------:R-:W-:-:S03]  /*c1a0*/  VIADD R5, R51, 0x19 ;  /* 0x0000001933057836 */ /* 0x000fc60000000000 */
[----:B------:R-:W-:Y:S01]  /*c1b0*/  HMMA.16816.F32.BF16 R44, R68, R46, RZ ;  /* 0x0000002e442c723c */ /* 0x000fe200000418ff */
[----:B------:R-:W-:Y:S02]  /*c1c0*/  P2R R0, PR, RZ, 0x4 ;  /* 0x00000004ff007803 */ /* 0x000fe40000000000 */
[----:B------:R-:W-:-:S05]  /*c1d0*/  ISETP.GE.AND P5, PT, R5, R58, PT ;  /* 0x0000003a0500720c */ /* 0x000fca0003fa6270 */
[C---:B------:R-:W-:Y:S08]  /*c1e0*/  HMMA.16816.F32.BF16 R36, R68.reuse, R38, RZ ;  /* 0x000000264424723c */ /* 0x040ff000000418ff */
[C---:B------:R-:W-:Y:S08]  /*c1f0*/  HMMA.16816.F32.BF16 R12, R68.reuse, R14, RZ ;  /* 0x0000000e440c723c */ /* 0x040ff000000418ff */
[C---:B------:R-:W-:Y:S08]  /*c200*/  HMMA.16816.F32.BF16 R84, R68.reuse, R86, RZ ;  /* 0x000000564454723c */ /* 0x040ff000000418ff */
[C---:B------:R-:W-:Y:S08]  /*c210*/  HMMA.16816.F32.BF16 R72, R68.reuse, R108, RZ ;  /* 0x0000006c4448723c */ /* 0x040ff000000418ff */
[----:B------:R-:W-:Y:S01]  /*c220*/  HMMA.16816.F32.BF16 R68, R68, R110, RZ ;  /* 0x0000006e4444723c */ /* 0x000fe200000418ff */
        /* <DEDUP_REMOVED lines=10> */
[----:B------:R-:W-:Y:S01]  /*c2d0*/  HMMA.16816.F32.BF16 R12, R60, R6, R12 ;  /* 0x000000063c0c723c */ /* 0x000fe2000004180c */
[----:B------:R-:W-:-:S05]  /*c2e0*/  VIADD R7, R51, 0x1 ;  /* 0x0000000133077836 */ /* 0x000fca0000000000 */
[-C--:B------:R-:W-:Y:S01]  /*c2f0*/  ISETP.GE.AND P0, PT, R7, R58.reuse, PT ;  /* 0x0000003a0700720c */ /* 0x080fe20003f06270 */
[----:B------:R-:W-:Y:S01]  /*c300*/  VIADD R7, R51, 0x10 ;  /* 0x0000001033077836 */ /* 0x000fe20000000000 */
[----:B------:R-:W-:Y:S04]  /*c310*/  HMMA.16816.F32.BF16 R8, R60, R92, R8 ;  /* 0x0000005c3c08723c */ /* 0x000fe80000041808 */
[----:B------:R-:W-:-:S04]  /*c320*/  ISETP.GE.AND P6, PT, R7, R58, PT ;  /* 0x0000003a0700720c */ /* 0x000fc80003fc6270 */
[C---:B------:R-:W-:Y:S01]  /*c330*/  HMMA.16816.F32.BF16 R84, R60.reuse, R94, R84 ;  /* 0x0000005e3c54723c */ /* 0x040fe20000041854 */
[----:B------:R-:W-:Y:S07]  /*c340*/  LDSM.16.M88.4 R92, [R168+0x5000] ;  /* 0x00500000a85c783b */ /* 0x000fee0000000200 */
[C---:B---3--:R-:W-:Y:S08]  /*c350*/  HMMA.16816.F32.BF16 R72, R60.reuse, R64, R72 ;  /* 0x000000403c48723c */ /* 0x048ff00000041848 */
[----:B------:R-:W-:Y:S01]  /*c360*/  HMMA.16816.F32.BF16 R68, R60, R66, R68 ;  /* 0x000000423c44723c */ /* 0x000fe20000041844 */
[----:B------:R-:W-:Y:S04]  /*c370*/  LDSM.16.M88.4 R64, [R171] ;  /* 0x00000000ab40783b */ /* 0x000fe80000000200 */
[----:B------:R-:W2:Y:S03]  /*c380*/  LDSM.16.M88.4 R60, [R167+0x2000] ;  /* 0x00200000a73c783b */ /* 0x000ea60000000200 */
[C---:B----4-:R-:W-:Y:S08]  /*c390*/  HMMA.16816.F32.BF16 R40, R128.reuse, R116, R40 ;  /* 0x000000748028723c */ /* 0x050ff00000041828 */
[C---:B------:R-:W-:Y:S01]  /*c3a0*/  HMMA.16816.F32.BF16 R36, R128.reuse, R118, R36 ;  /* 0x000000768024723c */ /* 0x040fe20000041824 */
[----:B------:R-:W3:Y:S07]  /*c3b0*/  LDSM.16.M88.4 R116, [R167+0x2800] ;  /* 0x00280000a774783b */ /* 0x000eee0000000200 */
[C---:B------:R-:W-:Y:S08]  /*c3c0*/  HMMA.16816.F32.BF16 R52, R128.reuse, R124, R52 ;  /* 0x0000007c8034723c */ /* 0x040ff00000041834 */
[C---:B------:R-:W-:Y:S08]  /*c3d0*/  HMMA.16816.F32.BF16 R44, R128.reuse, R126, R44 ;  /* 0x0000007e802c723c */ /* 0x040ff0000004182c */
[C---:B-1----:R-:W-:Y:S08]  /*c3e0*/  HMMA.16816.F32.BF16 R72, R128.reuse, R88, R72 ;  /* 0x000000588048723c */ /* 0x042ff00000041848 */
[----:B------:R-:W-:Y:S01]  /*c3f0*/  HMMA.16816.F32.BF16 R68, R128, R90, R68 ;  /* 0x0000005a8044723c */ /* 0x000fe20000041844 */
[----:B------:R-:W1:Y:S07]  /*c400*/  LDSM.16.M88.4 R88, [R167+0x3000] ;  /* 0x00300000a758783b */ /* 0x000e6e0000000200 */
[C---:B--2---:R-:W-:Y:S08]  /*c410*/  HMMA.16816.F32.BF16 R52, R64.reuse, R60, R52 ;  /* 0x0000003c4034723c */ /* 0x044ff00000041834 */
[----:B------:R-:W-:Y:S01]  /*c420*/  HMMA.16816.F32.BF16 R44, R64, R62, R44 ;  /* 0x0000003e402c723c */ /* 0x000fe2000004182c */
[----:B------:R-:W2:Y:S07]  /*c430*/  LDSM.16.M88.4 R60, [R167+0x3800] ;  /* 0x00380000a73c783b */ /* 0x000eae0000000200 */
[----:B------:R-:W-:Y:S03]  /*c440*/  HMMA.16816.F32.BF16 R28, R128, R114, R28 ;  /* 0x00000072801c723c */ /* 0x000fe6000004181c */
[----:B------:R-:W-:-:S02]  /*c450*/  FSEL R7, R52, -INF , !P1 ;  /* 0xff80000034077808 */ /* 0x000fc40004800000 */
[----:B------:R-:W-:-:S03]  /*c460*/  FSEL R5, R53, -INF , !P0 ;  /* 0xff80000035057808 */ /* 0x000fc60004000000 */
[----:B------:R-:W-:Y:S03]  /*c470*/  HMMA.16816.F32.BF16 R32, R128, R112, R32 ;  /* 0x000000708020723c */ /* 0x000fe60000041820 */
[----:B------:R-:W-:Y:S02]  /*c480*/  FSEL R46, R46, -INF , !P3 ;  /* 0xff8000002e2e7808 */ /* 0x000fe40005800000 */
[----:B------:R-:W-:Y:S02]  /*c490*/  FSEL R44, R44, -INF , !P3 ;  /* 0xff8000002c2c7808 */ /* 0x000fe40005800000 */
[----:B------:R-:W-:Y:S01]  /*c4a0*/  ISETP.NE.AND P3, PT, R0, RZ, PT ;  /* 0x000000ff0000720c */ /* 0x000fe20003f65270 */
[----:B---3--:R-:W-:Y:S01]  /*c4b0*/  HMMA.16816.F32.BF16 R36, R64, R118, R36 ;  /* 0x000000764024723c */ /* 0x008fe20000041824 */
[----:B------:R-:W-:Y:S01]  /*c4c0*/  FSEL R165, R45, -INF , !P4 ;  /* 0xff8000002da57808 */ /* 0x000fe20006000000 */
[----:B------:R-:W-:Y:S01]  /*c4d0*/  VIADD R45, R51, 0x29 ;  /* 0x00000029332d7836 */ /* 0x000fe20000000000 */
[----:B------:R-:W-:Y:S01]  /*c4e0*/  FSEL R213, R47, -INF , !P4 ;  /* 0xff8000002fd57808 */ /* 0x000fe20006000000 */
[----:B------:R-:W-:-:S03]  /*c4f0*/  VIADD R47, R51, 0x31 ;  /* 0x00000031332f7836 */ /* 0x000fc60000000000 */
[----:B------:R-:W-:Y:S01]  /*c500*/  ISETP.GE.AND P4, PT, R45, R58, PT ;  /* 0x0000003a2d00720c */ /* 0x000fe20003f86270 */
[----:B------:R-:W-:Y:S01]  /*c510*/  HMMA.16816.F32.BF16 R24, R128, R108, R24 ;  /* 0x0000006c8018723c */ /* 0x000fe20000041818 */
[----:B------:R-:W-:-:S07]  /*c520*/  VIADD R45, R51, 0x30 ;  /* 0x00000030332d7836 */ /* 0x000fce0000000000 */
[----:B------:R-:W-:Y:S03]  /*c530*/  HMMA.16816.F32.BF16 R40, R64, R116, R40 ;  /* 0x000000744028723c */ /* 0x000fe60000041828 */
[----:B------:R-:W-:Y:S01]  /*c540*/  FSEL R205, R37, -INF , !P5 ;  /* 0xff80000025cd7808 */ /* 0x000fe20006800000 */
[----:B------:R-:W-:Y:S01]  /*c550*/  VIADD R37, R51, 0x39 ;  /* 0x0000003933257836 */ /* 0x000fe20000000000 */
[----:B------:R-:W-:-:S03]  /*c560*/  FSEL R209, R36, -INF , !P3 ;  /* 0xff80000024d17808 */ /* 0x000fc60005800000 */
[----:B------:R-:W-:Y:S01]  /*c570*/  HMMA.16816.F32.BF16 R8, R128, R96, R8 ;  /* 0x000000608008723c */ /* 0x000fe20000041808 */
[----:B------:R-:W-:-:S05]  /*c580*/  VIADD R97, R51, 0x20 ;  /* 0x0000002033617836 */ /* 0x000fca0000000000 */
[----:B------:R-:W-:Y:S01]  /*c590*/  ISETP.GE.AND P2, PT, R97, R58, PT ;  /* 0x0000003a6100720c */ /* 0x000fe20003f46270 */
[----:B------:R-:W-:Y:S01]  /*c5a0*/  VIADD R97, R51, 0x21 ;  /* 0x0000002133617836 */ /* 0x000fe20000000000 */
[----:B------:R-:W-:Y:S01]  /*c5b0*/  HMMA.16816.F32.BF16 R80, R128, R92, R80 ;  /* 0x0000005c8050723c */ /* 0x000fe20000041850 */
[----:B------:R-:W-:-:S03]  /*c5c0*/  FSEL R93, R54, -INF , !P1 ;  /* 0xff800000365d7808 */ /* 0x000fc60004800000 */
[----:B------:R-:W-:Y:S02]  /*c5d0*/  ISETP.GE.AND P1, PT, R97, R58, PT ;  /* 0x0000003a6100720c */ /* 0x000fe40003f26270 */
[----:B------:R-:W-:Y:S02]  /*c5e0*/  FSEL R97, R38, -INF , !P3 ;  /* 0xff80000026617808 */ /* 0x000fe40005800000 */
[----:B------:R-:W-:Y:S01]  /*c5f0*/  HMMA.16816.F32.BF16 R76, R128, R94, R76 ;  /* 0x0000005e804c723c */ /* 0x000fe2000004184c */
[----:B------:R-:W-:Y:S02]  /*c600*/  FSEL R95, R55, -INF , !P0 ;  /* 0xff800000375f7808 */ /* 0x000fe40004000000 */
[----:B------:R-:W3:Y:S05]  /*c610*/  LDSM.16.M88.4 R52, [R167+0x4000] ;  /* 0x00400000a734783b */ /* 0x000eea0000000200 */
[----:B-1----:R-:W-:Y:S01]  /*c620*/  HMMA.16816.F32.BF16 R28, R64, R90, R28 ;  /* 0x0000005a401c723c */ /* 0x002fe2000004181c */
[----:B------:R-:W-:-:S07]  /*c630*/  FSEL R91, R40, -INF , !P6 ;  /* 0xff800000285b7808 */ /* 0x000fce0007000000 */
[----:B------:R-:W-:Y:S01]  /*c640*/  HMMA.16816.F32.BF16 R32, R64, R88, R32 ;  /* 0x000000584020723c */ /* 0x000fe20000041820 */
[----:B------:R-:W-:-:S05]  /*c650*/  VIADD R89, R51, 0x28 ;  /* 0x0000002833597836 */ /* 0x000fca0000000000 */
[-C--:B------:R-:W-:Y:S02]  /*c660*/  ISETP.GE.AND P0, PT, R89, R58.reuse, PT ;  /* 0x0000003a5900720c */ /* 0x080fe40003f06270 */
[----:B--2---:R-:W-:Y:S01]  /*c670*/  HMMA.16816.F32.BF16 R24, R64, R60, R24 ;  /* 0x0000003c4018723c */ /* 0x004fe20000041818 */
[----:B------:R-:W-:Y:S02]  /*c680*/  FSEL R89, R39, -INF , !P5 ;  /* 0xff80000027597808 */ /* 0x000fe40006800000 */
[----:B------:R-:W-:Y:S02]  /*c690*/  ISETP.GE.AND P5, PT, R37, R58, PT ;  /* 0x0000003a2500720c */ /* 0x000fe40003fa6270 */
[----:B------:R-:W1:Y:S01]  /*c6a0*/  LDSM.16.M88.4 R36, [R167+0x5000] ;  /* 0x00500000a724783b */ /* 0x000e620000000200 */
[----:B------:R-:W-:Y:S02]  /*c6b0*/  FSEL R203, R30, -INF , !P0 ;  /* 0xff8000001ecb7808 */ /* 0x000fe40004000000 */
[----:B------:R-:W-:Y:S01]  /*c6c0*/  HMMA.16816.F32.BF16 R84, R128, R98, R84 ;  /* 0x000000628054723c */ /* 0x000fe20000041854 */
[----:B------:R-:W-:-:S02]  /*c6d0*/  FSEL R99, R42, -INF , !P6 ;  /* 0xff8000002a637808 */ /* 0x000fc40007000000 */
[-C--:B------:R-:W-:Y:S01]  /*c6e0*/  ISETP.GE.AND P6, PT, R59, R58.reuse, PT ;  /* 0x0000003a3b00720c */ /* 0x080fe20003fc6270 */
[----:B------:R-:W-:Y:S01]  /*c6f0*/  VIADD R59, R51, 0x38 ;  /* 0x00000038333b7836 */ /* 0x000fe20000000000 */
[----:B------:R-:W-:Y:S02]  /*c700*/  FSEL R163, R28, -INF , !P0 ;  /* 0xff8000001ca37808 */ /* 0x000fe40004000000 */
[----:B------:R-:W-:Y:S01]  /*c710*/  FSEL R211, R43, -INF , !P6 ;  /* 0xff8000002bd37808 */ /* 0x000fe20007000000 */
[----:B------:R-:W-:Y:S01]  /*c720*/  HMMA.16816.F32.BF16 R12, R128, R106, R12 ;  /* 0x0000006a800c723c */ /* 0x000fe2000004180c */
[----:B------:R-:W-:Y:S02]  /*c730*/  FSEL R207, R41, -INF , !P6 ;  /* 0xff80000029cf7808 */ /* 0x000fe40007000000 */
[----:B------:R-:W2:Y:S01]  /*c740*/  LDSM.16.M88.4 R40, [R167+0x4800] ;  /* 0x00480000a728783b */ /* 0x000ea20000000200 */
[----:B------:R-:W-:Y:S01]  /*c750*/  FSEL R107, R29, -INF , !P4 ;  /* 0xff8000001d6b7808 */ /* 0x000fe20006000000 */
[----:B------:R-:W-:Y:S01]  /*c760*/  VIADD R29, R51, 0x49 ;  /* 0x00000049331d7836 */ /* 0x000fe20000000000 */
[----:B------:R-:W-:-:S02]  /*c770*/  ISETP.GE.AND P0, PT, R45, R58, PT ;  /* 0x0000003a2d00720c */ /* 0x000fc40003f06270 */
[C---:B------:R-:W-:Y:S01]  /*c780*/  HMMA.16816.F32.BF16 R16, R128.reuse, R104, R16 ;  /* 0x000000688010723c */ /* 0x040fe20000041810 */
[----:B------:R-:W-:Y:S02]  /*c790*/  FSEL R201, R31, -INF , !P4 ;  /* 0xff8000001fc97808 */ /* 0x000fe40006000000 */
[----:B------:R-:W-:Y:S02]  /*c7a0*/  FSEL R147, R24, -INF , !P0 ;  /* 0xff80000018937808 */ /* 0x000fe40004000000 */
[----:B------:R-:W-:Y:S01]  /*c7b0*/  FSEL R199, R35, -INF , !P1 ;  /* 0xff80000023c77808 */ /* 0x000fe20004800000 */
[----:B------:R-:W-:Y:S01]  /*c7c0*/  VIADD R35, R51, 0x41 ;  /* 0x0000004133237836 */ /* 0x000fe20000000000 */
[----:B------:R-:W-:Y:S01]  /*c7d0*/  FSEL R105, R34, -INF , !P2 ;  /* 0xff80000022697808 */ /* 0x000fe20005000000 */
[----:B------:R-:W-:Y:S01]  /*c7e0*/  HMMA.16816.F32.BF16 R20, R128, R110, R20 ;  /* 0x0000006e8014723c */ /* 0x000fe20000041814 */
[----:B------:R-:W-:Y:S02]  /*c7f0*/  FSEL R129, R26, -INF , !P0 ;  /* 0xff8000001a817808 */ /* 0x000fe40004000000 */
[----:B------:R-:W-:-:S02]  /*c800*/  ISETP.GE.AND P0, PT, R29, R58, PT ;  /* 0x0000003a1d00720c */ /* 0x000fc40003f06270 */
[----:B------:R-:W4:Y:S01]  /*c810*/  LDSM.16.M88.4 R28, [R167+0x5800] ;  /* 0x00580000a71c783b */ /* 0x000f220000000200 */
[----:B------:R-:W-:Y:S01]  /*c820*/  FSEL R109, R32, -INF , !P2 ;  /* 0xff800000206d7808 */ /* 0x000fe20005000000 */
[----:B------:R-:W-:-:S04]  /*c830*/  DEPBAR.LE SB0, 0x0 ;  /* 0x000080000000791a */ /* 0x000fc80000000000 */
[-C--:B------:R-:W-:Y:S01]  /*c840*/  ISETP.GE.AND P2, PT, R35, R58.reuse, PT ;  /* 0x0000003a2300720c */ /* 0x080fe20003f46270 */
[C---:B---3--:R-:W-:Y:S01]  /*c850*/  HMMA.16816.F32.BF16 R16, R64.reuse, R52, R16 ;  /* 0x000000344010723c */ /* 0x048fe20000041810 */
[-C--:B------:R-:W-:Y:S01]  /*c860*/  ISETP.GE.AND P6, PT, R59, R58.reuse, PT ;  /* 0x0000003a3b00720c */ /* 0x080fe20003fc6270 */
[----:B------:R-:W-:Y:S01]  /*c870*/  VIADD R59, R51, 0x40 ;  /* 0x00000040333b7836 */ /* 0x000fe20000000000 */
[-C--:B------:R-:W-:Y:S02]  /*c880*/  ISETP.GE.AND P4, PT, R47, R58.reuse, PT ;  /* 0x0000003a2f00720c */ /* 0x080fe40003f86270 */
[----:B------:R-:W-:Y:S01]  /*c890*/  FSEL R161, R33, -INF , !P1 ;  /* 0xff80000021a17808 */ /* 0x000fe20004800000 */
[----:B------:R-:W-:Y:S01]  /*c8a0*/  VIADD R33, R51, 0x48 ;  /* 0x0000004833217836 */ /* 0x000fe20000000000 */
[----:B------:R-:W-:Y:S01]  /*c8b0*/  FSEL R131, R27, -INF , !P4 ;  /* 0xff8000001b837808 */ /* 0x000fe20006000000 */
[----:B------:R-:W-:Y:S01]  /*c8c0*/  HMMA.16816.F32.BF16 R20, R64, R62, R20 ;  /* 0x0000003e4014723c */ /* 0x000fe20000041814 */
[-C--:B------:R-:W-:Y:S01]  /*c8d0*/  ISETP.GE.AND P3, PT, R59, R58.reuse, PT ;  /* 0x0000003a3b00720c */ /* 0x080fe20003f66270 */
[----:B------:R-:W-:Y:S01]  /*c8e0*/  VIADD R27, R51, 0x51 ;  /* 0x00000051331b7836 */ /* 0x000fe20000000000 */
[----:B------:R-:W-:Y:S01]  /*c8f0*/  ISETP.GE.AND P1, PT, R33, R58, PT ;  /* 0x0000003a2100720c */ /* 0x000fe20003f26270 */
[----:B------:R-:W-:Y:S01]  /*c900*/  VIADD R33, R51, 0x50 ;  /* 0x0000005033217836 */ /* 0x000fe20000000000 */
[----:B------:R-:W-:Y:S01]  /*c910*/  FSEL R153, R25, -INF , !P4 ;  /* 0xff80000019997808 */ /* 0x000fe20006000000 */
[----:B------:R-:W-:-:S02]  /*c920*/  VIADD R25, R51, 0x58 ;  /* 0x0000005833197836 */ /* 0x000fc40000000000 */
[C---:B-1----:R-:W-:Y:S01]  /*c930*/  HMMA.16816.F32.BF16 R80, R64.reuse, R36, R80 ;  /* 0x000000244050723c */ /* 0x042fe20000041850 */
[----:B------:R-:W-:Y:S02]  /*c940*/  ISETP.GE.AND P4, PT, R33, R58, PT ;  /* 0x0000003a2100720c */ /* 0x000fe40003f86270 */
[----:B------:R-:W-:Y:S01]  /*c950*/  FSEL R141, R19, -INF , !P2 ;  /* 0xff800000138d7808 */ /* 0x000fe20005000000 */
[----:B------:R-:W-:Y:S01]  /*c960*/  VIADD R19, R51, 0x61 ;  /* 0x0000006133137836 */ /* 0x000fe20000000000 */
[----:B------:R-:W-:Y:S01]  /*c970*/  FSEL R137, R17, -INF , !P2 ;  /* 0xff80000011897808 */ /* 0x000fe20005000000 */
[----:B------:R-:W-:Y:S01]  /*c980*/  VIADD R17, R51, 0x68 ;  /* 0x0000006833117836 */ /* 0x000fe20000000000 */
[----:B------:R-:W-:Y:S01]  /*c990*/  FSEL R139, R18, -INF , !P3 ;  /* 0xff800000128b7808 */ /* 0x000fe20005800000 */
[----:B------:R-:W-:Y:S01]  /*c9a0*/  HMMA.16816.F32.BF16 R12, R64, R54, R12 ;  /* 0x00000036400c723c */ /* 0x000fe2000004180c */
[----:B------:R-:W-:Y:S02]  /*c9b0*/  FSEL R135, R16, -INF , !P3 ;  /* 0xff80000010877808 */ /* 0x000fe40005800000 */
[----:B------:R-:W-:Y:S01]  /*c9c0*/  FSEL R157, R23, -INF , !P5 ;  /* 0xff800000179d7808 */ /* 0x000fe20006800000 */
[----:B------:R-:W-:Y:S01]  /*c9d0*/  VIADD R23, R51, 0x60 ;  /* 0x0000006033177836 */ /* 0x000fe20000000000 */
[----:B------:R-:W-:-:S02]  /*c9e0*/  FSEL R159, R22, -INF , !P6 ;  /* 0xff800000169f7808 */ /* 0x000fc40007000000 */
[----:B------:R-:W-:Y:S01]  /*c9f0*/  FSEL R155, R20, -INF , !P6 ;  /* 0xff800000149b7808 */ /* 0x000fe20007000000 */
[C---:B--2---:R-:W-:Y:S01]  /*ca00*/  HMMA.16816.F32.BF16 R8, R64.reuse, R40, R8 ;  /* 0x000000284008723c */ /* 0x044fe20000041808 */
[-C--:B------:R-:W-:Y:S02]  /*ca10*/  ISETP.GE.AND P6, PT, R19, R58.reuse, PT ;  /* 0x0000003a1300720c */ /* 0x080fe40003fc6270 */
[-C--:B------:R-:W-:Y:S02]  /*ca20*/  ISETP.GE.AND P2, PT, R23, R58.reuse, PT ;  /* 0x0000003a1700720c */ /* 0x080fe40003f46270 */
[----:B------:R-:W-:Y:S02]  /*ca30*/  FSEL R63, R81, -INF , !P6 ;  /* 0xff800000513f7808 */ /* 0x000fe40007000000 */
[----:B------:R-:W-:Y:S01]  /*ca40*/  FSEL R145, R21, -INF , !P5 ;  /* 0xff80000015917808 */ /* 0x000fe20006800000 */
[----:B------:R-:W-:Y:S01]  /*ca50*/  HMMA.16816.F32.BF16 R84, R64, R42, R84 ;  /* 0x0000002a4054723c */ /* 0x000fe20000041854 */
[----:B------:R-:W-:Y:S01]  /*ca60*/  ISETP.GE.AND P3, PT, R27, R58, PT ;  /* 0x0000003a1b00720c */ /* 0x000fe20003f66270 */
[----:B------:R-:W-:Y:S01]  /*ca70*/  VIADD R21, R51, 0x59 ;  /* 0x0000005933157836 */ /* 0x000fe20000000000 */
[----:B------:R-:W-:-:S02]  /*ca80*/  P2R R0, PR, RZ, 0x4 ;  /* 0x00000004ff007803 */ /* 0x000fc40000000000 */
[----:B------:R-:W-:Y:S01]  /*ca90*/  FSEL R149, R15, -INF , !P0 ;  /* 0xff8000000f957808 */ /* 0x000fe20004000000 */
[----:B------:R-:W-:Y:S01]  /*caa0*/  VIADD R15, R51, 0x69 ;  /* 0x00000069330f7836 */ /* 0x000fe20000000000 */
[----:B------:R-:W-:Y:S01]  /*cab0*/  FSEL R133, R13, -INF , !P0 ;  /* 0xff8000000d857808 */ /* 0x000fe20004000000 */
[C---:B------:R-:W-:Y:S01]  /*cac0*/  HMMA.16816.F32.BF16 R76, R64.reuse, R38, R76 ;  /* 0x00000026404c723c */ /* 0x040fe2000004184c */
[----:B------:R-:W-:Y:S01]  /*cad0*/  FSEL R151, R14, -INF , !P1 ;  /* 0xff8000000e977808 */ /* 0x000fe20004800000 */
[----:B------:R-:W-:Y:S01]  /*cae0*/  VIADD R13, R51, 0x70 ;  /* 0x00000070330d7836 */ /* 0x000fe20000000000 */
[----:B------:R-:W-:Y:S01]  /*caf0*/  FSEL R121, R11, -INF , !P3 ;  /* 0xff8000000b797808 */ /* 0x000fe20005800000 */
[----:B------:R-:W-:Y:S01]  /*cb00*/  VIADD R11, R51, 0x71 ;  /* 0x00000071330b7836 */ /* 0x000fe20000000000 */
[----:B------:R-:W-:Y:S01]  /*cb10*/  FSEL R115, R9, -INF , !P3 ;  /* 0xff80000009737808 */ /* 0x000fe20005800000 */
[C---:B------:R-:W-:Y:S01]  /*cb20*/  VIADD R9, R51.reuse, 0x78 ;  /* 0x0000007833097836 */ /* 0x040fe20000000000 */
[----:B------:R-:W-:Y:S01]  /*cb30*/  FSEL R143, R12, -INF , !P1 ;  /* 0xff8000000c8f7808 */ /* 0x000fe20004800000 */
[----:B----4-:R-:W-:Y:S01]  /*cb40*/  HMMA.16816.F32.BF16 R72, R64, R28, R72 ;  /* 0x0000001c4048723c */ /* 0x010fe20000041848 */
[----:B------:R-:W-:Y:S01]  /*cb50*/  ISETP.NE.AND P0, PT, R0, RZ, PT ;  /* 0x000000ff0000720c */ /* 0x000fe20003f05270 */
[----:B------:R-:W-:Y:S01]  /*cb60*/  VIADD R51, R51, 0x79 ;  /* 0x0000007933337836 */ /* 0x000fe20000000000 */
[----:B------:R-:W-:-:S02]  /*cb70*/  ISETP.GE.AND P2, PT, R25, R58, PT ;  /* 0x0000003a1900720c */ /* 0x000fc40003f46270 */
[----:B------:R-:W-:Y:S02]  /*cb80*/  ISETP.GE.AND P1, PT, R21, R58, PT ;  /* 0x0000003a1500720c */ /* 0x000fe40003f26270 */
[----:B------:R-:W-:Y:S01]  /*cb90*/  FSEL R117, R10, -INF , !P4 ;  /* 0xff8000000a757808 */ /* 0x000fe20006000000 */
[----:B------:R-:W-:Y:S01]  /*cba0*/  HMMA.16816.F32.BF16 R68, R64, R30, R68 ;  /* 0x0000001e4044723c */ /* 0x000fe20000041844 */
[----:B------:R-:W-:Y:S02]  /*cbb0*/  FSEL R65, R83, -INF , !P6 ;  /* 0xff80000053417808 */ /* 0x000fe40007000000 */
[----:B------:R-:W-:Y:S02]  /*cbc0*/  ISETP.NE.AND P6, PT, R50, 0x1, PT ;  /* 0x000000013200780c */ /* 0x000fe40003fc5270 */
[----:B------:R-:W-:Y:S02]  /*cbd0*/  FSEL R113, R8, -INF , !P4 ;  /* 0xff80000008717808 */ /* 0x000fe40006000000 */
[----:B------:R-:W-:-:S02]  /*cbe0*/  FSEL R127, R86, -INF , !P2 ;  /* 0xff800000567f7808 */ /* 0x000fc40005000000 */
[----:B------:R-:W-:Y:S02]  /*cbf0*/  FSEL R125, R84, -INF , !P2 ;  /* 0xff800000547d7808 */ /* 0x000fe40005000000 */
[----:B------:R-:W-:Y:S02]  /*cc00*/  FSEL R111, R87, -INF , !P1 ;  /* 0xff800000576f7808 */ /* 0x000fe40004800000 */
[----:B------:R-:W-:Y:S02]  /*cc10*/  FSEL R119, R85, -INF , !P1 ;  /* 0xff80000055777808 */ /* 0x000fe40004800000 */
[----:B------:R-:W-:Y:S02]  /*cc20*/  FSEL R67, R82, -INF , !P0 ;  /* 0xff80000052437808 */ /* 0x000fe40004000000 */
[----:B------:R-:W-:Y:S01]  /*cc30*/  FSEL R59, R80, -INF , !P0 ;  /* 0xff800000503b7808 */ /* 0x000fe20004000000 */
[----:B------:R-:W-:Y:S01]  /*cc40*/  BAR.SYNC.DEFER_BLOCKING 0x0 ;  /* 0x0000000000007b1d */ /* 0x000fe20000010000 */
[----:B------:R-:W-:-:S02]  /*cc50*/  ISETP.GE.AND P5, PT, R17, R58, PT ;  /* 0x0000003a1100720c */ /* 0x000fc40003fa6270 */
[-C--:B------:R-:W-:Y:S02]  /*cc60*/  ISETP.GE.AND P4, PT, R15, R58.reuse, PT ;  /* 0x0000003a0f00720c */ /* 0x080fe40003f86270 */
[-C--:B------:R-:W-:Y:S02]  /*cc70*/  ISETP.GE.AND P3, PT, R13, R58.reuse, PT ;  /* 0x0000003a0d00720c */ /* 0x080fe40003f66270 */
        /* <DEDUP_REMOVED lines=29> */
.L_x_9393:
        /* <DEDUP_REMOVED lines=9> */
[----:B------:R-:W-:Y:S02]  /*cee0*/  ISETP.GE.AND P4, PT, R11, RZ, PT ;  /* 0x000000ff0b00720c */ /* 0x000fe40003f86270 */
[----:B------:R-:W-:Y:S01]  /*cef0*/  LOP3.LUT R11, RZ, R14, RZ, 0x33, !PT ;  /* 0x0000000eff0b7212 */ /* 0x000fe200078e33ff */
        /* <DEDUP_REMOVED lines=49> */
.L_x_9394:
[----:B------:R-:W-:Y:S05]  /*d210*/  BSYNC.RECONVERGENT B0 ;  /* 0x0000000000007941 */ /* 0x000fea0003800200 */
.L_x_9392:
[C---:B------:R-:W-:Y:S01]  /*d220*/  IMAD.SHL.U32 R0, R176.reuse, 0x20, RZ ;  /* 0x00000020b0007824 */ /* 0x040fe200078e00ff */
[----:B------:R-:W-:Y:S02]  /*d230*/  IADD3 R10, P1, PT, R49, R180, RZ ;  /* 0x000000b4310a7210 */ /* 0x000fe40007f3e0ff */
[----:B------:R-:W-:Y:S02]  /*d240*/  SHF.L.U64.HI R6, R176, 0x5, R177 ;  /* 0x00000005b0067819 */ /* 0x000fe400000102b1 */
[----:B------:R-:W-:Y:S01]  /*d250*/  IADD3 R8, P2, PT, R0, R10, RZ ;  /* 0x0000000a00087210 */ /* 0x000fe20007f5e0ff */
[----:B------:R-:W-:Y:S01]  /*d260*/  IMAD.X R11, R2, 0x1, R181, P1 ;  /* 0x00000001020b7824 */ /* 0x000fe200008e06b5 */
[----:B------:R-:W-:Y:S02]  /*d270*/  ISETP.GE.AND P0, PT, R100, R189, PT ;  /* 0x000000bd6400720c */ /* 0x000fe40003f06270 */
[----:B------:R-:W-:Y:S01]  /*d280*/  IADD3 R16, P1, PT, R8, R0, RZ ;  /* 0x0000000008107210 */ /* 0x000fe20007f3e0ff */
[----:B------:R-:W-:-:S03]  /*d290*/  IMAD.X R9, R6, 0x1, R11, P2 ;  /* 0x0000000106097824 */ /* 0x000fc600010e060b */
[----:B------:R-:W-:Y:S01]  /*d2a0*/  IADD3 R14, P2, PT, R16, R0, RZ ;  /* 0x00000000100e7210 */ /* 0x000fe20007f5e0ff */
[----:B------:R-:W-:-:S03]  /*d2b0*/  IMAD.X R17, R9, 0x1, R6, P1 ;  /* 0x0000000109117824 */ /* 0x000fc600008e0606 */
        /* <DEDUP_REMOVED lines=9> */
[----:B------:R-:W-:Y:S01]  /*d350*/  @!P0 IADD3 R20, P1, PT, R18, R0, RZ ;  /* 0x0000000012148210 */ /* 0x000fe20007f3e0ff */
[--C-:B------:R-:W-:Y:S02]  /*d360*/  IMAD.X R19, R13, 0x1, R6.reuse, P2 ;  /* 0x000000010d137824 */ /* 0x100fe400010e0606 */
[----:B------:R-:W-:Y:S01]  /*d370*/  @!PT LDS RZ, [RZ] ;  /* 0x00000000fffff984 */ /* 0x000fe20000000800 */
[----:B------:R-:W-:Y:S01]  /*d380*/  @!PT LDS RZ, [RZ] ;  /* 0x00000000fffff984 */ /* 0x000fe20000000800 */
[----:B------:R-:W-:Y:S01]  /*d390*/  @!PT LDS RZ, [RZ] ;  /* 0x00000000fffff984 */ /* 0x000fe20000000800 */
[----:B------:R1:W-:Y:S02]  /*d3a0*/  @!P0 LDGSTS.E.BYPASS.LTC128B.128 [R191+0x2800], desc[UR4][R10.64] ;  /* 0x028000000abf8fae */ /* 0x0003e4000b981a04 */
[----:B------:R-:W-:-:S02]  /*d3b0*/  @!P0 IMAD.X R21, R19, 0x1, R6, P1 ;  /* 0x0000000113158824 */ /* 0x000fc400008e0606 */
        /* <DEDUP_REMOVED lines=32> */
.L_x_9391:
[----:B------:R-:W-:Y:S05]  /*d5c0*/  BSYNC.RECONVERGENT B1 ;  /* 0x0000000000017941 */ /* 0x000fea0003800200 */
.L_x_9390:
        /* <DEDUP_REMOVED lines=28> */
[----:B------:R-:W-:Y:S02]  /*d790*/  IADD3 R170, PT, PT, R57, R56, RZ ;  /* 0x0000003839aa7210 */ /* 0x000fe40007ffe0ff */
[----:B-1----:R-:W-:Y:S02]  /*d7a0*/  FMNMX3.FTZ R9, R2, R35, R31, !PT ;  /* 0x0000002302097276 */ /* 0x002fe4000781001f */
[----:B------:R-:W-:-:S02]  /*d7b0*/  LEA R170, R170, UR6, 0x1 ;  /* 0x00000006aaaa7c11 */ /* 0x000fc4000f8e08ff */
[----:B------:R-:W-:Y:S02]  /*d7c0*/  FMNMX.FTZ R8, R24, R9, !PT ;  /* 0x0000000918087209 */ /* 0x000fe40007810000 */
[----:B------:R-:W-:Y:S01]  /*d7d0*/  FMNMX3.FTZ R9, R0, R45, R33, !PT ;  /* 0x0000002d00097276 */ /* 0x000fe20007810021 */
[----:B------:R-:W-:Y:S01]  /*d7e0*/  LDSM.16.MT88.4 R20, [R170+0x6800] ;  /* 0x00680000aa14783b */ /* 0x000fe20000004200 */
[----:B------:R-:W-:Y:S02]  /*d7f0*/  IADD3 R166, PT, PT, R3, R170, RZ ;  /* 0x000000aa03a67210 */ /* 0x000fe40007ffe0ff */
[----:B------:R-:W-:Y:S01]  /*d800*/  FMNMX3.FTZ R9, R9, R27, R28, !PT ;  /* 0x0000001b09097276 */ /* 0x000fe2000781001c */
[----:B------:R-:W1:Y:S03]  /*d810*/  SHFL.BFLY PT, R11, R8, 0x2, 0x1f ;  /* 0x0c401f00080b7f89 */ /* 0x000e6600000e0000 */
[----:B------:R-:W-:Y:S01]  /*d820*/  FMNMX.FTZ R6, R26, R9, !PT ;  /* 0x000000091a067209 */ /* 0x000fe20007810000 */
[----:B------:R-:W-:Y:S04]  /*d830*/  LDSM.16.MT88.4 R72, [R166+0x6000] ;  /* 0x00600000a648783b */ /* 0x000fe80000004200 */
[----:B------:R-:W3:Y:S04]  /*d840*/  SHFL.BFLY PT, R9, R6, 0x2, 0x1f ;  /* 0x0c401f0006097f89 */ /* 0x000ee800000e0000 */
[----:B------:R-:W-:Y:S01]  /*d850*/  LDSM.16.MT88.4 R16, [R166+0x6800] ;  /* 0x00680000a610783b */ /* 0x000fe20000004200 */
[----:B-1----:R-:W-:-:S05]  /*d860*/  FMNMX.FTZ R11, R8, R11, !PT ;  /* 0x0000000b080b7209 */ /* 0x002fca0007810000 */
[----:B------:R-:W1:Y:S01]  /*d870*/  SHFL.BFLY PT, R0, R11, 0x1, 0x1f ;  /* 0x0c201f000b007f89 */ /* 0x000e6200000e0000 */
[----:B---3--:R-:W-:-:S05]  /*d880*/  FMNMX.FTZ R9, R6, R9, !PT ;  /* 0x0000000906097209 */ /* 0x008fca0007810000 */
[----:B------:R-:W3:Y:S01]  /*d890*/  SHFL.BFLY PT, R2, R9, 0x1, 0x1f ;  /* 0x0c201f0009027f89 */ /* 0x000ee200000e0000 */
[----:B-1----:R-:W-:-:S04]  /*d8a0*/  FMNMX.FTZ R0, R11, R0, !PT ;  /* 0x000000000b007209 */ /* 0x002fc80007810000 */
[----:B------:R-:W-:Y:S02]  /*d8b0*/  FSETP.NEU.FTZ.AND P0, PT, R0, -INF , PT ;  /* 0xff8000000000780b */ /* 0x000fe40003f1d000 */
[----:B---3--:R-:W-:Y:S01]  /*d8c0*/  FMNMX.FTZ R2, R9, R2, !PT ;  /* 0x0000000209027209 */ /* 0x008fe20007810000 */
[----:B--2---:R-:W-:-:S04]  /*d8d0*/  FMUL.FTZ R30, R25, R0 ;  /* 0x00000000191e7220 */ /* 0x004fc80000410000 */
[----:B------:R-:W-:Y:S01]  /*d8e0*/  FMUL.FTZ R32, R25, R2 ;  /* 0x0000000219207220 */ /* 0x000fe20000410000 */
[----:B------:R-:W-:Y:S02]  /*d8f0*/  FSEL R30, R30, RZ, P0 ;  /* 0x000000ff1e1e7208 */ /* 0x000fe40000000000 */
[----:B------:R-:W-:-:S03]  /*d900*/  FSETP.NEU.FTZ.AND P0, PT, R2, -INF , PT ;  /* 0xff8000000200780b */ /* 0x000fc60003f1d000 */
[-CC-:B------:R-:W-:Y:S01]  /*d910*/  FFMA.FTZ R6, R95, R25.reuse, -R30.reuse ;  /* 0x000000195f067223 */ /* 0x180fe2000001081e */
[----:B------:R-:W-:Y:S01]  /*d920*/  FSEL R32, R32, RZ, P0 ;  /* 0x000000ff20207208 */ /* 0x000fe20000000000 */
[-CC-:B------:R-:W-:Y:S01]  /*d930*/  FFMA.FTZ R53, R93, R25.reuse, -R30.reuse ;  /* 0x000000195d357223 */ /* 0x180fe2000001081e */
[-C--:B------:R-:W-:Y:S01]  /*d940*/  FFMA.FTZ R49, R46, R25.reuse, -R30 ;  /* 0x000000192e317223 */ /* 0x080fe2000001081e */
[----:B------:R-:W-:Y:S01]  /*d950*/  LDSM.16.MT88.4 R92, [R170+0x6000] ;  /* 0x00600000aa5c783b */ /* 0x000fe20000004200 */
[----:B------:R1:W-:Y:S01]  /*d960*/  MUFU.EX2 R46, R6 ;  /* 0x00000006002e7308 */ /* 0x0003e20000000800 */
[-CC-:B------:R-:W-:Y:S01]  /*d970*/  FFMA.FTZ R41, R165, R25.reuse, -R32.reuse ;  /* 0x00000019a5297223 */ /* 0x180fe20000010820 */
[----:B------:R-:W-:Y:S01]  /*d980*/  IADD3 R165, PT, PT, R4, R170, RZ ;  /* 0x000000aa04a57210 */ /* 0x000fe20007ffe0ff */
[-CC-:B------:R-:W-:Y:S01]  /*d990*/  FFMA.FTZ R55, R7, R25.reuse, -R32.reuse ;  /* 0x0000001907377223 */ /* 0x180fe20000010820 */
[-C--:B------:R-:W-:Y:S01]  /*d9a0*/  FFMA.FTZ R48, R5, R25.reuse, -R32 ;  /* 0x0000001905307223 */ /* 0x080fe20000010820 */
[----:B------:R-:W-:Y:S01]  /*d9b0*/  FFMA.FTZ R42, R213, R25, -R30 ;  /* 0x00000019d52a7223 */ /* 0x000fe2000001081e */
[----:B------:R-:W-:Y:S01]  /*d9c0*/  IADD3 R164, PT, PT, R3, R165, RZ ;  /* 0x000000a503a47210 */ /* 0x000fe20007ffe0ff */
[----:B------:R-:W2:Y:S01]  /*d9d0*/  LDSM.16.MT88.4 R80, [R165+0x6000] ;  /* 0x00600000a550783b */ /* 0x000ea20000004200 */
[-C--:B------:R-:W-:Y:S01]  /*d9e0*/  FFMA.FTZ R44, R44, R25.reuse, -R32 ;  /* 0x000000192c2c7223 */ /* 0x080fe20000010820 */
[----:B------:R-:W3:Y:S01]  /*d9f0*/  MUFU.EX2 R53, R53 ;  /* 0x0000003500357308 */ /* 0x000ee20000000800 */
[-CC-:B------:R-:W-:Y:S01]  /*da00*/  FFMA.FTZ R43, R99, R25.reuse, -R30.reuse ;  /* 0x00000019632b7223 */ /* 0x180fe2000001081e */
[----:B------:R-:W-:Y:S01]  /*da10*/  LDSM.16.MT88.4 R12, [R165+0x6800] ;  /* 0x00680000a50c783b */ /* 0x000fe20000004200 */
[-CC-:B------:R-:W-:Y:S01]  /*da20*/  FFMA.FTZ R38, R211, R25.reuse, -R30.reuse ;  /* 0x00000019d3267223 */ /* 0x180fe2000001081e */
[----:B------:R-:W-:Y:S01]  /*da30*/  MUFU.EX2 R49, R49 ;  /* 0x0000003100317308 */ /* 0x000fe20000000800 */
[-C--:B------:R-:W-:Y:S01]  /*da40*/  FFMA.FTZ R34, R97, R25.reuse, -R30 ;  /* 0x0000001961227223 */ /* 0x080fe2000001081e */
[----:B-1----:R-:W1:Y:S01]  /*da50*/  LDSM.16.MT88.4 R4, [R164+0x6000] ;  /* 0x00600000a404783b */ /* 0x002e620000004200 */
[-CC-:B------:R-:W-:Y:S01]  /*da60*/  FFMA.FTZ R40, R91, R25.reuse, -R32.reuse ;  /* 0x000000195b287223 */ /* 0x180fe20000010820 */
[----:B------:R-:W4:Y:S01]  /*da70*/  MUFU.EX2 R42, R42 ;  /* 0x0000002a002a7308 */ /* 0x000f220000000800 */
[-CC-:B------:R-:W-:Y:S01]  /*da80*/  FFMA.FTZ R39, R207, R25.reuse, -R32.reuse ;  /* 0x00000019cf277223 */ /* 0x180fe20000010820 */
[-CC-:B------:R-:W-:Y:S01]  /*da90*/  FFMA.FTZ R36, R209, R25.reuse, -R32.reuse ;  /* 0x00000019d1247223 */ /* 0x180fe20000010820 */
[-C--:B------:R-:W-:Y:S01]  /*daa0*/  FFMA.FTZ R29, R205, R25.reuse, -R32 ;  /* 0x00000019cd1d7223 */ /* 0x080fe20000010820 */
[----:B------:R-:W-:Y:S01]  /*dab0*/  MUFU.EX2 R55, R55 ;  /* 0x0000003700377308 */ /* 0x000fe20000000800 */
[----:B------:R-:W-:Y:S01]  /*dac0*/  FFMA.FTZ R3, R89, R25, -R30 ;  /* 0x0000001959037223 */ /* 0x000fe2000001081e */
[----:B---3--:R-:W-:Y:S01]  /*dad0*/  F2FP.BF16.F32.PACK_AB R85, R46, R53 ;  /* 0x000000352e55723e */ /* 0x008fe200000010ff */
[----:B------:R-:W3:Y:S01]  /*dae0*/  LDSM.16.MT88.4 R8, [R164+0x6800] ;  /* 0x00680000a408783b */ /* 0x000ee20000004200 */
[----:B------:R-:W5:Y:S01]  /*daf0*/  MUFU.EX2 R48, R48 ;  /* 0x0000003000307308 */ /* 0x000f620000000800 */
        /* <DEDUP_REMOVED lines=9> */
[-CC-:B------:R-:W-:Y:S01]  /*db90*/  FFMA.FTZ R56, R107, R25.reuse, -R32.reuse ;  /* 0x000000196b387223 */ /* 0x180fe20000010820 */
[-C--:B------:R-:W-:Y:S01]  /*dba0*/  FFMA.FTZ R163, R163, R25.reuse, -R32 ;  /* 0x00000019a3a37223 */ /* 0x080fe20000010820 */
[----:B------:R-:W-:Y:S01]  /*dbb0*/  MUFU.EX2 R43, R43 ;  /* 0x0000002b002b7308 */ /* 0x000fe20000000800 */
[----:B------:R-:W-:Y:S01]  /*dbc0*/  FFMA.FTZ R60, R131, R25, -R30 ;  /* 0x00000019833c7223 */ /* 0x000fe2000001081e */
[----:B-----5:R-:W-:Y:S01]  /*dbd0*/  F2FP.BF16.F32.PACK_AB R84, R48, R55 ;  /* 0x000000373054723e */ /* 0x020fe200000010ff */
        /* <DEDUP_REMOVED lines=10> */
[-CC-:B------:R-:W-:Y:S01]  /*dc80*/  FFMA.FTZ R139, R141, R25.reuse, -R30.reuse ;  /* 0x000000198d8b7223 */ /* 0x180fe2000001081e */
[-C--:B------:R-:W-:Y:S01]  /*dc90*/  FFMA.FTZ R106, R151, R25.reuse, -R30 ;  /* 0x00000019976a7223 */ /* 0x080fe2000001081e */
[-CC-:B------:R-:W-:Y:S01]  /*dca0*/  FFMA.FTZ R108, R135, R25.reuse, -R32.reuse ;  /* 0x00000019876c7223 */ /* 0x180fe20000010820 */
[----:B------:R-:W4:Y:S01]  /*dcb0*/  MUFU.EX2 R39, R39 ;  /* 0x0000002700277308 */ /* 0x000f220000000800 */
[C---:B--2---:R-:W-:Y:S01]  /*dcc0*/  HMMA.16816.F32.BF16 R76, R84.reuse, R80, RZ ;  /* 0x00000050544c723c */ /* 0x044fe200000418ff */
[-CC-:B------:R-:W-:Y:S01]  /*dcd0*/  FFMA.FTZ R137, R137, R25.reuse, -R32.reuse ;  /* 0x0000001989897223 */ /* 0x180fe20000010820 */
[-C--:B------:R-:W-:Y:S01]  /*dce0*/  FFMA.FTZ R110, R133, R25.reuse, -R32 ;  /* 0x00000019856e7223 */ /* 0x080fe20000010820 */
[----:B------:R-:W-:Y:S01]  /*dcf0*/  MUFU.EX2 R36, R36 ;  /* 0x0000002400247308 */ /* 0x000fe20000000800 */
[-C--:B------:R-:W-:Y:S01]  /*dd00*/  FFMA.FTZ R149, R149, R25.reuse, -R30 ;  /* 0x0000001995957223 */ /* 0x080fe2000001081e */
[-C--:B------:R-:W-:Y:S01]  /*dd10*/  FFMA.FTZ R143, R143, R25.reuse, -R32 ;  /* 0x000000198f8f7223 */ /* 0x080fe20000010820 */
[-CC-:B------:R-:W-:Y:S01]  /*dd20*/  FFMA.FTZ R112, R117, R25.reuse, -R30.reuse ;  /* 0x0000001975707223 */ /* 0x180fe2000001081e */
[----:B------:R-:W2:Y:S01]  /*dd30*/  MUFU.EX2 R29, R29 ;  /* 0x0000001d001d7308 */ /* 0x000ea20000000800 */
[C---:B------:R-:W-:Y:S01]  /*dd40*/  HMMA.16816.F32.BF16 R80, R84.reuse, R82, RZ ;  /* 0x000000525450723c */ /* 0x040fe200000418ff */
[-C--:B------:R-:W-:Y:S01]  /*dd50*/  FFMA.FTZ R117, R121, R25.reuse, -R30 ;  /* 0x0000001979757223 */ /* 0x080fe2000001081e */
[-CC-:B------:R-:W-:Y:S01]  /*dd60*/  FFMA.FTZ R114, R113, R25.reuse, -R32.reuse ;  /* 0x0000001971727223 */ /* 0x180fe20000010820 */
[----:B------:R-:W5:Y:S01]  /*dd70*/  MUFU.EX2 R3, R3 ;  /* 0x0000000300037308 */ /* 0x000f620000000800 */
        /* <DEDUP_REMOVED lines=12> */
[C---:B------:R-:W-:Y:S01]  /*de40*/  HMMA.16816.F32.BF16 R68, R84.reuse, R72, RZ ;  /* 0x000000485444723c */ /* 0x040fe200000418ff */
[-C--:B------:R-:W-:Y:S01]  /*de50*/  FFMA.FTZ R51, R51, R25.reuse, -R32 ;  /* 0x0000001933337223 */ /* 0x080fe20000010820 */
[----:B------:R-:W-:Y:S01]  /*de60*/  FADD.FTZ R46, R53, R46 ;  /* 0x0000002e352e7221 */ /* 0x000fe20000010000 */
[----:B------:R-:W-:Y:S01]  /*de70*/  MUFU.EX2 R52, R52 ;  /* 0x0000003400347308 */ /* 0x000fe20000000800 */
[----:B------:R-:W-:Y:S01]  /*de80*/  FADD.FTZ R55, R55, R48 ;  /* 0x0000003037377221 */ /* 0x000fe20000010000 */
[-C--:B------:R-:W-:Y:S01]  /*de90*/  FFMA.FTZ R37, R37, R25.reuse, -R30 ;  /* 0x0000001925257223 */ /* 0x080fe2000001081e */
[----:B------:R-:W-:Y:S01]  /*dea0*/  FADD.FTZ R49, R49, R46 ;  /* 0x0000002e31317221 */ /* 0x000fe20000010000 */
[----:B------:R-:W-:Y:S01]  /*deb0*/  MUFU.EX2 R58, R58 ;  /* 0x0000003a003a7308 */ /* 0x000fe20000000800 */
[C---:B------:R-:W-:Y:S01]  /*dec0*/  HMMA.16816.F32.BF16 R92, R84.reuse, R94, RZ ;  /* 0x0000005e545c723c */ /* 0x040fe200000418ff */
[----:B------:R-:W-:Y:S01]  /*ded0*/  FADD.FTZ R44, R44, R55 ;  /* 0x000000372c2c7221 */ /* 0x000fe20000010000 */
[----:B------:R-:W-:Y:S01]  /*dee0*/  FADD.FTZ R42, R42, R49 ;  /* 0x000000312a2a7221 */ /* 0x000fe20000010000 */
[----:B------:R-:W3:Y:S01]  /*def0*/  MUFU.EX2 R109, R109 ;  /* 0x0000006d006d7308 */ /* 0x000ee20000000800 */
[-C--:B------:R-:W-:Y:S01]  /*df00*/  FFMA.FTZ R31, R31, R25.reuse, -R30 ;  /* 0x000000191f1f7223 */ /* 0x080fe2000001081e */
[----:B------:R-:W-:Y:S01]  /*df10*/  FADD.FTZ R41, R41, R44 ;  /* 0x0000002c29297221 */ /* 0x000fe20000010000 */
[-C--:B------:R-:W-:Y:S01]  /*df20*/  FFMA.FTZ R200, R24, R25.reuse, -R30 ;  /* 0x0000001918c87223 */ /* 0x080fe2000001081e */
[----:B------:R-:W-:Y:S01]  /*df30*/  MUFU.EX2 R107, R163 ;  /* 0x000000a3006b7308 */ /* 0x000fe20000000800 */
[C---:B------:R-:W-:Y:S01]  /*df40*/  HMMA.16816.F32.BF16 R72, R84.reuse, R74, RZ ;  /* 0x0000004a5448723c */ /* 0x040fe200000418ff */
[-CC-:B------:R-:W-:Y:S01]  /*df50*/  FFMA.FTZ R33, R33, R25.reuse, -R32.reuse ;  /* 0x0000001921217223 */ /* 0x180fe20000010820 */
[----:B------:R-:W-:Y:S01]  /*df60*/  FFMA.FTZ R28, R28, R25, -R32 ;  /* 0x000000191c1c7223 */ /* 0x000fe20000010820 */
[----:B------:R-:W3:Y:S04]  /*df70*/  MUFU.EX2 R56, R56 ;  /* 0x0000003800387308 */ /* 0x000ee80000000800 */
[----:B------:R-:W-:Y:S01]  /*df80*/  MUFU.EX2 R60, R60 ;  /* 0x0000003c003c7308 */ /* 0x000fe20000000800 */
[----:B-1----:R-:W-:Y:S01]  /*df90*/  HMMA.16816.F32.BF16 R88, R84, R4, RZ ;  /* 0x000000045458723c */ /* 0x002fe200000418ff */
[----:B----4-:R-:W-:Y:S01]  /*dfa0*/  F2FP.BF16.F32.PACK_AB R4, R39, R40 ;  /* 0x000000282704723e */ /* 0x010fe200000010ff */
[----:B------:R-:W-:Y:S01]  /*dfb0*/  FADD.FTZ R40, R40, R41 ;  /* 0x0000002928287221 */ /* 0x000fe20000010000 */
[----:B------:R-:W-:Y:S01]  /*dfc0*/  F2FP.BF16.F32.PACK_AB R5, R38, R43 ;  /* 0x0000002b2605723e */ /* 0x000fe200000010ff */
        /* <DEDUP_REMOVED lines=9> */
[----:B------:R-:W1:Y:S01]  /*e060*/  MUFU.EX2 R147, R147 ;  /* 0x0000009300937308 */ /* 0x000e620000000800 */
[----:B------:R-:W-:Y:S01]  /*e070*/  FFMA.FTZ R38, R35, R25, -R30 ;  /* 0x0000001923267223 */ /* 0x000fe2000001081e */
[----:B------:R-:W-:Y:S01]  /*e080*/  FADD.FTZ R34, R34, R43 ;  /* 0x0000002b22227221 */ /* 0x000fe20000010000 */
[----:B------:R-:W-:Y:S01]  /*e090*/  FADD.FTZ R29, R29, R36 ;  /* 0x000000241d1d7221 */ /* 0x000fe20000010000 */
[----:B------:R-:W-:Y:S01]  /*e0a0*/  HMMA.16816.F32.BF16 R76, R4, R12, R76 ;  /* 0x0000000c044c723c */ /* 0x000fe2000004184c */
[----:B------:R-:W-:Y:S01]  /*e0b0*/  MUFU.EX2 R145, R155 ;  /* 0x0000009b00917308 */ /* 0x000fe20000000800 */
[----:B------:R-:W-:-:S03]  /*e0c0*/  FADD.FTZ R34, R3, R34 ;  /* 0x0000002203227221 */ /* 0x000fc60000010000 */
[----:B------:R-:W-:Y:S03]  /*e0d0*/  MUFU.EX2 R66, R66 ;  /* 0x0000004200427308 */ /* 0x000fe60000000800 */
[C---:B------:R-:W-:Y:S01]  /*e0e0*/  HMMA.16816.F32.BF16 R80, R4.reuse, R14, R80 ;  /* 0x0000000e0450723c */ /* 0x040fe20000041850 */
[----:B------:R-:W2:Y:S01]  /*e0f0*/  LDSM.16.MT88.4 R12, [R165+0x7000] ;  /* 0x00700000a50c783b */ /* 0x000ea20000004200 */
[----:B------:R-:W-:Y:S04]  /*e100*/  MUFU.EX2 R104, R104 ;  /* 0x0000006800687308 */ /* 0x000fe80000000800 */
[----:B------:R-:W-:Y:S02]  /*e110*/  MUFU.EX2 R139, R139 ;  /* 0x0000008b008b7308 */ /* 0x000fe40000000800 */
[C---:B------:R-:W-:Y:S02]  /*e120*/  HMMA.16816.F32.BF16 R96, R4.reuse, R20, R96 ;  /* 0x000000140460723c */ /* 0x040fe40000041860 */
[----:B------:R-:W-:Y:S04]  /*e130*/  MUFU.EX2 R106, R106 ;  /* 0x0000006a006a7308 */ /* 0x000fe80000000800 */
[----:B------:R-:W-:Y:S02]  /*e140*/  MUFU.EX2 R135, R149 ;  /* 0x0000009500877308 */ /* 0x000fe40000000800 */
[C---:B------:R-:W-:Y:S01]  /*e150*/  HMMA.16816.F32.BF16 R92, R4.reuse, R22, R92 ;  /* 0x00000016045c723c */ /* 0x040fe2000004185c */
[----:B------:R-:W4:Y:S01]  /*e160*/  LDSM.16.MT88.4 R20, [R170+0x7000] ;  /* 0x00700000aa14783b */ /* 0x000f220000004200 */
        /* <DEDUP_REMOVED lines=11> */
[----:B------:R-:W-:Y:S02]  /*e220*/  MUFU.EX2 R114, R114 ;  /* 0x0000007200727308 */ /* 0x000fe40000000800 */
[----:B------:R-:W-:Y:S01]  /*e230*/  HMMA.16816.F32.BF16 R72, R4, R18, R72 ;  /* 0x000000120448723c */ /* 0x000fe20000041848 */
[----:B------:R-:W5:Y:S01]  /*e240*/  LDSM.16.MT88.4 R16, [R166+0x7000] ;  /* 0x00700000a610783b */ /* 0x000f620000004200 */
[----:B------:R-:W-:Y:S01]  /*e250*/  F2FP.BF16.F32.PACK_AB R4, R109, R58 ;  /* 0x0000003a6d04723e */ /* 0x000fe200000010ff */
[----:B------:R-:W-:Y:S01]  /*e260*/  MUFU.EX2 R115, R115 ;  /* 0x0000007300737308 */ /* 0x000fe20000000800 */
[----:B------:R-:W-:Y:S01]  /*e270*/  F2FP.BF16.F32.PACK_AB R5, R54, R105 ;  /* 0x000000693605723e */ /* 0x000fe200000010ff */
[----:B------:R-:W-:Y:S01]  /*e280*/  FADD.FTZ R105, R105, R34 ;  /* 0x0000002269697221 */ /* 0x000fe20000010000 */
[----:B------:R-:W-:Y:S01]  /*e290*/  F2FP.BF16.F32.PACK_AB R6, R56, R107 ;  /* 0x0000006b3806723e */ /* 0x000fe200000010ff */
[----:B------:R-:W-:Y:S01]  /*e2a0*/  MUFU.EX2 R116, R116 ;  /* 0x0000007400747308 */ /* 0x000fe20000000800 */
[----:B------:R-:W-:Y:S01]  /*e2b0*/  F2FP.BF16.F32.PACK_AB R7, R52, R57 ;  /* 0x000000393407723e */ /* 0x000fe200000010ff */
[----:B------:R-:W-:Y:S01]  /*e2c0*/  FADD.FTZ R58, R58, R29 ;  /* 0x0000001d3a3a7221 */ /* 0x000fe20000010000 */
[----:B------:R-:W-:Y:S01]  /*e2d0*/  FADD.FTZ R54, R54, R105 ;  /* 0x0000006936367221 */ /* 0x000fe20000010000 */
[----:B------:R-:W-:Y:S02]  /*e2e0*/  MUFU.EX2 R111, R119 ;  /* 0x00000077006f7308 */ /* 0x000fe40000000800 */
[----:B------:R-:W-:Y:S01]  /*e2f0*/  FADD.FTZ R58, R109, R58 ;  /* 0x0000003a6d3a7221 */ /* 0x000fe20000010000 */
[----:B------:R-:W-:Y:S01]  /*e300*/  FADD.FTZ R57, R57, R54 ;  /* 0x0000003639397221 */ /* 0x000fe20000010000 */
[----:B--2---:R-:W-:Y:S01]  /*e310*/  HMMA.16816.F32.BF16 R76, R4, R12, R76 ;  /* 0x0000000c044c723c */ /* 0x004fe2000004184c */
[-CC-:B------:R-:W-:Y:S01]  /*e320*/  FFMA.FTZ R12, R129, R25.reuse, -R30.reuse ;  /* 0x00000019810c7223 */ /* 0x180fe2000001081e */
[----:B------:R-:W-:Y:S01]  /*e330*/  FFMA.FTZ R129, R159, R25, -R30 ;  /* 0x000000199f817223 */ /* 0x000fe2000001081e */
[----:B------:R-:W-:Y:S01]  /*e340*/  MUFU.EX2 R118, R118 ;  /* 0x0000007600767308 */ /* 0x000fe20000000800 */
[----:B------:R-:W-:Y:S01]  /*e350*/  FADD.FTZ R107, R107, R58 ;  /* 0x0000003a6b6b7221 */ /* 0x000fe20000010000 */
[----:B------:R-:W-:-:S02]  /*e360*/  FADD.FTZ R52, R52, R57 ;  /* 0x0000003934347221 */ /* 0x000fc40000010000 */
[----:B------:R2:W1:Y:S01]  /*e370*/  MUFU.EX2 R131, R12 ;  /* 0x0000000c00837308 */ /* 0x0004620000000800 */
[C---:B------:R-:W-:Y:S01]  /*e380*/  HMMA.16816.F32.BF16 R80, R4.reuse, R14, R80 ;  /* 0x0000000e0450723c */ /* 0x040fe20000041850 */
[----:B------:R-:W-:Y:S02]  /*e390*/  FADD.FTZ R107, R56, R107 ;  /* 0x0000006b386b7221 */ /* 0x000fe40000010000 */
[----:B------:R-:W1:Y:S04]  /*e3a0*/  MUFU.EX2 R129, R129 ;  /* 0x0000008100817308 */ /* 0x000e680000000800 */
[----:B------:R-:W-:Y:S01]  /*e3b0*/  MUFU.EX2 R124, R124 ;  /* 0x0000007c007c7308 */ /* 0x000fe20000000800 */
[C---:B----4-:R-:W-:Y:S03]  /*e3c0*/  HMMA.16816.F32.BF16 R96, R4.reuse, R20, R96 ;  /* 0x000000140460723c */ /* 0x050fe60000041860 */
[----:B------:R-:W-:Y:S01]  /*e3d0*/  MUFU.EX2 R45, R51 ;  /* 0x00000033002d7308 */ /* 0x000fe20000000800 */
[----:B--2---:R-:W2:Y:S03]  /*e3e0*/  LDSM.16.MT88.4 R12, [R165+0x7800] ;  /* 0x00780000a50c783b */ /* 0x004ea60000004200 */
[----:B------:R-:W-:Y:S01]  /*e3f0*/  MUFU.EX2 R120, R120 ;  /* 0x0000007800787308 */ /* 0x000fe20000000800 */
[C---:B------:R-:W-:Y:S01]  /*e400*/  HMMA.16816.F32.BF16 R92, R4.reuse, R22, R92 ;  /* 0x00000016045c723c */ /* 0x040fe2000004185c */
[----:B------:R-:W4:Y:S02]  /*e410*/  LDSM.16.MT88.4 R20, [R170+0x7800] ;  /* 0x00780000aa14783b */ /* 0x000f240000004200 */
[----:B------:R-:W-:Y:S04]  /*e420*/  MUFU.EX2 R47, R47 ;  /* 0x0000002f002f7308 */ /* 0x000fe80000000800 */
[----:B------:R1:W-:Y:S01]  /*e430*/  MUFU.EX2 R35, R37 ;  /* 0x0000002500237308 */ /* 0x0003e20000000800 */
[C---:B---3--:R-:W-:Y:S03]  /*e440*/  HMMA.16816.F32.BF16 R88, R4.reuse, R8, R88 ;  /* 0x000000080458723c */ /* 0x048fe60000041858 */
[----:B------:R-:W-:Y:S04]  /*e450*/  MUFU.EX2 R38, R38 ;  /* 0x0000002600267308 */ /* 0x000fe80000000800 */
[----:B------:R-:W-:Y:S01]  /*e460*/  MUFU.EX2 R31, R31 ;  /* 0x0000001f001f7308 */ /* 0x000fe20000000800 */
[----:B------:R-:W-:Y:S01]  /*e470*/  HMMA.16816.F32.BF16 R84, R4, R10, R84 ;  /* 0x0000000a0454723c */ /* 0x000fe20000041854 */
[----:B------:R-:W3:Y:S02]  /*e480*/  LDSM.16.MT88.4 R8, [R164+0x7800] ;  /* 0x00780000a408783b */ /* 0x000ee40000004200 */
[----:B------:R2:W-:Y:S01]  /*e490*/  MUFU.EX2 R3, R28 ;  /* 0x0000001c00037308 */ /* 0x0005e20000000800 */
[----:B-1----:R-:W-:-:S03]  /*e4a0*/  FFMA.FTZ R37, R27, R25, -R32 ;  /* 0x000000191b257223 */ /* 0x002fc60000010820 */
[----:B------:R-:W-:Y:S01]  /*e4b0*/  MUFU.EX2 R27, R33 ;  /* 0x00000021001b7308 */ /* 0x000fe20000000800 */
[C---:B-----5:R-:W-:Y:S03]  /*e4c0*/  HMMA.16816.F32.BF16 R68, R4.reuse, R16, R68 ;  /* 0x000000100444723c */ /* 0x060fe60000041844 */
[----:B------:R-:W-:Y:S05]  /*e4d0*/  MUFU.EX2 R200, R200 ;  /* 0x000000c800c87308 */ /* 0x000fea0000000800 */
[----:B------:R-:W-:Y:S01]  /*e4e0*/  HMMA.16816.F32.BF16 R72, R4, R18, R72 ;  /* 0x000000120448723c */ /* 0x000fe20000041848 */
[----:B------:R-:W1:Y:S01]  /*e4f0*/  LDSM.16.MT88.4 R16, [R166+0x7800] ;  /* 0x00780000a610783b */ /* 0x000e620000004200 */
[----:B------:R-:W-:Y:S01]  /*e500*/  F2FP.BF16.F32.PACK_AB R4, R147, R64 ;  /* 0x000000409304723e */ /* 0x000fe200000010ff */
[----:B--2---:R-:W-:Y:S01]  /*e510*/  FADD.FTZ R28, R64, R107 ;  /* 0x0000006b401c7221 */ /* 0x004fe20000010000 */
[----:B------:R-:W-:Y:S01]  /*e520*/  F2FP.BF16.F32.PACK_AB R5, R60, R131 ;  /* 0x000000833c05723e */ /* 0x000fe200000010ff */
[----:B------:R-:W-:Y:S01]  /*e530*/  FADD.FTZ R131, R131, R52 ;  /* 0x0000003483837221 */ /* 0x000fe20000010000 */
[----:B------:R-:W-:Y:S01]  /*e540*/  F2FP.BF16.F32.PACK_AB R6, R66, R145 ;  /* 0x000000914206723e */ /* 0x000fe200000010ff */
[----:B------:R-:W-:Y:S01]  /*e550*/  FADD.FTZ R28, R147, R28 ;  /* 0x0000001c931c7221 */ /* 0x000fe20000010000 */
[----:B------:R-:W-:Y:S01]  /*e560*/  F2FP.BF16.F32.PACK_AB R7, R62, R129 ;  /* 0x000000813e07723e */ /* 0x000fe200000010ff */
[----:B------:R-:W-:-:S02]  /*e570*/  FADD.FTZ R60, R60, R131 ;  /* 0x000000833c3c7221 */ /* 0x000fc40000010000 */
[----:B------:R-:W-:-:S04]  /*e580*/  FADD.FTZ R29, R145, R28 ;  /* 0x0000001c911d7221 */ /* 0x000fc80000010000 */
[----:B------:R-:W-:Y:S01]  /*e590*/  HMMA.16816.F32.BF16 R76, R4, R12, R76 ;  /* 0x0000000c044c723c */ /* 0x000fe2000004184c */
[----:B------:R-:W-:-:S04]  /*e5a0*/  FADD.FTZ R29, R66, R29 ;  /* 0x0000001d421d7221 */ /* 0x000fc80000010000 */
[----:B------:R-:W-:-:S03]  /*e5b0*/  FADD.FTZ R28, R108, R29 ;  /* 0x0000001d6c1c7221 */ /* 0x000fc60000010000 */
[----:B------:R-:W-:Y:S01]  /*e5c0*/  HMMA.16816.F32.BF16 R80, R4, R14, R80 ;  /* 0x0000000e0450723c */ /* 0x000fe20000041850 */
[----:B------:R-:W2:Y:S01]  /*e5d0*/  LDSM.16.MT88.4 R12, [R165+0x8000] ;  /* 0x00800000a50c783b */ /* 0x000ea20000004200 */
[----:B------:R-:W-:-:S06]  /*e5e0*/  FADD.FTZ R28, R137, R28 ;  /* 0x0000001c891c7221 */ /* 0x000fcc0000010000 */
[C---:B----4-:R-:W-:Y:S08]  /*e5f0*/  HMMA.16816.F32.BF16 R96, R4.reuse, R20, R96 ;  /* 0x000000140460723c */ /* 0x050ff00000041860 */
[C---:B------:R-:W-:Y:S01]  /*e600*/  HMMA.16816.F32.BF16 R92, R4.reuse, R22, R92 ;  /* 0x00000016045c723c */ /* 0x040fe2000004185c */
[----:B------:R-:W4:Y:S07]  /*e610*/  LDSM.16.MT88.4 R20, [R170+0x8000] ;  /* 0x00800000aa14783b */ /* 0x000f2e0000004200 */
[C---:B---3--:R-:W-:Y:S08]  /*e620*/  HMMA.16816.F32.BF16 R88, R4.reuse, R8, R88 ;  /* 0x000000080458723c */ /* 0x048ff00000041858 */
[C---:B------:R-:W-:Y:S01]  /*e630*/  HMMA.16816.F32.BF16 R84, R4.reuse, R10, R84 ;  /* 0x0000000a0454723c */ /* 0x040fe20000041854 */
[----:B------:R-:W3:Y:S07]  /*e640*/  LDSM.16.MT88.4 R8, [R164+0x8000] ;  /* 0x00800000a408783b */ /* 0x000eee0000004200 */
        /* <DEDUP_REMOVED lines=26> */
[----:B----4-:R-:W-:Y:S01]  /*e7f0*/  HMMA.16816.F32.BF16 R96, R4, R20, R96 ;  /* 0x000000140460723c */ /* 0x010fe20000041860 */
[-CC-:B------:R-:W-:Y:S01]  /*e800*/  FFMA.FTZ R21, R67, R25.reuse, -R30.reuse ;  /* 0x0000001943157223 */ /* 0x180fe2000001081e */
[----:B------:R-:W-:-:S05]  /*e810*/  FFMA.FTZ R20, R61, R25, -R30 ;  /* 0x000000193d147223 */ /* 0x000fca000001081e */
[----:B------:R-:W-:Y:S01]  /*e820*/  MUFU.EX2 R21, R21 ;  /* 0x0000001500157308 */ /* 0x000fe20000000800 */
[C---:B------:R-:W-:Y:S01]  /*e830*/  HMMA.16816.F32.BF16 R92, R4.reuse, R22, R92 ;  /* 0x00000016045c723c */ /* 0x040fe2000004185c */
[-C--:B------:R-:W-:Y:S01]  /*e840*/  FFMA.FTZ R22, R65, R25.reuse, -R30 ;  /* 0x0000001941167223 */ /* 0x080fe2000001081e */
[-CC-:B------:R-:W-:Y:S01]  /*e850*/  FFMA.FTZ R23, R59, R25.reuse, -R32.reuse ;  /* 0x000000193b177223 */ /* 0x180fe20000010820 */
[----:B------:R-:W-:Y:S01]  /*e860*/  MUFU.EX2 R20, R20 ;  /* 0x0000001400147308 */ /* 0x000fe20000000800 */
[----:B------:R-:W-:Y:S01]  /*e870*/  FFMA.FTZ R32, R26, R25, -R32 ;  /* 0x000000191a207223 */ /* 0x000fe20000010820 */
[----:B------:R-:W-:Y:S02]  /*e880*/  FADD.FTZ R25, R129, R60 ;  /* 0x0000003c81197221 */ /* 0x000fe40000010000 */
[----:B------:R-:W-:Y:S01]  /*e890*/  MUFU.EX2 R22, R22 ;  /* 0x0000001600167308 */ /* 0x000fe20000000800 */
[----:B---3--:R-:W-:Y:S01]  /*e8a0*/  HMMA.16816.F32.BF16 R88, R4, R8, R88 ;  /* 0x000000080458723c */ /* 0x008fe20000041858 */
[----:B------:R-:W-:-:S02]  /*e8b0*/  FADD.FTZ R25, R62, R25 ;  /* 0x000000193e197221 */ /* 0x000fc40000010000 */
[----:B------:R-:W3:Y:S02]  /*e8c0*/  MUFU.EX2 R23, R23 ;  /* 0x0000001700177308 */ /* 0x000ee40000000800 */
[----:B------:R-:W-:Y:S02]  /*e8d0*/  FADD.FTZ R104, R104, R25 ;  /* 0x0000001968687221 */ /* 0x000fe40000010000 */
[----:B------:R-:W4:Y:S01]  /*e8e0*/  MUFU.EX2 R26, R37 ;  /* 0x00000025001a7308 */ /* 0x000f220000000800 */
[----:B------:R-:W-:Y:S01]  /*e8f0*/  HMMA.16816.F32.BF16 R84, R4, R10, R84 ;  /* 0x0000000a0454723c */ /* 0x000fe20000041854 */
[----:B------:R-:W5:Y:S01]  /*e900*/  LDSM.16.MT88.4 R8, [R166+0x9000] ;  /* 0x00900000a608783b */ /* 0x000f620000004200 */
[----:B------:R-:W-:Y:S01]  /*e910*/  FADD.FTZ R139, R139, R104 ;  /* 0x000000688b8b7221 */ /* 0x000fe20000010000 */
[----:B------:R-:W4:Y:S03]  /*e920*/  MUFU.EX2 R24, R32 ;  /* 0x0000002000187308 */ /* 0x000f260000000800 */
[----:B------:R-:W-:-:S02]  /*e930*/  FADD.FTZ R106, R106, R139 ;  /* 0x0000008b6a6a7221 */ /* 0x000fc40000010000 */
[----:B-1----:R-:W-:Y:S02]  /*e940*/  HMMA.16816.F32.BF16 R68, R4, R16, R68 ;  /* 0x000000100444723c */ /* 0x002fe40000041844 */
[----:B------:R-:W-:-:S06]  /*e950*/  FADD.FTZ R135, R135, R106 ;  /* 0x0000006a87877221 */ /* 0x000fcc0000010000 */
[----:B------:R-:W-:Y:S01]  /*e960*/  HMMA.16816.F32.BF16 R72, R4, R18, R72 ;  /* 0x000000120448723c */ /* 0x000fe20000041848 */
[----:B------:R-:W1:Y:S01]  /*e970*/  LDSM.16.MT88.4 R16, [R165+0x9000] ;  /* 0x00900000a510783b */ /* 0x000e620000004200 */
[----:B---3--:R-:W-:Y:S02]  /*e980*/  F2FP.BF16.F32.PACK_AB R4, R124, R23 ;  /* 0x000000177c04723e */ /* 0x008fe400000010ff */
[----:B------:R-:W-:Y:S02]  /*e990*/  F2FP.BF16.F32.PACK_AB R5, R22, R21 ;  /* 0x000000151605723e */ /* 0x000fe400000010ff */
[----:B------:R-:W-:Y:S02]  /*e9a0*/  F2FP.BF16.F32.PACK_AB R6, R120, R45 ;  /* 0x0000002d7806723e */ /* 0x000fe400000010ff */
[----:B------:R-:W-:-:S07]  /*e9b0*/  F2FP.BF16.F32.PACK_AB R7, R47, R20 ;  /* 0x000000142f07723e */ /* 0x000fce00000010ff */
[C---:B--2---:R-:W-:Y:S08]  /*e9c0*/  HMMA.16816.F32.BF16 R96, R4.reuse, R12, R96 ;  /* 0x0000000c0460723c */ /* 0x044ff00000041860 */
[C---:B------:R-:W-:Y:S01]  /*e9d0*/  HMMA.16816.F32.BF16 R92, R4.reuse, R14, R92 ;  /* 0x0000000e045c723c */ /* 0x040fe2000004185c */
[----:B------:R-:W2:Y:S07]  /*e9e0*/  LDSM.16.MT88.4 R12, [R164+0x9000] ;  /* 0x00900000a40c783b */ /* 0x000eae0000004200 */
[C---:B-----5:R-:W-:Y:S08]  /*e9f0*/  HMMA.16816.F32.BF16 R68, R4.reuse, R8, R68 ;  /* 0x000000080444723c */ /* 0x060ff00000041844 */
[C---:B------:R-:W-:Y:S01]  /*ea00*/  HMMA.16816.F32.BF16 R72, R4.reuse, R10, R72 ;  /* 0x0000000a0448723c */ /* 0x040fe20000041848 */
[----:B------:R-:W3:Y:S07]  /*ea10*/  LDSM.16.MT88.4 R8, [R170+0x9800] ;  /* 0x00980000aa08783b */ /* 0x000eee0000004200 */
[C---:B-1----:R-:W-:Y:S08]  /*ea20*/  HMMA.16816.F32.BF16 R76, R4.reuse, R16, R76 ;  /* 0x00000010044c723c */ /* 0x042ff0000004184c */
[C---:B------:R-:W-:Y:S01]  /*ea30*/  HMMA.16816.F32.BF16 R80, R4.reuse, R18, R80 ;  /* 0x000000120450723c */ /* 0x040fe20000041850 */
[----:B------:R-:W1:Y:S07]  /*ea40*/  LDSM.16.MT88.4 R16, [R166+0x9800] ;  /* 0x00980000a610783b */ /* 0x000e6e0000004200 */
[C---:B--2---:R-:W-:Y:S08]  /*ea50*/  HMMA.16816.F32.BF16 R88, R4.reuse, R12, R88 ;  /* 0x0000000c0458723c */ /* 0x044ff00000041858 */
[----:B------:R-:W-:Y:S01]  /*ea60*/  HMMA.16816.F32.BF16 R84, R4, R14, R84 ;  /* 0x0000000e0454723c */ /* 0x000fe20000041854 */
[----:B------:R-:W2:Y:S01]  /*ea70*/  LDSM.16.MT88.4 R12, [R165+0x9800] ;  /* 0x00980000a50c783b */ /* 0x000ea20000004200 */
[----:B----4-:R-:W-:-:S02]  /*ea80*/  F2FP.BF16.F32.PACK_AB R4, R26, R27 ;  /* 0x0000001b1a04723e */ /* 0x010fc400000010ff */
[----:B------:R-:W-:Y:S02]  /*ea90*/  F2FP.BF16.F32.PACK_AB R5, R38, R35 ;  /* 0x000000232605723e */ /* 0x000fe400000010ff */
[----:B------:R-:W-:Y:S02]  /*eaa0*/  F2FP.BF16.F32.PACK_AB R6, R24, R3 ;  /* 0x000000031806723e */ /* 0x000fe400000010ff */
[----:B------:R-:W-:-:S07]  /*eab0*/  F2FP.BF16.F32.PACK_AB R7, R200, R31 ;  /* 0x0000001fc807723e */ /* 0x000fce00000010ff */
[C---:B---3--:R-:W-:Y:S08]  /*eac0*/  HMMA.16816.F32.BF16 R96, R4.reuse, R8, R96 ;  /* 0x000000080460723c */ /* 0x048ff00000041860 */
[C---:B------:R-:W-:Y:S01]  /*ead0*/  HMMA.16816.F32.BF16 R92, R4.reuse, R10, R92 ;  /* 0x0000000a045c723c */ /* 0x040fe2000004185c */
[----:B------:R-:W3:Y:S07]  /*eae0*/  LDSM.16.MT88.4 R8, [R164+0x9800] ;  /* 0x00980000a408783b */ /* 0x000eee0000004200 */
        /* <DEDUP_REMOVED lines=16> */
[----:B------:R-:W-:-:S04]  /*ebf0*/  FADD.FTZ R23, R23, R12 ;  /* 0x0000000c17177221 */ /* 0x000fc80000010000 */
[----:B------:R-:W-:-:S03]  /*ec00*/  FADD.FTZ R124, R124, R23 ;  /* 0x000000177c7c7221 */ /* 0x000fc60000010000 */
        /* <DEDUP_REMOVED lines=20> */
.L_x_9402:
[----:B------:R-:W-:Y:S01]  /*ed50*/  MOV R2, R182 ;  /* 0x000000b600027202 */ /* 0x000fe20000000f00 */
[----:B------:R-:W-:Y:S04]  /*ed60*/  DEPBAR.LE SB0, 0x0 ;  /* 0x000080000000791a */ /* 0x000fe80000000000 */
[----:B------:R-:W-:Y:S05]  /*ed70*/  WARPSYNC.ALL ;  /* 0x0000000000007948 */ /* 0x000fea0003800000 */
[----:B------:R-:W-:Y:S01]  /*ed80*/  BAR.SYNC.DEFER_BLOCKING 0x0 ;  /* 0x0000000000007b1d */ /* 0x000fe20000010000 */
[----:B------:R-:W-:Y:S01]  /*ed90*/  MOV R0, R183 ;  /* 0x000000b700007202 */ /* 0x000fe20000000f00 */
[----:B------:R-:W-:Y:S01]  /*eda0*/  @!P3 IMAD.MOV.U32 R3, RZ, RZ, RZ ;  /* 0x000000ffff03b224 */ /* 0x000fe200078e00ff */
[----:B------:R-:W-:Y:S04]  /*edb0*/  ISETP.GE.AND P1, PT, R100, R189, PT ;  /* 0x000000bd6400720c */ /* 0x000fe80003f26270 */
[----:B------:R-:W-:Y:S01]  /*edc0*/  @!P3 IADD3 R3, P0, PT, RZ, -R3, RZ ;  /* 0x80000003ff03b210 */ /* 0x000fe20007f1e0ff */
        /* <DEDUP_REMOVED lines=37> */
[----:B------:R-:W-:Y:S01]  /*f020*/  ISETP.NE.AND P2, PT, R6, RZ, PT ;  /* 0x000000ff0600720c */ /* 0x000fe20003f45270 */
[----:B------:R-:W-:Y:S01]  /*f030*/  @!P0 VIADD R10, R10, 0x1 ;  /* 0x000000010a0a8836 */ /* 0x000fe20000000000 */
[-C--:B------:R-:W-:Y:S02]  /*f040*/  ISETP.GE.U32.AND P4, PT, R4, R9.reuse, PT ;  /* 0x000000090400720c */ /* 0x080fe40003f86070 */
[----:B------:R-:W-:Y:S02]  /*f050*/  ISETP.GE.U32.AND P5, PT, R8, R9, PT ;  /* 0x000000090800720c */ /* 0x000fe40003fa6070 */
[----:B------:R-:W-:Y:S04]  /*f060*/  LOP3.LUT R4, R187, R6, RZ, 0x3c, !PT ;  /* 0x00000006bb047212 */ /* 0x000fe800078e3cff */
[----:B------:R-:W-:Y:S05]  /*f070*/  ISETP.GE.AND P0, PT, R4, RZ, PT ;  /* 0x000000ff0400720c */ /* 0x000fea0003f06270 */
[----:B------:R-:W-:Y:S02]  /*f080*/  @P4 VIADD R10, R10, 0x1 ;  /* 0x000000010a0a4836 */ /* 0x000fe40000000000 */
[----:B------:R-:W-:Y:S02]  /*f090*/  @P5 VIADD R11, R11, 0x1 ;  /* 0x000000010b0b5836 */ /* 0x000fe40000000000 */
[----:B------:R-:W-:Y:S04]  /*f0a0*/  @!P6 IMAD.MOV R10, RZ, RZ, -R10 ;  /* 0x000000ffff0ae224 */ /* 0x000fe800078e0a0a */
[----:B------:R-:W-:Y:S02]  /*f0b0*/  @!P0 IADD3 R11, PT, PT, -R11, RZ, RZ ;  /* 0x000000ff0b0b8210 */ /* 0x000fe40007ffe1ff */
[C---:B------:R-:W-:Y:S02]  /*f0c0*/  SEL R9, R5.reuse, R10, !P2 ;  /* 0x0000000a05097207 */ /* 0x040fe40005000000 */
[----:B------:R-:W-:Y:S02]  /*f0d0*/  SEL R5, R5, R11, !P2 ;  /* 0x0000000b05057207 */ /* 0x000fe40005000000 */
[-C--:B------:R-:W-:Y:S01]  /*f0e0*/  LEA R18, P2, R9, R194.reuse, 0x2 ;  /* 0x000000c209127211 */ /* 0x080fe200078410ff */
[----:B------:R-:W3:Y:S01]  /*f0f0*/  LD.E.64 R10, desc[UR4][R102.64+0x40] ;  /* 0x00004004660a7980 */ /* 0x000ee2000c101b00 */
        /* <DEDUP_REMOVED lines=20> */
.L_x_9397:
[----:B------:R-:W-:Y:S05]  /*f240*/  BSYNC.RECONVERGENT B0 ;  /* 0x0000000000007941 */ /* 0x000fea0003800200 */
.L_x_9396:
[----:B------:R-:W-:Y:S01]  /*f250*/  IADD3 R32, P0, PT, R3, R182, RZ ;  /* 0x000000b603207210 */ /* 0x000fe20007f1e0ff */
[----:B------:R-:W-:Y:S01]  /*f260*/  @!PT LDS RZ, [RZ] ;  /* 0x00000000fffff984 */ /* 0x000fe20000000800 */
[----:B------:R-:W-:Y:S01]  /*f270*/  @!PT LDS RZ, [RZ] ;  /* 0x00000000fffff984 */ /* 0x000fe20000000800 */
[----:B------:R-:W-:Y:S01]  /*f280*/  @!PT LDS RZ, [RZ] ;  /* 0x00000000fffff984 */ /* 0x000fe20000000800 */
[----:B------:R-:W-:Y:S01]  /*f290*/  @!P1 LDGSTS.E.BYPASS.LTC128B.128 [R191+0x6000], desc[UR4][R182.64] ;  /* 0x06000000b6bf9fae */ /* 0x000fe2000b981a04 */
[----:B------:R-:W-:Y:S01]  /*f2a0*/  SHF.L.U64.HI R0, R178, 0x5, R179 ;  /* 0x00000005b2007819 */ /* 0x000fe200000102b3 */
[----:B------:R-:W-:Y:S01]  /*f2b0*/  BSSY.RECONVERGENT B1, `(.L_x_9398) ;  /* 0x000011f000017945 */ /* 0x000fe20003800200 */
[-C--:B------:R-:W-:Y:S01]  /*f2c0*/  IADD3 R30, P2, PT, R32, R3.reuse, RZ ;  /* 0x00000003201e7210 */ /* 0x080fe20007f5e0ff */
[----:B------:R-:W-:Y:S02]  /*f2d0*/  @P1 STS.128 [R191+0x6000], RZ ;  /* 0x006000ffbf001388 */ /* 0x000fe40000000c00 */
[----:B------:R-:W-:Y:S01]  /*f2e0*/  IMAD.X R33, R0, 0x1, R183, P0 ;  /* 0x0000000100217824 */ /* 0x000fe200000e06b7 */
[-C--:B------:R-:W-:Y:S03]  /*f2f0*/  IADD3 R28, P0, PT, R30, R3.reuse, RZ ;  /* 0x000000031e1c7210 */ /* 0x080fe60007f1e0ff */
[--C-:B------:R-:W-:Y:S01]  /*f300*/  IMAD.X R31, R33, 0x1, R0.reuse, P2 ;  /* 0x00000001211f7824 */ /* 0x100fe200010e0600 */
[----:B------:R-:W-:Y:S01]  /*f310*/  @!PT LDS RZ, [RZ] ;  /* 0x00000000fffff984 */ /* 0x000fe20000000800 */
[----:B------:R-:W-:Y:S01]  /*f320*/  @!PT LDS RZ, [RZ] ;  /* 0x00000000fffff984 */ /* 0x000fe20000000800 */
[----:B------:R-:W-:Y:S01]  /*f330*/  @!PT LDS RZ, [RZ] ;  /* 0x00000000fffff984 */ /* 0x000fe20000000800 */
[----:B------:R-:W-:Y:S01]  /*f340*/  @!P1 LDGSTS.E.BYPASS.LTC128B.128 [R191+0x6800], desc[UR4][R32.64] ;  /* 0x0680000020bf9fae */ /* 0x000fe2000b981a04 */
[-C--:B------:R-:W-:Y:S02]  /*f350*/  IADD3 R26, P2, PT, R28, R3.reuse, RZ ;  /* 0x000000031c1a7210 */ /* 0x080fe40007f5e0ff */
[--C-:B------:R-:W-:Y:S01]  /*f360*/  IMAD.X R29, R31, 0x1, R0.reuse, P0 ;  /* 0x000000011f1d7824 */ /* 0x100fe200000e0600 */
[----:B------:R-:W-:Y:S01]  /*f370*/  @P1 STS.128 [R191+0x6800], RZ ;  /* 0x006800ffbf001388 */ /* 0x000fe20000000c00 */
[-C--:B------:R-:W-:Y:S02]  /*f380*/  IADD3 R24, P0, PT, R26, R3.reuse, RZ ;  /* 0x000000031a187210 */ /* 0x080fe40007f1e0ff */
        /* <DEDUP_REMOVED lines=8> */
[----:B------:R-:W-:Y:S02]  /*f410*/  @!P1 IADD3 R34, P0, PT, R2, R3, RZ ;  /* 0x0000000302229210 */ /* 0x000fe40007f1e0ff */
[--C-:B------:R-:W-:Y:S01]  /*f420*/  IMAD.X R3, R25, 0x1, R0.reuse, P2 ;  /* 0x0000000119037824 */ /* 0x100fe200010e0600 */
[----:B------:R-:W-:Y:S01]  /*f430*/  @!PT LDS RZ, [RZ] ;  /* 0x00000000fffff984 */ /* 0x000fe20000000800 */
[----:B------:R-:W-:Y:S01]  /*f440*/  @!PT LDS RZ, [RZ] ;  /* 0x00000000fffff984 */ /* 0x000fe20000000800 */
[----:B------:R-:W-:Y:S01]  /*f450*/  @!PT LDS RZ, [RZ] ;  /* 0x00000000fffff984 */ /* 0x000fe20000000800 */
[----:B------:R-:W-:Y:S03]  /*f460*/  @!P1 LDGSTS.E.BYPASS.LTC128B.128 [R191+0x7800], desc[UR4][R28.64] ;  /* 0x078000001cbf9fae */ /* 0x000fe6000b981a04 */
[----:B------:R-:W-:Y:S01]  /*f470*/  @!P1 IMAD.X R35, R3, 0x1, R0, P0 ;  /* 0x0000000103239824 */ /* 0x000fe200000e0600 */
[----:B------:R-:W-:Y:S01]  /*f480*/  @P1 STS.128 [R191+0x7800], RZ ;  /* 0x007800ffbf001388 */ /* 0x000fe20000000c00 */
[----:B------:R-:W-:Y:S03]  /*f490*/  ISETP.NE.AND P0, PT, R198, RZ, PT ;  /* 0x000000ffc600720c */ /* 0x000fe60003f05270 */
        /* <DEDUP_REMOVED lines=20> */
[----:B------:R-:W-:Y:S04]  /*f5e0*/  LDSM.16.M88.4 R108, [R175] ;  /* 0x00000000af6c783b */ /* 0x000fe80000000200 */
[----:B------:R-:W3:Y:S04]  /*f5f0*/  LDSM.16.M88.4 R112, [R174+UR6+0x2000] ;  /* 0x00200006ae70783b */ /* 0x000ee80008000200 */
[----:B------:R-:W4:Y:S04]  /*f600*/  LDSM.16.M88.4 R116, [R174+UR6+0x2800] ;  /* 0x00280006ae74783b */ /* 0x000f280008000200 */
[----:B------:R-:W5:Y:S04]  /*f610*/  LDSM.16.M88.4 R120, [R174+UR6+0x3000] ;  /* 0x00300006ae78783b */ /* 0x000f680008000200 */
[----:B------:R-:W0:Y:S04]  /*f620*/  LDGDEPBAR ;  /* 0x00000000000079af */ /* 0x000e280000000000 */
[----:B------:R-:W2:Y:S04]  /*f630*/  LDSM.16.M88.4 R124, [R174+UR6+0x3800] ;  /* 0x00380006ae7c783b */ /* 0x000ea80008000200 */
[----:B------:R-:W2:Y:S04]  /*f640*/  LDSM.16.M88.4 R128, [R174+UR6+0x4000] ;  /* 0x00400006ae80783b */ /* 0x000ea80008000200 */
[----:B------:R-:W2:Y:S04]  /*f650*/  LDSM.16.M88.4 R132, [R174+UR6+0x4800] ;  /* 0x00480006ae84783b */ /* 0x000ea80008000200 */
[----:B------:R-:W2:Y:S04]  /*f660*/  LDSM.16.M88.4 R136, [R174+UR6+0x5000] ;  /* 0x00500006ae88783b */ /* 0x000ea80008000200 */
[----:B------:R-:W2:Y:S04]  /*f670*/  LDSM.16.M88.4 R140, [R174+UR6+0x5800] ;  /* 0x00580006ae8c783b */ /* 0x000ea80008000200 */
[----:B------:R-:W-:Y:S01]  /*f680*/  LDSM.16.M88.4 R144, [R173] ;  /* 0x00000000ad90783b */ /* 0x000fe20000000200 */
[C---:B---3--:R-:W-:Y:S03]  /*f690*/  HMMA.16816.F32.BF16 R4, R108.reuse, R112, RZ ;  /* 0x000000706c04723c */ /* 0x048fe600000418ff */
[----:B------:R-:W3:Y:S04]  /*f6a0*/  LDSM.16.M88.4 R148, [R169+0x2000] ;  /* 0x00200000a994783b */ /* 0x000ee80000000200 */
[----:B------:R-:W3:Y:S01]  /*f6b0*/  LDSM.16.M88.4 R152, [R169+0x2800] ;  /* 0x00280000a998783b */ /* 0x000ee20000000200 */
[C---:B------:R-:W-:Y:S03]  /*f6c0*/  HMMA.16816.F32.BF16 R8, R108.reuse, R114, RZ ;  /* 0x000000726c08723c */ /* 0x040fe600000418ff */
[----:B------:R-:W3:Y:S04]  /*f6d0*/  LDSM.16.M88.4 R156, [R169+0x3000] ;  /* 0x00300000a99c783b */ /* 0x000ee80000000200 */
[----:B------:R-:W3:Y:S01]  /*f6e0*/  LDSM.16.M88.4 R160, [R169+0x3800] ;  /* 0x00380000a9a0783b */ /* 0x000ee20000000200 */
[C---:B----4-:R-:W-:Y:S03]  /*f6f0*/  HMMA.16816.F32.BF16 R12, R108.reuse, R116, RZ ;  /* 0x000000746c0c723c */ /* 0x050fe600000418ff */
[----:B------:R-:W-:Y:S05]  /*f700*/  LDSM.16.M88.4 R112, [R169+0x4800] ;  /* 0x00480000a970783b */ /* 0x000fea0000000200 */
[C---:B------:R-:W-:Y:S01]  /*f710*/  HMMA.16816.F32.BF16 R16, R108.reuse, R118, RZ ;  /* 0x000000766c10723c */ /* 0x040fe200000418ff */
[----:B------:R-:W-:Y:S07]  /*f720*/  LDSM.16.M88.4 R116, [R169+0x5000] ;  /* 0x00500000a974783b */ /* 0x000fee0000000200 */
[C---:B-----5:R-:W-:Y:S08]  /*f730*/  HMMA.16816.F32.BF16 R20, R108.reuse, R120, RZ ;  /* 0x000000786c14723c */ /* 0x060ff000000418ff */
[C---:B-1----:R-:W-:Y:S01]  /*f740*/  HMMA.16816.F32.BF16 R24, R108.reuse, R122, RZ ;  /* 0x0000007a6c18723c */ /* 0x042fe200000418ff */
        /* <DEDUP_REMOVED lines=32> */
[----:B------:R-:W-:Y:S01]  /*f950*/  HMMA.16816.F32.BF16 R64, R144, R122, R64 ;  /* 0x0000007a9040723c */ /* 0x000fe20000041840 */
        /* <DEDUP_REMOVED lines=13> */
[C---:B-1----:R-:W-:Y:S08]  /*fa30*/  HMMA.16816.F32.BF16 R36, R108.reuse, R112, R36 ;  /* 0x000000706c24723c */ /* 0x042ff00000041824 */
[C---:B------:R-:W-:Y:S01]  /*fa40*/  HMMA.16816.F32.BF16 R40, R108.reuse, R114, R40 ;  /* 0x000000726c28723c */ /* 0x040fe20000041828 */
[----:B------:R-:W-:Y:S07]  /*fa50*/  LDSM.16.M88.4 R112, [R171] ;  /* 0x00000000ab70783b */ /* 0x000fee0000000200 */
[C---:B--2---:R-:W-:Y:S08]  /*fa60*/  HMMA.16816.F32.BF16 R44, R108.reuse, R116, R44 ;  /* 0x000000746c2c723c */ /* 0x044ff0000004182c */
[C---:B------:R-:W-:Y:S01]  /*fa70*/  HMMA.16816.F32.BF16 R48, R108.reuse, R118, R48 ;  /* 0x000000766c30723c */ /* 0x040fe20000041830 */
[----:B------:R-:W1:Y:S07]  /*fa80*/  LDSM.16.M88.4 R116, [R167+0x2000] ;  /* 0x00200000a774783b */ /* 0x000e6e0000000200 */
[C---:B----4-:R-:W-:Y:S08]  /*fa90*/  HMMA.16816.F32.BF16 R52, R108.reuse, R124, R52 ;  /* 0x0000007c6c34723c */ /* 0x050ff00000041834 */
[C---:B------:R-:W-:Y:S01]  /*faa0*/  HMMA.16816.F32.BF16 R56, R108.reuse, R126, R56 ;  /* 0x0000007e6c38723c */ /* 0x040fe20000041838 */
[----:B------:R-:W2:Y:S07]  /*fab0*/  LDSM.16.M88.4 R124, [R167+0x3000] ;  /* 0x00300000a77c783b */ /* 0x000eae0000000200 */
[C---:B------:R-:W-:Y:S08]  /*fac0*/  HMMA.16816.F32.BF16 R60, R108.reuse, R128, R60 ;  /* 0x000000806c3c723c */ /* 0x040ff0000004183c */
[----:B------:R-:W-:Y:S01]  /*fad0*/  HMMA.16816.F32.BF16 R64, R108, R130, R64 ;  /* 0x000000826c40723c */ /* 0x000fe20000041840 */
[----:B------:R-:W3:Y:S04]  /*fae0*/  LDSM.16.M88.4 R108, [R167+0x3800] ;  /* 0x00380000a76c783b */ /* 0x000ee80000000200 */
[----:B------:R-:W-:Y:S03]  /*faf0*/  LDSM.16.M88.4 R128, [R167+0x5800] ;  /* 0x00580000a780783b */ /* 0x000fe60000000200 */
[C---:B-1----:R-:W-:Y:S08]  /*fb00*/  HMMA.16816.F32.BF16 R4, R112.reuse, R116, R4 ;  /* 0x000000747004723c */ /* 0x042ff00000041804 */
[C---:B------:R-:W-:Y:S01]  /*fb10*/  HMMA.16816.F32.BF16 R8, R112.reuse, R118, R8 ;  /* 0x000000767008723c */ /* 0x040fe20000041808 */
[----:B------:R-:W1:Y:S07]  /*fb20*/  LDSM.16.M88.4 R116, [R167+0x4000] ;  /* 0x00400000a774783b */ /* 0x000e6e0000000200 */
[C---:B------:R-:W-:Y:S08]  /*fb30*/  HMMA.16816.F32.BF16 R12, R112.reuse, R120, R12 ;  /* 0x00000078700c723c */ /* 0x040ff0000004180c */
[C---:B------:R-:W-:Y:S01]  /*fb40*/  HMMA.16816.F32.BF16 R16, R112.reuse, R122, R16 ;  /* 0x0000007a7010723c */ /* 0x040fe20000041810 */
[----:B------:R-:W4:Y:S07]  /*fb50*/  LDSM.16.M88.4 R120, [R167+0x4800] ;  /* 0x00480000a778783b */ /* 0x000f2e0000000200 */
[C---:B--2---:R-:W-:Y:S08]  /*fb60*/  HMMA.16816.F32.BF16 R20, R112.reuse, R124, R20 ;  /* 0x0000007c7014723c */ /* 0x044ff00000041814 */
[C---:B------:R-:W-:Y:S01]  /*fb70*/  HMMA.16816.F32.BF16 R24, R112.reuse, R126, R24 ;  /* 0x0000007e7018723c */ /* 0x040fe20000041818 */
[----:B------:R-:W2:Y:S01]  /*fb80*/  LDSM.16.M88.4 R124, [R167+0x5000] ;  /* 0x00500000a77c783b */ /* 0x000ea20000000200 */
[----:B------:R-:W-:Y:S04]  /*fb90*/  DEPBAR.LE SB0, 0x0 ;  /* 0x000080000000791a */ /* 0x000fe80000000000 */
[----:B------:R-:W-:Y:S02]  /*fba0*/  BAR.SYNC.DEFER_BLOCKING 0x0 ;  /* 0x0000000000007b1d */ /* 0x000fe40000010000 */
[C---:B---3--:R-:W-:Y:S08]  /*fbb0*/  HMMA.16816.F32.BF16 R28, R112.reuse, R108, R28 ;  /* 0x0000006c701c723c */ /* 0x048ff0000004181c */
[C---:B------:R-:W-:Y:S08]  /*fbc0*/  HMMA.16816.F32.BF16 R32, R112.reuse, R110, R32 ;  /* 0x0000006e7020723c */ /* 0x040ff00000041820 */
[C---:B-1----:R-:W-:Y:S08]  /*fbd0*/  HMMA.16816.F32.BF16 R36, R112.reuse, R116, R36 ;  /* 0x000000747024723c */ /* 0x042ff00000041824 */
[C---:B------:R-:W-:Y:S08]  /*fbe0*/  HMMA.16816.F32.BF16 R40, R112.reuse, R118, R40 ;  /* 0x000000767028723c */ /* 0x040ff00000041828 */
[C---:B----4-:R-:W-:Y:S08]  /*fbf0*/  HMMA.16816.F32.BF16 R44, R112.reuse, R120, R44 ;  /* 0x00000078702c723c */ /* 0x050ff0000004182c */
[C---:B------:R-:W-:Y:S08]  /*fc00*/  HMMA.16816.F32.BF16 R48, R112.reuse, R122, R48 ;  /* 0x0000007a7030723c */ /* 0x040ff00000041830 */
[C---:B--2---:R-:W-:Y:S08]  /*fc10*/  HMMA.16816.F32.BF16 R52, R112.reuse, R124, R52 ;  /* 0x0000007c7034723c */ /* 0x044ff00000041834 */
[C---:B------:R-:W-:Y:S08]  /*fc20*/  HMMA.16816.F32.BF16 R56, R112.reuse, R126, R56 ;  /* 0x0000007e7038723c */ /* 0x040ff00000041838 */
[C---:B------:R-:W-:Y:S08]  /*fc30*/  HMMA.16816.F32.BF16 R60, R112.reuse, R128, R60 ;  /* 0x00000080703c723c */ /* 0x040ff0000004183c */
[----:B------:R-:W-:Y:S01]  /*fc40*/  HMMA.16816.F32.BF16 R64, R112, R130, R64 ;  /* 0x000000827040723c */ /* 0x000fe20000041840 */
[----:B------:R-:W-:Y:S08]  /*fc50*/  @!UPT UIADD3 URZ, UPT, UPT, URZ, URZ, URZ ;  /* 0x000000fffffff290 */ /* 0x000ff0000fffe0ff */
[----:B------:R-:W-:Y:S11]  /*fc60*/  @!P0 BRA `(.L_x_9399) ;  /* 0x00000008000c8947 */ /* 0x000ff60003800000 */
[----:B------:R-:W2:Y:S01]  /*fc70*/  @!P3 LD.E R2, desc[UR4][R102.64+0x38] ;  /* 0x000038046602b980 */ /* 0x000ea2000c101900 */
[----:B------:R-:W-:Y:S01]  /*fc80*/  @!P3 IMAD.MOV.U32 R3, RZ, RZ, RZ ;  /* 0x000000ffff03b224 */ /* 0x000fe200078e00ff */
[----:B------:R-:W-:Y:S01]  /*fc90*/  BSSY.RECONVERGENT B0, `(.L_x_9400) ;  /* 0x0000048000007945 */ /* 0x000fe20003800200 */
[----:B------:R-:W-:Y:S03]  /*fca0*/  IMAD.SHL.U32 R0, R176, 0x20, RZ ;  /* 0x00000020b0007824 */ /* 0x000fe600078e00ff */
        /* <DEDUP_REMOVED lines=14> */
[-C--:B------:R-:W-:Y:S02]  /*fd90*/  LOP3.LUT R110, R110, R113.reuse, RZ, 0x3c, !PT ;  /* 0x000000716e6e7212 */ /* 0x080fe400078e3cff */
        /* <DEDUP_REMOVED lines=55> */
.L_x_9401:
[----:B------:R-:W-:Y:S05]  /*10110*/  BSYNC.RECONVERGENT B0 ;  /* 0x0000000000007941 */ /* 0x000fea0003800200 */
.L_x_9400:
[----:B------:R-:W-:Y:S01]  /*10120*/  @!PT LDS RZ, [RZ] ;  /* 0x00000000fffff984 */ /* 0x000fe20000000800 */
[----:B------:R-:W-:Y:S01]  /*10130*/  @!PT LDS RZ, [RZ] ;  /* 0x00000000fffff984 */ /* 0x000fe20000000800 */
[----:B------:R-:W-:Y:S01]  /*10140*/  @!PT LDS RZ, [RZ] ;  /* 0x00000000fffff984 */ /* 0x000fe20000000800 */
[----:B------:R1:W-:Y:S01]  /*10150*/  @!P1 LDGSTS.E.BYPASS.LTC128B.128 [R191+0x2000], desc[UR4][R180.64] ;  /* 0x02000000b4bf9fae */ /* 0x0003e2000b981a04 */
[C---:B------:R-:W-:Y:S02]  /*10160*/  LEA R118, P0, R176.reuse, R180, 0x5 ;  /* 0x000000b4b0767211 */ /* 0x040fe400078028ff */
[C-C-:B------:R-:W-:Y:S01]  /*10170*/  SHF.L.U64.HI R2, R176.reuse, 0x5, R177.reuse ;  /* 0x00000005b0027819 */ /* 0x140fe200000102b1 */
[----:B------:R1:W-:Y:S01]  /*10180*/  @P1 STS.128 [R191+0x2000], RZ ;  /* 0x002000ffbf001388 */ /* 0x0003e20000000c00 */
[----:B------:R-:W-:Y:S02]  /*10190*/  LEA.HI.X R119, R176, R181, R177, 0x5, P0 ;  /* 0x000000b5b0777211 */ /* 0x000fe400000f2cb1 */
[----:B------:R-:W-:Y:S03]  /*101a0*/  IADD3 R116, P2, PT, R0, R118, RZ ;  /* 0x0000007600747210 */ /* 0x000fe60007f5e0ff */
[----:B------:R-:W-:Y:S01]  /*101b0*/  @!PT LDS RZ, [RZ] ;  /* 0x00000000fffff984 */ /* 0x000fe20000000800 */
[----:B------:R-:W-:Y:S01]  /*101c0*/  @!PT LDS RZ, [RZ] ;  /* 0x00000000fffff984 */ /* 0x000fe20000000800 */
[----:B------:R-:W-:Y:S01]  /*101d0*/  @!PT LDS RZ, [RZ] ;  /* 0x00000000fffff984 */ /* 0x000fe20000000800 */
[----:B------:R1:W-:Y:S01]  /*101e0*/  @!P1 LDGSTS.E.BYPASS.LTC128B.128 [R191+0x2800], desc[UR4][R118.64] ;  /* 0x0280000076bf9fae */ /* 0x0003e2000b981a04 */
[-C--:B------:R-:W-:Y:S01]  /*101f0*/  IADD3 R114, P0, PT, R116, R0.reuse, RZ ;  /* 0x0000000074727210 */ /* 0x080fe20007f1e0ff */
[----:B------:R-:W-:Y:S02]  /*10200*/  IMAD.X R117, R2, 0x1, R119, P2 ;  /* 0x0000000102757824 */ /* 0x000fe400010e0677 */
        /* <DEDUP_REMOVED lines=16> */
[----:B------:R-:W-:Y:S01]  /*10310*/  @!P1 IADD3 R120, P0, PT, R108, R0, RZ ;  /* 0x000000006c789210 */ /* 0x000fe20007f1e0ff */
[--C-:B------:R-:W-:Y:S02]  /*10320*/  IMAD.X R109, R111, 0x1, R2.reuse, P2 ;  /* 0x000000016f6d7824 */ /* 0x100fe400010e0602 */
        /* <DEDUP_REMOVED lines=23> */
.L_x_9399:
[----:B------:R-:W-:Y:S05]  /*104a0*/  BSYNC.RECONVERGENT B1 ;  /* 0x0000000000017941 */ /* 0x000fea0003800200 */
.L_x_9398:
[----:B------:R-:W2:Y:S01]  /*104b0*/  LD.E R3, desc[UR4][R102.64+0xdc] ;  /* 0x0000dc0466037980 */ /* 0x000ea2000c101900 */
[----:B------:R-:W-:Y:S02]  /*104c0*/  FMNMX3.FTZ R0, R107, R6, R7, !PT ;  /* 0x000000066b007276 */ /* 0x000fe40007810007 */
[----:B------:R-:W-:Y:S01]  /*104d0*/  FMNMX3.FTZ R2, R105, R4, R5, !PT ;  /* 0x0000000469027276 */ /* 0x000fe20007810005 */
[----:B-1----:R-:W-:Y:S01]  /*104e0*/  LDSM.16.MT88.4 R116, [R165+0x6000] ;  /* 0x00600000a574783b */ /* 0x002fe20000004200 */
        /* <DEDUP_REMOVED lines=36> */
[----:B------:R-:W3:Y:S01]  /*10730*/  SHFL.BFLY PT, R2, R113, 0x1, 0x1f ;  /* 0x0c201f0071027f89 */ /* 0x000ee200000e0000 */
[----:B-1----:R-:W-:Y:S07]  /*10740*/  FMNMX.FTZ R0, R109, R0, !PT ;  /* 0x000000006d007209 */ /* 0x002fee0007810000 */
[----:B------:R-:W1:Y:S01]  /*10750*/  LDSM.16.MT88.4 R108, [R170+0x6000] ;  /* 0x00600000aa6c783b */ /* 0x000e620000004200 */
[----:B---3--:R-:W-:Y:S01]  /*10760*/  FMNMX.FTZ R2, R113, R2, !PT ;  /* 0x0000000271027209 */ /* 0x008fe20007810000 */
[C---:B------:R-:W-:Y:S01]  /*10770*/  FADD.FTZ R104, -R0.reuse, R107 ;  /* 0x0000006b00687221 */ /* 0x040fe20000010100 */
[----:B------:R-:W-:Y:S02]  /*10780*/  FSETP.NEU.FTZ.AND P0, PT, R0, -INF , PT ;  /* 0xff8000000000780b */ /* 0x000fe40003f1d000 */
[C---:B------:R-:W-:Y:S01]  /*10790*/  FSETP.NEU.FTZ.AND P1, PT, R2.reuse, -INF , PT ;  /* 0xff8000000200780b */ /* 0x040fe20003f3d000 */
[----:B------:R-:W-:Y:S02]  /*107a0*/  FADD.FTZ R106, -R2, R105 ;  /* 0x00000069026a7221 */ /* 0x000fe40000010100 */
        /* <DEDUP_REMOVED lines=10> */
[-C--:B------:R-:W-:Y:S01]  /*10850*/  FFMA.FTZ R122, R9, R3.reuse, -R120 ;  /* 0x00000003097a7223 */ /* 0x080fe20000010878 */
[-CC-:B------:R-:W-:Y:S01]  /*10860*/  FFMA.FTZ R124, R10, R3.reuse, -R106.reuse ;  /* 0x000000030a7c7223 */ /* 0x180fe2000001086a */
[-C--:B------:R-:W-:Y:S01]  /*10870*/  FFMA.FTZ R121, R11, R3.reuse, -R106 ;  /* 0x000000030b797223 */ /* 0x080fe2000001086a */
[-CC-:B------:R-:W-:Y:S01]  /*10880*/  FFMA.FTZ R123, R4, R3.reuse, -R120.reuse ;  /* 0x00000003047b7223 */ /* 0x180fe20000010878 */
[-C--:B------:R-:W-:Y:S01]  /*10890*/  FFMA.FTZ R126, R5, R3.reuse, -R120 ;  /* 0x00000003057e7223 */ /* 0x080fe20000010878 */
[-CC-:B------:R-:W-:Y:S01]  /*108a0*/  FFMA.FTZ R134, R6, R3.reuse, -R106.reuse ;  /* 0x0000000306867223 */ /* 0x180fe2000001086a */
[-CC-:B------:R-:W-:Y:S01]  /*108b0*/  FFMA.FTZ R125, R7, R3.reuse, -R106.reuse ;  /* 0x00000003077d7223 */ /* 0x180fe2000001086a */
[----:B------:R-:W4:Y:S01]  /*108c0*/  MUFU.EX2 R104, R104 ;  /* 0x0000006800687308 */ /* 0x000f220000000800 */
[-CC-:B------:R-:W-:Y:S01]  /*108d0*/  FFMA.FTZ R131, R26, R3.reuse, -R106.reuse ;  /* 0x000000031a837223 */ /* 0x180fe2000001086a */
[-CC-:B------:R-:W-:Y:S01]  /*108e0*/  FFMA.FTZ R136, R30, R3.reuse, -R106.reuse ;  /* 0x000000031e887223 */ /* 0x180fe2000001086a */
[----:B------:R-:W-:Y:S07]  /*108f0*/  FFMA.FTZ R133, R34, R3, -R106 ;  /* 0x0000000322857223 */ /* 0x000fee000001086a */
[----:B------:R-:W-:Y:S01]  /*10900*/  MUFU.EX2 R123, R123 ;  /* 0x0000007b007b7308 */ /* 0x000fe20000000800 */
[C---:B--2---:R-:W-:Y:S01]  /*10910*/  FMUL.FTZ R6, R105.reuse, R98 ;  /* 0x0000006269067220 */ /* 0x044fe20000410000 */
        /* <DEDUP_REMOVED lines=17> */
[----:B------:R-:W2:Y:S07]  /*10a30*/  LDSM.16.MT88.4 R92, [R164+0x6000] ;  /* 0x00600000a45c783b */ /* 0x000eae0000004200 */
[----:B------:R-:W5:Y:S01]  /*10a40*/  MUFU.EX2 R122, R122 ;  /* 0x0000007a007a7308 */ /* 0x000f620000000800 */
[C---:B------:R-:W-:Y:S01]  /*10a50*/  FMUL.FTZ R75, R105.reuse, R75 ;  /* 0x0000004b694b7220 */ /* 0x040fe20000410000 */
[C---:B------:R-:W-:Y:S01]  /*10a60*/  FMUL.FTZ R72, R104.reuse, R72 ;  /* 0x0000004868487220 */ /* 0x040fe20000410000 */
[C---:B------:R-:W-:Y:S07]  /*10a70*/  FMUL.FTZ R73, R104.reuse, R73 ;  /* 0x0000004968497220 */ /* 0x040fee0000410000 */
[----:B------:R-:W-:Y:S01]  /*10a80*/  MUFU.EX2 R124, R124 ;  /* 0x0000007c007c7308 */ /* 0x000fe20000000800 */
[----:B------:R-:W-:Y:S01]  /*10a90*/  FMUL.FTZ R78, R105, R78 ;  /* 0x0000004e694e7220 */ /* 0x000fe20000410000 */
[----:B----4-:R-:W-:Y:S01]  /*10aa0*/  F2FP.BF16.F32.PACK_AB R97, R125, R134 ;  /* 0x000000867d61723e */ /* 0x010fe200000010ff */
[C---:B------:R-:W-:Y:S07]  /*10ab0*/  FMUL.FTZ R79, R105.reuse, R79 ;  /* 0x0000004f694f7220 */ /* 0x040fee0000410000 */
[----:B------:R-:W4:Y:S01]  /*10ac0*/  MUFU.EX2 R121, R121 ;  /* 0x0000007900797308 */ /* 0x000f220000000800 */
[C---:B------:R-:W-:Y:S01]  /*10ad0*/  FMUL.FTZ R76, R104.reuse, R76 ;  /* 0x0000004c684c7220 */ /* 0x040fe20000410000 */
[----:B------:R-:W-:Y:S01]  /*10ae0*/  FMUL.FTZ R77, R104, R77 ;  /* 0x0000004d684d7220 */ /* 0x000fe20000410000 */
[----:B------:R-:W-:Y:S01]  /*10af0*/  FFMA.FTZ R12, R12, R3, -R120 ;  /* 0x000000030c0c7223 */ /* 0x000fe20000010878 */
[C---:B------:R-:W-:Y:S01]  /*10b00*/  FMUL.FTZ R82, R105.reuse, R82 ;  /* 0x0000005269527220 */ /* 0x040fe20000410000 */
[C---:B------:R-:W-:Y:S01]  /*10b10*/  FMUL.FTZ R83, R105.reuse, R83 ;  /* 0x0000005369537220 */ /* 0x040fe20000410000 */
[----:B-----5:R-:W-:Y:S01]  /*10b20*/  F2FP.BF16.F32.PACK_AB R98, R122, R107 ;  /* 0x0000006b7a62723e */ /* 0x020fe200000010ff */
[C---:B------:R-:W-:Y:S01]  /*10b30*/  FMUL.FTZ R80, R104.reuse, R80 ;  /* 0x0000005068507220 */ /* 0x040fe20000410000 */
[----:B------:R-:W-:Y:S01]  /*10b40*/  FMUL.FTZ R81, R104, R81 ;  /* 0x0000005168517220 */ /* 0x000fe20000410000 */
[-CC-:B------:R-:W-:Y:S01]  /*10b50*/  FFMA.FTZ R128, R14, R3.reuse, -R106.reuse ;  /* 0x000000030e807223 */ /* 0x180fe2000001086a */
[----:B------:R-:W-:Y:S01]  /*10b60*/  FMUL.FTZ R14, R105, R90 ;  /* 0x0000005a690e7220 */ /* 0x000fe20000410000 */
[--C-:B------:R-:W-:Y:S01]  /*10b70*/  FFMA.FTZ R129, R15, R3, -R106.reuse ;  /* 0x000000030f817223 */ /* 0x100fe2000001086a */
[----:B------:R-:W-:Y:S01]  /*10b80*/  FMUL.FTZ R15, R105, R91 ;  /* 0x0000005b690f7220 */ /* 0x000fe20000410000 */
[-CC-:B------:R-:W-:Y:S01]  /*10b90*/  FFMA.FTZ R127, R18, R3.reuse, -R106.reuse ;  /* 0x00000003127f7223 */ /* 0x180fe2000001086a */
[----:B----4-:R-:W-:Y:S01]  /*10ba0*/  F2FP.BF16.F32.PACK_AB R99, R121, R124 ;  /* 0x0000007c7963723e */ /* 0x010fe200000010ff */
[----:B------:R-:W-:Y:S01]  /*10bb0*/  MUFU.EX2 R128, R128 ;  /* 0x0000008000807308 */ /* 0x000fe20000000800 */
[----:B------:R-:W-:Y:S01]  /*10bc0*/  FMUL.FTZ R18, R105, R86 ;  /* 0x0000005669127220 */ /* 0x000fe20000410000 */
[--C-:B------:R-:W-:Y:S01]  /*10bd0*/  FFMA.FTZ R130, R19, R3, -R106.reuse ;  /* 0x0000000313827223 */ /* 0x100fe2000001086a */
[----:B------:R-:W-:Y:S07]  /*10be0*/  FMUL.FTZ R19, R105, R87 ;  /* 0x0000005769137220 */ /* 0x000fee0000410000 */
[----:B------:R-:W-:Y:S01]  /*10bf0*/  MUFU.EX2 R129, R129 ;  /* 0x0000008100817308 */ /* 0x000fe20000000800 */
[-C--:B------:R-:W-:Y:S01]  /*10c00*/  FFMA.FTZ R132, R22, R3.reuse, -R106 ;  /* 0x0000000316847223 */ /* 0x080fe2000001086a */
[C---:B-1----:R-:W-:Y:S08]  /*10c10*/  HMMA.16816.F32.BF16 R4, R96.reuse, R108, R4 ;  /* 0x0000006c6004723c */ /* 0x042ff00000041804 */
[----:B------:R-:W-:Y:S01]  /*10c20*/  MUFU.EX2 R127, R127 ;  /* 0x0000007f007f7308 */ /* 0x000fe20000000800 */
[-CC-:B------:R-:W-:Y:S09]  /*10c30*/  FFMA.FTZ R40, R40, R3.reuse, -R120.reuse ;  /* 0x0000000328287223 */ /* 0x180ff20000010878 */
[----:B------:R-:W1:Y:S01]  /*10c40*/  MUFU.EX2 R130, R130 ;  /* 0x0000008200827308 */ /* 0x000e620000000800 */
[-CC-:B------:R-:W-:Y:S01]  /*10c50*/  FFMA.FTZ R41, R41, R3.reuse, -R120.reuse ;  /* 0x0000000329297223 */ /* 0x180fe20000010878 */
[C---:B------:R-:W-:Y:S01]  /*10c60*/  HMMA.16816.F32.BF16 R8, R96.reuse, R110, R8 ;  /* 0x0000006e6008723c */ /* 0x040fe20000041808 */
[----:B------:R-:W4:Y:S07]  /*10c70*/  LDSM.16.MT88.4 R108, [R170+0x6800] ;  /* 0x00680000aa6c783b */ /* 0x000f2e0000004200 */
[----:B------:R-:W-:Y:S01]  /*10c80*/  MUFU.EX2 R132, R132 ;  /* 0x0000008400847308 */ /* 0x000fe20000000800 */
[-CC-:B------:R-:W-:Y:S01]  /*10c90*/  FFMA.FTZ R44, R44, R3.reuse, -R120.reuse ;  /* 0x000000032c2c7223 */ /* 0x180fe20000010878 */
[-CC-:B------:R-:W-:Y:S01]  /*10ca0*/  FFMA.FTZ R45, R45, R3.reuse, -R120.reuse ;  /* 0x000000032d2d7223 */ /* 0x180fe20000010878 */
[----:B------:R-:W-:Y:S07]  /*10cb0*/  FFMA.FTZ R49, R49, R3, -R120 ;  /* 0x0000000331317223 */ /* 0x000fee0000010878 */
[----:B------:R-:W-:Y:S01]  /*10cc0*/  MUFU.EX2 R136, R136 ;  /* 0x0000008800887308 */ /* 0x000fe20000000800 */
[----:B------:R-:W-:Y:S01]  /*10cd0*/  FFMA.FTZ R123, R104, R199, R123 ;  /* 0x000000c7687b7223 */ /* 0x000fe2000001007b */
[C---:B---3--:R-:W-:Y:S08]  /*10ce0*/  HMMA.16816.F32.BF16 R68, R96.reuse, R112, R68 ;  /* 0x000000706044723c */ /* 0x048ff00000041844 */
[----:B------:R-:W-:Y:S01]  /*10cf0*/  MUFU.EX2 R133, R133 ;  /* 0x0000008500857308 */ /* 0x000fe20000000800 */
[----:B------:R-:W-:Y:S01]  /*10d00*/  FFMA.FTZ R63, R63, R3, -R106 ;  /* 0x000000033f3f7223 */ /* 0x000fe2000001086a */
[----:B-1----:R-:W-:Y:S01]  /*10d10*/  F2FP.BF16.F32.PACK_AB R87, R130, R127 ;  /* 0x0000007f8257723e */ /* 0x002fe200000010ff */
[-CC-:B------:R-:W-:Y:S07]  /*10d20*/  FFMA.FTZ R60, R60, R3.reuse, -R120.reuse ;  /* 0x000000033c3c7223 */ /* 0x180fee0000010878 */
[----:B------:R-:W-:Y:S01]  /*10d30*/  MUFU.EX2 R40, R40 ;  /* 0x0000002800287308 */ /* 0x000fe20000000800 */
[-C--:B------:R-:W-:Y:S01]  /*10d40*/  FFMA.FTZ R64, R64, R3.reuse, -R120 ;  /* 0x0000000340407223 */ /* 0x080fe20000010878 */
[C---:B------:R-:W-:Y:S01]  /*10d50*/  HMMA.16816.F32.BF16 R72, R96.reuse, R114, R72 ;  /* 0x000000726048723c */ /* 0x040fe20000041848 */
[----:B------:R-:W-:Y:S07]  /*10d60*/  LDSM.16.MT88.4 R112, [R165+0x6800] ;  /* 0x00680000a570783b */ /* 0x000fee0000004200 */
[----:B------:R-:W-:Y:S01]  /*10d70*/  MUFU.EX2 R41, R41 ;  /* 0x0000002900297308 */ /* 0x000fe20000000800 */
[----:B------:R-:W-:Y:S01]  /*10d80*/  FFMA.FTZ R134, R105, R200, R134 ;  /* 0x000000c869867223 */ /* 0x000fe20000010086 */
[----:B------:R-:W-:Y:S01]  /*10d90*/  FADD.FTZ R126, R126, R123 ;  /* 0x0000007b7e7e7221 */ /* 0x000fe20000010000 */
[----:B------:R-:W-:Y:S07]  /*10da0*/  IADD3 R198, PT, PT, R198, -0x1, RZ ;  /* 0xffffffffc6c67810 */ /* 0x000fee0007ffe0ff */
[----:B------:R-:W-:Y:S01]  /*10db0*/  MUFU.EX2 R44, R44 ;  /* 0x0000002c002c7308 */ /* 0x000fe20000000800 */
[----:B------:R-:W-:Y:S01]  /*10dc0*/  FADD.FTZ R125, R125, R134 ;  /* 0x000000867d7d7221 */ /* 0x000fe20000010000 */
[C---:B------:R-:W-:Y:S08]  /*10dd0*/  HMMA.16816.F32.BF16 R76, R96.reuse, R116, R76 ;  /* 0x00000074604c723c */ /* 0x040ff0000004184c */
[----:B------:R1:W-:Y:S01]  /*10de0*/  MUFU.EX2 R117, R12 ;  /* 0x0000000c00757308 */ /* 0x0003e20000000800 */
[----:B------:R-:W-:Y:S01]  /*10df0*/  FFMA.FTZ R116, R13, R3, -R120 ;  /* 0x000000030d747223 */ /* 0x000fe20000010878 */
[----:B------:R-:W-:Y:S01]  /*10e00*/  FMUL.FTZ R13, R104, R89 ;  /* 0x00000059680d7220 */ /* 0x000fe20000410000 */
[----:B------:R-:W-:Y:S07]  /*10e10*/  FADD.FTZ R124, R124, R125 ;  /* 0x0000007d7c7c7221 */ /* 0x000fee0000010000 */
[----:B------:R-:W-:Y:S01]  /*10e20*/  MUFU.EX2 R45, R45 ;  /* 0x0000002d002d7308 */ /* 0x000fe20000000800 */
[----:B------:R-:W-:Y:S01]  /*10e30*/  FADD.FTZ R107, R107, R126 ;  /* 0x0000007e6b6b7221 */ /* 0x000fe20000010000 */
[C---:B------:R-:W-:Y:S08]  /*10e40*/  HMMA.16816.F32.BF16 R80, R96.reuse, R118, R80 ;  /* 0x000000766050723c */ /* 0x040ff00000041850 */
[----:B------:R-:W3:Y:S01]  /*10e50*/  MUFU.EX2 R116, R116 ;  /* 0x0000007400747308 */ /* 0x000ee20000000800 */
[-CC-:B------:R-:W-:Y:S01]  /*10e60*/  FFMA.FTZ R119, R16, R3.reuse, -R120.reuse ;  /* 0x0000000310777223 */ /* 0x180fe20000010878 */
[----:B------:R-:W-:Y:S01]  /*10e70*/  FFMA.FTZ R118, R17, R3, -R120 ;  /* 0x0000000311767223 */ /* 0x000fe20000010878 */
[C---:B------:R-:W-:Y:S01]  /*10e80*/  FMUL.FTZ R16, R104.reuse, R84 ;  /* 0x0000005468107220 */ /* 0x040fe20000410000 */
[C---:B------:R-:W-:Y:S01]  /*10e90*/  FMUL.FTZ R17, R104.reuse, R85 ;  /* 0x0000005568117220 */ /* 0x040fe20000410000 */
[----:B------:R-:W-:Y:S01]  /*10ea0*/  F2FP.BF16.F32.PACK_AB R85, R129, R128 ;  /* 0x000000808155723e */ /* 0x000fe200000010ff */
[----:B-1----:R-:W-:Y:S04]  /*10eb0*/  FMUL.FTZ R12, R104, R88 ;  /* 0x00000058680c7220 */ /* 0x002fe80000410000 */
[----:B------:R-:W-:Y:S01]  /*10ec0*/  MUFU.EX2 R119, R119 ;  /* 0x0000007700777308 */ /* 0x000fe20000000800 */
[----:B------:R-:W1:Y:S01]  /*10ed0*/  LDSM.16.MT88.4 R88, [R166+0x6800] ;  /* 0x00680000a658783b */ /* 0x000e620000004200 */
[----:B------:R-:W-:Y:S01]  /*10ee0*/  FADD.FTZ R121, R121, R124 ;  /* 0x0000007c79797221 */ /* 0x000fe20000010000 */
[----:B------:R-:W-:Y:S07]  /*10ef0*/  FADD.FTZ R122, R122, R107 ;  /* 0x0000006b7a7a7221 */ /* 0x000fee0000010000 */
[----:B------:R-:W5:Y:S01]  /*10f00*/  MUFU.EX2 R118, R118 ;  /* 0x0000007600767308 */ /* 0x000f620000000800 */
[----:B------:R-:W-:Y:S01]  /*10f10*/  MOV R107, R0 ;  /* 0x00000000006b7202 */ /* 0x000fe20000000f00 */
[C---:B--2---:R-:W-:Y:S08]  /*10f20*/  HMMA.16816.F32.BF16 R12, R96.reuse, R92, R12 ;  /* 0x0000005c600c723c */ /* 0x044ff0000004180c */
[----:B------:R-:W-:Y:S01]  /*10f30*/  MUFU.EX2 R49, R49 ;  /* 0x0000003100317308 */ /* 0x000fe20000000800 */
[C---:B---3--:R-:W-:Y:S01]  /*10f40*/  F2FP.BF16.F32.PACK_AB R84, R116.reuse, R117 ;  /* 0x000000757454723e */ /* 0x048fe200000010ff */
[----:B------:R-:W-:Y:S01]  /*10f50*/  FADD.FTZ R117, R117, R122 ;  /* 0x0000007a75757221 */ /* 0x000fe20000010000 */
[----:B------:R-:W-:Y:S01]  /*10f60*/  MOV R105, R2 ;  /* 0x0000000200697202 */ /* 0x000fe20000000f00 */
[----:B------:R-:W-:Y:S01]  /*10f70*/  HMMA.16816.F32.BF16 R16, R96, R94, R16 ;  /* 0x0000005e6010723c */ /* 0x000fe20000041810 */
[----:B------:R-:W2:Y:S02]  /*10f80*/  LDSM.16.MT88.4 R92, [R164+0x6800] ;  /* 0x00680000a45c783b */ /* 0x000ea40000004200 */
[----:B------:R-:W-:Y:S01]  /*10f90*/  FADD.FTZ R116, R116, R117 ;  /* 0x0000007574747221 */ /* 0x000fe20000010000 */
[----:B-----5:R-:W-:Y:S03]  /*10fa0*/  F2FP.BF16.F32.PACK_AB R86, R118, R119 ;  /* 0x000000777656723e */ /* 0x020fe600000010ff */
[----:B------:R-:W-:Y:S02]  /*10fb0*/  FADD.FTZ R119, R119, R116 ;  /* 0x0000007477777221 */ /* 0x000fe40000010000 */
[----:B------:R-:W3:Y:S02]  /*10fc0*/  LDSM.16.MT88.4 R96, [R170+0x7000] ;  /* 0x00700000aa60783b */ /* 0x000ee40000004200 */
[C---:B----4-:R-:W-:Y:S05]  /*10fd0*/  HMMA.16816.F32.BF16 R4, R84.reuse, R108, R4 ;  /* 0x0000006c5404723c */ /* 0x050fea0000041804 */
[-CC-:B------:R-:W-:Y:S01]  /*10fe0*/  FFMA.FTZ R108, R20, R3.reuse, -R120.reuse ;  /* 0x00000003146c7223 */ /* 0x180fe20000010878 */
[-CC-:B------:R-:W-:Y:S01]  /*10ff0*/  FFMA.FTZ R20, R24, R3.reuse, -R120.reuse ;  /* 0x0000000318147223 */ /* 0x180fe20000010878 */
[-CC-:B------:R-:W-:Y:S01]  /*11000*/  FFMA.FTZ R109, R21, R3.reuse, -R120.reuse ;  /* 0x00000003156d7223 */ /* 0x180fe20000010878 */
[C---:B------:R-:W-:Y:S03]  /*11010*/  HMMA.16816.F32.BF16 R8, R84.reuse, R110, R8 ;  /* 0x0000006e5408723c */ /* 0x040fe60000041808 */
[-C--:B------:R-:W-:Y:S01]  /*11020*/  FFMA.FTZ R110, R25, R3.reuse, -R120 ;  /* 0x00000003196e7223 */ /* 0x080fe20000010878 */
[-CC-:B------:R-:W-:Y:S01]  /*11030*/  FFMA.FTZ R111, R23, R3.reuse, -R106.reuse ;  /* 0x00000003176f7223 */ /* 0x180fe2000001086a */
[----:B------:R-:W-:Y:S01]  /*11040*/  MUFU.EX2 R108, R108 ;  /* 0x0000006c006c7308 */ /* 0x000fe20000000800 */
[----:B------:R-:W-:Y:S02]  /*11050*/  FADD.FTZ R119, R118, R119 ;  /* 0x0000007776777221 */ /* 0x000fe40000010000 */
[C---:B-1----:R-:W-:Y:S07]  /*11060*/  HMMA.16816.F32.BF16 R68, R84.reuse, R88, R68 ;  /* 0x000000585444723c */ /* 0x042fee0000041844 */
[----:B------:R-:W-:Y:S10]  /*11070*/  MUFU.EX2 R109, R109 ;  /* 0x0000006d006d7308 */ /* 0x000ff40000000800 */
[----:B------:R-:W1:Y:S01]  /*11080*/  MUFU.EX2 R111, R111 ;  /* 0x0000006f006f7308 */ /* 0x000e620000000800 */
[C---:B------:R-:W-:Y:S01]  /*11090*/  HMMA.16816.F32.BF16 R72, R84.reuse, R90, R72 ;  /* 0x0000005a5448723c */ /* 0x040fe20000041848 */
[----:B------:R-:W4:Y:S08]  /*110a0*/  LDSM.16.MT88.4 R88, [R166+0x7000] ;  /* 0x00700000a658783b */ /* 0x000f300000004200 */
[----:B------:R-:W-:Y:S01]  /*110b0*/  MUFU.EX2 R110, R110 ;  /* 0x0000006e006e7308 */ /* 0x000fe20000000800 */
[C---:B------:R-:W-:Y:S09]  /*110c0*/  HMMA.16816.F32.BF16 R76, R84.reuse, R112, R76 ;  /* 0x00000070544c723c */ /* 0x040ff2000004184c */
[----:B------:R5:W3:Y:S01]  /*110d0*/  MUFU.EX2 R113, R20 ;  /* 0x0000001400717308 */ /* 0x000ae20000000800 */
[-CC-:B------:R-:W-:Y:S01]  /*110e0*/  FFMA.FTZ R112, R27, R3.reuse, -R106.reuse ;  /* 0x000000031b707223 */ /* 0x180fe2000001086a */
[----:B-1----:R-:W-:Y:S01]  /*110f0*/  F2FP.BF16.F32.PACK_AB R21, R111, R132 ;  /* 0x000000846f15723e */ /* 0x002fe200000010ff */
[----:B------:R-:W1:Y:S01]  /*11100*/  LDSM.16.MT88.4 R24, [R165+0x7000] ;  /* 0x00700000a518783b */ /* 0x000e620000004200 */
[C---:B------:R-:W-:Y:S06]  /*11110*/  HMMA.16816.F32.BF16 R80, R84.reuse, R114, R80 ;  /* 0x000000725450723c */ /* 0x040fec0000041850 */
[----:B------:R4:W-:Y:S01]  /*11120*/  MUFU.EX2 R115, R131 ;  /* 0x0000008300737308 */ /* 0x0009e20000000800 */
[--C-:B------:R-:W-:Y:S09]  /*11130*/  FFMA.FTZ R114, R35, R3, -R106.reuse ;  /* 0x0000000323727223 */ /* 0x100ff2000001086a */
[----:B------:R-:W4:Y:S01]  /*11140*/  MUFU.EX2 R112, R112 ;  /* 0x0000007000707308 */ /* 0x000f220000000800 */
[----:B-----5:R-:W-:Y:S01]  /*11150*/  F2FP.BF16.F32.PACK_AB R20, R109, R108 ;  /* 0x0000006c6d14723e */ /* 0x020fe200000010ff */
[C---:B--2---:R-:W-:Y:S08]  /*11160*/  HMMA.16816.F32.BF16 R12, R84.reuse, R92, R12 ;  /* 0x0000005c540c723c */ /* 0x044ff0000004180c */
[----:B------:R-:W-:Y:S01]  /*11170*/  MUFU.EX2 R114, R114 ;  /* 0x0000007200727308 */ /* 0x000fe20000000800 */
[----:B---3--:R-:W-:Y:S01]  /*11180*/  F2FP.BF16.F32.PACK_AB R22, R110, R113 ;  /* 0x000000716e16723e */ /* 0x008fe200000010ff */
[----:B------:R-:W-:Y:S01]  /*11190*/  FADD.FTZ R108, R108, R119 ;  /* 0x000000776c6c7221 */ /* 0x000fe20000010000 */
[----:B----4-:R-:W-:Y:S01]  /*111a0*/  FFMA.FTZ R131, R31, R3, -R106 ;  /* 0x000000031f837223 */ /* 0x010fe2000001086a */
[----:B------:R-:W-:Y:S01]  /*111b0*/  HMMA.16816.F32.BF16 R16, R84, R94, R16 ;  /* 0x0000005e5410723c */ /* 0x000fe20000041810 */
[----:B------:R-:W2:Y:S02]  /*111c0*/  LDSM.16.MT88.4 R84, [R164+0x7000] ;  /* 0x00700000a454783b */ /* 0x000ea40000004200 */
[----:B------:R-:W-:Y:S01]  /*111d0*/  F2FP.BF16.F32.PACK_AB R23, R112, R115 ;  /* 0x000000737017723e */ /* 0x000fe200000010ff */
[----:B------:R-:W-:Y:S02]  /*111e0*/  FADD.FTZ R108, R109, R108 ;  /* 0x0000006c6d6c7221 */ /* 0x000fe40000010000 */
[----:B------:R-:W-:Y:S02]  /*111f0*/  MUFU.EX2 R131, R131 ;  /* 0x0000008300837308 */ /* 0x000fe40000000800 */
[----:B------:R-:W-:Y:S01]  /*11200*/  FADD.FTZ R113, R113, R108 ;  /* 0x0000006c71717221 */ /* 0x000fe20000010000 */
[----:B------:R-:W-:Y:S01]  /*11210*/  LDSM.16.MT88.4 R92, [R170+0x9800] ;  /* 0x00980000aa5c783b */ /* 0x000fe20000004200 */
[C---:B------:R-:W-:Y:S05]  /*11220*/  HMMA.16816.F32.BF16 R4, R20.reuse, R96, R4 ;  /* 0x000000601404723c */ /* 0x040fea0000041804 */
[-CC-:B------:R-:W-:Y:S01]  /*11230*/  FFMA.FTZ R97, R28, R3.reuse, -R120.reuse ;  /* 0x000000031c617223 */ /* 0x180fe20000010878 */
[-CC-:B------:R-:W-:Y:S01]  /*11240*/  FFMA.FTZ R96, R32, R3.reuse, -R120.reuse ;  /* 0x0000000320607223 */ /* 0x180fe20000010878 */
[----:B------:R-:W-:Y:S01]  /*11250*/  FADD.FTZ R110, R110, R113 ;  /* 0x000000716e6e7221 */ /* 0x000fe20000010000 */
[C---:B------:R-:W-:Y:S03]  /*11260*/  HMMA.16816.F32.BF16 R8, R20.reuse, R98, R8 ;  /* 0x000000621408723c */ /* 0x040fe60000041808 */
[-CC-:B------:R-:W-:Y:S01]  /*11270*/  FFMA.FTZ R98, R29, R3.reuse, -R120.reuse ;  /* 0x000000031d627223 */ /* 0x180fe20000010878 */
[--C-:B------:R-:W-:Y:S01]  /*11280*/  FFMA.FTZ R99, R33, R3, -R120.reuse ;  /* 0x0000000321637223 */ /* 0x100fe20000010878 */
[----:B------:R-:W-:Y:S01]  /*11290*/  LDSM.16.MT88.4 R28, [R165+0x7800] ;  /* 0x00780000a51c783b */ /* 0x000fe20000004200 */
[----:B------:R-:W-:Y:S02]  /*112a0*/  MUFU.EX2 R97, R97 ;  /* 0x0000006100617308 */ /* 0x000fe40000000800 */
[C---:B------:R-:W-:Y:S08]  /*112b0*/  HMMA.16816.F32.BF16 R68, R20.reuse, R88, R68 ;  /* 0x000000581444723c */ /* 0x040ff00000041844 */
[----:B------:R-:W3:Y:S01]  /*112c0*/  MUFU.EX2 R98, R98 ;  /* 0x0000006200627308 */ /* 0x000ee20000000800 */
[----:B------:R-:W-:Y:S09]  /*112d0*/  LDSM.16.MT88.4 R32, [R164+0x7800] ;  /* 0x00780000a420783b */ /* 0x000ff20000004200 */
[----:B------:R-:W-:Y:S01]  /*112e0*/  MUFU.EX2 R99, R99 ;  /* 0x0000006300637308 */ /* 0x000fe20000000800 */
[C---:B------:R-:W-:Y:S09]  /*112f0*/  HMMA.16816.F32.BF16 R72, R20.reuse, R90, R72 ;  /* 0x0000005a1448723c */ /* 0x040ff20000041848 */
[----:B------:R-:W4:Y:S01]  /*11300*/  MUFU.EX2 R96, R96 ;  /* 0x0000006000607308 */ /* 0x000f220000000800 */
[----:B------:R-:W5:Y:S01]  /*11310*/  LDSM.16.MT88.4 R88, [R170+0x7800] ;  /* 0x00780000aa58783b */ /* 0x000f620000004200 */
[C---:B-1----:R-:W-:Y:S08]  /*11320*/  HMMA.16816.F32.BF16 R76, R20.reuse, R24, R76 ;  /* 0x00000018144c723c */ /* 0x042ff0000004184c */
[C---:B------:R-:W-:Y:S01]  /*11330*/  HMMA.16816.F32.BF16 R80, R20.reuse, R26, R80 ;  /* 0x0000001a1450723c */ /* 0x040fe20000041850 */
[----:B------:R-:W1:Y:S07]  /*11340*/  LDSM.16.MT88.4 R24, [R166+0x7800] ;  /* 0x00780000a618783b */ /* 0x000e6e0000004200 */
[C---:B--2---:R-:W-:Y:S08]  /*11350*/  HMMA.16816.F32.BF16 R12, R20.reuse, R84, R12 ;  /* 0x00000054140c723c */ /* 0x044ff0000004180c */
[----:B------:R-:W-:Y:S01]  /*11360*/  HMMA.16816.F32.BF16 R16, R20, R86, R16 ;  /* 0x000000561410723c */ /* 0x000fe20000041810 */
[----:B------:R-:W-:Y:S02]  /*11370*/  LDSM.16.MT88.4 R84, [R166+0x8000] ;  /* 0x00800000a654783b */ /* 0x000fe40000004200 */
[----:B---3--:R-:W-:Y:S02]  /*11380*/  F2FP.BF16.F32.PACK_AB R20, R98, R97 ;  /* 0x000000616214723e */ /* 0x008fe400000010ff */
[----:B------:R-:W-:Y:S02]  /*11390*/  F2FP.BF16.F32.PACK_AB R21, R131, R136 ;  /* 0x000000888315723e */ /* 0x000fe400000010ff */
[----:B----4-:R-:W-:Y:S02]  /*113a0*/  F2FP.BF16.F32.PACK_AB R22, R99, R96 ;  /* 0x000000606316723e */ /* 0x010fe400000010ff */
[----:B------:R-:W-:Y:S07]  /*113b0*/  F2FP.BF16.F32.PACK_AB R23, R114, R133 ;  /* 0x000000857217723e */ /* 0x000fee00000010ff */
[C---:B-----5:R-:W-:Y:S03]  /*113c0*/  HMMA.16816.F32.BF16 R4, R20.reuse, R88, R4 ;  /* 0x000000581404723c */ /* 0x060fe60000041804 */
[-CC-:B------:R-:W-:Y:S01]  /*113d0*/  FFMA.FTZ R89, R37, R3.reuse, -R120.reuse ;  /* 0x0000000325597223 */ /* 0x180fe20000010878 */
[-C--:B------:R-:W-:Y:S01]  /*113e0*/  FFMA.FTZ R88, R36, R3.reuse, -R120 ;  /* 0x0000000324587223 */ /* 0x080fe20000010878 */
[-CC-:B------:R-:W-:Y:S01]  /*113f0*/  FFMA.FTZ R36, R42, R3.reuse, -R106.reuse ;  /* 0x000000032a247223 */ /* 0x180fe2000001086a */
[-CC-:B------:R-:W-:Y:S02]  /*11400*/  FFMA.FTZ R42, R43, R3.reuse, -R106.reuse ;  /* 0x000000032b2a7223 */ /* 0x180fe4000001086a */
[C---:B------:R-:W-:Y:S01]  /*11410*/  HMMA.16816.F32.BF16 R8, R20.reuse, R90, R8 ;  /* 0x0000005a1408723c */ /* 0x040fe20000041808 */
[----:B------:R2:W-:Y:S02]  /*11420*/  MUFU.EX2 R43, R36 ;  /* 0x00000024002b7308 */ /* 0x0005e40000000800 */
[-CC-:B------:R-:W-:Y:S01]  /*11430*/  FFMA.FTZ R90, R38, R3.reuse, -R106.reuse ;  /* 0x00000003265a7223 */ /* 0x180fe2000001086a */
[--C-:B------:R-:W-:Y:S07]  /*11440*/  FFMA.FTZ R91, R39, R3, -R106.reuse ;  /* 0x00000003275b7223 */ /* 0x100fee000001086a */
[----:B------:R-:W-:Y:S01]  /*11450*/  MUFU.EX2 R88, R88 ;  /* 0x0000005800587308 */ /* 0x000fe20000000800 */
[C---:B-1----:R-:W-:Y:S09]  /*11460*/  HMMA.16816.F32.BF16 R68, R20.reuse, R24, R68 ;  /* 0x000000181444723c */ /* 0x042ff20000041844 */
[----:B------:R-:W1:Y:S10]  /*11470*/  MUFU.EX2 R89, R89 ;  /* 0x0000005900597308 */ /* 0x000e740000000800 */
[----:B------:R-:W-:Y:S01]  /*11480*/  MUFU.EX2 R90, R90 ;  /* 0x0000005a005a7308 */ /* 0x000fe20000000800 */
[----:B--2---:R-:W-:Y:S01]  /*11490*/  LDSM.16.MT88.4 R36, [R166+0x8800] ;  /* 0x00880000a624783b */ /* 0x004fe20000004200 */
[C---:B------:R-:W-:Y:S08]  /*114a0*/  HMMA.16816.F32.BF16 R72, R20.reuse, R26, R72 ;  /* 0x0000001a1448723c */ /* 0x040ff00000041848 */
[----:B------:R-:W2:Y:S10]  /*114b0*/  MUFU.EX2 R91, R91 ;  /* 0x0000005b005b7308 */ /* 0x000eb40000000800 */
[----:B------:R-:W3:Y:S01]  /*114c0*/  MUFU.EX2 R42, R42 ;  /* 0x0000002a002a7308 */ /* 0x000ee20000000800 */
[----:B------:R-:W4:Y:S01]  /*114d0*/  LDSM.16.MT88.4 R24, [R170+0x8000] ;  /* 0x00800000aa18783b */ /* 0x000f220000004200 */
[C---:B------:R-:W-:Y:S08]  /*114e0*/  HMMA.16816.F32.BF16 R76, R20.reuse, R28, R76 ;  /* 0x0000001c144c723c */ /* 0x040ff0000004184c */
[C---:B------:R-:W-:Y:S01]  /*114f0*/  HMMA.16816.F32.BF16 R80, R20.reuse, R30, R80 ;  /* 0x0000001e1450723c */ /* 0x040fe20000041850 */
[----:B------:R-:W5:Y:S07]  /*11500*/  LDSM.16.MT88.4 R28, [R165+0x8000] ;  /* 0x00800000a51c783b */ /* 0x000f6e0000004200 */
[C---:B------:R-:W-:Y:S08]  /*11510*/  HMMA.16816.F32.BF16 R12, R20.reuse, R32, R12 ;  /* 0x00000020140c723c */ /* 0x040ff0000004180c */
[----:B------:R-:W-:Y:S01]  /*11520*/  HMMA.16816.F32.BF16 R16, R20, R34, R16 ;  /* 0x000000221410723c */ /* 0x000fe20000041810 */
[----:B------:R-:W5:Y:S02]  /*11530*/  LDSM.16.MT88.4 R32, [R164+0x8000] ;  /* 0x00800000a420783b */ /* 0x000f640000004200 */
[----:B-1----:R-:W-:Y:S02]  /*11540*/  F2FP.BF16.F32.PACK_AB R20, R89, R88 ;  /* 0x000000585914723e */ /* 0x002fe400000010ff */
[----:B--2---:R-:W-:Y:S02]  /*11550*/  F2FP.BF16.F32.PACK_AB R21, R91, R90 ;  /* 0x0000005a5b15723e */ /* 0x004fe400000010ff */
[----:B------:R-:W-:Y:S02]  /*11560*/  F2FP.BF16.F32.PACK_AB R22, R41, R40 ;  /* 0x000000282916723e */ /* 0x000fe400000010ff */
[----:B---3--:R-:W-:Y:S07]  /*11570*/  F2FP.BF16.F32.PACK_AB R23, R42, R43 ;  /* 0x0000002b2a17723e */ /* 0x008fee00000010ff */
[C---:B----4-:R-:W-:Y:S08]  /*11580*/  HMMA.16816.F32.BF16 R4, R20.reuse, R24, R4 ;  /* 0x000000181404723c */ /* 0x050ff00000041804 */
[C---:B------:R-:W-:Y:S01]  /*11590*/  HMMA.16816.F32.BF16 R8, R20.reuse, R26, R8 ;  /* 0x0000001a1408723c */ /* 0x040fe20000041808 */
[----:B------:R-:W1:Y:S07]  /*115a0*/  LDSM.16.MT88.4 R24, [R170+0x8800] ;  /* 0x00880000aa18783b */ /* 0x000e6e0000004200 */
[C---:B------:R-:W-:Y:S03]  /*115b0*/  HMMA.16816.F32.BF16 R68, R20.reuse, R84, R68 ;  /* 0x000000541444723c */ /* 0x040fe60000041844 */
[-CC-:B------:R-:W-:Y:S01]  /*115c0*/  FFMA.FTZ R84, R46, R3.reuse, -R106.reuse ;  /* 0x000000032e547223 */ /* 0x180fe2000001086a */
[-C--:B------:R-:W-:Y:S01]  /*115d0*/  FFMA.FTZ R85, R50, R3.reuse, -R106 ;  /* 0x0000000332557223 */ /* 0x080fe2000001086a */
[-C--:B------:R-:W-:Y:S01]  /*115e0*/  FFMA.FTZ R46, R48, R3.reuse, -R120 ;  /* 0x00000003302e7223 */ /* 0x080fe20000010878 */
[-CC-:B------:R-:W-:Y:S02]  /*115f0*/  FFMA.FTZ R50, R51, R3.reuse, -R106.reuse ;  /* 0x0000000333327223 */ /* 0x180fe4000001086a */
[C---:B------:R-:W-:Y:S01]  /*11600*/  HMMA.16816.F32.BF16 R72, R20.reuse, R86, R72 ;  /* 0x000000561448723c */ /* 0x040fe20000041848 */
[----:B------:R-:W-:Y:S02]  /*11610*/  MUFU.EX2 R51, R85 ;  /* 0x0000005500337308 */ /* 0x000fe40000000800 */
[----:B------:R-:W-:Y:S08]  /*11620*/  FFMA.FTZ R86, R47, R3, -R106 ;  /* 0x000000032f567223 */ /* 0x000ff0000001086a */
[----:B------:R-:W-:Y:S01]  /*11630*/  MUFU.EX2 R47, R84 ;  /* 0x00000054002f7308 */ /* 0x000fe20000000800 */
[C---:B-----5:R-:W-:Y:S09]  /*11640*/  HMMA.16816.F32.BF16 R76, R20.reuse, R28, R76 ;  /* 0x0000001c144c723c */ /* 0x060ff2000004184c */
[----:B------:R-:W2:Y:S10]  /*11650*/  MUFU.EX2 R48, R86 ;  /* 0x0000005600307308 */ /* 0x000eb40000000800 */
[----:B------:R-:W3:Y:S01]  /*11660*/  MUFU.EX2 R46, R46 ;  /* 0x0000002e002e7308 */ /* 0x000ee20000000800 */
[C---:B------:R-:W-:Y:S09]  /*11670*/  HMMA.16816.F32.BF16 R80, R20.reuse, R30, R80 ;  /* 0x0000001e1450723c */ /* 0x040ff20000041850 */
[----:B------:R-:W4:Y:S01]  /*11680*/  MUFU.EX2 R50, R50 ;  /* 0x0000003200327308 */ /* 0x000f220000000800 */
[----:B------:R-:W5:Y:S01]  /*11690*/  LDSM.16.MT88.4 R28, [R165+0x8800] ;  /* 0x00880000a51c783b */ /* 0x000f620000004200 */
[C---:B------:R-:W-:Y:S08]  /*116a0*/  HMMA.16816.F32.BF16 R12, R20.reuse, R32, R12 ;  /* 0x00000020140c723c */ /* 0x040ff0000004180c */
[----:B------:R-:W-:Y:S01]  /*116b0*/  HMMA.16816.F32.BF16 R16, R20, R34, R16 ;  /* 0x000000221410723c */ /* 0x000fe20000041810 */
[----:B------:R-:W5:Y:S02]  /*116c0*/  LDSM.16.MT88.4 R32, [R164+0x8800] ;  /* 0x00880000a420783b */ /* 0x000f640000004200 */
[----:B------:R-:W-:Y:S02]  /*116d0*/  F2FP.BF16.F32.PACK_AB R20, R45, R44 ;  /* 0x0000002c2d14723e */ /* 0x000fe400000010ff */
[----:B--2---:R-:W-:Y:S02]  /*116e0*/  F2FP.BF16.F32.PACK_AB R21, R48, R47 ;  /* 0x0000002f3015723e */ /* 0x004fe400000010ff */
[----:B---3--:R-:W-:Y:S02]  /*116f0*/  F2FP.BF16.F32.PACK_AB R22, R49, R46 ;  /* 0x0000002e3116723e */ /* 0x008fe400000010ff */
[----:B----4-:R-:W-:Y:S07]  /*11700*/  F2FP.BF16.F32.PACK_AB R23, R50, R51 ;  /* 0x000000333217723e */ /* 0x010fee00000010ff */
[C---:B-1----:R-:W-:Y:S08]  /*11710*/  HMMA.16816.F32.BF16 R4, R20.reuse, R24, R4 ;  /* 0x000000181404723c */ /* 0x042ff00000041804 */
[C---:B------:R-:W-:Y:S01]  /*11720*/  HMMA.16816.F32.BF16 R8, R20.reuse, R26, R8 ;  /* 0x0000001a1408723c */ /* 0x040fe20000041808 */
[----:B------:R-:W1:Y:S07]  /*11730*/  LDSM.16.MT88.4 R24, [R170+0x9000] ;  /* 0x00900000aa18783b */ /* 0x000e6e0000004200 */
[C---:B------:R-:W-:Y:S03]  /*11740*/  HMMA.16816.F32.BF16 R68, R20.reuse, R36, R68 ;  /* 0x000000241444723c */ /* 0x040fe60000041844 */
[-CC-:B------:R-:W-:Y:S01]  /*11750*/  FFMA.FTZ R37, R53, R3.reuse, -R120.reuse ;  /* 0x0000000335257223 */ /* 0x180fe20000010878 */
[-C--:B------:R-:W-:Y:S01]  /*11760*/  FFMA.FTZ R36, R52, R3.reuse, -R120 ;  /* 0x0000000334247223 */ /* 0x080fe20000010878 */
[-CC-:B------:R-:W-:Y:S01]  /*11770*/  FFMA.FTZ R53, R55, R3.reuse, -R106.reuse ;  /* 0x0000000337357223 */ /* 0x180fe2000001086a */
[-CC-:B------:R-:W-:Y:S01]  /*11780*/  FFMA.FTZ R55, R58, R3.reuse, -R106.reuse ;  /* 0x000000033a377223 */ /* 0x180fe2000001086a */
[-CC-:B------:R-:W-:Y:S01]  /*11790*/  FFMA.FTZ R52, R59, R3.reuse, -R106.reuse ;  /* 0x000000033b347223 */ /* 0x180fe2000001086a */
[C---:B------:R-:W-:Y:S01]  /*117a0*/  HMMA.16816.F32.BF16 R72, R20.reuse, R38, R72 ;  /* 0x000000261448723c */ /* 0x040fe20000041848 */
[----:B------:R-:W-:Y:S02]  /*117b0*/  MUFU.EX2 R37, R37 ;  /* 0x0000002500257308 */ /* 0x000fe40000000800 */
[-C--:B------:R-:W-:Y:S01]  /*117c0*/  FFMA.FTZ R38, R54, R3.reuse, -R106 ;  /* 0x0000000336267223 */ /* 0x080fe2000001086a */
[-CC-:B------:R-:W-:Y:S07]  /*117d0*/  FFMA.FTZ R39, R56, R3.reuse, -R120.reuse ;  /* 0x0000000338277223 */ /* 0x180fee0000010878 */
[----:B------:R-:W2:Y:S01]  /*117e0*/  MUFU.EX2 R36, R36 ;  /* 0x0000002400247308 */ /* 0x000ea20000000800 */
[-C--:B------:R-:W-:Y:S01]  /*117f0*/  FFMA.FTZ R54, R57, R3.reuse, -R120 ;  /* 0x0000000339367223 */ /* 0x080fe20000010878 */
[-C--:B------:R-:W-:Y:S01]  /*11800*/  FFMA.FTZ R58, R62, R3.reuse, -R106 ;  /* 0x000000033e3a7223 */ /* 0x080fe2000001086a */
[C---:B-----5:R-:W-:Y:S07]  /*11810*/  HMMA.16816.F32.BF16 R76, R20.reuse, R28, R76 ;  /* 0x0000001c144c723c */ /* 0x060fee000004184c */
[----:B------:R-:W-:Y:S01]  /*11820*/  MUFU.EX2 R38, R38 ;  /* 0x0000002600267308 */ /* 0x000fe20000000800 */
[-CC-:B------:R-:W-:Y:S01]  /*11830*/  FFMA.FTZ R57, R61, R3.reuse, -R120.reuse ;  /* 0x000000033d397223 */ /* 0x180fe20000010878 */
[----:B------:R-:W-:Y:S08]  /*11840*/  FFMA.FTZ R120, R65, R3, -R120 ;  /* 0x0000000341787223 */ /* 0x000ff00000010878 */
[----:B------:R-:W3:Y:S01]  /*11850*/  MUFU.EX2 R53, R53 ;  /* 0x0000003500357308 */ /* 0x000ee20000000800 */
[----:B------:R-:W-:Y:S01]  /*11860*/  FADD.FTZ R56, R128, R121 ;  /* 0x0000007980387221 */ /* 0x000fe20000010000 */
[C---:B------:R-:W-:Y:S01]  /*11870*/  HMMA.16816.F32.BF16 R80, R20.reuse, R30, R80 ;  /* 0x0000001e1450723c */ /* 0x040fe20000041850 */
[----:B------:R-:W4:Y:S07]  /*11880*/  LDSM.16.MT88.4 R28, [R166+0x9000] ;  /* 0x00900000a61c783b */ /* 0x000f2e0000004200 */
[----:B------:R-:W-:Y:S01]  /*11890*/  MUFU.EX2 R39, R39 ;  /* 0x0000002700277308 */ /* 0x000fe20000000800 */
[----:B------:R-:W-:Y:S09]  /*118a0*/  FADD.FTZ R56, R129, R56 ;  /* 0x0000003881387221 */ /* 0x000ff20000010000 */
[----:B------:R-:W5:Y:S01]  /*118b0*/  MUFU.EX2 R54, R54 ;  /* 0x0000003600367308 */ /* 0x000f620000000800 */
[----:B------:R-:W-:Y:S01]  /*118c0*/  FADD.FTZ R59, R127, R56 ;  /* 0x000000387f3b7221 */ /* 0x000fe20000010000 */
[C---:B------:R-:W-:Y:S08]  /*118d0*/  HMMA.16816.F32.BF16 R12, R20.reuse, R32, R12 ;  /* 0x00000020140c723c */ /* 0x040ff0000004180c */
[----:B------:R-:W-:Y:S01]  /*118e0*/  MUFU.EX2 R55, R55 ;  /* 0x0000003700377308 */ /* 0x000fe20000000800 */
[----:B------:R-:W-:Y:S09]  /*118f0*/  FADD.FTZ R59, R130, R59 ;  /* 0x0000003b823b7221 */ /* 0x000ff20000010000 */
[----:B------:R-:W1:Y:S01]  /*11900*/  MUFU.EX2 R52, R52 ;  /* 0x0000003400347308 */ /* 0x000e620000000800 */
[----:B------:R-:W-:Y:S01]  /*11910*/  FADD.FTZ R132, R132, R59 ;  /* 0x0000003b84847221 */ /* 0x000fe20000010000 */
[----:B------:R-:W-:Y:S01]  /*11920*/  HMMA.16816.F32.BF16 R16, R20, R34, R16 ;  /* 0x000000221410723c */ /* 0x000fe20000041810 */
[----:B------:R-:W4:Y:S07]  /*11930*/  LDSM.16.MT88.4 R32, [R165+0x9000] ;  /* 0x00900000a520783b */ /* 0x000f2e0000004200 */
[----:B------:R-:W-:Y:S01]  /*11940*/  MUFU.EX2 R56, R60 ;  /* 0x0000003c00387308 */ /* 0x000fe20000000800 */
[----:B--2---:R-:W-:Y:S01]  /*11950*/  F2FP.BF16.F32.PACK_AB R20, R37, R36 ;  /* 0x000000242514723e */ /* 0x004fe200000010ff */
[----:B------:R-:W-:Y:S01]  /*11960*/  FADD.FTZ R132, R111, R132 ;  /* 0x000000846f847221 */ /* 0x000fe20000010000 */
[----:B---3--:R-:W-:Y:S07]  /*11970*/  F2FP.BF16.F32.PACK_AB R21, R53, R38 ;  /* 0x000000263515723e */ /* 0x008fee00000010ff */
[----:B------:R-:W2:Y:S01]  /*11980*/  MUFU.EX2 R57, R57 ;  /* 0x0000003900397308 */ /* 0x000ea20000000800 */
[----:B-----5:R-:W-:Y:S01]  /*11990*/  F2FP.BF16.F32.PACK_AB R22, R54, R39 ;  /* 0x000000273616723e */ /* 0x020fe200000010ff */
        /* <DEDUP_REMOVED lines=14> */
[C---:B----4-:R-:W-:Y:S03]  /*11a80*/  HMMA.16816.F32.BF16 R68, R20.reuse, R28, R68 ;  /* 0x0000001c1444723c */ /* 0x050fe60000041844 */
[----:B------:R-:W-:Y:S05]  /*11a90*/  FADD.FTZ R133, R114, R133 ;  /* 0x0000008572857221 */ /* 0x000fea0000010000 */
[C---:B------:R-:W-:Y:S01]  /*11aa0*/  HMMA.16816.F32.BF16 R72, R20.reuse, R30, R72 ;  /* 0x0000001e1448723c */ /* 0x040fe20000041848 */
[----:B------:R-:W1:Y:S07]  /*11ab0*/  LDSM.16.MT88.4 R28, [R166+0x9800] ;  /* 0x00980000a61c783b */ /* 0x000e6e0000004200 */
[C---:B------:R-:W-:Y:S01]  /*11ac0*/  HMMA.16816.F32.BF16 R76, R20.reuse, R32, R76 ;  /* 0x00000020144c723c */ /* 0x040fe2000004184c */
[----:B------:R-:W3:Y:S02]  /*11ad0*/  MUFU.EX2 R32, R64 ;  /* 0x0000004000207308 */ /* 0x000ee40000000800 */
[-CC-:B------:R-:W-:Y:S01]  /*11ae0*/  FFMA.FTZ R33, R66, R3.reuse, -R106.reuse ;  /* 0x0000000342217223 */ /* 0x180fe2000001086a */
[----:B------:R-:W-:Y:S04]  /*11af0*/  FFMA.FTZ R106, R67, R3, -R106 ;  /* 0x00000003436a7223 */ /* 0x000fe8000001086a */
[C---:B------:R-:W-:Y:S03]  /*11b00*/  HMMA.16816.F32.BF16 R80, R20.reuse, R34, R80 ;  /* 0x000000221450723c */ /* 0x040fe60000041850 */
[----:B------:R-:W-:Y:S10]  /*11b10*/  MUFU.EX2 R33, R33 ;  /* 0x0000002100217308 */ /* 0x000ff40000000800 */
[----:B------:R-:W4:Y:S01]  /*11b20*/  MUFU.EX2 R106, R106 ;  /* 0x0000006a006a7308 */ /* 0x000f220000000800 */
[----:B---3--:R-:W-:Y:S01]  /*11b30*/  F2FP.BF16.F32.PACK_AB R86, R199, R32 ;  /* 0x00000020c756723e */ /* 0x008fe200000010ff */
[C---:B--2---:R-:W-:Y:S03]  /*11b40*/  HMMA.16816.F32.BF16 R12, R20.reuse, R24, R12 ;  /* 0x00000018140c723c */ /* 0x044fe6000004180c */
[----:B------:R-:W-:Y:S01]  /*11b50*/  FADD.FTZ R25, R97, R110 ;  /* 0x0000006e61197221 */ /* 0x000fe20000010000 */
[----:B------:R-:W-:Y:S03]  /*11b60*/  FADD.FTZ R24, R90, R133 ;  /* 0x000000855a187221 */ /* 0x000fe60000010000 */
[----:B------:R-:W-:Y:S01]  /*11b70*/  FADD.FTZ R25, R98, R25 ;  /* 0x0000001962197221 */ /* 0x000fe20000010000 */
[----:B------:R-:W-:Y:S01]  /*11b80*/  HMMA.16816.F32.BF16 R16, R20, R26, R16 ;  /* 0x0000001a1410723c */ /* 0x000fe20000041810 */
[----:B------:R-:W2:Y:S02]  /*11b90*/  LDSM.16.MT88.4 R20, [R165+0x9800] ;  /* 0x00980000a514783b */ /* 0x000ea40000004200 */
[----:B----4-:R-:W-:Y:S01]  /*11ba0*/  F2FP.BF16.F32.PACK_AB R87, R106, R33 ;  /* 0x000000216a57723e */ /* 0x010fe200000010ff */
[----:B------:R-:W-:Y:S01]  /*11bb0*/  FADD.FTZ R96, R96, R25 ;  /* 0x0000001960607221 */ /* 0x000fe20000010000 */
[----:B------:R-:W-:Y:S03]  /*11bc0*/  FADD.FTZ R24, R91, R24 ;  /* 0x000000185b187221 */ /* 0x000fe60000010000 */
[----:B------:R-:W-:Y:S01]  /*11bd0*/  FADD.FTZ R25, R99, R96 ;  /* 0x0000006063197221 */ /* 0x000fe20000010000 */
        /* <DEDUP_REMOVED lines=40> */
.L_x_9395:
[----:B------:R1:W5:Y:S01]  /*11e60*/  LD.E R5, desc[UR4][R102.64+0xd8] ;  /* 0x0000d80466057980 */ /* 0x000362000c101900 */
[----:B------:R-:W-:Y:S01]  /*11e70*/  UMOV UR7, 0xffffffff ;  /* 0xffffffff00077882 */ /* 0x000fe20000000000 */
[----:B------:R-:W2:Y:S02]  /*11e80*/  S2R R3, SR_TID.X ;  /* 0x0000000000037919 */ /* 0x000ea40000002100 */
[----:B------:R-:W-:Y:S05]  /*11e90*/  BRA.DIV UR7, `(.L_x_9403) ;  /* 0x0000000e079c7947 */ /* 0x000fea000b800000 */
[----:B------:R-:W3:Y:S04]  /*11ea0*/  SHFL.BFLY PT, R8, R199, 0x2, 0x1f ;  /* 0x0c401f00c7087f89 */ /* 0x000ee800000e0000 */
[----:B------:R-:W4:Y:S01]  /*11eb0*/  SHFL.BFLY PT, R11, R200, 0x2, 0x1f ;  /* 0x0c401f00c80b7f89 */ /* 0x000f2200000e0000 */
[----:B---3--:R-:W-:Y:S01]  /*11ec0*/  FADD.FTZ R9, R8, R199 ;  /* 0x000000c708097221 */ /* 0x008fe20000010000 */
[----:B----4-:R-:W-:-:S04]  /*11ed0*/  FADD.FTZ R8, R11, R200 ;  /* 0x000000c80b087221 */ /* 0x010fc80000010000 */
[----:B------:R-:W3:Y:S04]  /*11ee0*/  SHFL.BFLY PT, R10, R9, 0x1, 0x1f ;  /* 0x0c201f00090a7f89 */ /* 0x000ee800000e0000 */
[----:B------:R4:W1:Y:S01]  /*11ef0*/  SHFL.BFLY PT, R11, R8, 0x1, 0x1f ;  /* 0x0c201f00080b7f89 */ /* 0x00086200000e0000 */
[----:B---3--:R-:W-:-:S07]  /*11f00*/  FADD.FTZ R10, R9, R10 ;  /* 0x0000000a090a7221 */ /* 0x008fce0000010000 */
.L_x_9416:
[----:B------:R-:W4:Y:S01]  /*11f10*/  MUFU.RCP R7, R10 ;  /* 0x0000000a00077308 */ /* 0x000f220000001000 */
[----:B------:R-:W3:Y:S01]  /*11f20*/  S2UR UR7, SR_CgaCtaId ;  /* 0x00000000000779c3 */ /* 0x000ee20000008800 */
[----:B-1----:R-:W-:Y:S01]  /*11f30*/  FADD.FTZ R9, R8, R11 ;  /* 0x0000000b08097221 */ /* 0x002fe20000010000 */
[----:B------:R-:W-:Y:S01]  /*11f40*/  FSETP.NE.FTZ.AND P5, PT, R10, RZ, PT ;  /* 0x000000ff0a00720b */ /* 0x000fe20003fb5000 */
[C---:B--2---:R-:W-:Y:S01]  /*11f50*/  IMAD.SHL.U32 R11, R3.reuse, 0x10, RZ ;  /* 0x00000010030b7824 */ /* 0x044fe200078e00ff */
[C---:B------:R-:W-:Y:S01]  /*11f60*/  SHF.L.U32 R6, R3.reuse, 0x1, RZ ;  /* 0x0000000103067819 */ /* 0x040fe200000006ff */
[----:B------:R-:W-:Y:S01]  /*11f70*/  UMOV UR8, 0x400 ;  /* 0x0000040000087882 */ /* 0x000fe20000000000 */
[----:B------:R-:W-:Y:S01]  /*11f80*/  SHF.L.U32 R4, R3, 0x5, RZ ;  /* 0x0000000503047819 */ /* 0x000fe200000006ff */
[----:B------:R-:W1:Y:S01]  /*11f90*/  MUFU.RCP R12, R9 ;  /* 0x00000009000c7308 */ /* 0x000e620000001000 */
[----:B------:R-:W-:Y:S02]  /*11fa0*/  FSETP.NE.FTZ.AND P2, PT, R9, RZ, PT ;  /* 0x000000ff0900720b */ /* 0x000fe40003f55000 */
[----:B------:R-:W-:-:S02]  /*11fb0*/  LOP3.LUT R11, R11, 0x1c0, RZ, 0xc0, !PT ;  /* 0x000001c00b0b7812 */ /* 0x000fc400078ec0ff */
[----:B------:R-:W-:Y:S02]  /*11fc0*/  LOP3.LUT P0, RZ, R3, 0x4, RZ, 0xc0, !PT ;  /* 0x0000000403ff7812 */ /* 0x000fe4000780c0ff */
[----:B------:R-:W-:Y:S02]  /*11fd0*/  LOP3.LUT R11, R11, 0x38, R6, 0xf8, !PT ;  /* 0x000000380b0b7812 */ /* 0x000fe400078ef806 */
[----:B------:R-:W-:Y:S02]  /*11fe0*/  R2P PR, R3, 0x18 ;  /* 0x0000001803007804 */ /* 0x000fe40000000000 */
[----:B----4-:R-:W-:Y:S02]  /*11ff0*/  FSEL R8, R7, 1, P5 ;  /* 0x3f80000007087808 */ /* 0x010fe40002800000 */
[----:B------:R-:W-:Y:S02]  /*12000*/  LOP3.LUT R7, R6, 0x6, RZ, 0xc0, !PT ;  /* 0x0000000606077812 */ /* 0x000fe400078ec0ff */
[----:B------:R-:W-:Y:S01]  /*12010*/  MOV R6, 0x10 ;  /* 0x0000001000067802 */ /* 0x000fe20000000f00 */
[----:B------:R-:W-:Y:S01]  /*12020*/  FMUL.FTZ R96, R8, R96 ;  /* 0x0000006008607220 */ /* 0x000fe20000410000 */
[----:B------:R-:W-:Y:S01]  /*12030*/  LOP3.LUT R4, R7, 0x7c00, R4, 0xf8, !PT ;  /* 0x00007c0007047812 */ /* 0x000fe200078ef804 */
[----:B---3--:R-:W-:Y:S01]  /*12040*/  ULEA UR7, UR7, UR8, 0x18 ;  /* 0x0000000807077291 */ /* 0x008fe2000f8ec0ff */
[----:B------:R-:W-:Y:S01]  /*12050*/  IMAD.MOV.U32 R7, RZ, RZ, 0x20 ;  /* 0x00000020ff077424 */ /* 0x000fe200078e00ff */
[----:B-1----:R-:W-:Y:S01]  /*12060*/  FSEL R12, R12, 1, P2 ;  /* 0x3f8000000c0c7808 */ /* 0x002fe20001000000 */
[----:B------:R-:W-:Y:S01]  /*12070*/  FMUL.FTZ R97, R8, R97 ;  /* 0x0000006108617220 */ /* 0x000fe20000410000 */
[----:B------:R-:W-:Y:S01]  /*12080*/  LOP3.LUT R4, R4, R11, RZ, 0xfc, !PT ;  /* 0x0000000b04047212 */ /* 0x000fe200078efcff */
[C---:B------:R-:W-:Y:S01]  /*12090*/  FMUL.FTZ R92, R8.reuse, R92 ;  /* 0x0000005c085c7220 */ /* 0x040fe20000410000 */
[----:B------:R-:W-:Y:S01]  /*120a0*/  FMUL.FTZ R93, R8, R93 ;  /* 0x0000005d085d7220 */ /* 0x000fe20000410000 */
[----:B------:R-:W-:Y:S01]  /*120b0*/  FMUL.FTZ R98, R12, R98 ;  /* 0x000000620c627220 */ /* 0x000fe20000410000 */
[----:B------:R-:W-:Y:S01]  /*120c0*/  LEA R11, R4, UR7, 0x1 ;  /* 0x00000007040b7c11 */ /* 0x000fe2000f8e08ff */
[C---:B------:R-:W-:Y:S01]  /*120d0*/  FMUL.FTZ R99, R12.reuse, R99 ;  /* 0x000000630c637220 */ /* 0x040fe20000410000 */
[----:B------:R-:W-:Y:S01]  /*120e0*/  SEL R4, R7, 0xffffffe0, !P3 ;  /* 0xffffffe007047807 */ /* 0x000fe20005800000 */
[C---:B------:R-:W-:Y:S01]  /*120f0*/  FMUL.FTZ R94, R12.reuse, R94 ;  /* 0x0000005e0c5e7220 */ /* 0x040fe20000410000 */
[----:B------:R-:W-:Y:S01]  /*12100*/  FMUL.FTZ R95, R12, R95 ;  /* 0x0000005f0c5f7220 */ /* 0x000fe20000410000 */
[C---:B------:R-:W-:Y:S01]  /*12110*/  IADD3 R15, PT, PT, R11.reuse, 0x40, RZ ;  /* 0x000000400b0f7810 */ /* 0x040fe20007ffe0ff */
[C---:B------:R-:W-:Y:S01]  /*12120*/  FMUL.FTZ R68, R8.reuse, R68 ;  /* 0x0000004408447220 */ /* 0x040fe20000410000 */
[----:B------:R-:W-:Y:S01]  /*12130*/  FMUL.FTZ R69, R8, R69 ;  /* 0x0000004508457220 */ /* 0x000fe20000410000 */
[C---:B------:R-:W-:Y:S01]  /*12140*/  FMUL.FTZ R70, R12.reuse, R70 ;  /* 0x000000460c467220 */ /* 0x040fe20000410000 */
[----:B------:R-:W-:Y:S01]  /*12150*/  FMUL.FTZ R71, R12, R71 ;  /* 0x000000470c477220 */ /* 0x000fe20000410000 */
[----:B------:R-:W-:Y:S01]  /*12160*/  SEL R6, R6, 0xfffffff0, !P0 ;  /* 0xfffffff006067807 */ /* 0x000fe20004000000 */
[----:B------:R-:W-:-:S02]  /*12170*/  @P4 VIADD R15, R11, 0xffffffc0 ;  /* 0xffffffc00b0f4836 */ /* 0x000fc40000000000 */
[C---:B------:R-:W-:Y:S01]  /*12180*/  FMUL.FTZ R72, R8.reuse, R72 ;  /* 0x0000004808487220 */ /* 0x040fe20000410000 */
[----:B------:R-:W-:Y:S01]  /*12190*/  FMUL.FTZ R73, R8, R73 ;  /* 0x0000004908497220 */ /* 0x000fe20000410000 */
[C---:B------:R-:W-:Y:S01]  /*121a0*/  FMUL.FTZ R74, R12.reuse, R74 ;  /* 0x0000004a0c4a7220 */ /* 0x040fe20000410000 */
[----:B------:R-:W-:Y:S01]  /*121b0*/  FMUL.FTZ R75, R12, R75 ;  /* 0x0000004b0c4b7220 */ /* 0x000fe20000410000 */
[----:B------:R-:W-:Y:S02]  /*121c0*/  IMAD.IADD R13, R4, 0x1, R11 ;  /* 0x00000001040d7824 */ /* 0x000fe400078e020b */
[C---:B------:R-:W-:Y:S01]  /*121d0*/  FMUL.FTZ R76, R8.reuse, R76 ;  /* 0x0000004c084c7220 */ /* 0x040fe20000410000 */
[----:B------:R-:W-:Y:S01]  /*121e0*/  FMUL.FTZ R77, R8, R77 ;  /* 0x0000004d084d7220 */ /* 0x000fe20000410000 */
[C---:B------:R-:W-:Y:S01]  /*121f0*/  FMUL.FTZ R78, R12.reuse, R78 ;  /* 0x0000004e0c4e7220 */ /* 0x040fe20000410000 */
[----:B------:R-:W-:Y:S01]  /*12200*/  FMUL.FTZ R79, R12, R79 ;  /* 0x0000004f0c4f7220 */ /* 0x000fe20000410000 */
[C---:B------:R-:W-:Y:S01]  /*12210*/  FMUL.FTZ R80, R8.reuse, R80 ;  /* 0x0000005008507220 */ /* 0x040fe20000410000 */
[----:B------:R-:W-:Y:S01]  /*12220*/  FMUL.FTZ R81, R8, R81 ;  /* 0x0000005108517220 */ /* 0x000fe20000410000 */
[C---:B------:R-:W-:Y:S01]  /*12230*/  FMUL.FTZ R82, R12.reuse, R82 ;  /* 0x000000520c527220 */ /* 0x040fe20000410000 */
[----:B------:R-:W-:Y:S01]  /*12240*/  FMUL.FTZ R83, R12, R83 ;  /* 0x000000530c537220 */ /* 0x000fe20000410000 */
[----:B------:R-:W-:Y:S01]  /*12250*/  F2FP.BF16.F32.PACK_AB R96, R97, R96 ;  /* 0x000000606160723e */ /* 0x000fe200000010ff */
[C---:B------:R-:W-:Y:S01]  /*12260*/  FMUL.FTZ R88, R8.reuse, R88 ;  /* 0x0000005808587220 */ /* 0x040fe20000410000 */
[----:B------:R-:W-:Y:S01]  /*12270*/  F2FP.BF16.F32.PACK_AB R98, R99, R98 ;  /* 0x000000626362723e */ /* 0x000fe200000010ff */
[----:B------:R-:W-:Y:S01]  /*12280*/  FMUL.FTZ R89, R8, R89 ;  /* 0x0000005908597220 */ /* 0x000fe20000410000 */
[C---:B------:R-:W-:Y:S01]  /*12290*/  FMUL.FTZ R90, R12.reuse, R90 ;  /* 0x0000005a0c5a7220 */ /* 0x040fe20000410000 */
[----:B------:R-:W-:Y:S01]  /*122a0*/  FMUL.FTZ R91, R12, R91 ;  /* 0x0000005b0c5b7220 */ /* 0x000fe20000410000 */
[----:B------:R-:W-:Y:S01]  /*122b0*/  F2FP.BF16.F32.PACK_AB R92, R93, R92 ;  /* 0x0000005c5d5c723e */ /* 0x000fe200000010ff */
[C---:B------:R-:W-:Y:S01]  /*122c0*/  FMUL.FTZ R84, R8.reuse, R84 ;  /* 0x0000005408547220 */ /* 0x040fe20000410000 */
[----:B------:R-:W-:Y:S01]  /*122d0*/  F2FP.BF16.F32.PACK_AB R94, R95, R94 ;  /* 0x0000005e5f5e723e */ /* 0x000fe200000010ff */
[----:B------:R-:W-:Y:S01]  /*122e0*/  FMUL.FTZ R85, R8, R85 ;  /* 0x0000005508557220 */ /* 0x000fe20000410000 */
[----:B------:R-:W-:Y:S01]  /*122f0*/  IADD3 R7, PT, PT, R6, R11, RZ ;  /* 0x0000000b06077210 */ /* 0x000fe20007ffe0ff */
[C---:B------:R-:W-:Y:S01]  /*12300*/  FMUL.FTZ R86, R12.reuse, R86 ;  /* 0x000000560c567220 */ /* 0x040fe20000410000 */
[----:B------:R-:W-:Y:S01]  /*12310*/  FMUL.FTZ R87, R12, R87 ;  /* 0x000000570c577220 */ /* 0x000fe20000410000 */
[----:B------:R-:W-:Y:S01]  /*12320*/  F2FP.BF16.F32.PACK_AB R68, R69, R68 ;  /* 0x000000444544723e */ /* 0x000fe200000010ff */
[----:B------:R-:W-:Y:S01]  /*12330*/  STS [R11], R96 ;  /* 0x000000600b007388 */ /* 0x000fe20000000800 */
[----:B------:R-:W-:-:S02]  /*12340*/  F2FP.BF16.F32.PACK_AB R70, R71, R70 ;  /* 0x000000464746723e */ /* 0x000fc400000010ff */
[----:B------:R-:W-:Y:S01]  /*12350*/  IADD3 R19, PT, PT, R4, R15, RZ ;  /* 0x0000000f04137210 */ /* 0x000fe20007ffe0ff */
[----:B------:R1:W-:Y:S01]  /*12360*/  STS [R11+0x400], R98 ;  /* 0x000400620b007388 */ /* 0x0003e20000000800 */
        /* <DEDUP_REMOVED lines=11> */
[----:B------:R-:W-:Y:S01]  /*12420*/  STS [R13+0x400], R70 ;  /* 0x000400460d007388 */ /* 0x000fe20000000800 */
[----:B------:R-:W-:Y:S02]  /*12430*/  F2FP.BF16.F32.PACK_AB R88, R89, R88 ;  /* 0x000000585958723e */ /* 0x000fe400000010ff */
[----:B------:R-:W-:Y:S01]  /*12440*/  F2FP.BF16.F32.PACK_AB R90, R91, R90 ;  /* 0x0000005a5b5a723e */ /* 0x000fe200000010ff */
[----:B------:R-:W-:Y:S01]  /*12450*/  STS [R17], R72 ;  /* 0x0000004811007388 */ /* 0x000fe20000000800 */
[----:B------:R-:W-:-:S02]  /*12460*/  F2FP.BF16.F32.PACK_AB R84, R85, R84 ;  /* 0x000000545554723e */ /* 0x000fc400000010ff */
[----:B------:R-:W-:Y:S01]  /*12470*/  F2FP.BF16.F32.PACK_AB R86, R87, R86 ;  /* 0x000000565756723e */ /* 0x000fe200000010ff */
[----:B------:R-:W-:Y:S01]  /*12480*/  STS [R17+0x400], R74 ;  /* 0x0004004a11007388 */ /* 0x000fe20000000800 */
[----:B-1----:R-:W-:-:S03]  /*12490*/  IMAD.IADD R11, R6, 0x1, R19 ;  /* 0x00000001060b7824 */ /* 0x002fc600078e0213 */
        /* <DEDUP_REMOVED lines=8> */
[----:B------:R-:W3:Y:S04]  /*12520*/  LD.E.U8 R4, desc[UR4][R102.64+0x1c8] ;  /* 0x0001c80466047980 */ /* 0x000ee8000c101100 */
[----:B------:R-:W4:Y:S01]  /*12530*/  LD.E.64 R26, desc[UR4][R102.64+0x88] ;  /* 0x00008804661a7980 */ /* 0x000f22000c101b00 */
[----:B--2---:R-:W2:Y:S01]  /*12540*/  @P2 MUFU.LG2 R7, R9 ;  /* 0x0000000900072308 */ /* 0x004ea20000000c00 */
[----:B---3--:R-:W-:-:S13]  /*12550*/  ISETP.NE.AND P1, PT, R4, RZ, PT ;  /* 0x000000ff0400720c */ /* 0x008fda0003f25270 */
[----:B------:R-:W3:Y:S04]  /*12560*/  @!P1 LD.E R4, desc[UR4][R102.64+0x60] ;  /* 0x0000600466049980 */ /* 0x000ee8000c101900 */
[----:B------:R-:W3:Y:S01]  /*12570*/  @!P1 LD.E R25, desc[UR4][R102.64+0xb4] ;  /* 0x0000b40466199980 */ /* 0x000ee2000c101900 */
[----:B------:R-:W4:Y:S01]  /*12580*/  @P5 MUFU.LG2 R6, R10 ;  /* 0x0000000a00065308 */ /* 0x000f220000000c00 */
[----:B------:R-:W-:Y:S02]  /*12590*/  ISETP.NE.AND P0, PT, R190, -0x1, PT ;  /* 0xffffffffbe00780c */ /* 0x000fe40003f05270 */
[--C-:B------:R-:W-:Y:S01]  /*125a0*/  SHF.R.U32.HI R20, RZ, 0x1, R3.reuse ;  /* 0x00000001ff147819 */ /* 0x100fe20000011603 */
[----:B--2---:R-:W-:Y:S01]  /*125b0*/  @P2 FMUL.FTZ R7, R7, 0.69314718246459960938 ;  /* 0x3f31721807072820 */ /* 0x004fe20000410000 */
[----:B-1----:R-:W-:Y:S01]  /*125c0*/  SHF.R.U32.HI R11, RZ, 0x2, R3 ;  /* 0x00000002ff0b7819 */ /* 0x002fe20000011603 */
[----:B------:R-:W-:Y:S01]  /*125d0*/  BSSY.RECONVERGENT B0, `(.L_x_9404) ;  /* 0x0000012000007945 */ /* 0x000fe20003800200 */
[----:B------:R-:W-:-:S02]  /*125e0*/  LOP3.LUT R20, R20, 0x30, RZ, 0xc0, !PT ;  /* 0x0000003014147812 */ /* 0x000fc400078ec0ff */
[----:B------:R-:W-:Y:S01]  /*125f0*/  MOV R21, 0x7f800000 ;  /* 0x7f80000000157802 */ /* 0x000fe20000000f00 */
[----:B-----5:R-:W-:Y:S01]  /*12600*/  @P2 FFMA.FTZ R21, R5, R0, R7 ;  /* 0x0000000005152223 */ /* 0x020fe20000010007 */
[----:B------:R-:W-:Y:S02]  /*12610*/  MOV R22, 0x7f800000 ;  /* 0x7f80000000167802 */ /* 0x000fe40000000f00 */
[----:B------:R-:W-:Y:S01]  /*12620*/  LOP3.LUT R20, R20, 0x7, R11, 0xf8, !PT ;  /* 0x0000000714147812 */ /* 0x000fe200078ef80b */
[-C--:B----4-:R-:W-:Y:S02]  /*12630*/  @P0 IMAD R0, R27, R190.reuse, RZ ;  /* 0x000000be1b000224 */ /* 0x090fe400078e02ff */
[----:B------:R-:W-:Y:S01]  /*12640*/  @P5 FMUL.FTZ R6, R6, 0.69314718246459960938 ;  /* 0x3f31721806065820 */ /* 0x000fe20000410000 */
[----:B------:R-:W-:-:S04]  /*12650*/  @P0 IMAD.WIDE.U32 R28, R26, R190, RZ ;  /* 0x000000be1a1c0225 */ /* 0x000fc800078e00ff */
[----:B------:R-:W-:Y:S01]  /*12660*/  @P5 FFMA.FTZ R22, R5, R2, R6 ;  /* 0x0000000205165223 */ /* 0x000fe20000010006 */
[----:B---3--:R-:W-:-:S04]  /*12670*/  @!P1 IMAD R4, R186, R4, R185 ;  /* 0x00000004ba049224 */ /* 0x008fc800078e02b9 */
[----:B------:R-:W-:Y:S01]  /*12680*/  @!P1 IMAD R25, R4, R25, RZ ;  /* 0x0000001904199224 */ /* 0x000fe200078e02ff */
[----:B------:R-:W-:Y:S06]  /*12690*/  @!P1 BRA `(.L_x_9405) ;  /* 0x0000000000149947 */ /* 0x000fec0003800000 */
[----:B------:R-:W2:Y:S04]  /*126a0*/  @!P0 LD.E R5, desc[UR4][R102.64+0xb4] ;  /* 0x0000b40466058980 */ /* 0x000ea8000c101900 */
[----:B------:R-:W3:Y:S01]  /*126b0*/  LD.E R2, desc[UR4][R102.64+0xd4] ;  /* 0x0000d40466027980 */ /* 0x000ee2000c101900 */
[----:B--2---:R-:W-:Y:S02]  /*126c0*/  @!P0 IMAD R190, R186, R5, RZ ;  /* 0x00000005babe8224 */ /* 0x004fe400078e02ff */
[----:B---3--:R-:W-:-:S05]  /*126d0*/  IMAD R25, R185, R2, RZ ;  /* 0x00000002b9197224 */ /* 0x008fca00078e02ff */
[----:B------:R-:W-:Y:S02]  /*126e0*/  IADD3 R25, PT, PT, R25, R190, RZ ;  /* 0x000000be19197210 */ /* 0x000fe40007ffe0ff */
.L_x_9405:
[----:B------:R-:W-:Y:S05]  /*126f0*/  BSYNC.RECONVERGENT B0 ;  /* 0x0000000000007941 */ /* 0x000fea0003800200 */
.L_x_9404:
[----:B------:R1:W5:Y:S01]  /*12700*/  @!P0 LD.E.64 R34, desc[UR4][R102.64+0x80] ;  /* 0x0000800466228980 */ /* 0x000362000c101b00 */
[----:B------:R-:W-:Y:S05]  /*12710*/  WARPSYNC.ALL ;  /* 0x0000000000007948 */ /* 0x000fea0003800000 */
[----:B------:R1:W5:Y:S01]  /*12720*/  LD.E.64 R32, desc[UR4][R102.64+0x90] ;  /* 0x0000900466207980 */ /* 0x000362000c101b00 */
[----:B------:R-:W-:-:S03]  /*12730*/  LOP3.LUT P1, RZ, R3, 0x3, RZ, 0xc0, !PT ;  /* 0x0000000303ff7812 */ /* 0x000fc6000782c0ff */
        /* <DEDUP_REMOVED lines=20> */
.L_x_9407:
[----:B------:R-:W-:Y:S05]  /*12880*/  BSYNC.RECONVERGENT B0 ;  /* 0x0000000000007941 */ /* 0x000fea0003800200 */
.L_x_9406:
[----:B-1----:R-:W2:Y:S01]  /*12890*/  LD.E R103, desc[UR4][R102.64+0xc0] ;  /* 0x0000c00466677980 */ /* 0x002ea2000c101900 */
[-C--:B-----5:R-:W-:Y:S01]  /*128a0*/  @!P0 IMAD R2, R35, R186.reuse, RZ ;  /* 0x000000ba23028224 */ /* 0x0a0fe200078e02ff */
[----:B------:R-:W-:Y:S01]  /*128b0*/  MOV R23, RZ ;  /* 0x000000ff00177202 */ /* 0x000fe20000000f00 */
[----:B------:R-:W-:Y:S01]  /*128c0*/  @!P0 IMAD.WIDE.U32 R20, R34, R186, RZ ;  /* 0x000000ba22148225 */ /* 0x000fe200078e00ff */
[----:B------:R-:W-:Y:S01]  /*128d0*/  SHF.R.U32.HI R3, RZ, 0x3, R3 ;  /* 0x00000003ff037819 */ /* 0x000fe20000011603 */
[----:B------:R-:W-:Y:S01]  /*128e0*/  BSSY.RECONVERGENT B0, `(.L_x_9408) ;  /* 0x0000025000007945 */ /* 0x000fe20003800200 */
[C---:B------:R-:W-:Y:S01]  /*128f0*/  IADD3 R193, PT, PT, -R188.reuse, R193, RZ ;  /* 0x000000c1bcc17210 */ /* 0x040fe20007ffe1ff */
[----:B------:R-:W-:Y:S02]  /*12900*/  IMAD.MOV.U32 R22, RZ, RZ, R100 ;  /* 0x000000ffff167224 */ /* 0x000fe400078e0064 */
[----:B------:R-:W-:Y:S01]  /*12910*/  @!P0 IMAD.IADD R2, R21, 0x1, R2 ;  /* 0x0000000115028824 */ /* 0x000fe200078e0202 */
[----:B------:R-:W-:Y:S01]  /*12920*/  @P0 IADD3 R2, PT, PT, R29, R0, RZ ;  /* 0x000000001d020210 */ /* 0x000fe20007ffe0ff */
[----:B------:R-:W-:-:S04]  /*12930*/  IMAD.WIDE.U32 R22, R188, R26, R22 ;  /* 0x0000001abc167225 */ /* 0x000fc800078e0016 */
[-C--:B------:R-:W-:Y:S02]  /*12940*/  IMAD R21, R33, R185.reuse, RZ ;  /* 0x000000b921157224 */ /* 0x080fe400078e02ff */
[----:B------:R-:W-:Y:S02]  /*12950*/  IMAD R188, R27, R188, RZ ;  /* 0x000000bc1bbc7224 */ /* 0x000fe400078e02ff */
[----:B------:R-:W-:-:S04]  /*12960*/  IMAD.WIDE.U32 R32, R32, R185, RZ ;  /* 0x000000b920207225 */ /* 0x000fc800078e00ff */
[----:B------:R-:W-:Y:S01]  /*12970*/  @P0 IMAD.MOV.U32 R20, RZ, RZ, R28 ;  /* 0x000000ffff140224 */ /* 0x000fe200078e001c */
[----:B------:R-:W-:Y:S01]  /*12980*/  IADD3 R21, PT, PT, R33, R21, RZ ;  /* 0x0000001521157210 */ /* 0x000fe20007ffe0ff */
[----:B------:R-:W-:-:S03]  /*12990*/  IMAD.IADD R23, R23, 0x1, R188 ;  /* 0x0000000117177824 */ /* 0x000fc600078e02bc */
[----:B------:R-:W-:-:S04]  /*129a0*/  IADD3 R22, P3, P0, R32, R22, R20 ;  /* 0x0000001620167210 */ /* 0x000fc8000787e014 */
[----:B------:R-:W-:Y:S02]  /*129b0*/  IADD3.X R23, PT, PT, R21, R23, R2, P3, P0 ;  /* 0x0000001715177210 */ /* 0x000fe40001fe0402 */
        /* <DEDUP_REMOVED lines=23> */
.L_x_9409:
[----:B------:R-:W-:Y:S05]  /*12b30*/  BSYNC.RECONVERGENT B0 ;  /* 0x0000000000007941 */ /* 0x000fea0003800200 */
.L_x_9408:
[----:B------:R-:W-:Y:S04]  /*12b40*/  BSSY.RECONVERGENT B0, `(.L_x_9410) ;  /* 0x000000d000007945 */ /* 0x000fe80003800200 */
[----:B------:R-:W-:Y:S05]  /*12b50*/  @P4 BRA `(.L_x_9411) ;  /* 0x00000000002c4947 */ /* 0x000fea0003800000 */
[----:B--23--:R-:W-:Y:S01]  /*12b60*/  IADD3 R11, P0, PT, R3, 0x20, RZ ;  /* 0x00000020030b7810 */ /* 0x00cfe20007f1e0ff */
        /* <DEDUP_REMOVED lines=10> */
.L_x_9411:
[----:B------:R-:W-:Y:S05]  /*12c10*/  BSYNC.RECONVERGENT B0 ;  /* 0x0000000000007941 */ /* 0x000fea0003800200 */
.L_x_9410:
[----:B------:R-:W-:-:S04]  /*12c20*/  MOV R185, 0x0 ;  /* 0x0000000000b97802 */ /* 0x000fc80000000f00 */
[----:B-1234-:R-:W-:Y:S05]  /*12c30*/  @P2 RET.REL.NODEC R184 `(_ZN5flash24flash_fwd_splitkv_kernelI23Flash_fwd_kernel_traitsILi64ELi64ELi128ELi4ELb0ELb0EN7cutlass10bfloat16_tE19Flash_kernel_traitsILi64ELi64ELi128ELi4ES3_EELb0ELb0ELb0ELb0ELb0ELb0ELb0ELb1EEEvNS_16Flash_fwd_paramsE) ;  /* 0xfffffed0b8f02950 */ /* 0x01efea0003c3ffff */
        /* <DEDUP_REMOVED lines=12> */
[----:B-1----:R-:W-:Y:S05]  /*12d00*/  RET.REL.NODEC R184 `(_ZN5flash24flash_fwd_splitkv_kernelI23Flash_fwd_kernel_traitsILi64ELi64ELi128ELi4ELb0ELb0EN7cutlass10bfloat16_tE19Flash_kernel_traitsILi64ELi64ELi128ELi4ES3_EELb0ELb0ELb0ELb0ELb0ELb0ELb0ELb1EEEvNS_16Flash_fwd_paramsE) ;  /* 0xfffffed0b8bc7950 */ /* 0x002fea0003c3ffff */
.L_x_9403:
[----:B------:R-:W-:Y:S01]  /*12d10*/  MOV R7, 0x2 ;  /* 0x0000000200077802 */ /* 0x000fe20000000f00 */
[----:B------:R-:W-:Y:S01]  /*12d20*/  IMAD.MOV.U32 R4, RZ, RZ, 0x1f ;  /* 0x0000001fff047424 */ /* 0x000fe200078e00ff */
[----:B------:R-:W-:-:S07]  /*12d30*/  MOV R6, 0xffffffff ;  /* 0xffffffff00067802 */ /* 0x000fce0000000f00 */
[----:B-12--5:R-:W-:Y:S05]  /*12d40*/  WARPSYNC.COLLECTIVE R6, `(.L_x_9412) ;  /* 0x0000000006087348 */ /* 0x026fea0003c00000 */
[----:B------:R3:W4:Y:S02]  /*12d50*/  SHFL.BFLY P0, R11, R199, R7, R4 ;  /* 0x0c000007c70b7389 */ /* 0x0007240000000004 */
[----:B-12345:R-:W-:Y:S05]  /*12d60*/  ENDCOLLECTIVE ;  /* 0x000000000000791b */ /* 0x03efea0003800000 */
.L_x_9412:
[----:B------:R-:W-:Y:S02]  /*12d70*/  IMAD.MOV.U32 R8, RZ, RZ, R11 ;  /* 0x000000ffff087224 */ /* 0x000fe400078e000b */
[----:B------:R-:W-:Y:S02]  /*12d80*/  IMAD.MOV.U32 R7, RZ, RZ, 0x1 ;  /* 0x00000001ff077424 */ /* 0x000fe400078e00ff */
[----:B------:R-:W-:-:S05]  /*12d90*/  FADD.FTZ R9, R8, R199 ;  /* 0x000000c708097221 */ /* 0x000fca0000010000 */
[----:B------:R-:W-:-:S07]  /*12da0*/  MOV R199, R9 ;  /* 0x0000000900c77202 */ /* 0x000fce0000000f00 */
[----:B------:R-:W-:Y:S05]  /*12db0*/  WARPSYNC.COLLECTIVE R6, `(.L_x_9413) ;  /* 0x0000000006087348 */ /* 0x000fea0003c00000 */
[----:B------:R1:W2:Y:S02]  /*12dc0*/  SHFL.BFLY P0, R11, R199, R7, R4 ;  /* 0x0c000007c70b7389 */ /* 0x0002a40000000004 */
[----:B-12---:R-:W-:Y:S05]  /*12dd0*/  ENDCOLLECTIVE ;  /* 0x000000000000791b */ /* 0x006fea0003800000 */
.L_x_9413:
[----:B------:R-:W-:Y:S01]  /*12de0*/  MOV R199, R200 ;  /* 0x000000c800c77202 */ /* 0x000fe20000000f00 */
[----:B------:R-:W-:Y:S01]  /*12df0*/  IMAD.MOV.U32 R7, RZ, RZ, 0x2 ;  /* 0x00000002ff077424 */ /* 0x000fe200078e00ff */
[----:B------:R-:W-:-:S07]  /*12e00*/  MOV R10, R11 ;  /* 0x0000000b000a7202 */ /* 0x000fce0000000f00 */
[----:B------:R-:W-:Y:S05]  /*12e10*/  WARPSYNC.COLLECTIVE R6, `(.L_x_9414) ;  /* 0x0000000006087348 */ /* 0x000fea0003c00000 */
[----:B------:R1:W2:Y:S02]  /*12e20*/  SHFL.BFLY P0, R11, R199, R7, R4 ;  /* 0x0c000007c70b7389 */ /* 0x0002a40000000004 */
[----:B-12---:R-:W-:Y:S05]  /*12e30*/  ENDCOLLECTIVE ;  /* 0x000000000000791b */ /* 0x006fea0003800000 */
.L_x_9414:
[----:B------:R-:W-:Y:S01]  /*12e40*/  FADD.FTZ R10, R9, R10 ;  /* 0x0000000a090a7221 */ /* 0x000fe20000010000 */
[----:B------:R-:W-:Y:S01]  /*12e50*/  FADD.FTZ R8, R11, R200 ;  /* 0x000000c80b087221 */ /* 0x000fe20000010000 */
[----:B------:R-:W-:-:S04]  /*12e60*/  MOV R7, 0x1 ;  /* 0x0000000100077802 */ /* 0x000fc80000000f00 */
[----:B------:R-:W-:-:S07]  /*12e70*/  MOV R199, R8 ;  /* 0x0000000800c77202 */ /* 0x000fce0000000f00 */
[----:B------:R-:W-:Y:S05]  /*12e80*/  WARPSYNC.COLLECTIVE R6, `(.L_x_9415) ;  /* 0x0000000006087348 */ /* 0x000fea0003c00000 */
[----:B------:R1:W2:Y:S02]  /*12e90*/  SHFL.BFLY P0, R11, R199, R7, R4 ;  /* 0x0c000007c70b7389 */ /* 0x0002a40000000004 */
[----:B-12---:R-:W-:Y:S05]  /*12ea0*/  ENDCOLLECTIVE ;  /* 0x000000000000791b */ /* 0x006fea0003800000 */
.L_x_9415:
[----:B------:R-:W-:Y:S05]  /*12eb0*/  BRA `(.L_x_9416) ;  /* 0xfffffff000147947 */ /* 0x000fea000383ffff */
.L_x_9417:
        /* <DEDUP_REMOVED lines=12> */
.L_x_14792:


//--------------------- .text._ZN5flash24flash_fwd_splitkv_kernelI23Flash_fwd_kernel_traitsILi64ELi64ELi128ELi4ELb0ELb0EN7cutlass10bfloat16_tE19Flash_kernel_traitsILi64ELi64ELi128ELi4ES3_EELb0ELb0ELb0ELb0ELb0ELb1ELb0ELb1EEEvNS_16Flash_fwd_paramsE --------------------------
	.section	.text._ZN5flash24flash_fwd_splitkv_kernelI23Flash_fwd_kernel_traitsILi64ELi64ELi128ELi4ELb0ELb0EN7cutlass10bfloat16_tE19Flash_kernel_traitsILi64ELi64ELi128ELi4ES3_EELb0ELb0ELb0ELb0ELb0ELb1ELb0ELb1EEEvNS_16Flash_fwd_paramsE,"ax",@progbits
	.align	128
        .global         _ZN5flash24flash_fwd_splitkv_kernelI23Flash_fwd_kernel_traitsILi64ELi64ELi128ELi4ELb0ELb0EN7cutlass10bfloat16_tE19Flash_kernel_traitsILi64ELi64ELi128ELi4ES3_EELb0ELb0ELb0ELb0ELb0ELb1ELb0ELb1EEEvNS_16Flash_fwd_paramsE
        .type           _ZN5flash24flash_fwd_splitkv_kernelI23Flash_fwd_kernel_traitsILi64ELi64ELi128ELi4ELb0ELb0EN7cutlass10bfloat16_tE19Flash_kernel_traitsILi64ELi64ELi128ELi4ES3_EELb0ELb0ELb0ELb0ELb0ELb1ELb0ELb1EEEvNS_16Flash_fwd_paramsE,@function
        .size           _ZN5flash24flash_fwd_splitkv_kernelI23Flash_fwd_kernel_traitsILi64ELi64ELi128ELi4ELb0ELb0EN7cutlass10bfloat16_tE19Flash_kernel_traitsILi64ELi64ELi128ELi4ES3_EELb0ELb0ELb0ELb0ELb0ELb1ELb0ELb1EEEvNS_16Flash_fwd_paramsE,(.L_x_14793 - _ZN5flash24flash_fwd_splitkv_kernelI23Flash_fwd_kernel_traitsILi64ELi64ELi128ELi4ELb0ELb0EN7cutlass10bfloat16_tE19Flash_kernel_traitsILi64ELi64ELi128ELi4ES3_EELb0ELb0ELb0ELb0ELb0ELb1ELb0ELb1EEEvNS_16Flash_fwd_paramsE)
        .other          _ZN5flash24flash_fwd_splitkv_kernelI23Flash_fwd_kernel_traitsILi64ELi64ELi128ELi4ELb0ELb0EN7cutlass10bfloat16_tE19Flash_kernel_traitsILi64ELi64ELi128ELi4ES3_EELb0ELb0ELb0ELb0ELb0ELb1ELb0ELb1EEEvNS_16Flash_fwd_paramsE,@"STO_CUDA_ENTRY STV_DEFAULT"
_ZN5flash24flash_fwd_splitkv_kernelI23Flash_fwd_kernel_traitsILi64ELi64ELi128ELi4ELb0ELb0EN7cutlass10bfloat16_tE19Flash_kernel_traitsILi64ELi64ELi128ELi4ES3_EELb0ELb0ELb0ELb0ELb0ELb1ELb0ELb1EEEvNS_16Flash_fwd_paramsE:
.text._ZN5flash24flash_fwd_splitkv_kernelI23Flash_fwd_kernel_traitsILi64ELi64ELi128ELi4ELb0ELb0EN7cutlass10bfloat16_tE19Flash_kernel_traitsILi64ELi64ELi128ELi4ES3_EELb0ELb0ELb0ELb0ELb0ELb1ELb0ELb1EEEvNS_16Flash_fwd_paramsE:
[----:B------:R-:W-:Y:S01]  /*0000*/  LDC R1, c[0x0][0x37c] ;  /* 0x0000df00ff017b82 */ /* 0x000fe20000000800 */
[----:B------:R-:W1:Y:S07]  /*0010*/  S2R R5, SR_CTAID.X ;  /* 0x0000000000057919 */ /* 0x000e6e0000002500 */
[----:B------:R-:W2:Y:S01]  /*0020*/  LDC.64 R102, c[0x0][0x348] ;  /* 0x0000d200ff667b82 */ /* 0x000ea20000000a00 */
[----:B------:R-:W-:Y:S01]  /*0030*/  BSSY.RECONVERGENT B3, `(.L_x_9418) ;  /* 0x0000005000037945 */ /* 0x000fe20003800200 */
[----:B------:R-:W-:Y:S01]  /*0040*/  MOV R178, 0x80 ;  /* 0x0000008000b27802 */ /* 0x000fe20000000f00 */
[----:B------:R-:W3:Y:S01]  /*0050*/  S2R R180, SR_CTAID.Y ;  /* 0x0000000000b47919 */ /* 0x000ee20000002600 */
[----:B------:R-:W4:Y:S05]  /*0060*/  S2R R179, SR_CTAID.Z ;  /* 0x0000000000b37919 */ /* 0x000f2a0000002700 */
[----:B-1234-:R-:W-:Y:S05]  /*0070*/  CALL.REL.NOINC `($_ZN5flash24flash_fwd_splitkv_kernelI23Flash_fwd_kernel_traitsILi64ELi64ELi128ELi4ELb0ELb0EN7cutlass10bfloat16_tE19Flash_kernel_traitsILi64ELi64ELi128ELi4ES3_EELb0ELb0ELb0ELb0ELb0ELb1ELb0ELb1EEEvNS_16Flash_fwd_paramsE$_ZN5flash30compute_attn_1rowblock_splitkvI23Flash_fwd_kernel_traitsILi64ELi64ELi128ELi4ELb0ELb0EN7cutlass10bfloat16_tE19Flash_kernel_traitsILi64ELi64ELi128ELi4ES3_EELb0ELb0ELb0ELb0ELb0ELb1ELb0ELb1ENS_16Flash_fwd_paramsEEEvRKT8_iiiii) ;  /* 0x0000000000087944 */ /* 0x01efea0003c00000 */
[----:B------:R-:W-:Y:S05]  /*0080*/  BSYNC.RECONVERGENT B3 ;  /* 0x0000000000037941 */ /* 0x000fea0003800200 */
.L_x_9418:
[----:B------:R-:W-:Y:S05]  /*0090*/  EXIT ;  /* 0x000000000000794d */ /* 0x000fea0003800000 */
        .type           $_ZN5flash24flash_fwd_splitkv_kernelI23Flash_fwd_kernel_traitsILi64ELi64ELi128ELi4ELb0ELb0EN7cutlass10bfloat16_tE19Flash_kernel_traitsILi64ELi64ELi128ELi4ES3_EELb0ELb0ELb0ELb0ELb0ELb1ELb0ELb1EEEvNS_16Flash_fwd_paramsE$_ZN5flash30compute_attn_1rowblock_splitkvI23Flash_fwd_kernel_traitsILi64ELi64ELi128ELi4ELb0ELb0EN7cutlass10bfloat16_tE19Flash_kernel_traitsILi64ELi64ELi128ELi4ES3_EELb0ELb0ELb0ELb0ELb0ELb1ELb0ELb1ENS_16Flash_fwd_paramsEEEvRKT8_iiiii,@function
        .size           $_ZN5flash24flash_fwd_splitkv_kernelI23Flash_fwd_kernel_traitsILi64ELi64ELi128ELi4ELb0ELb0EN7cutlass10bfloat16_tE19Flash_kernel_traitsILi64ELi64ELi128ELi4ES3_EELb0ELb0ELb0ELb0ELb0ELb1ELb0ELb1EEEvNS_16Flash_fwd_paramsE$_ZN5flash30compute_attn_1rowblock_splitkvI23Flash_fwd_kernel_traitsILi64ELi64ELi128ELi4ELb0ELb0EN7cutlass10bfloat16_tE19Flash_kernel_traitsILi64ELi64ELi128ELi4ES3_EELb0ELb0ELb0ELb0ELb0ELb1ELb0ELb1ENS_16Flash_fwd_paramsEEEvRKT8_iiiii,(.L_x_14793 - $_ZN5flash24flash_fwd_splitkv_kernelI23Flash_fwd_kernel_traitsILi64ELi64ELi128ELi4ELb0ELb0EN7cutlass10bfloat16_tE19Flash_kernel_traitsILi64ELi64ELi128ELi4ES3_EELb0ELb0ELb0ELb0ELb0ELb1ELb0ELb1EEEvNS_16Flash_fwd_paramsE$_ZN5flash30compute_attn_1rowblock_splitkvI23Flash_fwd_kernel_traitsILi64ELi64ELi128ELi4ELb0ELb0EN7cutlass10bfloat16_tE19Flash_kernel_traitsILi64ELi64ELi128ELi4ES3_EELb0ELb0ELb0ELb0ELb0ELb1ELb0ELb1ENS_16Flash_fwd_paramsEEEvRKT8_iiiii)
$_ZN5flash24flash_fwd_splitkv_kernelI23Flash_fwd_kernel_traitsILi64ELi64ELi128ELi4ELb0ELb0EN7cutlass10bfloat16_tE19Flash_kernel_traitsILi64ELi64ELi128ELi4ES3_EELb0ELb0ELb0ELb0ELb0ELb1ELb0ELb1EEEvNS_16Flash_fwd_paramsE$_ZN5flash30compute_attn_1rowblock_splitkvI23Flash_fwd_kernel_traitsILi64ELi64ELi128ELi4ELb0ELb0EN7cutlass10bfloat16_tE19Flash_kernel_traitsILi64ELi64ELi128ELi4ES3_EELb0ELb0ELb0ELb0ELb0ELb1ELb0ELb1ENS_16Flash_fwd_paramsEEEvRKT8_iiiii:
        /* <DEDUP_REMOVED lines=39> */
.L_x_9420:
[----:B------:R-:W-:Y:S05]  /*0310*/  BSYNC.RECONVERGENT B0 ;  /* 0x0000000000007941 */ /* 0x000fea0003800200 */
.L_x_9419:
[----:B------:R-:W-:Y:S04]  /*0320*/  BSSY.RECONVERGENT B0, `(.L_x_9421) ;  /* 0x0000007000007945 */ /* 0x000fe80003800200 */
[----:B------:R-:W-:Y:S05]  /*0330*/  @!P4 BRA `(.L_x_9422) ;  /* 0x000000000014c947 */ /* 0x000fea0003800000 */
[----:B------:R-:W4:Y:S02]  /*0340*/  LD.E.U8 R4, desc[UR4][R102.64+0x1b2] ;  /* 0x0001b20466047980 */ /* 0x000f24000c101100 */
[----:B----4-:R-:W-:-:S13]  /*0350*/  ISETP.NE.AND P0, PT, R4, RZ, PT ;  /* 0x000000ff0400720c */ /* 0x010fda0003f05270 */
[----:B------:R-:W4:Y:S02]  /*0360*/  @P0 LD.E R4, desc[UR4][R8.64+0x4] ;  /* 0x0000040408040980 */ /* 0x000f24000c101900 */
[----:B----45:R-:W-:-:S06]  /*0370*/  @P0 IADD3 R65, PT, PT, R4, -R11, RZ ;  /* 0x8000000b04410210 */ /* 0x030fcc0007ffe0ff */
[----:B------:R4:W5:Y:S02]  /*0380*/  @!P0 LD.E R65, desc[UR4][R8.64] ;  /* 0x0000000408418980 */ /* 0x000964000c101900 */
.L_x_9422:
[----:B------:R-:W-:Y:S05]  /*0390*/  BSYNC.RECONVERGENT B0 ;  /* 0x0000000000007941 */ /* 0x000fea0003800200 */
.L_x_9421:
        /* <DEDUP_REMOVED lines=9> */
.L_x_9424:
[----:B------:R-:W5:Y:S01]  /*0430*/  LD.E.64 R6, desc[UR4][R102.64+0x108] ;  /* 0x0001080466067980 */ /* 0x000f62000c101b00 */
[----:B------:R-:W-:Y:S01]  /*0440*/  BSSY.RECONVERGENT B0, `(.L_x_9426) ;  /* 0x0000006000007945 */ /* 0x000fe20003800200 */
[----:B------:R-:W-:Y:S01]  /*0450*/  IMAD.MOV.U32 R58, RZ, RZ, RZ ;  /* 0x000000ffff3a7224 */ /* 0x000fe200078e00ff */
[----:B-----5:R-:W-:-:S04]  /*0460*/  ISETP.NE.U32.AND P0, PT, R6, RZ, PT ;  /* 0x000000ff0600720c */ /* 0x020fc80003f05070 */
[----:B------:R-:W-:-:S13]  /*0470*/  ISETP.NE.AND.EX P0, PT, R7, RZ, PT, P0 ;  /* 0x000000ff0700720c */ /* 0x000fda0003f05300 */
[----:B------:R-:W-:Y:S05]  /*0480*/  @!P0 BRA `(.L_x_9427) ;  /* 0x0000000000048947 */ /* 0x000fea0003800000 */
[----:B------:R1:W5:Y:S02]  /*0490*/  LD.E R58, desc[UR4][R102.64+0xbc] ;  /* 0x0000bc04663a7980 */ /* 0x000364000c101900 */
.L_x_9427:
[----:B------:R-:W-:Y:S05]  /*04a0*/  BSYNC.RECONVERGENT B0 ;  /* 0x0000000000007941 */ /* 0x000fea0003800200 */
.L_x_9426:
[----:B-----5:R-:W-:Y:S02]  /*04b0*/  IADD3 R58, PT, PT, R65, R58, RZ ;  /* 0x0000003a413a7210 */ /* 0x020fe40007ffe0ff */
.L_x_9425:
[----:B------:R-:W-:Y:S05]  /*04c0*/  BSYNC.RECONVERGENT B1 ;  /* 0x0000000000017941 */ /* 0x000fea0003800200 */
.L_x_9423:
[----:B------:R-:W-:Y:S01]  /*04d0*/  IMAD.SHL.U32 R182, R5, 0x40, RZ ;  /* 0x0000004005b67824 */ /* 0x000fe200078e00ff */
[----:B------:R-:W-:Y:S01]  /*04e0*/  MOV R6, R178 ;  /* 0x000000b200067202 */ /* 0x000fe20000000f00 */
[----:B------:R-:W-:-:S03]  /*04f0*/  IMAD.MOV.U32 R7, RZ, RZ, 0x0 ;  /* 0x00000000ff077424 */ /* 0x000fc600078e00ff */
[----:B------:R-:W-:-:S13]  /*0500*/  ISETP.GT.AND P0, PT, R187, R182, PT ;  /* 0x000000b6bb00720c */ /* 0x000fda0003f04270 */
[----:B-1234-:R-:W-:Y:S05]  /*0510*/  @!P0 RET.REL.NODEC R6 `(_ZN5flash24flash_fwd_splitkv_kernelI23Flash_fwd_kernel_traitsILi64ELi64ELi128ELi4ELb0ELb0EN7cutlass10bfloat16_tE19Flash_kernel_traitsILi64ELi64ELi128ELi4ES3_EELb0ELb0ELb0ELb0ELb0ELb1ELb0ELb1EEEvNS_16Flash_fwd_paramsE) ;  /* 0xfffffff806b88950 */ /* 0x01efea0003c3ffff */
        /* <DEDUP_REMOVED lines=84> */
.L_x_9430:
[----:B------:R-:W-:Y:S05]  /*0a60*/  BSYNC.RECONVERGENT B0 ;  /* 0x0000000000007941 */ /* 0x000fea0003800200 */
.L_x_9429:
        /* <DEDUP_REMOVED lines=13> */
.L_x_9432:
[----:B------:R-:W-:Y:S05]  /*0b40*/  BSYNC.RECONVERGENT B0 ;  /* 0x0000000000007941 */ /* 0x000fea0003800200 */
.L_x_9431:
        /* <DEDUP_REMOVED lines=12> */
.L_x_9434:
[----:B------:R-:W-:Y:S05]  /*0c10*/  BSYNC.RECONVERGENT B0 ;  /* 0x0000000000007941 */ /* 0x000fea0003800200 */
.L_x_9433:
[----:B------:R-:W-:Y:S01]  /*0c20*/  ISETP.NE.AND P0, PT, R5, RZ, PT ;  /* 0x000000ff0500720c */ /* 0x000fe20003f05270 */
[----:B------:R-:W-:Y:S01]  /*0c30*/  @!P6 ST.E desc[UR4][R16.64+0x40], R15 ;  /* 0x0000400f1000e985 */ /* 0x000fe2000c101904 */
[----:B------:R-:W-:-:S03]  /*0c40*/  MOV R179, 0x0 ;  /* 0x0000000000b37802 */ /* 0x000fc60000000f00 */
[----:B------:R-:W-:Y:S08]  /*0c50*/  @!P5 ST.E desc[UR4][R16.64+0x80], R3 ;  /* 0x000080031000d985 */ /* 0x000ff0000c101904 */
[----:B------:R1:W-:Y:S02]  /*0c60*/  @!P0 ST.E desc[UR4][R16.64], R19 ;  /* 0x0000001310008985 */ /* 0x0003e4000c101904 */
[----:B-123--:R-:W-:Y:S05]  /*0c70*/  @P1 RET.REL.NODEC R178 `(_ZN5flash24flash_fwd_splitkv_kernelI23Flash_fwd_kernel_traitsILi64ELi64ELi128ELi4ELb0ELb0EN7cutlass10bfloat16_tE19Flash_kernel_traitsILi64ELi64ELi128ELi4ES3_EELb0ELb0ELb0ELb0ELb0ELb1ELb0ELb1EEEvNS_16Flash_fwd_paramsE) ;  /* 0xfffffff0b2e01950 */ /* 0x00efea0003c3ffff */
[----:B------:R-:W-:Y:S02]  /*0c80*/  MOV R3, 0x7f800000 ;  /* 0x7f80000000037802 */ /* 0x000fe40000000f00 */
[----:B------:R-:W-:-:S03]  /*0c90*/  MOV R179, 0x0 ;  /* 0x0000000000b37802 */ /* 0x000fc60000000f00 */
[----:B------:R1:W-:Y:S02]  /*0ca0*/  ST.E desc[UR4][R16.64+0xc0], R3 ;  /* 0x0000c00310007985 */ /* 0x0003e4000c101904 */
[----:B-1----:R-:W-:Y:S05]  /*0cb0*/  RET.REL.NODEC R178 `(_ZN5flash24flash_fwd_splitkv_kernelI23Flash_fwd_kernel_traitsILi64ELi64ELi128ELi4ELb0ELb0EN7cutlass10bfloat16_tE19Flash_kernel_traitsILi64ELi64ELi128ELi4ES3_EELb0ELb0ELb0ELb0ELb0ELb1ELb0ELb1EEEvNS_16Flash_fwd_paramsE) ;  /* 0xfffffff0b2d07950 */ /* 0x002fea0003c3ffff */
.L_x_9428:
        /* <DEDUP_REMOVED lines=100> */
.L_x_9436:
        /* <DEDUP_REMOVED lines=77> */
.L_x_9437:
[----:B------:R-:W-:Y:S05]  /*17d0*/  BSYNC.RECONVERGENT B0 ;  /* 0x0000000000007941 */ /* 0x000fea0003800200 */
.L_x_9435:
        /* <DEDUP_REMOVED lines=220> */
.L_x_9477:
        /* <DEDUP_REMOVED lines=154> */
.L_x_9440:
        /* <DEDUP_REMOVED lines=68> */
.L_x_9444:
[----:B------:R-:W-:Y:S05]  /*3380*/  BSYNC.RECONVERGENT B0 ;  /* 0x0000000000007941 */ /* 0x000fea0003800200 */
.L_x_9443:
        /* <DEDUP_REMOVED lines=51> */
.L_x_9446:
[----:B------:R-:W-:Y:S05]  /*36c0*/  BSYNC.RECONVERGENT B0 ;  /* 0x0000000000007941 */ /* 0x000fea0003800200 */
.L_x_9445:
        /* <DEDUP_REMOVED lines=53> */
.L_x_9448:
[----:B------:R-:W-:Y:S05]  /*3a20*/  BSYNC.RECONVERGENT B0 ;  /* 0x0000000000007941 */ /* 0x000fea0003800200 */
.L_x_9447:
        /* <DEDUP_REMOVED lines=57> */
.L_x_9450:
[----:B------:R-:W-:Y:S05]  /*3dc0*/  BSYNC.RECONVERGENT B0 ;  /* 0x0000000000007941 */ /* 0x000fea0003800200 */
.L_x_9449:
        /* <DEDUP_REMOVED lines=62> */
.L_x_9452:
[----:B------:R-:W-:Y:S05]  /*41b0*/  BSYNC.RECONVERGENT B0 ;  /* 0x0000000000007941 */ /* 0x000fea0003800200 */
.L_x_9451:
        /* <DEDUP_REMOVED lines=53> */
.L_x_9454:
[----:B------:R-:W-:Y:S05]  /*4510*/  BSYNC.RECONVERGENT B0 ;  /* 0x0000000000007941 */ /* 0x000fea0003800200 */
.L_x_9453:
        /* <DEDUP_REMOVED lines=55> */
.L_x_9456:
[----:B------:R-:W-:Y:S05]  /*4890*/  BSYNC.RECONVERGENT B0 ;  /* 0x0000000000007941 */ /* 0x000fea0003800200 */
.L_x_9455:
        /* <DEDUP_REMOVED lines=55> */
.L_x_9458:
[----:B------:R-:W-:Y:S05]  /*4c10*/  BSYNC.RECONVERGENT B0 ;  /* 0x0000000000007941 */ /* 0x000fea0003800200 */
.L_x_9457:
[----:B------:R-:W5:Y:S02]  /*4c20*/  LD.E R3, desc[UR4][R102.64+0xd0] ;  /* 0x0000d00466037980 */ /* 0x000f64000c101900 */
[----:B-----5:R-:W-:Y:S05]  /*4c30*/  IMAD.U32 R3, R3, -0x40, RZ ;  /* 0xffffffc003037824 */ /* 0x020fea00078e00ff */
[C---:B------:R-:W-:Y:S02]  /*4c40*/  LEA R12, P1, R3.reuse, R12, 0x1 ;  /* 0x0000000c030c7211 */ /* 0x040fe400078208ff */
[C---:B------:R-:W-:Y:S02]  /*4c50*/  LEA R48, P0, R3.reuse, R48, 0x1 ;  /* 0x0000003003307211 */ /* 0x040fe400078008ff */
[C---:B------:R-:W-:Y:S02]  /*4c60*/  LEA.HI.X.SX32 R13, R3.reuse, R13, 0x1, P1 ;  /* 0x0000000d030d7211 */ /* 0x040fe400008f0eff */
[----:B------:R-:W-:Y:S01]  /*4c70*/  LEA.HI.X.SX32 R49, R3, R49, 0x1, P0 ;  /* 0x0000003103317211 */ /* 0x000fe200000f0eff */
[----:B------:R-:W-:Y:S05]  /*4c80*/  BRA `(.L_x_9441) ;  /* 0x0000002c00d07947 */ /* 0x000fea0003800000 */
.L_x_9442:
        /* <DEDUP_REMOVED lines=95> */
.L_x_9460:
[----:B------:R-:W-:Y:S05]  /*5280*/  BSYNC.RECONVERGENT B0 ;  /* 0x0000000000007941 */ /* 0x000fea0003800200 */
.L_x_9459:
        /* <DEDUP_REMOVED lines=92> */
.L_x_9462:
[----:B------:R-:W-:Y:S05]  /*5850*/  BSYNC.RECONVERGENT B0 ;  /* 0x0000000000007941 */ /* 0x000fea0003800200 */
.L_x_9461:
        /* <DEDUP_REMOVED lines=94> */
.L_x_9464:
[----:B------:R-:W-:Y:S05]  /*5e40*/  BSYNC.RECONVERGENT B0 ;  /* 0x0000000000007941 */ /* 0x000fea0003800200 */
.L_x_9463:
        /* <DEDUP_REMOVED lines=93> */
.L_x_9466:
[----:B------:R-:W-:Y:S05]  /*6420*/  BSYNC.RECONVERGENT B0 ;  /* 0x0000000000007941 */ /* 0x000fea0003800200 */
.L_x_9465:
        /* <DEDUP_REMOVED lines=90> */
.L_x_9468:
[----:B------:R-:W-:Y:S05]  /*69d0*/  BSYNC.RECONVERGENT B0 ;  /* 0x0000000000007941 */ /* 0x000fea0003800200 */
.L_x_9467:
        /* <DEDUP_REMOVED lines=96> */
.L_x_9470:
[----:B------:R-:W-:Y:S05]  /*6fe0*/  BSYNC.RECONVERGENT B0 ;  /* 0x0000000000007941 */ /* 0x000fea0003800200 */
.L_x_9469:
        /* <DEDUP_REMOVED lines=91> */
.L_x_9472:
[----:B------:R-:W-:Y:S05]  /*75a0*/  BSYNC.RECONVERGENT B0 ;  /* 0x0000000000007941 */ /* 0x000fea0003800200 */
.L_x_9471:
        /* <DEDUP_REMOVED lines=91> */
.L_x_9474:
[----:B------:R-:W-:Y:S05]  /*7b60*/  BSYNC.RECONVERGENT B0 ;  /* 0x0000000000007941 */ /* 0x000fea0003800200 */
.L_x_9473:
[----:B------:R-:W5:Y:S02]  /*7b70*/  LD.E R3, desc[UR4][R102.64+0xd0] ;  /* 0x0000d00466037980 */ /* 0x000f64000c101900 */
[----:B-----5:R-:W-:Y:S05]  /*7b80*/  IMAD.U32 R3, R3, -0x40, RZ ;  /* 0xffffffc003037824 */ /* 0x020fea00078e00ff */
[C---:B------:R-:W-:Y:S02]  /*7b90*/  LEA R86, P1, R3.reuse, R86, 0x1 ;  /* 0x0000005603567211 */ /* 0x040fe400078208ff */
[C---:B------:R-:W-:Y:S02]  /*7ba0*/  LEA R84, P0, R3.reuse, R84, 0x1 ;  /* 0x0000005403547211 */ /* 0x040fe400078008ff */
[C---:B------:R-:W-:Y:S02]  /*7bb0*/  LEA.HI.X.SX32 R87, R3.reuse, R87, 0x1, P1 ;  /* 0x0000005703577211 */ /* 0x040fe400008f0eff */
[----:B------:R-:W-:Y:S09]  /*7bc0*/  LEA.HI.X.SX32 R85, R3, R85, 0x1, P0 ;  /* 0x0000005503557211 */ /* 0x000ff200000f0eff */
.L_x_9441:
[----:B------:R-:W-:Y:S05]  /*7bd0*/  BSYNC.RECONVERGENT B1 ;  /* 0x0000000000017941 */ /* 0x000fea0003800200 */
.L_x_9439:
        /* <DEDUP_REMOVED lines=101> */
.L_x_9476:
[----:B------:R-:W-:Y:S05]  /*8230*/  BSYNC.RECONVERGENT B0 ;  /* 0x0000000000007941 */ /* 0x000fea0003800200 */
.L_x_9475:
[----:B------:R-:W-:Y:S11]  /*8240*/  ISETP.NE.AND P0, PT, R111, RZ, PT ;  /* 0x000000ff6f00720c */ /* 0x000ff60003f05270 */
[----:B------:R-:W-:Y:S02]  /*8250*/  @!UPT UIADD3 URZ, UPT, UPT, URZ, URZ, URZ ;  /* 0x000000fffffff290 */ /* 0x000fe4000fffe0ff */
[----:B------:R-:W-:Y:S05]  /*8260*/  @P0 BRA `(.L_x_9477) ;  /* 0xffffffa000cc0947 */ /* 0x000fea000383ffff */
.L_x_9438:
        /* <DEDUP_REMOVED lines=19> */
.L_x_9482:
[----:B------:R2:W-:Y:S02]  /*83a0*/  STS.128 [R185], RZ ;  /* 0x000000ffb9007388 */ /* 0x0005e40000000c00 */
.L_x_9481:
[----:B------:R-:W-:Y:S05]  /*83b0*/  BSYNC.RECONVERGENT B0 ;  /* 0x0000000000007941 */ /* 0x000fea0003800200 */
.L_x_9480:
        /* <DEDUP_REMOVED lines=17> */
.L_x_9484:
[----:B------:R-:W-:Y:S05]  /*84d0*/  BSYNC.RECONVERGENT B0 ;  /* 0x0000000000007941 */ /* 0x000fea0003800200 */
.L_x_9483:
        /* <DEDUP_REMOVED lines=11> */
.L_x_9486:
[----:B------:R-:W-:Y:S05]  /*8590*/  BSYNC.RECONVERGENT B0 ;  /* 0x0000000000007941 */ /* 0x000fea0003800200 */
.L_x_9485:
        /* <DEDUP_REMOVED lines=11> */
.L_x_9479:
        /* <DEDUP_REMOVED lines=79> */
.L_x_9493:
[----:B------:R-:W-:Y:S05]  /*8b40*/  BSYNC.RECONVERGENT B0 ;  /* 0x0000000000007941 */ /* 0x000fea0003800200 */
.L_x_9492:
[----:B-----5:R3:W-:Y:S01]  /*8b50*/  STS.128 [R185], R8 ;  /* 0x00000008b9007388 */ /* 0x0207e20000000c00 */
[----:B------:R-:W-:Y:S05]  /*8b60*/  BRA `(.L_x_9490) ;  /* 0x0000000000047947 */ /* 0x000fea0003800000 */
.L_x_9491:
[----:B------:R2:W-:Y:S02]  /*8b70*/  STS.128 [R185], RZ ;  /* 0x000000ffb9007388 */ /* 0x0005e40000000c00 */
.L_x_9490:
[----:B------:R-:W-:Y:S05]  /*8b80*/  BSYNC.RECONVERGENT B1 ;  /* 0x0000000000017941 */ /* 0x000fea0003800200 */
.L_x_9489:
        /* <DEDUP_REMOVED lines=51> */
.L_x_9497:
[----:B------:R-:W-:Y:S05]  /*8ec0*/  BSYNC.RECONVERGENT B0 ;  /* 0x0000000000007941 */ /* 0x000fea0003800200 */
.L_x_9496:
[----:B-----5:R1:W-:Y:S02]  /*8ed0*/  STS.128 [R185+0x800], R8 ;  /* 0x00080008b9007388 */ /* 0x0203e40000000c00 */
.L_x_9495:
[----:B------:R-:W-:Y:S05]  /*8ee0*/  BSYNC.RECONVERGENT B1 ;  /* 0x0000000000017941 */ /* 0x000fea0003800200 */
.L_x_9494:
        /* <DEDUP_REMOVED lines=51> */
.L_x_9501:
[----:B------:R-:W-:Y:S05]  /*9220*/  BSYNC.RECONVERGENT B0 ;  /* 0x0000000000007941 */ /* 0x000fea0003800200 */
.L_x_9500:
[----:B-----5:R1:W-:Y:S02]  /*9230*/  STS.128 [R185+0x1000], R8 ;  /* 0x00100008b9007388 */ /* 0x0203e40000000c00 */
.L_x_9499:
[----:B------:R-:W-:Y:S05]  /*9240*/  BSYNC.RECONVERGENT B1 ;  /* 0x0000000000017941 */ /* 0x000fea0003800200 */
.L_x_9498:
        /* <DEDUP_REMOVED lines=51> */
.L_x_9503:
[----:B------:R-:W-:Y:S05]  /*9580*/  BSYNC.RECONVERGENT B0 ;  /* 0x0000000000007941 */ /* 0x000fea0003800200 */
.L_x_9502:
[----:B-----5:R1:W-:Y:S01]  /*9590*/  STS.128 [R185+0x1800], R8 ;  /* 0x00180008b9007388 */ /* 0x0203e20000000c00 */
[----:B------:R-:W-:Y:S05]  /*95a0*/  BRA `(.L_x_9487) ;  /* 0x0000001400e07947 */ /* 0x000fea0003800000 */
.L_x_9488:
        /* <DEDUP_REMOVED lines=94> */
.L_x_9508:
[----:B------:R-:W-:Y:S05]  /*9b90*/  BSYNC.RECONVERGENT B0 ;  /* 0x0000000000007941 */ /* 0x000fea0003800200 */
.L_x_9507:
[----:B-----5:R2:W-:Y:S01]  /*9ba0*/  STS.128 [R185], R16 ;  /* 0x00000010b9007388 */ /* 0x0205e20000000c00 */
[----:B------:R-:W-:Y:S05]  /*9bb0*/  BRA `(.L_x_9505) ;  /* 0x0000000000047947 */ /* 0x000fea0003800000 */
.L_x_9506:
[----:B------:R3:W-:Y:S02]  /*9bc0*/  STS.128 [R185], RZ ;  /* 0x000000ffb9007388 */ /* 0x0007e40000000c00 */
.L_x_9505:
[----:B------:R-:W-:Y:S05]  /*9bd0*/  BSYNC.RECONVERGENT B1 ;  /* 0x0000000000017941 */ /* 0x000fea0003800200 */
.L_x_9504:
        /* <DEDUP_REMOVED lines=89> */
.L_x_9512:
[----:B------:R-:W-:Y:S05]  /*a170*/  BSYNC.RECONVERGENT B0 ;  /* 0x0000000000007941 */ /* 0x000fea0003800200 */
.L_x_9511:
[----:B-----5:R1:W-:Y:S02]  /*a180*/  STS.128 [R185+0x800], R16 ;  /* 0x00080010b9007388 */ /* 0x0203e40000000c00 */
.L_x_9510:
[----:B------:R-:W-:Y:S05]  /*a190*/  BSYNC.RECONVERGENT B1 ;  /* 0x0000000000017941 */ /* 0x000fea0003800200 */
.L_x_9509:
        /* <DEDUP_REMOVED lines=89> */
.L_x_9516:
[----:B------:R-:W-:Y:S05]  /*a730*/  BSYNC.RECONVERGENT B0 ;  /* 0x0000000000007941 */ /* 0x000fea0003800200 */
.L_x_9515:
[----:B-----5:R2:W-:Y:S02]  /*a740*/  STS.128 [R185+0x1000], R16 ;  /* 0x00100010b9007388 */ /* 0x0205e40000000c00 */
.L_x_9514:
[----:B------:R-:W-:Y:S05]  /*a750*/  BSYNC.RECONVERGENT B1 ;  /* 0x0000000000017941 */ /* 0x000fea0003800200 */
.L_x_9513:
        /* <DEDUP_REMOVED lines=91> */
.L_x_9518:
[----:B------:R-:W-:Y:S05]  /*ad10*/  BSYNC.RECONVERGENT B0 ;  /* 0x0000000000007941 */ /* 0x000fea0003800200 */
.L_x_9517:
[----:B-----5:R1:W-:Y:S02]  /*ad20*/  STS.128 [R185+0x1800], R4 ;  /* 0x00180004b9007388 */ /* 0x0203e40000000c00 */
.L_x_9487:
[----:B------:R-:W-:Y:S05]  /*ad30*/  BSYNC.RECONVERGENT B2 ;  /* 0x0000000000027941 */ /* 0x000fea0003800200 */
.L_x_9478:
        /* <DEDUP_REMOVED lines=11> */
.L_x_9521:
[----:B------:R1:W-:Y:S02]  /*adf0*/  STS.128 [R185+0x2000], RZ ;  /* 0x002000ffb9007388 */ /* 0x0003e40000000c00 */
.L_x_9520:
[----:B------:R-:W-:Y:S05]  /*ae00*/  BSYNC.RECONVERGENT B0 ;  /* 0x0000000000007941 */ /* 0x000fea0003800200 */
.L_x_9519:
        /* <DEDUP_REMOVED lines=14> */
.L_x_9524:
[----:B------:R3:W-:Y:S02]  /*aef0*/  STS.128 [R185+0x2800], RZ ;  /* 0x002800ffb9007388 */ /* 0x0007e40000000c00 */
.L_x_9523:
[----:B------:R-:W-:Y:S05]  /*af00*/  BSYNC.RECONVERGENT B0 ;  /* 0x0000000000007941 */ /* 0x000fea0003800200 */
.L_x_9522:
        /* <DEDUP_REMOVED lines=12> */
.L_x_9527:
[----:B------:R1:W-:Y:S02]  /*afd0*/  STS.128 [R185+0x3000], RZ ;  /* 0x003000ffb9007388 */ /* 0x0003e40000000c00 */
.L_x_9526:
[----:B------:R-:W-:Y:S05]  /*afe0*/  BSYNC.RECONVERGENT B0 ;  /* 0x0000000000007941 */ /* 0x000fea0003800200 */
.L_x_9525:
        /* <DEDUP_REMOVED lines=12> */
.L_x_9530:
[----:B------:R1:W-:Y:S02]  /*b0b0*/  STS.128 [R185+0x3800], RZ ;  /* 0x003800ffb9007388 */ /* 0x0003e40000000c00 */
.L_x_9529:
[----:B------:R-:W-:Y:S05]  /*b0c0*/  BSYNC.RECONVERGENT B0 ;  /* 0x0000000000007941 */ /* 0x000fea0003800200 */
.L_x_9528:
        /* <DEDUP_REMOVED lines=16> */
.L_x_9533:
[----:B------:R1:W-:Y:S02]  /*b1d0*/  STS.128 [R185+0x4000], RZ ;  /* 0x004000ffb9007388 */ /* 0x0003e40000000c00 */
.L_x_9532:
[----:B------:R-:W-:Y:S05]  /*b1e0*/  BSYNC.RECONVERGENT B0 ;  /* 0x0000000000007941 */ /* 0x000fea0003800200 */
.L_x_9531:
[----:B-1----:R-:W-:Y:S01]  /*b1f0*/  IADD3 R6, PT, PT, R126, 0x50, RZ ;  /* 0x000000507e067810 */ /* 0x002fe20007ffe0ff */
[----:B------:R-:W-:Y:S03]  /*b200*/  BSSY.RECONVERGENT B0, `(.L_x_9534) ;  /* 0x000000d000007945 */ /* 0x000fe60003800200 */
[----:B------:R-:W-:-:S13]  /*b210*/  ISETP.GE.AND P0, PT, R6, R3, PT ;  /* 0x000000030600720c */ /* 0x000fda0003f06270 */
        /* <DEDUP_REMOVED lines=10> */
.L_x_9536:
[----:B------:R1:W-:Y:S02]  /*b2c0*/  STS.128 [R185+0x4800], RZ ;  /* 0x004800ffb9007388 */ /* 0x0003e40000000c00 */
.L_x_9535:
[----:B------:R-:W-:Y:S05]  /*b2d0*/  BSYNC.RECONVERGENT B0 ;  /* 0x0000000000007941 */ /* 0x000fea0003800200 */
.L_x_9534:
        /* <DEDUP_REMOVED lines=16> */
.L_x_9539:
[----:B------:R1:W-:Y:S02]  /*b3e0*/  STS.128 [R185+0x5000], RZ ;  /* 0x005000ffb9007388 */ /* 0x0003e40000000c00 */
.L_x_9538:
[----:B------:R-:W-:Y:S05]  /*b3f0*/  BSYNC.RECONVERGENT B0 ;  /* 0x0000000000007941 */ /* 0x000fea0003800200 */
.L_x_9537:
        /* <DEDUP_REMOVED lines=14> */
.L_x_9542:
[----:B------:R1:W-:Y:S02]  /*b4e0*/  STS.128 [R185+0x5800], RZ ;  /* 0x005800ffb9007388 */ /* 0x0003e40000000c00 */
.L_x_9541:
[----:B------:R-:W-:Y:S05]  /*b4f0*/  BSYNC.RECONVERGENT B0 ;  /* 0x0000000000007941 */ /* 0x000fea0003800200 */
.L_x_9540:
        /* <DEDUP_REMOVED lines=12> */
.L_x_9545:
[----:B------:R1:W-:Y:S01]  /*b5c0*/  STS.128 [R185+0x6000], RZ ;  /* 0x006000ffb9007388 */ /* 0x0003e20000000c00 */
[----:B------:R-:W-:Y:S05]  /*b5d0*/  BRA `(.L_x_9546) ;  /* 0x0000000000047947 */ /* 0x000fea0003800000 */
.L_x_9544:
[----:B------:R1:W-:Y:S02]  /*b5e0*/  STS.128 [R185+0x6000], RZ ;  /* 0x006000ffb9007388 */ /* 0x0003e40000000c00 */
.L_x_9546:
[----:B------:R-:W-:Y:S05]  /*b5f0*/  BSYNC.RECONVERGENT B0 ;  /* 0x0000000000007941 */ /* 0x000fea0003800200 */
.L_x_9543:
        /* <DEDUP_REMOVED lines=13> */
.L_x_9549:
[----:B------:R1:W-:Y:S02]  /*b6d0*/  STS.128 [R185+0x6800], RZ ;  /* 0x006800ffb9007388 */ /* 0x0003e40000000c00 */
.L_x_9548:
[----:B------:R-:W-:Y:S05]  /*b6e0*/  BSYNC.RECONVERGENT B0 ;  /* 0x0000000000007941 */ /* 0x000fea0003800200 */
.L_x_9547:
        /* <DEDUP_REMOVED lines=13> */
.L_x_9552:
[----:B------:R1:W-:Y:S02]  /*b7c0*/  STS.128 [R185+0x7000], RZ ;  /* 0x007000ffb9007388 */ /* 0x0003e40000000c00 */
.L_x_9551:
[----:B------:R-:W-:Y:S05]  /*b7d0*/  BSYNC.RECONVERGENT B0 ;  /* 0x0000000000007941 */ /* 0x000fea0003800200 */
.L_x_9550:
        /* <DEDUP_REMOVED lines=13> */
.L_x_9555:
[----:B------:R1:W-:Y:S02]  /*b8b0*/  STS.128 [R185+0x7800], RZ ;  /* 0x007800ffb9007388 */ /* 0x0003e40000000c00 */
.L_x_9554:
[----:B------:R-:W-:Y:S05]  /*b8c0*/  BSYNC.RECONVERGENT B0 ;  /* 0x0000000000007941 */ /* 0x000fea0003800200 */
.L_x_9553:
        /* <DEDUP_REMOVED lines=16> */
.L_x_9558:
[----:B------:R1:W-:Y:S02]  /*b9d0*/  STS.128 [R185+0x8000], RZ ;  /* 0x008000ffb9007388 */ /* 0x0003e40000000c00 */
.L_x_9557:
[----:B------:R-:W-:Y:S05]  /*b9e0*/  BSYNC.RECONVERGENT B0 ;  /* 0x0000000000007941 */ /* 0x000fea0003800200 */
.L_x_9556:
        /* <DEDUP_REMOVED lines=13> */
.L_x_9561:
[----:B------:R1:W-:Y:S02]  /*bac0*/  STS.128 [R185+0x8800], RZ ;  /* 0x008800ffb9007388 */ /* 0x0003e40000000c00 */
.L_x_9560:
[----:B------:R-:W-:Y:S05]  /*bad0*/  BSYNC.RECONVERGENT B0 ;  /* 0x0000000000007941 */ /* 0x000fea0003800200 */
.L_x_9559:
        /* <DEDUP_REMOVED lines=16> */
.L_x_9564:
[----:B------:R1:W-:Y:S02]  /*bbe0*/  STS.128 [R185+0x9000], RZ ;  /* 0x009000ffb9007388 */ /* 0x0003e40000000c00 */
.L_x_9563:
[----:B------:R-:W-:Y:S05]  /*bbf0*/  BSYNC.RECONVERGENT B0 ;  /* 0x0000000000007941 */ /* 0x000fea0003800200 */
.L_x_9562:
        /* <DEDUP_REMOVED lines=16> */
.L_x_9567:
[----:B------:R1:W-:Y:S02]  /*bd00*/  STS.128 [R185+0x9800], RZ ;  /* 0x009800ffb9007388 */ /* 0x0003e40000000c00 */
.L_x_9566:
[----:B------:R-:W-:Y:S05]  /*bd10*/  BSYNC.RECONVERGENT B0 ;  /* 0x0000000000007941 */ /* 0x000fea0003800200 */
.L_x_9565:
[----:B-1----:R-:W3:Y:S01]  /*bd20*/  LD.E R6, desc[UR4][R102.64+0x18c] ;  /* 0x00018c0466067980 */ /* 0x002ee2000c101900 */
[----:B------:R-:W1:Y:S01]  /*bd30*/  S2UR UR6, SR_CgaCtaId ;  /* 0x00000000000679c3 */ /* 0x000e620000008800 */
[C---:B------:R-:W-:Y:S01]  /*bd40*/  IMAD.SHL.U32 R168, R51.reuse, 0x40, RZ ;  /* 0x0000004033a87824 */ /* 0x040fe200078e00ff */
[----:B------:R-:W-:Y:S01]  /*bd50*/  LOP3.LUT R64, R64, 0x8, R51, 0x78, !PT ;  /* 0x0000000840407812 */ /* 0x000fe200078e7833 */
[----:B------:R-:W-:Y:S01]  /*bd60*/  UMOV UR7, 0x400 ;  /* 0x0000040000077882 */ /* 0x000fe20000000000 */
[----:B------:R-:W-:Y:S01]  /*bd70*/  IMAD.IADD R169, R56, 0x1, R169 ;  /* 0x0000000138a97824 */ /* 0x000fe200078e02a9 */
[C---:B------:R-:W-:Y:S01]  /*bd80*/  R2P PR, R51.reuse, 0x6 ;  /* 0x0000000633007804 */ /* 0x040fe20000000000 */
[----:B------:R-:W-:Y:S01]  /*bd90*/  IMAD.MOV.U32 R4, RZ, RZ, 0x40 ;  /* 0x00000040ff047424 */ /* 0x000fe200078e00ff */
[----:B------:R-:W-:Y:S01]  /*bda0*/  LOP3.LUT R3, R64, 0x38, R59, 0x78, !PT ;  /* 0x0000003840037812 */ /* 0x000fe200078e783b */
[----:B------:R-:W-:Y:S01]  /*bdb0*/  IMAD.SHL.U32 R51, R51, 0x2, RZ ;  /* 0x0000000233337824 */ /* 0x000fe200078e00ff */
[----:B------:R-:W-:Y:S01]  /*bdc0*/  LOP3.LUT R168, R168, 0x400, RZ, 0xc0, !PT ;  /* 0x00000400a8a87812 */ /* 0x000fe200078ec0ff */
[----:B------:R-:W0:Y:S01]  /*bdd0*/  LDGDEPBAR ;  /* 0x00000000000079af */ /* 0x000e220000000000 */
[----:B------:R-:W-:Y:S01]  /*bde0*/  SEL R4, R4, 0xffffffc0, !P2 ;  /* 0xffffffc004047807 */ /* 0x000fe20005000000 */
[----:B------:R-:W-:Y:S02]  /*bdf0*/  BSSY.RECONVERGENT B1, `(.L_x_9568) ;  /* 0x00001fe000017945 */ /* 0x000fe40003800200 */
[----:B------:R-:W-:-:S02]  /*be00*/  IMAD R168, R3, 0x2, R168 ;  /* 0x0000000203a87824 */ /* 0x000fc400078e02a8 */
[----:B------:R-:W-:-:S05]  /*be10*/  IMAD.MOV.U32 R3, RZ, RZ, 0x20 ;  /* 0x00000020ff037424 */ /* 0x000fca00078e00ff */
[----:B------:R-:W-:Y:S01]  /*be20*/  SEL R3, R3, 0xffffffe0, !P1 ;  /* 0xffffffe003037807 */ /* 0x000fe20004800000 */
[----:B-1----:R-:W-:-:S06]  /*be30*/  ULEA UR6, UR6, UR7, 0x18 ;  /* 0x0000000706067291 */ /* 0x002fcc000f8ec0ff */
[----:B------:R-:W-:Y:S01]  /*be40*/  LEA R169, R169, UR6, 0x1 ;  /* 0x00000006a9a97c11 */ /* 0x000fe2000f8e08ff */
[----:B------:R-:W-:Y:S02]  /*be50*/  VIADD R0, R168, UR6 ;  /* 0x00000006a8007c36 */ /* 0x000fe40008000000 */
[----:B--2---:R-:W-:Y:S02]  /*be60*/  LDSM.16.M88.4 R16, [R168+UR6+0x2000] ;  /* 0x00200006a810783b */ /* 0x004fe40008000200 */
[C-C-:B------:R-:W-:Y:S02]  /*be70*/  IMAD.IADD R167, R169.reuse, 0x1, R3.reuse ;  /* 0x00000001a9a77824 */ /* 0x140fe400078e0203 */
[----:B------:R-:W1:Y:S01]  /*be80*/  LDSM.16.M88.4 R12, [R169] ;  /* 0x00000000a90c783b */ /* 0x000e620000000200 */
[C---:B------:R-:W-:Y:S02]  /*be90*/  IMAD.IADD R163, R0.reuse, 0x1, R3 ;  /* 0x0000000100a37824 */ /* 0x040fe400078e0203 */
[--C-:B------:R-:W-:Y:S01]  /*bea0*/  IMAD.IADD R166, R169, 0x1, R4.reuse ;  /* 0x00000001a9a67824 */ /* 0x100fe200078e0204 */
[----:B------:R-:W-:Y:S01]  /*beb0*/  LDSM.16.M88.4 R8, [R167] ;  /* 0x00000000a708783b */ /* 0x000fe20000000200 */
[----:B------:R-:W-:-:S02]  /*bec0*/  IMAD.IADD R162, R0, 0x1, R4 ;  /* 0x0000000100a27824 */ /* 0x000fc400078e0204 */
[C---:B------:R-:W-:Y:S01]  /*bed0*/  IMAD.IADD R165, R3.reuse, 0x1, R166 ;  /* 0x0000000103a57824 */ /* 0x040fe200078e02a6 */
[----:B------:R-:W-:Y:S01]  /*bee0*/  LDSM.16.M88.4 R36, [R163+0x2000] ;  /* 0x00200000a324783b */ /* 0x000fe20000000200 */
[----:B------:R-:W-:-:S03]  /*bef0*/  IMAD.IADD R161, R3, 0x1, R162 ;  /* 0x0000000103a17824 */ /* 0x000fc600078e02a2 */
[----:B----45:R-:W2:Y:S04]  /*bf00*/  LDSM.16.M88.4 R20, [R168+UR6+0x2800] ;  /* 0x00280006a814783b */ /* 0x030ea80008000200 */
[----:B------:R-:W-:Y:S04]  /*bf10*/  LDSM.16.M88.4 R44, [R166] ;  /* 0x00000000a62c783b */ /* 0x000fe80000000200 */
[----:B------:R-:W-:Y:S04]  /*bf20*/  LDSM.16.M88.4 R28, [R162+0x2000] ;  /* 0x00200000a21c783b */ /* 0x000fe80000000200 */
[----:B------:R-:W4:Y:S04]  /*bf30*/  LDSM.16.M88.4 R76, [R163+0x2800] ;  /* 0x00280000a34c783b */ /* 0x000f280000000200 */
[----:B------:R-:W4:Y:S04]  /*bf40*/  LDSM.16.M88.4 R52, [R162+0x2800] ;  /* 0x00280000a234783b */ /* 0x000f280000000200 */
[----:B------:R-:W-:Y:S04]  /*bf50*/  LDSM.16.M88.4 R32, [R165] ;  /* 0x00000000a520783b */ /* 0x000fe80000000200 */
[----:B------:R-:W4:Y:S01]  /*bf60*/  LDSM.16.M88.4 R64, [R161+0x2000] ;  /* 0x00200000a140783b */ /* 0x000f220000000200 */
[C---:B-1----:R-:W-:Y:S03]  /*bf70*/  HMMA.16816.F32.BF16 R40, R12.reuse, R16, RZ ;  /* 0x000000100c28723c */ /* 0x042fe600000418ff */
[----:B------:R-:W-:Y:S04]  /*bf80*/  LDSM.16.M88.4 R60, [R168+UR6+0x3000] ;  /* 0x00300006a83c783b */ /* 0x000fe80008000200 */
[----:B------:R-:W-:Y:S01]  /*bf90*/  LDSM.16.M88.4 R72, [R163+0x3000] ;  /* 0x00300000a348783b */ /* 0x000fe20000000200 */
[C---:B------:R-:W-:Y:S03]  /*bfa0*/  HMMA.16816.F32.BF16 R16, R12.reuse, R18, RZ ;  /* 0x000000120c10723c */ /* 0x040fe600000418ff */
[----:B------:R-:W-:Y:S05]  /*bfb0*/  LDSM.16.M88.4 R68, [R168+UR6+0x3800] ;  /* 0x00380006a844783b */ /* 0x000fea0008000200 */
[----:B--2---:R-:W-:Y:S08]  /*bfc0*/  HMMA.16816.F32.BF16 R24, R12, R20, RZ ;  /* 0x000000140c18723c */ /* 0x004ff000000418ff */
[C---:B------:R-:W-:Y:S08]  /*bfd0*/  HMMA.16816.F32.BF16 R40, R8.reuse, R36, R40 ;  /* 0x000000240828723c */ /* 0x040ff00000041828 */
[C---:B------:R-:W-:Y:S08]  /*bfe0*/  HMMA.16816.F32.BF16 R16, R8.reuse, R38, R16 ;  /* 0x000000260810723c */ /* 0x040ff00000041810 */
[----:B----4-:R-:W-:Y:S08]  /*bff0*/  HMMA.16816.F32.BF16 R24, R8, R76, R24 ;  /* 0x0000004c0818723c */ /* 0x010ff00000041818 */
[C---:B------:R-:W-:Y:S08]  /*c000*/  HMMA.16816.F32.BF16 R40, R44.reuse, R28, R40 ;  /* 0x0000001c2c28723c */ /* 0x040ff00000041828 */
[----:B------:R-:W-:Y:S01]  /*c010*/  HMMA.16816.F32.BF16 R16, R44, R30, R16 ;  /* 0x0000001e2c10723c */ /* 0x000fe20000041810 */
[----:B------:R-:W1:Y:S07]  /*c020*/  LDSM.16.M88.4 R28, [R161+0x2800] ;  /* 0x00280000a11c783b */ /* 0x000e6e0000000200 */
[----:B------:R-:W-:Y:S08]  /*c030*/  HMMA.16816.F32.BF16 R20, R12, R22, RZ ;  /* 0x000000160c14723c */ /* 0x000ff000000418ff */
[----:B------:R-:W-:Y:S08]  /*c040*/  HMMA.16816.F32.BF16 R24, R44, R52, R24 ;  /* 0x000000342c18723c */ /* 0x000ff00000041818 */
[C---:B------:R-:W-:Y:S08]  /*c050*/  HMMA.16816.F32.BF16 R40, R32.reuse, R64, R40 ;  /* 0x000000402028723c */ /* 0x040ff00000041828 */
[----:B------:R-:W-:Y:S01]  /*c060*/  HMMA.16816.F32.BF16 R16, R32, R66, R16 ;  /* 0x000000422010723c */ /* 0x000fe20000041810 */
[----:B------:R-:W2:Y:S07]  /*c070*/  LDSM.16.M88.4 R64, [R163+0x3800] ;  /* 0x00380000a340783b */ /* 0x000eae0000000200 */
[----:B------:R-:W-:Y:S08]  /*c080*/  HMMA.16816.F32.BF16 R20, R8, R78, R20 ;  /* 0x0000004e0814723c */ /* 0x000ff00000041814 */
[----:B-1----:R-:W-:Y:S08]  /*c090*/  HMMA.16816.F32.BF16 R24, R32, R28, R24 ;  /* 0x0000001c2018723c */ /* 0x002ff00000041818 */
        /* <DEDUP_REMOVED lines=10> */
[----:B--2---:R-:W-:-:S12]  /*c140*/  HMMA.16816.F32.BF16 R52, R8, R64, R52 ;  /* 0x000000400834723c */ /* 0x004fd80000041834 */
[----:B------:R-:W-:Y:S01]  /*c150*/  HMMA.16816.F32.BF16 R68, R8, R66, R68 ;  /* 0x000000420844723c */ /* 0x000fe20000041844 */
[----:B------:R-:W-:Y:S01]  /*c160*/  LDSM.16.M88.4 R64, [R162+0x4000] ;  /* 0x00400000a240783b */ /* 0x000fe20000000200 */
[-C--:B---3--:R-:W-:Y:S01]  /*c170*/  FMUL.FTZ R0, R40, R6.reuse ;  /* 0x0000000628007220 */ /* 0x088fe20000410000 */
[-C--:B------:R-:W-:Y:S01]  /*c180*/  FMUL.FTZ R7, R41, R6.reuse ;  /* 0x0000000629077220 */ /* 0x080fe20000410000 */
[-C--:B------:R-:W-:Y:S01]  /*c190*/  FMUL.FTZ R49, R42, R6.reuse ;  /* 0x000000062a317220 */ /* 0x080fe20000410000 */
[-C--:B------:R-:W-:Y:S01]  /*c1a0*/  FMUL.FTZ R59, R43, R6.reuse ;  /* 0x000000062b3b7220 */ /* 0x080fe20000410000 */
[-C--:B------:R-:W-:Y:S01]  /*c1b0*/  FMUL.FTZ R16, R16, R6.reuse ;  /* 0x0000000610107220 */ /* 0x080fe20000410000 */
[----:B------:R-:W1:Y:S01]  /*c1c0*/  LDSM.16.M88.4 R40, [R162+0x3000] ;  /* 0x00300000a228783b */ /* 0x000e620000000200 */
[-C--:B------:R-:W-:Y:S01]  /*c1d0*/  FMUL.FTZ R17, R17, R6.reuse ;  /* 0x0000000611117220 */ /* 0x080fe20000410000 */
        /* <DEDUP_REMOVED lines=10> */
[-C--:B------:R-:W-:Y:S01]  /*c280*/  FMUL.FTZ R85, R22, R6.reuse ;  /* 0x0000000616557220 */ /* 0x080fe20000410000 */
[----:B------:R-:W-:-:S06]  /*c290*/  FMUL.FTZ R86, R23, R6 ;  /* 0x0000000617567220 */ /* 0x000fcc0000410000 */
[----:B------:R2:W-:Y:S08]  /*c2a0*/  MUFU.TANH R78, R18 ;  /* 0x00000012004e7308 */ /* 0x0005f00000002400 */
[----:B------:R3:W-:Y:S08]  /*c2b0*/  MUFU.TANH R79, R24 ;  /* 0x00000018004f7308 */ /* 0x0007f00000002400 */
[----:B------:R4:W-:Y:S01]  /*c2c0*/  MUFU.TANH R83, R20 ;  /* 0x0000001400537308 */ /* 0x0009e20000002400 */
[----:B--2---:R-:W4:Y:S01]  /*c2d0*/  LDSM.16.M88.4 R16, [R168+UR6+0x4000] ;  /* 0x00400006a810783b */ /* 0x004f220008000200 */
[C---:B-1----:R-:W-:Y:S06]  /*c2e0*/  HMMA.16816.F32.BF16 R36, R44.reuse, R40, R36 ;  /* 0x000000282c24723c */ /* 0x042fec0000041824 */
[----:B------:R-:W-:Y:S01]  /*c2f0*/  MUFU.TANH R0, R0 ;  /* 0x0000000000007308 */ /* 0x000fe20000002400 */
[----:B---3--:R-:W1:Y:S01]  /*c300*/  LDSM.16.M88.4 R24, [R162+0x3800] ;  /* 0x00380000a218783b */ /* 0x008e620000000200 */
[----:B------:R-:W-:Y:S03]  /*c310*/  HMMA.16816.F32.BF16 R72, R44, R42, R72 ;  /* 0x0000002a2c48723c */ /* 0x000fe60000041848 */
[----:B------:R-:W2:Y:S03]  /*c320*/  LDSM.16.M88.4 R40, [R161+0x3800] ;  /* 0x00380000a128783b */ /* 0x000ea60000000200 */
[----:B------:R-:W3:Y:S08]  /*c330*/  MUFU.TANH R49, R49 ;  /* 0x0000003100317308 */ /* 0x000ef00000002400 */
[----:B------:R-:W-:Y:S01]  /*c340*/  MUFU.TANH R7, R7 ;  /* 0x0000000700077308 */ /* 0x000fe20000002400 */
[C---:B------:R-:W-:Y:S07]  /*c350*/  HMMA.16816.F32.BF16 R36, R32.reuse, R60, R36 ;  /* 0x0000003c2024723c */ /* 0x040fee0000041824 */
[----:B------:R-:W3:Y:S01]  /*c360*/  MUFU.TANH R59, R59 ;  /* 0x0000003b003b7308 */ /* 0x000ee20000002400 */
[----:B------:R-:W-:Y:S01]  /*c370*/  HMMA.16816.F32.BF16 R72, R32, R62, R72 ;  /* 0x0000003e2048723c */ /* 0x000fe20000041848 */
[----:B------:R-:W3:Y:S06]  /*c380*/  LDSM.16.M88.4 R60, [R168+UR6+0x4800] ;  /* 0x00480006a83c783b */ /* 0x000eec0008000200 */
[----:B------:R-:W-:Y:S01]  /*c390*/  MUFU.TANH R82, R82 ;  /* 0x0000005200527308 */ /* 0x000fe20000002400 */
[----:B----4-:R-:W-:Y:S03]  /*c3a0*/  HMMA.16816.F32.BF16 R20, R12, R16, RZ ;  /* 0x000000100c14723c */ /* 0x010fe600000418ff */
[-C--:B------:R-:W-:Y:S01]  /*c3b0*/  FMUL.FTZ R36, R36, R6.reuse ;  /* 0x0000000624247220 */ /* 0x080fe20000410000 */
[-C--:B------:R-:W-:Y:S01]  /*c3c0*/  FMUL.FTZ R37, R37, R6.reuse ;  /* 0x0000000625257220 */ /* 0x080fe20000410000 */
[-C--:B------:R-:W-:Y:S01]  /*c3d0*/  FMUL.FTZ R38, R38, R6.reuse ;  /* 0x0000000626267220 */ /* 0x080fe20000410000 */
[-C--:B------:R-:W-:Y:S01]  /*c3e0*/  FMUL.FTZ R39, R39, R6.reuse ;  /* 0x0000000627277220 */ /* 0x080fe20000410000 */
[----:B------:R-:W-:Y:S01]  /*c3f0*/  MUFU.TANH R87, R36 ;  /* 0x0000002400577308 */ /* 0x000fe20000002400 */
[----:B-1----:R-:W-:Y:S03]  /*c400*/  HMMA.16816.F32.BF16 R52, R44, R24, R52 ;  /* 0x000000182c34723c */ /* 0x002fe60000041834 */
[-C--:B------:R-:W-:Y:S01]  /*c410*/  FMUL.FTZ R72, R72, R6.reuse ;  /* 0x0000000648487220 */ /* 0x080fe20000410000 */
[-C--:B------:R-:W-:Y:S01]  /*c420*/  FMUL.FTZ R73, R73, R6.reuse ;  /* 0x0000000649497220 */ /* 0x080fe20000410000 */
[-C--:B------:R-:W-:Y:S01]  /*c430*/  FMUL.FTZ R74, R74, R6.reuse ;  /* 0x000000064a4a7220 */ /* 0x080fe20000410000 */
[-C--:B------:R-:W-:Y:S01]  /*c440*/  FMUL.FTZ R75, R75, R6.reuse ;  /* 0x000000064b4b7220 */ /* 0x080fe20000410000 */
[----:B------:R-:W-:Y:S01]  /*c450*/  MUFU.TANH R88, R37 ;  /* 0x0000002500587308 */ /* 0x000fe20000002400 */
[----:B------:R-:W-:Y:S07]  /*c460*/  HMMA.16816.F32.BF16 R16, R12, R18, RZ ;  /* 0x000000120c10723c */ /* 0x000fee00000418ff */
[----:B------:R-:W-:Y:S01]  /*c470*/  MUFU.TANH R89, R38 ;  /* 0x0000002600597308 */ /* 0x000fe20000002400 */
[----:B------:R-:W-:Y:S01]  /*c480*/  HMMA.16816.F32.BF16 R68, R44, R26, R68 ;  /* 0x0000001a2c44723c */ /* 0x000fe20000041844 */
[----:B------:R-:W1:Y:S06]  /*c490*/  LDSM.16.M88.4 R24, [R161+0x4000] ;  /* 0x00400000a118783b */ /* 0x000e6c0000000200 */
[----:B------:R3:W-:Y:S01]  /*c4a0*/  MUFU.TANH R90, R39 ;  /* 0x00000027005a7308 */ /* 0x0007e20000002400 */
[----:B------:R-:W-:Y:S07]  /*c4b0*/  HMMA.16816.F32.BF16 R20, R8, R28, R20 ;  /* 0x0000001c0814723c */ /* 0x000fee0000041814 */
[----:B------:R-:W-:Y:S01]  /*c4c0*/  MUFU.TANH R91, R72 ;  /* 0x00000048005b7308 */ /* 0x000fe20000002400 */
[----:B--2---:R-:W-:Y:S07]  /*c4d0*/  HMMA.16816.F32.BF16 R52, R32, R40, R52 ;  /* 0x000000282034723c */ /* 0x004fee0000041834 */
[----:B------:R-:W-:Y:S01]  /*c4e0*/  MUFU.TANH R92, R73 ;  /* 0x00000049005c7308 */ /* 0x000fe20000002400 */
[----:B------:R-:W-:Y:S01]  /*c4f0*/  HMMA.16816.F32.BF16 R16, R8, R30, R16 ;  /* 0x0000001e0810723c */ /* 0x000fe20000041810 */
[----:B------:R-:W2:Y:S06]  /*c500*/  LDSM.16.M88.4 R28, [R163+0x4800] ;  /* 0x00480000a31c783b */ /* 0x000eac0000000200 */
[----:B------:R-:W-:Y:S01]  /*c510*/  MUFU.TANH R94, R74 ;  /* 0x0000004a005e7308 */ /* 0x000fe20000002400 */
[----:B------:R-:W-:Y:S03]  /*c520*/  HMMA.16816.F32.BF16 R20, R44, R64, R20 ;  /* 0x000000402c14723c */ /* 0x000fe60000041814 */
[-C--:B------:R-:W-:Y:S01]  /*c530*/  FMUL.FTZ R52, R52, R6.reuse ;  /* 0x0000000634347220 */ /* 0x080fe20000410000 */
[-C--:B------:R-:W-:Y:S01]  /*c540*/  FMUL.FTZ R153, R53, R6.reuse ;  /* 0x0000000635997220 */ /* 0x080fe20000410000 */
[-C--:B------:R-:W-:Y:S01]  /*c550*/  FMUL.FTZ R113, R54, R6.reuse ;  /* 0x0000000636717220 */ /* 0x080fe20000410000 */
[-C--:B------:R-:W-:Y:S01]  /*c560*/  FMUL.FTZ R125, R55, R6.reuse ;  /* 0x00000006377d7220 */ /* 0x080fe20000410000 */
[----:B------:R4:W-:Y:S01]  /*c570*/  MUFU.TANH R155, R52 ;  /* 0x00000034009b7308 */ /* 0x0009e20000002400 */
[----:B------:R-:W-:Y:S01]  /*c580*/  HMMA.16816.F32.BF16 R68, R32, R42, R68 ;  /* 0x0000002a2044723c */ /* 0x000fe20000041844 */
[----:B------:R-:W2:Y:S06]  /*c590*/  LDSM.16.M88.4 R40, [R168+UR6+0x5000] ;  /* 0x00500006a828783b */ /* 0x000eac0008000200 */
[----:B------:R1:W-:Y:S01]  /*c5a0*/  MUFU.TANH R93, R75 ;  /* 0x0000004b005d7308 */ /* 0x0003e20000002400 */
[C---:B---3--:R-:W-:Y:S07]  /*c5b0*/  HMMA.16816.F32.BF16 R36, R12.reuse, R60, RZ ;  /* 0x0000003c0c24723c */ /* 0x048fee00000418ff */
[----:B------:R-:W3:Y:S01]  /*c5c0*/  MUFU.TANH R77, R77 ;  /* 0x0000004d004d7308 */ /* 0x000ee20000002400 */
[----:B------:R-:W-:Y:S01]  /*c5d0*/  HMMA.16816.F32.BF16 R60, R12, R62, RZ ;  /* 0x0000003e0c3c723c */ /* 0x000fe200000418ff */
[----:B----4-:R-:W4:Y:S02]  /*c5e0*/  LDSM.16.M88.4 R52, [R162+0x4800] ;  /* 0x00480000a234783b */ /* 0x010f240000000200 */
[-C--:B------:R-:W-:Y:S01]  /*c5f0*/  FMUL.FTZ R69, R69, R6.reuse ;  /* 0x0000000645457220 */ /* 0x080fe20000410000 */
[-C--:B------:R-:W-:Y:S01]  /*c600*/  FMUL.FTZ R68, R68, R6.reuse ;  /* 0x0000000644447220 */ /* 0x080fe20000410000 */
[-C--:B------:R-:W-:Y:S01]  /*c610*/  FMUL.FTZ R70, R70, R6.reuse ;  /* 0x0000000646467220 */ /* 0x080fe20000410000 */
[-C--:B------:R-:W-:Y:S01]  /*c620*/  FMUL.FTZ R71, R71, R6.reuse ;  /* 0x0000000647477220 */ /* 0x080fe20000410000 */
[----:B------:R-:W3:Y:S01]  /*c630*/  MUFU.TANH R81, R81 ;  /* 0x0000005100517308 */ /* 0x000ee20000002400 */
[----:B-1----:R-:W-:Y:S01]  /*c640*/  HMMA.16816.F32.BF16 R20, R32, R24, R20 ;  /* 0x000000182014723c */ /* 0x002fe20000041814 */
[----:B------:R-:W1:Y:S06]  /*c650*/  LDSM.16.M88.4 R72, [R163+0x5000] ;  /* 0x00500000a348783b */ /* 0x000e6c0000000200 */
[----:B------:R-:W-:Y:S01]  /*c660*/  MUFU.TANH R84, R84 ;  /* 0x0000005400547308 */ /* 0x000fe20000002400 */
[----:B------:R-:W-:Y:S07]  /*c670*/  HMMA.16816.F32.BF16 R16, R44, R66, R16 ;  /* 0x000000422c10723c */ /* 0x000fee0000041810 */
[----:B------:R-:W3:Y:S01]  /*c680*/  MUFU.TANH R86, R86 ;  /* 0x0000005600567308 */ /* 0x000ee20000002400 */
[C---:B--2---:R-:W-:Y:S03]  /*c690*/  HMMA.16816.F32.BF16 R36, R8.reuse, R28, R36 ;  /* 0x0000001c0824723c */ /* 0x044fe60000041824 */
[-C--:B------:R-:W-:Y:S01]  /*c6a0*/  FMUL.FTZ R147, R20, R6.reuse ;  /* 0x0000000614937220 */ /* 0x080fe20000410000 */
[-C--:B------:R-:W-:Y:S01]  /*c6b0*/  FMUL.FTZ R145, R21, R6.reuse ;  /* 0x0000000615917220 */ /* 0x080fe20000410000 */
[-C--:B------:R-:W-:Y:S01]  /*c6c0*/  FMUL.FTZ R151, R22, R6.reuse ;  /* 0x0000000616977220 */ /* 0x080fe20000410000 */
[-C--:B------:R-:W-:Y:S01]  /*c6d0*/  FMUL.FTZ R137, R23, R6.reuse ;  /* 0x0000000617897220 */ /* 0x080fe20000410000 */
[----:B------:R-:W2:Y:S01]  /*c6e0*/  MUFU.TANH R80, R80 ;  /* 0x0000005000507308 */ /* 0x000ea20000002400 */
[----:B------:R-:W-:Y:S01]  /*c6f0*/  HMMA.16816.F32.BF16 R60, R8, R30, R60 ;  /* 0x0000001e083c723c */ /* 0x000fe2000004183c */
[----:B------:R-:W3:Y:S04]  /*c700*/  LDSM.16.M88.4 R28, [R161+0x4800] ;  /* 0x00480000a11c783b */ /* 0x000ee80000000200 */
[----:B------:R-:W2:Y:S02]  /*c710*/  LDSM.16.M88.4 R20, [R168+UR6+0x5800] ;  /* 0x00580006a814783b */ /* 0x000ea40008000200 */
[----:B------:R-:W2:Y:S01]  /*c720*/  MUFU.TANH R85, R85 ;  /* 0x0000005500557308 */ /* 0x000ea20000002400 */
[----:B------:R-:W-:Y:S01]  /*c730*/  HMMA.16816.F32.BF16 R16, R32, R26, R16 ;  /* 0x0000001a2010723c */ /* 0x000fe20000041810 */
[----:B------:R-:W2:Y:S06]  /*c740*/  LDSM.16.M88.4 R24, [R162+0x5000] ;  /* 0x00500000a218783b */ /* 0x000eac0000000200 */
[----:B------:R-:W-:Y:S01]  /*c750*/  MUFU.TANH R133, R69 ;  /* 0x0000004500857308 */ /* 0x000fe20000002400 */
[----:B------:R-:W-:Y:S07]  /*c760*/  HMMA.16816.F32.BF16 R64, R12, R40, RZ ;  /* 0x000000280c40723c */ /* 0x000fee00000418ff */
[----:B------:R-:W-:Y:S01]  /*c770*/  MUFU.TANH R113, R113 ;  /* 0x0000007100717308 */ /* 0x000fe20000002400 */
[C---:B----4-:R-:W-:Y:S03]  /*c780*/  HMMA.16816.F32.BF16 R36, R44.reuse, R52, R36 ;  /* 0x000000342c24723c */ /* 0x050fe60000041824 */
[-C--:B------:R-:W-:Y:S01]  /*c790*/  FMUL.FTZ R143, R16, R6.reuse ;  /* 0x00000006108f7220 */ /* 0x080fe20000410000 */
[-C--:B------:R-:W-:Y:S01]  /*c7a0*/  FMUL.FTZ R141, R17, R6.reuse ;  /* 0x00000006118d7220 */ /* 0x080fe20000410000 */
[-C--:B------:R-:W-:Y:S01]  /*c7b0*/  FMUL.FTZ R149, R18, R6.reuse ;  /* 0x0000000612957220 */ /* 0x080fe20000410000 */
[-C--:B------:R-:W-:Y:S01]  /*c7c0*/  FMUL.FTZ R139, R19, R6.reuse ;  /* 0x00000006138b7220 */ /* 0x080fe20000410000 */
[----:B------:R-:W-:Y:S01]  /*c7d0*/  MUFU.TANH R145, R145 ;  /* 0x0000009100917308 */ /* 0x000fe20000002400 */
[----:B------:R-:W-:Y:S01]  /*c7e0*/  HMMA.16816.F32.BF16 R60, R44, R54, R60 ;  /* 0x000000362c3c723c */ /* 0x000fe2000004183c */
[----:B------:R-:W4:Y:S06]  /*c7f0*/  LDSM.16.M88.4 R16, [R161+0x5000] ;  /* 0x00500000a110783b */ /* 0x000f2c0000000200 */
[----:B------:R-:W4:Y:S01]  /*c800*/  MUFU.TANH R137, R137 ;  /* 0x0000008900897308 */ /* 0x000f220000002400 */
[----:B-1----:R-:W-:Y:S07]  /*c810*/  HMMA.16816.F32.BF16 R64, R8, R72, R64 ;  /* 0x000000480840723c */ /* 0x002fee0000041840 */
[----:B------:R-:W-:Y:S01]  /*c820*/  MUFU.TANH R147, R147 ;  /* 0x0000009300937308 */ /* 0x000fe20000002400 */
[C---:B---3--:R-:W-:Y:S07]  /*c830*/  HMMA.16816.F32.BF16 R36, R32.reuse, R28, R36 ;  /* 0x0000001c2024723c */ /* 0x048fee0000041824 */
[----:B------:R-:W1:Y:S01]  /*c840*/  MUFU.TANH R151, R151 ;  /* 0x0000009700977308 */ /* 0x000e620000002400 */
[----:B------:R-:W-:Y:S07]  /*c850*/  HMMA.16816.F32.BF16 R60, R32, R30, R60 ;  /* 0x0000001e203c723c */ /* 0x000fee000004183c */
[----:B------:R-:W-:Y:S01]  /*c860*/  MUFU.TANH R153, R153 ;  /* 0x0000009900997308 */ /* 0x000fe20000002400 */
[C---:B------:R-:W-:Y:S03]  /*c870*/  HMMA.16816.F32.BF16 R40, R12.reuse, R42, RZ ;  /* 0x0000002a0c28723c */ /* 0x040fe600000418ff */
[-C--:B------:R-:W-:Y:S01]  /*c880*/  FMUL.FTZ R37, R37, R6.reuse ;  /* 0x0000000625257220 */ /* 0x080fe20000410000 */
[-C--:B------:R-:W-:Y:S01]  /*c890*/  FMUL.FTZ R129, R39, R6.reuse ;  /* 0x0000000627817220 */ /* 0x080fe20000410000 */
[-C--:B------:R-:W-:Y:S01]  /*c8a0*/  FMUL.FTZ R36, R36, R6.reuse ;  /* 0x0000000624247220 */ /* 0x080fe20000410000 */
[-C--:B------:R-:W-:Y:S01]  /*c8b0*/  FMUL.FTZ R38, R38, R6.reuse ;  /* 0x0000000626267220 */ /* 0x080fe20000410000 */
[----:B------:R3:W-:Y:S01]  /*c8c0*/  MUFU.TANH R119, R37 ;  /* 0x0000002500777308 */ /* 0x0007e20000002400 */
[C---:B--2---:R-:W-:Y:S03]  /*c8d0*/  HMMA.16816.F32.BF16 R28, R12.reuse, R20, RZ ;  /* 0x000000140c1c723c */ /* 0x044fe600000418ff */
[-C--:B------:R-:W-:Y:S01]  /*c8e0*/  FMUL.FTZ R111, R63, R6.reuse ;  /* 0x000000063f6f7220 */ /* 0x080fe20000410000 */
[-C--:B------:R-:W-:Y:S01]  /*c8f0*/  FMUL.FTZ R60, R60, R6.reuse ;  /* 0x000000063c3c7220 */ /* 0x080fe20000410000 */
[-C--:B------:R-:W-:Y:S01]  /*c900*/  FMUL.FTZ R62, R62, R6.reuse ;  /* 0x000000063e3e7220 */ /* 0x080fe20000410000 */
[----:B------:R-:W-:Y:S01]  /*c910*/  FMUL.FTZ R61, R61, R6 ;  /* 0x000000063d3d7220 */ /* 0x000fe20000410000 */
[----:B------:R-:W-:Y:S01]  /*c920*/  MUFU.TANH R121, R36 ;  /* 0x0000002400797308 */ /* 0x000fe20000002400 */
[----:B------:R-:W-:Y:S01]  /*c930*/  HMMA.16816.F32.BF16 R12, R12, R22, RZ ;  /* 0x000000160c0c723c */ /* 0x000fe200000418ff */
[----:B------:R-:W2:Y:S06]  /*c940*/  LDSM.16.M88.4 R20, [R163+0x5800] ;  /* 0x00580000a314783b */ /* 0x000eac0000000200 */
[----:B------:R1:W-:Y:S01]  /*c950*/  MUFU.TANH R131, R38 ;  /* 0x0000002600837308 */ /* 0x0003e20000002400 */
[----:B------:R-:W-:Y:S01]  /*c960*/  HMMA.16816.F32.BF16 R64, R44, R24, R64 ;  /* 0x000000182c40723c */ /* 0x000fe20000041840 */
[----:B------:R-:W-:-:S05]  /*c970*/  LOP3.LUT R24, R51, 0x6, RZ, 0xc0, !PT ;  /* 0x0000000633187812 */ /* 0x000fca00078ec0ff */
[----:B------:R-:W-:Y:S01]  /*c980*/  IMAD.IADD R51, R181, 0x1, R24 ;  /* 0x00000001b5337824 */ /* 0x000fe200078e0218 */
[----:B------:R-:W2:Y:S01]  /*c990*/  MUFU.TANH R125, R125 ;  /* 0x0000007d007d7308 */ /* 0x000ea20000002400 */
[----:B------:R-:W-:Y:S02]  /*c9a0*/  HMMA.16816.F32.BF16 R40, R8, R74, R40 ;  /* 0x0000004a0828723c */ /* 0x000fe40000041828 */
[C---:B------:R-:W-:Y:S01]  /*c9b0*/  VIADD R39, R51.reuse, 0x1 ;  /* 0x0000000133277836 */ /* 0x040fe20000000000 */
[CC--:B------:R-:W-:Y:S01]  /*c9c0*/  ISETP.GE.AND P1, PT, R51.reuse, R58.reuse, PT ;  /* 0x0000003a3300720c */ /* 0x0c0fe20003f26270 */
[C---:B---3--:R-:W-:Y:S02]  /*c9d0*/  VIADD R37, R51.reuse, 0x8 ;  /* 0x0000000833257836 */ /* 0x048fe40000000000 */
[----:B------:R-:W-:Y:S01]  /*c9e0*/  VIADD R25, R51, 0x9 ;  /* 0x0000000933197836 */ /* 0x000fe20000000000 */
[-C--:B------:R-:W-:Y:S01]  /*c9f0*/  ISETP.GE.AND P0, PT, R39, R58.reuse, PT ;  /* 0x0000003a2700720c */ /* 0x080fe20003f06270 */
[----:B------:R-:W-:Y:S01]  /*ca00*/  VIADD R55, R51, 0x18 ;  /* 0x0000001833377836 */ /* 0x000fe20000000000 */
[-C--:B------:R-:W-:Y:S01]  /*ca10*/  ISETP.GE.AND P3, PT, R37, R58.reuse, PT ;  /* 0x0000003a2500720c */ /* 0x080fe20003f66270 */
[----:B------:R-:W-:Y:S01]  /*ca20*/  MUFU.TANH R135, R68 ;  /* 0x0000004400877308 */ /* 0x000fe20000002400 */
[----:B-1----:R-:W1:Y:S01]  /*ca30*/  LDSM.16.M88.4 R36, [R162+0x5800] ;  /* 0x00580000a224783b */ /* 0x002e620000000200 */
[----:B------:R-:W-:Y:S01]  /*ca40*/  ISETP.GE.AND P4, PT, R25, R58, PT ;  /* 0x0000003a1900720c */ /* 0x000fe20003f86270 */
[C---:B------:R-:W-:Y:S01]  /*ca50*/  VIADD R25, R51.reuse, 0x10 ;  /* 0x0000001033197836 */ /* 0x040fe20000000000 */
[----:B----4-:R-:W-:Y:S01]  /*ca60*/  HMMA.16816.F32.BF16 R64, R32, R16, R64 ;  /* 0x000000102040723c */ /* 0x010fe20000041840 */
[----:B------:R-:W-:Y:S01]  /*ca70*/  VIADD R17, R51, 0x11 ;  /* 0x0000001133117836 */ /* 0x000fe20000000000 */
[----:B------:R-:W-:-:S02]  /*ca80*/  FSEL R49, R49, -INF , !P1 ;  /* 0xff80000031317808 */ /* 0x000fc40004800000 */
[-C--:B------:R-:W-:Y:S01]  /*ca90*/  ISETP.GE.AND P6, PT, R25, R58.reuse, PT ;  /* 0x0000003a1900720c */ /* 0x080fe20003fc6270 */
[----:B------:R-:W-:Y:S01]  /*caa0*/  VIADD R25, R51, 0x19 ;  /* 0x0000001933197836 */ /* 0x000fe20000000000 */
[-C--:B------:R-:W-:Y:S01]  /*cab0*/  ISETP.GE.AND P2, PT, R17, R58.reuse, PT ;  /* 0x0000003a1100720c */ /* 0x080fe20003f46270 */
[----:B------:R-:W3:Y:S01]  /*cac0*/  MUFU.TANH R157, R70 ;  /* 0x00000046009d7308 */ /* 0x000ee20000002400 */
[----:B------:R-:W-:Y:S01]  /*cad0*/  HMMA.16816.F32.BF16 R40, R44, R26, R40 ;  /* 0x0000001a2c28723c */ /* 0x000fe20000041828 */
[----:B------:R-:W-:Y:S02]  /*cae0*/  FSEL R17, R0, -INF , !P1 ;  /* 0xff80000000117808 */ /* 0x000fe40004800000 */
[-C--:B------:R-:W-:Y:S01]  /*caf0*/  ISETP.GE.AND P5, PT, R25, R58.reuse, PT ;  /* 0x0000003a1900720c */ /* 0x080fe20003fa6270 */
[----:B------:R-:W-:Y:S01]  /*cb00*/  VIADD R25, R51, 0x20 ;  /* 0x0000002033197836 */ /* 0x000fe20000000000 */
[----:B------:R-:W-:Y:S02]  /*cb10*/  P2R R16, PR, RZ, 0x4 ;  /* 0x00000004ff107803 */ /* 0x000fe40000000000 */
[----:B------:R-:W-:Y:S01]  /*cb20*/  FSEL R53, R59, -INF , !P0 ;  /* 0xff8000003b357808 */ /* 0x000fe20004000000 */
[C---:B--2---:R-:W-:Y:S01]  /*cb30*/  HMMA.16816.F32.BF16 R28, R8.reuse, R20, R28 ;  /* 0x00000014081c723c */ /* 0x044fe2000004181c */
[----:B------:R-:W-:Y:S01]  /*cb40*/  ISETP.GE.AND P2, PT, R25, R58, PT ;  /* 0x0000003a1900720c */ /* 0x000fe20003f46270 */
[----:B------:R-:W-:Y:S01]  /*cb50*/  VIADD R21, R51, 0x21 ;  /* 0x0000002133157836 */ /* 0x000fe20000000000 */
[----:B------:R-:W2:Y:S01]  /*cb60*/  LDSM.16.M88.4 R24, [R161+0x5800] ;  /* 0x00580000a118783b */ /* 0x000ea20000000200 */
[----:B------:R-:W-:Y:S01]  /*cb70*/  FSEL R7, R7, -INF , !P0 ;  /* 0xff80000007077808 */ /* 0x000fe20004000000 */
[-C--:B------:R-:W-:Y:S01]  /*cb80*/  FMUL.FTZ R63, R65, R6.reuse ;  /* 0x00000006413f7220 */ /* 0x080fe20000410000 */
[----:B------:R-:W-:Y:S01]  /*cb90*/  FSEL R78, R78, -INF , !P3 ;  /* 0xff8000004e4e7808 */ /* 0x000fe20005800000 */
[----:B------:R-:W-:Y:S01]  /*cba0*/  FMUL.FTZ R65, R67, R6 ;  /* 0x0000000643417220 */ /* 0x000fe20000410000 */
[----:B------:R-:W-:Y:S01]  /*cbb0*/  HMMA.16816.F32.BF16 R12, R8, R22, R12 ;  /* 0x00000016080c723c */ /* 0x000fe2000004180c */
[----:B------:R-:W-:Y:S01]  /*cbc0*/  VIADD R9, R51, 0x38 ;  /* 0x0000003833097836 */ /* 0x000fe20000000000 */
[-C--:B------:R-:W-:Y:S01]  /*cbd0*/  ISETP.GE.AND P1, PT, R21, R58.reuse, PT ;  /* 0x0000003a1500720c */ /* 0x080fe20003f26270 */
[----:B------:R-:W-:Y:S01]  /*cbe0*/  VIADD R21, R51, 0x29 ;  /* 0x0000002933157836 */ /* 0x000fe20000000000 */
[----:B------:R-:W-:Y:S01]  /*cbf0*/  FSEL R48, R48, -INF , !P3 ;  /* 0xff80000030307808 */ /* 0x000fe20005800000 */
[----:B------:R-:W4:Y:S01]  /*cc00*/  MUFU.TANH R129, R129 ;  /* 0x0000008100817308 */ /* 0x000f220000002400 */
[----:B------:R-:W-:Y:S01]  /*cc10*/  FSEL R73, R79, -INF , !P6 ;  /* 0xff8000004f497808 */ /* 0x000fe20007000000 */
[C---:B------:R-:W-:Y:S01]  /*cc20*/  VIADD R23, R51.reuse, 0x60 ;  /* 0x0000006033177836 */ /* 0x040fe20000000000 */
[----:B------:R-:W-:Y:S01]  /*cc30*/  HMMA.16816.F32.BF16 R40, R32, R18, R40 ;  /* 0x000000122028723c */ /* 0x000fe20000041828 */
[C---:B------:R-:W-:Y:S01]  /*cc40*/  VIADD R19, R51.reuse, 0x28 ;  /* 0x0000002833137836 */ /* 0x040fe20000000000 */
[----:B------:R-:W-:Y:S01]  /*cc50*/  ISETP.NE.AND P3, PT, R16, RZ, PT ;  /* 0x000000ff1000720c */ /* 0x000fe20003f65270 */
[----:B------:R-:W-:Y:S01]  /*cc60*/  VIADD R67, R51, 0x31 ;  /* 0x0000003133437836 */ /* 0x000fe20000000000 */
[----:B------:R-:W-:Y:S01]  /*cc70*/  FSEL R77, R77, -INF , !P4 ;  /* 0xff8000004d4d7808 */ /* 0x000fe20006000000 */
[----:B------:R-:W-:Y:S01]  /*cc80*/  MUFU.TANH R63, R63 ;  /* 0x0000003f003f7308 */ /* 0x000fe20000002400 */
[----:B------:R-:W-:Y:S01]  /*cc90*/  ISETP.GE.AND P0, PT, R19, R58, PT ;  /* 0x0000003a1300720c */ /* 0x000fe20003f06270 */
[----:B------:R-:W-:Y:S01]  /*cca0*/  FMUL.FTZ R0, R66, R6 ;  /* 0x0000000642007220 */ /* 0x000fe20000410000 */
[C---:B-1----:R-:W-:Y:S01]  /*ccb0*/  HMMA.16816.F32.BF16 R28, R44.reuse, R36, R28 ;  /* 0x000000242c1c723c */ /* 0x042fe2000004181c */
[----:B------:R-:W-:Y:S01]  /*ccc0*/  FSEL R19, R82, -INF , !P6 ;  /* 0xff80000052137808 */ /* 0x000fe20007000000 */
[----:B------:R-:W-:Y:S01]  /*ccd0*/  VIADD R37, R51, 0x30 ;  /* 0x0000003033257836 */ /* 0x000fe20000000000 */
[-C--:B------:R-:W-:Y:S01]  /*cce0*/  ISETP.GE.AND P6, PT, R9, R58.reuse, PT ;  /* 0x0000003a0900720c */ /* 0x080fe20003fc6270 */
[----:B------:R-:W-:Y:S01]  /*ccf0*/  VIADD R9, R51, 0x39 ;  /* 0x0000003933097836 */ /* 0x000fe20000000000 */
[----:B------:R-:W-:Y:S01]  /*cd00*/  FSEL R69, R76, -INF , !P4 ;  /* 0xff8000004c457808 */ /* 0x000fe20006000000 */
[----:B------:R-:W1:Y:S01]  /*cd10*/  MUFU.TANH R65, R65 ;  /* 0x0000004100417308 */ /* 0x000e620000002400 */
[----:B------:R-:W-:Y:S01]  /*cd20*/  ISETP.GE.AND P4, PT, R21, R58, PT ;  /* 0x0000003a1500720c */ /* 0x000fe20003f86270 */
[----:B------:R-:W-:Y:S01]  /*cd30*/  HMMA.16816.F32.BF16 R12, R44, R38, R12 ;  /* 0x000000262c0c723c */ /* 0x000fe2000004180c */
[----:B------:R-:W-:Y:S01]  /*cd40*/  FSEL R21, R81, -INF , !P3 ;  /* 0xff80000051157808 */ /* 0x000fe20005800000 */
[----:B------:R-:W-:Y:S01]  /*cd50*/  VIADD R11, R51, 0x51 ;  /* 0x00000051330b7836 */ /* 0x000fe20000000000 */
[----:B------:R-:W-:Y:S01]  /*cd60*/  FSEL R81, R86, -INF , !P5 ;  /* 0xff80000056517808 */ /* 0x000fe20006800000 */
[-C--:B------:R-:W-:Y:S01]  /*cd70*/  FMUL.FTZ R64, R64, R6.reuse ;  /* 0x0000000640407220 */ /* 0x080fe20000410000 */
[----:B------:R-:W-:Y:S01]  /*cd80*/  FSEL R203, R84, -INF , !P5 ;  /* 0xff80000054cb7808 */ /* 0x000fe20006800000 */
[----:B------:R-:W1:Y:S01]  /*cd90*/  MUFU.TANH R159, R71 ;  /* 0x00000047009f7308 */ /* 0x000e620000002400 */
[----:B------:R-:W-:Y:S01]  /*cda0*/  FSEL R75, R80, -INF , !P3 ;  /* 0xff800000504b7808 */ /* 0x000fe20005800000 */
[----:B------:R-:W-:Y:S01]  /*cdb0*/  FMUL.FTZ R8, R41, R6 ;  /* 0x0000000629087220 */ /* 0x000fe20000410000 */
[-C--:B------:R-:W-:Y:S01]  /*cdc0*/  ISETP.GE.AND P5, PT, R9, R58.reuse, PT ;  /* 0x0000003a0900720c */ /* 0x080fe20003fa6270 */
[----:B------:R-:W-:Y:S01]  /*cdd0*/  VIADD R9, R51, 0x40 ;  /* 0x0000004033097836 */ /* 0x000fe20000000000 */
[----:B------:R-:W-:Y:S01]  /*cde0*/  ISETP.GE.AND P3, PT, R55, R58, PT ;  /* 0x0000003a3700720c */ /* 0x000fe20003f66270 */
[C---:B--2---:R-:W-:Y:S01]  /*cdf0*/  HMMA.16816.F32.BF16 R28, R32.reuse, R24, R28 ;  /* 0x00000018201c723c */ /* 0x044fe2000004181c */
[----:B------:R-:W-:Y:S01]  /*ce00*/  FSEL R105, R89, -INF , !P2 ;  /* 0xff80000059697808 */ /* 0x000fe20005000000 */
[----:B------:R-:W-:Y:S01]  /*ce10*/  MUFU.TANH R117, R60 ;  /* 0x0000003c00757308 */ /* 0x000fe20000002400 */
[----:B------:R-:W-:Y:S01]  /*ce20*/  FSEL R97, R85, -INF , !P3 ;  /* 0xff80000055617808 */ /* 0x000fe20005800000 */
[-C--:B------:R-:W-:Y:S01]  /*ce30*/  FMUL.FTZ R40, R40, R6.reuse ;  /* 0x0000000628287220 */ /* 0x080fe20000410000 */
[----:B------:R-:W-:Y:S01]  /*ce40*/  FSEL R83, R83, -INF , !P3 ;  /* 0xff80000053537808 */ /* 0x000fe20005800000 */
[----:B------:R-:W-:Y:S01]  /*ce50*/  FMUL.FTZ R42, R42, R6 ;  /* 0x000000062a2a7220 */ /* 0x000fe20000410000 */
[----:B------:R-:W-:Y:S01]  /*ce60*/  ISETP.GE.AND P3, PT, R9, R58, PT ;  /* 0x0000003a0900720c */ /* 0x000fe20003f66270 */
[----:B------:R-:W-:Y:S01]  /*ce70*/  HMMA.16816.F32.BF16 R24, R32, R26, R12 ;  /* 0x0000001a2018723c */ /* 0x000fe2000004180c */
[----:B------:R-:W-:Y:S01]  /*ce80*/  VIADD R9, R51, 0x41 ;  /* 0x0000004133097836 */ /* 0x000fe20000000000 */
[----:B------:R-:W-:Y:S01]  /*ce90*/  FSEL R107, R87, -INF , !P2 ;  /* 0xff800000576b7808 */ /* 0x000fe20005000000 */
[----:B------:R-:W2:Y:S01]  /*cea0*/  MUFU.TANH R127, R62 ;  /* 0x0000003e007f7308 */ /* 0x000ea20000002400 */
[----:B------:R-:W-:Y:S01]  /*ceb0*/  FSEL R197, R90, -INF , !P1 ;  /* 0xff8000005ac57808 */ /* 0x000fe20004800000 */
[----:B------:R-:W-:Y:S01]  /*cec0*/  FMUL.FTZ R43, R43, R6 ;  /* 0x000000062b2b7220 */ /* 0x000fe20000410000 */
[----:B------:R-:W-:Y:S01]  /*ced0*/  ISETP.GE.AND P2, PT, R9, R58, PT ;  /* 0x0000003a0900720c */ /* 0x000fe20003f46270 */
[C---:B------:R-:W-:Y:S01]  /*cee0*/  VIADD R9, R51.reuse, 0x48 ;  /* 0x0000004833097836 */ /* 0x040fe20000000000 */
[----:B------:R-:W-:Y:S01]  /*cef0*/  FSEL R193, R88, -INF , !P1 ;  /* 0xff80000058c17808 */ /* 0x000fe20004800000 */
[----:B------:R-:W-:Y:S01]  /*cf00*/  VIADD R15, R51, 0x58 ;  /* 0x00000058330f7836 */ /* 0x000fe20000000000 */
[----:B------:R-:W-:Y:S01]  /*cf10*/  FSEL R199, R94, -INF , !P0 ;  /* 0xff8000005ec77808 */ /* 0x000fe20004000000 */
[----:B------:R-:W-:Y:S01]  /*cf20*/  FMUL.FTZ R30, R30, R6 ;  /* 0x000000061e1e7220 */ /* 0x000fe20000410000 */
[----:B------:R-:W-:Y:S01]  /*cf30*/  FSEL R109, R91, -INF , !P0 ;  /* 0xff8000005b6d7808 */ /* 0x000fe20004000000 */
[----:B------:R-:W-:Y:S01]  /*cf40*/  MUFU.TANH R143, R143 ;  /* 0x0000008f008f7308 */ /* 0x000fe20000002400 */
[-C--:B------:R-:W-:Y:S01]  /*cf50*/  ISETP.GE.AND P1, PT, R9, R58.reuse, PT ;  /* 0x0000003a0900720c */ /* 0x080fe20003f26270 */
[----:B------:R-:W-:Y:S01]  /*cf60*/  VIADD R9, R51, 0x49 ;  /* 0x0000004933097836 */ /* 0x000fe20000000000 */
[----:B------:R-:W-:Y:S01]  /*cf70*/  ISETP.GE.AND P0, PT, R37, R58, PT ;  /* 0x0000003a2500720c */ /* 0x000fe20003f06270 */
[-C--:B------:R-:W-:Y:S01]  /*cf80*/  FMUL.FTZ R28, R28, R6.reuse ;  /* 0x000000061c1c7220 */ /* 0x080fe20000410000 */
[----:B------:R-:W-:Y:S01]  /*cf90*/  FSEL R137, R137, -INF , !P2 ;  /* 0xff80000089897808 */ /* 0x000fe20005000000 */
[-C--:B------:R-:W-:Y:S01]  /*cfa0*/  FMUL.FTZ R24, R24, R6.reuse ;  /* 0x0000000618187220 */ /* 0x080fe20000410000 */
[----:B------:R-:W-:Y:S01]  /*cfb0*/  FSEL R113, R113, -INF , !P0 ;  /* 0xff80000071717808 */ /* 0x000fe20004000000 */
[----:B------:R-:W-:Y:S01]  /*cfc0*/  MUFU.TANH R141, R141 ;  /* 0x0000008d008d7308 */ /* 0x000fe20000002400 */
[----:B------:R-:W-:Y:S01]  /*cfd0*/  FSEL R155, R155, -INF , !P0 ;  /* 0xff8000009b9b7808 */ /* 0x000fe20004000000 */
[-C--:B------:R-:W-:Y:S01]  /*cfe0*/  FMUL.FTZ R10, R29, R6.reuse ;  /* 0x000000061d0a7220 */ /* 0x080fe20000410000 */
[----:B------:R-:W-:Y:S01]  /*cff0*/  FSEL R145, R145, -INF , !P2 ;  /* 0xff80000091917808 */ /* 0x000fe20005000000 */
[-C--:B------:R-:W-:Y:S01]  /*d000*/  FMUL.FTZ R31, R31, R6.reuse ;  /* 0x000000061f1f7220 */ /* 0x080fe20000410000 */
[----:B------:R-:W-:Y:S01]  /*d010*/  FSEL R201, R93, -INF , !P4 ;  /* 0xff8000005dc97808 */ /* 0x000fe20006000000 */
[----:B------:R-:W-:Y:S01]  /*d020*/  FMUL.FTZ R26, R26, R6 ;  /* 0x000000061a1a7220 */ /* 0x000fe20000410000 */
[----:B------:R-:W-:Y:S01]  /*d030*/  FSEL R195, R92, -INF , !P4 ;  /* 0xff8000005cc37808 */ /* 0x000fe20006000000 */
[----:B------:R-:W2:Y:S01]  /*d040*/  MUFU.TANH R149, R149 ;  /* 0x0000009500957308 */ /* 0x000ea20000002400 */
[-C--:B------:R-:W-:Y:S01]  /*d050*/  ISETP.GE.AND P0, PT, R9, R58.reuse, PT ;  /* 0x0000003a0900720c */ /* 0x080fe20003f06270 */
[----:B------:R-:W-:Y:S01]  /*d060*/  VIADD R9, R51, 0x50 ;  /* 0x0000005033097836 */ /* 0x000fe20000000000 */
[-C--:B------:R-:W-:Y:S01]  /*d070*/  ISETP.GE.AND P2, PT, R23, R58.reuse, PT ;  /* 0x0000003a1700720c */ /* 0x080fe20003f46270 */
[----:B------:R-:W-:Y:S01]  /*d080*/  VIADD R23, R51, 0x61 ;  /* 0x0000006133177836 */ /* 0x000fe20000000000 */
[----:B------:R-:W-:Y:S01]  /*d090*/  ISETP.GE.AND P4, PT, R67, R58, PT ;  /* 0x0000003a4300720c */ /* 0x000fe20003f86270 */
[----:B------:R-:W-:Y:S01]  /*d0a0*/  FMUL.FTZ R25, R25, R6 ;  /* 0x0000000619197220 */ /* 0x000fe20000410000 */
[----:B------:R-:W-:Y:S01]  /*d0b0*/  FSEL R151, R151, -INF , !P3 ;  /* 0xff80000097977808 */ /* 0x000fe20005800000 */
[----:B------:R-:W2:Y:S01]  /*d0c0*/  MUFU.TANH R139, R139 ;  /* 0x0000008b008b7308 */ /* 0x000ea20000002400 */
[----:B------:R-:W-:Y:S01]  /*d0d0*/  FSEL R147, R147, -INF , !P3 ;  /* 0xff80000093937808 */ /* 0x000fe20005800000 */
[----:B------:R-:W-:Y:S01]  /*d0e0*/  VIADD R13, R51, 0x59 ;  /* 0x00000059330d7836 */ /* 0x000fe20000000000 */
[----:B------:R-:W-:Y:S01]  /*d0f0*/  ISETP.GE.AND P3, PT, R11, R58, PT ;  /* 0x0000003a0b00720c */ /* 0x000fe20003f66270 */
[----:B------:R-:W-:Y:S01]  /*d100*/  VIADD R11, R51, 0x70 ;  /* 0x00000070330b7836 */ /* 0x000fe20000000000 */
[----:B------:R-:W-:Y:S01]  /*d110*/  FSEL R125, R125, -INF , !P4 ;  /* 0xff8000007d7d7808 */ /* 0x000fe20006000000 */
[----:B------:R-:W-:-:S04]  /*d120*/  DEPBAR.LE SB0, 0x0 ;  /* 0x000080000000791a */ /* 0x000fc80000000000 */
[----:B------:R-:W-:Y:S01]  /*d130*/  MUFU.TANH R37, R30 ;  /* 0x0000001e00257308 */ /* 0x000fe20000002400 */
[----:B------:R-:W-:Y:S02]  /*d140*/  FSEL R153, R153, -INF , !P4 ;  /* 0xff80000099997808 */ /* 0x000fe40006000000 */
[----:B---3--:R-:W-:Y:S02]  /*d150*/  FSEL R157, R157, -INF , !P6 ;  /* 0xff8000009d9d7808 */ /* 0x008fe40007000000 */
[----:B------:R-:W-:Y:S02]  /*d160*/  FSEL R135, R135, -INF , !P6 ;  /* 0xff80000087877808 */ /* 0x000fe40007000000 */
[-C--:B------:R-:W-:Y:S01]  /*d170*/  ISETP.GE.AND P4, PT, R9, R58.reuse, PT ;  /* 0x0000003a0900720c */ /* 0x080fe20003f86270 */
[----:B------:R3:W-:Y:S01]  /*d180*/  MUFU.TANH R30, R24 ;  /* 0x00000018001e7308 */ /* 0x0007e20000002400 */
[----:B------:R-:W-:Y:S01]  /*d190*/  ISETP.GE.AND P6, PT, R23, R58, PT ;  /* 0x0000003a1700720c */ /* 0x000fe20003fc6270 */
[----:B------:R-:W-:Y:S01]  /*d1a0*/  VIADD R23, R51, 0x68 ;  /* 0x0000006833177836 */ /* 0x000fe20000000000 */
[----:B----4-:R-:W-:-:S02]  /*d1b0*/  FSEL R129, R129, -INF , !P3 ;  /* 0xff80000081817808 */ /* 0x010fc40005800000 */
[----:B------:R-:W-:Y:S02]  /*d1c0*/  FSEL R119, R119, -INF , !P3 ;  /* 0xff80000077777808 */ /* 0x000fe40005800000 */
[----:B------:R-:W-:Y:S01]  /*d1d0*/  P2R R12, PR, RZ, 0x4 ;  /* 0x00000004ff0c7803 */ /* 0x000fe20000000000 */
[----:B------:R-:W-:Y:S01]  /*d1e0*/  MUFU.TANH R115, R61 ;  /* 0x0000003d00737308 */ /* 0x000fe20000002400 */
[-C--:B------:R-:W-:Y:S01]  /*d1f0*/  ISETP.GE.AND P3, PT, R11, R58.reuse, PT ;  /* 0x0000003a0b00720c */ /* 0x080fe20003f66270 */
[----:B------:R-:W-:Y:S01]  /*d200*/  VIADD R11, R51, 0x71 ;  /* 0x00000071330b7836 */ /* 0x000fe20000000000 */
[----:B------:R-:W-:Y:S02]  /*d210*/  ISETP.GE.AND P2, PT, R15, R58, PT ;  /* 0x0000003a0f00720c */ /* 0x000fe40003f46270 */
[----:B-1----:R-:W-:Y:S02]  /*d220*/  FSEL R65, R65, -INF , !P6 ;  /* 0xff80000041417808 */ /* 0x002fe40007000000 */
[----:B------:R-:W-:Y:S01]  /*d230*/  FSEL R63, R63, -INF , !P6 ;  /* 0xff8000003f3f7808 */ /* 0x000fe20007000000 */
[----:B------:R-:W1:Y:S01]  /*d240*/  MUFU.TANH R111, R111 ;  /* 0x0000006f006f7308 */ /* 0x000e620000002400 */
[----:B------:R-:W-:Y:S01]  /*d250*/  ISETP.NE.AND P6, PT, R50, 0x1, PT ;  /* 0x000000013200780c */ /* 0x000fe20003fc5270 */
[----:B---3--:R-:W-:Y:S01]  /*d260*/  FMUL.FTZ R24, R27, R6 ;  /* 0x000000061b187220 */ /* 0x008fe20000410000 */
[----:B------:R-:W-:-:S02]  /*d270*/  FSEL R159, R159, -INF , !P5 ;  /* 0xff8000009f9f7808 */ /* 0x000fc40006800000 */
[----:B------:R-:W-:Y:S02]  /*d280*/  FSEL R133, R133, -INF , !P5 ;  /* 0xff80000085857808 */ /* 0x000fe40006800000 */
[----:B--2---:R-:W-:Y:S01]  /*d290*/  FSEL R127, R127, -INF , !P2 ;  /* 0xff8000007f7f7808 */ /* 0x004fe20005000000 */
[----:B------:R-:W-:Y:S01]  /*d2a0*/  MUFU.TANH R59, R64 ;  /* 0x00000040003b7308 */ /* 0x000fe20000002400 */
[----:B------:R-:W-:Y:S02]  /*d2b0*/  FSEL R117, R117, -INF , !P2 ;  /* 0xff80000075757808 */ /* 0x000fe40005000000 */
[-C--:B------:R-:W-:Y:S01]  /*d2c0*/  ISETP.GE.AND P5, PT, R23, R58.reuse, PT ;  /* 0x0000003a1700720c */ /* 0x080fe20003fa6270 */
[----:B------:R-:W-:Y:S01]  /*d2d0*/  VIADD R23, R51, 0x69 ;  /* 0x0000006933177836 */ /* 0x000fe20000000000 */
[----:B------:R-:W-:Y:S01]  /*d2e0*/  ISETP.GE.AND P2, PT, R11, R58, PT ;  /* 0x0000003a0b00720c */ /* 0x000fe20003f46270 */
[----:B------:R-:W-:Y:S01]  /*d2f0*/  VIADD R11, R51, 0x78 ;  /* 0x00000078330b7836 */ /* 0x000fe20000000000 */
[----:B------:R-:W-:Y:S01]  /*d300*/  FSEL R149, R149, -INF , !P1 ;  /* 0xff80000095957808 */ /* 0x000fe20004800000 */
[----:B------:R-:W2:Y:S01]  /*d310*/  MUFU.TANH R0, R0 ;  /* 0x0000000000007308 */ /* 0x000ea20000002400 */
[----:B------:R-:W-:Y:S01]  /*d320*/  FSEL R143, R143, -INF , !P1 ;  /* 0xff8000008f8f7808 */ /* 0x000fe20004800000 */
[----:B------:R-:W-:Y:S01]  /*d330*/  VIADD R51, R51, 0x79 ;  /* 0x0000007933337836 */ /* 0x000fe20000000000 */
[----:B------:R-:W-:-:S02]  /*d340*/  FSEL R139, R139, -INF , !P0 ;  /* 0xff8000008b8b7808 */ /* 0x000fc40004000000 */
[----:B------:R-:W-:Y:S02]  /*d350*/  FSEL R141, R141, -INF , !P0 ;  /* 0xff8000008d8d7808 */ /* 0x000fe40004000000 */
[----:B------:R-:W-:Y:S01]  /*d360*/  ISETP.NE.AND P0, PT, R12, RZ, PT ;  /* 0x000000ff0c00720c */ /* 0x000fe20003f05270 */
[----:B------:R-:W3:Y:S01]  /*d370*/  MUFU.TANH R9, R28 ;  /* 0x0000001c00097308 */ /* 0x000ee20000002400 */
[----:B------:R-:W-:Y:S02]  /*d380*/  ISETP.GE.AND P1, PT, R13, R58, PT ;  /* 0x0000003a0d00720c */ /* 0x000fe40003f26270 */
[----:B------:R-:W-:Y:S02]  /*d390*/  FSEL R131, R131, -INF , !P4 ;  /* 0xff80000083837808 */ /* 0x000fe40006000000 */
[----:B------:R-:W-:Y:S02]  /*d3a0*/  FSEL R121, R121, -INF , !P4 ;  /* 0xff80000079797808 */ /* 0x000fe40006000000 */
[----:B-1----:R-:W-:Y:S01]  /*d3b0*/  FSEL R111, R111, -INF , !P1 ;  /* 0xff8000006f6f7808 */ /* 0x002fe20004800000 */
[----:B------:R-:W1:Y:S01]  /*d3c0*/  MUFU.TANH R35, R31 ;  /* 0x0000001f00237308 */ /* 0x000e620000002400 */
[----:B------:R-:W-:-:S02]  /*d3d0*/  FSEL R115, R115, -INF , !P1 ;  /* 0xff80000073737808 */ /* 0x000fc40004800000 */
[----:B--2---:R-:W-:Y:S02]  /*d3e0*/  FSEL R67, R0, -INF , !P0 ;  /* 0xff80000000437808 */ /* 0x004fe40004000000 */
[----:B------:R-:W-:Y:S02]  /*d3f0*/  FSEL R59, R59, -INF , !P0 ;  /* 0xff8000003b3b7808 */ /* 0x000fe40004000000 */
[-C--:B------:R-:W-:Y:S01]  /*d400*/  ISETP.GE.AND P4, PT, R23, R58.reuse, PT ;  /* 0x0000003a1700720c */ /* 0x080fe20003f86270 */
[----:B------:R-:W2:Y:S01]  /*d410*/  MUFU.TANH R55, R40 ;  /* 0x0000002800377308 */ /* 0x000ea20000002400 */
[-C--:B------:R-:W-:Y:S02]  /*d420*/  ISETP.GE.AND P1, PT, R11, R58.reuse, PT ;  /* 0x0000003a0b00720c */ /* 0x080fe40003f26270 */
[----:B------:R-:W-:Y:S02]  /*d430*/  ISETP.GE.AND P0, PT, R51, R58, PT ;  /* 0x0000003a3300720c */ /* 0x000fe40003f06270 */
[----:B------:R-:W-:-:S02]  /*d440*/  FSEL R37, R37, -INF , !P3 ;  /* 0xff80000025257808 */ /* 0x000fc40005800000 */
[----:B---3--:R-:W-:Y:S01]  /*d450*/  FSEL R33, R9, -INF , !P3 ;  /* 0xff80000009217808 */ /* 0x008fe20005800000 */
[----:B------:R-:W3:Y:S01]  /*d460*/  MUFU.TANH R8, R8 ;  /* 0x0000000800087308 */ /* 0x000ee20000002400 */
[----:B------:R-:W-:Y:S02]  /*d470*/  FSEL R30, R30, -INF , !P1 ;  /* 0xff8000001e1e7808 */ /* 0x000fe40004800000 */
[----:B-1----:R-:W-:-:S05]  /*d480*/  FSEL R35, R35, -INF , !P2 ;  /* 0xff80000023237808 */ /* 0x002fca0005000000 */
        /* <DEDUP_REMOVED lines=8> */
[----:B------:R-:W2:Y:S01]  /*d510*/  MUFU.TANH R24, R24 ;  /* 0x0000001800187308 */ /* 0x000ea20000002400 */
[----:B---3--:R-:W-:-:S07]  /*d520*/  FSEL R27, R10, -INF , !P2 ;  /* 0xff8000000a1b7808 */ /* 0x008fce0005000000 */
[----:B------:R-:W3:Y:S01]  /*d530*/  MUFU.TANH R28, R25 ;  /* 0x00000019001c7308 */ /* 0x000ee20000002400 */
[----:B-1----:R-:W-:Y:S02]  /*d540*/  FSEL R31, R31, -INF , !P1 ;  /* 0xff8000001f1f7808 */ /* 0x002fe40004800000 */
[----:B--2---:R-:W-:Y:S02]  /*d550*/  FSEL R24, R24, -INF , !P0 ;  /* 0xff80000018187808 */ /* 0x004fe40004000000 */
[----:B---3--:R-:W-:Y:S01]  /*d560*/  FSEL R28, R28, -INF , !P0 ;  /* 0xff8000001c1c7808 */ /* 0x008fe20004000000 */
        /* <DEDUP_REMOVED lines=15> */
.L_x_9571:
        /* <DEDUP_REMOVED lines=60> */
.L_x_9572:
[----:B------:R-:W-:Y:S05]  /*da20*/  BSYNC.RECONVERGENT B0 ;  /* 0x0000000000007941 */ /* 0x000fea0003800200 */
.L_x_9570:
        /* <DEDUP_REMOVED lines=58> */
.L_x_9569:
[----:B------:R-:W-:Y:S05]  /*ddd0*/  BSYNC.RECONVERGENT B1 ;  /* 0x0000000000017941 */ /* 0x000fea0003800200 */
.L_x_9568:
        /* <DEDUP_REMOVED lines=29> */
[----:B------:R-:W-:Y:S02]  /*dfb0*/  FMNMX3.FTZ R5, R2, R35, R31, !PT ;  /* 0x0000002302057276 */ /* 0x000fe4000781001f */
[----:B------:R-:W-:-:S02]  /*dfc0*/  LEA R164, R164, UR6, 0x1 ;  /* 0x00000006a4a47c11 */ /* 0x000fc4000f8e08ff */
[----:B-1----:R-:W-:Y:S02]  /*dfd0*/  FMNMX.FTZ R8, R24, R5, !PT ;  /* 0x0000000518087209 */ /* 0x002fe40007810000 */
[----:B------:R-:W-:Y:S01]  /*dfe0*/  FMNMX3.FTZ R5, R0, R45, R33, !PT ;  /* 0x0000002d00057276 */ /* 0x000fe20007810021 */
[----:B------:R-:W-:Y:S01]  /*dff0*/  LDSM.16.MT88.4 R92, [R164+0x6000] ;  /* 0x00600000a45c783b */ /* 0x000fe20000004200 */
[-C--:B------:R-:W-:Y:S02]  /*e000*/  IADD3 R106, PT, PT, R4, R164.reuse, RZ ;  /* 0x000000a4046a7210 */ /* 0x080fe40007ffe0ff */
[----:B------:R-:W-:Y:S01]  /*e010*/  FMNMX3.FTZ R5, R5, R27, R30, !PT ;  /* 0x0000001b05057276 */ /* 0x000fe2000781001e */
[----:B------:R-:W1:Y:S01]  /*e020*/  SHFL.BFLY PT, R9, R8, 0x2, 0x1f ;  /* 0x0c401f0008097f89 */ /* 0x000e6200000e0000 */
[C---:B------:R-:W-:Y:S02]  /*e030*/  IADD3 R160, PT, PT, R3.reuse, R164, RZ ;  /* 0x000000a403a07210 */ /* 0x040fe40007ffe0ff */
[----:B------:R-:W-:Y:S01]  /*e040*/  FMNMX.FTZ R6, R28, R5, !PT ;  /* 0x000000051c067209 */ /* 0x000fe20007810000 */
[----:B------:R-:W-:Y:S01]  /*e050*/  LDSM.16.MT88.4 R12, [R106+0x6800] ;  /* 0x006800006a0c783b */ /* 0x000fe20000004200 */
[----:B------:R-:W-:-:S03]  /*e060*/  IADD3 R104, PT, PT, R3, R106, RZ ;  /* 0x0000006a03687210 */ /* 0x000fc60007ffe0ff */
        /* <DEDUP_REMOVED lines=36> */
[----:B------:R-:W5:Y:S01]  /*e2b0*/  LDSM.16.MT88.4 R20, [R164+0x6800] ;  /* 0x00680000a414783b */ /* 0x000f620000004200 */
[-C--:B------:R-:W-:Y:S01]  /*e2c0*/  FFMA.FTZ R58, R107, R25.reuse, -R32 ;  /* 0x000000196b3a7223 */ /* 0x080fe20000010820 */
[----:B------:R-:W-:Y:S01]  /*e2d0*/  MUFU.EX2 R53, R53 ;  /* 0x0000003500357308 */ /* 0x000fe20000000800 */
[--C-:B------:R-:W-:Y:S01]  /*e2e0*/  FFMA.FTZ R105, R105, R25, -R26.reuse ;  /* 0x0000001969697223 */ /* 0x100fe2000001081a */
[----:B---3--:R-:W-:Y:S01]  /*e2f0*/  F2FP.BF16.F32.PACK_AB R69, R46, R51 ;  /* 0x000000332e45723e */ /* 0x008fe200000010ff */
[----:B------:R-:W-:Y:S01]  /*e300*/  LDSM.16.MT88.4 R16, [R160+0x6800] ;  /* 0x00680000a010783b */ /* 0x000fe20000004200 */
[----:B------:R-:W3:Y:S01]  /*e310*/  MUFU.EX2 R48, R8 ;  /* 0x0000000800307308 */ /* 0x000ee20000000800 */
[-CC-:B------:R-:W-:Y:S01]  /*e320*/  FFMA.FTZ R54, R197, R25.reuse, -R26.reuse ;  /* 0x00000019c5367223 */ /* 0x180fe2000001081a */
[-CC-:B------:R-:W-:Y:S01]  /*e330*/  FFMA.FTZ R57, R199, R25.reuse, -R26.reuse ;  /* 0x00000019c7397223 */ /* 0x180fe2000001081a */
[-C--:B------:R-:W-:Y:S01]  /*e340*/  FFMA.FTZ R52, R201, R25.reuse, -R26 ;  /* 0x00000019c9347223 */ /* 0x080fe2000001081a */
[----:B------:R-:W-:Y:S01]  /*e350*/  MUFU.EX2 R44, R44 ;  /* 0x0000002c002c7308 */ /* 0x000fe20000000800 */
[--C-:B------:R-:W-:Y:S01]  /*e360*/  FFMA.FTZ R107, R109, R25, -R32.reuse ;  /* 0x000000196d6b7223 */ /* 0x100fe20000010820 */
[----:B----4-:R-:W-:Y:S01]  /*e370*/  F2FP.BF16.F32.PACK_AB R71, R42, R49 ;  /* 0x000000312a47723e */ /* 0x010fe200000010ff */
[-CC-:B------:R-:W-:Y:S01]  /*e380*/  FFMA.FTZ R56, R195, R25.reuse, -R32.reuse ;  /* 0x00000019c3387223 */ /* 0x180fe20000010820 */
[----:B------:R-:W4:Y:S01]  /*e390*/  MUFU.EX2 R41, R41 ;  /* 0x0000002900297308 */ /* 0x000f220000000800 */
[-C--:B------:R-:W-:Y:S01]  /*e3a0*/  FFMA.FTZ R193, R193, R25.reuse, -R32 ;  /* 0x00000019c1c17223 */ /* 0x080fe20000010820 */
[-CC-:B------:R-:W-:Y:S01]  /*e3b0*/  FFMA.FTZ R60, R125, R25.reuse, -R26.reuse ;  /* 0x000000197d3c7223 */ /* 0x180fe2000001081a */
[-C--:B------:R-:W-:Y:S01]  /*e3c0*/  FFMA.FTZ R62, R159, R25.reuse, -R26 ;  /* 0x000000199f3e7223 */ /* 0x080fe2000001081a */
[----:B------:R-:W-:Y:S01]  /*e3d0*/  MUFU.EX2 R43, R43 ;  /* 0x0000002b002b7308 */ /* 0x000fe20000000800 */
[--C-:B------:R-:W-:Y:S01]  /*e3e0*/  FFMA.FTZ R64, R155, R25, -R32.reuse ;  /* 0x000000199b407223 */ /* 0x100fe20000010820 */
[----:B---3--:R-:W-:Y:S01]  /*e3f0*/  F2FP.BF16.F32.PACK_AB R68, R48, R53 ;  /* 0x000000353044723e */ /* 0x008fe200000010ff */
[----:B------:R-:W3:Y:S01]  /*e400*/  LDSM.16.MT88.4 R8, [R104+0x6800] ;  /* 0x006800006808783b */ /* 0x000ee20000004200 */
[----:B------:R-:W-:Y:S01]  /*e410*/  MUFU.EX2 R38, R38 ;  /* 0x0000002600267308 */ /* 0x000fe20000000800 */
[-CC-:B------:R-:W-:Y:S01]  /*e420*/  FFMA.FTZ R66, R133, R25.reuse, -R32.reuse ;  /* 0x0000001985427223 */ /* 0x180fe20000010820 */
[-CC-:B------:R-:W-:Y:S01]  /*e430*/  FFMA.FTZ R153, R153, R25.reuse, -R32.reuse ;  /* 0x0000001999997223 */ /* 0x180fe20000010820 */
[-C--:B------:R-:W-:Y:S01]  /*e440*/  FFMA.FTZ R108, R135, R25.reuse, -R32 ;  /* 0x00000019876c7223 */ /* 0x080fe20000010820 */
        /* <DEDUP_REMOVED lines=8> */
[----:B------:R-:W4:Y:S01]  /*e4d0*/  MUFU.EX2 R39, R39 ;  /* 0x0000002700277308 */ /* 0x000f220000000800 */
        /* <DEDUP_REMOVED lines=9> */
[-CC-:B------:R-:W-:Y:S01]  /*e570*/  FFMA.FTZ R111, R111, R25.reuse, -R26.reuse ;  /* 0x000000196f6f7223 */ /* 0x180fe2000001081a */
[-C--:B------:R-:W-:Y:S01]  /*e580*/  FFMA.FTZ R129, R129, R25.reuse, -R26 ;  /* 0x0000001981817223 */ /* 0x080fe2000001081a */
[----:B------:R-:W5:Y:S01]  /*e590*/  MUFU.EX2 R3, R3 ;  /* 0x0000000300037308 */ /* 0x000f620000000800 */
[-CC-:B------:R-:W-:Y:S01]  /*e5a0*/  FFMA.FTZ R121, R121, R25.reuse, -R32.reuse ;  /* 0x0000001979797223 */ /* 0x180fe20000010820 */
[-CC-:B------:R-:W-:Y:S01]  /*e5b0*/  FFMA.FTZ R117, R117, R25.reuse, -R32.reuse ;  /* 0x0000001975757223 */ /* 0x180fe20000010820 */
[-CC-:B------:R-:W-:Y:S01]  /*e5c0*/  FFMA.FTZ R128, R63, R25.reuse, -R32.reuse ;  /* 0x000000193f807223 */ /* 0x180fe20000010820 */
[----:B------:R-:W-:Y:S01]  /*e5d0*/  MUFU.EX2 R105, R105 ;  /* 0x0000006900697308 */ /* 0x000fe20000000800 */
[C---:B------:R-:W-:Y:S01]  /*e5e0*/  HMMA.16816.F32.BF16 R96, R68.reuse, R92, RZ ;  /* 0x0000005c4460723c */ /* 0x040fe200000418ff */
[-C--:B------:R-:W-:Y:S01]  /*e5f0*/  FFMA.FTZ R126, R45, R25.reuse, -R32 ;  /* 0x000000192d7e7223 */ /* 0x080fe20000010820 */
[-C--:B------:R-:W-:Y:S01]  /*e600*/  FFMA.FTZ R47, R47, R25.reuse, -R26 ;  /* 0x000000192f2f7223 */ /* 0x080fe2000001081a */
        /* <DEDUP_REMOVED lines=13> */
[----:B------:R-:W-:Y:S01]  /*e6e0*/  HMMA.16816.F32.BF16 R92, R68, R94, RZ ;  /* 0x0000005e445c723c */ /* 0x000fe200000418ff */
[-CC-:B------:R-:W-:Y:S01]  /*e6f0*/  FFMA.FTZ R31, R31, R25.reuse, -R26.reuse ;  /* 0x000000191f1f7223 */ /* 0x180fe2000001081a */
[-C--:B------:R-:W-:Y:S01]  /*e700*/  FFMA.FTZ R194, R24, R25.reuse, -R26 ;  /* 0x0000001918c27223 */ /* 0x080fe2000001081a */
[----:B------:R-:W3:Y:S01]  /*e710*/  MUFU.EX2 R109, R193 ;  /* 0x000000c1006d7308 */ /* 0x000ee20000000800 */
[-CC-:B------:R-:W-:Y:S01]  /*e720*/  FFMA.FTZ R33, R33, R25.reuse, -R32.reuse ;  /* 0x0000001921217223 */ /* 0x180fe20000010820 */
[----:B------:R-:W-:-:S02]  /*e730*/  FFMA.FTZ R30, R30, R25, -R32 ;  /* 0x000000191e1e7223 */ /* 0x000fc40000010820 */
[----:B------:R-:W-:Y:S01]  /*e740*/  MUFU.EX2 R107, R107 ;  /* 0x0000006b006b7308 */ /* 0x000fe20000000800 */
[C---:B------:R-:W-:Y:S03]  /*e750*/  HMMA.16816.F32.BF16 R84, R68.reuse, R86, RZ ;  /* 0x000000564454723c */ /* 0x040fe600000418ff */
[----:B------:R-:W3:Y:S04]  /*e760*/  MUFU.EX2 R56, R56 ;  /* 0x0000003800387308 */ /* 0x000ee80000000800 */
[----:B------:R-:W-:Y:S01]  /*e770*/  MUFU.EX2 R60, R60 ;  /* 0x0000003c003c7308 */ /* 0x000fe20000000800 */
[----:B--2---:R-:W-:Y:S01]  /*e780*/  HMMA.16816.F32.BF16 R72, R68, R4, RZ ;  /* 0x000000044448723c */ /* 0x004fe200000418ff */
[----:B----4-:R-:W-:Y:S01]  /*e790*/  F2FP.BF16.F32.PACK_AB R4, R39, R40 ;  /* 0x000000282704723e */ /* 0x010fe200000010ff */
[----:B------:R-:W-:Y:S01]  /*e7a0*/  FADD.FTZ R40, R40, R41 ;  /* 0x0000002928287221 */ /* 0x000fe20000010000 */
[----:B------:R-:W-:Y:S01]  /*e7b0*/  F2FP.BF16.F32.PACK_AB R5, R38, R43 ;  /* 0x0000002b2605723e */ /* 0x000fe200000010ff */
[----:B------:R-:W-:Y:S01]  /*e7c0*/  MUFU.EX2 R62, R62 ;  /* 0x0000003e003e7308 */ /* 0x000fe20000000800 */
[----:B------:R-:W-:Y:S01]  /*e7d0*/  FADD.FTZ R43, R43, R42 ;  /* 0x0000002a2b2b7221 */ /* 0x000fe20000010000 */
[----:B------:R-:W-:-:S02]  /*e7e0*/  FADD.FTZ R39, R39, R40 ;  /* 0x0000002827277221 */ /* 0x000fc40000010000 */
[----:B------:R-:W-:Y:S01]  /*e7f0*/  HMMA.16816.F32.BF16 R68, R68, R6, RZ ;  /* 0x000000064444723c */ /* 0x000fe200000418ff */
[----:B-1----:R-:W-:Y:S01]  /*e800*/  F2FP.BF16.F32.PACK_AB R6, R29, R36 ;  /* 0x000000241d06723e */ /* 0x002fe200000010ff */
        /* <DEDUP_REMOVED lines=9> */
[----:B------:R2:W-:Y:S01]  /*e8a0*/  MUFU.EX2 R133, R108 ;  /* 0x0000006c00857308 */ /* 0x0005e20000000800 */
[----:B------:R-:W-:-:S03]  /*e8b0*/  FADD.FTZ R34, R3, R34 ;  /* 0x0000002203227221 */ /* 0x000fc60000010000 */
[----:B------:R-:W-:Y:S03]  /*e8c0*/  MUFU.EX2 R66, R66 ;  /* 0x0000004200427308 */ /* 0x000fe60000000800 */
[C---:B------:R-:W-:Y:S01]  /*e8d0*/  HMMA.16816.F32.BF16 R76, R4.reuse, R14, R76 ;  /* 0x0000000e044c723c */ /* 0x040fe2000004184c */
[----:B------:R-:W4:Y:S01]  /*e8e0*/  LDSM.16.MT88.4 R12, [R106+0x7000] ;  /* 0x007000006a0c783b */ /* 0x000f220000004200 */
[----:B------:R-:W-:Y:S04]  /*e8f0*/  MUFU.EX2 R139, R149 ;  /* 0x00000095008b7308 */ /* 0x000fe80000000800 */
[----:B------:R-:W-:Y:S01]  /*e900*/  MUFU.EX2 R110, R110 ;  /* 0x0000006e006e7308 */ /* 0x000fe20000000800 */
[-CC-:B--2---:R-:W-:Y:S01]  /*e910*/  FFMA.FTZ R108, R137, R25.reuse, -R26.reuse ;  /* 0x00000019896c7223 */ /* 0x184fe2000001081a */
[C---:B------:R-:W-:Y:S02]  /*e920*/  HMMA.16816.F32.BF16 R96, R4.reuse, R20, R96 ;  /* 0x000000140460723c */ /* 0x040fe40000041860 */
[----:B------:R-:W-:Y:S04]  /*e930*/  MUFU.EX2 R137, R151 ;  /* 0x0000009700897308 */ /* 0x000fe80000000800 */
[----:B------:R-:W-:Y:S02]  /*e940*/  MUFU.EX2 R108, R108 ;  /* 0x0000006c006c7308 */ /* 0x000fe40000000800 */
[C---:B------:R-:W-:Y:S01]  /*e950*/  HMMA.16816.F32.BF16 R92, R4.reuse, R22, R92 ;  /* 0x00000016045c723c */ /* 0x040fe2000004185c */
[----:B------:R-:W2:Y:S01]  /*e960*/  LDSM.16.MT88.4 R20, [R164+0x7000] ;  /* 0x00700000a414783b */ /* 0x000ea20000004200 */
[----:B------:R-:W-:Y:S04]  /*e970*/  MUFU.EX2 R112, R112 ;  /* 0x0000007000707308 */ /* 0x000fe80000000800 */
[----:B------:R-:W-:Y:S02]  /*e980*/  MUFU.EX2 R143, R145 ;  /* 0x00000091008f7308 */ /* 0x000fe40000000800 */
[C---:B---3--:R-:W-:Y:S02]  /*e990*/  HMMA.16816.F32.BF16 R72, R4.reuse, R8, R72 ;  /* 0x000000080448723c */ /* 0x048fe40000041848 */
[----:B------:R3:W-:Y:S04]  /*e9a0*/  MUFU.EX2 R141, R116 ;  /* 0x00000074008d7308 */ /* 0x0007e80000000800 */
[----:B------:R-:W-:Y:S02]  /*e9b0*/  MUFU.EX2 R114, R114 ;  /* 0x0000007200727308 */ /* 0x000fe40000000800 */
[C---:B------:R-:W-:Y:S01]  /*e9c0*/  HMMA.16816.F32.BF16 R68, R4.reuse, R10, R68 ;  /* 0x0000000a0444723c */ /* 0x040fe20000041844 */
[----:B------:R-:W5:Y:S01]  /*e9d0*/  LDSM.16.MT88.4 R8, [R104+0x7000] ;  /* 0x007000006808783b */ /* 0x000f620000004200 */
[----:B------:R-:W-:Y:S04]  /*e9e0*/  MUFU.EX2 R127, R129 ;  /* 0x00000081007f7308 */ /* 0x000fe80000000800 */
[----:B------:R-:W-:Y:S02]  /*e9f0*/  MUFU.EX2 R118, R118 ;  /* 0x0000007600767308 */ /* 0x000fe40000000800 */
[C---:B------:R-:W-:Y:S01]  /*ea00*/  HMMA.16816.F32.BF16 R88, R4.reuse, R16, R88 ;  /* 0x000000100458723c */ /* 0x040fe20000041858 */
[----:B---3--:R-:W-:Y:S01]  /*ea10*/  FFMA.FTZ R116, R131, R25, -R26 ;  /* 0x0000001983747223 */ /* 0x008fe2000001081a */
        /* <DEDUP_REMOVED lines=16> */
[----:B----4-:R-:W-:Y:S01]  /*eb20*/  HMMA.16816.F32.BF16 R80, R4, R12, R80 ;  /* 0x0000000c0450723c */ /* 0x010fe20000041850 */
        /* <DEDUP_REMOVED lines=10> */
[C---:B--2---:R-:W-:Y:S03]  /*ebd0*/  HMMA.16816.F32.BF16 R96, R4.reuse, R20, R96 ;  /* 0x000000140460723c */ /* 0x044fe60000041860 */
[----:B------:R-:W-:Y:S01]  /*ebe0*/  MUFU.EX2 R45, R55 ;  /* 0x00000037002d7308 */ /* 0x000fe20000000800 */
[----:B----4-:R-:W2:Y:S03]  /*ebf0*/  LDSM.16.MT88.4 R12, [R106+0x7800] ;  /* 0x007800006a0c783b */ /* 0x010ea60000004200 */
[----:B------:R-:W-:Y:S01]  /*ec00*/  MUFU.EX2 R126, R126 ;  /* 0x0000007e007e7308 */ /* 0x000fe20000000800 */
[C---:B------:R-:W-:Y:S01]  /*ec10*/  HMMA.16816.F32.BF16 R92, R4.reuse, R22, R92 ;  /* 0x00000016045c723c */ /* 0x040fe2000004185c */
[----:B------:R-:W4:Y:S02]  /*ec20*/  LDSM.16.MT88.4 R20, [R164+0x7800] ;  /* 0x00780000a414783b */ /* 0x000f240000004200 */
[----:B------:R-:W-:Y:S04]  /*ec30*/  MUFU.EX2 R47, R47 ;  /* 0x0000002f002f7308 */ /* 0x000fe80000000800 */
[----:B------:R1:W-:Y:S01]  /*ec40*/  MUFU.EX2 R35, R37 ;  /* 0x0000002500237308 */ /* 0x0003e20000000800 */
[C---:B-----5:R-:W-:Y:S03]  /*ec50*/  HMMA.16816.F32.BF16 R72, R4.reuse, R8, R72 ;  /* 0x000000080448723c */ /* 0x060fe60000041848 */
[----:B------:R-:W-:Y:S04]  /*ec60*/  MUFU.EX2 R38, R38 ;  /* 0x0000002600267308 */ /* 0x000fe80000000800 */
[----:B------:R-:W-:Y:S01]  /*ec70*/  MUFU.EX2 R31, R31 ;  /* 0x0000001f001f7308 */ /* 0x000fe20000000800 */
[----:B------:R-:W-:Y:S01]  /*ec80*/  HMMA.16816.F32.BF16 R68, R4, R10, R68 ;  /* 0x0000000a0444723c */ /* 0x000fe20000041844 */
[----:B------:R-:W5:Y:S02]  /*ec90*/  LDSM.16.MT88.4 R8, [R104+0x7800] ;  /* 0x007800006808783b */ /* 0x000f640000004200 */
[----:B------:R-:W-:Y:S01]  /*eca0*/  MUFU.EX2 R3, R30 ;  /* 0x0000001e00037308 */ /* 0x000fe20000000800 */
[----:B-1----:R-:W-:-:S03]  /*ecb0*/  FFMA.FTZ R37, R27, R25, -R32 ;  /* 0x000000191b257223 */ /* 0x002fc60000010820 */
[----:B------:R-:W-:Y:S01]  /*ecc0*/  MUFU.EX2 R27, R33 ;  /* 0x00000021001b7308 */ /* 0x000fe20000000800 */
[C---:B---3--:R-:W-:Y:S03]  /*ecd0*/  HMMA.16816.F32.BF16 R88, R4.reuse, R16, R88 ;  /* 0x000000100458723c */ /* 0x048fe60000041858 */
[----:B------:R-:W-:Y:S05]  /*ece0*/  MUFU.EX2 R194, R194 ;  /* 0x000000c200c27308 */ /* 0x000fea0000000800 */
[----:B------:R-:W-:Y:S01]  /*ecf0*/  HMMA.16816.F32.BF16 R84, R4, R18, R84 ;  /* 0x000000120454723c */ /* 0x000fe20000041854 */
[----:B------:R-:W1:Y:S01]  /*ed00*/  LDSM.16.MT88.4 R16, [R160+0x7800] ;  /* 0x00780000a010783b */ /* 0x000e620000004200 */
[----:B------:R-:W-:-:S02]  /*ed10*/  F2FP.BF16.F32.PACK_AB R4, R135, R64 ;  /* 0x000000408704723e */ /* 0x000fc400000010ff */
[----:B------:R-:W-:Y:S01]  /*ed20*/  F2FP.BF16.F32.PACK_AB R5, R60, R125 ;  /* 0x0000007d3c05723e */ /* 0x000fe200000010ff */
[----:B------:R-:W-:Y:S01]  /*ed30*/  FADD.FTZ R125, R125, R52 ;  /* 0x000000347d7d7221 */ /* 0x000fe20000010000 */
[----:B------:R-:W-:Y:S02]  /*ed40*/  F2FP.BF16.F32.PACK_AB R6, R66, R133 ;  /* 0x000000854206723e */ /* 0x000fe400000010ff */
[----:B------:R-:W-:Y:S01]  /*ed50*/  F2FP.BF16.F32.PACK_AB R7, R62, R113 ;  /* 0x000000713e07723e */ /* 0x000fe200000010ff */
[----:B------:R-:W-:-:S04]  /*ed60*/  FADD.FTZ R60, R60, R125 ;  /* 0x0000007d3c3c7221 */ /* 0x000fc80000010000 */
        /* <DEDUP_REMOVED lines=8> */
[C---:B-----5:R-:W-:Y:S08]  /*edf0*/  HMMA.16816.F32.BF16 R72, R4.reuse, R8, R72 ;  /* 0x000000080448723c */ /* 0x060ff00000041848 */
[C---:B------:R-:W-:Y:S01]  /*ee00*/  HMMA.16816.F32.BF16 R68, R4.reuse, R10, R68 ;  /* 0x0000000a0444723c */ /* 0x040fe20000041844 */
[----:B------:R-:W4:Y:S07]  /*ee10*/  LDSM.16.MT88.4 R8, [R104+0x8000] ;  /* 0x008000006808783b */ /* 0x000f2e0000004200 */
[C---:B-1----:R-:W-:Y:S08]  /*ee20*/  HMMA.16816.F32.BF16 R88, R4.reuse, R16, R88 ;  /* 0x000000100458723c */ /* 0x042ff00000041858 */
[----:B------:R-:W-:Y:S01]  /*ee30*/  HMMA.16816.F32.BF16 R84, R4, R18, R84 ;  /* 0x000000120454723c */ /* 0x000fe20000041854 */
[----:B------:R-:W1:Y:S01]  /*ee40*/  LDSM.16.MT88.4 R16, [R160+0x8000] ;  /* 0x00800000a010783b */ /* 0x000e620000004200 */
[----:B------:R-:W-:-:S02]  /*ee50*/  F2FP.BF16.F32.PACK_AB R4, R143, R112 ;  /* 0x000000708f04723e */ /* 0x000fc400000010ff */
[----:B------:R-:W-:Y:S01]  /*ee60*/  F2FP.BF16.F32.PACK_AB R5, R108, R137 ;  /* 0x000000896c05723e */ /* 0x000fe200000010ff */
[----:B------:R-:W-:Y:S01]  /*ee70*/  FADD.FTZ R137, R137, R62 ;  /* 0x0000003e89897221 */ /* 0x000fe20000010000 */
[----:B------:R-:W-:Y:S02]  /*ee80*/  F2FP.BF16.F32.PACK_AB R6, R114, R141 ;  /* 0x0000008d7206723e */ /* 0x000fe400000010ff */
[----:B------:R-:W-:Y:S01]  /*ee90*/  F2FP.BF16.F32.PACK_AB R7, R110, R139 ;  /* 0x0000008b6e07723e */ /* 0x000fe200000010ff */
[----:B------:R-:W-:-:S06]  /*eea0*/  FADD.FTZ R108, R108, R137 ;  /* 0x000000896c6c7221 */ /* 0x000fcc0000010000 */
[C---:B--2---:R-:W-:Y:S08]  /*eeb0*/  HMMA.16816.F32.BF16 R80, R4.reuse, R12, R80 ;  /* 0x0000000c0450723c */ /* 0x044ff00000041850 */
        /* <DEDUP_REMOVED lines=18> */
[----:B---3--:R-:W-:Y:S01]  /*efe0*/  HMMA.16816.F32.BF16 R96, R4, R20, R96 ;  /* 0x000000140460723c */ /* 0x008fe20000041860 */
        /* <DEDUP_REMOVED lines=10> */
[----:B----4-:R-:W-:Y:S01]  /*f090*/  HMMA.16816.F32.BF16 R72, R4, R8, R72 ;  /* 0x000000080448723c */ /* 0x010fe20000041848 */
        /* <DEDUP_REMOVED lines=10> */
[----:B------:R-:W-:-:S04]  /*f140*/  FADD.FTZ R26, R143, R26 ;  /* 0x0000001a8f1a7221 */ /* 0x000fc80000010000 */
[----:B------:R-:W-:Y:S02]  /*f150*/  FADD.FTZ R141, R141, R26 ;  /* 0x0000001a8d8d7221 */ /* 0x000fe40000010000 */
[----:B------:R-:W-:Y:S01]  /*f160*/  HMMA.16816.F32.BF16 R84, R4, R18, R84 ;  /* 0x000000120454723c */ /* 0x000fe20000041854 */
[----:B------:R-:W1:Y:S01]  /*f170*/  LDSM.16.MT88.4 R16, [R106+0x9000] ;  /* 0x009000006a10783b */ /* 0x000e620000004200 */
[----:B---3--:R-:W-:Y:S01]  /*f180*/  F2FP.BF16.F32.PACK_AB R4, R128, R23 ;  /* 0x000000178004723e */ /* 0x008fe200000010ff */
[----:B------:R-:W-:Y:S01]  /*f190*/  FADD.FTZ R114, R114, R141 ;  /* 0x0000008d72727221 */ /* 0x000fe20000010000 */
[----:B------:R-:W-:Y:S02]  /*f1a0*/  F2FP.BF16.F32.PACK_AB R5, R22, R21 ;  /* 0x000000151605723e */ /* 0x000fe400000010ff */
[----:B------:R-:W-:Y:S01]  /*f1b0*/  F2FP.BF16.F32.PACK_AB R6, R126, R45 ;  /* 0x0000002d7e06723e */ /* 0x000fe200000010ff */
[----:B------:R-:W-:Y:S01]  /*f1c0*/  FADD.FTZ R119, R119, R114 ;  /* 0x0000007277777221 */ /* 0x000fe20000010000 */
[----:B------:R-:W-:-:S03]  /*f1d0*/  F2FP.BF16.F32.PACK_AB R7, R47, R20 ;  /* 0x000000142f07723e */ /* 0x000fc600000010ff */
        /* <DEDUP_REMOVED lines=8> */
[----:B-----5:R-:W-:Y:S02]  /*f260*/  HMMA.16816.F32.BF16 R88, R4, R8, R88 ;  /* 0x000000080458723c */ /* 0x020fe40000041858 */
[----:B------:R-:W-:-:S04]  /*f270*/  FADD.FTZ R45, R45, R128 ;  /* 0x000000802d2d7221 */ /* 0x000fc80000010000 */
[----:B------:R-:W-:Y:S02]  /*f280*/  FADD.FTZ R126, R126, R45 ;  /* 0x0000002d7e7e7221 */ /* 0x000fe40000010000 */
        /* <DEDUP_REMOVED lines=8> */
[----:B----4-:R-:W-:Y:S01]  /*f310*/  F2FP.BF16.F32.PACK_AB R4, R28, R27 ;  /* 0x0000001b1c04723e */ /* 0x010fe200000010ff */
[----:B------:R-:W-:Y:S01]  /*f320*/  FADD.FTZ R27, R27, R126 ;  /* 0x0000007e1b1b7221 */ /* 0x000fe20000010000 */
[----:B------:R-:W-:-:S02]  /*f330*/  F2FP.BF16.F32.PACK_AB R5, R38, R35 ;  /* 0x000000232605723e */ /* 0x000fc400000010ff */
[----:B------:R-:W-:Y:S01]  /*f340*/  F2FP.BF16.F32.PACK_AB R6, R24, R3 ;  /* 0x000000031806723e */ /* 0x000fe200000010ff */
[----:B------:R-:W-:Y:S01]  /*f350*/  FADD.FTZ R28, R28, R27 ;  /* 0x0000001b1c1c7221 */ /* 0x000fe20000010000 */
[----:B------:R-:W-:-:S03]  /*f360*/  F2FP.BF16.F32.PACK_AB R7, R194, R31 ;  /* 0x0000001fc207723e */ /* 0x000fc600000010ff */
[----:B------:R-:W-:-:S04]  /*f370*/  FADD.FTZ R3, R3, R28 ;  /* 0x0000001c03037221 */ /* 0x000fc80000010000 */
[----:B---3--:R-:W-:Y:S01]  /*f380*/  HMMA.16816.F32.BF16 R96, R4, R8, R96 ;  /* 0x000000080460723c */ /* 0x008fe20000041860 */
[----:B------:R-:W-:-:S07]  /*f390*/  FADD.FTZ R193, R24, R3 ;  /* 0x0000000318c17221 */ /* 0x000fce0000010000 */
[C---:B------:R-:W-:Y:S01]  /*f3a0*/  HMMA.16816.F32.BF16 R92, R4.reuse, R10, R92 ;  /* 0x0000000a045c723c */ /* 0x040fe2000004185c */
[----:B------:R-:W3:Y:S07]  /*f3b0*/  LDSM.16.MT88.4 R8, [R104+0x9800] ;  /* 0x009800006808783b */ /* 0x000eee0000004200 */
[----:B-1----:R-:W-:Y:S01]  /*f3c0*/  HMMA.16816.F32.BF16 R88, R4, R16, R88 ;  /* 0x000000100458723c */ /* 0x002fe20000041858 */
[----:B------:R-:W-:-:S04]  /*f3d0*/  FADD.FTZ R17, R139, R108 ;  /* 0x0000006c8b117221 */ /* 0x000fc80000010000 */
[----:B------:R-:W-:-:S03]  /*f3e0*/  FADD.FTZ R17, R110, R17 ;  /* 0x000000116e117221 */ /* 0x000fc60000010000 */
[----:B------:R-:W-:Y:S01]  /*f3f0*/  HMMA.16816.F32.BF16 R84, R4, R18, R84 ;  /* 0x000000120454723c */ /* 0x000fe20000041854 */
[----:B------:R-:W-:-:S04]  /*f400*/  FADD.FTZ R116, R116, R17 ;  /* 0x0000001174747221 */ /* 0x000fc80000010000 */
[----:B------:R-:W-:-:S03]  /*f410*/  FADD.FTZ R127, R127, R116 ;  /* 0x000000747f7f7221 */ /* 0x000fc60000010000 */
[----:B--2---:R-:W-:Y:S01]  /*f420*/  HMMA.16816.F32.BF16 R80, R4, R12, R80 ;  /* 0x0000000c0450723c */ /* 0x004fe20000041850 */
        /* <DEDUP_REMOVED lines=9> */
[----:B------:R-:W-:-:S04]  /*f4c0*/  FADD.FTZ R35, R35, R8 ;  /* 0x0000000823237221 */ /* 0x000fc80000010000 */
[----:B------:R-:W-:-:S04]  /*f4d0*/  FADD.FTZ R38, R38, R35 ;  /* 0x0000002326267221 */ /* 0x000fc80000010000 */
[----:B------:R-:W-:-:S04]  /*f4e0*/  FADD.FTZ R31, R31, R38 ;  /* 0x000000261f1f7221 */ /* 0x000fc80000010000 */
[----:B------:R-:W-:Y:S01]  /*f4f0*/  FADD.FTZ R194, R194, R31 ;  /* 0x0000001fc2c27221 */ /* 0x000fe20000010000 */
[----:B------:R-:W-:Y:S06]  /*f500*/  @!P6 BRA `(.L_x_9573) ;  /* 0x000000380058e947 */ /* 0x000fec0003800000 */
[----:B------:R-:W-:Y:S01]  /*f510*/  ISETP.NE.U32.AND P0, PT, R122, RZ, PT ;  /* 0x000000ff7a00720c */ /* 0x000fe20003f05070 */
[----:B------:R-:W-:Y:S01]  /*f520*/  VIADD R192, R50, 0xfffffffe ;  /* 0xfffffffe32c07836 */ /* 0x000fe20000000000 */
[----:B------:R-:W-:Y:S01]  /*f530*/  MOV R107, R0 ;  /* 0x00000000006b7202 */ /* 0x000fe20000000f00 */
[----:B------:R-:W-:Y:S01]  /*f540*/  IMAD.MOV.U32 R105, RZ, RZ, R2 ;  /* 0x000000ffff697224 */ /* 0x000fe200078e0002 */
[----:B------:R-:W-:-:S13]  /*f550*/  ISETP.NE.AND.EX P3, PT, R123, RZ, PT, P0 ;  /* 0x000000ff7b00720c */ /* 0x000fda0003f65300 */
.L_x_9580:
        /* <DEDUP_REMOVED lines=79> */
.L_x_9575:
[----:B------:R-:W-:Y:S05]  /*fa50*/  BSYNC.RECONVERGENT B0 ;  /* 0x0000000000007941 */ /* 0x000fea0003800200 */
.L_x_9574:
[----:B------:R-:W-:Y:S01]  /*fa60*/  @!PT LDS RZ, [RZ] ;  /* 0x00000000fffff984 */ /* 0x000fe20000000800 */
[----:B------:R-:W-:Y:S01]  /*fa70*/  @!PT LDS RZ, [RZ] ;  /* 0x00000000fffff984 */ /* 0x000fe20000000800 */
[----:B------:R-:W-:Y:S01]  /*fa80*/  @!PT LDS RZ, [RZ] ;  /* 0x00000000fffff984 */ /* 0x000fe20000000800 */
[----:B------:R-:W-:Y:S01]  /*fa90*/  @!P1 LDGSTS.E.BYPASS.LTC128B.128 [R185+0x6000], desc[UR4][R176.64] ;  /* 0x06000000b0b99fae */ /* 0x000fe2000b981a04 */
[----:B------:R-:W-:Y:S01]  /*faa0*/  IADD3 R12, P0, PT, R3, R176, RZ ;  /* 0x000000b0030c7210 */ /* 0x000fe20007f1e0ff */
[----:B------:R-:W-:Y:S01]  /*fab0*/  BSSY.RECONVERGENT B1, `(.L_x_9576) ;  /* 0x00001a0000017945 */ /* 0x000fe20003800200 */
[----:B------:R-:W-:Y:S02]  /*fac0*/  SHF.L.U64.HI R0, R172, 0x5, R173 ;  /* 0x00000005ac007819 */ /* 0x000fe400000102ad */
[----:B------:R-:W-:Y:S02]  /*fad0*/  IADD3 R10, P2, PT, R12, R3, RZ ;  /* 0x000000030c0a7210 */ /* 0x000fe40007f5e0ff */
[----:B------:R-:W-:Y:S01]  /*fae0*/  IADD3.X R13, PT, PT, R0, R177, RZ, P0, !PT ;  /* 0x000000b1000d7210 */ /* 0x000fe200007fe4ff */
[----:B------:R-:W-:Y:S01]  /*faf0*/  @P1 STS.128 [R185+0x6000], RZ ;  /* 0x006000ffb9001388 */ /* 0x000fe20000000c00 */
[-C--:B------:R-:W-:Y:S02]  /*fb00*/  IADD3 R8, P0, PT, R10, R3.reuse, RZ ;  /* 0x000000030a087210 */ /* 0x080fe40007f1e0ff */
[-C--:B------:R-:W-:Y:S02]  /*fb10*/  IADD3.X R11, PT, PT, R13, R0.reuse, RZ, P2, !PT ;  /* 0x000000000d0b7210 */ /* 0x080fe400017fe4ff */
[-C--:B------:R-:W-:Y:S02]  /*fb20*/  IADD3 R6, P2, PT, R8, R3.reuse, RZ ;  /* 0x0000000308067210 */ /* 0x080fe40007f5e0ff */
[-C--:B------:R-:W-:Y:S01]  /*fb30*/  IADD3.X R9, PT, PT, R11, R0.reuse, RZ, P0, !PT ;  /* 0x000000000b097210 */ /* 0x080fe200007fe4ff */
[----:B------:R-:W-:Y:S01]  /*fb40*/  @!PT LDS RZ, [RZ] ;  /* 0x00000000fffff984 */ /* 0x000fe20000000800 */
[----:B------:R-:W-:Y:S01]  /*fb50*/  @!PT LDS RZ, [RZ] ;  /* 0x00000000fffff984 */ /* 0x000fe20000000800 */
[----:B------:R-:W-:Y:S01]  /*fb60*/  @!PT LDS RZ, [RZ] ;  /* 0x00000000fffff984 */ /* 0x000fe20000000800 */
[----:B------:R-:W-:Y:S01]  /*fb70*/  @!P1 LDGSTS.E.BYPASS.LTC128B.128 [R185+0x6800], desc[UR4][R12.64] ;  /* 0x068000000cb99fae */ /* 0x000fe2000b981a04 */
[-C--:B------:R-:W-:Y:S02]  /*fb80*/  IADD3 R4, P0, PT, R6, R3.reuse, RZ ;  /* 0x0000000306047210 */ /* 0x080fe40007f1e0ff */
[-C--:B------:R-:W-:Y:S02]  /*fb90*/  IADD3.X R7, PT, PT, R9, R0.reuse, RZ, P2, !PT ;  /* 0x0000000009077210 */ /* 0x080fe400017fe4ff */
[-C--:B------:R-:W-:Y:S02]  /*fba0*/  IADD3 R2, P2, PT, R4, R3.reuse, RZ ;  /* 0x0000000304027210 */ /* 0x080fe40007f5e0ff */
[-C--:B------:R-:W-:Y:S01]  /*fbb0*/  IADD3.X R5, PT, PT, R7, R0.reuse, RZ, P0, !PT ;  /* 0x0000000007057210 */ /* 0x080fe200007fe4ff */
[----:B------:R-:W-:Y:S01]  /*fbc0*/  @P1 STS.128 [R185+0x6800], RZ ;  /* 0x006800ffb9001388 */ /* 0x000fe20000000c00 */
[----:B------:R-:W-:Y:S02]  /*fbd0*/  @!P1 IADD3 R14, P0, PT, R2, R3, RZ ;  /* 0x00000003020e9210 */ /* 0x000fe40007f1e0ff */
[-C--:B------:R-:W-:Y:S04]  /*fbe0*/  IADD3.X R3, PT, PT, R5, R0.reuse, RZ, P2, !PT ;  /* 0x0000000005037210 */ /* 0x080fe800017fe4ff */
[----:B------:R-:W-:Y:S01]  /*fbf0*/  @!P1 IADD3.X R15, PT, PT, R3, R0, RZ, P0, !PT ;  /* 0x00000000030f9210 */ /* 0x000fe200007fe4ff */
[----:B------:R-:W-:Y:S01]  /*fc00*/  @!PT LDS RZ, [RZ] ;  /* 0x00000000fffff984 */ /* 0x000fe20000000800 */
[----:B------:R-:W-:Y:S01]  /*fc10*/  @!PT LDS RZ, [RZ] ;  /* 0x00000000fffff984 */ /* 0x000fe20000000800 */
[----:B------:R-:W-:Y:S01]  /*fc20*/  @!PT LDS RZ, [RZ] ;  /* 0x00000000fffff984 */ /* 0x000fe20000000800 */
[----:B------:R-:W-:Y:S01]  /*fc30*/  @!P1 LDGSTS.E.BYPASS.LTC128B.128 [R185+0x7000], desc[UR4][R10.64] ;  /* 0x070000000ab99fae */ /* 0x000fe2000b981a04 */
[----:B------:R-:W-:Y:S07]  /*fc40*/  ISETP.NE.AND P0, PT, R192, RZ, PT ;  /* 0x000000ffc000720c */ /* 0x000fee0003f05270 */
        /* <DEDUP_REMOVED lines=27> */
[----:B------:R-:W1:Y:S08]  /*fe00*/  LDSM.16.M88.4 R112, [R168+UR6+0x2000] ;  /* 0x00200006a870783b */ /* 0x000e700008000200 */
[----:B------:R-:W2:Y:S08]  /*fe10*/  LDSM.16.M88.4 R116, [R168+UR6+0x2800] ;  /* 0x00280006a874783b */ /* 0x000eb00008000200 */
[----:B------:R-:W3:Y:S08]  /*fe20*/  LDSM.16.M88.4 R120, [R168+UR6+0x3000] ;  /* 0x00300006a878783b */ /* 0x000ef00008000200 */
[----:B------:R-:W4:Y:S08]  /*fe30*/  LDSM.16.M88.4 R124, [R168+UR6+0x3800] ;  /* 0x00380006a87c783b */ /* 0x000f300008000200 */
[----:B------:R-:W5:Y:S08]  /*fe40*/  LDSM.16.M88.4 R128, [R168+UR6+0x4000] ;  /* 0x00400006a880783b */ /* 0x000f700008000200 */
[----:B------:R-:W5:Y:S08]  /*fe50*/  LDSM.16.M88.4 R132, [R168+UR6+0x4800] ;  /* 0x00480006a884783b */ /* 0x000f700008000200 */
[----:B------:R-:W5:Y:S08]  /*fe60*/  LDSM.16.M88.4 R136, [R168+UR6+0x5000] ;  /* 0x00500006a888783b */ /* 0x000f700008000200 */
[----:B------:R-:W5:Y:S08]  /*fe70*/  LDSM.16.M88.4 R140, [R168+UR6+0x5800] ;  /* 0x00580006a88c783b */ /* 0x000f700008000200 */
[----:B------:R-:W-:Y:S08]  /*fe80*/  LDSM.16.M88.4 R144, [R167] ;  /* 0x00000000a790783b */ /* 0x000ff00000000200 */
[----:B------:R-:W5:Y:S08]  /*fe90*/  LDSM.16.M88.4 R148, [R163+0x2000] ;  /* 0x00200000a394783b */ /* 0x000f700000000200 */
[----:B------:R-:W5:Y:S08]  /*fea0*/  LDSM.16.M88.4 R152, [R163+0x2800] ;  /* 0x00280000a398783b */ /* 0x000f700000000200 */
[----:B------:R-:W5:Y:S04]  /*feb0*/  LD.E R0, desc[UR4][R102.64+0x18c] ;  /* 0x00018c0466007980 */ /* 0x000f68000c101900 */
[----:B------:R-:W0:Y:S08]  /*fec0*/  LDGDEPBAR ;  /* 0x00000000000079af */ /* 0x000e300000000000 */
[----:B------:R-:W5:Y:S01]  /*fed0*/  LDSM.16.M88.4 R156, [R163+0x3000] ;  /* 0x00300000a39c783b */ /* 0x000f620000000200 */
        /* <DEDUP_REMOVED lines=72> */
[----:B------:R1:W2:Y:S01]  /*10360*/  MUFU.TANH R131, R2 ;  /* 0x0000000200837308 */ /* 0x0002a20000002400 */
[----:B------:R-:W3:Y:S01]  /*10370*/  LDSM.16.M88.4 R4, [R161+0x3000] ;  /* 0x00300000a104783b */ /* 0x000ee20000000200 */
[C---:B------:R-:W-:Y:S03]  /*10380*/  HMMA.16816.F32.BF16 R16, R120.reuse, R110, R16 ;  /* 0x0000006e7810723c */ /* 0x040fe60000041810 */
        /* <DEDUP_REMOVED lines=9> */
[----:B------:R-:W2:Y:S01]  /*10420*/  MUFU.TANH R135, R9 ;  /* 0x0000000900877308 */ /* 0x000ea20000002400 */
[-C--:B-1----:R-:W-:Y:S01]  /*10430*/  FMUL.FTZ R2, R16, R0.reuse ;  /* 0x0000000010027220 */ /* 0x082fe20000410000 */
[-C--:B------:R-:W-:Y:S01]  /*10440*/  FMUL.FTZ R17, R17, R0.reuse ;  /* 0x0000000011117220 */ /* 0x080fe20000410000 */
[-C--:B------:R-:W-:Y:S07]  /*10450*/  FMUL.FTZ R18, R18, R0.reuse ;  /* 0x0000000012127220 */ /* 0x080fee0000410000 */
[----:B------:R-:W1:Y:S01]  /*10460*/  MUFU.TANH R210, R10 ;  /* 0x0000000a00d27308 */ /* 0x000e620000002400 */
[-C--:B------:R-:W-:Y:S09]  /*10470*/  FMUL.FTZ R19, R19, R0.reuse ;  /* 0x0000000013137220 */ /* 0x080ff20000410000 */
[----:B------:R5:W1:Y:S10]  /*10480*/  MUFU.TANH R133, R11 ;  /* 0x0000000b00857308 */ /* 0x000a740000002400 */
[----:B------:R-:W1:Y:S01]  /*10490*/  MUFU.TANH R125, R2 ;  /* 0x00000002007d7308 */ /* 0x000e620000002400 */
[C---:B---3--:R-:W-:Y:S09]  /*104a0*/  HMMA.16816.F32.BF16 R20, R120.reuse, R4, R20 ;  /* 0x000000047814723c */ /* 0x048ff20000041814 */
[----:B------:R-:W3:Y:S01]  /*104b0*/  MUFU.TANH R129, R3 ;  /* 0x0000000300817308 */ /* 0x000ee20000002400 */
[C---:B------:R-:W-:Y:S01]  /*104c0*/  HMMA.16816.F32.BF16 R24, R120.reuse, R6, R24 ;  /* 0x000000067818723c */ /* 0x040fe20000041818 */
[----:B-----5:R-:W5:Y:S08]  /*104d0*/  LDSM.16.M88.4 R8, [R161+0x3800] ;  /* 0x00380000a108783b */ /* 0x020f700000000200 */
        /* <DEDUP_REMOVED lines=11> */
[----:B------:R-:W1:Y:S10]  /*10590*/  MUFU.TANH R204, R12 ;  /* 0x0000000c00cc7308 */ /* 0x000e740000002400 */
[----:B------:R-:W1:Y:S10]  /*105a0*/  MUFU.TANH R127, R13 ;  /* 0x0000000d007f7308 */ /* 0x000e740000002400 */
[----:B------:R-:W1:Y:S01]  /*105b0*/  MUFU.TANH R202, R14 ;  /* 0x0000000e00ca7308 */ /* 0x000e620000002400 */
        /* <DEDUP_REMOVED lines=31> */
[----:B------:R-:W5:Y:S01]  /*107b0*/  LDSM.16.M88.4 R8, [R161+0x5800] ;  /* 0x00580000a108783b */ /* 0x000f620000000200 */
[----:B------:R-:W-:Y:S07]  /*107c0*/  DEPBAR.LE SB0, 0x0 ;  /* 0x000080000000791a */ /* 0x000fee0000000000 */
[----:B------:R-:W1:Y:S01]  /*107d0*/  MUFU.TANH R227, R38 ;  /* 0x0000002600e37308 */ /* 0x000e620000002400 */
[C---:B--2---:R-:W-:Y:S09]  /*107e0*/  HMMA.16816.F32.BF16 R52, R120.reuse, R4, R52 ;  /* 0x000000047834723c */ /* 0x044ff20000041834 */
[----:B------:R2:W1:Y:S01]  /*107f0*/  MUFU.TANH R219, R39 ;  /* 0x0000002700db7308 */ /* 0x0004620000002400 */
[----:B------:R-:W-:Y:S01]  /*10800*/  BAR.SYNC.DEFER_BLOCKING 0x0 ;  /* 0x0000000000007b1d */ /* 0x000fe20000010000 */
        /* <DEDUP_REMOVED lines=17> */
[-C--:B------:R-:W-:Y:S05]  /*10920*/  FMUL.FTZ R58, R58, R0.reuse ;  /* 0x000000003a3a7220 */ /* 0x080fea0000410000 */
[----:B------:R1:W1:Y:S01]  /*10930*/  MUFU.TANH R111, R23 ;  /* 0x00000017006f7308 */ /* 0x0002620000002400 */
[-C--:B------:R-:W-:Y:S01]  /*10940*/  FMUL.FTZ R59, R59, R0.reuse ;  /* 0x000000003b3b7220 */ /* 0x080fe20000410000 */
[C---:B-----5:R-:W-:Y:S08]  /*10950*/  HMMA.16816.F32.BF16 R60, R120.reuse, R8, R60 ;  /* 0x00000008783c723c */ /* 0x060ff0000004183c */
[----:B------:R-:W1:Y:S01]  /*10960*/  MUFU.TANH R158, R158 ;  /* 0x0000009e009e7308 */ /* 0x000e620000002400 */
[----:B------:R-:W-:Y:S09]  /*10970*/  HMMA.16816.F32.BF16 R64, R120, R10, R64 ;  /* 0x0000000a7840723c */ /* 0x000ff20000041840 */
[----:B------:R1:W1:Y:S01]  /*10980*/  MUFU.TANH R113, R25 ;  /* 0x0000001900717308 */ /* 0x0002620000002400 */
[-C--:B------:R-:W-:Y:S01]  /*10990*/  FMUL.FTZ R152, R60, R0.reuse ;  /* 0x000000003c987220 */ /* 0x080fe20000410000 */
[-C--:B--2---:R-:W-:Y:S08]  /*109a0*/  FMUL.FTZ R39, R62, R0.reuse ;  /* 0x000000003e277220 */ /* 0x084ff00000410000 */
        /* <DEDUP_REMOVED lines=38> */
[----:B------:R-:W1:Y:S10]  /*10c10*/  MUFU.TANH R39, R39 ;  /* 0x0000002700277308 */ /* 0x000e740000002400 */
[----:B------:R-:W1:Y:S10]  /*10c20*/  MUFU.TANH R38, R38 ;  /* 0x0000002600267308 */ /* 0x000e740000002400 */
[----:B------:R2:W1:Y:S10]  /*10c30*/  MUFU.TANH R64, R2 ;  /* 0x0000000200407308 */ /* 0x0004740000002400 */
[----:B------:R-:W1:Y:S10]  /*10c40*/  MUFU.TANH R65, R65 ;  /* 0x0000004100417308 */ /* 0x000e740000002400 */
[----:B------:R-:W1:Y:S10]  /*10c50*/  MUFU.TANH R37, R37 ;  /* 0x0000002500257308 */ /* 0x000e740000002400 */
[----:B------:R-:W1:Y:S01]  /*10c60*/  MUFU.TANH R36, R36 ;  /* 0x0000002400247308 */ /* 0x000e620000002400 */
[----:B--234-:R-:W-:Y:S05]  /*10c70*/  @!P0 BRA `(.L_x_9577) ;  /* 0x00000008000c8947 */ /* 0x01cfea0003800000 */
        /* <DEDUP_REMOVED lines=18> */
[-C--:B------:R-:W-:Y:S02]  /*10da0*/  LOP3.LUT R8, R8, R11.reuse, RZ, 0x3c, !PT ;  /* 0x0000000b08087212 */ /* 0x080fe400078e3cff */
        /* <DEDUP_REMOVED lines=55> */
.L_x_9579:
[----:B------:R-:W-:Y:S05]  /*11120*/  BSYNC.RECONVERGENT B0 ;  /* 0x0000000000007941 */ /* 0x000fea0003800200 */
.L_x_9578:
        /* <DEDUP_REMOVED lines=56> */
.L_x_9577:
[----:B------:R-:W-:Y:S05]  /*114b0*/  BSYNC.RECONVERGENT B1 ;  /* 0x0000000000017941 */ /* 0x000fea0003800200 */
.L_x_9576:
[----:B------:R-:W3:Y:S01]  /*114c0*/  LD.E R3, desc[UR4][R102.64+0xdc] ;  /* 0x0000dc0466037980 */ /* 0x000ee2000c101900 */
[----:B------:R-:W-:Y:S02]  /*114d0*/  FMNMX3.FTZ R2, R105, R131, R208, !PT ;  /* 0x0000008369027276 */ /* 0x000fe400078100d0 */
[----:B-1----:R-:W-:Y:S01]  /*114e0*/  FMNMX3.FTZ R0, R107, R129, R206, !PT ;  /* 0x000000816b007276 */ /* 0x002fe200078100ce */
[----:B--2---:R-:W-:Y:S01]  /*114f0*/  LDSM.16.MT88.4 R12, [R164+0x6000] ;  /* 0x00600000a40c783b */ /* 0x004fe20000004200 */
        /* <DEDUP_REMOVED lines=56> */
[----:B------:R-:W-:Y:S01]  /*11880*/  ISETP.GT.AND P0, PT, R192, RZ, PT ;  /* 0x000000ffc000720c */ /* 0x000fe20003f04270 */
[-CC-:B------:R-:W-:Y:S01]  /*11890*/  FFMA.FTZ R42, R206, R3.reuse, -R66.reuse ;  /* 0x00000003ce2a7223 */ /* 0x180fe20000010842 */
[-C--:B------:R-:W-:Y:S01]  /*118a0*/  FFMA.FTZ R110, R210, R3.reuse, -R66 ;  /* 0x00000003d26e7223 */ /* 0x080fe20000010842 */
[-CC-:B------:R-:W-:Y:S01]  /*118b0*/  FFMA.FTZ R105, R135, R3.reuse, -R108.reuse ;  /* 0x0000000387697223 */ /* 0x180fe2000001086c */
[-CC-:B------:R-:W-:Y:S01]  /*118c0*/  FFMA.FTZ R109, R131, R3.reuse, -R108.reuse ;  /* 0x00000003836d7223 */ /* 0x180fe2000001086c */
[-C--:B------:R-:W-:Y:S01]  /*118d0*/  FFMA.FTZ R107, R208, R3.reuse, -R108 ;  /* 0x00000003d06b7223 */ /* 0x080fe2000001086c */
[-C--:B------:R-:W-:Y:S01]  /*118e0*/  FFMA.FTZ R114, R129, R3.reuse, -R66 ;  /* 0x0000000381727223 */ /* 0x080fe20000010842 */
[-C--:B------:R-:W-:Y:S01]  /*118f0*/  FFMA.FTZ R112, R212, R3.reuse, -R108 ;  /* 0x00000003d4707223 */ /* 0x080fe2000001086c */
[-C--:B------:R-:W-:Y:S01]  /*11900*/  FFMA.FTZ R67, R133, R3.reuse, -R66 ;  /* 0x0000000385437223 */ /* 0x080fe20000010842 */
[----:B------:R-:W2:Y:S01]  /*11910*/  MUFU.EX2 R40, R40 ;  /* 0x0000002800287308 */ /* 0x000ea20000000800 */
[-CC-:B------:R-:W-:Y:S01]  /*11920*/  FFMA.FTZ R204, R204, R3.reuse, -R108.reuse ;  /* 0x00000003cccc7223 */ /* 0x180fe2000001086c */
[-CC-:B------:R-:W-:Y:S01]  /*11930*/  FFMA.FTZ R125, R125, R3.reuse, -R108.reuse ;  /* 0x000000037d7d7223 */ /* 0x180fe2000001086c */
[----:B------:R-:W-:Y:S07]  /*11940*/  FFMA.FTZ R116, R231, R3, -R108 ;  /* 0x00000003e7747223 */ /* 0x000fee000001086c */
[----:B------:R-:W-:Y:S01]  /*11950*/  MUFU.EX2 R42, R42 ;  /* 0x0000002a002a7308 */ /* 0x000fe20000000800 */
[C---:B-1----:R-:W-:Y:S01]  /*11960*/  FMUL.FTZ R6, R41.reuse, R98 ;  /* 0x0000006229067220 */ /* 0x042fe20000410000 */
[C---:B------:R-:W-:Y:S01]  /*11970*/  FMUL.FTZ R7, R41.reuse, R99 ;  /* 0x0000006329077220 */ /* 0x040fe20000410000 */
[C---:B------:R-:W-:Y:S07]  /*11980*/  FMUL.FTZ R10, R41.reuse, R94 ;  /* 0x0000005e290a7220 */ /* 0x040fee0000410000 */
[----:B------:R-:W-:Y:S01]  /*11990*/  MUFU.EX2 R105, R105 ;  /* 0x0000006900697308 */ /* 0x000fe20000000800 */
[C---:B------:R-:W-:Y:S01]  /*119a0*/  FMUL.FTZ R11, R41.reuse, R95 ;  /* 0x0000005f290b7220 */ /* 0x040fe20000410000 */
[C---:B------:R-:W-:Y:S01]  /*119b0*/  FMUL.FTZ R18, R41.reuse, R86 ;  /* 0x0000005629127220 */ /* 0x040fe20000410000 */
[C---:B------:R-:W-:Y:S07]  /*119c0*/  FMUL.FTZ R19, R41.reuse, R87 ;  /* 0x0000005729137220 */ /* 0x040fee0000410000 */
[----:B------:R-:W-:Y:S01]  /*119d0*/  MUFU.EX2 R110, R110 ;  /* 0x0000006e006e7308 */ /* 0x000fe20000000800 */
[C---:B------:R-:W-:Y:S01]  /*119e0*/  FMUL.FTZ R34, R41.reuse, R70 ;  /* 0x0000004629227220 */ /* 0x040fe20000410000 */
[C---:B--2---:R-:W-:Y:S01]  /*119f0*/  FMUL.FTZ R4, R40.reuse, R96 ;  /* 0x0000006028047220 */ /* 0x044fe20000410000 */
[C---:B------:R-:W-:Y:S07]  /*11a00*/  FMUL.FTZ R5, R40.reuse, R97 ;  /* 0x0000006128057220 */ /* 0x040fee0000410000 */
[----:B------:R-:W-:Y:S01]  /*11a10*/  MUFU.EX2 R109, R109 ;  /* 0x0000006d006d7308 */ /* 0x000fe20000000800 */
[C---:B------:R-:W-:Y:S01]  /*11a20*/  FMUL.FTZ R8, R40.reuse, R92 ;  /* 0x0000005c28087220 */ /* 0x040fe20000410000 */
[C---:B------:R-:W-:Y:S01]  /*11a30*/  FMUL.FTZ R9, R40.reuse, R93 ;  /* 0x0000005d28097220 */ /* 0x040fe20000410000 */
[C---:B------:R-:W-:Y:S07]  /*11a40*/  FMUL.FTZ R17, R40.reuse, R85 ;  /* 0x0000005528117220 */ /* 0x040fee0000410000 */
[----:B------:R-:W1:Y:S01]  /*11a50*/  MUFU.EX2 R107, R107 ;  /* 0x0000006b006b7308 */ /* 0x000e620000000800 */
[C---:B------:R-:W-:Y:S01]  /*11a60*/  FMUL.FTZ R16, R40.reuse, R84 ;  /* 0x0000005428107220 */ /* 0x040fe20000410000 */
[----:B------:R-:W-:Y:S01]  /*11a70*/  LDSM.16.MT88.4 R92, [R164+0x9800] ;  /* 0x00980000a45c783b */ /* 0x000fe20000004200 */
[C---:B------:R-:W-:Y:S07]  /*11a80*/  FMUL.FTZ R35, R41.reuse, R71 ;  /* 0x0000004729237220 */ /* 0x040fee0000410000 */
[----:B------:R-:W2:Y:S01]  /*11a90*/  MUFU.EX2 R114, R114 ;  /* 0x0000007200727308 */ /* 0x000ea20000000800 */
[C---:B------:R-:W-:Y:S01]  /*11aa0*/  FMUL.FTZ R32, R40.reuse, R68 ;  /* 0x0000004428207220 */ /* 0x040fe20000410000 */
[C---:B------:R-:W-:Y:S01]  /*11ab0*/  FMUL.FTZ R33, R40.reuse, R69 ;  /* 0x0000004528217220 */ /* 0x040fe20000410000 */
[C---:B------:R-:W-:Y:S07]  /*11ac0*/  FMUL.FTZ R26, R41.reuse, R78 ;  /* 0x0000004e291a7220 */ /* 0x040fee0000410000 */
[----:B------:R-:W3:Y:S01]  /*11ad0*/  MUFU.EX2 R112, R112 ;  /* 0x0000007000707308 */ /* 0x000ee20000000800 */
[----:B------:R-:W-:Y:S01]  /*11ae0*/  FMUL.FTZ R27, R41, R79 ;  /* 0x0000004f291b7220 */ /* 0x000fe20000410000 */
[----:B------:R-:W-:Y:S01]  /*11af0*/  FFMA.FTZ R79, R119, R3, -R66 ;  /* 0x00000003774f7223 */ /* 0x000fe20000010842 */
[C---:B------:R-:W-:Y:S07]  /*11b00*/  FMUL.FTZ R24, R40.reuse, R76 ;  /* 0x0000004c28187220 */ /* 0x040fee0000410000 */
[----:B------:R-:W4:Y:S01]  /*11b10*/  MUFU.EX2 R67, R67 ;  /* 0x0000004300437308 */ /* 0x000f220000000800 */
[----:B------:R-:W-:Y:S01]  /*11b20*/  FMUL.FTZ R25, R40, R77 ;  /* 0x0000004d28197220 */ /* 0x000fe20000410000 */
[----:B-1----:R-:W-:Y:S01]  /*11b30*/  F2FP.BF16.F32.PACK_AB R44, R107, R109 ;  /* 0x0000006d6b2c723e */ /* 0x002fe200000010ff */
[-C--:B------:R-:W-:Y:S07]  /*11b40*/  FFMA.FTZ R76, R127, R3.reuse, -R108 ;  /* 0x000000037f4c7223 */ /* 0x080fee000001086c */
[----:B------:R-:W-:Y:S01]  /*11b50*/  MUFU.EX2 R79, R79 ;  /* 0x0000004f004f7308 */ /* 0x000fe20000000800 */
[-C--:B------:R-:W-:Y:S01]  /*11b60*/  FFMA.FTZ R78, R202, R3.reuse, -R66 ;  /* 0x00000003ca4e7223 */ /* 0x080fe20000010842 */
[C---:B--2---:R-:W-:Y:S01]  /*11b70*/  F2FP.BF16.F32.PACK_AB R45, R42.reuse, R114 ;  /* 0x000000722a2d723e */ /* 0x044fe200000010ff */
[----:B------:R-:W-:Y:S07]  /*11b80*/  FFMA.FTZ R114, R41, R194, R114 ;  /* 0x000000c229727223 */ /* 0x000fee0000010072 */
[----:B------:R-:W-:Y:S01]  /*11b90*/  MUFU.EX2 R77, R204 ;  /* 0x000000cc004d7308 */ /* 0x000fe20000000800 */
[-C--:B------:R-:W-:Y:S01]  /*11ba0*/  FFMA.FTZ R97, R235, R3.reuse, -R66 ;  /* 0x00000003eb617223 */ /* 0x080fe20000010842 */
[----:B---3--:R-:W-:Y:S01]  /*11bb0*/  F2FP.BF16.F32.PACK_AB R46, R105, R112 ;  /* 0x00000070692e723e */ /* 0x008fe200000010ff */
[----:B------:R-:W-:Y:S07]  /*11bc0*/  FADD.FTZ R85, R42, R114 ;  /* 0x000000722a557221 */ /* 0x000fee0000010000 */
[----:B------:R-:W-:Y:S01]  /*11bd0*/  MUFU.EX2 R76, R76 ;  /* 0x0000004c004c7308 */ /* 0x000fe20000000800 */
[-CC-:B------:R-:W-:Y:S01]  /*11be0*/  FFMA.FTZ R96, R241, R3.reuse, -R66.reuse ;  /* 0x00000003f1607223 */ /* 0x180fe20000010842 */
[----:B----4-:R-:W-:Y:S01]  /*11bf0*/  F2FP.BF16.F32.PACK_AB R47, R67, R110 ;  /* 0x0000006e432f723e */ /* 0x010fe200000010ff */
[----:B------:R-:W-:Y:S07]  /*11c00*/  FADD.FTZ R110, R110, R85 ;  /* 0x000000556e6e7221 */ /* 0x000fee0000010000 */
[----:B------:R-:W1:Y:S01]  /*11c10*/  MUFU.EX2 R78, R78 ;  /* 0x0000004e004e7308 */ /* 0x000e620000000800 */
[-C--:B------:R-:W-:Y:S01]  /*11c20*/  FFMA.FTZ R118, R219, R3.reuse, -R66 ;  /* 0x00000003db767223 */ /* 0x080fe20000010842 */
[-C--:B------:R-:W-:Y:S01]  /*11c30*/  FFMA.FTZ R120, R229, R3.reuse, -R108 ;  /* 0x00000003e5787223 */ /* 0x080fe2000001086c */
[--C-:B------:R-:W-:Y:S07]  /*11c40*/  FFMA.FTZ R122, R221, R3, -R66.reuse ;  /* 0x00000003dd7a7223 */ /* 0x100fee0000010842 */
[----:B------:R-:W-:Y:S01]  /*11c50*/  MUFU.EX2 R97, R97 ;  /* 0x0000006100617308 */ /* 0x000fe20000000800 */
[C---:B------:R-:W-:Y:S09]  /*11c60*/  HMMA.16816.F32.BF16 R4, R44.reuse, R12, R4 ;  /* 0x0000000c2c04723c */ /* 0x040ff20000041804 */
[----:B------:R-:W-:Y:S01]  /*11c70*/  MUFU.EX2 R96, R96 ;  /* 0x0000006000607308 */ /* 0x000fe20000000800 */
[C---:B------:R-:W-:Y:S01]  /*11c80*/  FMUL.FTZ R12, R40.reuse, R88 ;  /* 0x00000058280c7220 */ /* 0x040fe20000410000 */
[C---:B------:R-:W-:Y:S08]  /*11c90*/  FMUL.FTZ R13, R40.reuse, R89 ;  /* 0x00000059280d7220 */ /* 0x040ff00000410000 */
[----:B------:R-:W-:Y:S01]  /*11ca0*/  MUFU.EX2 R116, R116 ;  /* 0x0000007400747308 */ /* 0x000fe20000000800 */
[C---:B------:R-:W-:Y:S03]  /*11cb0*/  HMMA.16816.F32.BF16 R8, R44.reuse, R14, R8 ;  /* 0x0000000e2c08723c */ /* 0x040fe60000041808 */
[C---:B------:R-:W-:Y:S01]  /*11cc0*/  FMUL.FTZ R14, R41.reuse, R90 ;  /* 0x0000005a290e7220 */ /* 0x040fe20000410000 */
[----:B------:R-:W-:Y:S05]  /*11cd0*/  FMUL.FTZ R15, R41, R91 ;  /* 0x0000005b290f7220 */ /* 0x000fea0000410000 */
[----:B------:R-:W-:Y:S01]  /*11ce0*/  MUFU.EX2 R118, R118 ;  /* 0x0000007600767308 */ /* 0x000fe20000000800 */
[----:B------:R-:W-:Y:S01]  /*11cf0*/  FFMA.FTZ R126, R43, R3, -R66 ;  /* 0x000000032b7e7223 */ /* 0x000fe20000010842 */
[----:B------:R-:W-:Y:S01]  /*11d00*/  FFMA.FTZ R109, R40, R193, R109 ;  /* 0x000000c1286d7223 */ /* 0x000fe2000001006d */
[----:B------:R-:W-:Y:S07]  /*11d10*/  FADD.FTZ R67, R67, R110 ;  /* 0x0000006e43437221 */ /* 0x000fee0000010000 */
[----:B------:R-:W-:Y:S01]  /*11d20*/  MUFU.EX2 R120, R120 ;  /* 0x0000007800787308 */ /* 0x000fe20000000800 */
[----:B------:R-:W-:Y:S01]  /*11d30*/  FFMA.FTZ R200, R200, R3, -R108 ;  /* 0x00000003c8c87223 */ /* 0x000fe2000001086c */
[C---:B------:R-:W-:Y:S08]  /*11d40*/  HMMA.16816.F32.BF16 R12, R44.reuse, R20, R12 ;  /* 0x000000142c0c723c */ /* 0x040ff0000004180c */
[----:B------:R-:W-:Y:S01]  /*11d50*/  MUFU.EX2 R122, R122 ;  /* 0x0000007a007a7308 */ /* 0x000fe20000000800 */
[C---:B------:R-:W-:Y:S01]  /*11d60*/  FMUL.FTZ R20, R40.reuse, R80 ;  /* 0x0000005028147220 */ /* 0x040fe20000410000 */
[----:B------:R-:W-:Y:S01]  /*11d70*/  FMUL.FTZ R21, R40, R81 ;  /* 0x0000005128157220 */ /* 0x000fe20000410000 */
[----:B------:R-:W-:Y:S07]  /*11d80*/  FADD.FTZ R109, R107, R109 ;  /* 0x0000006d6b6d7221 */ /* 0x000fee0000010000 */
[----:B------:R-:W-:Y:S01]  /*11d90*/  MUFU.EX2 R126, R126 ;  /* 0x0000007e007e7308 */ /* 0x000fe20000000800 */
[----:B------:R-:W-:Y:S01]  /*11da0*/  FFMA.FTZ R117, R117, R3, -R66 ;  /* 0x0000000375757223 */ /* 0x000fe20000010842 */
[C---:B------:R-:W-:Y:S03]  /*11db0*/  HMMA.16816.F32.BF16 R16, R44.reuse, R22, R16 ;  /* 0x000000162c10723c */ /* 0x040fe60000041810 */
[C---:B------:R-:W-:Y:S01]  /*11dc0*/  FMUL.FTZ R22, R41.reuse, R82 ;  /* 0x0000005229167220 */ /* 0x040fe20000410000 */
[----:B------:R-:W-:Y:S01]  /*11dd0*/  FMUL.FTZ R23, R41, R83 ;  /* 0x0000005329177220 */ /* 0x000fe20000410000 */
[----:B------:R-:W-:Y:S03]  /*11de0*/  FADD.FTZ R84, R112, R109 ;  /* 0x0000006d70547221 */ /* 0x000fe60000010000 */
[----:B------:R2:W-:Y:S01]  /*11df0*/  MUFU.EX2 R70, R117 ;  /* 0x0000007500467308 */ /* 0x0005e20000000800 */
[-C--:B------:R-:W-:Y:S01]  /*11e00*/  FFMA.FTZ R71, R115, R3.reuse, -R108 ;  /* 0x0000000373477223 */ /* 0x080fe2000001086c */
[-C--:B------:R-:W-:Y:S01]  /*11e10*/  FFMA.FTZ R115, R227, R3.reuse, -R66 ;  /* 0x00000003e3737223 */ /* 0x080fe20000010842 */
[----:B------:R-:W-:Y:S01]  /*11e20*/  FADD.FTZ R84, R105, R84 ;  /* 0x0000005469547221 */ /* 0x000fe20000010000 */
[----:B------:R-:W-:Y:S01]  /*11e30*/  FFMA.FTZ R68, R196, R3, -R108 ;  /* 0x00000003c4447223 */ /* 0x000fe2000001086c */
[C---:B------:R-:W-:Y:S05]  /*11e40*/  HMMA.16816.F32.BF16 R20, R44.reuse, R28, R20 ;  /* 0x0000001c2c14723c */ /* 0x040fea0000041814 */
[----:B------:R-:W-:Y:S01]  /*11e50*/  MUFU.EX2 R71, R71 ;  /* 0x0000004700477308 */ /* 0x000fe20000000800 */
[----:B------:R-:W-:Y:S01]  /*11e60*/  FMUL.FTZ R29, R40, R73 ;  /* 0x00000049281d7220 */ /* 0x000fe20000410000 */
[-CC-:B------:R-:W-:Y:S01]  /*11e70*/  FFMA.FTZ R73, R198, R3.reuse, -R66.reuse ;  /* 0x00000003c6497223 */ /* 0x180fe20000010842 */
[----:B------:R-:W-:Y:S07]  /*11e80*/  FMUL.FTZ R28, R40, R72 ;  /* 0x00000048281c7220 */ /* 0x000fee0000410000 */
[----:B------:R-:W-:Y:S01]  /*11e90*/  MUFU.EX2 R115, R115 ;  /* 0x0000007300737308 */ /* 0x000fe20000000800 */
[--C-:B------:R-:W-:Y:S01]  /*11ea0*/  FFMA.FTZ R82, R156, R3, -R66.reuse ;  /* 0x000000039c527223 */ /* 0x100fe20000010842 */
[C---:B------:R-:W-:Y:S08]  /*11eb0*/  HMMA.16816.F32.BF16 R24, R44.reuse, R30, R24 ;  /* 0x0000001e2c18723c */ /* 0x040ff00000041818 */
[----:B------:R-:W-:Y:S01]  /*11ec0*/  MUFU.EX2 R73, R73 ;  /* 0x0000004900497308 */ /* 0x000fe20000000800 */
[C---:B------:R-:W-:Y:S01]  /*11ed0*/  FMUL.FTZ R30, R41.reuse, R74 ;  /* 0x0000004a291e7220 */ /* 0x040fe20000410000 */
[----:B------:R-:W-:Y:S01]  /*11ee0*/  FMUL.FTZ R31, R41, R75 ;  /* 0x0000004b291f7220 */ /* 0x000fe20000410000 */
[-CC-:B--2---:R-:W-:Y:S07]  /*11ef0*/  FFMA.FTZ R117, R223, R3.reuse, -R66.reuse ;  /* 0x00000003df757223 */ /* 0x184fee0000010842 */
[----:B------:R-:W-:Y:S01]  /*11f00*/  MUFU.EX2 R75, R125 ;  /* 0x0000007d004b7308 */ /* 0x000fe20000000800 */
[-C--:B------:R-:W-:Y:S01]  /*11f10*/  FFMA.FTZ R81, R111, R3.reuse, -R66 ;  /* 0x000000036f517223 */ /* 0x080fe20000010842 */
[-CC-:B------:R-:W-:Y:S01]  /*11f20*/  FFMA.FTZ R111, R233, R3.reuse, -R108.reuse ;  /* 0x00000003e96f7223 */ /* 0x180fe2000001086c */
[-CC-:B------:R-:W-:Y:S07]  /*11f30*/  FFMA.FTZ R74, R158, R3.reuse, -R108.reuse ;  /* 0x000000039e4a7223 */ /* 0x180fee000001086c */
[----:B------:R-:W2:Y:S01]  /*11f40*/  MUFU.EX2 R72, R200 ;  /* 0x000000c800487308 */ /* 0x000ea20000000800 */
        /* <DEDUP_REMOVED lines=8> */
[----:B-1----:R-:W-:Y:S06]  /*11fd0*/  F2FP.BF16.F32.PACK_AB R45, R79, R78 ;  /* 0x0000004e4f2d723e */ /* 0x002fec00000010ff */
[----:B------:R-:W-:Y:S01]  /*11fe0*/  MUFU.EX2 R113, R113 ;  /* 0x0000007100717308 */ /* 0x000fe20000000800 */
[----:B------:R-:W-:Y:S01]  /*11ff0*/  F2FP.BF16.F32.PACK_AB R44, R76, R77 ;  /* 0x0000004d4c2c723e */ /* 0x000fe200000010ff */
[----:B------:R-:W-:Y:S01]  /*12000*/  FADD.FTZ R77, R77, R84 ;  /* 0x000000544d4d7221 */ /* 0x000fe20000010000 */
[----:B--2---:R-:W-:Y:S01]  /*12010*/  F2FP.BF16.F32.PACK_AB R46, R72, R75 ;  /* 0x0000004b482e723e */ /* 0x004fe200000010ff */
[----:B------:R-:W-:Y:S01]  /*12020*/  FADD.FTZ R78, R78, R67 ;  /* 0x000000434e4e7221 */ /* 0x000fe20000010000 */
[----:B------:R-:W-:Y:S01]  /*12030*/  F2FP.BF16.F32.PACK_AB R47, R70, R73 ;  /* 0x00000049462f723e */ /* 0x000fe200000010ff */
[----:B------:R-:W-:Y:S01]  /*12040*/  LDSM.16.MT88.4 R84, [R160+0x9800] ;  /* 0x00980000a054783b */ /* 0x000fe20000004200 */
[----:B------:R-:W-:Y:S01]  /*12050*/  FADD.FTZ R76, R76, R77 ;  /* 0x0000004d4c4c7221 */ /* 0x000fe20000010000 */
[----:B------:R-:W-:Y:S02]  /*12060*/  FADD.FTZ R78, R79, R78 ;  /* 0x0000004e4f4e7221 */ /* 0x000fe40000010000 */
[----:B------:R-:W1:Y:S01]  /*12070*/  MUFU.EX2 R68, R68 ;  /* 0x0000004400447308 */ /* 0x000e620000000800 */
[-C--:B------:R-:W-:Y:S01]  /*12080*/  FFMA.FTZ R80, R251, R3.reuse, -R66 ;  /* 0x00000003fb507223 */ /* 0x080fe20000010842 */
[----:B------:R-:W-:Y:S01]  /*12090*/  FADD.FTZ R75, R75, R76 ;  /* 0x0000004c4b4b7221 */ /* 0x000fe20000010000 */
[C---:B------:R-:W-:Y:S07]  /*120a0*/  HMMA.16816.F32.BF16 R4, R44.reuse, R52, R4 ;  /* 0x000000342c04723c */ /* 0x040fee0000041804 */
[----:B------:R-:W-:Y:S01]  /*120b0*/  MUFU.EX2 R82, R82 ;  /* 0x0000005200527308 */ /* 0x000fe20000000800 */
[----:B------:R-:W-:Y:S01]  /*120c0*/  FADD.FTZ R73, R73, R78 ;  /* 0x0000004e49497221 */ /* 0x000fe20000010000 */
[-CC-:B------:R-:W-:Y:S01]  /*120d0*/  FFMA.FTZ R89, R249, R3.reuse, -R108.reuse ;  /* 0x00000003f9597223 */ /* 0x180fe2000001086c */
[----:B------:R-:W-:Y:S07]  /*120e0*/  LDSM.16.MT88.4 R76, [R106+0x9800] ;  /* 0x009800006a4c783b */ /* 0x000fee0000004200 */
[----:B------:R-:W2:Y:S01]  /*120f0*/  MUFU.EX2 R81, R81 ;  /* 0x0000005100517308 */ /* 0x000ea20000000800 */
[----:B------:R-:W-:Y:S01]  /*12100*/  FADD.FTZ R73, R70, R73 ;  /* 0x0000004946497221 */ /* 0x000fe20000010000 */
[C---:B------:R-:W-:Y:S08]  /*12110*/  HMMA.16816.F32.BF16 R8, R44.reuse, R54, R8 ;  /* 0x000000362c08723c */ /* 0x040ff00000041808 */
[----:B------:R-:W-:Y:S01]  /*12120*/  MUFU.EX2 R74, R74 ;  /* 0x0000004a004a7308 */ /* 0x000fe20000000800 */
[-C--:B------:R-:W-:Y:S01]  /*12130*/  FFMA.FTZ R90, R243, R3.reuse, -R108 ;  /* 0x00000003f35a7223 */ /* 0x080fe2000001086c */
[-C--:B------:R-:W-:Y:S01]  /*12140*/  FFMA.FTZ R98, R237, R3.reuse, -R66 ;  /* 0x00000003ed627223 */ /* 0x080fe20000010842 */
[----:B------:R-:W4:Y:S07]  /*12150*/  LDSM.16.MT88.4 R52, [R164+0x7000] ;  /* 0x00700000a434783b */ /* 0x000f2e0000004200 */
[----:B------:R-:W5:Y:S01]  /*12160*/  MUFU.EX2 R69, R69 ;  /* 0x0000004500457308 */ /* 0x000f620000000800 */
[-CC-:B------:R-:W-:Y:S01]  /*12170*/  FFMA.FTZ R88, R245, R3.reuse, -R108.reuse ;  /* 0x00000003f5587223 */ /* 0x180fe2000001086c */
[C---:B------:R-:W-:Y:S08]  /*12180*/  HMMA.16816.F32.BF16 R12, R44.reuse, R56, R12 ;  /* 0x000000382c0c723c */ /* 0x040ff0000004180c */
[----:B------:R-:W-:Y:S01]  /*12190*/  MUFU.EX2 R83, R83 ;  /* 0x0000005300537308 */ /* 0x000fe20000000800 */
[-C--:B------:R-:W-:Y:S01]  /*121a0*/  FFMA.FTZ R91, R247, R3.reuse, -R108 ;  /* 0x00000003f75b7223 */ /* 0x080fe2000001086c */
[-C--:B------:R-:W-:Y:S01]  /*121b0*/  FFMA.FTZ R99, R239, R3.reuse, -R66 ;  /* 0x00000003ef637223 */ /* 0x080fe20000010842 */
[-CC-:B------:R-:W-:Y:S07]  /*121c0*/  FFMA.FTZ R119, R213, R3.reuse, -R108.reuse ;  /* 0x00000003d5777223 */ /* 0x180fee000001086c */
[----:B------:R-:W4:Y:S01]  /*121d0*/  MUFU.EX2 R80, R80 ;  /* 0x0000005000507308 */ /* 0x000f220000000800 */
[-C--:B------:R-:W-:Y:S01]  /*121e0*/  FFMA.FTZ R124, R217, R3.reuse, -R108 ;  /* 0x00000003d97c7223 */ /* 0x080fe2000001086c */
[C---:B------:R-:W-:Y:S01]  /*121f0*/  HMMA.16816.F32.BF16 R16, R44.reuse, R58, R16 ;  /* 0x0000003a2c10723c */ /* 0x040fe20000041810 */
[----:B------:R-:W4:Y:S07]  /*12200*/  LDSM.16.MT88.4 R56, [R160+0x7000] ;  /* 0x00700000a038783b */ /* 0x000f2e0000004200 */
        /* <DEDUP_REMOVED lines=14> */
[----:B------:R-:W4:Y:S07]  /*122f0*/  LDSM.16.MT88.4 R60, [R106+0x7000] ;  /* 0x007000006a3c783b */ /* 0x000f2e0000004200 */
[----:B------:R-:W-:Y:S01]  /*12300*/  MUFU.EX2 R91, R91 ;  /* 0x0000005b005b7308 */ /* 0x000fe20000000800 */
[----:B------:R-:W-:Y:S01]  /*12310*/  FFMA.FTZ R64, R64, R3, -R108 ;  /* 0x0000000340407223 */ /* 0x000fe2000001086c */
[----:B------:R-:W-:Y:S01]  /*12320*/  FADD.FTZ R72, R72, R75 ;  /* 0x0000004b48487221 */ /* 0x000fe20000010000 */
[----:B------:R-:W-:Y:S07]  /*12330*/  IADD3 R192, PT, PT, R192, -0x1, RZ ;  /* 0xffffffffc0c07810 */ /* 0x000fee0007ffe0ff */
[----:B------:R-:W-:Y:S01]  /*12340*/  MUFU.EX2 R99, R99 ;  /* 0x0000006300637308 */ /* 0x000fe20000000800 */
[----:B------:R-:W-:Y:S01]  /*12350*/  MOV R107, R0 ;  /* 0x00000000006b7202 */ /* 0x000fe20000000f00 */
[C---:B---3--:R-:W-:Y:S08]  /*12360*/  HMMA.16816.F32.BF16 R28, R44.reuse, R48, R28 ;  /* 0x000000302c1c723c */ /* 0x048ff0000004181c */
[----:B------:R-:W-:Y:S01]  /*12370*/  MUFU.EX2 R119, R119 ;  /* 0x0000007700777308 */ /* 0x000fe20000000800 */
[----:B------:R-:W-:Y:S09]  /*12380*/  MOV R105, R2 ;  /* 0x0000000200697202 */ /* 0x000ff20000000f00 */
[----:B------:R-:W3:Y:S01]  /*12390*/  MUFU.EX2 R124, R124 ;  /* 0x0000007c007c7308 */ /* 0x000ee20000000800 */
[----:B------:R-:W-:Y:S01]  /*123a0*/  HMMA.16816.F32.BF16 R32, R44, R50, R32 ;  /* 0x000000322c20723c */ /* 0x000fe20000041820 */
[----:B------:R-:W3:Y:S08]  /*123b0*/  LDSM.16.MT88.4 R48, [R104+0x7000] ;  /* 0x007000006830783b */ /* 0x000ef00000004200 */
[----:B------:R-:W3:Y:S01]  /*123c0*/  MUFU.EX2 R123, R123 ;  /* 0x0000007b007b7308 */ /* 0x000ee20000000800 */
[C---:B-1----:R-:W-:Y:S01]  /*123d0*/  F2FP.BF16.F32.PACK_AB R44, R68.reuse, R71 ;  /* 0x00000047442c723e */ /* 0x042fe200000010ff */
[----:B------:R-:W-:Y:S01]  /*123e0*/  FADD.FTZ R71, R71, R72 ;  /* 0x0000004847477221 */ /* 0x000fe20000010000 */
[----:B--2---:R-:W-:Y:S07]  /*123f0*/  F2FP.BF16.F32.PACK_AB R45, R81, R82 ;  /* 0x00000052512d723e */ /* 0x004fee00000010ff */
[----:B------:R-:W-:Y:S01]  /*12400*/  MUFU.EX2 R121, R121 ;  /* 0x0000007900797308 */ /* 0x000fe20000000800 */
[----:B-----5:R-:W-:Y:S01]  /*12410*/  F2FP.BF16.F32.PACK_AB R46, R69, R74 ;  /* 0x0000004a452e723e */ /* 0x020fe200000010ff */
[----:B------:R-:W-:Y:S01]  /*12420*/  FADD.FTZ R71, R68, R71 ;  /* 0x0000004744477221 */ /* 0x000fe20000010000 */
[----:B----4-:R-:W-:Y:S07]  /*12430*/  F2FP.BF16.F32.PACK_AB R47, R80, R83 ;  /* 0x00000053502f723e */ /* 0x010fee00000010ff */
[----:B------:R-:W1:Y:S01]  /*12440*/  MUFU.EX2 R128, R128 ;  /* 0x0000008000807308 */ /* 0x000e620000000800 */
[----:B------:R-:W-:Y:S01]  /*12450*/  FADD.FTZ R82, R82, R73 ;  /* 0x0000004952527221 */ /* 0x000fe20000010000 */
[----:B---3--:R-:W-:Y:S01]  /*12460*/  F2FP.BF16.F32.PACK_AB R40, R124, R119 ;  /* 0x000000777c28723e */ /* 0x008fe200000010ff */
[----:B------:R-:W-:Y:S07]  /*12470*/  FADD.FTZ R74, R74, R71 ;  /* 0x000000474a4a7221 */ /* 0x000fee0000010000 */
[----:B------:R-:W-:Y:S01]  /*12480*/  MUFU.EX2 R130, R130 ;  /* 0x0000008200827308 */ /* 0x000fe20000000800 */
[----:B------:R-:W-:Y:S01]  /*12490*/  FADD.FTZ R82, R81, R82 ;  /* 0x0000005251527221 */ /* 0x000fe20000010000 */
[C---:B------:R-:W-:Y:S08]  /*124a0*/  HMMA.16816.F32.BF16 R4, R44.reuse, R52, R4 ;  /* 0x000000342c04723c */ /* 0x040ff00000041804 */
[----:B------:R-:W2:Y:S01]  /*124b0*/  MUFU.EX2 R125, R125 ;  /* 0x0000007d007d7308 */ /* 0x000ea20000000800 */
[----:B------:R-:W-:Y:S01]  /*124c0*/  F2FP.BF16.F32.PACK_AB R41, R126, R123 ;  /* 0x0000007b7e29723e */ /* 0x000fe200000010ff */
[----:B------:R-:W-:Y:S01]  /*124d0*/  FADD.FTZ R74, R69, R74 ;  /* 0x0000004a454a7221 */ /* 0x000fe20000010000 */
[----:B------:R-:W-:Y:S07]  /*124e0*/  FADD.FTZ R83, R83, R82 ;  /* 0x0000005253537221 */ /* 0x000fee0000010000 */
[----:B------:R-:W-:Y:S01]  /*124f0*/  MUFU.EX2 R39, R153 ;  /* 0x0000009900277308 */ /* 0x000fe20000000800 */
[C---:B------:R-:W-:Y:S01]  /*12500*/  HMMA.16816.F32.BF16 R8, R44.reuse, R54, R8 ;  /* 0x000000362c08723c */ /* 0x040fe20000041808 */
[----:B------:R-:W3:Y:S02]  /*12510*/  LDSM.16.MT88.4 R52, [R164+0x7800] ;  /* 0x00780000a434783b */ /* 0x000ee40000004200 */
[----:B-1----:R-:W-:Y:S01]  /*12520*/  F2FP.BF16.F32.PACK_AB R42, R128, R121 ;  /* 0x00000079802a723e */ /* 0x002fe200000010ff */
[----:B------:R-:W-:Y:S04]  /*12530*/  FADD.FTZ R83, R80, R83 ;  /* 0x0000005350537221 */ /* 0x000fe80000010000 */
[C---:B------:R-:W-:Y:S03]  /*12540*/  HMMA.16816.F32.BF16 R12, R44.reuse, R56, R12 ;  /* 0x000000382c0c723c */ /* 0x040fe6000004180c */
[----:B--2---:R-:W-:Y:S05]  /*12550*/  F2FP.BF16.F32.PACK_AB R43, R125, R130 ;  /* 0x000000827d2b723e */ /* 0x004fea00000010ff */
[C---:B------:R-:W-:Y:S01]  /*12560*/  HMMA.16816.F32.BF16 R16, R44.reuse, R58, R16 ;  /* 0x0000003a2c10723c */ /* 0x040fe20000041810 */
[----:B------:R-:W1:Y:S07]  /*12570*/  LDSM.16.MT88.4 R56, [R160+0x7800] ;  /* 0x00780000a038783b */ /* 0x000e6e0000004200 */
[C---:B------:R-:W-:Y:S08]  /*12580*/  HMMA.16816.F32.BF16 R20, R44.reuse, R60, R20 ;  /* 0x0000003c2c14723c */ /* 0x040ff00000041814 */
[C---:B------:R-:W-:Y:S01]  /*12590*/  HMMA.16816.F32.BF16 R24, R44.reuse, R62, R24 ;  /* 0x0000003e2c18723c */ /* 0x040fe20000041818 */
[----:B------:R-:W2:Y:S07]  /*125a0*/  LDSM.16.MT88.4 R60, [R106+0x7800] ;  /* 0x007800006a3c783b */ /* 0x000eae0000004200 */
[C---:B------:R-:W-:Y:S08]  /*125b0*/  HMMA.16816.F32.BF16 R28, R44.reuse, R48, R28 ;  /* 0x000000302c1c723c */ /* 0x040ff0000004181c */
[----:B------:R-:W-:Y:S01]  /*125c0*/  HMMA.16816.F32.BF16 R32, R44, R50, R32 ;  /* 0x000000322c20723c */ /* 0x000fe20000041820 */
[----:B------:R-:W4:Y:S02]  /*125d0*/  LDSM.16.MT88.4 R48, [R104+0x7800] ;  /* 0x007800006830783b */ /* 0x000f240000004200 */
[----:B------:R-:W-:Y:S02]  /*125e0*/  F2FP.BF16.F32.PACK_AB R44, R90, R89 ;  /* 0x000000595a2c723e */ /* 0x000fe400000010ff */
[----:B------:R-:W-:Y:S01]  /*125f0*/  F2FP.BF16.F32.PACK_AB R45, R97, R98 ;  /* 0x00000062612d723e */ /* 0x000fe200000010ff */
[----:B------:R-:W-:Y:S01]  /*12600*/  FADD.FTZ R98, R98, R83 ;  /* 0x0000005362627221 */ /* 0x000fe20000010000 */
[----:B------:R-:W-:Y:S02]  /*12610*/  F2FP.BF16.F32.PACK_AB R46, R91, R88 ;  /* 0x000000585b2e723e */ /* 0x000fe400000010ff */
[----:B------:R-:W-:Y:S01]  /*12620*/  F2FP.BF16.F32.PACK_AB R47, R96, R99 ;  /* 0x00000063602f723e */ /* 0x000fe200000010ff */
[----:B------:R-:W-:Y:S04]  /*12630*/  FADD.FTZ R98, R97, R98 ;  /* 0x0000006261627221 */ /* 0x000fe80000010000 */
[----:B------:R-:W-:Y:S02]  /*12640*/  FADD.FTZ R99, R99, R98 ;  /* 0x0000006263637221 */ /* 0x000fe40000010000 */
[C---:B---3--:R-:W-:Y:S08]  /*12650*/  HMMA.16816.F32.BF16 R4, R44.reuse, R52, R4 ;  /* 0x000000342c04723c */ /* 0x048ff00000041804 */
[C---:B------:R-:W-:Y:S01]  /*12660*/  HMMA.16816.F32.BF16 R8, R44.reuse, R54, R8 ;  /* 0x000000362c08723c */ /* 0x040fe20000041808 */
[----:B------:R-:W3:Y:S07]  /*12670*/  LDSM.16.MT88.4 R52, [R164+0x8000] ;  /* 0x00800000a434783b */ /* 0x000eee0000004200 */
[C---:B-1----:R-:W-:Y:S08]  /*12680*/  HMMA.16816.F32.BF16 R12, R44.reuse, R56, R12 ;  /* 0x000000382c0c723c */ /* 0x042ff0000004180c */
[C---:B------:R-:W-:Y:S01]  /*12690*/  HMMA.16816.F32.BF16 R16, R44.reuse, R58, R16 ;  /* 0x0000003a2c10723c */ /* 0x040fe20000041810 */
[----:B------:R-:W1:Y:S07]  /*126a0*/  LDSM.16.MT88.4 R56, [R160+0x8000] ;  /* 0x00800000a038783b */ /* 0x000e6e0000004200 */
[C---:B--2---:R-:W-:Y:S08]  /*126b0*/  HMMA.16816.F32.BF16 R20, R44.reuse, R60, R20 ;  /* 0x0000003c2c14723c */ /* 0x044ff00000041814 */
[C---:B------:R-:W-:Y:S01]  /*126c0*/  HMMA.16816.F32.BF16 R24, R44.reuse, R62, R24 ;  /* 0x0000003e2c18723c */ /* 0x040fe20000041818 */
[----:B------:R-:W2:Y:S07]  /*126d0*/  LDSM.16.MT88.4 R60, [R106+0x8000] ;  /* 0x008000006a3c783b */ /* 0x000eae0000004200 */
[C---:B----4-:R-:W-:Y:S08]  /*126e0*/  HMMA.16816.F32.BF16 R28, R44.reuse, R48, R28 ;  /* 0x000000302c1c723c */ /* 0x050ff0000004181c */
[----:B------:R-:W-:Y:S01]  /*126f0*/  HMMA.16816.F32.BF16 R32, R44, R50, R32 ;  /* 0x000000322c20723c */ /* 0x000fe20000041820 */
[----:B------:R-:W4:Y:S02]  /*12700*/  LDSM.16.MT88.4 R48, [R104+0x8000] ;  /* 0x008000006830783b */ /* 0x000f240000004200 */
[----:B------:R-:W-:Y:S02]  /*12710*/  F2FP.BF16.F32.PACK_AB R44, R116, R111 ;  /* 0x0000006f742c723e */ /* 0x000fe400000010ff */
[----:B------:R-:W-:Y:S02]  /*12720*/  F2FP.BF16.F32.PACK_AB R45, R118, R115 ;  /* 0x00000073762d723e */ /* 0x000fe400000010ff */
[----:B------:R-:W-:Y:S02]  /*12730*/  F2FP.BF16.F32.PACK_AB R46, R120, R113 ;  /* 0x00000071782e723e */ /* 0x000fe400000010ff */
[----:B------:R-:W-:Y:S07]  /*12740*/  F2FP.BF16.F32.PACK_AB R47, R117, R122 ;  /* 0x0000007a752f723e */ /* 0x000fee00000010ff */
        /* <DEDUP_REMOVED lines=11> */
[----:B------:R-:W4:Y:S07]  /*12800*/  LDSM.16.MT88.4 R44, [R104+0x8800] ;  /* 0x00880000682c783b */ /* 0x000f2e0000004200 */
[C---:B---3--:R-:W-:Y:S01]  /*12810*/  HMMA.16816.F32.BF16 R4, R40.reuse, R52, R4 ;  /* 0x000000342804723c */ /* 0x048fe20000041804 */
[----:B------:R-:W3:Y:S07]  /*12820*/  LDSM.16.MT88.4 R48, [R164+0x9000] ;  /* 0x00900000a430783b */ /* 0x000eee0000004200 */
[C---:B------:R-:W-:Y:S01]  /*12830*/  HMMA.16816.F32.BF16 R8, R40.reuse, R54, R8 ;  /* 0x000000362808723c */ /* 0x040fe20000041808 */
[----:B------:R-:W5:Y:S07]  /*12840*/  LDSM.16.MT88.4 R52, [R160+0x9000] ;  /* 0x00900000a034783b */ /* 0x000f6e0000004200 */
[C---:B-1----:R-:W-:Y:S03]  /*12850*/  HMMA.16816.F32.BF16 R12, R40.reuse, R56, R12 ;  /* 0x00000038280c723c */ /* 0x042fe6000004180c */
[-CC-:B------:R-:W-:Y:S01]  /*12860*/  FFMA.FTZ R56, R197, R3.reuse, -R108.reuse ;  /* 0x00000003c5387223 */ /* 0x180fe2000001086c */
[-C--:B------:R-:W-:Y:S04]  /*12870*/  FFMA.FTZ R57, R199, R3.reuse, -R108 ;  /* 0x00000003c7397223 */ /* 0x080fe8000001086c */
[C---:B------:R-:W-:Y:S01]  /*12880*/  HMMA.16816.F32.BF16 R16, R40.reuse, R58, R16 ;  /* 0x0000003a2810723c */ /* 0x040fe20000041810 */
[----:B------:R-:W-:Y:S02]  /*12890*/  MUFU.EX2 R56, R56 ;  /* 0x0000003800387308 */ /* 0x000fe40000000800 */
[-C--:B------:R-:W-:Y:S01]  /*128a0*/  FFMA.FTZ R59, R195, R3.reuse, -R66 ;  /* 0x00000003c33b7223 */ /* 0x080fe20000010842 */
[-C--:B------:R-:W-:Y:S07]  /*128b0*/  FFMA.FTZ R58, R201, R3.reuse, -R108 ;  /* 0x00000003c93a7223 */ /* 0x080fee000001086c */
[----:B------:R-:W1:Y:S01]  /*128c0*/  MUFU.EX2 R57, R57 ;  /* 0x0000003900397308 */ /* 0x000e620000000800 */
[C---:B--2---:R-:W-:Y:S09]  /*128d0*/  HMMA.16816.F32.BF16 R20, R40.reuse, R60, R20 ;  /* 0x0000003c2814723c */ /* 0x044ff20000041814 */
[----:B------:R-:W-:Y:S01]  /*128e0*/  MUFU.EX2 R59, R59 ;  /* 0x0000003b003b7308 */ /* 0x000fe20000000800 */
[-C--:B------:R-:W-:Y:S01]  /*128f0*/  FFMA.FTZ R60, R155, R3.reuse, -R66 ;  /* 0x000000039b3c7223 */ /* 0x080fe20000010842 */
[-CC-:B------:R-:W-:Y:S08]  /*12900*/  FFMA.FTZ R61, R203, R3.reuse, -R108.reuse ;  /* 0x00000003cb3d7223 */ /* 0x180ff0000001086c */
[----:B------:R-:W-:Y:S01]  /*12910*/  MUFU.EX2 R58, R58 ;  /* 0x0000003a003a7308 */ /* 0x000fe20000000800 */
[-C--:B------:R-:W-:Y:S01]  /*12920*/  FFMA.FTZ R108, R65, R3.reuse, -R108 ;  /* 0x00000003416c7223 */ /* 0x080fe2000001086c */
[C---:B------:R-:W-:Y:S08]  /*12930*/  HMMA.16816.F32.BF16 R24, R40.reuse, R62, R24 ;  /* 0x0000003e2818723c */ /* 0x040ff00000041818 */
[----:B------:R-:W2:Y:S01]  /*12940*/  MUFU.EX2 R60, R60 ;  /* 0x0000003c003c7308 */ /* 0x000ea20000000800 */
[-CC-:B------:R-:W-:Y:S01]  /*12950*/  FFMA.FTZ R63, R157, R3.reuse, -R66.reuse ;  /* 0x000000039d3f7223 */ /* 0x180fe20000010842 */
[--C-:B------:R-:W-:Y:S08]  /*12960*/  FFMA.FTZ R62, R159, R3, -R66.reuse ;  /* 0x000000039f3e7223 */ /* 0x100ff00000010842 */
[----:B------:R-:W3:Y:S01]  /*12970*/  MUFU.EX2 R61, R61 ;  /* 0x0000003d003d7308 */ /* 0x000ee20000000800 */
[C---:B----4-:R-:W-:Y:S09]  /*12980*/  HMMA.16816.F32.BF16 R28, R40.reuse, R44, R28 ;  /* 0x0000002c281c723c */ /* 0x050ff2000004181c */
[----:B------:R-:W-:Y:S10]  /*12990*/  MUFU.EX2 R63, R63 ;  /* 0x0000003f003f7308 */ /* 0x000ff40000000800 */
[----:B------:R-:W4:Y:S01]  /*129a0*/  MUFU.EX2 R62, R62 ;  /* 0x0000003e003e7308 */ /* 0x000f220000000800 */
[----:B------:R-:W-:Y:S01]  /*129b0*/  HMMA.16816.F32.BF16 R32, R40, R46, R32 ;  /* 0x0000002e2820723c */ /* 0x000fe20000041820 */
[----:B------:R-:W5:Y:S08]  /*129c0*/  LDSM.16.MT88.4 R44, [R106+0x9000] ;  /* 0x009000006a2c783b */ /* 0x000f700000004200 */
[----:B------:R-:W-:Y:S01]  /*129d0*/  MUFU.EX2 R193, R108 ;  /* 0x0000006c00c17308 */ /* 0x000fe20000000800 */
[----:B-1----:R-:W-:Y:S02]  /*129e0*/  F2FP.BF16.F32.PACK_AB R40, R57, R56 ;  /* 0x000000383928723e */ /* 0x002fe400000010ff */
[----:B--2---:R-:W-:Y:S02]  /*129f0*/  F2FP.BF16.F32.PACK_AB R41, R60, R59 ;  /* 0x0000003b3c29723e */ /* 0x004fe400000010ff */
[----:B---3--:R-:W-:Y:S02]  /*12a00*/  F2FP.BF16.F32.PACK_AB R42, R61, R58 ;  /* 0x0000003a3d2a723e */ /* 0x008fe400000010ff */
[----:B----4-:R-:W-:Y:S07]  /*12a10*/  F2FP.BF16.F32.PACK_AB R43, R62, R63 ;  /* 0x0000003f3e2b723e */ /* 0x010fee00000010ff */
[C---:B------:R-:W-:Y:S08]  /*12a20*/  HMMA.16816.F32.BF16 R4, R40.reuse, R48, R4 ;  /* 0x000000302804723c */ /* 0x040ff00000041804 */
[C---:B------:R-:W-:Y:S01]  /*12a30*/  HMMA.16816.F32.BF16 R8, R40.reuse, R50, R8 ;  /* 0x000000322808723c */ /* 0x040fe20000041808 */
[----:B------:R-:W1:Y:S07]  /*12a40*/  LDSM.16.MT88.4 R48, [R104+0x9000] ;  /* 0x009000006830783b */ /* 0x000e6e0000004200 */
[C---:B-----5:R-:W-:Y:S01]  /*12a50*/  HMMA.16816.F32.BF16 R12, R40.reuse, R52, R12 ;  /* 0x00000034280c723c */ /* 0x060fe2000004180c */
[----:B------:R-:W2:Y:S02]  /*12a60*/  MUFU.EX2 R52, R152 ;  /* 0x0000009800347308 */ /* 0x000ea40000000800 */
[-CC-:B------:R-:W-:Y:S08]  /*12a70*/  FFMA.FTZ R53, R38, R3.reuse, -R66.reuse ;  /* 0x0000000326357223 */ /* 0x180ff00000010842 */
[----:B------:R-:W-:Y:S01]  /*12a80*/  MUFU.EX2 R38, R67 ;  /* 0x0000004300267308 */ /* 0x000fe20000000800 */
[C---:B------:R-:W-:Y:S09]  /*12a90*/  HMMA.16816.F32.BF16 R16, R40.reuse, R54, R16 ;  /* 0x000000362810723c */ /* 0x040ff20000041810 */
[----:B------:R-:W3:Y:S01]  /*12aa0*/  MUFU.EX2 R53, R53 ;  /* 0x0000003500357308 */ /* 0x000ee20000000800 */
[----:B--2---:R-:W-:Y:S01]  /*12ab0*/  F2FP.BF16.F32.PACK_AB R68, R39, R52 ;  /* 0x000000342744723e */ /* 0x004fe200000010ff */
[C---:B------:R-:W-:Y:S08]  /*12ac0*/  HMMA.16816.F32.BF16 R20, R40.reuse, R44, R20 ;  /* 0x0000002c2814723c */ /* 0x040ff00000041814 */
[----:B------:R-:W2:Y:S01]  /*12ad0*/  MUFU.EX2 R44, R64 ;  /* 0x00000040002c7308 */ /* 0x000ea20000000800 */
[-CC-:B------:R-:W-:Y:S01]  /*12ae0*/  FFMA.FTZ R45, R37, R3.reuse, -R66.reuse ;  /* 0x00000003252d7223 */ /* 0x180fe20000010842 */
[----:B------:R-:W-:Y:S01]  /*12af0*/  FFMA.FTZ R66, R36, R3, -R66 ;  /* 0x0000000324427223 */ /* 0x000fe20000010842 */
[----:B---3--:R-:W-:Y:S01]  /*12b00*/  F2FP.BF16.F32.PACK_AB R69, R53, R38 ;  /* 0x000000263545723e */ /* 0x008fe200000010ff */
[C---:B------:R-:W-:Y:S06]  /*12b10*/  HMMA.16816.F32.BF16 R24, R40.reuse, R46, R24 ;  /* 0x0000002e2818723c */ /* 0x040fec0000041818 */
[----:B------:R-:W-:Y:S01]  /*12b20*/  MUFU.EX2 R36, R45 ;  /* 0x0000002d00247308 */ /* 0x000fe20000000800 */
[----:B------:R-:W-:Y:S09]  /*12b30*/  FADD.FTZ R47, R89, R74 ;  /* 0x0000004a592f7221 */ /* 0x000ff20000010000 */
[----:B------:R-:W3:Y:S01]  /*12b40*/  MUFU.EX2 R37, R66 ;  /* 0x0000004200257308 */ /* 0x000ee20000000800 */
[----:B--2---:R-:W-:Y:S01]  /*12b50*/  F2FP.BF16.F32.PACK_AB R70, R193, R44 ;  /* 0x0000002cc146723e */ /* 0x004fe200000010ff */
[----:B------:R-:W-:Y:S01]  /*12b60*/  FADD.FTZ R47, R90, R47 ;  /* 0x0000002f5a2f7221 */ /* 0x000fe20000010000 */
[C---:B-1----:R-:W-:Y:S08]  /*12b70*/  HMMA.16816.F32.BF16 R28, R40.reuse, R48, R28 ;  /* 0x00000030281c723c */ /* 0x042ff0000004181c */
        /* <DEDUP_REMOVED lines=47> */
.L_x_9573:
        /* <DEDUP_REMOVED lines=11> */
.L_x_9594:
        /* <DEDUP_REMOVED lines=126> */
.L_x_9583:
[----:B------:R-:W-:Y:S05]  /*13700*/  BSYNC.RECONVERGENT B0 ;  /* 0x0000000000007941 */ /* 0x000fea0003800200 */
.L_x_9582:
        /* <DEDUP_REMOVED lines=24> */
.L_x_9585:
[----:B------:R-:W-:Y:S05]  /*13890*/  BSYNC.RECONVERGENT B0 ;  /* 0x0000000000007941 */ /* 0x000fea0003800200 */
.L_x_9584:
        /* <DEDUP_REMOVED lines=42> */
.L_x_9587:
[----:B------:R-:W-:Y:S05]  /*13b40*/  BSYNC.RECONVERGENT B0 ;  /* 0x0000000000007941 */ /* 0x000fea0003800200 */
.L_x_9586:
        /* <DEDUP_REMOVED lines=13> */
.L_x_9589:
[----:B------:R-:W-:Y:S05]  /*13c20*/  BSYNC.RECONVERGENT B0 ;  /* 0x0000000000007941 */ /* 0x000fea0003800200 */
.L_x_9588:
[----:B------:R-:W-:-:S04]  /*13c30*/  MOV R179, 0x0 ;  /* 0x0000000000b37802 */ /* 0x000fc80000000f00 */
[----:B-1234-:R-:W-:Y:S05]  /*13c40*/  @P2 RET.REL.NODEC R178 `(_ZN5flash24flash_fwd_splitkv_kernelI23Flash_fwd_kernel_traitsILi64ELi64ELi128ELi4ELb0ELb0EN7cutlass10bfloat16_tE19Flash_kernel_traitsILi64ELi64ELi128ELi4ES3_EELb0ELb0ELb0ELb0ELb0ELb1ELb0ELb1EEEvNS_16Flash_fwd_paramsE) ;  /* 0xfffffec0b2ec2950 */ /* 0x01efea0003c3ffff */
        /* <DEDUP_REMOVED lines=12> */
[----:B-1----:R-:W-:Y:S05]  /*13d10*/  RET.REL.NODEC R178 `(_ZN5flash24flash_fwd_splitkv_kernelI23Flash_fwd_kernel_traitsILi64ELi64ELi128ELi4ELb0ELb0EN7cutlass10bfloat16_tE19Flash_kernel_traitsILi64ELi64ELi128ELi4ES3_EELb0ELb0ELb0ELb0ELb0ELb1ELb0ELb1EEEvNS_16Flash_fwd_paramsE) ;  /* 0xfffffec0b2b87950 */ /* 0x002fea0003c3ffff */
.L_x_9581:
[----:B------:R-:W-:Y:S01]  /*13d20*/  MOV R7, 0x2 ;  /* 0x0000000200077802 */ /* 0x000fe20000000f00 */
[----:B------:R-:W-:Y:S01]  /*13d30*/  IMAD.MOV.U32 R4, RZ, RZ, 0x1f ;  /* 0x0000001fff047424 */ /* 0x000fe200078e00ff */
[----:B------:R-:W-:-:S07]  /*13d40*/  MOV R6, 0xffffffff ;  /* 0xffffffff00067802 */ /* 0x000fce0000000f00 */
[----:B-12--5:R-:W-:Y:S05]  /*13d50*/  WARPSYNC.COLLECTIVE R6, `(.L_x_9590) ;  /* 0x0000000006087348 */ /* 0x026fea0003c00000 */
[----:B------:R3:W4:Y:S02]  /*13d60*/  SHFL.BFLY P0, R11, R193, R7, R4 ;  /* 0x0c000007c10b7389 */ /* 0x0007240000000004 */
[----:B-12345:R-:W-:Y:S05]  /*13d70*/  ENDCOLLECTIVE ;  /* 0x000000000000791b */ /* 0x03efea0003800000 */
.L_x_9590:
[----:B------:R-:W-:Y:S02]  /*13d80*/  IMAD.MOV.U32 R8, RZ, RZ, R11 ;  /* 0x000000ffff087224 */ /* 0x000fe400078e000b */
[----:B------:R-:W-:Y:S02]  /*13d90*/  IMAD.MOV.U32 R7, RZ, RZ, 0x1 ;  /* 0x00000001ff077424 */ /* 0x000fe400078e00ff */
[----:B------:R-:W-:-:S05]  /*13da0*/  FADD.FTZ R9, R8, R193 ;  /* 0x000000c108097221 */ /* 0x000fca0000010000 */
[----:B------:R-:W-:-:S07]  /*13db0*/  MOV R193, R9 ;  /* 0x0000000900c17202 */ /* 0x000fce0000000f00 */
[----:B------:R-:W-:Y:S05]  /*13dc0*/  WARPSYNC.COLLECTIVE R6, `(.L_x_9591) ;  /* 0x0000000006087348 */ /* 0x000fea0003c00000 */
[----:B------:R1:W2:Y:S02]  /*13dd0*/  SHFL.BFLY P0, R11, R193, R7, R4 ;  /* 0x0c000007c10b7389 */ /* 0x0002a40000000004 */
[----:B-12---:R-:W-:Y:S05]  /*13de0*/  ENDCOLLECTIVE ;  /* 0x000000000000791b */ /* 0x006fea0003800000 */
.L_x_9591:
[----:B------:R-:W-:Y:S01]  /*13df0*/  MOV R193, R194 ;  /* 0x000000c200c17202 */ /* 0x000fe20000000f00 */
[----:B------:R-:W-:Y:S01]  /*13e00*/  IMAD.MOV.U32 R7, RZ, RZ, 0x2 ;  /* 0x00000002ff077424 */ /* 0x000fe200078e00ff */
[----:B------:R-:W-:-:S07]  /*13e10*/  MOV R10, R11 ;  /* 0x0000000b000a7202 */ /* 0x000fce0000000f00 */
[----:B------:R-:W-:Y:S05]  /*13e20*/  WARPSYNC.COLLECTIVE R6, `(.L_x_9592) ;  /* 0x0000000006087348 */ /* 0x000fea0003c00000 */
[----:B------:R1:W2:Y:S02]  /*13e30*/  SHFL.BFLY P0, R11, R193, R7, R4 ;  /* 0x0c000007c10b7389 */ /* 0x0002a40000000004 */
[----:B-12---:R-:W-:Y:S05]  /*13e40*/  ENDCOLLECTIVE ;  /* 0x000000000000791b */ /* 0x006fea0003800000 */
.L_x_9592:
[----:B------:R-:W-:Y:S01]  /*13e50*/  FADD.FTZ R10, R9, R10 ;  /* 0x0000000a090a7221 */ /* 0x000fe20000010000 */
[----:B------:R-:W-:Y:S01]  /*13e60*/  FADD.FTZ R8, R11, R194 ;  /* 0x000000c20b087221 */ /* 0x000fe20000010000 */
[----:B------:R-:W-:-:S04]  /*13e70*/  MOV R7, 0x1 ;  /* 0x0000000100077802 */ /* 0x000fc80000000f00 */
[----:B------:R-:W-:-:S07]  /*13e80*/  MOV R193, R8 ;  /* 0x0000000800c17202 */ /* 0x000fce0000000f00 */
[----:B------:R-:W-:Y:S05]  /*13e90*/  WARPSYNC.COLLECTIVE R6, `(.L_x_9593) ;  /* 0x0000000006087348 */ /* 0x000fea0003c00000 */
[----:B------:R1:W2:Y:S02]  /*13ea0*/  SHFL.BFLY P0, R11, R193, R7, R4 ;  /* 0x0c000007c10b7389 */ /* 0x0002a40000000004 */
[----:B-12---:R-:W-:Y:S05]  /*13eb0*/  ENDCOLLECTIVE ;  /* 0x000000000000791b */ /* 0x006fea0003800000 */
.L_x_9593:
[----:B------:R-:W-:Y:S05]  /*13ec0*/  BRA `(.L_x_9594) ;  /* 0xfffffff000147947 */ /* 0x000fea000383ffff */
.L_x_9595:
        /* <DEDUP_REMOVED lines=11> */
.L_x_14793:


//--------------------- .text._ZN5flash24flash_fwd_splitkv_kernelI23Flash_fwd_kernel_traitsILi64ELi64ELi128ELi4ELb0ELb0EN7cutlass10bfloat16_tE19Flash_kernel_traitsILi64ELi64ELi128ELi4ES3_EELb0ELb0ELb0ELb0ELb0ELb0ELb1ELb0EEEvNS_16Flash_fwd_paramsE --------------------------
	.section	.text._ZN5flash24flash_fwd_splitkv_kernelI23Flash_fwd_kernel_traitsILi64ELi64ELi128ELi4ELb0ELb0EN7cutlass10bfloat16_tE19Flash_kernel_traitsILi64ELi64ELi128ELi4ES3_EELb0ELb0ELb0ELb0ELb0ELb0ELb1ELb0EEEvNS_16Flash_fwd_paramsE,"ax",@progbits
	.align	128
        .global         _ZN5flash24flash_fwd_splitkv_kernelI23Flash_fwd_kernel_traitsILi64ELi64ELi128ELi4ELb0ELb0EN7cutlass10bfloat16_tE19Flash_kernel_traitsILi64ELi64ELi128ELi4ES3_EELb0ELb0ELb0ELb0ELb0ELb0ELb1ELb0EEEvNS_16Flash_fwd_paramsE
        .type           _ZN5flash24flash_fwd_splitkv_kernelI23Flash_fwd_kernel_traitsILi64ELi64ELi128ELi4ELb0ELb0EN7cutlass10bfloat16_tE19Flash_kernel_traitsILi64ELi64ELi128ELi4ES3_EELb0ELb0ELb0ELb0ELb0ELb0ELb1ELb0EEEvNS_16Flash_fwd_paramsE,@function
        .size           _ZN5flash24flash_fwd_splitkv_kernelI23Flash_fwd_kernel_traitsILi64ELi64ELi128ELi4ELb0ELb0EN7cutlass10bfloat16_tE19Flash_kernel_traitsILi64ELi64ELi128ELi4ES3_EELb0ELb0ELb0ELb0ELb0ELb0ELb1ELb0EEEvNS_16Flash_fwd_paramsE,(.L_x_14794 - _ZN5flash24flash_fwd_splitkv_kernelI23Flash_fwd_kernel_traitsILi64ELi64ELi128ELi4ELb0ELb0EN7cutlass10bfloat16_tE19Flash_kernel_traitsILi64ELi64ELi128ELi4ES3_EELb0ELb0ELb0ELb0ELb0ELb0ELb1ELb0EEEvNS_16Flash_fwd_paramsE)
        .other          _ZN5flash24flash_fwd_splitkv_kernelI23Flash_fwd_kernel_traitsILi64ELi64ELi128ELi4ELb0ELb0EN7cutlass10bfloat16_tE19Flash_kernel_traitsILi64ELi64ELi128ELi4ES3_EELb0ELb0ELb0ELb0ELb0ELb0ELb1ELb0EEEvNS_16Flash_fwd_paramsE,@"STO_CUDA_ENTRY STV_DEFAULT"
_ZN5flash24flash_fwd_splitkv_kernelI23Flash_fwd_kernel_traitsILi64ELi64ELi128ELi4ELb0ELb0EN7cutlass10bfloat16_tE19Flash_kernel_traitsILi64ELi64ELi128ELi4ES3_EELb0ELb0ELb0ELb0ELb0ELb0ELb1ELb0EEEvNS_16Flash_fwd_paramsE:
.text._ZN5flash24flash_fwd_splitkv_kernelI23Flash_fwd_kernel_traitsILi64ELi64ELi128ELi4ELb0ELb0EN7cutlass10bfloat16_tE19Flash_kernel_traitsILi64ELi64ELi128ELi4ES3_EELb0ELb0ELb0ELb0ELb0ELb0ELb1ELb0EEEvNS_16Flash_fwd_paramsE:
        /* <DEDUP_REMOVED lines=29> */
[----:B-1----:R-:W-:Y:S05]  /*01d0*/  CALL.REL.NOINC `($_ZN5flash24flash_fwd_splitkv_kernelI23Flash_fwd_kernel_traitsILi64ELi64ELi128ELi4ELb0ELb0EN7cutlass10bfloat16_tE19Flash_kernel_traitsILi64ELi64ELi128ELi4ES3_EELb0ELb0ELb0ELb0ELb0ELb0ELb1ELb0EEEvNS_16Flash_fwd_paramsE$_ZN5flash30compute_attn_1rowblock_splitkvI23Flash_fwd_kernel_traitsILi64ELi64ELi128ELi4ELb0ELb0EN7cutlass10bfloat16_tE19Flash_kernel_traitsILi64ELi64ELi128ELi4ES3_EELb0ELb0ELb0ELb0ELb0ELb0ELb1ELb0ENS_16Flash_fwd_paramsEEEvRKT8_iiiii) ;  /* 0x0000000000087944 */ /* 0x002fea0003c00000 */
[----:B------:R-:W-:Y:S05]  /*01e0*/  BSYNC.RECONVERGENT B2 ;  /* 0x0000000000027941 */ /* 0x000fea0003800200 */
.L_x_9596:
[----:B------:R-:W-:Y:S05]  /*01f0*/  EXIT ;  /* 0x000000000000794d */ /* 0x000fea0003800000 */
        .type           $_ZN5flash24flash_fwd_splitkv_kernelI23Flash_fwd_kernel_traitsILi64ELi64ELi128ELi4ELb0ELb0EN7cutlass10bfloat16_tE19Flash_kernel_traitsILi64ELi64ELi128ELi4ES3_EELb0ELb0ELb0ELb0ELb0ELb0ELb1ELb0EEEvNS_16Flash_fwd_paramsE$_ZN5flash30compute_attn_1rowblock_splitkvI23Flash_fwd_kernel_traitsILi64ELi64ELi128ELi4ELb0ELb0EN7cutlass10bfloat16_tE19Flash_kernel_traitsILi64ELi64ELi128ELi4ES3_EELb0ELb0ELb0ELb0ELb0ELb0ELb1ELb0ENS_16Flash_fwd_paramsEEEvRKT8_iiiii,@function
        .size           $_ZN5flash24flash_fwd_splitkv_kernelI23Flash_fwd_kernel_traitsILi64ELi64ELi128ELi4ELb0ELb0EN7cutlass10bfloat16_tE19Flash_kernel_traitsILi64ELi64ELi128ELi4ES3_EELb0ELb0ELb0ELb0ELb0ELb0ELb1ELb0EEEvNS_16Flash_fwd_paramsE$_ZN5flash30compute_attn_1rowblock_splitkvI23Flash_fwd_kernel_traitsILi64ELi64ELi128ELi4ELb0ELb0EN7cutlass10bfloat16_tE19Flash_kernel_traitsILi64ELi64ELi128ELi4ES3_EELb0ELb0ELb0ELb0ELb0ELb0ELb1ELb0ENS_16Flash_fwd_paramsEEEvRKT8_iiiii,(.L_x_14794 - $_ZN5flash24flash_fwd_splitkv_kernelI23Flash_fwd_kernel_traitsILi64ELi64ELi128ELi4ELb0ELb0EN7cutlass10bfloat16_tE19Flash_kernel_traitsILi64ELi64ELi128ELi4ES3_EELb0ELb0ELb0ELb0ELb0ELb0ELb1ELb0EEEvNS_16Flash_fwd_paramsE$_ZN5flash30compute_attn_1rowblock_splitkvI23Flash_fwd_kernel_traitsILi64ELi64ELi128ELi4ELb0ELb0EN7cutlass10bfloat16_tE19Flash_kernel_traitsILi64ELi64ELi128ELi4ES3_EELb0ELb0ELb0ELb0ELb0ELb0ELb1ELb0ENS_16Flash_fwd_paramsEEEvRKT8_iiiii)
$_ZN5flash24flash_fwd_splitkv_kernelI23Flash_fwd_kernel_traitsILi64ELi64ELi128ELi4ELb0ELb0EN7cutlass10bfloat16_tE19Flash_kernel_traitsILi64ELi64ELi128ELi4ES3_EELb0ELb0ELb0ELb0ELb0ELb0ELb1ELb0EEEvNS_16Flash_fwd_paramsE$_ZN5flash30compute_attn_1rowblock_splitkvI23Flash_fwd_kernel_traitsILi64ELi64ELi128ELi4ELb0ELb0EN7cutlass10bfloat16_tE19Flash_kernel_traitsILi64ELi64ELi128ELi4ES3_EELb0ELb0ELb0ELb0ELb0ELb0ELb1ELb0ENS_16Flash_fwd_paramsEEEvRKT8_iiiii:
        /* <DEDUP_REMOVED lines=39> */
.L_x_9598:
[----:B------:R-:W-:Y:S05]  /*0470*/  BSYNC.RECONVERGENT B0 ;  /* 0x0000000000007941 */ /* 0x000fea0003800200 */
.L_x_9597:
[----:B------:R-:W-:Y:S04]  /*0480*/  BSSY.RECONVERGENT B0, `(.L_x_9599) ;  /* 0x0000007000007945 */ /* 0x000fe80003800200 */
[----:B------:R-:W-:Y:S05]  /*0490*/  @!P3 BRA `(.L_x_9600) ;  /* 0x000000000014b947 */ /* 0x000fea0003800000 */
[----:B-----5:R-:W2:Y:S02]  /*04a0*/  LD.E.U8 R4, desc[UR4][R2.64+0x1b2] ;  /* 0x0001b20402047980 */ /* 0x020ea4000c101100 */
[----:B--2---:R-:W-:-:S13]  /*04b0*/  ISETP.NE.AND P1, PT, R4, RZ, PT ;  /* 0x000000ff0400720c */ /* 0x004fda0003f25270 */
[----:B------:R-:W2:Y:S02]  /*04c0*/  @P1 LD.E R15, desc[UR4][R18.64+0x4] ;  /* 0x00000404120f1980 */ /* 0x000ea4000c101900 */
[----:B--2---:R-:W-:-:S06]  /*04d0*/  @P1 IADD3 R4, PT, PT, R15, -R20, RZ ;  /* 0x800000140f041210 */ /* 0x004fcc0007ffe0ff */
[----:B------:R2:W5:Y:S02]  /*04e0*/  @!P1 LD.E R4, desc[UR4][R18.64] ;  /* 0x0000000412049980 */ /* 0x000564000c101900 */
.L_x_9600:
[----:B------:R-:W-:Y:S05]  /*04f0*/  BSYNC.RECONVERGENT B0 ;  /* 0x0000000000007941 */ /* 0x000fea0003800200 */
.L_x_9599:
        /* <DEDUP_REMOVED lines=8> */
.L_x_9602:
[----:B------:R-:W4:Y:S01]  /*0580*/  LD.E.64 R8, desc[UR4][R2.64+0x108] ;  /* 0x0001080402087980 */ /* 0x000f22000c101b00 */
[----:B------:R-:W-:Y:S01]  /*0590*/  BSSY.RECONVERGENT B0, `(.L_x_9604) ;  /* 0x0000006000007945 */ /* 0x000fe20003800200 */
[----:B------:R-:W-:Y:S01]  /*05a0*/  IMAD.MOV.U32 R125, RZ, RZ, RZ ;  /* 0x000000ffff7d7224 */ /* 0x000fe200078e00ff */
[----:B----4-:R-:W-:-:S04]  /*05b0*/  ISETP.NE.U32.AND P0, PT, R8, RZ, PT ;  /* 0x000000ff0800720c */ /* 0x010fc80003f05070 */
[----:B------:R-:W-:-:S13]  /*05c0*/  ISETP.NE.AND.EX P0, PT, R9, RZ, PT, P0 ;  /* 0x000000ff0900720c */ /* 0x000fda0003f05300 */
[----:B------:R-:W-:Y:S05]  /*05d0*/  @!P0 BRA `(.L_x_9605) ;  /* 0x0000000000048947 */ /* 0x000fea0003800000 */
[----:B------:R4:W5:Y:S02]  /*05e0*/  LD.E R125, desc[UR4][R2.64+0xbc] ;  /* 0x0000bc04027d7980 */ /* 0x000964000c101900 */
.L_x_9605:
[----:B------:R-:W-:Y:S05]  /*05f0*/  BSYNC.RECONVERGENT B0 ;  /* 0x0000000000007941 */ /* 0x000fea0003800200 */
.L_x_9604:
[----:B-----5:R-:W-:Y:S02]  /*0600*/  IADD3 R125, PT, PT, R125, R4, -R17 ;  /* 0x000000047d7d7210 */ /* 0x020fe40007ffe811 */
.L_x_9603:
[----:B------:R-:W-:Y:S05]  /*0610*/  BSYNC.RECONVERGENT B1 ;  /* 0x0000000000017941 */ /* 0x000fea0003800200 */
.L_x_9601:
[----:B------:R-:W-:Y:S01]  /*0620*/  IMAD.SHL.U32 R180, R25, 0x40, RZ ;  /* 0x0000004019b47824 */ /* 0x000fe200078e00ff */
[----:B------:R-:W-:-:S04]  /*0630*/  MOV R175, 0x0 ;  /* 0x0000000000af7802 */ /* 0x000fc80000000f00 */
[----:B------:R-:W-:-:S13]  /*0640*/  ISETP.GT.AND P0, PT, R5, R180, PT ;  /* 0x000000b40500720c */ /* 0x000fda0003f04270 */
[----:B-1234-:R-:W-:Y:S05]  /*0650*/  @!P0 RET.REL.NODEC R174 `(_ZN5flash24flash_fwd_splitkv_kernelI23Flash_fwd_kernel_traitsILi64ELi64ELi128ELi4ELb0ELb0EN7cutlass10bfloat16_tE19Flash_kernel_traitsILi64ELi64ELi128ELi4ES3_EELb0ELb0ELb0ELb0ELb0ELb0ELb1ELb0EEEvNS_16Flash_fwd_paramsE) ;  /* 0xfffffff8ae688950 */ /* 0x01efea0003c3ffff */
[----:B------:R-:W2:Y:S01]  /*0660*/  LD.E R9, desc[UR4][R2.64+0xb8] ;  /* 0x0000b80402097980 */ /* 0x000ea2000c101900 */
[-C--:B------:R-:W-:Y:S02]  /*0670*/  IABS R10, R11.reuse ;  /* 0x0000000b000a7213 */ /* 0x080fe40000000000 */
[----:B------:R-:W-:Y:S02]  /*0680*/  IABS R4, R11 ;  /* 0x0000000b00047213 */ /* 0x000fe40000000000 */
[----:B------:R-:W1:Y:S03]  /*0690*/  I2F.RP R8, R10 ;  /* 0x0000000a00087306 */ /* 0x000e660000209400 */
[----:B------:R-:W-:-:S05]  /*06a0*/  IMAD.MOV R4, RZ, RZ, -R4 ;  /* 0x000000ffff047224 */ /* 0x000fca00078e0a04 */
[----:B-1----:R-:W1:Y:S02]  /*06b0*/  MUFU.RCP R14, R8 ;  /* 0x00000008000e7308 */ /* 0x002e640000001000 */
[----:B-1----:R-:W-:-:S06]  /*06c0*/  VIADD R14, R14, 0xffffffe ;  /* 0x0ffffffe0e0e7836 */ /* 0x002fcc0000000000 */
[----:B------:R1:W3:Y:S02]  /*06d0*/  F2I.FTZ.U32.TRUNC.NTZ R15, R14 ;  /* 0x0000000e000f7305 */ /* 0x0002e4000021f000 */
[----:B-1----:R-:W-:Y:S02]  /*06e0*/  IMAD.MOV.U32 R14, RZ, RZ, RZ ;  /* 0x000000ffff0e7224 */ /* 0x002fe400078e00ff */
[----:B--2---:R-:W-:-:S05]  /*06f0*/  VIADD R9, R9, 0x7f ;  /* 0x0000007f09097836 */ /* 0x004fca0000000000 */
[----:B------:R-:W-:-:S04]  /*0700*/  SHF.R.S32.HI R12, RZ, 0x1f, R9 ;  /* 0x0000001fff0c7819 */ /* 0x000fc80000011409 */
[----:B------:R-:W-:Y:S01]  /*0710*/  LEA.HI R12, R12, R9, RZ, 0x7 ;  /* 0x000000090c0c7211 */ /* 0x000fe200078f38ff */
[----:B---3--:R-:W-:-:S03]  /*0720*/  IMAD.MOV R9, RZ, RZ, -R15 ;  /* 0x000000ffff097224 */ /* 0x008fc600078e0a0f */
[----:B------:R-:W-:Y:S01]  /*0730*/  LEA.HI.SX32 R12, R12, R11, 0x19 ;  /* 0x0000000b0c0c7211 */ /* 0x000fe200078fcaff */
[----:B------:R-:W-:-:S04]  /*0740*/  IMAD R9, R9, R10, RZ ;  /* 0x0000000a09097224 */ /* 0x000fc800078e02ff */
[----:B------:R-:W-:Y:S02]  /*0750*/  VIADD R12, R12, 0xffffffff ;  /* 0xffffffff0c0c7836 */ /* 0x000fe40000000000 */
[----:B------:R-:W-:-:S03]  /*0760*/  IMAD.HI.U32 R9, R15, R9, R14 ;  /* 0x000000090f097227 */ /* 0x000fc600078e000e */
[----:B------:R-:W-:Y:S02]  /*0770*/  IABS R8, R12 ;  /* 0x0000000c00087213 */ /* 0x000fe40000000000 */
[----:B------:R-:W-:-:S03]  /*0780*/  LOP3.LUT R12, R12, R11, RZ, 0x3c, !PT ;  /* 0x0000000b0c0c7212 */ /* 0x000fc600078e3cff */
[----:B------:R-:W-:Y:S01]  /*0790*/  IMAD.HI.U32 R9, R9, R8, RZ ;  /* 0x0000000809097227 */ /* 0x000fe200078e00ff */
[----:B------:R-:W-:-:S03]  /*07a0*/  ISETP.GE.AND P0, PT, R12, RZ, PT ;  /* 0x000000ff0c00720c */ /* 0x000fc60003f06270 */
[----:B------:R-:W-:-:S05]  /*07b0*/  IMAD R13, R9, R4, R8 ;  /* 0x00000004090d7224 */ /* 0x000fca00078e0208 */
[----:B------:R-:W-:-:S13]  /*07c0*/  ISETP.GT.U32.AND P1, PT, R10, R13, PT ;  /* 0x0000000d0a00720c */ /* 0x000fda0003f24070 */
[----:B------:R-:W-:Y:S02]  /*07d0*/  @!P1 IMAD.IADD R13, R13, 0x1, -R10 ;  /* 0x000000010d0d9824 */ /* 0x000fe400078e0a0a */
[----:B------:R-:W-:Y:S01]  /*07e0*/  @!P1 VIADD R9, R9, 0x1 ;  /* 0x0000000109099836 */ /* 0x000fe20000000000 */
[----:B------:R-:W-:Y:S02]  /*07f0*/  ISETP.NE.AND P1, PT, R11, RZ, PT ;  /* 0x000000ff0b00720c */ /* 0x000fe40003f25270 */
[----:B------:R-:W-:Y:S01]  /*0800*/  ISETP.GE.U32.AND P2, PT, R13, R10, PT ;  /* 0x0000000a0d00720c */ /* 0x000fe20003f46070 */
[----:B------:R-:W-:-:S05]  /*0810*/  VIADD R13, R125, 0x7f ;  /* 0x0000007f7d0d7836 */ /* 0x000fca0000000000 */
[----:B------:R-:W-:-:S04]  /*0820*/  SHF.R.S32.HI R4, RZ, 0x1f, R13 ;  /* 0x0000001fff047819 */ /* 0x000fc8000001140d */
[----:B------:R-:W-:-:S03]  /*0830*/  LEA.HI R4, R4, R13, RZ, 0x7 ;  /* 0x0000000d04047211 */ /* 0x000fc600078f38ff */
[----:B------:R-:W-:Y:S01]  /*0840*/  @P2 VIADD R9, R9, 0x1 ;  /* 0x0000000109092836 */ /* 0x000fe20000000000 */
[----:B------:R-:W-:-:S03]  /*0850*/  SHF.R.S32.HI R4, RZ, 0x7, R4 ;  /* 0x00000007ff047819 */ /* 0x000fc60000011404 */
        /* <DEDUP_REMOVED lines=14> */
[----:B------:R-:W-:-:S02]  /*0940*/  IMAD.IADD R5, R5, 0x1, -R180 ;  /* 0x0000000105057824 */ /* 0x000fc400078e0ab4 */
[----:B------:R-:W-:Y:S01]  /*0950*/  IMAD.MOV.U32 R175, RZ, RZ, 0x0 ;  /* 0x00000000ffaf7424 */ /* 0x000fe200078e00ff */
[C---:B------:R-:W-:Y:S01]  /*0960*/  LOP3.LUT R9, R15.reuse, 0xffc, RZ, 0xc0, !PT ;  /* 0x00000ffc0f097812 */ /* 0x040fe200078ec0ff */
[----:B------:R-:W-:Y:S01]  /*0970*/  VIADD R14, R120, 0x18 ;  /* 0x00000018780e7836 */ /* 0x000fe20000000000 */
[----:B------:R-:W-:-:S04]  /*0980*/  LOP3.LUT R15, R15, 0x3c, RZ, 0xc0, !PT ;  /* 0x0000003c0f0f7812 */ /* 0x000fc800078ec0ff */
[----:B------:R-:W-:Y:S01]  /*0990*/  ISETP.NE.AND P6, PT, R15, RZ, PT ;  /* 0x000000ff0f00720c */ /* 0x000fe20003fc5270 */
[----:B-1----:R-:W-:Y:S02]  /*09a0*/  VIADD R2, R120, 0x8 ;  /* 0x0000000878027836 */ /* 0x002fe40000000000 */
[----:B--2---:R-:W-:-:S04]  /*09b0*/  IMAD R6, R6, UR8, R181 ;  /* 0x0000000806067c24 */ /* 0x004fc8000f8e02b5 */
[----:B---3--:R-:W-:Y:S02]  /*09c0*/  IMAD R6, R6, R8, R179 ;  /* 0x0000000806067224 */ /* 0x008fe400078e02b3 */
[C---:B------:R-:W-:Y:S02]  /*09d0*/  VIADD R8, R120.reuse, 0x28 ;  /* 0x0000002878087836 */ /* 0x040fe40000000000 */
[----:B------:R-:W-:Y:S02]  /*09e0*/  IMAD R7, R7, R6, R180 ;  /* 0x0000000607077224 */ /* 0x000fe400078e02b4 */
[C---:B------:R-:W-:Y:S02]  /*09f0*/  VIADD R6, R120.reuse, 0x30 ;  /* 0x0000003078067836 */ /* 0x040fe40000000000 */
[----:B----4-:R-:W-:Y:S01]  /*0a00*/  IMAD R4, R7, R4, RZ ;  /* 0x0000000407047224 */ /* 0x010fe200078e02ff */
[----:B-----5:R-:W-:Y:S01]  /*0a10*/  ISETP.GE.AND P1, PT, R15, R0, PT ;  /* 0x000000000f00720c */ /* 0x020fe20003f26270 */
[----:B------:R-:W-:-:S03]  /*0a20*/  VIADD R0, R120, 0x10 ;  /* 0x0000001078007836 */ /* 0x000fc60000000000 */
        /* <DEDUP_REMOVED lines=48> */
[----:B-1----:R-:W-:Y:S05]  /*0d30*/  @P6 RET.REL.NODEC R174 `(_ZN5flash24flash_fwd_splitkv_kernelI23Flash_fwd_kernel_traitsILi64ELi64ELi128ELi4ELb0ELb0EN7cutlass10bfloat16_tE19Flash_kernel_traitsILi64ELi64ELi128ELi4ES3_EELb0ELb0ELb0ELb0ELb0ELb0ELb1ELb0EEEvNS_16Flash_fwd_paramsE) ;  /* 0xfffffff0aeb06950 */ /* 0x002fea0003c3ffff */
[----:B------:R-:W-:Y:S02]  /*0d40*/  MOV R5, 0xff800000 ;  /* 0xff80000000057802 */ /* 0x000fe40000000f00 */
[----:B------:R-:W-:-:S03]  /*0d50*/  MOV R175, 0x0 ;  /* 0x0000000000af7802 */ /* 0x000fc60000000f00 */
[----:B------:R1:W-:Y:S02]  /*0d60*/  ST.E desc[UR4][R2.64+0xe0], R5 ;  /* 0x0000e00502007985 */ /* 0x0003e4000c101904 */
[----:B-1----:R-:W-:Y:S05]  /*0d70*/  RET.REL.NODEC R174 `(_ZN5flash24flash_fwd_splitkv_kernelI23Flash_fwd_kernel_traitsILi64ELi64ELi128ELi4ELb0ELb0EN7cutlass10bfloat16_tE19Flash_kernel_traitsILi64ELi64ELi128ELi4ES3_EELb0ELb0ELb0ELb0ELb0ELb0ELb1ELb0EEEvNS_16Flash_fwd_paramsE) ;  /* 0xfffffff0aea07950 */ /* 0x002fea0003c3ffff */
.L_x_9606:
        /* <DEDUP_REMOVED lines=12> */
[----:B-----5:R-:W1:Y:S04]  /*0e40*/  LD.E R15, desc[UR4][R2.64+0x170] ;  /* 0x00017004020f7980 */ /* 0x020e68000c101900 */
[----:B------:R-:W2:Y:S04]  /*0e50*/  LD.E.64 R20, desc[UR4][R2.64+0x168] ;  /* 0x0001680402147980 */ /* 0x000ea8000c101b00 */
[----:B------:R-:W3:Y:S01]  /*0e60*/  LD.E R18, desc[UR4][R2.64+0x68] ;  /* 0x0000680402127980 */ /* 0x000ee2000c101900 */
[----:B------:R-:W-:-:S03]  /*0e70*/  LEA R16, R4, 0xffffff80, 0x7 ;  /* 0xffffff8004107811 */ /* 0x000fc600078e38ff */
[----:B------:R-:W4:Y:S04]  /*0e80*/  LD.E.64 R26, desc[UR4][R2.64+0x20] ;  /* 0x00002004021a7980 */ /* 0x000f28000c101b00 */
[----:B------:R-:W4:Y:S04]  /*0e90*/  LD.E.64 R164, desc[UR4][R2.64+0x38] ;  /* 0x0000380402a47980 */ /* 0x000f28000c101b00 */
[----:B------:R-:W5:Y:S04]  /*0ea0*/  LD.E.64 R32, desc[UR4][R2.64+0x58] ;  /* 0x0000580402207980 */ /* 0x000f68000c101b00 */
[----:B------:R-:W5:Y:S01]  /*0eb0*/  LD.E.64 R166, desc[UR4][R2.64+0x40] ;  /* 0x0000400402a67980 */ /* 0x000f62000c101b00 */
        /* <DEDUP_REMOVED lines=8> */
[----:B------:R-:W-:Y:S01]  /*0f40*/  IMAD R12, R7, R8, RZ ;  /* 0x00000008070c7224 */ /* 0x000fe200078e02ff */
[----:B------:R-:W-:-:S03]  /*0f50*/  IABS R7, R16 ;  /* 0x0000001000077213 */ /* 0x000fc60000000000 */
        /* <DEDUP_REMOVED lines=21> */
[----:B------:R-:W-:-:S06]  /*10b0*/  IMAD.WIDE R6, R13, 0x4, R182 ;  /* 0x000000040d067825 */ /* 0x000fcc00078e02b6 */
[----:B------:R1:W2:Y:S01]  /*10c0*/  LD.E R6, desc[UR4][R6.64] ;  /* 0x0000000406067980 */ /* 0x0002a2000c101900 */
[----:B---3--:R-:W-:-:S04]  /*10d0*/  IABS R12, R18 ;  /* 0x00000012000c7213 */ /* 0x008fc80000000000 */
[----:B------:R-:W3:Y:S08]  /*10e0*/  I2F.RP R19, R12 ;  /* 0x0000000c00137306 */ /* 0x000ef00000209400 */
[----:B---3--:R-:W3:Y:S02]  /*10f0*/  MUFU.RCP R17, R19 ;  /* 0x0000001300117308 */ /* 0x008ee40000001000 */
[----:B---3--:R-:W-:-:S06]  /*1100*/  IADD3 R17, PT, PT, R17, 0xffffffe, RZ ;  /* 0x0ffffffe11117810 */ /* 0x008fcc0007ffe0ff */
        /* <DEDUP_REMOVED lines=19> */
[----:B------:R-:W-:Y:S01]  /*1240*/  @P2 VIADD R7, R7, 0x1 ;  /* 0x0000000107072836 */ /* 0x000fe20000000000 */
[----:B------:R-:W-:-:S03]  /*1250*/  SHF.R.S32.HI R13, RZ, 0x1f, R16 ;  /* 0x0000001fff0d7819 */ /* 0x000fc60000011410 */
[----:B------:R-:W-:Y:S02]  /*1260*/  IMAD.MOV.U32 R15, RZ, RZ, R7 ;  /* 0x000000ffff0f7224 */ /* 0x000fe400078e0007 */
[----:B----4-:R-:W-:-:S03]  /*1270*/  IMAD R7, R165, R16, RZ ;  /* 0x00000010a5077224 */ /* 0x010fc600078e02ff */
        /* <DEDUP_REMOVED lines=13> */
[----:B------:R-:W-:Y:S02]  /*1350*/  IMAD R7, R21, R6, RZ ;  /* 0x0000000615077224 */ /* 0x000fe400078e02ff */
[----:B------:R-:W-:-:S04]  /*1360*/  IMAD.WIDE.U32 R22, R15, R22, R26 ;  /* 0x000000160f167225 */ /* 0x000fc800078e001a */
[----:B------:R-:W-:Y:S01]  /*1370*/  IMAD.WIDE.U32 R14, R20, R6, RZ ;  /* 0x00000006140e7225 */ /* 0x000fe200078e00ff */
[----:B------:R-:W-:-:S03]  /*1380*/  IADD3 R6, PT, PT, R23, R8, RZ ;  /* 0x0000000817067210 */ /* 0x000fc60007ffe0ff */
[----:B------:R-:W-:Y:S01]  /*1390*/  IMAD R7, R20, R9, R7 ;  /* 0x0000000914077224 */ /* 0x000fe200078e0207 */
[----:B------:R-:W-:Y:S01]  /*13a0*/  MOV R12, R14 ;  /* 0x0000000e000c7202 */ /* 0x000fe20000000f00 */
[----:B------:R-:W-:Y:S02]  /*13b0*/  IMAD.MOV.U32 R8, RZ, RZ, R22 ;  /* 0x000000ffff087224 */ /* 0x000fe400078e0016 */
[----:B------:R-:W-:Y:S01]  /*13c0*/  IMAD.IADD R7, R15, 0x1, R7 ;  /* 0x000000010f077824 */ /* 0x000fe200078e0207 */
[----:B------:R-:W-:Y:S05]  /*13d0*/  BRA `(.L_x_9609) ;  /* 0x0000000400407947 */ /* 0x000fea0003800000 */
.L_x_9608:
        /* <DEDUP_REMOVED lines=9> */
[----:B-1----:R-:W-:Y:S02]  /*1470*/  IABS R8, R179 ;  /* 0x000000b300087213 */ /* 0x002fe40000000000 */
[----:B------:R-:W-:Y:S02]  /*1480*/  LEA R16, R4, 0xffffff80, 0x7 ;  /* 0xffffff8004107811 */ /* 0x000fe400078e38ff */
[----:B------:R-:W-:Y:S02]  /*1490*/  CS2R R182, SRZ ;  /* 0x0000000000b67805 */ /* 0x000fe4000001ff00 */
        /* <DEDUP_REMOVED lines=16> */
[----:B------:R-:W-:Y:S02]  /*15a0*/  @!P3 IMAD R6, R6, R164, R9 ;  /* 0x000000a40606b224 */ /* 0x000fe400078e0209 */
[----:B----45:R-:W-:-:S03]  /*15b0*/  @!P3 IMAD R9, R29, R15, RZ ;  /* 0x0000000f1d09b224 */ /* 0x030fc600078e02ff */
[----:B------:R-:W-:Y:S02]  /*15c0*/  @!P3 IADD3 R31, PT, PT, R31, R6, RZ ;  /* 0x000000061f1fb210 */ /* 0x000fe40007ffe0ff */
[-C--:B------:R-:W-:Y:S02]  /*15d0*/  @!P2 IADD3 R8, PT, PT, R8, -R7.reuse, RZ ;  /* 0x800000070808a210 */ /* 0x080fe40007ffe0ff */
[----:B------:R-:W-:Y:S01]  /*15e0*/  @!P3 SHF.R.S32.HI R6, RZ, 0x1f, R15 ;  /* 0x0000001fff06b819 */ /* 0x000fe2000001140f */
[----:B------:R-:W-:Y:S01]  /*15f0*/  @P3 IMAD.IADD R12, R17, 0x1, R20 ;  /* 0x00000001110c3824 */ /* 0x000fe200078e0214 */
[----:B------:R-:W-:Y:S01]  /*1600*/  ISETP.GE.U32.AND P4, PT, R8, R7, PT ;  /* 0x000000070800720c */ /* 0x000fe20003f86070 */
[----:B------:R-:W-:Y:S01]  /*1610*/  @!P3 IMAD.WIDE.U32 R30, R28, R15, R30 ;  /* 0x0000000f1c1eb225 */ /* 0x000fe200078e001e */
[----:B------:R-:W-:-:S03]  /*1620*/  LOP3.LUT R7, R179, R18, RZ, 0x3c, !PT ;  /* 0x00000012b3077212 */ /* 0x000fc600078e3cff */
[----:B------:R-:W-:Y:S02]  /*1630*/  @!P3 IMAD R9, R28, R6, R9 ;  /* 0x000000061c09b224 */ /* 0x000fe400078e0209 */
[-C--:B------:R-:W-:Y:S02]  /*1640*/  @P3 IMAD R6, R165, R12.reuse, RZ ;  /* 0x0000000ca5063224 */ /* 0x080fe400078e02ff */
[----:B------:R-:W-:Y:S01]  /*1650*/  @P3 IMAD.WIDE.U32 R28, R164, R12, RZ ;  /* 0x0000000ca41c3225 */ /* 0x000fe200078e00ff */
[----:B------:R-:W-:Y:S02]  /*1660*/  ISETP.GE.AND P1, PT, R7, RZ, PT ;  /* 0x000000ff0700720c */ /* 0x000fe40003f26270 */
[----:B------:R-:W-:Y:S01]  /*1670*/  ISETP.NE.AND P0, PT, R18, RZ, PT ;  /* 0x000000ff1200720c */ /* 0x000fe20003f05270 */
[----:B------:R-:W-:Y:S01]  /*1680*/  @!P3 IMAD.MOV.U32 R12, RZ, RZ, R30 ;  /* 0x000000ffff0cb224 */ /* 0x000fe200078e001e */
[----:B------:R-:W-:Y:S01]  /*1690*/  @!P3 IADD3 R9, PT, PT, R31, R9, RZ ;  /* 0x000000091f09b210 */ /* 0x000fe20007ffe0ff */
[----:B------:R-:W-:Y:S01]  /*16a0*/  @!P2 VIADD R14, R14, 0x1 ;  /* 0x000000010e0ea836 */ /* 0x000fe20000000000 */
[----:B------:R-:W-:-:S02]  /*16b0*/  @P3 IADD3 R9, PT, PT, R29, R6, RZ ;  /* 0x000000061d093210 */ /* 0x000fc40007ffe0ff */
[----:B------:R-:W-:Y:S01]  /*16c0*/  @P3 MOV R12, R28 ;  /* 0x0000001c000c3202 */ /* 0x000fe20000000f00 */
[----:B------:R-:W-:Y:S01]  /*16d0*/  @!P3 IMAD R6, R167, R17, RZ ;  /* 0x00000011a706b224 */ /* 0x000fe200078e02ff */
[----:B------:R-:W-:Y:S01]  /*16e0*/  @!P3 SHF.R.S32.HI R7, RZ, 0x1f, R17 ;  /* 0x0000001fff07b819 */ /* 0x000fe20000011411 */
[----:B------:R-:W-:Y:S01]  /*16f0*/  IMAD R8, R165, R16, RZ ;  /* 0x00000010a5087224 */ /* 0x000fe200078e02ff */
[----:B------:R-:W-:Y:S01]  /*1700*/  SHF.R.S32.HI R13, RZ, 0x1f, R16 ;  /* 0x0000001fff0d7819 */ /* 0x000fe20000011410 */
[----:B------:R-:W-:Y:S01]  /*1710*/  @P4 VIADD R14, R14, 0x1 ;  /* 0x000000010e0e4836 */ /* 0x000fe20000000000 */
[----:B------:R-:W-:Y:S02]  /*1720*/  MOV R28, R12 ;  /* 0x0000000c001c7202 */ /* 0x000fe40000000f00 */
[----:B------:R-:W-:Y:S01]  /*1730*/  MOV R29, R9 ;  /* 0x00000009001d7202 */ /* 0x000fe20000000f00 */
        /* <DEDUP_REMOVED lines=10> */
[----:B------:R-:W-:Y:S01]  /*17e0*/  IADD3 R21, PT, PT, R29, R8, RZ ;  /* 0x000000081d157210 */ /* 0x000fe20007ffe0ff */
        /* <DEDUP_REMOVED lines=9> */
[----:B------:R-:W-:Y:S02]  /*1880*/  @!P3 MOV R12, R22 ;  /* 0x00000016000cb202 */ /* 0x000fe40000000f00 */
[----:B------:R-:W-:Y:S01]  /*1890*/  MOV R8, R14 ;  /* 0x0000000e00087202 */ /* 0x000fe20000000f00 */
[----:B------:R-:W-:Y:S01]  /*18a0*/  @!P3 IMAD.IADD R7, R23, 0x1, R7 ;  /* 0x000000011707b824 */ /* 0x000fe200078e0207 */
[----:B------:R-:W-:Y:S01]  /*18b0*/  @P3 IADD3 R7, PT, PT, R21, R9, RZ ;  /* 0x0000000915073210 */ /* 0x000fe20007ffe0ff */
[----:B------:R-:W-:Y:S01]  /*18c0*/  IMAD.IADD R6, R15, 0x1, R6 ;  /* 0x000000010f067824 */ /* 0x000fe200078e0206 */
[----:B------:R-:W-:-:S02]  /*18d0*/  @P3 MOV R12, R20 ;  /* 0x00000014000c3202 */ /* 0x000fc40000000f00 */
.L_x_9609:
[----:B------:R-:W-:Y:S05]  /*18e0*/  BSYNC.RECONVERGENT B0 ;  /* 0x0000000000007941 */ /* 0x000fea0003800200 */
.L_x_9607:
        /* <DEDUP_REMOVED lines=29> */
[----:B------:R-:W1:Y:S01]  /*1ac0*/  S2R R9, SR_CgaCtaId ;  /* 0x0000000000097919 */ /* 0x000e620000008800 */
[----:B-----5:R-:W-:-:S07]  /*1ad0*/  IMAD R19, R13, R166, RZ ;  /* 0x000000a60d137224 */ /* 0x020fce00078e02ff */
[----:B------:R-:W-:Y:S02]  /*1ae0*/  @P3 VIADD R24, R24, 0x1 ;  /* 0x0000000118183836 */ /* 0x000fe40000000000 */
[----:B------:R-:W-:-:S03]  /*1af0*/  IMAD.SHL.U32 R13, R120, 0x8, RZ ;  /* 0x00000008780d7824 */ /* 0x000fc600078e00ff */
[----:B------:R-:W-:Y:S01]  /*1b00*/  MOV R17, R24 ;  /* 0x0000001800117202 */ /* 0x000fe20000000f00 */
[----:B------:R-:W-:Y:S01]  /*1b10*/  IMAD.WIDE.U32 R34, R16, R166, RZ ;  /* 0x000000a610227225 */ /* 0x000fe200078e00ff */
[----:B------:R-:W-:-:S03]  /*1b20*/  LOP3.LUT R178, R13, 0x38, RZ, 0xc0, !PT ;  /* 0x000000380db27812 */ /* 0x000fc600078ec0ff */
[----:B------:R-:W-:Y:S01]  /*1b30*/  @!P1 IMAD.MOV R17, RZ, RZ, -R17 ;  /* 0x000000ffff119224 */ /* 0x000fe200078e0a11 */
[----:B------:R-:W-:Y:S01]  /*1b40*/  @!P2 LOP3.LUT R17, RZ, R18, RZ, 0x33, !PT ;  /* 0x00000012ff11a212 */ /* 0x000fe200078e33ff */
[----:B------:R-:W-:Y:S01]  /*1b50*/  IMAD R18, R16, R167, R19 ;  /* 0x000000a710127224 */ /* 0x000fe200078e0213 */
[----:B------:R-:W-:Y:S02]  /*1b60*/  IADD3 R12, P2, P1, R34, R12, R178 ;  /* 0x0000000c220c7210 */ /* 0x000fe4000795e0b2 */
[----:B------:R-:W-:Y:S01]  /*1b70*/  SHF.R.S32.HI R19, RZ, 0x1f, R17 ;  /* 0x0000001fff137819 */ /* 0x000fe20000011411 */
[-C--:B------:R-:W-:Y:S02]  /*1b80*/  IMAD R16, R33, R17.reuse, RZ ;  /* 0x0000001121107224 */ /* 0x080fe400078e02ff */
[----:B------:R-:W-:Y:S02]  /*1b90*/  IMAD.IADD R18, R35, 0x1, R18 ;  /* 0x0000000123127824 */ /* 0x000fe400078e0212 */
[----:B------:R-:W-:-:S03]  /*1ba0*/  IMAD.WIDE.U32 R34, R32, R17, RZ ;  /* 0x0000001120227225 */ /* 0x000fc600078e00ff */
[----:B------:R-:W-:Y:S01]  /*1bb0*/  IADD3.X R7, PT, PT, R18, R7, RZ, P2, P1 ;  /* 0x0000000712077210 */ /* 0x000fe200017e24ff */
[----:B------:R-:W-:Y:S01]  /*1bc0*/  IMAD R16, R19, R32, R16 ;  /* 0x0000002013107224 */ /* 0x000fe200078e0210 */
[----:B------:R-:W-:Y:S02]  /*1bd0*/  IADD3 R32, P2, PT, R178, R8, RZ ;  /* 0x00000008b2207210 */ /* 0x000fe40007f5e0ff */
[----:B------:R-:W-:Y:S02]  /*1be0*/  IADD3 R34, P1, PT, R12, R34, RZ ;  /* 0x000000220c227210 */ /* 0x000fe40007f3e0ff */
[----:B------:R-:W-:Y:S01]  /*1bf0*/  IADD3 R16, PT, PT, R35, R16, RZ ;  /* 0x0000001023107210 */ /* 0x000fe20007ffe0ff */
[----:B------:R-:W-:Y:S01]  /*1c00*/  IMAD.X R33, RZ, RZ, R6, P2 ;  /* 0x000000ffff217224 */ /* 0x000fe200010e0606 */
[----:B------:R-:W-:-:S03]  /*1c10*/  SHF.R.U32.HI R18, RZ, 0x3, R120 ;  /* 0x00000003ff127819 */ /* 0x000fc60000011678 */
[----:B------:R-:W-:Y:S02]  /*1c20*/  IMAD.X R35, R7, 0x1, R16, P1 ;  /* 0x0000000107237824 */ /* 0x000fe400008e0610 */
[----:B------:R-:W-:Y:S02]  /*1c30*/  IMAD R171, R165, R18, RZ ;  /* 0x00000012a5ab7224 */ /* 0x000fe400078e02ff */
[----:B------:R-:W-:Y:S01]  /*1c40*/  IMAD.WIDE.U32 R16, R18, R164, R32 ;  /* 0x000000a412107225 */ /* 0x000fe200078e0020 */
[----:B------:R-:W-:-:S04]  /*1c50*/  MOV R6, 0x400 ;  /* 0x0000040000067802 */ /* 0x000fc80000000f00 */
[----:B------:R-:W-:Y:S02]  /*1c60*/  IADD3 R171, PT, PT, R17, R171, RZ ;  /* 0x000000ab11ab7210 */ /* 0x000fe40007ffe0ff */
[----:B-1----:R-:W-:Y:S01]  /*1c70*/  LEA R9, R9, R6, 0x18 ;  /* 0x0000000609097211 */ /* 0x002fe200078ec0ff */
[----:B------:R-:W-:Y:S02]  /*1c80*/  IMAD R173, R167, R18, RZ ;  /* 0x00000012a7ad7224 */ /* 0x000fe400078e02ff */
[----:B------:R-:W-:-:S04]  /*1c90*/  IMAD.WIDE.U32 R32, R18, R166, R34 ;  /* 0x000000a612207225 */ /* 0x000fc800078e0022 */
[----:B------:R-:W-:Y:S02]  /*1ca0*/  IMAD.IADD R168, R5, 0x1, -R180 ;  /* 0x0000000105a87824 */ /* 0x000fe400078e0ab4 */
[----:B------:R-:W-:Y:S01]  /*1cb0*/  IMAD.IADD R173, R33, 0x1, R173 ;  /* 0x0000000121ad7824 */ /* 0x000fe200078e02ad */
[----:B------:R-:W-:Y:S02]  /*1cc0*/  SHF.R.S32.HI R8, RZ, 0x1f, R179 ;  /* 0x0000001fff087819 */ /* 0x000fe400000114b3 */
[----:B------:R-:W-:Y:S01]  /*1cd0*/  SHF.L.U32 R123, R120, 0x6, RZ ;  /* 0x00000006787b7819 */ /* 0x000fe200000006ff */
[----:B------:R-:W-:Y:S01]  /*1ce0*/  IMAD.MOV.U32 R19, RZ, RZ, RZ ;  /* 0x000000ffff137224 */ /* 0x000fe200078e00ff */
[----:B------:R-:W-:Y:S01]  /*1cf0*/  BSSY.RECONVERGENT B0, `(.L_x_9610) ;  /* 0x0000030000007945 */ /* 0x000fe20003800200 */
[----:B------:R-:W-:Y:S01]  /*1d00*/  IMAD.WIDE.U32 R24, R25, 0x40, R18 ;  /* 0x0000004019187825 */ /* 0x000fe200078e0012 */
[----:B--2---:R-:W-:-:S04]  /*1d10*/  LEA R170, P2, R16, R14, 0x1 ;  /* 0x0000000e10aa7211 */ /* 0x004fc800078408ff */
[----:B------:R-:W-:Y:S01]  /*1d20*/  LEA.HI.X R171, R16, R15, R171, 0x1, P2 ;  /* 0x0000000f10ab7211 */ /* 0x000fe200010f0cab */
[----:B---3--:R-:W-:-:S04]  /*1d30*/  @P0 IMAD.WIDE.U32 R14, R26, R0, RZ ;  /* 0x000000001a0e0225 */ /* 0x008fc800078e00ff */
[-C--:B----4-:R-:W-:Y:S02]  /*1d40*/  @!P0 IMAD R6, R31, R181.reuse, RZ ;  /* 0x000000b51f068224 */ /* 0x090fe400078e02ff */
[----:B------:R-:W-:-:S04]  /*1d50*/  @!P0 IMAD.WIDE.U32 R30, R30, R181, RZ ;  /* 0x000000b51e1e8225 */ /* 0x000fc800078e00ff */
[----:B------:R-:W-:Y:S01]  /*1d60*/  @P0 IMAD R0, R27, R0, RZ ;  /* 0x000000001b000224 */ /* 0x000fe200078e02ff */
[----:B------:R-:W-:Y:S01]  /*1d70*/  @!P0 MOV R7, R30 ;  /* 0x0000001e00078202 */ /* 0x000fe20000000f00 */
[----:B------:R-:W-:Y:S02]  /*1d80*/  @P0 IMAD.MOV.U32 R7, RZ, RZ, R14 ;  /* 0x000000ffff070224 */ /* 0x000fe400078e000e */
[----:B------:R-:W-:Y:S02]  /*1d90*/  @!P0 IMAD.IADD R6, R31, 0x1, R6 ;  /* 0x000000011f068824 */ /* 0x000fe400078e0206 */
[----:B------:R-:W-:Y:S01]  /*1da0*/  @P0 IMAD.IADD R6, R15, 0x1, R0 ;  /* 0x000000010f060824 */ /* 0x000fe200078e0200 */
[----:B------:R-:W-:Y:S02]  /*1db0*/  LOP3.LUT R15, R13, 0x1c0, RZ, 0xc0, !PT ;  /* 0x000001c00d0f7812 */ /* 0x000fe400078ec0ff */
[----:B------:R-:W-:Y:S02]  /*1dc0*/  IADD3 R14, P0, PT, R178, R7, RZ ;  /* 0x00000007b20e7210 */ /* 0x000fe40007f1e0ff */
[----:B------:R-:W-:-:S02]  /*1dd0*/  LEA R172, P1, R32, R22, 0x1 ;  /* 0x0000001620ac7211 */ /* 0x000fc400078208ff */
[----:B------:R-:W-:Y:S01]  /*1de0*/  LOP3.LUT R0, R15, 0x38, R120, 0xf8, !PT ;  /* 0x000000380f007812 */ /* 0x000fe200078ef878 */
[----:B------:R-:W-:Y:S01]  /*1df0*/  IMAD.X R15, RZ, RZ, R6, P0 ;  /* 0x000000ffff0f7224 */ /* 0x000fe200000e0606 */
[----:B------:R-:W-:Y:S02]  /*1e00*/  ISETP.GE.AND P0, PT, R18, R168, PT ;  /* 0x000000a81200720c */ /* 0x000fe40003f06270 */
[----:B------:R-:W-:Y:S01]  /*1e10*/  LEA.HI.X R173, R32, R23, R173, 0x1, P1 ;  /* 0x0000001720ad7211 */ /* 0x000fe200008f0cad */
[----:B------:R-:W-:Y:S01]  /*1e20*/  IMAD R23, R21, R179, RZ ;  /* 0x000000b315177224 */ /* 0x000fe200078e02ff */
[----:B------:R-:W-:Y:S02]  /*1e30*/  LOP3.LUT R7, R123, 0x1c0, RZ, 0xc0, !PT ;  /* 0x000001c07b077812 */ /* 0x000fe400078ec0ff */
[----:B------:R-:W-:Y:S01]  /*1e40*/  LOP3.LUT R6, R0, 0x38, R13, 0x78, !PT ;  /* 0x0000003800067812 */ /* 0x000fe200078e780d */
[----:B------:R-:W-:Y:S01]  /*1e50*/  IMAD R23, R20, R8, R23 ;  /* 0x0000000814177224 */ /* 0x000fe200078e0217 */
[----:B------:R-:W-:Y:S01]  /*1e60*/  SHF.R.U32.HI R8, RZ, 0x1, R120 ;  /* 0x00000001ff087819 */ /* 0x000fe20000011678 */
[----:B------:R-:W-:Y:S01]  /*1e70*/  IMAD.WIDE.U32 R20, R179, R20, R14 ;  /* 0x00000014b3147225 */ /* 0x000fe200078e000e */
[----:B------:R-:W-:-:S02]  /*1e80*/  LOP3.LUT R6, R6, 0x1e00, R13, 0xf8, !PT ;  /* 0x00001e0006067812 */ /* 0x000fc400078ef80d */
[----:B------:R-:W-:Y:S01]  /*1e90*/  LOP3.LUT R8, R7, 0x8, R8, 0xf8, !PT ;  /* 0x0000000807087812 */ /* 0x000fe200078ef808 */
[----:B------:R-:W-:Y:S01]  /*1ea0*/  IMAD.IADD R23, R21, 0x1, R23 ;  /* 0x0000000115177824 */ /* 0x000fe200078e0217 */
[----:B------:R-:W-:Y:S02]  /*1eb0*/  SHF.R.U32.HI R0, RZ, 0x4, R120 ;  /* 0x00000004ff007819 */ /* 0x000fe40000011678 */
[----:B------:R-:W-:Y:S02]  /*1ec0*/  LOP3.LUT R123, R123, 0x200, RZ, 0xc0, !PT ;  /* 0x000002007b7b7812 */ /* 0x000fe400078ec0ff */
[----:B------:R-:W-:Y:S02]  /*1ed0*/  LOP3.LUT R8, R8, 0x38, R13, 0x78, !PT ;  /* 0x0000003808087812 */ /* 0x000fe400078e780d */
[----:B------:R-:W-:Y:S01]  /*1ee0*/  LEA R177, R6, R9, 0x1 ;  /* 0x0000000906b17211 */ /* 0x000fe200078e08ff */
        /* <DEDUP_REMOVED lines=15> */
.L_x_9612:
[----:B------:R2:W-:Y:S02]  /*1fe0*/  STS.128 [R177], RZ ;  /* 0x000000ffb1007388 */ /* 0x0005e40000000c00 */
.L_x_9611:
[----:B------:R-:W-:Y:S05]  /*1ff0*/  BSYNC.RECONVERGENT B0 ;  /* 0x0000000000007941 */ /* 0x000fea0003800200 */
.L_x_9610:
[C---:B-1----:R-:W-:Y:S01]  /*2000*/  VIADD R16, R18.reuse, 0x10 ;  /* 0x0000001012107836 */ /* 0x042fe20000000000 */
[----:B------:R-:W-:Y:S01]  /*2010*/  IADD3 R14, PT, PT, R18, 0x20, RZ ;  /* 0x00000020120e7810 */ /* 0x000fe20007ffe0ff */
[----:B------:R-:W-:Y:S01]  /*2020*/  VIADD R176, R4, 0xffffffff ;  /* 0xffffffff04b07836 */ /* 0x000fe20000000000 */
[----:B------:R-:W-:Y:S01]  /*2030*/  BSSY.RECONVERGENT B0, `(.L_x_9613) ;  /* 0x000001a000007945 */ /* 0x000fe20003800200 */
[----:B------:R-:W-:Y:S01]  /*2040*/  VIADD R12, R18, 0x30 ;  /* 0x00000030120c7836 */ /* 0x000fe20000000000 */
[-C--:B------:R-:W-:Y:S01]  /*2050*/  ISETP.GE.AND P0, PT, R16, R168.reuse, PT ;  /* 0x000000a81000720c */ /* 0x080fe20003f06270 */
[----:B------:R-:W-:Y:S01]  /*2060*/  IMAD.SHL.U32 R184, R176, 0x80, RZ ;  /* 0x00000080b0b87824 */ /* 0x000fe200078e00ff */
[-C--:B------:R-:W-:Y:S02]  /*2070*/  ISETP.GE.AND P2, PT, R14, R168.reuse, PT ;  /* 0x000000a80e00720c */ /* 0x080fe40003f46270 */
[----:B------:R-:W-:Y:S02]  /*2080*/  ISETP.GE.AND P1, PT, R12, R168, PT ;  /* 0x000000a80c00720c */ /* 0x000fe40003f26270 */
[----:B------:R-:W-:-:S04]  /*2090*/  IADD3 R5, PT, PT, -R184, R125, RZ ;  /* 0x0000007db8057210 */ /* 0x000fc80007ffe1ff */
[----:B------:R-:W-:-:S03]  /*20a0*/  ISETP.GE.AND P6, PT, R18, R5, PT ;  /* 0x000000051200720c */ /* 0x000fc60003fc6270 */
[----:B------:R-:W-:Y:S10]  /*20b0*/  @P0 BRA `(.L_x_9614) ;  /* 0x0000000000440947 */ /* 0x000ff40003800000 */
        /* <DEDUP_REMOVED lines=17> */
.L_x_9614:
[----:B------:R-:W-:Y:S05]  /*21d0*/  BSYNC.RECONVERGENT B0 ;  /* 0x0000000000007941 */ /* 0x000fea0003800200 */
.L_x_9613:
        /* <DEDUP_REMOVED lines=19> */
.L_x_9616:
[----:B------:R-:W-:Y:S05]  /*2310*/  BSYNC.RECONVERGENT B0 ;  /* 0x0000000000007941 */ /* 0x000fea0003800200 */
.L_x_9615:
        /* <DEDUP_REMOVED lines=18> */
.L_x_9618:
[----:B------:R-:W-:Y:S05]  /*2440*/  BSYNC.RECONVERGENT B0 ;  /* 0x0000000000007941 */ /* 0x000fea0003800200 */
.L_x_9617:
[----:B------:R-:W-:Y:S01]  /*2450*/  BSSY.RECONVERGENT B0, `(.L_x_9619) ;  /* 0x000000c000007945 */ /* 0x000fe20003800200 */
[C---:B------:R-:W-:Y:S02]  /*2460*/  SHF.L.U64.HI R6, R164.reuse, 0x4, R165 ;  /* 0x00000004a4067819 */ /* 0x040fe400000102a5 */
[----:B------:R-:W-:Y:S01]  /*2470*/  SHF.L.U32 R121, R164, 0x4, RZ ;  /* 0x00000004a4797819 */ /* 0x000fe200000006ff */
        /* <DEDUP_REMOVED lines=8> */
.L_x_9621:
[----:B------:R1:W-:Y:S02]  /*2500*/  STS.128 [R177+0x2000], RZ ;  /* 0x002000ffb1007388 */ /* 0x0003e40000000c00 */
.L_x_9620:
[----:B------:R-:W-:Y:S05]  /*2510*/  BSYNC.RECONVERGENT B0 ;  /* 0x0000000000007941 */ /* 0x000fea0003800200 */
.L_x_9619:
[-C--:B------:R-:W-:Y:S01]  /*2520*/  ISETP.GE.AND P1, PT, R16, R5.reuse, PT ;  /* 0x000000051000720c */ /* 0x080fe20003f26270 */
[C---:B------:R-:W-:Y:S01]  /*2530*/  VIADD R24, R18.reuse, 0x40 ;  /* 0x0000004012187836 */ /* 0x040fe20000000000 */
[C---:B------:R-:W-:Y:S01]  /*2540*/  SHF.L.U64.HI R6, R121.reuse, 0x1, R6 ;  /* 0x0000000179067819 */ /* 0x040fe20000010206 */
[----:B------:R-:W-:Y:S01]  /*2550*/  IMAD.SHL.U32 R121, R121, 0x2, RZ ;  /* 0x0000000279797824 */ /* 0x000fe200078e00ff */
[----:B------:R-:W-:Y:S01]  /*2560*/  BSSY.RECONVERGENT B0, `(.L_x_9622) ;  /* 0x0000013000007945 */ /* 0x000fe20003800200 */
[----:B-1----:R-:W-:Y:S01]  /*2570*/  VIADD R22, R18, 0x50 ;  /* 0x0000005012167836 */ /* 0x002fe20000000000 */
[-C--:B------:R-:W-:Y:S01]  /*2580*/  ISETP.GE.AND P0, PT, R14, R5.reuse, PT ;  /* 0x000000050e00720c */ /* 0x080fe20003f06270 */
[C---:B------:R-:W-:Y:S01]  /*2590*/  VIADD R20, R18.reuse, 0x60 ;  /* 0x0000006012147836 */ /* 0x040fe20000000000 */
        /* <DEDUP_REMOVED lines=15> */
.L_x_9623:
[----:B------:R-:W-:Y:S05]  /*2690*/  BSYNC.RECONVERGENT B0 ;  /* 0x0000000000007941 */ /* 0x000fea0003800200 */
.L_x_9622:
        /* <DEDUP_REMOVED lines=12> */
.L_x_9625:
[----:B------:R-:W-:Y:S05]  /*2760*/  BSYNC.RECONVERGENT B0 ;  /* 0x0000000000007941 */ /* 0x000fea0003800200 */
.L_x_9624:
[----:B------:R-:W-:Y:S04]  /*2770*/  BSSY.RECONVERGENT B0, `(.L_x_9626) ;  /* 0x000000b000007945 */ /* 0x000fe80003800200 */
        /* <DEDUP_REMOVED lines=10> */
.L_x_9627:
[----:B------:R-:W-:Y:S05]  /*2820*/  BSYNC.RECONVERGENT B0 ;  /* 0x0000000000007941 */ /* 0x000fea0003800200 */
.L_x_9626:
        /* <DEDUP_REMOVED lines=14> */
.L_x_9629:
[----:B------:R-:W-:Y:S05]  /*2910*/  BSYNC.RECONVERGENT B0 ;  /* 0x0000000000007941 */ /* 0x000fea0003800200 */
.L_x_9628:
        /* <DEDUP_REMOVED lines=11> */
.L_x_9631:
[----:B------:R-:W-:Y:S05]  /*29d0*/  BSYNC.RECONVERGENT B0 ;  /* 0x0000000000007941 */ /* 0x000fea0003800200 */
.L_x_9630:
        /* <DEDUP_REMOVED lines=14> */
.L_x_9633:
[----:B------:R-:W-:Y:S05]  /*2ac0*/  BSYNC.RECONVERGENT B0 ;  /* 0x0000000000007941 */ /* 0x000fea0003800200 */
.L_x_9632:
        /* <DEDUP_REMOVED lines=12> */
.L_x_9635:
[----:B------:R-:W-:Y:S05]  /*2b90*/  BSYNC.RECONVERGENT B0 ;  /* 0x0000000000007941 */ /* 0x000fea0003800200 */
.L_x_9634:
[----:B------:R-:W0:Y:S01]  /*2ba0*/  LDGDEPBAR ;  /* 0x00000000000079af */ /* 0x000e220000000000 */
        /* <DEDUP_REMOVED lines=14> */
.L_x_9638:
[----:B------:R1:W-:Y:S01]  /*2c90*/  STS.128 [R177+0x6000], RZ ;  /* 0x006000ffb1007388 */ /* 0x0003e20000000c00 */
[----:B------:R-:W-:Y:S05]  /*2ca0*/  BRA `(.L_x_9639) ;  /* 0x0000000000047947 */ /* 0x000fea0003800000 */
.L_x_9637:
[----:B------:R1:W-:Y:S02]  /*2cb0*/  STS.128 [R177+0x6000], RZ ;  /* 0x006000ffb1007388 */ /* 0x0003e40000000c00 */
.L_x_9639:
[----:B------:R-:W-:Y:S05]  /*2cc0*/  BSYNC.RECONVERGENT B0 ;  /* 0x0000000000007941 */ /* 0x000fea0003800200 */
.L_x_9636:
[-C--:B------:R-:W-:Y:S01]  /*2cd0*/  ISETP.GE.AND P0, PT, R16, R5.reuse, PT ;  /* 0x000000051000720c */ /* 0x080fe20003f06270 */
[----:B------:R-:W-:Y:S01]  /*2ce0*/  BSSY.RECONVERGENT B0, `(.L_x_9640) ;  /* 0x000001a000007945 */ /* 0x000fe20003800200 */
[-C--:B------:R-:W-:Y:S02]  /*2cf0*/  ISETP.GE.AND P5, PT, R12, R5.reuse, PT ;  /* 0x000000050c00720c */ /* 0x080fe40003fa6270 */
[-C--:B------:R-:W-:Y:S02]  /*2d00*/  ISETP.GE.AND P6, PT, R14, R5.reuse, PT ;  /* 0x000000050e00720c */ /* 0x080fe40003fc6270 */
[----:B------:R-:W-:Y:S01]  /*2d10*/  LOP3.LUT R12, R7, 0x8, R120, 0x78, !PT ;  /* 0x00000008070c7812 */ /* 0x000fe200078e7878 */
[----:B------:R-:W-:Y:S01]  /*2d20*/  IMAD.SHL.U32 R7, R0, 0x400, RZ ;  /* 0x0000040000077824 */ /* 0x000fe200078e00ff */
[----:B------:R-:W-:Y:S01]  /*2d30*/  LEA R14, P1, R15, R172, 0x1 ;  /* 0x000000ac0f0e7211 */ /* 0x000fe200078208ff */
[----:B------:R-:W-:Y:S01]  /*2d40*/  IMAD.SHL.U32 R0, R120, 0x20, RZ ;  /* 0x0000002078007824 */ /* 0x000fe200078e00ff */
[----:B------:R-:W-:-:S02]  /*2d50*/  ISETP.GE.AND P4, PT, R24, R5, PT ;  /* 0x000000051800720c */ /* 0x000fc40003f86270 */
[----:B------:R-:W-:Y:S01]  /*2d60*/  LEA.HI.X R15, R15, R173, R18, 0x1, P1 ;  /* 0x000000ad0f0f7211 */ /* 0x000fe200008f0c12 */
[----:B------:R1:W-:Y:S01]  /*2d70*/  @P0 STS.128 [R177+0x6800], RZ ;  /* 0x006800ffb1000388 */ /* 0x0003e20000000c00 */
[-C--:B------:R-:W-:Y:S02]  /*2d80*/  ISETP.GE.AND P3, PT, R22, R5.reuse, PT ;  /* 0x000000051600720c */ /* 0x080fe40003f66270 */
[-C--:B------:R-:W-:Y:S02]  /*2d90*/  ISETP.GE.AND P2, PT, R20, R5.reuse, PT ;  /* 0x000000051400720c */ /* 0x080fe40003f46270 */
[----:B------:R-:W-:Y:S02]  /*2da0*/  ISETP.GE.AND P1, PT, R26, R5, PT ;  /* 0x000000051a00720c */ /* 0x000fe40003f26270 */
[----:B------:R-:W-:Y:S02]  /*2db0*/  LOP3.LUT R12, R12, 0x38, R13, 0x78, !PT ;  /* 0x000000380c0c7812 */ /* 0x000fe400078e780d */
[----:B------:R-:W-:-:S02]  /*2dc0*/  LOP3.LUT R7, R7, 0x400, RZ, 0xc0, !PT ;  /* 0x0000040007077812 */ /* 0x000fc400078ec0ff */
[----:B------:R-:W-:-:S03]  /*2dd0*/  LOP3.LUT R5, R123, 0x7c00, R0, 0xf8, !PT ;  /* 0x00007c007b057812 */ /* 0x000fc600078ef800 */
[----:B------:R-:W-:Y:S02]  /*2de0*/  IMAD R162, R12, 0x2, R7 ;  /* 0x000000020ca27824 */ /* 0x000fe400078e0207 */
[----:B------:R-:W-:Y:S01]  /*2df0*/  IMAD.IADD R0, R8, 0x1, R5 ;  /* 0x0000000108007824 */ /* 0x000fe200078e0205 */
[----:B------:R-:W-:Y:S06]  /*2e00*/  @P0 BRA `(.L_x_9641) ;  /* 0x00000000001c0947 */ /* 0x000fec0003800000 */
[----:B------:R-:W-:-:S13]  /*2e10*/  ISETP.GE.AND P0, PT, R178, R175, PT ;  /* 0x000000afb200720c */ /* 0x000fda0003f06270 */
[----:B------:R1:W-:Y:S01]  /*2e20*/  @P0 STS.128 [R177+0x6800], RZ ;  /* 0x006800ffb1000388 */ /* 0x0003e20000000c00 */
[----:B------:R-:W-:Y:S05]  /*2e30*/  @P0 BRA `(.L_x_9641) ;  /* 0x0000000000100947 */ /* 0x000fea0003800000 */
[----:B------:R-:W-:Y:S01]  /*2e40*/  @!PT LDS RZ, [RZ] ;  /* 0x00000000fffff984 */ /* 0x000fe20000000800 */
[----:B------:R-:W-:Y:S01]  /*2e50*/  @!PT LDS RZ, [RZ] ;  /* 0x00000000fffff984 */ /* 0x000fe20000000800 */
[----:B------:R-:W-:Y:S01]  /*2e60*/  @!PT LDS RZ, [RZ] ;  /* 0x00000000fffff984 */ /* 0x000fe20000000800 */
[----:B------:R1:W-:Y:S02]  /*2e70*/  LDGSTS.E.BYPASS.LTC128B.128 [R177+0x6800], desc[UR4][R14.64] ;  /* 0x068000000eb17fae */ /* 0x0003e4000b981a04 */
.L_x_9641:
[----:B------:R-:W-:Y:S05]  /*2e80*/  BSYNC.RECONVERGENT B0 ;  /* 0x0000000000007941 */ /* 0x000fea0003800200 */
.L_x_9640:
[----:B------:R1:W-:Y:S01]  /*2e90*/  @P6 STS.128 [R177+0x7000], RZ ;  /* 0x007000ffb1006388 */ /* 0x0003e20000000c00 */
[----:B------:R-:W-:Y:S01]  /*2ea0*/  BSSY.RECONVERGENT B0, `(.L_x_9642) ;  /* 0x000000d000007945 */ /* 0x000fe20003800200 */
[----:B------:R-:W-:Y:S02]  /*2eb0*/  LEA R163, R0, R9, 0x1 ;  /* 0x0000000900a37211 */ /* 0x000fe400078e08ff */
[----:B------:R-:W-:Y:S01]  /*2ec0*/  IADD3 R162, PT, PT, R9, R162, RZ ;  /* 0x000000a209a27210 */ /* 0x000fe20007ffe0ff */
        /* <DEDUP_REMOVED lines=10> */
.L_x_9643:
[----:B------:R-:W-:Y:S05]  /*2f70*/  BSYNC.RECONVERGENT B0 ;  /* 0x0000000000007941 */ /* 0x000fea0003800200 */
.L_x_9642:
[----:B------:R1:W-:Y:S01]  /*2f80*/  @P5 STS.128 [R177+0x7800], RZ ;  /* 0x007800ffb1005388 */ /* 0x0003e20000000c00 */
        /* <DEDUP_REMOVED lines=11> */
.L_x_9645:
[----:B------:R-:W-:Y:S05]  /*3040*/  BSYNC.RECONVERGENT B0 ;  /* 0x0000000000007941 */ /* 0x000fea0003800200 */
.L_x_9644:
        /* <DEDUP_REMOVED lines=15> */
.L_x_9647:
[----:B------:R-:W-:Y:S05]  /*3140*/  BSYNC.RECONVERGENT B0 ;  /* 0x0000000000007941 */ /* 0x000fea0003800200 */
.L_x_9646:
        /* <DEDUP_REMOVED lines=12> */
.L_x_9649:
[----:B------:R-:W-:Y:S05]  /*3210*/  BSYNC.RECONVERGENT B0 ;  /* 0x0000000000007941 */ /* 0x000fea0003800200 */
.L_x_9648:
        /* <DEDUP_REMOVED lines=15> */
.L_x_9651:
[----:B------:R-:W-:Y:S05]  /*3310*/  BSYNC.RECONVERGENT B0 ;  /* 0x0000000000007941 */ /* 0x000fea0003800200 */
.L_x_9650:
        /* <DEDUP_REMOVED lines=13> */
.L_x_9653:
[----:B------:R-:W-:Y:S05]  /*33f0*/  BSYNC.RECONVERGENT B0 ;  /* 0x0000000000007941 */ /* 0x000fea0003800200 */
.L_x_9652:
[----:B------:R-:W-:Y:S01]  /*3400*/  LDSM.16.M88.4 R20, [R163] ;  /* 0x00000000a314783b */ /* 0x000fe20000000200 */
[----:B------:R-:W-:Y:S01]  /*3410*/  IMAD.MOV.U32 R5, RZ, RZ, 0x20 ;  /* 0x00000020ff057424 */ /* 0x000fe200078e00ff */
[C---:B------:R-:W-:Y:S01]  /*3420*/  R2P PR, R120.reuse, 0x6 ;  /* 0x0000000678007804 */ /* 0x040fe20000000000 */
[----:B------:R-:W-:Y:S01]  /*3430*/  IMAD.MOV.U32 R7, RZ, RZ, 0x40 ;  /* 0x00000040ff077424 */ /* 0x000fe200078e00ff */
[----:B------:R-:W5:Y:S01]  /*3440*/  LDSM.16.M88.4 R60, [R162+0x3000] ;  /* 0x00300000a23c783b */ /* 0x000f620000000200 */
[----:B------:R-:W-:Y:S01]  /*3450*/  IMAD.SHL.U32 R120, R120, 0x2, RZ ;  /* 0x0000000278787824 */ /* 0x000fe200078e00ff */
[----:B------:R-:W-:Y:S01]  /*3460*/  BSSY.RECONVERGENT B1, `(.L_x_9654) ;  /* 0x000017e000017945 */ /* 0x000fe20003800200 */
[----:B------:R-:W-:Y:S01]  /*3470*/  SEL R5, R5, 0xffffffe0, !P1 ;  /* 0xffffffe005057807 */ /* 0x000fe20004800000 */
[----:B------:R-:W2:Y:S01]  /*3480*/  LDSM.16.M88.4 R52, [R162+0x3800] ;  /* 0x00380000a234783b */ /* 0x000ea20000000200 */
[----:B------:R-:W-:-:S03]  /*3490*/  SEL R7, R7, 0xffffffc0, !P2 ;  /* 0xffffffc007077807 */ /* 0x000fc60005000000 */
[C-C-:B------:R-:W-:Y:S01]  /*34a0*/  IMAD.IADD R161, R163.reuse, 0x1, R5.reuse ;  /* 0x00000001a3a17824 */ /* 0x140fe200078e0205 */
[----:B------:R-:W-:Y:S01]  /*34b0*/  LDSM.16.M88.4 R76, [R162+0x2000] ;  /* 0x00200000a24c783b */ /* 0x000fe20000000200 */
[C---:B------:R-:W-:Y:S02]  /*34c0*/  IMAD.IADD R157, R162.reuse, 0x1, R5 ;  /* 0x00000001a29d7824 */ /* 0x040fe400078e0205 */
[--C-:B------:R-:W-:Y:S01]  /*34d0*/  IMAD.IADD R160, R163, 0x1, R7.reuse ;  /* 0x00000001a3a07824 */ /* 0x100fe200078e0207 */
[----:B-1----:R-:W-:Y:S01]  /*34e0*/  LDSM.16.M88.4 R12, [R161] ;  /* 0x00000000a10c783b */ /* 0x002fe20000000200 */
[----:B------:R-:W-:Y:S02]  /*34f0*/  IMAD.IADD R156, R162, 0x1, R7 ;  /* 0x00000001a29c7824 */ /* 0x000fe400078e0207 */
[C---:B------:R-:W-:Y:S01]  /*3500*/  IMAD.IADD R159, R5.reuse, 0x1, R160 ;  /* 0x00000001059f7824 */ /* 0x040fe200078e02a0 */
[----:B------:R-:W1:Y:S01]  /*3510*/  LDSM.16.M88.4 R84, [R157+0x3000] ;  /* 0x003000009d54783b */ /* 0x000e620000000200 */
[----:B------:R-:W-:-:S03]  /*3520*/  IMAD.IADD R155, R5, 0x1, R156 ;  /* 0x00000001059b7824 */ /* 0x000fc600078e029c */
[----:B------:R-:W3:Y:S04]  /*3530*/  LDSM.16.M88.4 R16, [R157+0x3800] ;  /* 0x003800009d10783b */ /* 0x000ee80000000200 */
[----:B------:R-:W4:Y:S04]  /*3540*/  LDSM.16.M88.4 R68, [R162+0x2800] ;  /* 0x00280000a244783b */ /* 0x000f280000000200 */
[----:B------:R-:W4:Y:S04]  /*3550*/  LDSM.16.M88.4 R44, [R162+0x4000] ;  /* 0x00400000a22c783b */ /* 0x000f280000000200 */
[----:B------:R-:W4:Y:S04]  /*3560*/  LDSM.16.M88.4 R36, [R162+0x4800] ;  /* 0x00480000a224783b */ /* 0x000f280000000200 */
[----:B------:R-:W4:Y:S01]  /*3570*/  LDSM.16.M88.4 R28, [R162+0x5000] ;  /* 0x00500000a21c783b */ /* 0x000f220000000200 */
[C---:B-----5:R-:W-:Y:S03]  /*3580*/  HMMA.16816.F32.BF16 R64, R20.reuse, R60, RZ ;  /* 0x0000003c1440723c */ /* 0x060fe600000418ff */
[----:B------:R-:W5:Y:S04]  /*3590*/  LDSM.16.M88.4 R104, [R162+0x5800] ;  /* 0x00580000a268783b */ /* 0x000f680000000200 */
[----:B------:R-:W5:Y:S01]  /*35a0*/  LDSM.16.M88.4 R100, [R157+0x2000] ;  /* 0x002000009d64783b */ /* 0x000f620000000200 */
[C---:B--2---:R-:W-:Y:S03]  /*35b0*/  HMMA.16816.F32.BF16 R56, R20.reuse, R52, RZ ;  /* 0x000000341438723c */ /* 0x044fe600000418ff */
[----:B------:R-:W2:Y:S04]  /*35c0*/  LDSM.16.M88.4 R96, [R157+0x2800] ;  /* 0x002800009d60783b */ /* 0x000ea80000000200 */
[----:B------:R-:W2:Y:S01]  /*35d0*/  LDSM.16.M88.4 R92, [R157+0x4000] ;  /* 0x004000009d5c783b */ /* 0x000ea20000000200 */
[C---:B------:R-:W-:Y:S03]  /*35e0*/  HMMA.16816.F32.BF16 R60, R20.reuse, R62, RZ ;  /* 0x0000003e143c723c */ /* 0x040fe600000418ff */
[----:B------:R-:W2:Y:S04]  /*35f0*/  LDSM.16.M88.4 R88, [R157+0x4800] ;  /* 0x004800009d58783b */ /* 0x000ea80000000200 */
[----:B------:R-:W-:Y:S01]  /*3600*/  LDSM.16.M88.4 R116, [R160] ;  /* 0x00000000a074783b */ /* 0x000fe20000000200 */
[----:B------:R-:W-:Y:S03]  /*3610*/  HMMA.16816.F32.BF16 R52, R20, R54, RZ ;  /* 0x000000361434723c */ /* 0x000fe600000418ff */
[----:B------:R-:W-:Y:S04]  /*3620*/  LDSM.16.M88.4 R112, [R156+0x2000] ;  /* 0x002000009c70783b */ /* 0x000fe80000000200 */
[----:B------:R-:W-:Y:S01]  /*3630*/  LDSM.16.M88.4 R108, [R156+0x2800] ;  /* 0x002800009c6c783b */ /* 0x000fe20000000200 */
[C---:B-1----:R-:W-:Y:S03]  /*3640*/  HMMA.16816.F32.BF16 R64, R12.reuse, R84, R64 ;  /* 0x000000540c40723c */ /* 0x042fe60000041840 */
[----:B------:R-:W0:Y:S05]  /*3650*/  LDGDEPBAR ;  /* 0x00000000000079af */ /* 0x000e2a0000000000 */
[C---:B------:R-:W-:Y:S01]  /*3660*/  HMMA.16816.F32.BF16 R60, R12.reuse, R86, R60 ;  /* 0x000000560c3c723c */ /* 0x040fe2000004183c */
[----:B------:R-:W1:Y:S07]  /*3670*/  LDSM.16.M88.4 R84, [R157+0x5000] ;  /* 0x005000009d54783b */ /* 0x000e6e0000000200 */
[C---:B---3--:R-:W-:Y:S08]  /*3680*/  HMMA.16816.F32.BF16 R56, R12.reuse, R16, R56 ;  /* 0x000000100c38723c */ /* 0x048ff00000041838 */
[----:B------:R-:W-:Y:S01]  /*3690*/  HMMA.16816.F32.BF16 R52, R12, R18, R52 ;  /* 0x000000120c34723c */ /* 0x000fe20000041834 */
[----:B------:R-:W3:Y:S07]  /*36a0*/  LDSM.16.M88.4 R16, [R157+0x5800] ;  /* 0x005800009d10783b */ /* 0x000eee0000000200 */
        /* <DEDUP_REMOVED lines=12> */
[----:B------:R-:W-:Y:S07]  /*3770*/  LDSM.16.M88.4 R104, [R156+0x3000] ;  /* 0x003000009c68783b */ /* 0x000fee0000000200 */
        /* <DEDUP_REMOVED lines=16> */
[----:B------:R-:W-:Y:S01]  /*3880*/  HMMA.16816.F32.BF16 R20, R12, R18, R20 ;  /* 0x000000120c14723c */ /* 0x000fe20000041814 */
[----:B------:R-:W-:Y:S04]  /*3890*/  LDSM.16.M88.4 R16, [R159] ;  /* 0x000000009f10783b */ /* 0x000fe80000000200 */
[----:B------:R-:W2:Y:S03]  /*38a0*/  LDSM.16.M88.4 R12, [R155+0x2000] ;  /* 0x002000009b0c783b */ /* 0x000ea60000000200 */
[C---:B------:R-:W-:Y:S08]  /*38b0*/  HMMA.16816.F32.BF16 R80, R116.reuse, R112, R80 ;  /* 0x000000707450723c */ /* 0x040ff00000041850 */
[C---:B------:R-:W-:Y:S08]  /*38c0*/  HMMA.16816.F32.BF16 R76, R116.reuse, R114, R76 ;  /* 0x00000072744c723c */ /* 0x040ff0000004184c */
[C---:B------:R-:W-:Y:S08]  /*38d0*/  HMMA.16816.F32.BF16 R72, R116.reuse, R108, R72 ;  /* 0x0000006c7448723c */ /* 0x040ff00000041848 */
[C---:B------:R-:W-:Y:S01]  /*38e0*/  HMMA.16816.F32.BF16 R68, R116.reuse, R110, R68 ;  /* 0x0000006e7444723c */ /* 0x040fe20000041844 */
[----:B------:R-:W3:Y:S07]  /*38f0*/  LDSM.16.M88.4 R108, [R155+0x2800] ;  /* 0x002800009b6c783b */ /* 0x000eee0000000200 */
[----:B-1----:R-:W-:Y:S08]  /*3900*/  HMMA.16816.F32.BF16 R24, R116, R84, R24 ;  /* 0x000000547418723c */ /* 0x002ff00000041818 */
[----:B--2---:R-:W-:Y:S01]  /*3910*/  HMMA.16816.F32.BF16 R80, R16, R12, R80 ;  /* 0x0000000c1050723c */ /* 0x004fe20000041850 */
[----:B------:R-:W-:-:S05]  /*3920*/  LOP3.LUT R13, R120, 0x6, RZ, 0xc0, !PT ;  /* 0x00000006780d7812 */ /* 0x000fca00078ec0ff */
[----:B------:R-:W-:Y:S02]  /*3930*/  IMAD.IADD R0, R184, 0x1, R13 ;  /* 0x00000001b8007824 */ /* 0x000fe400078e020d */
[----:B------:R-:W-:Y:S01]  /*3940*/  HMMA.16816.F32.BF16 R20, R116, R86, R20 ;  /* 0x000000567414723c */ /* 0x000fe20000041814 */
[----:B------:R-:W1:Y:S01]  /*3950*/  LDSM.16.M88.4 R84, [R155+0x3000] ;  /* 0x003000009b54783b */ /* 0x000e620000000200 */
[C---:B------:R-:W-:Y:S01]  /*3960*/  VIADD R12, R0.reuse, 0x8 ;  /* 0x00000008000c7836 */ /* 0x040fe20000000000 */
[----:B------:R-:W-:-:S04]  /*3970*/  ISETP.GE.AND P3, PT, R0, R125, PT ;  /* 0x0000007d0000720c */ /* 0x000fc80003f66270 */
[----:B------:R-:W-:Y:S01]  /*3980*/  ISETP.GE.AND P1, PT, R12, R125, PT ;  /* 0x0000007d0c00720c */ /* 0x000fe20003f26270 */
[----:B------:R-:W-:Y:S01]  /*3990*/  HMMA.16816.F32.BF16 R76, R16, R14, R76 ;  /* 0x0000000e104c723c */ /* 0x000fe2000004184c */
[----:B------:R-:W-:Y:S02]  /*39a0*/  VIADD R14, R0, 0x1 ;  /* 0x00000001000e7836 */ /* 0x000fe40000000000 */
[----:B------:R-:W-:-:S03]  /*39b0*/  FSEL R153, R80, -INF , !P3 ;  /* 0xff80000050997808 */ /* 0x000fc60005800000 */
[----:B------:R-:W-:Y:S02]  /*39c0*/  ISETP.GE.AND P2, PT, R14, R125, PT ;  /* 0x0000007d0e00720c */ /* 0x000fe40003f46270 */
[----:B------:R-:W2:Y:S01]  /*39d0*/  LDSM.16.M88.4 R12, [R155+0x3800] ;  /* 0x003800009b0c783b */ /* 0x000ea20000000200 */
[----:B------:R-:W-:Y:S01]  /*39e0*/  HMMA.16816.F32.BF16 R64, R116, R104, R64 ;  /* 0x000000687440723c */ /* 0x000fe20000041840 */
[----:B------:R-:W-:Y:S02]  /*39f0*/  FSEL R211, R83, -INF , !P2 ;  /* 0xff80000053d37808 */ /* 0x000fe40005000000 */
[----:B------:R-:W-:-:S05]  /*3a00*/  FSEL R209, R81, -INF , !P2 ;  /* 0xff80000051d17808 */ /* 0x000fca0005000000 */
[----:B------:R-:W-:Y:S02]  /*3a10*/  HMMA.16816.F32.BF16 R56, R116, R100, R56 ;  /* 0x000000647438723c */ /* 0x000fe40000041838 */
[----:B------:R-:W-:Y:S02]  /*3a20*/  FSEL R78, R78, -INF , !P1 ;  /* 0xff8000004e4e7808 */ /* 0x000fe40004800000 */
[----:B------:R-:W-:-:S04]  /*3a30*/  FSEL R76, R76, -INF , !P1 ;  /* 0xff8000004c4c7808 */ /* 0x000fc80004800000 */
[C---:B------:R-:W-:Y:S08]  /*3a40*/  HMMA.16816.F32.BF16 R60, R116.reuse, R106, R60 ;  /* 0x0000006a743c723c */ /* 0x040ff0000004183c */
[----:B------:R-:W-:Y:S01]  /*3a50*/  HMMA.16816.F32.BF16 R32, R116, R88, R32 ;  /* 0x000000587420723c */ /* 0x000fe20000041820 */
[----:B------:R-:W-:-:S05]  /*3a60*/  VIADD R88, R0, 0x9 ;  /* 0x0000000900587836 */ /* 0x000fca0000000000 */
[-C--:B------:R-:W-:Y:S01]  /*3a70*/  ISETP.GE.AND P0, PT, R88, R125.reuse, PT ;  /* 0x0000007d5800720c */ /* 0x080fe20003f06270 */
[----:B------:R-:W-:Y:S01]  /*3a80*/  VIADD R88, R0, 0x18 ;  /* 0x0000001800587836 */ /* 0x000fe20000000000 */
[----:B---3--:R-:W-:Y:S02]  /*3a90*/  HMMA.16816.F32.BF16 R68, R16, R110, R68 ;  /* 0x0000006e1044723c */ /* 0x008fe40000041844 */
[----:B------:R-:W-:Y:S02]  /*3aa0*/  FSEL R213, R79, -INF , !P0 ;  /* 0xff8000004fd57808 */ /* 0x000fe40004000000 */
[----:B------:R-:W-:Y:S01]  /*3ab0*/  ISETP.GE.AND P4, PT, R88, R125, PT ;  /* 0x0000007d5800720c */ /* 0x000fe20003f86270 */
[----:B------:R-:W-:-:S03]  /*3ac0*/  VIADD R88, R0, 0x19 ;  /* 0x0000001900587836 */ /* 0x000fc60000000000 */
[----:B------:R-:W-:Y:S08]  /*3ad0*/  HMMA.16816.F32.BF16 R72, R16, R108, R72 ;  /* 0x0000006c1048723c */ /* 0x000ff00000041848 */
[----:B------:R-:W-:Y:S03]  /*3ae0*/  HMMA.16816.F32.BF16 R52, R116, R102, R52 ;  /* 0x000000667434723c */ /* 0x000fe60000041834 */
[----:B------:R-:W-:-:S05]  /*3af0*/  FSEL R207, R70, -INF , !P4 ;  /* 0xff80000046cf7808 */ /* 0x000fca0006000000 */
[----:B-1----:R-:W-:Y:S01]  /*3b00*/  HMMA.16816.F32.BF16 R64, R16, R84, R64 ;  /* 0x000000541040723c */ /* 0x002fe20000041840 */
[----:B------:R-:W-:Y:S01]  /*3b10*/  VIADD R84, R0, 0x28 ;  /* 0x0000002800547836 */ /* 0x000fe20000000000 */
[----:B------:R-:W-:-:S04]  /*3b20*/  FSEL R85, R77, -INF , !P0 ;  /* 0xff8000004d557808 */ /* 0x000fc80004000000 */
[-C--:B------:R-:W-:Y:S01]  /*3b30*/  ISETP.GE.AND P0, PT, R84, R125.reuse, PT ;  /* 0x0000007d5400720c */ /* 0x080fe20003f06270 */
[C---:B------:R-:W-:Y:S01]  /*3b40*/  VIADD R84, R0.reuse, 0x29 ;  /* 0x0000002900547836 */ /* 0x040fe20000000000 */
[C---:B------:R-:W-:Y:S01]  /*3b50*/  HMMA.16816.F32.BF16 R40, R116.reuse, R92, R40 ;  /* 0x0000005c7428723c */ /* 0x040fe20000041828 */
[----:B------:R-:W-:Y:S01]  /*3b60*/  VIADD R92, R0, 0x10 ;  /* 0x00000010005c7836 */ /* 0x000fe20000000000 */
[----:B------:R-:W-:Y:S02]  /*3b70*/  FSEL R93, R82, -INF , !P3 ;  /* 0xff800000525d7808 */ /* 0x000fe40005800000 */
[-C--:B------:R-:W-:Y:S01]  /*3b80*/  ISETP.GE.AND P3, PT, R88, R125.reuse, PT ;  /* 0x0000007d5800720c */ /* 0x080fe20003f66270 */
[----:B------:R-:W-:Y:S01]  /*3b90*/  VIADD R88, R0, 0x20 ;  /* 0x0000002000587836 */ /* 0x000fe20000000000 */
[----:B------:R-:W-:Y:S01]  /*3ba0*/  ISETP.GE.AND P6, PT, R92, R125, PT ;  /* 0x0000007d5c00720c */ /* 0x000fe20003fc6270 */
[----:B------:R-:W1:Y:S01]  /*3bb0*/  LDSM.16.M88.4 R80, [R155+0x4000] ;  /* 0x004000009b50783b */ /* 0x000e620000000200 */
[----:B------:R-:W-:Y:S01]  /*3bc0*/  HMMA.16816.F32.BF16 R28, R116, R90, R28 ;  /* 0x0000005a741c723c */ /* 0x000fe2000004181c */
[----:B------:R-:W-:Y:S01]  /*3bd0*/  VIADD R90, R0, 0x11 ;  /* 0x00000011005a7836 */ /* 0x000fe20000000000 */
[----:B------:R-:W-:-:S02]  /*3be0*/  FSEL R79, R71, -INF , !P3 ;  /* 0xff800000474f7808 */ /* 0x000fc40005800000 */
[----:B------:R-:W-:Y:S02]  /*3bf0*/  FSEL R89, R69, -INF , !P3 ;  /* 0xff80000045597808 */ /* 0x000fe40005800000 */
[-C--:B------:R-:W-:Y:S02]  /*3c00*/  ISETP.GE.AND P5, PT, R90, R125.reuse, PT ;  /* 0x0000007d5a00720c */ /* 0x080fe40003fa6270 */
[C---:B--2---:R-:W-:Y:S01]  /*3c10*/  HMMA.16816.F32.BF16 R56, R16.reuse, R12, R56 ;  /* 0x0000000c1038723c */ /* 0x044fe20000041838 */
[----:B------:R-:W-:Y:S01]  /*3c20*/  VIADD R12, R0, 0x38 ;  /* 0x00000038000c7836 */ /* 0x000fe20000000000 */
[-C--:B------:R-:W-:Y:S01]  /*3c30*/  ISETP.GE.AND P2, PT, R88, R125.reuse, PT ;  /* 0x0000007d5800720c */ /* 0x080fe20003f46270 */
[----:B------:R-:W-:Y:S01]  /*3c40*/  VIADD R88, R0, 0x21 ;  /* 0x0000002100587836 */ /* 0x000fe20000000000 */
[----:B------:R-:W-:Y:S02]  /*3c50*/  FSEL R205, R72, -INF , !P6 ;  /* 0xff80000048cd7808 */ /* 0x000fe40007000000 */
[----:B------:R-:W-:Y:S01]  /*3c60*/  ISETP.GE.AND P3, PT, R12, R125, PT ;  /* 0x0000007d0c00720c */ /* 0x000fe20003f66270 */
[----:B------:R-:W-:Y:S01]  /*3c70*/  VIADD R12, R0, 0x39 ;  /* 0x00000039000c7836 */ /* 0x000fe20000000000 */
[----:B------:R-:W-:Y:S01]  /*3c80*/  HMMA.16816.F32.BF16 R60, R16, R86, R60 ;  /* 0x00000056103c723c */ /* 0x000fe2000004183c */
[----:B------:R-:W-:-:S02]  /*3c90*/  FSEL R77, R73, -INF , !P5 ;  /* 0xff800000494d7808 */ /* 0x000fc40006800000 */
[----:B------:R-:W-:Y:S01]  /*3ca0*/  FSEL R103, R66, -INF , !P2 ;  /* 0xff80000042677808 */ /* 0x000fe20005000000 */
[----:B------:R-:W-:Y:S01]  /*3cb0*/  VIADD R66, R0, 0x41 ;  /* 0x0000004100427836 */ /* 0x000fe20000000000 */
[----:B------:R-:W-:Y:S01]  /*3cc0*/  FSEL R105, R64, -INF , !P2 ;  /* 0xff80000040697808 */ /* 0x000fe20005000000 */
[----:B------:R-:W-:Y:S01]  /*3cd0*/  VIADD R64, R0, 0x40 ;  /* 0x0000004000407836 */ /* 0x000fe20000000000 */
[-C--:B------:R-:W-:Y:S01]  /*3ce0*/  ISETP.GE.AND P2, PT, R12, R125.reuse, PT ;  /* 0x0000007d0c00720c */ /* 0x080fe20003f46270 */
[----:B------:R-:W-:Y:S01]  /*3cf0*/  HMMA.16816.F32.BF16 R48, R116, R96, R48 ;  /* 0x000000607430723c */ /* 0x000fe20000041830 */
[----:B------:R-:W-:Y:S02]  /*3d00*/  FSEL R97, R74, -INF , !P6 ;  /* 0xff8000004a617808 */ /* 0x000fe40007000000 */
[----:B------:R-:W-:Y:S01]  /*3d10*/  ISETP.GE.AND P6, PT, R84, R125, PT ;  /* 0x0000007d5400720c */ /* 0x000fe20003fc6270 */
[----:B------:R-:W-:Y:S01]  /*3d20*/  VIADD R84, R0, 0x30 ;  /* 0x0000003000547836 */ /* 0x000fe20000000000 */
[----:B------:R-:W-:-:S02]  /*3d30*/  FSEL R91, R68, -INF , !P4 ;  /* 0xff800000445b7808 */ /* 0x000fc40006000000 */
[-C--:B------:R-:W-:Y:S01]  /*3d40*/  ISETP.GE.AND P1, PT, R88, R125.reuse, PT ;  /* 0x0000007d5800720c */ /* 0x080fe20003f26270 */
[----:B------:R-:W-:Y:S01]  /*3d50*/  HMMA.16816.F32.BF16 R44, R116, R98, R44 ;  /* 0x00000062742c723c */ /* 0x000fe2000004182c */
[----:B------:R-:W-:Y:S02]  /*3d60*/  FSEL R99, R75, -INF , !P5 ;  /* 0xff8000004b637808 */ /* 0x000fe40006800000 */
[----:B------:R-:W2:Y:S01]  /*3d70*/  LDSM.16.M88.4 R72, [R155+0x4800] ;  /* 0x004800009b48783b */ /* 0x000ea20000000200 */
[----:B------:R-:W-:Y:S01]  /*3d80*/  FSEL R199, R60, -INF , !P0 ;  /* 0xff8000003cc77808 */ /* 0x000fe20004000000 */
[----:B------:R-:W-:Y:S01]  /*3d90*/  VIADD R60, R0, 0x49 ;  /* 0x00000049003c7836 */ /* 0x000fe20000000000 */
[----:B------:R-:W-:Y:S01]  /*3da0*/  ISETP.GE.AND P5, PT, R84, R125, PT ;  /* 0x0000007d5400720c */ /* 0x000fe20003fa6270 */
[----:B------:R-:W-:Y:S01]  /*3db0*/  VIADD R84, R0, 0x31 ;  /* 0x0000003100547836 */ /* 0x000fe20000000000 */
[----:B------:R-:W-:Y:S01]  /*3dc0*/  HMMA.16816.F32.BF16 R52, R16, R14, R52 ;  /* 0x0000000e1034723c */ /* 0x000fe20000041834 */
[----:B------:R-:W3:Y:S01]  /*3dd0*/  LDSM.16.M88.4 R12, [R155+0x5000] ;  /* 0x005000009b0c783b */ /* 0x000ee20000000200 */
[----:B------:R-:W-:Y:S01]  /*3de0*/  FSEL R191, R58, -INF , !P5 ;  /* 0xff8000003abf7808 */ /* 0x000fe20006800000 */
[----:B------:R-:W-:Y:S01]  /*3df0*/  VIADD R58, R0, 0x51 ;  /* 0x00000051003a7836 */ /* 0x000fe20000000000 */
[----:B------:R-:W-:Y:S01]  /*3e00*/  FSEL R187, R56, -INF , !P5 ;  /* 0xff80000038bb7808 */ /* 0x000fe20006800000 */
[----:B------:R-:W-:Y:S01]  /*3e10*/  VIADD R56, R0, 0x50 ;  /* 0x0000005000387836 */ /* 0x000fe20000000000 */
[----:B------:R-:W-:-:S02]  /*3e20*/  FSEL R203, R62, -INF , !P0 ;  /* 0xff8000003ecb7808 */ /* 0x000fc40004000000 */
[----:B------:R-:W-:Y:S01]  /*3e30*/  FSEL R197, R63, -INF , !P6 ;  /* 0xff8000003fc57808 */ /* 0x000fe20007000000 */
[----:B------:R-:W-:Y:S01]  /*3e40*/  HMMA.16816.F32.BF16 R36, R116, R94, R36 ;  /* 0x0000005e7424723c */ /* 0x000fe20000041824 */
[----:B------:R-:W-:Y:S02]  /*3e50*/  FSEL R201, R61, -INF , !P6 ;  /* 0xff8000003dc97808 */ /* 0x000fe40007000000 */
[-C--:B------:R-:W-:Y:S02]  /*3e60*/  ISETP.GE.AND P5, PT, R60, R125.reuse, PT ;  /* 0x0000007d3c00720c */ /* 0x080fe40003fa6270 */
[----:B------:R-:W4:Y:S01]  /*3e70*/  LDSM.16.M88.4 R60, [R155+0x5800] ;  /* 0x005800009b3c783b */ /* 0x000f220000000200 */
[----:B------:R-:W-:Y:S01]  /*3e80*/  ISETP.GE.AND P4, PT, R84, R125, PT ;  /* 0x0000007d5400720c */ /* 0x000fe20003f86270 */
[----:B------:R-:W-:-:S04]  /*3e90*/  DEPBAR.LE SB0, 0x0 ;  /* 0x000080000000791a */ /* 0x000fc80000000000 */
[C---:B-1----:R-:W-:Y:S01]  /*3ea0*/  HMMA.16816.F32.BF16 R44, R16.reuse, R82, R44 ;  /* 0x00000052102c723c */ /* 0x042fe2000004182c */
[----:B------:R-:W-:Y:S02]  /*3eb0*/  FSEL R193, R59, -INF , !P4 ;  /* 0xff8000003bc17808 */ /* 0x000fe40006000000 */
[----:B------:R-:W-:Y:S02]  /*3ec0*/  FSEL R149, R57, -INF , !P4 ;  /* 0xff80000039957808 */ /* 0x000fe40006000000 */
[-C--:B------:R-:W-:Y:S01]  /*3ed0*/  ISETP.GE.AND P4, PT, R56, R125.reuse, PT ;  /* 0x0000007d3800720c */ /* 0x080fe20003f86270 */
[----:B------:R-:W-:Y:S01]  /*3ee0*/  VIADD R56, R0, 0x58 ;  /* 0x0000005800387836 */ /* 0x000fe20000000000 */
[----:B------:R-:W-:Y:S01]  /*3ef0*/  FSEL R109, R67, -INF , !P1 ;  /* 0xff800000436d7808 */ /* 0x000fe20004800000 */
[C---:B------:R-:W-:Y:S01]  /*3f00*/  HMMA.16816.F32.BF16 R48, R16.reuse, R80, R48 ;  /* 0x000000501030723c */ /* 0x040fe20000041830 */
[----:B------:R-:W-:Y:S02]  /*3f10*/  FSEL R107, R65, -INF , !P1 ;  /* 0xff800000416b7808 */ /* 0x000fe40004800000 */
[----:B------:R-:W-:Y:S01]  /*3f20*/  FSEL R195, R54, -INF , !P3 ;  /* 0xff80000036c37808 */ /* 0x000fe20005800000 */
[----:B------:R-:W-:Y:S01]  /*3f30*/  VIADD R54, R0, 0x59 ;  /* 0x0000005900367836 */ /* 0x000fe20000000000 */
[----:B------:R-:W-:Y:S01]  /*3f40*/  FSEL R185, R52, -INF , !P3 ;  /* 0xff80000034b97808 */ /* 0x000fe20005800000 */
[----:B------:R-:W-:Y:S01]  /*3f50*/  VIADD R52, R0, 0x60 ;  /* 0x0000006000347836 */ /* 0x000fe20000000000 */
[----:B------:R-:W-:Y:S01]  /*3f60*/  FSEL R151, R55, -INF , !P2 ;  /* 0xff80000037977808 */ /* 0x000fe20005000000 */
[----:B--2---:R-:W-:Y:S01]  /*3f70*/  HMMA.16816.F32.BF16 R40, R16, R72, R40 ;  /* 0x000000481028723c */ /* 0x004fe20000041828 */
[----:B------:R-:W-:Y:S01]  /*3f80*/  ISETP.GE.AND P1, PT, R64, R125, PT ;  /* 0x0000007d4000720c */ /* 0x000fe20003f26270 */
[----:B------:R-:W-:Y:S01]  /*3f90*/  VIADD R64, R0, 0x48 ;  /* 0x0000004800407836 */ /* 0x000fe20000000000 */
[----:B------:R-:W-:-:S02]  /*3fa0*/  FSEL R141, R47, -INF , !P5 ;  /* 0xff8000002f8d7808 */ /* 0x000fc40006800000 */
[----:B------:R-:W-:Y:S02]  /*3fb0*/  FSEL R139, R45, -INF , !P5 ;  /* 0xff8000002d8b7808 */ /* 0x000fe40006800000 */
[-C--:B------:R-:W-:Y:S01]  /*3fc0*/  ISETP.GE.AND P3, PT, R58, R125.reuse, PT ;  /* 0x0000007d3a00720c */ /* 0x080fe20003f66270 */
[C---:B---3--:R-:W-:Y:S01]  /*3fd0*/  HMMA.16816.F32.BF16 R28, R16.reuse, R14, R28 ;  /* 0x0000000e101c723c */ /* 0x048fe2000004181c */
[----:B------:R-:W-:Y:S01]  /*3fe0*/  VIADD R14, R0, 0x69 ;  /* 0x00000069000e7836 */ /* 0x000fe20000000000 */
[-C--:B------:R-:W-:Y:S02]  /*3ff0*/  ISETP.GE.AND P0, PT, R66, R125.reuse, PT ;  /* 0x0000007d4200720c */ /* 0x080fe40003f06270 */
[----:B------:R-:W-:Y:S01]  /*4000*/  FSEL R133, R48, -INF , !P1 ;  /* 0xff80000030857808 */ /* 0x000fe20004800000 */
[----:B------:R-:W-:Y:S01]  /*4010*/  VIADD R48, R0, 0x61 ;  /* 0x0000006100307836 */ /* 0x000fe20000000000 */
[----:B------:R-:W-:Y:S02]  /*4020*/  ISETP.GE.AND P6, PT, R64, R125, PT ;  /* 0x0000007d4000720c */ /* 0x000fe40003fc6270 */
[----:B------:R-:W-:Y:S01]  /*4030*/  HMMA.16816.F32.BF16 R36, R16, R74, R36 ;  /* 0x0000004a1024723c */ /* 0x000fe20000041824 */
[----:B------:R-:W-:-:S02]  /*4040*/  FSEL R189, R53, -INF , !P2 ;  /* 0xff80000035bd7808 */ /* 0x000fc40005000000 */
[----:B------:R-:W-:Y:S02]  /*4050*/  FSEL R129, R42, -INF , !P4 ;  /* 0xff8000002a817808 */ /* 0x000fe40006000000 */
[----:B------:R-:W-:Y:S02]  /*4060*/  FSEL R111, R40, -INF , !P4 ;  /* 0xff800000286f7808 */ /* 0x000fe40006000000 */
[-C--:B------:R-:W-:Y:S01]  /*4070*/  ISETP.GE.AND P4, PT, R14, R125.reuse, PT ;  /* 0x0000007d0e00720c */ /* 0x080fe20003f86270 */
[C---:B------:R-:W-:Y:S01]  /*4080*/  HMMA.16816.F32.BF16 R32, R16.reuse, R12, R32 ;  /* 0x0000000c1020723c */ /* 0x040fe20000041820 */
[C---:B------:R-:W-:Y:S01]  /*4090*/  VIADD R12, R0.reuse, 0x68 ;  /* 0x00000068000c7836 */ /* 0x040fe20000000000 */
[----:B------:R-:W-:Y:S01]  /*40a0*/  FSEL R127, R43, -INF , !P3 ;  /* 0xff8000002b7f7808 */ /* 0x000fe20005800000 */
[----:B------:R-:W-:Y:S01]  /*40b0*/  VIADD R14, R0, 0x71 ;  /* 0x00000071000e7836 */ /* 0x000fe20000000000 */
[----:B------:R-:W-:Y:S02]  /*40c0*/  FSEL R55, R31, -INF , !P4 ;  /* 0xff8000001f377808 */ /* 0x000fe40006000000 */
[----:B------:R-:W-:Y:S01]  /*40d0*/  ISETP.GE.AND P5, PT, R12, R125, PT ;  /* 0x0000007d0c00720c */ /* 0x000fe20003fa6270 */
[----:B------:R-:W-:Y:S01]  /*40e0*/  VIADD R12, R0, 0x70 ;  /* 0x00000070000c7836 */ /* 0x000fe20000000000 */
[----:B----4-:R-:W-:Y:S01]  /*40f0*/  HMMA.16816.F32.BF16 R24, R16, R60, R24 ;  /* 0x0000003c1018723c */ /* 0x010fe20000041818 */
[----:B------:R-:W-:-:S02]  /*4100*/  FSEL R57, R29, -INF , !P4 ;  /* 0xff8000001d397808 */ /* 0x000fc40006000000 */
[----:B------:R-:W-:Y:S02]  /*4110*/  ISETP.GT.AND P4, PT, R176, R169, PT ;  /* 0x000000a9b000720c */ /* 0x000fe40003f84270 */
[----:B------:R-:W-:Y:S02]  /*4120*/  FSEL R113, R41, -INF , !P3 ;  /* 0xff80000029717808 */ /* 0x000fe40005800000 */
[----:B------:R-:W-:Y:S01]  /*4130*/  ISETP.GE.AND P3, PT, R12, R125, PT ;  /* 0x0000007d0c00720c */ /* 0x000fe20003f66270 */
[----:B------:R-:W-:Y:S01]  /*4140*/  HMMA.16816.F32.BF16 R20, R16, R62, R20 ;  /* 0x0000003e1014723c */ /* 0x000fe20000041814 */
[----:B------:R-:W-:Y:S01]  /*4150*/  FSEL R143, R50, -INF , !P1 ;  /* 0xff800000328f7808 */ /* 0x000fe20004800000 */
[C---:B------:R-:W-:Y:S01]  /*4160*/  VIADD R12, R0.reuse, 0x78 ;  /* 0x00000078000c7836 */ /* 0x040fe20000000000 */
[----:B------:R-:W-:Y:S01]  /*4170*/  FSEL R145, R51, -INF , !P0 ;  /* 0xff80000033917808 */ /* 0x000fe20004000000 */
[----:B------:R-:W-:Y:S01]  /*4180*/  VIADD R0, R0, 0x79 ;  /* 0x0000007900007836 */ /* 0x000fe20000000000 */
[----:B------:R-:W-:-:S02]  /*4190*/  FSEL R135, R49, -INF , !P0 ;  /* 0xff80000031877808 */ /* 0x000fc40004000000 */
[-C--:B------:R-:W-:Y:S02]  /*41a0*/  ISETP.GE.AND P2, PT, R56, R125.reuse, PT ;  /* 0x0000007d3800720c */ /* 0x080fe40003f46270 */
[-C--:B------:R-:W-:Y:S02]  /*41b0*/  ISETP.GE.AND P1, PT, R54, R125.reuse, PT ;  /* 0x0000007d3600720c */ /* 0x080fe40003f26270 */
[-C--:B------:R-:W-:Y:S02]  /*41c0*/  ISETP.GE.AND P0, PT, R52, R125.reuse, PT ;  /* 0x0000007d3400720c */ /* 0x080fe40003f06270 */
[----:B------:R-:W-:Y:S02]  /*41d0*/  FSEL R147, R46, -INF , !P6 ;  /* 0xff8000002e937808 */ /* 0x000fe40007000000 */
[----:B------:R-:W-:Y:S02]  /*41e0*/  FSEL R137, R44, -INF , !P6 ;  /* 0xff8000002c897808 */ /* 0x000fe40007000000 */
[----:B------:R-:W-:-:S02]  /*41f0*/  ISETP.GE.AND P6, PT, R48, R125, PT ;  /* 0x0000007d3000720c */ /* 0x000fc40003fc6270 */
        /* <DEDUP_REMOVED lines=36> */
.L_x_9657:
        /* <DEDUP_REMOVED lines=60> */
.L_x_9658:
[----:B------:R-:W-:Y:S05]  /*4800*/  BSYNC.RECONVERGENT B0 ;  /* 0x0000000000007941 */ /* 0x000fea0003800200 */
.L_x_9656:
[CC--:B------:R-:W-:Y:S01]  /*4810*/  ISETP.GE.AND P0, PT, R178.reuse, R175.reuse, PT ;  /* 0x000000afb200720c */ /* 0x0c0fe20003f06270 */
[----:B------:R-:W-:Y:S01]  /*4820*/  BSSY.RECONVERGENT B0, `(.L_x_9659) ;  /* 0x0000040000007945 */ /* 0x000fe20003800200 */
[----:B------:R-:W-:Y:S02]  /*4830*/  ISETP.GE.AND P2, PT, R178, R175, PT ;  /* 0x000000afb200720c */ /* 0x000fe40003f46270 */
[----:B------:R-:W-:-:S05]  /*4840*/  IADD3 R12, P1, PT, R121, R170, RZ ;  /* 0x000000aa790c7210 */ /* 0x000fca0007f3e0ff */
[----:B------:R-:W-:-:S04]  /*4850*/  IMAD.X R13, R6, 0x1, R171, P1 ;  /* 0x00000001060d7824 */ /* 0x000fc800008e06ab */
[----:B------:R-:W-:Y:S01]  /*4860*/  @!P0 IMAD.MOV.U32 R16, RZ, RZ, R12 ;  /* 0x000000ffff108224 */ /* 0x000fe200078e000c */
[CC--:B------:R-:W-:Y:S01]  /*4870*/  @!P0 LEA R18, P3, R164.reuse, R12.reuse, 0x5 ;  /* 0x0000000ca4128211 */ /* 0x0c0fe200078628ff */
[----:B------:R-:W-:Y:S01]  /*4880*/  @!PT LDS RZ, [RZ] ;  /* 0x00000000fffff984 */ /* 0x000fe20000000800 */
[----:B------:R-:W-:Y:S01]  /*4890*/  @!PT LDS RZ, [RZ] ;  /* 0x00000000fffff984 */ /* 0x000fe20000000800 */
[----:B------:R-:W-:Y:S01]  /*48a0*/  @!PT LDS RZ, [RZ] ;  /* 0x00000000fffff984 */ /* 0x000fe20000000800 */
[----:B------:R1:W-:Y:S01]  /*48b0*/  @!P2 LDGSTS.E.BYPASS.LTC128B.128 [R177+0x2000], desc[UR4][R170.64] ;  /* 0x02000000aab1afae */ /* 0x0003e2000b981a04 */
[--C-:B------:R-:W-:Y:S01]  /*48c0*/  @!P0 IMAD.MOV.U32 R17, RZ, RZ, R13.reuse ;  /* 0x000000ffff118224 */ /* 0x100fe200078e000d */
[-C--:B------:R-:W-:Y:S01]  /*48d0*/  @!P0 MOV R14, R12.reuse ;  /* 0x0000000c000e8202 */ /* 0x080fe20000000f00 */
[----:B------:R-:W-:Y:S01]  /*48e0*/  @!P0 IMAD.MOV.U32 R15, RZ, RZ, R13 ;  /* 0x000000ffff0f8224 */ /* 0x000fe200078e000d */
[----:B------:R1:W-:Y:S01]  /*48f0*/  @P2 STS.128 [R177+0x2000], RZ ;  /* 0x002000ffb1002388 */ /* 0x0003e20000000c00 */
[CC--:B------:R-:W-:Y:S01]  /*4900*/  @!P0 LEA R22, P2, R164.reuse, R12.reuse, 0x6 ;  /* 0x0000000ca4168211 */ /* 0x0c0fe200078430ff */
[----:B------:R-:W-:Y:S01]  /*4910*/  @!P0 IMAD R6, R165, 0x60, RZ ;  /* 0x00000060a5068824 */ /* 0x000fe200078e02ff */
[C---:B------:R-:W-:Y:S01]  /*4920*/  @!P0 LEA.HI.X R19, R164.reuse, R13, R165, 0x5, P3 ;  /* 0x0000000da4138211 */ /* 0x040fe200018f2ca5 */
[C---:B------:R-:W-:Y:S01]  /*4930*/  @!P0 IMAD.WIDE.U32 R16, R164.reuse, 0x60, R16 ;  /* 0x00000060a4108825 */ /* 0x040fe200078e0010 */
[----:B------:R1:W-:Y:S01]  /*4940*/  @P0 STS.128 [R177+0x2800], RZ ;  /* 0x002800ffb1000388 */ /* 0x0003e20000000c00 */
[----:B------:R-:W-:-:S02]  /*4950*/  @!P0 LEA R20, P1, R164, R12, 0x7 ;  /* 0x0000000ca4148211 */ /* 0x000fc400078238ff */
[CC--:B------:R-:W-:Y:S01]  /*4960*/  @!P0 LEA.HI.X R23, R164.reuse, R13.reuse, R165, 0x6, P2 ;  /* 0x0000000da4178211 */ /* 0x0c0fe200010f34a5 */
        /* <DEDUP_REMOVED lines=43> */
.L_x_9660:
[----:B------:R-:W-:Y:S05]  /*4c20*/  BSYNC.RECONVERGENT B0 ;  /* 0x0000000000007941 */ /* 0x000fea0003800200 */
.L_x_9659:
[----:B------:R-:W0:Y:S02]  /*4c30*/  LDGDEPBAR ;  /* 0x00000000000079af */ /* 0x000e240000000000 */
.L_x_9655:
[----:B------:R-:W-:Y:S05]  /*4c40*/  BSYNC.RECONVERGENT B1 ;  /* 0x0000000000017941 */ /* 0x000fea0003800200 */
.L_x_9654:
        /* <DEDUP_REMOVED lines=28> */
[----:B-12---:R-:W-:Y:S02]  /*4e10*/  FMNMX3.FTZ R13, R0, R57, R39, !PT ;  /* 0x00000039000d7276 */ /* 0x006fe40007810027 */
        /* <DEDUP_REMOVED lines=17> */
[----:B-1----:R-:W-:Y:S02]  /*4f30*/  FMNMX.FTZ R0, R15, R0, !PT ;  /* 0x000000000f007209 */ /* 0x002fe40007810000 */
[----:B--2---:R-:W-:Y:S02]  /*4f40*/  FMNMX.FTZ R100, R13, R100, !PT ;  /* 0x000000640d647209 */ /* 0x004fe40007810000 */
[----:B------:R-:W-:Y:S01]  /*4f50*/  FSETP.NEU.FTZ.AND P0, PT, R0, -INF , PT ;  /* 0xff8000000000780b */ /* 0x000fe20003f1d000 */
[----:B---3--:R-:W-:-:S02]  /*4f60*/  FMUL.FTZ R6, R33, R0 ;  /* 0x0000000021067220 */ /* 0x008fc40000410000 */
[----:B------:R-:W-:-:S03]  /*4f70*/  FMUL.FTZ R8, R33, R100 ;  /* 0x0000006421087220 */ /* 0x000fc60000410000 */
[----:B------:R-:W-:Y:S02]  /*4f80*/  FSEL R6, R6, RZ, P0 ;  /* 0x000000ff06067208 */ /* 0x000fe40000000000 */
[----:B------:R-:W-:-:S03]  /*4f90*/  FSETP.NEU.FTZ.AND P0, PT, R100, -INF , PT ;  /* 0xff8000006400780b */ /* 0x000fc60003f1d000 */
[-CC-:B------:R-:W-:Y:S01]  /*4fa0*/  FFMA.FTZ R53, R93, R33.reuse, -R6.reuse ;  /* 0x000000215d357223 */ /* 0x180fe20000010806 */
[----:B------:R-:W-:Y:S01]  /*4fb0*/  FSEL R8, R8, RZ, P0 ;  /* 0x000000ff08087208 */ /* 0x000fe20000000000 */
[----:B------:R-:W1:Y:S01]  /*4fc0*/  LDSM.16.MT88.4 R92, [R158+0x6000] ;  /* 0x006000009e5c783b */ /* 0x000e620000004200 */
[-CC-:B------:R-:W-:Y:S01]  /*4fd0*/  FFMA.FTZ R52, R211, R33.reuse, -R6.reuse ;  /* 0x00000021d3347223 */ /* 0x180fe20000010806 */
[-CC-:B------:R-:W-:Y:S01]  /*4fe0*/  FFMA.FTZ R47, R78, R33.reuse, -R6.reuse ;  /* 0x000000214e2f7223 */ /* 0x180fe20000010806 */
[-C--:B------:R-:W-:Y:S01]  /*4ff0*/  FFMA.FTZ R44, R213, R33.reuse, -R6 ;  /* 0x00000021d52c7223 */ /* 0x080fe20000010806 */
[-CC-:B------:R-:W-:Y:S01]  /*5000*/  FFMA.FTZ R51, R153, R33.reuse, -R8.reuse ;  /* 0x0000002199337223 */ /* 0x180fe20000010808 */
[----:B------:R-:W-:Y:S01]  /*5010*/  IADD3 R153, PT, PT, R7, R158, RZ ;  /* 0x0000009e07997210 */ /* 0x000fe20007ffe0ff */
[-CC-:B------:R-:W-:Y:S01]  /*5020*/  FFMA.FTZ R50, R209, R33.reuse, -R8.reuse ;  /* 0x00000021d1327223 */ /* 0x180fe20000010808 */
[-CC-:B------:R-:W-:Y:S01]  /*5030*/  FFMA.FTZ R49, R76, R33.reuse, -R8.reuse ;  /* 0x000000214c317223 */ /* 0x180fe20000010808 */
[----:B------:R-:W-:Y:S01]  /*5040*/  FFMA.FTZ R46, R85, R33, -R8 ;  /* 0x00000021552e7223 */ /* 0x000fe20000010808 */
[----:B------:R-:W-:Y:S01]  /*5050*/  IADD3 R152, PT, PT, R5, R153, RZ ;  /* 0x0000009905987210 */ /* 0x000fe20007ffe0ff */
        /* <DEDUP_REMOVED lines=8> */
[-CC-:B------:R-:W-:Y:S01]  /*50e0*/  FFMA.FTZ R42, R77, R33.reuse, -R8.reuse ;  /* 0x000000214d2a7223 */ /* 0x180fe20000010808 */
[----:B------:R-:W-:Y:S01]  /*50f0*/  MUFU.EX2 R47, R47 ;  /* 0x0000002f002f7308 */ /* 0x000fe20000000800 */
[-CC-:B------:R-:W-:Y:S01]  /*5100*/  FFMA.FTZ R40, R91, R33.reuse, -R8.reuse ;  /* 0x000000215b287223 */ /* 0x180fe20000010808 */
[-C--:B------:R-:W-:Y:S01]  /*5110*/  FFMA.FTZ R7, R89, R33.reuse, -R8 ;  /* 0x0000002159077223 */ /* 0x080fe20000010808 */
[-CC-:B------:R-:W-:Y:S01]  /*5120*/  FFMA.FTZ R5, R79, R33.reuse, -R6.reuse ;  /* 0x000000214f057223 */ /* 0x180fe20000010806 */
[----:B------:R-:W5:Y:S01]  /*5130*/  MUFU.EX2 R44, R44 ;  /* 0x0000002c002c7308 */ /* 0x000f620000000800 */
[----:B------:R-:W3:Y:S01]  /*5140*/  LDSM.16.MT88.4 R20, [R153+0x6800] ;  /* 0x006800009914783b */ /* 0x000ee20000004200 */
[-C--:B------:R-:W-:Y:S01]  /*5150*/  FFMA.FTZ R56, R109, R33.reuse, -R6 ;  /* 0x000000216d387223 */ /* 0x080fe20000010806 */
[----:B------:R-:W-:Y:S01]  /*5160*/  FFMA.FTZ R60, R107, R33, -R8 ;  /* 0x000000216b3c7223 */ /* 0x000fe20000010808 */
[----:B------:R-:W-:Y:S01]  /*5170*/  MUFU.EX2 R51, R51 ;  /* 0x0000003300337308 */ /* 0x000fe20000000800 */
[----:B------:R-:W3:Y:S01]  /*5180*/  LDSM.16.MT88.4 R16, [R152+0x6800] ;  /* 0x006800009810783b */ /* 0x000ee20000004200 */
        /* <DEDUP_REMOVED lines=8> */
[----:B-----5:R-:W-:Y:S01]  /*5210*/  F2FP.BF16.F32.PACK_AB R87, R44, R47 ;  /* 0x0000002f2c57723e */ /* 0x020fe200000010ff */
[-CC-:B------:R-:W-:Y:S01]  /*5220*/  FFMA.FTZ R203, R203, R33.reuse, -R6.reuse ;  /* 0x00000021cbcb7223 */ /* 0x180fe20000010806 */
[----:B------:R-:W5:Y:S01]  /*5230*/  MUFU.EX2 R46, R46 ;  /* 0x0000002e002e7308 */ /* 0x000f620000000800 */
[-CC-:B------:R-:W-:Y:S01]  /*5240*/  FFMA.FTZ R125, R191, R33.reuse, -R6.reuse ;  /* 0x00000021bf7d7223 */ /* 0x180fe20000010806 */
[-CC-:B------:R-:W-:Y:S01]  /*5250*/  FFMA.FTZ R62, R193, R33.reuse, -R6.reuse ;  /* 0x00000021c13e7223 */ /* 0x180fe20000010806 */
[-C--:B------:R-:W-:Y:S01]  /*5260*/  FFMA.FTZ R121, R195, R33.reuse, -R6 ;  /* 0x00000021c3797223 */ /* 0x080fe20000010806 */
[----:B------:R-:W-:Y:S01]  /*5270*/  MUFU.EX2 R48, R48 ;  /* 0x0000003000307308 */ /* 0x000fe20000000800 */
[--C-:B------:R-:W-:Y:S01]  /*5280*/  FFMA.FTZ R102, R149, R33, -R8.reuse ;  /* 0x0000002195667223 */ /* 0x100fe20000010808 */
[----:B----4-:R-:W-:Y:S01]  /*5290*/  F2FP.BF16.F32.PACK_AB R84, R50, R51 ;  /* 0x000000333254723e */ /* 0x010fe200000010ff */
[-CC-:B------:R-:W-:Y:S01]  /*52a0*/  FFMA.FTZ R123, R185, R33.reuse, -R8.reuse ;  /* 0x00000021b97b7223 */ /* 0x180fe20000010808 */
[----:B------:R-:W-:Y:S01]  /*52b0*/  MUFU.EX2 R9, R9 ;  /* 0x0000000900097308 */ /* 0x000fe20000000800 */
[-C--:B------:R-:W-:Y:S01]  /*52c0*/  FFMA.FTZ R66, R189, R33.reuse, -R8 ;  /* 0x00000021bd427223 */ /* 0x080fe20000010808 */
[-C--:B------:R-:W-:Y:S01]  /*52d0*/  FFMA.FTZ R64, R151, R33.reuse, -R6 ;  /* 0x0000002197407223 */ /* 0x080fe20000010806 */
[-C--:B------:R-:W-:Y:S01]  /*52e0*/  FFMA.FTZ R187, R187, R33.reuse, -R8 ;  /* 0x00000021bbbb7223 */ /* 0x080fe20000010808 */
[----:B------:R-:W-:Y:S01]  /*52f0*/  MUFU.EX2 R38, R38 ;  /* 0x0000002600267308 */ /* 0x000fe20000000800 */
[----:B------:R-:W-:Y:S01]  /*5300*/  FFMA.FTZ R104, R143, R33, -R6 ;  /* 0x000000218f687223 */ /* 0x000fe20000010806 */
[----:B-----5:R-:W-:Y:S01]  /*5310*/  F2FP.BF16.F32.PACK_AB R86, R46, R49 ;  /* 0x000000312e56723e */ /* 0x020fe200000010ff */
[-C--:B------:R-:W-:Y:S01]  /*5320*/  FFMA.FTZ R112, R135, R33.reuse, -R8 ;  /* 0x0000002187707223 */ /* 0x080fe20000010808 */
[----:B------:R-:W-:Y:S01]  /*5330*/  MUFU.EX2 R45, R45 ;  /* 0x0000002d002d7308 */ /* 0x000fe20000000800 */
[-CC-:B------:R-:W-:Y:S01]  /*5340*/  FFMA.FTZ R143, R145, R33.reuse, -R6.reuse ;  /* 0x00000021918f7223 */ /* 0x180fe20000010806 */
[-C--:B------:R-:W-:Y:S01]  /*5350*/  FFMA.FTZ R106, R147, R33.reuse, -R6 ;  /* 0x00000021936a7223 */ /* 0x080fe20000010806 */
[-CC-:B------:R-:W-:Y:S01]  /*5360*/  FFMA.FTZ R110, R133, R33.reuse, -R8.reuse ;  /* 0x00000021856e7223 */ /* 0x180fe20000010808 */
[----:B------:R-:W4:Y:S01]  /*5370*/  MUFU.EX2 R42, R42 ;  /* 0x0000002a002a7308 */ /* 0x000f220000000800 */
[C---:B------:R-:W-:Y:S01]  /*5380*/  HMMA.16816.F32.BF16 R68, R84.reuse, R72, RZ ;  /* 0x000000485444723c */ /* 0x040fe200000418ff */
[-CC-:B------:R-:W-:Y:S01]  /*5390*/  FFMA.FTZ R135, R137, R33.reuse, -R8.reuse ;  /* 0x0000002189877223 */ /* 0x180fe20000010808 */
[-C--:B------:R-:W-:Y:S01]  /*53a0*/  FFMA.FTZ R108, R139, R33.reuse, -R8 ;  /* 0x000000218b6c7223 */ /* 0x080fe20000010808 */
[----:B------:R-:W-:Y:S01]  /*53b0*/  MUFU.EX2 R40, R40 ;  /* 0x0000002800287308 */ /* 0x000fe20000000800 */
[-C--:B------:R-:W-:Y:S01]  /*53c0*/  FFMA.FTZ R141, R141, R33.reuse, -R6 ;  /* 0x000000218d8d7223 */ /* 0x080fe20000010806 */
[-C--:B------:R-:W-:Y:S01]  /*53d0*/  FFMA.FTZ R114, R113, R33.reuse, -R8 ;  /* 0x0000002171727223 */ /* 0x080fe20000010808 */
[-CC-:B------:R-:W-:Y:S01]  /*53e0*/  FFMA.FTZ R113, R117, R33.reuse, -R6.reuse ;  /* 0x0000002175717223 */ /* 0x180fe20000010806 */
[----:B------:R-:W5:Y:S01]  /*53f0*/  MUFU.EX2 R7, R7 ;  /* 0x0000000700077308 */ /* 0x000f620000000800 */
[C---:B------:R-:W-:Y:S01]  /*5400*/  HMMA.16816.F32.BF16 R72, R84.reuse, R74, RZ ;  /* 0x0000004a5448723c */ /* 0x040fe200000418ff */
[-CC-:B------:R-:W-:Y:S01]  /*5410*/  FFMA.FTZ R65, R65, R33.reuse, -R6.reuse ;  /* 0x0000002141417223 */ /* 0x180fe20000010806 */
[-C--:B------:R-:W-:Y:S01]  /*5420*/  FFMA.FTZ R116, R101, R33.reuse, -R6 ;  /* 0x0000002165747223 */ /* 0x080fe20000010806 */
[----:B------:R-:W5:Y:S01]  /*5430*/  MUFU.EX2 R5, R5 ;  /* 0x0000000500057308 */ /* 0x000f620000000800 */
[-CC-:B------:R-:W-:Y:S01]  /*5440*/  FFMA.FTZ R118, R61, R33.reuse, -R8.reuse ;  /* 0x000000213d767223 */ /* 0x180fe20000010808 */
        /* <DEDUP_REMOVED lines=8> */
[----:B------:R-:W-:Y:S01]  /*54d0*/  FADD.FTZ R52, R53, R52 ;  /* 0x0000003435347221 */ /* 0x000fe20000010000 */
[----:B------:R-:W-:Y:S01]  /*54e0*/  FADD.FTZ R50, R51, R50 ;  /* 0x0000003233327221 */ /* 0x000fe20000010000 */
[----:B------:R-:W-:Y:S01]  /*54f0*/  MUFU.EX2 R105, R203 ;  /* 0x000000cb00697308 */ /* 0x000fe20000000800 */
[C---:B--2---:R-:W-:Y:S01]  /*5500*/  HMMA.16816.F32.BF16 R76, R84.reuse, R80, RZ ;  /* 0x00000050544c723c */ /* 0x044fe200000418ff */
[----:B------:R-:W-:Y:S01]  /*5510*/  FADD.FTZ R47, R47, R52 ;  /* 0x000000342f2f7221 */ /* 0x000fe20000010000 */
[----:B------:R-:W-:Y:S01]  /*5520*/  FADD.FTZ R49, R49, R50 ;  /* 0x0000003231317221 */ /* 0x000fe20000010000 */
[----:B------:R-:W-:Y:S01]  /*5530*/  MUFU.EX2 R109, R109 ;  /* 0x0000006d006d7308 */ /* 0x000fe20000000800 */
[-CC-:B------:R-:W-:Y:S01]  /*5540*/  FFMA.FTZ R37, R37, R33.reuse, -R6.reuse ;  /* 0x0000002125257223 */ /* 0x180fe20000010806 */
[----:B------:R-:W-:Y:S01]  /*5550*/  FADD.FTZ R47, R44, R47 ;  /* 0x0000002f2c2f7221 */ /* 0x000fe20000010000 */
[----:B------:R-:W-:Y:S01]  /*5560*/  FADD.FTZ R46, R46, R49 ;  /* 0x000000312e2e7221 */ /* 0x000fe20000010000 */
[----:B------:R-:W1:Y:S01]  /*5570*/  MUFU.EX2 R60, R60 ;  /* 0x0000003c003c7308 */ /* 0x000e620000000800 */
[C---:B------:R-:W-:Y:S01]  /*5580*/  HMMA.16816.F32.BF16 R92, R84.reuse, R94, RZ ;  /* 0x0000005e545c723c */ /* 0x040fe200000418ff */
[-CC-:B------:R-:W-:Y:S01]  /*5590*/  FFMA.FTZ R44, R43, R33.reuse, -R6.reuse ;  /* 0x000000212b2c7223 */ /* 0x180fe20000010806 */
[-C--:B------:R-:W-:Y:S01]  /*55a0*/  FFMA.FTZ R43, R41, R33.reuse, -R6 ;  /* 0x00000021292b7223 */ /* 0x080fe20000010806 */
[----:B------:R-:W-:Y:S01]  /*55b0*/  MUFU.EX2 R107, R107 ;  /* 0x0000006b006b7308 */ /* 0x000fe20000000800 */
[-CC-:B------:R-:W-:Y:S01]  /*55c0*/  FFMA.FTZ R186, R34, R33.reuse, -R8.reuse ;  /* 0x0000002122ba7223 */ /* 0x180fe20000010808 */
[-CC-:B------:R-:W-:Y:S01]  /*55d0*/  FFMA.FTZ R39, R39, R33.reuse, -R8.reuse ;  /* 0x0000002127277223 */ /* 0x180fe20000010808 */
[----:B------:R-:W-:Y:S01]  /*55e0*/  FFMA.FTZ R36, R36, R33, -R8 ;  /* 0x0000002124247223 */ /* 0x000fe20000010808 */
[----:B------:R-:W2:Y:S01]  /*55f0*/  MUFU.EX2 R54, R54 ;  /* 0x0000003600367308 */ /* 0x000ea20000000800 */
[----:B------:R-:W-:Y:S01]  /*5600*/  HMMA.16816.F32.BF16 R80, R84, R82, RZ ;  /* 0x000000525450723c */ /* 0x000fe200000418ff */
[----:B------:R-:W-:-:S02]  /*5610*/  ISETP.GE.AND P0, PT, R4, R169, PT ;  /* 0x000000a90400720c */ /* 0x000fc40003f06270 */
[----:B------:R-:W2:Y:S04]  /*5620*/  MUFU.EX2 R58, R58 ;  /* 0x0000003a003a7308 */ /* 0x000ea80000000800 */
[----:B------:R-:W-:Y:S01]  /*5630*/  MUFU.EX2 R125, R125 ;  /* 0x0000007d007d7308 */ /* 0x000fe20000000800 */
[----:B---3--:R-:W-:Y:S01]  /*5640*/  HMMA.16816.F32.BF16 R88, R84, R12, RZ ;  /* 0x0000000c5458723c */ /* 0x008fe200000418ff */
[----:B----4-:R-:W-:Y:S01]  /*5650*/  F2FP.BF16.F32.PACK_AB R12, R42, R45 ;  /* 0x0000002d2a0c723e */ /* 0x010fe200000010ff */
[----:B------:R-:W-:Y:S01]  /*5660*/  FADD.FTZ R45, R45, R46 ;  /* 0x0000002e2d2d7221 */ /* 0x000fe20000010000 */
[----:B------:R-:W-:Y:S01]  /*5670*/  F2FP.BF16.F32.PACK_AB R13, R9, R48 ;  /* 0x00000030090d723e */ /* 0x000fe200000010ff */
[----:B------:R-:W-:Y:S01]  /*5680*/  MUFU.EX2 R62, R62 ;  /* 0x0000003e003e7308 */ /* 0x000fe20000000800 */
[----:B------:R-:W-:Y:S01]  /*5690*/  FADD.FTZ R48, R48, R47 ;  /* 0x0000002f30307221 */ /* 0x000fe20000010000 */
[----:B------:R-:W-:-:S02]  /*56a0*/  FADD.FTZ R41, R42, R45 ;  /* 0x0000002d2a297221 */ /* 0x000fc40000010000 */
[----:B------:R-:W-:Y:S01]  /*56b0*/  HMMA.16816.F32.BF16 R84, R84, R14, RZ ;  /* 0x0000000e5454723c */ /* 0x000fe200000418ff */
[----:B-----5:R-:W-:Y:S01]  /*56c0*/  F2FP.BF16.F32.PACK_AB R14, R7, R40 ;  /* 0x00000028070e723e */ /* 0x020fe200000010ff */
[----:B------:R-:W-:Y:S01]  /*56d0*/  MUFU.EX2 R121, R121 ;  /* 0x0000007900797308 */ /* 0x000fe20000000800 */
[----:B------:R-:W-:Y:S01]  /*56e0*/  F2FP.BF16.F32.PACK_AB R15, R5, R38 ;  /* 0x00000026050f723e */ /* 0x000fe200000010ff */
[----:B------:R-:W-:Y:S01]  /*56f0*/  FADD.FTZ R40, R40, R41 ;  /* 0x0000002928287221 */ /* 0x000fe20000010000 */
[-C--:B------:R-:W-:Y:S01]  /*5700*/  FFMA.FTZ R41, R35, R33.reuse, -R8 ;  /* 0x0000002123297223 */ /* 0x080fe20000010808 */
[----:B------:R-:W-:Y:S02]  /*5710*/  MUFU.EX2 R149, R187 ;  /* 0x000000bb00957308 */ /* 0x000fe40000000800 */
[----:B------:R-:W-:Y:S02]  /*5720*/  FADD.FTZ R40, R7, R40 ;  /* 0x0000002807287221 */ /* 0x000fe40000010000 */
[C---:B------:R-:W-:Y:S01]  /*5730*/  HMMA.16816.F32.BF16 R68, R12.reuse, R24, R68 ;  /* 0x000000180c44723c */ /* 0x040fe20000041844 */
[----:B------:R-:W3:Y:S04]  /*5740*/  MUFU.EX2 R102, R102 ;  /* 0x0000006600667308 */ /* 0x000ee80000000800 */
        /* <DEDUP_REMOVED lines=14> */
[----:B------:R1:W5:Y:S02]  /*5830*/  MUFU.EX2 R137, R112 ;  /* 0x0000007000897308 */ /* 0x0003640000000800 */
[C---:B------:R-:W-:Y:S01]  /*5840*/  HMMA.16816.F32.BF16 R80, R12.reuse, R22, R80 ;  /* 0x000000160c50723c */ /* 0x040fe20000041850 */
[----:B------:R-:W5:Y:S01]  /*5850*/  LDSM.16.MT88.4 R20, [R153+0x7000] ;  /* 0x007000009914783b */ /* 0x000f620000004200 */
[----:B------:R-:W-:Y:S04]  /*5860*/  MUFU.EX2 R135, R135 ;  /* 0x0000008700877308 */ /* 0x000fe80000000800 */
[----:B------:R-:W5:Y:S02]  /*5870*/  MUFU.EX2 R108, R108 ;  /* 0x0000006c006c7308 */ /* 0x000f640000000800 */
[----:B------:R-:W-:Y:S02]  /*5880*/  HMMA.16816.F32.BF16 R88, R12, R16, R88 ;  /* 0x000000100c58723c */ /* 0x000fe40000041858 */
[----:B------:R-:W-:Y:S01]  /*5890*/  MUFU.EX2 R114, R114 ;  /* 0x0000007200727308 */ /* 0x000fe20000000800 */
[----:B-1----:R-:W-:-:S03]  /*58a0*/  FFMA.FTZ R112, R115, R33, -R8 ;  /* 0x0000002173707223 */ /* 0x002fc60000010808 */
[----:B------:R-:W-:Y:S02]  /*58b0*/  MUFU.EX2 R113, R113 ;  /* 0x0000007100717308 */ /* 0x000fe40000000800 */
[----:B------:R-:W-:Y:S01]  /*58c0*/  HMMA.16816.F32.BF16 R84, R12, R18, R84 ;  /* 0x000000120c54723c */ /* 0x000fe20000041854 */
[----:B------:R-:W1:Y:S01]  /*58d0*/  LDSM.16.MT88.4 R16, [R152+0x7000] ;  /* 0x007000009810783b */ /* 0x000e620000004200 */
[----:B------:R-:W-:Y:S01]  /*58e0*/  F2FP.BF16.F32.PACK_AB R12, R60, R109 ;  /* 0x0000006d3c0c723e */ /* 0x000fe200000010ff */
[----:B------:R-:W-:Y:S01]  /*58f0*/  MUFU.EX2 R112, R112 ;  /* 0x0000007000707308 */ /* 0x000fe20000000800 */
[----:B------:R-:W-:Y:S01]  /*5900*/  F2FP.BF16.F32.PACK_AB R13, R56, R103 ;  /* 0x00000067380d723e */ /* 0x000fe200000010ff */
[----:B------:R-:W-:Y:S01]  /*5910*/  FADD.FTZ R109, R109, R40 ;  /* 0x000000286d6d7221 */ /* 0x000fe20000010000 */
[----:B--2---:R-:W-:Y:S01]  /*5920*/  F2FP.BF16.F32.PACK_AB R14, R54, R107 ;  /* 0x0000006b360e723e */ /* 0x004fe200000010ff */
[----:B------:R-:W-:Y:S01]  /*5930*/  MUFU.EX2 R65, R65 ;  /* 0x0000004100417308 */ /* 0x000fe20000000800 */
[----:B------:R-:W-:Y:S01]  /*5940*/  F2FP.BF16.F32.PACK_AB R15, R58, R105 ;  /* 0x000000693a0f723e */ /* 0x000fe200000010ff */
[----:B------:R-:W-:-:S02]  /*5950*/  FADD.FTZ R60, R60, R109 ;  /* 0x0000006d3c3c7221 */ /* 0x000fc40000010000 */
[----:B------:R-:W-:Y:S02]  /*5960*/  MUFU.EX2 R116, R116 ;  /* 0x0000007400747308 */ /* 0x000fe40000000800 */
[----:B------:R-:W-:Y:S02]  /*5970*/  FADD.FTZ R107, R107, R60 ;  /* 0x0000003c6b6b7221 */ /* 0x000fe40000010000 */
[----:B----4-:R-:W-:Y:S01]  /*5980*/  HMMA.16816.F32.BF16 R68, R12, R24, R68 ;  /* 0x000000180c44723c */ /* 0x010fe20000041844 */
[----:B------:R-:W-:Y:S01]  /*5990*/  MUFU.EX2 R63, R67 ;  /* 0x00000043003f7308 */ /* 0x000fe20000000800 */
[----:B------:R-:W-:-:S03]  /*59a0*/  FADD.FTZ R54, R54, R107 ;  /* 0x0000006b36367221 */ /* 0x000fc60000010000 */
[----:B------:R-:W-:Y:S03]  /*59b0*/  MUFU.EX2 R61, R101 ;  /* 0x00000065003d7308 */ /* 0x000fe60000000800 */
        /* <DEDUP_REMOVED lines=12> */
[----:B------:R-:W-:Y:S04]  /*5a80*/  MUFU.EX2 R35, R39 ;  /* 0x0000002700237308 */ /* 0x000fe80000000800 */
[----:B------:R-:W-:Y:S02]  /*5a90*/  MUFU.EX2 R186, R186 ;  /* 0x000000ba00ba7308 */ /* 0x000fe40000000800 */
[C---:B------:R-:W-:Y:S01]  /*5aa0*/  HMMA.16816.F32.BF16 R80, R12.reuse, R22, R80 ;  /* 0x000000160c50723c */ /* 0x040fe20000041850 */
[----:B------:R-:W4:Y:S07]  /*5ab0*/  LDSM.16.MT88.4 R20, [R153+0x7800] ;  /* 0x007800009914783b */ /* 0x000f2e0000004200 */
[C---:B-1----:R-:W-:Y:S08]  /*5ac0*/  HMMA.16816.F32.BF16 R88, R12.reuse, R16, R88 ;  /* 0x000000100c58723c */ /* 0x042ff00000041858 */
[----:B------:R-:W-:Y:S01]  /*5ad0*/  HMMA.16816.F32.BF16 R84, R12, R18, R84 ;  /* 0x000000120c54723c */ /* 0x000fe20000041854 */
[----:B------:R-:W1:Y:S01]  /*5ae0*/  LDSM.16.MT88.4 R16, [R152+0x7800] ;  /* 0x007800009810783b */ /* 0x000e620000004200 */
[----:B------:R-:W-:Y:S01]  /*5af0*/  F2FP.BF16.F32.PACK_AB R12, R102, R149 ;  /* 0x00000095660c723e */ /* 0x000fe200000010ff */
[----:B------:R-:W-:Y:S01]  /*5b00*/  FADD.FTZ R149, R149, R54 ;  /* 0x0000003695957221 */ /* 0x000fe20000010000 */
[----:B------:R-:W-:-:S02]  /*5b10*/  F2FP.BF16.F32.PACK_AB R13, R62, R125 ;  /* 0x0000007d3e0d723e */ /* 0x000fc400000010ff */
[----:B------:R-:W-:Y:S01]  /*5b20*/  F2FP.BF16.F32.PACK_AB R14, R66, R123 ;  /* 0x0000007b420e723e */ /* 0x000fe200000010ff */
[----:B------:R-:W-:Y:S01]  /*5b30*/  FADD.FTZ R102, R102, R149 ;  /* 0x0000009566667221 */ /* 0x000fe20000010000 */
[----:B------:R-:W-:-:S07]  /*5b40*/  F2FP.BF16.F32.PACK_AB R15, R64, R121 ;  /* 0x00000079400f723e */ /* 0x000fce00000010ff */
        /* <DEDUP_REMOVED lines=20> */
[-C--:B------:R-:W-:Y:S01]  /*5c90*/  FFMA.FTZ R31, R111, R33.reuse, -R8 ;  /* 0x000000216f1f7223 */ /* 0x080fe20000010808 */
[-C--:B------:R-:W-:Y:S01]  /*5ca0*/  FFMA.FTZ R30, R127, R33.reuse, -R6 ;  /* 0x000000217f1e7223 */ /* 0x080fe20000010806 */
[----:B------:R-:W-:-:S02]  /*5cb0*/  FFMA.FTZ R111, R119, R33, -R8 ;  /* 0x00000021776f7223 */ /* 0x000fc40000010808 */
[----:B------:R-:W-:Y:S03]  /*5cc0*/  MUFU.EX2 R8, R41 ;  /* 0x0000002900087308 */ /* 0x000fe60000000800 */
[C---:B------:R-:W-:Y:S01]  /*5cd0*/  HMMA.16816.F32.BF16 R96, R12.reuse, R28, R96 ;  /* 0x0000001c0c60723c */ /* 0x040fe20000041860 */
[-CC-:B------:R-:W-:Y:S01]  /*5ce0*/  FFMA.FTZ R29, R129, R33.reuse, -R6.reuse ;  /* 0x00000021811d7223 */ /* 0x180fe20000010806 */
[-CC-:B------:R-:W-:Y:S01]  /*5cf0*/  FFMA.FTZ R28, R131, R33.reuse, -R6.reuse ;  /* 0x00000021831c7223 */ /* 0x180fe20000010806 */
[----:B------:R-:W-:Y:S01]  /*5d00*/  MUFU.EX2 R30, R30 ;  /* 0x0000001e001e7308 */ /* 0x000fe20000000800 */
[----:B------:R-:W-:Y:S01]  /*5d10*/  FFMA.FTZ R6, R32, R33, -R6 ;  /* 0x0000002120067223 */ /* 0x000fe20000010806 */
[----:B------:R-:W-:Y:S02]  /*5d20*/  FADD.FTZ R33, R123, R102 ;  /* 0x000000667b217221 */ /* 0x000fe40000010000 */
[----:B------:R-:W-:Y:S01]  /*5d30*/  MUFU.EX2 R29, R29 ;  /* 0x0000001d001d7308 */ /* 0x000fe20000000800 */
[----:B----4-:R-:W-:Y:S01]  /*5d40*/  HMMA.16816.F32.BF16 R76, R12, R20, R76 ;  /* 0x000000140c4c723c */ /* 0x010fe2000004184c */
[----:B------:R-:W-:-:S02]  /*5d50*/  FADD.FTZ R33, R66, R33 ;  /* 0x0000002142217221 */ /* 0x000fc40000010000 */
[----:B------:R-:W-:Y:S02]  /*5d60*/  MUFU.EX2 R28, R28 ;  /* 0x0000001c001c7308 */ /* 0x000fe40000000800 */
[----:B------:R-:W-:Y:S02]  /*5d70*/  FADD.FTZ R32, R110, R33 ;  /* 0x000000216e207221 */ /* 0x000fe40000010000 */
[----:B------:R-:W3:Y:S01]  /*5d80*/  MUFU.EX2 R31, R31 ;  /* 0x0000001f001f7308 */ /* 0x000ee20000000800 */
[C---:B------:R-:W-:Y:S01]  /*5d90*/  HMMA.16816.F32.BF16 R80, R12.reuse, R22, R80 ;  /* 0x000000160c50723c */ /* 0x040fe20000041850 */
[----:B------:R-:W4:Y:S01]  /*5da0*/  LDSM.16.MT88.4 R20, [R154+0x8800] ;  /* 0x008800009a14783b */ /* 0x000f220000004200 */
[----:B------:R-:W-:Y:S01]  /*5db0*/  FADD.FTZ R32, R137, R32 ;  /* 0x0000002089207221 */ /* 0x000fe20000010000 */
[----:B------:R-:W5:Y:S03]  /*5dc0*/  MUFU.EX2 R111, R111 ;  /* 0x0000006f006f7308 */ /* 0x000f660000000800 */
[----:B------:R-:W-:Y:S01]  /*5dd0*/  FADD.FTZ R135, R135, R32 ;  /* 0x0000002087877221 */ /* 0x000fe20000010000 */
[----:B------:R-:W-:Y:S01]  /*5de0*/  MUFU.EX2 R6, R6 ;  /* 0x0000000600067308 */ /* 0x000fe20000000800 */
[----:B-1----:R-:W-:Y:S02]  /*5df0*/  HMMA.16816.F32.BF16 R88, R12, R16, R88 ;  /* 0x000000100c58723c */ /* 0x002fe40000041858 */
[----:B------:R-:W-:-:S06]  /*5e00*/  FADD.FTZ R108, R108, R135 ;  /* 0x000000876c6c7221 */ /* 0x000fcc0000010000 */
[----:B------:R-:W-:Y:S01]  /*5e10*/  HMMA.16816.F32.BF16 R84, R12, R18, R84 ;  /* 0x000000120c54723c */ /* 0x000fe20000041854 */
[----:B------:R-:W1:Y:S01]  /*5e20*/  LDSM.16.MT88.4 R16, [R153+0x8800] ;  /* 0x008800009910783b */ /* 0x000e620000004200 */
[----:B---3--:R-:W-:Y:S01]  /*5e30*/  F2FP.BF16.F32.PACK_AB R12, R114, R31 ;  /* 0x0000001f720c723e */ /* 0x008fe200000010ff */
[----:B------:R-:W-:Y:S01]  /*5e40*/  FADD.FTZ R31, R31, R108 ;  /* 0x0000006c1f1f7221 */ /* 0x000fe20000010000 */
[----:B------:R-:W-:Y:S02]  /*5e50*/  F2FP.BF16.F32.PACK_AB R13, R30, R29 ;  /* 0x0000001d1e0d723e */ /* 0x000fe400000010ff */
[----:B-----5:R-:W-:Y:S01]  /*5e60*/  F2FP.BF16.F32.PACK_AB R14, R112, R111 ;  /* 0x0000006f700e723e */ /* 0x020fe200000010ff */
[----:B------:R-:W-:Y:S01]  /*5e70*/  FADD.FTZ R114, R114, R31 ;  /* 0x0000001f72727221 */ /* 0x000fe20000010000 */
[----:B------:R-:W-:-:S03]  /*5e80*/  F2FP.BF16.F32.PACK_AB R15, R113, R28 ;  /* 0x0000001c710f723e */ /* 0x000fc600000010ff */
[----:B------:R-:W-:-:S04]  /*5e90*/  FADD.FTZ R111, R111, R114 ;  /* 0x000000726f6f7221 */ /* 0x000fc80000010000 */
[----:B--2---:R-:W-:Y:S01]  /*5ea0*/  HMMA.16816.F32.BF16 R96, R12, R24, R96 ;  /* 0x000000180c60723c */ /* 0x004fe20000041860 */
[----:B------:R-:W-:-:S07]  /*5eb0*/  FADD.FTZ R112, R112, R111 ;  /* 0x0000006f70707221 */ /* 0x000fce0000010000 */
[C---:B------:R-:W-:Y:S01]  /*5ec0*/  HMMA.16816.F32.BF16 R92, R12.reuse, R26, R92 ;  /* 0x0000001a0c5c723c */ /* 0x040fe2000004185c */
[----:B------:R-:W2:Y:S07]  /*5ed0*/  LDSM.16.MT88.4 R24, [R152+0x8800] ;  /* 0x008800009818783b */ /* 0x000eae0000004200 */
        /* <DEDUP_REMOVED lines=21> */
[----:B------:R-:W-:Y:S02]  /*6030*/  FADD.FTZ R17, R9, R48 ;  /* 0x0000003009117221 */ /* 0x000fe40000010000 */
[----:B------:R-:W1:Y:S02]  /*6040*/  MUFU.EX2 R9, R44 ;  /* 0x0000002c00097308 */ /* 0x000e640000000800 */
[----:B------:R-:W-:-:S03]  /*6050*/  FADD.FTZ R38, R38, R17 ;  /* 0x0000001126267221 */ /* 0x000fc60000010000 */
[----:B------:R-:W-:Y:S01]  /*6060*/  HMMA.16816.F32.BF16 R72, R12, R18, R72 ;  /* 0x000000120c48723c */ /* 0x000fe20000041848 */
[----:B------:R-:W-:Y:S01]  /*6070*/  FADD.FTZ R38, R5, R38 ;  /* 0x0000002605267221 */ /* 0x000fe20000010000 */
[----:B------:R-:W4:Y:S01]  /*6080*/  LDSM.16.MT88.4 R16, [R158+0x9800] ;  /* 0x009800009e10783b */ /* 0x000f220000004200 */
[----:B------:R-:W5:Y:S02]  /*6090*/  MUFU.EX2 R5, R36 ;  /* 0x0000002400057308 */ /* 0x000f640000000800 */
[----:B------:R-:W-:-:S03]  /*60a0*/  FADD.FTZ R103, R103, R38 ;  /* 0x0000002667677221 */ /* 0x000fc60000010000 */
[----:B--2---:R-:W-:Y:S01]  /*60b0*/  HMMA.16816.F32.BF16 R76, R12, R24, R76 ;  /* 0x000000180c4c723c */ /* 0x004fe2000004184c */
[----:B------:R-:W-:-:S04]  /*60c0*/  FADD.FTZ R56, R56, R103 ;  /* 0x0000006738387221 */ /* 0x000fc80000010000 */
[----:B------:R-:W-:-:S03]  /*60d0*/  FADD.FTZ R105, R105, R56 ;  /* 0x0000003869697221 */ /* 0x000fc60000010000 */
[----:B------:R-:W-:Y:S01]  /*60e0*/  HMMA.16816.F32.BF16 R80, R12, R26, R80 ;  /* 0x0000001a0c50723c */ /* 0x000fe20000041850 */
[----:B------:R-:W2:Y:S01]  /*60f0*/  LDSM.16.MT88.4 R24, [R154+0x9800] ;  /* 0x009800009a18783b */ /* 0x000ea20000004200 */
[----:B------:R-:W-:-:S04]  /*6100*/  FADD.FTZ R58, R58, R105 ;  /* 0x000000693a3a7221 */ /* 0x000fc80000010000 */
[----:B------:R-:W-:Y:S02]  /*6110*/  FADD.FTZ R125, R125, R58 ;  /* 0x0000003a7d7d7221 */ /* 0x000fe40000010000 */
[----:B---3--:R-:W-:Y:S02]  /*6120*/  HMMA.16816.F32.BF16 R88, R12, R20, R88 ;  /* 0x000000140c58723c */ /* 0x008fe40000041858 */
[----:B------:R-:W-:-:S04]  /*6130*/  FADD.FTZ R62, R62, R125 ;  /* 0x0000007d3e3e7221 */ /* 0x000fc80000010000 */
[----:B------:R-:W-:Y:S02]  /*6140*/  FADD.FTZ R7, R121, R62 ;  /* 0x0000003e79077221 */ /* 0x000fe40000010000 */
[----:B------:R-:W-:Y:S01]  /*6150*/  HMMA.16816.F32.BF16 R84, R12, R22, R84 ;  /* 0x000000160c54723c */ /* 0x000fe20000041854 */
[----:B------:R-:W3:Y:S01]  /*6160*/  LDSM.16.MT88.4 R20, [R153+0x9800] ;  /* 0x009800009914783b */ /* 0x000ee20000004200 */
[----:B------:R-:W-:Y:S01]  /*6170*/  FADD.FTZ R7, R64, R7 ;  /* 0x0000000740077221 */ /* 0x000fe20000010000 */
[----:B------:R-:W-:Y:S01]  /*6180*/  F2FP.BF16.F32.PACK_AB R12, R8, R35 ;  /* 0x00000023080c723e */ /* 0x000fe200000010ff */
[----:B------:R-:W-:Y:S01]  /*6190*/  FADD.FTZ R35, R35, R122 ;  /* 0x0000007a23237221 */ /* 0x000fe20000010000 */
[----:B-1----:R-:W-:Y:S01]  /*61a0*/  F2FP.BF16.F32.PACK_AB R13, R42, R9 ;  /* 0x000000092a0d723e */ /* 0x002fe200000010ff */
[----:B------:R-:W-:Y:S01]  /*61b0*/  FADD.FTZ R104, R104, R7 ;  /* 0x0000000768687221 */ /* 0x000fe20000010000 */
[----:B-----5:R-:W-:Y:S01]  /*61c0*/  F2FP.BF16.F32.PACK_AB R14, R186, R5 ;  /* 0x00000005ba0e723e */ /* 0x020fe200000010ff */
[----:B------:R-:W-:Y:S01]  /*61d0*/  FADD.FTZ R8, R8, R35 ;  /* 0x0000002308087221 */ /* 0x000fe20000010000 */
[----:B------:R-:W-:Y:S01]  /*61e0*/  F2FP.BF16.F32.PACK_AB R15, R6, R37 ;  /* 0x00000025060f723e */ /* 0x000fe200000010ff */
[----:B------:R-:W-:-:S02]  /*61f0*/  FADD.FTZ R143, R143, R104 ;  /* 0x000000688f8f7221 */ /* 0x000fc40000010000 */
[----:B------:R-:W-:-:S04]  /*6200*/  FADD.FTZ R5, R5, R8 ;  /* 0x0000000805057221 */ /* 0x000fc80000010000 */
[----:B----4-:R-:W-:Y:S01]  /*6210*/  HMMA.16816.F32.BF16 R96, R12, R16, R96 ;  /* 0x000000100c60723c */ /* 0x010fe20000041860 */
[----:B------:R-:W-:-:S07]  /*6220*/  FADD.FTZ R186, R186, R5 ;  /* 0x00000005baba7221 */ /* 0x000fce0000010000 */
[----:B--2---:R-:W-:Y:S01]  /*6230*/  HMMA.16816.F32.BF16 R68, R12, R24, R68 ;  /* 0x000000180c44723c */ /* 0x004fe20000041844 */
[----:B------:R-:W-:-:S04]  /*6240*/  FADD.FTZ R24, R106, R143 ;  /* 0x0000008f6a187221 */ /* 0x000fc80000010000 */
[----:B------:R-:W-:-:S03]  /*6250*/  FADD.FTZ R24, R133, R24 ;  /* 0x0000001885187221 */ /* 0x000fc60000010000 */
[----:B------:R-:W-:Y:S01]  /*6260*/  HMMA.16816.F32.BF16 R92, R12, R18, R92 ;  /* 0x000000120c5c723c */ /* 0x000fe2000004185c */
[----:B------:R-:W-:Y:S01]  /*6270*/  FADD.FTZ R7, R29, R24 ;  /* 0x000000181d077221 */ /* 0x000fe20000010000 */
[----:B------:R-:W1:Y:S03]  /*6280*/  LDSM.16.MT88.4 R16, [R152+0x9800] ;  /* 0x009800009810783b */ /* 0x000e660000004200 */
[----:B------:R-:W-:-:S03]  /*6290*/  FADD.FTZ R7, R30, R7 ;  /* 0x000000071e077221 */ /* 0x000fc60000010000 */
[C---:B------:R-:W-:Y:S08]  /*62a0*/  HMMA.16816.F32.BF16 R72, R12.reuse, R26, R72 ;  /* 0x0000001a0c48723c */ /* 0x040ff00000041848 */
[----:B---3--:R-:W-:Y:S01]  /*62b0*/  HMMA.16816.F32.BF16 R76, R12, R20, R76 ;  /* 0x000000140c4c723c */ /* 0x008fe2000004184c */
[----:B------:R-:W-:-:S04]  /*62c0*/  FADD.FTZ R20, R28, R7 ;  /* 0x000000071c147221 */ /* 0x000fc80000010000 */
[----:B------:R-:W-:-:S03]  /*62d0*/  FADD.FTZ R20, R113, R20 ;  /* 0x0000001471147221 */ /* 0x000fc60000010000 */
[----:B------:R-:W-:Y:S01]  /*62e0*/  HMMA.16816.F32.BF16 R80, R12, R22, R80 ;  /* 0x000000160c50723c */ /* 0x000fe20000041850 */
[----:B------:R-:W-:-:S04]  /*62f0*/  FADD.FTZ R65, R65, R20 ;  /* 0x0000001441417221 */ /* 0x000fc80000010000 */
[----:B------:R-:W-:-:S04]  /*6300*/  FADD.FTZ R116, R116, R65 ;  /* 0x0000004174747221 */ /* 0x000fc80000010000 */
[----:B------:R-:W-:-:S04]  /*6310*/  FADD.FTZ R63, R63, R116 ;  /* 0x000000743f3f7221 */ /* 0x000fc80000010000 */
[----:B------:R-:W-:-:S04]  /*6320*/  FADD.FTZ R120, R120, R63 ;  /* 0x0000003f78787221 */ /* 0x000fc80000010000 */
[----:B------:R-:W-:Y:S01]  /*6330*/  FADD.FTZ R9, R9, R120 ;  /* 0x0000007809097221 */ /* 0x000fe20000010000 */
[----:B-1----:R-:W-:Y:S03]  /*6340*/  HMMA.16816.F32.BF16 R88, R12, R16, R88 ;  /* 0x000000100c58723c */ /* 0x002fe60000041858 */
[----:B------:R-:W-:-:S04]  /*6350*/  FADD.FTZ R42, R42, R9 ;  /* 0x000000092a2a7221 */ /* 0x000fc80000010000 */
[----:B------:R-:W-:Y:S01]  /*6360*/  FADD.FTZ R37, R37, R42 ;  /* 0x0000002a25257221 */ /* 0x000fe20000010000 */
[----:B------:R-:W-:Y:S03]  /*6370*/  HMMA.16816.F32.BF16 R84, R12, R18, R84 ;  /* 0x000000120c54723c */ /* 0x000fe60000041854 */
[----:B------:R-:W-:Y:S01]  /*6380*/  FADD.FTZ R185, R6, R37 ;  /* 0x0000002506b97221 */ /* 0x000fe20000010000 */
[----:B------:R-:W-:-:S01]  /*6390*/  NOP ;  /* 0x0000000000007918 */ /* 0x000fc20000000000 */
[----:B------:R-:W-:-:S15]  /*63a0*/  @!P0 BRA `(.L_x_9661) ;  /* 0x0000003000908947 */ /* 0x000fde0003800000 */
[----:B------:R-:W-:Y:S01]  /*63b0*/  ISETP.NE.U32.AND P2, PT, R10, RZ, PT ;  /* 0x000000ff0a00720c */ /* 0x000fe20003f45070 */
[----:B------:R-:W-:Y:S02]  /*63c0*/  IMAD.MOV.U32 R105, RZ, RZ, R0 ;  /* 0x000000ffff697224 */ /* 0x000fe400078e0000 */
[----:B------:R-:W-:Y:S01]  /*63d0*/  IMAD.MOV.U32 R103, RZ, RZ, R100 ;  /* 0x000000ffff677224 */ /* 0x000fe200078e0064 */
[----:B------:R-:W-:-:S13]  /*63e0*/  ISETP.NE.AND.EX P2, PT, R11, RZ, PT, P2 ;  /* 0x000000ff0b00720c */ /* 0x000fda0003f45320 */
.L_x_9668:
[----:B------:R-:W-:Y:S01]  /*63f0*/  ISETP.GE.AND P1, PT, R178, R175, PT ;  /* 0x000000afb200720c */ /* 0x000fe20003f26270 */
        /* <DEDUP_REMOVED lines=79> */
.L_x_9663:
[----:B------:R-:W-:Y:S05]  /*68f0*/  BSYNC.RECONVERGENT B0 ;  /* 0x0000000000007941 */ /* 0x000fea0003800200 */
.L_x_9662:
        /* <DEDUP_REMOVED lines=50> */
[----:B------:R-:W-:Y:S01]  /*6c20*/  ISETP.GT.AND P3, PT, R176, R169, PT ;  /* 0x000000a9b000720c */ /* 0x000fe20003f64270 */
        /* <DEDUP_REMOVED lines=192> */
.L_x_9667:
[----:B------:R-:W-:Y:S05]  /*7830*/  BSYNC.RECONVERGENT B0 ;  /* 0x0000000000007941 */ /* 0x000fea0003800200 */
.L_x_9666:
[----:B------:R-:W-:Y:S01]  /*7840*/  @!PT LDS RZ, [RZ] ;  /* 0x00000000fffff984 */ /* 0x000fe20000000800 */
[----:B------:R-:W-:Y:S01]  /*7850*/  @!PT LDS RZ, [RZ] ;  /* 0x00000000fffff984 */ /* 0x000fe20000000800 */
[----:B------:R-:W-:Y:S01]  /*7860*/  @!PT LDS RZ, [RZ] ;  /* 0x00000000fffff984 */ /* 0x000fe20000000800 */
[----:B------:R1:W-:Y:S01]  /*7870*/  @!P1 LDGSTS.E.BYPASS.LTC128B.128 [R177+0x2000], desc[UR4][R170.64] ;  /* 0x02000000aab19fae */ /* 0x0003e2000b981a04 */
[C---:B------:R-:W-:Y:S01]  /*7880*/  LEA R114, P3, R164.reuse, R170, 0x5 ;  /* 0x000000aaa4727211 */ /* 0x040fe200078628ff */
[----:B------:R-:W-:Y:S02]  /*7890*/  @!P0 IMAD R101, R165, 0x60, RZ ;  /* 0x00000060a5658824 */ /* 0x000fe400078e02ff */
[----:B------:R1:W-:Y:S01]  /*78a0*/  @P1 STS.128 [R177+0x2000], RZ ;  /* 0x002000ffb1001388 */ /* 0x0003e20000000c00 */
[C-C-:B------:R-:W-:Y:S01]  /*78b0*/  LEA.HI.X R115, R164.reuse, R171, R165.reuse, 0x5, P3 ;  /* 0x000000aba4737211 */ /* 0x140fe200018f2ca5 */
[--C-:B------:R-:W-:Y:S01]  /*78c0*/  @!P0 IMAD.MOV.U32 R110, RZ, RZ, R114.reuse ;  /* 0x000000ffff6e8224 */ /* 0x100fe200078e0072 */
[CC--:B------:R-:W-:Y:S01]  /*78d0*/  @!P0 LEA R116, P3, R164.reuse, R114.reuse, 0x5 ;  /* 0x00000072a4748211 */ /* 0x0c0fe200078628ff */
[----:B------:R1:W-:Y:S01]  /*78e0*/  @P0 STS.128 [R177+0x2800], RZ ;  /* 0x002800ffb1000388 */ /* 0x0003e20000000c00 */
[-C--:B------:R-:W-:Y:S01]  /*78f0*/  @!P0 MOV R111, R115.reuse ;  /* 0x00000073006f8202 */ /* 0x080fe20000000f00 */
[----:B------:R-:W-:Y:S01]  /*7900*/  @!P0 IMAD.MOV.U32 R108, RZ, RZ, R114 ;  /* 0x000000ffff6c8224 */ /* 0x000fe200078e0072 */
[CC--:B------:R-:W-:Y:S01]  /*7910*/  @!P0 LEA.HI.X R117, R164.reuse, R115.reuse, R165, 0x5, P3 ;  /* 0x00000073a4758211 */ /* 0x0c0fe200018f2ca5 */
[----:B------:R-:W-:Y:S01]  /*7920*/  @!PT LDS RZ, [RZ] ;  /* 0x00000000fffff984 */ /* 0x000fe20000000800 */
[----:B------:R-:W-:Y:S01]  /*7930*/  @!PT LDS RZ, [RZ] ;  /* 0x00000000fffff984 */ /* 0x000fe20000000800 */
[----:B------:R-:W-:Y:S01]  /*7940*/  @!PT LDS RZ, [RZ] ;  /* 0x00000000fffff984 */ /* 0x000fe20000000800 */
[----:B------:R1:W-:Y:S01]  /*7950*/  @!P0 LDGSTS.E.BYPASS.LTC128B.128 [R177+0x2800], desc[UR4][R114.64] ;  /* 0x0280000072b18fae */ /* 0x0003e2000b981a04 */
[CC--:B------:R-:W-:Y:S01]  /*7960*/  @!P0 LEA R112, P3, R164.reuse, R114.reuse, 0x6 ;  /* 0x00000072a4708211 */ /* 0x0c0fe200078630ff */
[C---:B------:R-:W-:Y:S01]  /*7970*/  @!P0 IMAD.WIDE.U32 R110, R164.reuse, 0x60, R110 ;  /* 0x00000060a46e8825 */ /* 0x040fe200078e006e */
[-C--:B------:R-:W-:Y:S01]  /*7980*/  @!P0 MOV R109, R115.reuse ;  /* 0x00000073006d8202 */ /* 0x080fe20000000f00 */
[----:B------:R1:W-:Y:S01]  /*7990*/  @P0 STS.128 [R177+0x3000], RZ ;  /* 0x003000ffb1000388 */ /* 0x0003e20000000c00 */
[CC--:B------:R-:W-:Y:S01]  /*79a0*/  @!P0 LEA.HI.X R113, R164.reuse, R115.reuse, R165, 0x6, P3 ;  /* 0x00000073a4718211 */ /* 0x0c0fe200018f34a5 */
[----:B------:R-:W-:Y:S01]  /*79b0*/  @!P0 IMAD.IADD R111, R101, 0x1, R111 ;  /* 0x00000001656f8824 */ /* 0x000fe200078e026f */
[----:B------:R-:W-:Y:S01]  /*79c0*/  @!P0 MOV R107, R115 ;  /* 0x00000073006b8202 */ /* 0x000fe20000000f00 */
        /* <DEDUP_REMOVED lines=16> */
[----:B------:R-:W-:Y:S01]  /*7ad0*/  @!P0 LEA R100, P1, R164, R114, 0x7 ;  /* 0x00000072a4648211 */ /* 0x000fe200078238ff */
        /* <DEDUP_REMOVED lines=22> */
.L_x_9665:
[----:B------:R-:W-:Y:S05]  /*7c40*/  BSYNC.RECONVERGENT B1 ;  /* 0x0000000000017941 */ /* 0x000fea0003800200 */
.L_x_9664:
        /* <DEDUP_REMOVED lines=93> */
[----:B------:R-:W-:Y:S07]  /*8220*/  FFMA.FTZ R131, R27, R101, -R116 ;  /* 0x000000651b837223 */ /* 0x000fee0000010874 */
[----:B------:R-:W2:Y:S01]  /*8230*/  MUFU.EX2 R119, R119 ;  /* 0x0000007700777308 */ /* 0x000ea20000000800 */
[----:B------:R-:W-:Y:S01]  /*8240*/  FMUL.FTZ R78, R102, R78 ;  /* 0x0000004e664e7220 */ /* 0x000fe20000410000 */
        /* <DEDUP_REMOVED lines=15> */
[-C--:B------:R-:W-:Y:S01]  /*8340*/  FFMA.FTZ R128, R16, R101.reuse, -R118 ;  /* 0x0000006510807223 */ /* 0x080fe20000010876 */
[----:B------:R-:W-:Y:S01]  /*8350*/  MUFU.EX2 R127, R127 ;  /* 0x0000007f007f7308 */ /* 0x000fe20000000800 */
[----:B------:R-:W-:Y:S01]  /*8360*/  FMUL.FTZ R16, R103, R84 ;  /* 0x0000005467107220 */ /* 0x000fe20000410000 */
[-CC-:B------:R-:W-:Y:S01]  /*8370*/  FFMA.FTZ R125, R18, R101.reuse, -R116.reuse ;  /* 0x00000065127d7223 */ /* 0x180fe20000010874 */
[C---:B-1----:R-:W-:Y:S07]  /*8380*/  HMMA.16816.F32.BF16 R4, R96.reuse, R104, R4 ;  /* 0x000000686004723c */ /* 0x042fee0000041804 */
[----:B------:R-:W-:Y:S10]  /*8390*/  MUFU.EX2 R132, R132 ;  /* 0x0000008400847308 */ /* 0x000ff40000000800 */
[----:B------:R-:W-:Y:S01]  /*83a0*/  MUFU.EX2 R128, R128 ;  /* 0x0000008000807308 */ /* 0x000fe20000000800 */
[C---:B------:R-:W-:Y:S01]  /*83b0*/  FMUL.FTZ R18, R102.reuse, R86 ;  /* 0x0000005666127220 */ /* 0x040fe20000410000 */
[--C-:B------:R-:W-:Y:S01]  /*83c0*/  FFMA.FTZ R130, R19, R101, -R116.reuse ;  /* 0x0000006513827223 */ /* 0x100fe20000010874 */
[C---:B------:R-:W-:Y:S01]  /*83d0*/  HMMA.16816.F32.BF16 R8, R96.reuse, R106, R8 ;  /* 0x0000006a6008723c */ /* 0x040fe20000041808 */
[----:B------:R-:W1:Y:S06]  /*83e0*/  LDSM.16.MT88.4 R104, [R158+0x6800] ;  /* 0x006800009e68783b */ /* 0x000e6c0000004200 */
[----:B------:R-:W-:Y:S01]  /*83f0*/  MUFU.EX2 R125, R125 ;  /* 0x0000007d007d7308 */ /* 0x000fe20000000800 */
[----:B------:R-:W-:Y:S01]  /*8400*/  FMUL.FTZ R19, R102, R87 ;  /* 0x0000005766137220 */ /* 0x000fe20000410000 */
[-CC-:B------:R-:W-:Y:S01]  /*8410*/  FFMA.FTZ R42, R42, R101.reuse, -R116.reuse ;  /* 0x000000652a2a7223 */ /* 0x180fe20000010874 */
[-C--:B------:R-:W-:Y:S07]  /*8420*/  FFMA.FTZ R43, R43, R101.reuse, -R116 ;  /* 0x000000652b2b7223 */ /* 0x080fee0000010874 */
[----:B------:R-:W2:Y:S01]  /*8430*/  MUFU.EX2 R130, R130 ;  /* 0x0000008200827308 */ /* 0x000ea20000000800 */
[--C-:B------:R-:W-:Y:S01]  /*8440*/  FFMA.FTZ R49, R49, R101, -R118.reuse ;  /* 0x0000006531317223 */ /* 0x100fe20000010876 */
[C---:B------:R-:W-:Y:S08]  /*8450*/  HMMA.16816.F32.BF16 R68, R96.reuse, R108, R68 ;  /* 0x0000006c6044723c */ /* 0x040ff00000041844 */
[----:B------:R-:W-:Y:S01]  /*8460*/  MUFU.EX2 R134, R134 ;  /* 0x0000008600867308 */ /* 0x000fe20000000800 */
[----:B------:R-:W-:Y:S01]  /*8470*/  FFMA.FTZ R123, R102, R185, R123 ;  /* 0x000000b9667b7223 */ /* 0x000fe2000001007b */
[-C--:B------:R-:W-:Y:S01]  /*8480*/  FFMA.FTZ R64, R64, R101.reuse, -R118 ;  /* 0x0000006540407223 */ /* 0x080fe20000010876 */
[----:B------:R-:W-:Y:S07]  /*8490*/  FFMA.FTZ R66, R66, R101, -R116 ;  /* 0x0000006542427223 */ /* 0x000fee0000010874 */
[----:B------:R-:W-:Y:S01]  /*84a0*/  MUFU.EX2 R131, R131 ;  /* 0x0000008300837308 */ /* 0x000fe20000000800 */
[----:B------:R-:W-:Y:S01]  /*84b0*/  FFMA.FTZ R126, R103, R186, R126 ;  /* 0x000000ba677e7223 */ /* 0x000fe2000001007e */
[C---:B------:R-:W-:Y:S01]  /*84c0*/  HMMA.16816.F32.BF16 R72, R96.reuse, R110, R72 ;  /* 0x0000006e6048723c */ /* 0x040fe20000041848 */
[----:B------:R-:W3:Y:S07]  /*84d0*/  LDSM.16.MT88.4 R108, [R154+0x6800] ;  /* 0x006800009a6c783b */ /* 0x000eee0000004200 */
[----:B------:R-:W-:Y:S01]  /*84e0*/  MUFU.EX2 R42, R42 ;  /* 0x0000002a002a7308 */ /* 0x000fe20000000800 */
[----:B------:R-:W-:Y:S01]  /*84f0*/  FADD.FTZ R121, R121, R126 ;  /* 0x0000007e79797221 */ /* 0x000fe20000010000 */
[----:B--2---:R-:W-:Y:S01]  /*8500*/  F2FP.BF16.F32.PACK_AB R87, R130, R125 ;  /* 0x0000007d8257723e */ /* 0x004fe200000010ff */
[----:B------:R-:W-:Y:S07]  /*8510*/  FADD.FTZ R123, R122, R123 ;  /* 0x0000007b7a7b7221 */ /* 0x000fee0000010000 */
        /* <DEDUP_REMOVED lines=10> */
[----:B------:R-:W5:Y:S01]  /*85c0*/  MUFU.EX2 R112, R112 ;  /* 0x0000007000707308 */ /* 0x000f620000000800 */
[----:B------:R-:W-:Y:S01]  /*85d0*/  FFMA.FTZ R115, R17, R101, -R118 ;  /* 0x0000006511737223 */ /* 0x000fe20000010876 */
[----:B------:R-:W-:Y:S01]  /*85e0*/  FMUL.FTZ R17, R103, R85 ;  /* 0x0000005567117220 */ /* 0x000fe20000410000 */
[----:B------:R-:W-:Y:S07]  /*85f0*/  FADD.FTZ R124, R119, R124 ;  /* 0x0000007c777c7221 */ /* 0x000fee0000010000 */
[----:B------:R-:W1:Y:S01]  /*8600*/  MUFU.EX2 R114, R129 ;  /* 0x0000008100727308 */ /* 0x000e620000000800 */
[----:B--2---:R-:W-:Y:S01]  /*8610*/  FMUL.FTZ R12, R103, R88 ;  /* 0x00000058670c7220 */ /* 0x004fe20000410000 */
[----:B------:R-:W-:Y:S08]  /*8620*/  MOV R103, R100 ;  /* 0x0000006400677202 */ /* 0x000ff00000000f00 */
[----:B------:R-:W2:Y:S01]  /*8630*/  MUFU.EX2 R115, R115 ;  /* 0x0000007300737308 */ /* 0x000ea20000000800 */
[----:B------:R-:W3:Y:S01]  /*8640*/  LDSM.16.MT88.4 R88, [R153+0x6800] ;  /* 0x006800009958783b */ /* 0x000ee20000004200 */
[C---:B----4-:R-:W-:Y:S03]  /*8650*/  HMMA.16816.F32.BF16 R12, R96.reuse, R92, R12 ;  /* 0x0000005c600c723c */ /* 0x050fe6000004180c */
[----:B-----5:R-:W-:Y:S01]  /*8660*/  F2FP.BF16.F32.PACK_AB R84, R112, R113 ;  /* 0x000000717054723e */ /* 0x020fe200000010ff */
[----:B------:R-:W-:Y:S01]  /*8670*/  FADD.FTZ R113, R113, R120 ;  /* 0x0000007871717221 */ /* 0x000fe20000010000 */
[----:B-1----:R-:W-:Y:S01]  /*8680*/  F2FP.BF16.F32.PACK_AB R85, R114, R127 ;  /* 0x0000007f7255723e */ /* 0x002fe200000010ff */
[-C--:B------:R-:W-:Y:S01]  /*8690*/  FFMA.FTZ R129, R23, R101.reuse, -R116 ;  /* 0x0000006517817223 */ /* 0x080fe20000010874 */
[----:B------:R-:W-:Y:S01]  /*86a0*/  F2FP.BF16.F32.PACK_AB R23, R131, R134 ;  /* 0x000000868317723e */ /* 0x000fe200000010ff */
[----:B------:R-:W-:Y:S01]  /*86b0*/  HMMA.16816.F32.BF16 R16, R96, R94, R16 ;  /* 0x0000005e6010723c */ /* 0x000fe20000041810 */
[----:B------:R-:W1:Y:S02]  /*86c0*/  LDSM.16.MT88.4 R92, [R152+0x6800] ;  /* 0x00680000985c783b */ /* 0x000e640000004200 */
[----:B--2---:R-:W-:Y:S01]  /*86d0*/  F2FP.BF16.F32.PACK_AB R86, R115, R128 ;  /* 0x000000807356723e */ /* 0x004fe200000010ff */
[----:B------:R-:W-:Y:S01]  /*86e0*/  MUFU.EX2 R129, R129 ;  /* 0x0000008100817308 */ /* 0x000fe20000000800 */
[----:B------:R-:W-:Y:S01]  /*86f0*/  FADD.FTZ R113, R112, R113 ;  /* 0x0000007170717221 */ /* 0x000fe20000010000 */
[----:B------:R-:W-:Y:S03]  /*8700*/  FADD.FTZ R127, R127, R124 ;  /* 0x0000007c7f7f7221 */ /* 0x000fe60000010000 */
[----:B------:R-:W2:Y:S01]  /*8710*/  LDSM.16.MT88.4 R96, [R158+0x7000] ;  /* 0x007000009e60783b */ /* 0x000ea20000004200 */
[C---:B------:R-:W-:Y:S05]  /*8720*/  HMMA.16816.F32.BF16 R4, R84.reuse, R104, R4 ;  /* 0x000000685404723c */ /* 0x040fea0000041804 */
[----:B------:R-:W-:Y:S01]  /*8730*/  FADD.FTZ R128, R128, R113 ;  /* 0x0000007180807221 */ /* 0x000fe20000010000 */
[----:B------:R-:W-:Y:S02]  /*8740*/  FADD.FTZ R114, R114, R127 ;  /* 0x0000007f72727221 */ /* 0x000fe40000010000 */
[C---:B------:R-:W-:Y:S01]  /*8750*/  HMMA.16816.F32.BF16 R8, R84.reuse, R106, R8 ;  /* 0x0000006a5408723c */ /* 0x040fe20000041808 */
[----:B------:R-:W4:Y:S02]  /*8760*/  LDSM.16.MT88.4 R104, [R154+0x7000] ;  /* 0x007000009a68783b */ /* 0x000f240000004200 */
[----:B------:R-:W-:Y:S01]  /*8770*/  FADD.FTZ R128, R115, R128 ;  /* 0x0000008073807221 */ /* 0x000fe20000010000 */
[----:B------:R-:W-:Y:S04]  /*8780*/  FADD.FTZ R125, R125, R114 ;  /* 0x000000727d7d7221 */ /* 0x000fe80000010000 */
[C---:B---3--:R-:W-:Y:S03]  /*8790*/  HMMA.16816.F32.BF16 R68, R84.reuse, R108, R68 ;  /* 0x0000006c5444723c */ /* 0x048fe60000041844 */
[-CC-:B------:R-:W-:Y:S01]  /*87a0*/  FFMA.FTZ R109, R20, R101.reuse, -R118.reuse ;  /* 0x00000065146d7223 */ /* 0x180fe20000010876 */
[-CC-:B------:R-:W-:Y:S01]  /*87b0*/  FFMA.FTZ R108, R21, R101.reuse, -R118.reuse ;  /* 0x00000065156c7223 */ /* 0x180fe20000010876 */
[----:B------:R-:W-:Y:S03]  /*87c0*/  FADD.FTZ R125, R130, R125 ;  /* 0x0000007d827d7221 */ /* 0x000fe60000010000 */
        /* <DEDUP_REMOVED lines=11> */
[C---:B-----5:R-:W-:Y:S01]  /*8880*/  F2FP.BF16.F32.PACK_AB R20, R108.reuse, R109 ;  /* 0x0000006d6c14723e */ /* 0x060fe200000010ff */
[----:B------:R-:W-:Y:S04]  /*8890*/  FADD.FTZ R109, R109, R128 ;  /* 0x000000806d6d7221 */ /* 0x000fe80000010000 */
[C---:B-1----:R-:W-:Y:S03]  /*88a0*/  HMMA.16816.F32.BF16 R12, R84.reuse, R92, R12 ;  /* 0x0000005c540c723c */ /* 0x042fe6000004180c */
[C---:B--2---:R-:W-:Y:S01]  /*88b0*/  F2FP.BF16.F32.PACK_AB R21, R129.reuse, R110 ;  /* 0x0000006e8115723e */ /* 0x044fe200000010ff */
[----:B------:R-:W-:Y:S01]  /*88c0*/  FADD.FTZ R108, R108, R109 ;  /* 0x0000006d6c6c7221 */ /* 0x000fe20000010000 */
[----:B----4-:R-:W-:Y:S01]  /*88d0*/  F2FP.BF16.F32.PACK_AB R22, R132, R111 ;  /* 0x0000006f8416723e */ /* 0x010fe200000010ff */
[----:B------:R-:W-:Y:S02]  /*88e0*/  FADD.FTZ R110, R110, R125 ;  /* 0x0000007d6e6e7221 */ /* 0x000fe40000010000 */
        /* <DEDUP_REMOVED lines=125> */
[----:B------:R-:W-:Y:S10]  /*90c0*/  MUFU.EX2 R55, R55 ;  /* 0x0000003700377308 */ /* 0x000ff40000000800 */
[----:B------:R-:W1:Y:S01]  /*90d0*/  MUFU.EX2 R54, R54 ;  /* 0x0000003600367308 */ /* 0x000e620000000800 */
[----:B------:R-:W-:Y:S01]  /*90e0*/  HMMA.16816.F32.BF16 R16, R20, R30, R16 ;  /* 0x0000001e1410723c */ /* 0x000fe20000041810 */
[----:B------:R-:W5:Y:S08]  /*90f0*/  LDSM.16.MT88.4 R28, [R153+0x9000] ;  /* 0x00900000991c783b */ /* 0x000f700000004200 */
[----:B------:R-:W-:Y:S01]  /*9100*/  MUFU.EX2 R57, R57 ;  /* 0x0000003900397308 */ /* 0x000fe20000000800 */
[----:B--2---:R-:W-:Y:S02]  /*9110*/  F2FP.BF16.F32.PACK_AB R20, R36, R37 ;  /* 0x000000252414723e */ /* 0x004fe400000010ff */
[----:B---3--:R-:W-:Y:S07]  /*9120*/  F2FP.BF16.F32.PACK_AB R21, R53, R38 ;  /* 0x000000263515723e */ /* 0x008fee00000010ff */
[----:B------:R-:W2:Y:S01]  /*9130*/  MUFU.EX2 R56, R56 ;  /* 0x0000003800387308 */ /* 0x000ea20000000800 */
[----:B----4-:R-:W-:Y:S09]  /*9140*/  F2FP.BF16.F32.PACK_AB R22, R39, R52 ;  /* 0x000000342716723e */ /* 0x010ff200000010ff */
[----:B------:R-:W-:Y:S01]  /*9150*/  MUFU.EX2 R58, R58 ;  /* 0x0000003a003a7308 */ /* 0x000fe20000000800 */
[----:B-1----:R-:W-:Y:S09]  /*9160*/  F2FP.BF16.F32.PACK_AB R23, R54, R55 ;  /* 0x000000373617723e */ /* 0x002ff200000010ff */
[----:B------:R-:W1:Y:S10]  /*9170*/  MUFU.EX2 R59, R59 ;  /* 0x0000003b003b7308 */ /* 0x000e740000000800 */
[----:B------:R-:W-:Y:S01]  /*9180*/  MUFU.EX2 R185, R116 ;  /* 0x0000007400b97308 */ /* 0x000fe20000000800 */
[C---:B------:R-:W-:Y:S03]  /*9190*/  HMMA.16816.F32.BF16 R4, R20.reuse, R32, R4 ;  /* 0x000000201404723c */ /* 0x040fe60000041804 */
[----:B--2---:R-:W-:Y:S05]  /*91a0*/  F2FP.BF16.F32.PACK_AB R84, R56, R57 ;  /* 0x000000393854723e */ /* 0x004fea00000010ff */
[C---:B------:R-:W-:Y:S01]  /*91b0*/  HMMA.16816.F32.BF16 R8, R20.reuse, R34, R8 ;  /* 0x000000221408723c */ /* 0x040fe20000041808 */
[----:B------:R-:W2:Y:S02]  /*91c0*/  LDSM.16.MT88.4 R32, [R152+0x9000] ;  /* 0x009000009820783b */ /* 0x000ea40000004200 */
[----:B-1----:R-:W-:Y:S05]  /*91d0*/  F2FP.BF16.F32.PACK_AB R85, R59, R58 ;  /* 0x0000003a3b55723e */ /* 0x002fea00000010ff */
[C---:B-----5:R-:W-:Y:S08]  /*91e0*/  HMMA.16816.F32.BF16 R68, R20.reuse, R24, R68 ;  /* 0x000000181444723c */ /* 0x060ff00000041844 */
        /* <DEDUP_REMOVED lines=64> */
.L_x_9661:
        /* <DEDUP_REMOVED lines=10> */
.L_x_9676:
[----:B------:R-:W2:Y:S01]  /*9690*/  S2R R4, SR_TID.X ;  /* 0x0000000000047919 */ /* 0x000ea20000002100 */
[----:B------:R-:W1:Y:S01]  /*96a0*/  S2UR UR6, SR_CgaCtaId ;  /* 0x00000000000679c3 */ /* 0x000e620000008800 */
[----:B------:R-:W3:Y:S01]  /*96b0*/  MUFU.RCP R10, R7 ;  /* 0x00000007000a7308 */ /* 0x000ee20000001000 */
[----:B----4-:R-:W-:Y:S01]  /*96c0*/  FADD.FTZ R6, R8, R11 ;  /* 0x0000000b08067221 */ /* 0x010fe20000010000 */
[----:B------:R-:W-:-:S05]  /*96d0*/  FSETP.NE.FTZ.AND P1, PT, R7, RZ, PT ;  /* 0x000000ff0700720b */ /* 0x000fca0003f35000 */
[----:B------:R-:W-:Y:S01]  /*96e0*/  BAR.SYNC.DEFER_BLOCKING 0x0 ;  /* 0x0000000000007b1d */ /* 0x000fe20000010000 */
[----:B------:R-:W-:-:S05]  /*96f0*/  FSETP.NE.FTZ.AND P0, PT, R6, RZ, PT ;  /* 0x000000ff0600720b */ /* 0x000fca0003f15000 */
[----:B------:R-:W4:Y:S01]  /*9700*/  MUFU.RCP R9, R6 ;  /* 0x0000000600097308 */ /* 0x000f220000001000 */
[----:B------:R-:W-:Y:S01]  /*9710*/  UMOV UR7, 0x400 ;  /* 0x0000040000077882 */ /* 0x000fe20000000000 */
[----:B---3--:R-:W-:Y:S01]  /*9720*/  FSEL R10, R10, 1, P1 ;  /* 0x3f8000000a0a7808 */ /* 0x008fe20000800000 */
[----:B-1----:R-:W-:-:S04]  /*9730*/  ULEA UR6, UR6, UR7, 0x18 ;  /* 0x0000000706067291 */ /* 0x002fc8000f8ec0ff */
        /* <DEDUP_REMOVED lines=10> */
[----:B------:R-:W-:Y:S01]  /*97e0*/  SHF.L.U32 R12, R4, 0x5, RZ ;  /* 0x00000005040c7819 */ /* 0x000fe200000006ff */
[C---:B------:R-:W-:Y:S01]  /*97f0*/  FMUL.FTZ R76, R10.reuse, R76 ;  /* 0x0000004c0a4c7220 */ /* 0x040fe20000410000 */
[----:B------:R-:W-:Y:S01]  /*9800*/  LOP3.LUT R13, R11, 0x6, RZ, 0xc0, !PT ;  /* 0x000000060b0d7812 */ /* 0x000fe200078ec0ff */
[----:B------:R-:W-:Y:S01]  /*9810*/  FMUL.FTZ R77, R10, R77 ;  /* 0x0000004d0a4d7220 */ /* 0x000fe20000410000 */
[----:B------:R-:W-:Y:S01]  /*9820*/  LOP3.LUT R14, R8, 0x1c0, RZ, 0xc0, !PT ;  /* 0x000001c0080e7812 */ /* 0x000fe200078ec0ff */
[C---:B------:R-:W-:Y:S01]  /*9830*/  FMUL.FTZ R80, R10.reuse, R80 ;  /* 0x000000500a507220 */ /* 0x040fe20000410000 */
[----:B------:R-:W-:Y:S01]  /*9840*/  LOP3.LUT R12, R13, 0x7c00, R12, 0xf8, !PT ;  /* 0x00007c000d0c7812 */ /* 0x000fe200078ef80c */
[----:B------:R-:W-:Y:S01]  /*9850*/  FMUL.FTZ R81, R10, R81 ;  /* 0x000000510a517220 */ /* 0x000fe20000410000 */
[----:B------:R-:W-:Y:S01]  /*9860*/  LOP3.LUT R11, R14, 0x38, R11, 0xf8, !PT ;  /* 0x000000380e0b7812 */ /* 0x000fe200078ef80b */
[----:B------:R-:W-:Y:S01]  /*9870*/  FMUL.FTZ R88, R10, R88 ;  /* 0x000000580a587220 */ /* 0x000fe20000410000 */
[----:B------:R-:W-:Y:S01]  /*9880*/  R2P PR, R4, 0x1c ;  /* 0x0000001c04007804 */ /* 0x000fe20000000000 */
[----:B------:R-:W-:Y:S01]  /*9890*/  FMUL.FTZ R89, R10, R89 ;  /* 0x000000590a597220 */ /* 0x000fe20000410000 */
[----:B------:R-:W-:Y:S01]  /*98a0*/  LOP3.LUT R11, R12, R11, RZ, 0xfc, !PT ;  /* 0x0000000b0c0b7212 */ /* 0x000fe200078efcff */
[C---:B------:R-:W-:Y:S01]  /*98b0*/  FMUL.FTZ R84, R10.reuse, R84 ;  /* 0x000000540a547220 */ /* 0x040fe20000410000 */
[----:B------:R-:W-:Y:S01]  /*98c0*/  FMUL.FTZ R85, R10, R85 ;  /* 0x000000550a557220 */ /* 0x000fe20000410000 */
[----:B------:R-:W-:-:S02]  /*98d0*/  MOV R10, 0x40 ;  /* 0x00000040000a7802 */ /* 0x000fc40000000f00 */
[----:B------:R-:W-:Y:S02]  /*98e0*/  MOV R12, 0x20 ;  /* 0x00000020000c7802 */ /* 0x000fe40000000f00 */
[----:B------:R-:W-:Y:S02]  /*98f0*/  LEA R11, R11, UR6, 0x2 ;  /* 0x000000060b0b7c11 */ /* 0x000fe4000f8e10ff */
[----:B----4-:R-:W-:Y:S02]  /*9900*/  FSEL R9, R9, 1, P0 ;  /* 0x3f80000009097808 */ /* 0x010fe40000000000 */
        /* <DEDUP_REMOVED lines=23> */
[----:B------:R1:W-:Y:S01]  /*9a80*/  STS.64 [R11+0x800], R98 ;  /* 0x000800620b007388 */ /* 0x0003e20000000a00 */
        /* <DEDUP_REMOVED lines=18> */
[----:B-1----:R-:W4:Y:S04]  /*9bb0*/  LD.E.64 R10, desc[UR4][R2.64+0xb0] ;  /* 0x0000b004020a7980 */ /* 0x002f28000c101b00 */
[----:B--2---:R-:W2:Y:S01]  /*9bc0*/  LD.E R14, desc[UR4][R2.64+0x60] ;  /* 0x00006004020e7980 */ /* 0x004ea2000c101900 */
[----:B------:R-:W1:Y:S01]  /*9bd0*/  @P1 MUFU.LG2 R18, R7 ;  /* 0x0000000700121308 */ /* 0x000e620000000c00 */
[----:B------:R-:W-:-:S02]  /*9be0*/  SHF.L.U32 R36, R4, 0x2, RZ ;  /* 0x0000000204247819 */ /* 0x000fc400000006ff */
[----:B------:R2:W5:Y:S01]  /*9bf0*/  LD.E R40, desc[UR4][R2.64+0xcc] ;  /* 0x0000cc0402287980 */ /* 0x000562000c101900 */
[----:B------:R-:W-:Y:S02]  /*9c00*/  MOV R37, 0xff800000 ;  /* 0xff80000000257802 */ /* 0x000fe40000000f00 */
[--C-:B------:R-:W-:Y:S01]  /*9c10*/  SHF.R.U32.HI R9, RZ, 0x1, R4.reuse ;  /* 0x00000001ff097819 */ /* 0x100fe20000011604 */
[----:B------:R2:W5:Y:S01]  /*9c20*/  LD.E.64 R44, desc[UR4][R2.64+0x78] ;  /* 0x00007804022c7980 */ /* 0x000562000c101b00 */
[----:B------:R-:W3:Y:S01]  /*9c30*/  @P0 MUFU.LG2 R6, R6 ;  /* 0x0000000600060308 */ /* 0x000ee20000000c00 */
[----:B------:R-:W-:Y:S02]  /*9c40*/  SHF.R.U32.HI R39, RZ, 0x2, R4 ;  /* 0x00000002ff277819 */ /* 0x000fe40000011604 */
[----:B------:R2:W5:Y:S01]  /*9c50*/  LD.E.64 R42, desc[UR4][R2.64+0xa8] ;  /* 0x0000a804022a7980 */ /* 0x000562000c101b00 */
[----:B------:R-:W-:Y:S01]  /*9c60*/  MOV R38, 0xff800000 ;  /* 0xff80000000267802 */ /* 0x000fe20000000f00 */
[----:B-1----:R-:W-:Y:S01]  /*9c70*/  @P1 FMUL.FTZ R18, R18, 0.69314718246459960938 ;  /* 0x3f31721812121820 */ /* 0x002fe20000410000 */
[----:B---3--:R-:W-:-:S02]  /*9c80*/  LOP3.LUT R12, R36, 0x1f8, RZ, 0xc0, !PT ;  /* 0x000001f8240c7812 */ /* 0x008fc400078ec0ff */
[----:B------:R-:W-:Y:S01]  /*9c90*/  LOP3.LUT R7, R8, 0x10, RZ, 0xc0, !PT ;  /* 0x0000001008077812 */ /* 0x000fe200078ec0ff */
[----:B-----5:R-:W-:Y:S01]  /*9ca0*/  @P1 FFMA.FTZ R37, R5, R100, R18 ;  /* 0x0000006405251223 */ /* 0x020fe20000010012 */
[----:B------:R-:W-:Y:S01]  /*9cb0*/  BAR.SYNC.DEFER_BLOCKING 0x0 ;  /* 0x0000000000007b1d */ /* 0x000fe20000010000 */
[----:B------:R-:W-:Y:S01]  /*9cc0*/  LOP3.LUT P1, RZ, R4, 0x3, RZ, 0xc0, !PT ;  /* 0x0000000304ff7812 */ /* 0x000fe2000782c0ff */
[----:B------:R-:W-:Y:S01]  /*9cd0*/  @P0 FMUL.FTZ R6, R6, 0.69314718246459960938 ;  /* 0x3f31721806060820 */ /* 0x000fe20000410000 */
[----:B------:R-:W-:Y:S02]  /*9ce0*/  LOP3.LUT R4, R12, 0x38, R9, 0x78, !PT ;  /* 0x000000380c047812 */ /* 0x000fe400078e7809 */
[----:B------:R-:W-:Y:S01]  /*9cf0*/  LOP3.LUT R12, R9, 0x30, RZ, 0xc0, !PT ;  /* 0x00000030090c7812 */ /* 0x000fe200078ec0ff */
[----:B------:R-:W-:Y:S01]  /*9d00*/  @P0 FFMA.FTZ R38, R5, R0, R6 ;  /* 0x0000000005260223 */ /* 0x000fe20000010006 */
[----:B------:R-:W-:Y:S01]  /*9d10*/  LEA R0, R4, R7, 0x2 ;  /* 0x0000000704007211 */ /* 0x000fe200078e10ff */
[----:B------:R-:W-:Y:S01]  /*9d20*/  BSSY.RECONVERGENT B0, `(.L_x_9670) ;  /* 0x0000017000007945 */ /* 0x000fe20003800200 */
[----:B------:R-:W-:-:S03]  /*9d30*/  LOP3.LUT R39, R12, 0x7, R39, 0xf8, !PT ;  /* 0x000000070c277812 */ /* 0x000fc600078ef827 */
        /* <DEDUP_REMOVED lines=12> */
[C---:B------:R-:W-:Y:S01]  /*9e00*/  VIADD R41, R39.reuse, 0x8 ;  /* 0x0000000827297836 */ /* 0x040fe20000000000 */
[C---:B-12---:R-:W-:Y:S02]  /*9e10*/  IADD3 R0, P0, PT, R180.reuse, R39, RZ ;  /* 0x00000027b4007210 */ /* 0x046fe40007f1e0ff */
[-C--:B------:R-:W-:Y:S02]  /*9e20*/  ISETP.GE.AND P2, PT, R39, R168.reuse, PT ;  /* 0x000000a82700720c */ /* 0x080fe40003f46270 */
[----:B------:R-:W-:Y:S02]  /*9e30*/  ISETP.GE.AND P1, PT, R41, R168, PT ;  /* 0x000000a82900720c */ /* 0x000fe40003f26270 */
[----:B------:R-:W-:Y:S02]  /*9e40*/  LEA.HI.X.SX32 R39, R180, RZ, 0x1, P0 ;  /* 0x000000ffb4277211 */ /* 0x000fe400000f0eff */
[----:B------:R-:W-:-:S04]  /*9e50*/  LEA R42, P0, R0, R42, 0x2 ;  /* 0x0000002a002a7211 */ /* 0x000fc800078010ff */
[----:B------:R-:W-:-:S05]  /*9e60*/  LEA.HI.X R43, R0, R43, R39, 0x2, P0 ;  /* 0x0000002b002b7211 */ /* 0x000fca00000f1427 */
[----:B------:R3:W-:Y:S04]  /*9e70*/  @!P2 ST.E desc[UR4][R42.64], R37 ;  /* 0x000000252a00a985 */ /* 0x0007e8000c101904 */
[----:B------:R3:W-:Y:S02]  /*9e80*/  @!P1 ST.E desc[UR4][R42.64+0x20], R38 ;  /* 0x000020262a009985 */ /* 0x0007e4000c101904 */
.L_x_9671:
[----:B------:R-:W-:Y:S05]  /*9e90*/  BSYNC.RECONVERGENT B0 ;  /* 0x0000000000007941 */ /* 0x000fea0003800200 */
.L_x_9670:
[----:B------:R5:W4:Y:S01]  /*9ea0*/  LD.E R2, desc[UR4][R2.64+0xc0] ;  /* 0x0000c00402027980 */ /* 0x000b22000c101900 */
[----:B---3--:R-:W-:Y:S01]  /*9eb0*/  LOP3.LUT R37, R36, 0xfc0, RZ, 0xc0, !PT ;  /* 0x00000fc024257812 */ /* 0x008fe200078ec0ff */
[----:B------:R-:W-:Y:S01]  /*9ec0*/  IMAD R40, R180, R40, RZ ;  /* 0x00000028b4287224 */ /* 0x000fe200078e02ff */
[----:B------:R-:W-:Y:S01]  /*9ed0*/  LOP3.LUT R39, R36, 0x3c, RZ, 0xc0, !PT ;  /* 0x0000003c24277812 */ /* 0x000fe200078ec0ff */
[----:B-12---:R-:W1:Y:S01]  /*9ee0*/  S2R R0, SR_TID.X ;  /* 0x0000000000007919 */ /* 0x006e620000002100 */
[----:B------:R-:W-:Y:S01]  /*9ef0*/  LOP3.LUT R37, R37, 0x3c, R36, 0xf8, !PT ;  /* 0x0000003c25257812 */ /* 0x000fe200078ef824 */
[----:B------:R-:W-:-:S03]  /*9f00*/  IMAD.MOV.U32 R175, RZ, RZ, 0x0 ;  /* 0x00000000ffaf7424 */ /* 0x000fc600078e00ff */
[----:B------:R-:W-:-:S04]  /*9f10*/  IADD3 R37, P0, PT, R40, R37, RZ ;  /* 0x0000002528257210 */ /* 0x000fc80007f1e0ff */
[----:B------:R-:W-:Y:S02]  /*9f20*/  LEA.HI.X.SX32 R40, R40, RZ, 0x1, P0 ;  /* 0x000000ff28287211 */ /* 0x000fe400000f0eff */
[----:B------:R-:W-:-:S04]  /*9f30*/  LEA R36, P2, R37, R44, 0x2 ;  /* 0x0000002c25247211 */ /* 0x000fc800078410ff */
[----:B------:R-:W-:Y:S02]  /*9f40*/  LEA.HI.X R37, R37, R45, R40, 0x2, P2 ;  /* 0x0000002d25257211 */ /* 0x000fe400010f1428 */
[----:B-1----:R-:W-:-:S05]  /*9f50*/  SHF.R.U32.HI R41, RZ, 0x4, R0 ;  /* 0x00000004ff297819 */ /* 0x002fca0000011600 */
[C---:B-----5:R-:W-:Y:S02]  /*9f60*/  VIADD R3, R41.reuse, 0x8 ;  /* 0x0000000829037836 */ /* 0x060fe40000000000 */
        /* <DEDUP_REMOVED lines=20> */
[----:B------:R-:W-:Y:S04]  /*a0b0*/  @!P2 ST.E.128 desc[UR4][R36.64+0x2800], R12 ;  /* 0x0028000c2400a985 */ /* 0x000fe8000c101d04 */
[----:B------:R1:W-:Y:S02]  /*a0c0*/  @!P1 ST.E.128 desc[UR4][R36.64+0x3000], R8 ;  /* 0x0030000824009985 */ /* 0x0003e4000c101d04 */
[----:B-1----:R-:W-:Y:S05]  /*a0d0*/  @P0 RET.REL.NODEC R174 `(_ZN5flash24flash_fwd_splitkv_kernelI23Flash_fwd_kernel_traitsILi64ELi64ELi128ELi4ELb0ELb0EN7cutlass10bfloat16_tE19Flash_kernel_traitsILi64ELi64ELi128ELi4ES3_EELb0ELb0ELb0ELb0ELb0ELb0ELb1ELb0EEEvNS_16Flash_fwd_paramsE) ;  /* 0xffffff5caec80950 */ /* 0x002fea0003c3ffff */
[----:B------:R-:W-:Y:S01]  /*a0e0*/  MOV R175, 0x0 ;  /* 0x0000000000af7802 */ /* 0x000fe20000000f00 */
[----:B------:R1:W-:Y:S03]  /*a0f0*/  ST.E.128 desc[UR4][R36.64+0x3800], R4 ;  /* 0x0038000424007985 */ /* 0x0003e6000c101d04 */
[----:B-1----:R-:W-:Y:S05]  /*a100*/  RET.REL.NODEC R174 `(_ZN5flash24flash_fwd_splitkv_kernelI23Flash_fwd_kernel_traitsILi64ELi64ELi128ELi4ELb0ELb0EN7cutlass10bfloat16_tE19Flash_kernel_traitsILi64ELi64ELi128ELi4ES3_EELb0ELb0ELb0ELb0ELb0ELb0ELb1ELb0EEEvNS_16Flash_fwd_paramsE) ;  /* 0xffffff5caebc7950 */ /* 0x002fea0003c3ffff */
.L_x_9669:
[----:B------:R-:W-:Y:S01]  /*a110*/  MOV R9, 0x2 ;  /* 0x0000000200097802 */ /* 0x000fe20000000f00 */
[----:B------:R-:W-:Y:S01]  /*a120*/  IMAD.MOV.U32 R4, RZ, RZ, 0x1f ;  /* 0x0000001fff047424 */ /* 0x000fe200078e00ff */
[----:B------:R-:W-:-:S07]  /*a130*/  MOV R6, 0xffffffff ;  /* 0xffffffff00067802 */ /* 0x000fce0000000f00 */
[----:B-1---5:R-:W-:Y:S05]  /*a140*/  WARPSYNC.COLLECTIVE R6, `(.L_x_9672) ;  /* 0x0000000006087348 */ /* 0x022fea0003c00000 */
[----:B------:R2:W3:Y:S02]  /*a150*/  SHFL.BFLY P0, R11, R186, R9, R4 ;  /* 0x0c000009ba0b7389 */ /* 0x0004e40000000004 */
[----:B-123-5:R-:W-:Y:S05]  /*a160*/  ENDCOLLECTIVE ;  /* 0x000000000000791b */ /* 0x02efea0003800000 */
.L_x_9672:
[----:B------:R-:W-:Y:S02]  /*a170*/  IMAD.MOV.U32 R7, RZ, RZ, R11 ;  /* 0x000000ffff077224 */ /* 0x000fe400078e000b */
[----:B------:R-:W-:Y:S02]  /*a180*/  IMAD.MOV.U32 R9, RZ, RZ, 0x1 ;  /* 0x00000001ff097424 */ /* 0x000fe400078e00ff */
[----:B------:R-:W-:-:S05]  /*a190*/  FADD.FTZ R10, R7, R186 ;  /* 0x000000ba070a7221 */ /* 0x000fca0000010000 */
[----:B------:R-:W-:-:S07]  /*a1a0*/  MOV R186, R10 ;  /* 0x0000000a00ba7202 */ /* 0x000fce0000000f00 */
[----:B------:R-:W-:Y:S05]  /*a1b0*/  WARPSYNC.COLLECTIVE R6, `(.L_x_9673) ;  /* 0x0000000006087348 */ /* 0x000fea0003c00000 */
[----:B------:R1:W2:Y:S02]  /*a1c0*/  SHFL.BFLY P0, R11, R186, R9, R4 ;  /* 0x0c000009ba0b7389 */ /* 0x0002a40000000004 */
[----:B-12---:R-:W-:Y:S05]  /*a1d0*/  ENDCOLLECTIVE ;  /* 0x000000000000791b */ /* 0x006fea0003800000 */
.L_x_9673:
[----:B------:R-:W-:Y:S01]  /*a1e0*/  MOV R186, R185 ;  /* 0x000000b900ba7202 */ /* 0x000fe20000000f00 */
[----:B------:R-:W-:Y:S01]  /*a1f0*/  IMAD.MOV.U32 R9, RZ, RZ, 0x2 ;  /* 0x00000002ff097424 */ /* 0x000fe200078e00ff */
[----:B------:R-:W-:-:S07]  /*a200*/  MOV R7, R11 ;  /* 0x0000000b00077202 */ /* 0x000fce0000000f00 */
[----:B------:R-:W-:Y:S05]  /*a210*/  WARPSYNC.COLLECTIVE R6, `(.L_x_9674) ;  /* 0x0000000006087348 */ /* 0x000fea0003c00000 */
[----:B------:R1:W2:Y:S02]  /*a220*/  SHFL.BFLY P0, R11, R186, R9, R4 ;  /* 0x0c000009ba0b7389 */ /* 0x0002a40000000004 */
[----:B-12---:R-:W-:Y:S05]  /*a230*/  ENDCOLLECTIVE ;  /* 0x000000000000791b */ /* 0x006fea0003800000 */
.L_x_9674:
[----:B------:R-:W-:Y:S01]  /*a240*/  FADD.FTZ R7, R10, R7 ;  /* 0x000000070a077221 */ /* 0x000fe20000010000 */
[----:B------:R-:W-:Y:S01]  /*a250*/  FADD.FTZ R8, R11, R185 ;  /* 0x000000b90b087221 */ /* 0x000fe20000010000 */
[----:B------:R-:W-:-:S04]  /*a260*/  MOV R9, 0x1 ;  /* 0x0000000100097802 */ /* 0x000fc80000000f00 */
[----:B------:R-:W-:-:S07]  /*a270*/  MOV R186, R8 ;  /* 0x0000000800ba7202 */ /* 0x000fce0000000f00 */
[----:B------:R-:W-:Y:S05]  /*a280*/  WARPSYNC.COLLECTIVE R6, `(.L_x_9675) ;  /* 0x0000000006087348 */ /* 0x000fea0003c00000 */
[----:B------:R1:W2:Y:S02]  /*a290*/  SHFL.BFLY P0, R11, R186, R9, R4 ;  /* 0x0c000009ba0b7389 */ /* 0x0002a40000000004 */
[----:B-12---:R-:W-:Y:S05]  /*a2a0*/  ENDCOLLECTIVE ;  /* 0x000000000000791b */ /* 0x006fea0003800000 */
.L_x_9675:
[----:B------:R-:W-:Y:S05]  /*a2b0*/  BRA `(.L_x_9676) ;  /* 0xfffffff000f47947 */ /* 0x000fea000383ffff */
.L_x_9677:
        /* <DEDUP_REMOVED lines=12> */
.L_x_14794:


//--------------------- .text._ZN5flash24flash_fwd_splitkv_kernelI23Flash_fwd_kernel_traitsILi64ELi64ELi128ELi4ELb0ELb0EN7cutlass10bfloat16_tE19Flash_kernel_traitsILi64ELi64ELi128ELi4ES3_EELb0ELb0ELb0ELb0ELb0ELb1ELb1ELb0EEEvNS_16Flash_fwd_paramsE --------------------------
	.section	.text._ZN5flash24flash_fwd_splitkv_kernelI23Flash_fwd_kernel_traitsILi64ELi64ELi128ELi4ELb0ELb0EN7cutlass10bfloat16_tE19Flash_kernel_traitsILi64ELi64ELi128ELi4ES3_EELb0ELb0ELb0ELb0ELb0ELb1ELb1ELb0EEEvNS_16Flash_fwd_paramsE,"ax",@progbits
	.align	128
        .global         _ZN5flash24flash_fwd_splitkv_kernelI23Flash_fwd_kernel_traitsILi64ELi64ELi128ELi4ELb0ELb0EN7cutlass10bfloat16_tE19Flash_kernel_traitsILi64ELi64ELi128ELi4ES3_EELb0ELb0ELb0ELb0ELb0ELb1ELb1ELb0EEEvNS_16Flash_fwd_paramsE
        .type           _ZN5flash24flash_fwd_splitkv_kernelI23Flash_fwd_kernel_traitsILi64ELi64ELi128ELi4ELb0ELb0EN7cutlass10bfloat16_tE19Flash_kernel_traitsILi64ELi64ELi128ELi4ES3_EELb0ELb0ELb0ELb0ELb0ELb1ELb1ELb0EEEvNS_16Flash_fwd_paramsE,@function
        .size           _ZN5flash24flash_fwd_splitkv_kernelI23Flash_fwd_kernel_traitsILi64ELi64ELi128ELi4ELb0ELb0EN7cutlass10bfloat16_tE19Flash_kernel_traitsILi64ELi64ELi128ELi4ES3_EELb0ELb0ELb0ELb0ELb0ELb1ELb1ELb0EEEvNS_16Flash_fwd_paramsE,(.L_x_14795 - _ZN5flash24flash_fwd_splitkv_kernelI23Flash_fwd_kernel_traitsILi64ELi64ELi128ELi4ELb0ELb0EN7cutlass10bfloat16_tE19Flash_kernel_traitsILi64ELi64ELi128ELi4ES3_EELb0ELb0ELb0ELb0ELb0ELb1ELb1ELb0EEEvNS_16Flash_fwd_paramsE)
        .other          _ZN5flash24flash_fwd_splitkv_kernelI23Flash_fwd_kernel_traitsILi64ELi64ELi128ELi4ELb0ELb0EN7cutlass10bfloat16_tE19Flash_kernel_traitsILi64ELi64ELi128ELi4ES3_EELb0ELb0ELb0ELb0ELb0ELb1ELb1ELb0EEEvNS_16Flash_fwd_paramsE,@"STO_CUDA_ENTRY STV_DEFAULT"
_ZN5flash24flash_fwd_splitkv_kernelI23Flash_fwd_kernel_traitsILi64ELi64ELi128ELi4ELb0ELb0EN7cutlass10bfloat16_tE19Flash_kernel_traitsILi64ELi64ELi128ELi4ES3_EELb0ELb0ELb0ELb0ELb0ELb1ELb1ELb0EEEvNS_16Flash_fwd_paramsE:
.text._ZN5flash24flash_fwd_splitkv_kernelI23Flash_fwd_kernel_traitsILi64ELi64ELi128ELi4ELb0ELb0EN7cutlass10bfloat16_tE19Flash_kernel_traitsILi64ELi64ELi128ELi4ES3_EELb0ELb0ELb0ELb0ELb0ELb1ELb1ELb0EEEvNS_16Flash_fwd_paramsE:
        /* <DEDUP_REMOVED lines=29> */
[----:B-1----:R-:W-:Y:S05]  /*01d0*/  CALL.REL.NOINC `($_ZN5flash24flash_fwd_splitkv_kernelI23Flash_fwd_kernel_traitsILi64ELi64ELi128ELi4ELb0ELb0EN7cutlass10bfloat16_tE19Flash_kernel_traitsILi64ELi64ELi128ELi4ES3_EELb0ELb0ELb0ELb0ELb0ELb1ELb1ELb0EEEvNS_16Flash_fwd_paramsE$_ZN5flash30compute_attn_1rowblock_splitkvI23Flash_fwd_kernel_traitsILi64ELi64ELi128ELi4ELb0ELb0EN7cutlass10bfloat16_tE19Flash_kernel_traitsILi64ELi64ELi128ELi4ES3_EELb0ELb0ELb0ELb0ELb0ELb1ELb1ELb0ENS_16Flash_fwd_paramsEEEvRKT8_iiiii) ;  /* 0x0000000000087944 */ /* 0x002fea0003c00000 */
[----:B------:R-:W-:Y:S05]  /*01e0*/  BSYNC.RECONVERGENT B2 ;  /* 0x0000000000027941 */ /* 0x000fea0003800200 */
.L_x_9678:
[----:B------:R-:W-:Y:S05]  /*01f0*/  EXIT ;  /* 0x000000000000794d */ /* 0x000fea0003800000 */
        .type           $_ZN5flash24flash_fwd_splitkv_kernelI23Flash_fwd_kernel_traitsILi64ELi64ELi128ELi4ELb0ELb0EN7cutlass10bfloat16_tE19Flash_kernel_traitsILi64ELi64ELi128ELi4ES3_EELb0ELb0ELb0ELb0ELb0ELb1ELb1ELb0EEEvNS_16Flash_fwd_paramsE$_ZN5flash30compute_attn_1rowblock_splitkvI23Flash_fwd_kernel_traitsILi64ELi64ELi128ELi4ELb0ELb0EN7cutlass10bfloat16_tE19Flash_kernel_traitsILi64ELi64ELi128ELi4ES3_EELb0ELb0ELb0ELb0ELb0ELb1ELb1ELb0ENS_16Flash_fwd_paramsEEEvRKT8_iiiii,@function
        .size           $_ZN5flash24flash_fwd_splitkv_kernelI23Flash_fwd_kernel_traitsILi64ELi64ELi128ELi4ELb0ELb0EN7cutlass10bfloat16_tE19Flash_kernel_traitsILi64ELi64ELi128ELi4ES3_EELb0ELb0ELb0ELb0ELb0ELb1ELb1ELb0EEEvNS_16Flash_fwd_paramsE$_ZN5flash30compute_attn_1rowblock_splitkvI23Flash_fwd_kernel_traitsILi64ELi64ELi128ELi4ELb0ELb0EN7cutlass10bfloat16_tE19Flash_kernel_traitsILi64ELi64ELi128ELi4ES3_EELb0ELb0ELb0ELb0ELb0ELb1ELb1ELb0ENS_16Flash_fwd_paramsEEEvRKT8_iiiii,(.L_x_14795 - $_ZN5flash24flash_fwd_splitkv_kernelI23Flash_fwd_kernel_traitsILi64ELi64ELi128ELi4ELb0ELb0EN7cutlass10bfloat16_tE19Flash_kernel_traitsILi64ELi64ELi128ELi4ES3_EELb0ELb0ELb0ELb0ELb0ELb1ELb1ELb0EEEvNS_16Flash_fwd_paramsE$_ZN5flash30compute_attn_1rowblock_splitkvI23Flash_fwd_kernel_traitsILi64ELi64ELi128ELi4ELb0ELb0EN7cutlass10bfloat16_tE19Flash_kernel_traitsILi64ELi64ELi128ELi4ES3_EELb0ELb0ELb0ELb0ELb0ELb1ELb1ELb0ENS_16Flash_fwd_paramsEEEvRKT8_iiiii)
$_ZN5flash24flash_fwd_splitkv_kernelI23Flash_fwd_kernel_traitsILi64ELi64ELi128ELi4ELb0ELb0EN7cutlass10bfloat16_tE19Flash_kernel_traitsILi64ELi64ELi128ELi4ES3_EELb0ELb0ELb0ELb0ELb0ELb1ELb1ELb0EEEvNS_16Flash_fwd_paramsE$_ZN5flash30compute_attn_1rowblock_splitkvI23Flash_fwd_kernel_traitsILi64ELi64ELi128ELi4ELb0ELb0EN7cutlass10bfloat16_tE19Flash_kernel_traitsILi64ELi64ELi128ELi4ES3_EELb0ELb0ELb0ELb0ELb0ELb1ELb1ELb0ENS_16Flash_fwd_paramsEEEvRKT8_iiiii:
        /* <DEDUP_REMOVED lines=39> */
.L_x_9680:
[----:B------:R-:W-:Y:S05]  /*0470*/  BSYNC.RECONVERGENT B0 ;  /* 0x0000000000007941 */ /* 0x000fea0003800200 */
.L_x_9679:
[----:B------:R-:W-:Y:S04]  /*0480*/  BSSY.RECONVERGENT B0, `(.L_x_9681) ;  /* 0x0000007000007945 */ /* 0x000fe80003800200 */
[----:B------:R-:W-:Y:S05]  /*0490*/  @!P3 BRA `(.L_x_9682) ;  /* 0x000000000014b947 */ /* 0x000fea0003800000 */
[----:B-----5:R-:W4:Y:S02]  /*04a0*/  LD.E.U8 R8, desc[UR4][R2.64+0x1b2] ;  /* 0x0001b20402087980 */ /* 0x020f24000c101100 */
[----:B----4-:R-:W-:-:S13]  /*04b0*/  ISETP.NE.AND P1, PT, R8, RZ, PT ;  /* 0x000000ff0800720c */ /* 0x010fda0003f25270 */
[----:B------:R-:W4:Y:S02]  /*04c0*/  @P1 LD.E R9, desc[UR4][R20.64+0x4] ;  /* 0x0000040414091980 */ /* 0x000f24000c101900 */
[----:B----4-:R-:W-:-:S06]  /*04d0*/  @P1 IADD3 R8, PT, PT, R9, -R16, RZ ;  /* 0x8000001009081210 */ /* 0x010fcc0007ffe0ff */
[----:B------:R4:W5:Y:S02]  /*04e0*/  @!P1 LD.E R8, desc[UR4][R20.64] ;  /* 0x0000000414089980 */ /* 0x000964000c101900 */
.L_x_9682:
[----:B------:R-:W-:Y:S05]  /*04f0*/  BSYNC.RECONVERGENT B0 ;  /* 0x0000000000007941 */ /* 0x000fea0003800200 */
.L_x_9681:
[----:B------:R-:W-:Y:S01]  /*0500*/  BSSY.RECONVERGENT B1, `(.L_x_9683) ;  /* 0x0000011000017945 */ /* 0x000fe20003800200 */
[----:B-----5:R-:W-:-:S03]  /*0510*/  @P4 IADD3 R5, PT, PT, R7, -R0, RZ ;  /* 0x8000000007054210 */ /* 0x020fc60007ffe0ff */
[----:B------:R-:W-:Y:S05]  /*0520*/  @!P0 BRA `(.L_x_9684) ;  /* 0x0000000000148947 */ /* 0x000fea0003800000 */
[----:B------:R-:W-:-:S05]  /*0530*/  IADD3 R8, P0, PT, R18, R6, RZ ;  /* 0x0000000612087210 */ /* 0x000fca0007f1e0ff */
[----:B------:R-:W-:-:S05]  /*0540*/  IMAD.X R9, R19, 0x1, R4, P0 ;  /* 0x0000000113097824 */ /* 0x000fca00000e0604 */
[----:B------:R-:W1:Y:S02]  /*0550*/  LD.E R8, desc[UR4][R8.64] ;  /* 0x0000000408087980 */ /* 0x000e64000c101900 */
[----:B-1----:R-:W-:Y:S01]  /*0560*/  IADD3 R25, PT, PT, R8, -R15, RZ ;  /* 0x8000000f08197210 */ /* 0x002fe20007ffe0ff */
[----:B------:R-:W-:Y:S05]  /*0570*/  BRA `(.L_x_9685) ;  /* 0x0000000000247947 */ /* 0x000fea0003800000 */
.L_x_9684:
[----:B------:R-:W5:Y:S01]  /*0580*/  LD.E.64 R18, desc[UR4][R2.64+0x108] ;  /* 0x0001080402127980 */ /* 0x000f62000c101b00 */
[----:B------:R-:W-:Y:S01]  /*0590*/  BSSY.RECONVERGENT B0, `(.L_x_9686) ;  /* 0x0000006000007945 */ /* 0x000fe20003800200 */
[----:B-1----:R-:W-:Y:S01]  /*05a0*/  IMAD.MOV.U32 R25, RZ, RZ, RZ ;  /* 0x000000ffff197224 */ /* 0x002fe200078e00ff */
[----:B-----5:R-:W-:-:S04]  /*05b0*/  ISETP.NE.U32.AND P0, PT, R18, RZ, PT ;  /* 0x000000ff1200720c */ /* 0x020fc80003f05070 */
[----:B------:R-:W-:-:S13]  /*05c0*/  ISETP.NE.AND.EX P0, PT, R19, RZ, PT, P0 ;  /* 0x000000ff1300720c */ /* 0x000fda0003f05300 */
[----:B------:R-:W-:Y:S05]  /*05d0*/  @!P0 BRA `(.L_x_9687) ;  /* 0x0000000000048947 */ /* 0x000fea0003800000 */
[----:B------:R1:W5:Y:S02]  /*05e0*/  LD.E R25, desc[UR4][R2.64+0xbc] ;  /* 0x0000bc0402197980 */ /* 0x000364000c101900 */
.L_x_9687:
[----:B------:R-:W-:Y:S05]  /*05f0*/  BSYNC.RECONVERGENT B0 ;  /* 0x0000000000007941 */ /* 0x000fea0003800200 */
.L_x_9686:
[----:B-----5:R-:W-:Y:S02]  /*0600*/  IADD3 R25, PT, PT, R25, R8, -R15 ;  /* 0x0000000819197210 */ /* 0x020fe40007ffe80f */
.L_x_9685:
[----:B------:R-:W-:Y:S05]  /*0610*/  BSYNC.RECONVERGENT B1 ;  /* 0x0000000000017941 */ /* 0x000fea0003800200 */
.L_x_9683:
[----:B------:R-:W-:Y:S01]  /*0620*/  IMAD.SHL.U32 R182, R31, 0x40, RZ ;  /* 0x000000401fb67824 */ /* 0x000fe200078e00ff */
[----:B------:R-:W-:-:S04]  /*0630*/  MOV R177, 0x0 ;  /* 0x0000000000b17802 */ /* 0x000fc80000000f00 */
[----:B------:R-:W-:-:S13]  /*0640*/  ISETP.GT.AND P0, PT, R5, R182, PT ;  /* 0x000000b60500720c */ /* 0x000fda0003f04270 */
[----:B-1234-:R-:W-:Y:S05]  /*0650*/  @!P0 RET.REL.NODEC R176 `(_ZN5flash24flash_fwd_splitkv_kernelI23Flash_fwd_kernel_traitsILi64ELi64ELi128ELi4ELb0ELb0EN7cutlass10bfloat16_tE19Flash_kernel_traitsILi64ELi64ELi128ELi4ES3_EELb0ELb0ELb0ELb0ELb0ELb1ELb1ELb0EEEvNS_16Flash_fwd_paramsE) ;  /* 0xfffffff8b0688950 */ /* 0x01efea0003c3ffff */
        /* <DEDUP_REMOVED lines=109> */
[----:B-1----:R-:W-:Y:S05]  /*0d30*/  @P6 RET.REL.NODEC R176 `(_ZN5flash24flash_fwd_splitkv_kernelI23Flash_fwd_kernel_traitsILi64ELi64ELi128ELi4ELb0ELb0EN7cutlass10bfloat16_tE19Flash_kernel_traitsILi64ELi64ELi128ELi4ES3_EELb0ELb0ELb0ELb0ELb0ELb1ELb1ELb0EEEvNS_16Flash_fwd_paramsE) ;  /* 0xfffffff0b0b06950 */ /* 0x002fea0003c3ffff */
[----:B------:R-:W-:Y:S02]  /*0d40*/  MOV R5, 0xff800000 ;  /* 0xff80000000057802 */ /* 0x000fe40000000f00 */
[----:B------:R-:W-:-:S03]  /*0d50*/  MOV R177, 0x0 ;  /* 0x0000000000b17802 */ /* 0x000fc60000000f00 */
[----:B------:R1:W-:Y:S02]  /*0d60*/  ST.E desc[UR4][R2.64+0xe0], R5 ;  /* 0x0000e00502007985 */ /* 0x0003e4000c101904 */
[----:B-1----:R-:W-:Y:S05]  /*0d70*/  RET.REL.NODEC R176 `(_ZN5flash24flash_fwd_splitkv_kernelI23Flash_fwd_kernel_traitsILi64ELi64ELi128ELi4ELb0ELb0EN7cutlass10bfloat16_tE19Flash_kernel_traitsILi64ELi64ELi128ELi4ES3_EELb0ELb0ELb0ELb0ELb0ELb1ELb1ELb0EEEvNS_16Flash_fwd_paramsE) ;  /* 0xfffffff0b0a07950 */ /* 0x002fea0003c3ffff */
.L_x_9688:
        /* <DEDUP_REMOVED lines=99> */
[----:B------:R-:W-:Y:S02]  /*13b0*/  IMAD.IADD R4, R21, 0x1, R8 ;  /* 0x0000000115047824 */ /* 0x000fe400078e0208 */
[----:B------:R-:W-:Y:S01]  /*13c0*/  IMAD.IADD R8, R13, 0x1, R9 ;  /* 0x000000010d087824 */ /* 0x000fe200078e0209 */
[----:B------:R-:W-:Y:S05]  /*13d0*/  BRA `(.L_x_9691) ;  /* 0x0000000400387947 */ /* 0x000fea0003800000 */
.L_x_9690:
        /* <DEDUP_REMOVED lines=30> */
[----:B-----5:R-:W-:Y:S01]  /*15c0*/  @!P3 SHF.R.S32.HI R4, RZ, 0x1f, R14 ;  /* 0x0000001fff04b819 */ /* 0x020fe2000001140e */
[----:B---3--:R-:W-:Y:S01]  /*15d0*/  @!P3 IMAD R13, R13, R14, RZ ;  /* 0x0000000e0d0db224 */ /* 0x008fe200078e02ff */
        /* <DEDUP_REMOVED lines=9> */
[----:B------:R-:W-:Y:S02]  /*1670*/  LEA R11, R24, 0xffffff80, 0x7 ;  /* 0xffffff80180b7811 */ /* 0x000fe400078e38ff */
[----:B------:R-:W-:Y:S02]  /*1680*/  @!P2 IADD3 R8, PT, PT, R8, 0x1, RZ ;  /* 0x000000010808a810 */ /* 0x000fe40007ffe0ff */
[----:B------:R-:W-:Y:S01]  /*1690*/  @!P3 IADD3 R13, PT, PT, R33, R13, RZ ;  /* 0x0000000d210db210 */ /* 0x000fe20007ffe0ff */
[----:B------:R-:W-:Y:S01]  /*16a0*/  @P3 IMAD.IADD R13, R29, 0x1, R4 ;  /* 0x000000011d0d3824 */ /* 0x000fe200078e0204 */
[----:B------:R-:W-:Y:S01]  /*16b0*/  @!P3 SHF.R.S32.HI R9, RZ, 0x1f, R15 ;  /* 0x0000001fff09b819 */ /* 0x000fe2000001140f */
[----:B------:R-:W-:Y:S01]  /*16c0*/  @!P3 IMAD R4, R169, R15, RZ ;  /* 0x0000000fa904b224 */ /* 0x000fe200078e02ff */
[----:B------:R-:W-:Y:S01]  /*16d0*/  @!P3 MOV R12, R32 ;  /* 0x00000020000cb202 */ /* 0x000fe20000000f00 */
[----:B------:R-:W-:Y:S01]  /*16e0*/  IMAD R6, R167, R11, RZ ;  /* 0x0000000ba7067224 */ /* 0x000fe200078e02ff */
[----:B------:R-:W-:Y:S01]  /*16f0*/  @P3 MOV R12, R28 ;  /* 0x0000001c000c3202 */ /* 0x000fe20000000f00 */
[----:B------:R-:W-:Y:S01]  /*1700*/  @P4 VIADD R8, R8, 0x1 ;  /* 0x0000000108084836 */ /* 0x000fe20000000000 */
[----:B------:R-:W-:Y:S01]  /*1710*/  SHF.R.S32.HI R7, RZ, 0x1f, R11 ;  /* 0x0000001fff077819 */ /* 0x000fe2000001140b */
[----:B------:R-:W-:-:S02]  /*1720*/  @!P3 IMAD R4, R9, R168, R4 ;  /* 0x000000a80904b224 */ /* 0x000fc400078e0204 */
        /* <DEDUP_REMOVED lines=8> */
[----:B----4-:R-:W-:Y:S01]  /*17b0*/  @!P3 IMAD R4, R21, R14, RZ ;  /* 0x0000000e1504b224 */ /* 0x010fe200078e02ff */
[----:B------:R-:W-:Y:S02]  /*17c0*/  IADD3 R17, PT, PT, R13, R6, RZ ;  /* 0x000000060d117210 */ /* 0x000fe40007ffe0ff */
[----:B------:R-:W-:Y:S01]  /*17d0*/  MOV R16, R12 ;  /* 0x0000000c00107202 */ /* 0x000fe20000000f00 */
        /* <DEDUP_REMOVED lines=14> */
.L_x_9691:
[----:B------:R-:W-:Y:S05]  /*18c0*/  BSYNC.RECONVERGENT B0 ;  /* 0x0000000000007941 */ /* 0x000fea0003800200 */
.L_x_9689:
        /* <DEDUP_REMOVED lines=30> */
[----:B------:R-:W-:-:S05]  /*1ab0*/  @P3 VIADD R20, R20, 0x1 ;  /* 0x0000000114143836 */ /* 0x000fca0000000000 */
[----:B------:R-:W-:Y:S01]  /*1ac0*/  MOV R13, R20 ;  /* 0x00000014000d7202 */ /* 0x000fe20000000f00 */
[----:B-----5:R-:W-:Y:S02]  /*1ad0*/  IMAD R20, R7, R168, RZ ;  /* 0x000000a807147224 */ /* 0x020fe400078e02ff */
[----:B------:R-:W-:Y:S02]  /*1ae0*/  IMAD.SHL.U32 R7, R10, 0x8, RZ ;  /* 0x000000080a077824 */ /* 0x000fe400078e00ff */
[----:B------:R-:W-:Y:S01]  /*1af0*/  @!P1 IMAD.MOV R13, RZ, RZ, -R13 ;  /* 0x000000ffff0d9224 */ /* 0x000fe200078e0a0d */
[----:B------:R-:W-:Y:S01]  /*1b00*/  @!P2 LOP3.LUT R13, RZ, R18, RZ, 0x33, !PT ;  /* 0x00000012ff0da212 */ /* 0x000fe200078e33ff */
[----:B------:R-:W-:Y:S01]  /*1b10*/  IMAD R18, R11, R169, R20 ;  /* 0x000000a90b127224 */ /* 0x000fe200078e0214 */
[----:B------:R-:W-:Y:S01]  /*1b20*/  LOP3.LUT R180, R7, 0x38, RZ, 0xc0, !PT ;  /* 0x0000003807b47812 */ /* 0x000fe200078ec0ff */
[----:B------:R-:W-:-:S04]  /*1b30*/  IMAD.WIDE.U32 R38, R11, R168, RZ ;  /* 0x000000a80b267225 */ /* 0x000fc800078e00ff */
[----:B------:R-:W-:Y:S01]  /*1b40*/  IMAD.IADD R19, R39, 0x1, R18 ;  /* 0x0000000127137824 */ /* 0x000fe200078e0212 */
[----:B------:R-:W-:Y:S01]  /*1b50*/  IADD3 R12, P2, P1, R38, R12, R180 ;  /* 0x0000000c260c7210 */ /* 0x000fe2000795e0b4 */
[-C--:B------:R-:W-:Y:S01]  /*1b60*/  IMAD R11, R37, R13.reuse, RZ ;  /* 0x0000000d250b7224 */ /* 0x080fe200078e02ff */
[----:B------:R-:W-:Y:S02]  /*1b70*/  SHF.R.S32.HI R20, RZ, 0x1f, R13 ;  /* 0x0000001fff147819 */ /* 0x000fe4000001140d */
[----:B------:R-:W-:Y:S02]  /*1b80*/  IADD3.X R8, PT, PT, R19, R8, RZ, P2, P1 ;  /* 0x0000000813087210 */ /* 0x000fe400017e24ff */
[----:B------:R-:W-:Y:S01]  /*1b90*/  IADD3 R18, P2, PT, R180, R6, RZ ;  /* 0x00000006b4127210 */ /* 0x000fe20007f5e0ff */
[----:B------:R-:W-:-:S04]  /*1ba0*/  IMAD.WIDE.U32 R38, R36, R13, RZ ;  /* 0x0000000d24267225 */ /* 0x000fc800078e00ff */
[----:B------:R-:W-:Y:S01]  /*1bb0*/  IMAD R11, R20, R36, R11 ;  /* 0x00000024140b7224 */ /* 0x000fe200078e020b */
[----:B------:R-:W-:Y:S01]  /*1bc0*/  SHF.R.U32.HI R20, RZ, 0x3, R10 ;  /* 0x00000003ff147819 */ /* 0x000fe2000001160a */
[----:B------:R-:W-:Y:S01]  /*1bd0*/  IMAD.X R19, RZ, RZ, R4, P2 ;  /* 0x000000ffff137224 */ /* 0x000fe200010e0604 */
[----:B------:R-:W-:-:S03]  /*1be0*/  IADD3 R36, P1, PT, R12, R38, RZ ;  /* 0x000000260c247210 */ /* 0x000fc60007f3e0ff */
[----:B------:R-:W-:Y:S02]  /*1bf0*/  IMAD R173, R167, R20, RZ ;  /* 0x00000014a7ad7224 */ /* 0x000fe400078e02ff */
[----:B------:R-:W-:Y:S01]  /*1c00*/  IMAD.WIDE.U32 R12, R20, R166, R18 ;  /* 0x000000a6140c7225 */ /* 0x000fe200078e0012 */
[----:B------:R-:W-:-:S04]  /*1c10*/  MOV R4, 0x400 ;  /* 0x0000040000047802 */ /* 0x000fc80000000f00 */
[----:B------:R-:W-:Y:S02]  /*1c20*/  IADD3 R173, PT, PT, R13, R173, RZ ;  /* 0x000000ad0dad7210 */ /* 0x000fe40007ffe0ff */
[----:B-1----:R-:W-:Y:S01]  /*1c30*/  LEA R9, R9, R4, 0x18 ;  /* 0x0000000409097211 */ /* 0x002fe200078ec0ff */
[----:B------:R-:W-:Y:S01]  /*1c40*/  IMAD.IADD R170, R5, 0x1, -R182 ;  /* 0x0000000105aa7824 */ /* 0x000fe200078e0ab6 */
[----:B------:R-:W-:Y:S01]  /*1c50*/  IADD3 R11, PT, PT, R39, R11, RZ ;  /* 0x0000000b270b7210 */ /* 0x000fe20007ffe0ff */
[----:B------:R-:W-:-:S04]  /*1c60*/  IMAD R175, R169, R20, RZ ;  /* 0x00000014a9af7224 */ /* 0x000fc800078e02ff */
[----:B------:R-:W-:Y:S01]  /*1c70*/  IMAD.X R37, R8, 0x1, R11, P1 ;  /* 0x0000000108257824 */ /* 0x000fe200008e060b */
[----:B------:R-:W-:Y:S02]  /*1c80*/  SHF.L.U32 R11, R10, 0x6, RZ ;  /* 0x000000060a0b7819 */ /* 0x000fe400000006ff */
[----:B------:R-:W-:Y:S01]  /*1c90*/  SHF.R.S32.HI R8, RZ, 0x1f, R181 ;  /* 0x0000001fff087819 */ /* 0x000fe200000114b5 */
[----:B------:R-:W-:Y:S01]  /*1ca0*/  IMAD.WIDE.U32 R18, R20, R168, R36 ;  /* 0x000000a814127225 */ /* 0x000fe200078e0024 */
[----:B------:R-:W-:Y:S01]  /*1cb0*/  LOP3.LUT R5, R11, 0x1c0, RZ, 0xc0, !PT ;  /* 0x000001c00b057812 */ /* 0x000fe200078ec0ff */
[----:B------:R-:W-:Y:S02]  /*1cc0*/  BSSY.RECONVERGENT B0, `(.L_x_9692) ;  /* 0x0000031000007945 */ /* 0x000fe40003800200 */
[----:B------:R-:W-:Y:S02]  /*1cd0*/  IMAD.IADD R175, R19, 0x1, R175 ;  /* 0x0000000113af7824 */ /* 0x000fe400078e02af */
[----:B------:R-:W-:Y:S01]  /*1ce0*/  IMAD.MOV.U32 R21, RZ, RZ, RZ ;  /* 0x000000ffff157224 */ /* 0x000fe200078e00ff */
[----:B------:R-:W-:Y:S01]  /*1cf0*/  LOP3.LUT R11, R11, 0x200, RZ, 0xc0, !PT ;  /* 0x000002000b0b7812 */ /* 0x000fe200078ec0ff */
        /* <DEDUP_REMOVED lines=13> */
[----:B------:R-:W-:-:S03]  /*1dd0*/  LOP3.LUT R6, R13, 0x38, R10, 0xf8, !PT ;  /* 0x000000380d067812 */ /* 0x000fc600078ef80a */
[----:B------:R-:W-:Y:S01]  /*1de0*/  IMAD.X R13, RZ, RZ, R4, P0 ;  /* 0x000000ffff0d7224 */ /* 0x000fe200000e0604 */
[----:B------:R-:W-:Y:S01]  /*1df0*/  ISETP.GE.AND P0, PT, R20, R170, PT ;  /* 0x000000aa1400720c */ /* 0x000fe20003f06270 */
[----:B------:R-:W-:Y:S01]  /*1e00*/  IMAD R29, R23, R181, RZ ;  /* 0x000000b5171d7224 */ /* 0x000fe200078e02ff */
[----:B------:R-:W-:Y:S02]  /*1e10*/  SHF.R.U32.HI R4, RZ, 0x1, R10 ;  /* 0x00000001ff047819 */ /* 0x000fe4000001160a */
[----:B------:R-:W-:Y:S01]  /*1e20*/  LOP3.LUT R6, R6, 0x38, R7, 0x78, !PT ;  /* 0x0000003806067812 */ /* 0x000fe200078e7807 */
[----:B------:R-:W-:Y:S01]  /*1e30*/  IMAD R29, R22, R8, R29 ;  /* 0x00000008161d7224 */ /* 0x000fe200078e021d */
[----:B------:R-:W-:Y:S01]  /*1e40*/  LEA R174, P1, R18, R16, 0x1 ;  /* 0x0000001012ae7211 */ /* 0x000fe200078208ff */
[----:B------:R-:W-:Y:S01]  /*1e50*/  IMAD.WIDE.U32 R22, R181, R22, R12 ;  /* 0x00000016b5167225 */ /* 0x000fe200078e000c */
[----:B------:R-:W-:Y:S02]  /*1e60*/  LOP3.LUT R4, R5, 0x8, R4, 0xf8, !PT ;  /* 0x0000000805047812 */ /* 0x000fe400078ef804 */
[----:B------:R-:W-:Y:S01]  /*1e70*/  LOP3.LUT R6, R6, 0x1e00, R7, 0xf8, !PT ;  /* 0x00001e0006067812 */ /* 0x000fe200078ef807 */
[----:B------:R-:W-:Y:S01]  /*1e80*/  IMAD.IADD R29, R23, 0x1, R29 ;  /* 0x00000001171d7824 */ /* 0x000fe200078e021d */
[----:B------:R-:W-:-:S02]  /*1e90*/  LEA.HI.X R175, R18, R17, R175, 0x1, P1 ;  /* 0x0000001112af7211 */ /* 0x000fc400008f0caf */
[----:B------:R-:W-:Y:S02]  /*1ea0*/  SHF.R.U32.HI R0, RZ, 0x4, R10 ;  /* 0x00000004ff007819 */ /* 0x000fe4000001160a */
        /* <DEDUP_REMOVED lines=17> */
.L_x_9694:
[----:B------:R2:W-:Y:S02]  /*1fc0*/  STS.128 [R179], RZ ;  /* 0x000000ffb3007388 */ /* 0x0005e40000000c00 */
.L_x_9693:
[----:B------:R-:W-:Y:S05]  /*1fd0*/  BSYNC.RECONVERGENT B0 ;  /* 0x0000000000007941 */ /* 0x000fea0003800200 */
.L_x_9692:
[C---:B------:R-:W-:Y:S01]  /*1fe0*/  VIADD R17, R20.reuse, 0x10 ;  /* 0x0000001014117836 */ /* 0x040fe20000000000 */
[----:B------:R-:W-:Y:S01]  /*1ff0*/  IADD3 R15, PT, PT, R20, 0x20, RZ ;  /* 0x00000020140f7810 */ /* 0x000fe20007ffe0ff */
[----:B------:R-:W-:Y:S01]  /*2000*/  VIADD R178, R24, 0xffffffff ;  /* 0xffffffff18b27836 */ /* 0x000fe20000000000 */
[----:B------:R-:W-:Y:S01]  /*2010*/  BSSY.RECONVERGENT B0, `(.L_x_9695) ;  /* 0x000001a000007945 */ /* 0x000fe20003800200 */
[----:B-1----:R-:W-:Y:S01]  /*2020*/  VIADD R13, R20, 0x30 ;  /* 0x00000030140d7836 */ /* 0x002fe20000000000 */
        /* <DEDUP_REMOVED lines=24> */
.L_x_9696:
[----:B------:R-:W-:Y:S05]  /*21b0*/  BSYNC.RECONVERGENT B0 ;  /* 0x0000000000007941 */ /* 0x000fea0003800200 */
.L_x_9695:
        /* <DEDUP_REMOVED lines=19> */
.L_x_9698:
[----:B------:R-:W-:Y:S05]  /*22f0*/  BSYNC.RECONVERGENT B0 ;  /* 0x0000000000007941 */ /* 0x000fea0003800200 */
.L_x_9697:
        /* <DEDUP_REMOVED lines=18> */
.L_x_9700:
[----:B------:R-:W-:Y:S05]  /*2420*/  BSYNC.RECONVERGENT B0 ;  /* 0x0000000000007941 */ /* 0x000fea0003800200 */
.L_x_9699:
        /* <DEDUP_REMOVED lines=11> */
.L_x_9703:
[----:B------:R1:W-:Y:S02]  /*24e0*/  STS.128 [R179+0x2000], RZ ;  /* 0x002000ffb3007388 */ /* 0x0003e40000000c00 */
.L_x_9702:
[----:B------:R-:W-:Y:S05]  /*24f0*/  BSYNC.RECONVERGENT B0 ;  /* 0x0000000000007941 */ /* 0x000fea0003800200 */
.L_x_9701:
        /* <DEDUP_REMOVED lines=23> */
.L_x_9705:
[----:B------:R-:W-:Y:S05]  /*2670*/  BSYNC.RECONVERGENT B0 ;  /* 0x0000000000007941 */ /* 0x000fea0003800200 */
.L_x_9704:
        /* <DEDUP_REMOVED lines=12> */
.L_x_9707:
[----:B------:R-:W-:Y:S05]  /*2740*/  BSYNC.RECONVERGENT B0 ;  /* 0x0000000000007941 */ /* 0x000fea0003800200 */
.L_x_9706:
        /* <DEDUP_REMOVED lines=11> */
.L_x_9709:
[----:B------:R-:W-:Y:S05]  /*2800*/  BSYNC.RECONVERGENT B0 ;  /* 0x0000000000007941 */ /* 0x000fea0003800200 */
.L_x_9708:
        /* <DEDUP_REMOVED lines=14> */
.L_x_9711:
[----:B------:R-:W-:Y:S05]  /*28f0*/  BSYNC.RECONVERGENT B0 ;  /* 0x0000000000007941 */ /* 0x000fea0003800200 */
.L_x_9710:
        /* <DEDUP_REMOVED lines=11> */
.L_x_9713:
[----:B------:R-:W-:Y:S05]  /*29b0*/  BSYNC.RECONVERGENT B0 ;  /* 0x0000000000007941 */ /* 0x000fea0003800200 */
.L_x_9712:
        /* <DEDUP_REMOVED lines=14> */
.L_x_9715:
[----:B------:R-:W-:Y:S05]  /*2aa0*/  BSYNC.RECONVERGENT B0 ;  /* 0x0000000000007941 */ /* 0x000fea0003800200 */
.L_x_9714:
        /* <DEDUP_REMOVED lines=12> */
.L_x_9717:
[----:B------:R-:W-:Y:S05]  /*2b70*/  BSYNC.RECONVERGENT B0 ;  /* 0x0000000000007941 */ /* 0x000fea0003800200 */
.L_x_9716:
        /* <DEDUP_REMOVED lines=15> */
.L_x_9720:
[----:B------:R1:W-:Y:S01]  /*2c70*/  STS.128 [R179+0x6000], RZ ;  /* 0x006000ffb3007388 */ /* 0x0003e20000000c00 */
[----:B------:R-:W-:Y:S05]  /*2c80*/  BRA `(.L_x_9721) ;  /* 0x0000000000047947 */ /* 0x000fea0003800000 */
.L_x_9719:
[----:B------:R1:W-:Y:S02]  /*2c90*/  STS.128 [R179+0x6000], RZ ;  /* 0x006000ffb3007388 */ /* 0x0003e40000000c00 */
.L_x_9721:
[----:B------:R-:W-:Y:S05]  /*2ca0*/  BSYNC.RECONVERGENT B0 ;  /* 0x0000000000007941 */ /* 0x000fea0003800200 */
.L_x_9718:
        /* <DEDUP_REMOVED lines=19> */
.L_x_9723:
[----:B------:R-:W-:Y:S05]  /*2de0*/  BSYNC.RECONVERGENT B0 ;  /* 0x0000000000007941 */ /* 0x000fea0003800200 */
.L_x_9722:
[----:B------:R1:W-:Y:S01]  /*2df0*/  @P6 STS.128 [R179+0x7000], RZ ;  /* 0x007000ffb3006388 */ /* 0x0003e20000000c00 */
        /* <DEDUP_REMOVED lines=11> */
.L_x_9725:
[----:B------:R-:W-:Y:S05]  /*2eb0*/  BSYNC.RECONVERGENT B0 ;  /* 0x0000000000007941 */ /* 0x000fea0003800200 */
.L_x_9724:
        /* <DEDUP_REMOVED lines=12> */
.L_x_9727:
[----:B------:R-:W-:Y:S05]  /*2f80*/  BSYNC.RECONVERGENT B0 ;  /* 0x0000000000007941 */ /* 0x000fea0003800200 */
.L_x_9726:
        /* <DEDUP_REMOVED lines=15> */
.L_x_9729:
[----:B------:R-:W-:Y:S05]  /*3080*/  BSYNC.RECONVERGENT B0 ;  /* 0x0000000000007941 */ /* 0x000fea0003800200 */
.L_x_9728:
        /* <DEDUP_REMOVED lines=12> */
.L_x_9731:
[----:B------:R-:W-:Y:S05]  /*3150*/  BSYNC.RECONVERGENT B0 ;  /* 0x0000000000007941 */ /* 0x000fea0003800200 */
.L_x_9730:
        /* <DEDUP_REMOVED lines=15> */
.L_x_9733:
[----:B------:R-:W-:Y:S05]  /*3250*/  BSYNC.RECONVERGENT B0 ;  /* 0x0000000000007941 */ /* 0x000fea0003800200 */
.L_x_9732:
        /* <DEDUP_REMOVED lines=13> */
.L_x_9735:
[----:B------:R-:W-:Y:S05]  /*3330*/  BSYNC.RECONVERGENT B0 ;  /* 0x0000000000007941 */ /* 0x000fea0003800200 */
.L_x_9734:
[----:B------:R-:W5:Y:S01]  /*3340*/  LD.E R8, desc[UR4][R2.64+0x18c] ;  /* 0x00018c0402087980 */ /* 0x000f62000c101900 */
[----:B------:R-:W-:Y:S01]  /*3350*/  LOP3.LUT R14, R5, 0x8, R10, 0x78, !PT ;  /* 0x00000008050e7812 */ /* 0x000fe200078e780a */
[C---:B-1----:R-:W-:Y:S01]  /*3360*/  IMAD.SHL.U32 R12, R10.reuse, 0x20, RZ ;  /* 0x000000200a0c7824 */ /* 0x042fe200078e00ff */
[----:B------:R-:W-:Y:S01]  /*3370*/  R2P PR, R10, 0x6 ;  /* 0x000000060a007804 */ /* 0x000fe20000000000 */
[----:B------:R-:W-:Y:S01]  /*3380*/  IMAD.SHL.U32 R0, R0, 0x400, RZ ;  /* 0x0000040000007824 */ /* 0x000fe200078e00ff */
[----:B------:R-:W-:Y:S01]  /*3390*/  LOP3.LUT R14, R14, 0x38, R7, 0x78, !PT ;  /* 0x000000380e0e7812 */ /* 0x000fe200078e7807 */
[----:B------:R-:W-:Y:S01]  /*33a0*/  IMAD.SHL.U32 R10, R10, 0x2, RZ ;  /* 0x000000020a0a7824 */ /* 0x000fe200078e00ff */
[----:B------:R-:W-:Y:S01]  /*33b0*/  LOP3.LUT R5, R11, 0x7c00, R12, 0xf8, !PT ;  /* 0x00007c000b057812 */ /* 0x000fe200078ef80c */
[----:B------:R-:W0:Y:S01]  /*33c0*/  LDGDEPBAR ;  /* 0x00000000000079af */ /* 0x000e220000000000 */
[----:B------:R-:W-:Y:S01]  /*33d0*/  LOP3.LUT R7, R0, 0x400, RZ, 0xc0, !PT ;  /* 0x0000040000077812 */ /* 0x000fe200078ec0ff */
[----:B------:R-:W-:Y:S02]  /*33e0*/  BSSY.RECONVERGENT B1, `(.L_x_9736) ;  /* 0x0000205000017945 */ /* 0x000fe40003800200 */
[----:B------:R-:W-:-:S02]  /*33f0*/  IMAD.IADD R0, R4, 0x1, R5 ;  /* 0x0000000104007824 */ /* 0x000fc400078e0205 */
[----:B------:R-:W-:Y:S02]  /*3400*/  IMAD R164, R14, 0x2, R7 ;  /* 0x000000020ea47824 */ /* 0x000fe400078e0207 */
[----:B------:R-:W-:Y:S02]  /*3410*/  IMAD R165, R0, 0x2, R9 ;  /* 0x0000000200a57824 */ /* 0x000fe400078e0209 */
[----:B------:R-:W-:Y:S02]  /*3420*/  IMAD.IADD R164, R9, 0x1, R164 ;  /* 0x0000000109a47824 */ /* 0x000fe400078e02a4 */
[----:B------:R-:W-:Y:S01]  /*3430*/  IMAD.MOV.U32 R5, RZ, RZ, 0x20 ;  /* 0x00000020ff057424 */ /* 0x000fe200078e00ff */
[----:B------:R-:W-:Y:S01]  /*3440*/  LDSM.16.M88.4 R64, [R165] ;  /* 0x00000000a540783b */ /* 0x000fe20000000200 */
[----:B------:R-:W-:-:S03]  /*3450*/  IMAD.MOV.U32 R7, RZ, RZ, 0x40 ;  /* 0x00000040ff077424 */ /* 0x000fc600078e00ff */
[----:B------:R-:W1:Y:S01]  /*3460*/  LDSM.16.M88.4 R12, [R164+0x2000] ;  /* 0x00200000a40c783b */ /* 0x000e620000000200 */
[----:B------:R-:W-:Y:S02]  /*3470*/  SEL R5, R5, 0xffffffe0, !P1 ;  /* 0xffffffe005057807 */ /* 0x000fe40004800000 */
[----:B------:R-:W-:Y:S01]  /*3480*/  SEL R7, R7, 0xffffffc0, !P2 ;  /* 0xffffffc007077807 */ /* 0x000fe20005000000 */
[----:B------:R-:W2:Y:S02]  /*3490*/  LDSM.16.M88.4 R16, [R164+0x2800] ;  /* 0x00280000a410783b */ /* 0x000ea40000000200 */
[C-C-:B------:R-:W-:Y:S01]  /*34a0*/  IMAD.IADD R163, R165.reuse, 0x1, R5.reuse ;  /* 0x00000001a5a37824 */ /* 0x140fe200078e0205 */
[C---:B------:R-:W-:Y:S01]  /*34b0*/  IADD3 R158, PT, PT, R164.reuse, R7, RZ ;  /* 0x00000007a49e7210 */ /* 0x040fe20007ffe0ff */
[----:B------:R-:W-:Y:S01]  /*34c0*/  IMAD.IADD R159, R164, 0x1, R5 ;  /* 0x00000001a49f7824 */ /* 0x000fe200078e0205 */
[----:B------:R-:W-:Y:S01]  /*34d0*/  LDSM.16.M88.4 R52, [R164+0x3000] ;  /* 0x00300000a434783b */ /* 0x000fe20000000200 */
[----:B------:R-:W-:-:S02]  /*34e0*/  IMAD.IADD R162, R165, 0x1, R7 ;  /* 0x00000001a5a27824 */ /* 0x000fc400078e0207 */
[C---:B------:R-:W-:Y:S01]  /*34f0*/  IMAD.IADD R157, R5.reuse, 0x1, R158 ;  /* 0x00000001059d7824 */ /* 0x040fe200078e029e */
[----:B------:R-:W-:Y:S01]  /*3500*/  LDSM.16.M88.4 R60, [R163] ;  /* 0x00000000a33c783b */ /* 0x000fe20000000200 */
[----:B------:R-:W-:-:S03]  /*3510*/  IMAD.IADD R161, R5, 0x1, R162 ;  /* 0x0000000105a17824 */ /* 0x000fc600078e02a2 */
[----:B------:R-:W3:Y:S04]  /*3520*/  LDSM.16.M88.4 R36, [R159+0x2000] ;  /* 0x002000009f24783b */ /* 0x000ee80000000200 */
[----:B------:R-:W-:Y:S04]  /*3530*/  LDSM.16.M88.4 R44, [R162] ;  /* 0x00000000a22c783b */ /* 0x000fe80000000200 */
[----:B------:R-:W-:Y:S04]  /*3540*/  LDSM.16.M88.4 R28, [R158+0x2000] ;  /* 0x002000009e1c783b */ /* 0x000fe80000000200 */
[----:B------:R-:W4:Y:S04]  /*3550*/  LDSM.16.M88.4 R76, [R159+0x2800] ;  /* 0x002800009f4c783b */ /* 0x000f280000000200 */
[----:B------:R-:W4:Y:S04]  /*3560*/  LDSM.16.M88.4 R48, [R158+0x2800] ;  /* 0x002800009e30783b */ /* 0x000f280000000200 */
[----:B------:R-:W-:Y:S01]  /*3570*/  LDSM.16.M88.4 R32, [R161] ;  /* 0x00000000a120783b */ /* 0x000fe20000000200 */
[C---:B-1----:R-:W-:Y:S03]  /*3580*/  HMMA.16816.F32.BF16 R40, R64.reuse, R12, RZ ;  /* 0x0000000c4028723c */ /* 0x042fe600000418ff */
[----:B------:R-:W1:Y:S04]  /*3590*/  LDSM.16.M88.4 R56, [R157+0x2000] ;  /* 0x002000009d38783b */ /* 0x000e680000000200 */
[----:B------:R-:W-:Y:S01]  /*35a0*/  LDSM.16.M88.4 R72, [R159+0x3000] ;  /* 0x003000009f48783b */ /* 0x000fe20000000200 */
[C---:B------:R-:W-:Y:S03]  /*35b0*/  HMMA.16816.F32.BF16 R12, R64.reuse, R14, RZ ;  /* 0x0000000e400c723c */ /* 0x040fe600000418ff */
[----:B------:R-:W-:Y:S05]  /*35c0*/  LDSM.16.M88.4 R68, [R164+0x3800] ;  /* 0x00380000a444783b */ /* 0x000fea0000000200 */
[----:B--2---:R-:W-:Y:S08]  /*35d0*/  HMMA.16816.F32.BF16 R20, R64, R16, RZ ;  /* 0x000000104014723c */ /* 0x004ff000000418ff */
[C---:B---3--:R-:W-:Y:S08]  /*35e0*/  HMMA.16816.F32.BF16 R40, R60.reuse, R36, R40 ;  /* 0x000000243c28723c */ /* 0x048ff00000041828 */
[C---:B------:R-:W-:Y:S08]  /*35f0*/  HMMA.16816.F32.BF16 R12, R60.reuse, R38, R12 ;  /* 0x000000263c0c723c */ /* 0x040ff0000004180c */
[----:B----4-:R-:W-:Y:S08]  /*3600*/  HMMA.16816.F32.BF16 R20, R60, R76, R20 ;  /* 0x0000004c3c14723c */ /* 0x010ff00000041814 */
[C---:B------:R-:W-:Y:S08]  /*3610*/  HMMA.16816.F32.BF16 R40, R44.reuse, R28, R40 ;  /* 0x0000001c2c28723c */ /* 0x040ff00000041828 */
[C---:B------:R-:W-:Y:S01]  /*3620*/  HMMA.16816.F32.BF16 R12, R44.reuse, R30, R12 ;  /* 0x0000001e2c0c723c */ /* 0x040fe2000004180c */
[----:B------:R-:W2:Y:S07]  /*3630*/  LDSM.16.M88.4 R28, [R157+0x2800] ;  /* 0x002800009d1c783b */ /* 0x000eae0000000200 */
[----:B------:R-:W-:Y:S08]  /*3640*/  HMMA.16816.F32.BF16 R20, R44, R48, R20 ;  /* 0x000000302c14723c */ /* 0x000ff00000041814 */
[----:B------:R-:W-:Y:S08]  /*3650*/  HMMA.16816.F32.BF16 R16, R64, R18, RZ ;  /* 0x000000124010723c */ /* 0x000ff000000418ff */
[C---:B-1----:R-:W-:Y:S08]  /*3660*/  HMMA.16816.F32.BF16 R40, R32.reuse, R56, R40 ;  /* 0x000000382028723c */ /* 0x042ff00000041828 */
[----:B------:R-:W-:Y:S01]  /*3670*/  HMMA.16816.F32.BF16 R12, R32, R58, R12 ;  /* 0x0000003a200c723c */ /* 0x000fe2000004180c */
[----:B------:R-:W1:Y:S07]  /*3680*/  LDSM.16.M88.4 R56, [R159+0x3800] ;  /* 0x003800009f38783b */ /* 0x000e6e0000000200 */
[----:B------:R-:W-:Y:S08]  /*3690*/  HMMA.16816.F32.BF16 R16, R60, R78, R16 ;  /* 0x0000004e3c10723c */ /* 0x000ff00000041810 */
[----:B--2---:R-:W-:Y:S08]  /*36a0*/  HMMA.16816.F32.BF16 R20, R32, R28, R20 ;  /* 0x0000001c2014723c */ /* 0x004ff00000041814 */
        /* <DEDUP_REMOVED lines=13> */
[-C--:B-----5:R-:W-:Y:S01]  /*3780*/  FMUL.FTZ R0, R40, R8.reuse ;  /* 0x0000000828007220 */ /* 0x0a0fe20000410000 */
        /* <DEDUP_REMOVED lines=29> */
[----:B------:R-:W5:Y:S05]  /*3960*/  MUFU.TANH R83, R83 ;  /* 0x0000005300537308 */ /* 0x000f6a0000002400 */
[----:B--2---:R-:W-:Y:S03]  /*3970*/  HMMA.16816.F32.BF16 R48, R44, R20, R48 ;  /* 0x000000142c30723c */ /* 0x004fe60000041830 */
[----:B------:R-:W-:Y:S05]  /*3980*/  MUFU.TANH R86, R86 ;  /* 0x0000005600567308 */ /* 0x000fea0000002400 */
[----:B------:R-:W-:Y:S01]  /*3990*/  HMMA.16816.F32.BF16 R72, R32, R54, R72 ;  /* 0x000000362048723c */ /* 0x000fe20000041848 */
[----:B------:R-:W2:Y:S02]  /*39a0*/  LDSM.16.M88.4 R52, [R164+0x4800] ;  /* 0x00480000a434783b */ /* 0x000ea40000000200 */
[----:B------:R-:W-:Y:S01]  /*39b0*/  MUFU.TANH R85, R85 ;  /* 0x0000005500557308 */ /* 0x000fe20000002400 */
        /* <DEDUP_REMOVED lines=26> */
[C---:B--2---:R-:W-:Y:S03]  /*3b60*/  HMMA.16816.F32.BF16 R36, R64.reuse, R52, RZ ;  /* 0x000000344024723c */ /* 0x044fe600000418ff */
[----:B------:R2:W-:Y:S05]  /*3b70*/  MUFU.TANH R127, R48 ;  /* 0x00000030007f7308 */ /* 0x0005ea0000002400 */
[----:B------:R-:W-:Y:S03]  /*3b80*/  HMMA.16816.F32.BF16 R52, R64, R54, RZ ;  /* 0x000000364034723c */ /* 0x000fe600000418ff */
[----:B------:R-:W-:Y:S05]  /*3b90*/  MUFU.TANH R98, R74 ;  /* 0x0000004a00627308 */ /* 0x000fea0000002400 */
[----:B------:R-:W-:Y:S01]  /*3ba0*/  HMMA.16816.F32.BF16 R68, R32, R42, R68 ;  /* 0x0000002a2044723c */ /* 0x000fe20000041844 */
[----:B------:R-:W-:Y:S02]  /*3bb0*/  LDSM.16.M88.4 R40, [R164+0x5000] ;  /* 0x00500000a428783b */ /* 0x000fe40000000200 */
[----:B------:R4:W-:Y:S02]  /*3bc0*/  MUFU.TANH R99, R75 ;  /* 0x0000004b00637308 */ /* 0x0009e40000002400 */
[----:B--2---:R-:W2:Y:S03]  /*3bd0*/  LDSM.16.M88.4 R48, [R158+0x4800] ;  /* 0x004800009e30783b */ /* 0x004ea60000000200 */
[C---:B------:R-:W-:Y:S03]  /*3be0*/  HMMA.16816.F32.BF16 R16, R44.reuse, R56, R16 ;  /* 0x000000382c10723c */ /* 0x040fe60000041810 */
[----:B------:R-:W-:Y:S05]  /*3bf0*/  MUFU.TANH R87, R87 ;  /* 0x0000005700577308 */ /* 0x000fea0000002400 */
[----:B------:R-:W-:Y:S03]  /*3c00*/  HMMA.16816.F32.BF16 R12, R44, R58, R12 ;  /* 0x0000003a2c0c723c */ /* 0x000fe6000004180c */
[----:B------:R-:W5:Y:S01]  /*3c10*/  MUFU.TANH R90, R90 ;  /* 0x0000005a005a7308 */ /* 0x000f620000002400 */
        /* <DEDUP_REMOVED lines=11> */
[----:B------:R-:W4:Y:S06]  /*3cd0*/  MUFU.TANH R78, R78 ;  /* 0x0000004e004e7308 */ /* 0x000f2c0000002400 */
[----:B--2---:R-:W-:Y:S02]  /*3ce0*/  HMMA.16816.F32.BF16 R36, R44, R48, R36 ;  /* 0x000000302c24723c */ /* 0x004fe40000041824 */
[----:B------:R-:W-:Y:S06]  /*3cf0*/  MUFU.TANH R89, R89 ;  /* 0x0000005900597308 */ /* 0x000fec0000002400 */
[----:B------:R-:W-:Y:S01]  /*3d00*/  HMMA.16816.F32.BF16 R12, R32, R22, R12 ;  /* 0x00000016200c723c */ /* 0x000fe2000004180c */
[----:B------:R-:W2:Y:S01]  /*3d10*/  LDSM.16.M88.4 R20, [R158+0x5000] ;  /* 0x005000009e14783b */ /* 0x000ea20000000200 */
[----:B------:R-:W4:Y:S01]  /*3d20*/  MUFU.TANH R91, R91 ;  /* 0x0000005b005b7308 */ /* 0x000f220000002400 */
[-C--:B------:R-:W-:Y:S01]  /*3d30*/  FMUL.FTZ R143, R16, R8.reuse ;  /* 0x00000008108f7220 */ /* 0x080fe20000410000 */
[-C--:B------:R-:W-:Y:S01]  /*3d40*/  FMUL.FTZ R141, R17, R8.reuse ;  /* 0x00000008118d7220 */ /* 0x080fe20000410000 */
[-C--:B------:R-:W-:Y:S01]  /*3d50*/  FMUL.FTZ R151, R18, R8.reuse ;  /* 0x0000000812977220 */ /* 0x080fe20000410000 */
[----:B------:R-:W-:-:S02]  /*3d60*/  FMUL.FTZ R149, R19, R8 ;  /* 0x0000000813957220 */ /* 0x000fc40000410000 */
[----:B------:R-:W-:Y:S01]  /*3d70*/  HMMA.16816.F32.BF16 R56, R64, R40, RZ ;  /* 0x000000284038723c */ /* 0x000fe200000418ff */
[----:B------:R-:W3:Y:S01]  /*3d80*/  LDSM.16.M88.4 R16, [R164+0x5800] ;  /* 0x00580000a410783b */ /* 0x000ee20000000200 */
[----:B------:R-:W-:Y:S06]  /*3d90*/  MUFU.TANH R129, R68 ;  /* 0x0000004400817308 */ /* 0x000fec0000002400 */
[----:B------:R-:W-:Y:S02]  /*3da0*/  HMMA.16816.F32.BF16 R52, R44, R50, R52 ;  /* 0x000000322c34723c */ /* 0x000fe40000041834 */
[----:B------:R-:W4:Y:S01]  /*3db0*/  MUFU.TANH R187, R70 ;  /* 0x0000004600bb7308 */ /* 0x000f220000002400 */
[-C--:B------:R-:W-:Y:S01]  /*3dc0*/  FMUL.FTZ R139, R12, R8.reuse ;  /* 0x000000080c8b7220 */ /* 0x080fe20000410000 */
[-C--:B------:R-:W-:Y:S01]  /*3dd0*/  FMUL.FTZ R137, R13, R8.reuse ;  /* 0x000000080d897220 */ /* 0x080fe20000410000 */
[-C--:B------:R-:W-:Y:S01]  /*3de0*/  FMUL.FTZ R147, R14, R8.reuse ;  /* 0x000000080e937220 */ /* 0x080fe20000410000 */
[----:B------:R-:W-:-:S02]  /*3df0*/  FMUL.FTZ R145, R15, R8 ;  /* 0x000000080f917220 */ /* 0x000fc40000410000 */
[----:B-1----:R-:W-:Y:S01]  /*3e00*/  HMMA.16816.F32.BF16 R36, R32, R28, R36 ;  /* 0x0000001c2024723c */ /* 0x002fe20000041824 */
[----:B------:R-:W1:Y:S01]  /*3e10*/  LDSM.16.M88.4 R12, [R157+0x5000] ;  /* 0x005000009d0c783b */ /* 0x000e620000000200 */
[----:B------:R-:W4:Y:S06]  /*3e20*/  MUFU.TANH R155, R69 ;  /* 0x00000045009b7308 */ /* 0x000f2c0000002400 */
[----:B------:R-:W-:Y:S02]  /*3e30*/  HMMA.16816.F32.BF16 R56, R60, R72, R56 ;  /* 0x000000483c38723c */ /* 0x000fe40000041838 */
[----:B------:R-:W-:Y:S06]  /*3e40*/  MUFU.TANH R143, R143 ;  /* 0x0000008f008f7308 */ /* 0x000fec0000002400 */
[----:B------:R-:W-:Y:S02]  /*3e50*/  HMMA.16816.F32.BF16 R40, R64, R42, RZ ;  /* 0x0000002a4028723c */ /* 0x000fe400000418ff */
[----:B------:R-:W4:Y:S01]  /*3e60*/  MUFU.TANH R151, R151 ;  /* 0x0000009700977308 */ /* 0x000f220000002400 */
[-C--:B------:R-:W-:Y:S01]  /*3e70*/  FMUL.FTZ R36, R36, R8.reuse ;  /* 0x0000000824247220 */ /* 0x080fe20000410000 */
[-C--:B------:R-:W-:Y:S01]  /*3e80*/  FMUL.FTZ R121, R37, R8.reuse ;  /* 0x0000000825797220 */ /* 0x080fe20000410000 */
[-C--:B------:R-:W-:Y:S01]  /*3e90*/  FMUL.FTZ R131, R38, R8.reuse ;  /* 0x0000000826837220 */ /* 0x080fe20000410000 */
[----:B------:R-:W-:-:S02]  /*3ea0*/  FMUL.FTZ R125, R39, R8 ;  /* 0x00000008277d7220 */ /* 0x000fc40000410000 */
[----:B------:R-:W-:Y:S02]  /*3eb0*/  HMMA.16816.F32.BF16 R52, R32, R30, R52 ;  /* 0x0000001e2034723c */ /* 0x000fe40000041834 */
[----:B------:R5:W-:Y:S06]  /*3ec0*/  MUFU.TANH R123, R36 ;  /* 0x00000024007b7308 */ /* 0x000bec0000002400 */
[----:B--2---:R-:W-:Y:S01]  /*3ed0*/  HMMA.16816.F32.BF16 R56, R44, R20, R56 ;  /* 0x000000142c38723c */ /* 0x004fe20000041838 */
[----:B------:R-:W-:Y:S01]  /*3ee0*/  LOP3.LUT R21, R10, 0x6, RZ, 0xc0, !PT ;  /* 0x000000060a157812 */ /* 0x000fe200078ec0ff */
[----:B------:R-:W-:Y:S04]  /*3ef0*/  MUFU.TANH R141, R141 ;  /* 0x0000008d008d7308 */ /* 0x000fe80000002400 */
[----:B------:R-:W-:-:S02]  /*3f00*/  IMAD.IADD R10, R186, 0x1, R21 ;  /* 0x00000001ba0a7824 */ /* 0x000fc400078e0215 */
[----:B------:R-:W-:Y:S02]  /*3f10*/  HMMA.16816.F32.BF16 R40, R60, R74, R40 ;  /* 0x0000004a3c28723c */ /* 0x000fe40000041828 */
[C---:B------:R-:W-:Y:S02]  /*3f20*/  VIADD R50, R10.reuse, 0x1 ;  /* 0x000000010a327836 */ /* 0x040fe40000000000 */
[-C--:B------:R-:W-:Y:S01]  /*3f30*/  FMUL.FTZ R53, R53, R8.reuse ;  /* 0x0000000835357220 */ /* 0x080fe20000410000 */
[----:B-----5:R-:W2:Y:S01]  /*3f40*/  LDSM.16.M88.4 R36, [R159+0x5800] ;  /* 0x005800009f24783b */ /* 0x020ea20000000200 */
[C---:B------:R-:W-:Y:S01]  /*3f50*/  VIADD R48, R10.reuse, 0x8 ;  /* 0x000000080a307836 */ /* 0x040fe20000000000 */
[-C--:B------:R-:W-:Y:S01]  /*3f60*/  ISETP.GE.AND P4, PT, R10, R25.reuse, PT ;  /* 0x000000190a00720c */ /* 0x080fe20003f86270 */
[----:B------:R5:W-:Y:S01]  /*3f70*/  MUFU.TANH R113, R53 ;  /* 0x0000003500717308 */ /* 0x000be20000002400 */
[-C--:B------:R-:W-:Y:S01]  /*3f80*/  ISETP.GE.AND P3, PT, R50, R25.reuse, PT ;  /* 0x000000193200720c */ /* 0x080fe20003f66270 */
[----:B---3--:R-:W-:Y:S01]  /*3f90*/  HMMA.16816.F32.BF16 R28, R64, R16, RZ ;  /* 0x00000010401c723c */ /* 0x008fe200000418ff */
[-C--:B------:R-:W-:Y:S01]  /*3fa0*/  ISETP.GE.AND P2, PT, R48, R25.reuse, PT ;  /* 0x000000193000720c */ /* 0x080fe20003f46270 */
[----:B------:R-:W-:Y:S01]  /*3fb0*/  VIADD R20, R10, 0x9 ;  /* 0x000000090a147836 */ /* 0x000fe20000000000 */
[----:B------:R-:W3:Y:S01]  /*3fc0*/  LDSM.16.M88.4 R48, [R158+0x5800] ;  /* 0x005800009e30783b */ /* 0x000ee20000000200 */
[----:B------:R-:W-:Y:S01]  /*3fd0*/  FSEL R77, R77, -INF , !P4 ;  /* 0xff8000004d4d7808 */ /* 0x000fe20006000000 */
[-C--:B------:R-:W-:Y:S01]  /*3fe0*/  FMUL.FTZ R115, R55, R8.reuse ;  /* 0x0000000837737220 */ /* 0x080fe20000410000 */
[----:B------:R-:W-:Y:S01]  /*3ff0*/  FSEL R82, R82, -INF , !P2 ;  /* 0xff80000052527808 */ /* 0x000fe20005000000 */
[----:B------:R-:W3:Y:S01]  /*4000*/  MUFU.TANH R149, R149 ;  /* 0x0000009500957308 */ /* 0x000ee20000002400 */
[----:B-1----:R-:W-:Y:S01]  /*4010*/  HMMA.16816.F32.BF16 R56, R32, R12, R56 ;  /* 0x0000000c2038723c */ /* 0x002fe20000041838 */
[----:B------:R-:W-:Y:S01]  /*4020*/  IADD3 R12, PT, PT, R10, 0x18, RZ ;  /* 0x000000180a0c7810 */ /* 0x000fe20007ffe0ff */
[-C--:B------:R-:W-:Y:S01]  /*4030*/  FMUL.FTZ R52, R52, R8.reuse ;  /* 0x0000000834347220 */ /* 0x080fe20000410000 */
[----:B------:R-:W-:Y:S01]  /*4040*/  FSEL R79, R79, -INF , !P2 ;  /* 0xff8000004f4f7808 */ /* 0x000fe20005000000 */
[-C--:B------:R-:W-:Y:S01]  /*4050*/  FMUL.FTZ R54, R54, R8.reuse ;  /* 0x0000000836367220 */ /* 0x080fe20000410000 */
[-C--:B------:R-:W-:Y:S01]  /*4060*/  ISETP.GE.AND P5, PT, R12, R25.reuse, PT ;  /* 0x000000190c00720c */ /* 0x080fe20003fa6270 */
[----:B------:R-:W-:Y:S01]  /*4070*/  VIADD R12, R10, 0x19 ;  /* 0x000000190a0c7836 */ /* 0x000fe20000000000 */
[-C--:B------:R-:W-:Y:S01]  /*4080*/  ISETP.GE.AND P1, PT, R20, R25.reuse, PT ;  /* 0x000000191400720c */ /* 0x080fe20003f26270 */
[----:B------:R-:W-:Y:S01]  /*4090*/  HMMA.16816.F32.BF16 R40, R44, R22, R40 ;  /* 0x000000162c28723c */ /* 0x000fe20000041828 */
[----:B-----5:R-:W-:Y:S01]  /*40a0*/  FSEL R53, R0, -INF , !P4 ;  /* 0xff80000000357808 */ /* 0x020fe20006000000 */
[----:B------:R-:W-:Y:S01]  /*40b0*/  VIADD R20, R10, 0x11 ;  /* 0x000000110a147836 */ /* 0x000fe20000000000 */
[-C--:B------:R-:W-:Y:S01]  /*40c0*/  ISETP.GE.AND P4, PT, R12, R25.reuse, PT ;  /* 0x000000190c00720c */ /* 0x080fe20003f86270 */
[C---:B------:R-:W-:Y:S01]  /*40d0*/  VIADD R12, R10.reuse, 0x21 ;  /* 0x000000210a0c7836 */ /* 0x040fe20000000000 */
[----:B------:R-:W-:Y:S01]  /*40e0*/  FSEL R203, R83, -INF , !P1 ;  /* 0xff80000053cb7808 */ /* 0x000fe20004800000 */
[----:B------:R-:W-:Y:S01]  /*40f0*/  VIADD R0, R10, 0x20 ;  /* 0x000000200a007836 */ /* 0x000fe20000000000 */
[----:B------:R-:W-:Y:S01]  /*4100*/  FSEL R71, R80, -INF , !P1 ;  /* 0xff80000050477808 */ /* 0x000fe20004800000 */
[----:B------:R-:W-:Y:S01]  /*4110*/  HMMA.16816.F32.BF16 R16, R64, R18, RZ ;  /* 0x000000124010723c */ /* 0x000fe200000418ff */
[-C--:B------:R-:W-:Y:S01]  /*4120*/  ISETP.GE.AND P2, PT, R12, R25.reuse, PT ;  /* 0x000000190c00720c */ /* 0x080fe20003f46270 */
[----:B------:R-:W-:Y:S01]  /*4130*/  VIADD R12, R10, 0x28 ;  /* 0x000000280a0c7836 */ /* 0x000fe20000000000 */
[-C--:B------:R-:W-:Y:S01]  /*4140*/  ISETP.GE.AND P6, PT, R20, R25.reuse, PT ;  /* 0x000000191400720c */ /* 0x080fe20003fc6270 */
[----:B------:R-:W-:Y:S01]  /*4150*/  VIADD R64, R10, 0x10 ;  /* 0x000000100a407836 */ /* 0x000fe20000000000 */
[----:B------:R-:W-:Y:S01]  /*4160*/  FSEL R13, R90, -INF , !P5 ;  /* 0xff8000005a0d7808 */ /* 0x000fe20006800000 */
[----:B------:R-:W1:Y:S01]  /*4170*/  LDSM.16.M88.4 R20, [R157+0x5800] ;  /* 0x005800009d14783b */ /* 0x000e620000000200 */
[-C--:B------:R-:W-:Y:S01]  /*4180*/  ISETP.GE.AND P1, PT, R12, R25.reuse, PT ;  /* 0x000000190c00720c */ /* 0x080fe20003f26270 */
[----:B------:R-:W-:Y:S01]  /*4190*/  VIADD R12, R10, 0x29 ;  /* 0x000000290a0c7836 */ /* 0x000fe20000000000 */
[-C--:B------:R-:W-:Y:S01]  /*41a0*/  ISETP.GE.AND P0, PT, R64, R25.reuse, PT ;  /* 0x000000194000720c */ /* 0x080fe20003f06270 */
[----:B------:R-:W-:Y:S01]  /*41b0*/  MUFU.TANH R139, R139 ;  /* 0x0000008b008b7308 */ /* 0x000fe20000002400 */
[----:B--2---:R-:W-:Y:S01]  /*41c0*/  HMMA.16816.F32.BF16 R28, R60, R36, R28 ;  /* 0x000000243c1c723c */ /* 0x004fe2000004181c */
[----:B------:R-:W-:Y:S01]  /*41d0*/  FSEL R73, R85, -INF , !P6 ;  /* 0xff80000055497808 */ /* 0x000fe20007000000 */
[-C--:B------:R-:W-:Y:S01]  /*41e0*/  FMUL.FTZ R59, R59, R8.reuse ;  /* 0x000000083b3b7220 */ /* 0x080fe20000410000 */
[----:B------:R-:W-:Y:S01]  /*41f0*/  FSEL R75, R84, -INF , !P0 ;  /* 0xff800000544b7808 */ /* 0x000fe20004000000 */
[-C--:B------:R-:W-:Y:S01]  /*4200*/  FMUL.FTZ R56, R56, R8.reuse ;  /* 0x0000000838387220 */ /* 0x080fe20000410000 */
[----:B------:R-:W-:Y:S01]  /*4210*/  FSEL R83, R88, -INF , !P5 ;  /* 0xff80000058537808 */ /* 0x000fe20006800000 */
[----:B------:R-:W-:Y:S01]  /*4220*/  FMUL.FTZ R58, R58, R8 ;  /* 0x000000083a3a7220 */ /* 0x000fe20000410000 */
[----:B----4-:R-:W-:Y:S01]  /*4230*/  FSEL R55, R78, -INF , !P3 ;  /* 0xff8000004e377808 */ /* 0x010fe20005800000 */
[----:B------:R-:W-:Y:S01]  /*4240*/  HMMA.16816.F32.BF16 R40, R32, R14, R40 ;  /* 0x0000000e2028723c */ /* 0x000fe20000041828 */
[----:B------:R-:W-:Y:S01]  /*4250*/  FSEL R15, R86, -INF , !P0 ;  /* 0xff800000560f7808 */ /* 0x000fe20004000000 */
[----:B------:R-:W-:Y:S01]  /*4260*/  VIADD R14, R10, 0x51 ;  /* 0x000000510a0e7836 */ /* 0x000fe20000000000 */
[----:B------:R-:W-:Y:S01]  /*4270*/  ISETP.GE.AND P0, PT, R12, R25, PT ;  /* 0x000000190c00720c */ /* 0x000fe20003f06270 */
[----:B------:R-:W-:Y:S01]  /*4280*/  VIADD R12, R10, 0x30 ;  /* 0x000000300a0c7836 */ /* 0x000fe20000000000 */
[----:B------:R-:W-:Y:S01]  /*4290*/  FSEL R69, R76, -INF , !P3 ;  /* 0xff8000004c457808 */ /* 0x000fe20005800000 */
[----:B------:R-:W-:Y:S01]  /*42a0*/  MUFU.TANH R147, R147 ;  /* 0x0000009300937308 */ /* 0x000fe20000002400 */
[----:B------:R-:W-:Y:S01]  /*42b0*/  FSEL R199, R91, -INF , !P4 ;  /* 0xff8000005bc77808 */ /* 0x000fe20006000000 */
[----:B------:R-:W-:Y:S01]  /*42c0*/  HMMA.16816.F32.BF16 R16, R60, R38, R16 ;  /* 0x000000263c10723c */ /* 0x000fe20000041810 */
[----:B------:R-:W-:Y:S01]  /*42d0*/  FSEL R201, R89, -INF , !P4 ;  /* 0xff80000059c97808 */ /* 0x000fe20006000000 */
[----:B------:R-:W-:-:S04]  /*42e0*/  DEPBAR.LE SB0, 0x0 ;  /* 0x000080000000791a */ /* 0x000fc80000000000 */
[-C--:B------:R-:W-:Y:S01]  /*42f0*/  ISETP.GE.AND P3, PT, R0, R25.reuse, PT ;  /* 0x000000190000720c */ /* 0x080fe20003f66270 */
[----:B------:R-:W2:Y:S01]  /*4300*/  MUFU.TANH R133, R133 ;  /* 0x0000008500857308 */ /* 0x000ea20000002400 */
[C---:B---3--:R-:W-:Y:S01]  /*4310*/  HMMA.16816.F32.BF16 R28, R44.reuse, R48, R28 ;  /* 0x000000302c1c723c */ /* 0x048fe2000004181c */
[----:B------:R-:W-:Y:S01]  /*4320*/  FSEL R49, R87, -INF , !P6 ;  /* 0xff80000057317808 */ /* 0x000fe20007000000 */
[-C--:B------:R-:W-:Y:S01]  /*4330*/  FMUL.FTZ R0, R57, R8.reuse ;  /* 0x0000000839007220 */ /* 0x080fe20000410000 */
[-C--:B------:R-:W-:Y:S01]  /*4340*/  ISETP.GE.AND P6, PT, R12, R25.reuse, PT ;  /* 0x000000190c00720c */ /* 0x080fe20003fc6270 */
[----:B------:R-:W-:Y:S01]  /*4350*/  VIADD R12, R10, 0x31 ;  /* 0x000000310a0c7836 */ /* 0x000fe20000000000 */
[----:B------:R-:W-:Y:S01]  /*4360*/  FSEL R105, R94, -INF , !P3 ;  /* 0xff8000005e697808 */ /* 0x000fe20005800000 */
[-C--:B------:R-:W-:Y:S01]  /*4370*/  FMUL.FTZ R43, R43, R8.reuse ;  /* 0x000000082b2b7220 */ /* 0x080fe20000410000 */
[----:B------:R-:W-:Y:S01]  /*4380*/  FSEL R107, R92, -INF , !P3 ;  /* 0xff8000005c6b7808 */ /* 0x000fe20005800000 */
[----:B------:R-:W-:Y:S01]  /*4390*/  MUFU.TANH R137, R137 ;  /* 0x0000008900897308 */ /* 0x000fe20000002400 */
[-C--:B------:R-:W-:Y:S01]  /*43a0*/  ISETP.GE.AND P5, PT, R12, R25.reuse, PT ;  /* 0x000000190c00720c */ /* 0x080fe20003fa6270 */
[----:B------:R-:W-:Y:S01]  /*43b0*/  VIADD R12, R10, 0x38 ;  /* 0x000000380a0c7836 */ /* 0x000fe20000000000 */
[----:B------:R-:W-:Y:S01]  /*43c0*/  FSEL R111, R95, -INF , !P2 ;  /* 0xff8000005f6f7808 */ /* 0x000fe20005000000 */
[----:B------:R-:W-:Y:S01]  /*43d0*/  HMMA.16816.F32.BF16 R16, R44, R50, R16 ;  /* 0x000000322c10723c */ /* 0x000fe20000041810 */
[----:B------:R-:W-:Y:S01]  /*43e0*/  FSEL R109, R93, -INF , !P2 ;  /* 0xff8000005d6d7808 */ /* 0x000fe20005000000 */
[-C--:B------:R-:W-:Y:S01]  /*43f0*/  FMUL.FTZ R41, R41, R8.reuse ;  /* 0x0000000829297220 */ /* 0x080fe20000410000 */
[-C--:B------:R-:W-:Y:S01]  /*4400*/  ISETP.GE.AND P4, PT, R12, R25.reuse, PT ;  /* 0x000000190c00720c */ /* 0x080fe20003f86270 */
[----:B------:R-:W-:Y:S01]  /*4410*/  MUFU.TANH R145, R145 ;  /* 0x0000009100917308 */ /* 0x000fe20000002400 */
[----:B------:R-:W-:Y:S01]  /*4420*/  IADD3 R12, PT, PT, R10, 0x39, RZ ;  /* 0x000000390a0c7810 */ /* 0x000fe20007ffe0ff */
[-C--:B------:R-:W-:Y:S01]  /*4430*/  FMUL.FTZ R40, R40, R8.reuse ;  /* 0x0000000828287220 */ /* 0x080fe20000410000 */
[----:B------:R-:W-:Y:S01]  /*4440*/  FSEL R187, R187, -INF , !P4 ;  /* 0xff800000bbbb7808 */ /* 0x000fe20006000000 */
[----:B-1----:R-:W-:Y:S01]  /*4450*/  HMMA.16816.F32.BF16 R28, R32, R20, R28 ;  /* 0x00000014201c723c */ /* 0x002fe2000004181c */
[----:B------:R-:W-:Y:S01]  /*4460*/  FSEL R129, R129, -INF , !P4 ;  /* 0xff80000081817808 */ /* 0x000fe20006000000 */
[----:B------:R-:W-:Y:S01]  /*4470*/  FMUL.FTZ R42, R42, R8 ;  /* 0x000000082a2a7220 */ /* 0x000fe20000410000 */
[-C--:B------:R-:W-:Y:S01]  /*4480*/  ISETP.GE.AND P3, PT, R12, R25.reuse, PT ;  /* 0x000000190c00720c */ /* 0x080fe20003f66270 */
[----:B------:R-:W-:Y:S01]  /*4490*/  VIADD R12, R10, 0x40 ;  /* 0x000000400a0c7836 */ /* 0x000fe20000000000 */
[----:B------:R-:W-:Y:S01]  /*44a0*/  ISETP.GE.AND P4, PT, R14, R25, PT ;  /* 0x000000190e00720c */ /* 0x000fe20003f86270 */
[----:B------:R-:W-:Y:S01]  /*44b0*/  VIADD R14, R10, 0x58 ;  /* 0x000000580a0e7836 */ /* 0x000fe20000000000 */
[----:B------:R-:W-:Y:S01]  /*44c0*/  FSEL R153, R153, -INF , !P3 ;  /* 0xff80000099997808 */ /* 0x000fe20005800000 */
[----:B------:R-:W-:Y:S01]  /*44d0*/  MUFU.TANH R135, R135 ;  /* 0x0000008700877308 */ /* 0x000fe20000002400 */
[----:B------:R-:W-:-:S02]  /*44e0*/  FSEL R155, R155, -INF , !P3 ;  /* 0xff8000009b9b7808 */ /* 0x000fc40005800000 */
[-C--:B------:R-:W-:Y:S01]  /*44f0*/  ISETP.GE.AND P2, PT, R12, R25.reuse, PT ;  /* 0x000000190c00720c */ /* 0x080fe20003f46270 */
[----:B------:R-:W-:Y:S01]  /*4500*/  VIADD R12, R10, 0x41 ;  /* 0x000000410a0c7836 */ /* 0x000fe20000000000 */
[-C--:B------:R-:W-:Y:S01]  /*4510*/  ISETP.GE.AND P3, PT, R14, R25.reuse, PT ;  /* 0x000000190e00720c */ /* 0x080fe20003f66270 */
[----:B------:R-:W-:Y:S01]  /*4520*/  VIADD R14, R10, 0x59 ;  /* 0x000000590a0e7836 */ /* 0x000fe20000000000 */
[----:B------:R-:W-:Y:S01]  /*4530*/  FSEL R197, R98, -INF , !P1 ;  /* 0xff80000062c57808 */ /* 0x000fe20004800000 */
[----:B------:R-:W1:Y:S01]  /*4540*/  MUFU.TANH R189, R189 ;  /* 0x000000bd00bd7308 */ /* 0x000e620000002400 */
[----:B------:R-:W-:Y:S01]  /*4550*/  FSEL R191, R96, -INF , !P1 ;  /* 0xff80000060bf7808 */ /* 0x000fe20004800000 */
[----:B------:R-:W-:Y:S01]  /*4560*/  HMMA.16816.F32.BF16 R20, R32, R22, R16 ;  /* 0x000000162014723c */ /* 0x000fe20000041810 */
[----:B------:R-:W-:Y:S01]  /*4570*/  FSEL R151, R151, -INF , !P2 ;  /* 0xff80000097977808 */ /* 0x000fe20005000000 */
[-C--:B------:R-:W-:Y:S01]  /*4580*/  FMUL.FTZ R30, R30, R8.reuse ;  /* 0x000000081e1e7220 */ /* 0x080fe20000410000 */
[----:B------:R-:W-:Y:S01]  /*4590*/  FSEL R143, R143, -INF , !P2 ;  /* 0xff8000008f8f7808 */ /* 0x000fe20005000000 */
[-C--:B------:R-:W-:Y:S01]  /*45a0*/  FMUL.FTZ R28, R28, R8.reuse ;  /* 0x000000081c1c7220 */ /* 0x080fe20000410000 */
[-C--:B------:R-:W-:Y:S01]  /*45b0*/  ISETP.GE.AND P1, PT, R12, R25.reuse, PT ;  /* 0x000000190c00720c */ /* 0x080fe20003f26270 */
[----:B------:R-:W-:Y:S01]  /*45c0*/  VIADD R12, R10, 0x48 ;  /* 0x000000480a0c7836 */ /* 0x000fe20000000000 */
[----:B------:R-:W-:Y:S01]  /*45d0*/  ISETP.GE.AND P2, PT, R14, R25, PT ;  /* 0x000000190e00720c */ /* 0x000fe20003f46270 */
[----:B------:R-:W-:Y:S01]  /*45e0*/  MUFU.TANH R131, R131 ;  /* 0x0000008300837308 */ /* 0x000fe20000002400 */
[----:B------:R-:W-:Y:S01]  /*45f0*/  IADD3 R14, PT, PT, R10, 0x60, RZ ;  /* 0x000000600a0e7810 */ /* 0x000fe20007ffe0ff */
[----:B------:R-:W-:Y:S01]  /*4600*/  FMUL.FTZ R31, R31, R8 ;  /* 0x000000081f1f7220 */ /* 0x000fe20000410000 */
[----:B------:R-:W-:-:S02]  /*4610*/  FSEL R149, R149, -INF , !P1 ;  /* 0xff80000095957808 */ /* 0x000fc40004800000 */
[----:B------:R-:W-:Y:S02]  /*4620*/  FSEL R141, R141, -INF , !P1 ;  /* 0xff8000008d8d7808 */ /* 0x000fe40004800000 */
[----:B------:R-:W-:Y:S01]  /*4630*/  FSEL R193, R99, -INF , !P0 ;  /* 0xff80000063c17808 */ /* 0x000fe20004000000 */
[----:B------:R-:W-:Y:S01]  /*4640*/  MUFU.TANH R121, R121 ;  /* 0x0000007900797308 */ /* 0x000fe20000002400 */
[----:B------:R-:W-:Y:S02]  /*4650*/  FSEL R195, R97, -INF , !P0 ;  /* 0xff80000061c37808 */ /* 0x000fe40004000000 */
[-C--:B------:R-:W-:Y:S01]  /*4660*/  ISETP.GE.AND P1, PT, R14, R25.reuse, PT ;  /* 0x000000190e00720c */ /* 0x080fe20003f26270 */
[----:B------:R-:W-:Y:S01]  /*4670*/  VIADD R14, R10, 0x61 ;  /* 0x000000610a0e7836 */ /* 0x000fe20000000000 */
[-C--:B------:R-:W-:Y:S01]  /*4680*/  ISETP.GE.AND P0, PT, R12, R25.reuse, PT ;  /* 0x000000190c00720c */ /* 0x080fe20003f06270 */
[----:B------:R-:W-:Y:S01]  /*4690*/  VIADD R12, R10, 0x49 ;  /* 0x000000490a0c7836 */ /* 0x000fe20000000000 */
[----:B--2---:R-:W-:Y:S01]  /*46a0*/  FSEL R133, R133, -INF , !P6 ;  /* 0xff80000085857808 */ /* 0x004fe20007000000 */
[----:B------:R-:W2:Y:S01]  /*46b0*/  MUFU.TANH R125, R125 ;  /* 0x0000007d007d7308 */ /* 0x000ea20000002400 */
[----:B------:R-:W-:Y:S01]  /*46c0*/  FSEL R147, R147, -INF , !P0 ;  /* 0xff80000093937808 */ /* 0x000fe20004000000 */
[-C--:B------:R-:W-:Y:S01]  /*46d0*/  FMUL.FTZ R20, R20, R8.reuse ;  /* 0x0000000814147220 */ /* 0x080fe20000410000 */
[----:B------:R-:W-:Y:S01]  /*46e0*/  FSEL R139, R139, -INF , !P0 ;  /* 0xff8000008b8b7808 */ /* 0x000fe20004000000 */
[-C--:B------:R-:W-:Y:S01]  /*46f0*/  FMUL.FTZ R22, R22, R8.reuse ;  /* 0x0000000816167220 */ /* 0x080fe20000410000 */
[----:B------:R-:W-:Y:S01]  /*4700*/  FSEL R127, R127, -INF , !P6 ;  /* 0xff8000007f7f7808 */ /* 0x000fe20007000000 */
[-C--:B------:R-:W-:Y:S01]  /*4710*/  FMUL.FTZ R23, R23, R8.reuse ;  /* 0x0000000817177220 */ /* 0x080fe20000410000 */
[-C--:B------:R-:W-:Y:S01]  /*4720*/  ISETP.GE.AND P0, PT, R14, R25.reuse, PT ;  /* 0x000000190e00720c */ /* 0x080fe20003f06270 */
[----:B------:R-:W-:Y:S01]  /*4730*/  VIADD R14, R10, 0x68 ;  /* 0x000000680a0e7836 */ /* 0x000fe20000000000 */
[----:B------:R-:W-:Y:S01]  /*4740*/  ISETP.GE.AND P6, PT, R12, R25, PT ;  /* 0x000000190c00720c */ /* 0x000fe20003fc6270 */
[----:B------:R-:W-:Y:S01]  /*4750*/  VIADD R12, R10, 0x50 ;  /* 0x000000500a0c7836 */ /* 0x000fe20000000000 */
[----:B------:R-:W3:Y:S01]  /*4760*/  MUFU.TANH R117, R52 ;  /* 0x0000003400757308 */ /* 0x000ee20000002400 */
[----:B-1----:R-:W-:Y:S01]  /*4770*/  FSEL R189, R189, -INF , !P5 ;  /* 0xff800000bdbd7808 */ /* 0x002fe20006800000 */
[----:B------:R-:W-:Y:S01]  /*4780*/  FMUL.FTZ R21, R21, R8 ;  /* 0x0000000815157220 */ /* 0x000fe20000410000 */
[----:B------:R-:W-:-:S02]  /*4790*/  FSEL R145, R145, -INF , !P6 ;  /* 0xff80000091917808 */ /* 0x000fc40007000000 */
[----:B------:R-:W-:Y:S02]  /*47a0*/  FSEL R137, R137, -INF , !P6 ;  /* 0xff80000089897808 */ /* 0x000fe40007000000 */
[----:B------:R-:W-:Y:S01]  /*47b0*/  FSEL R135, R135, -INF , !P5 ;  /* 0xff80000087877808 */ /* 0x000fe20006800000 */
[----:B------:R-:W1:Y:S01]  /*47c0*/  MUFU.TANH R119, R54 ;  /* 0x0000003600777308 */ /* 0x000e620000002400 */
[-C--:B------:R-:W-:Y:S01]  /*47d0*/  ISETP.GE.AND P6, PT, R14, R25.reuse, PT ;  /* 0x000000190e00720c */ /* 0x080fe20003fc6270 */
[----:B------:R-:W-:Y:S01]  /*47e0*/  VIADD R14, R10, 0x69 ;  /* 0x000000690a0e7836 */ /* 0x000fe20000000000 */
[----:B------:R-:W-:Y:S01]  /*47f0*/  ISETP.GE.AND P5, PT, R12, R25, PT ;  /* 0x000000190c00720c */ /* 0x000fe20003fa6270 */
[----:B------:R-:W-:Y:S01]  /*4800*/  FMUL.FTZ R12, R29, R8 ;  /* 0x000000081d0c7220 */ /* 0x000fe20000410000 */
[----:B--2---:R-:W-:Y:S02]  /*4810*/  FSEL R125, R125, -INF , !P4 ;  /* 0xff8000007d7d7808 */ /* 0x004fe40006000000 */
[----:B------:R-:W-:Y:S01]  /*4820*/  FSEL R131, R131, -INF , !P5 ;  /* 0xff80000083837808 */ /* 0x000fe20006800000 */
[----:B------:R-:W2:Y:S01]  /*4830*/  MUFU.TANH R115, R115 ;  /* 0x0000007300737308 */ /* 0x000ea20000002400 */
[----:B------:R-:W-:-:S02]  /*4840*/  FSEL R123, R123, -INF , !P5 ;  /* 0xff8000007b7b7808 */ /* 0x000fc40006800000 */
[-C--:B------:R-:W-:Y:S01]  /*4850*/  ISETP.GE.AND P5, PT, R14, R25.reuse, PT ;  /* 0x000000190e00720c */ /* 0x080fe20003fa6270 */
[----:B------:R-:W-:Y:S01]  /*4860*/  VIADD R14, R10, 0x70 ;  /* 0x000000700a0e7836 */ /* 0x000fe20000000000 */
[----:B------:R-:W-:Y:S02]  /*4870*/  FSEL R121, R121, -INF , !P4 ;  /* 0xff80000079797808 */ /* 0x000fe40006000000 */
[----:B---3--:R-:W-:Y:S01]  /*4880*/  FSEL R117, R117, -INF , !P3 ;  /* 0xff80000075757808 */ /* 0x008fe20005800000 */
[----:B------:R-:W3:Y:S01]  /*4890*/  MUFU.TANH R0, R0 ;  /* 0x0000000000007308 */ /* 0x000ee20000002400 */
[----:B------:R-:W-:Y:S01]  /*48a0*/  ISETP.GE.AND P4, PT, R14, R25, PT ;  /* 0x000000190e00720c */ /* 0x000fe20003f86270 */
[----:B------:R-:W-:Y:S01]  /*48b0*/  VIADD R14, R10, 0x71 ;  /* 0x000000710a0e7836 */ /* 0x000fe20000000000 */
[----:B-1----:R-:W-:Y:S02]  /*48c0*/  FSEL R119, R119, -INF , !P3 ;  /* 0xff80000077777808 */ /* 0x002fe40005800000 */
[----:B------:R-:W-:-:S02]  /*48d0*/  FSEL R113, R113, -INF , !P2 ;  /* 0xff80000071717808 */ /* 0x000fc40005000000 */
[----:B------:R-:W-:Y:S01]  /*48e0*/  ISETP.GE.AND P3, PT, R14, R25, PT ;  /* 0x000000190e00720c */ /* 0x000fe20003f66270 */
[----:B------:R-:W1:Y:S01]  /*48f0*/  MUFU.TANH R101, R59 ;  /* 0x0000003b00657308 */ /* 0x000e620000002400 */
[C---:B------:R-:W-:Y:S01]  /*4900*/  VIADD R14, R10.reuse, 0x78 ;  /* 0x000000780a0e7836 */ /* 0x040fe20000000000 */
[----:B--2---:R-:W-:Y:S01]  /*4910*/  FSEL R115, R115, -INF , !P2 ;  /* 0xff80000073737808 */ /* 0x004fe20005000000 */
[----:B------:R-:W-:-:S03]  /*4920*/  VIADD R10, R10, 0x79 ;  /* 0x000000790a0a7836 */ /* 0x000fc60000000000 */
[----:B------:R-:W-:Y:S02]  /*4930*/  ISETP.GE.AND P2, PT, R14, R25, PT ;  /* 0x000000190e00720c */ /* 0x000fe40003f46270 */
[----:B------:R-:W2:Y:S01]  /*4940*/  MUFU.TANH R65, R56 ;  /* 0x0000003800417308 */ /* 0x000ea20000002400 */
[----:B---3--:R-:W-:-:S07]  /*4950*/  FSEL R63, R0, -INF , !P0 ;  /* 0xff800000003f7808 */ /* 0x008fce0004000000 */
[----:B------:R-:W3:Y:S01]  /*4960*/  MUFU.TANH R103, R58 ;  /* 0x0000003a00677308 */ /* 0x000ee20000002400 */
[----:B-1----:R-:W-:Y:S02]  /*4970*/  FSEL R101, R101, -INF , !P0 ;  /* 0xff80000065657808 */ /* 0x002fe40004000000 */
[----:B------:R-:W-:-:S05]  /*4980*/  ISETP.GT.AND P0, PT, R178, R171, PT ;  /* 0x000000abb200720c */ /* 0x000fca0003f04270 */
[----:B------:R-:W1:Y:S01]  /*4990*/  MUFU.TANH R57, R43 ;  /* 0x0000002b00397308 */ /* 0x000e620000002400 */
[----:B--2---:R-:W-:-:S07]  /*49a0*/  FSEL R65, R65, -INF , !P1 ;  /* 0xff80000041417808 */ /* 0x004fce0004800000 */
[----:B------:R-:W2:Y:S01]  /*49b0*/  MUFU.TANH R59, R41 ;  /* 0x00000029003b7308 */ /* 0x000ea20000002400 */
[----:B---3--:R-:W-:Y:S02]  /*49c0*/  FSEL R103, R103, -INF , !P1 ;  /* 0xff80000067677808 */ /* 0x008fe40004800000 */
[----:B------:R-:W-:-:S05]  /*49d0*/  ISETP.GE.AND P1, PT, R10, R25, PT ;  /* 0x000000190a00720c */ /* 0x000fca0003f26270 */
[----:B------:R-:W3:Y:S01]  /*49e0*/  MUFU.TANH R43, R30 ;  /* 0x0000001e002b7308 */ /* 0x000ee20000002400 */
[----:B-1----:R-:W-:-:S07]  /*49f0*/  FSEL R57, R57, -INF , !P5 ;  /* 0xff80000039397808 */ /* 0x002fce0006800000 */
[----:B------:R-:W1:Y:S01]  /*4a00*/  MUFU.TANH R61, R40 ;  /* 0x00000028003d7308 */ /* 0x000e620000002400 */
[----:B--2---:R-:W-:-:S07]  /*4a10*/  FSEL R59, R59, -INF , !P5 ;  /* 0xff8000003b3b7808 */ /* 0x004fce0006800000 */
[----:B------:R-:W2:Y:S01]  /*4a20*/  MUFU.TANH R67, R42 ;  /* 0x0000002a00437308 */ /* 0x000ea20000002400 */
[----:B---3--:R-:W-:-:S07]  /*4a30*/  FSEL R43, R43, -INF , !P4 ;  /* 0xff8000002b2b7808 */ /* 0x008fce0006000000 */
[----:B------:R-:W3:Y:S01]  /*4a40*/  MUFU.TANH R39, R28 ;  /* 0x0000001c00277308 */ /* 0x000ee20000002400 */
[----:B-1----:R-:W-:-:S07]  /*4a50*/  FSEL R61, R61, -INF , !P6 ;  /* 0xff8000003d3d7808 */ /* 0x002fce0007000000 */
[----:B------:R-:W-:Y:S01]  /*4a60*/  MUFU.TANH R12, R12 ;  /* 0x0000000c000c7308 */ /* 0x000fe20000002400 */
[----:B--2---:R-:W-:-:S07]  /*4a70*/  FSEL R67, R67, -INF , !P6 ;  /* 0xff80000043437808 */ /* 0x004fce0007000000 */
[----:B------:R-:W1:Y:S01]  /*4a80*/  MUFU.TANH R41, R31 ;  /* 0x0000001f00297308 */ /* 0x000e620000002400 */
[----:B---3--:R-:W-:-:S07]  /*4a90*/  FSEL R39, R39, -INF , !P4 ;  /* 0xff80000027277808 */ /* 0x008fce0006000000 */
[----:B------:R-:W2:Y:S08]  /*4aa0*/  MUFU.TANH R32, R20 ;  /* 0x0000001400207308 */ /* 0x000eb00000002400 */
[----:B------:R-:W3:Y:S01]  /*4ab0*/  MUFU.TANH R37, R22 ;  /* 0x0000001600257308 */ /* 0x000ee20000002400 */
[----:B-1----:R-:W-:Y:S02]  /*4ac0*/  FSEL R41, R41, -INF , !P3 ;  /* 0xff80000029297808 */ /* 0x002fe40005800000 */
[----:B------:R-:W-:-:S05]  /*4ad0*/  FSEL R31, R12, -INF , !P3 ;  /* 0xff8000000c1f7808 */ /* 0x000fca0005800000 */
[----:B------:R-:W1:Y:S01]  /*4ae0*/  MUFU.TANH R14, R23 ;  /* 0x00000017000e7308 */ /* 0x000e620000002400 */
[----:B--2---:R-:W-:-:S07]  /*4af0*/  FSEL R32, R32, -INF , !P2 ;  /* 0xff80000020207808 */ /* 0x004fce0005000000 */
[----:B------:R-:W2:Y:S01]  /*4b00*/  MUFU.TANH R30, R21 ;  /* 0x00000015001e7308 */ /* 0x000ea20000002400 */
[----:B---3--:R-:W-:Y:S02]  /*4b10*/  FSEL R37, R37, -INF , !P2 ;  /* 0xff80000025257808 */ /* 0x008fe40005000000 */
[----:B-1----:R-:W-:Y:S02]  /*4b20*/  FSEL R25, R14, -INF , !P1 ;  /* 0xff8000000e197808 */ /* 0x002fe40004800000 */
[----:B--2---:R-:W-:Y:S01]  /*4b30*/  FSEL R30, R30, -INF , !P1 ;  /* 0xff8000001e1e7808 */ /* 0x004fe20004800000 */
        /* <DEDUP_REMOVED lines=15> */
.L_x_9739:
        /* <DEDUP_REMOVED lines=60> */
.L_x_9740:
[----:B------:R-:W-:Y:S05]  /*4ff0*/  BSYNC.RECONVERGENT B0 ;  /* 0x0000000000007941 */ /* 0x000fea0003800200 */
.L_x_9738:
        /* <DEDUP_REMOVED lines=65> */
.L_x_9742:
[----:B------:R-:W-:Y:S05]  /*5410*/  BSYNC.RECONVERGENT B0 ;  /* 0x0000000000007941 */ /* 0x000fea0003800200 */
.L_x_9741:
[----:B------:R-:W0:Y:S02]  /*5420*/  LDGDEPBAR ;  /* 0x00000000000079af */ /* 0x000e240000000000 */
.L_x_9737:
[----:B------:R-:W-:Y:S05]  /*5430*/  BSYNC.RECONVERGENT B1 ;  /* 0x0000000000017941 */ /* 0x000fea0003800200 */
.L_x_9736:
[----:B-1----:R-:W3:Y:S01]  /*5440*/  LD.E R29, desc[UR4][R2.64+0xdc] ;  /* 0x0000dc04021d7980 */ /* 0x002ee2000c101900 */
        /* <DEDUP_REMOVED lines=27> */
[----:B--2---:R-:W-:Y:S02]  /*5600*/  FMNMX3.FTZ R17, R0, R59, R39, !PT ;  /* 0x0000003b00117276 */ /* 0x004fe40007810027 */
        /* <DEDUP_REMOVED lines=9> */
[-C--:B------:R-:W-:Y:S01]  /*56a0*/  IADD3 R156, PT, PT, R5, R160.reuse, RZ ;  /* 0x000000a0059c7210 */ /* 0x080fe20007ffe0ff */
[----:B------:R-:W-:Y:S01]  /*56b0*/  LDSM.16.MT88.4 R92, [R160+0x6000] ;  /* 0x00600000a05c783b */ /* 0x000fe20000004200 */
[----:B------:R-:W-:-:S03]  /*56c0*/  IADD3 R102, PT, PT, R7, R160, RZ ;  /* 0x000000a007667210 */ /* 0x000fc60007ffe0ff */
[----:B------:R-:W-:Y:S01]  /*56d0*/  LDSM.16.MT88.4 R84, [R156+0x6000] ;  /* 0x006000009c54783b */ /* 0x000fe20000004200 */
[----:B------:R-:W-:-:S03]  /*56e0*/  IADD3 R100, PT, PT, R5, R102, RZ ;  /* 0x0000006605647210 */ /* 0x000fc60007ffe0ff */
[----:B------:R-:W-:Y:S01]  /*56f0*/  LDSM.16.MT88.4 R20, [R160+0x6800] ;  /* 0x00680000a014783b */ /* 0x000fe20000004200 */
[----:B-1----:R-:W-:-:S03]  /*5700*/  FMNMX.FTZ R19, R8, R19, !PT ;  /* 0x0000001308137209 */ /* 0x002fc60007810000 */
[----:B------:R-:W-:Y:S01]  /*5710*/  LDSM.16.MT88.4 R8, [R100+0x6800] ;  /* 0x006800006408783b */ /* 0x000fe20000004200 */
[----:B--2---:R-:W-:-:S03]  /*5720*/  FMNMX.FTZ R17, R6, R17, !PT ;  /* 0x0000001106117209 */ /* 0x004fc60007810000 */
[----:B------:R-:W1:Y:S04]  /*5730*/  SHFL.BFLY PT, R0, R19, 0x1, 0x1f ;  /* 0x0c201f0013007f89 */ /* 0x000e6800000e0000 */
[----:B------:R-:W2:Y:S04]  /*5740*/  SHFL.BFLY PT, R36, R17, 0x1, 0x1f ;  /* 0x0c201f0011247f89 */ /* 0x000ea800000e0000 */
[----:B------:R-:W-:Y:S01]  /*5750*/  LDSM.16.MT88.4 R4, [R100+0x6000] ;  /* 0x006000006404783b */ /* 0x000fe20000004200 */
[----:B-1----:R-:W-:Y:S02]  /*5760*/  FMNMX.FTZ R0, R19, R0, !PT ;  /* 0x0000000013007209 */ /* 0x002fe40007810000 */
[----:B--2---:R-:W-:-:S02]  /*5770*/  FMNMX.FTZ R36, R17, R36, !PT ;  /* 0x0000002411247209 */ /* 0x004fc40007810000 */
[----:B------:R-:W-:Y:S01]  /*5780*/  FSETP.NEU.FTZ.AND P0, PT, R0, -INF , PT ;  /* 0xff8000000000780b */ /* 0x000fe20003f1d000 */
[----:B------:R-:W-:Y:S01]  /*5790*/  LDSM.16.MT88.4 R16, [R156+0x6800] ;  /* 0x006800009c10783b */ /* 0x000fe20000004200 */
        /* <DEDUP_REMOVED lines=22> */
[----:B-1----:R-:W1:Y:S01]  /*5900*/  LDSM.16.MT88.4 R76, [R102+0x6000] ;  /* 0x00600000664c783b */ /* 0x002e620000004200 */
[----:B------:R-:W3:Y:S01]  /*5910*/  MUFU.EX2 R46, R46 ;  /* 0x0000002e002e7308 */ /* 0x000ee20000000800 */
[-C--:B------:R-:W-:Y:S01]  /*5920*/  FFMA.FTZ R35, R201, R29.reuse, -R34 ;  /* 0x0000001dc9237223 */ /* 0x080fe20000010822 */
[----:B------:R-:W-:Y:S01]  /*5930*/  FFMA.FTZ R56, R111, R29, -R28 ;  /* 0x0000001d6f387223 */ /* 0x000fe2000001081c */
[----:B------:R-:W4:Y:S01]  /*5940*/  LDSM.16.MT88.4 R12, [R102+0x6800] ;  /* 0x00680000660c783b */ /* 0x000f220000004200 */
[----:B------:R-:W-:Y:S01]  /*5950*/  MUFU.EX2 R53, R53 ;  /* 0x0000003500357308 */ /* 0x000fe20000000800 */
[----:B--2---:R-:W-:Y:S01]  /*5960*/  F2FP.BF16.F32.PACK_AB R69, R52, R55 ;  /* 0x000000373445723e */ /* 0x004fe200000010ff */
[-C--:B------:R-:W-:Y:S01]  /*5970*/  FFMA.FTZ R60, R109, R29.reuse, -R34 ;  /* 0x0000001d6d3c7223 */ /* 0x080fe20000010822 */
[-C--:B------:R-:W-:Y:S01]  /*5980*/  FFMA.FTZ R105, R105, R29.reuse, -R28 ;  /* 0x0000001d69697223 */ /* 0x080fe2000001081c */
[----:B------:R-:W2:Y:S01]  /*5990*/  MUFU.EX2 R50, R50 ;  /* 0x0000003200327308 */ /* 0x000ea20000000800 */
[-CC-:B------:R-:W-:Y:S01]  /*59a0*/  FFMA.FTZ R111, R107, R29.reuse, -R34.reuse ;  /* 0x0000001d6b6f7223 */ /* 0x180fe20000010822 */
[-CC-:B------:R-:W-:Y:S01]  /*59b0*/  FFMA.FTZ R109, R191, R29.reuse, -R34.reuse ;  /* 0x0000001dbf6d7223 */ /* 0x180fe20000010822 */
[-C--:B------:R-:W-:Y:S01]  /*59c0*/  FFMA.FTZ R54, R195, R29.reuse, -R34 ;  /* 0x0000001dc3367223 */ /* 0x080fe20000010822 */
[----:B------:R-:W-:Y:S01]  /*59d0*/  MUFU.EX2 R48, R48 ;  /* 0x0000003000307308 */ /* 0x000fe20000000800 */
[--C-:B------:R-:W-:Y:S01]  /*59e0*/  FFMA.FTZ R58, R193, R29, -R28.reuse ;  /* 0x0000001dc13a7223 */ /* 0x100fe2000001081c */
[----:B---3--:R-:W-:Y:S01]  /*59f0*/  F2FP.BF16.F32.PACK_AB R71, R46, R51 ;  /* 0x000000332e47723e */ /* 0x008fe200000010ff */
[-CC-:B------:R-:W-:Y:S01]  /*5a00*/  FFMA.FTZ R197, R197, R29.reuse, -R28.reuse ;  /* 0x0000001dc5c57223 */ /* 0x180fe2000001081c */
[----:B------:R-:W3:Y:S01]  /*5a10*/  MUFU.EX2 R47, R47 ;  /* 0x0000002f002f7308 */ /* 0x000ee20000000800 */
[-CC-:B------:R-:W-:Y:S01]  /*5a20*/  FFMA.FTZ R133, R133, R29.reuse, -R28.reuse ;  /* 0x0000001d85857223 */ /* 0x180fe2000001081c */
[-C--:B------:R-:W-:Y:S01]  /*5a30*/  FFMA.FTZ R62, R189, R29.reuse, -R28 ;  /* 0x0000001dbd3e7223 */ /* 0x080fe2000001081c */
[-CC-:B------:R-:W-:Y:S01]  /*5a40*/  FFMA.FTZ R104, R135, R29.reuse, -R34.reuse ;  /* 0x0000001d87687223 */ /* 0x180fe20000010822 */
[----:B------:R5:W-:Y:S01]  /*5a50*/  MUFU.EX2 R49, R33 ;  /* 0x0000002100317308 */ /* 0x000be20000000800 */
[--C-:B------:R-:W-:Y:S01]  /*5a60*/  FFMA.FTZ R129, R129, R29, -R34.reuse ;  /* 0x0000001d81817223 */ /* 0x100fe20000010822 */
[----:B--2---:R-:W-:Y:S01]  /*5a70*/  F2FP.BF16.F32.PACK_AB R68, R50, R53 ;  /* 0x000000353244723e */ /* 0x004fe200000010ff */
[-C--:B------:R-:W-:Y:S01]  /*5a80*/  FFMA.FTZ R66, R155, R29.reuse, -R34 ;  /* 0x0000001d9b427223 */ /* 0x080fe20000010822 */
[----:B------:R-:W-:Y:S01]  /*5a90*/  MUFU.EX2 R42, R42 ;  /* 0x0000002a002a7308 */ /* 0x000fe20000000800 */
[-CC-:B------:R-:W-:Y:S01]  /*5aa0*/  FFMA.FTZ R64, R153, R29.reuse, -R28.reuse ;  /* 0x0000001d99407223 */ /* 0x180fe2000001081c */
[-CC-:B------:R-:W-:Y:S01]  /*5ab0*/  FFMA.FTZ R187, R187, R29.reuse, -R28.reuse ;  /* 0x0000001dbbbb7223 */ /* 0x180fe2000001081c */
[-CC-:B------:R-:W-:Y:S01]  /*5ac0*/  FFMA.FTZ R106, R151, R29.reuse, -R28.reuse ;  /* 0x0000001d976a7223 */ /* 0x180fe2000001081c */
[----:B------:R-:W-:Y:S01]  /*5ad0*/  MUFU.EX2 R38, R38 ;  /* 0x0000002600267308 */ /* 0x000fe20000000800 */
[-C--:B------:R-:W-:Y:S01]  /*5ae0*/  FFMA.FTZ R108, R147, R29.reuse, -R28 ;  /* 0x0000001d936c7223 */ /* 0x080fe2000001081c */
[----:B---3--:R-:W-:Y:S01]  /*5af0*/  F2FP.BF16.F32.PACK_AB R70, R47, R48 ;  /* 0x000000302f46723e */ /* 0x008fe200000010ff */
[-CC-:B------:R-:W-:Y:S01]  /*5b00*/  FFMA.FTZ R112, R143, R29.reuse, -R34.reuse ;  /* 0x0000001d8f707223 */ /* 0x180fe20000010822 */
[----:B------:R-:W-:Y:S01]  /*5b10*/  MUFU.EX2 R45, R45 ;  /* 0x0000002d002d7308 */ /* 0x000fe20000000800 */
[-C--:B------:R-:W-:Y:S01]  /*5b20*/  FFMA.FTZ R110, R137, R29.reuse, -R34 ;  /* 0x0000001d896e7223 */ /* 0x080fe20000010822 */
[-CC-:B-----5:R-:W-:Y:S01]  /*5b30*/  FFMA.FTZ R33, R199, R29.reuse, -R28.reuse ;  /* 0x0000001dc7217223 */ /* 0x1a0fe2000001081c */
[-CC-:B------:R-:W-:Y:S01]  /*5b40*/  FFMA.FTZ R149, R149, R29.reuse, -R28.reuse ;  /* 0x0000001d95957223 */ /* 0x180fe2000001081c */
[----:B------:R-:W2:Y:S01]  /*5b50*/  MUFU.EX2 R44, R44 ;  /* 0x0000002c002c7308 */ /* 0x000ea20000000800 */
[C---:B------:R-:W-:Y:S01]  /*5b60*/  HMMA.16816.F32.BF16 R88, R68.reuse, R84, RZ ;  /* 0x000000544458723c */ /* 0x040fe200000418ff */
[-C--:B------:R-:W-:Y:S01]  /*5b70*/  FFMA.FTZ R145, R145, R29.reuse, -R28 ;  /* 0x0000001d91917223 */ /* 0x080fe2000001081c */
        /* <DEDUP_REMOVED lines=8> */
[-C--:B------:R-:W-:Y:S01]  /*5c00*/  FFMA.FTZ R118, R101, R29.reuse, -R28 ;  /* 0x0000001d65767223 */ /* 0x080fe2000001081c */
[----:B------:R-:W5:Y:S01]  /*5c10*/  MUFU.EX2 R33, R33 ;  /* 0x0000002100217308 */ /* 0x000f620000000800 */
[-CC-:B------:R-:W-:Y:S01]  /*5c20*/  FFMA.FTZ R120, R63, R29.reuse, -R34.reuse ;  /* 0x0000001d3f787223 */ /* 0x180fe20000010822 */
[-C--:B------:R-:W-:Y:S01]  /*5c30*/  FFMA.FTZ R124, R59, R29.reuse, -R34 ;  /* 0x0000001d3b7c7223 */ /* 0x080fe20000010822 */
[-CC-:B------:R-:W-:Y:S01]  /*5c40*/  FFMA.FTZ R122, R57, R29.reuse, -R28.reuse ;  /* 0x0000001d397a7223 */ /* 0x180fe2000001081c */
[----:B------:R-:W-:Y:S01]  /*5c50*/  MUFU.EX2 R105, R105 ;  /* 0x0000006900697308 */ /* 0x000fe20000000800 */
[C---:B------:R-:W-:Y:S01]  /*5c60*/  HMMA.16816.F32.BF16 R96, R68.reuse, R92, RZ ;  /* 0x0000005c4460723c */ /* 0x040fe200000418ff */
[-C--:B------:R-:W-:Y:S01]  /*5c70*/  FFMA.FTZ R67, R67, R29.reuse, -R28 ;  /* 0x0000001d43437223 */ /* 0x080fe2000001081c */
[-C--:B------:R-:W-:Y:S01]  /*5c80*/  FFMA.FTZ R61, R61, R29.reuse, -R34 ;  /* 0x0000001d3d3d7223 */ /* 0x080fe20000010822 */
[----:B------:R-:W-:Y:S01]  /*5c90*/  MUFU.EX2 R56, R56 ;  /* 0x0000003800387308 */ /* 0x000fe20000000800 */
[----:B------:R-:W-:Y:S01]  /*5ca0*/  FADD.FTZ R52, R55, R52 ;  /* 0x0000003437347221 */ /* 0x000fe20000010000 */
[----:B------:R-:W-:Y:S01]  /*5cb0*/  FADD.FTZ R53, R53, R50 ;  /* 0x0000003235357221 */ /* 0x000fe20000010000 */
[-C--:B------:R-:W-:Y:S01]  /*5cc0*/  FFMA.FTZ R43, R43, R29.reuse, -R28 ;  /* 0x0000001d2b2b7223 */ /* 0x080fe2000001081c */
        /* <DEDUP_REMOVED lines=8> */
[----:B------:R-:W1:Y:S01]  /*5d50*/  MUFU.EX2 R60, R60 ;  /* 0x0000003c003c7308 */ /* 0x000e620000000800 */
[----:B------:R-:W-:Y:S01]  /*5d60*/  HMMA.16816.F32.BF16 R92, R68, R94, RZ ;  /* 0x0000005e445c723c */ /* 0x000fe200000418ff */
[-CC-:B------:R-:W-:Y:S01]  /*5d70*/  FFMA.FTZ R32, R32, R29.reuse, -R34.reuse ;  /* 0x0000001d20207223 */ /* 0x180fe20000010822 */
[----:B------:R-:W-:Y:S01]  /*5d80*/  FFMA.FTZ R39, R39, R29, -R34 ;  /* 0x0000001d27277223 */ /* 0x000fe20000010822 */
[----:B------:R-:W-:Y:S01]  /*5d90*/  MUFU.EX2 R109, R109 ;  /* 0x0000006d006d7308 */ /* 0x000fe20000000800 */
[----:B------:R-:W-:-:S03]  /*5da0*/  ISETP.GE.AND P0, PT, R24, R171, PT ;  /* 0x000000ab1800720c */ /* 0x000fc60003f06270 */
[----:B------:R-:W1:Y:S01]  /*5db0*/  MUFU.EX2 R54, R54 ;  /* 0x0000003600367308 */ /* 0x000e620000000800 */
[C---:B------:R-:W-:Y:S03]  /*5dc0*/  HMMA.16816.F32.BF16 R76, R68.reuse, R78, RZ ;  /* 0x0000004e444c723c */ /* 0x040fe600000418ff */
[----:B------:R-:W1:Y:S04]  /*5dd0*/  MUFU.EX2 R58, R58 ;  /* 0x0000003a003a7308 */ /* 0x000e680000000800 */
[----:B------:R-:W-:Y:S01]  /*5de0*/  MUFU.EX2 R133, R133 ;  /* 0x0000008500857308 */ /* 0x000fe20000000800 */
[----:B------:R-:W-:Y:S01]  /*5df0*/  HMMA.16816.F32.BF16 R72, R68, R4, RZ ;  /* 0x000000044448723c */ /* 0x000fe200000418ff */
[----:B--2---:R-:W-:-:S02]  /*5e00*/  F2FP.BF16.F32.PACK_AB R4, R44, R45 ;  /* 0x0000002d2c04723e */ /* 0x004fc400000010ff */
[----:B------:R-:W-:Y:S01]  /*5e10*/  F2FP.BF16.F32.PACK_AB R5, R42, R49 ;  /* 0x000000312a05723e */ /* 0x000fe200000010ff */
[----:B------:R-:W-:Y:S01]  /*5e20*/  MUFU.EX2 R62, R62 ;  /* 0x0000003e003e7308 */ /* 0x000fe20000000800 */
[----:B------:R-:W-:-:S03]  /*5e30*/  FADD.FTZ R49, R49, R46 ;  /* 0x0000002e31317221 */ /* 0x000fc60000010000 */
[----:B------:R-:W-:Y:S01]  /*5e40*/  HMMA.16816.F32.BF16 R68, R68, R6, RZ ;  /* 0x000000064444723c */ /* 0x000fe200000418ff */
[----:B---3--:R-:W-:Y:S01]  /*5e50*/  F2FP.BF16.F32.PACK_AB R6, R35, R40 ;  /* 0x000000282306723e */ /* 0x008fe200000010ff */
[----:B------:R-:W-:Y:S01]  /*5e60*/  MUFU.EX2 R104, R104 ;  /* 0x0000006800687308 */ /* 0x000fe20000000800 */
[----:B-----5:R-:W-:Y:S01]  /*5e70*/  F2FP.BF16.F32.PACK_AB R7, R33, R38 ;  /* 0x000000262107723e */ /* 0x020fe200000010ff */
[----:B------:R-:W-:Y:S01]  /*5e80*/  FADD.FTZ R49, R42, R49 ;  /* 0x000000312a317221 */ /* 0x000fe20000010000 */
[----:B------:R-:W-:Y:S01]  /*5e90*/  FFMA.FTZ R42, R41, R29, -R28 ;  /* 0x0000001d292a7223 */ /* 0x000fe2000001081c */
[----:B------:R-:W-:Y:S02]  /*5ea0*/  MUFU.EX2 R129, R129 ;  /* 0x0000008100817308 */ /* 0x000fe40000000800 */
[----:B------:R-:W-:Y:S02]  /*5eb0*/  FADD.FTZ R38, R38, R49 ;  /* 0x0000003126267221 */ /* 0x000fe40000010000 */
[----:B------:R-:W-:Y:S01]  /*5ec0*/  HMMA.16816.F32.BF16 R88, R4, R16, R88 ;  /* 0x000000100458723c */ /* 0x000fe20000041858 */
[----:B------:R-:W2:Y:S01]  /*5ed0*/  MUFU.EX2 R66, R66 ;  /* 0x0000004200427308 */ /* 0x000ea20000000800 */
[----:B------:R-:W-:-:S03]  /*5ee0*/  FADD.FTZ R38, R33, R38 ;  /* 0x0000002621267221 */ /* 0x000fc60000010000 */
[----:B------:R-:W-:Y:S03]  /*5ef0*/  MUFU.EX2 R64, R64 ;  /* 0x0000004000407308 */ /* 0x000fe60000000800 */
[C---:B------:R-:W-:Y:S01]  /*5f00*/  HMMA.16816.F32.BF16 R84, R4.reuse, R18, R84 ;  /* 0x000000120454723c */ /* 0x040fe20000041854 */
[----:B------:R-:W3:Y:S01]  /*5f10*/  LDSM.16.MT88.4 R16, [R156+0x7000] ;  /* 0x007000009c10783b */ /* 0x000ee20000004200 */
[----:B------:R-:W-:Y:S04]  /*5f20*/  MUFU.EX2 R106, R106 ;  /* 0x0000006a006a7308 */ /* 0x000fe80000000800 */
[----:B------:R-:W-:Y:S02]  /*5f30*/  MUFU.EX2 R147, R149 ;  /* 0x0000009500937308 */ /* 0x000fe40000000800 */
[C---:B------:R-:W-:Y:S02]  /*5f40*/  HMMA.16816.F32.BF16 R96, R4.reuse, R20, R96 ;  /* 0x000000140460723c */ /* 0x040fe40000041860 */
[----:B------:R-:W-:Y:S04]  /*5f50*/  MUFU.EX2 R108, R108 ;  /* 0x0000006c006c7308 */ /* 0x000fe80000000800 */
[----:B------:R-:W-:Y:S02]  /*5f60*/  MUFU.EX2 R143, R145 ;  /* 0x00000091008f7308 */ /* 0x000fe40000000800 */
[C---:B------:R-:W-:Y:S01]  /*5f70*/  HMMA.16816.F32.BF16 R92, R4.reuse, R22, R92 ;  /* 0x00000016045c723c */ /* 0x040fe2000004185c */
[----:B------:R-:W5:Y:S01]  /*5f80*/  LDSM.16.MT88.4 R20, [R160+0x7000] ;  /* 0x00700000a014783b */ /* 0x000f620000004200 */
[----:B------:R-:W-:Y:S04]  /*5f90*/  MUFU.EX2 R112, R112 ;  /* 0x0000007000707308 */ /* 0x000fe80000000800 */
[----:B------:R-:W-:Y:S02]  /*5fa0*/  MUFU.EX2 R139, R141 ;  /* 0x0000008d008b7308 */ /* 0x000fe40000000800 */
[C---:B----4-:R-:W-:Y:S02]  /*5fb0*/  HMMA.16816.F32.BF16 R80, R4.reuse, R12, R80 ;  /* 0x0000000c0450723c */ /* 0x050fe40000041850 */
[----:B------:R4:W-:Y:S04]  /*5fc0*/  MUFU.EX2 R137, R114 ;  /* 0x0000007200897308 */ /* 0x0009e80000000800 */
[----:B------:R-:W-:Y:S02]  /*5fd0*/  MUFU.EX2 R110, R110 ;  /* 0x0000006e006e7308 */ /* 0x000fe40000000800 */
[C---:B------:R-:W-:Y:S01]  /*5fe0*/  HMMA.16816.F32.BF16 R76, R4.reuse, R14, R76 ;  /* 0x0000000e044c723c */ /* 0x040fe2000004184c */
[----:B------:R-:W2:Y:S01]  /*5ff0*/  LDSM.16.MT88.4 R12, [R102+0x7000] ;  /* 0x00700000660c783b */ /* 0x000ea20000004200 */
[----:B------:R-:W-:Y:S04]  /*6000*/  MUFU.EX2 R116, R116 ;  /* 0x0000007400747308 */ /* 0x000fe80000000800 */
[----:B------:R-:W-:Y:S02]  /*6010*/  MUFU.EX2 R115, R115 ;  /* 0x0000007300737308 */ /* 0x000fe40000000800 */
[C---:B------:R-:W-:Y:S01]  /*6020*/  HMMA.16816.F32.BF16 R72, R4.reuse, R8, R72 ;  /* 0x000000080448723c */ /* 0x040fe20000041848 */
[----:B----4-:R-:W-:Y:S01]  /*6030*/  FFMA.FTZ R114, R113, R29, -R34 ;  /* 0x0000001d71727223 */ /* 0x010fe20000010822 */
[----:B------:R-:W-:Y:S04]  /*6040*/  MUFU.EX2 R118, R118 ;  /* 0x0000007600767308 */ /* 0x000fe80000000800 */
[----:B------:R-:W-:Y:S02]  /*6050*/  MUFU.EX2 R113, R117 ;  /* 0x0000007500717308 */ /* 0x000fe40000000800 */
[----:B------:R-:W-:Y:S01]  /*6060*/  HMMA.16816.F32.BF16 R68, R4, R10, R68 ;  /* 0x0000000a0444723c */ /* 0x000fe20000041844 */
[----:B------:R-:W4:Y:S01]  /*6070*/  LDSM.16.MT88.4 R8, [R100+0x7000] ;  /* 0x007000006408783b */ /* 0x000f220000004200 */
[----:B-1----:R-:W-:Y:S01]  /*6080*/  F2FP.BF16.F32.PACK_AB R4, R60, R111 ;  /* 0x0000006f3c04723e */ /* 0x002fe200000010ff */
        /* <DEDUP_REMOVED lines=15> */
[----:B------:R3:W-:Y:S04]  /*6180*/  MUFU.EX2 R41, R43 ;  /* 0x0000002b00297308 */ /* 0x0007e80000000800 */
[----:B------:R-:W-:Y:S02]  /*6190*/  MUFU.EX2 R42, R42 ;  /* 0x0000002a002a7308 */ /* 0x000fe40000000800 */
[C---:B-----5:R-:W-:Y:S02]  /*61a0*/  HMMA.16816.F32.BF16 R96, R4.reuse, R20, R96 ;  /* 0x000000140460723c */ /* 0x060fe40000041860 */
[----:B------:R-:W-:Y:S04]  /*61b0*/  MUFU.EX2 R37, R37 ;  /* 0x0000002500257308 */ /* 0x000fe80000000800 */
[----:B------:R-:W-:Y:S02]  /*61c0*/  MUFU.EX2 R32, R32 ;  /* 0x0000002000207308 */ /* 0x000fe40000000800 */
[----:B------:R-:W-:Y:S01]  /*61d0*/  HMMA.16816.F32.BF16 R92, R4, R22, R92 ;  /* 0x00000016045c723c */ /* 0x000fe2000004185c */
[----:B------:R-:W5:Y:S01]  /*61e0*/  LDSM.16.MT88.4 R20, [R160+0x7800] ;  /* 0x00780000a014783b */ /* 0x000f620000004200 */
[----:B---3--:R-:W-:-:S02]  /*61f0*/  FFMA.FTZ R43, R31, R29, -R34 ;  /* 0x0000001d1f2b7223 */ /* 0x008fc40000010822 */
[----:B------:R-:W-:Y:S04]  /*6200*/  MUFU.EX2 R31, R39 ;  /* 0x00000027001f7308 */ /* 0x000fe80000000800 */
[C---:B--2---:R-:W-:Y:S08]  /*6210*/  HMMA.16816.F32.BF16 R80, R4.reuse, R12, R80 ;  /* 0x0000000c0450723c */ /* 0x044ff00000041850 */
[C---:B------:R-:W-:Y:S01]  /*6220*/  HMMA.16816.F32.BF16 R76, R4.reuse, R14, R76 ;  /* 0x0000000e044c723c */ /* 0x040fe2000004184c */
[----:B------:R-:W2:Y:S07]  /*6230*/  LDSM.16.MT88.4 R12, [R102+0x7800] ;  /* 0x00780000660c783b */ /* 0x000eae0000004200 */
[C---:B----4-:R-:W-:Y:S08]  /*6240*/  HMMA.16816.F32.BF16 R72, R4.reuse, R8, R72 ;  /* 0x000000080448723c */ /* 0x050ff00000041848 */
[----:B------:R-:W-:Y:S01]  /*6250*/  HMMA.16816.F32.BF16 R68, R4, R10, R68 ;  /* 0x0000000a0444723c */ /* 0x000fe20000041844 */
[----:B------:R-:W-:Y:S01]  /*6260*/  FFMA.FTZ R5, R127, R29, -R34 ;  /* 0x0000001d7f057223 */ /* 0x000fe20000010822 */
[----:B------:R-:W3:Y:S01]  /*6270*/  LDSM.16.MT88.4 R8, [R100+0x7800] ;  /* 0x007800006408783b */ /* 0x000ee20000004200 */
[----:B------:R-:W4:Y:S01]  /*6280*/  MUFU.EX2 R127, R187 ;  /* 0x000000bb007f7308 */ /* 0x000f220000000800 */
[----:B------:R-:W-:-:S03]  /*6290*/  F2FP.BF16.F32.PACK_AB R6, R66, R129 ;  /* 0x000000814206723e */ /* 0x000fc600000010ff */
[----:B------:R-:W1:Y:S01]  /*62a0*/  MUFU.EX2 R135, R5 ;  /* 0x0000000500877308 */ /* 0x000e620000000800 */
[----:B----4-:R-:W-:Y:S02]  /*62b0*/  F2FP.BF16.F32.PACK_AB R7, R64, R127 ;  /* 0x0000007f4007723e */ /* 0x010fe400000010ff */
[----:B-1----:R-:W-:Y:S02]  /*62c0*/  F2FP.BF16.F32.PACK_AB R4, R104, R135 ;  /* 0x000000876804723e */ /* 0x002fe400000010ff */
[----:B------:R-:W-:Y:S01]  /*62d0*/  F2FP.BF16.F32.PACK_AB R5, R62, R133 ;  /* 0x000000853e05723e */ /* 0x000fe200000010ff */
[----:B------:R-:W-:-:S04]  /*62e0*/  FADD.FTZ R133, R133, R58 ;  /* 0x0000003a85857221 */ /* 0x000fc80000010000 */
[----:B------:R-:W-:Y:S02]  /*62f0*/  FADD.FTZ R62, R62, R133 ;  /* 0x000000853e3e7221 */ /* 0x000fe40000010000 */
[C---:B------:R-:W-:Y:S08]  /*6300*/  HMMA.16816.F32.BF16 R88, R4.reuse, R16, R88 ;  /* 0x000000100458723c */ /* 0x040ff00000041858 */
[C---:B------:R-:W-:Y:S01]  /*6310*/  HMMA.16816.F32.BF16 R84, R4.reuse, R18, R84 ;  /* 0x000000120454723c */ /* 0x040fe20000041854 */
[----:B------:R-:W1:Y:S07]  /*6320*/  LDSM.16.MT88.4 R16, [R156+0x8000] ;  /* 0x008000009c10783b */ /* 0x000e6e0000004200 */
[C---:B-----5:R-:W-:Y:S08]  /*6330*/  HMMA.16816.F32.BF16 R96, R4.reuse, R20, R96 ;  /* 0x000000140460723c */ /* 0x060ff00000041860 */
        /* <DEDUP_REMOVED lines=8> */
[----:B------:R-:W-:-:S02]  /*63c0*/  F2FP.BF16.F32.PACK_AB R4, R139, R112 ;  /* 0x000000708b04723e */ /* 0x000fc400000010ff */
[----:B------:R-:W-:Y:S02]  /*63d0*/  F2FP.BF16.F32.PACK_AB R5, R147, R106 ;  /* 0x0000006a9305723e */ /* 0x000fe400000010ff */
[----:B------:R-:W-:Y:S02]  /*63e0*/  F2FP.BF16.F32.PACK_AB R6, R110, R137 ;  /* 0x000000896e06723e */ /* 0x000fe400000010ff */
[----:B------:R-:W-:-:S07]  /*63f0*/  F2FP.BF16.F32.PACK_AB R7, R143, R108 ;  /* 0x0000006c8f07723e */ /* 0x000fce00000010ff */
        /* <DEDUP_REMOVED lines=10> */
[----:B------:R-:W-:Y:S04]  /*64a0*/  MUFU.EX2 R20, R20 ;  /* 0x0000001400147308 */ /* 0x000fe80000000800 */
[----:B------:R-:W-:Y:S01]  /*64b0*/  MUFU.EX2 R22, R22 ;  /* 0x0000001600167308 */ /* 0x000fe20000000800 */
[C---:B--2---:R-:W-:Y:S03]  /*64c0*/  HMMA.16816.F32.BF16 R80, R4.reuse, R12, R80 ;  /* 0x0000000c0450723c */ /* 0x044fe60000041850 */
[----:B------:R-:W2:Y:S05]  /*64d0*/  MUFU.EX2 R23, R23 ;  /* 0x0000001700177308 */ /* 0x000eaa0000000800 */
[C---:B------:R-:W-:Y:S01]  /*64e0*/  HMMA.16816.F32.BF16 R76, R4.reuse, R14, R76 ;  /* 0x0000000e044c723c */ /* 0x040fe2000004184c */
[----:B------:R-:W4:Y:S07]  /*64f0*/  LDSM.16.MT88.4 R12, [R156+0x8800] ;  /* 0x008800009c0c783b */ /* 0x000f2e0000004200 */
[C---:B---3--:R-:W-:Y:S08]  /*6500*/  HMMA.16816.F32.BF16 R72, R4.reuse, R8, R72 ;  /* 0x000000080448723c */ /* 0x048ff00000041848 */
[----:B------:R-:W-:Y:S01]  /*6510*/  HMMA.16816.F32.BF16 R68, R4, R10, R68 ;  /* 0x0000000a0444723c */ /* 0x000fe20000041844 */
[----:B------:R-:W3:Y:S01]  /*6520*/  LDSM.16.MT88.4 R8, [R102+0x8800] ;  /* 0x008800006608783b */ /* 0x000ee20000004200 */
[----:B--2---:R-:W-:-:S02]  /*6530*/  F2FP.BF16.F32.PACK_AB R4, R116, R23 ;  /* 0x000000177404723e */ /* 0x004fc400000010ff */
        /* <DEDUP_REMOVED lines=8> */
[----:B------:R-:W2:Y:S07]  /*65c0*/  LDSM.16.MT88.4 R12, [R160+0x9000] ;  /* 0x00900000a00c783b */ /* 0x000eae0000004200 */
[----:B---3--:R-:W-:Y:S01]  /*65d0*/  HMMA.16816.F32.BF16 R80, R4, R8, R80 ;  /* 0x000000080450723c */ /* 0x008fe20000041850 */
[-C--:B------:R-:W-:Y:S01]  /*65e0*/  FFMA.FTZ R8, R103, R29.reuse, -R28 ;  /* 0x0000001d67087223 */ /* 0x080fe2000001081c */
[-C--:B------:R-:W-:Y:S01]  /*65f0*/  FFMA.FTZ R103, R65, R29.reuse, -R34 ;  /* 0x0000001d41677223 */ /* 0x080fe20000010822 */
[-C--:B------:R-:W-:Y:S01]  /*6600*/  FFMA.FTZ R28, R25, R29.reuse, -R28 ;  /* 0x0000001d191c7223 */ /* 0x080fe2000001081c */
[----:B------:R-:W-:Y:S01]  /*6610*/  MUFU.EX2 R65, R67 ;  /* 0x0000004300417308 */ /* 0x000fe20000000800 */
[----:B------:R-:W-:Y:S01]  /*6620*/  FFMA.FTZ R34, R30, R29, -R34 ;  /* 0x0000001d1e227223 */ /* 0x000fe20000010822 */
[----:B------:R-:W-:-:S02]  /*6630*/  FADD.FTZ R29, R127, R62 ;  /* 0x0000003e7f1d7221 */ /* 0x000fc40000010000 */
[----:B------:R3:W-:Y:S01]  /*6640*/  MUFU.EX2 R101, R8 ;  /* 0x0000000800657308 */ /* 0x0007e20000000800 */
[C---:B------:R-:W-:Y:S01]  /*6650*/  HMMA.16816.F32.BF16 R76, R4.reuse, R10, R76 ;  /* 0x0000000a044c723c */ /* 0x040fe2000004184c */
[----:B------:R-:W-:Y:S02]  /*6660*/  FADD.FTZ R29, R64, R29 ;  /* 0x0000001d401d7221 */ /* 0x000fe40000010000 */
[----:B------:R-:W4:Y:S02]  /*6670*/  MUFU.EX2 R63, R103 ;  /* 0x00000067003f7308 */ /* 0x000f240000000800 */
[----:B------:R-:W-:Y:S02]  /*6680*/  FADD.FTZ R106, R106, R29 ;  /* 0x0000001d6a6a7221 */ /* 0x000fe40000010000 */
[----:B------:R-:W5:Y:S01]  /*6690*/  MUFU.EX2 R30, R43 ;  /* 0x0000002b001e7308 */ /* 0x000f620000000800 */
[----:B-1----:R-:W-:Y:S01]  /*66a0*/  HMMA.16816.F32.BF16 R72, R4, R16, R72 ;  /* 0x000000100448723c */ /* 0x002fe20000041848 */
[----:B------:R-:W-:-:S02]  /*66b0*/  FADD.FTZ R147, R147, R106 ;  /* 0x0000006a93937221 */ /* 0x000fc40000010000 */
[----:B------:R-:W1:Y:S01]  /*66c0*/  MUFU.EX2 R25, R34 ;  /* 0x0000002200197308 */ /* 0x000e620000000800 */
[----:B---3--:R-:W3:Y:S03]  /*66d0*/  LDSM.16.MT88.4 R8, [R156+0x9000] ;  /* 0x009000009c08783b */ /* 0x008ee60000004200 */
[----:B------:R-:W1:Y:S01]  /*66e0*/  MUFU.EX2 R28, R28 ;  /* 0x0000001c001c7308 */ /* 0x000e620000000800 */
[----:B------:R-:W-:Y:S01]  /*66f0*/  HMMA.16816.F32.BF16 R68, R4, R18, R68 ;  /* 0x000000120444723c */ /* 0x000fe20000041844 */
[----:B------:R-:W5:Y:S01]  /*6700*/  LDSM.16.MT88.4 R16, [R102+0x9000] ;  /* 0x009000006610783b */ /* 0x000f620000004200 */
[----:B----4-:R-:W-:Y:S02]  /*6710*/  F2FP.BF16.F32.PACK_AB R4, R120, R63 ;  /* 0x0000003f7804723e */ /* 0x010fe400000010ff */
[----:B------:R-:W-:Y:S02]  /*6720*/  F2FP.BF16.F32.PACK_AB R5, R118, R101 ;  /* 0x000000657605723e */ /* 0x000fe400000010ff */
[----:B------:R-:W-:-:S02]  /*6730*/  F2FP.BF16.F32.PACK_AB R6, R124, R59 ;  /* 0x0000003b7c06723e */ /* 0x000fc400000010ff */
[----:B------:R-:W-:-:S07]  /*6740*/  F2FP.BF16.F32.PACK_AB R7, R122, R65 ;  /* 0x000000417a07723e */ /* 0x000fce00000010ff */
[C---:B--2---:R-:W-:Y:S08]  /*6750*/  HMMA.16816.F32.BF16 R96, R4.reuse, R12, R96 ;  /* 0x0000000c0460723c */ /* 0x044ff00000041860 */
[C---:B------:R-:W-:Y:S01]  /*6760*/  HMMA.16816.F32.BF16 R92, R4.reuse, R14, R92 ;  /* 0x0000000e045c723c */ /* 0x040fe2000004185c */
[----:B------:R-:W2:Y:S07]  /*6770*/  LDSM.16.MT88.4 R12, [R100+0x9000] ;  /* 0x00900000640c783b */ /* 0x000eae0000004200 */
[----:B---3--:R-:W-:Y:S01]  /*6780*/  HMMA.16816.F32.BF16 R88, R4, R8, R88 ;  /* 0x000000080458723c */ /* 0x008fe20000041858 */
[----:B------:R-:W-:-:S04]  /*6790*/  FADD.FTZ R9, R45, R48 ;  /* 0x000000302d097221 */ /* 0x000fc80000010000 */
[----:B------:R-:W-:-:S03]  /*67a0*/  FADD.FTZ R9, R44, R9 ;  /* 0x000000092c097221 */ /* 0x000fc60000010000 */
[----:B-----5:R-:W-:Y:S01]  /*67b0*/  HMMA.16816.F32.BF16 R80, R4, R16, R80 ;  /* 0x000000100450723c */ /* 0x020fe20000041850 */
        /* <DEDUP_REMOVED lines=10> */
[----:B--2---:R-:W-:Y:S02]  /*6860*/  HMMA.16816.F32.BF16 R72, R4, R12, R72 ;  /* 0x0000000c0448723c */ /* 0x004fe40000041848 */
[----:B------:R-:W-:-:S04]  /*6870*/  FADD.FTZ R135, R135, R54 ;  /* 0x0000003687877221 */ /* 0x000fc80000010000 */
[----:B------:R-:W-:Y:S02]  /*6880*/  FADD.FTZ R104, R104, R135 ;  /* 0x0000008768687221 */ /* 0x000fe40000010000 */
[----:B------:R-:W-:Y:S01]  /*6890*/  HMMA.16816.F32.BF16 R68, R4, R14, R68 ;  /* 0x0000000e0444723c */ /* 0x000fe20000041844 */
[----:B------:R-:W2:Y:S01]  /*68a0*/  LDSM.16.MT88.4 R12, [R102+0x9800] ;  /* 0x00980000660c783b */ /* 0x000ea20000004200 */
[----:B------:R-:W-:Y:S01]  /*68b0*/  FADD.FTZ R33, R129, R104 ;  /* 0x0000006881217221 */ /* 0x000fe20000010000 */
[----:B------:R-:W-:Y:S02]  /*68c0*/  F2FP.BF16.F32.PACK_AB R4, R30, R31 ;  /* 0x0000001f1e04723e */ /* 0x000fe400000010ff */
[----:B------:R-:W-:Y:S01]  /*68d0*/  F2FP.BF16.F32.PACK_AB R5, R42, R41 ;  /* 0x000000292a05723e */ /* 0x000fe200000010ff */
[----:B------:R-:W-:Y:S01]  /*68e0*/  FADD.FTZ R33, R66, R33 ;  /* 0x0000002142217221 */ /* 0x000fe20000010000 */
[----:B-1----:R-:W-:Y:S02]  /*68f0*/  F2FP.BF16.F32.PACK_AB R6, R25, R32 ;  /* 0x000000201906723e */ /* 0x002fe400000010ff */
[----:B------:R-:W-:Y:S01]  /*6900*/  F2FP.BF16.F32.PACK_AB R7, R28, R37 ;  /* 0x000000251c07723e */ /* 0x000fe200000010ff */
[----:B------:R-:W-:-:S04]  /*6910*/  FADD.FTZ R34, R112, R33 ;  /* 0x0000002170227221 */ /* 0x000fc80000010000 */
[----:B------:R-:W-:Y:S02]  /*6920*/  FADD.FTZ R34, R139, R34 ;  /* 0x000000228b227221 */ /* 0x000fe40000010000 */
[----:B---3--:R-:W-:Y:S01]  /*6930*/  HMMA.16816.F32.BF16 R88, R4, R16, R88 ;  /* 0x000000100458723c */ /* 0x008fe20000041858 */
        /* <DEDUP_REMOVED lines=33> */
[----:B-1----:R-:W-:Y:S03]  /*6b50*/  HMMA.16816.F32.BF16 R72, R4, R8, R72 ;  /* 0x000000080448723c */ /* 0x002fe60000041848 */
[----:B------:R-:W-:-:S05]  /*6b60*/  FADD.FTZ R187, R28, R37 ;  /* 0x000000251cbb7221 */ /* 0x000fca0000010000 */
[----:B------:R-:W-:Y:S01]  /*6b70*/  HMMA.16816.F32.BF16 R68, R4, R10, R68 ;  /* 0x0000000a0444723c */ /* 0x000fe20000041844 */
[----:B------:R-:W-:-:S04]  /*6b80*/  NOP ;  /* 0x0000000000007918 */ /* 0x000fc80000000000 */
[----:B------:R-:W-:-:S15]  /*6b90*/  @!P0 BRA `(.L_x_9743) ;  /* 0x0000003800908947 */ /* 0x000fde0003800000 */
[----:B------:R-:W-:Y:S01]  /*6ba0*/  ISETP.NE.U32.AND P2, PT, R26, RZ, PT ;  /* 0x000000ff1a00720c */ /* 0x000fe20003f45070 */
[----:B------:R-:W-:Y:S02]  /*6bb0*/  IMAD.MOV.U32 R103, RZ, RZ, R0 ;  /* 0x000000ffff677224 */ /* 0x000fe400078e0000 */
[----:B------:R-:W-:Y:S01]  /*6bc0*/  IMAD.MOV.U32 R101, RZ, RZ, R36 ;  /* 0x000000ffff657224 */ /* 0x000fe200078e0024 */
[----:B------:R-:W-:-:S13]  /*6bd0*/  ISETP.NE.AND.EX P2, PT, R27, RZ, PT, P2 ;  /* 0x000000ff1b00720c */ /* 0x000fda0003f45320 */
.L_x_9750:
        /* <DEDUP_REMOVED lines=80> */
.L_x_9745:
[----:B------:R-:W-:Y:S05]  /*70e0*/  BSYNC.RECONVERGENT B0 ;  /* 0x0000000000007941 */ /* 0x000fea0003800200 */
.L_x_9744:
        /* <DEDUP_REMOVED lines=28> */
[----:B------:R-:W-:Y:S03]  /*72b0*/  IADD3 R178, PT, PT, R178, -0x1, RZ ;  /* 0xffffffffb2b27810 */ /* 0x000fe60007ffe0ff */
[----:B------:R-:W-:Y:S01]  /*72c0*/  @!P0 IMAD.WIDE.U32 R198, R168, 0xa0, R198 ;  /* 0x000000a0a8c68825 */ /* 0x000fe200078e00c6 */
[----:B------:R-:W-:Y:S02]  /*72d0*/  @!P0 IADD3 R197, PT, PT, R190, R197, RZ ;  /* 0x000000c5bec58210 */ /* 0x000fe40007ffe0ff */
[----:B------:R-:W-:Y:S01]  /*72e0*/  @P0 STS.128 [R179+0x7000], RZ ;  /* 0x007000ffb3000388 */ /* 0x000fe20000000c00 */
[C---:B------:R-:W-:Y:S02]  /*72f0*/  @!P0 LEA R190, P3, R168.reuse, R192, 0x7 ;  /* 0x000000c0a8be8211 */ /* 0x040fe400078638ff */
[----:B------:R-:W-:Y:S02]  /*7300*/  @!P0 IADD3 R199, PT, PT, R189, R199, RZ ;  /* 0x000000c7bdc78210 */ /* 0x000fe40007ffe0ff */
[----:B------:R-:W-:Y:S02]  /*7310*/  @!P0 LEA.HI.X R191, R168, R193, R169, 0x7, P3 ;  /* 0x000000c1a8bf8211 */ /* 0x000fe400018f3ca9 */
        /* <DEDUP_REMOVED lines=313> */
[----:B------:R-:W-:Y:S01]  /*86b0*/  SEL R7, R7, R10, !P5 ;  /* 0x0000000a07077207 */ /* 0x000fe20006800000 */
[----:B------:R-:W3:Y:S01]  /*86c0*/  LD.E.64 R8, desc[UR4][R2.64+0x38] ;  /* 0x0000380402087980 */ /* 0x000ee2000c101b00 */
        /* <DEDUP_REMOVED lines=21> */
.L_x_9749:
[----:B------:R-:W-:Y:S05]  /*8820*/  BSYNC.RECONVERGENT B0 ;  /* 0x0000000000007941 */ /* 0x000fea0003800200 */
.L_x_9748:
        /* <DEDUP_REMOVED lines=64> */
.L_x_9747:
[----:B------:R-:W-:Y:S05]  /*8c30*/  BSYNC.RECONVERGENT B1 ;  /* 0x0000000000017941 */ /* 0x000fea0003800200 */
.L_x_9746:
        /* <DEDUP_REMOVED lines=410> */
.L_x_9743:
        /* <DEDUP_REMOVED lines=10> */
.L_x_9758:
        /* <DEDUP_REMOVED lines=93> */
[----:B-1----:R-:W-:Y:S01]  /*ac50*/  @P1 FMUL.FTZ R18, R18, 0.69314718246459960938 ;  /* 0x3f31721812121820 */ /* 0x002fe20000410000 */
[----:B---3--:R-:W-:-:S02]  /*ac60*/  LOP3.LUT R12, R37, 0x1f8, RZ, 0xc0, !PT ;  /* 0x000001f8250c7812 */ /* 0x008fc400078ec0ff */
[----:B------:R-:W-:Y:S01]  /*ac70*/  LOP3.LUT R7, R8, 0x10, RZ, 0xc0, !PT ;  /* 0x0000001008077812 */ /* 0x000fe200078ec0ff */
[C---:B-----5:R-:W-:Y:S01]  /*ac80*/  @P1 FFMA.FTZ R38, R5.reuse, R36, R18 ;  /* 0x0000002405261223 */ /* 0x060fe20000010012 */
[----:B------:R-:W-:Y:S01]  /*ac90*/  BAR.SYNC.DEFER_BLOCKING 0x0 ;  /* 0x0000000000007b1d */ /* 0x000fe20000010000 */
[----:B------:R-:W-:Y:S01]  /*aca0*/  LOP3.LUT P1, RZ, R4, 0x3, RZ, 0xc0, !PT ;  /* 0x0000000304ff7812 */ /* 0x000fe2000782c0ff */
[----:B------:R-:W-:Y:S01]  /*acb0*/  @P0 FMUL.FTZ R6, R6, 0.69314718246459960938 ;  /* 0x3f31721806060820 */ /* 0x000fe20000410000 */
[----:B------:R-:W-:Y:S02]  /*acc0*/  LOP3.LUT R4, R12, 0x38, R9, 0x78, !PT ;  /* 0x000000380c047812 */ /* 0x000fe400078e7809 */
[----:B------:R-:W-:Y:S01]  /*acd0*/  MOV R36, 0xff800000 ;  /* 0xff80000000247802 */ /* 0x000fe20000000f00 */
[----:B------:R-:W-:Y:S01]  /*ace0*/  @P0 FFMA.FTZ R36, R5, R0, R6 ;  /* 0x0000000005240223 */ /* 0x000fe20000010006 */
[----:B------:R-:W-:Y:S02]  /*acf0*/  LOP3.LUT R12, R9, 0x30, RZ, 0xc0, !PT ;  /* 0x00000030090c7812 */ /* 0x000fe400078ec0ff */
        /* <DEDUP_REMOVED lines=24> */
.L_x_9753:
[----:B------:R-:W-:Y:S05]  /*ae80*/  BSYNC.RECONVERGENT B0 ;  /* 0x0000000000007941 */ /* 0x000fea0003800200 */
.L_x_9752:
[----:B------:R5:W4:Y:S01]  /*ae90*/  LD.E R2, desc[UR4][R2.64+0xc0] ;  /* 0x0000c00402027980 */ /* 0x000b22000c101900 */
[C---:B---3--:R-:W-:Y:S01]  /*aea0*/  LOP3.LUT R36, R37.reuse, 0xfc0, RZ, 0xc0, !PT ;  /* 0x00000fc025247812 */ /* 0x048fe200078ec0ff */
[----:B------:R-:W-:Y:S01]  /*aeb0*/  IMAD R40, R182, R40, RZ ;  /* 0x00000028b6287224 */ /* 0x000fe200078e02ff */
[----:B-12---:R-:W1:Y:S02]  /*aec0*/  S2R R0, SR_TID.X ;  /* 0x0000000000007919 */ /* 0x006e640000002100 */
[----:B------:R-:W-:Y:S01]  /*aed0*/  LOP3.LUT R39, R36, 0x3c, R37, 0xf8, !PT ;  /* 0x0000003c24277812 */ /* 0x000fe200078ef825 */
[----:B------:R-:W-:Y:S01]  /*aee0*/  IMAD.MOV.U32 R177, RZ, RZ, 0x0 ;  /* 0x00000000ffb17424 */ /* 0x000fe200078e00ff */
[----:B------:R-:W-:Y:S02]  /*aef0*/  LOP3.LUT R37, R37, 0x3c, RZ, 0xc0, !PT ;  /* 0x0000003c25257812 */ /* 0x000fe400078ec0ff */
[----:B------:R-:W-:-:S04]  /*af00*/  IADD3 R39, P0, PT, R40, R39, RZ ;  /* 0x0000002728277210 */ /* 0x000fc80007f1e0ff */
[----:B------:R-:W-:Y:S02]  /*af10*/  LEA.HI.X.SX32 R40, R40, RZ, 0x1, P0 ;  /* 0x000000ff28287211 */ /* 0x000fe400000f0eff */
[----:B------:R-:W-:Y:S02]  /*af20*/  LEA R36, P2, R39, R44, 0x2 ;  /* 0x0000002c27247211 */ /* 0x000fe400078410ff */
[----:B-1----:R-:W-:-:S05]  /*af30*/  SHF.R.U32.HI R41, RZ, 0x4, R0 ;  /* 0x00000004ff297819 */ /* 0x002fca0000011600 */
[C---:B-----5:R-:W-:Y:S02]  /*af40*/  VIADD R3, R41.reuse, 0x8 ;  /* 0x0000000829037836 */ /* 0x060fe40000000000 */
[----:B------:R-:W-:Y:S01]  /*af50*/  VIADD R43, R41, 0x18 ;  /* 0x00000018292b7836 */ /* 0x000fe20000000000 */
[----:B----4-:R-:W-:Y:S02]  /*af60*/  ISETP.GE.AND P0, PT, R37, R2, PT ;  /* 0x000000022500720c */ /* 0x010fe40003f06270 */
[----:B------:R-:W-:Y:S01]  /*af70*/  LEA.HI.X R37, R39, R45, R40, 0x2, P2 ;  /* 0x0000002d27257211 */ /* 0x000fe200010f1428 */
[C---:B------:R-:W-:Y:S01]  /*af80*/  VIADD R39, R41.reuse, 0x10 ;  /* 0x0000001029277836 */ /* 0x040fe20000000000 */
[-C--:B------:R-:W-:Y:S02]  /*af90*/  ISETP.GE.OR P1, PT, R41, R170.reuse, P0 ;  /* 0x000000aa2900720c */ /* 0x080fe40000726670 */
[-C--:B------:R-:W-:Y:S01]  /*afa0*/  ISETP.GE.OR P6, PT, R3, R170.reuse, P0 ;  /* 0x000000aa0300720c */ /* 0x080fe200007c6670 */
[----:B------:R-:W-:Y:S01]  /*afb0*/  VIADD R3, R41, 0x20 ;  /* 0x0000002029037836 */ /* 0x000fe20000000000 */
[-C--:B------:R-:W-:Y:S01]  /*afc0*/  ISETP.GE.OR P5, PT, R39, R170.reuse, P0 ;  /* 0x000000aa2700720c */ /* 0x080fe200007a6670 */
[----:B------:R-:W-:Y:S01]  /*afd0*/  VIADD R39, R41, 0x28 ;  /* 0x0000002829277836 */ /* 0x000fe20000000000 */
[----:B------:R-:W-:-:S02]  /*afe0*/  ISETP.GE.OR P4, PT, R43, R170, P0 ;  /* 0x000000aa2b00720c */ /* 0x000fc40000786670 */
[-C--:B------:R-:W-:Y:S01]  /*aff0*/  ISETP.GE.OR P3, PT, R3, R170.reuse, P0 ;  /* 0x000000aa0300720c */ /* 0x080fe20000766670 */
[----:B------:R-:W-:Y:S01]  /*b000*/  VIADD R3, R41, 0x30 ;  /* 0x0000003029037836 */ /* 0x000fe20000000000 */
[-C--:B------:R-:W-:Y:S01]  /*b010*/  ISETP.GE.OR P2, PT, R39, R170.reuse, P0 ;  /* 0x000000aa2700720c */ /* 0x080fe20000746670 */
[----:B------:R-:W-:Y:S02]  /*b020*/  VIADD R41, R41, 0x38 ;  /* 0x0000003829297836 */ /* 0x000fe40000000000 */
        /* <DEDUP_REMOVED lines=9> */
[----:B-1----:R-:W-:Y:S05]  /*b0c0*/  @P0 RET.REL.NODEC R176 `(_ZN5flash24flash_fwd_splitkv_kernelI23Flash_fwd_kernel_traitsILi64ELi64ELi128ELi4ELb0ELb0EN7cutlass10bfloat16_tE19Flash_kernel_traitsILi64ELi64ELi128ELi4ES3_EELb0ELb0ELb0ELb0ELb0ELb1ELb1ELb0EEEvNS_16Flash_fwd_paramsE) ;  /* 0xffffff4cb0cc0950 */ /* 0x002fea0003c3ffff */
[----:B------:R-:W-:Y:S01]  /*b0d0*/  MOV R177, 0x0 ;  /* 0x0000000000b17802 */ /* 0x000fe20000000f00 */
[----:B------:R1:W-:Y:S03]  /*b0e0*/  ST.E.128 desc[UR4][R36.64+0x3800], R4 ;  /* 0x0038000424007985 */ /* 0x0003e6000c101d04 */
[----:B-1----:R-:W-:Y:S05]  /*b0f0*/  RET.REL.NODEC R176 `(_ZN5flash24flash_fwd_splitkv_kernelI23Flash_fwd_kernel_traitsILi64ELi64ELi128ELi4ELb0ELb0EN7cutlass10bfloat16_tE19Flash_kernel_traitsILi64ELi64ELi128ELi4ES3_EELb0ELb0ELb0ELb0ELb0ELb1ELb1ELb0EEEvNS_16Flash_fwd_paramsE) ;  /* 0xffffff4cb0c07950 */ /* 0x002fea0003c3ffff */
.L_x_9751:
[----:B------:R-:W-:Y:S01]  /*b100*/  MOV R9, 0x2 ;  /* 0x0000000200097802 */ /* 0x000fe20000000f00 */
[----:B------:R-:W-:Y:S01]  /*b110*/  IMAD.MOV.U32 R4, RZ, RZ, 0x1f ;  /* 0x0000001fff047424 */ /* 0x000fe200078e00ff */
[----:B------:R-:W-:-:S07]  /*b120*/  MOV R6, 0xffffffff ;  /* 0xffffffff00067802 */ /* 0x000fce0000000f00 */
[----:B-1---5:R-:W-:Y:S05]  /*b130*/  WARPSYNC.COLLECTIVE R6, `(.L_x_9754) ;  /* 0x0000000006087348 */ /* 0x022fea0003c00000 */
[----:B------:R2:W3:Y:S02]  /*b140*/  SHFL.BFLY P0, R11, R188, R9, R4 ;  /* 0x0c000009bc0b7389 */ /* 0x0004e40000000004 */
[----:B-123-5:R-:W-:Y:S05]  /*b150*/  ENDCOLLECTIVE ;  /* 0x000000000000791b */ /* 0x02efea0003800000 */
.L_x_9754:
[----:B------:R-:W-:Y:S02]  /*b160*/  IMAD.MOV.U32 R7, RZ, RZ, R11 ;  /* 0x000000ffff077224 */ /* 0x000fe400078e000b */
[----:B------:R-:W-:Y:S02]  /*b170*/  IMAD.MOV.U32 R9, RZ, RZ, 0x1 ;  /* 0x00000001ff097424 */ /* 0x000fe400078e00ff */
[----:B------:R-:W-:-:S05]  /*b180*/  FADD.FTZ R10, R7, R188 ;  /* 0x000000bc070a7221 */ /* 0x000fca0000010000 */
[----:B------:R-:W-:-:S07]  /*b190*/  MOV R188, R10 ;  /* 0x0000000a00bc7202 */ /* 0x000fce0000000f00 */
[----:B------:R-:W-:Y:S05]  /*b1a0*/  WARPSYNC.COLLECTIVE R6, `(.L_x_9755) ;  /* 0x0000000006087348 */ /* 0x000fea0003c00000 */
[----:B------:R1:W2:Y:S02]  /*b1b0*/  SHFL.BFLY P0, R11, R188, R9, R4 ;  /* 0x0c000009bc0b7389 */ /* 0x0002a40000000004 */
[----:B-12---:R-:W-:Y:S05]  /*b1c0*/  ENDCOLLECTIVE ;  /* 0x000000000000791b */ /* 0x006fea0003800000 */
.L_x_9755:
[----:B------:R-:W-:Y:S01]  /*b1d0*/  MOV R188, R187 ;  /* 0x000000bb00bc7202 */ /* 0x000fe20000000f00 */
[----:B------:R-:W-:Y:S01]  /*b1e0*/  IMAD.MOV.U32 R9, RZ, RZ, 0x2 ;  /* 0x00000002ff097424 */ /* 0x000fe200078e00ff */
[----:B------:R-:W-:-:S07]  /*b1f0*/  MOV R7, R11 ;  /* 0x0000000b00077202 */ /* 0x000fce0000000f00 */
[----:B------:R-:W-:Y:S05]  /*b200*/  WARPSYNC.COLLECTIVE R6, `(.L_x_9756) ;  /* 0x0000000006087348 */ /* 0x000fea0003c00000 */
[----:B------:R1:W2:Y:S02]  /*b210*/  SHFL.BFLY P0, R11, R188, R9, R4 ;  /* 0x0c000009bc0b7389 */ /* 0x0002a40000000004 */
[----:B-12---:R-:W-:Y:S05]  /*b220*/  ENDCOLLECTIVE ;  /* 0x000000000000791b */ /* 0x006fea0003800000 */
.L_x_9756:
[----:B------:R-:W-:Y:S01]  /*b230*/  FADD.FTZ R7, R10, R7 ;  /* 0x000000070a077221 */ /* 0x000fe20000010000 */
[----:B------:R-:W-:Y:S01]  /*b240*/  FADD.FTZ R8, R11, R187 ;  /* 0x000000bb0b087221 */ /* 0x000fe20000010000 */
[----:B------:R-:W-:-:S04]  /*b250*/  MOV R9, 0x1 ;  /* 0x0000000100097802 */ /* 0x000fc80000000f00 */
[----:B------:R-:W-:-:S07]  /*b260*/  MOV R188, R8 ;  /* 0x0000000800bc7202 */ /* 0x000fce0000000f00 */
[----:B------:R-:W-:Y:S05]  /*b270*/  WARPSYNC.COLLECTIVE R6, `(.L_x_9757) ;  /* 0x0000000006087348 */ /* 0x000fea0003c00000 */
[----:B------:R1:W2:Y:S02]  /*b280*/  SHFL.BFLY P0, R11, R188, R9, R4 ;  /* 0x0c000009bc0b7389 */ /* 0x0002a40000000004 */
[----:B-12---:R-:W-:Y:S05]  /*b290*/  ENDCOLLECTIVE ;  /* 0x000000000000791b */ /* 0x006fea0003800000 */
.L_x_9757:
[----:B------:R-:W-:Y:S05]  /*b2a0*/  BRA `(.L_x_9758) ;  /* 0xfffffff000f47947 */ /* 0x000fea000383ffff */
.L_x_9759:
        /* <DEDUP_REMOVED lines=13> */
.L_x_14795:


//--------------------- .text._ZN5flash24flash_fwd_splitkv_kernelI23Flash_fwd_kernel_traitsILi64ELi64ELi128ELi4ELb0ELb0EN7cutlass10bfloat16_tE19Flash_kernel_traitsILi64ELi64ELi128ELi4ES3_EELb0ELb0ELb0ELb0ELb0ELb0ELb1ELb1EEEvNS_16Flash_fwd_paramsE --------------------------
	.section	.text._ZN5flash24flash_fwd_splitkv_kernelI23Flash_fwd_kernel_traitsILi64ELi64ELi128ELi4ELb0ELb0EN7cutlass10bfloat16_tE19Flash_kernel_traitsILi64ELi64ELi128ELi4ES3_EELb0ELb0ELb0ELb0ELb0ELb0ELb1ELb1EEEvNS_16Flash_fwd_paramsE,"ax",@progbits
	.align	128
        .global         _ZN5flash24flash_fwd_splitkv_kernelI23Flash_fwd_kernel_traitsILi64ELi64ELi128ELi4ELb0ELb0EN7cutlass10bfloat16_tE19Flash_kernel_traitsILi64ELi64ELi128ELi4ES3_EELb0ELb0ELb0ELb0ELb0ELb0ELb1ELb1EEEvNS_16Flash_fwd_paramsE
        .type           _ZN5flash24flash_fwd_splitkv_kernelI23Flash_fwd_kernel_traitsILi64ELi64ELi128ELi4ELb0ELb0EN7cutlass10bfloat16_tE19Flash_kernel_traitsILi64ELi64ELi128ELi4ES3_EELb0ELb0ELb0ELb0ELb0ELb0ELb1ELb1EEEvNS_16Flash_fwd_paramsE,@function
        .size           _ZN5flash24flash_fwd_splitkv_kernelI23Flash_fwd_kernel_traitsILi64ELi64ELi128ELi4ELb0ELb0EN7cutlass10bfloat16_tE19Flash_kernel_traitsILi64ELi64ELi128ELi4ES3_EELb0ELb0ELb0ELb0ELb0ELb0ELb1ELb1EEEvNS_16Flash_fwd_paramsE,(.L_x_14796 - _ZN5flash24flash_fwd_splitkv_kernelI23Flash_fwd_kernel_traitsILi64ELi64ELi128ELi4ELb0ELb0EN7cutlass10bfloat16_tE19Flash_kernel_traitsILi64ELi64ELi128ELi4ES3_EELb0ELb0ELb0ELb0ELb0ELb0ELb1ELb1EEEvNS_16Flash_fwd_paramsE)
        .other          _ZN5flash24flash_fwd_splitkv_kernelI23Flash_fwd_kernel_traitsILi64ELi64ELi128ELi4ELb0ELb0EN7cutlass10bfloat16_tE19Flash_kernel_traitsILi64ELi64ELi128ELi4ES3_EELb0ELb0ELb0ELb0ELb0ELb0ELb1ELb1EEEvNS_16Flash_fwd_paramsE,@"STO_CUDA_ENTRY STV_DEFAULT"
_ZN5flash24flash_fwd_splitkv_kernelI23Flash_fwd_kernel_traitsILi64ELi64ELi128ELi4ELb0ELb0EN7cutlass10bfloat16_tE19Flash_kernel_traitsILi64ELi64ELi128ELi4ES3_EELb0ELb0ELb0ELb0ELb0ELb0ELb1ELb1EEEvNS_16Flash_fwd_paramsE:
.text._ZN5flash24flash_fwd_splitkv_kernelI23Flash_fwd_kernel_traitsILi64ELi64ELi128ELi4ELb0ELb0EN7cutlass10bfloat16_tE19Flash_kernel_traitsILi64ELi64ELi128ELi4ES3_EELb0ELb0ELb0ELb0ELb0ELb0ELb1ELb1EEEvNS_16Flash_fwd_paramsE:
[----:B------:R-:W-:Y:S08]  /*0000*/  LDC R1, c[0x0][0x37c] ;  /* 0x0000df00ff017b82 */ /* 0x000ff00000000800 */
[----:B------:R-:W1:Y:S01]  /*0010*/  LDC R3, c[0x0][0x3e0] ;  /* 0x0000f800ff037b82 */ /* 0x000e620000000800 */
[----:B------:R-:W-:Y:S01]  /*0020*/  BSSY.RECONVERGENT B3, `(.L_x_9760) ;  /* 0x000001c000037945 */ /* 0x000fe20003800200 */
[----:B------:R-:W-:-:S06]  /*0030*/  MOV R174, 0x1e0 ;  /* 0x000001e000ae7802 */ /* 0x000fcc0000000f00 */
[----:B------:R-:W2:Y:S08]  /*0040*/  S2UR UR4, SR_CTAID.Z ;  /* 0x00000000000479c3 */ /* 0x000eb00000002700 */
[----:B------:R-:W3:Y:S01]  /*0050*/  S2UR UR8, SR_CTAID.Y ;  /* 0x00000000000879c3 */ /* 0x000ee20000002600 */
[----:B-1----:R-:W1:Y:S01]  /*0060*/  I2F.U32.RP R2, R3 ;  /* 0x0000000300027306 */ /* 0x002e620000209000 */
[----:B------:R-:W-:-:S06]  /*0070*/  ISETP.NE.U32.AND P2, PT, R3, RZ, PT ;  /* 0x000000ff0300720c */ /* 0x000fcc0003f45070 */
[----:B------:R-:W4:Y:S08]  /*0080*/  LDC R9, c[0x0][0x374] ;  /* 0x0000dd00ff097b82 */ /* 0x000f300000000800 */
[----:B------:R-:W2:Y:S01]  /*0090*/  LDC.64 R100, c[0x0][0x348] ;  /* 0x0000d200ff647b82 */ /* 0x000ea20000000a00 */
[----:B-1----:R-:W1:Y:S02]  /*00a0*/  MUFU.RCP R4, R2 ;  /* 0x0000000200047308 */ /* 0x002e640000001000 */
[----:B-1----:R-:W-:-:S06]  /*00b0*/  VIADD R4, R4, 0xffffffe ;  /* 0x0ffffffe04047836 */ /* 0x002fcc0000000000 */
[----:B------:R-:W1:Y:S02]  /*00c0*/  F2I.FTZ.U32.TRUNC.NTZ R5, R4 ;  /* 0x0000000400057305 */ /* 0x000e64000021f000 */
[----:B-1----:R-:W-:Y:S01]  /*00d0*/  IMAD.MOV R0, RZ, RZ, -R5 ;  /* 0x000000ffff007224 */ /* 0x002fe200078e0a05 */
[----:B------:R-:W-:-:S03]  /*00e0*/  MOV R4, RZ ;  /* 0x000000ff00047202 */ /* 0x000fc60000000f00 */
[----:B------:R-:W-:-:S04]  /*00f0*/  IMAD R7, R0, R3, RZ ;  /* 0x0000000300077224 */ /* 0x000fc800078e02ff */
[----:B------:R-:W-:Y:S02]  /*0100*/  IMAD.HI.U32 R7, R5, R7, R4 ;  /* 0x0000000705077227 */ /* 0x000fe400078e0004 */
[----:B------:R-:W1:Y:S04]  /*0110*/  S2R R5, SR_CTAID.X ;  /* 0x0000000000057919 */ /* 0x000e680000002500 */
[----:B--2---:R-:W-:-:S04]  /*0120*/  IMAD.HI.U32 R183, R7, UR4, RZ ;  /* 0x0000000407b77c27 */ /* 0x004fc8000f8e00ff */
        /* <DEDUP_REMOVED lines=9> */
[----:B-1-34-:R-:W-:Y:S02]  /*01c0*/  IMAD R178, R3, R178, UR4 ;  /* 0x0000000403b27e24 */ /* 0x01afe4000f8e02b2 */
[----:B------:R-:W-:Y:S05]  /*01d0*/  CALL.REL.NOINC `($_ZN5flash24flash_fwd_splitkv_kernelI23Flash_fwd_kernel_traitsILi64ELi64ELi128ELi4ELb0ELb0EN7cutlass10bfloat16_tE19Flash_kernel_traitsILi64ELi64ELi128ELi4ES3_EELb0ELb0ELb0ELb0ELb0ELb0ELb1ELb1EEEvNS_16Flash_fwd_paramsE$_ZN5flash30compute_attn_1rowblock_splitkvI23Flash_fwd_kernel_traitsILi64ELi64ELi128ELi4ELb0ELb0EN7cutlass10bfloat16_tE19Flash_kernel_traitsILi64ELi64ELi128ELi4ES3_EELb0ELb0ELb0ELb0ELb0ELb0ELb1ELb1ENS_16Flash_fwd_paramsEEEvRKT8_iiiii) ;  /* 0x0000000000087944 */ /* 0x000fea0003c00000 */
[----:B------:R-:W-:Y:S05]  /*01e0*/  BSYNC.RECONVERGENT B3 ;  /* 0x0000000000037941 */ /* 0x000fea0003800200 */
.L_x_9760:
[----:B------:R-:W-:Y:S05]  /*01f0*/  EXIT ;  /* 0x000000000000794d */ /* 0x000fea0003800000 */
        .type           $_ZN5flash24flash_fwd_splitkv_kernelI23Flash_fwd_kernel_traitsILi64ELi64ELi128ELi4ELb0ELb0EN7cutlass10bfloat16_tE19Flash_kernel_traitsILi64ELi64ELi128ELi4ES3_EELb0ELb0ELb0ELb0ELb0ELb0ELb1ELb1EEEvNS_16Flash_fwd_paramsE$_ZN5flash30compute_attn_1rowblock_splitkvI23Flash_fwd_kernel_traitsILi64ELi64ELi128ELi4ELb0ELb0EN7cutlass10bfloat16_tE19Flash_kernel_traitsILi64ELi64ELi128ELi4ES3_EELb0ELb0ELb0ELb0ELb0ELb0ELb1ELb1ENS_16Flash_fwd_paramsEEEvRKT8_iiiii,@function
        .size           $_ZN5flash24flash_fwd_splitkv_kernelI23Flash_fwd_kernel_traitsILi64ELi64ELi128ELi4ELb0ELb0EN7cutlass10bfloat16_tE19Flash_kernel_traitsILi64ELi64ELi128ELi4ES3_EELb0ELb0ELb0ELb0ELb0ELb0ELb1ELb1EEEvNS_16Flash_fwd_paramsE$_ZN5flash30compute_attn_1rowblock_splitkvI23Flash_fwd_kernel_traitsILi64ELi64ELi128ELi4ELb0ELb0EN7cutlass10bfloat16_tE19Flash_kernel_traitsILi64ELi64ELi128ELi4ES3_EELb0ELb0ELb0ELb0ELb0ELb0ELb1ELb1ENS_16Flash_fwd_paramsEEEvRKT8_iiiii,(.L_x_14796 - $_ZN5flash24flash_fwd_splitkv_kernelI23Flash_fwd_kernel_traitsILi64ELi64ELi128ELi4ELb0ELb0EN7cutlass10bfloat16_tE19Flash_kernel_traitsILi64ELi64ELi128ELi4ES3_EELb0ELb0ELb0ELb0ELb0ELb0ELb1ELb1EEEvNS_16Flash_fwd_paramsE$_ZN5flash30compute_attn_1rowblock_splitkvI23Flash_fwd_kernel_traitsILi64ELi64ELi128ELi4ELb0ELb0EN7cutlass10bfloat16_tE19Flash_kernel_traitsILi64ELi64ELi128ELi4ES3_EELb0ELb0ELb0ELb0ELb0ELb0ELb1ELb1ENS_16Flash_fwd_paramsEEEvRKT8_iiiii)
$_ZN5flash24flash_fwd_splitkv_kernelI23Flash_fwd_kernel_traitsILi64ELi64ELi128ELi4ELb0ELb0EN7cutlass10bfloat16_tE19Flash_kernel_traitsILi64ELi64ELi128ELi4ES3_EELb0ELb0ELb0ELb0ELb0ELb0ELb1ELb1EEEvNS_16Flash_fwd_paramsE$_ZN5flash30compute_attn_1rowblock_splitkvI23Flash_fwd_kernel_traitsILi64ELi64ELi128ELi4ELb0ELb0EN7cutlass10bfloat16_tE19Flash_kernel_traitsILi64ELi64ELi128ELi4ES3_EELb0ELb0ELb0ELb0ELb0ELb0ELb1ELb1ENS_16Flash_fwd_paramsEEEvRKT8_iiiii:
        /* <DEDUP_REMOVED lines=30> */
[----:B------:R-:W-:-:S03]  /*03e0*/  ISETP.NE.U32.AND P0, PT, R16, RZ, PT ;  /* 0x000000ff1000720c */ /* 0x000fc60003f05070 */
[----:B------:R-:W-:Y:S01]  /*03f0*/  IMAD.X R19, R15, 0x1, R2, P1 ;  /* 0x000000010f137824 */ /* 0x000fe200008e0602 */
[----:B------:R-:W-:Y:S01]  /*0400*/  ISETP.NE.AND.EX P5, PT, R17, RZ, PT, P0 ;  /* 0x000000ff1100720c */ /* 0x000fe20003fa5300 */
[----:B------:R-:W-:-:S04]  /*0410*/  IMAD.MOV.U32 R15, RZ, RZ, -0x1 ;  /* 0xffffffffff0f7424 */ /* 0x000fc800078e00ff */
[----:B------:R-:W-:Y:S08]  /*0420*/  @!P2 BRA `(.L_x_9762) ;  /* 0x000000000010a947 */ /* 0x000ff00003800000 */
[----:B------:R-:W3:Y:S02]  /*0430*/  LD.E.U8 R4, desc[UR4][R100.64+0x1b2] ;  /* 0x0001b20464047980 */ /* 0x000ee4000c101100 */
[----:B---3--:R-:W-:-:S13]  /*0440*/  ISETP.NE.AND P0, PT, R4, RZ, PT ;  /* 0x000000ff0400720c */ /* 0x008fda0003f05270 */
[----:B------:R-:W-:Y:S05]  /*0450*/  @!P0 BRA `(.L_x_9762) ;  /* 0x0000000000048947 */ /* 0x000fea0003800000 */
[----:B------:R3:W5:Y:S02]  /*0460*/  LD.E R15, desc[UR4][R18.64] ;  /* 0x00000004120f7980 */ /* 0x000764000c101900 */
.L_x_9762:
[----:B------:R-:W-:Y:S05]  /*0470*/  BSYNC.RECONVERGENT B0 ;  /* 0x0000000000007941 */ /* 0x000fea0003800200 */
.L_x_9761:
[----:B------:R-:W-:Y:S04]  /*0480*/  BSSY.RECONVERGENT B0, `(.L_x_9763) ;  /* 0x0000007000007945 */ /* 0x000fe80003800200 */
[----:B------:R-:W-:Y:S05]  /*0490*/  @!P4 BRA `(.L_x_9764) ;  /* 0x000000000014c947 */ /* 0x000fea0003800000 */
[----:B------:R-:W4:Y:S02]  /*04a0*/  LD.E.U8 R4, desc[UR4][R100.64+0x1b2] ;  /* 0x0001b20464047980 */ /* 0x000f24000c101100 */
[----:B----4-:R-:W-:-:S13]  /*04b0*/  ISETP.NE.AND P0, PT, R4, RZ, PT ;  /* 0x000000ff0400720c */ /* 0x010fda0003f05270 */
[----:B------:R-:W4:Y:S02]  /*04c0*/  @P0 LD.E R4, desc[UR4][R18.64+0x4] ;  /* 0x0000040412040980 */ /* 0x000f24000c101900 */
[----:B----45:R-:W-:-:S06]  /*04d0*/  @P0 IADD3 R7, PT, PT, R4, -R15, RZ ;  /* 0x8000000f04070210 */ /* 0x030fcc0007ffe0ff */
[----:B------:R4:W5:Y:S02]  /*04e0*/  @!P0 LD.E R7, desc[UR4][R18.64] ;  /* 0x0000000412078980 */ /* 0x000964000c101900 */
.L_x_9764:
[----:B------:R-:W-:Y:S05]  /*04f0*/  BSYNC.RECONVERGENT B0 ;  /* 0x0000000000007941 */ /* 0x000fea0003800200 */
.L_x_9763:
[----:B------:R-:W-:Y:S01]  /*0500*/  BSSY.RECONVERGENT B1, `(.L_x_9765) ;  /* 0x0000012000017945 */ /* 0x000fe20003800200 */
[----:B-----5:R-:W-:Y:S02]  /*0510*/  @P3 IADD3 R181, PT, PT, R11, -R0, RZ ;  /* 0x800000000bb53210 */ /* 0x020fe40007ffe0ff */
[----:B------:R-:W-:Y:S01]  /*0520*/  IADD3 R72, PT, PT, R7, -R12, RZ ;  /* 0x8000000c07487210 */ /* 0x000fe20007ffe0ff */
[----:B------:R-:W-:Y:S06]  /*0530*/  @!P5 BRA `(.L_x_9766) ;  /* 0x000000000014d947 */ /* 0x000fec0003800000 */
[----:B------:R-:W-:-:S05]  /*0540*/  IADD3 R6, P0, PT, R16, R3, RZ ;  /* 0x0000000310067210 */ /* 0x000fca0007f1e0ff */
[----:B------:R-:W-:-:S06]  /*0550*/  IMAD.X R7, R17, 0x1, R2, P0 ;  /* 0x0000000111077824 */ /* 0x000fcc00000e0602 */
[----:B------:R-:W5:Y:S02]  /*0560*/  LD.E R7, desc[UR4][R6.64] ;  /* 0x0000000406077980 */ /* 0x000f64000c101900 */
[----:B-----5:R-:W-:Y:S01]  /*0570*/  IADD3 R64, PT, PT, R7, -R12, RZ ;  /* 0x8000000c07407210 */ /* 0x020fe20007ffe0ff */
[----:B------:R-:W-:Y:S05]  /*0580*/  BRA `(.L_x_9767) ;  /* 0x0000000000247947 */ /* 0x000fea0003800000 */
.L_x_9766:
[----:B------:R-:W5:Y:S01]  /*0590*/  LD.E.64 R6, desc[UR4][R100.64+0x108] ;  /* 0x0001080464067980 */ /* 0x000f62000c101b00 */
[----:B------:R-:W-:Y:S01]  /*05a0*/  BSSY.RECONVERGENT B0, `(.L_x_9768) ;  /* 0x0000006000007945 */ /* 0x000fe20003800200 */
[----:B-----5:R-:W-:-:S04]  /*05b0*/  ISETP.NE.U32.AND P0, PT, R6, RZ, PT ;  /* 0x000000ff0600720c */ /* 0x020fc80003f05070 */
[----:B------:R-:W-:Y:S01]  /*05c0*/  ISETP.NE.AND.EX P0, PT, R7, RZ, PT, P0 ;  /* 0x000000ff0700720c */ /* 0x000fe20003f05300 */
[----:B------:R-:W-:-:S12]  /*05d0*/  IMAD.MOV.U32 R7, RZ, RZ, RZ ;  /* 0x000000ffff077224 */ /* 0x000fd800078e00ff */
[----:B------:R-:W-:Y:S05]  /*05e0*/  @!P0 BRA `(.L_x_9769) ;  /* 0x0000000000048947 */ /* 0x000fea0003800000 */
[----:B------:R1:W5:Y:S02]  /*05f0*/  LD.E R7, desc[UR4][R100.64+0xbc] ;  /* 0x0000bc0464077980 */ /* 0x000364000c101900 */
.L_x_9769:
[----:B------:R-:W-:Y:S05]  /*0600*/  BSYNC.RECONVERGENT B0 ;  /* 0x0000000000007941 */ /* 0x000fea0003800200 */
.L_x_9768:
[----:B-----5:R-:W-:Y:S02]  /*0610*/  IADD3 R64, PT, PT, R72, R7, RZ ;  /* 0x0000000748407210 */ /* 0x020fe40007ffe0ff */
.L_x_9767:
[----:B------:R-:W-:Y:S05]  /*0620*/  BSYNC.RECONVERGENT B1 ;  /* 0x0000000000017941 */ /* 0x000fea0003800200 */
.L_x_9765:
[----:B------:R-:W-:Y:S01]  /*0630*/  IMAD.SHL.U32 R176, R5, 0x40, RZ ;  /* 0x0000004005b07824 */ /* 0x000fe200078e00ff */
[----:B------:R-:W-:-:S04]  /*0640*/  MOV R175, 0x0 ;  /* 0x0000000000af7802 */ /* 0x000fc80000000f00 */
[----:B------:R-:W-:-:S13]  /*0650*/  ISETP.GT.AND P0, PT, R181, R176, PT ;  /* 0x000000b0b500720c */ /* 0x000fda0003f04270 */
[----:B-1234-:R-:W-:Y:S05]  /*0660*/  @!P0 RET.REL.NODEC R174 `(_ZN5flash24flash_fwd_splitkv_kernelI23Flash_fwd_kernel_traitsILi64ELi64ELi128ELi4ELb0ELb0EN7cutlass10bfloat16_tE19Flash_kernel_traitsILi64ELi64ELi128ELi4ES3_EELb0ELb0ELb0ELb0ELb0ELb0ELb1ELb1EEEvNS_16Flash_fwd_paramsE) ;  /* 0xfffffff8ae648950 */ /* 0x01efea0003c3ffff */
        /* <DEDUP_REMOVED lines=43> */
[----:B------:R-:W5:Y:S01]  /*0920*/  LD.E.64 R8, desc[UR4][R100.64+0xa8] ;  /* 0x0000a80464087980 */ /* 0x000f62000c101b00 */
[----:B------:R-:W-:-:S02]  /*0930*/  IMAD.SHL.U32 R11, R60, 0x4, RZ ;  /* 0x000000043c0b7824 */ /* 0x000fc400078e00ff */
[----:B------:R-:W-:-:S03]  /*0940*/  IMAD.MOV.U32 R175, RZ, RZ, 0x0 ;  /* 0x00000000ffaf7424 */ /* 0x000fc600078e00ff */
[C---:B------:R-:W-:Y:S02]  /*0950*/  LOP3.LUT R15, R11.reuse, 0xffc, RZ, 0xc0, !PT ;  /* 0x00000ffc0b0f7812 */ /* 0x040fe400078ec0ff */
[----:B------:R-:W-:-:S04]  /*0960*/  LOP3.LUT R11, R11, 0x3c, RZ, 0xc0, !PT ;  /* 0x0000003c0b0b7812 */ /* 0x000fc800078ec0ff */
[----:B------:R-:W-:Y:S01]  /*0970*/  ISETP.NE.AND P0, PT, R11, RZ, PT ;  /* 0x000000ff0b00720c */ /* 0x000fe20003f05270 */
[----:B--2---:R-:W-:-:S04]  /*0980*/  IMAD R2, R2, UR8, R183 ;  /* 0x0000000802027c24 */ /* 0x004fc8000f8e02b7 */
[----:B---3--:R-:W-:Y:S01]  /*0990*/  IMAD R2, R2, R5, R178 ;  /* 0x0000000502027224 */ /* 0x008fe200078e02b2 */
[----:B------:R-:W-:-:S03]  /*09a0*/  SHF.R.U32.HI R5, RZ, 0x4, R60 ;  /* 0x00000004ff057819 */ /* 0x000fc6000001163c */
[--C-:B------:R-:W-:Y:S02]  /*09b0*/  IMAD R3, R3, R2, R176.reuse ;  /* 0x0000000203037224 */ /* 0x100fe400078e02b0 */
[----:B------:R-:W-:Y:S02]  /*09c0*/  IMAD.IADD R176, R181, 0x1, -R176 ;  /* 0x00000001b5b07824 */ /* 0x000fe400078e0ab0 */
[----:B----4-:R-:W-:Y:S01]  /*09d0*/  IMAD R4, R3, R4, RZ ;  /* 0x0000000403047224 */ /* 0x010fe200078e02ff */
[----:B-----5:R-:W-:Y:S01]  /*09e0*/  ISETP.GE.AND P1, PT, R11, R0, PT ;  /* 0x000000000b00720c */ /* 0x020fe20003f26270 */
[C---:B------:R-:W-:Y:S02]  /*09f0*/  VIADD R13, R5.reuse, 0x8 ;  /* 0x00000008050d7836 */ /* 0x040fe40000000000 */
[C---:B------:R-:W-:Y:S01]  /*0a00*/  VIADD R11, R5.reuse, 0x10 ;  /* 0x00000010050b7836 */ /* 0x040fe20000000000 */
[C---:B------:R-:W-:Y:S01]  /*0a10*/  IADD3 R15, P2, PT, R4.reuse, R15, RZ ;  /* 0x0000000f040f7210 */ /* 0x040fe20007f5e0ff */
[C---:B------:R-:W-:Y:S01]  /*0a20*/  VIADD R21, R5.reuse, 0x18 ;  /* 0x0000001805157836 */ /* 0x040fe20000000000 */
[CC--:B------:R-:W-:Y:S01]  /*0a30*/  ISETP.GE.OR P5, PT, R5.reuse, R176.reuse, P1 ;  /* 0x000000b00500720c */ /* 0x0c0fe20000fa6670 */
[----:B------:R-:W-:Y:S01]  /*0a40*/  VIADD R19, R5, 0x20 ;  /* 0x0000002005137836 */ /* 0x000fe20000000000 */
[----:B------:R-:W-:Y:S01]  /*0a50*/  ISETP.GE.OR P4, PT, R13, R176, P1 ;  /* 0x000000b00d00720c */ /* 0x000fe20000f86670 */
[----:B------:R-:W-:Y:S01]  /*0a60*/  VIADD R17, R5, 0x28 ;  /* 0x0000002805117836 */ /* 0x000fe20000000000 */
[----:B------:R-:W-:-:S02]  /*0a70*/  LEA.HI.X.SX32 R4, R4, RZ, 0x1, P2 ;  /* 0x000000ff04047211 */ /* 0x000fc400010f0eff */
[----:B------:R-:W-:Y:S02]  /*0a80*/  LEA R22, P2, R15, R6, 0x2 ;  /* 0x000000060f167211 */ /* 0x000fe400078410ff */
[-C--:B------:R-:W-:Y:S02]  /*0a90*/  ISETP.GE.OR P3, PT, R11, R176.reuse, P1 ;  /* 0x000000b00b00720c */ /* 0x080fe40000f66670 */
[----:B------:R-:W-:Y:S01]  /*0aa0*/  LEA.HI.X R23, R15, R7, R4, 0x2, P2 ;  /* 0x000000070f177211 */ /* 0x000fe200010f1404 */
[----:B------:R-:W-:Y:S01]  /*0ab0*/  VIADD R15, R5, 0x30 ;  /* 0x00000030050f7836 */ /* 0x000fe20000000000 */
[-C--:B------:R-:W-:Y:S01]  /*0ac0*/  ISETP.GE.OR P2, PT, R21, R176.reuse, P1 ;  /* 0x000000b01500720c */ /* 0x080fe20000f46670 */
        /* <DEDUP_REMOVED lines=15> */
[----:B------:R-:W-:Y:S01]  /*0bc0*/  LEA R2, P1, R13, R8, 0x2 ;  /* 0x000000080d027211 */ /* 0x000fe200078210ff */
[----:B------:R-:W-:Y:S01]  /*0bd0*/  @!P5 ST.E.128 desc[UR4][R22.64+0x2800], RZ ;  /* 0x002800ff1600d985 */ /* 0x000fe2000c101d04 */
[-C--:B------:R-:W-:Y:S02]  /*0be0*/  ISETP.GE.OR P6, PT, R11, R176.reuse, P0 ;  /* 0x000000b00b00720c */ /* 0x080fe400007c6670 */
        /* <DEDUP_REMOVED lines=23> */
[----:B-1----:R-:W-:Y:S05]  /*0d60*/  @P0 RET.REL.NODEC R174 `(_ZN5flash24flash_fwd_splitkv_kernelI23Flash_fwd_kernel_traitsILi64ELi64ELi128ELi4ELb0ELb0EN7cutlass10bfloat16_tE19Flash_kernel_traitsILi64ELi64ELi128ELi4ES3_EELb0ELb0ELb0ELb0ELb0ELb0ELb1ELb1EEEvNS_16Flash_fwd_paramsE) ;  /* 0xfffffff0aea40950 */ /* 0x002fea0003c3ffff */
[----:B------:R-:W-:Y:S02]  /*0d70*/  MOV R5, 0xff800000 ;  /* 0xff80000000057802 */ /* 0x000fe40000000f00 */
[----:B------:R-:W-:-:S03]  /*0d80*/  MOV R175, 0x0 ;  /* 0x0000000000af7802 */ /* 0x000fc60000000f00 */
[----:B------:R1:W-:Y:S02]  /*0d90*/  ST.E desc[UR4][R2.64+0xe0], R5 ;  /* 0x0000e00502007985 */ /* 0x0003e4000c101904 */
[----:B-1----:R-:W-:Y:S05]  /*0da0*/  RET.REL.NODEC R174 `(_ZN5flash24flash_fwd_splitkv_kernelI23Flash_fwd_kernel_traitsILi64ELi64ELi128ELi4ELb0ELb0EN7cutlass10bfloat16_tE19Flash_kernel_traitsILi64ELi64ELi128ELi4ES3_EELb0ELb0ELb0ELb0ELb0ELb0ELb1ELb1EEEvNS_16Flash_fwd_paramsE) ;  /* 0xfffffff0ae947950 */ /* 0x002fea0003c3ffff */
.L_x_9770:
        /* <DEDUP_REMOVED lines=21> */
[----:B-1----:R-:W1:Y:S08]  /*0f00*/  I2F.RP R7, R4 ;  /* 0x0000000400077306 */ /* 0x002e700000209400 */
        /* <DEDUP_REMOVED lines=55> */
[----:B------:R-:W-:Y:S01]  /*1280*/  MOV R11, R3 ;  /* 0x00000003000b7202 */ /* 0x000fe20000000f00 */
[----:B------:R-:W-:-:S04]  /*1290*/  IMAD R3, R165, R10, RZ ;  /* 0x0000000aa5037224 */ /* 0x000fc800078e02ff */
[----:B------:R-:W-:Y:S01]  /*12a0*/  @!P1 IMAD.MOV R11, RZ, RZ, -R11 ;  /* 0x000000ffff0b9224 */ /* 0x000fe200078e0a0b */
[----:B------:R-:W-:Y:S02]  /*12b0*/  @!P0 LOP3.LUT R11, RZ, R9, RZ, 0x33, !PT ;  /* 0x00000009ff0b8212 */ /* 0x000fe400078e33ff */
[----:B--2---:R-:W-:Y:S01]  /*12c0*/  SHF.R.S32.HI R7, RZ, 0x1f, R2 ;  /* 0x0000001fff077819 */ /* 0x004fe20000011402 */
[-C--:B---3--:R-:W-:Y:S02]  /*12d0*/  IMAD R4, R13, R2.reuse, RZ ;  /* 0x000000020d047224 */ /* 0x088fe400078e02ff */
        /* <DEDUP_REMOVED lines=8> */
[----:B------:R-:W-:-:S04]  /*1360*/  IMAD R3, R17, R11, RZ ;  /* 0x0000000b11037224 */ /* 0x000fc800078e02ff */
[----:B------:R-:W-:Y:S02]  /*1370*/  IMAD R4, R16, R4, R3 ;  /* 0x0000000410047224 */ /* 0x000fe400078e0203 */
[----:B------:R-:W-:Y:S02]  /*1380*/  IMAD R3, R15, R2, RZ ;  /* 0x000000020f037224 */ /* 0x000fe400078e02ff */
[----:B------:R-:W-:-:S04]  /*1390*/  IMAD.WIDE.U32 R16, R11, R16, R18 ;  /* 0x000000100b107225 */ /* 0x000fc800078e0012 */
[----:B------:R-:W-:-:S04]  /*13a0*/  IMAD.WIDE.U32 R18, R14, R2, RZ ;  /* 0x000000020e127225 */ /* 0x000fc800078e00ff */
[----:B------:R-:W-:Y:S02]  /*13b0*/  IMAD R7, R14, R7, R3 ;  /* 0x000000070e077224 */ /* 0x000fe400078e0203 */
[----:B------:R-:W-:Y:S01]  /*13c0*/  IMAD.IADD R3, R17, 0x1, R4 ;  /* 0x0000000111037824 */ /* 0x000fe200078e0204 */
[----:B------:R-:W-:Y:S02]  /*13d0*/  MOV R4, R16 ;  /* 0x0000001000047202 */ /* 0x000fe40000000f00 */
[----:B------:R-:W-:Y:S01]  /*13e0*/  IADD3 R16, PT, PT, R19, R7, RZ ;  /* 0x0000000713107210 */ /* 0x000fe20007ffe0ff */
[----:B------:R-:W-:Y:S05]  /*13f0*/  BRA `(.L_x_9773) ;  /* 0x0000000400387947 */ /* 0x000fea0003800000 */
.L_x_9772:
        /* <DEDUP_REMOVED lines=29> */
[----:B------:R-:W-:-:S05]  /*15d0*/  @P0 IADD3 R6, PT, PT, R12, R15, RZ ;  /* 0x0000000f0c060210 */ /* 0x000fca0007ffe0ff */
[----:B------:R-:W-:Y:S02]  /*15e0*/  @!P1 IMAD.IADD R4, R4, 0x1, -R3 ;  /* 0x0000000104049824 */ /* 0x000fe400078e0a03 */
[----:B------:R-:W-:Y:S01]  /*15f0*/  @!P0 IMAD.IADD R23, R23, 0x1, R2 ;  /* 0x0000000117178824 */ /* 0x000fe200078e0202 */
[----:B-----5:R-:W-:Y:S01]  /*1600*/  @!P0 SHF.R.S32.HI R2, RZ, 0x1f, R11 ;  /* 0x0000001fff028819 */ /* 0x020fe2000001140b */
[----:B----4-:R-:W-:Y:S01]  /*1610*/  @!P0 IMAD R7, R21, R11, RZ ;  /* 0x0000000b15078224 */ /* 0x010fe200078e02ff */
[----:B------:R-:W-:Y:S02]  /*1620*/  ISETP.GE.U32.AND P4, PT, R4, R3, PT ;  /* 0x000000030400720c */ /* 0x000fe40003f86070 */
[----:B------:R-:W-:Y:S01]  /*1630*/  LOP3.LUT R3, R178, R9, RZ, 0x3c, !PT ;  /* 0x00000009b2037212 */ /* 0x000fe200078e3cff */
[C---:B------:R-:W-:Y:S02]  /*1640*/  @!P0 IMAD R7, R20.reuse, R2, R7 ;  /* 0x0000000214078224 */ /* 0x040fe400078e0207 */
[----:B------:R-:W-:Y:S01]  /*1650*/  @!P0 IMAD.WIDE.U32 R22, R20, R11, R22 ;  /* 0x0000000b14168225 */ /* 0x000fe200078e0016 */
[----:B------:R-:W-:-:S02]  /*1660*/  ISETP.GE.AND P3, PT, R3, RZ, PT ;  /* 0x000000ff0300720c */ /* 0x000fc40003f66270 */
[----:B------:R-:W-:Y:S01]  /*1670*/  ISETP.NE.AND P2, PT, R9, RZ, PT ;  /* 0x000000ff0900720c */ /* 0x000fe20003f45270 */
[----:B------:R-:W-:Y:S01]  /*1680*/  @P0 IMAD.WIDE.U32 R20, R164, R6, RZ ;  /* 0x00000006a4140225 */ /* 0x000fe200078e00ff */
[----:B------:R-:W-:-:S03]  /*1690*/  @!P1 IADD3 R8, PT, PT, R8, 0x1, RZ ;  /* 0x0000000108089810 */ /* 0x000fc60007ffe0ff */
[----:B------:R-:W-:Y:S01]  /*16a0*/  @P0 IMAD R2, R165, R6, RZ ;  /* 0x00000006a5020224 */ /* 0x000fe200078e02ff */
[----:B------:R-:W-:Y:S02]  /*16b0*/  @!P0 MOV R6, R22 ;  /* 0x0000001600068202 */ /* 0x000fe40000000f00 */
        /* <DEDUP_REMOVED lines=13> */
[----:B------:R-:W-:Y:S01]  /*1790*/  @!P2 LOP3.LUT R8, RZ, R9, RZ, 0x33, !PT ;  /* 0x00000009ff08a212 */ /* 0x000fe200078e33ff */
[----:B------:R-:W-:Y:S01]  /*17a0*/  @P0 IMAD.IADD R12, R12, 0x1, R15 ;  /* 0x000000010c0c0824 */ /* 0x000fe200078e020f */
[----:B------:R-:W-:Y:S02]  /*17b0*/  @!P0 IADD3 R15, PT, PT, R7, R2, RZ ;  /* 0x00000002070f8210 */ /* 0x000fe40007ffe0ff */
[----:B------:R-:W-:Y:S01]  /*17c0*/  @!P0 MOV R14, R6 ;  /* 0x00000006000e8202 */ /* 0x000fe20000000f00 */
[-C--:B------:R-:W-:Y:S01]  /*17d0*/  @!P0 IMAD R2, R17, R11.reuse, RZ ;  /* 0x0000000b11028224 */ /* 0x080fe200078e02ff */
[----:B------:R-:W-:Y:S02]  /*17e0*/  IADD3 R21, PT, PT, R21, R4, RZ ;  /* 0x0000000415157210 */ /* 0x000fe40007ffe0ff */
[----:B------:R-:W-:Y:S01]  /*17f0*/  @!P0 SHF.R.S32.HI R3, RZ, 0x1f, R11 ;  /* 0x0000001fff038819 */ /* 0x000fe2000001140b */
[----:B------:R-:W-:Y:S01]  /*1800*/  IMAD R7, R19, R8, RZ ;  /* 0x0000000813077224 */ /* 0x000fe200078e02ff */
[----:B------:R-:W-:Y:S01]  /*1810*/  SHF.R.S32.HI R4, RZ, 0x1f, R8 ;  /* 0x0000001fff047819 */ /* 0x000fe20000011408 */
[----:B------:R-:W-:-:S04]  /*1820*/  @!P0 IMAD.WIDE.U32 R14, R16, R11, R14 ;  /* 0x0000000b100e8225 */ /* 0x000fc800078e000e */
[----:B------:R-:W-:Y:S02]  /*1830*/  @!P0 IMAD R2, R16, R3, R2 ;  /* 0x0000000310028224 */ /* 0x000fe400078e0202 */
        /* <DEDUP_REMOVED lines=10> */
.L_x_9773:
[----:B------:R-:W-:Y:S05]  /*18e0*/  BSYNC.RECONVERGENT B0 ;  /* 0x0000000000007941 */ /* 0x000fea0003800200 */
.L_x_9771:
        /* <DEDUP_REMOVED lines=32> */
[----:B-----5:R-:W-:Y:S01]  /*1af0*/  IMAD R17, R13, R166, RZ ;  /* 0x000000a60d117224 */ /* 0x020fe200078e02ff */
[----:B------:R-:W-:Y:S01]  /*1b00*/  IADD3.X R29, PT, PT, RZ, R16, RZ, P2, !PT ;  /* 0x00000010ff1d7210 */ /* 0x000fe200017fe4ff */
[----:B------:R-:W-:Y:S01]  /*1b10*/  @!P1 VIADD R19, R19, 0x1 ;  /* 0x0000000113139836 */ /* 0x000fe20000000000 */
[----:B------:R-:W-:Y:S02]  /*1b20*/  ISETP.GE.AND P2, PT, R2, RZ, PT ;  /* 0x000000ff0200720c */ /* 0x000fe40003f46270 */
[----:B------:R-:W-:Y:S01]  /*1b30*/  ISETP.NE.AND P1, PT, R9, RZ, PT ;  /* 0x000000ff0900720c */ /* 0x000fe20003f25270 */
[C---:B------:R-:W-:Y:S02]  /*1b40*/  IMAD R17, R10.reuse, R167, R17 ;  /* 0x000000a70a117224 */ /* 0x040fe400078e0211 */
[----:B------:R-:W-:-:S04]  /*1b50*/  IMAD.WIDE.U32 R28, R10, R166, R28 ;  /* 0x000000a60a1c7225 */ /* 0x000fc800078e001c */
[----:B------:R-:W-:-:S04]  /*1b60*/  @P3 VIADD R19, R19, 0x1 ;  /* 0x0000000113133836 */ /* 0x000fc80000000000 */
[----:B------:R-:W-:-:S04]  /*1b70*/  IMAD.MOV.U32 R2, RZ, RZ, R19 ;  /* 0x000000ffff027224 */ /* 0x000fc800078e0013 */
[----:B------:R-:W-:Y:S01]  /*1b80*/  @!P2 IMAD.MOV R2, RZ, RZ, -R2 ;  /* 0x000000ffff02a224 */ /* 0x000fe200078e0a02 */
[----:B------:R-:W-:Y:S02]  /*1b90*/  @!P1 LOP3.LUT R2, RZ, R9, RZ, 0x33, !PT ;  /* 0x00000009ff029212 */ /* 0x000fe400078e33ff */
[----:B------:R-:W-:Y:S01]  /*1ba0*/  IADD3 R19, PT, PT, R29, R17, RZ ;  /* 0x000000111d137210 */ /* 0x000fe20007ffe0ff */
[----:B------:R-:W-:Y:S01]  /*1bb0*/  IMAD.MOV.U32 R129, RZ, RZ, RZ ;  /* 0x000000ffff817224 */ /* 0x000fe200078e00ff */
[----:B------:R-:W-:Y:S01]  /*1bc0*/  SHF.R.U32.HI R128, RZ, 0x3, R60 ;  /* 0x00000003ff807819 */ /* 0x000fe2000001163c */
[----:B------:R-:W-:Y:S01]  /*1bd0*/  IMAD R9, R25, R2, RZ ;  /* 0x0000000219097224 */ /* 0x000fe200078e02ff */
[----:B------:R-:W-:-:S05]  /*1be0*/  MOV R18, R28 ;  /* 0x0000001c00127202 */ /* 0x000fca0000000f00 */
[----:B------:R-:W-:Y:S01]  /*1bf0*/  IMAD.WIDE.U32 R18, R2, R24, R18 ;  /* 0x0000001802127225 */ /* 0x000fe200078e0012 */
[----:B------:R-:W1:Y:S03]  /*1c00*/  S2UR UR6, SR_CgaCtaId ;  /* 0x00000000000679c3 */ /* 0x000e660000008800 */
[-C--:B------:R-:W-:Y:S01]  /*1c10*/  IMAD R173, R167, R128.reuse, RZ ;  /* 0x00000080a7ad7224 */ /* 0x080fe200078e02ff */
[----:B------:R-:W-:Y:S01]  /*1c20*/  SHF.L.U32 R62, R60, 0x6, RZ ;  /* 0x000000063c3e7819 */ /* 0x000fe200000006ff */
[----:B------:R-:W-:Y:S01]  /*1c30*/  UMOV UR7, 0x400 ;  /* 0x0000040000077882 */ /* 0x000fe20000000000 */
[----:B------:R-:W-:Y:S02]  /*1c40*/  IMAD R169, R165, R128, RZ ;  /* 0x00000080a5a97224 */ /* 0x000fe400078e02ff */
[----:B------:R-:W-:Y:S01]  /*1c50*/  LOP3.LUT R71, R62, 0x1c0, RZ, 0xc0, !PT ;  /* 0x000001c03e477812 */ /* 0x000fe200078ec0ff */
[----:B------:R-:W-:Y:S01]  /*1c60*/  VIADD R177, R49, 0xffffffff ;  /* 0xffffffff31b17836 */ /* 0x000fe20000000000 */
[----:B------:R-:W-:Y:S01]  /*1c70*/  SHF.R.U32.HI R65, RZ, 0x4, R60 ;  /* 0x00000004ff417819 */ /* 0x000fe2000001163c */
[C---:B------:R-:W-:Y:S01]  /*1c80*/  IMAD.SHL.U32 R68, R164.reuse, 0x10, RZ ;  /* 0x00000010a4447824 */ /* 0x040fe200078e00ff */
[----:B------:R-:W-:Y:S01]  /*1c90*/  SHF.L.U64.HI R69, R164, 0x4, R165 ;  /* 0x00000004a4457819 */ /* 0x000fe200000102a5 */
[----:B------:R-:W-:Y:S01]  /*1ca0*/  IMAD.SHL.U32 R175, R177, 0x80, RZ ;  /* 0x00000080b1af7824 */ /* 0x000fe200078e00ff */
[C---:B------:R-:W-:Y:S01]  /*1cb0*/  SHF.L.U64.HI R67, R166.reuse, 0x4, R167 ;  /* 0x00000004a6437819 */ /* 0x040fe200000102a7 */
[----:B-1----:R-:W-:Y:S01]  /*1cc0*/  ULEA UR6, UR6, UR7, 0x18 ;  /* 0x0000000706067291 */ /* 0x002fe2000f8ec0ff */
[----:B------:R-:W-:-:S02]  /*1cd0*/  SHF.L.U32 R66, R166, 0x4, RZ ;  /* 0x00000004a6427819 */ /* 0x000fc400000006ff */
[----:B------:R-:W-:Y:S01]  /*1ce0*/  LOP3.LUT R62, R62, 0x200, RZ, 0xc0, !PT ;  /* 0x000002003e3e7812 */ /* 0x000fe200078ec0ff */
        /* <DEDUP_REMOVED lines=11> */
[----:B------:R-:W-:-:S02]  /*1da0*/  IADD3.X R27, PT, PT, RZ, R10, RZ, P1, !PT ;  /* 0x0000000aff1b7210 */ /* 0x000fc40000ffe4ff */
[----:B------:R-:W-:Y:S01]  /*1db0*/  SHF.R.S32.HI R0, RZ, 0x1f, R2 ;  /* 0x0000001fff007819 */ /* 0x000fe20000011402 */
[----:B------:R-:W-:Y:S01]  /*1dc0*/  IMAD R16, R22, R16, R17 ;  /* 0x0000001016107224 */ /* 0x000fe200078e0211 */
[----:B------:R-:W-:Y:S01]  /*1dd0*/  IADD3 R4, P1, PT, R12, R4, RZ ;  /* 0x000000040c047210 */ /* 0x000fe20007f3e0ff */
[----:B------:R-:W-:-:S04]  /*1de0*/  IMAD.WIDE.U32 R26, R178, R22, R26 ;  /* 0x00000016b21a7225 */ /* 0x000fc800078e001a */
[----:B------:R-:W-:Y:S01]  /*1df0*/  IMAD.WIDE.U32 R22, R5, 0x40, R128 ;  /* 0x0000004005167825 */ /* 0x000fe200078e0080 */
[----:B------:R-:W-:-:S03]  /*1e00*/  IADD3 R27, PT, PT, R27, R16, RZ ;  /* 0x000000101b1b7210 */ /* 0x000fc60007ffe0ff */
[----:B------:R-:W-:Y:S02]  /*1e10*/  IMAD R9, R0, R24, R9 ;  /* 0x0000001800097224 */ /* 0x000fe400078e0209 */
[----:B------:R-:W-:Y:S02]  /*1e20*/  IMAD.X R5, RZ, RZ, R3, P1 ;  /* 0x000000ffff057224 */ /* 0x000fe400008e0603 */
[----:B------:R-:W-:Y:S02]  /*1e30*/  IMAD R3, R23, R134, RZ ;  /* 0x0000008617037224 */ /* 0x000fe400078e02ff */
[----:B------:R-:W-:Y:S02]  /*1e40*/  IMAD.IADD R17, R19, 0x1, R9 ;  /* 0x0000000113117824 */ /* 0x000fe400078e0209 */
[----:B------:R-:W-:Y:S02]  /*1e50*/  IMAD.MOV.U32 R16, RZ, RZ, R18 ;  /* 0x000000ffff107224 */ /* 0x000fe400078e0012 */
[----:B------:R-:W-:-:S04]  /*1e60*/  IMAD.WIDE.U32 R18, R128, R164, R4 ;  /* 0x000000a480127225 */ /* 0x000fc800078e0004 */
[C---:B------:R-:W-:Y:S02]  /*1e70*/  IMAD R3, R22.reuse, R135, R3 ;  /* 0x0000008716037224 */ /* 0x040fe400078e0203 */
[----:B------:R-:W-:-:S04]  /*1e80*/  IMAD.WIDE.U32 R4, R22, R134, R26 ;  /* 0x0000008616047225 */ /* 0x000fc800078e001a */
[----:B------:R-:W-:Y:S01]  /*1e90*/  IMAD.IADD R3, R5, 0x1, R3 ;  /* 0x0000000105037824 */ /* 0x000fe200078e0203 */
[----:B----4-:R-:W-:-:S04]  /*1ea0*/  LEA R126, P2, R4, R6, 0x1 ;  /* 0x00000006047e7211 */ /* 0x010fc800078408ff */
[----:B------:R-:W-:Y:S02]  /*1eb0*/  LEA.HI.X R127, R4, R7, R3, 0x1, P2 ;  /* 0x00000007047f7211 */ /* 0x000fe400010f0c03 */
[----:B------:R-:W-:Y:S01]  /*1ec0*/  SHF.R.S32.HI R3, RZ, 0x1f, R72 ;  /* 0x0000001fff037819 */ /* 0x000fe20000011448 */
[----:B------:R-:W-:-:S03]  /*1ed0*/  IMAD.WIDE.U32 R16, R128, R166, R16 ;  /* 0x000000a680107225 */ /* 0x000fc600078e0010 */
[----:B------:R-:W-:Y:S01]  /*1ee0*/  LEA.HI R3, R3, R72, RZ, 0x7 ;  /* 0x0000004803037211 */ /* 0x000fe200078f38ff */
[----:B------:R-:W-:-:S03]  /*1ef0*/  IMAD.IADD R173, R17, 0x1, R173 ;  /* 0x0000000111ad7824 */ /* 0x000fc600078e02ad */
[----:B------:R-:W-:Y:S02]  /*1f00*/  SHF.R.S32.HI R3, RZ, 0x7, R3 ;  /* 0x00000007ff037819 */ /* 0x000fe40000011403 */
[----:B------:R-:W-:Y:S02]  /*1f10*/  LEA R172, P0, R16, R14, 0x1 ;  /* 0x0000000e10ac7211 */ /* 0x000fe400078008ff */
[----:B------:R-:W-:Y:S02]  /*1f20*/  LOP3.LUT R5, R73, 0x1c0, RZ, 0xc0, !PT ;  /* 0x000001c049057812 */ /* 0x000fe400078ec0ff */
[----:B------:R-:W-:Y:S02]  /*1f30*/  VIMNMX R70, PT, PT, R168, R3, !PT ;  /* 0x00000003a8467248 */ /* 0x000fe40007fe0100 */
[----:B------:R-:W-:Y:S02]  /*1f40*/  LEA.HI.X R173, R16, R15, R173, 0x1, P0 ;  /* 0x0000000f10ad7211 */ /* 0x000fe400000f0cad */
[----:B------:R-:W-:-:S02]  /*1f50*/  LOP3.LUT R6, R5, 0x38, R60, 0xf8, !PT ;  /* 0x0000003805067812 */ /* 0x000fc400078ef83c */
[----:B------:R-:W-:Y:S02]  /*1f60*/  ISETP.GT.AND P0, PT, R49, R70, PT ;  /* 0x000000463100720c */ /* 0x000fe40003f04270 */
[--C-:B------:R-:W-:Y:S02]  /*1f70*/  LOP3.LUT R6, R6, 0x38, R73.reuse, 0x78, !PT ;  /* 0x0000003806067812 */ /* 0x100fe400078e7849 */
[----:B------:R-:W-:Y:S02]  /*1f80*/  SHF.R.U32.HI R4, RZ, 0x1, R60 ;  /* 0x00000001ff047819 */ /* 0x000fe4000001163c */
[----:B------:R-:W-:Y:S02]  /*1f90*/  LOP3.LUT R63, R6, 0x1e00, R73, 0xf8, !PT ;  /* 0x00001e00063f7812 */ /* 0x000fe400078ef849 */
[----:B------:R-:W-:Y:S02]  /*1fa0*/  IADD3 R169, PT, PT, R19, R169, RZ ;  /* 0x000000a913a97210 */ /* 0x000fe40007ffe0ff */
[----:B------:R-:W-:-:S02]  /*1fb0*/  LEA R170, P1, R18, R20, 0x1 ;  /* 0x0000001412aa7211 */ /* 0x000fc400078208ff */
[----:B------:R-:W-:Y:S02]  /*1fc0*/  LOP3.LUT R4, R71, 0x8, R4, 0xf8, !PT ;  /* 0x0000000847047812 */ /* 0x000fe400078ef804 */
[----:B------:R-:W-:Y:S02]  /*1fd0*/  LEA R63, R63, UR6, 0x1 ;  /* 0x000000063f3f7c11 */ /* 0x000fe4000f8e08ff */
[----:B------:R-:W-:Y:S02]  /*1fe0*/  LEA.HI.X R169, R18, R21, R169, 0x1, P1 ;  /* 0x0000001512a97211 */ /* 0x000fe400008f0ca9 */
[----:B------:R-:W-:Y:S02]  /*1ff0*/  LEA.HI R11, R11, R11, RZ, 0x1 ;  /* 0x0000000b0b0b7211 */ /* 0x000fe400078f08ff */
[----:B------:R-:W-:Y:S01]  /*2000*/  LOP3.LUT R61, R4, 0x38, R73, 0x78, !PT ;  /* 0x00000038043d7812 */ /* 0x000fe200078e7849 */
        /* <DEDUP_REMOVED lines=12> */
[----:B------:R-:W-:-:S02]  /*20d0*/  SHF.R.S32.HI R9, RZ, 0x1f, R175 ;  /* 0x0000001fff097819 */ /* 0x000fc400000114af */
[----:B------:R-:W-:-:S04]  /*20e0*/  SHF.R.S32.HI R11, RZ, 0x1, R11 ;  /* 0x00000001ff0b7819 */ /* 0x000fc8000001140b */
[C---:B------:R-:W-:Y:S01]  /*20f0*/  SHF.L.U32 R120, R11.reuse, 0x4, RZ ;  /* 0x000000040b787819 */ /* 0x040fe200000006ff */
[C---:B------:R-:W-:Y:S01]  /*2100*/  IMAD R111, R11.reuse, 0x30, RZ ;  /* 0x000000300b6f7824 */ /* 0x040fe200078e02ff */
[C---:B------:R-:W-:Y:S01]  /*2110*/  SHF.L.U32 R106, R11.reuse, 0x6, RZ ;  /* 0x000000060b6a7819 */ /* 0x040fe200000006ff */
[C---:B------:R-:W-:Y:S02]  /*2120*/  IMAD R110, R11.reuse, 0x50, RZ ;  /* 0x000000500b6e7824 */ /* 0x040fe400078e02ff */
[C---:B------:R-:W-:Y:S02]  /*2130*/  IMAD R109, R11.reuse, 0x60, RZ ;  /* 0x000000600b6d7824 */ /* 0x040fe400078e02ff */
        /* <DEDUP_REMOVED lines=26> */
[----:B------:R-:W-:Y:S02]  /*22e0*/  IMAD.IADD R27, R27, 0x1, R3 ;  /* 0x000000011b1b7824 */ /* 0x000fe400078e0203 */
[----:B---3--:R-:W-:-:S04]  /*22f0*/  IMAD.WIDE.U32 R24, R183, R22, R12 ;  /* 0x00000016b7187225 */ /* 0x008fc800078e000c */
[----:B------:R-:W-:Y:S02]  /*2300*/  IMAD R3, R23, R183, RZ ;  /* 0x000000b717037224 */ /* 0x000fe400078e02ff */
[-C--:B----4-:R-:W-:Y:S02]  /*2310*/  IMAD R10, R131, R175.reuse, RZ ;  /* 0x000000af830a7224 */ /* 0x090fe400078e02ff */
[----:B------:R-:W-:Y:S02]  /*2320*/  IMAD.IADD R25, R25, 0x1, R3 ;  /* 0x0000000119197824 */ /* 0x000fe400078e0203 */
[----:B-----5:R-:W-:Y:S02]  /*2330*/  IMAD R3, R133, R175, RZ ;  /* 0x000000af85037224 */ /* 0x020fe400078e02ff */
[C---:B------:R-:W-:Y:S02]  /*2340*/  IMAD R10, R130.reuse, R9, R10 ;  /* 0x00000009820a7224 */ /* 0x040fe400078e020a */
[----:B------:R-:W-:-:S04]  /*2350*/  IMAD.WIDE.U32 R26, R130, R175, R26 ;  /* 0x000000af821a7225 */ /* 0x000fc800078e001a */
[C---:B------:R-:W-:Y:S02]  /*2360*/  IMAD R3, R132.reuse, R9, R3 ;  /* 0x0000000984037224 */ /* 0x040fe400078e0203 */
[----:B------:R-:W-:Y:S01]  /*2370*/  IMAD.WIDE.U32 R24, R132, R175, R24 ;  /* 0x000000af84187225 */ /* 0x000fe200078e0018 */
[----:B------:R-:W-:-:S03]  /*2380*/  IADD3 R27, PT, PT, R27, R10, RZ ;  /* 0x0000000a1b1b7210 */ /* 0x000fc60007ffe0ff */
[-C--:B------:R-:W-:Y:S02]  /*2390*/  IMAD R15, R15, R2.reuse, RZ ;  /* 0x000000020f0f7224 */ /* 0x080fe400078e02ff */
[----:B------:R-:W-:Y:S02]  /*23a0*/  IMAD.IADD R25, R25, 0x1, R3 ;  /* 0x0000000119197824 */ /* 0x000fe400078e0203 */
[----:B------:R-:W-:Y:S02]  /*23b0*/  IMAD R3, R21, R2, RZ ;  /* 0x0000000215037224 */ /* 0x000fe400078e02ff */
[----:B------:R-:W-:Y:S02]  /*23c0*/  IMAD R22, R14, R0, R15 ;  /* 0x000000000e167224 */ /* 0x000fe400078e020f */
[----:B------:R-:W-:-:S04]  /*23d0*/  IMAD.WIDE.U32 R14, R2, R14, R26 ;  /* 0x0000000e020e7225 */ /* 0x000fc800078e001a */
[----:B------:R-:W-:Y:S01]  /*23e0*/  IMAD R0, R20, R0, R3 ;  /* 0x0000000014007224 */ /* 0x000fe200078e0203 */
[----:B------:R-:W-:Y:S01]  /*23f0*/  SHF.L.U32 R3, R60, 0x2, RZ ;  /* 0x000000023c037819 */ /* 0x000fe200000006ff */
[----:B------:R-:W-:Y:S01]  /*2400*/  IMAD.WIDE.U32 R24, R2, R20, R24 ;  /* 0x0000001402187225 */ /* 0x000fe200078e0018 */
[----:B------:R-:W-:Y:S02]  /*2410*/  IADD3 R23, PT, PT, R15, R22, RZ ;  /* 0x000000160f177210 */ /* 0x000fe40007ffe0ff */
[----:B------:R-:W-:Y:S01]  /*2420*/  SHF.R.S32.HI R9, RZ, 0x1f, R72 ;  /* 0x0000001fff097819 */ /* 0x000fe20000011448 */
[----:B------:R-:W-:Y:S01]  /*2430*/  IMAD.IADD R2, R175, 0x1, R8 ;  /* 0x00000001af027824 */ /* 0x000fe200078e0208 */
[----:B------:R-:W-:Y:S01]  /*2440*/  IADD3 R15, P0, PT, -R72, R128, RZ ;  /* 0x00000080480f7210 */ /* 0x000fe20007f1e1ff */
[----:B------:R-:W-:Y:S01]  /*2450*/  IMAD.IADD R25, R25, 0x1, R0 ;  /* 0x0000000119197824 */ /* 0x000fe200078e0200 */
[----:B------:R-:W-:Y:S01]  /*2460*/  LOP3.LUT R0, R3, 0x1c, RZ, 0xc0, !PT ;  /* 0x0000001c03007812 */ /* 0x000fe200078ec0ff */
        /* <DEDUP_REMOVED lines=28> */
[----:B------:R-:W-:Y:S01]  /*2630*/  IMAD R77, R133, 0x60, RZ ;  /* 0x00000060854d7824 */ /* 0x000fe200078e02ff */
[-C--:B------:R-:W-:Y:S01]  /*2640*/  IADD3 R88, P3, PT, R6, R90.reuse, RZ ;  /* 0x0000005a06587210 */ /* 0x080fe20007f7e0ff */
[----:B------:R-:W-:Y:S01]  /*2650*/  IMAD.WIDE.U32 R136, R132, 0x60, RZ ;  /* 0x0000006084887825 */ /* 0x000fe200078e00ff */
[----:B------:R-:W-:-:S02]  /*2660*/  IADD3 R90, P2, PT, R4, R90, RZ ;  /* 0x0000005a045a7210 */ /* 0x000fc40007f5e0ff */
[-C--:B------:R-:W-:Y:S02]  /*2670*/  IADD3.X R15, PT, PT, R5, R0.reuse, RZ, P0, !PT ;  /* 0x00000000050f7210 */ /* 0x080fe400007fe4ff */
[----:B------:R-:W-:Y:S01]  /*2680*/  ISETP.GE.AND P0, PT, R12, R179, PT ;  /* 0x000000b30c00720c */ /* 0x000fe20003f06270 */
[C-C-:B------:R-:W-:Y:S01]  /*2690*/  IMAD.X R89, R7.reuse, 0x1, R91.reuse, P3 ;  /* 0x0000000107597824 */ /* 0x140fe200018e065b */
[----:B------:R-:W-:Y:S01]  /*26a0*/  IADD3.X R51, PT, PT, R7, R0, RZ, P1, !PT ;  /* 0x0000000007337210 */ /* 0x000fe20000ffe4ff */
[----:B------:R-:W-:Y:S01]  /*26b0*/  IMAD.X R91, R5, 0x1, R91, P2 ;  /* 0x00000001055b7824 */ /* 0x000fe200010e065b */
[----:B------:R-:W-:Y:S01]  /*26c0*/  P2R R121, PR, RZ, 0x1 ;  /* 0x00000001ff797803 */ /* 0x000fe20000000000 */
[C---:B------:R-:W-:Y:S01]  /*26d0*/  IMAD.SHL.U32 R75, R130.reuse, 0x20, RZ ;  /* 0x00000020824b7824 */ /* 0x040fe200078e00ff */
[----:B------:R-:W-:Y:S01]  /*26e0*/  SHF.L.U64.HI R74, R130, 0x5, R131 ;  /* 0x00000005824a7819 */ /* 0x000fe20000010283 */
[C---:B------:R-:W-:Y:S01]  /*26f0*/  IMAD.SHL.U32 R85, R132.reuse, 0x40, RZ ;  /* 0x0000004084557824 */ /* 0x040fe200078e00ff */
[----:B------:R-:W-:-:S02]  /*2700*/  SHF.L.U64.HI R79, R132, 0x5, R133 ;  /* 0x00000005844f7819 */ /* 0x000fc40000010285 */
[C---:B------:R-:W-:Y:S02]  /*2710*/  SHF.L.U32 R81, R132.reuse, 0x5, RZ ;  /* 0x0000000584517819 */ /* 0x040fe400000006ff */
[C-C-:B------:R-:W-:Y:S02]  /*2720*/  SHF.L.U64.HI R83, R132.reuse, 0x6, R133.reuse ;  /* 0x0000000684537819 */ /* 0x140fe40000010285 */
[C---:B------:R-:W-:Y:S02]  /*2730*/  SHF.L.U64.HI R76, R132.reuse, 0x4, R133 ;  /* 0x00000004844c7819 */ /* 0x040fe40000010285 */
[----:B------:R-:W-:Y:S02]  /*2740*/  SHF.L.U32 R97, R132, 0x4, RZ ;  /* 0x0000000484617819 */ /* 0x000fe400000006ff */
[----:B------:R-:W-:-:S07]  /*2750*/  IADD3 R77, PT, PT, R137, R77, RZ ;  /* 0x0000004d894d7210 */ /* 0x000fce0007ffe0ff */
.L_x_9813:
        /* <DEDUP_REMOVED lines=8> */
[-C--:B------:R-:W-:Y:S01]  /*27e0*/  ISETP.GE.OR P4, PT, R114, R104.reuse, P3 ;  /* 0x000000687200720c */ /* 0x080fe20001f86670 */
[----:B------:R-:W-:Y:S01]  /*27f0*/  VIADD R102, R102, 0xffffff80 ;  /* 0xffffff8066667836 */ /* 0x000fe20000000000 */
[-C--:B------:R-:W-:Y:S02]  /*2800*/  ISETP.LT.OR P1, PT, R128, R105.reuse, P0 ;  /* 0x000000698000720c */ /* 0x080fe40000721670 */
[CC--:B------:R-:W-:Y:S02]  /*2810*/  ISETP.GE.OR P0, PT, R118.reuse, R104.reuse, P3 ;  /* 0x000000687600720c */ /* 0x0c0fe40001f06670 */
[----:B------:R-:W-:Y:S02]  /*2820*/  P2R R2, PR, RZ, 0x2 ;  /* 0x00000002ff027803 */ /* 0x000fe40000000000 */
[----:B------:R-:W-:Y:S02]  /*2830*/  ISETP.LT.OR P2, PT, R118, R105, P0 ;  /* 0x000000697600720c */ /* 0x000fe40000741670 */
[----:B------:R-:W-:Y:S02]  /*2840*/  IADD3 R28, P0, PT, R86, R75, RZ ;  /* 0x0000004b561c7210 */ /* 0x000fe40007f1e0ff */
[-C--:B------:R-:W-:Y:S02]  /*2850*/  ISETP.LT.OR P4, PT, R114, R105.reuse, P4 ;  /* 0x000000697200720c */ /* 0x080fe40002781670 */
[----:B------:R-:W-:Y:S01]  /*2860*/  P2R R0, PR, RZ, 0x4 ;  /* 0x00000004ff007803 */ /* 0x000fe20000000000 */
[----:B----4-:R-:W2:Y:S01]  /*2870*/  @!P1 LD.E.128 R20, desc[UR4][R86.64] ;  /* 0x0000000456149980 */ /* 0x010ea2000c101d00 */
[--C-:B------:R-:W-:Y:S01]  /*2880*/  IMAD.X R29, R87, 0x1, R74.reuse, P0 ;  /* 0x00000001571d7824 */ /* 0x100fe200000e064a */
[CC--:B------:R-:W-:Y:S04]  /*2890*/  ISETP.GE.OR P0, PT, R117.reuse, R104.reuse, P3 ;  /* 0x000000687500720c */ /* 0x0c0fe80001f06670 */
        /* <DEDUP_REMOVED lines=8> */
[----:B------:R-:W2:Y:S01]  /*2920*/  @!P2 LD.E.128 R24, desc[UR4][R28.64] ;  /* 0x000000041c18a980 */ /* 0x000ea2000c101d00 */
        /* <DEDUP_REMOVED lines=125> */
.L_x_9776:
        /* <DEDUP_REMOVED lines=68> */
.L_x_9780:
[----:B------:R-:W-:Y:S05]  /*3540*/  BSYNC.RECONVERGENT B0 ;  /* 0x0000000000007941 */ /* 0x000fea0003800200 */
.L_x_9779:
[-C--:B------:R-:W-:Y:S01]  /*3550*/  ISETP.LT.OR P2, PT, R118, R105.reuse, P2 ;  /* 0x000000697600720c */ /* 0x080fe20001741670 */
        /* <DEDUP_REMOVED lines=50> */
.L_x_9782:
[----:B------:R-:W-:Y:S05]  /*3880*/  BSYNC.RECONVERGENT B0 ;  /* 0x0000000000007941 */ /* 0x000fea0003800200 */
.L_x_9781:
        /* <DEDUP_REMOVED lines=53> */
.L_x_9784:
[----:B------:R-:W-:Y:S05]  /*3be0*/  BSYNC.RECONVERGENT B0 ;  /* 0x0000000000007941 */ /* 0x000fea0003800200 */
.L_x_9783:
        /* <DEDUP_REMOVED lines=57> */
.L_x_9786:
[----:B------:R-:W-:Y:S05]  /*3f80*/  BSYNC.RECONVERGENT B0 ;  /* 0x0000000000007941 */ /* 0x000fea0003800200 */
.L_x_9785:
[CC--:B------:R-:W-:Y:S01]  /*3f90*/  ISETP.GE.OR P0, PT, R115.reuse, R104.reuse, P3 ;  /* 0x000000687300720c */ /* 0x0c0fe20001f06670 */
[----:B------:R-:W-:Y:S01]  /*3fa0*/  BSSY.RECONVERGENT B0, `(.L_x_9787) ;  /* 0x000003d000007945 */ /* 0x000fe20003800200 */
[----:B------:R-:W-:Y:S02]  /*3fb0*/  ISETP.NE.AND P5, PT, R42, RZ, PT ;  /* 0x000000ff2a00720c */ /* 0x000fe40003fa5270 */
[-C--:B------:R-:W-:Y:S02]  /*3fc0*/  ISETP.LT.OR P0, PT, R115, R105.reuse, P0 ;  /* 0x000000697300720c */ /* 0x080fe40000701670 */
[CC--:B------:R-:W-:Y:S02]  /*3fd0*/  ISETP.GE.OR P2, PT, R114.reuse, R104.reuse, P3 ;  /* 0x000000687200720c */ /* 0x0c0fe40001f46670 */
[C---:B------:R-:W-:Y:S02]  /*3fe0*/  ISETP.GE.OR P1, PT, R113.reuse, R104, P3 ;  /* 0x000000687100720c */ /* 0x040fe40001f26670 */
        /* <DEDUP_REMOVED lines=56> */
.L_x_9788:
[----:B------:R-:W-:Y:S05]  /*4370*/  BSYNC.RECONVERGENT B0 ;  /* 0x0000000000007941 */ /* 0x000fea0003800200 */
.L_x_9787:
        /* <DEDUP_REMOVED lines=53> */
.L_x_9790:
[----:B------:R-:W-:Y:S05]  /*46d0*/  BSYNC.RECONVERGENT B0 ;  /* 0x0000000000007941 */ /* 0x000fea0003800200 */
.L_x_9789:
        /* <DEDUP_REMOVED lines=55> */
.L_x_9792:
[----:B------:R-:W-:Y:S05]  /*4a50*/  BSYNC.RECONVERGENT B0 ;  /* 0x0000000000007941 */ /* 0x000fea0003800200 */
.L_x_9791:
        /* <DEDUP_REMOVED lines=55> */
.L_x_9794:
[----:B------:R-:W-:Y:S05]  /*4dd0*/  BSYNC.RECONVERGENT B0 ;  /* 0x0000000000007941 */ /* 0x000fea0003800200 */
.L_x_9793:
[----:B------:R-:W5:Y:S02]  /*4de0*/  LD.E R3, desc[UR4][R100.64+0xd0] ;  /* 0x0000d00464037980 */ /* 0x000f64000c101900 */
[----:B-----5:R-:W-:Y:S05]  /*4df0*/  IMAD.U32 R3, R3, -0x40, RZ ;  /* 0xffffffc003037824 */ /* 0x020fea00078e00ff */
[C---:B------:R-:W-:Y:S02]  /*4e00*/  LEA R14, P1, R3.reuse, R14, 0x1 ;  /* 0x0000000e030e7211 */ /* 0x040fe400078208ff */
[C---:B------:R-:W-:Y:S02]  /*4e10*/  LEA R50, P0, R3.reuse, R50, 0x1 ;  /* 0x0000003203327211 */ /* 0x040fe400078008ff */
[C---:B------:R-:W-:Y:S02]  /*4e20*/  LEA.HI.X.SX32 R15, R3.reuse, R15, 0x1, P1 ;  /* 0x0000000f030f7211 */ /* 0x040fe400008f0eff */
[----:B------:R-:W-:Y:S01]  /*4e30*/  LEA.HI.X.SX32 R51, R3, R51, 0x1, P0 ;  /* 0x0000003303337211 */ /* 0x000fe200000f0eff */
[----:B------:R-:W-:Y:S05]  /*4e40*/  BRA `(.L_x_9777) ;  /* 0x0000002c00d07947 */ /* 0x000fea0003800000 */
.L_x_9778:
        /* <DEDUP_REMOVED lines=95> */
.L_x_9796:
[----:B------:R-:W-:Y:S05]  /*5440*/  BSYNC.RECONVERGENT B0 ;  /* 0x0000000000007941 */ /* 0x000fea0003800200 */
.L_x_9795:
        /* <DEDUP_REMOVED lines=92> */
.L_x_9798:
[----:B------:R-:W-:Y:S05]  /*5a10*/  BSYNC.RECONVERGENT B0 ;  /* 0x0000000000007941 */ /* 0x000fea0003800200 */
.L_x_9797:
        /* <DEDUP_REMOVED lines=16> */
[----:B------:R-:W-:Y:S03]  /*5b20*/  IADD3 R34, P2, PT, R20, R81, RZ ;  /* 0x0000005114227210 */ /* 0x000fe60007f5e0ff */
[----:B------:R-:W3:Y:S02]  /*5b30*/  @!P0 LD.E.128 R140, desc[UR4][R146.64] ;  /* 0x00000004928c8980 */ /* 0x000ee4000c101d00 */
[----:B------:R-:W-:Y:S01]  /*5b40*/  IMAD.X R35, R21, 0x1, R79, P2 ;  /* 0x0000000115237824 */ /* 0x000fe200010e064f */
[----:B------:R-:W-:Y:S01]  /*5b50*/  @!P0 IADD3 R38, P2, PT, R145, R90, RZ ;  /* 0x0000005a91268210 */ /* 0x000fe20007f5e0ff */
[----:B------:R-:W-:Y:S04]  /*5b60*/  @!P0 IMAD.WIDE R22, R19, 0x2, R34 ;  /* 0x0000000213168825 */ /* 0x000fe800078e0222 */
        /* <DEDUP_REMOVED lines=73> */
.L_x_9800:
[----:B------:R-:W-:Y:S05]  /*6000*/  BSYNC.RECONVERGENT B0 ;  /* 0x0000000000007941 */ /* 0x000fea0003800200 */
.L_x_9799:
[-C--:B------:R-:W-:Y:S01]  /*6010*/  ISETP.LT.OR P2, PT, R116, R105.reuse, P3 ;  /* 0x000000697400720c */ /* 0x080fe20001f41670 */
        /* <DEDUP_REMOVED lines=9> */
[----:B---3--:R-:W-:Y:S02]  /*60b0*/  @!P0 IMAD.X R144, R96, 0x1, R143, P2 ;  /* 0x0000000160908824 */ /* 0x008fe400010e068f */
        /* <DEDUP_REMOVED lines=82> */
.L_x_9802:
[----:B------:R-:W-:Y:S05]  /*65e0*/  BSYNC.RECONVERGENT B0 ;  /* 0x0000000000007941 */ /* 0x000fea0003800200 */
.L_x_9801:
        /* <DEDUP_REMOVED lines=20> */
[----:B------:R-:W-:Y:S01]  /*6730*/  IMAD.WIDE.U32 R144, R164, 0x60, R138 ;  /* 0x00000060a4907825 */ /* 0x000fe200078e008a */
        /* <DEDUP_REMOVED lines=16> */
[----:B------:R-:W-:Y:S01]  /*6840*/  @!P0 SHF.L.U32 R26, R141, 0x10, RZ ;  /* 0x000000108d1a8819 */ /* 0x000fe200000006ff */
[----:B------:R-:W-:Y:S01]  /*6850*/  IMAD R140, R165, 0x60, RZ ;  /* 0x00000060a58c7824 */ /* 0x000fe200078e02ff */
        /* <DEDUP_REMOVED lines=9> */
[----:B------:R-:W-:Y:S01]  /*68f0*/  @!P0 IMAD.U32 R33, R142, 0x10000, RZ ;  /* 0x000100008e218824 */ /* 0x000fe200078e00ff */
[C---:B------:R-:W-:Y:S01]  /*6900*/  @!P0 SHF.L.U32 R40, R57.reuse, 0x10, RZ ;  /* 0x0000001039288819 */ /* 0x040fe200000006ff */
[----:B------:R-:W-:Y:S01]  /*6910*/  @!P2 FADD.FTZ R26, -R26, -RZ ;  /* 0x800000ff1a1aa221 */ /* 0x000fe20000010100 */
[----:B------:R-:W-:Y:S01]  /*6920*/  @!P0 LOP3.LUT R42, R57, 0xffff0000, RZ, 0xc0, !PT ;  /* 0xffff0000392a8812 */ /* 0x000fe200078ec0ff */
[----:B------:R-:W-:Y:S01]  /*6930*/  @!P0 FFMA.FTZ R0, R39, R36, R0 ;  /* 0x0000002427008223 */ /* 0x000fe20000010000 */
[----:B------:R-:W-:Y:S01]  /*6940*/  @!P0 LOP3.LUT R39, R52, 0xffff0000, RZ, 0xc0, !PT ;  /* 0xffff000034278812 */ /* 0x000fe200078ec0ff */
[----:B------:R-:W-:Y:S01]  /*6950*/  IMAD.IADD R145, R140, 0x1, R145 ;  /* 0x000000018c917824 */ /* 0x000fe200078e0291 */
[----:B------:R-:W-:Y:S01]  /*6960*/  @!P0 SHF.L.U32 R36, R53, 0x10, RZ ;  /* 0x0000001035248819 */ /* 0x000fe200000006ff */
[----:B------:R-:W-:Y:S01]  /*6970*/  @!P0 FMUL.FTZ R2, R31, R34 ;  /* 0x000000221f028220 */ /* 0x000fe20000410000 */
[C---:B------:R-:W-:Y:S01]  /*6980*/  @!P0 SHF.L.U32 R43, R58.reuse, 0x10, RZ ;  /* 0x000000103a2b8819 */ /* 0x040fe200000006ff */
[----:B------:R-:W-:Y:S01]  /*6990*/  @!P2 FADD.FTZ R35, -R35, -RZ ;  /* 0x800000ff2323a221 */ /* 0x000fe20000010100 */
[----:B------:R-:W-:Y:S01]  /*69a0*/  @!P0 LOP3.LUT R46, R58, 0xffff0000, RZ, 0xc0, !PT ;  /* 0xffff00003a2e8812 */ /* 0x000fe200078ec0ff */
        /* <DEDUP_REMOVED lines=30> */
.L_x_9804:
[----:B------:R-:W-:Y:S05]  /*6b90*/  BSYNC.RECONVERGENT B0 ;  /* 0x0000000000007941 */ /* 0x000fea0003800200 */
.L_x_9803:
        /* <DEDUP_REMOVED lines=13> */
[----:B-1-34-:R-:W-:Y:S02]  /*6c70*/  @!P0 IMAD.X R144, R82, 0x1, R143, P2 ;  /* 0x0000000152908824 */ /* 0x01afe400010e068f */
[C---:B------:R-:W-:Y:S03]  /*6c80*/  @!P0 IMAD.SHL.U32 R145, R141.reuse, 0x2, RZ ;  /* 0x000000028d918824 */ /* 0x040fe600078e00ff */
[----:B------:R-:W-:Y:S02]  /*6c90*/  @!P0 SHF.L.U64.HI R144, R141, 0x1, R144 ;  /* 0x000000018d908819 */ /* 0x000fe40000010290 */
[C---:B------:R-:W-:Y:S04]  /*6ca0*/  @!P0 IADD3 R146, P2, PT, R145.reuse, R88, RZ ;  /* 0x0000005891928210 */ /* 0x040fe80007f5e0ff */
[----:B------:R-:W-:Y:S02]  /*6cb0*/  @!P0 IADD3.X R147, PT, PT, R144, R89, RZ, P2, !PT ;  /* 0x0000005990938210 */ /* 0x000fe400017fe4ff */
[C---:B------:R-:W-:Y:S03]  /*6cc0*/  LEA R34, P2, R132.reuse, R20, 0x7 ;  /* 0x0000001484227211 */ /* 0x040fe600078438ff */
[----:B------:R-:W3:Y:S01]  /*6cd0*/  @!P0 LD.E.128 R140, desc[UR4][R146.64] ;  /* 0x00000004928c8980 */ /* 0x000ee2000c101d00 */
[----:B------:R-:W-:Y:S02]  /*6ce0*/  LEA.HI.X R35, R132, R21, R133, 0x7, P2 ;  /* 0x0000001584237211 */ /* 0x000fe400010f3c85 */
[----:B------:R-:W-:Y:S01]  /*6cf0*/  @!P0 IADD3 R38, P2, PT, R145, R90, RZ ;  /* 0x0000005a91268210 */ /* 0x000fe20007f5e0ff */
[----:B------:R-:W-:Y:S04]  /*6d00*/  @!P0 IMAD.WIDE R22, R19, 0x2, R34 ;  /* 0x0000000213168825 */ /* 0x000fe800078e0222 */
[----:B--2---:R-:W2:Y:S01]  /*6d10*/  LD.E.128 R52, desc[UR4][R34.64] ;  /* 0x0000000422347980 */ /* 0x004ea2000c101d00 */
[----:B------:R-:W-:Y:S01]  /*6d20*/  @!P0 IMAD.X R39, R144, 0x1, R91, P2 ;  /* 0x0000000190278824 */ /* 0x000fe200010e065b */
[----:B------:R-:W-:Y:S02]  /*6d30*/  PLOP3.LUT P2, PT, PT, PT, PT, 0x80, 0x8 ;  /* 0x000000000008781c */ /* 0x000fe40003f4f070 */
[----:B------:R-:W-:Y:S04]  /*6d40*/  @!P0 PLOP3.LUT P2, PT, P1, PT, PT, 0x80, 0x8 ;  /* 0x000000000008881c */ /* 0x000fe80000f4f070 */
[----:B------:R1:W4:Y:S08]  /*6d50*/  @!P0 LD.E.128 R24, desc[UR4][R22.64] ;  /* 0x0000000416188980 */ /* 0x000330000c101d00 */
[----:B------:R2:W5:Y:S01]  /*6d60*/  @!P0 LD.E.128 R56, desc[UR4][R38.64] ;  /* 0x0000000426388980 */ /* 0x000562000c101d00 */
[C---:B---3--:R-:W-:Y:S01]  /*6d70*/  @!P0 LOP3.LUT R32, R140.reuse, 0xffff0000, RZ, 0xc0, !PT ;  /* 0xffff00008c208812 */ /* 0x048fe200078ec0ff */
[----:B------:R-:W-:Y:S01]  /*6d80*/  @!P0 IMAD.U32 R36, R140, 0x10000, RZ ;  /* 0x000100008c248824 */ /* 0x000fe200078e00ff */
[C---:B------:R-:W-:Y:S01]  /*6d90*/  @!P0 SHF.L.U32 R30, R141.reuse, 0x10, RZ ;  /* 0x000000108d1e8819 */ /* 0x040fe200000006ff */
[----:B------:R-:W-:Y:S01]  /*6da0*/  @!P0 IMAD.U32 R28, R142, 0x10000, RZ ;  /* 0x000100008e1c8824 */ /* 0x000fe200078e00ff */
[----:B------:R-:W-:Y:S01]  /*6db0*/  @!P0 LOP3.LUT R29, R141, 0xffff0000, RZ, 0xc0, !PT ;  /* 0xffff00008d1d8812 */ /* 0x000fe200078ec0ff */
[----:B------:R-:W-:Y:S01]  /*6dc0*/  @!P2 FADD.FTZ R36, -R36, -RZ ;  /* 0x800000ff2424a221 */ /* 0x000fe20000010100 */
[----:B-1----:R-:W-:Y:S01]  /*6dd0*/  @!P0 LOP3.LUT R23, R142, 0xffff0000, RZ, 0xc0, !PT ;  /* 0xffff00008e178812 */ /* 0x002fe200078ec0ff */
[----:B------:R-:W-:Y:S01]  /*6de0*/  @!P2 FADD.FTZ R32, -R32, -RZ ;  /* 0x800000ff2020a221 */ /* 0x000fe20000010100 */
[----:B--2---:R-:W-:Y:S01]  /*6df0*/  @!P0 SHF.L.U32 R39, R52, 0x10, RZ ;  /* 0x0000001034278819 */ /* 0x004fe200000006ff */
[----:B------:R-:W-:Y:S01]  /*6e00*/  @!P2 FADD.FTZ R30, -R30, -RZ ;  /* 0x800000ff1e1ea221 */ /* 0x000fe20000010100 */
[----:B------:R-:W-:Y:S01]  /*6e10*/  @!P0 LOP3.LUT R18, R143, 0xffff0000, RZ, 0xc0, !PT ;  /* 0xffff00008f128812 */ /* 0x000fe200078ec0ff */
[----:B------:R-:W-:Y:S01]  /*6e20*/  @!P2 FADD.FTZ R29, -R29, -RZ ;  /* 0x800000ff1d1da221 */ /* 0x000fe20000010100 */
[----:B------:R-:W-:Y:S01]  /*6e30*/  @!P0 LOP3.LUT R41, R52, 0xffff0000, RZ, 0xc0, !PT ;  /* 0xffff000034298812 */ /* 0x000fe200078ec0ff */
[----:B------:R-:W-:Y:S01]  /*6e40*/  @!P2 FADD.FTZ R28, -R28, -RZ ;  /* 0x800000ff1c1ca221 */ /* 0x000fe20000010100 */
[----:B------:R-:W-:Y:S02]  /*6e50*/  @!P0 IMAD.U32 R42, R53, 0x10000, RZ ;  /* 0x00010000352a8824 */ /* 0x000fe400078e00ff */
[----:B------:R-:W-:Y:S01]  /*6e60*/  @!P2 FADD.FTZ R23, -R23, -RZ ;  /* 0x800000ff1717a221 */ /* 0x000fe20000010100 */
[----:B----4-:R-:W-:Y:S01]  /*6e70*/  @!P0 SHF.L.U32 R37, R24, 0x10, RZ ;  /* 0x0000001018258819 */ /* 0x010fe200000006ff */
[----:B------:R-:W-:Y:S01]  /*6e80*/  @!P2 FADD.FTZ R18, -R18, -RZ ;  /* 0x800000ff1212a221 */ /* 0x000fe20000010100 */
[----:B------:R-:W-:Y:S01]  /*6e90*/  @!P0 LOP3.LUT R35, R24, 0xffff0000, RZ, 0xc0, !PT ;  /* 0xffff000018238812 */ /* 0x000fe200078ec0ff */
[----:B------:R-:W-:Y:S01]  /*6ea0*/  @!P0 IMAD.U32 R22, R143, 0x10000, RZ ;  /* 0x000100008f168824 */ /* 0x000fe200078e00ff */
[----:B------:R-:W-:Y:S01]  /*6eb0*/  @!P0 LOP3.LUT R34, R25, 0xffff0000, RZ, 0xc0, !PT ;  /* 0xffff000019228812 */ /* 0x000fe200078ec0ff */
[----:B------:R-:W-:Y:S01]  /*6ec0*/  @!P0 FMUL.FTZ R0, R37, R36 ;  /* 0x0000002425008220 */ /* 0x000fe20000410000 */
[----:B------:R-:W-:Y:S01]  /*6ed0*/  @!P0 LOP3.LUT R24, R26, 0xffff0000, RZ, 0xc0, !PT ;  /* 0xffff00001a188812 */ /* 0x000fe200078ec0ff */
[----:B------:R-:W-:Y:S01]  /*6ee0*/  @!P0 IMAD.U32 R33, R25, 0x10000, RZ ;  /* 0x0001000019218824 */ /* 0x000fe200078e00ff */
[C---:B-----5:R-:W-:Y:S01]  /*6ef0*/  @!P0 LOP3.LUT R40, R56.reuse, 0xffff0000, RZ, 0xc0, !PT ;  /* 0xffff000038288812 */ /* 0x060fe200078ec0ff */
[----:B------:R-:W-:Y:S01]  /*6f00*/  @!P0 IMAD.U32 R38, R56, 0x10000, RZ ;  /* 0x0001000038268824 */ /* 0x000fe200078e00ff */
[----:B------:R-:W-:Y:S01]  /*6f10*/  @!P0 LOP3.LUT R44, R57, 0xffff0000, RZ, 0xc0, !PT ;  /* 0xffff0000392c8812 */ /* 0x000fe200078ec0ff */
[----:B------:R-:W-:Y:S01]  /*6f20*/  @!P0 FMUL.FTZ R2, R35, R32 ;  /* 0x0000002023028220 */ /* 0x000fe20000410000 */
[----:B------:R-:W-:Y:S01]  /*6f30*/  @!P0 SHF.L.U32 R25, R27, 0x10, RZ ;  /* 0x000000101b198819 */ /* 0x000fe200000006ff */
[----:B------:R-:W-:Y:S01]  /*6f40*/  @!P0 FFMA.FTZ R0, R39, R38, R0 ;  /* 0x0000002627008223 */ /* 0x000fe20000010000 */
[----:B------:R-:W-:Y:S01]  /*6f50*/  @!P0 LOP3.LUT R39, R53, 0xffff0000, RZ, 0xc0, !PT ;  /* 0xffff000035278812 */ /* 0x000fe200078ec0ff */
[----:B------:R-:W-:Y:S01]  /*6f60*/  @!P0 FMUL.FTZ R3, R33, R30 ;  /* 0x0000001e21038220 */ /* 0x000fe20000410000 */
[----:B------:R-:W-:Y:S01]  /*6f70*/  @!P0 LOP3.LUT R27, R27, 0xffff0000, RZ, 0xc0, !PT ;  /* 0xffff00001b1b8812 */ /* 0x000fe200078ec0ff */
[----:B------:R-:W-:Y:S01]  /*6f80*/  @!P0 IMAD.U32 R43, R57, 0x10000, RZ ;  /* 0x00010000392b8824 */ /* 0x000fe200078e00ff */
[----:B------:R-:W-:Y:S01]  /*6f90*/  @!P0 LOP3.LUT R46, R58, 0xffff0000, RZ, 0xc0, !PT ;  /* 0xffff00003a2e8812 */ /* 0x000fe200078ec0ff */
[----:B------:R-:W-:Y:S01]  /*6fa0*/  @!P0 IMAD.U32 R31, R26, 0x10000, RZ ;  /* 0x000100001a1f8824 */ /* 0x000fe200078e00ff */
[C---:B------:R-:W-:Y:S01]  /*6fb0*/  @!P0 SHF.L.U32 R47, R59.reuse, 0x10, RZ ;  /* 0x000000103b2f8819 */ /* 0x040fe200000006ff */
[----:B------:R-:W-:Y:S01]  /*6fc0*/  @!P0 FMUL.FTZ R4, R34, R29 ;  /* 0x0000001d22048220 */ /* 0x000fe20000410000 */
        /* <DEDUP_REMOVED lines=29> */
.L_x_9806:
[----:B------:R-:W-:Y:S05]  /*71a0*/  BSYNC.RECONVERGENT B0 ;  /* 0x0000000000007941 */ /* 0x000fea0003800200 */
.L_x_9805:
        /* <DEDUP_REMOVED lines=10> */
[----:B------:R-:W-:Y:S04]  /*7250*/  @!P0 IADD3 R141, P2, PT, R109, R140, RZ ;  /* 0x0000008c6d8d8210 */ /* 0x000fe80007f5e0ff */
[----:B------:R-:W-:Y:S01]  /*7260*/  @!P0 SHF.L.U32 R145, R141, 0x1, RZ ;  /* 0x000000018d918819 */ /* 0x000fe200000006ff */
[----:B------:R-:W-:Y:S01]  /*7270*/  @!P0 IMAD.X R144, R80, 0x1, R143, P2 ;  /* 0x0000000150908824 */ /* 0x000fe200010e068f */
[----:B------:R-:W3:Y:S02]  /*7280*/  @!P0 LD.E.128 R24, desc[UR4][R24.64] ;  /* 0x0000000418188980 */ /* 0x000ee4000c101d00 */
        /* <DEDUP_REMOVED lines=77> */
.L_x_9808:
[----:B------:R-:W-:Y:S05]  /*7760*/  BSYNC.RECONVERGENT B0 ;  /* 0x0000000000007941 */ /* 0x000fea0003800200 */
.L_x_9807:
        /* <DEDUP_REMOVED lines=11> */
[----:B-1-34-:R-:W2:Y:S02]  /*7820*/  LD.E.128 R52, desc[UR4][R20.64] ;  /* 0x0000000414347980 */ /* 0x01aea4000c101d00 */
[----:B------:R-:W-:Y:S01]  /*7830*/  @!P0 SHF.L.U32 R47, R57, 0x1, RZ ;  /* 0x00000001392f8819 */ /* 0x000fe200000006ff */
[----:B------:R-:W-:Y:S03]  /*7840*/  @!P0 IMAD.X R46, R78, 0x1, R123, P2 ;  /* 0x000000014e2e8824 */ /* 0x000fe600010e067b */
[----:B------:R-:W-:Y:S02]  /*7850*/  @!P0 IADD3 R58, P2, PT, R47, R88, RZ ;  /* 0x000000582f3a8210 */ /* 0x000fe40007f5e0ff */
[----:B------:R-:W-:Y:S01]  /*7860*/  @!P0 SHF.L.U64.HI R46, R57, 0x1, R46 ;  /* 0x00000001392e8819 */ /* 0x000fe2000001022e */
[----:B------:R-:W3:Y:S04]  /*7870*/  @!P0 LD.E.128 R28, desc[UR4][R30.64] ;  /* 0x000000041e1c8980 */ /* 0x000ee8000c101d00 */
[C---:B------:R-:W-:Y:S01]  /*7880*/  @!P0 IMAD.X R59, R46.reuse, 0x1, R89, P2 ;  /* 0x000000012e3b8824 */ /* 0x040fe200010e0659 */
[----:B------:R-:W-:Y:S01]  /*7890*/  @!P0 IADD3 R34, P2, PT, R47, R90, RZ ;  /* 0x0000005a2f228210 */ /* 0x000fe20007f5e0ff */
[----:B------:R-:W-:Y:S03]  /*78a0*/  IMAD R47, R165, 0xc0, RZ ;  /* 0x000000c0a52f7824 */ /* 0x000fe600078e02ff */
[----:B------:R-:W-:Y:S01]  /*78b0*/  @!P0 IADD3.X R35, PT, PT, R46, R91, RZ, P2, !PT ;  /* 0x0000005b2e238210 */ /* 0x000fe200017fe4ff */
[----:B------:R-:W4:Y:S01]  /*78c0*/  @!P0 LD.E.128 R56, desc[UR4][R58.64] ;  /* 0x000000043a388980 */ /* 0x000f22000c101d00 */
[----:B------:R-:W-:Y:S01]  /*78d0*/  PLOP3.LUT P2, PT, PT, PT, PT, 0x80, 0x8 ;  /* 0x000000000008781c */ /* 0x000fe20003f4f070 */
[----:B------:R-:W-:Y:S01]  /*78e0*/  IMAD.IADD R139, R47, 0x1, R139 ;  /* 0x000000012f8b7824 */ /* 0x000fe200078e028b */
[----:B------:R-:W-:Y:S05]  /*78f0*/  @!P0 PLOP3.LUT P2, PT, P1, PT, PT, 0x80, 0x8 ;  /* 0x000000000008881c */ /* 0x000fea0000f4f070 */
[----:B------:R1:W5:Y:S01]  /*7900*/  @!P0 LD.E.128 R40, desc[UR4][R34.64] ;  /* 0x0000000422288980 */ /* 0x000362000c101d00 */
[----:B--2---:R-:W-:Y:S01]  /*7910*/  @!P0 LOP3.LUT R39, R53, 0xffff0000, RZ, 0xc0, !PT ;  /* 0xffff000035278812 */ /* 0x004fe200078ec0ff */
[----:B-1----:R-:W-:Y:S01]  /*7920*/  @!P0 IMAD.U32 R35, R52, 0x10000, RZ ;  /* 0x0001000034238824 */ /* 0x002fe200078e00ff */
[C---:B---3--:R-:W-:Y:S01]  /*7930*/  @!P0 SHF.L.U32 R19, R31.reuse, 0x10, RZ ;  /* 0x000000101f138819 */ /* 0x048fe200000006ff */
[----:B------:R-:W-:Y:S01]  /*7940*/  @!P0 IMAD.U32 R25, R30, 0x10000, RZ ;  /* 0x000100001e198824 */ /* 0x000fe200078e00ff */
[----:B------:R-:W-:Y:S01]  /*7950*/  @!P0 LOP3.LUT R17, R31, 0xffff0000, RZ, 0xc0, !PT ;  /* 0xffff00001f118812 */ /* 0x000fe200078ec0ff */
[----:B------:R-:W-:Y:S01]  /*7960*/  @!P0 IMAD.U32 R32, R28, 0x10000, RZ ;  /* 0x000100001c208824 */ /* 0x000fe200078e00ff */
[----:B------:R-:W-:Y:S02]  /*7970*/  @!P0 LOP3.LUT R23, R30, 0xffff0000, RZ, 0xc0, !PT ;  /* 0xffff00001e178812 */ /* 0x000fe400078ec0ff */
[C---:B------:R-:W-:Y:S02]  /*7980*/  @!P0 SHF.L.U32 R27, R29.reuse, 0x10, RZ ;  /* 0x000000101d1b8819 */ /* 0x040fe400000006ff */
[----:B------:R-:W-:Y:S02]  /*7990*/  @!P0 LOP3.LUT R26, R29, 0xffff0000, RZ, 0xc0, !PT ;  /* 0xffff00001d1a8812 */ /* 0x000fe400078ec0ff */
[C---:B----4-:R-:W-:Y:S01]  /*79a0*/  @!P0 LOP3.LUT R31, R56.reuse, 0xffff0000, RZ, 0xc0, !PT ;  /* 0xffff0000381f8812 */ /* 0x050fe200078ec0ff */
[----:B------:R-:W-:Y:S01]  /*79b0*/  @!P0 IMAD.U32 R33, R56, 0x10000, RZ ;  /* 0x0001000038218824 */ /* 0x000fe200078e00ff */
[----:B------:R-:W-:Y:S01]  /*79c0*/  @!P0 SHF.L.U32 R30, R57, 0x10, RZ ;  /* 0x00000010391e8819 */ /* 0x000fe200000006ff */
[----:B------:R-:W-:Y:S01]  /*79d0*/  @!P0 IMAD.U32 R24, R58, 0x10000, RZ ;  /* 0x000100003a188824 */ /* 0x000fe200078e00ff */
[----:B------:R-:W-:Y:S01]  /*79e0*/  @!P0 LOP3.LUT R28, R28, 0xffff0000, RZ, 0xc0, !PT ;  /* 0xffff00001c1c8812 */ /* 0x000fe200078ec0ff */
[----:B------:R-:W-:Y:S01]  /*79f0*/  @!P2 FADD.FTZ R33, -R33, -RZ ;  /* 0x800000ff2121a221 */ /* 0x000fe20000010100 */
[----:B------:R-:W-:Y:S01]  /*7a00*/  @!P0 LOP3.LUT R29, R57, 0xffff0000, RZ, 0xc0, !PT ;  /* 0xffff0000391d8812 */ /* 0x000fe200078ec0ff */
[----:B------:R-:W-:Y:S01]  /*7a10*/  @!P2 FADD.FTZ R31, -R31, -RZ ;  /* 0x800000ff1f1fa221 */ /* 0x000fe20000010100 */
[----:B------:R-:W-:Y:S01]  /*7a20*/  @!P0 LOP3.LUT R22, R58, 0xffff0000, RZ, 0xc0, !PT ;  /* 0xffff00003a168812 */ /* 0x000fe200078ec0ff */
[----:B-----5:R-:W-:Y:S01]  /*7a30*/  @!P0 IMAD.U32 R34, R40, 0x10000, RZ ;  /* 0x0001000028228824 */ /* 0x020fe200078e00ff */
[C---:B------:R-:W-:Y:S01]  /*7a40*/  @!P0 SHF.L.U32 R18, R59.reuse, 0x10, RZ ;  /* 0x000000103b128819 */ /* 0x040fe200000006ff */
[----:B------:R-:W-:Y:S01]  /*7a50*/  @!P0 FMUL.FTZ R0, R32, R33 ;  /* 0x0000002120008220 */ /* 0x000fe20000410000 */
[----:B------:R-:W-:Y:S01]  /*7a60*/  @!P0 LOP3.LUT R16, R59, 0xffff0000, RZ, 0xc0, !PT ;  /* 0xffff00003b108812 */ /* 0x000fe200078ec0ff */
[----:B------:R-:W-:Y:S01]  /*7a70*/  @!P2 FADD.FTZ R30, -R30, -RZ ;  /* 0x800000ff1e1ea221 */ /* 0x000fe20000010100 */
[----:B------:R-:W-:Y:S01]  /*7a80*/  @!P0 LOP3.LUT R36, R40, 0xffff0000, RZ, 0xc0, !PT ;  /* 0xffff000028248812 */ /* 0x000fe200078ec0ff */
[----:B------:R-:W-:Y:S01]  /*7a90*/  @!P0 FFMA.FTZ R0, R35, R34, R0 ;  /* 0x0000002223008223 */ /* 0x000fe20000010000 */
[----:B------:R-:W-:Y:S01]  /*7aa0*/  @!P0 LOP3.LUT R35, R52, 0xffff0000, RZ, 0xc0, !PT ;  /* 0xffff000034238812 */ /* 0x000fe200078ec0ff */
[----:B------:R-:W-:Y:S01]  /*7ab0*/  @!P0 IMAD.U32 R40, R54, 0x10000, RZ ;  /* 0x0001000036288824 */ /* 0x000fe200078e00ff */
[----:B------:R-:W-:Y:S01]  /*7ac0*/  @!P0 SHF.L.U32 R37, R41, 0x10, RZ ;  /* 0x0000001029258819 */ /* 0x000fe200000006ff */
[----:B------:R-:W-:Y:S01]  /*7ad0*/  @!P0 IMAD.U32 R44, R43, 0x10000, RZ ;  /* 0x000100002b2c8824 */ /* 0x000fe200078e00ff */
[----:B------:R-:W-:Y:S01]  /*7ae0*/  @!P0 SHF.L.U32 R34, R53, 0x10, RZ ;  /* 0x0000001035228819 */ /* 0x000fe200000006ff */
        /* <DEDUP_REMOVED lines=35> */
.L_x_9810:
[----:B------:R-:W-:Y:S05]  /*7d20*/  BSYNC.RECONVERGENT B0 ;  /* 0x0000000000007941 */ /* 0x000fea0003800200 */
.L_x_9809:
[----:B------:R-:W5:Y:S02]  /*7d30*/  LD.E R3, desc[UR4][R100.64+0xd0] ;  /* 0x0000d00464037980 */ /* 0x000f64000c101900 */
[----:B-----5:R-:W-:Y:S05]  /*7d40*/  IMAD.U32 R3, R3, -0x40, RZ ;  /* 0xffffffc003037824 */ /* 0x020fea00078e00ff */
[C---:B------:R-:W-:Y:S02]  /*7d50*/  LEA R90, P1, R3.reuse, R90, 0x1 ;  /* 0x0000005a035a7211 */ /* 0x040fe400078208ff */
[C---:B------:R-:W-:Y:S02]  /*7d60*/  LEA R88, P0, R3.reuse, R88, 0x1 ;  /* 0x0000005803587211 */ /* 0x040fe400078008ff */
[C---:B------:R-:W-:Y:S02]  /*7d70*/  LEA.HI.X.SX32 R91, R3.reuse, R91, 0x1, P1 ;  /* 0x0000005b035b7211 */ /* 0x040fe400008f0eff */
[----:B------:R-:W-:Y:S09]  /*7d80*/  LEA.HI.X.SX32 R89, R3, R89, 0x1, P0 ;  /* 0x0000005903597211 */ /* 0x000ff200000f0eff */
.L_x_9777:
[----:B------:R-:W-:Y:S05]  /*7d90*/  BSYNC.RECONVERGENT B1 ;  /* 0x0000000000017941 */ /* 0x000fea0003800200 */
.L_x_9775:
        /* <DEDUP_REMOVED lines=30> */
[----:B------:R-:W5:Y:S01]  /*7f80*/  LD.E.64 R24, desc[UR4][R100.64+0x20] ;  /* 0x0000200464187980 */ /* 0x000f62000c101b00 */
[-C--:B--2---:R-:W-:Y:S02]  /*7f90*/  IABS R19, R3.reuse ;  /* 0x0000000300137213 */ /* 0x084fe40000000000 */
[----:B------:R-:W-:Y:S02]  /*7fa0*/  LOP3.LUT R4, RZ, R3, RZ, 0x33, !PT ;  /* 0x00000003ff047212 */ /* 0x000fe400078e33ff */
[----:B------:R-:W1:Y:S10]  /*7fb0*/  I2F.RP R18, R19 ;  /* 0x0000001300127306 */ /* 0x000e740000209400 */
[----:B-1----:R-:W4:Y:S02]  /*7fc0*/  MUFU.RCP R6, R18 ;  /* 0x0000001200067308 */ /* 0x002f240000001000 */
[----:B----4-:R-:W-:Y:S01]  /*7fd0*/  VIADD R20, R6, 0xffffffe ;  /* 0x0ffffffe06147836 */ /* 0x010fe20000000000 */
        /* <DEDUP_REMOVED lines=11> */
[----:B------:R-:W4:Y:S02]  /*8090*/  LD.E.64 R20, desc[UR4][R100.64+0x38] ;  /* 0x0000380464147980 */ /* 0x000f24000c101b00 */
        /* <DEDUP_REMOVED lines=26> */
[----:B------:R1:W5:Y:S02]  /*8240*/  LD.E R6, desc[UR4][R28.64] ;  /* 0x000000041c067980 */ /* 0x000364000c101900 */
[----:B------:R-:W-:Y:S02]  /*8250*/  IMAD R0, R2, R3, -0x80 ;  /* 0xffffff8002007424 */ /* 0x000fe400078e0203 */
[----:B------:R-:W5:Y:S02]  /*8260*/  LD.E R19, desc[UR4][R30.64] ;  /* 0x000000041e137980 */ /* 0x000f64000c101900 */
[----:B---3--:R-:W-:Y:S01]  /*8270*/  IMAD R16, R27, R0, RZ ;  /* 0x000000001b107224 */ /* 0x008fe200078e02ff */
[----:B------:R-:W-:Y:S05]  /*8280*/  SHF.R.S32.HI R8, RZ, 0x1f, R0 ;  /* 0x0000001fff087819 */ /* 0x000fea0000011400 */
[C---:B------:R-:W-:Y:S02]  /*8290*/  IMAD R16, R26.reuse, R8, R16 ;  /* 0x000000081a107224 */ /* 0x040fe400078e0210 */
[-C--:B-1----:R-:W-:Y:S04]  /*82a0*/  IMAD.WIDE.U32 R28, R26, R0.reuse, RZ ;  /* 0x000000001a1c7225 */ /* 0x082fe800078e00ff */
[----:B----4-:R-:W-:Y:S04]  /*82b0*/  IMAD R21, R21, R0, RZ ;  /* 0x0000000015157224 */ /* 0x010fe800078e02ff */
[----:B------:R-:W-:Y:S02]  /*82c0*/  IMAD R21, R20, R8, R21 ;  /* 0x0000000814157224 */ /* 0x000fe400078e0215 */
[----:B-----5:R-:W-:Y:S04]  /*82d0*/  IMAD.IADD R18, R19, 0x1, -R6 ;  /* 0x0000000113127824 */ /* 0x020fe800078e0a06 */
        /* <DEDUP_REMOVED lines=17> */
.L_x_9812:
[----:B------:R-:W-:Y:S05]  /*83f0*/  BSYNC.RECONVERGENT B0 ;  /* 0x0000000000007941 */ /* 0x000fea0003800200 */
.L_x_9811:
[----:B------:R-:W-:Y:S11]  /*8400*/  ISETP.NE.AND P0, PT, R119, RZ, PT ;  /* 0x000000ff7700720c */ /* 0x000ff60003f05270 */
[----:B------:R-:W-:Y:S02]  /*8410*/  @!UPT UIADD3 URZ, UPT, UPT, URZ, URZ, URZ ;  /* 0x000000fffffff290 */ /* 0x000fe4000fffe0ff */
[----:B------:R-:W-:Y:S05]  /*8420*/  @P0 BRA `(.L_x_9813) ;  /* 0xffffffa000cc0947 */ /* 0x000fea000383ffff */
.L_x_9774:
        /* <DEDUP_REMOVED lines=19> */
.L_x_9818:
[----:B------:R2:W-:Y:S02]  /*8560*/  STS.128 [R63], RZ ;  /* 0x000000ff3f007388 */ /* 0x0005e40000000c00 */
.L_x_9817:
[----:B------:R-:W-:Y:S05]  /*8570*/  BSYNC.RECONVERGENT B0 ;  /* 0x0000000000007941 */ /* 0x000fea0003800200 */
.L_x_9816:
        /* <DEDUP_REMOVED lines=17> */
.L_x_9820:
[----:B------:R-:W-:Y:S05]  /*8690*/  BSYNC.RECONVERGENT B0 ;  /* 0x0000000000007941 */ /* 0x000fea0003800200 */
.L_x_9819:
        /* <DEDUP_REMOVED lines=11> */
.L_x_9822:
[----:B------:R-:W-:Y:S05]  /*8750*/  BSYNC.RECONVERGENT B0 ;  /* 0x0000000000007941 */ /* 0x000fea0003800200 */
.L_x_9821:
        /* <DEDUP_REMOVED lines=11> */
.L_x_9815:
[----:B------:R-:W2:Y:S04]  /*8810*/  LD.E.64 R4, desc[UR4][R100.64+0xf0] ;  /* 0x0000f00464047980 */ /* 0x000ea8000c101b00 */
[----:B------:R-:W3:Y:S04]  /*8820*/  LD.E.U8 R0, desc[UR4][R100.64+0x1b3] ;  /* 0x0001b30464007980 */ /* 0x000ee8000c101100 */
[----:B------:R1:W5:Y:S04]  /*8830*/  LD.E.64 R30, desc[UR4][R100.64+0x148] ;  /* 0x00014804641e7980 */ /* 0x000368000c101b00 */
[----:B------:R1:W5:Y:S01]  /*8840*/  LD.E.64 R32, desc[UR4][R100.64+0x150] ;  /* 0x0001500464207980 */ /* 0x000362000c101b00 */
[----:B--2---:R-:W-:-:S04]  /*8850*/  ISETP.NE.U32.AND P0, PT, R4, RZ, PT ;  /* 0x000000ff0400720c */ /* 0x004fc80003f05070 */
[----:B------:R-:W-:-:S13]  /*8860*/  ISETP.NE.AND.EX P0, PT, R5, RZ, PT, P0 ;  /* 0x000000ff0500720c */ /* 0x000fda0003f05300 */
[----:B------:R-:W-:-:S04]  /*8870*/  @P0 LEA R6, P1, R183, R4, 0x2 ;  /* 0x00000004b7060211 */ /* 0x000fc800078210ff */
[----:B------:R-:W-:Y:S01]  /*8880*/  @P0 LEA.HI.X R7, R183, R5, RZ, 0x2, P1 ;  /* 0x00000005b7070211 */ /* 0x000fe200008f14ff */
        /* <DEDUP_REMOVED lines=17> */
[----:B----4-:R-:W-:Y:S01]  /*89a0*/  IMAD.SHL.U32 R21, R4, 0x2, RZ ;  /* 0x0000000204157824 */ /* 0x010fe200078e00ff */
        /* <DEDUP_REMOVED lines=53> */
.L_x_9829:
[----:B------:R-:W-:Y:S05]  /*8d00*/  BSYNC.RECONVERGENT B0 ;  /* 0x0000000000007941 */ /* 0x000fea0003800200 */
.L_x_9828:
[----:B-----5:R3:W-:Y:S01]  /*8d10*/  STS.128 [R63], R8 ;  /* 0x000000083f007388 */ /* 0x0207e20000000c00 */
[----:B------:R-:W-:Y:S05]  /*8d20*/  BRA `(.L_x_9826) ;  /* 0x0000000000047947 */ /* 0x000fea0003800000 */
.L_x_9827:
[----:B------:R2:W-:Y:S02]  /*8d30*/  STS.128 [R63], RZ ;  /* 0x000000ff3f007388 */ /* 0x0005e40000000c00 */
.L_x_9826:
[----:B------:R-:W-:Y:S05]  /*8d40*/  BSYNC.RECONVERGENT B1 ;  /* 0x0000000000017941 */ /* 0x000fea0003800200 */
.L_x_9825:
        /* <DEDUP_REMOVED lines=51> */
.L_x_9833:
[----:B------:R-:W-:Y:S05]  /*9080*/  BSYNC.RECONVERGENT B0 ;  /* 0x0000000000007941 */ /* 0x000fea0003800200 */
.L_x_9832:
[----:B-----5:R1:W-:Y:S02]  /*9090*/  STS.128 [R63+0x800], R8 ;  /* 0x000800083f007388 */ /* 0x0203e40000000c00 */
.L_x_9831:
[----:B------:R-:W-:Y:S05]  /*90a0*/  BSYNC.RECONVERGENT B1 ;  /* 0x0000000000017941 */ /* 0x000fea0003800200 */
.L_x_9830:
        /* <DEDUP_REMOVED lines=51> */
.L_x_9837:
[----:B------:R-:W-:Y:S05]  /*93e0*/  BSYNC.RECONVERGENT B0 ;  /* 0x0000000000007941 */ /* 0x000fea0003800200 */
.L_x_9836:
[----:B-----5:R1:W-:Y:S02]  /*93f0*/  STS.128 [R63+0x1000], R8 ;  /* 0x001000083f007388 */ /* 0x0203e40000000c00 */
.L_x_9835:
[----:B------:R-:W-:Y:S05]  /*9400*/  BSYNC.RECONVERGENT B1 ;  /* 0x0000000000017941 */ /* 0x000fea0003800200 */
.L_x_9834:
        /* <DEDUP_REMOVED lines=51> */
.L_x_9839:
[----:B------:R-:W-:Y:S05]  /*9740*/  BSYNC.RECONVERGENT B0 ;  /* 0x0000000000007941 */ /* 0x000fea0003800200 */
.L_x_9838:
[----:B-----5:R1:W-:Y:S01]  /*9750*/  STS.128 [R63+0x1800], R8 ;  /* 0x001800083f007388 */ /* 0x0203e20000000c00 */
[----:B------:R-:W-:Y:S05]  /*9760*/  BRA `(.L_x_9823) ;  /* 0x0000001400e07947 */ /* 0x000fea0003800000 */
.L_x_9824:
        /* <DEDUP_REMOVED lines=94> */
.L_x_9844:
[----:B------:R-:W-:Y:S05]  /*9d50*/  BSYNC.RECONVERGENT B0 ;  /* 0x0000000000007941 */ /* 0x000fea0003800200 */
.L_x_9843:
[----:B-----5:R2:W-:Y:S01]  /*9d60*/  STS.128 [R63], R20 ;  /* 0x000000143f007388 */ /* 0x0205e20000000c00 */
[----:B------:R-:W-:Y:S05]  /*9d70*/  BRA `(.L_x_9841) ;  /* 0x0000000000047947 */ /* 0x000fea0003800000 */
.L_x_9842:
[----:B------:R3:W-:Y:S02]  /*9d80*/  STS.128 [R63], RZ ;  /* 0x000000ff3f007388 */ /* 0x0007e40000000c00 */
.L_x_9841:
[----:B------:R-:W-:Y:S05]  /*9d90*/  BSYNC.RECONVERGENT B1 ;  /* 0x0000000000017941 */ /* 0x000fea0003800200 */
.L_x_9840:
        /* <DEDUP_REMOVED lines=88> */
.L_x_9848:
[----:B------:R-:W-:Y:S05]  /*a320*/  BSYNC.RECONVERGENT B0 ;  /* 0x0000000000007941 */ /* 0x000fea0003800200 */
.L_x_9847:
[----:B-----5:R4:W-:Y:S02]  /*a330*/  STS.128 [R63+0x800], R20 ;  /* 0x000800143f007388 */ /* 0x0209e40000000c00 */
.L_x_9846:
[----:B------:R-:W-:Y:S05]  /*a340*/  BSYNC.RECONVERGENT B1 ;  /* 0x0000000000017941 */ /* 0x000fea0003800200 */
.L_x_9845:
        /* <DEDUP_REMOVED lines=90> */
.L_x_9852:
[----:B------:R-:W-:Y:S05]  /*a8f0*/  BSYNC.RECONVERGENT B0 ;  /* 0x0000000000007941 */ /* 0x000fea0003800200 */
.L_x_9851:
[----:B-----5:R4:W-:Y:S02]  /*a900*/  STS.128 [R63+0x1000], R20 ;  /* 0x001000143f007388 */ /* 0x0209e40000000c00 */
.L_x_9850:
[----:B------:R-:W-:Y:S05]  /*a910*/  BSYNC.RECONVERGENT B1 ;  /* 0x0000000000017941 */ /* 0x000fea0003800200 */
.L_x_9849:
        /* <DEDUP_REMOVED lines=18> */
[----:B--2-4-:R-:W-:-:S03]  /*aa40*/  LEA R20, P2, R34, R126, 0x1 ;  /* 0x0000007e22147211 */ /* 0x014fc600078408ff */
        /* <DEDUP_REMOVED lines=26> */
[----:B----4-:R-:W-:Y:S01]  /*abf0*/  IMAD.U32 R31, R8, 0x10000, RZ ;  /* 0x00010000081f7824 */ /* 0x010fe200078e00ff */
        /* <DEDUP_REMOVED lines=18> */
[----:B---3--:R-:W-:Y:S01]  /*ad20*/  SHF.L.U32 R8, R17, 0x10, RZ ;  /* 0x0000001011087819 */ /* 0x008fe200000006ff */
        /* <DEDUP_REMOVED lines=26> */
.L_x_9854:
[----:B------:R-:W-:Y:S05]  /*aed0*/  BSYNC.RECONVERGENT B0 ;  /* 0x0000000000007941 */ /* 0x000fea0003800200 */
.L_x_9853:
[----:B-----5:R1:W-:Y:S02]  /*aee0*/  STS.128 [R63+0x1800], R4 ;  /* 0x001800043f007388 */ /* 0x0203e40000000c00 */
.L_x_9823:
[----:B------:R-:W-:Y:S05]  /*aef0*/  BSYNC.RECONVERGENT B2 ;  /* 0x0000000000027941 */ /* 0x000fea0003800200 */
.L_x_9814:
        /* <DEDUP_REMOVED lines=12> */
.L_x_9857:
[----:B------:R1:W-:Y:S02]  /*afc0*/  STS.128 [R63+0x2000], RZ ;  /* 0x002000ff3f007388 */ /* 0x0003e40000000c00 */
.L_x_9856:
[----:B------:R-:W-:Y:S05]  /*afd0*/  BSYNC.RECONVERGENT B0 ;  /* 0x0000000000007941 */ /* 0x000fea0003800200 */
.L_x_9855:
        /* <DEDUP_REMOVED lines=14> */
.L_x_9860:
[----:B------:R3:W-:Y:S02]  /*b0c0*/  STS.128 [R63+0x2800], RZ ;  /* 0x002800ff3f007388 */ /* 0x0007e40000000c00 */
.L_x_9859:
[----:B------:R-:W-:Y:S05]  /*b0d0*/  BSYNC.RECONVERGENT B0 ;  /* 0x0000000000007941 */ /* 0x000fea0003800200 */
.L_x_9858:
        /* <DEDUP_REMOVED lines=12> */
.L_x_9863:
[----:B------:R1:W-:Y:S02]  /*b1a0*/  STS.128 [R63+0x3000], RZ ;  /* 0x003000ff3f007388 */ /* 0x0003e40000000c00 */
.L_x_9862:
[----:B------:R-:W-:Y:S05]  /*b1b0*/  BSYNC.RECONVERGENT B0 ;  /* 0x0000000000007941 */ /* 0x000fea0003800200 */
.L_x_9861:
        /* <DEDUP_REMOVED lines=12> */
.L_x_9866:
[----:B------:R1:W-:Y:S02]  /*b280*/  STS.128 [R63+0x3800], RZ ;  /* 0x003800ff3f007388 */ /* 0x0003e40000000c00 */
.L_x_9865:
[----:B------:R-:W-:Y:S05]  /*b290*/  BSYNC.RECONVERGENT B0 ;  /* 0x0000000000007941 */ /* 0x000fea0003800200 */
.L_x_9864:
        /* <DEDUP_REMOVED lines=16> */
.L_x_9869:
[----:B------:R1:W-:Y:S02]  /*b3a0*/  STS.128 [R63+0x4000], RZ ;  /* 0x004000ff3f007388 */ /* 0x0003e40000000c00 */
.L_x_9868:
[----:B------:R-:W-:Y:S05]  /*b3b0*/  BSYNC.RECONVERGENT B0 ;  /* 0x0000000000007941 */ /* 0x000fea0003800200 */
.L_x_9867:
        /* <DEDUP_REMOVED lines=13> */
.L_x_9872:
[----:B------:R1:W-:Y:S02]  /*b490*/  STS.128 [R63+0x4800], RZ ;  /* 0x004800ff3f007388 */ /* 0x0003e40000000c00 */
.L_x_9871:
[----:B------:R-:W-:Y:S05]  /*b4a0*/  BSYNC.RECONVERGENT B0 ;  /* 0x0000000000007941 */ /* 0x000fea0003800200 */
.L_x_9870:
        /* <DEDUP_REMOVED lines=16> */
.L_x_9875:
[----:B------:R1:W-:Y:S02]  /*b5b0*/  STS.128 [R63+0x5000], RZ ;  /* 0x005000ff3f007388 */ /* 0x0003e40000000c00 */
.L_x_9874:
[----:B------:R-:W-:Y:S05]  /*b5c0*/  BSYNC.RECONVERGENT B0 ;  /* 0x0000000000007941 */ /* 0x000fea0003800200 */
.L_x_9873:
        /* <DEDUP_REMOVED lines=14> */
.L_x_9878:
[----:B------:R1:W-:Y:S02]  /*b6b0*/  STS.128 [R63+0x5800], RZ ;  /* 0x005800ff3f007388 */ /* 0x0003e40000000c00 */
.L_x_9877:
[----:B------:R-:W-:Y:S05]  /*b6c0*/  BSYNC.RECONVERGENT B0 ;  /* 0x0000000000007941 */ /* 0x000fea0003800200 */
.L_x_9876:
        /* <DEDUP_REMOVED lines=12> */
.L_x_9881:
[----:B------:R1:W-:Y:S01]  /*b790*/  STS.128 [R63+0x6000], RZ ;  /* 0x006000ff3f007388 */ /* 0x0003e20000000c00 */
[----:B------:R-:W-:Y:S05]  /*b7a0*/  BRA `(.L_x_9882) ;  /* 0x0000000000047947 */ /* 0x000fea0003800000 */
.L_x_9880:
[----:B------:R1:W-:Y:S02]  /*b7b0*/  STS.128 [R63+0x6000], RZ ;  /* 0x006000ff3f007388 */ /* 0x0003e40000000c00 */
.L_x_9882:
[----:B------:R-:W-:Y:S05]  /*b7c0*/  BSYNC.RECONVERGENT B0 ;  /* 0x0000000000007941 */ /* 0x000fea0003800200 */
.L_x_9879:
        /* <DEDUP_REMOVED lines=13> */
.L_x_9885:
[----:B------:R1:W-:Y:S02]  /*b8a0*/  STS.128 [R63+0x6800], RZ ;  /* 0x006800ff3f007388 */ /* 0x0003e40000000c00 */
.L_x_9884:
[----:B------:R-:W-:Y:S05]  /*b8b0*/  BSYNC.RECONVERGENT B0 ;  /* 0x0000000000007941 */ /* 0x000fea0003800200 */
.L_x_9883:
        /* <DEDUP_REMOVED lines=13> */
.L_x_9888:
[----:B------:R1:W-:Y:S02]  /*b990*/  STS.128 [R63+0x7000], RZ ;  /* 0x007000ff3f007388 */ /* 0x0003e40000000c00 */
.L_x_9887:
[----:B------:R-:W-:Y:S05]  /*b9a0*/  BSYNC.RECONVERGENT B0 ;  /* 0x0000000000007941 */ /* 0x000fea0003800200 */
.L_x_9886:
        /* <DEDUP_REMOVED lines=13> */
.L_x_9891:
[----:B------:R1:W-:Y:S02]  /*ba80*/  STS.128 [R63+0x7800], RZ ;  /* 0x007800ff3f007388 */ /* 0x0003e40000000c00 */
.L_x_9890:
[----:B------:R-:W-:Y:S05]  /*ba90*/  BSYNC.RECONVERGENT B0 ;  /* 0x0000000000007941 */ /* 0x000fea0003800200 */
.L_x_9889:
        /* <DEDUP_REMOVED lines=16> */
.L_x_9894:
[----:B------:R1:W-:Y:S02]  /*bba0*/  STS.128 [R63+0x8000], RZ ;  /* 0x008000ff3f007388 */ /* 0x0003e40000000c00 */
.L_x_9893:
[----:B------:R-:W-:Y:S05]  /*bbb0*/  BSYNC.RECONVERGENT B0 ;  /* 0x0000000000007941 */ /* 0x000fea0003800200 */
.L_x_9892:
        /* <DEDUP_REMOVED lines=13> */
.L_x_9897:
[----:B------:R1:W-:Y:S02]  /*bc90*/  STS.128 [R63+0x8800], RZ ;  /* 0x008800ff3f007388 */ /* 0x0003e40000000c00 */
.L_x_9896:
[----:B------:R-:W-:Y:S05]  /*bca0*/  BSYNC.RECONVERGENT B0 ;  /* 0x0000000000007941 */ /* 0x000fea0003800200 */
.L_x_9895:
        /* <DEDUP_REMOVED lines=16> */
.L_x_9900:
[----:B------:R1:W-:Y:S02]  /*bdb0*/  STS.128 [R63+0x9000], RZ ;  /* 0x009000ff3f007388 */ /* 0x0003e40000000c00 */
.L_x_9899:
[----:B------:R-:W-:Y:S05]  /*bdc0*/  BSYNC.RECONVERGENT B0 ;  /* 0x0000000000007941 */ /* 0x000fea0003800200 */
.L_x_9898:
        /* <DEDUP_REMOVED lines=16> */
.L_x_9903:
[----:B------:R1:W-:Y:S02]  /*bed0*/  STS.128 [R63+0x9800], RZ ;  /* 0x009800ff3f007388 */ /* 0x0003e40000000c00 */
.L_x_9902:
[----:B------:R-:W-:Y:S05]  /*bee0*/  BSYNC.RECONVERGENT B0 ;  /* 0x0000000000007941 */ /* 0x000fea0003800200 */
.L_x_9901:
[----:B------:R-:W2:Y:S01]  /*bef0*/  S2UR UR6, SR_CgaCtaId ;  /* 0x00000000000679c3 */ /* 0x000ea20000008800 */
[----:B------:R-:W-:Y:S01]  /*bf00*/  IMAD.SHL.U32 R65, R65, 0x400, RZ ;  /* 0x0000040041417824 */ /* 0x000fe200078e00ff */
[----:B------:R-:W-:Y:S01]  /*bf10*/  LOP3.LUT R4, R71, 0x8, R60, 0x78, !PT ;  /* 0x0000000847047812 */ /* 0x000fe200078e783c */
[----:B------:R-:W-:Y:S01]  /*bf20*/  UMOV UR7, 0x400 ;  /* 0x0000040000077882 */ /* 0x000fe20000000000 */
[----:B------:R-:W-:Y:S01]  /*bf30*/  IMAD.IADD R159, R61, 0x1, R0 ;  /* 0x000000013d9f7824 */ /* 0x000fe200078e0200 */
[----:B------:R-:W-:Y:S01]  /*bf40*/  R2P PR, R60, 0x6 ;  /* 0x000000063c007804 */ /* 0x000fe20000000000 */
[----:B-1----:R-:W-:Y:S01]  /*bf50*/  IMAD.MOV.U32 R6, RZ, RZ, 0x40 ;  /* 0x00000040ff067424 */ /* 0x002fe200078e00ff */
[----:B------:R-:W-:Y:S01]  /*bf60*/  LOP3.LUT R73, R4, 0x38, R73, 0x78, !PT ;  /* 0x0000003804497812 */ /* 0x000fe200078e7849 */
[----:B------:R-:W-:Y:S01]  /*bf70*/  IMAD.MOV.U32 R4, RZ, RZ, 0x20 ;  /* 0x00000020ff047424 */ /* 0x000fe200078e00ff */
[----:B------:R-:W-:Y:S01]  /*bf80*/  LOP3.LUT R0, R65, 0x400, RZ, 0xc0, !PT ;  /* 0x0000040041007812 */ /* 0x000fe200078ec0ff */
[----:B------:R-:W-:Y:S01]  /*bf90*/  IMAD.SHL.U32 R60, R60, 0x2, RZ ;  /* 0x000000023c3c7824 */ /* 0x000fe200078e00ff */
[----:B------:R-:W-:Y:S01]  /*bfa0*/  SEL R6, R6, 0xffffffc0, !P2 ;  /* 0xffffffc006067807 */ /* 0x000fe20005000000 */
[----:B------:R-:W0:Y:S01]  /*bfb0*/  LDGDEPBAR ;  /* 0x00000000000079af */ /* 0x000e220000000000 */
[----:B------:R-:W-:Y:S01]  /*bfc0*/  SEL R4, R4, 0xffffffe0, !P1 ;  /* 0xffffffe004047807 */ /* 0x000fe20004800000 */
[----:B------:R-:W-:Y:S01]  /*bfd0*/  IMAD R0, R73, 0x2, R0 ;  /* 0x0000000249007824 */ /* 0x000fe200078e0200 */
[----:B------:R-:W-:Y:S01]  /*bfe0*/  LOP3.LUT R60, R60, 0x6, RZ, 0xc0, !PT ;  /* 0x000000063c3c7812 */ /* 0x000fe200078ec0ff */
[----:B------:R-:W-:Y:S04]  /*bff0*/  BSSY.RECONVERGENT B1, `(.L_x_9904) ;  /* 0x0000179000017945 */ /* 0x000fe80003800200 */
[----:B------:R-:W-:Y:S01]  /*c000*/  IMAD.IADD R7, R175, 0x1, R60 ;  /* 0x00000001af077824 */ /* 0x000fe200078e023c */
[----:B--2---:R-:W-:-:S03]  /*c010*/  ULEA UR6, UR6, UR7, 0x18 ;  /* 0x0000000706067291 */ /* 0x004fc6000f8ec0ff */
[C---:B------:R-:W-:Y:S01]  /*c020*/  VIADD R5, R7.reuse, 0x8 ;  /* 0x0000000807057836 */ /* 0x040fe20000000000 */
[CC--:B------:R-:W-:Y:S01]  /*c030*/  ISETP.GE.AND P1, PT, R7.reuse, R64.reuse, PT ;  /* 0x000000400700720c */ /* 0x0c0fe20003f26270 */
[C---:B------:R-:W-:Y:S02]  /*c040*/  VIADD R15, R7.reuse, 0x10 ;  /* 0x00000010070f7836 */ /* 0x040fe40000000000 */
[----:B------:R-:W-:Y:S01]  /*c050*/  VIADD R51, R7, 0x11 ;  /* 0x0000001107337836 */ /* 0x000fe20000000000 */
[----:B------:R-:W-:Y:S01]  /*c060*/  LEA R159, R159, UR6, 0x1 ;  /* 0x000000069f9f7c11 */ /* 0x000fe2000f8e08ff */
[----:B------:R-:W-:Y:S01]  /*c070*/  VIADD R158, R0, UR6 ;  /* 0x00000006009e7c36 */ /* 0x000fe20008000000 */
[-C--:B------:R-:W-:Y:S01]  /*c080*/  ISETP.GE.AND P3, PT, R5, R64.reuse, PT ;  /* 0x000000400500720c */ /* 0x080fe20003f66270 */
[----:B------:R-:W-:Y:S01]  /*c090*/  LDSM.16.M88.4 R72, [R0+UR6+0x3000] ;  /* 0x003000060048783b */ /* 0x000fe20008000200 */
[----:B------:R-:W-:Y:S01]  /*c0a0*/  VIADD R5, R7, 0x9 ;  /* 0x0000000907057836 */ /* 0x000fe20000000000 */
[-C--:B------:R-:W-:Y:S01]  /*c0b0*/  ISETP.GE.AND P6, PT, R15, R64.reuse, PT ;  /* 0x000000400f00720c */ /* 0x080fe20003fc6270 */
[--C-:B------:R-:W-:Y:S01]  /*c0c0*/  IMAD.IADD R157, R159, 0x1, R4.reuse ;  /* 0x000000019f9d7824 */ /* 0x100fe200078e0204 */
[----:B----4-:R-:W1:Y:S01]  /*c0d0*/  LDSM.16.M88.4 R20, [R159] ;  /* 0x000000009f14783b */ /* 0x010e620000000200 */
[C---:B------:R-:W-:Y:S01]  /*c0e0*/  IMAD.IADD R154, R158.reuse, 0x1, R4 ;  /* 0x000000019e9a7824 */ /* 0x040fe200078e0204 */
[----:B------:R-:W-:Y:S01]  /*c0f0*/  ISETP.GE.AND P4, PT, R5, R64, PT ;  /* 0x000000400500720c */ /* 0x000fe20003f86270 */
[--C-:B------:R-:W-:Y:S01]  /*c100*/  IMAD.IADD R156, R159, 0x1, R6.reuse ;  /* 0x000000019f9c7824 */ /* 0x100fe200078e0206 */
[----:B------:R-:W2:Y:S01]  /*c110*/  LDSM.16.M88.4 R56, [R0+UR6+0x3800] ;  /* 0x003800060038783b */ /* 0x000ea20008000200 */
[----:B------:R-:W-:-:S02]  /*c120*/  IMAD.IADD R153, R158, 0x1, R6 ;  /* 0x000000019e997824 */ /* 0x000fc400078e0206 */
[C---:B------:R-:W-:Y:S01]  /*c130*/  IMAD.IADD R155, R4.reuse, 0x1, R156 ;  /* 0x00000001049b7824 */ /* 0x040fe200078e029c */
[----:B------:R-:W-:Y:S01]  /*c140*/  LDSM.16.M88.4 R8, [R157] ;  /* 0x000000009d08783b */ /* 0x000fe20000000200 */
[----:B------:R-:W-:Y:S02]  /*c150*/  IMAD.IADD R152, R4, 0x1, R153 ;  /* 0x0000000104987824 */ /* 0x000fe400078e0299 */
[C---:B------:R-:W-:Y:S01]  /*c160*/  VIADD R5, R7.reuse, 0x18 ;  /* 0x0000001807057836 */ /* 0x040fe20000000000 */
[----:B------:R-:W4:Y:S01]  /*c170*/  LDSM.16.M88.4 R96, [R154+0x3000] ;  /* 0x003000009a60783b */ /* 0x000f220000000200 */
[C---:B------:R-:W-:Y:S02]  /*c180*/  VIADD R65, R7.reuse, 0x28 ;  /* 0x0000002807417836 */ /* 0x040fe40000000000 */
[----:B------:R-:W-:Y:S01]  /*c190*/  VIADD R67, R7, 0x21 ;  /* 0x0000002107437836 */ /* 0x000fe20000000000 */
[----:B------:R-:W3:Y:S01]  /*c1a0*/  LDSM.16.M88.4 R16, [R154+0x3800] ;  /* 0x003800009a10783b */ /* 0x000ee20000000200 */
[----:B------:R-:W-:Y:S01]  /*c1b0*/  ISETP.GE.AND P2, PT, R5, R64, PT ;  /* 0x000000400500720c */ /* 0x000fe20003f46270 */
[----:B------:R-:W-:-:S02]  /*c1c0*/  VIADD R5, R7, 0x19 ;  /* 0x0000001907057836 */ /* 0x000fc40000000000 */
[----:B------:R-:W3:Y:S03]  /*c1d0*/  LDSM.16.M88.4 R88, [R0+UR6+0x2000] ;  /* 0x002000060058783b */ /* 0x000ee60008000200 */
[----:B------:R-:W-:Y:S01]  /*c1e0*/  ISETP.GE.AND P5, PT, R5, R64, PT ;  /* 0x000000400500720c */ /* 0x000fe20003fa6270 */
[----:B------:R-:W3:Y:S01]  /*c1f0*/  LDSM.16.M88.4 R80, [R0+UR6+0x2800] ;  /* 0x002800060050783b */ /* 0x000ee20008000200 */
[----:B------:R-:W-:-:S03]  /*c200*/  VIADD R5, R7, 0x20 ;  /* 0x0000002007057836 */ /* 0x000fc60000000000 */
[----:B------:R-:W3:Y:S04]  /*c210*/  LDSM.16.M88.4 R44, [R0+UR6+0x4000] ;  /* 0x00400006002c783b */ /* 0x000ee80008000200 */
[----:B------:R-:W3:Y:S04]  /*c220*/  LDSM.16.M88.4 R36, [R0+UR6+0x4800] ;  /* 0x004800060024783b */ /* 0x000ee80008000200 */
[----:B-----5:R-:W3:Y:S01]  /*c230*/  LDSM.16.M88.4 R28, [R0+UR6+0x5000] ;  /* 0x00500006001c783b */ /* 0x020ee20008000200 */
[C---:B-1----:R-:W-:Y:S03]  /*c240*/  HMMA.16816.F32.BF16 R76, R20.reuse, R72, RZ ;  /* 0x00000048144c723c */ /* 0x042fe600000418ff */
[----:B------:R1:W3:Y:S04]  /*c250*/  LDSM.16.M88.4 R120, [R0+UR6+0x5800] ;  /* 0x005800060078783b */ /* 0x0002e80008000200 */
[----:B------:R-:W3:Y:S01]  /*c260*/  LDSM.16.M88.4 R116, [R154+0x2000] ;  /* 0x002000009a74783b */ /* 0x000ee20000000200 */
[C---:B--2---:R-:W-:Y:S03]  /*c270*/  HMMA.16816.F32.BF16 R68, R20.reuse, R56, RZ ;  /* 0x000000381444723c */ /* 0x044fe600000418ff */
[----:B------:R-:W2:Y:S04]  /*c280*/  LDSM.16.M88.4 R112, [R154+0x2800] ;  /* 0x002800009a70783b */ /* 0x000ea80000000200 */
[----:B------:R-:W2:Y:S01]  /*c290*/  LDSM.16.M88.4 R108, [R154+0x4000] ;  /* 0x004000009a6c783b */ /* 0x000ea20000000200 */
[C---:B------:R-:W-:Y:S03]  /*c2a0*/  HMMA.16816.F32.BF16 R72, R20.reuse, R74, RZ ;  /* 0x0000004a1448723c */ /* 0x040fe600000418ff */
[----:B------:R-:W2:Y:S04]  /*c2b0*/  LDSM.16.M88.4 R104, [R154+0x4800] ;  /* 0x004800009a68783b */ /* 0x000ea80000000200 */
[----:B------:R-:W-:Y:S01]  /*c2c0*/  LDSM.16.M88.4 R136, [R156] ;  /* 0x000000009c88783b */ /* 0x000fe20000000200 */
[----:B------:R-:W-:Y:S03]  /*c2d0*/  HMMA.16816.F32.BF16 R56, R20, R58, RZ ;  /* 0x0000003a1438723c */ /* 0x000fe600000418ff */
[----:B------:R-:W-:Y:S01]  /*c2e0*/  LDSM.16.M88.4 R132, [R153+0x2000] ;  /* 0x002000009984783b */ /* 0x000fe20000000200 */
[----:B-1----:R-:W-:-:S02]  /*c2f0*/  P2R R0, PR, RZ, 0x4 ;  /* 0x00000004ff007803 */ /* 0x002fc40000000000 */
[----:B------:R-:W-:Y:S01]  /*c300*/  ISETP.GE.AND P2, PT, R5, R64, PT ;  /* 0x000000400500720c */ /* 0x000fe20003f46270 */
[----:B------:R-:W-:Y:S01]  /*c310*/  LDSM.16.M88.4 R128, [R153+0x2800] ;  /* 0x002800009980783b */ /* 0x000fe20000000200 */
[C---:B----4-:R-:W-:Y:S08]  /*c320*/  HMMA.16816.F32.BF16 R76, R8.reuse, R96, R76 ;  /* 0x00000060084c723c */ /* 0x050ff0000004184c */
[C---:B------:R-:W-:Y:S01]  /*c330*/  HMMA.16816.F32.BF16 R72, R8.reuse, R98, R72 ;  /* 0x000000620848723c */ /* 0x040fe20000041848 */
[----:B------:R-:W1:Y:S07]  /*c340*/  LDSM.16.M88.4 R96, [R154+0x5000] ;  /* 0x005000009a60783b */ /* 0x000e6e0000000200 */
[C---:B---3--:R-:W-:Y:S08]  /*c350*/  HMMA.16816.F32.BF16 R68, R8.reuse, R16, R68 ;  /* 0x000000100844723c */ /* 0x048ff00000041844 */
        /* <DEDUP_REMOVED lines=41> */
[----:B------:R-:W-:-:S05]  /*c5f0*/  VIADD R9, R7, 0x1 ;  /* 0x0000000107097836 */ /* 0x000fca0000000000 */
[----:B------:R-:W-:Y:S02]  /*c600*/  ISETP.GE.AND P0, PT, R9, R64, PT ;  /* 0x000000400900720c */ /* 0x000fe40003f06270 */
[----:B------:R-:W-:Y:S01]  /*c610*/  HMMA.16816.F32.BF16 R88, R16, R10, R88 ;  /* 0x0000000a1058723c */ /* 0x000fe20000041858 */
[----:B------:R-:W1:Y:S07]  /*c620*/  LDSM.16.M88.4 R8, [R152+0x3800] ;  /* 0x003800009808783b */ /* 0x000e6e0000000200 */
[----:B------:R-:W-:Y:S01]  /*c630*/  HMMA.16816.F32.BF16 R20, R136, R98, R20 ;  /* 0x000000628814723c */ /* 0x000fe20000041814 */
[----:B------:R-:W2:Y:S02]  /*c640*/  LDSM.16.M88.4 R96, [R152+0x3000] ;  /* 0x003000009860783b */ /* 0x000ea40000000200 */
[----:B------:R-:W-:-:S02]  /*c650*/  FSEL R48, R94, -INF , !P1 ;  /* 0xff8000005e307808 */ /* 0x000fc40004800000 */
[----:B------:R-:W-:Y:S02]  /*c660*/  FSEL R50, R92, -INF , !P1 ;  /* 0xff8000005c327808 */ /* 0x000fe40004800000 */
[----:B------:R-:W-:Y:S01]  /*c670*/  FSEL R162, R95, -INF , !P0 ;  /* 0xff8000005fa27808 */ /* 0x000fe20004000000 */
[----:B------:R-:W-:Y:S01]  /*c680*/  HMMA.16816.F32.BF16 R68, R136, R116, R68 ;  /* 0x000000748844723c */ /* 0x000fe20000041844 */
[----:B------:R-:W-:Y:S02]  /*c690*/  FSEL R160, R93, -INF , !P0 ;  /* 0xff8000005da07808 */ /* 0x000fe40004000000 */
[----:B------:R-:W4:Y:S01]  /*c6a0*/  LDSM.16.M88.4 R92, [R152+0x4000] ;  /* 0x00400000985c783b */ /* 0x000f220000000200 */
[----:B------:R-:W-:Y:S02]  /*c6b0*/  FSEL R5, R88, -INF , !P3 ;  /* 0xff80000058057808 */ /* 0x000fe40005800000 */
[----:B------:R-:W-:Y:S02]  /*c6c0*/  FSEL R15, R90, -INF , !P3 ;  /* 0xff8000005a0f7808 */ /* 0x000fe40005800000 */
[----:B---3--:R-:W-:Y:S01]  /*c6d0*/  HMMA.16816.F32.BF16 R84, R16, R128, R84 ;  /* 0x000000801054723c */ /* 0x008fe20000041854 */
[----:B------:R-:W-:Y:S01]  /*c6e0*/  ISETP.GE.AND P0, PT, R65, R64, PT ;  /* 0x000000404100720c */ /* 0x000fe20003f06270 */
[----:B------:R-:W-:Y:S01]  /*c6f0*/  VIADD R65, R7, 0x29 ;  /* 0x0000002907417836 */ /* 0x000fe20000000000 */
[----:B------:R-:W-:-:S02]  /*c700*/  FSEL R210, R91, -INF , !P4 ;  /* 0xff8000005bd27808 */ /* 0x000fc40006000000 */
[----:B------:R-:W-:Y:S01]  /*c710*/  ISETP.GE.AND P1, PT, R67, R64, PT ;  /* 0x000000404300720c */ /* 0x000fe20003f26270 */
[----:B------:R-:W-:Y:S01]  /*c720*/  VIADD R67, R7, 0x40 ;  /* 0x0000004007437836 */ /* 0x000fe20000000000 */
[----:B------:R-:W-:Y:S01]  /*c730*/  ISETP.NE.AND P3, PT, R0, RZ, PT ;  /* 0x000000ff0000720c */ /* 0x000fe20003f65270 */
[C---:B------:R-:W-:Y:S08]  /*c740*/  HMMA.16816.F32.BF16 R72, R136.reuse, R122, R72 ;  /* 0x0000007a8848723c */ /* 0x040ff00000041848 */
[----:B------:R-:W-:Y:S03]  /*c750*/  HMMA.16816.F32.BF16 R56, R136, R118, R56 ;  /* 0x000000768838723c */ /* 0x000fe60000041838 */
[----:B------:R-:W-:-:S02]  /*c760*/  FSEL R206, R86, -INF , !P6 ;  /* 0xff80000056ce7808 */ /* 0x000fc40007000000 */
[----:B------:R-:W-:Y:S02]  /*c770*/  FSEL R204, R84, -INF , !P6 ;  /* 0xff80000054cc7808 */ /* 0x000fe40007000000 */
[----:B------:R-:W-:Y:S01]  /*c780*/  ISETP.GE.AND P6, PT, R51, R64, PT ;  /* 0x000000403300720c */ /* 0x000fe20003fc6270 */
[----:B------:R-:W-:Y:S01]  /*c790*/  HMMA.16816.F32.BF16 R80, R16, R130, R80 ;  /* 0x000000821050723c */ /* 0x000fe20000041850 */
[----:B------:R-:W-:Y:S02]  /*c7a0*/  VIADD R51, R7, 0x30 ;  /* 0x0000003007337836 */ /* 0x000fe40000000000 */
[----:B------:R-:W-:Y:S02]  /*c7b0*/  FSEL R208, R87, -INF , !P6 ;  /* 0xff80000057d07808 */ /* 0x000fe40007000000 */
[----:B------:R-:W-:Y:S02]  /*c7c0*/  FSEL R88, R85, -INF , !P6 ;  /* 0xff80000055587808 */ /* 0x000fe40007000000 */
[----:B------:R-:W3:Y:S01]  /*c7d0*/  LDSM.16.M88.4 R84, [R152+0x4800] ;  /* 0x004800009854783b */ /* 0x000ee20000000200 */
[----:B------:R-:W-:Y:S08]  /*c7e0*/  HMMA.16816.F32.BF16 R76, R136, R120, R76 ;  /* 0x00000078884c723c */ /* 0x000ff0000004184c */
[----:B-1----:R-:W-:Y:S01]  /*c7f0*/  HMMA.16816.F32.BF16 R68, R16, R8, R68 ;  /* 0x000000081044723c */ /* 0x002fe20000041844 */
[----:B------:R-:W-:-:S02]  /*c800*/  VIADD R9, R7, 0x38 ;  /* 0x0000003807097836 */ /* 0x000fc40000000000 */
[----:B------:R-:W-:Y:S02]  /*c810*/  FSEL R90, R83, -INF , !P5 ;  /* 0xff800000535a7808 */ /* 0x000fe40006800000 */
[----:B------:R-:W-:Y:S02]  /*c820*/  FSEL R200, R81, -INF , !P5 ;  /* 0xff80000051c87808 */ /* 0x000fe40006800000 */
[-C--:B------:R-:W-:Y:S01]  /*c830*/  ISETP.GE.AND P6, PT, R9, R64.reuse, PT ;  /* 0x000000400900720c */ /* 0x080fe20003fc6270 */
[----:B--2---:R-:W-:Y:S01]  /*c840*/  HMMA.16816.F32.BF16 R72, R16, R98, R72 ;  /* 0x000000621048723c */ /* 0x004fe20000041848 */
[----:B------:R-:W-:Y:S01]  /*c850*/  VIADD R9, R7, 0x39 ;  /* 0x0000003907097836 */ /* 0x000fe20000000000 */
[----:B------:R-:W-:Y:S02]  /*c860*/  FSEL R14, R82, -INF , !P3 ;  /* 0xff800000520e7808 */ /* 0x000fe40005800000 */
[----:B------:R-:W-:Y:S02]  /*c870*/  FSEL R202, R80, -INF , !P3 ;  /* 0xff80000050ca7808 */ /* 0x000fe40005800000 */
[----:B------:R-:W-:-:S02]  /*c880*/  ISETP.GE.AND P5, PT, R9, R64, PT ;  /* 0x000000400900720c */ /* 0x000fc40003fa6270 */
[----:B------:R-:W-:Y:S01]  /*c890*/  HMMA.16816.F32.BF16 R56, R16, R10, R56 ;  /* 0x0000000a1038723c */ /* 0x000fe20000041838 */
[----:B------:R-:W1:Y:S01]  /*c8a0*/  LDSM.16.M88.4 R8, [R152+0x5000] ;  /* 0x005000009808783b */ /* 0x000e620000000200 */
[----:B------:R-:W-:Y:S01]  /*c8b0*/  ISETP.GE.AND P3, PT, R67, R64, PT ;  /* 0x000000404300720c */ /* 0x000fe20003f66270 */
[----:B------:R-:W-:-:S05]  /*c8c0*/  VIADD R67, R7, 0x48 ;  /* 0x0000004807437836 */ /* 0x000fca0000000000 */
[----:B------:R-:W-:Y:S01]  /*c8d0*/  HMMA.16816.F32.BF16 R76, R16, R96, R76 ;  /* 0x00000060104c723c */ /* 0x000fe2000004184c */
[----:B------:R-:W-:Y:S02]  /*c8e0*/  FSEL R96, R89, -INF , !P4 ;  /* 0xff80000059607808 */ /* 0x000fe40006000000 */
[-C--:B------:R-:W-:Y:S01]  /*c8f0*/  ISETP.GE.AND P4, PT, R65, R64.reuse, PT ;  /* 0x000000404100720c */ /* 0x080fe20003f86270 */
[----:B------:R-:W-:Y:S01]  /*c900*/  VIADD R65, R7, 0x31 ;  /* 0x0000003107417836 */ /* 0x000fe20000000000 */
[----:B------:R-:W-:Y:S02]  /*c910*/  FSEL R198, R74, -INF , !P0 ;  /* 0xff8000004ac67808 */ /* 0x000fe40004000000 */
[----:B------:R-:W-:Y:S01]  /*c920*/  FSEL R192, R72, -INF , !P0 ;  /* 0xff80000048c07808 */ /* 0x000fe20004000000 */
[C---:B------:R-:W-:Y:S01]  /*c930*/  HMMA.16816.F32.BF16 R44, R136.reuse, R114, R44 ;  /* 0x00000072882c723c */ /* 0x040fe2000004182c */
[----:B------:R-:W-:Y:S02]  /*c940*/  FSEL R190, R75, -INF , !P4 ;  /* 0xff8000004bbe7808 */ /* 0x000fe40006000000 */
[----:B------:R-:W-:Y:S01]  /*c950*/  ISETP.GE.AND P0, PT, R51, R64, PT ;  /* 0x000000403300720c */ /* 0x000fe20003f06270 */
[----:B------:R-:W-:Y:S01]  /*c960*/  VIADD R51, R7, 0x49 ;  /* 0x0000004907337836 */ /* 0x000fe20000000000 */
[----:B------:R-:W-:Y:S01]  /*c970*/  FSEL R144, R59, -INF , !P5 ;  /* 0xff8000003b907808 */ /* 0x000fe20006800000 */
[----:B------:R-:W-:Y:S01]  /*c980*/  VIADD R59, R7, 0x59 ;  /* 0x00000059073b7836 */ /* 0x000fe20000000000 */
[----:B------:R-:W-:Y:S01]  /*c990*/  FSEL R186, R70, -INF , !P0 ;  /* 0xff80000046ba7808 */ /* 0x000fe20004000000 */
[----:B------:R-:W-:Y:S01]  /*c9a0*/  HMMA.16816.F32.BF16 R28, R136, R106, R28 ;  /* 0x0000006a881c723c */ /* 0x000fe2000004181c */
[----:B------:R-:W-:-:S02]  /*c9b0*/  FSEL R106, R73, -INF , !P4 ;  /* 0xff800000496a7808 */ /* 0x000fc40006000000 */
[----:B------:R-:W2:Y:S01]  /*c9c0*/  LDSM.16.M88.4 R72, [R152+0x5800] ;  /* 0x005800009848783b */ /* 0x000ea20000000200 */
[----:B------:R-:W-:Y:S01]  /*c9d0*/  FSEL R182, R68, -INF , !P0 ;  /* 0xff80000044b67808 */ /* 0x000fe20004000000 */
[----:B------:R-:W-:-:S04]  /*c9e0*/  DEPBAR.LE SB0, 0x0 ;  /* 0x000080000000791a */ /* 0x000fc80000000000 */
[C---:B------:R-:W-:Y:S01]  /*c9f0*/  HMMA.16816.F32.BF16 R40, R136.reuse, R108, R40 ;  /* 0x0000006c8828723c */ /* 0x040fe20000041828 */
[-C--:B------:R-:W-:Y:S01]  /*ca00*/  ISETP.GE.AND P0, PT, R51, R64.reuse, PT ;  /* 0x000000403300720c */ /* 0x080fe20003f06270 */
[----:B------:R-:W-:Y:S01]  /*ca10*/  VIADD R51, R7, 0x50 ;  /* 0x0000005007337836 */ /* 0x000fe20000000000 */
[----:B------:R-:W-:Y:S02]  /*ca20*/  FSEL R196, R79, -INF , !P1 ;  /* 0xff8000004fc47808 */ /* 0x000fe40004800000 */
[----:B------:R-:W-:Y:S01]  /*ca30*/  FSEL R108, R77, -INF , !P1 ;  /* 0xff8000004d6c7808 */ /* 0x000fe20004800000 */
[----:B------:R-:W-:Y:S01]  /*ca40*/  VIADD R77, R7, 0x41 ;  /* 0x00000041074d7836 */ /* 0x000fe20000000000 */
[-C--:B------:R-:W-:Y:S01]  /*ca50*/  ISETP.GE.AND P1, PT, R67, R64.reuse, PT ;  /* 0x000000404300720c */ /* 0x080fe20003f26270 */
[C---:B------:R-:W-:Y:S01]  /*ca60*/  HMMA.16816.F32.BF16 R52, R136.reuse, R112, R52 ;  /* 0x000000708834723c */ /* 0x040fe20000041834 */
[-C--:B------:R-:W-:Y:S01]  /*ca70*/  ISETP.GE.AND P4, PT, R65, R64.reuse, PT ;  /* 0x000000404100720c */ /* 0x080fe20003f86270 */
[----:B------:R-:W-:Y:S01]  /*ca80*/  VIADD R65, R7, 0x51 ;  /* 0x0000005107417836 */ /* 0x000fe20000000000 */
[----:B------:R-:W-:Y:S01]  /*ca90*/  FSEL R146, R57, -INF , !P5 ;  /* 0xff80000039927808 */ /* 0x000fe20006800000 */
[C---:B------:R-:W-:Y:S01]  /*caa0*/  VIADD R67, R7.reuse, 0x58 ;  /* 0x0000005807437836 */ /* 0x040fe20000000000 */
[----:B------:R-:W-:Y:S01]  /*cab0*/  FSEL R194, R78, -INF , !P2 ;  /* 0xff8000004ec27808 */ /* 0x000fe20005000000 */
[----:B------:R-:W-:Y:S01]  /*cac0*/  VIADD R57, R7, 0x60 ;  /* 0x0000006007397836 */ /* 0x000fe20000000000 */
[----:B------:R-:W-:Y:S01]  /*cad0*/  ISETP.GE.AND P5, PT, R65, R64, PT ;  /* 0x000000404100720c */ /* 0x000fe20003fa6270 */
[----:B------:R-:W-:Y:S01]  /*cae0*/  HMMA.16816.F32.BF16 R36, R136, R110, R36 ;  /* 0x0000006e8824723c */ /* 0x000fe20000041824 */
[----:B------:R-:W-:-:S02]  /*caf0*/  FSEL R148, R71, -INF , !P4 ;  /* 0xff80000047947808 */ /* 0x000fc40006000000 */
[----:B------:R-:W-:Y:S02]  /*cb00*/  FSEL R150, R69, -INF , !P4 ;  /* 0xff80000045967808 */ /* 0x000fe40006000000 */
[----:B------:R-:W-:Y:S02]  /*cb10*/  ISETP.GE.AND P4, PT, R67, R64, PT ;  /* 0x000000404300720c */ /* 0x000fe40003f86270 */
[----:B------:R-:W-:Y:S01]  /*cb20*/  FSEL R188, R58, -INF , !P6 ;  /* 0xff8000003abc7808 */ /* 0x000fe20007000000 */
[----:B----4-:R-:W-:Y:S01]  /*cb30*/  HMMA.16816.F32.BF16 R44, R16, R94, R44 ;  /* 0x0000005e102c723c */ /* 0x010fe2000004182c */
[----:B------:R-:W-:-:S07]  /*cb40*/  FSEL R180, R56, -INF , !P6 ;  /* 0xff80000038b47808 */ /* 0x000fce0007000000 */
[----:B------:R-:W-:Y:S01]  /*cb50*/  HMMA.16816.F32.BF16 R32, R136, R104, R32 ;  /* 0x000000688820723c */ /* 0x000fe20000041820 */
[----:B------:R-:W-:Y:S02]  /*cb60*/  FSEL R104, R76, -INF , !P2 ;  /* 0xff8000004c687808 */ /* 0x000fe40005000000 */
[----:B------:R-:W-:-:S05]  /*cb70*/  ISETP.GE.AND P2, PT, R77, R64, PT ;  /* 0x000000404d00720c */ /* 0x000fca0003f46270 */
[C---:B---3--:R-:W-:Y:S03]  /*cb80*/  HMMA.16816.F32.BF16 R40, R16.reuse, R84, R40 ;  /* 0x000000541028723c */ /* 0x048fe60000041828 */
[----:B------:R-:W-:Y:S02]  /*cb90*/  FSEL R134, R47, -INF , !P0 ;  /* 0xff8000002f867808 */ /* 0x000fe40004000000 */
[----:B------:R-:W-:Y:S02]  /*cba0*/  FSEL R136, R45, -INF , !P0 ;  /* 0xff8000002d887808 */ /* 0x000fe40004000000 */
[----:B------:R-:W-:Y:S01]  /*cbb0*/  ISETP.GE.AND P0, PT, R51, R64, PT ;  /* 0x000000403300720c */ /* 0x000fe20003f06270 */
[----:B------:R-:W-:Y:S01]  /*cbc0*/  HMMA.16816.F32.BF16 R52, R16, R92, R52 ;  /* 0x0000005c1034723c */ /* 0x000fe20000041834 */
[----:B------:R-:W-:Y:S02]  /*cbd0*/  FSEL R138, R46, -INF , !P1 ;  /* 0xff8000002e8a7808 */ /* 0x000fe40004800000 */
[----:B------:R-:W-:-:S05]  /*cbe0*/  FSEL R132, R44, -INF , !P1 ;  /* 0xff8000002c847808 */ /* 0x000fca0004800000 */
[C---:B-1----:R-:W-:Y:S01]  /*cbf0*/  HMMA.16816.F32.BF16 R28, R16.reuse, R10, R28 ;  /* 0x0000000a101c723c */ /* 0x042fe2000004181c */
[----:B------:R-:W-:Y:S02]  /*cc00*/  VIADD R11, R7, 0x69 ;  /* 0x00000069070b7836 */ /* 0x000fe40000000000 */
[----:B------:R-:W-:Y:S02]  /*cc10*/  FSEL R118, R42, -INF , !P0 ;  /* 0xff8000002a767808 */ /* 0x000fe40004000000 */
[----:B------:R-:W-:Y:S02]  /*cc20*/  FSEL R110, R40, -INF , !P0 ;  /* 0xff800000286e7808 */ /* 0x000fe40004000000 */
[----:B------:R-:W-:Y:S01]  /*cc30*/  ISETP.GE.AND P0, PT, R11, R64, PT ;  /* 0x000000400b00720c */ /* 0x000fe20003f06270 */
[----:B------:R-:W-:Y:S01]  /*cc40*/  HMMA.16816.F32.BF16 R36, R16, R86, R36 ;  /* 0x000000561024723c */ /* 0x000fe20000041824 */
[----:B------:R-:W-:Y:S01]  /*cc50*/  FSEL R122, R43, -INF , !P5 ;  /* 0xff8000002b7a7808 */ /* 0x000fe20006800000 */
[----:B------:R-:W-:Y:S01]  /*cc60*/  VIADD R11, R7, 0x71 ;  /* 0x00000071070b7836 */ /* 0x000fe20000000000 */
[----:B------:R-:W-:-:S02]  /*cc70*/  FSEL R142, R54, -INF , !P3 ;  /* 0xff800000368e7808 */ /* 0x000fc40005800000 */
[----:B------:R-:W-:Y:S02]  /*cc80*/  FSEL R112, R41, -INF , !P5 ;  /* 0xff80000029707808 */ /* 0x000fe40006800000 */
[----:B------:R-:W-:Y:S01]  /*cc90*/  FSEL R130, R53, -INF , !P2 ;  /* 0xff80000035827808 */ /* 0x000fe20005000000 */
[C---:B------:R-:W-:Y:S01]  /*cca0*/  HMMA.16816.F32.BF16 R32, R16.reuse, R8, R32 ;  /* 0x000000081020723c */ /* 0x040fe20000041820 */
[C---:B------:R-:W-:Y:S01]  /*ccb0*/  VIADD R9, R7.reuse, 0x68 ;  /* 0x0000006807097836 */ /* 0x040fe20000000000 */
[----:B------:R-:W-:Y:S01]  /*ccc0*/  FSEL R128, R52, -INF , !P3 ;  /* 0xff80000034807808 */ /* 0x000fe20005800000 */
[----:B------:R-:W-:Y:S01]  /*ccd0*/  VIADD R53, R7, 0x61 ;  /* 0x0000006107357836 */ /* 0x000fe20000000000 */
[----:B------:R-:W-:Y:S02]  /*cce0*/  FSEL R60, R31, -INF , !P0 ;  /* 0xff8000001f3c7808 */ /* 0x000fe40004000000 */
[----:B------:R-:W-:Y:S01]  /*ccf0*/  ISETP.GE.AND P1, PT, R9, R64, PT ;  /* 0x000000400900720c */ /* 0x000fe20003f26270 */
[----:B------:R-:W-:Y:S01]  /*cd00*/  VIADD R9, R7, 0x70 ;  /* 0x0000007007097836 */ /* 0x000fe20000000000 */
[----:B--2---:R-:W-:Y:S01]  /*cd10*/  HMMA.16816.F32.BF16 R24, R16, R72, R24 ;  /* 0x000000481018723c */ /* 0x004fe20000041818 */
[----:B------:R-:W-:-:S02]  /*cd20*/  FSEL R54, R29, -INF , !P0 ;  /* 0xff8000001d367808 */ /* 0x000fc40004000000 */
[----:B------:R-:W-:Y:S02]  /*cd30*/  ISETP.GT.AND P0, PT, R177, R168, PT ;  /* 0x000000a8b100720c */ /* 0x000fe40003f04270 */
[-C--:B------:R-:W-:Y:S01]  /*cd40*/  ISETP.GE.AND P5, PT, R9, R64.reuse, PT ;  /* 0x000000400900720c */ /* 0x080fe20003fa6270 */
[----:B------:R-:W-:Y:S01]  /*cd50*/  VIADD R9, R7, 0x78 ;  /* 0x0000007807097836 */ /* 0x000fe20000000000 */
[----:B------:R-:W-:Y:S01]  /*cd60*/  FSEL R140, R55, -INF , !P2 ;  /* 0xff800000378c7808 */ /* 0x000fe20005000000 */
[----:B------:R-:W-:Y:S01]  /*cd70*/  HMMA.16816.F32.BF16 R20, R16, R74, R20 ;  /* 0x0000004a1014723c */ /* 0x000fe20000041814 */
[-C--:B------:R-:W-:Y:S01]  /*cd80*/  ISETP.GE.AND P3, PT, R59, R64.reuse, PT ;  /* 0x000000403b00720c */ /* 0x080fe20003f66270 */
[----:B------:R-:W-:Y:S01]  /*cd90*/  VIADD R7, R7, 0x79 ;  /* 0x0000007907077836 */ /* 0x000fe20000000000 */
[----:B------:R-:W-:Y:S02]  /*cda0*/  ISETP.GE.AND P2, PT, R57, R64, PT ;  /* 0x000000403900720c */ /* 0x000fe40003f46270 */
[----:B------:R-:W-:-:S02]  /*cdb0*/  FSEL R126, R38, -INF , !P4 ;  /* 0xff800000267e7808 */ /* 0x000fc40006000000 */
[----:B------:R-:W-:Y:S02]  /*cdc0*/  FSEL R116, R36, -INF , !P4 ;  /* 0xff80000024747808 */ /* 0x000fe40006000000 */
[-C--:B------:R-:W-:Y:S02]  /*cdd0*/  ISETP.GE.AND P4, PT, R11, R64.reuse, PT ;  /* 0x000000400b00720c */ /* 0x080fe40003f86270 */
[----:B------:R-:W-:Y:S02]  /*cde0*/  FSEL R120, R39, -INF , !P3 ;  /* 0xff80000027787808 */ /* 0x000fe40005800000 */
[----:B------:R-:W-:Y:S02]  /*cdf0*/  FSEL R114, R37, -INF , !P3 ;  /* 0xff80000025727808 */ /* 0x000fe40005800000 */
[----:B------:R-:W-:Y:S02]  /*ce00*/  FSEL R102, R34, -INF , !P2 ;  /* 0xff80000022667808 */ /* 0x000fe40005000000 */
[----:B------:R-:W-:Y:S01]  /*ce10*/  FSEL R52, R32, -INF , !P2 ;  /* 0xff80000020347808 */ /* 0x000fe20005000000 */
[----:B------:R-:W-:Y:S01]  /*ce20*/  BAR.SYNC.DEFER_BLOCKING 0x0 ;  /* 0x0000000000007b1d */ /* 0x000fe20000010000 */
[----:B------:R-:W-:-:S02]  /*ce30*/  ISETP.GE.AND P6, PT, R53, R64, PT ;  /* 0x000000403500720c */ /* 0x000fc40003fc6270 */
[-C--:B------:R-:W-:Y:S02]  /*ce40*/  ISETP.GE.AND P3, PT, R9, R64.reuse, PT ;  /* 0x000000400900720c */ /* 0x080fe40003f66270 */
[----:B------:R-:W-:Y:S02]  /*ce50*/  ISETP.GE.AND P2, PT, R7, R64, PT ;  /* 0x000000400700720c */ /* 0x000fe40003f46270 */
        /* <DEDUP_REMOVED lines=26> */
.L_x_9907:
        /* <DEDUP_REMOVED lines=60> */
.L_x_9908:
[----:B------:R-:W-:Y:S05]  /*d3c0*/  BSYNC.RECONVERGENT B0 ;  /* 0x0000000000007941 */ /* 0x000fea0003800200 */
.L_x_9906:
[----:B------:R-:W-:Y:S01]  /*d3d0*/  IMAD.SHL.U32 R0, R164, 0x20, RZ ;  /* 0x00000020a4007824 */ /* 0x000fe200078e00ff */
[----:B------:R-:W-:Y:S02]  /*d3e0*/  IADD3 R10, P1, PT, R3, R170, RZ ;  /* 0x000000aa030a7210 */ /* 0x000fe40007f3e0ff */
[----:B------:R-:W-:Y:S02]  /*d3f0*/  ISETP.GE.AND P0, PT, R12, R179, PT ;  /* 0x000000b30c00720c */ /* 0x000fe40003f06270 */
[----:B------:R-:W-:Y:S01]  /*d400*/  SHF.L.U64.HI R3, R164, 0x5, R165 ;  /* 0x00000005a4037819 */ /* 0x000fe200000102a5 */
[----:B------:R-:W-:Y:S01]  /*d410*/  IMAD.X R11, R2, 0x1, R169, P1 ;  /* 0x00000001020b7824 */ /* 0x000fe200008e06a9 */
[----:B------:R-:W-:-:S04]  /*d420*/  IADD3 R8, P2, PT, R0, R10, RZ ;  /* 0x0000000a00087210 */ /* 0x000fc80007f5e0ff */
[----:B------:R-:W-:Y:S01]  /*d430*/  IADD3 R18, P1, PT, R8, R0, RZ ;  /* 0x0000000008127210 */ /* 0x000fe20007f3e0ff */
[----:B------:R-:W-:-:S03]  /*d440*/  IMAD.X R9, R3, 0x1, R11, P2 ;  /* 0x0000000103097824 */ /* 0x000fc600010e060b */
[-C--:B------:R-:W-:Y:S01]  /*d450*/  IADD3 R16, P2, PT, R18, R0.reuse, RZ ;  /* 0x0000000012107210 */ /* 0x080fe20007f5e0ff */
[----:B------:R-:W-:Y:S02]  /*d460*/  IMAD.X R19, R9, 0x1, R3, P1 ;  /* 0x0000000109137824 */ /* 0x000fe400008e0603 */
[----:B------:R-:W-:Y:S01]  /*d470*/  @!P0 IMAD.MOV.U32 R171, RZ, RZ, R169 ;  /* 0x000000ffffab8224 */ /* 0x000fe200078e00a9 */
[----:B------:R-:W-:Y:S01]  /*d480*/  IADD3 R12, P1, PT, R16, R0, RZ ;  /* 0x00000000100c7210 */ /* 0x000fe20007f3e0ff */
[----:B------:R-:W-:-:S03]  /*d490*/  IMAD.X R17, R19, 0x1, R3, P2 ;  /* 0x0000000113117824 */ /* 0x000fc600010e0603 */
        /* <DEDUP_REMOVED lines=46> */
.L_x_9905:
[----:B------:R-:W-:Y:S05]  /*d780*/  BSYNC.RECONVERGENT B1 ;  /* 0x0000000000017941 */ /* 0x000fea0003800200 */
.L_x_9904:
        /* <DEDUP_REMOVED lines=36> */
[----:B------:R-:W-:Y:S01]  /*d9d0*/  LEA R163, R163, UR6, 0x1 ;  /* 0x00000006a3a37c11 */ /* 0x000fe2000f8e08ff */
        /* <DEDUP_REMOVED lines=34> */
[----:B------:R-:W4:Y:S01]  /*dc00*/  LDSM.16.MT88.4 R16, [R162+0x6800] ;  /* 0x00680000a210783b */ /* 0x000f220000004200 */
[-C--:B------:R-:W-:Y:S01]  /*dc10*/  FFMA.FTZ R37, R208, R28.reuse, -R3 ;  /* 0x0000001cd0257223 */ /* 0x080fe20000010803 */
[-CC-:B------:R-:W-:Y:S01]  /*dc20*/  FFMA.FTZ R40, R204, R28.reuse, -R31.reuse ;  /* 0x0000001ccc287223 */ /* 0x180fe2000001081f */
[----:B------:R-:W5:Y:S01]  /*dc30*/  MUFU.EX2 R41, R41 ;  /* 0x0000002900297308 */ /* 0x000f620000000800 */
[----:B------:R-:W4:Y:S01]  /*dc40*/  LDSM.16.MT88.4 R12, [R161+0x6800] ;  /* 0x00680000a10c783b */ /* 0x000f220000004200 */
[-CC-:B------:R-:W-:Y:S01]  /*dc50*/  FFMA.FTZ R39, R88, R28.reuse, -R31.reuse ;  /* 0x0000001c58277223 */ /* 0x180fe2000001081f */
[-CC-:B------:R-:W-:Y:S01]  /*dc60*/  FFMA.FTZ R38, R202, R28.reuse, -R31.reuse ;  /* 0x0000001cca267223 */ /* 0x180fe2000001081f */
[----:B------:R-:W-:Y:S01]  /*dc70*/  MUFU.EX2 R50, R50 ;  /* 0x0000003200327308 */ /* 0x000fe20000000800 */
[----:B------:R-:W-:Y:S01]  /*dc80*/  FFMA.FTZ R33, R200, R28, -R31 ;  /* 0x0000001cc8217223 */ /* 0x000fe2000001081f */
[----:B--2---:R-:W-:Y:S01]  /*dc90*/  F2FP.BF16.F32.PACK_AB R85, R45, R48 ;  /* 0x000000302d55723e */ /* 0x004fe200000010ff */
[-CC-:B------:R-:W-:Y:S01]  /*dca0*/  FFMA.FTZ R32, R90, R28.reuse, -R3.reuse ;  /* 0x0000001c5a207223 */ /* 0x180fe20000010803 */
[----:B------:R-:W2:Y:S01]  /*dcb0*/  MUFU.EX2 R47, R47 ;  /* 0x0000002f002f7308 */ /* 0x000ea20000000800 */
[----:B------:R-:W4:Y:S01]  /*dcc0*/  LDSM.16.MT88.4 R8, [R160+0x6800] ;  /* 0x00680000a008783b */ /* 0x000f220000004200 */
[-CC-:B------:R-:W-:Y:S01]  /*dcd0*/  FFMA.FTZ R62, R194, R28.reuse, -R3.reuse ;  /* 0x0000001cc23e7223 */ /* 0x180fe20000010803 */
[-C--:B------:R-:W-:Y:S01]  /*dce0*/  FFMA.FTZ R53, R196, R28.reuse, -R3 ;  /* 0x0000001cc4357223 */ /* 0x080fe20000010803 */
[----:B------:R-:W-:Y:S01]  /*dcf0*/  MUFU.EX2 R43, R43 ;  /* 0x0000002b002b7308 */ /* 0x000fe20000000800 */
[--C-:B------:R-:W-:Y:S01]  /*dd00*/  FFMA.FTZ R57, R108, R28, -R31.reuse ;  /* 0x0000001c6c397223 */ /* 0x100fe2000001081f */
[----:B-----5:R-:W-:Y:S01]  /*dd10*/  F2FP.BF16.F32.PACK_AB R87, R41, R46 ;  /* 0x0000002e2957723e */ /* 0x020fe200000010ff */
[-C--:B------:R-:W-:Y:S01]  /*dd20*/  FFMA.FTZ R51, R106, R28.reuse, -R31 ;  /* 0x0000001c6a337223 */ /* 0x080fe2000001081f */
[----:B------:R-:W5:Y:S01]  /*dd30*/  MUFU.EX2 R42, R42 ;  /* 0x0000002a002a7308 */ /* 0x000f620000000800 */
        /* <DEDUP_REMOVED lines=13> */
[----:B-----5:R-:W-:Y:S01]  /*de10*/  F2FP.BF16.F32.PACK_AB R86, R42, R43 ;  /* 0x0000002b2a56723e */ /* 0x020fe200000010ff */
[-CC-:B------:R-:W-:Y:S01]  /*de20*/  FFMA.FTZ R182, R182, R28.reuse, -R31.reuse ;  /* 0x0000001cb6b67223 */ /* 0x180fe2000001081f */
[----:B------:R-:W-:Y:S01]  /*de30*/  MUFU.EX2 R40, R40 ;  /* 0x0000002800287308 */ /* 0x000fe20000000800 */
[-CC-:B------:R-:W-:Y:S01]  /*de40*/  FFMA.FTZ R180, R180, R28.reuse, -R31.reuse ;  /* 0x0000001cb4b47223 */ /* 0x180fe2000001081f */
[-CC-:B------:R-:W-:Y:S01]  /*de50*/  FFMA.FTZ R107, R128, R28.reuse, -R31.reuse ;  /* 0x0000001c806b7223 */ /* 0x180fe2000001081f */
        /* <DEDUP_REMOVED lines=13> */
[----:B------:R-:W5:Y:S01]  /*df30*/  MUFU.EX2 R32, R32 ;  /* 0x0000002000207308 */ /* 0x000f620000000800 */
[-C--:B------:R-:W-:Y:S01]  /*df40*/  FFMA.FTZ R111, R116, R28.reuse, -R31 ;  /* 0x0000001c746f7223 */ /* 0x080fe2000001081f */
[-CC-:B------:R-:W-:Y:S01]  /*df50*/  FFMA.FTZ R113, R66, R28.reuse, -R3.reuse ;  /* 0x0000001c42717223 */ /* 0x180fe20000010803 */
[-C--:B------:R-:W-:Y:S01]  /*df60*/  FFMA.FTZ R115, R60, R28.reuse, -R3 ;  /* 0x0000001c3c737223 */ /* 0x080fe20000010803 */
[----:B------:R-:W-:Y:S01]  /*df70*/  MUFU.EX2 R62, R62 ;  /* 0x0000003e003e7308 */ /* 0x000fe20000000800 */
[C---:B------:R-:W-:Y:S01]  /*df80*/  HMMA.16816.F32.BF16 R76, R84.reuse, R80, RZ ;  /* 0x00000050544c723c */ /* 0x040fe200000418ff */
[-CC-:B------:R-:W-:Y:S01]  /*df90*/  FFMA.FTZ R117, R58, R28.reuse, -R31.reuse ;  /* 0x0000001c3a757223 */ /* 0x180fe2000001081f */
[-C--:B------:R-:W-:Y:S01]  /*dfa0*/  FFMA.FTZ R119, R54, R28.reuse, -R31 ;  /* 0x0000001c36777223 */ /* 0x080fe2000001081f */
[----:B------:R-:W-:Y:S01]  /*dfb0*/  MUFU.EX2 R53, R53 ;  /* 0x0000003500357308 */ /* 0x000fe20000000800 */
        /* <DEDUP_REMOVED lines=8> */
[----:B------:R-:W-:Y:S01]  /*e040*/  FFMA.FTZ R36, R36, R28, -R3 ;  /* 0x0000001c24247223 */ /* 0x000fe20000010803 */
[----:B------:R-:W-:Y:S01]  /*e050*/  FADD.FTZ R43, R43, R50 ;  /* 0x000000322b2b7221 */ /* 0x000fe20000010000 */
[----:B------:R-:W-:Y:S01]  /*e060*/  FADD.FTZ R45, R41, R46 ;  /* 0x0000002e292d7221 */ /* 0x000fe20000010000 */
[----:B------:R-:W4:Y:S01]  /*e070*/  MUFU.EX2 R51, R51 ;  /* 0x0000003300337308 */ /* 0x000f220000000800 */
[C---:B------:R-:W-:Y:S01]  /*e080*/  HMMA.16816.F32.BF16 R96, R84.reuse, R92, RZ ;  /* 0x0000005c5460723c */ /* 0x040fe200000418ff */
[----:B------:R-:W-:Y:S01]  /*e090*/  FADD.FTZ R41, R42, R43 ;  /* 0x0000002b2a297221 */ /* 0x000fe20000010000 */
[----:B------:R-:W-:Y:S01]  /*e0a0*/  ISETP.GE.AND P0, PT, R49, R168, PT ;  /* 0x000000a83100720c */ /* 0x000fe20003f06270 */
[----:B------:R-:W-:Y:S04]  /*e0b0*/  MUFU.EX2 R55, R55 ;  /* 0x0000003700377308 */ /* 0x000fe80000000800 */
[----:B------:R-:W-:Y:S01]  /*e0c0*/  MUFU.EX2 R148, R186 ;  /* 0x000000ba00947308 */ /* 0x000fe20000000800 */
[C---:B------:R-:W-:Y:S03]  /*e0d0*/  HMMA.16816.F32.BF16 R92, R84.reuse, R94, RZ ;  /* 0x0000005e545c723c */ /* 0x040fe600000418ff */
[----:B------:R-:W-:Y:S04]  /*e0e0*/  MUFU.EX2 R61, R61 ;  /* 0x0000003d003d7308 */ /* 0x000fe80000000800 */
[----:B------:R-:W-:Y:S01]  /*e0f0*/  MUFU.EX2 R59, R59 ;  /* 0x0000003b003b7308 */ /* 0x000fe20000000800 */
[C---:B---3--:R-:W-:Y:S01]  /*e100*/  HMMA.16816.F32.BF16 R88, R84.reuse, R4, RZ ;  /* 0x000000045458723c */ /* 0x048fe200000418ff */
[----:B--2---:R-:W-:Y:S01]  /*e110*/  F2FP.BF16.F32.PACK_AB R4, R39, R40 ;  /* 0x000000282704723e */ /* 0x004fe200000010ff */
[----:B------:R-:W-:Y:S01]  /*e120*/  FADD.FTZ R40, R40, R41 ;  /* 0x0000002928287221 */ /* 0x000fe20000010000 */
[----:B------:R-:W-:Y:S01]  /*e130*/  F2FP.BF16.F32.PACK_AB R5, R37, R44 ;  /* 0x0000002c2505723e */ /* 0x000fe200000010ff */
[----:B------:R-:W-:Y:S01]  /*e140*/  MUFU.EX2 R150, R182 ;  /* 0x000000b600967308 */ /* 0x000fe20000000800 */
[----:B------:R-:W-:Y:S01]  /*e150*/  FADD.FTZ R44, R44, R45 ;  /* 0x0000002d2c2c7221 */ /* 0x000fe20000010000 */
[----:B------:R-:W-:Y:S01]  /*e160*/  FADD.FTZ R39, R39, R40 ;  /* 0x0000002827277221 */ /* 0x000fe20000010000 */
[----:B------:R-:W-:Y:S01]  /*e170*/  FFMA.FTZ R40, R30, R28, -R3 ;  /* 0x0000001c1e287223 */ /* 0x000fe20000010803 */
[----:B------:R-:W-:Y:S01]  /*e180*/  HMMA.16816.F32.BF16 R84, R84, R6, RZ ;  /* 0x000000065454723c */ /* 0x000fe200000418ff */
[----:B-1----:R-:W-:Y:S01]  /*e190*/  F2FP.BF16.F32.PACK_AB R6, R33, R38 ;  /* 0x000000262106723e */ /* 0x002fe200000010ff */
[----:B------:R-:W-:Y:S01]  /*e1a0*/  MUFU.EX2 R65, R65 ;  /* 0x0000004100417308 */ /* 0x000fe20000000800 */
[----:B-----5:R-:W-:Y:S01]  /*e1b0*/  F2FP.BF16.F32.PACK_AB R7, R32, R35 ;  /* 0x000000232007723e */ /* 0x020fe200000010ff */
[----:B------:R-:W-:Y:S01]  /*e1c0*/  FADD.FTZ R44, R37, R44 ;  /* 0x0000002c252c7221 */ /* 0x000fe20000010000 */
[----:B------:R-:W-:Y:S01]  /*e1d0*/  FADD.FTZ R38, R38, R39 ;  /* 0x0000002726267221 */ /* 0x000fe20000010000 */
[----:B------:R1:W-:Y:S01]  /*e1e0*/  MUFU.EX2 R146, R180 ;  /* 0x000000b400927308 */ /* 0x0003e20000000800 */
[-C--:B------:R-:W-:Y:S01]  /*e1f0*/  FFMA.FTZ R37, R34, R28.reuse, -R3 ;  /* 0x0000001c22257223 */ /* 0x080fe20000010803 */
[----:B------:R-:W-:Y:S01]  /*e200*/  FADD.FTZ R35, R35, R44 ;  /* 0x0000002c23237221 */ /* 0x000fe20000010000 */
[----:B------:R-:W-:Y:S01]  /*e210*/  FADD.FTZ R33, R33, R38 ;  /* 0x0000002621217221 */ /* 0x000fe20000010000 */
[C---:B----4-:R-:W-:Y:S01]  /*e220*/  HMMA.16816.F32.BF16 R68, R4.reuse, R16, R68 ;  /* 0x000000100444723c */ /* 0x050fe20000041844 */
[----:B------:R-:W-:Y:S01]  /*e230*/  MUFU.EX2 R63, R63 ;  /* 0x0000003f003f7308 */ /* 0x000fe20000000800 */
[----:B------:R-:W-:Y:S01]  /*e240*/  FADD.FTZ R35, R32, R35 ;  /* 0x0000002320237221 */ /* 0x000fe20000010000 */
[-CC-:B------:R-:W-:Y:S01]  /*e250*/  FFMA.FTZ R30, R29, R28.reuse, -R31.reuse ;  /* 0x0000001c1d1e7223 */ /* 0x180fe2000001081f */
[-C--:B------:R-:W-:Y:S01]  /*e260*/  FFMA.FTZ R39, R27, R28.reuse, -R31 ;  /* 0x0000001c1b277223 */ /* 0x080fe2000001081f */
[----:B------:R-:W-:Y:S03]  /*e270*/  MUFU.EX2 R144, R144 ;  /* 0x0000009000907308 */ /* 0x000fe60000000800 */
[----:B------:R-:W-:Y:S01]  /*e280*/  HMMA.16816.F32.BF16 R72, R4, R18, R72 ;  /* 0x000000120448723c */ /* 0x000fe20000041848 */
[----:B------:R-:W2:Y:S01]  /*e290*/  LDSM.16.MT88.4 R16, [R162+0x7000] ;  /* 0x00700000a210783b */ /* 0x000ea20000004200 */
[----:B------:R-:W-:Y:S01]  /*e2a0*/  MUFU.EX2 R103, R103 ;  /* 0x0000006700677308 */ /* 0x000fe20000000800 */
[----:B-1----:R-:W-:-:S03]  /*e2b0*/  FFMA.FTZ R180, R24, R28, -R3 ;  /* 0x0000001c18b47223 */ /* 0x002fc60000010803 */
[----:B------:R-:W-:Y:S02]  /*e2c0*/  MUFU.EX2 R138, R140 ;  /* 0x0000008c008a7308 */ /* 0x000fe40000000800 */
[C---:B------:R-:W-:Y:S02]  /*e2d0*/  HMMA.16816.F32.BF16 R76, R4.reuse, R12, R76 ;  /* 0x0000000c044c723c */ /* 0x040fe4000004184c */
[----:B------:R-:W-:Y:S04]  /*e2e0*/  MUFU.EX2 R67, R67 ;  /* 0x0000004300437308 */ /* 0x000fe80000000800 */
[----:B------:R-:W-:Y:S02]  /*e2f0*/  MUFU.EX2 R107, R107 ;  /* 0x0000006b006b7308 */ /* 0x000fe40000000800 */
[C---:B------:R-:W-:Y:S01]  /*e300*/  HMMA.16816.F32.BF16 R80, R4.reuse, R14, R80 ;  /* 0x0000000e0450723c */ /* 0x040fe20000041850 */
[----:B------:R-:W1:Y:S01]  /*e310*/  LDSM.16.MT88.4 R12, [R161+0x7000] ;  /* 0x00700000a10c783b */ /* 0x000e620000004200 */
[----:B------:R3:W-:Y:S04]  /*e320*/  MUFU.EX2 R132, R109 ;  /* 0x0000006d00847308 */ /* 0x0007e80000000800 */
[----:B------:R-:W-:Y:S02]  /*e330*/  MUFU.EX2 R105, R105 ;  /* 0x0000006900697308 */ /* 0x000fe40000000800 */
[C---:B------:R-:W-:Y:S02]  /*e340*/  HMMA.16816.F32.BF16 R96, R4.reuse, R20, R96 ;  /* 0x000000140460723c */ /* 0x040fe40000041860 */
[----:B------:R-:W-:Y:S04]  /*e350*/  MUFU.EX2 R130, R130 ;  /* 0x0000008200827308 */ /* 0x000fe80000000800 */
[----:B------:R-:W-:Y:S02]  /*e360*/  MUFU.EX2 R128, R128 ;  /* 0x0000008000807308 */ /* 0x000fe40000000800 */
[----:B------:R-:W-:Y:S01]  /*e370*/  HMMA.16816.F32.BF16 R92, R4, R22, R92 ;  /* 0x00000016045c723c */ /* 0x000fe2000004185c */
[----:B------:R-:W4:Y:S01]  /*e380*/  LDSM.16.MT88.4 R20, [R163+0x7000] ;  /* 0x00700000a314783b */ /* 0x000f220000004200 */
[-CC-:B---3--:R-:W-:Y:S01]  /*e390*/  FFMA.FTZ R109, R110, R28.reuse, -R31.reuse ;  /* 0x0000001c6e6d7223 */ /* 0x188fe2000001081f */
[-CC-:B------:R-:W-:Y:S01]  /*e3a0*/  FFMA.FTZ R110, R114, R28.reuse, -R31.reuse ;  /* 0x0000001c726e7223 */ /* 0x180fe2000001081f */
[----:B------:R-:W-:Y:S01]  /*e3b0*/  MUFU.EX2 R112, R112 ;  /* 0x0000007000707308 */ /* 0x000fe20000000800 */
[-CC-:B------:R-:W-:Y:S01]  /*e3c0*/  FFMA.FTZ R114, R52, R28.reuse, -R31.reuse ;  /* 0x0000001c34727223 */ /* 0x180fe2000001081f */
[----:B------:R-:W-:-:S02]  /*e3d0*/  FFMA.FTZ R52, R56, R28, -R31 ;  /* 0x0000001c38347223 */ /* 0x000fc4000001081f */
[C---:B------:R-:W-:Y:S01]  /*e3e0*/  HMMA.16816.F32.BF16 R88, R4.reuse, R8, R88 ;  /* 0x000000080458723c */ /* 0x040fe20000041858 */
[----:B------:R-:W-:Y:S04]  /*e3f0*/  MUFU.EX2 R109, R109 ;  /* 0x0000006d006d7308 */ /* 0x000fe80000000800 */
[----:B------:R-:W-:Y:S03]  /*e400*/  MUFU.EX2 R111, R111 ;  /* 0x0000006f006f7308 */ /* 0x000fe60000000800 */
[----:B------:R-:W-:Y:S01]  /*e410*/  HMMA.16816.F32.BF16 R84, R4, R10, R84 ;  /* 0x0000000a0454723c */ /* 0x000fe20000041854 */
[----:B------:R-:W-:Y:S01]  /*e420*/  FFMA.FTZ R5, R104, R28, -R31 ;  /* 0x0000001c68057223 */ /* 0x000fe2000001081f */
[----:B------:R-:W3:Y:S01]  /*e430*/  LDSM.16.MT88.4 R8, [R160+0x7000] ;  /* 0x00700000a008783b */ /* 0x000ee20000004200 */
[----:B------:R-:W5:Y:S01]  /*e440*/  MUFU.EX2 R104, R198 ;  /* 0x000000c600687308 */ /* 0x000f620000000800 */
[----:B------:R-:W-:-:S03]  /*e450*/  F2FP.BF16.F32.PACK_AB R6, R51, R106 ;  /* 0x0000006a3306723e */ /* 0x000fc600000010ff */
[----:B------:R-:W2:Y:S04]  /*e460*/  MUFU.EX2 R108, R5 ;  /* 0x00000005006c7308 */ /* 0x000ea80000000800 */
[----:B------:R-:W-:Y:S04]  /*e470*/  MUFU.EX2 R110, R110 ;  /* 0x0000006e006e7308 */ /* 0x000fe80000000800 */
[----:B------:R-:W-:Y:S01]  /*e480*/  MUFU.EX2 R66, R102 ;  /* 0x0000006600427308 */ /* 0x000fe20000000800 */
[----:B-----5:R-:W-:-:S03]  /*e490*/  F2FP.BF16.F32.PACK_AB R7, R55, R104 ;  /* 0x000000683707723e */ /* 0x020fc600000010ff */
[----:B------:R-:W-:Y:S01]  /*e4a0*/  MUFU.EX2 R113, R113 ;  /* 0x0000007100717308 */ /* 0x000fe20000000800 */
[----:B--2---:R-:W-:Y:S01]  /*e4b0*/  F2FP.BF16.F32.PACK_AB R4, R57, R108 ;  /* 0x0000006c3904723e */ /* 0x004fe200000010ff */
[----:B------:R-:W-:Y:S01]  /*e4c0*/  FADD.FTZ R108, R108, R33 ;  /* 0x000000216c6c7221 */ /* 0x000fe20000010000 */
[----:B------:R-:W-:Y:S01]  /*e4d0*/  F2FP.BF16.F32.PACK_AB R5, R53, R62 ;  /* 0x0000003e3505723e */ /* 0x000fe200000010ff */
[----:B------:R-:W-:Y:S01]  /*e4e0*/  MUFU.EX2 R60, R64 ;  /* 0x00000040003c7308 */ /* 0x000fe20000000800 */
[----:B------:R-:W-:Y:S01]  /*e4f0*/  FADD.FTZ R62, R62, R35 ;  /* 0x000000233e3e7221 */ /* 0x000fe20000010000 */
[----:B------:R-:W-:Y:S02]  /*e500*/  FADD.FTZ R57, R57, R108 ;  /* 0x0000006c39397221 */ /* 0x000fe40000010000 */
[----:B------:R-:W-:Y:S01]  /*e510*/  MUFU.EX2 R115, R115 ;  /* 0x0000007300737308 */ /* 0x000fe20000000800 */
[----:B------:R-:W-:Y:S01]  /*e520*/  FADD.FTZ R53, R53, R62 ;  /* 0x0000003e35357221 */ /* 0x000fe20000010000 */
[----:B------:R-:W-:Y:S01]  /*e530*/  HMMA.16816.F32.BF16 R68, R4, R16, R68 ;  /* 0x000000100444723c */ /* 0x000fe20000041844 */
[----:B------:R-:W-:Y:S01]  /*e540*/  FADD.FTZ R106, R106, R57 ;  /* 0x000000396a6a7221 */ /* 0x000fe20000010000 */
[----:B------:R-:W-:Y:S01]  /*e550*/  MUFU.EX2 R58, R114 ;  /* 0x00000072003a7308 */ /* 0x000fe20000000800 */
[----:B------:R-:W-:-:S02]  /*e560*/  FADD.FTZ R104, R104, R53 ;  /* 0x0000003568687221 */ /* 0x000fc40000010000 */
[----:B------:R-:W-:Y:S01]  /*e570*/  FADD.FTZ R51, R51, R106 ;  /* 0x0000006a33337221 */ /* 0x000fe20000010000 */
[----:B------:R-:W-:Y:S01]  /*e580*/  MUFU.EX2 R117, R117 ;  /* 0x0000007500757308 */ /* 0x000fe20000000800 */
[----:B------:R-:W-:Y:S01]  /*e590*/  FADD.FTZ R55, R55, R104 ;  /* 0x0000006837377221 */ /* 0x000fe20000010000 */
[C---:B------:R-:W-:Y:S01]  /*e5a0*/  HMMA.16816.F32.BF16 R72, R4.reuse, R18, R72 ;  /* 0x000000120448723c */ /* 0x040fe20000041848 */
[----:B------:R-:W2:Y:S01]  /*e5b0*/  LDSM.16.MT88.4 R16, [R162+0x7800] ;  /* 0x00780000a210783b */ /* 0x000ea20000004200 */
[----:B------:R-:W-:Y:S04]  /*e5c0*/  MUFU.EX2 R52, R52 ;  /* 0x0000003400347308 */ /* 0x000fe80000000800 */
[----:B------:R-:W-:Y:S02]  /*e5d0*/  MUFU.EX2 R119, R119 ;  /* 0x0000007700777308 */ /* 0x000fe40000000800 */
[C---:B-1----:R-:W-:Y:S02]  /*e5e0*/  HMMA.16816.F32.BF16 R76, R4.reuse, R12, R76 ;  /* 0x0000000c044c723c */ /* 0x042fe4000004184c */
[----:B------:R1:W-:Y:S04]  /*e5f0*/  MUFU.EX2 R34, R36 ;  /* 0x0000002400227308 */ /* 0x0003e80000000800 */
[----:B------:R-:W-:Y:S02]  /*e600*/  MUFU.EX2 R37, R37 ;  /* 0x0000002500257308 */ /* 0x000fe40000000800 */
[C---:B------:R-:W-:Y:S01]  /*e610*/  HMMA.16816.F32.BF16 R80, R4.reuse, R14, R80 ;  /* 0x0000000e0450723c */ /* 0x040fe20000041850 */
[----:B------:R-:W5:Y:S01]  /*e620*/  LDSM.16.MT88.4 R12, [R161+0x7800] ;  /* 0x00780000a10c783b */ /* 0x000f620000004200 */
[----:B------:R-:W-:Y:S04]  /*e630*/  MUFU.EX2 R29, R40 ;  /* 0x00000028001d7308 */ /* 0x000fe80000000800 */
[----:B------:R-:W-:Y:S02]  /*e640*/  MUFU.EX2 R27, R30 ;  /* 0x0000001e001b7308 */ /* 0x000fe40000000800 */
[C---:B----4-:R-:W-:Y:S01]  /*e650*/  HMMA.16816.F32.BF16 R96, R4.reuse, R20, R96 ;  /* 0x000000140460723c */ /* 0x050fe20000041860 */
[-CC-:B-1----:R-:W-:Y:S01]  /*e660*/  FFMA.FTZ R36, R26, R28.reuse, -R31.reuse ;  /* 0x0000001c1a247223 */ /* 0x182fe2000001081f */
[----:B------:R-:W-:Y:S01]  /*e670*/  FFMA.FTZ R31, R25, R28, -R31 ;  /* 0x0000001c191f7223 */ /* 0x000fe2000001081f */
[----:B------:R-:W-:Y:S04]  /*e680*/  MUFU.EX2 R26, R39 ;  /* 0x00000027001a7308 */ /* 0x000fe80000000800 */
[----:B------:R-:W-:Y:S01]  /*e690*/  MUFU.EX2 R25, R36 ;  /* 0x0000002400197308 */ /* 0x000fe20000000800 */
[C---:B------:R-:W-:Y:S01]  /*e6a0*/  HMMA.16816.F32.BF16 R92, R4.reuse, R22, R92 ;  /* 0x00000016045c723c */ /* 0x040fe2000004185c */
[----:B------:R-:W1:Y:S02]  /*e6b0*/  LDSM.16.MT88.4 R20, [R163+0x7800] ;  /* 0x00780000a314783b */ /* 0x000e640000004200 */
[----:B------:R-:W-:Y:S04]  /*e6c0*/  MUFU.EX2 R24, R31 ;  /* 0x0000001f00187308 */ /* 0x000fe80000000800 */
[----:B------:R-:W-:Y:S01]  /*e6d0*/  MUFU.EX2 R180, R180 ;  /* 0x000000b400b47308 */ /* 0x000fe20000000800 */
        /* <DEDUP_REMOVED lines=12> */
[C---:B-----5:R-:W-:Y:S08]  /*e7a0*/  HMMA.16816.F32.BF16 R76, R4.reuse, R12, R76 ;  /* 0x0000000c044c723c */ /* 0x060ff0000004184c */
[C---:B------:R-:W-:Y:S01]  /*e7b0*/  HMMA.16816.F32.BF16 R80, R4.reuse, R14, R80 ;  /* 0x0000000e0450723c */ /* 0x040fe20000041850 */
[----:B------:R-:W4:Y:S07]  /*e7c0*/  LDSM.16.MT88.4 R12, [R161+0x8000] ;  /* 0x00800000a10c783b */ /* 0x000f2e0000004200 */
        /* <DEDUP_REMOVED lines=16> */
[----:B-1----:R-:W-:Y:S01]  /*e8d0*/  HMMA.16816.F32.BF16 R96, R4, R20, R96 ;  /* 0x000000140460723c */ /* 0x002fe20000041860 */
[-CC-:B------:R-:W-:Y:S01]  /*e8e0*/  FFMA.FTZ R20, R118, R28.reuse, -R3.reuse ;  /* 0x0000001c76147223 */ /* 0x180fe20000010803 */
[----:B------:R-:W-:-:S05]  /*e8f0*/  FFMA.FTZ R21, R122, R28, -R3 ;  /* 0x0000001c7a157223 */ /* 0x000fca0000010803 */
[----:B------:R-:W-:Y:S01]  /*e900*/  MUFU.EX2 R20, R20 ;  /* 0x0000001400147308 */ /* 0x000fe20000000800 */
[----:B------:R-:W-:Y:S01]  /*e910*/  HMMA.16816.F32.BF16 R92, R4, R22, R92 ;  /* 0x00000016045c723c */ /* 0x000fe2000004185c */
[-CC-:B------:R-:W-:Y:S01]  /*e920*/  FFMA.FTZ R22, R126, R28.reuse, -R3.reuse ;  /* 0x0000001c7e167223 */ /* 0x180fe20000010803 */
[----:B------:R-:W-:Y:S01]  /*e930*/  FFMA.FTZ R23, R120, R28, -R3 ;  /* 0x0000001c78177223 */ /* 0x000fe20000010803 */
[----:B------:R-:W1:Y:S01]  /*e940*/  MUFU.EX2 R21, R21 ;  /* 0x0000001500157308 */ /* 0x000e620000000800 */
[----:B------:R-:W-:-:S03]  /*e950*/  FADD.FTZ R28, R148, R55 ;  /* 0x00000037941c7221 */ /* 0x000fc60000010000 */
[----:B------:R-:W-:Y:S01]  /*e960*/  MUFU.EX2 R22, R22 ;  /* 0x0000001600167308 */ /* 0x000fe20000000800 */
[C---:B---3--:R-:W-:Y:S01]  /*e970*/  HMMA.16816.F32.BF16 R88, R4.reuse, R8, R88 ;  /* 0x000000080458723c */ /* 0x048fe20000041858 */
[----:B------:R-:W-:Y:S02]  /*e980*/  FADD.FTZ R28, R61, R28 ;  /* 0x0000001c3d1c7221 */ /* 0x000fe40000010000 */
[----:B------:R-:W3:Y:S02]  /*e990*/  MUFU.EX2 R23, R23 ;  /* 0x0000001700177308 */ /* 0x000ee40000000800 */
[----:B------:R-:W-:Y:S01]  /*e9a0*/  FADD.FTZ R59, R59, R28 ;  /* 0x0000001c3b3b7221 */ /* 0x000fe20000010000 */
[----:B------:R-:W-:Y:S02]  /*e9b0*/  FADD.FTZ R28, R146, R65 ;  /* 0x00000041921c7221 */ /* 0x000fe40000010000 */
[----:B------:R-:W-:Y:S01]  /*e9c0*/  HMMA.16816.F32.BF16 R84, R4, R10, R84 ;  /* 0x0000000a0454723c */ /* 0x000fe20000041854 */
[----:B------:R-:W5:Y:S01]  /*e9d0*/  LDSM.16.MT88.4 R8, [R161+0x8800] ;  /* 0x00880000a108783b */ /* 0x000f620000004200 */
[----:B------:R-:W-:Y:S01]  /*e9e0*/  F2FP.BF16.F32.PACK_AB R4, R112, R109 ;  /* 0x0000006d7004723e */ /* 0x000fe200000010ff */
[----:B------:R-:W-:Y:S01]  /*e9f0*/  FADD.FTZ R144, R144, R59 ;  /* 0x0000003b90907221 */ /* 0x000fe20000010000 */
[----:B-1----:R-:W-:Y:S01]  /*ea00*/  F2FP.BF16.F32.PACK_AB R5, R21, R20 ;  /* 0x000000141505723e */ /* 0x002fe200000010ff */
[----:B------:R-:W-:Y:S01]  /*ea10*/  FADD.FTZ R28, R63, R28 ;  /* 0x0000001c3f1c7221 */ /* 0x000fe20000010000 */
[----:B------:R-:W-:Y:S01]  /*ea20*/  F2FP.BF16.F32.PACK_AB R6, R110, R111 ;  /* 0x0000006f6e06723e */ /* 0x000fe200000010ff */
[----:B------:R-:W-:Y:S01]  /*ea30*/  FADD.FTZ R103, R103, R144 ;  /* 0x0000009067677221 */ /* 0x000fe20000010000 */
[----:B---3--:R-:W-:Y:S01]  /*ea40*/  F2FP.BF16.F32.PACK_AB R7, R23, R22 ;  /* 0x000000161707723e */ /* 0x008fe200000010ff */
        /* <DEDUP_REMOVED lines=19> */
[C---:B------:R-:W-:Y:S01]  /*eb80*/  HMMA.16816.F32.BF16 R72, R4.reuse, R14, R72 ;  /* 0x0000000e0448723c */ /* 0x040fe20000041848 */
[----:B------:R-:W2:Y:S07]  /*eb90*/  LDSM.16.MT88.4 R12, [R163+0x9000] ;  /* 0x00900000a30c783b */ /* 0x000eae0000004200 */
[C---:B-----5:R-:W-:Y:S08]  /*eba0*/  HMMA.16816.F32.BF16 R76, R4.reuse, R8, R76 ;  /* 0x00000008044c723c */ /* 0x060ff0000004184c */
[C---:B------:R-:W-:Y:S01]  /*ebb0*/  HMMA.16816.F32.BF16 R80, R4.reuse, R10, R80 ;  /* 0x0000000a0450723c */ /* 0x040fe20000041850 */
[----:B------:R-:W3:Y:S07]  /*ebc0*/  LDSM.16.MT88.4 R8, [R162+0x9000] ;  /* 0x00900000a208783b */ /* 0x000eee0000004200 */
        /* <DEDUP_REMOVED lines=24> */
[----:B------:R-:W-:Y:S01]  /*ed50*/  F2FP.BF16.F32.PACK_AB R4, R26, R27 ;  /* 0x0000001b1a04723e */ /* 0x000fe200000010ff */
[----:B------:R-:W2:Y:S01]  /*ed60*/  LDSM.16.MT88.4 R12, [R161+0x9800] ;  /* 0x00980000a10c783b */ /* 0x000ea20000004200 */
[----:B------:R-:W-:Y:S01]  /*ed70*/  F2FP.BF16.F32.PACK_AB R5, R37, R34 ;  /* 0x000000222505723e */ /* 0x000fe200000010ff */
[----:B------:R-:W-:Y:S01]  /*ed80*/  FADD.FTZ R34, R34, R115 ;  /* 0x0000007322227221 */ /* 0x000fe20000010000 */
[----:B------:R-:W-:-:S02]  /*ed90*/  F2FP.BF16.F32.PACK_AB R6, R24, R25 ;  /* 0x000000191806723e */ /* 0x000fc400000010ff */
[----:B------:R-:W-:Y:S01]  /*eda0*/  F2FP.BF16.F32.PACK_AB R7, R180, R29 ;  /* 0x0000001db407723e */ /* 0x000fe200000010ff */
[----:B------:R-:W-:-:S04]  /*edb0*/  FADD.FTZ R34, R37, R34 ;  /* 0x0000002225227221 */ /* 0x000fc80000010000 */
[----:B------:R-:W-:Y:S02]  /*edc0*/  FADD.FTZ R29, R29, R34 ;  /* 0x000000221d1d7221 */ /* 0x000fe40000010000 */
[----:B---3--:R-:W-:Y:S02]  /*edd0*/  HMMA.16816.F32.BF16 R96, R4, R8, R96 ;  /* 0x000000080460723c */ /* 0x008fe40000041860 */
[----:B------:R-:W-:-:S06]  /*ede0*/  FADD.FTZ R180, R180, R29 ;  /* 0x0000001db4b47221 */ /* 0x000fcc0000010000 */
[C---:B------:R-:W-:Y:S01]  /*edf0*/  HMMA.16816.F32.BF16 R92, R4.reuse, R10, R92 ;  /* 0x0000000a045c723c */ /* 0x040fe2000004185c */
[----:B------:R-:W3:Y:S07]  /*ee00*/  LDSM.16.MT88.4 R8, [R160+0x9800] ;  /* 0x00980000a008783b */ /* 0x000eee0000004200 */
[C---:B-1----:R-:W-:Y:S08]  /*ee10*/  HMMA.16816.F32.BF16 R68, R4.reuse, R16, R68 ;  /* 0x000000100444723c */ /* 0x042ff00000041844 */
[C---:B------:R-:W-:Y:S08]  /*ee20*/  HMMA.16816.F32.BF16 R72, R4.reuse, R18, R72 ;  /* 0x000000120448723c */ /* 0x040ff00000041848 */
[C---:B--2---:R-:W-:Y:S08]  /*ee30*/  HMMA.16816.F32.BF16 R76, R4.reuse, R12, R76 ;  /* 0x0000000c044c723c */ /* 0x044ff0000004184c */
        /* <DEDUP_REMOVED lines=11> */
[----:B------:R-:W-:Y:S02]  /*eef0*/  IMAD.MOV.U32 R105, RZ, RZ, R0 ;  /* 0x000000ffff697224 */ /* 0x000fe400078e0000 */
[----:B------:R-:W-:Y:S01]  /*ef00*/  IMAD.MOV.U32 R103, RZ, RZ, R2 ;  /* 0x000000ffff677224 */ /* 0x000fe200078e0002 */
[----:B------:R-:W-:-:S13]  /*ef10*/  ISETP.NE.AND.EX P4, PT, R125, RZ, PT, P0 ;  /* 0x000000ff7d00720c */ /* 0x000fda0003f85300 */
.L_x_9916:
        /* <DEDUP_REMOVED lines=78> */
.L_x_9911:
[----:B------:R-:W-:Y:S05]  /*f400*/  BSYNC.RECONVERGENT B0 ;  /* 0x0000000000007941 */ /* 0x000fea0003800200 */
.L_x_9910:
[----:B------:R-:W1:Y:S01]  /*f410*/  S2UR UR7, SR_CgaCtaId ;  /* 0x00000000000779c3 */ /* 0x000e620000008800 */
[----:B------:R-:W-:Y:S01]  /*f420*/  IMAD.SHL.U32 R2, R0, 0x8, RZ ;  /* 0x0000000800027824 */ /* 0x000fe200078e00ff */
[----:B------:R-:W-:Y:S01]  /*f430*/  UMOV UR9, 0x400 ;  /* 0x0000040000097882 */ /* 0x000fe20000000000 */
[----:B------:R-:W-:Y:S01]  /*f440*/  IMAD.SHL.U32 R33, R166, 0x20, RZ ;  /* 0x00000020a6217824 */ /* 0x000fe200078e00ff */
[----:B------:R-:W-:Y:S01]  /*f450*/  BSSY.RECONVERGENT B1, `(.L_x_9912) ;  /* 0x000012f000017945 */ /* 0x000fe20003800200 */
[----:B------:R-:W-:Y:S01]  /*f460*/  VIADD R177, R177, 0xffffffff ;  /* 0xffffffffb1b17836 */ /* 0x000fe20000000000 */
[C---:B------:R-:W-:Y:S02]  /*f470*/  LOP3.LUT R3, R2.reuse, 0x1c0, RZ, 0xc0, !PT ;  /* 0x000001c002037812 */ /* 0x040fe400078ec0ff */
[----:B------:R-:W-:Y:S02]  /*f480*/  LOP3.LUT R32, R2, 0x38, RZ, 0xc0, !PT ;  /* 0x0000003802207812 */ /* 0x000fe400078ec0ff */
[----:B------:R-:W-:Y:S02]  /*f490*/  LOP3.LUT R3, R3, 0x38, R0, 0xf8, !PT ;  /* 0x0000003803037812 */ /* 0x000fe400078ef800 */
[----:B------:R-:W-:Y:S02]  /*f4a0*/  ISETP.GE.AND P0, PT, R32, R179, PT ;  /* 0x000000b32000720c */ /* 0x000fe40003f06270 */
[--C-:B------:R-:W-:Y:S02]  /*f4b0*/  LOP3.LUT R3, R3, 0x38, R2.reuse, 0x78, !PT ;  /* 0x0000003803037812 */ /* 0x100fe400078e7802 */
[----:B------:R-:W-:Y:S02]  /*f4c0*/  IADD3 R36, P1, PT, R33, R172, RZ ;  /* 0x000000ac21247210 */ /* 0x000fe40007f3e0ff */
[----:B------:R-:W-:Y:S02]  /*f4d0*/  LOP3.LUT R2, R3, 0x1e00, R2, 0xf8, !PT ;  /* 0x00001e0003027812 */ /* 0x000fe400078ef802 */
[----:B------:R-:W-:Y:S02]  /*f4e0*/  SHF.L.U64.HI R0, R166, 0x5, R167 ;  /* 0x00000005a6007819 */ /* 0x000fe400000102a7 */
[-C--:B------:R-:W-:Y:S01]  /*f4f0*/  IADD3 R34, P2, PT, R36, R33.reuse, RZ ;  /* 0x0000002124227210 */ /* 0x080fe20007f5e0ff */
[----:B-1----:R-:W-:Y:S02]  /*f500*/  ULEA UR6, UR7, UR9, 0x18 ;  /* 0x0000000907067291 */ /* 0x002fe4000f8ec0ff */
[----:B------:R-:W-:Y:S01]  /*f510*/  IMAD.X R37, R0, 0x1, R173, P1 ;  /* 0x0000000100257824 */ /* 0x000fe200008e06ad */
[-C--:B------:R-:W-:Y:S03]  /*f520*/  IADD3 R38, P1, PT, R34, R33.reuse, RZ ;  /* 0x0000002122267210 */ /* 0x080fe60007f3e0ff */
[--C-:B------:R-:W-:Y:S01]  /*f530*/  IMAD.X R35, R37, 0x1, R0.reuse, P2 ;  /* 0x0000000125237824 */ /* 0x100fe200010e0600 */
[----:B------:R-:W-:Y:S02]  /*f540*/  LEA R3, R2, UR6, 0x1 ;  /* 0x0000000602037c11 */ /* 0x000fe4000f8e08ff */
        /* <DEDUP_REMOVED lines=8> */
[----:B------:R-:W-:Y:S01]  /*f5d0*/  @P0 STS.128 [R3+0x6000], RZ ;  /* 0x006000ff03000388 */ /* 0x000fe20000000c00 */
[-C--:B------:R-:W-:Y:S01]  /*f5e0*/  IADD3 R32, P2, PT, R40, R33.reuse, RZ ;  /* 0x0000002128207210 */ /* 0x080fe20007f5e0ff */
[--C-:B------:R-:W-:Y:S02]  /*f5f0*/  IMAD.X R41, R43, 0x1, R0.reuse, P1 ;  /* 0x000000012b297824 */ /* 0x100fe400008e0600 */
[----:B------:R-:W-:Y:S01]  /*f600*/  @!PT LDS RZ, [RZ] ;  /* 0x00000000fffff984 */ /* 0x000fe20000000800 */
[----:B------:R-:W-:Y:S01]  /*f610*/  @!PT LDS RZ, [RZ] ;  /* 0x00000000fffff984 */ /* 0x000fe20000000800 */
[----:B------:R-:W-:Y:S01]  /*f620*/  @!PT LDS RZ, [RZ] ;  /* 0x00000000fffff984 */ /* 0x000fe20000000800 */
[----:B------:R-:W-:Y:S01]  /*f630*/  @!P0 LDGSTS.E.BYPASS.LTC128B.128 [R3+0x6800], desc[UR4][R36.64] ;  /* 0x0680000024038fae */ /* 0x000fe2000b981a04 */
[----:B------:R-:W-:Y:S01]  /*f640*/  @!P0 IADD3 R44, P1, PT, R32, R33, RZ ;  /* 0x00000021202c8210 */ /* 0x000fe20007f3e0ff */
[--C-:B------:R-:W-:Y:S02]  /*f650*/  IMAD.X R33, R41, 0x1, R0.reuse, P2 ;  /* 0x0000000129217824 */ /* 0x100fe400010e0600 */
[----:B------:R-:W-:Y:S02]  /*f660*/  @P0 STS.128 [R3+0x6800], RZ ;  /* 0x006800ff03000388 */ /* 0x000fe40000000c00 */
[----:B------:R-:W-:Y:S01]  /*f670*/  @!P0 IMAD.X R45, R33, 0x1, R0, P1 ;  /* 0x00000001212d8824 */ /* 0x000fe200008e0600 */
[----:B------:R-:W-:Y:S01]  /*f680*/  ISETP.GT.AND P1, PT, R177, R168, PT ;  /* 0x000000a8b100720c */ /* 0x000fe20003f24270 */
        /* <DEDUP_REMOVED lines=31> */
[----:B------:R-:W3:Y:S04]  /*f880*/  LDSM.16.M88.4 R112, [R158+0x2000] ;  /* 0x002000009e70783b */ /* 0x000ee80000000200 */
[----:B------:R-:W4:Y:S04]  /*f890*/  LDSM.16.M88.4 R116, [R158+0x2800] ;  /* 0x002800009e74783b */ /* 0x000f280000000200 */
[----:B------:R-:W5:Y:S04]  /*f8a0*/  LDSM.16.M88.4 R120, [R158+0x3000] ;  /* 0x003000009e78783b */ /* 0x000f680000000200 */
[----:B------:R-:W0:Y:S04]  /*f8b0*/  LDGDEPBAR ;  /* 0x00000000000079af */ /* 0x000e280000000000 */
[----:B------:R-:W1:Y:S04]  /*f8c0*/  LDSM.16.M88.4 R124, [R158+0x3800] ;  /* 0x003800009e7c783b */ /* 0x000e680000000200 */
[----:B------:R-:W2:Y:S04]  /*f8d0*/  LDSM.16.M88.4 R128, [R158+0x4000] ;  /* 0x004000009e80783b */ /* 0x000ea80000000200 */
[----:B------:R-:W2:Y:S04]  /*f8e0*/  LDSM.16.M88.4 R132, [R158+0x4800] ;  /* 0x004800009e84783b */ /* 0x000ea80000000200 */
[----:B------:R-:W2:Y:S04]  /*f8f0*/  LDSM.16.M88.4 R136, [R158+0x5000] ;  /* 0x005000009e88783b */ /* 0x000ea80000000200 */
[----:B------:R-:W2:Y:S04]  /*f900*/  LDSM.16.M88.4 R140, [R158+0x5800] ;  /* 0x005800009e8c783b */ /* 0x000ea80000000200 */
[----:B------:R-:W-:Y:S01]  /*f910*/  LDSM.16.M88.4 R144, [R157] ;  /* 0x000000009d90783b */ /* 0x000fe20000000200 */
[C---:B---3--:R-:W-:Y:S03]  /*f920*/  HMMA.16816.F32.BF16 R4, R108.reuse, R112, RZ ;  /* 0x000000706c04723c */ /* 0x048fe600000418ff */
[----:B------:R-:W3:Y:S05]  /*f930*/  LDSM.16.M88.4 R148, [R154+0x2000] ;  /* 0x002000009a94783b */ /* 0x000eea0000000200 */
        /* <DEDUP_REMOVED lines=10> */
[----:B------:R-:W1:Y:S07]  /*f9e0*/  LDSM.16.M88.4 R124, [R154+0x4000] ;  /* 0x004000009a7c783b */ /* 0x000e6e0000000200 */
        /* <DEDUP_REMOVED lines=10> */
[----:B------:R-:W2:Y:S07]  /*fa90*/  LDSM.16.M88.4 R108, [R154+0x4800] ;  /* 0x004800009a6c783b */ /* 0x000eae0000000200 */
[C---:B---3--:R-:W-:Y:S08]  /*faa0*/  HMMA.16816.F32.BF16 R4, R144.reuse, R148, R4 ;  /* 0x000000949004723c */ /* 0x048ff00000041804 */
[C---:B------:R-:W-:Y:S08]  /*fab0*/  HMMA.16816.F32.BF16 R8, R144.reuse, R150, R8 ;  /* 0x000000969008723c */ /* 0x040ff00000041808 */
        /* <DEDUP_REMOVED lines=8> */
[----:B------:R-:W5:Y:S07]  /*fb40*/  LDSM.16.M88.4 R120, [R156] ;  /* 0x000000009c78783b */ /* 0x000f6e0000000200 */
        /* <DEDUP_REMOVED lines=11> */
[----:B------:R-:W4:Y:S07]  /*fc00*/  LDSM.16.M88.4 R116, [R153+0x4000] ;  /* 0x004000009974783b */ /* 0x000f2e0000000200 */
[C---:B-----5:R-:W-:Y:S08]  /*fc10*/  HMMA.16816.F32.BF16 R4, R120.reuse, R128, R4 ;  /* 0x000000807804723c */ /* 0x060ff00000041804 */
[C---:B------:R-:W-:Y:S01]  /*fc20*/  HMMA.16816.F32.BF16 R8, R120.reuse, R130, R8 ;  /* 0x000000827808723c */ /* 0x040fe20000041808 */
[----:B------:R-:W5:Y:S07]  /*fc30*/  LDSM.16.M88.4 R128, [R153+0x5000] ;  /* 0x005000009980783b */ /* 0x000f6e0000000200 */
        /* <DEDUP_REMOVED lines=8> */
[----:B------:R-:W-:Y:S07]  /*fcc0*/  LDSM.16.M88.4 R112, [R155] ;  /* 0x000000009b70783b */ /* 0x000fee0000000200 */
[C---:B----4-:R-:W-:Y:S08]  /*fcd0*/  HMMA.16816.F32.BF16 R36, R120.reuse, R116, R36 ;  /* 0x000000747824723c */ /* 0x050ff00000041824 */
[C---:B------:R-:W-:Y:S01]  /*fce0*/  HMMA.16816.F32.BF16 R40, R120.reuse, R118, R40 ;  /* 0x000000767828723c */ /* 0x040fe20000041828 */
[----:B------:R-:W2:Y:S07]  /*fcf0*/  LDSM.16.M88.4 R116, [R152+0x2000] ;  /* 0x002000009874783b */ /* 0x000eae0000000200 */
[C---:B------:R-:W-:Y:S08]  /*fd00*/  HMMA.16816.F32.BF16 R44, R120.reuse, R132, R44 ;  /* 0x00000084782c723c */ /* 0x040ff0000004182c */
[C---:B------:R-:W-:Y:S01]  /*fd10*/  HMMA.16816.F32.BF16 R48, R120.reuse, R134, R48 ;  /* 0x000000867830723c */ /* 0x040fe20000041830 */
[----:B------:R-:W3:Y:S07]  /*fd20*/  LDSM.16.M88.4 R132, [R152+0x3000] ;  /* 0x003000009884783b */ /* 0x000eee0000000200 */
[C---:B-----5:R-:W-:Y:S08]  /*fd30*/  HMMA.16816.F32.BF16 R52, R120.reuse, R128, R52 ;  /* 0x000000807834723c */ /* 0x060ff00000041834 */
        /* <DEDUP_REMOVED lines=102> */
.L_x_9915:
[----:B------:R-:W-:Y:S05]  /*103a0*/  BSYNC.RECONVERGENT B0 ;  /* 0x0000000000007941 */ /* 0x000fea0003800200 */
.L_x_9914:
[----:B------:R-:W-:Y:S01]  /*103b0*/  @!P0 IMAD.MOV.U32 R171, RZ, RZ, R169 ;  /* 0x000000ffffab8224 */ /* 0x000fe200078e00a9 */
[C---:B------:R-:W-:Y:S02]  /*103c0*/  LEA R116, P1, R164.reuse, R170, 0x5 ;  /* 0x000000aaa4747211 */ /* 0x040fe400078228ff */
[C-C-:B------:R-:W-:Y:S02]  /*103d0*/  SHF.L.U64.HI R2, R164.reuse, 0x5, R165.reuse ;  /* 0x00000005a4027819 */ /* 0x140fe400000102a5 */
[----:B------:R-:W-:Y:S01]  /*103e0*/  @!PT LDS RZ, [RZ] ;  /* 0x00000000fffff984 */ /* 0x000fe20000000800 */
[----:B------:R-:W-:Y:S01]  /*103f0*/  @!PT LDS RZ, [RZ] ;  /* 0x00000000fffff984 */ /* 0x000fe20000000800 */
[----:B------:R-:W-:Y:S01]  /*10400*/  @!PT LDS RZ, [RZ] ;  /* 0x00000000fffff984 */ /* 0x000fe20000000800 */
[----:B------:R1:W-:Y:S01]  /*10410*/  @!P0 LDGSTS.E.BYPASS.LTC128B.128 [R3+0x2000], desc[UR4][R170.64] ;  /* 0x02000000aa038fae */ /* 0x0003e2000b981a04 */
[----:B------:R-:W-:Y:S02]  /*10420*/  LEA.HI.X R117, R164, R169, R165, 0x5, P1 ;  /* 0x000000a9a4757211 */ /* 0x000fe400008f2ca5 */
[----:B------:R-:W-:Y:S01]  /*10430*/  IADD3 R114, P2, PT, R0, R116, RZ ;  /* 0x0000007400727210 */ /* 0x000fe20007f5e0ff */
[----:B------:R1:W-:Y:S03]  /*10440*/  @P0 STS.128 [R3+0x2000], RZ ;  /* 0x002000ff03000388 */ /* 0x0003e60000000c00 */
[-C--:B------:R-:W-:Y:S01]  /*10450*/  IADD3 R112, P1, PT, R114, R0.reuse, RZ ;  /* 0x0000000072707210 */ /* 0x080fe20007f3e0ff */
[----:B------:R-:W-:Y:S01]  /*10460*/  @!PT LDS RZ, [RZ] ;  /* 0x00000000fffff984 */ /* 0x000fe20000000800 */
[----:B------:R-:W-:Y:S01]  /*10470*/  @!PT LDS RZ, [RZ] ;  /* 0x00000000fffff984 */ /* 0x000fe20000000800 */
[----:B------:R-:W-:Y:S01]  /*10480*/  @!PT LDS RZ, [RZ] ;  /* 0x00000000fffff984 */ /* 0x000fe20000000800 */
[----:B------:R1:W-:Y:S01]  /*10490*/  @!P0 LDGSTS.E.BYPASS.LTC128B.128 [R3+0x2800], desc[UR4][R116.64] ;  /* 0x0280000074038fae */ /* 0x0003e2000b981a04 */
[----:B------:R-:W-:Y:S02]  /*104a0*/  IMAD.X R115, R2, 0x1, R117, P2 ;  /* 0x0000000102737824 */ /* 0x000fe400010e0675 */
[-C--:B------:R-:W-:Y:S01]  /*104b0*/  IADD3 R110, P2, PT, R112, R0.reuse, RZ ;  /* 0x00000000706e7210 */ /* 0x080fe20007f5e0ff */
[----:B------:R1:W-:Y:S01]  /*104c0*/  @P0 STS.128 [R3+0x2800], RZ ;  /* 0x002800ff03000388 */ /* 0x0003e20000000c00 */
[--C-:B------:R-:W-:Y:S02]  /*104d0*/  IMAD.X R113, R115, 0x1, R2.reuse, P1 ;  /* 0x0000000173717824 */ /* 0x100fe400008e0602 */
[-C--:B------:R-:W-:Y:S01]  /*104e0*/  IADD3 R108, P1, PT, R110, R0.reuse, RZ ;  /* 0x000000006e6c7210 */ /* 0x080fe20007f3e0ff */
[----:B------:R-:W-:Y:S01]  /*104f0*/  @!PT LDS RZ, [RZ] ;  /* 0x00000000fffff984 */ /* 0x000fe20000000800 */
[----:B------:R-:W-:Y:S01]  /*10500*/  @!PT LDS RZ, [RZ] ;  /* 0x00000000fffff984 */ /* 0x000fe20000000800 */
[----:B------:R-:W-:Y:S01]  /*10510*/  @!PT LDS RZ, [RZ] ;  /* 0x00000000fffff984 */ /* 0x000fe20000000800 */
[----:B------:R1:W-:Y:S01]  /*10520*/  @!P0 LDGSTS.E.BYPASS.LTC128B.128 [R3+0x3000], desc[UR4][R114.64] ;  /* 0x0300000072038fae */ /* 0x0003e2000b981a04 */
[--C-:B------:R-:W-:Y:S02]  /*10530*/  IMAD.X R111, R113, 0x1, R2.reuse, P2 ;  /* 0x00000001716f7824 */ /* 0x100fe400010e0602 */
[-C--:B------:R-:W-:Y:S01]  /*10540*/  IADD3 R106, P2, PT, R108, R0.reuse, RZ ;  /* 0x000000006c6a7210 */ /* 0x080fe20007f5e0ff */
[----:B------:R1:W-:Y:S01]  /*10550*/  @P0 STS.128 [R3+0x3000], RZ ;  /* 0x003000ff03000388 */ /* 0x0003e20000000c00 */
[--C-:B------:R-:W-:Y:S02]  /*10560*/  IMAD.X R109, R111, 0x1, R2.reuse, P1 ;  /* 0x000000016f6d7824 */ /* 0x100fe400008e0602 */
[----:B------:R-:W-:Y:S01]  /*10570*/  @!P0 IADD3 R118, P1, PT, R106, R0, RZ ;  /* 0x000000006a768210 */ /* 0x000fe20007f3e0ff */
        /* <DEDUP_REMOVED lines=28> */
.L_x_9913:
[----:B------:R-:W-:Y:S05]  /*10740*/  BSYNC.RECONVERGENT B1 ;  /* 0x0000000000017941 */ /* 0x000fea0003800200 */
.L_x_9912:
        /* <DEDUP_REMOVED lines=103> */
[C---:B------:R-:W-:Y:S01]  /*10dc0*/  FMUL.FTZ R83, R103.reuse, R83 ;  /* 0x0000005367537220 */ /* 0x040fe20000410000 */
[C---:B------:R-:W-:Y:S01]  /*10dd0*/  FMUL.FTZ R80, R102.reuse, R80 ;  /* 0x0000005066507220 */ /* 0x040fe20000410000 */
[----:B------:R-:W-:Y:S01]  /*10de0*/  FMUL.FTZ R81, R102, R81 ;  /* 0x0000005166517220 */ /* 0x000fe20000410000 */
[--C-:B------:R-:W-:Y:S01]  /*10df0*/  FFMA.FTZ R127, R14, R3, -R116.reuse ;  /* 0x000000030e7f7223 */ /* 0x100fe20000010874 */
[----:B------:R-:W-:Y:S01]  /*10e00*/  FMUL.FTZ R14, R103, R90 ;  /* 0x0000005a670e7220 */ /* 0x000fe20000410000 */
[----:B--2---:R-:W-:Y:S01]  /*10e10*/  F2FP.BF16.F32.PACK_AB R99, R120, R121 ;  /* 0x000000797863723e */ /* 0x004fe200000010ff */
[----:B------:R-:W-:Y:S01]  /*10e20*/  FFMA.FTZ R129, R15, R3, -R116 ;  /* 0x000000030f817223 */ /* 0x000fe20000010874 */
[C---:B------:R-:W-:Y:S01]  /*10e30*/  FMUL.FTZ R15, R103.reuse, R91 ;  /* 0x0000005b670f7220 */ /* 0x040fe20000410000 */
[-C--:B------:R-:W-:Y:S01]  /*10e40*/  FFMA.FTZ R128, R16, R3.reuse, -R118 ;  /* 0x0000000310807223 */ /* 0x080fe20000010876 */
[----:B------:R-:W-:Y:S01]  /*10e50*/  MUFU.EX2 R127, R127 ;  /* 0x0000007f007f7308 */ /* 0x000fe20000000800 */
[----:B------:R-:W-:Y:S01]  /*10e60*/  FMUL.FTZ R16, R102, R84 ;  /* 0x0000005466107220 */ /* 0x000fe20000410000 */
[-CC-:B------:R-:W-:Y:S01]  /*10e70*/  FFMA.FTZ R125, R18, R3.reuse, -R116.reuse ;  /* 0x00000003127d7223 */ /* 0x180fe20000010874 */
[C---:B-1----:R-:W-:Y:S07]  /*10e80*/  HMMA.16816.F32.BF16 R4, R96.reuse, R104, R4 ;  /* 0x000000686004723c */ /* 0x042fee0000041804 */
[----:B------:R-:W-:Y:S10]  /*10e90*/  MUFU.EX2 R132, R132 ;  /* 0x0000008400847308 */ /* 0x000ff40000000800 */
[----:B------:R-:W-:Y:S01]  /*10ea0*/  MUFU.EX2 R128, R128 ;  /* 0x0000008000807308 */ /* 0x000fe20000000800 */
[----:B------:R-:W-:Y:S01]  /*10eb0*/  FMUL.FTZ R18, R103, R86 ;  /* 0x0000005667127220 */ /* 0x000fe20000410000 */
[----:B------:R-:W-:Y:S01]  /*10ec0*/  FFMA.FTZ R130, R19, R3, -R116 ;  /* 0x0000000313827223 */ /* 0x000fe20000010874 */
[C---:B------:R-:W-:Y:S01]  /*10ed0*/  HMMA.16816.F32.BF16 R8, R96.reuse, R106, R8 ;  /* 0x0000006a6008723c */ /* 0x040fe20000041808 */
[----:B------:R-:W1:Y:S06]  /*10ee0*/  LDSM.16.MT88.4 R104, [R163+0x6800] ;  /* 0x00680000a368783b */ /* 0x000e6c0000004200 */
[----:B------:R-:W-:Y:S01]  /*10ef0*/  MUFU.EX2 R125, R125 ;  /* 0x0000007d007d7308 */ /* 0x000fe20000000800 */
[----:B------:R-:W-:Y:S01]  /*10f00*/  FMUL.FTZ R19, R103, R87 ;  /* 0x0000005767137220 */ /* 0x000fe20000410000 */
[-CC-:B------:R-:W-:Y:S01]  /*10f10*/  FFMA.FTZ R20, R20, R3.reuse, -R118.reuse ;  /* 0x0000000314147223 */ /* 0x180fe20000010876 */
[-C--:B------:R-:W-:Y:S07]  /*10f20*/  FFMA.FTZ R52, R52, R3.reuse, -R118 ;  /* 0x0000000334347223 */ /* 0x080fee0000010876 */
[----:B------:R-:W2:Y:S01]  /*10f30*/  MUFU.EX2 R130, R130 ;  /* 0x0000008200827308 */ /* 0x000ea20000000800 */
        /* <DEDUP_REMOVED lines=9> */
[----:B------:R-:W3:Y:S07]  /*10fd0*/  LDSM.16.MT88.4 R108, [R162+0x6800] ;  /* 0x00680000a26c783b */ /* 0x000eee0000004200 */
[----:B------:R-:W-:Y:S01]  /*10fe0*/  MUFU.EX2 R54, R54 ;  /* 0x0000003600367308 */ /* 0x000fe20000000800 */
[----:B------:R-:W-:Y:S01]  /*10ff0*/  FFMA.FTZ R47, R49, R3, -R118 ;  /* 0x00000003312f7223 */ /* 0x000fe20000010876 */
[----:B--2---:R-:W-:Y:S01]  /*11000*/  F2FP.BF16.F32.PACK_AB R87, R130, R125 ;  /* 0x0000007d8257723e */ /* 0x004fe200000010ff */
[-CC-:B------:R-:W-:Y:S07]  /*11010*/  FFMA.FTZ R49, R50, R3.reuse, -R116.reuse ;  /* 0x0000000332317223 */ /* 0x180fee0000010874 */
[----:B------:R-:W-:Y:S01]  /*11020*/  MUFU.EX2 R55, R55 ;  /* 0x0000003700377308 */ /* 0x000fe20000000800 */
[-C--:B------:R-:W-:Y:S01]  /*11030*/  FFMA.FTZ R46, R46, R3.reuse, -R116 ;  /* 0x000000032e2e7223 */ /* 0x080fe20000010874 */
[C---:B------:R-:W-:Y:S08]  /*11040*/  HMMA.16816.F32.BF16 R76, R96.reuse, R112, R76 ;  /* 0x00000070604c723c */ /* 0x040ff0000004184c */
[----:B------:R2:W-:Y:S01]  /*11050*/  MUFU.EX2 R113, R12 ;  /* 0x0000000c00717308 */ /* 0x0005e20000000800 */
[--C-:B------:R-:W-:Y:S01]  /*11060*/  FFMA.FTZ R112, R13, R3, -R118.reuse ;  /* 0x000000030d707223 */ /* 0x100fe20000010876 */
[----:B------:R-:W-:Y:S01]  /*11070*/  FMUL.FTZ R13, R102, R89 ;  /* 0x00000059660d7220 */ /* 0x000fe20000410000 */
[-C--:B------:R-:W-:Y:S07]  /*11080*/  FFMA.FTZ R48, R48, R3.reuse, -R118 ;  /* 0x0000000330307223 */ /* 0x080fee0000010876 */
[----:B------:R-:W-:Y:S01]  /*11090*/  MUFU.EX2 R131, R131 ;  /* 0x0000008300837308 */ /* 0x000fe20000000800 */
[-C--:B------:R-:W-:Y:S01]  /*110a0*/  FFMA.FTZ R50, R51, R3.reuse, -R116 ;  /* 0x0000000333327223 */ /* 0x080fe20000010874 */
[C---:B------:R-:W-:Y:S08]  /*110b0*/  HMMA.16816.F32.BF16 R80, R96.reuse, R114, R80 ;  /* 0x000000726050723c */ /* 0x040ff00000041850 */
[----:B------:R-:W5:Y:S01]  /*110c0*/  MUFU.EX2 R112, R112 ;  /* 0x0000007000707308 */ /* 0x000f620000000800 */
[--C-:B------:R-:W-:Y:S01]  /*110d0*/  FFMA.FTZ R115, R17, R3, -R118.reuse ;  /* 0x0000000311737223 */ /* 0x100fe20000010876 */
[----:B------:R-:W-:Y:S01]  /*110e0*/  FMUL.FTZ R17, R102, R85 ;  /* 0x0000005566117220 */ /* 0x000fe20000410000 */
[-CC-:B------:R-:W-:Y:S07]  /*110f0*/  FFMA.FTZ R51, R53, R3.reuse, -R118.reuse ;  /* 0x0000000335337223 */ /* 0x180fee0000010876 */
[----:B------:R-:W1:Y:S01]  /*11100*/  MUFU.EX2 R114, R129 ;  /* 0x0000008100727308 */ /* 0x000e620000000800 */
[-CC-:B------:R-:W-:Y:S01]  /*11110*/  FFMA.FTZ R53, R56, R3.reuse, -R118.reuse ;  /* 0x0000000338357223 */ /* 0x180fe20000010876 */
[----:B--2---:R-:W-:Y:S01]  /*11120*/  FMUL.FTZ R12, R102, R88 ;  /* 0x00000058660c7220 */ /* 0x004fe20000410000 */
[-C--:B------:R-:W-:Y:S07]  /*11130*/  FFMA.FTZ R56, R57, R3.reuse, -R118 ;  /* 0x0000000339387223 */ /* 0x080fee0000010876 */
[----:B------:R-:W2:Y:S01]  /*11140*/  MUFU.EX2 R115, R115 ;  /* 0x0000007300737308 */ /* 0x000ea20000000800 */
[----:B------:R-:W3:Y:S01]  /*11150*/  LDSM.16.MT88.4 R88, [R161+0x6800] ;  /* 0x00680000a158783b */ /* 0x000ee20000004200 */
[-CC-:B------:R-:W-:Y:S01]  /*11160*/  FFMA.FTZ R57, R58, R3.reuse, -R116.reuse ;  /* 0x000000033a397223 */ /* 0x180fe20000010874 */
[--C-:B------:R-:W-:Y:S07]  /*11170*/  FFMA.FTZ R58, R59, R3, -R116.reuse ;  /* 0x000000033b3a7223 */ /* 0x100fee0000010874 */
[----:B------:R-:W-:Y:S01]  /*11180*/  MUFU.EX2 R51, R51 ;  /* 0x0000003300337308 */ /* 0x000fe20000000800 */
[C---:B----4-:R-:W-:Y:S03]  /*11190*/  HMMA.16816.F32.BF16 R12, R96.reuse, R92, R12 ;  /* 0x0000005c600c723c */ /* 0x050fe6000004180c */
[----:B-----5:R-:W-:Y:S06]  /*111a0*/  F2FP.BF16.F32.PACK_AB R84, R112, R113 ;  /* 0x000000717054723e */ /* 0x020fec00000010ff */
[----:B------:R-:W-:Y:S01]  /*111b0*/  MUFU.EX2 R53, R53 ;  /* 0x0000003500357308 */ /* 0x000fe20000000800 */
[----:B-1----:R-:W-:Y:S01]  /*111c0*/  F2FP.BF16.F32.PACK_AB R85, R114, R127 ;  /* 0x0000007f7255723e */ /* 0x002fe200000010ff */
[----:B------:R-:W-:Y:S01]  /*111d0*/  FFMA.FTZ R129, R23, R3, -R116 ;  /* 0x0000000317817223 */ /* 0x000fe20000010874 */
[----:B------:R-:W-:Y:S01]  /*111e0*/  F2FP.BF16.F32.PACK_AB R23, R131, R134 ;  /* 0x000000868317723e */ /* 0x000fe200000010ff */
[----:B------:R-:W-:Y:S01]  /*111f0*/  HMMA.16816.F32.BF16 R16, R96, R94, R16 ;  /* 0x0000005e6010723c */ /* 0x000fe20000041810 */
[----:B------:R-:W1:Y:S05]  /*11200*/  LDSM.16.MT88.4 R92, [R160+0x6800] ;  /* 0x00680000a05c783b */ /* 0x000e6a0000004200 */
[----:B------:R-:W-:Y:S01]  /*11210*/  MUFU.EX2 R56, R56 ;  /* 0x0000003800387308 */ /* 0x000fe20000000800 */
[----:B--2---:R-:W-:Y:S01]  /*11220*/  F2FP.BF16.F32.PACK_AB R86, R115, R128 ;  /* 0x000000807356723e */ /* 0x004fe200000010ff */
[----:B------:R-:W-:Y:S01]  /*11230*/  FFMA.FTZ R123, R102, R187, R123 ;  /* 0x000000bb667b7223 */ /* 0x000fe2000001007b */
[----:B------:R-:W-:Y:S07]  /*11240*/  FFMA.FTZ R126, R103, R180, R126 ;  /* 0x000000b4677e7223 */ /* 0x000fee000001007e */
[----:B------:R-:W-:Y:S01]  /*11250*/  MUFU.EX2 R57, R57 ;  /* 0x0000003900397308 */ /* 0x000fe20000000800 */
[----:B------:R-:W-:Y:S01]  /*11260*/  MOV R103, R2 ;  /* 0x0000000200677202 */ /* 0x000fe20000000f00 */
[----:B------:R-:W-:Y:S01]  /*11270*/  FADD.FTZ R123, R119, R123 ;  /* 0x0000007b777b7221 */ /* 0x000fe20000010000 */
[----:B------:R-:W2:Y:S01]  /*11280*/  LDSM.16.MT88.4 R96, [R163+0x7000] ;  /* 0x00700000a360783b */ /* 0x000ea20000004200 */
[C---:B------:R-:W-:Y:S06]  /*11290*/  HMMA.16816.F32.BF16 R4, R84.reuse, R104, R4 ;  /* 0x000000685404723c */ /* 0x040fec0000041804 */
[----:B------:R-:W-:Y:S10]  /*112a0*/  MUFU.EX2 R58, R58 ;  /* 0x0000003a003a7308 */ /* 0x000ff40000000800 */
[----:B------:R-:W-:Y:S01]  /*112b0*/  MUFU.EX2 R129, R129 ;  /* 0x0000008100817308 */ /* 0x000fe20000000800 */
[----:B------:R-:W-:Y:S01]  /*112c0*/  FADD.FTZ R122, R122, R123 ;  /* 0x0000007b7a7a7221 */ /* 0x000fe20000010000 */
[----:B------:R-:W-:Y:S01]  /*112d0*/  FADD.FTZ R126, R124, R126 ;  /* 0x0000007e7c7e7221 */ /* 0x000fe20000010000 */
[C---:B------:R-:W-:Y:S01]  /*112e0*/  HMMA.16816.F32.BF16 R8, R84.reuse, R106, R8 ;  /* 0x0000006a5408723c */ /* 0x040fe20000041808 */
[----:B------:R-:W4:Y:S06]  /*112f0*/  LDSM.16.MT88.4 R104, [R162+0x7000] ;  /* 0x00700000a268783b */ /* 0x000f2c0000004200 */
[----:B------:R-:W-:Y:S01]  /*11300*/  MUFU.EX2 R40, R40 ;  /* 0x0000002800287308 */ /* 0x000fe20000000800 */
[----:B------:R-:W-:Y:S01]  /*11310*/  FADD.FTZ R122, R117, R122 ;  /* 0x0000007a757a7221 */ /* 0x000fe20000010000 */
[----:B------:R-:W-:Y:S08]  /*11320*/  FADD.FTZ R121, R121, R126 ;  /* 0x0000007e79797221 */ /* 0x000ff00000010000 */
[----:B------:R-:W-:Y:S01]  /*11330*/  MUFU.EX2 R41, R41 ;  /* 0x0000002900297308 */ /* 0x000fe20000000800 */
[----:B------:R-:W-:Y:S01]  /*11340*/  FADD.FTZ R113, R113, R122 ;  /* 0x0000007a71717221 */ /* 0x000fe20000010000 */
[C---:B---3--:R-:W-:Y:S08]  /*11350*/  HMMA.16816.F32.BF16 R68, R84.reuse, R108, R68 ;  /* 0x0000006c5444723c */ /* 0x048ff00000041844 */
[----:B------:R-:W-:Y:S01]  /*11360*/  MUFU.EX2 R46, R46 ;  /* 0x0000002e002e7308 */ /* 0x000fe20000000800 */
[-CC-:B------:R-:W-:Y:S01]  /*11370*/  FFMA.FTZ R109, R25, R3.reuse, -R118.reuse ;  /* 0x00000003196d7223 */ /* 0x180fe20000010876 */
[-C--:B------:R-:W-:Y:S01]  /*11380*/  FFMA.FTZ R108, R21, R3.reuse, -R118 ;  /* 0x00000003156c7223 */ /* 0x080fe20000010876 */
[----:B------:R-:W3:Y:S07]  /*11390*/  LDSM.16.MT88.4 R24, [R161+0x7000] ;  /* 0x00700000a118783b */ /* 0x000eee0000004200 */
[----:B------:R-:W-:Y:S01]  /*113a0*/  MUFU.EX2 R133, R133 ;  /* 0x0000008500857308 */ /* 0x000fe20000000800 */
[----:B------:R-:W-:Y:S01]  /*113b0*/  FADD.FTZ R113, R112, R113 ;  /* 0x0000007170717221 */ /* 0x000fe20000010000 */
[C---:B------:R-:W-:Y:S08]  /*113c0*/  HMMA.16816.F32.BF16 R72, R84.reuse, R110, R72 ;  /* 0x0000006e5448723c */ /* 0x040ff00000041848 */
[----:B------:R-:W-:Y:S01]  /*113d0*/  MUFU.EX2 R111, R20 ;  /* 0x00000014006f7308 */ /* 0x000fe20000000800 */
[----:B------:R-:W-:Y:S01]  /*113e0*/  FFMA.FTZ R110, R22, R3, -R116 ;  /* 0x00000003166e7223 */ /* 0x000fe20000010874 */
[----:B------:R-:W-:Y:S01]  /*113f0*/  FADD.FTZ R128, R128, R113 ;  /* 0x0000007180807221 */ /* 0x000fe20000010000 */
[----:B------:R-:W-:Y:S07]  /*11400*/  FADD.FTZ R120, R120, R121 ;  /* 0x0000007978787221 */ /* 0x000fee0000010000 */
[----:B------:R-:W5:Y:S01]  /*11410*/  MUFU.EX2 R108, R108 ;  /* 0x0000006c006c7308 */ /* 0x000f620000000800 */
[C---:B------:R-:W-:Y:S09]  /*11420*/  HMMA.16816.F32.BF16 R76, R84.reuse, R88, R76 ;  /* 0x00000058544c723c */ /* 0x040ff2000004184c */
[----:B------:R-:W2:Y:S01]  /*11430*/  MUFU.EX2 R110, R110 ;  /* 0x0000006e006e7308 */ /* 0x000ea20000000800 */
[----:B------:R-:W-:Y:S01]  /*11440*/  FADD.FTZ R128, R115, R128 ;  /* 0x0000008073807221 */ /* 0x000fe20000010000 */
[----:B------:R-:W-:Y:S08]  /*11450*/  FADD.FTZ R127, R127, R120 ;  /* 0x000000787f7f7221 */ /* 0x000ff00000010000 */
[----:B------:R-:W4:Y:S01]  /*11460*/  MUFU.EX2 R109, R109 ;  /* 0x0000006d006d7308 */ /* 0x000f220000000800 */
[C---:B------:R-:W-:Y:S01]  /*11470*/  HMMA.16816.F32.BF16 R80, R84.reuse, R90, R80 ;  /* 0x0000005a5450723c */ /* 0x040fe20000041850 */
[----:B------:R-:W-:Y:S08]  /*11480*/  LDSM.16.MT88.4 R88, [R163+0x7800] ;  /* 0x00780000a358783b */ /* 0x000ff00000004200 */
[----:B------:R-:W-:Y:S01]  /*11490*/  MUFU.EX2 R48, R48 ;  /* 0x0000003000307308 */ /* 0x000fe20000000800 */
[----:B------:R-:W-:Y:S01]  /*114a0*/  FADD.FTZ R114, R114, R127 ;  /* 0x0000007f72727221 */ /* 0x000fe20000010000 */
[C---:B-----5:R-:W-:Y:S01]  /*114b0*/  F2FP.BF16.F32.PACK_AB R20, R108.reuse, R111 ;  /* 0x0000006f6c14723e */ /* 0x060fe200000010ff */
[----:B------:R-:W-:Y:S07]  /*114c0*/  FADD.FTZ R111, R111, R128 ;  /* 0x000000806f6f7221 */ /* 0x000fee0000010000 */
[----:B------:R-:W-:Y:S01]  /*114d0*/  MUFU.EX2 R47, R47 ;  /* 0x0000002f002f7308 */ /* 0x000fe20000000800 */
[----:B------:R-:W-:Y:S01]  /*114e0*/  FADD.FTZ R125, R125, R114 ;  /* 0x000000727d7d7221 */ /* 0x000fe20000010000 */
[C---:B-1----:R-:W-:Y:S08]  /*114f0*/  HMMA.16816.F32.BF16 R12, R84.reuse, R92, R12 ;  /* 0x0000005c540c723c */ /* 0x042ff0000004180c */
[----:B------:R-:W-:Y:S01]  /*11500*/  MUFU.EX2 R49, R49 ;  /* 0x0000003100317308 */ /* 0x000fe20000000800 */
[----:B--2---:R-:W-:Y:S01]  /*11510*/  F2FP.BF16.F32.PACK_AB R21, R129, R110 ;  /* 0x0000006e8115723e */ /* 0x004fe200000010ff */
[----:B------:R-:W-:Y:S01]  /*11520*/  FADD.FTZ R111, R108, R111 ;  /* 0x0000006f6c6f7221 */ /* 0x000fe20000010000 */
[C---:B----4-:R-:W-:Y:S07]  /*11530*/  F2FP.BF16.F32.PACK_AB R22, R109.reuse, R132 ;  /* 0x000000846d16723e */ /* 0x050fee00000010ff */
[----:B------:R-:W-:Y:S01]  /*11540*/  MUFU.EX2 R50, R50 ;  /* 0x0000003200327308 */ /* 0x000fe20000000800 */
[----:B------:R-:W-:Y:S01]  /*11550*/  FADD.FTZ R125, R130, R125 ;  /* 0x0000007d827d7221 */ /* 0x000fe20000010000 */
[----:B------:R-:W-:Y:S01]  /*11560*/  HMMA.16816.F32.BF16 R16, R84, R94, R16 ;  /* 0x0000005e5410723c */ /* 0x000fe20000041810 */
[----:B------:R-:W1:Y:S02]  /*11570*/  LDSM.16.MT88.4 R84, [R160+0x7000] ;  /* 0x00700000a054783b */ /* 0x000e640000004200 */
[----:B------:R-:W-:Y:S01]  /*11580*/  FADD.FTZ R132, R132, R111 ;  /* 0x0000006f84847221 */ /* 0x000fe20000010000 */
[----:B------:R-:W-:Y:S03]  /*11590*/  FADD.FTZ R110, R110, R125 ;  /* 0x0000007d6e6e7221 */ /* 0x000fe60000010000 */
[----:B------:R-:W-:Y:S01]  /*115a0*/  FADD.FTZ R109, R109, R132 ;  /* 0x000000846d6d7221 */ /* 0x000fe20000010000 */
[C---:B------:R-:W-:Y:S01]  /*115b0*/  HMMA.16816.F32.BF16 R4, R20.reuse, R96, R4 ;  /* 0x000000601404723c */ /* 0x040fe20000041804 */
[----:B------:R-:W2:Y:S04]  /*115c0*/  LDSM.16.MT88.4 R92, [R162+0x7800] ;  /* 0x00780000a25c783b */ /* 0x000ea80000004200 */
[-C--:B------:R-:W-:Y:S01]  /*115d0*/  FFMA.FTZ R97, R32, R3.reuse, -R118 ;  /* 0x0000000320617223 */ /* 0x080fe20000010876 */
[-C--:B------:R-:W-:Y:S01]  /*115e0*/  FFMA.FTZ R96, R34, R3.reuse, -R116 ;  /* 0x0000000322607223 */ /* 0x080fe20000010874 */
[----:B------:R-:W-:Y:S01]  /*115f0*/  FADD.FTZ R129, R129, R110 ;  /* 0x0000006e81817221 */ /* 0x000fe20000010000 */
[C---:B------:R-:W-:Y:S03]  /*11600*/  HMMA.16816.F32.BF16 R8, R20.reuse, R98, R8 ;  /* 0x000000621408723c */ /* 0x040fe60000041808 */
[-CC-:B------:R-:W-:Y:S01]  /*11610*/  FFMA.FTZ R98, R28, R3.reuse, -R118.reuse ;  /* 0x000000031c627223 */ /* 0x180fe20000010876 */
[-C--:B------:R-:W-:Y:S01]  /*11620*/  FFMA.FTZ R99, R29, R3.reuse, -R118 ;  /* 0x000000031d637223 */ /* 0x080fe20000010876 */
[----:B------:R-:W-:Y:S01]  /*11630*/  MUFU.EX2 R97, R97 ;  /* 0x0000006100617308 */ /* 0x000fe20000000800 */
[----:B------:R-:W-:Y:S02]  /*11640*/  FADD.FTZ R134, R134, R129 ;  /* 0x0000008186867221 */ /* 0x000fe40000010000 */
[C---:B------:R-:W-:Y:S07]  /*11650*/  HMMA.16816.F32.BF16 R68, R20.reuse, R104, R68 ;  /* 0x000000681444723c */ /* 0x040fee0000041844 */
[----:B------:R-:W-:Y:S01]  /*11660*/  MUFU.EX2 R98, R98 ;  /* 0x0000006200627308 */ /* 0x000fe20000000800 */
[-C--:B------:R-:W-:Y:S01]  /*11670*/  FFMA.FTZ R105, R30, R3.reuse, -R116 ;  /* 0x000000031e697223 */ /* 0x080fe20000010874 */
[-C--:B------:R-:W-:Y:S08]  /*11680*/  FFMA.FTZ R104, R33, R3.reuse, -R118 ;  /* 0x0000000321687223 */ /* 0x080ff00000010876 */
[----:B------:R-:W4:Y:S01]  /*11690*/  MUFU.EX2 R99, R99 ;  /* 0x0000006300637308 */ /* 0x000f220000000800 */
[----:B------:R-:W-:Y:S01]  /*116a0*/  FADD.FTZ R134, R131, R134 ;  /* 0x0000008683867221 */ /* 0x000fe20000010000 */
[C---:B------:R-:W-:Y:S08]  /*116b0*/  HMMA.16816.F32.BF16 R72, R20.reuse, R106, R72 ;  /* 0x0000006a1448723c */ /* 0x040ff00000041848 */
[----:B------:R-:W-:Y:S01]  /*116c0*/  MUFU.EX2 R105, R105 ;  /* 0x0000006900697308 */ /* 0x000fe20000000800 */
[-CC-:B------:R-:W-:Y:S01]  /*116d0*/  FFMA.FTZ R106, R31, R3.reuse, -R116.reuse ;  /* 0x000000031f6a7223 */ /* 0x180fe20000010874 */
[-CC-:B------:R-:W-:Y:S01]  /*116e0*/  FFMA.FTZ R107, R35, R3.reuse, -R116.reuse ;  /* 0x00000003236b7223 */ /* 0x180fe20000010874 */
[----:B------:R-:W5:Y:S07]  /*116f0*/  LDSM.16.MT88.4 R28, [R161+0x7800] ;  /* 0x00780000a11c783b */ /* 0x000f6e0000004200 */
[----:B------:R-:W-:Y:S01]  /*11700*/  MUFU.EX2 R104, R104 ;  /* 0x0000006800687308 */ /* 0x000fe20000000800 */
[C---:B---3--:R-:W-:Y:S09]  /*11710*/  HMMA.16816.F32.BF16 R76, R20.reuse, R24, R76 ;  /* 0x00000018144c723c */ /* 0x048ff2000004184c */
[----:B------:R-:W3:Y:S01]  /*11720*/  MUFU.EX2 R106, R106 ;  /* 0x0000006a006a7308 */ /* 0x000ee20000000800 */
[----:B------:R-:W-:Y:S09]  /*11730*/  LDSM.16.MT88.4 R32, [R163+0x8000] ;  /* 0x00800000a320783b */ /* 0x000ff20000004200 */
[----:B------:R-:W-:Y:S01]  /*11740*/  MUFU.EX2 R96, R96 ;  /* 0x0000006000607308 */ /* 0x000fe20000000800 */
[C---:B------:R-:W-:Y:S09]  /*11750*/  HMMA.16816.F32.BF16 R80, R20.reuse, R26, R80 ;  /* 0x0000001a1450723c */ /* 0x040ff20000041850 */
[----:B------:R-:W2:Y:S01]  /*11760*/  MUFU.EX2 R107, R107 ;  /* 0x0000006b006b7308 */ /* 0x000ea20000000800 */
[----:B------:R-:W5:Y:S01]  /*11770*/  LDSM.16.MT88.4 R24, [R160+0x7800] ;  /* 0x00780000a018783b */ /* 0x000f620000004200 */
[C---:B-1----:R-:W-:Y:S03]  /*11780*/  HMMA.16816.F32.BF16 R12, R20.reuse, R84, R12 ;  /* 0x00000054140c723c */ /* 0x042fe6000004180c */
[-CC-:B------:R-:W-:Y:S01]  /*11790*/  FFMA.FTZ R84, R42, R3.reuse, -R116.reuse ;  /* 0x000000032a547223 */ /* 0x180fe20000010874 */
[----:B------:R-:W-:Y:S04]  /*117a0*/  FFMA.FTZ R42, R43, R3, -R116 ;  /* 0x000000032b2a7223 */ /* 0x000fe80000010874 */
[----:B------:R1:W-:Y:S01]  /*117b0*/  MUFU.EX2 R43, R84 ;  /* 0x00000054002b7308 */ /* 0x0003e20000000800 */
[----:B------:R-:W-:Y:S03]  /*117c0*/  HMMA.16816.F32.BF16 R16, R20, R86, R16 ;  /* 0x000000561410723c */ /* 0x000fe60000041810 */
[----:B----4-:R-:W-:Y:S06]  /*117d0*/  F2FP.BF16.F32.PACK_AB R20, R99, R98 ;  /* 0x000000626314723e */ /* 0x010fec00000010ff */
[----:B------:R-:W-:Y:S01]  /*117e0*/  MUFU.EX2 R42, R42 ;  /* 0x0000002a002a7308 */ /* 0x000fe20000000800 */
[----:B---3--:R-:W-:Y:S02]  /*117f0*/  F2FP.BF16.F32.PACK_AB R21, R106, R105 ;  /* 0x000000696a15723e */ /* 0x008fe400000010ff */
[----:B------:R-:W-:Y:S02]  /*11800*/  F2FP.BF16.F32.PACK_AB R22, R104, R97 ;  /* 0x000000616816723e */ /* 0x000fe400000010ff */
[----:B--2---:R-:W-:Y:S01]  /*11810*/  F2FP.BF16.F32.PACK_AB R23, R107, R96 ;  /* 0x000000606b17723e */ /* 0x004fe200000010ff */
[-CC-:B-1----:R-:W-:Y:S01]  /*11820*/  FFMA.FTZ R84, R44, R3.reuse, -R118.reuse ;  /* 0x000000032c547223 */ /* 0x182fe20000010876 */
[-CC-:B------:R-:W-:Y:S05]  /*11830*/  FFMA.FTZ R44, R45, R3.reuse, -R118.reuse ;  /* 0x000000032d2c7223 */ /* 0x180fea0000010876 */
        /* <DEDUP_REMOVED lines=8> */
[----:B------:R-:W-:Y:S08]  /*118c0*/  FFMA.FTZ R91, R39, R3, -R116 ;  /* 0x00000003275b7223 */ /* 0x000ff00000010874 */
[----:B------:R-:W1:Y:S01]  /*118d0*/  MUFU.EX2 R88, R88 ;  /* 0x0000005800587308 */ /* 0x000e620000000800 */
[----:B------:R-:W2:Y:S01]  /*118e0*/  LDSM.16.MT88.4 R36, [R162+0x8000] ;  /* 0x00800000a224783b */ /* 0x000ea20000004200 */
[C---:B------:R-:W-:Y:S08]  /*118f0*/  HMMA.16816.F32.BF16 R68, R20.reuse, R92, R68 ;  /* 0x0000005c1444723c */ /* 0x040ff00000041844 */
[----:B------:R-:W-:Y:S10]  /*11900*/  MUFU.EX2 R90, R90 ;  /* 0x0000005a005a7308 */ /* 0x000ff40000000800 */
[----:B------:R-:W3:Y:S01]  /*11910*/  MUFU.EX2 R91, R91 ;  /* 0x0000005b005b7308 */ /* 0x000ee20000000800 */
[C---:B------:R-:W-:Y:S01]  /*11920*/  HMMA.16816.F32.BF16 R72, R20.reuse, R94, R72 ;  /* 0x0000005e1448723c */ /* 0x040fe20000041848 */
[----:B------:R-:W-:Y:S07]  /*11930*/  LDSM.16.MT88.4 R92, [R163+0x9800] ;  /* 0x00980000a35c783b */ /* 0x000fee0000004200 */
[C---:B-----5:R-:W-:Y:S08]  /*11940*/  HMMA.16816.F32.BF16 R76, R20.reuse, R28, R76 ;  /* 0x0000001c144c723c */ /* 0x060ff0000004184c */
[C---:B------:R-:W-:Y:S01]  /*11950*/  HMMA.16816.F32.BF16 R80, R20.reuse, R30, R80 ;  /* 0x0000001e1450723c */ /* 0x040fe20000041850 */
[----:B------:R-:W4:Y:S07]  /*11960*/  LDSM.16.MT88.4 R28, [R161+0x8000] ;  /* 0x00800000a11c783b */ /* 0x000f2e0000004200 */
[C---:B------:R-:W-:Y:S08]  /*11970*/  HMMA.16816.F32.BF16 R12, R20.reuse, R24, R12 ;  /* 0x00000018140c723c */ /* 0x040ff0000004180c */
[----:B------:R-:W-:Y:S01]  /*11980*/  HMMA.16816.F32.BF16 R16, R20, R26, R16 ;  /* 0x0000001a1410723c */ /* 0x000fe20000041810 */
[----:B------:R-:W5:Y:S02]  /*11990*/  LDSM.16.MT88.4 R24, [R160+0x8000] ;  /* 0x00800000a018783b */ /* 0x000f640000004200 */
[----:B-1----:R-:W-:Y:S02]  /*119a0*/  F2FP.BF16.F32.PACK_AB R20, R88, R89 ;  /* 0x000000595814723e */ /* 0x002fe400000010ff */
[----:B---3--:R-:W-:Y:S02]  /*119b0*/  F2FP.BF16.F32.PACK_AB R21, R91, R90 ;  /* 0x0000005a5b15723e */ /* 0x008fe400000010ff */
[----:B------:R-:W-:Y:S02]  /*119c0*/  F2FP.BF16.F32.PACK_AB R22, R41, R40 ;  /* 0x000000282916723e */ /* 0x000fe400000010ff */
[----:B------:R-:W-:Y:S07]  /*119d0*/  F2FP.BF16.F32.PACK_AB R23, R42, R43 ;  /* 0x0000002b2a17723e */ /* 0x000fee00000010ff */
[C---:B------:R-:W-:Y:S08]  /*119e0*/  HMMA.16816.F32.BF16 R4, R20.reuse, R32, R4 ;  /* 0x000000201404723c */ /* 0x040ff00000041804 */
[C---:B------:R-:W-:Y:S01]  /*119f0*/  HMMA.16816.F32.BF16 R8, R20.reuse, R34, R8 ;  /* 0x000000221408723c */ /* 0x040fe20000041808 */
[----:B------:R-:W1:Y:S07]  /*11a00*/  LDSM.16.MT88.4 R32, [R163+0x8800] ;  /* 0x00880000a320783b */ /* 0x000e6e0000004200 */
[C---:B--2---:R-:W-:Y:S08]  /*11a10*/  HMMA.16816.F32.BF16 R68, R20.reuse, R36, R68 ;  /* 0x000000241444723c */ /* 0x044ff00000041844 */
[C---:B------:R-:W-:Y:S01]  /*11a20*/  HMMA.16816.F32.BF16 R72, R20.reuse, R38, R72 ;  /* 0x000000261448723c */ /* 0x040fe20000041848 */
[----:B------:R-:W2:Y:S07]  /*11a30*/  LDSM.16.MT88.4 R36, [R162+0x8800] ;  /* 0x00880000a224783b */ /* 0x000eae0000004200 */
[C---:B----4-:R-:W-:Y:S08]  /*11a40*/  HMMA.16816.F32.BF16 R76, R20.reuse, R28, R76 ;  /* 0x0000001c144c723c */ /* 0x050ff0000004184c */
        /* <DEDUP_REMOVED lines=26> */
[-CC-:B------:R-:W-:Y:S01]  /*11bf0*/  FFMA.FTZ R33, R60, R3.reuse, -R118.reuse ;  /* 0x000000033c217223 */ /* 0x180fe20000010876 */
[-C--:B------:R-:W-:Y:S04]  /*11c00*/  FFMA.FTZ R32, R61, R3.reuse, -R118 ;  /* 0x000000033d207223 */ /* 0x080fe80000010876 */
[C---:B------:R-:W-:Y:S01]  /*11c10*/  HMMA.16816.F32.BF16 R8, R20.reuse, R34, R8 ;  /* 0x000000221408723c */ /* 0x040fe20000041808 */
[----:B------:R-:W-:Y:S02]  /*11c20*/  MUFU.EX2 R33, R33 ;  /* 0x0000002100217308 */ /* 0x000fe40000000800 */
[-CC-:B------:R-:W-:Y:S01]  /*11c30*/  FFMA.FTZ R34, R62, R3.reuse, -R116.reuse ;  /* 0x000000033e227223 */ /* 0x180fe20000010874 */
[-CC-:B------:R-:W-:Y:S07]  /*11c40*/  FFMA.FTZ R35, R63, R3.reuse, -R116.reuse ;  /* 0x000000033f237223 */ /* 0x180fee0000010874 */
[----:B------:R-:W1:Y:S01]  /*11c50*/  MUFU.EX2 R32, R32 ;  /* 0x0000002000207308 */ /* 0x000e620000000800 */
[C---:B--2---:R-:W-:Y:S09]  /*11c60*/  HMMA.16816.F32.BF16 R68, R20.reuse, R36, R68 ;  /* 0x000000241444723c */ /* 0x044ff20000041844 */
[----:B------:R-:W-:Y:S01]  /*11c70*/  MUFU.EX2 R34, R34 ;  /* 0x0000002200227308 */ /* 0x000fe20000000800 */
[-C--:B------:R-:W-:Y:S01]  /*11c80*/  FFMA.FTZ R37, R66, R3.reuse, -R116 ;  /* 0x0000000342257223 */ /* 0x080fe20000010874 */
[-C--:B------:R-:W-:Y:S08]  /*11c90*/  FFMA.FTZ R36, R64, R3.reuse, -R118 ;  /* 0x0000000340247223 */ /* 0x080ff00000010876 */
[----:B------:R-:W2:Y:S01]  /*11ca0*/  MUFU.EX2 R35, R35 ;  /* 0x0000002300237308 */ /* 0x000ea20000000800 */
[-C--:B------:R-:W-:Y:S01]  /*11cb0*/  FFMA.FTZ R116, R67, R3.reuse, -R116 ;  /* 0x0000000343747223 */ /* 0x080fe20000010874 */
[----:B------:R-:W-:Y:S01]  /*11cc0*/  FFMA.FTZ R118, R65, R3, -R118 ;  /* 0x0000000341767223 */ /* 0x000fe20000010876 */
[C---:B------:R-:W-:Y:S07]  /*11cd0*/  HMMA.16816.F32.BF16 R72, R20.reuse, R38, R72 ;  /* 0x000000261448723c */ /* 0x040fee0000041848 */
[----:B------:R-:W-:Y:S01]  /*11ce0*/  MUFU.EX2 R37, R37 ;  /* 0x0000002500257308 */ /* 0x000fe20000000800 */
[----:B-1----:R-:W-:Y:S09]  /*11cf0*/  F2FP.BF16.F32.PACK_AB R84, R32, R33 ;  /* 0x000000212054723e */ /* 0x002ff200000010ff */
[----:B------:R-:W-:Y:S01]  /*11d00*/  MUFU.EX2 R36, R36 ;  /* 0x0000002400247308 */ /* 0x000fe20000000800 */
[C---:B---3--:R-:W-:Y:S09]  /*11d10*/  HMMA.16816.F32.BF16 R76, R20.reuse, R24, R76 ;  /* 0x00000018144c723c */ /* 0x048ff2000004184c */
[----:B------:R-:W1:Y:S01]  /*11d20*/  MUFU.EX2 R187, R118 ;  /* 0x0000007600bb7308 */ /* 0x000e620000000800 */
[----:B--2---:R-:W-:Y:S09]  /*11d30*/  F2FP.BF16.F32.PACK_AB R85, R35, R34 ;  /* 0x000000222355723e */ /* 0x004ff200000010ff */
[----:B------:R-:W2:Y:S01]  /*11d40*/  MUFU.EX2 R116, R116 ;  /* 0x0000007400747308 */ /* 0x000ea20000000800 */
[C---:B------:R-:W-:Y:S01]  /*11d50*/  HMMA.16816.F32.BF16 R80, R20.reuse, R26, R80 ;  /* 0x0000001a1450723c */ /* 0x040fe20000041850 */
[----:B------:R-:W3:Y:S02]  /*11d60*/  LDSM.16.MT88.4 R24, [R162+0x9800] ;  /* 0x00980000a218783b */ /* 0x000ee40000004200 */
[----:B-1----:R-:W-:Y:S05]  /*11d70*/  F2FP.BF16.F32.PACK_AB R86, R187, R36 ;  /* 0x00000024bb56723e */ /* 0x002fea00000010ff */
[C---:B------:R-:W-:Y:S03]  /*11d80*/  HMMA.16816.F32.BF16 R12, R20.reuse, R28, R12 ;  /* 0x0000001c140c723c */ /* 0x040fe6000004180c */
[----:B------:R-:W-:Y:S01]  /*11d90*/  FADD.FTZ R29, R105, R134 ;  /* 0x00000086691d7221 */ /* 0x000fe20000010000 */
[----:B------:R-:W-:Y:S01]  /*11da0*/  FADD.FTZ R28, R98, R109 ;  /* 0x0000006d621c7221 */ /* 0x000fe20000010000 */
[----:B--2---:R-:W-:Y:S02]  /*11db0*/  F2FP.BF16.F32.PACK_AB R87, R116, R37 ;  /* 0x000000257457723e */ /* 0x004fe400000010ff */
[----:B------:R-:W-:Y:S01]  /*11dc0*/  FADD.FTZ R29, R106, R29 ;  /* 0x0000001d6a1d7221 */ /* 0x000fe20000010000 */
[----:B------:R-:W-:Y:S01]  /*11dd0*/  HMMA.16816.F32.BF16 R16, R20, R30, R16 ;  /* 0x0000001e1410723c */ /* 0x000fe20000041810 */
[----:B------:R-:W1:Y:S02]  /*11de0*/  LDSM.16.MT88.4 R20, [R161+0x9800] ;  /* 0x00980000a114783b */ /* 0x000e640000004200 */
[----:B------:R-:W-:Y:S01]  /*11df0*/  FADD.FTZ R28, R99, R28 ;  /* 0x0000001c631c7221 */ /* 0x000fe20000010000 */
[----:B------:R-:W-:Y:S01]  /*11e00*/  FADD.FTZ R96, R96, R29 ;  /* 0x0000001d60607221 */ /* 0x000fe20000010000 */
[----:B------:R-:W-:Y:S02]  /*11e10*/  MOV R105, R0 ;  /* 0x0000000000697202 */ /* 0x000fe40000000f00 */
[----:B------:R-:W-:Y:S01]  /*11e20*/  FADD.FTZ R29, R97, R28 ;  /* 0x0000001c611d7221 */ /* 0x000fe20000010000 */
[----:B------:R-:W-:Y:S02]  /*11e30*/  FADD.FTZ R107, R107, R96 ;  /* 0x000000606b6b7221 */ /* 0x000fe40000010000 */
        /* <DEDUP_REMOVED lines=43> */
.L_x_9909:
        /* <DEDUP_REMOVED lines=10> */
.L_x_9924:
[----:B------:R-:W2:Y:S01]  /*12190*/  S2R R4, SR_TID.X ;  /* 0x0000000000047919 */ /* 0x000ea20000002100 */
[----:B------:R-:W1:Y:S01]  /*121a0*/  MUFU.RCP R9, R6 ;  /* 0x0000000600097308 */ /* 0x000e620000001000 */
[----:B----4-:R-:W-:Y:S01]  /*121b0*/  FADD.FTZ R5, R8, R11 ;  /* 0x0000000b08057221 */ /* 0x010fe20000010000 */
[----:B------:R-:W-:Y:S01]  /*121c0*/  FSETP.NE.FTZ.AND P0, PT, R6, RZ, PT ;  /* 0x000000ff0600720b */ /* 0x000fe20003f15000 */
[----:B------:R-:W-:Y:S03]  /*121d0*/  BAR.SYNC.DEFER_BLOCKING 0x0 ;  /* 0x0000000000007b1d */ /* 0x000fe60000010000 */
[----:B------:R-:W-:-:S03]  /*121e0*/  FSETP.NE.FTZ.AND P1, PT, R5, RZ, PT ;  /* 0x000000ff0500720b */ /* 0x000fc60003f35000 */
[----:B---3--:R-:W3:Y:S01]  /*121f0*/  MUFU.RCP R8, R5 ;  /* 0x0000000500087308 */ /* 0x008ee20000001000 */
        /* <DEDUP_REMOVED lines=10> */
[C---:B------:R-:W-:Y:S01]  /*122a0*/  FMUL.FTZ R76, R9.reuse, R76 ;  /* 0x0000004c094c7220 */ /* 0x040fe20000410000 */
[C---:B------:R-:W-:Y:S01]  /*122b0*/  SHF.L.U32 R7, R4.reuse, 0x4, RZ ;  /* 0x0000000404077819 */ /* 0x040fe200000006ff */
[C---:B------:R-:W-:Y:S01]  /*122c0*/  FMUL.FTZ R77, R9.reuse, R77 ;  /* 0x0000004d094d7220 */ /* 0x040fe20000410000 */
        /* <DEDUP_REMOVED lines=9> */
[C---:B------:R-:W-:Y:S01]  /*12360*/  FMUL.FTZ R84, R9.reuse, R84 ;  /* 0x0000005409547220 */ /* 0x040fe20000410000 */
[----:B------:R-:W-:Y:S01]  /*12370*/  R2P PR, R4, 0x1c ;  /* 0x0000001c04007804 */ /* 0x000fe20000000000 */
[----:B------:R-:W-:Y:S01]  /*12380*/  FMUL.FTZ R85, R9, R85 ;  /* 0x0000005509557220 */ /* 0x000fe20000410000 */
[----:B------:R-:W-:-:S02]  /*12390*/  LOP3.LUT R10, R11, R10, RZ, 0xfc, !PT ;  /* 0x0000000a0b0a7212 */ /* 0x000fc400078efcff */
[----:B------:R-:W-:Y:S02]  /*123a0*/  MOV R9, 0x40 ;  /* 0x0000004000097802 */ /* 0x000fe40000000f00 */
[----:B------:R-:W-:Y:S02]  /*123b0*/  MOV R11, 0x20 ;  /* 0x00000020000b7802 */ /* 0x000fe40000000f00 */
[----:B------:R-:W-:Y:S02]  /*123c0*/  LEA R10, R10, UR6, 0x2 ;  /* 0x000000060a0a7c11 */ /* 0x000fe4000f8e10ff */
        /* <DEDUP_REMOVED lines=43> */
[----:B------:R-:W4:Y:S04]  /*12680*/  LD.E.64 R40, desc[UR4][R100.64+0xb0] ;  /* 0x0000b00464287980 */ /* 0x000f28000c101b00 */
[----:B-1----:R-:W3:Y:S01]  /*12690*/  LD.E R13, desc[UR4][R100.64+0x60] ;  /* 0x00006004640d7980 */ /* 0x002ee2000c101900 */
[----:B------:R-:W1:Y:S01]  /*126a0*/  @P0 MUFU.LG2 R8, R6 ;  /* 0x0000000600080308 */ /* 0x000e620000000c00 */
[----:B------:R-:W-:-:S02]  /*126b0*/  SHF.L.U32 R36, R4, 0x2, RZ ;  /* 0x0000000204247819 */ /* 0x000fc400000006ff */
[----:B------:R3:W5:Y:S01]  /*126c0*/  LD.E R39, desc[UR4][R100.64+0xcc] ;  /* 0x0000cc0464277980 */ /* 0x000762000c101900 */
[----:B------:R-:W-:Y:S02]  /*126d0*/  MOV R37, 0xff800000 ;  /* 0xff80000000257802 */ /* 0x000fe40000000f00 */
[----:B--2---:R-:W-:Y:S01]  /*126e0*/  LOP3.LUT R9, R36, 0x1f8, RZ, 0xc0, !PT ;  /* 0x000001f824097812 */ /* 0x004fe200078ec0ff */
[----:B------:R2:W5:Y:S01]  /*126f0*/  LD.E.64 R44, desc[UR4][R100.64+0x78] ;  /* 0x00007804642c7980 */ /* 0x000562000c101b00 */
[----:B------:R-:W2:Y:S01]  /*12700*/  @P1 MUFU.LG2 R5, R5 ;  /* 0x0000000500051308 */ /* 0x000ea20000000c00 */
[----:B------:R-:W-:Y:S02]  /*12710*/  SHF.R.U32.HI R38, RZ, 0x2, R4 ;  /* 0x00000002ff267819 */ /* 0x000fe40000011604 */
[----:B------:R3:W5:Y:S01]  /*12720*/  LD.E.64 R42, desc[UR4][R100.64+0xa8] ;  /* 0x0000a804642a7980 */ /* 0x000762000c101b00 */
[----:B------:R-:W-:Y:S01]  /*12730*/  LOP3.LUT R7, R7, 0x10, RZ, 0xc0, !PT ;  /* 0x0000001007077812 */ /* 0x000fe200078ec0ff */
[----:B-1----:R-:W-:-:S04]  /*12740*/  @P0 FMUL.FTZ R8, R8, 0.69314718246459960938 ;  /* 0x3f31721808080820 */ /* 0x002fc80000410000 */
[----:B-----5:R-:W-:Y:S01]  /*12750*/  @P0 FFMA.FTZ R37, R3, R2, R8 ;  /* 0x0000000203250223 */ /* 0x020fe20000010008 */
[----:B------:R-:W-:Y:S01]  /*12760*/  SHF.R.U32.HI R8, RZ, 0x1, R4 ;  /* 0x00000001ff087819 */ /* 0x000fe20000011604 */
[----:B------:R-:W-:Y:S01]  /*12770*/  BAR.SYNC.DEFER_BLOCKING 0x0 ;  /* 0x0000000000007b1d */ /* 0x000fe20000010000 */
[----:B------:R-:W-:Y:S01]  /*12780*/  LOP3.LUT P0, RZ, R4, 0x3, RZ, 0xc0, !PT ;  /* 0x0000000304ff7812 */ /* 0x000fe2000780c0ff */
[----:B--2---:R-:W-:Y:S01]  /*12790*/  @P1 FMUL.FTZ R6, R5, 0.69314718246459960938 ;  /* 0x3f31721805061820 */ /* 0x004fe20000410000 */
[----:B------:R-:W-:Y:S02]  /*127a0*/  LOP3.LUT R4, R9, 0x38, R8, 0x78, !PT ;  /* 0x0000003809047812 */ /* 0x000fe400078e7808 */
[----:B------:R-:W-:Y:S01]  /*127b0*/  MOV R2, 0xff800000 ;  /* 0xff80000000027802 */ /* 0x000fe20000000f00 */
[----:B------:R-:W-:Y:S01]  /*127c0*/  @P1 FFMA.FTZ R2, R3, R0, R6 ;  /* 0x0000000003021223 */ /* 0x000fe20000010006 */
[----:B------:R-:W-:Y:S02]  /*127d0*/  LOP3.LUT R9, R8, 0x30, RZ, 0xc0, !PT ;  /* 0x0000003008097812 */ /* 0x000fe400078ec0ff */
[----:B------:R-:W-:-:S02]  /*127e0*/  LEA R0, R4, R7, 0x2 ;  /* 0x0000000704007211 */ /* 0x000fc400078e10ff */
[----:B------:R-:W-:-:S03]  /*127f0*/  LOP3.LUT R38, R9, 0x7, R38, 0xf8, !PT ;  /* 0x0000000709267812 */ /* 0x000fc600078ef826 */
[----:B------:R1:W2:Y:S04]  /*12800*/  LDS.128 R32, [R0+UR6] ;  /* 0x0000000600207984 */ /* 0x0002a80008000c00 */
[----:B------:R1:W1:Y:S04]  /*12810*/  LDS.128 R28, [R0+UR6+0x800] ;  /* 0x00080006001c7984 */ /* 0x0002680008000c00 */
[----:B------:R1:W1:Y:S04]  /*12820*/  LDS.128 R24, [R0+UR6+0x1000] ;  /* 0x0010000600187984 */ /* 0x0002680008000c00 */
[----:B------:R1:W1:Y:S04]  /*12830*/  LDS.128 R20, [R0+UR6+0x1800] ;  /* 0x0018000600147984 */ /* 0x0002680008000c00 */
[----:B------:R1:W1:Y:S04]  /*12840*/  LDS.128 R16, [R0+UR6+0x2000] ;  /* 0x0020000600107984 */ /* 0x0002680008000c00 */
[----:B------:R1:W1:Y:S04]  /*12850*/  LDS.128 R8, [R0+UR6+0x3000] ;  /* 0x0030000600087984 */ /* 0x0002680008000c00 */
[----:B------:R1:W1:Y:S01]  /*12860*/  LDS.128 R4, [R0+UR6+0x3800] ;  /* 0x0038000600047984 */ /* 0x0002620008000c00 */
[----:B------:R-:W-:Y:S01]  /*12870*/  BSSY.RECONVERGENT B0, `(.L_x_9918) ;  /* 0x0000010000007945 */ /* 0x000fe20003800200 */
[----:B----4-:R-:W-:-:S04]  /*12880*/  IMAD R40, R40, UR8, R183 ;  /* 0x0000000828287c24 */ /* 0x010fc8000f8e02b7 */
[----:B---3--:R-:W-:-:S04]  /*12890*/  IMAD R13, R40, R13, R178 ;  /* 0x0000000d280d7224 */ /* 0x008fc800078e02b2 */
[----:B------:R-:W-:Y:S02]  /*128a0*/  IMAD R41, R41, R13, R176 ;  /* 0x0000000d29297224 */ /* 0x000fe400078e02b0 */
[----:B------:R3:W4:Y:S01]  /*128b0*/  LDS.128 R12, [R0+UR6+0x2800] ;  /* 0x00280006000c7984 */ /* 0x0007220008000c00 */
[----:B-12---:R-:W-:Y:S05]  /*128c0*/  @P0 BRA `(.L_x_9919) ;  /* 0x0000000000280947 */ /* 0x006fea0003800000 */
[----:B------:R-:W-:Y:S01]  /*128d0*/  IMAD.IADD R3, R181, 0x1, -R176 ;  /* 0x00000001b5037824 */ /* 0x000fe200078e0ab0 */
[----:B---3--:R-:W-:Y:S01]  /*128e0*/  IADD3 R0, P0, PT, R41, R38, RZ ;  /* 0x0000002629007210 */ /* 0x008fe20007f1e0ff */
[----:B------:R-:W-:-:S03]  /*128f0*/  VIADD R40, R38, 0x8 ;  /* 0x0000000826287836 */ /* 0x000fc60000000000 */
[-C--:B------:R-:W-:Y:S02]  /*12900*/  ISETP.GE.AND P2, PT, R38, R3.reuse, PT ;  /* 0x000000032600720c */ /* 0x080fe40003f46270 */
[----:B------:R-:W-:Y:S02]  /*12910*/  ISETP.GE.AND P1, PT, R40, R3, PT ;  /* 0x000000032800720c */ /* 0x000fe40003f26270 */
[----:B------:R-:W-:Y:S02]  /*12920*/  LEA.HI.X.SX32 R3, R41, RZ, 0x1, P0 ;  /* 0x000000ff29037211 */ /* 0x000fe400000f0eff */
[----:B------:R-:W-:-:S04]  /*12930*/  LEA R42, P0, R0, R42, 0x2 ;  /* 0x0000002a002a7211 */ /* 0x000fc800078010ff */
[----:B------:R-:W-:-:S05]  /*12940*/  LEA.HI.X R43, R0, R43, R3, 0x2, P0 ;  /* 0x0000002b002b7211 */ /* 0x000fca00000f1403 */
[----:B------:R1:W-:Y:S04]  /*12950*/  @!P2 ST.E desc[UR4][R42.64], R37 ;  /* 0x000000252a00a985 */ /* 0x0003e8000c101904 */
[----:B------:R1:W-:Y:S02]  /*12960*/  @!P1 ST.E desc[UR4][R42.64+0x20], R2 ;  /* 0x000020022a009985 */ /* 0x0003e4000c101904 */
.L_x_9919:
[----:B------:R-:W-:Y:S05]  /*12970*/  BSYNC.RECONVERGENT B0 ;  /* 0x0000000000007941 */ /* 0x000fea0003800200 */
.L_x_9918:
[----:B------:R-:W2:Y:S01]  /*12980*/  LD.E R100, desc[UR4][R100.64+0xc0] ;  /* 0x0000c00464647980 */ /* 0x000ea2000c101900 */
[C---:B------:R-:W-:Y:S01]  /*12990*/  LOP3.LUT R3, R36.reuse, 0xfc0, RZ, 0xc0, !PT ;  /* 0x00000fc024037812 */ /* 0x040fe200078ec0ff */
[----:B------:R-:W-:Y:S01]  /*129a0*/  IMAD R39, R41, R39, RZ ;  /* 0x0000002729277224 */ /* 0x000fe200078e02ff */
[----:B---3--:R-:W3:Y:S02]  /*129b0*/  S2R R0, SR_TID.X ;  /* 0x0000000000007919 */ /* 0x008ee40000002100 */
[----:B-1----:R-:W-:Y:S01]  /*129c0*/  LOP3.LUT R2, R3, 0x3c, R36, 0xf8, !PT ;  /* 0x0000003c03027812 */ /* 0x002fe200078ef824 */
[----:B------:R-:W-:Y:S01]  /*129d0*/  IMAD.IADD R176, R181, 0x1, -R176 ;  /* 0x00000001b5b07824 */ /* 0x000fe200078e0ab0 */
[----:B------:R-:W-:Y:S01]  /*129e0*/  LOP3.LUT R3, R36, 0x3c, RZ, 0xc0, !PT ;  /* 0x0000003c24037812 */ /* 0x000fe200078ec0ff */
[----:B------:R-:W-:Y:S01]  /*129f0*/  IMAD.MOV.U32 R175, RZ, RZ, 0x0 ;  /* 0x00000000ffaf7424 */ /* 0x000fe200078e00ff */
[----:B------:R-:W-:Y:S02]  /*12a00*/  IADD3 R37, P1, PT, R39, R2, RZ ;  /* 0x0000000227257210 */ /* 0x000fe40007f3e0ff */
[----:B--2---:R-:W-:-:S02]  /*12a10*/  ISETP.GE.AND P0, PT, R3, R100, PT ;  /* 0x000000640300720c */ /* 0x004fc40003f06270 */
[----:B---3--:R-:W-:Y:S02]  /*12a20*/  SHF.R.U32.HI R3, RZ, 0x4, R0 ;  /* 0x00000004ff037819 */ /* 0x008fe40000011600 */
[----:B------:R-:W-:Y:S02]  /*12a30*/  LEA.HI.X.SX32 R0, R39, RZ, 0x1, P1 ;  /* 0x000000ff27007211 */ /* 0x000fe400008f0eff */
[C---:B------:R-:W-:Y:S01]  /*12a40*/  ISETP.GE.OR P2, PT, R3.reuse, R176, P0 ;  /* 0x000000b00300720c */ /* 0x040fe20000746670 */
[----:B------:R-:W-:Y:S01]  /*12a50*/  VIADD R41, R3, 0x10 ;  /* 0x0000001003297836 */ /* 0x000fe20000000000 */
[----:B------:R-:W-:Y:S01]  /*12a60*/  LEA R36, P1, R37, R44, 0x2 ;  /* 0x0000002c25247211 */ /* 0x000fe200078210ff */
[C---:B------:R-:W-:Y:S02]  /*12a70*/  VIADD R43, R3.reuse, 0x20 ;  /* 0x00000020032b7836 */ /* 0x040fe40000000000 */
[----:B------:R-:W-:Y:S01]  /*12a80*/  VIADD R39, R3, 0x8 ;  /* 0x0000000803277836 */ /* 0x000fe20000000000 */
[----:B------:R-:W-:Y:S01]  /*12a90*/  LEA.HI.X R37, R37, R45, R0, 0x2, P1 ;  /* 0x0000002d25257211 */ /* 0x000fe200008f1400 */
[----:B------:R-:W-:Y:S01]  /*12aa0*/  VIADD R45, R3, 0x18 ;  /* 0x00000018032d7836 */ /* 0x000fe20000000000 */
[-C--:B------:R-:W-:Y:S01]  /*12ab0*/  ISETP.GE.OR P6, PT, R41, R176.reuse, P0 ;  /* 0x000000b02900720c */ /* 0x080fe200007c6670 */
[----:B------:R-:W-:Y:S01]  /*12ac0*/  VIADD R41, R3, 0x28 ;  /* 0x0000002803297836 */ /* 0x000fe20000000000 */
[-C--:B------:R-:W-:Y:S01]  /*12ad0*/  ISETP.GE.OR P4, PT, R43, R176.reuse, P0 ;  /* 0x000000b02b00720c */ /* 0x080fe20000786670 */
[----:B------:R-:W-:Y:S01]  /*12ae0*/  VIADD R43, R3, 0x30 ;  /* 0x00000030032b7836 */ /* 0x000fe20000000000 */
[-C--:B------:R-:W-:Y:S01]  /*12af0*/  ISETP.GE.OR P5, PT, R45, R176.reuse, P0 ;  /* 0x000000b02d00720c */ /* 0x080fe200007a6670 */
[----:B------:R-:W-:Y:S01]  /*12b00*/  VIADD R3, R3, 0x38 ;  /* 0x0000003803037836 */ /* 0x000fe20000000000 */
[----:B------:R-:W-:Y:S01]  /*12b10*/  @!P2 ST.E.128 desc[UR4][R36.64], R32 ;  /* 0x000000202400a985 */ /* 0x000fe2000c101d04 */
[----:B------:R-:W-:-:S02]  /*12b20*/  ISETP.GE.OR P3, PT, R41, R176, P0 ;  /* 0x000000b02900720c */ /* 0x000fc40000766670 */
[-C--:B------:R-:W-:Y:S02]  /*12b30*/  ISETP.GE.OR P2, PT, R39, R176.reuse, P0 ;  /* 0x000000b02700720c */ /* 0x080fe40000746670 */
        /* <DEDUP_REMOVED lines=8> */
[----:B-1----:R-:W-:Y:S05]  /*12bc0*/  @P0 RET.REL.NODEC R174 `(_ZN5flash24flash_fwd_splitkv_kernelI23Flash_fwd_kernel_traitsILi64ELi64ELi128ELi4ELb0ELb0EN7cutlass10bfloat16_tE19Flash_kernel_traitsILi64ELi64ELi128ELi4ES3_EELb0ELb0ELb0ELb0ELb0ELb0ELb1ELb1EEEvNS_16Flash_fwd_paramsE) ;  /* 0xfffffed4ae0c0950 */ /* 0x002fea0003c3ffff */
[----:B------:R-:W-:Y:S01]  /*12bd0*/  MOV R175, 0x0 ;  /* 0x0000000000af7802 */ /* 0x000fe20000000f00 */
[----:B------:R1:W-:Y:S03]  /*12be0*/  ST.E.128 desc[UR4][R36.64+0x3800], R4 ;  /* 0x0038000424007985 */ /* 0x0003e6000c101d04 */
[----:B-1----:R-:W-:Y:S05]  /*12bf0*/  RET.REL.NODEC R174 `(_ZN5flash24flash_fwd_splitkv_kernelI23Flash_fwd_kernel_traitsILi64ELi64ELi128ELi4ELb0ELb0EN7cutlass10bfloat16_tE19Flash_kernel_traitsILi64ELi64ELi128ELi4ES3_EELb0ELb0ELb0ELb0ELb0ELb0ELb1ELb1EEEvNS_16Flash_fwd_paramsE) ;  /* 0xfffffed4ae007950 */ /* 0x002fea0003c3ffff */
.L_x_9917:
[----:B------:R-:W-:Y:S01]  /*12c00*/  MOV R5, 0x2 ;  /* 0x0000000200057802 */ /* 0x000fe20000000f00 */
[----:B------:R-:W-:Y:S01]  /*12c10*/  IMAD.MOV.U32 R4, RZ, RZ, 0x1f ;  /* 0x0000001fff047424 */ /* 0x000fe200078e00ff */
[----:B------:R-:W-:-:S07]  /*12c20*/  MOV R7, 0xffffffff ;  /* 0xffffffff00077802 */ /* 0x000fce0000000f00 */
[----:B-1---5:R-:W-:Y:S05]  /*12c30*/  WARPSYNC.COLLECTIVE R7, `(.L_x_9920) ;  /* 0x0000000007087348 */ /* 0x022fea0003c00000 */
[----:B------:R2:W3:Y:S02]  /*12c40*/  SHFL.BFLY P0, R11, R187, R5, R4 ;  /* 0x0c000005bb0b7389 */ /* 0x0004e40000000004 */
[----:B-123-5:R-:W-:Y:S05]  /*12c50*/  ENDCOLLECTIVE ;  /* 0x000000000000791b */ /* 0x02efea0003800000 */
.L_x_9920:
[----:B------:R-:W-:Y:S02]  /*12c60*/  IMAD.MOV.U32 R6, RZ, RZ, R11 ;  /* 0x000000ffff067224 */ /* 0x000fe400078e000b */
[----:B------:R-:W-:Y:S02]  /*12c70*/  IMAD.MOV.U32 R5, RZ, RZ, 0x1 ;  /* 0x00000001ff057424 */ /* 0x000fe400078e00ff */
[----:B------:R-:W-:-:S05]  /*12c80*/  FADD.FTZ R9, R6, R187 ;  /* 0x000000bb06097221 */ /* 0x000fca0000010000 */
[----:B------:R-:W-:-:S07]  /*12c90*/  MOV R187, R9 ;  /* 0x0000000900bb7202 */ /* 0x000fce0000000f00 */
[----:B------:R-:W-:Y:S05]  /*12ca0*/  WARPSYNC.COLLECTIVE R7, `(.L_x_9921) ;  /* 0x0000000007087348 */ /* 0x000fea0003c00000 */
[----:B------:R1:W2:Y:S02]  /*12cb0*/  SHFL.BFLY P0, R11, R187, R5, R4 ;  /* 0x0c000005bb0b7389 */ /* 0x0002a40000000004 */
[----:B-12---:R-:W-:Y:S05]  /*12cc0*/  ENDCOLLECTIVE ;  /* 0x000000000000791b */ /* 0x006fea0003800000 */
.L_x_9921:
[----:B------:R-:W-:Y:S01]  /*12cd0*/  MOV R187, R180 ;  /* 0x000000b400bb7202 */ /* 0x000fe20000000f00 */
[----:B------:R-:W-:Y:S01]  /*12ce0*/  IMAD.MOV.U32 R5, RZ, RZ, 0x2 ;  /* 0x00000002ff057424 */ /* 0x000fe200078e00ff */
[----:B------:R-:W-:-:S07]  /*12cf0*/  MOV R6, R11 ;  /* 0x0000000b00067202 */ /* 0x000fce0000000f00 */
[----:B------:R-:W-:Y:S05]  /*12d00*/  WARPSYNC.COLLECTIVE R7, `(.L_x_9922) ;  /* 0x0000000007087348 */ /* 0x000fea0003c00000 */
[----:B------:R1:W2:Y:S02]  /*12d10*/  SHFL.BFLY P0, R11, R187, R5, R4 ;  /* 0x0c000005bb0b7389 */ /* 0x0002a40000000004 */
[----:B-12---:R-:W-:Y:S05]  /*12d20*/  ENDCOLLECTIVE ;  /* 0x000000000000791b */ /* 0x006fea0003800000 */
.L_x_9922:
[----:B------:R-:W-:Y:S01]  /*12d30*/  FADD.FTZ R6, R9, R6 ;  /* 0x0000000609067221 */ /* 0x000fe20000010000 */
[----:B------:R-:W-:Y:S01]  /*12d40*/  FADD.FTZ R8, R11, R180 ;  /* 0x000000b40b087221 */ /* 0x000fe20000010000 */
[----:B------:R-:W-:-:S04]  /*12d50*/  MOV R5, 0x1 ;  /* 0x0000000100057802 */ /* 0x000fc80000000f00 */
[----:B------:R-:W-:-:S07]  /*12d60*/  MOV R187, R8 ;  /* 0x0000000800bb7202 */ /* 0x000fce0000000f00 */
[----:B------:R-:W-:Y:S05]  /*12d70*/  WARPSYNC.COLLECTIVE R7, `(.L_x_9923) ;  /* 0x0000000007087348 */ /* 0x000fea0003c00000 */
[----:B------:R1:W2:Y:S02]  /*12d80*/  SHFL.BFLY P0, R11, R187, R5, R4 ;  /* 0x0c000005bb0b7389 */ /* 0x0002a40000000004 */
[----:B-12---:R-:W-:Y:S05]  /*12d90*/  ENDCOLLECTIVE ;  /* 0x000000000000791b */ /* 0x006fea0003800000 */
.L_x_9923:
[----:B------:R-:W-:Y:S05]  /*12da0*/  BRA `(.L_x_9924) ;  /* 0xfffffff000f87947 */ /* 0x000fea000383ffff */
.L_x_9925:
        /* <DEDUP_REMOVED lines=13> */
.L_x_14796:


//--------------------- .text._ZN5flash24flash_fwd_splitkv_kernelI23Flash_fwd_kernel_traitsILi64ELi64ELi128ELi4ELb0ELb0EN7cutlass10bfloat16_tE19Flash_kernel_traitsILi64ELi64ELi128ELi4ES3_EELb0ELb0ELb0ELb0ELb0ELb1ELb1ELb1EEEvNS_16Flash_fwd_paramsE --------------------------
	.section	.text._ZN5flash24flash_fwd_splitkv_kernelI23Flash_fwd_kernel_traitsILi64ELi64ELi128ELi4ELb0ELb0EN7cutlass10bfloat16_tE19Flash_kernel_traitsILi64ELi64ELi128ELi4ES3_EELb0ELb0ELb0ELb0ELb0ELb1ELb1ELb1EEEvNS_16Flash_fwd_paramsE,"ax",@progbits
	.align	128
        .global         _ZN5flash24flash_fwd_splitkv_kernelI23Flash_fwd_kernel_traitsILi64ELi64ELi128ELi4ELb0ELb0EN7cutlass10bfloat16_tE19Flash_kernel_traitsILi64ELi64ELi128ELi4ES3_EELb0ELb0ELb0ELb0ELb0ELb1ELb1ELb1EEEvNS_16Flash_fwd_paramsE
        .type           _ZN5flash24flash_fwd_splitkv_kernelI23Flash_fwd_kernel_traitsILi64ELi64ELi128ELi4ELb0ELb0EN7cutlass10bfloat16_tE19Flash_kernel_traitsILi64ELi64ELi128ELi4ES3_EELb0ELb0ELb0ELb0ELb0ELb1ELb1ELb1EEEvNS_16Flash_fwd_paramsE,@function
        .size           _ZN5flash24flash_fwd_splitkv_kernelI23Flash_fwd_kernel_traitsILi64ELi64ELi128ELi4ELb0ELb0EN7cutlass10bfloat16_tE19Flash_kernel_traitsILi64ELi64ELi128ELi4ES3_EELb0ELb0ELb0ELb0ELb0ELb1ELb1ELb1EEEvNS_16Flash_fwd_paramsE,(.L_x_14797 - _ZN5flash24flash_fwd_splitkv_kernelI23Flash_fwd_kernel_traitsILi64ELi64ELi128ELi4ELb0ELb0EN7cutlass10bfloat16_tE19Flash_kernel_traitsILi64ELi64ELi128ELi4ES3_EELb0ELb0ELb0ELb0ELb0ELb1ELb1ELb1EEEvNS_16Flash_fwd_paramsE)
        .other          _ZN5flash24flash_fwd_splitkv_kernelI23Flash_fwd_kernel_traitsILi64ELi64ELi128ELi4ELb0ELb0EN7cutlass10bfloat16_tE19Flash_kernel_traitsILi64ELi64ELi128ELi4ES3_EELb0ELb0ELb0ELb0ELb0ELb1ELb1ELb1EEEvNS_16Flash_fwd_paramsE,@"STO_CUDA_ENTRY STV_DEFAULT"
_ZN5flash24flash_fwd_splitkv_kernelI23Flash_fwd_kernel_traitsILi64ELi64ELi128ELi4ELb0ELb0EN7cutlass10bfloat16_tE19Flash_kernel_traitsILi64ELi64ELi128ELi4ES3_EELb0ELb0ELb0ELb0ELb0ELb1ELb1ELb1EEEvNS_16Flash_fwd_paramsE:
.text._ZN5flash24flash_fwd_splitkv_kernelI23Flash_fwd_kernel_traitsILi64ELi64ELi128ELi4ELb0ELb0EN7cutlass10bfloat16_tE19Flash_kernel_traitsILi64ELi64ELi128ELi4ES3_EELb0ELb0ELb0ELb0ELb0ELb1ELb1ELb1EEEvNS_16Flash_fwd_paramsE:
        /* <DEDUP_REMOVED lines=29> */
[----:B------:R-:W-:Y:S05]  /*01d0*/  CALL.REL.NOINC `($_ZN5flash24flash_fwd_splitkv_kernelI23Flash_fwd_kernel_traitsILi64ELi64ELi128ELi4ELb0ELb0EN7cutlass10bfloat16_tE19Flash_kernel_traitsILi64ELi64ELi128ELi4ES3_EELb0ELb0ELb0ELb0ELb0ELb1ELb1ELb1EEEvNS_16Flash_fwd_paramsE$_ZN5flash30compute_attn_1rowblock_splitkvI23Flash_fwd_kernel_traitsILi64ELi64ELi128ELi4ELb0ELb0EN7cutlass10bfloat16_tE19Flash_kernel_traitsILi64ELi64ELi128ELi4ES3_EELb0ELb0ELb0ELb0ELb0ELb1ELb1ELb1ENS_16Flash_fwd_paramsEEEvRKT8_iiiii) ;  /* 0x0000000000087944 */ /* 0x000fea0003c00000 */
[----:B------:R-:W-:Y:S05]  /*01e0*/  BSYNC.RECONVERGENT B3 ;  /* 0x0000000000037941 */ /* 0x000fea0003800200 */
.L_x_9926:
[----:B------:R-:W-:Y:S05]  /*01f0*/  EXIT ;  /* 0x000000000000794d */ /* 0x000fea0003800000 */
        .type           $_ZN5flash24flash_fwd_splitkv_kernelI23Flash_fwd_kernel_traitsILi64ELi64ELi128ELi4ELb0ELb0EN7cutlass10bfloat16_tE19Flash_kernel_traitsILi64ELi64ELi128ELi4ES3_EELb0ELb0ELb0ELb0ELb0ELb1ELb1ELb1EEEvNS_16Flash_fwd_paramsE$_ZN5flash30compute_attn_1rowblock_splitkvI23Flash_fwd_kernel_traitsILi64ELi64ELi128ELi4ELb0ELb0EN7cutlass10bfloat16_tE19Flash_kernel_traitsILi64ELi64ELi128ELi4ES3_EELb0ELb0ELb0ELb0ELb0ELb1ELb1ELb1ENS_16Flash_fwd_paramsEEEvRKT8_iiiii,@function
        .size           $_ZN5flash24flash_fwd_splitkv_kernelI23Flash_fwd_kernel_traitsILi64ELi64ELi128ELi4ELb0ELb0EN7cutlass10bfloat16_tE19Flash_kernel_traitsILi64ELi64ELi128ELi4ES3_EELb0ELb0ELb0ELb0ELb0ELb1ELb1ELb1EEEvNS_16Flash_fwd_paramsE$_ZN5flash30compute_attn_1rowblock_splitkvI23Flash_fwd_kernel_traitsILi64ELi64ELi128ELi4ELb0ELb0EN7cutlass10bfloat16_tE19Flash_kernel_traitsILi64ELi64ELi128ELi4ES3_EELb0ELb0ELb0ELb0ELb0ELb1ELb1ELb1ENS_16Flash_fwd_paramsEEEvRKT8_iiiii,(.L_x_14797 - $_ZN5flash24flash_fwd_splitkv_kernelI23Flash_fwd_kernel_traitsILi64ELi64ELi128ELi4ELb0ELb0EN7cutlass10bfloat16_tE19Flash_kernel_traitsILi64ELi64ELi128ELi4ES3_EELb0ELb0ELb0ELb0ELb0ELb1ELb1ELb1EEEvNS_16Flash_fwd_paramsE$_ZN5flash30compute_attn_1rowblock_splitkvI23Flash_fwd_kernel_traitsILi64ELi64ELi128ELi4ELb0ELb0EN7cutlass10bfloat16_tE19Flash_kernel_traitsILi64ELi64ELi128ELi4ES3_EELb0ELb0ELb0ELb0ELb0ELb1ELb1ELb1ENS_16Flash_fwd_paramsEEEvRKT8_iiiii)
$_ZN5flash24flash_fwd_splitkv_kernelI23Flash_fwd_kernel_traitsILi64ELi64ELi128ELi4ELb0ELb0EN7cutlass10bfloat16_tE19Flash_kernel_traitsILi64ELi64ELi128ELi4ES3_EELb0ELb0ELb0ELb0ELb0ELb1ELb1ELb1EEEvNS_16Flash_fwd_paramsE$_ZN5flash30compute_attn_1rowblock_splitkvI23Flash_fwd_kernel_traitsILi64ELi64ELi128ELi4ELb0ELb0EN7cutlass10bfloat16_tE19Flash_kernel_traitsILi64ELi64ELi128ELi4ES3_EELb0ELb0ELb0ELb0ELb0ELb1ELb1ELb1ENS_16Flash_fwd_paramsEEEvRKT8_iiiii:
        /* <DEDUP_REMOVED lines=39> */
.L_x_9928:
[----:B------:R-:W-:Y:S05]  /*0470*/  BSYNC.RECONVERGENT B0 ;  /* 0x0000000000007941 */ /* 0x000fea0003800200 */
.L_x_9927:
[----:B------:R-:W-:Y:S04]  /*0480*/  BSSY.RECONVERGENT B0, `(.L_x_9929) ;  /* 0x0000007000007945 */ /* 0x000fe80003800200 */
[----:B------:R-:W-:Y:S05]  /*0490*/  @!P4 BRA `(.L_x_9930) ;  /* 0x000000000014c947 */ /* 0x000fea0003800000 */
[----:B------:R-:W4:Y:S02]  /*04a0*/  LD.E.U8 R4, desc[UR4][R100.64+0x1b2] ;  /* 0x0001b20464047980 */ /* 0x000f24000c101100 */
[----:B----4-:R-:W-:-:S13]  /*04b0*/  ISETP.NE.AND P0, PT, R4, RZ, PT ;  /* 0x000000ff0400720c */ /* 0x010fda0003f05270 */
[----:B------:R-:W4:Y:S02]  /*04c0*/  @P0 LD.E R4, desc[UR4][R18.64+0x4] ;  /* 0x0000040412040980 */ /* 0x000f24000c101900 */
[----:B----45:R-:W-:-:S06]  /*04d0*/  @P0 IADD3 R7, PT, PT, R4, -R15, RZ ;  /* 0x8000000f04070210 */ /* 0x030fcc0007ffe0ff */
[----:B------:R4:W5:Y:S02]  /*04e0*/  @!P0 LD.E R7, desc[UR4][R18.64] ;  /* 0x0000000412078980 */ /* 0x000964000c101900 */
.L_x_9930:
[----:B------:R-:W-:Y:S05]  /*04f0*/  BSYNC.RECONVERGENT B0 ;  /* 0x0000000000007941 */ /* 0x000fea0003800200 */
.L_x_9929:
        /* <DEDUP_REMOVED lines=9> */
.L_x_9932:
[----:B------:R-:W5:Y:S01]  /*0590*/  LD.E.64 R6, desc[UR4][R100.64+0x108] ;  /* 0x0001080464067980 */ /* 0x000f62000c101b00 */
[----:B------:R-:W-:Y:S01]  /*05a0*/  BSSY.RECONVERGENT B0, `(.L_x_9934) ;  /* 0x0000006000007945 */ /* 0x000fe20003800200 */
[----:B-----5:R-:W-:-:S04]  /*05b0*/  ISETP.NE.U32.AND P0, PT, R6, RZ, PT ;  /* 0x000000ff0600720c */ /* 0x020fc80003f05070 */
[----:B------:R-:W-:Y:S01]  /*05c0*/  ISETP.NE.AND.EX P0, PT, R7, RZ, PT, P0 ;  /* 0x000000ff0700720c */ /* 0x000fe20003f05300 */
[----:B------:R-:W-:-:S12]  /*05d0*/  IMAD.MOV.U32 R7, RZ, RZ, RZ ;  /* 0x000000ffff077224 */ /* 0x000fd800078e00ff */
[----:B------:R-:W-:Y:S05]  /*05e0*/  @!P0 BRA `(.L_x_9935) ;  /* 0x0000000000048947 */ /* 0x000fea0003800000 */
[----:B------:R1:W5:Y:S02]  /*05f0*/  LD.E R7, desc[UR4][R100.64+0xbc] ;  /* 0x0000bc0464077980 */ /* 0x000364000c101900 */
.L_x_9935:
[----:B------:R-:W-:Y:S05]  /*0600*/  BSYNC.RECONVERGENT B0 ;  /* 0x0000000000007941 */ /* 0x000fea0003800200 */
.L_x_9934:
[----:B-----5:R-:W-:Y:S02]  /*0610*/  IADD3 R64, PT, PT, R72, R7, RZ ;  /* 0x0000000748407210 */ /* 0x020fe40007ffe0ff */
.L_x_9933:
[----:B------:R-:W-:Y:S05]  /*0620*/  BSYNC.RECONVERGENT B1 ;  /* 0x0000000000017941 */ /* 0x000fea0003800200 */
.L_x_9931:
[----:B------:R-:W-:Y:S01]  /*0630*/  IMAD.SHL.U32 R180, R5, 0x40, RZ ;  /* 0x0000004005b47824 */ /* 0x000fe200078e00ff */
[----:B------:R-:W-:-:S04]  /*0640*/  MOV R179, 0x0 ;  /* 0x0000000000b37802 */ /* 0x000fc80000000f00 */
[----:B------:R-:W-:-:S13]  /*0650*/  ISETP.GT.AND P0, PT, R185, R180, PT ;  /* 0x000000b4b900720c */ /* 0x000fda0003f04270 */
[----:B-1234-:R-:W-:Y:S05]  /*0660*/  @!P0 RET.REL.NODEC R178 `(_ZN5flash24flash_fwd_splitkv_kernelI23Flash_fwd_kernel_traitsILi64ELi64ELi128ELi4ELb0ELb0EN7cutlass10bfloat16_tE19Flash_kernel_traitsILi64ELi64ELi128ELi4ES3_EELb0ELb0ELb0ELb0ELb0ELb1ELb1ELb1EEEvNS_16Flash_fwd_paramsE) ;  /* 0xfffffff8b2648950 */ /* 0x01efea0003c3ffff */
        /* <DEDUP_REMOVED lines=111> */
[----:B-1----:R-:W-:Y:S05]  /*0d60*/  @P0 RET.REL.NODEC R178 `(_ZN5flash24flash_fwd_splitkv_kernelI23Flash_fwd_kernel_traitsILi64ELi64ELi128ELi4ELb0ELb0EN7cutlass10bfloat16_tE19Flash_kernel_traitsILi64ELi64ELi128ELi4ES3_EELb0ELb0ELb0ELb0ELb0ELb1ELb1ELb1EEEvNS_16Flash_fwd_paramsE) ;  /* 0xfffffff0b2a40950 */ /* 0x002fea0003c3ffff */
[----:B------:R-:W-:Y:S02]  /*0d70*/  MOV R5, 0xff800000 ;  /* 0xff80000000057802 */ /* 0x000fe40000000f00 */
[----:B------:R-:W-:-:S03]  /*0d80*/  MOV R179, 0x0 ;  /* 0x0000000000b37802 */ /* 0x000fc60000000f00 */
[----:B------:R1:W-:Y:S02]  /*0d90*/  ST.E desc[UR4][R2.64+0xe0], R5 ;  /* 0x0000e00502007985 */ /* 0x0003e4000c101904 */
[----:B-1----:R-:W-:Y:S05]  /*0da0*/  RET.REL.NODEC R178 `(_ZN5flash24flash_fwd_splitkv_kernelI23Flash_fwd_kernel_traitsILi64ELi64ELi128ELi4ELb0ELb0EN7cutlass10bfloat16_tE19Flash_kernel_traitsILi64ELi64ELi128ELi4ES3_EELb0ELb0ELb0ELb0ELb0ELb1ELb1ELb1EEEvNS_16Flash_fwd_paramsE) ;  /* 0xfffffff0b2947950 */ /* 0x002fea0003c3ffff */
.L_x_9936:
        /* <DEDUP_REMOVED lines=101> */
.L_x_9938:
        /* <DEDUP_REMOVED lines=78> */
.L_x_9939:
[----:B------:R-:W-:Y:S05]  /*18e0*/  BSYNC.RECONVERGENT B0 ;  /* 0x0000000000007941 */ /* 0x000fea0003800200 */
.L_x_9937:
        /* <DEDUP_REMOVED lines=231> */
.L_x_9979:
        /* <DEDUP_REMOVED lines=154> */
.L_x_9942:
        /* <DEDUP_REMOVED lines=68> */
.L_x_9946:
[----:B------:R-:W-:Y:S05]  /*3540*/  BSYNC.RECONVERGENT B0 ;  /* 0x0000000000007941 */ /* 0x000fea0003800200 */
.L_x_9945:
        /* <DEDUP_REMOVED lines=51> */
.L_x_9948:
[----:B------:R-:W-:Y:S05]  /*3880*/  BSYNC.RECONVERGENT B0 ;  /* 0x0000000000007941 */ /* 0x000fea0003800200 */
.L_x_9947:
        /* <DEDUP_REMOVED lines=53> */
.L_x_9950:
[----:B------:R-:W-:Y:S05]  /*3be0*/  BSYNC.RECONVERGENT B0 ;  /* 0x0000000000007941 */ /* 0x000fea0003800200 */
.L_x_9949:
        /* <DEDUP_REMOVED lines=57> */
.L_x_9952:
[----:B------:R-:W-:Y:S05]  /*3f80*/  BSYNC.RECONVERGENT B0 ;  /* 0x0000000000007941 */ /* 0x000fea0003800200 */
.L_x_9951:
        /* <DEDUP_REMOVED lines=62> */
.L_x_9954:
[----:B------:R-:W-:Y:S05]  /*4370*/  BSYNC.RECONVERGENT B0 ;  /* 0x0000000000007941 */ /* 0x000fea0003800200 */
.L_x_9953:
        /* <DEDUP_REMOVED lines=53> */
.L_x_9956:
[----:B------:R-:W-:Y:S05]  /*46d0*/  BSYNC.RECONVERGENT B0 ;  /* 0x0000000000007941 */ /* 0x000fea0003800200 */
.L_x_9955:
        /* <DEDUP_REMOVED lines=55> */
.L_x_9958:
[----:B------:R-:W-:Y:S05]  /*4a50*/  BSYNC.RECONVERGENT B0 ;  /* 0x0000000000007941 */ /* 0x000fea0003800200 */
.L_x_9957:
        /* <DEDUP_REMOVED lines=55> */
.L_x_9960:
[----:B------:R-:W-:Y:S05]  /*4dd0*/  BSYNC.RECONVERGENT B0 ;  /* 0x0000000000007941 */ /* 0x000fea0003800200 */
.L_x_9959:
[----:B------:R-:W5:Y:S02]  /*4de0*/  LD.E R3, desc[UR4][R100.64+0xd0] ;  /* 0x0000d00464037980 */ /* 0x000f64000c101900 */
[----:B-----5:R-:W-:Y:S05]  /*4df0*/  IMAD.U32 R3, R3, -0x40, RZ ;  /* 0xffffffc003037824 */ /* 0x020fea00078e00ff */
[C---:B------:R-:W-:Y:S02]  /*4e00*/  LEA R14, P1, R3.reuse, R14, 0x1 ;  /* 0x0000000e030e7211 */ /* 0x040fe400078208ff */
[C---:B------:R-:W-:Y:S02]  /*4e10*/  LEA R50, P0, R3.reuse, R50, 0x1 ;  /* 0x0000003203327211 */ /* 0x040fe400078008ff */
[C---:B------:R-:W-:Y:S02]  /*4e20*/  LEA.HI.X.SX32 R15, R3.reuse, R15, 0x1, P1 ;  /* 0x0000000f030f7211 */ /* 0x040fe400008f0eff */
[----:B------:R-:W-:Y:S01]  /*4e30*/  LEA.HI.X.SX32 R51, R3, R51, 0x1, P0 ;  /* 0x0000003303337211 */ /* 0x000fe200000f0eff */
[----:B------:R-:W-:Y:S05]  /*4e40*/  BRA `(.L_x_9943) ;  /* 0x0000002c00d07947 */ /* 0x000fea0003800000 */
.L_x_9944:
        /* <DEDUP_REMOVED lines=95> */
.L_x_9962:
[----:B------:R-:W-:Y:S05]  /*5440*/  BSYNC.RECONVERGENT B0 ;  /* 0x0000000000007941 */ /* 0x000fea0003800200 */
.L_x_9961:
        /* <DEDUP_REMOVED lines=92> */
.L_x_9964:
[----:B------:R-:W-:Y:S05]  /*5a10*/  BSYNC.RECONVERGENT B0 ;  /* 0x0000000000007941 */ /* 0x000fea0003800200 */
.L_x_9963:
        /* <DEDUP_REMOVED lines=94> */
.L_x_9966:
[----:B------:R-:W-:Y:S05]  /*6000*/  BSYNC.RECONVERGENT B0 ;  /* 0x0000000000007941 */ /* 0x000fea0003800200 */
.L_x_9965:
        /* <DEDUP_REMOVED lines=93> */
.L_x_9968:
[----:B------:R-:W-:Y:S05]  /*65e0*/  BSYNC.RECONVERGENT B0 ;  /* 0x0000000000007941 */ /* 0x000fea0003800200 */
.L_x_9967:
        /* <DEDUP_REMOVED lines=90> */
.L_x_9970:
[----:B------:R-:W-:Y:S05]  /*6b90*/  BSYNC.RECONVERGENT B0 ;  /* 0x0000000000007941 */ /* 0x000fea0003800200 */
.L_x_9969:
        /* <DEDUP_REMOVED lines=96> */
.L_x_9972:
[----:B------:R-:W-:Y:S05]  /*71a0*/  BSYNC.RECONVERGENT B0 ;  /* 0x0000000000007941 */ /* 0x000fea0003800200 */
.L_x_9971:
        /* <DEDUP_REMOVED lines=91> */
.L_x_9974:
[----:B------:R-:W-:Y:S05]  /*7760*/  BSYNC.RECONVERGENT B0 ;  /* 0x0000000000007941 */ /* 0x000fea0003800200 */
.L_x_9973:
        /* <DEDUP_REMOVED lines=91> */
.L_x_9976:
[----:B------:R-:W-:Y:S05]  /*7d20*/  BSYNC.RECONVERGENT B0 ;  /* 0x0000000000007941 */ /* 0x000fea0003800200 */
.L_x_9975:
[----:B------:R-:W5:Y:S02]  /*7d30*/  LD.E R3, desc[UR4][R100.64+0xd0] ;  /* 0x0000d00464037980 */ /* 0x000f64000c101900 */
[----:B-----5:R-:W-:Y:S05]  /*7d40*/  IMAD.U32 R3, R3, -0x40, RZ ;  /* 0xffffffc003037824 */ /* 0x020fea00078e00ff */
[C---:B------:R-:W-:Y:S02]  /*7d50*/  LEA R90, P1, R3.reuse, R90, 0x1 ;  /* 0x0000005a035a7211 */ /* 0x040fe400078208ff */
[C---:B------:R-:W-:Y:S02]  /*7d60*/  LEA R88, P0, R3.reuse, R88, 0x1 ;  /* 0x0000005803587211 */ /* 0x040fe400078008ff */
[C---:B------:R-:W-:Y:S02]  /*7d70*/  LEA.HI.X.SX32 R91, R3.reuse, R91, 0x1, P1 ;  /* 0x0000005b035b7211 */ /* 0x040fe400008f0eff */
[----:B------:R-:W-:Y:S09]  /*7d80*/  LEA.HI.X.SX32 R89, R3, R89, 0x1, P0 ;  /* 0x0000005903597211 */ /* 0x000ff200000f0eff */
.L_x_9943:
[----:B------:R-:W-:Y:S05]  /*7d90*/  BSYNC.RECONVERGENT B1 ;  /* 0x0000000000017941 */ /* 0x000fea0003800200 */
.L_x_9941:
        /* <DEDUP_REMOVED lines=101> */
.L_x_9978:
[----:B------:R-:W-:Y:S05]  /*83f0*/  BSYNC.RECONVERGENT B0 ;  /* 0x0000000000007941 */ /* 0x000fea0003800200 */
.L_x_9977:
[----:B------:R-:W-:Y:S11]  /*8400*/  ISETP.NE.AND P0, PT, R119, RZ, PT ;  /* 0x000000ff7700720c */ /* 0x000ff60003f05270 */
[----:B------:R-:W-:Y:S02]  /*8410*/  @!UPT UIADD3 URZ, UPT, UPT, URZ, URZ, URZ ;  /* 0x000000fffffff290 */ /* 0x000fe4000fffe0ff */
[----:B------:R-:W-:Y:S05]  /*8420*/  @P0 BRA `(.L_x_9979) ;  /* 0xffffffa000cc0947 */ /* 0x000fea000383ffff */
.L_x_9940:
        /* <DEDUP_REMOVED lines=19> */
.L_x_9984:
[----:B------:R2:W-:Y:S02]  /*8560*/  STS.128 [R63], RZ ;  /* 0x000000ff3f007388 */ /* 0x0005e40000000c00 */
.L_x_9983:
[----:B------:R-:W-:Y:S05]  /*8570*/  BSYNC.RECONVERGENT B0 ;  /* 0x0000000000007941 */ /* 0x000fea0003800200 */
.L_x_9982:
        /* <DEDUP_REMOVED lines=17> */
.L_x_9986:
[----:B------:R-:W-:Y:S05]  /*8690*/  BSYNC.RECONVERGENT B0 ;  /* 0x0000000000007941 */ /* 0x000fea0003800200 */
.L_x_9985:
        /* <DEDUP_REMOVED lines=11> */
.L_x_9988:
[----:B------:R-:W-:Y:S05]  /*8750*/  BSYNC.RECONVERGENT B0 ;  /* 0x0000000000007941 */ /* 0x000fea0003800200 */
.L_x_9987:
        /* <DEDUP_REMOVED lines=11> */
.L_x_9981:
        /* <DEDUP_REMOVED lines=79> */
.L_x_9995:
[----:B------:R-:W-:Y:S05]  /*8d00*/  BSYNC.RECONVERGENT B0 ;  /* 0x0000000000007941 */ /* 0x000fea0003800200 */
.L_x_9994:
[----:B-----5:R3:W-:Y:S01]  /*8d10*/  STS.128 [R63], R8 ;  /* 0x000000083f007388 */ /* 0x0207e20000000c00 */
[----:B------:R-:W-:Y:S05]  /*8d20*/  BRA `(.L_x_9992) ;  /* 0x0000000000047947 */ /* 0x000fea0003800000 */
.L_x_9993:
[----:B------:R2:W-:Y:S02]  /*8d30*/  STS.128 [R63], RZ ;  /* 0x000000ff3f007388 */ /* 0x0005e40000000c00 */
.L_x_9992:
[----:B------:R-:W-:Y:S05]  /*8d40*/  BSYNC.RECONVERGENT B1 ;  /* 0x0000000000017941 */ /* 0x000fea0003800200 */
.L_x_9991:
        /* <DEDUP_REMOVED lines=51> */
.L_x_9999:
[----:B------:R-:W-:Y:S05]  /*9080*/  BSYNC.RECONVERGENT B0 ;  /* 0x0000000000007941 */ /* 0x000fea0003800200 */
.L_x_9998:
[----:B-----5:R1:W-:Y:S02]  /*9090*/  STS.128 [R63+0x800], R8 ;  /* 0x000800083f007388 */ /* 0x0203e40000000c00 */
.L_x_9997:
[----:B------:R-:W-:Y:S05]  /*90a0*/  BSYNC.RECONVERGENT B1 ;  /* 0x0000000000017941 */ /* 0x000fea0003800200 */
.L_x_9996:
        /* <DEDUP_REMOVED lines=51> */
.L_x_10003:
[----:B------:R-:W-:Y:S05]  /*93e0*/  BSYNC.RECONVERGENT B0 ;  /* 0x0000000000007941 */ /* 0x000fea0003800200 */
.L_x_10002:
[----:B-----5:R1:W-:Y:S02]  /*93f0*/  STS.128 [R63+0x1000], R8 ;  /* 0x001000083f007388 */ /* 0x0203e40000000c00 */
.L_x_10001:
[----:B------:R-:W-:Y:S05]  /*9400*/  BSYNC.RECONVERGENT B1 ;  /* 0x0000000000017941 */ /* 0x000fea0003800200 */
.L_x_10000:
        /* <DEDUP_REMOVED lines=51> */
.L_x_10005:
[----:B------:R-:W-:Y:S05]  /*9740*/  BSYNC.RECONVERGENT B0 ;  /* 0x0000000000007941 */ /* 0x000fea0003800200 */
.L_x_10004:
[----:B-----5:R1:W-:Y:S01]  /*9750*/  STS.128 [R63+0x1800], R8 ;  /* 0x001800083f007388 */ /* 0x0203e20000000c00 */
[----:B------:R-:W-:Y:S05]  /*9760*/  BRA `(.L_x_9989) ;  /* 0x0000001400e07947 */ /* 0x000fea0003800000 */
.L_x_9990:
        /* <DEDUP_REMOVED lines=94> */
.L_x_10010:
[----:B------:R-:W-:Y:S05]  /*9d50*/  BSYNC.RECONVERGENT B0 ;  /* 0x0000000000007941 */ /* 0x000fea0003800200 */
.L_x_10009:
[----:B-----5:R2:W-:Y:S01]  /*9d60*/  STS.128 [R63], R20 ;  /* 0x000000143f007388 */ /* 0x0205e20000000c00 */
[----:B------:R-:W-:Y:S05]  /*9d70*/  BRA `(.L_x_10007) ;  /* 0x0000000000047947 */ /* 0x000fea0003800000 */
.L_x_10008:
[----:B------:R3:W-:Y:S02]  /*9d80*/  STS.128 [R63], RZ ;  /* 0x000000ff3f007388 */ /* 0x0007e40000000c00 */
.L_x_10007:
[----:B------:R-:W-:Y:S05]  /*9d90*/  BSYNC.RECONVERGENT B1 ;  /* 0x0000000000017941 */ /* 0x000fea0003800200 */
.L_x_10006:
        /* <DEDUP_REMOVED lines=88> */
.L_x_10014:
[----:B------:R-:W-:Y:S05]  /*a320*/  BSYNC.RECONVERGENT B0 ;  /* 0x0000000000007941 */ /* 0x000fea0003800200 */
.L_x_10013:
[----:B-----5:R4:W-:Y:S02]  /*a330*/  STS.128 [R63+0x800], R20 ;  /* 0x000800143f007388 */ /* 0x0209e40000000c00 */
.L_x_10012:
[----:B------:R-:W-:Y:S05]  /*a340*/  BSYNC.RECONVERGENT B1 ;  /* 0x0000000000017941 */ /* 0x000fea0003800200 */
.L_x_10011:
        /* <DEDUP_REMOVED lines=90> */
.L_x_10018:
[----:B------:R-:W-:Y:S05]  /*a8f0*/  BSYNC.RECONVERGENT B0 ;  /* 0x0000000000007941 */ /* 0x000fea0003800200 */
.L_x_10017:
[----:B-----5:R4:W-:Y:S02]  /*a900*/  STS.128 [R63+0x1000], R20 ;  /* 0x001000143f007388 */ /* 0x0209e40000000c00 */
.L_x_10016:
[----:B------:R-:W-:Y:S05]  /*a910*/  BSYNC.RECONVERGENT B1 ;  /* 0x0000000000017941 */ /* 0x000fea0003800200 */
.L_x_10015:
        /* <DEDUP_REMOVED lines=91> */
.L_x_10020:
[----:B------:R-:W-:Y:S05]  /*aed0*/  BSYNC.RECONVERGENT B0 ;  /* 0x0000000000007941 */ /* 0x000fea0003800200 */
.L_x_10019:
[----:B-----5:R1:W-:Y:S02]  /*aee0*/  STS.128 [R63+0x1800], R4 ;  /* 0x001800043f007388 */ /* 0x0203e40000000c00 */
.L_x_9989:
[----:B------:R-:W-:Y:S05]  /*aef0*/  BSYNC.RECONVERGENT B2 ;  /* 0x0000000000027941 */ /* 0x000fea0003800200 */
.L_x_9980:
        /* <DEDUP_REMOVED lines=12> */
.L_x_10023:
[----:B------:R1:W-:Y:S02]  /*afc0*/  STS.128 [R63+0x2000], RZ ;  /* 0x002000ff3f007388 */ /* 0x0003e40000000c00 */
.L_x_10022:
[----:B------:R-:W-:Y:S05]  /*afd0*/  BSYNC.RECONVERGENT B0 ;  /* 0x0000000000007941 */ /* 0x000fea0003800200 */
.L_x_10021:
        /* <DEDUP_REMOVED lines=14> */
.L_x_10026:
[----:B------:R3:W-:Y:S02]  /*b0c0*/  STS.128 [R63+0x2800], RZ ;  /* 0x002800ff3f007388 */ /* 0x0007e40000000c00 */
.L_x_10025:
[----:B------:R-:W-:Y:S05]  /*b0d0*/  BSYNC.RECONVERGENT B0 ;  /* 0x0000000000007941 */ /* 0x000fea0003800200 */
.L_x_10024:
        /* <DEDUP_REMOVED lines=12> */
.L_x_10029:
[----:B------:R1:W-:Y:S02]  /*b1a0*/  STS.128 [R63+0x3000], RZ ;  /* 0x003000ff3f007388 */ /* 0x0003e40000000c00 */
.L_x_10028:
[----:B------:R-:W-:Y:S05]  /*b1b0*/  BSYNC.RECONVERGENT B0 ;  /* 0x0000000000007941 */ /* 0x000fea0003800200 */
.L_x_10027:
        /* <DEDUP_REMOVED lines=12> */
.L_x_10032:
[----:B------:R1:W-:Y:S02]  /*b280*/  STS.128 [R63+0x3800], RZ ;  /* 0x003800ff3f007388 */ /* 0x0003e40000000c00 */
.L_x_10031:
[----:B------:R-:W-:Y:S05]  /*b290*/  BSYNC.RECONVERGENT B0 ;  /* 0x0000000000007941 */ /* 0x000fea0003800200 */
.L_x_10030:
        /* <DEDUP_REMOVED lines=16> */
.L_x_10035:
[----:B------:R1:W-:Y:S02]  /*b3a0*/  STS.128 [R63+0x4000], RZ ;  /* 0x004000ff3f007388 */ /* 0x0003e40000000c00 */
.L_x_10034:
[----:B------:R-:W-:Y:S05]  /*b3b0*/  BSYNC.RECONVERGENT B0 ;  /* 0x0000000000007941 */ /* 0x000fea0003800200 */
.L_x_10033:
        /* <DEDUP_REMOVED lines=13> */
.L_x_10038:
[----:B------:R1:W-:Y:S02]  /*b490*/  STS.128 [R63+0x4800], RZ ;  /* 0x004800ff3f007388 */ /* 0x0003e40000000c00 */
.L_x_10037:
[----:B------:R-:W-:Y:S05]  /*b4a0*/  BSYNC.RECONVERGENT B0 ;  /* 0x0000000000007941 */ /* 0x000fea0003800200 */
.L_x_10036:
        /* <DEDUP_REMOVED lines=16> */
.L_x_10041:
[----:B------:R1:W-:Y:S02]  /*b5b0*/  STS.128 [R63+0x5000], RZ ;  /* 0x005000ff3f007388 */ /* 0x0003e40000000c00 */
.L_x_10040:
[----:B------:R-:W-:Y:S05]  /*b5c0*/  BSYNC.RECONVERGENT B0 ;  /* 0x0000000000007941 */ /* 0x000fea0003800200 */
.L_x_10039:
        /* <DEDUP_REMOVED lines=14> */
.L_x_10044:
[----:B------:R1:W-:Y:S02]  /*b6b0*/  STS.128 [R63+0x5800], RZ ;  /* 0x005800ff3f007388 */ /* 0x0003e40000000c00 */
.L_x_10043:
[----:B------:R-:W-:Y:S05]  /*b6c0*/  BSYNC.RECONVERGENT B0 ;  /* 0x0000000000007941 */ /* 0x000fea0003800200 */
.L_x_10042:
        /* <DEDUP_REMOVED lines=12> */
.L_x_10047:
[----:B------:R1:W-:Y:S01]  /*b790*/  STS.128 [R63+0x6000], RZ ;  /* 0x006000ff3f007388 */ /* 0x0003e20000000c00 */
[----:B------:R-:W-:Y:S05]  /*b7a0*/  BRA `(.L_x_10048) ;  /* 0x0000000000047947 */ /* 0x000fea0003800000 */
.L_x_10046:
[----:B------:R1:W-:Y:S02]  /*b7b0*/  STS.128 [R63+0x6000], RZ ;  /* 0x006000ff3f007388 */ /* 0x0003e40000000c00 */
.L_x_10048:
[----:B------:R-:W-:Y:S05]  /*b7c0*/  BSYNC.RECONVERGENT B0 ;  /* 0x0000000000007941 */ /* 0x000fea0003800200 */
.L_x_10045:
        /* <DEDUP_REMOVED lines=13> */
.L_x_10051:
[----:B------:R1:W-:Y:S02]  /*b8a0*/  STS.128 [R63+0x6800], RZ ;  /* 0x006800ff3f007388 */ /* 0x0003e40000000c00 */
.L_x_10050:
[----:B------:R-:W-:Y:S05]  /*b8b0*/  BSYNC.RECONVERGENT B0 ;  /* 0x0000000000007941 */ /* 0x000fea0003800200 */
.L_x_10049:
        /* <DEDUP_REMOVED lines=13> */
.L_x_10054:
[----:B------:R1:W-:Y:S02]  /*b990*/  STS.128 [R63+0x7000], RZ ;  /* 0x007000ff3f007388 */ /* 0x0003e40000000c00 */
.L_x_10053:
[----:B------:R-:W-:Y:S05]  /*b9a0*/  BSYNC.RECONVERGENT B0 ;  /* 0x0000000000007941 */ /* 0x000fea0003800200 */
.L_x_10052:
        /* <DEDUP_REMOVED lines=13> */
.L_x_10057:
[----:B------:R1:W-:Y:S02]  /*ba80*/  STS.128 [R63+0x7800], RZ ;  /* 0x007800ff3f007388 */ /* 0x0003e40000000c00 */
.L_x_10056:
[----:B------:R-:W-:Y:S05]  /*ba90*/  BSYNC.RECONVERGENT B0 ;  /* 0x0000000000007941 */ /* 0x000fea0003800200 */
.L_x_10055:
        /* <DEDUP_REMOVED lines=16> */
.L_x_10060:
[----:B------:R1:W-:Y:S02]  /*bba0*/  STS.128 [R63+0x8000], RZ ;  /* 0x008000ff3f007388 */ /* 0x0003e40000000c00 */
.L_x_10059:
[----:B------:R-:W-:Y:S05]  /*bbb0*/  BSYNC.RECONVERGENT B0 ;  /* 0x0000000000007941 */ /* 0x000fea0003800200 */
.L_x_10058:
        /* <DEDUP_REMOVED lines=13> */
.L_x_10063:
[----:B------:R1:W-:Y:S02]  /*bc90*/  STS.128 [R63+0x8800], RZ ;  /* 0x008800ff3f007388 */ /* 0x0003e40000000c00 */
.L_x_10062:
[----:B------:R-:W-:Y:S05]  /*bca0*/  BSYNC.RECONVERGENT B0 ;  /* 0x0000000000007941 */ /* 0x000fea0003800200 */
.L_x_10061:
        /* <DEDUP_REMOVED lines=16> */
.L_x_10066:
[----:B------:R1:W-:Y:S02]  /*bdb0*/  STS.128 [R63+0x9000], RZ ;  /* 0x009000ff3f007388 */ /* 0x0003e40000000c00 */
.L_x_10065:
[----:B------:R-:W-:Y:S05]  /*bdc0*/  BSYNC.RECONVERGENT B0 ;  /* 0x0000000000007941 */ /* 0x000fea0003800200 */
.L_x_10064:
        /* <DEDUP_REMOVED lines=16> */
.L_x_10069:
[----:B------:R1:W-:Y:S02]  /*bed0*/  STS.128 [R63+0x9800], RZ ;  /* 0x009800ff3f007388 */ /* 0x0003e40000000c00 */
.L_x_10068:
[----:B------:R-:W-:Y:S05]  /*bee0*/  BSYNC.RECONVERGENT B0 ;  /* 0x0000000000007941 */ /* 0x000fea0003800200 */
.L_x_10067:
[----:B-1----:R-:W3:Y:S01]  /*bef0*/  LD.E R6, desc[UR4][R100.64+0x18c] ;  /* 0x00018c0464067980 */ /* 0x002ee2000c101900 */
[----:B------:R-:W1:Y:S01]  /*bf00*/  S2UR UR6, SR_CgaCtaId ;  /* 0x00000000000679c3 */ /* 0x000e620000008800 */
[----:B------:R-:W-:Y:S01]  /*bf10*/  IMAD.SHL.U32 R65, R65, 0x400, RZ ;  /* 0x0000040041417824 */ /* 0x000fe200078e00ff */
[----:B------:R-:W-:Y:S01]  /*bf20*/  LOP3.LUT R4, R71, 0x8, R60, 0x78, !PT ;  /* 0x0000000847047812 */ /* 0x000fe200078e783c */
[----:B------:R-:W-:Y:S01]  /*bf30*/  UMOV UR7, 0x400 ;  /* 0x0000040000077882 */ /* 0x000fe20000000000 */
[----:B------:R-:W-:Y:S01]  /*bf40*/  IMAD.IADD R163, R61, 0x1, R0 ;  /* 0x000000013da37824 */ /* 0x000fe200078e0200 */
[----:B------:R-:W-:Y:S01]  /*bf50*/  R2P PR, R60, 0x6 ;  /* 0x000000063c007804 */ /* 0x000fe20000000000 */
[----:B------:R-:W-:Y:S01]  /*bf60*/  IMAD.MOV.U32 R3, RZ, RZ, 0x20 ;  /* 0x00000020ff037424 */ /* 0x000fe200078e00ff */
        /* <DEDUP_REMOVED lines=9> */
[----:B------:R-:W-:Y:S01]  /*c000*/  BSSY.RECONVERGENT B1, `(.L_x_10070) ;  /* 0x00001fb000017945 */ /* 0x000fe20003800200 */
[----:B-1----:R-:W-:-:S06]  /*c010*/  ULEA UR6, UR6, UR7, 0x18 ;  /* 0x0000000706067291 */ /* 0x002fcc000f8ec0ff */
[----:B------:R-:W-:Y:S01]  /*c020*/  LEA R163, R163, UR6, 0x1 ;  /* 0x00000006a3a37c11 */ /* 0x000fe2000f8e08ff */
[----:B------:R-:W-:Y:S02]  /*c030*/  VIADD R162, R0, UR6 ;  /* 0x0000000600a27c36 */ /* 0x000fe40008000000 */
[----:B------:R-:W-:Y:S02]  /*c040*/  LDSM.16.M88.4 R8, [R0+UR6+0x2000] ;  /* 0x002000060008783b */ /* 0x000fe40008000200 */
[C-C-:B------:R-:W-:Y:S02]  /*c050*/  IMAD.IADD R161, R163.reuse, 0x1, R3.reuse ;  /* 0x00000001a3a17824 */ /* 0x140fe400078e0203 */
[----:B------:R-:W1:Y:S01]  /*c060*/  LDSM.16.M88.4 R72, [R163] ;  /* 0x00000000a348783b */ /* 0x000e620000000200 */
[C---:B------:R-:W-:Y:S02]  /*c070*/  IMAD.IADD R106, R162.reuse, 0x1, R3 ;  /* 0x00000001a26a7824 */ /* 0x040fe400078e0203 */
[--C-:B------:R-:W-:Y:S01]  /*c080*/  IMAD.IADD R160, R163, 0x1, R4.reuse ;  /* 0x00000001a3a07824 */ /* 0x100fe200078e0204 */
[----:B------:R-:W-:Y:S01]  /*c090*/  LDSM.16.M88.4 R68, [R161] ;  /* 0x00000000a144783b */ /* 0x000fe20000000200 */
[----:B------:R-:W-:-:S02]  /*c0a0*/  IMAD.IADD R104, R162, 0x1, R4 ;  /* 0x00000001a2687824 */ /* 0x000fc400078e0204 */
[C---:B------:R-:W-:Y:S01]  /*c0b0*/  IMAD.IADD R107, R3.reuse, 0x1, R160 ;  /* 0x00000001036b7824 */ /* 0x040fe200078e02a0 */
[----:B-----5:R-:W-:Y:S01]  /*c0c0*/  LDSM.16.M88.4 R32, [R106+0x2000] ;  /* 0x002000006a20783b */ /* 0x020fe20000000200 */
[----:B------:R-:W-:-:S03]  /*c0d0*/  IMAD.IADD R102, R3, 0x1, R104 ;  /* 0x0000000103667824 */ /* 0x000fc600078e0268 */
[----:B--2---:R-:W2:Y:S04]  /*c0e0*/  LDSM.16.M88.4 R16, [R0+UR6+0x2800] ;  /* 0x002800060010783b */ /* 0x004ea80008000200 */
[----:B------:R-:W-:Y:S04]  /*c0f0*/  LDSM.16.M88.4 R40, [R160] ;  /* 0x00000000a028783b */ /* 0x000fe80000000200 */
[----:B------:R-:W-:Y:S04]  /*c100*/  LDSM.16.M88.4 R24, [R104+0x2000] ;  /* 0x002000006818783b */ /* 0x000fe80000000200 */
[----:B------:R-:W2:Y:S04]  /*c110*/  LDSM.16.M88.4 R84, [R106+0x2800] ;  /* 0x002800006a54783b */ /* 0x000ea80000000200 */
[----:B------:R-:W2:Y:S04]  /*c120*/  LDSM.16.M88.4 R44, [R104+0x2800] ;  /* 0x00280000682c783b */ /* 0x000ea80000000200 */
[----:B------:R-:W-:Y:S04]  /*c130*/  LDSM.16.M88.4 R28, [R107] ;  /* 0x000000006b1c783b */ /* 0x000fe80000000200 */
[----:B------:R-:W2:Y:S01]  /*c140*/  LDSM.16.M88.4 R56, [R102+0x2000] ;  /* 0x002000006638783b */ /* 0x000ea20000000200 */
[C---:B-1----:R-:W-:Y:S03]  /*c150*/  HMMA.16816.F32.BF16 R36, R72.reuse, R8, RZ ;  /* 0x000000084824723c */ /* 0x042fe600000418ff */
[----:B----4-:R-:W1:Y:S04]  /*c160*/  LDSM.16.M88.4 R52, [R0+UR6+0x3000] ;  /* 0x003000060034783b */ /* 0x010e680008000200 */
[----:B------:R-:W-:Y:S01]  /*c170*/  LDSM.16.M88.4 R80, [R106+0x3000] ;  /* 0x003000006a50783b */ /* 0x000fe20000000200 */
[C---:B------:R-:W-:Y:S03]  /*c180*/  HMMA.16816.F32.BF16 R8, R72.reuse, R10, RZ ;  /* 0x0000000a4808723c */ /* 0x040fe600000418ff */
[----:B------:R-:W-:Y:S05]  /*c190*/  LDSM.16.M88.4 R76, [R0+UR6+0x3800] ;  /* 0x00380006004c783b */ /* 0x000fea0008000200 */
[----:B--2---:R-:W-:Y:S08]  /*c1a0*/  HMMA.16816.F32.BF16 R20, R72, R16, RZ ;  /* 0x000000104814723c */ /* 0x004ff000000418ff */
[C---:B------:R-:W-:Y:S08]  /*c1b0*/  HMMA.16816.F32.BF16 R36, R68.reuse, R32, R36 ;  /* 0x000000204424723c */ /* 0x040ff00000041824 */
[C---:B------:R-:W-:Y:S08]  /*c1c0*/  HMMA.16816.F32.BF16 R8, R68.reuse, R34, R8 ;  /* 0x000000224408723c */ /* 0x040ff00000041808 */
[----:B------:R-:W-:Y:S08]  /*c1d0*/  HMMA.16816.F32.BF16 R20, R68, R84, R20 ;  /* 0x000000544414723c */ /* 0x000ff00000041814 */
[C---:B------:R-:W-:Y:S08]  /*c1e0*/  HMMA.16816.F32.BF16 R36, R40.reuse, R24, R36 ;  /* 0x000000182824723c */ /* 0x040ff00000041824 */
[C---:B------:R-:W-:Y:S01]  /*c1f0*/  HMMA.16816.F32.BF16 R8, R40.reuse, R26, R8 ;  /* 0x0000001a2808723c */ /* 0x040fe20000041808 */
[----:B------:R-:W2:Y:S07]  /*c200*/  LDSM.16.M88.4 R24, [R102+0x2800] ;  /* 0x002800006618783b */ /* 0x000eae0000000200 */
[----:B------:R-:W-:Y:S08]  /*c210*/  HMMA.16816.F32.BF16 R20, R40, R44, R20 ;  /* 0x0000002c2814723c */ /* 0x000ff00000041814 */
[----:B------:R-:W-:Y:S08]  /*c220*/  HMMA.16816.F32.BF16 R16, R72, R18, RZ ;  /* 0x000000124810723c */ /* 0x000ff000000418ff */
[C---:B------:R-:W-:Y:S08]  /*c230*/  HMMA.16816.F32.BF16 R36, R28.reuse, R56, R36 ;  /* 0x000000381c24723c */ /* 0x040ff00000041824 */
[----:B------:R-:W-:Y:S01]  /*c240*/  HMMA.16816.F32.BF16 R8, R28, R58, R8 ;  /* 0x0000003a1c08723c */ /* 0x000fe20000041808 */
[----:B------:R-:W4:Y:S07]  /*c250*/  LDSM.16.M88.4 R56, [R106+0x3800] ;  /* 0x003800006a38783b */ /* 0x000f2e0000000200 */
[----:B-1----:R-:W-:Y:S08]  /*c260*/  HMMA.16816.F32.BF16 R32, R72, R52, RZ ;  /* 0x000000344820723c */ /* 0x002ff000000418ff */
[----:B--2---:R-:W-:Y:S08]  /*c270*/  HMMA.16816.F32.BF16 R20, R28, R24, R20 ;  /* 0x000000181c14723c */ /* 0x004ff00000041814 */
        /* <DEDUP_REMOVED lines=8> */
[----:B------:R-:W-:Y:S07]  /*c300*/  LDSM.16.M88.4 R24, [R106+0x4000] ;  /* 0x004000006a18783b */ /* 0x000fee0000000200 */
[----:B------:R-:W-:Y:S08]  /*c310*/  HMMA.16816.F32.BF16 R76, R72, R78, RZ ;  /* 0x0000004e484c723c */ /* 0x000ff000000418ff */
[----:B----4-:R-:W-:-:S12]  /*c320*/  HMMA.16816.F32.BF16 R44, R68, R56, R44 ;  /* 0x00000038442c723c */ /* 0x010fd8000004182c */
        /* <DEDUP_REMOVED lines=26> */
[----:B------:R-:W1:Y:S01]  /*c4d0*/  MUFU.TANH R15, R15 ;  /* 0x0000000f000f7308 */ /* 0x000e620000002400 */
[----:B---3--:R-:W4:Y:S01]  /*c4e0*/  LDSM.16.M88.4 R8, [R0+UR6+0x4000] ;  /* 0x004000060008783b */ /* 0x008f220008000200 */
[----:B------:R-:W-:Y:S03]  /*c4f0*/  HMMA.16816.F32.BF16 R80, R40, R38, R80 ;  /* 0x000000262850723c */ /* 0x000fe60000041850 */
[----:B------:R-:W3:Y:S03]  /*c500*/  LDSM.16.M88.4 R36, [R102+0x3800] ;  /* 0x003800006624783b */ /* 0x000ee60000000200 */
[----:B------:R-:W-:Y:S05]  /*c510*/  MUFU.TANH R7, R7 ;  /* 0x0000000700077308 */ /* 0x000fea0000002400 */
[----:B------:R-:W-:Y:S03]  /*c520*/  HMMA.16816.F32.BF16 R32, R28, R52, R32 ;  /* 0x000000341c20723c */ /* 0x000fe60000041820 */
[----:B------:R-:W1:Y:S05]  /*c530*/  MUFU.TANH R14, R14 ;  /* 0x0000000e000e7308 */ /* 0x000e6a0000002400 */
[----:B--2---:R-:W-:Y:S03]  /*c540*/  HMMA.16816.F32.BF16 R44, R40, R20, R44 ;  /* 0x00000014282c723c */ /* 0x004fe6000004182c */
[----:B------:R-:W2:Y:S05]  /*c550*/  MUFU.TANH R85, R85 ;  /* 0x0000005500557308 */ /* 0x000eaa0000002400 */
[----:B------:R-:W-:Y:S01]  /*c560*/  HMMA.16816.F32.BF16 R80, R28, R54, R80 ;  /* 0x000000361c50723c */ /* 0x000fe20000041850 */
[----:B------:R-:W1:Y:S02]  /*c570*/  LDSM.16.M88.4 R52, [R0+UR6+0x4800] ;  /* 0x004800060034783b */ /* 0x000e640008000200 */
        /* <DEDUP_REMOVED lines=16> */
[----:B---3--:R-:W-:Y:S03]  /*c680*/  HMMA.16816.F32.BF16 R44, R28, R36, R44 ;  /* 0x000000241c2c723c */ /* 0x008fe6000004182c */
[----:B------:R1:W-:Y:S05]  /*c690*/  MUFU.TANH R94, R35 ;  /* 0x00000023005e7308 */ /* 0x0003ea0000002400 */
[C---:B------:R-:W-:Y:S03]  /*c6a0*/  HMMA.16816.F32.BF16 R16, R68.reuse, R24, R16 ;  /* 0x000000184410723c */ /* 0x040fe60000041810 */
[----:B------:R-:W-:Y:S05]  /*c6b0*/  MUFU.TANH R95, R80 ;  /* 0x00000050005f7308 */ /* 0x000fea0000002400 */
[----:B------:R-:W-:Y:S01]  /*c6c0*/  HMMA.16816.F32.BF16 R8, R68, R26, R8 ;  /* 0x0000001a4408723c */ /* 0x000fe20000041808 */
[----:B------:R-:W3:Y:S02]  /*c6d0*/  LDSM.16.M88.4 R24, [R106+0x4800] ;  /* 0x004800006a18783b */ /* 0x000ee40000000200 */
[----:B------:R-:W-:Y:S01]  /*c6e0*/  MUFU.TANH R96, R81 ;  /* 0x0000005100607308 */ /* 0x000fe20000002400 */
[-C--:B------:R-:W-:Y:S01]  /*c6f0*/  FMUL.FTZ R44, R44, R6.reuse ;  /* 0x000000062c2c7220 */ /* 0x080fe20000410000 */
[-C--:B------:R-:W-:Y:S01]  /*c700*/  FMUL.FTZ R142, R45, R6.reuse ;  /* 0x000000062d8e7220 */ /* 0x080fe20000410000 */
[-C--:B------:R-:W-:Y:S01]  /*c710*/  FMUL.FTZ R192, R46, R6.reuse ;  /* 0x000000062ec07220 */ /* 0x080fe20000410000 */
[-C--:B------:R-:W-:Y:S01]  /*c720*/  FMUL.FTZ R140, R47, R6.reuse ;  /* 0x000000062f8c7220 */ /* 0x080fe20000410000 */
[C---:B-1----:R-:W-:Y:S03]  /*c730*/  HMMA.16816.F32.BF16 R32, R72.reuse, R52, RZ ;  /* 0x000000344820723c */ /* 0x042fe600000418ff */
[----:B------:R1:W-:Y:S05]  /*c740*/  MUFU.TANH R186, R44 ;  /* 0x0000002c00ba7308 */ /* 0x0003ea0000002400 */
[----:B------:R-:W-:Y:S03]  /*c750*/  HMMA.16816.F32.BF16 R52, R72, R54, RZ ;  /* 0x000000364834723c */ /* 0x000fe600000418ff */
[----:B------:R-:W-:Y:S05]  /*c760*/  MUFU.TANH R97, R82 ;  /* 0x0000005200617308 */ /* 0x000fea0000002400 */
[----:B------:R-:W-:Y:S03]  /*c770*/  HMMA.16816.F32.BF16 R16, R40, R56, R16 ;  /* 0x000000382810723c */ /* 0x000fe60000041810 */
[----:B------:R4:W-:Y:S01]  /*c780*/  MUFU.TANH R98, R83 ;  /* 0x0000005300627308 */ /* 0x0009e20000002400 */
[----:B-1----:R-:W1:Y:S04]  /*c790*/  LDSM.16.M88.4 R44, [R104+0x4800] ;  /* 0x00480000682c783b */ /* 0x002e680000000200 */
[----:B------:R-:W-:Y:S01]  /*c7a0*/  HMMA.16816.F32.BF16 R76, R28, R38, R76 ;  /* 0x000000261c4c723c */ /* 0x000fe2000004184c */
[----:B------:R-:W2:Y:S02]  /*c7b0*/  LDSM.16.M88.4 R36, [R0+UR6+0x5000] ;  /* 0x005000060024783b */ /* 0x000ea40008000200 */
[----:B------:R-:W-:Y:S05]  /*c7c0*/  MUFU.TANH R88, R88 ;  /* 0x0000005800587308 */ /* 0x000fea0000002400 */
[----:B------:R-:W-:Y:S03]  /*c7d0*/  HMMA.16816.F32.BF16 R8, R40, R58, R8 ;  /* 0x0000003a2808723c */ /* 0x000fe60000041808 */
[----:B------:R-:W2:Y:S01]  /*c7e0*/  MUFU.TANH R90, R90 ;  /* 0x0000005a005a7308 */ /* 0x000ea20000002400 */
[----:B----4-:R-:W-:Y:S04]  /*c7f0*/  LDSM.16.M88.4 R80, [R106+0x5000] ;  /* 0x005000006a50783b */ /* 0x010fe80000000200 */
[C---:B---3--:R-:W-:Y:S03]  /*c800*/  HMMA.16816.F32.BF16 R32, R68.reuse, R24, R32 ;  /* 0x000000184420723c */ /* 0x048fe60000041820 */
[----:B------:R-:W-:Y:S01]  /*c810*/  MUFU.TANH R84, R84 ;  /* 0x0000005400547308 */ /* 0x000fe20000002400 */
[-C--:B------:R-:W-:Y:S01]  /*c820*/  FMUL.FTZ R78, R78, R6.reuse ;  /* 0x000000064e4e7220 */ /* 0x080fe20000410000 */
[-C--:B------:R-:W-:Y:S01]  /*c830*/  FMUL.FTZ R76, R76, R6.reuse ;  /* 0x000000064c4c7220 */ /* 0x080fe20000410000 */
[-C--:B------:R-:W-:Y:S01]  /*c840*/  FMUL.FTZ R77, R77, R6.reuse ;  /* 0x000000064d4d7220 */ /* 0x080fe20000410000 */
[-C--:B------:R-:W-:Y:S01]  /*c850*/  FMUL.FTZ R79, R79, R6.reuse ;  /* 0x000000064f4f7220 */ /* 0x080fe20000410000 */
[----:B------:R-:W-:Y:S01]  /*c860*/  HMMA.16816.F32.BF16 R52, R68, R26, R52 ;  /* 0x0000001a4434723c */ /* 0x000fe20000041834 */
[----:B------:R-:W3:Y:S02]  /*c870*/  LDSM.16.M88.4 R24, [R102+0x4800] ;  /* 0x004800006618783b */ /* 0x000ee40000000200 */
[----:B------:R-:W-:Y:S05]  /*c880*/  MUFU.TANH R190, R78 ;  /* 0x0000004e00be7308 */ /* 0x000fea0000002400 */
[----:B------:R-:W-:Y:S03]  /*c890*/  HMMA.16816.F32.BF16 R16, R28, R20, R16 ;  /* 0x000000141c10723c */ /* 0x000fe60000041810 */
[----:B------:R-:W4:Y:S05]  /*c8a0*/  MUFU.TANH R86, R86 ;  /* 0x0000005600567308 */ /* 0x000f2a0000002400 */
[----:B-1----:R-:W-:Y:S03]  /*c8b0*/  HMMA.16816.F32.BF16 R32, R40, R44, R32 ;  /* 0x0000002c2820723c */ /* 0x002fe60000041820 */
[----:B------:R-:W1:Y:S05]  /*c8c0*/  MUFU.TANH R66, R66 ;  /* 0x0000004200427308 */ /* 0x000e6a0000002400 */
[----:B------:R-:W-:Y:S01]  /*c8d0*/  HMMA.16816.F32.BF16 R8, R28, R22, R8 ;  /* 0x000000161c08723c */ /* 0x000fe20000041808 */
[----:B------:R-:W-:Y:S02]  /*c8e0*/  LDSM.16.M88.4 R20, [R104+0x5000] ;  /* 0x005000006814783b */ /* 0x000fe40000000200 */
[----:B------:R-:W1:Y:S01]  /*c8f0*/  MUFU.TANH R89, R89 ;  /* 0x0000005900597308 */ /* 0x000e620000002400 */
[-C--:B------:R-:W-:Y:S01]  /*c900*/  FMUL.FTZ R152, R16, R6.reuse ;  /* 0x0000000610987220 */ /* 0x080fe20000410000 */
[-C--:B------:R-:W-:Y:S01]  /*c910*/  FMUL.FTZ R150, R17, R6.reuse ;  /* 0x0000000611967220 */ /* 0x080fe20000410000 */
[-C--:B------:R-:W-:Y:S01]  /*c920*/  FMUL.FTZ R158, R18, R6.reuse ;  /* 0x00000006129e7220 */ /* 0x080fe20000410000 */
[----:B------:R-:W-:-:S02]  /*c930*/  FMUL.FTZ R156, R19, R6 ;  /* 0x00000006139c7220 */ /* 0x000fc40000410000 */
[----:B------:R-:W4:Y:S01]  /*c940*/  LDSM.16.M88.4 R16, [R0+UR6+0x5800] ;  /* 0x005800060010783b */ /* 0x000f220008000200 */
[----:B--2---:R-:W-:Y:S01]  /*c950*/  HMMA.16816.F32.BF16 R56, R72, R36, RZ ;  /* 0x000000244838723c */ /* 0x004fe200000418ff */
[----:B------:R-:W-:Y:S07]  /*c960*/  MUFU.TANH R138, R76 ;  /* 0x0000004c008a7308 */ /* 0x000fee0000002400 */
[----:B---3--:R-:W-:Y:S01]  /*c970*/  HMMA.16816.F32.BF16 R32, R28, R24, R32 ;  /* 0x000000181c20723c */ /* 0x008fe20000041820 */
[----:B------:R-:W2:Y:S01]  /*c980*/  MUFU.TANH R192, R192 ;  /* 0x000000c000c07308 */ /* 0x000ea20000002400 */
[-C--:B------:R-:W-:Y:S01]  /*c990*/  FMUL.FTZ R148, R8, R6.reuse ;  /* 0x0000000608947220 */ /* 0x080fe20000410000 */
[-C--:B------:R-:W-:Y:S01]  /*c9a0*/  FMUL.FTZ R144, R9, R6.reuse ;  /* 0x0000000609907220 */ /* 0x080fe20000410000 */
[-C--:B------:R-:W-:Y:S01]  /*c9b0*/  FMUL.FTZ R154, R10, R6.reuse ;  /* 0x000000060a9a7220 */ /* 0x080fe20000410000 */
[----:B------:R-:W-:-:S02]  /*c9c0*/  FMUL.FTZ R146, R11, R6 ;  /* 0x000000060b927220 */ /* 0x000fc40000410000 */
[----:B------:R-:W-:Y:S01]  /*c9d0*/  LDSM.16.M88.4 R8, [R102+0x5000] ;  /* 0x005000006608783b */ /* 0x000fe20000000200 */
[----:B------:R-:W-:Y:S01]  /*c9e0*/  HMMA.16816.F32.BF16 R52, R40, R46, R52 ;  /* 0x0000002e2834723c */ /* 0x000fe20000041834 */
[----:B------:R-:W-:Y:S07]  /*c9f0*/  MUFU.TANH R150, R150 ;  /* 0x0000009600967308 */ /* 0x000fee0000002400 */
[----:B------:R-:W-:Y:S01]  /*ca00*/  HMMA.16816.F32.BF16 R36, R72, R38, RZ ;  /* 0x000000264824723c */ /* 0x000fe200000418ff */
[----:B------:R-:W3:Y:S02]  /*ca10*/  MUFU.TANH R156, R156 ;  /* 0x0000009c009c7308 */ /* 0x000ee40000002400 */
[-C--:B------:R-:W-:Y:S01]  /*ca20*/  FMUL.FTZ R32, R32, R6.reuse ;  /* 0x0000000620207220 */ /* 0x080fe20000410000 */
[-C--:B------:R-:W-:Y:S01]  /*ca30*/  FMUL.FTZ R126, R33, R6.reuse ;  /* 0x00000006217e7220 */ /* 0x080fe20000410000 */
[-C--:B------:R-:W-:Y:S01]  /*ca40*/  FMUL.FTZ R134, R34, R6.reuse ;  /* 0x0000000622867220 */ /* 0x080fe20000410000 */
[----:B------:R-:W-:-:S02]  /*ca50*/  FMUL.FTZ R132, R35, R6 ;  /* 0x0000000623847220 */ /* 0x000fc40000410000 */
[----:B------:R-:W-:Y:S01]  /*ca60*/  HMMA.16816.F32.BF16 R56, R68, R80, R56 ;  /* 0x000000504438723c */ /* 0x000fe20000041838 */
[----:B------:R1:W-:Y:S07]  /*ca70*/  MUFU.TANH R128, R32 ;  /* 0x0000002000807308 */ /* 0x0003ee0000002400 */
[----:B------:R-:W-:Y:S01]  /*ca80*/  HMMA.16816.F32.BF16 R52, R28, R26, R52 ;  /* 0x0000001a1c34723c */ /* 0x000fe20000041834 */
[----:B------:R-:W-:Y:S07]  /*ca90*/  MUFU.TANH R142, R142 ;  /* 0x0000008e008e7308 */ /* 0x000fee0000002400 */
[C---:B----4-:R-:W-:Y:S01]  /*caa0*/  HMMA.16816.F32.BF16 R24, R72.reuse, R16, RZ ;  /* 0x000000104818723c */ /* 0x050fe200000418ff */
[----:B------:R-:W4:Y:S01]  /*cab0*/  MUFU.TANH R140, R140 ;  /* 0x0000008c008c7308 */ /* 0x000f220000002400 */
[----:B-1----:R-:W1:Y:S06]  /*cac0*/  LDSM.16.M88.4 R32, [R106+0x5800] ;  /* 0x005800006a20783b */ /* 0x002e6c0000000200 */
[----:B------:R-:W-:Y:S01]  /*cad0*/  HMMA.16816.F32.BF16 R16, R72, R18, RZ ;  /* 0x000000124810723c */ /* 0x000fe200000418ff */
[----:B------:R-:W-:Y:S01]  /*cae0*/  IMAD.IADD R73, R179, 0x1, R60 ;  /* 0x00000001b3497824 */ /* 0x000fe200078e023c */
[----:B------:R-:W-:Y:S01]  /*caf0*/  MUFU.TANH R152, R152 ;  /* 0x0000009800987308 */ /* 0x000fe20000002400 */
[-C--:B------:R-:W-:Y:S01]  /*cb00*/  FMUL.FTZ R52, R52, R6.reuse ;  /* 0x0000000634347220 */ /* 0x080fe20000410000 */
[----:B------:R-:W-:Y:S01]  /*cb10*/  FMUL.FTZ R118, R53, R6 ;  /* 0x0000000635767220 */ /* 0x000fe20000410000 */
[C---:B------:R-:W-:Y:S01]  /*cb20*/  VIADD R47, R73.reuse, 0x1 ;  /* 0x00000001492f7836 */ /* 0x040fe20000000000 */
[CC--:B------:R-:W-:Y:S01]  /*cb30*/  ISETP.GE.AND P1, PT, R73.reuse, R64.reuse, PT ;  /* 0x000000404900720c */ /* 0x0c0fe20003f26270 */
[C---:B------:R-:W-:Y:S01]  /*cb40*/  VIADD R45, R73.reuse, 0x8 ;  /* 0x00000008492d7836 */ /* 0x040fe20000000000 */
[----:B------:R-:W-:Y:S01]  /*cb50*/  HMMA.16816.F32.BF16 R36, R68, R82, R36 ;  /* 0x000000524424723c */ /* 0x000fe20000041824 */
[----:B------:R-:W-:Y:S01]  /*cb60*/  VIADD R53, R73, 0x10 ;  /* 0x0000001049357836 */ /* 0x000fe20000000000 */
[-C--:B------:R-:W-:Y:S01]  /*cb70*/  ISETP.GE.AND P0, PT, R47, R64.reuse, PT ;  /* 0x000000402f00720c */ /* 0x080fe20003f06270 */
[----:B------:R2:W-:Y:S01]  /*cb80*/  MUFU.TANH R120, R52 ;  /* 0x0000003400787308 */ /* 0x0005e20000002400 */
[----:B------:R-:W-:Y:S01]  /*cb90*/  ISETP.GE.AND P3, PT, R45, R64, PT ;  /* 0x000000402d00720c */ /* 0x000fe20003f66270 */
[----:B------:R-:W-:Y:S01]  /*cba0*/  FMUL.FTZ R130, R54, R6 ;  /* 0x0000000636827220 */ /* 0x000fe20000410000 */
[----:B------:R-:W3:Y:S01]  /*cbb0*/  LDSM.16.M88.4 R44, [R104+0x5800] ;  /* 0x00580000682c783b */ /* 0x000ee20000000200 */
[----:B------:R-:W-:Y:S01]  /*cbc0*/  FSEL R78, R15, -INF , !P1 ;  /* 0xff8000000f4e7808 */ /* 0x000fe20004800000 */
[----:B------:R-:W-:Y:S01]  /*cbd0*/  HMMA.16816.F32.BF16 R56, R40, R20, R56 ;  /* 0x000000142838723c */ /* 0x000fe20000041838 */
[----:B------:R-:W-:Y:S01]  /*cbe0*/  VIADD R21, R73, 0x9 ;  /* 0x0000000949157836 */ /* 0x000fe20000000000 */
[-C--:B------:R-:W-:Y:S01]  /*cbf0*/  ISETP.GE.AND P6, PT, R53, R64.reuse, PT ;  /* 0x000000403500720c */ /* 0x080fe20003fc6270 */
[----:B------:R-:W-:Y:S01]  /*cc00*/  VIADD R15, R73, 0x21 ;  /* 0x00000021490f7836 */ /* 0x000fe20000000000 */
[----:B------:R-:W-:Y:S01]  /*cc10*/  FSEL R76, R14, -INF , !P0 ;  /* 0xff8000000e4c7808 */ /* 0x000fe20004000000 */
[----:B------:R-:W4:Y:S01]  /*cc20*/  MUFU.TANH R158, R158 ;  /* 0x0000009e009e7308 */ /* 0x000f220000002400 */
[----:B------:R-:W-:Y:S01]  /*cc30*/  ISETP.GE.AND P4, PT, R21, R64, PT ;  /* 0x000000401500720c */ /* 0x000fe20003f86270 */
[----:B------:R-:W-:Y:S01]  /*cc40*/  VIADD R21, R73, 0x11 ;  /* 0x0000001149157836 */ /* 0x000fe20000000000 */
[----:B------:R-:W-:Y:S01]  /*cc50*/  FSEL R14, R85, -INF , !P6 ;  /* 0xff800000550e7808 */ /* 0x000fe20007000000 */
[----:B------:R-:W-:Y:S01]  /*cc60*/  FMUL.FTZ R55, R55, R6 ;  /* 0x0000000637377220 */ /* 0x000fe20000410000 */
[----:B------:R-:W-:-:S02]  /*cc70*/  FSEL R48, R48, -INF , !P0 ;  /* 0xff80000030307808 */ /* 0x000fc40004000000 */
[-C--:B------:R-:W-:Y:S01]  /*cc80*/  ISETP.GE.AND P2, PT, R21, R64.reuse, PT ;  /* 0x000000401500720c */ /* 0x080fe20003f46270 */
[----:B------:R-:W-:Y:S01]  /*cc90*/  VIADD R21, R73, 0x19 ;  /* 0x0000001949157836 */ /* 0x000fe20000000000 */
[----:B------:R-:W-:Y:S01]  /*cca0*/  HMMA.16816.F32.BF16 R36, R40, R22, R36 ;  /* 0x000000162824723c */ /* 0x000fe20000041824 */
[----:B--2---:R-:W-:Y:S01]  /*ccb0*/  FSEL R52, R7, -INF , !P1 ;  /* 0xff80000007347808 */ /* 0x004fe20004800000 */
[----:B------:R-:W-:Y:S01]  /*ccc0*/  VIADD R7, R73, 0x20 ;  /* 0x0000002049077836 */ /* 0x000fe20000000000 */
[-C--:B------:R-:W-:Y:S01]  /*ccd0*/  ISETP.GE.AND P1, PT, R15, R64.reuse, PT ;  /* 0x000000400f00720c */ /* 0x080fe20003f26270 */
[----:B------:R-:W-:Y:S01]  /*cce0*/  VIADD R15, R73, 0x38 ;  /* 0x00000038490f7836 */ /* 0x000fe20000000000 */
[----:B------:R-:W-:Y:S01]  /*ccf0*/  ISETP.GE.AND P5, PT, R21, R64, PT ;  /* 0x000000401500720c */ /* 0x000fe20003fa6270 */
[----:B------:R-:W-:Y:S01]  /*cd00*/  MUFU.TANH R126, R126 ;  /* 0x0000007e007e7308 */ /* 0x000fe20000002400 */
[----:B------:R-:W2:Y:S01]  /*cd10*/  LDSM.16.M88.4 R20, [R102+0x5800] ;  /* 0x005800006614783b */ /* 0x000ea20000000200 */
[----:B-1----:R-:W-:Y:S01]  /*cd20*/  HMMA.16816.F32.BF16 R24, R68, R32, R24 ;  /* 0x000000204418723c */ /* 0x002fe20000041818 */
[----:B------:R-:W-:Y:S01]  /*cd30*/  P2R R0, PR, RZ, 0x4 ;  /* 0x00000004ff007803 */ /* 0x000fe20000000000 */
[----:B------:R-:W-:-:S04]  /*cd40*/  DEPBAR.LE SB0, 0x0 ;  /* 0x000080000000791a */ /* 0x000fc80000000000 */
[-C--:B------:R-:W-:Y:S01]  /*cd50*/  ISETP.GE.AND P2, PT, R7, R64.reuse, PT ;  /* 0x000000400700720c */ /* 0x080fe20003f46270 */
[----:B------:R-:W1:Y:S01]  /*cd60*/  MUFU.TANH R132, R132 ;  /* 0x0000008400847308 */ /* 0x000e620000002400 */
[----:B------:R-:W-:Y:S01]  /*cd70*/  HMMA.16816.F32.BF16 R16, R68, R34, R16 ;  /* 0x000000224410723c */ /* 0x000fe20000041810 */
[----:B------:R-:W-:Y:S02]  /*cd80*/  FSEL R65, R65, -INF , !P3 ;  /* 0xff80000041417808 */ /* 0x000fe40005800000 */
[----:B------:R-:W-:Y:S02]  /*cd90*/  FSEL R7, R50, -INF , !P3 ;  /* 0xff80000032077808 */ /* 0x000fe40005800000 */
[----:B------:R-:W-:Y:S02]  /*cda0*/  ISETP.NE.AND P3, PT, R0, RZ, PT ;  /* 0x000000ff0000720c */ /* 0x000fe40003f65270 */
[----:B------:R-:W-:Y:S01]  /*cdb0*/  FSEL R80, R90, -INF , !P5 ;  /* 0xff8000005a507808 */ /* 0x000fe20006800000 */
        /* <DEDUP_REMOVED lines=8> */
[----:B---3--:R-:W-:Y:S01]  /*ce40*/  HMMA.16816.F32.BF16 R24, R40, R44, R24 ;  /* 0x0000002c2818723c */ /* 0x008fe20000041818 */
[----:B------:R-:W-:-:S02]  /*ce50*/  FSEL R72, R84, -INF , !P3 ;  /* 0xff80000054487808 */ /* 0x000fc40005800000 */
[-C--:B------:R-:W-:Y:S01]  /*ce60*/  ISETP.GE.AND P5, PT, R15, R64.reuse, PT ;  /* 0x000000400f00720c */ /* 0x080fe20003fa6270 */
[----:B------:R-:W-:Y:S01]  /*ce70*/  VIADD R15, R73, 0x40 ;  /* 0x00000040490f7836 */ /* 0x000fe20000000000 */
[----:B------:R-:W-:Y:S01]  /*ce80*/  FSEL R166, R66, -INF , !P4 ;  /* 0xff80000042a67808 */ /* 0x000fe20006000000 */
[----:B------:R-:W-:Y:S01]  /*ce90*/  MUFU.TANH R136, R79 ;  /* 0x0000004f00887308 */ /* 0x000fe20000002400 */
[----:B------:R-:W-:Y:S01]  /*cea0*/  FSEL R164, R51, -INF , !P4 ;  /* 0xff80000033a47808 */ /* 0x000fe20006000000 */
[----:B------:R-:W-:Y:S01]  /*ceb0*/  HMMA.16816.F32.BF16 R16, R40, R46, R16 ;  /* 0x0000002e2810723c */ /* 0x000fe20000041810 */
[----:B------:R-:W-:Y:S01]  /*cec0*/  ISETP.GE.AND P3, PT, R9, R64, PT ;  /* 0x000000400900720c */ /* 0x000fe20003f66270 */
[----:B------:R-:W-:Y:S02]  /*ced0*/  VIADD R9, R73, 0x31 ;  /* 0x0000003149097836 */ /* 0x000fe40000000000 */
[-C--:B------:R-:W-:Y:S01]  /*cee0*/  FMUL.FTZ R57, R57, R6.reuse ;  /* 0x0000000639397220 */ /* 0x080fe20000410000 */
[-C--:B------:R-:W-:Y:S01]  /*cef0*/  FMUL.FTZ R59, R59, R6.reuse ;  /* 0x000000063b3b7220 */ /* 0x080fe20000410000 */
[----:B------:R-:W-:Y:S01]  /*cf00*/  FSEL R74, R87, -INF , !P3 ;  /* 0xff800000574a7808 */ /* 0x000fe20005800000 */
[----:B------:R-:W-:Y:S01]  /*cf10*/  MUFU.TANH R130, R130 ;  /* 0x0000008200827308 */ /* 0x000fe20000002400 */
[----:B------:R-:W-:Y:S01]  /*cf20*/  FSEL R198, R93, -INF , !P2 ;  /* 0xff8000005dc67808 */ /* 0x000fe20005000000 */
[C---:B------:R-:W-:Y:S01]  /*cf30*/  HMMA.16816.F32.BF16 R36, R28.reuse, R10, R36 ;  /* 0x0000000a1c24723c */ /* 0x040fe20000041824 */
[----:B------:R-:W-:Y:S01]  /*cf40*/  VIADD R11, R73, 0x28 ;  /* 0x00000028490b7836 */ /* 0x000fe20000000000 */
[----:B------:R-:W-:Y:S01]  /*cf50*/  FSEL R10, R89, -INF , !P3 ;  /* 0xff800000590a7808 */ /* 0x000fe20005800000 */
[----:B------:R-:W-:Y:S01]  /*cf60*/  FMUL.FTZ R54, R56, R6 ;  /* 0x0000000638367220 */ /* 0x000fe20000410000 */
[-C--:B------:R-:W-:Y:S01]  /*cf70*/  ISETP.GE.AND P3, PT, R15, R64.reuse, PT ;  /* 0x000000400f00720c */ /* 0x080fe20003f66270 */
[----:B------:R-:W-:Y:S01]  /*cf80*/  VIADD R15, R73, 0x41 ;  /* 0x00000041490f7836 */ /* 0x000fe20000000000 */
[----:B------:R-:W-:Y:S01]  /*cf90*/  ISETP.GE.AND P0, PT, R11, R64, PT ;  /* 0x000000400b00720c */ /* 0x000fe20003f06270 */
[----:B------:R-:W-:Y:S01]  /*cfa0*/  VIADD R11, R73, 0x29 ;  /* 0x00000029490b7836 */ /* 0x000fe20000000000 */
[----:B--2---:R-:W-:Y:S01]  /*cfb0*/  HMMA.16816.F32.BF16 R24, R28, R20, R24 ;  /* 0x000000141c18723c */ /* 0x004fe20000041818 */
[----:B------:R-:W-:Y:S01]  /*cfc0*/  MUFU.TANH R60, R57 ;  /* 0x00000039003c7308 */ /* 0x000fe20000002400 */
[----:B------:R-:W-:Y:S01]  /*cfd0*/  FSEL R202, R97, -INF , !P0 ;  /* 0xff80000061ca7808 */ /* 0x000fe20004000000 */
[----:B------:R-:W-:Y:S01]  /*cfe0*/  FMUL.FTZ R58, R58, R6 ;  /* 0x000000063a3a7220 */ /* 0x000fe20000410000 */
[----:B------:R-:W-:Y:S01]  /*cff0*/  ISETP.GE.AND P4, PT, R11, R64, PT ;  /* 0x000000400b00720c */ /* 0x000fe20003f86270 */
[----:B------:R-:W-:Y:S01]  /*d000*/  VIADD R11, R73, 0x30 ;  /* 0x00000030490b7836 */ /* 0x000fe20000000000 */
[----:B------:R-:W-:-:S02]  /*d010*/  FSEL R114, R95, -INF , !P0 ;  /* 0xff8000005f727808 */ /* 0x000fc40004000000 */
[----:B------:R-:W-:Y:S01]  /*d020*/  HMMA.16816.F32.BF16 R20, R28, R22, R16 ;  /* 0x000000161c14723c */ /* 0x000fe20000041810 */
[----:B------:R-:W2:Y:S01]  /*d030*/  MUFU.TANH R108, R59 ;  /* 0x0000003b006c7308 */ /* 0x000ea20000002400 */
[----:B------:R-:W-:Y:S01]  /*d040*/  ISETP.GE.AND P0, PT, R11, R64, PT ;  /* 0x000000400b00720c */ /* 0x000fe20003f06270 */
[----:B------:R-:W-:Y:S01]  /*d050*/  VIADD R11, R73, 0x49 ;  /* 0x00000049490b7836 */ /* 0x000fe20000000000 */
[----:B------:R-:W-:Y:S01]  /*d060*/  FSEL R112, R91, -INF , !P2 ;  /* 0xff8000005b707808 */ /* 0x000fe20005000000 */
[----:B------:R-:W-:Y:S01]  /*d070*/  VIADD R19, R73, 0x60 ;  /* 0x0000006049137836 */ /* 0x000fe20000000000 */
[----:B------:R-:W-:Y:S01]  /*d080*/  FSEL R194, R98, -INF , !P4 ;  /* 0xff80000062c27808 */ /* 0x000fe20006000000 */
[----:B------:R-:W-:Y:S01]  /*d090*/  FMUL.FTZ R36, R36, R6 ;  /* 0x0000000624247220 */ /* 0x000fe20000410000 */
[----:B------:R-:W-:Y:S01]  /*d0a0*/  FSEL R196, R96, -INF , !P4 ;  /* 0xff80000060c47808 */ /* 0x000fe20006000000 */
[----:B------:R-:W-:Y:S01]  /*d0b0*/  MUFU.TANH R148, R148 ;  /* 0x0000009400947308 */ /* 0x000fe20000002400 */
[----:B------:R-:W-:Y:S01]  /*d0c0*/  ISETP.GE.AND P2, PT, R15, R64, PT ;  /* 0x000000400f00720c */ /* 0x000fe20003f46270 */
[----:B------:R-:W-:Y:S01]  /*d0d0*/  FMUL.FTZ R0, R39, R6 ;  /* 0x0000000627007220 */ /* 0x000fe20000410000 */
[----:B------:R-:W-:Y:S01]  /*d0e0*/  ISETP.GE.AND P4, PT, R9, R64, PT ;  /* 0x000000400900720c */ /* 0x000fe20003f86270 */
[----:B------:R-:W-:Y:S01]  /*d0f0*/  VIADD R9, R73, 0x50 ;  /* 0x0000005049097836 */ /* 0x000fe20000000000 */
[----:B------:R-:W-:Y:S01]  /*d100*/  FSEL R192, R192, -INF , !P0 ;  /* 0xff800000c0c07808 */ /* 0x000fe20004000000 */
[----:B------:R-:W-:Y:S01]  /*d110*/  FMUL.FTZ R24, R24, R6 ;  /* 0x0000000618187220 */ /* 0x000fe20000410000 */
[----:B------:R-:W-:Y:S01]  /*d120*/  FSEL R186, R186, -INF , !P0 ;  /* 0xff800000baba7808 */ /* 0x000fe20004000000 */
[----:B------:R-:W-:Y:S01]  /*d130*/  MUFU.TANH R144, R144 ;  /* 0x0000009000907308 */ /* 0x000fe20000002400 */
[----:B------:R-:W-:Y:S01]  /*d140*/  ISETP.GE.AND P0, PT, R11, R64, PT ;  /* 0x000000400b00720c */ /* 0x000fe20003f06270 */
[----:B------:R-:W-:Y:S01]  /*d150*/  VIADD R11, R73, 0x51 ;  /* 0x00000051490b7836 */ /* 0x000fe20000000000 */
[----:B------:R-:W-:Y:S01]  /*d160*/  FSEL R156, R156, -INF , !P2 ;  /* 0xff8000009c9c7808 */ /* 0x000fe20005000000 */
[-C--:B------:R-:W-:Y:S01]  /*d170*/  FMUL.FTZ R26, R26, R6.reuse ;  /* 0x000000061a1a7220 */ /* 0x080fe20000410000 */
[----:B------:R-:W-:Y:S01]  /*d180*/  FSEL R150, R150, -INF , !P2 ;  /* 0xff80000096967808 */ /* 0x000fe20005000000 */
[-C--:B------:R-:W-:Y:S01]  /*d190*/  FMUL.FTZ R37, R37, R6.reuse ;  /* 0x0000000625257220 */ /* 0x080fe20000410000 */
[----:B----4-:R-:W-:Y:S01]  /*d1a0*/  FSEL R140, R140, -INF , !P4 ;  /* 0xff8000008c8c7808 */ /* 0x010fe20006000000 */
[----:B------:R-:W3:Y:S01]  /*d1b0*/  MUFU.TANH R154, R154 ;  /* 0x0000009a009a7308 */ /* 0x000ee20000002400 */
[----:B------:R-:W-:Y:S01]  /*d1c0*/  FSEL R142, R142, -INF , !P4 ;  /* 0xff8000008e8e7808 */ /* 0x000fe20006000000 */
[----:B------:R-:W-:Y:S01]  /*d1d0*/  FMUL.FTZ R38, R38, R6 ;  /* 0x0000000626267220 */ /* 0x000fe20000410000 */
[-C--:B------:R-:W-:Y:S01]  /*d1e0*/  ISETP.GE.AND P2, PT, R19, R64.reuse, PT ;  /* 0x000000401300720c */ /* 0x080fe20003f46270 */
[----:B------:R-:W-:Y:S01]  /*d1f0*/  VIADD R19, R73, 0x61 ;  /* 0x0000006149137836 */ /* 0x000fe20000000000 */
[----:B------:R-:W-:Y:S01]  /*d200*/  ISETP.GE.AND P4, PT, R9, R64, PT ;  /* 0x000000400900720c */ /* 0x000fe20003f86270 */
[-C--:B------:R-:W-:Y:S01]  /*d210*/  FMUL.FTZ R9, R25, R6.reuse ;  /* 0x0000000619097220 */ /* 0x080fe20000410000 */
[----:B------:R-:W-:Y:S01]  /*d220*/  FSEL R158, R158, -INF , !P3 ;  /* 0xff8000009e9e7808 */ /* 0x000fe20005800000 */
[----:B------:R-:W4:Y:S01]  /*d230*/  MUFU.TANH R146, R146 ;  /* 0x0000009200927308 */ /* 0x000f220000002400 */
[----:B------:R-:W-:Y:S01]  /*d240*/  FSEL R152, R152, -INF , !P3 ;  /* 0xff80000098987808 */ /* 0x000fe20005800000 */
[----:B------:R-:W-:Y:S01]  /*d250*/  FMUL.FTZ R27, R27, R6 ;  /* 0x000000061b1b7220 */ /* 0x000fe20000410000 */
[----:B------:R-:W-:Y:S01]  /*d260*/  ISETP.GE.AND P3, PT, R11, R64, PT ;  /* 0x000000400b00720c */ /* 0x000fe20003f66270 */
[----:B------:R-:W-:Y:S01]  /*d270*/  FMUL.FTZ R20, R20, R6 ;  /* 0x0000000614147220 */ /* 0x000fe20000410000 */
[----:B------:R-:W-:-:S02]  /*d280*/  VIADD R11, R73, 0x70 ;  /* 0x00000070490b7836 */ /* 0x000fc40000000000 */
[-C--:B------:R-:W-:Y:S01]  /*d290*/  FMUL.FTZ R22, R22, R6.reuse ;  /* 0x0000000616167220 */ /* 0x080fe20000410000 */
[-C--:B------:R-:W-:Y:S01]  /*d2a0*/  FMUL.FTZ R23, R23, R6.reuse ;  /* 0x0000000617177220 */ /* 0x080fe20000410000 */
[----:B------:R-:W4:Y:S01]  /*d2b0*/  MUFU.TANH R134, R134 ;  /* 0x0000008600867308 */ /* 0x000f220000002400 */
[----:B------:R-:W-:Y:S01]  /*d2c0*/  FMUL.FTZ R21, R21, R6 ;  /* 0x0000000615157220 */ /* 0x000fe20000410000 */
[----:B------:R-:W-:Y:S01]  /*d2d0*/  FSEL R190, R190, -INF , !P6 ;  /* 0xff800000bebe7808 */ /* 0x000fe20007000000 */
[C---:B------:R-:W-:Y:S01]  /*d2e0*/  VIADD R17, R73.reuse, 0x58 ;  /* 0x0000005849117836 */ /* 0x040fe20000000000 */
[----:B------:R-:W-:Y:S01]  /*d2f0*/  FSEL R138, R138, -INF , !P6 ;  /* 0xff8000008a8a7808 */ /* 0x000fe20007000000 */
[----:B------:R-:W-:Y:S01]  /*d300*/  VIADD R15, R73, 0x48 ;  /* 0x00000048490f7836 */ /* 0x000fe20000000000 */
[----:B------:R-:W-:Y:S01]  /*d310*/  ISETP.GE.AND P6, PT, R19, R64, PT ;  /* 0x000000401300720c */ /* 0x000fe20003fc6270 */
[----:B------:R-:W-:Y:S01]  /*d320*/  VIADD R19, R73, 0x68 ;  /* 0x0000006849137836 */ /* 0x000fe20000000000 */
[----:B------:R-:W-:Y:S01]  /*d330*/  MUFU.TANH R118, R118 ;  /* 0x0000007600767308 */ /* 0x000fe20000002400 */
[----:B-1----:R-:W-:-:S02]  /*d340*/  FSEL R132, R132, -INF , !P3 ;  /* 0xff80000084847808 */ /* 0x002fc40005800000 */
[----:B------:R-:W-:Y:S02]  /*d350*/  FSEL R126, R126, -INF , !P3 ;  /* 0xff8000007e7e7808 */ /* 0x000fe40005800000 */
[----:B------:R-:W-:Y:S02]  /*d360*/  P2R R16, PR, RZ, 0x4 ;  /* 0x00000004ff107803 */ /* 0x000fe40000000000 */
[-C--:B------:R-:W-:Y:S01]  /*d370*/  ISETP.GE.AND P3, PT, R11, R64.reuse, PT ;  /* 0x000000400b00720c */ /* 0x080fe20003f66270 */
[----:B------:R-:W1:Y:S01]  /*d380*/  MUFU.TANH R122, R55 ;  /* 0x00000037007a7308 */ /* 0x000e620000002400 */
[----:B------:R-:W-:Y:S01]  /*d390*/  FSEL R200, R94, -INF , !P1 ;  /* 0xff8000005ec87808 */ /* 0x000fe20004800000 */
[----:B------:R-:W-:Y:S01]  /*d3a0*/  VIADD R11, R73, 0x71 ;  /* 0x00000071490b7836 */ /* 0x000fe20000000000 */
[----:B------:R-:W-:Y:S02]  /*d3b0*/  FSEL R116, R92, -INF , !P1 ;  /* 0xff8000005c747808 */ /* 0x000fe40004800000 */
[----:B------:R-:W-:-:S02]  /*d3c0*/  ISETP.GE.AND P2, PT, R17, R64, PT ;  /* 0x000000401100720c */ /* 0x000fc40003f46270 */
[----:B--2---:R-:W-:Y:S01]  /*d3d0*/  FSEL R108, R108, -INF , !P6 ;  /* 0xff8000006c6c7808 */ /* 0x004fe20007000000 */
[----:B------:R-:W-:Y:S01]  /*d3e0*/  MUFU.TANH R54, R54 ;  /* 0x0000003600367308 */ /* 0x000fe20000002400 */
[----:B------:R-:W-:Y:S02]  /*d3f0*/  FSEL R60, R60, -INF , !P6 ;  /* 0xff8000003c3c7808 */ /* 0x000fe40007000000 */
[----:B------:R-:W-:Y:S01]  /*d400*/  ISETP.GE.AND P1, PT, R15, R64, PT ;  /* 0x000000400f00720c */ /* 0x000fe20003f26270 */
[----:B------:R-:W-:Y:S01]  /*d410*/  VIADD R15, R73, 0x59 ;  /* 0x00000059490f7836 */ /* 0x000fe20000000000 */
[----:B------:R-:W-:Y:S02]  /*d420*/  ISETP.GT.AND P6, PT, R181, R172, PT ;  /* 0x000000acb500720c */ /* 0x000fe40003fc4270 */
[----:B------:R-:W-:Y:S01]  /*d430*/  FSEL R136, R136, -INF , !P5 ;  /* 0xff80000088887808 */ /* 0x000fe20006800000 */
[----:B------:R-:W2:Y:S01]  /*d440*/  MUFU.TANH R110, R58 ;  /* 0x0000003a006e7308 */ /* 0x000ea20000002400 */
[----:B------:R-:W-:-:S02]  /*d450*/  FSEL R184, R184, -INF , !P5 ;  /* 0xff800000b8b87808 */ /* 0x000fc40006800000 */
[----:B------:R-:W-:Y:S02]  /*d460*/  FSEL R130, R130, -INF , !P2 ;  /* 0xff80000082827808 */ /* 0x000fe40005000000 */
[----:B------:R-:W-:Y:S02]  /*d470*/  FSEL R120, R120, -INF , !P2 ;  /* 0xff80000078787808 */ /* 0x000fe40005000000 */
[-C--:B------:R-:W-:Y:S01]  /*d480*/  ISETP.GE.AND P5, PT, R19, R64.reuse, PT ;  /* 0x000000401300720c */ /* 0x080fe20003fa6270 */
[----:B------:R-:W2:Y:S01]  /*d490*/  MUFU.TANH R58, R36 ;  /* 0x00000024003a7308 */ /* 0x000ea20000002400 */
[----:B------:R-:W-:Y:S01]  /*d4a0*/  ISETP.GE.AND P2, PT, R11, R64, PT ;  /* 0x000000400b00720c */ /* 0x000fe20003f46270 */
[C---:B------:R-:W-:Y:S01]  /*d4b0*/  VIADD R19, R73.reuse, 0x69 ;  /* 0x0000006949137836 */ /* 0x040fe20000000000 */
[----:B---3--:R-:W-:Y:S01]  /*d4c0*/  FSEL R154, R154, -INF , !P1 ;  /* 0xff8000009a9a7808 */ /* 0x008fe20004800000 */
[C---:B------:R-:W-:Y:S01]  /*d4d0*/  VIADD R11, R73.reuse, 0x78 ;  /* 0x00000078490b7836 */ /* 0x040fe20000000000 */
[----:B------:R-:W-:Y:S01]  /*d4e0*/  FSEL R148, R148, -INF , !P1 ;  /* 0xff80000094947808 */ /* 0x000fe20004800000 */
[----:B------:R-:W-:Y:S01]  /*d4f0*/  VIADD R73, R73, 0x79 ;  /* 0x0000007949497836 */ /* 0x000fe20000000000 */
[----:B----4-:R-:W-:Y:S01]  /*d500*/  FSEL R146, R146, -INF , !P0 ;  /* 0xff80000092927808 */ /* 0x010fe20004000000 */
[----:B------:R-:W-:Y:S01]  /*d510*/  MUFU.TANH R32, R24 ;  /* 0x0000001800207308 */ /* 0x000fe20000002400 */
[----:B------:R-:W-:-:S02]  /*d520*/  FSEL R144, R144, -INF , !P0 ;  /* 0xff80000090907808 */ /* 0x000fc40004000000 */
[----:B------:R-:W-:Y:S02]  /*d530*/  ISETP.NE.AND P0, PT, R16, RZ, PT ;  /* 0x000000ff1000720c */ /* 0x000fe40003f05270 */
[----:B------:R-:W-:Y:S02]  /*d540*/  ISETP.GE.AND P1, PT, R15, R64, PT ;  /* 0x000000400f00720c */ /* 0x000fe40003f26270 */
[----:B------:R-:W-:Y:S01]  /*d550*/  FSEL R134, R134, -INF , !P4 ;  /* 0xff80000086867808 */ /* 0x000fe20006000000 */
[----:B------:R-:W3:Y:S01]  /*d560*/  MUFU.TANH R36, R26 ;  /* 0x0000001a00247308 */ /* 0x000ee20000002400 */
[----:B------:R-:W-:Y:S02]  /*d570*/  FSEL R128, R128, -INF , !P4 ;  /* 0xff80000080807808 */ /* 0x000fe40006000000 */
[----:B-1----:R-:W-:Y:S02]  /*d580*/  FSEL R122, R122, -INF , !P1 ;  /* 0xff8000007a7a7808 */ /* 0x002fe40004800000 */
[----:B------:R-:W-:-:S02]  /*d590*/  FSEL R118, R118, -INF , !P1 ;  /* 0xff80000076767808 */ /* 0x000fc40004800000 */
[----:B--2---:R-:W-:Y:S01]  /*d5a0*/  FSEL R110, R110, -INF , !P0 ;  /* 0xff8000006e6e7808 */ /* 0x004fe20004000000 */
[----:B------:R-:W1:Y:S01]  /*d5b0*/  MUFU.TANH R56, R37 ;  /* 0x0000002500387308 */ /* 0x000e620000002400 */
[----:B------:R-:W-:Y:S02]  /*d5c0*/  FSEL R54, R54, -INF , !P0 ;  /* 0xff80000036367808 */ /* 0x000fe40004000000 */
[-C--:B------:R-:W-:Y:S02]  /*d5d0*/  ISETP.GE.AND P4, PT, R19, R64.reuse, PT ;  /* 0x000000401300720c */ /* 0x080fe40003f86270 */
[-C--:B------:R-:W-:Y:S02]  /*d5e0*/  ISETP.GE.AND P1, PT, R11, R64.reuse, PT ;  /* 0x000000400b00720c */ /* 0x080fe40003f26270 */
[----:B------:R-:W-:Y:S01]  /*d5f0*/  ISETP.GE.AND P0, PT, R73, R64, PT ;  /* 0x000000404900720c */ /* 0x000fe20003f06270 */
[----:B------:R-:W2:Y:S01]  /*d600*/  MUFU.TANH R66, R38 ;  /* 0x0000002600427308 */ /* 0x000ea20000002400 */
[----:B------:R-:W-:-:S02]  /*d610*/  FSEL R58, R58, -INF , !P5 ;  /* 0xff8000003a3a7808 */ /* 0x000fc40006800000 */
[----:B---3--:R-:W-:Y:S02]  /*d620*/  FSEL R36, R36, -INF , !P3 ;  /* 0xff80000024247808 */ /* 0x008fe40005800000 */
[----:B------:R-:W-:-:S03]  /*d630*/  FSEL R32, R32, -INF , !P3 ;  /* 0xff80000020207808 */ /* 0x000fc60005800000 */
        /* <DEDUP_REMOVED lines=31> */
.L_x_10073:
        /* <DEDUP_REMOVED lines=60> */
.L_x_10074:
[----:B------:R-:W-:Y:S05]  /*dbf0*/  BSYNC.RECONVERGENT B0 ;  /* 0x0000000000007941 */ /* 0x000fea0003800200 */
.L_x_10072:
        /* <DEDUP_REMOVED lines=59> */
.L_x_10071:
[----:B------:R-:W-:Y:S05]  /*dfb0*/  BSYNC.RECONVERGENT B1 ;  /* 0x0000000000017941 */ /* 0x000fea0003800200 */
.L_x_10070:
        /* <DEDUP_REMOVED lines=64> */
[----:B------:R-:W2:Y:S01]  /*e3c0*/  LDSM.16.MT88.4 R76, [R165+0x6000] ;  /* 0x00600000a54c783b */ /* 0x000ea20000004200 */
[-C--:B------:R-:W-:Y:S01]  /*e3d0*/  FFMA.FTZ R52, R52, R28.reuse, -R31 ;  /* 0x0000001c34347223 */ /* 0x080fe2000001081f */
[----:B------:R-:W-:Y:S01]  /*e3e0*/  MUFU.EX2 R50, R50 ;  /* 0x0000003200327308 */ /* 0x000fe20000000800 */
[-CC-:B------:R-:W-:Y:S01]  /*e3f0*/  FFMA.FTZ R46, R14, R28.reuse, -R29.reuse ;  /* 0x0000001c0e2e7223 */ /* 0x180fe2000001081d */
[----:B------:R-:W3:Y:S01]  /*e400*/  LDSM.16.MT88.4 R4, [R164+0x6000] ;  /* 0x00600000a404783b */ /* 0x000ee20000004200 */
[-CC-:B------:R-:W-:Y:S01]  /*e410*/  FFMA.FTZ R35, R204, R28.reuse, -R29.reuse ;  /* 0x0000001ccc237223 */ /* 0x180fe2000001081d */
[----:B------:R-:W4:Y:S01]  /*e420*/  MUFU.EX2 R43, R43 ;  /* 0x0000002b002b7308 */ /* 0x000f220000000800 */
[-C--:B------:R-:W-:Y:S01]  /*e430*/  FFMA.FTZ R38, R10, R28.reuse, -R29 ;  /* 0x0000001c0a267223 */ /* 0x080fe2000001081d */
[----:B------:R-:W5:Y:S01]  /*e440*/  LDSM.16.MT88.4 R16, [R166+0x6800] ;  /* 0x00680000a610783b */ /* 0x000f620000004200 */
[-CC-:B------:R-:W-:Y:S01]  /*e450*/  FFMA.FTZ R42, R8, R28.reuse, -R31.reuse ;  /* 0x0000001c082a7223 */ /* 0x180fe2000001081f */
[----:B------:R-:W4:Y:S01]  /*e460*/  MUFU.EX2 R48, R48 ;  /* 0x0000003000307308 */ /* 0x000f220000000800 */
[-CC-:B------:R-:W-:Y:S01]  /*e470*/  FFMA.FTZ R37, R72, R28.reuse, -R31.reuse ;  /* 0x0000001c48257223 */ /* 0x180fe2000001081f */
[-CC-:B------:R-:W-:Y:S01]  /*e480*/  FFMA.FTZ R40, R74, R28.reuse, -R31.reuse ;  /* 0x0000001c4a287223 */ /* 0x180fe2000001081f */
[-C--:B------:R-:W-:Y:S01]  /*e490*/  FFMA.FTZ R33, R82, R28.reuse, -R31 ;  /* 0x0000001c52217223 */ /* 0x080fe2000001081f */
[----:B------:R-:W-:Y:S01]  /*e4a0*/  MUFU.EX2 R52, R52 ;  /* 0x0000003400347308 */ /* 0x000fe20000000800 */
[-CC-:B------:R-:W-:Y:S01]  /*e4b0*/  FFMA.FTZ R3, R80, R28.reuse, -R29.reuse ;  /* 0x0000001c50037223 */ /* 0x180fe2000001081d */
[----:B------:R-:W5:Y:S01]  /*e4c0*/  LDSM.16.MT88.4 R12, [R165+0x6800] ;  /* 0x00680000a50c783b */ /* 0x000f620000004200 */
[-CC-:B------:R-:W-:Y:S01]  /*e4d0*/  FFMA.FTZ R62, R198, R28.reuse, -R29.reuse ;  /* 0x0000001cc63e7223 */ /* 0x180fe2000001081d */
[----:B------:R-:W1:Y:S01]  /*e4e0*/  MUFU.EX2 R45, R45 ;  /* 0x0000002d002d7308 */ /* 0x000e620000000800 */
[----:B------:R-:W-:Y:S01]  /*e4f0*/  FFMA.FTZ R51, R200, R28, -R29 ;  /* 0x0000001cc8337223 */ /* 0x000fe2000001081d */
[----:B----4-:R-:W-:Y:S01]  /*e500*/  F2FP.BF16.F32.PACK_AB R69, R43, R50 ;  /* 0x000000322b45723e */ /* 0x010fe200000010ff */
[----:B------:R-:W4:Y:S01]  /*e510*/  LDSM.16.MT88.4 R8, [R164+0x6800] ;  /* 0x00680000a408783b */ /* 0x000f220000004200 */
[----:B------:R-:W-:Y:S01]  /*e520*/  MUFU.EX2 R44, R44 ;  /* 0x0000002c002c7308 */ /* 0x000fe20000000800 */
[--C-:B------:R-:W-:Y:S01]  /*e530*/  FFMA.FTZ R55, R116, R28, -R31.reuse ;  /* 0x0000001c74377223 */ /* 0x100fe2000001081f */
[----:B------:R-:W-:Y:S01]  /*e540*/  F2FP.BF16.F32.PACK_AB R71, R39, R48 ;  /* 0x000000302747723e */ /* 0x000fe200000010ff */
[-CC-:B------:R-:W-:Y:S01]  /*e550*/  FFMA.FTZ R114, R114, R28.reuse, -R31.reuse ;  /* 0x0000001c72727223 */ /* 0x180fe2000001081f */
[----:B------:R-:W2:Y:S01]  /*e560*/  MUFU.EX2 R41, R41 ;  /* 0x0000002900297308 */ /* 0x000ea20000000800 */
[-C--:B------:R-:W-:Y:S01]  /*e570*/  FFMA.FTZ R47, R196, R28.reuse, -R31 ;  /* 0x0000001cc42f7223 */ /* 0x080fe2000001081f */
[-CC-:B------:R-:W-:Y:S01]  /*e580*/  FFMA.FTZ R53, R194, R28.reuse, -R29.reuse ;  /* 0x0000001cc2357223 */ /* 0x180fe2000001081d */
[-CC-:B------:R-:W-:Y:S01]  /*e590*/  FFMA.FTZ R202, R202, R28.reuse, -R29.reuse ;  /* 0x0000001ccaca7223 */ /* 0x180fe2000001081d */
[----:B------:R-:W-:Y:S01]  /*e5a0*/  MUFU.EX2 R46, R46 ;  /* 0x0000002e002e7308 */ /* 0x000fe20000000800 */
[--C-:B------:R-:W-:Y:S01]  /*e5b0*/  FFMA.FTZ R59, R140, R28, -R29.reuse ;  /* 0x0000001c8c3b7223 */ /* 0x100fe2000001081d */
[----:B-1----:R-:W-:Y:S01]  /*e5c0*/  F2FP.BF16.F32.PACK_AB R68, R45, R52 ;  /* 0x000000342d44723e */ /* 0x002fe200000010ff */
[-C--:B------:R-:W-:Y:S01]  /*e5d0*/  FFMA.FTZ R57, R190, R28.reuse, -R29 ;  /* 0x0000001cbe397223 */ /* 0x080fe2000001081d */
[----:B------:R-:W-:Y:S01]  /*e5e0*/  MUFU.EX2 R35, R35 ;  /* 0x0000002300237308 */ /* 0x000fe20000000800 */
[-CC-:B------:R-:W-:Y:S01]  /*e5f0*/  FFMA.FTZ R63, R142, R28.reuse, -R31.reuse ;  /* 0x0000001c8e3f7223 */ /* 0x180fe2000001081f */
[-CC-:B------:R-:W-:Y:S01]  /*e600*/  FFMA.FTZ R138, R138, R28.reuse, -R31.reuse ;  /* 0x0000001c8a8a7223 */ /* 0x180fe2000001081f */
        /* <DEDUP_REMOVED lines=13> */
[----:B------:R-:W-:Y:S01]  /*e6e0*/  MUFU.EX2 R40, R40 ;  /* 0x0000002800287308 */ /* 0x000fe20000000800 */
[-C--:B------:R-:W-:Y:S01]  /*e6f0*/  FFMA.FTZ R103, R148, R28.reuse, -R31 ;  /* 0x0000001c94677223 */ /* 0x080fe2000001081f */
[-CC-:B------:R-:W-:Y:S01]  /*e700*/  FFMA.FTZ R144, R146, R28.reuse, -R29.reuse ;  /* 0x0000001c92907223 */ /* 0x180fe2000001081d */
[-C--:B------:R-:W-:Y:S01]  /*e710*/  FFMA.FTZ R156, R156, R28.reuse, -R29 ;  /* 0x0000001c9c9c7223 */ /* 0x080fe2000001081d */
[----:B------:R-:W2:Y:S01]  /*e720*/  MUFU.EX2 R33, R33 ;  /* 0x0000002100217308 */ /* 0x000ea20000000800 */
        /* <DEDUP_REMOVED lines=8> */
[C---:B------:R-:W-:Y:S01]  /*e7b0*/  HMMA.16816.F32.BF16 R96, R68.reuse, R92, RZ ;  /* 0x0000005c4460723c */ /* 0x040fe200000418ff */
[-C--:B------:R-:W-:Y:S01]  /*e7c0*/  FFMA.FTZ R115, R64, R28.reuse, -R29 ;  /* 0x0000001c40737223 */ /* 0x080fe2000001081d */
[-CC-:B------:R-:W-:Y:S01]  /*e7d0*/  FFMA.FTZ R117, R60, R28.reuse, -R31.reuse ;  /* 0x0000001c3c757223 */ /* 0x180fe2000001081f */
[----:B------:R-:W-:Y:S01]  /*e7e0*/  MUFU.EX2 R51, R51 ;  /* 0x0000003300337308 */ /* 0x000fe20000000800 */
[-CC-:B------:R-:W-:Y:S01]  /*e7f0*/  FFMA.FTZ R54, R58, R28.reuse, -R31.reuse ;  /* 0x0000001c3a367223 */ /* 0x180fe2000001081f */
[-C--:B------:R-:W-:Y:S01]  /*e800*/  FFMA.FTZ R119, R56, R28.reuse, -R31 ;  /* 0x0000001c38777223 */ /* 0x080fe2000001081f */
[-CC-:B------:R-:W-:Y:S01]  /*e810*/  FFMA.FTZ R110, R110, R28.reuse, -R29.reuse ;  /* 0x0000001c6e6e7223 */ /* 0x180fe2000001081d */
        /* <DEDUP_REMOVED lines=8> */
[----:B------:R-:W4:Y:S01]  /*e8a0*/  MUFU.EX2 R47, R47 ;  /* 0x0000002f002f7308 */ /* 0x000f220000000800 */
[C---:B------:R-:W-:Y:S01]  /*e8b0*/  HMMA.16816.F32.BF16 R92, R68.reuse, R94, RZ ;  /* 0x0000005e445c723c */ /* 0x040fe200000418ff */
[----:B------:R-:W-:Y:S01]  /*e8c0*/  FADD.FTZ R44, R44, R45 ;  /* 0x0000002d2c2c7221 */ /* 0x000fe20000010000 */
[----:B------:R-:W-:Y:S01]  /*e8d0*/  FADD.FTZ R39, R39, R48 ;  /* 0x0000003027277221 */ /* 0x000fe20000010000 */
[----:B------:R-:W-:Y:S01]  /*e8e0*/  MUFU.EX2 R53, R53 ;  /* 0x0000003500357308 */ /* 0x000fe20000000800 */
[-C--:B------:R-:W-:Y:S01]  /*e8f0*/  FFMA.FTZ R32, R32, R28.reuse, -R31 ;  /* 0x0000001c20207223 */ /* 0x080fe2000001081f */
[----:B------:R-:W-:Y:S01]  /*e900*/  FADD.FTZ R41, R41, R44 ;  /* 0x0000002c29297221 */ /* 0x000fe20000010000 */
[----:B------:R-:W-:Y:S01]  /*e910*/  FFMA.FTZ R30, R30, R28, -R29 ;  /* 0x0000001c1e1e7223 */ /* 0x000fe2000001081d */
[----:B------:R-:W-:Y:S01]  /*e920*/  MUFU.EX2 R140, R192 ;  /* 0x000000c0008c7308 */ /* 0x000fe20000000800 */
[----:B------:R-:W-:Y:S01]  /*e930*/  HMMA.16816.F32.BF16 R76, R68, R78, RZ ;  /* 0x0000004e444c723c */ /* 0x000fe200000418ff */
[----:B------:R-:W-:-:S02]  /*e940*/  ISETP.GE.AND P0, PT, R49, R172, PT ;  /* 0x000000ac3100720c */ /* 0x000fc40003f06270 */
[----:B------:R-:W-:Y:S04]  /*e950*/  MUFU.EX2 R59, R59 ;  /* 0x0000003b003b7308 */ /* 0x000fe80000000800 */
[----:B------:R-:W-:Y:S01]  /*e960*/  MUFU.EX2 R57, R57 ;  /* 0x0000003900397308 */ /* 0x000fe20000000800 */
[----:B---3--:R-:W-:Y:S01]  /*e970*/  HMMA.16816.F32.BF16 R72, R68, R4, RZ ;  /* 0x000000044448723c */ /* 0x008fe200000418ff */
[----:B-1----:R-:W-:Y:S01]  /*e980*/  F2FP.BF16.F32.PACK_AB R4, R37, R42 ;  /* 0x0000002a2504723e */ /* 0x002fe200000010ff */
        /* <DEDUP_REMOVED lines=10> */
[-CC-:B------:R-:W-:Y:S01]  /*ea30*/  FFMA.FTZ R37, R27, R28.reuse, -R31.reuse ;  /* 0x0000001c1b257223 */ /* 0x180fe2000001081f */
[----:B------:R-:W-:Y:S02]  /*ea40*/  MUFU.EX2 R138, R138 ;  /* 0x0000008a008a7308 */ /* 0x000fe40000000800 */
[----:B------:R-:W-:Y:S02]  /*ea50*/  FADD.FTZ R33, R33, R40 ;  /* 0x0000002821217221 */ /* 0x000fe40000010000 */
[C---:B------:R-:W-:Y:S01]  /*ea60*/  HMMA.16816.F32.BF16 R88, R4.reuse, R16, R88 ;  /* 0x000000100458723c */ /* 0x040fe20000041858 */
[----:B------:R-:W-:Y:S04]  /*ea70*/  MUFU.EX2 R61, R61 ;  /* 0x0000003d003d7308 */ /* 0x000fe80000000800 */
        /* <DEDUP_REMOVED lines=10> */
[----:B------:R-:W-:Y:S04]  /*eb20*/  MUFU.EX2 R148, R150 ;  /* 0x0000009600947308 */ /* 0x000fe80000000800 */
[----:B------:R-:W-:Y:S02]  /*eb30*/  MUFU.EX2 R103, R103 ;  /* 0x0000006700677308 */ /* 0x000fe40000000800 */
[C---:B------:R-:W-:Y:S02]  /*eb40*/  HMMA.16816.F32.BF16 R80, R4.reuse, R12, R80 ;  /* 0x0000000c0450723c */ /* 0x040fe40000041850 */
[----:B------:R3:W-:Y:S04]  /*eb50*/  MUFU.EX2 R146, R109 ;  /* 0x0000006d00927308 */ /* 0x0007e80000000800 */
[----:B------:R-:W-:Y:S02]  /*eb60*/  MUFU.EX2 R144, R144 ;  /* 0x0000009000907308 */ /* 0x000fe40000000800 */
[C---:B------:R-:W-:Y:S01]  /*eb70*/  HMMA.16816.F32.BF16 R76, R4.reuse, R14, R76 ;  /* 0x0000000e044c723c */ /* 0x040fe2000004184c */
[----:B------:R-:W5:Y:S01]  /*eb80*/  LDSM.16.MT88.4 R12, [R165+0x7000] ;  /* 0x00700000a50c783b */ /* 0x000f620000004200 */
[----:B------:R-:W-:Y:S04]  /*eb90*/  MUFU.EX2 R120, R126 ;  /* 0x0000007e00787308 */ /* 0x000fe80000000800 */
[----:B------:R1:W-:Y:S02]  /*eba0*/  MUFU.EX2 R118, R113 ;  /* 0x0000007100767308 */ /* 0x0003e40000000800 */
[C---:B----4-:R-:W-:Y:S01]  /*ebb0*/  HMMA.16816.F32.BF16 R72, R4.reuse, R8, R72 ;  /* 0x000000080448723c */ /* 0x050fe20000041848 */
[-CC-:B---3--:R-:W-:Y:S01]  /*ebc0*/  FFMA.FTZ R109, R128, R28.reuse, -R31.reuse ;  /* 0x0000001c806d7223 */ /* 0x188fe2000001081f */
[----:B------:R-:W-:Y:S04]  /*ebd0*/  MUFU.EX2 R111, R111 ;  /* 0x0000006f006f7308 */ /* 0x000fe80000000800 */
[----:B------:R-:W-:Y:S02]  /*ebe0*/  MUFU.EX2 R64, R66 ;  /* 0x0000004200407308 */ /* 0x000fe40000000800 */
[----:B------:R-:W-:Y:S01]  /*ebf0*/  HMMA.16816.F32.BF16 R68, R4, R10, R68 ;  /* 0x0000000a0444723c */ /* 0x000fe20000041844 */
[----:B------:R-:W-:Y:S01]  /*ec00*/  FFMA.FTZ R5, R112, R28, -R31 ;  /* 0x0000001c70057223 */ /* 0x000fe2000001081f */
[----:B------:R-:W3:Y:S01]  /*ec10*/  LDSM.16.MT88.4 R8, [R164+0x7000] ;  /* 0x00700000a408783b */ /* 0x000ee20000004200 */
[----:B------:R-:W4:Y:S01]  /*ec20*/  MUFU.EX2 R112, R202 ;  /* 0x000000ca00707308 */ /* 0x000f220000000800 */
[----:B------:R-:W-:Y:S01]  /*ec30*/  F2FP.BF16.F32.PACK_AB R6, R47, R114 ;  /* 0x000000722f06723e */ /* 0x000fe200000010ff */
[----:B-1----:R-:W-:-:S02]  /*ec40*/  FFMA.FTZ R113, R108, R28, -R29 ;  /* 0x0000001c6c717223 */ /* 0x002fc4000001081d */
[----:B------:R-:W1:Y:S04]  /*ec50*/  MUFU.EX2 R116, R5 ;  /* 0x0000000500747308 */ /* 0x000e680000000800 */
[----:B------:R-:W3:Y:S04]  /*ec60*/  MUFU.EX2 R109, R109 ;  /* 0x0000006d006d7308 */ /* 0x000ee80000000800 */
[----:B------:R-:W-:Y:S01]  /*ec70*/  MUFU.EX2 R108, R110 ;  /* 0x0000006e006c7308 */ /* 0x000fe20000000800 */
[----:B----4-:R-:W-:-:S03]  /*ec80*/  F2FP.BF16.F32.PACK_AB R7, R53, R112 ;  /* 0x000000703507723e */ /* 0x010fc600000010ff */
[----:B------:R-:W-:Y:S01]  /*ec90*/  MUFU.EX2 R113, R113 ;  /* 0x0000007100717308 */ /* 0x000fe20000000800 */
[----:B-1----:R-:W-:Y:S01]  /*eca0*/  F2FP.BF16.F32.PACK_AB R4, R55, R116 ;  /* 0x000000743704723e */ /* 0x002fe200000010ff */
[----:B------:R-:W-:Y:S01]  /*ecb0*/  FADD.FTZ R116, R116, R33 ;  /* 0x0000002174747221 */ /* 0x000fe20000010000 */
[----:B------:R-:W-:Y:S01]  /*ecc0*/  F2FP.BF16.F32.PACK_AB R5, R51, R62 ;  /* 0x0000003e3305723e */ /* 0x000fe200000010ff */
[----:B------:R-:W-:Y:S02]  /*ecd0*/  MUFU.EX2 R115, R115 ;  /* 0x0000007300737308 */ /* 0x000fe40000000800 */
[----:B------:R-:W-:Y:S02]  /*ece0*/  FADD.FTZ R55, R55, R116 ;  /* 0x0000007437377221 */ /* 0x000fe40000010000 */
[----:B------:R-:W-:Y:S02]  /*ecf0*/  MUFU.EX2 R60, R121 ;  /* 0x00000079003c7308 */ /* 0x000fe40000000800 */
[C---:B------:R-:W-:Y:S01]  /*ed00*/  HMMA.16816.F32.BF16 R88, R4.reuse, R16, R88 ;  /* 0x000000100458723c */ /* 0x040fe20000041858 */
[----:B------:R-:W-:Y:S01]  /*ed10*/  FADD.FTZ R114, R114, R55 ;  /* 0x0000003772727221 */ /* 0x000fe20000010000 */
[----:B------:R-:W-:Y:S03]  /*ed20*/  MUFU.EX2 R117, R117 ;  /* 0x0000007500757308 */ /* 0x000fe60000000800 */
[----:B------:R-:W-:Y:S01]  /*ed30*/  FADD.FTZ R47, R47, R114 ;  /* 0x000000722f2f7221 */ /* 0x000fe20000010000 */
[----:B------:R-:W-:Y:S02]  /*ed40*/  MUFU.EX2 R54, R54 ;  /* 0x0000003600367308 */ /* 0x000fe40000000800 */
[C---:B------:R-:W-:Y:S01]  /*ed50*/  HMMA.16816.F32.BF16 R84, R4.reuse, R18, R84 ;  /* 0x000000120454723c */ /* 0x040fe20000041854 */
[----:B------:R-:W1:Y:S01]  /*ed60*/  LDSM.16.MT88.4 R16, [R166+0x7800] ;  /* 0x00780000a610783b */ /* 0x000e620000004200 */
[----:B------:R-:W-:Y:S04]  /*ed70*/  MUFU.EX2 R119, R119 ;  /* 0x0000007700777308 */ /* 0x000fe80000000800 */
[----:B------:R-:W-:Y:S02]  /*ed80*/  MUFU.EX2 R30, R30 ;  /* 0x0000001e001e7308 */ /* 0x000fe40000000800 */
[C---:B--2---:R-:W-:Y:S02]  /*ed90*/  HMMA.16816.F32.BF16 R96, R4.reuse, R20, R96 ;  /* 0x000000140460723c */ /* 0x044fe40000041860 */
[----:B------:R-:W-:Y:S06]  /*eda0*/  MUFU.EX2 R27, R32 ;  /* 0x00000020001b7308 */ /* 0x000fec0000000800 */
[C---:B------:R-:W-:Y:S01]  /*edb0*/  HMMA.16816.F32.BF16 R92, R4.reuse, R22, R92 ;  /* 0x00000016045c723c */ /* 0x040fe2000004185c */
[----:B------:R-:W2:Y:S07]  /*edc0*/  LDSM.16.MT88.4 R20, [R167+0x7800] ;  /* 0x00780000a714783b */ /* 0x000eae0000004200 */
[C---:B-----5:R-:W-:Y:S08]  /*edd0*/  HMMA.16816.F32.BF16 R80, R4.reuse, R12, R80 ;  /* 0x0000000c0450723c */ /* 0x060ff00000041850 */
[C---:B------:R-:W-:Y:S01]  /*ede0*/  HMMA.16816.F32.BF16 R76, R4.reuse, R14, R76 ;  /* 0x0000000e044c723c */ /* 0x040fe2000004184c */
[----:B------:R-:W4:Y:S07]  /*edf0*/  LDSM.16.MT88.4 R12, [R165+0x7800] ;  /* 0x00780000a50c783b */ /* 0x000f2e0000004200 */
        /* <DEDUP_REMOVED lines=33> */
[-CC-:B------:R-:W-:Y:S01]  /*f010*/  FFMA.FTZ R22, R130, R28.reuse, -R29.reuse ;  /* 0x0000001c82167223 */ /* 0x180fe2000001081d */
[----:B------:R-:W-:Y:S01]  /*f020*/  FFMA.FTZ R23, R122, R28, -R29 ;  /* 0x0000001c7a177223 */ /* 0x000fe2000001081d */
[----:B------:R-:W2:Y:S04]  /*f030*/  MUFU.EX2 R21, R21 ;  /* 0x0000001500157308 */ /* 0x000ea80000000800 */
[----:B------:R-:W-:Y:S01]  /*f040*/  MUFU.EX2 R22, R22 ;  /* 0x0000001600167308 */ /* 0x000fe20000000800 */
[C---:B----4-:R-:W-:Y:S03]  /*f050*/  HMMA.16816.F32.BF16 R80, R4.reuse, R12, R80 ;  /* 0x0000000c0450723c */ /* 0x050fe60000041850 */
[----:B------:R-:W4:Y:S05]  /*f060*/  MUFU.EX2 R23, R23 ;  /* 0x0000001700177308 */ /* 0x000f2a0000000800 */
[C---:B------:R-:W-:Y:S01]  /*f070*/  HMMA.16816.F32.BF16 R76, R4.reuse, R14, R76 ;  /* 0x0000000e044c723c */ /* 0x040fe2000004184c */
[----:B------:R-:W5:Y:S07]  /*f080*/  LDSM.16.MT88.4 R12, [R166+0x8800] ;  /* 0x00880000a60c783b */ /* 0x000f6e0000004200 */
[C---:B---3--:R-:W-:Y:S08]  /*f090*/  HMMA.16816.F32.BF16 R72, R4.reuse, R8, R72 ;  /* 0x000000080448723c */ /* 0x048ff00000041848 */
[----:B------:R-:W-:Y:S01]  /*f0a0*/  HMMA.16816.F32.BF16 R68, R4, R10, R68 ;  /* 0x0000000a0444723c */ /* 0x000fe20000041844 */
[----:B------:R-:W3:Y:S01]  /*f0b0*/  LDSM.16.MT88.4 R8, [R165+0x8800] ;  /* 0x00880000a508783b */ /* 0x000ee20000004200 */
[----:B------:R-:W-:-:S02]  /*f0c0*/  F2FP.BF16.F32.PACK_AB R4, R120, R109 ;  /* 0x0000006d7804723e */ /* 0x000fc400000010ff */
[----:B--2---:R-:W-:Y:S02]  /*f0d0*/  F2FP.BF16.F32.PACK_AB R5, R21, R20 ;  /* 0x000000141505723e */ /* 0x004fe400000010ff */
[----:B------:R-:W-:Y:S02]  /*f0e0*/  F2FP.BF16.F32.PACK_AB R6, R111, R118 ;  /* 0x000000766f06723e */ /* 0x000fe400000010ff */
[----:B----4-:R-:W-:-:S07]  /*f0f0*/  F2FP.BF16.F32.PACK_AB R7, R23, R22 ;  /* 0x000000161707723e */ /* 0x010fce00000010ff */
[C---:B-1----:R-:W-:Y:S08]  /*f100*/  HMMA.16816.F32.BF16 R96, R4.reuse, R16, R96 ;  /* 0x000000100460723c */ /* 0x042ff00000041860 */
[C---:B------:R-:W-:Y:S01]  /*f110*/  HMMA.16816.F32.BF16 R92, R4.reuse, R18, R92 ;  /* 0x00000012045c723c */ /* 0x040fe2000004185c */
[----:B------:R-:W1:Y:S07]  /*f120*/  LDSM.16.MT88.4 R16, [R164+0x8800] ;  /* 0x00880000a410783b */ /* 0x000e6e0000004200 */
[C---:B-----5:R-:W-:Y:S08]  /*f130*/  HMMA.16816.F32.BF16 R88, R4.reuse, R12, R88 ;  /* 0x0000000c0458723c */ /* 0x060ff00000041858 */
[C---:B------:R-:W-:Y:S01]  /*f140*/  HMMA.16816.F32.BF16 R84, R4.reuse, R14, R84 ;  /* 0x0000000e0454723c */ /* 0x040fe20000041854 */
[----:B------:R-:W2:Y:S07]  /*f150*/  LDSM.16.MT88.4 R12, [R167+0x9000] ;  /* 0x00900000a70c783b */ /* 0x000eae0000004200 */
        /* <DEDUP_REMOVED lines=14> */
[----:B------:R-:W-:Y:S01]  /*f240*/  FADD.FTZ R9, R35, R46 ;  /* 0x0000002e23097221 */ /* 0x000fe20000010000 */
[----:B------:R-:W-:-:S02]  /*f250*/  FFMA.FTZ R35, R34, R28, -R29 ;  /* 0x0000001c22237223 */ /* 0x000fc4000001081d */
[----:B------:R3:W-:Y:S01]  /*f260*/  MUFU.EX2 R34, R36 ;  /* 0x0000002400227308 */ /* 0x0007e20000000800 */
[----:B------:R-:W-:-:S03]  /*f270*/  FADD.FTZ R38, R38, R9 ;  /* 0x0000000926267221 */ /* 0x000fc60000010000 */
[C---:B------:R-:W-:Y:S01]  /*f280*/  HMMA.16816.F32.BF16 R84, R4.reuse, R10, R84 ;  /* 0x0000000a0454723c */ /* 0x040fe20000041854 */
[----:B------:R-:W4:Y:S01]  /*f290*/  LDSM.16.MT88.4 R8, [R167+0x9800] ;  /* 0x00980000a708783b */ /* 0x000f220000004200 */
[----:B------:R-:W-:Y:S01]  /*f2a0*/  FADD.FTZ R3, R3, R38 ;  /* 0x0000002603037221 */ /* 0x000fe20000010000 */
[----:B------:R-:W-:Y:S03]  /*f2b0*/  MUFU.EX2 R35, R35 ;  /* 0x0000002300237308 */ /* 0x000fe60000000800 */
[----:B------:R-:W-:Y:S02]  /*f2c0*/  FADD.FTZ R62, R62, R3 ;  /* 0x000000033e3e7221 */ /* 0x000fe40000010000 */
[C---:B-1----:R-:W-:Y:S01]  /*f2d0*/  HMMA.16816.F32.BF16 R80, R4.reuse, R16, R80 ;  /* 0x000000100450723c */ /* 0x042fe20000041850 */
[-CC-:B---3--:R-:W-:Y:S01]  /*f2e0*/  FFMA.FTZ R36, R26, R28.reuse, -R31.reuse ;  /* 0x0000001c1a247223 */ /* 0x188fe2000001081f */
[-C--:B------:R-:W-:Y:S01]  /*f2f0*/  FFMA.FTZ R31, R25, R28.reuse, -R31 ;  /* 0x0000001c191f7223 */ /* 0x080fe2000001081f */
[----:B------:R-:W-:Y:S01]  /*f300*/  FFMA.FTZ R25, R24, R28, -R29 ;  /* 0x0000001c18197223 */ /* 0x000fe2000001081d */
[----:B------:R-:W-:Y:S01]  /*f310*/  FADD.FTZ R51, R51, R62 ;  /* 0x0000003e33337221 */ /* 0x000fe20000010000 */
[----:B------:R-:W1:Y:S03]  /*f320*/  MUFU.EX2 R26, R37 ;  /* 0x00000025001a7308 */ /* 0x000e660000000800 */
[C---:B------:R-:W-:Y:S01]  /*f330*/  HMMA.16816.F32.BF16 R76, R4.reuse, R18, R76 ;  /* 0x00000012044c723c */ /* 0x040fe2000004184c */
[----:B------:R-:W3:Y:S01]  /*f340*/  LDSM.16.MT88.4 R16, [R166+0x9800] ;  /* 0x00980000a610783b */ /* 0x000ee20000004200 */
[----:B------:R-:W-:Y:S01]  /*f350*/  FADD.FTZ R112, R112, R51 ;  /* 0x0000003370707221 */ /* 0x000fe20000010000 */
[----:B------:R-:W-:Y:S03]  /*f360*/  MUFU.EX2 R3, R36 ;  /* 0x0000002400037308 */ /* 0x000fe60000000800 */
[----:B------:R-:W-:Y:S01]  /*f370*/  FADD.FTZ R53, R53, R112 ;  /* 0x0000007035357221 */ /* 0x000fe20000010000 */
[----:B------:R-:W5:Y:S01]  /*f380*/  MUFU.EX2 R24, R31 ;  /* 0x0000001f00187308 */ /* 0x000f620000000800 */
[----:B--2---:R-:W-:Y:S02]  /*f390*/  HMMA.16816.F32.BF16 R72, R4, R12, R72 ;  /* 0x0000000c0448723c */ /* 0x004fe40000041848 */
[----:B------:R-:W-:Y:S01]  /*f3a0*/  FADD.FTZ R28, R140, R53 ;  /* 0x000000358c1c7221 */ /* 0x000fe20000010000 */
[----:B------:R-:W2:Y:S03]  /*f3b0*/  MUFU.EX2 R25, R25 ;  /* 0x0000001900197308 */ /* 0x000ea60000000800 */
[----:B------:R-:W-:-:S02]  /*f3c0*/  FADD.FTZ R28, R59, R28 ;  /* 0x0000001c3b1c7221 */ /* 0x000fc40000010000 */
[----:B------:R-:W-:Y:S01]  /*f3d0*/  HMMA.16816.F32.BF16 R68, R4, R14, R68 ;  /* 0x0000000e0444723c */ /* 0x000fe20000041844 */
[----:B-1----:R-:W-:Y:S01]  /*f3e0*/  F2FP.BF16.F32.PACK_AB R4, R26, R27 ;  /* 0x0000001b1a04723e */ /* 0x002fe200000010ff */
[----:B------:R-:W-:Y:S01]  /*f3f0*/  FADD.FTZ R57, R57, R28 ;  /* 0x0000001c39397221 */ /* 0x000fe20000010000 */
[----:B------:R-:W-:Y:S01]  /*f400*/  F2FP.BF16.F32.PACK_AB R5, R35, R34 ;  /* 0x000000222305723e */ /* 0x000fe200000010ff */
[----:B------:R-:W-:Y:S01]  /*f410*/  FADD.FTZ R28, R138, R63 ;  /* 0x0000003f8a1c7221 */ /* 0x000fe20000010000 */
[----:B-----5:R-:W-:Y:S01]  /*f420*/  F2FP.BF16.F32.PACK_AB R6, R24, R3 ;  /* 0x000000031806723e */ /* 0x020fe200000010ff */
[----:B------:R-:W-:Y:S01]  /*f430*/  FADD.FTZ R136, R136, R57 ;  /* 0x0000003988887221 */ /* 0x000fe20000010000 */
[----:B------:R-:W1:Y:S01]  /*f440*/  LDSM.16.MT88.4 R12, [R165+0x9800] ;  /* 0x00980000a50c783b */ /* 0x000e620000004200 */
[----:B--2---:R-:W-:Y:S01]  /*f450*/  F2FP.BF16.F32.PACK_AB R7, R25, R30 ;  /* 0x0000001e1907723e */ /* 0x004fe200000010ff */
[----:B------:R-:W-:Y:S01]  /*f460*/  FADD.FTZ R28, R61, R28 ;  /* 0x0000001c3d1c7221 */ /* 0x000fe20000010000 */
[----:B------:R-:W-:-:S03]  /*f470*/  FADD.FTZ R67, R67, R136 ;  /* 0x0000008843437221 */ /* 0x000fc60000010000 */
[----:B------:R-:W-:Y:S01]  /*f480*/  FADD.FTZ R105, R105, R28 ;  /* 0x0000001c69697221 */ /* 0x000fe20000010000 */
[----:B------:R-:W-:Y:S01]  /*f490*/  FADD.FTZ R154, R154, R67 ;  /* 0x000000439a9a7221 */ /* 0x000fe20000010000 */
[----:B----4-:R-:W-:Y:S02]  /*f4a0*/  HMMA.16816.F32.BF16 R96, R4, R8, R96 ;  /* 0x000000080460723c */ /* 0x010fe40000041860 */
[----:B------:R-:W-:-:S04]  /*f4b0*/  FADD.FTZ R148, R148, R105 ;  /* 0x0000006994947221 */ /* 0x000fc80000010000 */
[----:B------:R-:W-:Y:S02]  /*f4c0*/  FADD.FTZ R103, R103, R148 ;  /* 0x0000009467677221 */ /* 0x000fe40000010000 */
[----:B------:R-:W-:Y:S01]  /*f4d0*/  HMMA.16816.F32.BF16 R92, R4, R10, R92 ;  /* 0x0000000a045c723c */ /* 0x000fe2000004185c */
[----:B------:R-:W2:Y:S01]  /*f4e0*/  LDSM.16.MT88.4 R8, [R164+0x9800] ;  /* 0x00980000a408783b */ /* 0x000ea20000004200 */
[----:B------:R-:W-:-:S06]  /*f4f0*/  FADD.FTZ R146, R146, R103 ;  /* 0x0000006792927221 */ /* 0x000fcc0000010000 */
[----:B---3--:R-:W-:Y:S01]  /*f500*/  HMMA.16816.F32.BF16 R88, R4, R16, R88 ;  /* 0x000000100458723c */ /* 0x008fe20000041858 */
[----:B------:R-:W-:-:S04]  /*f510*/  FADD.FTZ R17, R65, R154 ;  /* 0x0000009a41117221 */ /* 0x000fc80000010000 */
[----:B------:R-:W-:-:S03]  /*f520*/  FADD.FTZ R17, R144, R17 ;  /* 0x0000001190117221 */ /* 0x000fc60000010000 */
        /* <DEDUP_REMOVED lines=34> */
.L_x_10082:
        /* <DEDUP_REMOVED lines=78> */
.L_x_10077:
[----:B------:R-:W-:Y:S05]  /*fc30*/  BSYNC.RECONVERGENT B0 ;  /* 0x0000000000007941 */ /* 0x000fea0003800200 */
.L_x_10076:
[----:B------:R-:W1:Y:S01]  /*fc40*/  S2UR UR7, SR_CgaCtaId ;  /* 0x00000000000779c3 */ /* 0x000e620000008800 */
[----:B------:R-:W-:Y:S01]  /*fc50*/  SHF.L.U32 R2, R0, 0x3, RZ ;  /* 0x0000000300027819 */ /* 0x000fe200000006ff */
[----:B------:R-:W-:Y:S01]  /*fc60*/  UMOV UR9, 0x400 ;  /* 0x0000040000097882 */ /* 0x000fe20000000000 */
[----:B------:R-:W-:Y:S01]  /*fc70*/  SHF.L.U32 R5, R170, 0x5, RZ ;  /* 0x00000005aa057819 */ /* 0x000fe200000006ff */
[----:B------:R-:W-:Y:S01]  /*fc80*/  BSSY.RECONVERGENT B1, `(.L_x_10078) ;  /* 0x00001af000017945 */ /* 0x000fe20003800200 */
        /* <DEDUP_REMOVED lines=8> */
[----:B------:R-:W-:Y:S02]  /*fd10*/  IADD3 R6, P2, PT, R8, R5, RZ ;  /* 0x0000000508067210 */ /* 0x000fe40007f5e0ff */
[----:B------:R-:W-:Y:S01]  /*fd20*/  IADD3.X R9, PT, PT, R0, R177, RZ, P1, !PT ;  /* 0x000000b100097210 */ /* 0x000fe20000ffe4ff */
[----:B-1----:R-:W-:Y:S01]  /*fd30*/  ULEA UR6, UR7, UR9, 0x18 ;  /* 0x0000000907067291 */ /* 0x002fe2000f8ec0ff */
[-C--:B------:R-:W-:Y:S02]  /*fd40*/  IADD3 R10, P1, PT, R6, R5.reuse, RZ ;  /* 0x00000005060a7210 */ /* 0x080fe40007f3e0ff */
[-C--:B------:R-:W-:Y:S02]  /*fd50*/  IADD3.X R7, PT, PT, R9, R0.reuse, RZ, P2, !PT ;  /* 0x0000000009077210 */ /* 0x080fe400017fe4ff */
[-C--:B------:R-:W-:Y:S02]  /*fd60*/  IADD3 R14, P2, PT, R10, R5.reuse, RZ ;  /* 0x000000050a0e7210 */ /* 0x080fe40007f5e0ff */
[----:B------:R-:W-:Y:S02]  /*fd70*/  LEA R3, R2, UR6, 0x1 ;  /* 0x0000000602037c11 */ /* 0x000fe4000f8e08ff */
[-C--:B------:R-:W-:Y:S02]  /*fd80*/  IADD3.X R11, PT, PT, R7, R0.reuse, RZ, P1, !PT ;  /* 0x00000000070b7210 */ /* 0x080fe40000ffe4ff */
[-C--:B------:R-:W-:Y:S01]  /*fd90*/  IADD3 R12, P1, PT, R14, R5.reuse, RZ ;  /* 0x000000050e0c7210 */ /* 0x080fe20007f3e0ff */
[----:B------:R-:W-:Y:S01]  /*fda0*/  @!PT LDS RZ, [RZ] ;  /* 0x00000000fffff984 */ /* 0x000fe20000000800 */
[----:B------:R-:W-:Y:S01]  /*fdb0*/  @!PT LDS RZ, [RZ] ;  /* 0x00000000fffff984 */ /* 0x000fe20000000800 */
[----:B------:R-:W-:Y:S01]  /*fdc0*/  @!PT LDS RZ, [RZ] ;  /* 0x00000000fffff984 */ /* 0x000fe20000000800 */
[----:B------:R-:W-:Y:S01]  /*fdd0*/  @!P0 LDGSTS.E.BYPASS.LTC128B.128 [R3+0x6000], desc[UR4][R176.64] ;  /* 0x06000000b0038fae */ /* 0x000fe2000b981a04 */
[-C--:B------:R-:W-:Y:S02]  /*fde0*/  IADD3.X R15, PT, PT, R11, R0.reuse, RZ, P2, !PT ;  /* 0x000000000b0f7210 */ /* 0x080fe400017fe4ff */
[-C--:B------:R-:W-:Y:S02]  /*fdf0*/  IADD3 R4, P2, PT, R12, R5.reuse, RZ ;  /* 0x000000050c047210 */ /* 0x080fe40007f5e0ff */
[-C--:B------:R-:W-:Y:S02]  /*fe00*/  IADD3.X R13, PT, PT, R15, R0.reuse, RZ, P1, !PT ;  /* 0x000000000f0d7210 */ /* 0x080fe40000ffe4ff */
[----:B------:R-:W-:Y:S01]  /*fe10*/  @!P0 IADD3 R16, P1, PT, R4, R5, RZ ;  /* 0x0000000504108210 */ /* 0x000fe20007f3e0ff */
[----:B------:R-:W-:Y:S01]  /*fe20*/  @P0 STS.128 [R3+0x6000], RZ ;  /* 0x006000ff03000388 */ /* 0x000fe20000000c00 */
[-C--:B------:R-:W-:Y:S02]  /*fe30*/  IADD3.X R5, PT, PT, R13, R0.reuse, RZ, P2, !PT ;  /* 0x000000000d057210 */ /* 0x080fe400017fe4ff */
[----:B------:R-:W-:Y:S02]  /*fe40*/  IADD3 R181, PT, PT, R181, -0x1, RZ ;  /* 0xffffffffb5b57810 */ /* 0x000fe40007ffe0ff */
[----:B------:R-:W-:Y:S02]  /*fe50*/  @!P0 IADD3.X R17, PT, PT, R5, R0, RZ, P1, !PT ;  /* 0x0000000005118210 */ /* 0x000fe40000ffe4ff */
        /* <DEDUP_REMOVED lines=36> */
[----:B------:R-:W-:Y:S08]  /*100a0*/  LDSM.16.M88.4 R108, [R163] ;  /* 0x00000000a36c783b */ /* 0x000ff00000000200 */
[----:B------:R-:W1:Y:S08]  /*100b0*/  LDSM.16.M88.4 R112, [R162+0x2000] ;  /* 0x00200000a270783b */ /* 0x000e700000000200 */
[----:B------:R-:W3:Y:S08]  /*100c0*/  LDSM.16.M88.4 R116, [R162+0x2800] ;  /* 0x00280000a274783b */ /* 0x000ef00000000200 */
[----:B------:R-:W4:Y:S08]  /*100d0*/  LDSM.16.M88.4 R120, [R162+0x3000] ;  /* 0x00300000a278783b */ /* 0x000f300000000200 */
[----:B------:R-:W5:Y:S08]  /*100e0*/  LDSM.16.M88.4 R124, [R162+0x3800] ;  /* 0x00380000a27c783b */ /* 0x000f700000000200 */
[----:B------:R-:W5:Y:S01]  /*100f0*/  LDSM.16.M88.4 R128, [R162+0x4000] ;  /* 0x00400000a280783b */ /* 0x000f620000000200 */
[C---:B-1----:R-:W-:Y:S07]  /*10100*/  HMMA.16816.F32.BF16 R4, R108.reuse, R112, RZ ;  /* 0x000000706c04723c */ /* 0x042fee00000418ff */
[----:B------:R-:W1:Y:S01]  /*10110*/  LDSM.16.M88.4 R132, [R162+0x4800] ;  /* 0x00480000a284783b */ /* 0x000e620000000200 */
[C---:B------:R-:W-:Y:S07]  /*10120*/  HMMA.16816.F32.BF16 R8, R108.reuse, R114, RZ ;  /* 0x000000726c08723c */ /* 0x040fee00000418ff */
[----:B------:R-:W1:Y:S01]  /*10130*/  LDSM.16.M88.4 R136, [R162+0x5000] ;  /* 0x00500000a288783b */ /* 0x000e620000000200 */
[C---:B---3--:R-:W-:Y:S07]  /*10140*/  HMMA.16816.F32.BF16 R12, R108.reuse, R116, RZ ;  /* 0x000000746c0c723c */ /* 0x048fee00000418ff */
[----:B------:R-:W3:Y:S01]  /*10150*/  LDSM.16.M88.4 R140, [R162+0x5800] ;  /* 0x00580000a28c783b */ /* 0x000ee20000000200 */
[C---:B--2---:R-:W-:Y:S07]  /*10160*/  HMMA.16816.F32.BF16 R16, R108.reuse, R118, RZ ;  /* 0x000000766c10723c */ /* 0x044fee00000418ff */
[----:B------:R-:W-:Y:S01]  /*10170*/  LDSM.16.M88.4 R144, [R161] ;  /* 0x00000000a190783b */ /* 0x000fe20000000200 */
[C---:B----4-:R-:W-:Y:S07]  /*10180*/  HMMA.16816.F32.BF16 R20, R108.reuse, R120, RZ ;  /* 0x000000786c14723c */ /* 0x050fee00000418ff */
[----:B------:R-:W2:Y:S01]  /*10190*/  LDSM.16.M88.4 R148, [R106+0x2000] ;  /* 0x002000006a94783b */ /* 0x000ea20000000200 */
[C---:B------:R-:W-:Y:S07]  /*101a0*/  HMMA.16816.F32.BF16 R24, R108.reuse, R122, RZ ;  /* 0x0000007a6c18723c */ /* 0x040fee00000418ff */
[----:B------:R-:W4:Y:S01]  /*101b0*/  LDSM.16.M88.4 R152, [R106+0x2800] ;  /* 0x002800006a98783b */ /* 0x000f220000000200 */
[C---:B-----5:R-:W-:Y:S07]  /*101c0*/  HMMA.16816.F32.BF16 R28, R108.reuse, R124, RZ ;  /* 0x0000007c6c1c723c */ /* 0x060fee00000418ff */
[----:B------:R-:W5:Y:S04]  /*101d0*/  LD.E R0, desc[UR4][R100.64+0x18c] ;  /* 0x00018c0464007980 */ /* 0x000f68000c101900 */
[----:B------:R-:W0:Y:S01]  /*101e0*/  LDGDEPBAR ;  /* 0x00000000000079af */ /* 0x000e220000000000 */
[C---:B------:R-:W-:Y:S07]  /*101f0*/  HMMA.16816.F32.BF16 R32, R108.reuse, R126, RZ ;  /* 0x0000007e6c20723c */ /* 0x040fee00000418ff */
[----:B------:R-:W4:Y:S01]  /*10200*/  LDSM.16.M88.4 R156, [R106+0x3000] ;  /* 0x003000006a9c783b */ /* 0x000f220000000200 */
[C---:B------:R-:W-:Y:S07]  /*10210*/  HMMA.16816.F32.BF16 R36, R108.reuse, R128, RZ ;  /* 0x000000806c24723c */ /* 0x040fee00000418ff */
[----:B------:R-:W-:Y:S01]  /*10220*/  LDSM.16.M88.4 R112, [R106+0x4000] ;  /* 0x004000006a70783b */ /* 0x000fe20000000200 */
[C---:B------:R-:W-:Y:S07]  /*10230*/  HMMA.16816.F32.BF16 R40, R108.reuse, R130, RZ ;  /* 0x000000826c28723c */ /* 0x040fee00000418ff */
[----:B------:R-:W-:Y:S01]  /*10240*/  LDSM.16.M88.4 R116, [R106+0x4800] ;  /* 0x004800006a74783b */ /* 0x000fe20000000200 */
[C---:B-1----:R-:W-:Y:S07]  /*10250*/  HMMA.16816.F32.BF16 R44, R108.reuse, R132, RZ ;  /* 0x000000846c2c723c */ /* 0x042fee00000418ff */
[----:B------:R-:W-:Y:S01]  /*10260*/  LDSM.16.M88.4 R120, [R106+0x5000] ;  /* 0x005000006a78783b */ /* 0x000fe20000000200 */
[C---:B------:R-:W-:Y:S07]  /*10270*/  HMMA.16816.F32.BF16 R48, R108.reuse, R134, RZ ;  /* 0x000000866c30723c */ /* 0x040fee00000418ff */
[----:B------:R-:W-:Y:S01]  /*10280*/  LDSM.16.M88.4 R124, [R106+0x5800] ;  /* 0x005800006a7c783b */ /* 0x000fe20000000200 */
[C---:B------:R-:W-:Y:S07]  /*10290*/  HMMA.16816.F32.BF16 R52, R108.reuse, R136, RZ ;  /* 0x000000886c34723c */ /* 0x040fee00000418ff */
[----:B------:R-:W-:Y:S01]  /*102a0*/  LDSM.16.M88.4 R128, [R104+0x3800] ;  /* 0x003800006880783b */ /* 0x000fe20000000200 */
[C---:B------:R-:W-:Y:S07]  /*102b0*/  HMMA.16816.F32.BF16 R56, R108.reuse, R138, RZ ;  /* 0x0000008a6c38723c */ /* 0x040fee00000418ff */
[----:B------:R-:W-:Y:S01]  /*102c0*/  LDSM.16.M88.4 R132, [R102+0x2000] ;  /* 0x002000006684783b */ /* 0x000fe20000000200 */
[C---:B---3--:R-:W-:Y:S08]  /*102d0*/  HMMA.16816.F32.BF16 R60, R108.reuse, R140, RZ ;  /* 0x0000008c6c3c723c */ /* 0x048ff000000418ff */
[----:B------:R-:W-:Y:S01]  /*102e0*/  HMMA.16816.F32.BF16 R64, R108, R142, RZ ;  /* 0x0000008e6c40723c */ /* 0x000fe200000418ff */
[----:B------:R-:W1:Y:S07]  /*102f0*/  LDSM.16.M88.4 R108, [R106+0x3800] ;  /* 0x003800006a6c783b */ /* 0x000e6e0000000200 */
[C---:B--2---:R-:W-:Y:S08]  /*10300*/  HMMA.16816.F32.BF16 R4, R144.reuse, R148, R4 ;  /* 0x000000949004723c */ /* 0x044ff00000041804 */
[C---:B------:R-:W-:Y:S08]  /*10310*/  HMMA.16816.F32.BF16 R8, R144.reuse, R150, R8 ;  /* 0x000000969008723c */ /* 0x040ff00000041808 */
[C---:B----4-:R-:W-:Y:S08]  /*10320*/  HMMA.16816.F32.BF16 R12, R144.reuse, R152, R12 ;  /* 0x00000098900c723c */ /* 0x050ff0000004180c */
        /* <DEDUP_REMOVED lines=33> */
[C---:B------:R-:W-:Y:S08]  /*10540*/  HMMA.16816.F32.BF16 R48, R108.reuse, R114, R48 ;  /* 0x000000726c30723c */ /* 0x040ff00000041830 */
        /* <DEDUP_REMOVED lines=10> */
[-C--:B------:R-:W-:Y:S01]  /*105f0*/  FMUL.FTZ R200, R7, R0.reuse ;  /* 0x0000000007c87220 */ /* 0x080fe20000410000 */
[----:B------:R-:W2:Y:S01]  /*10600*/  MUFU.TANH R133, R2 ;  /* 0x0000000200857308 */ /* 0x000ea20000002400 */
[----:B------:R-:W3:Y:S03]  /*10610*/  LDSM.16.M88.4 R4, [R102+0x3000] ;  /* 0x003000006604783b */ /* 0x000ee60000000200 */
[-C--:B------:R-:W-:Y:S01]  /*10620*/  FMUL.FTZ R9, R9, R0.reuse ;  /* 0x0000000009097220 */ /* 0x080fe20000410000 */
[-C--:B------:R-:W-:Y:S01]  /*10630*/  FMUL.FTZ R10, R10, R0.reuse ;  /* 0x000000000a0a7220 */ /* 0x080fe20000410000 */
[-C--:B------:R-:W-:Y:S01]  /*10640*/  FMUL.FTZ R11, R11, R0.reuse ;  /* 0x000000000b0b7220 */ /* 0x080fe20000410000 */
[-C--:B------:R-:W-:Y:S03]  /*10650*/  FMUL.FTZ R206, R8, R0.reuse ;  /* 0x0000000008ce7220 */ /* 0x080fe60000410000 */
[----:B------:R-:W4:Y:S01]  /*10660*/  MUFU.TANH R137, R9 ;  /* 0x0000000900897308 */ /* 0x000f220000002400 */
        /* <DEDUP_REMOVED lines=13> */
[C---:B---3--:R-:W-:Y:S01]  /*10740*/  HMMA.16816.F32.BF16 R20, R128.reuse, R4, R20 ;  /* 0x000000048014723c */ /* 0x048fe20000041814 */
[----:B-----5:R-:W3:Y:S02]  /*10750*/  LDSM.16.M88.4 R8, [R102+0x3800] ;  /* 0x003800006608783b */ /* 0x020ee40000000200 */
[-C--:B------:R-:W-:Y:S06]  /*10760*/  FMUL.FTZ R19, R19, R0.reuse ;  /* 0x0000000013137220 */ /* 0x080fec0000410000 */
[----:B------:R-:W1:Y:S01]  /*10770*/  MUFU.TANH R200, R200 ;  /* 0x000000c800c87308 */ /* 0x000e620000002400 */
[C---:B------:R-:W-:Y:S01]  /*10780*/  HMMA.16816.F32.BF16 R24, R128.reuse, R6, R24 ;  /* 0x000000068018723c */ /* 0x040fe20000041818 */
[----:B------:R-:W5:Y:S08]  /*10790*/  LDSM.16.M88.4 R4, [R102+0x4000] ;  /* 0x004000006604783b */ /* 0x000f700000000200 */
        /* <DEDUP_REMOVED lines=10> */
[----:B------:R-:W1:Y:S10]  /*10840*/  MUFU.TANH R125, R13 ;  /* 0x0000000d007d7308 */ /* 0x000e740000002400 */
[----:B------:R-:W1:Y:S01]  /*10850*/  MUFU.TANH R196, R14 ;  /* 0x0000000e00c47308 */ /* 0x000e620000002400 */
[C---:B---3--:R-:W-:Y:S09]  /*10860*/  HMMA.16816.F32.BF16 R28, R128.reuse, R8, R28 ;  /* 0x00000008801c723c */ /* 0x048ff2000004181c */
[----:B------:R-:W3:Y:S01]  /*10870*/  MUFU.TANH R123, R15 ;  /* 0x0000000f007b7308 */ /* 0x000ee20000002400 */
        /* <DEDUP_REMOVED lines=54> */
[-C--:B-----5:R-:W-:Y:S01]  /*10be0*/  FMUL.FTZ R43, R55, R0.reuse ;  /* 0x00000000372b7220 */ /* 0x0a0fe20000410000 */
[C---:B----4-:R-:W-:Y:S07]  /*10bf0*/  HMMA.16816.F32.BF16 R60, R128.reuse, R8, R60 ;  /* 0x00000008803c723c */ /* 0x050fee000004183c */
[----:B------:R4:W1:Y:S01]  /*10c00*/  MUFU.TANH R158, R22 ;  /* 0x00000016009e7308 */ /* 0x0008620000002400 */
[----:B------:R-:W-:Y:S09]  /*10c10*/  HMMA.16816.F32.BF16 R64, R128, R10, R64 ;  /* 0x0000000a8040723c */ /* 0x000ff20000041840 */
[----:B------:R4:W1:Y:S02]  /*10c20*/  MUFU.TANH R113, R23 ;  /* 0x0000001700717308 */ /* 0x0008640000002400 */
[-C--:B------:R-:W-:Y:S01]  /*10c30*/  FMUL.FTZ R152, R60, R0.reuse ;  /* 0x000000003c987220 */ /* 0x080fe20000410000 */
[-C--:B------:R-:W-:Y:S07]  /*10c40*/  FMUL.FTZ R39, R62, R0.reuse ;  /* 0x000000003e277220 */ /* 0x080fee0000410000 */
        /* <DEDUP_REMOVED lines=42> */
[----:B------:R4:W1:Y:S10]  /*10ef0*/  MUFU.TANH R153, R65 ;  /* 0x0000004100997308 */ /* 0x0008740000002400 */
        /* <DEDUP_REMOVED lines=77> */
.L_x_10081:
[----:B------:R-:W-:Y:S05]  /*113d0*/  BSYNC.RECONVERGENT B0 ;  /* 0x0000000000007941 */ /* 0x000fea0003800200 */
.L_x_10080:
        /* <DEDUP_REMOVED lines=57> */
.L_x_10079:
[----:B------:R-:W-:Y:S05]  /*11770*/  BSYNC.RECONVERGENT B1 ;  /* 0x0000000000017941 */ /* 0x000fea0003800200 */
.L_x_10078:
[----:B--2---:R-:W2:Y:S01]  /*11780*/  LD.E R3, desc[UR4][R100.64+0xdc] ;  /* 0x0000dc0464037980 */ /* 0x004ea2000c101900 */
[----:B-1----:R-:W-:Y:S02]  /*11790*/  FMNMX3.FTZ R0, R105, R127, R200, !PT ;  /* 0x0000007f69007276 */ /* 0x002fe400078100c8 */
        /* <DEDUP_REMOVED lines=39> */
[----:B------:R-:W-:Y:S03]  /*11a10*/  IADD3 R179, PT, PT, R179, -0x80, RZ ;  /* 0xffffff80b3b37810 */ /* 0x000fe60007ffe0ff */
[----:B------:R-:W1:Y:S08]  /*11a20*/  SHFL.BFLY PT, R2, R11, 0x2, 0x1f ;  /* 0x0c401f000b027f89 */ /* 0x000e7000000e0000 */
[----:B------:R-:W3:Y:S01]  /*11a30*/  SHFL.BFLY PT, R0, R7, 0x2, 0x1f ;  /* 0x0c401f0007007f89 */ /* 0x000ee200000e0000 */
[----:B-1----:R-:W-:Y:S02]  /*11a40*/  FMNMX.FTZ R9, R11, R2, !PT ;  /* 0x000000020b097209 */ /* 0x002fe40007810000 */
[----:B---3--:R-:W-:Y:S05]  /*11a50*/  FMNMX.FTZ R5, R7, R0, !PT ;  /* 0x0000000007057209 */ /* 0x008fea0007810000 */
[----:B------:R-:W1:Y:S08]  /*11a60*/  SHFL.BFLY PT, R2, R9, 0x1, 0x1f ;  /* 0x0c201f0009027f89 */ /* 0x000e7000000e0000 */
[----:B------:R-:W3:Y:S01]  /*11a70*/  SHFL.BFLY PT, R0, R5, 0x1, 0x1f ;  /* 0x0c201f0005007f89 */ /* 0x000ee200000e0000 */
[----:B-1----:R-:W-:Y:S02]  /*11a80*/  FMNMX.FTZ R2, R9, R2, !PT ;  /* 0x0000000209027209 */ /* 0x002fe40007810000 */
[----:B---3--:R-:W-:Y:S03]  /*11a90*/  FMNMX.FTZ R0, R5, R0, !PT ;  /* 0x0000000005007209 */ /* 0x008fe60007810000 */
[C---:B------:R-:W-:Y:S01]  /*11aa0*/  FADD.FTZ R6, -R2.reuse, R103 ;  /* 0x0000006702067221 */ /* 0x040fe20000010100 */
[----:B------:R-:W-:Y:S02]  /*11ab0*/  FSETP.NEU.FTZ.AND P1, PT, R2, -INF , PT ;  /* 0xff8000000200780b */ /* 0x000fe40003f3d000 */
[C---:B------:R-:W-:Y:S01]  /*11ac0*/  FSETP.NEU.FTZ.AND P0, PT, R0.reuse, -INF , PT ;  /* 0xff8000000000780b */ /* 0x040fe20003f1d000 */
[----:B------:R-:W-:Y:S01]  /*11ad0*/  FADD.FTZ R4, -R0, R105 ;  /* 0x0000006900047221 */ /* 0x000fe20000010100 */
[C---:B--2---:R-:W-:Y:S01]  /*11ae0*/  FMUL.FTZ R110, R3.reuse, R2 ;  /* 0x00000002036e7220 */ /* 0x044fe20000410000 */
        /* <DEDUP_REMOVED lines=31> */
[----:B------:R-:W1:Y:S01]  /*11ce0*/  MUFU.EX2 R109, R109 ;  /* 0x0000006d006d7308 */ /* 0x000e620000000800 */
[C---:B------:R-:W-:Y:S01]  /*11cf0*/  FMUL.FTZ R8, R40.reuse, R92 ;  /* 0x0000005c28087220 */ /* 0x040fe20000410000 */
[C---:B------:R-:W-:Y:S01]  /*11d00*/  FMUL.FTZ R9, R40.reuse, R93 ;  /* 0x0000005d28097220 */ /* 0x040fe20000410000 */
[C---:B------:R-:W-:Y:S07]  /*11d10*/  FMUL.FTZ R16, R40.reuse, R84 ;  /* 0x0000005428107220 */ /* 0x040fee0000410000 */
[----:B------:R-:W2:Y:S01]  /*11d20*/  MUFU.EX2 R116, R116 ;  /* 0x0000007400747308 */ /* 0x000ea20000000800 */
[C---:B------:R-:W-:Y:S01]  /*11d30*/  FMUL.FTZ R17, R40.reuse, R85 ;  /* 0x0000005528117220 */ /* 0x040fe20000410000 */
[----:B------:R-:W-:Y:S01]  /*11d40*/  LDSM.16.MT88.4 R92, [R167+0x9800] ;  /* 0x00980000a75c783b */ /* 0x000fe20000004200 */
[C---:B------:R-:W-:Y:S07]  /*11d50*/  FMUL.FTZ R34, R41.reuse, R70 ;  /* 0x0000004629227220 */ /* 0x040fee0000410000 */
[----:B------:R-:W-:Y:S01]  /*11d60*/  MUFU.EX2 R114, R114 ;  /* 0x0000007200727308 */ /* 0x000fe20000000800 */
[C---:B------:R-:W-:Y:S01]  /*11d70*/  FMUL.FTZ R32, R40.reuse, R68 ;  /* 0x0000004428207220 */ /* 0x040fe20000410000 */
[C---:B------:R-:W-:Y:S01]  /*11d80*/  FMUL.FTZ R33, R40.reuse, R69 ;  /* 0x0000004528217220 */ /* 0x040fe20000410000 */
[C---:B------:R-:W-:Y:S07]  /*11d90*/  FMUL.FTZ R26, R41.reuse, R78 ;  /* 0x0000004e291a7220 */ /* 0x040fee0000410000 */
[----:B------:R-:W3:Y:S01]  /*11da0*/  MUFU.EX2 R105, R105 ;  /* 0x0000006900697308 */ /* 0x000ee20000000800 */
[----:B------:R-:W-:Y:S01]  /*11db0*/  FMUL.FTZ R27, R41, R79 ;  /* 0x0000004f291b7220 */ /* 0x000fe20000410000 */
[----:B-1----:R-:W-:Y:S01]  /*11dc0*/  F2FP.BF16.F32.PACK_AB R44, R109, R111 ;  /* 0x0000006f6d2c723e */ /* 0x002fe200000010ff */
[----:B------:R-:W-:Y:S07]  /*11dd0*/  LDSM.16.MT88.4 R84, [R166+0x9800] ;  /* 0x00980000a654783b */ /* 0x000fee0000004200 */
[----:B------:R-:W1:Y:S01]  /*11de0*/  MUFU.EX2 R103, R103 ;  /* 0x0000006700677308 */ /* 0x000e620000000800 */
[----:B------:R-:W-:Y:S01]  /*11df0*/  FMUL.FTZ R24, R40, R76 ;  /* 0x0000004c28187220 */ /* 0x000fe20000410000 */
[----:B--2---:R-:W-:Y:S01]  /*11e00*/  F2FP.BF16.F32.PACK_AB R45, R42, R116 ;  /* 0x000000742a2d723e */ /* 0x004fe200000010ff */
[----:B------:R-:W-:Y:S07]  /*11e10*/  FFMA.FTZ R76, R125, R3, -R110 ;  /* 0x000000037d4c7223 */ /* 0x000fee000001086e */
[----:B------:R-:W-:Y:S01]  /*11e20*/  MUFU.EX2 R79, R198 ;  /* 0x000000c6004f7308 */ /* 0x000fe20000000800 */
[----:B------:R-:W-:Y:S01]  /*11e30*/  FFMA.FTZ R116, R41, R184, R116 ;  /* 0x000000b829747223 */ /* 0x000fe20000010074 */
[----:B------:R-:W-:Y:S01]  /*11e40*/  FMUL.FTZ R25, R40, R77 ;  /* 0x0000004d28197220 */ /* 0x000fe20000410000 */
[-CC-:B------:R-:W-:Y:S07]  /*11e50*/  FFMA.FTZ R78, R196, R3.reuse, -R108.reuse ;  /* 0x00000003c44e7223 */ /* 0x180fee000001086c */
[----:B------:R-:W-:Y:S01]  /*11e60*/  MUFU.EX2 R122, R122 ;  /* 0x0000007a007a7308 */ /* 0x000fe20000000800 */
[-CC-:B------:R-:W-:Y:S01]  /*11e70*/  FFMA.FTZ R77, R123, R3.reuse, -R108.reuse ;  /* 0x000000037b4d7223 */ /* 0x180fe2000001086c */
[----:B---3--:R-:W-:Y:S01]  /*11e80*/  F2FP.BF16.F32.PACK_AB R46, R105, R114 ;  /* 0x00000072692e723e */ /* 0x008fe200000010ff */
[-CC-:B------:R-:W-:Y:S07]  /*11e90*/  FFMA.FTZ R97, R235, R3.reuse, -R108.reuse ;  /* 0x00000003eb617223 */ /* 0x180fee000001086c */
[----:B------:R-:W2:Y:S01]  /*11ea0*/  MUFU.EX2 R76, R76 ;  /* 0x0000004c004c7308 */ /* 0x000ea20000000800 */
[-CC-:B------:R-:W-:Y:S01]  /*11eb0*/  FFMA.FTZ R98, R237, R3.reuse, -R108.reuse ;  /* 0x00000003ed627223 */ /* 0x180fe2000001086c */
[----:B-1----:R-:W-:Y:S01]  /*11ec0*/  F2FP.BF16.F32.PACK_AB R47, R103, R112 ;  /* 0x00000070672f723e */ /* 0x002fe200000010ff */
[-CC-:B------:R-:W-:Y:S07]  /*11ed0*/  FFMA.FTZ R99, R241, R3.reuse, -R108.reuse ;  /* 0x00000003f1637223 */ /* 0x180fee000001086c */
[----:B------:R-:W-:Y:S01]  /*11ee0*/  MUFU.EX2 R78, R78 ;  /* 0x0000004e004e7308 */ /* 0x000fe20000000800 */
[-C--:B------:R-:W-:Y:S01]  /*11ef0*/  FFMA.FTZ R126, R209, R3.reuse, -R108 ;  /* 0x00000003d17e7223 */ /* 0x080fe2000001086c */
[-C--:B------:R-:W-:Y:S01]  /*11f00*/  FFMA.FTZ R124, R217, R3.reuse, -R110 ;  /* 0x00000003d97c7223 */ /* 0x080fe2000001086e */
[--C-:B------:R-:W-:Y:S07]  /*11f10*/  FFMA.FTZ R123, R211, R3, -R108.reuse ;  /* 0x00000003d37b7223 */ /* 0x100fee000001086c */
[----:B------:R-:W1:Y:S01]  /*11f20*/  MUFU.EX2 R77, R77 ;  /* 0x0000004d004d7308 */ /* 0x000e620000000800 */
        /* <DEDUP_REMOVED lines=9> */
[-CC-:B------:R-:W-:Y:S01]  /*11fc0*/  FFMA.FTZ R128, R213, R3.reuse, -R108.reuse ;  /* 0x00000003d5807223 */ /* 0x180fe2000001086c */
[----:B------:R-:W-:Y:S01]  /*11fd0*/  FFMA.FTZ R132, R43, R3, -R108 ;  /* 0x000000032b847223 */ /* 0x000fe2000001086c */
[C---:B------:R-:W-:Y:S07]  /*11fe0*/  FFMA.FTZ R111, R40.reuse, R191, R111 ;  /* 0x000000bf286f7223 */ /* 0x040fee000001006f */
        /* <DEDUP_REMOVED lines=8> */
[----:B------:R-:W-:Y:S01]  /*12070*/  FFMA.FTZ R68, R190, R3, -R110 ;  /* 0x00000003be447223 */ /* 0x000fe2000001086e */
[C---:B------:R-:W-:Y:S08]  /*12080*/  HMMA.16816.F32.BF16 R16, R44.reuse, R22, R16 ;  /* 0x000000162c10723c */ /* 0x040ff00000041810 */
[----:B------:R3:W-:Y:S01]  /*12090*/  MUFU.EX2 R71, R119 ;  /* 0x0000007700477308 */ /* 0x0007e20000000800 */
[C---:B------:R-:W-:Y:S01]  /*120a0*/  FMUL.FTZ R22, R41.reuse, R82 ;  /* 0x0000005229167220 */ /* 0x040fe20000410000 */
[----:B------:R-:W-:Y:S01]  /*120b0*/  FMUL.FTZ R23, R41, R83 ;  /* 0x0000005329177220 */ /* 0x000fe20000410000 */
[-CC-:B------:R-:W-:Y:S07]  /*120c0*/  FFMA.FTZ R82, R158, R3.reuse, -R108.reuse ;  /* 0x000000039e527223 */ /* 0x180fee000001086c */
[----:B------:R-:W-:Y:S01]  /*120d0*/  MUFU.EX2 R128, R128 ;  /* 0x0000008000807308 */ /* 0x000fe20000000800 */
[-C--:B------:R-:W-:Y:S01]  /*120e0*/  FFMA.FTZ R81, R113, R3.reuse, -R108 ;  /* 0x0000000371517223 */ /* 0x080fe2000001086c */
[-CC-:B------:R-:W-:Y:S01]  /*120f0*/  FFMA.FTZ R69, R186, R3.reuse, -R110.reuse ;  /* 0x00000003ba457223 */ /* 0x180fe2000001086e */
[-C--:B------:R-:W-:Y:S07]  /*12100*/  FFMA.FTZ R80, R115, R3.reuse, -R110 ;  /* 0x0000000373507223 */ /* 0x080fee000001086e */
[----:B------:R-:W-:Y:S01]  /*12110*/  MUFU.EX2 R68, R68 ;  /* 0x0000004400447308 */ /* 0x000fe20000000800 */
[C---:B------:R-:W-:Y:S03]  /*12120*/  HMMA.16816.F32.BF16 R20, R44.reuse, R28, R20 ;  /* 0x0000001c2c14723c */ /* 0x040fe60000041814 */
[----:B------:R-:W-:Y:S01]  /*12130*/  FMUL.FTZ R28, R40, R72 ;  /* 0x00000048281c7220 */ /* 0x000fe20000410000 */
[--C-:B------:R-:W-:Y:S01]  /*12140*/  FFMA.FTZ R72, R192, R3, -R108.reuse ;  /* 0x00000003c0487223 */ /* 0x100fe2000001086c */
[----:B------:R-:W-:Y:S04]  /*12150*/  FMUL.FTZ R29, R40, R73 ;  /* 0x00000049281d7220 */ /* 0x000fe80000410000 */
[----:B------:R-:W-:Y:S01]  /*12160*/  MUFU.EX2 R82, R82 ;  /* 0x0000005200527308 */ /* 0x000fe20000000800 */
[----:B---3--:R-:W-:Y:S01]  /*12170*/  FFMA.FTZ R119, R203, R3, -R108 ;  /* 0x00000003cb777223 */ /* 0x008fe2000001086c */
        /* <DEDUP_REMOVED lines=8> */
[-C--:B------:R-:W-:Y:S07]  /*12200*/  FFMA.FTZ R70, R251, R3.reuse, -R108 ;  /* 0x00000003fb467223 */ /* 0x080fee000001086c */
[----:B------:R3:W4:Y:S01]  /*12210*/  MUFU.EX2 R73, R121 ;  /* 0x0000007900497308 */ /* 0x0007220000000800 */
[C---:B------:R-:W-:Y:S09]  /*12220*/  HMMA.16816.F32.BF16 R28, R44.reuse, R48, R28 ;  /* 0x000000302c1c723c */ /* 0x040ff2000004181c */
[----:B------:R-:W-:Y:S01]  /*12230*/  MUFU.EX2 R117, R117 ;  /* 0x0000007500757308 */ /* 0x000fe20000000800 */
[-CC-:B------:R-:W-:Y:S01]  /*12240*/  FFMA.FTZ R91, R249, R3.reuse, -R110.reuse ;  /* 0x00000003f95b7223 */ /* 0x180fe2000001086e */
[-CC-:B------:R-:W-:Y:S01]  /*12250*/  FFMA.FTZ R96, R245, R3.reuse, -R110.reuse ;  /* 0x00000003f5607223 */ /* 0x180fe2000001086e */
[--C-:B------:R-:W-:Y:S07]  /*12260*/  FFMA.FTZ R89, R247, R3, -R110.reuse ;  /* 0x00000003f7597223 */ /* 0x100fee000001086e */
[----:B------:R-:W-:Y:S01]  /*12270*/  MUFU.EX2 R119, R119 ;  /* 0x0000007700777308 */ /* 0x000fe20000000800 */
[----:B------:R-:W-:Y:S01]  /*12280*/  HMMA.16816.F32.BF16 R32, R44, R50, R32 ;  /* 0x000000322c20723c */ /* 0x000fe20000041820 */
[----:B------:R-:W5:Y:S02]  /*12290*/  LDSM.16.MT88.4 R48, [R164+0x6800] ;  /* 0x00680000a430783b */ /* 0x000f640000004200 */
[----:B--2---:R-:W-:Y:S06]  /*122a0*/  F2FP.BF16.F32.PACK_AB R44, R76, R79 ;  /* 0x0000004f4c2c723e */ /* 0x004fec00000010ff */
[----:B------:R-:W2:Y:S01]  /*122b0*/  MUFU.EX2 R75, R75 ;  /* 0x0000004b004b7308 */ /* 0x000ea20000000800 */
[----:B-1----:R-:W-:Y:S01]  /*122c0*/  F2FP.BF16.F32.PACK_AB R45, R77, R78 ;  /* 0x0000004e4d2d723e */ /* 0x002fe200000010ff */
[-CC-:B---3--:R-:W-:Y:S01]  /*122d0*/  FFMA.FTZ R121, R207, R3.reuse, -R110.reuse ;  /* 0x00000003cf797223 */ /* 0x188fe2000001086e */
[----:B----4-:R-:W-:Y:S07]  /*122e0*/  F2FP.BF16.F32.PACK_AB R46, R73, R74 ;  /* 0x0000004a492e723e */ /* 0x010fee00000010ff */
[----:B------:R-:W1:Y:S01]  /*122f0*/  MUFU.EX2 R81, R81 ;  /* 0x0000005100517308 */ /* 0x000e620000000800 */
[----:B------:R-:W-:Y:S01]  /*12300*/  F2FP.BF16.F32.PACK_AB R47, R71, R72 ;  /* 0x00000048472f723e */ /* 0x000fe200000010ff */
[-C--:B------:R-:W-:Y:S01]  /*12310*/  FFMA.FTZ R88, R243, R3.reuse, -R110 ;  /* 0x00000003f3587223 */ /* 0x080fe2000001086e */
        /* <DEDUP_REMOVED lines=8> */
[-CC-:B------:R-:W-:Y:S08]  /*123a0*/  FFMA.FTZ R130, R195, R3.reuse, -R110.reuse ;  /* 0x00000003c3827223 */ /* 0x180ff0000001086e */
[----:B------:R-:W3:Y:S01]  /*123b0*/  MUFU.EX2 R80, R80 ;  /* 0x0000005000507308 */ /* 0x000ee20000000800 */
[-C--:B------:R-:W-:Y:S01]  /*123c0*/  FFMA.FTZ R125, R197, R3.reuse, -R110 ;  /* 0x00000003c57d7223 */ /* 0x080fe2000001086e */
[-C--:B------:R-:W-:Y:S01]  /*123d0*/  FFMA.FTZ R129, R159, R3.reuse, -R108 ;  /* 0x000000039f817223 */ /* 0x080fe2000001086c */
[C---:B------:R-:W-:Y:S01]  /*123e0*/  HMMA.16816.F32.BF16 R8, R44.reuse, R54, R8 ;  /* 0x000000362c08723c */ /* 0x040fe20000041808 */
[----:B------:R-:W4:Y:S06]  /*123f0*/  LDSM.16.MT88.4 R52, [R167+0x7000] ;  /* 0x00700000a734783b */ /* 0x000f2c0000004200 */
[----:B------:R-:W-:Y:S01]  /*12400*/  MUFU.EX2 R83, R83 ;  /* 0x0000005300537308 */ /* 0x000fe20000000800 */
[-CC-:B------:R-:W-:Y:S01]  /*12410*/  FFMA.FTZ R127, R199, R3.reuse, -R110.reuse ;  /* 0x00000003c77f7223 */ /* 0x180fe2000001086e */
[-C--:B------:R-:W-:Y:S01]  /*12420*/  FFMA.FTZ R201, R201, R3.reuse, -R110 ;  /* 0x00000003c9c97223 */ /* 0x080fe2000001086e */
[-C--:B------:R-:W-:Y:S07]  /*12430*/  FFMA.FTZ R157, R157, R3.reuse, -R108 ;  /* 0x000000039d9d7223 */ /* 0x080fee000001086c */
[----:B------:R-:W3:Y:S01]  /*12440*/  MUFU.EX2 R70, R70 ;  /* 0x0000004600467308 */ /* 0x000ee20000000800 */
[-CC-:B------:R-:W-:Y:S01]  /*12450*/  FFMA.FTZ R155, R155, R3.reuse, -R110.reuse ;  /* 0x000000039b9b7223 */ /* 0x180fe2000001086e */
[C---:B------:R-:W-:Y:S08]  /*12460*/  HMMA.16816.F32.BF16 R12, R44.reuse, R56, R12 ;  /* 0x000000382c0c723c */ /* 0x040ff0000004180c */
[----:B------:R-:W-:Y:S01]  /*12470*/  MUFU.EX2 R91, R91 ;  /* 0x0000005b005b7308 */ /* 0x000fe20000000800 */
[----:B------:R-:W-:Y:S01]  /*12480*/  FFMA.FTZ R154, R154, R3, -R110 ;  /* 0x000000039a9a7223 */ /* 0x000fe2000001086e */
[----:B------:R-:W-:Y:S08]  /*12490*/  FADD.FTZ R111, R109, R111 ;  /* 0x0000006f6d6f7221 */ /* 0x000ff00000010000 */
[----:B------:R-:W-:Y:S01]  /*124a0*/  MUFU.EX2 R96, R96 ;  /* 0x0000006000607308 */ /* 0x000fe20000000800 */
[C---:B------:R-:W-:Y:S01]  /*124b0*/  HMMA.16816.F32.BF16 R16, R44.reuse, R58, R16 ;  /* 0x0000003a2c10723c */ /* 0x040fe20000041810 */
[----:B------:R-:W4:Y:S08]  /*124c0*/  LDSM.16.MT88.4 R56, [R166+0x7000] ;  /* 0x00700000a638783b */ /* 0x000f300000004200 */
[----:B------:R-:W-:Y:S01]  /*124d0*/  MUFU.EX2 R89, R89 ;  /* 0x0000005900597308 */ /* 0x000fe20000000800 */
[----:B------:R-:W-:Y:S09]  /*124e0*/  FADD.FTZ R114, R114, R111 ;  /* 0x0000006f72727221 */ /* 0x000ff20000010000 */
[----:B------:R-:W-:Y:S01]  /*124f0*/  MUFU.EX2 R88, R88 ;  /* 0x0000005800587308 */ /* 0x000fe20000000800 */
[----:B------:R-:W-:Y:S01]  /*12500*/  FADD.FTZ R114, R105, R114 ;  /* 0x0000007269727221 */ /* 0x000fe20000010000 */
[C---:B------:R-:W-:Y:S08]  /*12510*/  HMMA.16816.F32.BF16 R20, R44.reuse, R60, R20 ;  /* 0x0000003c2c14723c */ /* 0x040ff00000041814 */
[----:B------:R-:W-:Y:S01]  /*12520*/  MUFU.EX2 R90, R90 ;  /* 0x0000005a005a7308 */ /* 0x000fe20000000800 */
[----:B------:R-:W-:Y:S01]  /*12530*/  FADD.FTZ R79, R79, R114 ;  /* 0x000000724f4f7221 */ /* 0x000fe20000010000 */
[----:B------:R-:W-:Y:S08]  /*12540*/  MOV R105, R0 ;  /* 0x0000000000697202 */ /* 0x000ff00000000f00 */
[----:B------:R-:W-:Y:S01]  /*12550*/  MUFU.EX2 R118, R118 ;  /* 0x0000007600767308 */ /* 0x000fe20000000800 */
[----:B------:R-:W-:Y:S01]  /*12560*/  FADD.FTZ R79, R76, R79 ;  /* 0x0000004f4c4f7221 */ /* 0x000fe20000010000 */
[C---:B------:R-:W-:Y:S01]  /*12570*/  HMMA.16816.F32.BF16 R24, R44.reuse, R62, R24 ;  /* 0x0000003e2c18723c */ /* 0x040fe20000041818 */
[----:B------:R-:W4:Y:S07]  /*12580*/  LDSM.16.MT88.4 R60, [R165+0x7000] ;  /* 0x00700000a53c783b */ /* 0x000f2e0000004200 */
[----:B------:R-:W-:Y:S10]  /*12590*/  MUFU.EX2 R113, R113 ;  /* 0x0000007100717308 */ /* 0x000ff40000000800 */
[----:B------:R-:W-:Y:S01]  /*125a0*/  MUFU.EX2 R115, R115 ;  /* 0x0000007300737308 */ /* 0x000fe20000000800 */
[C---:B-----5:R-:W-:Y:S09]  /*125b0*/  HMMA.16816.F32.BF16 R28, R44.reuse, R48, R28 ;  /* 0x000000302c1c723c */ /* 0x060ff2000004181c */
[----:B------:R-:W-:Y:S10]  /*125c0*/  MUFU.EX2 R120, R120 ;  /* 0x0000007800787308 */ /* 0x000ff40000000800 */
[----:B------:R-:W-:Y:S01]  /*125d0*/  MUFU.EX2 R130, R130 ;  /* 0x0000008200827308 */ /* 0x000fe20000000800 */
[----:B------:R-:W-:Y:S01]  /*125e0*/  HMMA.16816.F32.BF16 R32, R44, R50, R32 ;  /* 0x000000322c20723c */ /* 0x000fe20000041820 */
[----:B------:R-:W5:Y:S08]  /*125f0*/  LDSM.16.MT88.4 R48, [R164+0x7000] ;  /* 0x00700000a430783b */ /* 0x000f700000004200 */
[----:B------:R-:W4:Y:S01]  /*12600*/  MUFU.EX2 R125, R125 ;  /* 0x0000007d007d7308 */ /* 0x000f220000000800 */
[----:B--2---:R-:W-:Y:S02]  /*12610*/  F2FP.BF16.F32.PACK_AB R44, R68, R75 ;  /* 0x0000004b442c723e */ /* 0x004fe400000010ff */
[----:B-1----:R-:W-:Y:S07]  /*12620*/  F2FP.BF16.F32.PACK_AB R45, R81, R82 ;  /* 0x00000052512d723e */ /* 0x002fee00000010ff */
[----:B------:R-:W-:Y:S01]  /*12630*/  MUFU.EX2 R129, R129 ;  /* 0x0000008100817308 */ /* 0x000fe20000000800 */
[----:B---3--:R-:W-:Y:S02]  /*12640*/  F2FP.BF16.F32.PACK_AB R46, R80, R69 ;  /* 0x00000045502e723e */ /* 0x008fe400000010ff */
[----:B------:R-:W-:Y:S07]  /*12650*/  F2FP.BF16.F32.PACK_AB R47, R70, R83 ;  /* 0x00000053462f723e */ /* 0x000fee00000010ff */
[----:B------:R-:W1:Y:S10]  /*12660*/  MUFU.EX2 R132, R132 ;  /* 0x0000008400847308 */ /* 0x000e740000000800 */
[----:B------:R-:W-:Y:S01]  /*12670*/  MUFU.EX2 R127, R127 ;  /* 0x0000007f007f7308 */ /* 0x000fe20000000800 */
[C---:B----4-:R-:W-:Y:S03]  /*12680*/  HMMA.16816.F32.BF16 R4, R44.reuse, R52, R4 ;  /* 0x000000342c04723c */ /* 0x050fe60000041804 */
[----:B------:R-:W-:Y:S05]  /*12690*/  F2FP.BF16.F32.PACK_AB R40, R125, R130 ;  /* 0x000000827d28723e */ /* 0x000fea00000010ff */
[C---:B------:R-:W-:Y:S01]  /*126a0*/  HMMA.16816.F32.BF16 R8, R44.reuse, R54, R8 ;  /* 0x000000362c08723c */ /* 0x040fe20000041808 */
[----:B------:R-:W2:Y:S02]  /*126b0*/  LDSM.16.MT88.4 R52, [R167+0x7800] ;  /* 0x00780000a734783b */ /* 0x000ea40000004200 */
[----:B-1----:R-:W-:Y:S05]  /*126c0*/  F2FP.BF16.F32.PACK_AB R41, R132, R129 ;  /* 0x000000818429723e */ /* 0x002fea00000010ff */
[C---:B------:R-:W-:Y:S08]  /*126d0*/  HMMA.16816.F32.BF16 R12, R44.reuse, R56, R12 ;  /* 0x000000382c0c723c */ /* 0x040ff0000004180c */
        /* <DEDUP_REMOVED lines=19> */
[-CC-:B------:R-:W-:Y:S01]  /*12810*/  FFMA.FTZ R64, R233, R3.reuse, -R110.reuse ;  /* 0x00000003e9407223 */ /* 0x180fe2000001086e */
[-C--:B------:R-:W-:Y:S04]  /*12820*/  FFMA.FTZ R65, R227, R3.reuse, -R110 ;  /* 0x00000003e3417223 */ /* 0x080fe8000001086e */
[C---:B------:R-:W-:Y:S01]  /*12830*/  HMMA.16816.F32.BF16 R24, R44.reuse, R66, R24 ;  /* 0x000000422c18723c */ /* 0x040fe20000041818 */
[----:B------:R-:W-:Y:S02]  /*12840*/  MUFU.EX2 R64, R64 ;  /* 0x0000004000407308 */ /* 0x000fe40000000800 */
[-CC-:B------:R-:W-:Y:S01]  /*12850*/  FFMA.FTZ R67, R221, R3.reuse, -R108.reuse ;  /* 0x00000003dd437223 */ /* 0x180fe2000001086c */
[--C-:B------:R-:W-:Y:S07]  /*12860*/  FFMA.FTZ R66, R223, R3, -R108.reuse ;  /* 0x00000003df427223 */ /* 0x100fee000001086c */
[----:B------:R-:W4:Y:S01]  /*12870*/  MUFU.EX2 R65, R65 ;  /* 0x0000004100417308 */ /* 0x000f220000000800 */
[C---:B---3--:R-:W-:Y:S09]  /*12880*/  HMMA.16816.F32.BF16 R28, R44.reuse, R48, R28 ;  /* 0x000000302c1c723c */ /* 0x048ff2000004181c */
[----:B------:R-:W-:Y:S10]  /*12890*/  MUFU.EX2 R67, R67 ;  /* 0x0000004300437308 */ /* 0x000ff40000000800 */
[----:B------:R-:W3:Y:S01]  /*128a0*/  MUFU.EX2 R66, R66 ;  /* 0x0000004200427308 */ /* 0x000ee20000000800 */
[----:B------:R-:W-:Y:S01]  /*128b0*/  HMMA.16816.F32.BF16 R32, R44, R50, R32 ;  /* 0x000000322c20723c */ /* 0x000fe20000041820 */
[----:B------:R-:W5:Y:S02]  /*128c0*/  LDSM.16.MT88.4 R48, [R164+0x8000] ;  /* 0x00800000a430783b */ /* 0x000f640000004200 */
[----:B------:R-:W-:Y:S02]  /*128d0*/  F2FP.BF16.F32.PACK_AB R44, R113, R118 ;  /* 0x00000076712c723e */ /* 0x000fe400000010ff */
[----:B------:R-:W-:Y:S02]  /*128e0*/  F2FP.BF16.F32.PACK_AB R45, R120, R115 ;  /* 0x00000073782d723e */ /* 0x000fe400000010ff */
[----:B----4-:R-:W-:Y:S02]  /*128f0*/  F2FP.BF16.F32.PACK_AB R46, R65, R64 ;  /* 0x00000040412e723e */ /* 0x010fe400000010ff */
[----:B---3--:R-:W-:Y:S07]  /*12900*/  F2FP.BF16.F32.PACK_AB R47, R66, R67 ;  /* 0x00000043422f723e */ /* 0x008fee00000010ff */
        /* <DEDUP_REMOVED lines=22> */
[C---:B---3--:R-:W-:Y:S01]  /*12a70*/  HMMA.16816.F32.BF16 R20, R44.reuse, R60, R20 ;  /* 0x0000003c2c14723c */ /* 0x048fe20000041814 */
[----:B------:R-:W3:Y:S02]  /*12a80*/  MUFU.EX2 R60, R201 ;  /* 0x000000c9003c7308 */ /* 0x000ee40000000800 */
[----:B------:R-:W-:Y:S05]  /*12a90*/  FFMA.FTZ R61, R193, R3, -R108 ;  /* 0x00000003c13d7223 */ /* 0x000fea000001086c */
[C---:B------:R-:W-:Y:S03]  /*12aa0*/  HMMA.16816.F32.BF16 R24, R44.reuse, R62, R24 ;  /* 0x0000003e2c18723c */ /* 0x040fe60000041818 */
[----:B------:R-:W-:Y:S10]  /*12ab0*/  MUFU.EX2 R61, R61 ;  /* 0x0000003d003d7308 */ /* 0x000ff40000000800 */
[----:B------:R-:W5:Y:S01]  /*12ac0*/  MUFU.EX2 R62, R157 ;  /* 0x0000009d003e7308 */ /* 0x000f620000000800 */
[C---:B----4-:R-:W-:Y:S03]  /*12ad0*/  HMMA.16816.F32.BF16 R28, R44.reuse, R48, R28 ;  /* 0x000000302c1c723c */ /* 0x050fe6000004181c */
[----:B------:R-:W-:Y:S01]  /*12ae0*/  FADD.FTZ R49, R42, R116 ;  /* 0x000000742a317221 */ /* 0x000fe20000010000 */
[----:B---3--:R-:W-:Y:S03]  /*12af0*/  F2FP.BF16.F32.PACK_AB R42, R60, R127 ;  /* 0x0000007f3c2a723e */ /* 0x008fe600000010ff */
[----:B------:R-:W-:Y:S01]  /*12b00*/  FADD.FTZ R112, R112, R49 ;  /* 0x0000003170707221 */ /* 0x000fe20000010000 */
[----:B------:R-:W-:Y:S01]  /*12b10*/  HMMA.16816.F32.BF16 R32, R44, R50, R32 ;  /* 0x000000322c20723c */ /* 0x000fe20000041820 */
[----:B------:R-:W3:Y:S02]  /*12b20*/  LDSM.16.MT88.4 R44, [R165+0x9000] ;  /* 0x00900000a52c783b */ /* 0x000ee40000004200 */
[----:B-----5:R-:W-:Y:S01]  /*12b30*/  F2FP.BF16.F32.PACK_AB R43, R62, R61 ;  /* 0x0000003d3e2b723e */ /* 0x020fe200000010ff */
[----:B------:R-:W-:Y:S04]  /*12b40*/  FADD.FTZ R103, R103, R112 ;  /* 0x0000007067677221 */ /* 0x000fe80000010000 */
[----:B------:R-:W-:Y:S01]  /*12b50*/  FADD.FTZ R78, R78, R103 ;  /* 0x000000674e4e7221 */ /* 0x000fe20000010000 */
[----:B------:R-:W4:Y:S01]  /*12b60*/  LDSM.16.MT88.4 R48, [R164+0x9000] ;  /* 0x00900000a430783b */ /* 0x000f220000004200 */
[C---:B--2---:R-:W-:Y:S05]  /*12b70*/  HMMA.16816.F32.BF16 R4, R40.reuse, R52, R4 ;  /* 0x000000342804723c */ /* 0x044fea0000041804 */
[----:B------:R-:W-:Y:S01]  /*12b80*/  FADD.FTZ R77, R77, R78 ;  /* 0x0000004e4d4d7221 */ /* 0x000fe20000010000 */
[-C--:B------:R-:W-:Y:S01]  /*12b90*/  FFMA.FTZ R52, R152, R3.reuse, -R110 ;  /* 0x0000000398347223 */ /* 0x080fe2000001086e */
[-C--:B------:R-:W-:Y:S01]  /*12ba0*/  FFMA.FTZ R53, R38, R3.reuse, -R108 ;  /* 0x0000000326357223 */ /* 0x080fe2000001086c */
[C---:B------:R-:W-:Y:S03]  /*12bb0*/  HMMA.16816.F32.BF16 R8, R40.reuse, R54, R8 ;  /* 0x000000362808723c */ /* 0x040fe60000041808 */
[----:B------:R-:W-:Y:S01]  /*12bc0*/  FADD.FTZ R72, R72, R77 ;  /* 0x0000004d48487221 */ /* 0x000fe20000010000 */
[----:B------:R-:W-:Y:S01]  /*12bd0*/  FADD.FTZ R54, R74, R79 ;  /* 0x0000004f4a367221 */ /* 0x000fe20000010000 */
[----:B------:R-:W-:Y:S01]  /*12be0*/  MUFU.EX2 R52, R52 ;  /* 0x0000003400347308 */ /* 0x000fe20000000800 */
[----:B------:R-:W2:Y:S01]  /*12bf0*/  LDSM.16.MT88.4 R76, [R165+0x9800] ;  /* 0x00980000a54c783b */ /* 0x000ea20000004200 */
[----:B------:R-:W-:Y:S01]  /*12c00*/  FADD.FTZ R71, R71, R72 ;  /* 0x0000004847477221 */ /* 0x000fe20000010000 */
[C---:B-1----:R-:W-:Y:S07]  /*12c10*/  HMMA.16816.F32.BF16 R12, R40.reuse, R56, R12 ;  /* 0x00000038280c723c */ /* 0x042fee000004180c */
[----:B------:R-:W-:Y:S01]  /*12c20*/  MUFU.EX2 R53, R53 ;  /* 0x0000003500357308 */ /* 0x000fe20000000800 */
[----:B------:R-:W-:Y:S01]  /*12c30*/  FADD.FTZ R82, R82, R71 ;  /* 0x0000004752527221 */ /* 0x000fe20000010000 */
[-C--:B------:R-:W-:Y:S01]  /*12c40*/  FFMA.FTZ R55, R39, R3.reuse, -R108 ;  /* 0x0000000327377223 */ /* 0x080fe2000001086c */
[-C--:B------:R-:W-:Y:S07]  /*12c50*/  FFMA.FTZ R110, R153, R3.reuse, -R110 ;  /* 0x00000003996e7223 */ /* 0x080fee000001086e */
[----:B------:R-:W1:Y:S01]  /*12c60*/  MUFU.EX2 R39, R155 ;  /* 0x0000009b00277308 */ /* 0x000e620000000800 */
[----:B------:R-:W-:Y:S01]  /*12c70*/  FADD.FTZ R54, R73, R54 ;  /* 0x0000003649367221 */ /* 0x000fe20000010000 */
[C---:B------:R-:W-:Y:S08]  /*12c80*/  HMMA.16816.F32.BF16 R16, R40.reuse, R58, R16 ;  /* 0x0000003a2810723c */ /* 0x040ff00000041810 */
[----:B------:R-:W5:Y:S01]  /*12c90*/  MUFU.EX2 R38, R55 ;  /* 0x0000003700267308 */ /* 0x000f620000000800 */
[----:B------:R-:W-:Y:S01]  /*12ca0*/  FADD.FTZ R75, R75, R54 ;  /* 0x000000364b4b7221 */ /* 0x000fe20000010000 */
[----:B------:R-:W-:Y:S01]  /*12cb0*/  FADD.FTZ R82, R81, R82 ;  /* 0x0000005251527221 */ /* 0x000fe20000010000 */
[----:B------:R-:W-:Y:S07]  /*12cc0*/  MOV R103, R2 ;  /* 0x0000000200677202 */ /* 0x000fee0000000f00 */
[----:B------:R-:W-:Y:S01]  /*12cd0*/  MUFU.EX2 R191, R110 ;  /* 0x0000006e00bf7308 */ /* 0x000fe20000000800 */
[----:B------:R-:W-:Y:S01]  /*12ce0*/  FADD.FTZ R68, R68, R75 ;  /* 0x0000004b44447221 */ /* 0x000fe20000010000 */
[C---:B---3--:R-:W-:Y:S08]  /*12cf0*/  HMMA.16816.F32.BF16 R20, R40.reuse, R44, R20 ;  /* 0x0000002c2814723c */ /* 0x048ff00000041814 */
[----:B------:R-:W3:Y:S01]  /*12d00*/  MUFU.EX2 R44, R154 ;  /* 0x0000009a002c7308 */ /* 0x000ee20000000800 */
[-CC-:B------:R-:W-:Y:S01]  /*12d10*/  FFMA.FTZ R45, R37, R3.reuse, -R108.reuse ;  /* 0x00000003252d7223 */ /* 0x180fe2000001086c */
[----:B------:R-:W-:Y:S01]  /*12d20*/  FFMA.FTZ R108, R36, R3, -R108 ;  /* 0x00000003246c7223 */ /* 0x000fe2000001086c */
[----:B------:R-:W-:Y:S01]  /*12d30*/  FADD.FTZ R69, R69, R68 ;  /* 0x0000004445457221 */ /* 0x000fe20000010000 */
[----:B-1----:R-:W-:Y:S06]  /*12d40*/  F2FP.BF16.F32.PACK_AB R68, R39, R52 ;  /* 0x000000342744723e */ /* 0x002fec00000010ff */
[----:B------:R-:W-:Y:S01]  /*12d50*/  MUFU.EX2 R36, R45 ;  /* 0x0000002d00247308 */ /* 0x000fe20000000800 */
[C---:B------:R-:W-:Y:S03]  /*12d60*/  HMMA.16816.F32.BF16 R24, R40.reuse, R46, R24 ;  /* 0x0000002e2818723c */ /* 0x040fe60000041818 */
[----:B------:R-:W-:Y:S06]  /*12d70*/  FADD.FTZ R83, R83, R82 ;  /* 0x0000005253537221 */ /* 0x000fec0000010000 */
[----:B------:R-:W1:Y:S01]  /*12d80*/  MUFU.EX2 R37, R108 ;  /* 0x0000006c00257308 */ /* 0x000e620000000800 */
[----:B------:R-:W-:Y:S01]  /*12d90*/  FADD.FTZ R80, R80, R69 ;  /* 0x0000004550507221 */ /* 0x000fe20000010000 */
[----:B-----5:R-:W-:Y:S01]  /*12da0*/  F2FP.BF16.F32.PACK_AB R69, R53, R38 ;  /* 0x000000263545723e */ /* 0x020fe200000010ff */
[----:B------:R-:W-:Y:S01]  /*12db0*/  FADD.FTZ R70, R70, R83 ;  /* 0x0000005346467221 */ /* 0x000fe20000010000 */
[C---:B----4-:R-:W-:Y:S03]  /*12dc0*/  HMMA.16816.F32.BF16 R28, R40.reuse, R48, R28 ;  /* 0x00000030281c723c */ /* 0x050fe6000004181c */
[----:B------:R-:W-:Y:S01]  /*12dd0*/  FADD.FTZ R47, R97, R70 ;  /* 0x00000046612f7221 */ /* 0x000fe20000010000 */
[----:B------:R-:W-:Y:S01]  /*12de0*/  FADD.FTZ R91, R91, R80 ;  /* 0x000000505b5b7221 */ /* 0x000fe20000010000 */
[----:B---3--:R-:W-:Y:S02]  /*12df0*/  F2FP.BF16.F32.PACK_AB R70, R191, R44 ;  /* 0x0000002cbf46723e */ /* 0x008fe400000010ff */
[----:B------:R-:W-:Y:S01]  /*12e00*/  FADD.FTZ R47, R98, R47 ;  /* 0x0000002f622f7221 */ /* 0x000fe20000010000 */
[----:B------:R-:W-:Y:S03]  /*12e10*/  HMMA.16816.F32.BF16 R32, R40, R50, R32 ;  /* 0x000000322820723c */ /* 0x000fe60000041820 */
[----:B-1----:R-:W-:Y:S01]  /*12e20*/  F2FP.BF16.F32.PACK_AB R71, R37, R36 ;  /* 0x000000242547723e */ /* 0x002fe200000010ff */
[----:B------:R-:W-:Y:S01]  /*12e30*/  FADD.FTZ R96, R96, R91 ;  /* 0x0000005b60607221 */ /* 0x000fe20000010000 */
[----:B------:R-:W-:Y:S03]  /*12e40*/  FADD.FTZ R40, R90, R47 ;  /* 0x0000002f5a287221 */ /* 0x000fe60000010000 */
[----:B------:R-:W-:Y:S01]  /*12e50*/  FADD.FTZ R89, R89, R96 ;  /* 0x0000006059597221 */ /* 0x000fe20000010000 */
        /* <DEDUP_REMOVED lines=44> */
.L_x_10075:
        /* <DEDUP_REMOVED lines=10> */
.L_x_10090:
        /* <DEDUP_REMOVED lines=126> */
.L_x_10085:
[----:B------:R-:W-:Y:S05]  /*139a0*/  BSYNC.RECONVERGENT B0 ;  /* 0x0000000000007941 */ /* 0x000fea0003800200 */
.L_x_10084:
        /* <DEDUP_REMOVED lines=36> */
[----:B-1----:R-:W-:Y:S05]  /*13bf0*/  @P0 RET.REL.NODEC R178 `(_ZN5flash24flash_fwd_splitkv_kernelI23Flash_fwd_kernel_traitsILi64ELi64ELi128ELi4ELb0ELb0EN7cutlass10bfloat16_tE19Flash_kernel_traitsILi64ELi64ELi128ELi4ES3_EELb0ELb0ELb0ELb0ELb0ELb1ELb1ELb1EEEvNS_16Flash_fwd_paramsE) ;  /* 0xfffffec4b2000950 */ /* 0x002fea0003c3ffff */
[----:B------:R-:W-:Y:S01]  /*13c00*/  MOV R179, 0x0 ;  /* 0x0000000000b37802 */ /* 0x000fe20000000f00 */
[----:B------:R1:W-:Y:S03]  /*13c10*/  ST.E.128 desc[UR4][R36.64+0x3800], R4 ;  /* 0x0038000424007985 */ /* 0x0003e6000c101d04 */
[----:B-1----:R-:W-:Y:S05]  /*13c20*/  RET.REL.NODEC R178 `(_ZN5flash24flash_fwd_splitkv_kernelI23Flash_fwd_kernel_traitsILi64ELi64ELi128ELi4ELb0ELb0EN7cutlass10bfloat16_tE19Flash_kernel_traitsILi64ELi64ELi128ELi4ES3_EELb0ELb0ELb0ELb0ELb0ELb1ELb1ELb1EEEvNS_16Flash_fwd_paramsE) ;  /* 0xfffffec0b2f47950 */ /* 0x002fea0003c3ffff */
.L_x_10083:
[----:B------:R-:W-:Y:S01]  /*13c30*/  MOV R5, 0x2 ;  /* 0x0000000200057802 */ /* 0x000fe20000000f00 */
[----:B------:R-:W-:Y:S01]  /*13c40*/  IMAD.MOV.U32 R4, RZ, RZ, 0x1f ;  /* 0x0000001fff047424 */ /* 0x000fe200078e00ff */
[----:B------:R-:W-:-:S07]  /*13c50*/  MOV R7, 0xffffffff ;  /* 0xffffffff00077802 */ /* 0x000fce0000000f00 */
[----:B-1---5:R-:W-:Y:S05]  /*13c60*/  WARPSYNC.COLLECTIVE R7, `(.L_x_10086) ;  /* 0x0000000007087348 */ /* 0x022fea0003c00000 */
[----:B------:R2:W3:Y:S02]  /*13c70*/  SHFL.BFLY P0, R11, R191, R5, R4 ;  /* 0x0c000005bf0b7389 */ /* 0x0004e40000000004 */
[----:B-123-5:R-:W-:Y:S05]  /*13c80*/  ENDCOLLECTIVE ;  /* 0x000000000000791b */ /* 0x02efea0003800000 */
.L_x_10086:
[----:B------:R-:W-:Y:S02]  /*13c90*/  IMAD.MOV.U32 R6, RZ, RZ, R11 ;  /* 0x000000ffff067224 */ /* 0x000fe400078e000b */
[----:B------:R-:W-:Y:S02]  /*13ca0*/  IMAD.MOV.U32 R5, RZ, RZ, 0x1 ;  /* 0x00000001ff057424 */ /* 0x000fe400078e00ff */
[----:B------:R-:W-:-:S05]  /*13cb0*/  FADD.FTZ R9, R6, R191 ;  /* 0x000000bf06097221 */ /* 0x000fca0000010000 */
[----:B------:R-:W-:-:S07]  /*13cc0*/  MOV R191, R9 ;  /* 0x0000000900bf7202 */ /* 0x000fce0000000f00 */
[----:B------:R-:W-:Y:S05]  /*13cd0*/  WARPSYNC.COLLECTIVE R7, `(.L_x_10087) ;  /* 0x0000000007087348 */ /* 0x000fea0003c00000 */
[----:B------:R1:W2:Y:S02]  /*13ce0*/  SHFL.BFLY P0, R11, R191, R5, R4 ;  /* 0x0c000005bf0b7389 */ /* 0x0002a40000000004 */
[----:B-12---:R-:W-:Y:S05]  /*13cf0*/  ENDCOLLECTIVE ;  /* 0x000000000000791b */ /* 0x006fea0003800000 */
.L_x_10087:
[----:B------:R-:W-:Y:S01]  /*13d00*/  MOV R191, R184 ;  /* 0x000000b800bf7202 */ /* 0x000fe20000000f00 */
[----:B------:R-:W-:Y:S01]  /*13d10*/  IMAD.MOV.U32 R5, RZ, RZ, 0x2 ;  /* 0x00000002ff057424 */ /* 0x000fe200078e00ff */
[----:B------:R-:W-:-:S07]  /*13d20*/  MOV R6, R11 ;  /* 0x0000000b00067202 */ /* 0x000fce0000000f00 */
[----:B------:R-:W-:Y:S05]  /*13d30*/  WARPSYNC.COLLECTIVE R7, `(.L_x_10088) ;  /* 0x0000000007087348 */ /* 0x000fea0003c00000 */
[----:B------:R1:W2:Y:S02]  /*13d40*/  SHFL.BFLY P0, R11, R191, R5, R4 ;  /* 0x0c000005bf0b7389 */ /* 0x0002a40000000004 */
[----:B-12---:R-:W-:Y:S05]  /*13d50*/  ENDCOLLECTIVE ;  /* 0x000000000000791b */ /* 0x006fea0003800000 */
.L_x_10088:
[----:B------:R-:W-:Y:S01]  /*13d60*/  FADD.FTZ R6, R9, R6 ;  /* 0x0000000609067221 */ /* 0x000fe20000010000 */
[----:B------:R-:W-:Y:S01]  /*13d70*/  FADD.FTZ R8, R11, R184 ;  /* 0x000000b80b087221 */ /* 0x000fe20000010000 */
[----:B------:R-:W-:-:S04]  /*13d80*/  MOV R5, 0x1 ;  /* 0x0000000100057802 */ /* 0x000fc80000000f00 */
[----:B------:R-:W-:-:S07]  /*13d90*/  MOV R191, R8 ;  /* 0x0000000800bf7202 */ /* 0x000fce0000000f00 */
[----:B------:R-:W-:Y:S05]  /*13da0*/  WARPSYNC.COLLECTIVE R7, `(.L_x_10089) ;  /* 0x0000000007087348 */ /* 0x000fea0003c00000 */
[----:B------:R1:W2:Y:S02]  /*13db0*/  SHFL.BFLY P0, R11, R191, R5, R4 ;  /* 0x0c000005bf0b7389 */ /* 0x0002a40000000004 */
[----:B-12---:R-:W-:Y:S05]  /*13dc0*/  ENDCOLLECTIVE ;  /* 0x000000000000791b */ /* 0x006fea0003800000 */
.L_x_10089:
[----:B------:R-:W-:Y:S05]  /*13dd0*/  BRA `(.L_x_10090) ;  /* 0xfffffff000f87947 */ /* 0x000fea000383ffff */
.L_x_10091:
        /* <DEDUP_REMOVED lines=10> */
.L_x_14797:


//--------------------- .text._ZN5flash24flash_fwd_splitkv_kernelI23Flash_fwd_kernel_traitsILi64ELi64ELi128ELi4ELb0ELb0EN7cutlass10bfloat16_tE19Flash_kernel_traitsILi64ELi64ELi128ELi4ES3_EELb0ELb1ELb0ELb0ELb0ELb0ELb0ELb0EEEvNS_16Flash_fwd_paramsE --------------------------
	.section	.text._ZN5flash24flash_fwd_splitkv_kernelI23Flash_fwd_kernel_traitsILi64ELi64ELi128ELi4ELb0ELb0EN7cutlass10bfloat16_tE19Flash_kernel_traitsILi64ELi64ELi128ELi4ES3_EELb0ELb1ELb0ELb0ELb0ELb0ELb0ELb0EEEvNS_16Flash_fwd_paramsE,"ax",@progbits
	.align	128
        .global         _ZN5flash24flash_fwd_splitkv_kernelI23Flash_fwd_kernel_traitsILi64ELi64ELi128ELi4ELb0ELb0EN7cutlass10bfloat16_tE19Flash_kernel_traitsILi64ELi64ELi128ELi4ES3_EELb0ELb1ELb0ELb0ELb0ELb0ELb0ELb0EEEvNS_16Flash_fwd_paramsE
        .type           _ZN5flash24flash_fwd_splitkv_kernelI23Flash_fwd_kernel_traitsILi64ELi64ELi128ELi4ELb0ELb0EN7cutlass10bfloat16_tE19Flash_kernel_traitsILi64ELi64ELi128ELi4ES3_EELb0ELb1ELb0ELb0ELb0ELb0ELb0ELb0EEEvNS_16Flash_fwd_paramsE,@function
        .size           _ZN5flash24flash_fwd_splitkv_kernelI23Flash_fwd_kernel_traitsILi64ELi64ELi128ELi4ELb0ELb0EN7cutlass10bfloat16_tE19Flash_kernel_traitsILi64ELi64ELi128ELi4ES3_EELb0ELb1ELb0ELb0ELb0ELb0ELb0ELb0EEEvNS_16Flash_fwd_paramsE,(.L_x_14798 - _ZN5flash24flash_fwd_splitkv_kernelI23Flash_fwd_kernel_traitsILi64ELi64ELi128ELi4ELb0ELb0EN7cutlass10bfloat16_tE19Flash_kernel_traitsILi64ELi64ELi128ELi4ES3_EELb0ELb1ELb0ELb0ELb0ELb0ELb0ELb0EEEvNS_16Flash_fwd_paramsE)
        .other          _ZN5flash24flash_fwd_splitkv_kernelI23Flash_fwd_kernel_traitsILi64ELi64ELi128ELi4ELb0ELb0EN7cutlass10bfloat16_tE19Flash_kernel_traitsILi64ELi64ELi128ELi4ES3_EELb0ELb1ELb0ELb0ELb0ELb0ELb0ELb0EEEvNS_16Flash_fwd_paramsE,@"STO_CUDA_ENTRY STV_DEFAULT"
_ZN5flash24flash_fwd_splitkv_kernelI23Flash_fwd_kernel_traitsILi64ELi64ELi128ELi4ELb0ELb0EN7cutlass10bfloat16_tE19Flash_kernel_traitsILi64ELi64ELi128ELi4ES3_EELb0ELb1ELb0ELb0ELb0ELb0ELb0ELb0EEEvNS_16Flash_fwd_paramsE:
.text._ZN5flash24flash_fwd_splitkv_kernelI23Flash_fwd_kernel_traitsILi64ELi64ELi128ELi4ELb0ELb0EN7cutlass10bfloat16_tE19Flash_kernel_traitsILi64ELi64ELi128ELi4ES3_EELb0ELb1ELb0ELb0ELb0ELb0ELb0ELb0EEEvNS_16Flash_fwd_paramsE:
[----:B------:R-:W-:Y:S01]  /*0000*/  LDC R1, c[0x0][0x37c] ;  /* 0x0000df00ff017b82 */ /* 0x000fe20000000800 */
[----:B------:R-:W1:Y:S07]  /*0010*/  S2R R21, SR_CTAID.X ;  /* 0x0000000000157919 */ /* 0x000e6e0000002500 */
[----:B------:R-:W2:Y:S01]  /*0020*/  LDC.64 R2, c[0x0][0x348] ;  /* 0x0000d200ff027b82 */ /* 0x000ea20000000a00 */
[----:B------:R-:W-:Y:S01]  /*0030*/  BSSY.RECONVERGENT B3, `(.L_x_10092) ;  /* 0x0000005000037945 */ /* 0x000fe20003800200 */
[----:B------:R-:W-:Y:S01]  /*0040*/  MOV R160, 0x80 ;  /* 0x0000008000a07802 */ /* 0x000fe20000000f00 */
[----:B------:R-:W3:Y:S01]  /*0050*/  S2R R162, SR_CTAID.Y ;  /* 0x0000000000a27919 */ /* 0x000ee20000002600 */
[----:B------:R-:W4:Y:S05]  /*0060*/  S2R R161, SR_CTAID.Z ;  /* 0x0000000000a17919 */ /* 0x000f2a0000002700 */
[----:B-1234-:R-:W-:Y:S05]  /*0070*/  CALL.REL.NOINC `($_ZN5flash24flash_fwd_splitkv_kernelI23Flash_fwd_kernel_traitsILi64ELi64ELi128ELi4ELb0ELb0EN7cutlass10bfloat16_tE19Flash_kernel_traitsILi64ELi64ELi128ELi4ES3_EELb0ELb1ELb0ELb0ELb0ELb0ELb0ELb0EEEvNS_16Flash_fwd_paramsE$_ZN5flash30compute_attn_1rowblock_splitkvI23Flash_fwd_kernel_traitsILi64ELi64ELi128ELi4ELb0ELb0EN7cutlass10bfloat16_tE19Flash_kernel_traitsILi64ELi64ELi128ELi4ES3_EELb0ELb1ELb0ELb0ELb0ELb0ELb0ELb0ENS_16Flash_fwd_paramsEEEvRKT8_iiiii) ;  /* 0x0000000000087944 */ /* 0x01efea0003c00000 */
[----:B------:R-:W-:Y:S05]  /*0080*/  BSYNC.RECONVERGENT B3 ;  /* 0x0000000000037941 */ /* 0x000fea0003800200 */
.L_x_10092:
[----:B------:R-:W-:Y:S05]  /*0090*/  EXIT ;  /* 0x000000000000794d */ /* 0x000fea0003800000 */
        .type           $_ZN5flash24flash_fwd_splitkv_kernelI23Flash_fwd_kernel_traitsILi64ELi64ELi128ELi4ELb0ELb0EN7cutlass10bfloat16_tE19Flash_kernel_traitsILi64ELi64ELi128ELi4ES3_EELb0ELb1ELb0ELb0ELb0ELb0ELb0ELb0EEEvNS_16Flash_fwd_paramsE$_ZN5flash30compute_attn_1rowblock_splitkvI23Flash_fwd_kernel_traitsILi64ELi64ELi128ELi4ELb0ELb0EN7cutlass10bfloat16_tE19Flash_kernel_traitsILi64ELi64ELi128ELi4ES3_EELb0ELb1ELb0ELb0ELb0ELb0ELb0ELb0ENS_16Flash_fwd_paramsEEEvRKT8_iiiii,@function
        .size           $_ZN5flash24flash_fwd_splitkv_kernelI23Flash_fwd_kernel_traitsILi64ELi64ELi128ELi4ELb0ELb0EN7cutlass10bfloat16_tE19Flash_kernel_traitsILi64ELi64ELi128ELi4ES3_EELb0ELb1ELb0ELb0ELb0ELb0ELb0ELb0EEEvNS_16Flash_fwd_paramsE$_ZN5flash30compute_attn_1rowblock_splitkvI23Flash_fwd_kernel_traitsILi64ELi64ELi128ELi4ELb0ELb0EN7cutlass10bfloat16_tE19Flash_kernel_traitsILi64ELi64ELi128ELi4ES3_EELb0ELb1ELb0ELb0ELb0ELb0ELb0ELb0ENS_16Flash_fwd_paramsEEEvRKT8_iiiii,(.L_x_14798 - $_ZN5flash24flash_fwd_splitkv_kernelI23Flash_fwd_kernel_traitsILi64ELi64ELi128ELi4ELb0ELb0EN7cutlass10bfloat16_tE19Flash_kernel_traitsILi64ELi64ELi128ELi4ES3_EELb0ELb1ELb0ELb0ELb0ELb0ELb0ELb0EEEvNS_16Flash_fwd_paramsE$_ZN5flash30compute_attn_1rowblock_splitkvI23Flash_fwd_kernel_traitsILi64ELi64ELi128ELi4ELb0ELb0EN7cutlass10bfloat16_tE19Flash_kernel_traitsILi64ELi64ELi128ELi4ES3_EELb0ELb1ELb0ELb0ELb0ELb0ELb0ELb0ENS_16Flash_fwd_paramsEEEvRKT8_iiiii)
$_ZN5flash24flash_fwd_splitkv_kernelI23Flash_fwd_kernel_traitsILi64ELi64ELi128ELi4ELb0ELb0EN7cutlass10bfloat16_tE19Flash_kernel_traitsILi64ELi64ELi128ELi4ES3_EELb0ELb1ELb0ELb0ELb0ELb0ELb0ELb0EEEvNS_16Flash_fwd_paramsE$_ZN5flash30compute_attn_1rowblock_splitkvI23Flash_fwd_kernel_traitsILi64ELi64ELi128ELi4ELb0ELb0EN7cutlass10bfloat16_tE19Flash_kernel_traitsILi64ELi64ELi128ELi4ES3_EELb0ELb1ELb0ELb0ELb0ELb0ELb0ELb0ENS_16Flash_fwd_paramsEEEvRKT8_iiiii:
        /* <DEDUP_REMOVED lines=39> */
.L_x_10094:
[----:B------:R-:W-:Y:S05]  /*0310*/  BSYNC.RECONVERGENT B0 ;  /* 0x0000000000007941 */ /* 0x000fea0003800200 */
.L_x_10093:
[----:B------:R-:W-:Y:S04]  /*0320*/  BSSY.RECONVERGENT B0, `(.L_x_10095) ;  /* 0x0000007000007945 */ /* 0x000fe80003800200 */
[----:B------:R-:W-:Y:S05]  /*0330*/  @!P3 BRA `(.L_x_10096) ;  /* 0x000000000014b947 */ /* 0x000fea0003800000 */
[----:B------:R-:W4:Y:S02]  /*0340*/  LD.E.U8 R6, desc[UR4][R2.64+0x1b2] ;  /* 0x0001b20402067980 */ /* 0x000f24000c101100 */
[----:B----4-:R-:W-:-:S13]  /*0350*/  ISETP.NE.AND P1, PT, R6, RZ, PT ;  /* 0x000000ff0600720c */ /* 0x010fda0003f25270 */
[----:B------:R-:W4:Y:S02]  /*0360*/  @P1 LD.E R6, desc[UR4][R10.64+0x4] ;  /* 0x000004040a061980 */ /* 0x000f24000c101900 */
[----:B----45:R-:W-:-:S06]  /*0370*/  @P1 IADD3 R125, PT, PT, R6, -R13, RZ ;  /* 0x8000000d067d1210 */ /* 0x030fcc0007ffe0ff */
[----:B------:R4:W5:Y:S02]  /*0380*/  @!P1 LD.E R125, desc[UR4][R10.64] ;  /* 0x000000040a7d9980 */ /* 0x000964000c101900 */
.L_x_10096:
[----:B------:R-:W-:Y:S05]  /*0390*/  BSYNC.RECONVERGENT B0 ;  /* 0x0000000000007941 */ /* 0x000fea0003800200 */
.L_x_10095:
        /* <DEDUP_REMOVED lines=8> */
.L_x_10098:
[----:B------:R-:W5:Y:S01]  /*0420*/  LD.E.64 R6, desc[UR4][R2.64+0x108] ;  /* 0x0001080402067980 */ /* 0x000f62000c101b00 */
[----:B------:R-:W-:Y:S01]  /*0430*/  BSSY.RECONVERGENT B0, `(.L_x_10100) ;  /* 0x0000006000007945 */ /* 0x000fe20003800200 */
[----:B------:R-:W-:Y:S01]  /*0440*/  IMAD.MOV.U32 R5, RZ, RZ, RZ ;  /* 0x000000ffff057224 */ /* 0x000fe200078e00ff */
[----:B-----5:R-:W-:-:S04]  /*0450*/  ISETP.NE.U32.AND P0, PT, R6, RZ, PT ;  /* 0x000000ff0600720c */ /* 0x020fc80003f05070 */
[----:B------:R-:W-:-:S13]  /*0460*/  ISETP.NE.AND.EX P0, PT, R7, RZ, PT, P0 ;  /* 0x000000ff0700720c */ /* 0x000fda0003f05300 */
[----:B------:R-:W-:Y:S05]  /*0470*/  @!P0 BRA `(.L_x_10101) ;  /* 0x0000000000048947 */ /* 0x000fea0003800000 */
[----:B------:R1:W5:Y:S02]  /*0480*/  LD.E R5, desc[UR4][R2.64+0xbc] ;  /* 0x0000bc0402057980 */ /* 0x000364000c101900 */
.L_x_10101:
[----:B------:R-:W-:Y:S05]  /*0490*/  BSYNC.RECONVERGENT B0 ;  /* 0x0000000000007941 */ /* 0x000fea0003800200 */
.L_x_10100:
[----:B-----5:R-:W-:Y:S02]  /*04a0*/  IADD3 R125, PT, PT, R5, R125, -R12 ;  /* 0x0000007d057d7210 */ /* 0x020fe40007ffe80c */
.L_x_10099:
[----:B------:R-:W-:Y:S05]  /*04b0*/  BSYNC.RECONVERGENT B1 ;  /* 0x0000000000017941 */ /* 0x000fea0003800200 */
.L_x_10097:
[----:B------:R-:W-:Y:S01]  /*04c0*/  IMAD.SHL.U32 R164, R21, 0x40, RZ ;  /* 0x0000004015a47824 */ /* 0x000fe200078e00ff */
[----:B------:R-:W-:Y:S01]  /*04d0*/  MOV R6, R160 ;  /* 0x000000a000067202 */ /* 0x000fe20000000f00 */
[----:B------:R-:W-:-:S03]  /*04e0*/  IMAD.MOV.U32 R7, RZ, RZ, 0x0 ;  /* 0x00000000ff077424 */ /* 0x000fc600078e00ff */
[----:B------:R-:W-:-:S13]  /*04f0*/  ISETP.GT.AND P0, PT, R39, R164, PT ;  /* 0x000000a42700720c */ /* 0x000fda0003f04270 */
[----:B-1234-:R-:W-:Y:S05]  /*0500*/  @!P0 RET.REL.NODEC R6 `(_ZN5flash24flash_fwd_splitkv_kernelI23Flash_fwd_kernel_traitsILi64ELi64ELi128ELi4ELb0ELb0EN7cutlass10bfloat16_tE19Flash_kernel_traitsILi64ELi64ELi128ELi4ES3_EELb0ELb1ELb0ELb0ELb0ELb0ELb0ELb0EEEvNS_16Flash_fwd_paramsE) ;  /* 0xfffffff806bc8950 */ /* 0x01efea0003c3ffff */
[----:B------:R-:W2:Y:S04]  /*0510*/  LD.E R10, desc[UR4][R2.64+0x184] ;  /* 0x00018404020a7980 */ /* 0x000ea8000c101900 */
[----:B------:R-:W3:Y:S04]  /*0520*/  LD.E R14, desc[UR4][R2.64+0xb8] ;  /* 0x0000b804020e7980 */ /* 0x000ee8000c101900 */
[----:B------:R-:W4:Y:S01]  /*0530*/  LD.E R5, desc[UR4][R2.64+0x188] ;  /* 0x0001880402057980 */ /* 0x000f22000c101900 */
[----:B------:R-:W-:-:S05]  /*0540*/  VIADD R8, R125, 0x7f ;  /* 0x0000007f7d087836 */ /* 0x000fca0000000000 */
[----:B------:R-:W-:Y:S02]  /*0550*/  IADD3 R6, PT, PT, R8, R164, -R39 ;  /* 0x000000a408067210 */ /* 0x000fe40007ffe827 */
[----:B------:R-:W-:-:S04]  /*0560*/  SHF.R.S32.HI R7, RZ, 0x1f, R8 ;  /* 0x0000001fff077819 */ /* 0x000fc80000011408 */
[----:B------:R-:W-:-:S04]  /*0570*/  LEA.HI R7, R7, R8, RZ, 0x7 ;  /* 0x0000000807077211 */ /* 0x000fc800078f38ff */
[----:B------:R-:W-:Y:S01]  /*0580*/  SHF.R.S32.HI R7, RZ, 0x7, R7 ;  /* 0x00000007ff077819 */ /* 0x000fe20000011407 */
[----:B--2---:R-:W-:Y:S02]  /*0590*/  IMAD.IADD R10, R10, 0x1, R39 ;  /* 0x000000010a0a7824 */ /* 0x004fe400078e0227 */
[----:B---3--:R-:W-:-:S03]  /*05a0*/  VIADD R14, R14, 0x7f ;  /* 0x0000007f0e0e7836 */ /* 0x008fc60000000000 */
[----:B------:R-:W-:Y:S02]  /*05b0*/  IADD3 R10, PT, PT, -R10, R164, R125 ;  /* 0x000000a40a0a7210 */ /* 0x000fe40007ffe17d */
[----:B----4-:R-:W-:Y:S02]  /*05c0*/  IADD3 R6, PT, PT, R6, 0x40, R5 ;  /* 0x0000004006067810 */ /* 0x010fe40007ffe005 */
        /* <DEDUP_REMOVED lines=48> */
[----:B-1----:R-:W-:-:S04]  /*08d0*/  @!P0 IMAD.WIDE.U32 R2, R14, R124, R6 ;  /* 0x0000007c0e028225 */ /* 0x002fc800078e0006 */
        /* <DEDUP_REMOVED lines=16> */
[----:B------:R-:W-:Y:S01]  /*09e0*/  LEA.HI.X R17, R3, R19, R5, 0x2, P0 ;  /* 0x0000001303117211 */ /* 0x000fe200000f1405 */
[----:B------:R-:W-:Y:S01]  /*09f0*/  @!P1 IMAD.MOV.U32 R3, RZ, RZ, 0x7f800000 ;  /* 0x7f800000ff039424 */ /* 0x000fe200078e00ff */
        /* <DEDUP_REMOVED lines=16> */
.L_x_10104:
[----:B------:R-:W-:Y:S05]  /*0b00*/  BSYNC.RECONVERGENT B0 ;  /* 0x0000000000007941 */ /* 0x000fea0003800200 */
.L_x_10103:
        /* <DEDUP_REMOVED lines=13> */
.L_x_10106:
[----:B------:R-:W-:Y:S05]  /*0be0*/  BSYNC.RECONVERGENT B0 ;  /* 0x0000000000007941 */ /* 0x000fea0003800200 */
.L_x_10105:
        /* <DEDUP_REMOVED lines=12> */
.L_x_10108:
[----:B------:R-:W-:Y:S05]  /*0cb0*/  BSYNC.RECONVERGENT B0 ;  /* 0x0000000000007941 */ /* 0x000fea0003800200 */
.L_x_10107:
[----:B------:R-:W-:Y:S01]  /*0cc0*/  MOV R161, 0x0 ;  /* 0x0000000000a17802 */ /* 0x000fe20000000f00 */
[----:B------:R-:W-:Y:S04]  /*0cd0*/  @!P3 ST.E desc[UR4][R16.64], R13 ;  /* 0x0000000d1000b985 */ /* 0x000fe8000c101904 */
[----:B------:R-:W-:Y:S04]  /*0ce0*/  @!P2 ST.E desc[UR4][R16.64+0x40], R5 ;  /* 0x000040051000a985 */ /* 0x000fe8000c101904 */
[----:B------:R1:W-:Y:S02]  /*0cf0*/  @!P1 ST.E desc[UR4][R16.64+0x80], R3 ;  /* 0x0000800310009985 */ /* 0x0003e4000c101904 */
[----:B-123--:R-:W-:Y:S05]  /*0d00*/  @P4 RET.REL.NODEC R160 `(_ZN5flash24flash_fwd_splitkv_kernelI23Flash_fwd_kernel_traitsILi64ELi64ELi128ELi4ELb0ELb0EN7cutlass10bfloat16_tE19Flash_kernel_traitsILi64ELi64ELi128ELi4ES3_EELb0ELb1ELb0ELb0ELb0ELb0ELb0ELb0EEEvNS_16Flash_fwd_paramsE) ;  /* 0xfffffff0a0bc4950 */ /* 0x00efea0003c3ffff */
[----:B------:R-:W-:Y:S02]  /*0d10*/  MOV R3, 0x7f800000 ;  /* 0x7f80000000037802 */ /* 0x000fe40000000f00 */
[----:B------:R-:W-:-:S03]  /*0d20*/  MOV R161, 0x0 ;  /* 0x0000000000a17802 */ /* 0x000fc60000000f00 */
[----:B------:R1:W-:Y:S02]  /*0d30*/  ST.E desc[UR4][R16.64+0xc0], R3 ;  /* 0x0000c00310007985 */ /* 0x0003e4000c101904 */
[----:B-1----:R-:W-:Y:S05]  /*0d40*/  RET.REL.NODEC R160 `(_ZN5flash24flash_fwd_splitkv_kernelI23Flash_fwd_kernel_traitsILi64ELi64ELi128ELi4ELb0ELb0EN7cutlass10bfloat16_tE19Flash_kernel_traitsILi64ELi64ELi128ELi4ES3_EELb0ELb1ELb0ELb0ELb0ELb0ELb0ELb0EEEvNS_16Flash_fwd_paramsE) ;  /* 0xfffffff0a0ac7950 */ /* 0x002fea0003c3ffff */
.L_x_10102:
        /* <DEDUP_REMOVED lines=102> */
.L_x_10110:
        /* <DEDUP_REMOVED lines=9> */
[----:B------:R-:W-:-:S02]  /*1440*/  CS2R R172, SRZ ;  /* 0x0000000000ac7805 */ /* 0x000fc4000001ff00 */
[----:B-1----:R-:W-:-:S04]  /*1450*/  IABS R4, R0 ;  /* 0x0000000000047213 */ /* 0x002fc80000000000 */
[----:B------:R-:W1:Y:S08]  /*1460*/  I2F.RP R18, R4 ;  /* 0x0000000400127306 */ /* 0x000e700000209400 */
        /* <DEDUP_REMOVED lines=35> */
[----:B------:R-:W-:Y:S01]  /*16a0*/  @!P3 IMAD R4, R153, R12, RZ ;  /* 0x0000000c9904b224 */ /* 0x000fe200078e02ff */
        /* <DEDUP_REMOVED lines=11> */
[----:B----4-:R-:W-:Y:S01]  /*1760*/  @!P3 IMAD R4, R15, R11, RZ ;  /* 0x0000000b0f04b224 */ /* 0x010fe200078e02ff */
        /* <DEDUP_REMOVED lines=17> */
.L_x_10111:
[----:B------:R-:W-:Y:S05]  /*1880*/  BSYNC.RECONVERGENT B0 ;  /* 0x0000000000007941 */ /* 0x000fea0003800200 */
.L_x_10109:
        /* <DEDUP_REMOVED lines=31> */
[----:B------:R-:W-:-:S05]  /*1a80*/  @P4 VIADD R11, R11, 0x1 ;  /* 0x000000010b0b4836 */ /* 0x000fca0000000000 */
[----:B------:R-:W-:Y:S02]  /*1a90*/  @!P2 IADD3 R11, PT, PT, -R11, RZ, RZ ;  /* 0x000000ff0b0ba210 */ /* 0x000fe40007ffe1ff */
[----:B------:R-:W-:Y:S01]  /*1aa0*/  @!P3 LOP3.LUT R11, RZ, R0, RZ, 0x33, !PT ;  /* 0x00000000ff0bb212 */ /* 0x000fe200078e33ff */
[----:B------:R-:W-:Y:S02]  /*1ab0*/  IMAD.SHL.U32 R0, R124, 0x8, RZ ;  /* 0x000000087c007824 */ /* 0x000fe400078e00ff */
        /* <DEDUP_REMOVED lines=15> */
[----:B------:R-:W-:-:S02]  /*1bb0*/  IADD3 R12, P2, PT, R168, R6, RZ ;  /* 0x00000006a80c7210 */ /* 0x000fc40007f5e0ff */
[----:B------:R-:W-:Y:S02]  /*1bc0*/  SHF.R.U32.HI R26, RZ, 0x3, R124 ;  /* 0x00000003ff1a7819 */ /* 0x000fe4000001167c */
[----:B------:R-:W-:Y:S01]  /*1bd0*/  IADD3.X R13, PT, PT, RZ, R4, RZ, P2, !PT ;  /* 0x00000004ff0d7210 */ /* 0x000fe200017fe4ff */
[----:B------:R-:W-:Y:S01]  /*1be0*/  IMAD.IADD R154, R39, 0x1, -R164 ;  /* 0x00000001279a7824 */ /* 0x000fe200078e0aa4 */
[----:B------:R-:W-:Y:S01]  /*1bf0*/  LOP3.LUT R7, R0, 0x1c0, RZ, 0xc0, !PT ;  /* 0x000001c000077812 */ /* 0x000fe200078ec0ff */
[----:B------:R-:W-:-:S04]  /*1c00*/  IMAD.WIDE.U32 R12, R26, R150, R12 ;  /* 0x000000961a0c7225 */ /* 0x000fc800078e000c */
[----:B------:R-:W-:Y:S02]  /*1c10*/  IMAD R159, R153, R26, RZ ;  /* 0x0000001a999f7224 */ /* 0x000fe400078e02ff */
[----:B------:R-:W-:Y:S01]  /*1c20*/  IMAD.WIDE.U32 R10, R26, R152, R10 ;  /* 0x000000981a0a7225 */ /* 0x000fe200078e000a */
[----:B------:R-:W-:-:S03]  /*1c30*/  LOP3.LUT R7, R7, 0x38, R124, 0xf8, !PT ;  /* 0x0000003807077812 */ /* 0x000fc600078ef87c */
[----:B------:R-:W-:Y:S01]  /*1c40*/  IMAD.IADD R159, R11, 0x1, R159 ;  /* 0x000000010b9f7824 */ /* 0x000fe200078e029f */
[----:B------:R-:W-:Y:S01]  /*1c50*/  SHF.R.U32.HI R126, RZ, 0x1, R124 ;  /* 0x00000001ff7e7819 */ /* 0x000fe2000001167c */
[----:B------:R-:W-:Y:S01]  /*1c60*/  IMAD R157, R151, R26, RZ ;  /* 0x0000001a979d7224 */ /* 0x000fe200078e02ff */
[----:B------:R-:W-:Y:S02]  /*1c70*/  LOP3.LUT R7, R7, 0x38, R0, 0x78, !PT ;  /* 0x0000003807077812 */ /* 0x000fe400078e7800 */
[----:B------:R-:W-:Y:S01]  /*1c80*/  MOV R27, RZ ;  /* 0x000000ff001b7202 */ /* 0x000fe20000000f00 */
[----:B------:R-:W-:Y:S01]  /*1c90*/  IMAD.IADD R157, R13, 0x1, R157 ;  /* 0x000000010d9d7824 */ /* 0x000fe200078e029d */
[----:B------:R-:W-:Y:S01]  /*1ca0*/  BSSY.RECONVERGENT B0, `(.L_x_10112) ;  /* 0x000002b000007945 */ /* 0x000fe20003800200 */
[----:B------:R-:W-:-:S04]  /*1cb0*/  IMAD.WIDE.U32 R20, R21, 0x40, R26 ;  /* 0x0000004015147825 */ /* 0x000fc800078e001a */
[----:B--2---:R-:W-:Y:S02]  /*1cc0*/  @P1 IMAD R4, R29, R166, RZ ;  /* 0x000000a61d041224 */ /* 0x004fe400078e02ff */
[-C--:B---3--:R-:W-:Y:S02]  /*1cd0*/  @!P1 IMAD R5, R23, R162.reuse, RZ ;  /* 0x000000a217059224 */ /* 0x088fe400078e02ff */
[----:B------:R-:W-:-:S04]  /*1ce0*/  @!P1 IMAD.WIDE.U32 R22, R22, R162, RZ ;  /* 0x000000a216169225 */ /* 0x000fc800078e00ff */
[----:B------:R-:W-:Y:S02]  /*1cf0*/  @!P1 IMAD.IADD R5, R23, 0x1, R5 ;  /* 0x0000000117059824 */ /* 0x000fe400078e0205 */
[----:B------:R-:W-:Y:S02]  /*1d00*/  @!P1 IMAD.MOV.U32 R6, RZ, RZ, R22 ;  /* 0x000000ffff069224 */ /* 0x000fe400078e0016 */
[----:B------:R-:W-:-:S04]  /*1d10*/  @P1 IMAD.WIDE.U32 R22, R28, R166, RZ ;  /* 0x000000a61c161225 */ /* 0x000fc800078e00ff */
[----:B------:R-:W-:Y:S02]  /*1d20*/  @P1 IMAD.MOV.U32 R6, RZ, RZ, R22 ;  /* 0x000000ffff061224 */ /* 0x000fe400078e0016 */
[----:B------:R-:W-:-:S03]  /*1d30*/  @P1 IMAD.IADD R5, R23, 0x1, R4 ;  /* 0x0000000117051824 */ /* 0x000fc600078e0204 */
[----:B------:R-:W-:Y:S02]  /*1d40*/  IADD3 R4, P2, PT, R168, R6, RZ ;  /* 0x00000006a8047210 */ /* 0x000fe40007f5e0ff */
[----:B------:R-:W-:Y:S02]  /*1d50*/  LEA R156, P4, R12, R14, 0x1 ;  /* 0x0000000e0c9c7211 */ /* 0x000fe400078808ff */
[----:B------:R-:W-:Y:S02]  /*1d60*/  IADD3.X R5, PT, PT, RZ, R5, RZ, P2, !PT ;  /* 0x00000005ff057210 */ /* 0x000fe400017fe4ff */
[----:B------:R-:W-:Y:S01]  /*1d70*/  ISETP.GE.AND P2, PT, R26, R154, PT ;  /* 0x0000009a1a00720c */ /* 0x000fe20003f46270 */
[----:B------:R-:W-:Y:S01]  /*1d80*/  IMAD.SHL.U32 R14, R124, 0x40, RZ ;  /* 0x000000407c0e7824 */ /* 0x000fe200078e00ff */
[----:B----4-:R-:W-:-:S04]  /*1d90*/  LEA R158, P3, R10, R18, 0x1 ;  /* 0x000000120a9e7211 */ /* 0x010fc800078608ff */
[----:B------:R-:W-:Y:S02]  /*1da0*/  LOP3.LUT R23, R14, 0x1c0, RZ, 0xc0, !PT ;  /* 0x000001c00e177812 */ /* 0x000fe400078ec0ff */
[----:B------:R-:W-:Y:S01]  /*1db0*/  LEA.HI.X R159, R10, R19, R159, 0x1, P3 ;  /* 0x000000130a9f7211 */ /* 0x000fe200018f0c9f */
[-C--:B------:R-:W-:Y:S02]  /*1dc0*/  IMAD R19, R17, R161.reuse, RZ ;  /* 0x000000a111137224 */ /* 0x080fe400078e02ff */
[----:B------:R-:W-:Y:S01]  /*1dd0*/  IMAD.WIDE.U32 R16, R16, R161, R4 ;  /* 0x000000a110107225 */ /* 0x000fe200078e0004 */
[----:B------:R-:W-:Y:S02]  /*1de0*/  LOP3.LUT R5, R23, 0x8, R126, 0xf8, !PT ;  /* 0x0000000817057812 */ /* 0x000fe400078ef87e */
[----:B------:R-:W-:Y:S01]  /*1df0*/  LOP3.LUT R4, R7, 0x1e00, R0, 0xf8, !PT ;  /* 0x00001e0007047812 */ /* 0x000fe200078ef800 */
[----:B------:R-:W-:Y:S01]  /*1e00*/  IMAD.IADD R19, R17, 0x1, R19 ;  /* 0x0000000111137824 */ /* 0x000fe200078e0213 */
[----:B------:R-:W-:-:S02]  /*1e10*/  LEA.HI.X R157, R12, R15, R157, 0x1, P4 ;  /* 0x0000000f0c9d7211 */ /* 0x000fc400020f0c9d */
        /* <DEDUP_REMOVED lines=18> */
.L_x_10114:
[----:B------:R1:W-:Y:S02]  /*1f40*/  STS.128 [R165], RZ ;  /* 0x000000ffa5007388 */ /* 0x0003e40000000c00 */
.L_x_10113:
[----:B------:R-:W-:Y:S05]  /*1f50*/  BSYNC.RECONVERGENT B0 ;  /* 0x0000000000007941 */ /* 0x000fea0003800200 */
.L_x_10112:
[C---:B------:R-:W-:Y:S01]  /*1f60*/  VIADD R25, R26.reuse, 0x10 ;  /* 0x000000101a197836 */ /* 0x040fe20000000000 */
[----:B------:R-:W-:Y:S01]  /*1f70*/  IADD3 R7, PT, PT, R26, 0x20, RZ ;  /* 0x000000201a077810 */ /* 0x000fe20007ffe0ff */
[----:B------:R-:W-:Y:S01]  /*1f80*/  VIADD R8, R38, 0xffffffff ;  /* 0xffffffff26087836 */ /* 0x000fe20000000000 */
[----:B------:R-:W-:Y:S01]  /*1f90*/  BSSY.RECONVERGENT B0, `(.L_x_10115) ;  /* 0x000001a000007945 */ /* 0x000fe20003800200 */
[----:B--2---:R-:W-:Y:S01]  /*1fa0*/  VIADD R5, R26, 0x30 ;  /* 0x000000301a057836 */ /* 0x004fe20000000000 */
        /* <DEDUP_REMOVED lines=24> */
.L_x_10116:
[----:B------:R-:W-:Y:S05]  /*2130*/  BSYNC.RECONVERGENT B0 ;  /* 0x0000000000007941 */ /* 0x000fea0003800200 */
.L_x_10115:
        /* <DEDUP_REMOVED lines=19> */
.L_x_10118:
[----:B------:R-:W-:Y:S05]  /*2270*/  BSYNC.RECONVERGENT B0 ;  /* 0x0000000000007941 */ /* 0x000fea0003800200 */
.L_x_10117:
        /* <DEDUP_REMOVED lines=18> */
.L_x_10120:
[----:B------:R-:W-:Y:S05]  /*23a0*/  BSYNC.RECONVERGENT B0 ;  /* 0x0000000000007941 */ /* 0x000fea0003800200 */
.L_x_10119:
        /* <DEDUP_REMOVED lines=11> */
.L_x_10123:
[----:B------:R1:W-:Y:S02]  /*2460*/  STS.128 [R165+0x2000], RZ ;  /* 0x002000ffa5007388 */ /* 0x0003e40000000c00 */
.L_x_10122:
[----:B------:R-:W-:Y:S05]  /*2470*/  BSYNC.RECONVERGENT B0 ;  /* 0x0000000000007941 */ /* 0x000fea0003800200 */
.L_x_10121:
[-C--:B------:R-:W-:Y:S01]  /*2480*/  ISETP.GE.AND P3, PT, R25, R12.reuse, PT ;  /* 0x0000000c1900720c */ /* 0x080fe20003f66270 */
[C---:B------:R-:W-:Y:S01]  /*2490*/  VIADD R21, R26.reuse, 0x40 ;  /* 0x000000401a157836 */ /* 0x040fe20000000000 */
[C---:B------:R-:W-:Y:S01]  /*24a0*/  SHF.L.U64.HI R36, R123.reuse, 0x1, R36 ;  /* 0x000000017b247819 */ /* 0x040fe20000010224 */
[----:B------:R-:W-:Y:S01]  /*24b0*/  IMAD.SHL.U32 R123, R123, 0x2, RZ ;  /* 0x000000027b7b7824 */ /* 0x000fe200078e00ff */
[----:B------:R-:W-:Y:S01]  /*24c0*/  BSSY.RECONVERGENT B0, `(.L_x_10124) ;  /* 0x0000011000007945 */ /* 0x000fe20003800200 */
[C---:B-1----:R-:W-:Y:S01]  /*24d0*/  VIADD R19, R26.reuse, 0x50 ;  /* 0x000000501a137836 */ /* 0x042fe20000000000 */
[----:B------:R-:W-:Y:S01]  /*24e0*/  ISETP.GE.AND P2, PT, R7, R12, PT ;  /* 0x0000000c0700720c */ /* 0x000fe20003f46270 */
[----:B------:R-:W-:Y:S01]  /*24f0*/  VIADD R17, R26, 0x60 ;  /* 0x000000601a117836 */ /* 0x000fe20000000000 */
[----:B------:R-:W-:Y:S02]  /*2500*/  IADD3 R28, P4, PT, R123, R156, RZ ;  /* 0x0000009c7b1c7210 */ /* 0x000fe40007f9e0ff */
[----:B------:R-:W-:-:S02]  /*2510*/  ISETP.GE.AND P1, PT, R5, R12, PT ;  /* 0x0000000c0500720c */ /* 0x000fc40003f26270 */
[-C--:B------:R-:W-:Y:S01]  /*2520*/  ISETP.GE.AND P5, PT, R21, R12.reuse, PT ;  /* 0x0000000c1500720c */ /* 0x080fe20003fa6270 */
[----:B------:R-:W-:Y:S01]  /*2530*/  IMAD.X R29, R36, 0x1, R157, P4 ;  /* 0x00000001241d7824 */ /* 0x000fe200020e069d */
        /* <DEDUP_REMOVED lines=9> */
.L_x_10125:
[----:B------:R-:W-:Y:S05]  /*25d0*/  BSYNC.RECONVERGENT B0 ;  /* 0x0000000000007941 */ /* 0x000fea0003800200 */
.L_x_10124:
        /* <DEDUP_REMOVED lines=13> */
.L_x_10127:
[----:B------:R-:W-:Y:S05]  /*26b0*/  BSYNC.RECONVERGENT B0 ;  /* 0x0000000000007941 */ /* 0x000fea0003800200 */
.L_x_10126:
        /* <DEDUP_REMOVED lines=12> */
.L_x_10129:
[----:B------:R-:W-:Y:S05]  /*2780*/  BSYNC.RECONVERGENT B0 ;  /* 0x0000000000007941 */ /* 0x000fea0003800200 */
.L_x_10128:
        /* <DEDUP_REMOVED lines=14> */
.L_x_10131:
[----:B------:R-:W-:Y:S05]  /*2870*/  BSYNC.RECONVERGENT B0 ;  /* 0x0000000000007941 */ /* 0x000fea0003800200 */
.L_x_10130:
        /* <DEDUP_REMOVED lines=11> */
.L_x_10133:
[----:B------:R-:W-:Y:S05]  /*2930*/  BSYNC.RECONVERGENT B0 ;  /* 0x0000000000007941 */ /* 0x000fea0003800200 */
.L_x_10132:
        /* <DEDUP_REMOVED lines=14> */
.L_x_10135:
[----:B------:R-:W-:Y:S05]  /*2a20*/  BSYNC.RECONVERGENT B0 ;  /* 0x0000000000007941 */ /* 0x000fea0003800200 */
.L_x_10134:
        /* <DEDUP_REMOVED lines=12> */
.L_x_10137:
[----:B------:R-:W-:Y:S05]  /*2af0*/  BSYNC.RECONVERGENT B0 ;  /* 0x0000000000007941 */ /* 0x000fea0003800200 */
.L_x_10136:
[----:B------:R-:W0:Y:S01]  /*2b00*/  LDGDEPBAR ;  /* 0x00000000000079af */ /* 0x000e220000000000 */
[----:B------:R-:W-:-:S03]  /*2b10*/  IMAD.SHL.U32 R16, R124, 0x20, RZ ;  /* 0x000000207c107824 */ /* 0x000fc600078e00ff */
[----:B------:R2:W5:Y:S04]  /*2b20*/  LD.E R122, desc[UR4][R2.64+0x184] ;  /* 0x00018404027a7980 */ /* 0x000568000c101900 */
[----:B------:R2:W5:Y:S01]  /*2b30*/  LD.E R120, desc[UR4][R2.64+0x188] ;  /* 0x0001880402787980 */ /* 0x000562000c101900 */
[----:B------:R-:W-:Y:S01]  /*2b40*/  SHF.L.U32 R37, R124, 0x1, RZ ;  /* 0x000000017c257819 */ /* 0x000fe200000006ff */
[C---:B------:R-:W-:Y:S01]  /*2b50*/  IMAD.SHL.U32 R4, R152.reuse, 0x10, RZ ;  /* 0x0000001098047824 */ /* 0x040fe200078e00ff */
[----:B-1----:R-:W-:Y:S02]  /*2b60*/  SHF.L.U64.HI R27, R152, 0x4, R153 ;  /* 0x00000004981b7819 */ /* 0x002fe40000010299 */
[----:B------:R-:W-:Y:S01]  /*2b70*/  LOP3.LUT R13, R121, 0x7c00, R16, 0xf8, !PT ;  /* 0x00007c00790d7812 */ /* 0x000fe200078ef810 */
        /* <DEDUP_REMOVED lines=12> */
.L_x_10140:
[----:B------:R1:W-:Y:S01]  /*2c40*/  STS.128 [R165+0x6000], RZ ;  /* 0x006000ffa5007388 */ /* 0x0003e20000000c00 */
[----:B------:R-:W-:Y:S05]  /*2c50*/  BRA `(.L_x_10141) ;  /* 0x0000000000047947 */ /* 0x000fea0003800000 */
.L_x_10139:
[----:B------:R1:W-:Y:S02]  /*2c60*/  STS.128 [R165+0x6000], RZ ;  /* 0x006000ffa5007388 */ /* 0x0003e40000000c00 */
.L_x_10141:
[----:B------:R-:W-:Y:S05]  /*2c70*/  BSYNC.RECONVERGENT B0 ;  /* 0x0000000000007941 */ /* 0x000fea0003800200 */
.L_x_10138:
[----:B------:R-:W-:Y:S01]  /*2c80*/  ISETP.GE.AND P2, PT, R25, R12, PT ;  /* 0x0000000c1900720c */ /* 0x000fe20003f46270 */
[C---:B------:R-:W-:Y:S01]  /*2c90*/  IMAD.SHL.U32 R11, R4.reuse, 0x2, RZ ;  /* 0x00000002040b7824 */ /* 0x040fe200078e00ff */
[----:B------:R-:W-:Y:S01]  /*2ca0*/  SHF.L.U64.HI R4, R4, 0x1, R27 ;  /* 0x0000000104047819 */ /* 0x000fe2000001021b */
[----:B------:R-:W-:Y:S01]  /*2cb0*/  BSSY.RECONVERGENT B0, `(.L_x_10142) ;  /* 0x0000014000007945 */ /* 0x000fe20003800200 */
[----:B------:R-:W-:Y:S02]  /*2cc0*/  LOP3.LUT R23, R23, 0x8, R124, 0x78, !PT ;  /* 0x0000000817177812 */ /* 0x000fe400078e787c */
[----:B------:R-:W-:Y:S02]  /*2cd0*/  IADD3 R18, P3, PT, R11, R158, RZ ;  /* 0x0000009e0b127210 */ /* 0x000fe40007f7e0ff */
[-C--:B------:R-:W-:Y:S02]  /*2ce0*/  ISETP.GE.AND P4, PT, R19, R12.reuse, PT ;  /* 0x0000000c1300720c */ /* 0x080fe40003f86270 */
[-C--:B------:R-:W-:Y:S01]  /*2cf0*/  ISETP.GE.AND P6, PT, R5, R12.reuse, PT ;  /* 0x0000000c0500720c */ /* 0x080fe20003fc6270 */
[----:B------:R-:W-:Y:S01]  /*2d00*/  IMAD.X R19, R4, 0x1, R159, P3 ;  /* 0x0000000104137824 */ /* 0x000fe200018e069f */
[-C--:B------:R-:W-:Y:S01]  /*2d10*/  ISETP.GE.AND P1, PT, R7, R12.reuse, PT ;  /* 0x0000000c0700720c */ /* 0x080fe20003f26270 */
[----:B------:R1:W-:Y:S01]  /*2d20*/  @P2 STS.128 [R165+0x6800], RZ ;  /* 0x006800ffa5002388 */ /* 0x0003e20000000c00 */
[----:B------:R-:W-:-:S02]  /*2d30*/  ISETP.GE.AND P5, PT, R21, R12, PT ;  /* 0x0000000c1500720c */ /* 0x000fc40003fa6270 */
[----:B------:R-:W-:Y:S02]  /*2d40*/  ISETP.GE.AND P3, PT, R17, R12, PT ;  /* 0x0000000c1100720c */ /* 0x000fe40003f66270 */
[----:B------:R-:W-:Y:S02]  /*2d50*/  LOP3.LUT R148, R23, 0x38, R0, 0x78, !PT ;  /* 0x0000003817947812 */ /* 0x000fe400078e7800 */
[----:B------:R-:W-:Y:S01]  /*2d60*/  LOP3.LUT R5, R14, 0x400, RZ, 0xc0, !PT ;  /* 0x000004000e057812 */ /* 0x000fe200078ec0ff */
[----:B------:R-:W-:Y:S08]  /*2d70*/  @P2 BRA `(.L_x_10143) ;  /* 0x00000000001c2947 */ /* 0x000ff00003800000 */
[----:B------:R-:W-:-:S13]  /*2d80*/  ISETP.GE.AND P2, PT, R168, R163, PT ;  /* 0x000000a3a800720c */ /* 0x000fda0003f46270 */
[----:B------:R1:W-:Y:S01]  /*2d90*/  @P2 STS.128 [R165+0x6800], RZ ;  /* 0x006800ffa5002388 */ /* 0x0003e20000000c00 */
[----:B------:R-:W-:Y:S05]  /*2da0*/  @P2 BRA `(.L_x_10143) ;  /* 0x0000000000102947 */ /* 0x000fea0003800000 */
[----:B------:R-:W-:Y:S01]  /*2db0*/  @!PT LDS RZ, [RZ] ;  /* 0x00000000fffff984 */ /* 0x000fe20000000800 */
[----:B------:R-:W-:Y:S01]  /*2dc0*/  @!PT LDS RZ, [RZ] ;  /* 0x00000000fffff984 */ /* 0x000fe20000000800 */
[----:B------:R-:W-:Y:S01]  /*2dd0*/  @!PT LDS RZ, [RZ] ;  /* 0x00000000fffff984 */ /* 0x000fe20000000800 */
[----:B------:R1:W-:Y:S02]  /*2de0*/  LDGSTS.E.BYPASS.LTC128B.128 [R165+0x6800], desc[UR4][R18.64] ;  /* 0x0680000012a57fae */ /* 0x0003e4000b981a04 */
.L_x_10143:
[----:B------:R-:W-:Y:S05]  /*2df0*/  BSYNC.RECONVERGENT B0 ;  /* 0x0000000000007941 */ /* 0x000fea0003800200 */
.L_x_10142:
[----:B------:R1:W-:Y:S01]  /*2e00*/  @P1 STS.128 [R165+0x7000], RZ ;  /* 0x007000ffa5001388 */ /* 0x0003e20000000c00 */
[----:B------:R-:W-:Y:S01]  /*2e10*/  IMAD.IADD R0, R10, 0x1, R13 ;  /* 0x000000010a007824 */ /* 0x000fe200078e020d */
[----:B------:R-:W-:Y:S01]  /*2e20*/  BSSY.RECONVERGENT B0, `(.L_x_10144) ;  /* 0x000000f000007945 */ /* 0x000fe20003800200 */
[----:B------:R-:W-:Y:S01]  /*2e30*/  IMAD R148, R148, 0x2, R5 ;  /* 0x0000000294947824 */ /* 0x000fe200078e0205 */
[----:B------:R-:W-:Y:S02]  /*2e40*/  ISETP.GE.AND P2, PT, R15, R12, PT ;  /* 0x0000000c0f00720c */ /* 0x000fe40003f46270 */
        /* <DEDUP_REMOVED lines=12> */
.L_x_10145:
[----:B------:R-:W-:Y:S05]  /*2f10*/  BSYNC.RECONVERGENT B0 ;  /* 0x0000000000007941 */ /* 0x000fea0003800200 */
.L_x_10144:
        /* <DEDUP_REMOVED lines=12> */
.L_x_10147:
[----:B------:R-:W-:Y:S05]  /*2fe0*/  BSYNC.RECONVERGENT B0 ;  /* 0x0000000000007941 */ /* 0x000fea0003800200 */
.L_x_10146:
        /* <DEDUP_REMOVED lines=15> */
.L_x_10149:
[----:B------:R-:W-:Y:S05]  /*30e0*/  BSYNC.RECONVERGENT B0 ;  /* 0x0000000000007941 */ /* 0x000fea0003800200 */
.L_x_10148:
        /* <DEDUP_REMOVED lines=12> */
.L_x_10151:
[----:B------:R-:W-:Y:S05]  /*31b0*/  BSYNC.RECONVERGENT B0 ;  /* 0x0000000000007941 */ /* 0x000fea0003800200 */
.L_x_10150:
        /* <DEDUP_REMOVED lines=15> */
.L_x_10153:
[----:B------:R-:W-:Y:S05]  /*32b0*/  BSYNC.RECONVERGENT B0 ;  /* 0x0000000000007941 */ /* 0x000fea0003800200 */
.L_x_10152:
        /* <DEDUP_REMOVED lines=13> */
.L_x_10155:
[----:B------:R-:W-:Y:S05]  /*3390*/  BSYNC.RECONVERGENT B0 ;  /* 0x0000000000007941 */ /* 0x000fea0003800200 */
.L_x_10154:
[----:B-1----:R-:W-:Y:S01]  /*33a0*/  LDSM.16.M88.4 R16, [R149] ;  /* 0x000000009510783b */ /* 0x002fe20000000200 */
[----:B------:R-:W-:Y:S01]  /*33b0*/  R2P PR, R124, 0x6 ;  /* 0x000000067c007804 */ /* 0x000fe20000000000 */
[----:B------:R-:W-:Y:S01]  /*33c0*/  IMAD.MOV.U32 R5, RZ, RZ, 0x20 ;  /* 0x00000020ff057424 */ /* 0x000fe200078e00ff */
[----:B------:R-:W-:Y:S01]  /*33d0*/  SHF.R.U32.HI R0, RZ, 0x2, R124 ;  /* 0x00000002ff007819 */ /* 0x000fe2000001167c */
[----:B------:R-:W1:Y:S01]  /*33e0*/  LDSM.16.M88.4 R76, [R148+0x2000] ;  /* 0x00200000944c783b */ /* 0x000e620000000200 */
[----:B------:R-:W-:Y:S01]  /*33f0*/  IMAD.MOV.U32 R7, RZ, RZ, 0x40 ;  /* 0x00000040ff077424 */ /* 0x000fe200078e00ff */
[----:B------:R-:W-:Y:S01]  /*3400*/  LOP3.LUT R37, R37, 0x6, RZ, 0xc0, !PT ;  /* 0x0000000625257812 */ /* 0x000fe200078ec0ff */
[----:B------:R-:W-:Y:S01]  /*3410*/  BSSY.RECONVERGENT B1, `(.L_x_10156) ;  /* 0x0000108000017945 */ /* 0x000fe20003800200 */
[----:B------:R-:W2:Y:S01]  /*3420*/  LDSM.16.M88.4 R68, [R148+0x2800] ;  /* 0x002800009444783b */ /* 0x000ea20000000200 */
[----:B------:R-:W-:Y:S02]  /*3430*/  SEL R5, R5, 0xffffffe0, !P1 ;  /* 0xffffffe005057807 */ /* 0x000fe40004800000 */
[----:B------:R-:W-:Y:S01]  /*3440*/  SEL R7, R7, 0xffffffc0, !P2 ;  /* 0xffffffc007077807 */ /* 0x000fe20005000000 */
[----:B------:R-:W4:Y:S01]  /*3450*/  LDSM.16.M88.4 R60, [R148+0x3000] ;  /* 0x00300000943c783b */ /* 0x000f220000000200 */
[----:B------:R-:W-:Y:S01]  /*3460*/  LOP3.LUT R0, R0, 0x7, RZ, 0xc0, !PT ;  /* 0x0000000700007812 */ /* 0x000fe200078ec0ff */
[--C-:B------:R-:W-:Y:S01]  /*3470*/  IMAD.IADD R147, R149, 0x1, R5.reuse ;  /* 0x0000000195937824 */ /* 0x100fe200078e0205 */
[----:B------:R-:W-:Y:S01]  /*3480*/  ISETP.GT.U32.AND P1, PT, R8, R155, PT ;  /* 0x0000009b0800720c */ /* 0x000fe20003f24070 */
[----:B------:R-:W4:Y:S01]  /*3490*/  LDSM.16.M88.4 R52, [R148+0x3800] ;  /* 0x003800009434783b */ /* 0x000f220000000200 */
[----:B------:R-:W-:-:S02]  /*34a0*/  IMAD.IADD R143, R148, 0x1, R5 ;  /* 0x00000001948f7824 */ /* 0x000fc400078e0205 */
[--C-:B------:R-:W-:Y:S01]  /*34b0*/  IMAD.IADD R146, R149, 0x1, R7.reuse ;  /* 0x0000000195927824 */ /* 0x100fe200078e0207 */
[----:B------:R-:W4:Y:S01]  /*34c0*/  LDSM.16.M88.4 R44, [R148+0x4000] ;  /* 0x00400000942c783b */ /* 0x000f220000000200 */
[----:B------:R-:W-:Y:S02]  /*34d0*/  IMAD.IADD R142, R148, 0x1, R7 ;  /* 0x00000001948e7824 */ /* 0x000fe400078e0207 */
[C---:B------:R-:W-:Y:S01]  /*34e0*/  IMAD.IADD R145, R5.reuse, 0x1, R146 ;  /* 0x0000000105917824 */ /* 0x040fe200078e0292 */
[----:B---3--:R-:W3:Y:S01]  /*34f0*/  LDSM.16.M88.4 R32, [R148+0x4800] ;  /* 0x004800009420783b */ /* 0x008ee20000000200 */
[----:B------:R-:W-:-:S03]  /*3500*/  IMAD.IADD R141, R5, 0x1, R142 ;  /* 0x00000001058d7824 */ /* 0x000fc600078e028e */
[----:B------:R-:W3:Y:S04]  /*3510*/  LDSM.16.M88.4 R24, [R148+0x5000] ;  /* 0x005000009418783b */ /* 0x000ee80000000200 */
[----:B------:R-:W3:Y:S04]  /*3520*/  LDSM.16.M88.4 R88, [R148+0x5800] ;  /* 0x005800009458783b */ /* 0x000ee80000000200 */
[----:B------:R-:W-:Y:S04]  /*3530*/  LDSM.16.M88.4 R84, [R147] ;  /* 0x000000009354783b */ /* 0x000fe80000000200 */
[----:B------:R-:W3:Y:S01]  /*3540*/  LDSM.16.M88.4 R108, [R143+0x2000] ;  /* 0x002000008f6c783b */ /* 0x000ee20000000200 */
[C---:B-1----:R-:W-:Y:S03]  /*3550*/  HMMA.16816.F32.BF16 R12, R16.reuse, R76, RZ ;  /* 0x0000004c100c723c */ /* 0x042fe600000418ff */
[----:B------:R-:W1:Y:S04]  /*3560*/  LDSM.16.M88.4 R104, [R143+0x2800] ;  /* 0x002800008f68783b */ /* 0x000e680000000200 */
[----:B------:R-:W1:Y:S01]  /*3570*/  LDSM.16.M88.4 R100, [R143+0x3000] ;  /* 0x003000008f64783b */ /* 0x000e620000000200 */
        /* <DEDUP_REMOVED lines=37> */
[C---:B----4-:R-:W-:Y:S08]  /*37d0*/  HMMA.16816.F32.BF16 R40, R84.reuse, R80, R40 ;  /* 0x000000505428723c */ /* 0x050ff00000041828 */
[C---:B------:R-:W-:Y:S01]  /*37e0*/  HMMA.16816.F32.BF16 R32, R84.reuse, R82, R32 ;  /* 0x000000525420723c */ /* 0x040fe20000041820 */
[----:B------:R-:W1:Y:S07]  /*37f0*/  LDSM.16.M88.4 R80, [R146] ;  /* 0x000000009250783b */ /* 0x000e6e0000000200 */
[C---:B---3--:R-:W-:Y:S08]  /*3800*/  HMMA.16816.F32.BF16 R28, R84.reuse, R88, R28 ;  /* 0x00000058541c723c */ /* 0x048ff0000004181c */
[C---:B------:R-:W-:Y:S01]  /*3810*/  HMMA.16816.F32.BF16 R24, R84.reuse, R90, R24 ;  /* 0x0000005a5418723c */ /* 0x040fe20000041818 */
[----:B------:R-:W2:Y:S07]  /*3820*/  LDSM.16.M88.4 R88, [R142+0x5000] ;  /* 0x005000008e58783b */ /* 0x000eae0000000200 */
[C---:B------:R-:W-:Y:S08]  /*3830*/  HMMA.16816.F32.BF16 R20, R84.reuse, R116, R20 ;  /* 0x000000745414723c */ /* 0x040ff00000041814 */
[----:B------:R-:W-:Y:S01]  /*3840*/  HMMA.16816.F32.BF16 R16, R84, R118, R16 ;  /* 0x000000765410723c */ /* 0x000fe20000041810 */
[----:B------:R-:W3:Y:S07]  /*3850*/  LDSM.16.M88.4 R84, [R142+0x5800] ;  /* 0x005800008e54783b */ /* 0x000eee0000000200 */
[C---:B-1----:R-:W-:Y:S08]  /*3860*/  HMMA.16816.F32.BF16 R12, R80.reuse, R112, R12 ;  /* 0x00000070500c723c */ /* 0x042ff0000004180c */
[C---:B------:R-:W-:Y:S01]  /*3870*/  HMMA.16816.F32.BF16 R76, R80.reuse, R114, R76 ;  /* 0x00000072504c723c */ /* 0x040fe2000004184c */
[----:B------:R-:W-:Y:S07]  /*3880*/  LDSM.16.M88.4 R112, [R141+0x2000] ;  /* 0x002000008d70783b */ /* 0x000fee0000000200 */
[C---:B------:R-:W-:Y:S08]  /*3890*/  HMMA.16816.F32.BF16 R72, R80.reuse, R108, R72 ;  /* 0x0000006c5048723c */ /* 0x040ff00000041848 */
[C---:B------:R-:W-:Y:S01]  /*38a0*/  HMMA.16816.F32.BF16 R68, R80.reuse, R110, R68 ;  /* 0x0000006e5044723c */ /* 0x040fe20000041844 */
[----:B------:R-:W1:Y:S07]  /*38b0*/  LDSM.16.M88.4 R108, [R145] ;  /* 0x00000000916c783b */ /* 0x000e6e0000000200 */
        /* <DEDUP_REMOVED lines=15> */
[C---:B---3--:R-:W-:Y:S08]  /*39b0*/  HMMA.16816.F32.BF16 R20, R80.reuse, R84, R20 ;  /* 0x000000545014723c */ /* 0x048ff00000041814 */
[----:B------:R-:W-:Y:S01]  /*39c0*/  HMMA.16816.F32.BF16 R16, R80, R86, R16 ;  /* 0x000000565010723c */ /* 0x000fe20000041810 */
[----:B------:R-:W2:Y:S04]  /*39d0*/  LDSM.16.M88.4 R80, [R141+0x5800] ;  /* 0x005800008d50783b */ /* 0x000ea80000000200 */
[----:B------:R-:W3:Y:S01]  /*39e0*/  LDSM.16.M88.4 R84, [R141+0x5000] ;  /* 0x005000008d54783b */ /* 0x000ee20000000200 */
[----:B------:R-:W-:-:S04]  /*39f0*/  DEPBAR.LE SB0, 0x0 ;  /* 0x000080000000791a */ /* 0x000fc80000000000 */
[C---:B-1----:R-:W-:Y:S08]  /*3a00*/  HMMA.16816.F32.BF16 R12, R108.reuse, R112, R12 ;  /* 0x000000706c0c723c */ /* 0x042ff0000004180c */
[C---:B------:R-:W-:Y:S08]  /*3a10*/  HMMA.16816.F32.BF16 R76, R108.reuse, R114, R76 ;  /* 0x000000726c4c723c */ /* 0x040ff0000004184c */
[C---:B----4-:R-:W-:Y:S08]  /*3a20*/  HMMA.16816.F32.BF16 R72, R108.reuse, R104, R72 ;  /* 0x000000686c48723c */ /* 0x050ff00000041848 */
[C---:B------:R-:W-:Y:S08]  /*3a30*/  HMMA.16816.F32.BF16 R68, R108.reuse, R106, R68 ;  /* 0x0000006a6c44723c */ /* 0x040ff00000041844 */
[----:B--2---:R-:W-:Y:S01]  /*3a40*/  HMMA.16816.F32.BF16 R20, R108, R80, R20 ;  /* 0x000000506c14723c */ /* 0x004fe20000041814 */
[----:B------:R-:W-:-:S04]  /*3a50*/  LOP3.LUT R81, R126, 0x1f0, RZ, 0xc0, !PT ;  /* 0x000001f07e517812 */ /* 0x000fc800078ec0ff */
[----:B------:R-:W-:Y:S02]  /*3a60*/  IADD3 R0, PT, PT, R164, R0, R81 ;  /* 0x00000000a4007210 */ /* 0x000fe40007ffe051 */
[----:B-----5:R-:W-:Y:S01]  /*3a70*/  IADD3 R81, PT, PT, R120, R125, -R39 ;  /* 0x0000007d78517210 */ /* 0x020fe20007ffe827 */
[----:B------:R-:W-:Y:S01]  /*3a80*/  HMMA.16816.F32.BF16 R64, R108, R100, R64 ;  /* 0x000000646c40723c */ /* 0x000fe20000041840 */
[----:B------:R-:W-:-:S03]  /*3a90*/  IADD3 R39, PT, PT, R125, -R39, -R122 ;  /* 0x800000277d277210 */ /* 0x000fc60007ffe87a */
[C---:B------:R-:W-:Y:S02]  /*3aa0*/  IMAD.IADD R80, R0.reuse, 0x1, R81 ;  /* 0x0000000100507824 */ /* 0x040fe400078e0251 */
[----:B------:R-:W-:Y:S02]  /*3ab0*/  IMAD.IADD R39, R0, 0x1, R39 ;  /* 0x0000000100277824 */ /* 0x000fe400078e0227 */
[----:B------:R-:W-:Y:S01]  /*3ac0*/  HMMA.16816.F32.BF16 R60, R108, R102, R60 ;  /* 0x000000666c3c723c */ /* 0x000fe2000004183c */
[----:B------:R-:W-:Y:S01]  /*3ad0*/  VIADDMNMX R170, R80, 0x1, R125, PT ;  /* 0x0000000150aa7846 */ /* 0x000fe2000380017d */
[----:B------:R-:W-:Y:S01]  /*3ae0*/  IMAD.IADD R0, R6, 0x1, R37 ;  /* 0x0000000106007824 */ /* 0x000fe200078e0225 */
[----:B------:R-:W-:Y:S01]  /*3af0*/  VIADDMNMX R167, R80, 0x9, R125, PT ;  /* 0x0000000950a77846 */ /* 0x000fe2000380017d */
[----:B------:R-:W-:-:S04]  /*3b00*/  VIADD R100, R39, 0x8 ;  /* 0x0000000827647836 */ /* 0x000fc80000000000 */
        /* <DEDUP_REMOVED lines=24> */
.L_x_10159:
        /* <DEDUP_REMOVED lines=60> */
.L_x_10160:
[----:B------:R-:W-:Y:S05]  /*4050*/  BSYNC.RECONVERGENT B0 ;  /* 0x0000000000007941 */ /* 0x000fea0003800200 */
.L_x_10158:
[CC--:B------:R-:W-:Y:S01]  /*4060*/  ISETP.GE.AND P1, PT, R168.reuse, R163.reuse, PT ;  /* 0x000000a3a800720c */ /* 0x0c0fe20003f26270 */
[----:B------:R-:W-:Y:S01]  /*4070*/  BSSY.RECONVERGENT B0, `(.L_x_10161) ;  /* 0x0000040000007945 */ /* 0x000fe20003800200 */
[----:B------:R-:W-:Y:S02]  /*4080*/  ISETP.GE.AND P3, PT, R168, R163, PT ;  /* 0x000000a3a800720c */ /* 0x000fe40003f66270 */
[----:B------:R-:W-:-:S05]  /*4090*/  IADD3 R82, P2, PT, R123, R156, RZ ;  /* 0x0000009c7b527210 */ /* 0x000fca0007f5e0ff */
[----:B------:R-:W-:-:S04]  /*40a0*/  IMAD.X R83, R36, 0x1, R157, P2 ;  /* 0x0000000124537824 */ /* 0x000fc800010e069d */
[----:B------:R-:W-:Y:S01]  /*40b0*/  @!P1 IMAD.MOV.U32 R86, RZ, RZ, R82 ;  /* 0x000000ffff569224 */ /* 0x000fe200078e0052 */
[CC--:B------:R-:W-:Y:S01]  /*40c0*/  @!P1 LEA R88, P4, R150.reuse, R82.reuse, 0x5 ;  /* 0x0000005296589211 */ /* 0x0c0fe200078828ff */
[----:B------:R-:W-:Y:S01]  /*40d0*/  @!P1 IMAD.MOV.U32 R87, RZ, RZ, R83 ;  /* 0x000000ffff579224 */ /* 0x000fe200078e0053 */
[----:B------:R-:W-:Y:S01]  /*40e0*/  @!PT LDS RZ, [RZ] ;  /* 0x00000000fffff984 */ /* 0x000fe20000000800 */
[----:B------:R-:W-:Y:S01]  /*40f0*/  @!PT LDS RZ, [RZ] ;  /* 0x00000000fffff984 */ /* 0x000fe20000000800 */
[----:B------:R-:W-:Y:S01]  /*4100*/  @!PT LDS RZ, [RZ] ;  /* 0x00000000fffff984 */ /* 0x000fe20000000800 */
[----:B------:R1:W-:Y:S01]  /*4110*/  @!P3 LDGSTS.E.BYPASS.LTC128B.128 [R165+0x2000], desc[UR4][R156.64] ;  /* 0x020000009ca5bfae */ /* 0x0003e2000b981a04 */
[C---:B------:R-:W-:Y:S01]  /*4120*/  @!P1 IMAD R80, R151.reuse, 0x60, RZ ;  /* 0x0000006097509824 */ /* 0x040fe200078e02ff */
[-C--:B------:R-:W-:Y:S01]  /*4130*/  @!P1 MOV R84, R82.reuse ;  /* 0x0000005200549202 */ /* 0x080fe20000000f00 */
[C---:B------:R-:W-:Y:S01]  /*4140*/  @!P1 IMAD.WIDE.U32 R86, R150.reuse, 0x60, R86 ;  /* 0x0000006096569825 */ /* 0x040fe200078e0056 */
[----:B------:R1:W-:Y:S01]  /*4150*/  @P3 STS.128 [R165+0x2000], RZ ;  /* 0x002000ffa5003388 */ /* 0x0003e20000000c00 */
[CC--:B------:R-:W-:Y:S02]  /*4160*/  @!P1 LEA R90, P3, R150.reuse, R82.reuse, 0x6 ;  /* 0x00000052965a9211 */ /* 0x0c0fe400078630ff */
[----:B------:R-:W-:Y:S01]  /*4170*/  @!P1 IMAD.MOV.U32 R85, RZ, RZ, R83 ;  /* 0x000000ffff559224 */ /* 0x000fe200078e0053 */
[-C--:B------:R-:W-:Y:S01]  /*4180*/  @!P1 LEA.HI.X R89, R150, R83.reuse, R151, 0x5, P4 ;  /* 0x0000005396599211 */ /* 0x080fe200020f2c97 */
[----:B------:R-:W-:Y:S01]  /*4190*/  @!P1 IMAD.IADD R87, R80, 0x1, R87 ;  /* 0x0000000150579824 */ /* 0x000fe200078e0257 */
[----:B------:R1:W-:Y:S01]  /*41a0*/  @P1 STS.128 [R165+0x2800], RZ ;  /* 0x002800ffa5001388 */ /* 0x0003e20000000c00 */
        /* <DEDUP_REMOVED lines=8> */
[----:B------:R-:W-:-:S03]  /*4230*/  @!P1 LEA.HI.X R81, R150, R83, R151, 0x7, P2 ;  /* 0x0000005396519211 */ /* 0x000fc600010f3c97 */
        /* <DEDUP_REMOVED lines=35> */
.L_x_10162:
[----:B------:R-:W-:Y:S05]  /*4470*/  BSYNC.RECONVERGENT B0 ;  /* 0x0000000000007941 */ /* 0x000fea0003800200 */
.L_x_10161:
[----:B------:R-:W0:Y:S02]  /*4480*/  LDGDEPBAR ;  /* 0x00000000000079af */ /* 0x000e240000000000 */
.L_x_10157:
[----:B------:R-:W-:Y:S05]  /*4490*/  BSYNC.RECONVERGENT B1 ;  /* 0x0000000000017941 */ /* 0x000fea0003800200 */
.L_x_10156:
[----:B------:R-:W3:Y:S01]  /*44a0*/  LD.E R101, desc[UR4][R2.64+0xdc] ;  /* 0x0000dc0402657980 */ /* 0x000ee2000c101900 */
[C---:B------:R-:W-:Y:S02]  /*44b0*/  VIADD R36, R0.reuse, 0x1 ;  /* 0x0000000100247836 */ /* 0x040fe40000000000 */
[----:B-1----:R-:W-:-:S03]  /*44c0*/  VIADD R80, R0, 0x8 ;  /* 0x0000000800507836 */ /* 0x002fc60000000000 */
[-C--:B------:R-:W-:Y:S02]  /*44d0*/  ISETP.GT.AND P2, PT, R39, R36.reuse, PT ;  /* 0x000000242700720c */ /* 0x080fe40003f44270 */
[----:B------:R-:W-:Y:S02]  /*44e0*/  ISETP.GT.AND P5, PT, R100, R36, PT ;  /* 0x000000246400720c */ /* 0x000fe40003fa4270 */
[C---:B------:R-:W-:Y:S02]  /*44f0*/  ISETP.GE.AND P4, PT, R36.reuse, R170, PT ;  /* 0x000000aa2400720c */ /* 0x040fe40003f86270 */
[----:B------:R-:W-:Y:S01]  /*4500*/  ISETP.GE.AND P1, PT, R36, R167, PT ;  /* 0x000000a72400720c */ /* 0x000fe20003f26270 */
[----:B------:R-:W-:Y:S01]  /*4510*/  VIADD R36, R0, 0x9 ;  /* 0x0000000900247836 */ /* 0x000fe20000000000 */
[----:B------:R-:W-:Y:S02]  /*4520*/  FSEL R13, R13, -INF , !P2 ;  /* 0xff8000000d0d7808 */ /* 0x000fe40005000000 */
[----:B------:R-:W-:-:S02]  /*4530*/  ISETP.GT.AND P6, PT, R39, R80, PT ;  /* 0x000000502700720c */ /* 0x000fc40003fc4270 */
[----:B------:R-:W-:Y:S01]  /*4540*/  FSEL R85, R15, -INF , !P5 ;  /* 0xff8000000f557808 */ /* 0x000fe20006800000 */
[----:B------:R-:W-:Y:S01]  /*4550*/  VIADD R15, R0, 0x10 ;  /* 0x00000010000f7836 */ /* 0x000fe20000000000 */
[----:B------:R-:W-:Y:S02]  /*4560*/  ISETP.GT.AND P3, PT, R100, R80, PT ;  /* 0x000000506400720c */ /* 0x000fe40003f64270 */
[----:B------:R-:W-:Y:S02]  /*4570*/  ISETP.GT.AND P5, PT, R39, R36, PT ;  /* 0x000000242700720c */ /* 0x000fe40003fa4270 */
[----:B------:R-:W-:Y:S02]  /*4580*/  ISETP.GE.AND P2, PT, R80, R170, PT ;  /* 0x000000aa5000720c */ /* 0x000fe40003f46270 */
[----:B------:R-:W-:Y:S02]  /*4590*/  FSEL R93, R13, -INF , !P4 ;  /* 0xff8000000d5d7808 */ /* 0x000fe40006000000 */
[----:B------:R-:W-:-:S02]  /*45a0*/  FSEL R76, R76, -INF , !P6 ;  /* 0xff8000004c4c7808 */ /* 0x000fc40007000000 */
[----:B------:R-:W-:Y:S02]  /*45b0*/  ISETP.GE.AND P4, PT, R80, R167, PT ;  /* 0x000000a75000720c */ /* 0x000fe40003f86270 */
[----:B------:R-:W-:Y:S02]  /*45c0*/  FSEL R13, R78, -INF , !P3 ;  /* 0xff8000004e0d7808 */ /* 0x000fe40005800000 */
[----:B------:R-:W-:Y:S02]  /*45d0*/  FSEL R85, R85, -INF , !P1 ;  /* 0xff80000055557808 */ /* 0x000fe40004800000 */
[----:B------:R-:W-:Y:S02]  /*45e0*/  ISETP.GT.AND P3, PT, R39, R15, PT ;  /* 0x0000000f2700720c */ /* 0x000fe40003f64270 */
[----:B------:R-:W-:Y:S02]  /*45f0*/  ISETP.GE.AND P1, PT, R36, R170, PT ;  /* 0x000000aa2400720c */ /* 0x000fe40003f26270 */
[----:B------:R-:W-:-:S02]  /*4600*/  FSEL R77, R77, -INF , !P5 ;  /* 0xff8000004d4d7808 */ /* 0x000fc40006800000 */
[----:B------:R-:W-:Y:S01]  /*4610*/  FSEL R87, R76, -INF , !P2 ;  /* 0xff8000004c577808 */ /* 0x000fe20005000000 */
[----:B------:R-:W-:Y:S01]  /*4620*/  VIADD R76, R0, 0x11 ;  /* 0x00000011004c7836 */ /* 0x000fe20000000000 */
[----:B------:R-:W-:Y:S02]  /*4630*/  ISETP.GT.AND P6, PT, R100, R36, PT ;  /* 0x000000246400720c */ /* 0x000fe40003fc4270 */
[----:B------:R-:W-:Y:S02]  /*4640*/  FSEL R13, R13, -INF , !P4 ;  /* 0xff8000000d0d7808 */ /* 0x000fe40006000000 */
[----:B------:R-:W-:Y:S02]  /*4650*/  ISETP.GE.AND P4, PT, R15, R170, PT ;  /* 0x000000aa0f00720c */ /* 0x000fe40003f86270 */
[----:B------:R-:W-:Y:S02]  /*4660*/  FSEL R72, R72, -INF , !P3 ;  /* 0xff80000048487808 */ /* 0x000fe40005800000 */
[----:B------:R-:W-:-:S02]  /*4670*/  ISETP.GT.AND P5, PT, R100, R15, PT ;  /* 0x0000000f6400720c */ /* 0x000fc40003fa4270 */
[----:B------:R-:W-:Y:S02]  /*4680*/  FSEL R77, R77, -INF , !P1 ;  /* 0xff8000004d4d7808 */ /* 0x000fe40004800000 */
[-C--:B------:R-:W-:Y:S02]  /*4690*/  ISETP.GE.AND P1, PT, R15, R167.reuse, PT ;  /* 0x000000a70f00720c */ /* 0x080fe40003f26270 */
[----:B------:R-:W-:Y:S01]  /*46a0*/  ISETP.GE.AND P2, PT, R36, R167, PT ;  /* 0x000000a72400720c */ /* 0x000fe20003f46270 */
[----:B------:R-:W-:Y:S01]  /*46b0*/  VIADD R36, R0, 0x18 ;  /* 0x0000001800247836 */ /* 0x000fe20000000000 */
[----:B------:R-:W-:Y:S02]  /*46c0*/  FSEL R15, R79, -INF , !P6 ;  /* 0xff8000004f0f7808 */ /* 0x000fe40007000000 */
[-C--:B------:R-:W-:Y:S02]  /*46d0*/  ISETP.GT.AND P6, PT, R39, R76.reuse, PT ;  /* 0x0000004c2700720c */ /* 0x080fe40003fc4270 */
[----:B------:R-:W-:Y:S01]  /*46e0*/  FSEL R97, R72, -INF , !P4 ;  /* 0xff80000048617808 */ /* 0x000fe20006000000 */
[----:B------:R-:W-:Y:S01]  /*46f0*/  VIADD R72, R0, 0x19 ;  /* 0x0000001900487836 */ /* 0x000fe20000000000 */
[----:B------:R-:W-:-:S02]  /*4700*/  ISETP.GT.AND P3, PT, R100, R76, PT ;  /* 0x0000004c6400720c */ /* 0x000fc40003f64270 */
[----:B------:R-:W-:Y:S02]  /*4710*/  FSEL R74, R74, -INF , !P5 ;  /* 0xff8000004a4a7808 */ /* 0x000fe40006800000 */
[----:B------:R-:W-:Y:S02]  /*4720*/  FSEL R15, R15, -INF , !P2 ;  /* 0xff8000000f0f7808 */ /* 0x000fe40005000000 */
[C---:B------:R-:W-:Y:S02]  /*4730*/  ISETP.GE.AND P2, PT, R76.reuse, R170, PT ;  /* 0x000000aa4c00720c */ /* 0x040fe40003f46270 */
[----:B------:R-:W-:Y:S02]  /*4740*/  FSEL R73, R73, -INF , !P6 ;  /* 0xff80000049497808 */ /* 0x000fe40007000000 */
[----:B------:R-:W-:Y:S02]  /*4750*/  ISETP.GE.AND P4, PT, R76, R167, PT ;  /* 0x000000a74c00720c */ /* 0x000fe40003f86270 */
[----:B------:R-:W-:-:S02]  /*4760*/  FSEL R81, R74, -INF , !P1 ;  /* 0xff8000004a517808 */ /* 0x000fc40004800000 */
[----:B------:R-:W-:Y:S02]  /*4770*/  FSEL R75, R75, -INF , !P3 ;  /* 0xff8000004b4b7808 */ /* 0x000fe40005800000 */
[CC--:B------:R-:W-:Y:S02]  /*4780*/  ISETP.GT.AND P5, PT, R39.reuse, R36.reuse, PT ;  /* 0x000000242700720c */ /* 0x0c0fe40003fa4270 */
[----:B------:R-:W-:Y:S02]  /*4790*/  ISETP.GT.AND P1, PT, R100, R36, PT ;  /* 0x000000246400720c */ /* 0x000fe40003f24270 */
[----:B------:R-:W-:Y:S02]  /*47a0*/  ISETP.GT.AND P3, PT, R39, R72, PT ;  /* 0x000000482700720c */ /* 0x000fe40003f64270 */
[----:B------:R-:W-:Y:S02]  /*47b0*/  FSEL R203, R73, -INF , !P2 ;  /* 0xff80000049cb7808 */ /* 0x000fe40005000000 */
[----:B------:R-:W-:-:S02]  /*47c0*/  ISETP.GE.AND P6, PT, R36, R170, PT ;  /* 0x000000aa2400720c */ /* 0x000fc40003fc6270 */
[----:B------:R-:W-:Y:S01]  /*47d0*/  ISETP.GE.AND P2, PT, R36, R167, PT ;  /* 0x000000a72400720c */ /* 0x000fe20003f46270 */
[----:B------:R-:W-:Y:S01]  /*47e0*/  VIADD R36, R0, 0x20 ;  /* 0x0000002000247836 */ /* 0x000fe20000000000 */
[----:B--2---:R-:W-:Y:S02]  /*47f0*/  FSEL R83, R75, -INF , !P4 ;  /* 0xff8000004b537808 */ /* 0x004fe40006000000 */
[----:B------:R-:W-:Y:S02]  /*4800*/  FSEL R68, R68, -INF , !P5 ;  /* 0xff80000044447808 */ /* 0x000fe40006800000 */
[----:B------:R-:W-:Y:S02]  /*4810*/  ISETP.GE.AND P4, PT, R72, R170, PT ;  /* 0x000000aa4800720c */ /* 0x000fe40003f86270 */
[----:B------:R-:W-:Y:S02]  /*4820*/  FSEL R70, R70, -INF , !P1 ;  /* 0xff80000046467808 */ /* 0x000fe40004800000 */
[----:B------:R-:W-:-:S02]  /*4830*/  FSEL R69, R69, -INF , !P3 ;  /* 0xff80000045457808 */ /* 0x000fc40005800000 */
[----:B------:R-:W-:Y:S01]  /*4840*/  FSEL R91, R68, -INF , !P6 ;  /* 0xff800000445b7808 */ /* 0x000fe20007000000 */
[----:B------:R-:W-:Y:S01]  /*4850*/  VIADD R68, R0, 0x28 ;  /* 0x0000002800447836 */ /* 0x000fe20000000000 */
[----:B------:R-:W-:Y:S02]  /*4860*/  FSEL R73, R70, -INF , !P2 ;  /* 0xff80000046497808 */ /* 0x000fe40005000000 */
[----:B------:R-:W-:Y:S02]  /*4870*/  FSEL R89, R69, -INF , !P4 ;  /* 0xff80000045597808 */ /* 0x000fe40006000000 */
[----:B------:R-:W-:Y:S02]  /*4880*/  ISETP.GT.AND P6, PT, R39, R36, PT ;  /* 0x000000242700720c */ /* 0x000fe40003fc4270 */
[----:B------:R-:W-:Y:S02]  /*4890*/  ISETP.GE.AND P2, PT, R36, R170, PT ;  /* 0x000000aa2400720c */ /* 0x000fe40003f46270 */
[----:B------:R-:W-:-:S02]  /*48a0*/  ISETP.GT.AND P3, PT, R100, R36, PT ;  /* 0x000000246400720c */ /* 0x000fc40003f64270 */
[-C--:B------:R-:W-:Y:S01]  /*48b0*/  ISETP.GE.AND P4, PT, R36, R167.reuse, PT ;  /* 0x000000a72400720c */ /* 0x080fe20003f86270 */
[----:B------:R-:W-:Y:S01]  /*48c0*/  VIADD R36, R0, 0x21 ;  /* 0x0000002100247836 */ /* 0x000fe20000000000 */
[----:B------:R-:W-:Y:S02]  /*48d0*/  ISETP.GT.AND P5, PT, R100, R72, PT ;  /* 0x000000486400720c */ /* 0x000fe40003fa4270 */
[----:B------:R-:W-:Y:S02]  /*48e0*/  ISETP.GE.AND P1, PT, R72, R167, PT ;  /* 0x000000a74800720c */ /* 0x000fe40003f26270 */
[----:B------:R-:W-:Y:S02]  /*48f0*/  FSEL R71, R71, -INF , !P5 ;  /* 0xff80000047477808 */ /* 0x000fe40006800000 */
[----:B------:R-:W-:Y:S02]  /*4900*/  FSEL R64, R64, -INF , !P6 ;  /* 0xff80000040407808 */ /* 0x000fe40007000000 */
[----:B------:R-:W-:-:S02]  /*4910*/  ISETP.GT.AND P5, PT, R39, R36, PT ;  /* 0x000000242700720c */ /* 0x000fc40003fa4270 */
[----:B------:R-:W-:Y:S02]  /*4920*/  FSEL R75, R71, -INF , !P1 ;  /* 0xff800000474b7808 */ /* 0x000fe40004800000 */
[----:B------:R-:W-:Y:S02]  /*4930*/  FSEL R195, R64, -INF , !P2 ;  /* 0xff80000040c37808 */ /* 0x000fe40005000000 */
[----:B------:R-:W-:Y:S02]  /*4940*/  ISETP.GE.AND P1, PT, R36, R170, PT ;  /* 0x000000aa2400720c */ /* 0x000fe40003f26270 */
[----:B------:R-:W-:Y:S02]  /*4950*/  ISETP.GT.AND P6, PT, R100, R36, PT ;  /* 0x000000246400720c */ /* 0x000fe40003fc4270 */
[----:B------:R-:W-:Y:S01]  /*4960*/  ISETP.GE.AND P2, PT, R36, R167, PT ;  /* 0x000000a72400720c */ /* 0x000fe20003f46270 */
[----:B------:R-:W-:Y:S01]  /*4970*/  VIADD R36, R0, 0x29 ;  /* 0x0000002900247836 */ /* 0x000fe20000000000 */
[----:B------:R-:W-:-:S02]  /*4980*/  FSEL R65, R65, -INF , !P5 ;  /* 0xff80000041417808 */ /* 0x000fc40006800000 */
[----:B------:R-:W-:Y:S01]  /*4990*/  FSEL R66, R66, -INF , !P3 ;  /* 0xff80000042427808 */ /* 0x000fe20005800000 */
[----:B------:R-:W-:Y:S01]  /*49a0*/  VIADD R64, R0, 0x30 ;  /* 0x0000003000407836 */ /* 0x000fe20000000000 */
[-C--:B------:R-:W-:Y:S02]  /*49b0*/  ISETP.GT.AND P3, PT, R39, R68.reuse, PT ;  /* 0x000000442700720c */ /* 0x080fe40003f64270 */
[----:B------:R-:W-:Y:S02]  /*49c0*/  ISETP.GT.AND P5, PT, R100, R68, PT ;  /* 0x000000446400720c */ /* 0x000fe40003fa4270 */
[----:B------:R-:W-:Y:S02]  /*49d0*/  FSEL R197, R65, -INF , !P1 ;  /* 0xff80000041c57808 */ /* 0x000fe40004800000 */
[----:B------:R-:W-:Y:S02]  /*49e0*/  FSEL R193, R66, -INF , !P4 ;  /* 0xff80000042c17808 */ /* 0x000fe40006000000 */
[----:B------:R-:W-:-:S02]  /*49f0*/  FSEL R65, R67, -INF , !P6 ;  /* 0xff80000043417808 */ /* 0x000fc40007000000 */
[----:B------:R-:W-:Y:S02]  /*4a00*/  ISETP.GE.AND P4, PT, R68, R170, PT ;  /* 0x000000aa4400720c */ /* 0x000fe40003f86270 */
[-C--:B------:R-:W-:Y:S02]  /*4a10*/  ISETP.GT.AND P6, PT, R39, R36.reuse, PT ;  /* 0x000000242700720c */ /* 0x080fe40003fc4270 */
[----:B------:R-:W-:Y:S02]  /*4a20*/  FSEL R60, R60, -INF , !P3 ;  /* 0xff8000003c3c7808 */ /* 0x000fe40005800000 */
[----:B------:R-:W-:Y:S02]  /*4a30*/  ISETP.GE.AND P1, PT, R68, R167, PT ;  /* 0x000000a74400720c */ /* 0x000fe40003f26270 */
[----:B------:R-:W-:Y:S02]  /*4a40*/  FSEL R62, R62, -INF , !P5 ;  /* 0xff8000003e3e7808 */ /* 0x000fe40006800000 */
[----:B------:R-:W-:-:S02]  /*4a50*/  ISETP.GT.AND P3, PT, R100, R36, PT ;  /* 0x000000246400720c */ /* 0x000fc40003f64270 */
[----:B------:R-:W-:Y:S02]  /*4a60*/  ISETP.GT.AND P5, PT, R39, R64, PT ;  /* 0x000000402700720c */ /* 0x000fe40003fa4270 */
[----:B------:R-:W-:Y:S02]  /*4a70*/  FSEL R65, R65, -INF , !P2 ;  /* 0xff80000041417808 */ /* 0x000fe40005000000 */
[----:B------:R-:W-:Y:S02]  /*4a80*/  FSEL R199, R60, -INF , !P4 ;  /* 0xff8000003cc77808 */ /* 0x000fe40006000000 */
[----:B------:R-:W-:Y:S01]  /*4a90*/  FSEL R201, R61, -INF , !P6 ;  /* 0xff8000003dc97808 */ /* 0x000fe20007000000 */
[----:B------:R-:W-:Y:S01]  /*4aa0*/  VIADD R60, R0, 0x38 ;  /* 0x00000038003c7836 */ /* 0x000fe20000000000 */
[C---:B------:R-:W-:Y:S02]  /*4ab0*/  ISETP.GE.AND P2, PT, R36.reuse, R170, PT ;  /* 0x000000aa2400720c */ /* 0x040fe40003f46270 */
[----:B------:R-:W-:Y:S01]  /*4ac0*/  ISETP.GE.AND P4, PT, R36, R167, PT ;  /* 0x000000a72400720c */ /* 0x000fe20003f86270 */
[----:B------:R-:W-:Y:S01]  /*4ad0*/  VIADD R36, R0, 0x31 ;  /* 0x0000003100247836 */ /* 0x000fe20000000000 */
[----:B------:R-:W-:-:S02]  /*4ae0*/  FSEL R61, R62, -INF , !P1 ;  /* 0xff8000003e3d7808 */ /* 0x000fc40004800000 */
[----:B------:R-:W-:Y:S02]  /*4af0*/  ISETP.GE.AND P1, PT, R64, R170, PT ;  /* 0x000000aa4000720c */ /* 0x000fe40003f26270 */
[----:B------:R-:W-:Y:S02]  /*4b00*/  ISETP.GT.AND P6, PT, R100, R64, PT ;  /* 0x000000406400720c */ /* 0x000fe40003fc4270 */
[----:B------:R-:W-:Y:S02]  /*4b10*/  FSEL R63, R63, -INF , !P3 ;  /* 0xff8000003f3f7808 */ /* 0x000fe40005800000 */
[----:B------:R-:W-:Y:S02]  /*4b20*/  FSEL R56, R56, -INF , !P5 ;  /* 0xff80000038387808 */ /* 0x000fe40006800000 */
[----:B------:R-:W-:Y:S02]  /*4b30*/  FSEL R201, R201, -INF , !P2 ;  /* 0xff800000c9c97808 */ /* 0x000fe40005000000 */
[----:B------:R-:W-:-:S02]  /*4b40*/  ISETP.GE.AND P2, PT, R64, R167, PT ;  /* 0x000000a74000720c */ /* 0x000fc40003f46270 */
[----:B------:R-:W-:Y:S02]  /*4b50*/  FSEL R191, R63, -INF , !P4 ;  /* 0xff8000003fbf7808 */ /* 0x000fe40006000000 */
[----:B------:R-:W-:Y:S02]  /*4b60*/  FSEL R127, R56, -INF , !P1 ;  /* 0xff800000387f7808 */ /* 0x000fe40004800000 */
[----:B------:R-:W-:Y:S02]  /*4b70*/  FSEL R58, R58, -INF , !P6 ;  /* 0xff8000003a3a7808 */ /* 0x000fe40007000000 */
[----:B------:R-:W-:Y:S02]  /*4b80*/  ISETP.GT.AND P3, PT, R39, R36, PT ;  /* 0x000000242700720c */ /* 0x000fe40003f64270 */
[----:B------:R-:W-:Y:S02]  /*4b90*/  ISETP.GE.AND P4, PT, R36, R170, PT ;  /* 0x000000aa2400720c */ /* 0x000fe40003f86270 */
[----:B------:R-:W-:-:S02]  /*4ba0*/  ISETP.GT.AND P5, PT, R100, R36, PT ;  /* 0x000000246400720c */ /* 0x000fc40003fa4270 */
[----:B------:R-:W-:Y:S01]  /*4bb0*/  ISETP.GE.AND P1, PT, R36, R167, PT ;  /* 0x000000a72400720c */ /* 0x000fe20003f26270 */
[----:B------:R-:W-:Y:S01]  /*4bc0*/  VIADD R36, R0, 0x39 ;  /* 0x0000003900247836 */ /* 0x000fe20000000000 */
[----:B------:R-:W-:Y:S02]  /*4bd0*/  ISETP.GT.AND P6, PT, R39, R60, PT ;  /* 0x0000003c2700720c */ /* 0x000fe40003fc4270 */
[----:B------:R-:W-:Y:S01]  /*4be0*/  FSEL R131, R58, -INF , !P2 ;  /* 0xff8000003a837808 */ /* 0x000fe20005000000 */
[----:B------:R-:W-:Y:S01]  /*4bf0*/  VIADD R56, R0, 0x40 ;  /* 0x0000004000387836 */ /* 0x000fe20000000000 */
[----:B------:R-:W-:Y:S02]  /*4c00*/  FSEL R57, R57, -INF , !P3 ;  /* 0xff80000039397808 */ /* 0x000fe40005800000 */
[----:B------:R-:W-:Y:S02]  /*4c10*/  ISETP.GE.AND P2, PT, R60, R170, PT ;  /* 0x000000aa3c00720c */ /* 0x000fe40003f46270 */
[----:B------:R-:W-:-:S02]  /*4c20*/  FSEL R59, R59, -INF , !P5 ;  /* 0xff8000003b3b7808 */ /* 0x000fc40006800000 */
[----:B------:R-:W-:Y:S02]  /*4c30*/  FSEL R52, R52, -INF , !P6 ;  /* 0xff80000034347808 */ /* 0x000fe40007000000 */
[----:B------:R-:W-:Y:S02]  /*4c40*/  ISETP.GT.AND P3, PT, R100, R60, PT ;  /* 0x0000003c6400720c */ /* 0x000fe40003f64270 */
[----:B------:R-:W-:Y:S02]  /*4c50*/  ISETP.GT.AND P5, PT, R39, R36, PT ;  /* 0x000000242700720c */ /* 0x000fe40003fa4270 */
[----:B------:R-:W-:Y:S02]  /*4c60*/  FSEL R137, R57, -INF , !P4 ;  /* 0xff80000039897808 */ /* 0x000fe40006000000 */
[----:B------:R-:W-:Y:S02]  /*4c70*/  FSEL R125, R59, -INF , !P1 ;  /* 0xff8000003b7d7808 */ /* 0x000fe40004800000 */
[----:B------:R-:W-:-:S02]  /*4c80*/  FSEL R187, R52, -INF , !P2 ;  /* 0xff80000034bb7808 */ /* 0x000fc40005000000 */
[-C--:B------:R-:W-:Y:S02]  /*4c90*/  ISETP.GE.AND P4, PT, R60, R167.reuse, PT ;  /* 0x000000a73c00720c */ /* 0x080fe40003f86270 */
[----:B------:R-:W-:Y:S02]  /*4ca0*/  ISETP.GE.AND P1, PT, R36, R170, PT ;  /* 0x000000aa2400720c */ /* 0x000fe40003f26270 */
[----:B------:R-:W-:Y:S02]  /*4cb0*/  ISETP.GT.AND P6, PT, R100, R36, PT ;  /* 0x000000246400720c */ /* 0x000fe40003fc4270 */
[----:B------:R-:W-:Y:S01]  /*4cc0*/  ISETP.GE.AND P2, PT, R36, R167, PT ;  /* 0x000000a72400720c */ /* 0x000fe20003f46270 */
[----:B------:R-:W-:Y:S01]  /*4cd0*/  VIADD R36, R0, 0x41 ;  /* 0x0000004100247836 */ /* 0x000fe20000000000 */
[----:B------:R-:W-:Y:S01]  /*4ce0*/  FSEL R54, R54, -INF , !P3 ;  /* 0xff80000036367808 */ /* 0x000fe20005800000 */
[----:B------:R-:W-:Y:S01]  /*4cf0*/  VIADD R52, R0, 0x48 ;  /* 0x0000004800347836 */ /* 0x000fe20000000000 */
[----:B------:R-:W-:-:S02]  /*4d00*/  ISETP.GT.AND P3, PT, R39, R56, PT ;  /* 0x000000382700720c */ /* 0x000fc40003f64270 */
[----:B------:R-:W-:Y:S02]  /*4d10*/  FSEL R53, R53, -INF , !P5 ;  /* 0xff80000035357808 */ /* 0x000fe40006800000 */
[----:B------:R-:W-:Y:S02]  /*4d20*/  ISETP.GT.AND P5, PT, R100, R56, PT ;  /* 0x000000386400720c */ /* 0x000fe40003fa4270 */
[----:B------:R-:W-:Y:S02]  /*4d30*/  FSEL R183, R54, -INF , !P4 ;  /* 0xff80000036b77808 */ /* 0x000fe40006000000 */
[----:B------:R-:W-:Y:S02]  /*4d40*/  ISETP.GE.AND P4, PT, R56, R170, PT ;  /* 0x000000aa3800720c */ /* 0x000fe40003f86270 */
[----:B------:R-:W-:Y:S02]  /*4d50*/  FSEL R55, R55, -INF , !P6 ;  /* 0xff80000037377808 */ /* 0x000fe40007000000 */
[----:B------:R-:W-:-:S02]  /*4d60*/  FSEL R48, R48, -INF , !P3 ;  /* 0xff80000030307808 */ /* 0x000fc40005800000 */
[-C--:B------:R-:W-:Y:S02]  /*4d70*/  ISETP.GT.AND P6, PT, R39, R36.reuse, PT ;  /* 0x000000242700720c */ /* 0x080fe40003fc4270 */
[----:B------:R-:W-:Y:S02]  /*4d80*/  FSEL R50, R50, -INF , !P5 ;  /* 0xff80000032327808 */ /* 0x000fe40006800000 */
[----:B------:R-:W-:Y:S02]  /*4d90*/  FSEL R189, R53, -INF , !P1 ;  /* 0xff80000035bd7808 */ /* 0x000fe40004800000 */
[----:B------:R-:W-:Y:S02]  /*4da0*/  ISETP.GT.AND P3, PT, R100, R36, PT ;  /* 0x000000246400720c */ /* 0x000fe40003f64270 */
[----:B------:R-:W-:Y:S02]  /*4db0*/  ISETP.GT.AND P5, PT, R39, R52, PT ;  /* 0x000000342700720c */ /* 0x000fe40003fa4270 */
[----:B------:R-:W-:-:S02]  /*4dc0*/  ISETP.GE.AND P1, PT, R56, R167, PT ;  /* 0x000000a73800720c */ /* 0x000fc40003f26270 */
[----:B------:R-:W-:Y:S02]  /*4dd0*/  FSEL R185, R55, -INF , !P2 ;  /* 0xff80000037b97808 */ /* 0x000fe40005000000 */
[----:B------:R-:W-:Y:S02]  /*4de0*/  FSEL R139, R48, -INF , !P4 ;  /* 0xff800000308b7808 */ /* 0x000fe40006000000 */
[CC--:B------:R-:W-:Y:S02]  /*4df0*/  ISETP.GE.AND P2, PT, R36.reuse, R170.reuse, PT ;  /* 0x000000aa2400720c */ /* 0x0c0fe40003f46270 */
[----:B------:R-:W-:Y:S01]  /*4e00*/  ISETP.GE.AND P4, PT, R36, R167, PT ;  /* 0x000000a72400720c */ /* 0x000fe20003f86270 */
[----:B------:R-:W-:Y:S01]  /*4e10*/  VIADD R36, R0, 0x49 ;  /* 0x0000004900247836 */ /* 0x000fe20000000000 */
[----:B------:R-:W-:Y:S02]  /*4e20*/  FSEL R49, R49, -INF , !P6 ;  /* 0xff80000031317808 */ /* 0x000fe40007000000 */
[----:B------:R-:W-:-:S02]  /*4e30*/  ISETP.GE.AND P6, PT, R52, R170, PT ;  /* 0x000000aa3400720c */ /* 0x000fc40003fc6270 */
[----:B------:R-:W-:Y:S02]  /*4e40*/  FSEL R51, R51, -INF , !P3 ;  /* 0xff80000033337808 */ /* 0x000fe40005800000 */
[----:B------:R-:W-:Y:S02]  /*4e50*/  FSEL R44, R44, -INF , !P5 ;  /* 0xff8000002c2c7808 */ /* 0x000fe40006800000 */
[----:B------:R-:W-:Y:S02]  /*4e60*/  FSEL R171, R50, -INF , !P1 ;  /* 0xff80000032ab7808 */ /* 0x000fe40004800000 */
[----:B------:R-:W-:Y:S02]  /*4e70*/  ISETP.GT.AND P1, PT, R100, R52, PT ;  /* 0x000000346400720c */ /* 0x000fe40003f24270 */
[----:B------:R-:W-:Y:S02]  /*4e80*/  FSEL R133, R51, -INF , !P4 ;  /* 0xff80000033857808 */ /* 0x000fe40006000000 */
[----:B------:R-:W-:Y:S01]  /*4e90*/  FSEL R179, R44, -INF , !P6 ;  /* 0xff8000002cb37808 */ /* 0x000fe20007000000 */
[----:B------:R-:W-:Y:S01]  /*4ea0*/  VIADD R48, R0, 0x50 ;  /* 0x0000005000307836 */ /* 0x000fe20000000000 */
[----:B------:R-:W-:-:S02]  /*4eb0*/  FSEL R175, R49, -INF , !P2 ;  /* 0xff80000031af7808 */ /* 0x000fc40005000000 */
[----:B------:R-:W-:Y:S02]  /*4ec0*/  ISETP.GT.AND P3, PT, R39, R36, PT ;  /* 0x000000242700720c */ /* 0x000fe40003f64270 */
[----:B------:R-:W-:Y:S02]  /*4ed0*/  ISETP.GE.AND P4, PT, R36, R170, PT ;  /* 0x000000aa2400720c */ /* 0x000fe40003f86270 */
[----:B------:R-:W-:Y:S02]  /*4ee0*/  ISETP.GT.AND P5, PT, R100, R36, PT ;  /* 0x000000246400720c */ /* 0x000fe40003fa4270 */
[-C--:B------:R-:W-:Y:S01]  /*4ef0*/  ISETP.GE.AND P6, PT, R36, R167.reuse, PT ;  /* 0x000000a72400720c */ /* 0x080fe20003fc6270 */
[----:B------:R-:W-:Y:S01]  /*4f00*/  VIADD R36, R0, 0x51 ;  /* 0x0000005100247836 */ /* 0x000fe20000000000 */
[----:B------:R-:W-:Y:S02]  /*4f10*/  ISETP.GE.AND P2, PT, R52, R167, PT ;  /* 0x000000a73400720c */ /* 0x000fe40003f46270 */
[----:B------:R-:W-:-:S02]  /*4f20*/  FSEL R46, R46, -INF , !P1 ;  /* 0xff8000002e2e7808 */ /* 0x000fc40004800000 */
[----:B------:R-:W-:Y:S02]  /*4f30*/  FSEL R47, R47, -INF , !P5 ;  /* 0xff8000002f2f7808 */ /* 0x000fe40006800000 */
[----:B------:R-:W-:Y:S02]  /*4f40*/  FSEL R135, R46, -INF , !P2 ;  /* 0xff8000002e877808 */ /* 0x000fe40005000000 */
[CC--:B------:R-:W-:Y:S02]  /*4f50*/  ISETP.GT.AND P1, PT, R39.reuse, R48.reuse, PT ;  /* 0x000000302700720c */ /* 0x0c0fe40003f24270 */
[----:B------:R-:W-:Y:S02]  /*4f60*/  ISETP.GT.AND P2, PT, R100, R48, PT ;  /* 0x000000306400720c */ /* 0x000fe40003f44270 */
[----:B------:R-:W-:Y:S02]  /*4f70*/  ISETP.GT.AND P5, PT, R39, R36, PT ;  /* 0x000000242700720c */ /* 0x000fe40003fa4270 */
[----:B------:R-:W-:-:S02]  /*4f80*/  FSEL R107, R40, -INF , !P1 ;  /* 0xff800000286b7808 */ /* 0x000fc40004800000 */
[----:B------:R-:W-:Y:S02]  /*4f90*/  FSEL R42, R42, -INF , !P2 ;  /* 0xff8000002a2a7808 */ /* 0x000fe40005000000 */
[----:B------:R-:W-:Y:S01]  /*4fa0*/  FSEL R41, R41, -INF , !P5 ;  /* 0xff80000029297808 */ /* 0x000fe20006800000 */
[----:B------:R-:W-:Y:S01]  /*4fb0*/  VIADD R40, R0, 0x58 ;  /* 0x0000005800287836 */ /* 0x000fe20000000000 */
[----:B------:R-:W-:Y:S02]  /*4fc0*/  ISETP.GE.AND P1, PT, R36, R170, PT ;  /* 0x000000aa2400720c */ /* 0x000fe40003f26270 */
[----:B------:R-:W-:Y:S02]  /*4fd0*/  ISETP.GT.AND P2, PT, R100, R36, PT ;  /* 0x000000246400720c */ /* 0x000fe40003f44270 */
[----:B------:R-:W-:Y:S01]  /*4fe0*/  ISETP.GE.AND P5, PT, R36, R167, PT ;  /* 0x000000a72400720c */ /* 0x000fe20003fa6270 */
[----:B------:R-:W-:Y:S01]  /*4ff0*/  VIADD R36, R0, 0x59 ;  /* 0x0000005900247836 */ /* 0x000fe20000000000 */
[----:B------:R-:W-:-:S02]  /*5000*/  FSEL R45, R45, -INF , !P3 ;  /* 0xff8000002d2d7808 */ /* 0x000fc40005800000 */
[----:B------:R-:W-:Y:S02]  /*5010*/  ISETP.GE.AND P3, PT, R48, R170, PT ;  /* 0x000000aa3000720c */ /* 0x000fe40003f66270 */
[----:B------:R-:W-:Y:S02]  /*5020*/  FSEL R43, R43, -INF , !P2 ;  /* 0xff8000002b2b7808 */ /* 0x000fe40005000000 */
[----:B------:R-:W-:Y:S02]  /*5030*/  FSEL R177, R47, -INF , !P6 ;  /* 0xff8000002fb17808 */ /* 0x000fe40007000000 */
[----:B------:R-:W-:Y:S02]  /*5040*/  ISETP.GT.AND P2, PT, R39, R40, PT ;  /* 0x000000282700720c */ /* 0x000fe40003f44270 */
[----:B------:R-:W-:Y:S02]  /*5050*/  FSEL R107, R107, -INF , !P3 ;  /* 0xff8000006b6b7808 */ /* 0x000fe40005800000 */
[----:B------:R-:W-:-:S02]  /*5060*/  ISETP.GT.AND P6, PT, R39, R36, PT ;  /* 0x000000242700720c */ /* 0x000fc40003fc4270 */
[----:B------:R-:W-:Y:S02]  /*5070*/  ISETP.GT.AND P3, PT, R100, R40, PT ;  /* 0x000000286400720c */ /* 0x000fe40003f64270 */
[----:B------:R-:W-:Y:S02]  /*5080*/  FSEL R111, R32, -INF , !P2 ;  /* 0xff800000206f7808 */ /* 0x000fe40005000000 */
[----:B------:R-:W-:Y:S01]  /*5090*/  FSEL R33, R33, -INF , !P6 ;  /* 0xff80000021217808 */ /* 0x000fe20007000000 */
[----:B------:R-:W-:Y:S01]  /*50a0*/  VIADD R32, R0, 0x61 ;  /* 0x0000006100207836 */ /* 0x000fe20000000000 */
[----:B------:R-:W-:Y:S02]  /*50b0*/  ISETP.GE.AND P2, PT, R40, R170, PT ;  /* 0x000000aa2800720c */ /* 0x000fe40003f46270 */
[----:B------:R-:W-:Y:S02]  /*50c0*/  FSEL R34, R34, -INF , !P3 ;  /* 0xff80000022227808 */ /* 0x000fe40005800000 */
[----:B------:R-:W-:Y:S01]  /*50d0*/  ISETP.GE.AND P6, PT, R40, R167, PT ;  /* 0x000000a72800720c */ /* 0x000fe20003fc6270 */
[----:B------:R-:W-:Y:S01]  /*50e0*/  VIADD R40, R0, 0x60 ;  /* 0x0000006000287836 */ /* 0x000fe20000000000 */
[----:B------:R-:W-:-:S02]  /*50f0*/  FSEL R181, R45, -INF , !P4 ;  /* 0xff8000002db57808 */ /* 0x000fc40006000000 */
[----:B------:R-:W-:Y:S02]  /*5100*/  ISETP.GT.AND P3, PT, R100, R36, PT ;  /* 0x000000246400720c */ /* 0x000fe40003f64270 */
[----:B------:R-:W-:Y:S02]  /*5110*/  ISETP.GE.AND P4, PT, R48, R167, PT ;  /* 0x000000a73000720c */ /* 0x000fe40003f86270 */
[----:B------:R-:W-:Y:S02]  /*5120*/  FSEL R35, R35, -INF , !P3 ;  /* 0xff80000023237808 */ /* 0x000fe40005800000 */
[----:B------:R-:W-:Y:S02]  /*5130*/  FSEL R113, R41, -INF , !P1 ;  /* 0xff80000029717808 */ /* 0x000fe40004800000 */
[----:B------:R-:W-:Y:S02]  /*5140*/  FSEL R105, R42, -INF , !P4 ;  /* 0xff8000002a697808 */ /* 0x000fe40006000000 */
[----:B------:R-:W-:-:S02]  /*5150*/  ISETP.GT.AND P3, PT, R39, R40, PT ;  /* 0x000000282700720c */ /* 0x000fc40003f64270 */
[----:B------:R-:W-:Y:S02]  /*5160*/  ISETP.GT.AND P1, PT, R39, R32, PT ;  /* 0x000000202700720c */ /* 0x000fe40003f24270 */
[----:B------:R-:W-:Y:S02]  /*5170*/  ISETP.GT.AND P4, PT, R100, R40, PT ;  /* 0x000000286400720c */ /* 0x000fe40003f84270 */
[----:B------:R-:W-:Y:S02]  /*5180*/  FSEL R53, R28, -INF , !P3 ;  /* 0xff8000001c357808 */ /* 0x000fe40005800000 */
[----:B------:R-:W-:Y:S02]  /*5190*/  FSEL R51, R29, -INF , !P1 ;  /* 0xff8000001d337808 */ /* 0x000fe40004800000 */
[----:B------:R-:W-:Y:S02]  /*51a0*/  ISETP.GE.AND P3, PT, R36, R170, PT ;  /* 0x000000aa2400720c */ /* 0x000fe40003f66270 */
[----:B------:R-:W-:-:S02]  /*51b0*/  FSEL R30, R30, -INF , !P4 ;  /* 0xff8000001e1e7808 */ /* 0x000fc40006000000 */
[----:B------:R-:W-:Y:S01]  /*51c0*/  ISETP.GE.AND P1, PT, R36, R167, PT ;  /* 0x000000a72400720c */ /* 0x000fe20003f26270 */
[----:B------:R-:W-:Y:S01]  /*51d0*/  VIADD R36, R0, 0x68 ;  /* 0x0000006800247836 */ /* 0x000fe20000000000 */
[----:B------:R-:W-:Y:S01]  /*51e0*/  ISETP.GT.AND P4, PT, R100, R32, PT ;  /* 0x000000206400720c */ /* 0x000fe20003f84270 */
[----:B------:R-:W-:-:S03]  /*51f0*/  VIADD R29, R0, 0x69 ;  /* 0x00000069001d7836 */ /* 0x000fc60000000000 */
[----:B------:R-:W-:Y:S02]  /*5200*/  FSEL R31, R31, -INF , !P4 ;  /* 0xff8000001f1f7808 */ /* 0x000fe40006000000 */
[----:B------:R-:W-:Y:S01]  /*5210*/  ISETP.GT.AND P4, PT, R39, R36, PT ;  /* 0x000000242700720c */ /* 0x000fe20003f84270 */
[----:B------:R-:W-:Y:S01]  /*5220*/  VIADD R28, R0, 0x70 ;  /* 0x00000070001c7836 */ /* 0x000fe20000000000 */
[----:B------:R-:W-:Y:S02]  /*5230*/  FSEL R109, R43, -INF , !P5 ;  /* 0xff8000002b6d7808 */ /* 0x000fe40006800000 */
[-C--:B------:R-:W-:Y:S02]  /*5240*/  ISETP.GT.AND P5, PT, R39, R29.reuse, PT ;  /* 0x0000001d2700720c */ /* 0x080fe40003fa4270 */
[----:B------:R-:W-:Y:S02]  /*5250*/  FSEL R24, R24, -INF , !P4 ;  /* 0xff80000018187808 */ /* 0x000fe40006000000 */
[----:B------:R-:W-:-:S02]  /*5260*/  ISETP.GT.AND P4, PT, R100, R29, PT ;  /* 0x0000001d6400720c */ /* 0x000fc40003f84270 */
[----:B------:R-:W-:Y:S02]  /*5270*/  FSEL R111, R111, -INF , !P2 ;  /* 0xff8000006f6f7808 */ /* 0x000fe40005000000 */
[----:B------:R-:W-:Y:S02]  /*5280*/  ISETP.GT.AND P2, PT, R100, R36, PT ;  /* 0x000000246400720c */ /* 0x000fe40003f44270 */
[----:B------:R-:W-:Y:S02]  /*5290*/  FSEL R117, R34, -INF , !P6 ;  /* 0xff80000022757808 */ /* 0x000fe40007000000 */
[----:B------:R-:W-:Y:S02]  /*52a0*/  FSEL R25, R25, -INF , !P5 ;  /* 0xff80000019197808 */ /* 0x000fe40006800000 */
[----:B------:R-:W-:Y:S02]  /*52b0*/  ISETP.GT.AND P6, PT, R39, R28, PT ;  /* 0x0000001c2700720c */ /* 0x000fe40003fc4270 */
[----:B------:R-:W-:-:S02]  /*52c0*/  ISETP.GE.AND P5, PT, R40, R167, PT ;  /* 0x000000a72800720c */ /* 0x000fc40003fa6270 */
[----:B------:R-:W-:Y:S02]  /*52d0*/  FSEL R27, R27, -INF , !P4 ;  /* 0xff8000001b1b7808 */ /* 0x000fe40006000000 */
[----:B------:R-:W-:Y:S02]  /*52e0*/  ISETP.GT.AND P4, PT, R39, R0, PT ;  /* 0x000000002700720c */ /* 0x000fe40003f84270 */
[----:B------:R-:W-:Y:S02]  /*52f0*/  FSEL R26, R26, -INF , !P2 ;  /* 0xff8000001a1a7808 */ /* 0x000fe40005000000 */
[----:B------:R-:W-:Y:S02]  /*5300*/  ISETP.GE.AND P2, PT, R40, R170, PT ;  /* 0x000000aa2800720c */ /* 0x000fe40003f46270 */
[----:B------:R-:W-:Y:S02]  /*5310*/  FSEL R119, R33, -INF , !P3 ;  /* 0xff80000021777808 */ /* 0x000fe40005800000 */
[----:B------:R-:W-:-:S02]  /*5320*/  FSEL R115, R35, -INF , !P1 ;  /* 0xff80000023737808 */ /* 0x000fc40004800000 */
[----:B------:R-:W-:Y:S02]  /*5330*/  FSEL R20, R20, -INF , !P6 ;  /* 0xff80000014147808 */ /* 0x000fe40007000000 */
[C---:B------:R-:W-:Y:S02]  /*5340*/  ISETP.GE.AND P3, PT, R32.reuse, R170, PT ;  /* 0x000000aa2000720c */ /* 0x040fe40003f66270 */
[----:B------:R-:W-:Y:S02]  /*5350*/  ISETP.GE.AND P1, PT, R32, R167, PT ;  /* 0x000000a72000720c */ /* 0x000fe40003f26270 */
[----:B------:R-:W-:Y:S02]  /*5360*/  ISETP.GT.AND P6, PT, R100, R0, PT ;  /* 0x000000006400720c */ /* 0x000fe40003fc4270 */
[----:B------:R-:W-:Y:S02]  /*5370*/  FSEL R43, R30, -INF , !P5 ;  /* 0xff8000001e2b7808 */ /* 0x000fe40006800000 */
[----:B------:R-:W-:-:S02]  /*5380*/  FSEL R32, R12, -INF , !P4 ;  /* 0xff8000000c207808 */ /* 0x000fc40006000000 */
[-C--:B------:R-:W-:Y:S02]  /*5390*/  ISETP.GE.AND P5, PT, R0, R170.reuse, PT ;  /* 0x000000aa0000720c */ /* 0x080fe40003fa6270 */
[----:B------:R-:W-:Y:S02]  /*53a0*/  FSEL R53, R53, -INF , !P2 ;  /* 0xff80000035357808 */ /* 0x000fe40005000000 */
[----:B------:R-:W-:Y:S02]  /*53b0*/  ISETP.GE.AND P2, PT, R36, R170, PT ;  /* 0x000000aa2400720c */ /* 0x000fe40003f46270 */
[----:B------:R-:W-:Y:S02]  /*53c0*/  FSEL R12, R14, -INF , !P6 ;  /* 0xff8000000e0c7808 */ /* 0x000fe40007000000 */
[----:B------:R-:W-:Y:S02]  /*53d0*/  FSEL R14, R32, -INF , !P5 ;  /* 0xff800000200e7808 */ /* 0x000fe40006800000 */
[----:B------:R-:W-:-:S02]  /*53e0*/  ISETP.GE.AND P4, PT, R36, R167, PT ;  /* 0x000000a72400720c */ /* 0x000fc40003f86270 */
[----:B------:R-:W-:Y:S02]  /*53f0*/  FSEL R47, R24, -INF , !P2 ;  /* 0xff800000182f7808 */ /* 0x000fe40005000000 */
[----:B------:R-:W-:Y:S02]  /*5400*/  FMNMX3.FTZ R24, R14, R93, R87, !PT ;  /* 0x0000005d0e187276 */ /* 0x000fe40007810057 */
[----:B------:R-:W-:Y:S02]  /*5410*/  FSEL R41, R31, -INF , !P1 ;  /* 0xff8000001f297808 */ /* 0x000fe40004800000 */
[----:B------:R-:W-:Y:S02]  /*5420*/  ISETP.GE.AND P1, PT, R0, R167, PT ;  /* 0x000000a70000720c */ /* 0x000fe40003f26270 */
[----:B------:R-:W-:Y:S02]  /*5430*/  FSEL R35, R26, -INF , !P4 ;  /* 0xff8000001a237808 */ /* 0x000fe40006000000 */
[----:B------:R-:W-:-:S02]  /*5440*/  FMNMX3.FTZ R26, R24, R77, R97, !PT ;  /* 0x0000004d181a7276 */ /* 0x000fc40007810061 */
[----:B------:R-:W-:Y:S02]  /*5450*/  FSEL R12, R12, -INF , !P1 ;  /* 0xff8000000c0c7808 */ /* 0x000fe40004800000 */
[----:B------:R-:W-:Y:S02]  /*5460*/  FMNMX3.FTZ R26, R26, R203, R91, !PT ;  /* 0x000000cb1a1a7276 */ /* 0x000fe4000781005b */
[----:B------:R-:W-:Y:S02]  /*5470*/  ISETP.GE.AND P2, PT, R28, R170, PT ;  /* 0x000000aa1c00720c */ /* 0x000fe40003f46270 */
[----:B------:R-:W-:Y:S02]  /*5480*/  ISETP.GT.AND P5, PT, R100, R28, PT ;  /* 0x0000001c6400720c */ /* 0x000fe40003fa4270 */
[----:B------:R-:W-:Y:S02]  /*5490*/  ISETP.GE.AND P4, PT, R28, R167, PT ;  /* 0x000000a71c00720c */ /* 0x000fe40003f86270 */
[----:B------:R-:W-:-:S02]  /*54a0*/  FMNMX3.FTZ R28, R12, R85, R13, !PT ;  /* 0x000000550c1c7276 */ /* 0x000fc4000781000d */
[----:B------:R-:W-:Y:S02]  /*54b0*/  FMNMX3.FTZ R26, R26, R89, R195, !PT ;  /* 0x000000591a1a7276 */ /* 0x000fe400078100c3 */
[----:B------:R-:W-:Y:S02]  /*54c0*/  FMNMX3.FTZ R28, R28, R15, R81, !PT ;  /* 0x0000000f1c1c7276 */ /* 0x000fe40007810051 */
[----:B------:R-:W-:Y:S02]  /*54d0*/  FMNMX3.FTZ R26, R26, R197, R199, !PT ;  /* 0x000000c51a1a7276 */ /* 0x000fe400078100c7 */
[----:B------:R-:W-:Y:S02]  /*54e0*/  FMNMX3.FTZ R28, R28, R83, R73, !PT ;  /* 0x000000531c1c7276 */ /* 0x000fe40007810049 */
[----:B------:R-:W-:Y:S01]  /*54f0*/  FMNMX3.FTZ R26, R26, R201, R127, !PT ;  /* 0x000000c91a1a7276 */ /* 0x000fe2000781007f */
[----:B------:R-:W-:Y:S01]  /*5500*/  VIADD R24, R0, 0x71 ;  /* 0x0000007100187836 */ /* 0x000fe20000000000 */
[----:B------:R-:W-:-:S02]  /*5510*/  FSEL R51, R51, -INF , !P3 ;  /* 0xff80000033337808 */ /* 0x000fc40005800000 */
[----:B------:R-:W-:Y:S02]  /*5520*/  ISETP.GE.AND P3, PT, R29, R170, PT ;  /* 0x000000aa1d00720c */ /* 0x000fe40003f66270 */
[----:B------:R-:W-:Y:S02]  /*5530*/  FMNMX3.FTZ R28, R28, R75, R193, !PT ;  /* 0x0000004b1c1c7276 */ /* 0x000fe400078100c1 */
[----:B------:R-:W-:Y:S02]  /*5540*/  FMNMX3.FTZ R26, R26, R137, R187, !PT ;  /* 0x000000891a1a7276 */ /* 0x000fe400078100bb */
[----:B------:R-:W-:Y:S02]  /*5550*/  FSEL R45, R25, -INF , !P3 ;  /* 0xff800000192d7808 */ /* 0x000fe40005800000 */
[----:B------:R-:W-:Y:S02]  /*5560*/  ISETP.GT.AND P3, PT, R39, R24, PT ;  /* 0x000000182700720c */ /* 0x000fe40003f64270 */
[----:B------:R-:W-:-:S02]  /*5570*/  FMNMX3.FTZ R28, R28, R65, R61, !PT ;  /* 0x000000411c1c7276 */ /* 0x000fc4000781003d */
[----:B------:R-:W-:Y:S02]  /*5580*/  FMNMX3.FTZ R26, R26, R189, R139, !PT ;  /* 0x000000bd1a1a7276 */ /* 0x000fe4000781008b */
[----:B------:R-:W-:Y:S02]  /*5590*/  FSEL R33, R20, -INF , !P2 ;  /* 0xff80000014217808 */ /* 0x000fe40005000000 */
[----:B------:R-:W-:Y:S02]  /*55a0*/  FSEL R22, R22, -INF , !P5 ;  /* 0xff80000016167808 */ /* 0x000fe40006800000 */
[----:B------:R-:W-:Y:S02]  /*55b0*/  FSEL R21, R21, -INF , !P3 ;  /* 0xff80000015157808 */ /* 0x000fe40005800000 */
[----:B------:R-:W-:Y:S02]  /*55c0*/  FMNMX3.FTZ R20, R28, R191, R131, !PT ;  /* 0x000000bf1c147276 */ /* 0x000fe40007810083 */
[----:B------:R-:W-:-:S02]  /*55d0*/  ISETP.GE.AND P1, PT, R24, R170, PT ;  /* 0x000000aa1800720c */ /* 0x000fc40003f26270 */
[----:B------:R-:W-:Y:S02]  /*55e0*/  ISETP.GT.AND P5, PT, R100, R24, PT ;  /* 0x000000186400720c */ /* 0x000fe40003fa4270 */
[----:B------:R-:W-:Y:S01]  /*55f0*/  ISETP.GE.AND P3, PT, R24, R167, PT ;  /* 0x000000a71800720c */ /* 0x000fe20003f66270 */
[----:B------:R-:W-:Y:S01]  /*5600*/  VIADD R24, R0, 0x78 ;  /* 0x0000007800187836 */ /* 0x000fe20000000000 */
[----:B------:R-:W-:Y:S02]  /*5610*/  FMNMX3.FTZ R26, R26, R175, R179, !PT ;  /* 0x000000af1a1a7276 */ /* 0x000fe400078100b3 */
[----:B------:R-:W-:Y:S02]  /*5620*/  ISETP.GE.AND P6, PT, R29, R167, PT ;  /* 0x000000a71d00720c */ /* 0x000fe40003fc6270 */
[----:B------:R-:W-:Y:S02]  /*5630*/  FMNMX3.FTZ R20, R20, R125, R183, !PT ;  /* 0x0000007d14147276 */ /* 0x000fe400078100b7 */
[----:B------:R-:W-:-:S02]  /*5640*/  FMNMX3.FTZ R26, R26, R181, R107, !PT ;  /* 0x000000b51a1a7276 */ /* 0x000fc4000781006b */
[----:B------:R-:W-:Y:S02]  /*5650*/  FSEL R49, R27, -INF , !P6 ;  /* 0xff8000001b317808 */ /* 0x000fe40007000000 */
[-C--:B------:R-:W-:Y:S02]  /*5660*/  ISETP.GT.AND P6, PT, R39, R24.reuse, PT ;  /* 0x000000182700720c */ /* 0x080fe40003fc4270 */
[----:B------:R-:W-:Y:S02]  /*5670*/  FMNMX3.FTZ R20, R20, R185, R171, !PT ;  /* 0x000000b914147276 */ /* 0x000fe400078100ab */
[----:B------:R-:W-:Y:S01]  /*5680*/  FMNMX3.FTZ R26, R26, R113, R111, !PT ;  /* 0x000000711a1a7276 */ /* 0x000fe2000781006f */
[----:B------:R-:W-:Y:S01]  /*5690*/  VIADD R0, R0, 0x79 ;  /* 0x0000007900007836 */ /* 0x000fe20000000000 */
[----:B------:R-:W-:Y:S02]  /*56a0*/  FSEL R44, R16, -INF , !P6 ;  /* 0xff800000102c7808 */ /* 0x000fe40007000000 */
[----:B------:R-:W-:-:S02]  /*56b0*/  ISETP.GT.AND P2, PT, R100, R24, PT ;  /* 0x000000186400720c */ /* 0x000fc40003f44270 */
[----:B------:R-:W-:Y:S02]  /*56c0*/  FMNMX3.FTZ R16, R20, R133, R135, !PT ;  /* 0x0000008514107276 */ /* 0x000fe40007810087 */
[----:B------:R-:W-:Y:S02]  /*56d0*/  FMNMX3.FTZ R20, R26, R119, R53, !PT ;  /* 0x000000771a147276 */ /* 0x000fe40007810035 */
[----:B------:R-:W-:Y:S02]  /*56e0*/  FSEL R23, R23, -INF , !P5 ;  /* 0xff80000017177808 */ /* 0x000fe40006800000 */
[----:B------:R-:W-:Y:S02]  /*56f0*/  ISETP.GT.AND P6, PT, R39, R0, PT ;  /* 0x000000002700720c */ /* 0x000fe40003fc4270 */
[----:B------:R-:W-:Y:S02]  /*5700*/  FSEL R30, R18, -INF , !P2 ;  /* 0xff800000121e7808 */ /* 0x000fe40005000000 */
[----:B------:R-:W-:-:S02]  /*5710*/  FMNMX3.FTZ R16, R16, R177, R105, !PT ;  /* 0x000000b110107276 */ /* 0x000fc40007810069 */
[-C--:B------:R-:W-:Y:S02]  /*5720*/  ISETP.GE.AND P5, PT, R24, R170.reuse, PT ;  /* 0x000000aa1800720c */ /* 0x080fe40003fa6270 */
[----:B------:R-:W-:Y:S02]  /*5730*/  FMNMX3.FTZ R18, R20, R51, R47, !PT ;  /* 0x0000003314127276 */ /* 0x000fe4000781002f */
[----:B------:R-:W-:Y:S02]  /*5740*/  FSEL R42, R17, -INF , !P6 ;  /* 0xff800000112a7808 */ /* 0x000fe40007000000 */
[----:B------:R-:W-:Y:S02]  /*5750*/  FMNMX3.FTZ R16, R16, R109, R117, !PT ;  /* 0x0000006d10107276 */ /* 0x000fe40007810075 */
[----:B------:R-:W-:Y:S02]  /*5760*/  FSEL R31, R21, -INF , !P1 ;  /* 0xff800000151f7808 */ /* 0x000fe40004800000 */
[----:B------:R-:W-:-:S02]  /*5770*/  ISETP.GE.AND P2, PT, R0, R170, PT ;  /* 0x000000aa0000720c */ /* 0x000fc40003f46270 */
[----:B------:R-:W-:Y:S02]  /*5780*/  FSEL R44, R44, -INF , !P5 ;  /* 0xff8000002c2c7808 */ /* 0x000fe40006800000 */
[----:B------:R-:W-:Y:S02]  /*5790*/  FMNMX3.FTZ R17, R18, R45, R33, !PT ;  /* 0x0000002d12117276 */ /* 0x000fe40007810021 */
[----:B------:R-:W-:Y:S02]  /*57a0*/  FMNMX3.FTZ R16, R16, R115, R43, !PT ;  /* 0x0000007310107276 */ /* 0x000fe4000781002b */
[----:B------:R-:W-:Y:S02]  /*57b0*/  FSEL R42, R42, -INF , !P2 ;  /* 0xff8000002a2a7808 */ /* 0x000fe40005000000 */
[----:B------:R-:W-:Y:S02]  /*57c0*/  FMNMX3.FTZ R17, R17, R31, R44, !PT ;  /* 0x0000001f11117276 */ /* 0x000fe4000781002c */
[----:B------:R-:W-:-:S02]  /*57d0*/  ISETP.GT.AND P5, PT, R100, R0, PT ;  /* 0x000000006400720c */ /* 0x000fc40003fa4270 */
[-C--:B------:R-:W-:Y:S02]  /*57e0*/  ISETP.GE.AND P2, PT, R0, R167.reuse, PT ;  /* 0x000000a70000720c */ /* 0x080fe40003f46270 */
[----:B------:R-:W-:Y:S02]  /*57f0*/  ISETP.GE.AND P1, PT, R24, R167, PT ;  /* 0x000000a71800720c */ /* 0x000fe40003f26270 */
[----:B------:R-:W-:Y:S02]  /*5800*/  FSEL R32, R22, -INF , !P4 ;  /* 0xff80000016207808 */ /* 0x000fe40006000000 */
[----:B------:R-:W-:Y:S02]  /*5810*/  FMNMX3.FTZ R0, R16, R41, R35, !PT ;  /* 0x0000002910007276 */ /* 0x000fe40007810023 */
[----:B------:R-:W-:Y:S02]  /*5820*/  FMNMX.FTZ R18, R42, R17, !PT ;  /* 0x000000112a127209 */ /* 0x000fe40007810000 */
[----:B------:R-:W-:-:S02]  /*5830*/  FSEL R28, R19, -INF , !P5 ;  /* 0xff800000131c7808 */ /* 0x000fc40006800000 */
[----:B------:R-:W-:Y:S02]  /*5840*/  FSEL R29, R23, -INF , !P3 ;  /* 0xff800000171d7808 */ /* 0x000fe40005800000 */
[----:B------:R-:W-:Y:S02]  /*5850*/  FSEL R30, R30, -INF , !P1 ;  /* 0xff8000001e1e7808 */ /* 0x000fe40004800000 */
[----:B------:R-:W-:Y:S01]  /*5860*/  FMNMX3.FTZ R0, R0, R49, R32, !PT ;  /* 0x0000003100007276 */ /* 0x000fe20007810020 */
[----:B------:R-:W1:Y:S01]  /*5870*/  SHFL.BFLY PT, R19, R18, 0x2, 0x1f ;  /* 0x0c401f0012137f89 */ /* 0x000e6200000e0000 */
[----:B------:R-:W-:Y:S02]  /*5880*/  FSEL R28, R28, -INF , !P2 ;  /* 0xff8000001c1c7808 */ /* 0x000fe40005000000 */
[----:B------:R-:W-:-:S04]  /*5890*/  FMNMX3.FTZ R17, R0, R29, R30, !PT ;  /* 0x0000001d00117276 */ /* 0x000fc8000781001e */
[----:B------:R-:W-:-:S05]  /*58a0*/  FMNMX.FTZ R16, R28, R17, !PT ;  /* 0x000000111c107209 */ /* 0x000fca0007810000 */
[----:B------:R-:W2:Y:S01]  /*58b0*/  SHFL.BFLY PT, R17, R16, 0x2, 0x1f ;  /* 0x0c401f0010117f89 */ /* 0x000ea200000e0000 */
[----:B-1----:R-:W-:-:S05]  /*58c0*/  FMNMX.FTZ R19, R18, R19, !PT ;  /* 0x0000001312137209 */ /* 0x002fca0007810000 */
[----:B------:R-:W1:Y:S01]  /*58d0*/  SHFL.BFLY PT, R36, R19, 0x1, 0x1f ;  /* 0x0c201f0013247f89 */ /* 0x000e6200000e0000 */
[----:B--2---:R-:W-:-:S05]  /*58e0*/  FMNMX.FTZ R17, R16, R17, !PT ;  /* 0x0000001110117209 */ /* 0x004fca0007810000 */
[----:B------:R-:W2:Y:S01]  /*58f0*/  SHFL.BFLY PT, R0, R17, 0x1, 0x1f ;  /* 0x0c201f0011007f89 */ /* 0x000ea200000e0000 */
[----:B------:R-:W-:Y:S01]  /*5900*/  IMAD.IADD R144, R121, 0x1, R10 ;  /* 0x0000000179907824 */ /* 0x000fe200078e020a */
[----:B-1----:R-:W-:-:S04]  /*5910*/  FMNMX.FTZ R36, R19, R36, !PT ;  /* 0x0000002413247209 */ /* 0x002fc80007810000 */
[----:B------:R-:W-:Y:S01]  /*5920*/  FSETP.NEU.FTZ.AND P1, PT, R36, -INF , PT ;  /* 0xff8000002400780b */ /* 0x000fe20003f3d000 */
[----:B---3--:R-:W-:Y:S01]  /*5930*/  FMUL.FTZ R46, R101, R36 ;  /* 0x00000024652e7220 */ /* 0x008fe20000410000 */
[----:B------:R-:W-:-:S04]  /*5940*/  IMAD R144, R144, 0x2, R9 ;  /* 0x0000000290907824 */ /* 0x000fc800078e0209 */
[----:B------:R-:W-:Y:S02]  /*5950*/  FSEL R46, R46, RZ, P1 ;  /* 0x000000ff2e2e7208 */ /* 0x000fe40000800000 */
[----:B--2---:R-:W-:Y:S01]  /*5960*/  FMNMX.FTZ R0, R17, R0, !PT ;  /* 0x0000000011007209 */ /* 0x004fe20007810000 */
[----:B------:R-:W-:Y:S01]  /*5970*/  IMAD.IADD R103, R7, 0x1, R144 ;  /* 0x0000000107677824 */ /* 0x000fe200078e0290 */
[----:B------:R-:W-:Y:S01]  /*5980*/  LDSM.16.MT88.4 R16, [R144+0x6800] ;  /* 0x006800009010783b */ /* 0x000fe20000004200 */
[----:B------:R-:W-:Y:S01]  /*5990*/  FFMA.FTZ R66, R93, R101, -R46 ;  /* 0x000000655d427223 */ /* 0x000fe2000001082e */
[----:B------:R-:W-:Y:S01]  /*59a0*/  FSETP.NEU.FTZ.AND P1, PT, R0, -INF , PT ;  /* 0xff8000000000780b */ /* 0x000fe20003f3d000 */
[----:B------:R-:W-:Y:S01]  /*59b0*/  FMUL.FTZ R10, R101, R0 ;  /* 0x00000000650a7220 */ /* 0x000fe20000410000 */
[----:B------:R-:W1:Y:S01]  /*59c0*/  LDSM.16.MT88.4 R92, [R144+0x6000] ;  /* 0x00600000905c783b */ /* 0x000e620000004200 */
[----:B------:R-:W-:-:S03]  /*59d0*/  IMAD.IADD R140, R5, 0x1, R144 ;  /* 0x00000001058c7824 */ /* 0x000fc600078e0290 */
[----:B------:R-:W-:Y:S01]  /*59e0*/  FSEL R10, R10, RZ, P1 ;  /* 0x000000ff0a0a7208 */ /* 0x000fe20000800000 */
[----:B------:R-:W-:Y:S02]  /*59f0*/  IMAD.IADD R102, R5, 0x1, R103 ;  /* 0x0000000105667824 */ /* 0x000fe400078e0267 */
[-CC-:B------:R-:W-:Y:S01]  /*5a00*/  FFMA.FTZ R59, R87, R101.reuse, -R46.reuse ;  /* 0x00000065573b7223 */ /* 0x180fe2000001082e */
[-CC-:B------:R-:W-:Y:S01]  /*5a10*/  FFMA.FTZ R54, R77, R101.reuse, -R46.reuse ;  /* 0x000000654d367223 */ /* 0x180fe2000001082e */
[-C--:B------:R-:W-:Y:S01]  /*5a20*/  FFMA.FTZ R123, R14, R101.reuse, -R46 ;  /* 0x000000650e7b7223 */ /* 0x080fe2000001082e */
[-CC-:B------:R-:W-:Y:S01]  /*5a30*/  FFMA.FTZ R64, R85, R101.reuse, -R10.reuse ;  /* 0x0000006555407223 */ /* 0x180fe2000001080a */
[-CC-:B------:R-:W-:Y:S01]  /*5a40*/  FFMA.FTZ R121, R12, R101.reuse, -R10.reuse ;  /* 0x000000650c797223 */ /* 0x180fe2000001080a */
[----:B------:R-:W2:Y:S01]  /*5a50*/  LDSM.16.MT88.4 R84, [R140+0x6000] ;  /* 0x006000008c54783b */ /* 0x000ea20000004200 */
[-CC-:B------:R-:W-:Y:S01]  /*5a60*/  FFMA.FTZ R55, R13, R101.reuse, -R10.reuse ;  /* 0x000000650d377223 */ /* 0x180fe2000001080a */
[----:B------:R-:W-:-:S02]  /*5a70*/  FFMA.FTZ R52, R15, R101, -R10 ;  /* 0x000000650f347223 */ /* 0x000fc4000001080a */
[----:B------:R-:W3:Y:S04]  /*5a80*/  LDSM.16.MT88.4 R76, [R103+0x6000] ;  /* 0x00600000674c783b */ /* 0x000ee80000004200 */
[----:B------:R-:W4:Y:S01]  /*5a90*/  LDSM.16.MT88.4 R12, [R102+0x6000] ;  /* 0x00600000660c783b */ /* 0x000f220000004200 */
[----:B------:R-:W-:Y:S01]  /*5aa0*/  MUFU.EX2 R123, R123 ;  /* 0x0000007b007b7308 */ /* 0x000fe20000000800 */
[-CC-:B------:R-:W-:Y:S01]  /*5ab0*/  FFMA.FTZ R57, R97, R101.reuse, -R46.reuse ;  /* 0x0000006561397223 */ /* 0x180fe2000001082e */
[-CC-:B------:R-:W-:Y:S01]  /*5ac0*/  FFMA.FTZ R50, R203, R101.reuse, -R46.reuse ;  /* 0x00000065cb327223 */ /* 0x180fe2000001082e */
[-CC-:B------:R-:W-:Y:S01]  /*5ad0*/  FFMA.FTZ R40, R91, R101.reuse, -R46.reuse ;  /* 0x000000655b287223 */ /* 0x180fe2000001082e */
[----:B------:R-:W5:Y:S01]  /*5ae0*/  MUFU.EX2 R66, R66 ;  /* 0x0000004200427308 */ /* 0x000f620000000800 */
[----:B------:R-:W-:Y:S01]  /*5af0*/  FFMA.FTZ R7, R89, R101, -R46 ;  /* 0x0000006559077223 */ /* 0x000fe2000001082e */
[----:B------:R-:W-:Y:S02]  /*5b00*/  LDSM.16.MT88.4 R24, [R140+0x6800] ;  /* 0x006800008c18783b */ /* 0x000fe40000004200 */
[----:B------:R-:W-:Y:S02]  /*5b10*/  MUFU.EX2 R59, R59 ;  /* 0x0000003b003b7308 */ /* 0x000fe40000000800 */
[----:B------:R-:W-:Y:S02]  /*5b20*/  LDSM.16.MT88.4 R20, [R103+0x6800] ;  /* 0x006800006714783b */ /* 0x000fe40000004200 */
[----:B------:R-:W1:Y:S04]  /*5b30*/  MUFU.EX2 R54, R54 ;  /* 0x0000003600367308 */ /* 0x000e680000000800 */
[----:B------:R-:W-:Y:S04]  /*5b40*/  MUFU.EX2 R121, R121 ;  /* 0x0000007900797308 */ /* 0x000fe80000000800 */
[----:B------:R-:W2:Y:S04]  /*5b50*/  MUFU.EX2 R64, R64 ;  /* 0x0000004000407308 */ /* 0x000ea80000000800 */
[----:B------:R-:W-:Y:S04]  /*5b60*/  MUFU.EX2 R55, R55 ;  /* 0x0000003700377308 */ /* 0x000fe80000000800 */
[----:B------:R-:W3:Y:S01]  /*5b70*/  MUFU.EX2 R52, R52 ;  /* 0x0000003400347308 */ /* 0x000ee20000000800 */
[----:B-----5:R-:W-:Y:S01]  /*5b80*/  F2FP.BF16.F32.PACK_AB R68, R66, R123 ;  /* 0x0000007b4244723e */ /* 0x020fe200000010ff */
[--C-:B------:R-:W-:Y:S01]  /*5b90*/  FFMA.FTZ R48, R81, R101, -R10.reuse ;  /* 0x0000006551307223 */ /* 0x100fe2000001080a */
[----:B-1----:R-:W-:Y:S01]  /*5ba0*/  F2FP.BF16.F32.PACK_AB R70, R54, R59 ;  /* 0x0000003b3646723e */ /* 0x002fe200000010ff */
[-CC-:B------:R-:W-:Y:S01]  /*5bb0*/  FFMA.FTZ R9, R83, R101.reuse, -R10.reuse ;  /* 0x0000006553097223 */ /* 0x180fe2000001080a */
[--C-:B------:R-:W-:Y:S01]  /*5bc0*/  FFMA.FTZ R34, R73, R101, -R10.reuse ;  /* 0x0000006549227223 */ /* 0x100fe2000001080a */
[----:B--2---:R-:W-:Y:S01]  /*5bd0*/  F2FP.BF16.F32.PACK_AB R69, R64, R121 ;  /* 0x000000794045723e */ /* 0x004fe200000010ff */
[----:B------:R-:W-:Y:S01]  /*5be0*/  FFMA.FTZ R5, R75, R101, -R10 ;  /* 0x000000654b057223 */ /* 0x000fe2000001080a */
[----:B---3--:R-:W-:Y:S01]  /*5bf0*/  F2FP.BF16.F32.PACK_AB R71, R52, R55 ;  /* 0x000000373447723e */ /* 0x008fe200000010ff */
[----:B------:R-:W-:Y:S04]  /*5c00*/  MUFU.EX2 R57, R57 ;  /* 0x0000003900397308 */ /* 0x000fe80000000800 */
[----:B------:R-:W1:Y:S02]  /*5c10*/  MUFU.EX2 R50, R50 ;  /* 0x0000003200327308 */ /* 0x000e640000000800 */
[C---:B------:R-:W-:Y:S02]  /*5c20*/  HMMA.16816.F32.BF16 R96, R68.reuse, R92, RZ ;  /* 0x0000005c4460723c */ /* 0x040fe400000418ff */
[----:B------:R-:W-:Y:S04]  /*5c30*/  MUFU.EX2 R40, R40 ;  /* 0x0000002800287308 */ /* 0x000fe80000000800 */
[----:B------:R-:W-:Y:S02]  /*5c40*/  MUFU.EX2 R7, R7 ;  /* 0x0000000700077308 */ /* 0x000fe40000000800 */
[C---:B------:R-:W-:Y:S02]  /*5c50*/  HMMA.16816.F32.BF16 R92, R68.reuse, R94, RZ ;  /* 0x0000005e445c723c */ /* 0x040fe400000418ff */
        /* <DEDUP_REMOVED lines=8> */
[----:B----4-:R-:W-:Y:S01]  /*5ce0*/  HMMA.16816.F32.BF16 R72, R68, R12, RZ ;  /* 0x0000000c4448723c */ /* 0x010fe200000418ff */
[----:B-1----:R-:W-:-:S02]  /*5cf0*/  F2FP.BF16.F32.PACK_AB R12, R50, R57 ;  /* 0x00000039320c723e */ /* 0x002fc400000010ff */
[----:B--2---:R-:W-:-:S05]  /*5d00*/  F2FP.BF16.F32.PACK_AB R13, R9, R48 ;  /* 0x00000030090d723e */ /* 0x004fca00000010ff */
[----:B------:R-:W-:Y:S01]  /*5d10*/  HMMA.16816.F32.BF16 R68, R68, R14, RZ ;  /* 0x0000000e4444723c */ /* 0x000fe200000418ff */
        /* <DEDUP_REMOVED lines=14> */
[----:B------:R-:W2:Y:S04]  /*5e00*/  MUFU.EX2 R62, R62 ;  /* 0x0000003e003e7308 */ /* 0x000ea80000000800 */
[----:B------:R-:W-:Y:S01]  /*5e10*/  MUFU.EX2 R63, R63 ;  /* 0x0000003f003f7308 */ /* 0x000fe20000000800 */
[C---:B-1----:R-:W-:Y:S08]  /*5e20*/  HMMA.16816.F32.BF16 R72, R12.reuse, R16, R72 ;  /* 0x000000100c48723c */ /* 0x042ff00000041848 */
[C---:B------:R-:W-:Y:S01]  /*5e30*/  HMMA.16816.F32.BF16 R68, R12.reuse, R18, R68 ;  /* 0x000000120c44723c */ /* 0x040fe20000041844 */
[----:B------:R-:W1:Y:S01]  /*5e40*/  LDSM.16.MT88.4 R16, [R144+0x7000] ;  /* 0x007000009010783b */ /* 0x000e620000004200 */
        /* <DEDUP_REMOVED lines=16> */
[----:B------:R-:W-:Y:S01]  /*5f50*/  HMMA.16816.F32.BF16 R92, R12, R18, R92 ;  /* 0x000000120c5c723c */ /* 0x000fe2000004185c */
[----:B------:R-:W1:Y:S01]  /*5f60*/  LDSM.16.MT88.4 R16, [R102+0x7000] ;  /* 0x007000006610783b */ /* 0x000e620000004200 */
[-C--:B------:R-:W-:Y:S01]  /*5f70*/  FFMA.FTZ R108, R125, R101.reuse, -R10 ;  /* 0x000000657d6c7223 */ /* 0x080fe2000001080a */
[-CC-:B------:R-:W-:Y:S01]  /*5f80*/  FFMA.FTZ R110, R137, R101.reuse, -R46.reuse ;  /* 0x00000065896e7223 */ /* 0x180fe2000001082e */
[-C--:B------:R-:W-:Y:S01]  /*5f90*/  FFMA.FTZ R106, R189, R101.reuse, -R46 ;  /* 0x00000065bd6a7223 */ /* 0x080fe2000001082e */
[-CC-:B------:R-:W-:Y:S01]  /*5fa0*/  FFMA.FTZ R131, R131, R101.reuse, -R10.reuse ;  /* 0x0000006583837223 */ /* 0x180fe2000001080a */
[----:B------:R-:W-:-:S02]  /*5fb0*/  FFMA.FTZ R125, R183, R101, -R10 ;  /* 0x00000065b77d7223 */ /* 0x000fc4000001080a */
[----:B------:R-:W-:Y:S01]  /*5fc0*/  HMMA.16816.F32.BF16 R88, R12, R24, R88 ;  /* 0x000000180c58723c */ /* 0x000fe20000041858 */
[----:B------:R-:W-:-:S07]  /*5fd0*/  FFMA.FTZ R104, R185, R101, -R10 ;  /* 0x00000065b9687223 */ /* 0x000fce000001080a */
[C---:B------:R-:W-:Y:S08]  /*5fe0*/  HMMA.16816.F32.BF16 R84, R12.reuse, R26, R84 ;  /* 0x0000001a0c54723c */ /* 0x040ff00000041854 */
[C---:B--2---:R-:W-:Y:S08]  /*5ff0*/  HMMA.16816.F32.BF16 R80, R12.reuse, R20, R80 ;  /* 0x000000140c50723c */ /* 0x044ff00000041850 */
[C---:B-1----:R-:W-:Y:S08]  /*6000*/  HMMA.16816.F32.BF16 R72, R12.reuse, R16, R72 ;  /* 0x000000100c48723c */ /* 0x042ff00000041848 */
[C---:B------:R-:W-:Y:S01]  /*6010*/  HMMA.16816.F32.BF16 R68, R12.reuse, R18, R68 ;  /* 0x000000120c44723c */ /* 0x040fe20000041844 */
[----:B------:R-:W1:Y:S07]  /*6020*/  LDSM.16.MT88.4 R16, [R144+0x7800] ;  /* 0x007800009010783b */ /* 0x000e6e0000004200 */
[----:B------:R-:W-:Y:S01]  /*6030*/  HMMA.16816.F32.BF16 R76, R12, R22, R76 ;  /* 0x000000160c4c723c */ /* 0x000fe2000004184c */
[-CC-:B------:R-:W-:Y:S01]  /*6040*/  FFMA.FTZ R12, R127, R101.reuse, -R46.reuse ;  /* 0x000000657f0c7223 */ /* 0x180fe2000001082e */
[----:B------:R-:W-:Y:S01]  /*6050*/  FFMA.FTZ R127, R187, R101, -R46 ;  /* 0x00000065bb7f7223 */ /* 0x000fe2000001082e */
[----:B------:R-:W-:Y:S01]  /*6060*/  MUFU.EX2 R110, R110 ;  /* 0x0000006e006e7308 */ /* 0x000fe20000000800 */
[----:B------:R-:W2:Y:S03]  /*6070*/  LDSM.16.MT88.4 R20, [R103+0x7800] ;  /* 0x007800006714783b */ /* 0x000ea60000004200 */
[----:B------:R-:W3:Y:S01]  /*6080*/  MUFU.EX2 R137, R12 ;  /* 0x0000000c00897308 */ /* 0x000ee20000000800 */
[----:B------:R-:W-:Y:S03]  /*6090*/  LDSM.16.MT88.4 R24, [R140+0x7800] ;  /* 0x007800008c18783b */ /* 0x000fe60000004200 */
        /* <DEDUP_REMOVED lines=30> */
[----:B------:R4:W5:Y:S04]  /*6280*/  MUFU.EX2 R135, R20 ;  /* 0x0000001400877308 */ /* 0x0009680000000800 */
[----:B------:R-:W-:Y:S04]  /*6290*/  MUFU.EX2 R133, R133 ;  /* 0x0000008500857308 */ /* 0x000fe80000000800 */
[----:B------:R-:W5:Y:S01]  /*62a0*/  MUFU.EX2 R116, R116 ;  /* 0x0000007400747308 */ /* 0x000f620000000800 */
[C---:B------:R-:W-:Y:S08]  /*62b0*/  HMMA.16816.F32.BF16 R88, R12.reuse, R24, R88 ;  /* 0x000000180c58723c */ /* 0x040ff00000041858 */
[C---:B------:R-:W-:Y:S01]  /*62c0*/  HMMA.16816.F32.BF16 R84, R12.reuse, R26, R84 ;  /* 0x0000001a0c54723c */ /* 0x040fe20000041854 */
[----:B------:R-:W1:Y:S07]  /*62d0*/  LDSM.16.MT88.4 R24, [R140+0x8000] ;  /* 0x008000008c18783b */ /* 0x000e6e0000004200 */
[----:B------:R-:W-:Y:S01]  /*62e0*/  HMMA.16816.F32.BF16 R76, R12, R22, R76 ;  /* 0x000000160c4c723c */ /* 0x000fe2000004184c */
[----:B--2---:R-:W-:Y:S01]  /*62f0*/  F2FP.BF16.F32.PACK_AB R12, R175, R114 ;  /* 0x00000072af0c723e */ /* 0x004fe200000010ff */
[----:B----4-:R-:W2:Y:S01]  /*6300*/  LDSM.16.MT88.4 R20, [R103+0x8000] ;  /* 0x008000006714783b */ /* 0x010ea20000004200 */
[----:B---3--:R-:W-:-:S02]  /*6310*/  F2FP.BF16.F32.PACK_AB R14, R139, R112 ;  /* 0x000000708b0e723e */ /* 0x008fc400000010ff */
[----:B-----5:R-:W-:Y:S02]  /*6320*/  F2FP.BF16.F32.PACK_AB R13, R135, R118 ;  /* 0x00000076870d723e */ /* 0x020fe400000010ff */
[----:B------:R-:W-:-:S07]  /*6330*/  F2FP.BF16.F32.PACK_AB R15, R116, R133 ;  /* 0x00000085740f723e */ /* 0x000fce00000010ff */
[C---:B-1----:R-:W-:Y:S08]  /*6340*/  HMMA.16816.F32.BF16 R96, R12.reuse, R16, R96 ;  /* 0x000000100c60723c */ /* 0x042ff00000041860 */
[----:B------:R-:W-:Y:S01]  /*6350*/  HMMA.16816.F32.BF16 R92, R12, R18, R92 ;  /* 0x000000120c5c723c */ /* 0x000fe2000004185c */
[----:B------:R-:W1:Y:S01]  /*6360*/  LDSM.16.MT88.4 R16, [R102+0x8000] ;  /* 0x008000006610783b */ /* 0x000e620000004200 */
[-CC-:B------:R-:W-:Y:S01]  /*6370*/  FFMA.FTZ R122, R113, R101.reuse, -R46.reuse ;  /* 0x00000065717a7223 */ /* 0x180fe2000001082e */
[-C--:B------:R-:W-:Y:S01]  /*6380*/  FFMA.FTZ R120, R119, R101.reuse, -R46 ;  /* 0x0000006577787223 */ /* 0x080fe2000001082e */
[-CC-:B------:R-:W-:Y:S01]  /*6390*/  FFMA.FTZ R126, R109, R101.reuse, -R10.reuse ;  /* 0x000000656d7e7223 */ /* 0x180fe2000001080a */
[----:B------:R-:W-:-:S03]  /*63a0*/  FFMA.FTZ R124, R117, R101, -R10 ;  /* 0x00000065757c7223 */ /* 0x000fc6000001080a */
[C---:B------:R-:W-:Y:S08]  /*63b0*/  HMMA.16816.F32.BF16 R88, R12.reuse, R24, R88 ;  /* 0x000000180c58723c */ /* 0x040ff00000041858 */
[C---:B------:R-:W-:Y:S08]  /*63c0*/  HMMA.16816.F32.BF16 R84, R12.reuse, R26, R84 ;  /* 0x0000001a0c54723c */ /* 0x040ff00000041854 */
[C---:B--2---:R-:W-:Y:S08]  /*63d0*/  HMMA.16816.F32.BF16 R80, R12.reuse, R20, R80 ;  /* 0x000000140c50723c */ /* 0x044ff00000041850 */
[C---:B-1----:R-:W-:Y:S08]  /*63e0*/  HMMA.16816.F32.BF16 R72, R12.reuse, R16, R72 ;  /* 0x000000100c48723c */ /* 0x042ff00000041848 */
[C---:B------:R-:W-:Y:S01]  /*63f0*/  HMMA.16816.F32.BF16 R68, R12.reuse, R18, R68 ;  /* 0x000000120c44723c */ /* 0x040fe20000041844 */
[----:B------:R-:W1:Y:S07]  /*6400*/  LDSM.16.MT88.4 R16, [R144+0x8800] ;  /* 0x008800009010783b */ /* 0x000e6e0000004200 */
[----:B------:R-:W-:Y:S01]  /*6410*/  HMMA.16816.F32.BF16 R76, R12, R22, R76 ;  /* 0x000000160c4c723c */ /* 0x000fe2000004184c */
[-C--:B------:R-:W-:Y:S01]  /*6420*/  FFMA.FTZ R12, R107, R101.reuse, -R46 ;  /* 0x000000656b0c7223 */ /* 0x080fe2000001082e */
[-C--:B------:R-:W-:Y:S01]  /*6430*/  FFMA.FTZ R15, R105, R101.reuse, -R10 ;  /* 0x00000065690f7223 */ /* 0x080fe2000001080a */
[-C--:B------:R-:W-:Y:S01]  /*6440*/  FFMA.FTZ R107, R111, R101.reuse, -R46 ;  /* 0x000000656f6b7223 */ /* 0x080fe2000001082e */
[----:B------:R-:W-:Y:S01]  /*6450*/  FFMA.FTZ R105, R115, R101, -R10 ;  /* 0x0000006573697223 */ /* 0x000fe2000001080a */
[----:B------:R-:W-:Y:S01]  /*6460*/  MUFU.EX2 R113, R12 ;  /* 0x0000000c00717308 */ /* 0x000fe20000000800 */
[----:B------:R-:W2:Y:S03]  /*6470*/  LDSM.16.MT88.4 R20, [R103+0x8800] ;  /* 0x008800006714783b */ /* 0x000ea60000004200 */
[----:B------:R-:W3:Y:S01]  /*6480*/  MUFU.EX2 R122, R122 ;  /* 0x0000007a007a7308 */ /* 0x000ee20000000800 */
[----:B------:R-:W4:Y:S03]  /*6490*/  LDSM.16.MT88.4 R24, [R140+0x8800] ;  /* 0x008800008c18783b */ /* 0x000f260000004200 */
[----:B------:R-:W-:Y:S04]  /*64a0*/  MUFU.EX2 R107, R107 ;  /* 0x0000006b006b7308 */ /* 0x000fe80000000800 */
[----:B------:R-:W5:Y:S04]  /*64b0*/  MUFU.EX2 R120, R120 ;  /* 0x0000007800787308 */ /* 0x000f680000000800 */
[----:B------:R-:W-:Y:S04]  /*64c0*/  MUFU.EX2 R109, R15 ;  /* 0x0000000f006d7308 */ /* 0x000fe80000000800 */
[----:B------:R-:W1:Y:S04]  /*64d0*/  MUFU.EX2 R126, R126 ;  /* 0x0000007e007e7308 */ /* 0x000e680000000800 */
[----:B------:R-:W-:Y:S04]  /*64e0*/  MUFU.EX2 R124, R124 ;  /* 0x0000007c007c7308 */ /* 0x000fe80000000800 */
[----:B------:R-:W2:Y:S01]  /*64f0*/  MUFU.EX2 R105, R105 ;  /* 0x0000006900697308 */ /* 0x000ea20000000800 */
[----:B---3--:R-:W-:-:S02]  /*6500*/  F2FP.BF16.F32.PACK_AB R12, R122, R113 ;  /* 0x000000717a0c723e */ /* 0x008fc400000010ff */
        /* <DEDUP_REMOVED lines=9> */
[----:B------:R-:W-:Y:S01]  /*65a0*/  FADD.FTZ R134, R121, R64 ;  /* 0x0000004079867221 */ /* 0x000fe20000010000 */
[----:B------:R-:W-:Y:S01]  /*65b0*/  FADD.FTZ R132, R123, R66 ;  /* 0x000000427b847221 */ /* 0x000fe20000010000 */
[-CC-:B------:R-:W-:Y:S01]  /*65c0*/  FFMA.FTZ R66, R51, R101.reuse, -R46.reuse ;  /* 0x0000006533427223 */ /* 0x180fe2000001082e */
[-C--:B------:R-:W-:Y:S01]  /*65d0*/  FFMA.FTZ R64, R45, R101.reuse, -R46 ;  /* 0x000000652d407223 */ /* 0x080fe2000001082e */
[-CC-:B------:R-:W-:Y:S01]  /*65e0*/  FFMA.FTZ R130, R41, R101.reuse, -R10.reuse ;  /* 0x0000006529827223 */ /* 0x180fe2000001080a */
[-C--:B------:R-:W-:Y:S01]  /*65f0*/  FFMA.FTZ R35, R35, R101.reuse, -R10 ;  /* 0x0000006523237223 */ /* 0x080fe2000001080a */
[----:B----4-:R-:W-:Y:S01]  /*6600*/  HMMA.16816.F32.BF16 R88, R12, R24, R88 ;  /* 0x000000180c58723c */ /* 0x010fe20000041858 */
[-CC-:B------:R-:W-:Y:S01]  /*6610*/  FFMA.FTZ R53, R53, R101.reuse, -R46.reuse ;  /* 0x0000006535357223 */ /* 0x180fe2000001082e */
[-C--:B------:R-:W-:Y:S01]  /*6620*/  FFMA.FTZ R47, R47, R101.reuse, -R46 ;  /* 0x000000652f2f7223 */ /* 0x080fe2000001082e */
[-CC-:B------:R-:W-:Y:S01]  /*6630*/  FFMA.FTZ R43, R43, R101.reuse, -R10.reuse ;  /* 0x000000652b2b7223 */ /* 0x180fe2000001080a */
[----:B------:R-:W-:-:S04]  /*6640*/  FFMA.FTZ R49, R49, R101, -R10 ;  /* 0x0000006531317223 */ /* 0x000fc8000001080a */
[C---:B------:R-:W-:Y:S01]  /*6650*/  HMMA.16816.F32.BF16 R84, R12.reuse, R26, R84 ;  /* 0x0000001a0c54723c */ /* 0x040fe20000041854 */
[----:B------:R-:W3:Y:S01]  /*6660*/  LDSM.16.MT88.4 R24, [R103+0x9000] ;  /* 0x009000006718783b */ /* 0x000ee20000004200 */
[----:B------:R-:W-:Y:S06]  /*6670*/  MUFU.EX2 R51, R53 ;  /* 0x0000003500337308 */ /* 0x000fec0000000800 */
[C---:B-1----:R-:W-:Y:S01]  /*6680*/  HMMA.16816.F32.BF16 R72, R12.reuse, R16, R72 ;  /* 0x000000100c48723c */ /* 0x042fe20000041848 */
[----:B------:R-:W1:Y:S07]  /*6690*/  MUFU.EX2 R66, R66 ;  /* 0x0000004200427308 */ /* 0x000e6e0000000800 */
[----:B------:R-:W-:Y:S01]  /*66a0*/  HMMA.16816.F32.BF16 R68, R12, R18, R68 ;  /* 0x000000120c44723c */ /* 0x000fe20000041844 */
[----:B------:R-:W-:Y:S01]  /*66b0*/  FADD.FTZ R13, R55, R134 ;  /* 0x00000086370d7221 */ /* 0x000fe20000010000 */
[----:B------:R-:W4:Y:S01]  /*66c0*/  LDSM.16.MT88.4 R16, [R140+0x9000] ;  /* 0x009000008c10783b */ /* 0x000f220000004200 */
[----:B------:R-:W-:Y:S02]  /*66d0*/  MUFU.EX2 R45, R47 ;  /* 0x0000002f002d7308 */ /* 0x000fe40000000800 */
[----:B------:R-:W-:-:S02]  /*66e0*/  FADD.FTZ R13, R52, R13 ;  /* 0x0000000d340d7221 */ /* 0x000fc40000010000 */
[----:B------:R-:W5:Y:S04]  /*66f0*/  MUFU.EX2 R64, R64 ;  /* 0x0000004000407308 */ /* 0x000f680000000800 */
[----:B------:R-:W-:Y:S04]  /*6700*/  MUFU.EX2 R41, R43 ;  /* 0x0000002b00297308 */ /* 0x000fe80000000800 */
[----:B------:R-:W2:Y:S04]  /*6710*/  MUFU.EX2 R130, R130 ;  /* 0x0000008200827308 */ /* 0x000ea80000000800 */
[----:B------:R-:W-:Y:S04]  /*6720*/  MUFU.EX2 R35, R35 ;  /* 0x0000002300237308 */ /* 0x000fe80000000800 */
[----:B------:R-:W3:Y:S01]  /*6730*/  MUFU.EX2 R52, R49 ;  /* 0x0000003100347308 */ /* 0x000ee20000000800 */
[----:B------:R-:W-:Y:S01]  /*6740*/  FADD.FTZ R48, R48, R13 ;  /* 0x0000000d30307221 */ /* 0x000fe20000010000 */
[----:B-1----:R-:W-:-:S02]  /*6750*/  F2FP.BF16.F32.PACK_AB R12, R66, R51 ;  /* 0x00000033420c723e */ /* 0x002fc400000010ff */
[----:B-----5:R-:W-:Y:S02]  /*6760*/  F2FP.BF16.F32.PACK_AB R14, R64, R45 ;  /* 0x0000002d400e723e */ /* 0x020fe400000010ff */
[----:B--2---:R-:W-:Y:S02]  /*6770*/  F2FP.BF16.F32.PACK_AB R13, R130, R41 ;  /* 0x00000029820d723e */ /* 0x004fe400000010ff */
[----:B---3--:R-:W-:Y:S01]  /*6780*/  F2FP.BF16.F32.PACK_AB R15, R52, R35 ;  /* 0x00000023340f723e */ /* 0x008fe200000010ff */
[----:B------:R-:W-:-:S06]  /*6790*/  FADD.FTZ R59, R59, R132 ;  /* 0x000000843b3b7221 */ /* 0x000fcc0000010000 */
[----:B------:R-:W-:Y:S01]  /*67a0*/  HMMA.16816.F32.BF16 R96, R12, R20, R96 ;  /* 0x000000140c60723c */ /* 0x000fe20000041860 */
[----:B------:R-:W-:-:S07]  /*67b0*/  FADD.FTZ R54, R54, R59 ;  /* 0x0000003b36367221 */ /* 0x000fce0000010000 */
        /* <DEDUP_REMOVED lines=8> */
[----:B----4-:R-:W-:Y:S01]  /*6840*/  HMMA.16816.F32.BF16 R88, R12, R16, R88 ;  /* 0x000000100c58723c */ /* 0x010fe20000041858 */
[----:B------:R-:W-:-:S07]  /*6850*/  FADD.FTZ R24, R5, R24 ;  /* 0x0000001805187221 */ /* 0x000fce0000010000 */
[C---:B------:R-:W-:Y:S01]  /*6860*/  HMMA.16816.F32.BF16 R84, R12.reuse, R18, R84 ;  /* 0x000000120c54723c */ /* 0x040fe20000041854 */
[----:B------:R-:W2:Y:S01]  /*6870*/  LDSM.16.MT88.4 R16, [R144+0x9800] ;  /* 0x009800009010783b */ /* 0x000ea20000004200 */
[----:B------:R-:W-:Y:S01]  /*6880*/  FADD.FTZ R40, R7, R40 ;  /* 0x0000002807287221 */ /* 0x000fe20000010000 */
[----:B------:R-:W-:Y:S01]  /*6890*/  FADD.FTZ R65, R65, R24 ;  /* 0x0000001841417221 */ /* 0x000fe20000010000 */
[-C--:B------:R-:W-:Y:S02]  /*68a0*/  FFMA.FTZ R32, R32, R101.reuse, -R10 ;  /* 0x0000006520207223 */ /* 0x080fe4000001080a */
[----:B------:R-:W-:Y:S02]  /*68b0*/  FADD.FTZ R67, R67, R40 ;  /* 0x0000002843437221 */ /* 0x000fe40000010000 */
[----:B------:R-:W-:Y:S01]  /*68c0*/  HMMA.16816.F32.BF16 R76, R12, R26, R76 ;  /* 0x0000001a0c4c723c */ /* 0x000fe2000004184c */
[----:B------:R-:W3:Y:S01]  /*68d0*/  LDSM.16.MT88.4 R24, [R140+0x9800] ;  /* 0x009800008c18783b */ /* 0x000ee20000004200 */
[-CC-:B------:R-:W-:Y:S01]  /*68e0*/  FFMA.FTZ R29, R29, R101.reuse, -R10.reuse ;  /* 0x000000651d1d7223 */ /* 0x180fe2000001080a */
[-C--:B------:R-:W-:Y:S01]  /*68f0*/  FFMA.FTZ R7, R30, R101.reuse, -R10 ;  /* 0x000000651e077223 */ /* 0x080fe2000001080a */
[-CC-:B------:R-:W-:Y:S01]  /*6900*/  FFMA.FTZ R31, R31, R101.reuse, -R46.reuse ;  /* 0x000000651f1f7223 */ /* 0x180fe2000001082e */
[-C--:B------:R-:W-:Y:S01]  /*6910*/  FFMA.FTZ R178, R42, R101.reuse, -R46 ;  /* 0x000000652ab27223 */ /* 0x080fe2000001082e */
        /* <DEDUP_REMOVED lines=12> */
[----:B------:R-:W5:Y:S04]  /*69e0*/  MUFU.EX2 R178, R178 ;  /* 0x000000b200b27308 */ /* 0x000f680000000800 */
[----:B------:R-:W-:Y:S04]  /*69f0*/  MUFU.EX2 R5, R32 ;  /* 0x0000002000057308 */ /* 0x000fe80000000800 */
[----:B------:R2:W3:Y:S04]  /*6a00*/  MUFU.EX2 R30, R29 ;  /* 0x0000001d001e7308 */ /* 0x0004e80000000800 */
[----:B------:R-:W-:Y:S04]  /*6a10*/  MUFU.EX2 R7, R7 ;  /* 0x0000000700077308 */ /* 0x000fe80000000800 */
[----:B------:R-:W3:Y:S01]  /*6a20*/  MUFU.EX2 R10, R10 ;  /* 0x0000000a000a7308 */ /* 0x000ee20000000800 */
[----:B-1----:R-:W-:Y:S01]  /*6a30*/  HMMA.16816.F32.BF16 R72, R12, R20, R72 ;  /* 0x000000140c48723c */ /* 0x002fe20000041848 */
[----:B------:R-:W-:Y:S01]  /*6a40*/  FADD.FTZ R137, R137, R60 ;  /* 0x0000003c89897221 */ /* 0x000fe20000010000 */
[----:B------:R-:W-:-:S06]  /*6a50*/  FADD.FTZ R131, R131, R56 ;  /* 0x0000003883837221 */ /* 0x000fcc0000010000 */
[----:B------:R-:W-:Y:S01]  /*6a60*/  HMMA.16816.F32.BF16 R68, R12, R22, R68 ;  /* 0x000000160c44723c */ /* 0x000fe20000041844 */
[----:B------:R-:W1:Y:S01]  /*6a70*/  LDSM.16.MT88.4 R20, [R103+0x9800] ;  /* 0x009800006714783b */ /* 0x000e620000004200 */
[----:B------:R-:W-:Y:S01]  /*6a80*/  FADD.FTZ R110, R110, R137 ;  /* 0x000000896e6e7221 */ /* 0x000fe20000010000 */
[----:B------:R-:W-:Y:S01]  /*6a90*/  FADD.FTZ R108, R108, R131 ;  /* 0x000000836c6c7221 */ /* 0x000fe20000010000 */
[----:B----4-:R-:W-:Y:S02]  /*6aa0*/  F2FP.BF16.F32.PACK_AB R12, R31, R42 ;  /* 0x0000002a1f0c723e */ /* 0x010fe400000010ff */
[----:B-----5:R-:W-:Y:S01]  /*6ab0*/  F2FP.BF16.F32.PACK_AB R14, R178, R9 ;  /* 0x00000009b20e723e */ /* 0x020fe200000010ff */
[----:B--2---:R-:W-:Y:S01]  /*6ac0*/  FADD.FTZ R29, R127, R110 ;  /* 0x0000006e7f1d7221 */ /* 0x004fe20000010000 */
[----:B---3--:R-:W-:Y:S01]  /*6ad0*/  F2FP.BF16.F32.PACK_AB R13, R30, R5 ;  /* 0x000000051e0d723e */ /* 0x008fe200000010ff */
[----:B------:R-:W-:Y:S01]  /*6ae0*/  FADD.FTZ R33, R125, R108 ;  /* 0x0000006c7d217221 */ /* 0x000fe20000010000 */
[----:B------:R-:W-:Y:S01]  /*6af0*/  F2FP.BF16.F32.PACK_AB R15, R10, R7 ;  /* 0x000000070a0f723e */ /* 0x000fe200000010ff */
[----:B------:R-:W-:-:S02]  /*6b00*/  FADD.FTZ R29, R106, R29 ;  /* 0x0000001d6a1d7221 */ /* 0x000fc40000010000 */
[----:B------:R-:W-:Y:S02]  /*6b10*/  FADD.FTZ R33, R104, R33 ;  /* 0x0000002168217221 */ /* 0x000fe40000010000 */
[----:B------:R-:W-:Y:S02]  /*6b20*/  FADD.FTZ R114, R114, R29 ;  /* 0x0000001d72727221 */ /* 0x000fe40000010000 */
[----:B------:R-:W-:Y:S01]  /*6b30*/  HMMA.16816.F32.BF16 R96, R12, R16, R96 ;  /* 0x000000100c60723c */ /* 0x000fe20000041860 */
[----:B------:R-:W-:Y:S01]  /*6b40*/  FADD.FTZ R28, R118, R33 ;  /* 0x00000021761c7221 */ /* 0x000fe20000010000 */
[----:B------:R-:W-:-:S06]  /*6b50*/  FADD.FTZ R175, R175, R114 ;  /* 0x00000072afaf7221 */ /* 0x000fcc0000010000 */
[----:B------:R-:W-:Y:S01]  /*6b60*/  HMMA.16816.F32.BF16 R92, R12, R18, R92 ;  /* 0x000000120c5c723c */ /* 0x000fe2000004185c */
[----:B------:R-:W2:Y:S01]  /*6b70*/  LDSM.16.MT88.4 R16, [R102+0x9800] ;  /* 0x009800006610783b */ /* 0x000ea20000004200 */
[----:B------:R-:W-:-:S04]  /*6b80*/  FADD.FTZ R28, R135, R28 ;  /* 0x0000001c871c7221 */ /* 0x000fc80000010000 */
        /* <DEDUP_REMOVED lines=19> */
[----:B--2---:R-:W-:Y:S01]  /*6cc0*/  HMMA.16816.F32.BF16 R72, R12, R16, R72 ;  /* 0x000000100c48723c */ /* 0x004fe20000041848 */
[----:B------:R-:W-:Y:S02]  /*6cd0*/  FADD.FTZ R17, R45, R66 ;  /* 0x000000422d117221 */ /* 0x000fe40000010000 */
[----:B------:R-:W-:Y:S01]  /*6ce0*/  FADD.FTZ R52, R52, R35 ;  /* 0x0000002334347221 */ /* 0x000fe20000010000 */
[----:B------:R-:W-:Y:S01]  /*6cf0*/  ISETP.GT.U32.AND P1, PT, R8, R155, PT ;  /* 0x0000009b0800720c */ /* 0x000fe20003f24070 */
[----:B------:R-:W-:-:S02]  /*6d00*/  FADD.FTZ R17, R64, R17 ;  /* 0x0000001140117221 */ /* 0x000fc40000010000 */
[----:B------:R-:W-:Y:S02]  /*6d10*/  FADD.FTZ R5, R5, R52 ;  /* 0x0000003405057221 */ /* 0x000fe40000010000 */
[----:B------:R-:W-:Y:S02]  /*6d20*/  FADD.FTZ R42, R42, R17 ;  /* 0x000000112a2a7221 */ /* 0x000fe40000010000 */
[----:B------:R-:W-:Y:S02]  /*6d30*/  FADD.FTZ R30, R30, R5 ;  /* 0x000000051e1e7221 */ /* 0x000fe40000010000 */
[----:B------:R-:W-:Y:S02]  /*6d40*/  FADD.FTZ R42, R31, R42 ;  /* 0x0000002a1f2a7221 */ /* 0x000fe40000010000 */
[----:B------:R-:W-:Y:S01]  /*6d50*/  FADD.FTZ R7, R7, R30 ;  /* 0x0000001e07077221 */ /* 0x000fe20000010000 */
[----:B------:R-:W-:Y:S01]  /*6d60*/  HMMA.16816.F32.BF16 R84, R12, R26, R84 ;  /* 0x0000001a0c54723c */ /* 0x000fe20000041854 */
[----:B------:R-:W-:Y:S01]  /*6d70*/  BSSY B2, `(.L_x_10163) ;  /* 0x000044f000027945 */ /* 0x000fe20003800000 */
[----:B------:R-:W-:Y:S01]  /*6d80*/  FADD.FTZ R9, R9, R42 ;  /* 0x0000002a09097221 */ /* 0x000fe20000010000 */
[----:B------:R-:W-:-:S05]  /*6d90*/  FADD.FTZ R179, R10, R7 ;  /* 0x000000070ab37221 */ /* 0x000fca0000010000 */
[----:B------:R-:W-:Y:S01]  /*6da0*/  HMMA.16816.F32.BF16 R76, R12, R22, R76 ;  /* 0x000000160c4c723c */ /* 0x000fe2000004184c */
[----:B------:R-:W-:-:S07]  /*6db0*/  FADD.FTZ R178, R178, R9 ;  /* 0x00000009b2b27221 */ /* 0x000fce0000010000 */
        /* <DEDUP_REMOVED lines=70> */
.L_x_10166:
        /* <DEDUP_REMOVED lines=8> */
.L_x_10167:
[----:B------:R-:W-:Y:S05]  /*72a0*/  BSYNC.RECONVERGENT B0 ;  /* 0x0000000000007941 */ /* 0x000fea0003800200 */
.L_x_10165:
[----:B------:R-:W-:Y:S01]  /*72b0*/  ISETP.GE.AND P1, PT, R168, R163, PT ;  /* 0x000000a3a800720c */ /* 0x000fe20003f26270 */
[----:B------:R-:W-:Y:S01]  /*72c0*/  IMAD R101, R38, 0x80, R37 ;  /* 0x0000008026657824 */ /* 0x000fe200078e0225 */
[----:B------:R-:W-:Y:S01]  /*72d0*/  IADD3 R8, P2, PT, R11, R158, RZ ;  /* 0x0000009e0b087210 */ /* 0x000fe20007f5e0ff */
[----:B------:R-:W-:Y:S04]  /*72e0*/  BSSY.RECONVERGENT B1, `(.L_x_10168) ;  /* 0x0000256000017945 */ /* 0x000fe80003800200 */
[----:B------:R-:W-:-:S06]  /*72f0*/  IMAD.X R9, R4, 0x1, R159, P2 ;  /* 0x0000000104097824 */ /* 0x000fcc00010e069f */
[--C-:B------:R-:W-:Y:S01]  /*7300*/  @!P1 IMAD.MOV.U32 R14, RZ, RZ, R8.reuse ;  /* 0x000000ffff0e9224 */ /* 0x100fe200078e0008 */
[----:B------:R-:W-:Y:S01]  /*7310*/  @P1 STS.128 [R165+0x6000], RZ ;  /* 0x006000ffa5001388 */ /* 0x000fe20000000c00 */
[--C-:B------:R-:W-:Y:S02]  /*7320*/  @!P1 IMAD.MOV.U32 R15, RZ, RZ, R9.reuse ;  /* 0x000000ffff0f9224 */ /* 0x100fe400078e0009 */
[----:B------:R-:W-:Y:S01]  /*7330*/  @!P1 IMAD.MOV.U32 R10, RZ, RZ, R8 ;  /* 0x000000ffff0a9224 */ /* 0x000fe200078e0008 */
[----:B------:R-:W-:Y:S01]  /*7340*/  @!PT LDS RZ, [RZ] ;  /* 0x00000000fffff984 */ /* 0x000fe20000000800 */
[----:B------:R-:W-:Y:S01]  /*7350*/  @!PT LDS RZ, [RZ] ;  /* 0x00000000fffff984 */ /* 0x000fe20000000800 */
[----:B------:R-:W-:Y:S01]  /*7360*/  @!PT LDS RZ, [RZ] ;  /* 0x00000000fffff984 */ /* 0x000fe20000000800 */
[----:B------:R-:W-:Y:S01]  /*7370*/  @!P1 LDGSTS.E.BYPASS.LTC128B.128 [R165+0x6000], desc[UR4][R158.64] ;  /* 0x060000009ea59fae */ /* 0x000fe2000b981a04 */
[----:B------:R-:W-:Y:S02]  /*7380*/  @!P1 IMAD.MOV.U32 R11, RZ, RZ, R9 ;  /* 0x000000ffff0b9224 */ /* 0x000fe400078e0009 */
        /* <DEDUP_REMOVED lines=12> */
[----:B------:R-:W-:Y:S01]  /*7450*/  @!P1 IMAD.IADD R15, R6, 0x1, R15 ;  /* 0x00000001060f9824 */ /* 0x000fe200078e020f */
[C---:B------:R-:W-:Y:S01]  /*7460*/  @!P1 LEA R6, P2, R152.reuse, R8, 0x5 ;  /* 0x0000000898069211 */ /* 0x040fe200078428ff */
[----:B------:R-:W-:Y:S02]  /*7470*/  @!P1 IMAD R5, R153, 0xa0, RZ ;  /* 0x000000a099059824 */ /* 0x000fe400078e02ff */
[C---:B------:R-:W-:Y:S01]  /*7480*/  @!P1 IMAD.WIDE.U32 R12, R152.reuse, 0xa0, R12 ;  /* 0x000000a0980c9825 */ /* 0x040fe200078e000c */
[----:B------:R-:W-:-:S03]  /*7490*/  @!P1 LEA.HI.X R7, R152, R9, R153, 0x5, P2 ;  /* 0x0000000998079211 */ /* 0x000fc600010f2c99 */
[----:B------:R-:W-:Y:S01]  /*74a0*/  @!P1 IMAD.IADD R21, R4, 0x1, R11 ;  /* 0x0000000104159824 */ /* 0x000fe200078e020b */
[CC--:B------:R-:W-:Y:S01]  /*74b0*/  @!P1 LEA R4, P3, R152.reuse, R8.reuse, 0x6 ;  /* 0x0000000898049211 */ /* 0x0c0fe200078630ff */
[----:B------:R-:W-:Y:S01]  /*74c0*/  @!P1 IMAD.IADD R13, R5, 0x1, R13 ;  /* 0x00000001050d9824 */ /* 0x000fe200078e020d */
[----:B------:R-:W-:Y:S01]  /*74d0*/  @!PT LDS RZ, [RZ] ;  /* 0x00000000fffff984 */ /* 0x000fe20000000800 */
[----:B------:R-:W-:Y:S01]  /*74e0*/  @!PT LDS RZ, [RZ] ;  /* 0x00000000fffff984 */ /* 0x000fe20000000800 */
[----:B------:R-:W-:Y:S01]  /*74f0*/  @!PT LDS RZ, [RZ] ;  /* 0x00000000fffff984 */ /* 0x000fe20000000800 */
[----:B------:R-:W-:Y:S01]  /*7500*/  @!P1 LDGSTS.E.BYPASS.LTC128B.128 [R165+0x7000], desc[UR4][R6.64] ;  /* 0x0700000006a59fae */ /* 0x000fe2000b981a04 */
[----:B------:R-:W-:Y:S01]  /*7510*/  @!P1 IMAD.MOV.U32 R20, RZ, RZ, R10 ;  /* 0x000000ffff149224 */ /* 0x000fe200078e000a */
[C---:B------:R-:W-:Y:S02]  /*7520*/  @!P1 LEA R10, P2, R152.reuse, R8, 0x7 ;  /* 0x00000008980a9211 */ /* 0x040fe400078438ff */
[CCC-:B------:R-:W-:Y:S01]  /*7530*/  @!P1 LEA.HI.X R5, R152.reuse, R9.reuse, R153.reuse, 0x6, P3 ;  /* 0x0000000998059211 */ /* 0x1c0fe200018f3499 */
[----:B------:R-:W-:Y:S01]  /*7540*/  @P1 STS.128 [R165+0x7800], RZ ;  /* 0x007800ffa5001388 */ /* 0x000fe20000000c00 */
[----:B------:R-:W-:-:S03]  /*7550*/  @!P1 LEA.HI.X R11, R152, R9, R153, 0x7, P2 ;  /* 0x00000009980b9211 */ /* 0x000fc600010f3c99 */
        /* <DEDUP_REMOVED lines=24> */
[----:B------:R-:W-:Y:S04]  /*76e0*/  LDSM.16.M88.4 R44, [R149] ;  /* 0x00000000952c783b */ /* 0x000fe80000000200 */
[----:B------:R-:W2:Y:S04]  /*76f0*/  LDSM.16.M88.4 R16, [R148+0x3000] ;  /* 0x003000009410783b */ /* 0x000ea80000000200 */
[----:B-1----:R-:W1:Y:S04]  /*7700*/  LDSM.16.M88.4 R8, [R148+0x3800] ;  /* 0x003800009408783b */ /* 0x002e680000000200 */
[----:B------:R-:W-:Y:S04]  /*7710*/  LDSM.16.M88.4 R116, [R147] ;  /* 0x000000009374783b */ /* 0x000fe80000000200 */
[----:B------:R-:W3:Y:S04]  /*7720*/  LDSM.16.M88.4 R112, [R143+0x3000] ;  /* 0x003000008f70783b */ /* 0x000ee80000000200 */
[----:B------:R-:W4:Y:S04]  /*7730*/  LDSM.16.M88.4 R108, [R143+0x3800] ;  /* 0x003800008f6c783b */ /* 0x000f280000000200 */
[----:B------:R-:W5:Y:S04]  /*7740*/  LDSM.16.M88.4 R60, [R148+0x4800] ;  /* 0x00480000943c783b */ /* 0x000f680000000200 */
[----:B------:R-:W5:Y:S04]  /*7750*/  LDSM.16.M88.4 R52, [R148+0x5000] ;  /* 0x005000009434783b */ /* 0x000f680000000200 */
[----:B------:R-:W5:Y:S04]  /*7760*/  LDSM.16.M88.4 R32, [R148+0x2000] ;  /* 0x002000009420783b */ /* 0x000f680000000200 */
[----:B------:R-:W-:Y:S04]  /*7770*/  LDSM.16.M88.4 R24, [R148+0x2800] ;  /* 0x002800009418783b */ /* 0x000fe80000000200 */
[----:B------:R-:W-:Y:S01]  /*7780*/  LDSM.16.M88.4 R4, [R143+0x2000] ;  /* 0x002000008f04783b */ /* 0x000fe20000000200 */
[C---:B--2---:R-:W-:Y:S03]  /*7790*/  HMMA.16816.F32.BF16 R20, R44.reuse, R16, RZ ;  /* 0x000000102c14723c */ /* 0x044fe600000418ff */
[----:B------:R-:W-:Y:S04]  /*77a0*/  LDSM.16.M88.4 R48, [R143+0x2800] ;  /* 0x002800008f30783b */ /* 0x000fe80000000200 */
[----:B------:R-:W-:Y:S01]  /*77b0*/  LDSM.16.M88.4 R104, [R148+0x4000] ;  /* 0x004000009468783b */ /* 0x000fe20000000200 */
[C---:B-1----:R-:W-:Y:S03]  /*77c0*/  HMMA.16816.F32.BF16 R12, R44.reuse, R8, RZ ;  /* 0x000000082c0c723c */ /* 0x042fe600000418ff */
[----:B------:R-:W-:Y:S04]  /*77d0*/  LDSM.16.M88.4 R120, [R148+0x5800] ;  /* 0x005800009478783b */ /* 0x000fe80000000200 */
[----:B------:R-:W-:Y:S01]  /*77e0*/  LDSM.16.M88.4 R124, [R143+0x4000] ;  /* 0x004000008f7c783b */ /* 0x000fe20000000200 */
[C---:B------:R-:W-:Y:S03]  /*77f0*/  HMMA.16816.F32.BF16 R16, R44.reuse, R18, RZ ;  /* 0x000000122c10723c */ /* 0x040fe600000418ff */
[----:B------:R-:W0:Y:S05]  /*7800*/  LDGDEPBAR ;  /* 0x00000000000079af */ /* 0x000e2a0000000000 */
[----:B------:R-:W-:Y:S08]  /*7810*/  HMMA.16816.F32.BF16 R8, R44, R10, RZ ;  /* 0x0000000a2c08723c */ /* 0x000ff000000418ff */
[C---:B---3--:R-:W-:Y:S08]  /*7820*/  HMMA.16816.F32.BF16 R20, R116.reuse, R112, R20 ;  /* 0x000000707414723c */ /* 0x048ff00000041814 */
[C---:B------:R-:W-:Y:S01]  /*7830*/  HMMA.16816.F32.BF16 R16, R116.reuse, R114, R16 ;  /* 0x000000727410723c */ /* 0x040fe20000041810 */
[----:B------:R-:W1:Y:S07]  /*7840*/  LDSM.16.M88.4 R112, [R143+0x4800] ;  /* 0x004800008f70783b */ /* 0x000e6e0000000200 */
[C---:B----4-:R-:W-:Y:S08]  /*7850*/  HMMA.16816.F32.BF16 R12, R116.reuse, R108, R12 ;  /* 0x0000006c740c723c */ /* 0x050ff0000004180c */
[----:B------:R-:W-:Y:S01]  /*7860*/  HMMA.16816.F32.BF16 R8, R116, R110, R8 ;  /* 0x0000006e7408723c */ /* 0x000fe20000041808 */
[----:B------:R-:W2:Y:S07]  /*7870*/  LDSM.16.M88.4 R108, [R143+0x5000] ;  /* 0x005000008f6c783b */ /* 0x000eae0000000200 */
[C---:B-----5:R-:W-:Y:S08]  /*7880*/  HMMA.16816.F32.BF16 R64, R44.reuse, R60, RZ ;  /* 0x0000003c2c40723c */ /* 0x060ff000000418ff */
[C---:B------:R-:W-:Y:S08]  /*7890*/  HMMA.16816.F32.BF16 R56, R44.reuse, R52, RZ ;  /* 0x000000342c38723c */ /* 0x040ff000000418ff */
[C---:B------:R-:W-:Y:S08]  /*78a0*/  HMMA.16816.F32.BF16 R60, R44.reuse, R62, RZ ;  /* 0x0000003e2c3c723c */ /* 0x040ff000000418ff */
[C---:B------:R-:W-:Y:S08]  /*78b0*/  HMMA.16816.F32.BF16 R52, R44.reuse, R54, RZ ;  /* 0x000000362c34723c */ /* 0x040ff000000418ff */
[----:B------:R-:W-:Y:S08]  /*78c0*/  HMMA.16816.F32.BF16 R40, R44, R32, RZ ;  /* 0x000000202c28723c */ /* 0x000ff000000418ff */
[C---:B-1----:R-:W-:Y:S08]  /*78d0*/  HMMA.16816.F32.BF16 R64, R116.reuse, R112, R64 ;  /* 0x000000707440723c */ /* 0x042ff00000041840 */
[C---:B------:R-:W-:Y:S01]  /*78e0*/  HMMA.16816.F32.BF16 R60, R116.reuse, R114, R60 ;  /* 0x00000072743c723c */ /* 0x040fe2000004183c */
[----:B------:R-:W-:Y:S07]  /*78f0*/  LDSM.16.M88.4 R112, [R146] ;  /* 0x000000009270783b */ /* 0x000fee0000000200 */
[C---:B--2---:R-:W-:Y:S08]  /*7900*/  HMMA.16816.F32.BF16 R56, R116.reuse, R108, R56 ;  /* 0x0000006c7438723c */ /* 0x044ff00000041838 */
[----:B------:R-:W-:Y:S01]  /*7910*/  HMMA.16816.F32.BF16 R52, R116, R110, R52 ;  /* 0x0000006e7434723c */ /* 0x000fe20000041834 */
[----:B------:R-:W1:Y:S07]  /*7920*/  LDSM.16.M88.4 R108, [R142+0x2000] ;  /* 0x002000008e6c783b */ /* 0x000e6e0000000200 */
[C---:B------:R-:W-:Y:S08]  /*7930*/  HMMA.16816.F32.BF16 R32, R44.reuse, R34, RZ ;  /* 0x000000222c20723c */ /* 0x040ff000000418ff */
[C---:B------:R-:W-:Y:S08]  /*7940*/  HMMA.16816.F32.BF16 R28, R44.reuse, R24, RZ ;  /* 0x000000182c1c723c */ /* 0x040ff000000418ff */
[----:B------:R-:W-:Y:S08]  /*7950*/  HMMA.16816.F32.BF16 R24, R44, R26, RZ ;  /* 0x0000001a2c18723c */ /* 0x000ff000000418ff */
[C---:B------:R-:W-:Y:S08]  /*7960*/  HMMA.16816.F32.BF16 R40, R116.reuse, R4, R40 ;  /* 0x000000047428723c */ /* 0x040ff00000041828 */
[C---:B------:R-:W-:Y:S08]  /*7970*/  HMMA.16816.F32.BF16 R32, R116.reuse, R6, R32 ;  /* 0x000000067420723c */ /* 0x040ff00000041820 */
[----:B------:R-:W-:Y:S08]  /*7980*/  HMMA.16816.F32.BF16 R28, R116, R48, R28 ;  /* 0x00000030741c723c */ /* 0x000ff0000004181c */
[----:B------:R-:W-:Y:S08]  /*7990*/  HMMA.16816.F32.BF16 R4, R44, R104, RZ ;  /* 0x000000682c04723c */ /* 0x000ff000000418ff */
[----:B------:R-:W-:Y:S08]  /*79a0*/  HMMA.16816.F32.BF16 R24, R116, R50, R24 ;  /* 0x000000327418723c */ /* 0x000ff00000041818 */
[C---:B------:R-:W-:Y:S08]  /*79b0*/  HMMA.16816.F32.BF16 R104, R44.reuse, R106, RZ ;  /* 0x0000006a2c68723c */ /* 0x040ff000000418ff */
[C---:B------:R-:W-:Y:S08]  /*79c0*/  HMMA.16816.F32.BF16 R48, R44.reuse, R120, RZ ;  /* 0x000000782c30723c */ /* 0x040ff000000418ff */
[----:B------:R-:W-:Y:S01]  /*79d0*/  HMMA.16816.F32.BF16 R44, R44, R122, RZ ;  /* 0x0000007a2c2c723c */ /* 0x000fe200000418ff */
[----:B------:R-:W2:Y:S07]  /*79e0*/  LDSM.16.M88.4 R120, [R143+0x5800] ;  /* 0x005800008f78783b */ /* 0x000eae0000000200 */
[C---:B-1----:R-:W-:Y:S08]  /*79f0*/  HMMA.16816.F32.BF16 R40, R112.reuse, R108, R40 ;  /* 0x0000006c7028723c */ /* 0x042ff00000041828 */
[----:B------:R-:W-:Y:S01]  /*7a00*/  HMMA.16816.F32.BF16 R32, R112, R110, R32 ;  /* 0x0000006e7020723c */ /* 0x000fe20000041820 */
[----:B------:R-:W1:Y:S07]  /*7a10*/  LDSM.16.M88.4 R108, [R142+0x3800] ;  /* 0x003800008e6c783b */ /* 0x000e6e0000000200 */
[C---:B------:R-:W-:Y:S08]  /*7a20*/  HMMA.16816.F32.BF16 R4, R116.reuse, R124, R4 ;  /* 0x0000007c7404723c */ /* 0x040ff00000041804 */
[C---:B------:R-:W-:Y:S01]  /*7a30*/  HMMA.16816.F32.BF16 R104, R116.reuse, R126, R104 ;  /* 0x0000007e7468723c */ /* 0x040fe20000041868 */
[----:B------:R-:W3:Y:S07]  /*7a40*/  LDSM.16.M88.4 R124, [R142+0x2800] ;  /* 0x002800008e7c783b */ /* 0x000eee0000000200 */
[C---:B--2---:R-:W-:Y:S08]  /*7a50*/  HMMA.16816.F32.BF16 R48, R116.reuse, R120, R48 ;  /* 0x000000787430723c */ /* 0x044ff00000041830 */
        /* <DEDUP_REMOVED lines=18> */
[C---:B---3--:R-:W-:Y:S08]  /*7b80*/  HMMA.16816.F32.BF16 R48, R112.reuse, R124, R48 ;  /* 0x0000007c7030723c */ /* 0x048ff00000041830 */
[C---:B--2---:R-:W-:Y:S08]  /*7b90*/  HMMA.16816.F32.BF16 R64, R112.reuse, R116, R64 ;  /* 0x000000747040723c */ /* 0x044ff00000041840 */
[C---:B------:R-:W-:Y:S01]  /*7ba0*/  HMMA.16816.F32.BF16 R60, R112.reuse, R118, R60 ;  /* 0x00000076703c723c */ /* 0x040fe2000004183c */
[----:B------:R-:W2:Y:S07]  /*7bb0*/  LDSM.16.M88.4 R116, [R141+0x2800] ;  /* 0x002800008d74783b */ /* 0x000eae0000000200 */
[----:B------:R-:W-:Y:S01]  /*7bc0*/  HMMA.16816.F32.BF16 R44, R112, R126, R44 ;  /* 0x0000007e702c723c */ /* 0x000fe2000004182c */
[----:B------:R-:W3:Y:S04]  /*7bd0*/  LDSM.16.M88.4 R112, [R141+0x3000] ;  /* 0x003000008d70783b */ /* 0x000ee80000000200 */
[----:B------:R-:W-:Y:S03]  /*7be0*/  LDSM.16.M88.4 R124, [R141+0x4000] ;  /* 0x004000008d7c783b */ /* 0x000fe60000000200 */
[C---:B-1----:R-:W-:Y:S08]  /*7bf0*/  HMMA.16816.F32.BF16 R40, R120.reuse, R108, R40 ;  /* 0x0000006c7828723c */ /* 0x042ff00000041828 */
[C---:B------:R-:W-:Y:S01]  /*7c00*/  HMMA.16816.F32.BF16 R32, R120.reuse, R110, R32 ;  /* 0x0000006e7820723c */ /* 0x040fe20000041820 */
[----:B------:R-:W1:Y:S07]  /*7c10*/  LDSM.16.M88.4 R108, [R141+0x3800] ;  /* 0x003800008d6c783b */ /* 0x000e6e0000000200 */
[C---:B--2---:R-:W-:Y:S08]  /*7c20*/  HMMA.16816.F32.BF16 R28, R120.reuse, R116, R28 ;  /* 0x00000074781c723c */ /* 0x044ff0000004181c */
[C---:B---3--:R-:W-:Y:S08]  /*7c30*/  HMMA.16816.F32.BF16 R20, R120.reuse, R112, R20 ;  /* 0x000000707814723c */ /* 0x048ff00000041814 */
[C---:B------:R-:W-:Y:S01]  /*7c40*/  HMMA.16816.F32.BF16 R16, R120.reuse, R114, R16 ;  /* 0x000000727810723c */ /* 0x040fe20000041810 */
[----:B------:R-:W2:Y:S07]  /*7c50*/  LDSM.16.M88.4 R112, [R141+0x5000] ;  /* 0x005000008d70783b */ /* 0x000eae0000000200 */
        /* <DEDUP_REMOVED lines=8> */
[----:B--2---:R-:W-:Y:S01]  /*7ce0*/  HMMA.16816.F32.BF16 R56, R120, R112, R56 ;  /* 0x000000707838723c */ /* 0x004fe20000041838 */
[----:B------:R-:W-:-:S05]  /*7cf0*/  VIADD R112, R101, 0xffffff00 ;  /* 0xffffff0065707836 */ /* 0x000fca0000000000 */
[-C--:B------:R-:W-:Y:S02]  /*7d00*/  ISETP.GT.AND P4, PT, R100, R112.reuse, PT ;  /* 0x000000706400720c */ /* 0x080fe40003f84270 */
[----:B------:R-:W-:Y:S01]  /*7d10*/  ISETP.GT.AND P3, PT, R39, R112, PT ;  /* 0x000000702700720c */ /* 0x000fe20003f64270 */
[C---:B---3--:R-:W-:Y:S01]  /*7d20*/  HMMA.16816.F32.BF16 R64, R120.reuse, R116, R64 ;  /* 0x000000747840723c */ /* 0x048fe20000041840 */
[----:B------:R-:W-:Y:S01]  /*7d30*/  FSEL R183, R42, -INF , !P4 ;  /* 0xff8000002ab77808 */ /* 0x000fe20006000000 */
[C---:B------:R-:W-:Y:S01]  /*7d40*/  VIADD R42, R101.reuse, 0xffffff08 ;  /* 0xffffff08652a7836 */ /* 0x040fe20000000000 */
[----:B------:R-:W-:Y:S01]  /*7d50*/  FSEL R40, R40, -INF , !P3 ;  /* 0xff80000028287808 */ /* 0x000fe20005800000 */
[----:B------:R-:W-:Y:S01]  /*7d60*/  BAR.SYNC.DEFER_BLOCKING 0x0 ;  /* 0x0000000000007b1d */ /* 0x000fe20000010000 */
[C---:B------:R-:W-:Y:S02]  /*7d70*/  ISETP.GE.AND P6, PT, R112.reuse, R170, PT ;  /* 0x000000aa7000720c */ /* 0x040fe40003fc6270 */
[----:B------:R-:W-:Y:S01]  /*7d80*/  ISETP.GE.AND P5, PT, R112, R167, PT ;  /* 0x000000a77000720c */ /* 0x000fe20003fa6270 */
[----:B-1----:R-:W-:Y:S01]  /*7d90*/  HMMA.16816.F32.BF16 R48, R120, R108, R48 ;  /* 0x0000006c7830723c */ /* 0x002fe20000041830 */
[----:B------:R-:W-:-:S02]  /*7da0*/  VIADD R108, R101, 0xffffff01 ;  /* 0xffffff01656c7836 */ /* 0x000fc40000000000 */
[----:B------:R-:W-:Y:S02]  /*7db0*/  FSEL R183, R183, -INF , !P5 ;  /* 0xff800000b7b77808 */ /* 0x000fe40006800000 */
[----:B------:R-:W-:Y:S02]  /*7dc0*/  ISETP.GE.AND P5, PT, R42, R167, PT ;  /* 0x000000a72a00720c */ /* 0x000fe40003fa6270 */
[-C--:B------:R-:W-:Y:S01]  /*7dd0*/  ISETP.GT.AND P2, PT, R39, R108.reuse, PT ;  /* 0x0000006c2700720c */ /* 0x080fe20003f44270 */
[----:B------:R-:W-:Y:S01]  /*7de0*/  HMMA.16816.F32.BF16 R60, R120, R118, R60 ;  /* 0x00000076783c723c */ /* 0x000fe2000004183c */
[----:B------:R-:W-:Y:S02]  /*7df0*/  ISETP.GT.AND P4, PT, R100, R108, PT ;  /* 0x0000006c6400720c */ /* 0x000fe40003f84270 */
[----:B------:R-:W-:Y:S02]  /*7e00*/  ISETP.GE.AND P3, PT, R108, R170, PT ;  /* 0x000000aa6c00720c */ /* 0x000fe40003f66270 */
[----:B------:R-:W-:-:S02]  /*7e10*/  FSEL R41, R41, -INF , !P2 ;  /* 0xff80000029297808 */ /* 0x000fc40005000000 */
[----:B------:R-:W-:Y:S01]  /*7e20*/  FSEL R181, R43, -INF , !P4 ;  /* 0xff8000002bb57808 */ /* 0x000fe20006000000 */
[C---:B------:R-:W-:Y:S01]  /*7e30*/  HMMA.16816.F32.BF16 R52, R120.reuse, R114, R52 ;  /* 0x000000727834723c */ /* 0x040fe20000041834 */
[----:B------:R-:W-:Y:S01]  /*7e40*/  FSEL R43, R40, -INF , !P6 ;  /* 0xff800000282b7808 */ /* 0x000fe20007000000 */
[----:B------:R-:W-:Y:S01]  /*7e50*/  VIADD R40, R101, 0xffffff09 ;  /* 0xffffff0965287836 */ /* 0x000fe20000000000 */
[----:B------:R-:W-:Y:S02]  /*7e60*/  FSEL R41, R41, -INF , !P3 ;  /* 0xff80000029297808 */ /* 0x000fe40005800000 */
[----:B------:R-:W-:Y:S02]  /*7e70*/  ISETP.GE.AND P2, PT, R108, R167, PT ;  /* 0x000000a76c00720c */ /* 0x000fe40003f46270 */
[-C--:B------:R-:W-:Y:S01]  /*7e80*/  ISETP.GT.AND P3, PT, R100, R42.reuse, PT ;  /* 0x0000002a6400720c */ /* 0x080fe20003f64270 */
[----:B------:R-:W-:Y:S01]  /*7e90*/  HMMA.16816.F32.BF16 R44, R120, R110, R44 ;  /* 0x0000006e782c723c */ /* 0x000fe2000004182c */
[----:B------:R-:W-:-:S02]  /*7ea0*/  ISETP.GT.AND P4, PT, R39, R42, PT ;  /* 0x0000002a2700720c */ /* 0x000fc40003f84270 */
[----:B------:R-:W-:Y:S02]  /*7eb0*/  FSEL R181, R181, -INF , !P2 ;  /* 0xff800000b5b57808 */ /* 0x000fe40005000000 */
[----:B------:R-:W-:Y:S01]  /*7ec0*/  FSEL R249, R34, -INF , !P3 ;  /* 0xff80000022f97808 */ /* 0x000fe20005800000 */
[----:B------:R-:W-:Y:S01]  /*7ed0*/  VIADD R34, R101, 0xffffff10 ;  /* 0xffffff1065227836 */ /* 0x000fe20000000000 */
[-C--:B------:R-:W-:Y:S02]  /*7ee0*/  ISETP.GT.AND P2, PT, R39, R40.reuse, PT ;  /* 0x000000282700720c */ /* 0x080fe40003f44270 */
[----:B------:R-:W-:Y:S02]  /*7ef0*/  ISETP.GT.AND P3, PT, R100, R40, PT ;  /* 0x000000286400720c */ /* 0x000fe40003f64270 */
[----:B------:R-:W-:Y:S02]  /*7f00*/  ISETP.GE.AND P6, PT, R42, R170, PT ;  /* 0x000000aa2a00720c */ /* 0x000fe40003fc6270 */
[----:B------:R-:W-:-:S02]  /*7f10*/  FSEL R32, R32, -INF , !P4 ;  /* 0xff80000020207808 */ /* 0x000fc40006000000 */
[----:B------:R-:W-:Y:S02]  /*7f20*/  ISETP.GE.AND P4, PT, R40, R170, PT ;  /* 0x000000aa2800720c */ /* 0x000fe40003f86270 */
[----:B------:R-:W-:Y:S02]  /*7f30*/  FSEL R33, R33, -INF , !P2 ;  /* 0xff80000021217808 */ /* 0x000fe40005000000 */
[----:B------:R-:W-:Y:S02]  /*7f40*/  FSEL R209, R35, -INF , !P3 ;  /* 0xff80000023d17808 */ /* 0x000fe40005800000 */
[----:B------:R-:W-:Y:S01]  /*7f50*/  FSEL R35, R32, -INF , !P6 ;  /* 0xff80000020237808 */ /* 0x000fe20007000000 */
[----:B------:R-:W-:Y:S01]  /*7f60*/  VIADD R32, R101, 0xffffff11 ;  /* 0xffffff1165207836 */ /* 0x000fe20000000000 */
[----:B------:R-:W-:Y:S02]  /*7f70*/  ISETP.GE.AND P2, PT, R40, R167, PT ;  /* 0x000000a72800720c */ /* 0x000fe40003f46270 */
[----:B------:R-:W-:-:S02]  /*7f80*/  FSEL R33, R33, -INF , !P4 ;  /* 0xff80000021217808 */ /* 0x000fc40006000000 */
[-C--:B------:R-:W-:Y:S02]  /*7f90*/  ISETP.GT.AND P3, PT, R39, R34.reuse, PT ;  /* 0x000000222700720c */ /* 0x080fe40003f64270 */
[----:B------:R-:W-:Y:S02]  /*7fa0*/  ISETP.GT.AND P4, PT, R100, R34, PT ;  /* 0x000000226400720c */ /* 0x000fe40003f84270 */
[----:B------:R-:W-:Y:S02]  /*7fb0*/  FSEL R209, R209, -INF , !P2 ;  /* 0xff800000d1d17808 */ /* 0x000fe40005000000 */
[----:B------:R-:W-:Y:S02]  /*7fc0*/  ISETP.GT.AND P2, PT, R39, R32, PT ;  /* 0x000000202700720c */ /* 0x000fe40003f44270 */
[----:B------:R-:W-:Y:S02]  /*7fd0*/  ISETP.GE.AND P6, PT, R34, R170, PT ;  /* 0x000000aa2200720c */ /* 0x000fe40003fc6270 */
[----:B------:R-:W-:-:S02]  /*7fe0*/  FSEL R28, R28, -INF , !P3 ;  /* 0xff8000001c1c7808 */ /* 0x000fc40005800000 */
[----:B------:R-:W-:Y:S02]  /*7ff0*/  FSEL R30, R30, -INF , !P4 ;  /* 0xff8000001e1e7808 */ /* 0x000fe40006000000 */
[----:B------:R-:W-:Y:S02]  /*8000*/  ISETP.GT.AND P4, PT, R100, R32, PT ;  /* 0x000000206400720c */ /* 0x000fe40003f84270 */
[----:B------:R-:W-:Y:S01]  /*8010*/  FSEL R201, R29, -INF , !P2 ;  /* 0xff8000001dc97808 */ /* 0x000fe20005000000 */
[C---:B------:R-:W-:Y:S01]  /*8020*/  VIADD R29, R101.reuse, 0xffffff18 ;  /* 0xffffff18651d7836 */ /* 0x040fe20000000000 */
[----:B------:R-:W-:Y:S02]  /*8030*/  ISETP.GE.AND P3, PT, R32, R170, PT ;  /* 0x000000aa2000720c */ /* 0x000fe40003f66270 */
[----:B------:R-:W-:Y:S01]  /*8040*/  FSEL R243, R28, -INF , !P6 ;  /* 0xff8000001cf37808 */ /* 0x000fe20007000000 */
[----:B------:R-:W-:Y:S01]  /*8050*/  VIADD R28, R101, 0xffffff19 ;  /* 0xffffff19651c7836 */ /* 0x000fe20000000000 */
[----:B------:R-:W-:-:S02]  /*8060*/  ISETP.GE.AND P2, PT, R32, R167, PT ;  /* 0x000000a72000720c */ /* 0x000fc40003f46270 */
[----:B------:R-:W-:Y:S02]  /*8070*/  FSEL R31, R31, -INF , !P4 ;  /* 0xff8000001f1f7808 */ /* 0x000fe40006000000 */
[----:B------:R-:W-:Y:S02]  /*8080*/  FSEL R201, R201, -INF , !P3 ;  /* 0xff800000c9c97808 */ /* 0x000fe40005800000 */
[-C--:B------:R-:W-:Y:S02]  /*8090*/  ISETP.GT.AND P4, PT, R39, R29.reuse, PT ;  /* 0x0000001d2700720c */ /* 0x080fe40003f84270 */
[----:B------:R-:W-:Y:S02]  /*80a0*/  ISETP.GT.AND P3, PT, R100, R29, PT ;  /* 0x0000001d6400720c */ /* 0x000fe40003f64270 */
[----:B------:R-:W-:Y:S02]  /*80b0*/  FSEL R199, R31, -INF , !P2 ;  /* 0xff8000001fc77808 */ /* 0x000fe40005000000 */
[----:B------:R-:W-:-:S02]  /*80c0*/  ISETP.GT.AND P2, PT, R39, R28, PT ;  /* 0x0000001c2700720c */ /* 0x000fc40003f44270 */
[----:B------:R-:W-:Y:S02]  /*80d0*/  ISETP.GE.AND P6, PT, R29, R170, PT ;  /* 0x000000aa1d00720c */ /* 0x000fe40003fc6270 */
[----:B------:R-:W-:Y:S02]  /*80e0*/  FSEL R24, R24, -INF , !P4 ;  /* 0xff80000018187808 */ /* 0x000fe40006000000 */
[----:B------:R-:W-:Y:S02]  /*80f0*/  FSEL R26, R26, -INF , !P3 ;  /* 0xff8000001a1a7808 */ /* 0x000fe40005800000 */
[----:B------:R-:W-:Y:S02]  /*8100*/  ISETP.GT.AND P3, PT, R100, R28, PT ;  /* 0x0000001c6400720c */ /* 0x000fe40003f64270 */
[----:B------:R-:W-:Y:S01]  /*8110*/  FSEL R239, R25, -INF , !P2 ;  /* 0xff80000019ef7808 */ /* 0x000fe20005000000 */
[----:B------:R-:W-:Y:S01]  /*8120*/  VIADD R25, R101, 0xffffff20 ;  /* 0xffffff2065197836 */ /* 0x000fe20000000000 */
[----:B------:R-:W-:-:S02]  /*8130*/  ISETP.GE.AND P4, PT, R28, R170, PT ;  /* 0x000000aa1c00720c */ /* 0x000fc40003f86270 */
[----:B------:R-:W-:Y:S01]  /*8140*/  FSEL R241, R24, -INF , !P6 ;  /* 0xff80000018f17808 */ /* 0x000fe20007000000 */
[----:B------:R-:W-:Y:S01]  /*8150*/  VIADD R24, R101, 0xffffff21 ;  /* 0xffffff2165187836 */ /* 0x000fe20000000000 */
[----:B------:R-:W-:Y:S02]  /*8160*/  ISETP.GE.AND P2, PT, R28, R167, PT ;  /* 0x000000a71c00720c */ /* 0x000fe40003f46270 */
[----:B------:R-:W-:Y:S02]  /*8170*/  FSEL R27, R27, -INF , !P3 ;  /* 0xff8000001b1b7808 */ /* 0x000fe40005800000 */
[----:B------:R-:W-:Y:S02]  /*8180*/  FSEL R239, R239, -INF , !P4 ;  /* 0xff800000efef7808 */ /* 0x000fe40006000000 */
[-C--:B------:R-:W-:Y:S02]  /*8190*/  ISETP.GT.AND P3, PT, R39, R25.reuse, PT ;  /* 0x000000192700720c */ /* 0x080fe40003f64270 */
[----:B------:R-:W-:-:S02]  /*81a0*/  ISETP.GT.AND P4, PT, R100, R25, PT ;  /* 0x000000196400720c */ /* 0x000fc40003f84270 */
[----:B------:R-:W-:Y:S02]  /*81b0*/  FSEL R237, R27, -INF , !P2 ;  /* 0xff8000001bed7808 */ /* 0x000fe40005000000 */
[----:B------:R-:W-:Y:S02]  /*81c0*/  ISETP.GT.AND P2, PT, R39, R24, PT ;  /* 0x000000182700720c */ /* 0x000fe40003f44270 */
[----:B------:R-:W-:Y:S02]  /*81d0*/  ISETP.GE.AND P6, PT, R25, R170, PT ;  /* 0x000000aa1900720c */ /* 0x000fe40003fc6270 */
[----:B------:R-:W-:Y:S02]  /*81e0*/  FSEL R20, R20, -INF , !P3 ;  /* 0xff80000014147808 */ /* 0x000fe40005800000 */
[----:B------:R-:W-:Y:S02]  /*81f0*/  FSEL R22, R22, -INF , !P4 ;  /* 0xff80000016167808 */ /* 0x000fe40006000000 */
[----:B------:R-:W-:-:S02]  /*8200*/  ISETP.GT.AND P4, PT, R100, R24, PT ;  /* 0x000000186400720c */ /* 0x000fc40003f84270 */
[----:B------:R-:W-:Y:S01]  /*8210*/  FSEL R207, R21, -INF , !P2 ;  /* 0xff80000015cf7808 */ /* 0x000fe20005000000 */
[C---:B------:R-:W-:Y:S01]  /*8220*/  VIADD R21, R101.reuse, 0xffffff28 ;  /* 0xffffff2865157836 */ /* 0x040fe20000000000 */
[----:B------:R-:W-:Y:S02]  /*8230*/  ISETP.GE.AND P3, PT, R24, R170, PT ;  /* 0x000000aa1800720c */ /* 0x000fe40003f66270 */
[----:B------:R-:W-:Y:S01]  /*8240*/  FSEL R205, R20, -INF , !P6 ;  /* 0xff80000014cd7808 */ /* 0x000fe20007000000 */
[----:B------:R-:W-:Y:S01]  /*8250*/  VIADD R20, R101, 0xffffff29 ;  /* 0xffffff2965147836 */ /* 0x000fe20000000000 */
[----:B------:R-:W-:Y:S02]  /*8260*/  ISETP.GE.AND P2, PT, R24, R167, PT ;  /* 0x000000a71800720c */ /* 0x000fe40003f46270 */
[----:B------:R-:W-:Y:S02]  /*8270*/  FSEL R23, R23, -INF , !P4 ;  /* 0xff80000017177808 */ /* 0x000fe40006000000 */
        /* <DEDUP_REMOVED lines=24> */
[----:B------:R-:W-:Y:S02]  /*8400*/  FSEL R249, R249, -INF , !P5 ;  /* 0xff800000f9f97808 */ /* 0x000fe40006800000 */
[----:B------:R-:W-:Y:S02]  /*8410*/  ISETP.GT.AND P4, PT, R100, R16, PT ;  /* 0x000000106400720c */ /* 0x000fe40003f84270 */
[----:B------:R-:W-:-:S02]  /*8420*/  ISETP.GE.AND P5, PT, R34, R167, PT ;  /* 0x000000a72200720c */ /* 0x000fc40003fa6270 */
        /* <DEDUP_REMOVED lines=8> */
[----:B------:R-:W-:Y:S02]  /*84b0*/  ISETP.GE.AND P5, PT, R29, R167, PT ;  /* 0x000000a71d00720c */ /* 0x000fe40003fa6270 */
[----:B------:R-:W-:Y:S02]  /*84c0*/  FSEL R213, R213, -INF , !P3 ;  /* 0xff800000d5d57808 */ /* 0x000fe40005800000 */
[-C--:B------:R-:W-:Y:S02]  /*84d0*/  ISETP.GT.AND P4, PT, R39, R13.reuse, PT ;  /* 0x0000000d2700720c */ /* 0x080fe40003f84270 */
[----:B------:R-:W-:Y:S02]  /*84e0*/  ISETP.GT.AND P3, PT, R100, R13, PT ;  /* 0x0000000d6400720c */ /* 0x000fe40003f64270 */
[----:B------:R-:W-:Y:S02]  /*84f0*/  FSEL R221, R15, -INF , !P2 ;  /* 0xff8000000fdd7808 */ /* 0x000fe40005000000 */
[----:B------:R-:W-:-:S02]  /*8500*/  ISETP.GT.AND P2, PT, R39, R12, PT ;  /* 0x0000000c2700720c */ /* 0x000fc40003f44270 */
[----:B------:R-:W-:Y:S02]  /*8510*/  FSEL R247, R26, -INF , !P5 ;  /* 0xff8000001af77808 */ /* 0x000fe40006800000 */
[----:B------:R-:W-:Y:S02]  /*8520*/  ISETP.GE.AND P5, PT, R25, R167, PT ;  /* 0x000000a71900720c */ /* 0x000fe40003fa6270 */
[----:B------:R-:W-:Y:S02]  /*8530*/  ISETP.GE.AND P6, PT, R13, R170, PT ;  /* 0x000000aa0d00720c */ /* 0x000fe40003fc6270 */
[----:B------:R-:W-:Y:S02]  /*8540*/  FSEL R8, R8, -INF , !P4 ;  /* 0xff80000008087808 */ /* 0x000fe40006000000 */
[----:B------:R-:W-:Y:S02]  /*8550*/  FSEL R10, R10, -INF , !P3 ;  /* 0xff8000000a0a7808 */ /* 0x000fe40005800000 */
[----:B------:R-:W-:-:S02]  /*8560*/  ISETP.GT.AND P3, PT, R100, R12, PT ;  /* 0x0000000c6400720c */ /* 0x000fc40003f64270 */
[----:B------:R-:W-:Y:S01]  /*8570*/  FSEL R225, R9, -INF , !P2 ;  /* 0xff80000009e17808 */ /* 0x000fe20005000000 */
[C---:B------:R-:W-:Y:S01]  /*8580*/  VIADD R9, R101.reuse, 0xffffff40 ;  /* 0xffffff4065097836 */ /* 0x040fe20000000000 */
[----:B------:R-:W-:Y:S02]  /*8590*/  ISETP.GE.AND P4, PT, R12, R170, PT ;  /* 0x000000aa0c00720c */ /* 0x000fe40003f86270 */
[----:B------:R-:W-:Y:S02]  /*85a0*/  FSEL R233, R22, -INF , !P5 ;  /* 0xff80000016e97808 */ /* 0x000fe40006800000 */
[----:B------:R-:W-:Y:S01]  /*85b0*/  FSEL R227, R8, -INF , !P6 ;  /* 0xff80000008e37808 */ /* 0x000fe20007000000 */
[----:B------:R-:W-:Y:S01]  /*85c0*/  VIADD R8, R101, 0xffffff41 ;  /* 0xffffff4165087836 */ /* 0x000fe20000000000 */
[-C--:B------:R-:W-:Y:S02]  /*85d0*/  ISETP.GE.AND P5, PT, R21, R167.reuse, PT ;  /* 0x000000a71500720c */ /* 0x080fe40003fa6270 */
[----:B------:R-:W-:-:S02]  /*85e0*/  ISETP.GE.AND P2, PT, R12, R167, PT ;  /* 0x000000a70c00720c */ /* 0x000fc40003f46270 */
[----:B------:R-:W-:Y:S02]  /*85f0*/  FSEL R11, R11, -INF , !P3 ;  /* 0xff8000000b0b7808 */ /* 0x000fe40005800000 */
[----:B------:R-:W-:Y:S02]  /*8600*/  FSEL R225, R225, -INF , !P4 ;  /* 0xff800000e1e17808 */ /* 0x000fe40006000000 */
[-C--:B------:R-:W-:Y:S02]  /*8610*/  ISETP.GT.AND P3, PT, R39, R9.reuse, PT ;  /* 0x000000092700720c */ /* 0x080fe40003f64270 */
[----:B------:R-:W-:Y:S02]  /*8620*/  ISETP.GT.AND P4, PT, R100, R9, PT ;  /* 0x000000096400720c */ /* 0x000fe40003f84270 */
[----:B------:R-:W-:Y:S02]  /*8630*/  FSEL R235, R18, -INF , !P5 ;  /* 0xff80000012eb7808 */ /* 0x000fe40006800000 */
[----:B------:R-:W-:-:S02]  /*8640*/  FSEL R217, R11, -INF , !P2 ;  /* 0xff8000000bd97808 */ /* 0x000fc40005000000 */
[----:B------:R-:W-:Y:S02]  /*8650*/  ISETP.GE.AND P5, PT, R17, R167, PT ;  /* 0x000000a71100720c */ /* 0x000fe40003fa6270 */
[----:B------:R-:W-:Y:S02]  /*8660*/  ISETP.GT.AND P2, PT, R39, R8, PT ;  /* 0x000000082700720c */ /* 0x000fe40003f44270 */
[----:B------:R-:W-:Y:S02]  /*8670*/  ISETP.GE.AND P6, PT, R9, R170, PT ;  /* 0x000000aa0900720c */ /* 0x000fe40003fc6270 */
[----:B------:R-:W-:Y:S02]  /*8680*/  FSEL R4, R4, -INF , !P3 ;  /* 0xff80000004047808 */ /* 0x000fe40005800000 */
[----:B------:R-:W-:Y:S02]  /*8690*/  FSEL R6, R6, -INF , !P4 ;  /* 0xff80000006067808 */ /* 0x000fe40006000000 */
[----:B------:R-:W-:-:S02]  /*86a0*/  ISETP.GT.AND P4, PT, R100, R8, PT ;  /* 0x000000086400720c */ /* 0x000fc40003f84270 */
[----:B------:R-:W-:Y:S02]  /*86b0*/  FSEL R223, R14, -INF , !P5 ;  /* 0xff8000000edf7808 */ /* 0x000fe40006800000 */
[----:B------:R-:W-:Y:S01]  /*86c0*/  FSEL R189, R5, -INF , !P2 ;  /* 0xff80000005bd7808 */ /* 0x000fe20005000000 */
[----:B------:R-:W-:Y:S01]  /*86d0*/  VIADD R5, R101, 0xffffff48 ;  /* 0xffffff4865057836 */ /* 0x000fe20000000000 */
[-C--:B------:R-:W-:Y:S02]  /*86e0*/  ISETP.GE.AND P5, PT, R13, R167.reuse, PT ;  /* 0x000000a70d00720c */ /* 0x080fe40003fa6270 */
[----:B------:R-:W-:Y:S02]  /*86f0*/  ISETP.GE.AND P3, PT, R8, R170, PT ;  /* 0x000000aa0800720c */ /* 0x000fe40003f66270 */
[----:B------:R-:W-:Y:S01]  /*8700*/  FSEL R195, R4, -INF , !P6 ;  /* 0xff80000004c37808 */ /* 0x000fe20007000000 */
[----:B------:R-:W-:Y:S01]  /*8710*/  VIADD R4, R101, 0xffffff49 ;  /* 0xffffff4965047836 */ /* 0x000fe20000000000 */
[----:B------:R-:W-:-:S02]  /*8720*/  ISETP.GE.AND P2, PT, R8, R167, PT ;  /* 0x000000a70800720c */ /* 0x000fc40003f46270 */
[----:B------:R-:W-:Y:S02]  /*8730*/  FSEL R7, R7, -INF , !P4 ;  /* 0xff80000007077808 */ /* 0x000fe40006000000 */
[----:B------:R-:W-:Y:S02]  /*8740*/  FSEL R219, R10, -INF , !P5 ;  /* 0xff8000000adb7808 */ /* 0x000fe40006800000 */
[----:B------:R-:W-:Y:S02]  /*8750*/  FSEL R189, R189, -INF , !P3 ;  /* 0xff800000bdbd7808 */ /* 0x000fe40005800000 */
[----:B------:R-:W-:Y:S02]  /*8760*/  ISETP.GE.AND P5, PT, R9, R167, PT ;  /* 0x000000a70900720c */ /* 0x000fe40003fa6270 */
[-C--:B------:R-:W-:Y:S02]  /*8770*/  ISETP.GT.AND P3, PT, R100, R5.reuse, PT ;  /* 0x000000056400720c */ /* 0x080fe40003f64270 */
[----:B------:R-:W-:-:S02]  /*8780*/  ISETP.GT.AND P4, PT, R39, R5, PT ;  /* 0x000000052700720c */ /* 0x000fc40003f84270 */
[----:B------:R-:W-:Y:S02]  /*8790*/  FSEL R191, R7, -INF , !P2 ;  /* 0xff80000007bf7808 */ /* 0x000fe40005000000 */
[----:B------:R-:W-:Y:S02]  /*87a0*/  ISETP.GT.AND P2, PT, R39, R4, PT ;  /* 0x000000042700720c */ /* 0x000fe40003f44270 */
        /* <DEDUP_REMOVED lines=12> */
[----:B------:R-:W-:-:S02]  /*8870*/  FSEL R185, R105, -INF , !P4 ;  /* 0xff80000069b97808 */ /* 0x000fc40006000000 */
[-C--:B------:R-:W-:Y:S02]  /*8880*/  ISETP.GT.AND P4, PT, R100, R5.reuse, PT ;  /* 0x000000056400720c */ /* 0x080fe40003f84270 */
[----:B------:R-:W-:Y:S02]  /*8890*/  ISETP.GT.AND P3, PT, R39, R5, PT ;  /* 0x000000052700720c */ /* 0x000fe40003f64270 */
[----:B------:R-:W-:Y:S02]  /*88a0*/  FSEL R177, R107, -INF , !P2 ;  /* 0xff8000006bb17808 */ /* 0x000fe40005000000 */
[----:B------:R-:W-:Y:S02]  /*88b0*/  ISETP.GT.AND P2, PT, R39, R4, PT ;  /* 0x000000042700720c */ /* 0x000fe40003f44270 */
[----:B------:R-:W-:Y:S02]  /*88c0*/  FSEL R66, R66, -INF , !P4 ;  /* 0xff80000042427808 */ /* 0x000fe40006000000 */
[----:B------:R-:W-:-:S02]  /*88d0*/  FSEL R187, R104, -INF , !P6 ;  /* 0xff80000068bb7808 */ /* 0x000fc40007000000 */
[----:B------:R-:W-:Y:S02]  /*88e0*/  FSEL R197, R106, -INF , !P5 ;  /* 0xff8000006ac57808 */ /* 0x000fe40006800000 */
[----:B------:R-:W-:Y:S02]  /*88f0*/  ISETP.GT.AND P4, PT, R100, R4, PT ;  /* 0x000000046400720c */ /* 0x000fe40003f84270 */
[CC--:B------:R-:W-:Y:S02]  /*8900*/  ISETP.GE.AND P6, PT, R5.reuse, R170.reuse, PT ;  /* 0x000000aa0500720c */ /* 0x0c0fe40003fc6270 */
[----:B------:R-:W-:Y:S01]  /*8910*/  ISETP.GE.AND P5, PT, R5, R167, PT ;  /* 0x000000a70500720c */ /* 0x000fe20003fa6270 */
[----:B------:R-:W-:Y:S01]  /*8920*/  VIADD R5, R101, 0xffffff58 ;  /* 0xffffff5865057836 */ /* 0x000fe20000000000 */
[----:B------:R-:W-:Y:S02]  /*8930*/  FSEL R64, R64, -INF , !P3 ;  /* 0xff80000040407808 */ /* 0x000fe40005800000 */
[----:B------:R-:W-:-:S02]  /*8940*/  ISETP.GE.AND P3, PT, R4, R170, PT ;  /* 0x000000aa0400720c */ /* 0x000fc40003f66270 */
[----:B------:R-:W-:Y:S02]  /*8950*/  FSEL R65, R65, -INF , !P2 ;  /* 0xff80000041417808 */ /* 0x000fe40005000000 */
[----:B------:R-:W-:Y:S01]  /*8960*/  ISETP.GE.AND P2, PT, R4, R167, PT ;  /* 0x000000a70400720c */ /* 0x000fe20003f46270 */
        /* <DEDUP_REMOVED lines=9> */
[----:B------:R-:W-:Y:S02]  /*8a00*/  FSEL R62, R62, -INF , !P3 ;  /* 0xff8000003e3e7808 */ /* 0x000fe40005800000 */
[----:B------:R-:W-:-:S02]  /*8a10*/  ISETP.GE.AND P6, PT, R5, R170, PT ;  /* 0x000000aa0500720c */ /* 0x000fc40003fc6270 */
[-C--:B------:R-:W-:Y:S01]  /*8a20*/  ISETP.GE.AND P5, PT, R5, R167.reuse, PT ;  /* 0x000000a70500720c */ /* 0x080fe20003fa6270 */
[----:B------:R-:W-:Y:S01]  /*8a30*/  VIADD R5, R101, 0xffffff60 ;  /* 0xffffff6065057836 */ /* 0x000fe20000000000 */
[----:B------:R-:W-:Y:S02]  /*8a40*/  FSEL R60, R60, -INF , !P4 ;  /* 0xff8000003c3c7808 */ /* 0x000fe40006000000 */
[----:B------:R-:W-:Y:S02]  /*8a50*/  ISETP.GT.AND P3, PT, R100, R4, PT ;  /* 0x000000046400720c */ /* 0x000fe40003f64270 */
[C---:B------:R-:W-:Y:S02]  /*8a60*/  ISETP.GE.AND P4, PT, R4.reuse, R170, PT ;  /* 0x000000aa0400720c */ /* 0x040fe40003f86270 */
[----:B------:R-:W-:Y:S02]  /*8a70*/  FSEL R61, R61, -INF , !P2 ;  /* 0xff8000003d3d7808 */ /* 0x000fe40005000000 */
[----:B------:R-:W-:Y:S01]  /*8a80*/  ISETP.GE.AND P2, PT, R4, R167, PT ;  /* 0x000000a70400720c */ /* 0x000fe20003f46270 */
[----:B------:R-:W-:Y:S01]  /*8a90*/  VIADD R4, R101, 0xffffff61 ;  /* 0xffffff6165047836 */ /* 0x000fe20000000000 */
[----:B------:R-:W-:-:S02]  /*8aa0*/  FSEL R63, R63, -INF , !P3 ;  /* 0xff8000003f3f7808 */ /* 0x000fc40005800000 */
[----:B------:R-:W-:Y:S02]  /*8ab0*/  FSEL R133, R61, -INF , !P4 ;  /* 0xff8000003d857808 */ /* 0x000fe40006000000 */
[-C--:B------:R-:W-:Y:S02]  /*8ac0*/  ISETP.GT.AND P4, PT, R100, R5.reuse, PT ;  /* 0x000000056400720c */ /* 0x080fe40003f84270 */
[----:B------:R-:W-:Y:S02]  /*8ad0*/  FSEL R137, R63, -INF , !P2 ;  /* 0xff8000003f897808 */ /* 0x000fe40005000000 */
[C---:B------:R-:W-:Y:S02]  /*8ae0*/  ISETP.GT.AND P3, PT, R39.reuse, R5, PT ;  /* 0x000000052700720c */ /* 0x040fe40003f64270 */
[----:B------:R-:W-:Y:S02]  /*8af0*/  ISETP.GT.AND P2, PT, R39, R4, PT ;  /* 0x000000042700720c */ /* 0x000fe40003f44270 */
[----:B------:R-:W-:-:S02]  /*8b00*/  FSEL R58, R58, -INF , !P4 ;  /* 0xff8000003a3a7808 */ /* 0x000fc40006000000 */
[----:B------:R-:W-:Y:S02]  /*8b10*/  ISETP.GT.AND P4, PT, R100, R4, PT ;  /* 0x000000046400720c */ /* 0x000fe40003f84270 */
[----:B------:R-:W-:Y:S02]  /*8b20*/  FSEL R135, R60, -INF , !P6 ;  /* 0xff8000003c877808 */ /* 0x000fe40007000000 */
[----:B------:R-:W-:Y:S02]  /*8b30*/  FSEL R139, R62, -INF , !P5 ;  /* 0xff8000003e8b7808 */ /* 0x000fe40006800000 */
[----:B------:R-:W-:Y:S02]  /*8b40*/  FSEL R56, R56, -INF , !P3 ;  /* 0xff80000038387808 */ /* 0x000fe40005800000 */
[----:B------:R-:W-:Y:S02]  /*8b50*/  FSEL R57, R57, -INF , !P2 ;  /* 0xff80000039397808 */ /* 0x000fe40005000000 */
[----:B------:R-:W-:-:S02]  /*8b60*/  ISETP.GE.AND P6, PT, R5, R170, PT ;  /* 0x000000aa0500720c */ /* 0x000fc40003fc6270 */
[-C--:B------:R-:W-:Y:S01]  /*8b70*/  ISETP.GE.AND P5, PT, R5, R167.reuse, PT ;  /* 0x000000a70500720c */ /* 0x080fe20003fa6270 */
[C---:B------:R-:W-:Y:S01]  /*8b80*/  VIADD R5, R101.reuse, 0xffffff68 ;  /* 0xffffff6865057836 */ /* 0x040fe20000000000 */
[C---:B------:R-:W-:Y:S02]  /*8b90*/  ISETP.GE.AND P3, PT, R4.reuse, R170, PT ;  /* 0x000000aa0400720c */ /* 0x040fe40003f66270 */
[----:B------:R-:W-:Y:S01]  /*8ba0*/  ISETP.GE.AND P2, PT, R4, R167, PT ;  /* 0x000000a70400720c */ /* 0x000fe20003f46270 */
[----:B------:R-:W-:Y:S01]  /*8bb0*/  VIADD R4, R101, 0xffffff69 ;  /* 0xffffff6965047836 */ /* 0x000fe20000000000 */
[----:B------:R-:W-:Y:S02]  /*8bc0*/  FSEL R59, R59, -INF , !P4 ;  /* 0xff8000003b3b7808 */ /* 0x000fe40006000000 */
[----:B------:R-:W-:Y:S02]  /*8bd0*/  FSEL R113, R57, -INF , !P3 ;  /* 0xff80000039717808 */ /* 0x000fe40005800000 */
[----:B------:R-:W-:-:S02]  /*8be0*/  FSEL R119, R59, -INF , !P2 ;  /* 0xff8000003b777808 */ /* 0x000fc40005000000 */
[CC--:B------:R-:W-:Y:S02]  /*8bf0*/  ISETP.GT.AND P4, PT, R39.reuse, R5.reuse, PT ;  /* 0x000000052700720c */ /* 0x0c0fe40003f84270 */
[----:B------:R-:W-:Y:S02]  /*8c00*/  ISETP.GT.AND P3, PT, R100, R5, PT ;  /* 0x000000056400720c */ /* 0x000fe40003f64270 */
[----:B------:R-:W-:Y:S02]  /*8c10*/  ISETP.GT.AND P2, PT, R39, R4, PT ;  /* 0x000000042700720c */ /* 0x000fe40003f44270 */
[----:B------:R-:W-:Y:S02]  /*8c20*/  FSEL R52, R52, -INF , !P4 ;  /* 0xff80000034347808 */ /* 0x000fe40006000000 */
[----:B------:R-:W-:Y:S02]  /*8c30*/  FSEL R54, R54, -INF , !P3 ;  /* 0xff80000036367808 */ /* 0x000fe40005800000 */
[----:B------:R-:W-:-:S02]  /*8c40*/  FSEL R53, R53, -INF , !P2 ;  /* 0xff80000035357808 */ /* 0x000fc40005000000 */
[----:B------:R-:W-:Y:S02]  /*8c50*/  FSEL R115, R56, -INF , !P6 ;  /* 0xff80000038737808 */ /* 0x000fe40007000000 */
[----:B------:R-:W-:Y:S02]  /*8c60*/  FSEL R125, R58, -INF , !P5 ;  /* 0xff8000003a7d7808 */ /* 0x000fe40006800000 */
[----:B------:R-:W-:Y:S02]  /*8c70*/  ISETP.GE.AND P4, PT, R4, R170, PT ;  /* 0x000000aa0400720c */ /* 0x000fe40003f86270 */
[----:B------:R-:W-:Y:S02]  /*8c80*/  ISETP.GT.AND P3, PT, R100, R4, PT ;  /* 0x000000046400720c */ /* 0x000fe40003f64270 */
[----:B------:R-:W-:Y:S01]  /*8c90*/  ISETP.GE.AND P2, PT, R4, R167, PT ;  /* 0x000000a70400720c */ /* 0x000fe20003f46270 */
[----:B------:R-:W-:Y:S01]  /*8ca0*/  VIADD R4, R101, 0xffffff70 ;  /* 0xffffff7065047836 */ /* 0x000fe20000000000 */
[----:B------:R-:W-:-:S02]  /*8cb0*/  ISETP.GE.AND P6, PT, R5, R170, PT ;  /* 0x000000aa0500720c */ /* 0x000fc40003fc6270 */
[----:B------:R-:W-:Y:S01]  /*8cc0*/  ISETP.GE.AND P5, PT, R5, R167, PT ;  /* 0x000000a70500720c */ /* 0x000fe20003fa6270 */
[----:B------:R-:W-:Y:S01]  /*8cd0*/  VIADD R5, R101, 0xffffff78 ;  /* 0xffffff7865057836 */ /* 0x000fe20000000000 */
[----:B------:R-:W-:Y:S02]  /*8ce0*/  FSEL R55, R55, -INF , !P3 ;  /* 0xff80000037377808 */ /* 0x000fe40005800000 */
[----:B------:R-:W-:Y:S02]  /*8cf0*/  FSEL R109, R52, -INF , !P6 ;  /* 0xff800000346d7808 */ /* 0x000fe40007000000 */
[----:B------:R-:W-:Y:S02]  /*8d00*/  FSEL R117, R54, -INF , !P5 ;  /* 0xff80000036757808 */ /* 0x000fe40006800000 */
[----:B------:R-:W-:Y:S02]  /*8d10*/  FSEL R107, R53, -INF , !P4 ;  /* 0xff800000356b7808 */ /* 0x000fe40006000000 */
[----:B------:R-:W-:-:S02]  /*8d20*/  ISETP.GT.AND P3, PT, R39, R4, PT ;  /* 0x000000042700720c */ /* 0x000fc40003f64270 */
[C---:B------:R-:W-:Y:S02]  /*8d30*/  ISETP.GE.AND P6, PT, R4.reuse, R170, PT ;  /* 0x000000aa0400720c */ /* 0x040fe40003fc6270 */
[----:B------:R-:W-:Y:S02]  /*8d40*/  ISETP.GE.AND P5, PT, R4, R167, PT ;  /* 0x000000a70400720c */ /* 0x000fe40003fa6270 */
[----:B------:R-:W-:Y:S01]  /*8d50*/  ISETP.GT.AND P4, PT, R100, R4, PT ;  /* 0x000000046400720c */ /* 0x000fe20003f84270 */
[----:B------:R-:W-:Y:S01]  /*8d60*/  VIADD R4, R101, 0xffffff71 ;  /* 0xffffff7165047836 */ /* 0x000fe20000000000 */
[----:B------:R-:W-:Y:S01]  /*8d70*/  FSEL R111, R55, -INF , !P2 ;  /* 0xff800000376f7808 */ /* 0x000fe20005000000 */
[----:B------:R-:W-:Y:S01]  /*8d80*/  VIADD R101, R101, 0xffffff79 ;  /* 0xffffff7965657836 */ /* 0x000fe20000000000 */
[----:B------:R-:W-:Y:S02]  /*8d90*/  FSEL R48, R48, -INF , !P3 ;  /* 0xff80000030307808 */ /* 0x000fe40005800000 */
[----:B------:R-:W-:-:S02]  /*8da0*/  ISETP.GT.AND P2, PT, R39, R4, PT ;  /* 0x000000042700720c */ /* 0x000fc40003f44270 */
[----:B------:R-:W-:Y:S02]  /*8db0*/  ISETP.GT.AND P3, PT, R100, R4, PT ;  /* 0x000000046400720c */ /* 0x000fe40003f64270 */
[----:B------:R-:W-:Y:S02]  /*8dc0*/  FSEL R49, R49, -INF , !P2 ;  /* 0xff80000031317808 */ /* 0x000fe40005000000 */
[----:B------:R-:W-:Y:S02]  /*8dd0*/  FSEL R51, R51, -INF , !P3 ;  /* 0xff80000033337808 */ /* 0x000fe40005800000 */
[----:B------:R-:W-:Y:S02]  /*8de0*/  ISETP.GE.AND P2, PT, R4, R167, PT ;  /* 0x000000a70400720c */ /* 0x000fe40003f46270 */
[----:B------:R-:W-:Y:S02]  /*8df0*/  ISETP.GT.AND P3, PT, R39, R5, PT ;  /* 0x000000052700720c */ /* 0x000fe40003f64270 */
[----:B------:R-:W-:-:S02]  /*8e00*/  FSEL R67, R51, -INF , !P2 ;  /* 0xff80000033437808 */ /* 0x000fc40005000000 */
[----:B------:R-:W-:Y:S01]  /*8e10*/  FSEL R63, R44, -INF , !P3 ;  /* 0xff8000002c3f7808 */ /* 0x000fe20005800000 */
[----:B------:R-:W-:Y:S01]  /*8e20*/  VIADD R44, R38, 0xfffffffe ;  /* 0xfffffffe262c7836 */ /* 0x000fe20000000000 */
[----:B------:R-:W-:Y:S02]  /*8e30*/  ISETP.GT.AND P2, PT, R39, R101, PT ;  /* 0x000000652700720c */ /* 0x000fe40003f44270 */
[----:B------:R-:W-:Y:S02]  /*8e40*/  FSEL R50, R50, -INF , !P4 ;  /* 0xff80000032327808 */ /* 0x000fe40006000000 */
[----:B------:R-:W-:Y:S02]  /*8e50*/  FSEL R45, R45, -INF , !P2 ;  /* 0xff8000002d2d7808 */ /* 0x000fe40005000000 */
[----:B------:R-:W-:Y:S02]  /*8e60*/  ISETP.GT.U32.AND P2, PT, R44, R155, PT ;  /* 0x0000009b2c00720c */ /* 0x000fe40003f44070 */
[----:B------:R-:W-:-:S02]  /*8e70*/  ISETP.GE.AND P4, PT, R4, R170, PT ;  /* 0x000000aa0400720c */ /* 0x000fc40003f86270 */
[----:B------:R-:W-:Y:S02]  /*8e80*/  FSEL R65, R48, -INF , !P6 ;  /* 0xff80000030417808 */ /* 0x000fe40007000000 */
[----:B------:R-:W-:Y:S02]  /*8e90*/  FSEL R62, R49, -INF , !P4 ;  /* 0xff800000313e7808 */ /* 0x000fe40006000000 */
[----:B------:R-:W-:Y:S02]  /*8ea0*/  ISETP.GE.AND P6, PT, R5, R170, PT ;  /* 0x000000aa0500720c */ /* 0x000fe40003fc6270 */
[C---:B------:R-:W-:Y:S02]  /*8eb0*/  ISETP.GT.AND P4, PT, R100.reuse, R5, PT ;  /* 0x000000056400720c */ /* 0x040fe40003f84270 */
[----:B------:R-:W-:Y:S02]  /*8ec0*/  ISETP.GT.AND P3, PT, R100, R101, PT ;  /* 0x000000656400720c */ /* 0x000fe40003f64270 */
[----:B------:R-:W-:-:S02]  /*8ed0*/  FSEL R105, R50, -INF , !P5 ;  /* 0xff80000032697808 */ /* 0x000fc40006800000 */
[----:B------:R-:W-:Y:S02]  /*8ee0*/  FSEL R63, R63, -INF , !P6 ;  /* 0xff8000003f3f7808 */ /* 0x000fe40007000000 */
[----:B------:R-:W-:Y:S02]  /*8ef0*/  FSEL R46, R46, -INF , !P4 ;  /* 0xff8000002e2e7808 */ /* 0x000fe40006000000 */
[-C--:B------:R-:W-:Y:S02]  /*8f00*/  ISETP.GE.AND P5, PT, R5, R167.reuse, PT ;  /* 0x000000a70500720c */ /* 0x080fe40003fa6270 */
[C---:B------:R-:W-:Y:S02]  /*8f10*/  ISETP.GE.AND P6, PT, R101.reuse, R170, PT ;  /* 0x000000aa6500720c */ /* 0x040fe40003fc6270 */
[----:B------:R-:W-:Y:S02]  /*8f20*/  ISETP.GE.AND P4, PT, R101, R167, PT ;  /* 0x000000a76500720c */ /* 0x000fe40003f86270 */
[----:B------:R-:W-:-:S02]  /*8f30*/  FSEL R47, R47, -INF , !P3 ;  /* 0xff8000002f2f7808 */ /* 0x000fc40005800000 */
[----:B------:R-:W-:Y:S02]  /*8f40*/  FSEL R101, R46, -INF , !P5 ;  /* 0xff8000002e657808 */ /* 0x000fe40006800000 */
[----:B------:R-:W-:Y:S02]  /*8f50*/  FSEL R64, R45, -INF , !P6 ;  /* 0xff8000002d407808 */ /* 0x000fe40007000000 */
[----:B------:R-:W-:Y:S01]  /*8f60*/  FSEL R47, R47, -INF , !P4 ;  /* 0xff8000002f2f7808 */ /* 0x000fe20006000000 */
[----:B------:R-:W-:Y:S05]  /*8f70*/  @!P2 BRA `(.L_x_10169) ;  /* 0x000000080030a947 */ /* 0x000fea0003800000 */
[----:B------:R-:W-:Y:S04]  /*8f80*/  BSSY.RECONVERGENT B0, `(.L_x_10170) ;  /* 0x000004a000007945 */ /* 0x000fe80003800200 */
[----:B------:R-:W-:Y:S05]  /*8f90*/  @!P0 BRA `(.L_x_10171) ;  /* 0x0000000400008947 */ /* 0x000fea0003800000 */
[----:B------:R-:W2:Y:S01]  /*8fa0*/  LD.E R13, desc[UR4][R2.64+0x170] ;  /* 0x00017004020d7980 */ /* 0x000ea2000c101900 */
[----:B------:R-:W-:Y:S01]  /*8fb0*/  IADD3 R10, PT, PT, R38, -0x1, RZ ;  /* 0xffffffff260a7810 */ /* 0x000fe20007ffe0ff */
[----:B------:R-:W-:Y:S02]  /*8fc0*/  IMAD.MOV.U32 R6, RZ, RZ, RZ ;  /* 0x000000ffff067224 */ /* 0x000fe400078e00ff */
[----:B------:R-:W-:Y:S02]  /*8fd0*/  IMAD.SHL.U32 R4, R44, 0x80, RZ ;  /* 0x000000802c047824 */ /* 0x000fe400078e00ff */
[----:B------:R-:W-:-:S05]  /*8fe0*/  IMAD.SHL.U32 R10, R10, 0x80, RZ ;  /* 0x000000800a0a7824 */ /* 0x000fca00078e00ff */
[----:B------:R-:W-:Y:S02]  /*8ff0*/  IADD3 R10, PT, PT, R10, -0x100, RZ ;  /* 0xffffff000a0a7810 */ /* 0x000fe40007ffe0ff */
[----:B--2---:R-:W-:-:S04]  /*9000*/  IABS R8, R13 ;  /* 0x0000000d00087213 */ /* 0x004fc80000000000 */
[----:B------:R-:W1:Y:S08]  /*9010*/  I2F.RP R9, R8 ;  /* 0x0000000800097306 */ /* 0x000e700000209400 */
[----:B-1----:R-:W1:Y:S02]  /*9020*/  MUFU.RCP R7, R9 ;  /* 0x0000000900077308 */ /* 0x002e640000001000 */
[----:B-1----:R-:W-:-:S06]  /*9030*/  VIADD R7, R7, 0xffffffe ;  /* 0x0ffffffe07077836 */ /* 0x002fcc0000000000 */
[----:B------:R-:W1:Y:S02]  /*9040*/  F2I.FTZ.U32.TRUNC.NTZ R7, R7 ;  /* 0x0000000700077305 */ /* 0x000e64000021f000 */
[----:B-1----:R-:W-:-:S04]  /*9050*/  IMAD.MOV R5, RZ, RZ, -R7 ;  /* 0x000000ffff057224 */ /* 0x002fc800078e0a07 */
[----:B------:R-:W-:Y:S01]  /*9060*/  IMAD R12, R5, R8, RZ ;  /* 0x00000008050c7224 */ /* 0x000fe200078e02ff */
[----:B------:R-:W-:Y:S02]  /*9070*/  IABS R5, R10 ;  /* 0x0000000a00057213 */ /* 0x000fe40000000000 */
[-C--:B------:R-:W-:Y:S01]  /*9080*/  LOP3.LUT R10, R10, R13.reuse, RZ, 0x3c, !PT ;  /* 0x0000000d0a0a7212 */ /* 0x080fe200078e3cff */
[----:B------:R-:W-:Y:S01]  /*9090*/  IMAD.HI.U32 R12, R7, R12, R6 ;  /* 0x0000000c070c7227 */ /* 0x000fe200078e0006 */
[----:B------:R-:W-:Y:S02]  /*90a0*/  IABS R6, R13 ;  /* 0x0000000d00067213 */ /* 0x000fe40000000000 */
[----:B------:R-:W-:Y:S02]  /*90b0*/  IABS R7, R4 ;  /* 0x0000000400077213 */ /* 0x000fe40000000000 */
[----:B------:R-:W-:Y:S01]  /*90c0*/  IADD3 R6, PT, PT, RZ, -R6, RZ ;  /* 0x80000006ff067210 */ /* 0x000fe20007ffe0ff */
[----:B------:R-:W-:Y:S01]  /*90d0*/  IMAD.HI.U32 R9, R12, R5, RZ ;  /* 0x000000050c097227 */ /* 0x000fe200078e00ff */
[----:B------:R-:W-:-:S02]  /*90e0*/  LOP3.LUT R4, R4, R13, RZ, 0x3c, !PT ;  /* 0x0000000d04047212 */ /* 0x000fc400078e3cff */
[----:B------:R-:W-:Y:S01]  /*90f0*/  ISETP.GE.AND P0, PT, R10, RZ, PT ;  /* 0x000000ff0a00720c */ /* 0x000fe20003f06270 */
[----:B------:R-:W-:Y:S01]  /*9100*/  IMAD.HI.U32 R11, R12, R7, RZ ;  /* 0x000000070c0b7227 */ /* 0x000fe200078e00ff */
[----:B------:R-:W-:Y:S02]  /*9110*/  ISETP.GE.AND P3, PT, R4, RZ, PT ;  /* 0x000000ff0400720c */ /* 0x000fe40003f66270 */
[----:B------:R-:W-:Y:S01]  /*9120*/  LOP3.LUT R4, RZ, R13, RZ, 0x33, !PT ;  /* 0x0000000dff047212 */ /* 0x000fe200078e33ff */
        /* <DEDUP_REMOVED lines=26> */
[----:B--2---:R-:W-:-:S04]  /*92d0*/  IMAD R6, R9, R13, RZ ;  /* 0x0000000d09067224 */ /* 0x004fc800078e02ff */
[C---:B------:R-:W-:Y:S02]  /*92e0*/  IMAD R6, R8.reuse, R7, R6 ;  /* 0x0000000708067224 */ /* 0x040fe400078e0206 */
[----:B------:R-:W-:Y:S01]  /*92f0*/  IMAD.WIDE.U32 R8, R8, R13, RZ ;  /* 0x0000000d08087225 */ /* 0x000fe200078e00ff */
        /* <DEDUP_REMOVED lines=10> */
.L_x_10171:
        /* <DEDUP_REMOVED lines=8> */
.L_x_10172:
[----:B------:R-:W-:Y:S05]  /*9420*/  BSYNC.RECONVERGENT B0 ;  /* 0x0000000000007941 */ /* 0x000fea0003800200 */
.L_x_10170:
[C---:B------:R-:W-:Y:S01]  /*9430*/  LEA R8, P0, R150.reuse, R156, 0x5 ;  /* 0x0000009c96087211 */ /* 0x040fe200078028ff */
[----:B------:R1:W-:Y:S01]  /*9440*/  @P1 STS.128 [R165+0x2000], RZ ;  /* 0x002000ffa5001388 */ /* 0x0003e20000000c00 */
[C---:B------:R-:W-:Y:S01]  /*9450*/  @!P1 IMAD R5, R151.reuse, 0x60, RZ ;  /* 0x0000006097059824 */ /* 0x040fe200078e02ff */
[----:B------:R-:W-:Y:S01]  /*9460*/  BSSY.RECONVERGENT B0, `(.L_x_10173) ;  /* 0x000003c000007945 */ /* 0x000fe20003800200 */
[C---:B------:R-:W-:Y:S01]  /*9470*/  LEA.HI.X R9, R150.reuse, R157, R151, 0x5, P0 ;  /* 0x0000009d96097211 */ /* 0x040fe200000f2c97 */
[--C-:B------:R-:W-:Y:S01]  /*9480*/  @!P1 IMAD.MOV.U32 R6, RZ, RZ, R8.reuse ;  /* 0x000000ffff069224 */ /* 0x100fe200078e0008 */
[CC--:B------:R-:W-:Y:S01]  /*9490*/  @!P1 LEA R16, P2, R150.reuse, R8.reuse, 0x5 ;  /* 0x0000000896109211 */ /* 0x0c0fe200078428ff */
[----:B------:R-:W-:Y:S01]  /*94a0*/  @!P1 IMAD.MOV.U32 R10, RZ, RZ, R8 ;  /* 0x000000ffff0a9224 */ /* 0x000fe200078e0008 */
[CC--:B------:R-:W-:Y:S01]  /*94b0*/  @!P1 LEA R14, P0, R150.reuse, R8.reuse, 0x6 ;  /* 0x00000008960e9211 */ /* 0x0c0fe200078030ff */
[----:B------:R-:W-:Y:S01]  /*94c0*/  @!P1 IMAD.MOV.U32 R7, RZ, RZ, R9 ;  /* 0x000000ffff079224 */ /* 0x000fe200078e0009 */
[-C--:B------:R-:W-:Y:S01]  /*94d0*/  @!P1 MOV R11, R9.reuse ;  /* 0x00000009000b9202 */ /* 0x080fe20000000f00 */
[----:B------:R-:W-:Y:S01]  /*94e0*/  @!PT LDS RZ, [RZ] ;  /* 0x00000000fffff984 */ /* 0x000fe20000000800 */
[----:B------:R-:W-:Y:S01]  /*94f0*/  @!PT LDS RZ, [RZ] ;  /* 0x00000000fffff984 */ /* 0x000fe20000000800 */
[----:B------:R-:W-:Y:S01]  /*9500*/  @!PT LDS RZ, [RZ] ;  /* 0x00000000fffff984 */ /* 0x000fe20000000800 */
[----:B------:R1:W-:Y:S01]  /*9510*/  @!P1 LDGSTS.E.BYPASS.LTC128B.128 [R165+0x2000], desc[UR4][R156.64] ;  /* 0x020000009ca59fae */ /* 0x0003e2000b981a04 */
[CC--:B------:R-:W-:Y:S01]  /*9520*/  @!P1 LEA.HI.X R17, R150.reuse, R9.reuse, R151, 0x5, P2 ;  /* 0x0000000996119211 */ /* 0x0c0fe200010f2c97 */
[C---:B------:R-:W-:Y:S01]  /*9530*/  @!P1 IMAD.WIDE.U32 R6, R150.reuse, 0x60, R6 ;  /* 0x0000006096069825 */ /* 0x040fe200078e0006 */
[C---:B------:R-:W-:Y:S01]  /*9540*/  @!P1 LEA.HI.X R15, R150.reuse, R9, R151, 0x6, P0 ;  /* 0x00000009960f9211 */ /* 0x040fe200000f3497 */
[----:B------:R1:W-:Y:S01]  /*9550*/  @P1 STS.128 [R165+0x2800], RZ ;  /* 0x002800ffa5001388 */ /* 0x0003e20000000c00 */
[----:B------:R-:W-:Y:S01]  /*9560*/  @!P1 LEA R12, P0, R150, R8, 0x7 ;  /* 0x00000008960c9211 */ /* 0x000fe200078038ff */
[----:B------:R-:W-:-:S02]  /*9570*/  @!P1 IMAD R4, R151, 0xa0, RZ ;  /* 0x000000a097049824 */ /* 0x000fc400078e02ff */
        /* <DEDUP_REMOVED lines=42> */
.L_x_10174:
[----:B------:R-:W-:Y:S05]  /*9820*/  BSYNC.RECONVERGENT B0 ;  /* 0x0000000000007941 */ /* 0x000fea0003800200 */
.L_x_10173:
[----:B------:R-:W0:Y:S02]  /*9830*/  LDGDEPBAR ;  /* 0x00000000000079af */ /* 0x000e240000000000 */
.L_x_10169:
[----:B------:R-:W-:Y:S05]  /*9840*/  BSYNC.RECONVERGENT B1 ;  /* 0x0000000000017941 */ /* 0x000fea0003800200 */
.L_x_10168:
[----:B------:R-:W3:Y:S01]  /*9850*/  LD.E R61, desc[UR4][R2.64+0xdc] ;  /* 0x0000dc04023d7980 */ /* 0x000ee2000c101900 */
[----:B------:R-:W-:Y:S02]  /*9860*/  FMNMX3.FTZ R4, R0, R183, R181, !PT ;  /* 0x000000b700047276 */ /* 0x000fe400078100b5 */
[----:B-1----:R-:W-:Y:S01]  /*9870*/  FMNMX3.FTZ R6, R36, R43, R41, !PT ;  /* 0x0000002b24067276 */ /* 0x002fe20007810029 */
[----:B--2---:R-:W-:Y:S01]  /*9880*/  LDSM.16.MT88.4 R8, [R144+0x6000] ;  /* 0x006000009008783b */ /* 0x004fe20000004200 */
[----:B------:R-:W-:Y:S02]  /*9890*/  FMNMX3.FTZ R4, R4, R249, R209, !PT ;  /* 0x000000f904047276 */ /* 0x000fe400078100d1 */
[----:B------:R-:W-:Y:S01]  /*98a0*/  FMNMX3.FTZ R6, R6, R35, R33, !PT ;  /* 0x0000002306067276 */ /* 0x000fe20007810021 */
[----:B------:R-:W-:Y:S01]  /*98b0*/  LDSM.16.MT88.4 R16, [R140+0x6000] ;  /* 0x006000008c10783b */ /* 0x000fe20000004200 */
[----:B------:R-:W-:Y:S02]  /*98c0*/  FMNMX3.FTZ R4, R4, R245, R199, !PT ;  /* 0x000000f504047276 */ /* 0x000fe400078100c7 */
[----:B------:R-:W-:Y:S01]  /*98d0*/  FMNMX3.FTZ R6, R6, R243, R201, !PT ;  /* 0x000000f306067276 */ /* 0x000fe200078100c9 */
[----:B------:R-:W-:Y:S01]  /*98e0*/  LDSM.16.MT88.4 R24, [R103+0x6000] ;  /* 0x006000006718783b */ /* 0x000fe20000004200 */
[----:B------:R-:W-:-:S02]  /*98f0*/  FMNMX3.FTZ R4, R4, R247, R237, !PT ;  /* 0x000000f704047276 */ /* 0x000fc400078100ed */
[----:B------:R-:W-:Y:S01]  /*9900*/  FMNMX3.FTZ R6, R6, R241, R239, !PT ;  /* 0x000000f106067276 */ /* 0x000fe200078100ef */
[----:B------:R-:W-:Y:S01]  /*9910*/  LDSM.16.MT88.4 R48, [R144+0x6800] ;  /* 0x006800009030783b */ /* 0x000fe20000004200 */
[----:B------:R-:W-:Y:S02]  /*9920*/  FMNMX3.FTZ R4, R4, R233, R211, !PT ;  /* 0x000000e904047276 */ /* 0x000fe400078100d3 */
[----:B------:R-:W-:Y:S01]  /*9930*/  FMNMX3.FTZ R6, R6, R205, R207, !PT ;  /* 0x000000cd06067276 */ /* 0x000fe200078100cf */
[----:B------:R-:W-:Y:S01]  /*9940*/  LDSM.16.MT88.4 R52, [R140+0x6800] ;  /* 0x006800008c34783b */ /* 0x000fe20000004200 */
[----:B------:R-:W-:Y:S02]  /*9950*/  FMNMX3.FTZ R4, R4, R235, R229, !PT ;  /* 0x000000eb04047276 */ /* 0x000fe400078100e5 */
[----:B------:R-:W-:Y:S01]  /*9960*/  FMNMX3.FTZ R6, R6, R231, R203, !PT ;  /* 0x000000e706067276 */ /* 0x000fe200078100cb */
[----:B------:R-:W-:Y:S01]  /*9970*/  LDSM.16.MT88.4 R56, [R103+0x6800] ;  /* 0x006800006738783b */ /* 0x000fe20000004200 */
        /* <DEDUP_REMOVED lines=19> */
[----:B------:R-:W-:-:S03]  /*9ab0*/  FMNMX3.FTZ R6, R6, R63, R64, !PT ;  /* 0x0000003f06067276 */ /* 0x000fc60007810040 */
[----:B------:R-:W1:Y:S04]  /*9ac0*/  SHFL.BFLY PT, R4, R7, 0x2, 0x1f ;  /* 0x0c401f0007047f89 */ /* 0x000e6800000e0000 */
[----:B------:R-:W2:Y:S01]  /*9ad0*/  SHFL.BFLY PT, R5, R6, 0x2, 0x1f ;  /* 0x0c401f0006057f89 */ /* 0x000ea200000e0000 */
[----:B-1----:R-:W-:Y:S02]  /*9ae0*/  FMNMX.FTZ R4, R7, R4, !PT ;  /* 0x0000000407047209 */ /* 0x002fe40007810000 */
[----:B--2---:R-:W-:-:S03]  /*9af0*/  FMNMX.FTZ R5, R6, R5, !PT ;  /* 0x0000000506057209 */ /* 0x004fc60007810000 */
[----:B------:R-:W1:Y:S04]  /*9b00*/  SHFL.BFLY PT, R45, R4, 0x1, 0x1f ;  /* 0x0c201f00042d7f89 */ /* 0x000e6800000e0000 */
[----:B------:R-:W2:Y:S01]  /*9b10*/  SHFL.BFLY PT, R46, R5, 0x1, 0x1f ;  /* 0x0c201f00052e7f89 */ /* 0x000ea200000e0000 */
[----:B-1----:R-:W-:-:S04]  /*9b20*/  FMNMX.FTZ R45, R4, R45, !PT ;  /* 0x0000002d042d7209 */ /* 0x002fc80007810000 */
[----:B------:R-:W-:Y:S02]  /*9b30*/  FSETP.NEU.FTZ.AND P0, PT, R45, -INF , PT ;  /* 0xff8000002d00780b */ /* 0x000fe40003f1d000 */
[----:B--2---:R-:W-:Y:S02]  /*9b40*/  FMNMX.FTZ R46, R5, R46, !PT ;  /* 0x0000002e052e7209 */ /* 0x004fe40007810000 */
[----:B------:R-:W-:Y:S02]  /*9b50*/  FSEL R7, R45, RZ, P0 ;  /* 0x000000ff2d077208 */ /* 0x000fe40000000000 */
[----:B------:R-:W-:-:S03]  /*9b60*/  FSETP.NEU.FTZ.AND P1, PT, R46, -INF , PT ;  /* 0xff8000002e00780b */ /* 0x000fc60003f3d000 */
[----:B------:R-:W-:Y:S01]  /*9b70*/  FADD.FTZ R126, R0, -R7 ;  /* 0x80000007007e7221 */ /* 0x000fe20000010000 */
[----:B------:R-:W-:-:S05]  /*9b80*/  FSEL R5, R46, RZ, P1 ;  /* 0x000000ff2e057208 */ /* 0x000fca0000800000 */
[----:B------:R-:W-:Y:S01]  /*9b90*/  FADD.FTZ R122, R36, -R5 ;  /* 0x80000005247a7221 */ /* 0x000fe20000010000 */
[C---:B---3--:R-:W-:Y:S01]  /*9ba0*/  FMUL.FTZ R60, R61.reuse, R45 ;  /* 0x0000002d3d3c7220 */ /* 0x048fe20000410000 */
[C---:B------:R-:W-:Y:S01]  /*9bb0*/  FMUL.FTZ R4, R61.reuse, R46 ;  /* 0x0000002e3d047220 */ /* 0x040fe20000410000 */
[C---:B------:R-:W-:Y:S01]  /*9bc0*/  FMUL.FTZ R126, R61.reuse, R126 ;  /* 0x0000007e3d7e7220 */ /* 0x040fe20000410000 */
[----:B------:R-:W-:Y:S02]  /*9bd0*/  FMUL.FTZ R122, R61, R122 ;  /* 0x0000007a3d7a7220 */ /* 0x000fe40000410000 */
[----:B------:R-:W-:Y:S02]  /*9be0*/  FSEL R60, R60, RZ, P0 ;  /* 0x000000ff3c3c7208 */ /* 0x000fe40000000000 */
[----:B------:R-:W-:Y:S01]  /*9bf0*/  FSEL R0, R4, RZ, P1 ;  /* 0x000000ff04007208 */ /* 0x000fe20000800000 */
[----:B------:R-:W1:Y:S01]  /*9c00*/  MUFU.EX2 R126, R126 ;  /* 0x0000007e007e7308 */ /* 0x000e620000000800 */
[----:B------:R-:W-:Y:S01]  /*9c10*/  ISETP.GT.U32.AND P0, PT, R44, R155, PT ;  /* 0x0000009b2c00720c */ /* 0x000fe20003f04070 */
[-CC-:B------:R-:W-:Y:S01]  /*9c20*/  FFMA.FTZ R66, R209, R61.reuse, -R60.reuse ;  /* 0x0000003dd1427223 */ /* 0x180fe2000001083c */
[-C--:B------:R-:W-:Y:S01]  /*9c30*/  FFMA.FTZ R124, R183, R61.reuse, -R60 ;  /* 0x0000003db77c7223 */ /* 0x080fe2000001083c */
[-CC-:B------:R-:W-:Y:S01]  /*9c40*/  FFMA.FTZ R209, R43, R61.reuse, -R0.reuse ;  /* 0x0000003d2bd17223 */ /* 0x180fe20000010800 */
[-C--:B------:R-:W-:Y:S01]  /*9c50*/  FFMA.FTZ R120, R41, R61.reuse, -R0 ;  /* 0x0000003d29787223 */ /* 0x080fe20000010800 */
[-CC-:B------:R-:W-:Y:S01]  /*9c60*/  FFMA.FTZ R114, R181, R61.reuse, -R60.reuse ;  /* 0x0000003db5727223 */ /* 0x180fe2000001083c */
[----:B------:R-:W2:Y:S01]  /*9c70*/  LDSM.16.MT88.4 R40, [R102+0x6000] ;  /* 0x006000006628783b */ /* 0x000ea20000004200 */
[-C--:B------:R-:W-:Y:S01]  /*9c80*/  FFMA.FTZ R181, R249, R61.reuse, -R60 ;  /* 0x0000003df9b57223 */ /* 0x080fe2000001083c */
[-CC-:B------:R-:W-:Y:S01]  /*9c90*/  FFMA.FTZ R183, R35, R61.reuse, -R0.reuse ;  /* 0x0000003d23b77223 */ /* 0x180fe20000010800 */
[-C--:B------:R-:W-:Y:S01]  /*9ca0*/  FFMA.FTZ R36, R33, R61.reuse, -R0 ;  /* 0x0000003d21247223 */ /* 0x080fe20000010800 */
[----:B------:R-:W-:Y:S01]  /*9cb0*/  MUFU.EX2 R124, R124 ;  /* 0x0000007c007c7308 */ /* 0x000fe20000000800 */
[-CC-:B------:R-:W-:Y:S01]  /*9cc0*/  FFMA.FTZ R106, R199, R61.reuse, -R60.reuse ;  /* 0x0000003dc76a7223 */ /* 0x180fe2000001083c */
[-C--:B------:R-:W-:Y:S01]  /*9cd0*/  FFMA.FTZ R121, R247, R61.reuse, -R60 ;  /* 0x0000003df7797223 */ /* 0x080fe2000001083c */
[-C--:B-1----:R-:W-:Y:S01]  /*9ce0*/  FMUL.FTZ R6, R98, R126.reuse ;  /* 0x0000007e62067220 */ /* 0x082fe20000410000 */
[----:B------:R-:W1:Y:S01]  /*9cf0*/  MUFU.EX2 R114, R114 ;  /* 0x0000007200727308 */ /* 0x000e620000000800 */
[-C--:B------:R-:W-:Y:S01]  /*9d00*/  FMUL.FTZ R7, R99, R126.reuse ;  /* 0x0000007e63077220 */ /* 0x080fe20000410000 */
[-C--:B------:R-:W-:Y:S01]  /*9d10*/  FMUL.FTZ R94, R94, R126.reuse ;  /* 0x0000007e5e5e7220 */ /* 0x080fe20000410000 */
[-C--:B------:R-:W-:Y:S01]  /*9d20*/  FMUL.FTZ R95, R95, R126.reuse ;  /* 0x0000007e5f5f7220 */ /* 0x080fe20000410000 */
[----:B------:R-:W-:Y:S01]  /*9d30*/  MUFU.EX2 R181, R181 ;  /* 0x000000b500b57308 */ /* 0x000fe20000000800 */
[-CC-:B------:R-:W-:Y:S01]  /*9d40*/  FFMA.FTZ R108, R201, R61.reuse, -R0.reuse ;  /* 0x0000003dc96c7223 */ /* 0x180fe20000010800 */
[-CC-:B------:R-:W-:Y:S01]  /*9d50*/  FFMA.FTZ R123, R241, R61.reuse, -R0.reuse ;  /* 0x0000003df17b7223 */ /* 0x180fe20000010800 */
[-C--:B------:R-:W-:Y:S01]  /*9d60*/  FFMA.FTZ R100, R239, R61.reuse, -R0 ;  /* 0x0000003def647223 */ /* 0x080fe20000010800 */
[----:B------:R-:W3:Y:S01]  /*9d70*/  MUFU.EX2 R66, R66 ;  /* 0x0000004200427308 */ /* 0x000ee20000000800 */
[-CC-:B------:R-:W-:Y:S01]  /*9d80*/  FFMA.FTZ R104, R237, R61.reuse, -R60.reuse ;  /* 0x0000003ded687223 */ /* 0x180fe2000001083c */
[-C--:B------:R-:W-:Y:S01]  /*9d90*/  FFMA.FTZ R245, R245, R61.reuse, -R60 ;  /* 0x0000003df5f57223 */ /* 0x080fe2000001083c */
[----:B------:R-:W-:Y:S01]  /*9da0*/  FFMA.FTZ R243, R243, R61, -R0 ;  /* 0x0000003df3f37223 */ /* 0x000fe20000010800 */
[----:B------:R-:W4:Y:S01]  /*9db0*/  MUFU.EX2 R122, R122 ;  /* 0x0000007a007a7308 */ /* 0x000f220000000800 */
[----:B------:R-:W-:Y:S01]  /*9dc0*/  FMUL.FTZ R14, R90, R126 ;  /* 0x0000007e5a0e7220 */ /* 0x000fe20000410000 */
[----:B-1----:R-:W-:Y:S01]  /*9dd0*/  F2FP.BF16.F32.PACK_AB R33, R114, R124 ;  /* 0x0000007c7221723e */ /* 0x002fe200000010ff */
[-C--:B------:R-:W-:Y:S01]  /*9de0*/  FMUL.FTZ R15, R91, R126.reuse ;  /* 0x0000007e5b0f7220 */ /* 0x080fe20000410000 */
[----:B------:R-:W-:Y:S01]  /*9df0*/  MUFU.EX2 R209, R209 ;  /* 0x000000d100d17308 */ /* 0x000fe20000000800 */
[-C--:B------:R-:W-:Y:S01]  /*9e00*/  FMUL.FTZ R22, R82, R126.reuse ;  /* 0x0000007e52167220 */ /* 0x080fe20000410000 */
[-C--:B------:R-:W-:Y:S01]  /*9e10*/  FMUL.FTZ R23, R83, R126.reuse ;  /* 0x0000007e53177220 */ /* 0x080fe20000410000 */
[-C--:B------:R-:W-:Y:S01]  /*9e20*/  FMUL.FTZ R86, R86, R126.reuse ;  /* 0x0000007e56567220 */ /* 0x080fe20000410000 */
[----:B------:R-:W1:Y:S01]  /*9e30*/  MUFU.EX2 R120, R120 ;  /* 0x0000007800787308 */ /* 0x000e620000000800 */
[-C--:B------:R-:W-:Y:S01]  /*9e40*/  FMUL.FTZ R87, R87, R126.reuse ;  /* 0x0000007e57577220 */ /* 0x080fe20000410000 */
[----:B---3--:R-:W-:Y:S01]  /*9e50*/  F2FP.BF16.F32.PACK_AB R35, R66, R181 ;  /* 0x000000b54223723e */ /* 0x008fe200000010ff */
[-C--:B------:R-:W-:Y:S01]  /*9e60*/  FMUL.FTZ R78, R78, R126.reuse ;  /* 0x0000007e4e4e7220 */ /* 0x080fe20000410000 */
[----:B------:R-:W-:Y:S01]  /*9e70*/  MUFU.EX2 R183, R183 ;  /* 0x000000b700b77308 */ /* 0x000fe20000000800 */
[----:B------:R-:W-:Y:S01]  /*9e80*/  FMUL.FTZ R79, R79, R126 ;  /* 0x0000007e4f4f7220 */ /* 0x000fe20000410000 */
[-C--:B----4-:R-:W-:Y:S01]  /*9e90*/  FMUL.FTZ R4, R96, R122.reuse ;  /* 0x0000007a60047220 */ /* 0x090fe20000410000 */
[-C--:B------:R-:W-:Y:S01]  /*9ea0*/  FMUL.FTZ R5, R97, R122.reuse ;  /* 0x0000007a61057220 */ /* 0x080fe20000410000 */
[----:B------:R-:W3:Y:S01]  /*9eb0*/  MUFU.EX2 R36, R36 ;  /* 0x0000002400247308 */ /* 0x000ee20000000800 */
[-C--:B------:R-:W-:Y:S01]  /*9ec0*/  FMUL.FTZ R92, R92, R122.reuse ;  /* 0x0000007a5c5c7220 */ /* 0x080fe20000410000 */
[-C--:B------:R-:W-:Y:S01]  /*9ed0*/  FMUL.FTZ R93, R93, R122.reuse ;  /* 0x0000007a5d5d7220 */ /* 0x080fe20000410000 */
[-C--:B------:R-:W-:Y:S01]  /*9ee0*/  FMUL.FTZ R12, R88, R122.reuse ;  /* 0x0000007a580c7220 */ /* 0x080fe20000410000 */
[----:B------:R-:W-:Y:S01]  /*9ef0*/  MUFU.EX2 R199, R245 ;  /* 0x000000f500c77308 */ /* 0x000fe20000000800 */
[-C--:B------:R-:W-:Y:S01]  /*9f00*/  FMUL.FTZ R13, R89, R122.reuse ;  /* 0x0000007a590d7220 */ /* 0x080fe20000410000 */
[----:B-1----:R-:W-:Y:S01]  /*9f10*/  F2FP.BF16.F32.PACK_AB R32, R120, R209 ;  /* 0x000000d17820723e */ /* 0x002fe200000010ff */
[-C--:B------:R-:W-:Y:S01]  /*9f20*/  FMUL.FTZ R20, R80, R122.reuse ;  /* 0x0000007a50147220 */ /* 0x080fe20000410000 */
[----:B------:R-:W-:Y:S01]  /*9f30*/  MUFU.EX2 R106, R106 ;  /* 0x0000006a006a7308 */ /* 0x000fe20000000800 */
[-C--:B------:R-:W-:Y:S01]  /*9f40*/  FMUL.FTZ R21, R81, R122.reuse ;  /* 0x0000007a51157220 */ /* 0x080fe20000410000 */
[-C--:B------:R-:W-:Y:S01]  /*9f50*/  FMUL.FTZ R84, R84, R122.reuse ;  /* 0x0000007a54547220 */ /* 0x080fe20000410000 */
[-C--:B------:R-:W-:Y:S01]  /*9f60*/  FMUL.FTZ R85, R85, R122.reuse ;  /* 0x0000007a55557220 */ /* 0x080fe20000410000 */
[----:B------:R-:W-:Y:S01]  /*9f70*/  MUFU.EX2 R121, R121 ;  /* 0x0000007900797308 */ /* 0x000fe20000000800 */
[-C--:B------:R-:W-:Y:S01]  /*9f80*/  FMUL.FTZ R76, R76, R122.reuse ;  /* 0x0000007a4c4c7220 */ /* 0x080fe20000410000 */
[----:B---3--:R-:W-:Y:S01]  /*9f90*/  F2FP.BF16.F32.PACK_AB R34, R36, R183 ;  /* 0x000000b72422723e */ /* 0x008fe200000010ff */
[----:B------:R-:W-:Y:S01]  /*9fa0*/  FMUL.FTZ R77, R77, R122 ;  /* 0x0000007a4d4d7220 */ /* 0x000fe20000410000 */
[----:B------:R-:W-:Y:S01]  /*9fb0*/  MUFU.EX2 R201, R243 ;  /* 0x000000f300c97308 */ /* 0x000fe20000000800 */
[-C--:B------:R-:W-:Y:S01]  /*9fc0*/  FMUL.FTZ R30, R74, R126.reuse ;  /* 0x0000007e4a1e7220 */ /* 0x080fe20000410000 */
[----:B------:R-:W-:Y:S01]  /*9fd0*/  FMUL.FTZ R31, R75, R126 ;  /* 0x0000007e4b1f7220 */ /* 0x000fe20000410000 */
[-C--:B------:R-:W-:Y:S01]  /*9fe0*/  FMUL.FTZ R28, R72, R122.reuse ;  /* 0x0000007a481c7220 */ /* 0x080fe20000410000 */
[----:B------:R-:W1:Y:S01]  /*9ff0*/  MUFU.EX2 R108, R108 ;  /* 0x0000006c006c7308 */ /* 0x000e620000000800 */
[C---:B------:R-:W-:Y:S01]  /*a000*/  HMMA.16816.F32.BF16 R4, R32.reuse, R8, R4 ;  /* 0x000000082004723c */ /* 0x040fe20000041804 */
[----:B------:R-:W-:Y:S01]  /*a010*/  FMUL.FTZ R29, R73, R122 ;  /* 0x0000007a491d7220 */ /* 0x000fe20000410000 */
[-C--:B------:R-:W-:Y:S01]  /*a020*/  FMUL.FTZ R70, R70, R126.reuse ;  /* 0x0000007e46467220 */ /* 0x080fe20000410000 */
[----:B------:R-:W-:Y:S01]  /*a030*/  MUFU.EX2 R123, R123 ;  /* 0x0000007b007b7308 */ /* 0x000fe20000000800 */
[----:B------:R-:W-:Y:S01]  /*a040*/  FMUL.FTZ R71, R71, R126 ;  /* 0x0000007e47477220 */ /* 0x000fe20000410000 */
[-C--:B------:R-:W-:Y:S01]  /*a050*/  FMUL.FTZ R68, R68, R122.reuse ;  /* 0x0000007a44447220 */ /* 0x080fe20000410000 */
[-C--:B------:R-:W-:Y:S01]  /*a060*/  FMUL.FTZ R69, R69, R122.reuse ;  /* 0x0000007a45457220 */ /* 0x080fe20000410000 */
[----:B------:R-:W3:Y:S01]  /*a070*/  MUFU.EX2 R100, R100 ;  /* 0x0000006400647308 */ /* 0x000ee20000000800 */
[C---:B------:R-:W-:Y:S01]  /*a080*/  HMMA.16816.F32.BF16 R8, R32.reuse, R10, R92 ;  /* 0x0000000a2008723c */ /* 0x040fe2000004185c */
[-C--:B------:R-:W-:Y:S01]  /*a090*/  FFMA.FTZ R116, R211, R61.reuse, -R60 ;  /* 0x0000003dd3747223 */ /* 0x080fe2000001083c */
[-CC-:B------:R-:W-:Y:S01]  /*a0a0*/  FFMA.FTZ R118, R207, R61.reuse, -R0.reuse ;  /* 0x0000003dcf767223 */ /* 0x180fe20000010800 */
[----:B------:R-:W4:Y:S01]  /*a0b0*/  MUFU.EX2 R104, R104 ;  /* 0x0000006800687308 */ /* 0x000f220000000800 */
[-C--:B------:R-:W-:Y:S01]  /*a0c0*/  FFMA.FTZ R112, R203, R61.reuse, -R0 ;  /* 0x0000003dcb707223 */ /* 0x080fe20000010800 */
[-CC-:B------:R-:W-:Y:S01]  /*a0d0*/  FFMA.FTZ R110, R229, R61.reuse, -R60.reuse ;  /* 0x0000003de56e7223 */ /* 0x180fe2000001083c */
[-CC-:B------:R-:W-:Y:S01]  /*a0e0*/  FFMA.FTZ R233, R233, R61.reuse, -R60.reuse ;  /* 0x0000003de9e97223 */ /* 0x180fe2000001083c */
[-C--:B------:R-:W-:Y:S01]  /*a0f0*/  FFMA.FTZ R235, R235, R61.reuse, -R60 ;  /* 0x0000003debeb7223 */ /* 0x080fe2000001083c */
[C---:B------:R-:W-:Y:S01]  /*a100*/  HMMA.16816.F32.BF16 R12, R32.reuse, R16, R12 ;  /* 0x00000010200c723c */ /* 0x040fe2000004180c */
[-C--:B------:R-:W-:Y:S01]  /*a110*/  FFMA.FTZ R231, R231, R61.reuse, -R0 ;  /* 0x0000003de7e77223 */ /* 0x080fe20000010800 */
[----:B------:R-:W-:Y:S01]  /*a120*/  MUFU.EX2 R211, R233 ;  /* 0x000000e900d37308 */ /* 0x000fe20000000800 */
[----:B------:R-:W-:Y:S01]  /*a130*/  LDSM.16.MT88.4 R92, [R144+0x7800] ;  /* 0x00780000905c783b */ /* 0x000fe20000004200 */
[----:B------:R-:W-:Y:S01]  /*a140*/  FFMA.FTZ R209, R178, R122, R209 ;  /* 0x0000007ab2d17223 */ /* 0x000fe200000100d1 */
[----:B------:R-:W-:Y:S01]  /*a150*/  FFMA.FTZ R179, R179, R126, R124 ;  /* 0x0000007eb3b37223 */ /* 0x000fe2000001007c */
[----:B------:R-:W5:Y:S01]  /*a160*/  MUFU.EX2 R116, R116 ;  /* 0x0000007400747308 */ /* 0x000f620000000800 */
[-CC-:B------:R-:W-:Y:S01]  /*a170*/  FFMA.FTZ R105, R105, R61.reuse, -R60.reuse ;  /* 0x0000003d69697223 */ /* 0x180fe2000001083c */
        /* <DEDUP_REMOVED lines=9> */
[----:B------:R-:W-:Y:S01]  /*a210*/  LDSM.16.MT88.4 R84, [R140+0x7800] ;  /* 0x007800008c54783b */ /* 0x000fe20000004200 */
[----:B------:R-:W-:Y:S01]  /*a220*/  MUFU.EX2 R112, R112 ;  /* 0x0000007000707308 */ /* 0x000fe20000000800 */
[----:B------:R-:W-:Y:S01]  /*a230*/  FADD.FTZ R66, R66, R181 ;  /* 0x000000b542427221 */ /* 0x000fe20000010000 */
[----:B------:R-:W-:Y:S01]  /*a240*/  FFMA.FTZ R64, R64, R61, -R0 ;  /* 0x0000003d40407223 */ /* 0x000fe20000010800 */
[----:B------:R-:W-:Y:S01]  /*a250*/  @P0 IADD3 R38, PT, PT, R38, -0x3, RZ ;  /* 0xfffffffd26260810 */ /* 0x000fe20007ffe0ff */
[----:B------:R-:W-:Y:S02]  /*a260*/  MUFU.EX2 R110, R110 ;  /* 0x0000006e006e7308 */ /* 0x000fe40000000800 */
[C---:B------:R-:W-:Y:S01]  /*a270*/  HMMA.16816.F32.BF16 R24, R32.reuse, R26, R76 ;  /* 0x0000001a2018723c */ /* 0x040fe2000004184c */
[----:B------:R-:W-:Y:S07]  /*a280*/  LDSM.16.MT88.4 R76, [R103+0x7800] ;  /* 0x00780000674c783b */ /* 0x000fee0000004200 */
[----:B--2---:R-:W-:Y:S01]  /*a290*/  HMMA.16816.F32.BF16 R28, R32, R40, R28 ;  /* 0x00000028201c723c */ /* 0x004fe2000004181c */
[----:B-1----:R-:W-:-:S02]  /*a2a0*/  F2FP.BF16.F32.PACK_AB R40, R108, R201 ;  /* 0x000000c96c28723e */ /* 0x002fc400000010ff */
[----:B------:R-:W-:Y:S01]  /*a2b0*/  F2FP.BF16.F32.PACK_AB R41, R106, R199 ;  /* 0x000000c76a29723e */ /* 0x000fe200000010ff */
[----:B------:R-:W-:Y:S01]  /*a2c0*/  FADD.FTZ R199, R199, R66 ;  /* 0x00000042c7c77221 */ /* 0x000fe20000010000 */
[-CC-:B------:R-:W-:Y:S01]  /*a2d0*/  FFMA.FTZ R66, R62, R61.reuse, -R0.reuse ;  /* 0x0000003d3e427223 */ /* 0x180fe20000010800 */
[----:B------:R-:W-:Y:S02]  /*a2e0*/  FFMA.FTZ R62, R63, R61, -R0 ;  /* 0x0000003d3f3e7223 */ /* 0x000fe40000010800 */
[----:B------:R-:W-:Y:S01]  /*a2f0*/  HMMA.16816.F32.BF16 R32, R32, R42, R68 ;  /* 0x0000002a2020723c */ /* 0x000fe20000041844 */
[----:B---3--:R-:W-:Y:S01]  /*a300*/  F2FP.BF16.F32.PACK_AB R42, R100, R123 ;  /* 0x0000007b642a723e */ /* 0x008fe200000010ff */
[----:B------:R-:W-:Y:S01]  /*a310*/  FADD.FTZ R106, R106, R199 ;  /* 0x000000c76a6a7221 */ /* 0x000fe20000010000 */
[----:B----4-:R-:W-:Y:S01]  /*a320*/  F2FP.BF16.F32.PACK_AB R43, R104, R121 ;  /* 0x00000079682b723e */ /* 0x010fe200000010ff */
[----:B------:R-:W-:Y:S02]  /*a330*/  MUFU.EX2 R62, R62 ;  /* 0x0000003e003e7308 */ /* 0x000fe40000000800 */
[----:B------:R-:W-:-:S04]  /*a340*/  FADD.FTZ R121, R121, R106 ;  /* 0x0000006a79797221 */ /* 0x000fc80000010000 */
[----:B------:R-:W-:Y:S01]  /*a350*/  HMMA.16816.F32.BF16 R4, R40, R48, R4 ;  /* 0x000000302804723c */ /* 0x000fe20000041804 */
[----:B------:R-:W-:-:S07]  /*a360*/  FADD.FTZ R104, R104, R121 ;  /* 0x0000007968687221 */ /* 0x000fce0000010000 */
[C---:B------:R-:W-:Y:S01]  /*a370*/  HMMA.16816.F32.BF16 R8, R40.reuse, R50, R8 ;  /* 0x000000322808723c */ /* 0x040fe20000041808 */
[----:B------:R-:W1:Y:S07]  /*a380*/  LDSM.16.MT88.4 R48, [R102+0x6800] ;  /* 0x006800006630783b */ /* 0x000e6e0000004200 */
        /* <DEDUP_REMOVED lines=8> */
[----:B------:R-:W1:Y:S01]  /*a410*/  LDSM.16.MT88.4 R48, [R144+0x7000] ;  /* 0x007000009030783b */ /* 0x000e620000004200 */
[----:B------:R-:W-:Y:S01]  /*a420*/  FFMA.FTZ R42, R205, R61, -R0 ;  /* 0x0000003dcd2a7223 */ /* 0x000fe20000010800 */
[----:B-----5:R-:W-:Y:S01]  /*a430*/  F2FP.BF16.F32.PACK_AB R41, R116, R211 ;  /* 0x000000d37429723e */ /* 0x020fe200000010ff */
[----:B------:R-:W3:Y:S01]  /*a440*/  MUFU.EX2 R205, R235 ;  /* 0x000000eb00cd7308 */ /* 0x000ee20000000800 */
[----:B------:R-:W-:-:S03]  /*a450*/  FADD.FTZ R211, R211, R104 ;  /* 0x00000068d3d37221 */ /* 0x000fc60000010000 */
[----:B------:R-:W4:Y:S01]  /*a460*/  MUFU.EX2 R207, R42 ;  /* 0x0000002a00cf7308 */ /* 0x000f220000000800 */
[----:B------:R-:W-:Y:S01]  /*a470*/  FADD.FTZ R116, R116, R211 ;  /* 0x000000d374747221 */ /* 0x000fe20000010000 */
[----:B---3--:R-:W-:-:S03]  /*a480*/  F2FP.BF16.F32.PACK_AB R43, R110, R205 ;  /* 0x000000cd6e2b723e */ /* 0x008fc600000010ff */
[----:B------:R-:W-:Y:S01]  /*a490*/  FADD.FTZ R205, R205, R116 ;  /* 0x00000074cdcd7221 */ /* 0x000fe20000010000 */
[----:B----4-:R-:W-:-:S03]  /*a4a0*/  F2FP.BF16.F32.PACK_AB R40, R118, R207 ;  /* 0x000000cf7628723e */ /* 0x010fc600000010ff */
[----:B------:R-:W-:Y:S01]  /*a4b0*/  FADD.FTZ R110, R110, R205 ;  /* 0x000000cd6e6e7221 */ /* 0x000fe20000010000 */
[----:B------:R-:W-:-:S07]  /*a4c0*/  F2FP.BF16.F32.PACK_AB R42, R112, R203 ;  /* 0x000000cb702a723e */ /* 0x000fce00000010ff */
[----:B--2---:R-:W-:Y:S01]  /*a4d0*/  HMMA.16816.F32.BF16 R12, R40, R52, R12 ;  /* 0x00000034280c723c */ /* 0x004fe2000004180c */
[-CC-:B------:R-:W-:Y:S01]  /*a4e0*/  FFMA.FTZ R53, R127, R61.reuse, -R0.reuse ;  /* 0x0000003d7f357223 */ /* 0x180fe20000010800 */
[----:B------:R-:W-:-:S05]  /*a4f0*/  FFMA.FTZ R52, R133, R61, -R0 ;  /* 0x0000003d85347223 */ /* 0x000fca0000010800 */
[----:B------:R-:W-:Y:S01]  /*a500*/  MUFU.EX2 R53, R53 ;  /* 0x0000003500357308 */ /* 0x000fe20000000800 */
[C---:B------:R-:W-:Y:S01]  /*a510*/  HMMA.16816.F32.BF16 R16, R40.reuse, R54, R16 ;  /* 0x000000362810723c */ /* 0x040fe20000041810 */
[-CC-:B------:R-:W-:Y:S01]  /*a520*/  FFMA.FTZ R54, R131, R61.reuse, -R0.reuse ;  /* 0x0000003d83367223 */ /* 0x180fe20000010800 */
[-CC-:B------:R-:W-:Y:S01]  /*a530*/  FFMA.FTZ R55, R135, R61.reuse, -R0.reuse ;  /* 0x0000003d87377223 */ /* 0x180fe20000010800 */
[----:B------:R-:W-:Y:S04]  /*a540*/  MUFU.EX2 R52, R52 ;  /* 0x0000003400347308 */ /* 0x000fe80000000800 */
[----:B------:R-:W-:Y:S01]  /*a550*/  MUFU.EX2 R54, R54 ;  /* 0x0000003600367308 */ /* 0x000fe20000000800 */
[C---:B-1----:R-:W-:Y:S03]  /*a560*/  HMMA.16816.F32.BF16 R4, R40.reuse, R48, R4 ;  /* 0x000000302804723c */ /* 0x042fe60000041804 */
[----:B------:R-:W-:Y:S05]  /*a570*/  MUFU.EX2 R55, R55 ;  /* 0x0000003700377308 */ /* 0x000fea0000000800 */
[C---:B------:R-:W-:Y:S01]  /*a580*/  HMMA.16816.F32.BF16 R8, R40.reuse, R50, R8 ;  /* 0x000000322808723c */ /* 0x040fe20000041808 */
[----:B------:R-:W1:Y:S07]  /*a590*/  LDSM.16.MT88.4 R48, [R102+0x7000] ;  /* 0x007000006630783b */ /* 0x000e6e0000004200 */
[----:B------:R-:W-:Y:S01]  /*a5a0*/  HMMA.16816.F32.BF16 R20, R40, R56, R20 ;  /* 0x000000382814723c */ /* 0x000fe20000041814 */
[-CC-:B------:R-:W-:Y:S01]  /*a5b0*/  FFMA.FTZ R56, R113, R61.reuse, -R0.reuse ;  /* 0x0000003d71387223 */ /* 0x180fe20000010800 */
[----:B------:R-:W-:-:S05]  /*a5c0*/  FFMA.FTZ R57, R109, R61, -R0 ;  /* 0x0000003d6d397223 */ /* 0x000fca0000010800 */
[----:B------:R-:W-:Y:S01]  /*a5d0*/  MUFU.EX2 R56, R56 ;  /* 0x0000003800387308 */ /* 0x000fe20000000800 */
[----:B------:R-:W-:Y:S01]  /*a5e0*/  HMMA.16816.F32.BF16 R24, R40, R58, R24 ;  /* 0x0000003a2818723c */ /* 0x000fe20000041818 */
[----:B------:R-:W-:Y:S01]  /*a5f0*/  FADD.FTZ R58, R36, R183 ;  /* 0x000000b7243a7221 */ /* 0x000fe20000010000 */
[-C--:B------:R-:W-:Y:S01]  /*a600*/  FFMA.FTZ R36, R107, R61.reuse, -R0 ;  /* 0x0000003d6b247223 */ /* 0x080fe20000010800 */
[-C--:B------:R-:W-:Y:S01]  /*a610*/  FFMA.FTZ R59, R111, R61.reuse, -R60 ;  /* 0x0000003d6f3b7223 */ /* 0x080fe2000001083c */
[----:B------:R-:W-:Y:S01]  /*a620*/  MUFU.EX2 R57, R57 ;  /* 0x0000003900397308 */ /* 0x000fe20000000800 */
[----:B------:R-:W-:Y:S01]  /*a630*/  FADD.FTZ R201, R201, R58 ;  /* 0x0000003ac9c97221 */ /* 0x000fe20000010000 */
[----:B------:R-:W-:Y:S02]  /*a640*/  FFMA.FTZ R58, R67, R61, -R60 ;  /* 0x0000003d433a7223 */ /* 0x000fe4000001083c */
[----:B------:R-:W-:Y:S01]  /*a650*/  MUFU.EX2 R36, R36 ;  /* 0x0000002400247308 */ /* 0x000fe20000000800 */
[----:B------:R-:W-:-:S03]  /*a660*/  FADD.FTZ R108, R108, R201 ;  /* 0x000000c96c6c7221 */ /* 0x000fc60000010000 */
[----:B------:R-:W-:Y:S01]  /*a670*/  MUFU.EX2 R59, R59 ;  /* 0x0000003b003b7308 */ /* 0x000fe20000000800 */
[----:B------:R-:W-:-:S03]  /*a680*/  FADD.FTZ R123, R123, R108 ;  /* 0x0000006c7b7b7221 */ /* 0x000fc60000010000 */
[----:B------:R-:W-:Y:S01]  /*a690*/  MUFU.EX2 R67, R105 ;  /* 0x0000006900437308 */ /* 0x000fe20000000800 */
[----:B------:R-:W-:-:S03]  /*a6a0*/  FADD.FTZ R100, R100, R123 ;  /* 0x0000007b64647221 */ /* 0x000fc60000010000 */
[----:B------:R-:W-:Y:S01]  /*a6b0*/  MUFU.EX2 R58, R58 ;  /* 0x0000003a003a7308 */ /* 0x000fe20000000800 */
[----:B------:R-:W-:Y:S01]  /*a6c0*/  FADD.FTZ R207, R207, R100 ;  /* 0x00000064cfcf7221 */ /* 0x000fe20000010000 */
[----:B-1----:R-:W-:Y:S01]  /*a6d0*/  HMMA.16816.F32.BF16 R28, R40, R48, R28 ;  /* 0x00000030281c723c */ /* 0x002fe2000004181c */
[-C--:B------:R-:W-:Y:S01]  /*a6e0*/  FFMA.FTZ R48, R221, R61.reuse, -R60 ;  /* 0x0000003ddd307223 */ /* 0x080fe2000001083c */
[----:B------:R-:W-:Y:S01]  /*a6f0*/  FFMA.FTZ R49, R227, R61, -R0 ;  /* 0x0000003de3317223 */ /* 0x000fe20000010800 */
[----:B------:R-:W-:-:S04]  /*a700*/  FADD.FTZ R118, R118, R207 ;  /* 0x000000cf76767221 */ /* 0x000fc80000010000 */
[----:B------:R-:W-:Y:S01]  /*a710*/  MUFU.EX2 R48, R48 ;  /* 0x0000003000307308 */ /* 0x000fe20000000800 */
[----:B------:R-:W-:Y:S01]  /*a720*/  HMMA.16816.F32.BF16 R32, R40, R50, R32 ;  /* 0x000000322820723c */ /* 0x000fe20000041820 */
[-CC-:B------:R-:W-:Y:S01]  /*a730*/  FFMA.FTZ R51, R223, R61.reuse, -R60.reuse ;  /* 0x0000003ddf337223 */ /* 0x180fe2000001083c */
[-C--:B------:R-:W-:Y:S01]  /*a740*/  FFMA.FTZ R41, R219, R61.reuse, -R60 ;  /* 0x0000003ddb297223 */ /* 0x080fe2000001083c */
[-CC-:B------:R-:W-:Y:S01]  /*a750*/  FFMA.FTZ R50, R215, R61.reuse, -R0.reuse ;  /* 0x0000003dd7327223 */ /* 0x180fe20000010800 */
[-CC-:B------:R-:W-:Y:S01]  /*a760*/  FFMA.FTZ R43, R213, R61.reuse, -R0.reuse ;  /* 0x0000003dd52b7223 */ /* 0x180fe20000010800 */
[-C--:B------:R-:W-:Y:S01]  /*a770*/  FFMA.FTZ R42, R225, R61.reuse, -R0 ;  /* 0x0000003de12a7223 */ /* 0x080fe20000010800 */
[----:B------:R-:W-:Y:S01]  /*a780*/  FFMA.FTZ R40, R217, R61, -R60 ;  /* 0x0000003dd9287223 */ /* 0x000fe2000001083c */
[----:B------:R-:W1:Y:S04]  /*a790*/  MUFU.EX2 R51, R51 ;  /* 0x0000003300337308 */ /* 0x000e680000000800 */
[----:B------:R-:W-:Y:S04]  /*a7a0*/  MUFU.EX2 R41, R41 ;  /* 0x0000002900297308 */ /* 0x000fe80000000800 */
[----:B------:R-:W-:Y:S04]  /*a7b0*/  MUFU.EX2 R50, R50 ;  /* 0x0000003200327308 */ /* 0x000fe80000000800 */
[----:B------:R-:W2:Y:S01]  /*a7c0*/  MUFU.EX2 R43, R43 ;  /* 0x0000002b002b7308 */ /* 0x000ea20000000800 */
[----:B-1----:R-:W-:Y:S01]  /*a7d0*/  F2FP.BF16.F32.PACK_AB R69, R48, R51 ;  /* 0x000000333045723e */ /* 0x002fe200000010ff */
[----:B------:R-:W-:-:S02]  /*a7e0*/  FADD.FTZ R51, R51, R110 ;  /* 0x0000006e33337221 */ /* 0x000fc40000010000 */
[----:B------:R-:W-:Y:S02]  /*a7f0*/  MUFU.EX2 R49, R49 ;  /* 0x0000003100317308 */ /* 0x000fe40000000800 */
[----:B------:R-:W-:Y:S02]  /*a800*/  FADD.FTZ R48, R48, R51 ;  /* 0x0000003330307221 */ /* 0x000fe40000010000 */
[----:B------:R-:W1:Y:S04]  /*a810*/  MUFU.EX2 R42, R42 ;  /* 0x0000002a002a7308 */ /* 0x000e680000000800 */
[----:B------:R-:W3:Y:S01]  /*a820*/  MUFU.EX2 R40, R40 ;  /* 0x0000002800287308 */ /* 0x000ee20000000800 */
[----:B--2---:R-:W-:Y:S02]  /*a830*/  F2FP.BF16.F32.PACK_AB R68, R43, R50 ;  /* 0x000000322b44723e */ /* 0x004fe400000010ff */
[----:B-1----:R-:W-:-:S02]  /*a840*/  F2FP.BF16.F32.PACK_AB R70, R42, R49 ;  /* 0x000000312a46723e */ /* 0x002fc400000010ff */
[----:B---3--:R-:W-:Y:S01]  /*a850*/  F2FP.BF16.F32.PACK_AB R71, R40, R41 ;  /* 0x000000292847723e */ /* 0x008fe200000010ff */
[----:B------:R-:W-:-:S04]  /*a860*/  FADD.FTZ R41, R41, R48 ;  /* 0x0000003029297221 */ /* 0x000fc80000010000 */
[----:B------:R-:W-:Y:S02]  /*a870*/  FADD.FTZ R40, R40, R41 ;  /* 0x0000002928287221 */ /* 0x000fe40000010000 */
[C---:B------:R-:W-:Y:S01]  /*a880*/  HMMA.16816.F32.BF16 R96, R68.reuse, R92, R4 ;  /* 0x0000005c4460723c */ /* 0x040fe20000041804 */
[----:B------:R-:W1:Y:S07]  /*a890*/  LDSM.16.MT88.4 R4, [R102+0x7800] ;  /* 0x007800006604783b */ /* 0x000e6e0000004200 */
[C---:B------:R-:W-:Y:S01]  /*a8a0*/  HMMA.16816.F32.BF16 R88, R68.reuse, R84, R12 ;  /* 0x000000544458723c */ /* 0x040fe2000004180c */
[----:B------:R-:W2:Y:S07]  /*a8b0*/  LDSM.16.MT88.4 R12, [R103+0x8000] ;  /* 0x00800000670c783b */ /* 0x000eae0000004200 */
[C---:B------:R-:W-:Y:S01]  /*a8c0*/  HMMA.16816.F32.BF16 R80, R68.reuse, R76, R20 ;  /* 0x0000004c4450723c */ /* 0x040fe20000041814 */
[----:B------:R-:W3:Y:S07]  /*a8d0*/  LDSM.16.MT88.4 R20, [R144+0x8000] ;  /* 0x008000009014783b */ /* 0x000eee0000004200 */
[----:B------:R-:W-:Y:S01]  /*a8e0*/  HMMA.16816.F32.BF16 R76, R68, R78, R24 ;  /* 0x0000004e444c723c */ /* 0x000fe20000041818 */
[-CC-:B------:R-:W-:Y:S01]  /*a8f0*/  FFMA.FTZ R27, R193, R61.reuse, -R60.reuse ;  /* 0x0000003dc11b7223 */ /* 0x180fe2000001083c */
[-CC-:B------:R-:W-:Y:S01]  /*a900*/  FFMA.FTZ R24, R191, R61.reuse, -R60.reuse ;  /* 0x0000003dbf187223 */ /* 0x180fe2000001083c */
[-CC-:B------:R-:W-:Y:S01]  /*a910*/  FFMA.FTZ R25, R197, R61.reuse, -R60.reuse ;  /* 0x0000003dc5197223 */ /* 0x180fe2000001083c */
[----:B------:R-:W-:-:S03]  /*a920*/  FFMA.FTZ R26, R177, R61, -R60 ;  /* 0x0000003db11a7223 */ /* 0x000fc6000001083c */
[----:B------:R-:W-:Y:S01]  /*a930*/  MUFU.EX2 R27, R27 ;  /* 0x0000001b001b7308 */ /* 0x000fe20000000800 */
[C---:B------:R-:W-:Y:S01]  /*a940*/  HMMA.16816.F32.BF16 R84, R68.reuse, R86, R16 ;  /* 0x000000564454723c */ /* 0x040fe20000041810 */
[----:B------:R-:W4:Y:S02]  /*a950*/  LDSM.16.MT88.4 R16, [R140+0x8000] ;  /* 0x008000008c10783b */ /* 0x000f240000004200 */
[----:B------:R-:W5:Y:S04]  /*a960*/  MUFU.EX2 R24, R24 ;  /* 0x0000001800187308 */ /* 0x000f680000000800 */
[----:B------:R-:W-:Y:S01]  /*a970*/  MUFU.EX2 R25, R25 ;  /* 0x0000001900197308 */ /* 0x000fe20000000800 */
[C---:B------:R-:W-:Y:S01]  /*a980*/  HMMA.16816.F32.BF16 R92, R68.reuse, R94, R8 ;  /* 0x0000005e445c723c */ /* 0x040fe20000041808 */
[----:B------:R-:W4:Y:S02]  /*a990*/  LDSM.16.MT88.4 R8, [R102+0x8000] ;  /* 0x008000006608783b */ /* 0x000f240000004200 */
[----:B------:R-:W2:Y:S05]  /*a9a0*/  MUFU.EX2 R26, R26 ;  /* 0x0000001a001a7308 */ /* 0x000eaa0000000800 */
[C---:B-1----:R-:W-:Y:S01]  /*a9b0*/  HMMA.16816.F32.BF16 R72, R68.reuse, R4, R28 ;  /* 0x000000044448723c */ /* 0x042fe2000004181c */
[-CC-:B------:R-:W-:Y:S01]  /*a9c0*/  FFMA.FTZ R31, R195, R61.reuse, -R0.reuse ;  /* 0x0000003dc31f7223 */ /* 0x180fe20000010800 */
[-CC-:B------:R-:W-:Y:S01]  /*a9d0*/  FFMA.FTZ R30, R189, R61.reuse, -R0.reuse ;  /* 0x0000003dbd1e7223 */ /* 0x180fe20000010800 */
[-CC-:B------:R-:W-:Y:S01]  /*a9e0*/  FFMA.FTZ R29, R187, R61.reuse, -R0.reuse ;  /* 0x0000003dbb1d7223 */ /* 0x180fe20000010800 */
[----:B------:R-:W-:Y:S01]  /*a9f0*/  FFMA.FTZ R28, R185, R61, -R0 ;  /* 0x0000003db91c7223 */ /* 0x000fe20000010800 */
[----:B-----5:R-:W-:Y:S01]  /*aa00*/  F2FP.BF16.F32.PACK_AB R5, R24, R27 ;  /* 0x0000001b1805723e */ /* 0x020fe200000010ff */
[----:B------:R-:W-:Y:S01]  /*aa10*/  FADD.FTZ R27, R27, R40 ;  /* 0x000000281b1b7221 */ /* 0x000fe20000010000 */
[----:B------:R-:W-:Y:S01]  /*aa20*/  MUFU.EX2 R31, R31 ;  /* 0x0000001f001f7308 */ /* 0x000fe20000000800 */
[----:B------:R-:W-:Y:S01]  /*aa30*/  HMMA.16816.F32.BF16 R68, R68, R6, R32 ;  /* 0x000000064444723c */ /* 0x000fe20000041820 */
[----:B--2---:R-:W-:Y:S01]  /*aa40*/  F2FP.BF16.F32.PACK_AB R7, R26, R25 ;  /* 0x000000191a07723e */ /* 0x004fe200000010ff */
[-CC-:B------:R-:W-:Y:S01]  /*aa50*/  FFMA.FTZ R32, R175, R61.reuse, -R60.reuse ;  /* 0x0000003daf207223 */ /* 0x180fe2000001083c */
[----:B------:R-:W1:Y:S01]  /*aa60*/  MUFU.EX2 R30, R30 ;  /* 0x0000001e001e7308 */ /* 0x000e620000000800 */
[-CC-:B------:R-:W-:Y:S01]  /*aa70*/  FFMA.FTZ R35, R171, R61.reuse, -R60.reuse ;  /* 0x0000003dab237223 */ /* 0x180fe2000001083c */
[-CC-:B------:R-:W-:Y:S01]  /*aa80*/  FFMA.FTZ R34, R139, R61.reuse, -R60.reuse ;  /* 0x0000003d8b227223 */ /* 0x180fe2000001083c */
[----:B------:R-:W-:Y:S01]  /*aa90*/  FFMA.FTZ R33, R137, R61, -R60 ;  /* 0x0000003d89217223 */ /* 0x000fe2000001083c */
[----:B------:R-:W-:Y:S01]  /*aaa0*/  MUFU.EX2 R29, R29 ;  /* 0x0000001d001d7308 */ /* 0x000fe20000000800 */
[----:B------:R-:W-:-:S03]  /*aab0*/  FADD.FTZ R24, R24, R27 ;  /* 0x0000001b18187221 */ /* 0x000fc60000010000 */
[----:B------:R-:W2:Y:S01]  /*aac0*/  MUFU.EX2 R28, R28 ;  /* 0x0000001c001c7308 */ /* 0x000ea20000000800 */
[----:B------:R-:W-:-:S03]  /*aad0*/  FADD.FTZ R25, R25, R24 ;  /* 0x0000001819197221 */ /* 0x000fc60000010000 */
[----:B------:R-:W-:Y:S01]  /*aae0*/  MUFU.EX2 R32, R32 ;  /* 0x0000002000207308 */ /* 0x000fe20000000800 */
[----:B------:R-:W-:Y:S01]  /*aaf0*/  FADD.FTZ R25, R26, R25 ;  /* 0x000000191a197221 */ /* 0x000fe20000010000 */
[----:B-1----:R-:W-:Y:S02]  /*ab00*/  F2FP.BF16.F32.PACK_AB R4, R30, R31 ;  /* 0x0000001f1e04723e */ /* 0x002fe400000010ff */
[----:B------:R-:W1:Y:S04]  /*ab10*/  MUFU.EX2 R35, R35 ;  /* 0x0000002300237308 */ /* 0x000e680000000800 */
[----:B------:R-:W-:Y:S01]  /*ab20*/  MUFU.EX2 R34, R34 ;  /* 0x0000002200227308 */ /* 0x000fe20000000800 */
[----:B--2---:R-:W-:-:S03]  /*ab30*/  F2FP.BF16.F32.PACK_AB R6, R28, R29 ;  /* 0x0000001d1c06723e */ /* 0x004fc600000010ff */
[----:B------:R-:W2:Y:S04]  /*ab40*/  MUFU.EX2 R33, R33 ;  /* 0x0000002100217308 */ /* 0x000ea80000000800 */
[C---:B------:R-:W-:Y:S08]  /*ab50*/  HMMA.16816.F32.BF16 R80, R4.reuse, R12, R80 ;  /* 0x0000000c0450723c */ /* 0x040ff00000041850 */
[C---:B------:R-:W-:Y:S01]  /*ab60*/  HMMA.16816.F32.BF16 R76, R4.reuse, R14, R76 ;  /* 0x0000000e044c723c */ /* 0x040fe2000004184c */
[----:B------:R-:W5:Y:S07]  /*ab70*/  LDSM.16.MT88.4 R12, [R140+0x8800] ;  /* 0x008800008c0c783b */ /* 0x000f6e0000004200 */
[C---:B---3--:R-:W-:Y:S08]  /*ab80*/  HMMA.16816.F32.BF16 R96, R4.reuse, R20, R96 ;  /* 0x000000140460723c */ /* 0x048ff00000041860 */
[C---:B------:R-:W-:Y:S01]  /*ab90*/  HMMA.16816.F32.BF16 R92, R4.reuse, R22, R92 ;  /* 0x00000016045c723c */ /* 0x040fe2000004185c */
[----:B------:R-:W3:Y:S07]  /*aba0*/  LDSM.16.MT88.4 R20, [R144+0x8800] ;  /* 0x008800009014783b */ /* 0x000eee0000004200 */
[C---:B----4-:R-:W-:Y:S08]  /*abb0*/  HMMA.16816.F32.BF16 R88, R4.reuse, R16, R88 ;  /* 0x000000100458723c */ /* 0x050ff00000041858 */
[C---:B------:R-:W-:Y:S01]  /*abc0*/  HMMA.16816.F32.BF16 R84, R4.reuse, R18, R84 ;  /* 0x000000120454723c */ /* 0x040fe20000041854 */
[----:B------:R-:W-:Y:S07]  /*abd0*/  LDSM.16.MT88.4 R16, [R102+0x8800] ;  /* 0x008800006610783b */ /* 0x000fee0000004200 */
[C---:B------:R-:W-:Y:S08]  /*abe0*/  HMMA.16816.F32.BF16 R72, R4.reuse, R8, R72 ;  /* 0x000000080448723c */ /* 0x040ff00000041848 */
[----:B------:R-:W-:Y:S01]  /*abf0*/  HMMA.16816.F32.BF16 R68, R4, R10, R68 ;  /* 0x0000000a0444723c */ /* 0x000fe20000041844 */
[----:B------:R-:W4:Y:S01]  /*ac00*/  LDSM.16.MT88.4 R8, [R103+0x8800] ;  /* 0x008800006708783b */ /* 0x000f220000004200 */
[----:B------:R-:W-:-:S02]  /*ac10*/  F2FP.BF16.F32.PACK_AB R4, R53, R54 ;  /* 0x000000363504723e */ /* 0x000fc400000010ff */
[----:B-1----:R-:W-:Y:S01]  /*ac20*/  F2FP.BF16.F32.PACK_AB R5, R35, R32 ;  /* 0x000000202305723e */ /* 0x002fe200000010ff */
[----:B------:R-:W-:Y:S01]  /*ac30*/  FADD.FTZ R32, R32, R25 ;  /* 0x0000001920207221 */ /* 0x000fe20000010000 */
[----:B------:R-:W-:Y:S02]  /*ac40*/  F2FP.BF16.F32.PACK_AB R6, R52, R55 ;  /* 0x000000373406723e */ /* 0x000fe400000010ff */
[----:B--2---:R-:W-:Y:S01]  /*ac50*/  F2FP.BF16.F32.PACK_AB R7, R33, R34 ;  /* 0x000000222107723e */ /* 0x004fe200000010ff */
[----:B------:R-:W-:-:S04]  /*ac60*/  FADD.FTZ R35, R35, R32 ;  /* 0x0000002023237221 */ /* 0x000fc80000010000 */
[----:B------:R-:W-:Y:S02]  /*ac70*/  FADD.FTZ R34, R34, R35 ;  /* 0x0000002322227221 */ /* 0x000fe40000010000 */
[----:B-----5:R-:W-:Y:S02]  /*ac80*/  HMMA.16816.F32.BF16 R88, R4, R12, R88 ;  /* 0x0000000c0458723c */ /* 0x020fe40000041858 */
[----:B------:R-:W-:-:S06]  /*ac90*/  FADD.FTZ R33, R33, R34 ;  /* 0x0000002221217221 */ /* 0x000fcc0000010000 */
[C---:B------:R-:W-:Y:S01]  /*aca0*/  HMMA.16816.F32.BF16 R84, R4.reuse, R14, R84 ;  /* 0x0000000e0454723c */ /* 0x040fe20000041854 */
[----:B------:R-:W1:Y:S07]  /*acb0*/  LDSM.16.MT88.4 R12, [R144+0x9000] ;  /* 0x00900000900c783b */ /* 0x000e6e0000004200 */
[----:B---3--:R-:W-:Y:S01]  /*acc0*/  HMMA.16816.F32.BF16 R96, R4, R20, R96 ;  /* 0x000000140460723c */ /* 0x008fe20000041860 */
[-CC-:B------:R-:W-:Y:S01]  /*acd0*/  FFMA.FTZ R20, R125, R61.reuse, -R60.reuse ;  /* 0x0000003d7d147223 */ /* 0x180fe2000001083c */
[----:B------:R-:W-:-:S05]  /*ace0*/  FFMA.FTZ R21, R119, R61, -R60 ;  /* 0x0000003d77157223 */ /* 0x000fca000001083c */
[----:B------:R-:W-:Y:S01]  /*acf0*/  MUFU.EX2 R20, R20 ;  /* 0x0000001400147308 */ /* 0x000fe20000000800 */
[----:B------:R-:W-:Y:S01]  /*ad00*/  HMMA.16816.F32.BF16 R92, R4, R22, R92 ;  /* 0x00000016045c723c */ /* 0x000fe2000004185c */
[-C--:B------:R-:W-:Y:S01]  /*ad10*/  FFMA.FTZ R22, R117, R61.reuse, -R60 ;  /* 0x0000003d75167223 */ /* 0x080fe2000001083c */
[-C--:B------:R-:W-:Y:S01]  /*ad20*/  FFMA.FTZ R23, R115, R61.reuse, -R0 ;  /* 0x0000003d73177223 */ /* 0x080fe20000010800 */
[----:B------:R-:W-:Y:S01]  /*ad30*/  MUFU.EX2 R21, R21 ;  /* 0x0000001500157308 */ /* 0x000fe20000000800 */
[----:B------:R-:W-:-:S03]  /*ad40*/  FFMA.FTZ R60, R47, R61, -R60 ;  /* 0x0000003d2f3c7223 */ /* 0x000fc6000001083c */
[----:B------:R-:W-:Y:S01]  /*ad50*/  MUFU.EX2 R22, R22 ;  /* 0x0000001600167308 */ /* 0x000fe20000000800 */
[C---:B----4-:R-:W-:Y:S03]  /*ad60*/  HMMA.16816.F32.BF16 R80, R4.reuse, R8, R80 ;  /* 0x000000080450723c */ /* 0x050fe60000041850 */
[----:B------:R-:W2:Y:S04]  /*ad70*/  MUFU.EX2 R23, R23 ;  /* 0x0000001700177308 */ /* 0x000ea80000000800 */
[----:B------:R-:W-:Y:S01]  /*ad80*/  MUFU.EX2 R47, R64 ;  /* 0x00000040002f7308 */ /* 0x000fe20000000800 */
[C---:B------:R-:W-:Y:S01]  /*ad90*/  HMMA.16816.F32.BF16 R76, R4.reuse, R10, R76 ;  /* 0x0000000a044c723c */ /* 0x040fe2000004184c */
[----:B------:R-:W3:Y:S02]  /*ada0*/  LDSM.16.MT88.4 R8, [R140+0x9000] ;  /* 0x009000008c08783b */ /* 0x000ee40000004200 */
[----:B------:R-:W-:Y:S05]  /*adb0*/  MUFU.EX2 R60, R60 ;  /* 0x0000003c003c7308 */ /* 0x000fea0000000800 */
[C---:B------:R-:W-:Y:S08]  /*adc0*/  HMMA.16816.F32.BF16 R72, R4.reuse, R16, R72 ;  /* 0x000000100448723c */ /* 0x040ff00000041848 */
[----:B------:R-:W-:Y:S01]  /*add0*/  HMMA.16816.F32.BF16 R68, R4, R18, R68 ;  /* 0x000000120444723c */ /* 0x000fe20000041844 */
[----:B--2---:R-:W-:Y:S01]  /*ade0*/  F2FP.BF16.F32.PACK_AB R4, R56, R23 ;  /* 0x000000173804723e */ /* 0x004fe200000010ff */
[----:B------:R-:W2:Y:S01]  /*adf0*/  LDSM.16.MT88.4 R16, [R103+0x9000] ;  /* 0x009000006710783b */ /* 0x000ea20000004200 */
[----:B------:R-:W-:Y:S01]  /*ae00*/  F2FP.BF16.F32.PACK_AB R5, R21, R20 ;  /* 0x000000141505723e */ /* 0x000fe200000010ff */
[----:B------:R-:W-:Y:S01]  /*ae10*/  FADD.FTZ R20, R20, R33 ;  /* 0x0000002114147221 */ /* 0x000fe20000010000 */
[----:B------:R-:W-:-:S02]  /*ae20*/  F2FP.BF16.F32.PACK_AB R6, R36, R57 ;  /* 0x000000392406723e */ /* 0x000fc400000010ff */
[----:B------:R-:W-:Y:S01]  /*ae30*/  F2FP.BF16.F32.PACK_AB R7, R59, R22 ;  /* 0x000000163b07723e */ /* 0x000fe200000010ff */
[----:B------:R-:W-:-:S04]  /*ae40*/  FADD.FTZ R21, R21, R20 ;  /* 0x0000001415157221 */ /* 0x000fc80000010000 */
[----:B------:R-:W-:Y:S02]  /*ae50*/  FADD.FTZ R22, R22, R21 ;  /* 0x0000001516167221 */ /* 0x000fe40000010000 */
[----:B-1----:R-:W-:Y:S02]  /*ae60*/  HMMA.16816.F32.BF16 R96, R4, R12, R96 ;  /* 0x0000000c0460723c */ /* 0x002fe40000041860 */
[----:B------:R-:W-:-:S06]  /*ae70*/  FADD.FTZ R22, R59, R22 ;  /* 0x000000163b167221 */ /* 0x000fcc0000010000 */
[C---:B------:R-:W-:Y:S01]  /*ae80*/  HMMA.16816.F32.BF16 R92, R4.reuse, R14, R92 ;  /* 0x0000000e045c723c */ /* 0x040fe2000004185c */
[----:B------:R-:W1:Y:S07]  /*ae90*/  LDSM.16.MT88.4 R12, [R102+0x9000] ;  /* 0x00900000660c783b */ /* 0x000e6e0000004200 */
[C---:B---3--:R-:W-:Y:S08]  /*aea0*/  HMMA.16816.F32.BF16 R88, R4.reuse, R8, R88 ;  /* 0x000000080458723c */ /* 0x048ff00000041858 */
[C---:B------:R-:W-:Y:S01]  /*aeb0*/  HMMA.16816.F32.BF16 R84, R4.reuse, R10, R84 ;  /* 0x0000000a0454723c */ /* 0x040fe20000041854 */
[----:B------:R-:W3:Y:S07]  /*aec0*/  LDSM.16.MT88.4 R8, [R144+0x9800] ;  /* 0x009800009008783b */ /* 0x000eee0000004200 */
[----:B--2---:R-:W-:Y:S01]  /*aed0*/  HMMA.16816.F32.BF16 R80, R4, R16, R80 ;  /* 0x000000100450723c */ /* 0x004fe20000041850 */
[----:B------:R-:W-:-:S02]  /*aee0*/  FFMA.FTZ R16, R65, R61, -R0 ;  /* 0x0000003d41107223 */ /* 0x000fc40000010800 */
[----:B------:R-:W-:Y:S04]  /*aef0*/  MUFU.EX2 R65, R101 ;  /* 0x0000006500417308 */ /* 0x000fe80000000800 */
[----:B------:R2:W-:Y:S01]  /*af00*/  MUFU.EX2 R63, R16 ;  /* 0x00000010003f7308 */ /* 0x0005e20000000800 */
[C---:B------:R-:W-:Y:S03]  /*af10*/  HMMA.16816.F32.BF16 R76, R4.reuse, R18, R76 ;  /* 0x00000012044c723c */ /* 0x040fe6000004184c */
[----:B------:R-:W4:Y:S05]  /*af20*/  MUFU.EX2 R0, R66 ;  /* 0x0000004200007308 */ /* 0x000f2a0000000800 */
[----:B-1----:R-:W-:Y:S01]  /*af30*/  HMMA.16816.F32.BF16 R72, R4, R12, R72 ;  /* 0x0000000c0448723c */ /* 0x002fe20000041848 */
[----:B------:R-:W-:Y:S01]  /*af40*/  FADD.FTZ R13, R203, R118 ;  /* 0x00000076cb0d7221 */ /* 0x000fe20000010000 */
[----:B--2---:R-:W1:Y:S03]  /*af50*/  LDSM.16.MT88.4 R16, [R140+0x9800] ;  /* 0x009800008c10783b */ /* 0x004e660000004200 */
[----:B------:R-:W-:-:S03]  /*af60*/  FADD.FTZ R13, R112, R13 ;  /* 0x0000000d700d7221 */ /* 0x000fc60000010000 */
[----:B------:R-:W-:Y:S01]  /*af70*/  HMMA.16816.F32.BF16 R68, R4, R14, R68 ;  /* 0x0000000e0444723c */ /* 0x000fe20000041844 */
[----:B------:R-:W-:Y:S01]  /*af80*/  FADD.FTZ R50, R50, R13 ;  /* 0x0000000d32327221 */ /* 0x000fe20000010000 */
[----:B----4-:R-:W-:Y:S01]  /*af90*/  F2FP.BF16.F32.PACK_AB R4, R0, R63 ;  /* 0x0000003f0004723e */ /* 0x010fe200000010ff */
[----:B------:R-:W2:Y:S01]  /*afa0*/  LDSM.16.MT88.4 R12, [R103+0x9800] ;  /* 0x00980000670c783b */ /* 0x000ea20000004200 */
[----:B------:R-:W-:Y:S01]  /*afb0*/  F2FP.BF16.F32.PACK_AB R5, R58, R67 ;  /* 0x000000433a05723e */ /* 0x000fe200000010ff */
[----:B------:R-:W-:Y:S01]  /*afc0*/  FADD.FTZ R50, R43, R50 ;  /* 0x000000322b327221 */ /* 0x000fe20000010000 */
[----:B------:R-:W-:Y:S01]  /*afd0*/  F2FP.BF16.F32.PACK_AB R6, R47, R62 ;  /* 0x0000003e2f06723e */ /* 0x000fe200000010ff */
[----:B------:R-:W-:Y:S01]  /*afe0*/  FADD.FTZ R67, R67, R22 ;  /* 0x0000001643437221 */ /* 0x000fe20000010000 */
[----:B------:R-:W-:Y:S01]  /*aff0*/  F2FP.BF16.F32.PACK_AB R7, R60, R65 ;  /* 0x000000413c07723e */ /* 0x000fe200000010ff */
[----:B------:R-:W-:Y:S02]  /*b000*/  FADD.FTZ R49, R49, R50 ;  /* 0x0000003231317221 */ /* 0x000fe40000010000 */
[----:B------:R-:W-:-:S02]  /*b010*/  FADD.FTZ R58, R58, R67 ;  /* 0x000000433a3a7221 */ /* 0x000fc40000010000 */
[----:B------:R-:W-:Y:S02]  /*b020*/  FADD.FTZ R42, R42, R49 ;  /* 0x000000312a2a7221 */ /* 0x000fe40000010000 */
[----:B---3--:R-:W-:Y:S01]  /*b030*/  HMMA.16816.F32.BF16 R96, R4, R8, R96 ;  /* 0x000000080460723c */ /* 0x008fe20000041860 */
[----:B------:R-:W-:Y:S01]  /*b040*/  FADD.FTZ R65, R65, R58 ;  /* 0x0000003a41417221 */ /* 0x000fe20000010000 */
[----:B------:R-:W-:-:S03]  /*b050*/  FADD.FTZ R31, R31, R42 ;  /* 0x0000002a1f1f7221 */ /* 0x000fc60000010000 */
[----:B------:R-:W-:Y:S01]  /*b060*/  FADD.FTZ R179, R60, R65 ;  /* 0x000000413cb37221 */ /* 0x000fe20000010000 */
[----:B------:R-:W-:Y:S02]  /*b070*/  FADD.FTZ R30, R30, R31 ;  /* 0x0000001f1e1e7221 */ /* 0x000fe40000010000 */
[----:B------:R-:W-:Y:S01]  /*b080*/  HMMA.16816.F32.BF16 R92, R4, R10, R92 ;  /* 0x0000000a045c723c */ /* 0x000fe2000004185c */
[----:B------:R-:W3:Y:S01]  /*b090*/  LDSM.16.MT88.4 R8, [R102+0x9800] ;  /* 0x009800006608783b */ /* 0x000ee20000004200 */
[----:B------:R-:W-:-:S04]  /*b0a0*/  FADD.FTZ R29, R29, R30 ;  /* 0x0000001e1d1d7221 */ /* 0x000fc80000010000 */
[----:B------:R-:W-:-:S04]  /*b0b0*/  FADD.FTZ R29, R28, R29 ;  /* 0x0000001d1c1d7221 */ /* 0x000fc80000010000 */
[----:B------:R-:W-:Y:S01]  /*b0c0*/  FADD.FTZ R54, R54, R29 ;  /* 0x0000001d36367221 */ /* 0x000fe20000010000 */
[----:B-1----:R-:W-:Y:S03]  /*b0d0*/  HMMA.16816.F32.BF16 R88, R4, R16, R88 ;  /* 0x000000100458723c */ /* 0x002fe60000041858 */
[----:B------:R-:W-:-:S04]  /*b0e0*/  FADD.FTZ R54, R53, R54 ;  /* 0x0000003635367221 */ /* 0x000fc80000010000 */
[----:B------:R-:W-:Y:S01]  /*b0f0*/  FADD.FTZ R55, R55, R54 ;  /* 0x0000003637377221 */ /* 0x000fe20000010000 */
[----:B------:R-:W-:Y:S03]  /*b100*/  HMMA.16816.F32.BF16 R84, R4, R18, R84 ;  /* 0x000000120454723c */ /* 0x000fe60000041854 */
[----:B------:R-:W-:-:S04]  /*b110*/  FADD.FTZ R52, R52, R55 ;  /* 0x0000003734347221 */ /* 0x000fc80000010000 */
[----:B------:R-:W-:Y:S01]  /*b120*/  FADD.FTZ R23, R23, R52 ;  /* 0x0000003417177221 */ /* 0x000fe20000010000 */
[----:B--2---:R-:W-:Y:S03]  /*b130*/  HMMA.16816.F32.BF16 R80, R4, R12, R80 ;  /* 0x0000000c0450723c */ /* 0x004fe60000041850 */
[----:B------:R-:W-:-:S04]  /*b140*/  FADD.FTZ R56, R56, R23 ;  /* 0x0000001738387221 */ /* 0x000fc80000010000 */
[----:B------:R-:W-:Y:S01]  /*b150*/  FADD.FTZ R57, R57, R56 ;  /* 0x0000003839397221 */ /* 0x000fe20000010000 */
[----:B------:R-:W-:Y:S03]  /*b160*/  HMMA.16816.F32.BF16 R76, R4, R14, R76 ;  /* 0x0000000e044c723c */ /* 0x000fe6000004184c */
[----:B------:R-:W-:-:S04]  /*b170*/  FADD.FTZ R36, R36, R57 ;  /* 0x0000003924247221 */ /* 0x000fc80000010000 */
[----:B------:R-:W-:Y:S01]  /*b180*/  FADD.FTZ R63, R63, R36 ;  /* 0x000000243f3f7221 */ /* 0x000fe20000010000 */
[-C--:B------:R-:W-:Y:S01]  /*b190*/  MOV R36, R46.reuse ;  /* 0x0000002e00247202 */ /* 0x080fe20000000f00 */
[C---:B---3--:R-:W-:Y:S02]  /*b1a0*/  HMMA.16816.F32.BF16 R72, R4.reuse, R8, R72 ;  /* 0x000000080448723c */ /* 0x048fe40000041848 */
[----:B------:R-:W-:Y:S01]  /*b1b0*/  FADD.FTZ R63, R0, R63 ;  /* 0x0000003f003f7221 */ /* 0x000fe20000010000 */
[-C--:B------:R-:W-:Y:S02]  /*b1c0*/  MOV R0, R45.reuse ;  /* 0x0000002d00007202 */ /* 0x080fe40000000f00 */
[----:B------:R-:W-:Y:S01]  /*b1d0*/  @P0 MOV R0, R45 ;  /* 0x0000002d00000202 */ /* 0x000fe20000000f00 */
[----:B------:R-:W-:Y:S01]  /*b1e0*/  FADD.FTZ R62, R62, R63 ;  /* 0x0000003f3e3e7221 */ /* 0x000fe20000010000 */
[----:B------:R-:W-:Y:S01]  /*b1f0*/  @P0 MOV R36, R46 ;  /* 0x0000002e00240202 */ /* 0x000fe20000000f00 */
[----:B------:R-:W-:Y:S02]  /*b200*/  HMMA.16816.F32.BF16 R68, R4, R10, R68 ;  /* 0x0000000a0444723c */ /* 0x000fe40000041844 */
[----:B------:R-:W-:Y:S01]  /*b210*/  FADD.FTZ R178, R47, R62 ;  /* 0x0000003e2fb27221 */ /* 0x000fe20000010000 */
[----:B------:R-:W-:Y:S01]  /*b220*/  MOV R8, R44 ;  /* 0x0000002c00087202 */ /* 0x000fe20000000f00 */
[----:B------:R-:W-:-:S01]  /*b230*/  NOP ;  /* 0x0000000000007918 */ /* 0x000fc20000000000 */
[----:B------:R-:W-:-:S15]  /*b240*/  @P0 BRA `(.L_x_10175) ;  /* 0x0000000000040947 */ /* 0x000fde0003800000 */
.L_x_10164:
[----:B------:R-:W-:-:S07]  /*b250*/  IADD3 R38, PT, PT, R8, -0x1, RZ ;  /* 0xffffffff08267810 */ /* 0x000fce0007ffe0ff */
.L_x_10175:
[----:B------:R-:W-:Y:S05]  /*b260*/  BSYNC B2 ;  /* 0x0000000000027941 */ /* 0x000fea0003800000 */
.L_x_10163:
[----:B------:R-:W-:-:S13]  /*b270*/  ISETP.GE.AND P0, PT, R38, R155, PT ;  /* 0x0000009b2600720c */ /* 0x000fda0003f06270 */
[----:B------:R-:W-:Y:S05]  /*b280*/  @!P0 BRA `(.L_x_10176) ;  /* 0x0000004800288947 */ /* 0x000fea0003800000 */
[----:B------:R-:W-:Y:S01]  /*b290*/  IMAD.MOV.U32 R101, RZ, RZ, R0 ;  /* 0x000000ffff657224 */ /* 0x000fe200078e0000 */
[----:B------:R-:W-:Y:S01]  /*b2a0*/  ISETP.NE.U32.AND P2, PT, R128, RZ, PT ;  /* 0x000000ff8000720c */ /* 0x000fe20003f45070 */
[C---:B------:R-:W-:Y:S01]  /*b2b0*/  IMAD.SHL.U32 R0, R38.reuse, 0x80, RZ ;  /* 0x0000008026007824 */ /* 0x040fe200078e00ff */
[----:B------:R-:W-:Y:S01]  /*b2c0*/  VIMNMX R174, PT, PT, RZ, R39, !PT ;  /* 0x00000027ffae7248 */ /* 0x000fe20007fe0100 */
[----:B------:R-:W-:Y:S01]  /*b2d0*/  IMAD.MOV.U32 R100, RZ, RZ, R36 ;  /* 0x000000ffff647224 */ /* 0x000fe200078e0024 */
[----:B------:R-:W-:Y:S01]  /*b2e0*/  ISETP.NE.AND.EX P2, PT, R129, RZ, PT, P2 ;  /* 0x000000ff8100720c */ /* 0x000fe20003f45320 */
[----:B------:R-:W-:Y:S01]  /*b2f0*/  VIADD R176, R38, 0x1 ;  /* 0x0000000126b07836 */ /* 0x000fe20000000000 */
[----:B------:R-:W-:Y:S01]  /*b300*/  VIADDMNMX R171, R39, 0x8, RZ, !PT ;  /* 0x0000000827ab7846 */ /* 0x000fe200078001ff */
[C---:B------:R-:W-:Y:S01]  /*b310*/  VIADD R175, R0.reuse, 0x80 ;  /* 0x0000008000af7836 */ /* 0x040fe20000000000 */
[----:B------:R-:W-:-:S09]  /*b320*/  LOP3.LUT R177, R0, 0x40, R37, 0xfe, !PT ;  /* 0x0000004000b17812 */ /* 0x000fd200078efe25 */
.L_x_10183:
        /* <DEDUP_REMOVED lines=80> */
.L_x_10178:
[----:B------:R-:W-:Y:S05]  /*b830*/  BSYNC.RECONVERGENT B0 ;  /* 0x0000000000007941 */ /* 0x000fea0003800200 */
.L_x_10177:
        /* <DEDUP_REMOVED lines=74> */
[----:B------:R-:W1:Y:S01]  /*bce0*/  LDSM.16.M88.4 R136, [R148+0x5800] ;  /* 0x005800009488783b */ /* 0x000e620000000200 */
[C---:B--2---:R-:W-:Y:S08]  /*bcf0*/  HMMA.16816.F32.BF16 R4, R104.reuse, R108, RZ ;  /* 0x0000006c6804723c */ /* 0x044ff000000418ff */
[C---:B------:R-:W-:Y:S01]  /*bd00*/  HMMA.16816.F32.BF16 R8, R104.reuse, R110, RZ ;  /* 0x0000006e6808723c */ /* 0x040fe200000418ff */
[----:B------:R-:W-:Y:S07]  /*bd10*/  LDSM.16.M88.4 R108, [R147] ;  /* 0x00000000936c783b */ /* 0x000fee0000000200 */
[C---:B---3--:R-:W-:Y:S08]  /*bd20*/  HMMA.16816.F32.BF16 R12, R104.reuse, R112, RZ ;  /* 0x00000070680c723c */ /* 0x048ff000000418ff */
        /* <DEDUP_REMOVED lines=39> */
[----:B------:R-:W-:Y:S01]  /*bfa0*/  HMMA.16816.F32.BF16 R64, R108, R106, R64 ;  /* 0x0000006a6c40723c */ /* 0x000fe20000041840 */
[----:B------:R-:W1:Y:S04]  /*bfb0*/  LDSM.16.M88.4 R104, [R142+0x3000] ;  /* 0x003000008e68783b */ /* 0x000e680000000200 */
[----:B------:R-:W4:Y:S03]  /*bfc0*/  LDSM.16.M88.4 R108, [R142+0x3800] ;  /* 0x003800008e6c783b */ /* 0x000f260000000200 */
[C---:B--2---:R-:W-:Y:S08]  /*bfd0*/  HMMA.16816.F32.BF16 R4, R112.reuse, R116, R4 ;  /* 0x000000747004723c */ /* 0x044ff00000041804 */
[C---:B------:R-:W-:Y:S01]  /*bfe0*/  HMMA.16816.F32.BF16 R8, R112.reuse, R118, R8 ;  /* 0x000000767008723c */ /* 0x040fe20000041808 */
[----:B------:R-:W-:Y:S07]  /*bff0*/  LDSM.16.M88.4 R116, [R142+0x4800] ;  /* 0x004800008e74783b */ /* 0x000fee0000000200 */
[C---:B---3--:R-:W-:Y:S08]  /*c000*/  HMMA.16816.F32.BF16 R12, R112.reuse, R120, R12 ;  /* 0x00000078700c723c */ /* 0x048ff0000004180c */
[C---:B------:R-:W-:Y:S01]  /*c010*/  HMMA.16816.F32.BF16 R16, R112.reuse, R122, R16 ;  /* 0x0000007a7010723c */ /* 0x040fe20000041810 */
[----:B------:R-:W-:Y:S07]  /*c020*/  LDSM.16.M88.4 R120, [R142+0x5000] ;  /* 0x005000008e78783b */ /* 0x000fee0000000200 */
[C---:B-1----:R-:W-:Y:S08]  /*c030*/  HMMA.16816.F32.BF16 R20, R112.reuse, R104, R20 ;  /* 0x000000687014723c */ /* 0x042ff00000041814 */
[C---:B------:R-:W-:Y:S01]  /*c040*/  HMMA.16816.F32.BF16 R24, R112.reuse, R106, R24 ;  /* 0x0000006a7018723c */ /* 0x040fe20000041818 */
[----:B------:R-:W1:Y:S07]  /*c050*/  LDSM.16.M88.4 R104, [R142+0x4000] ;  /* 0x004000008e68783b */ /* 0x000e6e0000000200 */
[C---:B----4-:R-:W-:Y:S08]  /*c060*/  HMMA.16816.F32.BF16 R28, R112.reuse, R108, R28 ;  /* 0x0000006c701c723c */ /* 0x050ff0000004181c */
[C---:B------:R-:W-:Y:S01]  /*c070*/  HMMA.16816.F32.BF16 R32, R112.reuse, R110, R32 ;  /* 0x0000006e7020723c */ /* 0x040fe20000041820 */
[----:B------:R-:W2:Y:S07]  /*c080*/  LDSM.16.M88.4 R108, [R142+0x5800] ;  /* 0x005800008e6c783b */ /* 0x000eae0000000200 */
        /* <DEDUP_REMOVED lines=15> */
[----:B------:R-:W-:Y:S07]  /*c180*/  LDSM.16.M88.4 R116, [R141+0x4800] ;  /* 0x004800008d74783b */ /* 0x000fee0000000200 */
[C---:B---3--:R-:W-:Y:S08]  /*c190*/  HMMA.16816.F32.BF16 R12, R104.reuse, R120, R12 ;  /* 0x00000078680c723c */ /* 0x048ff0000004180c */
[C---:B------:R-:W-:Y:S01]  /*c1a0*/  HMMA.16816.F32.BF16 R16, R104.reuse, R122, R16 ;  /* 0x0000007a6810723c */ /* 0x040fe20000041810 */
[----:B------:R-:W-:Y:S07]  /*c1b0*/  LDSM.16.M88.4 R120, [R141+0x5000] ;  /* 0x005000008d78783b */ /* 0x000fee0000000200 */
[C---:B--2---:R-:W-:Y:S08]  /*c1c0*/  HMMA.16816.F32.BF16 R20, R104.reuse, R108, R20 ;  /* 0x0000006c6814723c */ /* 0x044ff00000041814 */
[C---:B------:R-:W-:Y:S01]  /*c1d0*/  HMMA.16816.F32.BF16 R24, R104.reuse, R110, R24 ;  /* 0x0000006e6818723c */ /* 0x040fe20000041818 */
[----:B------:R-:W1:Y:S07]  /*c1e0*/  LDSM.16.M88.4 R108, [R141+0x4000] ;  /* 0x004000008d6c783b */ /* 0x000e6e0000000200 */
[C---:B----4-:R-:W-:Y:S08]  /*c1f0*/  HMMA.16816.F32.BF16 R28, R104.reuse, R112, R28 ;  /* 0x00000070681c723c */ /* 0x050ff0000004181c */
[C---:B------:R-:W-:Y:S01]  /*c200*/  HMMA.16816.F32.BF16 R32, R104.reuse, R114, R32 ;  /* 0x000000726820723c */ /* 0x040fe20000041820 */
[----:B------:R-:W2:Y:S01]  /*c210*/  LDSM.16.M88.4 R112, [R141+0x5800] ;  /* 0x005800008d70783b */ /* 0x000ea20000000200 */
        /* <DEDUP_REMOVED lines=85> */
.L_x_10182:
[----:B------:R-:W-:Y:S05]  /*c770*/  BSYNC.RECONVERGENT B0 ;  /* 0x0000000000007941 */ /* 0x000fea0003800200 */
.L_x_10181:
        /* <DEDUP_REMOVED lines=64> */
.L_x_10180:
[----:B------:R-:W-:Y:S05]  /*cb80*/  BSYNC.RECONVERGENT B1 ;  /* 0x0000000000017941 */ /* 0x000fea0003800200 */
.L_x_10179:
[----:B------:R-:W-:Y:S01]  /*cb90*/  P2R R0, PR, RZ, 0x4 ;  /* 0x00000004ff007803 */ /* 0x000fe20000000000 */
[C---:B-1----:R-:W-:Y:S02]  /*cba0*/  VIADD R104, R177.reuse, 0xffffffc0 ;  /* 0xffffffc0b1687836 */ /* 0x042fe40000000000 */
[C---:B------:R-:W-:Y:S02]  /*cbb0*/  VIADD R118, R177.reuse, 0xffffffc1 ;  /* 0xffffffc1b1767836 */ /* 0x040fe40000000000 */
[C---:B------:R-:W-:Y:S01]  /*cbc0*/  VIADD R109, R177.reuse, 0xfffffff0 ;  /* 0xfffffff0b16d7836 */ /* 0x040fe20000000000 */
[----:B------:R-:W-:Y:S01]  /*cbd0*/  ISETP.GE.AND P0, PT, R104, R167, PT ;  /* 0x000000a76800720c */ /* 0x000fe20003f06270 */
[C---:B------:R-:W-:Y:S01]  /*cbe0*/  VIADD R117, R177.reuse, 0xffffffd1 ;  /* 0xffffffd1b1757836 */ /* 0x040fe20000000000 */
[CC--:B------:R-:W-:Y:S01]  /*cbf0*/  ISETP.GE.AND P3, PT, R118.reuse, R174.reuse, PT ;  /* 0x000000ae7600720c */ /* 0x0c0fe20003f66270 */
[C---:B------:R-:W-:Y:S01]  /*cc00*/  VIADD R115, R177.reuse, 0xffffffc9 ;  /* 0xffffffc9b1737836 */ /* 0x040fe20000000000 */
[----:B------:R-:W-:Y:S01]  /*cc10*/  P2R R121, PR, RZ, 0x1 ;  /* 0x00000001ff797803 */ /* 0x000fe20000000000 */
[C---:B------:R-:W-:Y:S01]  /*cc20*/  VIADD R119, R177.reuse, 0xffffffd0 ;  /* 0xffffffd0b1777836 */ /* 0x040fe20000000000 */
[-C--:B------:R-:W-:Y:S01]  /*cc30*/  ISETP.GE.AND P0, PT, R118, R171.reuse, PT ;  /* 0x000000ab7600720c */ /* 0x080fe20003f06270 */
[----:B------:R-:W-:Y:S01]  /*cc40*/  VIADD R107, R177, 0xffffffd8 ;  /* 0xffffffd8b16b7836 */ /* 0x000fe20000000000 */
[----:B------:R-:W-:Y:S01]  /*cc50*/  FSEL R106, R5, -INF , P3 ;  /* 0xff800000056a7808 */ /* 0x000fe20001800000 */
[C---:B------:R-:W-:Y:S01]  /*cc60*/  VIADD R105, R177.reuse, 0xfffffff1 ;  /* 0xfffffff1b1697836 */ /* 0x040fe20000000000 */
[CC--:B------:R-:W-:Y:S01]  /*cc70*/  ISETP.GE.AND P4, PT, R104.reuse, R174.reuse, PT ;  /* 0x000000ae6800720c */ /* 0x0c0fe20003f86270 */
[----:B------:R-:W-:Y:S01]  /*cc80*/  VIADD R5, R177, 0xfffffff9 ;  /* 0xfffffff9b1057836 */ /* 0x000fe20000000000 */
[----:B------:R-:W-:Y:S01]  /*cc90*/  ISETP.GE.AND P3, PT, R115, R174, PT ;  /* 0x000000ae7300720c */ /* 0x000fe20003f66270 */
[C---:B------:R-:W-:Y:S01]  /*cca0*/  VIADD R114, R177.reuse, 0xffffffc8 ;  /* 0xffffffc8b1727836 */ /* 0x040fe20000000000 */
[CC--:B------:R-:W-:Y:S01]  /*ccb0*/  ISETP.GE.AND P1, PT, R104.reuse, R171.reuse, PT ;  /* 0x000000ab6800720c */ /* 0x0c0fe20003f26270 */
[C---:B------:R-:W-:Y:S01]  /*ccc0*/  VIADD R120, R177.reuse, 0x8 ;  /* 0x00000008b1787836 */ /* 0x040fe20000000000 */
[----:B------:R-:W-:Y:S01]  /*ccd0*/  ISETP.GE.AND P2, PT, R104, R170, PT ;  /* 0x000000aa6800720c */ /* 0x000fe20003f46270 */
[----:B------:R-:W-:Y:S01]  /*cce0*/  VIADD R116, R177, 0xffffffd9 ;  /* 0xffffffd9b1747836 */ /* 0x000fe20000000000 */
        /* <DEDUP_REMOVED lines=8> */
[----:B------:R-:W-:Y:S01]  /*cd70*/  FSEL R4, R6, -INF , P1 ;  /* 0xff80000006047808 */ /* 0x000fe20000800000 */
[----:B------:R-:W-:Y:S01]  /*cd80*/  VIADD R6, R177, 0xffffffe9 ;  /* 0xffffffe9b1067836 */ /* 0x000fe20000000000 */
[----:B------:R-:W-:Y:S02]  /*cd90*/  FSEL R113, R8, -INF , P4 ;  /* 0xff80000008717808 */ /* 0x000fe40002000000 */
[----:B------:R-:W-:Y:S01]  /*cda0*/  FSEL R11, R13, -INF , P3 ;  /* 0xff8000000d0b7808 */ /* 0x000fe20001800000 */
[----:B------:R-:W-:Y:S01]  /*cdb0*/  VIADD R13, R177, 0xffffffe8 ;  /* 0xffffffe8b10d7836 */ /* 0x000fe20000000000 */
[-C--:B------:R-:W-:Y:S02]  /*cdc0*/  ISETP.GE.AND P1, PT, R114, R171.reuse, PT ;  /* 0x000000ab7200720c */ /* 0x080fe40003f26270 */
[-C--:B------:R-:W-:Y:S02]  /*cdd0*/  ISETP.GE.AND P4, PT, R119, R174.reuse, PT ;  /* 0x000000ae7700720c */ /* 0x080fe40003f86270 */
[-C--:B------:R-:W-:Y:S02]  /*cde0*/  ISETP.GE.AND P3, PT, R116, R174.reuse, PT ;  /* 0x000000ae7400720c */ /* 0x080fe40003f66270 */
[----:B------:R-:W-:Y:S02]  /*cdf0*/  FSEL R10, R10, -INF , P1 ;  /* 0xff8000000a0a7808 */ /* 0x000fe40000800000 */
        /* <DEDUP_REMOVED lines=51> */
[----:B------:R-:W-:Y:S02]  /*d130*/  ISETP.GE.AND P1, PT, R36, R171, PT ;  /* 0x000000ab2400720c */ /* 0x000fe40003f26270 */
[-C--:B------:R-:W-:Y:S02]  /*d140*/  ISETP.GE.AND P3, PT, R6, R174.reuse, PT ;  /* 0x000000ae0600720c */ /* 0x080fe40003f66270 */
[-C--:B------:R-:W-:Y:S02]  /*d150*/  ISETP.GE.AND P0, PT, R120, R174.reuse, PT ;  /* 0x000000ae7800720c */ /* 0x080fe40003f06270 */
[----:B------:R-:W-:Y:S02]  /*d160*/  FSEL R139, R43, -INF , P1 ;  /* 0xff8000002b8b7808 */ /* 0x000fe40000800000 */
[----:B------:R-:W-:Y:S02]  /*d170*/  FSEL R219, R25, -INF , P3 ;  /* 0xff80000019db7808 */ /* 0x000fe40001800000 */
[----:B------:R-:W-:Y:S02]  /*d180*/  FSEL R40, R40, -INF , P0 ;  /* 0xff80000028287808 */ /* 0x000fe40000000000 */
[-C--:B------:R-:W-:Y:S02]  /*d190*/  ISETP.GE.AND P1, PT, R12, R174.reuse, PT ;  /* 0x000000ae0c00720c */ /* 0x080fe40003f26270 */
[-C--:B------:R-:W-:Y:S02]  /*d1a0*/  ISETP.GE.AND P3, PT, R105, R174.reuse, PT ;  /* 0x000000ae6900720c */ /* 0x080fe40003f66270 */
[----:B------:R-:W-:Y:S02]  /*d1b0*/  ISETP.GE.AND P0, PT, R28, R174, PT ;  /* 0x000000ae1c00720c */ /* 0x000fe40003f06270 */
[----:B------:R-:W-:Y:S02]  /*d1c0*/  P2R R122, PR, RZ, 0x4 ;  /* 0x00000004ff7a7803 */ /* 0x000fe40000000000 */
[----:B------:R-:W-:Y:S02]  /*d1d0*/  FSEL R135, R45, -INF , P1 ;  /* 0xff8000002d877808 */ /* 0x000fe40000800000 */
[----:B------:R-:W-:Y:S01]  /*d1e0*/  FSEL R207, R29, -INF , P3 ;  /* 0xff8000001dcf7808 */ /* 0x000fe20001800000 */
[----:B------:R-:W-:Y:S01]  /*d1f0*/  VIADD R29, R177, 0x18 ;  /* 0x00000018b11d7836 */ /* 0x000fe20000000000 */
[----:B------:R-:W-:Y:S02]  /*d200*/  ISETP.GE.AND P2, PT, R118, R167, PT ;  /* 0x000000a77600720c */ /* 0x000fe40003f46270 */
[----:B------:R-:W-:Y:S02]  /*d210*/  FSEL R137, R44, -INF , P0 ;  /* 0xff8000002c897808 */ /* 0x000fe40000000000 */
[-C--:B------:R-:W-:Y:S02]  /*d220*/  ISETP.GE.AND P1, PT, R12, R171.reuse, PT ;  /* 0x000000ab0c00720c */ /* 0x080fe40003f26270 */
[----:B------:R-:W-:Y:S02]  /*d230*/  ISETP.GE.AND P0, PT, R28, R171, PT ;  /* 0x000000ab1c00720c */ /* 0x000fe40003f06270 */
[----:B------:R-:W-:Y:S02]  /*d240*/  P2R R21, PR, RZ, 0x4 ;  /* 0x00000004ff157803 */ /* 0x000fe40000000000 */
[----:B------:R-:W-:Y:S02]  /*d250*/  FSEL R47, R47, -INF , P1 ;  /* 0xff8000002f2f7808 */ /* 0x000fe40000800000 */
[----:B------:R-:W-:Y:S02]  /*d260*/  FSEL R46, R46, -INF , P0 ;  /* 0xff8000002e2e7808 */ /* 0x000fe40000000000 */
[C---:B------:R-:W-:Y:S02]  /*d270*/  ISETP.GE.AND P2, PT, R114.reuse, R170, PT ;  /* 0x000000aa7200720c */ /* 0x040fe40003f46270 */
[----:B------:R-:W-:Y:S01]  /*d280*/  ISETP.GE.AND P1, PT, R114, R167, PT ;  /* 0x000000a77200720c */ /* 0x000fe20003f26270 */
[----:B------:R-:W-:Y:S01]  /*d290*/  VIADD R114, R177, 0x19 ;  /* 0x00000019b1727836 */ /* 0x000fe20000000000 */
[-C--:B------:R-:W-:Y:S02]  /*d2a0*/  ISETP.GE.AND P0, PT, R29, R174.reuse, PT ;  /* 0x000000ae1d00720c */ /* 0x080fe40003f06270 */
[-C--:B------:R-:W-:Y:S02]  /*d2b0*/  ISETP.GE.AND P4, PT, R36, R174.reuse, PT ;  /* 0x000000ae2400720c */ /* 0x080fe40003f86270 */
[----:B------:R-:W-:Y:S01]  /*d2c0*/  FSEL R133, R48, -INF , P0 ;  /* 0xff80000030857808 */ /* 0x000fe20000000000 */
[----:B------:R-:W-:Y:S01]  /*d2d0*/  VIADD R48, R177, 0x31 ;  /* 0x00000031b1307836 */ /* 0x000fe20000000000 */
[----:B------:R-:W-:Y:S02]  /*d2e0*/  ISETP.GE.AND P0, PT, R114, R174, PT ;  /* 0x000000ae7200720c */ /* 0x000fe40003f06270 */
[----:B------:R-:W-:Y:S02]  /*d2f0*/  FSEL R41, R41, -INF , P4 ;  /* 0xff80000029297808 */ /* 0x000fe40002000000 */
[----:B------:R-:W-:Y:S01]  /*d300*/  FSEL R131, R49, -INF , P0 ;  /* 0xff80000031837808 */ /* 0x000fe20000000000 */
[----:B------:R-:W-:Y:S01]  /*d310*/  VIADD R49, R177, 0x29 ;  /* 0x00000029b1317836 */ /* 0x000fe20000000000 */
[-C--:B------:R-:W-:Y:S02]  /*d320*/  ISETP.GE.AND P0, PT, R29, R171.reuse, PT ;  /* 0x000000ab1d00720c */ /* 0x080fe40003f06270 */
[-C--:B------:R-:W-:Y:S01]  /*d330*/  ISETP.GE.AND P4, PT, R118, R170.reuse, PT ;  /* 0x000000aa7600720c */ /* 0x080fe20003f86270 */
[----:B------:R-:W-:Y:S01]  /*d340*/  VIADD R118, R177, 0x20 ;  /* 0x00000020b1767836 */ /* 0x000fe20000000000 */
[----:B------:R-:W-:Y:S02]  /*d350*/  FSEL R50, R50, -INF , P0 ;  /* 0xff80000032327808 */ /* 0x000fe40000000000 */
[----:B------:R-:W-:Y:S02]  /*d360*/  ISETP.GE.AND P0, PT, R114, R171, PT ;  /* 0x000000ab7200720c */ /* 0x000fe40003f06270 */
[----:B------:R-:W-:Y:S02]  /*d370*/  P2R R25, PR, RZ, 0x2 ;  /* 0x00000002ff197803 */ /* 0x000fe40000000000 */
[----:B------:R-:W-:Y:S01]  /*d380*/  FSEL R43, R51, -INF , P0 ;  /* 0xff800000332b7808 */ /* 0x000fe20000000000 */
[----:B------:R-:W-:Y:S01]  /*d390*/  VIADD R51, R177, 0x21 ;  /* 0x00000021b1337836 */ /* 0x000fe20000000000 */
[C---:B------:R-:W-:Y:S02]  /*d3a0*/  ISETP.GE.AND P0, PT, R115.reuse, R170, PT ;  /* 0x000000aa7300720c */ /* 0x040fe40003f06270 */
[-C--:B------:R-:W-:Y:S02]  /*d3b0*/  ISETP.GE.AND P1, PT, R115, R167.reuse, PT ;  /* 0x000000a77300720c */ /* 0x080fe40003f26270 */
[----:B------:R-:W-:Y:S02]  /*d3c0*/  P2R R124, PR, RZ, 0x1 ;  /* 0x00000001ff7c7803 */ /* 0x000fe40000000000 */
[----:B------:R-:W-:Y:S02]  /*d3d0*/  ISETP.GE.AND P0, PT, R118, R174, PT ;  /* 0x000000ae7600720c */ /* 0x000fe40003f06270 */
[----:B------:R-:W-:Y:S02]  /*d3e0*/  P2R R44, PR, RZ, 0x2 ;  /* 0x00000002ff2c7803 */ /* 0x000fe40000000000 */
[----:B------:R-:W-:Y:S02]  /*d3f0*/  FSEL R52, R52, -INF , P0 ;  /* 0xff80000034347808 */ /* 0x000fe40000000000 */
[C---:B------:R-:W-:Y:S02]  /*d400*/  ISETP.GE.AND P0, PT, R119.reuse, R170, PT ;  /* 0x000000aa7700720c */ /* 0x040fe40003f06270 */
[----:B------:R-:W-:Y:S02]  /*d410*/  ISETP.GE.AND P1, PT, R119, R167, PT ;  /* 0x000000a77700720c */ /* 0x000fe40003f26270 */
[----:B------:R-:W-:Y:S02]  /*d420*/  P2R R126, PR, RZ, 0x1 ;  /* 0x00000001ff7e7803 */ /* 0x000fe40000000000 */
[----:B------:R-:W-:Y:S02]  /*d430*/  ISETP.GE.AND P0, PT, R51, R174, PT ;  /* 0x000000ae3300720c */ /* 0x000fe40003f06270 */
[----:B------:R-:W-:Y:S02]  /*d440*/  P2R R125, PR, RZ, 0x2 ;  /* 0x00000002ff7d7803 */ /* 0x000fe40000000000 */
[----:B------:R-:W-:Y:S02]  /*d450*/  FSEL R123, R53, -INF , P0 ;  /* 0xff800000357b7808 */ /* 0x000fe40000000000 */
[----:B------:R-:W-:Y:S02]  /*d460*/  ISETP.GE.AND P0, PT, R118, R171, PT ;  /* 0x000000ab7600720c */ /* 0x000fe40003f06270 */
[----:B------:R-:W-:Y:S02]  /*d470*/  ISETP.GE.AND P1, PT, R117, R167, PT ;  /* 0x000000a77500720c */ /* 0x000fe40003f26270 */
[----:B------:R-:W-:Y:S02]  /*d480*/  FSEL R54, R54, -INF , P0 ;  /* 0xff80000036367808 */ /* 0x000fe40000000000 */
[----:B------:R-:W-:Y:S02]  /*d490*/  ISETP.GE.AND P0, PT, R51, R171, PT ;  /* 0x000000ab3300720c */ /* 0x000fe40003f06270 */
[-C--:B------:R-:W-:Y:S02]  /*d4a0*/  ISETP.GE.AND P6, PT, R107, R167.reuse, PT ;  /* 0x000000a76b00720c */ /* 0x080fe40003fc6270 */
[----:B------:R-:W-:Y:S02]  /*d4b0*/  FSEL R115, R55, -INF , P0 ;  /* 0xff80000037737808 */ /* 0x000fe40000000000 */
[----:B------:R-:W-:Y:S01]  /*d4c0*/  ISETP.GE.AND P0, PT, R117, R170, PT ;  /* 0x000000aa7500720c */ /* 0x000fe20003f06270 */
[----:B------:R-:W-:Y:S01]  /*d4d0*/  VIADD R117, R177, 0x28 ;  /* 0x00000028b1757836 */ /* 0x000fe20000000000 */
[-C--:B------:R-:W-:Y:S02]  /*d4e0*/  ISETP.GE.AND P5, PT, R116, R167.reuse, PT ;  /* 0x000000a77400720c */ /* 0x080fe40003fa6270 */
[----:B------:R-:W-:Y:S02]  /*d4f0*/  P2R R55, PR, RZ, 0x1 ;  /* 0x00000001ff377803 */ /* 0x000fe40000000000 */
[----:B------:R-:W-:Y:S02]  /*d500*/  ISETP.GE.AND P0, PT, R117, R174, PT ;  /* 0x000000ae7500720c */ /* 0x000fe40003f06270 */
[----:B------:R-:W-:Y:S02]  /*d510*/  P2R R19, PR, RZ, 0x10 ;  /* 0x00000010ff137803 */ /* 0x000fe40000000000 */
[----:B------:R-:W-:Y:S02]  /*d520*/  FSEL R56, R56, -INF , P0 ;  /* 0xff80000038387808 */ /* 0x000fe40000000000 */
[----:B------:R-:W-:Y:S02]  /*d530*/  ISETP.GE.AND P0, PT, R107, R170, PT ;  /* 0x000000aa6b00720c */ /* 0x000fe40003f06270 */
[----:B------:R-:W-:Y:S02]  /*d540*/  ISETP.GE.AND P4, PT, R17, R167, PT ;  /* 0x000000a71100720c */ /* 0x000fe40003f86270 */
[----:B------:R-:W-:Y:S02]  /*d550*/  P2R R53, PR, RZ, 0x1 ;  /* 0x00000001ff357803 */ /* 0x000fe40000000000 */
[-C--:B------:R-:W-:Y:S02]  /*d560*/  ISETP.GE.AND P0, PT, R49, R174.reuse, PT ;  /* 0x000000ae3100720c */ /* 0x080fe40003f06270 */
[----:B------:R-:W-:Y:S02]  /*d570*/  P2R R38, PR, RZ, 0x4 ;  /* 0x00000004ff267803 */ /* 0x000fe40000000000 */
[----:B------:R-:W-:Y:S02]  /*d580*/  FSEL R119, R57, -INF , P0 ;  /* 0xff80000039777808 */ /* 0x000fe40000000000 */
[-C--:B------:R-:W-:Y:S02]  /*d590*/  ISETP.GE.AND P0, PT, R117, R171.reuse, PT ;  /* 0x000000ab7500720c */ /* 0x080fe40003f06270 */
[----:B------:R-:W-:Y:S02]  /*d5a0*/  P2R R57, PR, RZ, 0x10 ;  /* 0x00000010ff397803 */ /* 0x000fe40000000000 */
[----:B------:R-:W-:Y:S02]  /*d5b0*/  FSEL R58, R58, -INF , P0 ;  /* 0xff8000003a3a7808 */ /* 0x000fe40000000000 */
[-C--:B------:R-:W-:Y:S02]  /*d5c0*/  ISETP.GE.AND P0, PT, R49, R171.reuse, PT ;  /* 0x000000ab3100720c */ /* 0x080fe40003f06270 */
[----:B------:R-:W-:Y:S02]  /*d5d0*/  ISETP.GE.AND P3, PT, R5, R174, PT ;  /* 0x000000ae0500720c */ /* 0x000fe40003f66270 */
[----:B------:R-:W-:Y:S02]  /*d5e0*/  FSEL R107, R59, -INF , P0 ;  /* 0xff8000003b6b7808 */ /* 0x000fe40000000000 */
[----:B------:R-:W-:Y:S01]  /*d5f0*/  ISETP.GE.AND P0, PT, R116, R170, PT ;  /* 0x000000aa7400720c */ /* 0x000fe20003f06270 */
[----:B------:R-:W-:Y:S01]  /*d600*/  VIADD R116, R177, 0x30 ;  /* 0x00000030b1747836 */ /* 0x000fe20000000000 */
[----:B------:R-:W-:Y:S02]  /*d610*/  FSEL R203, R33, -INF , P3 ;  /* 0xff80000021cb7808 */ /* 0x000fe40001800000 */
[----:B------:R-:W-:Y:S02]  /*d620*/  P2R R59, PR, RZ, 0x1 ;  /* 0x00000001ff3b7803 */ /* 0x000fe40000000000 */
[-C--:B------:R-:W-:Y:S02]  /*d630*/  ISETP.GE.AND P0, PT, R116, R174.reuse, PT ;  /* 0x000000ae7400720c */ /* 0x080fe40003f06270 */
[----:B------:R-:W-:Y:S02]  /*d640*/  ISETP.NE.AND P4, PT, R59, RZ, PT ;  /* 0x000000ff3b00720c */ /* 0x000fe40003f85270 */
[----:B------:R-:W-:Y:S02]  /*d650*/  FSEL R60, R60, -INF , P0 ;  /* 0xff8000003c3c7808 */ /* 0x000fe40000000000 */
[----:B------:R-:W-:Y:S02]  /*d660*/  ISETP.GE.AND P0, PT, R48, R174, PT ;  /* 0x000000ae3000720c */ /* 0x000fe40003f06270 */
[----:B------:R-:W-:Y:S02]  /*d670*/  P2R R59, PR, RZ, 0x10 ;  /* 0x00000010ff3b7803 */ /* 0x000fe40000000000 */
[----:B------:R-:W-:Y:S02]  /*d680*/  ISETP.NE.AND P4, PT, R53, RZ, PT ;  /* 0x000000ff3500720c */ /* 0x000fe40003f85270 */
[----:B------:R-:W-:Y:S02]  /*d690*/  FSEL R45, R61, -INF , P0 ;  /* 0xff8000003d2d7808 */ /* 0x000fe40000000000 */
[-C--:B------:R-:W-:Y:S02]  /*d6a0*/  ISETP.GE.AND P0, PT, R116, R171.reuse, PT ;  /* 0x000000ab7400720c */ /* 0x080fe40003f06270 */
[----:B------:R-:W-:Y:S02]  /*d6b0*/  P2R R53, PR, RZ, 0x10 ;  /* 0x00000010ff357803 */ /* 0x000fe40000000000 */
[----:B------:R-:W-:Y:S01]  /*d6c0*/  ISETP.NE.AND P4, PT, R44, RZ, PT ;  /* 0x000000ff2c00720c */ /* 0x000fe20003f85270 */
[----:B------:R-:W-:Y:S01]  /*d6d0*/  VIADD R44, R177, 0x38 ;  /* 0x00000038b12c7836 */ /* 0x000fe20000000000 */
[----:B------:R-:W-:Y:S02]  /*d6e0*/  FSEL R62, R62, -INF , P0 ;  /* 0xff8000003e3e7808 */ /* 0x000fe40000000000 */
[-C--:B------:R-:W-:Y:S02]  /*d6f0*/  ISETP.GE.AND P0, PT, R48, R171.reuse, PT ;  /* 0x000000ab3000720c */ /* 0x080fe40003f06270 */
[----:B------:R-:W-:Y:S02]  /*d700*/  P2R R61, PR, RZ, 0x10 ;  /* 0x00000010ff3d7803 */ /* 0x000fe40000000000 */
[----:B------:R-:W-:Y:S02]  /*d710*/  ISETP.NE.AND P4, PT, R25, RZ, PT ;  /* 0x000000ff1900720c */ /* 0x000fe40003f85270 */
[----:B------:R-:W-:Y:S02]  /*d720*/  FSEL R24, R63, -INF , P0 ;  /* 0xff8000003f187808 */ /* 0x000fe40000000000 */
[----:B------:R-:W-:Y:S02]  /*d730*/  P2R R63, PR, RZ, 0x10 ;  /* 0x00000010ff3f7803 */ /* 0x000fe40000000000 */
[----:B------:R-:W-:Y:S02]  /*d740*/  ISETP.NE.AND P4, PT, R55, RZ, PT ;  /* 0x000000ff3700720c */ /* 0x000fe40003f85270 */
[-C--:B------:R-:W-:Y:S02]  /*d750*/  ISETP.GE.AND P0, PT, R15, R170.reuse, PT ;  /* 0x000000aa0f00720c */ /* 0x080fe40003f06270 */
[----:B------:R-:W-:Y:S02]  /*d760*/  P2R R55, PR, RZ, 0x10 ;  /* 0x00000010ff377803 */ /* 0x000fe40000000000 */
[----:B------:R-:W-:Y:S02]  /*d770*/  ISETP.NE.AND P4, PT, R126, RZ, PT ;  /* 0x000000ff7e00720c */ /* 0x000fe40003f85270 */
[----:B------:R-:W-:Y:S02]  /*d780*/  P2R R33, PR, RZ, 0x40 ;  /* 0x00000040ff217803 */ /* 0x000fe40000000000 */
[----:B------:R-:W-:Y:S02]  /*d790*/  P2R R25, PR, RZ, 0x10 ;  /* 0x00000010ff197803 */ /* 0x000fe40000000000 */
[----:B------:R-:W-:Y:S02]  /*d7a0*/  ISETP.NE.AND P4, PT, R21, RZ, PT ;  /* 0x000000ff1500720c */ /* 0x000fe40003f85270 */
[----:B------:R-:W-:Y:S02]  /*d7b0*/  ISETP.GE.AND P6, PT, R17, R170, PT ;  /* 0x000000aa1100720c */ /* 0x000fe40003fc6270 */
[----:B------:R-:W-:Y:S02]  /*d7c0*/  P2R R126, PR, RZ, 0x10 ;  /* 0x00000010ff7e7803 */ /* 0x000fe40000000000 */
[----:B------:R-:W-:Y:S02]  /*d7d0*/  ISETP.NE.AND P4, PT, R121, RZ, PT ;  /* 0x000000ff7900720c */ /* 0x000fe40003f85270 */
[----:B------:R-:W-:Y:S02]  /*d7e0*/  P2R R17, PR, RZ, 0x1 ;  /* 0x00000001ff117803 */ /* 0x000fe40000000000 */
[----:B------:R-:W-:Y:S02]  /*d7f0*/  P2R R121, PR, RZ, 0x10 ;  /* 0x00000010ff797803 */ /* 0x000fe40000000000 */
[----:B------:R-:W-:Y:S02]  /*d800*/  ISETP.NE.AND P4, PT, R124, RZ, PT ;  /* 0x000000ff7c00720c */ /* 0x000fe40003f85270 */
        /* <DEDUP_REMOVED lines=8> */
[----:B------:R-:W-:Y:S01]  /*d890*/  ISETP.NE.AND P4, PT, R122, RZ, PT ;  /* 0x000000ff7a00720c */ /* 0x000fe20003f85270 */
[----:B------:R-:W-:Y:S01]  /*d8a0*/  VIADD R122, R177, 0x39 ;  /* 0x00000039b17a7836 */ /* 0x000fe20000000000 */
[----:B------:R-:W-:Y:S02]  /*d8b0*/  FSEL R42, R42, -INF , P3 ;  /* 0xff8000002a2a7808 */ /* 0x000fe40001800000 */
[----:B------:R-:W-:Y:S02]  /*d8c0*/  FSEL R21, R108, -INF , !P4 ;  /* 0xff8000006c157808 */ /* 0x000fe40006000000 */
[-C--:B------:R-:W-:Y:S02]  /*d8d0*/  ISETP.GE.AND P0, PT, R122, R174.reuse, PT ;  /* 0x000000ae7a00720c */ /* 0x080fe40003f06270 */
[----:B------:R-:W-:Y:S02]  /*d8e0*/  ISETP.NE.AND P4, PT, R19, RZ, PT ;  /* 0x000000ff1300720c */ /* 0x000fe40003f85270 */
[----:B------:R-:W-:Y:S02]  /*d8f0*/  FSEL R65, R65, -INF , P0 ;  /* 0xff80000041417808 */ /* 0x000fe40000000000 */
[----:B------:R-:W-:Y:S02]  /*d900*/  ISETP.GE.AND P0, PT, R44, R174, PT ;  /* 0x000000ae2c00720c */ /* 0x000fe40003f06270 */
[----:B------:R-:W-:Y:S02]  /*d910*/  FSEL R19, R106, -INF , !P4 ;  /* 0xff8000006a137808 */ /* 0x000fe40006000000 */
[----:B------:R-:W-:Y:S02]  /*d920*/  FSEL R64, R64, -INF , P0 ;  /* 0xff80000040407808 */ /* 0x000fe40000000000 */
[----:B------:R-:W-:Y:S02]  /*d930*/  ISETP.GE.AND P0, PT, R122, R171, PT ;  /* 0x000000ab7a00720c */ /* 0x000fe40003f06270 */
[----:B------:R-:W-:Y:S02]  /*d940*/  ISETP.NE.AND P4, PT, R128, RZ, PT ;  /* 0x000000ff8000720c */ /* 0x000fe40003f85270 */
[----:B------:R-:W-:Y:S02]  /*d950*/  FSEL R38, R67, -INF , P0 ;  /* 0xff80000043267808 */ /* 0x000fe40000000000 */
[----:B------:R-:W-:Y:S02]  /*d960*/  ISETP.GE.AND P3, PT, R15, R167, PT ;  /* 0x000000a70f00720c */ /* 0x000fe40003f66270 */
[----:B------:R-:W-:Y:S02]  /*d970*/  ISETP.GE.AND P0, PT, R44, R171, PT ;  /* 0x000000ab2c00720c */ /* 0x000fe40003f06270 */
[----:B------:R-:W-:Y:S02]  /*d980*/  FSEL R15, R113, -INF , !P4 ;  /* 0xff800000710f7808 */ /* 0x000fe40006000000 */
[----:B------:R-:W-:Y:S02]  /*d990*/  ISETP.NE.AND P4, PT, R124, RZ, PT ;  /* 0x000000ff7c00720c */ /* 0x000fe40003f85270 */
[----:B------:R-:W-:Y:S02]  /*d9a0*/  P2R R127, PR, RZ, 0x2 ;  /* 0x00000002ff7f7803 */ /* 0x000fe40000000000 */
[----:B------:R-:W-:Y:S02]  /*d9b0*/  FSEL R66, R66, -INF , P0 ;  /* 0xff80000042427808 */ /* 0x000fe40000000000 */
[CC--:B------:R-:W-:Y:S02]  /*d9c0*/  ISETP.GE.AND P2, PT, R13.reuse, R170.reuse, PT ;  /* 0x000000aa0d00720c */ /* 0x0c0fe40003f46270 */
[-C--:B------:R-:W-:Y:S02]  /*d9d0*/  ISETP.GE.AND P1, PT, R13, R167.reuse, PT ;  /* 0x000000a70d00720c */ /* 0x080fe40003f26270 */
[-C--:B------:R-:W-:Y:S02]  /*d9e0*/  ISETP.GE.AND P0, PT, R177, R170.reuse, PT ;  /* 0x000000aab100720c */ /* 0x080fe40003f06270 */
[----:B------:R-:W-:Y:S02]  /*d9f0*/  FSEL R13, R112, -INF , !P4 ;  /* 0xff800000700d7808 */ /* 0x000fe40006000000 */
[----:B------:R-:W-:Y:S02]  /*da00*/  ISETP.NE.AND P4, PT, R121, RZ, PT ;  /* 0x000000ff7900720c */ /* 0x000fe40003f85270 */
[----:B------:R-:W-:Y:S02]  /*da10*/  FSEL R193, R193, -INF , !P0 ;  /* 0xff800000c1c17808 */ /* 0x000fe40004000000 */
[CC--:B------:R-:W-:Y:S01]  /*da20*/  ISETP.GE.AND P0, PT, R177.reuse, R167.reuse, PT ;  /* 0x000000a7b100720c */ /* 0x0c0fe20003f06270 */
[----:B------:R-:W-:Y:S01]  /*da30*/  VIADD R177, R177, 0xffffff80 ;  /* 0xffffff80b1b17836 */ /* 0x000fe20000000000 */
[----:B------:R-:W-:Y:S02]  /*da40*/  FSEL R4, R4, -INF , !P4 ;  /* 0xff80000004047808 */ /* 0x000fe40006000000 */
[----:B------:R-:W-:Y:S02]  /*da50*/  ISETP.NE.AND P4, PT, R126, RZ, PT ;  /* 0x000000ff7e00720c */ /* 0x000fe40003f85270 */
[----:B------:R-:W-:Y:S02]  /*da60*/  FSEL R185, R185, -INF , !P0 ;  /* 0xff800000b9b97808 */ /* 0x000fe40004000000 */
[----:B------:R-:W-:Y:S02]  /*da70*/  ISETP.NE.AND P0, PT, R17, RZ, PT ;  /* 0x000000ff1100720c */ /* 0x000fe40003f05270 */
[----:B------:R-:W-:Y:S02]  /*da80*/  FSEL R17, R104, -INF , !P4 ;  /* 0xff80000068117808 */ /* 0x000fe40006000000 */
[----:B------:R-:W-:Y:S02]  /*da90*/  ISETP.NE.AND P4, PT, R25, RZ, PT ;  /* 0x000000ff1900720c */ /* 0x000fe40003f85270 */
[----:B------:R-:W-:Y:S02]  /*daa0*/  P2R R37, PR, RZ, 0x40 ;  /* 0x00000040ff257803 */ /* 0x000fe40000000000 */
[----:B------:R-:W-:Y:S02]  /*dab0*/  FSEL R25, R111, -INF , !P4 ;  /* 0xff8000006f197808 */ /* 0x000fe40006000000 */
[----:B------:R-:W-:Y:S02]  /*dac0*/  ISETP.NE.AND P4, PT, R55, RZ, PT ;  /* 0x000000ff3700720c */ /* 0x000fe40003f85270 */
        /* <DEDUP_REMOVED lines=9> */
[----:B------:R-:W-:Y:S02]  /*db60*/  FSEL R223, R223, -INF , !P0 ;  /* 0xff800000dfdf7808 */ /* 0x000fe40004000000 */
[----:B------:R-:W-:Y:S02]  /*db70*/  FSEL R53, R110, -INF , !P4 ;  /* 0xff8000006e357808 */ /* 0x000fe40006000000 */
[----:B------:R-:W-:Y:S02]  /*db80*/  ISETP.NE.AND P4, PT, R59, RZ, PT ;  /* 0x000000ff3b00720c */ /* 0x000fe40003f85270 */
[----:B------:R-:W-:Y:S02]  /*db90*/  FSEL R59, R14, -INF , !P6 ;  /* 0xff8000000e3b7808 */ /* 0x000fe40007000000 */
[----:B------:R-:W-:Y:S02]  /*dba0*/  ISETP.NE.AND P6, PT, R37, RZ, PT ;  /* 0x000000ff2500720c */ /* 0x000fe40003fc5270 */
[----:B------:R-:W2:Y:S01]  /*dbb0*/  LD.E R37, desc[UR4][R2.64+0xdc] ;  /* 0x0000dc0402257980 */ /* 0x000ea2000c101900 */
[----:B------:R-:W-:Y:S02]  /*dbc0*/  FSEL R227, R227, -INF , !P4 ;  /* 0xff800000e3e37808 */ /* 0x000fe40006000000 */
[----:B------:R-:W-:Y:S02]  /*dbd0*/  ISETP.NE.AND P4, PT, R57, RZ, PT ;  /* 0x000000ff3900720c */ /* 0x000fe40003f85270 */
[----:B------:R-:W-:Y:S02]  /*dbe0*/  FSEL R57, R8, -INF , !P5 ;  /* 0xff80000008397808 */ /* 0x000fe40006800000 */
[----:B------:R-:W-:Y:S02]  /*dbf0*/  ISETP.NE.AND P5, PT, R35, RZ, PT ;  /* 0x000000ff2300720c */ /* 0x000fe40003fa5270 */
[----:B------:R-:W-:Y:S02]  /*dc00*/  FSEL R225, R225, -INF , !P6 ;  /* 0xff800000e1e17808 */ /* 0x000fe40007000000 */
[----:B------:R-:W-:Y:S02]  /*dc10*/  ISETP.NE.AND P6, PT, R33, RZ, PT ;  /* 0x000000ff2100720c */ /* 0x000fe40003fc5270 */
[----:B------:R-:W-:Y:S02]  /*dc20*/  FSEL R33, R7, -INF , !P5 ;  /* 0xff80000007217808 */ /* 0x000fe40006800000 */
[C---:B------:R-:W-:Y:S02]  /*dc30*/  ISETP.GE.AND P0, PT, R6.reuse, R170, PT ;  /* 0x000000aa0600720c */ /* 0x040fe40003f06270 */
[----:B------:R-:W-:Y:S02]  /*dc40*/  ISETP.GE.AND P5, PT, R6, R167, PT ;  /* 0x000000a70600720c */ /* 0x000fe40003fa6270 */
[----:B------:R-:W-:Y:S02]  /*dc50*/  FMNMX3.FTZ R6, R100, R21, R19, !PT ;  /* 0x0000001564067276 */ /* 0x000fe40007810013 */
[----:B------:R-:W-:Y:S02]  /*dc60*/  FSEL R221, R221, -INF , !P2 ;  /* 0xff800000dddd7808 */ /* 0x000fe40005000000 */
[----:B------:R-:W-:Y:S02]  /*dc70*/  FMNMX3.FTZ R6, R6, R15, R13, !PT ;  /* 0x0000000f06067276 */ /* 0x000fe4000781000d */
[----:B------:R-:W-:Y:S02]  /*dc80*/  ISETP.NE.AND P2, PT, R0, RZ, PT ;  /* 0x000000ff0000720c */ /* 0x000fe40003f45270 */
[----:B------:R-:W-:Y:S02]  /*dc90*/  FMNMX3.FTZ R0, R101, R4, R17, !PT ;  /* 0x0000000465007276 */ /* 0x000fe40007810011 */
[----:B------:R-:W-:Y:S02]  /*dca0*/  FMNMX3.FTZ R6, R6, R25, R55, !PT ;  /* 0x0000001906067276 */ /* 0x000fe40007810037 */
[----:B------:R-:W-:Y:S02]  /*dcb0*/  FSEL R35, R18, -INF , !P6 ;  /* 0xff80000012237808 */ /* 0x000fe40007000000 */
[----:B------:R-:W-:Y:S02]  /*dcc0*/  FMNMX3.FTZ R0, R0, R11, R9, !PT ;  /* 0x0000000b00007276 */ /* 0x000fe40007810009 */
        /* <DEDUP_REMOVED lines=16> */
[----:B------:R-:W-:Y:S02]  /*ddd0*/  FSEL R205, R32, -INF , !P6 ;  /* 0xff80000020cd7808 */ /* 0x000fe40007000000 */
[-C--:B------:R-:W-:Y:S02]  /*dde0*/  ISETP.GE.AND P5, PT, R5, R167.reuse, PT ;  /* 0x000000a70500720c */ /* 0x080fe40003fa6270 */
[-C--:B------:R-:W-:Y:S02]  /*ddf0*/  ISETP.GE.AND P6, PT, R16, R170.reuse, PT ;  /* 0x000000aa1000720c */ /* 0x080fe40003fc6270 */
[-C--:B------:R-:W-:Y:S02]  /*de00*/  ISETP.GE.AND P0, PT, R109, R167.reuse, PT ;  /* 0x000000a76d00720c */ /* 0x080fe40003f06270 */
[----:B------:R-:W-:Y:S02]  /*de10*/  ISETP.GE.AND P3, PT, R105, R167, PT ;  /* 0x000000a76900720c */ /* 0x000fe40003f66270 */
[----:B------:R-:W-:Y:S02]  /*de20*/  FMNMX3.FTZ R0, R0, R217, R215, !PT ;  /* 0x000000d900007276 */ /* 0x000fe400078100d7 */
[----:B------:R-:W-:Y:S02]  /*de30*/  FSEL R203, R203, -INF , !P1 ;  /* 0xff800000cbcb7808 */ /* 0x000fe40004800000 */
[----:B------:R-:W-:Y:S02]  /*de40*/  FMNMX3.FTZ R6, R6, R209, R207, !PT ;  /* 0x000000d106067276 */ /* 0x000fe400078100cf */
[----:B------:R-:W-:Y:S02]  /*de50*/  FSEL R195, R195, -INF , !P5 ;  /* 0xff800000c3c37808 */ /* 0x000fe40006800000 */
[----:B------:R-:W-:Y:S02]  /*de60*/  FSEL R191, R191, -INF , !P6 ;  /* 0xff800000bfbf7808 */ /* 0x000fe40007000000 */
[----:B------:R-:W-:Y:S02]  /*de70*/  ISETP.GE.AND P4, PT, R20, R167, PT ;  /* 0x000000a71400720c */ /* 0x000fe40003f86270 */
        /* <DEDUP_REMOVED lines=10> */
[----:B------:R-:W-:Y:S02]  /*df20*/  FSEL R197, R34, -INF , !P4 ;  /* 0xff80000022c57808 */ /* 0x000fe40006000000 */
[----:B------:R-:W-:Y:S02]  /*df30*/  ISETP.GE.AND P3, PT, R120, R167, PT ;  /* 0x000000a77800720c */ /* 0x000fe40003f66270 */
[----:B------:R-:W-:Y:S02]  /*df40*/  FMNMX3.FTZ R0, R0, R201, R199, !PT ;  /* 0x000000c900007276 */ /* 0x000fe400078100c7 */
        /* <DEDUP_REMOVED lines=11> */
[----:B------:R-:W-:Y:S02]  /*e000*/  FSEL R133, R133, -INF , !P5 ;  /* 0xff80000085857808 */ /* 0x000fe40006800000 */
[----:B------:R-:W-:Y:S02]  /*e010*/  FMNMX3.FTZ R6, R6, R189, R187, !PT ;  /* 0x000000bd06067276 */ /* 0x000fe400078100bb */
[-C--:B------:R-:W-:Y:S02]  /*e020*/  ISETP.GE.AND P5, PT, R118, R170.reuse, PT ;  /* 0x000000aa7600720c */ /* 0x080fe40003fa6270 */
[-C--:B------:R-:W-:Y:S02]  /*e030*/  ISETP.GE.AND P1, PT, R12, R167.reuse, PT ;  /* 0x000000a70c00720c */ /* 0x080fe40003f26270 */
[----:B------:R-:W-:Y:S02]  /*e040*/  ISETP.GE.AND P6, PT, R29, R167, PT ;  /* 0x000000a71d00720c */ /* 0x000fe40003fc6270 */
[----:B------:R-:W-:Y:S01]  /*e050*/  FSEL R127, R46, -INF , !P0 ;  /* 0xff8000002e7f7808 */ /* 0x000fe20004000000 */
[----:B------:R-:W-:Y:S01]  /*e060*/  LDSM.16.MT88.4 R28, [R103+0x6000] ;  /* 0x00600000671c783b */ /* 0x000fe20000004200 */
[----:B------:R-:W-:Y:S02]  /*e070*/  FSEL R139, R139, -INF , !P4 ;  /* 0xff8000008b8b7808 */ /* 0x000fe40006000000 */
[----:B------:R-:W-:Y:S02]  /*e080*/  FMNMX3.FTZ R0, R0, R185, R183, !PT ;  /* 0x000000b900007276 */ /* 0x000fe400078100b7 */
[-C--:B------:R-:W-:Y:S02]  /*e090*/  ISETP.GE.AND P0, PT, R51, R170.reuse, PT ;  /* 0x000000aa3300720c */ /* 0x080fe40003f06270 */
[----:B------:R-:W-:Y:S02]  /*e0a0*/  FSEL R131, R131, -INF , !P3 ;  /* 0xff80000083837808 */ /* 0x000fe40005800000 */
[----:B------:R-:W-:Y:S02]  /*e0b0*/  FMNMX3.FTZ R6, R6, R137, R135, !PT ;  /* 0x0000008906067276 */ /* 0x000fe40007810087 */
[----:B------:R-:W-:Y:S02]  /*e0c0*/  FSEL R125, R52, -INF , !P5 ;  /* 0xff800000347d7808 */ /* 0x000fe40006800000 */
[-C--:B------:R-:W-:Y:S02]  /*e0d0*/  ISETP.GE.AND P5, PT, R117, R170.reuse, PT ;  /* 0x000000aa7500720c */ /* 0x080fe40003fa6270 */
[----:B------:R-:W-:Y:S02]  /*e0e0*/  FSEL R63, R47, -INF , !P1 ;  /* 0xff8000002f3f7808 */ /* 0x000fe40004800000 */
[----:B------:R-:W-:Y:S02]  /*e0f0*/  FSEL R61, R50, -INF , !P6 ;  /* 0xff800000323d7808 */ /* 0x000fe40007000000 */
[-C--:B------:R-:W-:Y:S02]  /*e100*/  ISETP.GE.AND P4, PT, R114, R167.reuse, PT ;  /* 0x000000a77200720c */ /* 0x080fe40003f86270 */
[----:B------:R-:W-:Y:S02]  /*e110*/  ISETP.GE.AND P3, PT, R118, R167, PT ;  /* 0x000000a77600720c */ /* 0x000fe40003f66270 */
[----:B------:R-:W-:Y:S02]  /*e120*/  FMNMX3.FTZ R0, R0, R181, R139, !PT ;  /* 0x000000b500007276 */ /* 0x000fe4000781008b */
[-C--:B------:R-:W-:Y:S02]  /*e130*/  ISETP.GE.AND P6, PT, R49, R170.reuse, PT ;  /* 0x000000aa3100720c */ /* 0x080fe40003fc6270 */
        /* <DEDUP_REMOVED lines=21> */
[-C--:B------:R-:W-:Y:S02]  /*e290*/  ISETP.GE.AND P1, PT, R48, R167.reuse, PT ;  /* 0x000000a73000720c */ /* 0x080fe40003f26270 */
[----:B------:R-:W-:Y:S01]  /*e2a0*/  FSEL R107, R107, -INF , !P4 ;  /* 0xff8000006b6b7808 */ /* 0x000fe20006000000 */
[----:B------:R-:W-:Y:S01]  /*e2b0*/  LDSM.16.MT88.4 R48, [R102+0x6000] ;  /* 0x006000006630783b */ /* 0x000fe20000004200 */
[----:B------:R-:W-:Y:S02]  /*e2c0*/  ISETP.GE.AND P6, PT, R116, R167, PT ;  /* 0x000000a77400720c */ /* 0x000fe40003fc6270 */
[----:B------:R-:W-:Y:S02]  /*e2d0*/  FMNMX3.FTZ R0, R0, R117, R115, !PT ;  /* 0x0000007500007276 */ /* 0x000fe40007810073 */
        /* <DEDUP_REMOVED lines=8> */
[----:B------:R-:W-:Y:S02]  /*e360*/  FMNMX3.FTZ R6, R5, R67, R104, !PT ;  /* 0x0000004305067276 */ /* 0x000fe40007810068 */
[----:B------:R-:W-:Y:S02]  /*e370*/  FSEL R38, R38, -INF , !P3 ;  /* 0xff80000026267808 */ /* 0x000fe40005800000 */
[----:B------:R-:W-:Y:S01]  /*e380*/  FSEL R39, R66, -INF , !P4 ;  /* 0xff80000042277808 */ /* 0x000fe20006000000 */
[----:B------:R-:W1:Y:S01]  /*e390*/  SHFL.BFLY PT, R27, R6, 0x2, 0x1f ;  /* 0x0c401f00061b7f89 */ /* 0x000e6200000e0000 */
[----:B------:R-:W-:Y:S04]  /*e3a0*/  FMNMX3.FTZ R0, R0, R65, R64, !PT ;  /* 0x0000004100007276 */ /* 0x000fe80007810040 */
[----:B------:R-:W-:Y:S05]  /*e3b0*/  FMNMX3.FTZ R7, R0, R39, R38, !PT ;  /* 0x0000002700077276 */ /* 0x000fea0007810026 */
[----:B------:R-:W3:Y:S01]  /*e3c0*/  SHFL.BFLY PT, R0, R7, 0x2, 0x1f ;  /* 0x0c401f0007007f89 */ /* 0x000ee200000e0000 */
[----:B-1----:R-:W-:Y:S07]  /*e3d0*/  FMNMX.FTZ R23, R6, R27, !PT ;  /* 0x0000001b06177209 */ /* 0x002fee0007810000 */
[----:B------:R-:W1:Y:S01]  /*e3e0*/  SHFL.BFLY PT, R36, R23, 0x1, 0x1f ;  /* 0x0c201f0017247f89 */ /* 0x000e6200000e0000 */
[----:B---3--:R-:W-:Y:S07]  /*e3f0*/  FMNMX.FTZ R5, R7, R0, !PT ;  /* 0x0000000007057209 */ /* 0x008fee0007810000 */
[----:B------:R-:W3:Y:S01]  /*e400*/  SHFL.BFLY PT, R0, R5, 0x1, 0x1f ;  /* 0x0c201f0005007f89 */ /* 0x000ee200000e0000 */
[----:B-1----:R-:W-:Y:S04]  /*e410*/  FMNMX.FTZ R36, R23, R36, !PT ;  /* 0x0000002417247209 */ /* 0x002fe80007810000 */
[----:B------:R-:W-:Y:S01]  /*e420*/  FSETP.NEU.FTZ.AND P1, PT, R36, -INF , PT ;  /* 0xff8000002400780b */ /* 0x000fe20003f3d000 */
[----:B--2---:R-:W-:Y:S01]  /*e430*/  FMUL.FTZ R108, R37, R36 ;  /* 0x00000024256c7220 */ /* 0x004fe20000410000 */
[----:B---3--:R-:W-:Y:S04]  /*e440*/  FMNMX.FTZ R0, R5, R0, !PT ;  /* 0x0000000005007209 */ /* 0x008fe80007810000 */
[----:B------:R-:W-:Y:S02]  /*e450*/  FSEL R108, R108, RZ, P1 ;  /* 0x000000ff6c6c7208 */ /* 0x000fe40000800000 */
[----:B------:R-:W-:Y:S01]  /*e460*/  FSETP.NEU.FTZ.AND P0, PT, R0, -INF , PT ;  /* 0xff8000000000780b */ /* 0x000fe20003f1d000 */
[----:B------:R-:W-:Y:S01]  /*e470*/  FMUL.FTZ R66, R37, R0 ;  /* 0x0000000025427220 */ /* 0x000fe20000410000 */
[----:B------:R-:W-:Y:S01]  /*e480*/  FSEL R5, R36, RZ, P1 ;  /* 0x000000ff24057208 */ /* 0x000fe20000800000 */
[-CC-:B------:R-:W-:Y:S01]  /*e490*/  FFMA.FTZ R111, R15, R37.reuse, -R108.reuse ;  /* 0x000000250f6f7223 */ /* 0x180fe2000001086c */
[-CC-:B------:R-:W-:Y:S01]  /*e4a0*/  FFMA.FTZ R110, R13, R37.reuse, -R108.reuse ;  /* 0x000000250d6e7223 */ /* 0x180fe2000001086c */
[-C--:B------:R-:W-:Y:S01]  /*e4b0*/  FFMA.FTZ R60, R21, R37.reuse, -R108 ;  /* 0x00000025153c7223 */ /* 0x080fe2000001086c */
[----:B------:R-:W1:Y:S01]  /*e4c0*/  LDSM.16.MT88.4 R12, [R144+0x6000] ;  /* 0x00600000900c783b */ /* 0x000e620000004200 */
[----:B------:R-:W-:Y:S01]  /*e4d0*/  FSEL R66, R66, RZ, P0 ;  /* 0x000000ff42427208 */ /* 0x000fe20000000000 */
[----:B------:R-:W-:Y:S01]  /*e4e0*/  FADD.FTZ R6, -R5, R100 ;  /* 0x0000006405067221 */ /* 0x000fe20000010100 */
[-CC-:B------:R-:W-:Y:S01]  /*e4f0*/  FFMA.FTZ R42, R19, R37.reuse, -R108.reuse ;  /* 0x00000025132a7223 */ /* 0x180fe2000001086c */
[----:B------:R-:W-:Y:S01]  /*e500*/  MUFU.EX2 R111, R111 ;  /* 0x0000006f006f7308 */ /* 0x000fe20000000800 */
[-C--:B------:R-:W-:Y:S01]  /*e510*/  FFMA.FTZ R32, R25, R37.reuse, -R108 ;  /* 0x0000002519207223 */ /* 0x080fe2000001086c */
[-CC-:B------:R-:W-:Y:S01]  /*e520*/  FFMA.FTZ R129, R4, R37.reuse, -R66.reuse ;  /* 0x0000002504817223 */ /* 0x180fe20000010842 */
[----:B------:R-:W-:Y:S01]  /*e530*/  FSEL R4, R0, RZ, P0 ;  /* 0x000000ff00047208 */ /* 0x000fe20000000000 */
[-CC-:B------:R-:W-:Y:S01]  /*e540*/  FFMA.FTZ R112, R17, R37.reuse, -R66.reuse ;  /* 0x0000002511707223 */ /* 0x180fe20000010842 */
[-CC-:B------:R-:W-:Y:S01]  /*e550*/  FFMA.FTZ R113, R11, R37.reuse, -R66.reuse ;  /* 0x000000250b717223 */ /* 0x180fe20000010842 */
[-CC-:B------:R-:W-:Y:S01]  /*e560*/  FFMA.FTZ R100, R9, R37.reuse, -R66.reuse ;  /* 0x0000002509647223 */ /* 0x180fe20000010842 */
[----:B------:R-:W-:Y:S01]  /*e570*/  FMUL.FTZ R9, R37, R6 ;  /* 0x0000000625097220 */ /* 0x000fe20000410000 */
[----:B------:R-:W-:Y:S01]  /*e580*/  FADD.FTZ R4, -R4, R101 ;  /* 0x0000006504047221 */ /* 0x000fe20000010100 */
[----:B------:R-:W2:Y:S01]  /*e590*/  LDSM.16.MT88.4 R20, [R140+0x6000] ;  /* 0x006000008c14783b */ /* 0x000ea20000004200 */
[----:B------:R-:W-:Y:S01]  /*e5a0*/  MUFU.EX2 R60, R60 ;  /* 0x0000003c003c7308 */ /* 0x000fe20000000800 */
[-CC-:B------:R-:W-:Y:S01]  /*e5b0*/  FFMA.FTZ R62, R181, R37.reuse, -R66.reuse ;  /* 0x00000025b53e7223 */ /* 0x180fe20000010842 */
[----:B------:R-:W-:Y:S01]  /*e5c0*/  FMUL.FTZ R8, R37, R4 ;  /* 0x0000000425087220 */ /* 0x000fe20000410000 */
[-C--:B------:R-:W-:Y:S07]  /*e5d0*/  FFMA.FTZ R128, R127, R37.reuse, -R66 ;  /* 0x000000257f807223 */ /* 0x080fee0000010842 */
[----:B------:R-:W3:Y:S01]  /*e5e0*/  MUFU.EX2 R42, R42 ;  /* 0x0000002a002a7308 */ /* 0x000ee20000000800 */
[-CC-:B------:R-:W-:Y:S01]  /*e5f0*/  FFMA.FTZ R227, R227, R37.reuse, -R108.reuse ;  /* 0x00000025e3e37223 */ /* 0x180fe2000001086c */
[-CC-:B------:R-:W-:Y:S01]  /*e600*/  FFMA.FTZ R114, R193, R37.reuse, -R108.reuse ;  /* 0x00000025c1727223 */ /* 0x180fe2000001086c */
[-CC-:B------:R-:W-:Y:S07]  /*e610*/  FFMA.FTZ R101, R189, R37.reuse, -R108.reuse ;  /* 0x00000025bd657223 */ /* 0x180fee000001086c */
[----:B------:R-:W4:Y:S01]  /*e620*/  MUFU.EX2 R110, R110 ;  /* 0x0000006e006e7308 */ /* 0x000f220000000800 */
[-C--:B------:R-:W-:Y:S01]  /*e630*/  FFMA.FTZ R116, R187, R37.reuse, -R108 ;  /* 0x00000025bb747223 */ /* 0x080fe2000001086c */
[-CC-:B------:R-:W-:Y:S01]  /*e640*/  FFMA.FTZ R120, R185, R37.reuse, -R66.reuse ;  /* 0x00000025b9787223 */ /* 0x180fe20000010842 */
[-C--:B------:R-:W-:Y:S07]  /*e650*/  FFMA.FTZ R118, R139, R37.reuse, -R66 ;  /* 0x000000258b767223 */ /* 0x080fee0000010842 */
[----:B------:R-:W5:Y:S01]  /*e660*/  MUFU.EX2 R41, R9 ;  /* 0x0000000900297308 */ /* 0x000f620000000800 */
[-C--:B------:R-:W-:Y:S01]  /*e670*/  FFMA.FTZ R191, R191, R37.reuse, -R108 ;  /* 0x00000025bfbf7223 */ /* 0x080fe2000001086c */
[-C--:B------:R-:W-:Y:S01]  /*e680*/  FFMA.FTZ R183, R183, R37.reuse, -R66 ;  /* 0x00000025b7b77223 */ /* 0x080fe20000010842 */
[-C--:B------:R-:W-:Y:S07]  /*e690*/  FFMA.FTZ R122, R133, R37.reuse, -R108 ;  /* 0x00000025857a7223 */ /* 0x080fee000001086c */
[----:B------:R-:W1:Y:S01]  /*e6a0*/  MUFU.EX2 R40, R8 ;  /* 0x0000000800287308 */ /* 0x000e620000000800 */
[-CC-:B------:R-:W-:Y:S01]  /*e6b0*/  FFMA.FTZ R126, R43, R37.reuse, -R66.reuse ;  /* 0x000000252b7e7223 */ /* 0x180fe20000010842 */
[----:B---3--:R-:W-:Y:S01]  /*e6c0*/  F2FP.BF16.F32.PACK_AB R44, R42, R60 ;  /* 0x0000003c2a2c723e */ /* 0x008fe200000010ff */
[-C--:B------:R-:W-:Y:S07]  /*e6d0*/  FFMA.FTZ R39, R39, R37.reuse, -R66 ;  /* 0x0000002527277223 */ /* 0x080fee0000010842 */
[----:B------:R-:W-:Y:S01]  /*e6e0*/  MUFU.EX2 R129, R129 ;  /* 0x0000008100817308 */ /* 0x000fe20000000800 */
[--C-:B------:R-:W-:Y:S01]  /*e6f0*/  FFMA.FTZ R124, R137, R37, -R108.reuse ;  /* 0x00000025897c7223 */ /* 0x100fe2000001086c */
[----:B----4-:R-:W-:Y:S01]  /*e700*/  F2FP.BF16.F32.PACK_AB R46, R110, R111 ;  /* 0x0000006f6e2e723e */ /* 0x010fe200000010ff */
[-CC-:B------:R-:W-:Y:S07]  /*e710*/  FFMA.FTZ R132, R123, R37.reuse, -R108.reuse ;  /* 0x000000257b847223 */ /* 0x180fee000001086c */
[----:B------:R-:W3:Y:S01]  /*e720*/  MUFU.EX2 R112, R112 ;  /* 0x0000007000707308 */ /* 0x000ee20000000800 */
[--C-:B------:R-:W-:Y:S01]  /*e730*/  FFMA.FTZ R130, R119, R37, -R108.reuse ;  /* 0x0000002577827223 */ /* 0x100fe2000001086c */
[C---:B-----5:R-:W-:Y:S01]  /*e740*/  FMUL.FTZ R4, R41.reuse, R96 ;  /* 0x0000006029047220 */ /* 0x060fe20000410000 */
[C---:B------:R-:W-:Y:S07]  /*e750*/  FMUL.FTZ R5, R41.reuse, R97 ;  /* 0x0000006129057220 */ /* 0x040fee0000410000 */
[----:B------:R-:W-:Y:S01]  /*e760*/  MUFU.EX2 R113, R113 ;  /* 0x0000007100717308 */ /* 0x000fe20000000800 */
[C---:B------:R-:W-:Y:S01]  /*e770*/  FMUL.FTZ R9, R41.reuse, R93 ;  /* 0x0000005d29097220 */ /* 0x040fe20000410000 */
[C---:B-1----:R-:W-:Y:S01]  /*e780*/  FMUL.FTZ R6, R40.reuse, R98 ;  /* 0x0000006228067220 */ /* 0x042fe20000410000 */
[C---:B------:R-:W-:Y:S07]  /*e790*/  FMUL.FTZ R7, R40.reuse, R99 ;  /* 0x0000006328077220 */ /* 0x040fee0000410000 */
[----:B------:R-:W1:Y:S01]  /*e7a0*/  MUFU.EX2 R100, R100 ;  /* 0x0000006400647308 */ /* 0x000e620000000800 */
[C---:B------:R-:W-:Y:S01]  /*e7b0*/  FMUL.FTZ R8, R41.reuse, R92 ;  /* 0x0000005c29087220 */ /* 0x040fe20000410000 */
[C---:B------:R-:W-:Y:S01]  /*e7c0*/  FMUL.FTZ R10, R40.reuse, R94 ;  /* 0x0000005e280a7220 */ /* 0x040fe20000410000 */
[C---:B------:R-:W-:Y:S01]  /*e7d0*/  FMUL.FTZ R11, R40.reuse, R95 ;  /* 0x0000005f280b7220 */ /* 0x040fe20000410000 */
[C---:B------:R-:W-:Y:S01]  /*e7e0*/  FMUL.FTZ R17, R41.reuse, R85 ;  /* 0x0000005529117220 */ /* 0x040fe20000410000 */
[----:B------:R-:W-:Y:S01]  /*e7f0*/  FMUL.FTZ R18, R40, R86 ;  /* 0x0000005628127220 */ /* 0x000fe20000410000 */
[----:B---3--:R-:W-:Y:S01]  /*e800*/  F2FP.BF16.F32.PACK_AB R45, R112, R129 ;  /* 0x00000081702d723e */ /* 0x008fe200000010ff */
[C---:B------:R-:W-:Y:S01]  /*e810*/  FMUL.FTZ R19, R40.reuse, R87 ;  /* 0x0000005728137220 */ /* 0x040fe20000410000 */
[C---:B------:R-:W-:Y:S01]  /*e820*/  FMUL.FTZ R16, R41.reuse, R84 ;  /* 0x0000005429107220 */ /* 0x040fe20000410000 */
[C---:B------:R-:W-:Y:S01]  /*e830*/  FMUL.FTZ R24, R41.reuse, R76 ;  /* 0x0000004c29187220 */ /* 0x040fe20000410000 */
[----:B------:R-:W-:Y:S01]  /*e840*/  FMUL.FTZ R25, R41, R77 ;  /* 0x0000004d29197220 */ /* 0x000fe20000410000 */
[-CC-:B------:R-:W-:Y:S01]  /*e850*/  FFMA.FTZ R77, R55, R37.reuse, -R108.reuse ;  /* 0x00000025374d7223 */ /* 0x180fe2000001086c */
[----:B------:R-:W-:Y:S01]  /*e860*/  FFMA.FTZ R76, R53, R37, -R108 ;  /* 0x00000025354c7223 */ /* 0x000fe2000001086c */
[----:B------:R-:W-:Y:S01]  /*e870*/  FMUL.FTZ R27, R40, R79 ;  /* 0x0000004f281b7220 */ /* 0x000fe20000410000 */
[----:B-1----:R-:W-:Y:S01]  /*e880*/  F2FP.BF16.F32.PACK_AB R47, R100, R113 ;  /* 0x00000071642f723e */ /* 0x002fe200000010ff */
[----:B------:R-:W1:Y:S01]  /*e890*/  LDSM.16.MT88.4 R52, [R144+0x6800] ;  /* 0x006800009034783b */ /* 0x000e620000004200 */
[-C--:B------:R-:W-:Y:S01]  /*e8a0*/  FFMA.FTZ R79, R59, R37.reuse, -R66 ;  /* 0x000000253b4f7223 */ /* 0x080fe20000010842 */
[----:B------:R-:W-:Y:S01]  /*e8b0*/  MUFU.EX2 R77, R77 ;  /* 0x0000004d004d7308 */ /* 0x000fe20000000800 */
[C---:B------:R-:W-:Y:S01]  /*e8c0*/  FMUL.FTZ R34, R40.reuse, R70 ;  /* 0x0000004628227220 */ /* 0x040fe20000410000 */
[-C--:B------:R-:W-:Y:S01]  /*e8d0*/  FFMA.FTZ R84, R135, R37.reuse, -R108 ;  /* 0x0000002587547223 */ /* 0x080fe2000001086c */
[--C-:B------:R-:W-:Y:S01]  /*e8e0*/  FFMA.FTZ R135, R63, R37, -R66.reuse ;  /* 0x000000253f877223 */ /* 0x100fe20000010842 */
[C---:B------:R-:W-:Y:S06]  /*e8f0*/  HMMA.16816.F32.BF16 R4, R44.reuse, R12, R4 ;  /* 0x0000000c2c04723c */ /* 0x040fec0000041804 */
[----:B------:R-:W-:Y:S01]  /*e900*/  MUFU.EX2 R76, R76 ;  /* 0x0000004c004c7308 */ /* 0x000fe20000000800 */
[----:B------:R-:W-:Y:S01]  /*e910*/  LDSM.16.MT88.4 R92, [R144+0x9800] ;  /* 0x00980000905c783b */ /* 0x000fe20000004200 */
[C---:B------:R-:W-:Y:S01]  /*e920*/  FMUL.FTZ R12, R41.reuse, R88 ;  /* 0x00000058290c7220 */ /* 0x040fe20000410000 */
[----:B------:R-:W-:Y:S07]  /*e930*/  FMUL.FTZ R13, R41, R89 ;  /* 0x00000059290d7220 */ /* 0x000fee0000410000 */
[----:B------:R-:W-:Y:S01]  /*e940*/  MUFU.EX2 R79, R79 ;  /* 0x0000004f004f7308 */ /* 0x000fe20000000800 */
[C---:B------:R-:W-:Y:S03]  /*e950*/  HMMA.16816.F32.BF16 R8, R44.reuse, R14, R8 ;  /* 0x0000000e2c08723c */ /* 0x040fe60000041808 */
[C---:B------:R-:W-:Y:S01]  /*e960*/  FMUL.FTZ R14, R40.reuse, R90 ;  /* 0x0000005a280e7220 */ /* 0x040fe20000410000 */
[C---:B------:R-:W-:Y:S05]  /*e970*/  FMUL.FTZ R15, R40.reuse, R91 ;  /* 0x0000005b280f7220 */ /* 0x040fea0000410000 */
[----:B------:R-:W-:Y:S01]  /*e980*/  MUFU.EX2 R114, R114 ;  /* 0x0000007200727308 */ /* 0x000fe20000000800 */
[C---:B------:R-:W-:Y:S01]  /*e990*/  FMUL.FTZ R26, R40.reuse, R78 ;  /* 0x0000004e281a7220 */ /* 0x040fe20000410000 */
[-CC-:B------:R-:W-:Y:S01]  /*e9a0*/  FFMA.FTZ R97, R201, R37.reuse, -R66.reuse ;  /* 0x00000025c9617223 */ /* 0x180fe20000010842 */
[----:B------:R-:W-:Y:S07]  /*e9b0*/  FFMA.FTZ R98, R199, R37, -R66 ;  /* 0x00000025c7627223 */ /* 0x000fee0000010842 */
[----:B------:R3:W-:Y:S01]  /*e9c0*/  MUFU.EX2 R78, R32 ;  /* 0x00000020004e7308 */ /* 0x0007e20000000800 */
[C---:B------:R-:W-:Y:S01]  /*e9d0*/  FFMA.FTZ R129, R40.reuse, R179, R129 ;  /* 0x000000b328817223 */ /* 0x040fe20000010081 */
[C---:B--2---:R-:W-:Y:S08]  /*e9e0*/  HMMA.16816.F32.BF16 R12, R44.reuse, R20, R12 ;  /* 0x000000142c0c723c */ /* 0x044ff0000004180c */
        /* <DEDUP_REMOVED lines=9> */
[C---:B------:R-:W-:Y:S01]  /*ea80*/  FMUL.FTZ R23, R40.reuse, R83 ;  /* 0x0000005328177220 */ /* 0x040fe20000410000 */
[----:B---3--:R-:W-:Y:S07]  /*ea90*/  FMUL.FTZ R32, R41, R68 ;  /* 0x0000004429207220 */ /* 0x008fee0000410000 */
[----:B------:R-:W-:Y:S01]  /*eaa0*/  MUFU.EX2 R101, R101 ;  /* 0x0000006500657308 */ /* 0x000fe20000000800 */
[-C--:B------:R-:W-:Y:S01]  /*eab0*/  FFMA.FTZ R68, R219, R37.reuse, -R108 ;  /* 0x00000025db447223 */ /* 0x080fe2000001086c */
[-CC-:B------:R-:W-:Y:S01]  /*eac0*/  FFMA.FTZ R82, R217, R37.reuse, -R66.reuse ;  /* 0x00000025d9527223 */ /* 0x180fe20000010842 */
[--C-:B------:R-:W-:Y:S07]  /*ead0*/  FFMA.FTZ R83, R215, R37, -R66.reuse ;  /* 0x00000025d7537223 */ /* 0x100fee0000010842 */
[----:B------:R-:W-:Y:S01]  /*eae0*/  MUFU.EX2 R116, R116 ;  /* 0x0000007400747308 */ /* 0x000fe20000000800 */
[C---:B------:R-:W-:Y:S03]  /*eaf0*/  HMMA.16816.F32.BF16 R20, R44.reuse, R28, R20 ;  /* 0x0000001c2c14723c */ /* 0x040fe60000041814 */
[C---:B------:R-:W-:Y:S01]  /*eb00*/  FMUL.FTZ R28, R41.reuse, R72 ;  /* 0x00000048291c7220 */ /* 0x040fe20000410000 */
[----:B------:R-:W-:Y:S05]  /*eb10*/  FMUL.FTZ R29, R41, R73 ;  /* 0x00000049291d7220 */ /* 0x000fea0000410000 */
[----:B------:R-:W-:Y:S01]  /*eb20*/  MUFU.EX2 R120, R120 ;  /* 0x0000007800787308 */ /* 0x000fe20000000800 */
[--C-:B------:R-:W-:Y:S01]  /*eb30*/  FFMA.FTZ R72, R33, R37, -R66.reuse ;  /* 0x0000002521487223 */ /* 0x100fe20000010842 */
[----:B------:R-:W-:Y:S01]  /*eb40*/  FMUL.FTZ R33, R41, R69 ;  /* 0x0000004529217220 */ /* 0x000fe20000410000 */
[C---:B------:R-:W-:Y:S07]  /*eb50*/  HMMA.16816.F32.BF16 R24, R44.reuse, R30, R24 ;  /* 0x0000001e2c18723c */ /* 0x040fee0000041818 */
[----:B------:R-:W2:Y:S01]  /*eb60*/  MUFU.EX2 R73, R227 ;  /* 0x000000e300497308 */ /* 0x000ea20000000800 */
[C---:B------:R-:W-:Y:S01]  /*eb70*/  FMUL.FTZ R30, R40.reuse, R74 ;  /* 0x0000004a281e7220 */ /* 0x040fe20000410000 */
[C---:B------:R-:W-:Y:S01]  /*eb80*/  FMUL.FTZ R31, R40.reuse, R75 ;  /* 0x0000004b281f7220 */ /* 0x040fe20000410000 */
[-CC-:B------:R-:W-:Y:S01]  /*eb90*/  FFMA.FTZ R74, R57, R37.reuse, -R66.reuse ;  /* 0x00000025394a7223 */ /* 0x180fe20000010842 */
[----:B------:R-:W-:Y:S01]  /*eba0*/  FFMA.FTZ R75, R35, R37, -R66 ;  /* 0x00000025234b7223 */ /* 0x000fe20000010842 */
[----:B------:R-:W3:Y:S05]  /*ebb0*/  LDSM.16.MT88.4 R56, [R140+0x6800] ;  /* 0x006800008c38783b */ /* 0x000eea0000004200 */
[----:B------:R-:W-:Y:S01]  /*ebc0*/  MUFU.EX2 R72, R72 ;  /* 0x0000004800487308 */ /* 0x000fe20000000800 */
[----:B------:R-:W-:Y:S01]  /*ebd0*/  FFMA.FTZ R41, R41, R178, R60 ;  /* 0x000000b229297223 */ /* 0x000fe2000001003c */
[----:B------:R-:W-:Y:S01]  /*ebe0*/  FMUL.FTZ R35, R40, R71 ;  /* 0x0000004728237220 */ /* 0x000fe20000410000 */
[C---:B------:R-:W-:Y:S07]  /*ebf0*/  HMMA.16816.F32.BF16 R28, R44.reuse, R48, R28 ;  /* 0x000000302c1c723c */ /* 0x040fee000004181c */
[----:B------:R-:W4:Y:S01]  /*ec00*/  MUFU.EX2 R74, R74 ;  /* 0x0000004a004a7308 */ /* 0x000f220000000800 */
[-C--:B------:R-:W-:Y:S01]  /*ec10*/  FFMA.FTZ R71, R221, R37.reuse, -R108 ;  /* 0x00000025dd477223 */ /* 0x080fe2000001086c */
[-CC-:B------:R-:W-:Y:S08]  /*ec20*/  FFMA.FTZ R80, R213, R37.reuse, -R66.reuse ;  /* 0x00000025d5507223 */ /* 0x180ff00000010842 */
[----:B------:R-:W5:Y:S01]  /*ec30*/  MUFU.EX2 R75, R75 ;  /* 0x0000004b004b7308 */ /* 0x000f620000000800 */
[-C--:B------:R-:W-:Y:S01]  /*ec40*/  FFMA.FTZ R69, R211, R37.reuse, -R66 ;  /* 0x00000025d3457223 */ /* 0x080fe20000010842 */
[-CC-:B------:R-:W-:Y:S01]  /*ec50*/  FFMA.FTZ R96, R209, R37.reuse, -R108.reuse ;  /* 0x00000025d1607223 */ /* 0x180fe2000001086c */
[----:B------:R-:W-:Y:S01]  /*ec60*/  HMMA.16816.F32.BF16 R32, R44, R50, R32 ;  /* 0x000000322c20723c */ /* 0x000fe20000041820 */
[----:B------:R-:W3:Y:S06]  /*ec70*/  LDSM.16.MT88.4 R48, [R103+0x6800] ;  /* 0x006800006730783b */ /* 0x000eec0000004200 */
[----:B------:R-:W-:Y:S01]  /*ec80*/  MUFU.EX2 R181, R183 ;  /* 0x000000b700b57308 */ /* 0x000fe20000000800 */
[----:B--2---:R-:W-:Y:S01]  /*ec90*/  F2FP.BF16.F32.PACK_AB R46, R73, R76 ;  /* 0x0000004c492e723e */ /* 0x004fe200000010ff */
[--C-:B------:R-:W-:Y:S01]  /*eca0*/  FFMA.FTZ R91, R207, R37, -R108.reuse ;  /* 0x00000025cf5b7223 */ /* 0x100fe2000001086c */
[----:B------:R-:W-:Y:S07]  /*ecb0*/  F2FP.BF16.F32.PACK_AB R44, R77, R78 ;  /* 0x0000004e4d2c723e */ /* 0x000fee00000010ff */
[----:B------:R2:W-:Y:S01]  /*ecc0*/  MUFU.EX2 R139, R62 ;  /* 0x0000003e008b7308 */ /* 0x0005e20000000800 */
[----:B----4-:R-:W-:Y:S01]  /*ecd0*/  F2FP.BF16.F32.PACK_AB R45, R74, R79 ;  /* 0x0000004f4a2d723e */ /* 0x010fe200000010ff */
[-CC-:B------:R-:W-:Y:S01]  /*ece0*/  FFMA.FTZ R99, R205, R37.reuse, -R108.reuse ;  /* 0x00000025cd637223 */ /* 0x180fe2000001086c */
[----:B------:R-:W-:Y:S07]  /*ecf0*/  FFMA.FTZ R88, R203, R37, -R108 ;  /* 0x00000025cb587223 */ /* 0x000fee000001086c */
[----:B------:R-:W-:Y:S01]  /*ed00*/  MUFU.EX2 R118, R118 ;  /* 0x0000007600767308 */ /* 0x000fe20000000800 */
[----:B-----5:R-:W-:Y:S01]  /*ed10*/  F2FP.BF16.F32.PACK_AB R47, R72, R75 ;  /* 0x0000004b482f723e */ /* 0x020fe200000010ff */
[-CC-:B------:R-:W-:Y:S01]  /*ed20*/  FFMA.FTZ R90, R197, R37.reuse, -R66.reuse ;  /* 0x00000025c55a7223 */ /* 0x180fe20000010842 */
[-C--:B------:R-:W-:Y:S07]  /*ed30*/  FFMA.FTZ R89, R195, R37.reuse, -R66 ;  /* 0x00000025c3597223 */ /* 0x080fee0000010842 */
[----:B------:R4:W-:Y:S01]  /*ed40*/  MUFU.EX2 R133, R84 ;  /* 0x0000005400857308 */ /* 0x0009e20000000800 */
[-CC-:B------:R-:W-:Y:S01]  /*ed50*/  FFMA.FTZ R125, R125, R37.reuse, -R108.reuse ;  /* 0x000000257d7d7223 */ /* 0x180fe2000001086c */
[-C--:B------:R-:W-:Y:S01]  /*ed60*/  FFMA.FTZ R121, R121, R37.reuse, -R108 ;  /* 0x0000002579797223 */ /* 0x080fe2000001086c */
[-C--:B------:R-:W-:Y:S01]  /*ed70*/  FFMA.FTZ R117, R117, R37.reuse, -R66 ;  /* 0x0000002575757223 */ /* 0x080fe20000010842 */
[C---:B-1----:R-:W-:Y:S06]  /*ed80*/  HMMA.16816.F32.BF16 R4, R44.reuse, R52, R4 ;  /* 0x000000342c04723c */ /* 0x042fec0000041804 */
[----:B------:R-:W-:Y:S01]  /*ed90*/  MUFU.EX2 R81, R81 ;  /* 0x0000005100517308 */ /* 0x000fe20000000800 */
[-C--:B--2---:R-:W-:Y:S01]  /*eda0*/  FFMA.FTZ R62, R131, R37.reuse, -R108 ;  /* 0x00000025833e7223 */ /* 0x084fe2000001086c */
[-CC-:B------:R-:W-:Y:S08]  /*edb0*/  FFMA.FTZ R131, R61, R37.reuse, -R66.reuse ;  /* 0x000000253d837223 */ /* 0x180ff00000010842 */
[----:B------:R-:W1:Y:S01]  /*edc0*/  MUFU.EX2 R70, R70 ;  /* 0x0000004600467308 */ /* 0x000e620000000800 */
[-C--:B------:R-:W-:Y:S01]  /*edd0*/  FFMA.FTZ R109, R109, R37.reuse, -R66 ;  /* 0x000000256d6d7223 */ /* 0x080fe20000010842 */
[----:B------:R-:W-:Y:S01]  /*ede0*/  FADD.FTZ R112, R112, R129 ;  /* 0x0000008170707221 */ /* 0x000fe20000010000 */
[C---:B------:R-:W-:Y:S01]  /*edf0*/  HMMA.16816.F32.BF16 R8, R44.reuse, R54, R8 ;  /* 0x000000362c08723c */ /* 0x040fe20000041808 */
[----:B------:R-:W2:Y:S06]  /*ee00*/  LDSM.16.MT88.4 R52, [R102+0x6800] ;  /* 0x006800006634783b */ /* 0x000eac0000004200 */
[----:B------:R5:W-:Y:S01]  /*ee10*/  MUFU.EX2 R127, R62 ;  /* 0x0000003e007f7308 */ /* 0x000be20000000800 */
[----:B----4-:R-:W-:Y:S01]  /*ee20*/  FADD.FTZ R84, R42, R41 ;  /* 0x000000292a547221 */ /* 0x010fe20000010000 */
[----:B------:R-:W-:Y:S01]  /*ee30*/  FADD.FTZ R113, R113, R112 ;  /* 0x0000007071717221 */ /* 0x000fe20000010000 */
[-C--:B------:R-:W-:Y:S07]  /*ee40*/  FFMA.FTZ R67, R67, R37.reuse, -R108 ;  /* 0x0000002543437223 */ /* 0x080fee000001086c */
[----:B------:R-:W-:Y:S01]  /*ee50*/  MUFU.EX2 R71, R71 ;  /* 0x0000004700477308 */ /* 0x000fe20000000800 */
[----:B------:R-:W-:Y:S01]  /*ee60*/  FFMA.FTZ R64, R64, R37, -R66 ;  /* 0x0000002540407223 */ /* 0x000fe20000010842 */
[C---:B---3--:R-:W-:Y:S08]  /*ee70*/  HMMA.16816.F32.BF16 R12, R44.reuse, R56, R12 ;  /* 0x000000382c0c723c */ /* 0x048ff0000004180c */
[----:B------:R-:W3:Y:S01]  /*ee80*/  MUFU.EX2 R68, R68 ;  /* 0x0000004400447308 */ /* 0x000ee20000000800 */
[----:B------:R-:W-:Y:S01]  /*ee90*/  FADD.FTZ R100, R100, R113 ;  /* 0x0000007164647221 */ /* 0x000fe20000010000 */
[----:B------:R-:W-:Y:S08]  /*eea0*/  ISETP.GT.AND P0, PT, R176, R155, PT ;  /* 0x0000009bb000720c */ /* 0x000ff00003f04270 */
[----:B------:R-:W-:Y:S01]  /*eeb0*/  MUFU.EX2 R82, R82 ;  /* 0x0000005200527308 */ /* 0x000fe20000000800 */
[----:B------:R-:W-:Y:S01]  /*eec0*/  FADD.FTZ R79, R79, R100 ;  /* 0x000000644f4f7221 */ /* 0x000fe20000010000 */
[C---:B------:R-:W-:Y:S01]  /*eed0*/  HMMA.16816.F32.BF16 R16, R44.reuse, R58, R16 ;  /* 0x0000003a2c10723c */ /* 0x040fe20000041810 */
[----:B------:R-:W4:Y:S07]  /*eee0*/  LDSM.16.MT88.4 R56, [R144+0x7000] ;  /* 0x007000009038783b */ /* 0x000f2e0000004200 */
[----:B------:R-:W3:Y:S01]  /*eef0*/  MUFU.EX2 R83, R83 ;  /* 0x0000005300537308 */ /* 0x000ee20000000800 */
[----:B------:R-:W-:Y:S01]  /*ef00*/  FADD.FTZ R74, R74, R79 ;  /* 0x0000004f4a4a7221 */ /* 0x000fe20000010000 */
[----:B------:R-:W-:Y:S08]  /*ef10*/  IMAD.MOV.U32 R100, RZ, RZ, R36 ;  /* 0x000000ffff647224 */ /* 0x000ff000078e0024 */
[----:B------:R-:W-:Y:S01]  /*ef20*/  MUFU.EX2 R80, R80 ;  /* 0x0000005000507308 */ /* 0x000fe20000000800 */
[----:B------:R-:W-:Y:S01]  /*ef30*/  FADD.FTZ R75, R75, R74 ;  /* 0x0000004a4b4b7221 */ /* 0x000fe20000010000 */
[C---:B------:R-:W-:Y:S01]  /*ef40*/  HMMA.16816.F32.BF16 R20, R44.reuse, R48, R20 ;  /* 0x000000302c14723c */ /* 0x040fe20000041814 */
[----:B-----5:R-:W-:Y:S07]  /*ef50*/  LDSM.16.MT88.4 R60, [R103+0x8800] ;  /* 0x00880000673c783b */ /* 0x020fee0000004200 */
[----:B------:R-:W5:Y:S01]  /*ef60*/  MUFU.EX2 R69, R69 ;  /* 0x0000004500457308 */ /* 0x000f620000000800 */
[----:B------:R-:W-:Y:S09]  /*ef70*/  FADD.FTZ R75, R72, R75 ;  /* 0x0000004b484b7221 */ /* 0x000ff20000010000 */
[----:B------:R-:W-:Y:S01]  /*ef80*/  MUFU.EX2 R96, R96 ;  /* 0x0000006000607308 */ /* 0x000fe20000000800 */
[C---:B------:R-:W-:Y:S01]  /*ef90*/  HMMA.16816.F32.BF16 R24, R44.reuse, R50, R24 ;  /* 0x000000322c18723c */ /* 0x040fe20000041818 */
[----:B------:R-:W4:Y:S08]  /*efa0*/  LDSM.16.MT88.4 R48, [R140+0x7000] ;  /* 0x007000008c30783b */ /* 0x000f300000004200 */
        /* <DEDUP_REMOVED lines=8> */
[----:B-1----:R-:W-:Y:S02]  /*f030*/  F2FP.BF16.F32.PACK_AB R44, R70, R81 ;  /* 0x00000051462c723e */ /* 0x002fe400000010ff */
[----:B---3--:R-:W-:Y:S07]  /*f040*/  F2FP.BF16.F32.PACK_AB R46, R68, R71 ;  /* 0x00000047442e723e */ /* 0x008fee00000010ff */
[----:B------:R-:W1:Y:S01]  /*f050*/  MUFU.EX2 R124, R124 ;  /* 0x0000007c007c7308 */ /* 0x000e620000000800 */
[----:B------:R-:W-:Y:S01]  /*f060*/  F2FP.BF16.F32.PACK_AB R45, R83, R82 ;  /* 0x00000052532d723e */ /* 0x000fe200000010ff */
[----:B------:R-:W-:Y:S01]  /*f070*/  FADD.FTZ R82, R82, R75 ;  /* 0x0000004b52527221 */ /* 0x000fe20000010000 */
[----:B-----5:R-:W-:Y:S07]  /*f080*/  F2FP.BF16.F32.PACK_AB R47, R69, R80 ;  /* 0x00000050452f723e */ /* 0x020fee00000010ff */
[----:B------:R-:W3:Y:S01]  /*f090*/  MUFU.EX2 R122, R122 ;  /* 0x0000007a007a7308 */ /* 0x000ee20000000800 */
[----:B------:R-:W-:Y:S09]  /*f0a0*/  FADD.FTZ R83, R83, R82 ;  /* 0x0000005253537221 */ /* 0x000ff20000010000 */
[----:B------:R-:W-:Y:S01]  /*f0b0*/  MUFU.EX2 R128, R128 ;  /* 0x0000008000807308 */ /* 0x000fe20000000800 */
[C---:B----4-:R-:W-:Y:S09]  /*f0c0*/  HMMA.16816.F32.BF16 R4, R44.reuse, R56, R4 ;  /* 0x000000382c04723c */ /* 0x050ff20000041804 */
[----:B------:R-:W4:Y:S01]  /*f0d0*/  MUFU.EX2 R135, R135 ;  /* 0x0000008700877308 */ /* 0x000f220000000800 */
[----:B------:R-:W-:Y:S01]  /*f0e0*/  FADD.FTZ R80, R80, R83 ;  /* 0x0000005350507221 */ /* 0x000fe20000010000 */
[----:B-1----:R-:W-:Y:S08]  /*f0f0*/  F2FP.BF16.F32.PACK_AB R40, R133, R124 ;  /* 0x0000007c8528723e */ /* 0x002ff000000010ff */
[----:B------:R-:W-:Y:S01]  /*f100*/  MUFU.EX2 R131, R131 ;  /* 0x0000008300837308 */ /* 0x000fe20000000800 */
[----:B------:R-:W-:Y:S01]  /*f110*/  FADD.FTZ R80, R69, R80 ;  /* 0x0000005045507221 */ /* 0x000fe20000010000 */
[C---:B------:R-:W-:Y:S01]  /*f120*/  HMMA.16816.F32.BF16 R8, R44.reuse, R58, R8 ;  /* 0x0000003a2c08723c */ /* 0x040fe20000041808 */
[----:B------:R-:W1:Y:S07]  /*f130*/  LDSM.16.MT88.4 R56, [R102+0x7000] ;  /* 0x007000006638783b */ /* 0x000e6e0000004200 */
[----:B------:R-:W5:Y:S01]  /*f140*/  MUFU.EX2 R126, R126 ;  /* 0x0000007e007e7308 */ /* 0x000f620000000800 */
[----:B---3--:R-:W-:Y:S09]  /*f150*/  F2FP.BF16.F32.PACK_AB R42, R127, R122 ;  /* 0x0000007a7f2a723e */ /* 0x008ff200000010ff */
[----:B------:R-:W-:Y:S01]  /*f160*/  MUFU.EX2 R123, R125 ;  /* 0x0000007d007b7308 */ /* 0x000fe20000000800 */
[C---:B------:R-:W-:Y:S09]  /*f170*/  HMMA.16816.F32.BF16 R12, R44.reuse, R48, R12 ;  /* 0x000000302c0c723c */ /* 0x040ff2000004180c */
[----:B------:R-:W3:Y:S01]  /*f180*/  MUFU.EX2 R132, R132 ;  /* 0x0000008400847308 */ /* 0x000ee20000000800 */
[----:B----4-:R-:W-:Y:S09]  /*f190*/  F2FP.BF16.F32.PACK_AB R41, R135, R128 ;  /* 0x000000808729723e */ /* 0x010ff200000010ff */
[----:B------:R-:W-:Y:S01]  /*f1a0*/  MUFU.EX2 R119, R121 ;  /* 0x0000007900777308 */ /* 0x000fe20000000800 */
[C---:B------:R-:W-:Y:S01]  /*f1b0*/  HMMA.16816.F32.BF16 R16, R44.reuse, R50, R16 ;  /* 0x000000322c10723c */ /* 0x040fe20000041810 */
[----:B------:R-:W4:Y:S08]  /*f1c0*/  LDSM.16.MT88.4 R48, [R144+0x7800] ;  /* 0x007800009030783b */ /* 0x000f300000004200 */
[----:B------:R-:W3:Y:S01]  /*f1d0*/  MUFU.EX2 R130, R130 ;  /* 0x0000008200827308 */ /* 0x000ee20000000800 */
[----:B-----5:R-:W-:Y:S01]  /*f1e0*/  F2FP.BF16.F32.PACK_AB R43, R126, R131 ;  /* 0x000000837e2b723e */ /* 0x020fe200000010ff */
        /* <DEDUP_REMOVED lines=19> */
[C---:B----4-:R-:W-:Y:S08]  /*f320*/  HMMA.16816.F32.BF16 R28, R44.reuse, R48, R28 ;  /* 0x000000302c1c723c */ /* 0x050ff0000004181c */
        /* <DEDUP_REMOVED lines=11> */
[----:B------:R-:W-:Y:S07]  /*f3e0*/  LDSM.16.MT88.4 R56, [R140+0x8800] ;  /* 0x008800008c38783b */ /* 0x000fee0000004200 */
[C---:B----4-:R-:W-:Y:S08]  /*f3f0*/  HMMA.16816.F32.BF16 R20, R44.reuse, R48, R20 ;  /* 0x000000302c14723c */ /* 0x050ff00000041814 */
[C---:B------:R-:W-:Y:S01]  /*f400*/  HMMA.16816.F32.BF16 R24, R44.reuse, R50, R24 ;  /* 0x000000322c18723c */ /* 0x040fe20000041818 */
[----:B------:R-:W1:Y:S07]  /*f410*/  LDSM.16.MT88.4 R48, [R144+0x8800] ;  /* 0x008800009030783b */ /* 0x000e6e0000004200 */
[C---:B--2---:R-:W-:Y:S08]  /*f420*/  HMMA.16816.F32.BF16 R28, R44.reuse, R52, R28 ;  /* 0x000000342c1c723c */ /* 0x044ff0000004181c */
[----:B------:R-:W-:Y:S01]  /*f430*/  HMMA.16816.F32.BF16 R32, R44, R54, R32 ;  /* 0x000000362c20723c */ /* 0x000fe20000041820 */
[----:B------:R-:W2:Y:S08]  /*f440*/  LDSM.16.MT88.4 R44, [R102+0x8800] ;  /* 0x00880000662c783b */ /* 0x000eb00000004200 */
[----:B------:R-:W-:Y:S01]  /*f450*/  LDSM.16.MT88.4 R52, [R140+0x9000] ;  /* 0x009000008c34783b */ /* 0x000fe20000004200 */
[C---:B-1----:R-:W-:Y:S08]  /*f460*/  HMMA.16816.F32.BF16 R4, R40.reuse, R48, R4 ;  /* 0x000000302804723c */ /* 0x042ff00000041804 */
[C---:B------:R-:W-:Y:S01]  /*f470*/  HMMA.16816.F32.BF16 R8, R40.reuse, R50, R8 ;  /* 0x000000322808723c */ /* 0x040fe20000041808 */
[----:B------:R-:W1:Y:S07]  /*f480*/  LDSM.16.MT88.4 R48, [R144+0x9000] ;  /* 0x009000009030783b */ /* 0x000e6e0000004200 */
[C---:B------:R-:W-:Y:S03]  /*f490*/  HMMA.16816.F32.BF16 R12, R40.reuse, R56, R12 ;  /* 0x00000038280c723c */ /* 0x040fe6000004180c */
[----:B------:R-:W-:Y:S02]  /*f4a0*/  FADD.FTZ R57, R111, R84 ;  /* 0x000000546f397221 */ /* 0x000fe40000010000 */
[----:B------:R-:W-:Y:S02]  /*f4b0*/  LDSM.16.MT88.4 R84, [R140+0x9800] ;  /* 0x009800008c54783b */ /* 0x000fe40000004200 */
[----:B------:R-:W-:Y:S01]  /*f4c0*/  FADD.FTZ R57, R110, R57 ;  /* 0x000000396e397221 */ /* 0x000fe20000010000 */
[C---:B------:R-:W-:Y:S03]  /*f4d0*/  HMMA.16816.F32.BF16 R16, R40.reuse, R58, R16 ;  /* 0x0000003a2810723c */ /* 0x040fe60000041810 */
[----:B------:R-:W-:Y:S02]  /*f4e0*/  FADD.FTZ R78, R78, R57 ;  /* 0x000000394e4e7221 */ /* 0x000fe40000010000 */
[----:B------:R-:W4:Y:S02]  /*f4f0*/  LDSM.16.MT88.4 R56, [R103+0x9000] ;  /* 0x009000006738783b */ /* 0x000f240000004200 */
[----:B------:R-:W-:Y:S01]  /*f500*/  FADD.FTZ R77, R77, R78 ;  /* 0x0000004e4d4d7221 */ /* 0x000fe20000010000 */
[C---:B------:R-:W-:Y:S01]  /*f510*/  HMMA.16816.F32.BF16 R20, R40.reuse, R60, R20 ;  /* 0x0000003c2814723c */ /* 0x040fe20000041814 */
[----:B------:R-:W-:Y:S02]  /*f520*/  MUFU.EX2 R60, R117 ;  /* 0x00000075003c7308 */ /* 0x000fe40000000800 */
[-CC-:B------:R-:W-:Y:S05]  /*f530*/  FFMA.FTZ R61, R115, R37.reuse, -R66.reuse ;  /* 0x00000025733d7223 */ /* 0x180fea0000010842 */
[C---:B------:R-:W-:Y:S03]  /*f540*/  HMMA.16816.F32.BF16 R24, R40.reuse, R62, R24 ;  /* 0x0000003e2818723c */ /* 0x040fe60000041818 */
[----:B------:R-:W5:Y:S01]  /*f550*/  MUFU.EX2 R61, R61 ;  /* 0x0000003d003d7308 */ /* 0x000f620000000800 */
[----:B------:R-:W-:Y:S09]  /*f560*/  FFMA.FTZ R63, R107, R37, -R66 ;  /* 0x000000256b3f7223 */ /* 0x000ff20000010842 */
[----:B------:R-:W-:Y:S01]  /*f570*/  MUFU.EX2 R62, R109 ;  /* 0x0000006d003e7308 */ /* 0x000fe20000000800 */
[C---:B--2---:R-:W-:Y:S09]  /*f580*/  HMMA.16816.F32.BF16 R28, R40.reuse, R44, R28 ;  /* 0x0000002c281c723c */ /* 0x044ff2000004181c */
[----:B------:R-:W2:Y:S01]  /*f590*/  MUFU.EX2 R63, R63 ;  /* 0x0000003f003f7308 */ /* 0x000ea20000000800 */
[----:B------:R-:W-:Y:S01]  /*f5a0*/  HMMA.16816.F32.BF16 R32, R40, R46, R32 ;  /* 0x0000002e2820723c */ /* 0x000fe20000041820 */
[----:B------:R-:W4:Y:S02]  /*f5b0*/  LDSM.16.MT88.4 R44, [R102+0x9000] ;  /* 0x00900000662c783b */ /* 0x000f240000004200 */
[----:B---3--:R-:W-:Y:S02]  /*f5c0*/  F2FP.BF16.F32.PACK_AB R40, R132, R123 ;  /* 0x0000007b8428723e */ /* 0x008fe400000010ff */
[----:B------:R-:W-:Y:S02]  /*f5d0*/  F2FP.BF16.F32.PACK_AB R42, R130, R119 ;  /* 0x00000077822a723e */ /* 0x000fe400000010ff */
[----:B-----5:R-:W-:Y:S02]  /*f5e0*/  F2FP.BF16.F32.PACK_AB R41, R61, R60 ;  /* 0x0000003c3d29723e */ /* 0x020fe400000010ff */
[----:B--2---:R-:W-:Y:S07]  /*f5f0*/  F2FP.BF16.F32.PACK_AB R43, R63, R62 ;  /* 0x0000003e3f2b723e */ /* 0x004fee00000010ff */
[C---:B-1----:R-:W-:Y:S03]  /*f600*/  HMMA.16816.F32.BF16 R4, R40.reuse, R48, R4 ;  /* 0x000000302804723c */ /* 0x042fe60000041804 */
[-CC-:B------:R-:W-:Y:S01]  /*f610*/  FFMA.FTZ R48, R105, R37.reuse, -R108.reuse ;  /* 0x0000002569307223 */ /* 0x180fe2000001086c */
[-CC-:B------:R-:W-:Y:S01]  /*f620*/  FFMA.FTZ R49, R106, R37.reuse, -R108.reuse ;  /* 0x000000256a317223 */ /* 0x180fe2000001086c */
[-C--:B------:R-:W-:Y:S03]  /*f630*/  FFMA.FTZ R108, R104, R37.reuse, -R108 ;  /* 0x00000025686c7223 */ /* 0x080fe6000001086c */
[C---:B------:R-:W-:Y:S01]  /*f640*/  HMMA.16816.F32.BF16 R8, R40.reuse, R50, R8 ;  /* 0x000000322808723c */ /* 0x040fe20000041808 */
[----:B------:R-:W-:Y:S02]  /*f650*/  MUFU.EX2 R48, R48 ;  /* 0x0000003000307308 */ /* 0x000fe40000000800 */
[----:B------:R-:W-:Y:S02]  /*f660*/  FADD.FTZ R50, R76, R77 ;  /* 0x0000004d4c327221 */ /* 0x000fe40000010000 */
[----:B------:R-:W1:Y:S06]  /*f670*/  LDSM.16.MT88.4 R76, [R103+0x9800] ;  /* 0x00980000674c783b */ /* 0x000e6c0000004200 */
[----:B------:R-:W2:Y:S01]  /*f680*/  MUFU.EX2 R49, R49 ;  /* 0x0000003100317308 */ /* 0x000ea20000000800 */
[----:B------:R-:W-:Y:S01]  /*f690*/  FADD.FTZ R50, R73, R50 ;  /* 0x0000003249327221 */ /* 0x000fe20000010000 */
[C---:B------:R-:W-:Y:S08]  /*f6a0*/  HMMA.16816.F32.BF16 R12, R40.reuse, R52, R12 ;  /* 0x00000034280c723c */ /* 0x040ff0000004180c */
[----:B------:R-:W-:Y:S01]  /*f6b0*/  MUFU.EX2 R51, R108 ;  /* 0x0000006c00337308 */ /* 0x000fe20000000800 */
[----:B------:R-:W-:Y:S01]  /*f6c0*/  FADD.FTZ R81, R81, R50 ;  /* 0x0000003251517221 */ /* 0x000fe20000010000 */
[-CC-:B------:R-:W-:Y:S01]  /*f6d0*/  FFMA.FTZ R52, R65, R37.reuse, -R66.reuse ;  /* 0x0000002541347223 */ /* 0x180fe20000010842 */
[----:B------:R-:W-:Y:S07]  /*f6e0*/  FFMA.FTZ R66, R38, R37, -R66 ;  /* 0x0000002526427223 */ /* 0x000fee0000010842 */
[----:B------:R-:W3:Y:S01]  /*f6f0*/  MUFU.EX2 R50, R67 ;  /* 0x0000004300327308 */ /* 0x000ee20000000800 */
[----:B------:R-:W-:Y:S01]  /*f700*/  FADD.FTZ R70, R70, R81 ;  /* 0x0000005146467221 */ /* 0x000fe20000010000 */
[C---:B------:R-:W-:Y:S08]  /*f710*/  HMMA.16816.F32.BF16 R16, R40.reuse, R54, R16 ;  /* 0x000000362810723c */ /* 0x040ff00000041810 */
[----:B------:R-:W-:Y:S01]  /*f720*/  MUFU.EX2 R52, R52 ;  /* 0x0000003400347308 */ /* 0x000fe20000000800 */
[----:B------:R-:W-:Y:S09]  /*f730*/  FADD.FTZ R71, R71, R70 ;  /* 0x0000004647477221 */ /* 0x000ff20000010000 */
[----:B------:R-:W5:Y:S01]  /*f740*/  MUFU.EX2 R37, R64 ;  /* 0x0000004000257308 */ /* 0x000f620000000800 */
[----:B------:R-:W-:Y:S01]  /*f750*/  FADD.FTZ R71, R68, R71 ;  /* 0x0000004744477221 */ /* 0x000fe20000010000 */
[C---:B----4-:R-:W-:Y:S08]  /*f760*/  HMMA.16816.F32.BF16 R20, R40.reuse, R56, R20 ;  /* 0x000000382814723c */ /* 0x050ff00000041814 */
[----:B------:R-:W-:Y:S01]  /*f770*/  MUFU.EX2 R38, R39 ;  /* 0x0000002700267308 */ /* 0x000fe20000000800 */
[----:B--2---:R-:W-:Y:S01]  /*f780*/  F2FP.BF16.F32.PACK_AB R68, R49, R48 ;  /* 0x000000303144723e */ /* 0x004fe200000010ff */
[----:B------:R-:W-:Y:S01]  /*f790*/  FADD.FTZ R96, R96, R71 ;  /* 0x0000004760607221 */ /* 0x000fe20000010000 */
[----:B---3--:R-:W-:Y:S07]  /*f7a0*/  F2FP.BF16.F32.PACK_AB R70, R51, R50 ;  /* 0x000000323346723e */ /* 0x008fee00000010ff */
[----:B------:R-:W2:Y:S01]  /*f7b0*/  MUFU.EX2 R179, R66 ;  /* 0x0000004200b37308 */ /* 0x000ea20000000800 */
[C---:B------:R-:W-:Y:S03]  /*f7c0*/  HMMA.16816.F32.BF16 R24, R40.reuse, R58, R24 ;  /* 0x0000003a2818723c */ /* 0x040fe60000041818 */
[----:B------:R-:W-:Y:S01]  /*f7d0*/  FADD.FTZ R96, R91, R96 ;  /* 0x000000605b607221 */ /* 0x000fe20000010000 */
[----:B-----5:R-:W-:Y:S03]  /*f7e0*/  F2FP.BF16.F32.PACK_AB R69, R37, R52 ;  /* 0x000000342545723e */ /* 0x020fe600000010ff */
[----:B------:R-:W-:Y:S01]  /*f7f0*/  FADD.FTZ R99, R99, R96 ;  /* 0x0000006063637221 */ /* 0x000fe20000010000 */
[C---:B------:R-:W-:Y:S03]  /*f800*/  HMMA.16816.F32.BF16 R28, R40.reuse, R44, R28 ;  /* 0x0000002c281c723c */ /* 0x040fe6000004181c */
[----:B------:R-:W-:Y:S01]  /*f810*/  FADD.FTZ R45, R97, R80 ;  /* 0x00000050612d7221 */ /* 0x000fe20000010000 */
[----:B--2---:R-:W-:Y:S01]  /*f820*/  F2FP.BF16.F32.PACK_AB R71, R179, R38 ;  /* 0x00000026b347723e */ /* 0x004fe200000010ff */
[----:B------:R-:W-:Y:S02]  /*f830*/  FADD.FTZ R39, R88, R99 ;  /* 0x0000006358277221 */ /* 0x000fe40000010000 */
[----:B------:R-:W-:Y:S01]  /*f840*/  FADD.FTZ R45, R98, R45 ;  /* 0x0000002d622d7221 */ /* 0x000fe20000010000 */
[----:B------:R-:W-:Y:S03]  /*f850*/  HMMA.16816.F32.BF16 R32, R40, R46, R32 ;  /* 0x0000002e2820723c */ /* 0x000fe60000041820 */
[----:B------:R-:W-:Y:S01]  /*f860*/  FADD.FTZ R90, R90, R45 ;  /* 0x0000002d5a5a7221 */ /* 0x000fe20000010000 */
[----:B------:R-:W-:Y:S03]  /*f870*/  FADD.FTZ R40, R114, R39 ;  /* 0x0000002772287221 */ /* 0x000fe60000010000 */
[----:B------:R-:W-:Y:S01]  /*f880*/  FADD.FTZ R89, R89, R90 ;  /* 0x0000005a59597221 */ /* 0x000fe20000010000 */
[C---:B------:R-:W-:Y:S01]  /*f890*/  HMMA.16816.F32.BF16 R96, R68.reuse, R92, R4 ;  /* 0x0000005c4460723c */ /* 0x040fe20000041804 */
[----:B------:R-:W2:Y:S04]  /*f8a0*/  LDSM.16.MT88.4 R4, [R102+0x9800] ;  /* 0x009800006604783b */ /* 0x000ea80000004200 */
[----:B------:R-:W-:Y:S01]  /*f8b0*/  FADD.FTZ R42, R120, R89 ;  /* 0x00000059782a7221 */ /* 0x000fe20000010000 */
[----:B------:R-:W-:Y:S02]  /*f8c0*/  FADD.FTZ R40, R189, R40 ;  /* 0x00000028bd287221 */ /* 0x000fe40000010000 */
[C---:B------:R-:W-:Y:S03]  /*f8d0*/  HMMA.16816.F32.BF16 R92, R68.reuse, R94, R8 ;  /* 0x0000005e445c723c */ /* 0x040fe60000041808 */
[----:B------:R-:W-:Y:S01]  /*f8e0*/  FADD.FTZ R42, R181, R42 ;  /* 0x0000002ab52a7221 */ /* 0x000fe20000010000 */
[----:B------:R-:W-:Y:S01]  /*f8f0*/  FADD.FTZ R9, R101, R40 ;  /* 0x0000002865097221 */ /* 0x000fe20000010000 */
[----:B------:R-:W-:Y:S02]  /*f900*/  IMAD.MOV.U32 R101, RZ, RZ, R0 ;  /* 0x000000ffff657224 */ /* 0x000fe400078e0000 */
        /* <DEDUP_REMOVED lines=34> */
.L_x_10176:
        /* <DEDUP_REMOVED lines=10> */
.L_x_10197:
        /* <DEDUP_REMOVED lines=128> */
.L_x_10186:
[----:B------:R-:W-:Y:S05]  /*103d0*/  BSYNC.RECONVERGENT B0 ;  /* 0x0000000000007941 */ /* 0x000fea0003800200 */
.L_x_10185:
        /* <DEDUP_REMOVED lines=22> */
.L_x_10188:
[----:B------:R-:W-:Y:S05]  /*10540*/  BSYNC.RECONVERGENT B0 ;  /* 0x0000000000007941 */ /* 0x000fea0003800200 */
.L_x_10187:
        /* <DEDUP_REMOVED lines=44> */
.L_x_10190:
[----:B------:R-:W-:Y:S05]  /*10810*/  BSYNC.RECONVERGENT B0 ;  /* 0x0000000000007941 */ /* 0x000fea0003800200 */
.L_x_10189:
        /* <DEDUP_REMOVED lines=13> */
.L_x_10192:
[----:B------:R-:W-:Y:S05]  /*108f0*/  BSYNC.RECONVERGENT B0 ;  /* 0x0000000000007941 */ /* 0x000fea0003800200 */
.L_x_10191:
[----:B------:R-:W-:-:S04]  /*10900*/  MOV R161, 0x0 ;  /* 0x0000000000a17802 */ /* 0x000fc80000000f00 */
[----:B-1234-:R-:W-:Y:S05]  /*10910*/  @P2 RET.REL.NODEC R160 `(_ZN5flash24flash_fwd_splitkv_kernelI23Flash_fwd_kernel_traitsILi64ELi64ELi128ELi4ELb0ELb0EN7cutlass10bfloat16_tE19Flash_kernel_traitsILi64ELi64ELi128ELi4ES3_EELb0ELb1ELb0ELb0ELb0ELb0ELb0ELb0EEEvNS_16Flash_fwd_paramsE) ;  /* 0xfffffef4a0b82950 */ /* 0x01efea0003c3ffff */
        /* <DEDUP_REMOVED lines=12> */
[----:B-1----:R-:W-:Y:S05]  /*109e0*/  RET.REL.NODEC R160 `(_ZN5flash24flash_fwd_splitkv_kernelI23Flash_fwd_kernel_traitsILi64ELi64ELi128ELi4ELb0ELb0EN7cutlass10bfloat16_tE19Flash_kernel_traitsILi64ELi64ELi128ELi4ES3_EELb0ELb1ELb0ELb0ELb0ELb0ELb0ELb0EEEvNS_16Flash_fwd_paramsE) ;  /* 0xfffffef4a0847950 */ /* 0x002fea0003c3ffff */
.L_x_10184:
[----:B------:R-:W-:Y:S01]  /*109f0*/  MOV R5, 0x2 ;  /* 0x0000000200057802 */ /* 0x000fe20000000f00 */
[----:B------:R-:W-:Y:S01]  /*10a00*/  IMAD.MOV.U32 R4, RZ, RZ, 0x1f ;  /* 0x0000001fff047424 */ /* 0x000fe200078e00ff */
[----:B------:R-:W-:-:S07]  /*10a10*/  MOV R6, 0xffffffff ;  /* 0xffffffff00067802 */ /* 0x000fce0000000f00 */
[----:B-1---5:R-:W-:Y:S05]  /*10a20*/  WARPSYNC.COLLECTIVE R6, `(.L_x_10193) ;  /* 0x0000000006087348 */ /* 0x022fea0003c00000 */
[----:B------:R2:W3:Y:S02]  /*10a30*/  SHFL.BFLY P0, R11, R178, R5, R4 ;  /* 0x0c000005b20b7389 */ /* 0x0004e40000000004 */
[----:B-123-5:R-:W-:Y:S05]  /*10a40*/  ENDCOLLECTIVE ;  /* 0x000000000000791b */ /* 0x02efea0003800000 */
.L_x_10193:
[----:B------:R-:W-:Y:S02]  /*10a50*/  IMAD.MOV.U32 R9, RZ, RZ, R11 ;  /* 0x000000ffff097224 */ /* 0x000fe400078e000b */
[----:B------:R-:W-:Y:S02]  /*10a60*/  IMAD.MOV.U32 R5, RZ, RZ, 0x1 ;  /* 0x00000001ff057424 */ /* 0x000fe400078e00ff */
[----:B------:R-:W-:-:S05]  /*10a70*/  FADD.FTZ R9, R9, R178 ;  /* 0x000000b209097221 */ /* 0x000fca0000010000 */
[----:B------:R-:W-:-:S07]  /*10a80*/  MOV R178, R9 ;  /* 0x0000000900b27202 */ /* 0x000fce0000000f00 */
[----:B------:R-:W-:Y:S05]  /*10a90*/  WARPSYNC.COLLECTIVE R6, `(.L_x_10194) ;  /* 0x0000000006087348 */ /* 0x000fea0003c00000 */
[----:B------:R1:W2:Y:S02]  /*10aa0*/  SHFL.BFLY P0, R11, R178, R5, R4 ;  /* 0x0c000005b20b7389 */ /* 0x0002a40000000004 */
[----:B-12---:R-:W-:Y:S05]  /*10ab0*/  ENDCOLLECTIVE ;  /* 0x000000000000791b */ /* 0x006fea0003800000 */
.L_x_10194:
[----:B------:R-:W-:Y:S01]  /*10ac0*/  MOV R178, R179 ;  /* 0x000000b300b27202 */ /* 0x000fe20000000f00 */
[----:B------:R-:W-:Y:S01]  /*10ad0*/  IMAD.MOV.U32 R5, RZ, RZ, 0x2 ;  /* 0x00000002ff057424 */ /* 0x000fe200078e00ff */
[----:B------:R-:W-:-:S07]  /*10ae0*/  MOV R8, R11 ;  /* 0x0000000b00087202 */ /* 0x000fce0000000f00 */
[----:B------:R-:W-:Y:S05]  /*10af0*/  WARPSYNC.COLLECTIVE R6, `(.L_x_10195) ;  /* 0x0000000006087348 */ /* 0x000fea0003c00000 */
[----:B------:R1:W2:Y:S02]  /*10b00*/  SHFL.BFLY P0, R11, R178, R5, R4 ;  /* 0x0c000005b20b7389 */ /* 0x0002a40000000004 */
[----:B-12---:R-:W-:Y:S05]  /*10b10*/  ENDCOLLECTIVE ;  /* 0x000000000000791b */ /* 0x006fea0003800000 */
.L_x_10195:
[----:B------:R-:W-:Y:S01]  /*10b20*/  FADD.FTZ R8, R9, R8 ;  /* 0x0000000809087221 */ /* 0x000fe20000010000 */
[----:B------:R-:W-:Y:S01]  /*10b30*/  FADD.FTZ R10, R11, R179 ;  /* 0x000000b30b0a7221 */ /* 0x000fe20000010000 */
[----:B------:R-:W-:-:S04]  /*10b40*/  MOV R5, 0x1 ;  /* 0x0000000100057802 */ /* 0x000fc80000000f00 */
[----:B------:R-:W-:-:S07]  /*10b50*/  MOV R178, R10 ;  /* 0x0000000a00b27202 */ /* 0x000fce0000000f00 */
[----:B------:R-:W-:Y:S05]  /*10b60*/  WARPSYNC.COLLECTIVE R6, `(.L_x_10196) ;  /* 0x0000000006087348 */ /* 0x000fea0003c00000 */
[----:B------:R1:W2:Y:S02]  /*10b70*/  SHFL.BFLY P0, R11, R178, R5, R4 ;  /* 0x0c000005b20b7389 */ /* 0x0002a40000000004 */
[----:B-12---:R-:W-:Y:S05]  /*10b80*/  ENDCOLLECTIVE ;  /* 0x000000000000791b */ /* 0x006fea0003800000 */
.L_x_10196:
[----:B------:R-:W-:Y:S05]  /*10b90*/  BRA `(.L_x_10197) ;  /* 0xfffffff0000c7947 */ /* 0x000fea000383ffff */
.L_x_10198:
        /* <DEDUP_REMOVED lines=14> */
.L_x_14798:


//--------------------- .text._ZN5flash24flash_fwd_splitkv_kernelI23Flash_fwd_kernel_traitsILi64ELi64ELi128ELi4ELb0ELb0EN7cutlass10bfloat16_tE19Flash_kernel_traitsILi64ELi64ELi128ELi4ES3_EELb0ELb1ELb0ELb0ELb0ELb1ELb0ELb0EEEvNS_16Flash_fwd_paramsE --------------------------
	.section	.text._ZN5flash24flash_fwd_splitkv_kernelI23Flash_fwd_kernel_traitsILi64ELi64ELi128ELi4ELb0ELb0EN7cutlass10bfloat16_tE19Flash_kernel_traitsILi64ELi64ELi128ELi4ES3_EELb0ELb1ELb0ELb0ELb0ELb1ELb0ELb0EEEvNS_16Flash_fwd_paramsE,"ax",@progbits
	.align	128
        .global         _ZN5flash24flash_fwd_splitkv_kernelI23Flash_fwd_kernel_traitsILi64ELi64ELi128ELi4ELb0ELb0EN7cutlass10bfloat16_tE19Flash_kernel_traitsILi64ELi64ELi128ELi4ES3_EELb0ELb1ELb0ELb0ELb0ELb1ELb0ELb0EEEvNS_16Flash_fwd_paramsE
        .type           _ZN5flash24flash_fwd_splitkv_kernelI23Flash_fwd_kernel_traitsILi64ELi64ELi128ELi4ELb0ELb0EN7cutlass10bfloat16_tE19Flash_kernel_traitsILi64ELi64ELi128ELi4ES3_EELb0ELb1ELb0ELb0ELb0ELb1ELb0ELb0EEEvNS_16Flash_fwd_paramsE,@function
        .size           _ZN5flash24flash_fwd_splitkv_kernelI23Flash_fwd_kernel_traitsILi64ELi64ELi128ELi4ELb0ELb0EN7cutlass10bfloat16_tE19Flash_kernel_traitsILi64ELi64ELi128ELi4ES3_EELb0ELb1ELb0ELb0ELb0ELb1ELb0ELb0EEEvNS_16Flash_fwd_paramsE,(.L_x_14799 - _ZN5flash24flash_fwd_splitkv_kernelI23Flash_fwd_kernel_traitsILi64ELi64ELi128ELi4ELb0ELb0EN7cutlass10bfloat16_tE19Flash_kernel_traitsILi64ELi64ELi128ELi4ES3_EELb0ELb1ELb0ELb0ELb0ELb1ELb0ELb0EEEvNS_16Flash_fwd_paramsE)
        .other          _ZN5flash24flash_fwd_splitkv_kernelI23Flash_fwd_kernel_traitsILi64ELi64ELi128ELi4ELb0ELb0EN7cutlass10bfloat16_tE19Flash_kernel_traitsILi64ELi64ELi128ELi4ES3_EELb0ELb1ELb0ELb0ELb0ELb1ELb0ELb0EEEvNS_16Flash_fwd_paramsE,@"STO_CUDA_ENTRY STV_DEFAULT"
_ZN5flash24flash_fwd_splitkv_kernelI23Flash_fwd_kernel_traitsILi64ELi64ELi128ELi4ELb0ELb0EN7cutlass10bfloat16_tE19Flash_kernel_traitsILi64ELi64ELi128ELi4ES3_EELb0ELb1ELb0ELb0ELb0ELb1ELb0ELb0EEEvNS_16Flash_fwd_paramsE:
.text._ZN5flash24flash_fwd_splitkv_kernelI23Flash_fwd_kernel_traitsILi64ELi64ELi128ELi4ELb0ELb0EN7cutlass10bfloat16_tE19Flash_kernel_traitsILi64ELi64ELi128ELi4ES3_EELb0ELb1ELb0ELb0ELb0ELb1ELb0ELb0EEEvNS_16Flash_fwd_paramsE:
[----:B------:R-:W-:Y:S01]  /*0000*/  LDC R1, c[0x0][0x37c] ;  /* 0x0000df00ff017b82 */ /* 0x000fe20000000800 */
[----:B------:R-:W1:Y:S07]  /*0010*/  S2R R25, SR_CTAID.X ;  /* 0x0000000000197919 */ /* 0x000e6e0000002500 */
[----:B------:R-:W2:Y:S01]  /*0020*/  LDC.64 R2, c[0x0][0x348] ;  /* 0x0000d200ff027b82 */ /* 0x000ea20000000a00 */
[----:B------:R-:W-:Y:S01]  /*0030*/  BSSY.RECONVERGENT B3, `(.L_x_10199) ;  /* 0x0000005000037945 */ /* 0x000fe20003800200 */
[----:B------:R-:W-:Y:S01]  /*0040*/  MOV R168, 0x80 ;  /* 0x0000008000a87802 */ /* 0x000fe20000000f00 */
[----:B------:R-:W3:Y:S01]  /*0050*/  S2R R170, SR_CTAID.Y ;  /* 0x0000000000aa7919 */ /* 0x000ee20000002600 */
[----:B------:R-:W4:Y:S05]  /*0060*/  S2R R169, SR_CTAID.Z ;  /* 0x0000000000a97919 */ /* 0x000f2a0000002700 */
[----:B-1234-:R-:W-:Y:S05]  /*0070*/  CALL.REL.NOINC `($_ZN5flash24flash_fwd_splitkv_kernelI23Flash_fwd_kernel_traitsILi64ELi64ELi128ELi4ELb0ELb0EN7cutlass10bfloat16_tE19Flash_kernel_traitsILi64ELi64ELi128ELi4ES3_EELb0ELb1ELb0ELb0ELb0ELb1ELb0ELb0EEEvNS_16Flash_fwd_paramsE$_ZN5flash30compute_attn_1rowblock_splitkvI23Flash_fwd_kernel_traitsILi64ELi64ELi128ELi4ELb0ELb0EN7cutlass10bfloat16_tE19Flash_kernel_traitsILi64ELi64ELi128ELi4ES3_EELb0ELb1ELb0ELb0ELb0ELb1ELb0ELb0ENS_16Flash_fwd_paramsEEEvRKT8_iiiii) ;  /* 0x0000000000087944 */ /* 0x01efea0003c00000 */
[----:B------:R-:W-:Y:S05]  /*0080*/  BSYNC.RECONVERGENT B3 ;  /* 0x0000000000037941 */ /* 0x000fea0003800200 */
.L_x_10199:
[----:B------:R-:W-:Y:S05]  /*0090*/  EXIT ;  /* 0x000000000000794d */ /* 0x000fea0003800000 */
        .type           $_ZN5flash24flash_fwd_splitkv_kernelI23Flash_fwd_kernel_traitsILi64ELi64ELi128ELi4ELb0ELb0EN7cutlass10bfloat16_tE19Flash_kernel_traitsILi64ELi64ELi128ELi4ES3_EELb0ELb1ELb0ELb0ELb0ELb1ELb0ELb0EEEvNS_16Flash_fwd_paramsE$_ZN5flash30compute_attn_1rowblock_splitkvI23Flash_fwd_kernel_traitsILi64ELi64ELi128ELi4ELb0ELb0EN7cutlass10bfloat16_tE19Flash_kernel_traitsILi64ELi64ELi128ELi4ES3_EELb0ELb1ELb0ELb0ELb0ELb1ELb0ELb0ENS_16Flash_fwd_paramsEEEvRKT8_iiiii,@function
        .size           $_ZN5flash24flash_fwd_splitkv_kernelI23Flash_fwd_kernel_traitsILi64ELi64ELi128ELi4ELb0ELb0EN7cutlass10bfloat16_tE19Flash_kernel_traitsILi64ELi64ELi128ELi4ES3_EELb0ELb1ELb0ELb0ELb0ELb1ELb0ELb0EEEvNS_16Flash_fwd_paramsE$_ZN5flash30compute_attn_1rowblock_splitkvI23Flash_fwd_kernel_traitsILi64ELi64ELi128ELi4ELb0ELb0EN7cutlass10bfloat16_tE19Flash_kernel_traitsILi64ELi64ELi128ELi4ES3_EELb0ELb1ELb0ELb0ELb0ELb1ELb0ELb0ENS_16Flash_fwd_paramsEEEvRKT8_iiiii,(.L_x_14799 - $_ZN5flash24flash_fwd_splitkv_kernelI23Flash_fwd_kernel_traitsILi64ELi64ELi128ELi4ELb0ELb0EN7cutlass10bfloat16_tE19Flash_kernel_traitsILi64ELi64ELi128ELi4ES3_EELb0ELb1ELb0ELb0ELb0ELb1ELb0ELb0EEEvNS_16Flash_fwd_paramsE$_ZN5flash30compute_attn_1rowblock_splitkvI23Flash_fwd_kernel_traitsILi64ELi64ELi128ELi4ELb0ELb0EN7cutlass10bfloat16_tE19Flash_kernel_traitsILi64ELi64ELi128ELi4ES3_EELb0ELb1ELb0ELb0ELb0ELb1ELb0ELb0ENS_16Flash_fwd_paramsEEEvRKT8_iiiii)
$_ZN5flash24flash_fwd_splitkv_kernelI23Flash_fwd_kernel_traitsILi64ELi64ELi128ELi4ELb0ELb0EN7cutlass10bfloat16_tE19Flash_kernel_traitsILi64ELi64ELi128ELi4ES3_EELb0ELb1ELb0ELb0ELb0ELb1ELb0ELb0EEEvNS_16Flash_fwd_paramsE$_ZN5flash30compute_attn_1rowblock_splitkvI23Flash_fwd_kernel_traitsILi64ELi64ELi128ELi4ELb0ELb0EN7cutlass10bfloat16_tE19Flash_kernel_traitsILi64ELi64ELi128ELi4ES3_EELb0ELb1ELb0ELb0ELb0ELb1ELb0ELb0ENS_16Flash_fwd_paramsEEEvRKT8_iiiii:
        /* <DEDUP_REMOVED lines=39> */
.L_x_10201:
[----:B------:R-:W-:Y:S05]  /*0310*/  BSYNC.RECONVERGENT B0 ;  /* 0x0000000000007941 */ /* 0x000fea0003800200 */
.L_x_10200:
[----:B------:R-:W-:Y:S04]  /*0320*/  BSSY.RECONVERGENT B0, `(.L_x_10202) ;  /* 0x0000007000007945 */ /* 0x000fe80003800200 */
[----:B------:R-:W-:Y:S05]  /*0330*/  @!P3 BRA `(.L_x_10203) ;  /* 0x000000000014b947 */ /* 0x000fea0003800000 */
[----:B-----5:R-:W4:Y:S02]  /*0340*/  LD.E.U8 R6, desc[UR4][R2.64+0x1b2] ;  /* 0x0001b20402067980 */ /* 0x020f24000c101100 */
[----:B----4-:R-:W-:-:S13]  /*0350*/  ISETP.NE.AND P1, PT, R6, RZ, PT ;  /* 0x000000ff0600720c */ /* 0x010fda0003f25270 */
[----:B------:R-:W4:Y:S02]  /*0360*/  @P1 LD.E R7, desc[UR4][R16.64+0x4] ;  /* 0x0000040410071980 */ /* 0x000f24000c101900 */
[----:B----4-:R-:W-:-:S06]  /*0370*/  @P1 IADD3 R6, PT, PT, R7, -R14, RZ ;  /* 0x8000000e07061210 */ /* 0x010fcc0007ffe0ff */
[----:B------:R4:W5:Y:S02]  /*0380*/  @!P1 LD.E R6, desc[UR4][R16.64] ;  /* 0x0000000410069980 */ /* 0x000964000c101900 */
.L_x_10203:
[----:B------:R-:W-:Y:S05]  /*0390*/  BSYNC.RECONVERGENT B0 ;  /* 0x0000000000007941 */ /* 0x000fea0003800200 */
.L_x_10202:
        /* <DEDUP_REMOVED lines=8> */
.L_x_10205:
[----:B------:R-:W5:Y:S01]  /*0420*/  LD.E.64 R10, desc[UR4][R2.64+0x108] ;  /* 0x00010804020a7980 */ /* 0x000f62000c101b00 */
[----:B------:R-:W-:Y:S01]  /*0430*/  BSSY.RECONVERGENT B0, `(.L_x_10207) ;  /* 0x0000006000007945 */ /* 0x000fe20003800200 */
[----:B------:R-:W-:Y:S01]  /*0440*/  IMAD.MOV.U32 R45, RZ, RZ, RZ ;  /* 0x000000ffff2d7224 */ /* 0x000fe200078e00ff */
[----:B-----5:R-:W-:-:S04]  /*0450*/  ISETP.NE.U32.AND P0, PT, R10, RZ, PT ;  /* 0x000000ff0a00720c */ /* 0x020fc80003f05070 */
[----:B------:R-:W-:-:S13]  /*0460*/  ISETP.NE.AND.EX P0, PT, R11, RZ, PT, P0 ;  /* 0x000000ff0b00720c */ /* 0x000fda0003f05300 */
[----:B------:R-:W-:Y:S05]  /*0470*/  @!P0 BRA `(.L_x_10208) ;  /* 0x0000000000048947 */ /* 0x000fea0003800000 */
[----:B------:R1:W5:Y:S02]  /*0480*/  LD.E R45, desc[UR4][R2.64+0xbc] ;  /* 0x0000bc04022d7980 */ /* 0x000364000c101900 */
.L_x_10208:
[----:B------:R-:W-:Y:S05]  /*0490*/  BSYNC.RECONVERGENT B0 ;  /* 0x0000000000007941 */ /* 0x000fea0003800200 */
.L_x_10207:
[----:B-----5:R-:W-:Y:S02]  /*04a0*/  IADD3 R45, PT, PT, R45, R6, -R13 ;  /* 0x000000062d2d7210 */ /* 0x020fe40007ffe80d */
.L_x_10206:
[----:B------:R-:W-:Y:S05]  /*04b0*/  BSYNC.RECONVERGENT B1 ;  /* 0x0000000000017941 */ /* 0x000fea0003800200 */
.L_x_10204:
[----:B------:R-:W-:Y:S01]  /*04c0*/  IMAD.SHL.U32 R172, R25, 0x40, RZ ;  /* 0x0000004019ac7824 */ /* 0x000fe200078e00ff */
[----:B------:R-:W-:Y:S01]  /*04d0*/  MOV R6, R168 ;  /* 0x000000a800067202 */ /* 0x000fe20000000f00 */
[----:B------:R-:W-:-:S03]  /*04e0*/  IMAD.MOV.U32 R7, RZ, RZ, 0x0 ;  /* 0x00000000ff077424 */ /* 0x000fc600078e00ff */
[----:B------:R-:W-:-:S13]  /*04f0*/  ISETP.GT.AND P0, PT, R81, R172, PT ;  /* 0x000000ac5100720c */ /* 0x000fda0003f04270 */
[----:B-1234-:R-:W-:Y:S05]  /*0500*/  @!P0 RET.REL.NODEC R6 `(_ZN5flash24flash_fwd_splitkv_kernelI23Flash_fwd_kernel_traitsILi64ELi64ELi128ELi4ELb0ELb0EN7cutlass10bfloat16_tE19Flash_kernel_traitsILi64ELi64ELi128ELi4ES3_EELb0ELb1ELb0ELb0ELb0ELb1ELb0ELb0EEEvNS_16Flash_fwd_paramsE) ;  /* 0xfffffff806bc8950 */ /* 0x01efea0003c3ffff */
        /* <DEDUP_REMOVED lines=41> */
[----:B------:R-:W-:-:S12]  /*07a0*/  BSSY.RECONVERGENT B0, `(.L_x_10210) ;  /* 0x0000036000007945 */ /* 0x000fd80003800200 */
[----:B------:R-:W-:Y:S02]  /*07b0*/  @!P3 IMAD.MOV.U32 R9, RZ, RZ, 0x7f800000 ;  /* 0x7f800000ff09b424 */ /* 0x000fe400078e00ff */
        /* <DEDUP_REMOVED lines=52> */
.L_x_10211:
[----:B------:R-:W-:Y:S05]  /*0b00*/  BSYNC.RECONVERGENT B0 ;  /* 0x0000000000007941 */ /* 0x000fea0003800200 */
.L_x_10210:
        /* <DEDUP_REMOVED lines=13> */
.L_x_10213:
[----:B------:R-:W-:Y:S05]  /*0be0*/  BSYNC.RECONVERGENT B0 ;  /* 0x0000000000007941 */ /* 0x000fea0003800200 */
.L_x_10212:
[----:B------:R-:W-:Y:S04]  /*0bf0*/  BSSY.RECONVERGENT B0, `(.L_x_10214) ;  /* 0x000000c000007945 */ /* 0x000fe80003800200 */
[----:B------:R-:W-:Y:S05]  /*0c00*/  @P6 BRA `(.L_x_10215) ;  /* 0x0000000000286947 */ /* 0x000fea0003800000 */
[----:B-123--:R-:W-:Y:S02]  /*0c10*/  IADD3 R15, P0, PT, R8, 0x30, RZ ;  /* 0x00000030080f7810 */ /* 0x00efe40007f1e0ff */
        /* <DEDUP_REMOVED lines=9> */
.L_x_10215:
[----:B------:R-:W-:Y:S05]  /*0cb0*/  BSYNC.RECONVERGENT B0 ;  /* 0x0000000000007941 */ /* 0x000fea0003800200 */
.L_x_10214:
[----:B------:R-:W-:Y:S01]  /*0cc0*/  MOV R169, 0x0 ;  /* 0x0000000000a97802 */ /* 0x000fe20000000f00 */
[----:B------:R-:W-:Y:S04]  /*0cd0*/  @!P3 ST.E desc[UR4][R18.64], R9 ;  /* 0x000000091200b985 */ /* 0x000fe8000c101904 */
[----:B------:R-:W-:Y:S04]  /*0ce0*/  @!P2 ST.E desc[UR4][R18.64+0x40], R5 ;  /* 0x000040051200a985 */ /* 0x000fe8000c101904 */
[----:B------:R1:W-:Y:S02]  /*0cf0*/  @!P1 ST.E desc[UR4][R18.64+0x80], R3 ;  /* 0x0000800312009985 */ /* 0x0003e4000c101904 */
[----:B-1234-:R-:W-:Y:S05]  /*0d00*/  @P4 RET.REL.NODEC R168 `(_ZN5flash24flash_fwd_splitkv_kernelI23Flash_fwd_kernel_traitsILi64ELi64ELi128ELi4ELb0ELb0EN7cutlass10bfloat16_tE19Flash_kernel_traitsILi64ELi64ELi128ELi4ES3_EELb0ELb1ELb0ELb0ELb0ELb1ELb0ELb0EEEvNS_16Flash_fwd_paramsE) ;  /* 0xfffffff0a8bc4950 */ /* 0x01efea0003c3ffff */
[----:B------:R-:W-:Y:S02]  /*0d10*/  MOV R3, 0x7f800000 ;  /* 0x7f80000000037802 */ /* 0x000fe40000000f00 */
[----:B------:R-:W-:-:S03]  /*0d20*/  MOV R169, 0x0 ;  /* 0x0000000000a97802 */ /* 0x000fc60000000f00 */
[----:B------:R1:W-:Y:S02]  /*0d30*/  ST.E desc[UR4][R18.64+0xc0], R3 ;  /* 0x0000c00312007985 */ /* 0x0003e4000c101904 */
[----:B-1----:R-:W-:Y:S05]  /*0d40*/  RET.REL.NODEC R168 `(_ZN5flash24flash_fwd_splitkv_kernelI23Flash_fwd_kernel_traitsILi64ELi64ELi128ELi4ELb0ELb0EN7cutlass10bfloat16_tE19Flash_kernel_traitsILi64ELi64ELi128ELi4ES3_EELb0ELb1ELb0ELb0ELb0ELb1ELb0ELb0EEEvNS_16Flash_fwd_paramsE) ;  /* 0xfffffff0a8ac7950 */ /* 0x002fea0003c3ffff */
.L_x_10209:
        /* <DEDUP_REMOVED lines=47> */
[C---:B------:R-:W-:Y:S02]  /*1040*/  LEA R180, P1, R14.reuse, R128, 0x2 ;  /* 0x000000800eb47211 */ /* 0x040fe400078210ff */
[----:B------:R-:W-:Y:S02]  /*1050*/  @!P2 IADD3 R11, PT, PT, -R11, RZ, RZ ;  /* 0x000000ff0b0ba210 */ /* 0x000fe40007ffe1ff */
[----:B------:R-:W-:Y:S02]  /*1060*/  LEA.HI.X R181, R14, R129, R181, 0x2, P1 ;  /* 0x000000810eb57211 */ /* 0x000fe400008f14b5 */
        /* <DEDUP_REMOVED lines=35> */
[-C--:B------:R-:W-:Y:S02]  /*12a0*/  IMAD R6, R21, R4.reuse, RZ ;  /* 0x0000000415067224 */ /* 0x080fe400078e02ff */
[----:B------:R-:W-:-:S04]  /*12b0*/  IMAD.WIDE.U32 R14, R20, R4, RZ ;  /* 0x00000004140e7225 */ /* 0x000fc800078e00ff */
[----:B------:R-:W-:-:S04]  /*12c0*/  IMAD R6, R20, R9, R6 ;  /* 0x0000000914067224 */ /* 0x000fc800078e0206 */
        /* <DEDUP_REMOVED lines=13> */
.L_x_10217:
        /* <DEDUP_REMOVED lines=27> */
[----:B------:R-:W-:Y:S01]  /*1550*/  @!P3 IMAD R5, R6, R158, R5 ;  /* 0x0000009e0605b224 */ /* 0x000fe200078e0205 */
[----:B-----5:R-:W-:Y:S01]  /*1560*/  @!P3 SHF.R.S32.HI R6, RZ, 0x1f, R12 ;  /* 0x0000001fff06b819 */ /* 0x020fe2000001140c */
[----:B---3--:R-:W-:Y:S02]  /*1570*/  @!P3 IMAD R9, R21, R12, RZ ;  /* 0x0000000c1509b224 */ /* 0x008fe400078e02ff */
        /* <DEDUP_REMOVED lines=11> */
[----:B------:R-:W-:Y:S02]  /*1630*/  ISETP.NE.AND P1, PT, R0, RZ, PT ;  /* 0x000000ff0000720c */ /* 0x000fe40003f25270 */
[----:B------:R-:W-:Y:S01]  /*1640*/  @!P3 IADD3 R9, PT, PT, R23, R9, RZ ;  /* 0x000000091709b210 */ /* 0x000fe20007ffe0ff */
[----:B------:R-:W-:Y:S01]  /*1650*/  @P3 IMAD.IADD R9, R21, 0x1, R4 ;  /* 0x0000000115093824 */ /* 0x000fe200078e0204 */
[----:B------:R-:W-:-:S02]  /*1660*/  @!P3 MOV R10, R22 ;  /* 0x00000016000ab202 */ /* 0x000fc40000000f00 */
[----:B------:R-:W-:Y:S01]  /*1670*/  @P3 MOV R10, R20 ;  /* 0x00000014000a3202 */ /* 0x000fe20000000f00 */
[----:B------:R-:W-:Y:S01]  /*1680*/  @!P3 IMAD R4, R161, R13, RZ ;  /* 0x0000000da104b224 */ /* 0x000fe200078e02ff */
[----:B------:R-:W-:Y:S02]  /*1690*/  @!P3 SHF.R.S32.HI R5, RZ, 0x1f, R13 ;  /* 0x0000001fff05b819 */ /* 0x000fe4000001140d */
[----:B------:R-:W-:Y:S01]  /*16a0*/  LEA R7, R100, 0xffffff80, 0x7 ;  /* 0xffffff8064077811 */ /* 0x000fe200078e38ff */
[----:B------:R-:W-:Y:S01]  /*16b0*/  IMAD.MOV.U32 R20, RZ, RZ, R10 ;  /* 0x000000ffff147224 */ /* 0x000fe200078e000a */
[----:B------:R-:W-:Y:S02]  /*16c0*/  MOV R21, R9 ;  /* 0x0000000900157202 */ /* 0x000fe40000000f00 */
[----:B------:R-:W-:Y:S01]  /*16d0*/  @P4 IADD3 R11, PT, PT, R11, 0x1, RZ ;  /* 0x000000010b0b4810 */ /* 0x000fe20007ffe0ff */
[----:B------:R-:W-:Y:S02]  /*16e0*/  @!P3 IMAD R4, R5, R160, R4 ;  /* 0x000000a00504b224 */ /* 0x000fe400078e0204 */
[----:B------:R-:W-:Y:S01]  /*16f0*/  @!P3 IMAD.WIDE.U32 R22, R160, R13, RZ ;  /* 0x0000000da016b225 */ /* 0x000fe200078e00ff */
[----:B------:R-:W-:-:S02]  /*1700*/  @!P2 IADD3 R11, PT, PT, -R11, RZ, RZ ;  /* 0x000000ff0b0ba210 */ /* 0x000fc40007ffe1ff */
[----:B------:R-:W-:Y:S01]  /*1710*/  @!P1 LOP3.LUT R11, RZ, R0, RZ, 0x33, !PT ;  /* 0x00000000ff0b9212 */ /* 0x000fe200078e33ff */
[-C--:B------:R-:W-:Y:S02]  /*1720*/  IMAD R6, R159, R7.reuse, RZ ;  /* 0x000000079f067224 */ /* 0x080fe400078e02ff */
[----:B------:R-:W-:Y:S01]  /*1730*/  IMAD.WIDE.U32 R20, R158, R7, R20 ;  /* 0x000000079e147225 */ /* 0x000fe200078e0014 */
[----:B------:R-:W-:Y:S02]  /*1740*/  @!P3 SHF.R.S32.HI R5, RZ, 0x1f, R12 ;  /* 0x0000001fff05b819 */ /* 0x000fe4000001140c */
[----:B------:R-:W-:Y:S01]  /*1750*/  @P3 IADD3 R13, PT, PT, R13, R14, RZ ;  /* 0x0000000e0d0d3210 */ /* 0x000fe20007ffe0ff */
[----:B------:R-:W-:Y:S01]  /*1760*/  @!P3 IMAD.IADD R23, R23, 0x1, R4 ;  /* 0x000000011717b824 */ /* 0x000fe200078e0204 */
[----:B------:R-:W-:Y:S01]  /*1770*/  MOV R14, R20 ;  /* 0x00000014000e7202 */ /* 0x000fe20000000f00 */
[----:B------:R-:W-:Y:S01]  /*1780*/  IMAD.IADD R15, R21, 0x1, R6 ;  /* 0x00000001150f7824 */ /* 0x000fe200078e0206 */
[----:B------:R-:W-:Y:S01]  /*1790*/  SHF.R.S32.HI R6, RZ, 0x1f, R11 ;  /* 0x0000001fff067819 */ /* 0x000fe2000001140b */
[----:B----4-:R-:W-:-:S02]  /*17a0*/  @!P3 IMAD R4, R17, R12, RZ ;  /* 0x0000000c1104b224 */ /* 0x010fc400078e02ff */
        /* <DEDUP_REMOVED lines=14> */
.L_x_10218:
[----:B------:R-:W-:Y:S05]  /*1890*/  BSYNC.RECONVERGENT B0 ;  /* 0x0000000000007941 */ /* 0x000fea0003800200 */
.L_x_10216:
        /* <DEDUP_REMOVED lines=47> */
[----:B------:R-:W-:-:S04]  /*1b90*/  MOV R14, 0x400 ;  /* 0x00000400000e7802 */ /* 0x000fc80000000f00 */
[----:B------:R-:W-:Y:S02]  /*1ba0*/  IADD3.X R13, PT, PT, R10, R7, RZ, P2, !PT ;  /* 0x000000070a0d7210 */ /* 0x000fe400017fe4ff */
[----:B-1----:R-:W-:Y:S02]  /*1bb0*/  LEA R9, R9, R14, 0x18 ;  /* 0x0000000e09097211 */ /* 0x002fe400078ec0ff */
        /* <DEDUP_REMOVED lines=16> */
[----:B------:R-:W-:Y:S02]  /*1cc0*/  IMAD R165, R159, R16, RZ ;  /* 0x000000109fa57224 */ /* 0x000fe400078e02ff */
[----:B------:R-:W-:Y:S01]  /*1cd0*/  IMAD.WIDE.U32 R10, R16, R158, R10 ;  /* 0x0000009e100a7225 */ /* 0x000fe200078e000a */
[----:B------:R-:W-:-:S03]  /*1ce0*/  LEA R166, P3, R12, R22, 0x1 ;  /* 0x000000160ca67211 */ /* 0x000fc600078608ff */
[----:B------:R-:W-:Y:S02]  /*1cf0*/  @P1 IMAD.IADD R5, R15, 0x1, R4 ;  /* 0x000000010f051824 */ /* 0x000fe400078e0204 */
[----:B------:R-:W-:Y:S02]  /*1d00*/  IMAD.IADD R167, R13, 0x1, R167 ;  /* 0x000000010da77824 */ /* 0x000fe400078e02a7 */
[----:B------:R-:W-:Y:S01]  /*1d10*/  IMAD.IADD R165, R11, 0x1, R165 ;  /* 0x000000010ba57824 */ /* 0x000fe200078e02a5 */
[----:B------:R-:W-:Y:S02]  /*1d20*/  IADD3.X R7, PT, PT, RZ, R5, RZ, P2, !PT ;  /* 0x00000005ff077210 */ /* 0x000fe400017fe4ff */
[----:B------:R-:W-:Y:S02]  /*1d30*/  LOP3.LUT R11, R0, 0x1c0, RZ, 0xc0, !PT ;  /* 0x000001c0000b7812 */ /* 0x000fe400078ec0ff */
[----:B----4-:R-:W-:Y:S02]  /*1d40*/  LEA R164, P4, R10, R20, 0x1 ;  /* 0x000000140aa47211 */ /* 0x010fe400078808ff */
[----:B------:R-:W-:-:S02]  /*1d50*/  ISETP.GE.AND P2, PT, R16, R162, PT ;  /* 0x000000a21000720c */ /* 0x000fc40003f46270 */
[----:B------:R-:W-:Y:S01]  /*1d60*/  LEA.HI.X R167, R12, R23, R167, 0x1, P3 ;  /* 0x000000170ca77211 */ /* 0x000fe200018f0ca7 */
[----:B------:R-:W-:Y:S01]  /*1d70*/  IMAD.SHL.U32 R12, R8, 0x40, RZ ;  /* 0x00000040080c7824 */ /* 0x000fe200078e00ff */
[----:B------:R-:W-:Y:S02]  /*1d80*/  LOP3.LUT R11, R11, 0x38, R8, 0xf8, !PT ;  /* 0x000000380b0b7812 */ /* 0x000fe400078ef808 */
[----:B------:R-:W-:Y:S01]  /*1d90*/  LEA.HI.X R165, R10, R21, R165, 0x1, P4 ;  /* 0x000000150aa57211 */ /* 0x000fe200020f0ca5 */
[-C--:B------:R-:W-:Y:S01]  /*1da0*/  IMAD R21, R19, R169.reuse, RZ ;  /* 0x000000a913157224 */ /* 0x080fe200078e02ff */
[----:B------:R-:W-:Y:S01]  /*1db0*/  LOP3.LUT R11, R11, 0x38, R0, 0x78, !PT ;  /* 0x000000380b0b7812 */ /* 0x000fe200078e7800 */
[----:B------:R-:W-:Y:S01]  /*1dc0*/  IMAD.WIDE.U32 R18, R18, R169, R6 ;  /* 0x000000a912127225 */ /* 0x000fe200078e0006 */
[----:B------:R-:W-:Y:S02]  /*1dd0*/  LOP3.LUT R7, R12, 0x1c0, RZ, 0xc0, !PT ;  /* 0x000001c00c077812 */ /* 0x000fe400078ec0ff */
[----:B------:R-:W-:-:S02]  /*1de0*/  MOV R17, RZ ;  /* 0x000000ff00117202 */ /* 0x000fc40000000f00 */
[----:B------:R-:W-:Y:S02]  /*1df0*/  LOP3.LUT R5, R7, 0x8, R47, 0xf8, !PT ;  /* 0x0000000807057812 */ /* 0x000fe400078ef82f */
[----:B------:R-:W-:Y:S01]  /*1e00*/  LOP3.LUT R6, R11, 0x1e00, R0, 0xf8, !PT ;  /* 0x00001e000b067812 */ /* 0x000fe200078ef800 */
[----:B------:R-:W-:Y:S01]  /*1e10*/  IMAD.WIDE.U32 R24, R25, 0x40, R16 ;  /* 0x0000004019187825 */ /* 0x000fe200078e0010 */
[----:B------:R-:W-:Y:S02]  /*1e20*/  LOP3.LUT R11, R12, 0x200, RZ, 0xc0, !PT ;  /* 0x000002000c0b7812 */ /* 0x000fe400078ec0ff */
[----:B------:R-:W-:Y:S01]  /*1e30*/  LOP3.LUT R4, R5, 0x38, R0, 0x78, !PT ;  /* 0x0000003805047812 */ /* 0x000fe200078e7800 */
[----:B------:R-:W-:Y:S01]  /*1e40*/  IMAD.IADD R21, R19, 0x1, R21 ;  /* 0x0000000113157824 */ /* 0x000fe200078e0215 */
        /* <DEDUP_REMOVED lines=16> */
.L_x_10221:
[----:B------:R1:W-:Y:S02]  /*1f50*/  STS.128 [R173], RZ ;  /* 0x000000ffad007388 */ /* 0x0003e40000000c00 */
.L_x_10220:
[----:B------:R-:W-:Y:S05]  /*1f60*/  BSYNC.RECONVERGENT B0 ;  /* 0x0000000000007941 */ /* 0x000fea0003800200 */
.L_x_10219:
[C---:B------:R-:W-:Y:S01]  /*1f70*/  VIADD R29, R16.reuse, 0x10 ;  /* 0x00000010101d7836 */ /* 0x040fe20000000000 */
[----:B------:R-:W-:Y:S01]  /*1f80*/  IADD3 R15, PT, PT, R16, 0x20, RZ ;  /* 0x00000020100f7810 */ /* 0x000fe20007ffe0ff */
[----:B------:R-:W-:Y:S01]  /*1f90*/  VIADD R44, R100, 0xffffffff ;  /* 0xffffffff642c7836 */ /* 0x000fe20000000000 */
[----:B------:R-:W-:Y:S01]  /*1fa0*/  BSSY.RECONVERGENT B0, `(.L_x_10222) ;  /* 0x000001a000007945 */ /* 0x000fe20003800200 */
[----:B------:R-:W-:Y:S01]  /*1fb0*/  VIADD R13, R16, 0x30 ;  /* 0x00000030100d7836 */ /* 0x000fe20000000000 */
[-C--:B------:R-:W-:Y:S01]  /*1fc0*/  ISETP.GE.AND P1, PT, R29, R162.reuse, PT ;  /* 0x000000a21d00720c */ /* 0x080fe20003f26270 */
[----:B--2---:R-:W-:Y:S01]  /*1fd0*/  IMAD.SHL.U32 R22, R44, 0x80, RZ ;  /* 0x000000802c167824 */ /* 0x004fe200078e00ff */
        /* <DEDUP_REMOVED lines=22> */
.L_x_10223:
[----:B------:R-:W-:Y:S05]  /*2140*/  BSYNC.RECONVERGENT B0 ;  /* 0x0000000000007941 */ /* 0x000fea0003800200 */
.L_x_10222:
        /* <DEDUP_REMOVED lines=19> */
.L_x_10225:
[----:B------:R-:W-:Y:S05]  /*2280*/  BSYNC.RECONVERGENT B0 ;  /* 0x0000000000007941 */ /* 0x000fea0003800200 */
.L_x_10224:
        /* <DEDUP_REMOVED lines=18> */
.L_x_10227:
[----:B------:R-:W-:Y:S05]  /*23b0*/  BSYNC.RECONVERGENT B0 ;  /* 0x0000000000007941 */ /* 0x000fea0003800200 */
.L_x_10226:
        /* <DEDUP_REMOVED lines=11> */
.L_x_10230:
[----:B------:R1:W-:Y:S02]  /*2470*/  STS.128 [R173+0x2000], RZ ;  /* 0x002000ffad007388 */ /* 0x0003e40000000c00 */
.L_x_10229:
[----:B------:R-:W-:Y:S05]  /*2480*/  BSYNC.RECONVERGENT B0 ;  /* 0x0000000000007941 */ /* 0x000fea0003800200 */
.L_x_10228:
[-C--:B------:R-:W-:Y:S01]  /*2490*/  ISETP.GE.AND P3, PT, R29, R10.reuse, PT ;  /* 0x0000000a1d00720c */ /* 0x080fe20003f66270 */
[C---:B------:R-:W-:Y:S01]  /*24a0*/  VIADD R27, R16.reuse, 0x40 ;  /* 0x00000040101b7836 */ /* 0x040fe20000000000 */
[C---:B------:R-:W-:Y:S01]  /*24b0*/  SHF.L.U64.HI R6, R23.reuse, 0x1, R6 ;  /* 0x0000000117067819 */ /* 0x040fe20000010206 */
[----:B------:R-:W-:Y:S01]  /*24c0*/  IMAD.SHL.U32 R23, R23, 0x2, RZ ;  /* 0x0000000217177824 */ /* 0x000fe200078e00ff */
[----:B------:R-:W-:Y:S01]  /*24d0*/  BSSY.RECONVERGENT B0, `(.L_x_10231) ;  /* 0x0000011000007945 */ /* 0x000fe20003800200 */
[C---:B------:R-:W-:Y:S01]  /*24e0*/  VIADD R25, R16.reuse, 0x50 ;  /* 0x0000005010197836 */ /* 0x040fe20000000000 */
[----:B------:R-:W-:Y:S01]  /*24f0*/  ISETP.GE.AND P2, PT, R15, R10, PT ;  /* 0x0000000a0f00720c */ /* 0x000fe20003f46270 */
[----:B------:R-:W-:Y:S01]  /*2500*/  VIADD R19, R16, 0x60 ;  /* 0x0000006010137836 */ /* 0x000fe20000000000 */
[----:B-1----:R-:W-:Y:S02]  /*2510*/  IADD3 R20, P4, PT, R23, R164, RZ ;  /* 0x000000a417147210 */ /* 0x002fe40007f9e0ff */
        /* <DEDUP_REMOVED lines=12> */
.L_x_10232:
[----:B------:R-:W-:Y:S05]  /*25e0*/  BSYNC.RECONVERGENT B0 ;  /* 0x0000000000007941 */ /* 0x000fea0003800200 */
.L_x_10231:
        /* <DEDUP_REMOVED lines=13> */
.L_x_10234:
[----:B------:R-:W-:Y:S05]  /*26c0*/  BSYNC.RECONVERGENT B0 ;  /* 0x0000000000007941 */ /* 0x000fea0003800200 */
.L_x_10233:
        /* <DEDUP_REMOVED lines=12> */
.L_x_10236:
[----:B------:R-:W-:Y:S05]  /*2790*/  BSYNC.RECONVERGENT B0 ;  /* 0x0000000000007941 */ /* 0x000fea0003800200 */
.L_x_10235:
        /* <DEDUP_REMOVED lines=14> */
.L_x_10238:
[----:B------:R-:W-:Y:S05]  /*2880*/  BSYNC.RECONVERGENT B0 ;  /* 0x0000000000007941 */ /* 0x000fea0003800200 */
.L_x_10237:
        /* <DEDUP_REMOVED lines=11> */
.L_x_10240:
[----:B------:R-:W-:Y:S05]  /*2940*/  BSYNC.RECONVERGENT B0 ;  /* 0x0000000000007941 */ /* 0x000fea0003800200 */
.L_x_10239:
        /* <DEDUP_REMOVED lines=14> */
.L_x_10242:
[----:B------:R-:W-:Y:S05]  /*2a30*/  BSYNC.RECONVERGENT B0 ;  /* 0x0000000000007941 */ /* 0x000fea0003800200 */
.L_x_10241:
        /* <DEDUP_REMOVED lines=12> */
.L_x_10244:
[----:B------:R-:W-:Y:S05]  /*2b00*/  BSYNC.RECONVERGENT B0 ;  /* 0x0000000000007941 */ /* 0x000fea0003800200 */
.L_x_10243:
[----:B------:R-:W0:Y:S01]  /*2b10*/  LDGDEPBAR ;  /* 0x00000000000079af */ /* 0x000e220000000000 */
[----:B------:R-:W-:-:S03]  /*2b20*/  IMAD.SHL.U32 R14, R8, 0x20, RZ ;  /* 0x00000020080e7824 */ /* 0x000fc600078e00ff */
[----:B------:R2:W5:Y:S04]  /*2b30*/  LD.E R82, desc[UR4][R2.64+0x184] ;  /* 0x0001840402527980 */ /* 0x000568000c101900 */
[----:B------:R2:W5:Y:S01]  /*2b40*/  LD.E R80, desc[UR4][R2.64+0x188] ;  /* 0x0001880402507980 */ /* 0x000562000c101900 */
[----:B------:R-:W-:Y:S01]  /*2b50*/  SHF.L.U32 R46, R8, 0x1, RZ ;  /* 0x00000001082e7819 */ /* 0x000fe200000006ff */
[C---:B-1----:R-:W-:Y:S01]  /*2b60*/  IMAD.SHL.U32 R20, R160.reuse, 0x10, RZ ;  /* 0x00000010a0147824 */ /* 0x042fe200078e00ff */
[----:B------:R-:W-:Y:S02]  /*2b70*/  SHF.L.U64.HI R31, R160, 0x4, R161 ;  /* 0x00000004a01f7819 */ /* 0x000fe400000102a1 */
        /* <DEDUP_REMOVED lines=13> */
.L_x_10247:
[----:B------:R1:W-:Y:S01]  /*2c50*/  STS.128 [R173+0x6000], RZ ;  /* 0x006000ffad007388 */ /* 0x0003e20000000c00 */
[----:B------:R-:W-:Y:S05]  /*2c60*/  BRA `(.L_x_10248) ;  /* 0x0000000000047947 */ /* 0x000fea0003800000 */
.L_x_10246:
[----:B------:R1:W-:Y:S02]  /*2c70*/  STS.128 [R173+0x6000], RZ ;  /* 0x006000ffad007388 */ /* 0x0003e40000000c00 */
.L_x_10248:
[----:B------:R-:W-:Y:S05]  /*2c80*/  BSYNC.RECONVERGENT B0 ;  /* 0x0000000000007941 */ /* 0x000fea0003800200 */
.L_x_10245:
[-C--:B------:R-:W-:Y:S01]  /*2c90*/  ISETP.GE.AND P2, PT, R29, R10.reuse, PT ;  /* 0x0000000a1d00720c */ /* 0x080fe20003f46270 */
[C---:B------:R-:W-:Y:S01]  /*2ca0*/  IMAD.SHL.U32 R21, R20.reuse, 0x2, RZ ;  /* 0x0000000214157824 */ /* 0x040fe200078e00ff */
[----:B------:R-:W-:Y:S01]  /*2cb0*/  SHF.L.U64.HI R20, R20, 0x1, R31 ;  /* 0x0000000114147819 */ /* 0x000fe2000001021f */
[----:B------:R-:W-:Y:S01]  /*2cc0*/  BSSY.RECONVERGENT B0, `(.L_x_10249) ;  /* 0x0000011000007945 */ /* 0x000fe20003800200 */
[----:B------:R-:W-:Y:S02]  /*2cd0*/  ISETP.GE.AND P1, PT, R15, R10, PT ;  /* 0x0000000a0f00720c */ /* 0x000fe40003f26270 */
[----:B------:R-:W-:Y:S02]  /*2ce0*/  IADD3 R14, P3, PT, R21, R166, RZ ;  /* 0x000000a6150e7210 */ /* 0x000fe40007f7e0ff */
[-C--:B------:R-:W-:Y:S02]  /*2cf0*/  ISETP.GE.AND P6, PT, R13, R10.reuse, PT ;  /* 0x0000000a0d00720c */ /* 0x080fe40003fc6270 */
[-C--:B------:R-:W-:Y:S01]  /*2d00*/  ISETP.GE.AND P5, PT, R27, R10.reuse, PT ;  /* 0x0000000a1b00720c */ /* 0x080fe20003fa6270 */
[----:B------:R-:W-:Y:S01]  /*2d10*/  IMAD.X R15, R20, 0x1, R167, P3 ;  /* 0x00000001140f7824 */ /* 0x000fe200018e06a7 */
        /* <DEDUP_REMOVED lines=11> */
.L_x_10250:
[----:B------:R-:W-:Y:S05]  /*2dd0*/  BSYNC.RECONVERGENT B0 ;  /* 0x0000000000007941 */ /* 0x000fea0003800200 */
.L_x_10249:
        /* <DEDUP_REMOVED lines=13> */
.L_x_10252:
[----:B------:R-:W-:Y:S05]  /*2eb0*/  BSYNC.RECONVERGENT B0 ;  /* 0x0000000000007941 */ /* 0x000fea0003800200 */
.L_x_10251:
        /* <DEDUP_REMOVED lines=12> */
.L_x_10254:
[----:B------:R-:W-:Y:S05]  /*2f80*/  BSYNC.RECONVERGENT B0 ;  /* 0x0000000000007941 */ /* 0x000fea0003800200 */
.L_x_10253:
        /* <DEDUP_REMOVED lines=15> */
.L_x_10256:
[----:B------:R-:W-:Y:S05]  /*3080*/  BSYNC.RECONVERGENT B0 ;  /* 0x0000000000007941 */ /* 0x000fea0003800200 */
.L_x_10255:
        /* <DEDUP_REMOVED lines=12> */
.L_x_10258:
[----:B------:R-:W-:Y:S05]  /*3150*/  BSYNC.RECONVERGENT B0 ;  /* 0x0000000000007941 */ /* 0x000fea0003800200 */
.L_x_10257:
        /* <DEDUP_REMOVED lines=15> */
.L_x_10260:
[----:B------:R-:W-:Y:S05]  /*3250*/  BSYNC.RECONVERGENT B0 ;  /* 0x0000000000007941 */ /* 0x000fea0003800200 */
.L_x_10259:
        /* <DEDUP_REMOVED lines=13> */
.L_x_10262:
[----:B------:R-:W-:Y:S05]  /*3330*/  BSYNC.RECONVERGENT B0 ;  /* 0x0000000000007941 */ /* 0x000fea0003800200 */
.L_x_10261:
[----:B------:R-:W2:Y:S01]  /*3340*/  LD.E R10, desc[UR4][R2.64+0x18c] ;  /* 0x00018c04020a7980 */ /* 0x000ea2000c101900 */
[----:B------:R-:W-:Y:S01]  /*3350*/  LOP3.LUT R7, R7, 0x8, R8, 0x78, !PT ;  /* 0x0000000807077812 */ /* 0x000fe200078e7808 */
[----:B------:R-:W-:Y:S01]  /*3360*/  BSSY.RECONVERGENT B1, `(.L_x_10263) ;  /* 0x0000195000017945 */ /* 0x000fe20003800200 */
[----:B------:R-:W-:Y:S01]  /*3370*/  LOP3.LUT R156, R12, 0x400, RZ, 0xc0, !PT ;  /* 0x000004000c9c7812 */ /* 0x000fe200078ec0ff */
[----:B------:R-:W0:Y:S01]  /*3380*/  LDGDEPBAR ;  /* 0x00000000000079af */ /* 0x000e220000000000 */
[----:B------:R-:W-:Y:S02]  /*3390*/  LOP3.LUT R7, R7, 0x38, R0, 0x78, !PT ;  /* 0x0000003807077812 */ /* 0x000fe400078e7800 */
[----:B------:R-:W-:Y:S02]  /*33a0*/  IADD3 R0, PT, PT, R4, R5, RZ ;  /* 0x0000000504007210 */ /* 0x000fe40007ffe0ff */
[----:B------:R-:W-:Y:S02]  /*33b0*/  LEA R156, R7, R156, 0x1 ;  /* 0x0000009c079c7211 */ /* 0x000fe400078e08ff */
[----:B------:R-:W-:-:S02]  /*33c0*/  LEA R157, R0, R9, 0x1 ;  /* 0x00000009009d7211 */ /* 0x000fc400078e08ff */
[----:B------:R-:W-:Y:S02]  /*33d0*/  IADD3 R156, PT, PT, R9, R156, RZ ;  /* 0x0000009c099c7210 */ /* 0x000fe40007ffe0ff */
[----:B------:R-:W-:Y:S01]  /*33e0*/  R2P PR, R8, 0x6 ;  /* 0x0000000608007804 */ /* 0x000fe20000000000 */
[----:B------:R-:W-:Y:S01]  /*33f0*/  LDSM.16.M88.4 R64, [R157] ;  /* 0x000000009d40783b */ /* 0x000fe20000000200 */
[----:B------:R-:W-:Y:S02]  /*3400*/  MOV R5, 0x20 ;  /* 0x0000002000057802 */ /* 0x000fe40000000f00 */
[----:B------:R-:W-:Y:S01]  /*3410*/  MOV R7, 0x40 ;  /* 0x0000004000077802 */ /* 0x000fe20000000f00 */
[----:B-1----:R-:W1:Y:S01]  /*3420*/  LDSM.16.M88.4 R12, [R156+0x2000] ;  /* 0x002000009c0c783b */ /* 0x002e620000000200 */
[----:B------:R-:W-:Y:S02]  /*3430*/  SEL R5, R5, 0xffffffe0, !P1 ;  /* 0xffffffe005057807 */ /* 0x000fe40004800000 */
[----:B------:R-:W-:Y:S01]  /*3440*/  SEL R7, R7, 0xffffffc0, !P2 ;  /* 0xffffffc007077807 */ /* 0x000fe20005000000 */
[----:B------:R-:W3:Y:S01]  /*3450*/  LDSM.16.M88.4 R28, [R156+0x2800] ;  /* 0x002800009c1c783b */ /* 0x000ee20000000200 */
[----:B------:R-:W-:-:S02]  /*3460*/  IADD3 R155, PT, PT, R157, R5, RZ ;  /* 0x000000059d9b7210 */ /* 0x000fc40007ffe0ff */
[C---:B------:R-:W-:Y:S01]  /*3470*/  IADD3 R151, PT, PT, R156.reuse, R5, RZ ;  /* 0x000000059c977210 */ /* 0x040fe20007ffe0ff */
[----:B------:R-:W-:Y:S01]  /*3480*/  LDSM.16.M88.4 R68, [R156+0x3000] ;  /* 0x003000009c44783b */ /* 0x000fe20000000200 */
[-C--:B------:R-:W-:Y:S02]  /*3490*/  IADD3 R154, PT, PT, R157, R7.reuse, RZ ;  /* 0x000000079d9a7210 */ /* 0x080fe40007ffe0ff */
[----:B------:R-:W-:Y:S01]  /*34a0*/  IADD3 R150, PT, PT, R156, R7, RZ ;  /* 0x000000079c967210 */ /* 0x000fe20007ffe0ff */
[----:B------:R-:W-:Y:S01]  /*34b0*/  LDSM.16.M88.4 R60, [R155] ;  /* 0x000000009b3c783b */ /* 0x000fe20000000200 */
[C---:B------:R-:W-:Y:S02]  /*34c0*/  IADD3 R153, PT, PT, R5.reuse, R154, RZ ;  /* 0x0000009a05997210 */ /* 0x040fe40007ffe0ff */
[----:B------:R-:W-:Y:S01]  /*34d0*/  IADD3 R149, PT, PT, R5, R150, RZ ;  /* 0x0000009605957210 */ /* 0x000fe20007ffe0ff */
[----:B------:R-:W4:Y:S01]  /*34e0*/  LDSM.16.M88.4 R16, [R151+0x2000] ;  /* 0x002000009710783b */ /* 0x000f220000000200 */
[----:B------:R-:W-:-:S02]  /*34f0*/  SHF.R.U32.HI R8, RZ, 0x2, R8 ;  /* 0x00000002ff087819 */ /* 0x000fc40000011608 */
[----:B------:R-:W-:Y:S01]  /*3500*/  LOP3.LUT R47, R47, 0x1f0, RZ, 0xc0, !PT ;  /* 0x000001f02f2f7812 */ /* 0x000fe200078ec0ff */
[----:B------:R-:W-:Y:S01]  /*3510*/  LDSM.16.M88.4 R48, [R154] ;  /* 0x000000009a30783b */ /* 0x000fe20000000200 */
[----:B------:R-:W-:Y:S02]  /*3520*/  LOP3.LUT R8, R8, 0x7, RZ, 0xc0, !PT ;  /* 0x0000000708087812 */ /* 0x000fe400078ec0ff */
[----:B------:R-:W-:Y:S01]  /*3530*/  ISETP.GT.U32.AND P1, PT, R44, R163, PT ;  /* 0x000000a32c00720c */ /* 0x000fe20003f24070 */
[----:B------:R-:W-:Y:S01]  /*3540*/  LDSM.16.M88.4 R52, [R150+0x2000] ;  /* 0x002000009634783b */ /* 0x000fe20000000200 */
[----:B------:R-:W-:-:S03]  /*3550*/  IADD3 R47, PT, PT, R172, R8, R47 ;  /* 0x00000008ac2f7210 */ /* 0x000fc60007ffe02f */
[----:B------:R-:W4:Y:S04]  /*3560*/  LDSM.16.M88.4 R36, [R151+0x2800] ;  /* 0x002800009724783b */ /* 0x000f280000000200 */
[----:B------:R-:W-:Y:S04]  /*3570*/  LDSM.16.M88.4 R24, [R153] ;  /* 0x000000009918783b */ /* 0x000fe80000000200 */
[----:B------:R-:W4:Y:S01]  /*3580*/  LDSM.16.M88.4 R56, [R149+0x2000] ;  /* 0x002000009538783b */ /* 0x000f220000000200 */
[C---:B-1----:R-:W-:Y:S03]  /*3590*/  HMMA.16816.F32.BF16 R40, R64.reuse, R12, RZ ;  /* 0x0000000c4028723c */ /* 0x042fe600000418ff */
[----:B------:R-:W1:Y:S04]  /*35a0*/  LDSM.16.M88.4 R76, [R150+0x2800] ;  /* 0x00280000964c783b */ /* 0x000e680000000200 */
[----:B------:R-:W-:Y:S01]  /*35b0*/  LDSM.16.M88.4 R72, [R150+0x3000] ;  /* 0x003000009648783b */ /* 0x000fe20000000200 */
[C---:B------:R-:W-:Y:S08]  /*35c0*/  HMMA.16816.F32.BF16 R12, R64.reuse, R14, RZ ;  /* 0x0000000e400c723c */ /* 0x040ff000000418ff */
[----:B---3--:R-:W-:Y:S08]  /*35d0*/  HMMA.16816.F32.BF16 R32, R64, R28, RZ ;  /* 0x0000001c4020723c */ /* 0x008ff000000418ff */
[C---:B----4-:R-:W-:Y:S08]  /*35e0*/  HMMA.16816.F32.BF16 R40, R60.reuse, R16, R40 ;  /* 0x000000103c28723c */ /* 0x050ff00000041828 */
[C---:B------:R-:W-:Y:S01]  /*35f0*/  HMMA.16816.F32.BF16 R12, R60.reuse, R18, R12 ;  /* 0x000000123c0c723c */ /* 0x040fe2000004180c */
[----:B------:R-:W-:Y:S07]  /*3600*/  LDSM.16.M88.4 R16, [R151+0x3000] ;  /* 0x003000009710783b */ /* 0x000fee0000000200 */
[----:B------:R-:W-:Y:S08]  /*3610*/  HMMA.16816.F32.BF16 R32, R60, R36, R32 ;  /* 0x000000243c20723c */ /* 0x000ff00000041820 */
[C---:B------:R-:W-:Y:S08]  /*3620*/  HMMA.16816.F32.BF16 R40, R48.reuse, R52, R40 ;  /* 0x000000343028723c */ /* 0x040ff00000041828 */
[----:B------:R-:W-:Y:S01]  /*3630*/  HMMA.16816.F32.BF16 R12, R48, R54, R12 ;  /* 0x00000036300c723c */ /* 0x000fe2000004180c */
[----:B------:R-:W3:Y:S07]  /*3640*/  LDSM.16.M88.4 R52, [R149+0x2800] ;  /* 0x002800009534783b */ /* 0x000eee0000000200 */
[----:B------:R-:W-:Y:S08]  /*3650*/  HMMA.16816.F32.BF16 R28, R64, R30, RZ ;  /* 0x0000001e401c723c */ /* 0x000ff000000418ff */
[----:B------:R-:W-:Y:S08]  /*3660*/  HMMA.16816.F32.BF16 R40, R24, R56, R40 ;  /* 0x000000381828723c */ /* 0x000ff00000041828 */
[----:B-1----:R-:W-:Y:S08]  /*3670*/  HMMA.16816.F32.BF16 R32, R48, R76, R32 ;  /* 0x0000004c3020723c */ /* 0x002ff00000041820 */
[----:B------:R-:W-:Y:S08]  /*3680*/  HMMA.16816.F32.BF16 R28, R60, R38, R28 ;  /* 0x000000263c1c723c */ /* 0x000ff0000004181c */
[----:B------:R-:W-:Y:S01]  /*3690*/  HMMA.16816.F32.BF16 R12, R24, R58, R12 ;  /* 0x0000003a180c723c */ /* 0x000fe2000004180c */
[----:B------:R-:W-:Y:S07]  /*36a0*/  LDSM.16.M88.4 R56, [R156+0x3800] ;  /* 0x003800009c38783b */ /* 0x000fee0000000200 */
[----:B------:R-:W-:Y:S08]  /*36b0*/  HMMA.16816.F32.BF16 R36, R64, R68, RZ ;  /* 0x000000444024723c */ /* 0x000ff000000418ff */
[----:B---3--:R-:W-:Y:S08]  /*36c0*/  HMMA.16816.F32.BF16 R32, R24, R52, R32 ;  /* 0x000000341820723c */ /* 0x008ff00000041820 */
[----:B------:R-:W-:Y:S08]  /*36d0*/  HMMA.16816.F32.BF16 R68, R64, R70, RZ ;  /* 0x000000464044723c */ /* 0x000ff000000418ff */
[----:B------:R-:W-:Y:S01]  /*36e0*/  HMMA.16816.F32.BF16 R28, R48, R78, R28 ;  /* 0x0000004e301c723c */ /* 0x000fe2000004181c */
[----:B------:R-:W-:Y:S07]  /*36f0*/  LDSM.16.M88.4 R76, [R150+0x3800] ;  /* 0x00380000964c783b */ /* 0x000fee0000000200 */
[C---:B------:R-:W-:Y:S08]  /*3700*/  HMMA.16816.F32.BF16 R36, R60.reuse, R16, R36 ;  /* 0x000000103c24723c */ /* 0x040ff00000041824 */
[----:B------:R-:W-:Y:S01]  /*3710*/  HMMA.16816.F32.BF16 R68, R60, R18, R68 ;  /* 0x000000123c44723c */ /* 0x000fe20000041844 */
[----:B------:R-:W1:Y:S07]  /*3720*/  LDSM.16.M88.4 R16, [R149+0x3000] ;  /* 0x003000009510783b */ /* 0x000e6e0000000200 */
[----:B------:R-:W-:Y:S01]  /*3730*/  HMMA.16816.F32.BF16 R28, R24, R54, R28 ;  /* 0x00000036181c723c */ /* 0x000fe2000004181c */
[----:B------:R-:W3:Y:S07]  /*3740*/  LDSM.16.M88.4 R52, [R156+0x4000] ;  /* 0x004000009c34783b */ /* 0x000eee0000000200 */
[C---:B------:R-:W-:Y:S08]  /*3750*/  HMMA.16816.F32.BF16 R36, R48.reuse, R72, R36 ;  /* 0x000000483024723c */ /* 0x040ff00000041824 */
[----:B------:R-:W-:Y:S01]  /*3760*/  HMMA.16816.F32.BF16 R68, R48, R74, R68 ;  /* 0x0000004a3044723c */ /* 0x000fe20000041844 */
[----:B------:R-:W-:Y:S11]  /*3770*/  LDSM.16.M88.4 R72, [R150+0x4000] ;  /* 0x004000009648783b */ /* 0x000ff60000000200 */
[C---:B-1----:R-:W-:Y:S08]  /*3780*/  HMMA.16816.F32.BF16 R36, R24.reuse, R16, R36 ;  /* 0x000000101824723c */ /* 0x042ff00000041824 */
[----:B------:R-:W-:Y:S01]  /*3790*/  HMMA.16816.F32.BF16 R68, R24, R18, R68 ;  /* 0x000000121844723c */ /* 0x000fe20000041844 */
[----:B------:R-:W-:Y:S01]  /*37a0*/  LDSM.16.M88.4 R16, [R156+0x4800] ;  /* 0x004800009c10783b */ /* 0x000fe20000000200 */
[-C--:B--2---:R-:W-:Y:S01]  /*37b0*/  FMUL.FTZ R41, R41, R10.reuse ;  /* 0x0000000a29297220 */ /* 0x084fe20000410000 */
[-C--:B------:R-:W-:Y:S01]  /*37c0*/  FMUL.FTZ R0, R40, R10.reuse ;  /* 0x0000000a28007220 */ /* 0x080fe20000410000 */
[-C--:B------:R-:W-:Y:S01]  /*37d0*/  FMUL.FTZ R83, R42, R10.reuse ;  /* 0x0000000a2a537220 */ /* 0x080fe20000410000 */
[-C--:B------:R-:W-:Y:S01]  /*37e0*/  FMUL.FTZ R85, R43, R10.reuse ;  /* 0x0000000a2b557220 */ /* 0x080fe20000410000 */
[----:B------:R1:W2:Y:S01]  /*37f0*/  MUFU.TANH R84, R41 ;  /* 0x0000002900547308 */ /* 0x0002a20000002400 */
[-C--:B------:R-:W-:Y:S01]  /*3800*/  FMUL.FTZ R12, R12, R10.reuse ;  /* 0x0000000a0c0c7220 */ /* 0x080fe20000410000 */
[-C--:B------:R-:W-:Y:S01]  /*3810*/  FMUL.FTZ R32, R32, R10.reuse ;  /* 0x0000000a20207220 */ /* 0x080fe20000410000 */
[-C--:B------:R-:W-:Y:S01]  /*3820*/  FMUL.FTZ R87, R13, R10.reuse ;  /* 0x0000000a0d577220 */ /* 0x080fe20000410000 */
[-C--:B------:R-:W-:Y:S01]  /*3830*/  FMUL.FTZ R88, R14, R10.reuse ;  /* 0x0000000a0e587220 */ /* 0x080fe20000410000 */
        /* <DEDUP_REMOVED lines=13> */
[----:B-1----:R-:W1:Y:S01]  /*3910*/  LDSM.16.M88.4 R40, [R151+0x3800] ;  /* 0x003800009728783b */ /* 0x002e620000000200 */
[-C--:B------:R-:W-:Y:S01]  /*3920*/  FMUL.FTZ R102, R39, R10.reuse ;  /* 0x0000000a27667220 */ /* 0x080fe20000410000 */
[-C--:B------:R-:W-:Y:S01]  /*3930*/  FMUL.FTZ R68, R68, R10.reuse ;  /* 0x0000000a44447220 */ /* 0x080fe20000410000 */
[-C--:B------:R-:W-:Y:S01]  /*3940*/  FMUL.FTZ R104, R69, R10.reuse ;  /* 0x0000000a45687220 */ /* 0x080fe20000410000 */
[-C--:B------:R-:W-:Y:S01]  /*3950*/  FMUL.FTZ R105, R70, R10.reuse ;  /* 0x0000000a46697220 */ /* 0x080fe20000410000 */
[-C--:B------:R-:W-:Y:S01]  /*3960*/  FMUL.FTZ R106, R71, R10.reuse ;  /* 0x0000000a476a7220 */ /* 0x080fe20000410000 */
[----:B------:R2:W1:Y:S01]  /*3970*/  MUFU.TANH R94, R28 ;  /* 0x0000001c005e7308 */ /* 0x0004620000002400 */
[C---:B----4-:R-:W-:Y:S07]  /*3980*/  HMMA.16816.F32.BF16 R12, R64.reuse, R56, RZ ;  /* 0x00000038400c723c */ /* 0x050fee00000418ff */
[----:B------:R-:W4:Y:S01]  /*3990*/  MUFU.TANH R98, R36 ;  /* 0x0000002400627308 */ /* 0x000f220000002400 */
[C---:B---3--:R-:W-:Y:S01]  /*39a0*/  HMMA.16816.F32.BF16 R32, R64.reuse, R58, RZ ;  /* 0x0000003a4020723c */ /* 0x048fe200000418ff */
[----:B------:R-:W3:Y:S06]  /*39b0*/  LDSM.16.M88.4 R56, [R151+0x4000] ;  /* 0x004000009738783b */ /* 0x000eec0000000200 */
[----:B------:R4:W3:Y:S01]  /*39c0*/  MUFU.TANH R99, R37 ;  /* 0x0000002500637308 */ /* 0x0008e20000002400 */
[C---:B--2---:R-:W-:Y:S07]  /*39d0*/  HMMA.16816.F32.BF16 R28, R64.reuse, R52, RZ ;  /* 0x00000034401c723c */ /* 0x044fee00000418ff */
[----:B------:R2:W2:Y:S01]  /*39e0*/  MUFU.TANH R103, R68 ;  /* 0x0000004400677308 */ /* 0x0004a20000002400 */
[----:B------:R-:W-:Y:S07]  /*39f0*/  HMMA.16816.F32.BF16 R52, R64, R54, RZ ;  /* 0x000000364034723c */ /* 0x000fee00000418ff */
[----:B------:R-:W3:Y:S01]  /*3a00*/  MUFU.TANH R0, R0 ;  /* 0x0000000000007308 */ /* 0x000ee20000002400 */
[C---:B-1----:R-:W-:Y:S01]  /*3a10*/  HMMA.16816.F32.BF16 R12, R60.reuse, R40, R12 ;  /* 0x000000283c0c723c */ /* 0x042fe2000004180c */
[----:B----4-:R-:W-:Y:S06]  /*3a20*/  LDSM.16.M88.4 R36, [R151+0x4800] ;  /* 0x004800009724783b */ /* 0x010fec0000000200 */
[----:B------:R-:W1:Y:S01]  /*3a30*/  MUFU.TANH R83, R83 ;  /* 0x0000005300537308 */ /* 0x000e620000002400 */
[----:B------:R-:W-:Y:S01]  /*3a40*/  HMMA.16816.F32.BF16 R32, R60, R42, R32 ;  /* 0x0000002a3c20723c */ /* 0x000fe20000041820 */
[----:B------:R-:W4:Y:S06]  /*3a50*/  LDSM.16.M88.4 R40, [R149+0x3800] ;  /* 0x003800009528783b */ /* 0x000f2c0000000200 */
[----:B------:R-:W1:Y:S01]  /*3a60*/  MUFU.TANH R85, R85 ;  /* 0x0000005500557308 */ /* 0x000e620000002400 */
[----:B--2---:R-:W-:Y:S07]  /*3a70*/  HMMA.16816.F32.BF16 R68, R64, R16, RZ ;  /* 0x000000104044723c */ /* 0x004fee00000418ff */
[----:B------:R-:W2:Y:S01]  /*3a80*/  MUFU.TANH R87, R87 ;  /* 0x0000005700577308 */ /* 0x000ea20000002400 */
[----:B------:R-:W-:Y:S07]  /*3a90*/  HMMA.16816.F32.BF16 R12, R48, R76, R12 ;  /* 0x0000004c300c723c */ /* 0x000fee000004180c */
[----:B------:R-:W1:Y:S01]  /*3aa0*/  MUFU.TANH R88, R88 ;  /* 0x0000005800587308 */ /* 0x000e620000002400 */
[C---:B---3--:R-:W-:Y:S07]  /*3ab0*/  HMMA.16816.F32.BF16 R28, R60.reuse, R56, R28 ;  /* 0x000000383c1c723c */ /* 0x048fee000004181c */
[----:B------:R-:W3:Y:S01]  /*3ac0*/  MUFU.TANH R89, R89 ;  /* 0x0000005900597308 */ /* 0x000ee20000002400 */
[----:B------:R-:W-:Y:S01]  /*3ad0*/  HMMA.16816.F32.BF16 R52, R60, R58, R52 ;  /* 0x0000003a3c34723c */ /* 0x000fe20000041834 */
[----:B------:R-:W2:Y:S06]  /*3ae0*/  LDSM.16.M88.4 R56, [R149+0x4000] ;  /* 0x004000009538783b */ /* 0x000eac0000000200 */
[----:B------:R-:W1:Y:S01]  /*3af0*/  MUFU.TANH R91, R91 ;  /* 0x0000005b005b7308 */ /* 0x000e620000002400 */
[----:B------:R-:W-:Y:S01]  /*3b00*/  HMMA.16816.F32.BF16 R32, R48, R78, R32 ;  /* 0x0000004e3020723c */ /* 0x000fe20000041820 */
[----:B------:R-:W3:Y:S06]  /*3b10*/  LDSM.16.M88.4 R76, [R150+0x4800] ;  /* 0x00480000964c783b */ /* 0x000eec0000000200 */
[----:B------:R-:W1:Y:S01]  /*3b20*/  MUFU.TANH R92, R92 ;  /* 0x0000005c005c7308 */ /* 0x000e620000002400 */
[----:B----4-:R-:W-:Y:S07]  /*3b30*/  HMMA.16816.F32.BF16 R12, R24, R40, R12 ;  /* 0x00000028180c723c */ /* 0x010fee000004180c */
[----:B------:R-:W4:Y:S01]  /*3b40*/  MUFU.TANH R93, R93 ;  /* 0x0000005d005d7308 */ /* 0x000f220000002400 */
        /* <DEDUP_REMOVED lines=12> */
[----:B--2---:R-:W-:Y:S03]  /*3c10*/  HMMA.16816.F32.BF16 R28, R24, R56, R28 ;  /* 0x00000038181c723c */ /* 0x004fe6000004181c */
[-C--:B------:R-:W-:Y:S01]  /*3c20*/  FMUL.FTZ R32, R32, R10.reuse ;  /* 0x0000000a20207220 */ /* 0x080fe20000410000 */
[-C--:B------:R-:W-:Y:S01]  /*3c30*/  FMUL.FTZ R112, R33, R10.reuse ;  /* 0x0000000a21707220 */ /* 0x080fe20000410000 */
[-C--:B------:R-:W-:Y:S01]  /*3c40*/  FMUL.FTZ R113, R34, R10.reuse ;  /* 0x0000000a22717220 */ /* 0x080fe20000410000 */
[-C--:B------:R-:W-:Y:S01]  /*3c50*/  FMUL.FTZ R114, R35, R10.reuse ;  /* 0x0000000a23727220 */ /* 0x080fe20000410000 */
[----:B------:R4:W2:Y:S01]  /*3c60*/  MUFU.TANH R111, R32 ;  /* 0x00000020006f7308 */ /* 0x0008a20000002400 */
[----:B------:R-:W-:Y:S07]  /*3c70*/  HMMA.16816.F32.BF16 R68, R60, R36, R68 ;  /* 0x000000243c44723c */ /* 0x000fee0000041844 */
[----:B------:R-:W2:Y:S01]  /*3c80*/  MUFU.TANH R97, R97 ;  /* 0x0000006100617308 */ /* 0x000ea20000002400 */
[----:B-1----:R-:W-:Y:S01]  /*3c90*/  HMMA.16816.F32.BF16 R12, R64, R18, RZ ;  /* 0x00000012400c723c */ /* 0x002fe200000418ff */
[----:B------:R-:W1:Y:S02]  /*3ca0*/  LDSM.16.M88.4 R16, [R151+0x5000] ;  /* 0x005000009710783b */ /* 0x000e640000000200 */
[-C--:B------:R-:W-:Y:S01]  /*3cb0*/  FMUL.FTZ R28, R28, R10.reuse ;  /* 0x0000000a1c1c7220 */ /* 0x080fe20000410000 */
[----:B------:R-:W-:-:S03]  /*3cc0*/  FMUL.FTZ R116, R29, R10 ;  /* 0x0000000a1d747220 */ /* 0x000fc60000410000 */
[----:B------:R2:W1:Y:S01]  /*3cd0*/  MUFU.TANH R115, R28 ;  /* 0x0000001c00737308 */ /* 0x0004620000002400 */
[----:B------:R-:W-:Y:S01]  /*3ce0*/  HMMA.16816.F32.BF16 R52, R24, R58, R52 ;  /* 0x0000003a1834723c */ /* 0x000fe20000041834 */
[----:B------:R-:W-:Y:S06]  /*3cf0*/  LDSM.16.M88.4 R56, [R151+0x5800] ;  /* 0x005800009738783b */ /* 0x000fec0000000200 */
[----:B------:R-:W1:Y:S01]  /*3d00*/  MUFU.TANH R101, R101 ;  /* 0x0000006500657308 */ /* 0x000e620000002400 */
[----:B---3--:R-:W-:Y:S01]  /*3d10*/  HMMA.16816.F32.BF16 R68, R48, R76, R68 ;  /* 0x0000004c3044723c */ /* 0x008fe20000041844 */
[-C--:B------:R-:W-:Y:S01]  /*3d20*/  FMUL.FTZ R76, R30, R10.reuse ;  /* 0x0000000a1e4c7220 */ /* 0x080fe20000410000 */
[----:B------:R-:W-:-:S05]  /*3d30*/  FMUL.FTZ R77, R31, R10 ;  /* 0x0000000a1f4d7220 */ /* 0x000fca0000410000 */
[----:B------:R-:W3:Y:S01]  /*3d40*/  MUFU.TANH R102, R102 ;  /* 0x0000006600667308 */ /* 0x000ee20000002400 */
[----:B------:R-:W-:Y:S01]  /*3d50*/  HMMA.16816.F32.BF16 R12, R60, R38, R12 ;  /* 0x000000263c0c723c */ /* 0x000fe2000004180c */
[----:B------:R-:W3:Y:S02]  /*3d60*/  LDSM.16.M88.4 R36, [R149+0x4800] ;  /* 0x004800009524783b */ /* 0x000ee40000000200 */
[-C--:B------:R-:W-:Y:S01]  /*3d70*/  FMUL.FTZ R52, R52, R10.reuse ;  /* 0x0000000a34347220 */ /* 0x080fe20000410000 */
[----:B------:R-:W-:-:S03]  /*3d80*/  FMUL.FTZ R118, R53, R10 ;  /* 0x0000000a35767220 */ /* 0x000fc60000410000 */
[----:B------:R3:W1:Y:S01]  /*3d90*/  MUFU.TANH R117, R52 ;  /* 0x0000003400757308 */ /* 0x0006620000002400 */
[C---:B----4-:R-:W-:Y:S07]  /*3da0*/  HMMA.16816.F32.BF16 R32, R64.reuse, R40, RZ ;  /* 0x000000284020723c */ /* 0x050fee00000418ff */
[----:B------:R-:W4:Y:S01]  /*3db0*/  MUFU.TANH R104, R104 ;  /* 0x0000006800687308 */ /* 0x000f220000002400 */
[----:B--2---:R-:W-:Y:S01]  /*3dc0*/  HMMA.16816.F32.BF16 R28, R64, R42, RZ ;  /* 0x0000002a401c723c */ /* 0x004fe200000418ff */
[----:B------:R-:W2:Y:S06]  /*3dd0*/  LDSM.16.M88.4 R40, [R150+0x5000] ;  /* 0x005000009628783b */ /* 0x000eac0000000200 */
[----:B------:R-:W2:Y:S01]  /*3de0*/  MUFU.TANH R105, R105 ;  /* 0x0000006900697308 */ /* 0x000ea20000002400 */
[----:B------:R-:W-:Y:S01]  /*3df0*/  HMMA.16816.F32.BF16 R12, R48, R78, R12 ;  /* 0x0000004e300c723c */ /* 0x000fe2000004180c */
[-C--:B------:R-:W-:Y:S01]  /*3e00*/  FMUL.FTZ R78, R54, R10.reuse ;  /* 0x0000000a364e7220 */ /* 0x080fe20000410000 */
[----:B------:R-:W-:-:S05]  /*3e10*/  FMUL.FTZ R79, R55, R10 ;  /* 0x0000000a374f7220 */ /* 0x000fca0000410000 */
[----:B------:R-:W2:Y:S01]  /*3e20*/  MUFU.TANH R106, R106 ;  /* 0x0000006a006a7308 */ /* 0x000ea20000002400 */
[C---:B-1----:R-:W-:Y:S07]  /*3e30*/  HMMA.16816.F32.BF16 R32, R60.reuse, R16, R32 ;  /* 0x000000103c20723c */ /* 0x042fee0000041820 */
[----:B------:R-:W1:Y:S01]  /*3e40*/  MUFU.TANH R108, R108 ;  /* 0x0000006c006c7308 */ /* 0x000e620000002400 */
[----:B------:R-:W-:Y:S01]  /*3e50*/  HMMA.16816.F32.BF16 R28, R60, R18, R28 ;  /* 0x000000123c1c723c */ /* 0x000fe2000004181c */
[----:B------:R-:W4:Y:S06]  /*3e60*/  LDSM.16.M88.4 R16, [R149+0x5000] ;  /* 0x005000009510783b */ /* 0x000f2c0000000200 */
[----:B------:R-:W1:Y:S01]  /*3e70*/  MUFU.TANH R109, R109 ;  /* 0x0000006d006d7308 */ /* 0x000e620000002400 */
[----:B---3--:R-:W-:Y:S07]  /*3e80*/  HMMA.16816.F32.BF16 R68, R24, R36, R68 ;  /* 0x000000241844723c */ /* 0x008fee0000041844 */
[----:B------:R-:W3:Y:S01]  /*3e90*/  MUFU.TANH R110, R110 ;  /* 0x0000006e006e7308 */ /* 0x000ee20000002400 */
[----:B------:R-:W-:Y:S07]  /*3ea0*/  HMMA.16816.F32.BF16 R52, R64, R72, RZ ;  /* 0x000000484034723c */ /* 0x000fee00000418ff */
[----:B------:R-:W1:Y:S01]  /*3eb0*/  MUFU.TANH R112, R112 ;  /* 0x0000007000707308 */ /* 0x000e620000002400 */
[----:B------:R-:W-:Y:S01]  /*3ec0*/  HMMA.16816.F32.BF16 R12, R24, R38, R12 ;  /* 0x00000026180c723c */ /* 0x000fe2000004180c */
[----:B------:R-:W3:Y:S02]  /*3ed0*/  LDSM.16.M88.4 R36, [R150+0x5800] ;  /* 0x005800009624783b */ /* 0x000ee40000000200 */
[-C--:B------:R-:W-:Y:S01]  /*3ee0*/  FMUL.FTZ R68, R68, R10.reuse ;  /* 0x0000000a44447220 */ /* 0x080fe20000410000 */
[-C--:B------:R-:W-:Y:S01]  /*3ef0*/  FMUL.FTZ R69, R69, R10.reuse ;  /* 0x0000000a45457220 */ /* 0x080fe20000410000 */
[----:B------:R-:W-:-:S02]  /*3f00*/  FMUL.FTZ R70, R70, R10 ;  /* 0x0000000a46467220 */ /* 0x000fc40000410000 */
[----:B------:R-:W1:Y:S01]  /*3f10*/  MUFU.TANH R113, R113 ;  /* 0x0000007100717308 */ /* 0x000e620000002400 */
[----:B------:R-:W-:Y:S07]  /*3f20*/  HMMA.16816.F32.BF16 R64, R64, R74, RZ ;  /* 0x0000004a4040723c */ /* 0x000fee00000418ff */
[----:B------:R-:W1:Y:S01]  /*3f30*/  MUFU.TANH R114, R114 ;  /* 0x0000007200727308 */ /* 0x000e620000002400 */
[C---:B--2---:R-:W-:Y:S03]  /*3f40*/  HMMA.16816.F32.BF16 R32, R48.reuse, R40, R32 ;  /* 0x000000283020723c */ /* 0x044fe60000041820 */
[-C--:B------:R-:W-:Y:S01]  /*3f50*/  FMUL.FTZ R12, R12, R10.reuse ;  /* 0x0000000a0c0c7220 */ /* 0x080fe20000410000 */
[-C--:B------:R-:W-:Y:S01]  /*3f60*/  FMUL.FTZ R13, R13, R10.reuse ;  /* 0x0000000a0d0d7220 */ /* 0x080fe20000410000 */
[-C--:B------:R-:W-:Y:S01]  /*3f70*/  FMUL.FTZ R14, R14, R10.reuse ;  /* 0x0000000a0e0e7220 */ /* 0x080fe20000410000 */
[----:B------:R-:W-:Y:S01]  /*3f80*/  FMUL.FTZ R15, R15, R10 ;  /* 0x0000000a0f0f7220 */ /* 0x000fe20000410000 */
[----:B------:R-:W2:Y:S01]  /*3f90*/  MUFU.TANH R116, R116 ;  /* 0x0000007400747308 */ /* 0x000ea20000002400 */
[----:B------:R-:W-:Y:S01]  /*3fa0*/  HMMA.16816.F32.BF16 R28, R48, R42, R28 ;  /* 0x0000002a301c723c */ /* 0x000fe2000004181c */
[----:B------:R-:W1:Y:S01]  /*3fb0*/  LDSM.16.M88.4 R40, [R149+0x5800] ;  /* 0x005800009528783b */ /* 0x000e620000000200 */
[----:B------:R-:W-:-:S05]  /*3fc0*/  DEPBAR.LE SB0, 0x0 ;  /* 0x000080000000791a */ /* 0x000fca0000000000 */
[----:B------:R-:W1:Y:S01]  /*3fd0*/  MUFU.TANH R76, R76 ;  /* 0x0000004c004c7308 */ /* 0x000e620000002400 */
[----:B------:R-:W-:Y:S01]  /*3fe0*/  HMMA.16816.F32.BF16 R52, R60, R56, R52 ;  /* 0x000000383c34723c */ /* 0x000fe20000041834 */
[----:B------:R-:W-:-:S06]  /*3ff0*/  FMUL.FTZ R56, R71, R10 ;  /* 0x0000000a47387220 */ /* 0x000fcc0000410000 */
[----:B------:R-:W1:Y:S01]  /*4000*/  MUFU.TANH R77, R77 ;  /* 0x0000004d004d7308 */ /* 0x000e620000002400 */
[----:B------:R-:W-:Y:S07]  /*4010*/  HMMA.16816.F32.BF16 R64, R60, R58, R64 ;  /* 0x0000003a3c40723c */ /* 0x000fee0000041840 */
[----:B------:R-:W1:Y:S01]  /*4020*/  MUFU.TANH R118, R118 ;  /* 0x0000007600767308 */ /* 0x000e620000002400 */
[----:B----4-:R-:W-:Y:S07]  /*4030*/  HMMA.16816.F32.BF16 R32, R24, R16, R32 ;  /* 0x000000101820723c */ /* 0x010fee0000041820 */
[----:B------:R-:W4:Y:S01]  /*4040*/  MUFU.TANH R78, R78 ;  /* 0x0000004e004e7308 */ /* 0x000f220000002400 */
[----:B---3--:R-:W-:Y:S01]  /*4050*/  HMMA.16816.F32.BF16 R52, R48, R36, R52 ;  /* 0x000000243034723c */ /* 0x008fe20000041834 */
[----:B------:R-:W-:-:S06]  /*4060*/  LOP3.LUT R37, R46, 0x6, RZ, 0xc0, !PT ;  /* 0x000000062e257812 */ /* 0x000fcc00078ec0ff */
[----:B------:R-:W3:Y:S01]  /*4070*/  MUFU.TANH R79, R79 ;  /* 0x0000004f004f7308 */ /* 0x000ee20000002400 */
[----:B------:R-:W-:Y:S01]  /*4080*/  HMMA.16816.F32.BF16 R64, R48, R38, R64 ;  /* 0x000000263040723c */ /* 0x000fe20000041840 */
[----:B-----5:R-:W-:Y:S02]  /*4090*/  IADD3 R38, PT, PT, R45, -R81, -R82 ;  /* 0x800000512d267210 */ /* 0x020fe40007ffe852 */
[-C--:B------:R-:W-:Y:S01]  /*40a0*/  FMUL.FTZ R17, R33, R10.reuse ;  /* 0x0000000a21117220 */ /* 0x080fe20000410000 */
[----:B------:R-:W-:Y:S01]  /*40b0*/  FMUL.FTZ R16, R32, R10 ;  /* 0x0000000a20107220 */ /* 0x000fe20000410000 */
[----:B------:R-:W-:Y:S02]  /*40c0*/  IADD3 R38, PT, PT, R47, R38, RZ ;  /* 0x000000262f267210 */ /* 0x000fe40007ffe0ff */
[----:B------:R-:W2:Y:S01]  /*40d0*/  MUFU.TANH R68, R68 ;  /* 0x0000004400447308 */ /* 0x000ea20000002400 */
[----:B------:R-:W-:Y:S01]  /*40e0*/  HMMA.16816.F32.BF16 R28, R24, R18, R28 ;  /* 0x00000012181c723c */ /* 0x000fe2000004181c */
[-C--:B------:R-:W-:Y:S01]  /*40f0*/  FMUL.FTZ R18, R35, R10.reuse ;  /* 0x0000000a23127220 */ /* 0x080fe20000410000 */
[----:B------:R-:W-:Y:S01]  /*4100*/  FMUL.FTZ R19, R34, R10 ;  /* 0x0000000a22137220 */ /* 0x000fe20000410000 */
[----:B------:R-:W-:-:S04]  /*4110*/  IADD3 R39, PT, PT, R38, 0x8, RZ ;  /* 0x0000000826277810 */ /* 0x000fc80007ffe0ff */
[----:B------:R-:W2:Y:S01]  /*4120*/  MUFU.TANH R69, R69 ;  /* 0x0000004500457308 */ /* 0x000ea20000002400 */
[C---:B-1----:R-:W-:Y:S07]  /*4130*/  HMMA.16816.F32.BF16 R52, R24.reuse, R40, R52 ;  /* 0x000000281834723c */ /* 0x042fee0000041834 */
[----:B------:R-:W1:Y:S01]  /*4140*/  MUFU.TANH R70, R70 ;  /* 0x0000004600467308 */ /* 0x000e620000002400 */
        /* <DEDUP_REMOVED lines=15> */
[----:B------:R-:W1:Y:S01]  /*4240*/  MUFU.TANH R13, R13 ;  /* 0x0000000d000d7308 */ /* 0x000e620000002400 */
[----:B------:R-:W-:-:S04]  /*4250*/  IADD3 R10, PT, PT, R80, R45, -R81 ;  /* 0x0000002d500a7210 */ /* 0x000fc80007ffe851 */
[----:B------:R-:W-:-:S03]  /*4260*/  IADD3 R10, PT, PT, R47, R10, RZ ;  /* 0x0000000a2f0a7210 */ /* 0x000fc60007ffe0ff */
[----:B------:R-:W1:Y:S01]  /*4270*/  MUFU.TANH R14, R14 ;  /* 0x0000000e000e7308 */ /* 0x000e620000002400 */
[C-C-:B------:R-:W-:Y:S02]  /*4280*/  VIADDMNMX R178, R10.reuse, 0x1, R45.reuse, PT ;  /* 0x000000010ab27846 */ /* 0x140fe4000380012d */
[----:B------:R-:W-:Y:S02]  /*4290*/  VIADDMNMX R175, R10, 0x9, R45, PT ;  /* 0x000000090aaf7846 */ /* 0x000fe4000380012d */
[----:B------:R-:W-:-:S03]  /*42a0*/  IADD3 R10, PT, PT, R22, R37, RZ ;  /* 0x00000025160a7210 */ /* 0x000fc60007ffe0ff */
        /* <DEDUP_REMOVED lines=31> */
[----:B------:R-:W-:Y:S05]  /*44a0*/  BRA `(.L_x_10267) ;  /* 0x0000000000f07947 */ /* 0x000fea0003800000 */
.L_x_10266:
[----:B------:R-:W2:Y:S01]  /*44b0*/  LD.E R46, desc[UR4][R2.64+0x170] ;  /* 0x00017004022e7980 */ /* 0x000ea2000c101900 */
[----:B------:R-:W-:Y:S02]  /*44c0*/  IADD3 R43, PT, PT, R22, -0x80, RZ ;  /* 0xffffff80162b7810 */ /* 0x000fe40007ffe0ff */
[----:B-1----:R-:W-:Y:S02]  /*44d0*/  IABS R31, R22 ;  /* 0x00000016001f7213 */ /* 0x002fe40000000000 */
        /* <DEDUP_REMOVED lines=57> */
.L_x_10267:
[----:B------:R-:W-:Y:S05]  /*4870*/  BSYNC.RECONVERGENT B0 ;  /* 0x0000000000007941 */ /* 0x000fea0003800200 */
.L_x_10265:
        /* <DEDUP_REMOVED lines=65> */
.L_x_10269:
[----:B------:R-:W-:Y:S05]  /*4c90*/  BSYNC.RECONVERGENT B0 ;  /* 0x0000000000007941 */ /* 0x000fea0003800200 */
.L_x_10268:
[----:B------:R-:W0:Y:S02]  /*4ca0*/  LDGDEPBAR ;  /* 0x00000000000079af */ /* 0x000e240000000000 */
.L_x_10264:
[----:B------:R-:W-:Y:S05]  /*4cb0*/  BSYNC.RECONVERGENT B1 ;  /* 0x0000000000017941 */ /* 0x000fea0003800200 */
.L_x_10263:
[C---:B------:R-:W-:Y:S02]  /*4cc0*/  VIADD R23, R10.reuse, 0x1 ;  /* 0x000000010a177836 */ /* 0x040fe40000000000 */
[C---:B------:R-:W-:Y:S02]  /*4cd0*/  VIADD R6, R10.reuse, 0x8 ;  /* 0x000000080a067836 */ /* 0x040fe40000000000 */
[----:B-12---:R-:W-:Y:S01]  /*4ce0*/  VIADD R40, R10, 0x21 ;  /* 0x000000210a287836 */ /* 0x006fe20000000000 */
[-C--:B------:R-:W-:Y:S02]  /*4cf0*/  ISETP.GT.AND P3, PT, R38, R23.reuse, PT ;  /* 0x000000172600720c */ /* 0x080fe40003f64270 */
[----:B------:R-:W-:Y:S02]  /*4d00*/  ISETP.GE.AND P1, PT, R23, R178, PT ;  /* 0x000000b21700720c */ /* 0x000fe40003f26270 */
[----:B------:R-:W-:Y:S02]  /*4d10*/  ISETP.GT.AND P5, PT, R39, R23, PT ;  /* 0x000000172700720c */ /* 0x000fe40003fa4270 */
[----:B------:R-:W-:Y:S01]  /*4d20*/  ISETP.GE.AND P2, PT, R23, R175, PT ;  /* 0x000000af1700720c */ /* 0x000fe20003f46270 */
[----:B------:R-:W-:Y:S01]  /*4d30*/  VIADD R23, R10, 0x9 ;  /* 0x000000090a177836 */ /* 0x000fe20000000000 */
[----:B------:R-:W-:-:S02]  /*4d40*/  FSEL R84, R84, -INF , !P3 ;  /* 0xff80000054547808 */ /* 0x000fc40005800000 */
[----:B------:R-:W-:Y:S02]  /*4d50*/  ISETP.GT.AND P6, PT, R38, R6, PT ;  /* 0x000000062600720c */ /* 0x000fe40003fc4270 */
[----:B------:R-:W-:Y:S02]  /*4d60*/  FSEL R131, R84, -INF , !P1 ;  /* 0xff80000054837808 */ /* 0x000fe40004800000 */
[C---:B------:R-:W-:Y:S02]  /*4d70*/  ISETP.GE.AND P3, PT, R6.reuse, R178, PT ;  /* 0x000000b20600720c */ /* 0x040fe40003f66270 */
[----:B------:R-:W-:Y:S02]  /*4d80*/  ISETP.GT.AND P4, PT, R39, R6, PT ;  /* 0x000000062700720c */ /* 0x000fe40003f84270 */
[----:B------:R-:W-:Y:S01]  /*4d90*/  ISETP.GE.AND P1, PT, R6, R175, PT ;  /* 0x000000af0600720c */ /* 0x000fe20003f26270 */
[----:B------:R-:W-:Y:S01]  /*4da0*/  VIADD R6, R10, 0x10 ;  /* 0x000000100a067836 */ /* 0x000fe20000000000 */
[----:B------:R-:W-:-:S02]  /*4db0*/  FSEL R85, R85, -INF , !P5 ;  /* 0xff80000055557808 */ /* 0x000fc40006800000 */
[-C--:B------:R-:W-:Y:S02]  /*4dc0*/  ISETP.GT.AND P5, PT, R38, R23.reuse, PT ;  /* 0x000000172600720c */ /* 0x080fe40003fa4270 */
[----:B------:R-:W-:Y:S02]  /*4dd0*/  FSEL R86, R86, -INF , !P6 ;  /* 0xff80000056567808 */ /* 0x000fe40007000000 */
[----:B------:R-:W-:Y:S02]  /*4de0*/  FSEL R85, R85, -INF , !P2 ;  /* 0xff80000055557808 */ /* 0x000fe40005000000 */
[----:B------:R-:W-:Y:S02]  /*4df0*/  ISETP.GE.AND P2, PT, R23, R178, PT ;  /* 0x000000b21700720c */ /* 0x000fe40003f46270 */
[----:B------:R-:W-:Y:S02]  /*4e00*/  ISETP.GT.AND P6, PT, R39, R23, PT ;  /* 0x000000172700720c */ /* 0x000fe40003fc4270 */
[----:B------:R-:W-:-:S02]  /*4e10*/  FSEL R127, R86, -INF , !P3 ;  /* 0xff800000567f7808 */ /* 0x000fc40005800000 */
[----:B------:R-:W-:Y:S02]  /*4e20*/  FSEL R61, R88, -INF , !P4 ;  /* 0xff800000583d7808 */ /* 0x000fe40006000000 */
[----:B------:R-:W-:Y:S02]  /*4e30*/  FSEL R63, R87, -INF , !P5 ;  /* 0xff800000573f7808 */ /* 0x000fe40006800000 */
[----:B------:R-:W-:Y:S01]  /*4e40*/  ISETP.GE.AND P3, PT, R23, R175, PT ;  /* 0x000000af1700720c */ /* 0x000fe20003f66270 */
[----:B------:R-:W-:Y:S01]  /*4e50*/  VIADD R23, R10, 0x11 ;  /* 0x000000110a177836 */ /* 0x000fe20000000000 */
[-C--:B------:R-:W-:Y:S02]  /*4e60*/  ISETP.GT.AND P4, PT, R38, R6.reuse, PT ;  /* 0x000000062600720c */ /* 0x080fe40003f84270 */
[----:B------:R-:W-:Y:S02]  /*4e70*/  ISETP.GT.AND P5, PT, R39, R6, PT ;  /* 0x000000062700720c */ /* 0x000fe40003fa4270 */
[----:B------:R-:W-:-:S02]  /*4e80*/  FSEL R61, R61, -INF , !P1 ;  /* 0xff8000003d3d7808 */ /* 0x000fc40004800000 */
[----:B------:R-:W-:Y:S02]  /*4e90*/  FSEL R63, R63, -INF , !P2 ;  /* 0xff8000003f3f7808 */ /* 0x000fe40005000000 */
[----:B------:R-:W-:Y:S02]  /*4ea0*/  FSEL R71, R89, -INF , !P6 ;  /* 0xff80000059477808 */ /* 0x000fe40007000000 */
[C---:B------:R-:W-:Y:S02]  /*4eb0*/  ISETP.GE.AND P1, PT, R6.reuse, R178, PT ;  /* 0x000000b20600720c */ /* 0x040fe40003f26270 */
[----:B------:R-:W-:Y:S01]  /*4ec0*/  ISETP.GE.AND P2, PT, R6, R175, PT ;  /* 0x000000af0600720c */ /* 0x000fe20003f46270 */
[----:B------:R-:W-:Y:S01]  /*4ed0*/  VIADD R6, R10, 0x18 ;  /* 0x000000180a067836 */ /* 0x000fe20000000000 */
[----:B------:R-:W-:Y:S02]  /*4ee0*/  FSEL R89, R90, -INF , !P4 ;  /* 0xff8000005a597808 */ /* 0x000fe40006000000 */
[----:B------:R-:W-:-:S02]  /*4ef0*/  FSEL R31, R92, -INF , !P5 ;  /* 0xff8000005c1f7808 */ /* 0x000fc40006800000 */
[-C--:B------:R-:W-:Y:S02]  /*4f00*/  ISETP.GT.AND P4, PT, R39, R23.reuse, PT ;  /* 0x000000172700720c */ /* 0x080fe40003f84270 */
[----:B------:R-:W-:Y:S02]  /*4f10*/  FSEL R71, R71, -INF , !P3 ;  /* 0xff80000047477808 */ /* 0x000fe40005800000 */
[----:B------:R-:W-:Y:S02]  /*4f20*/  FSEL R89, R89, -INF , !P1 ;  /* 0xff80000059597808 */ /* 0x000fe40004800000 */
[----:B------:R-:W-:Y:S02]  /*4f30*/  ISETP.GT.AND P6, PT, R38, R23, PT ;  /* 0x000000172600720c */ /* 0x000fe40003fc4270 */
[C---:B------:R-:W-:Y:S02]  /*4f40*/  ISETP.GE.AND P3, PT, R23.reuse, R178, PT ;  /* 0x000000b21700720c */ /* 0x040fe40003f66270 */
[----:B------:R-:W-:Y:S01]  /*4f50*/  ISETP.GE.AND P1, PT, R23, R175, PT ;  /* 0x000000af1700720c */ /* 0x000fe20003f26270 */
[----:B------:R-:W-:Y:S01]  /*4f60*/  VIADD R23, R10, 0x19 ;  /* 0x000000190a177836 */ /* 0x000fe20000000000 */
[----:B------:R-:W-:-:S02]  /*4f70*/  FSEL R31, R31, -INF , !P2 ;  /* 0xff8000001f1f7808 */ /* 0x000fc40005000000 */
[-C--:B------:R-:W-:Y:S02]  /*4f80*/  ISETP.GT.AND P5, PT, R38, R6.reuse, PT ;  /* 0x000000062600720c */ /* 0x080fe40003fa4270 */
[----:B------:R-:W-:Y:S02]  /*4f90*/  ISETP.GT.AND P2, PT, R39, R6, PT ;  /* 0x000000062700720c */ /* 0x000fe40003f44270 */
[----:B------:R-:W-:Y:S02]  /*4fa0*/  FSEL R41, R93, -INF , !P4 ;  /* 0xff8000005d297808 */ /* 0x000fe40006000000 */
[----:B------:R-:W-:Y:S02]  /*4fb0*/  FSEL R81, R94, -INF , !P5 ;  /* 0xff8000005e517808 */ /* 0x000fe40006800000 */
[----:B------:R-:W-:Y:S02]  /*4fc0*/  FSEL R41, R41, -INF , !P1 ;  /* 0xff80000029297808 */ /* 0x000fe40004800000 */
[----:B------:R-:W-:-:S02]  /*4fd0*/  FSEL R29, R96, -INF , !P2 ;  /* 0xff800000601d7808 */ /* 0x000fc40005000000 */
[-C--:B------:R-:W-:Y:S02]  /*4fe0*/  ISETP.GT.AND P4, PT, R38, R23.reuse, PT ;  /* 0x000000172600720c */ /* 0x080fe40003f84270 */
[-C--:B------:R-:W-:Y:S02]  /*4ff0*/  ISETP.GE.AND P1, PT, R23, R178.reuse, PT ;  /* 0x000000b21700720c */ /* 0x080fe40003f26270 */
[----:B------:R-:W-:Y:S02]  /*5000*/  ISETP.GT.AND P5, PT, R39, R23, PT ;  /* 0x000000172700720c */ /* 0x000fe40003fa4270 */
[----:B------:R-:W-:Y:S02]  /*5010*/  ISETP.GE.AND P2, PT, R23, R175, PT ;  /* 0x000000af1700720c */ /* 0x000fe40003f46270 */
[----:B------:R-:W2:Y:S01]  /*5020*/  LD.E R23, desc[UR4][R2.64+0xdc] ;  /* 0x0000dc0402177980 */ /* 0x000ea2000c101900 */
[----:B------:R-:W-:Y:S02]  /*5030*/  FSEL R47, R91, -INF , !P6 ;  /* 0xff8000005b2f7808 */ /* 0x000fe40007000000 */
[----:B------:R-:W-:-:S02]  /*5040*/  ISETP.GE.AND P6, PT, R6, R178, PT ;  /* 0x000000b20600720c */ /* 0x000fc40003fc6270 */
[----:B------:R-:W-:Y:S02]  /*5050*/  FSEL R47, R47, -INF , !P3 ;  /* 0xff8000002f2f7808 */ /* 0x000fe40005800000 */
[----:B------:R-:W-:Y:S01]  /*5060*/  ISETP.GE.AND P3, PT, R6, R175, PT ;  /* 0x000000af0600720c */ /* 0x000fe20003f66270 */
[----:B------:R-:W-:Y:S01]  /*5070*/  VIADD R6, R10, 0x20 ;  /* 0x000000200a067836 */ /* 0x000fe20000000000 */
[----:B------:R-:W-:Y:S02]  /*5080*/  FSEL R81, R81, -INF , !P6 ;  /* 0xff80000051517808 */ /* 0x000fe40007000000 */
[----:B------:R-:W-:Y:S02]  /*5090*/  FSEL R75, R95, -INF , !P4 ;  /* 0xff8000005f4b7808 */ /* 0x000fe40006000000 */
[----:B------:R-:W-:Y:S02]  /*50a0*/  ISETP.GT.AND P6, PT, R38, R6, PT ;  /* 0x000000062600720c */ /* 0x000fe40003fc4270 */
[----:B------:R-:W-:-:S02]  /*50b0*/  FSEL R29, R29, -INF , !P3 ;  /* 0xff8000001d1d7808 */ /* 0x000fc40005800000 */
[----:B------:R-:W-:Y:S02]  /*50c0*/  FSEL R73, R97, -INF , !P5 ;  /* 0xff80000061497808 */ /* 0x000fe40006800000 */
[----:B------:R-:W-:Y:S02]  /*50d0*/  ISETP.GE.AND P3, PT, R6, R178, PT ;  /* 0x000000b20600720c */ /* 0x000fe40003f66270 */
[----:B------:R-:W-:Y:S02]  /*50e0*/  ISETP.GT.AND P4, PT, R39, R6, PT ;  /* 0x000000062700720c */ /* 0x000fe40003f84270 */
[----:B------:R-:W-:Y:S02]  /*50f0*/  FSEL R75, R75, -INF , !P1 ;  /* 0xff8000004b4b7808 */ /* 0x000fe40004800000 */
[----:B------:R-:W-:Y:S02]  /*5100*/  ISETP.GT.AND P5, PT, R38, R40, PT ;  /* 0x000000282600720c */ /* 0x000fe40003fa4270 */
[----:B------:R-:W-:-:S02]  /*5110*/  FSEL R98, R98, -INF , !P6 ;  /* 0xff80000062627808 */ /* 0x000fc40007000000 */
[----:B------:R-:W-:Y:S01]  /*5120*/  ISETP.GE.AND P1, PT, R6, R175, PT ;  /* 0x000000af0600720c */ /* 0x000fe20003f26270 */
[----:B------:R-:W-:Y:S01]  /*5130*/  VIADD R6, R10, 0x28 ;  /* 0x000000280a067836 */ /* 0x000fe20000000000 */
[----:B------:R-:W-:Y:S02]  /*5140*/  FSEL R73, R73, -INF , !P2 ;  /* 0xff80000049497808 */ /* 0x000fe40005000000 */
[----:B------:R-:W-:Y:S02]  /*5150*/  ISETP.GE.AND P2, PT, R40, R178, PT ;  /* 0x000000b22800720c */ /* 0x000fe40003f46270 */
[----:B------:R-:W-:Y:S02]  /*5160*/  FSEL R203, R98, -INF , !P3 ;  /* 0xff80000062cb7808 */ /* 0x000fe40005800000 */
[----:B------:R-:W-:Y:S02]  /*5170*/  FSEL R101, R101, -INF , !P4 ;  /* 0xff80000065657808 */ /* 0x000fe40006000000 */
[----:B------:R-:W-:-:S02]  /*5180*/  FSEL R99, R99, -INF , !P5 ;  /* 0xff80000063637808 */ /* 0x000fc40006800000 */
[----:B------:R-:W-:Y:S02]  /*5190*/  ISETP.GT.AND P6, PT, R39, R40, PT ;  /* 0x000000282700720c */ /* 0x000fe40003fc4270 */
[----:B------:R-:W-:Y:S01]  /*51a0*/  ISETP.GE.AND P3, PT, R40, R175, PT ;  /* 0x000000af2800720c */ /* 0x000fe20003f66270 */
[----:B------:R-:W-:Y:S01]  /*51b0*/  VIADD R40, R10, 0x29 ;  /* 0x000000290a287836 */ /* 0x000fe20000000000 */
[----:B------:R-:W-:Y:S02]  /*51c0*/  ISETP.GT.AND P4, PT, R38, R6, PT ;  /* 0x000000062600720c */ /* 0x000fe40003f84270 */
[----:B------:R-:W-:Y:S02]  /*51d0*/  FSEL R201, R101, -INF , !P1 ;  /* 0xff80000065c97808 */ /* 0x000fe40004800000 */
[----:B------:R-:W-:Y:S02]  /*51e0*/  FSEL R205, R99, -INF , !P2 ;  /* 0xff80000063cd7808 */ /* 0x000fe40005000000 */
[----:B------:R-:W-:-:S02]  /*51f0*/  ISETP.GE.AND P1, PT, R6, R178, PT ;  /* 0x000000b20600720c */ /* 0x000fc40003f26270 */
[----:B------:R-:W-:Y:S02]  /*5200*/  ISETP.GT.AND P5, PT, R39, R6, PT ;  /* 0x000000062700720c */ /* 0x000fe40003fa4270 */
[----:B------:R-:W-:Y:S01]  /*5210*/  ISETP.GE.AND P2, PT, R6, R175, PT ;  /* 0x000000af0600720c */ /* 0x000fe20003f46270 */
[----:B------:R-:W-:Y:S01]  /*5220*/  VIADD R6, R10, 0x30 ;  /* 0x000000300a067836 */ /* 0x000fe20000000000 */
[----:B------:R-:W-:Y:S02]  /*5230*/  FSEL R101, R102, -INF , !P6 ;  /* 0xff80000066657808 */ /* 0x000fe40007000000 */
[----:B------:R-:W-:Y:S02]  /*5240*/  ISETP.GT.AND P6, PT, R38, R40, PT ;  /* 0x000000282600720c */ /* 0x000fe40003fc4270 */
[----:B------:R-:W-:Y:S02]  /*5250*/  FSEL R103, R103, -INF , !P4 ;  /* 0xff80000067677808 */ /* 0x000fe40006000000 */
        /* <DEDUP_REMOVED lines=102> */
[C---:B------:R-:W-:Y:S02]  /*58c0*/  ISETP.GT.AND P5, PT, R39.reuse, R6, PT ;  /* 0x000000062700720c */ /* 0x040fe40003fa4270 */
[----:B------:R-:W-:Y:S01]  /*58d0*/  ISETP.GE.AND P2, PT, R6, R175, PT ;  /* 0x000000af0600720c */ /* 0x000fe20003f46270 */
[----:B------:R-:W-:Y:S01]  /*58e0*/  VIADD R6, R10, 0x60 ;  /* 0x000000600a067836 */ /* 0x000fe20000000000 */
[----:B------:R-:W-:Y:S02]  /*58f0*/  FSEL R56, R56, -INF , !P6 ;  /* 0xff80000038387808 */ /* 0x000fe40007000000 */
[-C--:B------:R-:W-:Y:S02]  /*5900*/  ISETP.GT.AND P6, PT, R38, R40.reuse, PT ;  /* 0x000000282600720c */ /* 0x080fe40003fc4270 */
[----:B------:R-:W-:Y:S02]  /*5910*/  FSEL R12, R12, -INF , !P4 ;  /* 0xff8000000c0c7808 */ /* 0x000fe40006000000 */
[----:B------:R-:W-:-:S02]  /*5920*/  ISETP.GT.AND P4, PT, R39, R40, PT ;  /* 0x000000282700720c */ /* 0x000fc40003f84270 */
[----:B------:R-:W-:Y:S02]  /*5930*/  FSEL R115, R56, -INF , !P3 ;  /* 0xff80000038737808 */ /* 0x000fe40005800000 */
[----:B------:R-:W-:Y:S02]  /*5940*/  FSEL R14, R14, -INF , !P5 ;  /* 0xff8000000e0e7808 */ /* 0x000fe40006800000 */
[----:B------:R-:W-:Y:S02]  /*5950*/  ISETP.GE.AND P3, PT, R40, R178, PT ;  /* 0x000000b22800720c */ /* 0x000fe40003f66270 */
[----:B------:R-:W-:Y:S01]  /*5960*/  FSEL R121, R12, -INF , !P1 ;  /* 0xff8000000c797808 */ /* 0x000fe20004800000 */
[----:B------:R-:W-:Y:S01]  /*5970*/  VIADD R12, R10, 0x61 ;  /* 0x000000610a0c7836 */ /* 0x000fe20000000000 */
[----:B------:R-:W-:Y:S02]  /*5980*/  ISETP.GT.AND P5, PT, R38, R6, PT ;  /* 0x000000062600720c */ /* 0x000fe40003fa4270 */
[----:B------:R-:W-:-:S02]  /*5990*/  FSEL R13, R13, -INF , !P6 ;  /* 0xff8000000d0d7808 */ /* 0x000fc40007000000 */
[----:B------:R-:W-:Y:S02]  /*59a0*/  ISETP.GE.AND P1, PT, R40, R175, PT ;  /* 0x000000af2800720c */ /* 0x000fe40003f26270 */
[----:B------:R-:W-:Y:S02]  /*59b0*/  FSEL R15, R15, -INF , !P4 ;  /* 0xff8000000f0f7808 */ /* 0x000fe40006000000 */
[----:B------:R-:W-:Y:S02]  /*59c0*/  FSEL R113, R14, -INF , !P2 ;  /* 0xff8000000e717808 */ /* 0x000fe40005000000 */
[----:B------:R-:W-:Y:S02]  /*59d0*/  ISETP.GE.AND P2, PT, R6, R178, PT ;  /* 0x000000b20600720c */ /* 0x000fe40003f46270 */
[----:B------:R-:W-:Y:S02]  /*59e0*/  FSEL R119, R13, -INF , !P3 ;  /* 0xff8000000d777808 */ /* 0x000fe40005800000 */
[----:B------:R-:W-:-:S02]  /*59f0*/  FSEL R16, R16, -INF , !P5 ;  /* 0xff80000010107808 */ /* 0x000fc40006800000 */
[----:B------:R-:W-:Y:S02]  /*5a00*/  ISETP.GT.AND P6, PT, R39, R6, PT ;  /* 0x000000062700720c */ /* 0x000fe40003fc4270 */
[----:B------:R-:W-:Y:S01]  /*5a10*/  ISETP.GE.AND P3, PT, R6, R175, PT ;  /* 0x000000af0600720c */ /* 0x000fe20003f66270 */
[----:B------:R-:W-:Y:S01]  /*5a20*/  VIADD R6, R10, 0x68 ;  /* 0x000000680a067836 */ /* 0x000fe20000000000 */
[----:B------:R-:W-:Y:S02]  /*5a30*/  FSEL R111, R15, -INF , !P1 ;  /* 0xff8000000f6f7808 */ /* 0x000fe40004800000 */
[-C--:B------:R-:W-:Y:S02]  /*5a40*/  ISETP.GT.AND P1, PT, R39, R12.reuse, PT ;  /* 0x0000000c2700720c */ /* 0x080fe40003f24270 */
[----:B------:R-:W-:Y:S02]  /*5a50*/  ISETP.GT.AND P4, PT, R38, R12, PT ;  /* 0x0000000c2600720c */ /* 0x000fe40003f84270 */
[----:B------:R-:W-:-:S02]  /*5a60*/  FSEL R67, R16, -INF , !P2 ;  /* 0xff80000010437808 */ /* 0x000fc40005000000 */
[C---:B------:R-:W-:Y:S02]  /*5a70*/  ISETP.GE.AND P5, PT, R12.reuse, R178, PT ;  /* 0x000000b20c00720c */ /* 0x040fe40003fa6270 */
[----:B------:R-:W-:Y:S01]  /*5a80*/  ISETP.GE.AND P2, PT, R12, R175, PT ;  /* 0x000000af0c00720c */ /* 0x000fe20003f46270 */
[----:B------:R-:W-:Y:S01]  /*5a90*/  VIADD R12, R10, 0x69 ;  /* 0x000000690a0c7836 */ /* 0x000fe20000000000 */
[----:B------:R-:W-:Y:S02]  /*5aa0*/  FSEL R19, R19, -INF , !P6 ;  /* 0xff80000013137808 */ /* 0x000fe40007000000 */
[----:B------:R-:W-:Y:S02]  /*5ab0*/  FSEL R18, R18, -INF , !P1 ;  /* 0xff80000012127808 */ /* 0x000fe40004800000 */
[----:B------:R-:W-:Y:S02]  /*5ac0*/  ISETP.GT.AND P6, PT, R38, R6, PT ;  /* 0x000000062600720c */ /* 0x000fe40003fc4270 */
[----:B------:R-:W-:-:S02]  /*5ad0*/  FSEL R17, R17, -INF , !P4 ;  /* 0xff80000011117808 */ /* 0x000fc40006000000 */
[----:B------:R-:W-:Y:S02]  /*5ae0*/  FSEL R55, R19, -INF , !P3 ;  /* 0xff80000013377808 */ /* 0x000fe40005800000 */
[----:B------:R-:W-:Y:S02]  /*5af0*/  FSEL R53, R18, -INF , !P2 ;  /* 0xff80000012357808 */ /* 0x000fe40005000000 */
[----:B------:R-:W-:Y:S02]  /*5b00*/  ISETP.GT.AND P3, PT, R39, R6, PT ;  /* 0x000000062700720c */ /* 0x000fe40003f64270 */
[----:B------:R-:W-:Y:S02]  /*5b10*/  ISETP.GT.AND P2, PT, R38, R12, PT ;  /* 0x0000000c2600720c */ /* 0x000fe40003f44270 */
[----:B------:R-:W-:Y:S02]  /*5b20*/  FSEL R28, R28, -INF , !P6 ;  /* 0xff8000001c1c7808 */ /* 0x000fe40007000000 */
[----:B------:R-:W-:-:S02]  /*5b30*/  FSEL R65, R17, -INF , !P5 ;  /* 0xff80000011417808 */ /* 0x000fc40006800000 */
[----:B------:R-:W-:Y:S02]  /*5b40*/  ISETP.GT.AND P6, PT, R39, R12, PT ;  /* 0x0000000c2700720c */ /* 0x000fe40003fc4270 */
[----:B------:R-:W-:Y:S02]  /*5b50*/  ISETP.GE.AND P4, PT, R6, R178, PT ;  /* 0x000000b20600720c */ /* 0x000fe40003f86270 */
[----:B------:R-:W-:Y:S02]  /*5b60*/  ISETP.GT.AND P5, PT, R38, R10, PT ;  /* 0x0000000a2600720c */ /* 0x000fe40003fa4270 */
[----:B------:R-:W-:Y:S02]  /*5b70*/  FSEL R33, R33, -INF , !P3 ;  /* 0xff80000021217808 */ /* 0x000fe40005800000 */
[----:B------:R-:W-:Y:S02]  /*5b80*/  FSEL R32, R32, -INF , !P2 ;  /* 0xff80000020207808 */ /* 0x000fe40005000000 */
[----:B------:R-:W-:-:S02]  /*5b90*/  ISETP.GE.AND P3, PT, R12, R178, PT ;  /* 0x000000b20c00720c */ /* 0x000fc40003f66270 */
[----:B------:R-:W-:Y:S02]  /*5ba0*/  ISETP.GE.AND P2, PT, R12, R175, PT ;  /* 0x000000af0c00720c */ /* 0x000fe40003f46270 */
[----:B------:R-:W-:Y:S02]  /*5bb0*/  FSEL R34, R34, -INF , !P6 ;  /* 0xff80000022227808 */ /* 0x000fe40007000000 */
[----:B------:R-:W-:Y:S02]  /*5bc0*/  ISETP.GE.AND P6, PT, R10, R178, PT ;  /* 0x000000b20a00720c */ /* 0x000fe40003fc6270 */
[----:B------:R-:W-:Y:S02]  /*5bd0*/  FSEL R12, R0, -INF , !P5 ;  /* 0xff800000000c7808 */ /* 0x000fe40006800000 */
[----:B------:R-:W-:Y:S02]  /*5be0*/  FSEL R59, R28, -INF , !P4 ;  /* 0xff8000001c3b7808 */ /* 0x000fe40006000000 */
[----:B------:R-:W-:-:S02]  /*5bf0*/  ISETP.GT.AND P4, PT, R39, R10, PT ;  /* 0x0000000a2700720c */ /* 0x000fc40003f84270 */
[-C--:B------:R-:W-:Y:S02]  /*5c00*/  ISETP.GE.AND P1, PT, R6, R175.reuse, PT ;  /* 0x000000af0600720c */ /* 0x080fe40003f26270 */
[----:B------:R-:W-:Y:S02]  /*5c10*/  FSEL R12, R12, -INF , !P6 ;  /* 0xff8000000c0c7808 */ /* 0x000fe40007000000 */
[----:B------:R-:W-:Y:S02]  /*5c20*/  ISETP.GE.AND P5, PT, R10, R175, PT ;  /* 0x000000af0a00720c */ /* 0x000fe40003fa6270 */
[----:B------:R-:W-:Y:S02]  /*5c30*/  FSEL R6, R83, -INF , !P4 ;  /* 0xff80000053067808 */ /* 0x000fe40006000000 */
[----:B------:R-:W-:Y:S02]  /*5c40*/  FMNMX3.FTZ R16, R12, R131, R127, !PT ;  /* 0x000000830c107276 */ /* 0x000fe4000781007f */
[----:B------:R-:W-:-:S02]  /*5c50*/  FSEL R6, R6, -INF , !P5 ;  /* 0xff80000006067808 */ /* 0x000fc40006800000 */
        /* <DEDUP_REMOVED lines=9> */
[----:B------:R-:W-:Y:S02]  /*5cf0*/  FMNMX3.FTZ R16, R16, R205, R207, !PT ;  /* 0x000000cd10107276 */ /* 0x000fe400078100cf */
[----:B------:R-:W-:Y:S02]  /*5d00*/  ISETP.GT.AND P1, PT, R38, R0, PT ;  /* 0x000000002600720c */ /* 0x000fe40003f24270 */
[----:B------:R-:W-:Y:S02]  /*5d10*/  ISETP.GE.AND P3, PT, R0, R178, PT ;  /* 0x000000b20000720c */ /* 0x000fe40003f66270 */
[----:B------:R-:W-:-:S02]  /*5d20*/  ISETP.GT.AND P6, PT, R39, R0, PT ;  /* 0x000000002700720c */ /* 0x000fc40003fc4270 */
[----:B------:R-:W-:Y:S01]  /*5d30*/  ISETP.GE.AND P4, PT, R0, R175, PT ;  /* 0x000000af0000720c */ /* 0x000fe20003f86270 */
[----:B------:R-:W-:Y:S01]  /*5d40*/  VIADD R0, R10, 0x71 ;  /* 0x000000710a007836 */ /* 0x000fe20000000000 */
[----:B------:R-:W-:Y:S02]  /*5d50*/  FMNMX3.FTZ R14, R14, R73, R201, !PT ;  /* 0x000000490e0e7276 */ /* 0x000fe400078100c9 */
[----:B------:R-:W-:Y:S02]  /*5d60*/  FMNMX3.FTZ R16, R16, R105, R139, !PT ;  /* 0x0000006910107276 */ /* 0x000fe4000781008b */
[----:B------:R-:W-:Y:S02]  /*5d70*/  FSEL R30, R30, -INF , !P1 ;  /* 0xff8000001e1e7808 */ /* 0x000fe40004800000 */
[----:B------:R-:W-:Y:S02]  /*5d80*/  FMNMX3.FTZ R14, R14, R101, R197, !PT ;  /* 0x000000650e0e7276 */ /* 0x000fe400078100c5 */
[----:B------:R-:W-:-:S02]  /*5d90*/  ISETP.GT.AND P5, PT, R38, R0, PT ;  /* 0x000000002600720c */ /* 0x000fc40003fa4270 */
[----:B------:R-:W-:Y:S02]  /*5da0*/  FMNMX3.FTZ R16, R16, R195, R193, !PT ;  /* 0x000000c310107276 */ /* 0x000fe400078100c1 */
[----:B------:R-:W-:Y:S02]  /*5db0*/  FSEL R49, R34, -INF , !P2 ;  /* 0xff80000022317808 */ /* 0x000fe40005000000 */
[----:B------:R-:W-:Y:S02]  /*5dc0*/  FSEL R45, R30, -INF , !P3 ;  /* 0xff8000001e2d7808 */ /* 0x000fe40005800000 */
[----:B------:R-:W-:Y:S02]  /*5dd0*/  FMNMX3.FTZ R14, R14, R199, R191, !PT ;  /* 0x000000c70e0e7276 */ /* 0x000fe400078100bf */
[----:B------:R-:W-:Y:S02]  /*5de0*/  ISETP.GE.AND P2, PT, R0, R178, PT ;  /* 0x000000b20000720c */ /* 0x000fe40003f46270 */
[----:B------:R-:W-:-:S02]  /*5df0*/  ISETP.GT.AND P1, PT, R39, R0, PT ;  /* 0x000000002700720c */ /* 0x000fc40003f24270 */
[----:B------:R-:W-:Y:S01]  /*5e00*/  ISETP.GE.AND P3, PT, R0, R175, PT ;  /* 0x000000af0000720c */ /* 0x000fe20003f66270 */
[----:B------:R-:W-:Y:S01]  /*5e10*/  VIADD R0, R10, 0x78 ;  /* 0x000000780a007836 */ /* 0x000fe20000000000 */
[----:B------:R-:W-:Y:S02]  /*5e20*/  FSEL R24, R24, -INF , !P5 ;  /* 0xff80000018187808 */ /* 0x000fe40006800000 */
[----:B------:R-:W-:Y:S02]  /*5e30*/  FMNMX3.FTZ R16, R16, R135, R187, !PT ;  /* 0x0000008710107276 */ /* 0x000fe400078100bb */
[----:B------:R-:W-:Y:S02]  /*5e40*/  FMNMX3.FTZ R14, R14, R137, R189, !PT ;  /* 0x000000890e0e7276 */ /* 0x000fe400078100bd */
[----:B------:R-:W-:Y:S02]  /*5e50*/  FSEL R26, R26, -INF , !P6 ;  /* 0xff8000001a1a7808 */ /* 0x000fe40007000000 */
[----:B------:R-:W-:-:S02]  /*5e60*/  FSEL R43, R24, -INF , !P2 ;  /* 0xff800000182b7808 */ /* 0x000fc40005000000 */
[----:B------:R-:W-:Y:S02]  /*5e70*/  FSEL R25, R25, -INF , !P1 ;  /* 0xff80000019197808 */ /* 0x000fe40004800000 */
[----:B------:R-:W-:Y:S02]  /*5e80*/  ISETP.GT.AND P6, PT, R38, R0, PT ;  /* 0x000000002600720c */ /* 0x000fe40003fc4270 */
[----:B------:R-:W-:Y:S02]  /*5e90*/  ISETP.GE.AND P5, PT, R0, R178, PT ;  /* 0x000000b20000720c */ /* 0x000fe40003fa6270 */
[----:B------:R-:W-:Y:S02]  /*5ea0*/  FMNMX3.FTZ R16, R16, R179, R185, !PT ;  /* 0x000000b310107276 */ /* 0x000fe400078100b9 */
[----:B------:R-:W-:Y:S02]  /*5eb0*/  ISETP.GT.AND P2, PT, R39, R0, PT ;  /* 0x000000002700720c */ /* 0x000fe40003f44270 */
[----:B------:R-:W-:-:S02]  /*5ec0*/  ISETP.GE.AND P1, PT, R0, R175, PT ;  /* 0x000000af0000720c */ /* 0x000fc40003f26270 */
[----:B------:R-:W-:Y:S02]  /*5ed0*/  FMNMX3.FTZ R0, R14, R133, R183, !PT ;  /* 0x000000850e007276 */ /* 0x000fe400078100b7 */
[----:B------:R-:W-:Y:S02]  /*5ee0*/  FMNMX3.FTZ R16, R16, R147, R125, !PT ;  /* 0x0000009310107276 */ /* 0x000fe4000781007d */
[----:B------:R-:W-:Y:S02]  /*5ef0*/  FMNMX3.FTZ R0, R0, R145, R143, !PT ;  /* 0x0000009100007276 */ /* 0x000fe4000781008f */
[----:B------:R-:W-:Y:S01]  /*5f00*/  FMNMX3.FTZ R14, R16, R123, R121, !PT ;  /* 0x0000007b100e7276 */ /* 0x000fe20007810079 */
[----:B------:R-:W-:Y:S01]  /*5f10*/  VIADD R10, R10, 0x79 ;  /* 0x000000790a0a7836 */ /* 0x000fe20000000000 */
[----:B------:R-:W-:Y:S02]  /*5f20*/  FMNMX3.FTZ R0, R0, R141, R117, !PT ;  /* 0x0000008d00007276 */ /* 0x000fe40007810075 */
[----:B------:R-:W-:-:S02]  /*5f30*/  FMNMX3.FTZ R14, R14, R119, R67, !PT ;  /* 0x000000770e0e7276 */ /* 0x000fc40007810043 */
[----:B------:R-:W-:Y:S02]  /*5f40*/  FMNMX3.FTZ R0, R0, R115, R113, !PT ;  /* 0x0000007300007276 */ /* 0x000fe40007810071 */
[----:B------:R-:W-:Y:S02]  /*5f50*/  FSEL R27, R27, -INF , !P6 ;  /* 0xff8000001b1b7808 */ /* 0x000fe40007000000 */
[----:B------:R-:W-:Y:S02]  /*5f60*/  ISETP.GT.AND P6, PT, R38, R10, PT ;  /* 0x0000000a2600720c */ /* 0x000fe40003fc4270 */
[----:B------:R-:W-:Y:S02]  /*5f70*/  FMNMX3.FTZ R14, R14, R65, R59, !PT ;  /* 0x000000410e0e7276 */ /* 0x000fe4000781003b */
[----:B------:R-:W-:Y:S02]  /*5f80*/  FMNMX3.FTZ R0, R0, R111, R55, !PT ;  /* 0x0000006f00007276 */ /* 0x000fe40007810037 */
[----:B------:R-:W-:-:S02]  /*5f90*/  FSEL R36, R36, -INF , !P2 ;  /* 0xff80000024247808 */ /* 0x000fc40005000000 */
[----:B------:R-:W-:Y:S02]  /*5fa0*/  FSEL R33, R35, -INF , !P6 ;  /* 0xff80000023217808 */ /* 0x000fe40007000000 */
[----:B------:R-:W-:Y:S02]  /*5fb0*/  ISETP.GE.AND P2, PT, R10, R178, PT ;  /* 0x000000b20a00720c */ /* 0x000fe40003f46270 */
[----:B------:R-:W-:Y:S02]  /*5fc0*/  FSEL R35, R27, -INF , !P5 ;  /* 0xff8000001b237808 */ /* 0x000fe40006800000 */
[----:B------:R-:W-:Y:S02]  /*5fd0*/  FMNMX3.FTZ R14, R14, R57, R45, !PT ;  /* 0x000000390e0e7276 */ /* 0x000fe4000781002d */
[----:B------:R-:W-:Y:S02]  /*5fe0*/  ISETP.GT.AND P5, PT, R39, R10, PT ;  /* 0x0000000a2700720c */ /* 0x000fe40003fa4270 */
[----:B------:R-:W-:-:S02]  /*5ff0*/  FSEL R27, R26, -INF , !P4 ;  /* 0xff8000001a1b7808 */ /* 0x000fc40006000000 */
[----:B------:R-:W-:Y:S02]  /*6000*/  FMNMX3.FTZ R0, R0, R53, R51, !PT ;  /* 0x0000003500007276 */ /* 0x000fe40007810033 */
[----:B------:R-:W-:Y:S02]  /*6010*/  FSEL R33, R33, -INF , !P2 ;  /* 0xff80000021217808 */ /* 0x000fe40005000000 */
[----:B------:R-:W-:Y:S02]  /*6020*/  FMNMX3.FTZ R14, R14, R43, R35, !PT ;  /* 0x0000002b0e0e7276 */ /* 0x000fe40007810023 */
[----:B------:R-:W-:Y:S02]  /*6030*/  ISETP.GE.AND P2, PT, R10, R175, PT ;  /* 0x000000af0a00720c */ /* 0x000fe40003f46270 */
[----:B------:R-:W-:Y:S02]  /*6040*/  FSEL R8, R8, -INF , !P5 ;  /* 0xff80000008087808 */ /* 0x000fe40006800000 */
        /* <DEDUP_REMOVED lines=24> */
[----:B------:R-:W-:Y:S02]  /*61d0*/  IMAD.IADD R103, R7, 0x1, R152 ;  /* 0x0000000107677824 */ /* 0x000fe400078e0298 */
[-C--:B------:R-:W-:Y:S01]  /*61e0*/  FFMA.FTZ R4, R127, R23.reuse, -R40 ;  /* 0x000000177f047223 */ /* 0x080fe20000010828 */
[C---:B------:R-:W-:Y:S01]  /*61f0*/  IMAD.IADD R148, R5.reuse, 0x1, R152 ;  /* 0x0000000105947824 */ /* 0x040fe200078e0298 */
[----:B------:R-:W-:Y:S01]  /*6200*/  FSEL R28, R28, RZ, P1 ;  /* 0x000000ff1c1c7208 */ /* 0x000fe20000800000 */
[----:B------:R-:W-:Y:S02]  /*6210*/  IMAD.IADD R102, R5, 0x1, R103 ;  /* 0x0000000105667824 */ /* 0x000fe400078e0267 */
[-C--:B------:R-:W-:Y:S01]  /*6220*/  FFMA.FTZ R48, R63, R23.reuse, -R40 ;  /* 0x000000173f307223 */ /* 0x080fe20000010828 */
[----:B------:R-:W-:Y:S01]  /*6230*/  LDSM.16.MT88.4 R76, [R103+0x6000] ;  /* 0x00600000674c783b */ /* 0x000fe20000004200 */
[----:B------:R1:W-:Y:S01]  /*6240*/  MUFU.EX2 R63, R4 ;  /* 0x00000004003f7308 */ /* 0x0003e20000000800 */
[-CC-:B------:R-:W-:Y:S01]  /*6250*/  FFMA.FTZ R58, R85, R23.reuse, -R28.reuse ;  /* 0x00000017553a7223 */ /* 0x180fe2000001081c */
[-C--:B------:R-:W-:Y:S01]  /*6260*/  FFMA.FTZ R127, R6, R23.reuse, -R28 ;  /* 0x00000017067f7223 */ /* 0x080fe2000001081c */
[----:B------:R-:W2:Y:S01]  /*6270*/  LDSM.16.MT88.4 R84, [R148+0x6000] ;  /* 0x006000009454783b */ /* 0x000ea20000004200 */
[-C--:B------:R-:W-:Y:S01]  /*6280*/  FFMA.FTZ R60, R131, R23.reuse, -R40 ;  /* 0x00000017833c7223 */ /* 0x080fe20000010828 */
[-CC-:B------:R-:W-:Y:S01]  /*6290*/  FFMA.FTZ R61, R61, R23.reuse, -R28.reuse ;  /* 0x000000173d3d7223 */ /* 0x180fe2000001081c */
[-C--:B------:R-:W-:Y:S01]  /*62a0*/  FFMA.FTZ R46, R71, R23.reuse, -R28 ;  /* 0x00000017472e7223 */ /* 0x080fe2000001081c */
[-CC-:B------:R-:W-:Y:S01]  /*62b0*/  FFMA.FTZ R12, R12, R23.reuse, -R40.reuse ;  /* 0x000000170c0c7223 */ /* 0x180fe20000010828 */
[-CC-:B------:R-:W-:Y:S01]  /*62c0*/  FFMA.FTZ R42, R47, R23.reuse, -R40.reuse ;  /* 0x000000172f2a7223 */ /* 0x180fe20000010828 */
[-CC-:B------:R-:W-:Y:S01]  /*62d0*/  FFMA.FTZ R34, R81, R23.reuse, -R40.reuse ;  /* 0x0000001751227223 */ /* 0x180fe20000010828 */
[-CC-:B------:R-:W-:Y:S01]  /*62e0*/  FFMA.FTZ R89, R89, R23.reuse, -R40.reuse ;  /* 0x0000001759597223 */ /* 0x180fe20000010828 */
[----:B------:R-:W-:Y:S01]  /*62f0*/  FFMA.FTZ R75, R75, R23, -R40 ;  /* 0x000000174b4b7223 */ /* 0x000fe20000010828 */
[----:B------:R-:W-:Y:S04]  /*6300*/  LDSM.16.MT88.4 R16, [R148+0x6800] ;  /* 0x006800009410783b */ /* 0x000fe80000004200 */
[----:B-1----:R-:W1:Y:S01]  /*6310*/  LDSM.16.MT88.4 R4, [R102+0x6000] ;  /* 0x006000006604783b */ /* 0x002e620000004200 */
[----:B------:R-:W-:Y:S04]  /*6320*/  MUFU.EX2 R131, R12 ;  /* 0x0000000c00837308 */ /* 0x000fe80000000800 */
[----:B------:R-:W3:Y:S04]  /*6330*/  MUFU.EX2 R60, R60 ;  /* 0x0000003c003c7308 */ /* 0x000ee80000000800 */
[----:B------:R-:W5:Y:S04]  /*6340*/  MUFU.EX2 R48, R48 ;  /* 0x0000003000307308 */ /* 0x000f680000000800 */
[----:B------:R-:W-:Y:S04]  /*6350*/  MUFU.EX2 R127, R127 ;  /* 0x0000007f007f7308 */ /* 0x000fe80000000800 */
[----:B------:R-:W4:Y:S04]  /*6360*/  MUFU.EX2 R58, R58 ;  /* 0x0000003a003a7308 */ /* 0x000f280000000800 */
[----:B------:R-:W-:Y:S04]  /*6370*/  MUFU.EX2 R61, R61 ;  /* 0x0000003d003d7308 */ /* 0x000fe80000000800 */
[----:B------:R-:W2:Y:S01]  /*6380*/  MUFU.EX2 R46, R46 ;  /* 0x0000002e002e7308 */ /* 0x000ea20000000800 */
[----:B---3--:R-:W-:Y:S01]  /*6390*/  F2FP.BF16.F32.PACK_AB R68, R60, R131 ;  /* 0x000000833c44723e */ /* 0x008fe200000010ff */
[--C-:B------:R-:W-:Y:S01]  /*63a0*/  FFMA.FTZ R30, R29, R23, -R28.reuse ;  /* 0x000000171d1e7223 */ /* 0x100fe2000001081c */
[----:B-----5:R-:W-:Y:S01]  /*63b0*/  F2FP.BF16.F32.PACK_AB R70, R48, R63 ;  /* 0x0000003f3046723e */ /* 0x020fe200000010ff */
[-CC-:B------:R-:W-:Y:S01]  /*63c0*/  FFMA.FTZ R32, R41, R23.reuse, -R28.reuse ;  /* 0x0000001729207223 */ /* 0x180fe2000001081c */
[--C-:B------:R-:W-:Y:S01]  /*63d0*/  FFMA.FTZ R29, R73, R23, -R28.reuse ;  /* 0x00000017491d7223 */ /* 0x100fe2000001081c */
[----:B----4-:R-:W-:Y:S01]  /*63e0*/  F2FP.BF16.F32.PACK_AB R69, R58, R127 ;  /* 0x0000007f3a45723e */ /* 0x010fe200000010ff */
[----:B------:R-:W-:Y:S01]  /*63f0*/  FFMA.FTZ R12, R31, R23, -R28 ;  /* 0x000000171f0c7223 */ /* 0x000fe2000001081c */
[----:B--2---:R-:W-:Y:S01]  /*6400*/  F2FP.BF16.F32.PACK_AB R71, R46, R61 ;  /* 0x0000003d2e47723e */ /* 0x004fe200000010ff */
[----:B------:R2:W-:Y:S04]  /*6410*/  MUFU.EX2 R47, R89 ;  /* 0x00000059002f7308 */ /* 0x0005e80000000800 */
[----:B------:R-:W3:Y:S02]  /*6420*/  MUFU.EX2 R42, R42 ;  /* 0x0000002a002a7308 */ /* 0x000ee40000000800 */
[C---:B------:R-:W-:Y:S02]  /*6430*/  HMMA.16816.F32.BF16 R96, R68.reuse, R92, RZ ;  /* 0x0000005c4460723c */ /* 0x040fe400000418ff */
[----:B------:R-:W-:Y:S04]  /*6440*/  MUFU.EX2 R34, R34 ;  /* 0x0000002200227308 */ /* 0x000fe80000000800 */
[----:B------:R-:W-:Y:S02]  /*6450*/  MUFU.EX2 R31, R75 ;  /* 0x0000004b001f7308 */ /* 0x000fe40000000800 */
[C---:B------:R-:W-:Y:S02]  /*6460*/  HMMA.16816.F32.BF16 R92, R68.reuse, R94, RZ ;  /* 0x0000005e445c723c */ /* 0x040fe400000418ff */
[----:B------:R4:W-:Y:S04]  /*6470*/  MUFU.EX2 R41, R12 ;  /* 0x0000000c00297308 */ /* 0x0009e80000000800 */
[----:B------:R-:W5:Y:S04]  /*6480*/  MUFU.EX2 R32, R32 ;  /* 0x0000002000207308 */ /* 0x000f680000000800 */
[----:B------:R-:W-:Y:S04]  /*6490*/  MUFU.EX2 R30, R30 ;  /* 0x0000001e001e7308 */ /* 0x000fe80000000800 */
[----:B------:R-:W5:Y:S01]  /*64a0*/  MUFU.EX2 R29, R29 ;  /* 0x0000001d001d7308 */ /* 0x000f620000000800 */
[C---:B--2---:R-:W-:Y:S01]  /*64b0*/  HMMA.16816.F32.BF16 R88, R68.reuse, R84, RZ ;  /* 0x000000544458723c */ /* 0x044fe200000418ff */
[----:B----4-:R-:W-:Y:S07]  /*64c0*/  LDSM.16.MT88.4 R12, [R103+0x6800] ;  /* 0x00680000670c783b */ /* 0x010fee0000004200 */
[C---:B------:R-:W-:Y:S08]  /*64d0*/  HMMA.16816.F32.BF16 R80, R68.reuse, R76, RZ ;  /* 0x0000004c4450723c */ /* 0x040ff000000418ff */
[C---:B------:R-:W-:Y:S08]  /*64e0*/  HMMA.16816.F32.BF16 R84, R68.reuse, R86, RZ ;  /* 0x000000564454723c */ /* 0x040ff000000418ff */
[C---:B------:R-:W-:Y:S08]  /*64f0*/  HMMA.16816.F32.BF16 R76, R68.reuse, R78, RZ ;  /* 0x0000004e444c723c */ /* 0x040ff000000418ff */
[----:B-1----:R-:W-:Y:S01]  /*6500*/  HMMA.16816.F32.BF16 R72, R68, R4, RZ ;  /* 0x000000044448723c */ /* 0x002fe200000418ff */
[----:B---3--:R-:W-:-:S02]  /*6510*/  F2FP.BF16.F32.PACK_AB R4, R42, R47 ;  /* 0x0000002f2a04723e */ /* 0x008fc400000010ff */
[----:B-----5:R-:W-:-:S05]  /*6520*/  F2FP.BF16.F32.PACK_AB R5, R32, R41 ;  /* 0x000000292005723e */ /* 0x020fca00000010ff */
[----:B------:R-:W-:Y:S01]  /*6530*/  HMMA.16816.F32.BF16 R68, R68, R6, RZ ;  /* 0x000000064444723c */ /* 0x000fe200000418ff */
[----:B------:R-:W-:Y:S02]  /*6540*/  F2FP.BF16.F32.PACK_AB R6, R31, R34 ;  /* 0x000000221f06723e */ /* 0x000fe400000010ff */
[----:B------:R-:W-:-:S07]  /*6550*/  F2FP.BF16.F32.PACK_AB R7, R29, R30 ;  /* 0x0000001e1d07723e */ /* 0x000fce00000010ff */
        /* <DEDUP_REMOVED lines=24> */
[----:B------:R-:W-:Y:S07]  /*66e0*/  LDSM.16.MT88.4 R16, [R148+0x7000] ;  /* 0x007000009410783b */ /* 0x000fee0000004200 */
[C---:B------:R-:W-:Y:S08]  /*66f0*/  HMMA.16816.F32.BF16 R80, R4.reuse, R12, R80 ;  /* 0x0000000c0450723c */ /* 0x040ff00000041850 */
[----:B------:R-:W-:Y:S01]  /*6700*/  HMMA.16816.F32.BF16 R76, R4, R14, R76 ;  /* 0x0000000e044c723c */ /* 0x000fe2000004184c */
[----:B--2---:R-:W-:Y:S01]  /*6710*/  F2FP.BF16.F32.PACK_AB R4, R56, R109 ;  /* 0x0000006d3804723e */ /* 0x004fe200000010ff */
[----:B------:R-:W-:Y:S01]  /*6720*/  LDSM.16.MT88.4 R12, [R103+0x7000] ;  /* 0x00700000670c783b */ /* 0x000fe20000004200 */
[----:B---3--:R-:W-:-:S02]  /*6730*/  F2FP.BF16.F32.PACK_AB R6, R54, R105 ;  /* 0x000000693606723e */ /* 0x008fc400000010ff */
[----:B----4-:R-:W-:Y:S02]  /*6740*/  F2FP.BF16.F32.PACK_AB R5, R52, R107 ;  /* 0x0000006b3405723e */ /* 0x010fe400000010ff */
[----:B-----5:R-:W-:-:S07]  /*6750*/  F2FP.BF16.F32.PACK_AB R7, R50, R101 ;  /* 0x000000653207723e */ /* 0x020fce00000010ff */
[C---:B-1----:R-:W-:Y:S08]  /*6760*/  HMMA.16816.F32.BF16 R96, R4.reuse, R8, R96 ;  /* 0x000000080460723c */ /* 0x042ff00000041860 */
        /* <DEDUP_REMOVED lines=72> */
[C---:B------:R-:W-:Y:S01]  /*6bf0*/  HMMA.16816.F32.BF16 R88, R4.reuse, R16, R88 ;  /* 0x000000100458723c */ /* 0x040fe20000041858 */
[-C--:B------:R-:W-:Y:S01]  /*6c00*/  FFMA.FTZ R119, R119, R23.reuse, -R40 ;  /* 0x0000001777777223 */ /* 0x080fe20000010828 */
[----:B------:R-:W-:Y:S06]  /*6c10*/  MUFU.EX2 R116, R116 ;  /* 0x0000007400747308 */ /* 0x000fec0000000800 */
[C---:B------:R-:W-:Y:S01]  /*6c20*/  HMMA.16816.F32.BF16 R84, R4.reuse, R18, R84 ;  /* 0x000000120454723c */ /* 0x040fe20000041854 */
[----:B------:R-:W3:Y:S01]  /*6c30*/  MUFU.EX2 R121, R123 ;  /* 0x0000007b00797308 */ /* 0x000ee20000000800 */
[----:B------:R-:W-:Y:S06]  /*6c40*/  LDSM.16.MT88.4 R16, [R148+0x8800] ;  /* 0x008800009410783b */ /* 0x000fec0000004200 */
[C---:B--2---:R-:W-:Y:S08]  /*6c50*/  HMMA.16816.F32.BF16 R80, R4.reuse, R12, R80 ;  /* 0x0000000c0450723c */ /* 0x044ff00000041850 */
[C---:B-1----:R-:W-:Y:S08]  /*6c60*/  HMMA.16816.F32.BF16 R72, R4.reuse, R8, R72 ;  /* 0x000000080448723c */ /* 0x042ff00000041848 */
[C---:B------:R-:W-:Y:S01]  /*6c70*/  HMMA.16816.F32.BF16 R68, R4.reuse, R10, R68 ;  /* 0x0000000a0444723c */ /* 0x040fe20000041844 */
[----:B------:R-:W1:Y:S01]  /*6c80*/  LDSM.16.MT88.4 R8, [R152+0x8800] ;  /* 0x008800009808783b */ /* 0x000e620000004200 */
[----:B------:R-:W-:Y:S06]  /*6c90*/  MUFU.EX2 R114, R114 ;  /* 0x0000007200727308 */ /* 0x000fec0000000800 */
[----:B------:R-:W-:Y:S01]  /*6ca0*/  HMMA.16816.F32.BF16 R76, R4, R14, R76 ;  /* 0x0000000e044c723c */ /* 0x000fe2000004184c */
[----:B------:R-:W-:Y:S01]  /*6cb0*/  FFMA.FTZ R7, R117, R23, -R28 ;  /* 0x0000001775077223 */ /* 0x000fe2000001081c */
[----:B------:R-:W-:Y:S01]  /*6cc0*/  MUFU.EX2 R120, R120 ;  /* 0x0000007800787308 */ /* 0x000fe20000000800 */
[----:B------:R-:W2:Y:S03]  /*6cd0*/  LDSM.16.MT88.4 R12, [R103+0x8800] ;  /* 0x00880000670c783b */ /* 0x000ea60000004200 */
[----:B------:R-:W4:Y:S04]  /*6ce0*/  MUFU.EX2 R117, R119 ;  /* 0x0000007700757308 */ /* 0x000f280000000800 */
        /* <DEDUP_REMOVED lines=17> */
[----:B------:R-:W-:-:S02]  /*6e00*/  FFMA.FTZ R122, R53, R23, -R28 ;  /* 0x00000017357a7223 */ /* 0x000fc4000001081c */
[----:B------:R-:W-:Y:S01]  /*6e10*/  HMMA.16816.F32.BF16 R88, R4, R16, R88 ;  /* 0x000000100458723c */ /* 0x000fe20000041858 */
[----:B------:R-:W-:Y:S01]  /*6e20*/  FADD.FTZ R61, R61, R126 ;  /* 0x0000007e3d3d7221 */ /* 0x000fe20000010000 */
[-C--:B------:R-:W-:Y:S01]  /*6e30*/  FFMA.FTZ R65, R65, R23.reuse, -R40 ;  /* 0x0000001741417223 */ /* 0x080fe20000010828 */
[----:B------:R-:W-:-:S05]  /*6e40*/  FFMA.FTZ R55, R55, R23, -R28 ;  /* 0x0000001737377223 */ /* 0x000fca000001081c */
[C---:B------:R-:W-:Y:S01]  /*6e50*/  HMMA.16816.F32.BF16 R84, R4.reuse, R18, R84 ;  /* 0x000000120454723c */ /* 0x040fe20000041854 */
[----:B------:R-:W3:Y:S01]  /*6e60*/  LDSM.16.MT88.4 R16, [R103+0x9000] ;  /* 0x009000006710783b */ /* 0x000ee20000004200 */
[----:B------:R-:W-:Y:S06]  /*6e70*/  MUFU.EX2 R60, R60 ;  /* 0x0000003c003c7308 */ /* 0x000fec0000000800 */
[C---:B-1----:R-:W-:Y:S01]  /*6e80*/  HMMA.16816.F32.BF16 R72, R4.reuse, R8, R72 ;  /* 0x000000080448723c */ /* 0x042fe20000041848 */
[----:B------:R-:W-:Y:S07]  /*6e90*/  MUFU.EX2 R58, R58 ;  /* 0x0000003a003a7308 */ /* 0x000fee0000000800 */
[----:B------:R-:W-:Y:S01]  /*6ea0*/  HMMA.16816.F32.BF16 R68, R4, R10, R68 ;  /* 0x0000000a0444723c */ /* 0x000fe20000041844 */
[-C--:B------:R-:W-:Y:S01]  /*6eb0*/  FFMA.FTZ R4, R59, R23.reuse, -R40 ;  /* 0x000000173b047223 */ /* 0x080fe20000010828 */
[-CC-:B------:R-:W-:Y:S01]  /*6ec0*/  FFMA.FTZ R6, R51, R23.reuse, -R28.reuse ;  /* 0x0000001733067223 */ /* 0x180fe2000001081c */
[----:B------:R-:W-:Y:S01]  /*6ed0*/  FFMA.FTZ R5, R49, R23, -R28 ;  /* 0x0000001731057223 */ /* 0x000fe2000001081c */
[----:B------:R-:W1:Y:S01]  /*6ee0*/  LDSM.16.MT88.4 R8, [R148+0x9000] ;  /* 0x009000009408783b */ /* 0x000e620000004200 */
[----:B------:R4:W-:Y:S04]  /*6ef0*/  MUFU.EX2 R57, R4 ;  /* 0x0000000400397308 */ /* 0x0009e80000000800 */
[----:B------:R-:W5:Y:S04]  /*6f00*/  MUFU.EX2 R59, R65 ;  /* 0x00000041003b7308 */ /* 0x000f680000000800 */
[----:B------:R-:W-:Y:S04]  /*6f10*/  MUFU.EX2 R53, R55 ;  /* 0x0000003700357308 */ /* 0x000fe80000000800 */
[----:B------:R-:W2:Y:S01]  /*6f20*/  MUFU.EX2 R122, R122 ;  /* 0x0000007a007a7308 */ /* 0x000ea20000000800 */
[----:B----4-:R-:W-:-:S03]  /*6f30*/  FADD.FTZ R4, R46, R61 ;  /* 0x0000003d2e047221 */ /* 0x010fc60000010000 */
[----:B------:R4:W-:Y:S04]  /*6f40*/  MUFU.EX2 R49, R6 ;  /* 0x0000000600317308 */ /* 0x0009e80000000800 */
[----:B------:R2:W3:Y:S01]  /*6f50*/  MUFU.EX2 R46, R5 ;  /* 0x00000005002e7308 */ /* 0x0004e20000000800 */
[----:B------:R-:W-:Y:S01]  /*6f60*/  FADD.FTZ R41, R41, R4 ;  /* 0x0000000429297221 */ /* 0x000fe20000010000 */
[----:B-----5:R-:W-:Y:S02]  /*6f70*/  F2FP.BF16.F32.PACK_AB R4, R59, R60 ;  /* 0x0000003c3b04723e */ /* 0x020fe400000010ff */
[----:B----4-:R-:W-:Y:S02]  /*6f80*/  F2FP.BF16.F32.PACK_AB R6, R58, R57 ;  /* 0x000000393a06723e */ /* 0x010fe400000010ff */
[----:B--2---:R-:W-:-:S02]  /*6f90*/  F2FP.BF16.F32.PACK_AB R5, R122, R53 ;  /* 0x000000357a05723e */ /* 0x004fc400000010ff */
[----:B---3--:R-:W-:Y:S01]  /*6fa0*/  F2FP.BF16.F32.PACK_AB R7, R46, R49 ;  /* 0x000000312e07723e */ /* 0x008fe200000010ff */
[----:B------:R-:W-:-:S06]  /*6fb0*/  FADD.FTZ R63, R63, R124 ;  /* 0x0000007c3f3f7221 */ /* 0x000fcc0000010000 */
[----:B------:R-:W-:Y:S01]  /*6fc0*/  HMMA.16816.F32.BF16 R96, R4, R12, R96 ;  /* 0x0000000c0460723c */ /* 0x000fe20000041860 */
[----:B------:R-:W-:-:S07]  /*6fd0*/  FADD.FTZ R48, R48, R63 ;  /* 0x0000003f30307221 */ /* 0x000fce0000010000 */
[----:B------:R-:W-:Y:S01]  /*6fe0*/  HMMA.16816.F32.BF16 R92, R4, R14, R92 ;  /* 0x0000000e045c723c */ /* 0x000fe2000004185c */
[----:B------:R-:W2:Y:S01]  /*6ff0*/  LDSM.16.MT88.4 R12, [R102+0x9000] ;  /* 0x00900000660c783b */ /* 0x000ea20000004200 */
[----:B------:R-:W-:Y:S01]  /*7000*/  FADD.FTZ R51, R47, R48 ;  /* 0x000000302f337221 */ /* 0x000fe20000010000 */
[----:B------:R-:W-:-:S03]  /*7010*/  FADD.FTZ R41, R32, R41 ;  /* 0x0000002920297221 */ /* 0x000fc60000010000 */
[----:B------:R-:W-:Y:S02]  /*7020*/  FADD.FTZ R51, R42, R51 ;  /* 0x000000332a337221 */ /* 0x000fe40000010000 */
[----:B------:R-:W-:Y:S01]  /*7030*/  HMMA.16816.F32.BF16 R80, R4, R16, R80 ;  /* 0x000000100450723c */ /* 0x000fe20000041850 */
[----:B------:R-:W-:Y:S01]  /*7040*/  FADD.FTZ R16, R30, R41 ;  /* 0x000000291e107221 */ /* 0x000fe20000010000 */
[----:B------:R-:W-:-:S03]  /*7050*/  FADD.FTZ R34, R34, R51 ;  /* 0x0000003322227221 */ /* 0x000fc60000010000 */
[----:B------:R-:W-:-:S03]  /*7060*/  FADD.FTZ R16, R29, R16 ;  /* 0x000000101d107221 */ /* 0x000fc60000010000 */
[----:B-1----:R-:W-:Y:S01]  /*7070*/  HMMA.16816.F32.BF16 R88, R4, R8, R88 ;  /* 0x000000080458723c */ /* 0x002fe20000041858 */
[----:B------:R-:W-:-:S07]  /*7080*/  FADD.FTZ R34, R31, R34 ;  /* 0x000000221f227221 */ /* 0x000fce0000010000 */
[----:B------:R-:W-:Y:S01]  /*7090*/  HMMA.16816.F32.BF16 R84, R4, R10, R84 ;  /* 0x0000000a0454723c */ /* 0x000fe20000041854 */
[----:B------:R-:W1:Y:S01]  /*70a0*/  LDSM.16.MT88.4 R8, [R152+0x9800] ;  /* 0x009800009808783b */ /* 0x000e620000004200 */
[----:B------:R-:W-:Y:S01]  /*70b0*/  FADD.FTZ R107, R107, R16 ;  /* 0x000000106b6b7221 */ /* 0x000fe20000010000 */
[----:B------:R-:W-:-:S05]  /*70c0*/  FADD.FTZ R109, R109, R34 ;  /* 0x000000226d6d7221 */ /* 0x000fca0000010000 */
[----:B------:R-:W-:Y:S01]  /*70d0*/  HMMA.16816.F32.BF16 R76, R4, R18, R76 ;  /* 0x00000012044c723c */ /* 0x000fe2000004184c */
[----:B------:R-:W3:Y:S01]  /*70e0*/  LDSM.16.MT88.4 R16, [R148+0x9800] ;  /* 0x009800009410783b */ /* 0x000ee20000004200 */
[-CC-:B------:R-:W-:Y:S01]  /*70f0*/  FFMA.FTZ R47, R45, R23.reuse, -R40.reuse ;  /* 0x000000172d2f7223 */ /* 0x180fe20000010828 */
[-C--:B------:R-:W-:Y:S01]  /*7100*/  FFMA.FTZ R45, R43, R23.reuse, -R40 ;  /* 0x000000172b2d7223 */ /* 0x080fe20000010828 */
[-C--:B------:R-:W-:Y:S01]  /*7110*/  FFMA.FTZ R24, R24, R23.reuse, -R28 ;  /* 0x0000001718187223 */ /* 0x080fe2000001081c */
[----:B------:R-:W-:Y:S01]  /*7120*/  FADD.FTZ R56, R56, R109 ;  /* 0x0000006d38387221 */ /* 0x000fe20000010000 */
[-CC-:B------:R-:W-:Y:S01]  /*7130*/  FFMA.FTZ R43, R35, R23.reuse, -R40.reuse ;  /* 0x00000017232b7223 */ /* 0x180fe20000010828 */
[----:B------:R-:W-:Y:S01]  /*7140*/  FADD.FTZ R52, R52, R107 ;  /* 0x0000006b34347221 */ /* 0x000fe20000010000 */
[-C--:B------:R-:W-:Y:S01]  /*7150*/  FFMA.FTZ R35, R33, R23.reuse, -R40 ;  /* 0x0000001721237223 */ /* 0x080fe20000010828 */
[-CC-:B------:R-:W-:Y:S01]  /*7160*/  FFMA.FTZ R30, R27, R23.reuse, -R28.reuse ;  /* 0x000000171b1e7223 */ /* 0x180fe2000001081c */
[-CC-:B------:R-:W-:Y:S01]  /*7170*/  FFMA.FTZ R29, R25, R23.reuse, -R28.reuse ;  /* 0x00000017191d7223 */ /* 0x180fe2000001081c */
[----:B------:R-:W-:Y:S01]  /*7180*/  FFMA.FTZ R31, R26, R23, -R28 ;  /* 0x000000171a1f7223 */ /* 0x000fe2000001081c */
[----:B------:R-:W-:Y:S01]  /*7190*/  FADD.FTZ R105, R105, R56 ;  /* 0x0000003869697221 */ /* 0x000fe20000010000 */
[----:B------:R-:W-:Y:S01]  /*71a0*/  FADD.FTZ R101, R101, R52 ;  /* 0x0000003465657221 */ /* 0x000fe20000010000 */
[----:B------:R-:W-:Y:S02]  /*71b0*/  MUFU.EX2 R40, R47 ;  /* 0x0000002f00287308 */ /* 0x000fe40000000800 */
[----:B------:R-:W-:-:S02]  /*71c0*/  FADD.FTZ R54, R54, R105 ;  /* 0x0000006936367221 */ /* 0x000fc40000010000 */
[----:B------:R-:W4:Y:S01]  /*71d0*/  MUFU.EX2 R33, R45 ;  /* 0x0000002d00217308 */ /* 0x000f220000000800 */
[----:B------:R-:W-:-:S03]  /*71e0*/  FADD.FTZ R50, R50, R101 ;  /* 0x0000006532327221 */ /* 0x000fc60000010000 */
[----:B------:R-:W-:Y:S04]  /*71f0*/  MUFU.EX2 R32, R43 ;  /* 0x0000002b00207308 */ /* 0x000fe80000000800 */
[----:B------:R-:W5:Y:S04]  /*7200*/  MUFU.EX2 R27, R35 ;  /* 0x00000023001b7308 */ /* 0x000f680000000800 */
[----:B------:R-:W-:Y:S04]  /*7210*/  MUFU.EX2 R25, R30 ;  /* 0x0000001e00197308 */ /* 0x000fe80000000800 */
[----:B------:R-:W1:Y:S04]  /*7220*/  MUFU.EX2 R26, R29 ;  /* 0x0000001d001a7308 */ /* 0x000e680000000800 */
[----:B------:R-:W-:Y:S04]  /*7230*/  MUFU.EX2 R23, R31 ;  /* 0x0000001f00177308 */ /* 0x000fe80000000800 */
[----:B------:R-:W3:Y:S01]  /*7240*/  MUFU.EX2 R24, R24 ;  /* 0x0000001800187308 */ /* 0x000ee20000000800 */
[----:B--2---:R-:W-:Y:S01]  /*7250*/  HMMA.16816.F32.BF16 R72, R4, R12, R72 ;  /* 0x0000000c0448723c */ /* 0x004fe20000041848 */
[----:B------:R-:W-:Y:S01]  /*7260*/  FADD.FTZ R139, R139, R54 ;  /* 0x000000368b8b7221 */ /* 0x000fe20000010000 */
[----:B------:R-:W-:-:S06]  /*7270*/  FADD.FTZ R137, R137, R50 ;  /* 0x0000003289897221 */ /* 0x000fcc0000010000 */
[----:B------:R-:W-:Y:S01]  /*7280*/  HMMA.16816.F32.BF16 R68, R4, R14, R68 ;  /* 0x0000000e0444723c */ /* 0x000fe20000041844 */
[----:B------:R-:W2:Y:S01]  /*7290*/  LDSM.16.MT88.4 R12, [R103+0x9800] ;  /* 0x00980000670c783b */ /* 0x000ea20000004200 */
[----:B------:R-:W-:Y:S01]  /*72a0*/  FADD.FTZ R104, R104, R139 ;  /* 0x0000008b68687221 */ /* 0x000fe20000010000 */
[----:B------:R-:W-:Y:S01]  /*72b0*/  FADD.FTZ R66, R66, R137 ;  /* 0x0000008942427221 */ /* 0x000fe20000010000 */
[----:B----4-:R-:W-:Y:S02]  /*72c0*/  F2FP.BF16.F32.PACK_AB R4, R33, R40 ;  /* 0x000000282104723e */ /* 0x010fe400000010ff */
[----:B-----5:R-:W-:Y:S01]  /*72d0*/  F2FP.BF16.F32.PACK_AB R6, R27, R32 ;  /* 0x000000201b06723e */ /* 0x020fe200000010ff */
[----:B------:R-:W-:Y:S01]  /*72e0*/  FADD.FTZ R135, R135, R104 ;  /* 0x0000006887877221 */ /* 0x000fe20000010000 */
[----:B-1----:R-:W-:Y:S01]  /*72f0*/  F2FP.BF16.F32.PACK_AB R5, R26, R25 ;  /* 0x000000191a05723e */ /* 0x002fe200000010ff */
[----:B------:R-:W-:Y:S01]  /*7300*/  FADD.FTZ R29, R133, R66 ;  /* 0x00000042851d7221 */ /* 0x000fe20000010000 */
[----:B---3--:R-:W-:Y:S01]  /*7310*/  F2FP.BF16.F32.PACK_AB R7, R24, R23 ;  /* 0x000000171807723e */ /* 0x008fe200000010ff */
[----:B------:R-:W-:-:S02]  /*7320*/  FADD.FTZ R64, R64, R135 ;  /* 0x0000008740407221 */ /* 0x000fc40000010000 */
[----:B------:R-:W-:Y:S02]  /*7330*/  FADD.FTZ R29, R62, R29 ;  /* 0x0000001d3e1d7221 */ /* 0x000fe40000010000 */
[----:B------:R-:W-:Y:S02]  /*7340*/  FADD.FTZ R179, R179, R64 ;  /* 0x00000040b3b37221 */ /* 0x000fe40000010000 */
[----:B------:R-:W-:Y:S01]  /*7350*/  HMMA.16816.F32.BF16 R96, R4, R8, R96 ;  /* 0x000000080460723c */ /* 0x000fe20000041860 */
[----:B------:R-:W-:Y:S01]  /*7360*/  FADD.FTZ R28, R112, R29 ;  /* 0x0000001d701c7221 */ /* 0x000fe20000010000 */
[----:B------:R-:W-:-:S06]  /*7370*/  FADD.FTZ R110, R110, R179 ;  /* 0x000000b36e6e7221 */ /* 0x000fcc0000010000 */
[----:B------:R-:W-:Y:S01]  /*7380*/  HMMA.16816.F32.BF16 R92, R4, R10, R92 ;  /* 0x0000000a045c723c */ /* 0x000fe2000004185c */
[----:B------:R-:W1:Y:S01]  /*7390*/  LDSM.16.MT88.4 R8, [R102+0x9800] ;  /* 0x009800006608783b */ /* 0x000e620000004200 */
[----:B------:R-:W-:-:S04]  /*73a0*/  FADD.FTZ R28, R143, R28 ;  /* 0x0000001c8f1c7221 */ /* 0x000fc80000010000 */
[----:B------:R-:W-:Y:S02]  /*73b0*/  FADD.FTZ R141, R141, R28 ;  /* 0x0000001c8d8d7221 */ /* 0x000fe40000010000 */
[----:B------:R-:W-:Y:S01]  /*73c0*/  HMMA.16816.F32.BF16 R88, R4, R16, R88 ;  /* 0x000000100458723c */ /* 0x000fe20000041858 */
[----:B------:R-:W-:Y:S01]  /*73d0*/  FADD.FTZ R17, R147, R110 ;  /* 0x0000006e93117221 */ /* 0x000fe20000010000 */
[----:B------:R-:W-:-:S03]  /*73e0*/  FADD.FTZ R108, R108, R141 ;  /* 0x0000008d6c6c7221 */ /* 0x000fc60000010000 */
[----:B------:R-:W-:-:S04]  /*73f0*/  FADD.FTZ R17, R106, R17 ;  /* 0x000000116a117221 */ /* 0x000fc80000010000 */
        /* <DEDUP_REMOVED lines=15> */
[----:B------:R-:W-:Y:S01]  /*74f0*/  FADD.FTZ R49, R49, R122 ;  /* 0x0000007a31317221 */ /* 0x000fe20000010000 */
[----:B------:R-:W-:Y:S02]  /*7500*/  ISETP.GT.U32.AND P1, PT, R44, R163, PT ;  /* 0x000000a32c00720c */ /* 0x000fe40003f24070 */
        /* <DEDUP_REMOVED lines=83> */
.L_x_10273:
        /* <DEDUP_REMOVED lines=8> */
.L_x_10274:
[----:B------:R-:W-:Y:S05]  /*7ac0*/  BSYNC.RECONVERGENT B0 ;  /* 0x0000000000007941 */ /* 0x000fea0003800200 */
.L_x_10272:
[----:B------:R-:W-:Y:S02]  /*7ad0*/  ISETP.GE.AND P1, PT, R176, R171, PT ;  /* 0x000000abb000720c */ /* 0x000fe40003f26270 */
[----:B------:R-:W-:-:S05]  /*7ae0*/  IADD3 R8, P2, PT, R21, R166, RZ ;  /* 0x000000a615087210 */ /* 0x000fca0007f5e0ff */
[----:B------:R-:W-:-:S06]  /*7af0*/  IMAD.X R9, R20, 0x1, R167, P2 ;  /* 0x0000000114097824 */ /* 0x000fcc00010e06a7 */
[----:B------:R-:W-:Y:S01]  /*7b00*/  @!P1 IMAD.MOV.U32 R14, RZ, RZ, R8 ;  /* 0x000000ffff0e9224 */ /* 0x000fe200078e0008 */
[CC--:B------:R-:W-:Y:S01]  /*7b10*/  @!P1 LEA R18, P3, R160.reuse, R8.reuse, 0x6 ;  /* 0x00000008a0129211 */ /* 0x0c0fe200078630ff */
[----:B------:R-:W-:Y:S01]  /*7b20*/  @!P1 IMAD.MOV.U32 R15, RZ, RZ, R9 ;  /* 0x000000ffff0f9224 */ /* 0x000fe200078e0009 */
[----:B------:R-:W-:Y:S01]  /*7b30*/  @P1 STS.128 [R173+0x6000], RZ ;  /* 0x006000ffad001388 */ /* 0x000fe20000000c00 */
[C---:B------:R-:W-:Y:S01]  /*7b40*/  @!P1 IMAD R6, R161.reuse, 0x60, RZ ;  /* 0x00000060a1069824 */ /* 0x040fe200078e02ff */
[CC--:B------:R-:W-:Y:S01]  /*7b50*/  @!P1 LEA.HI.X R19, R160.reuse, R9.reuse, R161, 0x6, P3 ;  /* 0x00000009a0139211 */ /* 0x0c0fe200018f34a1 */
[----:B------:R-:W-:Y:S01]  /*7b60*/  @!P1 IMAD.WIDE.U32 R14, R160, 0x60, R14 ;  /* 0x00000060a00e9825 */ /* 0x000fe200078e000e */
[----:B------:R-:W-:Y:S01]  /*7b70*/  @!PT LDS RZ, [RZ] ;  /* 0x00000000fffff984 */ /* 0x000fe20000000800 */
[----:B------:R-:W-:Y:S01]  /*7b80*/  @!PT LDS RZ, [RZ] ;  /* 0x00000000fffff984 */ /* 0x000fe20000000800 */
[----:B------:R-:W-:Y:S01]  /*7b90*/  @!PT LDS RZ, [RZ] ;  /* 0x00000000fffff984 */ /* 0x000fe20000000800 */
[----:B------:R-:W-:Y:S03]  /*7ba0*/  @!P1 LDGSTS.E.BYPASS.LTC128B.128 [R173+0x6000], desc[UR4][R166.64] ;  /* 0x06000000a6ad9fae */ /* 0x000fe6000b981a04 */
[----:B------:R-:W-:Y:S01]  /*7bb0*/  @!P1 IMAD.IADD R15, R6, 0x1, R15 ;  /* 0x00000001060f9824 */ /* 0x000fe200078e020f */
[CC--:B------:R-:W-:Y:S01]  /*7bc0*/  @!P1 LEA R6, P2, R160.reuse, R8.reuse, 0x5 ;  /* 0x00000008a0069211 */ /* 0x0c0fe200078428ff */
[--C-:B------:R-:W-:Y:S01]  /*7bd0*/  @!P1 IMAD.MOV.U32 R12, RZ, RZ, R8.reuse ;  /* 0x000000ffff0c9224 */ /* 0x100fe200078e0008 */
[----:B------:R-:W-:Y:S01]  /*7be0*/  @P1 STS.128 [R173+0x6800], RZ ;  /* 0x006800ffad001388 */ /* 0x000fe20000000c00 */
[----:B------:R-:W-:Y:S01]  /*7bf0*/  @!P1 IMAD.MOV.U32 R13, RZ, RZ, R9 ;  /* 0x000000ffff0d9224 */ /* 0x000fe200078e0009 */
[CC--:B------:R-:W-:Y:S01]  /*7c00*/  @!P1 LEA.HI.X R7, R160.reuse, R9.reuse, R161, 0x5, P2 ;  /* 0x00000009a0079211 */ /* 0x0c0fe200010f2ca1 */
[----:B------:R-:W-:Y:S01]  /*7c10*/  @!P1 IMAD.MOV.U32 R10, RZ, RZ, R8 ;  /* 0x000000ffff0a9224 */ /* 0x000fe200078e0008 */
[C---:B------:R-:W-:Y:S01]  /*7c20*/  @!P1 LEA R22, P2, R160.reuse, R8, 0x7 ;  /* 0x00000008a0169211 */ /* 0x040fe200078438ff */
[----:B------:R-:W-:Y:S01]  /*7c30*/  @!P1 IMAD.MOV.U32 R11, RZ, RZ, R9 ;  /* 0x000000ffff0b9224 */ /* 0x000fe200078e0009 */
[----:B------:R-:W-:Y:S01]  /*7c40*/  @!PT LDS RZ, [RZ] ;  /* 0x00000000fffff984 */ /* 0x000fe20000000800 */
[----:B------:R-:W-:Y:S01]  /*7c50*/  @!PT LDS RZ, [RZ] ;  /* 0x00000000fffff984 */ /* 0x000fe20000000800 */
[----:B------:R-:W-:Y:S01]  /*7c60*/  @!PT LDS RZ, [RZ] ;  /* 0x00000000fffff984 */ /* 0x000fe20000000800 */
[----:B------:R-:W-:Y:S01]  /*7c70*/  @!P1 LDGSTS.E.BYPASS.LTC128B.128 [R173+0x6800], desc[UR4][R8.64] ;  /* 0x0680000008ad9fae */ /* 0x000fe2000b981a04 */
[C---:B------:R-:W-:Y:S01]  /*7c80*/  @!P1 IMAD R5, R161.reuse, 0xa0, RZ ;  /* 0x000000a0a1059824 */ /* 0x040fe200078e02ff */
[C---:B------:R-:W-:Y:S01]  /*7c90*/  @!P1 LEA.HI.X R23, R160.reuse, R9, R161, 0x7, P2 ;  /* 0x00000009a0179211 */ /* 0x040fe200010f3ca1 */
[C---:B------:R-:W-:Y:S01]  /*7ca0*/  @!P1 IMAD.WIDE.U32 R12, R160.reuse, 0xa0, R12 ;  /* 0x000000a0a00c9825 */ /* 0x040fe200078e000c */
[----:B------:R-:W-:Y:S03]  /*7cb0*/  @P1 STS.128 [R173+0x7000], RZ ;  /* 0x007000ffad001388 */ /* 0x000fe60000000c00 */
        /* <DEDUP_REMOVED lines=38> */
[----:B--2---:R-:W-:Y:S04]  /*7f20*/  LDSM.16.M88.4 R12, [R151+0x2000] ;  /* 0x00200000970c783b */ /* 0x004fe80000000200 */
[----:B------:R-:W2:Y:S04]  /*7f30*/  LDSM.16.M88.4 R40, [R156+0x3800] ;  /* 0x003800009c28783b */ /* 0x000ea80000000200 */
[----:B------:R-:W4:Y:S04]  /*7f40*/  LD.E R101, desc[UR4][R2.64+0x18c] ;  /* 0x00018c0402657980 */ /* 0x000f28000c101900 */
[----:B------:R-:W5:Y:S04]  /*7f50*/  LDSM.16.M88.4 R56, [R156+0x2800] ;  /* 0x002800009c38783b */ /* 0x000f680000000200 */
[----:B------:R-:W5:Y:S04]  /*7f60*/  LDSM.16.M88.4 R112, [R151+0x3800] ;  /* 0x003800009770783b */ /* 0x000f680000000200 */
[----:B------:R-:W5:Y:S04]  /*7f70*/  LDSM.16.M88.4 R48, [R156+0x3000] ;  /* 0x003000009c30783b */ /* 0x000f680000000200 */
[----:B------:R-:W5:Y:S04]  /*7f80*/  LDSM.16.M88.4 R8, [R151+0x2800] ;  /* 0x002800009708783b */ /* 0x000f680000000200 */
[----:B------:R-:W5:Y:S01]  /*7f90*/  LDSM.16.M88.4 R28, [R156+0x4000] ;  /* 0x004000009c1c783b */ /* 0x000f620000000200 */
[C---:B-1----:R-:W-:Y:S03]  /*7fa0*/  HMMA.16816.F32.BF16 R104, R4.reuse, R64, RZ ;  /* 0x000000400468723c */ /* 0x042fe600000418ff */
[----:B---3--:R-:W1:Y:S04]  /*7fb0*/  LDSM.16.M88.4 R20, [R156+0x4800] ;  /* 0x004800009c14783b */ /* 0x008e680000000200 */
[----:B------:R-:W-:Y:S01]  /*7fc0*/  LDSM.16.M88.4 R120, [R156+0x5800] ;  /* 0x005800009c78783b */ /* 0x000fe20000000200 */
[C---:B------:R-:W-:Y:S03]  /*7fd0*/  HMMA.16816.F32.BF16 R64, R4.reuse, R66, RZ ;  /* 0x000000420440723c */ /* 0x040fe600000418ff */
[----:B------:R-:W-:Y:S04]  /*7fe0*/  LDSM.16.M88.4 R116, [R151+0x3000] ;  /* 0x003000009774783b */ /* 0x000fe80000000200 */
[----:B------:R-:W-:Y:S01]  /*7ff0*/  LDSM.16.M88.4 R124, [R151+0x4000] ;  /* 0x00400000977c783b */ /* 0x000fe20000000200 */
[----:B--2---:R-:W-:Y:S03]  /*8000*/  HMMA.16816.F32.BF16 R44, R4, R40, RZ ;  /* 0x00000028042c723c */ /* 0x004fe600000418ff */
[----:B------:R-:W0:Y:S05]  /*8010*/  LDGDEPBAR ;  /* 0x00000000000079af */ /* 0x000e2a0000000000 */
[C---:B------:R-:W-:Y:S08]  /*8020*/  HMMA.16816.F32.BF16 R104, R108.reuse, R12, R104 ;  /* 0x0000000c6c68723c */ /* 0x040ff00000041868 */
[----:B------:R-:W-:Y:S01]  /*8030*/  HMMA.16816.F32.BF16 R64, R108, R14, R64 ;  /* 0x0000000e6c40723c */ /* 0x000fe20000041840 */
[----:B------:R-:W2:Y:S07]  /*8040*/  LDSM.16.M88.4 R12, [R156+0x5000] ;  /* 0x005000009c0c783b */ /* 0x000eae0000000200 */
[C---:B------:R-:W-:Y:S08]  /*8050*/  HMMA.16816.F32.BF16 R40, R4.reuse, R42, RZ ;  /* 0x0000002a0428723c */ /* 0x040ff000000418ff */
[C---:B-----5:R-:W-:Y:S08]  /*8060*/  HMMA.16816.F32.BF16 R60, R4.reuse, R56, RZ ;  /* 0x00000038043c723c */ /* 0x060ff000000418ff */
[----:B------:R-:W-:Y:S08]  /*8070*/  HMMA.16816.F32.BF16 R56, R4, R58, RZ ;  /* 0x0000003a0438723c */ /* 0x000ff000000418ff */
[C---:B------:R-:W-:Y:S08]  /*8080*/  HMMA.16816.F32.BF16 R44, R108.reuse, R112, R44 ;  /* 0x000000706c2c723c */ /* 0x040ff0000004182c */
[----:B------:R-:W-:Y:S01]  /*8090*/  HMMA.16816.F32.BF16 R40, R108, R114, R40 ;  /* 0x000000726c28723c */ /* 0x000fe20000041828 */
[----:B------:R-:W3:Y:S07]  /*80a0*/  LDSM.16.M88.4 R112, [R151+0x5800] ;  /* 0x005800009770783b */ /* 0x000eee0000000200 */
[C---:B------:R-:W-:Y:S08]  /*80b0*/  HMMA.16816.F32.BF16 R52, R4.reuse, R48, RZ ;  /* 0x000000300434723c */ /* 0x040ff000000418ff */
[----:B------:R-:W-:Y:S08]  /*80c0*/  HMMA.16816.F32.BF16 R48, R4, R50, RZ ;  /* 0x000000320430723c */ /* 0x000ff000000418ff */
[----:B------:R-:W-:Y:S08]  /*80d0*/  HMMA.16816.F32.BF16 R60, R108, R8, R60 ;  /* 0x000000086c3c723c */ /* 0x000ff0000004183c */
[----:B------:R-:W-:Y:S08]  /*80e0*/  HMMA.16816.F32.BF16 R32, R4, R28, RZ ;  /* 0x0000001c0420723c */ /* 0x000ff000000418ff */
[----:B------:R-:W-:Y:S08]  /*80f0*/  HMMA.16816.F32.BF16 R56, R108, R10, R56 ;  /* 0x0000000a6c38723c */ /* 0x000ff00000041838 */
[C---:B-1----:R-:W-:Y:S08]  /*8100*/  HMMA.16816.F32.BF16 R24, R4.reuse, R20, RZ ;  /* 0x000000140418723c */ /* 0x042ff000000418ff */
[C---:B--2---:R-:W-:Y:S08]  /*8110*/  HMMA.16816.F32.BF16 R16, R4.reuse, R12, RZ ;  /* 0x0000000c0410723c */ /* 0x044ff000000418ff */
        /* <DEDUP_REMOVED lines=11> */
[----:B------:R-:W-:Y:S07]  /*81d0*/  LDSM.16.M88.4 R124, [R154] ;  /* 0x000000009a7c783b */ /* 0x000fee0000000200 */
[C---:B---3--:R-:W-:Y:S08]  /*81e0*/  HMMA.16816.F32.BF16 R8, R108.reuse, R112, R8 ;  /* 0x000000706c08723c */ /* 0x048ff00000041808 */
[C---:B------:R-:W-:Y:S01]  /*81f0*/  HMMA.16816.F32.BF16 R4, R108.reuse, R114, R4 ;  /* 0x000000726c04723c */ /* 0x040fe20000041804 */
[----:B------:R-:W3:Y:S07]  /*8200*/  LDSM.16.M88.4 R112, [R150+0x3000] ;  /* 0x003000009670783b */ /* 0x000eee0000000200 */
[C---:B-1----:R-:W-:Y:S08]  /*8210*/  HMMA.16816.F32.BF16 R24, R108.reuse, R120, R24 ;  /* 0x000000786c18723c */ /* 0x042ff00000041818 */
[C---:B------:R-:W-:Y:S01]  /*8220*/  HMMA.16816.F32.BF16 R20, R108.reuse, R122, R20 ;  /* 0x0000007a6c14723c */ /* 0x040fe20000041814 */
[----:B------:R-:W-:Y:S07]  /*8230*/  LDSM.16.M88.4 R120, [R150+0x2000] ;  /* 0x002000009678783b */ /* 0x000fee0000000200 */
[C---:B--2---:R-:W-:Y:S08]  /*8240*/  HMMA.16816.F32.BF16 R16, R108.reuse, R116, R16 ;  /* 0x000000746c10723c */ /* 0x044ff00000041810 */
[----:B------:R-:W-:Y:S01]  /*8250*/  HMMA.16816.F32.BF16 R12, R108, R118, R12 ;  /* 0x000000766c0c723c */ /* 0x000fe2000004180c */
[----:B------:R-:W1:Y:S04]  /*8260*/  LDSM.16.M88.4 R116, [R150+0x2800] ;  /* 0x002800009674783b */ /* 0x000e680000000200 */
[----:B------:R-:W2:Y:S03]  /*8270*/  LDSM.16.M88.4 R108, [R150+0x3800] ;  /* 0x00380000966c783b */ /* 0x000ea60000000200 */
        /* <DEDUP_REMOVED lines=22> */
[----:B------:R-:W-:Y:S01]  /*83e0*/  HMMA.16816.F32.BF16 R64, R124, R122, R64 ;  /* 0x0000007a7c40723c */ /* 0x000fe20000041840 */
[----:B------:R-:W-:Y:S04]  /*83f0*/  LDSM.16.M88.4 R120, [R149+0x3800] ;  /* 0x003800009578783b */ /* 0x000fe80000000200 */
[----:B------:R-:W-:Y:S07]  /*8400*/  LDSM.16.M88.4 R124, [R149+0x4800] ;  /* 0x00480000957c783b */ /* 0x000fee0000000200 */
[C---:B-1----:R-:W-:Y:S08]  /*8410*/  HMMA.16816.F32.BF16 R104, R116.reuse, R108, R104 ;  /* 0x0000006c7468723c */ /* 0x042ff00000041868 */
[C---:B------:R-:W-:Y:S01]  /*8420*/  HMMA.16816.F32.BF16 R64, R116.reuse, R110, R64 ;  /* 0x0000006e7440723c */ /* 0x040fe20000041840 */
[----:B------:R-:W1:Y:S07]  /*8430*/  LDSM.16.M88.4 R108, [R149+0x3000] ;  /* 0x00300000956c783b */ /* 0x000e6e0000000200 */
[C---:B--2---:R-:W-:Y:S08]  /*8440*/  HMMA.16816.F32.BF16 R60, R116.reuse, R112, R60 ;  /* 0x00000070743c723c */ /* 0x044ff0000004183c */
[----:B------:R-:W-:Y:S01]  /*8450*/  HMMA.16816.F32.BF16 R56, R116, R114, R56 ;  /* 0x000000727438723c */ /* 0x000fe20000041838 */
[----:B------:R-:W2:Y:S02]  /*8460*/  LDSM.16.M88.4 R112, [R149+0x4000] ;  /* 0x004000009570783b */ /* 0x000ea40000000200 */
[----:B----4-:R-:W-:-:S08]  /*8470*/  FMUL.FTZ R64, R64, R101 ;  /* 0x0000006540407220 */ /* 0x010fd00000410000 */
[-C--:B------:R-:W-:Y:S01]  /*8480*/  FMUL.FTZ R60, R60, R101.reuse ;  /* 0x000000653c3c7220 */ /* 0x080fe20000410000 */
[----:B-1----:R-:W-:Y:S01]  /*8490*/  HMMA.16816.F32.BF16 R52, R116, R108, R52 ;  /* 0x0000006c7434723c */ /* 0x002fe20000041834 */
[-C--:B------:R-:W-:Y:S01]  /*84a0*/  FMUL.FTZ R109, R104, R101.reuse ;  /* 0x00000065686d7220 */ /* 0x080fe20000410000 */
[----:B------:R-:W-:-:S06]  /*84b0*/  FMUL.FTZ R108, R105, R101 ;  /* 0x00000065696c7220 */ /* 0x000fcc0000410000 */
[C---:B------:R-:W-:Y:S01]  /*84c0*/  HMMA.16816.F32.BF16 R48, R116.reuse, R110, R48 ;  /* 0x0000006e7430723c */ /* 0x040fe20000041830 */
[-C--:B------:R-:W-:Y:S01]  /*84d0*/  FMUL.FTZ R110, R106, R101.reuse ;  /* 0x000000656a6e7220 */ /* 0x080fe20000410000 */
[-C--:B------:R-:W-:Y:S02]  /*84e0*/  FMUL.FTZ R111, R107, R101.reuse ;  /* 0x000000656b6f7220 */ /* 0x080fe40000410000 */
[----:B------:R-:W1:Y:S04]  /*84f0*/  LDSM.16.M88.4 R104, [R149+0x5000] ;  /* 0x005000009568783b */ /* 0x000e680000000200 */
[----:B--2---:R-:W-:Y:S01]  /*8500*/  HMMA.16816.F32.BF16 R28, R116, R114, R28 ;  /* 0x00000072741c723c */ /* 0x004fe2000004181c */
[-C--:B------:R-:W-:Y:S01]  /*8510*/  FMUL.FTZ R114, R66, R101.reuse ;  /* 0x0000006542727220 */ /* 0x080fe20000410000 */
[----:B------:R2:W-:Y:S01]  /*8520*/  MUFU.TANH R115, R64 ;  /* 0x0000004000737308 */ /* 0x0005e20000002400 */
[-C--:B------:R-:W-:Y:S01]  /*8530*/  FMUL.FTZ R66, R67, R101.reuse ;  /* 0x0000006543427220 */ /* 0x080fe20000410000 */
[----:B------:R-:W-:-:S04]  /*8540*/  FMUL.FTZ R67, R62, R101 ;  /* 0x000000653e437220 */ /* 0x000fc80000410000 */
[C---:B------:R-:W-:Y:S01]  /*8550*/  HMMA.16816.F32.BF16 R32, R116.reuse, R112, R32 ;  /* 0x000000707420723c */ /* 0x040fe20000041820 */
[-C--:B------:R-:W-:Y:S01]  /*8560*/  FMUL.FTZ R112, R65, R101.reuse ;  /* 0x0000006541707220 */ /* 0x080fe20000410000 */
[----:B------:R3:W-:Y:S01]  /*8570*/  MUFU.TANH R113, R60 ;  /* 0x0000003c00717308 */ /* 0x0007e20000002400 */
[-C--:B------:R-:W-:Y:S01]  /*8580*/  FMUL.FTZ R65, R61, R101.reuse ;  /* 0x000000653d417220 */ /* 0x080fe20000410000 */
[-C--:B--2---:R-:W-:Y:S02]  /*8590*/  FMUL.FTZ R64, R63, R101.reuse ;  /* 0x000000653f407220 */ /* 0x084fe40000410000 */
[----:B---3--:R-:W2:Y:S04]  /*85a0*/  LDSM.16.M88.4 R60, [R149+0x5800] ;  /* 0x00580000953c783b */ /* 0x008ea80000000200 */
[----:B------:R-:W3:Y:S01]  /*85b0*/  MUFU.TANH R109, R109 ;  /* 0x0000006d006d7308 */ /* 0x000ee20000002400 */
[C---:B------:R-:W-:Y:S08]  /*85c0*/  HMMA.16816.F32.BF16 R44, R116.reuse, R120, R44 ;  /* 0x00000078742c723c */ /* 0x040ff0000004182c */
[----:B-1----:R-:W-:Y:S01]  /*85d0*/  HMMA.16816.F32.BF16 R16, R116, R104, R16 ;  /* 0x000000687410723c */ /* 0x002fe20000041810 */
[-C--:B------:R-:W-:Y:S01]  /*85e0*/  FMUL.FTZ R104, R57, R101.reuse ;  /* 0x0000006539687220 */ /* 0x080fe20000410000 */
[----:B------:R-:W1:Y:S01]  /*85f0*/  MUFU.TANH R110, R110 ;  /* 0x0000006e006e7308 */ /* 0x000e620000002400 */
[----:B------:R-:W-:Y:S01]  /*8600*/  FMUL.FTZ R57, R53, R101 ;  /* 0x0000006535397220 */ /* 0x000fe20000410000 */
[----:B------:R-:W-:-:S02]  /*8610*/  IMAD R53, R100, 0x80, R37 ;  /* 0x0000008064357824 */ /* 0x000fc400078e0225 */
[----:B------:R-:W-:-:S04]  /*8620*/  FMUL.FTZ R48, R48, R101 ;  /* 0x0000006530307220 */ /* 0x000fc80000410000 */
[----:B------:R-:W4:Y:S08]  /*8630*/  MUFU.TANH R108, R108 ;  /* 0x0000006c006c7308 */ /* 0x000f300000002400 */
[----:B------:R-:W5:Y:S01]  /*8640*/  MUFU.TANH R111, R111 ;  /* 0x0000006f006f7308 */ /* 0x000f620000002400 */
[-C--:B------:R-:W-:Y:S01]  /*8650*/  FMUL.FTZ R50, R50, R101.reuse ;  /* 0x0000006532327220 */ /* 0x080fe20000410000 */
[C---:B------:R-:W-:Y:S06]  /*8660*/  HMMA.16816.F32.BF16 R12, R116.reuse, R106, R12 ;  /* 0x0000006a740c723c */ /* 0x040fec000004180c */
[----:B------:R-:W5:Y:S01]  /*8670*/  MUFU.TANH R114, R114 ;  /* 0x0000007200727308 */ /* 0x000f620000002400 */
[-C--:B------:R-:W-:Y:S01]  /*8680*/  FMUL.FTZ R51, R51, R101.reuse ;  /* 0x0000006533337220 */ /* 0x080fe20000410000 */
[C---:B------:R-:W-:Y:S06]  /*8690*/  HMMA.16816.F32.BF16 R40, R116.reuse, R122, R40 ;  /* 0x0000007a7428723c */ /* 0x040fec0000041828 */
[----:B------:R-:W-:Y:S01]  /*86a0*/  MUFU.TANH R66, R66 ;  /* 0x0000004200427308 */ /* 0x000fe20000002400 */
[-C--:B------:R-:W-:Y:S01]  /*86b0*/  FMUL.FTZ R56, R56, R101.reuse ;  /* 0x0000006538387220 */ /* 0x080fe20000410000 */
[----:B--2---:R-:W-:Y:S01]  /*86c0*/  HMMA.16816.F32.BF16 R8, R116, R60, R8 ;  /* 0x0000003c7408723c */ /* 0x004fe20000041808 */
[----:B------:R-:W-:Y:S01]  /*86d0*/  FMUL.FTZ R60, R49, R101 ;  /* 0x00000065313c7220 */ /* 0x000fe20000410000 */
[----:B------:R-:W-:-:S04]  /*86e0*/  VIADD R49, R53, 0xffffff00 ;  /* 0xffffff0035317836 */ /* 0x000fc80000000000 */
[----:B------:R-:W-:Y:S01]  /*86f0*/  MUFU.TANH R67, R67 ;  /* 0x0000004300437308 */ /* 0x000fe20000002400 */
[----:B------:R-:W-:Y:S01]  /*8700*/  ISETP.GT.AND P5, PT, R38, R49, PT ;  /* 0x000000312600720c */ /* 0x000fe20003fa4270 */
[-C--:B------:R-:W-:Y:S01]  /*8710*/  FMUL.FTZ R58, R58, R101.reuse ;  /* 0x000000653a3a7220 */ /* 0x080fe20000410000 */
[----:B------:R-:W-:Y:S01]  /*8720*/  ISETP.GE.AND P2, PT, R49, R178, PT ;  /* 0x000000b23100720c */ /* 0x000fe20003f46270 */
[----:B------:R-:W-:Y:S01]  /*8730*/  FMUL.FTZ R59, R59, R101 ;  /* 0x000000653b3b7220 */ /* 0x000fe20000410000 */
[----:B------:R-:W-:Y:S01]  /*8740*/  ISETP.GE.AND P4, PT, R49, R175, PT ;  /* 0x000000af3100720c */ /* 0x000fe20003f86270 */
[----:B------:R-:W-:Y:S01]  /*8750*/  FMUL.FTZ R52, R52, R101 ;  /* 0x0000006534347220 */ /* 0x000fe20000410000 */
[----:B------:R-:W-:Y:S01]  /*8760*/  ISETP.GT.AND P3, PT, R39, R49, PT ;  /* 0x000000312700720c */ /* 0x000fe20003f64270 */
[----:B------:R2:W-:Y:S01]  /*8770*/  MUFU.TANH R120, R48 ;  /* 0x0000003000787308 */ /* 0x0005e20000002400 */
[----:B---3--:R-:W-:Y:S01]  /*8780*/  FSEL R49, R109, -INF , !P5 ;  /* 0xff8000006d317808 */ /* 0x008fe20006800000 */
[-C--:B------:R-:W-:Y:S01]  /*8790*/  FMUL.FTZ R54, R54, R101.reuse ;  /* 0x0000006536367220 */ /* 0x080fe20000410000 */
[----:B-1----:R-:W-:Y:S01]  /*87a0*/  FSEL R110, R110, -INF , !P3 ;  /* 0xff8000006e6e7808 */ /* 0x002fe20005800000 */
[-C--:B------:R-:W-:Y:S01]  /*87b0*/  FMUL.FTZ R55, R55, R101.reuse ;  /* 0x0000006537377220 */ /* 0x080fe20000410000 */
[----:B------:R-:W-:Y:S01]  /*87c0*/  FSEL R49, R49, -INF , !P2 ;  /* 0xff80000031317808 */ /* 0x000fe20005000000 */
[C---:B------:R-:W-:Y:S01]  /*87d0*/  HMMA.16816.F32.BF16 R24, R116.reuse, R124, R24 ;  /* 0x0000007c7418723c */ /* 0x040fe20000041818 */
[-C--:B------:R-:W-:Y:S01]  /*87e0*/  FMUL.FTZ R34, R34, R101.reuse ;  /* 0x0000006522227220 */ /* 0x080fe20000410000 */
[----:B------:R-:W1:Y:S06]  /*87f0*/  MUFU.TANH R112, R112 ;  /* 0x0000007000707308 */ /* 0x000e6c0000002400 */
[----:B------:R-:W-:Y:S01]  /*8800*/  HMMA.16816.F32.BF16 R20, R116, R126, R20 ;  /* 0x0000007e7414723c */ /* 0x000fe20000041814 */
[----:B------:R-:W-:Y:S01]  /*8810*/  FMUL.FTZ R30, R30, R101 ;  /* 0x000000651e1e7220 */ /* 0x000fe20000410000 */
[----:B------:R-:W3:Y:S01]  /*8820*/  MUFU.TANH R65, R65 ;  /* 0x0000004100417308 */ /* 0x000ee20000002400 */
[----:B------:R-:W-:-:S04]  /*8830*/  DEPBAR.LE SB0, 0x0 ;  /* 0x000080000000791a */ /* 0x000fc80000000000 */
[----:B--2---:R-:W-:-:S05]  /*8840*/  VIADD R48, R53, 0xffffff01 ;  /* 0xffffff0135307836 */ /* 0x004fca0000000000 */
[----:B------:R-:W-:Y:S02]  /*8850*/  ISETP.GT.AND P6, PT, R38, R48, PT ;  /* 0x000000302600720c */ /* 0x000fe40003fc4270 */
[C---:B------:R-:W-:Y:S02]  /*8860*/  ISETP.GE.AND P5, PT, R48.reuse, R178, PT ;  /* 0x000000b23000720c */ /* 0x040fe40003fa6270 */
[----:B------:R-:W-:Y:S02]  /*8870*/  ISETP.GE.AND P2, PT, R48, R175, PT ;  /* 0x000000af3000720c */ /* 0x000fe40003f46270 */
[----:B------:R-:W-:Y:S01]  /*8880*/  ISETP.GT.AND P3, PT, R39, R48, PT ;  /* 0x000000302700720c */ /* 0x000fe20003f64270 */
[----:B------:R-:W-:Y:S01]  /*8890*/  VIADD R48, R53, 0xffffff08 ;  /* 0xffffff0835307836 */ /* 0x000fe20000000000 */
[----:B------:R2:W-:Y:S01]  /*88a0*/  MUFU.TANH R107, R50 ;  /* 0x00000032006b7308 */ /* 0x0005e20000002400 */
[----:B----4-:R-:W-:-:S03]  /*88b0*/  FSEL R188, R108, -INF , !P6 ;  /* 0xff8000006cbc7808 */ /* 0x010fc60007000000 */
[----:B------:R-:W-:Y:S02]  /*88c0*/  ISETP.GT.AND P6, PT, R38, R48, PT ;  /* 0x000000302600720c */ /* 0x000fe40003fc4270 */
[----:B------:R-:W-:Y:S02]  /*88d0*/  FSEL R226, R110, -INF , !P4 ;  /* 0xff8000006ee27808 */ /* 0x000fe40006000000 */
[----:B------:R5:W-:Y:S01]  /*88e0*/  MUFU.TANH R61, R51 ;  /* 0x00000033003d7308 */ /* 0x000be20000002400 */
[----:B------:R-:W-:Y:S02]  /*88f0*/  FSEL R188, R188, -INF , !P5 ;  /* 0xff800000bcbc7808 */ /* 0x000fe40006800000 */
[----:B------:R-:W-:Y:S01]  /*8900*/  FSEL R115, R115, -INF , !P6 ;  /* 0xff80000073737808 */ /* 0x000fe20007000000 */
[-C--:B--2---:R-:W-:Y:S01]  /*8910*/  FMUL.FTZ R50, R44, R101.reuse ;  /* 0x000000652c327220 */ /* 0x084fe20000410000 */
[----:B------:R-:W-:Y:S01]  /*8920*/  FMUL.FTZ R44, R45, R101 ;  /* 0x000000652d2c7220 */ /* 0x000fe20000410000 */
[----:B------:R-:W-:Y:S01]  /*8930*/  VIADD R45, R53, 0xffffff09 ;  /* 0xffffff09352d7836 */ /* 0x000fe20000000000 */
[----:B------:R-:W-:-:S02]  /*8940*/  ISETP.GE.AND P4, PT, R48, R178, PT ;  /* 0x000000b23000720c */ /* 0x000fc40003f86270 */
[----:B------:R-:W-:Y:S02]  /*8950*/  ISETP.GE.AND P5, PT, R48, R175, PT ;  /* 0x000000af3000720c */ /* 0x000fe40003fa6270 */
[----:B-----5:R-:W-:Y:S02]  /*8960*/  FSEL R51, R111, -INF , !P3 ;  /* 0xff8000006f337808 */ /* 0x020fe40005800000 */
[----:B------:R-:W-:Y:S01]  /*8970*/  ISETP.GT.AND P3, PT, R39, R48, PT ;  /* 0x000000302700720c */ /* 0x000fe20003f64270 */
[----:B------:R-:W-:Y:S01]  /*8980*/  VIADD R48, R53, 0xffffff10 ;  /* 0xffffff1035307836 */ /* 0x000fe20000000000 */
[----:B------:R-:W-:Y:S01]  /*8990*/  ISETP.GT.AND P6, PT, R38, R45, PT ;  /* 0x0000002d2600720c */ /* 0x000fe20003fc4270 */
[----:B------:R-:W2:Y:S01]  /*89a0*/  MUFU.TANH R64, R64 ;  /* 0x0000004000407308 */ /* 0x000ea20000002400 */
[----:B------:R-:W-:Y:S02]  /*89b0*/  FSEL R51, R51, -INF , !P2 ;  /* 0xff80000033337808 */ /* 0x000fe40005000000 */
[----:B------:R-:W-:-:S02]  /*89c0*/  FSEL R114, R114, -INF , !P3 ;  /* 0xff80000072727808 */ /* 0x000fc40005800000 */
[----:B------:R-:W-:Y:S02]  /*89d0*/  ISETP.GE.AND P2, PT, R45, R178, PT ;  /* 0x000000b22d00720c */ /* 0x000fe40003f46270 */
[----:B------:R-:W-:Y:S01]  /*89e0*/  ISETP.GT.AND P3, PT, R39, R45, PT ;  /* 0x0000002d2700720c */ /* 0x000fe20003f64270 */
[----:B------:R-:W4:Y:S01]  /*89f0*/  MUFU.TANH R56, R56 ;  /* 0x0000003800387308 */ /* 0x000f220000002400 */
[----:B-1----:R-:W-:Y:S02]  /*8a00*/  FSEL R112, R112, -INF , !P6 ;  /* 0xff80000070707808 */ /* 0x002fe40007000000 */
[----:B------:R-:W-:Y:S02]  /*8a10*/  ISETP.GT.AND P6, PT, R38, R48, PT ;  /* 0x000000302600720c */ /* 0x000fe40003fc4270 */
[----:B------:R-:W-:-:S03]  /*8a20*/  FSEL R238, R114, -INF , !P5 ;  /* 0xff80000072ee7808 */ /* 0x000fc60006800000 */
[----:B------:R1:W-:Y:S01]  /*8a30*/  MUFU.TANH R108, R50 ;  /* 0x00000032006c7308 */ /* 0x0003e20000002400 */
[----:B------:R-:W-:Y:S02]  /*8a40*/  FSEL R190, R112, -INF , !P2 ;  /* 0xff80000070be7808 */ /* 0x000fe40005000000 */
[----:B------:R-:W-:Y:S02]  /*8a50*/  FSEL R66, R66, -INF , !P3 ;  /* 0xff80000042427808 */ /* 0x000fe40005800000 */
[----:B------:R-:W-:Y:S02]  /*8a60*/  FSEL R236, R115, -INF , !P4 ;  /* 0xff80000073ec7808 */ /* 0x000fe40006000000 */
[C---:B------:R-:W-:Y:S01]  /*8a70*/  ISETP.GE.AND P5, PT, R48.reuse, R178, PT ;  /* 0x000000b23000720c */ /* 0x040fe20003fa6270 */
[----:B------:R-:W5:Y:S01]  /*8a80*/  MUFU.TANH R58, R58 ;  /* 0x0000003a003a7308 */ /* 0x000f620000002400 */
[----:B------:R-:W-:Y:S02]  /*8a90*/  ISETP.GE.AND P2, PT, R48, R175, PT ;  /* 0x000000af3000720c */ /* 0x000fe40003f46270 */
[----:B------:R-:W-:-:S02]  /*8aa0*/  ISETP.GT.AND P3, PT, R39, R48, PT ;  /* 0x000000302700720c */ /* 0x000fc40003f64270 */
[----:B------:R-:W-:Y:S02]  /*8ab0*/  ISETP.GE.AND P4, PT, R45, R175, PT ;  /* 0x000000af2d00720c */ /* 0x000fe40003f86270 */
[----:B------:R-:W-:Y:S01]  /*8ac0*/  FSEL R48, R113, -INF , !P6 ;  /* 0xff80000071307808 */ /* 0x000fe20007000000 */
[----:B-1----:R-:W-:Y:S02]  /*8ad0*/  VIADD R50, R53, 0xffffff11 ;  /* 0xffffff1135327836 */ /* 0x002fe40000000000 */
[-C--:B------:R-:W-:Y:S01]  /*8ae0*/  FMUL.FTZ R45, R47, R101.reuse ;  /* 0x000000652f2d7220 */ /* 0x080fe20000410000 */
[----:B------:R-:W1:Y:S01]  /*8af0*/  MUFU.TANH R104, R104 ;  /* 0x0000006800687308 */ /* 0x000e620000002400 */
[----:B------:R-:W-:Y:S01]  /*8b00*/  FMUL.FTZ R47, R40, R101 ;  /* 0x00000065282f7220 */ /* 0x000fe20000410000 */
[----:B------:R-:W-:Y:S02]  /*8b10*/  ISETP.GT.AND P6, PT, R38, R50, PT ;  /* 0x000000322600720c */ /* 0x000fe40003fc4270 */
[----:B------:R-:W-:-:S02]  /*8b20*/  FSEL R40, R66, -INF , !P4 ;  /* 0xff80000042287808 */ /* 0x000fc40006000000 */
[----:B------:R-:W-:Y:S02]  /*8b30*/  FSEL R48, R48, -INF , !P5 ;  /* 0xff80000030307808 */ /* 0x000fe40006800000 */
[----:B------:R3:W-:Y:S01]  /*8b40*/  MUFU.TANH R106, R52 ;  /* 0x00000034006a7308 */ /* 0x0007e20000002400 */
[C---:B------:R-:W-:Y:S02]  /*8b50*/  ISETP.GE.AND P4, PT, R50.reuse, R178, PT ;  /* 0x000000b23200720c */ /* 0x040fe40003f86270 */
[----:B------:R-:W-:-:S05]  /*8b60*/  ISETP.GE.AND P5, PT, R50, R175, PT ;  /* 0x000000af3200720c */ /* 0x000fca0003fa6270 */
[----:B------:R2:W-:Y:S08]  /*8b70*/  MUFU.TANH R105, R54 ;  /* 0x0000003600697308 */ /* 0x0005f00000002400 */
[----:B------:R-:W1:Y:S01]  /*8b80*/  MUFU.TANH R59, R59 ;  /* 0x0000003b003b7308 */ /* 0x000e620000002400 */
[----:B---3--:R-:W-:Y:S02]  /*8b90*/  FSEL R52, R67, -INF , !P3 ;  /* 0xff80000043347808 */ /* 0x008fe40005800000 */
[----:B------:R-:W-:-:S02]  /*8ba0*/  ISETP.GT.AND P3, PT, R39, R50, PT ;  /* 0x000000322700720c */ /* 0x000fc40003f64270 */
[----:B------:R-:W-:Y:S01]  /*8bb0*/  FSEL R50, R65, -INF , !P6 ;  /* 0xff80000041327808 */ /* 0x000fe20007000000 */
[----:B--2---:R-:W-:Y:S01]  /*8bc0*/  VIADD R54, R53, 0xffffff18 ;  /* 0xffffff1835367836 */ /* 0x004fe20000000000 */
[----:B------:R-:W-:Y:S02]  /*8bd0*/  FSEL R52, R52, -INF , !P2 ;  /* 0xff80000034347808 */ /* 0x000fe40005000000 */
[----:B------:R-:W-:Y:S02]  /*8be0*/  FSEL R50, R50, -INF , !P4 ;  /* 0xff80000032327808 */ /* 0x000fe40006000000 */
[----:B------:R-:W-:Y:S02]  /*8bf0*/  ISETP.GT.AND P6, PT, R38, R54, PT ;  /* 0x000000362600720c */ /* 0x000fe40003fc4270 */
[----:B------:R-:W-:Y:S02]  /*8c00*/  FSEL R142, R64, -INF , !P3 ;  /* 0xff800000408e7808 */ /* 0x000fe40005800000 */
[----:B------:R-:W-:-:S02]  /*8c10*/  ISETP.GE.AND P2, PT, R54, R178, PT ;  /* 0x000000b23600720c */ /* 0x000fc40003f46270 */
[----:B------:R-:W-:Y:S02]  /*8c20*/  ISETP.GE.AND P4, PT, R54, R175, PT ;  /* 0x000000af3600720c */ /* 0x000fe40003f86270 */
[----:B------:R-:W-:Y:S01]  /*8c30*/  ISETP.GT.AND P3, PT, R39, R54, PT ;  /* 0x000000362700720c */ /* 0x000fe20003f64270 */
[----:B------:R-:W-:Y:S01]  /*8c40*/  VIADD R54, R53, 0xffffff19 ;  /* 0xffffff1935367836 */ /* 0x000fe20000000000 */
[----:B----4-:R-:W-:Y:S01]  /*8c50*/  FSEL R56, R56, -INF , !P6 ;  /* 0xff80000038387808 */ /* 0x010fe20007000000 */
[----:B------:R-:W2:Y:S01]  /*8c60*/  MUFU.TANH R57, R57 ;  /* 0x0000003900397308 */ /* 0x000ea20000002400 */
[----:B-----5:R-:W-:Y:S02]  /*8c70*/  FSEL R58, R58, -INF , !P3 ;  /* 0xff8000003a3a7808 */ /* 0x020fe40005800000 */
[----:B------:R-:W-:Y:S02]  /*8c80*/  ISETP.GT.AND P6, PT, R38, R54, PT ;  /* 0x000000362600720c */ /* 0x000fe40003fc4270 */
[----:B------:R-:W-:-:S03]  /*8c90*/  FSEL R144, R56, -INF , !P2 ;  /* 0xff80000038907808 */ /* 0x000fc60005000000 */
[----:B------:R-:W3:Y:S01]  /*8ca0*/  MUFU.TANH R55, R55 ;  /* 0x0000003700377308 */ /* 0x000ee20000002400 */
[----:B------:R-:W-:Y:S01]  /*8cb0*/  ISETP.GT.AND P3, PT, R39, R54, PT ;  /* 0x000000362700720c */ /* 0x000fe20003f64270 */
[----:B------:R-:W-:Y:S02]  /*8cc0*/  VIADD R56, R53, 0xffffff20 ;  /* 0xffffff2035387836 */ /* 0x000fe40000000000 */
[-C--:B------:R-:W-:Y:S01]  /*8cd0*/  FMUL.FTZ R65, R42, R101.reuse ;  /* 0x000000652a417220 */ /* 0x080fe20000410000 */
[-C--:B------:R-:W-:Y:S01]  /*8ce0*/  FMUL.FTZ R42, R43, R101.reuse ;  /* 0x000000652b2a7220 */ /* 0x080fe20000410000 */
[----:B------:R-:W-:Y:S01]  /*8cf0*/  FSEL R142, R142, -INF , !P5 ;  /* 0xff8000008e8e7808 */ /* 0x000fe20006800000 */
[-C--:B------:R-:W-:Y:S01]  /*8d00*/  FMUL.FTZ R43, R32, R101.reuse ;  /* 0x00000065202b7220 */ /* 0x080fe20000410000 */
[----:B------:R-:W-:Y:S01]  /*8d10*/  ISETP.GE.AND P5, PT, R54, R178, PT ;  /* 0x000000b23600720c */ /* 0x000fe20003fa6270 */
[-C--:B------:R-:W-:Y:S01]  /*8d20*/  FMUL.FTZ R32, R33, R101.reuse ;  /* 0x0000006521207220 */ /* 0x080fe20000410000 */
[----:B-1----:R-:W-:Y:S01]  /*8d30*/  FSEL R104, R104, -INF , !P6 ;  /* 0xff80000068687808 */ /* 0x002fe20007000000 */
[----:B------:R-:W-:Y:S01]  /*8d40*/  FMUL.FTZ R46, R46, R101 ;  /* 0x000000652e2e7220 */ /* 0x000fe20000410000 */
[----:B------:R-:W-:Y:S01]  /*8d50*/  FSEL R59, R59, -INF , !P3 ;  /* 0xff8000003b3b7808 */ /* 0x000fe20005800000 */
[----:B------:R-:W-:Y:S01]  /*8d60*/  VIADD R33, R53, 0xffffff21 ;  /* 0xffffff2135217836 */ /* 0x000fe20000000000 */
[----:B------:R-:W-:Y:S01]  /*8d70*/  ISETP.GE.AND P2, PT, R54, R175, PT ;  /* 0x000000af3600720c */ /* 0x000fe20003f46270 */
[----:B------:R-:W1:Y:S01]  /*8d80*/  MUFU.TANH R60, R60 ;  /* 0x0000003c003c7308 */ /* 0x000e620000002400 */
[----:B------:R-:W-:-:S02]  /*8d90*/  ISETP.GT.AND P6, PT, R38, R56, PT ;  /* 0x000000382600720c */ /* 0x000fc40003fc4270 */
[----:B------:R-:W-:Y:S02]  /*8da0*/  ISETP.GT.AND P3, PT, R39, R56, PT ;  /* 0x000000382700720c */ /* 0x000fe40003f64270 */
[----:B------:R-:W-:Y:S02]  /*8db0*/  FSEL R54, R58, -INF , !P4 ;  /* 0xff8000003a367808 */ /* 0x000fe40006000000 */
[----:B------:R-:W-:Y:S02]  /*8dc0*/  FSEL R58, R104, -INF , !P5 ;  /* 0xff800000683a7808 */ /* 0x000fe40006800000 */
[C---:B------:R-:W-:Y:S02]  /*8dd0*/  ISETP.GE.AND P4, PT, R56.reuse, R178, PT ;  /* 0x000000b23800720c */ /* 0x040fe40003f86270 */
[----:B------:R-:W-:Y:S02]  /*8de0*/  ISETP.GE.AND P5, PT, R56, R175, PT ;  /* 0x000000af3800720c */ /* 0x000fe40003fa6270 */
[----:B------:R-:W-:-:S02]  /*8df0*/  FSEL R106, R106, -INF , !P6 ;  /* 0xff8000006a6a7808 */ /* 0x000fc40007000000 */
[----:B------:R-:W-:Y:S01]  /*8e00*/  FSEL R56, R59, -INF , !P2 ;  /* 0xff8000003b387808 */ /* 0x000fe20005000000 */
[----:B------:R-:W-:Y:S01]  /*8e10*/  VIADD R59, R53, 0xffffff28 ;  /* 0xffffff28353b7836 */ /* 0x000fe20000000000 */
[----:B------:R-:W-:Y:S01]  /*8e20*/  FSEL R105, R105, -INF , !P3 ;  /* 0xff80000069697808 */ /* 0x000fe20005800000 */
[----:B------:R-:W4:Y:S01]  /*8e30*/  MUFU.TANH R46, R46 ;  /* 0x0000002e002e7308 */ /* 0x000f220000002400 */
[-C--:B------:R-:W-:Y:S02]  /*8e40*/  ISETP.GT.AND P6, PT, R38, R33.reuse, PT ;  /* 0x000000212600720c */ /* 0x080fe40003fc4270 */
[----:B------:R-:W-:Y:S02]  /*8e50*/  ISETP.GT.AND P3, PT, R39, R33, PT ;  /* 0x000000212700720c */ /* 0x000fe40003f64270 */
[----:B--2---:R-:W-:Y:S02]  /*8e60*/  FSEL R57, R57, -INF , !P6 ;  /* 0xff80000039397808 */ /* 0x004fe40007000000 */
[----:B---3--:R-:W-:Y:S01]  /*8e70*/  FSEL R234, R55, -INF , !P3 ;  /* 0xff80000037ea7808 */ /* 0x008fe20005800000 */
[----:B------:R-:W-:Y:S01]  /*8e80*/  VIADD R55, R53, 0xffffff29 ;  /* 0xffffff2935377836 */ /* 0x000fe20000000000 */
[----:B------:R-:W-:Y:S01]  /*8e90*/  FSEL R204, R106, -INF , !P4 ;  /* 0xff8000006acc7808 */ /* 0x000fe20006000000 */
[----:B------:R-:W2:Y:S01]  /*8ea0*/  MUFU.TANH R44, R44 ;  /* 0x0000002c002c7308 */ /* 0x000ea20000002400 */
[----:B------:R-:W-:-:S02]  /*8eb0*/  ISETP.GT.AND P6, PT, R38, R59, PT ;  /* 0x0000003b2600720c */ /* 0x000fc40003fc4270 */
[----:B------:R-:W-:Y:S02]  /*8ec0*/  ISETP.GT.AND P3, PT, R39, R59, PT ;  /* 0x0000003b2700720c */ /* 0x000fe40003f64270 */
[CC--:B------:R-:W-:Y:S02]  /*8ed0*/  ISETP.GE.AND P2, PT, R33.reuse, R178.reuse, PT ;  /* 0x000000b22100720c */ /* 0x0c0fe40003f46270 */
[----:B------:R-:W-:Y:S01]  /*8ee0*/  ISETP.GE.AND P4, PT, R33, R175, PT ;  /* 0x000000af2100720c */ /* 0x000fe20003f86270 */
[-C--:B------:R-:W-:Y:S01]  /*8ef0*/  FMUL.FTZ R33, R35, R101.reuse ;  /* 0x0000006523217220 */ /* 0x080fe20000410000 */
[----:B------:R-:W-:Y:S01]  /*8f00*/  FSEL R208, R105, -INF , !P5 ;  /* 0xff80000069d07808 */ /* 0x000fe20006800000 */
[-C--:B------:R-:W-:Y:S01]  /*8f10*/  FMUL.FTZ R35, R28, R101.reuse ;  /* 0x000000651c237220 */ /* 0x080fe20000410000 */
[----:B------:R-:W-:Y:S01]  /*8f20*/  ISETP.GE.AND P5, PT, R59, R178, PT ;  /* 0x000000b23b00720c */ /* 0x000fe20003fa6270 */
[-C--:B------:R-:W-:Y:S01]  /*8f30*/  FMUL.FTZ R28, R29, R101.reuse ;  /* 0x000000651d1c7220 */ /* 0x080fe20000410000 */
[----:B------:R-:W-:Y:S01]  /*8f40*/  FSEL R120, R120, -INF , !P6 ;  /* 0xff80000078787808 */ /* 0x000fe20007000000 */
[----:B------:R-:W-:Y:S01]  /*8f50*/  FMUL.FTZ R41, R41, R101 ;  /* 0x0000006529297220 */ /* 0x000fe20000410000 */
[----:B------:R-:W-:Y:S01]  /*8f60*/  FSEL R107, R107, -INF , !P3 ;  /* 0xff8000006b6b7808 */ /* 0x000fe20005800000 */
[----:B------:R-:W-:Y:S01]  /*8f70*/  VIADD R29, R53, 0xffffff30 ;  /* 0xffffff30351d7836 */ /* 0x000fe20000000000 */
[-C--:B------:R-:W-:Y:S01]  /*8f80*/  ISETP.GT.AND P6, PT, R38, R55.reuse, PT ;  /* 0x000000372600720c */ /* 0x080fe20003fc4270 */
[----:B------:R-:W3:Y:S01]  /*8f90*/  MUFU.TANH R45, R45 ;  /* 0x0000002d002d7308 */ /* 0x000ee20000002400 */
[----:B------:R-:W-:-:S02]  /*8fa0*/  ISETP.GT.AND P3, PT, R39, R55, PT ;  /* 0x000000372700720c */ /* 0x000fc40003f64270 */
[----:B------:R-:W-:Y:S02]  /*8fb0*/  FSEL R234, R234, -INF , !P4 ;  /* 0xff800000eaea7808 */ /* 0x000fe40006000000 */
[----:B------:R-:W-:-:S03]  /*8fc0*/  FSEL R202, R120, -INF , !P5 ;  /* 0xff80000078ca7808 */ /* 0x000fc60006800000 */
[----:B------:R-:W5:Y:S01]  /*8fd0*/  MUFU.TANH R47, R47 ;  /* 0x0000002f002f7308 */ /* 0x000f620000002400 */
[C---:B------:R-:W-:Y:S02]  /*8fe0*/  ISETP.GE.AND P4, PT, R55.reuse, R178, PT ;  /* 0x000000b23700720c */ /* 0x040fe40003f86270 */
[----:B------:R-:W-:Y:S01]  /*8ff0*/  ISETP.GE.AND P5, PT, R55, R175, PT ;  /* 0x000000af3700720c */ /* 0x000fe20003fa6270 */
[----:B------:R-:W-:Y:S01]  /*9000*/  VIADD R55, R53, 0xffffff31 ;  /* 0xffffff3135377836 */ /* 0x000fe20000000000 */
[----:B-1----:R-:W-:Y:S02]  /*9010*/  FSEL R60, R60, -INF , !P6 ;  /* 0xff8000003c3c7808 */ /* 0x002fe40007000000 */
[----:B------:R-:W-:Y:S01]  /*9020*/  FSEL R61, R61, -INF , !P3 ;  /* 0xff8000003d3d7808 */ /* 0x000fe20005800000 */
[----:B------:R-:W1:Y:S01]  /*9030*/  MUFU.TANH R41, R41 ;  /* 0x0000002900297308 */ /* 0x000e620000002400 */
[----:B------:R-:W-:Y:S02]  /*9040*/  FSEL R206, R57, -INF , !P2 ;  /* 0xff80000039ce7808 */ /* 0x000fe40005000000 */
[----:B------:R-:W-:-:S02]  /*9050*/  ISETP.GT.AND P6, PT, R38, R29, PT ;  /* 0x0000001d2600720c */ /* 0x000fc40003fc4270 */
[----:B------:R-:W-:Y:S02]  /*9060*/  ISETP.GT.AND P3, PT, R39, R29, PT ;  /* 0x0000001d2700720c */ /* 0x000fe40003f64270 */
[----:B------:R-:W-:Y:S01]  /*9070*/  ISETP.GE.AND P2, PT, R59, R175, PT ;  /* 0x000000af3b00720c */ /* 0x000fe20003f46270 */
[----:B------:R-:W1:Y:S01]  /*9080*/  MUFU.TANH R64, R65 ;  /* 0x0000004100407308 */ /* 0x000e620000002400 */
[----:B------:R-:W-:Y:S02]  /*9090*/  FSEL R108, R108, -INF , !P6 ;  /* 0xff8000006c6c7808 */ /* 0x000fe40007000000 */
[----:B----4-:R-:W-:Y:S01]  /*90a0*/  FSEL R222, R46, -INF , !P3 ;  /* 0xff8000002ede7808 */ /* 0x010fe20005800000 */
[----:B------:R-:W-:Y:S01]  /*90b0*/  VIADD R46, R53, 0xffffff38 ;  /* 0xffffff38352e7836 */ /* 0x000fe20000000000 */
[----:B------:R-:W-:Y:S02]  /*90c0*/  FSEL R232, R107, -INF , !P2 ;  /* 0xff8000006be87808 */ /* 0x000fe40005000000 */
[----:B------:R-:W-:-:S02]  /*90d0*/  FSEL R230, R60, -INF , !P4 ;  /* 0xff8000003ce67808 */ /* 0x000fc40006000000 */
[----:B------:R-:W-:Y:S02]  /*90e0*/  ISETP.GT.AND P6, PT, R38, R55, PT ;  /* 0x000000372600720c */ /* 0x000fe40003fc4270 */
[C---:B------:R-:W-:Y:S02]  /*90f0*/  ISETP.GE.AND P2, PT, R29.reuse, R178, PT ;  /* 0x000000b21d00720c */ /* 0x040fe40003f46270 */
[----:B------:R-:W-:Y:S01]  /*9100*/  ISETP.GE.AND P4, PT, R29, R175, PT ;  /* 0x000000af1d00720c */ /* 0x000fe20003f86270 */
[-C--:B------:R-:W-:Y:S01]  /*9110*/  FMUL.FTZ R29, R31, R101.reuse ;  /* 0x000000651f1d7220 */ /* 0x080fe20000410000 */
[-C--:B------:R-:W-:Y:S01]  /*9120*/  FMUL.FTZ R31, R24, R101.reuse ;  /* 0x00000065181f7220 */ /* 0x080fe20000410000 */
[----:B------:R-:W4:Y:S01]  /*9130*/  MUFU.TANH R42, R42 ;  /* 0x0000002a002a7308 */ /* 0x000f220000002400 */
[----:B--2---:R-:W-:Y:S01]  /*9140*/  FSEL R44, R44, -INF , !P6 ;  /* 0xff8000002c2c7808 */ /* 0x004fe20007000000 */
[----:B------:R-:W-:Y:S01]  /*9150*/  FMUL.FTZ R24, R25, R101 ;  /* 0x0000006519187220 */ /* 0x000fe20000410000 */
[----:B------:R-:W-:Y:S01]  /*9160*/  ISETP.GT.AND P3, PT, R39, R55, PT ;  /* 0x000000372700720c */ /* 0x000fe20003f64270 */
[----:B------:R-:W-:Y:S01]  /*9170*/  VIADD R25, R53, 0xffffff39 ;  /* 0xffffff3935197836 */ /* 0x000fe20000000000 */
[----:B------:R-:W-:-:S03]  /*9180*/  ISETP.GT.AND P6, PT, R38, R46, PT ;  /* 0x0000002e2600720c */ /* 0x000fc60003fc4270 */
[----:B------:R-:W2:Y:S01]  /*9190*/  MUFU.TANH R43, R43 ;  /* 0x0000002b002b7308 */ /* 0x000ea20000002400 */
[----:B------:R-:W-:Y:S02]  /*91a0*/  FSEL R228, R61, -INF , !P5 ;  /* 0xff8000003de47808 */ /* 0x000fe40006800000 */
[----:B------:R-:W-:Y:S02]  /*91b0*/  FSEL R210, R108, -INF , !P2 ;  /* 0xff8000006cd27808 */ /* 0x000fe40005000000 */
[C---:B------:R-:W-:Y:S02]  /*91c0*/  ISETP.GE.AND P5, PT, R55.reuse, R178, PT ;  /* 0x000000b23700720c */ /* 0x040fe40003fa6270 */
[----:B------:R-:W-:Y:S01]  /*91d0*/  ISETP.GE.AND P2, PT, R55, R175, PT ;  /* 0x000000af3700720c */ /* 0x000fe20003f46270 */
[----:B------:R-:W2:Y:S01]  /*91e0*/  MUFU.TANH R34, R34 ;  /* 0x0000002200227308 */ /* 0x000ea20000002400 */
[----:B---3--:R-:W-:Y:S02]  /*91f0*/  FSEL R45, R45, -INF , !P3 ;  /* 0xff8000002d2d7808 */ /* 0x008fe40005800000 */
[----:B-----5:R-:W-:-:S02]  /*9200*/  FSEL R47, R47, -INF , !P6 ;  /* 0xff8000002f2f7808 */ /* 0x020fc40007000000 */
[----:B------:R-:W-:-:S03]  /*9210*/  ISETP.GT.AND P6, PT, R38, R25, PT ;  /* 0x000000192600720c */ /* 0x000fc60003fc4270 */
[----:B------:R-:W3:Y:S01]  /*9220*/  MUFU.TANH R32, R32 ;  /* 0x0000002000207308 */ /* 0x000ee20000002400 */
[----:B------:R-:W-:Y:S01]  /*9230*/  FSEL R212, R44, -INF , !P5 ;  /* 0xff8000002cd47808 */ /* 0x000fe20006800000 */
[----:B------:R-:W-:Y:S01]  /*9240*/  VIADD R44, R53, 0xffffff40 ;  /* 0xffffff40352c7836 */ /* 0x000fe20000000000 */
[----:B------:R-:W-:Y:S02]  /*9250*/  ISETP.GT.AND P3, PT, R39, R46, PT ;  /* 0x0000002e2700720c */ /* 0x000fe40003f64270 */
[----:B------:R-:W-:Y:S02]  /*9260*/  FSEL R224, R45, -INF , !P2 ;  /* 0xff8000002de07808 */ /* 0x000fe40005000000 */
[----:B------:R-:W-:Y:S01]  /*9270*/  ISETP.GE.AND P2, PT, R25, R178, PT ;  /* 0x000000b21900720c */ /* 0x000fe20003f46270 */
[----:B------:R-:W5:Y:S01]  /*9280*/  MUFU.TANH R33, R33 ;  /* 0x0000002100217308 */ /* 0x000f620000002400 */
[----:B-1----:R-:W-:Y:S02]  /*9290*/  FSEL R41, R41, -INF , !P6 ;  /* 0xff80000029297808 */ /* 0x002fe40007000000 */
[----:B------:R-:W-:-:S02]  /*92a0*/  FSEL R222, R222, -INF , !P4 ;  /* 0xff800000dede7808 */ /* 0x000fc40006000000 */
[----:B------:R-:W-:Y:S02]  /*92b0*/  FSEL R64, R64, -INF , !P3 ;  /* 0xff80000040407808 */ /* 0x000fe40005800000 */
[----:B------:R-:W-:Y:S01]  /*92c0*/  ISETP.GE.AND P4, PT, R46, R178, PT ;  /* 0x000000b22e00720c */ /* 0x000fe20003f86270 */
[----:B------:R-:W1:Y:S01]  /*92d0*/  MUFU.TANH R35, R35 ;  /* 0x0000002300237308 */ /* 0x000e620000002400 */
[----:B------:R-:W-:Y:S02]  /*92e0*/  ISETP.GT.AND P3, PT, R39, R25, PT ;  /* 0x000000192700720c */ /* 0x000fe40003f64270 */
[----:B------:R-:W-:Y:S01]  /*92f0*/  FSEL R218, R41, -INF , !P2 ;  /* 0xff80000029da7808 */ /* 0x000fe20005000000 */
[----:B------:R-:W-:Y:S01]  /*9300*/  VIADD R41, R53, 0xffffff41 ;  /* 0xffffff4135297836 */ /* 0x000fe20000000000 */
[----:B------:R-:W-:-:S03]  /*9310*/  ISETP.GT.AND P6, PT, R38, R44, PT ;  /* 0x0000002c2600720c */ /* 0x000fc60003fc4270 */
[----:B------:R-:W1:Y:S01]  /*9320*/  MUFU.TANH R30, R30 ;  /* 0x0000001e001e7308 */ /* 0x000e620000002400 */
[----:B------:R-:W-:Y:S02]  /*9330*/  FSEL R214, R47, -INF , !P4 ;  /* 0xff8000002fd67808 */ /* 0x000fe40006000000 */
[----:B----4-:R-:W-:Y:S02]  /*9340*/  FSEL R42, R42, -INF , !P3 ;  /* 0xff8000002a2a7808 */ /* 0x010fe40005800000 */
[----:B------:R-:W-:Y:S02]  /*9350*/  ISETP.GE.AND P4, PT, R25, R175, PT ;  /* 0x000000af1900720c */ /* 0x000fe40003f86270 */
[----:B------:R-:W-:Y:S01]  /*9360*/  ISETP.GT.AND P3, PT, R39, R44, PT ;  /* 0x0000002c2700720c */ /* 0x000fe20003f64270 */
[----:B------:R-:W4:Y:S01]  /*9370*/  MUFU.TANH R28, R28 ;  /* 0x0000001c001c7308 */ /* 0x000f220000002400 */
[----:B--2---:R-:W-:Y:S01]  /*9380*/  FSEL R43, R43, -INF , !P6 ;  /* 0xff8000002b2b7808 */ /* 0x004fe20007000000 */
[----:B------:R-:W-:Y:S01]  /*9390*/  FMUL.FTZ R25, R27, R101 ;  /* 0x000000651b197220 */ /* 0x000fe20000410000 */
[----:B------:R-:W-:Y:S01]  /*93a0*/  ISETP.GT.AND P6, PT, R38, R41, PT ;  /* 0x000000292600720c */ /* 0x000fe20003fc4270 */
[-C--:B------:R-:W-:Y:S01]  /*93b0*/  FMUL.FTZ R27, R20, R101.reuse ;  /* 0x00000065141b7220 */ /* 0x080fe20000410000 */
[-C--:B------:R-:W-:Y:S01]  /*93c0*/  FMUL.FTZ R26, R26, R101.reuse ;  /* 0x000000651a1a7220 */ /* 0x080fe20000410000 */
[----:B------:R-:W-:Y:S01]  /*93d0*/  FSEL R220, R42, -INF , !P4 ;  /* 0xff8000002adc7808 */ /* 0x000fe20006000000 */
[----:B------:R-:W-:Y:S01]  /*93e0*/  FMUL.FTZ R20, R21, R101 ;  /* 0x0000006515147220 */ /* 0x000fe20000410000 */
[----:B------:R-:W-:Y:S01]  /*93f0*/  FSEL R34, R34, -INF , !P3 ;  /* 0xff80000022227808 */ /* 0x000fe20005800000 */
[----:B------:R-:W2:Y:S01]  /*9400*/  MUFU.TANH R29, R29 ;  /* 0x0000001d001d7308 */ /* 0x000ea20000002400 */
[----:B------:R-:W-:Y:S01]  /*9410*/  ISETP.GE.AND P4, PT, R41, R178, PT ;  /* 0x000000b22900720c */ /* 0x000fe20003f86270 */
[----:B------:R-:W-:Y:S01]  /*9420*/  VIADD R21, R53, 0xffffff48 ;  /* 0xffffff4835157836 */ /* 0x000fe20000000000 */
[----:B------:R-:W-:-:S02]  /*9430*/  ISETP.GT.AND P3, PT, R39, R41, PT ;  /* 0x000000292700720c */ /* 0x000fc40003f64270 */
[----:B---3--:R-:W-:-:S03]  /*9440*/  FSEL R32, R32, -INF , !P6 ;  /* 0xff80000020207808 */ /* 0x008fc60007000000 */
[----:B------:R-:W3:Y:S01]  /*9450*/  MUFU.TANH R31, R31 ;  /* 0x0000001f001f7308 */ /* 0x000ee20000002400 */
[----:B------:R-:W-:Y:S01]  /*9460*/  FSEL R192, R32, -INF , !P4 ;  /* 0xff80000020c07808 */ /* 0x000fe20006000000 */
[----:B------:R-:W-:Y:S01]  /*9470*/  VIADD R32, R53, 0xffffff49 ;  /* 0xffffff4935207836 */ /* 0x000fe20000000000 */
[----:B-----5:R-:W-:Y:S02]  /*9480*/  FSEL R33, R33, -INF , !P3 ;  /* 0xff80000021217808 */ /* 0x020fe40005800000 */
[-C--:B------:R-:W-:Y:S02]  /*9490*/  ISETP.GT.AND P6, PT, R38, R21.reuse, PT ;  /* 0x000000152600720c */ /* 0x080fe40003fc4270 */
[----:B------:R-:W-:Y:S01]  /*94a0*/  ISETP.GT.AND P3, PT, R39, R21, PT ;  /* 0x000000152700720c */ /* 0x000fe20003f64270 */
[----:B------:R-:W5:Y:S01]  /*94b0*/  MUFU.TANH R26, R26 ;  /* 0x0000001a001a7308 */ /* 0x000f620000002400 */
[-C--:B------:R-:W-:Y:S02]  /*94c0*/  ISETP.GE.AND P5, PT, R46, R175.reuse, PT ;  /* 0x000000af2e00720c */ /* 0x080fe40003fa6270 */
[----:B------:R-:W-:-:S02]  /*94d0*/  ISETP.GE.AND P2, PT, R44, R175, PT ;  /* 0x000000af2c00720c */ /* 0x000fc40003f46270 */
[----:B-1----:R-:W-:Y:S02]  /*94e0*/  FSEL R35, R35, -INF , !P6 ;  /* 0xff80000023237808 */ /* 0x002fe40007000000 */
[----:B------:R-:W-:Y:S01]  /*94f0*/  FSEL R200, R30, -INF , !P3 ;  /* 0xff8000001ec87808 */ /* 0x000fe20005800000 */
[----:B------:R-:W-:Y:S01]  /*9500*/  VIADD R30, R53, 0xffffff50 ;  /* 0xffffff50351e7836 */ /* 0x000fe20000000000 */
[----:B------:R-:W-:Y:S01]  /*9510*/  ISETP.GT.AND P6, PT, R38, R32, PT ;  /* 0x000000202600720c */ /* 0x000fe20003fc4270 */
[----:B------:R-:W1:Y:S01]  /*9520*/  MUFU.TANH R24, R24 ;  /* 0x0000001800187308 */ /* 0x000e620000002400 */
[----:B------:R-:W-:Y:S01]  /*9530*/  FSEL R216, R64, -INF , !P5 ;  /* 0xff80000040d87808 */ /* 0x000fe20006800000 */
[----:B------:R-:W-:Y:S01]  /*9540*/  FMUL.FTZ R22, R22, R101 ;  /* 0x0000006516167220 */ /* 0x000fe20000410000 */
[----:B------:R-:W-:Y:S02]  /*9550*/  FSEL R196, R34, -INF , !P2 ;  /* 0xff80000022c47808 */ /* 0x000fe40005000000 */
[----:B------:R-:W-:-:S02]  /*9560*/  ISETP.GE.AND P5, PT, R44, R178, PT ;  /* 0x000000b22c00720c */ /* 0x000fc40003fa6270 */
[C---:B------:R-:W-:Y:S01]  /*9570*/  ISETP.GE.AND P2, PT, R21.reuse, R178, PT ;  /* 0x000000b21500720c */ /* 0x040fe20003f46270 */
[----:B------:R-:W1:Y:S01]  /*9580*/  MUFU.TANH R25, R25 ;  /* 0x0000001900197308 */ /* 0x000e620000002400 */
[----:B------:R-:W-:Y:S02]  /*9590*/  ISETP.GE.AND P4, PT, R21, R175, PT ;  /* 0x000000af1500720c */ /* 0x000fe40003f86270 */
[----:B------:R-:W-:Y:S02]  /*95a0*/  ISETP.GT.AND P3, PT, R39, R32, PT ;  /* 0x000000202700720c */ /* 0x000fe40003f64270 */
[----:B----4-:R-:W-:Y:S01]  /*95b0*/  FSEL R28, R28, -INF , !P6 ;  /* 0xff8000001c1c7808 */ /* 0x010fe20007000000 */
[-C--:B------:R-:W-:Y:S01]  /*95c0*/  FMUL.FTZ R21, R23, R101.reuse ;  /* 0x0000006517157220 */ /* 0x080fe20000410000 */
[----:B------:R-:W-:Y:S01]  /*95d0*/  ISETP.GT.AND P6, PT, R38, R30, PT ;  /* 0x0000001e2600720c */ /* 0x000fe20003fc4270 */
[----:B------:R-:W4:Y:S01]  /*95e0*/  MUFU.TANH R27, R27 ;  /* 0x0000001b001b7308 */ /* 0x000f220000002400 */
[-C--:B------:R-:W-:Y:S01]  /*95f0*/  FMUL.FTZ R23, R16, R101.reuse ;  /* 0x0000006510177220 */ /* 0x080fe20000410000 */
[----:B------:R-:W-:Y:S01]  /*9600*/  FSEL R194, R43, -INF , !P5 ;  /* 0xff8000002bc27808 */ /* 0x000fe20006800000 */
[----:B------:R-:W-:Y:S01]  /*9610*/  FMUL.FTZ R16, R17, R101 ;  /* 0x0000006511107220 */ /* 0x000fe20000410000 */
[----:B------:R-:W-:Y:S01]  /*9620*/  FSEL R182, R35, -INF , !P2 ;  /* 0xff80000023b67808 */ /* 0x000fe20005000000 */
[----:B------:R-:W-:Y:S01]  /*9630*/  VIADD R17, R53, 0xffffff51 ;  /* 0xffffff5135117836 */ /* 0x000fe20000000000 */
[----:B------:R-:W-:-:S02]  /*9640*/  FSEL R200, R200, -INF , !P4 ;  /* 0xff800000c8c87808 */ /* 0x000fc40006000000 */
[----:B--2---:R-:W-:Y:S01]  /*9650*/  FSEL R29, R29, -INF , !P3 ;  /* 0xff8000001d1d7808 */ /* 0x004fe20005800000 */
[----:B------:R-:W2:Y:S01]  /*9660*/  MUFU.TANH R22, R22 ;  /* 0x0000001600167308 */ /* 0x000ea20000002400 */
[-C--:B------:R-:W-:Y:S02]  /*9670*/  ISETP.GE.AND P5, PT, R41, R175.reuse, PT ;  /* 0x000000af2900720c */ /* 0x080fe40003fa6270 */
[----:B------:R-:W-:Y:S02]  /*9680*/  ISETP.GE.AND P2, PT, R32, R175, PT ;  /* 0x000000af2000720c */ /* 0x000fe40003f46270 */
[----:B------:R-:W-:Y:S02]  /*9690*/  ISETP.GE.AND P4, PT, R30, R178, PT ;  /* 0x000000b21e00720c */ /* 0x000fe40003f86270 */
[----:B------:R-:W-:Y:S02]  /*96a0*/  ISETP.GT.AND P3, PT, R39, R30, PT ;  /* 0x0000001e2700720c */ /* 0x000fe40003f64270 */
[----:B---3--:R-:W-:Y:S01]  /*96b0*/  FSEL R31, R31, -INF , !P6 ;  /* 0xff8000001f1f7808 */ /* 0x008fe20007000000 */
[----:B------:R-:W3:Y:S01]  /*96c0*/  MUFU.TANH R20, R20 ;  /* 0x0000001400147308 */ /* 0x000ee20000002400 */
[----:B------:R-:W-:-:S02]  /*96d0*/  FSEL R198, R33, -INF , !P5 ;  /* 0xff80000021c67808 */ /* 0x000fc40006800000 */
[----:B------:R-:W-:Y:S02]  /*96e0*/  FSEL R146, R29, -INF , !P2 ;  /* 0xff8000001d927808 */ /* 0x000fe40005000000 */
[----:B------:R-:W-:Y:S02]  /*96f0*/  FSEL R124, R31, -INF , !P4 ;  /* 0xff8000001f7c7808 */ /* 0x000fe40006000000 */
[----:B-----5:R-:W-:Y:S02]  /*9700*/  FSEL R138, R26, -INF , !P3 ;  /* 0xff8000001a8a7808 */ /* 0x020fe40005800000 */
[-C--:B------:R-:W-:Y:S02]  /*9710*/  ISETP.GE.AND P5, PT, R32, R178.reuse, PT ;  /* 0x000000b22000720c */ /* 0x080fe40003fa6270 */
[----:B------:R-:W-:Y:S02]  /*9720*/  ISETP.GT.AND P6, PT, R38, R17, PT ;  /* 0x000000112600720c */ /* 0x000fe40003fc4270 */
[----:B------:R-:W-:-:S02]  /*9730*/  ISETP.GE.AND P2, PT, R17, R178, PT ;  /* 0x000000b21100720c */ /* 0x000fc40003f46270 */
[----:B------:R-:W-:Y:S02]  /*9740*/  ISETP.GE.AND P4, PT, R17, R175, PT ;  /* 0x000000af1100720c */ /* 0x000fe40003f86270 */
[----:B------:R-:W-:Y:S01]  /*9750*/  ISETP.GT.AND P3, PT, R39, R17, PT ;  /* 0x000000112700720c */ /* 0x000fe20003f64270 */
[----:B------:R-:W-:Y:S01]  /*9760*/  VIADD R17, R53, 0xffffff58 ;  /* 0xffffff5835117836 */ /* 0x000fe20000000000 */
[----:B------:R-:W5:Y:S01]  /*9770*/  MUFU.TANH R21, R21 ;  /* 0x0000001500157308 */ /* 0x000f620000002400 */
[----:B------:R-:W-:Y:S01]  /*9780*/  FSEL R184, R28, -INF , !P5 ;  /* 0xff8000001cb87808 */ /* 0x000fe20006800000 */
[----:B------:R-:W-:Y:S01]  /*9790*/  FMUL.FTZ R28, R18, R101 ;  /* 0x00000065121c7220 */ /* 0x000fe20000410000 */
[----:B------:R-:W-:Y:S01]  /*97a0*/  ISETP.GE.AND P5, PT, R30, R175, PT ;  /* 0x000000af1e00720c */ /* 0x000fe20003fa6270 */
[----:B------:R-:W-:Y:S01]  /*97b0*/  FMUL.FTZ R18, R19, R101 ;  /* 0x0000006513127220 */ /* 0x000fe20000410000 */
[----:B-1----:R-:W-:Y:S01]  /*97c0*/  FSEL R24, R24, -INF , !P6 ;  /* 0xff80000018187808 */ /* 0x002fe20007000000 */
[----:B------:R-:W-:Y:S01]  /*97d0*/  VIADD R19, R53, 0xffffff59 ;  /* 0xffffff5935137836 */ /* 0x000fe20000000000 */
[----:B------:R-:W-:Y:S01]  /*97e0*/  ISETP.GT.AND P6, PT, R38, R17, PT ;  /* 0x000000112600720c */ /* 0x000fe20003fc4270 */
[----:B------:R-:W1:Y:S01]  /*97f0*/  MUFU.TANH R23, R23 ;  /* 0x0000001700177308 */ /* 0x000e620000002400 */
[----:B------:R-:W-:-:S02]  /*9800*/  FSEL R138, R138, -INF , !P5 ;  /* 0xff8000008a8a7808 */ /* 0x000fc40006800000 */
[----:B------:R-:W-:Y:S02]  /*9810*/  FSEL R25, R25, -INF , !P3 ;  /* 0xff80000019197808 */ /* 0x000fe40005800000 */
[----:B------:R-:W-:Y:S02]  /*9820*/  ISETP.GE.AND P5, PT, R17, R178, PT ;  /* 0x000000b21100720c */ /* 0x000fe40003fa6270 */
[----:B------:R-:W-:Y:S02]  /*9830*/  ISETP.GT.AND P3, PT, R39, R17, PT ;  /* 0x000000112700720c */ /* 0x000fe40003f64270 */
[----:B----4-:R-:W-:Y:S01]  /*9840*/  FSEL R27, R27, -INF , !P6 ;  /* 0xff8000001b1b7808 */ /* 0x010fe20007000000 */
[----:B------:R-:W4:Y:S01]  /*9850*/  MUFU.TANH R16, R16 ;  /* 0x0000001000107308 */ /* 0x000f220000002400 */
[----:B------:R-:W-:Y:S02]  /*9860*/  ISETP.GT.AND P6, PT, R38, R19, PT ;  /* 0x000000132600720c */ /* 0x000fe40003fc4270 */
[----:B------:R-:W-:-:S02]  /*9870*/  FSEL R140, R25, -INF , !P4 ;  /* 0xff800000198c7808 */ /* 0x000fc40006000000 */
[----:B------:R-:W-:Y:S02]  /*9880*/  FSEL R130, R27, -INF , !P5 ;  /* 0xff8000001b827808 */ /* 0x000fe40006800000 */
[----:B--2---:R-:W-:Y:S01]  /*9890*/  FSEL R22, R22, -INF , !P3 ;  /* 0xff80000016167808 */ /* 0x004fe20005800000 */
[----:B------:R-:W2:Y:S01]  /*98a0*/  MUFU.TANH R26, R28 ;  /* 0x0000001c001a7308 */ /* 0x000ea20000002400 */
[----:B------:R-:W-:Y:S02]  /*98b0*/  FSEL R126, R24, -INF , !P2 ;  /* 0xff800000187e7808 */ /* 0x000fe40005000000 */
[C---:B------:R-:W-:Y:S02]  /*98c0*/  ISETP.GE.AND P4, PT, R19.reuse, R178, PT ;  /* 0x000000b21300720c */ /* 0x040fe40003f86270 */
[----:B------:R-:W-:Y:S02]  /*98d0*/  ISETP.GE.AND P5, PT, R19, R175, PT ;  /* 0x000000af1300720c */ /* 0x000fe40003fa6270 */
[----:B------:R-:W-:Y:S01]  /*98e0*/  ISETP.GT.AND P3, PT, R39, R19, PT ;  /* 0x000000132700720c */ /* 0x000fe20003f64270 */
[----:B------:R-:W-:Y:S01]  /*98f0*/  VIADD R19, R53, 0xffffff60 ;  /* 0xffffff6035137836 */ /* 0x000fe20000000000 */
[----:B------:R-:W-:-:S02]  /*9900*/  ISETP.GE.AND P2, PT, R17, R175, PT ;  /* 0x000000af1100720c */ /* 0x000fc40003f46270 */
[----:B---3--:R-:W-:Y:S01]  /*9910*/  FSEL R20, R20, -INF , !P6 ;  /* 0xff80000014147808 */ /* 0x008fe20007000000 */
[-C--:B------:R-:W-:Y:S01]  /*9920*/  FMUL.FTZ R17, R12, R101.reuse ;  /* 0x000000650c117220 */ /* 0x080fe20000410000 */
[----:B------:R-:W3:Y:S01]  /*9930*/  MUFU.TANH R18, R18 ;  /* 0x0000001200127308 */ /* 0x000ee20000002400 */
[----:B------:R-:W-:Y:S02]  /*9940*/  FSEL R136, R22, -INF , !P2 ;  /* 0xff80000016887808 */ /* 0x000fe40005000000 */
[----:B------:R-:W-:Y:S02]  /*9950*/  FSEL R132, R20, -INF , !P4 ;  /* 0xff80000014847808 */ /* 0x000fe40006000000 */
[----:B-----5:R-:W-:Y:S01]  /*9960*/  FSEL R21, R21, -INF , !P3 ;  /* 0xff80000015157808 */ /* 0x020fe20005800000 */
[----:B------:R-:W-:Y:S01]  /*9970*/  FMUL.FTZ R12, R13, R101 ;  /* 0x000000650d0c7220 */ /* 0x000fe20000410000 */
[----:B------:R-:W-:Y:S02]  /*9980*/  ISETP.GT.AND P6, PT, R38, R19, PT ;  /* 0x000000132600720c */ /* 0x000fe40003fc4270 */
[----:B------:R-:W-:-:S02]  /*9990*/  ISETP.GE.AND P2, PT, R19, R178, PT ;  /* 0x000000b21300720c */ /* 0x000fc40003f46270 */
[----:B------:R-:W-:Y:S02]  /*99a0*/  ISETP.GE.AND P4, PT, R19, R175, PT ;  /* 0x000000af1300720c */ /* 0x000fe40003f86270 */
[----:B------:R-:W-:Y:S01]  /*99b0*/  ISETP.GT.AND P3, PT, R39, R19, PT ;  /* 0x000000132700720c */ /* 0x000fe20003f64270 */
[----:B------:R-:W-:Y:S02]  /*99c0*/  VIADD R19, R53, 0xffffff61 ;  /* 0xffffff6135137836 */ /* 0x000fe40000000000 */
[----:B------:R-:W-:Y:S01]  /*99d0*/  FMUL.FTZ R13, R14, R101 ;  /* 0x000000650e0d7220 */ /* 0x000fe20000410000 */
[----:B------:R-:W5:Y:S01]  /*99e0*/  MUFU.TANH R17, R17 ;  /* 0x0000001100117308 */ /* 0x000f620000002400 */
[----:B-1----:R-:W-:Y:S01]  /*99f0*/  FSEL R23, R23, -INF , !P6 ;  /* 0xff80000017177808 */ /* 0x002fe20007000000 */
[----:B------:R-:W-:Y:S01]  /*9a00*/  HMMA.16816.F32.BF16 R4, R116, R62, R4 ;  /* 0x0000003e7404723c */ /* 0x000fe20000041804 */
[----:B------:R-:W-:Y:S02]  /*9a10*/  ISETP.GT.AND P6, PT, R38, R19, PT ;  /* 0x000000132600720c */ /* 0x000fe40003fc4270 */
[----:B------:R-:W-:-:S03]  /*9a20*/  FSEL R134, R21, -INF , !P5 ;  /* 0xff80000015867808 */ /* 0x000fc60006800000 */
[----:B------:R-:W1:Y:S01]  /*9a30*/  MUFU.TANH R13, R13 ;  /* 0x0000000d000d7308 */ /* 0x000e620000002400 */
[----:B------:R-:W-:Y:S02]  /*9a40*/  ISETP.GE.AND P5, PT, R19, R178, PT ;  /* 0x000000b21300720c */ /* 0x000fe40003fa6270 */
[----:B----4-:R-:W-:Y:S01]  /*9a50*/  FSEL R16, R16, -INF , !P6 ;  /* 0xff80000010107808 */ /* 0x010fe20007000000 */
[----:B------:R-:W-:Y:S01]  /*9a60*/  FMUL.FTZ R14, R15, R101 ;  /* 0x000000650f0e7220 */ /* 0x000fe20000410000 */
[----:B--2---:R-:W-:-:S03]  /*9a70*/  FSEL R26, R26, -INF , !P3 ;  /* 0xff8000001a1a7808 */ /* 0x004fc60005800000 */
[----:B------:R-:W2:Y:S01]  /*9a80*/  MUFU.TANH R12, R12 ;  /* 0x0000000c000c7308 */ /* 0x000ea20000002400 */
[----:B------:R-:W-:Y:S01]  /*9a90*/  FMUL.FTZ R8, R8, R101 ;  /* 0x0000006508087220 */ /* 0x000fe20000410000 */
[----:B------:R-:W-:Y:S01]  /*9aa0*/  ISETP.GT.AND P3, PT, R39, R19, PT ;  /* 0x000000132700720c */ /* 0x000fe20003f64270 */
[----:B------:R-:W-:Y:S01]  /*9ab0*/  VIADD R15, R53, 0xffffff68 ;  /* 0xffffff68350f7836 */ /* 0x000fe20000000000 */
[----:B------:R-:W-:Y:S01]  /*9ac0*/  FSEL R110, R16, -INF , !P5 ;  /* 0xff800000106e7808 */ /* 0x000fe20006800000 */
[-C--:B------:R-:W-:Y:S01]  /*9ad0*/  FMUL.FTZ R16, R10, R101.reuse ;  /* 0x000000650a107220 */ /* 0x080fe20000410000 */
[----:B------:R-:W-:Y:S01]  /*9ae0*/  FSEL R120, R26, -INF , !P4 ;  /* 0xff8000001a787808 */ /* 0x000fe20006000000 */
[----:B------:R-:W-:Y:S01]  /*9af0*/  FMUL.FTZ R10, R11, R101 ;  /* 0x000000650b0a7220 */ /* 0x000fe20000410000 */
[----:B---3--:R-:W-:Y:S01]  /*9b00*/  FSEL R18, R18, -INF , !P3 ;  /* 0xff80000012127808 */ /* 0x008fe20005800000 */
[----:B------:R-:W3:Y:S01]  /*9b10*/  MUFU.TANH R8, R8 ;  /* 0x0000000800087308 */ /* 0x000ee20000002400 */
[----:B------:R-:W-:-:S02]  /*9b20*/  FSEL R108, R23, -INF , !P2 ;  /* 0xff800000176c7808 */ /* 0x000fc40005000000 */
[----:B------:R-:W-:Y:S02]  /*9b30*/  ISETP.GT.AND P4, PT, R38, R15, PT ;  /* 0x0000000f2600720c */ /* 0x000fe40003f84270 */
[C---:B------:R-:W-:Y:S02]  /*9b40*/  ISETP.GE.AND P6, PT, R15.reuse, R178, PT ;  /* 0x000000b20f00720c */ /* 0x040fe40003fc6270 */
[----:B------:R-:W-:Y:S01]  /*9b50*/  ISETP.GE.AND P5, PT, R15, R175, PT ;  /* 0x000000af0f00720c */ /* 0x000fe20003fa6270 */
[----:B------:R4:W3:Y:S01]  /*9b60*/  MUFU.TANH R11, R16 ;  /* 0x00000010000b7308 */ /* 0x0008e20000002400 */
[----:B------:R-:W-:Y:S01]  /*9b70*/  ISETP.GT.AND P3, PT, R39, R15, PT ;  /* 0x0000000f2700720c */ /* 0x000fe20003f64270 */
[----:B------:R-:W-:Y:S01]  /*9b80*/  VIADD R15, R53, 0xffffff69 ;  /* 0xffffff69350f7836 */ /* 0x000fe20000000000 */
[----:B------:R-:W-:Y:S02]  /*9b90*/  ISETP.GE.AND P2, PT, R19, R175, PT ;  /* 0x000000af1300720c */ /* 0x000fe40003f46270 */
[----:B-----5:R-:W-:-:S02]  /*9ba0*/  FSEL R17, R17, -INF , !P4 ;  /* 0xff80000011117808 */ /* 0x020fc40006000000 */
[----:B------:R-:W-:Y:S01]  /*9bb0*/  FSEL R122, R18, -INF , !P2 ;  /* 0xff800000127a7808 */ /* 0x000fe20005000000 */
[----:B------:R-:W5:Y:S01]  /*9bc0*/  MUFU.TANH R10, R10 ;  /* 0x0000000a000a7308 */ /* 0x000f620000002400 */
[----:B------:R-:W-:Y:S02]  /*9bd0*/  ISETP.GT.AND P2, PT, R38, R15, PT ;  /* 0x0000000f2600720c */ /* 0x000fe40003f44270 */
[----:B------:R-:W-:Y:S02]  /*9be0*/  FSEL R116, R17, -INF , !P6 ;  /* 0xff80000011747808 */ /* 0x000fe40007000000 */
[----:B-1----:R-:W-:Y:S02]  /*9bf0*/  FSEL R118, R13, -INF , !P3 ;  /* 0xff8000000d767808 */ /* 0x002fe40005800000 */
[C---:B------:R-:W-:Y:S02]  /*9c00*/  ISETP.GE.AND P4, PT, R15.reuse, R178, PT ;  /* 0x000000b20f00720c */ /* 0x040fe40003f86270 */
[----:B------:R-:W-:Y:S01]  /*9c10*/  ISETP.GE.AND P6, PT, R15, R175, PT ;  /* 0x000000af0f00720c */ /* 0x000fe20003fc6270 */
[----:B----4-:R-:W-:Y:S01]  /*9c20*/  FMUL.FTZ R16, R4, R101 ;  /* 0x0000006504107220 */ /* 0x010fe20000410000 */
[----:B------:R-:W-:Y:S01]  /*9c30*/  ISETP.GT.AND P3, PT, R39, R15, PT ;  /* 0x0000000f2700720c */ /* 0x000fe20003f64270 */
[-C--:B------:R-:W-:Y:S01]  /*9c40*/  FMUL.FTZ R4, R5, R101.reuse ;  /* 0x0000006505047220 */ /* 0x080fe20000410000 */
[----:B------:R-:W-:Y:S01]  /*9c50*/  VIADD R15, R53, 0xffffff70 ;  /* 0xffffff70350f7836 */ /* 0x000fe20000000000 */
[----:B--2---:R-:W-:Y:S01]  /*9c60*/  FSEL R12, R12, -INF , !P2 ;  /* 0xff8000000c0c7808 */ /* 0x004fe20005000000 */
[----:B------:R-:W1:Y:S01]  /*9c70*/  MUFU.TANH R14, R14 ;  /* 0x0000000e000e7308 */ /* 0x000e620000002400 */
[----:B------:R-:W-:Y:S01]  /*9c80*/  FSEL R118, R118, -INF , !P5 ;  /* 0xff80000076767808 */ /* 0x000fe20006800000 */
[----:B------:R-:W-:Y:S01]  /*9c90*/  FMUL.FTZ R9, R9, R101 ;  /* 0x0000006509097220 */ /* 0x000fe20000410000 */
[----:B------:R-:W-:Y:S01]  /*9ca0*/  FSEL R114, R12, -INF , !P4 ;  /* 0xff8000000c727808 */ /* 0x000fe20006000000 */
[----:B------:R-:W-:Y:S01]  /*9cb0*/  VIADD R13, R53, 0xffffff71 ;  /* 0xffffff71350d7836 */ /* 0x000fe20000000000 */
[----:B------:R-:W-:-:S02]  /*9cc0*/  ISETP.GT.AND P5, PT, R38, R15, PT ;  /* 0x0000000f2600720c */ /* 0x000fc40003fa4270 */
[----:B------:R-:W-:Y:S01]  /*9cd0*/  ISETP.GT.AND P4, PT, R39, R15, PT ;  /* 0x0000000f2700720c */ /* 0x000fe20003f84270 */
[----:B------:R-:W2:Y:S01]  /*9ce0*/  MUFU.TANH R4, R4 ;  /* 0x0000000400047308 */ /* 0x000ea20000002400 */
[----:B------:R-:W-:Y:S01]  /*9cf0*/  ISETP.GE.AND P2, PT, R15, R178, PT ;  /* 0x000000b20f00720c */ /* 0x000fe20003f46270 */
[-C--:B------:R-:W-:Y:S01]  /*9d00*/  FMUL.FTZ R5, R6, R101.reuse ;  /* 0x0000006506057220 */ /* 0x080fe20000410000 */
[----:B---3--:R-:W-:Y:S02]  /*9d10*/  FSEL R8, R8, -INF , !P5 ;  /* 0xff80000008087808 */ /* 0x008fe40006800000 */
[----:B------:R-:W-:Y:S01]  /*9d20*/  FSEL R11, R11, -INF , !P4 ;  /* 0xff8000000b0b7808 */ /* 0x000fe20006000000 */
[----:B------:R-:W-:Y:S01]  /*9d30*/  FMUL.FTZ R7, R7, R101 ;  /* 0x0000006507077220 */ /* 0x000fe20000410000 */
[----:B------:R-:W-:Y:S01]  /*9d40*/  ISETP.GT.AND P4, PT, R39, R13, PT ;  /* 0x0000000d2700720c */ /* 0x000fe20003f84270 */
[----:B------:R-:W3:Y:S01]  /*9d50*/  MUFU.TANH R9, R9 ;  /* 0x0000000900097308 */ /* 0x000ee20000002400 */
[----:B------:R-:W-:Y:S01]  /*9d60*/  FSEL R64, R8, -INF , !P2 ;  /* 0xff80000008407808 */ /* 0x000fe20005000000 */
[----:B------:R-:W-:Y:S01]  /*9d70*/  VIADD R6, R53, 0xffffff78 ;  /* 0xffffff7835067836 */ /* 0x000fe20000000000 */
[----:B------:R-:W-:Y:S01]  /*9d80*/  ISETP.GE.AND P2, PT, R13, R175, PT ;  /* 0x000000af0d00720c */ /* 0x000fe20003f46270 */
[----:B------:R-:W-:Y:S01]  /*9d90*/  VIADD R53, R53, 0xffffff79 ;  /* 0xffffff7935357836 */ /* 0x000fe20000000000 */
[----:B-----5:R-:W-:-:S03]  /*9da0*/  FSEL R10, R10, -INF , !P4 ;  /* 0xff8000000a0a7808 */ /* 0x020fc60006000000 */
[----:B------:R-:W4:Y:S01]  /*9db0*/  MUFU.TANH R12, R16 ;  /* 0x00000010000c7308 */ /* 0x000f220000002400 */
[----:B------:R-:W-:Y:S01]  /*9dc0*/  FSEL R66, R10, -INF , !P2 ;  /* 0xff8000000a427808 */ /* 0x000fe20005000000 */
[----:B------:R-:W-:Y:S01]  /*9dd0*/  VIADD R44, R100, 0xfffffffe ;  /* 0xfffffffe642c7836 */ /* 0x000fe20000000000 */
[----:B------:R-:W-:Y:S01]  /*9de0*/  BAR.SYNC.DEFER_BLOCKING 0x0 ;  /* 0x0000000000007b1d */ /* 0x000fe20000010000 */
[----:B------:R-:W-:-:S05]  /*9df0*/  ISETP.GT.AND P2, PT, R38, R53, PT ;  /* 0x000000352600720c */ /* 0x000fca0003f44270 */
[----:B------:R-:W5:Y:S01]  /*9e00*/  MUFU.TANH R5, R5 ;  /* 0x0000000500057308 */ /* 0x000f620000002400 */
[----:B-1----:R-:W-:Y:S02]  /*9e10*/  FSEL R14, R14, -INF , !P3 ;  /* 0xff8000000e0e7808 */ /* 0x002fe40005800000 */
[----:B------:R-:W-:-:S05]  /*9e20*/  ISETP.GE.AND P3, PT, R15, R175, PT ;  /* 0x000000af0f00720c */ /* 0x000fca0003f66270 */
[----:B------:R-:W1:Y:S01]  /*9e30*/  MUFU.TANH R7, R7 ;  /* 0x0000000700077308 */ /* 0x000e620000002400 */
[----:B--2---:R-:W-:Y:S02]  /*9e40*/  FSEL R4, R4, -INF , !P2 ;  /* 0xff80000004047808 */ /* 0x004fe40005000000 */
[----:B------:R-:W-:Y:S02]  /*9e50*/  FSEL R112, R14, -INF , !P6 ;  /* 0xff8000000e707808 */ /* 0x000fe40007000000 */
[----:B------:R-:W-:Y:S02]  /*9e60*/  ISETP.GT.U32.AND P2, PT, R44, R163, PT ;  /* 0x000000a32c00720c */ /* 0x000fe40003f44070 */
[C---:B------:R-:W-:Y:S02]  /*9e70*/  ISETP.GT.AND P6, PT, R38.reuse, R13, PT ;  /* 0x0000000d2600720c */ /* 0x040fe40003fc4270 */
[----:B------:R-:W-:Y:S02]  /*9e80*/  FSEL R106, R11, -INF , !P3 ;  /* 0xff8000000b6a7808 */ /* 0x000fe40005800000 */
[----:B------:R-:W-:-:S02]  /*9e90*/  ISETP.GT.AND P3, PT, R38, R6, PT ;  /* 0x000000062600720c */ /* 0x000fc40003f64270 */
[----:B---3--:R-:W-:Y:S02]  /*9ea0*/  FSEL R9, R9, -INF , !P6 ;  /* 0xff80000009097808 */ /* 0x008fe40007000000 */
[-C--:B------:R-:W-:Y:S02]  /*9eb0*/  ISETP.GE.AND P5, PT, R13, R178.reuse, PT ;  /* 0x000000b20d00720c */ /* 0x080fe40003fa6270 */
[----:B------:R-:W-:Y:S02]  /*9ec0*/  ISETP.GE.AND P6, PT, R6, R178, PT ;  /* 0x000000b20600720c */ /* 0x000fe40003fc6270 */
[C---:B------:R-:W-:Y:S02]  /*9ed0*/  ISETP.GT.AND P4, PT, R39.reuse, R6, PT ;  /* 0x000000062700720c */ /* 0x040fe40003f84270 */
[----:B----4-:R-:W-:Y:S02]  /*9ee0*/  FSEL R12, R12, -INF , !P3 ;  /* 0xff8000000c0c7808 */ /* 0x010fe40005800000 */
[----:B------:R-:W-:-:S02]  /*9ef0*/  ISETP.GT.AND P3, PT, R39, R53, PT ;  /* 0x000000352700720c */ /* 0x000fc40003f64270 */
[----:B------:R-:W-:Y:S02]  /*9f00*/  FSEL R61, R9, -INF , !P5 ;  /* 0xff800000093d7808 */ /* 0x000fe40006800000 */
[----:B------:R-:W-:Y:S02]  /*9f10*/  FSEL R62, R12, -INF , !P6 ;  /* 0xff8000000c3e7808 */ /* 0x000fe40007000000 */
[----:B-----5:R-:W-:Y:S01]  /*9f20*/  FSEL R5, R5, -INF , !P4 ;  /* 0xff80000005057808 */ /* 0x020fe20006000000 */
[----:B------:R-:W-:Y:S01]  /*9f30*/  BSSY.RECONVERGENT B1, `(.L_x_10275) ;  /* 0x0000095000017945 */ /* 0x000fe20003800200 */
[-C--:B------:R-:W-:Y:S02]  /*9f40*/  ISETP.GE.AND P5, PT, R6, R175.reuse, PT ;  /* 0x000000af0600720c */ /* 0x080fe40003fa6270 */
[C---:B------:R-:W-:Y:S02]  /*9f50*/  ISETP.GE.AND P6, PT, R53.reuse, R178, PT ;  /* 0x000000b23500720c */ /* 0x040fe40003fc6270 */
[----:B------:R-:W-:-:S02]  /*9f60*/  ISETP.GE.AND P4, PT, R53, R175, PT ;  /* 0x000000af3500720c */ /* 0x000fc40003f86270 */
[----:B-1----:R-:W-:Y:S02]  /*9f70*/  FSEL R7, R7, -INF , !P3 ;  /* 0xff80000007077808 */ /* 0x002fe40005800000 */
        /* <DEDUP_REMOVED lines=70> */
.L_x_10278:
        /* <DEDUP_REMOVED lines=8> */
.L_x_10279:
[----:B------:R-:W-:Y:S05]  /*a460*/  BSYNC.RECONVERGENT B0 ;  /* 0x0000000000007941 */ /* 0x000fea0003800200 */
.L_x_10277:
        /* <DEDUP_REMOVED lines=63> */
.L_x_10281:
[----:B------:R-:W-:Y:S05]  /*a860*/  BSYNC.RECONVERGENT B0 ;  /* 0x0000000000007941 */ /* 0x000fea0003800200 */
.L_x_10280:
[----:B------:R-:W0:Y:S02]  /*a870*/  LDGDEPBAR ;  /* 0x00000000000079af */ /* 0x000e240000000000 */
.L_x_10276:
[----:B------:R-:W-:Y:S05]  /*a880*/  BSYNC.RECONVERGENT B1 ;  /* 0x0000000000017941 */ /* 0x000fea0003800200 */
.L_x_10275:
[----:B------:R-:W3:Y:S01]  /*a890*/  LD.E R60, desc[UR4][R2.64+0xdc] ;  /* 0x0000dc04023c7980 */ /* 0x000ee2000c101900 */
[----:B-1----:R-:W-:Y:S02]  /*a8a0*/  FMNMX3.FTZ R7, R0, R226, R51, !PT ;  /* 0x000000e200077276 */ /* 0x002fe40007810033 */
[----:B------:R-:W-:Y:S01]  /*a8b0*/  FMNMX3.FTZ R5, R36, R49, R188, !PT ;  /* 0x0000003124057276 */ /* 0x000fe200078100bc */
        /* <DEDUP_REMOVED lines=43> */
[----:B------:R-:W-:Y:S02]  /*ab70*/  FSEL R131, R39, RZ, P0 ;  /* 0x000000ff27837208 */ /* 0x000fe40000000000 */
[----:B------:R-:W-:-:S03]  /*ab80*/  FSEL R127, R45, RZ, P1 ;  /* 0x000000ff2d7f7208 */ /* 0x000fc60000800000 */
[----:B------:R-:W-:Y:S02]  /*ab90*/  FADD.FTZ R131, R0, -R131 ;  /* 0x8000008300837221 */ /* 0x000fe40000010000 */
        /* <DEDUP_REMOVED lines=17> */
[-CC-:B------:R-:W-:Y:S01]  /*acb0*/  FFMA.FTZ R0, R190, R60.reuse, -R65.reuse ;  /* 0x0000003cbe007223 */ /* 0x180fe20000010841 */
[----:B------:R-:W-:Y:S01]  /*acc0*/  MUFU.EX2 R226, R226 ;  /* 0x000000e200e27308 */ /* 0x000fe20000000800 */
[-CC-:B------:R-:W-:Y:S01]  /*acd0*/  FFMA.FTZ R190, R48, R60.reuse, -R65.reuse ;  /* 0x0000003c30be7223 */ /* 0x180fe20000010841 */
[-C--:B------:R-:W-:Y:S01]  /*ace0*/  FFMA.FTZ R111, R50, R60.reuse, -R65 ;  /* 0x0000003c326f7223 */ /* 0x080fe20000010841 */
[-C--:B-1----:R-:W-:Y:S01]  /*acf0*/  FMUL.FTZ R6, R98, R131.reuse ;  /* 0x0000008362067220 */ /* 0x082fe20000410000 */
[----:B------:R-:W1:Y:S01]  /*ad00*/  MUFU.EX2 R117, R117 ;  /* 0x0000007500757308 */ /* 0x000e620000000800 */
[----:B------:R-:W-:Y:S01]  /*ad10*/  LDSM.16.MT88.4 R48, [R152+0x6800] ;  /* 0x006800009830783b */ /* 0x000fe20000004200 */
[-C--:B------:R-:W-:Y:S01]  /*ad20*/  FMUL.FTZ R7, R99, R131.reuse ;  /* 0x0000008363077220 */ /* 0x080fe20000410000 */
[-CC-:B------:R-:W-:Y:S01]  /*ad30*/  FFMA.FTZ R109, R142, R60.reuse, -R47.reuse ;  /* 0x0000003c8e6d7223 */ /* 0x180fe2000001082f */
[----:B------:R-:W3:Y:S01]  /*ad40*/  MUFU.EX2 R105, R105 ;  /* 0x0000006900697308 */ /* 0x000ee20000000800 */
[----:B--2---:R-:W2:Y:S01]  /*ad50*/  LDSM.16.MT88.4 R40, [R102+0x6000] ;  /* 0x006000006628783b */ /* 0x004ea20000004200 */
[-C--:B------:R-:W-:Y:S01]  /*ad60*/  FMUL.FTZ R94, R94, R131.reuse ;  /* 0x000000835e5e7220 */ /* 0x080fe20000410000 */
[-C--:B------:R-:W-:Y:S01]  /*ad70*/  FMUL.FTZ R95, R95, R131.reuse ;  /* 0x000000835f5f7220 */ /* 0x080fe20000410000 */
[----:B------:R-:W4:Y:S01]  /*ad80*/  MUFU.EX2 R127, R127 ;  /* 0x0000007f007f7308 */ /* 0x000f220000000800 */
[-CC-:B------:R-:W-:Y:S01]  /*ad90*/  FFMA.FTZ R188, R52, R60.reuse, -R47.reuse ;  /* 0x0000003c34bc7223 */ /* 0x180fe2000001082f */
[-C--:B------:R-:W-:Y:S01]  /*ada0*/  FFMA.FTZ R142, R54, R60.reuse, -R47 ;  /* 0x0000003c368e7223 */ /* 0x080fe2000001082f */
[-CC-:B------:R-:W-:Y:S01]  /*adb0*/  FFMA.FTZ R144, R144, R60.reuse, -R65.reuse ;  /* 0x0000003c90907223 */ /* 0x180fe20000010841 */
[----:B------:R-:W-:Y:S01]  /*adc0*/  MUFU.EX2 R125, R125 ;  /* 0x0000007d007d7308 */ /* 0x000fe20000000800 */
[----:B------:R-:W-:Y:S01]  /*add0*/  FFMA.FTZ R67, R58, R60, -R65 ;  /* 0x0000003c3a437223 */ /* 0x000fe20000010841 */
[----:B-1----:R-:W-:Y:S01]  /*ade0*/  F2FP.BF16.F32.PACK_AB R33, R117, R226 ;  /* 0x000000e27521723e */ /* 0x002fe200000010ff */
[-CC-:B------:R-:W-:Y:S01]  /*adf0*/  FFMA.FTZ R101, R56, R60.reuse, -R47.reuse ;  /* 0x0000003c38657223 */ /* 0x180fe2000001082f */
[----:B------:R-:W1:Y:S01]  /*ae00*/  MUFU.EX2 R123, R123 ;  /* 0x0000007b007b7308 */ /* 0x000e620000000800 */
[----:B------:R-:W-:Y:S01]  /*ae10*/  FMUL.FTZ R14, R90, R131 ;  /* 0x000000835a0e7220 */ /* 0x000fe20000410000 */
        /* <DEDUP_REMOVED lines=11> */
[----:B------:R-:W-:Y:S01]  /*aed0*/  FMUL.FTZ R13, R89, R127 ;  /* 0x0000007f590d7220 */ /* 0x000fe20000410000 */
[----:B-1----:R-:W-:Y:S01]  /*aee0*/  F2FP.BF16.F32.PACK_AB R32, R123, R125 ;  /* 0x0000007d7b20723e */ /* 0x002fe200000010ff */
[----:B------:R-:W-:Y:S01]  /*aef0*/  FMUL.FTZ R23, R83, R131 ;  /* 0x0000008353177220 */ /* 0x000fe20000410000 */
[----:B------:R-:W-:Y:S01]  /*af00*/  MUFU.EX2 R109, R109 ;  /* 0x0000006d006d7308 */ /* 0x000fe20000000800 */
[-C--:B------:R-:W-:Y:S01]  /*af10*/  FMUL.FTZ R20, R80, R127.reuse ;  /* 0x0000007f50147220 */ /* 0x080fe20000410000 */
[----:B------:R-:W-:Y:S01]  /*af20*/  FMUL.FTZ R21, R81, R127 ;  /* 0x0000007f51157220 */ /* 0x000fe20000410000 */
[-C--:B------:R-:W-:Y:S01]  /*af30*/  FMUL.FTZ R86, R86, R131.reuse ;  /* 0x0000008356567220 */ /* 0x080fe20000410000 */
[----:B------:R-:W-:Y:S01]  /*af40*/  MUFU.EX2 R142, R142 ;  /* 0x0000008e008e7308 */ /* 0x000fe20000000800 */
[----:B------:R-:W-:Y:S01]  /*af50*/  FMUL.FTZ R87, R87, R131 ;  /* 0x0000008357577220 */ /* 0x000fe20000410000 */
[----:B---3--:R-:W-:Y:S01]  /*af60*/  F2FP.BF16.F32.PACK_AB R34, R0, R107 ;  /* 0x0000006b0022723e */ /* 0x008fe200000010ff */
[-C--:B------:R-:W-:Y:S01]  /*af70*/  FMUL.FTZ R84, R84, R127.reuse ;  /* 0x0000007f54547220 */ /* 0x080fe20000410000 */
[----:B------:R-:W-:Y:S01]  /*af80*/  MUFU.EX2 R190, R190 ;  /* 0x000000be00be7308 */ /* 0x000fe20000000800 */
[----:B------:R-:W-:Y:S01]  /*af90*/  FMUL.FTZ R85, R85, R127 ;  /* 0x0000007f55557220 */ /* 0x000fe20000410000 */
[-C--:B------:R-:W-:Y:S01]  /*afa0*/  FMUL.FTZ R78, R78, R131.reuse ;  /* 0x000000834e4e7220 */ /* 0x080fe20000410000 */
[----:B------:R-:W-:Y:S01]  /*afb0*/  FMUL.FTZ R79, R79, R131 ;  /* 0x000000834f4f7220 */ /* 0x000fe20000410000 */
[----:B------:R-:W1:Y:S01]  /*afc0*/  MUFU.EX2 R111, R111 ;  /* 0x0000006f006f7308 */ /* 0x000e620000000800 */
[C---:B------:R-:W-:Y:S01]  /*afd0*/  HMMA.16816.F32.BF16 R4, R32.reuse, R8, R4 ;  /* 0x000000082004723c */ /* 0x040fe20000041804 */
[-C--:B------:R-:W-:Y:S01]  /*afe0*/  FMUL.FTZ R76, R76, R127.reuse ;  /* 0x0000007f4c4c7220 */ /* 0x080fe20000410000 */
[----:B------:R-:W-:Y:S01]  /*aff0*/  FMUL.FTZ R77, R77, R127 ;  /* 0x0000007f4d4d7220 */ /* 0x000fe20000410000 */
[----:B------:R-:W-:Y:S01]  /*b000*/  MUFU.EX2 R144, R144 ;  /* 0x0000009000907308 */ /* 0x000fe20000000800 */
[-C--:B------:R-:W-:Y:S01]  /*b010*/  FMUL.FTZ R30, R74, R131.reuse ;  /* 0x000000834a1e7220 */ /* 0x080fe20000410000 */
[----:B------:R-:W-:Y:S01]  /*b020*/  FMUL.FTZ R31, R75, R131 ;  /* 0x000000834b1f7220 */ /* 0x000fe20000410000 */
[-C--:B------:R-:W-:Y:S01]  /*b030*/  FMUL.FTZ R28, R72, R127.reuse ;  /* 0x0000007f481c7220 */ /* 0x080fe20000410000 */
[----:B------:R-:W3:Y:S01]  /*b040*/  MUFU.EX2 R67, R67 ;  /* 0x0000004300437308 */ /* 0x000ee20000000800 */
[C---:B------:R-:W-:Y:S01]  /*b050*/  HMMA.16816.F32.BF16 R8, R32.reuse, R10, R92 ;  /* 0x0000000a2008723c */ /* 0x040fe2000004185c */
[----:B------:R-:W-:Y:S01]  /*b060*/  FMUL.FTZ R29, R73, R127 ;  /* 0x0000007f491d7220 */ /* 0x000fe20000410000 */
[-C--:B------:R-:W-:Y:S01]  /*b070*/  FMUL.FTZ R70, R70, R131.reuse ;  /* 0x0000008346467220 */ /* 0x080fe20000410000 */
[----:B------:R-:W4:Y:S01]  /*b080*/  MUFU.EX2 R101, R101 ;  /* 0x0000006500657308 */ /* 0x000f220000000800 */
[----:B------:R-:W-:Y:S01]  /*b090*/  FMUL.FTZ R71, R71, R131 ;  /* 0x0000008347477220 */ /* 0x000fe20000410000 */
[-C--:B------:R-:W-:Y:S01]  /*b0a0*/  FMUL.FTZ R68, R68, R127.reuse ;  /* 0x0000007f44447220 */ /* 0x080fe20000410000 */
[----:B------:R-:W-:Y:S01]  /*b0b0*/  FMUL.FTZ R69, R69, R127 ;  /* 0x0000007f45457220 */ /* 0x000fe20000410000 */
[----:B------:R-:W5:Y:S01]  /*b0c0*/  LDSM.16.MT88.4 R52, [R148+0x6800] ;  /* 0x006800009434783b */ /* 0x000f620000004200 */
[C---:B------:R-:W-:Y:S01]  /*b0d0*/  HMMA.16816.F32.BF16 R12, R32.reuse, R16, R12 ;  /* 0x00000010200c723c */ /* 0x040fe2000004180c */
[-CC-:B------:R-:W-:Y:S01]  /*b0e0*/  FFMA.FTZ R208, R208, R60.reuse, -R47.reuse ;  /* 0x0000003cd0d07223 */ /* 0x180fe2000001082f */
[-C--:B------:R-:W-:Y:S01]  /*b0f0*/  FFMA.FTZ R119, R234, R60.reuse, -R47 ;  /* 0x0000003cea777223 */ /* 0x080fe2000001082f */
[----:B------:R-:W5:Y:S01]  /*b100*/  LDSM.16.MT88.4 R56, [R103+0x6800] ;  /* 0x006800006738783b */ /* 0x000f620000004200 */
[-CC-:B------:R-:W-:Y:S01]  /*b110*/  FFMA.FTZ R121, R206, R60.reuse, -R65.reuse ;  /* 0x0000003cce797223 */ /* 0x180fe20000010841 */
[-CC-:B------:R-:W-:Y:S01]  /*b120*/  FFMA.FTZ R202, R202, R60.reuse, -R65.reuse ;  /* 0x0000003ccaca7223 */ /* 0x180fe20000010841 */
[-C--:B------:R-:W-:Y:S01]  /*b130*/  FFMA.FTZ R115, R230, R60.reuse, -R65 ;  /* 0x0000003ce6737223 */ /* 0x080fe20000010841 */
[-CC-:B------:R-:W-:Y:S01]  /*b140*/  FFMA.FTZ R113, R228, R60.reuse, -R47.reuse ;  /* 0x0000003ce4717223 */ /* 0x180fe2000001082f */
[C---:B------:R-:W-:Y:S01]  /*b150*/  HMMA.16816.F32.BF16 R20, R32.reuse, R24, R20 ;  /* 0x000000182014723c */ /* 0x040fe20000041814 */
[-C--:B------:R-:W-:Y:S01]  /*b160*/  FFMA.FTZ R232, R232, R60.reuse, -R47 ;  /* 0x0000003ce8e87223 */ /* 0x080fe2000001082f */
[----:B------:R-:W-:Y:S01]  /*b170*/  MUFU.EX2 R208, R208 ;  /* 0x000000d000d07308 */ /* 0x000fe20000000800 */
[----:B------:R-:W-:Y:S01]  /*b180*/  LDSM.16.MT88.4 R92, [R152+0x7800] ;  /* 0x00780000985c783b */ /* 0x000fe20000004200 */
[----:B------:R-:W-:Y:S01]  /*b190*/  FFMA.FTZ R226, R187, R131, R226 ;  /* 0x00000083bbe27223 */ /* 0x000fe200000100e2 */
[-CC-:B------:R-:W-:Y:S01]  /*b1a0*/  FFMA.FTZ R132, R132, R60.reuse, -R65.reuse ;  /* 0x0000003c84847223 */ /* 0x180fe20000010841 */
[----:B------:R-:W5:Y:S01]  /*b1b0*/  MUFU.EX2 R119, R119 ;  /* 0x0000007700777308 */ /* 0x000f620000000800 */
[-C--:B------:R-:W-:Y:S01]  /*b1c0*/  FFMA.FTZ R61, R61, R60.reuse, -R65 ;  /* 0x0000003c3d3d7223 */ /* 0x080fe20000010841 */
[----:B------:R-:W-:Y:S01]  /*b1d0*/  HMMA.16816.F32.BF16 R16, R32, R18, R84 ;  /* 0x000000122010723c */ /* 0x000fe20000041854 */
[----:B------:R-:W-:Y:S01]  /*b1e0*/  LDSM.16.MT88.4 R84, [R148+0x7800] ;  /* 0x007800009454783b */ /* 0x000fe20000004200 */
[----:B------:R-:W-:Y:S01]  /*b1f0*/  MUFU.EX2 R121, R121 ;  /* 0x0000007900797308 */ /* 0x000fe20000000800 */
[----:B------:R-:W-:Y:S01]  /*b200*/  FADD.FTZ R226, R117, R226 ;  /* 0x000000e275e27221 */ /* 0x000fe20000010000 */
[----:B------:R-:W-:-:S02]  /*b210*/  FFMA.FTZ R187, R46, R60, -R47 ;  /* 0x0000003c2ebb7223 */ /* 0x000fc4000001082f */
[----:B------:R-:W-:Y:S01]  /*b220*/  MUFU.EX2 R202, R202 ;  /* 0x000000ca00ca7308 */ /* 0x000fe20000000800 */
[----:B------:R-:W-:Y:S01]  /*b230*/  FADD.FTZ R105, R105, R226 ;  /* 0x000000e269697221 */ /* 0x000fe20000010000 */
[----:B------:R-:W-:Y:S01]  /*b240*/  HMMA.16816.F32.BF16 R24, R32, R26, R76 ;  /* 0x0000001a2018723c */ /* 0x000fe2000004184c */
[----:B------:R-:W-:Y:S01]  /*b250*/  LDSM.16.MT88.4 R76, [R103+0x7800] ;  /* 0x00780000674c783b */ /* 0x000fe20000004200 */
[----:B------:R-:W-:Y:S01]  /*b260*/  MUFU.EX2 R115, R115 ;  /* 0x0000007300737308 */ /* 0x000fe20000000800 */
[----:B------:R-:W-:-:S03]  /*b270*/  FADD.FTZ R105, R36, R105 ;  /* 0x0000006924697221 */ /* 0x000fc60000010000 */
[----:B------:R-:W-:Y:S02]  /*b280*/  MUFU.EX2 R113, R113 ;  /* 0x0000007100717308 */ /* 0x000fe40000000800 */
[C---:B--2---:R-:W-:Y:S01]  /*b290*/  HMMA.16816.F32.BF16 R28, R32.reuse, R40, R28 ;  /* 0x00000028201c723c */ /* 0x044fe2000004181c */
[----:B-1----:R-:W-:Y:S01]  /*b2a0*/  F2FP.BF16.F32.PACK_AB R40, R111, R190 ;  /* 0x000000be6f28723e */ /* 0x002fe200000010ff */
[----:B------:R-:W-:Y:S01]  /*b2b0*/  MUFU.EX2 R36, R132 ;  /* 0x0000008400247308 */ /* 0x000fe20000000800 */
[----:B------:R-:W-:Y:S01]  /*b2c0*/  F2FP.BF16.F32.PACK_AB R41, R109, R188 ;  /* 0x000000bc6d29723e */ /* 0x000fe200000010ff */
[----:B------:R-:W-:Y:S01]  /*b2d0*/  FADD.FTZ R188, R188, R105 ;  /* 0x00000069bcbc7221 */ /* 0x000fe20000010000 */
[----:B------:R-:W-:Y:S01]  /*b2e0*/  FFMA.FTZ R105, R106, R60, -R47 ;  /* 0x0000003c6a697223 */ /* 0x000fe2000001082f */
[----:B------:R-:W-:Y:S02]  /*b2f0*/  MUFU.EX2 R61, R61 ;  /* 0x0000003d003d7308 */ /* 0x000fe40000000800 */
[----:B------:R-:W-:Y:S01]  /*b300*/  HMMA.16816.F32.BF16 R32, R32, R42, R68 ;  /* 0x0000002a2020723c */ /* 0x000fe20000041844 */
[----:B---3--:R-:W-:Y:S01]  /*b310*/  F2FP.BF16.F32.PACK_AB R42, R67, R144 ;  /* 0x00000090432a723e */ /* 0x008fe200000010ff */
[----:B------:R-:W-:Y:S01]  /*b320*/  FADD.FTZ R109, R109, R188 ;  /* 0x000000bc6d6d7221 */ /* 0x000fe20000010000 */
[----:B----4-:R-:W-:Y:S01]  /*b330*/  F2FP.BF16.F32.PACK_AB R43, R101, R142 ;  /* 0x0000008e652b723e */ /* 0x010fe200000010ff */
[----:B------:R-:W-:Y:S02]  /*b340*/  MUFU.EX2 R105, R105 ;  /* 0x0000006900697308 */ /* 0x000fe40000000800 */
[----:B------:R-:W-:-:S02]  /*b350*/  FADD.FTZ R142, R142, R109 ;  /* 0x0000006d8e8e7221 */ /* 0x000fc40000010000 */
[----:B------:R-:W-:Y:S02]  /*b360*/  MUFU.EX2 R187, R187 ;  /* 0x000000bb00bb7308 */ /* 0x000fe40000000800 */
[----:B------:R-:W-:Y:S01]  /*b370*/  HMMA.16816.F32.BF16 R4, R40, R48, R4 ;  /* 0x000000302804723c */ /* 0x000fe20000041804 */
[----:B------:R-:W-:-:S07]  /*b380*/  FADD.FTZ R101, R101, R142 ;  /* 0x0000008e65657221 */ /* 0x000fce0000010000 */
        /* <DEDUP_REMOVED lines=12> */
[----:B------:R-:W-:Y:S01]  /*b450*/  F2FP.BF16.F32.PACK_AB R41, R119, R208 ;  /* 0x000000d07729723e */ /* 0x000fe200000010ff */
        /* <DEDUP_REMOVED lines=23> */
[-C--:B------:R-:W-:Y:S01]  /*b5d0*/  FFMA.FTZ R57, R110, R60.reuse, -R65 ;  /* 0x0000003c6e397223 */ /* 0x080fe20000010841 */
[----:B------:R-:W-:-:S05]  /*b5e0*/  FFMA.FTZ R56, R66, R60, -R47 ;  /* 0x0000003c42387223 */ /* 0x000fca000001082f */
[----:B------:R-:W-:Y:S01]  /*b5f0*/  MUFU.EX2 R57, R57 ;  /* 0x0000003900397308 */ /* 0x000fe20000000800 */
[C---:B------:R-:W-:Y:S01]  /*b600*/  HMMA.16816.F32.BF16 R24, R40.reuse, R58, R24 ;  /* 0x0000003a2818723c */ /* 0x040fe20000041818 */
[-CC-:B------:R-:W-:Y:S01]  /*b610*/  FFMA.FTZ R59, R112, R60.reuse, -R47.reuse ;  /* 0x0000003c703b7223 */ /* 0x180fe2000001082f */
[-CC-:B------:R-:W-:Y:S01]  /*b620*/  FFMA.FTZ R58, R104, R60.reuse, -R47.reuse ;  /* 0x0000003c683a7223 */ /* 0x180fe2000001082f */
[----:B------:R-:W-:Y:S04]  /*b630*/  MUFU.EX2 R56, R56 ;  /* 0x0000003800387308 */ /* 0x000fe80000000800 */
[----:B------:R-:W-:Y:S04]  /*b640*/  MUFU.EX2 R59, R59 ;  /* 0x0000003b003b7308 */ /* 0x000fe80000000800 */
[----:B------:R-:W-:Y:S01]  /*b650*/  MUFU.EX2 R58, R58 ;  /* 0x0000003a003a7308 */ /* 0x000fe20000000800 */
[----:B-1----:R-:W-:Y:S01]  /*b660*/  HMMA.16816.F32.BF16 R28, R40, R48, R28 ;  /* 0x00000030281c723c */ /* 0x002fe2000004181c */
[-C--:B------:R-:W-:Y:S01]  /*b670*/  FFMA.FTZ R48, R224, R60.reuse, -R47 ;  /* 0x0000003ce0307223 */ /* 0x080fe2000001082f */
[----:B------:R-:W-:-:S05]  /*b680*/  FFMA.FTZ R49, R214, R60, -R65 ;  /* 0x0000003cd6317223 */ /* 0x000fca0000010841 */
        /* <DEDUP_REMOVED lines=29> */
[C---:B------:R-:W-:Y:S01]  /*b860*/  HMMA.16816.F32.BF16 R80, R68.reuse, R76, R20 ;  /* 0x0000004c4450723c */ /* 0x040fe20000041814 */
[----:B------:R-:W4:Y:S07]  /*b870*/  LDSM.16.MT88.4 R20, [R152+0x8000] ;  /* 0x008000009814783b */ /* 0x000f2e0000004200 */
[----:B------:R-:W-:Y:S01]  /*b880*/  HMMA.16816.F32.BF16 R76, R68, R78, R24 ;  /* 0x0000004e444c723c */ /* 0x000fe20000041818 */
[-CC-:B------:R-:W-:Y:S01]  /*b890*/  FFMA.FTZ R27, R196, R60.reuse, -R47.reuse ;  /* 0x0000003cc41b7223 */ /* 0x180fe2000001082f */
[-CC-:B------:R-:W-:Y:S01]  /*b8a0*/  FFMA.FTZ R24, R198, R60.reuse, -R47.reuse ;  /* 0x0000003cc6187223 */ /* 0x180fe2000001082f */
[-CC-:B------:R-:W-:Y:S01]  /*b8b0*/  FFMA.FTZ R25, R200, R60.reuse, -R47.reuse ;  /* 0x0000003cc8197223 */ /* 0x180fe2000001082f */
[----:B------:R-:W-:-:S03]  /*b8c0*/  FFMA.FTZ R26, R146, R60, -R47 ;  /* 0x0000003c921a7223 */ /* 0x000fc6000001082f */
[----:B------:R-:W-:Y:S01]  /*b8d0*/  MUFU.EX2 R27, R27 ;  /* 0x0000001b001b7308 */ /* 0x000fe20000000800 */
[C---:B------:R-:W-:Y:S01]  /*b8e0*/  HMMA.16816.F32.BF16 R84, R68.reuse, R86, R16 ;  /* 0x000000564454723c */ /* 0x040fe20000041810 */
[----:B------:R-:W5:Y:S02]  /*b8f0*/  LDSM.16.MT88.4 R16, [R148+0x8000] ;  /* 0x008000009410783b */ /* 0x000f640000004200 */
[----:B------:R-:W2:Y:S04]  /*b900*/  MUFU.EX2 R24, R24 ;  /* 0x0000001800187308 */ /* 0x000ea80000000800 */
[----:B------:R-:W-:Y:S01]  /*b910*/  MUFU.EX2 R25, R25 ;  /* 0x0000001900197308 */ /* 0x000fe20000000800 */
[----:B-1----:R-:W-:Y:S01]  /*b920*/  HMMA.16816.F32.BF16 R72, R68, R4, R28 ;  /* 0x000000044448723c */ /* 0x002fe2000004181c */
[-CC-:B------:R-:W-:Y:S01]  /*b930*/  FFMA.FTZ R31, R194, R60.reuse, -R65.reuse ;  /* 0x0000003cc21f7223 */ /* 0x180fe20000010841 */
[-CC-:B------:R-:W-:Y:S01]  /*b940*/  FFMA.FTZ R30, R192, R60.reuse, -R65.reuse ;  /* 0x0000003cc01e7223 */ /* 0x180fe20000010841 */
[-CC-:B------:R-:W-:Y:S01]  /*b950*/  FFMA.FTZ R29, R182, R60.reuse, -R65.reuse ;  /* 0x0000003cb61d7223 */ /* 0x180fe20000010841 */
[----:B------:R-:W-:Y:S01]  /*b960*/  FFMA.FTZ R28, R184, R60, -R65 ;  /* 0x0000003cb81c7223 */ /* 0x000fe20000010841 */
[----:B------:R-:W1:Y:S01]  /*b970*/  MUFU.EX2 R26, R26 ;  /* 0x0000001a001a7308 */ /* 0x000e620000000800 */
[----:B------:R-:W-:-:S02]  /*b980*/  @P0 IADD3 R184, PT, PT, R100, -0x3, RZ ;  /* 0xfffffffd64b80810 */ /* 0x000fc40007ffe0ff */
[----:B------:R-:W-:Y:S01]  /*b990*/  HMMA.16816.F32.BF16 R68, R68, R6, R32 ;  /* 0x000000064444723c */ /* 0x000fe20000041820 */
[----:B------:R-:W-:Y:S01]  /*b9a0*/  MUFU.EX2 R31, R31 ;  /* 0x0000001f001f7308 */ /* 0x000fe20000000800 */
[----:B--2---:R-:W-:Y:S01]  /*b9b0*/  F2FP.BF16.F32.PACK_AB R5, R24, R27 ;  /* 0x0000001b1805723e */ /* 0x004fe200000010ff */
[----:B------:R-:W-:Y:S01]  /*b9c0*/  FFMA.FTZ R34, R186, R127, R125 ;  /* 0x0000007fba227223 */ /* 0x000fe2000001007d */
[-CC-:B------:R-:W-:Y:S01]  /*b9d0*/  FFMA.FTZ R32, R138, R60.reuse, -R47.reuse ;  /* 0x0000003c8a207223 */ /* 0x180fe2000001082f */
[----:B------:R-:W2:Y:S01]  /*b9e0*/  MUFU.EX2 R30, R30 ;  /* 0x0000001e001e7308 */ /* 0x000ea20000000800 */
[-CC-:B------:R-:W-:Y:S01]  /*b9f0*/  FFMA.FTZ R35, R140, R60.reuse, -R47.reuse ;  /* 0x0000003c8c237223 */ /* 0x180fe2000001082f */
[----:B------:R-:W-:Y:S01]  /*ba00*/  FADD.FTZ R34, R123, R34 ;  /* 0x000000227b227221 */ /* 0x000fe20000010000 */
[-C--:B------:R-:W-:Y:S01]  /*ba10*/  FFMA.FTZ R33, R134, R60.reuse, -R47 ;  /* 0x0000003c86217223 */ /* 0x080fe2000001082f */
[----:B------:R-:W-:Y:S01]  /*ba20*/  MUFU.EX2 R29, R29 ;  /* 0x0000001d001d7308 */ /* 0x000fe20000000800 */
[-C--:B------:R-:W-:Y:S01]  /*ba30*/  FFMA.FTZ R186, R63, R60.reuse, -R65 ;  /* 0x0000003c3fba7223 */ /* 0x080fe20000010841 */
[----:B-1----:R-:W-:Y:S01]  /*ba40*/  F2FP.BF16.F32.PACK_AB R7, R26, R25 ;  /* 0x000000191a07723e */ /* 0x002fe200000010ff */
[----:B------:R-:W-:Y:S01]  /*ba50*/  FADD.FTZ R107, R107, R34 ;  /* 0x000000226b6b7221 */ /* 0x000fe20000010000 */
[----:B------:R-:W1:Y:S01]  /*ba60*/  MUFU.EX2 R28, R28 ;  /* 0x0000001c001c7308 */ /* 0x000e620000000800 */
[-C--:B------:R-:W-:Y:S01]  /*ba70*/  FFMA.FTZ R34, R136, R60.reuse, -R47 ;  /* 0x0000003c88227223 */ /* 0x080fe2000001082f */
[----:B------:R-:W-:Y:S01]  /*ba80*/  FADD.FTZ R27, R27, R40 ;  /* 0x000000281b1b7221 */ /* 0x000fe20000010000 */
[----:B------:R-:W-:Y:S01]  /*ba90*/  FADD.FTZ R107, R0, R107 ;  /* 0x0000006b006b7221 */ /* 0x000fe20000010000 */
[----:B------:R-:W-:Y:S01]  /*baa0*/  MUFU.EX2 R32, R32 ;  /* 0x0000002000207308 */ /* 0x000fe20000000800 */
[----:B------:R-:W-:Y:S01]  /*bab0*/  FFMA.FTZ R0, R120, R60, -R47 ;  /* 0x0000003c78007223 */ /* 0x000fe2000001082f */
[----:B--2---:R-:W-:Y:S01]  /*bac0*/  F2FP.BF16.F32.PACK_AB R4, R30, R31 ;  /* 0x0000001f1e04723e */ /* 0x004fe200000010ff */
[----:B------:R-:W-:Y:S01]  /*bad0*/  FADD.FTZ R190, R190, R107 ;  /* 0x0000006bbebe7221 */ /* 0x000fe20000010000 */
[----:B------:R-:W2:Y:S01]  /*bae0*/  MUFU.EX2 R35, R35 ;  /* 0x0000002300237308 */ /* 0x000ea20000000800 */
[----:B------:R-:W-:-:S02]  /*baf0*/  FADD.FTZ R24, R24, R27 ;  /* 0x0000001b18187221 */ /* 0x000fc40000010000 */
[----:B------:R-:W-:Y:S01]  /*bb00*/  FADD.FTZ R111, R111, R190 ;  /* 0x000000be6f6f7221 */ /* 0x000fe20000010000 */
[----:B------:R-:W-:Y:S01]  /*bb10*/  MUFU.EX2 R34, R34 ;  /* 0x0000002200227308 */ /* 0x000fe20000000800 */
[----:B------:R-:W-:Y:S01]  /*bb20*/  FADD.FTZ R25, R25, R24 ;  /* 0x0000001819197221 */ /* 0x000fe20000010000 */
[----:B-1----:R-:W-:Y:S01]  /*bb30*/  F2FP.BF16.F32.PACK_AB R6, R28, R29 ;  /* 0x0000001d1c06723e */ /* 0x002fe200000010ff */
[----:B------:R-:W-:Y:S01]  /*bb40*/  FADD.FTZ R144, R144, R111 ;  /* 0x0000006f90907221 */ /* 0x000fe20000010000 */
[----:B------:R-:W1:Y:S01]  /*bb50*/  MUFU.EX2 R33, R33 ;  /* 0x0000002100217308 */ /* 0x000e620000000800 */
[----:B------:R-:W-:Y:S02]  /*bb60*/  FADD.FTZ R25, R26, R25 ;  /* 0x000000191a197221 */ /* 0x000fe40000010000 */
[----:B------:R-:W-:Y:S01]  /*bb70*/  FADD.FTZ R67, R67, R144 ;  /* 0x0000009043437221 */ /* 0x000fe20000010000 */
[----:B------:R-:W-:Y:S01]  /*bb80*/  MUFU.EX2 R0, R0 ;  /* 0x0000000000007308 */ /* 0x000fe20000000800 */
[----:B------:R-:W-:Y:S02]  /*bb90*/  HMMA.16816.F32.BF16 R80, R4, R12, R80 ;  /* 0x0000000c0450723c */ /* 0x000fe40000041850 */
[----:B------:R-:W-:Y:S01]  /*bba0*/  FADD.FTZ R206, R206, R67 ;  /* 0x00000043cece7221 */ /* 0x000fe20000010000 */
[----:B------:R-:W-:Y:S03]  /*bbb0*/  MUFU.EX2 R186, R186 ;  /* 0x000000ba00ba7308 */ /* 0x000fe60000000800 */
[----:B------:R-:W-:-:S02]  /*bbc0*/  FADD.FTZ R121, R121, R206 ;  /* 0x000000ce79797221 */ /* 0x000fc40000010000 */
[----:B------:R-:W-:Y:S01]  /*bbd0*/  HMMA.16816.F32.BF16 R76, R4, R14, R76 ;  /* 0x0000000e044c723c */ /* 0x000fe2000004184c */
[----:B------:R-:W1:Y:S01]  /*bbe0*/  LDSM.16.MT88.4 R12, [R148+0x8800] ;  /* 0x00880000940c783b */ /* 0x000e620000004200 */
[----:B------:R-:W-:-:S04]  /*bbf0*/  FADD.FTZ R202, R202, R121 ;  /* 0x00000079caca7221 */ /* 0x000fc80000010000 */
[----:B------:R-:W-:Y:S02]  /*bc00*/  FADD.FTZ R115, R115, R202 ;  /* 0x000000ca73737221 */ /* 0x000fe40000010000 */
[----:B---3--:R-:W-:Y:S02]  /*bc10*/  HMMA.16816.F32.BF16 R72, R4, R8, R72 ;  /* 0x000000080448723c */ /* 0x008fe40000041848 */
[----:B------:R-:W-:-:S04]  /*bc20*/  FADD.FTZ R50, R50, R115 ;  /* 0x0000007332327221 */ /* 0x000fc80000010000 */
[----:B------:R-:W-:Y:S02]  /*bc30*/  FADD.FTZ R50, R43, R50 ;  /* 0x000000322b327221 */ /* 0x000fe40000010000 */
[----:B------:R-:W-:Y:S01]  /*bc40*/  HMMA.16816.F32.BF16 R68, R4, R10, R68 ;  /* 0x0000000a0444723c */ /* 0x000fe20000041844 */
[----:B------:R-:W3:Y:S01]  /*bc50*/  LDSM.16.MT88.4 R8, [R103+0x8800] ;  /* 0x008800006708783b */ /* 0x000ee20000004200 */
[----:B------:R-:W-:-:S04]  /*bc60*/  FADD.FTZ R49, R49, R50 ;  /* 0x0000003231317221 */ /* 0x000fc80000010000 */
[----:B------:R-:W-:Y:S02]  /*bc70*/  FADD.FTZ R42, R42, R49 ;  /* 0x000000312a2a7221 */ /* 0x000fe40000010000 */
[----:B----4-:R-:W-:Y:S02]  /*bc80*/  HMMA.16816.F32.BF16 R96, R4, R20, R96 ;  /* 0x000000140460723c */ /* 0x010fe40000041860 */
[----:B------:R-:W-:-:S04]  /*bc90*/  FADD.FTZ R31, R31, R42 ;  /* 0x0000002a1f1f7221 */ /* 0x000fc80000010000 */
[----:B------:R-:W-:Y:S02]  /*bca0*/  FADD.FTZ R30, R30, R31 ;  /* 0x0000001f1e1e7221 */ /* 0x000fe40000010000 */
[----:B------:R-:W-:Y:S01]  /*bcb0*/  HMMA.16816.F32.BF16 R92, R4, R22, R92 ;  /* 0x00000016045c723c */ /* 0x000fe2000004185c */
[----:B------:R-:W4:Y:S01]  /*bcc0*/  LDSM.16.MT88.4 R20, [R152+0x8800] ;  /* 0x008800009814783b */ /* 0x000f220000004200 */
[----:B------:R-:W-:-:S04]  /*bcd0*/  FADD.FTZ R29, R29, R30 ;  /* 0x0000001e1d1d7221 */ /* 0x000fc80000010000 */
[----:B------:R-:W-:Y:S02]  /*bce0*/  FADD.FTZ R28, R28, R29 ;  /* 0x0000001d1c1c7221 */ /* 0x000fe40000010000 */
[C---:B-----5:R-:W-:Y:S08]  /*bcf0*/  HMMA.16816.F32.BF16 R88, R4.reuse, R16, R88 ;  /* 0x000000100458723c */ /* 0x060ff00000041858 */
[----:B------:R-:W-:Y:S01]  /*bd00*/  HMMA.16816.F32.BF16 R84, R4, R18, R84 ;  /* 0x000000120454723c */ /* 0x000fe20000041854 */
[----:B------:R-:W5:Y:S01]  /*bd10*/  LDSM.16.MT88.4 R16, [R102+0x8800] ;  /* 0x008800006610783b */ /* 0x000f620000004200 */
[----:B------:R-:W-:Y:S01]  /*bd20*/  F2FP.BF16.F32.PACK_AB R4, R52, R55 ;  /* 0x000000373404723e */ /* 0x000fe200000010ff */
[----:B------:R-:W-:Y:S01]  /*bd30*/  FADD.FTZ R55, R55, R28 ;  /* 0x0000001c37377221 */ /* 0x000fe20000010000 */
[----:B--2---:R-:W-:Y:S01]  /*bd40*/  F2FP.BF16.F32.PACK_AB R5, R35, R32 ;  /* 0x000000202305723e */ /* 0x004fe200000010ff */
[----:B------:R-:W-:Y:S01]  /*bd50*/  FADD.FTZ R32, R32, R25 ;  /* 0x0000001920207221 */ /* 0x000fe20000010000 */
[----:B------:R-:W-:Y:S01]  /*bd60*/  F2FP.BF16.F32.PACK_AB R6, R36, R53 ;  /* 0x000000352406723e */ /* 0x000fe200000010ff */
[----:B------:R-:W-:Y:S01]  /*bd70*/  FADD.FTZ R52, R52, R55 ;  /* 0x0000003734347221 */ /* 0x000fe20000010000 */
[----:B-1----:R-:W-:Y:S01]  /*bd80*/  F2FP.BF16.F32.PACK_AB R7, R33, R34 ;  /* 0x000000222107723e */ /* 0x002fe200000010ff */
[----:B------:R-:W-:-:S02]  /*bd90*/  FADD.FTZ R35, R35, R32 ;  /* 0x0000002023237221 */ /* 0x000fc40000010000 */
[----:B------:R-:W-:Y:S02]  /*bda0*/  FADD.FTZ R53, R53, R52 ;  /* 0x0000003435357221 */ /* 0x000fe40000010000 */
[----:B------:R-:W-:Y:S02]  /*bdb0*/  FADD.FTZ R34, R34, R35 ;  /* 0x0000002322227221 */ /* 0x000fe40000010000 */
[----:B------:R-:W-:Y:S01]  /*bdc0*/  HMMA.16816.F32.BF16 R88, R4, R12, R88 ;  /* 0x0000000c0458723c */ /* 0x000fe20000041858 */
[----:B------:R-:W-:Y:S01]  /*bdd0*/  FADD.FTZ R53, R36, R53 ;  /* 0x0000003524357221 */ /* 0x000fe20000010000 */
[----:B------:R-:W-:Y:S01]  /*bde0*/  FADD.FTZ R33, R33, R34 ;  /* 0x0000002221217221 */ /* 0x000fe20000010000 */
[-C--:B------:R-:W-:Y:S02]  /*bdf0*/  MOV R36, R45.reuse ;  /* 0x0000002d00247202 */ /* 0x080fe40000000f00 */
[----:B------:R-:W-:-:S03]  /*be00*/  @P0 MOV R36, R45 ;  /* 0x0000002d00240202 */ /* 0x000fc60000000f00 */
[C---:B------:R-:W-:Y:S01]  /*be10*/  HMMA.16816.F32.BF16 R84, R4.reuse, R14, R84 ;  /* 0x0000000e0454723c */ /* 0x040fe20000041854 */
[----:B------:R-:W1:Y:S07]  /*be20*/  LDSM.16.MT88.4 R12, [R152+0x9000] ;  /* 0x00900000980c783b */ /* 0x000e6e0000004200 */
[C---:B---3--:R-:W-:Y:S08]  /*be30*/  HMMA.16816.F32.BF16 R80, R4.reuse, R8, R80 ;  /* 0x000000080450723c */ /* 0x048ff00000041850 */
[C---:B------:R-:W-:Y:S01]  /*be40*/  HMMA.16816.F32.BF16 R76, R4.reuse, R10, R76 ;  /* 0x0000000a044c723c */ /* 0x040fe2000004184c */
[----:B------:R-:W2:Y:S07]  /*be50*/  LDSM.16.MT88.4 R8, [R148+0x9000] ;  /* 0x009000009408783b */ /* 0x000eae0000004200 */
[----:B----4-:R-:W-:Y:S01]  /*be60*/  HMMA.16816.F32.BF16 R96, R4, R20, R96 ;  /* 0x000000140460723c */ /* 0x010fe20000041860 */
[-CC-:B------:R-:W-:Y:S01]  /*be70*/  FFMA.FTZ R21, R122, R60.reuse, -R47.reuse ;  /* 0x0000003c7a157223 */ /* 0x180fe2000001082f */
[----:B------:R-:W-:-:S05]  /*be80*/  FFMA.FTZ R20, R118, R60, -R47 ;  /* 0x0000003c76147223 */ /* 0x000fca000001082f */
[----:B------:R-:W3:Y:S01]  /*be90*/  MUFU.EX2 R21, R21 ;  /* 0x0000001500157308 */ /* 0x000ee20000000800 */
[C---:B------:R-:W-:Y:S01]  /*bea0*/  HMMA.16816.F32.BF16 R92, R4.reuse, R22, R92 ;  /* 0x00000016045c723c */ /* 0x040fe2000004185c */
[-CC-:B------:R-:W-:Y:S01]  /*beb0*/  FFMA.FTZ R22, R108, R60.reuse, -R65.reuse ;  /* 0x0000003c6c167223 */ /* 0x180fe20000010841 */
[----:B------:R-:W-:Y:S01]  /*bec0*/  FFMA.FTZ R23, R114, R60, -R65 ;  /* 0x0000003c72177223 */ /* 0x000fe20000010841 */
[----:B------:R-:W4:Y:S04]  /*bed0*/  MUFU.EX2 R20, R20 ;  /* 0x0000001400147308 */ /* 0x000f280000000800 */
[----:B------:R-:W1:Y:S01]  /*bee0*/  MUFU.EX2 R22, R22 ;  /* 0x0000001600167308 */ /* 0x000e620000000800 */
[C---:B-----5:R-:W-:Y:S03]  /*bef0*/  HMMA.16816.F32.BF16 R72, R4.reuse, R16, R72 ;  /* 0x000000100448723c */ /* 0x060fe60000041848 */
[----:B------:R-:W5:Y:S05]  /*bf00*/  MUFU.EX2 R23, R23 ;  /* 0x0000001700177308 */ /* 0x000f6a0000000800 */
[----:B------:R-:W-:Y:S01]  /*bf10*/  HMMA.16816.F32.BF16 R68, R4, R18, R68 ;  /* 0x000000120444723c */ /* 0x000fe20000041844 */
[----:B------:R-:W2:Y:S01]  /*bf20*/  LDSM.16.MT88.4 R16, [R103+0x9000] ;  /* 0x009000006710783b */ /* 0x000ea20000004200 */
[----:B---3--:R-:W-:Y:S01]  /*bf30*/  F2FP.BF16.F32.PACK_AB R5, R21, R0 ;  /* 0x000000001505723e */ /* 0x008fe200000010ff */
[----:B------:R-:W-:Y:S01]  /*bf40*/  FADD.FTZ R0, R0, R33 ;  /* 0x0000002100007221 */ /* 0x000fe20000010000 */
[----:B----4-:R-:W-:-:S02]  /*bf50*/  F2FP.BF16.F32.PACK_AB R7, R59, R20 ;  /* 0x000000143b07723e */ /* 0x010fc400000010ff */
[----:B-1----:R-:W-:Y:S01]  /*bf60*/  F2FP.BF16.F32.PACK_AB R4, R57, R22 ;  /* 0x000000163904723e */ /* 0x002fe200000010ff */
[----:B------:R-:W-:Y:S01]  /*bf70*/  FADD.FTZ R22, R22, R53 ;  /* 0x0000003516167221 */ /* 0x000fe20000010000 */
[----:B------:R-:W-:Y:S01]  /*bf80*/  FADD.FTZ R21, R21, R0 ;  /* 0x0000000015157221 */ /* 0x000fe20000010000 */
[----:B-----5:R-:W-:Y:S02]  /*bf90*/  F2FP.BF16.F32.PACK_AB R6, R23, R54 ;  /* 0x000000361706723e */ /* 0x020fe400000010ff */
[----:B------:R-:W-:Y:S01]  /*bfa0*/  FADD.FTZ R57, R57, R22 ;  /* 0x0000001639397221 */ /* 0x000fe20000010000 */
[----:B------:R-:W-:Y:S01]  /*bfb0*/  FADD.FTZ R20, R20, R21 ;  /* 0x0000001514147221 */ /* 0x000fe20000010000 */
[-C--:B------:R-:W-:Y:S02]  /*bfc0*/  MOV R0, R39.reuse ;  /* 0x0000002700007202 */ /* 0x080fe40000000f00 */
[----:B------:R-:W-:Y:S01]  /*bfd0*/  FADD.FTZ R54, R54, R57 ;  /* 0x0000003936367221 */ /* 0x000fe20000010000 */
[----:B------:R-:W-:Y:S01]  /*bfe0*/  HMMA.16816.F32.BF16 R96, R4, R12, R96 ;  /* 0x0000000c0460723c */ /* 0x000fe20000041860 */
[----:B------:R-:W-:Y:S01]  /*bff0*/  FADD.FTZ R20, R59, R20 ;  /* 0x000000143b147221 */ /* 0x000fe20000010000 */
[----:B------:R-:W-:Y:S01]  /*c000*/  @P0 MOV R0, R39 ;  /* 0x0000002700000202 */ /* 0x000fe20000000f00 */
[----:B------:R-:W-:-:S05]  /*c010*/  FADD.FTZ R23, R23, R54 ;  /* 0x0000003617177221 */ /* 0x000fca0000010000 */
[C---:B------:R-:W-:Y:S01]  /*c020*/  HMMA.16816.F32.BF16 R92, R4.reuse, R14, R92 ;  /* 0x0000000e045c723c */ /* 0x040fe2000004185c */
[----:B------:R-:W1:Y:S07]  /*c030*/  LDSM.16.MT88.4 R12, [R102+0x9000] ;  /* 0x00900000660c783b */ /* 0x000e6e0000004200 */
[C---:B--2---:R-:W-:Y:S08]  /*c040*/  HMMA.16816.F32.BF16 R88, R4.reuse, R8, R88 ;  /* 0x000000080458723c */ /* 0x044ff00000041858 */
[C---:B------:R-:W-:Y:S01]  /*c050*/  HMMA.16816.F32.BF16 R84, R4.reuse, R10, R84 ;  /* 0x0000000a0454723c */ /* 0x040fe20000041854 */
[----:B------:R-:W2:Y:S07]  /*c060*/  LDSM.16.MT88.4 R8, [R152+0x9800] ;  /* 0x009800009808783b */ /* 0x000eae0000004200 */
[----:B------:R-:W-:Y:S01]  /*c070*/  HMMA.16816.F32.BF16 R80, R4, R16, R80 ;  /* 0x000000100450723c */ /* 0x000fe20000041850 */
[-CC-:B------:R-:W-:Y:S01]  /*c080*/  FFMA.FTZ R16, R64, R60.reuse, -R65.reuse ;  /* 0x0000003c40107223 */ /* 0x180fe20000010841 */
[----:B------:R-:W-:-:S03]  /*c090*/  FFMA.FTZ R64, R62, R60, -R65 ;  /* 0x0000003c3e407223 */ /* 0x000fc60000010841 */
[----:B------:R3:W4:Y:S03]  /*c0a0*/  MUFU.EX2 R62, R16 ;  /* 0x00000010003e7308 */ /* 0x0007260000000800 */
[C---:B------:R-:W-:Y:S01]  /*c0b0*/  HMMA.16816.F32.BF16 R76, R4.reuse, R18, R76 ;  /* 0x00000012044c723c */ /* 0x040fe2000004184c */
[----:B------:R-:W5:Y:S07]  /*c0c0*/  MUFU.EX2 R63, R64 ;  /* 0x00000040003f7308 */ /* 0x000f6e0000000800 */
[C---:B-1----:R-:W-:Y:S01]  /*c0d0*/  HMMA.16816.F32.BF16 R72, R4.reuse, R12, R72 ;  /* 0x0000000c0448723c */ /* 0x042fe20000041848 */
[----:B---3--:R-:W1:Y:S07]  /*c0e0*/  LDSM.16.MT88.4 R16, [R148+0x9800] ;  /* 0x009800009410783b */ /* 0x008e6e0000004200 */
[----:B------:R-:W-:Y:S01]  /*c0f0*/  HMMA.16816.F32.BF16 R68, R4, R14, R68 ;  /* 0x0000000e0444723c */ /* 0x000fe20000041844 */
[----:B----4-:R-:W-:Y:S01]  /*c100*/  F2FP.BF16.F32.PACK_AB R4, R61, R62 ;  /* 0x0000003e3d04723e */ /* 0x010fe200000010ff */
[----:B------:R-:W3:Y:S01]  /*c110*/  LDSM.16.MT88.4 R12, [R103+0x9800] ;  /* 0x00980000670c783b */ /* 0x000ee20000004200 */
        /* <DEDUP_REMOVED lines=11> */
[----:B------:R-:W-:-:S03]  /*c1d0*/  FADD.FTZ R186, R186, R63 ;  /* 0x0000003fbaba7221 */ /* 0x000fc60000010000 */
[C---:B------:R-:W-:Y:S01]  /*c1e0*/  HMMA.16816.F32.BF16 R92, R4.reuse, R10, R92 ;  /* 0x0000000a045c723c */ /* 0x040fe2000004185c */
[----:B------:R-:W2:Y:S07]  /*c1f0*/  LDSM.16.MT88.4 R8, [R102+0x9800] ;  /* 0x009800006608783b */ /* 0x000eae0000004200 */
[C---:B-1----:R-:W-:Y:S08]  /*c200*/  HMMA.16816.F32.BF16 R88, R4.reuse, R16, R88 ;  /* 0x000000100458723c */ /* 0x042ff00000041858 */
[C---:B------:R-:W-:Y:S08]  /*c210*/  HMMA.16816.F32.BF16 R84, R4.reuse, R18, R84 ;  /* 0x000000120454723c */ /* 0x040ff00000041854 */
[C---:B---3--:R-:W-:Y:S08]  /*c220*/  HMMA.16816.F32.BF16 R80, R4.reuse, R12, R80 ;  /* 0x0000000c0450723c */ /* 0x048ff00000041850 */
[C---:B------:R-:W-:Y:S08]  /*c230*/  HMMA.16816.F32.BF16 R76, R4.reuse, R14, R76 ;  /* 0x0000000e044c723c */ /* 0x040ff0000004184c */
[C---:B--2---:R-:W-:Y:S08]  /*c240*/  HMMA.16816.F32.BF16 R72, R4.reuse, R8, R72 ;  /* 0x000000080448723c */ /* 0x044ff00000041848 */
[----:B------:R-:W-:Y:S01]  /*c250*/  HMMA.16816.F32.BF16 R68, R4, R10, R68 ;  /* 0x0000000a0444723c */ /* 0x000fe20000041844 */
[----:B------:R-:W-:-:S04]  /*c260*/  NOP ;  /* 0x0000000000007918 */ /* 0x000fc80000000000 */
[----:B------:R-:W-:-:S15]  /*c270*/  @P0 BRA `(.L_x_10282) ;  /* 0x0000000000040947 */ /* 0x000fde0003800000 */
.L_x_10271:
[----:B------:R-:W-:-:S07]  /*c280*/  IADD3 R184, PT, PT, R44, -0x1, RZ ;  /* 0xffffffff2cb87810 */ /* 0x000fce0007ffe0ff */
.L_x_10282:
[----:B------:R-:W-:Y:S05]  /*c290*/  BSYNC B2 ;  /* 0x0000000000027941 */ /* 0x000fea0003800000 */
.L_x_10270:
        /* <DEDUP_REMOVED lines=12> */
.L_x_10290:
        /* <DEDUP_REMOVED lines=80> */
.L_x_10285:
[----:B------:R-:W-:Y:S05]  /*c860*/  BSYNC.RECONVERGENT B0 ;  /* 0x0000000000007941 */ /* 0x000fea0003800200 */
.L_x_10284:
        /* <DEDUP_REMOVED lines=66> */
[----:B------:R-:W3:Y:S08]  /*cc90*/  LDSM.16.M88.4 R108, [R156+0x2000] ;  /* 0x002000009c6c783b */ /* 0x000ef00000000200 */
[----:B------:R-:W4:Y:S08]  /*cca0*/  LDSM.16.M88.4 R112, [R156+0x2800] ;  /* 0x002800009c70783b */ /* 0x000f300000000200 */
[----:B------:R-:W5:Y:S08]  /*ccb0*/  LDSM.16.M88.4 R116, [R156+0x3000] ;  /* 0x003000009c74783b */ /* 0x000f700000000200 */
[----:B------:R-:W1:Y:S08]  /*ccc0*/  LDSM.16.M88.4 R120, [R156+0x3800] ;  /* 0x003800009c78783b */ /* 0x000e700000000200 */
[----:B------:R-:W2:Y:S08]  /*ccd0*/  LDSM.16.M88.4 R124, [R156+0x4000] ;  /* 0x004000009c7c783b */ /* 0x000eb00000000200 */
[----:B------:R-:W2:Y:S08]  /*cce0*/  LDSM.16.M88.4 R128, [R156+0x4800] ;  /* 0x004800009c80783b */ /* 0x000eb00000000200 */
[----:B------:R-:W2:Y:S08]  /*ccf0*/  LDSM.16.M88.4 R132, [R156+0x5000] ;  /* 0x005000009c84783b */ /* 0x000eb00000000200 */
[----:B------:R-:W2:Y:S08]  /*cd00*/  LDSM.16.M88.4 R136, [R156+0x5800] ;  /* 0x005800009c88783b */ /* 0x000eb00000000200 */
[----:B------:R-:W-:Y:S08]  /*cd10*/  LDSM.16.M88.4 R140, [R155] ;  /* 0x000000009b8c783b */ /* 0x000ff00000000200 */
[----:B------:R-:W2:Y:S08]  /*cd20*/  LDSM.16.M88.4 R144, [R151+0x2000] ;  /* 0x002000009790783b */ /* 0x000eb00000000200 */
[----:B------:R-:W2:Y:S04]  /*cd30*/  LD.E R0, desc[UR4][R2.64+0x18c] ;  /* 0x00018c0402007980 */ /* 0x000ea8000c101900 */
        /* <DEDUP_REMOVED lines=9> */
[----:B------:R-:W-:Y:S07]  /*cdd0*/  LDSM.16.M88.4 R116, [R151+0x5000] ;  /* 0x005000009774783b */ /* 0x000fee0000000200 */
[C---:B-1----:R-:W-:Y:S08]  /*cde0*/  HMMA.16816.F32.BF16 R28, R104.reuse, R120, RZ ;  /* 0x00000078681c723c */ /* 0x042ff000000418ff */
[C---:B------:R-:W-:Y:S01]  /*cdf0*/  HMMA.16816.F32.BF16 R32, R104.reuse, R122, RZ ;  /* 0x0000007a6820723c */ /* 0x040fe200000418ff */
[----:B------:R-:W-:Y:S07]  /*ce00*/  LDSM.16.M88.4 R120, [R150+0x3800] ;  /* 0x003800009678783b */ /* 0x000fee0000000200 */
[C---:B--2---:R-:W-:Y:S08]  /*ce10*/  HMMA.16816.F32.BF16 R36, R104.reuse, R124, RZ ;  /* 0x0000007c6824723c */ /* 0x044ff000000418ff */
        /* <DEDUP_REMOVED lines=48> */
[----:B------:R-:W3:Y:S07]  /*d120*/  LDSM.16.M88.4 R112, [R153] ;  /* 0x000000009970783b */ /* 0x000eee0000000200 */
[C---:B--2---:R-:W-:Y:S08]  /*d130*/  HMMA.16816.F32.BF16 R52, R108.reuse, R116, R52 ;  /* 0x000000746c34723c */ /* 0x044ff00000041834 */
[C---:B------:R-:W-:Y:S08]  /*d140*/  HMMA.16816.F32.BF16 R56, R108.reuse, R118, R56 ;  /* 0x000000766c38723c */ /* 0x040ff00000041838 */
[C---:B-1----:R-:W-:Y:S08]  /*d150*/  HMMA.16816.F32.BF16 R60, R108.reuse, R104, R60 ;  /* 0x000000686c3c723c */ /* 0x042ff0000004183c */
[----:B------:R-:W-:Y:S01]  /*d160*/  HMMA.16816.F32.BF16 R64, R108, R106, R64 ;  /* 0x0000006a6c40723c */ /* 0x000fe20000041840 */
[----:B------:R-:W1:Y:S07]  /*d170*/  LDSM.16.M88.4 R104, [R149+0x2800] ;  /* 0x002800009568783b */ /* 0x000e6e0000000200 */
[C---:B---3--:R-:W-:Y:S01]  /*d180*/  HMMA.16816.F32.BF16 R4, R112.reuse, R120, R4 ;  /* 0x000000787004723c */ /* 0x048fe20000041804 */
[----:B------:R-:W2:Y:S07]  /*d190*/  LDSM.16.M88.4 R108, [R149+0x3000] ;  /* 0x00300000956c783b */ /* 0x000eae0000000200 */
[C---:B------:R-:W-:Y:S11]  /*d1a0*/  HMMA.16816.F32.BF16 R8, R112.reuse, R122, R8 ;  /* 0x0000007a7008723c */ /* 0x040ff60000041808 */
        /* <DEDUP_REMOVED lines=10> */
[C---:B-1----:R-:W-:Y:S09]  /*d250*/  HMMA.16816.F32.BF16 R12, R112.reuse, R104, R12 ;  /* 0x00000068700c723c */ /* 0x042ff2000004180c */
[----:B------:R-:W1:Y:S01]  /*d260*/  MUFU.TANH R190, R190 ;  /* 0x000000be00be7308 */ /* 0x000e620000002400 */
[C---:B------:R-:W-:Y:S01]  /*d270*/  HMMA.16816.F32.BF16 R16, R112.reuse, R106, R16 ;  /* 0x0000006a7010723c */ /* 0x040fe20000041810 */
[----:B------:R-:W5:Y:S08]  /*d280*/  LDSM.16.M88.4 R104, [R149+0x3800] ;  /* 0x003800009568783b */ /* 0x000f700000000200 */
[----:B------:R-:W1:Y:S01]  /*d290*/  MUFU.TANH R191, R191 ;  /* 0x000000bf00bf7308 */ /* 0x000e620000002400 */
[C---:B--2---:R-:W-:Y:S03]  /*d2a0*/  HMMA.16816.F32.BF16 R20, R112.reuse, R108, R20 ;  /* 0x0000006c7014723c */ /* 0x044fe60000041814 */
[-C--:B------:R-:W-:Y:S01]  /*d2b0*/  FMUL.FTZ R196, R12, R0.reuse ;  /* 0x000000000cc47220 */ /* 0x080fe20000410000 */
[-C--:B------:R-:W-:Y:S01]  /*d2c0*/  FMUL.FTZ R197, R13, R0.reuse ;  /* 0x000000000dc57220 */ /* 0x080fe20000410000 */
[-C--:B------:R-:W-:Y:S01]  /*d2d0*/  FMUL.FTZ R198, R14, R0.reuse ;  /* 0x000000000ec67220 */ /* 0x080fe20000410000 */
[-C--:B------:R-:W-:Y:S03]  /*d2e0*/  FMUL.FTZ R199, R15, R0.reuse ;  /* 0x000000000fc77220 */ /* 0x080fe60000410000 */
[----:B------:R-:W2:Y:S01]  /*d2f0*/  MUFU.TANH R192, R192 ;  /* 0x000000c000c07308 */ /* 0x000ea20000002400 */
        /* <DEDUP_REMOVED lines=18> */
[----:B------:R-:W1:Y:S01]  /*d420*/  MUFU.TANH R196, R196 ;  /* 0x000000c400c47308 */ /* 0x000e620000002400 */
[C---:B------:R-:W-:Y:S01]  /*d430*/  HMMA.16816.F32.BF16 R32, R112.reuse, R106, R32 ;  /* 0x0000006a7020723c */ /* 0x040fe20000041820 */
[----:B------:R-:W5:Y:S08]  /*d440*/  LDSM.16.M88.4 R104, [R149+0x4800] ;  /* 0x004800009568783b */ /* 0x000f700000000200 */
[----:B------:R-:W1:Y:S01]  /*d450*/  MUFU.TANH R197, R197 ;  /* 0x000000c500c57308 */ /* 0x000e620000002400 */
[C---:B---3--:R-:W-:Y:S03]  /*d460*/  HMMA.16816.F32.BF16 R36, R112.reuse, R108, R36 ;  /* 0x0000006c7024723c */ /* 0x048fe60000041824 */
[-C--:B------:R-:W-:Y:S01]  /*d470*/  FMUL.FTZ R212, R28, R0.reuse ;  /* 0x000000001cd47220 */ /* 0x080fe20000410000 */
[-C--:B------:R-:W-:Y:S01]  /*d480*/  FMUL.FTZ R213, R29, R0.reuse ;  /* 0x000000001dd57220 */ /* 0x080fe20000410000 */
[-C--:B------:R-:W-:Y:S04]  /*d490*/  FMUL.FTZ R214, R30, R0.reuse ;  /* 0x000000001ed67220 */ /* 0x080fe80000410000 */
[----:B------:R-:W3:Y:S01]  /*d4a0*/  MUFU.TANH R198, R198 ;  /* 0x000000c600c67308 */ /* 0x000ee20000002400 */
[-C--:B------:R-:W-:Y:S01]  /*d4b0*/  FMUL.FTZ R215, R31, R0.reuse ;  /* 0x000000001fd77220 */ /* 0x080fe20000410000 */
[C---:B------:R-:W-:Y:S01]  /*d4c0*/  HMMA.16816.F32.BF16 R40, R112.reuse, R110, R40 ;  /* 0x0000006e7028723c */ /* 0x040fe20000041828 */
[----:B------:R-:W4:Y:S02]  /*d4d0*/  LDSM.16.M88.4 R108, [R149+0x5000] ;  /* 0x00500000956c783b */ /* 0x000f240000000200 */
        /* <DEDUP_REMOVED lines=172> */
.L_x_10289:
[----:B------:R-:W-:Y:S05]  /*dfa0*/  BSYNC.RECONVERGENT B0 ;  /* 0x0000000000007941 */ /* 0x000fea0003800200 */
.L_x_10288:
        /* <DEDUP_REMOVED lines=64> */
.L_x_10287:
[----:B------:R-:W-:Y:S05]  /*e3b0*/  BSYNC.RECONVERGENT B1 ;  /* 0x0000000000017941 */ /* 0x000fea0003800200 */
.L_x_10286:
[CC--:B------:R-:W-:Y:S01]  /*e3c0*/  ISETP.GE.AND P4, PT, R185.reuse, R182.reuse, PT ;  /* 0x000000b6b900720c */ /* 0x0c0fe20003f86270 */
[C---:B------:R-:W-:Y:S01]  /*e3d0*/  VIADD R0, R185.reuse, 0xffffffc0 ;  /* 0xffffffc0b9007836 */ /* 0x040fe20000000000 */
[----:B--2---:R-:W-:Y:S01]  /*e3e0*/  P2R R15, PR, RZ, 0x4 ;  /* 0x00000004ff0f7803 */ /* 0x004fe20000000000 */
[C---:B------:R-:W-:Y:S01]  /*e3f0*/  VIADD R12, R185.reuse, 0xfffffff1 ;  /* 0xfffffff1b90c7836 */ /* 0x040fe20000000000 */
[----:B-1----:R-:W-:Y:S01]  /*e400*/  FSEL R248, R248, -INF , P4 ;  /* 0xff800000f8f87808 */ /* 0x002fe20002000000 */
        /* <DEDUP_REMOVED lines=56> */
[----:B------:R-:W-:Y:S02]  /*e790*/  FSEL R207, R207, -INF , P4 ;  /* 0xff800000cfcf7808 */ /* 0x000fe40002000000 */
[----:B------:R-:W-:Y:S02]  /*e7a0*/  FSEL R203, R217, -INF , P1 ;  /* 0xff800000d9cb7808 */ /* 0x000fe40000800000 */
[-C--:B------:R-:W-:Y:S02]  /*e7b0*/  ISETP.GE.AND P4, PT, R16, R179.reuse, PT ;  /* 0x000000b31000720c */ /* 0x080fe40003f86270 */
[----:B------:R-:W-:Y:S02]  /*e7c0*/  FSEL R210, R210, -INF , P0 ;  /* 0xff800000d2d27808 */ /* 0x000fe40000000000 */
[-C--:B------:R-:W-:Y:S02]  /*e7d0*/  ISETP.GE.AND P1, PT, R10, R179.reuse, PT ;  /* 0x000000b30a00720c */ /* 0x080fe40003f26270 */
[----:B------:R-:W-:Y:S02]  /*e7e0*/  ISETP.GE.AND P0, PT, R13, R179, PT ;  /* 0x000000b30d00720c */ /* 0x000fe40003f06270 */
[C---:B------:R-:W-:Y:S02]  /*e7f0*/  ISETP.GE.AND P3, PT, R0.reuse, R178, PT ;  /* 0x000000b20000720c */ /* 0x040fe40003f66270 */
[----:B------:R-:W-:Y:S01]  /*e800*/  ISETP.GE.AND P2, PT, R0, R175, PT ;  /* 0x000000af0000720c */ /* 0x000fe20003f46270 */
[----:B------:R-:W-:Y:S01]  /*e810*/  VIADD R0, R185, 0x11 ;  /* 0x00000011b9007836 */ /* 0x000fe20000000000 */
        /* <DEDUP_REMOVED lines=12> */
[----:B------:R-:W-:Y:S02]  /*e8e0*/  P2R R39, PR, RZ, 0x8 ;  /* 0x00000008ff277803 */ /* 0x000fe40000000000 */
[----:B------:R-:W-:Y:S02]  /*e8f0*/  P2R R38, PR, RZ, 0x4 ;  /* 0x00000004ff267803 */ /* 0x000fe40000000000 */
[----:B------:R-:W-:Y:S02]  /*e900*/  FSEL R189, R222, -INF , P4 ;  /* 0xff800000debd7808 */ /* 0x000fe40002000000 */
[----:B------:R-:W-:Y:S02]  /*e910*/  FSEL R135, R227, -INF , P1 ;  /* 0xff800000e3877808 */ /* 0x000fe40000800000 */
[C---:B------:R-:W-:Y:S02]  /*e920*/  ISETP.GE.AND P3, PT, R185.reuse, R179, PT ;  /* 0x000000b3b900720c */ /* 0x040fe40003f66270 */
[C---:B------:R-:W-:Y:S02]  /*e930*/  ISETP.GE.AND P4, PT, R20.reuse, R178, PT ;  /* 0x000000b21400720c */ /* 0x040fe40003f86270 */
[----:B------:R-:W-:Y:S01]  /*e940*/  ISETP.GE.AND P2, PT, R20, R175, PT ;  /* 0x000000af1400720c */ /* 0x000fe20003f46270 */
[----:B------:R-:W-:Y:S01]  /*e950*/  VIADD R20, R185, 0x18 ;  /* 0x00000018b9147836 */ /* 0x000fe20000000000 */
[----:B------:R-:W-:Y:S02]  /*e960*/  FSEL R137, R226, -INF , P0 ;  /* 0xff800000e2897808 */ /* 0x000fe40000000000 */
[-C--:B------:R-:W-:Y:S02]  /*e970*/  ISETP.GE.AND P1, PT, R5, R179.reuse, PT ;  /* 0x000000b30500720c */ /* 0x080fe40003f26270 */
[----:B------:R-:W-:Y:S02]  /*e980*/  ISETP.GE.AND P0, PT, R6, R179, PT ;  /* 0x000000b30600720c */ /* 0x000fe40003f06270 */
[----:B------:R-:W-:Y:S02]  /*e990*/  FSEL R145, R251, -INF , P3 ;  /* 0xff800000fb917808 */ /* 0x000fe40001800000 */
[----:B------:R-:W-:Y:S02]  /*e9a0*/  P2R R42, PR, RZ, 0x4 ;  /* 0x00000004ff2a7803 */ /* 0x000fe40000000000 */
[----:B------:R-:W-:Y:S02]  /*e9b0*/  FSEL R139, R225, -INF , P1 ;  /* 0xff800000e18b7808 */ /* 0x000fe40000800000 */
[----:B------:R-:W-:Y:S02]  /*e9c0*/  ISETP.GE.AND P3, PT, R28, R182, PT ;  /* 0x000000b61c00720c */ /* 0x000fe40003f66270 */
[----:B------:R-:W-:Y:S02]  /*e9d0*/  FSEL R141, R224, -INF , P0 ;  /* 0xff800000e08d7808 */ /* 0x000fe40000000000 */
[C---:B------:R-:W-:Y:S02]  /*e9e0*/  ISETP.GE.AND P2, PT, R28.reuse, R178, PT ;  /* 0x000000b21c00720c */ /* 0x040fe40003f46270 */
[-C--:B------:R-:W-:Y:S01]  /*e9f0*/  ISETP.GE.AND P1, PT, R28, R175.reuse, PT ;  /* 0x000000af1c00720c */ /* 0x080fe20003f26270 */
[----:B------:R-:W-:Y:S01]  /*ea00*/  VIADD R28, R185, 0x19 ;  /* 0x00000019b91c7836 */ /* 0x000fe20000000000 */
[-C--:B------:R-:W-:Y:S02]  /*ea10*/  ISETP.GE.AND P0, PT, R20, R182.reuse, PT ;  /* 0x000000b61400720c */ /* 0x080fe40003f06270 */
[----:B------:R-:W-:Y:S02]  /*ea20*/  P2R R46, PR, RZ, 0x2 ;  /* 0x00000002ff2e7803 */ /* 0x000fe40000000000 */
[----:B------:R-:W-:Y:S02]  /*ea30*/  FSEL R133, R230, -INF , P0 ;  /* 0xff800000e6857808 */ /* 0x000fe40000000000 */
[----:B------:R-:W-:Y:S02]  /*ea40*/  ISETP.GE.AND P0, PT, R28, R182, PT ;  /* 0x000000b61c00720c */ /* 0x000fe40003f06270 */
[----:B------:R-:W-:Y:S02]  /*ea50*/  ISETP.GE.AND P1, PT, R34, R175, PT ;  /* 0x000000af2200720c */ /* 0x000fe40003f26270 */
[----:B------:R-:W-:Y:S02]  /*ea60*/  FSEL R131, R231, -INF , P0 ;  /* 0xff800000e7837808 */ /* 0x000fe40000000000 */
[-C--:B------:R-:W-:Y:S02]  /*ea70*/  ISETP.GE.AND P0, PT, R4, R179.reuse, PT ;  /* 0x000000b30400720c */ /* 0x080fe40003f06270 */
[----:B------:R-:W-:Y:S02]  /*ea80*/  FSEL R21, R192, -INF , P3 ;  /* 0xff800000c0157808 */ /* 0x000fe40001800000 */
[----:B------:R-:W-:Y:S02]  /*ea90*/  FSEL R127, R228, -INF , P0 ;  /* 0xff800000e47f7808 */ /* 0x000fe40000000000 */
[----:B------:R-:W-:Y:S02]  /*eaa0*/  ISETP.GE.AND P0, PT, R0, R179, PT ;  /* 0x000000b30000720c */ /* 0x000fe40003f06270 */
[----:B------:R-:W-:Y:S02]  /*eab0*/  P2R R49, PR, RZ, 0x2 ;  /* 0x00000002ff317803 */ /* 0x000fe40000000000 */
[----:B------:R-:W-:Y:S02]  /*eac0*/  FSEL R63, R229, -INF , P0 ;  /* 0xff800000e53f7808 */ /* 0x000fe40000000000 */
[----:B------:R-:W-:Y:S01]  /*ead0*/  ISETP.GE.AND P0, PT, R34, R178, PT ;  /* 0x000000b22200720c */ /* 0x000fe20003f06270 */
[C---:B------:R-:W-:Y:S01]  /*eae0*/  VIADD R34, R185.reuse, 0x20 ;  /* 0x00000020b9227836 */ /* 0x040fe20000000000 */
[-C--:B------:R-:W-:Y:S02]  /*eaf0*/  ISETP.GE.AND P3, PT, R26, R182.reuse, PT ;  /* 0x000000b61a00720c */ /* 0x080fe40003f66270 */
[----:B------:R-:W-:Y:S02]  /*eb00*/  P2R R50, PR, RZ, 0x1 ;  /* 0x00000001ff327803 */ /* 0x000fe40000000000 */
[----:B------:R-:W-:Y:S02]  /*eb10*/  ISETP.GE.AND P0, PT, R34, R182, PT ;  /* 0x000000b62200720c */ /* 0x000fe40003f06270 */
[-C--:B------:R-:W-:Y:S02]  /*eb20*/  ISETP.GE.AND P1, PT, R26, R175.reuse, PT ;  /* 0x000000af1a00720c */ /* 0x080fe40003f26270 */
[----:B------:R-:W-:Y:S02]  /*eb30*/  FSEL R125, R234, -INF , P0 ;  /* 0xff800000ea7d7808 */ /* 0x000fe40000000000 */
[----:B------:R-:W-:Y:S01]  /*eb40*/  ISETP.GE.AND P0, PT, R26, R178, PT ;  /* 0x000000b21a00720c */ /* 0x000fe20003f06270 */
[----:B------:R-:W-:Y:S01]  /*eb50*/  VIADD R26, R185, 0x21 ;  /* 0x00000021b91a7836 */ /* 0x000fe20000000000 */
[----:B------:R-:W-:Y:S02]  /*eb60*/  P2R R54, PR, RZ, 0x2 ;  /* 0x00000002ff367803 */ /* 0x000fe40000000000 */
[----:B------:R-:W-:Y:S02]  /*eb70*/  P2R R56, PR, RZ, 0x1 ;  /* 0x00000001ff387803 */ /* 0x000fe40000000000 */
[-C--:B------:R-:W-:Y:S02]  /*eb80*/  ISETP.GE.AND P0, PT, R26, R182.reuse, PT ;  /* 0x000000b61a00720c */ /* 0x080fe40003f06270 */
[----:B------:R-:W-:Y:S02]  /*eb90*/  ISETP.GE.AND P1, PT, R32, R175, PT ;  /* 0x000000af2000720c */ /* 0x000fe40003f26270 */
[----:B------:R-:W-:Y:S02]  /*eba0*/  FSEL R123, R235, -INF , P0 ;  /* 0xff800000eb7b7808 */ /* 0x000fe40000000000 */
[-C--:B------:R-:W-:Y:S02]  /*ebb0*/  ISETP.GE.AND P0, PT, R20, R179.reuse, PT ;  /* 0x000000b31400720c */ /* 0x080fe40003f06270 */
[----:B------:R-:W-:Y:S02]  /*ebc0*/  FSEL R25, R196, -INF , P3 ;  /* 0xff800000c4197808 */ /* 0x000fe40001800000 */
[----:B------:R-:W-:Y:S02]  /*ebd0*/  FSEL R61, R232, -INF , P0 ;  /* 0xff800000e83d7808 */ /* 0x000fe40000000000 */
[----:B------:R-:W-:Y:S02]  /*ebe0*/  ISETP.GE.AND P0, PT, R28, R179, PT ;  /* 0x000000b31c00720c */ /* 0x000fe40003f06270 */
[----:B------:R-:W-:Y:S02]  /*ebf0*/  ISETP.GE.AND P3, PT, R24, R182, PT ;  /* 0x000000b61800720c */ /* 0x000fe40003f66270 */
        /* <DEDUP_REMOVED lines=8> */
[----:B------:R-:W-:Y:S01]  /*ec80*/  ISETP.GE.AND P0, PT, R24, R178, PT ;  /* 0x000000b21800720c */ /* 0x000fe20003f06270 */
[----:B------:R-:W-:Y:S01]  /*ec90*/  VIADD R24, R185, 0x29 ;  /* 0x00000029b9187836 */ /* 0x000fe20000000000 */
[----:B------:R-:W-:Y:S02]  /*eca0*/  ISETP.GE.AND P4, PT, R22, R175, PT ;  /* 0x000000af1600720c */ /* 0x000fe40003f86270 */
[----:B------:R-:W-:Y:S02]  /*ecb0*/  P2R R52, PR, RZ, 0x1 ;  /* 0x00000001ff347803 */ /* 0x000fe40000000000 */
[----:B------:R-:W-:Y:S02]  /*ecc0*/  ISETP.GE.AND P0, PT, R24, R182, PT ;  /* 0x000000b61800720c */ /* 0x000fe40003f06270 */
[----:B------:R-:W-:Y:S02]  /*ecd0*/  P2R R48, PR, RZ, 0x10 ;  /* 0x00000010ff307803 */ /* 0x000fe40000000000 */
[----:B------:R-:W-:Y:S02]  /*ece0*/  FSEL R119, R241, -INF , P0 ;  /* 0xff800000f1777808 */ /* 0x000fe40000000000 */
[-C--:B------:R-:W-:Y:S02]  /*ecf0*/  ISETP.GE.AND P0, PT, R34, R179.reuse, PT ;  /* 0x000000b32200720c */ /* 0x080fe40003f06270 */
[----:B------:R-:W-:Y:S02]  /*ed00*/  P2R R47, PR, RZ, 0x4 ;  /* 0x00000004ff2f7803 */ /* 0x000fe40000000000 */
[----:B------:R-:W-:Y:S02]  /*ed10*/  FSEL R117, R237, -INF , P0 ;  /* 0xff800000ed757808 */ /* 0x000fe40000000000 */
[-C--:B------:R-:W-:Y:S02]  /*ed20*/  ISETP.GE.AND P0, PT, R185, R178.reuse, PT ;  /* 0x000000b2b900720c */ /* 0x080fe40003f06270 */
[----:B------:R-:W-:Y:S02]  /*ed30*/  FSEL R53, R200, -INF , P3 ;  /* 0xff800000c8357808 */ /* 0x000fe40001800000 */
[----:B------:R-:W-:Y:S02]  /*ed40*/  FSEL R193, R248, -INF , !P0 ;  /* 0xff800000f8c17808 */ /* 0x000fe40004000000 */
[----:B------:R-:W-:Y:S02]  /*ed50*/  ISETP.GE.AND P0, PT, R26, R179, PT ;  /* 0x000000b31a00720c */ /* 0x000fe40003f06270 */
[CC--:B------:R-:W-:Y:S02]  /*ed60*/  ISETP.GE.AND P5, PT, R31.reuse, R175.reuse, PT ;  /* 0x000000af1f00720c */ /* 0x0c0fe40003fa6270 */
[----:B------:R-:W-:Y:S02]  /*ed70*/  FSEL R115, R236, -INF , P0 ;  /* 0xff800000ec737808 */ /* 0x000fe40000000000 */
[----:B------:R-:W-:Y:S01]  /*ed80*/  ISETP.GE.AND P0, PT, R31, R178, PT ;  /* 0x000000b21f00720c */ /* 0x000fe20003f06270 */
[----:B------:R-:W-:Y:S01]  /*ed90*/  VIADD R31, R185, 0x30 ;  /* 0x00000030b91f7836 */ /* 0x000fe20000000000 */
[-C--:B------:R-:W-:Y:S02]  /*eda0*/  ISETP.GE.AND P3, PT, R22, R182.reuse, PT ;  /* 0x000000b61600720c */ /* 0x080fe40003f66270 */
[----:B------:R-:W-:Y:S02]  /*edb0*/  P2R R51, PR, RZ, 0x1 ;  /* 0x00000001ff337803 */ /* 0x000fe40000000000 */
[----:B------:R-:W-:Y:S02]  /*edc0*/  FSEL R204, R204, -INF , P3 ;  /* 0xff800000cccc7808 */ /* 0x000fe40001800000 */
[----:B------:R-:W-:Y:S02]  /*edd0*/  ISETP.NE.AND P4, PT, R51, RZ, PT ;  /* 0x000000ff3300720c */ /* 0x000fe40003f85270 */
[-C--:B------:R-:W-:Y:S02]  /*ede0*/  ISETP.GE.AND P3, PT, R18, R182.reuse, PT ;  /* 0x000000b61200720c */ /* 0x080fe40003f66270 */
        /* <DEDUP_REMOVED lines=8> */
[----:B------:R-:W-:Y:S01]  /*ee70*/  ISETP.GE.AND P6, PT, R22, R178, PT ;  /* 0x000000b21600720c */ /* 0x000fe20003fc6270 */
[----:B------:R-:W-:Y:S01]  /*ee80*/  VIADD R22, R185, 0x31 ;  /* 0x00000031b9167836 */ /* 0x000fe20000000000 */
[----:B------:R-:W-:Y:S02]  /*ee90*/  P2R R46, PR, RZ, 0x10 ;  /* 0x00000010ff2e7803 */ /* 0x000fe40000000000 */
[----:B------:R-:W-:Y:S02]  /*eea0*/  ISETP.NE.AND P4, PT, R60, RZ, PT ;  /* 0x000000ff3c00720c */ /* 0x000fe40003f85270 */
[----:B------:R-:W-:Y:S02]  /*eeb0*/  FSEL R208, R208, -INF , P3 ;  /* 0xff800000d0d07808 */ /* 0x000fe40001800000 */
        /* <DEDUP_REMOVED lines=8> */
[----:B------:R-:W-:Y:S02]  /*ef40*/  ISETP.GE.AND P0, PT, R185, R175, PT ;  /* 0x000000afb900720c */ /* 0x000fe40003f06270 */
[----:B------:R-:W-:Y:S02]  /*ef50*/  P2R R66, PR, RZ, 0x10 ;  /* 0x00000010ff427803 */ /* 0x000fe40000000000 */
[----:B------:R-:W-:Y:S02]  /*ef60*/  ISETP.NE.AND P4, PT, R50, RZ, PT ;  /* 0x000000ff3200720c */ /* 0x000fe40003f85270 */
[----:B------:R-:W-:Y:S02]  /*ef70*/  FSEL R145, R145, -INF , !P0 ;  /* 0xff80000091917808 */ /* 0x000fe40004000000 */
        /* <DEDUP_REMOVED lines=8> */
[-C--:B------:R-:W-:Y:S02]  /*f000*/  ISETP.GE.AND P3, PT, R10, R182.reuse, PT ;  /* 0x000000b60a00720c */ /* 0x080fe40003f66270 */
[----:B------:R-:W-:Y:S02]  /*f010*/  FSEL R27, R27, -INF , !P4 ;  /* 0xff8000001b1b7808 */ /* 0x000fe40006000000 */
[----:B------:R-:W-:Y:S02]  /*f020*/  ISETP.NE.AND P4, PT, R41, RZ, PT ;  /* 0x000000ff2900720c */ /* 0x000fe40003f85270 */
[----:B------:R-:W-:Y:S02]  /*f030*/  FSEL R106, R250, -INF , P0 ;  /* 0xff800000fa6a7808 */ /* 0x000fe40000000000 */
[----:B------:R-:W-:Y:S02]  /*f040*/  FSEL R23, R23, -INF , !P4 ;  /* 0xff80000017177808 */ /* 0x000fe40006000000 */
[----:B------:R-:W-:Y:S02]  /*f050*/  ISETP.NE.AND P4, PT, R47, RZ, PT ;  /* 0x000000ff2f00720c */ /* 0x000fe40003f85270 */
[----:B------:R-:W-:Y:S02]  /*f060*/  FSEL R205, R216, -INF , P3 ;  /* 0xff800000d8cd7808 */ /* 0x000fe40001800000 */
[----:B------:R-:W-:Y:S02]  /*f070*/  FSEL R21, R21, -INF , !P4 ;  /* 0xff80000015157808 */ /* 0x000fe40006000000 */
[----:B------:R-:W-:Y:S02]  /*f080*/  ISETP.NE.AND P4, PT, R50, RZ, PT ;  /* 0x000000ff3200720c */ /* 0x000fe40003f85270 */
[-C--:B------:R-:W-:Y:S02]  /*f090*/  ISETP.GE.AND P3, PT, R7, R182.reuse, PT ;  /* 0x000000b60700720c */ /* 0x080fe40003f66270 */
[----:B------:R-:W-:Y:S02]  /*f0a0*/  FSEL R19, R19, -INF , !P4 ;  /* 0xff80000013137808 */ /* 0x000fe40006000000 */
        /* <DEDUP_REMOVED lines=10> */
[----:B------:R-:W-:Y:S02]  /*f150*/  ISETP.GE.AND P3, PT, R5, R182, PT ;  /* 0x000000b60500720c */ /* 0x000fe40003f66270 */
[----:B------:R-:W-:Y:S02]  /*f160*/  FSEL R55, R55, -INF , !P4 ;  /* 0xff80000037377808 */ /* 0x000fe40006000000 */
[----:B------:R-:W-:Y:S02]  /*f170*/  ISETP.NE.AND P4, PT, R46, RZ, PT ;  /* 0x000000ff2e00720c */ /* 0x000fe40003f85270 */
[----:B------:R-:W-:Y:S02]  /*f180*/  ISETP.GE.AND P0, PT, R24, R179, PT ;  /* 0x000000b31800720c */ /* 0x000fe40003f06270 */
        /* <DEDUP_REMOVED lines=10> */
[----:B------:R-:W2:Y:S01]  /*f230*/  LD.E R37, desc[UR4][R2.64+0xdc] ;  /* 0x0000dc0402257980 */ /* 0x000ea2000c101900 */
[-C--:B------:R-:W-:Y:S01]  /*f240*/  ISETP.GE.AND P3, PT, R29, R175.reuse, PT ;  /* 0x000000af1d00720c */ /* 0x080fe20003f66270 */
[C---:B------:R-:W-:Y:S01]  /*f250*/  VIADD R29, R185.reuse, 0x39 ;  /* 0x00000039b91d7836 */ /* 0x040fe20000000000 */
[----:B------:R-:W-:Y:S02]  /*f260*/  P2R R58, PR, RZ, 0x2 ;  /* 0x00000002ff3a7803 */ /* 0x000fe40000000000 */
[----:B------:R-:W-:Y:S02]  /*f270*/  P2R R45, PR, RZ, 0x40 ;  /* 0x00000040ff2d7803 */ /* 0x000fe40000000000 */
[----:B------:R-:W-:Y:S02]  /*f280*/  P2R R62, PR, RZ, 0x1 ;  /* 0x00000001ff3e7803 */ /* 0x000fe40000000000 */
[C---:B------:R-:W-:Y:S02]  /*f290*/  ISETP.GE.AND P2, PT, R18.reuse, R178, PT ;  /* 0x000000b21200720c */ /* 0x040fe40003f46270 */
[----:B------:R-:W-:Y:S01]  /*f2a0*/  ISETP.GE.AND P1, PT, R18, R175, PT ;  /* 0x000000af1200720c */ /* 0x000fe20003f26270 */
[C---:B------:R-:W-:Y:S01]  /*f2b0*/  VIADD R18, R185.reuse, 0x38 ;  /* 0x00000038b9127836 */ /* 0x040fe20000000000 */
[----:B------:R-:W-:Y:S01]  /*f2c0*/  ISETP.NE.AND P6, PT, R54, RZ, PT ;  /* 0x000000ff3600720c */ /* 0x000fe20003fc5270 */
[----:B------:R-:W-:Y:S01]  /*f2d0*/  VIADD R185, R185, 0xffffff80 ;  /* 0xffffff80b9b97836 */ /* 0x000fe20000000000 */
[-C--:B------:R-:W-:Y:S02]  /*f2e0*/  ISETP.GE.AND P0, PT, R29, R182.reuse, PT ;  /* 0x000000b61d00720c */ /* 0x080fe40003f06270 */
[----:B------:R-:W-:Y:S02]  /*f2f0*/  FSEL R59, R59, -INF , !P6 ;  /* 0xff8000003b3b7808 */ /* 0x000fe40007000000 */
[----:B------:R-:W-:Y:S02]  /*f300*/  FSEL R104, R249, -INF , P0 ;  /* 0xff800000f9687808 */ /* 0x000fe40000000000 */
[----:B------:R-:W-:Y:S02]  /*f310*/  ISETP.GE.AND P0, PT, R18, R182, PT ;  /* 0x000000b61200720c */ /* 0x000fe40003f06270 */
[----:B------:R-:W-:Y:S02]  /*f320*/  ISETP.NE.AND P6, PT, R45, RZ, PT ;  /* 0x000000ff2d00720c */ /* 0x000fe40003fc5270 */
[----:B------:R-:W-:Y:S02]  /*f330*/  FSEL R67, R246, -INF , P0 ;  /* 0xff800000f6437808 */ /* 0x000fe40000000000 */
[----:B------:R-:W-:Y:S02]  /*f340*/  FSEL R225, R204, -INF , !P6 ;  /* 0xff800000cce17808 */ /* 0x000fe40007000000 */
[-C--:B------:R-:W-:Y:S02]  /*f350*/  ISETP.GE.AND P0, PT, R31, R179.reuse, PT ;  /* 0x000000b31f00720c */ /* 0x080fe40003f06270 */
[----:B------:R-:W-:Y:S02]  /*f360*/  ISETP.NE.AND P6, PT, R40, RZ, PT ;  /* 0x000000ff2800720c */ /* 0x000fe40003fc5270 */
[----:B------:R-:W-:Y:S02]  /*f370*/  ISETP.NE.AND P4, PT, R48, RZ, PT ;  /* 0x000000ff3000720c */ /* 0x000fe40003f85270 */
[----:B------:R-:W-:Y:S01]  /*f380*/  FSEL R65, R244, -INF , P0 ;  /* 0xff800000f4417808 */ /* 0x000fe20000000000 */
[----:B------:R-:W-:Y:S01]  /*f390*/  LDSM.16.MT88.4 R48, [R102+0x6000] ;  /* 0x006000006630783b */ /* 0x000fe20000004200 */
        /* <DEDUP_REMOVED lines=10> */
[----:B------:R-:W-:Y:S02]  /*f440*/  FSEL R207, R213, -INF , !P4 ;  /* 0xff800000d5cf7808 */ /* 0x000fe40006000000 */
[----:B------:R-:W-:Y:S02]  /*f450*/  FSEL R38, R247, -INF , P0 ;  /* 0xff800000f7267808 */ /* 0x000fe40000000000 */
[----:B------:R-:W-:Y:S02]  /*f460*/  FSEL R213, R210, -INF , !P1 ;  /* 0xff800000d2d57808 */ /* 0x000fe40004800000 */
[----:B------:R-:W-:Y:S02]  /*f470*/  FSEL R205, R205, -INF , !P6 ;  /* 0xff800000cdcd7808 */ /* 0x000fe40007000000 */
[----:B------:R-:W-:Y:S02]  /*f480*/  ISETP.GE.AND P0, PT, R18, R179, PT ;  /* 0x000000b31200720c */ /* 0x000fe40003f06270 */
[-C--:B------:R-:W-:Y:S02]  /*f490*/  ISETP.GE.AND P1, PT, R8, R178.reuse, PT ;  /* 0x000000b20800720c */ /* 0x080fe40003f26270 */
[-C--:B------:R-:W-:Y:S02]  /*f4a0*/  ISETP.GE.AND P6, PT, R7, R178.reuse, PT ;  /* 0x000000b20700720c */ /* 0x080fe40003fc6270 */
[----:B------:R-:W-:Y:S02]  /*f4b0*/  P2R R44, PR, RZ, 0x20 ;  /* 0x00000020ff2c7803 */ /* 0x000fe40000000000 */
[----:B------:R-:W-:Y:S02]  /*f4c0*/  FSEL R39, R245, -INF , P0 ;  /* 0xff800000f5277808 */ /* 0x000fe40000000000 */
[----:B------:R-:W-:Y:S02]  /*f4d0*/  FSEL R203, R203, -INF , !P1 ;  /* 0xff800000cbcb7808 */ /* 0x000fe40004800000 */
[----:B------:R-:W-:Y:S02]  /*f4e0*/  FSEL R191, R191, -INF , !P6 ;  /* 0xff800000bfbf7808 */ /* 0x000fe40007000000 */
[----:B------:R-:W-:Y:S02]  /*f4f0*/  ISETP.NE.AND P5, PT, R58, RZ, PT ;  /* 0x000000ff3a00720c */ /* 0x000fe40003fa5270 */
[----:B------:R-:W-:Y:S02]  /*f500*/  ISETP.NE.AND P0, PT, R62, RZ, PT ;  /* 0x000000ff3e00720c */ /* 0x000fe40003f05270 */
[-C--:B------:R-:W-:Y:S02]  /*f510*/  ISETP.GE.AND P1, PT, R7, R175.reuse, PT ;  /* 0x000000af0700720c */ /* 0x080fe40003f26270 */
[-C--:B------:R-:W-:Y:S02]  /*f520*/  ISETP.GE.AND P6, PT, R5, R178.reuse, PT ;  /* 0x000000b20500720c */ /* 0x080fe40003fc6270 */
[----:B------:R-:W-:Y:S02]  /*f530*/  FSEL R57, R57, -INF , !P5 ;  /* 0xff80000039397808 */ /* 0x000fe40006800000 */
[----:B------:R-:W-:Y:S02]  /*f540*/  FSEL R223, R36, -INF , !P0 ;  /* 0xff80000024df7808 */ /* 0x000fe40004000000 */
[----:B------:R-:W-:Y:S02]  /*f550*/  FSEL R147, R147, -INF , !P6 ;  /* 0xff80000093937808 */ /* 0x000fe40007000000 */
[----:B------:R-:W-:Y:S02]  /*f560*/  FSEL R143, R143, -INF , !P1 ;  /* 0xff8000008f8f7808 */ /* 0x000fe40004800000 */
[----:B------:R-:W-:Y:S02]  /*f570*/  ISETP.NE.AND P5, PT, R44, RZ, PT ;  /* 0x000000ff2c00720c */ /* 0x000fe40003fa5270 */
[-C--:B------:R-:W-:Y:S02]  /*f580*/  ISETP.GE.AND P0, PT, R16, R178.reuse, PT ;  /* 0x000000b21000720c */ /* 0x080fe40003f06270 */
[C---:B------:R-:W-:Y:S02]  /*f590*/  ISETP.GE.AND P6, PT, R0.reuse, R178, PT ;  /* 0x000000b20000720c */ /* 0x040fe40003fc6270 */
[-C--:B------:R-:W-:Y:S02]  /*f5a0*/  ISETP.GE.AND P1, PT, R0, R175.reuse, PT ;  /* 0x000000af0000720c */ /* 0x080fe40003f26270 */
        /* <DEDUP_REMOVED lines=9> */
[----:B------:R-:W-:Y:S02]  /*f640*/  ISETP.GE.AND P5, PT, R8, R175, PT ;  /* 0x000000af0800720c */ /* 0x000fe40003fa6270 */
[-C--:B------:R-:W-:Y:S02]  /*f650*/  ISETP.GE.AND P0, PT, R6, R178.reuse, PT ;  /* 0x000000b20600720c */ /* 0x080fe40003f06270 */
[----:B------:R-:W-:Y:S02]  /*f660*/  FMNMX3.FTZ R0, R0, R35, R33, !PT ;  /* 0x0000002300007276 */ /* 0x000fe40007810021 */
[----:B------:R-:W-:Y:S02]  /*f670*/  FSEL R195, R195, -INF , !P5 ;  /* 0xff800000c3c37808 */ /* 0x000fe40006800000 */
[----:B------:R-:W-:Y:S02]  /*f680*/  FSEL R189, R189, -INF , !P0 ;  /* 0xff800000bdbd7808 */ /* 0x000fe40004000000 */
[CC--:B------:R-:W-:Y:S02]  /*f690*/  ISETP.GE.AND P5, PT, R4.reuse, R178.reuse, PT ;  /* 0x000000b20400720c */ /* 0x0c0fe40003fa6270 */
[----:B------:R-:W-:Y:S02]  /*f6a0*/  ISETP.GE.AND P0, PT, R4, R175, PT ;  /* 0x000000af0400720c */ /* 0x000fe40003f06270 */
        /* <DEDUP_REMOVED lines=8> */
[----:B------:R-:W-:Y:S02]  /*f730*/  FSEL R197, R197, -INF , !P4 ;  /* 0xff800000c5c57808 */ /* 0x000fe40006000000 */
[----:B------:R-:W-:Y:S02]  /*f740*/  FMNMX3.FTZ R0, R0, R201, R199, !PT ;  /* 0x000000c900007276 */ /* 0x000fe400078100c7 */
[----:B------:R-:W-:Y:S02]  /*f750*/  FMNMX3.FTZ R4, R4, R53, R227, !PT ;  /* 0x0000003504047276 */ /* 0x000fe400078100e3 */
[-C--:B------:R-:W-:Y:S02]  /*f760*/  ISETP.GE.AND P3, PT, R6, R175.reuse, PT ;  /* 0x000000af0600720c */ /* 0x080fe40003f66270 */
[----:B------:R-:W-:Y:S02]  /*f770*/  ISETP.GE.AND P4, PT, R5, R175, PT ;  /* 0x000000af0500720c */ /* 0x000fe40003f86270 */
[----:B------:R-:W-:Y:S02]  /*f780*/  FMNMX3.FTZ R0, R0, R197, R195, !PT ;  /* 0x000000c500007276 */ /* 0x000fe400078100c3 */
[----:B------:R-:W-:Y:S02]  /*f790*/  FSEL R221, R208, -INF , !P2 ;  /* 0xff800000d0dd7808 */ /* 0x000fe40005000000 */
[----:B------:R-:W-:Y:S02]  /*f7a0*/  FMNMX3.FTZ R4, R4, R225, R223, !PT ;  /* 0x000000e104047276 */ /* 0x000fe400078100df */
[----:B------:R-:W-:Y:S02]  /*f7b0*/  FSEL R141, R141, -INF , !P3 ;  /* 0xff8000008d8d7808 */ /* 0x000fe40005800000 */
[----:B------:R-:W-:Y:S02]  /*f7c0*/  FSEL R139, R139, -INF , !P4 ;  /* 0xff8000008b8b7808 */ /* 0x000fe40006000000 */
[----:B------:R-:W-:Y:S02]  /*f7d0*/  FMNMX3.FTZ R0, R0, R145, R143, !PT ;  /* 0x0000009100007276 */ /* 0x000fe4000781008f */
        /* <DEDUP_REMOVED lines=10> */
[----:B------:R-:W-:Y:S02]  /*f880*/  FMNMX3.FTZ R4, R4, R209, R207, !PT ;  /* 0x000000d104047276 */ /* 0x000fe400078100cf */
[----:B------:R-:W-:Y:S02]  /*f890*/  FSEL R61, R61, -INF , !P6 ;  /* 0xff8000003d3d7808 */ /* 0x000fe40007000000 */
[----:B------:R-:W-:Y:S02]  /*f8a0*/  FMNMX3.FTZ R0, R0, R127, R63, !PT ;  /* 0x0000007f00007276 */ /* 0x000fe4000781003f */
[-C--:B------:R-:W-:Y:S02]  /*f8b0*/  ISETP.GE.AND P3, PT, R34, R175.reuse, PT ;  /* 0x000000af2200720c */ /* 0x080fe40003f66270 */
[----:B------:R-:W-:Y:S02]  /*f8c0*/  ISETP.GE.AND P1, PT, R26, R175, PT ;  /* 0x000000af1a00720c */ /* 0x000fe40003f26270 */
[----:B------:R-:W-:Y:S02]  /*f8d0*/  FSEL R43, R43, -INF , !P4 ;  /* 0xff8000002b2b7808 */ /* 0x000fe40006000000 */
[-C--:B------:R-:W-:Y:S02]  /*f8e0*/  ISETP.GE.AND P6, PT, R24, R178.reuse, PT ;  /* 0x000000b21800720c */ /* 0x080fe40003fc6270 */
[----:B------:R-:W-:Y:S02]  /*f8f0*/  FSEL R123, R123, -INF , !P0 ;  /* 0xff8000007b7b7808 */ /* 0x000fe40004000000 */
[----:B------:R-:W-:Y:S02]  /*f900*/  FMNMX3.FTZ R4, R4, R205, R203, !PT ;  /* 0x000000cd04047276 */ /* 0x000fe400078100cb */
[----:B------:R-:W-:Y:S02]  /*f910*/  FMNMX3.FTZ R0, R0, R61, R43, !PT ;  /* 0x0000003d00007276 */ /* 0x000fe4000781002b */
[----:B------:R-:W-:Y:S02]  /*f920*/  FSEL R117, R117, -INF , !P3 ;  /* 0xff80000075757808 */ /* 0x000fe40005800000 */
[----:B------:R-:W-:Y:S02]  /*f930*/  FSEL R115, R115, -INF , !P1 ;  /* 0xff80000073737808 */ /* 0x000fe40004800000 */
[-C--:B------:R-:W-:Y:S02]  /*f940*/  ISETP.GE.AND P0, PT, R32, R175.reuse, PT ;  /* 0x000000af2000720c */ /* 0x080fe40003f06270 */
[----:B------:R-:W-:Y:S02]  /*f950*/  ISETP.GE.AND P4, PT, R24, R175, PT ;  /* 0x000000af1800720c */ /* 0x000fe40003f86270 */
        /* <DEDUP_REMOVED lines=15> */
[-C--:B------:R-:W-:Y:S02]  /*fa50*/  ISETP.GE.AND P5, PT, R34, R178.reuse, PT ;  /* 0x000000b22200720c */ /* 0x080fe40003fa6270 */
[----:B------:R-:W-:Y:S02]  /*fa60*/  FSEL R64, R64, -INF , !P1 ;  /* 0xff80000040407808 */ /* 0x000fe40004800000 */
[----:B------:R-:W-:Y:S02]  /*fa70*/  FSEL R65, R65, -INF , !P6 ;  /* 0xff80000041417808 */ /* 0x000fe40007000000 */
[----:B------:R-:W-:Y:S02]  /*fa80*/  FMNMX3.FTZ R0, R0, R109, R107, !PT ;  /* 0x0000006d00007276 */ /* 0x000fe4000781006b */
[----:B------:R-:W-:Y:S02]  /*fa90*/  FMNMX3.FTZ R4, R4, R137, R135, !PT ;  /* 0x0000008904047276 */ /* 0x000fe40007810087 */
[----:B------:R-:W-:Y:S02]  /*faa0*/  FSEL R125, R125, -INF , !P5 ;  /* 0xff8000007d7d7808 */ /* 0x000fe40006800000 */
[----:B------:R-:W-:Y:S02]  /*fab0*/  FSEL R38, R38, -INF , !P3 ;  /* 0xff80000026267808 */ /* 0x000fe40005800000 */
[----:B------:R-:W-:Y:S02]  /*fac0*/  FSEL R39, R39, -INF , !P4 ;  /* 0xff80000027277808 */ /* 0x000fe40006000000 */
[----:B------:R-:W-:Y:S02]  /*fad0*/  FMNMX3.FTZ R0, R0, R65, R64, !PT ;  /* 0x0000004100007276 */ /* 0x000fe40007810040 */
[-C--:B------:R-:W-:Y:S02]  /*fae0*/  ISETP.GE.AND P5, PT, R32, R178.reuse, PT ;  /* 0x000000b22000720c */ /* 0x080fe40003fa6270 */
[----:B------:R-:W-:Y:S02]  /*faf0*/  FMNMX3.FTZ R4, R4, R133, R131, !PT ;  /* 0x0000008504047276 */ /* 0x000fe40007810083 */
[----:B------:R-:W-:Y:S02]  /*fb00*/  FMNMX3.FTZ R7, R0, R39, R38, !PT ;  /* 0x0000002700077276 */ /* 0x000fe40007810026 */
[----:B------:R-:W-:Y:S02]  /*fb10*/  FSEL R121, R121, -INF , !P5 ;  /* 0xff80000079797808 */ /* 0x000fe40006800000 */
[-C--:B------:R-:W-:Y:S01]  /*fb20*/  ISETP.GE.AND P5, PT, R31, R178.reuse, PT ;  /* 0x000000b21f00720c */ /* 0x080fe20003fa6270 */
[----:B------:R-:W-:Y:S01]  /*fb30*/  SHFL.BFLY PT, R0, R7, 0x2, 0x1f ;  /* 0x0c401f0007007f89 */ /* 0x000fe200000e0000 */
[----:B------:R-:W-:Y:S02]  /*fb40*/  FMNMX3.FTZ R4, R4, R125, R123, !PT ;  /* 0x0000007d04047276 */ /* 0x000fe4000781007b */
[----:B------:R-:W-:Y:S02]  /*fb50*/  FSEL R105, R105, -INF , !P5 ;  /* 0xff80000069697808 */ /* 0x000fe40006800000 */
[-C--:B------:R-:W-:Y:S02]  /*fb60*/  ISETP.GE.AND P5, PT, R29, R178.reuse, PT ;  /* 0x000000b21d00720c */ /* 0x080fe40003fa6270 */
[----:B------:R-:W-:Y:S01]  /*fb70*/  ISETP.GE.AND P0, PT, R18, R178, PT ;  /* 0x000000b21200720c */ /* 0x000fe20003f06270 */
[----:B------:R-:W-:Y:S01]  /*fb80*/  LDSM.16.MT88.4 R28, [R103+0x6000] ;  /* 0x00600000671c783b */ /* 0x000fe20000004200 */
[----:B------:R-:W-:Y:S02]  /*fb90*/  FMNMX3.FTZ R5, R4, R121, R119, !PT ;  /* 0x0000007904057276 */ /* 0x000fe40007810077 */
[----:B------:R-:W-:Y:S02]  /*fba0*/  FSEL R104, R104, -INF , !P5 ;  /* 0xff80000068687808 */ /* 0x000fe40006800000 */
[----:B------:R-:W-:Y:S02]  /*fbb0*/  FSEL R67, R67, -INF , !P0 ;  /* 0xff80000043437808 */ /* 0x000fe40004000000 */
[----:B------:R-:W-:Y:S02]  /*fbc0*/  FMNMX3.FTZ R5, R5, R105, R106, !PT ;  /* 0x0000006905057276 */ /* 0x000fe4000781006a */
[----:B------:R-:W-:Y:S02]  /*fbd0*/  ISETP.NE.AND P2, PT, R15, RZ, PT ;  /* 0x000000ff0f00720c */ /* 0x000fe40003f45270 */
[----:B------:R-:W-:Y:S05]  /*fbe0*/  FMNMX3.FTZ R4, R5, R67, R104, !PT ;  /* 0x0000004305047276 */ /* 0x000fea0007810068 */
[----:B------:R-:W1:Y:S02]  /*fbf0*/  SHFL.BFLY PT, R15, R4, 0x2, 0x1f ;  /* 0x0c401f00040f7f89 */ /* 0x000e6400000e0000 */
[----:B-1----:R-:W-:Y:S02]  /*fc00*/  FMNMX.FTZ R13, R4, R15, !PT ;  /* 0x0000000f040d7209 */ /* 0x002fe40007810000 */
[----:B------:R-:W-:Y:S04]  /*fc10*/  FMNMX.FTZ R5, R7, R0, !PT ;  /* 0x0000000007057209 */ /* 0x000fe80007810000 */
[----:B------:R-:W1:Y:S08]  /*fc20*/  SHFL.BFLY PT, R36, R13, 0x1, 0x1f ;  /* 0x0c201f000d247f89 */ /* 0x000e7000000e0000 */
[----:B------:R-:W3:Y:S01]  /*fc30*/  SHFL.BFLY PT, R0, R5, 0x1, 0x1f ;  /* 0x0c201f0005007f89 */ /* 0x000ee200000e0000 */
[----:B-1----:R-:W-:Y:S02]  /*fc40*/  FMNMX.FTZ R36, R13, R36, !PT ;  /* 0x000000240d247209 */ /* 0x002fe40007810000 */
[----:B---3--:R-:W-:Y:S03]  /*fc50*/  FMNMX.FTZ R0, R5, R0, !PT ;  /* 0x0000000005007209 */ /* 0x008fe60007810000 */
[C---:B--2---:R-:W-:Y:S01]  /*fc60*/  FMUL.FTZ R108, R37.reuse, R36 ;  /* 0x00000024256c7220 */ /* 0x044fe20000410000 */
[----:B------:R-:W-:Y:S02]  /*fc70*/  FSETP.NEU.FTZ.AND P1, PT, R36, -INF , PT ;  /* 0xff8000002400780b */ /* 0x000fe40003f3d000 */
[----:B------:R-:W-:Y:S01]  /*fc80*/  FSETP.NEU.FTZ.AND P0, PT, R0, -INF , PT ;  /* 0xff8000000000780b */ /* 0x000fe20003f1d000 */
[----:B------:R-:W-:Y:S01]  /*fc90*/  FMUL.FTZ R66, R37, R0 ;  /* 0x0000000025427220 */ /* 0x000fe20000410000 */
[----:B------:R-:W-:Y:S02]  /*fca0*/  FSEL R5, R36, RZ, P1 ;  /* 0x000000ff24057208 */ /* 0x000fe40000800000 */
[----:B------:R-:W-:Y:S02]  /*fcb0*/  FSEL R4, R0, RZ, P0 ;  /* 0x000000ff00047208 */ /* 0x000fe40000000000 */
[----:B------:R-:W-:Y:S01]  /*fcc0*/  FSEL R66, R66, RZ, P0 ;  /* 0x000000ff42427208 */ /* 0x000fe20000000000 */
[----:B------:R-:W-:Y:S01]  /*fcd0*/  FADD.FTZ R6, -R5, R100 ;  /* 0x0000006405067221 */ /* 0x000fe20000010100 */
[----:B------:R-:W-:Y:S01]  /*fce0*/  FSEL R108, R108, RZ, P1 ;  /* 0x000000ff6c6c7208 */ /* 0x000fe20000800000 */
[----:B------:R-:W-:Y:S01]  /*fcf0*/  FADD.FTZ R4, -R4, R101 ;  /* 0x0000006504047221 */ /* 0x000fe20000010100 */
[----:B------:R-:W-:Y:S01]  /*fd00*/  ISETP.GT.AND P0, PT, R184, R163, PT ;  /* 0x000000a3b800720c */ /* 0x000fe20003f04270 */
[-CC-:B------:R-:W-:Y:S01]  /*fd10*/  FFMA.FTZ R129, R14, R37.reuse, -R66.reuse ;  /* 0x000000250e817223 */ /* 0x180fe20000010842 */
[-C--:B------:R-:W-:Y:S01]  /*fd20*/  FFMA.FTZ R112, R17, R37.reuse, -R66 ;  /* 0x0000002511707223 */ /* 0x080fe20000010842 */
[----:B------:R-:W1:Y:S01]  /*fd30*/  LDSM.16.MT88.4 R12, [R152+0x6000] ;  /* 0x00600000980c783b */ /* 0x000e620000004200 */
[-CC-:B------:R-:W-:Y:S01]  /*fd40*/  FFMA.FTZ R42, R23, R37.reuse, -R108.reuse ;  /* 0x00000025172a7223 */ /* 0x180fe2000001086c */
[-CC-:B------:R-:W-:Y:S01]  /*fd50*/  FFMA.FTZ R111, R21, R37.reuse, -R108.reuse ;  /* 0x00000025156f7223 */ /* 0x180fe2000001086c */
[-CC-:B------:R-:W-:Y:S01]  /*fd60*/  FFMA.FTZ R60, R27, R37.reuse, -R108.reuse ;  /* 0x000000251b3c7223 */ /* 0x180fe2000001086c */
[-C--:B------:R-:W-:Y:S01]  /*fd70*/  FFMA.FTZ R110, R19, R37.reuse, -R108 ;  /* 0x00000025136e7223 */ /* 0x080fe2000001086c */
[-CC-:B------:R-:W-:Y:S01]  /*fd80*/  FFMA.FTZ R113, R11, R37.reuse, -R66.reuse ;  /* 0x000000250b717223 */ /* 0x180fe20000010842 */
[-C--:B------:R-:W-:Y:S01]  /*fd90*/  FFMA.FTZ R100, R9, R37.reuse, -R66 ;  /* 0x0000002509647223 */ /* 0x080fe20000010842 */
[C---:B------:R-:W-:Y:S01]  /*fda0*/  FMUL.FTZ R9, R37.reuse, R6 ;  /* 0x0000000625097220 */ /* 0x040fe20000410000 */
[----:B------:R-:W-:Y:S01]  /*fdb0*/  FMUL.FTZ R8, R37, R4 ;  /* 0x0000000425087220 */ /* 0x000fe20000410000 */
[----:B------:R-:W2:Y:S01]  /*fdc0*/  LDSM.16.MT88.4 R20, [R148+0x6000] ;  /* 0x006000009414783b */ /* 0x000ea20000004200 */
[----:B------:R-:W-:Y:S01]  /*fdd0*/  MUFU.EX2 R60, R60 ;  /* 0x0000003c003c7308 */ /* 0x000fe20000000800 */
[-C--:B------:R-:W-:Y:S01]  /*fde0*/  FFMA.FTZ R32, R25, R37.reuse, -R108 ;  /* 0x0000002519207223 */ /* 0x080fe2000001086c */
[-CC-:B------:R-:W-:Y:S01]  /*fdf0*/  FFMA.FTZ R62, R141, R37.reuse, -R66.reuse ;  /* 0x000000258d3e7223 */ /* 0x180fe20000010842 */
[-C--:B------:R-:W-:Y:S07]  /*fe00*/  FFMA.FTZ R128, R127, R37.reuse, -R66 ;  /* 0x000000257f807223 */ /* 0x080fee0000010842 */
[----:B------:R-:W3:Y:S01]  /*fe10*/  MUFU.EX2 R42, R42 ;  /* 0x0000002a002a7308 */ /* 0x000ee20000000800 */
[-CC-:B------:R-:W-:Y:S01]  /*fe20*/  FFMA.FTZ R227, R227, R37.reuse, -R108.reuse ;  /* 0x00000025e3e37223 */ /* 0x180fe2000001086c */
[-CC-:B------:R-:W-:Y:S01]  /*fe30*/  FFMA.FTZ R114, R193, R37.reuse, -R108.reuse ;  /* 0x00000025c1727223 */ /* 0x180fe2000001086c */
[-CC-:B------:R-:W-:Y:S07]  /*fe40*/  FFMA.FTZ R101, R189, R37.reuse, -R108.reuse ;  /* 0x00000025bd657223 */ /* 0x180fee000001086c */
[----:B------:R-:W-:Y:S01]  /*fe50*/  MUFU.EX2 R111, R111 ;  /* 0x0000006f006f7308 */ /* 0x000fe20000000800 */
[-C--:B------:R-:W-:Y:S01]  /*fe60*/  FFMA.FTZ R116, R147, R37.reuse, -R108 ;  /* 0x0000002593747223 */ /* 0x080fe2000001086c */
[-CC-:B------:R-:W-:Y:S01]  /*fe70*/  FFMA.FTZ R120, R145, R37.reuse, -R66.reuse ;  /* 0x0000002591787223 */ /* 0x180fe20000010842 */
[-C--:B------:R-:W-:Y:S07]  /*fe80*/  FFMA.FTZ R118, R139, R37.reuse, -R66 ;  /* 0x000000258b767223 */ /* 0x080fee0000010842 */
[----:B------:R-:W4:Y:S01]  /*fe90*/  MUFU.EX2 R110, R110 ;  /* 0x0000006e006e7308 */ /* 0x000f220000000800 */
[-C--:B------:R-:W-:Y:S01]  /*fea0*/  FFMA.FTZ R191, R191, R37.reuse, -R108 ;  /* 0x00000025bfbf7223 */ /* 0x080fe2000001086c */
[-C--:B------:R-:W-:Y:S01]  /*feb0*/  FFMA.FTZ R143, R143, R37.reuse, -R66 ;  /* 0x000000258f8f7223 */ /* 0x080fe20000010842 */
[-C--:B------:R-:W-:Y:S07]  /*fec0*/  FFMA.FTZ R122, R133, R37.reuse, -R108 ;  /* 0x00000025857a7223 */ /* 0x080fee000001086c */
[----:B------:R-:W5:Y:S01]  /*fed0*/  MUFU.EX2 R41, R9 ;  /* 0x0000000900297308 */ /* 0x000f620000000800 */
[-CC-:B------:R-:W-:Y:S01]  /*fee0*/  FFMA.FTZ R126, R43, R37.reuse, -R66.reuse ;  /* 0x000000252b7e7223 */ /* 0x180fe20000010842 */
[----:B---3--:R-:W-:Y:S01]  /*fef0*/  F2FP.BF16.F32.PACK_AB R44, R42, R60 ;  /* 0x0000003c2a2c723e */ /* 0x008fe200000010ff */
[-C--:B------:R-:W-:Y:S07]  /*ff00*/  FFMA.FTZ R39, R39, R37.reuse, -R66 ;  /* 0x0000002527277223 */ /* 0x080fee0000010842 */
[----:B------:R-:W3:Y:S01]  /*ff10*/  MUFU.EX2 R40, R8 ;  /* 0x0000000800287308 */ /* 0x000ee20000000800 */
[-CC-:B------:R-:W-:Y:S01]  /*ff20*/  FFMA.FTZ R124, R137, R37.reuse, -R108.reuse ;  /* 0x00000025897c7223 */ /* 0x180fe2000001086c */
[-CC-:B------:R-:W-:Y:S01]  /*ff30*/  FFMA.FTZ R132, R123, R37.reuse, -R108.reuse ;  /* 0x000000257b847223 */ /* 0x180fe2000001086c */
[-CC-:B------:R-:W-:Y:S07]  /*ff40*/  FFMA.FTZ R130, R119, R37.reuse, -R108.reuse ;  /* 0x0000002577827223 */ /* 0x180fee000001086c */
[----:B------:R-:W-:Y:S01]  /*ff50*/  MUFU.EX2 R129, R129 ;  /* 0x0000008100817308 */ /* 0x000fe20000000800 */
[--C-:B------:R-:W-:Y:S01]  /*ff60*/  FFMA.FTZ R125, R125, R37, -R108.reuse ;  /* 0x000000257d7d7223 */ /* 0x100fe2000001086c */
[----:B----4-:R-:W-:Y:S01]  /*ff70*/  F2FP.BF16.F32.PACK_AB R46, R110, R111 ;  /* 0x0000006f6e2e723e */ /* 0x010fe200000010ff */
[-C--:B------:R-:W-:Y:S07]  /*ff80*/  FFMA.FTZ R121, R121, R37.reuse, -R108 ;  /* 0x0000002579797223 */ /* 0x080fee000001086c */
[----:B------:R-:W4:Y:S01]  /*ff90*/  MUFU.EX2 R112, R112 ;  /* 0x0000007000707308 */ /* 0x000f220000000800 */
[----:B------:R-:W-:Y:S01]  /*ffa0*/  FFMA.FTZ R117, R117, R37, -R66 ;  /* 0x0000002575757223 */ /* 0x000fe20000010842 */
[C---:B-----5:R-:W-:Y:S01]  /*ffb0*/  FMUL.FTZ R4, R41.reuse, R96 ;  /* 0x0000006029047220 */ /* 0x060fe20000410000 */
[C---:B------:R-:W-:Y:S07]  /*ffc0*/  FMUL.FTZ R5, R41.reuse, R97 ;  /* 0x0000006129057220 */ /* 0x040fee0000410000 */
[----:B------:R-:W-:Y:S01]  /*ffd0*/  MUFU.EX2 R113, R113 ;  /* 0x0000007100717308 */ /* 0x000fe20000000800 */
[C---:B------:R-:W-:Y:S01]  /*ffe0*/  FMUL.FTZ R9, R41.reuse, R93 ;  /* 0x0000005d29097220 */ /* 0x040fe20000410000 */
[C---:B---3--:R-:W-:Y:S01]  /*fff0*/  FMUL.FTZ R6, R40.reuse, R98 ;  /* 0x0000006228067220 */ /* 0x048fe20000410000 */
[C---:B------:R-:W-:Y:S07]  /*10000*/  FMUL.FTZ R7, R40.reuse, R99 ;  /* 0x0000006328077220 */ /* 0x040fee0000410000 */
[----:B------:R-:W3:Y:S01]  /*10010*/  MUFU.EX2 R100, R100 ;  /* 0x0000006400647308 */ /* 0x000ee20000000800 */
[C---:B------:R-:W-:Y:S01]  /*10020*/  FMUL.FTZ R8, R41.reuse, R92 ;  /* 0x0000005c29087220 */ /* 0x040fe20000410000 */
[C---:B------:R-:W-:Y:S01]  /*10030*/  FMUL.FTZ R10, R40.reuse, R94 ;  /* 0x0000005e280a7220 */ /* 0x040fe20000410000 */
[C---:B------:R-:W-:Y:S01]  /*10040*/  FMUL.FTZ R11, R40.reuse, R95 ;  /* 0x0000005f280b7220 */ /* 0x040fe20000410000 */
[C---:B------:R-:W-:Y:S01]  /*10050*/  FMUL.FTZ R17, R41.reuse, R85 ;  /* 0x0000005529117220 */ /* 0x040fe20000410000 */
[----:B------:R-:W-:Y:S01]  /*10060*/  FMUL.FTZ R18, R40, R86 ;  /* 0x0000005628127220 */ /* 0x000fe20000410000 */
[----:B----4-:R-:W-:Y:S01]  /*10070*/  F2FP.BF16.F32.PACK_AB R45, R112, R129 ;  /* 0x00000081702d723e */ /* 0x010fe200000010ff */
[C---:B------:R-:W-:Y:S01]  /*10080*/  FMUL.FTZ R19, R40.reuse, R87 ;  /* 0x0000005728137220 */ /* 0x040fe20000410000 */
[C---:B------:R-:W-:Y:S01]  /*10090*/  FMUL.FTZ R16, R41.reuse, R84 ;  /* 0x0000005429107220 */ /* 0x040fe20000410000 */
[C---:B------:R-:W-:Y:S01]  /*100a0*/  FMUL.FTZ R24, R41.reuse, R76 ;  /* 0x0000004c29187220 */ /* 0x040fe20000410000 */
[----:B------:R-:W-:Y:S01]  /*100b0*/  FMUL.FTZ R25, R41, R77 ;  /* 0x0000004d29197220 */ /* 0x000fe20000410000 */
[-CC-:B------:R-:W-:Y:S01]  /*100c0*/  FFMA.FTZ R77, R55, R37.reuse, -R108.reuse ;  /* 0x00000025374d7223 */ /* 0x180fe2000001086c */
[----:B------:R-:W-:Y:S01]  /*100d0*/  FFMA.FTZ R76, R53, R37, -R108 ;  /* 0x00000025354c7223 */ /* 0x000fe2000001086c */
[----:B------:R-:W-:Y:S01]  /*100e0*/  FMUL.FTZ R27, R40, R79 ;  /* 0x0000004f281b7220 */ /* 0x000fe20000410000 */
[----:B---3--:R-:W-:Y:S01]  /*100f0*/  F2FP.BF16.F32.PACK_AB R47, R100, R113 ;  /* 0x00000071642f723e */ /* 0x008fe200000010ff */
[----:B------:R-:W3:Y:S01]  /*10100*/  LDSM.16.MT88.4 R52, [R152+0x6800] ;  /* 0x006800009834783b */ /* 0x000ee20000004200 */
[-C--:B------:R-:W-:Y:S01]  /*10110*/  FFMA.FTZ R79, R59, R37.reuse, -R66 ;  /* 0x000000253b4f7223 */ /* 0x080fe20000010842 */
[----:B------:R-:W-:Y:S01]  /*10120*/  MUFU.EX2 R77, R77 ;  /* 0x0000004d004d7308 */ /* 0x000fe20000000800 */
[C---:B------:R-:W-:Y:S01]  /*10130*/  FMUL.FTZ R34, R40.reuse, R70 ;  /* 0x0000004628227220 */ /* 0x040fe20000410000 */
[-C--:B------:R-:W-:Y:S01]  /*10140*/  FFMA.FTZ R84, R135, R37.reuse, -R108 ;  /* 0x0000002587547223 */ /* 0x080fe2000001086c */
[--C-:B------:R-:W-:Y:S01]  /*10150*/  FFMA.FTZ R135, R63, R37, -R66.reuse ;  /* 0x000000253f877223 */ /* 0x100fe20000010842 */
[C---:B-1----:R-:W-:Y:S06]  /*10160*/  HMMA.16816.F32.BF16 R4, R44.reuse, R12, R4 ;  /* 0x0000000c2c04723c */ /* 0x042fec0000041804 */
        /* <DEDUP_REMOVED lines=25> */
[----:B-1----:R-:W-:Y:S07]  /*10300*/  FMUL.FTZ R32, R41, R68 ;  /* 0x0000004429207220 */ /* 0x002fee0000410000 */
        /* <DEDUP_REMOVED lines=12> */
[----:B------:R-:W1:Y:S01]  /*103d0*/  MUFU.EX2 R73, R227 ;  /* 0x000000e300497308 */ /* 0x000e620000000800 */
[C---:B------:R-:W-:Y:S01]  /*103e0*/  FMUL.FTZ R30, R40.reuse, R74 ;  /* 0x0000004a281e7220 */ /* 0x040fe20000410000 */
[C---:B------:R-:W-:Y:S01]  /*103f0*/  FMUL.FTZ R31, R40.reuse, R75 ;  /* 0x0000004b281f7220 */ /* 0x040fe20000410000 */
[-CC-:B------:R-:W-:Y:S01]  /*10400*/  FFMA.FTZ R74, R57, R37.reuse, -R66.reuse ;  /* 0x00000025394a7223 */ /* 0x180fe20000010842 */
[----:B------:R-:W-:Y:S01]  /*10410*/  FFMA.FTZ R75, R35, R37, -R66 ;  /* 0x00000025234b7223 */ /* 0x000fe20000010842 */
[----:B------:R-:W2:Y:S05]  /*10420*/  LDSM.16.MT88.4 R56, [R148+0x6800] ;  /* 0x006800009438783b */ /* 0x000eaa0000004200 */
        /* <DEDUP_REMOVED lines=11> */
[----:B------:R-:W2:Y:S06]  /*104e0*/  LDSM.16.MT88.4 R48, [R103+0x6800] ;  /* 0x006800006730783b */ /* 0x000eac0000004200 */
[----:B------:R-:W-:Y:S01]  /*104f0*/  MUFU.EX2 R141, R143 ;  /* 0x0000008f008d7308 */ /* 0x000fe20000000800 */
[----:B-1----:R-:W-:Y:S01]  /*10500*/  F2FP.BF16.F32.PACK_AB R46, R73, R76 ;  /* 0x0000004c492e723e */ /* 0x002fe200000010ff */
        /* <DEDUP_REMOVED lines=9> */
[-CC-:B------:R-:W-:Y:S07]  /*105a0*/  FFMA.FTZ R89, R195, R37.reuse, -R66.reuse ;  /* 0x00000025c3597223 */ /* 0x180fee0000010842 */
[----:B------:R4:W-:Y:S01]  /*105b0*/  MUFU.EX2 R133, R84 ;  /* 0x0000005400857308 */ /* 0x0009e20000000800 */
[-C--:B------:R-:W-:Y:S01]  /*105c0*/  FFMA.FTZ R109, R109, R37.reuse, -R66 ;  /* 0x000000256d6d7223 */ /* 0x080fe20000010842 */
[----:B------:R-:W-:Y:S01]  /*105d0*/  FADD.FTZ R112, R112, R129 ;  /* 0x0000008170707221 */ /* 0x000fe20000010000 */
[-CC-:B------:R-:W-:Y:S01]  /*105e0*/  FFMA.FTZ R67, R67, R37.reuse, -R108.reuse ;  /* 0x0000002543437223 */ /* 0x180fe2000001086c */
[C---:B---3--:R-:W-:Y:S06]  /*105f0*/  HMMA.16816.F32.BF16 R4, R44.reuse, R52, R4 ;  /* 0x000000342c04723c */ /* 0x048fec0000041804 */
[----:B------:R-:W-:Y:S01]  /*10600*/  MUFU.EX2 R81, R81 ;  /* 0x0000005100517308 */ /* 0x000fe20000000800 */
[-C--:B-1----:R-:W-:Y:S01]  /*10610*/  FFMA.FTZ R62, R131, R37.reuse, -R108 ;  /* 0x00000025833e7223 */ /* 0x082fe2000001086c */
[-C--:B------:R-:W-:Y:S08]  /*10620*/  FFMA.FTZ R131, R61, R37.reuse, -R66 ;  /* 0x000000253d837223 */ /* 0x080ff00000010842 */
[----:B------:R-:W1:Y:S01]  /*10630*/  MUFU.EX2 R70, R70 ;  /* 0x0000004600467308 */ /* 0x000e620000000800 */
[----:B------:R-:W-:Y:S01]  /*10640*/  FADD.FTZ R113, R113, R112 ;  /* 0x0000007071717221 */ /* 0x000fe20000010000 */
[----:B------:R-:W-:Y:S01]  /*10650*/  FFMA.FTZ R64, R64, R37, -R66 ;  /* 0x0000002540407223 */ /* 0x000fe20000010842 */
[C---:B------:R-:W-:Y:S01]  /*10660*/  HMMA.16816.F32.BF16 R8, R44.reuse, R54, R8 ;  /* 0x000000362c08723c */ /* 0x040fe20000041808 */
[----:B------:R-:W3:Y:S06]  /*10670*/  LDSM.16.MT88.4 R52, [R102+0x6800] ;  /* 0x006800006634783b */ /* 0x000eec0000004200 */
[----:B------:R5:W-:Y:S01]  /*10680*/  MUFU.EX2 R127, R62 ;  /* 0x0000003e007f7308 */ /* 0x000be20000000800 */
[----:B----4-:R-:W-:Y:S01]  /*10690*/  FADD.FTZ R84, R42, R41 ;  /* 0x000000292a547221 */ /* 0x010fe20000010000 */
[----:B------:R-:W-:Y:S08]  /*106a0*/  FADD.FTZ R100, R100, R113 ;  /* 0x0000007164647221 */ /* 0x000ff00000010000 */
[----:B------:R-:W-:Y:S01]  /*106b0*/  MUFU.EX2 R71, R71 ;  /* 0x0000004700477308 */ /* 0x000fe20000000800 */
[C---:B--2---:R-:W-:Y:S09]  /*106c0*/  HMMA.16816.F32.BF16 R12, R44.reuse, R56, R12 ;  /* 0x000000382c0c723c */ /* 0x044ff2000004180c */
[----:B------:R-:W2:Y:S01]  /*106d0*/  MUFU.EX2 R68, R68 ;  /* 0x0000004400447308 */ /* 0x000ea20000000800 */
[----:B------:R-:W-:Y:S01]  /*106e0*/  FADD.FTZ R79, R79, R100 ;  /* 0x000000644f4f7221 */ /* 0x000fe20000010000 */
[----:B------:R-:W-:Y:S08]  /*106f0*/  IMAD.MOV.U32 R100, RZ, RZ, R36 ;  /* 0x000000ffff647224 */ /* 0x000ff000078e0024 */
[----:B------:R-:W-:Y:S01]  /*10700*/  MUFU.EX2 R82, R82 ;  /* 0x0000005200527308 */ /* 0x000fe20000000800 */
[----:B------:R-:W-:Y:S01]  /*10710*/  FADD.FTZ R74, R74, R79 ;  /* 0x0000004f4a4a7221 */ /* 0x000fe20000010000 */
[C---:B------:R-:W-:Y:S01]  /*10720*/  HMMA.16816.F32.BF16 R16, R44.reuse, R58, R16 ;  /* 0x0000003a2c10723c */ /* 0x040fe20000041810 */
[----:B------:R-:W4:Y:S07]  /*10730*/  LDSM.16.MT88.4 R56, [R152+0x7000] ;  /* 0x007000009838783b */ /* 0x000f2e0000004200 */
[----:B------:R-:W2:Y:S01]  /*10740*/  MUFU.EX2 R83, R83 ;  /* 0x0000005300537308 */ /* 0x000ea20000000800 */
[----:B------:R-:W-:Y:S09]  /*10750*/  FADD.FTZ R75, R75, R74 ;  /* 0x0000004a4b4b7221 */ /* 0x000ff20000010000 */
[----:B------:R-:W-:Y:S01]  /*10760*/  MUFU.EX2 R80, R80 ;  /* 0x0000005000507308 */ /* 0x000fe20000000800 */
[----:B------:R-:W-:Y:S01]  /*10770*/  FADD.FTZ R75, R72, R75 ;  /* 0x0000004b484b7221 */ /* 0x000fe20000010000 */
[C---:B------:R-:W-:Y:S01]  /*10780*/  HMMA.16816.F32.BF16 R20, R44.reuse, R48, R20 ;  /* 0x000000302c14723c */ /* 0x040fe20000041814 */
[----:B-----5:R-:W-:Y:S07]  /*10790*/  LDSM.16.MT88.4 R60, [R103+0x8800] ;  /* 0x00880000673c783b */ /* 0x020fee0000004200 */
[----:B------:R-:W5:Y:S10]  /*107a0*/  MUFU.EX2 R69, R69 ;  /* 0x0000004500457308 */ /* 0x000f740000000800 */
        /* <DEDUP_REMOVED lines=8> */
[----:B------:R-:W-:Y:S01]  /*10830*/  HMMA.16816.F32.BF16 R32, R44, R54, R32 ;  /* 0x000000362c20723c */ /* 0x000fe20000041820 */
[----:B------:R-:W3:Y:S08]  /*10840*/  LDSM.16.MT88.4 R52, [R103+0x7000] ;  /* 0x007000006734783b */ /* 0x000ef00000004200 */
[----:B------:R-:W-:Y:S01]  /*10850*/  MUFU.EX2 R89, R89 ;  /* 0x0000005900597308 */ /* 0x000fe20000000800 */
[----:B-1----:R-:W-:Y:S02]  /*10860*/  F2FP.BF16.F32.PACK_AB R44, R70, R81 ;  /* 0x00000051462c723e */ /* 0x002fe400000010ff */
[----:B--2---:R-:W-:Y:S07]  /*10870*/  F2FP.BF16.F32.PACK_AB R46, R68, R71 ;  /* 0x00000047442e723e */ /* 0x004fee00000010ff */
[----:B------:R-:W1:Y:S01]  /*10880*/  MUFU.EX2 R124, R124 ;  /* 0x0000007c007c7308 */ /* 0x000e620000000800 */
[----:B------:R-:W-:Y:S01]  /*10890*/  F2FP.BF16.F32.PACK_AB R45, R83, R82 ;  /* 0x00000052532d723e */ /* 0x000fe200000010ff */
[----:B------:R-:W-:Y:S01]  /*108a0*/  FADD.FTZ R82, R82, R75 ;  /* 0x0000004b52527221 */ /* 0x000fe20000010000 */
[----:B-----5:R-:W-:Y:S07]  /*108b0*/  F2FP.BF16.F32.PACK_AB R47, R69, R80 ;  /* 0x00000050452f723e */ /* 0x020fee00000010ff */
[----:B------:R-:W2:Y:S01]  /*108c0*/  MUFU.EX2 R122, R122 ;  /* 0x0000007a007a7308 */ /* 0x000ea20000000800 */
        /* <DEDUP_REMOVED lines=11> */
[----:B--2---:R-:W-:Y:S09]  /*10980*/  F2FP.BF16.F32.PACK_AB R42, R127, R122 ;  /* 0x0000007a7f2a723e */ /* 0x004ff200000010ff */
[----:B------:R-:W-:Y:S01]  /*10990*/  MUFU.EX2 R123, R125 ;  /* 0x0000007d007b7308 */ /* 0x000fe20000000800 */
[C---:B------:R-:W-:Y:S09]  /*109a0*/  HMMA.16816.F32.BF16 R12, R44.reuse, R48, R12 ;  /* 0x000000302c0c723c */ /* 0x040ff2000004180c */
[----:B------:R-:W2:Y:S01]  /*109b0*/  MUFU.EX2 R132, R132 ;  /* 0x0000008400847308 */ /* 0x000ea20000000800 */
[----:B----4-:R-:W-:Y:S09]  /*109c0*/  F2FP.BF16.F32.PACK_AB R41, R135, R128 ;  /* 0x000000808729723e */ /* 0x010ff200000010ff */
[----:B------:R-:W-:Y:S01]  /*109d0*/  MUFU.EX2 R119, R121 ;  /* 0x0000007900777308 */ /* 0x000fe20000000800 */
[C---:B------:R-:W-:Y:S01]  /*109e0*/  HMMA.16816.F32.BF16 R16, R44.reuse, R50, R16 ;  /* 0x000000322c10723c */ /* 0x040fe20000041810 */
[----:B------:R-:W4:Y:S08]  /*109f0*/  LDSM.16.MT88.4 R48, [R152+0x7800] ;  /* 0x007800009830783b */ /* 0x000f300000004200 */
[----:B------:R-:W2:Y:S01]  /*10a00*/  MUFU.EX2 R130, R130 ;  /* 0x0000008200827308 */ /* 0x000ea20000000800 */
[----:B-----5:R-:W-:Y:S01]  /*10a10*/  F2FP.BF16.F32.PACK_AB R43, R126, R131 ;  /* 0x000000837e2b723e */ /* 0x020fe200000010ff */
        /* <DEDUP_REMOVED lines=13> */
[C---:B---3--:R-:W-:Y:S08]  /*10af0*/  HMMA.16816.F32.BF16 R12, R44.reuse, R52, R12 ;  /* 0x000000342c0c723c */ /* 0x048ff0000004180c */
[C---:B------:R-:W-:Y:S01]  /*10b00*/  HMMA.16816.F32.BF16 R16, R44.reuse, R54, R16 ;  /* 0x000000362c10723c */ /* 0x040fe20000041810 */
[----:B------:R-:W3:Y:S07]  /*10b10*/  LDSM.16.MT88.4 R52, [R152+0x8000] ;  /* 0x008000009834783b */ /* 0x000eee0000004200 */
        /* <DEDUP_REMOVED lines=15> */
[----:B------:R-:W-:Y:S07]  /*10c10*/  LDSM.16.MT88.4 R56, [R148+0x8800] ;  /* 0x008800009438783b */ /* 0x000fee0000004200 */
[C---:B----4-:R-:W-:Y:S08]  /*10c20*/  HMMA.16816.F32.BF16 R20, R44.reuse, R48, R20 ;  /* 0x000000302c14723c */ /* 0x050ff00000041814 */
[C---:B------:R-:W-:Y:S01]  /*10c30*/  HMMA.16816.F32.BF16 R24, R44.reuse, R50, R24 ;  /* 0x000000322c18723c */ /* 0x040fe20000041818 */
[----:B------:R-:W1:Y:S07]  /*10c40*/  LDSM.16.MT88.4 R48, [R152+0x8800] ;  /* 0x008800009830783b */ /* 0x000e6e0000004200 */
[C---:B---3--:R-:W-:Y:S08]  /*10c50*/  HMMA.16816.F32.BF16 R28, R44.reuse, R52, R28 ;  /* 0x000000342c1c723c */ /* 0x048ff0000004181c */
[----:B------:R-:W-:Y:S01]  /*10c60*/  HMMA.16816.F32.BF16 R32, R44, R54, R32 ;  /* 0x000000362c20723c */ /* 0x000fe20000041820 */
[----:B------:R-:W3:Y:S08]  /*10c70*/  LDSM.16.MT88.4 R44, [R102+0x8800] ;  /* 0x00880000662c783b */ /* 0x000ef00000004200 */
        /* <DEDUP_REMOVED lines=19> */
[C---:B---3--:R-:W-:Y:S09]  /*10db0*/  HMMA.16816.F32.BF16 R28, R40.reuse, R44, R28 ;  /* 0x0000002c281c723c */ /* 0x048ff2000004181c */
[----:B------:R-:W3:Y:S01]  /*10dc0*/  MUFU.EX2 R63, R63 ;  /* 0x0000003f003f7308 */ /* 0x000ee20000000800 */
[----:B------:R-:W-:Y:S01]  /*10dd0*/  HMMA.16816.F32.BF16 R32, R40, R46, R32 ;  /* 0x0000002e2820723c */ /* 0x000fe20000041820 */
[----:B------:R-:W4:Y:S02]  /*10de0*/  LDSM.16.MT88.4 R44, [R102+0x9000] ;  /* 0x00900000662c783b */ /* 0x000f240000004200 */
[----:B--2---:R-:W-:Y:S02]  /*10df0*/  F2FP.BF16.F32.PACK_AB R40, R132, R123 ;  /* 0x0000007b8428723e */ /* 0x004fe400000010ff */
[----:B------:R-:W-:Y:S02]  /*10e00*/  F2FP.BF16.F32.PACK_AB R42, R130, R119 ;  /* 0x00000077822a723e */ /* 0x000fe400000010ff */
[----:B-----5:R-:W-:Y:S02]  /*10e10*/  F2FP.BF16.F32.PACK_AB R41, R61, R60 ;  /* 0x0000003c3d29723e */ /* 0x020fe400000010ff */
[----:B---3--:R-:W-:Y:S07]  /*10e20*/  F2FP.BF16.F32.PACK_AB R43, R63, R62 ;  /* 0x0000003e3f2b723e */ /* 0x008fee00000010ff */
        /* <DEDUP_REMOVED lines=83> */
.L_x_10283:
        /* <DEDUP_REMOVED lines=10> */
.L_x_10304:
        /* <DEDUP_REMOVED lines=128> */
.L_x_10293:
[----:B------:R-:W-:Y:S05]  /*11c00*/  BSYNC.RECONVERGENT B0 ;  /* 0x0000000000007941 */ /* 0x000fea0003800200 */
.L_x_10292:
        /* <DEDUP_REMOVED lines=22> */
.L_x_10295:
[----:B------:R-:W-:Y:S05]  /*11d70*/  BSYNC.RECONVERGENT B0 ;  /* 0x0000000000007941 */ /* 0x000fea0003800200 */
.L_x_10294:
        /* <DEDUP_REMOVED lines=44> */
.L_x_10297:
[----:B------:R-:W-:Y:S05]  /*12040*/  BSYNC.RECONVERGENT B0 ;  /* 0x0000000000007941 */ /* 0x000fea0003800200 */
.L_x_10296:
        /* <DEDUP_REMOVED lines=13> */
.L_x_10299:
[----:B------:R-:W-:Y:S05]  /*12120*/  BSYNC.RECONVERGENT B0 ;  /* 0x0000000000007941 */ /* 0x000fea0003800200 */
.L_x_10298:
[----:B------:R-:W-:-:S04]  /*12130*/  MOV R169, 0x0 ;  /* 0x0000000000a97802 */ /* 0x000fc80000000f00 */
[----:B-1234-:R-:W-:Y:S05]  /*12140*/  @P2 RET.REL.NODEC R168 `(_ZN5flash24flash_fwd_splitkv_kernelI23Flash_fwd_kernel_traitsILi64ELi64ELi128ELi4ELb0ELb0EN7cutlass10bfloat16_tE19Flash_kernel_traitsILi64ELi64ELi128ELi4ES3_EELb0ELb1ELb0ELb0ELb0ELb1ELb0ELb0EEEvNS_16Flash_fwd_paramsE) ;  /* 0xfffffedca8ac2950 */ /* 0x01efea0003c3ffff */
        /* <DEDUP_REMOVED lines=12> */
[----:B-1----:R-:W-:Y:S05]  /*12210*/  RET.REL.NODEC R168 `(_ZN5flash24flash_fwd_splitkv_kernelI23Flash_fwd_kernel_traitsILi64ELi64ELi128ELi4ELb0ELb0EN7cutlass10bfloat16_tE19Flash_kernel_traitsILi64ELi64ELi128ELi4ES3_EELb0ELb1ELb0ELb0ELb0ELb1ELb0ELb0EEEvNS_16Flash_fwd_paramsE) ;  /* 0xfffffedca8787950 */ /* 0x002fea0003c3ffff */
.L_x_10291:
[----:B------:R-:W-:Y:S01]  /*12220*/  MOV R5, 0x2 ;  /* 0x0000000200057802 */ /* 0x000fe20000000f00 */
[----:B------:R-:W-:Y:S01]  /*12230*/  IMAD.MOV.U32 R4, RZ, RZ, 0x1f ;  /* 0x0000001fff047424 */ /* 0x000fe200078e00ff */
[----:B------:R-:W-:-:S07]  /*12240*/  MOV R6, 0xffffffff ;  /* 0xffffffff00067802 */ /* 0x000fce0000000f00 */
[----:B-1---5:R-:W-:Y:S05]  /*12250*/  WARPSYNC.COLLECTIVE R6, `(.L_x_10300) ;  /* 0x0000000006087348 */ /* 0x022fea0003c00000 */
[----:B------:R2:W3:Y:S02]  /*12260*/  SHFL.BFLY P0, R11, R186, R5, R4 ;  /* 0x0c000005ba0b7389 */ /* 0x0004e40000000004 */
[----:B-123-5:R-:W-:Y:S05]  /*12270*/  ENDCOLLECTIVE ;  /* 0x000000000000791b */ /* 0x02efea0003800000 */
.L_x_10300:
[----:B------:R-:W-:Y:S02]  /*12280*/  IMAD.MOV.U32 R9, RZ, RZ, R11 ;  /* 0x000000ffff097224 */ /* 0x000fe400078e000b */
[----:B------:R-:W-:Y:S02]  /*12290*/  IMAD.MOV.U32 R5, RZ, RZ, 0x1 ;  /* 0x00000001ff057424 */ /* 0x000fe400078e00ff */
[----:B------:R-:W-:-:S05]  /*122a0*/  FADD.FTZ R9, R9, R186 ;  /* 0x000000ba09097221 */ /* 0x000fca0000010000 */
[----:B------:R-:W-:-:S07]  /*122b0*/  MOV R186, R9 ;  /* 0x0000000900ba7202 */ /* 0x000fce0000000f00 */
[----:B------:R-:W-:Y:S05]  /*122c0*/  WARPSYNC.COLLECTIVE R6, `(.L_x_10301) ;  /* 0x0000000006087348 */ /* 0x000fea0003c00000 */
[----:B------:R1:W2:Y:S02]  /*122d0*/  SHFL.BFLY P0, R11, R186, R5, R4 ;  /* 0x0c000005ba0b7389 */ /* 0x0002a40000000004 */
[----:B-12---:R-:W-:Y:S05]  /*122e0*/  ENDCOLLECTIVE ;  /* 0x000000000000791b */ /* 0x006fea0003800000 */
.L_x_10301:
[----:B------:R-:W-:Y:S01]  /*122f0*/  MOV R186, R187 ;  /* 0x000000bb00ba7202 */ /* 0x000fe20000000f00 */
[----:B------:R-:W-:Y:S01]  /*12300*/  IMAD.MOV.U32 R5, RZ, RZ, 0x2 ;  /* 0x00000002ff057424 */ /* 0x000fe200078e00ff */
[----:B------:R-:W-:-:S07]  /*12310*/  MOV R8, R11 ;  /* 0x0000000b00087202 */ /* 0x000fce0000000f00 */
[----:B------:R-:W-:Y:S05]  /*12320*/  WARPSYNC.COLLECTIVE R6, `(.L_x_10302) ;  /* 0x0000000006087348 */ /* 0x000fea0003c00000 */
[----:B------:R1:W2:Y:S02]  /*12330*/  SHFL.BFLY P0, R11, R186, R5, R4 ;  /* 0x0c000005ba0b7389 */ /* 0x0002a40000000004 */
[----:B-12---:R-:W-:Y:S05]  /*12340*/  ENDCOLLECTIVE ;  /* 0x000000000000791b */ /* 0x006fea0003800000 */
.L_x_10302:
[----:B------:R-:W-:Y:S01]  /*12350*/  FADD.FTZ R8, R9, R8 ;  /* 0x0000000809087221 */ /* 0x000fe20000010000 */
[----:B------:R-:W-:Y:S01]  /*12360*/  FADD.FTZ R10, R11, R187 ;  /* 0x000000bb0b0a7221 */ /* 0x000fe20000010000 */
[----:B------:R-:W-:-:S04]  /*12370*/  MOV R5, 0x1 ;  /* 0x0000000100057802 */ /* 0x000fc80000000f00 */
[----:B------:R-:W-:-:S07]  /*12380*/  MOV R186, R10 ;  /* 0x0000000a00ba7202 */ /* 0x000fce0000000f00 */
[----:B------:R-:W-:Y:S05]  /*12390*/  WARPSYNC.COLLECTIVE R6, `(.L_x_10303) ;  /* 0x0000000006087348 */ /* 0x000fea0003c00000 */
[----:B------:R1:W2:Y:S02]  /*123a0*/  SHFL.BFLY P0, R11, R186, R5, R4 ;  /* 0x0c000005ba0b7389 */ /* 0x0002a40000000004 */
[----:B-12---:R-:W-:Y:S05]  /*123b0*/  ENDCOLLECTIVE ;  /* 0x000000000000791b */ /* 0x006fea0003800000 */
.L_x_10303:
[----:B------:R-:W-:Y:S05]  /*123c0*/  BRA `(.L_x_10304) ;  /* 0xfffffff0000c7947 */ /* 0x000fea000383ffff */
.L_x_10305:
        /* <DEDUP_REMOVED lines=11> */
.L_x_14799:


//--------------------- .text._ZN5flash24flash_fwd_splitkv_kernelI23Flash_fwd_kernel_traitsILi64ELi64ELi128ELi4ELb0ELb0EN7cutlass10bfloat16_tE19Flash_kernel_traitsILi64ELi64ELi128ELi4ES3_EELb0ELb1ELb0ELb0ELb0ELb0ELb0ELb1EEEvNS_16Flash_fwd_paramsE --------------------------
	.section	.text._ZN5flash24flash_fwd_splitkv_kernelI23Flash_fwd_kernel_traitsILi64ELi64ELi128ELi4ELb0ELb0EN7cutlass10bfloat16_tE19Flash_kernel_traitsILi64ELi64ELi128ELi4ES3_EELb0ELb1ELb0ELb0ELb0ELb0ELb0ELb1EEEvNS_16Flash_fwd_paramsE,"ax",@progbits
	.align	128
        .global         _ZN5flash24flash_fwd_splitkv_kernelI23Flash_fwd_kernel_traitsILi64ELi64ELi128ELi4ELb0ELb0EN7cutlass10bfloat16_tE19Flash_kernel_traitsILi64ELi64ELi128ELi4ES3_EELb0ELb1ELb0ELb0ELb0ELb0ELb0ELb1EEEvNS_16Flash_fwd_paramsE
        .type           _ZN5flash24flash_fwd_splitkv_kernelI23Flash_fwd_kernel_traitsILi64ELi64ELi128ELi4ELb0ELb0EN7cutlass10bfloat16_tE19Flash_kernel_traitsILi64ELi64ELi128ELi4ES3_EELb0ELb1ELb0ELb0ELb0ELb0ELb0ELb1EEEvNS_16Flash_fwd_paramsE,@function
        .size           _ZN5flash24flash_fwd_splitkv_kernelI23Flash_fwd_kernel_traitsILi64ELi64ELi128ELi4ELb0ELb0EN7cutlass10bfloat16_tE19Flash_kernel_traitsILi64ELi64ELi128ELi4ES3_EELb0ELb1ELb0ELb0ELb0ELb0ELb0ELb1EEEvNS_16Flash_fwd_paramsE,(.L_x_14800 - _ZN5flash24flash_fwd_splitkv_kernelI23Flash_fwd_kernel_traitsILi64ELi64ELi128ELi4ELb0ELb0EN7cutlass10bfloat16_tE19Flash_kernel_traitsILi64ELi64ELi128ELi4ES3_EELb0ELb1ELb0ELb0ELb0ELb0ELb0ELb1EEEvNS_16Flash_fwd_paramsE)
        .other          _ZN5flash24flash_fwd_splitkv_kernelI23Flash_fwd_kernel_traitsILi64ELi64ELi128ELi4ELb0ELb0EN7cutlass10bfloat16_tE19Flash_kernel_traitsILi64ELi64ELi128ELi4ES3_EELb0ELb1ELb0ELb0ELb0ELb0ELb0ELb1EEEvNS_16Flash_fwd_paramsE,@"STO_CUDA_ENTRY STV_DEFAULT"
_ZN5flash24flash_fwd_splitkv_kernelI23Flash_fwd_kernel_traitsILi64ELi64ELi128ELi4ELb0ELb0EN7cutlass10bfloat16_tE19Flash_kernel_traitsILi64ELi64ELi128ELi4ES3_EELb0ELb1ELb0ELb0ELb0ELb0ELb0ELb1EEEvNS_16Flash_fwd_paramsE:
.text._ZN5flash24flash_fwd_splitkv_kernelI23Flash_fwd_kernel_traitsILi64ELi64ELi128ELi4ELb0ELb0EN7cutlass10bfloat16_tE19Flash_kernel_traitsILi64ELi64ELi128ELi4ES3_EELb0ELb1ELb0ELb0ELb0ELb0ELb0ELb1EEEvNS_16Flash_fwd_paramsE:
[----:B------:R-:W-:Y:S01]  /*0000*/  LDC R1, c[0x0][0x37c] ;  /* 0x0000df00ff017b82 */ /* 0x000fe20000000800 */
[----:B------:R-:W1:Y:S07]  /*0010*/  S2R R3, SR_CTAID.X ;  /* 0x0000000000037919 */ /* 0x000e6e0000002500 */
[----:B------:R-:W2:Y:S01]  /*0020*/  LDC.64 R102, c[0x0][0x348] ;  /* 0x0000d200ff667b82 */ /* 0x000ea20000000a00 */
[----:B------:R-:W-:Y:S01]  /*0030*/  BSSY.RECONVERGENT B3, `(.L_x_10306) ;  /* 0x0000005000037945 */ /* 0x000fe20003800200 */
[----:B------:R-:W-:Y:S01]  /*0040*/  MOV R176, 0x80 ;  /* 0x0000008000b07802 */ /* 0x000fe20000000f00 */
[----:B------:R-:W3:Y:S01]  /*0050*/  S2R R178, SR_CTAID.Y ;  /* 0x0000000000b27919 */ /* 0x000ee20000002600 */
[----:B------:R-:W4:Y:S05]  /*0060*/  S2R R177, SR_CTAID.Z ;  /* 0x0000000000b17919 */ /* 0x000f2a0000002700 */
[----:B-1234-:R-:W-:Y:S05]  /*0070*/  CALL.REL.NOINC `($_ZN5flash24flash_fwd_splitkv_kernelI23Flash_fwd_kernel_traitsILi64ELi64ELi128ELi4ELb0ELb0EN7cutlass10bfloat16_tE19Flash_kernel_traitsILi64ELi64ELi128ELi4ES3_EELb0ELb1ELb0ELb0ELb0ELb0ELb0ELb1EEEvNS_16Flash_fwd_paramsE$_ZN5flash30compute_attn_1rowblock_splitkvI23Flash_fwd_kernel_traitsILi64ELi64ELi128ELi4ELb0ELb0EN7cutlass10bfloat16_tE19Flash_kernel_traitsILi64ELi64ELi128ELi4ES3_EELb0ELb1ELb0ELb0ELb0ELb0ELb0ELb1ENS_16Flash_fwd_paramsEEEvRKT8_iiiii) ;  /* 0x0000000000087944 */ /* 0x01efea0003c00000 */
[----:B------:R-:W-:Y:S05]  /*0080*/  BSYNC.RECONVERGENT B3 ;  /* 0x0000000000037941 */ /* 0x000fea0003800200 */
.L_x_10306:
[----:B------:R-:W-:Y:S05]  /*0090*/  EXIT ;  /* 0x000000000000794d */ /* 0x000fea0003800000 */
        .type           $_ZN5flash24flash_fwd_splitkv_kernelI23Flash_fwd_kernel_traitsILi64ELi64ELi128ELi4ELb0ELb0EN7cutlass10bfloat16_tE19Flash_kernel_traitsILi64ELi64ELi128ELi4ES3_EELb0ELb1ELb0ELb0ELb0ELb0ELb0ELb1EEEvNS_16Flash_fwd_paramsE$_ZN5flash30compute_attn_1rowblock_splitkvI23Flash_fwd_kernel_traitsILi64ELi64ELi128ELi4ELb0ELb0EN7cutlass10bfloat16_tE19Flash_kernel_traitsILi64ELi64ELi128ELi4ES3_EELb0ELb1ELb0ELb0ELb0ELb0ELb0ELb1ENS_16Flash_fwd_paramsEEEvRKT8_iiiii,@function
        .size           $_ZN5flash24flash_fwd_splitkv_kernelI23Flash_fwd_kernel_traitsILi64ELi64ELi128ELi4ELb0ELb0EN7cutlass10bfloat16_tE19Flash_kernel_traitsILi64ELi64ELi128ELi4ES3_EELb0ELb1ELb0ELb0ELb0ELb0ELb0ELb1EEEvNS_16Flash_fwd_paramsE$_ZN5flash30compute_attn_1rowblock_splitkvI23Flash_fwd_kernel_traitsILi64ELi64ELi128ELi4ELb0ELb0EN7cutlass10bfloat16_tE19Flash_kernel_traitsILi64ELi64ELi128ELi4ES3_EELb0ELb1ELb0ELb0ELb0ELb0ELb0ELb1ENS_16Flash_fwd_paramsEEEvRKT8_iiiii,(.L_x_14800 - $_ZN5flash24flash_fwd_splitkv_kernelI23Flash_fwd_kernel_traitsILi64ELi64ELi128ELi4ELb0ELb0EN7cutlass10bfloat16_tE19Flash_kernel_traitsILi64ELi64ELi128ELi4ES3_EELb0ELb1ELb0ELb0ELb0ELb0ELb0ELb1EEEvNS_16Flash_fwd_paramsE$_ZN5flash30compute_attn_1rowblock_splitkvI23Flash_fwd_kernel_traitsILi64ELi64ELi128ELi4ELb0ELb0EN7cutlass10bfloat16_tE19Flash_kernel_traitsILi64ELi64ELi128ELi4ES3_EELb0ELb1ELb0ELb0ELb0ELb0ELb0ELb1ENS_16Flash_fwd_paramsEEEvRKT8_iiiii)
$_ZN5flash24flash_fwd_splitkv_kernelI23Flash_fwd_kernel_traitsILi64ELi64ELi128ELi4ELb0ELb0EN7cutlass10bfloat16_tE19Flash_kernel_traitsILi64ELi64ELi128ELi4ES3_EELb0ELb1ELb0ELb0ELb0ELb0ELb0ELb1EEEvNS_16Flash_fwd_paramsE$_ZN5flash30compute_attn_1rowblock_splitkvI23Flash_fwd_kernel_traitsILi64ELi64ELi128ELi4ELb0ELb0EN7cutlass10bfloat16_tE19Flash_kernel_traitsILi64ELi64ELi128ELi4ES3_EELb0ELb1ELb0ELb0ELb0ELb0ELb0ELb1ENS_16Flash_fwd_paramsEEEvRKT8_iiiii:
        /* <DEDUP_REMOVED lines=17> */
[----:B------:R-:W1:Y:S01]  /*01b0*/  S2R R60, SR_TID.X ;  /* 0x00000000003c7919 */ /* 0x000e620000002100 */
[----:B------:R-:W-:Y:S01]  /*01c0*/  IADD3 R32, P0, PT, R4, R2, RZ ;  /* 0x0000000204207210 */ /* 0x000fe20007f1e0ff */
[----:B------:R-:W-:Y:S02]  /*01d0*/  IMAD.WIDE.U32 R12, R178, 0x4, R12 ;  /* 0x00000004b20c7825 */ /* 0x000fe400078e000c */
[----:B------:R-:W5:Y:S02]  /*01e0*/  @!P3 LD.E R183, desc[UR4][R102.64+0xb4] ;  /* 0x0000b40466b7b980 */ /* 0x000f64000c101900 */
[----:B------:R-:W-:-:S02]  /*01f0*/  IMAD.X R33, R5, 0x1, R0, P0 ;  /* 0x0000000105217824 */ /* 0x000fc400000e0600 */
[----:B------:R-:W5:Y:S04]  /*0200*/  @!P4 LD.E R68, desc[UR4][R102.64+0xb8] ;  /* 0x0000b8046644c980 */ /* 0x000f68000c101900 */
[----:B------:R-:W5:Y:S01]  /*0210*/  @P6 LD.E R11, desc[UR4][R32.64] ;  /* 0x00000004200b6980 */ /* 0x000f62000c101900 */
[----:B------:R-:W-:-:S03]  /*0220*/  ISETP.NE.U32.AND P2, PT, R8, RZ, PT ;  /* 0x000000ff0800720c */ /* 0x000fc60003f45070 */
[----:B------:R-:W5:Y:S01]  /*0230*/  @P1 LD.E R182, desc[UR4][R12.64] ;  /* 0x000000040cb61980 */ /* 0x000f62000c101900 */
[C---:B------:R-:W-:Y:S02]  /*0240*/  ISETP.NE.AND.EX P2, PT, R9.reuse, RZ, PT, P2 ;  /* 0x000000ff0900720c */ /* 0x040fe40003f45320 */
[----:B------:R-:W-:Y:S01]  /*0250*/  IADD3 R14, P1, PT, R8, R2, RZ ;  /* 0x00000002080e7210 */ /* 0x000fe20007f3e0ff */
[----:B------:R-:W-:Y:S01]  /*0260*/  BSSY.RECONVERGENT B0, `(.L_x_10307) ;  /* 0x000000b000007945 */ /* 0x000fe20003800200 */
[----:B------:R-:W-:Y:S01]  /*0270*/  ISETP.NE.U32.AND P0, PT, R6, RZ, PT ;  /* 0x000000ff0600720c */ /* 0x000fe20003f05070 */
[----:B------:R2:W5:Y:S02]  /*0280*/  @P3 LD.E R5, desc[UR4][R12.64+0x4] ;  /* 0x000004040c053980 */ /* 0x000564000c101900 */
[----:B------:R-:W-:Y:S01]  /*0290*/  IMAD.X R15, R9, 0x1, R0, P1 ;  /* 0x00000001090f7824 */ /* 0x000fe200008e0600 */
[----:B------:R-:W-:Y:S01]  /*02a0*/  ISETP.NE.AND.EX P5, PT, R7, RZ, PT, P0 ;  /* 0x000000ff0700720c */ /* 0x000fe20003fa5300 */
[----:B--2---:R-:W-:-:S04]  /*02b0*/  IMAD.MOV.U32 R12, RZ, RZ, -0x1 ;  /* 0xffffffffff0c7424 */ /* 0x004fc800078e00ff */
[----:B-1----:R-:W-:Y:S08]  /*02c0*/  @!P2 BRA `(.L_x_10308) ;  /* 0x000000000010a947 */ /* 0x002ff00003800000 */
[----:B------:R-:W2:Y:S02]  /*02d0*/  LD.E.U8 R4, desc[UR4][R102.64+0x1b2] ;  /* 0x0001b20466047980 */ /* 0x000ea4000c101100 */
[----:B--2---:R-:W-:-:S13]  /*02e0*/  ISETP.NE.AND P0, PT, R4, RZ, PT ;  /* 0x000000ff0400720c */ /* 0x004fda0003f05270 */
[----:B------:R-:W-:Y:S05]  /*02f0*/  @!P0 BRA `(.L_x_10308) ;  /* 0x0000000000048947 */ /* 0x000fea0003800000 */
[----:B------:R1:W5:Y:S02]  /*0300*/  LD.E R12, desc[UR4][R14.64] ;  /* 0x000000040e0c7980 */ /* 0x000364000c101900 */
.L_x_10308:
[----:B------:R-:W-:Y:S05]  /*0310*/  BSYNC.RECONVERGENT B0 ;  /* 0x0000000000007941 */ /* 0x000fea0003800200 */
.L_x_10307:
[----:B------:R-:W-:Y:S04]  /*0320*/  BSSY.RECONVERGENT B0, `(.L_x_10309) ;  /* 0x0000007000007945 */ /* 0x000fe80003800200 */
[----:B------:R-:W-:Y:S05]  /*0330*/  @!P4 BRA `(.L_x_10310) ;  /* 0x000000000014c947 */ /* 0x000fea0003800000 */
[----:B------:R-:W2:Y:S02]  /*0340*/  LD.E.U8 R4, desc[UR4][R102.64+0x1b2] ;  /* 0x0001b20466047980 */ /* 0x000ea4000c101100 */
[----:B--2---:R-:W-:-:S13]  /*0350*/  ISETP.NE.AND P0, PT, R4, RZ, PT ;  /* 0x000000ff0400720c */ /* 0x004fda0003f05270 */
[----:B------:R-:W2:Y:S02]  /*0360*/  @P0 LD.E R9, desc[UR4][R14.64+0x4] ;  /* 0x000004040e090980 */ /* 0x000ea4000c101900 */
[----:B--2--5:R-:W-:-:S06]  /*0370*/  @P0 IADD3 R68, PT, PT, R9, -R12, RZ ;  /* 0x8000000c09440210 */ /* 0x024fcc0007ffe0ff */
[----:B------:R2:W5:Y:S02]  /*0380*/  @!P0 LD.E R68, desc[UR4][R14.64] ;  /* 0x000000040e448980 */ /* 0x000564000c101900 */
.L_x_10310:
[----:B------:R-:W-:Y:S05]  /*0390*/  BSYNC.RECONVERGENT B0 ;  /* 0x0000000000007941 */ /* 0x000fea0003800200 */
.L_x_10309:
[----:B------:R-:W-:Y:S01]  /*03a0*/  BSSY.RECONVERGENT B1, `(.L_x_10311) ;  /* 0x0000012000017945 */ /* 0x000fe20003800200 */
[----:B-----5:R-:W-:Y:S02]  /*03b0*/  @P3 IADD3 R183, PT, PT, -R182, R5, RZ ;  /* 0x00000005b6b73210 */ /* 0x020fe40007ffe1ff */
[----:B------:R-:W-:Y:S01]  /*03c0*/  IADD3 R68, PT, PT, R68, -R11, RZ ;  /* 0x8000000b44447210 */ /* 0x000fe20007ffe0ff */
[----:B------:R-:W-:Y:S06]  /*03d0*/  @!P5 BRA `(.L_x_10312) ;  /* 0x000000000014d947 */ /* 0x000fec0003800000 */
[----:B------:R-:W-:-:S05]  /*03e0*/  IADD3 R4, P0, PT, R6, R2, RZ ;  /* 0x0000000206047210 */ /* 0x000fca0007f1e0ff */
[----:B------:R-:W-:-:S05]  /*03f0*/  IMAD.X R5, R7, 0x1, R0, P0 ;  /* 0x0000000107057824 */ /* 0x000fca00000e0600 */
[----:B------:R-:W3:Y:S02]  /*0400*/  LD.E R58, desc[UR4][R4.64] ;  /* 0x00000004043a7980 */ /* 0x000ee4000c101900 */
[----:B---3--:R-:W-:Y:S01]  /*0410*/  IADD3 R58, PT, PT, R58, -R11, RZ ;  /* 0x8000000b3a3a7210 */ /* 0x008fe20007ffe0ff */
[----:B------:R-:W-:Y:S05]  /*0420*/  BRA `(.L_x_10313) ;  /* 0x0000000000247947 */ /* 0x000fea0003800000 */
.L_x_10312:
[----:B------:R-:W3:Y:S01]  /*0430*/  LD.E.64 R4, desc[UR4][R102.64+0x108] ;  /* 0x0001080466047980 */ /* 0x000ee2000c101b00 */
[----:B------:R-:W-:Y:S01]  /*0440*/  BSSY.RECONVERGENT B0, `(.L_x_10314) ;  /* 0x0000006000007945 */ /* 0x000fe20003800200 */
[----:B---3--:R-:W-:-:S04]  /*0450*/  ISETP.NE.U32.AND P0, PT, R4, RZ, PT ;  /* 0x000000ff0400720c */ /* 0x008fc80003f05070 */
[----:B------:R-:W-:Y:S01]  /*0460*/  ISETP.NE.AND.EX P0, PT, R5, RZ, PT, P0 ;  /* 0x000000ff0500720c */ /* 0x000fe20003f05300 */
[----:B------:R-:W-:-:S12]  /*0470*/  IMAD.MOV.U32 R5, RZ, RZ, RZ ;  /* 0x000000ffff057224 */ /* 0x000fd800078e00ff */
[----:B------:R-:W-:Y:S05]  /*0480*/  @!P0 BRA `(.L_x_10315) ;  /* 0x0000000000048947 */ /* 0x000fea0003800000 */
[----:B------:R3:W5:Y:S02]  /*0490*/  LD.E R5, desc[UR4][R102.64+0xbc] ;  /* 0x0000bc0466057980 */ /* 0x000764000c101900 */
.L_x_10315:
[----:B------:R-:W-:Y:S05]  /*04a0*/  BSYNC.RECONVERGENT B0 ;  /* 0x0000000000007941 */ /* 0x000fea0003800200 */
.L_x_10314:
[----:B-----5:R-:W-:Y:S02]  /*04b0*/  IADD3 R58, PT, PT, R68, R5, RZ ;  /* 0x00000005443a7210 */ /* 0x020fe40007ffe0ff */
.L_x_10313:
[----:B------:R-:W-:Y:S05]  /*04c0*/  BSYNC.RECONVERGENT B1 ;  /* 0x0000000000017941 */ /* 0x000fea0003800200 */
.L_x_10311:
[----:B------:R-:W-:Y:S01]  /*04d0*/  IMAD.SHL.U32 R180, R3, 0x40, RZ ;  /* 0x0000004003b47824 */ /* 0x000fe200078e00ff */
[----:B------:R-:W-:Y:S01]  /*04e0*/  MOV R4, R176 ;  /* 0x000000b000047202 */ /* 0x000fe20000000f00 */
[----:B------:R-:W-:-:S03]  /*04f0*/  IMAD.MOV.U32 R5, RZ, RZ, 0x0 ;  /* 0x00000000ff057424 */ /* 0x000fc600078e00ff */
[----:B------:R-:W-:-:S13]  /*0500*/  ISETP.GT.AND P0, PT, R183, R180, PT ;  /* 0x000000b4b700720c */ /* 0x000fda0003f04270 */
[----:B-123--:R-:W-:Y:S05]  /*0510*/  @!P0 RET.REL.NODEC R4 `(_ZN5flash24flash_fwd_splitkv_kernelI23Flash_fwd_kernel_traitsILi64ELi64ELi128ELi4ELb0ELb0EN7cutlass10bfloat16_tE19Flash_kernel_traitsILi64ELi64ELi128ELi4ES3_EELb0ELb1ELb0ELb0ELb0ELb0ELb0ELb1EEEvNS_16Flash_fwd_paramsE) ;  /* 0xfffffff804b88950 */ /* 0x00efea0003c3ffff */
[----:B------:R-:W2:Y:S04]  /*0520*/  LD.E R6, desc[UR4][R102.64+0x184] ;  /* 0x0001840466067980 */ /* 0x000ea8000c101900 */
[----:B------:R-:W3:Y:S04]  /*0530*/  LD.E R13, desc[UR4][R102.64+0xb8] ;  /* 0x0000b804660d7980 */ /* 0x000ee8000c101900 */
[----:B------:R-:W4:Y:S01]  /*0540*/  LD.E R4, desc[UR4][R102.64+0x188] ;  /* 0x0001880466047980 */ /* 0x000f22000c101900 */
[----:B------:R-:W-:-:S05]  /*0550*/  VIADD R7, R58, 0x7f ;  /* 0x0000007f3a077836 */ /* 0x000fca0000000000 */
[--C-:B------:R-:W-:Y:S01]  /*0560*/  IADD3 R5, PT, PT, R7, R180, -R183.reuse ;  /* 0x000000b407057210 */ /* 0x100fe20007ffe8b7 */
[----:B--2---:R-:W-:Y:S01]  /*0570*/  IMAD.IADD R9, R6, 0x1, R183 ;  /* 0x0000000106097824 */ /* 0x004fe200078e02b7 */
[----:B------:R-:W-:Y:S01]  /*0580*/  SHF.R.S32.HI R6, RZ, 0x1f, R7 ;  /* 0x0000001fff067819 */ /* 0x000fe20000011407 */
[----:B---3--:R-:W-:-:S03]  /*0590*/  VIADD R13, R13, 0x7f ;  /* 0x0000007f0d0d7836 */ /* 0x008fc60000000000 */
[----:B------:R-:W-:Y:S02]  /*05a0*/  IADD3 R9, PT, PT, -R9, R180, R58 ;  /* 0x000000b409097210 */ /* 0x000fe40007ffe13a */
[----:B------:R-:W-:Y:S02]  /*05b0*/  LEA.HI R6, R6, R7, RZ, 0x7 ;  /* 0x0000000706067211 */ /* 0x000fe400078f38ff */
[----:B----4-:R-:W-:Y:S02]  /*05c0*/  IADD3 R5, PT, PT, R5, 0x40, R4 ;  /* 0x0000004005057810 */ /* 0x010fe40007ffe004 */
[----:B------:R-:W-:Y:S02]  /*05d0*/  SHF.R.S32.HI R10, RZ, 0x1f, R13 ;  /* 0x0000001fff0a7819 */ /* 0x000fe4000001140d */
[----:B------:R-:W-:Y:S02]  /*05e0*/  SHF.R.S32.HI R4, RZ, 0x1f, R5 ;  /* 0x0000001fff047819 */ /* 0x000fe40000011405 */
[----:B------:R-:W-:-:S02]  /*05f0*/  SHF.R.S32.HI R8, RZ, 0x1f, R9 ;  /* 0x0000001fff087819 */ /* 0x000fc40000011409 */
[----:B------:R-:W-:Y:S02]  /*0600*/  LEA.HI R10, R10, R13, RZ, 0x7 ;  /* 0x0000000d0a0a7211 */ /* 0x000fe400078f38ff */
[----:B------:R-:W-:Y:S02]  /*0610*/  LEA.HI R4, R4, R5, RZ, 0x7 ;  /* 0x0000000504047211 */ /* 0x000fe400078f38ff */
[----:B------:R-:W-:Y:S02]  /*0620*/  LEA.HI R8, R8, R9, RZ, 0x7 ;  /* 0x0000000908087211 */ /* 0x000fe400078f38ff */
[----:B------:R-:W-:Y:S02]  /*0630*/  SHF.R.S32.HI R6, RZ, 0x7, R6 ;  /* 0x00000007ff067819 */ /* 0x000fe40000011406 */
[----:B------:R-:W-:Y:S02]  /*0640*/  SHF.R.S32.HI R51, RZ, 0x7, R10 ;  /* 0x00000007ff337819 */ /* 0x000fe4000001140a */
[----:B------:R-:W-:-:S02]  /*0650*/  SHF.R.S32.HI R4, RZ, 0x7, R4 ;  /* 0x00000007ff047819 */ /* 0x000fc40000011404 */
[----:B------:R-:W-:Y:S02]  /*0660*/  SHF.R.S32.HI R8, RZ, 0x7, R8 ;  /* 0x00000007ff087819 */ /* 0x000fe40000011408 */
[----:B------:R-:W-:Y:S02]  /*0670*/  VIMNMX3 R51, R51, R6, R4, PT ;  /* 0x000000063333720f */ /* 0x000fe40003800104 */
        /* <DEDUP_REMOVED lines=17> */
[----:B------:R-:W-:Y:S01]  /*0790*/  BSSY.RECONVERGENT B0, `(.L_x_10317) ;  /* 0x000003a000007945 */ /* 0x000fe20003800200 */
[----:B--2---:R-:W-:-:S04]  /*07a0*/  @P0 IMAD.WIDE.U32 R20, R12, R182, RZ ;  /* 0x000000b60c140225 */ /* 0x004fc800078e00ff */
[----:B------:R-:W-:Y:S01]  /*07b0*/  IMAD.WIDE.U32 R18, R180, R12, R14 ;  /* 0x0000000cb4127225 */ /* 0x000fe200078e000e */
[----:B---3--:R-:W-:-:S03]  /*07c0*/  ISETP.GE.AND P2, PT, R14, R0, PT ;  /* 0x000000000e00720c */ /* 0x008fc60003f46270 */
[----:B-----5:R-:W-:-:S04]  /*07d0*/  @!P0 IMAD.WIDE.U32 R8, R4, R178, RZ ;  /* 0x000000b204088225 */ /* 0x020fc800078e00ff */
[----:B------:R-:W-:Y:S02]  /*07e0*/  @!P0 IMAD R5, R5, R178, RZ ;  /* 0x000000b205058224 */ /* 0x000fe400078e02ff */
[----:B------:R-:W-:Y:S02]  /*07f0*/  @P0 IMAD R4, R13, R182, RZ ;  /* 0x000000b60d040224 */ /* 0x000fe400078e02ff */
[----:B------:R-:W-:Y:S02]  /*0800*/  @P0 IMAD.MOV.U32 R8, RZ, RZ, R20 ;  /* 0x000000ffff080224 */ /* 0x000fe400078e0014 */
        /* <DEDUP_REMOVED lines=29> */
[-C--:B------:R-:W-:Y:S02]  /*09e0*/  ISETP.GE.OR P5, PT, R0, R183.reuse, P1 ;  /* 0x000000b70000720c */ /* 0x080fe40000fa6670 */
[----:B------:R-:W-:Y:S01]  /*09f0*/  ISETP.NE.AND P0, PT, R4, RZ, PT ;  /* 0x000000ff0400720c */ /* 0x000fe20003f05270 */
[----:B------:R-:W-:Y:S01]  /*0a00*/  VIADD R14, R60, 0x30 ;  /* 0x000000303c0e7836 */ /* 0x000fe20000000000 */
[----:B------:R-:W-:-:S04]  /*0a10*/  ISETP.GE.OR P4, PT, R0, R183, P2 ;  /* 0x000000b70000720c */ /* 0x000fc80001786670 */
[CC--:B------:R-:W-:Y:S02]  /*0a20*/  ISETP.GE.OR P1, PT, R14.reuse, R183.reuse, P1 ;  /* 0x000000b70e00720c */ /* 0x0c0fe40000f26670 */
[----:B------:R-:W-:Y:S02]  /*0a30*/  ISETP.GE.OR P2, PT, R14, R183, P2 ;  /* 0x000000b70e00720c */ /* 0x000fe40001746670 */
[----:B------:R-:W-:Y:S01]  /*0a40*/  @!P6 MOV R5, 0x7f800000 ;  /* 0x7f8000000005e802 */ /* 0x000fe20000000f00 */
[----:B------:R-:W-:Y:S02]  /*0a50*/  @!P5 IMAD.MOV.U32 R3, RZ, RZ, 0x7f800000 ;  /* 0x7f800000ff03d424 */ /* 0x000fe400078e00ff */
[----:B------:R-:W-:Y:S01]  /*0a60*/  @!P0 IMAD.MOV.U32 R15, RZ, RZ, 0x7f800000 ;  /* 0x7f800000ff0f8424 */ /* 0x000fe200078e00ff */
[----:B-1----:R-:W-:Y:S07]  /*0a70*/  @P3 BRA `(.L_x_10318) ;  /* 0x00000000002c3947 */ /* 0x002fee0003800000 */
        /* <DEDUP_REMOVED lines=11> */
.L_x_10318:
[----:B------:R-:W-:Y:S05]  /*0b30*/  BSYNC.RECONVERGENT B0 ;  /* 0x0000000000007941 */ /* 0x000fea0003800200 */
.L_x_10317:
        /* <DEDUP_REMOVED lines=13> */
.L_x_10320:
[----:B------:R-:W-:Y:S05]  /*0c10*/  BSYNC.RECONVERGENT B0 ;  /* 0x0000000000007941 */ /* 0x000fea0003800200 */
.L_x_10319:
        /* <DEDUP_REMOVED lines=12> */
.L_x_10322:
[----:B------:R-:W-:Y:S05]  /*0ce0*/  BSYNC.RECONVERGENT B0 ;  /* 0x0000000000007941 */ /* 0x000fea0003800200 */
.L_x_10321:
[----:B------:R-:W-:Y:S01]  /*0cf0*/  ISETP.NE.AND P0, PT, R4, RZ, PT ;  /* 0x000000ff0400720c */ /* 0x000fe20003f05270 */
[----:B------:R-:W-:Y:S01]  /*0d00*/  @!P6 ST.E desc[UR4][R16.64+0x40], R5 ;  /* 0x000040051000e985 */ /* 0x000fe2000c101904 */
[----:B------:R-:W-:-:S03]  /*0d10*/  MOV R177, 0x0 ;  /* 0x0000000000b17802 */ /* 0x000fc60000000f00 */
[----:B------:R-:W-:Y:S08]  /*0d20*/  @!P5 ST.E desc[UR4][R16.64+0x80], R3 ;  /* 0x000080031000d985 */ /* 0x000ff0000c101904 */
[----:B------:R1:W-:Y:S02]  /*0d30*/  @!P0 ST.E desc[UR4][R16.64], R15 ;  /* 0x0000000f10008985 */ /* 0x0003e4000c101904 */
[----:B-123--:R-:W-:Y:S05]  /*0d40*/  @P1 RET.REL.NODEC R176 `(_ZN5flash24flash_fwd_splitkv_kernelI23Flash_fwd_kernel_traitsILi64ELi64ELi128ELi4ELb0ELb0EN7cutlass10bfloat16_tE19Flash_kernel_traitsILi64ELi64ELi128ELi4ES3_EELb0ELb1ELb0ELb0ELb0ELb0ELb0ELb1EEEvNS_16Flash_fwd_paramsE) ;  /* 0xfffffff0b0ac1950 */ /* 0x00efea0003c3ffff */
[----:B------:R-:W-:Y:S02]  /*0d50*/  MOV R3, 0x7f800000 ;  /* 0x7f80000000037802 */ /* 0x000fe40000000f00 */
[----:B------:R-:W-:-:S03]  /*0d60*/  MOV R177, 0x0 ;  /* 0x0000000000b17802 */ /* 0x000fc60000000f00 */
[----:B------:R1:W-:Y:S02]  /*0d70*/  ST.E desc[UR4][R16.64+0xc0], R3 ;  /* 0x0000c00310007985 */ /* 0x0003e4000c101904 */
[----:B-1----:R-:W-:Y:S05]  /*0d80*/  RET.REL.NODEC R176 `(_ZN5flash24flash_fwd_splitkv_kernelI23Flash_fwd_kernel_traitsILi64ELi64ELi128ELi4ELb0ELb0EN7cutlass10bfloat16_tE19Flash_kernel_traitsILi64ELi64ELi128ELi4ES3_EELb0ELb1ELb0ELb0ELb0ELb0ELb0ELb1EEEvNS_16Flash_fwd_paramsE) ;  /* 0xfffffff0b09c7950 */ /* 0x002fea0003c3ffff */
.L_x_10316:
        /* <DEDUP_REMOVED lines=26> */
[----:B------:R-:W1:Y:S02]  /*0f30*/  F2I.FTZ.U32.TRUNC.NTZ R13, R12 ;  /* 0x0000000c000d7305 */ /* 0x000e64000021f000 */
        /* <DEDUP_REMOVED lines=24> */
[----:B------:R-:W-:-:S05]  /*10c0*/  @!P3 LOP3.LUT R9, RZ, R11, RZ, 0x33, !PT ;  /* 0x0000000bff09b212 */ /* 0x000fca00078e33ff */
        /* <DEDUP_REMOVED lines=29> */
[----:B------:R-:W-:-:S04]  /*12a0*/  @!P0 LOP3.LUT R9, RZ, R0, RZ, 0x33, !PT ;  /* 0x00000000ff098212 */ /* 0x000fc800078e33ff */
[----:B------:R-:W-:Y:S01]  /*12b0*/  SHF.R.S32.HI R8, RZ, 0x1f, R9 ;  /* 0x0000001fff087819 */ /* 0x000fe20000011409 */
[----:B------:R-:W-:-:S04]  /*12c0*/  IMAD R11, R15, R9, RZ ;  /* 0x000000090f0b7224 */ /* 0x000fc800078e02ff */
[----:B------:R-:W-:Y:S01]  /*12d0*/  IMAD R8, R14, R8, R11 ;  /* 0x000000080e087224 */ /* 0x000fe200078e020b */
[----:B---3--:R-:W-:Y:S01]  /*12e0*/  SHF.R.S32.HI R7, RZ, 0x1f, R2 ;  /* 0x0000001fff077819 */ /* 0x008fe20000011402 */
[----:B------:R-:W-:-:S04]  /*12f0*/  IMAD R5, R17, R2, RZ ;  /* 0x0000000211057224 */ /* 0x000fc800078e02ff */
[C---:B------:R-:W-:Y:S02]  /*1300*/  IMAD R5, R16.reuse, R7, R5 ;  /* 0x0000000710057224 */ /* 0x040fe400078e0205 */
[----:B------:R-:W-:-:S05]  /*1310*/  IMAD.WIDE.U32 R16, R16, R2, RZ ;  /* 0x0000000210107225 */ /* 0x000fca00078e00ff */
[----:B------:R-:W-:Y:S02]  /*1320*/  IADD3 R17, PT, PT, R17, R5, RZ ;  /* 0x0000000511117210 */ /* 0x000fe40007ffe0ff */
[----:B------:R-:W-:Y:S01]  /*1330*/  SHF.R.S32.HI R5, RZ, 0x1f, R6 ;  /* 0x0000001fff057819 */ /* 0x000fe20000011406 */
[----:B------:R-:W-:-:S04]  /*1340*/  IMAD.WIDE.U32 R16, R6, R166, R16 ;  /* 0x000000a606107225 */ /* 0x000fc800078e0010 */
[----:B------:R-:W-:-:S04]  /*1350*/  IMAD R4, R166, R5, R4 ;  /* 0x00000005a6047224 */ /* 0x000fc800078e0204 */
[----:B------:R-:W-:Y:S02]  /*1360*/  IMAD.IADD R17, R17, 0x1, R4 ;  /* 0x0000000111117824 */ /* 0x000fe400078e0204 */
        /* <DEDUP_REMOVED lines=9> */
.L_x_10324:
        /* <DEDUP_REMOVED lines=15> */
[----:B------:R-:W1:Y:S02]  /*14f0*/  F2I.FTZ.U32.TRUNC.NTZ R21, R7 ;  /* 0x0000000700157305 */ /* 0x000e64000021f000 */
        /* <DEDUP_REMOVED lines=25> */
[----:B------:R-:W-:Y:S01]  /*1690*/  @!P0 IADD3 R7, PT, PT, R21, R7, RZ ;  /* 0x0000000715078210 */ /* 0x000fe20007ffe0ff */
[----:B------:R-:W-:Y:S01]  /*16a0*/  @P0 IMAD.IADD R7, R19, 0x1, R2 ;  /* 0x0000000113070824 */ /* 0x000fe200078e0202 */
[----:B------:R-:W-:-:S02]  /*16b0*/  ISETP.NE.AND P1, PT, R0, RZ, PT ;  /* 0x000000ff0000720c */ /* 0x000fc40003f25270 */
[----:B------:R-:W-:Y:S02]  /*16c0*/  @!P0 MOV R8, R20 ;  /* 0x0000001400088202 */ /* 0x000fe40000000f00 */
[----:B------:R-:W-:Y:S01]  /*16d0*/  @P0 MOV R8, R18 ;  /* 0x0000001200080202 */ /* 0x000fe20000000f00 */
[----:B------:R-:W-:Y:S01]  /*16e0*/  @!P0 IMAD R2, R169, R11, RZ ;  /* 0x0000000ba9028224 */ /* 0x000fe200078e02ff */
[----:B------:R-:W-:Y:S02]  /*16f0*/  @!P0 SHF.R.S32.HI R5, RZ, 0x1f, R11 ;  /* 0x0000001fff058819 */ /* 0x000fe4000001140b */
[----:B------:R-:W-:Y:S01]  /*1700*/  LEA R6, R51, 0xffffff80, 0x7 ;  /* 0xffffff8033067811 */ /* 0x000fe200078e38ff */
[----:B------:R-:W-:Y:S01]  /*1710*/  IMAD.MOV.U32 R18, RZ, RZ, R8 ;  /* 0x000000ffff127224 */ /* 0x000fe200078e0008 */
[----:B------:R-:W-:Y:S02]  /*1720*/  MOV R19, R7 ;  /* 0x0000000700137202 */ /* 0x000fe40000000f00 */
[----:B------:R-:W-:Y:S01]  /*1730*/  @P3 IADD3 R9, PT, PT, R9, 0x1, RZ ;  /* 0x0000000109093810 */ /* 0x000fe20007ffe0ff */
[----:B------:R-:W-:-:S02]  /*1740*/  @!P0 IMAD R2, R5, R168, R2 ;  /* 0x000000a805028224 */ /* 0x000fc400078e0202 */
[----:B------:R-:W-:Y:S01]  /*1750*/  @!P0 IMAD.WIDE.U32 R20, R168, R11, RZ ;  /* 0x0000000ba8148225 */ /* 0x000fe200078e00ff */
[----:B------:R-:W-:-:S03]  /*1760*/  @!P2 IADD3 R9, PT, PT, -R9, RZ, RZ ;  /* 0x000000ff0909a210 */ /* 0x000fc60007ffe1ff */
[----:B------:R-:W-:Y:S01]  /*1770*/  IMAD.WIDE.U32 R18, R166, R6, R18 ;  /* 0x00000006a6127225 */ /* 0x000fe200078e0012 */
[----:B------:R-:W-:-:S03]  /*1780*/  @!P1 LOP3.LUT R9, RZ, R0, RZ, 0x33, !PT ;  /* 0x00000000ff099212 */ /* 0x000fc600078e33ff */
[----:B------:R-:W-:Y:S01]  /*1790*/  IMAD R4, R167, R6, RZ ;  /* 0x00000006a7047224 */ /* 0x000fe200078e02ff */
[----:B------:R-:W-:Y:S01]  /*17a0*/  @!P0 SHF.R.S32.HI R5, RZ, 0x1f, R10 ;  /* 0x0000001fff058819 */ /* 0x000fe2000001140a */
[----:B------:R-:W-:Y:S01]  /*17b0*/  @!P0 IMAD.IADD R21, R21, 0x1, R2 ;  /* 0x0000000115158824 */ /* 0x000fe200078e0202 */
[----:B------:R-:W-:Y:S01]  /*17c0*/  @P0 IADD3 R11, PT, PT, R11, R12, RZ ;  /* 0x0000000c0b0b0210 */ /* 0x000fe20007ffe0ff */
[----:B------:R-:W-:Y:S01]  /*17d0*/  @!P0 IMAD R2, R15, R10, RZ ;  /* 0x0000000a0f028224 */ /* 0x000fe200078e02ff */
[----:B------:R-:W-:Y:S01]  /*17e0*/  MOV R12, R18 ;  /* 0x00000012000c7202 */ /* 0x000fe20000000f00 */
[----:B------:R-:W-:Y:S01]  /*17f0*/  IMAD.IADD R13, R19, 0x1, R4 ;  /* 0x00000001130d7824 */ /* 0x000fe200078e0204 */
[----:B------:R-:W-:Y:S01]  /*1800*/  SHF.R.S32.HI R4, RZ, 0x1f, R9 ;  /* 0x0000001fff047819 */ /* 0x000fe20000011409 */
[----:B------:R-:W-:Y:S02]  /*1810*/  IMAD R7, R17, R9, RZ ;  /* 0x0000000911077224 */ /* 0x000fe400078e02ff */
[----:B------:R-:W-:-:S02]  /*1820*/  @!P0 IMAD R2, R14, R5, R2 ;  /* 0x000000050e028224 */ /* 0x000fc400078e0202 */
[----:B------:R-:W-:-:S04]  /*1830*/  @!P0 IMAD.WIDE.U32 R14, R14, R10, R20 ;  /* 0x0000000a0e0e8225 */ /* 0x000fc800078e0014 */
[----:B------:R-:W-:-:S04]  /*1840*/  IMAD.WIDE.U32 R12, R16, R9, R12 ;  /* 0x00000009100c7225 */ /* 0x000fc800078e000c */
[-C--:B------:R-:W-:Y:S02]  /*1850*/  @P0 IMAD R5, R169, R11.reuse, RZ ;  /* 0x0000000ba9050224 */ /* 0x080fe400078e02ff */
[----:B------:R-:W-:Y:S02]  /*1860*/  IMAD R16, R16, R4, R7 ;  /* 0x0000000410107224 */ /* 0x000fe400078e0207 */
        /* <DEDUP_REMOVED lines=8> */
.L_x_10325:
[----:B------:R-:W-:Y:S05]  /*18f0*/  BSYNC.RECONVERGENT B0 ;  /* 0x0000000000007941 */ /* 0x000fea0003800200 */
.L_x_10323:
        /* <DEDUP_REMOVED lines=29> */
[----:B------:R-:W-:Y:S02]  /*1ad0*/  ISETP.GE.U32.AND P5, PT, R19, R10, PT ;  /* 0x0000000a1300720c */ /* 0x000fe40003fa6070 */
[----:B------:R-:W-:Y:S02]  /*1ae0*/  LOP3.LUT R10, R177, R0, RZ, 0x3c, !PT ;  /* 0x00000000b10a7212 */ /* 0x000fe400078e3cff */
[----:B------:R-:W-:Y:S01]  /*1af0*/  IADD3 R20, P2, PT, R100, R8, RZ ;  /* 0x0000000864147210 */ /* 0x000fe20007f5e0ff */
[----:B------:R-:W-:Y:S01]  /*1b00*/  @!P1 VIADD R18, R18, 0x1 ;  /* 0x0000000112129836 */ /* 0x000fe20000000000 */
[----:B------:R-:W-:Y:S02]  /*1b10*/  ISETP.GE.AND P3, PT, R10, RZ, PT ;  /* 0x000000ff0a00720c */ /* 0x000fe40003f66270 */
[----:B------:R-:W-:Y:S01]  /*1b20*/  ISETP.NE.AND P4, PT, R0, RZ, PT ;  /* 0x000000ff0000720c */ /* 0x000fe20003f85270 */
[----:B------:R-:W-:Y:S01]  /*1b30*/  IMAD R5, R5, R168, RZ ;  /* 0x000000a805057224 */ /* 0x000fe200078e02ff */
[----:B------:R-:W-:-:S03]  /*1b40*/  IADD3.X R21, PT, PT, RZ, R7, RZ, P2, !PT ;  /* 0x00000007ff157210 */ /* 0x000fc600017fe4ff */
[----:B------:R-:W-:Y:S02]  /*1b50*/  @P5 VIADD R18, R18, 0x1 ;  /* 0x0000000112125836 */ /* 0x000fe40000000000 */
[C---:B------:R-:W-:Y:S02]  /*1b60*/  IMAD R5, R6.reuse, R169, R5 ;  /* 0x000000a906057224 */ /* 0x040fe400078e0205 */
[----:B------:R-:W-:-:S04]  /*1b70*/  IMAD.WIDE.U32 R20, R6, R168, R20 ;  /* 0x000000a806147225 */ /* 0x000fc800078e0014 */
[----:B------:R-:W-:-:S04]  /*1b80*/  IMAD.MOV.U32 R6, RZ, RZ, R18 ;  /* 0x000000ffff067224 */ /* 0x000fc800078e0012 */
[----:B------:R-:W-:Y:S01]  /*1b90*/  @!P3 IMAD.MOV R6, RZ, RZ, -R6 ;  /* 0x000000ffff06b224 */ /* 0x000fe200078e0a06 */
[----:B------:R-:W-:Y:S02]  /*1ba0*/  @!P4 LOP3.LUT R6, RZ, R0, RZ, 0x33, !PT ;  /* 0x00000000ff06c212 */ /* 0x000fe400078e33ff */
[----:B------:R-:W-:Y:S02]  /*1bb0*/  IADD3 R21, PT, PT, R21, R5, RZ ;  /* 0x0000000515157210 */ /* 0x000fe40007ffe0ff */
[----:B------:R-:W-:Y:S01]  /*1bc0*/  SHF.R.S32.HI R0, RZ, 0x1f, R6 ;  /* 0x0000001fff007819 */ /* 0x000fe20000011406 */
[----:B------:R-:W-:Y:S01]  /*1bd0*/  IMAD R5, R25, R6, RZ ;  /* 0x0000000619057224 */ /* 0x000fe200078e02ff */
[----:B------:R-:W-:Y:S01]  /*1be0*/  SHF.R.U32.HI R124, RZ, 0x3, R60 ;  /* 0x00000003ff7c7819 */ /* 0x000fe2000001163c */
[----:B------:R-:W-:Y:S01]  /*1bf0*/  IMAD.WIDE.U32 R20, R6, R24, R20 ;  /* 0x0000001806147225 */ /* 0x000fe200078e0014 */
[----:B------:R-:W-:-:S03]  /*1c00*/  MOV R125, RZ ;  /* 0x000000ff007d7202 */ /* 0x000fc60000000f00 */
[----:B------:R-:W-:-:S04]  /*1c10*/  IMAD R24, R0, R24, R5 ;  /* 0x0000001800187224 */ /* 0x000fc800078e0205 */
[----:B------:R-:W-:Y:S02]  /*1c20*/  IMAD.IADD R25, R21, 0x1, R24 ;  /* 0x0000000115197824 */ /* 0x000fe400078e0218 */
[----:B------:R-:W-:Y:S01]  /*1c30*/  IMAD.MOV.U32 R24, RZ, RZ, R20 ;  /* 0x000000ffff187224 */ /* 0x000fe200078e0014 */
[----:B------:R-:W1:Y:S01]  /*1c40*/  S2UR UR6, SR_CgaCtaId ;  /* 0x00000000000679c3 */ /* 0x000e620000008800 */
[-C--:B------:R-:W-:Y:S02]  /*1c50*/  IMAD R175, R169, R124.reuse, RZ ;  /* 0x0000007ca9af7224 */ /* 0x080fe400078e02ff */
[C---:B------:R-:W-:Y:S01]  /*1c60*/  IMAD.SHL.U32 R59, R60.reuse, 0x40, RZ ;  /* 0x000000403c3b7824 */ /* 0x040fe200078e00ff */
[----:B------:R-:W-:Y:S01]  /*1c70*/  UMOV UR7, 0x400 ;  /* 0x0000040000077882 */ /* 0x000fe20000000000 */
[----:B------:R-:W-:Y:S01]  /*1c80*/  IMAD R171, R167, R124, RZ ;  /* 0x0000007ca7ab7224 */ /* 0x000fe200078e02ff */
[----:B------:R-:W-:Y:S02]  /*1c90*/  SHF.R.U32.HI R56, RZ, 0x1, R60 ;  /* 0x00000001ff387819 */ /* 0x000fe4000001163c */
[----:B------:R-:W-:Y:S01]  /*1ca0*/  LOP3.LUT R63, R59, 0x1c0, RZ, 0xc0, !PT ;  /* 0x000001c03b3f7812 */ /* 0x000fe200078ec0ff */
[----:B------:R-:W-:Y:S01]  /*1cb0*/  VIADD R57, R51, 0xffffffff ;  /* 0xffffffff33397836 */ /* 0x000fe20000000000 */
[----:B------:R-:W-:-:S02]  /*1cc0*/  SHF.L.U32 R72, R60, 0x2, RZ ;  /* 0x000000023c487819 */ /* 0x000fc400000006ff */
[----:B------:R-:W-:Y:S01]  /*1cd0*/  LOP3.LUT R56, R63, 0x8, R56, 0xf8, !PT ;  /* 0x000000083f387812 */ /* 0x000fe200078ef838 */
[C---:B------:R-:W-:Y:S01]  /*1ce0*/  IMAD.SHL.U32 R64, R166.reuse, 0x10, RZ ;  /* 0x00000010a6407824 */ /* 0x040fe200078e00ff */
[----:B------:R-:W-:Y:S01]  /*1cf0*/  SHF.L.U64.HI R67, R166, 0x4, R167 ;  /* 0x00000004a6437819 */ /* 0x000fe200000102a7 */
[----:B------:R-:W-:Y:S01]  /*1d00*/  IMAD.SHL.U32 R50, R57, 0x80, RZ ;  /* 0x0000008039327824 */ /* 0x000fe200078e00ff */
[----:B-1----:R-:W-:Y:S01]  /*1d10*/  ULEA UR6, UR6, UR7, 0x18 ;  /* 0x0000000706067291 */ /* 0x002fe2000f8ec0ff */
[C---:B------:R-:W-:Y:S02]  /*1d20*/  SHF.L.U64.HI R65, R168.reuse, 0x4, R169 ;  /* 0x00000004a8417819 */ /* 0x040fe400000102a9 */
[----:B------:R-:W-:Y:S02]  /*1d30*/  SHF.L.U32 R62, R168, 0x4, RZ ;  /* 0x00000004a83e7819 */ /* 0x000fe400000006ff */
[----:B------:R-:W-:Y:S02]  /*1d40*/  LOP3.LUT R59, R59, 0x200, RZ, 0xc0, !PT ;  /* 0x000002003b3b7812 */ /* 0x000fe400078ec0ff */
[----:B------:R-:W-:-:S02]  /*1d50*/  LOP3.LUT R72, R72, 0x1c, RZ, 0xc0, !PT ;  /* 0x0000001c48487812 */ /* 0x000fc400078ec0ff */
[----:B------:R-:W-:Y:S01]  /*1d60*/  LOP3.LUT R56, R56, 0x38, R61, 0x78, !PT ;  /* 0x0000003838387812 */ /* 0x000fe200078e783d */
[----:B--2---:R-:W-:Y:S02]  /*1d70*/  @P0 IMAD R10, R127, R182, RZ ;  /* 0x000000b67f0a0224 */ /* 0x004fe400078e02ff */
[----:B---3--:R-:W-:-:S04]  /*1d80*/  @!P0 IMAD.WIDE.U32 R28, R26, R178, RZ ;  /* 0x000000b21a1c8225 */ /* 0x008fc800078e00ff */
[----:B------:R-:W-:Y:S02]  /*1d90*/  @!P0 IMAD R7, R27, R178, RZ ;  /* 0x000000b21b078224 */ /* 0x000fe400078e02ff */
[----:B------:R-:W-:Y:S01]  /*1da0*/  @P0 IMAD.WIDE.U32 R26, R126, R182, RZ ;  /* 0x000000b67e1a0225 */ /* 0x000fe200078e00ff */
[----:B------:R-:W-:-:S03]  /*1db0*/  @!P0 MOV R8, R28 ;  /* 0x0000001c00088202 */ /* 0x000fc60000000f00 */
[----:B------:R-:W-:Y:S02]  /*1dc0*/  @P0 IMAD.MOV.U32 R8, RZ, RZ, R26 ;  /* 0x000000ffff080224 */ /* 0x000fe400078e001a */
[----:B------:R-:W-:Y:S02]  /*1dd0*/  @!P0 IMAD.IADD R7, R29, 0x1, R7 ;  /* 0x000000011d078824 */ /* 0x000fe400078e0207 */
[----:B------:R-:W-:Y:S01]  /*1de0*/  @P0 IMAD.IADD R7, R27, 0x1, R10 ;  /* 0x000000011b070824 */ /* 0x000fe200078e020a */
[----:B------:R-:W-:Y:S01]  /*1df0*/  IADD3 R18, P1, PT, R100, R8, RZ ;  /* 0x0000000864127210 */ /* 0x000fe20007f3e0ff */
[----:B------:R-:W-:-:S04]  /*1e00*/  IMAD R5, R23, R177, RZ ;  /* 0x000000b117057224 */ /* 0x000fc800078e02ff */
[----:B------:R-:W-:Y:S01]  /*1e10*/  IMAD.X R19, RZ, RZ, R7, P1 ;  /* 0x000000ffff137224 */ /* 0x000fe200008e0607 */
[----:B------:R-:W-:Y:S01]  /*1e20*/  IADD3 R4, P1, PT, R100, R4, RZ ;  /* 0x0000000464047210 */ /* 0x000fe20007f3e0ff */
[----:B------:R-:W-:-:S04]  /*1e30*/  IMAD.WIDE.U32 R22, R22, R177, R18 ;  /* 0x000000b116167225 */ /* 0x000fc800078e0012 */
[----:B------:R-:W-:-:S04]  /*1e40*/  IMAD.WIDE.U32 R18, R3, 0x40, R124 ;  /* 0x0000004003127825 */ /* 0x000fc800078e007c */
[----:B------:R-:W-:Y:S01]  /*1e50*/  IMAD.IADD R23, R23, 0x1, R5 ;  /* 0x0000000117177824 */ /* 0x000fe200078e0205 */
[----:B------:R-:W-:Y:S01]  /*1e60*/  IADD3.X R5, PT, PT, RZ, R2, RZ, P1, !PT ;  /* 0x00000002ff057210 */ /* 0x000fe20000ffe4ff */
[----:B------:R-:W-:Y:S02]  /*1e70*/  IMAD R3, R19, R126, RZ ;  /* 0x0000007e13037224 */ /* 0x000fe400078e02ff */
[----:B------:R-:W-:-:S04]  /*1e80*/  IMAD.WIDE.U32 R20, R124, R166, R4 ;  /* 0x000000a67c147225 */ /* 0x000fc800078e0004 */
[C---:B------:R-:W-:Y:S02]  /*1e90*/  IMAD R3, R18.reuse, R127, R3 ;  /* 0x0000007f12037224 */ /* 0x040fe400078e0203 */
[----:B------:R-:W-:-:S05]  /*1ea0*/  IMAD.WIDE.U32 R4, R18, R126, R22 ;  /* 0x0000007e12047225 */ /* 0x000fca00078e0016 */
[----:B------:R-:W-:Y:S02]  /*1eb0*/  IADD3 R3, PT, PT, R5, R3, RZ ;  /* 0x0000000305037210 */ /* 0x000fe40007ffe0ff */
        /* <DEDUP_REMOVED lines=12> */
[----:B------:R-:W-:Y:S02]  /*1f80*/  ISETP.GT.U32.AND P0, PT, R51, R66, PT ;  /* 0x000000423300720c */ /* 0x000fe40003f04070 */
[----:B------:R-:W-:Y:S01]  /*1f90*/  LOP3.LUT R2, R2, 0x38, R61, 0x78, !PT ;  /* 0x0000003802027812 */ /* 0x000fe200078e783d */
[----:B------:R-:W-:-:S03]  /*1fa0*/  IMAD.IADD R171, R21, 0x1, R171 ;  /* 0x0000000115ab7824 */ /* 0x000fc600078e02ab */
[----:B------:R-:W-:Y:S02]  /*1fb0*/  LOP3.LUT R181, R2, 0x1e00, R61, 0xf8, !PT ;  /* 0x00001e0002b57812 */ /* 0x000fe400078ef83d */
[C---:B------:R-:W-:Y:S02]  /*1fc0*/  LEA R172, P1, R20.reuse, R16, 0x1 ;  /* 0x0000001014ac7211 */ /* 0x040fe400078208ff */
[----:B------:R-:W-:Y:S02]  /*1fd0*/  LEA R181, R181, UR6, 0x1 ;  /* 0x00000006b5b57c11 */ /* 0x000fe4000f8e08ff */
        /* <DEDUP_REMOVED lines=13> */
[----:B------:R-:W-:Y:S01]  /*20b0*/  IMAD.MOV.U32 R101, RZ, RZ, RZ ;  /* 0x000000ffff657224 */ /* 0x000fe200078e00ff */
[----:B-----5:R-:W-:Y:S01]  /*20c0*/  IADD3 R10, PT, PT, R50, R9, RZ ;  /* 0x00000009320a7210 */ /* 0x020fe20007ffe0ff */
[----:B------:R-:W-:Y:S01]  /*20d0*/  IMAD.MOV.U32 R70, RZ, RZ, R50 ;  /* 0x000000ffff467224 */ /* 0x000fe200078e0032 */
[----:B------:R-:W-:Y:S01]  /*20e0*/  SHF.R.S32.HI R11, RZ, 0x1, R11 ;  /* 0x00000001ff0b7819 */ /* 0x000fe2000001140b */
[----:B------:R-:W-:Y:S01]  /*20f0*/  VIADD R71, R124, 0x20 ;  /* 0x000000207c477836 */ /* 0x000fe20000000000 */
[----:B------:R-:W-:Y:S01]  /*2100*/  LOP3.LUT R184, R184, 0xfffffff7, RZ, 0xc0, !PT ;  /* 0xfffffff7b8b87812 */ /* 0x000fe200078ec0ff */
        /* <DEDUP_REMOVED lines=11> */
[C---:B------:R-:W-:Y:S01]  /*21c0*/  IADD3 R113, PT, PT, R124.reuse, 0x70, RZ ;  /* 0x000000707c717810 */ /* 0x040fe20007ffe0ff */
        /* <DEDUP_REMOVED lines=21> */
[-C--:B------:R-:W-:Y:S01]  /*2320*/  IMAD R8, R129, R70.reuse, RZ ;  /* 0x0000004681087224 */ /* 0x080fe200078e02ff */
[----:B------:R-:W-:Y:S01]  /*2330*/  SHF.L.U64.HI R79, R130, 0x5, R131 ;  /* 0x00000005824f7819 */ /* 0x000fe20000010283 */
[-C--:B------:R-:W-:Y:S01]  /*2340*/  IMAD.WIDE.U32 R16, R128, R70.reuse, R16 ;  /* 0x0000004680107225 */ /* 0x080fe200078e0010 */
[----:B------:R-:W-:Y:S02]  /*2350*/  IADD3 R13, PT, PT, R13, R7, RZ ;  /* 0x000000070d0d7210 */ /* 0x000fe40007ffe0ff */
[C---:B------:R-:W-:Y:S01]  /*2360*/  SHF.L.U32 R81, R130.reuse, 0x5, RZ ;  /* 0x0000000582517819 */ /* 0x040fe200000006ff */
[----:B------:R-:W-:Y:S01]  /*2370*/  IMAD.IADD R17, R17, 0x1, R8 ;  /* 0x0000000111117824 */ /* 0x000fe200078e0208 */
[C-C-:B------:R-:W-:Y:S01]  /*2380*/  SHF.L.U64.HI R83, R130.reuse, 0x6, R131.reuse ;  /* 0x0000000682537819 */ /* 0x140fe20000010283 */
[-C--:B------:R-:W-:Y:S01]  /*2390*/  IMAD R8, R131, R70.reuse, RZ ;  /* 0x0000004683087224 */ /* 0x080fe200078e02ff */
[C---:B------:R-:W-:Y:S01]  /*23a0*/  SHF.L.U64.HI R76, R130.reuse, 0x4, R131 ;  /* 0x00000004824c7819 */ /* 0x040fe20000010283 */
[C---:B------:R-:W-:Y:S01]  /*23b0*/  IMAD.WIDE.U32 R12, R130.reuse, R70, R12 ;  /* 0x00000046820c7225 */ /* 0x040fe200078e000c */
[----:B------:R-:W-:-:S03]  /*23c0*/  SHF.L.U32 R97, R130, 0x4, RZ ;  /* 0x0000000482617819 */ /* 0x000fc600000006ff */
[-C--:B------:R-:W-:Y:S02]  /*23d0*/  IMAD R7, R21, R6.reuse, RZ ;  /* 0x0000000615077224 */ /* 0x080fe400078e02ff */
[----:B------:R-:W-:Y:S02]  /*23e0*/  IMAD R9, R23, R6, RZ ;  /* 0x0000000617097224 */ /* 0x000fe400078e02ff */
[----:B------:R-:W-:Y:S02]  /*23f0*/  IMAD.IADD R13, R13, 0x1, R8 ;  /* 0x000000010d0d7824 */ /* 0x000fe400078e0208 */
[-C--:B------:R-:W-:Y:S02]  /*2400*/  IMAD R7, R20, R0.reuse, R7 ;  /* 0x0000000014077224 */ /* 0x080fe400078e0207 */
[----:B------:R-:W-:Y:S01]  /*2410*/  IMAD R0, R22, R0, R9 ;  /* 0x0000000016007224 */ /* 0x000fe200078e0209 */
[----:B------:R-:W-:Y:S01]  /*2420*/  SHF.R.S32.HI R9, RZ, 0x1f, R68 ;  /* 0x0000001fff097819 */ /* 0x000fe20000011444 */
[----:B------:R-:W-:Y:S01]  /*2430*/  IMAD.WIDE.U32 R22, R6, R22, R12 ;  /* 0x0000001606167225 */ /* 0x000fe200078e000c */
[----:B------:R-:W-:-:S03]  /*2440*/  IADD3 R13, P0, PT, -R68, R124, RZ ;  /* 0x0000007c440d7210 */ /* 0x000fc60007f1e1ff */
[----:B------:R-:W-:-:S04]  /*2450*/  IMAD.WIDE.U32 R20, R6, R20, R16 ;  /* 0x0000001406147225 */ /* 0x000fc800078e0010 */
[----:B------:R-:W-:Y:S01]  /*2460*/  IMAD R8, R124, R11, R72 ;  /* 0x0000000b7c087224 */ /* 0x000fe200078e0248 */
[----:B------:R-:W-:Y:S01]  /*2470*/  IADD3 R21, PT, PT, R21, R7, RZ ;  /* 0x0000000715157210 */ /* 0x000fe20007ffe0ff */
[----:B------:R-:W-:Y:S02]  /*2480*/  IMAD R17, R10, R11, RZ ;  /* 0x0000000b0a117224 */ /* 0x000fe400078e02ff */
[----:B------:R-:W-:Y:S01]  /*2490*/  IMAD.X R9, RZ, RZ, ~R9, P0 ;  /* 0x000000ffff097224 */ /* 0x000fe200000e0e09 */
[----:B------:R-:W-:Y:S01]  /*24a0*/  IADD3 R6, PT, PT, R72, R8, RZ ;  /* 0x0000000848067210 */ /* 0x000fe20007ffe0ff */
        /* <DEDUP_REMOVED lines=12> */
[----:B------:R-:W-:Y:S01]  /*2570*/  LEA R86, P1, R16, R18, 0x1 ;  /* 0x0000001210567211 */ /* 0x000fe200078208ff */
[----:B------:R-:W-:Y:S01]  /*2580*/  IMAD.WIDE.U32 R20, R130, R13, R22 ;  /* 0x0000000d82147225 */ /* 0x000fe200078e0016 */
[----:B------:R-:W-:Y:S02]  /*2590*/  SHF.L.U32 R12, R12, 0x1, RZ ;  /* 0x000000010c0c7819 */ /* 0x000fe400000006ff */
[C---:B------:R-:W-:Y:S01]  /*25a0*/  SHF.L.U64.HI R91, R90.reuse, 0x1, R91 ;  /* 0x000000015a5b7819 */ /* 0x040fe2000001025b */
[----:B------:R-:W-:Y:S01]  /*25b0*/  IMAD.IADD R87, R17, 0x1, R87 ;  /* 0x0000000111577824 */ /* 0x000fe200078e0257 */
[----:B------:R-:W-:Y:S01]  /*25c0*/  IADD3 R9, PT, PT, R21, R9, RZ ;  /* 0x0000000915097210 */ /* 0x000fe20007ffe0ff */
[----:B------:R-:W-:Y:S01]  /*25d0*/  IMAD.SHL.U32 R90, R90, 0x2, RZ ;  /* 0x000000025a5a7824 */ /* 0x000fe200078e00ff */
[----:B------:R-:W-:Y:S01]  /*25e0*/  LEA R10, P0, R20, R14, 0x1 ;  /* 0x0000000e140a7211 */ /* 0x000fe200078008ff */
[----:B------:R-:W-:Y:S01]  /*25f0*/  IMAD R77, R131, 0x60, RZ ;  /* 0x00000060834d7824 */ /* 0x000fe200078e02ff */
[----:B------:R-:W-:Y:S01]  /*2600*/  LEA.HI.X R87, R16, R19, R87, 0x1, P1 ;  /* 0x0000001310577211 */ /* 0x000fe200008f0c57 */
[----:B------:R-:W-:Y:S01]  /*2610*/  IMAD.WIDE.U32 R132, R130, 0x60, RZ ;  /* 0x0000006082847825 */ /* 0x000fe200078e00ff */
[----:B------:R-:W-:-:S02]  /*2620*/  LEA.HI.X R9, R20, R15, R9, 0x1, P0 ;  /* 0x0000000f14097211 */ /* 0x000fc400000f0c09 */
[-C--:B------:R-:W-:Y:S01]  /*2630*/  IADD3 R48, P1, PT, R4, R12.reuse, RZ ;  /* 0x0000000c04307210 */ /* 0x080fe20007f3e0ff */
[----:B------:R-:W-:Y:S01]  /*2640*/  IMAD.SHL.U32 R75, R128, 0x20, RZ ;  /* 0x00000020804b7824 */ /* 0x000fe200078e00ff */
[----:B------:R-:W-:Y:S01]  /*2650*/  IADD3 R12, P0, PT, R2, R12, RZ ;  /* 0x0000000c020c7210 */ /* 0x000fe20007f1e0ff */
[----:B------:R-:W-:Y:S01]  /*2660*/  IMAD.SHL.U32 R85, R130, 0x40, RZ ;  /* 0x0000004082557824 */ /* 0x000fe200078e00ff */
[----:B------:R-:W-:Y:S01]  /*2670*/  IADD3 R88, P3, PT, R4, R90, RZ ;  /* 0x0000005a04587210 */ /* 0x000fe20007f7e0ff */
[----:B------:R-:W-:Y:S01]  /*2680*/  IMAD.IADD R77, R133, 0x1, R77 ;  /* 0x00000001854d7824 */ /* 0x000fe200078e024d */
[----:B------:R-:W-:Y:S02]  /*2690*/  IADD3.X R13, PT, PT, R3, R0, RZ, P0, !PT ;  /* 0x00000000030d7210 */ /* 0x000fe400007fe4ff */
[----:B------:R-:W-:Y:S01]  /*26a0*/  ISETP.GE.AND P0, PT, R100, R179, PT ;  /* 0x000000b36400720c */ /* 0x000fe20003f06270 */
[----:B------:R-:W-:Y:S01]  /*26b0*/  IMAD.X R89, R5, 0x1, R91, P3 ;  /* 0x0000000105597824 */ /* 0x000fe200018e065b */
[----:B------:R-:W-:-:S02]  /*26c0*/  IADD3 R90, P2, PT, R2, R90, RZ ;  /* 0x0000005a025a7210 */ /* 0x000fc40007f5e0ff */
[----:B------:R-:W-:-:S03]  /*26d0*/  IADD3.X R49, PT, PT, R5, R0, RZ, P1, !PT ;  /* 0x0000000005317210 */ /* 0x000fc60000ffe4ff */
[----:B------:R-:W-:-:S06]  /*26e0*/  IMAD.X R91, R3, 0x1, R91, P2 ;  /* 0x00000001035b7824 */ /* 0x000fcc00010e065b */
[----:B------:R-:W-:-:S07]  /*26f0*/  @P0 LOP3.LUT R184, R184, 0x8, RZ, 0xfc, !PT ;  /* 0x00000008b8b80812 */ /* 0x000fce00078efcff */
.L_x_10365:
[----:B------:R-:W-:Y:S01]  /*2700*/  LOP3.LUT P3, RZ, R184, 0x8, RZ, 0xc0, !PT ;  /* 0x00000008b8ff7812 */ /* 0x000fe2000786c0ff */
[----:B------:R-:W-:Y:S01]  /*2710*/  VIADD R104, R104, 0x80 ;  /* 0x0000008068687836 */ /* 0x000fe20000000000 */
[----:B------:R-:W-:Y:S01]  /*2720*/  LOP3.LUT R184, R184, 0xfffffffe, RZ, 0xc0, !PT ;  /* 0xfffffffeb8b87812 */ /* 0x000fe200078ec0ff */
[----:B------:R-:W-:Y:S01]  /*2730*/  VIADD R106, R106, 0x80 ;  /* 0x000000806a6a7836 */ /* 0x000fe20000000000 */
[----:B------:R-:W-:Y:S01]  /*2740*/  UMOV UR6, URZ ;  /* 0x000000ff00067c82 */ /* 0x000fe20008000000 */
[----:B------:R-:W-:Y:S01]  /*2750*/  VIADD R105, R105, 0xffffffff ;  /* 0xffffffff69697836 */ /* 0x000fe20000000000 */
[CC--:B------:R-:W-:Y:S01]  /*2760*/  ISETP.GE.OR P0, PT, R124.reuse, R104.reuse, P3 ;  /* 0x000000687c00720c */ /* 0x0c0fe20001f06670 */
[----:B------:R-:W-:Y:S01]  /*2770*/  BSSY.RECONVERGENT B1, `(.L_x_10327) ;  /* 0x0000561000017945 */ /* 0x000fe20003800200 */
[----:B------:R-:W-:Y:S01]  /*2780*/  ISETP.GE.OR P4, PT, R117, R104, P3 ;  /* 0x000000687500720c */ /* 0x000fe20001f86670 */
[----:B------:R-:W-:Y:S01]  /*2790*/  IMAD.MOV.U32 R116, RZ, RZ, R70 ;  /* 0x000000ffff747224 */ /* 0x000fe200078e0046 */
[----:B------:R-:W-:Y:S01]  /*27a0*/  ISETP.LT.OR P1, PT, R124, R106, P0 ;  /* 0x0000006a7c00720c */ /* 0x000fe20000721670 */
[----:B------:R-:W-:Y:S01]  /*27b0*/  VIADD R70, R70, 0xffffff80 ;  /* 0xffffff8046467836 */ /* 0x000fe20000000000 */
[----:B------:R-:W-:Y:S02]  /*27c0*/  ISETP.GE.OR P0, PT, R73, R104, P3 ;  /* 0x000000684900720c */ /* 0x000fe40001f06670 */
[-C--:B------:R-:W-:Y:S02]  /*27d0*/  ISETP.LT.OR P4, PT, R117, R106.reuse, P4 ;  /* 0x0000006a7500720c */ /* 0x080fe40002781670 */
[----:B------:R-:W-:Y:S02]  /*27e0*/  ISETP.LT.OR P2, PT, R73, R106, P0 ;  /* 0x0000006a4900720c */ /* 0x000fe40000741670 */
[-C--:B------:R-:W-:Y:S05]  /*27f0*/  IADD3 R26, P0, PT, R86, R75.reuse, RZ ;  /* 0x0000004b561a7210 */ /* 0x080fea0007f1e0ff */
[----:B------:R-:W-:Y:S01]  /*2800*/  @P1 LOP3.LUT R184, R184, 0x1, RZ, 0xfc, !PT ;  /* 0x00000001b8b81812 */ /* 0x000fe200078efcff */
[----:B------:R-:W2:Y:S01]  /*2810*/  @!P1 LD.E.128 R16, desc[UR4][R86.64] ;  /* 0x0000000456109980 */ /* 0x000ea2000c101d00 */
[--C-:B------:R-:W-:Y:S01]  /*2820*/  IMAD.X R27, R87, 0x1, R74.reuse, P0 ;  /* 0x00000001571b7824 */ /* 0x100fe200000e064a */
[C---:B------:R-:W-:Y:S02]  /*2830*/  ISETP.GE.OR P0, PT, R71.reuse, R104, P3 ;  /* 0x000000684700720c */ /* 0x040fe40001f06670 */
[----:B------:R-:W-:Y:S02]  /*2840*/  LOP3.LUT R184, R184, 0xfffffffd, RZ, 0xc0, !PT ;  /* 0xfffffffdb8b87812 */ /* 0x000fe400078ec0ff */
[----:B------:R-:W-:Y:S02]  /*2850*/  ISETP.LT.OR P6, PT, R71, R106, P0 ;  /* 0x0000006a4700720c */ /* 0x000fe400007c1670 */
[----:B------:R-:W-:Y:S04]  /*2860*/  @P2 LOP3.LUT R184, R184, 0x2, RZ, 0xfc, !PT ;  /* 0x00000002b8b82812 */ /* 0x000fe800078efcff */
[----:B------:R-:W-:Y:S07]  /*2870*/  LOP3.LUT R184, R184, 0xfffffffb, RZ, 0xc0, !PT ;  /* 0xfffffffbb8b87812 */ /* 0x000fee00078ec0ff */
        /* <DEDUP_REMOVED lines=11> */
[----:B------:R-:W-:Y:S02]  /*2930*/  ISETP.LT.OR P1, PT, R115, R106, P1 ;  /* 0x0000006a7300720c */ /* 0x000fe40000f21670 */
[C---:B-1----:R-:W-:Y:S04]  /*2940*/  @!P5 LEA R16, P0, R128.reuse, R26, 0x6 ;  /* 0x0000001a8010d211 */ /* 0x042fe800078030ff */
        /* <DEDUP_REMOVED lines=11> */
[C---:B------:R-:W-:Y:S04]  /*2a00*/  @!P4 LEA R28, P0, R168.reuse, R24, 0x7 ;  /* 0x00000018a81cc211 */ /* 0x040fe800078038ff */
[----:B------:R-:W-:Y:S02]  /*2a10*/  @!P4 LEA.HI.X R29, R168, R25, R169, 0x7, P0 ;  /* 0x00000019a81dc211 */ /* 0x000fe400000f3ca9 */
[C---:B------:R-:W-:Y:S04]  /*2a20*/  ISETP.GE.AND P0, PT, R113.reuse, R104, PT ;  /* 0x000000687100720c */ /* 0x040fe80003f06270 */
[----:B------:R-:W-:Y:S04]  /*2a30*/  ISETP.GE.OR P3, PT, R100, R179, P0 ;  /* 0x000000b36400720c */ /* 0x000fe80000766670 */
[----:B------:R-:W-:Y:S05]  /*2a40*/  ISETP.LT.OR P3, PT, R113, R106, P3 ;  /* 0x0000006a7100720c */ /* 0x000fea0001f61670 */
[----:B------:R-:W-:Y:S04]  /*2a50*/  @P0 LOP3.LUT R184, R184, 0x4, RZ, 0xfc, !PT ;  /* 0x00000004b8b80812 */ /* 0x000fe800078efcff */
[----:B------:R-:W-:Y:S01]  /*2a60*/  LOP3.LUT R184, R184, 0xffffffdf, RZ, 0xc0, !PT ;  /* 0xffffffdfb8b87812 */ /* 0x000fe200078ec0ff */
        /* <DEDUP_REMOVED lines=12> */
[----:B------:R-:W-:Y:S02]  /*2b30*/  @!P3 IMAD R0, R129, 0xc0, RZ ;  /* 0x000000c08100b824 */ /* 0x000fe400078e02ff */
[----:B------:R-:W-:Y:S04]  /*2b40*/  @!P3 IMAD.WIDE.U32 R26, R128, 0xc0, R26 ;  /* 0x000000c0801ab825 */ /* 0x000fe800078e001a */
[----:B------:R-:W-:Y:S01]  /*2b50*/  @!P3 IMAD.IADD R27, R27, 0x1, R0 ;  /* 0x000000011b1bb824 */ /* 0x000fe200078e0200 */
[----:B--2---:R1:W-:Y:S04]  /*2b60*/  @!P2 ST.E.128 desc[UR4][R6.64], R20 ;  /* 0x000000140600a985 */ /* 0x0043e8000c101d04 */
[----:B-1----:R1:W2:Y:S01]  /*2b70*/  @!P4 LD.E.128 R4, desc[UR4][R2.64] ;  /* 0x000000040204c980 */ /* 0x0022a2000c101d00 */
[C-C-:B------:R-:W-:Y:S04]  /*2b80*/  @!P1 IMAD.WIDE.U32 R20, R168.reuse, 0xa0, R24.reuse ;  /* 0x000000a0a8149825 */ /* 0x140fe800078e0018 */
[----:B------:R-:W-:Y:S04]  /*2b90*/  @!P3 IMAD.WIDE.U32 R24, R168, 0xc0, R24 ;  /* 0x000000c0a818b825 */ /* 0x000fe800078e0018 */
[C---:B-1----:R-:W-:Y:S02]  /*2ba0*/  @!P1 IMAD R2, R169.reuse, 0xa0, RZ ;  /* 0x000000a0a9029824 */ /* 0x042fe400078e02ff */
[----:B------:R-:W-:Y:S02]  /*2bb0*/  @!P3 IMAD R3, R169, 0xc0, RZ ;  /* 0x000000c0a903b824 */ /* 0x000fe400078e02ff */
[----:B------:R-:W-:Y:S02]  /*2bc0*/  @!P1 IMAD.IADD R21, R21, 0x1, R2 ;  /* 0x0000000115159824 */ /* 0x000fe400078e0202 */
        /* <DEDUP_REMOVED lines=14> */
[----:B------:R-:W-:Y:S11]  /*2cb0*/  ISETP.GT.AND P0, PT, R105, R66, PT ;  /* 0x000000426900720c */ /* 0x000ff60003f04270 */
[----:B------:R-:W-:Y:S02]  /*2cc0*/  @!UPT UIADD3 URZ, UPT, UPT, URZ, URZ, URZ ;  /* 0x000000fffffff290 */ /* 0x000fe4000fffe0ff */
[----:B------:R-:W-:Y:S02]  /*2cd0*/  @P0 LOP3.LUT R184, R184, 0x20, RZ, 0xfc, !PT ;  /* 0x00000020b8b80812 */ /* 0x000fe400078efcff */
[----:B------:R-:W-:Y:S02]  /*2ce0*/  ISETP.GE.AND P0, PT, R113, R106, PT ;  /* 0x0000006a7100720c */ /* 0x000fe40003f06270 */
[----:B------:R-:W-:Y:S11]  /*2cf0*/  LOP3.LUT R184, R184, 0xffffffef, RZ, 0xc0, !PT ;  /* 0xffffffefb8b87812 */ /* 0x000ff600078ec0ff */
[----:B------:R-:W-:Y:S02]  /*2d00*/  @P0 LOP3.LUT R184, R184, 0x10, RZ, 0xfc, !PT ;  /* 0x00000010b8b80812 */ /* 0x000fe400078efcff */
[----:B----4-:R-:W-:Y:S11]  /*2d10*/  ISETP.NE.AND P0, PT, R15, RZ, PT ;  /* 0x000000ff0f00720c */ /* 0x010ff60003f05270 */
[----:B------:R-:W-:Y:S02]  /*2d20*/  @!UPT UIADD3 URZ, UPT, UPT, URZ, URZ, URZ ;  /* 0x000000fffffff290 */ /* 0x000fe4000fffe0ff */
[----:B--2---:R-:W-:Y:S05]  /*2d30*/  @P0 BRA `(.L_x_10328) ;  /* 0x0000000000ec0947 */ /* 0x004fea0003800000 */
[----:B------:R-:W-:Y:S01]  /*2d40*/  LEA R14, P0, R97, R10, 0x1 ;  /* 0x0000000a610e7211 */ /* 0x000fe200078008ff */
[----:B------:R-:W-:Y:S03]  /*2d50*/  @!P2 IMAD R0, R167, 0x60, RZ ;  /* 0x00000060a700a824 */ /* 0x000fe600078e02ff */
[----:B------:R-:W-:Y:S02]  /*2d60*/  LEA.HI.X R15, R97, R9, R76, 0x1, P0 ;  /* 0x00000009610f7211 */ /* 0x000fe400000f0c4c */
[C---:B------:R-:W-:Y:S04]  /*2d70*/  LEA R2, P0, R64.reuse, R92, 0x1 ;  /* 0x0000005c40027211 */ /* 0x040fe800078008ff */
[----:B------:R-:W-:Y:S02]  /*2d80*/  LEA.HI.X R3, R64, R93, R67, 0x1, P0 ;  /* 0x0000005d40037211 */ /* 0x000fe400000f0c43 */
[----:B------:R-:W-:Y:S11]  /*2d90*/  LOP3.LUT P0, RZ, R184, 0x1, RZ, 0xc0, !PT ;  /* 0x00000001b8ff7812 */ /* 0x000ff6000780c0ff */
[----:B------:R-:W-:Y:S02]  /*2da0*/  @!UPT UIADD3 URZ, UPT, UPT, URZ, URZ, URZ ;  /* 0x000000fffffff290 */ /* 0x000fe4000fffe0ff */
[----:B------:R-:W-:Y:S05]  /*2db0*/  @!P0 IMAD.MOV.U32 R8, RZ, RZ, R10 ;  /* 0x000000ffff088224 */ /* 0x000fea00078e000a */
[----:B------:R-:W2:Y:S04]  /*2dc0*/  @!P0 LD.E.128 R4, desc[UR4][R8.64] ;  /* 0x0000000408048980 */ /* 0x000ea8000c101d00 */
[----:B--2---:R1:W-:Y:S01]  /*2dd0*/  @!P0 ST.E.128 desc[UR4][R92.64], R4 ;  /* 0x000000045c008985 */ /* 0x0043e2000c101d04 */
[----:B------:R-:W-:Y:S05]  /*2de0*/  @!P6 IADD3 R30, P0, PT, R14, R81, RZ ;  /* 0x000000510e1ee210 */ /* 0x000fea0007f1e0ff */
[C---:B------:R-:W-:Y:S01]  /*2df0*/  @!P6 IMAD.X R31, R15.reuse, 0x1, R79, P0 ;  /* 0x000000010f1fe824 */ /* 0x040fe200000e064f */
[CC--:B------:R-:W-:Y:S04]  /*2e00*/  @!P6 LEA R24, P0, R166.reuse, R2.reuse, 0x5 ;  /* 0x00000002a618e211 */ /* 0x0c0fe800078028ff */
[----:B------:R-:W-:Y:S02]  /*2e10*/  @!P6 LEA.HI.X R25, R166, R3, R167, 0x5, P0 ;  /* 0x00000003a619e211 */ /* 0x000fe400000f2ca7 */
[C---:B------:R-:W-:Y:S02]  /*2e20*/  LOP3.LUT P0, RZ, R184.reuse, 0x2, RZ, 0xc0, !PT ;  /* 0x00000002b8ff7812 */ /* 0x040fe4000780c0ff */
[----:B------:R-:W-:Y:S11]  /*2e30*/  LOP3.LUT R184, R184, 0xfffffff7, RZ, 0xc0, !PT ;  /* 0xfffffff7b8b87812 */ /* 0x000ff600078ec0ff */
[----:B------:R-:W2:Y:S04]  /*2e40*/  @!P0 LD.E.128 R20, desc[UR4][R14.64] ;  /* 0x000000040e148980 */ /* 0x000ea8000c101d00 */
[----:B--2---:R-:W-:Y:S01]  /*2e50*/  @!P0 ST.E.128 desc[UR4][R2.64], R20 ;  /* 0x0000001402008985 */ /* 0x004fe2000c101d04 */
[----:B------:R-:W-:Y:S03]  /*2e60*/  @!P5 IADD3 R28, P0, PT, R14, R85, RZ ;  /* 0x000000550e1cd210 */ /* 0x000fe60007f1e0ff */
[----:B------:R-:W2:Y:S02]  /*2e70*/  @!P6 LD.E.128 R16, desc[UR4][R30.64] ;  /* 0x000000041e10e980 */ /* 0x000ea4000c101d00 */
[C---:B------:R-:W-:Y:S01]  /*2e80*/  @!P5 IMAD.X R29, R15.reuse, 0x1, R83, P0 ;  /* 0x000000010f1dd824 */ /* 0x040fe200000e0653 */
[C---:B------:R-:W-:Y:S04]  /*2e90*/  @!P5 LEA R34, P0, R166.reuse, R2, 0x6 ;  /* 0x00000002a622d211 */ /* 0x040fe800078030ff */
[----:B------:R-:W-:Y:S02]  /*2ea0*/  @!P5 LEA.HI.X R35, R166, R3, R167, 0x6, P0 ;  /* 0x00000003a623d211 */ /* 0x000fe400000f34a7 */
[----:B------:R-:W-:Y:S05]  /*2eb0*/  @!P2 IADD3 R32, P0, PT, R14, R132, RZ ;  /* 0x000000840e20a210 */ /* 0x000fea0007f1e0ff */
[----:B------:R-:W-:Y:S01]  /*2ec0*/  @!P2 IMAD.X R33, R15, 0x1, R77, P0 ;  /* 0x000000010f21a824 */ /* 0x000fe200000e064d */
[C---:B------:R-:W-:Y:S04]  /*2ed0*/  @!P4 LEA R26, P0, R130.reuse, R14, 0x7 ;  /* 0x0000000e821ac211 */ /* 0x040fe800078038ff */
[----:B------:R-:W-:Y:S01]  /*2ee0*/  @!P4 LEA.HI.X R27, R130, R15, R131, 0x7, P0 ;  /* 0x0000000f821bc211 */ /* 0x000fe200000f3c83 */
[----:B--2---:R2:W-:Y:S04]  /*2ef0*/  @!P6 ST.E.128 desc[UR4][R24.64], R16 ;  /* 0x000000101800e985 */ /* 0x0045e8000c101d04 */
[----:B-1----:R-:W3:Y:S01]  /*2f00*/  @!P5 LD.E.128 R4, desc[UR4][R28.64] ;  /* 0x000000041c04d980 */ /* 0x002ee2000c101d00 */
[C---:B--2---:R-:W-:Y:S01]  /*2f10*/  @!P2 IMAD.WIDE.U32 R16, R166.reuse, 0x60, R2 ;  /* 0x00000060a610a825 */ /* 0x044fe200078e0002 */
[C---:B------:R-:W-:Y:S03]  /*2f20*/  @!P4 LEA R24, P0, R166.reuse, R2, 0x7 ;  /* 0x00000002a618c211 */ /* 0x040fe600078038ff */
[----:B------:R-:W-:Y:S01]  /*2f30*/  @!P2 IMAD.IADD R17, R17, 0x1, R0 ;  /* 0x000000011111a824 */ /* 0x000fe200078e0200 */
[----:B------:R-:W-:Y:S01]  /*2f40*/  @!P4 LEA.HI.X R25, R166, R3, R167, 0x7, P0 ;  /* 0x00000003a619c211 */ /* 0x000fe200000f3ca7 */
[----:B------:R-:W-:Y:S01]  /*2f50*/  @!P1 IMAD R0, R131, 0xa0, RZ ;  /* 0x000000a083009824 */ /* 0x000fe200078e02ff */
[----:B------:R-:W-:Y:S11]  /*2f60*/  ISETP.GE.AND P0, PT, R100, R179, PT ;  /* 0x000000b36400720c */ /* 0x000ff60003f06270 */
[----:B------:R-:W-:Y:S02]  /*2f70*/  @!UPT UIADD3 URZ, UPT, UPT, URZ, URZ, URZ ;  /* 0x000000fffffff290 */ /* 0x000fe4000fffe0ff */
[----:B------:R-:W-:Y:S01]  /*2f80*/  @P0 LOP3.LUT R184, R184, 0x8, RZ, 0xfc, !PT ;  /* 0x00000008b8b80812 */ /* 0x000fe200078efcff */
[----:B---3--:R1:W-:Y:S04]  /*2f90*/  @!P5 ST.E.128 desc[UR4][R34.64], R4 ;  /* 0x000000042200d985 */ /* 0x0083e8000c101d04 */
[----:B------:R-:W2:Y:S01]  /*2fa0*/  @!P2 LD.E.128 R20, desc[UR4][R32.64] ;  /* 0x000000042014a980 */ /* 0x000ea2000c101d00 */
[----:B-1----:R-:W-:Y:S04]  /*2fb0*/  @!P1 IMAD.WIDE.U32 R4, R130, 0xa0, R14 ;  /* 0x000000a082049825 */ /* 0x002fe800078e000e */
[----:B------:R-:W-:Y:S02]  /*2fc0*/  @!P1 IMAD.IADD R5, R5, 0x1, R0 ;  /* 0x0000000105059824 */ /* 0x000fe400078e0200 */
[----:B------:R-:W-:Y:S01]  /*2fd0*/  @!P1 IMAD R0, R167, 0xa0, RZ ;  /* 0x000000a0a7009824 */ /* 0x000fe200078e02ff */
[----:B--2---:R1:W-:Y:S04]  /*2fe0*/  @!P2 ST.E.128 desc[UR4][R16.64], R20 ;  /* 0x000000141000a985 */ /* 0x0043e8000c101d04 */
[----:B-1----:R-:W2:Y:S01]  /*2ff0*/  @!P4 LD.E.128 R16, desc[UR4][R26.64] ;  /* 0x000000041a10c980 */ /* 0x002ea2000c101d00 */
[----:B------:R-:W-:Y:S04]  /*3000*/  @!P1 IMAD.WIDE.U32 R20, R166, 0xa0, R2 ;  /* 0x000000a0a6149825 */ /* 0x000fe800078e0002 */
[----:B------:R-:W-:Y:S01]  /*3010*/  @!P1 IMAD.IADD R21, R21, 0x1, R0 ;  /* 0x0000000115159824 */ /* 0x000fe200078e0200 */
[----:B--2---:R1:W-:Y:S04]  /*3020*/  @!P4 ST.E.128 desc[UR4][R24.64], R16 ;  /* 0x000000101800c985 */ /* 0x0043e8000c101d04 */
        /* <DEDUP_REMOVED lines=12> */
.L_x_10328:
        /* <DEDUP_REMOVED lines=17> */
[CC--:B------:R-:W-:Y:S02]  /*3200*/  ISETP.GE.OR P1, PT, R124.reuse, R104.reuse, P3 ;  /* 0x000000687c00720c */ /* 0x0c0fe40001f26670 */
        /* <DEDUP_REMOVED lines=50> */
.L_x_10332:
[----:B------:R-:W-:Y:S05]  /*3530*/  BSYNC.RECONVERGENT B0 ;  /* 0x0000000000007941 */ /* 0x000fea0003800200 */
.L_x_10331:
        /* <DEDUP_REMOVED lines=51> */
.L_x_10334:
[----:B------:R-:W-:Y:S05]  /*3870*/  BSYNC.RECONVERGENT B0 ;  /* 0x0000000000007941 */ /* 0x000fea0003800200 */
.L_x_10333:
        /* <DEDUP_REMOVED lines=53> */
.L_x_10336:
[----:B------:R-:W-:Y:S05]  /*3bd0*/  BSYNC.RECONVERGENT B0 ;  /* 0x0000000000007941 */ /* 0x000fea0003800200 */
.L_x_10335:
[C---:B------:R-:W-:Y:S01]  /*3be0*/  ISETP.GE.OR P0, PT, R69.reuse, R104, P3 ;  /* 0x000000684500720c */ /* 0x040fe20001f06670 */
[----:B------:R-:W-:Y:S01]  /*3bf0*/  BSSY.RECONVERGENT B0, `(.L_x_10337) ;  /* 0x0000038000007945 */ /* 0x000fe20003800200 */
[----:B------:R-:W-:Y:S02]  /*3c00*/  LOP3.LUT P1, RZ, R184, 0x4, RZ, 0xc0, !PT ;  /* 0x00000004b8ff7812 */ /* 0x000fe4000782c0ff */
[----:B------:R-:W-:Y:S02]  /*3c10*/  ISETP.LT.OR P0, PT, R69, R106, P0 ;  /* 0x0000006a4500720c */ /* 0x000fe40000701670 */
[----:B------:R-:W-:Y:S11]  /*3c20*/  ISETP.GE.OR P4, PT, R100, R41, P1 ;  /* 0x000000296400720c */ /* 0x000ff60000f86670 */
[----:B------:R-:W-:Y:S05]  /*3c30*/  @P0 BRA `(.L_x_10338) ;  /* 0x0000000000cc0947 */ /* 0x000fea0003800000 */
[----:B------:R-:W-:Y:S02]  /*3c40*/  ISETP.GE.AND P0, PT, R100, R15, PT ;  /* 0x0000000f6400720c */ /* 0x000fe40003f06270 */
[----:B------:R-:W-:Y:S04]  /*3c50*/  IADD3 R42, P1, PT, R38, R85, RZ ;  /* 0x00000055262a7210 */ /* 0x000fe80007f3e0ff */
[----:B------:R-:W-:Y:S05]  /*3c60*/  IADD3.X R43, PT, PT, R39, R83, RZ, P1, !PT ;  /* 0x00000053272b7210 */ /* 0x000fea0000ffe4ff */
[----:B-123--:R1:W2:Y:S02]  /*3c70*/  LD.E.128 R20, desc[UR4][R42.64] ;  /* 0x000000042a147980 */ /* 0x00e2a4000c101d00 */
        /* <DEDUP_REMOVED lines=47> */
.L_x_10338:
[----:B------:R-:W-:Y:S05]  /*3f70*/  BSYNC.RECONVERGENT B0 ;  /* 0x0000000000007941 */ /* 0x000fea0003800200 */
.L_x_10337:
[C---:B------:R-:W-:Y:S01]  /*3f80*/  ISETP.GE.OR P0, PT, R119.reuse, R104, P3 ;  /* 0x000000687700720c */ /* 0x040fe20001f06670 */
[----:B------:R-:W-:Y:S01]  /*3f90*/  BSSY.RECONVERGENT B0, `(.L_x_10339) ;  /* 0x000003d000007945 */ /* 0x000fe20003800200 */
[----:B------:R-:W-:Y:S02]  /*3fa0*/  LOP3.LUT P5, RZ, R184, 0x10, RZ, 0xc0, !PT ;  /* 0x00000010b8ff7812 */ /* 0x000fe400078ac0ff */
        /* <DEDUP_REMOVED lines=8> */
[----:B------:R-:W-:Y:S01]  /*4030*/  IMAD.WIDE.U32 R46, R166, 0x60, R36 ;  /* 0x00000060a62e7825 */ /* 0x000fe200078e0024 */
[----:B----4-:R-:W-:Y:S03]  /*4040*/  IADD3 R42, P1, PT, R38, R132, RZ ;  /* 0x00000084262a7210 */ /* 0x010fe60007f3e0ff */
        /* <DEDUP_REMOVED lines=49> */
.L_x_10340:
[----:B------:R-:W-:Y:S05]  /*4360*/  BSYNC.RECONVERGENT B0 ;  /* 0x0000000000007941 */ /* 0x000fea0003800200 */
.L_x_10339:
[----:B------:R-:W-:Y:S04]  /*4370*/  BSSY.RECONVERGENT B0, `(.L_x_10341) ;  /* 0x0000035000007945 */ /* 0x000fe80003800200 */
[----:B------:R-:W-:Y:S05]  /*4380*/  @P2 BRA `(.L_x_10342) ;  /* 0x0000000000cc2947 */ /* 0x000fea0003800000 */
[----:B------:R-:W-:Y:S02]  /*4390*/  ISETP.GE.AND P0, PT, R100, R15, PT ;  /* 0x0000000f6400720c */ /* 0x000fe40003f06270 */
[C---:B----4-:R-:W-:Y:S04]  /*43a0*/  LEA R42, P1, R130.reuse, R38, 0x7 ;  /* 0x00000026822a7211 */ /* 0x050fe800078238ff */
[----:B------:R-:W-:Y:S05]  /*43b0*/  LEA.HI.X R43, R130, R39, R131, 0x7, P1 ;  /* 0x00000027822b7211 */ /* 0x000fea00008f3c83 */
        /* <DEDUP_REMOVED lines=48> */
.L_x_10342:
[----:B------:R-:W-:Y:S05]  /*46c0*/  BSYNC.RECONVERGENT B0 ;  /* 0x0000000000007941 */ /* 0x000fea0003800200 */
.L_x_10341:
        /* <DEDUP_REMOVED lines=55> */
.L_x_10344:
[----:B------:R-:W-:Y:S05]  /*4a40*/  BSYNC.RECONVERGENT B0 ;  /* 0x0000000000007941 */ /* 0x000fea0003800200 */
.L_x_10343:
        /* <DEDUP_REMOVED lines=55> */
.L_x_10346:
[----:B------:R-:W-:Y:S05]  /*4dc0*/  BSYNC.RECONVERGENT B0 ;  /* 0x0000000000007941 */ /* 0x000fea0003800200 */
.L_x_10345:
[----:B------:R-:W5:Y:S02]  /*4dd0*/  LD.E R3, desc[UR4][R102.64+0xd0] ;  /* 0x0000d00466037980 */ /* 0x000f64000c101900 */
[----:B-----5:R-:W-:Y:S05]  /*4de0*/  IMAD.U32 R3, R3, -0x40, RZ ;  /* 0xffffffc003037824 */ /* 0x020fea00078e00ff */
[C---:B------:R-:W-:Y:S02]  /*4df0*/  LEA R12, P1, R3.reuse, R12, 0x1 ;  /* 0x0000000c030c7211 */ /* 0x040fe400078208ff */
[C---:B------:R-:W-:Y:S02]  /*4e00*/  LEA R48, P0, R3.reuse, R48, 0x1 ;  /* 0x0000003003307211 */ /* 0x040fe400078008ff */
[C---:B------:R-:W-:Y:S02]  /*4e10*/  LEA.HI.X.SX32 R13, R3.reuse, R13, 0x1, P1 ;  /* 0x0000000d030d7211 */ /* 0x040fe400008f0eff */
[----:B------:R-:W-:Y:S01]  /*4e20*/  LEA.HI.X.SX32 R49, R3, R49, 0x1, P0 ;  /* 0x0000003103317211 */ /* 0x000fe200000f0eff */
[----:B------:R-:W-:Y:S05]  /*4e30*/  BRA `(.L_x_10329) ;  /* 0x0000002c00d07947 */ /* 0x000fea0003800000 */
.L_x_10330:
        /* <DEDUP_REMOVED lines=95> */
.L_x_10348:
[----:B------:R-:W-:Y:S05]  /*5430*/  BSYNC.RECONVERGENT B0 ;  /* 0x0000000000007941 */ /* 0x000fea0003800200 */
.L_x_10347:
        /* <DEDUP_REMOVED lines=92> */
.L_x_10350:
[----:B------:R-:W-:Y:S05]  /*5a00*/  BSYNC.RECONVERGENT B0 ;  /* 0x0000000000007941 */ /* 0x000fea0003800200 */
.L_x_10349:
[-C--:B------:R-:W-:Y:S01]  /*5a10*/  ISETP.GE.OR P0, PT, R71, R104.reuse, P4 ;  /* 0x000000684700720c */ /* 0x080fe20002706670 */
        /* <DEDUP_REMOVED lines=24> */
[----:B------:R-:W4:Y:S08]  /*5ba0*/  @!P0 LD.E.128 R20, desc[UR4][R20.64] ;  /* 0x0000000414148980 */ /* 0x000f30000c101d00 */
[----:B------:R2:W5:Y:S01]  /*5bb0*/  @!P0 LD.E.128 R44, desc[UR4][R36.64] ;  /* 0x00000004242c8980 */ /* 0x000562000c101d00 */
[C---:B---3--:R-:W-:Y:S01]  /*5bc0*/  @!P0 SHF.L.U32 R34, R136.reuse, 0x10, RZ ;  /* 0x0000001088228819 */ /* 0x048fe200000006ff */
        /* <DEDUP_REMOVED lines=66> */
.L_x_10352:
[----:B------:R-:W-:Y:S05]  /*5ff0*/  BSYNC.RECONVERGENT B0 ;  /* 0x0000000000007941 */ /* 0x000fea0003800200 */
.L_x_10351:
        /* <DEDUP_REMOVED lines=93> */
.L_x_10354:
[----:B------:R-:W-:Y:S05]  /*65d0*/  BSYNC.RECONVERGENT B0 ;  /* 0x0000000000007941 */ /* 0x000fea0003800200 */
.L_x_10353:
        /* <DEDUP_REMOVED lines=90> */
.L_x_10356:
[----:B------:R-:W-:Y:S05]  /*6b80*/  BSYNC.RECONVERGENT B0 ;  /* 0x0000000000007941 */ /* 0x000fea0003800200 */
.L_x_10355:
        /* <DEDUP_REMOVED lines=27> */
[----:B------:R-:W4:Y:S08]  /*6d40*/  @!P0 LD.E.128 R20, desc[UR4][R20.64] ;  /* 0x0000000414148980 */ /* 0x000f30000c101d00 */
        /* <DEDUP_REMOVED lines=37> */
[----:B------:R-:W-:Y:S01]  /*6fa0*/  @!P0 SHF.L.U32 R45, R47, 0x10, RZ ;  /* 0x000000102f2d8819 */ /* 0x000fe200000006ff */
        /* <DEDUP_REMOVED lines=30> */
.L_x_10358:
[----:B------:R-:W-:Y:S05]  /*7190*/  BSYNC.RECONVERGENT B0 ;  /* 0x0000000000007941 */ /* 0x000fea0003800200 */
.L_x_10357:
        /* <DEDUP_REMOVED lines=91> */
.L_x_10360:
[----:B------:R-:W-:Y:S05]  /*7750*/  BSYNC.RECONVERGENT B0 ;  /* 0x0000000000007941 */ /* 0x000fea0003800200 */
.L_x_10359:
[----:B------:R-:W-:Y:S04]  /*7760*/  BSSY.RECONVERGENT B0, `(.L_x_10361) ;  /* 0x000005b000007945 */ /* 0x000fe80003800200 */
[----:B------:R-:W-:Y:S05]  /*7770*/  @P4 BRA `(.L_x_10362) ;  /* 0x0000000400644947 */ /* 0x000fea0003800000 */
[----:B------:R-:W-:Y:S01]  /*7780*/  ISETP.GE.AND P0, PT, R100, R15, PT ;  /* 0x0000000f6400720c */ /* 0x000fe20003f06270 */
[----:B------:R-:W-:Y:S04]  /*7790*/  IMAD.WIDE.U32 R18, R130, 0xc0, R18 ;  /* 0x000000c082127825 */ /* 0x000fe800078e0012 */
[----:B-1234-:R-:W-:Y:S02]  /*77a0*/  IMAD R53, R131, 0xc0, RZ ;  /* 0x000000c083357824 */ /* 0x01efe400078e02ff */
[----:B------:R-:W-:Y:S04]  /*77b0*/  IMAD.WIDE.U32 R134, R166, 0xc0, R134 ;  /* 0x000000c0a6867825 */ /* 0x000fe800078e0086 */
[----:B------:R-:W-:Y:S02]  /*77c0*/  IMAD.IADD R19, R53, 0x1, R19 ;  /* 0x0000000135137824 */ /* 0x000fe400078e0213 */
[----:B------:R-:W-:Y:S02]  /*77d0*/  @!P0 SEL R52, R14, RZ, P1 ;  /* 0x000000ff0e348207 */ /* 0x000fe40000800000 */
[----:B------:R-:W-:Y:S01]  /*77e0*/  @!P0 SEL R55, R118, RZ, P1 ;  /* 0x000000ff76378207 */ /* 0x000fe20000800000 */
[----:B------:R-:W2:Y:S01]  /*77f0*/  LD.E.128 R44, desc[UR4][R18.64] ;  /* 0x00000004122c7980 */ /* 0x000ea2000c101d00 */
[----:B------:R-:W-:Y:S01]  /*7800*/  @!P0 IADD3 R53, P2, PT, R109, R52, RZ ;  /* 0x000000346d358210 */ /* 0x000fe20007f5e0ff */
[----:B------:R-:W-:Y:S03]  /*7810*/  @!P0 IMAD.WIDE R28, R17, 0x2, R18 ;  /* 0x00000002111c8825 */ /* 0x000fe600078e0212 */
[----:B------:R-:W-:Y:S01]  /*7820*/  @!P0 SHF.L.U32 R137, R53, 0x1, RZ ;  /* 0x0000000135898819 */ /* 0x000fe200000006ff */
[----:B------:R-:W-:Y:S02]  /*7830*/  @!P0 IMAD.X R118, R78, 0x1, R55, P2 ;  /* 0x000000014e768824 */ /* 0x000fe400010e0637 */
[----:B------:R-:W3:Y:S01]  /*7840*/  @!P0 LD.E.128 R28, desc[UR4][R28.64] ;  /* 0x000000041c1c8980 */ /* 0x000ee2000c101d00 */
[----:B------:R-:W-:Y:S02]  /*7850*/  @!P0 IADD3 R138, P2, PT, R137, R88, RZ ;  /* 0x00000058898a8210 */ /* 0x000fe40007f5e0ff */
[----:B------:R-:W-:Y:S05]  /*7860*/  @!P0 SHF.L.U64.HI R118, R53, 0x1, R118 ;  /* 0x0000000135768819 */ /* 0x000fea0000010276 */
        /* <DEDUP_REMOVED lines=74> */
.L_x_10362:
[----:B------:R-:W-:Y:S05]  /*7d10*/  BSYNC.RECONVERGENT B0 ;  /* 0x0000000000007941 */ /* 0x000fea0003800200 */
.L_x_10361:
[----:B------:R-:W5:Y:S02]  /*7d20*/  LD.E R3, desc[UR4][R102.64+0xd0] ;  /* 0x0000d00466037980 */ /* 0x000f64000c101900 */
[----:B-----5:R-:W-:Y:S05]  /*7d30*/  IMAD.U32 R3, R3, -0x40, RZ ;  /* 0xffffffc003037824 */ /* 0x020fea00078e00ff */
[C---:B------:R-:W-:Y:S02]  /*7d40*/  LEA R90, P1, R3.reuse, R90, 0x1 ;  /* 0x0000005a035a7211 */ /* 0x040fe400078208ff */
[C---:B------:R-:W-:Y:S02]  /*7d50*/  LEA R88, P0, R3.reuse, R88, 0x1 ;  /* 0x0000005803587211 */ /* 0x040fe400078008ff */
[C---:B------:R-:W-:Y:S02]  /*7d60*/  LEA.HI.X.SX32 R91, R3.reuse, R91, 0x1, P1 ;  /* 0x0000005b035b7211 */ /* 0x040fe400008f0eff */
[----:B------:R-:W-:Y:S09]  /*7d70*/  LEA.HI.X.SX32 R89, R3, R89, 0x1, P0 ;  /* 0x0000005903597211 */ /* 0x000ff200000f0eff */
.L_x_10329:
[----:B------:R-:W-:Y:S05]  /*7d80*/  BSYNC.RECONVERGENT B1 ;  /* 0x0000000000017941 */ /* 0x000fea0003800200 */
.L_x_10327:
        /* <DEDUP_REMOVED lines=101> */
.L_x_10364:
[----:B------:R-:W-:Y:S05]  /*83e0*/  BSYNC.RECONVERGENT B0 ;  /* 0x0000000000007941 */ /* 0x000fea0003800200 */
.L_x_10363:
[----:B------:R-:W-:Y:S11]  /*83f0*/  LOP3.LUT P0, RZ, R184, 0x20, RZ, 0xc0, !PT ;  /* 0x00000020b8ff7812 */ /* 0x000ff6000780c0ff */
[----:B------:R-:W-:Y:S02]  /*8400*/  @!UPT UIADD3 URZ, UPT, UPT, URZ, URZ, URZ ;  /* 0x000000fffffff290 */ /* 0x000fe4000fffe0ff */
[----:B------:R-:W-:Y:S05]  /*8410*/  @P0 BRA `(.L_x_10365) ;  /* 0xffffffa000b80947 */ /* 0x000fea000383ffff */
.L_x_10326:
[----:B------:R-:W-:Y:S05]  /*8420*/  WARPSYNC.ALL ;  /* 0x0000000000007948 */ /* 0x000fea0003800000 */
[----:B------:R-:W-:Y:S06]  /*8430*/  BAR.SYNC.DEFER_BLOCKING 0x0 ;  /* 0x0000000000007b1d */ /* 0x000fec0000010000 */
[----:B----4-:R-:W2:Y:S01]  /*8440*/  LD.E R21, desc[UR4][R102.64+0xd0] ;  /* 0x0000d00466157980 */ /* 0x010ea2000c101900 */
        /* <DEDUP_REMOVED lines=16> */
.L_x_10370:
[----:B------:R2:W-:Y:S02]  /*8550*/  STS.128 [R181], RZ ;  /* 0x000000ffb5007388 */ /* 0x0005e40000000c00 */
.L_x_10369:
[----:B------:R-:W-:Y:S05]  /*8560*/  BSYNC.RECONVERGENT B0 ;  /* 0x0000000000007941 */ /* 0x000fea0003800200 */
.L_x_10368:
        /* <DEDUP_REMOVED lines=17> */
.L_x_10372:
[----:B------:R-:W-:Y:S05]  /*8680*/  BSYNC.RECONVERGENT B0 ;  /* 0x0000000000007941 */ /* 0x000fea0003800200 */
.L_x_10371:
        /* <DEDUP_REMOVED lines=11> */
.L_x_10374:
[----:B------:R-:W-:Y:S05]  /*8740*/  BSYNC.RECONVERGENT B0 ;  /* 0x0000000000007941 */ /* 0x000fea0003800200 */
.L_x_10373:
        /* <DEDUP_REMOVED lines=11> */
.L_x_10367:
[----:B------:R-:W2:Y:S01]  /*8800*/  LD.E.64 R2, desc[UR4][R102.64+0xf0] ;  /* 0x0000f00466027980 */ /* 0x000ea2000c101b00 */
[----:B------:R-:W-:-:S03]  /*8810*/  IMAD.MOV.U32 R5, RZ, RZ, RZ ;  /* 0x000000ffff057224 */ /* 0x000fc600078e00ff */
[----:B------:R-:W3:Y:S04]  /*8820*/  LD.E.U8 R0, desc[UR4][R102.64+0x1b3] ;  /* 0x0001b30466007980 */ /* 0x000ee8000c101100 */
[----:B------:R1:W5:Y:S04]  /*8830*/  LD.E.64 R28, desc[UR4][R102.64+0x148] ;  /* 0x00014804661c7980 */ /* 0x000368000c101b00 */
[----:B------:R1:W5:Y:S01]  /*8840*/  LD.E.64 R26, desc[UR4][R102.64+0x150] ;  /* 0x00015004661a7980 */ /* 0x000362000c101b00 */
[----:B--2---:R-:W-:-:S04]  /*8850*/  ISETP.NE.U32.AND P0, PT, R2, RZ, PT ;  /* 0x000000ff0200720c */ /* 0x004fc80003f05070 */
[----:B------:R-:W-:-:S13]  /*8860*/  ISETP.NE.AND.EX P0, PT, R3, RZ, PT, P0 ;  /* 0x000000ff0300720c */ /* 0x000fda0003f05300 */
[----:B------:R-:W-:-:S04]  /*8870*/  @P0 LEA R8, P1, R178, R2, 0x2 ;  /* 0x00000002b2080211 */ /* 0x000fc800078210ff */
[----:B-----5:R-:W-:-:S05]  /*8880*/  @P0 LEA.HI.X R9, R178, R3, RZ, 0x2, P1 ;  /* 0x00000003b2090211 */ /* 0x020fca00008f14ff */
[----:B------:R-:W2:Y:S01]  /*8890*/  @P0 LD.E R5, desc[UR4][R8.64] ;  /* 0x0000000408050980 */ /* 0x000ea2000c101900 */
[----:B------:R-:W-:-:S04]  /*88a0*/  LEA.HI R3, R21, R21, RZ, 0x1 ;  /* 0x0000001515037211 */ /* 0x000fc800078f08ff */
[----:B------:R-:W-:Y:S02]  /*88b0*/  SHF.R.S32.HI R3, RZ, 0x1, R3 ;  /* 0x00000001ff037819 */ /* 0x000fe40000011403 */
[----:B---3--:R-:W-:-:S03]  /*88c0*/  ISETP.NE.AND P2, PT, R0, RZ, PT ;  /* 0x000000ff0000720c */ /* 0x008fc60003f45270 */
[----:B------:R-:W-:Y:S02]  /*88d0*/  IMAD R7, R124, R3, R72 ;  /* 0x000000037c077224 */ /* 0x000fe400078e0248 */
[----:B------:R-:W-:Y:S01]  /*88e0*/  IMAD.SHL.U32 R31, R3, 0x10, RZ ;  /* 0x00000010031f7824 */ /* 0x000fe200078e00ff */
[----:B--2---:R-:W-:Y:S01]  /*88f0*/  IADD3 R20, PT, PT, R5, R68, R180 ;  /* 0x0000004405147210 */ /* 0x004fe20007ffe0b4 */
[----:B------:R-:W-:-:S04]  /*8900*/  IMAD.IADD R5, R72, 0x1, R7 ;  /* 0x0000000148057824 */ /* 0x000fc800078e0207 */
        /* <DEDUP_REMOVED lines=29> */
[----:B------:R-:W-:Y:S01]  /*8ae0*/  LOP3.LUT R9, R9, 0xffff0000, RZ, 0xc0, !PT ;  /* 0xffff000009097812 */ /* 0x000fe200078ec0ff */
[C---:B------:R-:W-:Y:S01]  /*8af0*/  IMAD.U32 R20, R11.reuse, 0x10000, RZ ;  /* 0x000100000b147824 */ /* 0x040fe200078e00ff */
[----:B------:R-:W-:Y:S02]  /*8b00*/  LOP3.LUT R19, R11, 0xffff0000, RZ, 0xc0, !PT ;  /* 0xffff00000b137812 */ /* 0x000fe400078ec0ff */
[----:B------:R-:W-:-:S02]  /*8b10*/  SHF.L.U32 R15, R8, 0x10, RZ ;  /* 0x00000010080f7819 */ /* 0x000fc400000006ff */
[----:B------:R-:W-:Y:S02]  /*8b20*/  LOP3.LUT R23, R8, 0xffff0000, RZ, 0xc0, !PT ;  /* 0xffff000008177812 */ /* 0x000fe400078ec0ff */
[C---:B------:R-:W-:Y:S02]  /*8b30*/  SHF.L.U32 R22, R10.reuse, 0x10, RZ ;  /* 0x000000100a167819 */ /* 0x040fe400000006ff */
[----:B------:R-:W-:Y:S02]  /*8b40*/  LOP3.LUT R10, R10, 0xffff0000, RZ, 0xc0, !PT ;  /* 0xffff00000a0a7812 */ /* 0x000fe400078ec0ff */
[----:B--2---:R-:W-:Y:S02]  /*8b50*/  LOP3.LUT R18, R6, 0xffff0000, RZ, 0xc0, !PT ;  /* 0xffff000006127812 */ /* 0x004fe400078ec0ff */
[C---:B---3--:R-:W-:Y:S02]  /*8b60*/  LOP3.LUT R16, R4.reuse, 0xffff0000, RZ, 0xc0, !PT ;  /* 0xffff000004107812 */ /* 0x048fe400078ec0ff */
[C---:B------:R-:W-:Y:S01]  /*8b70*/  LOP3.LUT R8, R5.reuse, 0xffff0000, RZ, 0xc0, !PT ;  /* 0xffff000005087812 */ /* 0x040fe200078ec0ff */
[----:B------:R-:W-:Y:S01]  /*8b80*/  IMAD.U32 R5, R5, 0x10000, RZ ;  /* 0x0001000005057824 */ /* 0x000fe200078e00ff */
[----:B------:R-:W-:Y:S01]  /*8b90*/  LOP3.LUT R17, R7, 0xffff0000, RZ, 0xc0, !PT ;  /* 0xffff000007117812 */ /* 0x000fe200078ec0ff */
[C---:B------:R-:W-:Y:S01]  /*8ba0*/  FMUL.FTZ R11, R9.reuse, R16 ;  /* 0x00000010090b7220 */ /* 0x040fe20000410000 */
[-C--:B------:R-:W-:Y:S01]  /*8bb0*/  FMUL.FTZ R9, R9, R18.reuse ;  /* 0x0000001209097220 */ /* 0x080fe20000410000 */
[----:B------:R-:W-:Y:S01]  /*8bc0*/  SHF.L.U32 R7, R7, 0x10, RZ ;  /* 0x0000001007077819 */ /* 0x000fe200000006ff */
[----:B------:R-:W-:Y:S01]  /*8bd0*/  IMAD.U32 R4, R4, 0x10000, RZ ;  /* 0x0001000004047824 */ /* 0x000fe200078e00ff */
[----:B------:R-:W-:Y:S01]  /*8be0*/  SHF.L.U32 R6, R6, 0x10, RZ ;  /* 0x0000001006067819 */ /* 0x000fe200000006ff */
[C---:B------:R-:W-:Y:S01]  /*8bf0*/  FFMA.FTZ R11, R14.reuse, R18, -R11 ;  /* 0x000000120e0b7223 */ /* 0x040fe2000001080b */
[----:B------:R-:W-:Y:S01]  /*8c00*/  FFMA.FTZ R14, R14, R16, R9 ;  /* 0x000000100e0e7223 */ /* 0x000fe20000010009 */
[C---:B------:R-:W-:Y:S01]  /*8c10*/  FMUL.FTZ R25, R19.reuse, R8 ;  /* 0x0000000813197220 */ /* 0x040fe20000410000 */
[C---:B------:R-:W-:Y:S01]  /*8c20*/  FMUL.FTZ R9, R10.reuse, R5 ;  /* 0x000000050a097220 */ /* 0x040fe20000410000 */
[----:B------:R-:W-:Y:S01]  /*8c30*/  FMUL.FTZ R19, R19, R17 ;  /* 0x0000001113137220 */ /* 0x000fe20000410000 */
[C---:B------:R-:W-:Y:S01]  /*8c40*/  FMUL.FTZ R16, R23.reuse, R4 ;  /* 0x0000000417107220 */ /* 0x040fe20000410000 */
[----:B------:R-:W-:Y:S01]  /*8c50*/  FMUL.FTZ R10, R10, R7 ;  /* 0x000000070a0a7220 */ /* 0x000fe20000410000 */
[----:B------:R-:W-:Y:S01]  /*8c60*/  FMUL.FTZ R23, R23, R6 ;  /* 0x0000000617177220 */ /* 0x000fe20000410000 */
[C---:B------:R-:W-:Y:S01]  /*8c70*/  FFMA.FTZ R25, R20.reuse, R17, -R25 ;  /* 0x0000001114197223 */ /* 0x040fe20000010819 */
[----:B------:R-:W-:Y:S01]  /*8c80*/  FFMA.FTZ R8, R20, R8, R19 ;  /* 0x0000000814087223 */ /* 0x000fe20000010013 */
        /* <DEDUP_REMOVED lines=9> */
.L_x_10381:
[----:B------:R-:W-:Y:S05]  /*8d20*/  BSYNC.RECONVERGENT B0 ;  /* 0x0000000000007941 */ /* 0x000fea0003800200 */
.L_x_10380:
[----:B-----5:R3:W-:Y:S01]  /*8d30*/  STS.128 [R181], R8 ;  /* 0x00000008b5007388 */ /* 0x0207e20000000c00 */
[----:B------:R-:W-:Y:S05]  /*8d40*/  BRA `(.L_x_10378) ;  /* 0x0000000000047947 */ /* 0x000fea0003800000 */
.L_x_10379:
[----:B------:R2:W-:Y:S02]  /*8d50*/  STS.128 [R181], RZ ;  /* 0x000000ffb5007388 */ /* 0x0005e40000000c00 */
.L_x_10378:
[----:B------:R-:W-:Y:S05]  /*8d60*/  BSYNC.RECONVERGENT B1 ;  /* 0x0000000000017941 */ /* 0x000fea0003800200 */
.L_x_10377:
        /* <DEDUP_REMOVED lines=23> */
[C---:B-----5:R-:W-:Y:S01]  /*8ee0*/  IMAD.U32 R14, R9.reuse, 0x10000, RZ ;  /* 0x00010000090e7824 */ /* 0x060fe200078e00ff */
[----:B------:R-:W-:Y:S02]  /*8ef0*/  LOP3.LUT R9, R9, 0xffff0000, RZ, 0xc0, !PT ;  /* 0xffff000009097812 */ /* 0x000fe400078ec0ff */
[C---:B------:R-:W-:Y:S02]  /*8f00*/  SHF.L.U32 R15, R8.reuse, 0x10, RZ ;  /* 0x00000010080f7819 */ /* 0x040fe400000006ff */
[----:B------:R-:W-:-:S02]  /*8f10*/  LOP3.LUT R25, R8, 0xffff0000, RZ, 0xc0, !PT ;  /* 0xffff000008197812 */ /* 0x000fc400078ec0ff */
[C---:B------:R-:W-:Y:S01]  /*8f20*/  LOP3.LUT R22, R11.reuse, 0xffff0000, RZ, 0xc0, !PT ;  /* 0xffff00000b167812 */ /* 0x040fe200078ec0ff */
[----:B------:R-:W-:Y:S01]  /*8f30*/  IMAD.U32 R23, R11, 0x10000, RZ ;  /* 0x000100000b177824 */ /* 0x000fe200078e00ff */
[C---:B------:R-:W-:Y:S02]  /*8f40*/  SHF.L.U32 R24, R10.reuse, 0x10, RZ ;  /* 0x000000100a187819 */ /* 0x040fe400000006ff */
[----:B------:R-:W-:Y:S02]  /*8f50*/  LOP3.LUT R30, R10, 0xffff0000, RZ, 0xc0, !PT ;  /* 0xffff00000a1e7812 */ /* 0x000fe400078ec0ff */
[----:B--2---:R-:W-:Y:S02]  /*8f60*/  LOP3.LUT R20, R6, 0xffff0000, RZ, 0xc0, !PT ;  /* 0xffff000006147812 */ /* 0x004fe400078ec0ff */
[----:B------:R-:W-:Y:S02]  /*8f70*/  LOP3.LUT R19, R7, 0xffff0000, RZ, 0xc0, !PT ;  /* 0xffff000007137812 */ /* 0x000fe400078ec0ff */
[----:B----4-:R-:W-:-:S02]  /*8f80*/  LOP3.LUT R18, R4, 0xffff0000, RZ, 0xc0, !PT ;  /* 0xffff000004127812 */ /* 0x010fc400078ec0ff */
[C---:B------:R-:W-:Y:S01]  /*8f90*/  LOP3.LUT R8, R5.reuse, 0xffff0000, RZ, 0xc0, !PT ;  /* 0xffff000005087812 */ /* 0x040fe200078ec0ff */
[----:B------:R-:W-:Y:S02]  /*8fa0*/  IMAD.U32 R5, R5, 0x10000, RZ ;  /* 0x0001000005057824 */ /* 0x000fe400078e00ff */
[C---:B------:R-:W-:Y:S01]  /*8fb0*/  FMUL.FTZ R11, R9.reuse, R18 ;  /* 0x00000012090b7220 */ /* 0x040fe20000410000 */
[----:B------:R-:W-:Y:S01]  /*8fc0*/  FMUL.FTZ R9, R9, R20 ;  /* 0x0000001409097220 */ /* 0x000fe20000410000 */
[C---:B------:R-:W-:Y:S01]  /*8fd0*/  FMUL.FTZ R10, R22.reuse, R8 ;  /* 0x00000008160a7220 */ /* 0x040fe20000410000 */
[-C--:B------:R-:W-:Y:S01]  /*8fe0*/  FMUL.FTZ R22, R22, R19.reuse ;  /* 0x0000001316167220 */ /* 0x080fe20000410000 */
[----:B------:R-:W-:Y:S01]  /*8ff0*/  SHF.L.U32 R7, R7, 0x10, RZ ;  /* 0x0000001007077819 */ /* 0x000fe200000006ff */
[----:B------:R-:W-:Y:S01]  /*9000*/  IMAD.U32 R4, R4, 0x10000, RZ ;  /* 0x0001000004047824 */ /* 0x000fe200078e00ff */
[----:B------:R-:W-:Y:S01]  /*9010*/  SHF.L.U32 R6, R6, 0x10, RZ ;  /* 0x0000001006067819 */ /* 0x000fe200000006ff */
[C---:B------:R-:W-:Y:S01]  /*9020*/  FFMA.FTZ R11, R14.reuse, R20, -R11 ;  /* 0x000000140e0b7223 */ /* 0x040fe2000001080b */
[----:B------:R-:W-:Y:S01]  /*9030*/  FFMA.FTZ R14, R14, R18, R9 ;  /* 0x000000120e0e7223 */ /* 0x000fe20000010009 */
        /* <DEDUP_REMOVED lines=14> */
[----:B------:R-:W-:Y:S02]  /*9120*/  MOV R9, R14 ;  /* 0x0000000e00097202 */ /* 0x000fe40000000f00 */
.L_x_10385:
[----:B------:R-:W-:Y:S05]  /*9130*/  BSYNC.RECONVERGENT B0 ;  /* 0x0000000000007941 */ /* 0x000fea0003800200 */
.L_x_10384:
[----:B-----5:R1:W-:Y:S02]  /*9140*/  STS.128 [R181+0x800], R8 ;  /* 0x00080008b5007388 */ /* 0x0203e40000000c00 */
.L_x_10383:
[----:B------:R-:W-:Y:S05]  /*9150*/  BSYNC.RECONVERGENT B1 ;  /* 0x0000000000017941 */ /* 0x000fea0003800200 */
.L_x_10382:
        /* <DEDUP_REMOVED lines=32> */
[----:B---3--:R-:W-:Y:S02]  /*9360*/  LOP3.LUT R20, R6, 0xffff0000, RZ, 0xc0, !PT ;  /* 0xffff000006147812 */ /* 0x008fe400078ec0ff */
[----:B------:R-:W-:Y:S02]  /*9370*/  LOP3.LUT R19, R7, 0xffff0000, RZ, 0xc0, !PT ;  /* 0xffff000007137812 */ /* 0x000fe400078ec0ff */
[----:B--2---:R-:W-:-:S02]  /*9380*/  LOP3.LUT R18, R4, 0xffff0000, RZ, 0xc0, !PT ;  /* 0xffff000004127812 */ /* 0x004fc400078ec0ff */
        /* <DEDUP_REMOVED lines=26> */
.L_x_10389:
[----:B------:R-:W-:Y:S05]  /*9530*/  BSYNC.RECONVERGENT B0 ;  /* 0x0000000000007941 */ /* 0x000fea0003800200 */
.L_x_10388:
[----:B-----5:R1:W-:Y:S02]  /*9540*/  STS.128 [R181+0x1000], R8 ;  /* 0x00100008b5007388 */ /* 0x0203e40000000c00 */
.L_x_10387:
[----:B------:R-:W-:Y:S05]  /*9550*/  BSYNC.RECONVERGENT B1 ;  /* 0x0000000000017941 */ /* 0x000fea0003800200 */
.L_x_10386:
        /* <DEDUP_REMOVED lines=25> */
[C---:B------:R-:W-:Y:S02]  /*96f0*/  LOP3.LUT R0, R9.reuse, 0xffff0000, RZ, 0xc0, !PT ;  /* 0xffff000009007812 */ /* 0x040fe400078ec0ff */
[----:B------:R-:W-:Y:S01]  /*9700*/  SHF.L.U32 R14, R9, 0x10, RZ ;  /* 0x00000010090e7819 */ /* 0x000fe200000006ff */
[C---:B------:R-:W-:Y:S01]  /*9710*/  IMAD.U32 R13, R10.reuse, 0x10000, RZ ;  /* 0x000100000a0d7824 */ /* 0x040fe200078e00ff */
[----:B------:R-:W-:-:S02]  /*9720*/  LOP3.LUT R12, R10, 0xffff0000, RZ, 0xc0, !PT ;  /* 0xffff00000a0c7812 */ /* 0x000fc400078ec0ff */
[----:B------:R-:W-:Y:S01]  /*9730*/  LOP3.LUT R10, R11, 0xffff0000, RZ, 0xc0, !PT ;  /* 0xffff00000b0a7812 */ /* 0x000fe200078ec0ff */
[----:B---3--:R-:W-:Y:S01]  /*9740*/  IMAD.U32 R9, R4, 0x10000, RZ ;  /* 0x0001000004097824 */ /* 0x008fe200078e00ff */
[----:B--2---:R-:W-:-:S03]  /*9750*/  SHF.L.U32 R8, R2, 0x10, RZ ;  /* 0x0000001002087819 */ /* 0x004fc600000006ff */
[----:B------:R-:W-:Y:S01]  /*9760*/  FMUL.FTZ R19, R6, R9 ;  /* 0x0000000906137220 */ /* 0x000fe20000410000 */
        /* <DEDUP_REMOVED lines=29> */
.L_x_10391:
[----:B------:R-:W-:Y:S05]  /*9940*/  BSYNC.RECONVERGENT B0 ;  /* 0x0000000000007941 */ /* 0x000fea0003800200 */
.L_x_10390:
[----:B-----5:R1:W-:Y:S01]  /*9950*/  STS.128 [R181+0x1800], R8 ;  /* 0x00180008b5007388 */ /* 0x0203e20000000c00 */
[----:B------:R-:W-:Y:S05]  /*9960*/  BRA `(.L_x_10375) ;  /* 0x0000001400ec7947 */ /* 0x000fea0003800000 */
.L_x_10376:
        /* <DEDUP_REMOVED lines=94> */
.L_x_10396:
[----:B------:R-:W-:Y:S05]  /*9f50*/  BSYNC.RECONVERGENT B0 ;  /* 0x0000000000007941 */ /* 0x000fea0003800200 */
.L_x_10395:
[----:B-----5:R2:W-:Y:S01]  /*9f60*/  STS.128 [R181], R16 ;  /* 0x00000010b5007388 */ /* 0x0205e20000000c00 */
[----:B------:R-:W-:Y:S05]  /*9f70*/  BRA `(.L_x_10393) ;  /* 0x0000000000047947 */ /* 0x000fea0003800000 */
.L_x_10394:
[----:B------:R3:W-:Y:S02]  /*9f80*/  STS.128 [R181], RZ ;  /* 0x000000ffb5007388 */ /* 0x0007e40000000c00 */
.L_x_10393:
[----:B------:R-:W-:Y:S05]  /*9f90*/  BSYNC.RECONVERGENT B1 ;  /* 0x0000000000017941 */ /* 0x000fea0003800200 */
.L_x_10392:
        /* <DEDUP_REMOVED lines=40> */
[----:B------:R-:W-:Y:S01]  /*a220*/  SHF.L.U32 R4, R5, 0x10, RZ ;  /* 0x0000001005047819 */ /* 0x000fe200000006ff */
[----:B------:R-:W-:Y:S01]  /*a230*/  @!P1 FADD.FTZ R33, -R33, -RZ ;  /* 0x800000ff21219221 */ /* 0x000fe20000010100 */
[----:B------:R-:W-:Y:S01]  /*a240*/  LOP3.LUT R38, R5, 0xffff0000, RZ, 0xc0, !PT ;  /* 0xffff000005267812 */ /* 0x000fe200078ec0ff */
[----:B----4-:R-:W-:Y:S01]  /*a250*/  IMAD.U32 R44, R14, 0x10000, RZ ;  /* 0x000100000e2c7824 */ /* 0x010fe200078e00ff */
        /* <DEDUP_REMOVED lines=45> */
.L_x_10400:
[----:B------:R-:W-:Y:S05]  /*a530*/  BSYNC.RECONVERGENT B0 ;  /* 0x0000000000007941 */ /* 0x000fea0003800200 */
.L_x_10399:
[----:B-----5:R1:W-:Y:S02]  /*a540*/  STS.128 [R181+0x800], R16 ;  /* 0x00080010b5007388 */ /* 0x0203e40000000c00 */
.L_x_10398:
[----:B------:R-:W-:Y:S05]  /*a550*/  BSYNC.RECONVERGENT B1 ;  /* 0x0000000000017941 */ /* 0x000fea0003800200 */
.L_x_10397:
        /* <DEDUP_REMOVED lines=90> */
.L_x_10404:
[----:B------:R-:W-:Y:S05]  /*ab00*/  BSYNC.RECONVERGENT B0 ;  /* 0x0000000000007941 */ /* 0x000fea0003800200 */
.L_x_10403:
[----:B-----5:R2:W-:Y:S02]  /*ab10*/  STS.128 [R181+0x1000], R16 ;  /* 0x00100010b5007388 */ /* 0x0205e40000000c00 */
.L_x_10402:
[----:B------:R-:W-:Y:S05]  /*ab20*/  BSYNC.RECONVERGENT B1 ;  /* 0x0000000000017941 */ /* 0x000fea0003800200 */
.L_x_10401:
        /* <DEDUP_REMOVED lines=20> */
[----:B------:R-:W-:Y:S02]  /*ac70*/  LEA R8, P3, R34, R122, 0x1 ;  /* 0x0000007a22087211 */ /* 0x000fe400078608ff */
[----:B-12---:R-:W-:Y:S01]  /*ac80*/  IADD3.X R17, PT, PT, R23, R2, R3, P2, P0 ;  /* 0x0000000217117210 */ /* 0x006fe200017e0403 */
[----:B------:R-:W-:Y:S01]  /*ac90*/  IMAD.SHL.U32 R3, R22, 0x2, RZ ;  /* 0x0000000216037824 */ /* 0x000fe200078e00ff */
[----:B------:R-:W-:-:S02]  /*aca0*/  LEA.HI.X R9, R34, R123, R9, 0x1, P3 ;  /* 0x0000007b22097211 */ /* 0x000fc400018f0c09 */
        /* <DEDUP_REMOVED lines=20> */
[----:B------:R-:W-:Y:S02]  /*adf0*/  SHF.L.U32 R22, R8, 0x10, RZ ;  /* 0x0000001008167819 */ /* 0x000fe400000006ff */
[C---:B---3--:R-:W-:Y:S02]  /*ae00*/  SHF.L.U32 R27, R12.reuse, 0x10, RZ ;  /* 0x000000100c1b7819 */ /* 0x048fe400000006ff */
        /* <DEDUP_REMOVED lines=16> */
[----:B----4-:R-:W-:-:S02]  /*af10*/  IMAD.U32 R9, R17, 0x10000, RZ ;  /* 0x0001000011097824 */ /* 0x010fc400078e00ff */
[----:B------:R-:W-:Y:S01]  /*af20*/  @!P1 FADD.FTZ R29, -R29, -RZ ;  /* 0x800000ff1d1d9221 */ /* 0x000fe20000010100 */
[----:B------:R-:W-:Y:S01]  /*af30*/  @!P1 FADD.FTZ R13, -R13, -RZ ;  /* 0x800000ff0d0d9221 */ /* 0x000fe20000010100 */
[----:B------:R-:W-:Y:S01]  /*af40*/  LOP3.LUT R17, R17, 0xffff0000, RZ, 0xc0, !PT ;  /* 0xffff000011117812 */ /* 0x000fe200078ec0ff */
[----:B------:R-:W-:Y:S01]  /*af50*/  FMUL.FTZ R7, R7, R10 ;  /* 0x0000000a07077220 */ /* 0x000fe20000410000 */
[----:B------:R-:W-:Y:S01]  /*af60*/  FMUL.FTZ R6, R6, R11 ;  /* 0x0000000b06067220 */ /* 0x000fe20000410000 */
[----:B------:R-:W-:Y:S01]  /*af70*/  FMUL.FTZ R25, R25, R28 ;  /* 0x0000001c19197220 */ /* 0x000fe20000410000 */
[----:B------:R-:W-:Y:S01]  /*af80*/  @!P1 FADD.FTZ R15, -R15, -RZ ;  /* 0x800000ff0f0f9221 */ /* 0x000fe20000010100 */
[----:B------:R-:W-:Y:S01]  /*af90*/  SHF.L.U32 R11, R16, 0x10, RZ ;  /* 0x00000010100b7819 */ /* 0x000fe200000006ff */
        /* <DEDUP_REMOVED lines=22> */
.L_x_10406:
[----:B------:R-:W-:Y:S05]  /*b100*/  BSYNC.RECONVERGENT B0 ;  /* 0x0000000000007941 */ /* 0x000fea0003800200 */
.L_x_10405:
[----:B-----5:R1:W-:Y:S02]  /*b110*/  STS.128 [R181+0x1800], R4 ;  /* 0x00180004b5007388 */ /* 0x0203e40000000c00 */
.L_x_10375:
[----:B------:R-:W-:Y:S05]  /*b120*/  BSYNC.RECONVERGENT B2 ;  /* 0x0000000000027941 */ /* 0x000fea0003800200 */
.L_x_10366:
[----:B------:R-:W-:Y:S01]  /*b130*/  IADD3 R0, PT, PT, -R50, R58, RZ ;  /* 0x0000003a32007210 */ /* 0x000fe20007ffe1ff */
        /* <DEDUP_REMOVED lines=11> */
.L_x_10409:
[----:B------:R1:W-:Y:S02]  /*b1f0*/  STS.128 [R181+0x2000], RZ ;  /* 0x002000ffb5007388 */ /* 0x0003e40000000c00 */
.L_x_10408:
[----:B------:R-:W-:Y:S05]  /*b200*/  BSYNC.RECONVERGENT B0 ;  /* 0x0000000000007941 */ /* 0x000fea0003800200 */
.L_x_10407:
[----:B------:R-:W-:Y:S01]  /*b210*/  ISETP.GE.AND P1, PT, R189, R0, PT ;  /* 0x00000000bd00720c */ /* 0x000fe20003f26270 */
[C---:B------:R-:W-:Y:S01]  /*b220*/  IMAD.SHL.U32 R133, R64.reuse, 0x2, RZ ;  /* 0x0000000240857824 */ /* 0x040fe200078e00ff */
[----:B----4-:R-:W-:Y:S01]  /*b230*/  SHF.L.U64.HI R2, R64, 0x1, R67 ;  /* 0x0000000140027819 */ /* 0x010fe20000010243 */
[----:B------:R-:W-:Y:S03]  /*b240*/  BSSY.RECONVERGENT B0, `(.L_x_10410) ;  /* 0x000000c000007945 */ /* 0x000fe60003800200 */
[----:B-1-3--:R-:W-:-:S05]  /*b250*/  IADD3 R8, P0, PT, R133, R172, RZ ;  /* 0x000000ac85087210 */ /* 0x00afca0007f1e0ff */
[----:B-----5:R-:W-:Y:S02]  /*b260*/  IMAD.X R9, R2, 0x1, R171, P0 ;  /* 0x0000000102097824 */ /* 0x020fe400000e06ab */
        /* <DEDUP_REMOVED lines=8> */
.L_x_10412:
[----:B------:R3:W-:Y:S02]  /*b2f0*/  STS.128 [R181+0x2800], RZ ;  /* 0x002800ffb5007388 */ /* 0x0007e40000000c00 */
.L_x_10411:
[----:B------:R-:W-:Y:S05]  /*b300*/  BSYNC.RECONVERGENT B0 ;  /* 0x0000000000007941 */ /* 0x000fea0003800200 */
.L_x_10410:
        /* <DEDUP_REMOVED lines=12> */
.L_x_10415:
[----:B------:R4:W-:Y:S02]  /*b3d0*/  STS.128 [R181+0x3000], RZ ;  /* 0x003000ffb5007388 */ /* 0x0009e40000000c00 */
.L_x_10414:
[----:B------:R-:W-:Y:S05]  /*b3e0*/  BSYNC.RECONVERGENT B0 ;  /* 0x0000000000007941 */ /* 0x000fea0003800200 */
.L_x_10413:
        /* <DEDUP_REMOVED lines=12> */
.L_x_10418:
[----:B------:R1:W-:Y:S02]  /*b4b0*/  STS.128 [R181+0x3800], RZ ;  /* 0x003800ffb5007388 */ /* 0x0003e40000000c00 */
.L_x_10417:
[----:B------:R-:W-:Y:S05]  /*b4c0*/  BSYNC.RECONVERGENT B0 ;  /* 0x0000000000007941 */ /* 0x000fea0003800200 */
.L_x_10416:
[----:B------:R-:W-:Y:S01]  /*b4d0*/  IADD3 R7, PT, PT, R124, 0x40, RZ ;  /* 0x000000407c077810 */ /* 0x000fe20007ffe0ff */
        /* <DEDUP_REMOVED lines=15> */
.L_x_10421:
[----:B------:R1:W-:Y:S02]  /*b5d0*/  STS.128 [R181+0x4000], RZ ;  /* 0x004000ffb5007388 */ /* 0x0003e40000000c00 */
.L_x_10420:
[----:B------:R-:W-:Y:S05]  /*b5e0*/  BSYNC.RECONVERGENT B0 ;  /* 0x0000000000007941 */ /* 0x000fea0003800200 */
.L_x_10419:
[----:B----4-:R-:W-:Y:S01]  /*b5f0*/  IADD3 R5, PT, PT, R124, 0x50, RZ ;  /* 0x000000507c057810 */ /* 0x010fe20007ffe0ff */
        /* <DEDUP_REMOVED lines=12> */
.L_x_10424:
[----:B------:R4:W-:Y:S02]  /*b6c0*/  STS.128 [R181+0x4800], RZ ;  /* 0x004800ffb5007388 */ /* 0x0009e40000000c00 */
.L_x_10423:
[----:B------:R-:W-:Y:S05]  /*b6d0*/  BSYNC.RECONVERGENT B0 ;  /* 0x0000000000007941 */ /* 0x000fea0003800200 */
.L_x_10422:
        /* <DEDUP_REMOVED lines=16> */
.L_x_10427:
[----:B------:R1:W-:Y:S02]  /*b7e0*/  STS.128 [R181+0x5000], RZ ;  /* 0x005000ffb5007388 */ /* 0x0003e40000000c00 */
.L_x_10426:
[----:B------:R-:W-:Y:S05]  /*b7f0*/  BSYNC.RECONVERGENT B0 ;  /* 0x0000000000007941 */ /* 0x000fea0003800200 */
.L_x_10425:
[----:B------:R-:W-:Y:S01]  /*b800*/  VIADD R125, R124, 0x70 ;  /* 0x000000707c7d7836 */ /* 0x000fe20000000000 */
[----:B------:R-:W-:Y:S01]  /*b810*/  BSSY.RECONVERGENT B0, `(.L_x_10428) ;  /* 0x0000010000007945 */ /* 0x000fe20003800200 */
[----:B------:R-:W-:-:S03]  /*b820*/  IMAD.SHL.U32 R4, R60, 0x20, RZ ;  /* 0x000000203c047824 */ /* 0x000fc600078e00ff */
[----:B------:R-:W-:Y:S02]  /*b830*/  ISETP.GE.AND P0, PT, R125, R0, PT ;  /* 0x000000007d00720c */ /* 0x000fe40003f06270 */
[----:B------:R-:W-:-:S11]  /*b840*/  LOP3.LUT R165, R59, 0x7c00, R4, 0xf8, !PT ;  /* 0x00007c003ba57812 */ /* 0x000fd600078ef804 */
        /* <DEDUP_REMOVED lines=11> */
.L_x_10430:
[----:B------:R1:W-:Y:S02]  /*b900*/  STS.128 [R181+0x5800], RZ ;  /* 0x005800ffb5007388 */ /* 0x0003e40000000c00 */
.L_x_10429:
[----:B------:R-:W-:Y:S05]  /*b910*/  BSYNC.RECONVERGENT B0 ;  /* 0x0000000000007941 */ /* 0x000fea0003800200 */
.L_x_10428:
[----:B------:R-:W0:Y:S01]  /*b920*/  LDGDEPBAR ;  /* 0x00000000000079af */ /* 0x000e220000000000 */
[----:B------:R-:W-:Y:S03]  /*b930*/  BSSY.RECONVERGENT B0, `(.L_x_10431) ;  /* 0x0000011000007945 */ /* 0x000fe60003800200 */
[----:B------:R1:W5:Y:S04]  /*b940*/  LD.E R122, desc[UR4][R102.64+0x184] ;  /* 0x00018404667a7980 */ /* 0x000368000c101900 */
[----:B------:R1:W5:Y:S01]  /*b950*/  LD.E R132, desc[UR4][R102.64+0x188] ;  /* 0x0001880466847980 */ /* 0x000362000c101900 */
[----:B------:R-:W-:Y:S01]  /*b960*/  SHF.L.U32 R49, R60, 0x1, RZ ;  /* 0x000000013c317819 */ /* 0x000fe200000006ff */
        /* <DEDUP_REMOVED lines=10> */
.L_x_10433:
[----:B------:R1:W-:Y:S01]  /*ba10*/  STS.128 [R181+0x6000], RZ ;  /* 0x006000ffb5007388 */ /* 0x0003e20000000c00 */
[----:B------:R-:W-:Y:S05]  /*ba20*/  BRA `(.L_x_10434) ;  /* 0x0000000000047947 */ /* 0x000fea0003800000 */
.L_x_10432:
[----:B------:R1:W-:Y:S02]  /*ba30*/  STS.128 [R181+0x6000], RZ ;  /* 0x006000ffb5007388 */ /* 0x0003e40000000c00 */
.L_x_10434:
[----:B------:R-:W-:Y:S05]  /*ba40*/  BSYNC.RECONVERGENT B0 ;  /* 0x0000000000007941 */ /* 0x000fea0003800200 */
.L_x_10431:
[----:B------:R-:W-:Y:S01]  /*ba50*/  ISETP.GE.AND P0, PT, R189, R0, PT ;  /* 0x00000000bd00720c */ /* 0x000fe20003f06270 */
[C---:B------:R-:W-:Y:S01]  /*ba60*/  IMAD.SHL.U32 R123, R62.reuse, 0x2, RZ ;  /* 0x000000023e7b7824 */ /* 0x040fe200078e00ff */
[----:B------:R-:W-:Y:S01]  /*ba70*/  SHF.L.U64.HI R48, R62, 0x1, R65 ;  /* 0x000000013e307819 */ /* 0x000fe20000010241 */
[----:B------:R-:W-:Y:S03]  /*ba80*/  BSSY.RECONVERGENT B0, `(.L_x_10435) ;  /* 0x000000d000007945 */ /* 0x000fe60003800200 */
[----:B-1----:R-:W-:-:S05]  /*ba90*/  IADD3 R8, P1, PT, R123, R174, RZ ;  /* 0x000000ae7b087210 */ /* 0x002fca0007f3e0ff */
[----:B------:R-:W-:Y:S02]  /*baa0*/  IMAD.X R9, R48, 0x1, R175, P1 ;  /* 0x0000000130097824 */ /* 0x000fe400008e06af */
        /* <DEDUP_REMOVED lines=9> */
.L_x_10437:
[----:B------:R1:W-:Y:S02]  /*bb40*/  STS.128 [R181+0x6800], RZ ;  /* 0x006800ffb5007388 */ /* 0x0003e40000000c00 */
.L_x_10436:
[----:B------:R-:W-:Y:S05]  /*bb50*/  BSYNC.RECONVERGENT B0 ;  /* 0x0000000000007941 */ /* 0x000fea0003800200 */
.L_x_10435:
[----:B------:R-:W-:Y:S01]  /*bb60*/  ISETP.GE.AND P0, PT, R188, R0, PT ;  /* 0x00000000bc00720c */ /* 0x000fe20003f06270 */
[----:B------:R-:W-:-:S12]  /*bb70*/  BSSY.RECONVERGENT B0, `(.L_x_10438) ;  /* 0x000000d000007945 */ /* 0x000fd80003800200 */
[----:B------:R1:W-:Y:S01]  /*bb80*/  @P0 STS.128 [R181+0x7000], RZ ;  /* 0x007000ffb5000388 */ /* 0x0003e20000000c00 */
        /* <DEDUP_REMOVED lines=10> */
.L_x_10440:
[----:B------:R1:W-:Y:S02]  /*bc30*/  STS.128 [R181+0x7000], RZ ;  /* 0x007000ffb5007388 */ /* 0x0003e40000000c00 */
.L_x_10439:
[----:B------:R-:W-:Y:S05]  /*bc40*/  BSYNC.RECONVERGENT B0 ;  /* 0x0000000000007941 */ /* 0x000fea0003800200 */
.L_x_10438:
        /* <DEDUP_REMOVED lines=13> */
.L_x_10443:
[----:B------:R1:W-:Y:S02]  /*bd20*/  STS.128 [R181+0x7800], RZ ;  /* 0x007800ffb5007388 */ /* 0x0003e40000000c00 */
.L_x_10442:
[----:B------:R-:W-:Y:S05]  /*bd30*/  BSYNC.RECONVERGENT B0 ;  /* 0x0000000000007941 */ /* 0x000fea0003800200 */
.L_x_10441:
        /* <DEDUP_REMOVED lines=16> */
.L_x_10446:
[----:B------:R1:W-:Y:S02]  /*be40*/  STS.128 [R181+0x8000], RZ ;  /* 0x008000ffb5007388 */ /* 0x0003e40000000c00 */
.L_x_10445:
[----:B------:R-:W-:Y:S05]  /*be50*/  BSYNC.RECONVERGENT B0 ;  /* 0x0000000000007941 */ /* 0x000fea0003800200 */
.L_x_10444:
        /* <DEDUP_REMOVED lines=13> */
.L_x_10449:
[----:B------:R1:W-:Y:S02]  /*bf30*/  STS.128 [R181+0x8800], RZ ;  /* 0x008800ffb5007388 */ /* 0x0003e40000000c00 */
.L_x_10448:
[----:B------:R-:W-:Y:S05]  /*bf40*/  BSYNC.RECONVERGENT B0 ;  /* 0x0000000000007941 */ /* 0x000fea0003800200 */
.L_x_10447:
        /* <DEDUP_REMOVED lines=16> */
.L_x_10452:
[----:B------:R1:W-:Y:S02]  /*c050*/  STS.128 [R181+0x9000], RZ ;  /* 0x009000ffb5007388 */ /* 0x0003e40000000c00 */
.L_x_10451:
[----:B------:R-:W-:Y:S05]  /*c060*/  BSYNC.RECONVERGENT B0 ;  /* 0x0000000000007941 */ /* 0x000fea0003800200 */
.L_x_10450:
[----:B------:R-:W-:Y:S01]  /*c070*/  ISETP.GE.AND P0, PT, R125, R0, PT ;  /* 0x000000007d00720c */ /* 0x000fe20003f06270 */
[----:B------:R-:W-:Y:S01]  /*c080*/  BSSY.RECONVERGENT B0, `(.L_x_10453) ;  /* 0x0000013000007945 */ /* 0x000fe20003800200 */
[--C-:B------:R-:W-:Y:S01]  /*c090*/  SHF.R.U32.HI R134, RZ, 0x1, R60.reuse ;  /* 0x00000001ff867819 */ /* 0x100fe2000001163c */
[----:B------:R-:W-:Y:S01]  /*c0a0*/  IMAD.IADD R165, R56, 0x1, R165 ;  /* 0x0000000138a57824 */ /* 0x000fe200078e02a5 */
[----:B------:R-:W-:Y:S02]  /*c0b0*/  SHF.R.U32.HI R135, RZ, 0x2, R60 ;  /* 0x00000002ff877819 */ /* 0x000fe4000001163c */
[----:B------:R-:W-:Y:S02]  /*c0c0*/  LOP3.LUT R134, R134, 0x1f0, RZ, 0xc0, !PT ;  /* 0x000001f086867812 */ /* 0x000fe400078ec0ff */
[----:B------:R-:W-:-:S05]  /*c0d0*/  LOP3.LUT R135, R135, 0x7, RZ, 0xc0, !PT ;  /* 0x0000000787877812 */ /* 0x000fca00078ec0ff */
        /* <DEDUP_REMOVED lines=12> */
.L_x_10455:
[----:B------:R1:W-:Y:S02]  /*c1a0*/  STS.128 [R181+0x9800], RZ ;  /* 0x009800ffb5007388 */ /* 0x0003e40000000c00 */
.L_x_10454:
[----:B------:R-:W-:Y:S05]  /*c1b0*/  BSYNC.RECONVERGENT B0 ;  /* 0x0000000000007941 */ /* 0x000fea0003800200 */
.L_x_10453:
[----:B------:R-:W2:Y:S01]  /*c1c0*/  S2UR UR6, SR_CgaCtaId ;  /* 0x00000000000679c3 */ /* 0x000ea20000008800 */
[C---:B------:R-:W-:Y:S01]  /*c1d0*/  IMAD.SHL.U32 R164, R60.reuse, 0x40, RZ ;  /* 0x000000403ca47824 */ /* 0x040fe200078e00ff */
[----:B------:R-:W-:Y:S01]  /*c1e0*/  LOP3.LUT R0, R63, 0x8, R60, 0x78, !PT ;  /* 0x000000083f007812 */ /* 0x000fe200078e783c */
[----:B------:R-:W-:Y:S01]  /*c1f0*/  UMOV UR7, 0x400 ;  /* 0x0000040000077882 */ /* 0x000fe20000000000 */
[----:B------:R-:W-:Y:S01]  /*c200*/  R2P PR, R60, 0x6 ;  /* 0x000000063c007804 */ /* 0x000fe20000000000 */
[----:B------:R-:W0:Y:S01]  /*c210*/  LDGDEPBAR ;  /* 0x00000000000079af */ /* 0x000e220000000000 */
[----:B------:R-:W-:Y:S01]  /*c220*/  LOP3.LUT R3, R0, 0x38, R61, 0x78, !PT ;  /* 0x0000003800037812 */ /* 0x000fe200078e783d */
[----:B------:R-:W-:Y:S01]  /*c230*/  BSSY.RECONVERGENT B1, `(.L_x_10456) ;  /* 0x0000260000017945 */ /* 0x000fe20003800200 */
[----:B------:R-:W-:Y:S02]  /*c240*/  LOP3.LUT R164, R164, 0x400, RZ, 0xc0, !PT ;  /* 0x00000400a4a47812 */ /* 0x000fe400078ec0ff */
[----:B------:R-:W-:-:S02]  /*c250*/  IADD3 R134, PT, PT, R180, R135, R134 ;  /* 0x00000087b4867210 */ /* 0x000fc40007ffe086 */
[----:B------:R-:W-:Y:S01]  /*c260*/  LOP3.LUT R49, R49, 0x6, RZ, 0xc0, !PT ;  /* 0x0000000631317812 */ /* 0x000fe200078ec0ff */
[----:B------:R-:W-:Y:S01]  /*c270*/  IMAD R164, R3, 0x2, R164 ;  /* 0x0000000203a47824 */ /* 0x000fe200078e02a4 */
[----:B-----5:R-:W-:Y:S01]  /*c280*/  IADD3 R193, PT, PT, R58, -R183, -R122 ;  /* 0x800000b73ac17210 */ /* 0x020fe20007ffe87a */
[----:B------:R-:W-:Y:S01]  /*c290*/  IMAD.MOV.U32 R3, RZ, RZ, 0x20 ;  /* 0x00000020ff037424 */ /* 0x000fe200078e00ff */
[----:B------:R-:W-:-:S03]  /*c2a0*/  LOP3.LUT R184, R184, 0xfffffffe, RZ, 0xc0, !PT ;  /* 0xfffffffeb8b87812 */ /* 0x000fc600078ec0ff */
[----:B------:R-:W-:Y:S01]  /*c2b0*/  IMAD.IADD R193, R134, 0x1, R193 ;  /* 0x0000000186c17824 */ /* 0x000fe200078e02c1 */
[----:B------:R-:W-:-:S03]  /*c2c0*/  SEL R3, R3, 0xffffffe0, !P1 ;  /* 0xffffffe003037807 */ /* 0x000fc60004800000 */
[----:B------:R-:W-:Y:S01]  /*c2d0*/  VIADD R191, R193, 0x8 ;  /* 0x00000008c1bf7836 */ /* 0x000fe20000000000 */
[----:B--2---:R-:W-:-:S06]  /*c2e0*/  ULEA UR6, UR6, UR7, 0x18 ;  /* 0x0000000706067291 */ /* 0x004fcc000f8ec0ff */
[----:B------:R-:W-:Y:S01]  /*c2f0*/  LEA R165, R165, UR6, 0x1 ;  /* 0x00000006a5a57c11 */ /* 0x000fe2000f8e08ff */
[----:B------:R-:W-:Y:S02]  /*c300*/  VIADD R0, R164, UR6 ;  /* 0x00000006a4007c36 */ /* 0x000fe40008000000 */
[----:B------:R-:W-:Y:S02]  /*c310*/  LDSM.16.M88.4 R32, [R164+UR6+0x4000] ;  /* 0x00400006a420783b */ /* 0x000fe40008000200 */
[--C-:B------:R-:W-:Y:S02]  /*c320*/  IMAD.IADD R163, R165, 0x1, R3.reuse ;  /* 0x00000001a5a37824 */ /* 0x100fe400078e0203 */
[----:B------:R-:W2:Y:S01]  /*c330*/  LDSM.16.M88.4 R112, [R165] ;  /* 0x00000000a570783b */ /* 0x000ea20000000200 */
[----:B------:R-:W-:-:S03]  /*c340*/  IMAD.IADD R159, R0, 0x1, R3 ;  /* 0x00000001009f7824 */ /* 0x000fc600078e0203 */
[----:B------:R-:W3:Y:S04]  /*c350*/  LDSM.16.M88.4 R72, [R164+UR6+0x2000] ;  /* 0x00200006a448783b */ /* 0x000ee80008000200 */
[----:B------:R-:W3:Y:S04]  /*c360*/  LDSM.16.M88.4 R64, [R164+UR6+0x2800] ;  /* 0x00280006a440783b */ /* 0x000ee80008000200 */
[----:B------:R-:W3:Y:S04]  /*c370*/  LDSM.16.M88.4 R52, [R164+UR6+0x3000] ;  /* 0x00300006a434783b */ /* 0x000ee80008000200 */
[----:B------:R-:W3:Y:S04]  /*c380*/  LDSM.16.M88.4 R40, [R164+UR6+0x3800] ;  /* 0x00380006a428783b */ /* 0x000ee80008000200 */
[----:B------:R-:W3:Y:S04]  /*c390*/  LDSM.16.M88.4 R24, [R164+UR6+0x4800] ;  /* 0x00480006a418783b */ /* 0x000ee80008000200 */
[----:B------:R-:W3:Y:S04]  /*c3a0*/  LDSM.16.M88.4 R16, [R164+UR6+0x5000] ;  /* 0x00500006a410783b */ /* 0x000ee80008000200 */
[----:B------:R-:W3:Y:S04]  /*c3b0*/  LDSM.16.M88.4 R12, [R164+UR6+0x5800] ;  /* 0x00580006a40c783b */ /* 0x000ee80008000200 */
[----:B------:R-:W-:Y:S04]  /*c3c0*/  LDSM.16.M88.4 R104, [R163] ;  /* 0x00000000a368783b */ /* 0x000fe80000000200 */
[----:B-1----:R-:W1:Y:S04]  /*c3d0*/  LDSM.16.M88.4 R4, [R159+0x4000] ;  /* 0x004000009f04783b */ /* 0x002e680000000200 */
[----:B----4-:R-:W4:Y:S01]  /*c3e0*/  LDSM.16.M88.4 R8, [R159+0x4800] ;  /* 0x004800009f08783b */ /* 0x010f220000000200 */
[C---:B--2---:R-:W-:Y:S03]  /*c3f0*/  HMMA.16816.F32.BF16 R36, R112.reuse, R32, RZ ;  /* 0x000000207024723c */ /* 0x044fe600000418ff */
[----:B------:R-:W2:Y:S04]  /*c400*/  LDSM.16.M88.4 R92, [R159+0x2000] ;  /* 0x002000009f5c783b */ /* 0x000ea80000000200 */
[----:B------:R-:W2:Y:S01]  /*c410*/  LDSM.16.M88.4 R88, [R159+0x2800] ;  /* 0x002800009f58783b */ /* 0x000ea20000000200 */
[C---:B---3--:R-:W-:Y:S03]  /*c420*/  HMMA.16816.F32.BF16 R76, R112.reuse, R72, RZ ;  /* 0x00000048704c723c */ /* 0x048fe600000418ff */
[----:B------:R-:W3:Y:S04]  /*c430*/  LDSM.16.M88.4 R84, [R159+0x3000] ;  /* 0x003000009f54783b */ /* 0x000ee80000000200 */
[----:B------:R-:W3:Y:S01]  /*c440*/  LDSM.16.M88.4 R80, [R159+0x3800] ;  /* 0x003800009f50783b */ /* 0x000ee20000000200 */
        /* <DEDUP_REMOVED lines=16> */
[----:B-1----:R-:W-:Y:S01]  /*c550*/  HMMA.16816.F32.BF16 R36, R104, R4, R36 ;  /* 0x000000046824723c */ /* 0x002fe20000041824 */
[----:B------:R-:W-:Y:S01]  /*c560*/  IMAD.MOV.U32 R4, RZ, RZ, 0x40 ;  /* 0x00000040ff047424 */ /* 0x000fe200078e00ff */
[----:B------:R-:W-:-:S04]  /*c570*/  IADD3 R5, PT, PT, R132, R58, -R183 ;  /* 0x0000003a84057210 */ /* 0x000fc80007ffe8b7 */
[----:B------:R-:W-:Y:S01]  /*c580*/  SEL R4, R4, 0xffffffc0, !P2 ;  /* 0xffffffc004047807 */ /* 0x000fe20005000000 */
[----:B------:R-:W-:Y:S01]  /*c590*/  IMAD.IADD R5, R134, 0x1, R5 ;  /* 0x0000000186057824 */ /* 0x000fe200078e0205 */
[C---:B----4-:R-:W-:Y:S03]  /*c5a0*/  HMMA.16816.F32.BF16 R28, R104.reuse, R8, R28 ;  /* 0x00000008681c723c */ /* 0x050fe6000004181c */
[----:B------:R-:W-:Y:S01]  /*c5b0*/  IMAD.IADD R162, R165, 0x1, R4 ;  /* 0x00000001a5a27824 */ /* 0x000fe200078e0204 */
[C---:B------:R-:W-:Y:S01]  /*c5c0*/  VIADDMNMX R192, R5.reuse, 0x1, R58, PT ;  /* 0x0000000105c07846 */ /* 0x040fe2000380013a */
[----:B------:R-:W-:Y:S01]  /*c5d0*/  IMAD.IADD R158, R0, 0x1, R4 ;  /* 0x00000001009e7824 */ /* 0x000fe200078e0204 */
[----:B------:R-:W-:Y:S01]  /*c5e0*/  VIADDMNMX R190, R5, 0x9, R58, PT ;  /* 0x0000000905be7846 */ /* 0x000fe2000380013a */
[C---:B------:R-:W-:Y:S01]  /*c5f0*/  IMAD.IADD R161, R3.reuse, 0x1, R162 ;  /* 0x0000000103a17824 */ /* 0x040fe200078e02a2 */
[----:B------:R-:W-:Y:S01]  /*c600*/  HMMA.16816.F32.BF16 R24, R104, R10, R24 ;  /* 0x0000000a6818723c */ /* 0x000fe20000041818 */
[----:B------:R-:W-:Y:S01]  /*c610*/  LDSM.16.M88.4 R128, [R162] ;  /* 0x00000000a280783b */ /* 0x000fe20000000200 */
[----:B------:R-:W-:-:S02]  /*c620*/  IMAD.IADD R157, R3, 0x1, R158 ;  /* 0x00000001039d7824 */ /* 0x000fc400078e029e */
[----:B------:R-:W-:Y:S01]  /*c630*/  IMAD.IADD R0, R50, 0x1, R49 ;  /* 0x0000000132007824 */ /* 0x000fe200078e0231 */
[----:B------:R-:W1:Y:S03]  /*c640*/  LDSM.16.M88.4 R8, [R158+0x4800] ;  /* 0x004800009e08783b */ /* 0x000e660000000200 */
[C---:B--2---:R-:W-:Y:S01]  /*c650*/  HMMA.16816.F32.BF16 R76, R104.reuse, R92, R76 ;  /* 0x0000005c684c723c */ /* 0x044fe2000004184c */
[----:B------:R-:W2:Y:S01]  /*c660*/  LDSM.16.M88.4 R96, [R158+0x2000] ;  /* 0x002000009e60783b */ /* 0x000ea20000000200 */
[C---:B------:R-:W-:Y:S01]  /*c670*/  ISETP.GE.AND P2, PT, R0.reuse, R192, PT ;  /* 0x000000c00000720c */ /* 0x040fe20003f46270 */
[C---:B------:R-:W-:Y:S01]  /*c680*/  VIADD R58, R0.reuse, 0x29 ;  /* 0x00000029003a7836 */ /* 0x040fe20000000000 */
[C---:B------:R-:W-:Y:S01]  /*c690*/  ISETP.GT.AND P0, PT, R193.reuse, R0, PT ;  /* 0x00000000c100720c */ /* 0x040fe20003f04270 */
[----:B------:R-:W-:Y:S01]  /*c6a0*/  LDSM.16.M88.4 R124, [R158+0x5800] ;  /* 0x005800009e7c783b */ /* 0x000fe20000000200 */
[C---:B------:R-:W-:Y:S01]  /*c6b0*/  ISETP.GE.AND P1, PT, R0.reuse, R190, PT ;  /* 0x000000be0000720c */ /* 0x040fe20003f26270 */
[----:B------:R-:W-:Y:S01]  /*c6c0*/  VIADD R5, R0, 0x78 ;  /* 0x0000007800057836 */ /* 0x000fe20000000000 */
[----:B------:R-:W-:Y:S01]  /*c6d0*/  HMMA.16816.F32.BF16 R72, R104, R94, R72 ;  /* 0x0000005e6848723c */ /* 0x000fe20000041848 */
[----:B------:R-:W4:Y:S01]  /*c6e0*/  LDSM.16.M88.4 R92, [R158+0x2800] ;  /* 0x002800009e5c783b */ /* 0x000f220000000200 */
[----:B------:R-:W-:-:S02]  /*c6f0*/  ISETP.GT.AND P4, PT, R193, R58, PT ;  /* 0x0000003ac100720c */ /* 0x000fc40003f84270 */
[----:B------:R-:W-:-:S03]  /*c700*/  ISETP.GT.AND P6, PT, R191, R0, PT ;  /* 0x00000000bf00720c */ /* 0x000fc60003fc4270 */
[----:B------:R-:W-:Y:S01]  /*c710*/  @P2 LOP3.LUT R184, R184, 0x1, RZ, 0xfc, !PT ;  /* 0x00000001b8b82812 */ /* 0x000fe200078efcff */
[----:B------:R-:W-:Y:S03]  /*c720*/  HMMA.16816.F32.BF16 R68, R104, R88, R68 ;  /* 0x000000586844723c */ /* 0x000fe60000041844 */
[----:B------:R-:W-:-:S04]  /*c730*/  LOP3.LUT R184, R184, 0xfffffffd, RZ, 0xc0, !PT ;  /* 0xfffffffdb8b87812 */ /* 0x000fc800078ec0ff */
[----:B------:R-:W-:Y:S01]  /*c740*/  @P1 LOP3.LUT R184, R184, 0x2, RZ, 0xfc, !PT ;  /* 0x00000002b8b81812 */ /* 0x000fe200078efcff */
[C---:B------:R-:W-:Y:S01]  /*c750*/  HMMA.16816.F32.BF16 R64, R104.reuse, R90, R64 ;  /* 0x0000005a6840723c */ /* 0x040fe20000041840 */
[----:B------:R-:W4:Y:S07]  /*c760*/  LDSM.16.M88.4 R88, [R158+0x3000] ;  /* 0x003000009e58783b */ /* 0x000f2e0000000200 */
        /* <DEDUP_REMOVED lines=9> */
[----:B------:R-:W-:Y:S01]  /*c800*/  HMMA.16816.F32.BF16 R32, R104, R6, R32 ;  /* 0x000000066820723c */ /* 0x000fe20000041820 */
[----:B------:R-:W-:-:S02]  /*c810*/  VIADD R6, R0, 0x21 ;  /* 0x0000002100067836 */ /* 0x000fc40000000000 */
[----:B------:R-:W-:-:S05]  /*c820*/  VIADD R7, R0, 0x71 ;  /* 0x0000007100077836 */ /* 0x000fca0000000000 */
[C---:B------:R-:W-:Y:S08]  /*c830*/  HMMA.16816.F32.BF16 R116, R104.reuse, R108, R116 ;  /* 0x0000006c6874723c */ /* 0x040ff00000041874 */
[----:B------:R-:W-:Y:S01]  /*c840*/  HMMA.16816.F32.BF16 R112, R104, R110, R112 ;  /* 0x0000006e6870723c */ /* 0x000fe20000041870 */
[----:B------:R-:W-:Y:S04]  /*c850*/  LDSM.16.M88.4 R108, [R157+0x2000] ;  /* 0x002000009d6c783b */ /* 0x000fe80000000200 */
[----:B------:R-:W-:Y:S03]  /*c860*/  LDSM.16.M88.4 R104, [R157+0x2800] ;  /* 0x002800009d68783b */ /* 0x000fe60000000200 */
[C---:B-1----:R-:W-:Y:S08]  /*c870*/  HMMA.16816.F32.BF16 R28, R128.reuse, R8, R28 ;  /* 0x00000008801c723c */ /* 0x042ff0000004181c */
[C---:B------:R-:W-:Y:S01]  /*c880*/  HMMA.16816.F32.BF16 R24, R128.reuse, R10, R24 ;  /* 0x0000000a8018723c */ /* 0x040fe20000041818 */
[----:B------:R-:W1:Y:S07]  /*c890*/  LDSM.16.M88.4 R8, [R161] ;  /* 0x00000000a108783b */ /* 0x000e6e0000000200 */
        /* <DEDUP_REMOVED lines=16> */
[----:B------:R-:W-:Y:S01]  /*c9a0*/  HMMA.16816.F32.BF16 R16, R128, R14, R16 ;  /* 0x0000000e8010723c */ /* 0x000fe20000041810 */
[----:B------:R-:W3:Y:S01]  /*c9b0*/  LDSM.16.M88.4 R12, [R157+0x5800] ;  /* 0x005800009d0c783b */ /* 0x000ee20000000200 */
[----:B------:R-:W-:-:S06]  /*c9c0*/  DEPBAR.LE SB0, 0x0 ;  /* 0x000080000000791a */ /* 0x000fcc0000000000 */
[C---:B------:R-:W-:Y:S08]  /*c9d0*/  HMMA.16816.F32.BF16 R116, R128.reuse, R124, R116 ;  /* 0x0000007c8074723c */ /* 0x040ff00000041874 */
[----:B------:R-:W-:Y:S08]  /*c9e0*/  HMMA.16816.F32.BF16 R112, R128, R126, R112 ;  /* 0x0000007e8070723c */ /* 0x000ff00000041870 */
[C---:B-1----:R-:W-:Y:S08]  /*c9f0*/  HMMA.16816.F32.BF16 R76, R8.reuse, R108, R76 ;  /* 0x0000006c084c723c */ /* 0x042ff0000004184c */
[C---:B------:R-:W-:Y:S08]  /*ca00*/  HMMA.16816.F32.BF16 R72, R8.reuse, R110, R72 ;  /* 0x0000006e0848723c */ /* 0x040ff00000041848 */
[C---:B------:R-:W-:Y:S08]  /*ca10*/  HMMA.16816.F32.BF16 R64, R8.reuse, R106, R64 ;  /* 0x0000006a0840723c */ /* 0x040ff00000041840 */
[----:B--2---:R-:W-:Y:S01]  /*ca20*/  HMMA.16816.F32.BF16 R60, R8, R96, R60 ;  /* 0x00000060083c723c */ /* 0x004fe2000004183c */
[----:B------:R-:W-:-:S02]  /*ca30*/  VIADD R97, R0, 0x8 ;  /* 0x0000000800617836 */ /* 0x000fc40000000000 */
[----:B------:R-:W-:-:S03]  /*ca40*/  VIADD R96, R0, 0x11 ;  /* 0x0000001100607836 */ /* 0x000fc60000000000 */
[----:B------:R-:W-:Y:S02]  /*ca50*/  ISETP.GT.AND P2, PT, R193, R97, PT ;  /* 0x00000061c100720c */ /* 0x000fe40003f44270 */
[----:B------:R-:W-:Y:S01]  /*ca60*/  HMMA.16816.F32.BF16 R52, R8, R98, R52 ;  /* 0x000000620834723c */ /* 0x000fe20000041834 */
[----:B------:R-:W-:Y:S02]  /*ca70*/  FSEL R98, R76, -INF , !P0 ;  /* 0xff8000004c627808 */ /* 0x000fe40004000000 */
[----:B------:R-:W-:-:S05]  /*ca80*/  FSEL R76, R72, -INF , !P2 ;  /* 0xff800000484c7808 */ /* 0x000fca0005000000 */
[C---:B------:R-:W-:Y:S08]  /*ca90*/  HMMA.16816.F32.BF16 R68, R8.reuse, R104, R68 ;  /* 0x000000680844723c */ /* 0x040ff00000041844 */
[----:B----4-:R-:W-:Y:S01]  /*caa0*/  HMMA.16816.F32.BF16 R44, R8, R92, R44 ;  /* 0x0000005c082c723c */ /* 0x010fe2000004182c */
[C---:B------:R-:W-:Y:S02]  /*cab0*/  VIADD R92, R0.reuse, 0x31 ;  /* 0x00000031005c7836 */ /* 0x040fe40000000000 */
[----:B------:R-:W-:Y:S01]  /*cac0*/  FSEL R53, R53, -INF , !P4 ;  /* 0xff80000035357808 */ /* 0x000fe20006000000 */
[----:B------:R-:W-:-:S04]  /*cad0*/  VIADD R93, R0, 0x30 ;  /* 0x00000030005d7836 */ /* 0x000fc80000000000 */
[----:B------:R-:W-:Y:S01]  /*cae0*/  HMMA.16816.F32.BF16 R40, R8, R94, R40 ;  /* 0x0000005e0828723c */ /* 0x000fe20000041828 */
[C---:B------:R-:W-:Y:S02]  /*caf0*/  VIADD R94, R0.reuse, 0x28 ;  /* 0x00000028005e7836 */ /* 0x040fe40000000000 */
[----:B------:R-:W-:-:S05]  /*cb00*/  VIADD R95, R0, 0x20 ;  /* 0x00000020005f7836 */ /* 0x000fca0000000000 */
[----:B------:R-:W-:Y:S01]  /*cb10*/  HMMA.16816.F32.BF16 R36, R8, R88, R36 ;  /* 0x000000580824723c */ /* 0x000fe20000041824 */
[C---:B------:R-:W-:Y:S02]  /*cb20*/  VIADD R88, R0.reuse, 0x41 ;  /* 0x0000004100587836 */ /* 0x040fe40000000000 */
[----:B------:R-:W-:-:S05]  /*cb30*/  VIADD R89, R0, 0x40 ;  /* 0x0000004000597836 */ /* 0x000fca0000000000 */
[C---:B------:R-:W-:Y:S01]  /*cb40*/  HMMA.16816.F32.BF16 R32, R8.reuse, R90, R32 ;  /* 0x0000005a0820723c */ /* 0x040fe20000041820 */
[C---:B------:R-:W-:Y:S02]  /*cb50*/  VIADD R90, R0.reuse, 0x39 ;  /* 0x00000039005a7836 */ /* 0x040fe40000000000 */
[C---:B------:R-:W-:Y:S01]  /*cb60*/  VIADD R91, R0.reuse, 0x38 ;  /* 0x00000038005b7836 */ /* 0x040fe20000000000 */
[----:B------:R-:W-:Y:S02]  /*cb70*/  BAR.SYNC.DEFER_BLOCKING 0x0 ;  /* 0x0000000000007b1d */ /* 0x000fe40000010000 */
[----:B------:R-:W-:Y:S02]  /*cb80*/  ISETP.GT.AND P4, PT, R193, R90, PT ;  /* 0x0000005ac100720c */ /* 0x000fe40003f84270 */
[----:B---3--:R-:W-:Y:S01]  /*cb90*/  HMMA.16816.F32.BF16 R28, R8, R84, R28 ;  /* 0x00000054081c723c */ /* 0x008fe2000004181c */
[C---:B------:R-:W-:Y:S01]  /*cba0*/  VIADD R84, R0.reuse, 0x9 ;  /* 0x0000000900547836 */ /* 0x040fe20000000000 */
[----:B------:R-:W-:Y:S01]  /*cbb0*/  FSEL R41, R41, -INF , !P4 ;  /* 0xff80000029297808 */ /* 0x000fe20006000000 */
[----:B------:R-:W-:-:S03]  /*cbc0*/  VIADD R85, R0, 0x50 ;  /* 0x0000005000557836 */ /* 0x000fc60000000000 */
[----:B------:R-:W-:Y:S02]  /*cbd0*/  ISETP.GT.AND P3, PT, R193, R84, PT ;  /* 0x00000054c100720c */ /* 0x000fe40003f64270 */
[----:B------:R-:W-:Y:S01]  /*cbe0*/  HMMA.16816.F32.BF16 R24, R8, R86, R24 ;  /* 0x000000560818723c */ /* 0x000fe20000041818 */
[C---:B------:R-:W-:Y:S01]  /*cbf0*/  VIADD R86, R0.reuse, 0x49 ;  /* 0x0000004900567836 */ /* 0x040fe20000000000 */
[----:B------:R-:W-:Y:S01]  /*cc00*/  FSEL R73, R73, -INF , !P3 ;  /* 0xff80000049497808 */ /* 0x000fe20005800000 */
[----:B------:R-:W-:-:S03]  /*cc10*/  VIADD R87, R0, 0x48 ;  /* 0x0000004800577836 */ /* 0x000fc60000000000 */
[----:B------:R-:W-:Y:S02]  /*cc20*/  ISETP.GT.AND P4, PT, R193, R86, PT ;  /* 0x00000056c100720c */ /* 0x000fe40003f84270 */
[----:B------:R-:W-:Y:S01]  /*cc30*/  HMMA.16816.F32.BF16 R20, R8, R80, R20 ;  /* 0x000000500814723c */ /* 0x000fe20000041814 */
[C---:B------:R-:W-:Y:S01]  /*cc40*/  VIADD R80, R0.reuse, 0x60 ;  /* 0x0000006000507836 */ /* 0x040fe20000000000 */
[----:B------:R-:W-:Y:S01]  /*cc50*/  FSEL R140, R33, -INF , !P4 ;  /* 0xff800000218c7808 */ /* 0x000fe20006000000 */
[----:B------:R-:W-:-:S05]  /*cc60*/  VIADD R81, R0, 0x59 ;  /* 0x0000005900517836 */ /* 0x000fca0000000000 */
[----:B------:R-:W-:Y:S01]  /*cc70*/  HMMA.16816.F32.BF16 R16, R8, R82, R16 ;  /* 0x000000520810723c */ /* 0x000fe20000041810 */
[----:B------:R-:W-:Y:S01]  /*cc80*/  ISETP.GT.AND P4, PT, R193, R81, PT ;  /* 0x00000051c100720c */ /* 0x000fe20003f84270 */
[C---:B------:R-:W-:Y:S02]  /*cc90*/  VIADD R83, R0.reuse, 0x51 ;  /* 0x0000005100537836 */ /* 0x040fe40000000000 */
[----:B------:R-:W-:Y:S01]  /*cca0*/  VIADD R82, R0, 0x58 ;  /* 0x0000005800527836 */ /* 0x000fe20000000000 */
[----:B------:R-:W-:-:S03]  /*ccb0*/  FSEL R25, R25, -INF , !P4 ;  /* 0xff80000019197808 */ /* 0x000fc60006000000 */
[----:B------:R-:W-:Y:S01]  /*ccc0*/  HMMA.16816.F32.BF16 R116, R8, R12, R116 ;  /* 0x0000000c0874723c */ /* 0x000fe20000041874 */
[C---:B------:R-:W-:Y:S02]  /*ccd0*/  VIADD R13, R0.reuse, 0x1 ;  /* 0x00000001000d7836 */ /* 0x040fe40000000000 */
[----:B------:R-:W-:-:S03]  /*cce0*/  VIADD R12, R0, 0x68 ;  /* 0x00000068000c7836 */ /* 0x000fc60000000000 */
[----:B------:R-:W-:Y:S02]  /*ccf0*/  ISETP.GT.AND P1, PT, R193, R13, PT ;  /* 0x0000000dc100720c */ /* 0x000fe40003f24270 */
[----:B------:R-:W-:Y:S01]  /*cd00*/  HMMA.16816.F32.BF16 R112, R8, R14, R112 ;  /* 0x0000000e0870723c */ /* 0x000fe20000041870 */
[C---:B------:R-:W-:Y:S01]  /*cd10*/  VIADD R10, R0.reuse, 0x18 ;  /* 0x00000018000a7836 */ /* 0x040fe20000000000 */
[----:B------:R-:W-:Y:S01]  /*cd20*/  FSEL R77, R77, -INF , !P1 ;  /* 0xff8000004d4d7808 */ /* 0x000fe20004800000 */
[C---:B------:R-:W-:Y:S01]  /*cd30*/  VIADD R14, R0.reuse, 0x10 ;  /* 0x00000010000e7836 */ /* 0x040fe20000000000 */
[C---:B------:R-:W-:Y:S01]  /*cd40*/  ISETP.GT.AND P1, PT, R193.reuse, R96, PT ;  /* 0x00000060c100720c */ /* 0x040fe20003f24270 */
[C---:B------:R-:W-:Y:S01]  /*cd50*/  VIADD R8, R0.reuse, 0x19 ;  /* 0x0000001900087836 */ /* 0x040fe20000000000 */
[C---:B------:R-:W-:Y:S01]  /*cd60*/  ISETP.GT.AND P2, PT, R193.reuse, R10, PT ;  /* 0x0000000ac100720c */ /* 0x040fe20003f44270 */
[C---:B------:R-:W-:Y:S01]  /*cd70*/  VIADD R11, R0.reuse, 0x69 ;  /* 0x00000069000b7836 */ /* 0x040fe20000000000 */
[C---:B------:R-:W-:Y:S01]  /*cd80*/  ISETP.GT.AND P0, PT, R193.reuse, R14, PT ;  /* 0x0000000ec100720c */ /* 0x040fe20003f04270 */
[----:B------:R-:W-:Y:S01]  /*cd90*/  VIADD R15, R0, 0x61 ;  /* 0x00000061000f7836 */ /* 0x000fe20000000000 */
[----:B------:R-:W-:Y:S01]  /*cda0*/  FSEL R64, R64, -INF , !P2 ;  /* 0xff80000040407808 */ /* 0x000fe20005000000 */
[C---:B------:R-:W-:Y:S01]  /*cdb0*/  VIADD R9, R0.reuse, 0x70 ;  /* 0x0000007000097836 */ /* 0x040fe20000000000 */
[----:B------:R-:W-:Y:S01]  /*cdc0*/  ISETP.GT.AND P2, PT, R193, R94, PT ;  /* 0x0000005ec100720c */ /* 0x000fe20003f44270 */
[----:B------:R-:W-:Y:S01]  /*cdd0*/  VIADD R0, R0, 0x79 ;  /* 0x0000007900007836 */ /* 0x000fe20000000000 */
[----:B------:R-:W-:-:S02]  /*cde0*/  FSEL R72, R68, -INF , !P0 ;  /* 0xff80000044487808 */ /* 0x000fc40004000000 */
[----:B------:R-:W-:Y:S02]  /*cdf0*/  FSEL R200, R52, -INF , !P2 ;  /* 0xff80000034c87808 */ /* 0x000fe40005000000 */
[C---:B------:R-:W-:Y:S02]  /*ce00*/  ISETP.GT.AND P2, PT, R193.reuse, R88, PT ;  /* 0x00000058c100720c */ /* 0x040fe40003f44270 */
[----:B------:R-:W-:Y:S02]  /*ce10*/  ISETP.GT.AND P0, PT, R193, R95, PT ;  /* 0x0000005fc100720c */ /* 0x000fe40003f04270 */
[----:B------:R-:W-:Y:S02]  /*ce20*/  FSEL R37, R37, -INF , !P2 ;  /* 0xff80000025257808 */ /* 0x000fe40005000000 */
[----:B------:R-:W-:Y:S02]  /*ce30*/  ISETP.GT.AND P2, PT, R193, R80, PT ;  /* 0x00000050c100720c */ /* 0x000fe40003f44270 */
[----:B------:R-:W-:-:S02]  /*ce40*/  FSEL R69, R69, -INF , !P1 ;  /* 0xff80000045457808 */ /* 0x000fc40004800000 */
[C---:B------:R-:W-:Y:S02]  /*ce50*/  ISETP.GT.AND P1, PT, R193.reuse, R6, PT ;  /* 0x00000006c100720c */ /* 0x040fe40003f24270 */
[----:B------:R-:W-:Y:S02]  /*ce60*/  FSEL R20, R20, -INF , !P2 ;  /* 0xff80000014147808 */ /* 0x000fe40005000000 */
[----:B------:R-:W-:Y:S02]  /*ce70*/  ISETP.GT.AND P2, PT, R193, R7, PT ;  /* 0x00000007c100720c */ /* 0x000fe40003f44270 */
[----:B------:R-:W-:Y:S02]  /*ce80*/  FSEL R202, R60, -INF , !P0 ;  /* 0xff8000003cca7808 */ /* 0x000fe40004000000 */
[----:B------:R-:W-:Y:S02]  /*ce90*/  FSEL R60, R61, -INF , !P1 ;  /* 0xff8000003d3c7808 */ /* 0x000fe40004800000 */
[----:B------:R-:W-:-:S02]  /*cea0*/  ISETP.GT.AND P1, PT, R193, R92, PT ;  /* 0x0000005cc100720c */ /* 0x000fc40003f24270 */
[----:B------:R-:W-:Y:S02]  /*ceb0*/  FSEL R117, R117, -INF , !P2 ;  /* 0xff80000075757808 */ /* 0x000fe40005000000 */
[----:B------:R-:W-:Y:S02]  /*cec0*/  ISETP.GT.AND P2, PT, R191, R13, PT ;  /* 0x0000000dbf00720c */ /* 0x000fe40003f44270 */
[C---:B------:R-:W-:Y:S02]  /*ced0*/  ISETP.GT.AND P0, PT, R193.reuse, R93, PT ;  /* 0x0000005dc100720c */ /* 0x040fe40003f04270 */
[----:B------:R-:W-:Y:S02]  /*cee0*/  ISETP.GT.AND P3, PT, R193, R8, PT ;  /* 0x00000008c100720c */ /* 0x000fe40003f64270 */
[----:B------:R-:W-:Y:S02]  /*cef0*/  FSEL R45, R45, -INF , !P1 ;  /* 0xff8000002d2d7808 */ /* 0x000fe40004800000 */
[----:B------:R-:W-:-:S02]  /*cf00*/  ISETP.GT.AND P1, PT, R193, R85, PT ;  /* 0x00000055c100720c */ /* 0x000fc40003f24270 */
[----:B------:R-:W-:Y:S02]  /*cf10*/  FSEL R79, R79, -INF , !P2 ;  /* 0xff8000004f4f7808 */ /* 0x000fe40005000000 */
[----:B------:R-:W-:Y:S02]  /*cf20*/  FSEL R44, R44, -INF , !P0 ;  /* 0xff8000002c2c7808 */ /* 0x000fe40004000000 */
[----:B------:R-:W-:Y:S02]  /*cf30*/  ISETP.GE.AND P2, PT, R84, R190, PT ;  /* 0x000000be5400720c */ /* 0x000fe40003f46270 */
[----:B------:R-:W-:Y:S02]  /*cf40*/  ISETP.GT.AND P0, PT, R193, R89, PT ;  /* 0x00000059c100720c */ /* 0x000fe40003f04270 */
[----:B------:R-:W-:Y:S02]  /*cf50*/  FSEL R65, R65, -INF , !P3 ;  /* 0xff80000041417808 */ /* 0x000fe40005800000 */
[----:B------:R-:W-:-:S02]  /*cf60*/  ISETP.GT.AND P4, PT, R193, R11, PT ;  /* 0x0000000bc100720c */ /* 0x000fc40003f84270 */
[C---:B------:R-:W-:Y:S02]  /*cf70*/  ISETP.GT.AND P3, PT, R193.reuse, R91, PT ;  /* 0x0000005bc100720c */ /* 0x040fe40003f64270 */
[----:B------:R-:W-:Y:S02]  /*cf80*/  FSEL R108, R28, -INF , !P1 ;  /* 0xff8000001c6c7808 */ /* 0x000fe40004800000 */
[----:B------:R-:W-:Y:S02]  /*cf90*/  ISETP.GT.AND P1, PT, R193, R15, PT ;  /* 0x0000000fc100720c */ /* 0x000fe40003f24270 */
[----:B------:R-:W-:Y:S02]  /*cfa0*/  FSEL R142, R36, -INF , !P0 ;  /* 0xff800000248e7808 */ /* 0x000fe40004000000 */
[----:B------:R-:W-:Y:S02]  /*cfb0*/  FSEL R36, R17, -INF , !P4 ;  /* 0xff80000011247808 */ /* 0x000fe40006000000 */
[----:B------:R-:W-:-:S02]  /*cfc0*/  FSEL R152, R40, -INF , !P3 ;  /* 0xff80000028987808 */ /* 0x000fc40005800000 */
[----:B------:R-:W-:Y:S02]  /*cfd0*/  FSEL R17, R78, -INF , !P6 ;  /* 0xff8000004e117808 */ /* 0x000fe40007000000 */
[C---:B------:R-:W-:Y:S02]  /*cfe0*/  ISETP.GT.AND P3, PT, R193.reuse, R87, PT ;  /* 0x00000057c100720c */ /* 0x040fe40003f64270 */
[----:B------:R-:W-:Y:S02]  /*cff0*/  ISETP.GT.AND P0, PT, R193, R83, PT ;  /* 0x00000053c100720c */ /* 0x000fe40003f04270 */
[----:B------:R-:W-:Y:S02]  /*d000*/  FSEL R21, R21, -INF , !P1 ;  /* 0xff80000015157808 */ /* 0x000fe40004800000 */
[C---:B------:R-:W-:Y:S02]  /*d010*/  LOP3.LUT P4, RZ, R184.reuse, 0x1, RZ, 0xc0, !PT ;  /* 0x00000001b8ff7812 */ /* 0x040fe4000788c0ff */
[----:B------:R-:W-:-:S02]  /*d020*/  LOP3.LUT P6, RZ, R184, 0x2, RZ, 0xc0, !PT ;  /* 0x00000002b8ff7812 */ /* 0x000fc400078cc0ff */
[----:B------:R-:W-:Y:S02]  /*d030*/  ISETP.GT.AND P1, PT, R193, R5, PT ;  /* 0x00000005c100720c */ /* 0x000fe40003f24270 */
[----:B------:R-:W-:Y:S02]  /*d040*/  LOP3.LUT R184, R184, 0xfffffffe, RZ, 0xc0, !PT ;  /* 0xfffffffeb8b87812 */ /* 0x000fe400078ec0ff */
[----:B------:R-:W-:Y:S02]  /*d050*/  FSEL R136, R32, -INF , !P3 ;  /* 0xff80000020887808 */ /* 0x000fe40005800000 */
[----:B------:R-:W-:Y:S02]  /*d060*/  FSEL R28, R29, -INF , !P0 ;  /* 0xff8000001d1c7808 */ /* 0x000fe40004000000 */
[C---:B------:R-:W-:Y:S02]  /*d070*/  ISETP.GT.AND P3, PT, R193.reuse, R82, PT ;  /* 0x00000052c100720c */ /* 0x040fe40003f64270 */
[----:B------:R-:W-:-:S02]  /*d080*/  ISETP.GT.AND P0, PT, R193, R12, PT ;  /* 0x0000000cc100720c */ /* 0x000fc40003f04270 */
[----:B------:R-:W-:Y:S02]  /*d090*/  FSEL R29, R112, -INF , !P1 ;  /* 0xff800000701d7808 */ /* 0x000fe40004800000 */
[----:B------:R-:W-:Y:S02]  /*d0a0*/  @P2 LOP3.LUT R184, R184, 0x1, RZ, 0xfc, !PT ;  /* 0x00000001b8b82812 */ /* 0x000fe400078efcff */
[-C--:B------:R-:W-:Y:S02]  /*d0b0*/  ISETP.GE.AND P1, PT, R97, R192.reuse, PT ;  /* 0x000000c06100720c */ /* 0x080fe40003f26270 */
[----:B------:R-:W-:Y:S02]  /*d0c0*/  ISETP.GE.AND P2, PT, R14, R192, PT ;  /* 0x000000c00e00720c */ /* 0x000fe40003f46270 */
[----:B------:R-:W-:Y:S02]  /*d0d0*/  FSEL R24, R24, -INF , !P3 ;  /* 0xff80000018187808 */ /* 0x000fe40005800000 */
[----:B------:R-:W-:-:S02]  /*d0e0*/  FSEL R32, R16, -INF , !P0 ;  /* 0xff80000010207808 */ /* 0x000fc40004000000 */
[C---:B------:R-:W-:Y:S02]  /*d0f0*/  ISETP.GT.AND P3, PT, R193.reuse, R9, PT ;  /* 0x00000009c100720c */ /* 0x040fe40003f64270 */
[----:B------:R-:W-:Y:S02]  /*d100*/  ISETP.GT.AND P0, PT, R193, R0, PT ;  /* 0x00000000c100720c */ /* 0x000fe40003f04270 */
[----:B------:R-:W-:Y:S02]  /*d110*/  FSEL R52, R76, -INF , !P1 ;  /* 0xff8000004c347808 */ /* 0x000fe40004800000 */
[----:B------:R-:W-:Y:S02]  /*d120*/  ISETP.GT.AND P1, PT, R191, R14, PT ;  /* 0x0000000ebf00720c */ /* 0x000fe40003f24270 */
[----:B------:R-:W-:Y:S02]  /*d130*/  FSEL R33, R116, -INF , !P3 ;  /* 0xff80000074217808 */ /* 0x000fe40005800000 */
[----:B------:R-:W-:-:S02]  /*d140*/  FSEL R113, R113, -INF , !P0 ;  /* 0xff80000071717808 */ /* 0x000fc40004000000 */
[----:B------:R-:W-:Y:S02]  /*d150*/  ISETP.GE.AND P3, PT, R13, R192, PT ;  /* 0x000000c00d00720c */ /* 0x000fe40003f66270 */
[----:B------:R-:W-:Y:S02]  /*d160*/  ISETP.GT.AND P0, PT, R191, R97, PT ;  /* 0x00000061bf00720c */ /* 0x000fe40003f04270 */
[----:B------:R-:W-:Y:S02]  /*d170*/  LOP3.LUT R184, R184, 0xfffffffd, RZ, 0xc0, !PT ;  /* 0xfffffffdb8b87812 */ /* 0x000fe400078ec0ff */
[----:B------:R-:W-:Y:S02]  /*d180*/  FSEL R70, R70, -INF , !P1 ;  /* 0xff80000046467808 */ /* 0x000fe40004800000 */
[-C--:B------:R-:W-:Y:S02]  /*d190*/  ISETP.GE.AND P1, PT, R10, R190.reuse, PT ;  /* 0x000000be0a00720c */ /* 0x080fe40003f26270 */
[----:B------:R-:W-:-:S02]  /*d1a0*/  ISETP.GE.AND P5, PT, R13, R190, PT ;  /* 0x000000be0d00720c */ /* 0x000fc40003fa6270 */
[----:B------:R-:W-:Y:S02]  /*d1b0*/  FSEL R13, R98, -INF , !P4 ;  /* 0xff800000620d7808 */ /* 0x000fe40006000000 */
[----:B------:R-:W-:Y:S02]  /*d1c0*/  FSEL R17, R17, -INF , !P6 ;  /* 0xff80000011117808 */ /* 0x000fe40007000000 */
[----:B------:R-:W-:Y:S02]  /*d1d0*/  ISETP.GE.AND P4, PT, R97, R190, PT ;  /* 0x000000be6100720c */ /* 0x000fe40003f86270 */
[----:B------:R-:W-:Y:S02]  /*d1e0*/  ISETP.GE.AND P6, PT, R84, R192, PT ;  /* 0x000000c05400720c */ /* 0x000fe40003fc6270 */
[----:B------:R-:W-:Y:S02]  /*d1f0*/  FSEL R68, R77, -INF , !P3 ;  /* 0xff8000004d447808 */ /* 0x000fe40005800000 */
[----:B------:R-:W-:-:S02]  /*d200*/  FSEL R74, R74, -INF , !P0 ;  /* 0xff8000004a4a7808 */ /* 0x000fc40004000000 */
[----:B------:R-:W-:Y:S02]  /*d210*/  @P2 LOP3.LUT R184, R184, 0x2, RZ, 0xfc, !PT ;  /* 0x00000002b8b82812 */ /* 0x000fe400078efcff */
[----:B------:R-:W-:Y:S02]  /*d220*/  ISETP.GT.AND P3, PT, R191, R84, PT ;  /* 0x00000054bf00720c */ /* 0x000fe40003f64270 */
[----:B------:R-:W-:Y:S02]  /*d230*/  ISETP.GE.AND P2, PT, R14, R190, PT ;  /* 0x000000be0e00720c */ /* 0x000fe40003f46270 */
[----:B------:R-:W-:Y:S02]  /*d240*/  FSEL R78, R74, -INF , !P4 ;  /* 0xff8000004a4e7808 */ /* 0x000fe40006000000 */
[----:B------:R-:W-:Y:S02]  /*d250*/  FSEL R14, R73, -INF , !P6 ;  /* 0xff800000490e7808 */ /* 0x000fe40007000000 */
[----:B------:R-:W-:-:S02]  /*d260*/  FSEL R75, R75, -INF , !P3 ;  /* 0xff8000004b4b7808 */ /* 0x000fc40005800000 */
[C---:B------:R-:W-:Y:S02]  /*d270*/  LOP3.LUT P4, RZ, R184.reuse, 0x2, RZ, 0xc0, !PT ;  /* 0x00000002b8ff7812 */ /* 0x040fe4000788c0ff */
[----:B------:R-:W-:Y:S02]  /*d280*/  LOP3.LUT P6, RZ, R184, 0x1, RZ, 0xc0, !PT ;  /* 0x00000001b8ff7812 */ /* 0x000fe400078cc0ff */
[----:B------:R-:W-:Y:S02]  /*d290*/  ISETP.GT.AND P0, PT, R191, R96, PT ;  /* 0x00000060bf00720c */ /* 0x000fe40003f04270 */
[----:B------:R-:W-:Y:S02]  /*d2a0*/  FSEL R76, R70, -INF , !P2 ;  /* 0xff800000464c7808 */ /* 0x000fe40005000000 */
[----:B------:R-:W-:Y:S02]  /*d2b0*/  LOP3.LUT R184, R184, 0xfffffffe, RZ, 0xc0, !PT ;  /* 0xfffffffeb8b87812 */ /* 0x000fe400078ec0ff */
[----:B------:R-:W-:-:S02]  /*d2c0*/  ISETP.GE.AND P2, PT, R95, R192, PT ;  /* 0x000000c05f00720c */ /* 0x000fc40003f46270 */
[----:B------:R-:W-:Y:S02]  /*d2d0*/  FSEL R84, R79, -INF , !P5 ;  /* 0xff8000004f547808 */ /* 0x000fe40006800000 */
[C---:B------:R-:W-:Y:S02]  /*d2e0*/  ISETP.GE.AND P3, PT, R96.reuse, R192, PT ;  /* 0x000000c06000720c */ /* 0x040fe40003f66270 */
[----:B------:R-:W-:Y:S02]  /*d2f0*/  ISETP.GE.AND P5, PT, R96, R190, PT ;  /* 0x000000be6000720c */ /* 0x000fe40003fa6270 */
[----:B------:R-:W-:Y:S02]  /*d300*/  FSEL R74, R75, -INF , !P6 ;  /* 0xff8000004b4a7808 */ /* 0x000fe40007000000 */
[----:B------:R-:W-:Y:S02]  /*d310*/  FSEL R71, R71, -INF , !P0 ;  /* 0xff80000047477808 */ /* 0x000fe40004000000 */
[----:B------:R-:W-:-:S02]  /*d320*/  ISETP.GE.AND P6, PT, R10, R192, PT ;  /* 0x000000c00a00720c */ /* 0x000fc40003fc6270 */
[----:B------:R-:W-:Y:S02]  /*d330*/  FSEL R40, R72, -INF , !P4 ;  /* 0xff80000048287808 */ /* 0x000fe40006000000 */
[----:B------:R-:W-:Y:S02]  /*d340*/  @P1 LOP3.LUT R184, R184, 0x1, RZ, 0xfc, !PT ;  /* 0x00000001b8b81812 */ /* 0x000fe400078efcff */
[----:B------:R-:W-:Y:S02]  /*d350*/  ISETP.GT.AND P4, PT, R191, R10, PT ;  /* 0x0000000abf00720c */ /* 0x000fe40003f84270 */
[----:B------:R-:W-:Y:S02]  /*d360*/  FSEL R10, R69, -INF , !P3 ;  /* 0xff800000450a7808 */ /* 0x000fe40005800000 */
[C---:B------:R-:W-:Y:S02]  /*d370*/  ISETP.GE.AND P1, PT, R8.reuse, R192, PT ;  /* 0x000000c00800720c */ /* 0x040fe40003f26270 */
[----:B------:R-:W-:-:S02]  /*d380*/  ISETP.GE.AND P3, PT, R8, R190, PT ;  /* 0x000000be0800720c */ /* 0x000fc40003f66270 */
[----:B------:R-:W-:Y:S02]  /*d390*/  ISETP.GT.AND P0, PT, R191, R8, PT ;  /* 0x00000008bf00720c */ /* 0x000fe40003f04270 */
[----:B------:R-:W-:Y:S02]  /*d3a0*/  FSEL R70, R71, -INF , !P5 ;  /* 0xff80000047467808 */ /* 0x000fe40006800000 */
[----:B------:R-:W-:Y:S02]  /*d3b0*/  LOP3.LUT P5, RZ, R184, 0x1, RZ, 0xc0, !PT ;  /* 0x00000001b8ff7812 */ /* 0x000fe400078ac0ff */
[----:B------:R-:W-:Y:S02]  /*d3c0*/  FSEL R8, R64, -INF , !P6 ;  /* 0xff80000040087808 */ /* 0x000fe40007000000 */
[----:B------:R-:W-:Y:S02]  /*d3d0*/  LOP3.LUT R184, R184, 0xfffffffd, RZ, 0xc0, !PT ;  /* 0xfffffffdb8b87812 */ /* 0x000fe400078ec0ff */
[----:B------:R-:W-:-:S02]  /*d3e0*/  ISETP.GE.AND P6, PT, R6, R190, PT ;  /* 0x000000be0600720c */ /* 0x000fc40003fc6270 */
[----:B------:R-:W-:Y:S02]  /*d3f0*/  @P2 LOP3.LUT R184, R184, 0x2, RZ, 0xfc, !PT ;  /* 0x00000002b8b82812 */ /* 0x000fe400078efcff */
[----:B------:R-:W-:Y:S02]  /*d400*/  FSEL R16, R65, -INF , !P1 ;  /* 0xff80000041107808 */ /* 0x000fe40004800000 */
[----:B------:R-:W-:Y:S02]  /*d410*/  ISETP.GT.AND P2, PT, R191, R95, PT ;  /* 0x0000005fbf00720c */ /* 0x000fe40003f44270 */
[C---:B------:R-:W-:Y:S02]  /*d420*/  LOP3.LUT P1, RZ, R184.reuse, 0x2, RZ, 0xc0, !PT ;  /* 0x00000002b8ff7812 */ /* 0x040fe4000782c0ff */
[----:B------:R-:W-:Y:S02]  /*d430*/  LOP3.LUT R184, R184, 0xfffffffe, RZ, 0xc0, !PT ;  /* 0xfffffffeb8b87812 */ /* 0x000fe400078ec0ff */
[----:B------:R-:W-:-:S02]  /*d440*/  FSEL R66, R66, -INF , !P4 ;  /* 0xff80000042427808 */ /* 0x000fc40006000000 */
[----:B------:R-:W-:Y:S02]  /*d450*/  ISETP.GE.AND P4, PT, R95, R190, PT ;  /* 0x000000be5f00720c */ /* 0x000fe40003f86270 */
[----:B------:R-:W-:Y:S02]  /*d460*/  FSEL R67, R67, -INF , !P0 ;  /* 0xff80000043437808 */ /* 0x000fe40004000000 */
[----:B------:R-:W-:Y:S02]  /*d470*/  FSEL R62, R62, -INF , !P2 ;  /* 0xff8000003e3e7808 */ /* 0x000fe40005000000 */
[----:B------:R-:W-:Y:S02]  /*d480*/  ISETP.GT.AND P0, PT, R191, R6, PT ;  /* 0x00000006bf00720c */ /* 0x000fe40003f04270 */
[----:B------:R-:W-:Y:S02]  /*d490*/  @P6 LOP3.LUT R184, R184, 0x1, RZ, 0xfc, !PT ;  /* 0x00000001b8b86812 */ /* 0x000fe400078efcff */
[----:B------:R-:W-:-:S02]  /*d4a0*/  FSEL R72, R66, -INF , !P5 ;  /* 0xff80000042487808 */ /* 0x000fc40006800000 */
[----:B------:R-:W-:Y:S02]  /*d4b0*/  ISETP.GE.AND P5, PT, R6, R192, PT ;  /* 0x000000c00600720c */ /* 0x000fe40003fa6270 */
[----:B------:R-:W-:Y:S02]  /*d4c0*/  FSEL R204, R62, -INF , !P4 ;  /* 0xff8000003ecc7808 */ /* 0x000fe40006000000 */
[----:B------:R-:W-:Y:S02]  /*d4d0*/  FSEL R63, R63, -INF , !P0 ;  /* 0xff8000003f3f7808 */ /* 0x000fe40004000000 */
[----:B------:R-:W-:Y:S02]  /*d4e0*/  LOP3.LUT P4, RZ, R184, 0x1, RZ, 0xc0, !PT ;  /* 0x00000001b8ff7812 */ /* 0x000fe4000788c0ff */
[----:B------:R-:W-:Y:S02]  /*d4f0*/  FSEL R202, R202, -INF , !P1 ;  /* 0xff800000caca7808 */ /* 0x000fe40004800000 */
[----:B------:R-:W-:-:S02]  /*d500*/  FSEL R60, R60, -INF , !P5 ;  /* 0xff8000003c3c7808 */ /* 0x000fc40006800000 */
[C---:B------:R-:W-:Y:S02]  /*d510*/  ISETP.GE.AND P1, PT, R58.reuse, R192, PT ;  /* 0x000000c03a00720c */ /* 0x040fe40003f26270 */
[----:B------:R-:W-:Y:S02]  /*d520*/  ISETP.GE.AND P5, PT, R58, R190, PT ;  /* 0x000000be3a00720c */ /* 0x000fe40003fa6270 */
[----:B------:R-:W-:Y:S02]  /*d530*/  ISETP.GT.AND P0, PT, R191, R58, PT ;  /* 0x0000003abf00720c */ /* 0x000fe40003f04270 */
[----:B------:R-:W-:Y:S02]  /*d540*/  FSEL R58, R63, -INF , !P4 ;  /* 0xff8000003f3a7808 */ /* 0x000fe40006000000 */
[----:B------:R-:W-:Y:S02]  /*d550*/  ISETP.GT.AND P2, PT, R191, R94, PT ;  /* 0x0000005ebf00720c */ /* 0x000fe40003f44270 */
[----:B------:R-:W-:-:S02]  /*d560*/  ISETP.GE.AND P4, PT, R93, R192, PT ;  /* 0x000000c05d00720c */ /* 0x000fc40003f86270 */
[----:B------:R-:W-:Y:S02]  /*d570*/  FSEL R6, R67, -INF , !P3 ;  /* 0xff80000043067808 */ /* 0x000fe40005800000 */
[----:B------:R-:W-:Y:S02]  /*d580*/  ISETP.GE.AND P3, PT, R94, R190, PT ;  /* 0x000000be5e00720c */ /* 0x000fe40003f66270 */
[----:B------:R-:W-:Y:S02]  /*d590*/  FSEL R54, R54, -INF , !P2 ;  /* 0xff80000036367808 */ /* 0x000fe40005000000 */
[----:B------:R-:W-:Y:S02]  /*d5a0*/  LOP3.LUT R184, R184, 0xfffffffd, RZ, 0xc0, !PT ;  /* 0xfffffffdb8b87812 */ /* 0x000fe400078ec0ff */
[----:B------:R-:W-:Y:S02]  /*d5b0*/  FSEL R54, R54, -INF , !P3 ;  /* 0xff80000036367808 */ /* 0x000fe40005800000 */
[----:B------:R-:W-:-:S02]  /*d5c0*/  ISETP.GE.AND P3, PT, R92, R192, PT ;  /* 0x000000c05c00720c */ /* 0x000fc40003f66270 */
[----:B------:R-:W-:Y:S02]  /*d5d0*/  FSEL R198, R53, -INF , !P1 ;  /* 0xff80000035c67808 */ /* 0x000fe40004800000 */
[----:B------:R-:W-:Y:S02]  /*d5e0*/  @P4 LOP3.LUT R184, R184, 0x2, RZ, 0xfc, !PT ;  /* 0x00000002b8b84812 */ /* 0x000fe400078efcff */
[----:B------:R-:W-:Y:S02]  /*d5f0*/  ISETP.GT.AND P1, PT, R191, R92, PT ;  /* 0x0000005cbf00720c */ /* 0x000fe40003f24270 */
[----:B------:R-:W-:Y:S02]  /*d600*/  FSEL R55, R55, -INF , !P0 ;  /* 0xff80000037377808 */ /* 0x000fe40004000000 */
[----:B------:R-:W-:Y:S02]  /*d610*/  LOP3.LUT P0, RZ, R184, 0x2, RZ, 0xc0, !PT ;  /* 0x00000002b8ff7812 */ /* 0x000fe4000780c0ff */
[----:B------:R-:W-:-:S02]  /*d620*/  FSEL R47, R47, -INF , !P1 ;  /* 0xff8000002f2f7808 */ /* 0x000fc40004800000 */
[----:B------:R-:W-:Y:S02]  /*d630*/  LOP3.LUT R184, R184, 0xfffffffe, RZ, 0xc0, !PT ;  /* 0xfffffffeb8b87812 */ /* 0x000fe400078ec0ff */
[----:B------:R-:W-:Y:S02]  /*d640*/  ISETP.GE.AND P1, PT, R90, R190, PT ;  /* 0x000000be5a00720c */ /* 0x000fe40003f26270 */
[----:B------:R-:W-:Y:S02]  /*d650*/  ISETP.GT.AND P4, PT, R191, R93, PT ;  /* 0x0000005dbf00720c */ /* 0x000fe40003f84270 */
[----:B------:R-:W-:Y:S02]  /*d660*/  @P3 LOP3.LUT R184, R184, 0x1, RZ, 0xfc, !PT ;  /* 0x00000001b8b83812 */ /* 0x000fe400078efcff */
[----:B------:R-:W-:Y:S02]  /*d670*/  FSEL R46, R46, -INF , !P4 ;  /* 0xff8000002e2e7808 */ /* 0x000fe40006000000 */
[----:B------:R-:W-:-:S02]  /*d680*/  LOP3.LUT P4, RZ, R184, 0x1, RZ, 0xc0, !PT ;  /* 0x00000001b8ff7812 */ /* 0x000fc4000788c0ff */
[----:B------:R-:W-:Y:S02]  /*d690*/  LOP3.LUT R184, R184, 0xfffffffe, RZ, 0xc0, !PT ;  /* 0xfffffffeb8b87812 */ /* 0x000fe400078ec0ff */
[-C--:B------:R-:W-:Y:S02]  /*d6a0*/  ISETP.GE.AND P6, PT, R94, R192.reuse, PT ;  /* 0x000000c05e00720c */ /* 0x080fe40003fc6270 */
[----:B------:R-:W-:Y:S02]  /*d6b0*/  @P1 LOP3.LUT R184, R184, 0x1, RZ, 0xfc, !PT ;  /* 0x00000001b8b81812 */ /* 0x000fe400078efcff */
[----:B------:R-:W-:Y:S02]  /*d6c0*/  ISETP.GE.AND P1, PT, R89, R192, PT ;  /* 0x000000c05900720c */ /* 0x000fe40003f26270 */
[----:B------:R-:W-:Y:S02]  /*d6d0*/  FSEL R200, R200, -INF , !P6 ;  /* 0xff800000c8c87808 */ /* 0x000fe40007000000 */
[----:B------:R-:W-:-:S02]  /*d6e0*/  ISETP.GE.AND P6, PT, R93, R190, PT ;  /* 0x000000be5d00720c */ /* 0x000fc40003fc6270 */
[----:B------:R-:W-:Y:S02]  /*d6f0*/  LOP3.LUT R184, R184, 0xfffffffd, RZ, 0xc0, !PT ;  /* 0xfffffffdb8b87812 */ /* 0x000fe400078ec0ff */
[----:B------:R-:W-:Y:S02]  /*d700*/  FSEL R154, R46, -INF , !P6 ;  /* 0xff8000002e9a7808 */ /* 0x000fe40007000000 */
[----:B------:R-:W-:Y:S02]  /*d710*/  ISETP.GE.AND P6, PT, R90, R192, PT ;  /* 0x000000c05a00720c */ /* 0x000fe40003fc6270 */
[----:B------:R-:W-:Y:S02]  /*d720*/  FSEL R126, R44, -INF , !P0 ;  /* 0xff8000002c7e7808 */ /* 0x000fe40004000000 */
[----:B------:R-:W-:Y:S02]  /*d730*/  @P1 LOP3.LUT R184, R184, 0x2, RZ, 0xfc, !PT ;  /* 0x00000002b8b81812 */ /* 0x000fe400078efcff */
[----:B------:R-:W-:-:S02]  /*d740*/  FSEL R128, R41, -INF , !P6 ;  /* 0xff80000029807808 */ /* 0x000fc40007000000 */
[----:B------:R-:W-:Y:S02]  /*d750*/  LOP3.LUT P6, RZ, R184, 0x2, RZ, 0xc0, !PT ;  /* 0x00000002b8ff7812 */ /* 0x000fe400078cc0ff */
[----:B------:R-:W-:Y:S02]  /*d760*/  ISETP.GT.AND P0, PT, R191, R91, PT ;  /* 0x0000005bbf00720c */ /* 0x000fe40003f04270 */
[----:B------:R-:W-:Y:S02]  /*d770*/  FSEL R142, R142, -INF , !P6 ;  /* 0xff8000008e8e7808 */ /* 0x000fe40007000000 */
[----:B------:R-:W-:Y:S02]  /*d780*/  ISETP.GE.AND P6, PT, R87, R190, PT ;  /* 0x000000be5700720c */ /* 0x000fe40003fc6270 */
[----:B------:R-:W-:Y:S02]  /*d790*/  FSEL R196, R55, -INF , !P5 ;  /* 0xff80000037c47808 */ /* 0x000fe40006800000 */
[----:B------:R-:W-:-:S02]  /*d7a0*/  ISETP.GE.AND P3, PT, R91, R192, PT ;  /* 0x000000c05b00720c */ /* 0x000fc40003f66270 */
[----:B------:R-:W-:Y:S02]  /*d7b0*/  ISETP.GE.AND P5, PT, R91, R190, PT ;  /* 0x000000be5b00720c */ /* 0x000fe40003fa6270 */
[----:B------:R-:W-:Y:S02]  /*d7c0*/  FSEL R42, R42, -INF , !P0 ;  /* 0xff8000002a2a7808 */ /* 0x000fe40004000000 */
[----:B------:R-:W-:Y:S02]  /*d7d0*/  FSEL R130, R45, -INF , !P4 ;  /* 0xff8000002d827808 */ /* 0x000fe40006000000 */
[----:B------:R-:W-:Y:S02]  /*d7e0*/  ISETP.GT.AND P4, PT, R191, R90, PT ;  /* 0x0000005abf00720c */ /* 0x000fe40003f84270 */
[----:B------:R-:W-:Y:S02]  /*d7f0*/  FSEL R152, R152, -INF , !P3 ;  /* 0xff80000098987808 */ /* 0x000fe40005800000 */
[----:B------:R-:W-:-:S02]  /*d800*/  FSEL R194, R42, -INF , !P5 ;  /* 0xff8000002ac27808 */ /* 0x000fc40006800000 */
[C---:B------:R-:W-:Y:S02]  /*d810*/  ISETP.GT.AND P1, PT, R191.reuse, R89, PT ;  /* 0x00000059bf00720c */ /* 0x040fe40003f24270 */
[----:B------:R-:W-:Y:S02]  /*d820*/  LOP3.LUT P5, RZ, R184, 0x1, RZ, 0xc0, !PT ;  /* 0x00000001b8ff7812 */ /* 0x000fe400078ac0ff */
[----:B------:R-:W-:Y:S02]  /*d830*/  ISETP.GE.AND P3, PT, R88, R192, PT ;  /* 0x000000c05800720c */ /* 0x000fe40003f66270 */
[----:B------:R-:W-:Y:S02]  /*d840*/  ISETP.GT.AND P0, PT, R191, R88, PT ;  /* 0x00000058bf00720c */ /* 0x000fe40003f04270 */
[----:B------:R-:W-:Y:S02]  /*d850*/  LOP3.LUT R184, R184, 0xfffffffe, RZ, 0xc0, !PT ;  /* 0xfffffffeb8b87812 */ /* 0x000fe400078ec0ff */
[----:B------:R-:W-:-:S02]  /*d860*/  FSEL R43, R43, -INF , !P4 ;  /* 0xff8000002b2b7808 */ /* 0x000fc40006000000 */
[----:B------:R-:W-:Y:S02]  /*d870*/  ISETP.GE.AND P4, PT, R88, R190, PT ;  /* 0x000000be5800720c */ /* 0x000fe40003f86270 */
[----:B------:R-:W-:Y:S02]  /*d880*/  FSEL R38, R38, -INF , !P1 ;  /* 0xff80000026267808 */ /* 0x000fe40004800000 */
[----:B------:R-:W-:Y:S02]  /*d890*/  FSEL R39, R39, -INF , !P0 ;  /* 0xff80000027277808 */ /* 0x000fe40004000000 */
[----:B------:R-:W-:Y:S02]  /*d8a0*/  FSEL R134, R37, -INF , !P3 ;  /* 0xff80000025867808 */ /* 0x000fe40005800000 */
[----:B------:R-:W-:Y:S02]  /*d8b0*/  ISETP.GT.AND P1, PT, R191, R87, PT ;  /* 0x00000057bf00720c */ /* 0x000fe40003f24270 */
[----:B------:R-:W-:-:S02]  /*d8c0*/  @P6 LOP3.LUT R184, R184, 0x1, RZ, 0xfc, !PT ;  /* 0x00000001b8b86812 */ /* 0x000fc400078efcff */
[----:B------:R-:W-:Y:S02]  /*d8d0*/  ISETP.GE.AND P3, PT, R85, R192, PT ;  /* 0x000000c05500720c */ /* 0x000fe40003f66270 */
[----:B------:R-:W-:Y:S02]  /*d8e0*/  FSEL R144, R39, -INF , !P4 ;  /* 0xff80000027907808 */ /* 0x000fe40006000000 */
[----:B------:R-:W-:Y:S02]  /*d8f0*/  LOP3.LUT P4, RZ, R184, 0x1, RZ, 0xc0, !PT ;  /* 0x00000001b8ff7812 */ /* 0x000fe4000788c0ff */
[----:B------:R-:W-:Y:S02]  /*d900*/  FSEL R34, R34, -INF , !P1 ;  /* 0xff80000022227808 */ /* 0x000fe40004800000 */
[----:B------:R-:W-:Y:S02]  /*d910*/  LOP3.LUT R184, R184, 0xfffffffb, RZ, 0xc0, !PT ;  /* 0xfffffffbb8b87812 */ /* 0x000fe400078ec0ff */
[----:B------:R-:W-:-:S02]  /*d920*/  FSEL R148, R34, -INF , !P4 ;  /* 0xff80000022947808 */ /* 0x000fc40006000000 */
[----:B------:R-:W-:Y:S02]  /*d930*/  ISETP.GE.AND P4, PT, R83, R190, PT ;  /* 0x000000be5300720c */ /* 0x000fe40003f86270 */
[----:B------:R-:W-:Y:S02]  /*d940*/  ISETP.GE.AND P6, PT, R86, R192, PT ;  /* 0x000000c05600720c */ /* 0x000fe40003fc6270 */
[----:B------:R-:W-:Y:S02]  /*d950*/  ISETP.GT.AND P1, PT, R191, R85, PT ;  /* 0x00000055bf00720c */ /* 0x000fe40003f24270 */
[----:B------:R-:W-:Y:S02]  /*d960*/  @P3 LOP3.LUT R184, R184, 0x4, RZ, 0xfc, !PT ;  /* 0x00000004b8b83812 */ /* 0x000fe400078efcff */
[----:B------:R-:W-:Y:S02]  /*d970*/  FSEL R140, R140, -INF , !P6 ;  /* 0xff8000008c8c7808 */ /* 0x000fe40007000000 */
[----:B------:R-:W-:-:S02]  /*d980*/  FSEL R30, R30, -INF , !P1 ;  /* 0xff8000001e1e7808 */ /* 0x000fc40004800000 */
[----:B------:R-:W-:Y:S02]  /*d990*/  LOP3.LUT P6, RZ, R184, 0x4, RZ, 0xc0, !PT ;  /* 0x00000004b8ff7812 */ /* 0x000fe400078cc0ff */
[----:B------:R-:W-:Y:S02]  /*d9a0*/  ISETP.GE.AND P1, PT, R82, R190, PT ;  /* 0x000000be5200720c */ /* 0x000fe40003f26270 */
[----:B------:R-:W-:Y:S02]  /*d9b0*/  LOP3.LUT R184, R184, 0xfffffffd, RZ, 0xc0, !PT ;  /* 0xfffffffdb8b87812 */ /* 0x000fe400078ec0ff */
[----:B------:R-:W-:Y:S02]  /*d9c0*/  ISETP.GT.AND P0, PT, R191, R86, PT ;  /* 0x00000056bf00720c */ /* 0x000fe40003f04270 */
[----:B------:R-:W-:Y:S02]  /*d9d0*/  @P4 LOP3.LUT R184, R184, 0x2, RZ, 0xfc, !PT ;  /* 0x00000002b8b84812 */ /* 0x000fe400078efcff */
[----:B------:R-:W-:-:S02]  /*d9e0*/  ISETP.GE.AND P2, PT, R92, R190, PT ;  /* 0x000000be5c00720c */ /* 0x000fc40003f46270 */
[----:B------:R-:W-:Y:S02]  /*d9f0*/  LOP3.LUT R184, R184, 0xfffffffe, RZ, 0xc0, !PT ;  /* 0xfffffffeb8b87812 */ /* 0x000fe400078ec0ff */
[----:B------:R-:W-:Y:S02]  /*da00*/  ISETP.GE.AND P3, PT, R85, R190, PT ;  /* 0x000000be5500720c */ /* 0x000fe40003f66270 */
[----:B------:R-:W-:Y:S02]  /*da10*/  FSEL R35, R35, -INF , !P0 ;  /* 0xff80000023237808 */ /* 0x000fe40004000000 */
[----:B------:R-:W-:Y:S02]  /*da20*/  ISETP.GT.AND P0, PT, R191, R83, PT ;  /* 0x00000053bf00720c */ /* 0x000fe40003f04270 */
[----:B------:R-:W-:Y:S02]  /*da30*/  @P1 LOP3.LUT R184, R184, 0x1, RZ, 0xfc, !PT ;  /* 0x00000001b8b81812 */ /* 0x000fe400078efcff */
[----:B------:R-:W-:-:S02]  /*da40*/  FSEL R132, R47, -INF , !P2 ;  /* 0xff8000002f847808 */ /* 0x000fc40005000000 */
[-C--:B------:R-:W-:Y:S02]  /*da50*/  ISETP.GE.AND P2, PT, R89, R190.reuse, PT ;  /* 0x000000be5900720c */ /* 0x080fe40003f46270 */
[----:B------:R-:W-:Y:S02]  /*da60*/  FSEL R112, R30, -INF , !P3 ;  /* 0xff8000001e707808 */ /* 0x000fe40005800000 */
[----:B------:R-:W-:Y:S02]  /*da70*/  FSEL R31, R31, -INF , !P0 ;  /* 0xff8000001f1f7808 */ /* 0x000fe40004000000 */
[----:B------:R-:W-:Y:S02]  /*da80*/  LOP3.LUT P3, RZ, R184, 0x2, RZ, 0xc0, !PT ;  /* 0x00000002b8ff7812 */ /* 0x000fe4000786c0ff */
[----:B------:R-:W-:Y:S02]  /*da90*/  FSEL R146, R38, -INF , !P2 ;  /* 0xff80000026927808 */ /* 0x000fe40005000000 */
[----:B------:R-:W-:-:S02]  /*daa0*/  ISETP.GE.AND P2, PT, R86, R190, PT ;  /* 0x000000be5600720c */ /* 0x000fc40003f46270 */
[----:B------:R-:W-:Y:S02]  /*dab0*/  FSEL R110, R31, -INF , !P3 ;  /* 0xff8000001f6e7808 */ /* 0x000fe40005800000 */
[----:B------:R-:W-:Y:S02]  /*dac0*/  ISETP.GE.AND P3, PT, R80, R192, PT ;  /* 0x000000c05000720c */ /* 0x000fe40003f66270 */
[----:B------:R-:W-:Y:S02]  /*dad0*/  FSEL R138, R35, -INF , !P2 ;  /* 0xff800000238a7808 */ /* 0x000fe40005000000 */
[C---:B------:R-:W-:Y:S02]  /*dae0*/  ISETP.GT.AND P2, PT, R191.reuse, R82, PT ;  /* 0x00000052bf00720c */ /* 0x040fe40003f44270 */
[----:B------:R-:W-:Y:S02]  /*daf0*/  ISETP.GT.AND P0, PT, R191, R81, PT ;  /* 0x00000051bf00720c */ /* 0x000fe40003f04270 */
[----:B------:R-:W-:-:S02]  /*db00*/  FSEL R108, R108, -INF , !P6 ;  /* 0xff8000006c6c7808 */ /* 0x000fc40007000000 */
[----:B------:R-:W-:Y:S02]  /*db10*/  FSEL R26, R26, -INF , !P2 ;  /* 0xff8000001a1a7808 */ /* 0x000fe40005000000 */
[----:B------:R-:W-:Y:S02]  /*db20*/  ISETP.GE.AND P6, PT, R81, R190, PT ;  /* 0x000000be5100720c */ /* 0x000fe40003fc6270 */
[C---:B------:R-:W-:Y:S02]  /*db30*/  LOP3.LUT P2, RZ, R184.reuse, 0x1, RZ, 0xc0, !PT ;  /* 0x00000001b8ff7812 */ /* 0x040fe4000784c0ff */
[----:B------:R-:W-:Y:S02]  /*db40*/  FSEL R27, R27, -INF , !P0 ;  /* 0xff8000001b1b7808 */ /* 0x000fe40004000000 */
[----:B------:R-:W-:Y:S02]  /*db50*/  LOP3.LUT R184, R184, 0xfffffffd, RZ, 0xc0, !PT ;  /* 0xfffffffdb8b87812 */ /* 0x000fe400078ec0ff */
[----:B------:R-:W-:-:S02]  /*db60*/  FSEL R66, R27, -INF , !P6 ;  /* 0xff8000001b427808 */ /* 0x000fc40007000000 */
[----:B------:R-:W-:Y:S02]  /*db70*/  @P3 LOP3.LUT R184, R184, 0x2, RZ, 0xfc, !PT ;  /* 0x00000002b8b83812 */ /* 0x000fe400078efcff */
[----:B------:R-:W-:Y:S02]  /*db80*/  ISETP.GE.AND P6, PT, R12, R192, PT ;  /* 0x000000c00c00720c */ /* 0x000fe40003fc6270 */
[C---:B------:R-:W-:Y:S02]  /*db90*/  LOP3.LUT P0, RZ, R184.reuse, 0x2, RZ, 0xc0, !PT ;  /* 0x00000002b8ff7812 */ /* 0x040fe4000780c0ff */
[----:B------:R-:W-:Y:S02]  /*dba0*/  LOP3.LUT R184, R184, 0xfffffffe, RZ, 0xc0, !PT ;  /* 0xfffffffeb8b87812 */ /* 0x000fe400078ec0ff */
[----:B------:R-:W-:Y:S02]  /*dbb0*/  FSEL R35, R20, -INF , !P0 ;  /* 0xff80000014237808 */ /* 0x000fe40004000000 */
[----:B------:R-:W-:-:S02]  /*dbc0*/  ISETP.GE.AND P0, PT, R12, R190, PT ;  /* 0x000000be0c00720c */ /* 0x000fc40003f06270 */
[----:B------:R-:W-:Y:S02]  /*dbd0*/  ISETP.GT.AND P3, PT, R191, R80, PT ;  /* 0x00000050bf00720c */ /* 0x000fe40003f64270 */
[----:B------:R-:W-:Y:S02]  /*dbe0*/  ISETP.GE.AND P1, PT, R81, R192, PT ;  /* 0x000000c05100720c */ /* 0x000fe40003f26270 */
[----:B------:R-:W-:Y:S02]  /*dbf0*/  @P6 LOP3.LUT R184, R184, 0x1, RZ, 0xfc, !PT ;  /* 0x00000001b8b86812 */ /* 0x000fe400078efcff */
[----:B------:R-:W-:Y:S02]  /*dc00*/  FSEL R22, R22, -INF , !P3 ;  /* 0xff80000016167808 */ /* 0x000fe40005800000 */
[C---:B------:R-:W-:Y:S02]  /*dc10*/  LOP3.LUT P3, RZ, R184.reuse, 0x1, RZ, 0xc0, !PT ;  /* 0x00000001b8ff7812 */ /* 0x040fe4000786c0ff */
[----:B------:R-:W-:-:S02]  /*dc20*/  LOP3.LUT R184, R184, 0xfffffffd, RZ, 0xc0, !PT ;  /* 0xfffffffdb8b87812 */ /* 0x000fc400078ec0ff */
[----:B------:R-:W-:Y:S02]  /*dc30*/  FSEL R150, R43, -INF , !P5 ;  /* 0xff8000002b967808 */ /* 0x000fe40006800000 */
[----:B------:R-:W-:Y:S02]  /*dc40*/  @P0 LOP3.LUT R184, R184, 0x2, RZ, 0xfc, !PT ;  /* 0x00000002b8b80812 */ /* 0x000fe400078efcff */
[----:B------:R-:W-:Y:S02]  /*dc50*/  ISETP.GT.AND P0, PT, R191, R12, PT ;  /* 0x0000000cbf00720c */ /* 0x000fe40003f04270 */
[----:B------:R-:W-:Y:S02]  /*dc60*/  FSEL R104, R25, -INF , !P1 ;  /* 0xff80000019687808 */ /* 0x000fe40004800000 */
[----:B------:R-:W-:Y:S02]  /*dc70*/  FSEL R18, R18, -INF , !P0 ;  /* 0xff80000012127808 */ /* 0x000fe40004000000 */
[----:B------:R-:W-:-:S02]  /*dc80*/  ISETP.GT.AND P0, PT, R191, R9, PT ;  /* 0x00000009bf00720c */ /* 0x000fc40003f04270 */
[-C--:B------:R-:W-:Y:S02]  /*dc90*/  ISETP.GE.AND P5, PT, R87, R192.reuse, PT ;  /* 0x000000c05700720c */ /* 0x080fe40003fa6270 */
[----:B------:R-:W-:Y:S02]  /*dca0*/  ISETP.GT.AND P1, PT, R191, R15, PT ;  /* 0x0000000fbf00720c */ /* 0x000fe40003f24270 */
[----:B------:R-:W-:Y:S02]  /*dcb0*/  FSEL R116, R26, -INF , !P2 ;  /* 0xff8000001a747808 */ /* 0x000fe40005000000 */
[----:B------:R-:W-:Y:S02]  /*dcc0*/  ISETP.GE.AND P4, PT, R82, R192, PT ;  /* 0x000000c05200720c */ /* 0x000fe40003f86270 */
[----:B------:R-:W-:Y:S02]  /*dcd0*/  FSEL R26, R118, -INF , !P0 ;  /* 0xff800000761a7808 */ /* 0x000fe40004000000 */
[----:B------:R-:W-:-:S02]  /*dce0*/  FSEL R136, R136, -INF , !P5 ;  /* 0xff80000088887808 */ /* 0x000fc40006800000 */
[----:B------:R-:W-:Y:S02]  /*dcf0*/  FSEL R23, R23, -INF , !P1 ;  /* 0xff80000017177808 */ /* 0x000fe40004800000 */
[----:B------:R-:W-:Y:S02]  /*dd00*/  ISETP.GT.AND P0, PT, R191, R0, PT ;  /* 0x00000000bf00720c */ /* 0x000fe40003f04270 */
[----:B------:R-:W-:Y:S02]  /*dd10*/  ISETP.GE.AND P5, PT, R83, R192, PT ;  /* 0x000000c05300720c */ /* 0x000fe40003fa6270 */
[----:B------:R-:W-:Y:S02]  /*dd20*/  ISETP.GE.AND P2, PT, R15, R190, PT ;  /* 0x000000be0f00720c */ /* 0x000fe40003f46270 */
[----:B------:R-:W-:Y:S02]  /*dd30*/  ISETP.GT.AND P1, PT, R191, R11, PT ;  /* 0x0000000bbf00720c */ /* 0x000fe40003f24270 */
[----:B------:R-:W-:-:S02]  /*dd40*/  FSEL R64, R24, -INF , !P4 ;  /* 0xff80000018407808 */ /* 0x000fc40006000000 */
[----:B------:R-:W-:Y:S02]  /*dd50*/  ISETP.GE.AND P4, PT, R15, R192, PT ;  /* 0x000000c00f00720c */ /* 0x000fe40003f86270 */
[----:B------:R-:W-:Y:S02]  /*dd60*/  FSEL R20, R115, -INF , !P0 ;  /* 0xff80000073147808 */ /* 0x000fe40004000000 */
[----:B------:R-:W-:Y:S02]  /*dd70*/  FSEL R62, R28, -INF , !P5 ;  /* 0xff8000001c3e7808 */ /* 0x000fe40006800000 */
[----:B------:R-:W-:Y:S02]  /*dd80*/  FSEL R42, R23, -INF , !P2 ;  /* 0xff800000172a7808 */ /* 0x000fe40005000000 */
[----:B------:R-:W-:Y:S02]  /*dd90*/  FSEL R19, R19, -INF , !P1 ;  /* 0xff80000013137808 */ /* 0x000fe40004800000 */
[----:B------:R-:W-:-:S02]  /*dda0*/  ISETP.GT.AND P0, PT, R57, R170, PT ;  /* 0x000000aa3900720c */ /* 0x000fc40003f04270 */
[----:B------:R-:W-:Y:S02]  /*ddb0*/  ISETP.GE.AND P5, PT, R80, R190, PT ;  /* 0x000000be5000720c */ /* 0x000fe40003fa6270 */
[----:B------:R-:W-:Y:S02]  /*ddc0*/  LOP3.LUT P2, RZ, R184, 0x2, RZ, 0xc0, !PT ;  /* 0x00000002b8ff7812 */ /* 0x000fe4000784c0ff */
[-C--:B------:R-:W-:Y:S02]  /*ddd0*/  ISETP.GE.AND P1, PT, R7, R192.reuse, PT ;  /* 0x000000c00700720c */ /* 0x080fe40003f26270 */
[----:B------:R-:W-:Y:S02]  /*dde0*/  FSEL R37, R21, -INF , !P4 ;  /* 0xff80000015257808 */ /* 0x000fe40006000000 */
[----:B------:R-:W-:Y:S02]  /*ddf0*/  FSEL R32, R32, -INF , !P3 ;  /* 0xff80000020207808 */ /* 0x000fe40005800000 */
[----:B------:R-:W-:-:S02]  /*de00*/  ISETP.GE.AND P4, PT, R9, R192, PT ;  /* 0x000000c00900720c */ /* 0x000fc40003f86270 */
[----:B------:R-:W-:Y:S02]  /*de10*/  ISETP.GE.AND P3, PT, R9, R190, PT ;  /* 0x000000be0900720c */ /* 0x000fe40003f66270 */
[----:B------:R-:W-:Y:S02]  /*de20*/  FSEL R44, R22, -INF , !P5 ;  /* 0xff800000162c7808 */ /* 0x000fe40006800000 */
[----:B------:R-:W-:Y:S02]  /*de30*/  FSEL R34, R18, -INF , !P2 ;  /* 0xff80000012227808 */ /* 0x000fe40005000000 */
[----:B------:R-:W-:Y:S02]  /*de40*/  P2R R9, PR, RZ, 0x2 ;  /* 0x00000002ff097803 */ /* 0x000fe40000000000 */
[C---:B------:R-:W-:Y:S02]  /*de50*/  ISETP.GE.AND P6, PT, R11.reuse, R192, PT ;  /* 0x000000c00b00720c */ /* 0x040fe40003fc6270 */
[----:B------:R-:W-:-:S02]  /*de60*/  ISETP.GE.AND P5, PT, R11, R190, PT ;  /* 0x000000be0b00720c */ /* 0x000fc40003fa6270 */
[C---:B------:R-:W-:Y:S02]  /*de70*/  ISETP.GT.AND P2, PT, R191.reuse, R7, PT ;  /* 0x00000007bf00720c */ /* 0x040fe40003f44270 */
[----:B------:R-:W-:Y:S02]  /*de80*/  ISETP.GT.AND P1, PT, R191, R5, PT ;  /* 0x00000005bf00720c */ /* 0x000fe40003f24270 */
[----:B------:R-:W-:Y:S02]  /*de90*/  FSEL R36, R36, -INF , !P6 ;  /* 0xff80000024247808 */ /* 0x000fe40007000000 */
[----:B------:R-:W-:Y:S02]  /*dea0*/  FSEL R30, R19, -INF , !P5 ;  /* 0xff800000131e7808 */ /* 0x000fe40006800000 */
[----:B------:R-:W-:Y:S02]  /*deb0*/  FSEL R33, R33, -INF , !P4 ;  /* 0xff80000021217808 */ /* 0x000fe40006000000 */
[----:B------:R-:W-:-:S02]  /*dec0*/  FSEL R28, R119, -INF , !P2 ;  /* 0xff800000771c7808 */ /* 0x000fc40005000000 */
[----:B------:R-:W-:Y:S02]  /*ded0*/  FSEL R26, R26, -INF , !P3 ;  /* 0xff8000001a1a7808 */ /* 0x000fe40005800000 */
[----:B------:R-:W-:Y:S02]  /*dee0*/  FSEL R24, R114, -INF , !P1 ;  /* 0xff80000072187808 */ /* 0x000fe40004800000 */
[----:B------:R-:W-:Y:S02]  /*def0*/  ISETP.GE.AND P6, PT, R7, R190, PT ;  /* 0x000000be0700720c */ /* 0x000fe40003fc6270 */
[C---:B------:R-:W-:Y:S02]  /*df00*/  ISETP.GE.AND P5, PT, R5.reuse, R192, PT ;  /* 0x000000c00500720c */ /* 0x040fe40003fa6270 */
[----:B------:R-:W-:Y:S02]  /*df10*/  ISETP.GE.AND P4, PT, R5, R190, PT ;  /* 0x000000be0500720c */ /* 0x000fe40003f86270 */
[----:B------:R-:W-:-:S02]  /*df20*/  ISETP.NE.AND P3, PT, R9, RZ, PT ;  /* 0x000000ff0900720c */ /* 0x000fc40003f65270 */
[C---:B------:R-:W-:Y:S02]  /*df30*/  ISETP.GE.AND P2, PT, R0.reuse, R192, PT ;  /* 0x000000c00000720c */ /* 0x040fe40003f46270 */
[----:B------:R-:W-:Y:S02]  /*df40*/  ISETP.GE.AND P1, PT, R0, R190, PT ;  /* 0x000000be0000720c */ /* 0x000fe40003f26270 */
[----:B------:R-:W-:Y:S02]  /*df50*/  FSEL R31, R117, -INF , !P3 ;  /* 0xff800000751f7808 */ /* 0x000fe40005800000 */
[----:B------:R-:W-:Y:S02]  /*df60*/  VIMNMX R193, PT, PT, RZ, R193, !PT ;  /* 0x000000c1ffc17248 */ /* 0x000fe40007fe0100 */
[----:B------:R-:W-:Y:S02]  /*df70*/  VIMNMX R191, PT, PT, RZ, R191, !PT ;  /* 0x000000bfffbf7248 */ /* 0x000fe40007fe0100 */
[----:B------:R-:W-:-:S02]  /*df80*/  FSEL R28, R28, -INF , !P6 ;  /* 0xff8000001c1c7808 */ /* 0x000fc40007000000 */
        /* <DEDUP_REMOVED lines=18> */
.L_x_10459:
[----:B------:R-:W2:Y:S01]  /*e0b0*/  LD.E R18, desc[UR4][R102.64+0x170] ;  /* 0x0001700466127980 */ /* 0x000ea2000c101900 */
[----:B------:R-:W-:Y:S02]  /*e0c0*/  IADD3 R11, PT, PT, R50, -0x80, RZ ;  /* 0xffffff80320b7810 */ /* 0x000fe40007ffe0ff */
[----:B------:R-:W-:Y:S01]  /*e0d0*/  IABS R12, R50 ;  /* 0x00000032000c7213 */ /* 0x000fe20000000000 */
[----:B------:R-:W3:Y:S01]  /*e0e0*/  LD.E.64 R38, desc[UR4][R102.64+0x20] ;  /* 0x0000200466267980 */ /* 0x000ee2000c101b00 */
        /* <DEDUP_REMOVED lines=56> */
.L_x_10460:
[----:B------:R-:W-:Y:S05]  /*e470*/  BSYNC.RECONVERGENT B0 ;  /* 0x0000000000007941 */ /* 0x000fea0003800200 */
.L_x_10458:
        /* <DEDUP_REMOVED lines=59> */
.L_x_10457:
[----:B------:R-:W-:Y:S05]  /*e830*/  BSYNC.RECONVERGENT B1 ;  /* 0x0000000000017941 */ /* 0x000fea0003800200 */
.L_x_10456:
[----:B-1----:R-:W2:Y:S01]  /*e840*/  LD.E R22, desc[UR4][R102.64+0xdc] ;  /* 0x0000dc0466167980 */ /* 0x002ea2000c101900 */
[----:B------:R-:W-:Y:S01]  /*e850*/  FMNMX3.FTZ R5, R17, R84, R78, !PT ;  /* 0x0000005411057276 */ /* 0x000fe2000781004e */
        /* <DEDUP_REMOVED lines=34> */
[----:B------:R-:W-:Y:S01]  /*ea80*/  LEA R160, R160, UR6, 0x1 ;  /* 0x00000006a0a07c11 */ /* 0x000fe2000f8e08ff */
[----:B------:R-:W3:Y:S03]  /*ea90*/  SHFL.BFLY PT, R5, R12, 0x2, 0x1f ;  /* 0x0c401f000c057f89 */ /* 0x000ee600000e0000 */
[-C--:B------:R-:W-:Y:S01]  /*eaa0*/  IADD3 R107, PT, PT, R4, R160.reuse, RZ ;  /* 0x000000a0046b7210 */ /* 0x080fe20007ffe0ff */
[----:B------:R-:W-:Y:S01]  /*eab0*/  LDSM.16.MT88.4 R92, [R160+0x6000] ;  /* 0x00600000a05c783b */ /* 0x000fe20000004200 */
[----:B------:R-:W-:-:S02]  /*eac0*/  IADD3 R156, PT, PT, R3, R160, RZ ;  /* 0x000000a0039c7210 */ /* 0x000fc40007ffe0ff */
[----:B------:R-:W-:Y:S02]  /*ead0*/  IADD3 R106, PT, PT, R3, R107, RZ ;  /* 0x0000006b036a7210 */ /* 0x000fe40007ffe0ff */
[----:B-1----:R-:W-:Y:S02]  /*eae0*/  FMNMX.FTZ R7, R18, R7, !PT ;  /* 0x0000000712077209 */ /* 0x002fe40007810000 */
        /* <DEDUP_REMOVED lines=21> */
[-C--:B------:R-:W-:Y:S01]  /*ec40*/  FFMA.FTZ R23, R6, R22.reuse, -R21 ;  /* 0x0000001606177223 */ /* 0x080fe20000010815 */
[----:B------:R-:W1:Y:S01]  /*ec50*/  LDSM.16.MT88.4 R84, [R156+0x6000] ;  /* 0x006000009c54783b */ /* 0x000e620000004200 */
[-CC-:B------:R-:W-:Y:S01]  /*ec60*/  FFMA.FTZ R52, R40, R22.reuse, -R39.reuse ;  /* 0x0000001628347223 */ /* 0x180fe20000010827 */
[----:B------:R-:W2:Y:S01]  /*ec70*/  MUFU.EX2 R61, R61 ;  /* 0x0000003d003d7308 */ /* 0x000ea20000000800 */
[-CC-:B------:R-:W-:Y:S01]  /*ec80*/  FFMA.FTZ R43, R10, R22.reuse, -R39.reuse ;  /* 0x000000160a2b7223 */ /* 0x180fe20000010827 */
[----:B------:R-:W3:Y:S01]  /*ec90*/  LDSM.16.MT88.4 R76, [R107+0x6000] ;  /* 0x006000006b4c783b */ /* 0x000ee20000004200 */
[-C--:B------:R-:W-:Y:S01]  /*eca0*/  FFMA.FTZ R40, R8, R22.reuse, -R39 ;  /* 0x0000001608287223 */ /* 0x080fe20000010827 */
[----:B------:R-:W-:Y:S01]  /*ecb0*/  MUFU.EX2 R114, R114 ;  /* 0x0000007200727308 */ /* 0x000fe20000000800 */
[-CC-:B------:R-:W-:Y:S01]  /*ecc0*/  FFMA.FTZ R41, R70, R22.reuse, -R21.reuse ;  /* 0x0000001646297223 */ /* 0x180fe20000010815 */
[----:B------:R-:W4:Y:S01]  /*ecd0*/  LDSM.16.MT88.4 R4, [R106+0x6000] ;  /* 0x006000006a04783b */ /* 0x000f220000004200 */
[-C--:B------:R-:W-:Y:S01]  /*ece0*/  FFMA.FTZ R38, R72, R22.reuse, -R21 ;  /* 0x0000001648267223 */ /* 0x080fe20000010815 */
[----:B------:R-:W5:Y:S01]  /*ecf0*/  MUFU.EX2 R59, R59 ;  /* 0x0000003b003b7308 */ /* 0x000f620000000800 */
[-C--:B------:R-:W-:Y:S01]  /*ed00*/  FFMA.FTZ R25, R16, R22.reuse, -R39 ;  /* 0x0000001610197223 */ /* 0x080fe20000010827 */
[----:B------:R-:W4:Y:S01]  /*ed10*/  LDSM.16.MT88.4 R12, [R160+0x6800] ;  /* 0x00680000a00c783b */ /* 0x000f220000004200 */
[-CC-:B------:R-:W-:Y:S01]  /*ed20*/  FFMA.FTZ R55, R58, R22.reuse, -R21.reuse ;  /* 0x000000163a377223 */ /* 0x180fe20000010815 */
[----:B------:R-:W-:Y:S01]  /*ed30*/  MUFU.EX2 R124, R124 ;  /* 0x0000007c007c7308 */ /* 0x000fe20000000800 */
[----:B------:R-:W-:Y:S01]  /*ed40*/  FFMA.FTZ R54, R54, R22, -R21 ;  /* 0x0000001636367223 */ /* 0x000fe20000010815 */
[----:B--2---:R-:W-:Y:S01]  /*ed50*/  F2FP.BF16.F32.PACK_AB R9, R61, R118 ;  /* 0x000000763d09723e */ /* 0x004fe200000010ff */
[----:B------:R-:W2:Y:S01]  /*ed60*/  LDSM.16.MT88.4 R16, [R156+0x6800] ;  /* 0x006800009c10783b */ /* 0x000ea20000004200 */
[----:B------:R-:W1:Y:S01]  /*ed70*/  MUFU.EX2 R63, R63 ;  /* 0x0000003f003f7308 */ /* 0x000e620000000800 */
[-CC-:B------:R-:W-:Y:S01]  /*ed80*/  FFMA.FTZ R53, R60, R22.reuse, -R39.reuse ;  /* 0x000000163c357223 */ /* 0x180fe20000010827 */
[-CC-:B------:R-:W-:Y:S01]  /*ed90*/  FFMA.FTZ R56, R200, R22.reuse, -R39.reuse ;  /* 0x00000016c8387223 */ /* 0x180fe20000010827 */
[-C--:B------:R-:W-:Y:S01]  /*eda0*/  FFMA.FTZ R3, R198, R22.reuse, -R39 ;  /* 0x00000016c6037223 */ /* 0x080fe20000010827 */
[----:B------:R-:W-:Y:S01]  /*edb0*/  MUFU.EX2 R122, R122 ;  /* 0x0000007a007a7308 */ /* 0x000fe20000000800 */
[--C-:B------:R-:W-:Y:S01]  /*edc0*/  FFMA.FTZ R47, R196, R22, -R21.reuse ;  /* 0x00000016c42f7223 */ /* 0x100fe20000010815 */
[----:B-----5:R-:W-:Y:S01]  /*edd0*/  F2FP.BF16.F32.PACK_AB R11, R59, R114 ;  /* 0x000000723b0b723e */ /* 0x020fe200000010ff */
[-C--:B------:R-:W-:Y:S01]  /*ede0*/  FFMA.FTZ R204, R204, R22.reuse, -R21 ;  /* 0x00000016cccc7223 */ /* 0x080fe20000010815 */
[----:B------:R-:W5:Y:S01]  /*edf0*/  MUFU.EX2 R45, R45 ;  /* 0x0000002d002d7308 */ /* 0x000f620000000800 */
[-C--:B------:R-:W-:Y:S01]  /*ee00*/  FFMA.FTZ R202, R202, R22.reuse, -R39 ;  /* 0x00000016caca7223 */ /* 0x080fe20000010827 */
[-C--:B------:R-:W-:Y:S01]  /*ee10*/  FFMA.FTZ R105, R132, R22.reuse, -R21 ;  /* 0x0000001684697223 */ /* 0x080fe20000010815 */
[-CC-:B------:R-:W-:Y:S01]  /*ee20*/  FFMA.FTZ R109, R130, R22.reuse, -R39.reuse ;  /* 0x00000016826d7223 */ /* 0x180fe20000010827 */
[----:B------:R-:W-:Y:S01]  /*ee30*/  MUFU.EX2 R46, R46 ;  /* 0x0000002e002e7308 */ /* 0x000fe20000000800 */
[----:B------:R-:W-:Y:S01]  /*ee40*/  FFMA.FTZ R67, R128, R22, -R39 ;  /* 0x0000001680437223 */ /* 0x000fe20000010827 */
[----:B-1----:R-:W-:Y:S01]  /*ee50*/  F2FP.BF16.F32.PACK_AB R8, R63, R124 ;  /* 0x0000007c3f08723e */ /* 0x002fe200000010ff */
[-CC-:B------:R-:W-:Y:S01]  /*ee60*/  FFMA.FTZ R65, R150, R22.reuse, -R21.reuse ;  /* 0x0000001696417223 */ /* 0x180fe20000010815 */
[----:B------:R-:W1:Y:S01]  /*ee70*/  MUFU.EX2 R41, R41 ;  /* 0x0000002900297308 */ /* 0x000e620000000800 */
[-CC-:B------:R-:W-:Y:S01]  /*ee80*/  FFMA.FTZ R154, R154, R22.reuse, -R21.reuse ;  /* 0x000000169a9a7223 */ /* 0x180fe20000010815 */
[-C--:B------:R-:W-:Y:S01]  /*ee90*/  FFMA.FTZ R194, R194, R22.reuse, -R21 ;  /* 0x00000016c2c27223 */ /* 0x080fe20000010815 */
[-CC-:B------:R-:W-:Y:S01]  /*eea0*/  FFMA.FTZ R152, R152, R22.reuse, -R39.reuse ;  /* 0x0000001698987223 */ /* 0x180fe20000010827 */
[----:B------:R-:W-:Y:S01]  /*eeb0*/  MUFU.EX2 R38, R38 ;  /* 0x0000002600267308 */ /* 0x000fe20000000800 */
[--C-:B------:R-:W-:Y:S01]  /*eec0*/  FFMA.FTZ R117, R142, R22, -R39.reuse ;  /* 0x000000168e757223 */ /* 0x100fe20000010827 */
[----:B-----5:R-:W-:Y:S01]  /*eed0*/  F2FP.BF16.F32.PACK_AB R10, R45, R122 ;  /* 0x0000007a2d0a723e */ /* 0x020fe200000010ff */
[-CC-:B------:R-:W-:Y:S01]  /*eee0*/  FFMA.FTZ R142, R134, R22.reuse, -R39.reuse ;  /* 0x00000016868e7223 */ /* 0x180fe20000010827 */
[----:B------:R-:W-:Y:S01]  /*eef0*/  MUFU.EX2 R52, R52 ;  /* 0x0000003400347308 */ /* 0x000fe20000000800 */
[-C--:B------:R-:W-:Y:S01]  /*ef00*/  FFMA.FTZ R115, R136, R22.reuse, -R39 ;  /* 0x0000001688737223 */ /* 0x080fe20000010827 */
[-CC-:B------:R-:W-:Y:S01]  /*ef10*/  FFMA.FTZ R113, R146, R22.reuse, -R21.reuse ;  /* 0x0000001692717223 */ /* 0x180fe20000010815 */
[--C-:B------:R-:W-:Y:S01]  /*ef20*/  FFMA.FTZ R144, R144, R22, -R21.reuse ;  /* 0x0000001690907223 */ /* 0x100fe20000010815 */
[----:B------:R-:W5:Y:S01]  /*ef30*/  MUFU.EX2 R43, R43 ;  /* 0x0000002b002b7308 */ /* 0x000f620000000800 */
[C---:B------:R-:W-:Y:S01]  /*ef40*/  HMMA.16816.F32.BF16 R96, R8.reuse, R92, RZ ;  /* 0x0000005c0860723c */ /* 0x040fe200000418ff */
[----:B-1----:R-:W-:Y:S01]  /*ef50*/  F2FP.BF16.F32.PACK_AB R69, R41, R46 ;  /* 0x0000002e2945723e */ /* 0x002fe200000010ff */
[-C--:B------:R-:W-:Y:S01]  /*ef60*/  FFMA.FTZ R111, R148, R22.reuse, -R21 ;  /* 0x00000016946f7223 */ /* 0x080fe20000010815 */
[----:B------:R-:W-:Y:S01]  /*ef70*/  MUFU.EX2 R40, R40 ;  /* 0x0000002800287308 */ /* 0x000fe20000000800 */
[-C--:B------:R-:W-:Y:S01]  /*ef80*/  FFMA.FTZ R136, R140, R22.reuse, -R39 ;  /* 0x000000168c887223 */ /* 0x080fe20000010827 */
[-C--:B------:R-:W-:Y:S01]  /*ef90*/  FFMA.FTZ R134, R138, R22.reuse, -R21 ;  /* 0x000000168a867223 */ /* 0x080fe20000010815 */
[-C--:B------:R-:W-:Y:S01]  /*efa0*/  FFMA.FTZ R127, R62, R22.reuse, -R39 ;  /* 0x000000163e7f7223 */ /* 0x080fe20000010827 */
[----:B------:R-:W1:Y:S01]  /*efb0*/  MUFU.EX2 R25, R25 ;  /* 0x0000001900197308 */ /* 0x000e620000000800 */
[C---:B------:R-:W-:Y:S01]  /*efc0*/  HMMA.16816.F32.BF16 R92, R8.reuse, R94, RZ ;  /* 0x0000005e085c723c */ /* 0x040fe200000418ff */
[-C--:B------:R-:W-:Y:S01]  /*efd0*/  FFMA.FTZ R119, R110, R22.reuse, -R21 ;  /* 0x000000166e777223 */ /* 0x080fe20000010815 */
[-CC-:B------:R-:W-:Y:S01]  /*efe0*/  FFMA.FTZ R62, R64, R22.reuse, -R39.reuse ;  /* 0x00000016403e7223 */ /* 0x180fe20000010827 */
[----:B------:R-:W4:Y:S01]  /*eff0*/  MUFU.EX2 R23, R23 ;  /* 0x0000001700177308 */ /* 0x000f220000000800 */
[----:B------:R-:W-:Y:S01]  /*f000*/  FFMA.FTZ R125, R104, R22, -R39 ;  /* 0x00000016687d7223 */ /* 0x000fe20000010827 */
[----:B-----5:R-:W-:Y:S01]  /*f010*/  F2FP.BF16.F32.PACK_AB R68, R43, R52 ;  /* 0x000000342b44723e */ /* 0x020fe200000010ff */
[-CC-:B------:R-:W-:Y:S01]  /*f020*/  FFMA.FTZ R116, R116, R22.reuse, -R21.reuse ;  /* 0x0000001674747223 */ /* 0x180fe20000010815 */
[----:B------:R-:W-:Y:S01]  /*f030*/  MUFU.EX2 R58, R204 ;  /* 0x000000cc003a7308 */ /* 0x000fe20000000800 */
[C---:B------:R-:W-:Y:S01]  /*f040*/  HMMA.16816.F32.BF16 R88, R8.reuse, R84, RZ ;  /* 0x000000540858723c */ /* 0x040fe200000418ff */
[-C--:B------:R-:W-:Y:S01]  /*f050*/  FFMA.FTZ R66, R66, R22.reuse, -R21 ;  /* 0x0000001642427223 */ /* 0x080fe20000010815 */
[----:B------:R-:W-:Y:S01]  /*f060*/  FADD.FTZ R63, R124, R63 ;  /* 0x0000003f7c3f7221 */ /* 0x000fe20000010000 */
[----:B------:R-:W-:Y:S01]  /*f070*/  MUFU.EX2 R55, R55 ;  /* 0x0000003700377308 */ /* 0x000fe20000000800 */
[----:B------:R-:W-:Y:S01]  /*f080*/  FFMA.FTZ R34, R34, R22, -R21 ;  /* 0x0000001622227223 */ /* 0x000fe20000010815 */
[----:B-1----:R-:W-:Y:S01]  /*f090*/  F2FP.BF16.F32.PACK_AB R70, R25, R40 ;  /* 0x000000281946723e */ /* 0x002fe200000010ff */
[----:B------:R-:W-:Y:S01]  /*f0a0*/  FADD.FTZ R122, R122, R63 ;  /* 0x0000003f7a7a7221 */ /* 0x000fe20000010000 */
[----:B------:R-:W-:Y:S01]  /*f0b0*/  MUFU.EX2 R54, R54 ;  /* 0x0000003600367308 */ /* 0x000fe20000000800 */
[C---:B---3--:R-:W-:Y:S01]  /*f0c0*/  HMMA.16816.F32.BF16 R80, R8.reuse, R76, RZ ;  /* 0x0000004c0850723c */ /* 0x048fe200000418ff */
[----:B----4-:R-:W-:Y:S01]  /*f0d0*/  F2FP.BF16.F32.PACK_AB R71, R23, R38 ;  /* 0x000000261747723e */ /* 0x010fe200000010ff */
[-CC-:B------:R-:W-:Y:S01]  /*f0e0*/  FFMA.FTZ R35, R35, R22.reuse, -R39.reuse ;  /* 0x0000001623237223 */ /* 0x180fe20000010827 */
[----:B------:R-:W-:Y:S01]  /*f0f0*/  MUFU.EX2 R60, R202 ;  /* 0x000000ca003c7308 */ /* 0x000fe20000000800 */
[-C--:B------:R-:W-:Y:S01]  /*f100*/  FFMA.FTZ R32, R32, R22.reuse, -R39 ;  /* 0x0000001620207223 */ /* 0x080fe20000010827 */
[-C--:B------:R-:W-:Y:S01]  /*f110*/  FFMA.FTZ R30, R30, R22.reuse, -R21 ;  /* 0x000000161e1e7223 */ /* 0x080fe20000010815 */
[----:B------:R-:W-:Y:S01]  /*f120*/  FADD.FTZ R45, R45, R122 ;  /* 0x0000007a2d2d7221 */ /* 0x000fe20000010000 */
[----:B------:R-:W1:Y:S01]  /*f130*/  MUFU.EX2 R53, R53 ;  /* 0x0000003500357308 */ /* 0x000e620000000800 */
[----:B------:R-:W-:Y:S01]  /*f140*/  HMMA.16816.F32.BF16 R72, R8, R4, RZ ;  /* 0x000000040848723c */ /* 0x000fe200000418ff */
[-C--:B------:R-:W-:Y:S01]  /*f150*/  FFMA.FTZ R33, R33, R22.reuse, -R39 ;  /* 0x0000001621217223 */ /* 0x080fe20000010827 */
[----:B------:R-:W-:Y:S01]  /*f160*/  FADD.FTZ R52, R52, R45 ;  /* 0x0000002d34347221 */ /* 0x000fe20000010000 */
[----:B------:R-:W-:Y:S01]  /*f170*/  MUFU.EX2 R56, R56 ;  /* 0x0000003800387308 */ /* 0x000fe20000000800 */
[-CC-:B------:R-:W-:Y:S01]  /*f180*/  FFMA.FTZ R31, R31, R22.reuse, -R39.reuse ;  /* 0x000000161f1f7223 */ /* 0x180fe20000010827 */
[-CC-:B------:R-:W-:Y:S01]  /*f190*/  FFMA.FTZ R29, R29, R22.reuse, -R39.reuse ;  /* 0x000000161d1d7223 */ /* 0x180fe20000010827 */
[----:B------:R-:W-:Y:S01]  /*f1a0*/  FADD.FTZ R43, R43, R52 ;  /* 0x000000342b2b7221 */ /* 0x000fe20000010000 */
[----:B------:R-:W3:Y:S01]  /*f1b0*/  MUFU.EX2 R3, R3 ;  /* 0x0000000300037308 */ /* 0x000ee20000000800 */
[C---:B------:R-:W-:Y:S01]  /*f1c0*/  HMMA.16816.F32.BF16 R96, R68.reuse, R12, R96 ;  /* 0x0000000c4460723c */ /* 0x040fe20000041860 */
[-C--:B------:R-:W-:Y:S01]  /*f1d0*/  FFMA.FTZ R198, R27, R22.reuse, -R39 ;  /* 0x000000161bc67223 */ /* 0x080fe20000010827 */
[----:B------:R-:W-:Y:S01]  /*f1e0*/  FADD.FTZ R40, R40, R43 ;  /* 0x0000002b28287221 */ /* 0x000fe20000010000 */
[----:B------:R-:W4:Y:S01]  /*f1f0*/  MUFU.EX2 R47, R47 ;  /* 0x0000002f002f7308 */ /* 0x000f220000000800 */
[-CC-:B------:R-:W-:Y:S01]  /*f200*/  FFMA.FTZ R26, R26, R22.reuse, -R21.reuse ;  /* 0x000000161a1a7223 */ /* 0x180fe20000010815 */
[-CC-:B------:R-:W-:Y:S01]  /*f210*/  FFMA.FTZ R27, R28, R22.reuse, -R21.reuse ;  /* 0x000000161c1b7223 */ /* 0x180fe20000010815 */
[-CC-:B------:R-:W-:Y:S01]  /*f220*/  FFMA.FTZ R24, R24, R22.reuse, -R21.reuse ;  /* 0x0000001618187223 */ /* 0x180fe20000010815 */
[----:B------:R-:W-:Y:S01]  /*f230*/  MUFU.EX2 R132, R154 ;  /* 0x0000009a00847308 */ /* 0x000fe20000000800 */
[----:B------:R-:W-:Y:S01]  /*f240*/  HMMA.16816.F32.BF16 R92, R68, R14, R92 ;  /* 0x0000000e445c723c */ /* 0x000fe2000004185c */
[----:B------:R-:W5:Y:S01]  /*f250*/  LDSM.16.MT88.4 R12, [R107+0x6800] ;  /* 0x006800006b0c783b */ /* 0x000f620000004200 */
[----:B------:R-:W-:Y:S01]  /*f260*/  FFMA.FTZ R197, R20, R22, -R21 ;  /* 0x0000001614c57223 */ /* 0x000fe20000010815 */
[----:B------:R-:W4:Y:S01]  /*f270*/  MUFU.EX2 R105, R105 ;  /* 0x0000006900697308 */ /* 0x000f220000000800 */
[----:B------:R-:W-:-:S03]  /*f280*/  ISETP.GT.AND P0, PT, R57, R170, PT ;  /* 0x000000aa3900720c */ /* 0x000fc60003f04270 */
[----:B------:R-:W-:Y:S01]  /*f290*/  MUFU.EX2 R109, R109 ;  /* 0x0000006d006d7308 */ /* 0x000fe20000000800 */
[C---:B------:R-:W-:Y:S03]  /*f2a0*/  HMMA.16816.F32.BF16 R84, R8.reuse, R86, RZ ;  /* 0x000000560854723c */ /* 0x040fe600000418ff */
[----:B------:R-:W-:Y:S04]  /*f2b0*/  MUFU.EX2 R128, R152 ;  /* 0x0000009800807308 */ /* 0x000fe80000000800 */
[----:B------:R-:W4:Y:S01]  /*f2c0*/  MUFU.EX2 R67, R67 ;  /* 0x0000004300437308 */ /* 0x000f220000000800 */
[C---:B------:R-:W-:Y:S03]  /*f2d0*/  HMMA.16816.F32.BF16 R76, R8.reuse, R78, RZ ;  /* 0x0000004e084c723c */ /* 0x040fe600000418ff */
[----:B------:R-:W-:Y:S04]  /*f2e0*/  MUFU.EX2 R65, R65 ;  /* 0x0000004100417308 */ /* 0x000fe80000000800 */
[----:B------:R-:W-:Y:S01]  /*f2f0*/  MUFU.EX2 R113, R113 ;  /* 0x0000007100717308 */ /* 0x000fe20000000800 */
[----:B------:R-:W-:Y:S01]  /*f300*/  HMMA.16816.F32.BF16 R4, R8, R6, RZ ;  /* 0x000000060804723c */ /* 0x000fe200000418ff */
[----:B------:R-:W1:Y:S02]  /*f310*/  LDSM.16.MT88.4 R8, [R106+0x6800] ;  /* 0x006800006a08783b */ /* 0x000e640000004200 */
[----:B------:R-:W-:Y:S04]  /*f320*/  MUFU.EX2 R144, R144 ;  /* 0x0000009000907308 */ /* 0x000fe80000000800 */
[----:B------:R-:W-:Y:S01]  /*f330*/  MUFU.EX2 R111, R111 ;  /* 0x0000006f006f7308 */ /* 0x000fe20000000800 */
[C---:B--2---:R-:W-:Y:S03]  /*f340*/  HMMA.16816.F32.BF16 R88, R68.reuse, R16, R88 ;  /* 0x000000104458723c */ /* 0x044fe60000041858 */
[----:B------:R-:W-:Y:S04]  /*f350*/  MUFU.EX2 R117, R117 ;  /* 0x0000007500757308 */ /* 0x000fe80000000800 */
[----:B------:R-:W-:Y:S01]  /*f360*/  MUFU.EX2 R142, R142 ;  /* 0x0000008e008e7308 */ /* 0x000fe20000000800 */
[C---:B------:R-:W-:Y:S01]  /*f370*/  HMMA.16816.F32.BF16 R84, R68.reuse, R18, R84 ;  /* 0x000000124454723c */ /* 0x040fe20000041854 */
[----:B------:R-:W-:Y:S02]  /*f380*/  LDSM.16.MT88.4 R16, [R156+0x8800] ;  /* 0x008800009c10783b */ /* 0x000fe40000004200 */
[----:B------:R-:W-:Y:S04]  /*f390*/  MUFU.EX2 R115, R115 ;  /* 0x0000007300737308 */ /* 0x000fe80000000800 */
[----:B------:R-:W-:Y:S01]  /*f3a0*/  MUFU.EX2 R136, R136 ;  /* 0x0000008800887308 */ /* 0x000fe20000000800 */
[C---:B-----5:R-:W-:Y:S03]  /*f3b0*/  HMMA.16816.F32.BF16 R80, R68.reuse, R12, R80 ;  /* 0x0000000c4450723c */ /* 0x060fe60000041850 */
[----:B------:R-:W-:Y:S04]  /*f3c0*/  MUFU.EX2 R134, R134 ;  /* 0x0000008600867308 */ /* 0x000fe80000000800 */
[----:B------:R-:W-:Y:S01]  /*f3d0*/  MUFU.EX2 R119, R119 ;  /* 0x0000007700777308 */ /* 0x000fe20000000800 */
[C---:B------:R-:W-:Y:S01]  /*f3e0*/  HMMA.16816.F32.BF16 R76, R68.reuse, R14, R76 ;  /* 0x0000000e444c723c */ /* 0x040fe2000004184c */
[----:B------:R-:W2:Y:S02]  /*f3f0*/  LDSM.16.MT88.4 R12, [R160+0x7000] ;  /* 0x00700000a00c783b */ /* 0x000ea40000004200 */
[----:B------:R-:W-:Y:S04]  /*f400*/  MUFU.EX2 R127, R127 ;  /* 0x0000007f007f7308 */ /* 0x000fe80000000800 */
[----:B------:R-:W-:Y:S01]  /*f410*/  MUFU.EX2 R62, R62 ;  /* 0x0000003e003e7308 */ /* 0x000fe20000000800 */
[C---:B-1----:R-:W-:Y:S03]  /*f420*/  HMMA.16816.F32.BF16 R72, R68.reuse, R8, R72 ;  /* 0x000000084448723c */ /* 0x042fe60000041848 */
[----:B------:R-:W-:Y:S04]  /*f430*/  MUFU.EX2 R125, R125 ;  /* 0x0000007d007d7308 */ /* 0x000fe80000000800 */
[----:B------:R-:W-:Y:S01]  /*f440*/  MUFU.EX2 R34, R34 ;  /* 0x0000002200227308 */ /* 0x000fe20000000800 */
[----:B------:R-:W-:Y:S01]  /*f450*/  HMMA.16816.F32.BF16 R68, R68, R10, R4 ;  /* 0x0000000a4444723c */ /* 0x000fe20000041804 */
[----:B------:R-:W1:Y:S01]  /*f460*/  LDSM.16.MT88.4 R8, [R156+0x7000] ;  /* 0x007000009c08783b */ /* 0x000e620000004200 */
[----:B------:R-:W-:Y:S01]  /*f470*/  F2FP.BF16.F32.PACK_AB R4, R53, R60 ;  /* 0x0000003c3504723e */ /* 0x000fe200000010ff */
[----:B------:R-:W-:Y:S01]  /*f480*/  MUFU.EX2 R35, R35 ;  /* 0x0000002300237308 */ /* 0x000fe20000000800 */
[----:B------:R-:W-:-:S02]  /*f490*/  F2FP.BF16.F32.PACK_AB R5, R55, R58 ;  /* 0x0000003a3705723e */ /* 0x000fc400000010ff */
[----:B---3--:R-:W-:Y:S01]  /*f4a0*/  F2FP.BF16.F32.PACK_AB R6, R3, R56 ;  /* 0x000000380306723e */ /* 0x008fe200000010ff */
[----:B------:R-:W-:Y:S01]  /*f4b0*/  MUFU.EX2 R32, R32 ;  /* 0x0000002000207308 */ /* 0x000fe20000000800 */
[----:B----4-:R-:W-:-:S03]  /*f4c0*/  F2FP.BF16.F32.PACK_AB R7, R47, R54 ;  /* 0x000000362f07723e */ /* 0x010fc600000010ff */
[----:B------:R-:W-:Y:S04]  /*f4d0*/  MUFU.EX2 R26, R26 ;  /* 0x0000001a001a7308 */ /* 0x000fe80000000800 */
[----:B------:R-:W-:Y:S04]  /*f4e0*/  MUFU.EX2 R27, R27 ;  /* 0x0000001b001b7308 */ /* 0x000fe80000000800 */
[----:B------:R-:W-:Y:S04]  /*f4f0*/  MUFU.EX2 R24, R24 ;  /* 0x0000001800187308 */ /* 0x000fe80000000800 */
[----:B------:R-:W-:Y:S01]  /*f500*/  MUFU.EX2 R28, R33 ;  /* 0x00000021001c7308 */ /* 0x000fe20000000800 */
[C---:B--2---:R-:W-:Y:S03]  /*f510*/  HMMA.16816.F32.BF16 R96, R4.reuse, R12, R96 ;  /* 0x0000000c0460723c */ /* 0x044fe60000041860 */
[----:B------:R-:W-:Y:S04]  /*f520*/  MUFU.EX2 R198, R198 ;  /* 0x000000c600c67308 */ /* 0x000fe80000000800 */
[----:B------:R-:W-:Y:S01]  /*f530*/  MUFU.EX2 R197, R197 ;  /* 0x000000c500c57308 */ /* 0x000fe20000000800 */
[C---:B------:R-:W-:Y:S01]  /*f540*/  HMMA.16816.F32.BF16 R92, R4.reuse, R14, R92 ;  /* 0x0000000e045c723c */ /* 0x040fe2000004185c */
[----:B------:R-:W2:Y:S07]  /*f550*/  LDSM.16.MT88.4 R12, [R107+0x7000] ;  /* 0x007000006b0c783b */ /* 0x000eae0000004200 */
[C---:B-1----:R-:W-:Y:S08]  /*f560*/  HMMA.16816.F32.BF16 R88, R4.reuse, R8, R88 ;  /* 0x000000080458723c */ /* 0x042ff00000041858 */
[C---:B------:R-:W-:Y:S01]  /*f570*/  HMMA.16816.F32.BF16 R84, R4.reuse, R10, R84 ;  /* 0x0000000a0454723c */ /* 0x040fe20000041854 */
[----:B------:R-:W1:Y:S07]  /*f580*/  LDSM.16.MT88.4 R8, [R106+0x7000] ;  /* 0x007000006a08783b */ /* 0x000e6e0000004200 */
[C---:B--2---:R-:W-:Y:S08]  /*f590*/  HMMA.16816.F32.BF16 R80, R4.reuse, R12, R80 ;  /* 0x0000000c0450723c */ /* 0x044ff00000041850 */
[C---:B------:R-:W-:Y:S01]  /*f5a0*/  HMMA.16816.F32.BF16 R76, R4.reuse, R14, R76 ;  /* 0x0000000e044c723c */ /* 0x040fe2000004184c */
[----:B------:R-:W2:Y:S07]  /*f5b0*/  LDSM.16.MT88.4 R12, [R160+0x7800] ;  /* 0x00780000a00c783b */ /* 0x000eae0000004200 */
[C---:B-1----:R-:W-:Y:S08]  /*f5c0*/  HMMA.16816.F32.BF16 R72, R4.reuse, R8, R72 ;  /* 0x000000080448723c */ /* 0x042ff00000041848 */
[----:B------:R-:W-:Y:S01]  /*f5d0*/  HMMA.16816.F32.BF16 R68, R4, R10, R68 ;  /* 0x0000000a0444723c */ /* 0x000fe20000041844 */
[----:B------:R-:W1:Y:S01]  /*f5e0*/  LDSM.16.MT88.4 R8, [R156+0x7800] ;  /* 0x007800009c08783b */ /* 0x000e620000004200 */
[----:B------:R-:W-:Y:S01]  /*f5f0*/  FFMA.FTZ R7, R126, R22, -R39 ;  /* 0x000000167e077223 */ /* 0x000fe20000010827 */
[----:B------:R-:W-:Y:S01]  /*f600*/  F2FP.BF16.F32.PACK_AB R5, R105, R132 ;  /* 0x000000846905723e */ /* 0x000fe200000010ff */
[----:B------:R-:W-:Y:S01]  /*f610*/  MUFU.EX2 R126, R194 ;  /* 0x000000c2007e7308 */ /* 0x000fe20000000800 */
[----:B------:R-:W-:-:S03]  /*f620*/  F2FP.BF16.F32.PACK_AB R6, R67, R128 ;  /* 0x000000804306723e */ /* 0x000fc600000010ff */
[----:B------:R-:W3:Y:S02]  /*f630*/  MUFU.EX2 R130, R7 ;  /* 0x0000000700827308 */ /* 0x000ee40000000800 */
[----:B---3--:R-:W-:Y:S02]  /*f640*/  F2FP.BF16.F32.PACK_AB R4, R109, R130 ;  /* 0x000000826d04723e */ /* 0x008fe400000010ff */
[----:B------:R-:W-:-:S07]  /*f650*/  F2FP.BF16.F32.PACK_AB R7, R65, R126 ;  /* 0x0000007e4107723e */ /* 0x000fce00000010ff */
[C---:B--2---:R-:W-:Y:S08]  /*f660*/  HMMA.16816.F32.BF16 R96, R4.reuse, R12, R96 ;  /* 0x0000000c0460723c */ /* 0x044ff00000041860 */
        /* <DEDUP_REMOVED lines=27> */
[-C--:B------:R-:W-:Y:S01]  /*f820*/  FFMA.FTZ R4, R112, R22.reuse, -R21 ;  /* 0x0000001670047223 */ /* 0x080fe20000010815 */
[----:B------:R-:W-:Y:S01]  /*f830*/  FFMA.FTZ R112, R108, R22, -R39 ;  /* 0x000000166c707223 */ /* 0x000fe20000010827 */
[----:B------:R-:W-:Y:S01]  /*f840*/  FADD.FTZ R5, R118, R61 ;  /* 0x0000003d76057221 */ /* 0x000fe20000010000 */
[----:B------:R-:W-:Y:S01]  /*f850*/  MUFU.EX2 R108, R116 ;  /* 0x00000074006c7308 */ /* 0x000fe20000000800 */
[----:B------:R-:W-:-:S02]  /*f860*/  F2FP.BF16.F32.PACK_AB R6, R125, R62 ;  /* 0x0000003e7d06723e */ /* 0x000fc400000010ff */
[----:B------:R-:W-:Y:S01]  /*f870*/  FADD.FTZ R114, R114, R5 ;  /* 0x0000000572727221 */ /* 0x000fe20000010000 */
[----:B------:R-:W3:Y:S03]  /*f880*/  MUFU.EX2 R110, R4 ;  /* 0x00000004006e7308 */ /* 0x000ee60000000800 */
[----:B------:R-:W-:Y:S01]  /*f890*/  FADD.FTZ R63, R59, R114 ;  /* 0x000000723b3f7221 */ /* 0x000fe20000010000 */
[----:B------:R-:W4:Y:S01]  /*f8a0*/  MUFU.EX2 R112, R112 ;  /* 0x0000007000707308 */ /* 0x000f220000000800 */
[----:B------:R-:W-:Y:S02]  /*f8b0*/  FFMA.FTZ R59, R42, R22, -R21 ;  /* 0x000000162a3b7223 */ /* 0x000fe40000010815 */
[----:B------:R-:W-:Y:S01]  /*f8c0*/  FADD.FTZ R46, R46, R63 ;  /* 0x0000003f2e2e7221 */ /* 0x000fe20000010000 */
[----:B------:R-:W5:Y:S04]  /*f8d0*/  MUFU.EX2 R61, R66 ;  /* 0x00000042003d7308 */ /* 0x000f680000000800 */
[----:B------:R-:W-:Y:S01]  /*f8e0*/  MUFU.EX2 R59, R59 ;  /* 0x0000003b003b7308 */ /* 0x000fe20000000800 */
[----:B---3--:R-:W-:-:S02]  /*f8f0*/  F2FP.BF16.F32.PACK_AB R5, R119, R110 ;  /* 0x0000006e7705723e */ /* 0x008fc400000010ff */
[----:B----4-:R-:W-:Y:S02]  /*f900*/  F2FP.BF16.F32.PACK_AB R4, R127, R112 ;  /* 0x000000707f04723e */ /* 0x010fe400000010ff */
[----:B-----5:R-:W-:-:S07]  /*f910*/  F2FP.BF16.F32.PACK_AB R7, R61, R108 ;  /* 0x0000006c3d07723e */ /* 0x020fce00000010ff */
[C---:B--2---:R-:W-:Y:S08]  /*f920*/  HMMA.16816.F32.BF16 R80, R4.reuse, R12, R80 ;  /* 0x0000000c0450723c */ /* 0x044ff00000041850 */
[C---:B-1----:R-:W-:Y:S08]  /*f930*/  HMMA.16816.F32.BF16 R96, R4.reuse, R8, R96 ;  /* 0x000000080460723c */ /* 0x042ff00000041860 */
[C---:B------:R-:W-:Y:S01]  /*f940*/  HMMA.16816.F32.BF16 R92, R4.reuse, R10, R92 ;  /* 0x0000000a045c723c */ /* 0x040fe2000004185c */
[----:B------:R-:W1:Y:S07]  /*f950*/  LDSM.16.MT88.4 R8, [R106+0x8800] ;  /* 0x008800006a08783b */ /* 0x000e6e0000004200 */
[C---:B------:R-:W-:Y:S01]  /*f960*/  HMMA.16816.F32.BF16 R76, R4.reuse, R14, R76 ;  /* 0x0000000e044c723c */ /* 0x040fe2000004184c */
[----:B------:R-:W2:Y:S07]  /*f970*/  LDSM.16.MT88.4 R12, [R160+0x9000] ;  /* 0x00900000a00c783b */ /* 0x000eae0000004200 */
[C---:B------:R-:W-:Y:S08]  /*f980*/  HMMA.16816.F32.BF16 R88, R4.reuse, R16, R88 ;  /* 0x000000100458723c */ /* 0x040ff00000041858 */
[C---:B------:R-:W-:Y:S01]  /*f990*/  HMMA.16816.F32.BF16 R84, R4.reuse, R18, R84 ;  /* 0x000000120454723c */ /* 0x040fe20000041854 */
[----:B------:R-:W3:Y:S07]  /*f9a0*/  LDSM.16.MT88.4 R16, [R107+0x9000] ;  /* 0x009000006b10783b */ /* 0x000eee0000004200 */
[C---:B-1----:R-:W-:Y:S01]  /*f9b0*/  HMMA.16816.F32.BF16 R72, R4.reuse, R8, R72 ;  /* 0x000000080448723c */ /* 0x042fe20000041848 */
[-C--:B------:R-:W-:Y:S01]  /*f9c0*/  FFMA.FTZ R8, R44, R22.reuse, -R21 ;  /* 0x000000162c087223 */ /* 0x080fe20000010815 */
[-CC-:B------:R-:W-:Y:S01]  /*f9d0*/  FFMA.FTZ R44, R37, R22.reuse, -R39.reuse ;  /* 0x00000016252c7223 */ /* 0x180fe20000010827 */
[----:B------:R-:W-:Y:S01]  /*f9e0*/  FFMA.FTZ R37, R36, R22, -R39 ;  /* 0x0000001624257223 */ /* 0x000fe20000010827 */
[----:B------:R-:W-:Y:S01]  /*f9f0*/  FADD.FTZ R39, R25, R40 ;  /* 0x0000002819277221 */ /* 0x000fe20000010000 */
[----:B------:R-:W1:Y:S03]  /*fa00*/  MUFU.EX2 R42, R8 ;  /* 0x00000008002a7308 */ /* 0x000e660000000800 */
[----:B------:R-:W-:Y:S01]  /*fa10*/  HMMA.16816.F32.BF16 R68, R4, R10, R68 ;  /* 0x0000000a0444723c */ /* 0x000fe20000041844 */
[----:B------:R-:W-:Y:S01]  /*fa20*/  FADD.FTZ R5, R41, R46 ;  /* 0x0000002e29057221 */ /* 0x000fe20000010000 */
[----:B------:R-:W4:Y:S01]  /*fa30*/  MUFU.EX2 R44, R44 ;  /* 0x0000002c002c7308 */ /* 0x000f220000000800 */
[----:B------:R-:W-:-:S02]  /*fa40*/  FADD.FTZ R60, R60, R39 ;  /* 0x000000273c3c7221 */ /* 0x000fc40000010000 */
[----:B------:R-:W-:Y:S01]  /*fa50*/  FADD.FTZ R38, R38, R5 ;  /* 0x0000000526267221 */ /* 0x000fe20000010000 */
[----:B------:R-:W5:Y:S01]  /*fa60*/  MUFU.EX2 R37, R37 ;  /* 0x0000002500257308 */ /* 0x000f620000000800 */
[----:B------:R-:W-:-:S03]  /*fa70*/  FADD.FTZ R53, R53, R60 ;  /* 0x0000003c35357221 */ /* 0x000fc60000010000 */
[----:B------:R-:W2:Y:S01]  /*fa80*/  MUFU.EX2 R41, R30 ;  /* 0x0000001e00297308 */ /* 0x000ea20000000800 */
[----:B-1----:R-:W-:Y:S01]  /*fa90*/  F2FP.BF16.F32.PACK_AB R5, R59, R42 ;  /* 0x0000002a3b05723e */ /* 0x002fe200000010ff */
[----:B------:R-:W1:Y:S01]  /*faa0*/  LDSM.16.MT88.4 R8, [R156+0x9000] ;  /* 0x009000009c08783b */ /* 0x000e620000004200 */
[----:B------:R-:W-:Y:S01]  /*fab0*/  FADD.FTZ R56, R56, R53 ;  /* 0x0000003538387221 */ /* 0x000fe20000010000 */
[----:B------:R-:W-:Y:S01]  /*fac0*/  MUFU.EX2 R25, R29 ;  /* 0x0000001d00197308 */ /* 0x000fe20000000800 */
[----:B----4-:R-:W-:Y:S02]  /*fad0*/  F2FP.BF16.F32.PACK_AB R4, R44, R35 ;  /* 0x000000232c04723e */ /* 0x010fe400000010ff */
[----:B------:R-:W-:Y:S01]  /*fae0*/  FADD.FTZ R3, R3, R56 ;  /* 0x0000003803037221 */ /* 0x000fe20000010000 */
[----:B-----5:R-:W-:-:S03]  /*faf0*/  F2FP.BF16.F32.PACK_AB R6, R37, R32 ;  /* 0x000000202506723e */ /* 0x020fc600000010ff */
[----:B------:R-:W-:Y:S01]  /*fb00*/  FADD.FTZ R130, R130, R3 ;  /* 0x0000000382827221 */ /* 0x000fe20000010000 */
[----:B--2---:R-:W-:-:S03]  /*fb10*/  F2FP.BF16.F32.PACK_AB R7, R41, R34 ;  /* 0x000000222907723e */ /* 0x004fc600000010ff */
[----:B------:R-:W-:-:S04]  /*fb20*/  FADD.FTZ R109, R109, R130 ;  /* 0x000000826d6d7221 */ /* 0x000fc80000010000 */
[----:B------:R-:W-:Y:S01]  /*fb30*/  FADD.FTZ R22, R128, R109 ;  /* 0x0000006d80167221 */ /* 0x000fe20000010000 */
[----:B------:R-:W-:Y:S03]  /*fb40*/  HMMA.16816.F32.BF16 R96, R4, R12, R96 ;  /* 0x0000000c0460723c */ /* 0x000fe60000041860 */
[----:B------:R-:W-:-:S04]  /*fb50*/  FADD.FTZ R22, R67, R22 ;  /* 0x0000001643167221 */ /* 0x000fc80000010000 */
[----:B------:R-:W-:Y:S01]  /*fb60*/  FADD.FTZ R117, R117, R22 ;  /* 0x0000001675757221 */ /* 0x000fe20000010000 */
[----:B------:R-:W-:Y:S01]  /*fb70*/  HMMA.16816.F32.BF16 R92, R4, R14, R92 ;  /* 0x0000000e045c723c */ /* 0x000fe2000004185c */
[----:B------:R-:W2:Y:S02]  /*fb80*/  LDSM.16.MT88.4 R12, [R106+0x9000] ;  /* 0x009000006a0c783b */ /* 0x000ea40000004200 */
[----:B------:R-:W-:-:S05]  /*fb90*/  FADD.FTZ R142, R142, R117 ;  /* 0x000000758e8e7221 */ /* 0x000fca0000010000 */
[----:B---3--:R-:W-:Y:S01]  /*fba0*/  HMMA.16816.F32.BF16 R80, R4, R16, R80 ;  /* 0x000000100450723c */ /* 0x008fe20000041850 */
[----:B------:R-:W-:Y:S02]  /*fbb0*/  FADD.FTZ R17, R23, R38 ;  /* 0x0000002617117221 */ /* 0x000fe40000010000 */
[----:B------:R-:W3:Y:S02]  /*fbc0*/  MUFU.EX2 R23, R31 ;  /* 0x0000001f00177308 */ /* 0x000ee40000000800 */
[----:B------:R-:W-:-:S03]  /*fbd0*/  FADD.FTZ R58, R58, R17 ;  /* 0x000000113a3a7221 */ /* 0x000fc60000010000 */
[----:B------:R-:W-:Y:S01]  /*fbe0*/  HMMA.16816.F32.BF16 R76, R4, R18, R76 ;  /* 0x00000012044c723c */ /* 0x000fe2000004184c */
[----:B------:R-:W4:Y:S01]  /*fbf0*/  LDSM.16.MT88.4 R16, [R156+0x9800] ;  /* 0x009800009c10783b */ /* 0x000f220000004200 */
[----:B------:R-:W-:-:S04]  /*fc00*/  FADD.FTZ R55, R55, R58 ;  /* 0x0000003a37377221 */ /* 0x000fc80000010000 */
[----:B------:R-:W-:Y:S02]  /*fc10*/  FADD.FTZ R54, R54, R55 ;  /* 0x0000003736367221 */ /* 0x000fe40000010000 */
[----:B-1----:R-:W-:Y:S02]  /*fc20*/  HMMA.16816.F32.BF16 R88, R4, R8, R88 ;  /* 0x000000080458723c */ /* 0x002fe40000041858 */
[----:B------:R-:W-:-:S04]  /*fc30*/  FADD.FTZ R47, R47, R54 ;  /* 0x000000362f2f7221 */ /* 0x000fc80000010000 */
[----:B------:R-:W-:Y:S02]  /*fc40*/  FADD.FTZ R132, R132, R47 ;  /* 0x0000002f84847221 */ /* 0x000fe40000010000 */
[----:B------:R-:W-:Y:S01]  /*fc50*/  HMMA.16816.F32.BF16 R84, R4, R10, R84 ;  /* 0x0000000a0454723c */ /* 0x000fe20000041854 */
[----:B------:R-:W1:Y:S01]  /*fc60*/  LDSM.16.MT88.4 R8, [R160+0x9800] ;  /* 0x00980000a008783b */ /* 0x000e620000004200 */
[----:B------:R-:W-:-:S04]  /*fc70*/  FADD.FTZ R105, R105, R132 ;  /* 0x0000008469697221 */ /* 0x000fc80000010000 */
[----:B------:R-:W-:Y:S02]  /*fc80*/  FADD.FTZ R20, R126, R105 ;  /* 0x000000697e147221 */ /* 0x000fe40000010000 */
[----:B--2---:R-:W-:Y:S02]  /*fc90*/  HMMA.16816.F32.BF16 R72, R4, R12, R72 ;  /* 0x0000000c0448723c */ /* 0x004fe40000041848 */
[----:B------:R-:W-:-:S04]  /*fca0*/  FADD.FTZ R20, R65, R20 ;  /* 0x0000001441147221 */ /* 0x000fc80000010000 */
[----:B------:R-:W-:Y:S02]  /*fcb0*/  FADD.FTZ R113, R113, R20 ;  /* 0x0000001471717221 */ /* 0x000fe40000010000 */
[----:B------:R-:W-:Y:S01]  /*fcc0*/  HMMA.16816.F32.BF16 R68, R4, R14, R68 ;  /* 0x0000000e0444723c */ /* 0x000fe20000041844 */
[----:B------:R-:W2:Y:S01]  /*fcd0*/  LDSM.16.MT88.4 R12, [R107+0x9800] ;  /* 0x009800006b0c783b */ /* 0x000ea20000004200 */
[----:B---3--:R-:W-:Y:S01]  /*fce0*/  F2FP.BF16.F32.PACK_AB R4, R23, R28 ;  /* 0x0000001c1704723e */ /* 0x008fe200000010ff */
[----:B------:R-:W-:Y:S01]  /*fcf0*/  FADD.FTZ R144, R144, R113 ;  /* 0x0000007190907221 */ /* 0x000fe20000010000 */
[----:B------:R-:W-:Y:S02]  /*fd00*/  F2FP.BF16.F32.PACK_AB R5, R27, R26 ;  /* 0x0000001a1b05723e */ /* 0x000fe400000010ff */
[----:B------:R-:W-:Y:S01]  /*fd10*/  F2FP.BF16.F32.PACK_AB R6, R198, R25 ;  /* 0x00000019c606723e */ /* 0x000fe200000010ff */
[----:B------:R-:W-:Y:S01]  /*fd20*/  FADD.FTZ R3, R111, R144 ;  /* 0x000000906f037221 */ /* 0x000fe20000010000 */
[----:B------:R-:W-:-:S03]  /*fd30*/  F2FP.BF16.F32.PACK_AB R7, R197, R24 ;  /* 0x00000018c507723e */ /* 0x000fc600000010ff */
[----:B------:R-:W-:-:S04]  /*fd40*/  FADD.FTZ R3, R134, R3 ;  /* 0x0000000386037221 */ /* 0x000fc80000010000 */
        /* <DEDUP_REMOVED lines=106> */
.L_x_10464:
        /* <DEDUP_REMOVED lines=8> */
.L_x_10465:
[----:B------:R-:W-:Y:S05]  /*10470*/  BSYNC.RECONVERGENT B0 ;  /* 0x0000000000007941 */ /* 0x000fea0003800200 */
.L_x_10463:
[C---:B------:R-:W-:Y:S01]  /*10480*/  IMAD.SHL.U32 R3, R168.reuse, 0x20, RZ ;  /* 0x00000020a8037824 */ /* 0x040fe200078e00ff */
[----:B------:R-:W-:Y:S01]  /*10490*/  IADD3 R8, P1, PT, R123, R174, RZ ;  /* 0x000000ae7b087210 */ /* 0x000fe20007f3e0ff */
[----:B------:R-:W-:Y:S01]  /*104a0*/  BSSY.RECONVERGENT B1, `(.L_x_10466) ;  /* 0x0000128000017945 */ /* 0x000fe20003800200 */
        /* <DEDUP_REMOVED lines=17> */
[----:B------:R-:W-:Y:S01]  /*105c0*/  @!P0 IADD3 R28, P1, PT, R18, R3, RZ ;  /* 0x00000003121c8210 */ /* 0x000fe20007f3e0ff */
[----:B------:R-:W-:Y:S02]  /*105d0*/  IMAD.X R19, R11, 0x1, R4, P2 ;  /* 0x000000010b137824 */ /* 0x000fe400010e0604 */
[----:B------:R-:W-:Y:S01]  /*105e0*/  @!PT LDS RZ, [RZ] ;  /* 0x00000000fffff984 */ /* 0x000fe20000000800 */
[----:B------:R-:W-:Y:S01]  /*105f0*/  @!PT LDS RZ, [RZ] ;  /* 0x00000000fffff984 */ /* 0x000fe20000000800 */
[----:B------:R-:W-:Y:S01]  /*10600*/  @!PT LDS RZ, [RZ] ;  /* 0x00000000fffff984 */ /* 0x000fe20000000800 */
[----:B------:R-:W-:Y:S01]  /*10610*/  @!P0 LDGSTS.E.BYPASS.LTC128B.128 [R181+0x6800], desc[UR4][R8.64] ;  /* 0x0680000008b58fae */ /* 0x000fe2000b981a04 */
[----:B------:R-:W-:-:S02]  /*10620*/  VIADD R3, R51, 0xfffffffe ;  /* 0xfffffffe33037836 */ /* 0x000fc40000000000 */
[----:B------:R-:W-:Y:S01]  /*10630*/  @!P0 IMAD.X R29, R19, 0x1, R4, P1 ;  /* 0x00000001131d8824 */ /* 0x000fe200008e0604 */
[----:B------:R-:W-:Y:S02]  /*10640*/  @P0 STS.128 [R181+0x6800], RZ ;  /* 0x006800ffb5000388 */ /* 0x000fe40000000c00 */
[----:B------:R-:W-:Y:S02]  /*10650*/  ISETP.GT.AND P1, PT, R3, R170, PT ;  /* 0x000000aa0300720c */ /* 0x000fe40003f24270 */
        /* <DEDUP_REMOVED lines=31> */
[----:B-1----:R-:W1:Y:S04]  /*10850*/  LDSM.16.M88.4 R12, [R164+UR6+0x2000] ;  /* 0x00200006a40c783b */ /* 0x002e680008000200 */
[----:B------:R-:W3:Y:S04]  /*10860*/  LDSM.16.M88.4 R4, [R164+UR6+0x2800] ;  /* 0x00280006a404783b */ /* 0x000ee80008000200 */
[----:B------:R-:W4:Y:S04]  /*10870*/  LDSM.16.M88.4 R56, [R164+UR6+0x3800] ;  /* 0x00380006a438783b */ /* 0x000f280008000200 */
[----:B------:R-:W5:Y:S04]  /*10880*/  LDSM.16.M88.4 R44, [R164+UR6+0x4000] ;  /* 0x00400006a42c783b */ /* 0x000f680008000200 */
[----:B------:R-:W-:Y:S04]  /*10890*/  LDSM.16.M88.4 R112, [R163] ;  /* 0x00000000a370783b */ /* 0x000fe80000000200 */
[----:B------:R-:W5:Y:S04]  /*108a0*/  LDSM.16.M88.4 R32, [R159+0x2000] ;  /* 0x002000009f20783b */ /* 0x000f680000000200 */
[----:B------:R-:W5:Y:S04]  /*108b0*/  LDSM.16.M88.4 R64, [R164+UR6+0x3000] ;  /* 0x00300006a440783b */ /* 0x000f680008000200 */
[----:B------:R-:W5:Y:S04]  /*108c0*/  LDSM.16.M88.4 R24, [R159+0x2800] ;  /* 0x002800009f18783b */ /* 0x000f680000000200 */
[----:B------:R-:W5:Y:S04]  /*108d0*/  LDSM.16.M88.4 R36, [R164+UR6+0x4800] ;  /* 0x00480006a424783b */ /* 0x000f680008000200 */
[----:B--2---:R-:W2:Y:S04]  /*108e0*/  LDSM.16.M88.4 R28, [R164+UR6+0x5000] ;  /* 0x00500006a41c783b */ /* 0x004ea80008000200 */
[----:B------:R-:W2:Y:S01]  /*108f0*/  LDSM.16.M88.4 R128, [R164+UR6+0x5800] ;  /* 0x00580006a480783b */ /* 0x000ea20008000200 */
[C---:B-1----:R-:W-:Y:S03]  /*10900*/  HMMA.16816.F32.BF16 R16, R20.reuse, R12, RZ ;  /* 0x0000000c1410723c */ /* 0x042fe600000418ff */
[----:B------:R-:W1:Y:S04]  /*10910*/  LDSM.16.M88.4 R124, [R159+0x3800] ;  /* 0x003800009f7c783b */ /* 0x000e680000000200 */
[----:B------:R-:W1:Y:S01]  /*10920*/  LDSM.16.M88.4 R116, [R159+0x4000] ;  /* 0x004000009f74783b */ /* 0x000e620000000200 */
[C---:B------:R-:W-:Y:S03]  /*10930*/  HMMA.16816.F32.BF16 R12, R20.reuse, R14, RZ ;  /* 0x0000000e140c723c */ /* 0x040fe600000418ff */
[----:B------:R-:W1:Y:S04]  /*10940*/  LDSM.16.M88.4 R132, [R159+0x3000] ;  /* 0x003000009f84783b */ /* 0x000e680000000200 */
[----:B------:R-:W0:Y:S01]  /*10950*/  LDGDEPBAR ;  /* 0x00000000000079af */ /* 0x000e220000000000 */
[C---:B---3--:R-:W-:Y:S08]  /*10960*/  HMMA.16816.F32.BF16 R8, R20.reuse, R4, RZ ;  /* 0x000000041408723c */ /* 0x048ff000000418ff */
[C---:B------:R-:W-:Y:S08]  /*10970*/  HMMA.16816.F32.BF16 R4, R20.reuse, R6, RZ ;  /* 0x000000061404723c */ /* 0x040ff000000418ff */
[C---:B----4-:R-:W-:Y:S08]  /*10980*/  HMMA.16816.F32.BF16 R60, R20.reuse, R56, RZ ;  /* 0x00000038143c723c */ /* 0x050ff000000418ff */
[C---:B-----5:R-:W-:Y:S08]  /*10990*/  HMMA.16816.F32.BF16 R52, R20.reuse, R44, RZ ;  /* 0x0000002c1434723c */ /* 0x060ff000000418ff */
[C---:B------:R-:W-:Y:S08]  /*109a0*/  HMMA.16816.F32.BF16 R56, R20.reuse, R58, RZ ;  /* 0x0000003a1438723c */ /* 0x040ff000000418ff */
[----:B------:R-:W-:Y:S08]  /*109b0*/  HMMA.16816.F32.BF16 R44, R20, R46, RZ ;  /* 0x0000002e142c723c */ /* 0x000ff000000418ff */
[C---:B------:R-:W-:Y:S08]  /*109c0*/  HMMA.16816.F32.BF16 R16, R112.reuse, R32, R16 ;  /* 0x000000207010723c */ /* 0x040ff00000041810 */
[----:B------:R-:W-:Y:S08]  /*109d0*/  HMMA.16816.F32.BF16 R12, R112, R34, R12 ;  /* 0x00000022700c723c */ /* 0x000ff0000004180c */
[----:B------:R-:W-:Y:S08]  /*109e0*/  HMMA.16816.F32.BF16 R108, R20, R64, RZ ;  /* 0x00000040146c723c */ /* 0x000ff000000418ff */
[C---:B------:R-:W-:Y:S08]  /*109f0*/  HMMA.16816.F32.BF16 R8, R112.reuse, R24, R8 ;  /* 0x000000187008723c */ /* 0x040ff00000041808 */
[----:B------:R-:W-:Y:S08]  /*10a00*/  HMMA.16816.F32.BF16 R4, R112, R26, R4 ;  /* 0x0000001a7004723c */ /* 0x000ff00000041804 */
        /* <DEDUP_REMOVED lines=15> */
[C---:B------:R-:W-:Y:S08]  /*10b00*/  HMMA.16816.F32.BF16 R64, R112.reuse, R134, R64 ;  /* 0x000000867040723c */ /* 0x040ff00000041840 */
[C---:B--2---:R-:W-:Y:S08]  /*10b10*/  HMMA.16816.F32.BF16 R40, R112.reuse, R128, R40 ;  /* 0x000000807028723c */ /* 0x044ff00000041828 */
[C---:B------:R-:W-:Y:S01]  /*10b20*/  HMMA.16816.F32.BF16 R36, R112.reuse, R130, R36 ;  /* 0x000000827024723c */ /* 0x040fe20000041824 */
[----:B------:R-:W-:Y:S07]  /*10b30*/  LDSM.16.M88.4 R128, [R158+0x3000] ;  /* 0x003000009e80783b */ /* 0x000fee0000000200 */
[C---:B-1----:R-:W-:Y:S08]  /*10b40*/  HMMA.16816.F32.BF16 R32, R112.reuse, R124, R32 ;  /* 0x0000007c7020723c */ /* 0x042ff00000041820 */
[C---:B------:R-:W-:Y:S01]  /*10b50*/  HMMA.16816.F32.BF16 R28, R112.reuse, R126, R28 ;  /* 0x0000007e701c723c */ /* 0x040fe2000004181c */
[----:B------:R-:W-:Y:S07]  /*10b60*/  LDSM.16.M88.4 R124, [R158+0x2000] ;  /* 0x002000009e7c783b */ /* 0x000fee0000000200 */
[C---:B---3--:R-:W-:Y:S08]  /*10b70*/  HMMA.16816.F32.BF16 R24, R112.reuse, R116, R24 ;  /* 0x000000747018723c */ /* 0x048ff00000041818 */
[----:B------:R-:W-:Y:S01]  /*10b80*/  HMMA.16816.F32.BF16 R20, R112, R118, R20 ;  /* 0x000000767014723c */ /* 0x000fe20000041814 */
[----:B------:R-:W1:Y:S04]  /*10b90*/  LDSM.16.M88.4 R112, [R162] ;  /* 0x00000000a270783b */ /* 0x000e680000000200 */
[----:B------:R-:W2:Y:S03]  /*10ba0*/  LDSM.16.M88.4 R116, [R158+0x2800] ;  /* 0x002800009e74783b */ /* 0x000ea60000000200 */
        /* <DEDUP_REMOVED lines=17> */
[----:B------:R-:W-:Y:S07]  /*10cc0*/  LDSM.16.M88.4 R128, [R161] ;  /* 0x00000000a180783b */ /* 0x000fee0000000200 */
[C---:B-1----:R-:W-:Y:S08]  /*10cd0*/  HMMA.16816.F32.BF16 R32, R112.reuse, R124, R32 ;  /* 0x0000007c7020723c */ /* 0x042ff00000041820 */
[C---:B------:R-:W-:Y:S01]  /*10ce0*/  HMMA.16816.F32.BF16 R28, R112.reuse, R126, R28 ;  /* 0x0000007e701c723c */ /* 0x040fe2000004181c */
[----:B------:R-:W1:Y:S07]  /*10cf0*/  LDSM.16.M88.4 R124, [R157+0x3000] ;  /* 0x003000009d7c783b */ /* 0x000e6e0000000200 */
[C---:B--2---:R-:W-:Y:S08]  /*10d00*/  HMMA.16816.F32.BF16 R24, R112.reuse, R116, R24 ;  /* 0x000000747018723c */ /* 0x044ff00000041818 */
[----:B------:R-:W-:Y:S01]  /*10d10*/  HMMA.16816.F32.BF16 R20, R112, R118, R20 ;  /* 0x000000767014723c */ /* 0x000fe20000041814 */
[----:B------:R-:W2:Y:S04]  /*10d20*/  LDSM.16.M88.4 R116, [R157+0x2000] ;  /* 0x002000009d74783b */ /* 0x000ea80000000200 */
[----:B------:R-:W3:Y:S03]  /*10d30*/  LDSM.16.M88.4 R112, [R157+0x2800] ;  /* 0x002800009d70783b */ /* 0x000ee60000000200 */
        /* <DEDUP_REMOVED lines=14> */
[C---:B---3--:R-:W-:Y:S08]  /*10e20*/  HMMA.16816.F32.BF16 R52, R128.reuse, R112, R52 ;  /* 0x000000708034723c */ /* 0x048ff00000041834 */
[----:B------:R-:W-:Y:S01]  /*10e30*/  HMMA.16816.F32.BF16 R44, R128, R114, R44 ;  /* 0x00000072802c723c */ /* 0x000fe2000004182c */
[----:B------:R-:W2:Y:S01]  /*10e40*/  LDSM.16.M88.4 R112, [R157+0x5800] ;  /* 0x005800009d70783b */ /* 0x000ea20000000200 */
[----:B------:R-:W-:-:S06]  /*10e50*/  DEPBAR.LE SB0, 0x0 ;  /* 0x000080000000791a */ /* 0x000fcc0000000000 */
[C---:B-1----:R-:W-:Y:S08]  /*10e60*/  HMMA.16816.F32.BF16 R32, R128.reuse, R116, R32 ;  /* 0x000000748020723c */ /* 0x042ff00000041820 */
[C---:B------:R-:W-:Y:S08]  /*10e70*/  HMMA.16816.F32.BF16 R28, R128.reuse, R118, R28 ;  /* 0x00000076801c723c */ /* 0x040ff0000004181c */
[C---:B--2---:R-:W-:Y:S08]  /*10e80*/  HMMA.16816.F32.BF16 R24, R128.reuse, R112, R24 ;  /* 0x000000708018723c */ /* 0x044ff00000041818 */
[----:B------:R-:W-:Y:S01]  /*10e90*/  HMMA.16816.F32.BF16 R20, R128, R114, R20 ;  /* 0x000000728014723c */ /* 0x000fe20000041814 */
[----:B------:R-:W-:Y:S06]  /*10ea0*/  BAR.SYNC.DEFER_BLOCKING 0x0 ;  /* 0x0000000000007b1d */ /* 0x000fec0000010000 */
[----:B------:R-:W-:-:S13]  /*10eb0*/  @!P1 BRA `(.L_x_10467) ;  /* 0x0000000800189947 */ /* 0x000fda0003800000 */
[----:B------:R-:W-:Y:S04]  /*10ec0*/  BSSY.RECONVERGENT B0, `(.L_x_10468) ;  /* 0x000004b000007945 */ /* 0x000fe80003800200 */
[----:B------:R-:W-:Y:S05]  /*10ed0*/  @!P6 BRA `(.L_x_10469) ;  /* 0x000000040004e947 */ /* 0x000fea0003800000 */
[----:B------:R-:W2:Y:S01]  /*10ee0*/  LD.E R117, desc[UR4][R102.64+0x170] ;  /* 0x0001700466757980 */ /* 0x000ea2000c101900 */
[----:B------:R-:W-:-:S04]  /*10ef0*/  VIADD R114, R51, 0xffffffff ;  /* 0xffffffff33727836 */ /* 0x000fc80000000000 */
[----:B------:R-:W-:-:S05]  /*10f00*/  IMAD.SHL.U32 R114, R114, 0x80, RZ ;  /* 0x0000008072727824 */ /* 0x000fca00078e00ff */
[----:B------:R-:W-:Y:S02]  /*10f10*/  IADD3 R114, PT, PT, R114, -0x100, RZ ;  /* 0xffffff0072727810 */ /* 0x000fe40007ffe0ff */
[----:B--2---:R-:W-:-:S04]  /*10f20*/  IABS R112, R117 ;  /* 0x0000007500707213 */ /* 0x004fc80000000000 */
[----:B------:R-:W1:Y:S08]  /*10f30*/  I2F.RP R50, R112 ;  /* 0x0000007000327306 */ /* 0x000e700000209400 */
[----:B-1----:R-:W1:Y:S02]  /*10f40*/  MUFU.RCP R104, R50 ;  /* 0x0000003200687308 */ /* 0x002e640000001000 */
[----:B-1----:R-:W-:Y:S01]  /*10f50*/  VIADD R104, R104, 0xffffffe ;  /* 0x0ffffffe68687836 */ /* 0x002fe20000000000 */
[----:B------:R-:W-:-:S02]  /*10f60*/  IABS R50, R114 ;  /* 0x0000007200327213 */ /* 0x000fc40000000000 */
[----:B------:R-:W-:-:S03]  /*10f70*/  LOP3.LUT R114, R114, R117, RZ, 0x3c, !PT ;  /* 0x0000007572727212 */ /* 0x000fc600078e3cff */
[----:B------:R-:W1:Y:S01]  /*10f80*/  F2I.FTZ.U32.TRUNC.NTZ R105, R104 ;  /* 0x0000006800697305 */ /* 0x000e62000021f000 */
[----:B------:R-:W-:Y:S01]  /*10f90*/  ISETP.GE.AND P4, PT, R114, RZ, PT ;  /* 0x000000ff7200720c */ /* 0x000fe20003f86270 */
[----:B-1----:R-:W-:Y:S01]  /*10fa0*/  IMAD.MOV R48, RZ, RZ, -R105 ;  /* 0x000000ffff307224 */ /* 0x002fe200078e0a69 */
[----:B------:R-:W-:-:S03]  /*10fb0*/  MOV R104, RZ ;  /* 0x000000ff00687202 */ /* 0x000fc60000000f00 */
[----:B------:R-:W-:-:S04]  /*10fc0*/  IMAD R48, R48, R112, RZ ;  /* 0x0000007030307224 */ /* 0x000fc800078e02ff */
[----:B------:R-:W-:Y:S01]  /*10fd0*/  IMAD.HI.U32 R115, R105, R48, R104 ;  /* 0x0000003069737227 */ /* 0x000fe200078e0068 */
[----:B------:R-:W-:-:S03]  /*10fe0*/  IABS R105, R117 ;  /* 0x0000007500697213 */ /* 0x000fc60000000000 */
[----:B------:R-:W-:Y:S02]  /*10ff0*/  IMAD.SHL.U32 R48, R3, 0x80, RZ ;  /* 0x0000008003307824 */ /* 0x000fe400078e00ff */
[----:B------:R-:W-:Y:S02]  /*11000*/  IMAD.MOV R105, RZ, RZ, -R105 ;  /* 0x000000ffff697224 */ /* 0x000fe400078e0a69 */
[----:B------:R-:W-:Y:S01]  /*11010*/  IMAD.HI.U32 R113, R115, R50, RZ ;  /* 0x0000003273717227 */ /* 0x000fe200078e00ff */
[----:B------:R-:W-:Y:S02]  /*11020*/  IABS R104, R48 ;  /* 0x0000003000687213 */ /* 0x000fe40000000000 */
[----:B------:R-:W-:Y:S01]  /*11030*/  LOP3.LUT R48, R48, R117, RZ, 0x3c, !PT ;  /* 0x0000007530307212 */ /* 0x000fe200078e3cff */
[----:B------:R-:W-:Y:S02]  /*11040*/  IMAD R119, R113, R105, R50 ;  /* 0x0000006971777224 */ /* 0x000fe400078e0232 */
[----:B------:R-:W-:-:S03]  /*11050*/  IMAD.HI.U32 R115, R115, R104, RZ ;  /* 0x0000006873737227 */ /* 0x000fc600078e00ff */
[----:B------:R-:W-:Y:S01]  /*11060*/  ISETP.GT.U32.AND P1, PT, R112, R119, PT ;  /* 0x000000777000720c */ /* 0x000fe20003f24070 */
[----:B------:R-:W-:-:S05]  /*11070*/  IMAD R105, R115, R105, R104 ;  /* 0x0000006973697224 */ /* 0x000fca00078e0268 */
[----:B------:R-:W-:-:S07]  /*11080*/  ISETP.GT.U32.AND P2, PT, R112, R105, PT ;  /* 0x000000697000720c */ /* 0x000fce0003f44070 */
[-C--:B------:R-:W-:Y:S02]  /*11090*/  @!P1 IADD3 R119, PT, PT, R119, -R112.reuse, RZ ;  /* 0x8000007077779210 */ /* 0x080fe40007ffe0ff */
[----:B------:R-:W-:Y:S02]  /*110a0*/  @!P1 IADD3 R113, PT, PT, R113, 0x1, RZ ;  /* 0x0000000171719810 */ /* 0x000fe40007ffe0ff */
[-C--:B------:R-:W-:Y:S02]  /*110b0*/  ISETP.GE.U32.AND P3, PT, R119, R112.reuse, PT ;  /* 0x000000707700720c */ /* 0x080fe40003f66070 */
[----:B------:R-:W-:Y:S01]  /*110c0*/  @!P2 IMAD.IADD R105, R105, 0x1, -R112 ;  /* 0x000000016969a824 */ /* 0x000fe200078e0a70 */
[----:B------:R-:W-:Y:S01]  /*110d0*/  ISETP.GE.AND P1, PT, R48, RZ, PT ;  /* 0x000000ff3000720c */ /* 0x000fe20003f26270 */
[----:B------:R-:W2:Y:S01]  /*110e0*/  LD.E.64 R118, desc[UR4][R102.64+0x20] ;  /* 0x0000200466767980 */ /* 0x000ea2000c101b00 */
[----:B------:R-:W-:Y:S02]  /*110f0*/  @!P2 IADD3 R115, PT, PT, R115, 0x1, RZ ;  /* 0x000000017373a810 */ /* 0x000fe40007ffe0ff */
[----:B------:R-:W-:-:S02]  /*11100*/  ISETP.GE.U32.AND P5, PT, R105, R112, PT ;  /* 0x000000706900720c */ /* 0x000fc40003fa6070 */
[----:B------:R-:W-:-:S04]  /*11110*/  ISETP.NE.AND P2, PT, R117, RZ, PT ;  /* 0x000000ff7500720c */ /* 0x000fc80003f45270 */
[----:B------:R-:W-:-:S04]  /*11120*/  @P3 VIADD R113, R113, 0x1 ;  /* 0x0000000171713836 */ /* 0x000fc80000000000 */
[----:B------:R-:W-:Y:S01]  /*11130*/  IMAD.MOV.U32 R50, RZ, RZ, R113 ;  /* 0x000000ffff327224 */ /* 0x000fe200078e0071 */
[----:B------:R-:W-:Y:S02]  /*11140*/  LOP3.LUT R113, RZ, R117, RZ, 0x33, !PT ;  /* 0x00000075ff717212 */ /* 0x000fe400078e33ff */
[----:B------:R-:W-:Y:S01]  /*11150*/  @P5 IADD3 R115, PT, PT, R115, 0x1, RZ ;  /* 0x0000000173735810 */ /* 0x000fe20007ffe0ff */
[----:B------:R-:W-:-:S03]  /*11160*/  @!P4 IMAD.MOV R50, RZ, RZ, -R50 ;  /* 0x000000ffff32c224 */ /* 0x000fc600078e0a32 */
[----:B------:R-:W-:Y:S02]  /*11170*/  @!P1 IADD3 R115, PT, PT, -R115, RZ, RZ ;  /* 0x000000ff73739210 */ /* 0x000fe40007ffe1ff */
[C---:B------:R-:W-:Y:S02]  /*11180*/  SEL R50, R113.reuse, R50, !P2 ;  /* 0x0000003271327207 */ /* 0x040fe40005000000 */
[----:B------:R-:W-:Y:S02]  /*11190*/  SEL R113, R113, R115, !P2 ;  /* 0x0000007371717207 */ /* 0x000fe40005000000 */
[----:B------:R-:W3:Y:S01]  /*111a0*/  LD.E.64 R114, desc[UR4][R102.64+0x38] ;  /* 0x0000380466727980 */ /* 0x000ee2000c101b00 */
[----:B------:R-:W-:-:S04]  /*111b0*/  IMAD.WIDE R104, R50, 0x4, R186 ;  /* 0x0000000432687825 */ /* 0x000fc800078e02ba */
[C---:B------:R-:W-:Y:S02]  /*111c0*/  IMAD.WIDE R122, R113.reuse, 0x4, R186 ;  /* 0x00000004717a7825 */ /* 0x040fe400078e02ba */
[----:B------:R-:W4:Y:S04]  /*111d0*/  LD.E R105, desc[UR4][R104.64] ;  /* 0x0000000468697980 */ /* 0x000f28000c101900 */
[----:B------:R-:W4:Y:S01]  /*111e0*/  LD.E R48, desc[UR4][R122.64] ;  /* 0x000000047a307980 */ /* 0x000f22000c101900 */
[----:B------:R-:W-:-:S04]  /*111f0*/  IMAD.IADD R50, R113, 0x1, -R50 ;  /* 0x0000000171327824 */ /* 0x000fc800078e0a32 */
[----:B------:R-:W-:-:S05]  /*11200*/  IMAD R117, R117, R50, -0x80 ;  /* 0xffffff8075757424 */ /* 0x000fca00078e0232 */
[----:B------:R-:W-:Y:S01]  /*11210*/  SHF.R.S32.HI R113, RZ, 0x1f, R117 ;  /* 0x0000001fff717819 */ /* 0x000fe20000011475 */
[----:B---3--:R-:W-:-:S04]  /*11220*/  IMAD R50, R115, R117, RZ ;  /* 0x0000007573327224 */ /* 0x008fc800078e02ff */
[C---:B------:R-:W-:Y:S02]  /*11230*/  IMAD R50, R114.reuse, R113, R50 ;  /* 0x0000007172327224 */ /* 0x040fe400078e0232 */
[----:B------:R-:W-:-:S04]  /*11240*/  IMAD.WIDE.U32 R114, R114, R117, RZ ;  /* 0x0000007572727225 */ /* 0x000fc800078e00ff */
[----:B------:R-:W-:Y:S01]  /*11250*/  IMAD.IADD R115, R115, 0x1, R50 ;  /* 0x0000000173737824 */ /* 0x000fe200078e0232 */
[----:B----4-:R-:W-:-:S04]  /*11260*/  IADD3 R105, PT, PT, R105, -R48, RZ ;  /* 0x8000003069697210 */ /* 0x010fc80007ffe0ff */
[----:B------:R-:W-:Y:S01]  /*11270*/  SHF.R.S32.HI R113, RZ, 0x1f, R105 ;  /* 0x0000001fff717819 */ /* 0x000fe20000011469 */
[----:B--2---:R-:W-:-:S04]  /*11280*/  IMAD.WIDE.U32 R114, R105, R118, R114 ;  /* 0x0000007669727225 */ /* 0x004fc800078e0072 */
[----:B------:R-:W-:-:S04]  /*11290*/  IMAD R105, R119, R105, RZ ;  /* 0x0000006977697224 */ /* 0x000fc800078e02ff */
[----:B------:R-:W-:Y:S01]  /*112a0*/  IMAD R105, R118, R113, R105 ;  /* 0x0000007176697224 */ /* 0x000fe200078e0269 */
[----:B------:R-:W-:-:S04]  /*112b0*/  LEA R172, P1, R114, R172, 0x1 ;  /* 0x000000ac72ac7211 */ /* 0x000fc800078208ff */
[----:B------:R-:W-:-:S04]  /*112c0*/  IADD3 R105, PT, PT, R115, R105, RZ ;  /* 0x0000006973697210 */ /* 0x000fc80007ffe0ff */
[----:B------:R-:W-:Y:S01]  /*112d0*/  LEA.HI.X R171, R114, R171, R105, 0x1, P1 ;  /* 0x000000ab72ab7211 */ /* 0x000fe200008f0c69 */
[----:B------:R-:W-:Y:S05]  /*112e0*/  BRA `(.L_x_10470) ;  /* 0x0000000000207947 */ /* 0x000fea0003800000 */
.L_x_10469:
        /* <DEDUP_REMOVED lines=8> */
.L_x_10470:
[----:B------:R-:W-:Y:S05]  /*11370*/  BSYNC.RECONVERGENT B0 ;  /* 0x0000000000007941 */ /* 0x000fea0003800200 */
.L_x_10468:
[C---:B------:R-:W-:Y:S01]  /*11380*/  LEA R114, P1, R166.reuse, R172, 0x5 ;  /* 0x000000aca6727211 */ /* 0x040fe200078228ff */
[C---:B------:R-:W-:Y:S01]  /*11390*/  IMAD.SHL.U32 R48, R166.reuse, 0x20, RZ ;  /* 0x00000020a6307824 */ /* 0x040fe200078e00ff */
[C---:B------:R-:W-:Y:S01]  /*113a0*/  SHF.L.U64.HI R50, R166.reuse, 0x5, R167 ;  /* 0x00000005a6327819 */ /* 0x040fe200000102a7 */
[----:B------:R-:W-:Y:S01]  /*113b0*/  @!P0 IMAD.MOV.U32 R173, RZ, RZ, R171 ;  /* 0x000000ffffad8224 */ /* 0x000fe200078e00ab */
[----:B------:R-:W-:Y:S02]  /*113c0*/  LEA.HI.X R115, R166, R171, R167, 0x5, P1 ;  /* 0x000000aba6737211 */ /* 0x000fe400008f2ca7 */
[----:B------:R-:W-:Y:S02]  /*113d0*/  IADD3 R104, P1, PT, R48, R114, RZ ;  /* 0x0000007230687210 */ /* 0x000fe40007f3e0ff */
[----:B------:R-:W-:Y:S01]  /*113e0*/  @!PT LDS RZ, [RZ] ;  /* 0x00000000fffff984 */ /* 0x000fe20000000800 */
[----:B------:R-:W-:Y:S01]  /*113f0*/  @!PT LDS RZ, [RZ] ;  /* 0x00000000fffff984 */ /* 0x000fe20000000800 */
[----:B------:R-:W-:Y:S01]  /*11400*/  @!PT LDS RZ, [RZ] ;  /* 0x00000000fffff984 */ /* 0x000fe20000000800 */
[----:B------:R-:W-:Y:S03]  /*11410*/  @!P0 LDGSTS.E.BYPASS.LTC128B.128 [R181+0x2000], desc[UR4][R172.64] ;  /* 0x02000000acb58fae */ /* 0x000fe6000b981a04 */
[----:B------:R-:W-:Y:S01]  /*11420*/  IMAD.X R105, R50, 0x1, R115, P1 ;  /* 0x0000000132697824 */ /* 0x000fe200008e0673 */
        /* <DEDUP_REMOVED lines=26> */
[----:B------:R-:W-:Y:S01]  /*115d0*/  IMAD.X R115, R117, 0x1, R50, P1 ;  /* 0x0000000175737824 */ /* 0x000fe200008e0632 */
[----:B---3--:R-:W-:-:S04]  /*115e0*/  IADD3 R104, P1, PT, R114, R48, RZ ;  /* 0x0000003072687210 */ /* 0x008fc80007f3e0ff */
[----:B------:R-:W-:Y:S01]  /*115f0*/  @!PT LDS RZ, [RZ] ;  /* 0x00000000fffff984 */ /* 0x000fe20000000800 */
[----:B------:R-:W-:Y:S01]  /*11600*/  @!PT LDS RZ, [RZ] ;  /* 0x00000000fffff984 */ /* 0x000fe20000000800 */
[----:B------:R-:W-:Y:S01]  /*11610*/  @!PT LDS RZ, [RZ] ;  /* 0x00000000fffff984 */ /* 0x000fe20000000800 */
[----:B------:R1:W-:Y:S01]  /*11620*/  @!P0 LDGSTS.E.BYPASS.LTC128B.128 [R181+0x4800], desc[UR4][R114.64] ;  /* 0x0480000072b58fae */ /* 0x0003e2000b981a04 */
[----:B------:R-:W-:-:S03]  /*11630*/  IMAD.X R105, R115, 0x1, R50, P1 ;  /* 0x0000000173697824 */ /* 0x000fc600008e0632 */
[----:B------:R1:W-:Y:S01]  /*11640*/  @P0 STS.128 [R181+0x4800], RZ ;  /* 0x004800ffb5000388 */ /* 0x0003e20000000c00 */
[----:B----4-:R-:W-:-:S03]  /*11650*/  @!P0 IADD3 R112, P1, PT, R104, R48, RZ ;  /* 0x0000003068708210 */ /* 0x010fc60007f3e0ff */
        /* <DEDUP_REMOVED lines=11> */
[----:B------:R-:W0:Y:S02]  /*11710*/  LDGDEPBAR ;  /* 0x00000000000079af */ /* 0x000e240000000000 */
.L_x_10467:
[----:B------:R-:W-:Y:S05]  /*11720*/  BSYNC.RECONVERGENT B1 ;  /* 0x0000000000017941 */ /* 0x000fea0003800200 */
.L_x_10466:
[----:B------:R-:W-:Y:S01]  /*11730*/  VIADD R48, R51, 0xffffffff ;  /* 0xffffffff33307836 */ /* 0x000fe20000000000 */
[----:B------:R-:W-:-:S03]  /*11740*/  LOP3.LUT R184, R184, 0xfffffffe, RZ, 0xc0, !PT ;  /* 0xfffffffeb8b87812 */ /* 0x000fc600078ec0ff */
[----:B------:R-:W-:-:S04]  /*11750*/  IMAD.SHL.U32 R48, R48, 0x80, RZ ;  /* 0x0000008030307824 */ /* 0x000fc800078e00ff */
[----:B-1----:R-:W-:-:S04]  /*11760*/  IMAD.IADD R105, R48, 0x1, R49 ;  /* 0x0000000130697824 */ /* 0x002fc800078e0231 */
[C---:B------:R-:W-:Y:S02]  /*11770*/  VIADD R48, R105.reuse, 0xffffff80 ;  /* 0xffffff8069307836 */ /* 0x040fe40000000000 */
[----:B------:R-:W-:-:S03]  /*11780*/  VIADD R50, R105, 0xffffff81 ;  /* 0xffffff8169327836 */ /* 0x000fc60000000000 */
[C---:B------:R-:W-:Y:S02]  /*11790*/  ISETP.GE.AND P1, PT, R48.reuse, R193, PT ;  /* 0x000000c13000720c */ /* 0x040fe40003f26270 */
[----:B------:R-:W-:Y:S02]  /*117a0*/  ISETP.GE.AND P2, PT, R48, R192, PT ;  /* 0x000000c03000720c */ /* 0x000fe40003f46270 */
[----:B------:R-:W-:Y:S02]  /*117b0*/  FSEL R16, R16, -INF , P1 ;  /* 0xff80000010107808 */ /* 0x000fe40000800000 */
[-C--:B------:R-:W-:Y:S02]  /*117c0*/  ISETP.GE.AND P1, PT, R50, R190.reuse, PT ;  /* 0x000000be3200720c */ /* 0x080fe40003f26270 */
[C---:B------:R-:W-:Y:S02]  /*117d0*/  ISETP.GE.AND P0, PT, R48.reuse, R191, PT ;  /* 0x000000bf3000720c */ /* 0x040fe40003f06270 */
[----:B------:R-:W-:Y:S01]  /*117e0*/  ISETP.GE.AND P4, PT, R48, R190, PT ;  /* 0x000000be3000720c */ /* 0x000fe20003f86270 */
[----:B------:R-:W-:Y:S01]  /*117f0*/  VIADD R48, R105, 0xffffff88 ;  /* 0xffffff8869307836 */ /* 0x000fe20000000000 */
[----:B------:R-:W-:-:S02]  /*11800*/  ISETP.GE.AND P5, PT, R50, R193, PT ;  /* 0x000000c13200720c */ /* 0x000fc40003fa6270 */
[CC--:B------:R-:W-:Y:S02]  /*11810*/  ISETP.GE.AND P6, PT, R50.reuse, R192.reuse, PT ;  /* 0x000000c03200720c */ /* 0x0c0fe40003fc6270 */
[----:B------:R-:W-:Y:S02]  /*11820*/  ISETP.GE.AND P3, PT, R50, R191, PT ;  /* 0x000000bf3200720c */ /* 0x000fe40003f66270 */
[----:B------:R-:W-:Y:S02]  /*11830*/  FSEL R50, R18, -INF , P0 ;  /* 0xff80000012327808 */ /* 0x000fe40000000000 */
[----:B------:R-:W-:Y:S02]  /*11840*/  ISETP.GE.AND P0, PT, R48, R192, PT ;  /* 0x000000c03000720c */ /* 0x000fe40003f06270 */
[----:B------:R-:W-:Y:S02]  /*11850*/  @P1 LOP3.LUT R184, R184, 0x1, RZ, 0xfc, !PT ;  /* 0x00000001b8b81812 */ /* 0x000fe400078efcff */
[----:B------:R-:W-:-:S02]  /*11860*/  FSEL R18, R16, -INF , !P2 ;  /* 0xff80000010127808 */ /* 0x000fc40005000000 */
[C---:B------:R-:W-:Y:S02]  /*11870*/  LOP3.LUT P2, RZ, R184.reuse, 0x1, RZ, 0xc0, !PT ;  /* 0x00000001b8ff7812 */ /* 0x040fe4000784c0ff */
[----:B------:R-:W-:Y:S02]  /*11880*/  LOP3.LUT R184, R184, 0xfffffffd, RZ, 0xc0, !PT ;  /* 0xfffffffdb8b87812 */ /* 0x000fe400078ec0ff */
[----:B------:R-:W-:Y:S02]  /*11890*/  ISETP.GE.AND P1, PT, R48, R193, PT ;  /* 0x000000c13000720c */ /* 0x000fe40003f26270 */
[----:B------:R-:W-:Y:S01]  /*118a0*/  FSEL R16, R50, -INF , !P4 ;  /* 0xff80000032107808 */ /* 0x000fe20006000000 */
[----:B------:R-:W-:Y:S01]  /*118b0*/  VIADD R50, R105, 0xffffff89 ;  /* 0xffffff8969327836 */ /* 0x000fe20000000000 */
[----:B------:R-:W-:Y:S02]  /*118c0*/  @P0 LOP3.LUT R184, R184, 0x2, RZ, 0xfc, !PT ;  /* 0x00000002b8b80812 */ /* 0x000fe400078efcff */
[----:B------:R-:W-:-:S02]  /*118d0*/  ISETP.GE.AND P0, PT, R48, R191, PT ;  /* 0x000000bf3000720c */ /* 0x000fc40003f06270 */
[----:B------:R-:W-:Y:S01]  /*118e0*/  ISETP.GE.AND P4, PT, R48, R190, PT ;  /* 0x000000be3000720c */ /* 0x000fe20003f86270 */
[----:B------:R-:W-:Y:S01]  /*118f0*/  VIADD R48, R105, 0xffffff90 ;  /* 0xffffff9069307836 */ /* 0x000fe20000000000 */
[----:B------:R-:W-:Y:S02]  /*11900*/  FSEL R17, R17, -INF , P5 ;  /* 0xff80000011117808 */ /* 0x000fe40002800000 */
[----:B------:R-:W-:Y:S02]  /*11910*/  FSEL R104, R19, -INF , P3 ;  /* 0xff80000013687808 */ /* 0x000fe40001800000 */
[----:B------:R-:W-:Y:S02]  /*11920*/  FSEL R12, R12, -INF , P1 ;  /* 0xff8000000c0c7808 */ /* 0x000fe40000800000 */
[----:B------:R-:W-:Y:S02]  /*11930*/  LOP3.LUT P1, RZ, R184, 0x2, RZ, 0xc0, !PT ;  /* 0x00000002b8ff7812 */ /* 0x000fe4000782c0ff */
[----:B------:R-:W-:-:S02]  /*11940*/  FSEL R14, R14, -INF , P0 ;  /* 0xff8000000e0e7808 */ /* 0x000fc40000000000 */
[----:B------:R-:W-:Y:S02]  /*11950*/  FSEL R19, R17, -INF , !P6 ;  /* 0xff80000011137808 */ /* 0x000fe40007000000 */
[----:B------:R-:W-:Y:S02]  /*11960*/  ISETP.GE.AND P0, PT, R48, R192, PT ;  /* 0x000000c03000720c */ /* 0x000fe40003f06270 */
[----:B------:R-:W-:Y:S02]  /*11970*/  FSEL R17, R104, -INF , !P2 ;  /* 0xff80000068117808 */ /* 0x000fe40005000000 */
[C---:B------:R-:W-:Y:S02]  /*11980*/  ISETP.GE.AND P3, PT, R50.reuse, R193, PT ;  /* 0x000000c13200720c */ /* 0x040fe40003f66270 */
[----:B------:R-:W-:Y:S02]  /*11990*/  ISETP.GE.AND P2, PT, R50, R191, PT ;  /* 0x000000bf3200720c */ /* 0x000fe40003f46270 */
[----:B------:R-:W-:-:S02]  /*119a0*/  FSEL R200, R12, -INF , !P1 ;  /* 0xff8000000cc87808 */ /* 0x000fc40004800000 */
[----:B------:R-:W-:Y:S02]  /*119b0*/  FSEL R12, R14, -INF , !P4 ;  /* 0xff8000000e0c7808 */ /* 0x000fe40006000000 */
[C---:B------:R-:W-:Y:S02]  /*119c0*/  ISETP.GE.AND P1, PT, R48.reuse, R193, PT ;  /* 0x000000c13000720c */ /* 0x040fe40003f26270 */
[----:B------:R-:W-:Y:S02]  /*119d0*/  P2R R14, PR, RZ, 0x1 ;  /* 0x00000001ff0e7803 */ /* 0x000fe40000000000 */
[C---:B------:R-:W-:Y:S02]  /*119e0*/  ISETP.GE.AND P0, PT, R48.reuse, R191, PT ;  /* 0x000000bf3000720c */ /* 0x040fe40003f06270 */
[----:B------:R-:W-:Y:S01]  /*119f0*/  ISETP.GE.AND P4, PT, R48, R190, PT ;  /* 0x000000be3000720c */ /* 0x000fe20003f86270 */
[----:B------:R-:W-:Y:S01]  /*11a00*/  VIADD R48, R105, 0xffffff91 ;  /* 0xffffff9169307836 */ /* 0x000fe20000000000 */
[----:B------:R-:W-:-:S02]  /*11a10*/  ISETP.GE.AND P6, PT, R50, R192, PT ;  /* 0x000000c03200720c */ /* 0x000fc40003fc6270 */
[----:B------:R-:W-:Y:S02]  /*11a20*/  ISETP.GE.AND P5, PT, R50, R190, PT ;  /* 0x000000be3200720c */ /* 0x000fe40003fa6270 */
[----:B------:R-:W-:Y:S01]  /*11a30*/  FSEL R128, R13, -INF , P3 ;  /* 0xff8000000d807808 */ /* 0x000fe20001800000 */
[----:B------:R-:W-:Y:S01]  /*11a40*/  VIADD R13, R105, 0xffffff98 ;  /* 0xffffff98690d7836 */ /* 0x000fe20000000000 */
[----:B------:R-:W-:Y:S02]  /*11a50*/  FSEL R15, R15, -INF , P2 ;  /* 0xff8000000f0f7808 */ /* 0x000fe40001000000 */
[----:B------:R-:W-:Y:S02]  /*11a60*/  FSEL R8, R8, -INF , P1 ;  /* 0xff80000008087808 */ /* 0x000fe40000800000 */
[----:B------:R-:W-:Y:S02]  /*11a70*/  ISETP.NE.AND P1, PT, R14, RZ, PT ;  /* 0x000000ff0e00720c */ /* 0x000fe40003f25270 */
[----:B------:R-:W-:-:S02]  /*11a80*/  FSEL R128, R128, -INF , !P6 ;  /* 0xff80000080807808 */ /* 0x000fc40007000000 */
[----:B------:R-:W-:Y:S02]  /*11a90*/  FSEL R14, R15, -INF , !P5 ;  /* 0xff8000000f0e7808 */ /* 0x000fe40006800000 */
[C---:B------:R-:W-:Y:S02]  /*11aa0*/  ISETP.GE.AND P3, PT, R48.reuse, R193, PT ;  /* 0x000000c13000720c */ /* 0x040fe40003f66270 */
[C---:B------:R-:W-:Y:S02]  /*11ab0*/  ISETP.GE.AND P6, PT, R48.reuse, R192, PT ;  /* 0x000000c03000720c */ /* 0x040fe40003fc6270 */
[C---:B------:R-:W-:Y:S02]  /*11ac0*/  ISETP.GE.AND P2, PT, R48.reuse, R191, PT ;  /* 0x000000bf3000720c */ /* 0x040fe40003f46270 */
[----:B------:R-:W-:Y:S02]  /*11ad0*/  ISETP.GE.AND P5, PT, R48, R190, PT ;  /* 0x000000be3000720c */ /* 0x000fe40003fa6270 */
[----:B------:R-:W2:Y:S01]  /*11ae0*/  LD.E R48, desc[UR4][R102.64+0xdc] ;  /* 0x0000dc0466307980 */ /* 0x000ea2000c101900 */
[----:B------:R-:W-:-:S02]  /*11af0*/  FSEL R10, R10, -INF , P0 ;  /* 0xff8000000a0a7808 */ /* 0x000fc40000000000 */
[----:B------:R-:W-:Y:S02]  /*11b00*/  ISETP.GE.AND P0, PT, R13, R192, PT ;  /* 0x000000c00d00720c */ /* 0x000fe40003f06270 */
[----:B------:R-:W-:Y:S02]  /*11b10*/  FSEL R144, R10, -INF , !P4 ;  /* 0xff8000000a907808 */ /* 0x000fe40006000000 */
[----:B------:R-:W-:Y:S01]  /*11b20*/  FSEL R136, R8, -INF , !P1 ;  /* 0xff80000008887808 */ /* 0x000fe20004800000 */
[----:B------:R-:W-:Y:S01]  /*11b30*/  VIADD R8, R105, 0xffffffa0 ;  /* 0xffffffa069087836 */ /* 0x000fe20000000000 */
[----:B------:R-:W-:Y:S02]  /*11b40*/  P2R R10, PR, RZ, 0x1 ;  /* 0x00000001ff0a7803 */ /* 0x000fe40000000000 */
[C---:B------:R-:W-:Y:S02]  /*11b50*/  ISETP.GE.AND P1, PT, R13.reuse, R193, PT ;  /* 0x000000c10d00720c */ /* 0x040fe40003f26270 */
[----:B------:R-:W-:-:S02]  /*11b60*/  ISETP.GE.AND P0, PT, R13, R191, PT ;  /* 0x000000bf0d00720c */ /* 0x000fc40003f06270 */
[----:B------:R-:W-:Y:S02]  /*11b70*/  ISETP.GE.AND P4, PT, R13, R190, PT ;  /* 0x000000be0d00720c */ /* 0x000fe40003f86270 */
[----:B------:R-:W-:Y:S02]  /*11b80*/  FSEL R4, R4, -INF , P1 ;  /* 0xff80000004047808 */ /* 0x000fe40000800000 */
[----:B------:R-:W-:Y:S02]  /*11b90*/  FSEL R6, R6, -INF , P0 ;  /* 0xff80000006067808 */ /* 0x000fe40000000000 */
[----:B------:R-:W-:Y:S02]  /*11ba0*/  ISETP.NE.AND P1, PT, R10, RZ, PT ;  /* 0x000000ff0a00720c */ /* 0x000fe40003f25270 */
[----:B------:R-:W-:Y:S02]  /*11bb0*/  ISETP.GE.AND P0, PT, R8, R192, PT ;  /* 0x000000c00800720c */ /* 0x000fe40003f06270 */
[----:B------:R-:W-:-:S02]  /*11bc0*/  FSEL R226, R6, -INF , !P4 ;  /* 0xff80000006e27808 */ /* 0x000fc40006000000 */
[----:B------:R-:W-:Y:S01]  /*11bd0*/  FSEL R232, R4, -INF , !P1 ;  /* 0xff80000004e87808 */ /* 0x000fe20004800000 */
[----:B------:R-:W-:Y:S01]  /*11be0*/  VIADD R4, R105, 0xffffffa8 ;  /* 0xffffffa869047836 */ /* 0x000fe20000000000 */
[----:B------:R-:W-:Y:S02]  /*11bf0*/  P2R R6, PR, RZ, 0x1 ;  /* 0x00000001ff067803 */ /* 0x000fe40000000000 */
[C---:B------:R-:W-:Y:S02]  /*11c00*/  ISETP.GE.AND P1, PT, R8.reuse, R193, PT ;  /* 0x000000c10800720c */ /* 0x040fe40003f26270 */
[----:B------:R-:W-:Y:S02]  /*11c10*/  ISETP.GE.AND P0, PT, R8, R191, PT ;  /* 0x000000bf0800720c */ /* 0x000fe40003f06270 */
[----:B------:R-:W-:Y:S02]  /*11c20*/  FSEL R108, R108, -INF , P1 ;  /* 0xff8000006c6c7808 */ /* 0x000fe40000800000 */
[----:B------:R-:W-:-:S02]  /*11c30*/  FSEL R110, R110, -INF , P0 ;  /* 0xff8000006e6e7808 */ /* 0x000fc40000000000 */
[----:B------:R-:W-:Y:S02]  /*11c40*/  ISETP.GE.AND P4, PT, R8, R190, PT ;  /* 0x000000be0800720c */ /* 0x000fe40003f86270 */
[----:B------:R-:W-:Y:S02]  /*11c50*/  ISETP.NE.AND P1, PT, R6, RZ, PT ;  /* 0x000000ff0600720c */ /* 0x000fe40003f25270 */
[----:B------:R-:W-:Y:S02]  /*11c60*/  ISETP.GE.AND P0, PT, R4, R192, PT ;  /* 0x000000c00400720c */ /* 0x000fe40003f06270 */
[----:B------:R-:W-:Y:S02]  /*11c70*/  FSEL R154, R108, -INF , !P1 ;  /* 0xff8000006c9a7808 */ /* 0x000fe40004800000 */
[----:B------:R-:W-:Y:S02]  /*11c80*/  FSEL R150, R110, -INF , !P4 ;  /* 0xff8000006e967808 */ /* 0x000fe40006000000 */
[----:B------:R-:W-:-:S02]  /*11c90*/  P2R R6, PR, RZ, 0x1 ;  /* 0x00000001ff067803 */ /* 0x000fc40000000000 */
[C---:B------:R-:W-:Y:S02]  /*11ca0*/  ISETP.GE.AND P1, PT, R4.reuse, R193, PT ;  /* 0x000000c10400720c */ /* 0x040fe40003f26270 */
[C---:B------:R-:W-:Y:S02]  /*11cb0*/  ISETP.GE.AND P0, PT, R4.reuse, R191, PT ;  /* 0x000000bf0400720c */ /* 0x040fe40003f06270 */
[----:B------:R-:W-:Y:S01]  /*11cc0*/  ISETP.GE.AND P4, PT, R4, R190, PT ;  /* 0x000000be0400720c */ /* 0x000fe20003f86270 */
[----:B------:R-:W-:Y:S01]  /*11cd0*/  VIADD R4, R105, 0xffffffb0 ;  /* 0xffffffb069047836 */ /* 0x000fe20000000000 */
[----:B------:R-:W-:Y:S01]  /*11ce0*/  FSEL R196, R9, -INF , P3 ;  /* 0xff80000009c47808 */ /* 0x000fe20001800000 */
[----:B------:R-:W-:Y:S01]  /*11cf0*/  VIADD R9, R105, 0xffffff99 ;  /* 0xffffff9969097836 */ /* 0x000fe20000000000 */
[----:B------:R-:W-:Y:S02]  /*11d00*/  FSEL R64, R64, -INF , P1 ;  /* 0xff80000040407808 */ /* 0x000fe40000800000 */
[----:B------:R-:W-:-:S02]  /*11d10*/  FSEL R66, R66, -INF , P0 ;  /* 0xff80000042427808 */ /* 0x000fc40000000000 */
[----:B------:R-:W-:Y:S02]  /*11d20*/  ISETP.NE.AND P1, PT, R6, RZ, PT ;  /* 0x000000ff0600720c */ /* 0x000fe40003f25270 */
[----:B------:R-:W-:Y:S02]  /*11d30*/  ISETP.GE.AND P0, PT, R4, R192, PT ;  /* 0x000000c00400720c */ /* 0x000fe40003f06270 */
[----:B------:R-:W-:Y:S02]  /*11d40*/  FSEL R222, R64, -INF , !P1 ;  /* 0xff80000040de7808 */ /* 0x000fe40004800000 */
[----:B------:R-:W-:Y:S02]  /*11d50*/  FSEL R218, R66, -INF , !P4 ;  /* 0xff80000042da7808 */ /* 0x000fe40006000000 */
[----:B------:R-:W-:Y:S02]  /*11d60*/  P2R R6, PR, RZ, 0x1 ;  /* 0x00000001ff067803 */ /* 0x000fe40000000000 */
[----:B------:R-:W-:-:S02]  /*11d70*/  FSEL R11, R11, -INF , P2 ;  /* 0xff8000000b0b7808 */ /* 0x000fc40001000000 */
[-C--:B------:R-:W-:Y:S02]  /*11d80*/  ISETP.GE.AND P3, PT, R9, R193.reuse, PT ;  /* 0x000000c10900720c */ /* 0x080fe40003f66270 */
[C---:B------:R-:W-:Y:S02]  /*11d90*/  ISETP.GE.AND P1, PT, R4.reuse, R193, PT ;  /* 0x000000c10400720c */ /* 0x040fe40003f26270 */
[CC--:B------:R-:W-:Y:S02]  /*11da0*/  ISETP.GE.AND P0, PT, R4.reuse, R191.reuse, PT ;  /* 0x000000bf0400720c */ /* 0x0c0fe40003f06270 */
[----:B------:R-:W-:Y:S01]  /*11db0*/  ISETP.GE.AND P4, PT, R4, R190, PT ;  /* 0x000000be0400720c */ /* 0x000fe20003f86270 */
[----:B------:R-:W-:Y:S01]  /*11dc0*/  VIADD R4, R105, 0xffffffb8 ;  /* 0xffffffb869047836 */ /* 0x000fe20000000000 */
[----:B------:R-:W-:Y:S02]  /*11dd0*/  ISETP.GE.AND P2, PT, R9, R191, PT ;  /* 0x000000bf0900720c */ /* 0x000fe40003f46270 */
[----:B------:R-:W-:-:S02]  /*11de0*/  FSEL R196, R196, -INF , !P6 ;  /* 0xff800000c4c47808 */ /* 0x000fc40007000000 */
[----:B------:R-:W-:Y:S02]  /*11df0*/  FSEL R228, R11, -INF , !P5 ;  /* 0xff8000000be47808 */ /* 0x000fe40006800000 */
[----:B------:R-:W-:Y:S01]  /*11e00*/  FSEL R234, R5, -INF , P3 ;  /* 0xff80000005ea7808 */ /* 0x000fe20001800000 */
[----:B------:R-:W-:Y:S01]  /*11e10*/  VIADD R5, R105, 0xffffffa1 ;  /* 0xffffffa169057836 */ /* 0x000fe20000000000 */
[C---:B------:R-:W-:Y:S02]  /*11e20*/  ISETP.GE.AND P6, PT, R9.reuse, R192, PT ;  /* 0x000000c00900720c */ /* 0x040fe40003fc6270 */
[----:B------:R-:W-:Y:S02]  /*11e30*/  ISETP.GE.AND P5, PT, R9, R190, PT ;  /* 0x000000be0900720c */ /* 0x000fe40003fa6270 */
[----:B------:R-:W-:Y:S02]  /*11e40*/  FSEL R7, R7, -INF , P2 ;  /* 0xff80000007077808 */ /* 0x000fe40001000000 */
[----:B------:R-:W-:-:S02]  /*11e50*/  FSEL R60, R60, -INF , P1 ;  /* 0xff8000003c3c7808 */ /* 0x000fc40000800000 */
[----:B------:R-:W-:Y:S02]  /*11e60*/  FSEL R62, R62, -INF , P0 ;  /* 0xff8000003e3e7808 */ /* 0x000fe40000000000 */
[----:B------:R-:W-:Y:S02]  /*11e70*/  ISETP.NE.AND P1, PT, R6, RZ, PT ;  /* 0x000000ff0600720c */ /* 0x000fe40003f25270 */
[----:B------:R-:W-:Y:S02]  /*11e80*/  ISETP.GE.AND P0, PT, R4, R192, PT ;  /* 0x000000c00400720c */ /* 0x000fe40003f06270 */
        /* <DEDUP_REMOVED lines=8> */
[----:B------:R-:W-:Y:S02]  /*11f10*/  FSEL R202, R62, -INF , !P4 ;  /* 0xff8000003eca7808 */ /* 0x000fe40006000000 */
[----:B------:R-:W-:-:S02]  /*11f20*/  P2R R6, PR, RZ, 0x1 ;  /* 0x00000001ff067803 */ /* 0x000fc40000000000 */
[C---:B------:R-:W-:Y:S02]  /*11f30*/  ISETP.GE.AND P1, PT, R4.reuse, R193, PT ;  /* 0x000000c10400720c */ /* 0x040fe40003f26270 */
        /* <DEDUP_REMOVED lines=8> */
[----:B------:R-:W-:Y:S02]  /*11fc0*/  FSEL R58, R58, -INF , P0 ;  /* 0xff8000003a3a7808 */ /* 0x000fe40000000000 */
[----:B------:R-:W-:Y:S02]  /*11fd0*/  ISETP.NE.AND P1, PT, R6, RZ, PT ;  /* 0x000000ff0600720c */ /* 0x000fe40003f25270 */
        /* <DEDUP_REMOVED lines=10> */
[----:B------:R-:W-:Y:S02]  /*12080*/  P2R R6, PR, RZ, 0x1 ;  /* 0x00000001ff067803 */ /* 0x000fe40000000000 */
[C---:B------:R-:W-:Y:S02]  /*12090*/  ISETP.GE.AND P1, PT, R4.reuse, R193, PT ;  /* 0x000000c10400720c */ /* 0x040fe40003f26270 */
[C---:B------:R-:W-:Y:S02]  /*120a0*/  ISETP.GE.AND P0, PT, R4.reuse, R191, PT ;  /* 0x000000bf0400720c */ /* 0x040fe40003f06270 */
[----:B------:R-:W-:Y:S01]  /*120b0*/  ISETP.GE.AND P4, PT, R4, R190, PT ;  /* 0x000000be0400720c */ /* 0x000fe20003f86270 */
[----:B------:R-:W-:Y:S01]  /*120c0*/  VIADD R4, R105, 0xffffffc8 ;  /* 0xffffffc869047836 */ /* 0x000fe20000000000 */
[----:B------:R-:W-:-:S02]  /*120d0*/  FSEL R224, R65, -INF , !P6 ;  /* 0xff80000041e07808 */ /* 0x000fc40007000000 */
[----:B------:R-:W-:Y:S02]  /*120e0*/  FSEL R220, R67, -INF , !P5 ;  /* 0xff80000043dc7808 */ /* 0x000fe40006800000 */
[C---:B------:R-:W-:Y:S02]  /*120f0*/  ISETP.GE.AND P3, PT, R5.reuse, R193, PT ;  /* 0x000000c10500720c */ /* 0x040fe40003f66270 */
[C---:B------:R-:W-:Y:S02]  /*12100*/  ISETP.GE.AND P6, PT, R5.reuse, R192, PT ;  /* 0x000000c00500720c */ /* 0x040fe40003fc6270 */
[C---:B------:R-:W-:Y:S02]  /*12110*/  ISETP.GE.AND P2, PT, R5.reuse, R191, PT ;  /* 0x000000bf0500720c */ /* 0x040fe40003f46270 */
[----:B------:R-:W-:Y:S01]  /*12120*/  ISETP.GE.AND P5, PT, R5, R190, PT ;  /* 0x000000be0500720c */ /* 0x000fe20003fa6270 */
[----:B------:R-:W-:Y:S01]  /*12130*/  VIADD R5, R105, 0xffffffb9 ;  /* 0xffffffb969057836 */ /* 0x000fe20000000000 */
[----:B------:R-:W-:-:S02]  /*12140*/  FSEL R52, R52, -INF , P1 ;  /* 0xff80000034347808 */ /* 0x000fc40000800000 */
[----:B------:R-:W-:Y:S02]  /*12150*/  FSEL R54, R54, -INF , P0 ;  /* 0xff80000036367808 */ /* 0x000fe40000000000 */
[----:B------:R-:W-:Y:S02]  /*12160*/  ISETP.NE.AND P1, PT, R6, RZ, PT ;  /* 0x000000ff0600720c */ /* 0x000fe40003f25270 */
[----:B------:R-:W-:Y:S02]  /*12170*/  ISETP.GE.AND P0, PT, R4, R192, PT ;  /* 0x000000c00400720c */ /* 0x000fe40003f06270 */
[----:B------:R-:W-:Y:S02]  /*12180*/  FSEL R61, R61, -INF , P3 ;  /* 0xff8000003d3d7808 */ /* 0x000fe40001800000 */
[----:B------:R-:W-:Y:S02]  /*12190*/  FSEL R63, R63, -INF , P2 ;  /* 0xff8000003f3f7808 */ /* 0x000fe40001000000 */
[----:B------:R-:W-:-:S02]  /*121a0*/  ISETP.GE.AND P3, PT, R5, R193, PT ;  /* 0x000000c10500720c */ /* 0x000fc40003f66270 */
[----:B------:R-:W-:Y:S02]  /*121b0*/  ISETP.GE.AND P2, PT, R5, R191, PT ;  /* 0x000000bf0500720c */ /* 0x000fe40003f46270 */
[----:B------:R-:W-:Y:S02]  /*121c0*/  FSEL R140, R52, -INF , !P1 ;  /* 0xff800000348c7808 */ /* 0x000fe40004800000 */
[----:B------:R-:W-:Y:S02]  /*121d0*/  FSEL R138, R54, -INF , !P4 ;  /* 0xff800000368a7808 */ /* 0x000fe40006000000 */
[----:B------:R-:W-:Y:S02]  /*121e0*/  P2R R6, PR, RZ, 0x1 ;  /* 0x00000001ff067803 */ /* 0x000fe40000000000 */
[----:B------:R-:W-:Y:S02]  /*121f0*/  FSEL R212, R61, -INF , !P6 ;  /* 0xff8000003dd47808 */ /* 0x000fe40007000000 */
[----:B------:R-:W-:-:S02]  /*12200*/  FSEL R204, R63, -INF , !P5 ;  /* 0xff8000003fcc7808 */ /* 0x000fc40006800000 */
[C---:B------:R-:W-:Y:S02]  /*12210*/  ISETP.GE.AND P1, PT, R4.reuse, R193, PT ;  /* 0x000000c10400720c */ /* 0x040fe40003f26270 */
[C---:B------:R-:W-:Y:S02]  /*12220*/  ISETP.GE.AND P0, PT, R4.reuse, R191, PT ;  /* 0x000000bf0400720c */ /* 0x040fe40003f06270 */
[----:B------:R-:W-:Y:S01]  /*12230*/  ISETP.GE.AND P4, PT, R4, R190, PT ;  /* 0x000000be0400720c */ /* 0x000fe20003f86270 */
[----:B------:R-:W-:Y:S01]  /*12240*/  VIADD R4, R105, 0xffffffd0 ;  /* 0xffffffd069047836 */ /* 0x000fe20000000000 */
[C---:B------:R-:W-:Y:S02]  /*12250*/  ISETP.GE.AND P6, PT, R5.reuse, R192, PT ;  /* 0x000000c00500720c */ /* 0x040fe40003fc6270 */
[----:B------:R-:W-:Y:S01]  /*12260*/  ISETP.GE.AND P5, PT, R5, R190, PT ;  /* 0x000000be0500720c */ /* 0x000fe20003fa6270 */
[----:B------:R-:W-:Y:S01]  /*12270*/  VIADD R5, R105, 0xffffffc1 ;  /* 0xffffffc169057836 */ /* 0x000fe20000000000 */
[----:B------:R-:W-:-:S02]  /*12280*/  FSEL R57, R57, -INF , P3 ;  /* 0xff80000039397808 */ /* 0x000fc40001800000 */
[----:B------:R-:W-:Y:S02]  /*12290*/  FSEL R59, R59, -INF , P2 ;  /* 0xff8000003b3b7808 */ /* 0x000fe40001000000 */
[----:B------:R-:W-:Y:S02]  /*122a0*/  FSEL R44, R44, -INF , P1 ;  /* 0xff8000002c2c7808 */ /* 0x000fe40000800000 */
[----:B------:R-:W-:Y:S02]  /*122b0*/  FSEL R46, R46, -INF , P0 ;  /* 0xff8000002e2e7808 */ /* 0x000fe40000000000 */
[----:B------:R-:W-:Y:S02]  /*122c0*/  FSEL R216, R57, -INF , !P6 ;  /* 0xff80000039d87808 */ /* 0x000fe40007000000 */
[----:B------:R-:W-:Y:S02]  /*122d0*/  FSEL R210, R59, -INF , !P5 ;  /* 0xff8000003bd27808 */ /* 0x000fe40006800000 */
[----:B------:R-:W-:-:S02]  /*122e0*/  ISETP.NE.AND P1, PT, R6, RZ, PT ;  /* 0x000000ff0600720c */ /* 0x000fc40003f25270 */
[-C--:B------:R-:W-:Y:S02]  /*122f0*/  ISETP.GE.AND P0, PT, R4, R192.reuse, PT ;  /* 0x000000c00400720c */ /* 0x080fe40003f06270 */
[C---:B------:R-:W-:Y:S02]  /*12300*/  ISETP.GE.AND P3, PT, R5.reuse, R193, PT ;  /* 0x000000c10500720c */ /* 0x040fe40003f66270 */
[C---:B------:R-:W-:Y:S02]  /*12310*/  ISETP.GE.AND P6, PT, R5.reuse, R192, PT ;  /* 0x000000c00500720c */ /* 0x040fe40003fc6270 */
[C---:B------:R-:W-:Y:S02]  /*12320*/  ISETP.GE.AND P2, PT, R5.reuse, R191, PT ;  /* 0x000000bf0500720c */ /* 0x040fe40003f46270 */
[----:B------:R-:W-:Y:S01]  /*12330*/  ISETP.GE.AND P5, PT, R5, R190, PT ;  /* 0x000000be0500720c */ /* 0x000fe20003fa6270 */
[----:B------:R-:W-:Y:S01]  /*12340*/  VIADD R5, R105, 0xffffffc9 ;  /* 0xffffffc969057836 */ /* 0x000fe20000000000 */
[----:B------:R-:W-:-:S02]  /*12350*/  FSEL R146, R44, -INF , !P1 ;  /* 0xff8000002c927808 */ /* 0x000fc40004800000 */
[----:B------:R-:W-:Y:S02]  /*12360*/  FSEL R132, R46, -INF , !P4 ;  /* 0xff8000002e847808 */ /* 0x000fe40006000000 */
[----:B------:R-:W-:Y:S02]  /*12370*/  P2R R6, PR, RZ, 0x1 ;  /* 0x00000001ff067803 */ /* 0x000fe40000000000 */
[----:B------:R-:W-:Y:S02]  /*12380*/  FSEL R53, R53, -INF , P3 ;  /* 0xff80000035357808 */ /* 0x000fe40001800000 */
[----:B------:R-:W-:Y:S02]  /*12390*/  FSEL R55, R55, -INF , P2 ;  /* 0xff80000037377808 */ /* 0x000fe40001000000 */
[C---:B------:R-:W-:Y:S02]  /*123a0*/  ISETP.GE.AND P1, PT, R4.reuse, R193, PT ;  /* 0x000000c10400720c */ /* 0x040fe40003f26270 */
[----:B------:R-:W-:-:S02]  /*123b0*/  ISETP.GE.AND P0, PT, R4, R191, PT ;  /* 0x000000bf0400720c */ /* 0x000fc40003f06270 */
[----:B------:R-:W-:Y:S01]  /*123c0*/  ISETP.GE.AND P4, PT, R4, R190, PT ;  /* 0x000000be0400720c */ /* 0x000fe20003f86270 */
[----:B------:R-:W-:Y:S01]  /*123d0*/  VIADD R4, R105, 0xffffffd8 ;  /* 0xffffffd869047836 */ /* 0x000fe20000000000 */
[C---:B------:R-:W-:Y:S02]  /*123e0*/  ISETP.GE.AND P3, PT, R5.reuse, R193, PT ;  /* 0x000000c10500720c */ /* 0x040fe40003f66270 */
[----:B------:R-:W-:Y:S02]  /*123f0*/  ISETP.GE.AND P2, PT, R5, R191, PT ;  /* 0x000000bf0500720c */ /* 0x000fe40003f46270 */
[----:B------:R-:W-:Y:S02]  /*12400*/  FSEL R142, R53, -INF , !P6 ;  /* 0xff800000358e7808 */ /* 0x000fe40007000000 */
[----:B------:R-:W-:Y:S02]  /*12410*/  FSEL R130, R55, -INF , !P5 ;  /* 0xff80000037827808 */ /* 0x000fe40006800000 */
[C---:B------:R-:W-:Y:S01]  /*12420*/  ISETP.GE.AND P6, PT, R5.reuse, R192, PT ;  /* 0x000000c00500720c */ /* 0x040fe20003fc6270 */
[----:B------:R-:W-:Y:S01]  /*12430*/  LDSM.16.MT88.4 R52, [R160+0x6800] ;  /* 0x00680000a034783b */ /* 0x000fe20000004200 */
[----:B------:R-:W-:Y:S01]  /*12440*/  ISETP.GE.AND P5, PT, R5, R190, PT ;  /* 0x000000be0500720c */ /* 0x000fe20003fa6270 */
[----:B------:R-:W-:Y:S01]  /*12450*/  VIADD R5, R105, 0xffffffd1 ;  /* 0xffffffd169057836 */ /* 0x000fe20000000000 */
[----:B------:R-:W-:-:S02]  /*12460*/  FSEL R42, R42, -INF , P0 ;  /* 0xff8000002a2a7808 */ /* 0x000fc40000000000 */
[----:B------:R-:W-:Y:S02]  /*12470*/  FSEL R45, R45, -INF , P3 ;  /* 0xff8000002d2d7808 */ /* 0x000fe40001800000 */
[----:B------:R-:W-:Y:S02]  /*12480*/  FSEL R47, R47, -INF , P2 ;  /* 0xff8000002f2f7808 */ /* 0x000fe40001000000 */
[-C--:B------:R-:W-:Y:S02]  /*12490*/  ISETP.GE.AND P0, PT, R4, R192.reuse, PT ;  /* 0x000000c00400720c */ /* 0x080fe40003f06270 */
[----:B------:R-:W-:Y:S02]  /*124a0*/  FSEL R148, R45, -INF , !P6 ;  /* 0xff8000002d947808 */ /* 0x000fe40007000000 */
[----:B------:R-:W-:Y:S02]  /*124b0*/  FSEL R134, R47, -INF , !P5 ;  /* 0xff8000002f867808 */ /* 0x000fe40006800000 */
[C---:B------:R-:W-:Y:S01]  /*124c0*/  ISETP.GE.AND P3, PT, R5.reuse, R193, PT ;  /* 0x000000c10500720c */ /* 0x040fe20003f66270 */
[----:B------:R-:W-:Y:S01]  /*124d0*/  LDSM.16.MT88.4 R44, [R156+0x6800] ;  /* 0x006800009c2c783b */ /* 0x000fe20000004200 */
[----:B------:R-:W-:-:S02]  /*124e0*/  ISETP.GE.AND P6, PT, R5, R192, PT ;  /* 0x000000c00500720c */ /* 0x000fc40003fc6270 */
[C---:B------:R-:W-:Y:S02]  /*124f0*/  ISETP.GE.AND P2, PT, R5.reuse, R191, PT ;  /* 0x000000bf0500720c */ /* 0x040fe40003f46270 */
[----:B------:R-:W-:Y:S01]  /*12500*/  ISETP.GE.AND P5, PT, R5, R190, PT ;  /* 0x000000be0500720c */ /* 0x000fe20003fa6270 */
[----:B------:R-:W-:Y:S01]  /*12510*/  VIADD R5, R105, 0xffffffd9 ;  /* 0xffffffd969057836 */ /* 0x000fe20000000000 */
[----:B------:R-:W-:Y:S02]  /*12520*/  FSEL R40, R40, -INF , P1 ;  /* 0xff80000028287808 */ /* 0x000fe40000800000 */
[----:B------:R-:W-:Y:S02]  /*12530*/  ISETP.NE.AND P1, PT, R6, RZ, PT ;  /* 0x000000ff0600720c */ /* 0x000fe40003f25270 */
[----:B------:R-:W-:Y:S02]  /*12540*/  LOP3.LUT R184, R184, 0xfffffffd, RZ, 0xc0, !PT ;  /* 0xfffffffdb8b87812 */ /* 0x000fe400078ec0ff */
[----:B------:R-:W-:-:S02]  /*12550*/  FSEL R43, R43, -INF , P2 ;  /* 0xff8000002b2b7808 */ /* 0x000fc40001000000 */
[----:B------:R-:W-:Y:S02]  /*12560*/  FSEL R118, R40, -INF , !P1 ;  /* 0xff80000028767808 */ /* 0x000fe40004800000 */
[----:B------:R-:W-:Y:S02]  /*12570*/  ISETP.GE.AND P2, PT, R5, R192, PT ;  /* 0x000000c00500720c */ /* 0x000fe40003f46270 */
[----:B------:R-:W-:Y:S02]  /*12580*/  ISETP.GE.AND P1, PT, R4, R193, PT ;  /* 0x000000c10400720c */ /* 0x000fe40003f26270 */
[----:B------:R-:W-:Y:S02]  /*12590*/  @P0 LOP3.LUT R184, R184, 0x2, RZ, 0xfc, !PT ;  /* 0x00000002b8b80812 */ /* 0x000fe400078efcff */
[----:B------:R-:W-:Y:S02]  /*125a0*/  FSEL R116, R42, -INF , !P4 ;  /* 0xff8000002a747808 */ /* 0x000fe40006000000 */
[----:B------:R-:W-:-:S02]  /*125b0*/  ISETP.GE.AND P0, PT, R4, R191, PT ;  /* 0x000000bf0400720c */ /* 0x000fc40003f06270 */
[----:B------:R-:W-:Y:S01]  /*125c0*/  ISETP.GE.AND P4, PT, R4, R190, PT ;  /* 0x000000be0400720c */ /* 0x000fe20003f86270 */
[----:B------:R-:W-:Y:S01]  /*125d0*/  VIADD R4, R105, 0xffffffe0 ;  /* 0xffffffe069047836 */ /* 0x000fe20000000000 */
[----:B------:R-:W-:Y:S02]  /*125e0*/  FSEL R36, R36, -INF , P1 ;  /* 0xff80000024247808 */ /* 0x000fe40000800000 */
[C---:B------:R-:W-:Y:S02]  /*125f0*/  LOP3.LUT P1, RZ, R184.reuse, 0x2, RZ, 0xc0, !PT ;  /* 0x00000002b8ff7812 */ /* 0x040fe4000782c0ff */
[----:B------:R-:W-:Y:S02]  /*12600*/  LOP3.LUT R184, R184, 0xfffffffe, RZ, 0xc0, !PT ;  /* 0xfffffffeb8b87812 */ /* 0x000fe400078ec0ff */
[----:B------:R-:W-:Y:S02]  /*12610*/  FSEL R124, R36, -INF , !P1 ;  /* 0xff800000247c7808 */ /* 0x000fe40004800000 */
[----:B------:R-:W-:-:S02]  /*12620*/  FSEL R41, R41, -INF , P3 ;  /* 0xff80000029297808 */ /* 0x000fc40001800000 */
[----:B------:R-:W-:Y:S02]  /*12630*/  ISETP.GE.AND P1, PT, R4, R192, PT ;  /* 0x000000c00400720c */ /* 0x000fe40003f26270 */
[----:B------:R-:W-:Y:S02]  /*12640*/  FSEL R38, R38, -INF , P0 ;  /* 0xff80000026267808 */ /* 0x000fe40000000000 */
[----:B------:R-:W-:Y:S02]  /*12650*/  ISETP.GE.AND P3, PT, R5, R193, PT ;  /* 0x000000c10500720c */ /* 0x000fe40003f66270 */
[----:B------:R-:W-:Y:S02]  /*12660*/  @P2 LOP3.LUT R184, R184, 0x1, RZ, 0xfc, !PT ;  /* 0x00000001b8b82812 */ /* 0x000fe400078efcff */
[----:B------:R-:W-:Y:S02]  /*12670*/  FSEL R122, R41, -INF , !P6 ;  /* 0xff800000297a7808 */ /* 0x000fe40007000000 */
[----:B------:R-:W-:-:S02]  /*12680*/  ISETP.GE.AND P2, PT, R5, R191, PT ;  /* 0x000000bf0500720c */ /* 0x000fc40003f46270 */
[----:B------:R-:W-:Y:S01]  /*12690*/  ISETP.GE.AND P6, PT, R5, R190, PT ;  /* 0x000000be0500720c */ /* 0x000fe20003fc6270 */
[----:B------:R-:W-:Y:S01]  /*126a0*/  VIADD R5, R105, 0xffffffe1 ;  /* 0xffffffe169057836 */ /* 0x000fe20000000000 */
[----:B------:R-:W-:Y:S02]  /*126b0*/  FSEL R114, R38, -INF , !P4 ;  /* 0xff80000026727808 */ /* 0x000fe40006000000 */
[C---:B------:R-:W-:Y:S02]  /*126c0*/  LOP3.LUT P4, RZ, R184.reuse, 0x1, RZ, 0xc0, !PT ;  /* 0x00000001b8ff7812 */ /* 0x040fe4000788c0ff */
[----:B------:R-:W-:Y:S02]  /*126d0*/  FSEL R37, R37, -INF , P3 ;  /* 0xff80000025257808 */ /* 0x000fe40001800000 */
[----:B------:R-:W-:Y:S02]  /*126e0*/  LOP3.LUT R184, R184, 0xfffffffd, RZ, 0xc0, !PT ;  /* 0xfffffffdb8b87812 */ /* 0x000fe400078ec0ff */
[----:B------:R-:W-:-:S02]  /*126f0*/  FSEL R126, R37, -INF , !P4 ;  /* 0xff800000257e7808 */ /* 0x000fc40006000000 */
[----:B------:R-:W-:Y:S02]  /*12700*/  ISETP.GE.AND P4, PT, R5, R192, PT ;  /* 0x000000c00500720c */ /* 0x000fe40003f86270 */
[----:B------:R-:W-:Y:S02]  /*12710*/  FSEL R112, R43, -INF , !P5 ;  /* 0xff8000002b707808 */ /* 0x000fe40006800000 */
[----:B------:R-:W-:Y:S02]  /*12720*/  @P1 LOP3.LUT R184, R184, 0x2, RZ, 0xfc, !PT ;  /* 0x00000002b8b81812 */ /* 0x000fe400078efcff */
[C---:B------:R-:W-:Y:S02]  /*12730*/  ISETP.GE.AND P0, PT, R4.reuse, R193, PT ;  /* 0x000000c10400720c */ /* 0x040fe40003f06270 */
[C---:B------:R-:W-:Y:S02]  /*12740*/  ISETP.GE.AND P1, PT, R4.reuse, R191, PT ;  /* 0x000000bf0400720c */ /* 0x040fe40003f26270 */
[----:B------:R-:W-:Y:S01]  /*12750*/  ISETP.GE.AND P5, PT, R4, R190, PT ;  /* 0x000000be0400720c */ /* 0x000fe20003fa6270 */
[----:B------:R-:W-:Y:S01]  /*12760*/  VIADD R4, R105, 0xffffffe8 ;  /* 0xffffffe869047836 */ /* 0x000fe20000000000 */
[----:B------:R-:W-:-:S02]  /*12770*/  ISETP.GE.AND P3, PT, R5, R193, PT ;  /* 0x000000c10500720c */ /* 0x000fc40003f66270 */
[----:B------:R-:W-:Y:S02]  /*12780*/  FSEL R39, R39, -INF , P2 ;  /* 0xff80000027277808 */ /* 0x000fe40001000000 */
[C---:B------:R-:W-:Y:S02]  /*12790*/  LOP3.LUT P2, RZ, R184.reuse, 0x2, RZ, 0xc0, !PT ;  /* 0x00000002b8ff7812 */ /* 0x040fe4000784c0ff */
[----:B------:R-:W-:Y:S02]  /*127a0*/  FSEL R33, R33, -INF , P3 ;  /* 0xff80000021217808 */ /* 0x000fe40001800000 */
[----:B------:R-:W-:Y:S02]  /*127b0*/  LOP3.LUT R184, R184, 0xfffffffe, RZ, 0xc0, !PT ;  /* 0xfffffffeb8b87812 */ /* 0x000fe400078ec0ff */
[----:B------:R-:W-:Y:S02]  /*127c0*/  ISETP.GE.AND P3, PT, R4, R190, PT ;  /* 0x000000be0400720c */ /* 0x000fe40003f66270 */
[----:B------:R-:W-:-:S02]  /*127d0*/  FSEL R34, R34, -INF , P1 ;  /* 0xff80000022227808 */ /* 0x000fc40000800000 */
[----:B------:R-:W-:Y:S02]  /*127e0*/  FSEL R32, R32, -INF , P0 ;  /* 0xff80000020207808 */ /* 0x000fe40000000000 */
[----:B------:R-:W-:Y:S02]  /*127f0*/  @P4 LOP3.LUT R184, R184, 0x1, RZ, 0xfc, !PT ;  /* 0x00000001b8b84812 */ /* 0x000fe400078efcff */
[C---:B------:R-:W-:Y:S02]  /*12800*/  ISETP.GE.AND P0, PT, R5.reuse, R191, PT ;  /* 0x000000bf0500720c */ /* 0x040fe40003f06270 */
[----:B------:R-:W-:Y:S02]  /*12810*/  FSEL R50, R34, -INF , !P5 ;  /* 0xff80000022327808 */ /* 0x000fe40006800000 */
[----:B------:R-:W-:Y:S01]  /*12820*/  ISETP.GE.AND P4, PT, R5, R190, PT ;  /* 0x000000be0500720c */ /* 0x000fe20003f86270 */
[----:B------:R-:W-:Y:S01]  /*12830*/  VIADD R5, R105, 0xffffffe9 ;  /* 0xffffffe969057836 */ /* 0x000fe20000000000 */
[----:B------:R-:W-:-:S02]  /*12840*/  LOP3.LUT P5, RZ, R184, 0x1, RZ, 0xc0, !PT ;  /* 0x00000001b8ff7812 */ /* 0x000fc400078ac0ff */
[----:B------:R-:W-:Y:S02]  /*12850*/  FSEL R35, R35, -INF , P0 ;  /* 0xff80000023237808 */ /* 0x000fe40000000000 */
[----:B------:R-:W-:Y:S02]  /*12860*/  LOP3.LUT R184, R184, 0xfffffffd, RZ, 0xc0, !PT ;  /* 0xfffffffdb8b87812 */ /* 0x000fe400078ec0ff */
[----:B------:R-:W-:Y:S02]  /*12870*/  FMNMX3.FTZ R7, R2, R18, R19, !PT ;  /* 0x0000001202077276 */ /* 0x000fe40007810013 */
[----:B------:R-:W-:Y:S02]  /*12880*/  @P3 LOP3.LUT R184, R184, 0x2, RZ, 0xfc, !PT ;  /* 0x00000002b8b83812 */ /* 0x000fe400078efcff */
[----:B------:R-:W-:Y:S02]  /*12890*/  FSEL R104, R33, -INF , !P5 ;  /* 0xff80000021687808 */ /* 0x000fe40006800000 */
[----:B------:R-:W-:-:S02]  /*128a0*/  FSEL R56, R35, -INF , !P4 ;  /* 0xff80000023387808 */ /* 0x000fc40006000000 */
[C---:B------:R-:W-:Y:S02]  /*128b0*/  ISETP.GE.AND P0, PT, R5.reuse, R193, PT ;  /* 0x000000c10500720c */ /* 0x040fe40003f06270 */
[C---:B------:R-:W-:Y:S02]  /*128c0*/  ISETP.GE.AND P5, PT, R5.reuse, R192, PT ;  /* 0x000000c00500720c */ /* 0x040fe40003fa6270 */
[C---:B------:R-:W-:Y:S02]  /*128d0*/  ISETP.GE.AND P3, PT, R5.reuse, R191, PT ;  /* 0x000000bf0500720c */ /* 0x040fe40003f66270 */
[----:B------:R-:W-:Y:S02]  /*128e0*/  ISETP.GE.AND P4, PT, R5, R190, PT ;  /* 0x000000be0500720c */ /* 0x000fe40003f86270 */
        /* <DEDUP_REMOVED lines=9> */
[C---:B------:R-:W-:Y:S02]  /*12980*/  ISETP.GE.AND P2, PT, R4.reuse, R193, PT ;  /* 0x000000c10400720c */ /* 0x040fe40003f46270 */
[----:B------:R-:W-:Y:S02]  /*12990*/  FMNMX3.FTZ R7, R7, R222, R224, !PT ;  /* 0x000000de07077276 */ /* 0x000fe400078100e0 */
[----:B------:R-:W-:Y:S02]  /*129a0*/  FMNMX3.FTZ R5, R5, R150, R152, !PT ;  /* 0x0000009605057276 */ /* 0x000fe40007810098 */
[----:B------:R-:W-:Y:S02]  /*129b0*/  FSEL R110, R39, -INF , !P6 ;  /* 0xff800000276e7808 */ /* 0x000fe40007000000 */
[C---:B------:R-:W-:Y:S01]  /*129c0*/  ISETP.GE.AND P6, PT, R4.reuse, R192, PT ;  /* 0x000000c00400720c */ /* 0x040fe20003fc6270 */
[----:B------:R-:W-:Y:S01]  /*129d0*/  LDSM.16.MT88.4 R36, [R106+0x6000] ;  /* 0x006000006a24783b */ /* 0x000fe20000004200 */
[----:B------:R-:W-:Y:S01]  /*129e0*/  ISETP.GE.AND P1, PT, R4, R191, PT ;  /* 0x000000bf0400720c */ /* 0x000fe20003f26270 */
[----:B------:R-:W-:Y:S01]  /*129f0*/  VIADD R4, R105, 0xfffffff0 ;  /* 0xfffffff069047836 */ /* 0x000fe20000000000 */
[----:B------:R-:W-:-:S02]  /*12a00*/  FSEL R28, R28, -INF , P2 ;  /* 0xff8000001c1c7808 */ /* 0x000fc40001000000 */
[----:B------:R-:W-:Y:S02]  /*12a10*/  LOP3.LUT R184, R184, 0xfffffffe, RZ, 0xc0, !PT ;  /* 0xfffffffeb8b87812 */ /* 0x000fe400078ec0ff */
[----:B------:R-:W-:Y:S02]  /*12a20*/  FMNMX3.FTZ R7, R7, R208, R212, !PT ;  /* 0x000000d007077276 */ /* 0x000fe400078100d4 */
[----:B------:R-:W-:Y:S02]  /*12a30*/  FMNMX3.FTZ R5, R5, R218, R220, !PT ;  /* 0x000000da05057276 */ /* 0x000fe400078100dc */
[----:B------:R-:W-:Y:S02]  /*12a40*/  @P4 LOP3.LUT R184, R184, 0x1, RZ, 0xfc, !PT ;  /* 0x00000001b8b84812 */ /* 0x000fe400078efcff */
[----:B------:R-:W-:Y:S02]  /*12a50*/  FSEL R29, R29, -INF , P0 ;  /* 0xff8000001d1d7808 */ /* 0x000fe40000000000 */
[----:B------:R-:W-:-:S02]  /*12a60*/  FSEL R58, R28, -INF , !P6 ;  /* 0xff8000001c3a7808 */ /* 0x000fc40007000000 */
        /* <DEDUP_REMOVED lines=10> */
[----:B------:R-:W-:Y:S02]  /*12b10*/  ISETP.GE.AND P1, PT, R4, R193, PT ;  /* 0x000000c10400720c */ /* 0x000fe40003f26270 */
[----:B------:R-:W-:Y:S02]  /*12b20*/  FSEL R63, R29, -INF , !P5 ;  /* 0xff8000001d3f7808 */ /* 0x000fe40006800000 */
[----:B------:R-:W-:-:S02]  /*12b30*/  FSEL R24, R24, -INF , P2 ;  /* 0xff80000018187808 */ /* 0x000fc40001000000 */
[----:B------:R-:W-:Y:S02]  /*12b40*/  FSEL R26, R26, -INF , P0 ;  /* 0xff8000001a1a7808 */ /* 0x000fe40000000000 */
[----:B------:R-:W-:Y:S02]  /*12b50*/  FMNMX3.FTZ R7, R7, R146, R148, !PT ;  /* 0x0000009207077276 */ /* 0x000fe40007810094 */
[C---:B------:R-:W-:Y:S02]  /*12b60*/  ISETP.GE.AND P2, PT, R4.reuse, R192, PT ;  /* 0x000000c00400720c */ /* 0x040fe40003f46270 */
[C---:B------:R-:W-:Y:S02]  /*12b70*/  ISETP.GE.AND P0, PT, R4.reuse, R191, PT ;  /* 0x000000bf0400720c */ /* 0x040fe40003f06270 */
[----:B------:R-:W-:Y:S01]  /*12b80*/  ISETP.GE.AND P5, PT, R4, R190, PT ;  /* 0x000000be0400720c */ /* 0x000fe20003fa6270 */
[----:B------:R-:W-:Y:S01]  /*12b90*/  VIADD R4, R105, 0xfffffff8 ;  /* 0xfffffff869047836 */ /* 0x000fe20000000000 */
[----:B------:R-:W-:-:S02]  /*12ba0*/  FMNMX3.FTZ R5, R5, R138, R130, !PT ;  /* 0x0000008a05057276 */ /* 0x000fc40007810082 */
[----:B------:R-:W-:Y:S02]  /*12bb0*/  FSEL R25, R25, -INF , P1 ;  /* 0xff80000019197808 */ /* 0x000fe40000800000 */
[----:B------:R-:W-:Y:S02]  /*12bc0*/  FMNMX3.FTZ R7, R7, R118, R122, !PT ;  /* 0x0000007607077276 */ /* 0x000fe4000781007a */
[----:B------:R-:W-:Y:S01]  /*12bd0*/  FMNMX3.FTZ R5, R5, R132, R134, !PT ;  /* 0x0000008405057276 */ /* 0x000fe20007810086 */
[----:B------:R-:W-:Y:S01]  /*12be0*/  VIADD R105, R105, 0xfffffff9 ;  /* 0xfffffff969697836 */ /* 0x000fe20000000000 */
[----:B------:R-:W-:Y:S02]  /*12bf0*/  FSEL R27, R27, -INF , P0 ;  /* 0xff8000001b1b7808 */ /* 0x000fe40000000000 */
[----:B------:R-:W-:Y:S02]  /*12c00*/  ISETP.GE.AND P0, PT, R4, R193, PT ;  /* 0x000000c10400720c */ /* 0x000fe40003f06270 */
[----:B------:R-:W-:-:S02]  /*12c10*/  FSEL R65, R25, -INF , !P2 ;  /* 0xff80000019417808 */ /* 0x000fc40005000000 */
[C---:B------:R-:W-:Y:S02]  /*12c20*/  ISETP.GE.AND P2, PT, R4.reuse, R191, PT ;  /* 0x000000bf0400720c */ /* 0x040fe40003f46270 */
[----:B------:R-:W-:Y:S02]  /*12c30*/  FMNMX3.FTZ R7, R7, R124, R126, !PT ;  /* 0x0000007c07077276 */ /* 0x000fe4000781007e */
[----:B------:R-:W-:Y:S02]  /*12c40*/  FMNMX3.FTZ R5, R5, R116, R112, !PT ;  /* 0x0000007405057276 */ /* 0x000fe40007810070 */
[----:B------:R-:W-:Y:S02]  /*12c50*/  FSEL R31, R31, -INF , P3 ;  /* 0xff8000001f1f7808 */ /* 0x000fe40001800000 */
[----:B------:R-:W-:Y:S02]  /*12c60*/  ISETP.GE.AND P1, PT, R4, R192, PT ;  /* 0x000000c00400720c */ /* 0x000fe40003f26270 */
[----:B------:R-:W-:-:S02]  /*12c70*/  FSEL R20, R20, -INF , P0 ;  /* 0xff80000014147808 */ /* 0x000fc40000000000 */
[----:B------:R-:W-:Y:S02]  /*12c80*/  ISETP.GE.AND P3, PT, R4, R190, PT ;  /* 0x000000be0400720c */ /* 0x000fe40003f66270 */
[----:B------:R-:W-:Y:S02]  /*12c90*/  FSEL R60, R24, -INF , !P4 ;  /* 0xff800000183c7808 */ /* 0x000fe40006000000 */
[----:B------:R-:W-:Y:S02]  /*12ca0*/  ISETP.GE.AND P0, PT, R105, R193, PT ;  /* 0x000000c16900720c */ /* 0x000fe40003f06270 */
[----:B------:R-:W-:Y:S02]  /*12cb0*/  FSEL R22, R22, -INF , P2 ;  /* 0xff80000016167808 */ /* 0x000fe40001000000 */
[----:B------:R-:W-:Y:S02]  /*12cc0*/  FMNMX3.FTZ R4, R7, R108, R104, !PT ;  /* 0x0000006c07047276 */ /* 0x000fe40007810068 */
[----:B------:R-:W-:-:S02]  /*12cd0*/  LOP3.LUT P4, RZ, R184, 0x1, RZ, 0xc0, !PT ;  /* 0x00000001b8ff7812 */ /* 0x000fc4000788c0ff */
[----:B------:R-:W-:Y:S02]  /*12ce0*/  LOP3.LUT P2, RZ, R184, 0x2, RZ, 0xc0, !PT ;  /* 0x00000002b8ff7812 */ /* 0x000fe4000784c0ff */
[----:B------:R-:W-:Y:S02]  /*12cf0*/  FMNMX3.FTZ R5, R5, R114, R110, !PT ;  /* 0x0000007205057276 */ /* 0x000fe4000781006e */
[----:B------:R-:W-:Y:S02]  /*12d00*/  FSEL R67, R20, -INF , !P1 ;  /* 0xff80000014437808 */ /* 0x000fe40004800000 */
[----:B------:R-:W-:Y:S02]  /*12d10*/  ISETP.GE.AND P1, PT, R105, R192, PT ;  /* 0x000000c06900720c */ /* 0x000fe40003f26270 */
[----:B------:R-:W-:Y:S02]  /*12d20*/  FSEL R21, R21, -INF , P0 ;  /* 0xff80000015157808 */ /* 0x000fe40000000000 */
[----:B------:R-:W-:-:S02]  /*12d30*/  FMNMX3.FTZ R4, R4, R58, R63, !PT ;  /* 0x0000003a04047276 */ /* 0x000fc4000781003f */
[----:B------:R-:W-:Y:S02]  /*12d40*/  ISETP.GE.AND P0, PT, R105, R191, PT ;  /* 0x000000bf6900720c */ /* 0x000fe40003f06270 */
[----:B------:R-:W-:Y:S02]  /*12d50*/  FSEL R66, R30, -INF , !P2 ;  /* 0xff8000001e427808 */ /* 0x000fe40005000000 */
[----:B------:R-:W-:Y:S02]  /*12d60*/  FSEL R64, R31, -INF , !P4 ;  /* 0xff8000001f407808 */ /* 0x000fe40006000000 */
[----:B------:R-:W-:Y:S02]  /*12d70*/  FMNMX3.FTZ R5, R5, R50, R56, !PT ;  /* 0x0000003205057276 */ /* 0x000fe40007810038 */
[----:B------:R-:W-:Y:S02]  /*12d80*/  FSEL R62, R21, -INF , !P1 ;  /* 0xff800000153e7808 */ /* 0x000fe40004800000 */
[----:B------:R-:W-:-:S02]  /*12d90*/  FMNMX3.FTZ R4, R4, R60, R65, !PT ;  /* 0x0000003c04047276 */ /* 0x000fc40007810041 */
[----:B------:R-:W-:Y:S02]  /*12da0*/  ISETP.GE.AND P1, PT, R105, R190, PT ;  /* 0x000000be6900720c */ /* 0x000fe40003f26270 */
[----:B------:R-:W-:Y:S02]  /*12db0*/  FSEL R23, R23, -INF , P0 ;  /* 0xff80000017177808 */ /* 0x000fe40000000000 */
[----:B------:R-:W-:Y:S02]  /*12dc0*/  FSEL R42, R26, -INF , !P6 ;  /* 0xff8000001a2a7808 */ /* 0x000fe40007000000 */
[----:B------:R-:W-:Y:S02]  /*12dd0*/  FSEL R59, R27, -INF , !P5 ;  /* 0xff8000001b3b7808 */ /* 0x000fe40006800000 */
[----:B------:R-:W-:Y:S01]  /*12de0*/  FMNMX3.FTZ R6, R5, R66, R64, !PT ;  /* 0x0000004205067276 */ /* 0x000fe20007810040 */
[----:B------:R-:W-:Y:S01]  /*12df0*/  LDSM.16.MT88.4 R24, [R107+0x6000] ;  /* 0x006000006b18783b */ /* 0x000fe20000004200 */
[----:B------:R-:W-:-:S02]  /*12e00*/  FMNMX3.FTZ R4, R4, R67, R62, !PT ;  /* 0x0000004304047276 */ /* 0x000fc4000781003e */
[----:B------:R-:W-:Y:S02]  /*12e10*/  FSEL R40, R22, -INF , !P3 ;  /* 0xff80000016287808 */ /* 0x000fe40005800000 */
[----:B------:R-:W-:Y:S02]  /*12e20*/  FSEL R57, R23, -INF , !P1 ;  /* 0xff80000017397808 */ /* 0x000fe40004800000 */
[----:B------:R-:W-:Y:S01]  /*12e30*/  FMNMX3.FTZ R6, R6, R42, R59, !PT ;  /* 0x0000002a06067276 */ /* 0x000fe2000781003b */
[----:B------:R-:W1:Y:S03]  /*12e40*/  SHFL.BFLY PT, R5, R4, 0x2, 0x1f ;  /* 0x0c401f0004057f89 */ /* 0x000e6600000e0000 */
[----:B------:R-:W-:-:S05]  /*12e50*/  FMNMX3.FTZ R7, R6, R40, R57, !PT ;  /* 0x0000002806077276 */ /* 0x000fca0007810039 */
[----:B------:R-:W3:Y:S01]  /*12e60*/  SHFL.BFLY PT, R6, R7, 0x2, 0x1f ;  /* 0x0c401f0007067f89 */ /* 0x000ee200000e0000 */
[----:B-1----:R-:W-:-:S05]  /*12e70*/  FMNMX.FTZ R8, R4, R5, !PT ;  /* 0x0000000504087209 */ /* 0x002fca0007810000 */
[----:B------:R-:W1:Y:S01]  /*12e80*/  SHFL.BFLY PT, R43, R8, 0x1, 0x1f ;  /* 0x0c201f00082b7f89 */ /* 0x000e6200000e0000 */
[----:B---3--:R-:W-:-:S05]  /*12e90*/  FMNMX.FTZ R6, R7, R6, !PT ;  /* 0x0000000607067209 */ /* 0x008fca0007810000 */
[----:B------:R-:W3:Y:S01]  /*12ea0*/  SHFL.BFLY PT, R41, R6, 0x1, 0x1f ;  /* 0x0c201f0006297f89 */ /* 0x000ee200000e0000 */
[----:B-1----:R-:W-:-:S03]  /*12eb0*/  FMNMX.FTZ R43, R8, R43, !PT ;  /* 0x0000002b082b7209 */ /* 0x002fc60007810000 */
[----:B------:R-:W-:Y:S01]  /*12ec0*/  LDSM.16.MT88.4 R8, [R160+0x6000] ;  /* 0x00600000a008783b */ /* 0x000fe20000004200 */
[----:B------:R-:W-:Y:S01]  /*12ed0*/  FSETP.NEU.FTZ.AND P0, PT, R43, -INF , PT ;  /* 0xff8000002b00780b */ /* 0x000fe20003f1d000 */
[----:B--2---:R-:W-:Y:S01]  /*12ee0*/  FMUL.FTZ R105, R48, R43 ;  /* 0x0000002b30697220 */ /* 0x004fe20000410000 */
[----:B---3--:R-:W-:-:S04]  /*12ef0*/  FMNMX.FTZ R41, R6, R41, !PT ;  /* 0x0000002906297209 */ /* 0x008fc80007810000 */
[----:B------:R-:W-:Y:S02]  /*12f00*/  FSEL R105, R105, RZ, P0 ;  /* 0x000000ff69697208 */ /* 0x000fe40000000000 */
[----:B------:R-:W-:Y:S01]  /*12f10*/  FSEL R5, R43, RZ, P0 ;  /* 0x000000ff2b057208 */ /* 0x000fe20000000000 */
[----:B------:R-:W-:Y:S01]  /*12f20*/  FMUL.FTZ R61, R48, R41 ;  /* 0x00000029303d7220 */ /* 0x000fe20000410000 */
[----:B------:R-:W-:-:S04]  /*12f30*/  FSETP.NEU.FTZ.AND P0, PT, R41, -INF , PT ;  /* 0xff8000002900780b */ /* 0x000fc80003f1d000 */
[----:B------:R-:W-:Y:S01]  /*12f40*/  FSEL R61, R61, RZ, P0 ;  /* 0x000000ff3d3d7208 */ /* 0x000fe20000000000 */
[-CC-:B------:R-:W-:Y:S01]  /*12f50*/  FFMA.FTZ R109, R200, R48.reuse, -R105.reuse ;  /* 0x00000030c86d7223 */ /* 0x180fe20000010869 */
[-CC-:B------:R-:W-:Y:S01]  /*12f60*/  FFMA.FTZ R135, R18, R48.reuse, -R105.reuse ;  /* 0x0000003012877223 */ /* 0x180fe20000010869 */
[-C--:B------:R-:W-:Y:S02]  /*12f70*/  FFMA.FTZ R113, R19, R48.reuse, -R105 ;  /* 0x0000003013717223 */ /* 0x080fe40000010869 */
[-CC-:B------:R-:W-:Y:S01]  /*12f80*/  FFMA.FTZ R200, R16, R48.reuse, -R61.reuse ;  /* 0x0000003010c87223 */ /* 0x180fe2000001083d */
[-C--:B------:R-:W-:Y:S02]  /*12f90*/  FFMA.FTZ R115, R17, R48.reuse, -R61 ;  /* 0x0000003011737223 */ /* 0x080fe4000001083d */
[----:B------:R-:W1:Y:S01]  /*12fa0*/  LDSM.16.MT88.4 R16, [R156+0x6000] ;  /* 0x006000009c10783b */ /* 0x000e620000004200 */
[----:B------:R-:W-:Y:S01]  /*12fb0*/  FSEL R137, R41, RZ, P0 ;  /* 0x000000ff29897208 */ /* 0x000fe20000000000 */
[----:B------:R-:W-:Y:S01]  /*12fc0*/  FADD.FTZ R5, R2, -R5 ;  /* 0x8000000502057221 */ /* 0x000fe20000010000 */
[----:B------:R-:W-:-:S03]  /*12fd0*/  FFMA.FTZ R2, R128, R48, -R105 ;  /* 0x0000003080027223 */ /* 0x000fc60000010869 */
[----:B------:R-:W-:Y:S01]  /*12fe0*/  FADD.FTZ R137, R0, -R137 ;  /* 0x8000008900897221 */ /* 0x000fe20000010000 */
[----:B------:R-:W-:Y:S01]  /*12ff0*/  FMUL.FTZ R139, R48, R5 ;  /* 0x00000005308b7220 */ /* 0x000fe20000410000 */
[-CC-:B------:R-:W-:Y:S01]  /*13000*/  FFMA.FTZ R128, R12, R48.reuse, -R61.reuse ;  /* 0x000000300c807223 */ /* 0x180fe2000001083d */
[-C--:B------:R-:W-:Y:S01]  /*13010*/  FFMA.FTZ R111, R14, R48.reuse, -R61 ;  /* 0x000000300e6f7223 */ /* 0x080fe2000001083d */
[----:B------:R-:W-:Y:S01]  /*13020*/  FMUL.FTZ R137, R48, R137 ;  /* 0x0000008930897220 */ /* 0x000fe20000410000 */
[----:B------:R-:W-:Y:S04]  /*13030*/  MUFU.EX2 R135, R135 ;  /* 0x0000008700877308 */ /* 0x000fe80000000800 */
[----:B------:R-:W2:Y:S04]  /*13040*/  MUFU.EX2 R113, R113 ;  /* 0x0000007100717308 */ /* 0x000ea80000000800 */
[----:B------:R-:W-:Y:S04]  /*13050*/  MUFU.EX2 R109, R109 ;  /* 0x0000006d006d7308 */ /* 0x000fe80000000800 */
[----:B------:R-:W-:Y:S04]  /*13060*/  MUFU.EX2 R2, R2 ;  /* 0x0000000200027308 */ /* 0x000fe80000000800 */
[----:B------:R-:W-:Y:S04]  /*13070*/  MUFU.EX2 R200, R200 ;  /* 0x000000c800c87308 */ /* 0x000fe80000000800 */
[----:B------:R-:W-:Y:S04]  /*13080*/  MUFU.EX2 R115, R115 ;  /* 0x0000007300737308 */ /* 0x000fe80000000800 */
[----:B------:R-:W3:Y:S04]  /*13090*/  MUFU.EX2 R139, R139 ;  /* 0x0000008b008b7308 */ /* 0x000ee80000000800 */
[----:B------:R-:W4:Y:S04]  /*130a0*/  MUFU.EX2 R137, R137 ;  /* 0x0000008900897308 */ /* 0x000f280000000800 */
[----:B------:R-:W-:Y:S04]  /*130b0*/  MUFU.EX2 R128, R128 ;  /* 0x0000008000807308 */ /* 0x000fe80000000800 */
[----:B------:R-:W5:Y:S01]  /*130c0*/  MUFU.EX2 R111, R111 ;  /* 0x0000006f006f7308 */ /* 0x000f620000000800 */
[-CC-:B------:R-:W-:Y:S01]  /*130d0*/  FFMA.FTZ R0, R136, R48.reuse, -R105.reuse ;  /* 0x0000003088007223 */ /* 0x180fe20000010869 */
[--C-:B------:R-:W-:Y:S01]  /*130e0*/  FFMA.FTZ R125, R196, R48, -R105.reuse ;  /* 0x00000030c47d7223 */ /* 0x100fe20000010869 */
[----:B--2---:R-:W-:Y:S01]  /*130f0*/  F2FP.BF16.F32.PACK_AB R32, R113, R135 ;  /* 0x000000877120723e */ /* 0x004fe200000010ff */
[----:B---3--:R-:W-:Y:S01]  /*13100*/  FMUL.FTZ R12, R88, R139 ;  /* 0x0000008b580c7220 */ /* 0x008fe20000410000 */
[----:B------:R-:W-:Y:S01]  /*13110*/  F2FP.BF16.F32.PACK_AB R34, R2, R109 ;  /* 0x0000006d0222723e */ /* 0x000fe200000010ff */
[----:B------:R-:W-:Y:S01]  /*13120*/  FMUL.FTZ R13, R89, R139 ;  /* 0x0000008b590d7220 */ /* 0x000fe20000410000 */
[----:B------:R-:W-:Y:S01]  /*13130*/  F2FP.BF16.F32.PACK_AB R33, R115, R200 ;  /* 0x000000c87321723e */ /* 0x000fe200000010ff */
[-C--:B----4-:R-:W-:Y:S01]  /*13140*/  FMUL.FTZ R14, R90, R137.reuse ;  /* 0x000000895a0e7220 */ /* 0x090fe20000410000 */
[----:B------:R-:W-:Y:S01]  /*13150*/  FMUL.FTZ R15, R91, R137 ;  /* 0x000000895b0f7220 */ /* 0x000fe20000410000 */
[----:B------:R2:W-:Y:S01]  /*13160*/  MUFU.EX2 R196, R0 ;  /* 0x0000000000c47308 */ /* 0x0005e20000000800 */
[-C--:B------:R-:W-:Y:S01]  /*13170*/  FMUL.FTZ R84, R84, R139.reuse ;  /* 0x0000008b54547220 */ /* 0x080fe20000410000 */
[----:B------:R-:W-:Y:S01]  /*13180*/  FMUL.FTZ R85, R85, R139 ;  /* 0x0000008b55557220 */ /* 0x000fe20000410000 */
[-C--:B------:R-:W-:Y:S01]  /*13190*/  FMUL.FTZ R86, R86, R137.reuse ;  /* 0x0000008956567220 */ /* 0x080fe20000410000 */
[----:B-----5:R-:W-:Y:S01]  /*131a0*/  F2FP.BF16.F32.PACK_AB R35, R111, R128 ;  /* 0x000000806f23723e */ /* 0x020fe200000010ff */
[----:B------:R-:W-:Y:S01]  /*131b0*/  FMUL.FTZ R87, R87, R137 ;  /* 0x0000008957577220 */ /* 0x000fe20000410000 */
[-CC-:B------:R-:W-:Y:S01]  /*131c0*/  FFMA.FTZ R136, R232, R48.reuse, -R105.reuse ;  /* 0x00000030e8887223 */ /* 0x180fe20000010869 */
[-C--:B------:R-:W-:Y:S01]  /*131d0*/  FFMA.FTZ R119, R234, R48.reuse, -R105 ;  /* 0x00000030ea777223 */ /* 0x080fe20000010869 */
[-CC-:B------:R-:W-:Y:S01]  /*131e0*/  FFMA.FTZ R144, R144, R48.reuse, -R61.reuse ;  /* 0x0000003090907223 */ /* 0x180fe2000001083d */
[-CC-:B------:R-:W-:Y:S01]  /*131f0*/  FFMA.FTZ R123, R228, R48.reuse, -R61.reuse ;  /* 0x00000030e47b7223 */ /* 0x180fe2000001083d */
[-CC-:B------:R-:W-:Y:S01]  /*13200*/  FFMA.FTZ R117, R226, R48.reuse, -R61.reuse ;  /* 0x00000030e2757223 */ /* 0x180fe2000001083d */
[-CC-:B--2---:R-:W-:Y:S01]  /*13210*/  FFMA.FTZ R0, R230, R48.reuse, -R61.reuse ;  /* 0x00000030e6007223 */ /* 0x184fe2000001083d */
[C---:B-1----:R-:W-:Y:S01]  /*13220*/  HMMA.16816.F32.BF16 R12, R32.reuse, R16, R12 ;  /* 0x00000010200c723c */ /* 0x042fe2000004180c */
[----:B------:R-:W1:Y:S04]  /*13230*/  MUFU.EX2 R125, R125 ;  /* 0x0000007d007d7308 */ /* 0x000e680000000800 */
[----:B------:R-:W-:Y:S03]  /*13240*/  MUFU.EX2 R136, R136 ;  /* 0x0000008800887308 */ /* 0x000fe60000000800 */
[C---:B------:R-:W-:Y:S01]  /*13250*/  HMMA.16816.F32.BF16 R16, R32.reuse, R18, R84 ;  /* 0x000000122010723c */ /* 0x040fe20000041854 */
[----:B------:R-:W-:Y:S01]  /*13260*/  MUFU.EX2 R119, R119 ;  /* 0x0000007700777308 */ /* 0x000fe20000000800 */
[-C--:B------:R-:W-:Y:S01]  /*13270*/  FMUL.FTZ R4, R96, R139.reuse ;  /* 0x0000008b60047220 */ /* 0x080fe20000410000 */
[----:B------:R-:W-:Y:S01]  /*13280*/  FMUL.FTZ R5, R97, R139 ;  /* 0x0000008b61057220 */ /* 0x000fe20000410000 */
[-C--:B------:R-:W-:Y:S01]  /*13290*/  FMUL.FTZ R6, R98, R137.reuse ;  /* 0x0000008962067220 */ /* 0x080fe20000410000 */
[----:B------:R-:W-:Y:S01]  /*132a0*/  MUFU.EX2 R144, R144 ;  /* 0x0000009000907308 */ /* 0x000fe20000000800 */
[----:B------:R-:W-:Y:S01]  /*132b0*/  FMUL.FTZ R7, R99, R137 ;  /* 0x0000008963077220 */ /* 0x000fe20000410000 */
[-C--:B------:R-:W-:Y:S01]  /*132c0*/  FMUL.FTZ R20, R80, R139.reuse ;  /* 0x0000008b50147220 */ /* 0x080fe20000410000 */
[----:B------:R-:W-:Y:S01]  /*132d0*/  FMUL.FTZ R21, R81, R139 ;  /* 0x0000008b51157220 */ /* 0x000fe20000410000 */
[----:B------:R-:W2:Y:S01]  /*132e0*/  MUFU.EX2 R123, R123 ;  /* 0x0000007b007b7308 */ /* 0x000ea20000000800 */
[-C--:B------:R-:W-:Y:S01]  /*132f0*/  FMUL.FTZ R22, R82, R137.reuse ;  /* 0x0000008952167220 */ /* 0x080fe20000410000 */
[----:B------:R-:W-:Y:S01]  /*13300*/  FMUL.FTZ R23, R83, R137 ;  /* 0x0000008953177220 */ /* 0x000fe20000410000 */
[-C--:B------:R-:W-:Y:S01]  /*13310*/  FMUL.FTZ R92, R92, R139.reuse ;  /* 0x0000008b5c5c7220 */ /* 0x080fe20000410000 */
[----:B------:R-:W-:Y:S04]  /*13320*/  MUFU.EX2 R117, R117 ;  /* 0x0000007500757308 */ /* 0x000fe80000000800 */
[----:B------:R-:W3:Y:S01]  /*13330*/  MUFU.EX2 R0, R0 ;  /* 0x0000000000007308 */ /* 0x000ee20000000800 */
        /* <DEDUP_REMOVED lines=16> */
[-C--:B------:R-:W-:Y:S01]  /*13440*/  FFMA.FTZ R131, R152, R48.reuse, -R61 ;  /* 0x0000003098837223 */ /* 0x080fe2000001083d */
[-CC-:B------:R-:W-:Y:S01]  /*13450*/  FFMA.FTZ R133, R194, R48.reuse, -R105.reuse ;  /* 0x00000030c2857223 */ /* 0x180fe20000010869 */
[-C--:B------:R-:W-:Y:S01]  /*13460*/  FFMA.FTZ R129, R224, R48.reuse, -R105 ;  /* 0x00000030e0817223 */ /* 0x080fe20000010869 */
[-CC-:B------:R-:W-:Y:S01]  /*13470*/  FFMA.FTZ R127, R220, R48.reuse, -R61.reuse ;  /* 0x00000030dc7f7223 */ /* 0x180fe2000001083d */
[-C--:B------:R-:W-:Y:S01]  /*13480*/  FFMA.FTZ R145, R204, R48.reuse, -R61 ;  /* 0x00000030cc917223 */ /* 0x080fe2000001083d */
[-CC-:B------:R-:W-:Y:S01]  /*13490*/  FFMA.FTZ R147, R212, R48.reuse, -R105.reuse ;  /* 0x00000030d4937223 */ /* 0x180fe20000010869 */
[-C--:B------:R-:W-:Y:S01]  /*134a0*/  FFMA.FTZ R141, R216, R48.reuse, -R105 ;  /* 0x00000030d88d7223 */ /* 0x080fe20000010869 */
[C---:B------:R-:W-:Y:S01]  /*134b0*/  HMMA.16816.F32.BF16 R20, R32.reuse, R24, R20 ;  /* 0x000000182014723c */ /* 0x040fe20000041814 */
[--C-:B------:R-:W-:Y:S01]  /*134c0*/  FFMA.FTZ R143, R210, R48, -R61.reuse ;  /* 0x00000030d28f7223 */ /* 0x100fe2000001083d */
[----:B------:R-:W-:Y:S06]  /*134d0*/  LDSM.16.MT88.4 R84, [R156+0x8000] ;  /* 0x008000009c54783b */ /* 0x000fec0000004200 */
[C---:B------:R-:W-:Y:S08]  /*134e0*/  HMMA.16816.F32.BF16 R8, R32.reuse, R10, R92 ;  /* 0x0000000a2008723c */ /* 0x040ff0000004185c */
[C---:B------:R-:W-:Y:S08]  /*134f0*/  HMMA.16816.F32.BF16 R24, R32.reuse, R26, R76 ;  /* 0x0000001a2018723c */ /* 0x040ff0000004184c */
[C---:B------:R-:W-:Y:S01]  /*13500*/  HMMA.16816.F32.BF16 R28, R32.reuse, R36, R28 ;  /* 0x00000024201c723c */ /* 0x040fe2000004181c */
[----:B-1----:R-:W-:Y:S01]  /*13510*/  F2FP.BF16.F32.PACK_AB R36, R125, R196 ;  /* 0x000000c47d24723e */ /* 0x002fe200000010ff */
[----:B------:R-:W-:Y:S01]  /*13520*/  MUFU.EX2 R133, R133 ;  /* 0x0000008500857308 */ /* 0x000fe20000000800 */
[----:B--2---:R-:W-:Y:S01]  /*13530*/  F2FP.BF16.F32.PACK_AB R37, R123, R144 ;  /* 0x000000907b25723e */ /* 0x004fe200000010ff */
[----:B------:R-:W-:Y:S04]  /*13540*/  LDSM.16.MT88.4 R92, [R160+0x8000] ;  /* 0x00800000a05c783b */ /* 0x000fe80000004200 */
[----:B------:R-:W-:Y:S01]  /*13550*/  HMMA.16816.F32.BF16 R32, R32, R38, R68 ;  /* 0x000000262020723c */ /* 0x000fe20000041844 */
[----:B------:R-:W-:Y:S01]  /*13560*/  F2FP.BF16.F32.PACK_AB R38, R119, R136 ;  /* 0x000000887726723e */ /* 0x000fe200000010ff */
[----:B------:R-:W-:Y:S01]  /*13570*/  MUFU.EX2 R129, R129 ;  /* 0x0000008100817308 */ /* 0x000fe20000000800 */
[----:B---3--:R-:W-:Y:S01]  /*13580*/  F2FP.BF16.F32.PACK_AB R39, R0, R117 ;  /* 0x000000750027723e */ /* 0x008fe200000010ff */
[----:B------:R-:W-:Y:S06]  /*13590*/  LDSM.16.MT88.4 R76, [R107+0x8000] ;  /* 0x008000006b4c783b */ /* 0x000fec0000004200 */
[C---:B------:R-:W-:Y:S08]  /*135a0*/  HMMA.16816.F32.BF16 R12, R36.reuse, R44, R12 ;  /* 0x0000002c240c723c */ /* 0x040ff0000004180c */
[C---:B------:R-:W-:Y:S01]  /*135b0*/  HMMA.16816.F32.BF16 R16, R36.reuse, R46, R16 ;  /* 0x0000002e2410723c */ /* 0x040fe20000041810 */
[----:B------:R-:W1:Y:S07]  /*135c0*/  LDSM.16.MT88.4 R44, [R106+0x6800] ;  /* 0x006800006a2c783b */ /* 0x000e6e0000004200 */
[C---:B------:R-:W-:Y:S08]  /*135d0*/  HMMA.16816.F32.BF16 R4, R36.reuse, R52, R4 ;  /* 0x000000342404723c */ /* 0x040ff00000041804 */
[C---:B------:R-:W-:Y:S01]  /*135e0*/  HMMA.16816.F32.BF16 R8, R36.reuse, R54, R8 ;  /* 0x000000362408723c */ /* 0x040fe20000041808 */
[----:B------:R-:W2:Y:S07]  /*135f0*/  LDSM.16.MT88.4 R52, [R107+0x6800] ;  /* 0x006800006b34783b */ /* 0x000eae0000004200 */
[----:B-1----:R-:W-:Y:S01]  /*13600*/  HMMA.16816.F32.BF16 R28, R36, R44, R28 ;  /* 0x0000002c241c723c */ /* 0x002fe2000004181c */
[----:B------:R-:W-:-:S04]  /*13610*/  FFMA.FTZ R44, R150, R48, -R61 ;  /* 0x00000030962c7223 */ /* 0x000fc8000001083d */
[----:B------:R1:W-:Y:S03]  /*13620*/  MUFU.EX2 R152, R44 ;  /* 0x0000002c00987308 */ /* 0x0003e60000000800 */
[C---:B------:R-:W-:Y:S01]  /*13630*/  HMMA.16816.F32.BF16 R32, R36.reuse, R46, R32 ;  /* 0x0000002e2420723c */ /* 0x040fe20000041820 */
[----:B-1----:R-:W1:Y:S07]  /*13640*/  LDSM.16.MT88.4 R44, [R156+0x7000] ;  /* 0x007000009c2c783b */ /* 0x002e6e0000004200 */
[C---:B--2---:R-:W-:Y:S08]  /*13650*/  HMMA.16816.F32.BF16 R20, R36.reuse, R52, R20 ;  /* 0x000000342414723c */ /* 0x044ff00000041814 */
[----:B------:R-:W-:Y:S01]  /*13660*/  HMMA.16816.F32.BF16 R24, R36, R54, R24 ;  /* 0x000000362418723c */ /* 0x000fe20000041818 */
[----:B------:R-:W2:Y:S01]  /*13670*/  LDSM.16.MT88.4 R52, [R160+0x7000] ;  /* 0x00700000a034783b */ /* 0x000ea20000004200 */
[-CC-:B------:R-:W-:Y:S01]  /*13680*/  FFMA.FTZ R36, R154, R48.reuse, -R105.reuse ;  /* 0x000000309a247223 */ /* 0x180fe20000010869 */
[-C--:B------:R-:W-:Y:S01]  /*13690*/  FFMA.FTZ R154, R222, R48.reuse, -R105 ;  /* 0x00000030de9a7223 */ /* 0x080fe20000010869 */
[----:B------:R-:W-:Y:S01]  /*136a0*/  FFMA.FTZ R150, R218, R48, -R61 ;  /* 0x00000030da967223 */ /* 0x000fe2000001083d */
[----:B------:R-:W3:Y:S04]  /*136b0*/  MUFU.EX2 R131, R131 ;  /* 0x0000008300837308 */ /* 0x000ee80000000800 */
        /* <DEDUP_REMOVED lines=12> */
[C---:B------:R-:W-:Y:S01]  /*13780*/  HMMA.16816.F32.BF16 R8, R36.reuse, R54, R8 ;  /* 0x000000362408723c */ /* 0x040fe20000041808 */
[----:B------:R-:W2:Y:S07]  /*13790*/  LDSM.16.MT88.4 R52, [R107+0x7000] ;  /* 0x007000006b34783b */ /* 0x000eae0000004200 */
[----:B-1----:R-:W-:Y:S01]  /*137a0*/  HMMA.16816.F32.BF16 R28, R36, R44, R28 ;  /* 0x0000002c241c723c */ /* 0x002fe2000004181c */
[----:B------:R-:W-:-:S04]  /*137b0*/  FFMA.FTZ R44, R202, R48, -R61 ;  /* 0x00000030ca2c7223 */ /* 0x000fc8000001083d */
[----:B------:R1:W-:Y:S03]  /*137c0*/  MUFU.EX2 R204, R44 ;  /* 0x0000002c00cc7308 */ /* 0x0003e60000000800 */
[C---:B------:R-:W-:Y:S08]  /*137d0*/  HMMA.16816.F32.BF16 R32, R36.reuse, R46, R32 ;  /* 0x0000002e2420723c */ /* 0x040ff00000041820 */
[C---:B--2---:R-:W-:Y:S01]  /*137e0*/  HMMA.16816.F32.BF16 R20, R36.reuse, R52, R20 ;  /* 0x000000342414723c */ /* 0x044fe20000041814 */
[----:B-1----:R-:W-:Y:S07]  /*137f0*/  LDSM.16.MT88.4 R44, [R156+0x7800] ;  /* 0x007800009c2c783b */ /* 0x002fee0000004200 */
[----:B------:R-:W-:Y:S01]  /*13800*/  HMMA.16816.F32.BF16 R24, R36, R54, R24 ;  /* 0x000000362418723c */ /* 0x000fe20000041818 */
[----:B------:R-:W1:Y:S01]  /*13810*/  LDSM.16.MT88.4 R52, [R160+0x7800] ;  /* 0x00780000a034783b */ /* 0x000e620000004200 */
[-CC-:B------:R-:W-:Y:S01]  /*13820*/  FFMA.FTZ R36, R208, R48.reuse, -R105.reuse ;  /* 0x00000030d0247223 */ /* 0x180fe20000010869 */
[-C--:B------:R-:W-:Y:S01]  /*13830*/  FFMA.FTZ R208, R214, R48.reuse, -R105 ;  /* 0x00000030d6d07223 */ /* 0x080fe20000010869 */
[----:B------:R-:W-:Y:S01]  /*13840*/  FFMA.FTZ R202, R206, R48, -R61 ;  /* 0x00000030ceca7223 */ /* 0x000fe2000001083d */
[----:B------:R-:W-:Y:S04]  /*13850*/  MUFU.EX2 R147, R147 ;  /* 0x0000009300937308 */ /* 0x000fe80000000800 */
[----:B------:R-:W2:Y:S04]  /*13860*/  MUFU.EX2 R212, R36 ;  /* 0x0000002400d47308 */ /* 0x000ea80000000800 */
[----:B------:R-:W-:Y:S04]  /*13870*/  MUFU.EX2 R208, R208 ;  /* 0x000000d000d07308 */ /* 0x000fe80000000800 */
[----:B------:R-:W3:Y:S04]  /*13880*/  MUFU.EX2 R141, R141 ;  /* 0x0000008d008d7308 */ /* 0x000ee80000000800 */
[----:B------:R-:W4:Y:S04]  /*13890*/  MUFU.EX2 R145, R145 ;  /* 0x0000009100917308 */ /* 0x000f280000000800 */
[----:B------:R-:W-:Y:S04]  /*138a0*/  MUFU.EX2 R202, R202 ;  /* 0x000000ca00ca7308 */ /* 0x000fe80000000800 */
[----:B------:R-:W5:Y:S01]  /*138b0*/  MUFU.EX2 R143, R143 ;  /* 0x0000008f008f7308 */ /* 0x000f620000000800 */
[----:B--2---:R-:W-:-:S02]  /*138c0*/  F2FP.BF16.F32.PACK_AB R36, R147, R212 ;  /* 0x000000d49324723e */ /* 0x004fc400000010ff */
[----:B---3--:R-:W-:Y:S02]  /*138d0*/  F2FP.BF16.F32.PACK_AB R38, R141, R208 ;  /* 0x000000d08d26723e */ /* 0x008fe400000010ff */
[----:B----4-:R-:W-:Y:S02]  /*138e0*/  F2FP.BF16.F32.PACK_AB R37, R145, R204 ;  /* 0x000000cc9125723e */ /* 0x010fe400000010ff */
[----:B-----5:R-:W-:-:S07]  /*138f0*/  F2FP.BF16.F32.PACK_AB R39, R143, R202 ;  /* 0x000000ca8f27723e */ /* 0x020fce00000010ff */
[C---:B-1----:R-:W-:Y:S08]  /*13900*/  HMMA.16816.F32.BF16 R4, R36.reuse, R52, R4 ;  /* 0x000000342404723c */ /* 0x042ff00000041804 */
[C---:B------:R-:W-:Y:S01]  /*13910*/  HMMA.16816.F32.BF16 R8, R36.reuse, R54, R8 ;  /* 0x000000362408723c */ /* 0x040fe20000041808 */
[----:B------:R-:W1:Y:S07]  /*13920*/  LDSM.16.MT88.4 R52, [R107+0x7800] ;  /* 0x007800006b34783b */ /* 0x000e6e0000004200 */
[C---:B------:R-:W-:Y:S08]  /*13930*/  HMMA.16816.F32.BF16 R12, R36.reuse, R44, R12 ;  /* 0x0000002c240c723c */ /* 0x040ff0000004180c */
[C---:B------:R-:W-:Y:S01]  /*13940*/  HMMA.16816.F32.BF16 R16, R36.reuse, R46, R16 ;  /* 0x0000002e2410723c */ /* 0x040fe20000041810 */
[----:B------:R-:W2:Y:S07]  /*13950*/  LDSM.16.MT88.4 R44, [R106+0x7800] ;  /* 0x007800006a2c783b */ /* 0x000eae0000004200 */
[C---:B-1----:R-:W-:Y:S08]  /*13960*/  HMMA.16816.F32.BF16 R20, R36.reuse, R52, R20 ;  /* 0x000000342414723c */ /* 0x042ff00000041814 */
[C---:B------:R-:W-:Y:S08]  /*13970*/  HMMA.16816.F32.BF16 R24, R36.reuse, R54, R24 ;  /* 0x000000362418723c */ /* 0x040ff00000041818 */
[----:B--2---:R-:W-:Y:S01]  /*13980*/  HMMA.16816.F32.BF16 R28, R36, R44, R28 ;  /* 0x0000002c241c723c */ /* 0x004fe2000004181c */
[-CC-:B------:R-:W-:Y:S01]  /*13990*/  FFMA.FTZ R44, R130, R48.reuse, -R61.reuse ;  /* 0x00000030822c7223 */ /* 0x180fe2000001083d */
[----:B------:R-:W-:-:S06]  /*139a0*/  FFMA.FTZ R45, R132, R48, -R61 ;  /* 0x00000030842d7223 */ /* 0x000fcc000001083d */
[----:B------:R-:W-:Y:S01]  /*139b0*/  HMMA.16816.F32.BF16 R32, R36, R46, R32 ;  /* 0x0000002e2420723c */ /* 0x000fe20000041820 */
[-CC-:B------:R-:W-:Y:S01]  /*139c0*/  FFMA.FTZ R46, R140, R48.reuse, -R105.reuse ;  /* 0x000000308c2e7223 */ /* 0x180fe20000010869 */
[-CC-:B------:R-:W-:Y:S01]  /*139d0*/  FFMA.FTZ R37, R142, R48.reuse, -R105.reuse ;  /* 0x000000308e257223 */ /* 0x180fe20000010869 */
[-CC-:B------:R-:W-:Y:S01]  /*139e0*/  FFMA.FTZ R39, R146, R48.reuse, -R105.reuse ;  /* 0x0000003092277223 */ /* 0x180fe20000010869 */
[-C--:B------:R-:W-:Y:S01]  /*139f0*/  FFMA.FTZ R36, R148, R48.reuse, -R105 ;  /* 0x0000003094247223 */ /* 0x080fe20000010869 */
[-CC-:B------:R-:W-:Y:S01]  /*13a00*/  FFMA.FTZ R47, R138, R48.reuse, -R61.reuse ;  /* 0x000000308a2f7223 */ /* 0x180fe2000001083d */
[----:B------:R-:W-:Y:S01]  /*13a10*/  FFMA.FTZ R38, R134, R48, -R61 ;  /* 0x0000003086267223 */ /* 0x000fe2000001083d */
[----:B------:R-:W-:Y:S04]  /*13a20*/  MUFU.EX2 R46, R46 ;  /* 0x0000002e002e7308 */ /* 0x000fe80000000800 */
[----:B------:R-:W1:Y:S04]  /*13a30*/  MUFU.EX2 R37, R37 ;  /* 0x0000002500257308 */ /* 0x000e680000000800 */
[----:B------:R-:W-:Y:S04]  /*13a40*/  MUFU.EX2 R39, R39 ;  /* 0x0000002700277308 */ /* 0x000fe80000000800 */
[----:B------:R-:W2:Y:S04]  /*13a50*/  MUFU.EX2 R36, R36 ;  /* 0x0000002400247308 */ /* 0x000ea80000000800 */
[----:B------:R-:W-:Y:S04]  /*13a60*/  MUFU.EX2 R47, R47 ;  /* 0x0000002f002f7308 */ /* 0x000fe80000000800 */
[----:B------:R-:W3:Y:S04]  /*13a70*/  MUFU.EX2 R44, R44 ;  /* 0x0000002c002c7308 */ /* 0x000ee80000000800 */
[----:B------:R-:W-:Y:S04]  /*13a80*/  MUFU.EX2 R45, R45 ;  /* 0x0000002d002d7308 */ /* 0x000fe80000000800 */
[----:B------:R-:W4:Y:S01]  /*13a90*/  MUFU.EX2 R38, R38 ;  /* 0x0000002600267308 */ /* 0x000f220000000800 */
[----:B-1----:R-:W-:-:S02]  /*13aa0*/  F2FP.BF16.F32.PACK_AB R68, R37, R46 ;  /* 0x0000002e2544723e */ /* 0x002fc400000010ff */
[----:B--2---:R-:W-:Y:S02]  /*13ab0*/  F2FP.BF16.F32.PACK_AB R70, R36, R39 ;  /* 0x000000272446723e */ /* 0x004fe400000010ff */
[----:B---3--:R-:W-:Y:S02]  /*13ac0*/  F2FP.BF16.F32.PACK_AB R69, R44, R47 ;  /* 0x0000002f2c45723e */ /* 0x008fe400000010ff */
[----:B----4-:R-:W-:-:S07]  /*13ad0*/  F2FP.BF16.F32.PACK_AB R71, R38, R45 ;  /* 0x0000002d2647723e */ /* 0x010fce00000010ff */
        /* <DEDUP_REMOVED lines=9> */
[-C--:B------:R-:W-:Y:S01]  /*13b70*/  FFMA.FTZ R24, R126, R48.reuse, -R105 ;  /* 0x000000307e187223 */ /* 0x080fe20000010869 */
[----:B------:R-:W-:-:S03]  /*13b80*/  FFMA.FTZ R26, R110, R48, -R61 ;  /* 0x000000306e1a7223 */ /* 0x000fc6000001083d */
[----:B------:R-:W-:Y:S01]  /*13b90*/  MUFU.EX2 R25, R25 ;  /* 0x0000001900197308 */ /* 0x000fe20000000800 */
[C---:B------:R-:W-:Y:S01]  /*13ba0*/  HMMA.16816.F32.BF16 R88, R68.reuse, R84, R12 ;  /* 0x000000544458723c */ /* 0x040fe2000004180c */
[----:B------:R-:W-:Y:S07]  /*13bb0*/  LDSM.16.MT88.4 R12, [R107+0x8800] ;  /* 0x008800006b0c783b */ /* 0x000fee0000004200 */
[C---:B-1----:R-:W-:Y:S01]  /*13bc0*/  HMMA.16816.F32.BF16 R72, R68.reuse, R4, R28 ;  /* 0x000000044448723c */ /* 0x042fe2000004181c */
[-C--:B------:R-:W-:Y:S01]  /*13bd0*/  FFMA.FTZ R28, R118, R48.reuse, -R105 ;  /* 0x00000030761c7223 */ /* 0x080fe20000010869 */
[-CC-:B------:R-:W-:Y:S01]  /*13be0*/  FFMA.FTZ R30, R116, R48.reuse, -R61.reuse ;  /* 0x00000030741e7223 */ /* 0x180fe2000001083d */
[-CC-:B------:R-:W-:Y:S01]  /*13bf0*/  FFMA.FTZ R29, R112, R48.reuse, -R61.reuse ;  /* 0x00000030701d7223 */ /* 0x180fe2000001083d */
[----:B------:R-:W-:Y:S01]  /*13c00*/  FFMA.FTZ R31, R114, R48, -R61 ;  /* 0x00000030721f7223 */ /* 0x000fe2000001083d */
[----:B------:R-:W-:Y:S03]  /*13c10*/  MUFU.EX2 R27, R27 ;  /* 0x0000001b001b7308 */ /* 0x000fe60000000800 */
[C---:B------:R-:W-:Y:S01]  /*13c20*/  HMMA.16816.F32.BF16 R84, R68.reuse, R86, R16 ;  /* 0x000000564454723c */ /* 0x040fe20000041810 */
[----:B------:R-:W1:Y:S01]  /*13c30*/  MUFU.EX2 R28, R28 ;  /* 0x0000001c001c7308 */ /* 0x000e620000000800 */
[----:B------:R-:W4:Y:S03]  /*13c40*/  LDSM.16.MT88.4 R16, [R156+0x8800] ;  /* 0x008800009c10783b */ /* 0x000f260000004200 */
[----:B------:R-:W5:Y:S03]  /*13c50*/  MUFU.EX2 R24, R24 ;  /* 0x0000001800187308 */ /* 0x000f660000000800 */
[----:B------:R-:W-:Y:S01]  /*13c60*/  HMMA.16816.F32.BF16 R68, R68, R6, R32 ;  /* 0x000000064444723c */ /* 0x000fe20000041820 */
[----:B------:R-:W-:Y:S04]  /*13c70*/  MUFU.EX2 R30, R30 ;  /* 0x0000001e001e7308 */ /* 0x000fe80000000800 */
[----:B------:R-:W2:Y:S04]  /*13c80*/  MUFU.EX2 R29, R29 ;  /* 0x0000001d001d7308 */ /* 0x000ea80000000800 */
[----:B------:R-:W-:Y:S04]  /*13c90*/  MUFU.EX2 R31, R31 ;  /* 0x0000001f001f7308 */ /* 0x000fe80000000800 */
[----:B------:R-:W3:Y:S01]  /*13ca0*/  MUFU.EX2 R26, R26 ;  /* 0x0000001a001a7308 */ /* 0x000ee20000000800 */
[----:B-1----:R-:W-:-:S02]  /*13cb0*/  F2FP.BF16.F32.PACK_AB R4, R25, R28 ;  /* 0x0000001c1904723e */ /* 0x002fc400000010ff */
[----:B-----5:R-:W-:Y:S02]  /*13cc0*/  F2FP.BF16.F32.PACK_AB R6, R24, R27 ;  /* 0x0000001b1806723e */ /* 0x020fe400000010ff */
[----:B--2---:R-:W-:Y:S01]  /*13cd0*/  F2FP.BF16.F32.PACK_AB R5, R29, R30 ;  /* 0x0000001e1d05723e */ /* 0x004fe200000010ff */
[----:B------:R-:W-:Y:S01]  /*13ce0*/  FFMA.FTZ R198, R198, R139, R135 ;  /* 0x0000008bc6c67223 */ /* 0x000fe20000010087 */
[----:B---3--:R-:W-:-:S03]  /*13cf0*/  F2FP.BF16.F32.PACK_AB R7, R26, R31 ;  /* 0x0000001f1a07723e */ /* 0x008fc600000010ff */
[----:B------:R-:W-:Y:S01]  /*13d00*/  FADD.FTZ R198, R113, R198 ;  /* 0x000000c671c67221 */ /* 0x000fe20000010000 */
[----:B------:R-:W-:-:S03]  /*13d10*/  FFMA.FTZ R200, R197, R137, R200 ;  /* 0x00000089c5c87223 */ /* 0x000fc600000100c8 */
[----:B------:R-:W-:Y:S01]  /*13d20*/  HMMA.16816.F32.BF16 R72, R4, R8, R72 ;  /* 0x000000080448723c */ /* 0x000fe20000041848 */
[----:B------:R-:W-:Y:S01]  /*13d30*/  FADD.FTZ R33, R109, R198 ;  /* 0x000000c66d217221 */ /* 0x000fe20000010000 */
[----:B------:R-:W-:-:S06]  /*13d40*/  FADD.FTZ R115, R115, R200 ;  /* 0x000000c873737221 */ /* 0x000fcc0000010000 */
        /* <DEDUP_REMOVED lines=8> */
[-CC-:B------:R-:W-:Y:S01]  /*13dd0*/  FFMA.FTZ R32, R104, R48.reuse, -R105.reuse ;  /* 0x0000003068207223 */ /* 0x180fe20000010869 */
[-CC-:B------:R-:W-:Y:S01]  /*13de0*/  FFMA.FTZ R33, R58, R48.reuse, -R105.reuse ;  /* 0x000000303a217223 */ /* 0x180fe20000010869 */
[-C--:B------:R-:W-:Y:S01]  /*13df0*/  FFMA.FTZ R2, R63, R48.reuse, -R105 ;  /* 0x000000303f027223 */ /* 0x080fe20000010869 */
[-CC-:B------:R-:W-:Y:S01]  /*13e00*/  FFMA.FTZ R50, R56, R48.reuse, -R61.reuse ;  /* 0x0000003038327223 */ /* 0x180fe2000001083d */
[-CC-:B------:R-:W-:Y:S01]  /*13e10*/  FFMA.FTZ R53, R66, R48.reuse, -R61.reuse ;  /* 0x0000003042357223 */ /* 0x180fe2000001083d */
[----:B------:R-:W-:Y:S01]  /*13e20*/  FFMA.FTZ R34, R64, R48, -R61 ;  /* 0x0000003040227223 */ /* 0x000fe2000001083d */
[----:B------:R-:W-:Y:S01]  /*13e30*/  FADD.FTZ R144, R144, R111 ;  /* 0x0000006f90907221 */ /* 0x000fe20000010000 */
[----:B------:R-:W-:Y:S01]  /*13e40*/  HMMA.16816.F32.BF16 R96, R4, R20, R96 ;  /* 0x000000140460723c */ /* 0x000fe20000041860 */
[----:B------:R-:W-:Y:S01]  /*13e50*/  MUFU.EX2 R35, R35 ;  /* 0x0000002300237308 */ /* 0x000fe20000000800 */
[----:B------:R-:W-:Y:S01]  /*13e60*/  FADD.FTZ R125, R125, R196 ;  /* 0x000000c47d7d7221 */ /* 0x000fe20000010000 */
[----:B------:R-:W-:-:S02]  /*13e70*/  FADD.FTZ R144, R123, R144 ;  /* 0x000000907b907221 */ /* 0x000fc40000010000 */
[----:B------:R-:W2:Y:S03]  /*13e80*/  MUFU.EX2 R32, R32 ;  /* 0x0000002000207308 */ /* 0x000ea60000000800 */
[C---:B------:R-:W-:Y:S01]  /*13e90*/  HMMA.16816.F32.BF16 R92, R4.reuse, R22, R92 ;  /* 0x00000016045c723c */ /* 0x040fe2000004185c */
[----:B------:R-:W3:Y:S01]  /*13ea0*/  LDSM.16.MT88.4 R20, [R160+0x9000] ;  /* 0x00900000a014783b */ /* 0x000ee20000004200 */
[----:B------:R-:W-:Y:S04]  /*13eb0*/  MUFU.EX2 R33, R33 ;  /* 0x0000002100217308 */ /* 0x000fe80000000800 */
[----:B------:R-:W5:Y:S02]  /*13ec0*/  MUFU.EX2 R2, R2 ;  /* 0x0000000200027308 */ /* 0x000f640000000800 */
[C---:B----4-:R-:W-:Y:S02]  /*13ed0*/  HMMA.16816.F32.BF16 R88, R4.reuse, R16, R88 ;  /* 0x000000100458723c */ /* 0x050fe40000041858 */
[----:B------:R-:W-:Y:S04]  /*13ee0*/  MUFU.EX2 R55, R55 ;  /* 0x0000003700377308 */ /* 0x000fe80000000800 */
[----:B------:R-:W4:Y:S02]  /*13ef0*/  MUFU.EX2 R50, R50 ;  /* 0x0000003200327308 */ /* 0x000f240000000800 */
[C---:B------:R-:W-:Y:S02]  /*13f00*/  HMMA.16816.F32.BF16 R84, R4.reuse, R18, R84 ;  /* 0x000000120454723c */ /* 0x040fe40000041854 */
[----:B------:R-:W-:Y:S04]  /*13f10*/  MUFU.EX2 R53, R53 ;  /* 0x0000003500357308 */ /* 0x000fe80000000800 */
[----:B------:R-:W1:Y:S01]  /*13f20*/  MUFU.EX2 R34, R34 ;  /* 0x0000002200227308 */ /* 0x000e620000000800 */
        /* <DEDUP_REMOVED lines=8> */
[----:B------:R-:W-:Y:S01]  /*13fb0*/  HMMA.16816.F32.BF16 R76, R4, R14, R76 ;  /* 0x0000000e044c723c */ /* 0x000fe2000004184c */
[----:B------:R-:W3:Y:S01]  /*13fc0*/  LDSM.16.MT88.4 R12, [R106+0x9000] ;  /* 0x009000006a0c783b */ /* 0x000ee20000004200 */
[----:B--2---:R-:W-:Y:S02]  /*13fd0*/  F2FP.BF16.F32.PACK_AB R4, R32, R35 ;  /* 0x000000232004723e */ /* 0x004fe400000010ff */
[----:B-----5:R-:W-:Y:S02]  /*13fe0*/  F2FP.BF16.F32.PACK_AB R6, R2, R33 ;  /* 0x000000210206723e */ /* 0x020fe400000010ff */
[----:B----4-:R-:W-:Y:S02]  /*13ff0*/  F2FP.BF16.F32.PACK_AB R5, R50, R55 ;  /* 0x000000373205723e */ /* 0x010fe400000010ff */
        /* <DEDUP_REMOVED lines=12> */
[-CC-:B------:R-:W-:Y:S01]  /*140c0*/  FFMA.FTZ R0, R59, R48.reuse, -R61.reuse ;  /* 0x000000303b007223 */ /* 0x180fe2000001083d */
[-CC-:B------:R-:W-:Y:S01]  /*140d0*/  FFMA.FTZ R40, R40, R48.reuse, -R61.reuse ;  /* 0x0000003028287223 */ /* 0x180fe2000001083d */
[----:B------:R-:W-:Y:S01]  /*140e0*/  FADD.FTZ R147, R147, R212 ;  /* 0x000000d493937221 */ /* 0x000fe20000010000 */
[----:B------:R-:W-:Y:S01]  /*140f0*/  FADD.FTZ R145, R145, R204 ;  /* 0x000000cc91917221 */ /* 0x000fe20000010000 */
[-C--:B------:R-:W-:Y:S01]  /*14100*/  FFMA.FTZ R197, R57, R48.reuse, -R61 ;  /* 0x0000003039c57223 */ /* 0x080fe2000001083d */
[-CC-:B------:R-:W-:Y:S01]  /*14110*/  FFMA.FTZ R60, R60, R48.reuse, -R105.reuse ;  /* 0x000000303c3c7223 */ /* 0x180fe20000010869 */
[-CC-:B------:R-:W-:Y:S01]  /*14120*/  FFMA.FTZ R65, R65, R48.reuse, -R105.reuse ;  /* 0x0000003041417223 */ /* 0x180fe20000010869 */
[-CC-:B------:R-:W-:Y:S01]  /*14130*/  FFMA.FTZ R67, R67, R48.reuse, -R105.reuse ;  /* 0x0000003043437223 */ /* 0x180fe20000010869 */
[-C--:B------:R-:W-:Y:S01]  /*14140*/  FFMA.FTZ R62, R62, R48.reuse, -R105 ;  /* 0x000000303e3e7223 */ /* 0x080fe20000010869 */
[----:B------:R-:W-:Y:S01]  /*14150*/  FFMA.FTZ R42, R42, R48, -R61 ;  /* 0x000000302a2a7223 */ /* 0x000fe2000001083d */
[----:B------:R-:W-:Y:S01]  /*14160*/  FADD.FTZ R208, R208, R147 ;  /* 0x00000093d0d07221 */ /* 0x000fe20000010000 */
[----:B------:R-:W-:Y:S01]  /*14170*/  FADD.FTZ R202, R202, R145 ;  /* 0x00000091caca7221 */ /* 0x000fe20000010000 */
[----:B---3--:R-:W-:Y:S01]  /*14180*/  HMMA.16816.F32.BF16 R96, R4, R20, R96 ;  /* 0x000000140460723c */ /* 0x008fe20000041860 */
[----:B------:R-:W-:Y:S01]  /*14190*/  MUFU.EX2 R21, R65 ;  /* 0x0000004100157308 */ /* 0x000fe20000000800 */
[----:B------:R-:W-:Y:S01]  /*141a0*/  FADD.FTZ R141, R141, R208 ;  /* 0x000000d08d8d7221 */ /* 0x000fe20000010000 */
[----:B------:R-:W-:-:S02]  /*141b0*/  FADD.FTZ R202, R143, R202 ;  /* 0x000000ca8fca7221 */ /* 0x000fc40000010000 */
[----:B------:R-:W-:Y:S03]  /*141c0*/  MUFU.EX2 R20, R67 ;  /* 0x0000004300147308 */ /* 0x000fe60000000800 */
[----:B------:R-:W-:Y:S01]  /*141d0*/  HMMA.16816.F32.BF16 R92, R4, R22, R92 ;  /* 0x00000016045c723c */ /* 0x000fe2000004185c */
[----:B------:R-:W2:Y:S04]  /*141e0*/  MUFU.EX2 R22, R60 ;  /* 0x0000003c00167308 */ /* 0x000ea80000000800 */
[----:B------:R-:W3:Y:S04]  /*141f0*/  MUFU.EX2 R23, R62 ;  /* 0x0000003e00177308 */ /* 0x000ee80000000800 */
        /* <DEDUP_REMOVED lines=13> */
[----:B------:R-:W-:Y:S01]  /*142d0*/  FADD.FTZ R45, R38, R45 ;  /* 0x0000002d262d7221 */ /* 0x000fe20000010000 */
[----:B------:R-:W1:Y:S05]  /*142e0*/  LDSM.16.MT88.4 R16, [R156+0x9800] ;  /* 0x009800009c10783b */ /* 0x000e6a0000004200 */
[C---:B------:R-:W-:Y:S08]  /*142f0*/  HMMA.16816.F32.BF16 R72, R4.reuse, R12, R72 ;  /* 0x0000000c0448723c */ /* 0x040ff00000041848 */
[----:B------:R-:W-:Y:S01]  /*14300*/  HMMA.16816.F32.BF16 R68, R4, R14, R68 ;  /* 0x0000000e0444723c */ /* 0x000fe20000041844 */
[----:B--2---:R-:W-:Y:S01]  /*14310*/  F2FP.BF16.F32.PACK_AB R4, R21, R22 ;  /* 0x000000161504723e */ /* 0x004fe200000010ff */
[----:B------:R-:W-:Y:S01]  /*14320*/  FADD.FTZ R28, R28, R39 ;  /* 0x000000271c1c7221 */ /* 0x000fe20000010000 */
[----:B---3--:R-:W-:Y:S01]  /*14330*/  F2FP.BF16.F32.PACK_AB R6, R23, R20 ;  /* 0x000000141706723e */ /* 0x008fe200000010ff */
[----:B------:R-:W-:Y:S01]  /*14340*/  FADD.FTZ R30, R30, R45 ;  /* 0x0000002d1e1e7221 */ /* 0x000fe20000010000 */
[----:B----4-:R-:W-:Y:S01]  /*14350*/  F2FP.BF16.F32.PACK_AB R5, R0, R59 ;  /* 0x0000003b0005723e */ /* 0x010fe200000010ff */
[----:B------:R-:W2:Y:S01]  /*14360*/  LDSM.16.MT88.4 R12, [R107+0x9800] ;  /* 0x009800006b0c783b */ /* 0x000ea20000004200 */
[----:B-----5:R-:W-:Y:S01]  /*14370*/  F2FP.BF16.F32.PACK_AB R7, R197, R40 ;  /* 0x00000028c507723e */ /* 0x020fe200000010ff */
[----:B------:R-:W-:Y:S01]  /*14380*/  FADD.FTZ R28, R25, R28 ;  /* 0x0000001c191c7221 */ /* 0x000fe20000010000 */
[----:B------:R-:W-:-:S05]  /*14390*/  FADD.FTZ R30, R29, R30 ;  /* 0x0000001e1d1e7221 */ /* 0x000fca0000010000 */
[C---:B-1----:R-:W-:Y:S08]  /*143a0*/  HMMA.16816.F32.BF16 R96, R4.reuse, R8, R96 ;  /* 0x000000080460723c */ /* 0x042ff00000041860 */
        /* <DEDUP_REMOVED lines=22> */
[----:B------:R-:W-:Y:S02]  /*14510*/  IMAD.MOV.U32 R0, RZ, RZ, R41 ;  /* 0x000000ffff007224 */ /* 0x000fe400078e0029 */
[----:B------:R-:W-:Y:S02]  /*14520*/  IMAD.MOV.U32 R2, RZ, RZ, R43 ;  /* 0x000000ffff027224 */ /* 0x000fe400078e002b */
[----:B------:R-:W-:Y:S01]  /*14530*/  HMMA.16816.F32.BF16 R84, R4, R18, R84 ;  /* 0x000000120454723c */ /* 0x000fe20000041854 */
[----:B------:R-:W-:-:S02]  /*14540*/  @P0 IMAD.MOV.U32 R0, RZ, RZ, R41 ;  /* 0x000000ffff000224 */ /* 0x000fc400078e0029 */
[----:B------:R-:W-:Y:S01]  /*14550*/  FADD.FTZ R198, R23, R20 ;  /* 0x0000001417c67221 */ /* 0x000fe20000010000 */
[----:B------:R-:W-:Y:S02]  /*14560*/  @P0 IMAD.MOV.U32 R2, RZ, RZ, R43 ;  /* 0x000000ffff020224 */ /* 0x000fe400078e002b */
[----:B------:R-:W-:Y:S01]  /*14570*/  FADD.FTZ R197, R197, R40 ;  /* 0x00000028c5c57221 */ /* 0x000fe20000010000 */
[----:B------:R-:W-:Y:S01]  /*14580*/  IMAD.MOV.U32 R57, RZ, RZ, R3 ;  /* 0x000000ffff397224 */ /* 0x000fe200078e0003 */
[----:B--2---:R-:W-:Y:S01]  /*14590*/  HMMA.16816.F32.BF16 R80, R4, R12, R80 ;  /* 0x0000000c0450723c */ /* 0x004fe20000041850 */
[----:B------:R-:W-:-:S07]  /*145a0*/  @P0 VIADD R51, R51, 0xfffffffd ;  /* 0xfffffffd33330836 */ /* 0x000fce0000000000 */
[C---:B------:R-:W-:Y:S08]  /*145b0*/  HMMA.16816.F32.BF16 R76, R4.reuse, R14, R76 ;  /* 0x0000000e044c723c */ /* 0x040ff0000004184c */
[C---:B-1----:R-:W-:Y:S08]  /*145c0*/  HMMA.16816.F32.BF16 R72, R4.reuse, R8, R72 ;  /* 0x000000080448723c */ /* 0x042ff00000041848 */
[----:B------:R-:W-:Y:S01]  /*145d0*/  HMMA.16816.F32.BF16 R68, R4, R10, R68 ;  /* 0x0000000a0444723c */ /* 0x000fe20000041844 */
[----:B------:R-:W-:-:S04]  /*145e0*/  NOP ;  /* 0x0000000000007918 */ /* 0x000fc80000000000 */
[----:B------:R-:W-:-:S15]  /*145f0*/  @P0 BRA `(.L_x_10471) ;  /* 0x0000000000040947 */ /* 0x000fde0003800000 */
.L_x_10462:
[----:B------:R-:W-:-:S07]  /*14600*/  IADD3 R51, PT, PT, R57, -0x1, RZ ;  /* 0xffffffff39337810 */ /* 0x000fce0007ffe0ff */
.L_x_10471:
[----:B------:R-:W-:Y:S05]  /*14610*/  BSYNC B2 ;  /* 0x0000000000027941 */ /* 0x000fea0003800000 */
.L_x_10461:
[----:B------:R-:W-:-:S13]  /*14620*/  ISETP.GE.AND P0, PT, R51, R170, PT ;  /* 0x000000aa3300720c */ /* 0x000fda0003f06270 */
[----:B------:R-:W-:Y:S05]  /*14630*/  @!P0 BRA `(.L_x_10472) ;  /* 0x0000004800b88947 */ /* 0x000fea0003800000 */
[----:B------:R-:W-:Y:S01]  /*14640*/  ISETP.NE.U32.AND P0, PT, R120, RZ, PT ;  /* 0x000000ff7800720c */ /* 0x000fe20003f05070 */
[----:B------:R-:W-:Y:S01]  /*14650*/  IMAD.SHL.U32 R194, R51, 0x80, RZ ;  /* 0x0000008033c27824 */ /* 0x000fe200078e00ff */
[----:B------:R-:W-:Y:S01]  /*14660*/  LOP3.LUT R184, R184, 0xfffffffb, RZ, 0xc0, !PT ;  /* 0xfffffffbb8b87812 */ /* 0x000fe200078ec0ff */
[----:B------:R-:W-:Y:S01]  /*14670*/  IMAD.MOV.U32 R105, RZ, RZ, R0 ;  /* 0x000000ffff697224 */ /* 0x000fe200078e0000 */
[----:B------:R-:W-:Y:S01]  /*14680*/  ISETP.NE.AND.EX P0, PT, R121, RZ, PT, P0 ;  /* 0x000000ff7900720c */ /* 0x000fe20003f05300 */
[----:B------:R-:W-:Y:S01]  /*14690*/  IMAD.MOV.U32 R104, RZ, RZ, R2 ;  /* 0x000000ffff687224 */ /* 0x000fe200078e0002 */
[C---:B------:R-:W-:Y:S01]  /*146a0*/  LOP3.LUT R196, R194.reuse, 0x40, R49, 0xfe, !PT ;  /* 0x00000040c2c47812 */ /* 0x040fe200078efe31 */
[----:B------:R-:W-:Y:S02]  /*146b0*/  VIADD R195, R51, 0x1 ;  /* 0x0000000133c37836 */ /* 0x000fe40000000000 */
[----:B------:R-:W-:-:S08]  /*146c0*/  VIADD R194, R194, 0x80 ;  /* 0x00000080c2c27836 */ /* 0x000fd00000000000 */
[----:B------:R-:W-:-:S07]  /*146d0*/  @P0 LOP3.LUT R184, R184, 0x4, RZ, 0xfc, !PT ;  /* 0x00000004b8b80812 */ /* 0x000fce00078efcff */
.L_x_10479:
[----:B------:R-:W-:Y:S01]  /*146e0*/  IMAD.MOV.U32 R2, RZ, RZ, R174 ;  /* 0x000000ffff027224 */ /* 0x000fe200078e00ae */
[----:B------:R-:W-:Y:S04]  /*146f0*/  DEPBAR.LE SB0, 0x0 ;  /* 0x000080000000791a */ /* 0x000fe80000000000 */
[----:B------:R-:W-:Y:S05]  /*14700*/  WARPSYNC.ALL ;  /* 0x0000000000007948 */ /* 0x000fea0003800000 */
[----:B------:R-:W-:Y:S01]  /*14710*/  BAR.SYNC.DEFER_BLOCKING 0x0 ;  /* 0x0000000000007b1d */ /* 0x000fe20000010000 */
[----:B------:R-:W-:Y:S01]  /*14720*/  LOP3.LUT P6, RZ, R184, 0x4, RZ, 0xc0, !PT ;  /* 0x00000004b8ff7812 */ /* 0x000fe200078cc0ff */
[----:B------:R-:W-:Y:S01]  /*14730*/  IMAD.MOV.U32 R0, RZ, RZ, R175 ;  /* 0x000000ffff007224 */ /* 0x000fe200078e00af */
[----:B------:R-:W-:Y:S11]  /*14740*/  ISETP.GE.AND P1, PT, R100, R179, PT ;  /* 0x000000b36400720c */ /* 0x000ff60003f26270 */
[----:B------:R-:W-:Y:S05]  /*14750*/  @!P6 IMAD.MOV.U32 R3, RZ, RZ, RZ ;  /* 0x000000ffff03e224 */ /* 0x000fea00078e00ff */
        /* <DEDUP_REMOVED lines=42> */
[-C--:B------:R-:W-:Y:S04]  /*14a00*/  LOP3.LUT R5, R194, R11.reuse, RZ, 0x3c, !PT ;  /* 0x0000000bc2057212 */ /* 0x080fe800078e3cff */
[----:B------:R-:W-:Y:S02]  /*14a10*/  ISETP.GE.AND P0, PT, R5, RZ, PT ;  /* 0x000000ff0500720c */ /* 0x000fe40003f06270 */
[----:B------:R-:W-:Y:S03]  /*14a20*/  LOP3.LUT R5, RZ, R11, RZ, 0x33, !PT ;  /* 0x0000000bff057212 */ /* 0x000fe600078e33ff */
[----:B------:R-:W-:Y:S02]  /*14a30*/  @P3 VIADD R9, R9, 0x1 ;  /* 0x0000000109093836 */ /* 0x000fe40000000000 */
[----:B------:R-:W-:Y:S02]  /*14a40*/  @P4 VIADD R10, R10, 0x1 ;  /* 0x000000010a0a4836 */ /* 0x000fe40000000000 */
[----:B------:R-:W-:Y:S04]  /*14a50*/  @!P5 IMAD.MOV R9, RZ, RZ, -R9 ;  /* 0x000000ffff09d224 */ /* 0x000fe800078e0a09 */
        /* <DEDUP_REMOVED lines=24> */
.L_x_10474:
[----:B------:R-:W-:Y:S05]  /*14be0*/  BSYNC.RECONVERGENT B0 ;  /* 0x0000000000007941 */ /* 0x000fea0003800200 */
.L_x_10473:
[----:B------:R-:W-:Y:S01]  /*14bf0*/  IADD3 R40, P0, PT, R3, R174, RZ ;  /* 0x000000ae03287210 */ /* 0x000fe20007f1e0ff */
[----:B------:R-:W-:Y:S01]  /*14c00*/  @!PT LDS RZ, [RZ] ;  /* 0x00000000fffff984 */ /* 0x000fe20000000800 */
[----:B------:R-:W-:Y:S01]  /*14c10*/  @!PT LDS RZ, [RZ] ;  /* 0x00000000fffff984 */ /* 0x000fe20000000800 */
[----:B------:R-:W-:Y:S01]  /*14c20*/  @!PT LDS RZ, [RZ] ;  /* 0x00000000fffff984 */ /* 0x000fe20000000800 */
[----:B------:R-:W-:Y:S01]  /*14c30*/  @!P1 LDGSTS.E.BYPASS.LTC128B.128 [R181+0x6000], desc[UR4][R174.64] ;  /* 0x06000000aeb59fae */ /* 0x000fe2000b981a04 */
[----:B------:R-:W-:Y:S01]  /*14c40*/  SHF.L.U64.HI R0, R168, 0x5, R169 ;  /* 0x00000005a8007819 */ /* 0x000fe200000102a9 */
[----:B------:R-:W-:Y:S01]  /*14c50*/  VIADD R195, R195, 0xffffffff ;  /* 0xffffffffc3c37836 */ /* 0x000fe20000000000 */
[-C--:B------:R-:W-:Y:S01]  /*14c60*/  IADD3 R38, P2, PT, R40, R3.reuse, RZ ;  /* 0x0000000328267210 */ /* 0x080fe20007f5e0ff */
[----:B------:R-:W-:Y:S01]  /*14c70*/  @P1 STS.128 [R181+0x6000], RZ ;  /* 0x006000ffb5001388 */ /* 0x000fe20000000c00 */
[----:B------:R-:W-:Y:S01]  /*14c80*/  BSSY.RECONVERGENT B1, `(.L_x_10475) ;  /* 0x000011e000017945 */ /* 0x000fe20003800200 */
        /* <DEDUP_REMOVED lines=27> */
[----:B------:R-:W-:Y:S03]  /*14e40*/  ISETP.GT.AND P0, PT, R195, R170, PT ;  /* 0x000000aac300720c */ /* 0x000fe60003f04270 */
        /* <DEDUP_REMOVED lines=25> */
[----:B------:R-:W1:Y:S04]  /*14fe0*/  LDSM.16.M88.4 R124, [R164+UR6+0x3800] ;  /* 0x00380006a47c783b */ /* 0x000e680008000200 */
        /* <DEDUP_REMOVED lines=9> */
[----:B------:R-:W-:Y:S05]  /*15080*/  LDSM.16.M88.4 R112, [R159+0x3800] ;  /* 0x003800009f70783b */ /* 0x000fea0000000200 */
[C---:B----4-:R-:W-:Y:S08]  /*15090*/  HMMA.16816.F32.BF16 R12, R108.reuse, R116, RZ ;  /* 0x000000746c0c723c */ /* 0x050ff000000418ff */
[C---:B------:R-:W-:Y:S01]  /*150a0*/  HMMA.16816.F32.BF16 R16, R108.reuse, R118, RZ ;  /* 0x000000766c10723c */ /* 0x040fe200000418ff */
[----:B------:R-:W-:Y:S07]  /*150b0*/  LDSM.16.M88.4 R116, [R159+0x4000] ;  /* 0x004000009f74783b */ /* 0x000fee0000000200 */
[C---:B-----5:R-:W-:Y:S08]  /*150c0*/  HMMA.16816.F32.BF16 R20, R108.reuse, R120, RZ ;  /* 0x000000786c14723c */ /* 0x060ff000000418ff */
[C---:B------:R-:W-:Y:S01]  /*150d0*/  HMMA.16816.F32.BF16 R24, R108.reuse, R122, RZ ;  /* 0x0000007a6c18723c */ /* 0x040fe200000418ff */
[----:B------:R-:W-:Y:S07]  /*150e0*/  LDSM.16.M88.4 R120, [R158+0x3800] ;  /* 0x003800009e78783b */ /* 0x000fee0000000200 */
        /* <DEDUP_REMOVED lines=31> */
[----:B------:R-:W-:Y:S01]  /*152e0*/  HMMA.16816.F32.BF16 R64, R144, R118, R64 ;  /* 0x000000769040723c */ /* 0x000fe20000041840 */
[----:B------:R-:W2:Y:S07]  /*152f0*/  LDSM.16.M88.4 R116, [R158+0x2800] ;  /* 0x002800009e74783b */ /* 0x000eae0000000200 */
[C---:B-1----:R-:W-:Y:S08]  /*15300*/  HMMA.16816.F32.BF16 R4, R108.reuse, R112, R4 ;  /* 0x000000706c04723c */ /* 0x042ff00000041804 */
[C---:B------:R-:W-:Y:S01]  /*15310*/  HMMA.16816.F32.BF16 R8, R108.reuse, R114, R8 ;  /* 0x000000726c08723c */ /* 0x040fe20000041808 */
[----:B------:R-:W1:Y:S07]  /*15320*/  LDSM.16.M88.4 R112, [R158+0x3000] ;  /* 0x003000009e70783b */ /* 0x000e6e0000000200 */
        /* <DEDUP_REMOVED lines=8> */
[----:B------:R-:W3:Y:S07]  /*153b0*/  LDSM.16.M88.4 R120, [R158+0x5000] ;  /* 0x005000009e78783b */ /* 0x000eee0000000200 */
[C---:B--2---:R-:W-:Y:S08]  /*153c0*/  HMMA.16816.F32.BF16 R36, R108.reuse, R116, R36 ;  /* 0x000000746c24723c */ /* 0x044ff00000041824 */
[C---:B------:R-:W-:Y:S01]  /*153d0*/  HMMA.16816.F32.BF16 R40, R108.reuse, R118, R40 ;  /* 0x000000766c28723c */ /* 0x040fe20000041828 */
[----:B------:R-:W2:Y:S07]  /*153e0*/  LDSM.16.M88.4 R116, [R158+0x5800] ;  /* 0x005800009e74783b */ /* 0x000eae0000000200 */
[C---:B-1----:R-:W-:Y:S08]  /*153f0*/  HMMA.16816.F32.BF16 R44, R108.reuse, R112, R44 ;  /* 0x000000706c2c723c */ /* 0x042ff0000004182c */
[C---:B------:R-:W-:Y:S01]  /*15400*/  HMMA.16816.F32.BF16 R48, R108.reuse, R114, R48 ;  /* 0x000000726c30723c */ /* 0x040fe20000041830 */
[----:B------:R-:W-:Y:S07]  /*15410*/  LDSM.16.M88.4 R112, [R161] ;  /* 0x00000000a170783b */ /* 0x000fee0000000200 */
[C---:B---3--:R-:W-:Y:S08]  /*15420*/  HMMA.16816.F32.BF16 R52, R108.reuse, R120, R52 ;  /* 0x000000786c34723c */ /* 0x048ff00000041834 */
        /* <DEDUP_REMOVED lines=27> */
[C---:B--2---:R-:W-:Y:S08]  /*155e0*/  HMMA.16816.F32.BF16 R60, R112.reuse, R108, R60 ;  /* 0x0000006c703c723c */ /* 0x044ff0000004183c */
        /* <DEDUP_REMOVED lines=77> */
.L_x_10478:
[----:B------:R-:W-:Y:S05]  /*15ac0*/  BSYNC.RECONVERGENT B0 ;  /* 0x0000000000007941 */ /* 0x000fea0003800200 */
.L_x_10477:
        /* <DEDUP_REMOVED lines=57> */
.L_x_10476:
[----:B------:R-:W-:Y:S05]  /*15e60*/  BSYNC.RECONVERGENT B1 ;  /* 0x0000000000017941 */ /* 0x000fea0003800200 */
.L_x_10475:
[----:B------:R-:W-:Y:S01]  /*15e70*/  LOP3.LUT R184, R184, 0xffbfffff, RZ, 0xc0, !PT ;  /* 0xffbfffffb8b87812 */ /* 0x000fe200078ec0ff */
[C---:B------:R-:W-:Y:S02]  /*15e80*/  VIADD R0, R196.reuse, 0xffffffc0 ;  /* 0xffffffc0c4007836 */ /* 0x040fe40000000000 */
[C---:B------:R-:W-:Y:S02]  /*15e90*/  VIADD R3, R196.reuse, 0xfffffff8 ;  /* 0xfffffff8c4037836 */ /* 0x040fe40000000000 */
[----:B------:R-:W-:Y:S01]  /*15ea0*/  VIADD R123, R196, 0x20 ;  /* 0x00000020c47b7836 */ /* 0x000fe20000000000 */
[----:B------:R-:W-:Y:S01]  /*15eb0*/  ISETP.GE.AND P2, PT, R0, R192, PT ;  /* 0x000000c00000720c */ /* 0x000fe20003f46270 */
[----:B------:R-:W-:Y:S01]  /*15ec0*/  VIADD R122, R196, 0x28 ;  /* 0x00000028c47a7836 */ /* 0x000fe20000000000 */
[----:B------:R-:W-:Y:S01]  /*15ed0*/  ISETP.GE.AND P0, PT, R0, R190, PT ;  /* 0x000000be0000720c */ /* 0x000fe20003f06270 */
[----:B-1----:R-:W-:Y:S01]  /*15ee0*/  VIADD R114, R196, 0xffffffc9 ;  /* 0xffffffc9c4727836 */ /* 0x002fe20000000000 */
[----:B------:R-:W-:Y:S01]  /*15ef0*/  ISETP.GE.AND P3, PT, R0, R193, PT ;  /* 0x000000c10000720c */ /* 0x000fe20003f66270 */
[----:B------:R-:W-:Y:S01]  /*15f00*/  VIADD R119, R196, 0xffffffd0 ;  /* 0xffffffd0c4777836 */ /* 0x000fe20000000000 */
[----:B------:R-:W-:Y:S01]  /*15f10*/  ISETP.GE.AND P1, PT, R0, R191, PT ;  /* 0x000000bf0000720c */ /* 0x000fe20003f26270 */
[----:B------:R-:W-:Y:S01]  /*15f20*/  VIADD R117, R196, 0xffffffe0 ;  /* 0xffffffe0c4757836 */ /* 0x000fe20000000000 */
[----:B------:R-:W-:Y:S01]  /*15f30*/  FSEL R109, R4, -INF , P3 ;  /* 0xff800000046d7808 */ /* 0x000fe20001800000 */
[----:B------:R-:W-:Y:S01]  /*15f40*/  VIADD R125, R196, 0x10 ;  /* 0x00000010c47d7836 */ /* 0x000fe20000000000 */
[----:B------:R-:W-:Y:S01]  /*15f50*/  FSEL R4, R6, -INF , P1 ;  /* 0xff80000006047808 */ /* 0x000fe20000800000 */
[----:B------:R-:W-:Y:S02]  /*15f60*/  VIADD R6, R196, 0x9 ;  /* 0x00000009c4067836 */ /* 0x000fe40000000000 */
[----:B------:R-:W-:Y:S01]  /*15f70*/  @P2 LOP3.LUT R184, R184, 0x400000, RZ, 0xfc, !PT ;  /* 0x00400000b8b82812 */ /* 0x000fe200078efcff */
[C---:B------:R-:W-:Y:S02]  /*15f80*/  VIADD R118, R196.reuse, 0xffffffc1 ;  /* 0xffffffc1c4767836 */ /* 0x040fe40000000000 */
[----:B------:R-:W-:Y:S01]  /*15f90*/  VIADD R124, R196, 0x18 ;  /* 0x00000018c47c7836 */ /* 0x000fe20000000000 */
[----:B------:R-:W-:Y:S01]  /*15fa0*/  LOP3.LUT R184, R184, 0xffdfffff, RZ, 0xc0, !PT ;  /* 0xffdfffffb8b87812 */ /* 0x000fe200078ec0ff */
[----:B------:R-:W-:Y:S01]  /*15fb0*/  VIADD R120, R196, 0x30 ;  /* 0x00000030c4787836 */ /* 0x000fe20000000000 */
[----:B------:R-:W-:Y:S01]  /*15fc0*/  ISETP.GE.AND P2, PT, R118, R193, PT ;  /* 0x000000c17600720c */ /* 0x000fe20003f46270 */
[----:B------:R-:W-:Y:S01]  /*15fd0*/  VIADD R116, R196, 0xffffffc8 ;  /* 0xffffffc8c4747836 */ /* 0x000fe20000000000 */
[----:B------:R-:W-:Y:S01]  /*15fe0*/  @P0 LOP3.LUT R184, R184, 0x200000, RZ, 0xfc, !PT ;  /* 0x00200000b8b80812 */ /* 0x000fe200078efcff */
[----:B------:R-:W-:Y:S01]  /*15ff0*/  VIADD R2, R196, 0xffffffd9 ;  /* 0xffffffd9c4027836 */ /* 0x000fe20000000000 */
[----:B------:R-:W-:Y:S01]  /*16000*/  ISETP.GE.AND P0, PT, R118, R191, PT ;  /* 0x000000bf7600720c */ /* 0x000fe20003f06270 */
[C---:B------:R-:W-:Y:S01]  /*16010*/  VIADD R111, R196.reuse, 0xffffffd8 ;  /* 0xffffffd8c46f7836 */ /* 0x040fe20000000000 */
[----:B------:R-:W-:Y:S01]  /*16020*/  FSEL R108, R5, -INF , P2 ;  /* 0xff800000056c7808 */ /* 0x000fe20001000000 */
[C---:B------:R-:W-:Y:S01]  /*16030*/  VIADD R5, R196.reuse, 0xffffffd1 ;  /* 0xffffffd1c4057836 */ /* 0x040fe20000000000 */
[----:B------:R-:W-:Y:S01]  /*16040*/  FSEL R7, R7, -INF , P0 ;  /* 0xff80000007077808 */ /* 0x000fe20000000000 */
[----:B------:R-:W-:Y:S01]  /*16050*/  VIADD R115, R196, 0xffffffe1 ;  /* 0xffffffe1c4737836 */ /* 0x000fe20000000000 */
[----:B------:R-:W-:Y:S01]  /*16060*/  ISETP.GE.AND P2, PT, R114, R193, PT ;  /* 0x000000c17200720c */ /* 0x000fe20003f46270 */
[----:B------:R-:W-:Y:S01]  /*16070*/  VIADD R0, R196, 0xfffffff9 ;  /* 0xfffffff9c4007836 */ /* 0x000fe20000000000 */
[----:B------:R-:W-:Y:S01]  /*16080*/  ISETP.GE.AND P0, PT, R114, R191, PT ;  /* 0x000000bf7200720c */ /* 0x000fe20003f06270 */
[----:B------:R-:W-:Y:S01]  /*16090*/  VIADD R194, R194, 0xffffff80 ;  /* 0xffffff80c2c27836 */ /* 0x000fe20000000000 */
[----:B------:R-:W-:Y:S02]  /*160a0*/  ISETP.GE.AND P3, PT, R116, R193, PT ;  /* 0x000000c17400720c */ /* 0x000fe40003f66270 */
[----:B------:R-:W-:Y:S02]  /*160b0*/  FSEL R112, R9, -INF , P2 ;  /* 0xff80000009707808 */ /* 0x000fe40001000000 */
[----:B------:R-:W-:Y:S02]  /*160c0*/  FSEL R9, R11, -INF , P0 ;  /* 0xff8000000b097808 */ /* 0x000fe40000000000 */
[----:B------:R-:W-:Y:S02]  /*160d0*/  ISETP.GE.AND P0, PT, R5, R191, PT ;  /* 0x000000bf0500720c */ /* 0x000fe40003f06270 */
[----:B------:R-:W-:Y:S01]  /*160e0*/  FSEL R113, R8, -INF , P3 ;  /* 0xff80000008717808 */ /* 0x000fe20001800000 */
[C---:B------:R-:W-:Y:S01]  /*160f0*/  VIADD R8, R196.reuse, 0x8 ;  /* 0x00000008c4087836 */ /* 0x040fe20000000000 */
[-C--:B------:R-:W-:Y:S02]  /*16100*/  ISETP.GE.AND P3, PT, R119, R193.reuse, PT ;  /* 0x000000c17700720c */ /* 0x080fe40003f66270 */
[----:B------:R-:W-:Y:S02]  /*16110*/  ISETP.GE.AND P2, PT, R5, R193, PT ;  /* 0x000000c10500720c */ /* 0x000fe40003f46270 */
[----:B------:R-:W-:Y:S01]  /*16120*/  FSEL R229, R15, -INF , P0 ;  /* 0xff8000000fe57808 */ /* 0x000fe20000000000 */
[----:B------:R-:W-:Y:S01]  /*16130*/  VIADD R15, R196, 0xfffffff1 ;  /* 0xfffffff1c40f7836 */ /* 0x000fe20000000000 */
[-C--:B------:R-:W-:Y:S02]  /*16140*/  ISETP.GE.AND P0, PT, R2, R191.reuse, PT ;  /* 0x000000bf0200720c */ /* 0x080fe40003f06270 */
[----:B------:R-:W-:Y:S02]  /*16150*/  ISETP.GE.AND P1, PT, R116, R191, PT ;  /* 0x000000bf7400720c */ /* 0x000fe40003f26270 */
[----:B------:R-:W-:Y:S01]  /*16160*/  FSEL R231, R12, -INF , P3 ;  /* 0xff8000000ce77808 */ /* 0x000fe20001800000 */
[C---:B------:R-:W-:Y:S01]  /*16170*/  VIADD R12, R196.reuse, 0x1 ;  /* 0x00000001c40c7836 */ /* 0x040fe20000000000 */
[----:B------:R-:W-:Y:S01]  /*16180*/  FSEL R11, R13, -INF , P2 ;  /* 0xff8000000d0b7808 */ /* 0x000fe20001000000 */
[----:B------:R-:W-:Y:S01]  /*16190*/  VIADD R13, R196, 0xffffffe9 ;  /* 0xffffffe9c40d7836 */ /* 0x000fe20000000000 */
[-C--:B------:R-:W-:Y:S02]  /*161a0*/  ISETP.GE.AND P3, PT, R111, R193.reuse, PT ;  /* 0x000000c16f00720c */ /* 0x080fe40003f66270 */
[----:B------:R-:W-:Y:S02]  /*161b0*/  ISETP.GE.AND P2, PT, R2, R193, PT ;  /* 0x000000c10200720c */ /* 0x000fe40003f46270 */
[----:B------:R-:W-:Y:S01]  /*161c0*/  FSEL R225, R19, -INF , P0 ;  /* 0xff80000013e17808 */ /* 0x000fe20000000000 */
[----:B------:R-:W-:Y:S01]  /*161d0*/  VIADD R19, R196, 0xfffffff0 ;  /* 0xfffffff0c4137836 */ /* 0x000fe20000000000 */
[----:B------:R-:W-:Y:S02]  /*161e0*/  FSEL R10, R10, -INF , P1 ;  /* 0xff8000000a0a7808 */ /* 0x000fe40000800000 */
[-C--:B------:R-:W-:Y:S02]  /*161f0*/  ISETP.GE.AND P0, PT, R115, R191.reuse, PT ;  /* 0x000000bf7300720c */ /* 0x080fe40003f06270 */
[----:B------:R-:W-:Y:S02]  /*16200*/  ISETP.GE.AND P1, PT, R119, R191, PT ;  /* 0x000000bf7700720c */ /* 0x000fe40003f26270 */
[----:B------:R-:W-:Y:S02]  /*16210*/  FSEL R110, R16, -INF , P3 ;  /* 0xff800000106e7808 */ /* 0x000fe40001800000 */
[----:B------:R-:W-:Y:S01]  /*16220*/  FSEL R16, R17, -INF , P2 ;  /* 0xff80000011107808 */ /* 0x000fe20001000000 */
[----:B------:R-:W-:Y:S01]  /*16230*/  VIADD R17, R196, 0xffffffe8 ;  /* 0xffffffe8c4117836 */ /* 0x000fe20000000000 */
[----:B------:R-:W-:Y:S02]  /*16240*/  ISETP.GE.AND P3, PT, R117, R193, PT ;  /* 0x000000c17500720c */ /* 0x000fe40003f66270 */
[----:B------:R-:W-:Y:S02]  /*16250*/  FSEL R23, R23, -INF , P0 ;  /* 0xff80000017177808 */ /* 0x000fe40000000000 */
[----:B------:R-:W-:Y:S02]  /*16260*/  FSEL R14, R14, -INF , P1 ;  /* 0xff8000000e0e7808 */ /* 0x000fe40000800000 */
[-C--:B------:R-:W-:Y:S02]  /*16270*/  ISETP.GE.AND P0, PT, R13, R191.reuse, PT ;  /* 0x000000bf0d00720c */ /* 0x080fe40003f06270 */
[----:B------:R-:W-:Y:S02]  /*16280*/  ISETP.GE.AND P1, PT, R111, R191, PT ;  /* 0x000000bf6f00720c */ /* 0x000fe40003f26270 */
[----:B------:R-:W-:Y:S02]  /*16290*/  FSEL R20, R20, -INF , P3 ;  /* 0xff80000014147808 */ /* 0x000fe40001800000 */
[----:B------:R-:W-:Y:S02]  /*162a0*/  ISETP.GE.AND P3, PT, R17, R193, PT ;  /* 0x000000c11100720c */ /* 0x000fe40003f66270 */
[----:B------:R-:W-:Y:S02]  /*162b0*/  FSEL R27, R27, -INF , P0 ;  /* 0xff8000001b1b7808 */ /* 0x000fe40000000000 */
[----:B------:R-:W-:Y:S02]  /*162c0*/  FSEL R18, R18, -INF , P1 ;  /* 0xff80000012127808 */ /* 0x000fe40000800000 */
[-C--:B------:R-:W-:Y:S02]  /*162d0*/  ISETP.GE.AND P0, PT, R15, R191.reuse, PT ;  /* 0x000000bf0f00720c */ /* 0x080fe40003f06270 */
[----:B------:R-:W-:Y:S02]  /*162e0*/  ISETP.GE.AND P1, PT, R117, R191, PT ;  /* 0x000000bf7500720c */ /* 0x000fe40003f26270 */
[-C--:B------:R-:W-:Y:S02]  /*162f0*/  ISETP.GE.AND P2, PT, R115, R193.reuse, PT ;  /* 0x000000c17300720c */ /* 0x080fe40003f46270 */
[----:B------:R-:W-:Y:S02]  /*16300*/  FSEL R24, R24, -INF , P3 ;  /* 0xff80000018187808 */ /* 0x000fe40001800000 */
[----:B------:R-:W-:Y:S02]  /*16310*/  ISETP.GE.AND P3, PT, R19, R193, PT ;  /* 0x000000c11300720c */ /* 0x000fe40003f66270 */
[----:B------:R-:W-:Y:S02]  /*16320*/  FSEL R31, R31, -INF , P0 ;  /* 0xff8000001f1f7808 */ /* 0x000fe40000000000 */
[----:B------:R-:W-:Y:S02]  /*16330*/  FSEL R22, R22, -INF , P1 ;  /* 0xff80000016167808 */ /* 0x000fe40000800000 */
[-C--:B------:R-:W-:Y:S02]  /*16340*/  ISETP.GE.AND P0, PT, R0, R191.reuse, PT ;  /* 0x000000bf0000720c */ /* 0x080fe40003f06270 */
[----:B------:R-:W-:Y:S02]  /*16350*/  FSEL R221, R21, -INF , P2 ;  /* 0xff80000015dd7808 */ /* 0x000fe40001000000 */
        /* <DEDUP_REMOVED lines=9> */
[----:B------:R-:W-:Y:S02]  /*163f0*/  ISETP.GE.AND P2, PT, R15, R193, PT ;  /* 0x000000c10f00720c */ /* 0x000fe40003f46270 */
        /* <DEDUP_REMOVED lines=12> */
[----:B------:R-:W-:Y:S02]  /*164c0*/  ISETP.GE.AND P1, PT, R196, R193, PT ;  /* 0x000000c1c400720c */ /* 0x000fe40003f26270 */
[----:B------:R-:W-:Y:S01]  /*164d0*/  ISETP.GE.AND P2, PT, R118, R190, PT ;  /* 0x000000be7600720c */ /* 0x000fe20003f46270 */
[----:B------:R-:W-:Y:S01]  /*164e0*/  VIADD R118, R196, 0x11 ;  /* 0x00000011c4767836 */ /* 0x000fe20000000000 */
[----:B------:R-:W-:Y:S02]  /*164f0*/  LOP3.LUT R184, R184, 0xffefffff, RZ, 0xc0, !PT ;  /* 0xffefffffb8b87812 */ /* 0x000fe400078ec0ff */
[----:B------:R-:W-:Y:S02]  /*16500*/  FSEL R41, R41, -INF , P0 ;  /* 0xff80000029297808 */ /* 0x000fe40000000000 */
[----:B------:R-:W-:Y:S02]  /*16510*/  FSEL R151, R36, -INF , P1 ;  /* 0xff80000024977808 */ /* 0x000fe40000800000 */
[----:B------:R-:W-:Y:S02]  /*16520*/  ISETP.GE.AND P0, PT, R6, R191, PT ;  /* 0x000000bf0600720c */ /* 0x000fe40003f06270 */
[-C--:B------:R-:W-:Y:S02]  /*16530*/  ISETP.GE.AND P1, PT, R12, R193.reuse, PT ;  /* 0x000000c10c00720c */ /* 0x080fe40003f26270 */
[----:B------:R-:W-:Y:S02]  /*16540*/  @P3 LOP3.LUT R184, R184, 0x100000, RZ, 0xfc, !PT ;  /* 0x00100000b8b83812 */ /* 0x000fe400078efcff */
[----:B------:R-:W-:Y:S02]  /*16550*/  FSEL R43, R43, -INF , P0 ;  /* 0xff8000002b2b7808 */ /* 0x000fe40000000000 */
[----:B------:R-:W-:Y:S02]  /*16560*/  FSEL R149, R37, -INF , P1 ;  /* 0xff80000025957808 */ /* 0x000fe40000800000 */
[----:B------:R-:W-:Y:S02]  /*16570*/  ISETP.GE.AND P0, PT, R116, R192, PT ;  /* 0x000000c07400720c */ /* 0x000fe40003f06270 */
[----:B------:R-:W-:Y:S02]  /*16580*/  LOP3.LUT R184, R184, 0xfff7ffff, RZ, 0xc0, !PT ;  /* 0xfff7ffffb8b87812 */ /* 0x000fe400078ec0ff */
[----:B------:R-:W-:Y:S02]  /*16590*/  ISETP.GE.AND P1, PT, R8, R193, PT ;  /* 0x000000c10800720c */ /* 0x000fe40003f26270 */
[----:B------:R-:W-:Y:S02]  /*165a0*/  @P2 LOP3.LUT R184, R184, 0x80000, RZ, 0xfc, !PT ;  /* 0x00080000b8b82812 */ /* 0x000fe400078efcff */
[----:B------:R-:W-:Y:S02]  /*165b0*/  FSEL R40, R40, -INF , P1 ;  /* 0xff80000028287808 */ /* 0x000fe40000800000 */
        /* <DEDUP_REMOVED lines=8> */
[----:B------:R-:W-:Y:S01]  /*16640*/  FSEL R139, R44, -INF , P0 ;  /* 0xff8000002c8b7808 */ /* 0x000fe20000000000 */
[----:B------:R-:W-:Y:S01]  /*16650*/  VIADD R44, R196, 0x38 ;  /* 0x00000038c42c7836 */ /* 0x000fe20000000000 */
[----:B------:R-:W-:Y:S02]  /*16660*/  ISETP.GE.AND P0, PT, R114, R192, PT ;  /* 0x000000c07200720c */ /* 0x000fe40003f06270 */
[-C--:B------:R-:W-:Y:S02]  /*16670*/  ISETP.GE.AND P5, PT, R115, R190.reuse, PT ;  /* 0x000000be7300720c */ /* 0x080fe40003fa6270 */
[----:B------:R-:W-:Y:S02]  /*16680*/  @P1 LOP3.LUT R184, R184, 0x20000, RZ, 0xfc, !PT ;  /* 0x00020000b8b81812 */ /* 0x000fe400078efcff */
[----:B------:R-:W-:Y:S01]  /*16690*/  ISETP.GE.AND P1, PT, R114, R190, PT ;  /* 0x000000be7200720c */ /* 0x000fe20003f26270 */
[----:B------:R-:W-:Y:S01]  /*166a0*/  VIADD R114, R196, 0x21 ;  /* 0x00000021c4727836 */ /* 0x000fe20000000000 */
[----:B------:R-:W-:Y:S02]  /*166b0*/  LOP3.LUT R184, R184, 0xfffeffff, RZ, 0xc0, !PT ;  /* 0xfffeffffb8b87812 */ /* 0x000fe400078ec0ff */
        /* <DEDUP_REMOVED lines=13> */
[----:B------:R-:W-:Y:S02]  /*16790*/  ISETP.GE.AND P1, PT, R119, R190, PT ;  /* 0x000000be7700720c */ /* 0x000fe40003f26270 */
[----:B------:R-:W-:Y:S02]  /*167a0*/  ISETP.GE.AND P3, PT, R13, R192, PT ;  /* 0x000000c00d00720c */ /* 0x000fe40003f66270 */
[-C--:B------:R-:W-:Y:S04]  /*167b0*/  ISETP.GE.AND P6, PT, R15, R190.reuse, PT ;  /* 0x000000be0f00720c */ /* 0x080fe80003fc6270 */
[----:B------:R-:W-:Y:S02]  /*167c0*/  FSEL R173, R31, -INF , !P6 ;  /* 0xff8000001fad7808 */ /* 0x000fe40007000000 */
[----:B------:R-:W-:Y:S02]  /*167d0*/  ISETP.GE.AND P6, PT, R6, R190, PT ;  /* 0x000000be0600720c */ /* 0x000fe40003fc6270 */
[----:B------:R-:W-:Y:S02]  /*167e0*/  @P0 LOP3.LUT R184, R184, 0x4000, RZ, 0xfc, !PT ;  /* 0x00004000b8b80812 */ /* 0x000fe400078efcff */
[-C--:B------:R-:W-:Y:S02]  /*167f0*/  ISETP.GE.AND P0, PT, R124, R193.reuse, PT ;  /* 0x000000c17c00720c */ /* 0x080fe40003f06270 */
        /* <DEDUP_REMOVED lines=18> */
[----:B------:R-:W-:Y:S11]  /*16920*/  ISETP.GE.AND P1, PT, R111, R190, PT ;  /* 0x000000be6f00720c */ /* 0x000ff60003f26270 */
[----:B------:R-:W-:Y:S02]  /*16930*/  @P0 LOP3.LUT R184, R184, 0x400, RZ, 0xfc, !PT ;  /* 0x00000400b8b80812 */ /* 0x000fe400078efcff */
[-C--:B------:R-:W-:Y:S02]  /*16940*/  ISETP.GE.AND P0, PT, R123, R193.reuse, PT ;  /* 0x000000c17b00720c */ /* 0x080fe40003f06270 */
        /* <DEDUP_REMOVED lines=18> */
[----:B------:R-:W-:Y:S02]  /*16a70*/  P2R R53, PR, RZ, 0x20 ;  /* 0x00000020ff357803 */ /* 0x000fe40000000000 */
[----:B------:R-:W-:Y:S07]  /*16a80*/  P2R R55, PR, RZ, 0x10 ;  /* 0x00000010ff377803 */ /* 0x000fee0000000000 */
[----:B------:R-:W-:Y:S02]  /*16a90*/  @P0 LOP3.LUT R184, R184, 0x40, RZ, 0xfc, !PT ;  /* 0x00000040b8b80812 */ /* 0x000fe400078efcff */
[-C--:B------:R-:W-:Y:S02]  /*16aa0*/  ISETP.GE.AND P0, PT, R122, R193.reuse, PT ;  /* 0x000000c17a00720c */ /* 0x080fe40003f06270 */
[----:B------:R-:W-:Y:S02]  /*16ab0*/  LOP3.LUT R184, R184, 0xffffffdf, RZ, 0xc0, !PT ;  /* 0xffffffdfb8b87812 */ /* 0x000fe400078ec0ff */
[----:B------:R-:W-:Y:S01]  /*16ac0*/  FSEL R117, R56, -INF , P0 ;  /* 0xff80000038757808 */ /* 0x000fe20000000000 */
[----:B------:R-:W-:Y:S01]  /*16ad0*/  VIADD R56, R196, 0x29 ;  /* 0x00000029c4387836 */ /* 0x000fe20000000000 */
[----:B------:R-:W-:Y:S02]  /*16ae0*/  ISETP.GE.AND P0, PT, R115, R192, PT ;  /* 0x000000c07300720c */ /* 0x000fe40003f06270 */
        /* <DEDUP_REMOVED lines=13> */
[-C--:B------:R-:W-:Y:S02]  /*16bc0*/  ISETP.GE.AND P0, PT, R120, R193.reuse, PT ;  /* 0x000000c17800720c */ /* 0x080fe40003f06270 */
[----:B------:R-:W-:Y:S02]  /*16bd0*/  LOP3.LUT R184, R184, 0xfffffffd, RZ, 0xc0, !PT ;  /* 0xfffffffdb8b87812 */ /* 0x000fe400078ec0ff */
[----:B------:R-:W-:Y:S02]  /*16be0*/  FSEL R52, R60, -INF , P0 ;  /* 0xff8000003c347808 */ /* 0x000fe40000000000 */
[----:B------:R-:W-:Y:S02]  /*16bf0*/  ISETP.GE.AND P0, PT, R48, R193, PT ;  /* 0x000000c13000720c */ /* 0x000fe40003f06270 */
[----:B------:R-:W-:Y:S02]  /*16c00*/  P2R R59, PR, RZ, 0x4 ;  /* 0x00000004ff3b7803 */ /* 0x000fe40000000000 */
[----:B------:R-:W-:Y:S02]  /*16c10*/  FSEL R45, R61, -INF , P0 ;  /* 0xff8000003d2d7808 */ /* 0x000fe40000000000 */
[-C--:B------:R-:W-:Y:S02]  /*16c20*/  ISETP.GE.AND P0, PT, R120, R191.reuse, PT ;  /* 0x000000bf7800720c */ /* 0x080fe40003f06270 */
[----:B------:R-:W-:Y:S02]  /*16c30*/  @P1 LOP3.LUT R184, R184, 0x2, RZ, 0xfc, !PT ;  /* 0x00000002b8b81812 */ /* 0x000fe400078efcff */
[----:B------:R-:W-:Y:S01]  /*16c40*/  FSEL R61, R62, -INF , P0 ;  /* 0xff8000003e3d7808 */ /* 0x000fe20000000000 */
[----:B------:R-:W-:Y:S01]  /*16c50*/  VIADD R62, R196, 0x39 ;  /* 0x00000039c43e7836 */ /* 0x000fe20000000000 */
[----:B------:R-:W-:Y:S02]  /*16c60*/  ISETP.GE.AND P0, PT, R48, R191, PT ;  /* 0x000000bf3000720c */ /* 0x000fe40003f06270 */
[C---:B------:R-:W-:Y:S02]  /*16c70*/  LOP3.LUT P2, RZ, R184.reuse, 0x40, RZ, 0xc0, !PT ;  /* 0x00000040b8ff7812 */ /* 0x040fe4000784c0ff */
[----:B------:R-:W-:Y:S02]  /*16c80*/  FSEL R60, R63, -INF , P0 ;  /* 0xff8000003f3c7808 */ /* 0x000fe40000000000 */
[----:B------:R-:W-:Y:S02]  /*16c90*/  ISETP.GE.AND P0, PT, R19, R190, PT ;  /* 0x000000be1300720c */ /* 0x000fe40003f06270 */
[----:B------:R-:W-:Y:S02]  /*16ca0*/  LOP3.LUT R184, R184, 0xfffffffe, RZ, 0xc0, !PT ;  /* 0xfffffffeb8b87812 */ /* 0x000fe400078ec0ff */
[----:B------:R-:W-:Y:S02]  /*16cb0*/  P2R R126, PR, RZ, 0x4 ;  /* 0x00000004ff7e7803 */ /* 0x000fe40000000000 */
[-C--:B------:R-:W-:Y:S02]  /*16cc0*/  ISETP.GE.AND P1, PT, R15, R192.reuse, PT ;  /* 0x000000c00f00720c */ /* 0x080fe40003f26270 */
[----:B------:R-:W-:Y:S02]  /*16cd0*/  P2R R57, PR, RZ, 0x8 ;  /* 0x00000008ff397803 */ /* 0x000fe40000000000 */
[----:B------:R-:W-:Y:S02]  /*16ce0*/  FSEL R205, R29, -INF , !P1 ;  /* 0xff8000001dcd7808 */ /* 0x000fe40004800000 */
[-C--:B------:R-:W-:Y:S02]  /*16cf0*/  ISETP.GE.AND P1, PT, R0, R192.reuse, PT ;  /* 0x000000c00000720c */ /* 0x080fe40003f26270 */
[----:B------:R-:W-:Y:S02]  /*16d00*/  @P0 LOP3.LUT R184, R184, 0x1, RZ, 0xfc, !PT ;  /* 0x00000001b8b80812 */ /* 0x000fe400078efcff */
[-C--:B------:R-:W-:Y:S02]  /*16d10*/  ISETP.GE.AND P0, PT, R62, R193.reuse, PT ;  /* 0x000000c13e00720c */ /* 0x080fe40003f06270 */
[----:B------:R-:W-:Y:S02]  /*16d20*/  LOP3.LUT P5, RZ, R184, 0x80, RZ, 0xc0, !PT ;  /* 0x00000080b8ff7812 */ /* 0x000fe400078ac0ff */
[----:B------:R-:W-:Y:S02]  /*16d30*/  FSEL R38, R65, -INF , P0 ;  /* 0xff80000041267808 */ /* 0x000fe40000000000 */
[----:B------:R-:W-:Y:S02]  /*16d40*/  ISETP.GE.AND P0, PT, R44, R193, PT ;  /* 0x000000c12c00720c */ /* 0x000fe40003f06270 */
[----:B------:R-:W-:Y:S02]  /*16d50*/  FSEL R225, R225, -INF , !P5 ;  /* 0xff800000e1e17808 */ /* 0x000fe40006800000 */
[----:B------:R-:W-:Y:S02]  /*16d60*/  FSEL R63, R64, -INF , P0 ;  /* 0xff800000403f7808 */ /* 0x000fe40000000000 */
[-C--:B------:R-:W-:Y:S02]  /*16d70*/  ISETP.GE.AND P0, PT, R62, R191.reuse, PT ;  /* 0x000000bf3e00720c */ /* 0x080fe40003f06270 */
[----:B------:R-:W-:Y:S02]  /*16d80*/  ISETP.NE.AND P5, PT, R53, RZ, PT ;  /* 0x000000ff3500720c */ /* 0x000fe40003fa5270 */
[----:B------:R-:W-:Y:S02]  /*16d90*/  FSEL R36, R67, -INF , P0 ;  /* 0xff80000043247808 */ /* 0x000fe40000000000 */
[----:B------:R-:W-:Y:S02]  /*16da0*/  ISETP.GE.AND P0, PT, R44, R191, PT ;  /* 0x000000bf2c00720c */ /* 0x000fe40003f06270 */
[----:B------:R-:W-:Y:S02]  /*16db0*/  FSEL R213, R23, -INF , !P5 ;  /* 0xff80000017d57808 */ /* 0x000fe40006800000 */
[----:B------:R-:W-:Y:S02]  /*16dc0*/  FSEL R37, R66, -INF , P0 ;  /* 0xff80000042257808 */ /* 0x000fe40000000000 */
[C---:B------:R-:W-:Y:S02]  /*16dd0*/  ISETP.GE.AND P0, PT, R196.reuse, R192, PT ;  /* 0x000000c0c400720c */ /* 0x040fe40003f06270 */
[-C--:B------:R-:W-:Y:S02]  /*16de0*/  ISETP.GE.AND P5, PT, R3, R190.reuse, PT ;  /* 0x000000be0300720c */ /* 0x080fe40003fa6270 */
[----:B------:R-:W-:Y:S02]  /*16df0*/  FSEL R151, R151, -INF , !P0 ;  /* 0xff80000097977808 */ /* 0x000fe40004000000 */
[C---:B------:R-:W-:Y:S01]  /*16e00*/  ISETP.GE.AND P0, PT, R196.reuse, R190, PT ;  /* 0x000000bec400720c */ /* 0x040fe20003f06270 */
[----:B------:R-:W-:Y:S01]  /*16e10*/  VIADD R196, R196, 0xffffff80 ;  /* 0xffffff80c4c47836 */ /* 0x000fe20000000000 */
[C---:B------:R-:W-:Y:S02]  /*16e20*/  LOP3.LUT P2, RZ, R184.reuse, 0x800, RZ, 0xc0, !PT ;  /* 0x00000800b8ff7812 */ /* 0x040fe4000784c0ff */
[----:B------:R-:W-:Y:S02]  /*16e30*/  FSEL R143, R143, -INF , !P0 ;  /* 0xff8000008f8f7808 */ /* 0x000fe40004000000 */
[----:B------:R-:W-:Y:S02]  /*16e40*/  LOP3.LUT P0, RZ, R184, 0x20, RZ, 0xc0, !PT ;  /* 0x00000020b8ff7812 */ /* 0x000fe4000780c0ff */
[----:B------:R-:W-:Y:S02]  /*16e50*/  P2R R127, PR, RZ, 0x4 ;  /* 0x00000004ff7f7803 */ /* 0x000fe40000000000 */
[----:B------:R-:W-:Y:S02]  /*16e60*/  FSEL R215, R22, -INF , !P0 ;  /* 0xff80000016d77808 */ /* 0x000fe40004000000 */
[-C--:B------:R-:W-:Y:S02]  /*16e70*/  ISETP.GE.AND P0, PT, R3, R192.reuse, PT ;  /* 0x000000c00300720c */ /* 0x080fe40003f06270 */
[----:B------:R-:W2:Y:S01]  /*16e80*/  LD.E R3, desc[UR4][R102.64+0xdc] ;  /* 0x0000dc0466037980 */ /* 0x000ea2000c101900 */
[----:B------:R-:W-:Y:S02]  /*16e90*/  LOP3.LUT P2, RZ, R184, 0x2000, RZ, 0xc0, !PT ;  /* 0x00002000b8ff7812 */ /* 0x000fe4000784c0ff */
[----:B------:R-:W-:Y:S02]  /*16ea0*/  FSEL R203, R32, -INF , !P0 ;  /* 0xff80000020cb7808 */ /* 0x000fe40004000000 */
[----:B------:R-:W-:Y:S02]  /*16eb0*/  P2R R33, PR, RZ, 0x4 ;  /* 0x00000004ff217803 */ /* 0x000fe40000000000 */
[----:B------:R-:W-:Y:S02]  /*16ec0*/  LOP3.LUT P2, RZ, R184, 0x100, RZ, 0xc0, !PT ;  /* 0x00000100b8ff7812 */ /* 0x000fe4000784c0ff */
[-C--:B------:R-:W-:Y:S02]  /*16ed0*/  ISETP.GE.AND P0, PT, R12, R192.reuse, PT ;  /* 0x000000c00c00720c */ /* 0x080fe40003f06270 */
[----:B------:R-:W-:Y:S02]  /*16ee0*/  P2R R35, PR, RZ, 0x4 ;  /* 0x00000004ff237803 */ /* 0x000fe40000000000 */
[C---:B------:R-:W-:Y:S02]  /*16ef0*/  LOP3.LUT P2, RZ, R184.reuse, 0x400, RZ, 0xc0, !PT ;  /* 0x00000400b8ff7812 */ /* 0x040fe4000784c0ff */
[C---:B------:R-:W-:Y:S02]  /*16f00*/  LOP3.LUT P4, RZ, R184.reuse, 0x200, RZ, 0xc0, !PT ;  /* 0x00000200b8ff7812 */ /* 0x040fe4000788c0ff */
[----:B------:R-:W-:Y:S02]  /*16f10*/  P2R R49, PR, RZ, 0x4 ;  /* 0x00000004ff317803 */ /* 0x000fe40000000000 */
[C---:B------:R-:W-:Y:S02]  /*16f20*/  LOP3.LUT P2, RZ, R184.reuse, 0x8000, RZ, 0xc0, !PT ;  /* 0x00008000b8ff7812 */ /* 0x040fe4000784c0ff */
[----:B------:R-:W-:Y:S02]  /*16f30*/  FSEL R149, R149, -INF , !P0 ;  /* 0xff80000095957808 */ /* 0x000fe40004000000 */
[----:B------:R-:W-:Y:S02]  /*16f40*/  P2R R128, PR, RZ, 0x4 ;  /* 0x00000004ff807803 */ /* 0x000fe40000000000 */
[----:B------:R-:W-:Y:S02]  /*16f50*/  LOP3.LUT P2, RZ, R184, 0x20000, RZ, 0xc0, !PT ;  /* 0x00020000b8ff7812 */ /* 0x000fe4000784c0ff */
[----:B------:R-:W-:Y:S02]  /*16f60*/  FSEL R227, R18, -INF , !P4 ;  /* 0xff80000012e37808 */ /* 0x000fe40006000000 */
[----:B------:R-:W-:Y:S02]  /*16f70*/  P2R R129, PR, RZ, 0x4 ;  /* 0x00000004ff817803 */ /* 0x000fe40000000000 */
[----:B------:R-:W-:Y:S02]  /*16f80*/  LOP3.LUT P2, RZ, R184, 0x1000, RZ, 0xc0, !PT ;  /* 0x00001000b8ff7812 */ /* 0x000fe4000784c0ff */
[-C--:B------:R-:W-:Y:S02]  /*16f90*/  ISETP.GE.AND P0, PT, R6, R192.reuse, PT ;  /* 0x000000c00600720c */ /* 0x080fe40003f06270 */
[----:B------:R-:W-:Y:S02]  /*16fa0*/  P2R R51, PR, RZ, 0x4 ;  /* 0x00000004ff337803 */ /* 0x000fe40000000000 */
[C---:B------:R-:W-:Y:S02]  /*16fb0*/  LOP3.LUT P2, RZ, R184.reuse, 0x4000, RZ, 0xc0, !PT ;  /* 0x00004000b8ff7812 */ /* 0x040fe4000784c0ff */
[----:B------:R-:W-:Y:S02]  /*16fc0*/  ISETP.NE.AND P4, PT, R55, RZ, PT ;  /* 0x000000ff3700720c */ /* 0x000fe40003f85270 */
        /* <DEDUP_REMOVED lines=10> */
[C---:B------:R-:W-:Y:S02]  /*17070*/  LOP3.LUT P2, RZ, R184.reuse, 0x40000, RZ, 0xc0, !PT ;  /* 0x00040000b8ff7812 */ /* 0x040fe4000784c0ff */
[----:B------:R-:W-:Y:S02]  /*17080*/  FSEL R201, R201, -INF , !P1 ;  /* 0xff800000c9c97808 */ /* 0x000fe40004800000 */
[----:B------:R-:W-:Y:S02]  /*17090*/  P2R R134, PR, RZ, 0x4 ;  /* 0x00000004ff867803 */ /* 0x000fe40000000000 */
[----:B------:R-:W-:Y:S02]  /*170a0*/  LOP3.LUT P2, RZ, R184, 0x100000, RZ, 0xc0, !PT ;  /* 0x00100000b8ff7812 */ /* 0x000fe4000784c0ff */
[----:B------:R-:W-:Y:S02]  /*170b0*/  ISETP.GE.AND P0, PT, R118, R192, PT ;  /* 0x000000c07600720c */ /* 0x000fe40003f06270 */
[----:B------:R-:W-:Y:S02]  /*170c0*/  P2R R19, PR, RZ, 0x4 ;  /* 0x00000004ff137803 */ /* 0x000fe40000000000 */
[----:B------:R-:W-:Y:S02]  /*170d0*/  LOP3.LUT P2, RZ, R184, 0x400000, RZ, 0xc0, !PT ;  /* 0x00400000b8ff7812 */ /* 0x000fe4000784c0ff */
[----:B------:R-:W-:Y:S02]  /*170e0*/  ISETP.GE.AND P1, PT, R8, R190, PT ;  /* 0x000000be0800720c */ /* 0x000fe40003f26270 */
[----:B------:R-:W-:Y:S02]  /*170f0*/  FSEL R21, R109, -INF , !P2 ;  /* 0xff8000006d157808 */ /* 0x000fe40005000000 */
[----:B------:R-:W-:Y:S02]  /*17100*/  ISETP.NE.AND P2, PT, R19, RZ, PT ;  /* 0x000000ff1300720c */ /* 0x000fe40003f45270 */
[----:B------:R-:W-:Y:S02]  /*17110*/  LOP3.LUT P4, RZ, R184, 0x2, RZ, 0xc0, !PT ;  /* 0x00000002b8ff7812 */ /* 0x000fe4000788c0ff */
[----:B------:R-:W-:Y:S02]  /*17120*/  FSEL R19, R108, -INF , !P2 ;  /* 0xff8000006c137808 */ /* 0x000fe40005000000 */
[----:B------:R-:W-:Y:S02]  /*17130*/  ISETP.NE.AND P2, PT, R134, RZ, PT ;  /* 0x000000ff8600720c */ /* 0x000fe40003f45270 */
[----:B------:R-:W-:Y:S02]  /*17140*/  FMNMX3.FTZ R6, R104, R21, R19, !PT ;  /* 0x0000001568067276 */ /* 0x000fe40007810013 */
[----:B------:R-:W-:Y:S02]  /*17150*/  FSEL R15, R113, -INF , !P2 ;  /* 0xff800000710f7808 */ /* 0x000fe40005000000 */
[----:B------:R-:W-:Y:S02]  /*17160*/  ISETP.NE.AND P2, PT, R13, RZ, PT ;  /* 0x000000ff0d00720c */ /* 0x000fe40003f45270 */
[----:B------:R-:W-:Y:S02]  /*17170*/  FSEL R221, R221, -INF , !P3 ;  /* 0xff800000dddd7808 */ /* 0x000fe40005800000 */
[----:B------:R-:W-:Y:S02]  /*17180*/  FSEL R13, R112, -INF , !P2 ;  /* 0xff800000700d7808 */ /* 0x000fe40005000000 */
[----:B------:R-:W-:Y:S02]  /*17190*/  ISETP.NE.AND P2, PT, R132, RZ, PT ;  /* 0x000000ff8400720c */ /* 0x000fe40003f45270 */
[----:B------:R-:W-:Y:S02]  /*171a0*/  ISETP.NE.AND P3, PT, R57, RZ, PT ;  /* 0x000000ff3900720c */ /* 0x000fe40003f65270 */
        /* <DEDUP_REMOVED lines=8> */
[----:B------:R-:W-:Y:S02]  /*17230*/  ISETP.GE.AND P0, PT, R116, R192, PT ;  /* 0x000000c07400720c */ /* 0x000fe40003f06270 */
        /* <DEDUP_REMOVED lines=11> */
[----:B------:R-:W-:Y:S02]  /*172f0*/  FMNMX3.FTZ R0, R105, R4, R17, !PT ;  /* 0x0000000469007276 */ /* 0x000fe40007810011 */
[----:B------:R-:W-:Y:S02]  /*17300*/  FSEL R35, R16, -INF , !P2 ;  /* 0xff80000010237808 */ /* 0x000fe40005000000 */
[----:B------:R-:W-:Y:S02]  /*17310*/  ISETP.NE.AND P2, PT, R33, RZ, PT ;  /* 0x000000ff2100720c */ /* 0x000fe40003f45270 */
[----:B------:R-:W-:Y:S02]  /*17320*/  FMNMX3.FTZ R6, R6, R231, R51, !PT ;  /* 0x000000e706067276 */ /* 0x000fe40007810033 */
[----:B------:R-:W-:Y:S02]  /*17330*/  FSEL R33, R14, -INF , !P2 ;  /* 0xff8000000e217808 */ /* 0x000fe40005000000 */
[----:B------:R-:W-:Y:S02]  /*17340*/  ISETP.NE.AND P2, PT, R127, RZ, PT ;  /* 0x000000ff7f00720c */ /* 0x000fe40003f45270 */
[----:B------:R-:W-:Y:S02]  /*17350*/  LOP3.LUT P3, RZ, R184, 0x8, RZ, 0xc0, !PT ;  /* 0x00000008b8ff7812 */ /* 0x000fe4000786c0ff */
[----:B------:R-:W-:Y:S02]  /*17360*/  FSEL R229, R229, -INF , !P2 ;  /* 0xff800000e5e57808 */ /* 0x000fe40005000000 */
[----:B------:R-:W-:Y:S02]  /*17370*/  ISETP.NE.AND P2, PT, R126, RZ, PT ;  /* 0x000000ff7e00720c */ /* 0x000fe40003f45270 */
[----:B------:R-:W-:Y:S02]  /*17380*/  FSEL R131, R131, -INF , !P0 ;  /* 0xff80000083837808 */ /* 0x000fe40004000000 */
[----:B------:R-:W-:Y:S02]  /*17390*/  FSEL R223, R20, -INF , !P2 ;  /* 0xff80000014df7808 */ /* 0x000fe40005000000 */
[----:B------:R-:W-:Y:S02]  /*173a0*/  ISETP.NE.AND P2, PT, R59, RZ, PT ;  /* 0x000000ff3b00720c */ /* 0x000fe40003f45270 */
[-C--:B------:R-:W-:Y:S02]  /*173b0*/  ISETP.GE.AND P0, PT, R123, R190.reuse, PT ;  /* 0x000000be7b00720c */ /* 0x080fe40003f06270 */
[----:B------:R-:W-:Y:S02]  /*173c0*/  FSEL R207, R28, -INF , !P2 ;  /* 0xff8000001ccf7808 */ /* 0x000fe40005000000 */
[C---:B------:R-:W-:Y:S02]  /*173d0*/  LOP3.LUT P2, RZ, R184.reuse, 0x1, RZ, 0xc0, !PT ;  /* 0x00000001b8ff7812 */ /* 0x040fe4000784c0ff */
[----:B------:R-:W-:Y:S02]  /*173e0*/  LOP3.LUT R184, R184, 0xfffffffe, RZ, 0xc0, !PT ;  /* 0xfffffffeb8b87812 */ /* 0x000fe400078ec0ff */
[----:B------:R-:W-:Y:S02]  /*173f0*/  FMNMX3.FTZ R0, R0, R11, R9, !PT ;  /* 0x0000000b00007276 */ /* 0x000fe40007810009 */
[----:B------:R-:W-:Y:S02]  /*17400*/  FMNMX3.FTZ R6, R6, R49, R35, !PT ;  /* 0x0000003106067276 */ /* 0x000fe40007810023 */
[----:B------:R-:W-:Y:S02]  /*17410*/  FSEL R211, R26, -INF , !P3 ;  /* 0xff8000001ad37808 */ /* 0x000fe40005800000 */
[----:B------:R-:W-:Y:S02]  /*17420*/  ISETP.GE.AND P3, PT, R12, R190, PT ;  /* 0x000000be0c00720c */ /* 0x000fe40003f66270 */
[----:B------:R-:W-:Y:S02]  /*17430*/  @P1 LOP3.LUT R184, R184, 0x1, RZ, 0xfc, !PT ;  /* 0x00000001b8b81812 */ /* 0x000fe400078efcff */
[----:B------:R-:W-:Y:S02]  /*17440*/  FMNMX3.FTZ R0, R0, R33, R229, !PT ;  /* 0x0000002100007276 */ /* 0x000fe400078100e5 */
[----:B------:R-:W-:Y:S02]  /*17450*/  FMNMX3.FTZ R6, R6, R223, R221, !PT ;  /* 0x000000df06067276 */ /* 0x000fe400078100dd */
[----:B------:R-:W-:Y:S02]  /*17460*/  FSEL R141, R39, -INF , !P3 ;  /* 0xff800000278d7808 */ /* 0x000fe40005800000 */
[C---:B------:R-:W-:Y:S02]  /*17470*/  LOP3.LUT P3, RZ, R184.reuse, 0x1, RZ, 0xc0, !PT ;  /* 0x00000001b8ff7812 */ /* 0x040fe4000786c0ff */
[----:B------:R-:W-:Y:S02]  /*17480*/  LOP3.LUT R184, R184, 0xfffffffd, RZ, 0xc0, !PT ;  /* 0xfffffffdb8b87812 */ /* 0x000fe400078ec0ff */
[----:B------:R-:W-:Y:S02]  /*17490*/  FMNMX3.FTZ R0, R0, R227, R225, !PT ;  /* 0x000000e300007276 */ /* 0x000fe400078100e1 */
[----:B------:R-:W-:Y:S02]  /*174a0*/  FMNMX3.FTZ R6, R6, R219, R217, !PT ;  /* 0x000000db06067276 */ /* 0x000fe400078100d9 */
[----:B------:R-:W-:Y:S02]  /*174b0*/  @P0 LOP3.LUT R184, R184, 0x2, RZ, 0xfc, !PT ;  /* 0x00000002b8b80812 */ /* 0x000fe400078efcff */
[----:B------:R-:W-:Y:S02]  /*174c0*/  FMNMX3.FTZ R0, R0, R215, R213, !PT ;  /* 0x000000d700007276 */ /* 0x000fe400078100d5 */
[-C--:B------:R-:W-:Y:S02]  /*174d0*/  ISETP.GE.AND P0, PT, R114, R192.reuse, PT ;  /* 0x000000c07200720c */ /* 0x080fe40003f06270 */
[----:B------:R-:W-:Y:S02]  /*174e0*/  FMNMX3.FTZ R6, R6, R207, R205, !PT ;  /* 0x000000cf06067276 */ /* 0x000fe400078100cd */
[----:B------:R-:W-:Y:S02]  /*174f0*/  FSEL R199, R30, -INF , !P2 ;  /* 0xff8000001ec77808 */ /* 0x000fe40005000000 */
[----:B------:R-:W-:Y:S01]  /*17500*/  FMNMX3.FTZ R0, R0, R211, R209, !PT ;  /* 0x000000d300007276 */ /* 0x000fe200078100d1 */
[----:B------:R-:W-:Y:S01]  /*17510*/  LDSM.16.MT88.4 R28, [R107+0x6000] ;  /* 0x006000006b1c783b */ /* 0x000fe20000004200 */
        /* <DEDUP_REMOVED lines=12> */
[----:B------:R-:W-:Y:S02]  /*175e0*/  FMNMX3.FTZ R0, R0, R155, R153, !PT ;  /* 0x0000009b00007276 */ /* 0x000fe40007810099 */
[----:B------:R-:W-:Y:S02]  /*175f0*/  FMNMX3.FTZ R6, R6, R147, R145, !PT ;  /* 0x0000009306067276 */ /* 0x000fe40007810091 */
[----:B------:R-:W-:Y:S02]  /*17600*/  FSEL R133, R133, -INF , !P1 ;  /* 0xff80000085857808 */ /* 0x000fe40004800000 */
[----:B------:R-:W-:Y:S02]  /*17610*/  ISETP.GE.AND P1, PT, R123, R192, PT ;  /* 0x000000c07b00720c */ /* 0x000fe40003f26270 */
[----:B------:R-:W-:Y:S02]  /*17620*/  LOP3.LUT R184, R184, 0xfffffffe, RZ, 0xc0, !PT ;  /* 0xfffffffeb8b87812 */ /* 0x000fe400078ec0ff */
[----:B------:R-:W-:Y:S02]  /*17630*/  FSEL R55, R42, -INF , !P3 ;  /* 0xff8000002a377808 */ /* 0x000fe40005800000 */
[----:B------:R-:W-:Y:S02]  /*17640*/  FSEL R53, R43, -INF , !P6 ;  /* 0xff8000002b357808 */ /* 0x000fe40007000000 */
[-C--:B------:R-:W-:Y:S02]  /*17650*/  ISETP.GE.AND P5, PT, R125, R190.reuse, PT ;  /* 0x000000be7d00720c */ /* 0x080fe40003fa6270 */
[-C--:B------:R-:W-:Y:S02]  /*17660*/  ISETP.GE.AND P4, PT, R118, R190.reuse, PT ;  /* 0x000000be7600720c */ /* 0x080fe40003f86270 */
[----:B------:R-:W-:Y:S02]  /*17670*/  FMNMX3.FTZ R0, R0, R143, R141, !PT ;  /* 0x0000008f00007276 */ /* 0x000fe4000781008d */
[----:B------:R-:W-:Y:S02]  /*17680*/  FMNMX3.FTZ R6, R6, R139, R135, !PT ;  /* 0x0000008b06067276 */ /* 0x000fe40007810087 */
[-C--:B------:R-:W-:Y:S02]  /*17690*/  ISETP.GE.AND P2, PT, R124, R190.reuse, PT ;  /* 0x000000be7c00720c */ /* 0x080fe40003f46270 */
[----:B------:R-:W-:Y:S02]  /*176a0*/  ISETP.GE.AND P3, PT, R116, R190, PT ;  /* 0x000000be7400720c */ /* 0x000fe40003f66270 */
[----:B------:R-:W-:Y:S02]  /*176b0*/  FSEL R121, R121, -INF , !P1 ;  /* 0xff80000079797808 */ /* 0x000fe40004800000 */
[----:B------:R-:W-:Y:S02]  /*176c0*/  @P0 LOP3.LUT R184, R184, 0x1, RZ, 0xfc, !PT ;  /* 0x00000001b8b80812 */ /* 0x000fe400078efcff */
        /* <DEDUP_REMOVED lines=8> */
[-C--:B------:R-:W-:Y:S02]  /*17750*/  ISETP.GE.AND P4, PT, R114, R190.reuse, PT ;  /* 0x000000be7200720c */ /* 0x080fe40003f86270 */
[----:B------:R-:W-:Y:S02]  /*17760*/  LOP3.LUT P2, RZ, R184, 0x1, RZ, 0xc0, !PT ;  /* 0x00000001b8ff7812 */ /* 0x000fe4000784c0ff */
[----:B------:R-:W-:Y:S02]  /*17770*/  FSEL R115, R115, -INF , !P0 ;  /* 0xff80000073737808 */ /* 0x000fe40004000000 */
[----:B------:R-:W-:Y:S02]  /*17780*/  FMNMX3.FTZ R0, R0, R129, R127, !PT ;  /* 0x0000008100007276 */ /* 0x000fe4000781007f */
[----:B------:R-:W-:Y:S02]  /*17790*/  LOP3.LUT P3, RZ, R184, 0x2, RZ, 0xc0, !PT ;  /* 0x00000002b8ff7812 */ /* 0x000fe4000786c0ff */
[----:B------:R-:W-:Y:S02]  /*177a0*/  ISETP.GE.AND P6, PT, R56, R190, PT ;  /* 0x000000be3800720c */ /* 0x000fe40003fc6270 */
[----:B------:R-:W-:Y:S02]  /*177b0*/  FSEL R117, R117, -INF , !P1 ;  /* 0xff80000075757808 */ /* 0x000fe40004800000 */
[-C--:B------:R-:W-:Y:S02]  /*177c0*/  ISETP.GE.AND P0, PT, R48, R192.reuse, PT ;  /* 0x000000c03000720c */ /* 0x080fe40003f06270 */
[-C--:B------:R-:W-:Y:S02]  /*177d0*/  ISETP.GE.AND P1, PT, R120, R192.reuse, PT ;  /* 0x000000c07800720c */ /* 0x080fe40003f26270 */
[----:B------:R-:W-:Y:S02]  /*177e0*/  FMNMX3.FTZ R6, R6, R121, R119, !PT ;  /* 0x0000007906067276 */ /* 0x000fe40007810077 */
[----:B------:R-:W-:Y:S02]  /*177f0*/  FMNMX3.FTZ R0, R0, R59, R57, !PT ;  /* 0x0000003b00007276 */ /* 0x000fe40007810039 */
[----:B------:R-:W-:Y:S02]  /*17800*/  FSEL R113, R54, -INF , !P3 ;  /* 0xff80000036717808 */ /* 0x000fe40005800000 */
[----:B------:R-:W-:Y:S02]  /*17810*/  FSEL R111, R111, -INF , !P4 ;  /* 0xff8000006f6f7808 */ /* 0x000fe40006000000 */
[----:B------:R-:W-:Y:S02]  /*17820*/  FSEL R109, R58, -INF , !P2 ;  /* 0xff8000003a6d7808 */ /* 0x000fe40005000000 */
[----:B------:R-:W-:Y:S02]  /*17830*/  FSEL R67, R2, -INF , !P6 ;  /* 0xff80000002437808 */ /* 0x000fe40007000000 */
[----:B------:R-:W-:Y:S02]  /*17840*/  FSEL R66, R45, -INF , !P0 ;  /* 0xff8000002d427808 */ /* 0x000fe40004000000 */
[-C--:B------:R-:W-:Y:S02]  /*17850*/  ISETP.GE.AND P2, PT, R44, R192.reuse, PT ;  /* 0x000000c02c00720c */ /* 0x080fe40003f46270 */
[----:B------:R-:W-:Y:S02]  /*17860*/  FSEL R65, R52, -INF , !P1 ;  /* 0xff80000034417808 */ /* 0x000fe40004800000 */
[----:B------:R-:W-:Y:S02]  /*17870*/  FMNMX3.FTZ R2, R6, R117, R115, !PT ;  /* 0x0000007506027276 */ /* 0x000fe40007810073 */
[----:B------:R-:W-:Y:S02]  /*17880*/  ISETP.GE.AND P3, PT, R62, R192, PT ;  /* 0x000000c03e00720c */ /* 0x000fe40003f66270 */
[-C--:B------:R-:W-:Y:S02]  /*17890*/  ISETP.GE.AND P4, PT, R48, R190.reuse, PT ;  /* 0x000000be3000720c */ /* 0x080fe40003f86270 */
[----:B------:R-:W-:Y:S02]  /*178a0*/  FMNMX3.FTZ R0, R0, R113, R111, !PT ;  /* 0x0000007100007276 */ /* 0x000fe4000781006f */
[-C--:B------:R-:W-:Y:S02]  /*178b0*/  ISETP.GE.AND P5, PT, R120, R190.reuse, PT ;  /* 0x000000be7800720c */ /* 0x080fe40003fa6270 */
[----:B------:R-:W-:Y:S02]  /*178c0*/  FMNMX3.FTZ R2, R2, R65, R66, !PT ;  /* 0x0000004102027276 */ /* 0x000fe40007810042 */
[----:B------:R-:W-:Y:S02]  /*178d0*/  FSEL R64, R38, -INF , !P3 ;  /* 0xff80000026407808 */ /* 0x000fe40005800000 */
        /* <DEDUP_REMOVED lines=8> */
[----:B------:R-:W-:Y:S02]  /*17960*/  FSEL R36, R36, -INF , !P0 ;  /* 0xff80000024247808 */ /* 0x000fe40004000000 */
[----:B------:R-:W-:Y:S01]  /*17970*/  FSEL R37, R37, -INF , !P1 ;  /* 0xff80000025257808 */ /* 0x000fe20004800000 */
[----:B------:R-:W-:Y:S01]  /*17980*/  SHFL.BFLY PT, R25, R6, 0x2, 0x1f ;  /* 0x0c401f0006197f89 */ /* 0x000fe200000e0000 */
[----:B------:R-:W-:Y:S04]  /*17990*/  FMNMX3.FTZ R0, R0, R61, R60, !PT ;  /* 0x0000003d00007276 */ /* 0x000fe8000781003c */
        /* <DEDUP_REMOVED lines=15> */
[-C--:B------:R-:W-:Y:S01]  /*17a90*/  FFMA.FTZ R137, R4, R3.reuse, -R62 ;  /* 0x0000000304897223 */ /* 0x080fe2000001083e */
[----:B------:R-:W-:Y:S01]  /*17aa0*/  FSEL R4, R0, RZ, P0 ;  /* 0x000000ff00047208 */ /* 0x000fe20000000000 */
[----:B------:R-:W-:Y:S01]  /*17ab0*/  FADD.FTZ R6, -R5, R104 ;  /* 0x0000006805067221 */ /* 0x000fe20000010100 */
[-C--:B------:R-:W-:Y:S01]  /*17ac0*/  FFMA.FTZ R56, R17, R3.reuse, -R62 ;  /* 0x0000000311387223 */ /* 0x080fe2000001083e */
[-CC-:B------:R-:W-:Y:S01]  /*17ad0*/  FFMA.FTZ R123, R15, R3.reuse, -R108.reuse ;  /* 0x000000030f7b7223 */ /* 0x180fe2000001086c */
[-CC-:B------:R-:W-:Y:S01]  /*17ae0*/  FFMA.FTZ R110, R13, R3.reuse, -R108.reuse ;  /* 0x000000030d6e7223 */ /* 0x180fe2000001086c */
[----:B------:R-:W-:Y:S01]  /*17af0*/  FADD.FTZ R4, -R4, R105 ;  /* 0x0000006904047221 */ /* 0x000fe20000010100 */
[----:B------:R-:W1:Y:S01]  /*17b00*/  LDSM.16.MT88.4 R12, [R160+0x6000] ;  /* 0x00600000a00c783b */ /* 0x000e620000004200 */
[-CC-:B------:R-:W-:Y:S01]  /*17b10*/  FFMA.FTZ R52, R21, R3.reuse, -R108.reuse ;  /* 0x0000000315347223 */ /* 0x180fe2000001086c */
[-C--:B------:R-:W-:Y:S01]  /*17b20*/  FFMA.FTZ R58, R19, R3.reuse, -R108 ;  /* 0x00000003133a7223 */ /* 0x080fe2000001086c */
[-CC-:B------:R-:W-:Y:S01]  /*17b30*/  FFMA.FTZ R125, R11, R3.reuse, -R62.reuse ;  /* 0x000000030b7d7223 */ /* 0x180fe2000001083e */
[-C--:B------:R-:W-:Y:S01]  /*17b40*/  FFMA.FTZ R104, R9, R3.reuse, -R62 ;  /* 0x0000000309687223 */ /* 0x080fe2000001083e */
[C---:B------:R-:W-:Y:S01]  /*17b50*/  FMUL.FTZ R8, R3.reuse, R6 ;  /* 0x0000000603087220 */ /* 0x040fe20000410000 */
[----:B------:R-:W-:Y:S01]  /*17b60*/  FMUL.FTZ R9, R3, R4 ;  /* 0x0000000403097220 */ /* 0x000fe20000410000 */
[----:B------:R-:W-:Y:S01]  /*17b70*/  MUFU.EX2 R52, R52 ;  /* 0x0000003400347308 */ /* 0x000fe20000000800 */
[----:B------:R-:W2:Y:S01]  /*17b80*/  LDSM.16.MT88.4 R20, [R156+0x6000] ;  /* 0x006000009c14783b */ /* 0x000ea20000004200 */
[-C--:B------:R-:W-:Y:S01]  /*17b90*/  FFMA.FTZ R54, R51, R3.reuse, -R108 ;  /* 0x0000000333367223 */ /* 0x080fe2000001086c */
[-CC-:B------:R-:W-:Y:S07]  /*17ba0*/  FFMA.FTZ R114, R53, R3.reuse, -R62.reuse ;  /* 0x0000000335727223 */ /* 0x180fee000001083e */
[----:B------:R-:W3:Y:S01]  /*17bb0*/  MUFU.EX2 R58, R58 ;  /* 0x0000003a003a7308 */ /* 0x000ee20000000800 */
[-CC-:B------:R-:W-:Y:S01]  /*17bc0*/  FFMA.FTZ R122, R57, R3.reuse, -R62.reuse ;  /* 0x00000003397a7223 */ /* 0x180fe2000001083e */
[-CC-:B------:R-:W-:Y:S01]  /*17bd0*/  FFMA.FTZ R118, R143, R3.reuse, -R62.reuse ;  /* 0x000000038f767223 */ /* 0x180fe2000001083e */
[-CC-:B------:R-:W-:Y:S07]  /*17be0*/  FFMA.FTZ R143, R141, R3.reuse, -R62.reuse ;  /* 0x000000038d8f7223 */ /* 0x180fee000001083e */
[----:B------:R-:W-:Y:S01]  /*17bf0*/  MUFU.EX2 R56, R56 ;  /* 0x0000003800387308 */ /* 0x000fe20000000800 */
[-CC-:B------:R-:W-:Y:S01]  /*17c00*/  FFMA.FTZ R141, R55, R3.reuse, -R62.reuse ;  /* 0x00000003378d7223 */ /* 0x180fe2000001083e */
[-CC-:B------:R-:W-:Y:S01]  /*17c10*/  FFMA.FTZ R124, R129, R3.reuse, -R62.reuse ;  /* 0x00000003817c7223 */ /* 0x180fe2000001083e */
[-CC-:B------:R-:W-:Y:S07]  /*17c20*/  FFMA.FTZ R129, R127, R3.reuse, -R62.reuse ;  /* 0x000000037f817223 */ /* 0x180fee000001083e */
[----:B------:R-:W-:Y:S01]  /*17c30*/  MUFU.EX2 R123, R123 ;  /* 0x0000007b007b7308 */ /* 0x000fe20000000800 */
[-C--:B------:R-:W-:Y:S01]  /*17c40*/  FFMA.FTZ R127, R59, R3.reuse, -R62 ;  /* 0x000000033b7f7223 */ /* 0x080fe2000001083e */
[-CC-:B------:R-:W-:Y:S01]  /*17c50*/  FFMA.FTZ R116, R151, R3.reuse, -R108.reuse ;  /* 0x0000000397747223 */ /* 0x180fe2000001086c */
[-CC-:B------:R-:W-:Y:S07]  /*17c60*/  FFMA.FTZ R105, R147, R3.reuse, -R108.reuse ;  /* 0x0000000393697223 */ /* 0x180fee000001086c */
[----:B------:R-:W4:Y:S01]  /*17c70*/  MUFU.EX2 R137, R137 ;  /* 0x0000008900897308 */ /* 0x000f220000000800 */
[-CC-:B------:R-:W-:Y:S01]  /*17c80*/  FFMA.FTZ R112, R145, R3.reuse, -R108.reuse ;  /* 0x0000000391707223 */ /* 0x180fe2000001086c */
[----:B---3--:R-:W-:Y:S01]  /*17c90*/  F2FP.BF16.F32.PACK_AB R40, R58, R52 ;  /* 0x000000343a28723e */ /* 0x008fe200000010ff */
[-CC-:B------:R-:W-:Y:S07]  /*17ca0*/  FFMA.FTZ R149, R149, R3.reuse, -R108.reuse ;  /* 0x0000000395957223 */ /* 0x180fee000001086c */
[----:B------:R-:W-:Y:S01]  /*17cb0*/  MUFU.EX2 R104, R104 ;  /* 0x0000006800687308 */ /* 0x000fe20000000800 */
[-CC-:B------:R-:W-:Y:S01]  /*17cc0*/  FFMA.FTZ R120, R139, R3.reuse, -R108.reuse ;  /* 0x000000038b787223 */ /* 0x180fe2000001086c */
[-CC-:B------:R-:W-:Y:S01]  /*17cd0*/  FFMA.FTZ R135, R135, R3.reuse, -R108.reuse ;  /* 0x0000000387877223 */ /* 0x180fe2000001086c */
[-CC-:B------:R-:W-:Y:S07]  /*17ce0*/  FFMA.FTZ R131, R131, R3.reuse, -R108.reuse ;  /* 0x0000000383837223 */ /* 0x180fee000001086c */
[----:B------:R-:W3:Y:S01]  /*17cf0*/  MUFU.EX2 R39, R8 ;  /* 0x0000000800277308 */ /* 0x000ee20000000800 */
[-CC-:B------:R-:W-:Y:S01]  /*17d00*/  FFMA.FTZ R128, R119, R3.reuse, -R108.reuse ;  /* 0x0000000377807223 */ /* 0x180fe2000001086c */
[-C--:B------:R-:W-:Y:S01]  /*17d10*/  FFMA.FTZ R126, R115, R3.reuse, -R108 ;  /* 0x00000003737e7223 */ /* 0x080fe2000001086c */
[-C--:B------:R-:W-:Y:S07]  /*17d20*/  FFMA.FTZ R130, R111, R3.reuse, -R62 ;  /* 0x000000036f827223 */ /* 0x080fee000001083e */
[----:B------:R-:W5:Y:S01]  /*17d30*/  MUFU.EX2 R38, R9 ;  /* 0x0000000900267308 */ /* 0x000f620000000800 */
[--C-:B------:R-:W-:Y:S01]  /*17d40*/  FFMA.FTZ R121, R121, R3, -R108.reuse ;  /* 0x0000000379797223 */ /* 0x100fe2000001086c */
[----:B----4-:R-:W-:Y:S01]  /*17d50*/  F2FP.BF16.F32.PACK_AB R41, R56, R137 ;  /* 0x000000893829723e */ /* 0x010fe200000010ff */
[-C--:B------:R-:W-:Y:S07]  /*17d60*/  FFMA.FTZ R117, R117, R3.reuse, -R108 ;  /* 0x0000000375757223 */ /* 0x080fee000001086c */
[----:B------:R-:W4:Y:S01]  /*17d70*/  MUFU.EX2 R110, R110 ;  /* 0x0000006e006e7308 */ /* 0x000f220000000800 */
[-CC-:B------:R-:W-:Y:S01]  /*17d80*/  FFMA.FTZ R113, R113, R3.reuse, -R62.reuse ;  /* 0x0000000371717223 */ /* 0x180fe2000001083e */
[-CC-:B------:R-:W-:Y:S01]  /*17d90*/  FFMA.FTZ R109, R109, R3.reuse, -R62.reuse ;  /* 0x000000036d6d7223 */ /* 0x180fe2000001083e */
[-CC-:B------:R-:W-:Y:S07]  /*17da0*/  FFMA.FTZ R60, R60, R3.reuse, -R62.reuse ;  /* 0x000000033c3c7223 */ /* 0x180fee000001083e */
[----:B------:R-:W1:Y:S01]  /*17db0*/  MUFU.EX2 R125, R125 ;  /* 0x0000007d007d7308 */ /* 0x000e620000000800 */
[----:B------:R-:W-:Y:S01]  /*17dc0*/  FFMA.FTZ R37, R37, R3, -R62 ;  /* 0x0000000325257223 */ /* 0x000fe2000001083e */
[C---:B---3--:R-:W-:Y:S01]  /*17dd0*/  FMUL.FTZ R4, R39.reuse, R96 ;  /* 0x0000006027047220 */ /* 0x048fe20000410000 */
[C---:B------:R-:W-:Y:S01]  /*17de0*/  FMUL.FTZ R5, R39.reuse, R97 ;  /* 0x0000006127057220 */ /* 0x040fe20000410000 */
[C---:B------:R-:W-:Y:S01]  /*17df0*/  FMUL.FTZ R8, R39.reuse, R92 ;  /* 0x0000005c27087220 */ /* 0x040fe20000410000 */
[C---:B------:R-:W-:Y:S01]  /*17e00*/  FMUL.FTZ R16, R39.reuse, R84 ;  /* 0x0000005427107220 */ /* 0x040fe20000410000 */
[C---:B-----5:R-:W-:Y:S01]  /*17e10*/  FMUL.FTZ R6, R38.reuse, R98 ;  /* 0x0000006226067220 */ /* 0x060fe20000410000 */
[C---:B------:R-:W-:Y:S01]  /*17e20*/  FMUL.FTZ R7, R38.reuse, R99 ;  /* 0x0000006326077220 */ /* 0x040fe20000410000 */
[C---:B------:R-:W-:Y:S01]  /*17e30*/  FMUL.FTZ R9, R39.reuse, R93 ;  /* 0x0000005d27097220 */ /* 0x040fe20000410000 */
[----:B------:R-:W-:Y:S01]  /*17e40*/  FMUL.FTZ R10, R38, R94 ;  /* 0x0000005e260a7220 */ /* 0x000fe20000410000 */
[----:B----4-:R-:W-:Y:S01]  /*17e50*/  F2FP.BF16.F32.PACK_AB R42, R110, R123 ;  /* 0x0000007b6e2a723e */ /* 0x010fe200000010ff */
[C---:B------:R-:W-:Y:S01]  /*17e60*/  FMUL.FTZ R11, R38.reuse, R95 ;  /* 0x0000005f260b7220 */ /* 0x040fe20000410000 */
[C---:B------:R-:W-:Y:S01]  /*17e70*/  FMUL.FTZ R18, R38.reuse, R86 ;  /* 0x0000005626127220 */ /* 0x040fe20000410000 */
[----:B------:R-:W-:Y:S01]  /*17e80*/  FMUL.FTZ R19, R38, R87 ;  /* 0x0000005726137220 */ /* 0x000fe20000410000 */
[----:B-1----:R-:W-:Y:S01]  /*17e90*/  F2FP.BF16.F32.PACK_AB R43, R104, R125 ;  /* 0x0000007d682b723e */ /* 0x002fe200000010ff */
[----:B------:R-:W-:Y:S01]  /*17ea0*/  LDSM.16.MT88.4 R92, [R160+0x9800] ;  /* 0x00980000a05c783b */ /* 0x000fe20000004200 */
[C---:B------:R-:W-:Y:S01]  /*17eb0*/  FMUL.FTZ R17, R39.reuse, R85 ;  /* 0x0000005527117220 */ /* 0x040fe20000410000 */
[C---:B------:R-:W-:Y:S01]  /*17ec0*/  FFMA.FTZ R85, R39.reuse, R198, R52 ;  /* 0x000000c627557223 */ /* 0x040fe20000010034 */
[C---:B------:R-:W-:Y:S01]  /*17ed0*/  FMUL.FTZ R32, R39.reuse, R68 ;  /* 0x0000004427207220 */ /* 0x040fe20000410000 */
[C---:B------:R-:W-:Y:S01]  /*17ee0*/  FMUL.FTZ R34, R38.reuse, R70 ;  /* 0x0000004626227220 */ /* 0x040fe20000410000 */
[----:B------:R-:W-:Y:S01]  /*17ef0*/  FFMA.FTZ R137, R38, R197, R137 ;  /* 0x000000c526897223 */ /* 0x000fe20000010089 */
[C---:B------:R-:W-:Y:S01]  /*17f00*/  HMMA.16816.F32.BF16 R4, R40.reuse, R12, R4 ;  /* 0x0000000c2804723c */ /* 0x040fe20000041804 */
[----:B------:R-:W-:Y:S04]  /*17f10*/  MUFU.EX2 R116, R116 ;  /* 0x0000007400747308 */ /* 0x000fe80000000800 */
[----:B------:R-:W-:Y:S01]  /*17f20*/  FADD.FTZ R84, R56, R137 ;  /* 0x0000008938547221 */ /* 0x000fe20000010000 */
[C---:B------:R-:W-:Y:S01]  /*17f30*/  FMUL.FTZ R12, R39.reuse, R88 ;  /* 0x00000058270c7220 */ /* 0x040fe20000410000 */
[----:B------:R-:W-:Y:S01]  /*17f40*/  FMUL.FTZ R13, R39, R89 ;  /* 0x00000059270d7220 */ /* 0x000fe20000410000 */
[C---:B------:R-:W-:Y:S03]  /*17f50*/  HMMA.16816.F32.BF16 R8, R40.reuse, R14, R8 ;  /* 0x0000000e2808723c */ /* 0x040fe60000041808 */
[----:B------:R-:W-:Y:S01]  /*17f60*/  MUFU.EX2 R147, R149 ;  /* 0x0000009500937308 */ /* 0x000fe20000000800 */
[C---:B------:R-:W-:Y:S01]  /*17f70*/  FMUL.FTZ R14, R38.reuse, R90 ;  /* 0x0000005a260e7220 */ /* 0x040fe20000410000 */
[----:B------:R-:W-:Y:S01]  /*17f80*/  FMUL.FTZ R15, R38, R91 ;  /* 0x0000005b260f7220 */ /* 0x000fe20000410000 */
[----:B------:R-:W-:Y:S01]  /*17f90*/  FADD.FTZ R125, R125, R84 ;  /* 0x000000547d7d7221 */ /* 0x000fe20000010000 */
[--C-:B------:R-:W-:Y:S01]  /*17fa0*/  FFMA.FTZ R84, R67, R3, -R62.reuse ;  /* 0x0000000343547223 */ /* 0x100fe2000001083e */
[C---:B------:R-:W-:Y:S01]  /*17fb0*/  FMUL.FTZ R24, R39.reuse, R76 ;  /* 0x0000004c27187220 */ /* 0x040fe20000410000 */
[C---:B------:R-:W-:Y:S01]  /*17fc0*/  FMUL.FTZ R25, R39.reuse, R77 ;  /* 0x0000004d27197220 */ /* 0x040fe20000410000 */
[----:B------:R-:W-:Y:S01]  /*17fd0*/  FADD.FTZ R125, R104, R125 ;  /* 0x0000007d687d7221 */ /* 0x000fe20000010000 */
[C---:B------:R-:W-:Y:S01]  /*17fe0*/  FMUL.FTZ R26, R38.reuse, R78 ;  /* 0x0000004e261a7220 */ /* 0x040fe20000410000 */
[C---:B--2---:R-:W-:Y:S01]  /*17ff0*/  HMMA.16816.F32.BF16 R12, R40.reuse, R20, R12 ;  /* 0x00000014280c723c */ /* 0x044fe2000004180c */
[----:B------:R-:W-:Y:S02]  /*18000*/  MUFU.EX2 R104, R84 ;  /* 0x0000005400687308 */ /* 0x000fe40000000800 */
[C---:B------:R-:W-:Y:S01]  /*18010*/  FMUL.FTZ R20, R39.reuse, R80 ;  /* 0x0000005027147220 */ /* 0x040fe20000410000 */
[----:B------:R-:W-:Y:S01]  /*18020*/  FMUL.FTZ R21, R39, R81 ;  /* 0x0000005127157220 */ /* 0x000fe20000410000 */
[C---:B------:R-:W-:Y:S01]  /*18030*/  FMUL.FTZ R27, R38.reuse, R79 ;  /* 0x0000004f261b7220 */ /* 0x040fe20000410000 */
[----:B------:R-:W-:Y:S01]  /*18040*/  FFMA.FTZ R76, R33, R3, -R62 ;  /* 0x00000003214c7223 */ /* 0x000fe2000001083e */
[----:B------:R-:W-:Y:S01]  /*18050*/  FMUL.FTZ R33, R39, R69 ;  /* 0x0000004527217220 */ /* 0x000fe20000410000 */
[C---:B------:R-:W-:Y:S03]  /*18060*/  HMMA.16816.F32.BF16 R16, R40.reuse, R22, R16 ;  /* 0x000000162810723c */ /* 0x040fe60000041810 */
[----:B------:R-:W-:Y:S01]  /*18070*/  MUFU.EX2 R105, R105 ;  /* 0x0000006900697308 */ /* 0x000fe20000000800 */
[C---:B------:R-:W-:Y:S01]  /*18080*/  FMUL.FTZ R22, R38.reuse, R82 ;  /* 0x0000005226167220 */ /* 0x040fe20000410000 */
[C---:B------:R-:W-:Y:S01]  /*18090*/  FMUL.FTZ R23, R38.reuse, R83 ;  /* 0x0000005326177220 */ /* 0x040fe20000410000 */
[-C--:B------:R-:W-:Y:S01]  /*180a0*/  FFMA.FTZ R77, R231, R3.reuse, -R108 ;  /* 0x00000003e74d7223 */ /* 0x080fe2000001086c */
[-C--:B------:R-:W-:Y:S06]  /*180b0*/  FFMA.FTZ R69, R229, R3.reuse, -R62 ;  /* 0x00000003e5457223 */ /* 0x080fec000001083e */
[----:B------:R-:W-:Y:S01]  /*180c0*/  MUFU.EX2 R76, R76 ;  /* 0x0000004c004c7308 */ /* 0x000fe20000000800 */
[-CC-:B------:R-:W-:Y:S01]  /*180d0*/  FFMA.FTZ R78, R221, R3.reuse, -R108.reuse ;  /* 0x00000003dd4e7223 */ /* 0x180fe2000001086c */
[-CC-:B------:R-:W-:Y:S01]  /*180e0*/  FFMA.FTZ R79, R219, R3.reuse, -R108.reuse ;  /* 0x00000003db4f7223 */ /* 0x180fe2000001086c */
[--C-:B------:R-:W-:Y:S01]  /*180f0*/  FFMA.FTZ R70, R217, R3, -R108.reuse ;  /* 0x00000003d9467223 */ /* 0x100fe2000001086c */
[C---:B------:R-:W-:Y:S06]  /*18100*/  HMMA.16816.F32.BF16 R20, R40.reuse, R28, R20 ;  /* 0x0000001c2814723c */ /* 0x040fec0000041814 */
[----:B------:R-:W-:Y:S01]  /*18110*/  MUFU.EX2 R77, R77 ;  /* 0x0000004d004d7308 */ /* 0x000fe20000000800 */
[----:B------:R-:W-:Y:S01]  /*18120*/  FMUL.FTZ R29, R39, R73 ;  /* 0x00000049271d7220 */ /* 0x000fe20000410000 */
[--C-:B------:R-:W-:Y:S01]  /*18130*/  FFMA.FTZ R73, R49, R3, -R108.reuse ;  /* 0x0000000331497223 */ /* 0x100fe2000001086c */
[----:B------:R-:W-:Y:S01]  /*18140*/  FMUL.FTZ R28, R39, R72 ;  /* 0x00000048271c7220 */ /* 0x000fe20000410000 */
[----:B------:R-:W1:Y:S06]  /*18150*/  LDSM.16.MT88.4 R48, [R160+0x6800] ;  /* 0x00680000a030783b */ /* 0x000e6c0000004200 */
[----:B------:R-:W2:Y:S01]  /*18160*/  MUFU.EX2 R69, R69 ;  /* 0x0000004500457308 */ /* 0x000ea20000000800 */
[C---:B------:R-:W-:Y:S03]  /*18170*/  HMMA.16816.F32.BF16 R24, R40.reuse, R30, R24 ;  /* 0x0000001e2818723c */ /* 0x040fe60000041818 */
[C---:B------:R-:W-:Y:S01]  /*18180*/  FMUL.FTZ R31, R38.reuse, R75 ;  /* 0x0000004b261f7220 */ /* 0x040fe20000410000 */
[-C--:B------:R-:W-:Y:S01]  /*18190*/  FFMA.FTZ R72, R35, R3.reuse, -R108 ;  /* 0x0000000323487223 */ /* 0x080fe2000001086c */
[-CC-:B------:R-:W-:Y:S01]  /*181a0*/  FFMA.FTZ R75, R227, R3.reuse, -R62.reuse ;  /* 0x00000003e34b7223 */ /* 0x180fe2000001083e */
[----:B------:R-:W-:Y:S01]  /*181b0*/  FFMA.FTZ R68, R225, R3, -R62 ;  /* 0x00000003e1447223 */ /* 0x000fe2000001083e */
[C---:B------:R-:W-:Y:S02]  /*181c0*/  FMUL.FTZ R30, R38.reuse, R74 ;  /* 0x0000004a261e7220 */ /* 0x040fe40000410000 */
[----:B------:R-:W-:Y:S01]  /*181d0*/  MUFU.EX2 R73, R73 ;  /* 0x0000004900497308 */ /* 0x000fe20000000800 */
[----:B------:R-:W-:Y:S01]  /*181e0*/  FMUL.FTZ R35, R38, R71 ;  /* 0x0000004726237220 */ /* 0x000fe20000410000 */
[-C--:B------:R-:W-:Y:S01]  /*181f0*/  FFMA.FTZ R98, R205, R3.reuse, -R108 ;  /* 0x00000003cd627223 */ /* 0x080fe2000001086c */
[-C--:B------:R-:W-:Y:S07]  /*18200*/  FFMA.FTZ R97, R199, R3.reuse, -R62 ;  /* 0x00000003c7617223 */ /* 0x080fee000001083e */
[----:B------:R-:W3:Y:S01]  /*18210*/  MUFU.EX2 R74, R54 ;  /* 0x00000036004a7308 */ /* 0x000ee20000000800 */
[-C--:B------:R-:W-:Y:S01]  /*18220*/  FFMA.FTZ R83, R223, R3.reuse, -R108 ;  /* 0x00000003df537223 */ /* 0x080fe2000001086c */
[C---:B------:R-:W-:Y:S08]  /*18230*/  HMMA.16816.F32.BF16 R28, R40.reuse, R44, R28 ;  /* 0x0000002c281c723c */ /* 0x040ff0000004181c */
[----:B------:R-:W-:Y:S01]  /*18240*/  MUFU.EX2 R75, R75 ;  /* 0x0000004b004b7308 */ /* 0x000fe20000000800 */
[-CC-:B------:R-:W-:Y:S01]  /*18250*/  FFMA.FTZ R81, R215, R3.reuse, -R62.reuse ;  /* 0x00000003d7517223 */ /* 0x180fe2000001083e */
[-CC-:B------:R-:W-:Y:S01]  /*18260*/  FFMA.FTZ R82, R213, R3.reuse, -R62.reuse ;  /* 0x00000003d5527223 */ /* 0x180fe2000001083e */
[-CC-:B------:R-:W-:Y:S07]  /*18270*/  FFMA.FTZ R80, R211, R3.reuse, -R62.reuse ;  /* 0x00000003d3507223 */ /* 0x180fee000001083e */
[----:B------:R-:W4:Y:S01]  /*18280*/  MUFU.EX2 R72, R72 ;  /* 0x0000004800487308 */ /* 0x000f220000000800 */
[----:B------:R-:W-:Y:S01]  /*18290*/  FFMA.FTZ R71, R209, R3, -R62 ;  /* 0x00000003d1477223 */ /* 0x000fe2000001083e */
[----:B------:R-:W-:Y:S01]  /*182a0*/  HMMA.16816.F32.BF16 R32, R40, R46, R32 ;  /* 0x0000002e2820723c */ /* 0x000fe20000041820 */
[----:B------:R-:W5:Y:S07]  /*182b0*/  LDSM.16.MT88.4 R44, [R156+0x6800] ;  /* 0x006800009c2c783b */ /* 0x000f6e0000004200 */
[----:B------:R-:W1:Y:S01]  /*182c0*/  MUFU.EX2 R68, R68 ;  /* 0x0000004400447308 */ /* 0x000e620000000800 */
[----:B--2---:R-:W-:Y:S01]  /*182d0*/  F2FP.BF16.F32.PACK_AB R41, R69, R76 ;  /* 0x0000004c4529723e */ /* 0x004fe200000010ff */
[----:B------:R-:W-:Y:S01]  /*182e0*/  FADD.FTZ R76, R76, R125 ;  /* 0x0000007d4c4c7221 */ /* 0x000fe20000010000 */
[----:B---3--:R-:W-:Y:S07]  /*182f0*/  F2FP.BF16.F32.PACK_AB R40, R74, R77 ;  /* 0x0000004d4a28723e */ /* 0x008fee00000010ff */
[----:B------:R-:W-:Y:S01]  /*18300*/  MUFU.EX2 R78, R78 ;  /* 0x0000004e004e7308 */ /* 0x000fe20000000800 */
[-C--:B------:R-:W-:Y:S01]  /*18310*/  FFMA.FTZ R99, R207, R3.reuse, -R108 ;  /* 0x00000003cf637223 */ /* 0x080fe2000001086c */
[----:B------:R-:W-:Y:S01]  /*18320*/  FADD.FTZ R76, R69, R76 ;  /* 0x0000004c454c7221 */ /* 0x000fe20000010000 */
[----:B------:R-:W-:Y:S07]  /*18330*/  LDSM.16.MT88.4 R52, [R156+0x8000] ;  /* 0x008000009c34783b */ /* 0x000fee0000004200 */
[----:B------:R-:W-:Y:S01]  /*18340*/  MUFU.EX2 R79, R79 ;  /* 0x0000004f004f7308 */ /* 0x000fe20000000800 */
[--C-:B------:R-:W-:Y:S01]  /*18350*/  FFMA.FTZ R96, R203, R3, -R108.reuse ;  /* 0x00000003cb607223 */ /* 0x100fe2000001086c */
[----:B----4-:R-:W-:Y:S01]  /*18360*/  F2FP.BF16.F32.PACK_AB R42, R72, R73 ;  /* 0x00000049482a723e */ /* 0x010fe200000010ff */
[-C--:B------:R-:W-:Y:S07]  /*18370*/  FFMA.FTZ R89, R201, R3.reuse, -R108 ;  /* 0x00000003c9597223 */ /* 0x080fee000001086c */
[----:B------:R-:W-:Y:S01]  /*18380*/  MUFU.EX2 R70, R70 ;  /* 0x0000004600467308 */ /* 0x000fe20000000800 */
[----:B------:R-:W-:Y:S01]  /*18390*/  FFMA.FTZ R90, R173, R3, -R62 ;  /* 0x00000003ad5a7223 */ /* 0x000fe2000001083e */
[C---:B-1----:R-:W-:Y:S01]  /*183a0*/  F2FP.BF16.F32.PACK_AB R43, R68.reuse, R75 ;  /* 0x0000004b442b723e */ /* 0x042fe200000010ff */
[----:B------:R-:W-:Y:S07]  /*183b0*/  FADD.FTZ R75, R75, R76 ;  /* 0x0000004c4b4b7221 */ /* 0x000fee0000010000 */
[----:B------:R-:W-:Y:S01]  /*183c0*/  MUFU.EX2 R98, R98 ;  /* 0x0000006200627308 */ /* 0x000fe20000000800 */
[-CC-:B------:R-:W-:Y:S01]  /*183d0*/  FFMA.FTZ R88, R155, R3.reuse, -R62.reuse ;  /* 0x000000039b587223 */ /* 0x180fe2000001083e */
[-C--:B------:R-:W-:Y:S01]  /*183e0*/  FFMA.FTZ R91, R153, R3.reuse, -R62 ;  /* 0x00000003995b7223 */ /* 0x080fe2000001083e */
[----:B------:R-:W-:Y:S07]  /*183f0*/  FADD.FTZ R68, R68, R75 ;  /* 0x0000004b44447221 */ /* 0x000fee0000010000 */
[----:B------:R-:W-:Y:S01]  /*18400*/  MUFU.EX2 R97, R97 ;  /* 0x0000006100617308 */ /* 0x000fe20000000800 */
[C---:B------:R-:W-:Y:S09]  /*18410*/  HMMA.16816.F32.BF16 R4, R40.reuse, R48, R4 ;  /* 0x000000302804723c */ /* 0x040ff20000041804 */
[----:B------:R-:W1:Y:S01]  /*18420*/  MUFU.EX2 R83, R83 ;  /* 0x0000005300537308 */ /* 0x000e620000000800 */
[----:B------:R-:W-:Y:S01]  /*18430*/  FFMA.FTZ R39, R133, R3, -R108 ;  /* 0x0000000385277223 */ /* 0x000fe2000001086c */
[----:B------:R-:W-:Y:S08]  /*18440*/  ISETP.GT.AND P0, PT, R195, R170, PT ;  /* 0x000000aac300720c */ /* 0x000ff00003f04270 */
[----:B------:R-:W-:Y:S01]  /*18450*/  MUFU.EX2 R81, R81 ;  /* 0x0000005100517308 */ /* 0x000fe20000000800 */
[C---:B------:R-:W-:Y:S01]  /*18460*/  HMMA.16816.F32.BF16 R8, R40.reuse, R50, R8 ;  /* 0x000000322808723c */ /* 0x040fe20000041808 */
[----:B------:R-:W2:Y:S08]  /*18470*/  LDSM.16.MT88.4 R48, [R107+0x6800] ;  /* 0x006800006b30783b */ /* 0x000eb00000004200 */
[----:B------:R-:W3:Y:S10]  /*18480*/  MUFU.EX2 R82, R82 ;  /* 0x0000005200527308 */ /* 0x000ef40000000800 */
[----:B------:R-:W-:Y:S01]  /*18490*/  MUFU.EX2 R80, R80 ;  /* 0x0000005000507308 */ /* 0x000fe20000000800 */
[C---:B-----5:R-:W-:Y:S09]  /*184a0*/  HMMA.16816.F32.BF16 R12, R40.reuse, R44, R12 ;  /* 0x0000002c280c723c */ /* 0x060ff2000004180c */
[----:B------:R-:W4:Y:S10]  /*184b0*/  MUFU.EX2 R71, R71 ;  /* 0x0000004700477308 */ /* 0x000f340000000800 */
[----:B------:R-:W5:Y:S01]  /*184c0*/  MUFU.EX2 R99, R99 ;  /* 0x0000006300637308 */ /* 0x000f620000000800 */
[C---:B------:R-:W-:Y:S01]  /*184d0*/  HMMA.16816.F32.BF16 R16, R40.reuse, R46, R16 ;  /* 0x0000002e2810723c */ /* 0x040fe20000041810 */
[----:B------:R-:W1:Y:S08]  /*184e0*/  LDSM.16.MT88.4 R44, [R106+0x6800] ;  /* 0x006800006a2c783b */ /* 0x000e700000004200 */
[----:B------:R-:W-:Y:S10]  /*184f0*/  MUFU.EX2 R96, R96 ;  /* 0x0000006000607308 */ /* 0x000ff40000000800 */
[----:B------:R-:W5:Y:S10]  /*18500*/  MUFU.EX2 R89, R89 ;  /* 0x0000005900597308 */ /* 0x000f740000000800 */
[----:B------:R-:W5:Y:S10]  /*18510*/  MUFU.EX2 R90, R90 ;  /* 0x0000005a005a7308 */ /* 0x000f740000000800 */
[----:B------:R-:W-:Y:S10]  /*18520*/  MUFU.EX2 R88, R88 ;  /* 0x0000005800587308 */ /* 0x000ff40000000800 */
[----:B------:R-:W5:Y:S10]  /*18530*/  MUFU.EX2 R91, R91 ;  /* 0x0000005b005b7308 */ /* 0x000f740000000800 */
[----:B------:R-:W5:Y:S01]  /*18540*/  MUFU.EX2 R112, R112 ;  /* 0x0000007000707308 */ /* 0x000f620000000800 */
[C---:B--2---:R-:W-:Y:S09]  /*18550*/  HMMA.16816.F32.BF16 R20, R40.reuse, R48, R20 ;  /* 0x000000302814723c */ /* 0x044ff20000041814 */
[----:B------:R-:W-:Y:S10]  /*18560*/  MUFU.EX2 R118, R118 ;  /* 0x0000007600767308 */ /* 0x000ff40000000800 */
[----:B------:R-:W2:Y:S01]  /*18570*/  MUFU.EX2 R143, R143 ;  /* 0x0000008f008f7308 */ /* 0x000ea20000000800 */
[C---:B------:R-:W-:Y:S01]  /*18580*/  HMMA.16816.F32.BF16 R24, R40.reuse, R50, R24 ;  /* 0x000000322818723c */ /* 0x040fe20000041818 */
[----:B------:R-:W5:Y:S08]  /*18590*/  LDSM.16.MT88.4 R48, [R160+0x7000] ;  /* 0x00700000a030783b */ /* 0x000f700000004200 */
[----:B------:R-:W-:Y:S10]  /*185a0*/  MUFU.EX2 R141, R141 ;  /* 0x0000008d008d7308 */ /* 0x000ff40000000800 */
[----:B------:R-:W2:Y:S01]  /*185b0*/  MUFU.EX2 R114, R114 ;  /* 0x0000007200727308 */ /* 0x000ea20000000800 */
        /* <DEDUP_REMOVED lines=9> */
[----:B---3--:R-:W-:Y:S02]  /*18650*/  F2FP.BF16.F32.PACK_AB R41, R82, R81 ;  /* 0x000000515229723e */ /* 0x008fe400000010ff */
[----:B----4-:R-:W-:Y:S07]  /*18660*/  F2FP.BF16.F32.PACK_AB R43, R71, R80 ;  /* 0x00000050472b723e */ /* 0x010fee00000010ff */
[----:B------:R-:W-:Y:S10]  /*18670*/  MUFU.EX2 R124, R124 ;  /* 0x0000007c007c7308 */ /* 0x000ff40000000800 */
[----:B------:R-:W3:Y:S10]  /*18680*/  MUFU.EX2 R129, R129 ;  /* 0x0000008100817308 */ /* 0x000ef40000000800 */
[----:B------:R-:W-:Y:S10]  /*18690*/  MUFU.EX2 R127, R127 ;  /* 0x0000007f007f7308 */ /* 0x000ff40000000800 */
[----:B------:R-:W4:Y:S01]  /*186a0*/  MUFU.EX2 R122, R122 ;  /* 0x0000007a007a7308 */ /* 0x000f220000000800 */
[C---:B-----5:R-:W-:Y:S09]  /*186b0*/  HMMA.16816.F32.BF16 R4, R40.reuse, R48, R4 ;  /* 0x000000302804723c */ /* 0x060ff20000041804 */
[----:B------:R-:W-:Y:S10]  /*186c0*/  MUFU.EX2 R119, R121 ;  /* 0x0000007900777308 */ /* 0x000ff40000000800 */
[----:B------:R-:W5:Y:S01]  /*186d0*/  MUFU.EX2 R128, R128 ;  /* 0x0000008000807308 */ /* 0x000f620000000800 */
[C---:B------:R-:W-:Y:S01]  /*186e0*/  HMMA.16816.F32.BF16 R8, R40.reuse, R50, R8 ;  /* 0x000000322808723c */ /* 0x040fe20000041808 */
[----:B------:R-:W1:Y:S08]  /*186f0*/  LDSM.16.MT88.4 R48, [R107+0x7000] ;  /* 0x007000006b30783b */ /* 0x000e700000004200 */
[----:B------:R-:W-:Y:S10]  /*18700*/  MUFU.EX2 R115, R117 ;  /* 0x0000007500737308 */ /* 0x000ff40000000800 */
[----:B------:R-:W5:Y:S01]  /*18710*/  MUFU.EX2 R126, R126 ;  /* 0x0000007e007e7308 */ /* 0x000f620000000800 */
[C---:B--2---:R-:W-:Y:S09]  /*18720*/  HMMA.16816.F32.BF16 R12, R40.reuse, R44, R12 ;  /* 0x0000002c280c723c */ /* 0x044ff2000004180c */
[----:B------:R-:W-:Y:S10]  /*18730*/  MUFU.EX2 R111, R113 ;  /* 0x00000071006f7308 */ /* 0x000ff40000000800 */
[----:B------:R-:W2:Y:S01]  /*18740*/  MUFU.EX2 R130, R130 ;  /* 0x0000008200827308 */ /* 0x000ea20000000800 */
[C---:B------:R-:W-:Y:S01]  /*18750*/  HMMA.16816.F32.BF16 R16, R40.reuse, R46, R16 ;  /* 0x0000002e2810723c */ /* 0x040fe20000041810 */
[----:B------:R-:W3:Y:S08]  /*18760*/  LDSM.16.MT88.4 R44, [R106+0x7000] ;  /* 0x007000006a2c783b */ /* 0x000ef00000004200 */
[----:B------:R-:W2:Y:S01]  /*18770*/  MUFU.EX2 R67, R109 ;  /* 0x0000006d00437308 */ /* 0x000ea20000000800 */
[C---:B-1----:R-:W-:Y:S08]  /*18780*/  HMMA.16816.F32.BF16 R20, R40.reuse, R48, R20 ;  /* 0x000000302814723c */ /* 0x042ff00000041814 */
[C---:B------:R-:W-:Y:S01]  /*18790*/  HMMA.16816.F32.BF16 R24, R40.reuse, R50, R24 ;  /* 0x000000322818723c */ /* 0x040fe20000041818 */
[----:B------:R-:W1:Y:S07]  /*187a0*/  LDSM.16.MT88.4 R48, [R160+0x7800] ;  /* 0x00780000a030783b */ /* 0x000e6e0000004200 */
        /* <DEDUP_REMOVED lines=26> */
[C---:B------:R-:W-:Y:S08]  /*18950*/  HMMA.16816.F32.BF16 R12, R40.reuse, R52, R12 ;  /* 0x00000034280c723c */ /* 0x040ff0000004180c */
[C---:B------:R-:W-:Y:S01]  /*18960*/  HMMA.16816.F32.BF16 R16, R40.reuse, R54, R16 ;  /* 0x000000362810723c */ /* 0x040fe20000041810 */
[----:B------:R-:W5:Y:S07]  /*18970*/  LDSM.16.MT88.4 R52, [R160+0x8800] ;  /* 0x00880000a034783b */ /* 0x000f6e0000004200 */
[C---:B---3--:R-:W-:Y:S08]  /*18980*/  HMMA.16816.F32.BF16 R20, R40.reuse, R44, R20 ;  /* 0x0000002c2814723c */ /* 0x048ff00000041814 */
[C---:B------:R-:W-:Y:S01]  /*18990*/  HMMA.16816.F32.BF16 R24, R40.reuse, R46, R24 ;  /* 0x0000002e2818723c */ /* 0x040fe20000041818 */
[----:B------:R-:W3:Y:S07]  /*189a0*/  LDSM.16.MT88.4 R44, [R156+0x8800] ;  /* 0x008800009c2c783b */ /* 0x000eee0000004200 */
[C---:B-1----:R-:W-:Y:S03]  /*189b0*/  HMMA.16816.F32.BF16 R28, R40.reuse, R48, R28 ;  /* 0x00000030281c723c */ /* 0x042fe6000004181c */
[----:B------:R-:W-:Y:S02]  /*189c0*/  FADD.FTZ R48, R58, R85 ;  /* 0x000000553a307221 */ /* 0x000fe40000010000 */
[----:B------:R-:W1:Y:S02]  /*189d0*/  LDSM.16.MT88.4 R56, [R107+0x8800] ;  /* 0x008800006b38783b */ /* 0x000e640000004200 */
[----:B------:R-:W-:Y:S01]  /*189e0*/  FADD.FTZ R123, R123, R48 ;  /* 0x000000307b7b7221 */ /* 0x000fe20000010000 */
[----:B------:R-:W-:Y:S03]  /*189f0*/  HMMA.16816.F32.BF16 R32, R40, R50, R32 ;  /* 0x000000322820723c */ /* 0x000fe60000041820 */
[----:B------:R-:W-:Y:S01]  /*18a00*/  F2FP.BF16.F32.PACK_AB R40, R133, R120 ;  /* 0x000000788528723e */ /* 0x000fe200000010ff */
[----:B------:R-:W-:Y:S01]  /*18a10*/  FADD.FTZ R110, R110, R123 ;  /* 0x0000007b6e6e7221 */ /* 0x000fe20000010000 */
[----:B------:R-:W-:Y:S01]  /*18a20*/  F2FP.BF16.F32.PACK_AB R42, R38, R39 ;  /* 0x00000027262a723e */ /* 0x000fe200000010ff */
[----:B------:R-:W2:Y:S01]  /*18a30*/  LDSM.16.MT88.4 R48, [R106+0x8800] ;  /* 0x008800006a30783b */ /* 0x000ea20000004200 */
[----:B------:R-:W-:Y:S01]  /*18a40*/  F2FP.BF16.F32.PACK_AB R41, R129, R124 ;  /* 0x0000007c8129723e */ /* 0x000fe200000010ff */
[----:B------:R-:W-:Y:S01]  /*18a50*/  FADD.FTZ R77, R77, R110 ;  /* 0x0000006e4d4d7221 */ /* 0x000fe20000010000 */
[----:B----4-:R-:W-:Y:S03]  /*18a60*/  F2FP.BF16.F32.PACK_AB R43, R122, R127 ;  /* 0x0000007f7a2b723e */ /* 0x010fe600000010ff */
[----:B------:R-:W-:Y:S02]  /*18a70*/  FADD.FTZ R74, R74, R77 ;  /* 0x0000004d4a4a7221 */ /* 0x000fe40000010000 */
[----:B------:R-:W-:Y:S02]  /*18a80*/  LDSM.16.MT88.4 R84, [R156+0x9800] ;  /* 0x009800009c54783b */ /* 0x000fe40000004200 */
[C---:B-----5:R-:W-:Y:S03]  /*18a90*/  HMMA.16816.F32.BF16 R4, R40.reuse, R52, R4 ;  /* 0x000000342804723c */ /* 0x060fe60000041804 */
[----:B------:R-:W-:Y:S04]  /*18aa0*/  FADD.FTZ R73, R73, R74 ;  /* 0x0000004a49497221 */ /* 0x000fe80000010000 */
[----:B------:R-:W-:Y:S01]  /*18ab0*/  FADD.FTZ R72, R72, R73 ;  /* 0x0000004948487221 */ /* 0x000fe20000010000 */
[C---:B------:R-:W-:Y:S01]  /*18ac0*/  HMMA.16816.F32.BF16 R8, R40.reuse, R54, R8 ;  /* 0x000000362808723c */ /* 0x040fe20000041808 */
[----:B------:R-:W-:Y:S02]  /*18ad0*/  LDSM.16.MT88.4 R52, [R156+0x9000] ;  /* 0x009000009c34783b */ /* 0x000fe40000004200 */
[----:B------:R-:W-:Y:S04]  /*18ae0*/  FADD.FTZ R83, R83, R72 ;  /* 0x0000004853537221 */ /* 0x000fe80000010000 */
[----:B------:R-:W-:Y:S01]  /*18af0*/  FADD.FTZ R78, R78, R83 ;  /* 0x000000534e4e7221 */ /* 0x000fe20000010000 */
        /* <DEDUP_REMOVED lines=11> */
[C---:B------:R-:W-:Y:S01]  /*18bb0*/  HMMA.16816.F32.BF16 R24, R40.reuse, R58, R24 ;  /* 0x0000003a2818723c */ /* 0x040fe20000041818 */
[----:B------:R-:W1:Y:S07]  /*18bc0*/  LDSM.16.MT88.4 R56, [R107+0x9000] ;  /* 0x009000006b38783b */ /* 0x000e6e0000004200 */
[C---:B--2---:R-:W-:Y:S03]  /*18bd0*/  HMMA.16816.F32.BF16 R28, R40.reuse, R48, R28 ;  /* 0x00000030281c723c */ /* 0x044fe6000004181c */
[-CC-:B------:R-:W-:Y:S01]  /*18be0*/  FFMA.FTZ R48, R65, R3.reuse, -R108.reuse ;  /* 0x0000000341307223 */ /* 0x180fe2000001086c */
[--C-:B------:R-:W-:Y:S04]  /*18bf0*/  FFMA.FTZ R49, R66, R3, -R108.reuse ;  /* 0x0000000342317223 */ /* 0x100fe8000001086c */
[----:B------:R-:W-:Y:S01]  /*18c00*/  HMMA.16816.F32.BF16 R32, R40, R50, R32 ;  /* 0x000000322820723c */ /* 0x000fe20000041820 */
[----:B------:R-:W-:Y:S02]  /*18c10*/  MUFU.EX2 R48, R48 ;  /* 0x0000003000307308 */ /* 0x000fe40000000800 */
[----:B------:R-:W-:Y:S01]  /*18c20*/  F2FP.BF16.F32.PACK_AB R40, R128, R119 ;  /* 0x000000778028723e */ /* 0x000fe200000010ff */
[--C-:B------:R-:W-:Y:S01]  /*18c30*/  FFMA.FTZ R50, R63, R3, -R108.reuse ;  /* 0x000000033f327223 */ /* 0x100fe2000001086c */
[----:B------:R-:W-:Y:S06]  /*18c40*/  F2FP.BF16.F32.PACK_AB R42, R126, R115 ;  /* 0x000000737e2a723e */ /* 0x000fec00000010ff */
[----:B------:R-:W-:Y:S01]  /*18c50*/  MUFU.EX2 R49, R49 ;  /* 0x0000003100317308 */ /* 0x000fe20000000800 */
[----:B------:R-:W-:Y:S01]  /*18c60*/  F2FP.BF16.F32.PACK_AB R41, R130, R111 ;  /* 0x0000006f8229723e */ /* 0x000fe200000010ff */
[----:B------:R-:W-:Y:S01]  /*18c70*/  FFMA.FTZ R108, R64, R3, -R108 ;  /* 0x00000003406c7223 */ /* 0x000fe2000001086c */
[----:B------:R-:W-:Y:S07]  /*18c80*/  F2FP.BF16.F32.PACK_AB R43, R104, R67 ;  /* 0x00000043682b723e */ /* 0x000fee00000010ff */
[----:B------:R-:W-:Y:S10]  /*18c90*/  MUFU.EX2 R50, R50 ;  /* 0x0000003200327308 */ /* 0x000ff40000000800 */
[----:B------:R-:W2:Y:S01]  /*18ca0*/  MUFU.EX2 R51, R108 ;  /* 0x0000006c00337308 */ /* 0x000ea20000000800 */
[C---:B---3--:R-:W-:Y:S08]  /*18cb0*/  HMMA.16816.F32.BF16 R4, R40.reuse, R44, R4 ;  /* 0x0000002c2804723c */ /* 0x048ff00000041804 */
[C---:B------:R-:W-:Y:S01]  /*18cc0*/  HMMA.16816.F32.BF16 R8, R40.reuse, R46, R8 ;  /* 0x0000002e2808723c */ /* 0x040fe20000041808 */
[----:B------:R-:W3:Y:S02]  /*18cd0*/  LDSM.16.MT88.4 R44, [R106+0x9000] ;  /* 0x009000006a2c783b */ /* 0x000ee40000004200 */
[----:B--2---:R-:W-:Y:S05]  /*18ce0*/  F2FP.BF16.F32.PACK_AB R70, R51, R50 ;  /* 0x000000323346723e */ /* 0x004fea00000010ff */
[C---:B------:R-:W-:Y:S03]  /*18cf0*/  HMMA.16816.F32.BF16 R12, R40.reuse, R52, R12 ;  /* 0x00000034280c723c */ /* 0x040fe6000004180c */
[----:B------:R-:W-:Y:S01]  /*18d00*/  FADD.FTZ R53, R81, R68 ;  /* 0x0000004451357221 */ /* 0x000fe20000010000 */
[----:B------:R-:W-:Y:S01]  /*18d10*/  F2FP.BF16.F32.PACK_AB R68, R49, R48 ;  /* 0x000000303144723e */ /* 0x000fe200000010ff */
[-CC-:B------:R-:W-:Y:S01]  /*18d20*/  FFMA.FTZ R52, R61, R3.reuse, -R62.reuse ;  /* 0x000000033d347223 */ /* 0x180fe2000001083e */
[----:B------:R-:W-:Y:S01]  /*18d30*/  FFMA.FTZ R62, R36, R3, -R62 ;  /* 0x00000003243e7223 */ /* 0x000fe2000001083e */
[----:B------:R-:W-:Y:S01]  /*18d40*/  FADD.FTZ R53, R82, R53 ;  /* 0x0000003552357221 */ /* 0x000fe20000010000 */
[C---:B------:R-:W-:Y:S01]  /*18d50*/  HMMA.16816.F32.BF16 R16, R40.reuse, R54, R16 ;  /* 0x000000362810723c */ /* 0x040fe20000041810 */
[----:B------:R-:W-:Y:S02]  /*18d60*/  MUFU.EX2 R3, R60 ;  /* 0x0000003c00037308 */ /* 0x000fe40000000800 */
[----:B------:R-:W-:Y:S08]  /*18d70*/  FADD.FTZ R80, R80, R53 ;  /* 0x0000003550507221 */ /* 0x000ff00000010000 */
[----:B------:R-:W2:Y:S01]  /*18d80*/  MUFU.EX2 R52, R52 ;  /* 0x0000003400347308 */ /* 0x000ea20000000800 */
[----:B------:R-:W-:Y:S01]  /*18d90*/  FADD.FTZ R80, R71, R80 ;  /* 0x0000005047507221 */ /* 0x000fe20000010000 */
[C---:B-1----:R-:W-:Y:S08]  /*18da0*/  HMMA.16816.F32.BF16 R20, R40.reuse, R56, R20 ;  /* 0x000000382814723c */ /* 0x042ff00000041814 */
[----:B------:R-:W-:Y:S10]  /*18db0*/  MUFU.EX2 R36, R37 ;  /* 0x0000002500247308 */ /* 0x000ff40000000800 */
[----:B------:R-:W1:Y:S01]  /*18dc0*/  MUFU.EX2 R197, R62 ;  /* 0x0000003e00c57308 */ /* 0x000e620000000800 */
[C---:B------:R-:W-:Y:S03]  /*18dd0*/  HMMA.16816.F32.BF16 R24, R40.reuse, R58, R24 ;  /* 0x0000003a2818723c */ /* 0x040fe60000041818 */
[----:B--2---:R-:W-:Y:S05]  /*18de0*/  F2FP.BF16.F32.PACK_AB R69, R3, R52 ;  /* 0x000000340345723e */ /* 0x004fea00000010ff */
[C---:B---3--:R-:W-:Y:S03]  /*18df0*/  HMMA.16816.F32.BF16 R28, R40.reuse, R44, R28 ;  /* 0x0000002c281c723c */ /* 0x048fe6000004181c */
[----:B-1----:R-:W-:Y:S01]  /*18e00*/  F2FP.BF16.F32.PACK_AB R71, R197, R36 ;  /* 0x00000024c547723e */ /* 0x002fe200000010ff */
[----:B------:R-:W-:Y:S04]  /*18e10*/  FADD.FTZ R45, R97, R80 ;  /* 0x00000050612d7221 */ /* 0x000fe80000010000 */
        /* <DEDUP_REMOVED lines=48> */
.L_x_10472:
        /* <DEDUP_REMOVED lines=10> */
.L_x_10493:
        /* <DEDUP_REMOVED lines=37> */
[----:B------:R-:W-:Y:S01]  /*19410*/  FMUL.FTZ R76, R5, R76 ;  /* 0x0000004c054c7220 */ /* 0x000fe20000410000 */
[C---:B--2---:R-:W-:Y:S01]  /*19420*/  SHF.L.U32 R4, R3.reuse, 0x1, RZ ;  /* 0x0000000103047819 */ /* 0x044fe200000006ff */
[C---:B------:R-:W-:Y:S01]  /*19430*/  IMAD.SHL.U32 R9, R3.reuse, 0x20, RZ ;  /* 0x0000002003097824 */ /* 0x040fe200078e00ff */
[----:B---3--:R-:W-:Y:S01]  /*19440*/  SHF.L.U32 R8, R3, 0x4, RZ ;  /* 0x0000000403087819 */ /* 0x008fe200000006ff */
[C---:B------:R-:W-:Y:S01]  /*19450*/  FMUL.FTZ R77, R5.reuse, R77 ;  /* 0x0000004d054d7220 */ /* 0x040fe20000410000 */
[----:B------:R-:W-:Y:S01]  /*19460*/  LOP3.LUT R12, R4, 0x6, RZ, 0xc0, !PT ;  /* 0x00000006040c7812 */ /* 0x000fe200078ec0ff */
[C---:B------:R-:W-:Y:S01]  /*19470*/  FMUL.FTZ R72, R5.reuse, R72 ;  /* 0x0000004805487220 */ /* 0x040fe20000410000 */
[----:B------:R-:W-:Y:S01]  /*19480*/  LOP3.LUT R11, R8, 0x1c0, RZ, 0xc0, !PT ;  /* 0x000001c0080b7812 */ /* 0x000fe200078ec0ff */
[----:B------:R-:W-:Y:S01]  /*19490*/  FMUL.FTZ R73, R5, R73 ;  /* 0x0000004905497220 */ /* 0x000fe20000410000 */
[----:B------:R-:W-:Y:S01]  /*194a0*/  LOP3.LUT P0, RZ, R3, 0x4, RZ, 0xc0, !PT ;  /* 0x0000000403ff7812 */ /* 0x000fe2000780c0ff */
[C---:B------:R-:W-:Y:S01]  /*194b0*/  FMUL.FTZ R68, R5.reuse, R68 ;  /* 0x0000004405447220 */ /* 0x040fe20000410000 */
[----:B------:R-:W-:Y:S01]  /*194c0*/  LOP3.LUT R9, R12, 0x7c00, R9, 0xf8, !PT ;  /* 0x00007c000c097812 */ /* 0x000fe200078ef809 */
[----:B------:R-:W-:Y:S01]  /*194d0*/  FMUL.FTZ R5, R5, R69 ;  /* 0x0000004505057220 */ /* 0x000fe20000410000 */
[----:B------:R-:W-:-:S02]  /*194e0*/  LOP3.LUT R4, R11, 0x38, R4, 0xf8, !PT ;  /* 0x000000380b047812 */ /* 0x000fc400078ef804 */
[----:B------:R-:W-:Y:S02]  /*194f0*/  R2P PR, R3, 0x18 ;  /* 0x0000001803007804 */ /* 0x000fe40000000000 */
[----:B------:R-:W-:Y:S01]  /*19500*/  LOP3.LUT R9, R9, R4, RZ, 0xfc, !PT ;  /* 0x0000000409097212 */ /* 0x000fe200078efcff */
[----:B------:R-:W-:Y:S01]  /*19510*/  IMAD.MOV.U32 R4, RZ, RZ, 0x20 ;  /* 0x00000020ff047424 */ /* 0x000fe200078e00ff */
[----:B------:R-:W-:Y:S02]  /*19520*/  MOV R8, 0x10 ;  /* 0x0000001000087802 */ /* 0x000fe40000000f00 */
[----:B------:R-:W-:Y:S02]  /*19530*/  LEA R9, R9, UR7, 0x1 ;  /* 0x0000000709097c11 */ /* 0x000fe4000f8e08ff */
[----:B------:R-:W-:Y:S02]  /*19540*/  SEL R4, R4, 0xffffffe0, !P3 ;  /* 0xffffffe004047807 */ /* 0x000fe40005800000 */
[----:B------:R-:W-:-:S02]  /*19550*/  IADD3 R15, PT, PT, R9, 0x40, RZ ;  /* 0x00000040090f7810 */ /* 0x000fc40007ffe0ff */
[----:B------:R-:W-:Y:S01]  /*19560*/  SEL R8, R8, 0xfffffff0, !P0 ;  /* 0xfffffff008087807 */ /* 0x000fe20004000000 */
[----:B------:R-:W-:Y:S01]  /*19570*/  @P4 VIADD R15, R9, 0xffffffc0 ;  /* 0xffffffc0090f4836 */ /* 0x000fe20000000000 */
[----:B------:R-:W-:Y:S01]  /*19580*/  F2FP.BF16.F32.PACK_AB R96, R97, R96 ;  /* 0x000000606160723e */ /* 0x000fe200000010ff */
[----:B------:R-:W-:Y:S01]  /*19590*/  IMAD.IADD R13, R4, 0x1, R9 ;  /* 0x00000001040d7824 */ /* 0x000fe200078e0209 */
[----:B------:R-:W-:Y:S02]  /*195a0*/  F2FP.BF16.F32.PACK_AB R98, R99, R98 ;  /* 0x000000626362723e */ /* 0x000fe400000010ff */
[----:B------:R-:W-:Y:S01]  /*195b0*/  F2FP.BF16.F32.PACK_AB R92, R93, R92 ;  /* 0x0000005c5d5c723e */ /* 0x000fe200000010ff */
[----:B------:R-:W-:Y:S01]  /*195c0*/  STS [R9], R96 ;  /* 0x0000006009007388 */ /* 0x000fe20000000800 */
[----:B------:R-:W-:Y:S02]  /*195d0*/  F2FP.BF16.F32.PACK_AB R94, R95, R94 ;  /* 0x0000005e5f5e723e */ /* 0x000fe400000010ff */
[----:B------:R-:W-:Y:S01]  /*195e0*/  IADD3 R11, PT, PT, R8, R9, RZ ;  /* 0x00000009080b7210 */ /* 0x000fe20007ffe0ff */
[----:B------:R-:W-:Y:S01]  /*195f0*/  STS [R9+0x400], R98 ;  /* 0x0004006209007388 */ /* 0x000fe20000000800 */
[----:B------:R-:W-:-:S02]  /*19600*/  F2FP.BF16.F32.PACK_AB R88, R89, R88 ;  /* 0x000000585958723e */ /* 0x000fc400000010ff */
[----:B------:R-:W-:Y:S01]  /*19610*/  F2FP.BF16.F32.PACK_AB R90, R91, R90 ;  /* 0x0000005a5b5a723e */ /* 0x000fe200000010ff */
[----:B------:R-:W-:Y:S01]  /*19620*/  STS [R11], R92 ;  /* 0x0000005c0b007388 */ /* 0x000fe20000000800 */
[----:B------:R-:W-:Y:S02]  /*19630*/  IADD3 R19, PT, PT, R4, R15, RZ ;  /* 0x0000000f04137210 */ /* 0x000fe40007ffe0ff */
        /* <DEDUP_REMOVED lines=11> */
[C---:B------:R-:W-:Y:S01]  /*196f0*/  IADD3 R21, PT, PT, R8.reuse, R15, RZ ;  /* 0x0000000f08157210 */ /* 0x040fe20007ffe0ff */
[----:B------:R-:W-:Y:S01]  /*19700*/  IMAD.IADD R8, R8, 0x1, R19 ;  /* 0x0000000108087824 */ /* 0x000fe200078e0213 */
[----:B------:R-:W-:Y:S01]  /*19710*/  F2FP.BF16.F32.PACK_AB R72, R73, R72 ;  /* 0x000000484948723e */ /* 0x000fe200000010ff */
[----:B------:R-:W-:Y:S01]  /*19720*/  STS [R17+0x400], R86 ;  /* 0x0004005611007388 */ /* 0x000fe20000000800 */
[----:B------:R-:W-:-:S02]  /*19730*/  F2FP.BF16.F32.PACK_AB R74, R75, R74 ;  /* 0x0000004a4b4a723e */ /* 0x000fc400000010ff */
[----:B------:R-:W-:Y:S01]  /*19740*/  F2FP.BF16.F32.PACK_AB R5, R5, R68 ;  /* 0x000000440505723e */ /* 0x000fe200000010ff */
[----:B------:R-:W-:Y:S01]  /*19750*/  STS [R15], R80 ;  /* 0x000000500f007388 */ /* 0x000fe20000000800 */
[----:B------:R-:W-:-:S03]  /*19760*/  F2FP.BF16.F32.PACK_AB R70, R71, R70 ;  /* 0x000000464746723e */ /* 0x000fc600000010ff */
[----:B------:R-:W-:Y:S04]  /*19770*/  STS [R15+0x400], R82 ;  /* 0x000400520f007388 */ /* 0x000fe80000000800 */
[----:B------:R-:W-:Y:S04]  /*19780*/  STS [R21], R76 ;  /* 0x0000004c15007388 */ /* 0x000fe80000000800 */
[----:B------:R-:W-:Y:S04]  /*19790*/  STS [R21+0x400], R78 ;  /* 0x0004004e15007388 */ /* 0x000fe80000000800 */
[----:B------:R-:W-:Y:S04]  /*197a0*/  STS [R19], R72 ;  /* 0x0000004813007388 */ /* 0x000fe80000000800 */
[----:B------:R-:W-:Y:S04]  /*197b0*/  STS [R19+0x400], R74 ;  /* 0x0004004a13007388 */ /* 0x000fe80000000800 */
[----:B------:R1:W-:Y:S04]  /*197c0*/  STS [R8], R5 ;  /* 0x0000000508007388 */ /* 0x0003e80000000800 */
[----:B------:R2:W-:Y:S04]  /*197d0*/  STS [R8+0x400], R70 ;  /* 0x0004004608007388 */ /* 0x0005e80000000800 */
[----:B------:R-:W3:Y:S04]  /*197e0*/  LD.E.U8 R4, desc[UR4][R102.64+0x1c8] ;  /* 0x0001c80466047980 */ /* 0x000ee8000c101100 */
[----:B------:R-:W4:Y:S01]  /*197f0*/  LD.E.64 R26, desc[UR4][R102.64+0x88] ;  /* 0x00008804661a7980 */ /* 0x000f22000c101b00 */
[----:B------:R-:W2:Y:S01]  /*19800*/  @P5 MUFU.LG2 R6, R6 ;  /* 0x0000000600065308 */ /* 0x000ea20000000c00 */
[----:B---3--:R-:W-:-:S13]  /*19810*/  ISETP.NE.AND P1, PT, R4, RZ, PT ;  /* 0x000000ff0400720c */ /* 0x008fda0003f25270 */
[----:B------:R-:W3:Y:S04]  /*19820*/  @!P1 LD.E R4, desc[UR4][R102.64+0x60] ;  /* 0x0000600466049980 */ /* 0x000ee8000c101900 */
[----:B------:R-:W3:Y:S01]  /*19830*/  @!P1 LD.E R23, desc[UR4][R102.64+0xb4] ;  /* 0x0000b40466179980 */ /* 0x000ee2000c101900 */
[----:B------:R-:W4:Y:S01]  /*19840*/  @P2 MUFU.LG2 R10, R10 ;  /* 0x0000000a000a2308 */ /* 0x000f220000000c00 */
[----:B------:R-:W-:Y:S02]  /*19850*/  ISETP.NE.AND P0, PT, R182, -0x1, PT ;  /* 0xffffffffb600780c */ /* 0x000fe40003f05270 */
[----:B-1----:R-:W-:Y:S01]  /*19860*/  SHF.R.U32.HI R5, RZ, 0x1, R3 ;  /* 0x00000001ff057819 */ /* 0x002fe20000011603 */
[----:B--2---:R-:W-:Y:S01]  /*19870*/  @P5 FMUL.FTZ R8, R6, 0.69314718246459960938 ;  /* 0x3f31721806085820 */ /* 0x004fe20000410000 */
[----:B------:R-:W-:-:S02]  /*19880*/  LOP3.LUT P3, RZ, R3, 0x3, RZ, 0xc0, !PT ;  /* 0x0000000303ff7812 */ /* 0x000fc4000786c0ff */
[----:B------:R-:W-:Y:S01]  /*19890*/  LOP3.LUT R12, R5, 0x30, RZ, 0xc0, !PT ;  /* 0x00000030050c7812 */ /* 0x000fe200078ec0ff */
[----:B------:R-:W-:Y:S01]  /*198a0*/  BSSY.RECONVERGENT B0, `(.L_x_10481) ;  /* 0x0000012000007945 */ /* 0x000fe20003800200 */
[----:B------:R-:W-:Y:S02]  /*198b0*/  SHF.R.U32.HI R3, RZ, 0x2, R3 ;  /* 0x00000002ff037819 */ /* 0x000fe40000011603 */
[----:B------:R-:W-:Y:S01]  /*198c0*/  MOV R21, 0x7f800000 ;  /* 0x7f80000000157802 */ /* 0x000fe20000000f00 */
[----:B-----5:R-:W-:Y:S01]  /*198d0*/  @P5 FFMA.FTZ R21, R7, R2, R8 ;  /* 0x0000000207155223 */ /* 0x020fe20000010008 */
[----:B------:R-:W-:Y:S01]  /*198e0*/  MOV R20, 0x7f800000 ;  /* 0x7f80000000147802 */ /* 0x000fe20000000f00 */
[----:B----4-:R-:W-:Y:S01]  /*198f0*/  @P2 FMUL.FTZ R5, R10, 0.69314718246459960938 ;  /* 0x3f3172180a052820 */ /* 0x010fe20000410000 */
[----:B------:R-:W-:Y:S01]  /*19900*/  LOP3.LUT R2, R12, 0x7, R3, 0xf8, !PT ;  /* 0x000000070c027812 */ /* 0x000fe200078ef803 */
[----:B------:R-:W-:-:S04]  /*19910*/  @P0 IMAD.WIDE.U32 R28, R26, R182, RZ ;  /* 0x000000b61a1c0225 */ /* 0x000fc800078e00ff */
[----:B------:R-:W-:Y:S01]  /*19920*/  @P2 FFMA.FTZ R20, R7, R0, R5 ;  /* 0x0000000007142223 */ /* 0x000fe20000010005 */
[----:B------:R-:W-:Y:S02]  /*19930*/  @P0 IMAD R0, R27, R182, RZ ;  /* 0x000000b61b000224 */ /* 0x000fe400078e02ff */
        /* <DEDUP_REMOVED lines=8> */
.L_x_10482:
[----:B------:R-:W-:Y:S05]  /*199c0*/  BSYNC.RECONVERGENT B0 ;  /* 0x0000000000007941 */ /* 0x000fea0003800200 */
.L_x_10481:
        /* <DEDUP_REMOVED lines=23> */
.L_x_10484:
[----:B------:R-:W-:Y:S05]  /*19b40*/  BSYNC.RECONVERGENT B0 ;  /* 0x0000000000007941 */ /* 0x000fea0003800200 */
.L_x_10483:
[----:B-1----:R-:W2:Y:S01]  /*19b50*/  LD.E R103, desc[UR4][R102.64+0xc0] ;  /* 0x0000c00466677980 */ /* 0x002ea2000c101900 */
[-C--:B-----5:R-:W-:Y:S01]  /*19b60*/  @!P0 IMAD R3, R35, R178.reuse, RZ ;  /* 0x000000b223038224 */ /* 0x0a0fe200078e02ff */
[----:B------:R-:W-:Y:S01]  /*19b70*/  MOV R25, RZ ;  /* 0x000000ff00197202 */ /* 0x000fe20000000f00 */
[----:B------:R-:W-:Y:S01]  /*19b80*/  @!P0 IMAD.WIDE.U32 R20, R34, R178, RZ ;  /* 0x000000b222148225 */ /* 0x000fe200078e00ff */
[----:B------:R-:W1:Y:S01]  /*19b90*/  S2R R2, SR_TID.X ;  /* 0x0000000000027919 */ /* 0x000e620000002100 */
[C---:B------:R-:W-:Y:S01]  /*19ba0*/  IADD3 R22, PT, PT, -R180.reuse, R183, RZ ;  /* 0x000000b7b4167210 */ /* 0x040fe20007ffe1ff */
[----:B------:R-:W-:Y:S01]  /*19bb0*/  BSSY.RECONVERGENT B0, `(.L_x_10485) ;  /* 0x0000025000007945 */ /* 0x000fe20003800200 */
[----:B------:R-:W-:Y:S02]  /*19bc0*/  IMAD.MOV.U32 R24, RZ, RZ, R100 ;  /* 0x000000ffff187224 */ /* 0x000fe400078e0064 */
[----:B------:R-:W-:Y:S01]  /*19bd0*/  @!P0 IMAD.IADD R3, R21, 0x1, R3 ;  /* 0x0000000115038824 */ /* 0x000fe200078e0203 */
[----:B------:R-:W-:Y:S01]  /*19be0*/  @P0 IADD3 R3, PT, PT, R29, R0, RZ ;  /* 0x000000001d030210 */ /* 0x000fe20007ffe0ff */
[----:B------:R-:W-:-:S04]  /*19bf0*/  IMAD.WIDE.U32 R24, R180, R26, R24 ;  /* 0x0000001ab4187225 */ /* 0x000fc800078e0018 */
[----:B------:R-:W-:Y:S02]  /*19c00*/  IMAD R180, R27, R180, RZ ;  /* 0x000000b41bb47224 */ /* 0x000fe400078e02ff */
[----:B------:R-:W-:Y:S02]  /*19c10*/  @P0 IMAD.MOV.U32 R20, RZ, RZ, R28 ;  /* 0x000000ffff140224 */ /* 0x000fe400078e001c */
[----:B------:R-:W-:Y:S01]  /*19c20*/  IMAD.IADD R180, R25, 0x1, R180 ;  /* 0x0000000119b47824 */ /* 0x000fe200078e02b4 */
[----:B-1----:R-:W-:Y:S01]  /*19c30*/  SHF.R.U32.HI R21, RZ, 0x3, R2 ;  /* 0x00000003ff157819 */ /* 0x002fe20000011602 */
[-C--:B------:R-:W-:Y:S02]  /*19c40*/  IMAD R2, R33, R177.reuse, RZ ;  /* 0x000000b121027224 */ /* 0x080fe400078e02ff */
[----:B------:R-:W-:-:S05]  /*19c50*/  IMAD.WIDE.U32 R32, R32, R177, RZ ;  /* 0x000000b120207225 */ /* 0x000fca00078e00ff */
[----:B------:R-:W-:Y:S02]  /*19c60*/  IADD3 R2, PT, PT, R33, R2, RZ ;  /* 0x0000000221027210 */ /* 0x000fe40007ffe0ff */
        /* <DEDUP_REMOVED lines=25> */
.L_x_10486:
[----:B------:R-:W-:Y:S05]  /*19e00*/  BSYNC.RECONVERGENT B0 ;  /* 0x0000000000007941 */ /* 0x000fea0003800200 */
.L_x_10485:
        /* <DEDUP_REMOVED lines=13> */
.L_x_10488:
[----:B------:R-:W-:Y:S05]  /*19ee0*/  BSYNC.RECONVERGENT B0 ;  /* 0x0000000000007941 */ /* 0x000fea0003800200 */
.L_x_10487:
[----:B------:R-:W-:-:S04]  /*19ef0*/  MOV R177, 0x0 ;  /* 0x0000000000b17802 */ /* 0x000fc80000000f00 */
[----:B-1234-:R-:W-:Y:S05]  /*19f00*/  @P2 RET.REL.NODEC R176 `(_ZN5flash24flash_fwd_splitkv_kernelI23Flash_fwd_kernel_traitsILi64ELi64ELi128ELi4ELb0ELb0EN7cutlass10bfloat16_tE19Flash_kernel_traitsILi64ELi64ELi128ELi4ES3_EELb0ELb1ELb0ELb0ELb0ELb0ELb0ELb1EEEvNS_16Flash_fwd_paramsE) ;  /* 0xfffffe60b03c2950 */ /* 0x01efea0003c3ffff */
        /* <DEDUP_REMOVED lines=12> */
[----:B-1----:R-:W-:Y:S05]  /*19fd0*/  RET.REL.NODEC R176 `(_ZN5flash24flash_fwd_splitkv_kernelI23Flash_fwd_kernel_traitsILi64ELi64ELi128ELi4ELb0ELb0EN7cutlass10bfloat16_tE19Flash_kernel_traitsILi64ELi64ELi128ELi4ES3_EELb0ELb1ELb0ELb0ELb0ELb0ELb0ELb1EEEvNS_16Flash_fwd_paramsE) ;  /* 0xfffffe60b0087950 */ /* 0x002fea0003c3ffff */
.L_x_10480:
[----:B------:R-:W-:Y:S01]  /*19fe0*/  MOV R4, 0x2 ;  /* 0x0000000200047802 */ /* 0x000fe20000000f00 */
[----:B------:R-:W-:Y:S01]  /*19ff0*/  IMAD.MOV.U32 R3, RZ, RZ, 0x1f ;  /* 0x0000001fff037424 */ /* 0x000fe200078e00ff */
[----:B------:R-:W-:-:S07]  /*1a000*/  MOV R5, 0xffffffff ;  /* 0xffffffff00057802 */ /* 0x000fce0000000f00 */
[----:B-1---5:R-:W-:Y:S05]  /*1a010*/  WARPSYNC.COLLECTIVE R5, `(.L_x_10489) ;  /* 0x0000000005087348 */ /* 0x022fea0003c00000 */
[----:B------:R2:W3:Y:S02]  /*1a020*/  SHFL.BFLY P0, R10, R198, R4, R3 ;  /* 0x0c000004c60a7389 */ /* 0x0004e40000000003 */
[----:B-123-5:R-:W-:Y:S05]  /*1a030*/  ENDCOLLECTIVE ;  /* 0x000000000000791b */ /* 0x02efea0003800000 */
.L_x_10489:
[----:B------:R-:W-:Y:S02]  /*1a040*/  IMAD.MOV.U32 R9, RZ, RZ, R10 ;  /* 0x000000ffff097224 */ /* 0x000fe400078e000a */
[----:B------:R-:W-:Y:S02]  /*1a050*/  IMAD.MOV.U32 R4, RZ, RZ, 0x1 ;  /* 0x00000001ff047424 */ /* 0x000fe400078e00ff */
[----:B------:R-:W-:-:S05]  /*1a060*/  FADD.FTZ R9, R9, R198 ;  /* 0x000000c609097221 */ /* 0x000fca0000010000 */
[----:B------:R-:W-:-:S07]  /*1a070*/  MOV R198, R9 ;  /* 0x0000000900c67202 */ /* 0x000fce0000000f00 */
[----:B------:R-:W-:Y:S05]  /*1a080*/  WARPSYNC.COLLECTIVE R5, `(.L_x_10490) ;  /* 0x0000000005087348 */ /* 0x000fea0003c00000 */
[----:B------:R1:W2:Y:S02]  /*1a090*/  SHFL.BFLY P0, R10, R198, R4, R3 ;  /* 0x0c000004c60a7389 */ /* 0x0002a40000000003 */
[----:B-12---:R-:W-:Y:S05]  /*1a0a0*/  ENDCOLLECTIVE ;  /* 0x000000000000791b */ /* 0x006fea0003800000 */
.L_x_10490:
[----:B------:R-:W-:Y:S01]  /*1a0b0*/  MOV R198, R197 ;  /* 0x000000c500c67202 */ /* 0x000fe20000000f00 */
[----:B------:R-:W-:Y:S01]  /*1a0c0*/  IMAD.MOV.U32 R4, RZ, RZ, 0x2 ;  /* 0x00000002ff047424 */ /* 0x000fe200078e00ff */
[----:B------:R-:W-:-:S07]  /*1a0d0*/  MOV R6, R10 ;  /* 0x0000000a00067202 */ /* 0x000fce0000000f00 */
[----:B------:R-:W-:Y:S05]  /*1a0e0*/  WARPSYNC.COLLECTIVE R5, `(.L_x_10491) ;  /* 0x0000000005087348 */ /* 0x000fea0003c00000 */
[----:B------:R1:W2:Y:S02]  /*1a0f0*/  SHFL.BFLY P0, R10, R198, R4, R3 ;  /* 0x0c000004c60a7389 */ /* 0x0002a40000000003 */
[----:B-12---:R-:W-:Y:S05]  /*1a100*/  ENDCOLLECTIVE ;  /* 0x000000000000791b */ /* 0x006fea0003800000 */
.L_x_10491:
[----:B------:R-:W-:Y:S01]  /*1a110*/  FADD.FTZ R6, R9, R6 ;  /* 0x0000000609067221 */ /* 0x000fe20000010000 */
[----:B------:R-:W-:Y:S01]  /*1a120*/  FADD.FTZ R8, R10, R197 ;  /* 0x000000c50a087221 */ /* 0x000fe20000010000 */
[----:B------:R-:W-:-:S04]  /*1a130*/  MOV R4, 0x1 ;  /* 0x0000000100047802 */ /* 0x000fc80000000f00 */
[----:B------:R-:W-:-:S07]  /*1a140*/  MOV R198, R8 ;  /* 0x0000000800c67202 */ /* 0x000fce0000000f00 */
[----:B------:R-:W-:Y:S05]  /*1a150*/  WARPSYNC.COLLECTIVE R5, `(.L_x_10492) ;  /* 0x0000000005087348 */ /* 0x000fea0003c00000 */
[----:B------:R1:W2:Y:S02]  /*1a160*/  SHFL.BFLY P0, R10, R198, R4, R3 ;  /* 0x0c000004c60a7389 */ /* 0x0002a40000000003 */
[----:B-12---:R-:W-:Y:S05]  /*1a170*/  ENDCOLLECTIVE ;  /* 0x000000000000791b */ /* 0x006fea0003800000 */
.L_x_10492:
[----:B------:R-:W-:Y:S05]  /*1a180*/  BRA `(.L_x_10493) ;  /* 0xfffffff0000c7947 */ /* 0x000fea000383ffff */
.L_x_10494:
        /* <DEDUP_REMOVED lines=15> */
.L_x_14800:


//--------------------- .text._ZN5flash24flash_fwd_splitkv_kernelI23Flash_fwd_kernel_traitsILi64ELi64ELi128ELi4ELb0ELb0EN7cutlass10bfloat16_tE19Flash_kernel_traitsILi64ELi64ELi128ELi4ES3_EELb0ELb1ELb0ELb0ELb0ELb1ELb0ELb1EEEvNS_16Flash_fwd_paramsE --------------------------
	.section	.text._ZN5flash24flash_fwd_splitkv_kernelI23Flash_fwd_kernel_traitsILi64ELi64ELi128ELi4ELb0ELb0EN7cutlass10bfloat16_tE19Flash_kernel_traitsILi64ELi64ELi128ELi4ES3_EELb0ELb1ELb0ELb0ELb0ELb1ELb0ELb1EEEvNS_16Flash_fwd_paramsE,"ax",@progbits
	.align	128
        .global         _ZN5flash24flash_fwd_splitkv_kernelI23Flash_fwd_kernel_traitsILi64ELi64ELi128ELi4ELb0ELb0EN7cutlass10bfloat16_tE19Flash_kernel_traitsILi64ELi64ELi128ELi4ES3_EELb0ELb1ELb0ELb0ELb0ELb1ELb0ELb1EEEvNS_16Flash_fwd_paramsE
        .type           _ZN5flash24flash_fwd_splitkv_kernelI23Flash_fwd_kernel_traitsILi64ELi64ELi128ELi4ELb0ELb0EN7cutlass10bfloat16_tE19Flash_kernel_traitsILi64ELi64ELi128ELi4ES3_EELb0ELb1ELb0ELb0ELb0ELb1ELb0ELb1EEEvNS_16Flash_fwd_paramsE,@function
        .size           _ZN5flash24flash_fwd_splitkv_kernelI23Flash_fwd_kernel_traitsILi64ELi64ELi128ELi4ELb0ELb0EN7cutlass10bfloat16_tE19Flash_kernel_traitsILi64ELi64ELi128ELi4ES3_EELb0ELb1ELb0ELb0ELb0ELb1ELb0ELb1EEEvNS_16Flash_fwd_paramsE,(.L_x_14801 - _ZN5flash24flash_fwd_splitkv_kernelI23Flash_fwd_kernel_traitsILi64ELi64ELi128ELi4ELb0ELb0EN7cutlass10bfloat16_tE19Flash_kernel_traitsILi64ELi64ELi128ELi4ES3_EELb0ELb1ELb0ELb0ELb0ELb1ELb0ELb1EEEvNS_16Flash_fwd_paramsE)
        .other          _ZN5flash24flash_fwd_splitkv_kernelI23Flash_fwd_kernel_traitsILi64ELi64ELi128ELi4ELb0ELb0EN7cutlass10bfloat16_tE19Flash_kernel_traitsILi64ELi64ELi128ELi4ES3_EELb0ELb1ELb0ELb0ELb0ELb1ELb0ELb1EEEvNS_16Flash_fwd_paramsE,@"STO_CUDA_ENTRY STV_DEFAULT"
_ZN5flash24flash_fwd_splitkv_kernelI23Flash_fwd_kernel_traitsILi64ELi64ELi128ELi4ELb0ELb0EN7cutlass10bfloat16_tE19Flash_kernel_traitsILi64ELi64ELi128ELi4ES3_EELb0ELb1ELb0ELb0ELb0ELb1ELb0ELb1EEEvNS_16Flash_fwd_paramsE:
.text._ZN5flash24flash_fwd_splitkv_kernelI23Flash_fwd_kernel_traitsILi64ELi64ELi128ELi4ELb0ELb0EN7cutlass10bfloat16_tE19Flash_kernel_traitsILi64ELi64ELi128ELi4ES3_EELb0ELb1ELb0ELb0ELb0ELb1ELb0ELb1EEEvNS_16Flash_fwd_paramsE:
[----:B------:R-:W-:Y:S01]  /*0000*/  LDC R1, c[0x0][0x37c] ;  /* 0x0000df00ff017b82 */ /* 0x000fe20000000800 */
[----:B------:R-:W1:Y:S07]  /*0010*/  S2R R3, SR_CTAID.X ;  /* 0x0000000000037919 */ /* 0x000e6e0000002500 */
[----:B------:R-:W2:Y:S01]  /*0020*/  LDC.64 R102, c[0x0][0x348] ;  /* 0x0000d200ff667b82 */ /* 0x000ea20000000a00 */
[----:B------:R-:W-:Y:S01]  /*0030*/  BSSY.RECONVERGENT B3, `(.L_x_10495) ;  /* 0x0000005000037945 */ /* 0x000fe20003800200 */
[----:B------:R-:W-:Y:S01]  /*0040*/  MOV R172, 0x80 ;  /* 0x0000008000ac7802 */ /* 0x000fe20000000f00 */
[----:B------:R-:W3:Y:S01]  /*0050*/  S2R R174, SR_CTAID.Y ;  /* 0x0000000000ae7919 */ /* 0x000ee20000002600 */
[----:B------:R-:W4:Y:S05]  /*0060*/  S2R R173, SR_CTAID.Z ;  /* 0x0000000000ad7919 */ /* 0x000f2a0000002700 */
[----:B-1234-:R-:W-:Y:S05]  /*0070*/  CALL.REL.NOINC `($_ZN5flash24flash_fwd_splitkv_kernelI23Flash_fwd_kernel_traitsILi64ELi64ELi128ELi4ELb0ELb0EN7cutlass10bfloat16_tE19Flash_kernel_traitsILi64ELi64ELi128ELi4ES3_EELb0ELb1ELb0ELb0ELb0ELb1ELb0ELb1EEEvNS_16Flash_fwd_paramsE$_ZN5flash30compute_attn_1rowblock_splitkvI23Flash_fwd_kernel_traitsILi64ELi64ELi128ELi4ELb0ELb0EN7cutlass10bfloat16_tE19Flash_kernel_traitsILi64ELi64ELi128ELi4ES3_EELb0ELb1ELb0ELb0ELb0ELb1ELb0ELb1ENS_16Flash_fwd_paramsEEEvRKT8_iiiii) ;  /* 0x0000000000087944 */ /* 0x01efea0003c00000 */
[----:B------:R-:W-:Y:S05]  /*0080*/  BSYNC.RECONVERGENT B3 ;  /* 0x0000000000037941 */ /* 0x000fea0003800200 */
.L_x_10495:
[----:B------:R-:W-:Y:S05]  /*0090*/  EXIT ;  /* 0x000000000000794d */ /* 0x000fea0003800000 */
        .type           $_ZN5flash24flash_fwd_splitkv_kernelI23Flash_fwd_kernel_traitsILi64ELi64ELi128ELi4ELb0ELb0EN7cutlass10bfloat16_tE19Flash_kernel_traitsILi64ELi64ELi128ELi4ES3_EELb0ELb1ELb0ELb0ELb0ELb1ELb0ELb1EEEvNS_16Flash_fwd_paramsE$_ZN5flash30compute_attn_1rowblock_splitkvI23Flash_fwd_kernel_traitsILi64ELi64ELi128ELi4ELb0ELb0EN7cutlass10bfloat16_tE19Flash_kernel_traitsILi64ELi64ELi128ELi4ES3_EELb0ELb1ELb0ELb0ELb0ELb1ELb0ELb1ENS_16Flash_fwd_paramsEEEvRKT8_iiiii,@function
        .size           $_ZN5flash24flash_fwd_splitkv_kernelI23Flash_fwd_kernel_traitsILi64ELi64ELi128ELi4ELb0ELb0EN7cutlass10bfloat16_tE19Flash_kernel_traitsILi64ELi64ELi128ELi4ES3_EELb0ELb1ELb0ELb0ELb0ELb1ELb0ELb1EEEvNS_16Flash_fwd_paramsE$_ZN5flash30compute_attn_1rowblock_splitkvI23Flash_fwd_kernel_traitsILi64ELi64ELi128ELi4ELb0ELb0EN7cutlass10bfloat16_tE19Flash_kernel_traitsILi64ELi64ELi128ELi4ES3_EELb0ELb1ELb0ELb0ELb0ELb1ELb0ELb1ENS_16Flash_fwd_paramsEEEvRKT8_iiiii,(.L_x_14801 - $_ZN5flash24flash_fwd_splitkv_kernelI23Flash_fwd_kernel_traitsILi64ELi64ELi128ELi4ELb0ELb0EN7cutlass10bfloat16_tE19Flash_kernel_traitsILi64ELi64ELi128ELi4ES3_EELb0ELb1ELb0ELb0ELb0ELb1ELb0ELb1EEEvNS_16Flash_fwd_paramsE$_ZN5flash30compute_attn_1rowblock_splitkvI23Flash_fwd_kernel_traitsILi64ELi64ELi128ELi4ELb0ELb0EN7cutlass10bfloat16_tE19Flash_kernel_traitsILi64ELi64ELi128ELi4ES3_EELb0ELb1ELb0ELb0ELb0ELb1ELb0ELb1ENS_16Flash_fwd_paramsEEEvRKT8_iiiii)
$_ZN5flash24flash_fwd_splitkv_kernelI23Flash_fwd_kernel_traitsILi64ELi64ELi128ELi4ELb0ELb0EN7cutlass10bfloat16_tE19Flash_kernel_traitsILi64ELi64ELi128ELi4ES3_EELb0ELb1ELb0ELb0ELb0ELb1ELb0ELb1EEEvNS_16Flash_fwd_paramsE$_ZN5flash30compute_attn_1rowblock_splitkvI23Flash_fwd_kernel_traitsILi64ELi64ELi128ELi4ELb0ELb0EN7cutlass10bfloat16_tE19Flash_kernel_traitsILi64ELi64ELi128ELi4ES3_EELb0ELb1ELb0ELb0ELb0ELb1ELb0ELb1ENS_16Flash_fwd_paramsEEEvRKT8_iiiii:
        /* <DEDUP_REMOVED lines=39> */
.L_x_10497:
[----:B------:R-:W-:Y:S05]  /*0310*/  BSYNC.RECONVERGENT B0 ;  /* 0x0000000000007941 */ /* 0x000fea0003800200 */
.L_x_10496:
[----:B------:R-:W-:Y:S04]  /*0320*/  BSSY.RECONVERGENT B0, `(.L_x_10498) ;  /* 0x0000007000007945 */ /* 0x000fe80003800200 */
[----:B------:R-:W-:Y:S05]  /*0330*/  @!P4 BRA `(.L_x_10499) ;  /* 0x000000000014c947 */ /* 0x000fea0003800000 */
[----:B------:R-:W2:Y:S02]  /*0340*/  LD.E.U8 R4, desc[UR4][R102.64+0x1b2] ;  /* 0x0001b20466047980 */ /* 0x000ea4000c101100 */
[----:B--2---:R-:W-:-:S13]  /*0350*/  ISETP.NE.AND P0, PT, R4, RZ, PT ;  /* 0x000000ff0400720c */ /* 0x004fda0003f05270 */
[----:B------:R-:W2:Y:S02]  /*0360*/  @P0 LD.E R9, desc[UR4][R14.64+0x4] ;  /* 0x000004040e090980 */ /* 0x000ea4000c101900 */
[----:B--2--5:R-:W-:-:S06]  /*0370*/  @P0 IADD3 R68, PT, PT, R9, -R12, RZ ;  /* 0x8000000c09440210 */ /* 0x024fcc0007ffe0ff */
[----:B------:R2:W5:Y:S02]  /*0380*/  @!P0 LD.E R68, desc[UR4][R14.64] ;  /* 0x000000040e448980 */ /* 0x000564000c101900 */
.L_x_10499:
[----:B------:R-:W-:Y:S05]  /*0390*/  BSYNC.RECONVERGENT B0 ;  /* 0x0000000000007941 */ /* 0x000fea0003800200 */
.L_x_10498:
        /* <DEDUP_REMOVED lines=9> */
.L_x_10501:
[----:B------:R-:W3:Y:S01]  /*0430*/  LD.E.64 R4, desc[UR4][R102.64+0x108] ;  /* 0x0001080466047980 */ /* 0x000ee2000c101b00 */
[----:B------:R-:W-:Y:S01]  /*0440*/  BSSY.RECONVERGENT B0, `(.L_x_10503) ;  /* 0x0000006000007945 */ /* 0x000fe20003800200 */
[----:B---3--:R-:W-:-:S04]  /*0450*/  ISETP.NE.U32.AND P0, PT, R4, RZ, PT ;  /* 0x000000ff0400720c */ /* 0x008fc80003f05070 */
[----:B------:R-:W-:Y:S01]  /*0460*/  ISETP.NE.AND.EX P0, PT, R5, RZ, PT, P0 ;  /* 0x000000ff0500720c */ /* 0x000fe20003f05300 */
[----:B------:R-:W-:-:S12]  /*0470*/  IMAD.MOV.U32 R5, RZ, RZ, RZ ;  /* 0x000000ffff057224 */ /* 0x000fd800078e00ff */
[----:B------:R-:W-:Y:S05]  /*0480*/  @!P0 BRA `(.L_x_10504) ;  /* 0x0000000000048947 */ /* 0x000fea0003800000 */
[----:B------:R3:W5:Y:S02]  /*0490*/  LD.E R5, desc[UR4][R102.64+0xbc] ;  /* 0x0000bc0466057980 */ /* 0x000764000c101900 */
.L_x_10504:
[----:B------:R-:W-:Y:S05]  /*04a0*/  BSYNC.RECONVERGENT B0 ;  /* 0x0000000000007941 */ /* 0x000fea0003800200 */
.L_x_10503:
[----:B-----5:R-:W-:Y:S02]  /*04b0*/  IADD3 R58, PT, PT, R68, R5, RZ ;  /* 0x00000005443a7210 */ /* 0x020fe40007ffe0ff */
.L_x_10502:
[----:B------:R-:W-:Y:S05]  /*04c0*/  BSYNC.RECONVERGENT B1 ;  /* 0x0000000000017941 */ /* 0x000fea0003800200 */
.L_x_10500:
[----:B------:R-:W-:Y:S01]  /*04d0*/  IMAD.SHL.U32 R176, R3, 0x40, RZ ;  /* 0x0000004003b07824 */ /* 0x000fe200078e00ff */
[----:B------:R-:W-:Y:S01]  /*04e0*/  MOV R4, R172 ;  /* 0x000000ac00047202 */ /* 0x000fe20000000f00 */
[----:B------:R-:W-:-:S03]  /*04f0*/  IMAD.MOV.U32 R5, RZ, RZ, 0x0 ;  /* 0x00000000ff057424 */ /* 0x000fc600078e00ff */
[----:B------:R-:W-:-:S13]  /*0500*/  ISETP.GT.AND P0, PT, R179, R176, PT ;  /* 0x000000b0b300720c */ /* 0x000fda0003f04270 */
[----:B-123--:R-:W-:Y:S05]  /*0510*/  @!P0 RET.REL.NODEC R4 `(_ZN5flash24flash_fwd_splitkv_kernelI23Flash_fwd_kernel_traitsILi64ELi64ELi128ELi4ELb0ELb0EN7cutlass10bfloat16_tE19Flash_kernel_traitsILi64ELi64ELi128ELi4ES3_EELb0ELb1ELb0ELb0ELb0ELb1ELb0ELb1EEEvNS_16Flash_fwd_paramsE) ;  /* 0xfffffff804b88950 */ /* 0x00efea0003c3ffff */
        /* <DEDUP_REMOVED lines=97> */
.L_x_10507:
[----:B------:R-:W-:Y:S05]  /*0b30*/  BSYNC.RECONVERGENT B0 ;  /* 0x0000000000007941 */ /* 0x000fea0003800200 */
.L_x_10506:
        /* <DEDUP_REMOVED lines=13> */
.L_x_10509:
[----:B------:R-:W-:Y:S05]  /*0c10*/  BSYNC.RECONVERGENT B0 ;  /* 0x0000000000007941 */ /* 0x000fea0003800200 */
.L_x_10508:
        /* <DEDUP_REMOVED lines=12> */
.L_x_10511:
[----:B------:R-:W-:Y:S05]  /*0ce0*/  BSYNC.RECONVERGENT B0 ;  /* 0x0000000000007941 */ /* 0x000fea0003800200 */
.L_x_10510:
[----:B------:R-:W-:Y:S01]  /*0cf0*/  ISETP.NE.AND P0, PT, R4, RZ, PT ;  /* 0x000000ff0400720c */ /* 0x000fe20003f05270 */
[----:B------:R-:W-:Y:S01]  /*0d00*/  @!P6 ST.E desc[UR4][R16.64+0x40], R5 ;  /* 0x000040051000e985 */ /* 0x000fe2000c101904 */
[----:B------:R-:W-:-:S03]  /*0d10*/  MOV R173, 0x0 ;  /* 0x0000000000ad7802 */ /* 0x000fc60000000f00 */
[----:B------:R-:W-:Y:S08]  /*0d20*/  @!P5 ST.E desc[UR4][R16.64+0x80], R3 ;  /* 0x000080031000d985 */ /* 0x000ff0000c101904 */
[----:B------:R1:W-:Y:S02]  /*0d30*/  @!P0 ST.E desc[UR4][R16.64], R15 ;  /* 0x0000000f10008985 */ /* 0x0003e4000c101904 */
[----:B-123--:R-:W-:Y:S05]  /*0d40*/  @P1 RET.REL.NODEC R172 `(_ZN5flash24flash_fwd_splitkv_kernelI23Flash_fwd_kernel_traitsILi64ELi64ELi128ELi4ELb0ELb0EN7cutlass10bfloat16_tE19Flash_kernel_traitsILi64ELi64ELi128ELi4ES3_EELb0ELb1ELb0ELb0ELb0ELb1ELb0ELb1EEEvNS_16Flash_fwd_paramsE) ;  /* 0xfffffff0acac1950 */ /* 0x00efea0003c3ffff */
[----:B------:R-:W-:Y:S02]  /*0d50*/  MOV R3, 0x7f800000 ;  /* 0x7f80000000037802 */ /* 0x000fe40000000f00 */
[----:B------:R-:W-:-:S03]  /*0d60*/  MOV R173, 0x0 ;  /* 0x0000000000ad7802 */ /* 0x000fc60000000f00 */
[----:B------:R1:W-:Y:S02]  /*0d70*/  ST.E desc[UR4][R16.64+0xc0], R3 ;  /* 0x0000c00310007985 */ /* 0x0003e4000c101904 */
[----:B-1----:R-:W-:Y:S05]  /*0d80*/  RET.REL.NODEC R172 `(_ZN5flash24flash_fwd_splitkv_kernelI23Flash_fwd_kernel_traitsILi64ELi64ELi128ELi4ELb0ELb0EN7cutlass10bfloat16_tE19Flash_kernel_traitsILi64ELi64ELi128ELi4ES3_EELb0ELb1ELb0ELb0ELb0ELb1ELb0ELb1EEEvNS_16Flash_fwd_paramsE) ;  /* 0xfffffff0ac9c7950 */ /* 0x002fea0003c3ffff */
.L_x_10505:
        /* <DEDUP_REMOVED lines=103> */
.L_x_10513:
        /* <DEDUP_REMOVED lines=79> */
.L_x_10514:
[----:B------:R-:W-:Y:S05]  /*18f0*/  BSYNC.RECONVERGENT B0 ;  /* 0x0000000000007941 */ /* 0x000fea0003800200 */
.L_x_10512:
        /* <DEDUP_REMOVED lines=224> */
.L_x_10554:
        /* <DEDUP_REMOVED lines=159> */
.L_x_10517:
        /* <DEDUP_REMOVED lines=68> */
.L_x_10521:
[----:B------:R-:W-:Y:S05]  /*3530*/  BSYNC.RECONVERGENT B0 ;  /* 0x0000000000007941 */ /* 0x000fea0003800200 */
.L_x_10520:
        /* <DEDUP_REMOVED lines=51> */
.L_x_10523:
[----:B------:R-:W-:Y:S05]  /*3870*/  BSYNC.RECONVERGENT B0 ;  /* 0x0000000000007941 */ /* 0x000fea0003800200 */
.L_x_10522:
        /* <DEDUP_REMOVED lines=53> */
.L_x_10525:
[----:B------:R-:W-:Y:S05]  /*3bd0*/  BSYNC.RECONVERGENT B0 ;  /* 0x0000000000007941 */ /* 0x000fea0003800200 */
.L_x_10524:
        /* <DEDUP_REMOVED lines=57> */
.L_x_10527:
[----:B------:R-:W-:Y:S05]  /*3f70*/  BSYNC.RECONVERGENT B0 ;  /* 0x0000000000007941 */ /* 0x000fea0003800200 */
.L_x_10526:
        /* <DEDUP_REMOVED lines=62> */
.L_x_10529:
[----:B------:R-:W-:Y:S05]  /*4360*/  BSYNC.RECONVERGENT B0 ;  /* 0x0000000000007941 */ /* 0x000fea0003800200 */
.L_x_10528:
        /* <DEDUP_REMOVED lines=53> */
.L_x_10531:
[----:B------:R-:W-:Y:S05]  /*46c0*/  BSYNC.RECONVERGENT B0 ;  /* 0x0000000000007941 */ /* 0x000fea0003800200 */
.L_x_10530:
        /* <DEDUP_REMOVED lines=55> */
.L_x_10533:
[----:B------:R-:W-:Y:S05]  /*4a40*/  BSYNC.RECONVERGENT B0 ;  /* 0x0000000000007941 */ /* 0x000fea0003800200 */
.L_x_10532:
        /* <DEDUP_REMOVED lines=55> */
.L_x_10535:
[----:B------:R-:W-:Y:S05]  /*4dc0*/  BSYNC.RECONVERGENT B0 ;  /* 0x0000000000007941 */ /* 0x000fea0003800200 */
.L_x_10534:
[----:B------:R-:W5:Y:S02]  /*4dd0*/  LD.E R3, desc[UR4][R102.64+0xd0] ;  /* 0x0000d00466037980 */ /* 0x000f64000c101900 */
[----:B-----5:R-:W-:Y:S05]  /*4de0*/  IMAD.U32 R3, R3, -0x40, RZ ;  /* 0xffffffc003037824 */ /* 0x020fea00078e00ff */
[C---:B------:R-:W-:Y:S02]  /*4df0*/  LEA R12, P1, R3.reuse, R12, 0x1 ;  /* 0x0000000c030c7211 */ /* 0x040fe400078208ff */
[C---:B------:R-:W-:Y:S02]  /*4e00*/  LEA R48, P0, R3.reuse, R48, 0x1 ;  /* 0x0000003003307211 */ /* 0x040fe400078008ff */
[C---:B------:R-:W-:Y:S02]  /*4e10*/  LEA.HI.X.SX32 R13, R3.reuse, R13, 0x1, P1 ;  /* 0x0000000d030d7211 */ /* 0x040fe400008f0eff */
[----:B------:R-:W-:Y:S01]  /*4e20*/  LEA.HI.X.SX32 R49, R3, R49, 0x1, P0 ;  /* 0x0000003103317211 */ /* 0x000fe200000f0eff */
[----:B------:R-:W-:Y:S05]  /*4e30*/  BRA `(.L_x_10518) ;  /* 0x0000002c00d07947 */ /* 0x000fea0003800000 */
.L_x_10519:
        /* <DEDUP_REMOVED lines=95> */
.L_x_10537:
[----:B------:R-:W-:Y:S05]  /*5430*/  BSYNC.RECONVERGENT B0 ;  /* 0x0000000000007941 */ /* 0x000fea0003800200 */
.L_x_10536:
        /* <DEDUP_REMOVED lines=92> */
.L_x_10539:
[----:B------:R-:W-:Y:S05]  /*5a00*/  BSYNC.RECONVERGENT B0 ;  /* 0x0000000000007941 */ /* 0x000fea0003800200 */
.L_x_10538:
        /* <DEDUP_REMOVED lines=94> */
.L_x_10541:
[----:B------:R-:W-:Y:S05]  /*5ff0*/  BSYNC.RECONVERGENT B0 ;  /* 0x0000000000007941 */ /* 0x000fea0003800200 */
.L_x_10540:
        /* <DEDUP_REMOVED lines=93> */
.L_x_10543:
[----:B------:R-:W-:Y:S05]  /*65d0*/  BSYNC.RECONVERGENT B0 ;  /* 0x0000000000007941 */ /* 0x000fea0003800200 */
.L_x_10542:
        /* <DEDUP_REMOVED lines=90> */
.L_x_10545:
[----:B------:R-:W-:Y:S05]  /*6b80*/  BSYNC.RECONVERGENT B0 ;  /* 0x0000000000007941 */ /* 0x000fea0003800200 */
.L_x_10544:
        /* <DEDUP_REMOVED lines=96> */
.L_x_10547:
[----:B------:R-:W-:Y:S05]  /*7190*/  BSYNC.RECONVERGENT B0 ;  /* 0x0000000000007941 */ /* 0x000fea0003800200 */
.L_x_10546:
        /* <DEDUP_REMOVED lines=91> */
.L_x_10549:
[----:B------:R-:W-:Y:S05]  /*7750*/  BSYNC.RECONVERGENT B0 ;  /* 0x0000000000007941 */ /* 0x000fea0003800200 */
.L_x_10548:
        /* <DEDUP_REMOVED lines=91> */
.L_x_10551:
[----:B------:R-:W-:Y:S05]  /*7d10*/  BSYNC.RECONVERGENT B0 ;  /* 0x0000000000007941 */ /* 0x000fea0003800200 */
.L_x_10550:
[----:B------:R-:W5:Y:S02]  /*7d20*/  LD.E R3, desc[UR4][R102.64+0xd0] ;  /* 0x0000d00466037980 */ /* 0x000f64000c101900 */
[----:B-----5:R-:W-:Y:S05]  /*7d30*/  IMAD.U32 R3, R3, -0x40, RZ ;  /* 0xffffffc003037824 */ /* 0x020fea00078e00ff */
[C---:B------:R-:W-:Y:S02]  /*7d40*/  LEA R90, P1, R3.reuse, R90, 0x1 ;  /* 0x0000005a035a7211 */ /* 0x040fe400078208ff */
[C---:B------:R-:W-:Y:S02]  /*7d50*/  LEA R88, P0, R3.reuse, R88, 0x1 ;  /* 0x0000005803587211 */ /* 0x040fe400078008ff */
[C---:B------:R-:W-:Y:S02]  /*7d60*/  LEA.HI.X.SX32 R91, R3.reuse, R91, 0x1, P1 ;  /* 0x0000005b035b7211 */ /* 0x040fe400008f0eff */
[----:B------:R-:W-:Y:S09]  /*7d70*/  LEA.HI.X.SX32 R89, R3, R89, 0x1, P0 ;  /* 0x0000005903597211 */ /* 0x000ff200000f0eff */
.L_x_10518:
[----:B------:R-:W-:Y:S05]  /*7d80*/  BSYNC.RECONVERGENT B1 ;  /* 0x0000000000017941 */ /* 0x000fea0003800200 */
.L_x_10516:
        /* <DEDUP_REMOVED lines=101> */
.L_x_10553:
[----:B------:R-:W-:Y:S05]  /*83e0*/  BSYNC.RECONVERGENT B0 ;  /* 0x0000000000007941 */ /* 0x000fea0003800200 */
.L_x_10552:
[----:B------:R-:W-:Y:S11]  /*83f0*/  LOP3.LUT P0, RZ, R180, 0x20, RZ, 0xc0, !PT ;  /* 0x00000020b4ff7812 */ /* 0x000ff6000780c0ff */
[----:B------:R-:W-:Y:S02]  /*8400*/  @!UPT UIADD3 URZ, UPT, UPT, URZ, URZ, URZ ;  /* 0x000000fffffff290 */ /* 0x000fe4000fffe0ff */
[----:B------:R-:W-:Y:S05]  /*8410*/  @P0 BRA `(.L_x_10554) ;  /* 0xffffffa000b80947 */ /* 0x000fea000383ffff */
.L_x_10515:
        /* <DEDUP_REMOVED lines=19> */
.L_x_10559:
[----:B------:R2:W-:Y:S02]  /*8550*/  STS.128 [R177], RZ ;  /* 0x000000ffb1007388 */ /* 0x0005e40000000c00 */
.L_x_10558:
[----:B------:R-:W-:Y:S05]  /*8560*/  BSYNC.RECONVERGENT B0 ;  /* 0x0000000000007941 */ /* 0x000fea0003800200 */
.L_x_10557:
        /* <DEDUP_REMOVED lines=17> */
.L_x_10561:
[----:B------:R-:W-:Y:S05]  /*8680*/  BSYNC.RECONVERGENT B0 ;  /* 0x0000000000007941 */ /* 0x000fea0003800200 */
.L_x_10560:
        /* <DEDUP_REMOVED lines=11> */
.L_x_10563:
[----:B------:R-:W-:Y:S05]  /*8740*/  BSYNC.RECONVERGENT B0 ;  /* 0x0000000000007941 */ /* 0x000fea0003800200 */
.L_x_10562:
        /* <DEDUP_REMOVED lines=11> */
.L_x_10556:
        /* <DEDUP_REMOVED lines=82> */
.L_x_10570:
[----:B------:R-:W-:Y:S05]  /*8d20*/  BSYNC.RECONVERGENT B0 ;  /* 0x0000000000007941 */ /* 0x000fea0003800200 */
.L_x_10569:
[----:B-----5:R3:W-:Y:S01]  /*8d30*/  STS.128 [R177], R8 ;  /* 0x00000008b1007388 */ /* 0x0207e20000000c00 */
[----:B------:R-:W-:Y:S05]  /*8d40*/  BRA `(.L_x_10567) ;  /* 0x0000000000047947 */ /* 0x000fea0003800000 */
.L_x_10568:
[----:B------:R2:W-:Y:S02]  /*8d50*/  STS.128 [R177], RZ ;  /* 0x000000ffb1007388 */ /* 0x0005e40000000c00 */
.L_x_10567:
[----:B------:R-:W-:Y:S05]  /*8d60*/  BSYNC.RECONVERGENT B1 ;  /* 0x0000000000017941 */ /* 0x000fea0003800200 */
.L_x_10566:
        /* <DEDUP_REMOVED lines=60> */
.L_x_10574:
[----:B------:R-:W-:Y:S05]  /*9130*/  BSYNC.RECONVERGENT B0 ;  /* 0x0000000000007941 */ /* 0x000fea0003800200 */
.L_x_10573:
[----:B-----5:R1:W-:Y:S02]  /*9140*/  STS.128 [R177+0x800], R8 ;  /* 0x00080008b1007388 */ /* 0x0203e40000000c00 */
.L_x_10572:
[----:B------:R-:W-:Y:S05]  /*9150*/  BSYNC.RECONVERGENT B1 ;  /* 0x0000000000017941 */ /* 0x000fea0003800200 */
.L_x_10571:
        /* <DEDUP_REMOVED lines=61> */
.L_x_10578:
[----:B------:R-:W-:Y:S05]  /*9530*/  BSYNC.RECONVERGENT B0 ;  /* 0x0000000000007941 */ /* 0x000fea0003800200 */
.L_x_10577:
[----:B-----5:R1:W-:Y:S02]  /*9540*/  STS.128 [R177+0x1000], R8 ;  /* 0x00100008b1007388 */ /* 0x0203e40000000c00 */
.L_x_10576:
[----:B------:R-:W-:Y:S05]  /*9550*/  BSYNC.RECONVERGENT B1 ;  /* 0x0000000000017941 */ /* 0x000fea0003800200 */
.L_x_10575:
        /* <DEDUP_REMOVED lines=62> */
.L_x_10580:
[----:B------:R-:W-:Y:S05]  /*9940*/  BSYNC.RECONVERGENT B0 ;  /* 0x0000000000007941 */ /* 0x000fea0003800200 */
.L_x_10579:
[----:B-----5:R1:W-:Y:S01]  /*9950*/  STS.128 [R177+0x1800], R8 ;  /* 0x00180008b1007388 */ /* 0x0203e20000000c00 */
[----:B------:R-:W-:Y:S05]  /*9960*/  BRA `(.L_x_10564) ;  /* 0x0000001400ec7947 */ /* 0x000fea0003800000 */
.L_x_10565:
        /* <DEDUP_REMOVED lines=94> */
.L_x_10585:
[----:B------:R-:W-:Y:S05]  /*9f50*/  BSYNC.RECONVERGENT B0 ;  /* 0x0000000000007941 */ /* 0x000fea0003800200 */
.L_x_10584:
[----:B-----5:R2:W-:Y:S01]  /*9f60*/  STS.128 [R177], R16 ;  /* 0x00000010b1007388 */ /* 0x0205e20000000c00 */
[----:B------:R-:W-:Y:S05]  /*9f70*/  BRA `(.L_x_10582) ;  /* 0x0000000000047947 */ /* 0x000fea0003800000 */
.L_x_10583:
[----:B------:R3:W-:Y:S02]  /*9f80*/  STS.128 [R177], RZ ;  /* 0x000000ffb1007388 */ /* 0x0007e40000000c00 */
.L_x_10582:
[----:B------:R-:W-:Y:S05]  /*9f90*/  BSYNC.RECONVERGENT B1 ;  /* 0x0000000000017941 */ /* 0x000fea0003800200 */
.L_x_10581:
        /* <DEDUP_REMOVED lines=89> */
.L_x_10589:
[----:B------:R-:W-:Y:S05]  /*a530*/  BSYNC.RECONVERGENT B0 ;  /* 0x0000000000007941 */ /* 0x000fea0003800200 */
.L_x_10588:
[----:B-----5:R1:W-:Y:S02]  /*a540*/  STS.128 [R177+0x800], R16 ;  /* 0x00080010b1007388 */ /* 0x0203e40000000c00 */
.L_x_10587:
[----:B------:R-:W-:Y:S05]  /*a550*/  BSYNC.RECONVERGENT B1 ;  /* 0x0000000000017941 */ /* 0x000fea0003800200 */
.L_x_10586:
        /* <DEDUP_REMOVED lines=90> */
.L_x_10593:
[----:B------:R-:W-:Y:S05]  /*ab00*/  BSYNC.RECONVERGENT B0 ;  /* 0x0000000000007941 */ /* 0x000fea0003800200 */
.L_x_10592:
[----:B-----5:R2:W-:Y:S02]  /*ab10*/  STS.128 [R177+0x1000], R16 ;  /* 0x00100010b1007388 */ /* 0x0205e40000000c00 */
.L_x_10591:
[----:B------:R-:W-:Y:S05]  /*ab20*/  BSYNC.RECONVERGENT B1 ;  /* 0x0000000000017941 */ /* 0x000fea0003800200 */
.L_x_10590:
        /* <DEDUP_REMOVED lines=93> */
.L_x_10595:
[----:B------:R-:W-:Y:S05]  /*b100*/  BSYNC.RECONVERGENT B0 ;  /* 0x0000000000007941 */ /* 0x000fea0003800200 */
.L_x_10594:
[----:B-----5:R1:W-:Y:S02]  /*b110*/  STS.128 [R177+0x1800], R4 ;  /* 0x00180004b1007388 */ /* 0x0203e40000000c00 */
.L_x_10564:
[----:B------:R-:W-:Y:S05]  /*b120*/  BSYNC.RECONVERGENT B2 ;  /* 0x0000000000027941 */ /* 0x000fea0003800200 */
.L_x_10555:
        /* <DEDUP_REMOVED lines=12> */
.L_x_10598:
[----:B------:R1:W-:Y:S02]  /*b1f0*/  STS.128 [R177+0x2000], RZ ;  /* 0x002000ffb1007388 */ /* 0x0003e40000000c00 */
.L_x_10597:
[----:B------:R-:W-:Y:S05]  /*b200*/  BSYNC.RECONVERGENT B0 ;  /* 0x0000000000007941 */ /* 0x000fea0003800200 */
.L_x_10596:
[----:B------:R-:W-:Y:S01]  /*b210*/  ISETP.GE.AND P1, PT, R185, R0, PT ;  /* 0x00000000b900720c */ /* 0x000fe20003f26270 */
[C---:B------:R-:W-:Y:S01]  /*b220*/  IMAD.SHL.U32 R127, R64.reuse, 0x2, RZ ;  /* 0x00000002407f7824 */ /* 0x040fe200078e00ff */
[----:B----4-:R-:W-:Y:S01]  /*b230*/  SHF.L.U64.HI R2, R64, 0x1, R67 ;  /* 0x0000000140027819 */ /* 0x010fe20000010243 */
[----:B------:R-:W-:Y:S03]  /*b240*/  BSSY.RECONVERGENT B0, `(.L_x_10599) ;  /* 0x000000c000007945 */ /* 0x000fe60003800200 */
[----:B-1-3--:R-:W-:-:S05]  /*b250*/  IADD3 R10, P0, PT, R127, R168, RZ ;  /* 0x000000a87f0a7210 */ /* 0x00afca0007f1e0ff */
        /* <DEDUP_REMOVED lines=9> */
.L_x_10601:
[----:B------:R3:W-:Y:S02]  /*b2f0*/  STS.128 [R177+0x2800], RZ ;  /* 0x002800ffb1007388 */ /* 0x0007e40000000c00 */
.L_x_10600:
[----:B------:R-:W-:Y:S05]  /*b300*/  BSYNC.RECONVERGENT B0 ;  /* 0x0000000000007941 */ /* 0x000fea0003800200 */
.L_x_10599:
        /* <DEDUP_REMOVED lines=12> */
.L_x_10604:
[----:B------:R4:W-:Y:S02]  /*b3d0*/  STS.128 [R177+0x3000], RZ ;  /* 0x003000ffb1007388 */ /* 0x0009e40000000c00 */
.L_x_10603:
[----:B------:R-:W-:Y:S05]  /*b3e0*/  BSYNC.RECONVERGENT B0 ;  /* 0x0000000000007941 */ /* 0x000fea0003800200 */
.L_x_10602:
        /* <DEDUP_REMOVED lines=12> */
.L_x_10607:
[----:B------:R1:W-:Y:S02]  /*b4b0*/  STS.128 [R177+0x3800], RZ ;  /* 0x003800ffb1007388 */ /* 0x0003e40000000c00 */
.L_x_10606:
[----:B------:R-:W-:Y:S05]  /*b4c0*/  BSYNC.RECONVERGENT B0 ;  /* 0x0000000000007941 */ /* 0x000fea0003800200 */
.L_x_10605:
        /* <DEDUP_REMOVED lines=16> */
.L_x_10610:
[----:B------:R1:W-:Y:S02]  /*b5d0*/  STS.128 [R177+0x4000], RZ ;  /* 0x004000ffb1007388 */ /* 0x0003e40000000c00 */
.L_x_10609:
[----:B------:R-:W-:Y:S05]  /*b5e0*/  BSYNC.RECONVERGENT B0 ;  /* 0x0000000000007941 */ /* 0x000fea0003800200 */
.L_x_10608:
[----:B----4-:R-:W-:Y:S01]  /*b5f0*/  IADD3 R5, PT, PT, R124, 0x50, RZ ;  /* 0x000000507c057810 */ /* 0x010fe20007ffe0ff */
[----:B------:R-:W-:Y:S03]  /*b600*/  BSSY.RECONVERGENT B0, `(.L_x_10611) ;  /* 0x000000d000007945 */ /* 0x000fe60003800200 */
[----:B------:R-:W-:-:S13]  /*b610*/  ISETP.GE.AND P0, PT, R5, R0, PT ;  /* 0x000000000500720c */ /* 0x000fda0003f06270 */
        /* <DEDUP_REMOVED lines=10> */
.L_x_10613:
[----:B------:R4:W-:Y:S02]  /*b6c0*/  STS.128 [R177+0x4800], RZ ;  /* 0x004800ffb1007388 */ /* 0x0009e40000000c00 */
.L_x_10612:
[----:B------:R-:W-:Y:S05]  /*b6d0*/  BSYNC.RECONVERGENT B0 ;  /* 0x0000000000007941 */ /* 0x000fea0003800200 */
.L_x_10611:
        /* <DEDUP_REMOVED lines=16> */
.L_x_10616:
[----:B------:R1:W-:Y:S02]  /*b7e0*/  STS.128 [R177+0x5000], RZ ;  /* 0x005000ffb1007388 */ /* 0x0003e40000000c00 */
.L_x_10615:
[----:B------:R-:W-:Y:S05]  /*b7f0*/  BSYNC.RECONVERGENT B0 ;  /* 0x0000000000007941 */ /* 0x000fea0003800200 */
.L_x_10614:
[----:B----45:R-:W-:Y:S01]  /*b800*/  VIADD R9, R124, 0x70 ;  /* 0x000000707c097836 */ /* 0x030fe20000000000 */
        /* <DEDUP_REMOVED lines=15> */
.L_x_10619:
[----:B------:R4:W-:Y:S02]  /*b900*/  STS.128 [R177+0x5800], RZ ;  /* 0x005800ffb1007388 */ /* 0x0009e40000000c00 */
.L_x_10618:
[----:B------:R-:W-:Y:S05]  /*b910*/  BSYNC.RECONVERGENT B0 ;  /* 0x0000000000007941 */ /* 0x000fea0003800200 */
.L_x_10617:
        /* <DEDUP_REMOVED lines=15> */
.L_x_10622:
[----:B------:R1:W-:Y:S01]  /*ba10*/  STS.128 [R177+0x6000], RZ ;  /* 0x006000ffb1007388 */ /* 0x0003e20000000c00 */
[----:B------:R-:W-:Y:S05]  /*ba20*/  BRA `(.L_x_10623) ;  /* 0x0000000000047947 */ /* 0x000fea0003800000 */
.L_x_10621:
[----:B------:R1:W-:Y:S02]  /*ba30*/  STS.128 [R177+0x6000], RZ ;  /* 0x006000ffb1007388 */ /* 0x0003e40000000c00 */
.L_x_10623:
[----:B------:R-:W-:Y:S05]  /*ba40*/  BSYNC.RECONVERGENT B0 ;  /* 0x0000000000007941 */ /* 0x000fea0003800200 */
.L_x_10620:
        /* <DEDUP_REMOVED lines=15> */
.L_x_10626:
[----:B------:R1:W-:Y:S02]  /*bb40*/  STS.128 [R177+0x6800], RZ ;  /* 0x006800ffb1007388 */ /* 0x0003e40000000c00 */
.L_x_10625:
[----:B------:R-:W-:Y:S05]  /*bb50*/  BSYNC.RECONVERGENT B0 ;  /* 0x0000000000007941 */ /* 0x000fea0003800200 */
.L_x_10624:
        /* <DEDUP_REMOVED lines=13> */
.L_x_10629:
[----:B------:R1:W-:Y:S02]  /*bc30*/  STS.128 [R177+0x7000], RZ ;  /* 0x007000ffb1007388 */ /* 0x0003e40000000c00 */
.L_x_10628:
[----:B------:R-:W-:Y:S05]  /*bc40*/  BSYNC.RECONVERGENT B0 ;  /* 0x0000000000007941 */ /* 0x000fea0003800200 */
.L_x_10627:
        /* <DEDUP_REMOVED lines=13> */
.L_x_10632:
[----:B------:R1:W-:Y:S02]  /*bd20*/  STS.128 [R177+0x7800], RZ ;  /* 0x007800ffb1007388 */ /* 0x0003e40000000c00 */
.L_x_10631:
[----:B------:R-:W-:Y:S05]  /*bd30*/  BSYNC.RECONVERGENT B0 ;  /* 0x0000000000007941 */ /* 0x000fea0003800200 */
.L_x_10630:
        /* <DEDUP_REMOVED lines=16> */
.L_x_10635:
[----:B------:R1:W-:Y:S02]  /*be40*/  STS.128 [R177+0x8000], RZ ;  /* 0x008000ffb1007388 */ /* 0x0003e40000000c00 */
.L_x_10634:
[----:B------:R-:W-:Y:S05]  /*be50*/  BSYNC.RECONVERGENT B0 ;  /* 0x0000000000007941 */ /* 0x000fea0003800200 */
.L_x_10633:
        /* <DEDUP_REMOVED lines=13> */
.L_x_10638:
[----:B------:R1:W-:Y:S02]  /*bf30*/  STS.128 [R177+0x8800], RZ ;  /* 0x008800ffb1007388 */ /* 0x0003e40000000c00 */
.L_x_10637:
[----:B------:R-:W-:Y:S05]  /*bf40*/  BSYNC.RECONVERGENT B0 ;  /* 0x0000000000007941 */ /* 0x000fea0003800200 */
.L_x_10636:
        /* <DEDUP_REMOVED lines=16> */
.L_x_10641:
[----:B------:R1:W-:Y:S02]  /*c050*/  STS.128 [R177+0x9000], RZ ;  /* 0x009000ffb1007388 */ /* 0x0003e40000000c00 */
.L_x_10640:
[----:B------:R-:W-:Y:S05]  /*c060*/  BSYNC.RECONVERGENT B0 ;  /* 0x0000000000007941 */ /* 0x000fea0003800200 */
.L_x_10639:
        /* <DEDUP_REMOVED lines=19> */
.L_x_10644:
[----:B------:R1:W-:Y:S02]  /*c1a0*/  STS.128 [R177+0x9800], RZ ;  /* 0x009800ffb1007388 */ /* 0x0003e40000000c00 */
.L_x_10643:
[----:B------:R-:W-:Y:S05]  /*c1b0*/  BSYNC.RECONVERGENT B0 ;  /* 0x0000000000007941 */ /* 0x000fea0003800200 */
.L_x_10642:
[----:B------:R-:W3:Y:S01]  /*c1c0*/  LD.E R122, desc[UR4][R102.64+0x18c] ;  /* 0x00018c04667a7980 */ /* 0x000ee2000c101900 */
        /* <DEDUP_REMOVED lines=12> */
[----:B------:R-:W-:Y:S01]  /*c290*/  LOP3.LUT R180, R180, 0xfffffffe, RZ, 0xc0, !PT ;  /* 0xfffffffeb4b47812 */ /* 0x000fe200078ec0ff */
[----:B------:R-:W-:Y:S01]  /*c2a0*/  IMAD.MOV.U32 R3, RZ, RZ, 0x20 ;  /* 0x00000020ff037424 */ /* 0x000fe200078e00ff */
[----:B-----5:R-:W-:-:S04]  /*c2b0*/  IADD3 R125, PT, PT, R58, -R179, -R125 ;  /* 0x800000b33a7d7210 */ /* 0x020fc80007ffe87d */
[----:B------:R-:W-:Y:S01]  /*c2c0*/  SEL R3, R3, 0xffffffe0, !P1 ;  /* 0xffffffe003037807 */ /* 0x000fe20004800000 */
[----:B------:R-:W-:Y:S01]  /*c2d0*/  IMAD.IADD R189, R126, 0x1, R125 ;  /* 0x000000017ebd7824 */ /* 0x000fe200078e027d */
[----:B--2---:R-:W-:-:S03]  /*c2e0*/  ULEA UR6, UR6, UR7, 0x18 ;  /* 0x0000000706067291 */ /* 0x004fc6000f8ec0ff */
[----:B------:R-:W-:-:S03]  /*c2f0*/  VIADD R187, R189, 0x8 ;  /* 0x00000008bdbb7836 */ /* 0x000fc60000000000 */
[----:B------:R-:W-:Y:S01]  /*c300*/  LEA R161, R161, UR6, 0x1 ;  /* 0x00000006a1a17c11 */ /* 0x000fe2000f8e08ff */
[----:B------:R-:W-:Y:S02]  /*c310*/  VIADD R0, R160, UR6 ;  /* 0x00000006a0007c36 */ /* 0x000fe40008000000 */
[----:B------:R-:W-:Y:S02]  /*c320*/  LDSM.16.M88.4 R16, [R160+UR6+0x2000] ;  /* 0x00200006a010783b */ /* 0x000fe40008000200 */
[--C-:B------:R-:W-:Y:S02]  /*c330*/  IMAD.IADD R159, R161, 0x1, R3.reuse ;  /* 0x00000001a19f7824 */ /* 0x100fe400078e0203 */
[----:B------:R-:W2:Y:S01]  /*c340*/  LDSM.16.M88.4 R24, [R161] ;  /* 0x00000000a118783b */ /* 0x000ea20000000200 */
[----:B------:R-:W-:-:S03]  /*c350*/  IMAD.IADD R155, R0, 0x1, R3 ;  /* 0x00000001009b7824 */ /* 0x000fc600078e0203 */
[----:B------:R-:W-:Y:S04]  /*c360*/  LDSM.16.M88.4 R44, [R159] ;  /* 0x000000009f2c783b */ /* 0x000fe80000000200 */
[----:B------:R-:W-:Y:S04]  /*c370*/  LDSM.16.M88.4 R40, [R155+0x2000] ;  /* 0x002000009b28783b */ /* 0x000fe80000000200 */
[----:B-1----:R-:W1:Y:S04]  /*c380*/  LDSM.16.M88.4 R8, [R160+UR6+0x2800] ;  /* 0x00280006a008783b */ /* 0x002e680008000200 */
[----:B------:R-:W4:Y:S04]  /*c390*/  LDSM.16.M88.4 R96, [R160+UR6+0x3800] ;  /* 0x00380006a060783b */ /* 0x000f280008000200 */
[----:B------:R-:W4:Y:S04]  /*c3a0*/  LDSM.16.M88.4 R32, [R160+UR6+0x5000] ;  /* 0x00500006a020783b */ /* 0x000f280008000200 */
[----:B------:R-:W4:Y:S04]  /*c3b0*/  LDSM.16.M88.4 R4, [R155+0x2800] ;  /* 0x002800009b04783b */ /* 0x000f280000000200 */
[----:B------:R-:W4:Y:S04]  /*c3c0*/  LDSM.16.M88.4 R52, [R160+UR6+0x3000] ;  /* 0x00300006a034783b */ /* 0x000f280008000200 */
[----:B------:R-:W4:Y:S04]  /*c3d0*/  LDSM.16.M88.4 R88, [R160+UR6+0x4000] ;  /* 0x00400006a058783b */ /* 0x000f280008000200 */
[----:B------:R-:W4:Y:S01]  /*c3e0*/  LDSM.16.M88.4 R80, [R160+UR6+0x4800] ;  /* 0x00480006a050783b */ /* 0x000f220008000200 */
[C---:B--2---:R-:W-:Y:S03]  /*c3f0*/  HMMA.16816.F32.BF16 R20, R24.reuse, R16, RZ ;  /* 0x000000101814723c */ /* 0x044fe600000418ff */
[----:B------:R-:W2:Y:S04]  /*c400*/  LDSM.16.M88.4 R68, [R160+UR6+0x5800] ;  /* 0x00580006a044783b */ /* 0x000ea80008000200 */
[----:B------:R-:W2:Y:S01]  /*c410*/  LDSM.16.M88.4 R116, [R155+0x3800] ;  /* 0x003800009b74783b */ /* 0x000ea20000000200 */
[C---:B------:R-:W-:Y:S03]  /*c420*/  HMMA.16816.F32.BF16 R16, R24.reuse, R18, RZ ;  /* 0x000000121810723c */ /* 0x040fe600000418ff */
[----:B------:R-:W-:Y:S04]  /*c430*/  LDSM.16.M88.4 R64, [R155+0x3000] ;  /* 0x003000009b40783b */ /* 0x000fe80000000200 */
[----:B------:R-:W-:Y:S01]  /*c440*/  LDSM.16.M88.4 R112, [R155+0x4000] ;  /* 0x004000009b70783b */ /* 0x000fe20000000200 */
[----:B-1----:R-:W-:Y:S03]  /*c450*/  HMMA.16816.F32.BF16 R12, R24, R8, RZ ;  /* 0x00000008180c723c */ /* 0x002fe600000418ff */
[----:B------:R-:W-:Y:S04]  /*c460*/  LDSM.16.M88.4 R108, [R155+0x4800] ;  /* 0x004800009b6c783b */ /* 0x000fe80000000200 */
[----:B------:R-:W-:Y:S01]  /*c470*/  LDSM.16.M88.4 R76, [R155+0x5800] ;  /* 0x005800009b4c783b */ /* 0x000fe20000000200 */
[C---:B------:R-:W-:Y:S08]  /*c480*/  HMMA.16816.F32.BF16 R20, R44.reuse, R40, R20 ;  /* 0x000000282c14723c */ /* 0x040ff00000041814 */
[----:B------:R-:W-:Y:S01]  /*c490*/  HMMA.16816.F32.BF16 R16, R44, R42, R16 ;  /* 0x0000002a2c10723c */ /* 0x000fe20000041810 */
[----:B------:R-:W1:Y:S07]  /*c4a0*/  LDSM.16.M88.4 R40, [R155+0x5000] ;  /* 0x005000009b28783b */ /* 0x000e6e0000000200 */
[C---:B----4-:R-:W-:Y:S08]  /*c4b0*/  HMMA.16816.F32.BF16 R104, R24.reuse, R96, RZ ;  /* 0x000000601868723c */ /* 0x050ff000000418ff */
[C---:B------:R-:W-:Y:S08]  /*c4c0*/  HMMA.16816.F32.BF16 R96, R24.reuse, R98, RZ ;  /* 0x000000621860723c */ /* 0x040ff000000418ff */
[C---:B------:R-:W-:Y:S08]  /*c4d0*/  HMMA.16816.F32.BF16 R36, R24.reuse, R32, RZ ;  /* 0x000000201824723c */ /* 0x040ff000000418ff */
[----:B------:R-:W-:Y:S08]  /*c4e0*/  HMMA.16816.F32.BF16 R32, R24, R34, RZ ;  /* 0x000000221820723c */ /* 0x000ff000000418ff */
[----:B------:R-:W-:Y:S01]  /*c4f0*/  HMMA.16816.F32.BF16 R12, R44, R4, R12 ;  /* 0x000000042c0c723c */ /* 0x000fe2000004180c */
[----:B------:R-:W-:-:S05]  /*c500*/  IMAD.MOV.U32 R4, RZ, RZ, 0x40 ;  /* 0x00000040ff047424 */ /* 0x000fca00078e00ff */
[----:B------:R-:W-:Y:S02]  /*c510*/  SEL R4, R4, 0xffffffc0, !P2 ;  /* 0xffffffc004047807 */ /* 0x000fe40005000000 */
[C---:B------:R-:W-:Y:S03]  /*c520*/  HMMA.16816.F32.BF16 R60, R24.reuse, R52, RZ ;  /* 0x00000034183c723c */ /* 0x040fe600000418ff */
[--C-:B------:R-:W-:Y:S02]  /*c530*/  IMAD.IADD R158, R161, 0x1, R4.reuse ;  /* 0x00000001a19e7824 */ /* 0x100fe400078e0204 */
[----:B------:R-:W-:Y:S02]  /*c540*/  IMAD.IADD R154, R0, 0x1, R4 ;  /* 0x00000001009a7824 */ /* 0x000fe400078e0204 */
[C---:B------:R-:W-:Y:S01]  /*c550*/  IMAD.IADD R157, R3.reuse, 0x1, R158 ;  /* 0x00000001039d7824 */ /* 0x040fe200078e029e */
[----:B------:R-:W-:Y:S01]  /*c560*/  HMMA.16816.F32.BF16 R52, R24, R54, RZ ;  /* 0x000000361834723c */ /* 0x000fe200000418ff */
[----:B------:R-:W-:Y:S01]  /*c570*/  LDSM.16.M88.4 R72, [R158] ;  /* 0x000000009e48783b */ /* 0x000fe20000000200 */
[----:B------:R-:W-:-:S06]  /*c580*/  IMAD.IADD R153, R3, 0x1, R154 ;  /* 0x0000000103997824 */ /* 0x000fcc00078e029a */
        /* <DEDUP_REMOVED lines=9> */
[C---:B------:R-:W-:Y:S08]  /*c620*/  HMMA.16816.F32.BF16 R96, R44.reuse, R118, R96 ;  /* 0x000000762c60723c */ /* 0x040ff00000041860 */
[C---:B-1----:R-:W-:Y:S01]  /*c630*/  HMMA.16816.F32.BF16 R116, R44.reuse, R40, R36 ;  /* 0x000000282c74723c */ /* 0x042fe20000041824 */
[----:B------:R-:W-:Y:S07]  /*c640*/  LDSM.16.M88.4 R36, [R157] ;  /* 0x000000009d24783b */ /* 0x000fee0000000200 */
[C---:B------:R-:W-:Y:S01]  /*c650*/  HMMA.16816.F32.BF16 R32, R44.reuse, R42, R32 ;  /* 0x0000002a2c20723c */ /* 0x040fe20000041820 */
[----:B------:R-:W1:Y:S07]  /*c660*/  LDSM.16.M88.4 R40, [R154+0x4800] ;  /* 0x004800009a28783b */ /* 0x000e6e0000000200 */
[C---:B------:R-:W-:Y:S08]  /*c670*/  HMMA.16816.F32.BF16 R60, R44.reuse, R64, R60 ;  /* 0x000000402c3c723c */ /* 0x040ff0000004183c */
[C---:B------:R-:W-:Y:S01]  /*c680*/  HMMA.16816.F32.BF16 R52, R44.reuse, R66, R52 ;  /* 0x000000422c34723c */ /* 0x040fe20000041834 */
[----:B------:R-:W4:Y:S07]  /*c690*/  LDSM.16.M88.4 R64, [R154+0x2800] ;  /* 0x002800009a40783b */ /* 0x000f2e0000000200 */
[C---:B------:R-:W-:Y:S08]  /*c6a0*/  HMMA.16816.F32.BF16 R92, R44.reuse, R112, R92 ;  /* 0x000000702c5c723c */ /* 0x040ff0000004185c */
[C---:B------:R-:W-:Y:S01]  /*c6b0*/  HMMA.16816.F32.BF16 R88, R44.reuse, R114, R88 ;  /* 0x000000722c58723c */ /* 0x040fe20000041858 */
[----:B------:R-:W3:Y:S07]  /*c6c0*/  LDSM.16.M88.4 R112, [R153+0x2000] ;  /* 0x002000009970783b */ /* 0x000eee0000000200 */
[C---:B------:R-:W-:Y:S08]  /*c6d0*/  HMMA.16816.F32.BF16 R84, R44.reuse, R108, R84 ;  /* 0x0000006c2c54723c */ /* 0x040ff00000041854 */
[C---:B------:R-:W-:Y:S01]  /*c6e0*/  HMMA.16816.F32.BF16 R80, R44.reuse, R110, R80 ;  /* 0x0000006e2c50723c */ /* 0x040fe20000041850 */
[----:B------:R-:W3:Y:S07]  /*c6f0*/  LDSM.16.M88.4 R108, [R154+0x3000] ;  /* 0x003000009a6c783b */ /* 0x000eee0000000200 */
[----:B------:R-:W-:Y:S08]  /*c700*/  HMMA.16816.F32.BF16 R8, R44, R6, R8 ;  /* 0x000000062c08723c */ /* 0x000ff00000041808 */
[C---:B--2---:R-:W-:Y:S08]  /*c710*/  HMMA.16816.F32.BF16 R20, R72.reuse, R68, R20 ;  /* 0x000000444814723c */ /* 0x044ff00000041814 */
[C---:B-1----:R-:W-:Y:S08]  /*c720*/  HMMA.16816.F32.BF16 R84, R72.reuse, R40, R84 ;  /* 0x000000284854723c */ /* 0x042ff00000041854 */
[C---:B------:R-:W-:Y:S01]  /*c730*/  HMMA.16816.F32.BF16 R80, R72.reuse, R42, R80 ;  /* 0x0000002a4850723c */ /* 0x040fe20000041850 */
[----:B------:R-:W-:Y:S07]  /*c740*/  LDSM.16.M88.4 R40, [R153+0x3000] ;  /* 0x003000009928783b */ /* 0x000fee0000000200 */
[C---:B----4-:R-:W-:Y:S08]  /*c750*/  HMMA.16816.F32.BF16 R12, R72.reuse, R64, R12 ;  /* 0x00000040480c723c */ /* 0x050ff0000004180c */
[C---:B------:R-:W-:Y:S01]  /*c760*/  HMMA.16816.F32.BF16 R8, R72.reuse, R66, R8 ;  /* 0x000000424808723c */ /* 0x040fe20000041808 */
[----:B------:R-:W1:Y:S07]  /*c770*/  LDSM.16.M88.4 R64, [R154+0x5800] ;  /* 0x005800009a40783b */ /* 0x000e6e0000000200 */
[----:B------:R-:W-:Y:S01]  /*c780*/  HMMA.16816.F32.BF16 R16, R72, R70, R16 ;  /* 0x000000464810723c */ /* 0x000fe20000041810 */
[----:B------:R-:W2:Y:S07]  /*c790*/  LDSM.16.M88.4 R68, [R154+0x3800] ;  /* 0x003800009a44783b */ /* 0x000eae0000000200 */
[C---:B------:R-:W-:Y:S08]  /*c7a0*/  HMMA.16816.F32.BF16 R28, R44.reuse, R76, R28 ;  /* 0x0000004c2c1c723c */ /* 0x040ff0000004181c */
[----:B------:R-:W-:Y:S01]  /*c7b0*/  HMMA.16816.F32.BF16 R24, R44, R78, R24 ;  /* 0x0000004e2c18723c */ /* 0x000fe20000041818 */
[----:B------:R-:W4:Y:S04]  /*c7c0*/  LDSM.16.M88.4 R44, [R154+0x4000] ;  /* 0x004000009a2c783b */ /* 0x000f280000000200 */
[----:B------:R-:W4:Y:S03]  /*c7d0*/  LDSM.16.M88.4 R76, [R154+0x5000] ;  /* 0x005000009a4c783b */ /* 0x000f260000000200 */
[----:B---3--:R-:W-:Y:S08]  /*c7e0*/  HMMA.16816.F32.BF16 R20, R36, R112, R20 ;  /* 0x000000702414723c */ /* 0x008ff00000041814 */
[C---:B------:R-:W-:Y:S08]  /*c7f0*/  HMMA.16816.F32.BF16 R60, R72.reuse, R108, R60 ;  /* 0x0000006c483c723c */ /* 0x040ff0000004183c */
[----:B------:R-:W-:Y:S01]  /*c800*/  HMMA.16816.F32.BF16 R52, R72, R110, R52 ;  /* 0x0000006e4834723c */ /* 0x000fe20000041834 */
[----:B------:R-:W-:Y:S02]  /*c810*/  LDSM.16.M88.4 R108, [R153+0x2800] ;  /* 0x00280000996c783b */ /* 0x000fe40000000200 */
[-C--:B------:R-:W-:Y:S01]  /*c820*/  FMUL.FTZ R0, R20, R122.reuse ;  /* 0x0000007a14007220 */ /* 0x080fe20000410000 */
[-C--:B------:R-:W-:Y:S01]  /*c830*/  FMUL.FTZ R5, R21, R122.reuse ;  /* 0x0000007a15057220 */ /* 0x080fe20000410000 */
[-C--:B------:R-:W-:Y:S01]  /*c840*/  FMUL.FTZ R6, R22, R122.reuse ;  /* 0x0000007a16067220 */ /* 0x080fe20000410000 */
[----:B------:R-:W-:-:S02]  /*c850*/  FMUL.FTZ R7, R23, R122 ;  /* 0x0000007a17077220 */ /* 0x000fc40000410000 */
[----:B------:R-:W3:Y:S01]  /*c860*/  LDSM.16.M88.4 R20, [R153+0x3800] ;  /* 0x003800009914783b */ /* 0x000ee20000000200 */
[----:B-1----:R-:W-:Y:S01]  /*c870*/  HMMA.16816.F32.BF16 R28, R72, R64, R28 ;  /* 0x00000040481c723c */ /* 0x002fe2000004181c */
[----:B------:R-:W-:Y:S07]  /*c880*/  MUFU.TANH R0, R0 ;  /* 0x0000000000007308 */ /* 0x000fee0000002400 */
[C---:B------:R-:W-:Y:S01]  /*c890*/  HMMA.16816.F32.BF16 R60, R36.reuse, R40, R60 ;  /* 0x00000028243c723c */ /* 0x040fe2000004183c */
[----:B------:R-:W1:Y:S07]  /*c8a0*/  MUFU.TANH R5, R5 ;  /* 0x0000000500057308 */ /* 0x000e6e0000002400 */
[----:B------:R-:W-:Y:S01]  /*c8b0*/  HMMA.16816.F32.BF16 R52, R36, R42, R52 ;  /* 0x0000002a2434723c */ /* 0x000fe20000041834 */
[----:B------:R-:W1:Y:S01]  /*c8c0*/  LDSM.16.M88.4 R40, [R153+0x5000] ;  /* 0x005000009928783b */ /* 0x000e620000000200 */
[----:B------:R-:W-:Y:S06]  /*c8d0*/  MUFU.TANH R6, R6 ;  /* 0x0000000600067308 */ /* 0x000fec0000002400 */
[----:B------:R-:W-:Y:S01]  /*c8e0*/  HMMA.16816.F32.BF16 R24, R72, R66, R24 ;  /* 0x000000424818723c */ /* 0x000fe20000041818 */
[----:B------:R-:W1:Y:S01]  /*c8f0*/  LDSM.16.M88.4 R64, [R153+0x4800] ;  /* 0x004800009940783b */ /* 0x000e620000000200 */
[----:B------:R-:W-:Y:S01]  /*c900*/  MUFU.TANH R7, R7 ;  /* 0x0000000700077308 */ /* 0x000fe20000002400 */
[-C--:B------:R-:W-:Y:S01]  /*c910*/  FMUL.FTZ R60, R60, R122.reuse ;  /* 0x0000007a3c3c7220 */ /* 0x080fe20000410000 */
[-C--:B------:R-:W-:Y:S01]  /*c920*/  FMUL.FTZ R61, R61, R122.reuse ;  /* 0x0000007a3d3d7220 */ /* 0x080fe20000410000 */
[-C--:B------:R-:W-:Y:S01]  /*c930*/  FMUL.FTZ R62, R62, R122.reuse ;  /* 0x0000007a3e3e7220 */ /* 0x080fe20000410000 */
[----:B------:R-:W-:-:S02]  /*c940*/  FMUL.FTZ R63, R63, R122 ;  /* 0x0000007a3f3f7220 */ /* 0x000fc40000410000 */
[----:B--2---:R-:W-:Y:S02]  /*c950*/  HMMA.16816.F32.BF16 R104, R72, R68, R104 ;  /* 0x000000444868723c */ /* 0x004fe40000041868 */
[----:B------:R-:W-:Y:S01]  /*c960*/  MUFU.TANH R60, R60 ;  /* 0x0000003c003c7308 */ /* 0x000fe20000002400 */
[-C--:B------:R-:W-:Y:S01]  /*c970*/  FMUL.FTZ R54, R54, R122.reuse ;  /* 0x0000007a36367220 */ /* 0x080fe20000410000 */
[----:B------:R-:W-:-:S04]  /*c980*/  FMUL.FTZ R55, R55, R122 ;  /* 0x0000007a37377220 */ /* 0x000fc80000410000 */
[C---:B------:R-:W-:Y:S02]  /*c990*/  HMMA.16816.F32.BF16 R96, R72.reuse, R70, R96 ;  /* 0x000000464860723c */ /* 0x040fe40000041860 */
[----:B------:R-:W-:Y:S06]  /*c9a0*/  MUFU.TANH R61, R61 ;  /* 0x0000003d003d7308 */ /* 0x000fec0000002400 */
[C---:B----4-:R-:W-:Y:S02]  /*c9b0*/  HMMA.16816.F32.BF16 R92, R72.reuse, R44, R92 ;  /* 0x0000002c485c723c */ /* 0x050fe4000004185c */
[----:B------:R-:W-:Y:S06]  /*c9c0*/  MUFU.TANH R62, R62 ;  /* 0x0000003e003e7308 */ /* 0x000fec0000002400 */
[C---:B------:R-:W-:Y:S01]  /*c9d0*/  HMMA.16816.F32.BF16 R88, R72.reuse, R46, R88 ;  /* 0x0000002e4858723c */ /* 0x040fe20000041858 */
[----:B------:R-:W2:Y:S07]  /*c9e0*/  LDSM.16.M88.4 R44, [R153+0x4000] ;  /* 0x00400000992c783b */ /* 0x000eae0000000200 */
[----:B------:R-:W-:Y:S08]  /*c9f0*/  HMMA.16816.F32.BF16 R116, R72, R76, R116 ;  /* 0x0000004c4874723c */ /* 0x000ff00000041874 */
[C---:B---3--:R-:W-:Y:S08]  /*ca00*/  HMMA.16816.F32.BF16 R104, R36.reuse, R20, R104 ;  /* 0x000000142468723c */ /* 0x048ff00000041868 */
[----:B------:R-:W-:Y:S01]  /*ca10*/  HMMA.16816.F32.BF16 R96, R36, R22, R96 ;  /* 0x000000162460723c */ /* 0x000fe20000041860 */
[----:B------:R-:W3:Y:S01]  /*ca20*/  LDSM.16.M88.4 R20, [R153+0x5800] ;  /* 0x005800009914783b */ /* 0x000ee20000000200 */
[----:B------:R-:W-:-:S06]  /*ca30*/  DEPBAR.LE SB0, 0x0 ;  /* 0x000080000000791a */ /* 0x000fcc0000000000 */
[----:B-1----:R-:W-:Y:S01]  /*ca40*/  HMMA.16816.F32.BF16 R116, R36, R40, R116 ;  /* 0x000000282474723c */ /* 0x002fe20000041874 */
[----:B------:R-:W-:Y:S02]  /*ca50*/  IADD3 R41, PT, PT, R124, R58, -R179 ;  /* 0x0000003a7c297210 */ /* 0x000fe40007ffe8b3 */
[----:B------:R-:W-:-:S03]  /*ca60*/  FMUL.FTZ R107, R107, R122 ;  /* 0x0000007a6b6b7220 */ /* 0x000fc60000410000 */
[----:B------:R-:W-:Y:S02]  /*ca70*/  IMAD.IADD R41, R126, 0x1, R41 ;  /* 0x000000017e297824 */ /* 0x000fe400078e0229 */
[C---:B------:R-:W-:Y:S03]  /*ca80*/  HMMA.16816.F32.BF16 R16, R36.reuse, R114, R16 ;  /* 0x000000722410723c */ /* 0x040fe60000041810 */
[--C-:B------:R-:W-:Y:S01]  /*ca90*/  VIADDMNMX R188, R41, 0x1, R58.reuse, PT ;  /* 0x0000000129bc7846 */ /* 0x100fe2000380013a */
[-C--:B------:R-:W-:Y:S01]  /*caa0*/  FMUL.FTZ R68, R97, R122.reuse ;  /* 0x0000007a61447220 */ /* 0x080fe20000410000 */
[----:B------:R-:W-:Y:S01]  /*cab0*/  VIADDMNMX R186, R41, 0x9, R58, PT ;  /* 0x0000000929ba7846 */ /* 0x000fe2000380013a */
[-C--:B------:R-:W-:Y:S01]  /*cac0*/  FMUL.FTZ R99, R99, R122.reuse ;  /* 0x0000007a63637220 */ /* 0x080fe20000410000 */
[-C--:B------:R-:W-:Y:S01]  /*cad0*/  FMUL.FTZ R98, R98, R122.reuse ;  /* 0x0000007a62627220 */ /* 0x080fe20000410000 */
[----:B------:R-:W-:Y:S02]  /*cae0*/  HMMA.16816.F32.BF16 R12, R36, R108, R12 ;  /* 0x0000006c240c723c */ /* 0x000fe4000004180c */
[----:B------:R-:W-:Y:S01]  /*caf0*/  MUFU.TANH R68, R68 ;  /* 0x0000004400447308 */ /* 0x000fe20000002400 */
[-C--:B------:R-:W-:Y:S01]  /*cb00*/  FMUL.FTZ R117, R117, R122.reuse ;  /* 0x0000007a75757220 */ /* 0x080fe20000410000 */
[-C--:B------:R-:W-:Y:S01]  /*cb10*/  FMUL.FTZ R118, R118, R122.reuse ;  /* 0x0000007a76767220 */ /* 0x080fe20000410000 */
[----:B------:R-:W-:-:S03]  /*cb20*/  FMUL.FTZ R119, R119, R122 ;  /* 0x0000007a77777220 */ /* 0x000fc60000410000 */
[----:B------:R-:W-:Y:S01]  /*cb30*/  HMMA.16816.F32.BF16 R84, R36, R64, R84 ;  /* 0x000000402454723c */ /* 0x000fe20000041854 */
[----:B------:R-:W-:Y:S02]  /*cb40*/  IMAD.IADD R64, R50, 0x1, R49 ;  /* 0x0000000132407824 */ /* 0x000fe400078e0231 */
[-C--:B------:R-:W-:Y:S01]  /*cb50*/  FMUL.FTZ R16, R16, R122.reuse ;  /* 0x0000007a10107220 */ /* 0x080fe20000410000 */
[----:B------:R-:W-:Y:S01]  /*cb60*/  FMUL.FTZ R17, R17, R122 ;  /* 0x0000007a11117220 */ /* 0x000fe20000410000 */
[C---:B------:R-:W-:Y:S02]  /*cb70*/  VIADD R40, R64.reuse, 0x1 ;  /* 0x0000000140287836 */ /* 0x040fe40000000000 */
[----:B------:R-:W-:Y:S01]  /*cb80*/  VIADD R76, R64, 0x10 ;  /* 0x00000010404c7836 */ /* 0x000fe20000000000 */
[----:B------:R-:W-:Y:S01]  /*cb90*/  HMMA.16816.F32.BF16 R32, R72, R78, R32 ;  /* 0x0000004e4820723c */ /* 0x000fe20000041820 */
[----:B------:R-:W1:Y:S01]  /*cba0*/  MUFU.TANH R16, R16 ;  /* 0x0000001000107308 */ /* 0x000e620000002400 */
[C---:B------:R-:W-:Y:S01]  /*cbb0*/  ISETP.GE.AND P1, PT, R40.reuse, R188, PT ;  /* 0x000000bc2800720c */ /* 0x040fe20003f26270 */
[----:B------:R-:W-:Y:S01]  /*cbc0*/  FMUL.FTZ R13, R13, R122 ;  /* 0x0000007a0d0d7220 */ /* 0x000fe20000410000 */
[----:B------:R-:W-:Y:S01]  /*cbd0*/  ISETP.GE.AND P0, PT, R40, R186, PT ;  /* 0x000000ba2800720c */ /* 0x000fe20003f06270 */
[----:B------:R-:W-:Y:S01]  /*cbe0*/  FMUL.FTZ R12, R12, R122 ;  /* 0x0000007a0c0c7220 */ /* 0x000fe20000410000 */
[----:B------:R-:W-:Y:S01]  /*cbf0*/  ISETP.GT.AND P2, PT, R189, R40, PT ;  /* 0x00000028bd00720c */ /* 0x000fe20003f44270 */
[C---:B------:R-:W-:Y:S01]  /*cc00*/  VIADD R74, R64.reuse, 0x18 ;  /* 0x00000018404a7836 */ /* 0x040fe20000000000 */
[----:B------:R-:W-:Y:S01]  /*cc10*/  HMMA.16816.F32.BF16 R8, R36, R110, R8 ;  /* 0x0000006e2408723c */ /* 0x000fe20000041808 */
[----:B------:R-:W-:Y:S01]  /*cc20*/  MUFU.TANH R13, R13 ;  /* 0x0000000d000d7308 */ /* 0x000fe20000002400 */
[----:B------:R-:W-:Y:S01]  /*cc30*/  FSEL R5, R5, -INF , !P2 ;  /* 0xff80000005057808 */ /* 0x000fe20005000000 */
[----:B------:R-:W-:Y:S01]  /*cc40*/  FMUL.FTZ R85, R85, R122 ;  /* 0x0000007a55557220 */ /* 0x000fe20000410000 */
[----:B------:R-:W-:-:S02]  /*cc50*/  VIADD R79, R64, 0x19 ;  /* 0x00000019404f7836 */ /* 0x000fc40000000000 */
[-C--:B------:R-:W-:Y:S01]  /*cc60*/  FMUL.FTZ R84, R84, R122.reuse ;  /* 0x0000007a54547220 */ /* 0x080fe20000410000 */
[----:B------:R-:W-:Y:S01]  /*cc70*/  VIADD R78, R64, 0x9 ;  /* 0x00000009404e7836 */ /* 0x000fe20000000000 */
[----:B------:R-:W-:Y:S01]  /*cc80*/  @P1 LOP3.LUT R180, R180, 0x1, RZ, 0xfc, !PT ;  /* 0x00000001b4b41812 */ /* 0x000fe200078efcff */
[C---:B--2---:R-:W-:Y:S01]  /*cc90*/  HMMA.16816.F32.BF16 R88, R36.reuse, R46, R88 ;  /* 0x0000002e2458723c */ /* 0x044fe20000041858 */
[----:B------:R-:W-:Y:S01]  /*cca0*/  MUFU.TANH R17, R17 ;  /* 0x0000001100117308 */ /* 0x000fe20000002400 */
[-C--:B------:R-:W-:Y:S01]  /*ccb0*/  FMUL.FTZ R47, R105, R122.reuse ;  /* 0x0000007a692f7220 */ /* 0x080fe20000410000 */
[----:B------:R-:W-:Y:S01]  /*ccc0*/  LOP3.LUT R180, R180, 0xfffffffd, RZ, 0xc0, !PT ;  /* 0xfffffffdb4b47812 */ /* 0x000fe200078ec0ff */
[----:B------:R-:W-:Y:S01]  /*ccd0*/  FMUL.FTZ R46, R104, R122 ;  /* 0x0000007a682e7220 */ /* 0x000fe20000410000 */
[C---:B------:R-:W-:Y:S01]  /*cce0*/  ISETP.GE.AND P1, PT, R64.reuse, R188, PT ;  /* 0x000000bc4000720c */ /* 0x040fe20003f26270 */
[----:B------:R-:W-:Y:S01]  /*ccf0*/  VIADD R77, R64, 0x28 ;  /* 0x00000028404d7836 */ /* 0x000fe20000000000 */
[----:B------:R-:W-:Y:S01]  /*cd00*/  @P0 LOP3.LUT R180, R180, 0x2, RZ, 0xfc, !PT ;  /* 0x00000002b4b40812 */ /* 0x000fe200078efcff */
[C---:B------:R-:W-:Y:S01]  /*cd10*/  HMMA.16816.F32.BF16 R92, R36.reuse, R44, R92 ;  /* 0x0000002c245c723c */ /* 0x040fe2000004185c */
[-C--:B------:R-:W-:Y:S01]  /*cd20*/  FMUL.FTZ R44, R52, R122.reuse ;  /* 0x0000007a342c7220 */ /* 0x080fe20000410000 */
[-C--:B------:R-:W-:Y:S01]  /*cd30*/  FMUL.FTZ R45, R53, R122.reuse ;  /* 0x0000007a352d7220 */ /* 0x080fe20000410000 */
[-C--:B------:R-:W-:Y:S01]  /*cd40*/  FMUL.FTZ R8, R8, R122.reuse ;  /* 0x0000007a08087220 */ /* 0x080fe20000410000 */
[----:B------:R-:W-:Y:S01]  /*cd50*/  FMUL.FTZ R9, R9, R122 ;  /* 0x0000007a09097220 */ /* 0x000fe20000410000 */
[----:B------:R-:W-:Y:S01]  /*cd60*/  MUFU.TANH R12, R12 ;  /* 0x0000000c000c7308 */ /* 0x000fe20000002400 */
[C---:B------:R-:W-:Y:S01]  /*cd70*/  ISETP.GT.AND P0, PT, R189.reuse, R64, PT ;  /* 0x00000040bd00720c */ /* 0x040fe20003f04270 */
[-C--:B------:R-:W-:Y:S01]  /*cd80*/  FMUL.FTZ R52, R96, R122.reuse ;  /* 0x0000007a60347220 */ /* 0x080fe20000410000 */
[C---:B------:R-:W-:Y:S01]  /*cd90*/  HMMA.16816.F32.BF16 R80, R36.reuse, R66, R80 ;  /* 0x000000422450723c */ /* 0x040fe20000041850 */
[----:B------:R-:W-:Y:S01]  /*cda0*/  VIADD R75, R64, 0x29 ;  /* 0x00000029404b7836 */ /* 0x000fe20000000000 */
[----:B------:R-:W-:Y:S01]  /*cdb0*/  ISETP.GT.AND P4, PT, R189, R79, PT ;  /* 0x0000004fbd00720c */ /* 0x000fe20003f84270 */
[-C--:B------:R-:W-:Y:S01]  /*cdc0*/  FMUL.FTZ R140, R88, R122.reuse ;  /* 0x0000007a588c7220 */ /* 0x080fe20000410000 */
[C---:B------:R-:W-:Y:S01]  /*cdd0*/  VIADD R88, R64.reuse, 0x8 ;  /* 0x0000000840587836 */ /* 0x040fe20000000000 */
[----:B------:R-:W-:Y:S01]  /*cde0*/  MUFU.TANH R8, R8 ;  /* 0x0000000800087308 */ /* 0x000fe20000002400 */
[----:B------:R-:W-:Y:S01]  /*cdf0*/  FMUL.FTZ R89, R89, R122 ;  /* 0x0000007a59597220 */ /* 0x000fe20000410000 */
[----:B------:R-:W-:Y:S01]  /*ce00*/  ISETP.GT.AND P3, PT, R189, R78, PT ;  /* 0x0000004ebd00720c */ /* 0x000fe20003f64270 */
[C---:B------:R-:W-:Y:S01]  /*ce10*/  HMMA.16816.F32.BF16 R32, R36.reuse, R42, R32 ;  /* 0x0000002a2420723c */ /* 0x040fe20000041820 */
[----:B------:R-:W-:Y:S01]  /*ce20*/  VIADD R70, R64, 0x20 ;  /* 0x0000002040467836 */ /* 0x000fe20000000000 */
[----:B------:R-:W-:Y:S01]  /*ce30*/  ISETP.GT.AND P6, PT, R187, R40, PT ;  /* 0x00000028bb00720c */ /* 0x000fe20003fc4270 */
[-C--:B------:R-:W-:Y:S01]  /*ce40*/  FMUL.FTZ R72, R92, R122.reuse ;  /* 0x0000007a5c487220 */ /* 0x080fe20000410000 */
[-C--:B------:R-:W-:Y:S01]  /*ce50*/  FMUL.FTZ R138, R93, R122.reuse ;  /* 0x0000007a5d8a7220 */ /* 0x080fe20000410000 */
[----:B------:R-:W2:Y:S01]  /*ce60*/  MUFU.TANH R9, R9 ;  /* 0x0000000900097308 */ /* 0x000ea20000002400 */
[----:B------:R-:W-:Y:S01]  /*ce70*/  FMUL.FTZ R93, R18, R122 ;  /* 0x0000007a125d7220 */ /* 0x000fe20000410000 */
[----:B------:R-:W-:Y:S01]  /*ce80*/  FSEL R18, R0, -INF , !P0 ;  /* 0xff80000000127808 */ /* 0x000fe20004000000 */
[C---:B---3--:R-:W-:Y:S01]  /*ce90*/  HMMA.16816.F32.BF16 R28, R36.reuse, R20, R28 ;  /* 0x00000014241c723c */ /* 0x048fe2000004181c */
[----:B------:R-:W-:Y:S01]  /*cea0*/  ISETP.GT.AND P0, PT, R189, R88, PT ;  /* 0x00000058bd00720c */ /* 0x000fe20003f04270 */
[-C--:B------:R-:W-:Y:S01]  /*ceb0*/  FMUL.FTZ R0, R116, R122.reuse ;  /* 0x0000007a74007220 */ /* 0x080fe20000410000 */
[-C--:B------:R-:W-:Y:S01]  /*cec0*/  FMUL.FTZ R80, R80, R122.reuse ;  /* 0x0000007a50507220 */ /* 0x080fe20000410000 */
[----:B------:R-:W-:Y:S01]  /*ced0*/  FMUL.FTZ R81, R81, R122 ;  /* 0x0000007a51517220 */ /* 0x000fe20000410000 */
[----:B------:R-:W3:Y:S01]  /*cee0*/  MUFU.TANH R44, R44 ;  /* 0x0000002c002c7308 */ /* 0x000ee20000002400 */
[----:B------:R-:W-:Y:S01]  /*cef0*/  FSEL R18, R18, -INF , !P1 ;  /* 0xff80000012127808 */ /* 0x000fe20004800000 */
[C---:B------:R-:W-:Y:S01]  /*cf00*/  VIADD R58, R64.reuse, 0x21 ;  /* 0x00000021403a7836 */ /* 0x040fe20000000000 */
[----:B------:R-:W-:Y:S01]  /*cf10*/  HMMA.16816.F32.BF16 R24, R36, R22, R24 ;  /* 0x000000162418723c */ /* 0x000fe20000041818 */
[C---:B------:R-:W-:Y:S01]  /*cf20*/  VIADD R36, R64.reuse, 0x11 ;  /* 0x0000001140247836 */ /* 0x040fe20000000000 */
[----:B------:R-:W-:Y:S01]  /*cf30*/  ISETP.GT.AND P1, PT, R189, R76, PT ;  /* 0x0000004cbd00720c */ /* 0x000fe20003f24270 */
[----:B------:R-:W-:-:S02]  /*cf40*/  VIADD R66, R64, 0x40 ;  /* 0x0000004040427836 */ /* 0x000fc40000000000 */
[----:B------:R-:W-:Y:S01]  /*cf50*/  FMUL.FTZ R32, R32, R122 ;  /* 0x0000007a20207220 */ /* 0x000fe20000410000 */
[----:B------:R-:W4:Y:S01]  /*cf60*/  MUFU.TANH R45, R45 ;  /* 0x0000002d002d7308 */ /* 0x000f220000002400 */
[----:B------:R-:W-:Y:S01]  /*cf70*/  ISETP.GT.AND P2, PT, R189, R36, PT ;  /* 0x00000024bd00720c */ /* 0x000fe20003f44270 */
[C---:B------:R-:W-:Y:S02]  /*cf80*/  VIADD R67, R64.reuse, 0x39 ;  /* 0x0000003940437836 */ /* 0x040fe40000000000 */
[-C--:B------:R-:W-:Y:S01]  /*cf90*/  FMUL.FTZ R92, R19, R122.reuse ;  /* 0x0000007a135c7220 */ /* 0x080fe20000410000 */
[----:B------:R-:W-:Y:S02]  /*cfa0*/  VIADD R71, R64, 0x31 ;  /* 0x0000003140477836 */ /* 0x000fe40000000000 */
[-C--:B------:R-:W-:Y:S01]  /*cfb0*/  FMUL.FTZ R14, R14, R122.reuse ;  /* 0x0000007a0e0e7220 */ /* 0x080fe20000410000 */
[C---:B------:R-:W-:Y:S02]  /*cfc0*/  VIADD R69, R64.reuse, 0x38 ;  /* 0x0000003840457836 */ /* 0x040fe40000000000 */
[----:B------:R-:W-:Y:S01]  /*cfd0*/  FMUL.FTZ R29, R29, R122 ;  /* 0x0000007a1d1d7220 */ /* 0x000fe20000410000 */
[----:B------:R-:W4:Y:S01]  /*cfe0*/  MUFU.TANH R72, R72 ;  /* 0x0000004800487308 */ /* 0x000f220000002400 */
[----:B------:R-:W-:-:S02]  /*cff0*/  VIADD R73, R64, 0x30 ;  /* 0x0000003040497836 */ /* 0x000fc40000000000 */
[-C--:B------:R-:W-:Y:S01]  /*d000*/  FMUL.FTZ R11, R11, R122.reuse ;  /* 0x0000007a0b0b7220 */ /* 0x080fe20000410000 */
[C---:B------:R-:W-:Y:S02]  /*d010*/  VIADD R41, R64.reuse, 0x51 ;  /* 0x0000005140297836 */ /* 0x040fe40000000000 */
[-C--:B------:R-:W-:Y:S01]  /*d020*/  FMUL.FTZ R95, R95, R122.reuse ;  /* 0x0000007a5f5f7220 */ /* 0x080fe20000410000 */
[----:B------:R-:W-:Y:S02]  /*d030*/  VIADD R43, R64, 0x49 ;  /* 0x00000049402b7836 */ /* 0x000fe40000000000 */
[-C--:B------:R-:W-:Y:S01]  /*d040*/  FMUL.FTZ R24, R24, R122.reuse ;  /* 0x0000007a18187220 */ /* 0x080fe20000410000 */
[C---:B------:R-:W-:Y:S01]  /*d050*/  VIADD R65, R64.reuse, 0x41 ;  /* 0x0000004140417836 */ /* 0x040fe20000000000 */
[----:B------:R-:W-:Y:S01]  /*d060*/  MUFU.TANH R144, R89 ;  /* 0x0000005900907308 */ /* 0x000fe20000002400 */
[C---:B------:R-:W-:Y:S02]  /*d070*/  VIADD R42, R64.reuse, 0x50 ;  /* 0x00000050402a7836 */ /* 0x040fe40000000000 */
[----:B------:R-:W-:Y:S01]  /*d080*/  FMUL.FTZ R91, R91, R122 ;  /* 0x0000007a5b5b7220 */ /* 0x000fe20000410000 */
[----:B------:R-:W-:-:S02]  /*d090*/  VIADD R53, R64, 0x48 ;  /* 0x0000004840357836 */ /* 0x000fc40000000000 */
[-C--:B------:R-:W-:Y:S01]  /*d0a0*/  FMUL.FTZ R90, R90, R122.reuse ;  /* 0x0000007a5a5a7220 */ /* 0x080fe20000410000 */
[----:B------:R-:W-:Y:S02]  /*d0b0*/  VIADD R22, R64, 0x69 ;  /* 0x0000006940167836 */ /* 0x000fe40000000000 */
[-C--:B------:R-:W-:Y:S01]  /*d0c0*/  FMUL.FTZ R86, R86, R122.reuse ;  /* 0x0000007a56567220 */ /* 0x080fe20000410000 */
[C---:B------:R-:W-:Y:S01]  /*d0d0*/  VIADD R38, R64.reuse, 0x60 ;  /* 0x0000006040267836 */ /* 0x040fe20000000000 */
[----:B------:R1:W-:Y:S01]  /*d0e0*/  MUFU.TANH R104, R85 ;  /* 0x0000005500687308 */ /* 0x0003e20000002400 */
[C---:B------:R-:W-:Y:S02]  /*d0f0*/  VIADD R40, R64.reuse, 0x58 ;  /* 0x0000005840287836 */ /* 0x040fe40000000000 */
[-C--:B------:R-:W-:Y:S01]  /*d100*/  FMUL.FTZ R87, R87, R122.reuse ;  /* 0x0000007a57577220 */ /* 0x080fe20000410000 */
[----:B------:R-:W-:Y:S02]  /*d110*/  VIADD R23, R64, 0x68 ;  /* 0x0000006840177836 */ /* 0x000fe40000000000 */
[----:B------:R-:W-:Y:S01]  /*d120*/  FMUL.FTZ R82, R82, R122 ;  /* 0x0000007a52527220 */ /* 0x000fe20000410000 */
[----:B------:R-:W-:-:S02]  /*d130*/  VIADD R39, R64, 0x59 ;  /* 0x0000005940277836 */ /* 0x000fc40000000000 */
[-C--:B------:R-:W-:Y:S01]  /*d140*/  FMUL.FTZ R83, R83, R122.reuse ;  /* 0x0000007a53537220 */ /* 0x080fe20000410000 */
[C---:B------:R-:W-:Y:S01]  /*d150*/  VIADD R37, R64.reuse, 0x61 ;  /* 0x0000006140257836 */ /* 0x040fe20000000000 */
[----:B------:R3:W-:Y:S01]  /*d160*/  MUFU.TANH R89, R80 ;  /* 0x0000005000597308 */ /* 0x0007e20000002400 */
[C---:B------:R-:W-:Y:S01]  /*d170*/  VIADD R21, R64.reuse, 0x70 ;  /* 0x0000007040157836 */ /* 0x040fe20000000000 */
[----:B------:R-:W-:Y:S01]  /*d180*/  ISETP.GT.AND P5, PT, R189, R39, PT ;  /* 0x00000027bd00720c */ /* 0x000fe20003fa4270 */
[----:B------:R-:W-:Y:S02]  /*d190*/  VIADD R20, R64, 0x71 ;  /* 0x0000007140147836 */ /* 0x000fe40000000000 */
[-C--:B------:R-:W-:Y:S01]  /*d1a0*/  FMUL.FTZ R34, R34, R122.reuse ;  /* 0x0000007a22227220 */ /* 0x080fe20000410000 */
[----:B------:R-:W-:Y:S02]  /*d1b0*/  VIADD R19, R64, 0x78 ;  /* 0x0000007840137836 */ /* 0x000fe40000000000 */
[-C--:B------:R-:W-:Y:S01]  /*d1c0*/  FMUL.FTZ R35, R35, R122.reuse ;  /* 0x0000007a23237220 */ /* 0x080fe20000410000 */
[-C--:B------:R-:W-:Y:S01]  /*d1d0*/  FMUL.FTZ R31, R31, R122.reuse ;  /* 0x0000007a1f1f7220 */ /* 0x080fe20000410000 */
[----:B------:R-:W-:Y:S01]  /*d1e0*/  MUFU.TANH R47, R47 ;  /* 0x0000002f002f7308 */ /* 0x000fe20000002400 */
[-C--:B------:R-:W-:Y:S01]  /*d1f0*/  FMUL.FTZ R30, R30, R122.reuse ;  /* 0x0000007a1e1e7220 */ /* 0x080fe20000410000 */
[----:B-1----:R-:W-:Y:S01]  /*d200*/  FSEL R85, R16, -INF , !P0 ;  /* 0xff80000010557808 */ /* 0x002fe20004000000 */
[----:B------:R-:W-:Y:S01]  /*d210*/  FMUL.FTZ R26, R26, R122 ;  /* 0x0000007a1a1a7220 */ /* 0x000fe20000410000 */
[----:B------:R-:W-:Y:S01]  /*d220*/  ISETP.GT.AND P0, PT, R189, R74, PT ;  /* 0x0000004abd00720c */ /* 0x000fe20003f04270 */
[----:B------:R-:W-:Y:S01]  /*d230*/  FMUL.FTZ R27, R27, R122 ;  /* 0x0000007a1b1b7220 */ /* 0x000fe20000410000 */
[----:B--2---:R-:W-:-:S02]  /*d240*/  FSEL R16, R9, -INF , !P4 ;  /* 0xff80000009107808 */ /* 0x004fc40006000000 */
[----:B------:R-:W-:Y:S01]  /*d250*/  MUFU.TANH R52, R52 ;  /* 0x0000003400347308 */ /* 0x000fe20000002400 */
[----:B------:R-:W-:Y:S02]  /*d260*/  FSEL R8, R8, -INF , !P0 ;  /* 0xff80000008087808 */ /* 0x000fe40004000000 */
[----:B---3--:R-:W-:Y:S01]  /*d270*/  FSEL R80, R13, -INF , !P2 ;  /* 0xff8000000d507808 */ /* 0x008fe20005000000 */
[----:B------:R-:W-:Y:S01]  /*d280*/  FMUL.FTZ R13, R33, R122 ;  /* 0x0000007a210d7220 */ /* 0x000fe20000410000 */
[C---:B------:R-:W-:Y:S02]  /*d290*/  ISETP.GT.AND P0, PT, R189.reuse, R77, PT ;  /* 0x0000004dbd00720c */ /* 0x040fe40003f04270 */
[----:B------:R-:W-:Y:S01]  /*d2a0*/  ISETP.GT.AND P4, PT, R189, R75, PT ;  /* 0x0000004bbd00720c */ /* 0x000fe20003f84270 */
[----:B------:R-:W1:Y:S01]  /*d2b0*/  MUFU.TANH R46, R46 ;  /* 0x0000002e002e7308 */ /* 0x000e620000002400 */
[----:B------:R-:W-:Y:S02]  /*d2c0*/  FSEL R202, R44, -INF , !P0 ;  /* 0xff8000002cca7808 */ /* 0x000fe40004000000 */
[----:B----4-:R-:W-:-:S02]  /*d2d0*/  FSEL R45, R45, -INF , !P4 ;  /* 0xff8000002d2d7808 */ /* 0x010fc40006000000 */
[C---:B------:R-:W-:Y:S02]  /*d2e0*/  ISETP.GT.AND P0, PT, R189.reuse, R66, PT ;  /* 0x00000042bd00720c */ /* 0x040fe40003f04270 */
[----:B------:R-:W-:Y:S01]  /*d2f0*/  ISETP.GT.AND P4, PT, R189, R67, PT ;  /* 0x00000043bd00720c */ /* 0x000fe20003f84270 */
[----:B------:R-:W-:Y:S01]  /*d300*/  MUFU.TANH R138, R138 ;  /* 0x0000008a008a7308 */ /* 0x000fe20000002400 */
[----:B------:R-:W-:Y:S01]  /*d310*/  FSEL R146, R72, -INF , !P0 ;  /* 0xff80000048927808 */ /* 0x000fe20004000000 */
[----:B------:R-:W-:Y:S01]  /*d320*/  FMUL.FTZ R72, R25, R122 ;  /* 0x0000007a19487220 */ /* 0x000fe20000410000 */
[C---:B------:R-:W-:Y:S02]  /*d330*/  ISETP.GT.AND P2, PT, R189.reuse, R73, PT ;  /* 0x00000049bd00720c */ /* 0x040fe40003f44270 */
[----:B------:R-:W-:Y:S02]  /*d340*/  FSEL R132, R68, -INF , !P4 ;  /* 0xff80000044847808 */ /* 0x000fe40006000000 */
[C---:B------:R-:W-:Y:S01]  /*d350*/  ISETP.GT.AND P0, PT, R189.reuse, R41, PT ;  /* 0x00000029bd00720c */ /* 0x040fe20003f04270 */
[----:B------:R2:W-:Y:S01]  /*d360*/  MUFU.TANH R112, R84 ;  /* 0x0000005400707308 */ /* 0x0005e20000002400 */
[----:B------:R-:W-:-:S02]  /*d370*/  ISETP.GT.AND P4, PT, R189, R43, PT ;  /* 0x0000002bbd00720c */ /* 0x000fc40003f84270 */
[----:B-1----:R-:W-:Y:S02]  /*d380*/  FSEL R46, R46, -INF , !P2 ;  /* 0xff8000002e2e7808 */ /* 0x002fe40005000000 */
[----:B------:R-:W-:Y:S02]  /*d390*/  FSEL R104, R104, -INF , !P0 ;  /* 0xff80000068687808 */ /* 0x000fe40004000000 */
[C---:B------:R-:W-:Y:S01]  /*d3a0*/  ISETP.GT.AND P2, PT, R189.reuse, R53, PT ;  /* 0x00000035bd00720c */ /* 0x040fe20003f44270 */
[----:B------:R-:W1:Y:S01]  /*d3b0*/  MUFU.TANH R140, R140 ;  /* 0x0000008c008c7308 */ /* 0x000e620000002400 */
[C---:B------:R-:W-:Y:S02]  /*d3c0*/  ISETP.GT.AND P0, PT, R189.reuse, R22, PT ;  /* 0x00000016bd00720c */ /* 0x040fe40003f04270 */
[----:B------:R-:W-:Y:S02]  /*d3d0*/  FSEL R144, R144, -INF , !P4 ;  /* 0xff80000090907808 */ /* 0x000fe40006000000 */
[----:B------:R-:W-:-:S03]  /*d3e0*/  ISETP.GT.AND P4, PT, R189, R38, PT ;  /* 0x00000026bd00720c */ /* 0x000fc60003f84270 */
[----:B------:R-:W3:Y:S01]  /*d3f0*/  MUFU.TANH R13, R13 ;  /* 0x0000000d000d7308 */ /* 0x000ee20000002400 */
[----:B--2---:R-:W-:Y:S01]  /*d400*/  FSEL R84, R17, -INF , !P3 ;  /* 0xff80000011547808 */ /* 0x004fe20005800000 */
[----:B------:R-:W-:Y:S01]  /*d410*/  FMUL.FTZ R17, R28, R122 ;  /* 0x0000007a1c117220 */ /* 0x000fe20000410000 */
[----:B------:R-:W-:-:S05]  /*d420*/  ISETP.GT.AND P3, PT, R189, R58, PT ;  /* 0x0000003abd00720c */ /* 0x000fca0003f64270 */
[----:B------:R2:W-:Y:S01]  /*d430*/  MUFU.TANH R110, R81 ;  /* 0x00000051006e7308 */ /* 0x0005e20000002400 */
[----:B------:R-:W-:Y:S02]  /*d440*/  FSEL R61, R61, -INF , !P3 ;  /* 0xff8000003d3d7808 */ /* 0x000fe40005800000 */
[----:B------:R-:W-:Y:S02]  /*d450*/  ISETP.GT.AND P3, PT, R189, R71, PT ;  /* 0x00000047bd00720c */ /* 0x000fe40003f64270 */
[----:B-1----:R-:W-:Y:S02]  /*d460*/  FSEL R140, R140, -INF , !P2 ;  /* 0xff8000008c8c7808 */ /* 0x002fe40005000000 */
[----:B------:R-:W-:Y:S01]  /*d470*/  FSEL R47, R47, -INF , !P3 ;  /* 0xff8000002f2f7808 */ /* 0x000fe20005800000 */
[----:B------:R-:W1:Y:S01]  /*d480*/  MUFU.TANH R0, R0 ;  /* 0x0000000000007308 */ /* 0x000e620000002400 */
[----:B------:R-:W-:Y:S02]  /*d490*/  ISETP.GT.AND P3, PT, R189, R65, PT ;  /* 0x00000041bd00720c */ /* 0x000fe40003f64270 */
[----:B---3--:R-:W-:Y:S01]  /*d4a0*/  FSEL R25, R13, -INF , !P0 ;  /* 0xff8000000d197808 */ /* 0x008fe20004000000 */
[----:B------:R-:W-:Y:S01]  /*d4b0*/  VIADD R13, R64, 0x79 ;  /* 0x00000079400d7836 */ /* 0x000fe20000000000 */
[----:B------:R-:W-:-:S02]  /*d4c0*/  FSEL R138, R138, -INF , !P3 ;  /* 0xff8000008a8a7808 */ /* 0x000fc40005800000 */
[C---:B------:R-:W-:Y:S01]  /*d4d0*/  ISETP.GT.AND P3, PT, R189.reuse, R40, PT ;  /* 0x00000028bd00720c */ /* 0x040fe20003f64270 */
[----:B------:R3:W4:Y:S01]  /*d4e0*/  MUFU.TANH R9, R32 ;  /* 0x0000002000097308 */ /* 0x0007220000002400 */
[C---:B------:R-:W-:Y:S02]  /*d4f0*/  ISETP.GT.AND P2, PT, R189.reuse, R37, PT ;  /* 0x00000025bd00720c */ /* 0x040fe40003f44270 */
[----:B--2---:R-:W-:Y:S02]  /*d500*/  FSEL R81, R12, -INF , !P1 ;  /* 0xff8000000c517808 */ /* 0x004fe40004800000 */
[----:B------:R-:W-:Y:S02]  /*d510*/  ISETP.GT.AND P1, PT, R189, R70, PT ;  /* 0x00000046bd00720c */ /* 0x000fe40003f24270 */
[----:B------:R-:W-:Y:S01]  /*d520*/  ISETP.GT.AND P0, PT, R187, R64, PT ;  /* 0x00000040bb00720c */ /* 0x000fe20003f04270 */
[----:B------:R-:W2:Y:S01]  /*d530*/  MUFU.TANH R12, R117 ;  /* 0x00000075000c7308 */ /* 0x000ea20000002400 */
[----:B------:R-:W-:-:S02]  /*d540*/  FSEL R60, R60, -INF , !P1 ;  /* 0xff8000003c3c7808 */ /* 0x000fc40004800000 */
[C---:B------:R-:W-:Y:S02]  /*d550*/  ISETP.GT.AND P1, PT, R189.reuse, R69, PT ;  /* 0x00000045bd00720c */ /* 0x040fe40003f24270 */
[----:B-1----:R-:W-:Y:S02]  /*d560*/  FSEL R33, R0, -INF , !P4 ;  /* 0xff80000000217808 */ /* 0x002fe40006000000 */
[----:B------:R-:W-:Y:S01]  /*d570*/  FSEL R52, R52, -INF , !P1 ;  /* 0xff80000034347808 */ /* 0x000fe20004800000 */
[----:B------:R-:W1:Y:S01]  /*d580*/  MUFU.TANH R17, R17 ;  /* 0x0000001100117308 */ /* 0x000e620000002400 */
[----:B------:R-:W-:Y:S02]  /*d590*/  ISETP.GT.AND P1, PT, R189, R42, PT ;  /* 0x0000002abd00720c */ /* 0x000fe40003f24270 */
[----:B---3--:R-:W-:Y:S02]  /*d5a0*/  FSEL R32, R89, -INF , !P3 ;  /* 0xff80000059207808 */ /* 0x008fe40005800000 */
[----:B------:R-:W-:-:S02]  /*d5b0*/  FSEL R112, R112, -INF , !P1 ;  /* 0xff80000070707808 */ /* 0x000fc40004800000 */
[C---:B------:R-:W-:Y:S01]  /*d5c0*/  ISETP.GT.AND P1, PT, R189.reuse, R23, PT ;  /* 0x00000017bd00720c */ /* 0x040fe20003f24270 */
[----:B------:R-:W3:Y:S01]  /*d5d0*/  MUFU.TANH R29, R29 ;  /* 0x0000001d001d7308 */ /* 0x000ee20000002400 */
[----:B------:R-:W-:Y:S02]  /*d5e0*/  ISETP.GT.AND P4, PT, R189, R21, PT ;  /* 0x00000015bd00720c */ /* 0x000fe40003f84270 */
[----:B----4-:R-:W-:Y:S02]  /*d5f0*/  FSEL R44, R9, -INF , !P1 ;  /* 0xff800000092c7808 */ /* 0x010fe40004800000 */
[----:B------:R-:W-:Y:S02]  /*d600*/  FSEL R110, R110, -INF , !P5 ;  /* 0xff8000006e6e7808 */ /* 0x000fe40006800000 */
[----:B--2---:R-:W-:Y:S01]  /*d610*/  FSEL R28, R12, -INF , !P2 ;  /* 0xff8000000c1c7808 */ /* 0x004fe20005000000 */
[----:B------:R1:W2:Y:S01]  /*d620*/  MUFU.TANH R68, R24 ;  /* 0x0000001800447308 */ /* 0x0002a20000002400 */
[----:B------:R-:W-:Y:S01]  /*d630*/  ISETP.GT.AND P3, PT, R189, R20, PT ;  /* 0x00000014bd00720c */ /* 0x000fe20003f64270 */
[----:B------:R-:W-:Y:S01]  /*d640*/  FMUL.FTZ R12, R15, R122 ;  /* 0x0000007a0f0c7220 */ /* 0x000fe20000410000 */
[----:B------:R-:W-:-:S02]  /*d650*/  FSEL R9, R6, -INF , !P0 ;  /* 0xff80000006097808 */ /* 0x000fc40004000000 */
[----:B------:R-:W-:Y:S02]  /*d660*/  ISETP.GE.AND P5, PT, R64, R186, PT ;  /* 0x000000ba4000720c */ /* 0x000fe40003fa6270 */
[----:B------:R-:W-:Y:S01]  /*d670*/  ISETP.GT.AND P2, PT, R189, R19, PT ;  /* 0x00000013bd00720c */ /* 0x000fe20003f44270 */
[----:B------:R-:W4:Y:S01]  /*d680*/  MUFU.TANH R72, R72 ;  /* 0x0000004800487308 */ /* 0x000f220000002400 */
[C---:B------:R-:W-:Y:S02]  /*d690*/  LOP3.LUT P0, RZ, R180.reuse, 0x1, RZ, 0xc0, !PT ;  /* 0x00000001b4ff7812 */ /* 0x040fe4000780c0ff */
[----:B------:R-:W-:Y:S02]  /*d6a0*/  FSEL R15, R7, -INF , !P6 ;  /* 0xff800000070f7808 */ /* 0x000fe40007000000 */
[----:B------:R-:W-:Y:S02]  /*d6b0*/  LOP3.LUT P6, RZ, R180, 0x2, RZ, 0xc0, !PT ;  /* 0x00000002b4ff7812 */ /* 0x000fe400078cc0ff */
[----:B------:R-:W-:Y:S01]  /*d6c0*/  FSEL R9, R9, -INF , !P5 ;  /* 0xff80000009097808 */ /* 0x000fe20006800000 */
[----:B------:R-:W4:Y:S01]  /*d6d0*/  MUFU.TANH R93, R93 ;  /* 0x0000005d005d7308 */ /* 0x000f220000002400 */
[----:B------:R-:W-:-:S02]  /*d6e0*/  FSEL R5, R5, -INF , !P0 ;  /* 0xff80000005057808 */ /* 0x000fc40004000000 */
[----:B-1----:R-:W-:Y:S02]  /*d6f0*/  FSEL R24, R17, -INF , !P4 ;  /* 0xff80000011187808 */ /* 0x002fe40006000000 */
[----:B---3--:R-:W-:Y:S02]  /*d700*/  FSEL R17, R29, -INF , !P3 ;  /* 0xff8000001d117808 */ /* 0x008fe40005800000 */
[----:B--2---:R-:W-:Y:S01]  /*d710*/  FSEL R29, R68, -INF , !P2 ;  /* 0xff800000441d7808 */ /* 0x004fe20005000000 */
[----:B------:R-:W1:Y:S01]  /*d720*/  MUFU.TANH R92, R92 ;  /* 0x0000005c005c7308 */ /* 0x000e620000002400 */
[C---:B------:R-:W-:Y:S02]  /*d730*/  ISETP.GE.AND P2, PT, R78.reuse, R188, PT ;  /* 0x000000bc4e00720c */ /* 0x040fe40003f46270 */
[----:B------:R-:W-:Y:S02]  /*d740*/  ISETP.GE.AND P5, PT, R78, R186, PT ;  /* 0x000000ba4e00720c */ /* 0x000fe40003fa6270 */
[----:B------:R-:W-:-:S02]  /*d750*/  ISETP.GT.AND P0, PT, R187, R78, PT ;  /* 0x0000004ebb00720c */ /* 0x000fc40003f04270 */
[----:B------:R-:W-:Y:S01]  /*d760*/  FSEL R78, R15, -INF , !P6 ;  /* 0xff8000000f4e7808 */ /* 0x000fe20007000000 */
[----:B------:R2:W3:Y:S01]  /*d770*/  MUFU.TANH R6, R14 ;  /* 0x0000000e00067308 */ /* 0x0004e20000002400 */
[----:B------:R-:W-:Y:S01]  /*d780*/  ISETP.GT.AND P1, PT, R189, R13, PT ;  /* 0x0000000dbd00720c */ /* 0x000fe20003f24270 */
[----:B------:R-:W-:Y:S01]  /*d790*/  FMUL.FTZ R15, R10, R122 ;  /* 0x0000007a0a0f7220 */ /* 0x000fe20000410000 */
[----:B------:R-:W-:Y:S02]  /*d7a0*/  ISETP.GE.AND P4, PT, R88, R188, PT ;  /* 0x000000bc5800720c */ /* 0x000fe40003f86270 */
[----:B----4-:R-:W-:Y:S02]  /*d7b0*/  FSEL R0, R72, -INF , !P1 ;  /* 0xff80000048007808 */ /* 0x010fe40004800000 */
[----:B------:R-:W-:Y:S01]  /*d7c0*/  ISETP.GT.AND P1, PT, R187, R88, PT ;  /* 0x00000058bb00720c */ /* 0x000fe20003f24270 */
[----:B------:R4:W3:Y:S01]  /*d7d0*/  MUFU.TANH R7, R12 ;  /* 0x0000000c00077308 */ /* 0x0008e20000002400 */
[----:B------:R-:W-:-:S02]  /*d7e0*/  ISETP.GE.AND P3, PT, R88, R186, PT ;  /* 0x000000ba5800720c */ /* 0x000fc40003f66270 */
[----:B------:R-:W-:Y:S02]  /*d7f0*/  FSEL R93, R93, -INF , !P1 ;  /* 0xff8000005d5d7808 */ /* 0x000fe40004800000 */
[----:B------:R-:W-:Y:S02]  /*d800*/  ISETP.GE.AND P6, PT, R76, R188, PT ;  /* 0x000000bc4c00720c */ /* 0x000fe40003fc6270 */
[----:B------:R-:W-:Y:S01]  /*d810*/  ISETP.GT.AND P1, PT, R187, R76, PT ;  /* 0x0000004cbb00720c */ /* 0x000fe20003f24270 */
[----:B------:R-:W3:Y:S01]  /*d820*/  MUFU.TANH R15, R15 ;  /* 0x0000000f000f7308 */ /* 0x000ee20000002400 */
[----:B-1----:R-:W-:Y:S02]  /*d830*/  FSEL R72, R92, -INF , !P0 ;  /* 0xff8000005c487808 */ /* 0x002fe40004000000 */
[----:B--2---:R-:W-:Y:S02]  /*d840*/  FSEL R14, R85, -INF , !P4 ;  /* 0xff800000550e7808 */ /* 0x004fe40006000000 */
[----:B------:R-:W-:-:S02]  /*d850*/  ISETP.GE.AND P4, PT, R76, R186, PT ;  /* 0x000000ba4c00720c */ /* 0x000fc40003f86270 */
[----:B------:R-:W-:Y:S01]  /*d860*/  FSEL R76, R93, -INF , !P3 ;  /* 0xff8000005d4c7808 */ /* 0x000fe20005800000 */
[----:B------:R-:W1:Y:S01]  /*d870*/  MUFU.TANH R11, R11 ;  /* 0x0000000b000b7308 */ /* 0x000e620000002400 */
[----:B------:R-:W-:Y:S02]  /*d880*/  P2R R10, PR, RZ, 0x10 ;  /* 0x00000010ff0a7803 */ /* 0x000fe40000000000 */
[-C--:B------:R-:W-:Y:S02]  /*d890*/  ISETP.GE.AND P4, PT, R74, R188.reuse, PT ;  /* 0x000000bc4a00720c */ /* 0x080fe40003f86270 */
[----:B----4-:R-:W-:Y:S02]  /*d8a0*/  FSEL R12, R84, -INF , !P2 ;  /* 0xff800000540c7808 */ /* 0x010fe40005000000 */
[C---:B------:R-:W-:Y:S01]  /*d8b0*/  ISETP.GE.AND P3, PT, R36.reuse, R188, PT ;  /* 0x000000bc2400720c */ /* 0x040fe20003f66270 */
[----:B------:R-:W-:Y:S01]  /*d8c0*/  BAR.SYNC.DEFER_BLOCKING 0x0 ;  /* 0x0000000000007b1d */ /* 0x000fe20000010000 */
[----:B------:R-:W-:-:S02]  /*d8d0*/  ISETP.GE.AND P2, PT, R36, R186, PT ;  /* 0x000000ba2400720c */ /* 0x000fc40003f46270 */
[----:B------:R-:W-:Y:S02]  /*d8e0*/  ISETP.GT.AND P0, PT, R187, R36, PT ;  /* 0x00000024bb00720c */ /* 0x000fe40003f04270 */
[----:B------:R-:W-:Y:S02]  /*d8f0*/  FSEL R36, R81, -INF , !P6 ;  /* 0xff80000051247808 */ /* 0x000fe40007000000 */
[----:B------:R-:W-:Y:S02]  /*d900*/  ISETP.NE.AND P6, PT, R10, RZ, PT ;  /* 0x000000ff0a00720c */ /* 0x000fe40003fc5270 */
[----:B---3--:R-:W-:Y:S02]  /*d910*/  FSEL R6, R6, -INF , !P1 ;  /* 0xff80000006067808 */ /* 0x008fe40004800000 */
[----:B------:R-:W-:Y:S02]  /*d920*/  FSEL R8, R8, -INF , !P4 ;  /* 0xff80000008087808 */ /* 0x000fe40006000000 */
[----:B------:R-:W-:-:S02]  /*d930*/  ISETP.GE.AND P4, PT, R70, R186, PT ;  /* 0x000000ba4600720c */ /* 0x000fc40003f86270 */
[----:B------:R-:W-:Y:S02]  /*d940*/  FSEL R72, R72, -INF , !P5 ;  /* 0xff80000048487808 */ /* 0x000fe40006800000 */
[----:B------:R-:W-:Y:S02]  /*d950*/  ISETP.GE.AND P5, PT, R74, R186, PT ;  /* 0x000000ba4a00720c */ /* 0x000fe40003fa6270 */
[----:B------:R-:W-:Y:S02]  /*d960*/  ISETP.GT.AND P1, PT, R187, R74, PT ;  /* 0x0000004abb00720c */ /* 0x000fe40003f24270 */
[----:B------:R-:W-:Y:S02]  /*d970*/  FSEL R74, R6, -INF , !P6 ;  /* 0xff800000064a7808 */ /* 0x000fe40007000000 */
[----:B------:R-:W-:Y:S02]  /*d980*/  ISETP.GE.AND P6, PT, R79, R188, PT ;  /* 0x000000bc4f00720c */ /* 0x000fe40003fc6270 */
[----:B------:R-:W-:-:S02]  /*d990*/  FSEL R68, R7, -INF , !P0 ;  /* 0xff80000007447808 */ /* 0x000fc40004000000 */
[----:B------:R-:W-:Y:S01]  /*d9a0*/  FSEL R6, R15, -INF , !P1 ;  /* 0xff8000000f067808 */ /* 0x000fe20004800000 */
[----:B------:R-:W-:Y:S01]  /*d9b0*/  MUFU.TANH R7, R63 ;  /* 0x0000003f00077308 */ /* 0x000fe20000002400 */
[----:B------:R-:W-:Y:S02]  /*d9c0*/  ISETP.GT.AND P0, PT, R187, R79, PT ;  /* 0x0000004fbb00720c */ /* 0x000fe40003f04270 */
[----:B------:R-:W-:Y:S02]  /*d9d0*/  FSEL R16, R16, -INF , !P6 ;  /* 0xff80000010107808 */ /* 0x000fe40007000000 */
[----:B------:R-:W-:Y:S02]  /*d9e0*/  FSEL R68, R68, -INF , !P2 ;  /* 0xff80000044447808 */ /* 0x000fe40005000000 */
[----:B------:R-:W-:Y:S01]  /*d9f0*/  LOP3.LUT R180, R180, 0xfffffffd, RZ, 0xc0, !PT ;  /* 0xfffffffdb4b47812 */ /* 0x000fe200078ec0ff */
[----:B------:R2:W3:Y:S01]  /*da00*/  MUFU.TANH R15, R54 ;  /* 0x00000036000f7308 */ /* 0x0004e20000002400 */
[----:B------:R-:W-:-:S02]  /*da10*/  ISETP.GE.AND P6, PT, R77, R188, PT ;  /* 0x000000bc4d00720c */ /* 0x000fc40003fc6270 */
[----:B------:R-:W-:Y:S02]  /*da20*/  ISETP.GE.AND P2, PT, R70, R188, PT ;  /* 0x000000bc4600720c */ /* 0x000fe40003f46270 */
[----:B------:R-:W-:Y:S02]  /*da30*/  ISETP.GT.AND P1, PT, R187, R70, PT ;  /* 0x00000046bb00720c */ /* 0x000fe40003f24270 */
[----:B------:R-:W-:Y:S02]  /*da40*/  FSEL R10, R80, -INF , !P3 ;  /* 0xff800000500a7808 */ /* 0x000fe40005800000 */
[----:B------:R-:W-:Y:S02]  /*da50*/  FSEL R70, R6, -INF , !P5 ;  /* 0xff80000006467808 */ /* 0x000fe40006800000 */
[----:B------:R-:W-:Y:S02]  /*da60*/  ISETP.GE.AND P3, PT, R79, R186, PT ;  /* 0x000000ba4f00720c */ /* 0x000fe40003f66270 */
[----:B-1----:R-:W-:-:S02]  /*da70*/  FSEL R6, R11, -INF , !P0 ;  /* 0xff8000000b067808 */ /* 0x002fc40004000000 */
[----:B------:R-:W-:Y:S01]  /*da80*/  @P4 LOP3.LUT R180, R180, 0x2, RZ, 0xfc, !PT ;  /* 0x00000002b4b44812 */ /* 0x000fe200078efcff */
[----:B------:R-:W1:Y:S01]  /*da90*/  MUFU.TANH R11, R55 ;  /* 0x00000037000b7308 */ /* 0x000e620000002400 */
[----:B------:R-:W-:Y:S01]  /*daa0*/  FSEL R6, R6, -INF , !P3 ;  /* 0xff80000006067808 */ /* 0x000fe20005800000 */
[----:B--2---:R-:W-:Y:S01]  /*dab0*/  FMUL.FTZ R54, R106, R122 ;  /* 0x0000007a6a367220 */ /* 0x004fe20000410000 */
[C---:B------:R-:W-:Y:S02]  /*dac0*/  LOP3.LUT P3, RZ, R180.reuse, 0x2, RZ, 0xc0, !PT ;  /* 0x00000002b4ff7812 */ /* 0x040fe4000786c0ff */
[----:B------:R-:W-:Y:S02]  /*dad0*/  LOP3.LUT R180, R180, 0xfffffffe, RZ, 0xc0, !PT ;  /* 0xfffffffeb4b47812 */ /* 0x000fe400078ec0ff */
[----:B------:R-:W-:Y:S01]  /*dae0*/  ISETP.GE.AND P4, PT, R58, R188, PT ;  /* 0x000000bc3a00720c */ /* 0x000fe20003f86270 */
[----:B------:R-:W2:Y:S01]  /*daf0*/  MUFU.TANH R54, R54 ;  /* 0x0000003600367308 */ /* 0x000ea20000002400 */
[----:B------:R-:W-:-:S02]  /*db00*/  @P6 LOP3.LUT R180, R180, 0x1, RZ, 0xfc, !PT ;  /* 0x00000001b4b46812 */ /* 0x000fc400078efcff */
[----:B------:R-:W-:Y:S02]  /*db10*/  FSEL R64, R61, -INF , !P4 ;  /* 0xff8000003d407808 */ /* 0x000fe40006000000 */
[----:B------:R-:W-:Y:S02]  /*db20*/  LOP3.LUT P4, RZ, R180, 0x1, RZ, 0xc0, !PT ;  /* 0x00000001b4ff7812 */ /* 0x000fe4000788c0ff */
[-C--:B------:R-:W-:Y:S02]  /*db30*/  ISETP.GE.AND P5, PT, R58, R186.reuse, PT ;  /* 0x000000ba3a00720c */ /* 0x080fe40003fa6270 */
[----:B------:R-:W-:Y:S02]  /*db40*/  FSEL R202, R202, -INF , !P4 ;  /* 0xff800000caca7808 */ /* 0x000fe40006000000 */
[----:B------:R-:W-:Y:S02]  /*db50*/  ISETP.GE.AND P4, PT, R73, R186, PT ;  /* 0x000000ba4900720c */ /* 0x000fe40003f86270 */
[----:B------:R-:W-:-:S02]  /*db60*/  ISETP.GT.AND P0, PT, R187, R58, PT ;  /* 0x0000003abb00720c */ /* 0x000fc40003f04270 */
[----:B------:R-:W-:Y:S02]  /*db70*/  FSEL R58, R60, -INF , !P2 ;  /* 0xff8000003c3a7808 */ /* 0x000fe40005000000 */
[----:B------:R-:W-:Y:S02]  /*db80*/  ISETP.GT.AND P2, PT, R187, R77, PT ;  /* 0x0000004dbb00720c */ /* 0x000fe40003f44270 */
[----:B------:R-:W-:Y:S02]  /*db90*/  FSEL R62, R62, -INF , !P1 ;  /* 0xff8000003e3e7808 */ /* 0x000fe40004800000 */
[----:B---3--:R-:W-:Y:S02]  /*dba0*/  FSEL R206, R15, -INF , !P2 ;  /* 0xff8000000fce7808 */ /* 0x008fe40005000000 */
[----:B------:R-:W-:Y:S01]  /*dbb0*/  ISETP.GE.AND P2, PT, R71, R188, PT ;  /* 0x000000bc4700720c */ /* 0x000fe20003f46270 */
[----:B------:R-:W-:Y:S01]  /*dbc0*/  MUFU.TANH R15, R98 ;  /* 0x00000062000f7308 */ /* 0x000fe20000002400 */
[----:B------:R-:W-:-:S02]  /*dbd0*/  LOP3.LUT R180, R180, 0xfffffffd, RZ, 0xc0, !PT ;  /* 0xfffffffdb4b47812 */ /* 0x000fc400078ec0ff */
[----:B------:R-:W-:Y:S02]  /*dbe0*/  FSEL R204, R62, -INF , !P3 ;  /* 0xff8000003ecc7808 */ /* 0x000fe40005800000 */
[----:B------:R-:W-:Y:S02]  /*dbf0*/  FSEL R62, R7, -INF , !P0 ;  /* 0xff800000073e7808 */ /* 0x000fe40004000000 */
[----:B------:R-:W-:Y:S01]  /*dc00*/  @P4 LOP3.LUT R180, R180, 0x2, RZ, 0xfc, !PT ;  /* 0x00000002b4b44812 */ /* 0x000fe200078efcff */
[----:B------:R-:W3:Y:S01]  /*dc10*/  MUFU.TANH R7, R107 ;  /* 0x0000006b00077308 */ /* 0x000ee20000002400 */
[----:B------:R-:W-:Y:S02]  /*dc20*/  ISETP.GT.AND P0, PT, R187, R75, PT ;  /* 0x0000004bbb00720c */ /* 0x000fe40003f04270 */
[----:B------:R-:W-:Y:S02]  /*dc30*/  LOP3.LUT R180, R180, 0xfffffffe, RZ, 0xc0, !PT ;  /* 0xfffffffeb4b47812 */ /* 0x000fe400078ec0ff */
[----:B------:R-:W-:-:S02]  /*dc40*/  ISETP.GE.AND P3, PT, R75, R188, PT ;  /* 0x000000bc4b00720c */ /* 0x000fc40003f66270 */
[----:B-1----:R-:W-:Y:S02]  /*dc50*/  FSEL R200, R11, -INF , !P0 ;  /* 0xff8000000bc87808 */ /* 0x002fe40004000000 */
[----:B------:R-:W-:Y:S01]  /*dc60*/  ISETP.GT.AND P4, PT, R187, R73, PT ;  /* 0x00000049bb00720c */ /* 0x000fe20003f84270 */
[----:B------:R-:W1:Y:S01]  /*dc70*/  MUFU.TANH R11, R99 ;  /* 0x00000063000b7308 */ /* 0x000e620000002400 */
[----:B------:R-:W-:Y:S02]  /*dc80*/  @P2 LOP3.LUT R180, R180, 0x1, RZ, 0xfc, !PT ;  /* 0x00000001b4b42812 */ /* 0x000fe400078efcff */
[----:B------:R-:W-:Y:S01]  /*dc90*/  FSEL R60, R45, -INF , !P3 ;  /* 0xff8000002d3c7808 */ /* 0x000fe20005800000 */
[----:B------:R-:W-:Y:S01]  /*dca0*/  FMUL.FTZ R45, R94, R122 ;  /* 0x0000007a5e2d7220 */ /* 0x000fe20000410000 */
[----:B--2---:R-:W-:Y:S02]  /*dcb0*/  FSEL R54, R54, -INF , !P4 ;  /* 0xff80000036367808 */ /* 0x004fe40006000000 */
[----:B------:R-:W-:-:S02]  /*dcc0*/  LOP3.LUT P4, RZ, R180, 0x2, RZ, 0xc0, !PT ;  /* 0x00000002b4ff7812 */ /* 0x000fc4000788c0ff */
[----:B------:R-:W-:Y:S01]  /*dcd0*/  ISETP.GT.AND P0, PT, R187, R71, PT ;  /* 0x00000047bb00720c */ /* 0x000fe20003f04270 */
[----:B------:R-:W2:Y:S01]  /*dce0*/  MUFU.TANH R45, R45 ;  /* 0x0000002d002d7308 */ /* 0x000ea20000002400 */
[----:B------:R-:W-:Y:S02]  /*dcf0*/  FSEL R196, R54, -INF , !P4 ;  /* 0xff80000036c47808 */ /* 0x000fe40006000000 */
[----:B------:R-:W-:Y:S02]  /*dd00*/  ISETP.GE.AND P4, PT, R67, R188, PT ;  /* 0x000000bc4300720c */ /* 0x000fe40003f86270 */
[----:B---3--:R-:W-:Y:S02]  /*dd10*/  FSEL R136, R7, -INF , !P0 ;  /* 0xff80000007887808 */ /* 0x008fe40004000000 */
[----:B------:R-:W-:Y:S01]  /*dd20*/  ISETP.GE.AND P1, PT, R75, R186, PT ;  /* 0x000000ba4b00720c */ /* 0x000fe20003f26270 */
[----:B------:R-:W3:Y:S01]  /*dd30*/  MUFU.TANH R7, R95 ;  /* 0x0000005f00077308 */ /* 0x000ee20000002400 */
[----:B------:R-:W-:-:S02]  /*dd40*/  ISETP.GT.AND P0, PT, R187, R67, PT ;  /* 0x00000043bb00720c */ /* 0x000fc40003f04270 */
[----:B------:R-:W-:Y:S02]  /*dd50*/  FSEL R132, R132, -INF , !P4 ;  /* 0xff80000084847808 */ /* 0x000fe40006000000 */
[----:B------:R-:W-:Y:S02]  /*dd60*/  ISETP.GE.AND P4, PT, R53, R188, PT ;  /* 0x000000bc3500720c */ /* 0x000fe40003f86270 */
[----:B------:R-:W-:Y:S02]  /*dd70*/  FSEL R200, R200, -INF , !P1 ;  /* 0xff800000c8c87808 */ /* 0x000fe40004800000 */
[----:B-1----:R-:W-:Y:S02]  /*dd80*/  FSEL R192, R11, -INF , !P0 ;  /* 0xff8000000bc07808 */ /* 0x002fe40004000000 */
[----:B------:R-:W-:Y:S01]  /*dd90*/  ISETP.GT.AND P1, PT, R187, R69, PT ;  /* 0x00000045bb00720c */ /* 0x000fe20003f24270 */
[----:B------:R-:W1:Y:S01]  /*dda0*/  MUFU.TANH R11, R91 ;  /* 0x0000005b000b7308 */ /* 0x000e620000002400 */
[----:B------:R-:W-:-:S02]  /*ddb0*/  FSEL R140, R140, -INF , !P4 ;  /* 0xff8000008c8c7808 */ /* 0x000fc40006000000 */
[----:B------:R-:W-:Y:S02]  /*ddc0*/  ISETP.GE.AND P4, PT, R42, R186, PT ;  /* 0x000000ba2a00720c */ /* 0x000fe40003f86270 */
[----:B------:R-:W-:Y:S02]  /*ddd0*/  FSEL R62, R62, -INF , !P5 ;  /* 0xff8000003e3e7808 */ /* 0x000fe40006800000 */
[-C--:B------:R-:W-:Y:S02]  /*dde0*/  ISETP.GE.AND P2, PT, R69, R188.reuse, PT ;  /* 0x000000bc4500720c */ /* 0x080fe40003f46270 */
[----:B------:R-:W-:Y:S02]  /*ddf0*/  ISETP.GE.AND P5, PT, R73, R188, PT ;  /* 0x000000bc4900720c */ /* 0x000fe40003fa6270 */
[----:B------:R-:W-:Y:S02]  /*de00*/  FSEL R198, R15, -INF , !P1 ;  /* 0xff8000000fc67808 */ /* 0x000fe40004800000 */
[----:B------:R-:W-:Y:S01]  /*de10*/  ISETP.GE.AND P6, PT, R77, R186, PT ;  /* 0x000000ba4d00720c */ /* 0x000fe20003fc6270 */
[----:B------:R-:W4:Y:S01]  /*de20*/  MUFU.TANH R15, R90 ;  /* 0x0000005a000f7308 */ /* 0x000f220000002400 */
[----:B------:R-:W-:-:S02]  /*de30*/  ISETP.GT.AND P1, PT, R187, R66, PT ;  /* 0x00000042bb00720c */ /* 0x000fc40003f24270 */
[----:B------:R-:W-:Y:S02]  /*de40*/  FSEL R194, R52, -INF , !P2 ;  /* 0xff80000034c27808 */ /* 0x000fe40005000000 */
[----:B------:R-:W-:Y:S02]  /*de50*/  ISETP.GT.AND P0, PT, R187, R65, PT ;  /* 0x00000041bb00720c */ /* 0x000fe40003f04270 */
[----:B------:R-:W-:Y:S02]  /*de60*/  FSEL R130, R46, -INF , !P5 ;  /* 0xff8000002e827808 */ /* 0x000fe40006800000 */
[----:B------:R-:W-:Y:S02]  /*de70*/  ISETP.GE.AND P2, PT, R66, R186, PT ;  /* 0x000000ba4200720c */ /* 0x000fe40003f46270 */
[----:B------:R-:W-:Y:S02]  /*de80*/  FSEL R206, R206, -INF , !P6 ;  /* 0xff800000cece7808 */ /* 0x000fe40007000000 */
[----:B------:R-:W-:-:S02]  /*de90*/  LOP3.LUT P5, RZ, R180, 0x1, RZ, 0xc0, !PT ;  /* 0x00000001b4ff7812 */ /* 0x000fc400078ac0ff */
[----:B--2---:R-:W-:Y:S02]  /*dea0*/  FSEL R150, R45, -INF , !P1 ;  /* 0xff8000002d967808 */ /* 0x004fe40004800000 */
[----:B------:R-:W-:Y:S01]  /*deb0*/  ISETP.GE.AND P6, PT, R71, R186, PT ;  /* 0x000000ba4700720c */ /* 0x000fe20003fc6270 */
[----:B------:R-:W2:Y:S01]  /*dec0*/  MUFU.TANH R45, R86 ;  /* 0x00000056002d7308 */ /* 0x000ea20000002400 */
[----:B------:R-:W-:Y:S02]  /*ded0*/  LOP3.LUT R180, R180, 0xfffffffd, RZ, 0xc0, !PT ;  /* 0xfffffffdb4b47812 */ /* 0x000fe400078ec0ff */
[----:B---3--:R-:W-:Y:S02]  /*dee0*/  FSEL R148, R7, -INF , !P0 ;  /* 0xff80000007947808 */ /* 0x008fe40004000000 */
[----:B------:R-:W-:Y:S02]  /*def0*/  P2R R46, PR, RZ, 0x4 ;  /* 0x00000004ff2e7803 */ /* 0x000fe40000000000 */
[----:B------:R-:W-:Y:S01]  /*df00*/  ISETP.GE.AND P2, PT, R65, R188, PT ;  /* 0x000000bc4100720c */ /* 0x000fe20003f46270 */
[----:B------:R-:W3:Y:S01]  /*df10*/  MUFU.TANH R7, R87 ;  /* 0x0000005700077308 */ /* 0x000ee20000002400 */
[----:B------:R-:W-:-:S02]  /*df20*/  FSEL R136, R136, -INF , !P6 ;  /* 0xff80000088887808 */ /* 0x000fc40007000000 */
[----:B------:R-:W-:Y:S02]  /*df30*/  ISETP.GT.AND P0, PT, R187, R43, PT ;  /* 0x0000002bbb00720c */ /* 0x000fe40003f04270 */
[----:B------:R-:W-:Y:S02]  /*df40*/  @P4 LOP3.LUT R180, R180, 0x2, RZ, 0xfc, !PT ;  /* 0x00000002b4b44812 */ /* 0x000fe400078efcff */
[-C--:B------:R-:W-:Y:S02]  /*df50*/  ISETP.GE.AND P6, PT, R66, R188.reuse, PT ;  /* 0x000000bc4200720c */ /* 0x080fe40003fc6270 */
[----:B------:R-:W-:Y:S02]  /*df60*/  ISETP.GE.AND P4, PT, R40, R188, PT ;  /* 0x000000bc2800720c */ /* 0x000fe40003f86270 */
[----:B------:R-:W-:Y:S02]  /*df70*/  FSEL R138, R138, -INF , !P2 ;  /* 0xff8000008a8a7808 */ /* 0x000fe40005000000 */
[----:B------:R-:W-:-:S02]  /*df80*/  ISETP.GE.AND P2, PT, R43, R186, PT ;  /* 0x000000ba2b00720c */ /* 0x000fc40003f46270 */
[----:B-1----:R-:W-:Y:S02]  /*df90*/  FSEL R142, R11, -INF , !P0 ;  /* 0xff8000000b8e7808 */ /* 0x002fe40004000000 */
[----:B------:R-:W-:Y:S01]  /*dfa0*/  FSEL R146, R146, -INF , !P6 ;  /* 0xff80000092927808 */ /* 0x000fe20007000000 */
[----:B------:R-:W-:Y:S01]  /*dfb0*/  MUFU.TANH R11, R83 ;  /* 0x00000053000b7308 */ /* 0x000fe20000002400 */
[----:B------:R-:W-:Y:S02]  /*dfc0*/  ISETP.GT.AND P1, PT, R187, R53, PT ;  /* 0x00000035bb00720c */ /* 0x000fe40003f24270 */
[----:B------:R-:W-:Y:S02]  /*dfd0*/  ISETP.NE.AND P6, PT, R46, RZ, PT ;  /* 0x000000ff2e00720c */ /* 0x000fe40003fc5270 */
[----:B------:R-:W-:Y:S02]  /*dfe0*/  FSEL R142, R142, -INF , !P2 ;  /* 0xff8000008e8e7808 */ /* 0x000fe40005000000 */
[----:B----4-:R-:W-:-:S02]  /*dff0*/  FSEL R190, R15, -INF , !P1 ;  /* 0xff8000000fbe7808 */ /* 0x010fc40004800000 */
[----:B------:R-:W-:Y:S01]  /*e000*/  LOP3.LUT P2, RZ, R180, 0x2, RZ, 0xc0, !PT ;  /* 0x00000002b4ff7812 */ /* 0x000fe2000784c0ff */
[----:B------:R-:W1:Y:S01]  /*e010*/  MUFU.TANH R15, R82 ;  /* 0x00000052000f7308 */ /* 0x000e620000002400 */
[----:B------:R-:W-:Y:S02]  /*e020*/  FSEL R150, R150, -INF , !P6 ;  /* 0xff80000096967808 */ /* 0x000fe40007000000 */
[----:B------:R-:W-:Y:S02]  /*e030*/  ISETP.GT.AND P1, PT, R187, R42, PT ;  /* 0x0000002abb00720c */ /* 0x000fe40003f24270 */
[----:B------:R-:W-:Y:S02]  /*e040*/  LOP3.LUT R180, R180, 0xfffffffe, RZ, 0xc0, !PT ;  /* 0xfffffffeb4b47812 */ /* 0x000fe400078ec0ff */
[----:B------:R-:W-:Y:S02]  /*e050*/  ISETP.GE.AND P6, PT, R43, R188, PT ;  /* 0x000000bc2b00720c */ /* 0x000fe40003fc6270 */
[----:B------:R-:W-:-:S02]  /*e060*/  ISETP.GT.AND P0, PT, R187, R41, PT ;  /* 0x00000029bb00720c */ /* 0x000fc40003f04270 */
[----:B------:R-:W-:Y:S02]  /*e070*/  FSEL R134, R47, -INF , !P5 ;  /* 0xff8000002f867808 */ /* 0x000fe40006800000 */
[-C--:B------:R-:W-:Y:S02]  /*e080*/  ISETP.GE.AND P5, PT, R67, R186.reuse, PT ;  /* 0x000000ba4300720c */ /* 0x080fe40003fa6270 */
[----:B------:R-:W-:Y:S02]  /*e090*/  @P4 LOP3.LUT R180, R180, 0x1, RZ, 0xfc, !PT ;  /* 0x00000001b4b44812 */ /* 0x000fe400078efcff */
[----:B--2---:R-:W-:Y:S02]  /*e0a0*/  FSEL R45, R45, -INF , !P1 ;  /* 0xff8000002d2d7808 */ /* 0x004fe40004800000 */
[----:B------:R-:W-:Y:S02]  /*e0b0*/  FSEL R144, R144, -INF , !P6 ;  /* 0xff80000090907808 */ /* 0x000fe40007000000 */
[----:B------:R-:W-:-:S02]  /*e0c0*/  ISETP.GE.AND P4, PT, R40, R186, PT ;  /* 0x000000ba2800720c */ /* 0x000fc40003f86270 */
[----:B------:R-:W-:Y:S02]  /*e0d0*/  ISETP.GT.AND P1, PT, R187, R40, PT ;  /* 0x00000028bb00720c */ /* 0x000fe40003f24270 */
[-C--:B------:R-:W-:Y:S01]  /*e0e0*/  ISETP.GE.AND P6, PT, R41, R186.reuse, PT ;  /* 0x000000ba2900720c */ /* 0x080fe20003fc6270 */
[----:B------:R1:W2:Y:S01]  /*e0f0*/  MUFU.TANH R40, R118 ;  /* 0x0000007600287308 */ /* 0x0002a20000002400 */
[----:B---3--:R-:W-:Y:S02]  /*e100*/  FSEL R114, R7, -INF , !P0 ;  /* 0xff80000007727808 */ /* 0x008fe40004000000 */
[----:B------:R-:W-:Y:S02]  /*e110*/  FSEL R192, R192, -INF , !P5 ;  /* 0xff800000c0c07808 */ /* 0x000fe40006800000 */
[----:B------:R-:W-:Y:S02]  /*e120*/  ISETP.GE.AND P5, PT, R53, R186, PT ;  /* 0x000000ba3500720c */ /* 0x000fe40003fa6270 */
[----:B------:R-:W-:Y:S01]  /*e130*/  FSEL R114, R114, -INF , !P6 ;  /* 0xff80000072727808 */ /* 0x000fe20007000000 */
[----:B------:R-:W-:Y:S01]  /*e140*/  MUFU.TANH R7, R119 ;  /* 0x0000007700077308 */ /* 0x000fe20000002400 */
[----:B------:R-:W-:-:S02]  /*e150*/  LOP3.LUT P6, RZ, R180, 0x1, RZ, 0xc0, !PT ;  /* 0x00000001b4ff7812 */ /* 0x000fc400078cc0ff */
[----:B------:R-:W-:Y:S02]  /*e160*/  FSEL R190, R190, -INF , !P5 ;  /* 0xff800000bebe7808 */ /* 0x000fe40006800000 */
[----:B------:R-:W-:Y:S02]  /*e170*/  ISETP.GE.AND P5, PT, R41, R188, PT ;  /* 0x000000bc2900720c */ /* 0x000fe40003fa6270 */
[----:B------:R-:W-:Y:S02]  /*e180*/  FSEL R66, R32, -INF , !P6 ;  /* 0xff80000020427808 */ /* 0x000fe40007000000 */
[----:B------:R-:W-:Y:S02]  /*e190*/  ISETP.GE.AND P6, PT, R38, R186, PT ;  /* 0x000000ba2600720c */ /* 0x000fe40003fc6270 */
[----:B------:R-:W-:Y:S02]  /*e1a0*/  FSEL R104, R104, -INF , !P5 ;  /* 0xff80000068687808 */ /* 0x000fe40006800000 */
[----:B------:R-:W-:-:S02]  /*e1b0*/  ISETP.GE.AND P5, PT, R38, R188, PT ;  /* 0x000000bc2600720c */ /* 0x000fc40003fa6270 */
[----:B-1----:R-:W-:Y:S02]  /*e1c0*/  FSEL R118, R15, -INF , !P1 ;  /* 0xff8000000f767808 */ /* 0x002fe40004800000 */
[----:B------:R-:W-:Y:S01]  /*e1d0*/  P2R R32, PR, RZ, 0x40 ;  /* 0x00000040ff207803 */ /* 0x000fe20000000000 */
[----:B------:R-:W1:Y:S01]  /*e1e0*/  MUFU.TANH R15, R34 ;  /* 0x00000022000f7308 */ /* 0x000e620000002400 */
[----:B------:R-:W-:Y:S02]  /*e1f0*/  ISETP.GT.AND P1, PT, R187, R38, PT ;  /* 0x00000026bb00720c */ /* 0x000fe40003f24270 */
[----:B------:R-:W-:Y:S02]  /*e200*/  FSEL R33, R33, -INF , !P5 ;  /* 0xff80000021217808 */ /* 0x000fe40006800000 */
[----:B--2---:R-:W-:Y:S02]  /*e210*/  FSEL R40, R40, -INF , !P1 ;  /* 0xff80000028287808 */ /* 0x004fe40004800000 */
[----:B------:R-:W-:-:S02]  /*e220*/  ISETP.NE.AND P5, PT, R32, RZ, PT ;  /* 0x000000ff2000720c */ /* 0x000fc40003fa5270 */
[----:B------:R-:W-:Y:S02]  /*e230*/  ISETP.GE.AND P3, PT, R69, R186, PT ;  /* 0x000000ba4500720c */ /* 0x000fe40003f66270 */
[----:B------:R-:W-:Y:S02]  /*e240*/  FSEL R52, R40, -INF , !P5 ;  /* 0xff80000028347808 */ /* 0x000fe40006800000 */
[----:B------:R-:W-:Y:S02]  /*e250*/  ISETP.GE.AND P5, PT, R22, R188, PT ;  /* 0x000000bc1600720c */ /* 0x000fe40003fa6270 */
[----:B------:R-:W-:Y:S02]  /*e260*/  LOP3.LUT R180, R180, 0xfffffffe, RZ, 0xc0, !PT ;  /* 0xfffffffeb4b47812 */ /* 0x000fe400078ec0ff */
[----:B------:R-:W-:Y:S02]  /*e270*/  ISETP.GT.AND P0, PT, R187, R39, PT ;  /* 0x00000027bb00720c */ /* 0x000fe40003f04270 */
[----:B------:R-:W-:-:S02]  /*e280*/  FSEL R198, R198, -INF , !P3 ;  /* 0xff800000c6c67808 */ /* 0x000fc40005800000 */
[-C--:B------:R-:W-:Y:S02]  /*e290*/  ISETP.GE.AND P3, PT, R65, R186.reuse, PT ;  /* 0x000000ba4100720c */ /* 0x080fe40003f66270 */
[----:B------:R-:W-:Y:S02]  /*e2a0*/  FSEL R116, R45, -INF , !P2 ;  /* 0xff8000002d747808 */ /* 0x000fe40005000000 */
[----:B------:R-:W-:Y:S02]  /*e2b0*/  FSEL R11, R11, -INF , !P0 ;  /* 0xff8000000b0b7808 */ /* 0x000fe40004000000 */
[----:B------:R-:W-:Y:S02]  /*e2c0*/  @P5 LOP3.LUT R180, R180, 0x1, RZ, 0xfc, !PT ;  /* 0x00000001b4b45812 */ /* 0x000fe400078efcff */
[-C--:B------:R-:W-:Y:S02]  /*e2d0*/  ISETP.GE.AND P5, PT, R22, R186.reuse, PT ;  /* 0x000000ba1600720c */ /* 0x080fe40003fa6270 */
[----:B------:R-:W-:-:S02]  /*e2e0*/  ISETP.GE.AND P2, PT, R39, R186, PT ;  /* 0x000000ba2700720c */ /* 0x000fc40003f46270 */
[----:B------:R-:W-:Y:S02]  /*e2f0*/  FSEL R148, R148, -INF , !P3 ;  /* 0xff80000094947808 */ /* 0x000fe40005800000 */
[-C--:B------:R-:W-:Y:S02]  /*e300*/  ISETP.GE.AND P3, PT, R42, R188.reuse, PT ;  /* 0x000000bc2a00720c */ /* 0x080fe40003f66270 */
[----:B------:R-:W-:Y:S02]  /*e310*/  FSEL R108, R11, -INF , !P2 ;  /* 0xff8000000b6c7808 */ /* 0x000fe40005000000 */
[----:B------:R-:W2:Y:S01]  /*e320*/  MUFU.TANH R11, R35 ;  /* 0x00000023000b7308 */ /* 0x000ea20000002400 */
[----:B------:R-:W-:Y:S02]  /*e330*/  FSEL R112, R112, -INF , !P3 ;  /* 0xff80000070707808 */ /* 0x000fe40005800000 */
[----:B------:R-:W-:Y:S02]  /*e340*/  ISETP.GT.AND P1, PT, R187, R23, PT ;  /* 0x00000017bb00720c */ /* 0x000fe40003f24270 */
[----:B------:R-:W-:-:S02]  /*e350*/  ISETP.GE.AND P3, PT, R39, R188, PT ;  /* 0x000000bc2700720c */ /* 0x000fc40003f66270 */
[----:B------:R-:W-:Y:S02]  /*e360*/  ISETP.GT.AND P0, PT, R187, R37, PT ;  /* 0x00000025bb00720c */ /* 0x000fe40003f04270 */
[----:B------:R-:W-:Y:S02]  /*e370*/  LOP3.LUT R180, R180, 0xfffffffd, RZ, 0xc0, !PT ;  /* 0xfffffffdb4b47812 */ /* 0x000fe400078ec0ff */
[----:B------:R-:W-:Y:S02]  /*e380*/  FSEL R118, R118, -INF , !P4 ;  /* 0xff80000076767808 */ /* 0x000fe40006000000 */
[----:B------:R-:W-:Y:S02]  /*e390*/  ISETP.GE.AND P4, PT, R23, R186, PT ;  /* 0x000000ba1700720c */ /* 0x000fe40003f86270 */
[----:B-1----:R-:W-:Y:S02]  /*e3a0*/  FSEL R15, R15, -INF , !P1 ;  /* 0xff8000000f0f7808 */ /* 0x002fe40004800000 */
[----:B------:R-:W-:-:S02]  /*e3b0*/  FSEL R110, R110, -INF , !P3 ;  /* 0xff8000006e6e7808 */ /* 0x000fc40005800000 */
[----:B------:R-:W-:Y:S02]  /*e3c0*/  FSEL R7, R7, -INF , !P0 ;  /* 0xff80000007077808 */ /* 0x000fe40004000000 */
[----:B------:R-:W-:Y:S02]  /*e3d0*/  @P5 LOP3.LUT R180, R180, 0x2, RZ, 0xfc, !PT ;  /* 0x00000002b4b45812 */ /* 0x000fe400078efcff */
[----:B------:R-:W-:Y:S02]  /*e3e0*/  ISETP.GE.AND P3, PT, R37, R186, PT ;  /* 0x000000ba2500720c */ /* 0x000fe40003f66270 */
[----:B------:R-:W-:Y:S02]  /*e3f0*/  FSEL R40, R15, -INF , !P4 ;  /* 0xff8000000f287808 */ /* 0x000fe40006000000 */
[----:B------:R-:W-:Y:S01]  /*e400*/  LOP3.LUT P4, RZ, R180, 0x1, RZ, 0xc0, !PT ;  /* 0x00000001b4ff7812 */ /* 0x000fe2000788c0ff */
[----:B------:R-:W-:Y:S01]  /*e410*/  MUFU.TANH R15, R26 ;  /* 0x0000001a000f7308 */ /* 0x000fe20000002400 */
[----:B------:R-:W-:-:S02]  /*e420*/  FSEL R46, R7, -INF , !P3 ;  /* 0xff800000072e7808 */ /* 0x000fc40005800000 */
[----:B------:R-:W-:Y:S02]  /*e430*/  ISETP.GE.AND P2, PT, R23, R188, PT ;  /* 0x000000bc1700720c */ /* 0x000fe40003f46270 */
[----:B------:R-:W-:Y:S02]  /*e440*/  ISETP.GT.AND P0, PT, R187, R22, PT ;  /* 0x00000016bb00720c */ /* 0x000fe40003f04270 */
[----:B------:R-:W-:Y:S01]  /*e450*/  FSEL R42, R25, -INF , !P4 ;  /* 0xff800000192a7808 */ /* 0x000fe20006000000 */
[----:B------:R-:W1:Y:S01]  /*e460*/  MUFU.TANH R7, R31 ;  /* 0x0000001f00077308 */ /* 0x000e620000002400 */
[----:B------:R-:W-:Y:S02]  /*e470*/  ISETP.GE.AND P4, PT, R20, R186, PT ;  /* 0x000000ba1400720c */ /* 0x000fe40003f86270 */
[----:B------:R-:W-:Y:S02]  /*e480*/  FSEL R44, R44, -INF , !P2 ;  /* 0xff8000002c2c7808 */ /* 0x000fe40005000000 */
[----:B------:R-:W-:-:S02]  /*e490*/  LOP3.LUT P2, RZ, R180, 0x2, RZ, 0xc0, !PT ;  /* 0x00000002b4ff7812 */ /* 0x000fc4000784c0ff */
[----:B--2---:R-:W-:Y:S01]  /*e4a0*/  FSEL R11, R11, -INF , !P0 ;  /* 0xff8000000b0b7808 */ /* 0x004fe20004000000 */
[----:B------:R-:W2:Y:S01]  /*e4b0*/  MUFU.TANH R23, R30 ;  /* 0x0000001e00177308 */ /* 0x000ea20000002400 */
[----:B------:R-:W-:Y:S02]  /*e4c0*/  LOP3.LUT R180, R180, 0xfffffffe, RZ, 0xc0, !PT ;  /* 0xfffffffeb4b47812 */ /* 0x000fe400078ec0ff */
[----:B------:R-:W-:Y:S02]  /*e4d0*/  FSEL R32, R11, -INF , !P2 ;  /* 0xff8000000b207808 */ /* 0x000fe40005000000 */
[----:B------:R-:W-:Y:S02]  /*e4e0*/  ISETP.GE.AND P2, PT, R19, R188, PT ;  /* 0x000000bc1300720c */ /* 0x000fe40003f46270 */
[----:B------:R-:W-:Y:S01]  /*e4f0*/  ISETP.GT.AND P0, PT, R187, R20, PT ;  /* 0x00000014bb00720c */ /* 0x000fe20003f04270 */
[----:B------:R-:W3:Y:S01]  /*e500*/  MUFU.TANH R11, R27 ;  /* 0x0000001b000b7308 */ /* 0x000ee20000002400 */
[----:B------:R-:W-:-:S02]  /*e510*/  @P4 LOP3.LUT R180, R180, 0x1, RZ, 0xfc, !PT ;  /* 0x00000001b4b44812 */ /* 0x000fc400078efcff */
[----:B-1----:R-:W-:Y:S02]  /*e520*/  FSEL R7, R7, -INF , !P0 ;  /* 0xff80000007077808 */ /* 0x002fe40004000000 */
[----:B------:R-:W-:Y:S02]  /*e530*/  ISETP.GT.AND P0, PT, R57, R166, PT ;  /* 0x000000a63900720c */ /* 0x000fe40003f04270 */
[----:B------:R-:W-:Y:S02]  /*e540*/  ISETP.GE.AND P6, PT, R37, R188, PT ;  /* 0x000000bc2500720c */ /* 0x000fe40003fc6270 */
[----:B------:R-:W-:Y:S02]  /*e550*/  LOP3.LUT R180, R180, 0xfffffffd, RZ, 0xc0, !PT ;  /* 0xfffffffdb4b47812 */ /* 0x000fe400078ec0ff */
[----:B------:R-:W-:Y:S02]  /*e560*/  ISETP.GT.AND P1, PT, R187, R21, PT ;  /* 0x00000015bb00720c */ /* 0x000fe40003f24270 */
[----:B------:R-:W-:-:S02]  /*e570*/  FSEL R38, R28, -INF , !P6 ;  /* 0xff8000001c267808 */ /* 0x000fc40007000000 */
[----:B------:R-:W-:Y:S02]  /*e580*/  @P2 LOP3.LUT R180, R180, 0x2, RZ, 0xfc, !PT ;  /* 0x00000002b4b42812 */ /* 0x000fe400078efcff */
[C---:B------:R-:W-:Y:S02]  /*e590*/  ISETP.GE.AND P6, PT, R21.reuse, R188, PT ;  /* 0x000000bc1500720c */ /* 0x040fe40003fc6270 */
[----:B------:R-:W-:Y:S02]  /*e5a0*/  ISETP.GE.AND P3, PT, R21, R186, PT ;  /* 0x000000ba1500720c */ /* 0x000fe40003f66270 */
[----:B------:R-:W-:Y:S02]  /*e5b0*/  ISETP.GE.AND P5, PT, R20, R188, PT ;  /* 0x000000bc1400720c */ /* 0x000fe40003fa6270 */
[----:B--2---:R-:W-:Y:S02]  /*e5c0*/  FSEL R23, R23, -INF , !P1 ;  /* 0xff80000017177808 */ /* 0x004fe40004800000 */
[----:B------:R-:W-:-:S02]  /*e5d0*/  ISETP.GT.AND P2, PT, R187, R19, PT ;  /* 0x00000013bb00720c */ /* 0x000fc40003f44270 */
[----:B------:R-:W-:Y:S02]  /*e5e0*/  ISETP.GT.AND P1, PT, R187, R13, PT ;  /* 0x0000000dbb00720c */ /* 0x000fe40003f24270 */
[----:B------:R-:W-:Y:S02]  /*e5f0*/  FSEL R31, R24, -INF , !P6 ;  /* 0xff800000181f7808 */ /* 0x000fe40007000000 */
[----:B------:R-:W-:Y:S02]  /*e600*/  FSEL R28, R23, -INF , !P3 ;  /* 0xff800000171c7808 */ /* 0x000fe40005800000 */
[----:B------:R-:W-:Y:S02]  /*e610*/  FSEL R30, R17, -INF , !P5 ;  /* 0xff800000111e7808 */ /* 0x000fe40006800000 */
[----:B------:R-:W-:Y:S02]  /*e620*/  FSEL R15, R15, -INF , !P2 ;  /* 0xff8000000f0f7808 */ /* 0x000fe40005000000 */
[----:B------:R-:W-:-:S02]  /*e630*/  ISETP.GE.AND P6, PT, R19, R186, PT ;  /* 0x000000ba1300720c */ /* 0x000fc40003fc6270 */
[C---:B------:R-:W-:Y:S02]  /*e640*/  ISETP.GE.AND P4, PT, R13.reuse, R188, PT ;  /* 0x000000bc0d00720c */ /* 0x040fe40003f86270 */
[C---:B------:R-:W-:Y:S02]  /*e650*/  LOP3.LUT P5, RZ, R180.reuse, 0x2, RZ, 0xc0, !PT ;  /* 0x00000002b4ff7812 */ /* 0x040fe400078ac0ff */
[----:B------:R-:W-:Y:S02]  /*e660*/  ISETP.GE.AND P3, PT, R13, R186, PT ;  /* 0x000000ba0d00720c */ /* 0x000fe40003f66270 */
[----:B------:R-:W-:Y:S02]  /*e670*/  LOP3.LUT P2, RZ, R180, 0x1, RZ, 0xc0, !PT ;  /* 0x00000001b4ff7812 */ /* 0x000fe4000784c0ff */
[----:B---3--:R-:W-:Y:S02]  /*e680*/  FSEL R11, R11, -INF , !P1 ;  /* 0xff8000000b0b7808 */ /* 0x008fe40004800000 */
[----:B------:R-:W-:-:S02]  /*e690*/  VIMNMX R189, PT, PT, RZ, R189, !PT ;  /* 0x000000bdffbd7248 */ /* 0x000fc40007fe0100 */
[----:B------:R-:W-:Y:S02]  /*e6a0*/  VIMNMX R187, PT, PT, RZ, R187, !PT ;  /* 0x000000bbffbb7248 */ /* 0x000fe40007fe0100 */
        /* <DEDUP_REMOVED lines=19> */
.L_x_10648:
        /* <DEDUP_REMOVED lines=60> */
.L_x_10649:
[----:B------:R-:W-:Y:S05]  /*eba0*/  BSYNC.RECONVERGENT B0 ;  /* 0x0000000000007941 */ /* 0x000fea0003800200 */
.L_x_10647:
        /* <DEDUP_REMOVED lines=59> */
.L_x_10646:
[----:B------:R-:W-:Y:S05]  /*ef60*/  BSYNC.RECONVERGENT B1 ;  /* 0x0000000000017941 */ /* 0x000fea0003800200 */
.L_x_10645:
        /* <DEDUP_REMOVED lines=41> */
[----:B------:R-:W-:-:S03]  /*f200*/  IADD3 R106, PT, PT, R3, R107, RZ ;  /* 0x0000006b036a7210 */ /* 0x000fc60007ffe0ff */
[----:B------:R-:W-:Y:S01]  /*f210*/  LDSM.16.MT88.4 R84, [R152+0x6000] ;  /* 0x006000009854783b */ /* 0x000fe20000004200 */
        /* <DEDUP_REMOVED lines=21> */
[----:B------:R-:W-:Y:S01]  /*f370*/  MUFU.EX2 R124, R124 ;  /* 0x0000007c007c7308 */ /* 0x000fe20000000800 */
[----:B------:R-:W1:Y:S01]  /*f380*/  LDSM.16.MT88.4 R76, [R107+0x6000] ;  /* 0x006000006b4c783b */ /* 0x000e620000004200 */
[-CC-:B------:R-:W-:Y:S01]  /*f390*/  FFMA.FTZ R56, R36, R22.reuse, -R35.reuse ;  /* 0x0000001624387223 */ /* 0x180fe20000010823 */
[-CC-:B------:R-:W-:Y:S01]  /*f3a0*/  FFMA.FTZ R39, R10, R22.reuse, -R35.reuse ;  /* 0x000000160a277223 */ /* 0x180fe20000010823 */
[----:B------:R-:W2:Y:S01]  /*f3b0*/  MUFU.EX2 R55, R55 ;  /* 0x0000003700377308 */ /* 0x000ea20000000800 */
[----:B------:R-:W3:Y:S01]  /*f3c0*/  LDSM.16.MT88.4 R4, [R106+0x6000] ;  /* 0x006000006a04783b */ /* 0x000ee20000004200 */
[-C--:B------:R-:W-:Y:S01]  /*f3d0*/  FFMA.FTZ R36, R8, R22.reuse, -R35 ;  /* 0x0000001608247223 */ /* 0x080fe20000010823 */
[-CC-:B------:R-:W-:Y:S01]  /*f3e0*/  FFMA.FTZ R54, R74, R22.reuse, -R21.reuse ;  /* 0x000000164a367223 */ /* 0x180fe20000010815 */
[----:B------:R-:W-:Y:S01]  /*f3f0*/  MUFU.EX2 R122, R122 ;  /* 0x0000007a007a7308 */ /* 0x000fe20000000800 */
[----:B------:R-:W4:Y:S01]  /*f400*/  LDSM.16.MT88.4 R12, [R156+0x6800] ;  /* 0x006800009c0c783b */ /* 0x000f220000004200 */
[-CC-:B------:R-:W-:Y:S01]  /*f410*/  FFMA.FTZ R37, R68, R22.reuse, -R21.reuse ;  /* 0x0000001644257223 */ /* 0x180fe20000010815 */
[-C--:B------:R-:W-:Y:S01]  /*f420*/  FFMA.FTZ R34, R70, R22.reuse, -R21 ;  /* 0x0000001646227223 */ /* 0x080fe20000010815 */
[----:B------:R-:W5:Y:S01]  /*f430*/  MUFU.EX2 R53, R53 ;  /* 0x0000003500357308 */ /* 0x000f620000000800 */
[-C--:B------:R-:W-:Y:S01]  /*f440*/  FFMA.FTZ R25, R16, R22.reuse, -R35 ;  /* 0x0000001610197223 */ /* 0x080fe20000010823 */
[-C--:B------:R-:W-:Y:S01]  /*f450*/  FFMA.FTZ R47, R62, R22.reuse, -R21 ;  /* 0x000000163e2f7223 */ /* 0x080fe20000010815 */
[----:B------:R-:W4:Y:S01]  /*f460*/  LDSM.16.MT88.4 R16, [R152+0x6800] ;  /* 0x006800009810783b */ /* 0x000f220000004200 */
[----:B------:R-:W-:Y:S01]  /*f470*/  MUFU.EX2 R128, R128 ;  /* 0x0000008000807308 */ /* 0x000fe20000000800 */
[--C-:B------:R-:W-:Y:S01]  /*f480*/  FFMA.FTZ R45, R64, R22, -R35.reuse ;  /* 0x00000016402d7223 */ /* 0x100fe20000010823 */
[----:B--2---:R-:W-:Y:S01]  /*f490*/  F2FP.BF16.F32.PACK_AB R9, R55, R124 ;  /* 0x0000007c3709723e */ /* 0x004fe200000010ff */
[-C--:B------:R-:W-:Y:S01]  /*f4a0*/  FFMA.FTZ R3, R60, R22.reuse, -R35 ;  /* 0x000000163c037223 */ /* 0x080fe20000010823 */
[----:B------:R-:W2:Y:S01]  /*f4b0*/  MUFU.EX2 R59, R59 ;  /* 0x0000003b003b7308 */ /* 0x000ea20000000800 */
[-CC-:B------:R-:W-:Y:S01]  /*f4c0*/  FFMA.FTZ R43, R200, R22.reuse, -R21.reuse ;  /* 0x00000016c82b7223 */ /* 0x180fe20000010815 */
[-CC-:B------:R-:W-:Y:S01]  /*f4d0*/  FFMA.FTZ R204, R204, R22.reuse, -R21.reuse ;  /* 0x00000016cccc7223 */ /* 0x180fe20000010815 */
[-C--:B------:R-:W-:Y:S01]  /*f4e0*/  FFMA.FTZ R206, R206, R22.reuse, -R21 ;  /* 0x00000016cece7223 */ /* 0x080fe20000010815 */
[----:B------:R-:W-:Y:S01]  /*f4f0*/  MUFU.EX2 R126, R126 ;  /* 0x0000007e007e7308 */ /* 0x000fe20000000800 */
[----:B------:R-:W-:Y:S01]  /*f500*/  FFMA.FTZ R202, R202, R22, -R35 ;  /* 0x00000016caca7223 */ /* 0x000fe20000010823 */
[----:B-----5:R-:W-:Y:S01]  /*f510*/  F2FP.BF16.F32.PACK_AB R11, R53, R122 ;  /* 0x0000007a350b723e */ /* 0x020fe200000010ff */
[-C--:B------:R-:W-:Y:S01]  /*f520*/  FFMA.FTZ R65, R136, R22.reuse, -R21 ;  /* 0x0000001688417223 */ /* 0x080fe20000010815 */
[----:B------:R-:W5:Y:S01]  /*f530*/  MUFU.EX2 R41, R41 ;  /* 0x0000002900297308 */ /* 0x000f620000000800 */
        /* <DEDUP_REMOVED lines=13> */
[----:B-----5:R-:W-:Y:S01]  /*f610*/  F2FP.BF16.F32.PACK_AB R10, R41, R126 ;  /* 0x0000007e290a723e */ /* 0x020fe200000010ff */
[-CC-:B------:R-:W-:Y:S01]  /*f620*/  FFMA.FTZ R109, R150, R22.reuse, -R21.reuse ;  /* 0x00000016966d7223 */ /* 0x180fe20000010815 */
[----:B------:R-:W-:Y:S01]  /*f630*/  MUFU.EX2 R56, R56 ;  /* 0x0000003800387308 */ /* 0x000fe20000000800 */
[-CC-:B------:R-:W-:Y:S01]  /*f640*/  FFMA.FTZ R148, R148, R22.reuse, -R21.reuse ;  /* 0x0000001694947223 */ /* 0x180fe20000010815 */
[-C--:B------:R-:W-:Y:S01]  /*f650*/  FFMA.FTZ R105, R190, R22.reuse, -R21 ;  /* 0x00000016be697223 */ /* 0x080fe20000010815 */
[----:B------:R-:W-:Y:S01]  /*f660*/  FFMA.FTZ R140, R144, R22, -R35 ;  /* 0x00000016908c7223 */ /* 0x000fe20000010823 */
[----:B------:R-:W5:Y:S01]  /*f670*/  MUFU.EX2 R39, R39 ;  /* 0x0000002700277308 */ /* 0x000f620000000800 */
[C---:B------:R-:W-:Y:S01]  /*f680*/  HMMA.16816.F32.BF16 R96, R8.reuse, R92, RZ ;  /* 0x0000005c0860723c */ /* 0x040fe200000418ff */
[----:B--2---:R-:W-:Y:S01]  /*f690*/  F2FP.BF16.F32.PACK_AB R69, R37, R54 ;  /* 0x000000362545723e */ /* 0x004fe200000010ff */
[-CC-:B------:R-:W-:Y:S01]  /*f6a0*/  FFMA.FTZ R138, R142, R22.reuse, -R21.reuse ;  /* 0x000000168e8a7223 */ /* 0x180fe20000010815 */
[----:B------:R-:W-:Y:S01]  /*f6b0*/  MUFU.EX2 R36, R36 ;  /* 0x0000002400247308 */ /* 0x000fe20000000800 */
[-C--:B------:R-:W-:Y:S01]  /*f6c0*/  FFMA.FTZ R115, R114, R22.reuse, -R21 ;  /* 0x0000001672737223 */ /* 0x080fe20000010815 */
[-CC-:B------:R-:W-:Y:S01]  /*f6d0*/  FFMA.FTZ R119, R104, R22.reuse, -R35.reuse ;  /* 0x0000001668777223 */ /* 0x180fe20000010823 */
[-CC-:B------:R-:W-:Y:S01]  /*f6e0*/  FFMA.FTZ R66, R66, R22.reuse, -R35.reuse ;  /* 0x0000001642427223 */ /* 0x180fe20000010823 */
[----:B------:R-:W2:Y:S01]  /*f6f0*/  MUFU.EX2 R25, R25 ;  /* 0x0000001900197308 */ /* 0x000ea20000000800 */
[C---:B------:R-:W-:Y:S01]  /*f700*/  HMMA.16816.F32.BF16 R92, R8.reuse, R94, RZ ;  /* 0x0000005e085c723c */ /* 0x040fe200000418ff */
[-C--:B------:R-:W-:Y:S01]  /*f710*/  FFMA.FTZ R117, R110, R22.reuse, -R35 ;  /* 0x000000166e757223 */ /* 0x080fe20000010823 */
[-CC-:B------:R-:W-:Y:S01]  /*f720*/  FFMA.FTZ R116, R116, R22.reuse, -R21.reuse ;  /* 0x0000001674747223 */ /* 0x180fe20000010815 */
[----:B------:R-:W3:Y:S01]  /*f730*/  MUFU.EX2 R23, R23 ;  /* 0x0000001700177308 */ /* 0x000ee20000000800 */
[--C-:B------:R-:W-:Y:S01]  /*f740*/  FFMA.FTZ R118, R118, R22, -R21.reuse ;  /* 0x0000001676767223 */ /* 0x100fe20000010815 */
[----:B-----5:R-:W-:Y:S01]  /*f750*/  F2FP.BF16.F32.PACK_AB R68, R39, R56 ;  /* 0x000000382744723e */ /* 0x020fe200000010ff */
[-C--:B------:R-:W-:Y:S01]  /*f760*/  FFMA.FTZ R108, R108, R22.reuse, -R21 ;  /* 0x000000166c6c7223 */ /* 0x080fe20000010815 */
[----:B------:R-:W-:Y:S01]  /*f770*/  MUFU.EX2 R62, R204 ;  /* 0x000000cc003e7308 */ /* 0x000fe20000000800 */
[C---:B------:R-:W-:Y:S01]  /*f780*/  HMMA.16816.F32.BF16 R88, R8.reuse, R84, RZ ;  /* 0x000000540858723c */ /* 0x040fe200000418ff */
[----:B------:R-:W-:Y:S01]  /*f790*/  FADD.FTZ R59, R128, R59 ;  /* 0x0000003b803b7221 */ /* 0x000fe20000010000 */
[-CC-:B------:R-:W-:Y:S01]  /*f7a0*/  FFMA.FTZ R32, R32, R22.reuse, -R21.reuse ;  /* 0x0000001620207223 */ /* 0x180fe20000010815 */
[----:B------:R-:W5:Y:S01]  /*f7b0*/  MUFU.EX2 R47, R47 ;  /* 0x0000002f002f7308 */ /* 0x000f620000000800 */
[----:B------:R-:W-:Y:S01]  /*f7c0*/  FFMA.FTZ R52, R52, R22, -R21 ;  /* 0x0000001634347223 */ /* 0x000fe20000010815 */
[----:B--2---:R-:W-:Y:S01]  /*f7d0*/  F2FP.BF16.F32.PACK_AB R70, R25, R36 ;  /* 0x000000241946723e */ /* 0x004fe200000010ff */
[----:B------:R-:W-:Y:S01]  /*f7e0*/  FADD.FTZ R126, R126, R59 ;  /* 0x0000003b7e7e7221 */ /* 0x000fe20000010000 */
[----:B------:R-:W-:Y:S01]  /*f7f0*/  MUFU.EX2 R45, R45 ;  /* 0x0000002d002d7308 */ /* 0x000fe20000000800 */
[C---:B-1----:R-:W-:Y:S01]  /*f800*/  HMMA.16816.F32.BF16 R80, R8.reuse, R76, RZ ;  /* 0x0000004c0850723c */ /* 0x042fe200000418ff */
[----:B---3--:R-:W-:Y:S01]  /*f810*/  F2FP.BF16.F32.PACK_AB R71, R23, R34 ;  /* 0x000000221747723e */ /* 0x008fe200000010ff */
[----:B------:R-:W-:Y:S01]  /*f820*/  FADD.FTZ R41, R41, R126 ;  /* 0x0000007e29297221 */ /* 0x000fe20000010000 */
[----:B------:R-:W-:Y:S01]  /*f830*/  MUFU.EX2 R60, R202 ;  /* 0x000000ca003c7308 */ /* 0x000fe20000000800 */
[-CC-:B------:R-:W-:Y:S01]  /*f840*/  FFMA.FTZ R59, R38, R22.reuse, -R35.reuse ;  /* 0x00000016263b7223 */ /* 0x180fe20000010823 */
[-C--:B------:R-:W-:Y:S01]  /*f850*/  FFMA.FTZ R31, R31, R22.reuse, -R35 ;  /* 0x000000161f1f7223 */ /* 0x080fe20000010823 */
[----:B------:R-:W-:Y:S01]  /*f860*/  FADD.FTZ R56, R56, R41 ;  /* 0x0000002938387221 */ /* 0x000fe20000010000 */
[----:B------:R-:W1:Y:S01]  /*f870*/  MUFU.EX2 R3, R3 ;  /* 0x0000000300037308 */ /* 0x000e620000000800 */
[----:B------:R-:W-:Y:S01]  /*f880*/  HMMA.16816.F32.BF16 R72, R8, R4, RZ ;  /* 0x000000040848723c */ /* 0x000fe200000418ff */
[-CC-:B------:R-:W-:Y:S01]  /*f890*/  FFMA.FTZ R41, R42, R22.reuse, -R35.reuse ;  /* 0x000000162a297223 */ /* 0x180fe20000010823 */
[----:B------:R-:W-:Y:S01]  /*f8a0*/  FADD.FTZ R39, R39, R56 ;  /* 0x0000003827277221 */ /* 0x000fe20000010000 */
[----:B------:R-:W-:Y:S01]  /*f8b0*/  MUFU.EX2 R43, R43 ;  /* 0x0000002b002b7308 */ /* 0x000fe20000000800 */
[-CC-:B------:R-:W-:Y:S01]  /*f8c0*/  FFMA.FTZ R30, R30, R22.reuse, -R35.reuse ;  /* 0x000000161e1e7223 */ /* 0x180fe20000010823 */
[-C--:B------:R-:W-:Y:S01]  /*f8d0*/  FFMA.FTZ R29, R29, R22.reuse, -R35 ;  /* 0x000000161d1d7223 */ /* 0x080fe20000010823 */
[----:B------:R-:W-:Y:S01]  /*f8e0*/  FADD.FTZ R36, R36, R39 ;  /* 0x0000002724247221 */ /* 0x000fe20000010000 */
[----:B------:R-:W-:Y:S01]  /*f8f0*/  MUFU.EX2 R136, R196 ;  /* 0x000000c400887308 */ /* 0x000fe20000000800 */
[----:B----4-:R-:W-:Y:S01]  /*f900*/  HMMA.16816.F32.BF16 R96, R68, R12, R96 ;  /* 0x0000000c4460723c */ /* 0x010fe20000041860 */
[-CC-:B------:R-:W-:Y:S01]  /*f910*/  FFMA.FTZ R24, R24, R22.reuse, -R21.reuse ;  /* 0x0000001618187223 */ /* 0x180fe20000010815 */
[----:B------:R-:W-:Y:S01]  /*f920*/  FFMA.FTZ R193, R20, R22, -R21 ;  /* 0x0000001614c17223 */ /* 0x000fe20000010815 */
[----:B------:R-:W-:Y:S01]  /*f930*/  MUFU.EX2 R65, R65 ;  /* 0x0000004100417308 */ /* 0x000fe20000000800 */
[----:B------:R-:W-:-:S03]  /*f940*/  ISETP.GT.AND P0, PT, R57, R166, PT ;  /* 0x000000a63900720c */ /* 0x000fc60003f04270 */
[----:B------:R-:W-:Y:S01]  /*f950*/  MUFU.EX2 R67, R67 ;  /* 0x0000004300437308 */ /* 0x000fe20000000800 */
[----:B------:R-:W-:Y:S01]  /*f960*/  HMMA.16816.F32.BF16 R92, R68, R14, R92 ;  /* 0x0000000e445c723c */ /* 0x000fe2000004185c */
[----:B------:R-:W2:Y:S02]  /*f970*/  LDSM.16.MT88.4 R12, [R107+0x6800] ;  /* 0x006800006b0c783b */ /* 0x000ea40000004200 */
[----:B------:R3:W-:Y:S04]  /*f980*/  MUFU.EX2 R132, R194 ;  /* 0x000000c200847308 */ /* 0x0007e80000000800 */
[----:B------:R-:W-:Y:S01]  /*f990*/  MUFU.EX2 R63, R63 ;  /* 0x0000003f003f7308 */ /* 0x000fe20000000800 */
[C---:B------:R-:W-:Y:S03]  /*f9a0*/  HMMA.16816.F32.BF16 R84, R8.reuse, R86, RZ ;  /* 0x000000560854723c */ /* 0x040fe600000418ff */
[----:B------:R-:W-:Y:S04]  /*f9b0*/  MUFU.EX2 R61, R61 ;  /* 0x0000003d003d7308 */ /* 0x000fe80000000800 */
[----:B------:R-:W-:Y:S01]  /*f9c0*/  MUFU.EX2 R109, R109 ;  /* 0x0000006d006d7308 */ /* 0x000fe20000000800 */
[C---:B------:R-:W-:Y:S01]  /*f9d0*/  HMMA.16816.F32.BF16 R76, R8.reuse, R78, RZ ;  /* 0x0000004e084c723c */ /* 0x040fe200000418ff */
[-C--:B---3--:R-:W-:Y:S01]  /*f9e0*/  FFMA.FTZ R194, R27, R22.reuse, -R35 ;  /* 0x000000161bc27223 */ /* 0x088fe20000010823 */
[-C--:B------:R-:W-:Y:S01]  /*f9f0*/  FFMA.FTZ R27, R26, R22.reuse, -R21 ;  /* 0x000000161a1b7223 */ /* 0x080fe20000010815 */
[----:B------:R-:W-:Y:S04]  /*fa00*/  MUFU.EX2 R148, R148 ;  /* 0x0000009400947308 */ /* 0x000fe80000000800 */
[----:B------:R-:W-:Y:S01]  /*fa10*/  MUFU.EX2 R105, R105 ;  /* 0x0000006900697308 */ /* 0x000fe20000000800 */
[----:B------:R-:W-:Y:S01]  /*fa20*/  HMMA.16816.F32.BF16 R4, R8, R6, RZ ;  /* 0x000000060804723c */ /* 0x000fe200000418ff */
[----:B------:R-:W3:Y:S02]  /*fa30*/  LDSM.16.MT88.4 R8, [R106+0x6800] ;  /* 0x006800006a08783b */ /* 0x000ee40000004200 */
[----:B------:R-:W-:Y:S04]  /*fa40*/  MUFU.EX2 R113, R113 ;  /* 0x0000007100717308 */ /* 0x000fe80000000800 */
[----:B------:R-:W-:Y:S01]  /*fa50*/  MUFU.EX2 R146, R146 ;  /* 0x0000009200927308 */ /* 0x000fe20000000800 */
[C---:B------:R-:W-:Y:S03]  /*fa60*/  HMMA.16816.F32.BF16 R88, R68.reuse, R16, R88 ;  /* 0x000000104458723c */ /* 0x040fe60000041858 */
[----:B------:R-:W-:Y:S04]  /*fa70*/  MUFU.EX2 R111, R111 ;  /* 0x0000006f006f7308 */ /* 0x000fe80000000800 */
[----:B------:R-:W-:Y:S01]  /*fa80*/  MUFU.EX2 R140, R140 ;  /* 0x0000008c008c7308 */ /* 0x000fe20000000800 */
[C---:B------:R-:W-:Y:S01]  /*fa90*/  HMMA.16816.F32.BF16 R84, R68.reuse, R18, R84 ;  /* 0x000000124454723c */ /* 0x040fe20000041854 */
[----:B------:R-:W-:Y:S02]  /*faa0*/  LDSM.16.MT88.4 R16, [R152+0x8800] ;  /* 0x008800009810783b */ /* 0x000fe40000004200 */
        /* <DEDUP_REMOVED lines=9> */
[C---:B---3--:R-:W-:Y:S03]  /*fb40*/  HMMA.16816.F32.BF16 R72, R68.reuse, R8, R72 ;  /* 0x000000084448723c */ /* 0x048fe60000041848 */
[----:B------:R-:W-:Y:S04]  /*fb50*/  MUFU.EX2 R59, R59 ;  /* 0x0000003b003b7308 */ /* 0x000fe80000000800 */
[----:B------:R-:W-:Y:S01]  /*fb60*/  MUFU.EX2 R41, R41 ;  /* 0x0000002900297308 */ /* 0x000fe20000000800 */
[----:B------:R-:W-:Y:S01]  /*fb70*/  HMMA.16816.F32.BF16 R68, R68, R10, R4 ;  /* 0x0000000a4444723c */ /* 0x000fe20000041804 */
[----:B------:R-:W3:Y:S01]  /*fb80*/  LDSM.16.MT88.4 R8, [R152+0x7000] ;  /* 0x007000009808783b */ /* 0x000ee20000004200 */
[----:B------:R-:W-:Y:S01]  /*fb90*/  FFMA.FTZ R7, R58, R22, -R35 ;  /* 0x000000163a077223 */ /* 0x000fe20000010823 */
[----:B-----5:R-:W-:Y:S01]  /*fba0*/  F2FP.BF16.F32.PACK_AB R5, R47, R62 ;  /* 0x0000003e2f05723e */ /* 0x020fe200000010ff */
[----:B------:R-:W-:Y:S01]  /*fbb0*/  MUFU.EX2 R58, R206 ;  /* 0x000000ce003a7308 */ /* 0x000fe20000000800 */
[----:B-1----:R-:W-:-:S03]  /*fbc0*/  F2FP.BF16.F32.PACK_AB R6, R3, R60 ;  /* 0x0000003c0306723e */ /* 0x002fc600000010ff */
[----:B------:R-:W1:Y:S04]  /*fbd0*/  MUFU.EX2 R64, R7 ;  /* 0x0000000700407308 */ /* 0x000e680000000800 */
[----:B------:R-:W-:Y:S04]  /*fbe0*/  MUFU.EX2 R32, R32 ;  /* 0x0000002000207308 */ /* 0x000fe80000000800 */
[----:B------:R-:W-:Y:S04]  /*fbf0*/  MUFU.EX2 R27, R27 ;  /* 0x0000001b001b7308 */ /* 0x000fe80000000800 */
[----:B------:R-:W-:Y:S01]  /*fc00*/  MUFU.EX2 R24, R24 ;  /* 0x0000001800187308 */ /* 0x000fe20000000800 */
[----:B-1----:R-:W-:-:S02]  /*fc10*/  F2FP.BF16.F32.PACK_AB R4, R45, R64 ;  /* 0x000000402d04723e */ /* 0x002fc400000010ff */
[----:B------:R-:W-:Y:S01]  /*fc20*/  F2FP.BF16.F32.PACK_AB R7, R43, R58 ;  /* 0x0000003a2b07723e */ /* 0x000fe200000010ff */
[----:B------:R-:W-:Y:S04]  /*fc30*/  MUFU.EX2 R194, R194 ;  /* 0x000000c200c27308 */ /* 0x000fe80000000800 */
[----:B------:R-:W-:Y:S02]  /*fc40*/  MUFU.EX2 R193, R193 ;  /* 0x000000c100c17308 */ /* 0x000fe40000000800 */
[C---:B--2---:R-:W-:Y:S08]  /*fc50*/  HMMA.16816.F32.BF16 R96, R4.reuse, R12, R96 ;  /* 0x0000000c0460723c */ /* 0x044ff00000041860 */
[C---:B------:R-:W-:Y:S01]  /*fc60*/  HMMA.16816.F32.BF16 R92, R4.reuse, R14, R92 ;  /* 0x0000000e045c723c */ /* 0x040fe2000004185c */
[----:B------:R-:W1:Y:S07]  /*fc70*/  LDSM.16.MT88.4 R12, [R107+0x7000] ;  /* 0x007000006b0c783b */ /* 0x000e6e0000004200 */
[C---:B---3--:R-:W-:Y:S08]  /*fc80*/  HMMA.16816.F32.BF16 R88, R4.reuse, R8, R88 ;  /* 0x000000080458723c */ /* 0x048ff00000041858 */
[C---:B------:R-:W-:Y:S01]  /*fc90*/  HMMA.16816.F32.BF16 R84, R4.reuse, R10, R84 ;  /* 0x0000000a0454723c */ /* 0x040fe20000041854 */
[----:B------:R-:W2:Y:S07]  /*fca0*/  LDSM.16.MT88.4 R8, [R106+0x7000] ;  /* 0x007000006a08783b */ /* 0x000eae0000004200 */
[C---:B-1----:R-:W-:Y:S08]  /*fcb0*/  HMMA.16816.F32.BF16 R80, R4.reuse, R12, R80 ;  /* 0x0000000c0450723c */ /* 0x042ff00000041850 */
[C---:B------:R-:W-:Y:S01]  /*fcc0*/  HMMA.16816.F32.BF16 R76, R4.reuse, R14, R76 ;  /* 0x0000000e044c723c */ /* 0x040fe2000004184c */
[----:B------:R-:W1:Y:S07]  /*fcd0*/  LDSM.16.MT88.4 R12, [R156+0x7800] ;  /* 0x007800009c0c783b */ /* 0x000e6e0000004200 */
[C---:B--2---:R-:W-:Y:S08]  /*fce0*/  HMMA.16816.F32.BF16 R72, R4.reuse, R8, R72 ;  /* 0x000000080448723c */ /* 0x044ff00000041848 */
[----:B------:R-:W-:Y:S01]  /*fcf0*/  HMMA.16816.F32.BF16 R68, R4, R10, R68 ;  /* 0x0000000a0444723c */ /* 0x000fe20000041844 */
[----:B------:R-:W2:Y:S01]  /*fd00*/  LDSM.16.MT88.4 R8, [R152+0x7800] ;  /* 0x007800009808783b */ /* 0x000ea20000004200 */
[----:B------:R-:W-:Y:S01]  /*fd10*/  FFMA.FTZ R7, R130, R22, -R35 ;  /* 0x0000001682077223 */ /* 0x000fe20000010823 */
[----:B------:R-:W-:Y:S01]  /*fd20*/  F2FP.BF16.F32.PACK_AB R5, R65, R136 ;  /* 0x000000884105723e */ /* 0x000fe200000010ff */
[----:B------:R-:W-:Y:S01]  /*fd30*/  MUFU.EX2 R130, R198 ;  /* 0x000000c600827308 */ /* 0x000fe20000000800 */
[----:B------:R-:W-:-:S03]  /*fd40*/  F2FP.BF16.F32.PACK_AB R6, R63, R132 ;  /* 0x000000843f06723e */ /* 0x000fc600000010ff */
[----:B------:R-:W3:Y:S02]  /*fd50*/  MUFU.EX2 R134, R7 ;  /* 0x0000000700867308 */ /* 0x000ee40000000800 */
[----:B---3--:R-:W-:Y:S02]  /*fd60*/  F2FP.BF16.F32.PACK_AB R4, R67, R134 ;  /* 0x000000864304723e */ /* 0x008fe400000010ff */
[----:B------:R-:W-:-:S07]  /*fd70*/  F2FP.BF16.F32.PACK_AB R7, R61, R130 ;  /* 0x000000823d07723e */ /* 0x000fce00000010ff */
[C---:B-1----:R-:W-:Y:S08]  /*fd80*/  HMMA.16816.F32.BF16 R96, R4.reuse, R12, R96 ;  /* 0x0000000c0460723c */ /* 0x042ff00000041860 */
[C---:B------:R-:W-:Y:S01]  /*fd90*/  HMMA.16816.F32.BF16 R92, R4.reuse, R14, R92 ;  /* 0x0000000e045c723c */ /* 0x040fe2000004185c */
[----:B------:R-:W1:Y:S07]  /*fda0*/  LDSM.16.MT88.4 R12, [R107+0x7800] ;  /* 0x007800006b0c783b */ /* 0x000e6e0000004200 */
[C---:B--2---:R-:W-:Y:S08]  /*fdb0*/  HMMA.16816.F32.BF16 R88, R4.reuse, R8, R88 ;  /* 0x000000080458723c */ /* 0x044ff00000041858 */
        /* <DEDUP_REMOVED lines=25> */
[----:B------:R-:W-:Y:S01]  /*ff50*/  FADD.FTZ R5, R124, R55 ;  /* 0x000000377c057221 */ /* 0x000fe20000010000 */
[----:B------:R-:W-:Y:S01]  /*ff60*/  MUFU.EX2 R112, R118 ;  /* 0x0000007600707308 */ /* 0x000fe20000000800 */
[----:B------:R-:W-:-:S02]  /*ff70*/  F2FP.BF16.F32.PACK_AB R6, R117, R66 ;  /* 0x000000427506723e */ /* 0x000fc400000010ff */
[----:B------:R-:W-:Y:S01]  /*ff80*/  FADD.FTZ R122, R122, R5 ;  /* 0x000000057a7a7221 */ /* 0x000fe20000010000 */
[----:B------:R-:W3:Y:S01]  /*ff90*/  MUFU.EX2 R104, R4 ;  /* 0x0000000400687308 */ /* 0x000ee20000000800 */
[----:B------:R-:W-:Y:S02]  /*ffa0*/  F2FP.BF16.F32.PACK_AB R5, R115, R114 ;  /* 0x000000727305723e */ /* 0x000fe400000010ff */
[----:B------:R-:W-:Y:S01]  /*ffb0*/  FADD.FTZ R125, R53, R122 ;  /* 0x0000007a357d7221 */ /* 0x000fe20000010000 */
[----:B------:R-:W4:Y:S01]  /*ffc0*/  MUFU.EX2 R55, R108 ;  /* 0x0000006c00377308 */ /* 0x000f220000000800 */
[----:B------:R-:W-:Y:S02]  /*ffd0*/  FFMA.FTZ R53, R46, R22, -R21 ;  /* 0x000000162e357223 */ /* 0x000fe40000010815 */
[----:B------:R-:W-:Y:S01]  /*ffe0*/  FADD.FTZ R54, R54, R125 ;  /* 0x0000007d36367221 */ /* 0x000fe20000010000 */
[----:B------:R-:W-:Y:S03]  /*fff0*/  MUFU.EX2 R46, R52 ;  /* 0x00000034002e7308 */ /* 0x000fe60000000800 */
[----:B------:R-:W-:Y:S01]  /*10000*/  FADD.FTZ R37, R37, R54 ;  /* 0x0000003625257221 */ /* 0x000fe20000010000 */
[----:B------:R-:W-:Y:S01]  /*10010*/  MUFU.EX2 R53, R53 ;  /* 0x0000003500357308 */ /* 0x000fe20000000800 */
[----:B---3--:R-:W-:-:S02]  /*10020*/  F2FP.BF16.F32.PACK_AB R4, R119, R104 ;  /* 0x000000687704723e */ /* 0x008fc400000010ff */
[----:B------:R-:W-:Y:S01]  /*10030*/  FADD.FTZ R34, R34, R37 ;  /* 0x0000002522227221 */ /* 0x000fe20000010000 */
[--C-:B------:R-:W-:Y:S01]  /*10040*/  FFMA.FTZ R37, R28, R22, -R21.reuse ;  /* 0x000000161c257223 */ /* 0x100fe20000010815 */
[----:B----4-:R-:W-:Y:S01]  /*10050*/  F2FP.BF16.F32.PACK_AB R7, R55, R112 ;  /* 0x000000703707723e */ /* 0x010fe200000010ff */
[----:B------:R-:W-:Y:S04]  /*10060*/  MUFU.EX2 R28, R31 ;  /* 0x0000001f001c7308 */ /* 0x000fe80000000800 */
[----:B------:R-:W-:Y:S02]  /*10070*/  MUFU.EX2 R26, R37 ;  /* 0x00000025001a7308 */ /* 0x000fe40000000800 */
[C---:B-1----:R-:W-:Y:S08]  /*10080*/  HMMA.16816.F32.BF16 R80, R4.reuse, R12, R80 ;  /* 0x0000000c0450723c */ /* 0x042ff00000041850 */
[C---:B--2---:R-:W-:Y:S08]  /*10090*/  HMMA.16816.F32.BF16 R96, R4.reuse, R8, R96 ;  /* 0x000000080460723c */ /* 0x044ff00000041860 */
[C---:B------:R-:W-:Y:S01]  /*100a0*/  HMMA.16816.F32.BF16 R92, R4.reuse, R10, R92 ;  /* 0x0000000a045c723c */ /* 0x040fe2000004185c */
[----:B------:R-:W1:Y:S07]  /*100b0*/  LDSM.16.MT88.4 R8, [R106+0x8800] ;  /* 0x008800006a08783b */ /* 0x000e6e0000004200 */
[C---:B------:R-:W-:Y:S01]  /*100c0*/  HMMA.16816.F32.BF16 R76, R4.reuse, R14, R76 ;  /* 0x0000000e044c723c */ /* 0x040fe2000004184c */
[----:B------:R-:W2:Y:S07]  /*100d0*/  LDSM.16.MT88.4 R12, [R156+0x9000] ;  /* 0x009000009c0c783b */ /* 0x000eae0000004200 */
[C---:B------:R-:W-:Y:S08]  /*100e0*/  HMMA.16816.F32.BF16 R88, R4.reuse, R16, R88 ;  /* 0x000000100458723c */ /* 0x040ff00000041858 */
[C---:B------:R-:W-:Y:S01]  /*100f0*/  HMMA.16816.F32.BF16 R84, R4.reuse, R18, R84 ;  /* 0x000000120454723c */ /* 0x040fe20000041854 */
[----:B------:R-:W3:Y:S07]  /*10100*/  LDSM.16.MT88.4 R16, [R107+0x9000] ;  /* 0x009000006b10783b */ /* 0x000eee0000004200 */
[C---:B-1----:R-:W-:Y:S08]  /*10110*/  HMMA.16816.F32.BF16 R72, R4.reuse, R8, R72 ;  /* 0x000000080448723c */ /* 0x042ff00000041848 */
[----:B------:R-:W-:Y:S01]  /*10120*/  HMMA.16816.F32.BF16 R68, R4, R10, R68 ;  /* 0x0000000a0444723c */ /* 0x000fe20000041844 */
[-C--:B------:R-:W-:Y:S01]  /*10130*/  FFMA.FTZ R4, R40, R22.reuse, -R21 ;  /* 0x0000001628047223 */ /* 0x080fe20000010815 */
[-CC-:B------:R-:W-:Y:S01]  /*10140*/  FFMA.FTZ R40, R44, R22.reuse, -R35.reuse ;  /* 0x000000162c287223 */ /* 0x180fe20000010823 */
[----:B------:R-:W-:Y:S01]  /*10150*/  FFMA.FTZ R5, R33, R22, -R35 ;  /* 0x0000001621057223 */ /* 0x000fe20000010823 */
[----:B------:R-:W1:Y:S01]  /*10160*/  LDSM.16.MT88.4 R8, [R152+0x9000] ;  /* 0x009000009808783b */ /* 0x000e620000004200 */
[----:B------:R-:W4:Y:S01]  /*10170*/  MUFU.EX2 R33, R4 ;  /* 0x0000000400217308 */ /* 0x000f220000000800 */
[----:B------:R-:W-:-:S03]  /*10180*/  FADD.FTZ R35, R25, R36 ;  /* 0x0000002419237221 */ /* 0x000fc60000010000 */
[----:B------:R-:W5:Y:S01]  /*10190*/  MUFU.EX2 R38, R5 ;  /* 0x0000000500267308 */ /* 0x000f620000000800 */
[----:B------:R-:W-:-:S03]  /*101a0*/  FADD.FTZ R64, R64, R35 ;  /* 0x0000002340407221 */ /* 0x000fc60000010000 */
[----:B------:R-:W2:Y:S01]  /*101b0*/  MUFU.EX2 R40, R40 ;  /* 0x0000002800287308 */ /* 0x000ea20000000800 */
[----:B------:R-:W-:-:S03]  /*101c0*/  FADD.FTZ R45, R45, R64 ;  /* 0x000000402d2d7221 */ /* 0x000fc60000010000 */
[----:B------:R-:W-:Y:S01]  /*101d0*/  MUFU.EX2 R25, R29 ;  /* 0x0000001d00197308 */ /* 0x000fe20000000800 */
[----:B------:R-:W-:Y:S01]  /*101e0*/  FADD.FTZ R60, R60, R45 ;  /* 0x0000002d3c3c7221 */ /* 0x000fe20000010000 */
[----:B----4-:R-:W-:-:S03]  /*101f0*/  F2FP.BF16.F32.PACK_AB R7, R32, R33 ;  /* 0x000000212007723e */ /* 0x010fc600000010ff */
[----:B------:R-:W-:Y:S01]  /*10200*/  FADD.FTZ R3, R3, R60 ;  /* 0x0000003c03037221 */ /* 0x000fe20000010000 */
[----:B-----5:R-:W-:Y:S02]  /*10210*/  F2FP.BF16.F32.PACK_AB R4, R59, R38 ;  /* 0x000000263b04723e */ /* 0x020fe400000010ff */
[----:B------:R-:W-:Y:S01]  /*10220*/  F2FP.BF16.F32.PACK_AB R5, R53, R46 ;  /* 0x0000002e3505723e */ /* 0x000fe200000010ff */
[----:B------:R-:W-:Y:S01]  /*10230*/  FADD.FTZ R134, R134, R3 ;  /* 0x0000000386867221 */ /* 0x000fe20000010000 */
[----:B--2---:R-:W-:-:S03]  /*10240*/  F2FP.BF16.F32.PACK_AB R6, R41, R40 ;  /* 0x000000282906723e */ /* 0x004fc600000010ff */
[----:B------:R-:W-:-:S04]  /*10250*/  FADD.FTZ R67, R67, R134 ;  /* 0x0000008643437221 */ /* 0x000fc80000010000 */
[----:B------:R-:W-:Y:S01]  /*10260*/  HMMA.16816.F32.BF16 R96, R4, R12, R96 ;  /* 0x0000000c0460723c */ /* 0x000fe20000041860 */
[----:B------:R-:W-:-:S04]  /*10270*/  FADD.FTZ R22, R132, R67 ;  /* 0x0000004384167221 */ /* 0x000fc80000010000 */
[----:B------:R-:W-:-:S03]  /*10280*/  FADD.FTZ R22, R63, R22 ;  /* 0x000000163f167221 */ /* 0x000fc60000010000 */
[----:B------:R-:W-:Y:S01]  /*10290*/  HMMA.16816.F32.BF16 R92, R4, R14, R92 ;  /* 0x0000000e045c723c */ /* 0x000fe2000004185c */
[----:B------:R-:W2:Y:S01]  /*102a0*/  LDSM.16.MT88.4 R12, [R106+0x9000] ;  /* 0x009000006a0c783b */ /* 0x000ea20000004200 */
[----:B------:R-:W-:-:S04]  /*102b0*/  FADD.FTZ R113, R113, R22 ;  /* 0x0000001671717221 */ /* 0x000fc80000010000 */
[----:B------:R-:W-:Y:S02]  /*102c0*/  FADD.FTZ R146, R146, R113 ;  /* 0x0000007192927221 */ /* 0x000fe40000010000 */
        /* <DEDUP_REMOVED lines=133> */
.L_x_10653:
        /* <DEDUP_REMOVED lines=8> */
.L_x_10654:
[----:B------:R-:W-:Y:S05]  /*10ba0*/  BSYNC.RECONVERGENT B0 ;  /* 0x0000000000007941 */ /* 0x000fea0003800200 */
.L_x_10652:
[----:B------:R-:W-:Y:S02]  /*10bb0*/  IADD3 R8, P1, PT, R123, R170, RZ ;  /* 0x000000aa7b087210 */ /* 0x000fe40007f3e0ff */
[C---:B------:R-:W-:Y:S02]  /*10bc0*/  SHF.L.U32 R3, R164.reuse, 0x5, RZ ;  /* 0x00000005a4037819 */ /* 0x040fe400000006ff */
[----:B------:R-:W-:Y:S02]  /*10bd0*/  SHF.L.U64.HI R4, R164, 0x5, R165 ;  /* 0x00000005a4047819 */ /* 0x000fe400000102a5 */
[----:B------:R-:W-:Y:S02]  /*10be0*/  IADD3 R6, P2, PT, R3, R8, RZ ;  /* 0x0000000803067210 */ /* 0x000fe40007f5e0ff */
[----:B------:R-:W-:Y:S02]  /*10bf0*/  IADD3.X R9, PT, PT, R48, R171, RZ, P1, !PT ;  /* 0x000000ab30097210 */ /* 0x000fe40000ffe4ff */
[----:B------:R-:W-:-:S02]  /*10c00*/  ISETP.GE.AND P0, PT, R100, R175, PT ;  /* 0x000000af6400720c */ /* 0x000fc40003f06270 */
[----:B------:R-:W-:Y:S02]  /*10c10*/  IADD3 R14, P1, PT, R6, R3, RZ ;  /* 0x00000003060e7210 */ /* 0x000fe40007f3e0ff */
[----:B------:R-:W-:Y:S02]  /*10c20*/  IADD3.X R7, PT, PT, R4, R9, RZ, P2, !PT ;  /* 0x0000000904077210 */ /* 0x000fe400017fe4ff */
[-C--:B------:R-:W-:Y:S02]  /*10c30*/  IADD3 R12, P2, PT, R14, R3.reuse, RZ ;  /* 0x000000030e0c7210 */ /* 0x080fe40007f5e0ff */
[-C--:B------:R-:W-:Y:S02]  /*10c40*/  IADD3.X R15, PT, PT, R7, R4.reuse, RZ, P1, !PT ;  /* 0x00000004070f7210 */ /* 0x080fe40000ffe4ff */
[-C--:B------:R-:W-:Y:S02]  /*10c50*/  IADD3 R10, P1, PT, R12, R3.reuse, RZ ;  /* 0x000000030c0a7210 */ /* 0x080fe40007f3e0ff */
[----:B------:R-:W-:Y:S01]  /*10c60*/  IADD3.X R13, PT, PT, R15, R4, RZ, P2, !PT ;  /* 0x000000040f0d7210 */ /* 0x000fe200017fe4ff */
[----:B------:R-:W-:Y:S01]  /*10c70*/  @!PT LDS RZ, [RZ] ;  /* 0x00000000fffff984 */ /* 0x000fe20000000800 */
[----:B------:R-:W-:Y:S01]  /*10c80*/  @!PT LDS RZ, [RZ] ;  /* 0x00000000fffff984 */ /* 0x000fe20000000800 */
[----:B------:R-:W-:Y:S01]  /*10c90*/  @!PT LDS RZ, [RZ] ;  /* 0x00000000fffff984 */ /* 0x000fe20000000800 */
[----:B------:R-:W-:Y:S01]  /*10ca0*/  @!P0 LDGSTS.E.BYPASS.LTC128B.128 [R177+0x6000], desc[UR4][R170.64] ;  /* 0x06000000aab18fae */ /* 0x000fe2000b981a04 */
[----:B------:R-:W-:-:S02]  /*10cb0*/  IADD3 R24, P2, PT, R10, R3, RZ ;  /* 0x000000030a187210 */ /* 0x000fc40007f5e0ff */
[-C--:B------:R-:W-:Y:S01]  /*10cc0*/  IADD3.X R11, PT, PT, R13, R4.reuse, RZ, P1, !PT ;  /* 0x000000040d0b7210 */ /* 0x080fe20000ffe4ff */
[----:B------:R-:W-:Y:S01]  /*10cd0*/  @P0 STS.128 [R177+0x6000], RZ ;  /* 0x006000ffb1000388 */ /* 0x000fe20000000c00 */
[----:B------:R-:W-:Y:S02]  /*10ce0*/  @!P0 IADD3 R26, P1, PT, R24, R3, RZ ;  /* 0x00000003181a8210 */ /* 0x000fe40007f3e0ff */
[-C--:B------:R-:W-:Y:S01]  /*10cf0*/  IADD3.X R25, PT, PT, R11, R4.reuse, RZ, P2, !PT ;  /* 0x000000040b197210 */ /* 0x080fe200017fe4ff */
[----:B------:R-:W-:Y:S01]  /*10d00*/  @!PT LDS RZ, [RZ] ;  /* 0x00000000fffff984 */ /* 0x000fe20000000800 */
[----:B------:R-:W-:Y:S01]  /*10d10*/  @!PT LDS RZ, [RZ] ;  /* 0x00000000fffff984 */ /* 0x000fe20000000800 */
[----:B------:R-:W-:Y:S01]  /*10d20*/  @!PT LDS RZ, [RZ] ;  /* 0x00000000fffff984 */ /* 0x000fe20000000800 */
[----:B------:R-:W-:Y:S03]  /*10d30*/  @!P0 LDGSTS.E.BYPASS.LTC128B.128 [R177+0x6800], desc[UR4][R8.64] ;  /* 0x0680000008b18fae */ /* 0x000fe6000b981a04 */
[----:B------:R-:W-:Y:S01]  /*10d40*/  @!P0 IADD3.X R27, PT, PT, R25, R4, RZ, P1, !PT ;  /* 0x00000004191b8210 */ /* 0x000fe20000ffe4ff */
        /* <DEDUP_REMOVED lines=34> */
[----:B------:R-:W-:Y:S04]  /*10f70*/  LDSM.16.M88.4 R128, [R159] ;  /* 0x000000009f80783b */ /* 0x000fe80000000200 */
[----:B------:R-:W5:Y:S04]  /*10f80*/  LDSM.16.M88.4 R16, [R155+0x2000] ;  /* 0x002000009b10783b */ /* 0x000f680000000200 */
[----:B-1----:R-:W1:Y:S04]  /*10f90*/  LDSM.16.M88.4 R8, [R155+0x2800] ;  /* 0x002800009b08783b */ /* 0x002e680000000200 */
[----:B------:R-:W2:Y:S04]  /*10fa0*/  LDSM.16.M88.4 R12, [R160+UR6+0x3800] ;  /* 0x00380006a00c783b */ /* 0x000ea80008000200 */
[----:B------:R-:W2:Y:S04]  /*10fb0*/  LDSM.16.M88.4 R4, [R160+UR6+0x4000] ;  /* 0x00400006a004783b */ /* 0x000ea80008000200 */
[----:B------:R-:W2:Y:S04]  /*10fc0*/  LDSM.16.M88.4 R20, [R160+UR6+0x3000] ;  /* 0x00300006a014783b */ /* 0x000ea80008000200 */
[----:B------:R-:W2:Y:S04]  /*10fd0*/  LDSM.16.M88.4 R64, [R160+UR6+0x4800] ;  /* 0x00480006a040783b */ /* 0x000ea80008000200 */
[----:B------:R-:W2:Y:S01]  /*10fe0*/  LDSM.16.M88.4 R56, [R160+UR6+0x5000] ;  /* 0x00500006a038783b */ /* 0x000ea20008000200 */
[C---:B---3--:R-:W-:Y:S03]  /*10ff0*/  HMMA.16816.F32.BF16 R40, R44.reuse, R36, RZ ;  /* 0x000000242c28723c */ /* 0x048fe600000418ff */
[----:B------:R-:W3:Y:S04]  /*11000*/  LDSM.16.M88.4 R124, [R160+UR6+0x5800] ;  /* 0x00580006a07c783b */ /* 0x000ee80008000200 */
[----:B------:R-:W3:Y:S01]  /*11010*/  LDSM.16.M88.4 R116, [R155+0x3800] ;  /* 0x003800009b74783b */ /* 0x000ee20000000200 */
[C---:B----4-:R-:W-:Y:S03]  /*11020*/  HMMA.16816.F32.BF16 R32, R44.reuse, R28, RZ ;  /* 0x0000001c2c20723c */ /* 0x050fe600000418ff */
[----:B------:R-:W4:Y:S04]  /*11030*/  LDSM.16.M88.4 R112, [R155+0x4000] ;  /* 0x004000009b70783b */ /* 0x000f280000000200 */
[----:B------:R-:W4:Y:S01]  /*11040*/  LDSM.16.M88.4 R132, [R155+0x3000] ;  /* 0x003000009b84783b */ /* 0x000f220000000200 */
[C---:B------:R-:W-:Y:S03]  /*11050*/  HMMA.16816.F32.BF16 R36, R44.reuse, R38, RZ ;  /* 0x000000262c24723c */ /* 0x040fe600000418ff */
[----:B------:R-:W4:Y:S04]  /*11060*/  LD.E R3, desc[UR4][R102.64+0x18c] ;  /* 0x00018c0466037980 */ /* 0x000f28000c101900 */
[----:B------:R-:W0:Y:S01]  /*11070*/  LDGDEPBAR ;  /* 0x00000000000079af */ /* 0x000e220000000000 */
[----:B------:R-:W-:Y:S08]  /*11080*/  HMMA.16816.F32.BF16 R28, R44, R30, RZ ;  /* 0x0000001e2c1c723c */ /* 0x000ff000000418ff */
[C---:B-----5:R-:W-:Y:S08]  /*11090*/  HMMA.16816.F32.BF16 R40, R128.reuse, R16, R40 ;  /* 0x000000108028723c */ /* 0x060ff00000041828 */
[C---:B------:R-:W-:Y:S08]  /*110a0*/  HMMA.16816.F32.BF16 R36, R128.reuse, R18, R36 ;  /* 0x000000128024723c */ /* 0x040ff00000041824 */
[C---:B-1----:R-:W-:Y:S08]  /*110b0*/  HMMA.16816.F32.BF16 R32, R128.reuse, R8, R32 ;  /* 0x000000088020723c */ /* 0x042ff00000041820 */
[----:B------:R-:W-:Y:S08]  /*110c0*/  HMMA.16816.F32.BF16 R28, R128, R10, R28 ;  /* 0x0000000a801c723c */ /* 0x000ff0000004181c */
        /* <DEDUP_REMOVED lines=16> */
[C---:B----4-:R-:W-:Y:S08]  /*111d0*/  HMMA.16816.F32.BF16 R8, R128.reuse, R112, R8 ;  /* 0x000000708008723c */ /* 0x050ff00000041808 */
[C---:B------:R-:W-:Y:S01]  /*111e0*/  HMMA.16816.F32.BF16 R4, R128.reuse, R114, R4 ;  /* 0x000000728004723c */ /* 0x040fe20000041804 */
[----:B------:R-:W3:Y:S07]  /*111f0*/  LDSM.16.M88.4 R112, [R155+0x5800] ;  /* 0x005800009b70783b */ /* 0x000eee0000000200 */
[C---:B------:R-:W-:Y:S08]  /*11200*/  HMMA.16816.F32.BF16 R24, R128.reuse, R132, R24 ;  /* 0x000000848018723c */ /* 0x040ff00000041818 */
[C---:B------:R-:W-:Y:S08]  /*11210*/  HMMA.16816.F32.BF16 R20, R128.reuse, R134, R20 ;  /* 0x000000868014723c */ /* 0x040ff00000041814 */
[C---:B-1----:R-:W-:Y:S08]  /*11220*/  HMMA.16816.F32.BF16 R108, R128.reuse, R124, R108 ;  /* 0x0000007c806c723c */ /* 0x042ff0000004186c */
[C---:B------:R-:W-:Y:S01]  /*11230*/  HMMA.16816.F32.BF16 R64, R128.reuse, R126, R64 ;  /* 0x0000007e8040723c */ /* 0x040fe20000041840 */
[----:B------:R-:W-:Y:S07]  /*11240*/  LDSM.16.M88.4 R124, [R154+0x2000] ;  /* 0x002000009a7c783b */ /* 0x000fee0000000200 */
[C---:B--2---:R-:W-:Y:S08]  /*11250*/  HMMA.16816.F32.BF16 R60, R128.reuse, R116, R60 ;  /* 0x00000074803c723c */ /* 0x044ff0000004183c */
[C---:B------:R-:W-:Y:S01]  /*11260*/  HMMA.16816.F32.BF16 R56, R128.reuse, R118, R56 ;  /* 0x000000768038723c */ /* 0x040fe20000041838 */
[----:B------:R-:W1:Y:S07]  /*11270*/  LDSM.16.M88.4 R116, [R158] ;  /* 0x000000009e74783b */ /* 0x000e6e0000000200 */
[C---:B---3--:R-:W-:Y:S08]  /*11280*/  HMMA.16816.F32.BF16 R52, R128.reuse, R112, R52 ;  /* 0x000000708034723c */ /* 0x048ff00000041834 */
        /* <DEDUP_REMOVED lines=20> */
[----:B------:R-:W-:Y:S07]  /*113d0*/  LDSM.16.M88.4 R112, [R153+0x2800] ;  /* 0x002800009970783b */ /* 0x000fee0000000200 */
[C---:B-1----:R-:W-:Y:S08]  /*113e0*/  HMMA.16816.F32.BF16 R52, R116.reuse, R124, R52 ;  /* 0x0000007c7434723c */ /* 0x042ff00000041834 */
[C---:B------:R-:W-:Y:S01]  /*113f0*/  HMMA.16816.F32.BF16 R44, R116.reuse, R126, R44 ;  /* 0x0000007e742c723c */ /* 0x040fe2000004182c */
[----:B------:R-:W-:Y:S07]  /*11400*/  LDSM.16.M88.4 R124, [R153+0x2000] ;  /* 0x00200000997c783b */ /* 0x000fee0000000200 */
[C---:B--2---:R-:W-:Y:S08]  /*11410*/  HMMA.16816.F32.BF16 R60, R116.reuse, R128, R60 ;  /* 0x00000080743c723c */ /* 0x044ff0000004183c */
[----:B------:R-:W-:Y:S01]  /*11420*/  HMMA.16816.F32.BF16 R56, R116, R130, R56 ;  /* 0x000000827438723c */ /* 0x000fe20000041838 */
[----:B------:R-:W1:Y:S04]  /*11430*/  LDSM.16.M88.4 R116, [R157] ;  /* 0x000000009d74783b */ /* 0x000e680000000200 */
[----:B------:R-:W2:Y:S03]  /*11440*/  LDSM.16.M88.4 R128, [R153+0x3000] ;  /* 0x003000009980783b */ /* 0x000ea60000000200 */
[C---:B-1----:R-:W-:Y:S08]  /*11450*/  HMMA.16816.F32.BF16 R40, R116.reuse, R124, R40 ;  /* 0x0000007c7428723c */ /* 0x042ff00000041828 */
[C---:B--2---:R-:W-:Y:S08]  /*11460*/  HMMA.16816.F32.BF16 R24, R116.reuse, R128, R24 ;  /* 0x000000807418723c */ /* 0x044ff00000041818 */
[C---:B------:R-:W-:Y:S01]  /*11470*/  HMMA.16816.F32.BF16 R20, R116.reuse, R130, R20 ;  /* 0x000000827414723c */ /* 0x040fe20000041814 */
[----:B------:R-:W1:Y:S07]  /*11480*/  LDSM.16.M88.4 R128, [R153+0x4000] ;  /* 0x004000009980783b */ /* 0x000e6e0000000200 */
        /* <DEDUP_REMOVED lines=12> */
[C---:B------:R-:W-:Y:S08]  /*11550*/  HMMA.16816.F32.BF16 R64, R116.reuse, R114, R64 ;  /* 0x000000727440723c */ /* 0x040ff00000041840 */
[C---:B-1----:R-:W-:Y:S08]  /*11560*/  HMMA.16816.F32.BF16 R56, R116.reuse, R130, R56 ;  /* 0x000000827438723c */ /* 0x042ff00000041838 */
[C---:B------:R-:W-:Y:S01]  /*11570*/  HMMA.16816.F32.BF16 R60, R116.reuse, R128, R60 ;  /* 0x00000080743c723c */ /* 0x040fe2000004183c */
[-C--:B------:R-:W-:Y:S01]  /*11580*/  FMUL.FTZ R22, R22, R3.reuse ;  /* 0x0000000316167220 */ /* 0x080fe20000410000 */
[-C--:B------:R-:W-:Y:S01]  /*11590*/  FMUL.FTZ R43, R43, R3.reuse ;  /* 0x000000032b2b7220 */ /* 0x080fe20000410000 */
[-C--:B------:R-:W-:Y:S01]  /*115a0*/  FMUL.FTZ R35, R35, R3.reuse ;  /* 0x0000000323237220 */ /* 0x080fe20000410000 */
[-C--:B------:R-:W-:Y:S01]  /*115b0*/  FMUL.FTZ R18, R18, R3.reuse ;  /* 0x0000000312127220 */ /* 0x080fe20000410000 */
[-C--:B------:R-:W-:Y:S01]  /*115c0*/  FMUL.FTZ R4, R4, R3.reuse ;  /* 0x0000000304047220 */ /* 0x080fe20000410000 */
[-C--:B------:R-:W-:Y:S01]  /*115d0*/  FMUL.FTZ R30, R30, R3.reuse ;  /* 0x000000031e1e7220 */ /* 0x080fe20000410000 */
[-C--:B------:R-:W-:Y:S01]  /*115e0*/  FMUL.FTZ R27, R27, R3.reuse ;  /* 0x000000031b1b7220 */ /* 0x080fe20000410000 */
[C---:B--2---:R-:W-:Y:S01]  /*115f0*/  HMMA.16816.F32.BF16 R52, R116.reuse, R124, R52 ;  /* 0x0000007c7434723c */ /* 0x044fe20000041834 */
        /* <DEDUP_REMOVED lines=29> */
[-C--:B-1----:R-:W-:Y:S01]  /*117d0*/  FMUL.FTZ R22, R56, R3.reuse ;  /* 0x0000000338167220 */ /* 0x082fe20000410000 */
[-C--:B------:R-:W-:Y:S01]  /*117e0*/  FMUL.FTZ R56, R59, R3.reuse ;  /* 0x000000033b387220 */ /* 0x080fe20000410000 */
[-C--:B------:R-:W-:Y:S01]  /*117f0*/  FMUL.FTZ R59, R52, R3.reuse ;  /* 0x00000003343b7220 */ /* 0x080fe20000410000 */
[-C--:B------:R-:W-:Y:S01]  /*11800*/  FMUL.FTZ R13, R13, R3.reuse ;  /* 0x000000030d0d7220 */ /* 0x080fe20000410000 */
[-C--:B------:R-:W-:Y:S01]  /*11810*/  FMUL.FTZ R15, R15, R3.reuse ;  /* 0x000000030f0f7220 */ /* 0x080fe20000410000 */
[-C--:B------:R-:W-:Y:S01]  /*11820*/  FMUL.FTZ R9, R9, R3.reuse ;  /* 0x0000000309097220 */ /* 0x080fe20000410000 */
[----:B------:R-:W1:Y:S01]  /*11830*/  MUFU.TANH R125, R43 ;  /* 0x0000002b007d7308 */ /* 0x000e620000002400 */
[-C--:B------:R-:W-:Y:S01]  /*11840*/  FMUL.FTZ R11, R11, R3.reuse ;  /* 0x000000030b0b7220 */ /* 0x080fe20000410000 */
[-C--:B---3--:R-:W-:Y:S01]  /*11850*/  FMUL.FTZ R18, R58, R3.reuse ;  /* 0x000000033a127220 */ /* 0x088fe20000410000 */
[-C--:B------:R-:W-:Y:S01]  /*11860*/  FMUL.FTZ R58, R54, R3.reuse ;  /* 0x00000003363a7220 */ /* 0x080fe20000410000 */
[-C--:B------:R-:W-:Y:S01]  /*11870*/  FMUL.FTZ R114, R10, R3.reuse ;  /* 0x000000030a727220 */ /* 0x080fe20000410000 */
[-C--:B------:R-:W-:Y:S01]  /*11880*/  FMUL.FTZ R5, R5, R3.reuse ;  /* 0x0000000305057220 */ /* 0x080fe20000410000 */
[----:B------:R-:W-:Y:S01]  /*11890*/  FMUL.FTZ R7, R7, R3 ;  /* 0x0000000307077220 */ /* 0x000fe20000410000 */
[----:B------:R-:W-:-:S04]  /*118a0*/  DEPBAR.LE SB0, 0x0 ;  /* 0x000080000000791a */ /* 0x000fc80000000000 */
[----:B------:R-:W3:Y:S01]  /*118b0*/  MUFU.TANH R119, R35 ;  /* 0x0000002300777308 */ /* 0x000ee20000002400 */
[-C--:B-----5:R-:W-:Y:S01]  /*118c0*/  FMUL.FTZ R4, R61, R3.reuse ;  /* 0x000000033d047220 */ /* 0x0a0fe20000410000 */
[-C--:B------:R-:W-:Y:S01]  /*118d0*/  FMUL.FTZ R61, R44, R3.reuse ;  /* 0x000000032c3d7220 */ /* 0x080fe20000410000 */
[-C--:B------:R-:W-:Y:S01]  /*118e0*/  FMUL.FTZ R29, R111, R3.reuse ;  /* 0x000000036f1d7220 */ /* 0x080fe20000410000 */
[-C--:B------:R-:W-:Y:S01]  /*118f0*/  FMUL.FTZ R60, R62, R3.reuse ;  /* 0x000000033e3c7220 */ /* 0x080fe20000410000 */
[-C--:B------:R-:W-:Y:S01]  /*11900*/  FMUL.FTZ R52, R53, R3.reuse ;  /* 0x0000000335347220 */ /* 0x080fe20000410000 */
[-C--:B------:R-:W-:Y:S02]  /*11910*/  FMUL.FTZ R54, R55, R3.reuse ;  /* 0x0000000337367220 */ /* 0x080fe40000410000 */
[----:B------:R5:W1:Y:S01]  /*11920*/  MUFU.TANH R126, R30 ;  /* 0x0000001e007e7308 */ /* 0x000a620000002400 */
[-C--:B------:R-:W-:Y:S01]  /*11930*/  FMUL.FTZ R44, R45, R3.reuse ;  /* 0x000000032d2c7220 */ /* 0x080fe20000410000 */
[----:B------:R-:W-:-:S06]  /*11940*/  FMUL.FTZ R46, R46, R3 ;  /* 0x000000032e2e7220 */ /* 0x000fcc0000410000 */
[----:B------:R4:W1:Y:S08]  /*11950*/  MUFU.TANH R50, R27 ;  /* 0x0000001b00327308 */ /* 0x0008700000002400 */
[----:B------:R2:W1:Y:S01]  /*11960*/  MUFU.TANH R115, R14 ;  /* 0x0000000e00737308 */ /* 0x0004620000002400 */
[-C--:B-----5:R-:W-:Y:S01]  /*11970*/  FMUL.FTZ R30, R108, R3.reuse ;  /* 0x000000036c1e7220 */ /* 0x0a0fe20000410000 */
[----:B------:R-:W-:-:S06]  /*11980*/  FMUL.FTZ R108, R110, R3 ;  /* 0x000000036e6c7220 */ /* 0x000fcc0000410000 */
[----:B------:R5:W1:Y:S01]  /*11990*/  MUFU.TANH R129, R42 ;  /* 0x0000002a00817308 */ /* 0x000a620000002400 */
[-C--:B----4-:R-:W-:Y:S01]  /*119a0*/  FMUL.FTZ R27, R64, R3.reuse ;  /* 0x00000003401b7220 */ /* 0x090fe20000410000 */
[----:B------:R-:W-:-:S06]  /*119b0*/  FMUL.FTZ R64, R66, R3 ;  /* 0x0000000342407220 */ /* 0x000fcc0000410000 */
[----:B------:R4:W1:Y:S01]  /*119c0*/  MUFU.TANH R128, R38 ;  /* 0x0000002600807308 */ /* 0x0008620000002400 */
[----:B--2---:R-:W-:Y:S01]  /*119d0*/  FMUL.FTZ R14, R57, R3 ;  /* 0x00000003390e7220 */ /* 0x004fe20000410000 */
[----:B------:R-:W-:-:S06]  /*119e0*/  IADD3 R57, PT, PT, R51, -0x2, RZ ;  /* 0xfffffffe33397810 */ /* 0x000fcc0007ffe0ff */
[----:B------:R2:W1:Y:S01]  /*119f0*/  MUFU.TANH R118, R26 ;  /* 0x0000001a00767308 */ /* 0x0004620000002400 */
[----:B-----5:R-:W-:Y:S01]  /*11a00*/  FMUL.FTZ R42, R16, R3 ;  /* 0x00000003102a7220 */ /* 0x020fe20000410000 */
[----:B------:R-:W-:-:S06]  /*11a10*/  ISETP.GT.AND P1, PT, R57, R166, PT ;  /* 0x000000a63900720c */ /* 0x000fcc0003f24270 */
[----:B------:R5:W1:Y:S01]  /*11a20*/  MUFU.TANH R43, R23 ;  /* 0x00000017002b7308 */ /* 0x000a620000002400 */
[----:B----4-:R-:W-:-:S07]  /*11a30*/  FMUL.FTZ R38, R12, R3 ;  /* 0x000000030c267220 */ /* 0x010fce0000410000 */
[----:B------:R4:W1:Y:S01]  /*11a40*/  MUFU.TANH R35, R8 ;  /* 0x0000000800237308 */ /* 0x0008620000002400 */
[----:B--2---:R-:W-:-:S07]  /*11a50*/  FMUL.FTZ R26, R67, R3 ;  /* 0x00000003431a7220 */ /* 0x004fce0000410000 */
[----:B------:R2:W1:Y:S01]  /*11a60*/  MUFU.TANH R113, R6 ;  /* 0x0000000600717308 */ /* 0x0004620000002400 */
[-C--:B-----5:R-:W-:Y:S01]  /*11a70*/  FMUL.FTZ R23, R63, R3.reuse ;  /* 0x000000033f177220 */ /* 0x0a0fe20000410000 */
[----:B----4-:R-:W-:-:S06]  /*11a80*/  FMUL.FTZ R8, R109, R3 ;  /* 0x000000036d087220 */ /* 0x010fcc0000410000 */
[----:B------:R4:W1:Y:S01]  /*11a90*/  MUFU.TANH R123, R39 ;  /* 0x00000027007b7308 */ /* 0x0008620000002400 */
[-C--:B--2---:R-:W-:Y:S01]  /*11aa0*/  FMUL.FTZ R6, R65, R3.reuse ;  /* 0x0000000341067220 */ /* 0x084fe20000410000 */
[----:B------:R-:W-:-:S06]  /*11ab0*/  FMUL.FTZ R3, R47, R3 ;  /* 0x000000032f037220 */ /* 0x000fcc0000410000 */
[----:B------:R4:W2:Y:S08]  /*11ac0*/  MUFU.TANH R127, R34 ;  /* 0x00000022007f7308 */ /* 0x0008b00000002400 */
        /* <DEDUP_REMOVED lines=16> */
[----:B------:R-:W1:Y:S08]  /*11bd0*/  MUFU.TANH R38, R38 ;  /* 0x0000002600267308 */ /* 0x000e700000002400 */
[----:B------:R4:W1:Y:S08]  /*11be0*/  MUFU.TANH R16, R13 ;  /* 0x0000000d00107308 */ /* 0x0008700000002400 */
[----:B------:R4:W1:Y:S08]  /*11bf0*/  MUFU.TANH R37, R15 ;  /* 0x0000000f00257308 */ /* 0x0008700000002400 */
[----:B------:R4:W1:Y:S08]  /*11c00*/  MUFU.TANH R12, R9 ;  /* 0x00000009000c7308 */ /* 0x0008700000002400 */
[----:B------:R-:W1:Y:S08]  /*11c10*/  MUFU.TANH R114, R114 ;  /* 0x0000007200727308 */ /* 0x000e700000002400 */
[----:B------:R4:W1:Y:S08]  /*11c20*/  MUFU.TANH R34, R11 ;  /* 0x0000000b00227308 */ /* 0x0008700000002400 */
        /* <DEDUP_REMOVED lines=26> */
[----:B------:R-:W-:Y:S01]  /*11dd0*/  BSSY.RECONVERGENT B1, `(.L_x_10655) ;  /* 0x0000088000017945 */ /* 0x000fe20003800200 */
[----:B------:R-:W-:Y:S06]  /*11de0*/  BAR.SYNC.DEFER_BLOCKING 0x0 ;  /* 0x0000000000007b1d */ /* 0x000fec0000010000 */
[----:B--234-:R-:W-:Y:S05]  /*11df0*/  @!P1 BRA `(.L_x_10656) ;  /* 0x0000000800149947 */ /* 0x01cfea0003800000 */
[----:B------:R-:W-:Y:S04]  /*11e00*/  BSSY.RECONVERGENT B0, `(.L_x_10657) ;  /* 0x000004a000007945 */ /* 0x000fe80003800200 */
[----:B------:R-:W-:Y:S05]  /*11e10*/  @!P6 BRA `(.L_x_10658) ;  /* 0x000000040000e947 */ /* 0x000fea0003800000 */
[----:B------:R-:W2:Y:S01]  /*11e20*/  LD.E R66, desc[UR4][R102.64+0x170] ;  /* 0x0001700466427980 */ /* 0x000ea2000c101900 */
[----:B------:R-:W-:Y:S01]  /*11e30*/  VIADD R15, R51, 0xffffffff ;  /* 0xffffffff330f7836 */ /* 0x000fe20000000000 */
[----:B------:R-:W-:Y:S02]  /*11e40*/  MOV R110, RZ ;  /* 0x000000ff006e7202 */ /* 0x000fe40000000f00 */
[----:B------:R-:W3:Y:S01]  /*11e50*/  LD.E.64 R130, desc[UR4][R102.64+0x20] ;  /* 0x0000200466827980 */ /* 0x000ee2000c101b00 */
[----:B------:R-:W-:-:S05]  /*11e60*/  IMAD.SHL.U32 R15, R15, 0x80, RZ ;  /* 0x000000800f0f7824 */ /* 0x000fca00078e00ff */
[----:B------:R-:W-:Y:S02]  /*11e70*/  IADD3 R15, PT, PT, R15, -0x100, RZ ;  /* 0xffffff000f0f7810 */ /* 0x000fe40007ffe0ff */
[-C--:B--2---:R-:W-:Y:S02]  /*11e80*/  IABS R11, R66.reuse ;  /* 0x00000042000b7213 */ /* 0x084fe40000000000 */
[----:B------:R-:W-:Y:S02]  /*11e90*/  IABS R62, R66 ;  /* 0x00000042003e7213 */ /* 0x000fe40000000000 */
[----:B------:R-:W2:Y:S02]  /*11ea0*/  I2F.RP R7, R11 ;  /* 0x0000000b00077306 */ /* 0x000ea40000209400 */
[----:B------:R-:W-:-:S06]  /*11eb0*/  IADD3 R62, PT, PT, RZ, -R62, RZ ;  /* 0x8000003eff3e7210 */ /* 0x000fcc0007ffe0ff */
[----:B--2---:R-:W2:Y:S02]  /*11ec0*/  MUFU.RCP R9, R7 ;  /* 0x0000000700097308 */ /* 0x004ea40000001000 */
[----:B--2---:R-:W-:Y:S01]  /*11ed0*/  VIADD R9, R9, 0xffffffe ;  /* 0x0ffffffe09097836 */ /* 0x004fe20000000000 */
[----:B------:R-:W-:Y:S02]  /*11ee0*/  IABS R7, R15 ;  /* 0x0000000f00077213 */ /* 0x000fe40000000000 */
[----:B------:R-:W-:-:S03]  /*11ef0*/  LOP3.LUT R15, R15, R66, RZ, 0x3c, !PT ;  /* 0x000000420f0f7212 */ /* 0x000fc600078e3cff */
[----:B------:R-:W2:Y:S01]  /*11f00*/  F2I.FTZ.U32.TRUNC.NTZ R111, R9 ;  /* 0x00000009006f7305 */ /* 0x000ea2000021f000 */
[----:B------:R-:W-:Y:S01]  /*11f10*/  ISETP.GE.AND P4, PT, R15, RZ, PT ;  /* 0x000000ff0f00720c */ /* 0x000fe20003f86270 */
[----:B--2---:R-:W-:-:S04]  /*11f20*/  IMAD.MOV R5, RZ, RZ, -R111 ;  /* 0x000000ffff057224 */ /* 0x004fc800078e0a6f */
[----:B------:R-:W-:-:S04]  /*11f30*/  IMAD R5, R5, R11, RZ ;  /* 0x0000000b05057224 */ /* 0x000fc800078e02ff */
[----:B------:R-:W-:-:S04]  /*11f40*/  IMAD.HI.U32 R110, R111, R5, R110 ;  /* 0x000000056f6e7227 */ /* 0x000fc800078e006e */
[----:B------:R-:W-:Y:S02]  /*11f50*/  IMAD.SHL.U32 R5, R57, 0x80, RZ ;  /* 0x0000008039057824 */ /* 0x000fe400078e00ff */
[----:B------:R-:W-:-:S03]  /*11f60*/  IMAD.HI.U32 R13, R110, R7, RZ ;  /* 0x000000076e0d7227 */ /* 0x000fc600078e00ff */
[----:B------:R-:W-:Y:S02]  /*11f70*/  IABS R9, R5 ;  /* 0x0000000500097213 */ /* 0x000fe40000000000 */
[----:B------:R-:W-:-:S03]  /*11f80*/  LOP3.LUT R5, R5, R66, RZ, 0x3c, !PT ;  /* 0x0000004205057212 */ /* 0x000fc600078e3cff */
        /* <DEDUP_REMOVED lines=12> */
[----:B------:R-:W-:Y:S01]  /*12050*/  ISETP.GE.U32.AND P5, PT, R62, R11, PT ;  /* 0x0000000b3e00720c */ /* 0x000fe20003fa6070 */
[----:B------:R-:W2:Y:S01]  /*12060*/  LD.E.64 R110, desc[UR4][R102.64+0x38] ;  /* 0x00003804666e7980 */ /* 0x000ea2000c101b00 */
[----:B------:R-:W-:-:S09]  /*12070*/  ISETP.NE.AND P2, PT, R66, RZ, PT ;  /* 0x000000ff4200720c */ /* 0x000fd20003f45270 */
[----:B------:R-:W-:Y:S02]  /*12080*/  @P3 IADD3 R13, PT, PT, R13, 0x1, RZ ;  /* 0x000000010d0d3810 */ /* 0x000fe40007ffe0ff */
[----:B------:R-:W-:-:S03]  /*12090*/  @P5 IADD3 R17, PT, PT, R17, 0x1, RZ ;  /* 0x0000000111115810 */ /* 0x000fc60007ffe0ff */
[----:B------:R-:W-:Y:S01]  /*120a0*/  @!P4 IMAD.MOV R13, RZ, RZ, -R13 ;  /* 0x000000ffff0dc224 */ /* 0x000fe200078e0a0d */
[----:B------:R-:W-:-:S04]  /*120b0*/  @!P1 IADD3 R17, PT, PT, -R17, RZ, RZ ;  /* 0x000000ff11119210 */ /* 0x000fc80007ffe1ff */
        /* <DEDUP_REMOVED lines=11> */
[----:B------:R-:W-:-:S04]  /*12170*/  IMAD.WIDE.U32 R110, R110, R9, RZ ;  /* 0x000000096e6e7225 */ /* 0x000fc800078e00ff */
[----:B------:R-:W-:Y:S01]  /*12180*/  IMAD.IADD R111, R111, 0x1, R7 ;  /* 0x000000016f6f7824 */ /* 0x000fe200078e0207 */
[----:B----4-:R-:W-:-:S04]  /*12190*/  IADD3 R5, PT, PT, R62, -R5, RZ ;  /* 0x800000053e057210 */ /* 0x010fc80007ffe0ff */
[----:B------:R-:W-:Y:S01]  /*121a0*/  SHF.R.S32.HI R7, RZ, 0x1f, R5 ;  /* 0x0000001fff077819 */ /* 0x000fe20000011405 */
[----:B---3--:R-:W-:-:S04]  /*121b0*/  IMAD.WIDE.U32 R62, R5, R130, R110 ;  /* 0x00000082053e7225 */ /* 0x008fc800078e006e */
[----:B------:R-:W-:-:S04]  /*121c0*/  IMAD R5, R131, R5, RZ ;  /* 0x0000000583057224 */ /* 0x000fc800078e02ff */
[----:B------:R-:W-:Y:S01]  /*121d0*/  IMAD R5, R130, R7, R5 ;  /* 0x0000000782057224 */ /* 0x000fe200078e0205 */
[----:B------:R-:W-:-:S04]  /*121e0*/  LEA R168, P1, R62, R168, 0x1 ;  /* 0x000000a83ea87211 */ /* 0x000fc800078208ff */
[----:B------:R-:W-:-:S04]  /*121f0*/  IADD3 R5, PT, PT, R63, R5, RZ ;  /* 0x000000053f057210 */ /* 0x000fc80007ffe0ff */
[----:B------:R-:W-:Y:S01]  /*12200*/  LEA.HI.X R167, R62, R167, R5, 0x1, P1 ;  /* 0x000000a73ea77211 */ /* 0x000fe200008f0c05 */
[----:B------:R-:W-:Y:S05]  /*12210*/  BRA `(.L_x_10659) ;  /* 0x0000000000207947 */ /* 0x000fea0003800000 */
.L_x_10658:
        /* <DEDUP_REMOVED lines=8> */
.L_x_10659:
[----:B------:R-:W-:Y:S05]  /*122a0*/  BSYNC.RECONVERGENT B0 ;  /* 0x0000000000007941 */ /* 0x000fea0003800200 */
.L_x_10657:
        /* <DEDUP_REMOVED lines=37> */
[----:B------:R-:W-:Y:S01]  /*12500*/  IMAD.X R111, R131, 0x1, R7, P1 ;  /* 0x00000001836f7824 */ /* 0x000fe200008e0607 */
[----:B----4-:R-:W-:-:S04]  /*12510*/  IADD3 R62, P1, PT, R110, R5, RZ ;  /* 0x000000056e3e7210 */ /* 0x010fc80007f3e0ff */
[----:B------:R-:W-:Y:S01]  /*12520*/  @!PT LDS RZ, [RZ] ;  /* 0x00000000fffff984 */ /* 0x000fe20000000800 */
[----:B------:R-:W-:Y:S01]  /*12530*/  @!PT LDS RZ, [RZ] ;  /* 0x00000000fffff984 */ /* 0x000fe20000000800 */
[----:B------:R-:W-:Y:S01]  /*12540*/  @!PT LDS RZ, [RZ] ;  /* 0x00000000fffff984 */ /* 0x000fe20000000800 */
[----:B------:R2:W-:Y:S01]  /*12550*/  @!P0 LDGSTS.E.BYPASS.LTC128B.128 [R177+0x4800], desc[UR4][R110.64] ;  /* 0x048000006eb18fae */ /* 0x0005e2000b981a04 */
[----:B------:R-:W-:-:S03]  /*12560*/  IMAD.X R63, R111, 0x1, R7, P1 ;  /* 0x000000016f3f7824 */ /* 0x000fc600008e0607 */
[----:B------:R2:W-:Y:S01]  /*12570*/  @P0 STS.128 [R177+0x4800], RZ ;  /* 0x004800ffb1000388 */ /* 0x0005e20000000c00 */
[----:B-----5:R-:W-:-:S03]  /*12580*/  @!P0 IADD3 R66, P1, PT, R62, R5, RZ ;  /* 0x000000053e428210 */ /* 0x020fc60007f3e0ff */
        /* <DEDUP_REMOVED lines=12> */
.L_x_10656:
[----:B------:R-:W-:Y:S05]  /*12650*/  BSYNC.RECONVERGENT B1 ;  /* 0x0000000000017941 */ /* 0x000fea0003800200 */
.L_x_10655:
[----:B--2---:R-:W-:Y:S01]  /*12660*/  VIADD R62, R51, 0xffffffff ;  /* 0xffffffff333e7836 */ /* 0x004fe20000000000 */
[----:B------:R-:W-:-:S03]  /*12670*/  LOP3.LUT R180, R180, 0xfffffffe, RZ, 0xc0, !PT ;  /* 0xfffffffeb4b47812 */ /* 0x000fc600078ec0ff */
[----:B------:R-:W-:-:S04]  /*12680*/  IMAD.SHL.U32 R62, R62, 0x80, RZ ;  /* 0x000000803e3e7824 */ /* 0x000fc800078e00ff */
[----:B------:R-:W-:-:S04]  /*12690*/  IMAD.IADD R62, R62, 0x1, R49 ;  /* 0x000000013e3e7824 */ /* 0x000fc800078e0231 */
[C---:B------:R-:W-:Y:S02]  /*126a0*/  VIADD R5, R62.reuse, 0xffffff80 ;  /* 0xffffff803e057836 */ /* 0x040fe40000000000 */
[C---:B------:R-:W-:Y:S02]  /*126b0*/  VIADD R7, R62.reuse, 0xffffff81 ;  /* 0xffffff813e077836 */ /* 0x040fe40000000000 */
[----:B------:R-:W-:Y:S01]  /*126c0*/  VIADD R45, R62, 0xffffff91 ;  /* 0xffffff913e2d7836 */ /* 0x000fe20000000000 */
[C---:B------:R-:W-:Y:S02]  /*126d0*/  ISETP.GE.AND P1, PT, R5.reuse, R189, PT ;  /* 0x000000bd0500720c */ /* 0x040fe40003f26270 */
[----:B------:R-:W-:Y:S02]  /*126e0*/  ISETP.GE.AND P2, PT, R5, R188, PT ;  /* 0x000000bc0500720c */ /* 0x000fe40003f46270 */
[----:B-1----:R-:W-:Y:S02]  /*126f0*/  FSEL R19, R112, -INF , P1 ;  /* 0xff80000070137808 */ /* 0x002fe40000800000 */
[----:B------:R-:W-:-:S02]  /*12700*/  ISETP.GE.AND P1, PT, R7, R186, PT ;  /* 0x000000ba0700720c */ /* 0x000fc40003f26270 */
[C---:B------:R-:W-:Y:S02]  /*12710*/  ISETP.GE.AND P0, PT, R5.reuse, R187, PT ;  /* 0x000000bb0500720c */ /* 0x040fe40003f06270 */
[----:B------:R-:W-:Y:S01]  /*12720*/  ISETP.GE.AND P4, PT, R5, R186, PT ;  /* 0x000000ba0500720c */ /* 0x000fe20003f86270 */
[----:B------:R-:W-:Y:S01]  /*12730*/  VIADD R5, R62, 0xffffff88 ;  /* 0xffffff883e057836 */ /* 0x000fe20000000000 */
[----:B------:R-:W-:Y:S02]  /*12740*/  FSEL R11, R129, -INF , P0 ;  /* 0xff800000810b7808 */ /* 0x000fe40000000000 */
[----:B------:R-:W-:Y:S02]  /*12750*/  FSEL R19, R19, -INF , !P2 ;  /* 0xff80000013137808 */ /* 0x000fe40005000000 */
[----:B------:R-:W-:Y:S02]  /*12760*/  ISETP.GE.AND P0, PT, R5, R188, PT ;  /* 0x000000bc0500720c */ /* 0x000fe40003f06270 */
[----:B------:R-:W-:-:S02]  /*12770*/  ISETP.GE.AND P5, PT, R7, R189, PT ;  /* 0x000000bd0700720c */ /* 0x000fc40003fa6270 */
[----:B------:R-:W-:Y:S02]  /*12780*/  @P1 LOP3.LUT R180, R180, 0x1, RZ, 0xfc, !PT ;  /* 0x00000001b4b41812 */ /* 0x000fe400078efcff */
[C---:B------:R-:W-:Y:S02]  /*12790*/  ISETP.GE.AND P3, PT, R7.reuse, R187, PT ;  /* 0x000000bb0700720c */ /* 0x040fe40003f66270 */
[C---:B------:R-:W-:Y:S02]  /*127a0*/  LOP3.LUT P2, RZ, R180.reuse, 0x1, RZ, 0xc0, !PT ;  /* 0x00000001b4ff7812 */ /* 0x040fe4000784c0ff */
[----:B------:R-:W-:Y:S02]  /*127b0*/  LOP3.LUT R180, R180, 0xfffffffd, RZ, 0xc0, !PT ;  /* 0xfffffffdb4b47812 */ /* 0x000fe400078ec0ff */
[----:B------:R-:W-:Y:S01]  /*127c0*/  ISETP.GE.AND P6, PT, R7, R188, PT ;  /* 0x000000bc0700720c */ /* 0x000fe20003fc6270 */
[----:B------:R-:W-:Y:S01]  /*127d0*/  VIADD R7, R62, 0xffffff89 ;  /* 0xffffff893e077836 */ /* 0x000fe20000000000 */
[----:B------:R-:W-:-:S02]  /*127e0*/  ISETP.GE.AND P1, PT, R5, R189, PT ;  /* 0x000000bd0500720c */ /* 0x000fc40003f26270 */
[----:B------:R-:W-:Y:S02]  /*127f0*/  FSEL R11, R11, -INF , !P4 ;  /* 0xff8000000b0b7808 */ /* 0x000fe40006000000 */
[----:B------:R-:W-:Y:S02]  /*12800*/  @P0 LOP3.LUT R180, R180, 0x2, RZ, 0xfc, !PT ;  /* 0x00000002b4b40812 */ /* 0x000fe400078efcff */
[----:B------:R-:W-:Y:S02]  /*12810*/  FSEL R17, R40, -INF , P5 ;  /* 0xff80000028117808 */ /* 0x000fe40002800000 */
[----:B------:R-:W-:Y:S02]  /*12820*/  FSEL R9, R125, -INF , P3 ;  /* 0xff8000007d097808 */ /* 0x000fe40001800000 */
[C---:B------:R-:W-:Y:S02]  /*12830*/  ISETP.GE.AND P0, PT, R5.reuse, R187, PT ;  /* 0x000000bb0500720c */ /* 0x040fe40003f06270 */
[----:B------:R-:W-:Y:S01]  /*12840*/  ISETP.GE.AND P4, PT, R5, R186, PT ;  /* 0x000000ba0500720c */ /* 0x000fe20003f86270 */
[----:B------:R-:W-:Y:S01]  /*12850*/  VIADD R5, R62, 0xffffff90 ;  /* 0xffffff903e057836 */ /* 0x000fe20000000000 */
[----:B------:R-:W-:-:S02]  /*12860*/  FSEL R17, R17, -INF , !P6 ;  /* 0xff80000011117808 */ /* 0x000fc40007000000 */
[----:B------:R-:W-:Y:S02]  /*12870*/  FSEL R15, R124, -INF , P1 ;  /* 0xff8000007c0f7808 */ /* 0x000fe40000800000 */
[----:B------:R-:W-:Y:S02]  /*12880*/  FSEL R9, R9, -INF , !P2 ;  /* 0xff80000009097808 */ /* 0x000fe40005000000 */
[C---:B------:R-:W-:Y:S02]  /*12890*/  ISETP.GE.AND P3, PT, R7.reuse, R189, PT ;  /* 0x000000bd0700720c */ /* 0x040fe40003f66270 */
[C---:B------:R-:W-:Y:S02]  /*128a0*/  ISETP.GE.AND P6, PT, R7.reuse, R188, PT ;  /* 0x000000bc0700720c */ /* 0x040fe40003fc6270 */
[----:B------:R-:W-:Y:S02]  /*128b0*/  LOP3.LUT P1, RZ, R180, 0x2, RZ, 0xc0, !PT ;  /* 0x00000002b4ff7812 */ /* 0x000fe4000782c0ff */
[----:B------:R-:W-:-:S02]  /*128c0*/  ISETP.GE.AND P2, PT, R7, R187, PT ;  /* 0x000000bb0700720c */ /* 0x000fc40003f46270 */
[----:B------:R-:W-:Y:S02]  /*128d0*/  ISETP.GE.AND P5, PT, R7, R186, PT ;  /* 0x000000ba0700720c */ /* 0x000fe40003fa6270 */
[----:B------:R-:W-:Y:S02]  /*128e0*/  FSEL R7, R128, -INF , P0 ;  /* 0xff80000080077808 */ /* 0x000fe40000000000 */
[----:B------:R-:W-:Y:S02]  /*128f0*/  ISETP.GE.AND P0, PT, R5, R188, PT ;  /* 0x000000bc0500720c */ /* 0x000fe40003f06270 */
[----:B------:R-:W-:Y:S02]  /*12900*/  FSEL R15, R15, -INF , !P1 ;  /* 0xff8000000f0f7808 */ /* 0x000fe40004800000 */
[----:B------:R-:W-:Y:S02]  /*12910*/  ISETP.GE.AND P1, PT, R5, R189, PT ;  /* 0x000000bd0500720c */ /* 0x000fe40003f26270 */
[----:B------:R-:W-:-:S02]  /*12920*/  P2R R40, PR, RZ, 0x1 ;  /* 0x00000001ff287803 */ /* 0x000fc40000000000 */
[----:B------:R-:W-:Y:S01]  /*12930*/  FSEL R13, R36, -INF , P3 ;  /* 0xff800000240d7808 */ /* 0x000fe20001800000 */
[----:B------:R-:W-:Y:S01]  /*12940*/  VIADD R36, R62, 0xffffff98 ;  /* 0xffffff983e247836 */ /* 0x000fe20000000000 */
[----:B------:R-:W-:Y:S02]  /*12950*/  ISETP.GE.AND P0, PT, R5, R187, PT ;  /* 0x000000bb0500720c */ /* 0x000fe40003f06270 */
[----:B------:R-:W-:Y:S02]  /*12960*/  FSEL R122, R122, -INF , P1 ;  /* 0xff8000007a7a7808 */ /* 0x000fe40000800000 */
[----:B------:R-:W-:Y:S02]  /*12970*/  ISETP.NE.AND P1, PT, R40, RZ, PT ;  /* 0x000000ff2800720c */ /* 0x000fe40003f25270 */
[----:B------:R-:W-:Y:S02]  /*12980*/  FSEL R127, R127, -INF , P0 ;  /* 0xff8000007f7f7808 */ /* 0x000fe40000000000 */
[----:B------:R-:W-:-:S02]  /*12990*/  ISETP.GE.AND P0, PT, R36, R188, PT ;  /* 0x000000bc2400720c */ /* 0x000fc40003f06270 */
[----:B------:R-:W-:Y:S02]  /*129a0*/  FSEL R195, R122, -INF , !P1 ;  /* 0xff8000007ac37808 */ /* 0x000fe40004800000 */
[----:B------:R-:W-:Y:S02]  /*129b0*/  ISETP.GE.AND P1, PT, R36, R189, PT ;  /* 0x000000bd2400720c */ /* 0x000fe40003f26270 */
[----:B------:R-:W-:Y:S02]  /*129c0*/  P2R R40, PR, RZ, 0x1 ;  /* 0x00000001ff287803 */ /* 0x000fe40000000000 */
[----:B------:R-:W-:Y:S02]  /*129d0*/  FSEL R7, R7, -INF , !P4 ;  /* 0xff80000007077808 */ /* 0x000fe40006000000 */
[----:B------:R-:W-:Y:S02]  /*129e0*/  FSEL R41, R41, -INF , P1 ;  /* 0xff80000029297808 */ /* 0x000fe40000800000 */
[----:B------:R-:W-:-:S02]  /*129f0*/  ISETP.GE.AND P4, PT, R5, R186, PT ;  /* 0x000000ba0500720c */ /* 0x000fc40003f86270 */
[----:B------:R-:W-:Y:S02]  /*12a00*/  ISETP.NE.AND P1, PT, R40, RZ, PT ;  /* 0x000000ff2800720c */ /* 0x000fe40003f25270 */
[----:B------:R-:W-:Y:S02]  /*12a10*/  ISETP.GE.AND P3, PT, R45, R189, PT ;  /* 0x000000bd2d00720c */ /* 0x000fe40003f66270 */
[----:B------:R-:W-:Y:S02]  /*12a20*/  FSEL R5, R123, -INF , P2 ;  /* 0xff8000007b057808 */ /* 0x000fe40001000000 */
[----:B------:R-:W-:Y:S02]  /*12a30*/  FSEL R147, R127, -INF , !P4 ;  /* 0xff8000007f937808 */ /* 0x000fe40006000000 */
[----:B------:R-:W-:Y:S02]  /*12a40*/  FSEL R55, R41, -INF , !P1 ;  /* 0xff80000029377808 */ /* 0x000fe40004800000 */
[-C--:B------:R-:W-:Y:S01]  /*12a50*/  ISETP.GE.AND P2, PT, R45, R187.reuse, PT ;  /* 0x000000bb2d00720c */ /* 0x080fe20003f46270 */
[----:B------:R-:W2:Y:S01]  /*12a60*/  LD.E R41, desc[UR4][R102.64+0xdc] ;  /* 0x0000dc0466297980 */ /* 0x000ea2000c101900 */
[----:B------:R-:W-:-:S02]  /*12a70*/  ISETP.GE.AND P0, PT, R36, R187, PT ;  /* 0x000000bb2400720c */ /* 0x000fc40003f06270 */
[----:B------:R-:W-:Y:S01]  /*12a80*/  FSEL R145, R32, -INF , P3 ;  /* 0xff80000020917808 */ /* 0x000fe20001800000 */
[----:B------:R-:W-:Y:S01]  /*12a90*/  VIADD R32, R62, 0xffffffa0 ;  /* 0xffffffa03e207836 */ /* 0x000fe20000000000 */
[----:B------:R-:W-:Y:S01]  /*12aa0*/  ISETP.GE.AND P4, PT, R36, R186, PT ;  /* 0x000000ba2400720c */ /* 0x000fe20003f86270 */
[----:B------:R-:W-:Y:S01]  /*12ab0*/  VIADD R36, R62, 0xffffff99 ;  /* 0xffffff993e247836 */ /* 0x000fe20000000000 */
[----:B------:R-:W-:Y:S02]  /*12ac0*/  FSEL R13, R13, -INF , !P6 ;  /* 0xff8000000d0d7808 */ /* 0x000fe40007000000 */
[----:B------:R-:W-:Y:S02]  /*12ad0*/  FSEL R5, R5, -INF , !P5 ;  /* 0xff80000005057808 */ /* 0x000fe40006800000 */
[C---:B------:R-:W-:Y:S02]  /*12ae0*/  ISETP.GE.AND P6, PT, R45.reuse, R188, PT ;  /* 0x000000bc2d00720c */ /* 0x040fe40003fc6270 */
[----:B------:R-:W-:-:S02]  /*12af0*/  ISETP.GE.AND P5, PT, R45, R186, PT ;  /* 0x000000ba2d00720c */ /* 0x000fc40003fa6270 */
[----:B------:R-:W-:Y:S02]  /*12b00*/  FSEL R119, R119, -INF , P2 ;  /* 0xff80000077777808 */ /* 0x000fe40001000000 */
[----:B------:R-:W-:Y:S02]  /*12b10*/  FSEL R47, R126, -INF , P0 ;  /* 0xff8000007e2f7808 */ /* 0x000fe40000000000 */
[----:B------:R-:W-:Y:S02]  /*12b20*/  ISETP.GE.AND P3, PT, R36, R189, PT ;  /* 0x000000bd2400720c */ /* 0x000fe40003f66270 */
[----:B------:R-:W-:Y:S02]  /*12b30*/  ISETP.GE.AND P0, PT, R32, R188, PT ;  /* 0x000000bc2000720c */ /* 0x000fe40003f06270 */
[----:B------:R-:W-:Y:S02]  /*12b40*/  FSEL R145, R145, -INF , !P6 ;  /* 0xff80000091917808 */ /* 0x000fe40007000000 */
[----:B------:R-:W-:-:S02]  /*12b50*/  FSEL R143, R119, -INF , !P5 ;  /* 0xff800000778f7808 */ /* 0x000fc40006800000 */
[C---:B------:R-:W-:Y:S02]  /*12b60*/  ISETP.GE.AND P6, PT, R36.reuse, R188, PT ;  /* 0x000000bc2400720c */ /* 0x040fe40003fc6270 */
[C---:B------:R-:W-:Y:S02]  /*12b70*/  ISETP.GE.AND P2, PT, R36.reuse, R187, PT ;  /* 0x000000bb2400720c */ /* 0x040fe40003f46270 */
[----:B------:R-:W-:Y:S02]  /*12b80*/  ISETP.GE.AND P5, PT, R36, R186, PT ;  /* 0x000000ba2400720c */ /* 0x000fe40003fa6270 */
[----:B------:R-:W-:Y:S02]  /*12b90*/  FSEL R47, R47, -INF , !P4 ;  /* 0xff8000002f2f7808 */ /* 0x000fe40006000000 */
[----:B------:R-:W-:Y:S02]  /*12ba0*/  P2R R36, PR, RZ, 0x1 ;  /* 0x00000001ff247803 */ /* 0x000fe40000000000 */
        /* <DEDUP_REMOVED lines=8> */
[----:B------:R-:W-:Y:S02]  /*12c30*/  FSEL R118, R118, -INF , P0 ;  /* 0xff80000076767808 */ /* 0x000fe40000000000 */
[----:B------:R-:W-:-:S02]  /*12c40*/  ISETP.NE.AND P1, PT, R36, RZ, PT ;  /* 0x000000ff2400720c */ /* 0x000fc40003f25270 */
[-C--:B------:R-:W-:Y:S02]  /*12c50*/  ISETP.GE.AND P0, PT, R28, R188.reuse, PT ;  /* 0x000000bc1c00720c */ /* 0x080fe40003f06270 */
[C---:B------:R-:W-:Y:S02]  /*12c60*/  ISETP.GE.AND P3, PT, R32.reuse, R189, PT ;  /* 0x000000bd2000720c */ /* 0x040fe40003f66270 */
[----:B------:R-:W-:Y:S02]  /*12c70*/  FSEL R53, R53, -INF , !P6 ;  /* 0xff80000035357808 */ /* 0x000fe40007000000 */
[----:B------:R-:W-:Y:S02]  /*12c80*/  FSEL R45, R45, -INF , !P5 ;  /* 0xff8000002d2d7808 */ /* 0x000fe40006800000 */
[C---:B------:R-:W-:Y:S02]  /*12c90*/  ISETP.GE.AND P6, PT, R32.reuse, R188, PT ;  /* 0x000000bc2000720c */ /* 0x040fe40003fc6270 */
[----:B------:R-:W-:-:S02]  /*12ca0*/  ISETP.GE.AND P2, PT, R32, R187, PT ;  /* 0x000000bb2000720c */ /* 0x000fc40003f46270 */
[----:B------:R-:W-:Y:S02]  /*12cb0*/  ISETP.GE.AND P5, PT, R32, R186, PT ;  /* 0x000000ba2000720c */ /* 0x000fe40003fa6270 */
[----:B------:R-:W-:Y:S02]  /*12cc0*/  FSEL R237, R104, -INF , !P1 ;  /* 0xff80000068ed7808 */ /* 0x000fe40004800000 */
[----:B------:R-:W-:Y:S02]  /*12cd0*/  FSEL R233, R118, -INF , !P4 ;  /* 0xff80000076e97808 */ /* 0x000fe40006000000 */
[----:B------:R-:W-:Y:S02]  /*12ce0*/  P2R R32, PR, RZ, 0x1 ;  /* 0x00000001ff207803 */ /* 0x000fe40000000000 */
[C---:B------:R-:W-:Y:S02]  /*12cf0*/  ISETP.GE.AND P1, PT, R28.reuse, R189, PT ;  /* 0x000000bd1c00720c */ /* 0x040fe40003f26270 */
[----:B------:R-:W-:-:S02]  /*12d00*/  ISETP.GE.AND P0, PT, R28, R187, PT ;  /* 0x000000bb1c00720c */ /* 0x000fc40003f06270 */
[----:B------:R-:W-:Y:S01]  /*12d10*/  FSEL R191, R24, -INF , P3 ;  /* 0xff80000018bf7808 */ /* 0x000fe20001800000 */
[----:B------:R-:W-:Y:S01]  /*12d20*/  VIADD R24, R62, 0xffffffb0 ;  /* 0xffffffb03e187836 */ /* 0x000fe20000000000 */
[----:B------:R-:W-:Y:S01]  /*12d30*/  ISETP.GE.AND P4, PT, R28, R186, PT ;  /* 0x000000ba1c00720c */ /* 0x000fe20003f86270 */
[----:B------:R-:W-:Y:S01]  /*12d40*/  VIADD R28, R62, 0xffffffa9 ;  /* 0xffffffa93e1c7836 */ /* 0x000fe20000000000 */
[----:B------:R-:W-:Y:S02]  /*12d50*/  FSEL R50, R50, -INF , P2 ;  /* 0xff80000032327808 */ /* 0x000fe40001000000 */
[----:B------:R-:W-:Y:S02]  /*12d60*/  FSEL R48, R48, -INF , P1 ;  /* 0xff80000030307808 */ /* 0x000fe40000800000 */
[----:B------:R-:W-:Y:S02]  /*12d70*/  ISETP.NE.AND P1, PT, R32, RZ, PT ;  /* 0x000000ff2000720c */ /* 0x000fe40003f25270 */
[----:B------:R-:W-:-:S02]  /*12d80*/  FSEL R117, R117, -INF , P0 ;  /* 0xff80000075757808 */ /* 0x000fc40000000000 */
[----:B------:R-:W-:Y:S02]  /*12d90*/  ISETP.GE.AND P3, PT, R28, R189, PT ;  /* 0x000000bd1c00720c */ /* 0x000fe40003f66270 */
[-C--:B------:R-:W-:Y:S02]  /*12da0*/  ISETP.GE.AND P0, PT, R24, R188.reuse, PT ;  /* 0x000000bc1800720c */ /* 0x080fe40003f06270 */
[----:B------:R-:W-:Y:S02]  /*12db0*/  FSEL R191, R191, -INF , !P6 ;  /* 0xff800000bfbf7808 */ /* 0x000fe40007000000 */
[----:B------:R-:W-:Y:S02]  /*12dc0*/  FSEL R151, R50, -INF , !P5 ;  /* 0xff80000032977808 */ /* 0x000fe40006800000 */
[C---:B------:R-:W-:Y:S02]  /*12dd0*/  ISETP.GE.AND P6, PT, R28.reuse, R188, PT ;  /* 0x000000bc1c00720c */ /* 0x040fe40003fc6270 */
[----:B------:R-:W-:-:S02]  /*12de0*/  ISETP.GE.AND P2, PT, R28, R187, PT ;  /* 0x000000bb1c00720c */ /* 0x000fc40003f46270 */
[----:B------:R-:W-:Y:S02]  /*12df0*/  ISETP.GE.AND P5, PT, R28, R186, PT ;  /* 0x000000ba1c00720c */ /* 0x000fe40003fa6270 */
[----:B------:R-:W-:Y:S02]  /*12e00*/  FSEL R235, R48, -INF , !P1 ;  /* 0xff80000030eb7808 */ /* 0x000fe40004800000 */
[----:B------:R-:W-:Y:S02]  /*12e10*/  ISETP.GE.AND P1, PT, R24, R189, PT ;  /* 0x000000bd1800720c */ /* 0x000fe40003f26270 */
[----:B------:R-:W-:Y:S02]  /*12e20*/  FSEL R231, R117, -INF , !P4 ;  /* 0xff80000075e77808 */ /* 0x000fe40006000000 */
[----:B------:R-:W-:Y:S02]  /*12e30*/  P2R R28, PR, RZ, 0x1 ;  /* 0x00000001ff1c7803 */ /* 0x000fe40000000000 */
[----:B------:R-:W-:Y:S01]  /*12e40*/  FSEL R169, R21, -INF , P3 ;  /* 0xff80000015a97808 */ /* 0x000fe20001800000 */
[----:B------:R-:W-:Y:S01]  /*12e50*/  VIADD R21, R62, 0xffffffb8 ;  /* 0xffffffb83e157836 */ /* 0x000fe20000000000 */
[----:B------:R-:W-:-:S02]  /*12e60*/  ISETP.GE.AND P0, PT, R24, R187, PT ;  /* 0x000000bb1800720c */ /* 0x000fc40003f06270 */
[----:B------:R-:W-:Y:S01]  /*12e70*/  ISETP.GE.AND P4, PT, R24, R186, PT ;  /* 0x000000ba1800720c */ /* 0x000fe20003f86270 */
[----:B------:R-:W-:Y:S01]  /*12e80*/  VIADD R24, R62, 0xffffffb1 ;  /* 0xffffffb13e187836 */ /* 0x000fe20000000000 */
[----:B------:R-:W-:Y:S02]  /*12e90*/  FSEL R43, R43, -INF , P2 ;  /* 0xff8000002b2b7808 */ /* 0x000fe40001000000 */
[----:B------:R-:W-:Y:S02]  /*12ea0*/  FSEL R42, R42, -INF , P1 ;  /* 0xff8000002a2a7808 */ /* 0x000fe40000800000 */
[----:B------:R-:W-:Y:S02]  /*12eb0*/  ISETP.NE.AND P1, PT, R28, RZ, PT ;  /* 0x000000ff1c00720c */ /* 0x000fe40003f25270 */
[----:B------:R-:W-:Y:S02]  /*12ec0*/  FSEL R116, R116, -INF , P0 ;  /* 0xff80000074747808 */ /* 0x000fe40000000000 */
[----:B------:R-:W-:-:S02]  /*12ed0*/  ISETP.GE.AND P0, PT, R21, R188, PT ;  /* 0x000000bc1500720c */ /* 0x000fc40003f06270 */
[C---:B------:R-:W-:Y:S02]  /*12ee0*/  ISETP.GE.AND P3, PT, R24.reuse, R189, PT ;  /* 0x000000bd1800720c */ /* 0x040fe40003f66270 */
[----:B------:R-:W-:Y:S02]  /*12ef0*/  FSEL R169, R169, -INF , !P6 ;  /* 0xff800000a9a97808 */ /* 0x000fe40007000000 */
[----:B------:R-:W-:Y:S02]  /*12f00*/  FSEL R149, R43, -INF , !P5 ;  /* 0xff8000002b957808 */ /* 0x000fe40006800000 */
[C---:B------:R-:W-:Y:S02]  /*12f10*/  ISETP.GE.AND P6, PT, R24.reuse, R188, PT ;  /* 0x000000bc1800720c */ /* 0x040fe40003fc6270 */
[C---:B------:R-:W-:Y:S02]  /*12f20*/  ISETP.GE.AND P2, PT, R24.reuse, R187, PT ;  /* 0x000000bb1800720c */ /* 0x040fe40003f46270 */
[----:B------:R-:W-:-:S02]  /*12f30*/  ISETP.GE.AND P5, PT, R24, R186, PT ;  /* 0x000000ba1800720c */ /* 0x000fc40003fa6270 */
[----:B------:R-:W-:Y:S02]  /*12f40*/  FSEL R229, R42, -INF , !P1 ;  /* 0xff8000002ae57808 */ /* 0x000fe40004800000 */
[C---:B------:R-:W-:Y:S02]  /*12f50*/  ISETP.GE.AND P1, PT, R21.reuse, R189, PT ;  /* 0x000000bd1500720c */ /* 0x040fe40003f26270 */
[----:B------:R-:W-:Y:S02]  /*12f60*/  FSEL R225, R116, -INF , !P4 ;  /* 0xff80000074e17808 */ /* 0x000fe40006000000 */
[----:B------:R-:W-:Y:S02]  /*12f70*/  P2R R24, PR, RZ, 0x1 ;  /* 0x00000001ff187803 */ /* 0x000fe40000000000 */
[C---:B------:R-:W-:Y:S02]  /*12f80*/  ISETP.GE.AND P0, PT, R21.reuse, R187, PT ;  /* 0x000000bb1500720c */ /* 0x040fe40003f06270 */
[----:B------:R-:W-:Y:S01]  /*12f90*/  FSEL R221, R20, -INF , P3 ;  /* 0xff80000014dd7808 */ /* 0x000fe20001800000 */
[C---:B------:R-:W-:Y:S01]  /*12fa0*/  VIADD R20, R62.reuse, 0xffffffc0 ;  /* 0xffffffc03e147836 */ /* 0x040fe20000000000 */
[----:B------:R-:W-:Y:S01]  /*12fb0*/  ISETP.GE.AND P4, PT, R21, R186, PT ;  /* 0x000000ba1500720c */ /* 0x000fe20003f86270 */
[----:B------:R-:W-:Y:S01]  /*12fc0*/  VIADD R21, R62, 0xffffffb9 ;  /* 0xffffffb93e157836 */ /* 0x000fe20000000000 */
[----:B------:R-:W-:-:S02]  /*12fd0*/  FSEL R38, R38, -INF , P1 ;  /* 0xff80000026267808 */ /* 0x000fc40000800000 */
[----:B------:R-:W-:Y:S02]  /*12fe0*/  FSEL R39, R39, -INF , P2 ;  /* 0xff80000027277808 */ /* 0x000fe40001000000 */
[----:B------:R-:W-:Y:S02]  /*12ff0*/  ISETP.NE.AND P1, PT, R24, RZ, PT ;  /* 0x000000ff1800720c */ /* 0x000fe40003f25270 */
[----:B------:R-:W-:Y:S02]  /*13000*/  FSEL R115, R115, -INF , P0 ;  /* 0xff80000073737808 */ /* 0x000fe40000000000 */
[----:B------:R-:W-:Y:S02]  /*13010*/  ISETP.GE.AND P3, PT, R21, R189, PT ;  /* 0x000000bd1500720c */ /* 0x000fe40003f66270 */
[----:B------:R-:W-:Y:S02]  /*13020*/  ISETP.GE.AND P0, PT, R20, R188, PT ;  /* 0x000000bc1400720c */ /* 0x000fe40003f06270 */
[----:B------:R-:W-:-:S02]  /*13030*/  FSEL R221, R221, -INF , !P6 ;  /* 0xff800000dddd7808 */ /* 0x000fc40007000000 */
[----:B------:R-:W-:Y:S02]  /*13040*/  FSEL R219, R39, -INF , !P5 ;  /* 0xff80000027db7808 */ /* 0x000fe40006800000 */
[----:B------:R-:W-:Y:S02]  /*13050*/  FSEL R227, R38, -INF , !P1 ;  /* 0xff80000026e37808 */ /* 0x000fe40004800000 */
[C---:B------:R-:W-:Y:S02]  /*13060*/  ISETP.GE.AND P6, PT, R21.reuse, R188, PT ;  /* 0x000000bc1500720c */ /* 0x040fe40003fc6270 */
[C---:B------:R-:W-:Y:S02]  /*13070*/  ISETP.GE.AND P2, PT, R21.reuse, R187, PT ;  /* 0x000000bb1500720c */ /* 0x040fe40003f46270 */
[----:B------:R-:W-:Y:S02]  /*13080*/  ISETP.GE.AND P5, PT, R21, R186, PT ;  /* 0x000000ba1500720c */ /* 0x000fe40003fa6270 */
[----:B------:R-:W-:-:S02]  /*13090*/  ISETP.GE.AND P1, PT, R20, R189, PT ;  /* 0x000000bd1400720c */ /* 0x000fc40003f26270 */
[----:B------:R-:W-:Y:S02]  /*130a0*/  P2R R21, PR, RZ, 0x1 ;  /* 0x00000001ff157803 */ /* 0x000fe40000000000 */
[----:B------:R-:W-:Y:S01]  /*130b0*/  FSEL R217, R16, -INF , P3 ;  /* 0xff80000010d97808 */ /* 0x000fe20001800000 */
[----:B------:R-:W-:Y:S01]  /*130c0*/  VIADD R16, R62, 0xffffffc8 ;  /* 0xffffffc83e107836 */ /* 0x000fe20000000000 */
[C---:B------:R-:W-:Y:S02]  /*130d0*/  ISETP.GE.AND P0, PT, R20.reuse, R187, PT ;  /* 0x000000bb1400720c */ /* 0x040fe40003f06270 */
[----:B------:R-:W-:Y:S02]  /*130e0*/  FSEL R223, R115, -INF , !P4 ;  /* 0xff80000073df7808 */ /* 0x000fe40006000000 */
[----:B------:R-:W-:Y:S01]  /*130f0*/  ISETP.GE.AND P4, PT, R20, R186, PT ;  /* 0x000000ba1400720c */ /* 0x000fe20003f86270 */
[----:B------:R-:W-:Y:S01]  /*13100*/  VIADD R20, R62, 0xffffffc1 ;  /* 0xffffffc13e147836 */ /* 0x000fe20000000000 */
[----:B------:R-:W-:-:S02]  /*13110*/  FSEL R35, R35, -INF , P1 ;  /* 0xff80000023237808 */ /* 0x000fc40000800000 */
[----:B------:R-:W-:Y:S02]  /*13120*/  FSEL R37, R37, -INF , P2 ;  /* 0xff80000025257808 */ /* 0x000fe40001000000 */
[----:B------:R-:W-:Y:S02]  /*13130*/  ISETP.NE.AND P1, PT, R21, RZ, PT ;  /* 0x000000ff1500720c */ /* 0x000fe40003f25270 */
[----:B------:R-:W-:Y:S02]  /*13140*/  FSEL R114, R114, -INF , P0 ;  /* 0xff80000072727808 */ /* 0x000fe40000000000 */
[----:B------:R-:W-:Y:S02]  /*13150*/  ISETP.GE.AND P0, PT, R16, R188, PT ;  /* 0x000000bc1000720c */ /* 0x000fe40003f06270 */
[----:B------:R-:W-:Y:S02]  /*13160*/  FSEL R217, R217, -INF , !P6 ;  /* 0xff800000d9d97808 */ /* 0x000fe40007000000 */
[----:B------:R-:W-:-:S02]  /*13170*/  FSEL R215, R37, -INF , !P5 ;  /* 0xff80000025d77808 */ /* 0x000fc40006800000 */
[----:B------:R-:W-:Y:S01]  /*13180*/  FSEL R213, R35, -INF , !P1 ;  /* 0xff80000023d57808 */ /* 0x000fe20004800000 */
[----:B------:R-:W-:Y:S01]  /*13190*/  LDSM.16.MT88.4 R36, [R106+0x6000] ;  /* 0x006000006a24783b */ /* 0x000fe20000004200 */
[C---:B------:R-:W-:Y:S02]  /*131a0*/  ISETP.GE.AND P3, PT, R20.reuse, R189, PT ;  /* 0x000000bd1400720c */ /* 0x040fe40003f66270 */
[C---:B------:R-:W-:Y:S02]  /*131b0*/  ISETP.GE.AND P6, PT, R20.reuse, R188, PT ;  /* 0x000000bc1400720c */ /* 0x040fe40003fc6270 */
[C---:B------:R-:W-:Y:S02]  /*131c0*/  ISETP.GE.AND P2, PT, R20.reuse, R187, PT ;  /* 0x000000bb1400720c */ /* 0x040fe40003f46270 */
[----:B------:R-:W-:Y:S02]  /*131d0*/  ISETP.GE.AND P5, PT, R20, R186, PT ;  /* 0x000000ba1400720c */ /* 0x000fe40003fa6270 */
[----:B------:R-:W-:-:S02]  /*131e0*/  ISETP.GE.AND P1, PT, R16, R189, PT ;  /* 0x000000bd1000720c */ /* 0x000fc40003f26270 */
[----:B------:R-:W-:Y:S02]  /*131f0*/  P2R R20, PR, RZ, 0x1 ;  /* 0x00000001ff147803 */ /* 0x000fe40000000000 */
[----:B------:R-:W-:Y:S02]  /*13200*/  FSEL R205, R114, -INF , !P4 ;  /* 0xff80000072cd7808 */ /* 0x000fe40006000000 */
[C---:B------:R-:W-:Y:S02]  /*13210*/  ISETP.GE.AND P0, PT, R16.reuse, R187, PT ;  /* 0x000000bb1000720c */ /* 0x040fe40003f06270 */
[----:B------:R-:W-:Y:S01]  /*13220*/  ISETP.GE.AND P4, PT, R16, R186, PT ;  /* 0x000000ba1000720c */ /* 0x000fe20003f86270 */
[----:B------:R-:W-:Y:S01]  /*13230*/  VIADD R16, R62, 0xffffffc9 ;  /* 0xffffffc93e107836 */ /* 0x000fe20000000000 */
[----:B------:R-:W-:Y:S01]  /*13240*/  FSEL R211, R12, -INF , P3 ;  /* 0xff8000000cd37808 */ /* 0x000fe20001800000 */
[----:B------:R-:W-:Y:S01]  /*13250*/  VIADD R12, R62, 0xffffffd0 ;  /* 0xffffffd03e0c7836 */ /* 0x000fe20000000000 */
[----:B------:R-:W-:-:S02]  /*13260*/  FSEL R33, R33, -INF , P1 ;  /* 0xff80000021217808 */ /* 0x000fc40000800000 */
[----:B------:R-:W-:Y:S02]  /*13270*/  ISETP.NE.AND P1, PT, R20, RZ, PT ;  /* 0x000000ff1400720c */ /* 0x000fe40003f25270 */
        /* <DEDUP_REMOVED lines=8> */
[----:B------:R-:W-:Y:S02]  /*13300*/  ISETP.GE.AND P5, PT, R16, R186, PT ;  /* 0x000000ba1000720c */ /* 0x000fe40003fa6270 */
[----:B------:R-:W-:Y:S02]  /*13310*/  FSEL R113, R113, -INF , P0 ;  /* 0xff80000071717808 */ /* 0x000fe40000000000 */
[----:B------:R-:W-:-:S02]  /*13320*/  FSEL R31, R31, -INF , P2 ;  /* 0xff8000001f1f7808 */ /* 0x000fc40001000000 */
[----:B------:R-:W-:Y:S02]  /*13330*/  ISETP.GE.AND P0, PT, R12, R189, PT ;  /* 0x000000bd0c00720c */ /* 0x000fe40003f06270 */
[----:B------:R-:W-:Y:S02]  /*13340*/  P2R R16, PR, RZ, 0x2 ;  /* 0x00000002ff107803 */ /* 0x000fe40000000000 */
[----:B------:R-:W-:Y:S01]  /*13350*/  FSEL R207, R10, -INF , P3 ;  /* 0xff8000000acf7808 */ /* 0x000fe20001800000 */
[----:B------:R-:W-:Y:S01]  /*13360*/  VIADD R10, R62, 0xffffffd8 ;  /* 0xffffffd83e0a7836 */ /* 0x000fe20000000000 */
[----:B------:R-:W-:Y:S02]  /*13370*/  FSEL R197, R31, -INF , !P5 ;  /* 0xff8000001fc57808 */ /* 0x000fe40006800000 */
[----:B------:R-:W-:Y:S02]  /*13380*/  FSEL R30, R30, -INF , P0 ;  /* 0xff8000001e1e7808 */ /* 0x000fe40000000000 */
[----:B------:R-:W-:-:S04]  /*13390*/  ISETP.NE.AND P5, PT, R16, RZ, PT ;  /* 0x000000ff1000720c */ /* 0x000fc80003fa5270 */
[----:B------:R-:W-:Y:S02]  /*133a0*/  FSEL R141, R30, -INF , !P5 ;  /* 0xff8000001e8d7808 */ /* 0x000fe40006800000 */
[----:B------:R-:W-:Y:S02]  /*133b0*/  ISETP.GE.AND P5, PT, R10, R188, PT ;  /* 0x000000bc0a00720c */ /* 0x000fe40003fa6270 */
[C---:B------:R-:W-:Y:S02]  /*133c0*/  ISETP.GE.AND P1, PT, R12.reuse, R187, PT ;  /* 0x000000bb0c00720c */ /* 0x040fe40003f26270 */
[----:B------:R-:W-:Y:S01]  /*133d0*/  ISETP.GE.AND P3, PT, R12, R186, PT ;  /* 0x000000ba0c00720c */ /* 0x000fe20003f66270 */
[----:B------:R-:W-:Y:S01]  /*133e0*/  VIADD R12, R62, 0xffffffd1 ;  /* 0xffffffd13e0c7836 */ /* 0x000fe20000000000 */
[----:B------:R-:W-:Y:S02]  /*133f0*/  FSEL R108, R108, -INF , P1 ;  /* 0xff8000006c6c7808 */ /* 0x000fe40000800000 */
[----:B------:R-:W-:-:S02]  /*13400*/  LOP3.LUT R180, R180, 0xfffffffd, RZ, 0xc0, !PT ;  /* 0xfffffffdb4b47812 */ /* 0x000fc400078ec0ff */
[----:B------:R-:W-:Y:S02]  /*13410*/  FSEL R133, R108, -INF , !P3 ;  /* 0xff8000006c857808 */ /* 0x000fe40005800000 */
[----:B------:R-:W-:Y:S02]  /*13420*/  ISETP.GE.AND P1, PT, R10, R189, PT ;  /* 0x000000bd0a00720c */ /* 0x000fe40003f26270 */
[----:B------:R-:W-:Y:S02]  /*13430*/  @P5 LOP3.LUT R180, R180, 0x2, RZ, 0xfc, !PT ;  /* 0x00000002b4b45812 */ /* 0x000fe400078efcff */
[CC--:B------:R-:W-:Y:S02]  /*13440*/  ISETP.GE.AND P3, PT, R10.reuse, R187.reuse, PT ;  /* 0x000000bb0a00720c */ /* 0x0c0fe40003f66270 */
[----:B------:R-:W-:Y:S01]  /*13450*/  ISETP.GE.AND P5, PT, R10, R186, PT ;  /* 0x000000ba0a00720c */ /* 0x000fe20003fa6270 */
[----:B------:R-:W-:Y:S01]  /*13460*/  VIADD R10, R62, 0xffffffd9 ;  /* 0xffffffd93e0a7836 */ /* 0x000fe20000000000 */
[----:B------:R-:W-:-:S02]  /*13470*/  ISETP.GE.AND P0, PT, R12, R187, PT ;  /* 0x000000bb0c00720c */ /* 0x000fc40003f06270 */
[----:B------:R-:W-:Y:S02]  /*13480*/  ISETP.GE.AND P2, PT, R12, R189, PT ;  /* 0x000000bd0c00720c */ /* 0x000fe40003f46270 */
[----:B------:R-:W-:Y:S02]  /*13490*/  FSEL R29, R29, -INF , P0 ;  /* 0xff8000001d1d7808 */ /* 0x000fe40000000000 */
[----:B------:R-:W-:Y:S02]  /*134a0*/  ISETP.GE.AND P0, PT, R10, R188, PT ;  /* 0x000000bc0a00720c */ /* 0x000fe40003f06270 */
[----:B------:R-:W-:Y:S01]  /*134b0*/  FSEL R139, R8, -INF , P2 ;  /* 0xff800000088b7808 */ /* 0x000fe20001000000 */
[----:B------:R-:W-:Y:S01]  /*134c0*/  VIADD R8, R62, 0xffffffe0 ;  /* 0xffffffe03e087836 */ /* 0x000fe20000000000 */
[----:B------:R-:W-:Y:S02]  /*134d0*/  FSEL R27, R27, -INF , P1 ;  /* 0xff8000001b1b7808 */ /* 0x000fe40000800000 */
[----:B------:R-:W-:-:S02]  /*134e0*/  LOP3.LUT P1, RZ, R180, 0x2, RZ, 0xc0, !PT ;  /* 0x00000002b4ff7812 */ /* 0x000fc4000782c0ff */
[----:B------:R-:W-:Y:S02]  /*134f0*/  FSEL R64, R64, -INF , P3 ;  /* 0xff80000040407808 */ /* 0x000fe40001800000 */
[----:B------:R-:W-:Y:S02]  /*13500*/  LOP3.LUT R180, R180, 0xfffffffe, RZ, 0xc0, !PT ;  /* 0xfffffffeb4b47812 */ /* 0x000fe400078ec0ff */
[----:B------:R-:W-:Y:S02]  /*13510*/  ISETP.GE.AND P3, PT, R8, R188, PT ;  /* 0x000000bc0800720c */ /* 0x000fe40003f66270 */
[----:B------:R-:W-:Y:S02]  /*13520*/  FSEL R207, R207, -INF , !P6 ;  /* 0xff800000cfcf7808 */ /* 0x000fe40007000000 */
[----:B------:R-:W-:Y:S02]  /*13530*/  ISETP.GE.AND P6, PT, R12, R186, PT ;  /* 0x000000ba0c00720c */ /* 0x000fe40003fc6270 */
[----:B------:R-:W-:-:S02]  /*13540*/  @P0 LOP3.LUT R180, R180, 0x1, RZ, 0xfc, !PT ;  /* 0x00000001b4b40812 */ /* 0x000fc400078efcff */
[----:B------:R-:W-:Y:S02]  /*13550*/  FSEL R199, R113, -INF , !P4 ;  /* 0xff80000071c77808 */ /* 0x000fe40006000000 */
[----:B------:R-:W-:Y:S02]  /*13560*/  ISETP.GE.AND P4, PT, R12, R188, PT ;  /* 0x000000bc0c00720c */ /* 0x000fe40003f86270 */
[----:B------:R-:W-:Y:S02]  /*13570*/  FSEL R131, R29, -INF , !P6 ;  /* 0xff8000001d837808 */ /* 0x000fe40007000000 */
[----:B------:R-:W-:Y:S02]  /*13580*/  LOP3.LUT P6, RZ, R180, 0x1, RZ, 0xc0, !PT ;  /* 0x00000001b4ff7812 */ /* 0x000fe400078cc0ff */
[----:B------:R-:W-:Y:S02]  /*13590*/  FSEL R129, R64, -INF , !P5 ;  /* 0xff80000040817808 */ /* 0x000fe40006800000 */
[----:B------:R-:W-:-:S02]  /*135a0*/  LOP3.LUT R180, R180, 0xfffffffb, RZ, 0xc0, !PT ;  /* 0xfffffffbb4b47812 */ /* 0x000fc400078ec0ff */
[----:B------:R-:W-:Y:S02]  /*135b0*/  ISETP.GE.AND P5, PT, R8, R186, PT ;  /* 0x000000ba0800720c */ /* 0x000fe40003fa6270 */
[----:B------:R-:W-:Y:S02]  /*135c0*/  FSEL R139, R139, -INF , !P4 ;  /* 0xff8000008b8b7808 */ /* 0x000fe40006000000 */
[----:B------:R-:W-:Y:S02]  /*135d0*/  ISETP.GE.AND P4, PT, R10, R189, PT ;  /* 0x000000bd0a00720c */ /* 0x000fe40003f86270 */
[----:B------:R-:W-:Y:S02]  /*135e0*/  @P3 LOP3.LUT R180, R180, 0x4, RZ, 0xfc, !PT ;  /* 0x00000004b4b43812 */ /* 0x000fe400078efcff */
[----:B------:R-:W-:Y:S02]  /*135f0*/  FSEL R135, R6, -INF , P4 ;  /* 0xff80000006877808 */ /* 0x000fe40002000000 */
[----:B------:R-:W-:-:S02]  /*13600*/  LOP3.LUT P4, RZ, R180, 0x4, RZ, 0xc0, !PT ;  /* 0x00000004b4ff7812 */ /* 0x000fc4000788c0ff */
[----:B------:R-:W-:Y:S02]  /*13610*/  LOP3.LUT R180, R180, 0xfffffffd, RZ, 0xc0, !PT ;  /* 0xfffffffdb4b47812 */ /* 0x000fe400078ec0ff */
[----:B------:R-:W-:Y:S02]  /*13620*/  ISETP.GE.AND P3, PT, R8, R187, PT ;  /* 0x000000bb0800720c */ /* 0x000fe40003f66270 */
[----:B------:R-:W-:Y:S01]  /*13630*/  @P5 LOP3.LUT R180, R180, 0x2, RZ, 0xfc, !PT ;  /* 0x00000002b4b45812 */ /* 0x000fe200078efcff */
[----:B------:R-:W-:Y:S01]  /*13640*/  VIADD R6, R62, 0xffffffe8 ;  /* 0xffffffe83e067836 */ /* 0x000fe20000000000 */
[----:B------:R-:W-:Y:S02]  /*13650*/  FSEL R60, R60, -INF , P3 ;  /* 0xff8000003c3c7808 */ /* 0x000fe40001800000 */
[----:B------:R-:W-:-:S04]  /*13660*/  LOP3.LUT P3, RZ, R180, 0x2, RZ, 0xc0, !PT ;  /* 0x00000002b4ff7812 */ /* 0x000fc8000786c0ff */
[----:B------:R-:W-:Y:S02]  /*13670*/  FSEL R65, R60, -INF , !P3 ;  /* 0xff8000003c417808 */ /* 0x000fe40005800000 */
[----:B------:R-:W-:Y:S02]  /*13680*/  ISETP.GE.AND P3, PT, R6, R187, PT ;  /* 0x000000bb0600720c */ /* 0x000fe40003f66270 */
[----:B------:R-:W-:Y:S02]  /*13690*/  LOP3.LUT R180, R180, 0xfffffffe, RZ, 0xc0, !PT ;  /* 0xfffffffeb4b47812 */ /* 0x000fe400078ec0ff */
[----:B------:R-:W-:Y:S02]  /*136a0*/  FSEL R137, R27, -INF , !P1 ;  /* 0xff8000001b897808 */ /* 0x000fe40004800000 */
[----:B------:R-:W-:Y:S01]  /*136b0*/  ISETP.GE.AND P1, PT, R8, R189, PT ;  /* 0x000000bd0800720c */ /* 0x000fe20003f26270 */
[----:B------:R-:W-:Y:S01]  /*136c0*/  VIADD R8, R62, 0xffffffe1 ;  /* 0xffffffe13e087836 */ /* 0x000fe20000000000 */
[----:B------:R-:W-:-:S05]  /*136d0*/  ISETP.GE.AND P0, PT, R10, R187, PT ;  /* 0x000000bb0a00720c */ /* 0x000fca0003f06270 */
[----:B------:R-:W-:Y:S02]  /*136e0*/  @P3 LOP3.LUT R180, R180, 0x1, RZ, 0xfc, !PT ;  /* 0x00000001b4b43812 */ /* 0x000fe400078efcff */
[-C--:B------:R-:W-:Y:S02]  /*136f0*/  ISETP.GE.AND P3, PT, R6, R186.reuse, PT ;  /* 0x000000ba0600720c */ /* 0x080fe40003f66270 */
[----:B------:R-:W-:Y:S02]  /*13700*/  FSEL R25, R25, -INF , P1 ;  /* 0xff80000019197808 */ /* 0x000fe40000800000 */
[----:B------:R-:W-:Y:S02]  /*13710*/  ISETP.GE.AND P2, PT, R10, R186, PT ;  /* 0x000000ba0a00720c */ /* 0x000fe40003f46270 */
[----:B------:R-:W-:Y:S02]  /*13720*/  FSEL R26, R26, -INF , P0 ;  /* 0xff8000001a1a7808 */ /* 0x000fe40000000000 */
[----:B------:R-:W-:-:S02]  /*13730*/  ISETP.GE.AND P0, PT, R8, R187, PT ;  /* 0x000000bb0800720c */ /* 0x000fc40003f06270 */
[----:B------:R-:W-:Y:S02]  /*13740*/  FSEL R119, R25, -INF , !P4 ;  /* 0xff80000019777808 */ /* 0x000fe40006000000 */
[----:B------:R-:W-:Y:S02]  /*13750*/  FSEL R123, R26, -INF , !P2 ;  /* 0xff8000001a7b7808 */ /* 0x000fe40005000000 */
[CC--:B------:R-:W-:Y:S02]  /*13760*/  ISETP.GE.AND P1, PT, R6.reuse, R189.reuse, PT ;  /* 0x000000bd0600720c */ /* 0x0c0fe40003f26270 */
[----:B------:R-:W-:Y:S01]  /*13770*/  ISETP.GE.AND P4, PT, R6, R188, PT ;  /* 0x000000bc0600720c */ /* 0x000fe20003f86270 */
[----:B------:R-:W-:Y:S01]  /*13780*/  VIADD R6, R62, 0xffffffe9 ;  /* 0xffffffe93e067836 */ /* 0x000fe20000000000 */
[C---:B------:R-:W-:Y:S02]  /*13790*/  ISETP.GE.AND P5, PT, R8.reuse, R189, PT ;  /* 0x000000bd0800720c */ /* 0x040fe40003fa6270 */
[----:B------:R-:W-:-:S02]  /*137a0*/  ISETP.GE.AND P2, PT, R8, R186, PT ;  /* 0x000000ba0800720c */ /* 0x000fc40003f46270 */
[----:B------:R-:W-:Y:S02]  /*137b0*/  LOP3.LUT R180, R180, 0xfffffffb, RZ, 0xc0, !PT ;  /* 0xfffffffbb4b47812 */ /* 0x000fe400078ec0ff */
[----:B------:R-:W-:Y:S02]  /*137c0*/  FSEL R23, R23, -INF , P0 ;  /* 0xff80000017177808 */ /* 0x000fe40000000000 */
[----:B------:R-:W-:Y:S02]  /*137d0*/  FSEL R117, R4, -INF , P5 ;  /* 0xff80000004757808 */ /* 0x000fe40002800000 */
[----:B------:R-:W-:Y:S02]  /*137e0*/  @P3 LOP3.LUT R180, R180, 0x4, RZ, 0xfc, !PT ;  /* 0x00000004b4b43812 */ /* 0x000fe400078efcff */
[----:B------:R-:W-:Y:S02]  /*137f0*/  FSEL R63, R23, -INF , !P2 ;  /* 0xff800000173f7808 */ /* 0x000fe40005000000 */
[----:B------:R-:W-:-:S02]  /*13800*/  ISETP.GE.AND P3, PT, R6, R189, PT ;  /* 0x000000bd0600720c */ /* 0x000fc40003f66270 */
[C---:B------:R-:W-:Y:S02]  /*13810*/  ISETP.GE.AND P5, PT, R6.reuse, R188, PT ;  /* 0x000000bc0600720c */ /* 0x040fe40003fa6270 */
[C---:B------:R-:W-:Y:S02]  /*13820*/  ISETP.GE.AND P0, PT, R6.reuse, R187, PT ;  /* 0x000000bb0600720c */ /* 0x040fe40003f06270 */
[----:B------:R-:W-:Y:S02]  /*13830*/  ISETP.GE.AND P2, PT, R6, R186, PT ;  /* 0x000000ba0600720c */ /* 0x000fe40003f46270 */
[----:B------:R-:W-:Y:S02]  /*13840*/  FMNMX3.FTZ R6, R2, R19, R17, !PT ;  /* 0x0000001302067276 */ /* 0x000fe40007810011 */
[----:B------:R-:W-:Y:S02]  /*13850*/  FSEL R135, R135, -INF , !P6 ;  /* 0xff80000087877808 */ /* 0x000fe40007000000 */
[----:B------:R-:W-:-:S02]  /*13860*/  FMNMX3.FTZ R6, R6, R15, R13, !PT ;  /* 0x0000000f06067276 */ /* 0x000fc4000781000d */
[----:B------:R-:W-:Y:S02]  /*13870*/  ISETP.GE.AND P6, PT, R8, R188, PT ;  /* 0x000000bc0800720c */ /* 0x000fe40003fc6270 */
[----:B------:R-:W-:Y:S02]  /*13880*/  FMNMX3.FTZ R8, R6, R195, R145, !PT ;  /* 0x000000c306087276 */ /* 0x000fe40007810091 */
[----:B------:R-:W-:Y:S02]  /*13890*/  FMNMX3.FTZ R6, R0, R11, R9, !PT ;  /* 0x0000000b00067276 */ /* 0x000fe40007810009 */
[----:B------:R-:W-:Y:S02]  /*138a0*/  FMNMX3.FTZ R8, R8, R55, R53, !PT ;  /* 0x0000003708087276 */ /* 0x000fe40007810035 */
[----:B------:R-:W-:Y:S02]  /*138b0*/  FMNMX3.FTZ R6, R6, R7, R5, !PT ;  /* 0x0000000706067276 */ /* 0x000fe40007810005 */
[----:B------:R-:W-:-:S02]  /*138c0*/  FMNMX3.FTZ R8, R8, R237, R191, !PT ;  /* 0x000000ed08087276 */ /* 0x000fc400078100bf */
[----:B------:R-:W-:Y:S01]  /*138d0*/  FMNMX3.FTZ R6, R6, R147, R143, !PT ;  /* 0x0000009306067276 */ /* 0x000fe2000781008f */
[----:B------:R-:W-:Y:S01]  /*138e0*/  VIADD R4, R62, 0xfffffff0 ;  /* 0xfffffff03e047836 */ /* 0x000fe20000000000 */
[----:B------:R-:W-:Y:S02]  /*138f0*/  FSEL R117, R117, -INF , !P6 ;  /* 0xff80000075757808 */ /* 0x000fe40007000000 */
[----:B------:R-:W-:Y:S02]  /*13900*/  FMNMX3.FTZ R8, R8, R235, R169, !PT ;  /* 0x000000eb08087276 */ /* 0x000fe400078100a9 */
[----:B------:R-:W-:Y:S02]  /*13910*/  LOP3.LUT P6, RZ, R180, 0x1, RZ, 0xc0, !PT ;  /* 0x00000001b4ff7812 */ /* 0x000fe400078cc0ff */
[----:B------:R-:W-:Y:S02]  /*13920*/  FMNMX3.FTZ R6, R6, R47, R45, !PT ;  /* 0x0000002f06067276 */ /* 0x000fe4000781002d */
[----:B------:R-:W-:-:S02]  /*13930*/  LOP3.LUT R180, R180, 0xfffffffd, RZ, 0xc0, !PT ;  /* 0xfffffffdb4b47812 */ /* 0x000fc400078ec0ff */
[----:B------:R-:W-:Y:S02]  /*13940*/  FSEL R22, R22, -INF , P1 ;  /* 0xff80000016167808 */ /* 0x000fe40000800000 */
[----:B------:R-:W-:Y:S02]  /*13950*/  ISETP.GE.AND P1, PT, R4, R189, PT ;  /* 0x000000bd0400720c */ /* 0x000fe40003f26270 */
[----:B------:R-:W-:Y:S02]  /*13960*/  FMNMX3.FTZ R8, R8, R229, R221, !PT ;  /* 0x000000e508087276 */ /* 0x000fe400078100dd */
[----:B------:R-:W-:Y:S02]  /*13970*/  FMNMX3.FTZ R6, R6, R233, R151, !PT ;  /* 0x000000e906067276 */ /* 0x000fe40007810097 */
[----:B------:R-:W-:Y:S02]  /*13980*/  @P2 LOP3.LUT R180, R180, 0x2, RZ, 0xfc, !PT ;  /* 0x00000002b4b42812 */ /* 0x000fe400078efcff */
[----:B------:R-:W-:-:S02]  /*13990*/  FSEL R18, R18, -INF , P6 ;  /* 0xff80000012127808 */ /* 0x000fc40003000000 */
[----:B------:R-:W-:Y:S02]  /*139a0*/  FSEL R14, R14, -INF , P3 ;  /* 0xff8000000e0e7808 */ /* 0x000fe40001800000 */
[C---:B------:R-:W-:Y:S02]  /*139b0*/  ISETP.GE.AND P2, PT, R4.reuse, R188, PT ;  /* 0x000000bc0400720c */ /* 0x040fe40003f46270 */
[C---:B------:R-:W-:Y:S02]  /*139c0*/  ISETP.GE.AND P3, PT, R4.reuse, R187, PT ;  /* 0x000000bb0400720c */ /* 0x040fe40003f66270 */
[----:B------:R-:W-:Y:S01]  /*139d0*/  ISETP.GE.AND P6, PT, R4, R186, PT ;  /* 0x000000ba0400720c */ /* 0x000fe20003fc6270 */
[----:B------:R-:W-:Y:S01]  /*139e0*/  VIADD R4, R62, 0xfffffff1 ;  /* 0xfffffff13e047836 */ /* 0x000fe20000000000 */
[----:B------:R-:W-:Y:S02]  /*139f0*/  FSEL R59, R59, -INF , P1 ;  /* 0xff8000003b3b7808 */ /* 0x000fe40000800000 */
[----:B------:R-:W-:-:S02]  /*13a00*/  FMNMX3.FTZ R8, R8, R227, R217, !PT ;  /* 0x000000e308087276 */ /* 0x000fc400078100d9 */
[----:B------:R-:W-:Y:S02]  /*13a10*/  FMNMX3.FTZ R6, R6, R231, R149, !PT ;  /* 0x000000e706067276 */ /* 0x000fe40007810095 */
[----:B------:R-:W-:Y:S02]  /*13a20*/  FSEL R115, R22, -INF , !P4 ;  /* 0xff80000016737808 */ /* 0x000fe40006000000 */
        /* <DEDUP_REMOVED lines=12> */
[----:B------:R-:W-:Y:S02]  /*13af0*/  FSEL R52, R52, -INF , P0 ;  /* 0xff80000034347808 */ /* 0x000fe40000000000 */
[----:B------:R-:W-:Y:S02]  /*13b00*/  ISETP.GE.AND P3, PT, R4, R189, PT ;  /* 0x000000bd0400720c */ /* 0x000fe40003f66270 */
[----:B------:R-:W-:Y:S02]  /*13b10*/  FMNMX3.FTZ R8, R8, R141, R139, !PT ;  /* 0x0000008d08087276 */ /* 0x000fe4000781008b */
[----:B------:R-:W-:Y:S01]  /*13b20*/  FMNMX3.FTZ R6, R6, R205, R201, !PT ;  /* 0x000000cd06067276 */ /* 0x000fe200078100c9 */
[----:B------:R-:W-:Y:S01]  /*13b30*/  VIADD R62, R62, 0xfffffff9 ;  /* 0xfffffff93e3e7836 */ /* 0x000fe20000000000 */
[----:B------:R-:W-:-:S02]  /*13b40*/  FSEL R109, R52, -INF , !P1 ;  /* 0xff800000346d7808 */ /* 0x000fc40004800000 */
[----:B------:R-:W-:Y:S02]  /*13b50*/  FSEL R48, R54, -INF , P2 ;  /* 0xff80000036307808 */ /* 0x000fe40001000000 */
[C---:B------:R-:W-:Y:S02]  /*13b60*/  ISETP.GE.AND P0, PT, R4.reuse, R188, PT ;  /* 0x000000bc0400720c */ /* 0x040fe40003f06270 */
[C---:B------:R-:W-:Y:S02]  /*13b70*/  ISETP.GE.AND P1, PT, R4.reuse, R187, PT ;  /* 0x000000bb0400720c */ /* 0x040fe40003f26270 */
[----:B------:R-:W-:Y:S02]  /*13b80*/  FSEL R61, R61, -INF , P3 ;  /* 0xff8000003d3d7808 */ /* 0x000fe40001800000 */
[----:B------:R-:W-:Y:S02]  /*13b90*/  ISETP.GE.AND P2, PT, R4, R186, PT ;  /* 0x000000ba0400720c */ /* 0x000fe40003f46270 */
[----:B------:R-:W-:-:S02]  /*13ba0*/  FMNMX3.FTZ R4, R8, R137, R135, !PT ;  /* 0x0000008908047276 */ /* 0x000fc40007810087 */
[----:B------:R-:W-:Y:S02]  /*13bb0*/  FMNMX3.FTZ R6, R6, R199, R197, !PT ;  /* 0x000000c706067276 */ /* 0x000fe400078100c5 */
[----:B------:R-:W-:Y:S02]  /*13bc0*/  FSEL R105, R61, -INF , !P0 ;  /* 0xff8000003d697808 */ /* 0x000fe40004000000 */
[----:B------:R-:W-:Y:S02]  /*13bd0*/  FSEL R113, R14, -INF , !P5 ;  /* 0xff8000000e717808 */ /* 0x000fe40006800000 */
[----:B------:R-:W-:Y:S02]  /*13be0*/  ISETP.GE.AND P0, PT, R62, R189, PT ;  /* 0x000000bd3e00720c */ /* 0x000fe40003f06270 */
[----:B------:R-:W-:Y:S02]  /*13bf0*/  FMNMX3.FTZ R4, R4, R119, R117, !PT ;  /* 0x0000007704047276 */ /* 0x000fe40007810075 */
[----:B------:R-:W-:-:S02]  /*13c00*/  FMNMX3.FTZ R6, R6, R133, R131, !PT ;  /* 0x0000008506067276 */ /* 0x000fc40007810083 */
[----:B------:R-:W-:Y:S02]  /*13c10*/  FSEL R43, R46, -INF , P1 ;  /* 0xff8000002e2b7808 */ /* 0x000fe40000800000 */
[----:B------:R-:W-:Y:S02]  /*13c20*/  ISETP.GE.AND P1, PT, R62, R188, PT ;  /* 0x000000bc3e00720c */ /* 0x000fe40003f26270 */
[----:B------:R-:W-:Y:S02]  /*13c30*/  FSEL R44, R44, -INF , P0 ;  /* 0xff8000002c2c7808 */ /* 0x000fe40000000000 */
[----:B------:R-:W-:Y:S02]  /*13c40*/  FMNMX3.FTZ R4, R4, R115, R113, !PT ;  /* 0x0000007304047276 */ /* 0x000fe40007810071 */
[C---:B------:R-:W-:Y:S02]  /*13c50*/  LOP3.LUT P5, RZ, R180.reuse, 0x2, RZ, 0xc0, !PT ;  /* 0x00000002b4ff7812 */ /* 0x040fe400078ac0ff */
[----:B------:R-:W-:-:S02]  /*13c60*/  LOP3.LUT P3, RZ, R180, 0x4, RZ, 0xc0, !PT ;  /* 0x00000004b4ff7812 */ /* 0x000fc4000786c0ff */
[----:B------:R-:W-:Y:S02]  /*13c70*/  FMNMX3.FTZ R6, R6, R129, R123, !PT ;  /* 0x0000008106067276 */ /* 0x000fe4000781007b */
[----:B------:R-:W-:Y:S02]  /*13c80*/  FSEL R67, R44, -INF , !P1 ;  /* 0xff8000002c437808 */ /* 0x000fe40004800000 */
[----:B------:R-:W-:Y:S02]  /*13c90*/  FMNMX3.FTZ R4, R4, R111, R109, !PT ;  /* 0x0000006f04047276 */ /* 0x000fe4000781006d */
[----:B------:R-:W-:Y:S02]  /*13ca0*/  ISETP.GE.AND P0, PT, R62, R187, PT ;  /* 0x000000bb3e00720c */ /* 0x000fe40003f06270 */
[----:B------:R-:W-:Y:S02]  /*13cb0*/  FSEL R61, R18, -INF , !P3 ;  /* 0xff800000123d7808 */ /* 0x000fe40005800000 */
[----:B------:R-:W-:-:S02]  /*13cc0*/  FSEL R59, R56, -INF , !P5 ;  /* 0xff800000383b7808 */ /* 0x000fc40006800000 */
[----:B------:R-:W-:Y:S02]  /*13cd0*/  FMNMX3.FTZ R6, R6, R65, R63, !PT ;  /* 0x0000004106067276 */ /* 0x000fe4000781003f */
[----:B------:R-:W-:Y:S02]  /*13ce0*/  FMNMX3.FTZ R4, R4, R105, R67, !PT ;  /* 0x0000006904047276 */ /* 0x000fe40007810043 */
[----:B------:R-:W-:Y:S02]  /*13cf0*/  ISETP.GE.AND P1, PT, R62, R186, PT ;  /* 0x000000ba3e00720c */ /* 0x000fe40003f26270 */
[----:B------:R-:W-:Y:S02]  /*13d00*/  FSEL R3, R3, -INF , P0 ;  /* 0xff80000003037808 */ /* 0x000fe40000000000 */
[----:B------:R-:W-:Y:S02]  /*13d10*/  FSEL R50, R50, -INF , !P6 ;  /* 0xff80000032327808 */ /* 0x000fe40007000000 */
[----:B------:R-:W-:-:S02]  /*13d20*/  FSEL R48, R48, -INF , !P4 ;  /* 0xff80000030307808 */ /* 0x000fc40006000000 */
[----:B------:R-:W-:Y:S01]  /*13d30*/  FMNMX3.FTZ R21, R6, R61, R59, !PT ;  /* 0x0000003d06157276 */ /* 0x000fe2000781003b */
[----:B------:R-:W1:Y:S01]  /*13d40*/  SHFL.BFLY PT, R23, R4, 0x2, 0x1f ;  /* 0x0c401f0004177f89 */ /* 0x000e6200000e0000 */
[----:B------:R-:W-:Y:S02]  /*13d50*/  FSEL R43, R43, -INF , !P2 ;  /* 0xff8000002b2b7808 */ /* 0x000fe40005000000 */
[----:B------:R-:W-:Y:S02]  /*13d60*/  FSEL R42, R3, -INF , !P1 ;  /* 0xff800000032a7808 */ /* 0x000fe40004800000 */
[----:B------:R-:W-:-:S04]  /*13d70*/  FMNMX3.FTZ R21, R21, R50, R48, !PT ;  /* 0x0000003215157276 */ /* 0x000fc80007810030 */
[----:B------:R-:W-:-:S05]  /*13d80*/  FMNMX3.FTZ R25, R21, R43, R42, !PT ;  /* 0x0000002b15197276 */ /* 0x000fca000781002a */
[----:B------:R-:W3:Y:S01]  /*13d90*/  SHFL.BFLY PT, R6, R25, 0x2, 0x1f ;  /* 0x0c401f0019067f89 */ /* 0x000ee200000e0000 */
[----:B-1----:R-:W-:-:S05]  /*13da0*/  FMNMX.FTZ R23, R4, R23, !PT ;  /* 0x0000001704177209 */ /* 0x002fca0007810000 */
[----:B------:R-:W1:Y:S01]  /*13db0*/  SHFL.BFLY PT, R40, R23, 0x1, 0x1f ;  /* 0x0c201f0017287f89 */ /* 0x000e6200000e0000 */
[----:B---3--:R-:W-:-:S03]  /*13dc0*/  FMNMX.FTZ R6, R25, R6, !PT ;  /* 0x0000000619067209 */ /* 0x008fc60007810000 */
[----:B------:R-:W-:Y:S04]  /*13dd0*/  LDSM.16.MT88.4 R24, [R107+0x6000] ;  /* 0x006000006b18783b */ /* 0x000fe80000004200 */
[----:B------:R-:W3:Y:S01]  /*13de0*/  SHFL.BFLY PT, R3, R6, 0x1, 0x1f ;  /* 0x0c201f0006037f89 */ /* 0x000ee200000e0000 */
[----:B-1----:R-:W-:-:S04]  /*13df0*/  FMNMX.FTZ R40, R23, R40, !PT ;  /* 0x0000002817287209 */ /* 0x002fc80007810000 */
[----:B------:R-:W-:Y:S01]  /*13e00*/  FSETP.NEU.FTZ.AND P0, PT, R40, -INF , PT ;  /* 0xff8000002800780b */ /* 0x000fe20003f1d000 */
[----:B--2---:R-:W-:-:S03]  /*13e10*/  FMUL.FTZ R56, R41, R40 ;  /* 0x0000002829387220 */ /* 0x004fc60000410000 */
[----:B------:R-:W-:Y:S02]  /*13e20*/  FSEL R21, R40, RZ, P0 ;  /* 0x000000ff28157208 */ /* 0x000fe40000000000 */
[----:B------:R-:W-:Y:S02]  /*13e30*/  FSEL R56, R56, RZ, P0 ;  /* 0x000000ff38387208 */ /* 0x000fe40000000000 */
[----:B---3--:R-:W-:Y:S01]  /*13e40*/  FMNMX.FTZ R3, R6, R3, !PT ;  /* 0x0000000306037209 */ /* 0x008fe20007810000 */
[----:B------:R-:W-:-:S03]  /*13e50*/  FADD.FTZ R4, R2, -R21 ;  /* 0x8000001502047221 */ /* 0x000fc60000010000 */
[----:B------:R-:W-:Y:S01]  /*13e60*/  FSETP.NEU.FTZ.AND P0, PT, R3, -INF , PT ;  /* 0xff8000000300780b */ /* 0x000fe20003f1d000 */
[----:B------:R-:W-:-:S05]  /*13e70*/  FMUL.FTZ R2, R41, R3 ;  /* 0x0000000329027220 */ /* 0x000fca0000410000 */
[----:B------:R-:W-:Y:S01]  /*13e80*/  FSEL R2, R2, RZ, P0 ;  /* 0x000000ff02027208 */ /* 0x000fe20000000000 */
[-CC-:B------:R-:W-:Y:S01]  /*13e90*/  FFMA.FTZ R203, R19, R41.reuse, -R56.reuse ;  /* 0x0000002913cb7223 */ /* 0x180fe20000010838 */
[-C--:B------:R-:W-:Y:S02]  /*13ea0*/  FFMA.FTZ R62, R17, R41.reuse, -R56 ;  /* 0x00000029113e7223 */ /* 0x080fe40000010838 */
[----:B------:R-:W-:Y:S01]  /*13eb0*/  LDSM.16.MT88.4 R16, [R152+0x6000] ;  /* 0x006000009810783b */ /* 0x000fe20000004200 */
[-CC-:B------:R-:W-:Y:S01]  /*13ec0*/  FFMA.FTZ R118, R11, R41.reuse, -R2.reuse ;  /* 0x000000290b767223 */ /* 0x180fe20000010802 */
[-C--:B------:R-:W-:Y:S02]  /*13ed0*/  FFMA.FTZ R64, R9, R41.reuse, -R2 ;  /* 0x0000002909407223 */ /* 0x080fe40000010802 */
[----:B------:R-:W1:Y:S01]  /*13ee0*/  LDSM.16.MT88.4 R8, [R156+0x6000] ;  /* 0x006000009c08783b */ /* 0x000e620000004200 */
[-CC-:B------:R-:W-:Y:S01]  /*13ef0*/  FFMA.FTZ R58, R13, R41.reuse, -R56.reuse ;  /* 0x000000290d3a7223 */ /* 0x180fe20000010838 */
[----:B------:R-:W-:Y:S01]  /*13f00*/  FSEL R13, R3, RZ, P0 ;  /* 0x000000ff030d7208 */ /* 0x000fe20000000000 */
[----:B------:R-:W-:-:S04]  /*13f10*/  FFMA.FTZ R125, R15, R41, -R56 ;  /* 0x000000290f7d7223 */ /* 0x000fc80000010838 */
[----:B------:R-:W-:Y:S01]  /*13f20*/  FADD.FTZ R122, R0, -R13 ;  /* 0x8000000d007a7221 */ /* 0x000fe20000010000 */
[----:B------:R-:W-:Y:S01]  /*13f30*/  FMUL.FTZ R124, R41, R4 ;  /* 0x00000004297c7220 */ /* 0x000fe20000410000 */
[-CC-:B------:R-:W-:Y:S01]  /*13f40*/  FFMA.FTZ R127, R7, R41.reuse, -R2.reuse ;  /* 0x00000029077f7223 */ /* 0x180fe20000010802 */
[-C--:B------:R-:W-:Y:S01]  /*13f50*/  FFMA.FTZ R60, R5, R41.reuse, -R2 ;  /* 0x00000029053c7223 */ /* 0x080fe20000010802 */
[----:B------:R-:W-:Y:S01]  /*13f60*/  FMUL.FTZ R122, R41, R122 ;  /* 0x0000007a297a7220 */ /* 0x000fe20000410000 */
[----:B------:R-:W-:Y:S01]  /*13f70*/  MUFU.EX2 R203, R203 ;  /* 0x000000cb00cb7308 */ /* 0x000fe20000000800 */
[-C--:B------:R-:W-:Y:S01]  /*13f80*/  FFMA.FTZ R108, R145, R41.reuse, -R56 ;  /* 0x00000029916c7223 */ /* 0x080fe20000010838 */
[-C--:B------:R-:W-:Y:S01]  /*13f90*/  FFMA.FTZ R104, R143, R41.reuse, -R2 ;  /* 0x000000298f687223 */ /* 0x080fe20000010802 */
[-CC-:B------:R-:W-:Y:S01]  /*13fa0*/  FFMA.FTZ R145, R55, R41.reuse, -R56.reuse ;  /* 0x0000002937917223 */ /* 0x180fe20000010838 */
[----:B------:R-:W2:Y:S01]  /*13fb0*/  MUFU.EX2 R62, R62 ;  /* 0x0000003e003e7308 */ /* 0x000ea20000000800 */
[-C--:B------:R-:W-:Y:S01]  /*13fc0*/  FFMA.FTZ R66, R53, R41.reuse, -R56 ;  /* 0x0000002935427223 */ /* 0x080fe20000010838 */
[-CC-:B------:R-:W-:Y:S01]  /*13fd0*/  FFMA.FTZ R143, R47, R41.reuse, -R2.reuse ;  /* 0x000000292f8f7223 */ /* 0x180fe20000010802 */
[----:B------:R-:W-:Y:S01]  /*13fe0*/  FFMA.FTZ R0, R45, R41, -R2 ;  /* 0x000000292d007223 */ /* 0x000fe20000010802 */
[----:B------:R-:W-:Y:S01]  /*13ff0*/  MUFU.EX2 R125, R125 ;  /* 0x0000007d007d7308 */ /* 0x000fe20000000800 */
[----:B------:R-:W3:Y:S03]  /*14000*/  LDSM.16.MT88.4 R52, [R156+0x6800] ;  /* 0x006800009c34783b */ /* 0x000ee60000004200 */
[----:B------:R-:W-:Y:S01]  /*14010*/  MUFU.EX2 R58, R58 ;  /* 0x0000003a003a7308 */ /* 0x000fe20000000800 */
[----:B------:R-:W4:Y:S03]  /*14020*/  LDSM.16.MT88.4 R44, [R152+0x6800] ;  /* 0x00680000982c783b */ /* 0x000f260000004200 */
[----:B------:R-:W-:Y:S04]  /*14030*/  MUFU.EX2 R118, R118 ;  /* 0x0000007600767308 */ /* 0x000fe80000000800 */
[----:B------:R-:W-:Y:S04]  /*14040*/  MUFU.EX2 R64, R64 ;  /* 0x0000004000407308 */ /* 0x000fe80000000800 */
[----:B------:R-:W5:Y:S04]  /*14050*/  MUFU.EX2 R124, R124 ;  /* 0x0000007c007c7308 */ /* 0x000f680000000800 */
[----:B------:R-:W1:Y:S04]  /*14060*/  MUFU.EX2 R122, R122 ;  /* 0x0000007a007a7308 */ /* 0x000e680000000800 */
[----:B------:R-:W-:Y:S04]  /*14070*/  MUFU.EX2 R127, R127 ;  /* 0x0000007f007f7308 */ /* 0x000fe80000000800 */
[----:B------:R-:W3:Y:S01]  /*14080*/  MUFU.EX2 R60, R60 ;  /* 0x0000003c003c7308 */ /* 0x000ee20000000800 */
[----:B--2---:R-:W-:Y:S01]  /*14090*/  F2FP.BF16.F32.PACK_AB R32, R62, R203 ;  /* 0x000000cb3e20723e */ /* 0x004fe200000010ff */
[-C--:B-----5:R-:W-:Y:S01]  /*140a0*/  FMUL.FTZ R4, R96, R124.reuse ;  /* 0x0000007c60047220 */ /* 0x0a0fe20000410000 */
[-C--:B------:R-:W-:Y:S01]  /*140b0*/  FMUL.FTZ R5, R97, R124.reuse ;  /* 0x0000007c61057220 */ /* 0x080fe20000410000 */
[----:B------:R-:W-:Y:S01]  /*140c0*/  F2FP.BF16.F32.PACK_AB R34, R58, R125 ;  /* 0x0000007d3a22723e */ /* 0x000fe200000010ff */
[----:B------:R-:W-:Y:S01]  /*140d0*/  FMUL.FTZ R12, R88, R124 ;  /* 0x0000007c580c7220 */ /* 0x000fe20000410000 */
[-C--:B-1----:R-:W-:Y:S01]  /*140e0*/  FMUL.FTZ R6, R98, R122.reuse ;  /* 0x0000007a62067220 */ /* 0x082fe20000410000 */
[----:B------:R-:W-:Y:S01]  /*140f0*/  FMUL.FTZ R7, R99, R122 ;  /* 0x0000007a63077220 */ /* 0x000fe20000410000 */
[----:B------:R-:W-:Y:S01]  /*14100*/  F2FP.BF16.F32.PACK_AB R33, R64, R118 ;  /* 0x000000764021723e */ /* 0x000fe200000010ff */
[----:B------:R-:W-:Y:S01]  /*14110*/  FMUL.FTZ R13, R89, R124 ;  /* 0x0000007c590d7220 */ /* 0x000fe20000410000 */
[-C--:B------:R-:W-:Y:S01]  /*14120*/  FMUL.FTZ R14, R90, R122.reuse ;  /* 0x0000007a5a0e7220 */ /* 0x080fe20000410000 */
[----:B------:R-:W-:Y:S01]  /*14130*/  FMUL.FTZ R15, R91, R122 ;  /* 0x0000007a5b0f7220 */ /* 0x000fe20000410000 */
[-C--:B------:R-:W-:Y:S01]  /*14140*/  FMUL.FTZ R92, R92, R124.reuse ;  /* 0x0000007c5c5c7220 */ /* 0x080fe20000410000 */
[----:B------:R-:W-:Y:S01]  /*14150*/  FMUL.FTZ R93, R93, R124 ;  /* 0x0000007c5d5d7220 */ /* 0x000fe20000410000 */
[----:B---3--:R-:W-:Y:S01]  /*14160*/  F2FP.BF16.F32.PACK_AB R35, R60, R127 ;  /* 0x0000007f3c23723e */ /* 0x008fe200000010ff */
[-C--:B------:R-:W-:Y:S01]  /*14170*/  FMUL.FTZ R94, R94, R122.reuse ;  /* 0x0000007a5e5e7220 */ /* 0x080fe20000410000 */
[----:B------:R-:W-:Y:S01]  /*14180*/  FMUL.FTZ R95, R95, R122 ;  /* 0x0000007a5f5f7220 */ /* 0x000fe20000410000 */
[-C--:B------:R-:W-:Y:S01]  /*14190*/  FMUL.FTZ R84, R84, R124.reuse ;  /* 0x0000007c54547220 */ /* 0x080fe20000410000 */
[----:B------:R-:W-:Y:S01]  /*141a0*/  FMUL.FTZ R85, R85, R124 ;  /* 0x0000007c55557220 */ /* 0x000fe20000410000 */
[-C--:B------:R-:W-:Y:S01]  /*141b0*/  FMUL.FTZ R86, R86, R122.reuse ;  /* 0x0000007a56567220 */ /* 0x080fe20000410000 */
[----:B------:R-:W-:Y:S01]  /*141c0*/  FMUL.FTZ R87, R87, R122 ;  /* 0x0000007a57577220 */ /* 0x000fe20000410000 */
[-C--:B------:R-:W-:Y:S01]  /*141d0*/  FFMA.FTZ R195, R195, R41.reuse, -R56 ;  /* 0x00000029c3c37223 */ /* 0x080fe20000010838 */
[-C--:B------:R-:W-:Y:S01]  /*141e0*/  FFMA.FTZ R147, R147, R41.reuse, -R2 ;  /* 0x0000002993937223 */ /* 0x080fe20000010802 */
[C---:B------:R-:W-:Y:S01]  /*141f0*/  HMMA.16816.F32.BF16 R4, R32.reuse, R8, R4 ;  /* 0x000000082004723c */ /* 0x040fe20000041804 */
[----:B------:R-:W-:Y:S04]  /*14200*/  MUFU.EX2 R108, R108 ;  /* 0x0000006c006c7308 */ /* 0x000fe80000000800 */
[----:B------:R-:W1:Y:S03]  /*14210*/  MUFU.EX2 R195, R195 ;  /* 0x000000c300c37308 */ /* 0x000e660000000800 */
[C---:B------:R-:W-:Y:S01]  /*14220*/  HMMA.16816.F32.BF16 R12, R32.reuse, R16, R12 ;  /* 0x00000010200c723c */ /* 0x040fe2000004180c */
[----:B------:R-:W-:Y:S04]  /*14230*/  MUFU.EX2 R145, R145 ;  /* 0x0000009100917308 */ /* 0x000fe80000000800 */
[----:B------:R-:W-:Y:S03]  /*14240*/  MUFU.EX2 R66, R66 ;  /* 0x0000004200427308 */ /* 0x000fe60000000800 */
[C---:B------:R-:W-:Y:S01]  /*14250*/  HMMA.16816.F32.BF16 R8, R32.reuse, R10, R92 ;  /* 0x0000000a2008723c */ /* 0x040fe2000004185c */
[----:B------:R-:W-:Y:S04]  /*14260*/  MUFU.EX2 R147, R147 ;  /* 0x0000009300937308 */ /* 0x000fe80000000800 */
[----:B------:R-:W2:Y:S04]  /*14270*/  MUFU.EX2 R104, R104 ;  /* 0x0000006800687308 */ /* 0x000ea80000000800 */
[----:B------:R-:W-:Y:S01]  /*14280*/  MUFU.EX2 R143, R143 ;  /* 0x0000008f008f7308 */ /* 0x000fe20000000800 */
[C---:B------:R-:W-:Y:S03]  /*14290*/  HMMA.16816.F32.BF16 R16, R32.reuse, R18, R84 ;  /* 0x000000122010723c */ /* 0x040fe60000041854 */
[----:B------:R-:W3:Y:S01]  /*142a0*/  MUFU.EX2 R0, R0 ;  /* 0x0000000000007308 */ /* 0x000ee20000000800 */
        /* <DEDUP_REMOVED lines=17> */
[-CC-:B------:R-:W-:Y:S01]  /*143c0*/  FFMA.FTZ R116, R191, R41.reuse, -R56.reuse ;  /* 0x00000029bf747223 */ /* 0x180fe20000010838 */
[-C--:B------:R-:W-:Y:S01]  /*143d0*/  FFMA.FTZ R112, R169, R41.reuse, -R56 ;  /* 0x00000029a9707223 */ /* 0x080fe20000010838 */
[-CC-:B------:R-:W-:Y:S01]  /*143e0*/  FFMA.FTZ R114, R151, R41.reuse, -R2.reuse ;  /* 0x0000002997727223 */ /* 0x180fe20000010802 */
[-C--:B------:R-:W-:Y:S01]  /*143f0*/  FFMA.FTZ R110, R149, R41.reuse, -R2 ;  /* 0x00000029956e7223 */ /* 0x080fe20000010802 */
[-CC-:B------:R-:W-:Y:S01]  /*14400*/  FFMA.FTZ R237, R237, R41.reuse, -R56.reuse ;  /* 0x00000029eded7223 */ /* 0x180fe20000010838 */
[-C--:B------:R-:W-:Y:S01]  /*14410*/  FFMA.FTZ R235, R235, R41.reuse, -R56 ;  /* 0x00000029ebeb7223 */ /* 0x080fe20000010838 */
[-CC-:B------:R-:W-:Y:S01]  /*14420*/  FFMA.FTZ R233, R233, R41.reuse, -R2.reuse ;  /* 0x00000029e9e97223 */ /* 0x180fe20000010802 */
[C---:B------:R-:W-:Y:S01]  /*14430*/  HMMA.16816.F32.BF16 R24, R32.reuse, R26, R76 ;  /* 0x0000001a2018723c */ /* 0x040fe2000004184c */
[-C--:B------:R-:W-:Y:S01]  /*14440*/  FFMA.FTZ R231, R231, R41.reuse, -R2 ;  /* 0x00000029e7e77223 */ /* 0x080fe20000010802 */
[-CC-:B------:R-:W-:Y:S01]  /*14450*/  FFMA.FTZ R132, R221, R41.reuse, -R56.reuse ;  /* 0x00000029dd847223 */ /* 0x180fe20000010838 */
[-C--:B------:R-:W-:Y:S01]  /*14460*/  FFMA.FTZ R128, R217, R41.reuse, -R56 ;  /* 0x00000029d9807223 */ /* 0x080fe20000010838 */
[-CC-:B------:R-:W-:Y:S01]  /*14470*/  FFMA.FTZ R130, R219, R41.reuse, -R2.reuse ;  /* 0x00000029db827223 */ /* 0x180fe20000010802 */
[-C--:B------:R-:W-:Y:S01]  /*14480*/  FFMA.FTZ R126, R215, R41.reuse, -R2 ;  /* 0x00000029d77e7223 */ /* 0x080fe20000010802 */
[-CC-:B------:R-:W-:Y:S01]  /*14490*/  FFMA.FTZ R229, R229, R41.reuse, -R56.reuse ;  /* 0x00000029e5e57223 */ /* 0x180fe20000010838 */
[----:B------:R-:W-:Y:S01]  /*144a0*/  FFMA.FTZ R227, R227, R41, -R56 ;  /* 0x00000029e3e37223 */ /* 0x000fe20000010838 */
[C---:B------:R-:W-:Y:S01]  /*144b0*/  HMMA.16816.F32.BF16 R28, R32.reuse, R36, R28 ;  /* 0x00000024201c723c */ /* 0x040fe2000004181c */
[----:B-1----:R-:W-:Y:S01]  /*144c0*/  F2FP.BF16.F32.PACK_AB R36, R108, R195 ;  /* 0x000000c36c24723e */ /* 0x002fe200000010ff */
[----:B------:R-:W-:Y:S01]  /*144d0*/  MUFU.EX2 R191, R237 ;  /* 0x000000ed00bf7308 */ /* 0x000fe20000000800 */
[----:B--2---:R-:W-:Y:S01]  /*144e0*/  F2FP.BF16.F32.PACK_AB R37, R104, R147 ;  /* 0x000000936825723e */ /* 0x004fe200000010ff */
[-CC-:B------:R-:W-:Y:S01]  /*144f0*/  FFMA.FTZ R225, R225, R41.reuse, -R2.reuse ;  /* 0x00000029e1e17223 */ /* 0x180fe20000010802 */
[----:B------:R-:W-:Y:S01]  /*14500*/  FFMA.FTZ R223, R223, R41, -R2 ;  /* 0x00000029dfdf7223 */ /* 0x000fe20000010802 */
[----:B------:R-:W1:Y:S01]  /*14510*/  MUFU.EX2 R116, R116 ;  /* 0x0000007400747308 */ /* 0x000e620000000800 */
[----:B------:R-:W-:Y:S01]  /*14520*/  LDSM.16.MT88.4 R92, [R156+0x8000] ;  /* 0x008000009c5c783b */ /* 0x000fe20000004200 */
[----:B------:R-:W-:Y:S01]  /*14530*/  HMMA.16816.F32.BF16 R32, R32, R38, R68 ;  /* 0x000000262020723c */ /* 0x000fe20000041844 */
[----:B------:R-:W-:-:S02]  /*14540*/  F2FP.BF16.F32.PACK_AB R38, R66, R145 ;  /* 0x000000914226723e */ /* 0x000fc400000010ff */
[----:B---3--:R-:W-:Y:S01]  /*14550*/  F2FP.BF16.F32.PACK_AB R39, R0, R143 ;  /* 0x0000008f0027723e */ /* 0x008fe200000010ff */
[----:B------:R-:W-:Y:S01]  /*14560*/  MUFU.EX2 R169, R235 ;  /* 0x000000eb00a97308 */ /* 0x000fe20000000800 */
[----:B------:R-:W-:Y:S04]  /*14570*/  LDSM.16.MT88.4 R76, [R107+0x8000] ;  /* 0x008000006b4c783b */ /* 0x000fe80000004200 */
[----:B------:R-:W-:Y:S01]  /*14580*/  LDSM.16.MT88.4 R84, [R152+0x8000] ;  /* 0x008000009854783b */ /* 0x000fe20000004200 */
[C---:B------:R-:W-:Y:S08]  /*14590*/  HMMA.16816.F32.BF16 R4, R36.reuse, R52, R4 ;  /* 0x000000342404723c */ /* 0x040ff00000041804 */
[C---:B------:R-:W-:Y:S01]  /*145a0*/  HMMA.16816.F32.BF16 R8, R36.reuse, R54, R8 ;  /* 0x000000362408723c */ /* 0x040fe20000041808 */
[----:B------:R-:W2:Y:S07]  /*145b0*/  LDSM.16.MT88.4 R52, [R107+0x6800] ;  /* 0x006800006b34783b */ /* 0x000eae0000004200 */
[C---:B----4-:R-:W-:Y:S08]  /*145c0*/  HMMA.16816.F32.BF16 R12, R36.reuse, R44, R12 ;  /* 0x0000002c240c723c */ /* 0x050ff0000004180c */
[C---:B------:R-:W-:Y:S01]  /*145d0*/  HMMA.16816.F32.BF16 R16, R36.reuse, R46, R16 ;  /* 0x0000002e2410723c */ /* 0x040fe20000041810 */
[----:B------:R-:W3:Y:S01]  /*145e0*/  LDSM.16.MT88.4 R44, [R106+0x6800] ;  /* 0x006800006a2c783b */ /* 0x000ee20000004200 */
[----:B------:R-:W4:Y:S06]  /*145f0*/  MUFU.EX2 R112, R112 ;  /* 0x0000007000707308 */ /* 0x000f2c0000000800 */
[C---:B--2---:R-:W-:Y:S08]  /*14600*/  HMMA.16816.F32.BF16 R20, R36.reuse, R52, R20 ;  /* 0x000000342414723c */ /* 0x044ff00000041814 */
[C---:B------:R-:W-:Y:S01]  /*14610*/  HMMA.16816.F32.BF16 R24, R36.reuse, R54, R24 ;  /* 0x000000362418723c */ /* 0x040fe20000041818 */
[----:B------:R-:W2:Y:S07]  /*14620*/  LDSM.16.MT88.4 R52, [R156+0x7000] ;  /* 0x007000009c34783b */ /* 0x000eae0000004200 */
[C---:B---3--:R-:W-:Y:S08]  /*14630*/  HMMA.16816.F32.BF16 R28, R36.reuse, R44, R28 ;  /* 0x0000002c241c723c */ /* 0x048ff0000004181c */
[----:B------:R-:W-:Y:S01]  /*14640*/  HMMA.16816.F32.BF16 R32, R36, R46, R32 ;  /* 0x0000002e2420723c */ /* 0x000fe20000041820 */
[----:B------:R-:W3:Y:S01]  /*14650*/  LDSM.16.MT88.4 R44, [R152+0x7000] ;  /* 0x00700000982c783b */ /* 0x000ee20000004200 */
[----:B------:R-:W-:Y:S04]  /*14660*/  MUFU.EX2 R151, R233 ;  /* 0x000000e900977308 */ /* 0x000fe80000000800 */
[----:B------:R-:W5:Y:S04]  /*14670*/  MUFU.EX2 R114, R114 ;  /* 0x0000007200727308 */ /* 0x000f680000000800 */
[----:B------:R-:W-:Y:S04]  /*14680*/  MUFU.EX2 R149, R231 ;  /* 0x000000e700957308 */ /* 0x000fe80000000800 */
[----:B------:R-:W2:Y:S01]  /*14690*/  MUFU.EX2 R110, R110 ;  /* 0x0000006e006e7308 */ /* 0x000ea20000000800 */
[----:B-1----:R-:W-:-:S02]  /*146a0*/  F2FP.BF16.F32.PACK_AB R36, R116, R191 ;  /* 0x000000bf7424723e */ /* 0x002fc400000010ff */
[----:B----4-:R-:W-:Y:S02]  /*146b0*/  F2FP.BF16.F32.PACK_AB R38, R112, R169 ;  /* 0x000000a97026723e */ /* 0x010fe400000010ff */
[----:B-----5:R-:W-:Y:S02]  /*146c0*/  F2FP.BF16.F32.PACK_AB R37, R114, R151 ;  /* 0x000000977225723e */ /* 0x020fe400000010ff */
[----:B--2---:R-:W-:-:S07]  /*146d0*/  F2FP.BF16.F32.PACK_AB R39, R110, R149 ;  /* 0x000000956e27723e */ /* 0x004fce00000010ff */
[C---:B------:R-:W-:Y:S08]  /*146e0*/  HMMA.16816.F32.BF16 R4, R36.reuse, R52, R4 ;  /* 0x000000342404723c */ /* 0x040ff00000041804 */
[C---:B------:R-:W-:Y:S01]  /*146f0*/  HMMA.16816.F32.BF16 R8, R36.reuse, R54, R8 ;  /* 0x000000362408723c */ /* 0x040fe20000041808 */
[----:B------:R-:W1:Y:S07]  /*14700*/  LDSM.16.MT88.4 R52, [R107+0x7000] ;  /* 0x007000006b34783b */ /* 0x000e6e0000004200 */
[C---:B---3--:R-:W-:Y:S08]  /*14710*/  HMMA.16816.F32.BF16 R12, R36.reuse, R44, R12 ;  /* 0x0000002c240c723c */ /* 0x048ff0000004180c */
[C---:B------:R-:W-:Y:S01]  /*14720*/  HMMA.16816.F32.BF16 R16, R36.reuse, R46, R16 ;  /* 0x0000002e2410723c */ /* 0x040fe20000041810 */
[----:B------:R-:W2:Y:S01]  /*14730*/  LDSM.16.MT88.4 R44, [R106+0x7000] ;  /* 0x007000006a2c783b */ /* 0x000ea20000004200 */
[----:B------:R-:W-:Y:S06]  /*14740*/  MUFU.EX2 R221, R229 ;  /* 0x000000e500dd7308 */ /* 0x000fec0000000800 */
[C---:B-1----:R-:W-:Y:S08]  /*14750*/  HMMA.16816.F32.BF16 R20, R36.reuse, R52, R20 ;  /* 0x000000342414723c */ /* 0x042ff00000041814 */
[C---:B------:R-:W-:Y:S01]  /*14760*/  HMMA.16816.F32.BF16 R24, R36.reuse, R54, R24 ;  /* 0x000000362418723c */ /* 0x040fe20000041818 */
[----:B------:R-:W1:Y:S07]  /*14770*/  LDSM.16.MT88.4 R52, [R156+0x7800] ;  /* 0x007800009c34783b */ /* 0x000e6e0000004200 */
[C---:B--2---:R-:W-:Y:S08]  /*14780*/  HMMA.16816.F32.BF16 R28, R36.reuse, R44, R28 ;  /* 0x0000002c241c723c */ /* 0x044ff0000004181c */
[----:B------:R-:W-:Y:S01]  /*14790*/  HMMA.16816.F32.BF16 R32, R36, R46, R32 ;  /* 0x0000002e2420723c */ /* 0x000fe20000041820 */
[----:B------:R-:W2:Y:S01]  /*147a0*/  LDSM.16.MT88.4 R44, [R152+0x7800] ;  /* 0x00780000982c783b */ /* 0x000ea20000004200 */
        /* <DEDUP_REMOVED lines=77> */
[----:B------:R-:W-:Y:S01]  /*14c80*/  FFMA.FTZ R203, R194, R124, R203 ;  /* 0x0000007cc2cb7223 */ /* 0x000fe200000100cb */
[----:B------:R-:W-:Y:S01]  /*14c90*/  FFMA.FTZ R193, R193, R122, R118 ;  /* 0x0000007ac1c17223 */ /* 0x000fe20000010076 */
[----:B------:R-:W-:-:S02]  /*14ca0*/  FFMA.FTZ R34, R119, R41, -R56 ;  /* 0x0000002977227223 */ /* 0x000fc40000010838 */
[----:B------:R-:W-:Y:S01]  /*14cb0*/  FADD.FTZ R62, R62, R203 ;  /* 0x000000cb3e3e7221 */ /* 0x000fe20000010000 */
[----:B------:R-:W-:Y:S01]  /*14cc0*/  FADD.FTZ R64, R64, R193 ;  /* 0x000000c140407221 */ /* 0x000fe20000010000 */
[-CC-:B------:R-:W-:Y:S01]  /*14cd0*/  FFMA.FTZ R33, R117, R41.reuse, -R56.reuse ;  /* 0x0000002975217223 */ /* 0x180fe20000010838 */
        /* <DEDUP_REMOVED lines=49> */
[----:B------:R-:W-:Y:S01]  /*14ff0*/  FADD.FTZ R110, R110, R149 ;  /* 0x000000956e6e7221 */ /* 0x000fe20000010000 */
[-CC-:B------:R-:W-:Y:S01]  /*15000*/  FFMA.FTZ R59, R50, R41.reuse, -R2.reuse ;  /* 0x00000029323b7223 */ /* 0x180fe20000010802 */
[-C--:B------:R-:W-:Y:S01]  /*15010*/  FFMA.FTZ R42, R42, R41.reuse, -R2 ;  /* 0x000000292a2a7223 */ /* 0x080fe20000010802 */
[-CC-:B------:R-:W-:Y:S01]  /*15020*/  FFMA.FTZ R111, R111, R41.reuse, -R56.reuse ;  /* 0x000000296f6f7223 */ /* 0x180fe20000010838 */
[-CC-:B------:R-:W-:Y:S01]  /*15030*/  FFMA.FTZ R109, R109, R41.reuse, -R56.reuse ;  /* 0x000000296d6d7223 */ /* 0x180fe20000010838 */
[-C--:B------:R-:W-:Y:S01]  /*15040*/  FFMA.FTZ R105, R105, R41.reuse, -R56 ;  /* 0x0000002969697223 */ /* 0x080fe20000010838 */
[----:B------:R-:W-:Y:S01]  /*15050*/  FADD.FTZ R221, R221, R112 ;  /* 0x00000070dddd7221 */ /* 0x000fe20000010000 */
[----:B------:R-:W-:Y:S01]  /*15060*/  FADD.FTZ R219, R219, R110 ;  /* 0x0000006edbdb7221 */ /* 0x000fe20000010000 */
[-C--:B------:R-:W-:Y:S01]  /*15070*/  FFMA.FTZ R56, R67, R41.reuse, -R56 ;  /* 0x0000002943387223 */ /* 0x080fe20000010838 */
[-CC-:B------:R-:W-:Y:S01]  /*15080*/  FFMA.FTZ R48, R48, R41.reuse, -R2.reuse ;  /* 0x0000002930307223 */ /* 0x180fe20000010802 */
[----:B------:R-:W-:Y:S01]  /*15090*/  FFMA.FTZ R43, R43, R41, -R2 ;  /* 0x000000292b2b7223 */ /* 0x000fe20000010802 */
[C---:B---3--:R-:W-:Y:S01]  /*150a0*/  HMMA.16816.F32.BF16 R96, R4.reuse, R20, R96 ;  /* 0x000000140460723c */ /* 0x048fe20000041860 */
[----:B------:R-:W-:Y:S01]  /*150b0*/  FADD.FTZ R132, R132, R221 ;  /* 0x000000dd84847221 */ /* 0x000fe20000010000 */
[----:B------:R-:W-:Y:S01]  /*150c0*/  FADD.FTZ R130, R130, R219 ;  /* 0x000000db82827221 */ /* 0x000fe20000010000 */
[----:B------:R-:W-:Y:S04]  /*150d0*/  MUFU.EX2 R21, R109 ;  /* 0x0000006d00157308 */ /* 0x000fe80000000800 */
[----:B------:R-:W-:Y:S01]  /*150e0*/  MUFU.EX2 R20, R105 ;  /* 0x0000006900147308 */ /* 0x000fe20000000800 */
[----:B------:R-:W-:Y:S03]  /*150f0*/  HMMA.16816.F32.BF16 R92, R4, R22, R92 ;  /* 0x00000016045c723c */ /* 0x000fe6000004185c */
[----:B------:R-:W2:Y:S01]  /*15100*/  MUFU.EX2 R22, R111 ;  /* 0x0000006f00167308 */ /* 0x000ea20000000800 */
[----:B------:R-:W-:-:S03]  /*15110*/  FADD.FTZ R217, R217, R132 ;  /* 0x00000084d9d97221 */ /* 0x000fc60000010000 */
[----:B------:R-:W3:Y:S01]  /*15120*/  MUFU.EX2 R23, R56 ;  /* 0x0000003800177308 */ /* 0x000ee20000000800 */
[----:B------:R-:W-:-:S03]  /*15130*/  FADD.FTZ R215, R215, R130 ;  /* 0x00000082d7d77221 */ /* 0x000fc60000010000 */
[----:B------:R-:W-:Y:S04]  /*15140*/  MUFU.EX2 R59, R59 ;  /* 0x0000003b003b7308 */ /* 0x000fe80000000800 */
[----:B------:R-:W4:Y:S04]  /*15150*/  MUFU.EX2 R0, R48 ;  /* 0x0000003000007308 */ /* 0x000f280000000800 */
[----:B------:R-:W-:Y:S04]  /*15160*/  MUFU.EX2 R41, R43 ;  /* 0x0000002b00297308 */ /* 0x000fe80000000800 */
[----:B------:R-:W5:Y:S01]  /*15170*/  MUFU.EX2 R42, R42 ;  /* 0x0000002a002a7308 */ /* 0x000f620000000800 */
[----:B------:R-:W-:Y:S01]  /*15180*/  FADD.FTZ R217, R128, R217 ;  /* 0x000000d980d97221 */ /* 0x000fe20000010000 */
[----:B------:R-:W-:Y:S01]  /*15190*/  FADD.FTZ R126, R126, R215 ;  /* 0x000000d77e7e7221 */ /* 0x000fe20000010000 */
[----:B------:R-:W-:Y:S02]  /*151a0*/  HMMA.16816.F32.BF16 R80, R4, R16, R80 ;  /* 0x000000100450723c */ /* 0x000fe40000041850 */
[----:B------:R-:W-:Y:S01]  /*151b0*/  FADD.FTZ R46, R46, R217 ;  /* 0x000000d92e2e7221 */ /* 0x000fe20000010000 */
[----:B------:R-:W-:-:S03]  /*151c0*/  FADD.FTZ R47, R47, R126 ;  /* 0x0000007e2f2f7221 */ /* 0x000fc60000010000 */
[----:B------:R-:W-:Y:S02]  /*151d0*/  FADD.FTZ R46, R37, R46 ;  /* 0x0000002e252e7221 */ /* 0x000fe40000010000 */
[C---:B------:R-:W-:Y:S01]  /*151e0*/  HMMA.16816.F32.BF16 R76, R4.reuse, R18, R76 ;  /* 0x00000012044c723c */ /* 0x040fe2000004184c */
[----:B------:R-:W-:Y:S01]  /*151f0*/  FADD.FTZ R44, R44, R47 ;  /* 0x0000002f2c2c7221 */ /* 0x000fe20000010000 */
[----:B------:R-:W-:Y:S01]  /*15200*/  FADD.FTZ R39, R39, R46 ;  /* 0x0000002e27277221 */ /* 0x000fe20000010000 */
[----:B------:R-:W1:Y:S05]  /*15210*/  LDSM.16.MT88.4 R16, [R152+0x9800] ;  /* 0x009800009810783b */ /* 0x000e6a0000004200 */
[----:B------:R-:W-:Y:S01]  /*15220*/  HMMA.16816.F32.BF16 R72, R4, R12, R72 ;  /* 0x0000000c0448723c */ /* 0x000fe20000041848 */
[----:B------:R-:W-:-:S07]  /*15230*/  FADD.FTZ R45, R45, R44 ;  /* 0x0000002c2d2d7221 */ /* 0x000fce0000010000 */
[----:B------:R-:W-:Y:S01]  /*15240*/  HMMA.16816.F32.BF16 R68, R4, R14, R68 ;  /* 0x0000000e0444723c */ /* 0x000fe20000041844 */
[----:B--2---:R-:W-:Y:S01]  /*15250*/  F2FP.BF16.F32.PACK_AB R4, R21, R22 ;  /* 0x000000161504723e */ /* 0x004fe200000010ff */
[----:B------:R-:W2:Y:S01]  /*15260*/  LDSM.16.MT88.4 R12, [R107+0x9800] ;  /* 0x009800006b0c783b */ /* 0x000ea20000004200 */
[----:B---3--:R-:W-:Y:S02]  /*15270*/  F2FP.BF16.F32.PACK_AB R6, R23, R20 ;  /* 0x000000141706723e */ /* 0x008fe400000010ff */
[----:B----4-:R-:W-:Y:S02]  /*15280*/  F2FP.BF16.F32.PACK_AB R5, R0, R59 ;  /* 0x0000003b0005723e */ /* 0x010fe400000010ff */
[----:B-----5:R-:W-:Y:S01]  /*15290*/  F2FP.BF16.F32.PACK_AB R7, R42, R41 ;  /* 0x000000292a07723e */ /* 0x020fe200000010ff */
[----:B------:R-:W-:Y:S01]  /*152a0*/  FADD.FTZ R39, R36, R39 ;  /* 0x0000002724277221 */ /* 0x000fe20000010000 */
[----:B------:R-:W-:-:S05]  /*152b0*/  FADD.FTZ R45, R38, R45 ;  /* 0x0000002d262d7221 */ /* 0x000fca0000010000 */
        /* <DEDUP_REMOVED lines=21> */
[----:B------:R-:W-:Y:S01]  /*15410*/  FADD.FTZ R59, R59, R52 ;  /* 0x000000343b3b7221 */ /* 0x000fe20000010000 */
[----:B------:R-:W-:Y:S02]  /*15420*/  HMMA.16816.F32.BF16 R88, R4, R16, R88 ;  /* 0x000000100458723c */ /* 0x000fe40000041858 */
[----:B------:R-:W-:-:S06]  /*15430*/  FADD.FTZ R21, R21, R22 ;  /* 0x0000001615157221 */ /* 0x000fcc0000010000 */
[----:B------:R-:W-:Y:S01]  /*15440*/  HMMA.16816.F32.BF16 R84, R4, R18, R84 ;  /* 0x000000120454723c */ /* 0x000fe20000041854 */
[----:B------:R-:W-:-:S07]  /*15450*/  FADD.FTZ R20, R20, R21 ;  /* 0x0000001514147221 */ /* 0x000fce0000010000 */
[C---:B--2---:R-:W-:Y:S08]  /*15460*/  HMMA.16816.F32.BF16 R80, R4.reuse, R12, R80 ;  /* 0x0000000c0450723c */ /* 0x044ff00000041850 */
[C---:B------:R-:W-:Y:S08]  /*15470*/  HMMA.16816.F32.BF16 R76, R4.reuse, R14, R76 ;  /* 0x0000000e044c723c */ /* 0x040ff0000004184c */
[C---:B-1----:R-:W-:Y:S08]  /*15480*/  HMMA.16816.F32.BF16 R72, R4.reuse, R8, R72 ;  /* 0x000000080448723c */ /* 0x042ff00000041848 */
[----:B------:R-:W-:Y:S01]  /*15490*/  HMMA.16816.F32.BF16 R68, R4, R10, R68 ;  /* 0x0000000a0444723c */ /* 0x000fe20000041844 */
[----:B------:R-:W-:Y:S01]  /*154a0*/  FADD.FTZ R4, R0, R59 ;  /* 0x0000003b00047221 */ /* 0x000fe20000010000 */
[----:B------:R-:W-:-:S03]  /*154b0*/  IMAD.MOV.U32 R0, RZ, RZ, R3 ;  /* 0x000000ffff007224 */ /* 0x000fc600078e0003 */
[----:B------:R-:W-:Y:S01]  /*154c0*/  FADD.FTZ R41, R41, R4 ;  /* 0x0000000429297221 */ /* 0x000fe20000010000 */
[----:B------:R-:W-:Y:S02]  /*154d0*/  IMAD.MOV.U32 R2, RZ, RZ, R40 ;  /* 0x000000ffff027224 */ /* 0x000fe400078e0028 */
[----:B------:R-:W-:Y:S01]  /*154e0*/  FADD.FTZ R194, R23, R20 ;  /* 0x0000001417c27221 */ /* 0x000fe20000010000 */
[----:B------:R-:W-:Y:S02]  /*154f0*/  @P0 IMAD.MOV.U32 R0, RZ, RZ, R3 ;  /* 0x000000ffff000224 */ /* 0x000fe400078e0003 */
[----:B------:R-:W-:Y:S01]  /*15500*/  FADD.FTZ R193, R42, R41 ;  /* 0x000000292ac17221 */ /* 0x000fe20000010000 */
[----:B------:R-:W-:Y:S02]  /*15510*/  @P0 IMAD.MOV.U32 R2, RZ, RZ, R40 ;  /* 0x000000ffff020224 */ /* 0x000fe400078e0028 */
[----:B------:R-:W-:Y:S01]  /*15520*/  @P0 VIADD R51, R51, 0xfffffffd ;  /* 0xfffffffd33330836 */ /* 0x000fe20000000000 */
[----:B------:R-:W-:Y:S06]  /*15530*/  @P0 BRA `(.L_x_10660) ;  /* 0x0000000000040947 */ /* 0x000fec0003800000 */
.L_x_10651:
[----:B------:R-:W-:-:S07]  /*15540*/  IADD3 R51, PT, PT, R57, -0x1, RZ ;  /* 0xffffffff39337810 */ /* 0x000fce0007ffe0ff */
.L_x_10660:
[----:B------:R-:W-:Y:S05]  /*15550*/  BSYNC B2 ;  /* 0x0000000000027941 */ /* 0x000fea0003800000 */
.L_x_10650:
        /* <DEDUP_REMOVED lines=12> */
.L_x_10668:
        /* <DEDUP_REMOVED lines=80> */
.L_x_10663:
[----:B------:R-:W-:Y:S05]  /*15b20*/  BSYNC.RECONVERGENT B0 ;  /* 0x0000000000007941 */ /* 0x000fea0003800200 */
.L_x_10662:
        /* <DEDUP_REMOVED lines=24> */
[-C--:B------:R-:W-:Y:S02]  /*15cb0*/  IADD3.X R3, PT, PT, R5, R0.reuse, RZ, P2, !PT ;  /* 0x0000000005037210 */ /* 0x080fe400017fe4ff */
[----:B------:R-:W-:Y:S02]  /*15cc0*/  IADD3 R191, PT, PT, R191, -0x1, RZ ;  /* 0xffffffffbfbf7810 */ /* 0x000fe40007ffe0ff */
[----:B------:R-:W-:Y:S01]  /*15cd0*/  @!P1 IADD3.X R15, PT, PT, R3, R0, RZ, P0, !PT ;  /* 0x00000000030f9210 */ /* 0x000fe200007fe4ff */
        /* <DEDUP_REMOVED lines=42> */
[----:B------:R-:W5:Y:S04]  /*15f80*/  LD.E R0, desc[UR4][R102.64+0x18c] ;  /* 0x00018c0466007980 */ /* 0x000f68000c101900 */
[----:B------:R-:W0:Y:S01]  /*15f90*/  LDGDEPBAR ;  /* 0x00000000000079af */ /* 0x000e220000000000 */
        /* <DEDUP_REMOVED lines=40> */
[C---:B-1----:R-:W-:Y:S08]  /*16220*/  HMMA.16816.F32.BF16 R60, R144.reuse, R108, R60 ;  /* 0x0000006c903c723c */ /* 0x042ff0000004183c */
[----:B------:R-:W-:Y:S01]  /*16230*/  HMMA.16816.F32.BF16 R64, R144, R110, R64 ;  /* 0x0000006e9040723c */ /* 0x000fe20000041840 */
        /* <DEDUP_REMOVED lines=21> */
[----:B------:R-:W2:Y:S07]  /*16390*/  LDSM.16.M88.4 R116, [R157] ;  /* 0x000000009d74783b */ /* 0x000eae0000000200 */
[C---:B-1----:R-:W-:Y:S08]  /*163a0*/  HMMA.16816.F32.BF16 R60, R112.reuse, R108, R60 ;  /* 0x0000006c703c723c */ /* 0x042ff0000004183c */
[----:B------:R-:W-:Y:S01]  /*163b0*/  HMMA.16816.F32.BF16 R64, R112, R110, R64 ;  /* 0x0000006e7040723c */ /* 0x000fe20000041840 */
[----:B------:R-:W1:Y:S07]  /*163c0*/  LDSM.16.M88.4 R108, [R153+0x2800] ;  /* 0x00280000996c783b */ /* 0x000e6e0000000200 */
        /* <DEDUP_REMOVED lines=8> */
[----:B------:R-:W2:Y:S02]  /*16450*/  MUFU.TANH R2, R2 ;  /* 0x0000000200027308 */ /* 0x000ea40000002400 */
[-C--:B------:R-:W-:Y:S01]  /*16460*/  FMUL.FTZ R9, R9, R0.reuse ;  /* 0x0000000009097220 */ /* 0x080fe20000410000 */
[-C--:B------:R-:W-:Y:S01]  /*16470*/  FMUL.FTZ R10, R10, R0.reuse ;  /* 0x000000000a0a7220 */ /* 0x080fe20000410000 */
[-C--:B------:R-:W-:Y:S01]  /*16480*/  FMUL.FTZ R11, R11, R0.reuse ;  /* 0x000000000b0b7220 */ /* 0x080fe20000410000 */
[-C--:B------:R-:W-:Y:S01]  /*16490*/  FMUL.FTZ R197, R8, R0.reuse ;  /* 0x0000000008c57220 */ /* 0x080fe20000410000 */
[C---:B------:R-:W-:Y:S04]  /*164a0*/  HMMA.16816.F32.BF16 R16, R116.reuse, R110, R16 ;  /* 0x0000006e7410723c */ /* 0x040fe80000041810 */
[----:B------:R-:W3:Y:S01]  /*164b0*/  MUFU.TANH R198, R9 ;  /* 0x0000000900c67308 */ /* 0x000ee20000002400 */
[-C--:B------:R-:W-:Y:S01]  /*164c0*/  FMUL.FTZ R12, R12, R0.reuse ;  /* 0x000000000c0c7220 */ /* 0x080fe20000410000 */
[-C--:B------:R-:W-:Y:S01]  /*164d0*/  FMUL.FTZ R13, R13, R0.reuse ;  /* 0x000000000d0d7220 */ /* 0x080fe20000410000 */
[-C--:B------:R-:W-:Y:S01]  /*164e0*/  FMUL.FTZ R14, R14, R0.reuse ;  /* 0x000000000e0e7220 */ /* 0x080fe20000410000 */
[-C--:B------:R-:W-:Y:S06]  /*164f0*/  FMUL.FTZ R15, R15, R0.reuse ;  /* 0x000000000f0f7220 */ /* 0x080fec0000410000 */
[----:B------:R-:W4:Y:S10]  /*16500*/  MUFU.TANH R199, R10 ;  /* 0x0000000a00c77308 */ /* 0x000f340000002400 */
[----:B------:R5:W2:Y:S01]  /*16510*/  MUFU.TANH R200, R11 ;  /* 0x0000000b00c87308 */ /* 0x000aa20000002400 */
[-C--:B------:R-:W-:Y:S01]  /*16520*/  FMUL.FTZ R169, R16, R0.reuse ;  /* 0x0000000010a97220 */ /* 0x080fe20000410000 */
[-C--:B------:R-:W-:Y:S01]  /*16530*/  FMUL.FTZ R17, R17, R0.reuse ;  /* 0x0000000011117220 */ /* 0x080fe20000410000 */
[-C--:B------:R-:W-:Y:S01]  /*16540*/  FMUL.FTZ R18, R18, R0.reuse ;  /* 0x0000000012127220 */ /* 0x080fe20000410000 */
[-C--:B------:R-:W-:Y:S06]  /*16550*/  FMUL.FTZ R19, R19, R0.reuse ;  /* 0x0000000013137220 */ /* 0x080fec0000410000 */
[----:B------:R3:W2:Y:S01]  /*16560*/  MUFU.TANH R16, R169 ;  /* 0x000000a900107308 */ /* 0x0006a20000002400 */
[C---:B-1----:R-:W-:Y:S09]  /*16570*/  HMMA.16816.F32.BF16 R20, R116.reuse, R4, R20 ;  /* 0x000000047414723c */ /* 0x042ff20000041814 */
[----:B------:R-:W1:Y:S01]  /*16580*/  MUFU.TANH R3, R3 ;  /* 0x0000000300037308 */ /* 0x000e620000002400 */
[----:B-----5:R-:W5:Y:S01]  /*16590*/  LDSM.16.M88.4 R8, [R153+0x3800] ;  /* 0x003800009908783b */ /* 0x020f620000000200 */
[C---:B------:R-:W-:Y:S08]  /*165a0*/  HMMA.16816.F32.BF16 R24, R116.reuse, R6, R24 ;  /* 0x000000067418723c */ /* 0x040ff00000041818 */
[----:B------:R-:W1:Y:S01]  /*165b0*/  MUFU.TANH R195, R195 ;  /* 0x000000c300c37308 */ /* 0x000e620000002400 */
[----:B------:R-:W4:Y:S09]  /*165c0*/  LDSM.16.M88.4 R4, [R153+0x4000] ;  /* 0x004000009904783b */ /* 0x000f320000000200 */
[----:B------:R-:W1:Y:S01]  /*165d0*/  MUFU.TANH R196, R196 ;  /* 0x000000c400c47308 */ /* 0x000e620000002400 */
[-C--:B------:R-:W-:Y:S01]  /*165e0*/  FMUL.FTZ R20, R20, R0.reuse ;  /* 0x0000000014147220 */ /* 0x080fe20000410000 */
[-C--:B------:R-:W-:Y:S01]  /*165f0*/  FMUL.FTZ R21, R21, R0.reuse ;  /* 0x0000000015157220 */ /* 0x080fe20000410000 */
[-C--:B------:R-:W-:Y:S01]  /*16600*/  FMUL.FTZ R22, R22, R0.reuse ;  /* 0x0000000016167220 */ /* 0x080fe20000410000 */
[-C--:B------:R-:W-:Y:S06]  /*16610*/  FMUL.FTZ R23, R23, R0.reuse ;  /* 0x0000000017177220 */ /* 0x080fec0000410000 */
[----:B------:R-:W1:Y:S01]  /*16620*/  MUFU.TANH R197, R197 ;  /* 0x000000c500c57308 */ /* 0x000e620000002400 */
[-C--:B---3--:R-:W-:Y:S01]  /*16630*/  FMUL.FTZ R169, R24, R0.reuse ;  /* 0x0000000018a97220 */ /* 0x088fe20000410000 */
[-C--:B------:R-:W-:Y:S01]  /*16640*/  FMUL.FTZ R25, R25, R0.reuse ;  /* 0x0000000019197220 */ /* 0x080fe20000410000 */
[-C--:B------:R-:W-:Y:S01]  /*16650*/  FMUL.FTZ R26, R26, R0.reuse ;  /* 0x000000001a1a7220 */ /* 0x080fe20000410000 */
[-C--:B------:R-:W-:Y:S06]  /*16660*/  FMUL.FTZ R27, R27, R0.reuse ;  /* 0x000000001b1b7220 */ /* 0x080fec0000410000 */
[----:B------:R3:W1:Y:S10]  /*16670*/  MUFU.TANH R24, R169 ;  /* 0x000000a900187308 */ /* 0x0006740000002400 */
        /* <DEDUP_REMOVED lines=18> */
[-C--:B---3--:R-:W-:Y:S01]  /*167a0*/  FMUL.FTZ R169, R32, R0.reuse ;  /* 0x0000000020a97220 */ /* 0x088fe20000410000 */
[-C--:B------:R-:W-:Y:S01]  /*167b0*/  FMUL.FTZ R201, R36, R0.reuse ;  /* 0x0000000024c97220 */ /* 0x080fe20000410000 */
[-C--:B------:R-:W-:Y:S01]  /*167c0*/  FMUL.FTZ R36, R37, R0.reuse ;  /* 0x0000000025247220 */ /* 0x080fe20000410000 */
[-C--:B------:R-:W-:Y:S06]  /*167d0*/  FMUL.FTZ R203, R38, R0.reuse ;  /* 0x0000000026cb7220 */ /* 0x080fec0000410000 */
[----:B------:R-:W3:Y:S01]  /*167e0*/  MUFU.TANH R18, R18 ;  /* 0x0000001200127308 */ /* 0x000ee20000002400 */
        /* <DEDUP_REMOVED lines=13> */
[----:B------:R-:W2:Y:S01]  /*168c0*/  MUFU.TANH R22, R22 ;  /* 0x0000001600167308 */ /* 0x000ea20000002400 */
        /* <DEDUP_REMOVED lines=19> */
[----:B------:R4:W1:Y:S01]  /*16a00*/  MUFU.TANH R6, R52 ;  /* 0x0000003400067308 */ /* 0x0008620000002400 */
[C---:B-----5:R-:W-:Y:S03]  /*16a10*/  HMMA.16816.F32.BF16 R60, R116.reuse, R8, R60 ;  /* 0x00000008743c723c */ /* 0x060fe6000004183c */
[-C--:B------:R-:W-:Y:S06]  /*16a20*/  FMUL.FTZ R8, R58, R0.reuse ;  /* 0x000000003a087220 */ /* 0x080fec0000410000 */
[----:B------:R-:W1:Y:S01]  /*16a30*/  MUFU.TANH R26, R26 ;  /* 0x0000001a001a7308 */ /* 0x000e620000002400 */
[----:B------:R-:W-:Y:S09]  /*16a40*/  HMMA.16816.F32.BF16 R64, R116, R10, R64 ;  /* 0x0000000a7440723c */ /* 0x000ff20000041840 */
[----:B------:R-:W1:Y:S01]  /*16a50*/  MUFU.TANH R27, R27 ;  /* 0x0000001b001b7308 */ /* 0x000e620000002400 */
[-C--:B----4-:R-:W-:Y:S01]  /*16a60*/  FMUL.FTZ R52, R60, R0.reuse ;  /* 0x000000003c347220 */ /* 0x090fe20000410000 */
[-C--:B------:R-:W-:Y:S08]  /*16a70*/  FMUL.FTZ R202, R61, R0.reuse ;  /* 0x000000003dca7220 */ /* 0x080ff00000410000 */
[----:B------:R-:W4:Y:S01]  /*16a80*/  MUFU.TANH R28, R28 ;  /* 0x0000001c001c7308 */ /* 0x000f220000002400 */
        /* <DEDUP_REMOVED lines=46> */
[----:B-1----:R-:W-:Y:S01]  /*16d70*/  @!P6 IMAD.MOV.U32 R53, RZ, RZ, RZ ;  /* 0x000000ffff35e224 */ /* 0x002fe200078e00ff */
        /* <DEDUP_REMOVED lines=72> */
.L_x_10667:
[----:B------:R-:W-:Y:S05]  /*17200*/  BSYNC.RECONVERGENT B0 ;  /* 0x0000000000007941 */ /* 0x000fea0003800200 */
.L_x_10666:
        /* <DEDUP_REMOVED lines=57> */
.L_x_10665:
[----:B------:R-:W-:Y:S05]  /*175a0*/  BSYNC.RECONVERGENT B1 ;  /* 0x0000000000017941 */ /* 0x000fea0003800200 */
.L_x_10664:
[CC--:B------:R-:W-:Y:S01]  /*175b0*/  ISETP.GE.AND P1, PT, R192.reuse, R189.reuse, PT ;  /* 0x000000bdc000720c */ /* 0x0c0fe20003f26270 */
[----:B------:R-:W-:Y:S01]  /*175c0*/  VIADD R0, R192, 0xffffffc0 ;  /* 0xffffffc0c0007836 */ /* 0x000fe20000000000 */
[----:B------:R-:W-:Y:S01]  /*175d0*/  LOP3.LUT R180, R180, 0xffbfffff, RZ, 0xc0, !PT ;  /* 0xffbfffffb4b47812 */ /* 0x000fe200078ec0ff */
[C---:B------:R-:W-:Y:S01]  /*175e0*/  VIADD R10, R192.reuse, 0x1 ;  /* 0x00000001c00a7836 */ /* 0x040fe20000000000 */
[----:B-1----:R-:W-:Y:S01]  /*175f0*/  FSEL R151, R201, -INF , P1 ;  /* 0xff800000c9977808 */ /* 0x002fe20000800000 */
[----:B--2---:R-:W-:Y:S01]  /*17600*/  VIADD R54, R192, 0xffffffc8 ;  /* 0xffffffc8c0367836 */ /* 0x004fe20000000000 */
        /* <DEDUP_REMOVED lines=14> */
[----:B------:R-:W-:Y:S01]  /*176f0*/  @P0 LOP3.LUT R180, R180, 0x400000, RZ, 0xfc, !PT ;  /* 0x00400000b4b40812 */ /* 0x000fe200078efcff */
[C---:B------:R-:W-:Y:S01]  /*17700*/  VIADD R65, R192.reuse, 0xffffffe8 ;  /* 0xffffffe8c0417836 */ /* 0x040fe20000000000 */
[C---:B------:R-:W-:Y:S01]  /*17710*/  ISETP.GE.AND P0, PT, R192.reuse, R187, PT ;  /* 0x000000bbc000720c */ /* 0x040fe20003f06270 */
[----:B------:R-:W-:Y:S01]  /*17720*/  VIADD R112, R192, 0xffffffc9 ;  /* 0xffffffc9c0707836 */ /* 0x000fe20000000000 */
[----:B------:R-:W-:Y:S01]  /*17730*/  ISETP.GE.AND P1, PT, R0, R188, PT ;  /* 0x000000bc0000720c */ /* 0x000fe20003f26270 */
[----:B------:R-:W-:Y:S01]  /*17740*/  VIADD R66, R192, 0xffffffe1 ;  /* 0xffffffe1c0427836 */ /* 0x000fe20000000000 */
[----:B------:R-:W-:Y:S01]  /*17750*/  LOP3.LUT R180, R180, 0xffdfffff, RZ, 0xc0, !PT ;  /* 0xffdfffffb4b47812 */ /* 0x000fe200078ec0ff */
[----:B------:R-:W-:Y:S01]  /*17760*/  VIADD R190, R190, 0xffffff80 ;  /* 0xffffff80bebe7836 */ /* 0x000fe20000000000 */
[----:B------:R-:W-:Y:S02]  /*17770*/  FSEL R143, R203, -INF , P0 ;  /* 0xff800000cb8f7808 */ /* 0x000fe40000000000 */
[-C--:B------:R-:W-:Y:S02]  /*17780*/  ISETP.GE.AND P0, PT, R112, R189.reuse, PT ;  /* 0x000000bd7000720c */ /* 0x080fe40003f06270 */
[----:B------:R-:W-:Y:S02]  /*17790*/  @P2 LOP3.LUT R180, R180, 0x200000, RZ, 0xfc, !PT ;  /* 0x00200000b4b42812 */ /* 0x000fe400078efcff */
[----:B------:R-:W-:Y:S02]  /*177a0*/  FSEL R198, R198, -INF , P0 ;  /* 0xff800000c6c67808 */ /* 0x000fe40000000000 */
[----:B------:R-:W-:Y:S02]  /*177b0*/  ISETP.GE.AND P0, PT, R0, R186, PT ;  /* 0x000000ba0000720c */ /* 0x000fe40003f06270 */
[----:B------:R-:W-:Y:S02]  /*177c0*/  LOP3.LUT R180, R180, 0xffefffff, RZ, 0xc0, !PT ;  /* 0xffefffffb4b47812 */ /* 0x000fe400078ec0ff */
[----:B------:R-:W-:Y:S02]  /*177d0*/  ISETP.GE.AND P2, PT, R0, R189, PT ;  /* 0x000000bd0000720c */ /* 0x000fe40003f46270 */
[----:B------:R-:W-:Y:S02]  /*177e0*/  @P1 LOP3.LUT R180, R180, 0x100000, RZ, 0xfc, !PT ;  /* 0x00100000b4b41812 */ /* 0x000fe400078efcff */
[----:B------:R-:W-:Y:S02]  /*177f0*/  ISETP.GE.AND P1, PT, R54, R187, PT ;  /* 0x000000bb3600720c */ /* 0x000fe40003f26270 */
[----:B------:R-:W-:Y:S02]  /*17800*/  LOP3.LUT R180, R180, 0xfff7ffff, RZ, 0xc0, !PT ;  /* 0xfff7ffffb4b47812 */ /* 0x000fe400078ec0ff */
[----:B------:R-:W-:Y:S02]  /*17810*/  FSEL R199, R199, -INF , P1 ;  /* 0xff800000c7c77808 */ /* 0x000fe40000800000 */
[----:B------:R-:W-:Y:S02]  /*17820*/  @P0 LOP3.LUT R180, R180, 0x80000, RZ, 0xfc, !PT ;  /* 0x00080000b4b40812 */ /* 0x000fe400078efcff */
[-C--:B------:R-:W-:Y:S02]  /*17830*/  ISETP.GE.AND P0, PT, R108, R189.reuse, PT ;  /* 0x000000bd6c00720c */ /* 0x080fe40003f06270 */
[----:B------:R-:W-:Y:S02]  /*17840*/  ISETP.GE.AND P1, PT, R110, R189, PT ;  /* 0x000000bd6e00720c */ /* 0x000fe40003f26270 */
[----:B------:R-:W-:Y:S01]  /*17850*/  FSEL R231, R12, -INF , P0 ;  /* 0xff8000000ce77808 */ /* 0x000fe20000000000 */
[----:B------:R-:W-:Y:S01]  /*17860*/  VIADD R12, R192, 0xfffffff9 ;  /* 0xfffffff9c00c7836 */ /* 0x000fe20000000000 */
[-C--:B------:R-:W-:Y:S02]  /*17870*/  ISETP.GE.AND P0, PT, R112, R187.reuse, PT ;  /* 0x000000bb7000720c */ /* 0x080fe40003f06270 */
[----:B------:R-:W-:Y:S01]  /*17880*/  FSEL R56, R16, -INF , P1 ;  /* 0xff80000010387808 */ /* 0x000fe20000800000 */
[----:B------:R-:W-:Y:S01]  /*17890*/  VIADD R16, R192, 0x19 ;  /* 0x00000019c0107836 */ /* 0x000fe20000000000 */
[----:B------:R-:W-:Y:S02]  /*178a0*/  FSEL R200, R200, -INF , P0 ;  /* 0xff800000c8c87808 */ /* 0x000fe40000000000 */
[----:B------:R-:W-:Y:S02]  /*178b0*/  ISETP.GE.AND P1, PT, R108, R187, PT ;  /* 0x000000bb6c00720c */ /* 0x000fe40003f26270 */
[-C--:B------:R-:W-:Y:S02]  /*178c0*/  ISETP.GE.AND P0, PT, R109, R189.reuse, PT ;  /* 0x000000bd6d00720c */ /* 0x080fe40003f06270 */
[----:B------:R-:W-:Y:S01]  /*178d0*/  FSEL R53, R14, -INF , P1 ;  /* 0xff8000000e357808 */ /* 0x000fe20000800000 */
[C---:B------:R-:W-:Y:S01]  /*178e0*/  VIADD R14, R192.reuse, 0x21 ;  /* 0x00000021c00e7836 */ /* 0x040fe20000000000 */
[----:B------:R-:W-:Y:S01]  /*178f0*/  FSEL R55, R17, -INF , P0 ;  /* 0xff80000011377808 */ /* 0x000fe20000000000 */
[----:B------:R-:W-:Y:S01]  /*17900*/  VIADD R17, R192, 0xffffffe9 ;  /* 0xffffffe9c0117836 */ /* 0x000fe20000000000 */
        /* <DEDUP_REMOVED lines=12> */
[----:B------:R-:W-:Y:S02]  /*179d0*/  FSEL R221, R21, -INF , P0 ;  /* 0xff80000015dd7808 */ /* 0x000fe40000000000 */
[----:B------:R-:W-:Y:S02]  /*179e0*/  ISETP.GE.AND P1, PT, R65, R189, PT ;  /* 0x000000bd4100720c */ /* 0x000fe40003f26270 */
[-C--:B------:R-:W-:Y:S01]  /*179f0*/  ISETP.GE.AND P2, PT, R0, R187.reuse, PT ;  /* 0x000000bb0000720c */ /* 0x080fe20003f46270 */
[----:B------:R-:W-:Y:S01]  /*17a00*/  VIADD R0, R192, 0x9 ;  /* 0x00000009c0007836 */ /* 0x000fe20000000000 */
[-C--:B------:R-:W-:Y:S02]  /*17a10*/  ISETP.GE.AND P0, PT, R109, R187.reuse, PT ;  /* 0x000000bb6d00720c */ /* 0x080fe40003f06270 */
[----:B------:R-:W-:Y:S01]  /*17a20*/  FSEL R219, R24, -INF , P1 ;  /* 0xff80000018db7808 */ /* 0x000fe20000800000 */
[----:B------:R-:W-:Y:S01]  /*17a30*/  VIADD R24, R192, 0x30 ;  /* 0x00000030c0187836 */ /* 0x000fe20000000000 */
[----:B------:R-:W-:Y:S02]  /*17a40*/  FSEL R196, R196, -INF , P2 ;  /* 0xff800000c4c47808 */ /* 0x000fe40001000000 */
[----:B------:R-:W-:Y:S02]  /*17a50*/  FSEL R225, R19, -INF , P0 ;  /* 0xff80000013e17808 */ /* 0x000fe40000000000 */
[----:B------:R-:W-:Y:S02]  /*17a60*/  ISETP.GE.AND P1, PT, R67, R187, PT ;  /* 0x000000bb4300720c */ /* 0x000fe40003f26270 */
[-C--:B------:R-:W-:Y:S02]  /*17a70*/  ISETP.GE.AND P2, PT, R111, R189.reuse, PT ;  /* 0x000000bd6f00720c */ /* 0x080fe40003f46270 */
[-C--:B------:R-:W-:Y:S02]  /*17a80*/  ISETP.GE.AND P0, PT, R17, R189.reuse, PT ;  /* 0x000000bd1100720c */ /* 0x080fe40003f06270 */
[----:B------:R-:W-:Y:S02]  /*17a90*/  FSEL R22, R22, -INF , P1 ;  /* 0xff80000016167808 */ /* 0x000fe40000800000 */
[----:B------:R-:W-:Y:S01]  /*17aa0*/  FSEL R57, R13, -INF , P2 ;  /* 0xff8000000d397808 */ /* 0x000fe20001000000 */
[C---:B------:R-:W-:Y:S01]  /*17ab0*/  VIADD R13, R192.reuse, 0xfffffff1 ;  /* 0xfffffff1c00d7836 */ /* 0x040fe20000000000 */
[----:B------:R-:W-:Y:S01]  /*17ac0*/  FSEL R217, R25, -INF , P0 ;  /* 0xff80000019d97808 */ /* 0x000fe20000000000 */
[----:B------:R-:W-:Y:S01]  /*17ad0*/  VIADD R25, R192, 0x28 ;  /* 0x00000028c0197836 */ /* 0x000fe20000000000 */
[----:B------:R-:W-:Y:S02]  /*17ae0*/  ISETP.GE.AND P1, PT, R15, R189, PT ;  /* 0x000000bd0f00720c */ /* 0x000fe40003f26270 */
[-C--:B------:R-:W-:Y:S02]  /*17af0*/  ISETP.GE.AND P0, PT, R66, R187.reuse, PT ;  /* 0x000000bb4200720c */ /* 0x080fe40003f06270 */
[----:B------:R-:W-:Y:S01]  /*17b00*/  FSEL R207, R28, -INF , P1 ;  /* 0xff8000001ccf7808 */ /* 0x000fe20000800000 */
[----:B------:R-:W-:Y:S01]  /*17b10*/  VIADD R28, R192, 0x20 ;  /* 0x00000020c01c7836 */ /* 0x000fe20000000000 */
[----:B------:R-:W-:Y:S02]  /*17b20*/  FSEL R23, R23, -INF , P0 ;  /* 0xff80000017177808 */ /* 0x000fe40000000000 */
[----:B------:R-:W-:Y:S02]  /*17b30*/  ISETP.GE.AND P1, PT, R65, R187, PT ;  /* 0x000000bb4100720c */ /* 0x000fe40003f26270 */
[-C--:B------:R-:W-:Y:S02]  /*17b40*/  ISETP.GE.AND P0, PT, R13, R189.reuse, PT ;  /* 0x000000bd0d00720c */ /* 0x080fe40003f06270 */
[----:B------:R-:W-:Y:S02]  /*17b50*/  FSEL R26, R26, -INF , P1 ;  /* 0xff8000001a1a7808 */ /* 0x000fe40000800000 */
[----:B------:R-:W-:Y:S01]  /*17b60*/  FSEL R205, R29, -INF , P0 ;  /* 0xff8000001dcd7808 */ /* 0x000fe20000000000 */
[----:B------:R-:W-:Y:S01]  /*17b70*/  VIADD R29, R192, 0x18 ;  /* 0x00000018c01d7836 */ /* 0x000fe20000000000 */
[----:B------:R-:W-:Y:S02]  /*17b80*/  ISETP.GE.AND P1, PT, R3, R189, PT ;  /* 0x000000bd0300720c */ /* 0x000fe40003f26270 */
[-C--:B------:R-:W-:Y:S02]  /*17b90*/  ISETP.GE.AND P0, PT, R17, R187.reuse, PT ;  /* 0x000000bb1100720c */ /* 0x080fe40003f06270 */
[----:B------:R-:W-:Y:S02]  /*17ba0*/  FSEL R32, R32, -INF , P1 ;  /* 0xff80000020207808 */ /* 0x000fe40000800000 */
[----:B------:R-:W-:Y:S02]  /*17bb0*/  FSEL R27, R27, -INF , P0 ;  /* 0xff8000001b1b7808 */ /* 0x000fe40000000000 */
[----:B------:R-:W-:Y:S02]  /*17bc0*/  ISETP.GE.AND P1, PT, R15, R187, PT ;  /* 0x000000bb0f00720c */ /* 0x000fe40003f26270 */
[-C--:B------:R-:W-:Y:S02]  /*17bd0*/  ISETP.GE.AND P2, PT, R10, R189.reuse, PT ;  /* 0x000000bd0a00720c */ /* 0x080fe40003f46270 */
[----:B------:R-:W-:Y:S02]  /*17be0*/  ISETP.GE.AND P0, PT, R12, R189, PT ;  /* 0x000000bd0c00720c */ /* 0x000fe40003f06270 */
[----:B------:R-:W-:Y:S02]  /*17bf0*/  FSEL R30, R30, -INF , P1 ;  /* 0xff8000001e1e7808 */ /* 0x000fe40000800000 */
[----:B------:R-:W-:Y:S02]  /*17c00*/  FSEL R149, R36, -INF , P2 ;  /* 0xff80000024957808 */ /* 0x000fe40001000000 */
[----:B------:R-:W-:Y:S02]  /*17c10*/  FSEL R201, R33, -INF , P0 ;  /* 0xff80000021c97808 */ /* 0x000fe40000000000 */
[----:B------:R-:W-:Y:S02]  /*17c20*/  ISETP.GE.AND P1, PT, R3, R187, PT ;  /* 0x000000bb0300720c */ /* 0x000fe40003f26270 */
[----:B------:R-:W-:Y:S02]  /*17c30*/  ISETP.GE.AND P2, PT, R2, R189, PT ;  /* 0x000000bd0200720c */ /* 0x000fe40003f46270 */
[----:B------:R-:W-:Y:S02]  /*17c40*/  ISETP.GE.AND P0, PT, R13, R187, PT ;  /* 0x000000bb0d00720c */ /* 0x000fe40003f06270 */
[----:B------:R-:W-:Y:S02]  /*17c50*/  FSEL R34, R34, -INF , P1 ;  /* 0xff80000022227808 */ /* 0x000fe40000800000 */
[----:B------:R-:W-:Y:S02]  /*17c60*/  FSEL R38, R38, -INF , P2 ;  /* 0xff80000026267808 */ /* 0x000fe40001000000 */
[----:B------:R-:W-:Y:S02]  /*17c70*/  FSEL R31, R31, -INF , P0 ;  /* 0xff8000001f1f7808 */ /* 0x000fe40000000000 */
[----:B------:R-:W-:Y:S02]  /*17c80*/  ISETP.GE.AND P1, PT, R0, R189, PT ;  /* 0x000000bd0000720c */ /* 0x000fe40003f26270 */
[----:B------:R-:W-:Y:S02]  /*17c90*/  ISETP.GE.AND P2, PT, R54, R188, PT ;  /* 0x000000bc3600720c */ /* 0x000fe40003f46270 */
[-C--:B------:R-:W-:Y:S02]  /*17ca0*/  ISETP.GE.AND P0, PT, R12, R187.reuse, PT ;  /* 0x000000bb0c00720c */ /* 0x080fe40003f06270 */
[----:B------:R-:W-:Y:S02]  /*17cb0*/  FSEL R39, R39, -INF , P1 ;  /* 0xff80000027277808 */ /* 0x000fe40000800000 */
[----:B------:R-:W-:Y:S02]  /*17cc0*/  FSEL R169, R35, -INF , P0 ;  /* 0xff80000023a97808 */ /* 0x000fe40000000000 */
[----:B------:R-:W-:Y:S01]  /*17cd0*/  ISETP.GE.AND P1, PT, R54, R186, PT ;  /* 0x000000ba3600720c */ /* 0x000fe20003f26270 */
[----:B------:R-:W-:Y:S01]  /*17ce0*/  VIADD R54, R192, 0x10 ;  /* 0x00000010c0367836 */ /* 0x000fe20000000000 */
        /* <DEDUP_REMOVED lines=8> */
[-C--:B------:R-:W-:Y:S02]  /*17d70*/  ISETP.GE.AND P5, PT, R66, R186.reuse, PT ;  /* 0x000000ba4200720c */ /* 0x080fe40003fa6270 */
[----:B------:R-:W-:Y:S02]  /*17d80*/  @P1 LOP3.LUT R180, R180, 0x20000, RZ, 0xfc, !PT ;  /* 0x00020000b4b41812 */ /* 0x000fe400078efcff */
[----:B------:R-:W-:Y:S02]  /*17d90*/  ISETP.GE.AND P1, PT, R112, R186, PT ;  /* 0x000000ba7000720c */ /* 0x000fe40003f26270 */
[----:B------:R-:W-:Y:S02]  /*17da0*/  LOP3.LUT R180, R180, 0xfffeffff, RZ, 0xc0, !PT ;  /* 0xfffeffffb4b47812 */ /* 0x000fe400078ec0ff */
        /* <DEDUP_REMOVED lines=14> */
[----:B------:R-:W-:Y:S02]  /*17e90*/  ISETP.GE.AND P6, PT, R13, R186, PT ;  /* 0x000000ba0d00720c */ /* 0x000fe40003fc6270 */
[----:B------:R-:W-:Y:S02]  /*17ea0*/  FSEL R195, R195, -INF , P4 ;  /* 0xff800000c3c37808 */ /* 0x000fe40002000000 */
[-C--:B------:R-:W-:Y:S03]  /*17eb0*/  ISETP.GE.AND P4, PT, R65, R188.reuse, PT ;  /* 0x000000bc4100720c */ /* 0x080fe60003f86270 */
[----:B------:R-:W-:Y:S02]  /*17ec0*/  @P0 LOP3.LUT R180, R180, 0x4000, RZ, 0xfc, !PT ;  /* 0x00004000b4b40812 */ /* 0x000fe400078efcff */
[-C--:B------:R-:W-:Y:S02]  /*17ed0*/  ISETP.GE.AND P0, PT, R29, R189.reuse, PT ;  /* 0x000000bd1d00720c */ /* 0x080fe40003f06270 */
[----:B------:R-:W-:Y:S02]  /*17ee0*/  LOP3.LUT R180, R180, 0xffffdfff, RZ, 0xc0, !PT ;  /* 0xffffdfffb4b47812 */ /* 0x000fe400078ec0ff */
[----:B------:R-:W-:Y:S02]  /*17ef0*/  FSEL R133, R4, -INF , P0 ;  /* 0xff80000004857808 */ /* 0x000fe40000000000 */
[C---:B------:R-:W-:Y:S02]  /*17f00*/  ISETP.GE.AND P0, PT, R111.reuse, R188, PT ;  /* 0x000000bc6f00720c */ /* 0x040fe40003f06270 */
[----:B------:R-:W-:Y:S02]  /*17f10*/  @P1 LOP3.LUT R180, R180, 0x2000, RZ, 0xfc, !PT ;  /* 0x00002000b4b41812 */ /* 0x000fe400078efcff */
[----:B------:R-:W-:Y:S02]  /*17f20*/  ISETP.GE.AND P1, PT, R111, R186, PT ;  /* 0x000000ba6f00720c */ /* 0x000fe40003f26270 */
[----:B------:R-:W-:Y:S02]  /*17f30*/  LOP3.LUT R180, R180, 0xffffefff, RZ, 0xc0, !PT ;  /* 0xffffefffb4b47812 */ /* 0x000fe400078ec0ff */
[----:B------:R-:W-:Y:S05]  /*17f40*/  P2R R108, PR, RZ, 0x10 ;  /* 0x00000010ff6c7803 */ /* 0x000fea0000000000 */
        /* <DEDUP_REMOVED lines=36> */
[----:B------:R-:W-:Y:S09]  /*18190*/  P2R R67, PR, RZ, 0x20 ;  /* 0x00000020ff437803 */ /* 0x000ff20000000000 */
[----:B------:R-:W-:Y:S02]  /*181a0*/  @P0 LOP3.LUT R180, R180, 0x40, RZ, 0xfc, !PT ;  /* 0x00000040b4b40812 */ /* 0x000fe400078efcff */
[-C--:B------:R-:W-:Y:S02]  /*181b0*/  ISETP.GE.AND P0, PT, R25, R189.reuse, PT ;  /* 0x000000bd1900720c */ /* 0x080fe40003f06270 */
[----:B------:R-:W-:Y:S02]  /*181c0*/  LOP3.LUT R180, R180, 0xffffffdf, RZ, 0xc0, !PT ;  /* 0xffffffdfb4b47812 */ /* 0x000fe400078ec0ff */
[----:B------:R-:W-:Y:S02]  /*181d0*/  FSEL R117, R9, -INF , P0 ;  /* 0xff80000009757808 */ /* 0x000fe40000000000 */
[----:B------:R-:W-:Y:S02]  /*181e0*/  ISETP.GE.AND P0, PT, R66, R188, PT ;  /* 0x000000bc4200720c */ /* 0x000fe40003f06270 */
[----:B------:R-:W-:Y:S02]  /*181f0*/  @P1 LOP3.LUT R180, R180, 0x20, RZ, 0xfc, !PT ;  /* 0x00000020b4b41812 */ /* 0x000fe400078efcff */
[----:B------:R-:W-:Y:S02]  /*18200*/  ISETP.GE.AND P1, PT, R65, R186, PT ;  /* 0x000000ba4100720c */ /* 0x000fe40003f26270 */
[----:B------:R-:W-:Y:S02]  /*18210*/  LOP3.LUT R180, R180, 0xffffffef, RZ, 0xc0, !PT ;  /* 0xffffffefb4b47812 */ /* 0x000fe400078ec0ff */
[----:B------:R-:W-:Y:S05]  /*18220*/  P2R R65, PR, RZ, 0x8 ;  /* 0x00000008ff417803 */ /* 0x000fea0000000000 */
        /* <DEDUP_REMOVED lines=9> */
[----:B------:R-:W-:Y:S02]  /*182c0*/  FSEL R151, R151, -INF , !P0 ;  /* 0xff80000097977808 */ /* 0x000fe40004000000 */
[----:B------:R-:W-:Y:S02]  /*182d0*/  ISETP.GE.AND P0, PT, R14, R187, PT ;  /* 0x000000bb0e00720c */ /* 0x000fe40003f06270 */
[----:B------:R-:W-:Y:S02]  /*182e0*/  LOP3.LUT R180, R180, 0xfffffffd, RZ, 0xc0, !PT ;  /* 0xfffffffdb4b47812 */ /* 0x000fe400078ec0ff */
[----:B------:R-:W-:Y:S02]  /*182f0*/  FSEL R48, R48, -INF , P0 ;  /* 0xff80000030307808 */ /* 0x000fe40000000000 */
[-C--:B------:R-:W-:Y:S03]  /*18300*/  ISETP.GE.AND P0, PT, R24, R189.reuse, PT ;  /* 0x000000bd1800720c */ /* 0x080fe60003f06270 */
[----:B------:R-:W-:Y:S02]  /*18310*/  @P1 LOP3.LUT R180, R180, 0x2, RZ, 0xfc, !PT ;  /* 0x00000002b4b41812 */ /* 0x000fe400078efcff */
[----:B------:R-:W-:Y:S02]  /*18320*/  FSEL R52, R52, -INF , P0 ;  /* 0xff80000034347808 */ /* 0x000fe40000000000 */
[C---:B------:R-:W-:Y:S01]  /*18330*/  ISETP.GE.AND P0, PT, R192.reuse, R186, PT ;  /* 0x000000bac000720c */ /* 0x040fe20003f06270 */
[----:B------:R-:W-:Y:S01]  /*18340*/  VIADD R192, R192, 0xffffff80 ;  /* 0xffffff80c0c07836 */ /* 0x000fe20000000000 */
[----:B------:R-:W-:Y:S02]  /*18350*/  LOP3.LUT P2, RZ, R180, 0x40, RZ, 0xc0, !PT ;  /* 0x00000040b4ff7812 */ /* 0x000fe4000784c0ff */
[----:B------:R-:W-:Y:S02]  /*18360*/  FSEL R143, R143, -INF , !P0 ;  /* 0xff8000008f8f7808 */ /* 0x000fe40004000000 */
[----:B------:R-:W-:Y:S02]  /*18370*/  ISETP.GE.AND P0, PT, R6, R189, PT ;  /* 0x000000bd0600720c */ /* 0x000fe40003f06270 */
[----:B------:R-:W-:Y:S02]  /*18380*/  LOP3.LUT R180, R180, 0xfffffffe, RZ, 0xc0, !PT ;  /* 0xfffffffeb4b47812 */ /* 0x000fe400078ec0ff */
[----:B------:R-:W-:Y:S02]  /*18390*/  FSEL R66, R202, -INF , P0 ;  /* 0xff800000ca427808 */ /* 0x000fe40000000000 */
[-C--:B------:R-:W-:Y:S02]  /*183a0*/  ISETP.GE.AND P0, PT, R25, R187.reuse, PT ;  /* 0x000000bb1900720c */ /* 0x080fe40003f06270 */
[----:B------:R-:W-:Y:S02]  /*183b0*/  P2R R110, PR, RZ, 0x4 ;  /* 0x00000004ff6e7803 */ /* 0x000fe40000000000 */
[----:B------:R-:W-:Y:S02]  /*183c0*/  FSEL R8, R8, -INF , P0 ;  /* 0xff80000008087808 */ /* 0x000fe40000000000 */
[----:B------:R-:W-:Y:S02]  /*183d0*/  ISETP.GE.AND P0, PT, R7, R187, PT ;  /* 0x000000bb0700720c */ /* 0x000fe40003f06270 */
[----:B------:R-:W-:Y:S02]  /*183e0*/  ISETP.GE.AND P1, PT, R13, R188, PT ;  /* 0x000000bc0d00720c */ /* 0x000fe40003f26270 */
[----:B------:R-:W-:Y:S02]  /*183f0*/  FSEL R50, R50, -INF , P0 ;  /* 0xff80000032327808 */ /* 0x000fe40000000000 */
[----:B------:R-:W-:Y:S02]  /*18400*/  ISETP.GE.AND P0, PT, R15, R186, PT ;  /* 0x000000ba0f00720c */ /* 0x000fe40003f06270 */
[----:B------:R-:W-:Y:S02]  /*18410*/  FSEL R205, R205, -INF , !P1 ;  /* 0xff800000cdcd7808 */ /* 0x000fe40004800000 */
[----:B------:R-:W-:Y:S04]  /*18420*/  ISETP.GE.AND P1, PT, R12, R188, PT ;  /* 0x000000bc0c00720c */ /* 0x000fe80003f26270 */
[----:B------:R-:W-:Y:S02]  /*18430*/  FSEL R201, R201, -INF , !P1 ;  /* 0xff800000c9c97808 */ /* 0x000fe40004800000 */
[-C--:B------:R-:W-:Y:S03]  /*18440*/  ISETP.GE.AND P1, PT, R2, R186.reuse, PT ;  /* 0x000000ba0200720c */ /* 0x080fe60003f26270 */
        /* <DEDUP_REMOVED lines=10> */
[-C--:B------:R-:W-:Y:S02]  /*184f0*/  ISETP.GE.AND P0, PT, R6, R187.reuse, PT ;  /* 0x000000bb0600720c */ /* 0x080fe40003f06270 */
[----:B------:R-:W-:Y:S02]  /*18500*/  FSEL R213, R23, -INF , !P5 ;  /* 0xff80000017d57808 */ /* 0x000fe40006800000 */
[----:B------:R-:W-:Y:S02]  /*18510*/  FSEL R60, R60, -INF , P0 ;  /* 0xff8000003c3c7808 */ /* 0x000fe40000000000 */
[-C--:B------:R-:W-:Y:S02]  /*18520*/  ISETP.GE.AND P0, PT, R20, R187.reuse, PT ;  /* 0x000000bb1400720c */ /* 0x080fe40003f06270 */
[----:B------:R-:W-:Y:S02]  /*18530*/  ISETP.GE.AND P5, PT, R3, R186, PT ;  /* 0x000000ba0300720c */ /* 0x000fe40003fa6270 */
[----:B------:R-:W-:Y:S02]  /*18540*/  FSEL R36, R62, -INF , P0 ;  /* 0xff8000003e247808 */ /* 0x000fe40000000000 */
[----:B------:R-:W-:Y:S02]  /*18550*/  ISETP.GE.AND P0, PT, R5, R187, PT ;  /* 0x000000bb0500720c */ /* 0x000fe40003f06270 */
[C---:B------:R-:W-:Y:S02]  /*18560*/  LOP3.LUT P2, RZ, R180.reuse, 0x800, RZ, 0xc0, !PT ;  /* 0x00000800b4ff7812 */ /* 0x040fe4000784c0ff */
[----:B------:R-:W-:Y:S02]  /*18570*/  FSEL R37, R11, -INF , P0 ;  /* 0xff8000000b257808 */ /* 0x000fe40000000000 */
        /* <DEDUP_REMOVED lines=23> */
[C---:B------:R-:W-:Y:S02]  /*186f0*/  LOP3.LUT P2, RZ, R180.reuse, 0x4000, RZ, 0xc0, !PT ;  /* 0x00004000b4ff7812 */ /* 0x040fe4000784c0ff */
[C---:B------:R-:W-:Y:S02]  /*18700*/  LOP3.LUT P4, RZ, R180.reuse, 0x200, RZ, 0xc0, !PT ;  /* 0x00000200b4ff7812 */ /* 0x040fe4000788c0ff */
[----:B------:R-:W-:Y:S02]  /*18710*/  P2R R114, PR, RZ, 0x4 ;  /* 0x00000004ff727803 */ /* 0x000fe40000000000 */
[----:B------:R-:W-:Y:S02]  /*18720*/  LOP3.LUT P2, RZ, R180, 0x80000, RZ, 0xc0, !PT ;  /* 0x00080000b4ff7812 */ /* 0x000fe4000784c0ff */
[-C--:B------:R-:W-:Y:S02]  /*18730*/  ISETP.GE.AND P0, PT, R18, R188.reuse, PT ;  /* 0x000000bc1200720c */ /* 0x080fe40003f06270 */
[----:B------:R-:W-:Y:S02]  /*18740*/  P2R R17, PR, RZ, 0x4 ;  /* 0x00000004ff117803 */ /* 0x000fe40000000000 */
[C---:B------:R-:W-:Y:S02]  /*18750*/  LOP3.LUT P2, RZ, R180.reuse, 0x200000, RZ, 0xc0, !PT ;  /* 0x00200000b4ff7812 */ /* 0x040fe4000784c0ff */
[----:B------:R-:W-:Y:S02]  /*18760*/  FSEL R221, R221, -INF , !P3 ;  /* 0xff800000dddd7808 */ /* 0x000fe40005800000 */
[----:B------:R-:W-:Y:S02]  /*18770*/  P2R R4, PR, RZ, 0x4 ;  /* 0x00000004ff047803 */ /* 0x000fe40000000000 */
[C---:B------:R-:W-:Y:S02]  /*18780*/  LOP3.LUT P2, RZ, R180.reuse, 0x10000, RZ, 0xc0, !PT ;  /* 0x00010000b4ff7812 */ /* 0x040fe4000784c0ff */
[----:B------:R-:W-:Y:S02]  /*18790*/  ISETP.NE.AND P3, PT, R65, RZ, PT ;  /* 0x000000ff4100720c */ /* 0x000fe40003f65270 */
[----:B------:R-:W-:Y:S02]  /*187a0*/  P2R R116, PR, RZ, 0x4 ;  /* 0x00000004ff747803 */ /* 0x000fe40000000000 */
[C---:B------:R-:W-:Y:S02]  /*187b0*/  LOP3.LUT P2, RZ, R180.reuse, 0x40000, RZ, 0xc0, !PT ;  /* 0x00040000b4ff7812 */ /* 0x040fe4000784c0ff */
[----:B------:R-:W-:Y:S02]  /*187c0*/  FSEL R227, R227, -INF , !P4 ;  /* 0xff800000e3e37808 */ /* 0x000fe40006000000 */
[----:B------:R-:W-:Y:S02]  /*187d0*/  P2R R15, PR, RZ, 0x4 ;  /* 0x00000004ff0f7803 */ /* 0x000fe40000000000 */
[----:B------:R-:W-:Y:S02]  /*187e0*/  LOP3.LUT P2, RZ, R180, 0x100000, RZ, 0xc0, !PT ;  /* 0x00100000b4ff7812 */ /* 0x000fe4000784c0ff */
[----:B------:R-:W-:Y:S02]  /*187f0*/  ISETP.NE.AND P4, PT, R108, RZ, PT ;  /* 0x000000ff6c00720c */ /* 0x000fe40003f85270 */
[----:B------:R-:W-:Y:S02]  /*18800*/  P2R R19, PR, RZ, 0x4 ;  /* 0x00000004ff137803 */ /* 0x000fe40000000000 */
[----:B------:R-:W-:Y:S02]  /*18810*/  LOP3.LUT P2, RZ, R180, 0x400000, RZ, 0xc0, !PT ;  /* 0x00400000b4ff7812 */ /* 0x000fe4000784c0ff */
        /* <DEDUP_REMOVED lines=42> */
[----:B------:R-:W-:Y:S02]  /*18ac0*/  FMNMX3.FTZ R0, R0, R33, R229, !PT ;  /* 0x0000002100007276 */ /* 0x000fe400078100e5 */
[----:B------:R-:W-:Y:S02]  /*18ad0*/  FSEL R223, R223, -INF , !P2 ;  /* 0xff800000dfdf7808 */ /* 0x000fe40005000000 */
[----:B------:R-:W-:Y:S02]  /*18ae0*/  ISETP.NE.AND P2, PT, R109, RZ, PT ;  /* 0x000000ff6d00720c */ /* 0x000fe40003f45270 */
[----:B------:R-:W-:Y:S02]  /*18af0*/  FSEL R141, R141, -INF , !P3 ;  /* 0xff8000008d8d7808 */ /* 0x000fe40005800000 */
[----:B------:R-:W-:Y:S02]  /*18b00*/  FSEL R207, R207, -INF , !P2 ;  /* 0xff800000cfcf7808 */ /* 0x000fe40005000000 */
[C---:B------:R-:W-:Y:S02]  /*18b10*/  LOP3.LUT P2, RZ, R180.reuse, 0x1, RZ, 0xc0, !PT ;  /* 0x00000001b4ff7812 */ /* 0x040fe4000784c0ff */
[----:B------:R-:W-:Y:S02]  /*18b20*/  LOP3.LUT R180, R180, 0xfffffffe, RZ, 0xc0, !PT ;  /* 0xfffffffeb4b47812 */ /* 0x000fe400078ec0ff */
[----:B------:R-:W-:Y:S02]  /*18b30*/  FSEL R199, R30, -INF , !P2 ;  /* 0xff8000001ec77808 */ /* 0x000fe40005000000 */
[-C--:B------:R-:W-:Y:S02]  /*18b40*/  ISETP.GE.AND P2, PT, R2, R188.reuse, PT ;  /* 0x000000bc0200720c */ /* 0x080fe40003f46270 */
[----:B------:R-:W-:Y:S02]  /*18b50*/  FMNMX3.FTZ R2, R104, R21, R19, !PT ;  /* 0x0000001568027276 */ /* 0x000fe40007810013 */
[----:B------:R-:W-:Y:S02]  /*18b60*/  @P1 LOP3.LUT R180, R180, 0x1, RZ, 0xfc, !PT ;  /* 0x00000001b4b41812 */ /* 0x000fe400078efcff */
[----:B------:R-:W-:Y:S02]  /*18b70*/  FMNMX3.FTZ R2, R2, R15, R13, !PT ;  /* 0x0000000f02027276 */ /* 0x000fe4000781000d */
[----:B------:R-:W-:Y:S02]  /*18b80*/  LOP3.LUT P3, RZ, R180, 0x1, RZ, 0xc0, !PT ;  /* 0x00000001b4ff7812 */ /* 0x000fe4000786c0ff */
[----:B------:R-:W-:Y:S02]  /*18b90*/  FMNMX3.FTZ R2, R2, R231, R51, !PT ;  /* 0x000000e702027276 */ /* 0x000fe40007810033 */
[----:B------:R-:W-:Y:S02]  /*18ba0*/  LOP3.LUT R180, R180, 0xfffffffd, RZ, 0xc0, !PT ;  /* 0xfffffffdb4b47812 */ /* 0x000fe400078ec0ff */
[----:B------:R-:W-:Y:S02]  /*18bb0*/  FMNMX3.FTZ R2, R2, R49, R35, !PT ;  /* 0x0000003102027276 */ /* 0x000fe40007810023 */
[----:B------:R-:W-:Y:S02]  /*18bc0*/  FMNMX3.FTZ R0, R0, R227, R225, !PT ;  /* 0x000000e300007276 */ /* 0x000fe400078100e1 */
[----:B------:R-:W-:Y:S02]  /*18bd0*/  FMNMX3.FTZ R2, R2, R223, R221, !PT ;  /* 0x000000df02027276 */ /* 0x000fe400078100dd */
[----:B------:R-:W-:Y:S02]  /*18be0*/  FSEL R209, R27, -INF , !P4 ;  /* 0xff8000001bd17808 */ /* 0x000fe40006000000 */
[----:B------:R-:W-:Y:S02]  /*18bf0*/  FMNMX3.FTZ R2, R2, R219, R217, !PT ;  /* 0x000000db02027276 */ /* 0x000fe400078100d9 */
[----:B------:R-:W-:Y:S02]  /*18c00*/  @P0 LOP3.LUT R180, R180, 0x2, RZ, 0xfc, !PT ;  /* 0x00000002b4b40812 */ /* 0x000fe400078efcff */
[----:B------:R-:W-:Y:S02]  /*18c10*/  FMNMX3.FTZ R0, R0, R215, R213, !PT ;  /* 0x000000d700007276 */ /* 0x000fe400078100d5 */
[----:B------:R-:W-:Y:S02]  /*18c20*/  ISETP.GE.AND P0, PT, R14, R188, PT ;  /* 0x000000bc0e00720c */ /* 0x000fe40003f06270 */
[----:B------:R-:W-:Y:S02]  /*18c30*/  FMNMX3.FTZ R2, R2, R207, R205, !PT ;  /* 0x000000cf02027276 */ /* 0x000fe400078100cd */
[----:B------:R-:W-:Y:S02]  /*18c40*/  ISETP.GE.AND P4, PT, R12, R186, PT ;  /* 0x000000ba0c00720c */ /* 0x000fe40003f86270 */
[----:B------:R-:W-:Y:S02]  /*18c50*/  FMNMX3.FTZ R0, R0, R211, R209, !PT ;  /* 0x000000d300007276 */ /* 0x000fe400078100d1 */
        /* <DEDUP_REMOVED lines=23> */
[----:B------:R-:W-:Y:S01]  /*18dd0*/  ISETP.GE.AND P3, PT, R16, R186, PT ;  /* 0x000000ba1000720c */ /* 0x000fe20003f66270 */
[----:B------:R-:W-:Y:S01]  /*18de0*/  LDSM.16.MT88.4 R28, [R107+0x6000] ;  /* 0x006000006b1c783b */ /* 0x000fe20000004200 */
[----:B------:R-:W-:Y:S02]  /*18df0*/  @P0 LOP3.LUT R180, R180, 0x1, RZ, 0xfc, !PT ;  /* 0x00000001b4b40812 */ /* 0x000fe400078efcff */
[----:B------:R-:W-:Y:S02]  /*18e00*/  FSEL R121, R121, -INF , !P1 ;  /* 0xff80000079797808 */ /* 0x000fe40004800000 */
        /* <DEDUP_REMOVED lines=8> */
[----:B------:R-:W-:Y:S01]  /*18e90*/  ISETP.GE.AND P4, PT, R14, R186, PT ;  /* 0x000000ba0e00720c */ /* 0x000fe20003f86270 */
[----:B------:R-:W-:Y:S01]  /*18ea0*/  LDSM.16.MT88.4 R44, [R106+0x6000] ;  /* 0x006000006a2c783b */ /* 0x000fe20000004200 */
[----:B------:R-:W-:Y:S02]  /*18eb0*/  LOP3.LUT P3, RZ, R180, 0x2, RZ, 0xc0, !PT ;  /* 0x00000002b4ff7812 */ /* 0x000fe4000786c0ff */
[----:B------:R-:W-:Y:S02]  /*18ec0*/  FMNMX3.FTZ R0, R0, R129, R127, !PT ;  /* 0x0000008100007276 */ /* 0x000fe4000781007f */
[----:B------:R-:W-:Y:S02]  /*18ed0*/  FSEL R115, R115, -INF , !P0 ;  /* 0xff80000073737808 */ /* 0x000fe40004000000 */
[----:B------:R-:W-:Y:S02]  /*18ee0*/  LOP3.LUT P2, RZ, R180, 0x1, RZ, 0xc0, !PT ;  /* 0x00000001b4ff7812 */ /* 0x000fe4000784c0ff */
[----:B------:R-:W-:Y:S02]  /*18ef0*/  FSEL R117, R117, -INF , !P1 ;  /* 0xff80000075757808 */ /* 0x000fe40004800000 */
[-C--:B------:R-:W-:Y:S02]  /*18f00*/  ISETP.GE.AND P0, PT, R6, R188.reuse, PT ;  /* 0x000000bc0600720c */ /* 0x080fe40003f06270 */
        /* <DEDUP_REMOVED lines=8> */
[----:B------:R-:W-:Y:S02]  /*18f90*/  FSEL R65, R52, -INF , !P1 ;  /* 0xff80000034417808 */ /* 0x000fe40004800000 */
[----:B------:R-:W-:Y:S02]  /*18fa0*/  FSEL R66, R66, -INF , !P0 ;  /* 0xff80000042427808 */ /* 0x000fe40004000000 */
[----:B------:R-:W-:Y:S02]  /*18fb0*/  FMNMX3.FTZ R2, R2, R117, R115, !PT ;  /* 0x0000007502027276 */ /* 0x000fe40007810073 */
        /* <DEDUP_REMOVED lines=394> */
.L_x_10661:
        /* <DEDUP_REMOVED lines=10> */
.L_x_10682:
        /* <DEDUP_REMOVED lines=128> */
.L_x_10671:
[----:B------:R-:W-:Y:S05]  /*1b100*/  BSYNC.RECONVERGENT B0 ;  /* 0x0000000000007941 */ /* 0x000fea0003800200 */
.L_x_10670:
        /* <DEDUP_REMOVED lines=23> */
.L_x_10673:
[----:B------:R-:W-:Y:S05]  /*1b280*/  BSYNC.RECONVERGENT B0 ;  /* 0x0000000000007941 */ /* 0x000fea0003800200 */
.L_x_10672:
        /* <DEDUP_REMOVED lines=43> */
.L_x_10675:
[----:B------:R-:W-:Y:S05]  /*1b540*/  BSYNC.RECONVERGENT B0 ;  /* 0x0000000000007941 */ /* 0x000fea0003800200 */
.L_x_10674:
        /* <DEDUP_REMOVED lines=13> */
.L_x_10677:
[----:B------:R-:W-:Y:S05]  /*1b620*/  BSYNC.RECONVERGENT B0 ;  /* 0x0000000000007941 */ /* 0x000fea0003800200 */
.L_x_10676:
[----:B------:R-:W-:-:S04]  /*1b630*/  MOV R173, 0x0 ;  /* 0x0000000000ad7802 */ /* 0x000fc80000000f00 */
[----:B-1234-:R-:W-:Y:S05]  /*1b640*/  @P2 RET.REL.NODEC R172 `(_ZN5flash24flash_fwd_splitkv_kernelI23Flash_fwd_kernel_traitsILi64ELi64ELi128ELi4ELb0ELb0EN7cutlass10bfloat16_tE19Flash_kernel_traitsILi64ELi64ELi128ELi4ES3_EELb0ELb1ELb0ELb0ELb0ELb1ELb0ELb1EEEvNS_16Flash_fwd_paramsE) ;  /* 0xfffffe48ac6c2950 */ /* 0x01efea0003c3ffff */
        /* <DEDUP_REMOVED lines=12> */
[----:B-1----:R-:W-:Y:S05]  /*1b710*/  RET.REL.NODEC R172 `(_ZN5flash24flash_fwd_splitkv_kernelI23Flash_fwd_kernel_traitsILi64ELi64ELi128ELi4ELb0ELb0EN7cutlass10bfloat16_tE19Flash_kernel_traitsILi64ELi64ELi128ELi4ES3_EELb0ELb1ELb0ELb0ELb0ELb1ELb0ELb1EEEvNS_16Flash_fwd_paramsE) ;  /* 0xfffffe48ac387950 */ /* 0x002fea0003c3ffff */
.L_x_10669:
[----:B------:R-:W-:Y:S01]  /*1b720*/  MOV R4, 0x2 ;  /* 0x0000000200047802 */ /* 0x000fe20000000f00 */
[----:B------:R-:W-:Y:S01]  /*1b730*/  IMAD.MOV.U32 R3, RZ, RZ, 0x1f ;  /* 0x0000001fff037424 */ /* 0x000fe200078e00ff */
[----:B------:R-:W-:-:S07]  /*1b740*/  MOV R5, 0xffffffff ;  /* 0xffffffff00057802 */ /* 0x000fce0000000f00 */
[----:B-1---5:R-:W-:Y:S05]  /*1b750*/  WARPSYNC.COLLECTIVE R5, `(.L_x_10678) ;  /* 0x0000000005087348 */ /* 0x022fea0003c00000 */
[----:B------:R2:W3:Y:S02]  /*1b760*/  SHFL.BFLY P0, R10, R194, R4, R3 ;  /* 0x0c000004c20a7389 */ /* 0x0004e40000000003 */
[----:B-123-5:R-:W-:Y:S05]  /*1b770*/  ENDCOLLECTIVE ;  /* 0x000000000000791b */ /* 0x02efea0003800000 */
.L_x_10678:
[----:B------:R-:W-:Y:S02]  /*1b780*/  IMAD.MOV.U32 R9, RZ, RZ, R10 ;  /* 0x000000ffff097224 */ /* 0x000fe400078e000a */
[----:B------:R-:W-:Y:S02]  /*1b790*/  IMAD.MOV.U32 R4, RZ, RZ, 0x1 ;  /* 0x00000001ff047424 */ /* 0x000fe400078e00ff */
[----:B------:R-:W-:-:S05]  /*1b7a0*/  FADD.FTZ R9, R9, R194 ;  /* 0x000000c209097221 */ /* 0x000fca0000010000 */
[----:B------:R-:W-:-:S07]  /*1b7b0*/  MOV R194, R9 ;  /* 0x0000000900c27202 */ /* 0x000fce0000000f00 */
[----:B------:R-:W-:Y:S05]  /*1b7c0*/  WARPSYNC.COLLECTIVE R5, `(.L_x_10679) ;  /* 0x0000000005087348 */ /* 0x000fea0003c00000 */
[----:B------:R1:W2:Y:S02]  /*1b7d0*/  SHFL.BFLY P0, R10, R194, R4, R3 ;  /* 0x0c000004c20a7389 */ /* 0x0002a40000000003 */
[----:B-12---:R-:W-:Y:S05]  /*1b7e0*/  ENDCOLLECTIVE ;  /* 0x000000000000791b */ /* 0x006fea0003800000 */
.L_x_10679:
[----:B------:R-:W-:Y:S01]  /*1b7f0*/  MOV R194, R193 ;  /* 0x000000c100c27202 */ /* 0x000fe20000000f00 */
[----:B------:R-:W-:Y:S01]  /*1b800*/  IMAD.MOV.U32 R4, RZ, RZ, 0x2 ;  /* 0x00000002ff047424 */ /* 0x000fe200078e00ff */
[----:B------:R-:W-:-:S07]  /*1b810*/  MOV R6, R10 ;  /* 0x0000000a00067202 */ /* 0x000fce0000000f00 */
[----:B------:R-:W-:Y:S05]  /*1b820*/  WARPSYNC.COLLECTIVE R5, `(.L_x_10680) ;  /* 0x0000000005087348 */ /* 0x000fea0003c00000 */
[----:B------:R1:W2:Y:S02]  /*1b830*/  SHFL.BFLY P0, R10, R194, R4, R3 ;  /* 0x0c000004c20a7389 */ /* 0x0002a40000000003 */
[----:B-12---:R-:W-:Y:S05]  /*1b840*/  ENDCOLLECTIVE ;  /* 0x000000000000791b */ /* 0x006fea0003800000 */
.L_x_10680:
[----:B------:R-:W-:Y:S01]  /*1b850*/  FADD.FTZ R6, R9, R6 ;  /* 0x0000000609067221 */ /* 0x000fe20000010000 */
[----:B------:R-:W-:Y:S01]  /*1b860*/  FADD.FTZ R8, R10, R193 ;  /* 0x000000c10a087221 */ /* 0x000fe20000010000 */
[----:B------:R-:W-:-:S04]  /*1b870*/  MOV R4, 0x1 ;  /* 0x0000000100047802 */ /* 0x000fc80000000f00 */
[----:B------:R-:W-:-:S07]  /*1b880*/  MOV R194, R8 ;  /* 0x0000000800c27202 */ /* 0x000fce0000000f00 */
[----:B------:R-:W-:Y:S05]  /*1b890*/  WARPSYNC.COLLECTIVE R5, `(.L_x_10681) ;  /* 0x0000000005087348 */ /* 0x000fea0003c00000 */
[----:B------:R1:W2:Y:S02]  /*1b8a0*/  SHFL.BFLY P0, R10, R194, R4, R3 ;  /* 0x0c000004c20a7389 */ /* 0x0002a40000000003 */
[----:B-12---:R-:W-:Y:S05]  /*1b8b0*/  ENDCOLLECTIVE ;  /* 0x000000000000791b */ /* 0x006fea0003800000 */
.L_x_10681:
[----:B------:R-:W-:Y:S05]  /*1b8c0*/  BRA `(.L_x_10682) ;  /* 0xfffffff0000c7947 */ /* 0x000fea000383ffff */
.L_x_10683:
        /* <DEDUP_REMOVED lines=11> */
.L_x_14801:


//--------------------- .text._ZN5flash24flash_fwd_splitkv_kernelI23Flash_fwd_kernel_traitsILi64ELi64ELi128ELi4ELb0ELb0EN7cutlass10bfloat16_tE19Flash_kernel_traitsILi64ELi64ELi128ELi4ES3_EELb0ELb1ELb0ELb0ELb0ELb0ELb1ELb0EEEvNS_16Flash_fwd_paramsE --------------------------
	.section	.text._ZN5flash24flash_fwd_splitkv_kernelI23Flash_fwd_kernel_traitsILi64ELi64ELi128ELi4ELb0ELb0EN7cutlass10bfloat16_tE19Flash_kernel_traitsILi64ELi64ELi128ELi4ES3_EELb0ELb1ELb0ELb0ELb0ELb0ELb1ELb0EEEvNS_16Flash_fwd_paramsE,"ax",@progbits
	.align	128
        .global         _ZN5flash24flash_fwd_splitkv_kernelI23Flash_fwd_kernel_traitsILi64ELi64ELi128ELi4ELb0ELb0EN7cutlass10bfloat16_tE19Flash_kernel_traitsILi64ELi64ELi128ELi4ES3_EELb0ELb1ELb0ELb0ELb0ELb0ELb1ELb0EEEvNS_16Flash_fwd_paramsE
        .type           _ZN5flash24flash_fwd_splitkv_kernelI23Flash_fwd_kernel_traitsILi64ELi64ELi128ELi4ELb0ELb0EN7cutlass10bfloat16_tE19Flash_kernel_traitsILi64ELi64ELi128ELi4ES3_EELb0ELb1ELb0ELb0ELb0ELb0ELb1ELb0EEEvNS_16Flash_fwd_paramsE,@function
        .size           _ZN5flash24flash_fwd_splitkv_kernelI23Flash_fwd_kernel_traitsILi64ELi64ELi128ELi4ELb0ELb0EN7cutlass10bfloat16_tE19Flash_kernel_traitsILi64ELi64ELi128ELi4ES3_EELb0ELb1ELb0ELb0ELb0ELb0ELb1ELb0EEEvNS_16Flash_fwd_paramsE,(.L_x_14802 - _ZN5flash24flash_fwd_splitkv_kernelI23Flash_fwd_kernel_traitsILi64ELi64ELi128ELi4ELb0ELb0EN7cutlass10bfloat16_tE19Flash_kernel_traitsILi64ELi64ELi128ELi4ES3_EELb0ELb1ELb0ELb0ELb0ELb0ELb1ELb0EEEvNS_16Flash_fwd_paramsE)
        .other          _ZN5flash24flash_fwd_splitkv_kernelI23Flash_fwd_kernel_traitsILi64ELi64ELi128ELi4ELb0ELb0EN7cutlass10bfloat16_tE19Flash_kernel_traitsILi64ELi64ELi128ELi4ES3_EELb0ELb1ELb0ELb0ELb0ELb0ELb1ELb0EEEvNS_16Flash_fwd_paramsE,@"STO_CUDA_ENTRY STV_DEFAULT"
_ZN5flash24flash_fwd_splitkv_kernelI23Flash_fwd_kernel_traitsILi64ELi64ELi128ELi4ELb0ELb0EN7cutlass10bfloat16_tE19Flash_kernel_traitsILi64ELi64ELi128ELi4ES3_EELb0ELb1ELb0ELb0ELb0ELb0ELb1ELb0EEEvNS_16Flash_fwd_paramsE:
.text._ZN5flash24flash_fwd_splitkv_kernelI23Flash_fwd_kernel_traitsILi64ELi64ELi128ELi4ELb0ELb0EN7cutlass10bfloat16_tE19Flash_kernel_traitsILi64ELi64ELi128ELi4ES3_EELb0ELb1ELb0ELb0ELb0ELb0ELb1ELb0EEEvNS_16Flash_fwd_paramsE:
        /* <DEDUP_REMOVED lines=29> */
[----:B-1----:R-:W-:Y:S05]  /*01d0*/  CALL.REL.NOINC `($_ZN5flash24flash_fwd_splitkv_kernelI23Flash_fwd_kernel_traitsILi64ELi64ELi128ELi4ELb0ELb0EN7cutlass10bfloat16_tE19Flash_kernel_traitsILi64ELi64ELi128ELi4ES3_EELb0ELb1ELb0ELb0ELb0ELb0ELb1ELb0EEEvNS_16Flash_fwd_paramsE$_ZN5flash30compute_attn_1rowblock_splitkvI23Flash_fwd_kernel_traitsILi64ELi64ELi128ELi4ELb0ELb0EN7cutlass10bfloat16_tE19Flash_kernel_traitsILi64ELi64ELi128ELi4ES3_EELb0ELb1ELb0ELb0ELb0ELb0ELb1ELb0ENS_16Flash_fwd_paramsEEEvRKT8_iiiii) ;  /* 0x0000000000087944 */ /* 0x002fea0003c00000 */
[----:B------:R-:W-:Y:S05]  /*01e0*/  BSYNC.RECONVERGENT B3 ;  /* 0x0000000000037941 */ /* 0x000fea0003800200 */
.L_x_10684:
[----:B------:R-:W-:Y:S05]  /*01f0*/  EXIT ;  /* 0x000000000000794d */ /* 0x000fea0003800000 */
        .type           $_ZN5flash24flash_fwd_splitkv_kernelI23Flash_fwd_kernel_traitsILi64ELi64ELi128ELi4ELb0ELb0EN7cutlass10bfloat16_tE19Flash_kernel_traitsILi64ELi64ELi128ELi4ES3_EELb0ELb1ELb0ELb0ELb0ELb0ELb1ELb0EEEvNS_16Flash_fwd_paramsE$_ZN5flash30compute_attn_1rowblock_splitkvI23Flash_fwd_kernel_traitsILi64ELi64ELi128ELi4ELb0ELb0EN7cutlass10bfloat16_tE19Flash_kernel_traitsILi64ELi64ELi128ELi4ES3_EELb0ELb1ELb0ELb0ELb0ELb0ELb1ELb0ENS_16Flash_fwd_paramsEEEvRKT8_iiiii,@function
        .size           $_ZN5flash24flash_fwd_splitkv_kernelI23Flash_fwd_kernel_traitsILi64ELi64ELi128ELi4ELb0ELb0EN7cutlass10bfloat16_tE19Flash_kernel_traitsILi64ELi64ELi128ELi4ES3_EELb0ELb1ELb0ELb0ELb0ELb0ELb1ELb0EEEvNS_16Flash_fwd_paramsE$_ZN5flash30compute_attn_1rowblock_splitkvI23Flash_fwd_kernel_traitsILi64ELi64ELi128ELi4ELb0ELb0EN7cutlass10bfloat16_tE19Flash_kernel_traitsILi64ELi64ELi128ELi4ES3_EELb0ELb1ELb0ELb0ELb0ELb0ELb1ELb0ENS_16Flash_fwd_paramsEEEvRKT8_iiiii,(.L_x_14802 - $_ZN5flash24flash_fwd_splitkv_kernelI23Flash_fwd_kernel_traitsILi64ELi64ELi128ELi4ELb0ELb0EN7cutlass10bfloat16_tE19Flash_kernel_traitsILi64ELi64ELi128ELi4ES3_EELb0ELb1ELb0ELb0ELb0ELb0ELb1ELb0EEEvNS_16Flash_fwd_paramsE$_ZN5flash30compute_attn_1rowblock_splitkvI23Flash_fwd_kernel_traitsILi64ELi64ELi128ELi4ELb0ELb0EN7cutlass10bfloat16_tE19Flash_kernel_traitsILi64ELi64ELi128ELi4ES3_EELb0ELb1ELb0ELb0ELb0ELb0ELb1ELb0ENS_16Flash_fwd_paramsEEEvRKT8_iiiii)
$_ZN5flash24flash_fwd_splitkv_kernelI23Flash_fwd_kernel_traitsILi64ELi64ELi128ELi4ELb0ELb0EN7cutlass10bfloat16_tE19Flash_kernel_traitsILi64ELi64ELi128ELi4ES3_EELb0ELb1ELb0ELb0ELb0ELb0ELb1ELb0EEEvNS_16Flash_fwd_paramsE$_ZN5flash30compute_attn_1rowblock_splitkvI23Flash_fwd_kernel_traitsILi64ELi64ELi128ELi4ELb0ELb0EN7cutlass10bfloat16_tE19Flash_kernel_traitsILi64ELi64ELi128ELi4ES3_EELb0ELb1ELb0ELb0ELb0ELb0ELb1ELb0ENS_16Flash_fwd_paramsEEEvRKT8_iiiii:
        /* <DEDUP_REMOVED lines=39> */
.L_x_10686:
[----:B------:R-:W-:Y:S05]  /*0470*/  BSYNC.RECONVERGENT B0 ;  /* 0x0000000000007941 */ /* 0x000fea0003800200 */
.L_x_10685:
[----:B------:R-:W-:Y:S04]  /*0480*/  BSSY.RECONVERGENT B0, `(.L_x_10687) ;  /* 0x0000007000007945 */ /* 0x000fe80003800200 */
[----:B------:R-:W-:Y:S05]  /*0490*/  @!P3 BRA `(.L_x_10688) ;  /* 0x000000000014b947 */ /* 0x000fea0003800000 */
[----:B------:R-:W4:Y:S02]  /*04a0*/  LD.E.U8 R6, desc[UR4][R2.64+0x1b2] ;  /* 0x0001b20402067980 */ /* 0x000f24000c101100 */
[----:B----4-:R-:W-:-:S13]  /*04b0*/  ISETP.NE.AND P1, PT, R6, RZ, PT ;  /* 0x000000ff0600720c */ /* 0x010fda0003f25270 */
[----:B------:R-:W4:Y:S02]  /*04c0*/  @P1 LD.E R6, desc[UR4][R12.64+0x4] ;  /* 0x000004040c061980 */ /* 0x000f24000c101900 */
[----:B----45:R-:W-:-:S06]  /*04d0*/  @P1 IADD3 R129, PT, PT, R6, -R15, RZ ;  /* 0x8000000f06811210 */ /* 0x030fcc0007ffe0ff */
[----:B------:R4:W5:Y:S02]  /*04e0*/  @!P1 LD.E R129, desc[UR4][R12.64] ;  /* 0x000000040c819980 */ /* 0x000964000c101900 */
.L_x_10688:
[----:B------:R-:W-:Y:S05]  /*04f0*/  BSYNC.RECONVERGENT B0 ;  /* 0x0000000000007941 */ /* 0x000fea0003800200 */
.L_x_10687:
        /* <DEDUP_REMOVED lines=8> */
.L_x_10690:
[----:B------:R-:W5:Y:S01]  /*0580*/  LD.E.64 R6, desc[UR4][R2.64+0x108] ;  /* 0x0001080402067980 */ /* 0x000f62000c101b00 */
[----:B------:R-:W-:Y:S01]  /*0590*/  BSSY.RECONVERGENT B0, `(.L_x_10692) ;  /* 0x0000006000007945 */ /* 0x000fe20003800200 */
[----:B-----5:R-:W-:Y:S01]  /*05a0*/  ISETP.NE.U32.AND P0, PT, R6, RZ, PT ;  /* 0x000000ff0600720c */ /* 0x020fe20003f05070 */
[----:B------:R-:W-:-:S03]  /*05b0*/  IMAD.MOV.U32 R6, RZ, RZ, RZ ;  /* 0x000000ffff067224 */ /* 0x000fc600078e00ff */
[----:B------:R-:W-:-:S13]  /*05c0*/  ISETP.NE.AND.EX P0, PT, R7, RZ, PT, P0 ;  /* 0x000000ff0700720c */ /* 0x000fda0003f05300 */
[----:B------:R-:W-:Y:S05]  /*05d0*/  @!P0 BRA `(.L_x_10693) ;  /* 0x0000000000048947 */ /* 0x000fea0003800000 */
[----:B------:R1:W5:Y:S02]  /*05e0*/  LD.E R6, desc[UR4][R2.64+0xbc] ;  /* 0x0000bc0402067980 */ /* 0x000364000c101900 */
.L_x_10693:
[----:B------:R-:W-:Y:S05]  /*05f0*/  BSYNC.RECONVERGENT B0 ;  /* 0x0000000000007941 */ /* 0x000fea0003800200 */
.L_x_10692:
[----:B-----5:R-:W-:Y:S02]  /*0600*/  IADD3 R129, PT, PT, R6, R129, -R14 ;  /* 0x0000008106817210 */ /* 0x020fe40007ffe80e */
.L_x_10691:
[----:B------:R-:W-:Y:S05]  /*0610*/  BSYNC.RECONVERGENT B1 ;  /* 0x0000000000017941 */ /* 0x000fea0003800200 */
.L_x_10689:
[----:B------:R-:W-:Y:S01]  /*0620*/  IMAD.SHL.U32 R164, R29, 0x40, RZ ;  /* 0x000000401da47824 */ /* 0x000fe200078e00ff */
[----:B------:R-:W-:-:S04]  /*0630*/  MOV R161, 0x0 ;  /* 0x0000000000a17802 */ /* 0x000fc80000000f00 */
[----:B------:R-:W-:-:S13]  /*0640*/  ISETP.GT.AND P0, PT, R131, R164, PT ;  /* 0x000000a48300720c */ /* 0x000fda0003f04270 */
[----:B-1234-:R-:W-:Y:S05]  /*0650*/  @!P0 RET.REL.NODEC R160 `(_ZN5flash24flash_fwd_splitkv_kernelI23Flash_fwd_kernel_traitsILi64ELi64ELi128ELi4ELb0ELb0EN7cutlass10bfloat16_tE19Flash_kernel_traitsILi64ELi64ELi128ELi4ES3_EELb0ELb1ELb0ELb0ELb0ELb0ELb1ELb0EEEvNS_16Flash_fwd_paramsE) ;  /* 0xfffffff8a0688950 */ /* 0x01efea0003c3ffff */
[----:B------:R-:W2:Y:S04]  /*0660*/  LD.E R7, desc[UR4][R2.64+0xb8] ;  /* 0x0000b80402077980 */ /* 0x000ea8000c101900 */
[----:B------:R-:W3:Y:S04]  /*0670*/  LD.E R12, desc[UR4][R2.64+0x184] ;  /* 0x00018404020c7980 */ /* 0x000ee8000c101900 */
[----:B------:R-:W4:Y:S01]  /*0680*/  LD.E R10, desc[UR4][R2.64+0x188] ;  /* 0x00018804020a7980 */ /* 0x000f22000c101900 */
[----:B------:R-:W-:-:S04]  /*0690*/  IABS R8, R9 ;  /* 0x0000000900087213 */ /* 0x000fc80000000000 */
[----:B------:R-:W1:Y:S08]  /*06a0*/  I2F.RP R6, R8 ;  /* 0x0000000800067306 */ /* 0x000e700000209400 */
[----:B-1----:R-:W1:Y:S02]  /*06b0*/  MUFU.RCP R18, R6 ;  /* 0x0000000600127308 */ /* 0x002e640000001000 */
[----:B-1----:R-:W-:Y:S01]  /*06c0*/  VIADD R18, R18, 0xffffffe ;  /* 0x0ffffffe12127836 */ /* 0x002fe20000000000 */
[----:B------:R-:W-:-:S05]  /*06d0*/  IABS R6, R9 ;  /* 0x0000000900067213 */ /* 0x000fca0000000000 */
[----:B------:R-:W1:Y:S01]  /*06e0*/  F2I.FTZ.U32.TRUNC.NTZ R19, R18 ;  /* 0x0000001200137305 */ /* 0x000e62000021f000 */
[----:B------:R-:W-:Y:S02]  /*06f0*/  IMAD.MOV R6, RZ, RZ, -R6 ;  /* 0x000000ffff067224 */ /* 0x000fe400078e0a06 */
        /* <DEDUP_REMOVED lines=16> */
[----:B------:R-:W-:-:S04]  /*0800*/  IADD3 R13, PT, PT, R6, R164, -R131 ;  /* 0x000000a4060d7210 */ /* 0x000fc80007ffe883 */
[----:B----4-:R-:W-:Y:S02]  /*0810*/  IADD3 R10, PT, PT, R13, 0x40, R10 ;  /* 0x000000400d0a7810 */ /* 0x010fe40007ffe00a */
[----:B------:R-:W-:-:S04]  /*0820*/  SHF.R.S32.HI R13, RZ, 0x1f, R6 ;  /* 0x0000001fff0d7819 */ /* 0x000fc80000011406 */
[----:B------:R-:W-:Y:S01]  /*0830*/  LEA.HI R13, R13, R6, RZ, 0x7 ;  /* 0x000000060d0d7211 */ /* 0x000fe200078f38ff */
[----:B------:R-:W-:Y:S02]  /*0840*/  @!P1 IMAD.IADD R7, R7, 0x1, -R8 ;  /* 0x0000000107079824 */ /* 0x000fe400078e0a08 */
[----:B------:R-:W-:Y:S01]  /*0850*/  @!P1 VIADD R11, R11, 0x1 ;  /* 0x000000010b0b9836 */ /* 0x000fe20000000000 */
[----:B------:R-:W-:Y:S02]  /*0860*/  ISETP.NE.AND P1, PT, R9, RZ, PT ;  /* 0x000000ff0900720c */ /* 0x000fe40003f25270 */
[----:B------:R-:W-:Y:S01]  /*0870*/  ISETP.GE.U32.AND P2, PT, R7, R8, PT ;  /* 0x000000080700720c */ /* 0x000fe20003f46070 */
[----:B---3--:R-:W-:Y:S01]  /*0880*/  IMAD.IADD R7, R12, 0x1, R131 ;  /* 0x000000010c077824 */ /* 0x008fe200078e0283 */
[----:B------:R-:W-:-:S04]  /*0890*/  SHF.R.S32.HI R13, RZ, 0x7, R13 ;  /* 0x00000007ff0d7819 */ /* 0x000fc8000001140d */
[----:B------:R-:W-:-:S04]  /*08a0*/  IADD3 R7, PT, PT, -R7, R164, R129 ;  /* 0x000000a407077210 */ /* 0x000fc80007ffe181 */
[----:B------:R-:W-:-:S03]  /*08b0*/  SHF.R.S32.HI R8, RZ, 0x1f, R7 ;  /* 0x0000001fff087819 */ /* 0x000fc60000011407 */
[----:B------:R-:W-:Y:S01]  /*08c0*/  @P2 VIADD R11, R11, 0x1 ;  /* 0x000000010b0b2836 */ /* 0x000fe20000000000 */
[----:B------:R-:W-:-:S03]  /*08d0*/  LEA.HI R8, R8, R7, RZ, 0x7 ;  /* 0x0000000708087211 */ /* 0x000fc600078f38ff */
[----:B------:R-:W-:Y:S01]  /*08e0*/  @!P0 IMAD.MOV R11, RZ, RZ, -R11 ;  /* 0x000000ffff0b8224 */ /* 0x000fe200078e0a0b */
[----:B------:R-:W-:Y:S02]  /*08f0*/  @!P1 LOP3.LUT R11, RZ, R9, RZ, 0x33, !PT ;  /* 0x00000009ff0b9212 */ /* 0x000fe400078e33ff */
[----:B------:R-:W-:Y:S02]  /*0900*/  SHF.R.S32.HI R9, RZ, 0x1f, R10 ;  /* 0x0000001fff097819 */ /* 0x000fe4000001140a */
[----:B------:R-:W-:Y:S01]  /*0910*/  SHF.R.S32.HI R155, RZ, 0x7, R8 ;  /* 0x00000007ff9b7819 */ /* 0x000fe20000011408 */
[----:B------:R-:W-:Y:S01]  /*0920*/  IMAD R6, R11, UR8, RZ ;  /* 0x000000080b067c24 */ /* 0x000fe2000f8e02ff */
[----:B------:R-:W-:-:S04]  /*0930*/  LEA.HI R9, R9, R10, RZ, 0x7 ;  /* 0x0000000a09097211 */ /* 0x000fc800078f38ff */
[----:B------:R-:W-:Y:S02]  /*0940*/  SHF.R.S32.HI R9, RZ, 0x7, R9 ;  /* 0x00000007ff097819 */ /* 0x000fe40000011409 */
[C---:B------:R-:W-:Y:S02]  /*0950*/  VIADDMNMX R38, R6.reuse, R11, R13, PT ;  /* 0x0000000b06267246 */ /* 0x040fe4000380010d */
[----:B------:R-:W-:Y:S02]  /*0960*/  VIMNMX R155, PT, PT, R6, R155, !PT ;  /* 0x0000009b069b7248 */ /* 0x000fe40007fe0100 */
[----:B------:R-:W-:-:S04]  /*0970*/  VIMNMX R38, PT, PT, R38, R9, PT ;  /* 0x0000000926267248 */ /* 0x000fc80003fe0100 */
        /* <DEDUP_REMOVED lines=73> */
[----:B-1----:R-:W-:Y:S05]  /*0e10*/  @P6 RET.REL.NODEC R160 `(_ZN5flash24flash_fwd_splitkv_kernelI23Flash_fwd_kernel_traitsILi64ELi64ELi128ELi4ELb0ELb0EN7cutlass10bfloat16_tE19Flash_kernel_traitsILi64ELi64ELi128ELi4ES3_EELb0ELb1ELb0ELb0ELb0ELb0ELb1ELb0EEEvNS_16Flash_fwd_paramsE) ;  /* 0xfffffff0a0786950 */ /* 0x002fea0003c3ffff */
[----:B------:R-:W-:Y:S02]  /*0e20*/  MOV R5, 0xff800000 ;  /* 0xff80000000057802 */ /* 0x000fe40000000f00 */
[----:B------:R-:W-:-:S03]  /*0e30*/  MOV R161, 0x0 ;  /* 0x0000000000a17802 */ /* 0x000fc60000000f00 */
[----:B------:R1:W-:Y:S02]  /*0e40*/  ST.E desc[UR4][R2.64+0xe0], R5 ;  /* 0x0000e00502007985 */ /* 0x0003e4000c101904 */
[----:B-1----:R-:W-:Y:S05]  /*0e50*/  RET.REL.NODEC R160 `(_ZN5flash24flash_fwd_splitkv_kernelI23Flash_fwd_kernel_traitsILi64ELi64ELi128ELi4ELb0ELb0EN7cutlass10bfloat16_tE19Flash_kernel_traitsILi64ELi64ELi128ELi4ES3_EELb0ELb1ELb0ELb0ELb0ELb0ELb1ELb0EEEvNS_16Flash_fwd_paramsE) ;  /* 0xfffffff0a0687950 */ /* 0x002fea0003c3ffff */
.L_x_10694:
        /* <DEDUP_REMOVED lines=103> */
.L_x_10696:
        /* <DEDUP_REMOVED lines=35> */
[----:B------:R-:W-:Y:S01]  /*1700*/  @!P4 IMAD R9, R20, R4, R9 ;  /* 0x000000041409c224 */ /* 0x000fe200078e0209 */
[----:B------:R-:W-:Y:S01]  /*1710*/  ISETP.NE.AND P1, PT, R12, RZ, PT ;  /* 0x000000ff0c00720c */ /* 0x000fe20003f25270 */
[----:B------:R-:W-:Y:S01]  /*1720*/  @!P4 IMAD.WIDE.U32 R22, R20, R11, R22 ;  /* 0x0000000b1416c225 */ /* 0x000fe200078e0016 */
[----:B------:R-:W-:-:S03]  /*1730*/  ISETP.GE.AND P2, PT, R5, RZ, PT ;  /* 0x000000ff0500720c */ /* 0x000fc60003f46270 */
[----:B------:R-:W-:Y:S01]  /*1740*/  @P4 IMAD.WIDE.U32 R20, R150, R7, RZ ;  /* 0x0000000796144225 */ /* 0x000fe200078e00ff */
[----:B------:R-:W-:-:S03]  /*1750*/  @!P3 IADD3 R10, PT, PT, R10, 0x1, RZ ;  /* 0x000000010a0ab810 */ /* 0x000fc60007ffe0ff */
[----:B------:R-:W-:Y:S01]  /*1760*/  @P4 IMAD R4, R151, R7, RZ ;  /* 0x0000000797044224 */ /* 0x000fe200078e02ff */
[----:B------:R-:W-:Y:S02]  /*1770*/  LEA R7, R38, 0xffffff80, 0x7 ;  /* 0xffffff8026077811 */ /* 0x000fe400078e38ff */
[----:B------:R-:W-:Y:S02]  /*1780*/  @!P4 MOV R8, R22 ;  /* 0x000000160008c202 */ /* 0x000fe40000000f00 */
[----:B------:R-:W-:Y:S01]  /*1790*/  @!P4 IADD3 R9, PT, PT, R23, R9, RZ ;  /* 0x000000091709c210 */ /* 0x000fe20007ffe0ff */
[----:B------:R-:W-:Y:S01]  /*17a0*/  @P4 IMAD.IADD R9, R21, 0x1, R4 ;  /* 0x0000000115094824 */ /* 0x000fe200078e0204 */
[----:B------:R-:W-:Y:S01]  /*17b0*/  @P4 MOV R8, R20 ;  /* 0x0000001400084202 */ /* 0x000fe20000000f00 */
[----:B------:R-:W-:Y:S01]  /*17c0*/  IMAD R6, R151, R7, RZ ;  /* 0x0000000797067224 */ /* 0x000fe200078e02ff */
[----:B------:R-:W-:Y:S01]  /*17d0*/  SHF.R.S32.HI R13, RZ, 0x1f, R7 ;  /* 0x0000001fff0d7819 */ /* 0x000fe20000011407 */
[----:B------:R-:W-:Y:S01]  /*17e0*/  @!P4 IMAD R4, R153, R14, RZ ;  /* 0x0000000e9904c224 */ /* 0x000fe200078e02ff */
[----:B------:R-:W-:Y:S01]  /*17f0*/  @!P4 SHF.R.S32.HI R5, RZ, 0x1f, R14 ;  /* 0x0000001fff05c819 */ /* 0x000fe2000001140e */
[----:B------:R-:W-:-:S02]  /*1800*/  @P5 VIADD R10, R10, 0x1 ;  /* 0x000000010a0a5836 */ /* 0x000fc40000000000 */
[----:B------:R-:W-:-:S03]  /*1810*/  IMAD.WIDE.U32 R20, R150, R7, R8 ;  /* 0x0000000796147225 */ /* 0x000fc600078e0008 */
[----:B------:R-:W-:Y:S01]  /*1820*/  @!P2 IADD3 R10, PT, PT, -R10, RZ, RZ ;  /* 0x000000ff0a0aa210 */ /* 0x000fe20007ffe1ff */
[----:B------:R-:W-:Y:S02]  /*1830*/  IMAD R6, R13, R150, R6 ;  /* 0x000000960d067224 */ /* 0x000fe400078e0206 */
[----:B------:R-:W-:Y:S02]  /*1840*/  @!P4 IMAD R4, R5, R152, R4 ;  /* 0x000000980504c224 */ /* 0x000fe400078e0204 */
[----:B------:R-:W-:Y:S01]  /*1850*/  @!P4 IMAD.WIDE.U32 R8, R152, R14, RZ ;  /* 0x0000000e9808c225 */ /* 0x000fe200078e00ff */
[----:B------:R-:W-:Y:S02]  /*1860*/  @!P1 LOP3.LUT R10, RZ, R12, RZ, 0x33, !PT ;  /* 0x0000000cff0a9212 */ /* 0x000fe400078e33ff */
[----:B------:R-:W-:Y:S02]  /*1870*/  IADD3 R21, PT, PT, R21, R6, RZ ;  /* 0x0000000615157210 */ /* 0x000fe40007ffe0ff */
[----:B------:R-:W-:Y:S01]  /*1880*/  @!P4 IADD3 R23, PT, PT, R9, R4, RZ ;  /* 0x000000040917c210 */ /* 0x000fe20007ffe0ff */
[----:B------:R-:W-:Y:S01]  /*1890*/  @!P4 IMAD R4, R17, R11, RZ ;  /* 0x0000000b1104c224 */ /* 0x000fe200078e02ff */
[----:B------:R-:W-:Y:S01]  /*18a0*/  @!P4 SHF.R.S32.HI R5, RZ, 0x1f, R11 ;  /* 0x0000001fff05c819 */ /* 0x000fe2000001140b */
[----:B------:R-:W-:Y:S01]  /*18b0*/  IMAD R9, R19, R10, RZ ;  /* 0x0000000a13097224 */ /* 0x000fe200078e02ff */
[----:B------:R-:W-:Y:S01]  /*18c0*/  SHF.R.S32.HI R6, RZ, 0x1f, R10 ;  /* 0x0000001fff067819 */ /* 0x000fe2000001140a */
[----:B------:R-:W-:Y:S01]  /*18d0*/  @P4 IMAD.IADD R14, R14, 0x1, R15 ;  /* 0x000000010e0e4824 */ /* 0x000fe200078e020f */
[----:B------:R-:W-:Y:S01]  /*18e0*/  @!P4 MOV R22, R8 ;  /* 0x000000080016c202 */ /* 0x000fe20000000f00 */
        /* <DEDUP_REMOVED lines=12> */
.L_x_10697:
[----:B------:R-:W-:Y:S05]  /*19b0*/  BSYNC.RECONVERGENT B0 ;  /* 0x0000000000007941 */ /* 0x000fea0003800200 */
.L_x_10695:
        /* <DEDUP_REMOVED lines=30> */
[----:B------:R-:W-:-:S02]  /*1ba0*/  @P4 VIADD R23, R23, 0x1 ;  /* 0x0000000117174836 */ /* 0x000fc40000000000 */
[----:B-----5:R-:W-:-:S03]  /*1bb0*/  IMAD R22, R13, R152, RZ ;  /* 0x000000980d167224 */ /* 0x020fc600078e02ff */
[----:B------:R-:W-:Y:S01]  /*1bc0*/  MOV R14, R23 ;  /* 0x00000017000e7202 */ /* 0x000fe20000000f00 */
[----:B------:R-:W-:Y:S02]  /*1bd0*/  IMAD.SHL.U32 R15, R132, 0x8, RZ ;  /* 0x00000008840f7824 */ /* 0x000fe400078e00ff */
[----:B------:R-:W-:-:S04]  /*1be0*/  IMAD.WIDE.U32 R26, R7, R152, RZ ;  /* 0x00000098071a7225 */ /* 0x000fc800078e00ff */
[----:B------:R-:W-:Y:S01]  /*1bf0*/  @!P2 IMAD.MOV R14, RZ, RZ, -R14 ;  /* 0x000000ffff0ea224 */ /* 0x000fe200078e0a0e */
[----:B------:R-:W-:Y:S01]  /*1c00*/  @!P3 LOP3.LUT R14, RZ, R12, RZ, 0x33, !PT ;  /* 0x0000000cff0eb212 */ /* 0x000fe200078e33ff */
[----:B------:R-:W-:Y:S01]  /*1c10*/  IMAD R12, R7, R153, R22 ;  /* 0x00000099070c7224 */ /* 0x000fe200078e0216 */
[----:B------:R-:W-:Y:S02]  /*1c20*/  LOP3.LUT R162, R15, 0x38, RZ, 0xc0, !PT ;  /* 0x000000380fa27812 */ /* 0x000fe400078ec0ff */
[----:B------:R-:W-:Y:S01]  /*1c30*/  SHF.R.S32.HI R22, RZ, 0x1f, R14 ;  /* 0x0000001fff167819 */ /* 0x000fe2000001140e */
[----:B------:R-:W-:Y:S01]  /*1c40*/  IMAD R7, R25, R14, RZ ;  /* 0x0000000e19077224 */ /* 0x000fe200078e02ff */
[----:B------:R-:W-:Y:S01]  /*1c50*/  IADD3 R8, P3, P2, R26, R8, R162 ;  /* 0x000000081a087210 */ /* 0x000fe20007a7e0a2 */
        /* <DEDUP_REMOVED lines=17> */
[----:B------:R-:W-:Y:S01]  /*1d70*/  IMAD.IADD R154, R131, 0x1, -R164 ;  /* 0x00000001839a7824 */ /* 0x000fe200078e0aa4 */
[----:B------:R-:W-:Y:S01]  /*1d80*/  LOP3.LUT R7, R15, 0x1c0, RZ, 0xc0, !PT ;  /* 0x000001c00f077812 */ /* 0x000fe200078ec0ff */
[----:B------:R-:W-:Y:S01]  /*1d90*/  IMAD.IADD R159, R13, 0x1, R159 ;  /* 0x000000010d9f7824 */ /* 0x000fe200078e029f */
[----:B------:R-:W-:Y:S02]  /*1da0*/  SHF.L.U32 R39, R132, 0x6, RZ ;  /* 0x0000000684277819 */ /* 0x000fe400000006ff */
[----:B------:R-:W-:Y:S02]  /*1db0*/  SHF.R.U32.HI R130, RZ, 0x1, R132 ;  /* 0x00000001ff827819 */ /* 0x000fe40000011684 */
[C---:B------:R-:W-:Y:S01]  /*1dc0*/  LOP3.LUT R13, R39.reuse, 0x1c0, RZ, 0xc0, !PT ;  /* 0x000001c0270d7812 */ /* 0x040fe200078ec0ff */
[----:B------:R-:W-:Y:S01]  /*1dd0*/  IMAD.MOV.U32 R27, RZ, RZ, RZ ;  /* 0x000000ffff1b7224 */ /* 0x000fe200078e00ff */
[----:B------:R-:W-:Y:S01]  /*1de0*/  BSSY.RECONVERGENT B0, `(.L_x_10698) ;  /* 0x000002e000007945 */ /* 0x000fe20003800200 */
        /* <DEDUP_REMOVED lines=12> */
[----:B------:R-:W-:Y:S02]  /*1eb0*/  IADD3 R10, P1, PT, R162, R5, RZ ;  /* 0x00000005a20a7210 */ /* 0x000fe40007f3e0ff */
[----:B------:R-:W-:-:S03]  /*1ec0*/  LEA R158, P2, R12, R18, 0x1 ;  /* 0x000000120c9e7211 */ /* 0x000fc600078408ff */
[----:B------:R-:W-:Y:S01]  /*1ed0*/  IMAD.X R11, RZ, RZ, R4, P1 ;  /* 0x000000ffff0b7224 */ /* 0x000fe200008e0604 */
[----:B------:R-:W-:Y:S02]  /*1ee0*/  ISETP.GE.AND P1, PT, R26, R154, PT ;  /* 0x0000009a1a00720c */ /* 0x000fe40003f26270 */
[----:B------:R-:W-:Y:S02]  /*1ef0*/  LOP3.LUT R0, R7, 0x38, R132, 0xf8, !PT ;  /* 0x0000003807007812 */ /* 0x000fe400078ef884 */
[----:B------:R-:W-:Y:S01]  /*1f00*/  LEA.HI.X R159, R12, R19, R159, 0x1, P2 ;  /* 0x000000130c9f7211 */ /* 0x000fe200010f0c9f */
[----:B------:R-:W-:Y:S01]  /*1f10*/  IMAD R19, R17, R165, RZ ;  /* 0x000000a511137224 */ /* 0x000fe200078e02ff */
[----:B------:R-:W-:Y:S02]  /*1f20*/  SHF.R.S32.HI R6, RZ, 0x1f, R165 ;  /* 0x0000001fff067819 */ /* 0x000fe400000114a5 */
[----:B------:R-:W-:-:S03]  /*1f30*/  LOP3.LUT R4, R0, 0x38, R15, 0x78, !PT ;  /* 0x0000003800047812 */ /* 0x000fc600078e780f */
[----:B------:R-:W-:Y:S01]  /*1f40*/  IMAD R19, R16, R6, R19 ;  /* 0x0000000610137224 */ /* 0x000fe200078e0213 */
[----:B------:R-:W-:Y:S01]  /*1f50*/  LOP3.LUT R4, R4, 0x1e00, R15, 0xf8, !PT ;  /* 0x00001e0004047812 */ /* 0x000fe200078ef80f */
[----:B------:R-:W-:Y:S01]  /*1f60*/  IMAD.WIDE.U32 R16, R165, R16, R10 ;  /* 0x00000010a5107225 */ /* 0x000fe200078e000a */
[----:B------:R-:W-:Y:S02]  /*1f70*/  LOP3.LUT R10, R13, 0x8, R130, 0xf8, !PT ;  /* 0x000000080d0a7812 */ /* 0x000fe400078ef882 */
[----:B------:R-:W-:Y:S01]  /*1f80*/  SHF.R.U32.HI R0, RZ, 0x4, R132 ;  /* 0x00000004ff007819 */ /* 0x000fe20000011684 */
[----:B------:R-:W-:Y:S01]  /*1f90*/  IMAD.IADD R19, R17, 0x1, R19 ;  /* 0x0000000111137824 */ /* 0x000fe200078e0213 */
        /* <DEDUP_REMOVED lines=17> */
.L_x_10700:
[----:B------:R2:W-:Y:S02]  /*20b0*/  STS.128 [R163], RZ ;  /* 0x000000ffa3007388 */ /* 0x0005e40000000c00 */
.L_x_10699:
[----:B------:R-:W-:Y:S05]  /*20c0*/  BSYNC.RECONVERGENT B0 ;  /* 0x0000000000007941 */ /* 0x000fea0003800200 */
.L_x_10698:
[C---:B------:R-:W-:Y:S01]  /*20d0*/  VIADD R24, R26.reuse, 0x10 ;  /* 0x000000101a187836 */ /* 0x040fe20000000000 */
        /* <DEDUP_REMOVED lines=8> */
[----:B-1----:R-:W-:-:S04]  /*2160*/  IADD3 R5, PT, PT, -R6, R129, RZ ;  /* 0x0000008106057210 */ /* 0x002fc80007ffe1ff */
        /* <DEDUP_REMOVED lines=19> */
.L_x_10702:
[----:B------:R-:W-:Y:S05]  /*22a0*/  BSYNC.RECONVERGENT B0 ;  /* 0x0000000000007941 */ /* 0x000fea0003800200 */
.L_x_10701:
        /* <DEDUP_REMOVED lines=19> */
.L_x_10704:
[----:B------:R-:W-:Y:S05]  /*23e0*/  BSYNC.RECONVERGENT B0 ;  /* 0x0000000000007941 */ /* 0x000fea0003800200 */
.L_x_10703:
        /* <DEDUP_REMOVED lines=18> */
.L_x_10706:
[----:B------:R-:W-:Y:S05]  /*2510*/  BSYNC.RECONVERGENT B0 ;  /* 0x0000000000007941 */ /* 0x000fea0003800200 */
.L_x_10705:
[----:B------:R-:W-:Y:S01]  /*2520*/  BSSY.RECONVERGENT B0, `(.L_x_10707) ;  /* 0x000000c000007945 */ /* 0x000fe20003800200 */
[C---:B---3--:R-:W-:Y:S02]  /*2530*/  SHF.L.U64.HI R36, R150.reuse, 0x4, R151 ;  /* 0x0000000496247819 */ /* 0x048fe40000010297 */
        /* <DEDUP_REMOVED lines=9> */
.L_x_10709:
[----:B------:R3:W-:Y:S02]  /*25d0*/  STS.128 [R163+0x2000], RZ ;  /* 0x002000ffa3007388 */ /* 0x0007e40000000c00 */
.L_x_10708:
[----:B------:R-:W-:Y:S05]  /*25e0*/  BSYNC.RECONVERGENT B0 ;  /* 0x0000000000007941 */ /* 0x000fea0003800200 */
.L_x_10707:
[-C--:B------:R-:W-:Y:S01]  /*25f0*/  ISETP.GE.AND P3, PT, R24, R5.reuse, PT ;  /* 0x000000051800720c */ /* 0x080fe20003f66270 */
[C---:B-1----:R-:W-:Y:S01]  /*2600*/  VIADD R18, R26.reuse, 0x40 ;  /* 0x000000401a127836 */ /* 0x042fe20000000000 */
[C---:B------:R-:W-:Y:S01]  /*2610*/  SHF.L.U64.HI R36, R103.reuse, 0x1, R36 ;  /* 0x0000000167247819 */ /* 0x040fe20000010224 */
[----:B------:R-:W-:Y:S01]  /*2620*/  IMAD.SHL.U32 R103, R103, 0x2, RZ ;  /* 0x0000000267677824 */ /* 0x000fe200078e00ff */
[----:B------:R-:W-:Y:S01]  /*2630*/  BSSY.RECONVERGENT B0, `(.L_x_10710) ;  /* 0x0000011000007945 */ /* 0x000fe20003800200 */
[----:B------:R-:W-:Y:S01]  /*2640*/  VIADD R16, R26, 0x50 ;  /* 0x000000501a107836 */ /* 0x000fe20000000000 */
[-C--:B------:R-:W-:Y:S01]  /*2650*/  ISETP.GE.AND P2, PT, R22, R5.reuse, PT ;  /* 0x000000051600720c */ /* 0x080fe20003f46270 */
        /* <DEDUP_REMOVED lines=14> */
.L_x_10711:
[----:B------:R-:W-:Y:S05]  /*2740*/  BSYNC.RECONVERGENT B0 ;  /* 0x0000000000007941 */ /* 0x000fea0003800200 */
.L_x_10710:
        /* <DEDUP_REMOVED lines=13> */
.L_x_10713:
[----:B------:R-:W-:Y:S05]  /*2820*/  BSYNC.RECONVERGENT B0 ;  /* 0x0000000000007941 */ /* 0x000fea0003800200 */
.L_x_10712:
        /* <DEDUP_REMOVED lines=12> */
.L_x_10715:
[----:B------:R-:W-:Y:S05]  /*28f0*/  BSYNC.RECONVERGENT B0 ;  /* 0x0000000000007941 */ /* 0x000fea0003800200 */
.L_x_10714:
        /* <DEDUP_REMOVED lines=14> */
.L_x_10717:
[----:B------:R-:W-:Y:S05]  /*29e0*/  BSYNC.RECONVERGENT B0 ;  /* 0x0000000000007941 */ /* 0x000fea0003800200 */
.L_x_10716:
        /* <DEDUP_REMOVED lines=11> */
.L_x_10719:
[----:B------:R-:W-:Y:S05]  /*2aa0*/  BSYNC.RECONVERGENT B0 ;  /* 0x0000000000007941 */ /* 0x000fea0003800200 */
.L_x_10718:
        /* <DEDUP_REMOVED lines=14> */
.L_x_10721:
[----:B------:R-:W-:Y:S05]  /*2b90*/  BSYNC.RECONVERGENT B0 ;  /* 0x0000000000007941 */ /* 0x000fea0003800200 */
.L_x_10720:
        /* <DEDUP_REMOVED lines=12> */
.L_x_10723:
[----:B------:R-:W-:Y:S05]  /*2c60*/  BSYNC.RECONVERGENT B0 ;  /* 0x0000000000007941 */ /* 0x000fea0003800200 */
.L_x_10722:
[----:B------:R-:W0:Y:S01]  /*2c70*/  LDGDEPBAR ;  /* 0x00000000000079af */ /* 0x000e220000000000 */
[----:B-1----:R-:W-:-:S03]  /*2c80*/  IMAD.SHL.U32 R26, R132, 0x20, RZ ;  /* 0x00000020841a7824 */ /* 0x002fc600078e00ff */
[----:B------:R1:W5:Y:S04]  /*2c90*/  LD.E R128, desc[UR4][R2.64+0x184] ;  /* 0x0001840402807980 */ /* 0x000368000c101900 */
[----:B------:R1:W5:Y:S01]  /*2ca0*/  LD.E R102, desc[UR4][R2.64+0x188] ;  /* 0x0001880402667980 */ /* 0x000362000c101900 */
[----:B------:R-:W-:Y:S01]  /*2cb0*/  SHF.L.U32 R37, R132, 0x1, RZ ;  /* 0x0000000184257819 */ /* 0x000fe200000006ff */
[C---:B------:R-:W-:Y:S01]  /*2cc0*/  IMAD.SHL.U32 R4, R152.reuse, 0x10, RZ ;  /* 0x0000001098047824 */ /* 0x040fe200078e00ff */
        /* <DEDUP_REMOVED lines=14> */
.L_x_10726:
[----:B------:R1:W-:Y:S01]  /*2db0*/  STS.128 [R163+0x6000], RZ ;  /* 0x006000ffa3007388 */ /* 0x0003e20000000c00 */
[----:B------:R-:W-:Y:S05]  /*2dc0*/  BRA `(.L_x_10727) ;  /* 0x0000000000047947 */ /* 0x000fea0003800000 */
.L_x_10725:
[----:B------:R1:W-:Y:S02]  /*2dd0*/  STS.128 [R163+0x6000], RZ ;  /* 0x006000ffa3007388 */ /* 0x0003e40000000c00 */
.L_x_10727:
[----:B------:R-:W-:Y:S05]  /*2de0*/  BSYNC.RECONVERGENT B0 ;  /* 0x0000000000007941 */ /* 0x000fea0003800200 */
.L_x_10724:
[-C--:B------:R-:W-:Y:S01]  /*2df0*/  ISETP.GE.AND P2, PT, R24, R5.reuse, PT ;  /* 0x000000051800720c */ /* 0x080fe20003f46270 */
[----:B------:R-:W-:Y:S01]  /*2e00*/  IMAD.SHL.U32 R11, R4, 0x2, RZ ;  /* 0x00000002040b7824 */ /* 0x000fe200078e00ff */
[-C--:B------:R-:W-:Y:S01]  /*2e10*/  ISETP.GE.AND P1, PT, R22, R5.reuse, PT ;  /* 0x000000051600720c */ /* 0x080fe20003f26270 */
[----:B------:R-:W-:Y:S01]  /*2e20*/  IMAD.SHL.U32 R0, R0, 0x400, RZ ;  /* 0x0000040000007824 */ /* 0x000fe200078e00ff */
[----:B------:R-:W-:Y:S01]  /*2e30*/  SHF.L.U64.HI R4, R4, 0x1, R17 ;  /* 0x0000000104047819 */ /* 0x000fe20000010211 */
[----:B------:R-:W-:Y:S01]  /*2e40*/  BSSY.RECONVERGENT B0, `(.L_x_10728) ;  /* 0x0000013000007945 */ /* 0x000fe20003800200 */
[----:B------:R-:W-:Y:S02]  /*2e50*/  IADD3 R22, P3, PT, R11, R158, RZ ;  /* 0x0000009e0b167210 */ /* 0x000fe40007f7e0ff */
[-C--:B------:R-:W-:Y:S02]  /*2e60*/  ISETP.GE.AND P6, PT, R20, R5.reuse, PT ;  /* 0x000000051400720c */ /* 0x080fe40003fc6270 */
[-C--:B------:R-:W-:Y:S01]  /*2e70*/  ISETP.GE.AND P5, PT, R18, R5.reuse, PT ;  /* 0x000000051200720c */ /* 0x080fe20003fa6270 */
[----:B------:R-:W-:Y:S01]  /*2e80*/  IMAD.X R23, R4, 0x1, R159, P3 ;  /* 0x0000000104177824 */ /* 0x000fe200018e069f */
[----:B------:R-:W-:Y:S01]  /*2e90*/  ISETP.GE.AND P3, PT, R14, R5, PT ;  /* 0x000000050e00720c */ /* 0x000fe20003f66270 */
[----:B------:R1:W-:Y:S01]  /*2ea0*/  @P2 STS.128 [R163+0x6800], RZ ;  /* 0x006800ffa3002388 */ /* 0x0003e20000000c00 */
[----:B------:R-:W-:-:S02]  /*2eb0*/  LOP3.LUT R14, R13, 0x8, R132, 0x78, !PT ;  /* 0x000000080d0e7812 */ /* 0x000fc400078e7884 */
        /* <DEDUP_REMOVED lines=11> */
.L_x_10729:
[----:B------:R-:W-:Y:S05]  /*2f70*/  BSYNC.RECONVERGENT B0 ;  /* 0x0000000000007941 */ /* 0x000fea0003800200 */
.L_x_10728:
        /* <DEDUP_REMOVED lines=17> */
.L_x_10731:
[----:B------:R-:W-:Y:S05]  /*3090*/  BSYNC.RECONVERGENT B0 ;  /* 0x0000000000007941 */ /* 0x000fea0003800200 */
.L_x_10730:
        /* <DEDUP_REMOVED lines=12> */
.L_x_10733:
[----:B------:R-:W-:Y:S05]  /*3160*/  BSYNC.RECONVERGENT B0 ;  /* 0x0000000000007941 */ /* 0x000fea0003800200 */
.L_x_10732:
        /* <DEDUP_REMOVED lines=15> */
.L_x_10735:
[----:B------:R-:W-:Y:S05]  /*3260*/  BSYNC.RECONVERGENT B0 ;  /* 0x0000000000007941 */ /* 0x000fea0003800200 */
.L_x_10734:
        /* <DEDUP_REMOVED lines=12> */
.L_x_10737:
[----:B------:R-:W-:Y:S05]  /*3330*/  BSYNC.RECONVERGENT B0 ;  /* 0x0000000000007941 */ /* 0x000fea0003800200 */
.L_x_10736:
        /* <DEDUP_REMOVED lines=15> */
.L_x_10739:
[----:B------:R-:W-:Y:S05]  /*3430*/  BSYNC.RECONVERGENT B0 ;  /* 0x0000000000007941 */ /* 0x000fea0003800200 */
.L_x_10738:
        /* <DEDUP_REMOVED lines=13> */
.L_x_10741:
[----:B------:R-:W-:Y:S05]  /*3510*/  BSYNC.RECONVERGENT B0 ;  /* 0x0000000000007941 */ /* 0x000fea0003800200 */
.L_x_10740:
[----:B------:R-:W-:Y:S01]  /*3520*/  LDSM.16.M88.4 R16, [R149] ;  /* 0x000000009510783b */ /* 0x000fe20000000200 */
[----:B------:R-:W-:Y:S01]  /*3530*/  IMAD.MOV.U32 R5, RZ, RZ, 0x20 ;  /* 0x00000020ff057424 */ /* 0x000fe200078e00ff */
[----:B------:R-:W-:Y:S01]  /*3540*/  R2P PR, R132, 0x6 ;  /* 0x0000000684007804 */ /* 0x000fe20000000000 */
[----:B------:R-:W-:Y:S01]  /*3550*/  IMAD.MOV.U32 R7, RZ, RZ, 0x40 ;  /* 0x00000040ff077424 */ /* 0x000fe200078e00ff */
[----:B------:R-:W2:Y:S01]  /*3560*/  LDSM.16.M88.4 R52, [R148+0x3800] ;  /* 0x003800009434783b */ /* 0x000ea20000000200 */
[----:B------:R-:W-:Y:S01]  /*3570*/  SHF.R.U32.HI R132, RZ, 0x2, R132 ;  /* 0x00000002ff847819 */ /* 0x000fe20000011684 */
[----:B------:R-:W-:Y:S01]  /*3580*/  BSSY.RECONVERGENT B1, `(.L_x_10742) ;  /* 0x000010a000017945 */ /* 0x000fe20003800200 */
[----:B------:R-:W-:Y:S01]  /*3590*/  SEL R5, R5, 0xffffffe0, !P1 ;  /* 0xffffffe005057807 */ /* 0x000fe20004800000 */
[----:B------:R-:W1:Y:S01]  /*35a0*/  LDSM.16.M88.4 R76, [R148+0x2000] ;  /* 0x00200000944c783b */ /* 0x000e620000000200 */
[----:B------:R-:W-:Y:S02]  /*35b0*/  SEL R7, R7, 0xffffffc0, !P2 ;  /* 0xffffffc007077807 */ /* 0x000fe40005000000 */
[----:B------:R-:W-:Y:S01]  /*35c0*/  ISETP.GT.AND P1, PT, R8, R155, PT ;  /* 0x0000009b0800720c */ /* 0x000fe20003f24270 */
[C-C-:B------:R-:W-:Y:S01]  /*35d0*/  IMAD.IADD R147, R149.reuse, 0x1, R5.reuse ;  /* 0x0000000195937824 */ /* 0x140fe200078e0205 */
[----:B------:R-:W-:Y:S01]  /*35e0*/  LDSM.16.M88.4 R68, [R148+0x2800] ;  /* 0x002800009444783b */ /* 0x000fe20000000200 */
[----:B------:R-:W-:Y:S01]  /*35f0*/  IMAD.IADD R143, R148, 0x1, R5 ;  /* 0x00000001948f7824 */ /* 0x000fe200078e0205 */
[----:B-----5:R-:W-:Y:S01]  /*3600*/  IADD3 R102, PT, PT, R102, R129, -R131 ;  /* 0x0000008166667210 */ /* 0x020fe20007ffe883 */
[--C-:B------:R-:W-:Y:S01]  /*3610*/  IMAD.IADD R146, R149, 0x1, R7.reuse ;  /* 0x0000000195927824 */ /* 0x100fe200078e0207 */
[----:B------:R-:W-:Y:S01]  /*3620*/  LDSM.16.M88.4 R116, [R147] ;  /* 0x000000009374783b */ /* 0x000fe20000000200 */
[----:B------:R-:W-:Y:S01]  /*3630*/  IMAD.IADD R142, R148, 0x1, R7 ;  /* 0x00000001948e7824 */ /* 0x000fe200078e0207 */
[----:B------:R-:W-:Y:S01]  /*3640*/  IADD3 R128, PT, PT, R129, -R131, -R128 ;  /* 0x8000008381807210 */ /* 0x000fe20007ffe880 */
[C---:B------:R-:W-:Y:S01]  /*3650*/  IMAD.IADD R145, R5.reuse, 0x1, R146 ;  /* 0x0000000105917824 */ /* 0x040fe200078e0292 */
[----:B------:R-:W3:Y:S01]  /*3660*/  LDSM.16.M88.4 R84, [R143+0x3800] ;  /* 0x003800008f54783b */ /* 0x000ee20000000200 */
[----:B------:R-:W-:Y:S01]  /*3670*/  IMAD.IADD R141, R5, 0x1, R142 ;  /* 0x00000001058d7824 */ /* 0x000fe200078e028e */
[----:B------:R-:W-:-:S02]  /*3680*/  LOP3.LUT R37, R37, 0x6, RZ, 0xc0, !PT ;  /* 0x0000000625257812 */ /* 0x000fc400078ec0ff */
[----:B------:R-:W4:Y:S04]  /*3690*/  LDSM.16.M88.4 R60, [R148+0x3000] ;  /* 0x00300000943c783b */ /* 0x000f280000000200 */
[----:B------:R-:W4:Y:S04]  /*36a0*/  LDSM.16.M88.4 R44, [R148+0x4000] ;  /* 0x00400000942c783b */ /* 0x000f280000000200 */
[----:B------:R-:W4:Y:S04]  /*36b0*/  LDSM.16.M88.4 R32, [R148+0x4800] ;  /* 0x004800009420783b */ /* 0x000f280000000200 */
[----:B------:R-:W4:Y:S04]  /*36c0*/  LDSM.16.M88.4 R24, [R148+0x5000] ;  /* 0x005000009418783b */ /* 0x000f280000000200 */
[----:B------:R-:W4:Y:S01]  /*36d0*/  LDSM.16.M88.4 R104, [R148+0x5800] ;  /* 0x005800009468783b */ /* 0x000f220000000200 */
[C---:B--2---:R-:W-:Y:S03]  /*36e0*/  HMMA.16816.F32.BF16 R56, R16.reuse, R52, RZ ;  /* 0x000000341038723c */ /* 0x044fe600000418ff */
[----:B------:R-:W2:Y:S04]  /*36f0*/  LDSM.16.M88.4 R96, [R143+0x2000] ;  /* 0x002000008f60783b */ /* 0x000ea80000000200 */
[----:B------:R-:W2:Y:S01]  /*3700*/  LDSM.16.M88.4 R92, [R143+0x2800] ;  /* 0x002800008f5c783b */ /* 0x000ea20000000200 */
[C---:B------:R-:W-:Y:S03]  /*3710*/  HMMA.16816.F32.BF16 R52, R16.reuse, R54, RZ ;  /* 0x000000361034723c */ /* 0x040fe600000418ff */
[----:B------:R-:W2:Y:S04]  /*3720*/  LDSM.16.M88.4 R88, [R143+0x3000] ;  /* 0x003000008f58783b */ /* 0x000ea80000000200 */
[----:B------:R-:W2:Y:S01]  /*3730*/  LDSM.16.M88.4 R80, [R143+0x4000] ;  /* 0x004000008f50783b */ /* 0x000ea20000000200 */
[----:B-1----:R-:W-:Y:S03]  /*3740*/  HMMA.16816.F32.BF16 R12, R16, R76, RZ ;  /* 0x0000004c100c723c */ /* 0x002fe600000418ff */
[----:B------:R-:W-:Y:S04]  /*3750*/  LDSM.16.M88.4 R120, [R143+0x5800] ;  /* 0x005800008f78783b */ /* 0x000fe80000000200 */
[----:B------:R-:W-:Y:S01]  /*3760*/  LDSM.16.M88.4 R124, [R143+0x4800] ;  /* 0x004800008f7c783b */ /* 0x000fe20000000200 */
[C---:B---3--:R-:W-:Y:S03]  /*3770*/  HMMA.16816.F32.BF16 R56, R116.reuse, R84, R56 ;  /* 0x000000547438723c */ /* 0x048fe60000041838 */
[----:B------:R-:W-:Y:S04]  /*3780*/  LDSM.16.M88.4 R112, [R142+0x2000] ;  /* 0x002000008e70783b */ /* 0x000fe80000000200 */
[----:B------:R-:W-:Y:S01]  /*3790*/  LDSM.16.M88.4 R108, [R142+0x2800] ;  /* 0x002800008e6c783b */ /* 0x000fe20000000200 */
[----:B------:R-:W-:Y:S03]  /*37a0*/  HMMA.16816.F32.BF16 R52, R116, R86, R52 ;  /* 0x000000567434723c */ /* 0x000fe60000041834 */
[----:B------:R-:W1:Y:S04]  /*37b0*/  LDSM.16.M88.4 R84, [R143+0x5000] ;  /* 0x005000008f54783b */ /* 0x000e680000000200 */
[----:B------:R-:W0:Y:S01]  /*37c0*/  LDGDEPBAR ;  /* 0x00000000000079af */ /* 0x000e220000000000 */
        /* <DEDUP_REMOVED lines=25> */
[----:B------:R-:W2:Y:S07]  /*3960*/  LDSM.16.M88.4 R80, [R146] ;  /* 0x000000009250783b */ /* 0x000eae0000000200 */
[C---:B-1----:R-:W-:Y:S08]  /*3970*/  HMMA.16816.F32.BF16 R28, R116.reuse, R84, R28 ;  /* 0x00000054741c723c */ /* 0x042ff0000004181c */
[C---:B------:R-:W-:Y:S01]  /*3980*/  HMMA.16816.F32.BF16 R24, R116.reuse, R86, R24 ;  /* 0x000000567418723c */ /* 0x040fe20000041818 */
[----:B------:R-:W1:Y:S07]  /*3990*/  LDSM.16.M88.4 R84, [R142+0x5000] ;  /* 0x005000008e54783b */ /* 0x000e6e0000000200 */
[C---:B------:R-:W-:Y:S08]  /*39a0*/  HMMA.16816.F32.BF16 R20, R116.reuse, R120, R20 ;  /* 0x000000787414723c */ /* 0x040ff00000041814 */
[C---:B------:R-:W-:Y:S01]  /*39b0*/  HMMA.16816.F32.BF16 R16, R116.reuse, R122, R16 ;  /* 0x0000007a7410723c */ /* 0x040fe20000041810 */
[----:B------:R-:W3:Y:S07]  /*39c0*/  LDSM.16.M88.4 R120, [R142+0x5800] ;  /* 0x005800008e78783b */ /* 0x000eee0000000200 */
[C---:B------:R-:W-:Y:S08]  /*39d0*/  HMMA.16816.F32.BF16 R40, R116.reuse, R124, R40 ;  /* 0x0000007c7428723c */ /* 0x040ff00000041828 */
[----:B------:R-:W-:Y:S01]  /*39e0*/  HMMA.16816.F32.BF16 R32, R116, R126, R32 ;  /* 0x0000007e7420723c */ /* 0x000fe20000041820 */
[----:B------:R-:W-:Y:S07]  /*39f0*/  LDSM.16.M88.4 R116, [R141+0x2000] ;  /* 0x002000008d74783b */ /* 0x000fee0000000200 */
[C---:B--2---:R-:W-:Y:S08]  /*3a00*/  HMMA.16816.F32.BF16 R12, R80.reuse, R112, R12 ;  /* 0x00000070500c723c */ /* 0x044ff0000004180c */
[C---:B------:R-:W-:Y:S01]  /*3a10*/  HMMA.16816.F32.BF16 R76, R80.reuse, R114, R76 ;  /* 0x00000072504c723c */ /* 0x040fe2000004184c */
[----:B------:R-:W2:Y:S07]  /*3a20*/  LDSM.16.M88.4 R112, [R145] ;  /* 0x000000009170783b */ /* 0x000eae0000000200 */
        /* <DEDUP_REMOVED lines=20> */
[----:B------:R-:W1:Y:S01]  /*3b70*/  LDSM.16.M88.4 R80, [R141+0x5800] ;  /* 0x005800008d50783b */ /* 0x000e620000000200 */
[----:B------:R-:W-:-:S06]  /*3b80*/  DEPBAR.LE SB0, 0x0 ;  /* 0x000080000000791a */ /* 0x000fcc0000000000 */
[C---:B--2---:R-:W-:Y:S08]  /*3b90*/  HMMA.16816.F32.BF16 R12, R112.reuse, R116, R12 ;  /* 0x00000074700c723c */ /* 0x044ff0000004180c */
[C---:B------:R-:W-:Y:S08]  /*3ba0*/  HMMA.16816.F32.BF16 R76, R112.reuse, R118, R76 ;  /* 0x00000076704c723c */ /* 0x040ff0000004184c */
[C---:B----4-:R-:W-:Y:S08]  /*3bb0*/  HMMA.16816.F32.BF16 R72, R112.reuse, R108, R72 ;  /* 0x0000006c7048723c */ /* 0x050ff00000041848 */
[C---:B------:R-:W-:Y:S08]  /*3bc0*/  HMMA.16816.F32.BF16 R68, R112.reuse, R110, R68 ;  /* 0x0000006e7044723c */ /* 0x040ff00000041844 */
[C---:B------:R-:W-:Y:S08]  /*3bd0*/  HMMA.16816.F32.BF16 R64, R112.reuse, R104, R64 ;  /* 0x000000687040723c */ /* 0x040ff00000041840 */
[----:B-1----:R-:W-:Y:S01]  /*3be0*/  HMMA.16816.F32.BF16 R20, R112, R80, R20 ;  /* 0x000000507014723c */ /* 0x002fe20000041814 */
[----:B------:R-:W-:-:S04]  /*3bf0*/  LOP3.LUT R81, R132, 0x7, RZ, 0xc0, !PT ;  /* 0x0000000784517812 */ /* 0x000fc800078ec0ff */
[----:B------:R-:W-:-:S03]  /*3c00*/  LOP3.LUT R81, R81, 0x1f0, R130, 0xf8, !PT ;  /* 0x000001f051517812 */ /* 0x000fc600078ef882 */
[----:B------:R-:W-:Y:S02]  /*3c10*/  HMMA.16816.F32.BF16 R60, R112, R106, R60 ;  /* 0x0000006a703c723c */ /* 0x000fe4000004183c */
[----:B------:R-:W-:-:S04]  /*3c20*/  IMAD.IADD R81, R164, 0x1, R81 ;  /* 0x00000001a4517824 */ /* 0x000fc800078e0251 */
[C---:B------:R-:W-:Y:S02]  /*3c30*/  IMAD.IADD R166, R81.reuse, 0x1, R102 ;  /* 0x0000000151a67824 */ /* 0x040fe400078e0266 */
[----:B------:R-:W-:Y:S01]  /*3c40*/  IMAD.IADD R170, R81, 0x1, R128 ;  /* 0x0000000151aa7824 */ /* 0x000fe200078e0280 */
[C---:B------:R-:W-:Y:S02]  /*3c50*/  HMMA.16816.F32.BF16 R56, R112.reuse, R96, R56 ;  /* 0x000000607038723c */ /* 0x040fe40000041838 */
[C-C-:B------:R-:W-:Y:S02]  /*3c60*/  VIADDMNMX R171, R166.reuse, 0x1, R129.reuse, PT ;  /* 0x00000001a6ab7846 */ /* 0x140fe40003800181 */
[----:B------:R-:W-:Y:S02]  /*3c70*/  VIMNMX R172, PT, PT, RZ, R170, !PT ;  /* 0x000000aaffac7248 */ /* 0x000fe40007fe0100 */
[----:B------:R-:W-:Y:S02]  /*3c80*/  VIADDMNMX R166, R166, 0x9, R129, PT ;  /* 0x00000009a6a67846 */ /* 0x000fe40003800181 */
[----:B------:R-:W-:Y:S01]  /*3c90*/  HMMA.16816.F32.BF16 R52, R112, R98, R52 ;  /* 0x000000627034723c */ /* 0x000fe20000041834 */
[----:B------:R-:W-:-:S07]  /*3ca0*/  VIADDMNMX R170, R170, 0x8, RZ, !PT ;  /* 0x00000008aaaa7846 */ /* 0x000fce00078001ff */
[C---:B------:R-:W-:Y:S08]  /*3cb0*/  HMMA.16816.F32.BF16 R48, R112.reuse, R92, R48 ;  /* 0x0000005c7030723c */ /* 0x040ff00000041830 */
[----:B------:R-:W-:Y:S01]  /*3cc0*/  HMMA.16816.F32.BF16 R44, R112, R94, R44 ;  /* 0x0000005e702c723c */ /* 0x000fe2000004182c */
[----:B------:R-:W-:-:S07]  /*3cd0*/  IMAD.IADD R95, R6, 0x1, R37 ;  /* 0x00000001065f7824 */ /* 0x000fce00078e0225 */
[C---:B------:R-:W-:Y:S08]  /*3ce0*/  HMMA.16816.F32.BF16 R40, R112.reuse, R88, R40 ;  /* 0x000000587028723c */ /* 0x040ff00000041828 */
[C---:B------:R-:W-:Y:S08]  /*3cf0*/  HMMA.16816.F32.BF16 R32, R112.reuse, R90, R32 ;  /* 0x0000005a7020723c */ /* 0x040ff00000041820 */
        /* <DEDUP_REMOVED lines=18> */
.L_x_10745:
        /* <DEDUP_REMOVED lines=60> */
.L_x_10746:
[----:B------:R-:W-:Y:S05]  /*41e0*/  BSYNC.RECONVERGENT B0 ;  /* 0x0000000000007941 */ /* 0x000fea0003800200 */
.L_x_10744:
        /* <DEDUP_REMOVED lines=65> */
.L_x_10748:
[----:B------:R-:W-:Y:S05]  /*4600*/  BSYNC.RECONVERGENT B0 ;  /* 0x0000000000007941 */ /* 0x000fea0003800200 */
.L_x_10747:
[----:B------:R-:W0:Y:S02]  /*4610*/  LDGDEPBAR ;  /* 0x00000000000079af */ /* 0x000e240000000000 */
.L_x_10743:
[----:B------:R-:W-:Y:S05]  /*4620*/  BSYNC.RECONVERGENT B1 ;  /* 0x0000000000017941 */ /* 0x000fea0003800200 */
.L_x_10742:
[----:B------:R-:W3:Y:S01]  /*4630*/  LD.E R105, desc[UR4][R2.64+0xdc] ;  /* 0x0000dc0402697980 */ /* 0x000ee2000c101900 */
[C---:B-12---:R-:W-:Y:S02]  /*4640*/  VIADD R81, R95.reuse, 0x1 ;  /* 0x000000015f517836 */ /* 0x046fe40000000000 */
[----:B------:R-:W-:-:S03]  /*4650*/  VIADD R83, R95, 0x8 ;  /* 0x000000085f537836 */ /* 0x000fc60000000000 */
[C---:B------:R-:W-:Y:S02]  /*4660*/  ISETP.GE.AND P1, PT, R81.reuse, R172, PT ;  /* 0x000000ac5100720c */ /* 0x040fe40003f26270 */
[C---:B------:R-:W-:Y:S02]  /*4670*/  ISETP.GE.AND P6, PT, R81.reuse, R171, PT ;  /* 0x000000ab5100720c */ /* 0x040fe40003fc6270 */
[C---:B------:R-:W-:Y:S02]  /*4680*/  ISETP.GE.AND P4, PT, R81.reuse, R170, PT ;  /* 0x000000aa5100720c */ /* 0x040fe40003f86270 */
[----:B------:R-:W-:Y:S01]  /*4690*/  ISETP.GE.AND P5, PT, R81, R166, PT ;  /* 0x000000a65100720c */ /* 0x000fe20003fa6270 */
[----:B------:R-:W-:Y:S01]  /*46a0*/  VIADD R81, R95, 0x9 ;  /* 0x000000095f517836 */ /* 0x000fe20000000000 */
[----:B------:R-:W-:Y:S02]  /*46b0*/  FSEL R13, R13, -INF , P1 ;  /* 0xff8000000d0d7808 */ /* 0x000fe40000800000 */
[----:B------:R-:W-:-:S02]  /*46c0*/  ISETP.GE.AND P1, PT, R83, R172, PT ;  /* 0x000000ac5300720c */ /* 0x000fc40003f26270 */
[----:B------:R-:W-:Y:S01]  /*46d0*/  FSEL R85, R15, -INF , P4 ;  /* 0xff8000000f557808 */ /* 0x000fe20002000000 */
[----:B------:R-:W-:Y:S01]  /*46e0*/  VIADD R15, R95, 0x10 ;  /* 0x000000105f0f7836 */ /* 0x000fe20000000000 */
[C---:B------:R-:W-:Y:S02]  /*46f0*/  ISETP.GE.AND P3, PT, R83.reuse, R171, PT ;  /* 0x000000ab5300720c */ /* 0x040fe40003f66270 */
[----:B------:R-:W-:Y:S02]  /*4700*/  ISETP.GE.AND P2, PT, R83, R170, PT ;  /* 0x000000aa5300720c */ /* 0x000fe40003f46270 */
[----:B------:R-:W-:Y:S02]  /*4710*/  ISETP.GE.AND P4, PT, R81, R172, PT ;  /* 0x000000ac5100720c */ /* 0x000fe40003f86270 */
[----:B------:R-:W-:Y:S02]  /*4720*/  FSEL R76, R76, -INF , P1 ;  /* 0xff8000004c4c7808 */ /* 0x000fe40000800000 */
[----:B------:R-:W-:-:S02]  /*4730*/  FSEL R93, R13, -INF , !P6 ;  /* 0xff8000000d5d7808 */ /* 0x000fc40007000000 */
[----:B------:R-:W-:Y:S02]  /*4740*/  FSEL R85, R85, -INF , !P5 ;  /* 0xff80000055557808 */ /* 0x000fe40006800000 */
        /* <DEDUP_REMOVED lines=9> */
[----:B------:R-:W-:Y:S02]  /*47e0*/  FSEL R13, R13, -INF , !P6 ;  /* 0xff8000000d0d7808 */ /* 0x000fe40007000000 */
[----:B------:R-:W-:Y:S02]  /*47f0*/  FSEL R77, R77, -INF , !P5 ;  /* 0xff8000004d4d7808 */ /* 0x000fe40006800000 */
[C---:B------:R-:W-:Y:S02]  /*4800*/  ISETP.GE.AND P2, PT, R15.reuse, R172, PT ;  /* 0x000000ac0f00720c */ /* 0x040fe40003f46270 */
[----:B------:R-:W-:-:S02]  /*4810*/  ISETP.GE.AND P6, PT, R15, R171, PT ;  /* 0x000000ab0f00720c */ /* 0x000fc40003fc6270 */
[C---:B------:R-:W-:Y:S02]  /*4820*/  ISETP.GE.AND P4, PT, R15.reuse, R170, PT ;  /* 0x000000aa0f00720c */ /* 0x040fe40003f86270 */
[----:B------:R-:W-:Y:S02]  /*4830*/  ISETP.GE.AND P5, PT, R15, R166, PT ;  /* 0x000000a60f00720c */ /* 0x000fe40003fa6270 */
[----:B------:R-:W-:Y:S01]  /*4840*/  FSEL R15, R79, -INF , P1 ;  /* 0xff8000004f0f7808 */ /* 0x000fe20000800000 */
[----:B------:R-:W-:Y:S01]  /*4850*/  VIADD R79, R95, 0x19 ;  /* 0x000000195f4f7836 */ /* 0x000fe20000000000 */
[----:B------:R-:W-:Y:S02]  /*4860*/  ISETP.GE.AND P1, PT, R81, R172, PT ;  /* 0x000000ac5100720c */ /* 0x000fe40003f26270 */
[----:B------:R-:W-:Y:S02]  /*4870*/  FSEL R72, R72, -INF , P2 ;  /* 0xff80000048487808 */ /* 0x000fe40001000000 */
[----:B------:R-:W-:-:S02]  /*4880*/  FSEL R15, R15, -INF , !P3 ;  /* 0xff8000000f0f7808 */ /* 0x000fc40005800000 */
[----:B------:R-:W-:Y:S02]  /*4890*/  ISETP.GE.AND P3, PT, R81, R171, PT ;  /* 0x000000ab5100720c */ /* 0x000fe40003f66270 */
[----:B------:R-:W-:Y:S02]  /*48a0*/  FSEL R74, R74, -INF , P4 ;  /* 0xff8000004a4a7808 */ /* 0x000fe40002000000 */
[----:B------:R-:W-:Y:S02]  /*48b0*/  FSEL R73, R73, -INF , P1 ;  /* 0xff80000049497808 */ /* 0x000fe40000800000 */
[C---:B------:R-:W-:Y:S02]  /*48c0*/  ISETP.GE.AND P2, PT, R81.reuse, R170, PT ;  /* 0x000000aa5100720c */ /* 0x040fe40003f46270 */
[----:B------:R-:W-:Y:S02]  /*48d0*/  FSEL R97, R72, -INF , !P6 ;  /* 0xff80000048617808 */ /* 0x000fe40007000000 */
[----:B------:R-:W-:-:S02]  /*48e0*/  ISETP.GE.AND P6, PT, R81, R166, PT ;  /* 0x000000a65100720c */ /* 0x000fc40003fc6270 */
[----:B------:R-:W-:Y:S02]  /*48f0*/  FSEL R81, R74, -INF , !P5 ;  /* 0xff8000004a517808 */ /* 0x000fe40006800000 */
[----:B------:R-:W-:Y:S02]  /*4900*/  FSEL R201, R73, -INF , !P3 ;  /* 0xff80000049c97808 */ /* 0x000fe40005800000 */
[C---:B------:R-:W-:Y:S02]  /*4910*/  ISETP.GE.AND P4, PT, R83.reuse, R172, PT ;  /* 0x000000ac5300720c */ /* 0x040fe40003f86270 */
[C---:B------:R-:W-:Y:S02]  /*4920*/  ISETP.GE.AND P5, PT, R83.reuse, R171, PT ;  /* 0x000000ab5300720c */ /* 0x040fe40003fa6270 */
[C---:B------:R-:W-:Y:S02]  /*4930*/  ISETP.GE.AND P1, PT, R83.reuse, R170, PT ;  /* 0x000000aa5300720c */ /* 0x040fe40003f26270 */
[----:B------:R-:W-:-:S02]  /*4940*/  ISETP.GE.AND P3, PT, R83, R166, PT ;  /* 0x000000a65300720c */ /* 0x000fc40003f66270 */
[----:B------:R-:W-:Y:S01]  /*4950*/  FSEL R83, R75, -INF , P2 ;  /* 0xff8000004b537808 */ /* 0x000fe20001000000 */
[----:B------:R-:W-:Y:S01]  /*4960*/  VIADD R75, R95, 0x20 ;  /* 0x000000205f4b7836 */ /* 0x000fe20000000000 */
[----:B------:R-:W-:Y:S02]  /*4970*/  ISETP.GE.AND P2, PT, R79, R172, PT ;  /* 0x000000ac4f00720c */ /* 0x000fe40003f46270 */
[----:B------:R-:W-:Y:S02]  /*4980*/  FSEL R83, R83, -INF , !P6 ;  /* 0xff80000053537808 */ /* 0x000fe40007000000 */
[----:B------:R-:W-:Y:S02]  /*4990*/  ISETP.GE.AND P6, PT, R79, R171, PT ;  /* 0x000000ab4f00720c */ /* 0x000fe40003fc6270 */
[----:B------:R-:W-:Y:S02]  /*49a0*/  FSEL R69, R69, -INF , P2 ;  /* 0xff80000045457808 */ /* 0x000fe40001000000 */
[----:B------:R-:W-:-:S02]  /*49b0*/  FSEL R70, R70, -INF , P1 ;  /* 0xff80000046467808 */ /* 0x000fc40000800000 */
[----:B------:R-:W-:Y:S02]  /*49c0*/  FSEL R68, R68, -INF , P4 ;  /* 0xff80000044447808 */ /* 0x000fe40002000000 */
[----:B------:R-:W-:Y:S01]  /*49d0*/  FSEL R89, R69, -INF , !P6 ;  /* 0xff80000045597808 */ /* 0x000fe20007000000 */
[----:B------:R-:W-:Y:S01]  /*49e0*/  VIADD R69, R95, 0x21 ;  /* 0x000000215f457836 */ /* 0x000fe20000000000 */
[----:B------:R-:W-:Y:S02]  /*49f0*/  ISETP.GE.AND P4, PT, R79, R170, PT ;  /* 0x000000aa4f00720c */ /* 0x000fe40003f86270 */
[----:B------:R-:W-:Y:S02]  /*4a00*/  ISETP.GE.AND P1, PT, R75, R172, PT ;  /* 0x000000ac4b00720c */ /* 0x000fe40003f26270 */
[----:B------:R-:W-:Y:S02]  /*4a10*/  FSEL R73, R70, -INF , !P3 ;  /* 0xff80000046497808 */ /* 0x000fe40005800000 */
[----:B------:R-:W-:-:S02]  /*4a20*/  FSEL R91, R68, -INF , !P5 ;  /* 0xff800000445b7808 */ /* 0x000fc40006800000 */
[C---:B------:R-:W-:Y:S02]  /*4a30*/  ISETP.GE.AND P3, PT, R75.reuse, R171, PT ;  /* 0x000000ab4b00720c */ /* 0x040fe40003f66270 */
[C---:B------:R-:W-:Y:S02]  /*4a40*/  ISETP.GE.AND P2, PT, R75.reuse, R170, PT ;  /* 0x000000aa4b00720c */ /* 0x040fe40003f46270 */
[-C--:B------:R-:W-:Y:S02]  /*4a50*/  ISETP.GE.AND P6, PT, R75, R166.reuse, PT ;  /* 0x000000a64b00720c */ /* 0x080fe40003fc6270 */
[----:B------:R-:W-:Y:S02]  /*4a60*/  ISETP.GE.AND P5, PT, R79, R166, PT ;  /* 0x000000a64f00720c */ /* 0x000fe40003fa6270 */
[----:B------:R-:W-:Y:S01]  /*4a70*/  FSEL R75, R71, -INF , P4 ;  /* 0xff800000474b7808 */ /* 0x000fe20002000000 */
[----:B------:R-:W-:Y:S01]  /*4a80*/  VIADD R71, R95, 0x28 ;  /* 0x000000285f477836 */ /* 0x000fe20000000000 */
[----:B------:R-:W-:-:S02]  /*4a90*/  FSEL R64, R64, -INF , P1 ;  /* 0xff80000040407808 */ /* 0x000fc40000800000 */
[----:B------:R-:W-:Y:S02]  /*4aa0*/  ISETP.GE.AND P4, PT, R69, R172, PT ;  /* 0x000000ac4500720c */ /* 0x000fe40003f86270 */
[----:B------:R-:W-:Y:S02]  /*4ab0*/  FSEL R75, R75, -INF , !P5 ;  /* 0xff8000004b4b7808 */ /* 0x000fe40006800000 */
[----:B------:R-:W-:Y:S02]  /*4ac0*/  FSEL R193, R64, -INF , !P3 ;  /* 0xff80000040c17808 */ /* 0x000fe40005800000 */
[C---:B------:R-:W-:Y:S02]  /*4ad0*/  ISETP.GE.AND P5, PT, R69.reuse, R171, PT ;  /* 0x000000ab4500720c */ /* 0x040fe40003fa6270 */
[C---:B------:R-:W-:Y:S02]  /*4ae0*/  ISETP.GE.AND P1, PT, R69.reuse, R170, PT ;  /* 0x000000aa4500720c */ /* 0x040fe40003f26270 */
[----:B------:R-:W-:Y:S01]  /*4af0*/  ISETP.GE.AND P3, PT, R69, R166, PT ;  /* 0x000000a64500720c */ /* 0x000fe20003f66270 */
[----:B------:R-:W-:Y:S01]  /*4b00*/  VIADD R69, R95, 0x29 ;  /* 0x000000295f457836 */ /* 0x000fe20000000000 */
[----:B------:R-:W-:-:S02]  /*4b10*/  FSEL R66, R66, -INF , P2 ;  /* 0xff80000042427808 */ /* 0x000fc40001000000 */
[----:B------:R-:W-:Y:S02]  /*4b20*/  FSEL R65, R65, -INF , P4 ;  /* 0xff80000041417808 */ /* 0x000fe40002000000 */
[----:B------:R-:W-:Y:S02]  /*4b30*/  ISETP.GE.AND P2, PT, R71, R172, PT ;  /* 0x000000ac4700720c */ /* 0x000fe40003f46270 */
[----:B------:R-:W-:Y:S02]  /*4b40*/  FSEL R191, R66, -INF , !P6 ;  /* 0xff80000042bf7808 */ /* 0x000fe40007000000 */
[----:B------:R-:W-:Y:S02]  /*4b50*/  FSEL R195, R65, -INF , !P5 ;  /* 0xff80000041c37808 */ /* 0x000fe40006800000 */
[----:B------:R-:W-:Y:S02]  /*4b60*/  ISETP.GE.AND P6, PT, R71, R171, PT ;  /* 0x000000ab4700720c */ /* 0x000fe40003fc6270 */
[----:B------:R-:W-:Y:S01]  /*4b70*/  FSEL R65, R67, -INF , P1 ;  /* 0xff80000043417808 */ /* 0x000fe20000800000 */
[----:B------:R-:W-:Y:S01]  /*4b80*/  VIADD R67, R95, 0x30 ;  /* 0x000000305f437836 */ /* 0x000fe20000000000 */
[----:B------:R-:W-:-:S02]  /*4b90*/  FSEL R60, R60, -INF , P2 ;  /* 0xff8000003c3c7808 */ /* 0x000fc40001000000 */
[----:B------:R-:W-:Y:S02]  /*4ba0*/  ISETP.GE.AND P4, PT, R71, R170, PT ;  /* 0x000000aa4700720c */ /* 0x000fe40003f86270 */
[----:B------:R-:W-:Y:S02]  /*4bb0*/  ISETP.GE.AND P1, PT, R69, R172, PT ;  /* 0x000000ac4500720c */ /* 0x000fe40003f26270 */
[----:B------:R-:W-:Y:S02]  /*4bc0*/  FSEL R65, R65, -INF , !P3 ;  /* 0xff80000041417808 */ /* 0x000fe40005800000 */
[----:B------:R-:W-:Y:S02]  /*4bd0*/  FSEL R197, R60, -INF , !P6 ;  /* 0xff8000003cc57808 */ /* 0x000fe40007000000 */
[----:B------:R-:W-:Y:S02]  /*4be0*/  ISETP.GE.AND P5, PT, R71, R166, PT ;  /* 0x000000a64700720c */ /* 0x000fe40003fa6270 */
[----:B------:R-:W-:-:S02]  /*4bf0*/  ISETP.GE.AND P3, PT, R69, R171, PT ;  /* 0x000000ab4500720c */ /* 0x000fc40003f66270 */
[C---:B------:R-:W-:Y:S02]  /*4c00*/  ISETP.GE.AND P2, PT, R69.reuse, R170, PT ;  /* 0x000000aa4500720c */ /* 0x040fe40003f46270 */
[----:B------:R-:W-:Y:S01]  /*4c10*/  ISETP.GE.AND P6, PT, R69, R166, PT ;  /* 0x000000a64500720c */ /* 0x000fe20003fc6270 */
[----:B------:R-:W-:Y:S01]  /*4c20*/  VIADD R69, R95, 0x31 ;  /* 0x000000315f457836 */ /* 0x000fe20000000000 */
[----:B------:R-:W-:Y:S02]  /*4c30*/  FSEL R62, R62, -INF , P4 ;  /* 0xff8000003e3e7808 */ /* 0x000fe40002000000 */
[----:B------:R-:W-:Y:S02]  /*4c40*/  FSEL R199, R61, -INF , P1 ;  /* 0xff8000003dc77808 */ /* 0x000fe40000800000 */
[----:B------:R-:W-:Y:S02]  /*4c50*/  ISETP.GE.AND P4, PT, R67, R172, PT ;  /* 0x000000ac4300720c */ /* 0x000fe40003f86270 */
[----:B------:R-:W-:-:S02]  /*4c60*/  FSEL R61, R62, -INF , !P5 ;  /* 0xff8000003e3d7808 */ /* 0x000fc40006800000 */
[----:B------:R-:W-:Y:S02]  /*4c70*/  FSEL R199, R199, -INF , !P3 ;  /* 0xff800000c7c77808 */ /* 0x000fe40005800000 */
[C---:B------:R-:W-:Y:S02]  /*4c80*/  ISETP.GE.AND P5, PT, R67.reuse, R171, PT ;  /* 0x000000ab4300720c */ /* 0x040fe40003fa6270 */
[C---:B------:R-:W-:Y:S02]  /*4c90*/  ISETP.GE.AND P1, PT, R67.reuse, R170, PT ;  /* 0x000000aa4300720c */ /* 0x040fe40003f26270 */
[----:B------:R-:W-:Y:S01]  /*4ca0*/  ISETP.GE.AND P3, PT, R67, R166, PT ;  /* 0x000000a64300720c */ /* 0x000fe20003f66270 */
[----:B------:R-:W-:Y:S01]  /*4cb0*/  VIADD R67, R95, 0x38 ;  /* 0x000000385f437836 */ /* 0x000fe20000000000 */
[----:B------:R-:W-:Y:S02]  /*4cc0*/  FSEL R63, R63, -INF , P2 ;  /* 0xff8000003f3f7808 */ /* 0x000fe40001000000 */
[----:B------:R-:W-:-:S02]  /*4cd0*/  FSEL R56, R56, -INF , P4 ;  /* 0xff80000038387808 */ /* 0x000fc40002000000 */
[C---:B------:R-:W-:Y:S02]  /*4ce0*/  ISETP.GE.AND P2, PT, R69.reuse, R172, PT ;  /* 0x000000ac4500720c */ /* 0x040fe40003f46270 */
[----:B------:R-:W-:Y:S02]  /*4cf0*/  ISETP.GE.AND P4, PT, R69, R170, PT ;  /* 0x000000aa4500720c */ /* 0x000fe40003f86270 */
[----:B------:R-:W-:Y:S01]  /*4d00*/  FSEL R189, R63, -INF , !P6 ;  /* 0xff8000003fbd7808 */ /* 0x000fe20007000000 */
[----:B------:R-:W-:Y:S01]  /*4d10*/  VIADD R63, R95, 0x39 ;  /* 0x000000395f3f7836 */ /* 0x000fe20000000000 */
[----:B------:R-:W-:Y:S02]  /*4d20*/  ISETP.GE.AND P6, PT, R69, R171, PT ;  /* 0x000000ab4500720c */ /* 0x000fe40003fc6270 */
[----:B------:R-:W-:Y:S02]  /*4d30*/  FSEL R58, R58, -INF , P1 ;  /* 0xff8000003a3a7808 */ /* 0x000fe40000800000 */
[----:B------:R-:W-:-:S02]  /*4d40*/  FSEL R57, R57, -INF , P2 ;  /* 0xff80000039397808 */ /* 0x000fc40001000000 */
[----:B------:R-:W-:Y:S01]  /*4d50*/  FSEL R125, R59, -INF , P4 ;  /* 0xff8000003b7d7808 */ /* 0x000fe20002000000 */
[----:B------:R-:W-:Y:S01]  /*4d60*/  VIADD R59, R95, 0x40 ;  /* 0x000000405f3b7836 */ /* 0x000fe20000000000 */
[C---:B------:R-:W-:Y:S02]  /*4d70*/  ISETP.GE.AND P1, PT, R67.reuse, R172, PT ;  /* 0x000000ac4300720c */ /* 0x040fe40003f26270 */
[----:B------:R-:W-:Y:S02]  /*4d80*/  ISETP.GE.AND P2, PT, R67, R170, PT ;  /* 0x000000aa4300720c */ /* 0x000fe40003f46270 */
[----:B------:R-:W-:Y:S02]  /*4d90*/  FSEL R127, R56, -INF , !P5 ;  /* 0xff800000387f7808 */ /* 0x000fe40006800000 */
[----:B------:R-:W-:Y:S02]  /*4da0*/  FSEL R129, R58, -INF , !P3 ;  /* 0xff8000003a817808 */ /* 0x000fe40005800000 */
[----:B------:R-:W-:Y:S01]  /*4db0*/  FSEL R137, R57, -INF , !P6 ;  /* 0xff80000039897808 */ /* 0x000fe20007000000 */
[----:B------:R-:W-:Y:S01]  /*4dc0*/  VIADD R57, R95, 0x41 ;  /* 0x000000415f397836 */ /* 0x000fe20000000000 */
[----:B------:R-:W-:-:S02]  /*4dd0*/  ISETP.GE.AND P5, PT, R69, R166, PT ;  /* 0x000000a64500720c */ /* 0x000fc40003fa6270 */
[C---:B------:R-:W-:Y:S02]  /*4de0*/  ISETP.GE.AND P3, PT, R67.reuse, R171, PT ;  /* 0x000000ab4300720c */ /* 0x040fe40003f66270 */
[----:B------:R-:W-:Y:S02]  /*4df0*/  ISETP.GE.AND P6, PT, R67, R166, PT ;  /* 0x000000a64300720c */ /* 0x000fe40003fc6270 */
[----:B------:R-:W-:Y:S02]  /*4e00*/  FSEL R52, R52, -INF , P1 ;  /* 0xff80000034347808 */ /* 0x000fe40000800000 */
[----:B------:R-:W-:Y:S02]  /*4e10*/  FSEL R54, R54, -INF , P2 ;  /* 0xff80000036367808 */ /* 0x000fe40001000000 */
[C---:B------:R-:W-:Y:S02]  /*4e20*/  ISETP.GE.AND P4, PT, R63.reuse, R172, PT ;  /* 0x000000ac3f00720c */ /* 0x040fe40003f86270 */
[----:B------:R-:W-:-:S02]  /*4e30*/  ISETP.GE.AND P1, PT, R63, R170, PT ;  /* 0x000000aa3f00720c */ /* 0x000fc40003f26270 */
[----:B------:R-:W-:Y:S02]  /*4e40*/  ISETP.GE.AND P2, PT, R59, R172, PT ;  /* 0x000000ac3b00720c */ /* 0x000fe40003f46270 */
[----:B------:R-:W-:Y:S02]  /*4e50*/  FSEL R125, R125, -INF , !P5 ;  /* 0xff8000007d7d7808 */ /* 0x000fe40006800000 */
[----:B------:R-:W-:Y:S02]  /*4e60*/  FSEL R185, R52, -INF , !P3 ;  /* 0xff80000034b97808 */ /* 0x000fe40005800000 */
[----:B------:R-:W-:Y:S02]  /*4e70*/  FSEL R181, R54, -INF , !P6 ;  /* 0xff80000036b57808 */ /* 0x000fe40007000000 */
[C---:B------:R-:W-:Y:S02]  /*4e80*/  ISETP.GE.AND P5, PT, R63.reuse, R171, PT ;  /* 0x000000ab3f00720c */ /* 0x040fe40003fa6270 */
[----:B------:R-:W-:-:S02]  /*4e90*/  ISETP.GE.AND P3, PT, R63, R166, PT ;  /* 0x000000a63f00720c */ /* 0x000fc40003f66270 */
[----:B------:R-:W-:Y:S02]  /*4ea0*/  FSEL R53, R53, -INF , P4 ;  /* 0xff80000035357808 */ /* 0x000fe40002000000 */
[----:B------:R-:W-:Y:S02]  /*4eb0*/  ISETP.GE.AND P6, PT, R59, R171, PT ;  /* 0x000000ab3b00720c */ /* 0x000fe40003fc6270 */
[----:B------:R-:W-:Y:S01]  /*4ec0*/  FSEL R183, R55, -INF , P1 ;  /* 0xff80000037b77808 */ /* 0x000fe20000800000 */
[----:B------:R-:W-:Y:S01]  /*4ed0*/  VIADD R55, R95, 0x48 ;  /* 0x000000485f377836 */ /* 0x000fe20000000000 */
[----:B------:R-:W-:Y:S02]  /*4ee0*/  FSEL R48, R48, -INF , P2 ;  /* 0xff80000030307808 */ /* 0x000fe40001000000 */
[C---:B------:R-:W-:Y:S02]  /*4ef0*/  ISETP.GE.AND P1, PT, R57.reuse, R172, PT ;  /* 0x000000ac3900720c */ /* 0x040fe40003f26270 */
[----:B------:R-:W-:-:S02]  /*4f00*/  ISETP.GE.AND P2, PT, R57, R170, PT ;  /* 0x000000aa3900720c */ /* 0x000fc40003f46270 */
[----:B------:R-:W-:Y:S01]  /*4f10*/  FSEL R187, R53, -INF , !P5 ;  /* 0xff80000035bb7808 */ /* 0x000fe20006800000 */
[----:B------:R-:W-:Y:S01]  /*4f20*/  VIADD R53, R95, 0x49 ;  /* 0x000000495f357836 */ /* 0x000fe20000000000 */
[----:B------:R-:W-:Y:S02]  /*4f30*/  FSEL R183, R183, -INF , !P3 ;  /* 0xff800000b7b77808 */ /* 0x000fe40005800000 */
[----:B------:R-:W-:Y:S02]  /*4f40*/  FSEL R139, R48, -INF , !P6 ;  /* 0xff800000308b7808 */ /* 0x000fe40007000000 */
[----:B------:R-:W-:Y:S02]  /*4f50*/  ISETP.GE.AND P4, PT, R59, R170, PT ;  /* 0x000000aa3b00720c */ /* 0x000fe40003f86270 */
[C---:B------:R-:W-:Y:S02]  /*4f60*/  ISETP.GE.AND P3, PT, R57.reuse, R171, PT ;  /* 0x000000ab3900720c */ /* 0x040fe40003f66270 */
[----:B------:R-:W-:-:S02]  /*4f70*/  ISETP.GE.AND P6, PT, R57, R166, PT ;  /* 0x000000a63900720c */ /* 0x000fc40003fc6270 */
[----:B------:R-:W-:Y:S02]  /*4f80*/  FSEL R49, R49, -INF , P1 ;  /* 0xff80000031317808 */ /* 0x000fe40000800000 */
[----:B------:R-:W-:Y:S02]  /*4f90*/  FSEL R131, R51, -INF , P2 ;  /* 0xff80000033837808 */ /* 0x000fe40001000000 */
[----:B------:R-:W-:Y:S01]  /*4fa0*/  ISETP.GE.AND P1, PT, R55, R170, PT ;  /* 0x000000aa3700720c */ /* 0x000fe20003f26270 */
[----:B------:R-:W-:Y:S01]  /*4fb0*/  VIADD R51, R95, 0x50 ;  /* 0x000000505f337836 */ /* 0x000fe20000000000 */
[----:B------:R-:W-:Y:S02]  /*4fc0*/  FSEL R50, R50, -INF , P4 ;  /* 0xff80000032327808 */ /* 0x000fe40002000000 */
[----:B------:R-:W-:Y:S01]  /*4fd0*/  FSEL R173, R49, -INF , !P3 ;  /* 0xff80000031ad7808 */ /* 0x000fe20005800000 */
[----:B------:R-:W-:Y:S01]  /*4fe0*/  VIADD R49, R95, 0x51 ;  /* 0x000000515f317836 */ /* 0x000fe20000000000 */
[----:B------:R-:W-:-:S02]  /*4ff0*/  FSEL R131, R131, -INF , !P6 ;  /* 0xff80000083837808 */ /* 0x000fc40007000000 */
[----:B------:R-:W-:Y:S02]  /*5000*/  ISETP.GE.AND P5, PT, R59, R166, PT ;  /* 0x000000a63b00720c */ /* 0x000fe40003fa6270 */
[C---:B------:R-:W-:Y:S02]  /*5010*/  ISETP.GE.AND P4, PT, R55.reuse, R172, PT ;  /* 0x000000ac3700720c */ /* 0x040fe40003f86270 */
[----:B------:R-:W-:Y:S02]  /*5020*/  ISETP.GE.AND P3, PT, R55, R166, PT ;  /* 0x000000a63700720c */ /* 0x000fe40003f66270 */
[C---:B------:R-:W-:Y:S02]  /*5030*/  ISETP.GE.AND P6, PT, R53.reuse, R170, PT ;  /* 0x000000aa3500720c */ /* 0x040fe40003fc6270 */
[----:B------:R-:W-:Y:S02]  /*5040*/  FSEL R46, R46, -INF , P1 ;  /* 0xff8000002e2e7808 */ /* 0x000fe40000800000 */
[----:B------:R-:W-:-:S02]  /*5050*/  ISETP.GE.AND P2, PT, R53, R172, PT ;  /* 0x000000ac3500720c */ /* 0x000fc40003f46270 */
[----:B------:R-:W-:Y:S02]  /*5060*/  FSEL R135, R50, -INF , !P5 ;  /* 0xff80000032877808 */ /* 0x000fe40006800000 */
[----:B------:R-:W-:Y:S02]  /*5070*/  FSEL R44, R44, -INF , P4 ;  /* 0xff8000002c2c7808 */ /* 0x000fe40002000000 */
[----:B------:R-:W-:Y:S02]  /*5080*/  FSEL R133, R46, -INF , !P3 ;  /* 0xff8000002e857808 */ /* 0x000fe40005800000 */
[----:B------:R-:W-:Y:S02]  /*5090*/  FSEL R47, R47, -INF , P6 ;  /* 0xff8000002f2f7808 */ /* 0x000fe40003000000 */
[-C--:B------:R-:W-:Y:S02]  /*50a0*/  ISETP.GE.AND P5, PT, R55, R171.reuse, PT ;  /* 0x000000ab3700720c */ /* 0x080fe40003fa6270 */
[----:B------:R-:W-:-:S02]  /*50b0*/  ISETP.GE.AND P4, PT, R53, R171, PT ;  /* 0x000000ab3500720c */ /* 0x000fc40003f86270 */
[----:B------:R-:W-:Y:S02]  /*50c0*/  FSEL R45, R45, -INF , P2 ;  /* 0xff8000002d2d7808 */ /* 0x000fe40001000000 */
[----:B------:R-:W-:Y:S02]  /*50d0*/  ISETP.GE.AND P3, PT, R51, R170, PT ;  /* 0x000000aa3300720c */ /* 0x000fe40003f66270 */
[----:B------:R-:W-:Y:S02]  /*50e0*/  ISETP.GE.AND P6, PT, R49, R172, PT ;  /* 0x000000ac3100720c */ /* 0x000fe40003fc6270 */
[----:B------:R-:W-:Y:S02]  /*50f0*/  FSEL R177, R44, -INF , !P5 ;  /* 0xff8000002cb17808 */ /* 0x000fe40006800000 */
[----:B------:R-:W-:Y:S01]  /*5100*/  FSEL R179, R45, -INF , !P4 ;  /* 0xff8000002db37808 */ /* 0x000fe20006000000 */
[----:B------:R-:W-:Y:S01]  /*5110*/  VIADD R45, R95, 0x58 ;  /* 0x000000585f2d7836 */ /* 0x000fe20000000000 */
[----:B------:R-:W-:-:S02]  /*5120*/  FSEL R42, R42, -INF , P3 ;  /* 0xff8000002a2a7808 */ /* 0x000fc40001800000 */
[----:B------:R-:W-:Y:S01]  /*5130*/  FSEL R109, R41, -INF , P6 ;  /* 0xff800000296d7808 */ /* 0x000fe20003000000 */
[----:B------:R-:W-:Y:S01]  /*5140*/  VIADD R41, R95, 0x59 ;  /* 0x000000595f297836 */ /* 0x000fe20000000000 */
[----:B------:R-:W-:Y:S02]  /*5150*/  ISETP.GE.AND P5, PT, R53, R166, PT ;  /* 0x000000a63500720c */ /* 0x000fe40003fa6270 */
[----:B------:R-:W-:Y:S02]  /*5160*/  ISETP.GE.AND P1, PT, R51, R172, PT ;  /* 0x000000ac3300720c */ /* 0x000fe40003f26270 */
[----:B------:R-:W-:Y:S02]  /*5170*/  ISETP.GE.AND P3, PT, R49, R170, PT ;  /* 0x000000aa3100720c */ /* 0x000fe40003f66270 */
[----:B------:R-:W-:Y:S02]  /*5180*/  ISETP.GE.AND P2, PT, R51, R171, PT ;  /* 0x000000ab3300720c */ /* 0x000fe40003f46270 */
[----:B------:R-:W-:-:S02]  /*5190*/  FSEL R40, R40, -INF , P1 ;  /* 0xff80000028287808 */ /* 0x000fc40000800000 */
[----:B------:R-:W-:Y:S02]  /*51a0*/  FSEL R113, R43, -INF , P3 ;  /* 0xff8000002b717808 */ /* 0x000fe40001800000 */
[----:B------:R-:W-:Y:S02]  /*51b0*/  FSEL R175, R47, -INF , !P5 ;  /* 0xff8000002faf7808 */ /* 0x000fe40006800000 */
[-C--:B------:R-:W-:Y:S02]  /*51c0*/  ISETP.GE.AND P3, PT, R45, R172.reuse, PT ;  /* 0x000000ac2d00720c */ /* 0x080fe40003f66270 */
[----:B------:R-:W-:Y:S02]  /*51d0*/  ISETP.GE.AND P5, PT, R41, R172, PT ;  /* 0x000000ac2900720c */ /* 0x000fe40003fa6270 */
[----:B------:R-:W-:Y:S02]  /*51e0*/  FSEL R111, R40, -INF , !P2 ;  /* 0xff800000286f7808 */ /* 0x000fe40005000000 */
[----:B------:R-:W-:-:S02]  /*51f0*/  ISETP.GE.AND P2, PT, R45, R170, PT ;  /* 0x000000aa2d00720c */ /* 0x000fc40003f46270 */
[----:B------:R-:W-:Y:S02]  /*5200*/  FSEL R32, R32, -INF , P3 ;  /* 0xff80000020207808 */ /* 0x000fe40001800000 */
[----:B------:R-:W-:Y:S02]  /*5210*/  FSEL R121, R33, -INF , P5 ;  /* 0xff80000021797808 */ /* 0x000fe40002800000 */
[CC--:B------:R-:W-:Y:S02]  /*5220*/  ISETP.GE.AND P3, PT, R45.reuse, R171.reuse, PT ;  /* 0x000000ab2d00720c */ /* 0x0c0fe40003f66270 */
[----:B------:R-:W-:Y:S01]  /*5230*/  ISETP.GE.AND P5, PT, R45, R166, PT ;  /* 0x000000a62d00720c */ /* 0x000fe20003fa6270 */
[----:B------:R-:W-:Y:S01]  /*5240*/  VIADD R45, R95, 0x60 ;  /* 0x000000605f2d7836 */ /* 0x000fe20000000000 */
[----:B------:R-:W-:Y:S01]  /*5250*/  ISETP.GE.AND P1, PT, R49, R171, PT ;  /* 0x000000ab3100720c */ /* 0x000fe20003f26270 */
[----:B------:R-:W-:Y:S01]  /*5260*/  VIADD R33, R95, 0x61 ;  /* 0x000000615f217836 */ /* 0x000fe20000000000 */
[----:B------:R-:W-:-:S02]  /*5270*/  FSEL R34, R34, -INF , P2 ;  /* 0xff80000022227808 */ /* 0x000fc40001000000 */
[----:B------:R-:W-:Y:S02]  /*5280*/  ISETP.GE.AND P4, PT, R51, R166, PT ;  /* 0x000000a63300720c */ /* 0x000fe40003f86270 */
[-C--:B------:R-:W-:Y:S02]  /*5290*/  ISETP.GE.AND P2, PT, R41, R170.reuse, PT ;  /* 0x000000aa2900720c */ /* 0x080fe40003f46270 */
[----:B------:R-:W-:Y:S02]  /*52a0*/  FSEL R109, R109, -INF , !P1 ;  /* 0xff8000006d6d7808 */ /* 0x000fe40004800000 */
[----:B------:R-:W-:Y:S02]  /*52b0*/  ISETP.GE.AND P1, PT, R45, R170, PT ;  /* 0x000000aa2d00720c */ /* 0x000fe40003f26270 */
[----:B------:R-:W-:Y:S02]  /*52c0*/  FSEL R35, R35, -INF , P2 ;  /* 0xff80000023237808 */ /* 0x000fe40001000000 */
[----:B------:R-:W-:-:S02]  /*52d0*/  FSEL R107, R42, -INF , !P4 ;  /* 0xff8000002a6b7808 */ /* 0x000fc40006000000 */
[-C--:B------:R-:W-:Y:S02]  /*52e0*/  ISETP.GE.AND P4, PT, R45, R172.reuse, PT ;  /* 0x000000ac2d00720c */ /* 0x080fe40003f86270 */
[----:B------:R-:W-:Y:S01]  /*52f0*/  ISETP.GE.AND P2, PT, R33, R172, PT ;  /* 0x000000ac2100720c */ /* 0x000fe20003f46270 */
[----:B------:R-:W-:Y:S01]  /*5300*/  VIADD R43, R95, 0x68 ;  /* 0x000000685f2b7836 */ /* 0x000fe20000000000 */
[----:B------:R-:W-:Y:S02]  /*5310*/  FSEL R30, R30, -INF , P1 ;  /* 0xff8000001e1e7808 */ /* 0x000fe40000800000 */
[----:B------:R-:W-:Y:S02]  /*5320*/  ISETP.GE.AND P1, PT, R33, R170, PT ;  /* 0x000000aa2100720c */ /* 0x000fe40003f26270 */
[----:B------:R-:W-:Y:S02]  /*5330*/  FSEL R28, R28, -INF , P4 ;  /* 0xff8000001c1c7808 */ /* 0x000fe40002000000 */
[----:B------:R-:W-:-:S02]  /*5340*/  FSEL R55, R29, -INF , P2 ;  /* 0xff8000001d377808 */ /* 0x000fc40001000000 */
[C---:B------:R-:W-:Y:S02]  /*5350*/  ISETP.GE.AND P4, PT, R41.reuse, R171, PT ;  /* 0x000000ab2900720c */ /* 0x040fe40003f86270 */
[-C--:B------:R-:W-:Y:S01]  /*5360*/  ISETP.GE.AND P2, PT, R41, R166.reuse, PT ;  /* 0x000000a62900720c */ /* 0x080fe20003f46270 */
[----:B------:R-:W-:Y:S01]  /*5370*/  VIADD R41, R95, 0x69 ;  /* 0x000000695f297836 */ /* 0x000fe20000000000 */
[----:B------:R-:W-:Y:S02]  /*5380*/  ISETP.GE.AND P6, PT, R49, R166, PT ;  /* 0x000000a63100720c */ /* 0x000fe40003fc6270 */
[----:B------:R-:W-:Y:S02]  /*5390*/  FSEL R31, R31, -INF , P1 ;  /* 0xff8000001f1f7808 */ /* 0x000fe40000800000 */
[----:B------:R-:W-:Y:S01]  /*53a0*/  ISETP.GE.AND P1, PT, R43, R172, PT ;  /* 0x000000ac2b00720c */ /* 0x000fe20003f26270 */
[----:B------:R-:W-:Y:S01]  /*53b0*/  VIADD R29, R95, 0x70 ;  /* 0x000000705f1d7836 */ /* 0x000fe20000000000 */
[----:B------:R-:W-:-:S02]  /*53c0*/  FSEL R113, R113, -INF , !P6 ;  /* 0xff80000071717808 */ /* 0x000fc40007000000 */
[C---:B------:R-:W-:Y:S02]  /*53d0*/  ISETP.GE.AND P6, PT, R41.reuse, R172, PT ;  /* 0x000000ac2900720c */ /* 0x040fe40003fc6270 */
[----:B------:R-:W-:Y:S02]  /*53e0*/  FSEL R24, R24, -INF , P1 ;  /* 0xff80000018187808 */ /* 0x000fe40000800000 */
[-C--:B------:R-:W-:Y:S02]  /*53f0*/  ISETP.GE.AND P1, PT, R41, R170.reuse, PT ;  /* 0x000000aa2900720c */ /* 0x080fe40003f26270 */
[----:B------:R-:W-:Y:S02]  /*5400*/  FSEL R115, R32, -INF , !P3 ;  /* 0xff80000020737808 */ /* 0x000fe40005800000 */
[----:B------:R-:W-:Y:S02]  /*5410*/  ISETP.GE.AND P3, PT, R43, R170, PT ;  /* 0x000000aa2b00720c */ /* 0x000fe40003f66270 */
[----:B------:R-:W-:-:S02]  /*5420*/  FSEL R119, R34, -INF , !P5 ;  /* 0xff80000022777808 */ /* 0x000fc40006800000 */
[----:B------:R-:W-:Y:S02]  /*5430*/  FSEL R25, R25, -INF , P6 ;  /* 0xff80000019197808 */ /* 0x000fe40003000000 */
[----:B------:R-:W-:Y:S02]  /*5440*/  ISETP.GE.AND P5, PT, R29, R172, PT ;  /* 0x000000ac1d00720c */ /* 0x000fe40003fa6270 */
[----:B------:R-:W-:Y:S02]  /*5450*/  ISETP.GE.AND P6, PT, R45, R166, PT ;  /* 0x000000a62d00720c */ /* 0x000fe40003fc6270 */
[----:B------:R-:W-:Y:S02]  /*5460*/  FSEL R27, R27, -INF , P1 ;  /* 0xff8000001b1b7808 */ /* 0x000fe40000800000 */
[----:B------:R-:W-:Y:S02]  /*5470*/  ISETP.GE.AND P1, PT, R95, R172, PT ;  /* 0x000000ac5f00720c */ /* 0x000fe40003f26270 */
[----:B------:R-:W-:-:S02]  /*5480*/  FSEL R26, R26, -INF , P3 ;  /* 0xff8000001a1a7808 */ /* 0x000fc40001800000 */
[-C--:B------:R-:W-:Y:S02]  /*5490*/  ISETP.GE.AND P3, PT, R45, R171.reuse, PT ;  /* 0x000000ab2d00720c */ /* 0x080fe40003f66270 */
[----:B------:R-:W-:Y:S02]  /*54a0*/  FSEL R20, R20, -INF , P5 ;  /* 0xff80000014147808 */ /* 0x000fe40002800000 */
[C---:B------:R-:W-:Y:S02]  /*54b0*/  ISETP.GE.AND P5, PT, R95.reuse, R170, PT ;  /* 0x000000aa5f00720c */ /* 0x040fe40003fa6270 */
[----:B------:R-:W-:Y:S02]  /*54c0*/  FSEL R45, R30, -INF , !P6 ;  /* 0xff8000001e2d7808 */ /* 0x000fe40007000000 */
[----:B------:R-:W-:Y:S02]  /*54d0*/  FSEL R0, R12, -INF , P1 ;  /* 0xff8000000c007808 */ /* 0x000fe40000800000 */
[----:B------:R-:W-:-:S02]  /*54e0*/  ISETP.GE.AND P6, PT, R95, R171, PT ;  /* 0x000000ab5f00720c */ /* 0x000fc40003fc6270 */
[----:B------:R-:W-:Y:S02]  /*54f0*/  FSEL R12, R14, -INF , P5 ;  /* 0xff8000000e0c7808 */ /* 0x000fe40002800000 */
[----:B------:R-:W-:Y:S02]  /*5500*/  FSEL R14, R0, -INF , !P6 ;  /* 0xff800000000e7808 */ /* 0x000fe40007000000 */
[----:B------:R-:W-:Y:S02]  /*5510*/  FSEL R117, R35, -INF , !P2 ;  /* 0xff80000023757808 */ /* 0x000fe40005000000 */
[----:B------:R-:W-:Y:S02]  /*5520*/  ISETP.GE.AND P2, PT, R33, R166, PT ;  /* 0x000000a62100720c */ /* 0x000fe40003f46270 */
[----:B------:R-:W-:Y:S02]  /*5530*/  FSEL R53, R28, -INF , !P3 ;  /* 0xff8000001c357808 */ /* 0x000fe40005800000 */
[----:B------:R-:W-:-:S02]  /*5540*/  FMNMX3.FTZ R0, R14, R93, R87, !PT ;  /* 0x0000005d0e007276 */ /* 0x000fc40007810057 */
[C---:B------:R-:W-:Y:S02]  /*5550*/  ISETP.GE.AND P3, PT, R43.reuse, R171, PT ;  /* 0x000000ab2b00720c */ /* 0x040fe40003f66270 */
[-C--:B------:R-:W-:Y:S02]  /*5560*/  ISETP.GE.AND P1, PT, R43, R166.reuse, PT ;  /* 0x000000a62b00720c */ /* 0x080fe40003f26270 */
[----:B------:R-:W-:Y:S02]  /*5570*/  FSEL R43, R31, -INF , !P2 ;  /* 0xff8000001f2b7808 */ /* 0x000fe40005000000 */
[----:B------:R-:W-:Y:S02]  /*5580*/  ISETP.GE.AND P2, PT, R95, R166, PT ;  /* 0x000000a65f00720c */ /* 0x000fe40003f46270 */
        /* <DEDUP_REMOVED lines=9> */
[----:B------:R-:W-:Y:S02]  /*5620*/  FSEL R121, R121, -INF , !P4 ;  /* 0xff80000079797808 */ /* 0x000fe40006000000 */
[----:B------:R-:W-:Y:S02]  /*5630*/  FMNMX3.FTZ R24, R24, R199, R127, !PT ;  /* 0x000000c718187276 */ /* 0x000fe4000781007f */
[----:B------:R-:W-:Y:S02]  /*5640*/  ISETP.GE.AND P4, PT, R33, R171, PT ;  /* 0x000000ab2100720c */ /* 0x000fe40003f86270 */
[----:B------:R-:W-:Y:S02]  /*5650*/  FMNMX3.FTZ R0, R0, R75, R191, !PT ;  /* 0x0000004b00007276 */ /* 0x000fe400078100bf */
[----:B------:R-:W-:-:S02]  /*5660*/  FMNMX3.FTZ R24, R24, R137, R185, !PT ;  /* 0x0000008918187276 */ /* 0x000fc400078100b9 */
[----:B------:R-:W-:Y:S02]  /*5670*/  FSEL R55, R55, -INF , !P4 ;  /* 0xff80000037377808 */ /* 0x000fe40006000000 */
[C---:B------:R-:W-:Y:S02]  /*5680*/  ISETP.GE.AND P5, PT, R41.reuse, R171, PT ;  /* 0x000000ab2900720c */ /* 0x040fe40003fa6270 */
[----:B------:R-:W-:Y:S02]  /*5690*/  ISETP.GE.AND P4, PT, R41, R166, PT ;  /* 0x000000a62900720c */ /* 0x000fe40003f86270 */
[----:B------:R-:W-:Y:S02]  /*56a0*/  FSEL R41, R26, -INF , !P1 ;  /* 0xff8000001a297808 */ /* 0x000fe40004800000 */
[----:B------:R-:W-:Y:S02]  /*56b0*/  FMNMX3.FTZ R0, R0, R65, R61, !PT ;  /* 0x0000004100007276 */ /* 0x000fe4000781003d */
[----:B------:R-:W-:-:S02]  /*56c0*/  ISETP.GE.AND P6, PT, R29, R171, PT ;  /* 0x000000ab1d00720c */ /* 0x000fc40003fc6270 */
[C---:B------:R-:W-:Y:S02]  /*56d0*/  ISETP.GE.AND P1, PT, R29.reuse, R170, PT ;  /* 0x000000aa1d00720c */ /* 0x040fe40003f26270 */
[----:B------:R-:W-:Y:S01]  /*56e0*/  ISETP.GE.AND P3, PT, R29, R166, PT ;  /* 0x000000a61d00720c */ /* 0x000fe20003f66270 */
[----:B------:R-:W-:Y:S01]  /*56f0*/  VIADD R29, R95, 0x71 ;  /* 0x000000715f1d7836 */ /* 0x000fe20000000000 */
[----:B------:R-:W-:Y:S02]  /*5700*/  FMNMX3.FTZ R24, R24, R187, R139, !PT ;  /* 0x000000bb18187276 */ /* 0x000fe4000781008b */
[----:B------:R-:W-:Y:S02]  /*5710*/  FMNMX3.FTZ R0, R0, R189, R129, !PT ;  /* 0x000000bd00007276 */ /* 0x000fe40007810081 */
[----:B------:R-:W-:Y:S02]  /*5720*/  FMNMX3.FTZ R24, R24, R173, R177, !PT ;  /* 0x000000ad18187276 */ /* 0x000fe400078100b1 */
[----:B------:R-:W-:Y:S01]  /*5730*/  FSEL R47, R25, -INF , !P5 ;  /* 0xff800000192f7808 */ /* 0x000fe20006800000 */
[----:B------:R-:W-:Y:S01]  /*5740*/  VIADD R25, R95, 0x78 ;  /* 0x000000785f197836 */ /* 0x000fe20000000000 */
[----:B------:R-:W-:-:S02]  /*5750*/  FSEL R22, R22, -INF , P1 ;  /* 0xff80000016167808 */ /* 0x000fc40000800000 */
[C---:B------:R-:W-:Y:S02]  /*5760*/  ISETP.GE.AND P1, PT, R29.reuse, R170, PT ;  /* 0x000000aa1d00720c */ /* 0x040fe40003f26270 */
[----:B------:R-:W-:Y:S02]  /*5770*/  FMNMX3.FTZ R0, R0, R125, R181, !PT ;  /* 0x0000007d00007276 */ /* 0x000fe400078100b5 */
[----:B------:R-:W-:Y:S02]  /*5780*/  FMNMX3.FTZ R24, R24, R179, R111, !PT ;  /* 0x000000b318187276 */ /* 0x000fe4000781006f */
[-C--:B------:R-:W-:Y:S02]  /*5790*/  ISETP.GE.AND P2, PT, R29, R172.reuse, PT ;  /* 0x000000ac1d00720c */ /* 0x080fe40003f46270 */
[----:B------:R-:W-:Y:S02]  /*57a0*/  FSEL R23, R23, -INF , P1 ;  /* 0xff80000017177808 */ /* 0x000fe40000800000 */
[----:B------:R-:W-:-:S02]  /*57b0*/  ISETP.GE.AND P1, PT, R25, R172, PT ;  /* 0x000000ac1900720c */ /* 0x000fc40003f26270 */
[----:B------:R-:W-:Y:S02]  /*57c0*/  FMNMX3.FTZ R0, R0, R183, R135, !PT ;  /* 0x000000b700007276 */ /* 0x000fe40007810087 */
[----:B------:R-:W-:Y:S01]  /*57d0*/  FMNMX3.FTZ R24, R24, R109, R115, !PT ;  /* 0x0000006d18187276 */ /* 0x000fe20007810073 */
[----:B------:R-:W-:Y:S01]  /*57e0*/  VIADD R95, R95, 0x79 ;  /* 0x000000795f5f7836 */ /* 0x000fe20000000000 */
[----:B------:R-:W-:Y:S02]  /*57f0*/  ISETP.GE.AND P5, PT, R29, R171, PT ;  /* 0x000000ab1d00720c */ /* 0x000fe40003fa6270 */
[----:B------:R-:W-:Y:S02]  /*5800*/  FSEL R21, R21, -INF , P2 ;  /* 0xff80000015157808 */ /* 0x000fe40001000000 */
[----:B------:R-:W-:Y:S02]  /*5810*/  FSEL R31, R16, -INF , P1 ;  /* 0xff800000101f7808 */ /* 0x000fe40000800000 */
[----:B------:R-:W-:-:S02]  /*5820*/  FMNMX3.FTZ R0, R0, R131, R133, !PT ;  /* 0x0000008300007276 */ /* 0x000fc40007810085 */
[----:B------:R-:W-:Y:S02]  /*5830*/  FMNMX3.FTZ R16, R24, R121, R53, !PT ;  /* 0x0000007918107276 */ /* 0x000fe40007810035 */
[----:B------:R-:W-:Y:S02]  /*5840*/  FSEL R34, R21, -INF , !P5 ;  /* 0xff80000015227808 */ /* 0x000fe40006800000 */
[----:B------:R-:W-:Y:S02]  /*5850*/  FSEL R35, R27, -INF , !P4 ;  /* 0xff8000001b237808 */ /* 0x000fe40006000000 */
[----:B------:R-:W-:Y:S02]  /*5860*/  ISETP.GE.AND P5, PT, R25, R170, PT ;  /* 0x000000aa1900720c */ /* 0x000fe40003fa6270 */
[----:B------:R-:W-:Y:S02]  /*5870*/  ISETP.GE.AND P1, PT, R95, R172, PT ;  /* 0x000000ac5f00720c */ /* 0x000fe40003f26270 */
[----:B------:R-:W-:-:S02]  /*5880*/  FMNMX3.FTZ R0, R0, R175, R107, !PT ;  /* 0x000000af00007276 */ /* 0x000fc4000781006b */
[----:B------:R-:W-:Y:S02]  /*5890*/  FSEL R33, R20, -INF , !P6 ;  /* 0xff80000014217808 */ /* 0x000fe40007000000 */
[----:B------:R-:W-:Y:S02]  /*58a0*/  ISETP.GE.AND P4, PT, R25, R171, PT ;  /* 0x000000ab1900720c */ /* 0x000fe40003f86270 */
[----:B------:R-:W-:Y:S02]  /*58b0*/  FMNMX3.FTZ R16, R16, R55, R49, !PT ;  /* 0x0000003710107276 */ /* 0x000fe40007810031 */
[----:B------:R-:W-:Y:S02]  /*58c0*/  FSEL R30, R18, -INF , P5 ;  /* 0xff800000121e7808 */ /* 0x000fe40002800000 */
[----:B------:R-:W-:Y:S02]  /*58d0*/  FSEL R42, R17, -INF , P1 ;  /* 0xff800000112a7808 */ /* 0x000fe40000800000 */
[----:B------:R-:W-:-:S02]  /*58e0*/  FMNMX3.FTZ R0, R0, R113, R119, !PT ;  /* 0x0000007100007276 */ /* 0x000fc40007810077 */
[----:B------:R-:W-:Y:S02]  /*58f0*/  ISETP.GE.AND P5, PT, R95, R171, PT ;  /* 0x000000ab5f00720c */ /* 0x000fe40003fa6270 */
[----:B------:R-:W-:Y:S02]  /*5900*/  FSEL R31, R31, -INF , !P4 ;  /* 0xff8000001f1f7808 */ /* 0x000fe40006000000 */
[----:B------:R-:W-:Y:S02]  /*5910*/  FMNMX3.FTZ R17, R16, R47, R33, !PT ;  /* 0x0000002f10117276 */ /* 0x000fe40007810021 */
[----:B------:R-:W-:Y:S02]  /*5920*/  FMNMX3.FTZ R0, R0, R117, R45, !PT ;  /* 0x0000007500007276 */ /* 0x000fe4000781002d */
[----:B------:R-:W-:Y:S02]  /*5930*/  FSEL R42, R42, -INF , !P5 ;  /* 0xff8000002a2a7808 */ /* 0x000fe40006800000 */
[----:B------:R-:W-:-:S02]  /*5940*/  FMNMX3.FTZ R17, R17, R34, R31, !PT ;  /* 0x0000002211117276 */ /* 0x000fc4000781001f */
[-C--:B------:R-:W-:Y:S02]  /*5950*/  ISETP.GE.AND P2, PT, R29, R166.reuse, PT ;  /* 0x000000a61d00720c */ /* 0x080fe40003f46270 */
[----:B------:R-:W-:Y:S02]  /*5960*/  ISETP.GE.AND P6, PT, R25, R166, PT ;  /* 0x000000a61900720c */ /* 0x000fe40003fc6270 */
[----:B------:R-:W-:Y:S02]  /*5970*/  ISETP.GE.AND P1, PT, R95, R170, PT ;  /* 0x000000aa5f00720c */ /* 0x000fe40003f26270 */
        /* <DEDUP_REMOVED lines=154> */
[-C--:B------:R-:W-:Y:S01]  /*6320*/  FFMA.FTZ R112, R177, R105.reuse, -R44 ;  /* 0x00000069b1707223 */ /* 0x080fe2000001082c */
[-CC-:B------:R-:W-:Y:S01]  /*6330*/  FFMA.FTZ R118, R135, R105.reuse, -R10.reuse ;  /* 0x0000006987767223 */ /* 0x180fe2000001080a */
[----:B------:R-:W-:-:S02]  /*6340*/  FFMA.FTZ R116, R175, R105, -R10 ;  /* 0x00000069af747223 */ /* 0x000fc4000001080a */
[C---:B--2---:R-:W-:Y:S01]  /*6350*/  HMMA.16816.F32.BF16 R80, R12.reuse, R20, R80 ;  /* 0x000000140c50723c */ /* 0x044fe20000041850 */
        /* <DEDUP_REMOVED lines=16> */
[----:B------:R-:W-:Y:S07]  /*6460*/  LDSM.16.MT88.4 R24, [R140+0x8000] ;  /* 0x008000008c18783b */ /* 0x000fee0000004200 */
[----:B------:R-:W-:Y:S01]  /*6470*/  HMMA.16816.F32.BF16 R76, R12, R22, R76 ;  /* 0x000000160c4c723c */ /* 0x000fe2000004184c */
[----:B--2---:R-:W-:Y:S01]  /*6480*/  F2FP.BF16.F32.PACK_AB R12, R139, R114 ;  /* 0x000000728b0c723e */ /* 0x004fe200000010ff */
[----:B----4-:R-:W2:Y:S01]  /*6490*/  LDSM.16.MT88.4 R20, [R103+0x8000] ;  /* 0x008000006714783b */ /* 0x010ea20000004200 */
[----:B---3--:R-:W-:-:S02]  /*64a0*/  F2FP.BF16.F32.PACK_AB R14, R135, R112 ;  /* 0x00000070870e723e */ /* 0x008fc400000010ff */
        /* <DEDUP_REMOVED lines=11> */
[----:B------:R-:W-:Y:S04]  /*6560*/  MUFU.EX2 R122, R122 ;  /* 0x0000007a007a7308 */ /* 0x000fe80000000800 */
[----:B------:R-:W3:Y:S01]  /*6570*/  MUFU.EX2 R111, R111 ;  /* 0x0000006f006f7308 */ /* 0x000ee20000000800 */
[----:B--2---:R-:W-:Y:S01]  /*6580*/  HMMA.16816.F32.BF16 R80, R12, R20, R80 ;  /* 0x000000140c50723c */ /* 0x004fe20000041850 */
[-CC-:B------:R-:W-:Y:S01]  /*6590*/  FFMA.FTZ R20, R107, R105.reuse, -R10.reuse ;  /* 0x000000696b147223 */ /* 0x180fe2000001080a */
[----:B------:R-:W-:-:S06]  /*65a0*/  FFMA.FTZ R107, R117, R105, -R10 ;  /* 0x00000069756b7223 */ /* 0x000fcc000001080a */
[C---:B-1----:R-:W-:Y:S08]  /*65b0*/  HMMA.16816.F32.BF16 R72, R12.reuse, R16, R72 ;  /* 0x000000100c48723c */ /* 0x042ff00000041848 */
[C---:B------:R-:W-:Y:S01]  /*65c0*/  HMMA.16816.F32.BF16 R68, R12.reuse, R18, R68 ;  /* 0x000000120c44723c */ /* 0x040fe20000041844 */
[----:B------:R-:W1:Y:S01]  /*65d0*/  LDSM.16.MT88.4 R16, [R144+0x8800] ;  /* 0x008800009010783b */ /* 0x000e620000004200 */
[----:B------:R-:W-:Y:S04]  /*65e0*/  MUFU.EX2 R109, R109 ;  /* 0x0000006d006d7308 */ /* 0x000fe80000000800 */
[----:B------:R-:W2:Y:S04]  /*65f0*/  MUFU.EX2 R120, R120 ;  /* 0x0000007800787308 */ /* 0x000ea80000000800 */
[----:B------:R4:W-:Y:S04]  /*6600*/  MUFU.EX2 R113, R20 ;  /* 0x0000001400717308 */ /* 0x0009e80000000800 */
[----:B------:R-:W5:Y:S04]  /*6610*/  MUFU.EX2 R126, R126 ;  /* 0x0000007e007e7308 */ /* 0x000f680000000800 */
[----:B------:R-:W-:Y:S04]  /*6620*/  MUFU.EX2 R124, R124 ;  /* 0x0000007c007c7308 */ /* 0x000fe80000000800 */
[----:B------:R-:W5:Y:S01]  /*6630*/  MUFU.EX2 R107, R107 ;  /* 0x0000006b006b7308 */ /* 0x000f620000000800 */
[C---:B------:R-:W-:Y:S01]  /*6640*/  HMMA.16816.F32.BF16 R76, R12.reuse, R22, R76 ;  /* 0x000000160c4c723c */ /* 0x040fe2000004184c */
[----:B----4-:R-:W4:Y:S07]  /*6650*/  LDSM.16.MT88.4 R20, [R103+0x8800] ;  /* 0x008800006714783b */ /* 0x010f2e0000004200 */
[C---:B------:R-:W-:Y:S08]  /*6660*/  HMMA.16816.F32.BF16 R88, R12.reuse, R24, R88 ;  /* 0x000000180c58723c */ /* 0x040ff00000041858 */
[----:B------:R-:W-:Y:S01]  /*6670*/  HMMA.16816.F32.BF16 R84, R12, R26, R84 ;  /* 0x0000001a0c54723c */ /* 0x000fe20000041854 */
[----:B---3--:R-:W-:Y:S01]  /*6680*/  F2FP.BF16.F32.PACK_AB R12, R122, R111 ;  /* 0x0000006f7a0c723e */ /* 0x008fe200000010ff */
[----:B------:R-:W3:Y:S01]  /*6690*/  LDSM.16.MT88.4 R24, [R140+0x8800] ;  /* 0x008800008c18783b */ /* 0x000ee20000004200 */
[----:B--2---:R-:W-:-:S02]  /*66a0*/  F2FP.BF16.F32.PACK_AB R14, R120, R109 ;  /* 0x0000006d780e723e */ /* 0x004fc400000010ff */
[----:B-----5:R-:W-:Y:S02]  /*66b0*/  F2FP.BF16.F32.PACK_AB R13, R126, R113 ;  /* 0x000000717e0d723e */ /* 0x020fe400000010ff */
[----:B------:R-:W-:-:S07]  /*66c0*/  F2FP.BF16.F32.PACK_AB R15, R107, R124 ;  /* 0x0000007c6b0f723e */ /* 0x000fce00000010ff */
[C---:B-1----:R-:W-:Y:S08]  /*66d0*/  HMMA.16816.F32.BF16 R96, R12.reuse, R16, R96 ;  /* 0x000000100c60723c */ /* 0x042ff00000041860 */
[C---:B------:R-:W-:Y:S01]  /*66e0*/  HMMA.16816.F32.BF16 R92, R12.reuse, R18, R92 ;  /* 0x000000120c5c723c */ /* 0x040fe2000004185c */
[----:B------:R-:W1:Y:S07]  /*66f0*/  LDSM.16.MT88.4 R16, [R102+0x8800] ;  /* 0x008800006610783b */ /* 0x000e6e0000004200 */
[C---:B----4-:R-:W-:Y:S08]  /*6700*/  HMMA.16816.F32.BF16 R80, R12.reuse, R20, R80 ;  /* 0x000000140c50723c */ /* 0x050ff00000041850 */
[----:B------:R-:W-:Y:S01]  /*6710*/  HMMA.16816.F32.BF16 R76, R12, R22, R76 ;  /* 0x000000160c4c723c */ /* 0x000fe2000004184c */
[----:B------:R-:W2:Y:S01]  /*6720*/  LDSM.16.MT88.4 R20, [R144+0x9000] ;  /* 0x009000009014783b */ /* 0x000ea20000004200 */
[----:B------:R-:W-:Y:S01]  /*6730*/  FADD.FTZ R130, R123, R66 ;  /* 0x000000427b827221 */ /* 0x000fe20000010000 */
[-CC-:B------:R-:W-:Y:S01]  /*6740*/  FFMA.FTZ R53, R53, R105.reuse, -R44.reuse ;  /* 0x0000006935357223 */ /* 0x180fe2000001082c */
[-CC-:B------:R-:W-:Y:S01]  /*6750*/  FFMA.FTZ R128, R55, R105.reuse, -R44.reuse ;  /* 0x0000006937807223 */ /* 0x180fe2000001082c */
[----:B------:R-:W-:Y:S01]  /*6760*/  FFMA.FTZ R66, R47, R105, -R44 ;  /* 0x000000692f427223 */ /* 0x000fe2000001082c */
[----:B------:R-:W-:-:S02]  /*6770*/  FADD.FTZ R59, R59, R130 ;  /* 0x000000823b3b7221 */ /* 0x000fc40000010000 */
[----:B---3--:R-:W-:Y:S01]  /*6780*/  HMMA.16816.F32.BF16 R88, R12, R24, R88 ;  /* 0x000000180c58723c */ /* 0x008fe20000041858 */
[-C--:B------:R-:W-:Y:S01]  /*6790*/  FFMA.FTZ R49, R49, R105.reuse, -R44 ;  /* 0x0000006931317223 */ /* 0x080fe2000001082c */
[----:B------:R-:W-:Y:S01]  /*67a0*/  FFMA.FTZ R45, R45, R105, -R10 ;  /* 0x000000692d2d7223 */ /* 0x000fe2000001080a */
[----:B------:R-:W-:-:S05]  /*67b0*/  FADD.FTZ R59, R52, R59 ;  /* 0x0000003b343b7221 */ /* 0x000fca0000010000 */
[C---:B------:R-:W-:Y:S01]  /*67c0*/  HMMA.16816.F32.BF16 R84, R12.reuse, R26, R84 ;  /* 0x0000001a0c54723c */ /* 0x040fe20000041854 */
[----:B------:R-:W3:Y:S01]  /*67d0*/  LDSM.16.MT88.4 R24, [R103+0x9000] ;  /* 0x009000006718783b */ /* 0x000ee20000004200 */
[----:B------:R-:W-:Y:S06]  /*67e0*/  MUFU.EX2 R53, R53 ;  /* 0x0000003500357308 */ /* 0x000fec0000000800 */
[C---:B-1----:R-:W-:Y:S01]  /*67f0*/  HMMA.16816.F32.BF16 R72, R12.reuse, R16, R72 ;  /* 0x000000100c48723c */ /* 0x042fe20000041848 */
[----:B------:R-:W1:Y:S07]  /*6800*/  MUFU.EX2 R128, R128 ;  /* 0x0000008000807308 */ /* 0x000e6e0000000800 */
[----:B------:R-:W-:Y:S01]  /*6810*/  HMMA.16816.F32.BF16 R68, R12, R18, R68 ;  /* 0x000000120c44723c */ /* 0x000fe20000041844 */
[-CC-:B------:R-:W-:Y:S01]  /*6820*/  FFMA.FTZ R15, R41, R105.reuse, -R10.reuse ;  /* 0x00000069290f7223 */ /* 0x180fe2000001080a */
[-CC-:B------:R-:W-:Y:S01]  /*6830*/  FFMA.FTZ R14, R43, R105.reuse, -R10.reuse ;  /* 0x000000692b0e7223 */ /* 0x180fe2000001080a */
[----:B------:R-:W-:Y:S01]  /*6840*/  FFMA.FTZ R41, R35, R105, -R10 ;  /* 0x0000006923297223 */ /* 0x000fe2000001080a */
[----:B------:R-:W-:Y:S01]  /*6850*/  FADD.FTZ R12, R57, R54 ;  /* 0x00000036390c7221 */ /* 0x000fe20000010000 */
[----:B------:R-:W-:Y:S01]  /*6860*/  MUFU.EX2 R47, R49 ;  /* 0x00000031002f7308 */ /* 0x000fe20000000800 */
[----:B------:R-:W4:Y:S03]  /*6870*/  LDSM.16.MT88.4 R16, [R140+0x9000] ;  /* 0x009000008c10783b */ /* 0x000f260000004200 */
[----:B------:R-:W5:Y:S04]  /*6880*/  MUFU.EX2 R66, R66 ;  /* 0x0000004200427308 */ /* 0x000f680000000800 */
[----:B------:R-:W-:Y:S04]  /*6890*/  MUFU.EX2 R43, R45 ;  /* 0x0000002d002b7308 */ /* 0x000fe80000000800 */
[----:B------:R5:W2:Y:S04]  /*68a0*/  MUFU.EX2 R54, R14 ;  /* 0x0000000e00367308 */ /* 0x000aa80000000800 */
[----:B------:R-:W-:Y:S04]  /*68b0*/  MUFU.EX2 R35, R15 ;  /* 0x0000000f00237308 */ /* 0x000fe80000000800 */
[----:B------:R-:W3:Y:S01]  /*68c0*/  MUFU.EX2 R52, R41 ;  /* 0x0000002900347308 */ /* 0x000ee20000000800 */
[----:B------:R-:W-:-:S04]  /*68d0*/  FADD.FTZ R13, R51, R12 ;  /* 0x0000000c330d7221 */ /* 0x000fc80000010000 */
[----:B------:R-:W-:Y:S01]  /*68e0*/  FADD.FTZ R13, R50, R13 ;  /* 0x0000000d320d7221 */ /* 0x000fe20000010000 */
[----:B-1----:R-:W-:Y:S02]  /*68f0*/  F2FP.BF16.F32.PACK_AB R12, R128, R53 ;  /* 0x00000035800c723e */ /* 0x002fe400000010ff */
[----:B-----5:R-:W-:Y:S01]  /*6900*/  F2FP.BF16.F32.PACK_AB R14, R66, R47 ;  /* 0x0000002f420e723e */ /* 0x020fe200000010ff */
[----:B------:R-:W-:Y:S01]  /*6910*/  FADD.FTZ R48, R48, R13 ;  /* 0x0000000d30307221 */ /* 0x000fe20000010000 */
[----:B--2---:R-:W-:Y:S02]  /*6920*/  F2FP.BF16.F32.PACK_AB R13, R54, R43 ;  /* 0x0000002b360d723e */ /* 0x004fe400000010ff */
[----:B---3--:R-:W-:-:S07]  /*6930*/  F2FP.BF16.F32.PACK_AB R15, R52, R35 ;  /* 0x00000023340f723e */ /* 0x008fce00000010ff */
[C---:B------:R-:W-:Y:S08]  /*6940*/  HMMA.16816.F32.BF16 R96, R12.reuse, R20, R96 ;  /* 0x000000140c60723c */ /* 0x040ff00000041860 */
[----:B------:R-:W-:Y:S01]  /*6950*/  HMMA.16816.F32.BF16 R92, R12, R22, R92 ;  /* 0x000000160c5c723c */ /* 0x000fe2000004185c */
[----:B------:R-:W1:Y:S01]  /*6960*/  LDSM.16.MT88.4 R20, [R102+0x9000] ;  /* 0x009000006614783b */ /* 0x000e620000004200 */
[----:B------:R-:W-:Y:S01]  /*6970*/  FADD.FTZ R56, R56, R59 ;  /* 0x0000003b38387221 */ /* 0x000fe20000010000 */
[----:B------:R-:W-:Y:S01]  /*6980*/  FFMA.FTZ R41, R31, R105, -R44 ;  /* 0x000000691f297223 */ /* 0x000fe2000001082c */
[----:B------:R-:W-:-:S02]  /*6990*/  FADD.FTZ R31, R9, R48 ;  /* 0x00000030091f7221 */ /* 0x000fc40000010000 */
        /* <DEDUP_REMOVED lines=9> */
[----:B------:R-:W2:Y:S02]  /*6a30*/  LDSM.16.MT88.4 R24, [R140+0x9800] ;  /* 0x009800008c18783b */ /* 0x000ea40000004200 */
[----:B------:R-:W-:Y:S01]  /*6a40*/  FADD.FTZ R60, R60, R65 ;  /* 0x000000413c3c7221 */ /* 0x000fe20000010000 */
[----:B------:R-:W-:Y:S02]  /*6a50*/  FADD.FTZ R64, R64, R67 ;  /* 0x0000004340407221 */ /* 0x000fe40000010000 */
[----:B----4-:R-:W-:Y:S01]  /*6a60*/  HMMA.16816.F32.BF16 R88, R12, R16, R88 ;  /* 0x000000100c58723c */ /* 0x010fe20000041858 */
[----:B------:R-:W-:Y:S01]  /*6a70*/  FADD.FTZ R61, R61, R60 ;  /* 0x0000003c3d3d7221 */ /* 0x000fe20000010000 */
[----:B------:R-:W-:Y:S01]  /*6a80*/  FADD.FTZ R63, R63, R64 ;  /* 0x000000403f3f7221 */ /* 0x000fe20000010000 */
[-CC-:B------:R-:W-:Y:S01]  /*6a90*/  FFMA.FTZ R32, R32, R105.reuse, -R10.reuse ;  /* 0x0000006920207223 */ /* 0x180fe2000001080a */
[----:B------:R-:W-:-:S04]  /*6aa0*/  FFMA.FTZ R29, R29, R105, -R10 ;  /* 0x000000691d1d7223 */ /* 0x000fc8000001080a */
[C---:B------:R-:W-:Y:S01]  /*6ab0*/  HMMA.16816.F32.BF16 R84, R12.reuse, R18, R84 ;  /* 0x000000120c54723c */ /* 0x040fe20000041854 */
[----:B------:R-:W3:Y:S01]  /*6ac0*/  LDSM.16.MT88.4 R16, [R144+0x9800] ;  /* 0x009800009010783b */ /* 0x000ee20000004200 */
[-C--:B------:R-:W-:Y:S01]  /*6ad0*/  FFMA.FTZ R7, R30, R105.reuse, -R10 ;  /* 0x000000691e077223 */ /* 0x080fe2000001080a */
[-CC-:B------:R-:W-:Y:S01]  /*6ae0*/  FFMA.FTZ R33, R33, R105.reuse, -R44.reuse ;  /* 0x0000006921217223 */ /* 0x180fe2000001082c */
[-CC-:B------:R-:W-:Y:S01]  /*6af0*/  FFMA.FTZ R34, R34, R105.reuse, -R44.reuse ;  /* 0x0000006922227223 */ /* 0x180fe2000001082c */
[-C--:B------:R-:W-:Y:S01]  /*6b00*/  FFMA.FTZ R176, R42, R105.reuse, -R44 ;  /* 0x000000692ab07223 */ /* 0x080fe2000001082c */
[----:B------:R-:W-:Y:S01]  /*6b10*/  FFMA.FTZ R10, R28, R105, -R10 ;  /* 0x000000691c0a7223 */ /* 0x000fe2000001080a */
[----:B------:R-:W-:Y:S01]  /*6b20*/  FADD.FTZ R62, R62, R63 ;  /* 0x0000003f3e3e7221 */ /* 0x000fe20000010000 */
[----:B------:R-:W-:Y:S01]  /*6b30*/  FADD.FTZ R58, R58, R61 ;  /* 0x0000003d3a3a7221 */ /* 0x000fe20000010000 */
[C---:B-1----:R-:W-:Y:S02]  /*6b40*/  HMMA.16816.F32.BF16 R72, R12.reuse, R20, R72 ;  /* 0x000000140c48723c */ /* 0x042fe40000041848 */
[----:B------:R-:W-:Y:S01]  /*6b50*/  FADD.FTZ R137, R137, R62 ;  /* 0x0000003e89897221 */ /* 0x000fe20000010000 */
[----:B------:R-:W-:Y:S01]  /*6b60*/  FADD.FTZ R129, R129, R58 ;  /* 0x0000003a81817221 */ /* 0x000fe20000010000 */
[----:B------:R-:W-:Y:S04]  /*6b70*/  MUFU.EX2 R33, R33 ;  /* 0x0000002100217308 */ /* 0x000fe80000000800 */
[----:B------:R-:W-:Y:S01]  /*6b80*/  HMMA.16816.F32.BF16 R68, R12, R22, R68 ;  /* 0x000000160c44723c */ /* 0x000fe20000041844 */
[----:B------:R-:W1:Y:S01]  /*6b90*/  LDSM.16.MT88.4 R20, [R103+0x9800] ;  /* 0x009800006714783b */ /* 0x000e620000004200 */
[----:B------:R-:W4:Y:S01]  /*6ba0*/  MUFU.EX2 R34, R34 ;  /* 0x0000002200227308 */ /* 0x000f220000000800 */
[----:B------:R-:W-:Y:S01]  /*6bb0*/  FADD.FTZ R110, R110, R137 ;  /* 0x000000896e6e7221 */ /* 0x000fe20000010000 */
[----:B------:R-:W-:-:S02]  /*6bc0*/  FADD.FTZ R108, R108, R129 ;  /* 0x000000816c6c7221 */ /* 0x000fc40000010000 */
[----:B------:R-:W-:Y:S04]  /*6bd0*/  MUFU.EX2 R9, R41 ;  /* 0x0000002900097308 */ /* 0x000fe80000000800 */
[----:B------:R-:W5:Y:S04]  /*6be0*/  MUFU.EX2 R176, R176 ;  /* 0x000000b000b07308 */ /* 0x000f680000000800 */
[----:B------:R-:W-:Y:S04]  /*6bf0*/  MUFU.EX2 R5, R32 ;  /* 0x0000002000057308 */ /* 0x000fe80000000800 */
[----:B------:R2:W3:Y:S04]  /*6c00*/  MUFU.EX2 R30, R29 ;  /* 0x0000001d001e7308 */ /* 0x0004e80000000800 */
[----:B------:R-:W-:Y:S04]  /*6c10*/  MUFU.EX2 R7, R7 ;  /* 0x0000000700077308 */ /* 0x000fe80000000800 */
[----:B------:R-:W1:Y:S01]  /*6c20*/  MUFU.EX2 R10, R10 ;  /* 0x0000000a000a7308 */ /* 0x000e620000000800 */
[----:B------:R-:W-:Y:S01]  /*6c30*/  FADD.FTZ R31, R125, R108 ;  /* 0x0000006c7d1f7221 */ /* 0x000fe20000010000 */
[----:B--2---:R-:W-:-:S03]  /*6c40*/  FADD.FTZ R29, R127, R110 ;  /* 0x0000006e7f1d7221 */ /* 0x004fc60000010000 */
[----:B------:R-:W-:Y:S01]  /*6c50*/  FADD.FTZ R31, R104, R31 ;  /* 0x0000001f681f7221 */ /* 0x000fe20000010000 */
[----:B------:R-:W-:Y:S01]  /*6c60*/  FADD.FTZ R29, R106, R29 ;  /* 0x0000001d6a1d7221 */ /* 0x000fe20000010000 */
[----:B----4-:R-:W-:Y:S02]  /*6c70*/  F2FP.BF16.F32.PACK_AB R12, R34, R33 ;  /* 0x00000021220c723e */ /* 0x010fe400000010ff */
[----:B------:R-:W-:Y:S01]  /*6c80*/  FADD.FTZ R28, R118, R31 ;  /* 0x0000001f761c7221 */ /* 0x000fe20000010000 */
[----:B-----5:R-:W-:Y:S01]  /*6c90*/  F2FP.BF16.F32.PACK_AB R14, R176, R9 ;  /* 0x00000009b00e723e */ /* 0x020fe200000010ff */
[----:B------:R-:W-:Y:S01]  /*6ca0*/  FADD.FTZ R114, R114, R29 ;  /* 0x0000001d72727221 */ /* 0x000fe20000010000 */
[----:B---3--:R-:W-:Y:S02]  /*6cb0*/  F2FP.BF16.F32.PACK_AB R13, R30, R5 ;  /* 0x000000051e0d723e */ /* 0x008fe400000010ff */
[----:B-1----:R-:W-:Y:S01]  /*6cc0*/  F2FP.BF16.F32.PACK_AB R15, R10, R7 ;  /* 0x000000070a0f723e */ /* 0x002fe200000010ff */
[----:B------:R-:W-:Y:S01]  /*6cd0*/  FADD.FTZ R139, R139, R114 ;  /* 0x000000728b8b7221 */ /* 0x000fe20000010000 */
        /* <DEDUP_REMOVED lines=11> */
[----:B------:R-:W1:Y:S01]  /*6d90*/  LDSM.16.MT88.4 R16, [R102+0x9800] ;  /* 0x009800006610783b */ /* 0x000e620000004200 */
        /* <DEDUP_REMOVED lines=25> */
[----:B------:R-:W-:-:S07]  /*6f30*/  FADD.FTZ R177, R10, R7 ;  /* 0x000000070ab17221 */ /* 0x000fce0000010000 */
        /* <DEDUP_REMOVED lines=71> */
.L_x_10752:
        /* <DEDUP_REMOVED lines=8> */
.L_x_10753:
[----:B------:R-:W-:Y:S05]  /*7430*/  BSYNC.RECONVERGENT B0 ;  /* 0x0000000000007941 */ /* 0x000fea0003800200 */
.L_x_10751:
[----:B------:R-:W-:Y:S01]  /*7440*/  ISETP.GE.AND P1, PT, R162, R161, PT ;  /* 0x000000a1a200720c */ /* 0x000fe20003f26270 */
[----:B------:R-:W-:Y:S01]  /*7450*/  BSSY.RECONVERGENT B1, `(.L_x_10754) ;  /* 0x0000137000017945 */ /* 0x000fe20003800200 */
[----:B------:R-:W-:-:S05]  /*7460*/  IADD3 R8, P2, PT, R11, R158, RZ ;  /* 0x0000009e0b087210 */ /* 0x000fca0007f5e0ff */
[----:B------:R-:W-:-:S06]  /*7470*/  IMAD.X R9, R4, 0x1, R159, P2 ;  /* 0x0000000104097824 */ /* 0x000fcc00010e069f */
[-C--:B------:R-:W-:Y:S01]  /*7480*/  @!P1 MOV R15, R9.reuse ;  /* 0x00000009000f9202 */ /* 0x080fe20000000f00 */
[----:B------:R-:W-:Y:S01]  /*7490*/  @!P1 IMAD.MOV.U32 R14, RZ, RZ, R8 ;  /* 0x000000ffff0e9224 */ /* 0x000fe200078e0008 */
[-C--:B------:R-:W-:Y:S01]  /*74a0*/  @!P1 MOV R13, R9.reuse ;  /* 0x00000009000d9202 */ /* 0x080fe20000000f00 */
[C---:B------:R-:W-:Y:S01]  /*74b0*/  @!P1 IMAD R6, R153.reuse, 0x60, RZ ;  /* 0x0000006099069824 */ /* 0x040fe200078e02ff */
[CC--:B------:R-:W-:Y:S01]  /*74c0*/  @!P1 LEA R16, P3, R152.reuse, R8.reuse, 0x6 ;  /* 0x0000000898109211 */ /* 0x0c0fe200078630ff */
[----:B------:R-:W-:Y:S01]  /*74d0*/  @!P1 IMAD.WIDE.U32 R14, R152, 0x60, R14 ;  /* 0x00000060980e9825 */ /* 0x000fe200078e000e */
[----:B------:R-:W-:Y:S01]  /*74e0*/  @P1 STS.128 [R163+0x6000], RZ ;  /* 0x006000ffa3001388 */ /* 0x000fe20000000c00 */
[-C--:B------:R-:W-:Y:S02]  /*74f0*/  @!P1 MOV R11, R9.reuse ;  /* 0x00000009000b9202 */ /* 0x080fe40000000f00 */
[----:B------:R-:W-:Y:S01]  /*7500*/  @!P1 IMAD.IADD R15, R6, 0x1, R15 ;  /* 0x00000001060f9824 */ /* 0x000fe200078e020f */
[CC--:B------:R-:W-:Y:S01]  /*7510*/  @!P1 LEA R6, P2, R152.reuse, R8.reuse, 0x5 ;  /* 0x0000000898069211 */ /* 0x0c0fe200078428ff */
[--C-:B------:R-:W-:Y:S01]  /*7520*/  @!P1 IMAD.MOV.U32 R12, RZ, RZ, R8.reuse ;  /* 0x000000ffff0c9224 */ /* 0x100fe200078e0008 */
[----:B------:R-:W-:Y:S01]  /*7530*/  @!PT LDS RZ, [RZ] ;  /* 0x00000000fffff984 */ /* 0x000fe20000000800 */
[----:B------:R-:W-:Y:S01]  /*7540*/  @!PT LDS RZ, [RZ] ;  /* 0x00000000fffff984 */ /* 0x000fe20000000800 */
[----:B------:R-:W-:Y:S01]  /*7550*/  @!PT LDS RZ, [RZ] ;  /* 0x00000000fffff984 */ /* 0x000fe20000000800 */
[----:B------:R-:W-:Y:S01]  /*7560*/  @!P1 LDGSTS.E.BYPASS.LTC128B.128 [R163+0x6000], desc[UR4][R158.64] ;  /* 0x060000009ea39fae */ /* 0x000fe2000b981a04 */
[----:B------:R-:W-:Y:S01]  /*7570*/  @!P1 IMAD.MOV.U32 R10, RZ, RZ, R8 ;  /* 0x000000ffff0a9224 */ /* 0x000fe200078e0008 */
[CC--:B------:R-:W-:Y:S01]  /*7580*/  @!P1 LEA.HI.X R7, R152.reuse, R9.reuse, R153, 0x5, P2 ;  /* 0x0000000998079211 */ /* 0x0c0fe200010f2c99 */
[C---:B------:R-:W-:Y:S01]  /*7590*/  @!P1 IMAD R5, R153.reuse, 0xa0, RZ ;  /* 0x000000a099059824 */ /* 0x040fe200078e02ff */
[----:B------:R-:W-:Y:S01]  /*75a0*/  @P1 STS.128 [R163+0x6800], RZ ;  /* 0x006800ffa3001388 */ /* 0x000fe20000000c00 */
[C---:B------:R-:W-:Y:S01]  /*75b0*/  @!P1 LEA R18, P2, R152.reuse, R8, 0x7 ;  /* 0x0000000898129211 */ /* 0x040fe200078438ff */
[C---:B------:R-:W-:Y:S01]  /*75c0*/  @!P1 IMAD.WIDE.U32 R12, R152.reuse, 0xa0, R12 ;  /* 0x000000a0980c9825 */ /* 0x040fe200078e000c */
[CCC-:B------:R-:W-:Y:S01]  /*75d0*/  @!P1 LEA.HI.X R17, R152.reuse, R9.reuse, R153.reuse, 0x6, P3 ;  /* 0x0000000998119211 */ /* 0x1c0fe200018f3499 */
[----:B------:R-:W-:Y:S01]  /*75e0*/  @!PT LDS RZ, [RZ] ;  /* 0x00000000fffff984 */ /* 0x000fe20000000800 */
[----:B------:R-:W-:Y:S01]  /*75f0*/  @!PT LDS RZ, [RZ] ;  /* 0x00000000fffff984 */ /* 0x000fe20000000800 */
[----:B------:R-:W-:Y:S01]  /*7600*/  @!PT LDS RZ, [RZ] ;  /* 0x00000000fffff984 */ /* 0x000fe20000000800 */
[----:B------:R-:W-:Y:S01]  /*7610*/  @!P1 LDGSTS.E.BYPASS.LTC128B.128 [R163+0x6800], desc[UR4][R8.64] ;  /* 0x0680000008a39fae */ /* 0x000fe2000b981a04 */
[C---:B------:R-:W-:Y:S01]  /*7620*/  @!P1 LEA.HI.X R19, R152.reuse, R9, R153, 0x7, P2 ;  /* 0x0000000998139211 */ /* 0x040fe200010f3c99 */
[----:B------:R-:W-:Y:S01]  /*7630*/  @!P1 IMAD R4, R153, 0xc0, RZ ;  /* 0x000000c099049824 */ /* 0x000fe200078e02ff */
[----:B------:R-:W-:Y:S01]  /*7640*/  @!P1 IADD3 R13, PT, PT, R5, R13, RZ ;  /* 0x0000000d050d9210 */ /* 0x000fe20007ffe0ff */
        /* <DEDUP_REMOVED lines=34> */
[----:B------:R-:W4:Y:S04]  /*7870*/  LDSM.16.M88.4 R48, [R148+0x3000] ;  /* 0x003000009430783b */ /* 0x000f280000000200 */
[----:B------:R-:W5:Y:S04]  /*7880*/  LDSM.16.M88.4 R40, [R148+0x3800] ;  /* 0x003800009428783b */ /* 0x000f680000000200 */
[----:B------:R-:W3:Y:S04]  /*7890*/  LDSM.16.M88.4 R64, [R148+0x2000] ;  /* 0x002000009440783b */ /* 0x000ee80000000200 */
[----:B------:R-:W3:Y:S04]  /*78a0*/  LDSM.16.M88.4 R28, [R148+0x4000] ;  /* 0x00400000941c783b */ /* 0x000ee80000000200 */
[----:B------:R-:W3:Y:S04]  /*78b0*/  LDSM.16.M88.4 R20, [R148+0x4800] ;  /* 0x004800009414783b */ /* 0x000ee80000000200 */
[----:B--2---:R-:W2:Y:S04]  /*78c0*/  LDSM.16.M88.4 R12, [R148+0x5000] ;  /* 0x00500000940c783b */ /* 0x004ea80000000200 */
[----:B------:R-:W2:Y:S04]  /*78d0*/  LDSM.16.M88.4 R124, [R148+0x5800] ;  /* 0x00580000947c783b */ /* 0x000ea80000000200 */
[----:B------:R-:W-:Y:S04]  /*78e0*/  LDSM.16.M88.4 R108, [R147] ;  /* 0x00000000936c783b */ /* 0x000fe80000000200 */
[----:B------:R-:W2:Y:S04]  /*78f0*/  LDSM.16.M88.4 R120, [R143+0x2800] ;  /* 0x002800008f78783b */ /* 0x000ea80000000200 */
[----:B------:R-:W2:Y:S01]  /*7900*/  LDSM.16.M88.4 R116, [R143+0x3000] ;  /* 0x003000008f74783b */ /* 0x000ea20000000200 */
[C---:B-1----:R-:W-:Y:S03]  /*7910*/  HMMA.16816.F32.BF16 R60, R4.reuse, R56, RZ ;  /* 0x00000038043c723c */ /* 0x042fe600000418ff */
[----:B------:R-:W1:Y:S04]  /*7920*/  LDSM.16.M88.4 R112, [R143+0x3800] ;  /* 0x003800008f70783b */ /* 0x000e680000000200 */
[----:B------:R-:W1:Y:S01]  /*7930*/  LDSM.16.M88.4 R128, [R143+0x2000] ;  /* 0x002000008f80783b */ /* 0x000e620000000200 */
[C---:B----4-:R-:W-:Y:S03]  /*7940*/  HMMA.16816.F32.BF16 R52, R4.reuse, R48, RZ ;  /* 0x000000300434723c */ /* 0x050fe600000418ff */
[----:B------:R-:W0:Y:S05]  /*7950*/  LDGDEPBAR ;  /* 0x00000000000079af */ /* 0x000e2a0000000000 */
[C---:B-----5:R-:W-:Y:S08]  /*7960*/  HMMA.16816.F32.BF16 R44, R4.reuse, R40, RZ ;  /* 0x00000028042c723c */ /* 0x060ff000000418ff */
[C---:B------:R-:W-:Y:S08]  /*7970*/  HMMA.16816.F32.BF16 R56, R4.reuse, R58, RZ ;  /* 0x0000003a0438723c */ /* 0x040ff000000418ff */
[C---:B------:R-:W-:Y:S08]  /*7980*/  HMMA.16816.F32.BF16 R48, R4.reuse, R50, RZ ;  /* 0x000000320430723c */ /* 0x040ff000000418ff */
[C---:B------:R-:W-:Y:S08]  /*7990*/  HMMA.16816.F32.BF16 R40, R4.reuse, R42, RZ ;  /* 0x0000002a0428723c */ /* 0x040ff000000418ff */
[C---:B---3--:R-:W-:Y:S08]  /*79a0*/  HMMA.16816.F32.BF16 R104, R4.reuse, R64, RZ ;  /* 0x000000400468723c */ /* 0x048ff000000418ff */
        /* <DEDUP_REMOVED lines=20> */
[C---:B------:R-:W-:Y:S08]  /*7af0*/  HMMA.16816.F32.BF16 R64, R108.reuse, R130, R64 ;  /* 0x000000826c40723c */ /* 0x040ff00000041840 */
        /* <DEDUP_REMOVED lines=10> */
[----:B------:R-:W-:Y:S01]  /*7ba0*/  HMMA.16816.F32.BF16 R4, R108, R114, R4 ;  /* 0x000000726c04723c */ /* 0x000fe20000041804 */
[----:B------:R-:W1:Y:S04]  /*7bb0*/  LDSM.16.M88.4 R108, [R146] ;  /* 0x00000000926c783b */ /* 0x000e680000000200 */
[----:B------:R-:W2:Y:S03]  /*7bc0*/  LDSM.16.M88.4 R112, [R142+0x3800] ;  /* 0x003800008e70783b */ /* 0x000ea60000000200 */
        /* <DEDUP_REMOVED lines=18> */
[C---:B----4-:R-:W-:Y:S08]  /*7cf0*/  HMMA.16816.F32.BF16 R16, R108.reuse, R116, R16 ;  /* 0x000000746c10723c */ /* 0x050ff00000041810 */
        /* <DEDUP_REMOVED lines=16> */
[----:B------:R-:W-:Y:S01]  /*7e00*/  HMMA.16816.F32.BF16 R48, R124, R114, R48 ;  /* 0x000000727c30723c */ /* 0x000fe20000041830 */
[----:B------:R-:W4:Y:S01]  /*7e10*/  LDSM.16.M88.4 R112, [R141+0x5000] ;  /* 0x005000008d70783b */ /* 0x000f220000000200 */
[----:B------:R-:W-:-:S06]  /*7e20*/  DEPBAR.LE SB0, 0x0 ;  /* 0x000080000000791a */ /* 0x000fcc0000000000 */
[C---:B-1----:R-:W-:Y:S08]  /*7e30*/  HMMA.16816.F32.BF16 R32, R124.reuse, R120, R32 ;  /* 0x000000787c20723c */ /* 0x042ff00000041820 */
[C---:B------:R-:W-:Y:S08]  /*7e40*/  HMMA.16816.F32.BF16 R28, R124.reuse, R122, R28 ;  /* 0x0000007a7c1c723c */ /* 0x040ff0000004181c */
[C---:B---3--:R-:W-:Y:S08]  /*7e50*/  HMMA.16816.F32.BF16 R24, R124.reuse, R116, R24 ;  /* 0x000000747c18723c */ /* 0x048ff00000041818 */
[----:B--2---:R-:W-:Y:S01]  /*7e60*/  HMMA.16816.F32.BF16 R8, R124, R108, R8 ;  /* 0x0000006c7c08723c */ /* 0x004fe20000041808 */
[----:B------:R-:W-:Y:S01]  /*7e70*/  IADD3 R108, PT, PT, R38, -0x2, RZ ;  /* 0xfffffffe266c7810 */ /* 0x000fe20007ffe0ff */
[----:B------:R-:W-:Y:S03]  /*7e80*/  BAR.SYNC.DEFER_BLOCKING 0x0 ;  /* 0x0000000000007b1d */ /* 0x000fe60000010000 */
[----:B------:R-:W-:-:S03]  /*7e90*/  ISETP.GT.AND P2, PT, R108, R155, PT ;  /* 0x0000009b6c00720c */ /* 0x000fc60003f44270 */
[C---:B------:R-:W-:Y:S08]  /*7ea0*/  HMMA.16816.F32.BF16 R20, R124.reuse, R118, R20 ;  /* 0x000000767c14723c */ /* 0x040ff00000041814 */
[C---:B----4-:R-:W-:Y:S08]  /*7eb0*/  HMMA.16816.F32.BF16 R16, R124.reuse, R112, R16 ;  /* 0x000000707c10723c */ /* 0x050ff00000041810 */
[C---:B------:R-:W-:Y:S08]  /*7ec0*/  HMMA.16816.F32.BF16 R12, R124.reuse, R114, R12 ;  /* 0x000000727c0c723c */ /* 0x040ff0000004180c */
[----:B------:R-:W-:Y:S01]  /*7ed0*/  HMMA.16816.F32.BF16 R4, R124, R110, R4 ;  /* 0x0000006e7c04723c */ /* 0x000fe20000041804 */
[----:B------:R-:W-:-:S04]  /*7ee0*/  NOP ;  /* 0x0000000000007918 */ /* 0x000fc80000000000 */
[----:B------:R-:W-:-:S15]  /*7ef0*/  @!P2 BRA `(.L_x_10755) ;  /* 0x000000080030a947 */ /* 0x000fde0003800000 */
[----:B------:R-:W-:Y:S04]  /*7f00*/  BSSY.RECONVERGENT B0, `(.L_x_10756) ;  /* 0x000004a000007945 */ /* 0x000fe80003800200 */
[----:B------:R-:W-:Y:S05]  /*7f10*/  @!P0 BRA `(.L_x_10757) ;  /* 0x0000000400008947 */ /* 0x000fea0003800000 */
[----:B------:R-:W2:Y:S01]  /*7f20*/  LD.E R116, desc[UR4][R2.64+0x170] ;  /* 0x0001700402747980 */ /* 0x000ea2000c101900 */
[----:B------:R-:W-:Y:S01]  /*7f30*/  IADD3 R114, PT, PT, R38, -0x1, RZ ;  /* 0xffffffff26727810 */ /* 0x000fe20007ffe0ff */
[----:B------:R-:W-:-:S04]  /*7f40*/  IMAD.MOV.U32 R110, RZ, RZ, RZ ;  /* 0x000000ffff6e7224 */ /* 0x000fc800078e00ff */
        /* <DEDUP_REMOVED lines=10> */
[----:B-1----:R-:W-:-:S04]  /*7ff0*/  IMAD.MOV R39, RZ, RZ, -R111 ;  /* 0x000000ffff277224 */ /* 0x002fc800078e0a6f */
[----:B------:R-:W-:Y:S02]  /*8000*/  IMAD R118, R39, R112, RZ ;  /* 0x0000007027767224 */ /* 0x000fe400078e02ff */
[----:B------:R-:W-:Y:S02]  /*8010*/  IMAD.SHL.U32 R39, R108, 0x80, RZ ;  /* 0x000000806c277824 */ /* 0x000fe400078e00ff */
[----:B------:R-:W-:Y:S01]  /*8020*/  IMAD.HI.U32 R118, R111, R118, R110 ;  /* 0x000000766f767227 */ /* 0x000fe200078e006e */
[----:B------:R-:W-:Y:S02]  /*8030*/  IABS R110, R116 ;  /* 0x00000074006e7213 */ /* 0x000fe40000000000 */
[----:B------:R-:W-:Y:S02]  /*8040*/  IABS R111, R39 ;  /* 0x00000027006f7213 */ /* 0x000fe40000000000 */
[----:B------:R-:W-:Y:S01]  /*8050*/  IADD3 R110, PT, PT, RZ, -R110, RZ ;  /* 0x8000006eff6e7210 */ /* 0x000fe20007ffe0ff */
[----:B------:R-:W-:Y:S01]  /*8060*/  IMAD.HI.U32 R113, R118, R109, RZ ;  /* 0x0000006d76717227 */ /* 0x000fe200078e00ff */
[----:B------:R-:W-:-:S03]  /*8070*/  LOP3.LUT R39, R39, R116, RZ, 0x3c, !PT ;  /* 0x0000007427277212 */ /* 0x000fc600078e3cff */
[----:B------:R-:W-:Y:S01]  /*8080*/  IMAD.HI.U32 R115, R118, R111, RZ ;  /* 0x0000006f76737227 */ /* 0x000fe200078e00ff */
[----:B------:R-:W-:Y:S01]  /*8090*/  ISETP.GE.AND P3, PT, R39, RZ, PT ;  /* 0x000000ff2700720c */ /* 0x000fe20003f66270 */
[----:B------:R-:W2:Y:S02]  /*80a0*/  LD.E.64 R118, desc[UR4][R2.64+0x20] ;  /* 0x0000200402767980 */ /* 0x000ea4000c101b00 */
        /* <DEDUP_REMOVED lines=26> */
[----:B---3--:R-:W-:-:S04]  /*8250*/  IMAD R109, R115, R116, RZ ;  /* 0x00000074736d7224 */ /* 0x008fc800078e02ff */
[C---:B------:R-:W-:Y:S02]  /*8260*/  IMAD R109, R114.reuse, R112, R109 ;  /* 0x00000070726d7224 */ /* 0x040fe400078e026d */
[----:B------:R-:W-:Y:S01]  /*8270*/  IMAD.WIDE.U32 R114, R114, R116, RZ ;  /* 0x0000007472727225 */ /* 0x000fe200078e00ff */
        /* <DEDUP_REMOVED lines=10> */
.L_x_10757:
        /* <DEDUP_REMOVED lines=8> */
.L_x_10758:
[----:B------:R-:W-:Y:S05]  /*83a0*/  BSYNC.RECONVERGENT B0 ;  /* 0x0000000000007941 */ /* 0x000fea0003800200 */
.L_x_10756:
        /* <DEDUP_REMOVED lines=63> */
.L_x_10760:
[----:B------:R-:W-:Y:S05]  /*87a0*/  BSYNC.RECONVERGENT B0 ;  /* 0x0000000000007941 */ /* 0x000fea0003800200 */
.L_x_10759:
[----:B------:R-:W0:Y:S02]  /*87b0*/  LDGDEPBAR ;  /* 0x00000000000079af */ /* 0x000e240000000000 */
.L_x_10755:
[----:B------:R-:W-:Y:S05]  /*87c0*/  BSYNC.RECONVERGENT B1 ;  /* 0x0000000000017941 */ /* 0x000fea0003800200 */
.L_x_10754:
[----:B-1----:R-:W-:-:S04]  /*87d0*/  IMAD R110, R38, 0x80, R37 ;  /* 0x00000080266e7824 */ /* 0x002fc800078e0225 */
[C---:B------:R-:W-:Y:S02]  /*87e0*/  VIADD R39, R110.reuse, 0xffffff00 ;  /* 0xffffff006e277836 */ /* 0x040fe40000000000 */
[----:B------:R-:W-:-:S03]  /*87f0*/  VIADD R109, R110, 0xffffff01 ;  /* 0xffffff016e6d7836 */ /* 0x000fc60000000000 */
[C---:B------:R-:W-:Y:S02]  /*8800*/  ISETP.GE.AND P3, PT, R39.reuse, R170, PT ;  /* 0x000000aa2700720c */ /* 0x040fe40003f66270 */
[-C--:B------:R-:W-:Y:S02]  /*8810*/  ISETP.GE.AND P1, PT, R39, R172.reuse, PT ;  /* 0x000000ac2700720c */ /* 0x080fe40003f26270 */
[----:B------:R-:W-:Y:S02]  /*8820*/  ISETP.GE.AND P0, PT, R109, R172, PT ;  /* 0x000000ac6d00720c */ /* 0x000fe40003f06270 */
[C---:B------:R-:W-:Y:S02]  /*8830*/  ISETP.GE.AND P5, PT, R39.reuse, R171, PT ;  /* 0x000000ab2700720c */ /* 0x040fe40003fa6270 */
[----:B------:R-:W-:Y:S01]  /*8840*/  ISETP.GE.AND P2, PT, R39, R166, PT ;  /* 0x000000a62700720c */ /* 0x000fe20003f46270 */
[----:B------:R-:W-:Y:S01]  /*8850*/  VIADD R39, R110, 0xffffff08 ;  /* 0xffffff086e277836 */ /* 0x000fe20000000000 */
[----:B------:R-:W-:-:S02]  /*8860*/  FSEL R106, R106, -INF , P3 ;  /* 0xff8000006a6a7808 */ /* 0x000fc40001800000 */
[----:B------:R-:W-:Y:S02]  /*8870*/  FSEL R104, R104, -INF , P1 ;  /* 0xff80000068687808 */ /* 0x000fe40000800000 */
[----:B------:R-:W-:Y:S01]  /*8880*/  FSEL R137, R105, -INF , P0 ;  /* 0xff80000069897808 */ /* 0x000fe20000000000 */
[----:B------:R-:W-:Y:S01]  /*8890*/  VIADD R105, R110, 0xffffff09 ;  /* 0xffffff096e697836 */ /* 0x000fe20000000000 */
[-C--:B------:R-:W-:Y:S02]  /*88a0*/  ISETP.GE.AND P1, PT, R109, R170.reuse, PT ;  /* 0x000000aa6d00720c */ /* 0x080fe40003f26270 */
[----:B------:R-:W-:Y:S02]  /*88b0*/  FSEL R115, R106, -INF , !P2 ;  /* 0xff8000006a737808 */ /* 0x000fe40005000000 */
[----:B------:R-:W-:Y:S02]  /*88c0*/  ISETP.GE.AND P2, PT, R39, R170, PT ;  /* 0x000000aa2700720c */ /* 0x000fe40003f46270 */
[----:B------:R-:W-:-:S02]  /*88d0*/  FSEL R107, R107, -INF , P1 ;  /* 0xff8000006b6b7808 */ /* 0x000fc40000800000 */
[----:B------:R-:W-:Y:S02]  /*88e0*/  FSEL R111, R104, -INF , !P5 ;  /* 0xff800000686f7808 */ /* 0x000fe40006800000 */
        /* <DEDUP_REMOVED lines=9> */
[----:B------:R-:W-:Y:S02]  /*8980*/  ISETP.GE.AND P4, PT, R109, R166, PT ;  /* 0x000000a66d00720c */ /* 0x000fe40003f86270 */
[-C--:B------:R-:W-:Y:S02]  /*8990*/  ISETP.GE.AND P3, PT, R105, R170.reuse, PT ;  /* 0x000000aa6900720c */ /* 0x080fe40003f66270 */
[----:B------:R-:W-:Y:S02]  /*89a0*/  FSEL R237, R66, -INF , !P0 ;  /* 0xff80000042ed7808 */ /* 0x000fe40004000000 */
[----:B------:R-:W-:-:S02]  /*89b0*/  ISETP.GE.AND P0, PT, R39, R170, PT ;  /* 0x000000aa2700720c */ /* 0x000fc40003f06270 */
[----:B------:R-:W-:Y:S02]  /*89c0*/  FSEL R239, R107, -INF , !P4 ;  /* 0xff8000006bef7808 */ /* 0x000fe40006000000 */
[----:B------:R-:W-:Y:S02]  /*89d0*/  FSEL R243, R64, -INF , !P5 ;  /* 0xff80000040f37808 */ /* 0x000fe40006800000 */
[----:B------:R-:W-:Y:S02]  /*89e0*/  FSEL R67, R67, -INF , P3 ;  /* 0xff80000043437808 */ /* 0x000fe40001800000 */
[----:B------:R-:W-:Y:S02]  /*89f0*/  ISETP.GE.AND P4, PT, R105, R166, PT ;  /* 0x000000a66900720c */ /* 0x000fe40003f86270 */
[C---:B------:R-:W-:Y:S02]  /*8a00*/  ISETP.GE.AND P2, PT, R39.reuse, R172, PT ;  /* 0x000000ac2700720c */ /* 0x040fe40003f46270 */
[----:B------:R-:W-:-:S02]  /*8a10*/  ISETP.GE.AND P5, PT, R39, R171, PT ;  /* 0x000000ab2700720c */ /* 0x000fc40003fa6270 */
[----:B------:R-:W-:Y:S01]  /*8a20*/  ISETP.GE.AND P1, PT, R39, R166, PT ;  /* 0x000000a62700720c */ /* 0x000fe20003f26270 */
[----:B------:R-:W-:Y:S01]  /*8a30*/  VIADD R39, R110, 0xffffff18 ;  /* 0xffffff186e277836 */ /* 0x000fe20000000000 */
[----:B------:R-:W-:Y:S02]  /*8a40*/  ISETP.GE.AND P3, PT, R65, R172, PT ;  /* 0x000000ac4100720c */ /* 0x000fe40003f66270 */
[----:B------:R-:W-:Y:S02]  /*8a50*/  FSEL R62, R62, -INF , P0 ;  /* 0xff8000003e3e7808 */ /* 0x000fe40000000000 */
[----:B------:R-:W-:Y:S02]  /*8a60*/  FSEL R60, R60, -INF , P2 ;  /* 0xff8000003c3c7808 */ /* 0x000fe40001000000 */
[----:B------:R-:W-:Y:S02]  /*8a70*/  FSEL R241, R67, -INF , !P4 ;  /* 0xff80000043f17808 */ /* 0x000fe40006000000 */
[----:B------:R-:W-:Y:S01]  /*8a80*/  FSEL R231, R61, -INF , P3 ;  /* 0xff8000003de77808 */ /* 0x000fe20001800000 */
[----:B------:R-:W-:Y:S01]  /*8a90*/  VIADD R61, R110, 0xffffff19 ;  /* 0xffffff196e3d7836 */ /* 0x000fe20000000000 */
[----:B------:R-:W-:-:S02]  /*8aa0*/  ISETP.GE.AND P4, PT, R65, R170, PT ;  /* 0x000000aa4100720c */ /* 0x000fc40003f86270 */
        /* <DEDUP_REMOVED lines=12> */
[----:B------:R-:W-:Y:S02]  /*8b70*/  FSEL R221, R58, -INF , !P3 ;  /* 0xff8000003add7808 */ /* 0x000fe40005800000 */
[----:B------:R-:W-:Y:S01]  /*8b80*/  FSEL R235, R57, -INF , P4 ;  /* 0xff80000039eb7808 */ /* 0x000fe20002000000 */
[----:B------:R-:W-:Y:S01]  /*8b90*/  VIADD R57, R110, 0xffffff21 ;  /* 0xffffff216e397836 */ /* 0x000fe20000000000 */
[----:B------:R-:W-:-:S02]  /*8ba0*/  ISETP.GE.AND P1, PT, R39, R172, PT ;  /* 0x000000ac2700720c */ /* 0x000fc40003f26270 */
[CC--:B------:R-:W-:Y:S02]  /*8bb0*/  ISETP.GE.AND P5, PT, R39.reuse, R171.reuse, PT ;  /* 0x000000ab2700720c */ /* 0x0c0fe40003fa6270 */
[C---:B------:R-:W-:Y:S02]  /*8bc0*/  ISETP.GE.AND P3, PT, R39.reuse, R170, PT ;  /* 0x000000aa2700720c */ /* 0x040fe40003f66270 */
[-C--:B------:R-:W-:Y:S02]  /*8bd0*/  ISETP.GE.AND P4, PT, R39, R166.reuse, PT ;  /* 0x000000a62700720c */ /* 0x080fe40003f86270 */
[----:B------:R-:W3:Y:S01]  /*8be0*/  LD.E R39, desc[UR4][R2.64+0xdc] ;  /* 0x0000dc0402277980 */ /* 0x000ee2000c101900 */
[----:B------:R-:W-:Y:S02]  /*8bf0*/  ISETP.GE.AND P6, PT, R109, R171, PT ;  /* 0x000000ab6d00720c */ /* 0x000fe40003fc6270 */
[----:B------:R-:W-:Y:S02]  /*8c00*/  ISETP.GE.AND P2, PT, R65, R166, PT ;  /* 0x000000a64100720c */ /* 0x000fe40003f46270 */
[----:B------:R-:W-:-:S02]  /*8c10*/  FSEL R137, R137, -INF , !P6 ;  /* 0xff80000089897808 */ /* 0x000fc40007000000 */
[-C--:B------:R-:W-:Y:S02]  /*8c20*/  ISETP.GE.AND P6, PT, R105, R171.reuse, PT ;  /* 0x000000ab6900720c */ /* 0x080fe40003fc6270 */
[----:B------:R-:W-:Y:S02]  /*8c30*/  ISETP.GE.AND P0, PT, R61, R170, PT ;  /* 0x000000aa3d00720c */ /* 0x000fe40003f06270 */
[----:B------:R-:W-:Y:S02]  /*8c40*/  FSEL R245, R245, -INF , !P6 ;  /* 0xff800000f5f57808 */ /* 0x000fe40007000000 */
[----:B------:R-:W-:Y:S02]  /*8c50*/  ISETP.GE.AND P6, PT, R65, R171, PT ;  /* 0x000000ab4100720c */ /* 0x000fe40003fc6270 */
[----:B------:R-:W-:Y:S02]  /*8c60*/  FSEL R223, R63, -INF , !P2 ;  /* 0xff8000003fdf7808 */ /* 0x000fe40005000000 */
[----:B------:R-:W-:-:S02]  /*8c70*/  ISETP.GE.AND P2, PT, R61, R166, PT ;  /* 0x000000a63d00720c */ /* 0x000fc40003f46270 */
[----:B------:R-:W-:Y:S02]  /*8c80*/  FSEL R59, R59, -INF , P0 ;  /* 0xff8000003b3b7808 */ /* 0x000fe40000000000 */
[----:B------:R-:W-:Y:S02]  /*8c90*/  FSEL R231, R231, -INF , !P6 ;  /* 0xff800000e7e77808 */ /* 0x000fe40007000000 */
[----:B------:R-:W-:Y:S02]  /*8ca0*/  ISETP.GE.AND P6, PT, R61, R171, PT ;  /* 0x000000ab3d00720c */ /* 0x000fe40003fc6270 */
[----:B------:R-:W-:Y:S02]  /*8cb0*/  FSEL R225, R59, -INF , !P2 ;  /* 0xff8000003be17808 */ /* 0x000fe40005000000 */
        /* <DEDUP_REMOVED lines=13> */
[-C--:B------:R-:W-:Y:S01]  /*8d90*/  ISETP.GE.AND P1, PT, R57, R170.reuse, PT ;  /* 0x000000aa3900720c */ /* 0x080fe20003f26270 */
[C---:B------:R-:W-:Y:S01]  /*8da0*/  VIADD R55, R110.reuse, 0xffffff30 ;  /* 0xffffff306e377836 */ /* 0x040fe20000000000 */
[----:B------:R-:W-:Y:S02]  /*8db0*/  ISETP.GE.AND P0, PT, R59, R170, PT ;  /* 0x000000aa3b00720c */ /* 0x000fe40003f06270 */
[----:B------:R-:W-:Y:S01]  /*8dc0*/  FSEL R215, R53, -INF , !P6 ;  /* 0xff80000035d77808 */ /* 0x000fe20007000000 */
[----:B------:R-:W-:Y:S01]  /*8dd0*/  VIADD R53, R110, 0xffffff31 ;  /* 0xffffff316e357836 */ /* 0x000fe20000000000 */
[----:B------:R-:W-:-:S02]  /*8de0*/  FSEL R48, R48, -INF , P3 ;  /* 0xff80000030307808 */ /* 0x000fc40001800000 */
[C---:B------:R-:W-:Y:S02]  /*8df0*/  ISETP.GE.AND P2, PT, R57.reuse, R172, PT ;  /* 0x000000ac3900720c */ /* 0x040fe40003f46270 */
[----:B------:R-:W-:Y:S02]  /*8e00*/  ISETP.GE.AND P3, PT, R57, R166, PT ;  /* 0x000000a63900720c */ /* 0x000fe40003f66270 */
[----:B------:R-:W-:Y:S02]  /*8e10*/  FSEL R51, R51, -INF , P1 ;  /* 0xff80000033337808 */ /* 0x000fe40000800000 */
[----:B------:R-:W-:Y:S02]  /*8e20*/  FSEL R50, R50, -INF , P0 ;  /* 0xff80000032327808 */ /* 0x000fe40000000000 */
[----:B------:R-:W-:Y:S02]  /*8e30*/  ISETP.GE.AND P6, PT, R57, R171, PT ;  /* 0x000000ab3900720c */ /* 0x000fe40003fc6270 */
[----:B------:R-:W-:-:S02]  /*8e40*/  ISETP.GE.AND P0, PT, R55, R172, PT ;  /* 0x000000ac3700720c */ /* 0x000fc40003f06270 */
        /* <DEDUP_REMOVED lines=36> */
[----:B------:R-:W-:Y:S02]  /*9090*/  FSEL R213, R52, -INF , !P5 ;  /* 0xff80000034d57808 */ /* 0x000fe40006800000 */
[C---:B------:R-:W-:Y:S02]  /*90a0*/  ISETP.GE.AND P0, PT, R45.reuse, R172, PT ;  /* 0x000000ac2d00720c */ /* 0x040fe40003f06270 */
[----:B------:R-:W-:Y:S02]  /*90b0*/  ISETP.GE.AND P1, PT, R45, R166, PT ;  /* 0x000000a62d00720c */ /* 0x000fe40003f26270 */
[----:B------:R-:W-:Y:S02]  /*90c0*/  FSEL R35, R35, -INF , P2 ;  /* 0xff80000023237808 */ /* 0x000fe40001000000 */
[----:B------:R-:W-:Y:S02]  /*90d0*/  ISETP.GE.AND P5, PT, R59, R171, PT ;  /* 0x000000ab3b00720c */ /* 0x000fe40003fa6270 */
[----:B------:R-:W-:-:S02]  /*90e0*/  FSEL R34, R34, -INF , P3 ;  /* 0xff80000022227808 */ /* 0x000fc40001800000 */
[----:B------:R-:W-:Y:S02]  /*90f0*/  ISETP.GE.AND P6, PT, R45, R171, PT ;  /* 0x000000ab2d00720c */ /* 0x000fe40003fc6270 */
[----:B------:R-:W-:Y:S02]  /*9100*/  ISETP.GE.AND P3, PT, R43, R172, PT ;  /* 0x000000ac2b00720c */ /* 0x000fe40003f66270 */
[----:B------:R-:W-:Y:S02]  /*9110*/  FSEL R33, R33, -INF , P0 ;  /* 0xff80000021217808 */ /* 0x000fe40000000000 */
[----:B------:R-:W-:Y:S02]  /*9120*/  FSEL R139, R35, -INF , !P1 ;  /* 0xff800000238b7808 */ /* 0x000fe40004800000 */
[----:B------:R-:W-:Y:S02]  /*9130*/  FSEL R217, R48, -INF , !P5 ;  /* 0xff80000030d97808 */ /* 0x000fe40006800000 */
[----:B------:R-:W-:-:S02]  /*9140*/  ISETP.GE.AND P1, PT, R41, R170, PT ;  /* 0x000000aa2900720c */ /* 0x000fc40003f26270 */
[----:B------:R-:W-:Y:S01]  /*9150*/  ISETP.GE.AND P5, PT, R55, R171, PT ;  /* 0x000000ab3700720c */ /* 0x000fe20003fa6270 */
[C---:B------:R-:W-:Y:S01]  /*9160*/  VIADD R35, R110.reuse, 0xffffff50 ;  /* 0xffffff506e237836 */ /* 0x040fe20000000000 */
[----:B------:R-:W-:Y:S02]  /*9170*/  ISETP.GE.AND P0, PT, R43, R170, PT ;  /* 0x000000aa2b00720c */ /* 0x000fe40003f06270 */
[----:B------:R-:W-:Y:S01]  /*9180*/  FSEL R183, R33, -INF , !P6 ;  /* 0xff80000021b77808 */ /* 0x000fe20007000000 */
[----:B------:R-:W-:Y:S01]  /*9190*/  VIADD R33, R110, 0xffffff51 ;  /* 0xffffff516e217836 */ /* 0x000fe20000000000 */
[----:B------:R-:W-:Y:S02]  /*91a0*/  FSEL R28, R28, -INF , P3 ;  /* 0xff8000001c1c7808 */ /* 0x000fe40001800000 */
[C---:B------:R-:W-:Y:S02]  /*91b0*/  ISETP.GE.AND P2, PT, R41.reuse, R172, PT ;  /* 0x000000ac2900720c */ /* 0x040fe40003f46270 */
[----:B------:R-:W-:-:S02]  /*91c0*/  ISETP.GE.AND P3, PT, R41, R166, PT ;  /* 0x000000a62900720c */ /* 0x000fc40003f66270 */
[----:B------:R-:W-:Y:S02]  /*91d0*/  FSEL R31, R31, -INF , P1 ;  /* 0xff8000001f1f7808 */ /* 0x000fe40000800000 */
[----:B------:R-:W-:Y:S02]  /*91e0*/  FSEL R211, R54, -INF , !P4 ;  /* 0xff80000036d37808 */ /* 0x000fe40006000000 */
[----:B------:R-:W-:Y:S02]  /*91f0*/  FSEL R195, R44, -INF , !P5 ;  /* 0xff8000002cc37808 */ /* 0x000fe40006800000 */
[----:B------:R-:W-:Y:S02]  /*9200*/  ISETP.GE.AND P4, PT, R59, R166, PT ;  /* 0x000000a63b00720c */ /* 0x000fe40003f86270 */
[----:B------:R-:W-:Y:S02]  /*9210*/  ISETP.GE.AND P5, PT, R51, R171, PT ;  /* 0x000000ab3300720c */ /* 0x000fe40003fa6270 */
[----:B------:R-:W-:-:S02]  /*9220*/  FSEL R30, R30, -INF , P0 ;  /* 0xff8000001e1e7808 */ /* 0x000fc40000000000 */
[----:B------:R-:W-:Y:S02]  /*9230*/  ISETP.GE.AND P6, PT, R41, R171, PT ;  /* 0x000000ab2900720c */ /* 0x000fe40003fc6270 */
[----:B------:R-:W-:Y:S02]  /*9240*/  ISETP.GE.AND P0, PT, R35, R172, PT ;  /* 0x000000ac2300720c */ /* 0x000fe40003f06270 */
[----:B------:R-:W-:Y:S02]  /*9250*/  FSEL R29, R29, -INF , P2 ;  /* 0xff8000001d1d7808 */ /* 0x000fe40001000000 */
[----:B------:R-:W-:Y:S02]  /*9260*/  FSEL R175, R31, -INF , !P3 ;  /* 0xff8000001faf7808 */ /* 0x000fe40005800000 */
[----:B------:R-:W-:Y:S02]  /*9270*/  ISETP.GE.AND P3, PT, R33, R170, PT ;  /* 0x000000aa2100720c */ /* 0x000fe40003f66270 */
[----:B------:R-:W-:-:S02]  /*9280*/  FSEL R209, R50, -INF , !P4 ;  /* 0xff80000032d17808 */ /* 0x000fc40006000000 */
[----:B------:R-:W-:Y:S01]  /*9290*/  FSEL R201, R40, -INF , !P5 ;  /* 0xff80000028c97808 */ /* 0x000fe20006800000 */
[C---:B------:R-:W-:Y:S01]  /*92a0*/  VIADD R31, R110.reuse, 0xffffff58 ;  /* 0xffffff586e1f7836 */ /* 0x040fe20000000000 */
[----:B------:R-:W-:Y:S02]  /*92b0*/  ISETP.GE.AND P4, PT, R55, R166, PT ;  /* 0x000000a63700720c */ /* 0x000fe40003f86270 */
[----:B------:R-:W-:Y:S01]  /*92c0*/  ISETP.GE.AND P5, PT, R47, R171, PT ;  /* 0x000000ab2f00720c */ /* 0x000fe20003fa6270 */
[----:B------:R-:W-:Y:S01]  /*92d0*/  LDSM.16.MT88.4 R52, [R103+0x6800] ;  /* 0x006800006734783b */ /* 0x000fe20000004200 */
[----:B------:R-:W-:Y:S02]  /*92e0*/  ISETP.GE.AND P2, PT, R35, R170, PT ;  /* 0x000000aa2300720c */ /* 0x000fe40003f46270 */
[----:B------:R-:W-:Y:S01]  /*92f0*/  FSEL R187, R29, -INF , !P6 ;  /* 0xff8000001dbb7808 */ /* 0x000fe20007000000 */
[----:B------:R-:W-:Y:S01]  /*9300*/  VIADD R29, R110, 0xffffff59 ;  /* 0xffffff596e1d7836 */ /* 0x000fe20000000000 */
[----:B------:R-:W-:-:S02]  /*9310*/  FSEL R24, R24, -INF , P0 ;  /* 0xff80000018187808 */ /* 0x000fc40000000000 */
[-C--:B------:R-:W-:Y:S02]  /*9320*/  ISETP.GE.AND P0, PT, R33, R166.reuse, PT ;  /* 0x000000a62100720c */ /* 0x080fe40003f06270 */
[----:B------:R-:W-:Y:S02]  /*9330*/  FSEL R27, R27, -INF , P3 ;  /* 0xff8000001b1b7808 */ /* 0x000fe40001800000 */
[----:B------:R-:W-:Y:S02]  /*9340*/  FSEL R197, R46, -INF , !P4 ;  /* 0xff8000002ec57808 */ /* 0x000fe40006000000 */
[----:B------:R-:W-:Y:S02]  /*9350*/  FSEL R179, R32, -INF , !P5 ;  /* 0xff80000020b37808 */ /* 0x000fe40006800000 */
[----:B------:R-:W-:Y:S02]  /*9360*/  ISETP.GE.AND P4, PT, R51, R166, PT ;  /* 0x000000a63300720c */ /* 0x000fe40003f86270 */
[----:B------:R-:W-:Y:S01]  /*9370*/  ISETP.GE.AND P5, PT, R43, R171, PT ;  /* 0x000000ab2b00720c */ /* 0x000fe20003fa6270 */
[----:B------:R-:W-:Y:S01]  /*9380*/  LDSM.16.MT88.4 R48, [R140+0x6800] ;  /* 0x006800008c30783b */ /* 0x000fe20000004200 */
[----:B------:R-:W-:-:S02]  /*9390*/  FSEL R26, R26, -INF , P2 ;  /* 0xff8000001a1a7808 */ /* 0x000fc40001000000 */
[-C--:B------:R-:W-:Y:S02]  /*93a0*/  ISETP.GE.AND P1, PT, R33, R172.reuse, PT ;  /* 0x000000ac2100720c */ /* 0x080fe40003f26270 */
[----:B------:R-:W-:Y:S02]  /*93b0*/  ISETP.GE.AND P2, PT, R31, R172, PT ;  /* 0x000000ac1f00720c */ /* 0x000fe40003f46270 */
[----:B------:R-:W-:Y:S02]  /*93c0*/  FSEL R129, R27, -INF , !P0 ;  /* 0xff8000001b817808 */ /* 0x000fe40004000000 */
[----:B------:R-:W-:Y:S02]  /*93d0*/  ISETP.GE.AND P0, PT, R29, R170, PT ;  /* 0x000000aa1d00720c */ /* 0x000fe40003f06270 */
[----:B------:R-:W-:Y:S02]  /*93e0*/  FSEL R191, R42, -INF , !P4 ;  /* 0xff8000002abf7808 */ /* 0x000fe40006000000 */
[----:B------:R-:W-:Y:S01]  /*93f0*/  FSEL R185, R28, -INF , !P5 ;  /* 0xff8000001cb97808 */ /* 0x000fe20006800000 */
[----:B------:R-:W-:Y:S01]  /*9400*/  VIADD R27, R110, 0xffffff60 ;  /* 0xffffff606e1b7836 */ /* 0x000fe20000000000 */
[----:B------:R-:W-:-:S02]  /*9410*/  ISETP.GE.AND P4, PT, R47, R166, PT ;  /* 0x000000a62f00720c */ /* 0x000fc40003f86270 */
[----:B------:R-:W-:Y:S01]  /*9420*/  ISETP.GE.AND P5, PT, R35, R171, PT ;  /* 0x000000ab2300720c */ /* 0x000fe20003fa6270 */
[----:B------:R-:W-:Y:S01]  /*9430*/  LDSM.16.MT88.4 R44, [R144+0x6800] ;  /* 0x00680000902c783b */ /* 0x000fe20000004200 */
[----:B------:R-:W-:Y:S02]  /*9440*/  FSEL R25, R25, -INF , P1 ;  /* 0xff80000019197808 */ /* 0x000fe40000800000 */
[----:B------:R-:W-:Y:S02]  /*9450*/  FSEL R20, R20, -INF , P2 ;  /* 0xff80000014147808 */ /* 0x000fe40001000000 */
[----:B------:R-:W-:Y:S02]  /*9460*/  ISETP.GE.AND P1, PT, R31, R170, PT ;  /* 0x000000aa1f00720c */ /* 0x000fe40003f26270 */
[C---:B------:R-:W-:Y:S02]  /*9470*/  ISETP.GE.AND P3, PT, R29.reuse, R172, PT ;  /* 0x000000ac1d00720c */ /* 0x040fe40003f66270 */
[----:B------:R-:W-:-:S02]  /*9480*/  ISETP.GE.AND P2, PT, R29, R166, PT ;  /* 0x000000a61d00720c */ /* 0x000fc40003f46270 */
[----:B------:R-:W-:Y:S02]  /*9490*/  FSEL R23, R23, -INF , P0 ;  /* 0xff80000017177808 */ /* 0x000fe40000000000 */
[----:B------:R-:W-:Y:S02]  /*94a0*/  FSEL R181, R34, -INF , !P4 ;  /* 0xff80000022b57808 */ /* 0x000fe40006000000 */
[----:B------:R-:W-:Y:S02]  /*94b0*/  FSEL R61, R24, -INF , !P5 ;  /* 0xff800000183d7808 */ /* 0x000fe40006800000 */
[----:B------:R-:W-:Y:S02]  /*94c0*/  ISETP.GE.AND P4, PT, R43, R166, PT ;  /* 0x000000a62b00720c */ /* 0x000fe40003f86270 */
[----:B------:R-:W-:Y:S01]  /*94d0*/  ISETP.GE.AND P5, PT, R31, R171, PT ;  /* 0x000000ab1f00720c */ /* 0x000fe20003fa6270 */
[----:B------:R-:W-:Y:S01]  /*94e0*/  LDSM.16.MT88.4 R40, [R102+0x6000] ;  /* 0x006000006628783b */ /* 0x000fe20000004200 */
[----:B------:R-:W-:-:S02]  /*94f0*/  FSEL R22, R22, -INF , P1 ;  /* 0xff80000016167808 */ /* 0x000fc40000800000 */
[----:B------:R-:W-:Y:S02]  /*9500*/  FSEL R21, R21, -INF , P3 ;  /* 0xff80000015157808 */ /* 0x000fe40001800000 */
[----:B------:R-:W-:Y:S01]  /*9510*/  FSEL R125, R23, -INF , !P2 ;  /* 0xff800000177d7808 */ /* 0x000fe20005000000 */
[----:B------:R-:W-:Y:S01]  /*9520*/  VIADD R23, R110, 0xffffff68 ;  /* 0xffffff686e177836 */ /* 0x000fe20000000000 */
[C---:B------:R-:W-:Y:S02]  /*9530*/  ISETP.GE.AND P1, PT, R27.reuse, R172, PT ;  /* 0x000000ac1b00720c */ /* 0x040fe40003f26270 */
[----:B------:R-:W-:Y:S02]  /*9540*/  ISETP.GE.AND P3, PT, R27, R170, PT ;  /* 0x000000aa1b00720c */ /* 0x000fe40003f66270 */
[----:B------:R-:W-:Y:S02]  /*9550*/  FSEL R173, R30, -INF , !P4 ;  /* 0xff8000001ead7808 */ /* 0x000fe40006000000 */
[----:B------:R-:W-:-:S02]  /*9560*/  FSEL R133, R20, -INF , !P5 ;  /* 0xff80000014857808 */ /* 0x000fc40006800000 */
[----:B------:R-:W-:Y:S02]  /*9570*/  ISETP.GE.AND P4, PT, R35, R166, PT ;  /* 0x000000a62300720c */ /* 0x000fe40003f86270 */
[-C--:B------:R-:W-:Y:S02]  /*9580*/  ISETP.GE.AND P5, PT, R27, R171.reuse, PT ;  /* 0x000000ab1b00720c */ /* 0x080fe40003fa6270 */
[----:B------:R-:W-:Y:S02]  /*9590*/  FSEL R16, R16, -INF , P1 ;  /* 0xff80000010107808 */ /* 0x000fe40000800000 */
[----:B------:R-:W-:Y:S02]  /*95a0*/  FSEL R18, R18, -INF , P3 ;  /* 0xff80000012127808 */ /* 0x000fe40001800000 */
[----:B------:R-:W-:Y:S02]  /*95b0*/  ISETP.GE.AND P3, PT, R23, R172, PT ;  /* 0x000000ac1700720c */ /* 0x000fe40003f66270 */
[----:B------:R-:W-:-:S02]  /*95c0*/  ISETP.GE.AND P6, PT, R33, R171, PT ;  /* 0x000000ab2100720c */ /* 0x000fc40003fc6270 */
[----:B------:R-:W-:Y:S02]  /*95d0*/  FSEL R127, R26, -INF , !P4 ;  /* 0xff8000001a7f7808 */ /* 0x000fe40006000000 */
[----:B------:R-:W-:Y:S02]  /*95e0*/  FSEL R117, R16, -INF , !P5 ;  /* 0xff80000010757808 */ /* 0x000fe40006800000 */
[----:B------:R-:W-:Y:S02]  /*95f0*/  ISETP.GE.AND P4, PT, R31, R166, PT ;  /* 0x000000a61f00720c */ /* 0x000fe40003f86270 */
[----:B------:R-:W-:Y:S02]  /*9600*/  ISETP.GE.AND P5, PT, R23, R171, PT ;  /* 0x000000ab1700720c */ /* 0x000fe40003fa6270 */
[----:B------:R-:W-:Y:S02]  /*9610*/  FSEL R12, R12, -INF , P3 ;  /* 0xff8000000c0c7808 */ /* 0x000fe40001800000 */
[----:B------:R-:W-:Y:S01]  /*9620*/  FSEL R131, R25, -INF , !P6 ;  /* 0xff80000019837808 */ /* 0x000fe20007000000 */
[----:B------:R-:W-:Y:S01]  /*9630*/  VIADD R25, R110, 0xffffff61 ;  /* 0xffffff616e197836 */ /* 0x000fe20000000000 */
[----:B------:R-:W-:-:S02]  /*9640*/  FSEL R63, R22, -INF , !P4 ;  /* 0xff800000163f7808 */ /* 0x000fc40006000000 */
[----:B------:R-:W-:Y:S02]  /*9650*/  FSEL R121, R12, -INF , !P5 ;  /* 0xff8000000c797808 */ /* 0x000fe40006800000 */
[----:B------:R-:W-:Y:S02]  /*9660*/  ISETP.GE.AND P4, PT, R27, R166, PT ;  /* 0x000000a61b00720c */ /* 0x000fe40003f86270 */
[----:B------:R-:W-:Y:S02]  /*9670*/  FMNMX3.FTZ R12, R36, R111, R137, !PT ;  /* 0x0000006f240c7276 */ /* 0x000fe40007810089 */
[----:B------:R-:W-:Y:S02]  /*9680*/  ISETP.GE.AND P0, PT, R25, R172, PT ;  /* 0x000000ac1900720c */ /* 0x000fe40003f06270 */
[----:B------:R-:W-:Y:S02]  /*9690*/  FSEL R107, R18, -INF , !P4 ;  /* 0xff800000126b7808 */ /* 0x000fe40006000000 */
[----:B------:R-:W-:-:S02]  /*96a0*/  FMNMX3.FTZ R12, R12, R243, R245, !PT ;  /* 0x000000f30c0c7276 */ /* 0x000fc400078100f5 */
[----:B------:R-:W-:Y:S02]  /*96b0*/  ISETP.GE.AND P4, PT, R23, R170, PT ;  /* 0x000000aa1700720c */ /* 0x000fe40003f86270 */
[----:B------:R-:W-:Y:S02]  /*96c0*/  FSEL R17, R17, -INF , P0 ;  /* 0xff80000011117808 */ /* 0x000fe40000000000 */
[----:B------:R-:W-:Y:S02]  /*96d0*/  FMNMX3.FTZ R12, R12, R229, R231, !PT ;  /* 0x000000e50c0c7276 */ /* 0x000fe400078100e7 */
[----:B------:R-:W-:Y:S02]  /*96e0*/  ISETP.GE.AND P0, PT, R23, R166, PT ;  /* 0x000000a61700720c */ /* 0x000fe40003f06270 */
[----:B------:R-:W-:Y:S02]  /*96f0*/  FSEL R14, R14, -INF , P4 ;  /* 0xff8000000e0e7808 */ /* 0x000fe40002000000 */
[----:B------:R-:W-:-:S02]  /*9700*/  ISETP.GE.AND P2, PT, R25, R170, PT ;  /* 0x000000aa1900720c */ /* 0x000fc40003f46270 */
[----:B------:R-:W-:Y:S02]  /*9710*/  FMNMX3.FTZ R12, R12, R233, R235, !PT ;  /* 0x000000e90c0c7276 */ /* 0x000fe400078100eb */
[----:B------:R-:W-:Y:S02]  /*9720*/  ISETP.GE.AND P6, PT, R29, R171, PT ;  /* 0x000000ab1d00720c */ /* 0x000fe40003fc6270 */
[----:B------:R-:W-:Y:S02]  /*9730*/  FSEL R105, R14, -INF , !P0 ;  /* 0xff8000000e697808 */ /* 0x000fe40004000000 */
[----:B------:R-:W-:Y:S02]  /*9740*/  FMNMX3.FTZ R14, R0, R115, R239, !PT ;  /* 0x00000073000e7276 */ /* 0x000fe400078100ef */
[----:B------:R-:W-:Y:S02]  /*9750*/  ISETP.GE.AND P1, PT, R25, R166, PT ;  /* 0x000000a61900720c */ /* 0x000fe40003f26270 */
[----:B------:R-:W-:-:S02]  /*9760*/  FSEL R19, R19, -INF , P2 ;  /* 0xff80000013137808 */ /* 0x000fc40001000000 */
[----:B------:R-:W-:Y:S02]  /*9770*/  FMNMX3.FTZ R12, R12, R213, R215, !PT ;  /* 0x000000d50c0c7276 */ /* 0x000fe400078100d7 */
[----:B------:R-:W-:Y:S01]  /*9780*/  FSEL R135, R21, -INF , !P6 ;  /* 0xff80000015877808 */ /* 0x000fe20007000000 */
[----:B------:R-:W-:Y:S01]  /*9790*/  VIADD R21, R110, 0xffffff69 ;  /* 0xffffff696e157836 */ /* 0x000fe20000000000 */
[----:B------:R-:W-:Y:S02]  /*97a0*/  ISETP.GE.AND P6, PT, R25, R171, PT ;  /* 0x000000ab1900720c */ /* 0x000fe40003fc6270 */
[----:B------:R-:W-:Y:S01]  /*97b0*/  FMNMX3.FTZ R14, R14, R237, R241, !PT ;  /* 0x000000ed0e0e7276 */ /* 0x000fe200078100f1 */
[----:B------:R-:W-:Y:S01]  /*97c0*/  LDSM.16.MT88.4 R24, [R103+0x6000] ;  /* 0x006000006718783b */ /* 0x000fe20000004200 */
[----:B------:R-:W-:Y:S01]  /*97d0*/  FSEL R109, R19, -INF , !P1 ;  /* 0xff800000136d7808 */ /* 0x000fe20004800000 */
[----:B------:R-:W-:Y:S01]  /*97e0*/  VIADD R19, R110, 0xffffff70 ;  /* 0xffffff706e137836 */ /* 0x000fe20000000000 */
[----:B------:R-:W-:-:S02]  /*97f0*/  FMNMX3.FTZ R12, R12, R217, R219, !PT ;  /* 0x000000d90c0c7276 */ /* 0x000fc400078100db */
[----:B------:R-:W-:Y:S01]  /*9800*/  FSEL R119, R17, -INF , !P6 ;  /* 0xff80000011777808 */ /* 0x000fe20007000000 */
[----:B------:R-:W-:Y:S01]  /*9810*/  VIADD R17, R110, 0xffffff71 ;  /* 0xffffff716e117836 */ /* 0x000fe20000000000 */
[----:B------:R-:W-:Y:S02]  /*9820*/  FMNMX3.FTZ R14, R14, R227, R223, !PT ;  /* 0x000000e30e0e7276 */ /* 0x000fe400078100df */
[----:B------:R-:W-:Y:S02]  /*9830*/  ISETP.GE.AND P1, PT, R21, R170, PT ;  /* 0x000000aa1500720c */ /* 0x000fe40003f26270 */
[----:B------:R-:W-:Y:S02]  /*9840*/  FMNMX3.FTZ R12, R12, R195, R199, !PT ;  /* 0x000000c30c0c7276 */ /* 0x000fe400078100c7 */
[----:B------:R-:W-:Y:S02]  /*9850*/  ISETP.GE.AND P4, PT, R19, R172, PT ;  /* 0x000000ac1300720c */ /* 0x000fe40003f86270 */
[----:B------:R-:W-:-:S02]  /*9860*/  FMNMX3.FTZ R14, R14, R221, R225, !PT ;  /* 0x000000dd0e0e7276 */ /* 0x000fc400078100e1 */
[----:B------:R-:W-:Y:S02]  /*9870*/  FSEL R15, R15, -INF , P1 ;  /* 0xff8000000f0f7808 */ /* 0x000fe40000800000 */
[----:B------:R-:W-:Y:S02]  /*9880*/  ISETP.GE.AND P0, PT, R19, R170, PT ;  /* 0x000000aa1300720c */ /* 0x000fe40003f06270 */
        /* <DEDUP_REMOVED lines=9> */
[----:B------:R-:W-:-:S02]  /*9920*/  ISETP.GE.AND P0, PT, R17, R170, PT ;  /* 0x000000aa1100720c */ /* 0x000fc40003f06270 */
[----:B------:R-:W-:Y:S01]  /*9930*/  ISETP.GE.AND P1, PT, R17, R166, PT ;  /* 0x000000a61100720c */ /* 0x000fe20003f26270 */
[----:B------:R-:W-:Y:S01]  /*9940*/  VIADD R17, R110, 0xffffff78 ;  /* 0xffffff786e117836 */ /* 0x000fe20000000000 */
[----:B------:R-:W-:Y:S02]  /*9950*/  FSEL R67, R8, -INF , !P5 ;  /* 0xff80000008437808 */ /* 0x000fe40006800000 */
[----:B------:R-:W-:Y:S02]  /*9960*/  FMNMX3.FTZ R8, R14, R209, R207, !PT ;  /* 0x000000d10e087276 */ /* 0x000fe400078100cf */
[----:B------:R-:W-:Y:S02]  /*9970*/  FMNMX3.FTZ R12, R12, R185, R187, !PT ;  /* 0x000000b90c0c7276 */ /* 0x000fe400078100bb */
[----:B------:R-:W-:Y:S02]  /*9980*/  FSEL R11, R11, -INF , P0 ;  /* 0xff8000000b0b7808 */ /* 0x000fe40000000000 */
[----:B------:R-:W-:-:S02]  /*9990*/  FMNMX3.FTZ R8, R8, R197, R189, !PT ;  /* 0x000000c508087276 */ /* 0x000fc400078100bd */
[-C--:B------:R-:W-:Y:S02]  /*99a0*/  ISETP.GE.AND P0, PT, R17, R172.reuse, PT ;  /* 0x000000ac1100720c */ /* 0x080fe40003f06270 */
[----:B------:R-:W-:Y:S02]  /*99b0*/  ISETP.GE.AND P2, PT, R21, R172, PT ;  /* 0x000000ac1500720c */ /* 0x000fe40003f46270 */
[----:B------:R-:W-:Y:S02]  /*99c0*/  FMNMX3.FTZ R12, R12, R61, R131, !PT ;  /* 0x0000003d0c0c7276 */ /* 0x000fe40007810083 */
[----:B------:R-:W-:Y:S01]  /*99d0*/  FSEL R104, R9, -INF , !P4 ;  /* 0xff80000009687808 */ /* 0x000fe20006000000 */
[----:B------:R-:W-:Y:S01]  /*99e0*/  VIADD R9, R110, 0xffffff79 ;  /* 0xffffff796e097836 */ /* 0x000fe20000000000 */
[----:B------:R-:W-:Y:S02]  /*99f0*/  FMNMX3.FTZ R8, R8, R191, R193, !PT ;  /* 0x000000bf08087276 */ /* 0x000fe400078100c1 */
[----:B------:R-:W-:-:S02]  /*9a00*/  FSEL R65, R4, -INF , P0 ;  /* 0xff80000004417808 */ /* 0x000fc40000000000 */
[----:B------:R-:W-:Y:S02]  /*9a10*/  ISETP.GE.AND P6, PT, R21, R171, PT ;  /* 0x000000ab1500720c */ /* 0x000fe40003fc6270 */
[----:B------:R-:W-:Y:S02]  /*9a20*/  FSEL R13, R13, -INF , P2 ;  /* 0xff8000000d0d7808 */ /* 0x000fe40001000000 */
[----:B------:R-:W-:Y:S02]  /*9a30*/  FMNMX3.FTZ R4, R12, R133, R135, !PT ;  /* 0x000000850c047276 */ /* 0x000fe40007810087 */
[----:B------:R-:W-:Y:S02]  /*9a40*/  FMNMX3.FTZ R8, R8, R181, R139, !PT ;  /* 0x000000b508087276 */ /* 0x000fe4000781008b */
[----:B------:R-:W-:Y:S02]  /*9a50*/  ISETP.GE.AND P4, PT, R17, R170, PT ;  /* 0x000000aa1100720c */ /* 0x000fe40003f86270 */
[----:B------:R-:W-:-:S02]  /*9a60*/  FSEL R123, R13, -INF , !P6 ;  /* 0xff8000000d7b7808 */ /* 0x000fc40007000000 */
[----:B------:R-:W-:Y:S02]  /*9a70*/  ISETP.GE.AND P0, PT, R9, R172, PT ;  /* 0x000000ac0900720c */ /* 0x000fe40003f06270 */
[----:B------:R-:W-:Y:S02]  /*9a80*/  FMNMX3.FTZ R4, R4, R117, R119, !PT ;  /* 0x0000007504047276 */ /* 0x000fe40007810077 */
[----:B------:R-:W-:Y:S02]  /*9a90*/  FMNMX3.FTZ R8, R8, R173, R175, !PT ;  /* 0x000000ad08087276 */ /* 0x000fe400078100af */
[----:B------:R-:W-:Y:S02]  /*9aa0*/  FSEL R6, R6, -INF , P4 ;  /* 0xff80000006067808 */ /* 0x000fe40002000000 */
[-C--:B------:R-:W-:Y:S02]  /*9ab0*/  ISETP.GE.AND P5, PT, R17, R171.reuse, PT ;  /* 0x000000ab1100720c */ /* 0x080fe40003fa6270 */
[----:B------:R-:W-:-:S02]  /*9ac0*/  ISETP.GE.AND P4, PT, R9, R171, PT ;  /* 0x000000ab0900720c */ /* 0x000fc40003f86270 */
[----:B------:R-:W-:Y:S02]  /*9ad0*/  FSEL R5, R5, -INF , P0 ;  /* 0xff80000005057808 */ /* 0x000fe40000000000 */
[----:B------:R-:W-:Y:S02]  /*9ae0*/  FMNMX3.FTZ R4, R4, R121, R123, !PT ;  /* 0x0000007904047276 */ /* 0x000fe4000781007b */
[----:B------:R-:W-:Y:S02]  /*9af0*/  FMNMX3.FTZ R8, R8, R127, R129, !PT ;  /* 0x0000007f08087276 */ /* 0x000fe40007810081 */
[----:B------:R-:W-:Y:S02]  /*9b00*/  FSEL R65, R65, -INF , !P5 ;  /* 0xff80000041417808 */ /* 0x000fe40006800000 */
[----:B------:R-:W-:Y:S02]  /*9b10*/  FSEL R106, R5, -INF , !P4 ;  /* 0xff800000056a7808 */ /* 0x000fe40006000000 */
[----:B------:R-:W-:-:S02]  /*9b20*/  FMNMX3.FTZ R4, R4, R67, R104, !PT ;  /* 0x0000004304047276 */ /* 0x000fc40007810068 */
[----:B------:R-:W-:Y:S02]  /*9b30*/  ISETP.GE.AND P3, PT, R21, R166, PT ;  /* 0x000000a61500720c */ /* 0x000fe40003f66270 */
[----:B------:R-:W-:Y:S02]  /*9b40*/  FMNMX3.FTZ R8, R8, R63, R125, !PT ;  /* 0x0000003f08087276 */ /* 0x000fe4000781007d */
[----:B------:R-:W-:Y:S02]  /*9b50*/  ISETP.GE.AND P0, PT, R9, R170, PT ;  /* 0x000000aa0900720c */ /* 0x000fe40003f06270 */
[----:B------:R-:W-:Y:S02]  /*9b60*/  FMNMX3.FTZ R4, R4, R65, R106, !PT ;  /* 0x0000004104047276 */ /* 0x000fe4000781006a */
[----:B------:R-:W-:Y:S02]  /*9b70*/  ISETP.GE.AND P2, PT, R19, R166, PT ;  /* 0x000000a61300720c */ /* 0x000fe40003f46270 */
[----:B--2---:R-:W-:-:S02]  /*9b80*/  FSEL R113, R15, -INF , !P3 ;  /* 0xff8000000f717808 */ /* 0x004fc40005800000 */
[----:B------:R-:W-:Y:S02]  /*9b90*/  FMNMX3.FTZ R8, R8, R107, R109, !PT ;  /* 0x0000006b08087276 */ /* 0x000fe4000781006d */
[----:B------:R-:W-:Y:S02]  /*9ba0*/  FSEL R64, R7, -INF , P0 ;  /* 0xff80000007407808 */ /* 0x000fe40000000000 */
[----:B------:R-:W1:Y:S01]  /*9bb0*/  SHFL.BFLY PT, R7, R4, 0x2, 0x1f ;  /* 0x0c401f0004077f89 */ /* 0x000e6200000e0000 */
[-C--:B------:R-:W-:Y:S02]  /*9bc0*/  ISETP.GE.AND P6, PT, R17, R166.reuse, PT ;  /* 0x000000a61100720c */ /* 0x080fe40003fc6270 */
[----:B------:R-:W-:Y:S01]  /*9bd0*/  ISETP.GE.AND P4, PT, R9, R166, PT ;  /* 0x000000a60900720c */ /* 0x000fe20003f86270 */
[----:B------:R-:W-:Y:S01]  /*9be0*/  LDSM.16.MT88.4 R16, [R140+0x6000] ;  /* 0x006000008c10783b */ /* 0x000fe20000004200 */
[----:B------:R-:W-:Y:S02]  /*9bf0*/  FSEL R59, R10, -INF , !P2 ;  /* 0xff8000000a3b7808 */ /* 0x000fe40005000000 */
[----:B------:R-:W-:-:S02]  /*9c00*/  FSEL R66, R11, -INF , !P1 ;  /* 0xff8000000b427808 */ /* 0x000fc40004800000 */
[----:B------:R-:W-:Y:S02]  /*9c10*/  FMNMX3.FTZ R5, R8, R105, R113, !PT ;  /* 0x0000006908057276 */ /* 0x000fe40007810071 */
[----:B------:R-:W-:Y:S02]  /*9c20*/  FSEL R57, R6, -INF , !P6 ;  /* 0xff80000006397808 */ /* 0x000fe40007000000 */
[----:B------:R-:W-:Y:S02]  /*9c30*/  FSEL R64, R64, -INF , !P4 ;  /* 0xff80000040407808 */ /* 0x000fe40006000000 */
[----:B------:R-:W-:-:S04]  /*9c40*/  FMNMX3.FTZ R5, R5, R59, R66, !PT ;  /* 0x0000003b05057276 */ /* 0x000fc80007810042 */
[----:B------:R-:W-:-:S05]  /*9c50*/  FMNMX3.FTZ R6, R5, R57, R64, !PT ;  /* 0x0000003905067276 */ /* 0x000fca0007810040 */
[----:B------:R-:W2:Y:S01]  /*9c60*/  SHFL.BFLY PT, R5, R6, 0x2, 0x1f ;  /* 0x0c401f0006057f89 */ /* 0x000ea200000e0000 */
[----:B-1----:R-:W-:-:S05]  /*9c70*/  FMNMX.FTZ R7, R4, R7, !PT ;  /* 0x0000000704077209 */ /* 0x002fca0007810000 */
[----:B------:R-:W1:Y:S01]  /*9c80*/  SHFL.BFLY PT, R58, R7, 0x1, 0x1f ;  /* 0x0c201f00073a7f89 */ /* 0x000e6200000e0000 */
[----:B--2---:R-:W-:-:S05]  /*9c90*/  FMNMX.FTZ R5, R6, R5, !PT ;  /* 0x0000000506057209 */ /* 0x004fca0007810000 */
[----:B------:R-:W2:Y:S01]  /*9ca0*/  SHFL.BFLY PT, R56, R5, 0x1, 0x1f ;  /* 0x0c201f0005387f89 */ /* 0x000ea200000e0000 */
[----:B-1----:R-:W-:-:S04]  /*9cb0*/  FMNMX.FTZ R58, R7, R58, !PT ;  /* 0x0000003a073a7209 */ /* 0x002fc80007810000 */
[----:B------:R-:W-:Y:S01]  /*9cc0*/  FSETP.NEU.FTZ.AND P1, PT, R58, -INF , PT ;  /* 0xff8000003a00780b */ /* 0x000fe20003f3d000 */
[----:B---3--:R-:W-:-:S05]  /*9cd0*/  FMUL.FTZ R110, R39, R58 ;  /* 0x0000003a276e7220 */ /* 0x008fca0000410000 */
[----:B------:R-:W-:-:S05]  /*9ce0*/  FSEL R110, R110, RZ, P1 ;  /* 0x000000ff6e6e7208 */ /* 0x000fca0000800000 */
[-CC-:B------:R-:W-:Y:S01]  /*9cf0*/  FFMA.FTZ R8, R111, R39.reuse, -R110.reuse ;  /* 0x000000276f087223 */ /* 0x180fe2000001086e */
[----:B------:R-:W-:Y:S01]  /*9d00*/  FFMA.FTZ R114, R137, R39, -R110 ;  /* 0x0000002789727223 */ /* 0x000fe2000001086e */
[----:B--2---:R-:W-:Y:S02]  /*9d10*/  FMNMX.FTZ R56, R5, R56, !PT ;  /* 0x0000003805387209 */ /* 0x004fe40007810000 */
[----:B------:R1:W-:Y:S02]  /*9d20*/  MUFU.EX2 R137, R8 ;  /* 0x0000000800897308 */ /* 0x0003e40000000800 */
[----:B------:R-:W-:Y:S01]  /*9d30*/  FSETP.NEU.FTZ.AND P0, PT, R56, -INF , PT ;  /* 0xff8000003800780b */ /* 0x000fe20003f1d000 */
[----:B------:R-:W-:-:S03]  /*9d40*/  FMUL.FTZ R4, R39, R56 ;  /* 0x0000003827047220 */ /* 0x000fc60000410000 */
[----:B------:R-:W-:Y:S02]  /*9d50*/  FSEL R5, R56, RZ, P0 ;  /* 0x000000ff38057208 */ /* 0x000fe40000000000 */
[----:B------:R-:W-:Y:S01]  /*9d60*/  FSEL R7, R58, RZ, P1 ;  /* 0x000000ff3a077208 */ /* 0x000fe20000800000 */
[----:B-1----:R-:W1:Y:S02]  /*9d70*/  LDSM.16.MT88.4 R8, [R144+0x6000] ;  /* 0x006000009008783b */ /* 0x002e640000004200 */
[----:B------:R-:W-:Y:S01]  /*9d80*/  FADD.FTZ R62, R0, -R5 ;  /* 0x80000005003e7221 */ /* 0x000fe20000010000 */
[----:B------:R-:W-:Y:S01]  /*9d90*/  FSEL R0, R4, RZ, P0 ;  /* 0x000000ff04007208 */ /* 0x000fe20000000000 */
[----:B------:R-:W-:Y:S01]  /*9da0*/  FADD.FTZ R118, R36, -R7 ;  /* 0x8000000724767221 */ /* 0x000fe20000010000 */
[-CC-:B------:R-:W-:Y:S01]  /*9db0*/  FFMA.FTZ R112, R243, R39.reuse, -R110.reuse ;  /* 0x00000027f3707223 */ /* 0x180fe2000001086e */
[-C--:B------:R-:W-:Y:S01]  /*9dc0*/  FFMA.FTZ R111, R245, R39.reuse, -R110 ;  /* 0x00000027f56f7223 */ /* 0x080fe2000001086e */
[----:B------:R-:W-:Y:S01]  /*9dd0*/  FMUL.FTZ R62, R39, R62 ;  /* 0x0000003e273e7220 */ /* 0x000fe20000410000 */
[-CC-:B------:R-:W-:Y:S01]  /*9de0*/  FFMA.FTZ R60, R115, R39.reuse, -R0.reuse ;  /* 0x00000027733c7223 */ /* 0x180fe20000010800 */
[----:B------:R-:W-:Y:S01]  /*9df0*/  FMUL.FTZ R118, R39, R118 ;  /* 0x0000007627767220 */ /* 0x000fe20000410000 */
[-CC-:B------:R-:W-:Y:S01]  /*9e00*/  FFMA.FTZ R116, R239, R39.reuse, -R0.reuse ;  /* 0x00000027ef747223 */ /* 0x180fe20000010800 */
[-CC-:B------:R-:W-:Y:S01]  /*9e10*/  FFMA.FTZ R115, R237, R39.reuse, -R0.reuse ;  /* 0x00000027ed737223 */ /* 0x180fe20000010800 */
[----:B------:R-:W-:Y:S01]  /*9e20*/  FFMA.FTZ R36, R241, R39, -R0 ;  /* 0x00000027f1247223 */ /* 0x000fe20000010800 */
[----:B------:R-:W-:Y:S04]  /*9e30*/  MUFU.EX2 R114, R114 ;  /* 0x0000007200727308 */ /* 0x000fe80000000800 */
[----:B------:R-:W-:Y:S04]  /*9e40*/  MUFU.EX2 R112, R112 ;  /* 0x0000007000707308 */ /* 0x000fe80000000800 */
[----:B------:R-:W-:Y:S04]  /*9e50*/  MUFU.EX2 R111, R111 ;  /* 0x0000006f006f7308 */ /* 0x000fe80000000800 */
[----:B------:R-:W2:Y:S04]  /*9e60*/  MUFU.EX2 R118, R118 ;  /* 0x0000007600767308 */ /* 0x000ea80000000800 */
[----:B------:R-:W3:Y:S04]  /*9e70*/  MUFU.EX2 R62, R62 ;  /* 0x0000003e003e7308 */ /* 0x000ee80000000800 */
[----:B------:R-:W-:Y:S04]  /*9e80*/  MUFU.EX2 R60, R60 ;  /* 0x0000003c003c7308 */ /* 0x000fe80000000800 */
[----:B------:R-:W4:Y:S04]  /*9e90*/  MUFU.EX2 R116, R116 ;  /* 0x0000007400747308 */ /* 0x000f280000000800 */
[----:B------:R-:W-:Y:S04]  /*9ea0*/  MUFU.EX2 R115, R115 ;  /* 0x0000007300737308 */ /* 0x000fe80000000800 */
[----:B------:R-:W5:Y:S01]  /*9eb0*/  MUFU.EX2 R36, R36 ;  /* 0x0000002400247308 */ /* 0x000f620000000800 */
[-C--:B--2---:R-:W-:Y:S01]  /*9ec0*/  FMUL.FTZ R4, R96, R118.reuse ;  /* 0x0000007660047220 */ /* 0x084fe20000410000 */
[----:B------:R-:W-:Y:S01]  /*9ed0*/  FMUL.FTZ R5, R97, R118 ;  /* 0x0000007661057220 */ /* 0x000fe20000410000 */
[-C--:B---3--:R-:W-:Y:S01]  /*9ee0*/  FMUL.FTZ R6, R98, R62.reuse ;  /* 0x0000003e62067220 */ /* 0x088fe20000410000 */
[----:B------:R-:W-:Y:S01]  /*9ef0*/  FMUL.FTZ R7, R99, R62 ;  /* 0x0000003e63077220 */ /* 0x000fe20000410000 */
[----:B------:R-:W-:Y:S01]  /*9f00*/  F2FP.BF16.F32.PACK_AB R32, R114, R137 ;  /* 0x000000897220723e */ /* 0x000fe200000010ff */
[----:B------:R-:W-:Y:S01]  /*9f10*/  FMUL.FTZ R12, R88, R118 ;  /* 0x00000076580c7220 */ /* 0x000fe20000410000 */
[----:B------:R-:W-:Y:S01]  /*9f20*/  F2FP.BF16.F32.PACK_AB R34, R111, R112 ;  /* 0x000000706f22723e */ /* 0x000fe200000010ff */
[----:B------:R-:W-:Y:S01]  /*9f30*/  FMUL.FTZ R13, R89, R118 ;  /* 0x00000076590d7220 */ /* 0x000fe20000410000 */
[----:B----4-:R-:W-:Y:S01]  /*9f40*/  F2FP.BF16.F32.PACK_AB R33, R116, R60 ;  /* 0x0000003c7421723e */ /* 0x010fe200000010ff */
[-C--:B------:R-:W-:Y:S01]  /*9f50*/  FMUL.FTZ R14, R90, R62.reuse ;  /* 0x0000003e5a0e7220 */ /* 0x080fe20000410000 */
[----:B------:R-:W-:Y:S01]  /*9f60*/  FMUL.FTZ R15, R91, R62 ;  /* 0x0000003e5b0f7220 */ /* 0x000fe20000410000 */
[-C--:B------:R-:W-:Y:S01]  /*9f70*/  FMUL.FTZ R20, R80, R118.reuse ;  /* 0x0000007650147220 */ /* 0x080fe20000410000 */
[----:B------:R-:W-:Y:S01]  /*9f80*/  FMUL.FTZ R21, R81, R118 ;  /* 0x0000007651157220 */ /* 0x000fe20000410000 */
[----:B-----5:R-:W-:Y:S01]  /*9f90*/  F2FP.BF16.F32.PACK_AB R35, R36, R115 ;  /* 0x000000732423723e */ /* 0x020fe200000010ff */
        /* <DEDUP_REMOVED lines=22> */
[----:B-1----:R-:W-:Y:S01]  /*a100*/  HMMA.16816.F32.BF16 R4, R32, R8, R4 ;  /* 0x000000082004723c */ /* 0x002fe20000041804 */
[-CC-:B------:R-:W-:Y:S01]  /*a110*/  FFMA.FTZ R74, R233, R39.reuse, -R110.reuse ;  /* 0x00000027e94a7223 */ /* 0x180fe2000001086e */
[-C--:B------:R-:W-:Y:S01]  /*a120*/  FFMA.FTZ R73, R235, R39.reuse, -R110 ;  /* 0x00000027eb497223 */ /* 0x080fe2000001086e */
[-CC-:B------:R-:W-:Y:S01]  /*a130*/  FFMA.FTZ R75, R221, R39.reuse, -R0.reuse ;  /* 0x00000027dd4b7223 */ /* 0x180fe20000010800 */
[----:B------:R-:W-:-:S04]  /*a140*/  FFMA.FTZ R72, R225, R39, -R0 ;  /* 0x00000027e1487223 */ /* 0x000fc80000010800 */
[C---:B------:R-:W-:Y:S08]  /*a150*/  HMMA.16816.F32.BF16 R12, R32.reuse, R16, R12 ;  /* 0x00000010200c723c */ /* 0x040ff0000004180c */
[C---:B------:R-:W-:Y:S08]  /*a160*/  HMMA.16816.F32.BF16 R20, R32.reuse, R24, R20 ;  /* 0x000000182014723c */ /* 0x040ff00000041814 */
[C---:B------:R-:W-:Y:S08]  /*a170*/  HMMA.16816.F32.BF16 R8, R32.reuse, R10, R92 ;  /* 0x0000000a2008723c */ /* 0x040ff0000004185c */
[C---:B------:R-:W-:Y:S01]  /*a180*/  HMMA.16816.F32.BF16 R28, R32.reuse, R40, R28 ;  /* 0x00000028201c723c */ /* 0x040fe2000004181c */
[----:B------:R-:W-:Y:S01]  /*a190*/  MUFU.EX2 R74, R74 ;  /* 0x0000004a004a7308 */ /* 0x000fe20000000800 */
[-CC-:B------:R-:W-:Y:S01]  /*a1a0*/  FFMA.FTZ R83, R213, R39.reuse, -R110.reuse ;  /* 0x00000027d5537223 */ /* 0x180fe2000001086e */
[-CC-:B------:R-:W-:Y:S01]  /*a1b0*/  FFMA.FTZ R82, R215, R39.reuse, -R110.reuse ;  /* 0x00000027d7527223 */ /* 0x180fe2000001086e */
[-C--:B------:R-:W-:Y:S01]  /*a1c0*/  FFMA.FTZ R81, R217, R39.reuse, -R110 ;  /* 0x00000027d9517223 */ /* 0x080fe2000001086e */
[----:B------:R-:W1:Y:S01]  /*a1d0*/  MUFU.EX2 R73, R73 ;  /* 0x0000004900497308 */ /* 0x000e620000000800 */
[-C--:B------:R-:W-:Y:S01]  /*a1e0*/  FFMA.FTZ R80, R211, R39.reuse, -R0 ;  /* 0x00000027d3507223 */ /* 0x080fe20000010800 */
[-CC-:B------:R-:W-:Y:S01]  /*a1f0*/  FFMA.FTZ R195, R195, R39.reuse, -R110.reuse ;  /* 0x00000027c3c37223 */ /* 0x180fe2000001086e */
[C---:B------:R-:W-:Y:S08]  /*a200*/  HMMA.16816.F32.BF16 R16, R32.reuse, R18, R84 ;  /* 0x000000122010723c */ /* 0x040ff00000041854 */
[C---:B------:R-:W-:Y:S01]  /*a210*/  HMMA.16816.F32.BF16 R24, R32.reuse, R26, R76 ;  /* 0x0000001a2018723c */ /* 0x040fe2000004184c */
[----:B------:R-:W-:Y:S01]  /*a220*/  MUFU.EX2 R75, R75 ;  /* 0x0000004b004b7308 */ /* 0x000fe20000000800 */
[-CC-:B------:R-:W-:Y:S01]  /*a230*/  FFMA.FTZ R122, R199, R39.reuse, -R110.reuse ;  /* 0x00000027c77a7223 */ /* 0x180fe2000001086e */
[-CC-:B------:R-:W-:Y:S01]  /*a240*/  FFMA.FTZ R91, R201, R39.reuse, -R110.reuse ;  /* 0x00000027c95b7223 */ /* 0x180fe2000001086e */
[-C--:B------:R-:W-:Y:S01]  /*a250*/  FFMA.FTZ R88, R203, R39.reuse, -R110 ;  /* 0x00000027cb587223 */ /* 0x080fe2000001086e */
[----:B------:R-:W2:Y:S01]  /*a260*/  MUFU.EX2 R72, R72 ;  /* 0x0000004800487308 */ /* 0x000ea20000000800 */
[-CC-:B------:R-:W-:Y:S01]  /*a270*/  FFMA.FTZ R90, R189, R39.reuse, -R0.reuse ;  /* 0x00000027bd5a7223 */ /* 0x180fe20000010800 */
[-C--:B------:R-:W-:Y:S01]  /*a280*/  FFMA.FTZ R120, R191, R39.reuse, -R0 ;  /* 0x00000027bf787223 */ /* 0x080fe20000010800 */
[----:B------:R-:W-:Y:S01]  /*a290*/  HMMA.16816.F32.BF16 R32, R32, R42, R68 ;  /* 0x0000002a2020723c */ /* 0x000fe20000041844 */
[-CC-:B------:R-:W-:Y:S01]  /*a2a0*/  FFMA.FTZ R71, R229, R39.reuse, -R110.reuse ;  /* 0x00000027e5477223 */ /* 0x180fe2000001086e */
[-C--:B------:R-:W-:Y:S01]  /*a2b0*/  FFMA.FTZ R70, R231, R39.reuse, -R110 ;  /* 0x00000027e7467223 */ /* 0x080fe2000001086e */
[-CC-:B------:R-:W-:Y:S01]  /*a2c0*/  FFMA.FTZ R69, R227, R39.reuse, -R0.reuse ;  /* 0x00000027e3457223 */ /* 0x180fe20000010800 */
[-CC-:B------:R-:W-:Y:S01]  /*a2d0*/  FFMA.FTZ R68, R223, R39.reuse, -R0.reuse ;  /* 0x00000027df447223 */ /* 0x180fe20000010800 */
[-CC-:B------:R-:W-:Y:S01]  /*a2e0*/  FFMA.FTZ R89, R193, R39.reuse, -R0.reuse ;  /* 0x00000027c1597223 */ /* 0x180fe20000010800 */
[-CC-:B------:R-:W-:Y:S01]  /*a2f0*/  FFMA.FTZ R197, R197, R39.reuse, -R0.reuse ;  /* 0x00000027c5c57223 */ /* 0x180fe20000010800 */
        /* <DEDUP_REMOVED lines=9> */
[----:B------:R-:W-:Y:S01]  /*a390*/  FFMA.FTZ R177, R177, R62, R60 ;  /* 0x0000003eb1b17223 */ /* 0x000fe2000001003c */
[-C--:B------:R-:W-:Y:S01]  /*a3a0*/  FFMA.FTZ R136, R63, R39.reuse, -R0 ;  /* 0x000000273f887223 */ /* 0x080fe20000010800 */
[-CC-:B------:R-:W-:Y:S01]  /*a3b0*/  FFMA.FTZ R131, R131, R39.reuse, -R110.reuse ;  /* 0x0000002783837223 */ /* 0x180fe2000001086e */
[----:B------:R-:W4:Y:S01]  /*a3c0*/  MUFU.EX2 R68, R68 ;  /* 0x0000004400447308 */ /* 0x000f220000000800 */
[----:B-1----:R-:W-:Y:S01]  /*a3d0*/  F2FP.BF16.F32.PACK_AB R42, R73, R74 ;  /* 0x0000004a492a723e */ /* 0x002fe200000010ff */
[----:B------:R-:W-:Y:S01]  /*a3e0*/  FFMA.FTZ R133, R133, R39, -R110 ;  /* 0x0000002785857223 */ /* 0x000fe2000001086e */
[----:B--2---:R-:W-:Y:S01]  /*a3f0*/  F2FP.BF16.F32.PACK_AB R43, R72, R75 ;  /* 0x0000004b482b723e */ /* 0x004fe200000010ff */
[-CC-:B------:R-:W-:Y:S01]  /*a400*/  FFMA.FTZ R127, R127, R39.reuse, -R0.reuse ;  /* 0x000000277f7f7223 */ /* 0x180fe20000010800 */
[----:B------:R-:W-:Y:S01]  /*a410*/  FFMA.FTZ R134, R129, R39, -R0 ;  /* 0x0000002781867223 */ /* 0x000fe20000010800 */
[----:B---3--:R-:W-:Y:S01]  /*a420*/  F2FP.BF16.F32.PACK_AB R40, R70, R71 ;  /* 0x000000474628723e */ /* 0x008fe200000010ff */
[-C--:B------:R-:W-:Y:S01]  /*a430*/  FFMA.FTZ R78, R219, R39.reuse, -R110 ;  /* 0x00000027db4e7223 */ /* 0x080fe2000001086e */
[-CC-:B------:R-:W-:Y:S01]  /*a440*/  FFMA.FTZ R79, R205, R39.reuse, -R0.reuse ;  /* 0x00000027cd4f7223 */ /* 0x180fe20000010800 */
[-CC-:B------:R-:W-:Y:S01]  /*a450*/  FFMA.FTZ R77, R209, R39.reuse, -R0.reuse ;  /* 0x00000027d14d7223 */ /* 0x180fe20000010800 */
[-CC-:B------:R-:W-:Y:S01]  /*a460*/  FFMA.FTZ R76, R207, R39.reuse, -R0.reuse ;  /* 0x00000027cf4c7223 */ /* 0x180fe20000010800 */
[----:B------:R-:W-:Y:S01]  /*a470*/  MUFU.EX2 R83, R83 ;  /* 0x0000005300537308 */ /* 0x000fe20000000800 */
[-CC-:B------:R-:W-:Y:S01]  /*a480*/  FFMA.FTZ R125, R125, R39.reuse, -R0.reuse ;  /* 0x000000277d7d7223 */ /* 0x180fe20000010800 */
[--C-:B------:R-:W-:Y:S01]  /*a490*/  FFMA.FTZ R57, R57, R39, -R0.reuse ;  /* 0x0000002739397223 */ /* 0x100fe20000010800 */
[----:B----4-:R-:W-:Y:S01]  /*a4a0*/  F2FP.BF16.F32.PACK_AB R41, R68, R69 ;  /* 0x000000454429723e */ /* 0x010fe200000010ff */
[----:B------:R-:W1:Y:S01]  /*a4b0*/  MUFU.EX2 R82, R82 ;  /* 0x0000005200527308 */ /* 0x000e620000000800 */
[----:B------:R-:W-:Y:S03]  /*a4c0*/  LDSM.16.MT88.4 R92, [R144+0x9800] ;  /* 0x00980000905c783b */ /* 0x000fe60000004200 */
[----:B------:R-:W-:Y:S04]  /*a4d0*/  MUFU.EX2 R81, R81 ;  /* 0x0000005100517308 */ /* 0x000fe80000000800 */
[----:B------:R-:W-:Y:S01]  /*a4e0*/  MUFU.EX2 R80, R80 ;  /* 0x0000005000507308 */ /* 0x000fe20000000800 */
[C---:B------:R-:W-:Y:S03]  /*a4f0*/  HMMA.16816.F32.BF16 R4, R40.reuse, R44, R4 ;  /* 0x0000002c2804723c */ /* 0x040fe60000041804 */
[----:B------:R-:W-:Y:S04]  /*a500*/  MUFU.EX2 R195, R195 ;  /* 0x000000c300c37308 */ /* 0x000fe80000000800 */
[----:B------:R-:W-:Y:S01]  /*a510*/  MUFU.EX2 R122, R122 ;  /* 0x0000007a007a7308 */ /* 0x000fe20000000800 */
[C---:B------:R-:W-:Y:S01]  /*a520*/  HMMA.16816.F32.BF16 R8, R40.reuse, R46, R8 ;  /* 0x0000002e2808723c */ /* 0x040fe20000041808 */
[----:B------:R-:W2:Y:S02]  /*a530*/  LDSM.16.MT88.4 R44, [R102+0x6800] ;  /* 0x00680000662c783b */ /* 0x000ea40000004200 */
[----:B------:R-:W3:Y:S04]  /*a540*/  MUFU.EX2 R78, R78 ;  /* 0x0000004e004e7308 */ /* 0x000ee80000000800 */
[----:B------:R-:W-:Y:S04]  /*a550*/  MUFU.EX2 R91, R91 ;  /* 0x0000005b005b7308 */ /* 0x000fe80000000800 */
[----:B------:R-:W-:Y:S04]  /*a560*/  MUFU.EX2 R88, R88 ;  /* 0x0000005800587308 */ /* 0x000fe80000000800 */
[----:B------:R-:W-:Y:S04]  /*a570*/  MUFU.EX2 R189, R197 ;  /* 0x000000c500bd7308 */ /* 0x000fe80000000800 */
[----:B------:R-:W-:Y:S04]  /*a580*/  MUFU.EX2 R90, R90 ;  /* 0x0000005a005a7308 */ /* 0x000fe80000000800 */
[----:B------:R-:W-:Y:S04]  /*a590*/  MUFU.EX2 R120, R120 ;  /* 0x0000007800787308 */ /* 0x000fe80000000800 */
[----:B------:R-:W-:Y:S01]  /*a5a0*/  MUFU.EX2 R89, R89 ;  /* 0x0000005900597308 */ /* 0x000fe20000000800 */
[----:B------:R-:W-:Y:S01]  /*a5b0*/  FFMA.FTZ R139, R173, R39, -R0 ;  /* 0x00000027ad8b7223 */ /* 0x000fe20000010800 */
[----:B------:R-:W-:Y:S01]  /*a5c0*/  LDSM.16.MT88.4 R60, [R144+0x8800] ;  /* 0x00880000903c783b */ /* 0x000fe20000004200 */
[C---:B--2---:R-:W-:Y:S08]  /*a5d0*/  HMMA.16816.F32.BF16 R28, R40.reuse, R44, R28 ;  /* 0x0000002c281c723c */ /* 0x044ff0000004181c */
[C---:B------:R-:W-:Y:S01]  /*a5e0*/  HMMA.16816.F32.BF16 R32, R40.reuse, R46, R32 ;  /* 0x0000002e2820723c */ /* 0x040fe20000041820 */
[----:B------:R-:W2:Y:S01]  /*a5f0*/  LDSM.16.MT88.4 R44, [R144+0x7000] ;  /* 0x00700000902c783b */ /* 0x000ea20000004200 */
[----:B------:R-:W4:Y:S04]  /*a600*/  MUFU.EX2 R79, R79 ;  /* 0x0000004f004f7308 */ /* 0x000f280000000800 */
[----:B------:R-:W-:Y:S04]  /*a610*/  MUFU.EX2 R77, R77 ;  /* 0x0000004d004d7308 */ /* 0x000fe80000000800 */
[----:B------:R-:W5:Y:S01]  /*a620*/  MUFU.EX2 R76, R76 ;  /* 0x0000004c004c7308 */ /* 0x000f620000000800 */
[C---:B------:R-:W-:Y:S08]  /*a630*/  HMMA.16816.F32.BF16 R12, R40.reuse, R48, R12 ;  /* 0x00000030280c723c */ /* 0x040ff0000004180c */
[C---:B------:R-:W-:Y:S01]  /*a640*/  HMMA.16816.F32.BF16 R16, R40.reuse, R50, R16 ;  /* 0x000000322810723c */ /* 0x040fe20000041810 */
[----:B------:R-:W2:Y:S07]  /*a650*/  LDSM.16.MT88.4 R48, [R140+0x7000] ;  /* 0x007000008c30783b */ /* 0x000eae0000004200 */
[C---:B------:R-:W-:Y:S08]  /*a660*/  HMMA.16816.F32.BF16 R20, R40.reuse, R52, R20 ;  /* 0x000000342814723c */ /* 0x040ff00000041814 */
[----:B------:R-:W-:Y:S01]  /*a670*/  HMMA.16816.F32.BF16 R24, R40, R54, R24 ;  /* 0x000000362818723c */ /* 0x000fe20000041818 */
[----:B-1----:R-:W-:Y:S01]  /*a680*/  F2FP.BF16.F32.PACK_AB R40, R82, R83 ;  /* 0x000000535228723e */ /* 0x002fe200000010ff */
[----:B------:R-:W-:Y:S01]  /*a690*/  LDSM.16.MT88.4 R52, [R103+0x7000] ;  /* 0x007000006734783b */ /* 0x000fe20000004200 */
[----:B---3--:R-:W-:-:S02]  /*a6a0*/  F2FP.BF16.F32.PACK_AB R42, R78, R81 ;  /* 0x000000514e2a723e */ /* 0x008fc400000010ff */
[----:B----4-:R-:W-:Y:S02]  /*a6b0*/  F2FP.BF16.F32.PACK_AB R41, R79, R80 ;  /* 0x000000504f29723e */ /* 0x010fe400000010ff */
[----:B-----5:R-:W-:-:S07]  /*a6c0*/  F2FP.BF16.F32.PACK_AB R43, R76, R77 ;  /* 0x0000004d4c2b723e */ /* 0x020fce00000010ff */
[C---:B--2---:R-:W-:Y:S08]  /*a6d0*/  HMMA.16816.F32.BF16 R4, R40.reuse, R44, R4 ;  /* 0x0000002c2804723c */ /* 0x044ff00000041804 */
[C---:B------:R-:W-:Y:S01]  /*a6e0*/  HMMA.16816.F32.BF16 R8, R40.reuse, R46, R8 ;  /* 0x0000002e2808723c */ /* 0x040fe20000041808 */
[----:B------:R-:W1:Y:S07]  /*a6f0*/  LDSM.16.MT88.4 R44, [R102+0x7000] ;  /* 0x00700000662c783b */ /* 0x000e6e0000004200 */
[C---:B------:R-:W-:Y:S08]  /*a700*/  HMMA.16816.F32.BF16 R12, R40.reuse, R48, R12 ;  /* 0x00000030280c723c */ /* 0x040ff0000004180c */
[C---:B-1----:R-:W-:Y:S08]  /*a710*/  HMMA.16816.F32.BF16 R28, R40.reuse, R44, R28 ;  /* 0x0000002c281c723c */ /* 0x042ff0000004181c */
[C---:B------:R-:W-:Y:S01]  /*a720*/  HMMA.16816.F32.BF16 R32, R40.reuse, R46, R32 ;  /* 0x0000002e2820723c */ /* 0x040fe20000041820 */
[----:B------:R-:W1:Y:S07]  /*a730*/  LDSM.16.MT88.4 R44, [R144+0x7800] ;  /* 0x00780000902c783b */ /* 0x000e6e0000004200 */
[C---:B------:R-:W-:Y:S01]  /*a740*/  HMMA.16816.F32.BF16 R16, R40.reuse, R50, R16 ;  /* 0x000000322810723c */ /* 0x040fe20000041810 */
[----:B------:R-:W2:Y:S07]  /*a750*/  LDSM.16.MT88.4 R48, [R140+0x7800] ;  /* 0x007800008c30783b */ /* 0x000eae0000004200 */
[C---:B------:R-:W-:Y:S08]  /*a760*/  HMMA.16816.F32.BF16 R20, R40.reuse, R52, R20 ;  /* 0x000000342814723c */ /* 0x040ff00000041814 */
[----:B------:R-:W-:Y:S01]  /*a770*/  HMMA.16816.F32.BF16 R24, R40, R54, R24 ;  /* 0x000000362818723c */ /* 0x000fe20000041818 */
[----:B------:R-:W-:Y:S01]  /*a780*/  F2FP.BF16.F32.PACK_AB R40, R122, R195 ;  /* 0x000000c37a28723e */ /* 0x000fe200000010ff */
[----:B------:R-:W3:Y:S01]  /*a790*/  LDSM.16.MT88.4 R52, [R103+0x7800] ;  /* 0x007800006734783b */ /* 0x000ee20000004200 */
[----:B------:R-:W-:-:S02]  /*a7a0*/  F2FP.BF16.F32.PACK_AB R42, R88, R91 ;  /* 0x0000005b582a723e */ /* 0x000fc400000010ff */
[----:B------:R-:W-:Y:S02]  /*a7b0*/  F2FP.BF16.F32.PACK_AB R41, R90, R189 ;  /* 0x000000bd5a29723e */ /* 0x000fe400000010ff */
[----:B------:R-:W-:-:S07]  /*a7c0*/  F2FP.BF16.F32.PACK_AB R43, R89, R120 ;  /* 0x00000078592b723e */ /* 0x000fce00000010ff */
[C---:B-1----:R-:W-:Y:S08]  /*a7d0*/  HMMA.16816.F32.BF16 R4, R40.reuse, R44, R4 ;  /* 0x0000002c2804723c */ /* 0x042ff00000041804 */
[C---:B------:R-:W-:Y:S01]  /*a7e0*/  HMMA.16816.F32.BF16 R8, R40.reuse, R46, R8 ;  /* 0x0000002e2808723c */ /* 0x040fe20000041808 */
[----:B------:R-:W1:Y:S07]  /*a7f0*/  LDSM.16.MT88.4 R44, [R102+0x7800] ;  /* 0x00780000662c783b */ /* 0x000e6e0000004200 */
[C---:B--2---:R-:W-:Y:S08]  /*a800*/  HMMA.16816.F32.BF16 R12, R40.reuse, R48, R12 ;  /* 0x00000030280c723c */ /* 0x044ff0000004180c */
[C---:B------:R-:W-:Y:S01]  /*a810*/  HMMA.16816.F32.BF16 R16, R40.reuse, R50, R16 ;  /* 0x000000322810723c */ /* 0x040fe20000041810 */
[----:B------:R-:W-:Y:S01]  /*a820*/  MUFU.EX2 R126, R126 ;  /* 0x0000007e007e7308 */ /* 0x000fe20000000800 */
[----:B------:R-:W-:Y:S06]  /*a830*/  LDSM.16.MT88.4 R48, [R140+0x8000] ;  /* 0x008000008c30783b */ /* 0x000fec0000004200 */
[C---:B---3--:R-:W-:Y:S08]  /*a840*/  HMMA.16816.F32.BF16 R20, R40.reuse, R52, R20 ;  /* 0x000000342814723c */ /* 0x048ff00000041814 */
        /* <DEDUP_REMOVED lines=8> */
[----:B------:R-:W3:Y:S04]  /*a8d0*/  MUFU.EX2 R183, R40 ;  /* 0x0000002800b77308 */ /* 0x000ee80000000800 */
        /* <DEDUP_REMOVED lines=21> */
[----:B------:R-:W-:Y:S01]  /*aa30*/  FFMA.FTZ R85, R176, R118, R137 ;  /* 0x00000076b0557223 */ /* 0x000fe20000010089 */
[----:B------:R-:W-:Y:S01]  /*aa40*/  FFMA.FTZ R118, R135, R39, -R110 ;  /* 0x0000002787767223 */ /* 0x000fe2000001086e */
[----:B------:R-:W-:Y:S04]  /*aa50*/  MUFU.EX2 R132, R132 ;  /* 0x0000008400847308 */ /* 0x000fe80000000800 */
[----:B------:R-:W4:Y:S04]  /*aa60*/  MUFU.EX2 R131, R131 ;  /* 0x0000008300837308 */ /* 0x000f280000000800 */
[----:B------:R-:W-:Y:S04]  /*aa70*/  MUFU.EX2 R133, R133 ;  /* 0x0000008500857308 */ /* 0x000fe80000000800 */
[----:B------:R-:W5:Y:S04]  /*aa80*/  MUFU.EX2 R118, R118 ;  /* 0x0000007600767308 */ /* 0x000f680000000800 */
[----:B------:R-:W-:Y:S04]  /*aa90*/  MUFU.EX2 R127, R127 ;  /* 0x0000007f007f7308 */ /* 0x000fe80000000800 */
[----:B------:R-:W3:Y:S04]  /*aaa0*/  MUFU.EX2 R134, R134 ;  /* 0x0000008600867308 */ /* 0x000ee80000000800 */
[----:B------:R-:W-:Y:S04]  /*aab0*/  MUFU.EX2 R136, R136 ;  /* 0x0000008800887308 */ /* 0x000fe80000000800 */
[----:B------:R-:W2:Y:S01]  /*aac0*/  MUFU.EX2 R125, R125 ;  /* 0x0000007d007d7308 */ /* 0x000ea20000000800 */
[----:B----4-:R-:W-:-:S02]  /*aad0*/  F2FP.BF16.F32.PACK_AB R44, R131, R132 ;  /* 0x00000084832c723e */ /* 0x010fc400000010ff */
[----:B-----5:R-:W-:Y:S02]  /*aae0*/  F2FP.BF16.F32.PACK_AB R46, R118, R133 ;  /* 0x00000085762e723e */ /* 0x020fe400000010ff */
[----:B---3--:R-:W-:Y:S02]  /*aaf0*/  F2FP.BF16.F32.PACK_AB R45, R134, R127 ;  /* 0x0000007f862d723e */ /* 0x008fe400000010ff */
[----:B--2---:R-:W-:-:S07]  /*ab00*/  F2FP.BF16.F32.PACK_AB R47, R125, R136 ;  /* 0x000000887d2f723e */ /* 0x004fce00000010ff */
[C---:B------:R-:W-:Y:S08]  /*ab10*/  HMMA.16816.F32.BF16 R20, R44.reuse, R48, R20 ;  /* 0x000000302c14723c */ /* 0x040ff00000041814 */
[C---:B------:R-:W-:Y:S01]  /*ab20*/  HMMA.16816.F32.BF16 R24, R44.reuse, R50, R24 ;  /* 0x000000322c18723c */ /* 0x040fe20000041818 */
[----:B------:R-:W2:Y:S07]  /*ab30*/  LDSM.16.MT88.4 R48, [R144+0x9000] ;  /* 0x009000009030783b */ /* 0x000eae0000004200 */
[C---:B------:R-:W-:Y:S08]  /*ab40*/  HMMA.16816.F32.BF16 R4, R44.reuse, R60, R4 ;  /* 0x0000003c2c04723c */ /* 0x040ff00000041804 */
[C---:B------:R-:W-:Y:S08]  /*ab50*/  HMMA.16816.F32.BF16 R8, R44.reuse, R62, R8 ;  /* 0x0000003e2c08723c */ /* 0x040ff00000041808 */
[C---:B------:R-:W-:Y:S08]  /*ab60*/  HMMA.16816.F32.BF16 R12, R44.reuse, R52, R12 ;  /* 0x000000342c0c723c */ /* 0x040ff0000004180c */
[C---:B------:R-:W-:Y:S08]  /*ab70*/  HMMA.16816.F32.BF16 R16, R44.reuse, R54, R16 ;  /* 0x000000362c10723c */ /* 0x040ff00000041810 */
[C---:B-1----:R-:W-:Y:S08]  /*ab80*/  HMMA.16816.F32.BF16 R28, R44.reuse, R40, R28 ;  /* 0x000000282c1c723c */ /* 0x042ff0000004181c */
[----:B------:R-:W-:Y:S01]  /*ab90*/  HMMA.16816.F32.BF16 R32, R44, R42, R32 ;  /* 0x0000002a2c20723c */ /* 0x000fe20000041820 */
[----:B------:R-:W1:Y:S04]  /*aba0*/  LDSM.16.MT88.4 R44, [R140+0x9000] ;  /* 0x009000008c2c783b */ /* 0x000e680000004200 */
[----:B------:R-:W3:Y:S01]  /*abb0*/  LDSM.16.MT88.4 R40, [R103+0x9000] ;  /* 0x009000006728783b */ /* 0x000ee20000004200 */
        /* <DEDUP_REMOVED lines=19> */
[----:B------:R-:W1:Y:S01]  /*acf0*/  MUFU.EX2 R61, R61 ;  /* 0x0000003d003d7308 */ /* 0x000e620000000800 */
[----:B------:R-:W-:Y:S01]  /*ad00*/  FADD.FTZ R112, R111, R112 ;  /* 0x000000706f707221 */ /* 0x000fe20000010000 */
[----:B------:R-:W-:-:S03]  /*ad10*/  FADD.FTZ R36, R36, R115 ;  /* 0x0000007324247221 */ /* 0x000fc60000010000 */
[----:B------:R-:W-:Y:S01]  /*ad20*/  FADD.FTZ R85, R71, R112 ;  /* 0x0000007047557221 */ /* 0x000fe20000010000 */
[----:B------:R-:W-:-:S03]  /*ad30*/  FADD.FTZ R69, R69, R36 ;  /* 0x0000002445457221 */ /* 0x000fc60000010000 */
[----:B------:R-:W-:Y:S01]  /*ad40*/  FADD.FTZ R85, R70, R85 ;  /* 0x0000005546557221 */ /* 0x000fe20000010000 */
[----:B------:R-:W-:Y:S01]  /*ad50*/  FADD.FTZ R84, R68, R69 ;  /* 0x0000004544547221 */ /* 0x000fe20000010000 */
[----:B----4-:R-:W-:Y:S02]  /*ad60*/  F2FP.BF16.F32.PACK_AB R68, R52, R53 ;  /* 0x000000353444723e */ /* 0x010fe400000010ff */
[----:B-----5:R-:W-:Y:S02]  /*ad70*/  F2FP.BF16.F32.PACK_AB R70, R54, R55 ;  /* 0x000000373646723e */ /* 0x020fe400000010ff */
[----:B--2---:R-:W-:Y:S02]  /*ad80*/  F2FP.BF16.F32.PACK_AB R69, R63, R60 ;  /* 0x0000003c3f45723e */ /* 0x004fe400000010ff */
[----:B-1----:R-:W-:Y:S01]  /*ad90*/  F2FP.BF16.F32.PACK_AB R71, R61, R62 ;  /* 0x0000003e3d47723e */ /* 0x002fe200000010ff */
[----:B------:R-:W-:Y:S01]  /*ada0*/  FADD.FTZ R74, R74, R85 ;  /* 0x000000554a4a7221 */ /* 0x000fe20000010000 */
[----:B------:R-:W-:Y:S01]  /*adb0*/  FADD.FTZ R75, R75, R84 ;  /* 0x000000544b4b7221 */ /* 0x000fe20000010000 */
[-CC-:B------:R-:W-:Y:S01]  /*adc0*/  FFMA.FTZ R36, R104, R39.reuse, -R110.reuse ;  /* 0x0000002768247223 */ /* 0x180fe2000001086e */
[-C--:B------:R-:W-:Y:S01]  /*add0*/  FFMA.FTZ R67, R67, R39.reuse, -R110 ;  /* 0x0000002743437223 */ /* 0x080fe2000001086e */
[----:B------:R-:W-:Y:S01]  /*ade0*/  FADD.FTZ R74, R73, R74 ;  /* 0x0000004a494a7221 */ /* 0x000fe20000010000 */
[----:B------:R-:W-:Y:S01]  /*adf0*/  FADD.FTZ R75, R72, R75 ;  /* 0x0000004b484b7221 */ /* 0x000fe20000010000 */
[----:B------:R-:W-:Y:S01]  /*ae00*/  HMMA.16816.F32.BF16 R96, R68, R48, R4 ;  /* 0x000000304460723c */ /* 0x000fe20000041804 */
[----:B------:R-:W1:Y:S01]  /*ae10*/  LDSM.16.MT88.4 R4, [R102+0x9000] ;  /* 0x009000006604783b */ /* 0x000e620000004200 */
[----:B------:R-:W-:Y:S01]  /*ae20*/  FADD.FTZ R83, R83, R74 ;  /* 0x0000004a53537221 */ /* 0x000fe20000010000 */
[----:B------:R-:W-:Y:S01]  /*ae30*/  FADD.FTZ R80, R80, R75 ;  /* 0x0000004b50507221 */ /* 0x000fe20000010000 */
[----:B------:R-:W-:Y:S01]  /*ae40*/  FFMA.FTZ R106, R106, R39, -R110 ;  /* 0x000000276a6a7223 */ /* 0x000fe2000001086e */
[----:B------:R-:W2:Y:S01]  /*ae50*/  LDSM.16.MT88.4 R84, [R140+0x9800] ;  /* 0x009800008c54783b */ /* 0x000ea20000004200 */
[----:B------:R-:W-:-:S02]  /*ae60*/  FADD.FTZ R82, R82, R83 ;  /* 0x0000005352527221 */ /* 0x000fc40000010000 */
[----:B------:R-:W-:Y:S01]  /*ae70*/  HMMA.16816.F32.BF16 R12, R68, R44, R12 ;  /* 0x0000002c440c723c */ /* 0x000fe2000004180c */
[-CC-:B------:R-:W-:Y:S01]  /*ae80*/  FFMA.FTZ R45, R59, R39.reuse, -R0.reuse ;  /* 0x000000273b2d7223 */ /* 0x180fe20000010800 */
[----:B------:R-:W-:-:S06]  /*ae90*/  FFMA.FTZ R44, R64, R39, -R0 ;  /* 0x00000027402c7223 */ /* 0x000fcc0000010800 */
[----:B---3--:R-:W-:Y:S01]  /*aea0*/  HMMA.16816.F32.BF16 R24, R68, R42, R24 ;  /* 0x0000002a4418723c */ /* 0x008fe20000041818 */
        /* <DEDUP_REMOVED lines=9> */
[----:B------:R-:W-:Y:S01]  /*af40*/  FFMA.FTZ R40, R65, R39, -R110 ;  /* 0x0000002741287223 */ /* 0x000fe2000001086e */
[----:B------:R-:W-:Y:S01]  /*af50*/  FADD.FTZ R122, R122, R195 ;  /* 0x000000c37a7a7221 */ /* 0x000fe20000010000 */
[----:B------:R-:W-:Y:S01]  /*af60*/  FADD.FTZ R189, R90, R189 ;  /* 0x000000bd5abd7221 */ /* 0x000fe20000010000 */
[----:B------:R-:W-:Y:S01]  /*af70*/  MUFU.EX2 R41, R67 ;  /* 0x0000004300297308 */ /* 0x000fe20000000800 */
[----:B------:R-:W3:Y:S01]  /*af80*/  LDSM.16.MT88.4 R76, [R103+0x9800] ;  /* 0x00980000674c783b */ /* 0x000ee20000004200 */
[----:B------:R-:W-:Y:S01]  /*af90*/  FADD.FTZ R91, R91, R122 ;  /* 0x0000007a5b5b7221 */ /* 0x000fe20000010000 */
[----:B------:R-:W-:Y:S01]  /*afa0*/  FADD.FTZ R120, R120, R189 ;  /* 0x000000bd78787221 */ /* 0x000fe20000010000 */
[----:B------:R-:W4:Y:S01]  /*afb0*/  MUFU.EX2 R36, R36 ;  /* 0x0000002400247308 */ /* 0x000f220000000800 */
[----:B------:R-:W-:Y:S01]  /*afc0*/  HMMA.16816.F32.BF16 R8, R68, R50, R8 ;  /* 0x000000324408723c */ /* 0x000fe20000041808 */
[----:B------:R-:W-:-:S02]  /*afd0*/  FADD.FTZ R88, R88, R91 ;  /* 0x0000005b58587221 */ /* 0x000fc40000010000 */
[----:B------:R-:W-:Y:S01]  /*afe0*/  MUFU.EX2 R40, R40 ;  /* 0x0000002800287308 */ /* 0x000fe20000000800 */
[----:B------:R-:W-:-:S03]  /*aff0*/  FADD.FTZ R120, R89, R120 ;  /* 0x0000007859787221 */ /* 0x000fc60000010000 */
[----:B------:R-:W-:Y:S04]  /*b000*/  MUFU.EX2 R43, R106 ;  /* 0x0000006a002b7308 */ /* 0x000fe80000000800 */
[----:B------:R-:W-:Y:S04]  /*b010*/  MUFU.EX2 R45, R45 ;  /* 0x0000002d002d7308 */ /* 0x000fe80000000800 */
[----:B------:R-:W5:Y:S04]  /*b020*/  MUFU.EX2 R42, R42 ;  /* 0x0000002a002a7308 */ /* 0x000f680000000800 */
[----:B------:R-:W-:Y:S04]  /*b030*/  MUFU.EX2 R39, R57 ;  /* 0x0000003900277308 */ /* 0x000fe80000000800 */
[----:B------:R-:W2:Y:S01]  /*b040*/  MUFU.EX2 R44, R44 ;  /* 0x0000002c002c7308 */ /* 0x000ea20000000800 */
[----:B------:R-:W-:Y:S01]  /*b050*/  FADD.FTZ R183, R183, R88 ;  /* 0x00000058b7b77221 */ /* 0x000fe20000010000 */
[----:B------:R-:W-:Y:S01]  /*b060*/  FADD.FTZ R181, R181, R120 ;  /* 0x00000078b5b57221 */ /* 0x000fe20000010000 */
[----:B------:R-:W-:Y:S02]  /*b070*/  HMMA.16816.F32.BF16 R16, R68, R46, R16 ;  /* 0x0000002e4410723c */ /* 0x000fe40000041810 */
[----:B------:R-:W-:Y:S01]  /*b080*/  FADD.FTZ R126, R126, R183 ;  /* 0x000000b77e7e7221 */ /* 0x000fe20000010000 */
[----:B------:R-:W-:-:S03]  /*b090*/  FADD.FTZ R130, R130, R181 ;  /* 0x000000b582827221 */ /* 0x000fc60000010000 */
[----:B------:R-:W-:Y:S02]  /*b0a0*/  FADD.FTZ R179, R179, R126 ;  /* 0x0000007eb3b37221 */ /* 0x000fe40000010000 */
[----:B-1----:R-:W-:Y:S01]  /*b0b0*/  HMMA.16816.F32.BF16 R28, R68, R4, R28 ;  /* 0x00000004441c723c */ /* 0x002fe2000004181c */
[----:B----4-:R-:W-:Y:S01]  /*b0c0*/  F2FP.BF16.F32.PACK_AB R4, R36, R41 ;  /* 0x000000292404723e */ /* 0x010fe200000010ff */
[----:B------:R-:W-:Y:S01]  /*b0d0*/  FADD.FTZ R139, R139, R130 ;  /* 0x000000828b8b7221 */ /* 0x000fe20000010000 */
[----:B-----5:R-:W-:-:S05]  /*b0e0*/  F2FP.BF16.F32.PACK_AB R5, R42, R45 ;  /* 0x0000002d2a05723e */ /* 0x020fca00000010ff */
[----:B------:R-:W-:Y:S01]  /*b0f0*/  HMMA.16816.F32.BF16 R68, R68, R6, R32 ;  /* 0x000000064444723c */ /* 0x000fe20000041820 */
        /* <DEDUP_REMOVED lines=31> */
[----:B------:R-:W-:-:S04]  /*b2f0*/  IMAD.MOV.U32 R0, RZ, RZ, R56 ;  /* 0x000000ffff007224 */ /* 0x000fc800078e0038 */
[C---:B---3--:R-:W-:Y:S01]  /*b300*/  HMMA.16816.F32.BF16 R80, R4.reuse, R76, R20 ;  /* 0x0000004c0450723c */ /* 0x048fe20000041814 */
[----:B------:R-:W-:Y:S02]  /*b310*/  IMAD.MOV.U32 R36, RZ, RZ, R58 ;  /* 0x000000ffff247224 */ /* 0x000fe400078e003a */
[----:B------:R-:W-:Y:S01]  /*b320*/  FADD.FTZ R176, R43, R40 ;  /* 0x000000282bb07221 */ /* 0x000fe20000010000 */
[----:B------:R-:W-:Y:S02]  /*b330*/  @P0 IMAD.MOV.U32 R0, RZ, RZ, R56 ;  /* 0x000000ffff000224 */ /* 0x000fe400078e0038 */
[----:B------:R-:W-:Y:S01]  /*b340*/  FADD.FTZ R177, R44, R39 ;  /* 0x000000272cb17221 */ /* 0x000fe20000010000 */
[----:B------:R-:W-:Y:S01]  /*b350*/  @P0 IMAD.MOV.U32 R36, RZ, RZ, R58 ;  /* 0x000000ffff240224 */ /* 0x000fe200078e003a */
[----:B------:R-:W-:Y:S01]  /*b360*/  HMMA.16816.F32.BF16 R84, R4, R86, R16 ;  /* 0x000000560454723c */ /* 0x000fe20000041810 */
[----:B------:R-:W-:-:S07]  /*b370*/  @P0 VIADD R38, R38, 0xfffffffd ;  /* 0xfffffffd26260836 */ /* 0x000fce0000000000 */
[C---:B------:R-:W-:Y:S08]  /*b380*/  HMMA.16816.F32.BF16 R76, R4.reuse, R78, R24 ;  /* 0x0000004e044c723c */ /* 0x040ff00000041818 */
[----:B-1----:R-:W-:Y:S01]  /*b390*/  HMMA.16816.F32.BF16 R72, R4, R8, R28 ;  /* 0x000000080448723c */ /* 0x002fe2000004181c */
[----:B------:R-:W-:-:S07]  /*b3a0*/  IMAD.MOV.U32 R8, RZ, RZ, R108 ;  /* 0x000000ffff087224 */ /* 0x000fce00078e006c */
[----:B------:R-:W-:Y:S01]  /*b3b0*/  HMMA.16816.F32.BF16 R68, R4, R10, R68 ;  /* 0x0000000a0444723c */ /* 0x000fe20000041844 */
[----:B------:R-:W-:-:S04]  /*b3c0*/  NOP ;  /* 0x0000000000007918 */ /* 0x000fc80000000000 */
[----:B------:R-:W-:-:S15]  /*b3d0*/  @P0 BRA `(.L_x_10761) ;  /* 0x0000000000040947 */ /* 0x000fde0003800000 */
.L_x_10750:
[----:B------:R-:W-:-:S07]  /*b3e0*/  IADD3 R38, PT, PT, R8, -0x1, RZ ;  /* 0xffffffff08267810 */ /* 0x000fce0007ffe0ff */
.L_x_10761:
[----:B------:R-:W-:Y:S05]  /*b3f0*/  BSYNC B2 ;  /* 0x0000000000027941 */ /* 0x000fea0003800000 */
.L_x_10749:
[----:B------:R-:W-:-:S13]  /*b400*/  ISETP.GE.AND P0, PT, R38, R155, PT ;  /* 0x0000009b2600720c */ /* 0x000fda0003f06270 */
[----:B------:R-:W-:Y:S05]  /*b410*/  @!P0 BRA `(.L_x_10762) ;  /* 0x0000004800008947 */ /* 0x000fea0003800000 */
[----:B------:R-:W-:Y:S01]  /*b420*/  ISETP.NE.U32.AND P2, PT, R100, RZ, PT ;  /* 0x000000ff6400720c */ /* 0x000fe20003f45070 */
[C---:B------:R-:W-:Y:S01]  /*b430*/  IMAD.SHL.U32 R4, R38.reuse, 0x80, RZ ;  /* 0x0000008026047824 */ /* 0x040fe200078e00ff */
[----:B------:R-:W-:Y:S01]  /*b440*/  MOV R100, R36 ;  /* 0x0000002400647202 */ /* 0x000fe20000000f00 */
[----:B------:R-:W-:Y:S01]  /*b450*/  VIADD R174, R38, 0x1 ;  /* 0x0000000126ae7836 */ /* 0x000fe20000000000 */
[----:B------:R-:W-:Y:S01]  /*b460*/  ISETP.NE.AND.EX P2, PT, R101, RZ, PT, P2 ;  /* 0x000000ff6500720c */ /* 0x000fe20003f45320 */
[----:B------:R-:W-:Y:S01]  /*b470*/  IMAD.MOV.U32 R101, RZ, RZ, R0 ;  /* 0x000000ffff657224 */ /* 0x000fe200078e0000 */
[C---:B------:R-:W-:Y:S02]  /*b480*/  LOP3.LUT R175, R4.reuse, 0x40, R37, 0xfe, !PT ;  /* 0x0000004004af7812 */ /* 0x040fe400078efe25 */
[----:B------:R-:W-:-:S09]  /*b490*/  IADD3 R173, PT, PT, R4, 0x80, RZ ;  /* 0x0000008004ad7810 */ /* 0x000fd20007ffe0ff */
.L_x_10769:
        /* <DEDUP_REMOVED lines=80> */
.L_x_10764:
[----:B------:R-:W-:Y:S05]  /*b9a0*/  BSYNC.RECONVERGENT B0 ;  /* 0x0000000000007941 */ /* 0x000fea0003800200 */
.L_x_10763:
        /* <DEDUP_REMOVED lines=243> */
.L_x_10768:
[----:B------:R-:W-:Y:S05]  /*c8e0*/  BSYNC.RECONVERGENT B0 ;  /* 0x0000000000007941 */ /* 0x000fea0003800200 */
.L_x_10767:
        /* <DEDUP_REMOVED lines=64> */
.L_x_10766:
[----:B------:R-:W-:Y:S05]  /*ccf0*/  BSYNC.RECONVERGENT B1 ;  /* 0x0000000000017941 */ /* 0x000fea0003800200 */
.L_x_10765:
[----:B------:R-:W-:Y:S01]  /*cd00*/  P2R R0, PR, RZ, 0x4 ;  /* 0x00000004ff007803 */ /* 0x000fe20000000000 */
[C---:B-1----:R-:W-:Y:S02]  /*cd10*/  VIADD R105, R175.reuse, 0xffffffc0 ;  /* 0xffffffc0af697836 */ /* 0x042fe40000000000 */
[C---:B------:R-:W-:Y:S02]  /*cd20*/  VIADD R111, R175.reuse, 0xffffffc1 ;  /* 0xffffffc1af6f7836 */ /* 0x040fe40000000000 */
[----:B------:R-:W-:Y:S01]  /*cd30*/  VIADD R121, R175, 0xfffffff1 ;  /* 0xfffffff1af797836 */ /* 0x000fe20000000000 */
[----:B------:R-:W-:Y:S01]  /*cd40*/  ISETP.GE.AND P0, PT, R105, R166, PT ;  /* 0x000000a66900720c */ /* 0x000fe20003f06270 */
[----:B------:R-:W-:Y:S01]  /*cd50*/  VIADD R109, R175, 0xffffffe8 ;  /* 0xffffffe8af6d7836 */ /* 0x000fe20000000000 */
[----:B------:R-:W-:Y:S01]  /*cd60*/  ISETP.GE.AND P3, PT, R111, R172, PT ;  /* 0x000000ac6f00720c */ /* 0x000fe20003f66270 */
[C---:B------:R-:W-:Y:S01]  /*cd70*/  VIADD R125, R175.reuse, 0xfffffff0 ;  /* 0xfffffff0af7d7836 */ /* 0x040fe20000000000 */
[----:B------:R-:W-:Y:S01]  /*cd80*/  P2R R118, PR, RZ, 0x1 ;  /* 0x00000001ff767803 */ /* 0x000fe20000000000 */
[----:B------:R-:W-:Y:S01]  /*cd90*/  VIADD R107, R175, 0xffffffc9 ;  /* 0xffffffc9af6b7836 */ /* 0x000fe20000000000 */
[----:B------:R-:W-:Y:S01]  /*cda0*/  ISETP.GE.AND P0, PT, R111, R170, PT ;  /* 0x000000aa6f00720c */ /* 0x000fe20003f06270 */
[----:B------:R-:W-:Y:S01]  /*cdb0*/  VIADD R123, R175, 0x1 ;  /* 0x00000001af7b7836 */ /* 0x000fe20000000000 */
[----:B------:R-:W-:Y:S01]  /*cdc0*/  FSEL R106, R5, -INF , P3 ;  /* 0xff800000056a7808 */ /* 0x000fe20001800000 */
[----:B------:R-:W-:Y:S01]  /*cdd0*/  VIADD R117, R175, 0x9 ;  /* 0x00000009af757836 */ /* 0x000fe20000000000 */
[-C--:B------:R-:W-:Y:S01]  /*cde0*/  ISETP.GE.AND P4, PT, R105, R172.reuse, PT ;  /* 0x000000ac6900720c */ /* 0x080fe20003f86270 */
[----:B------:R-:W-:Y:S01]  /*cdf0*/  VIADD R179, R175, 0xffffffd1 ;  /* 0xffffffd1afb37836 */ /* 0x000fe20000000000 */
[----:B------:R-:W-:Y:S01]  /*ce00*/  FSEL R104, R7, -INF , P0 ;  /* 0xff80000007687808 */ /* 0x000fe20000000000 */
[----:B------:R-:W-:Y:S01]  /*ce10*/  VIADD R129, R175, 0xffffffd9 ;  /* 0xffffffd9af817836 */ /* 0x000fe20000000000 */
[----:B------:R-:W-:Y:S01]  /*ce20*/  ISETP.GE.AND P3, PT, R107, R172, PT ;  /* 0x000000ac6b00720c */ /* 0x000fe20003f66270 */
[----:B------:R-:W-:Y:S01]  /*ce30*/  VIADD R115, R175, 0xffffffc8 ;  /* 0xffffffc8af737836 */ /* 0x000fe20000000000 */
[----:B------:R-:W-:Y:S01]  /*ce40*/  ISETP.GE.AND P0, PT, R107, R170, PT ;  /* 0x000000aa6b00720c */ /* 0x000fe20003f06270 */
        /* <DEDUP_REMOVED lines=27> */
[----:B------:R-:W-:Y:S01]  /*d000*/  ISETP.GE.AND P0, PT, R13, R170, PT ;  /* 0x000000aa0d00720c */ /* 0x000fe20003f06270 */
[----:B------:R-:W-:Y:S01]  /*d010*/  VIADD R173, R173, 0xffffff80 ;  /* 0xffffff80adad7836 */ /* 0x000fe20000000000 */
[----:B------:R-:W-:Y:S02]  /*d020*/  ISETP.GE.AND P4, PT, R181, R172, PT ;  /* 0x000000acb500720c */ /* 0x000fe40003f86270 */
[----:B------:R-:W-:Y:S02]  /*d030*/  FSEL R23, R23, -INF , P0 ;  /* 0xff80000017177808 */ /* 0x000fe40000000000 */
[-C--:B------:R-:W-:Y:S02]  /*d040*/  ISETP.GE.AND P0, PT, R7, R170.reuse, PT ;  /* 0x000000aa0700720c */ /* 0x080fe40003f06270 */
        /* <DEDUP_REMOVED lines=17> */
[-C--:B------:R-:W-:Y:S01]  /*d160*/  ISETP.GE.AND P2, PT, R105, R171.reuse, PT ;  /* 0x000000ab6900720c */ /* 0x080fe20003f46270 */
[----:B------:R-:W-:Y:S01]  /*d170*/  VIADD R105, R175, 0xfffffff8 ;  /* 0xfffffff8af697836 */ /* 0x000fe20000000000 */
[----:B------:R-:W-:Y:S02]  /*d180*/  FSEL R18, R18, -INF , P1 ;  /* 0xff80000012127808 */ /* 0x000fe40000800000 */
[----:B------:R-:W-:Y:S02]  /*d190*/  FSEL R24, R24, -INF , P4 ;  /* 0xff80000018187808 */ /* 0x000fe40002000000 */
[----:B------:R-:W-:Y:S02]  /*d1a0*/  ISETP.GE.AND P1, PT, R15, R170, PT ;  /* 0x000000aa0f00720c */ /* 0x000fe40003f26270 */
[-C--:B------:R-:W-:Y:S02]  /*d1b0*/  ISETP.GE.AND P4, PT, R125, R172.reuse, PT ;  /* 0x000000ac7d00720c */ /* 0x080fe40003f86270 */
[----:B------:R-:W-:Y:S02]  /*d1c0*/  FSEL R183, R38, -INF , P0 ;  /* 0xff80000026b77808 */ /* 0x000fe40000000000 */
[----:B------:R-:W-:Y:S02]  /*d1d0*/  ISETP.GE.AND P3, PT, R129, R172, PT ;  /* 0x000000ac8100720c */ /* 0x000fe40003f66270 */
[-C--:B------:R-:W-:Y:S02]  /*d1e0*/  ISETP.GE.AND P0, PT, R123, R170.reuse, PT ;  /* 0x000000aa7b00720c */ /* 0x080fe40003f06270 */
[----:B------:R-:W-:Y:S02]  /*d1f0*/  FSEL R22, R22, -INF , P1 ;  /* 0xff80000016167808 */ /* 0x000fe40000800000 */
[----:B------:R-:W-:Y:S02]  /*d200*/  FSEL R28, R28, -INF , P4 ;  /* 0xff8000001c1c7808 */ /* 0x000fe40002000000 */
[----:B------:R-:W-:Y:S02]  /*d210*/  FSEL R16, R17, -INF , P3 ;  /* 0xff80000011107808 */ /* 0x000fe40001800000 */
[----:B------:R-:W-:Y:S02]  /*d220*/  ISETP.GE.AND P1, PT, R109, R170, PT ;  /* 0x000000aa6d00720c */ /* 0x000fe40003f26270 */
[-C--:B------:R-:W-:Y:S02]  /*d230*/  ISETP.GE.AND P4, PT, R105, R172.reuse, PT ;  /* 0x000000ac6900720c */ /* 0x080fe40003f86270 */
[----:B------:R-:W-:Y:S02]  /*d240*/  FSEL R39, R39, -INF , P0 ;  /* 0xff80000027277808 */ /* 0x000fe40000000000 */
[-C--:B------:R-:W-:Y:S02]  /*d250*/  ISETP.GE.AND P3, PT, R13, R172.reuse, PT ;  /* 0x000000ac0d00720c */ /* 0x080fe40003f66270 */
[----:B------:R-:W-:Y:S02]  /*d260*/  ISETP.GE.AND P0, PT, R117, R172, PT ;  /* 0x000000ac7500720c */ /* 0x000fe40003f06270 */
[----:B------:R-:W-:Y:S02]  /*d270*/  P2R R120, PR, RZ, 0x4 ;  /* 0x00000004ff787803 */ /* 0x000fe40000000000 */
[----:B------:R-:W-:Y:S02]  /*d280*/  FSEL R26, R26, -INF , P1 ;  /* 0xff8000001a1a7808 */ /* 0x000fe40000800000 */
[----:B------:R-:W-:Y:S02]  /*d290*/  FSEL R32, R32, -INF , P4 ;  /* 0xff80000020207808 */ /* 0x000fe40002000000 */
[----:B------:R-:W-:Y:S02]  /*d2a0*/  FSEL R221, R21, -INF , P3 ;  /* 0xff80000015dd7808 */ /* 0x000fe40001800000 */
[----:B------:R-:W-:Y:S02]  /*d2b0*/  ISETP.GE.AND P1, PT, R125, R170, PT ;  /* 0x000000aa7d00720c */ /* 0x000fe40003f26270 */
[CC--:B------:R-:W-:Y:S02]  /*d2c0*/  ISETP.GE.AND P4, PT, R111.reuse, R171.reuse, PT ;  /* 0x000000ab6f00720c */ /* 0x0c0fe40003f86270 */
[----:B------:R-:W-:Y:S01]  /*d2d0*/  ISETP.GE.AND P2, PT, R111, R166, PT ;  /* 0x000000a66f00720c */ /* 0x000fe20003f46270 */
[----:B------:R-:W-:Y:S01]  /*d2e0*/  VIADD R111, R175, 0x11 ;  /* 0x00000011af6f7836 */ /* 0x000fe20000000000 */
[----:B------:R-:W-:Y:S01]  /*d2f0*/  FSEL R185, R41, -INF , P0 ;  /* 0xff80000029b97808 */ /* 0x000fe20000000000 */
[----:B------:R-:W-:Y:S01]  /*d300*/  VIADD R41, R175, 0x18 ;  /* 0x00000018af297836 */ /* 0x000fe20000000000 */
[----:B------:R-:W-:Y:S02]  /*d310*/  ISETP.GE.AND P3, PT, R7, R172, PT ;  /* 0x000000ac0700720c */ /* 0x000fe40003f66270 */
[-C--:B------:R-:W-:Y:S02]  /*d320*/  ISETP.GE.AND P0, PT, R117, R170.reuse, PT ;  /* 0x000000aa7500720c */ /* 0x080fe40003f06270 */
[----:B------:R-:W-:Y:S02]  /*d330*/  FSEL R30, R30, -INF , P1 ;  /* 0xff8000001e1e7808 */ /* 0x000fe40000800000 */
[----:B------:R-:W-:Y:S02]  /*d340*/  FSEL R217, R25, -INF , P3 ;  /* 0xff80000019d97808 */ /* 0x000fe40001800000 */
[----:B------:R-:W-:Y:S02]  /*d350*/  ISETP.GE.AND P1, PT, R105, R170, PT ;  /* 0x000000aa6900720c */ /* 0x000fe40003f26270 */
[----:B------:R-:W-:Y:S02]  /*d360*/  FSEL R43, R43, -INF , P0 ;  /* 0xff8000002b2b7808 */ /* 0x000fe40000000000 */
[-C--:B------:R-:W-:Y:S02]  /*d370*/  ISETP.GE.AND P3, PT, R121, R172.reuse, PT ;  /* 0x000000ac7900720c */ /* 0x080fe40003f66270 */
[-C--:B------:R-:W-:Y:S02]  /*d380*/  ISETP.GE.AND P0, PT, R111, R172.reuse, PT ;  /* 0x000000ac6f00720c */ /* 0x080fe40003f06270 */
[----:B------:R-:W-:Y:S02]  /*d390*/  FSEL R34, R34, -INF , P1 ;  /* 0xff80000022227808 */ /* 0x000fe40000800000 */
[----:B------:R-:W-:Y:S01]  /*d3a0*/  FSEL R205, R29, -INF , P3 ;  /* 0xff8000001dcd7808 */ /* 0x000fe20001800000 */
[C---:B------:R-:W-:Y:S01]  /*d3b0*/  VIADD R29, R175.reuse, 0x19 ;  /* 0x00000019af1d7836 */ /* 0x040fe20000000000 */
[----:B------:R-:W-:Y:S02]  /*d3c0*/  ISETP.GE.AND P1, PT, R175, R172, PT ;  /* 0x000000acaf00720c */ /* 0x000fe40003f26270 */
[----:B------:R-:W-:Y:S02]  /*d3d0*/  FSEL R135, R45, -INF , P0 ;  /* 0xff8000002d877808 */ /* 0x000fe40000000000 */
[----:B------:R-:W-:Y:S02]  /*d3e0*/  ISETP.GE.AND P0, PT, R111, R170, PT ;  /* 0x000000aa6f00720c */ /* 0x000fe40003f06270 */
[----:B------:R-:W-:Y:S02]  /*d3f0*/  FSEL R191, R36, -INF , P1 ;  /* 0xff80000024bf7808 */ /* 0x000fe40000800000 */
[-C--:B------:R-:W-:Y:S02]  /*d400*/  ISETP.GE.AND P1, PT, R123, R172.reuse, PT ;  /* 0x000000ac7b00720c */ /* 0x080fe40003f26270 */
[----:B------:R-:W-:Y:S02]  /*d410*/  FSEL R47, R47, -INF , P0 ;  /* 0xff8000002f2f7808 */ /* 0x000fe40000000000 */
[-C--:B------:R-:W-:Y:S02]  /*d420*/  ISETP.GE.AND P0, PT, R29, R172.reuse, PT ;  /* 0x000000ac1d00720c */ /* 0x080fe40003f06270 */
[----:B------:R-:W-:Y:S02]  /*d430*/  FSEL R189, R37, -INF , P1 ;  /* 0xff80000025bd7808 */ /* 0x000fe40000800000 */
[----:B------:R-:W-:Y:S02]  /*d440*/  ISETP.GE.AND P1, PT, R119, R172, PT ;  /* 0x000000ac7700720c */ /* 0x000fe40003f26270 */
[----:B------:R-:W-:Y:S02]  /*d450*/  FSEL R131, R49, -INF , P0 ;  /* 0xff80000031837808 */ /* 0x000fe40000000000 */
[-C--:B------:R-:W-:Y:S02]  /*d460*/  ISETP.GE.AND P0, PT, R29, R170.reuse, PT ;  /* 0x000000aa1d00720c */ /* 0x080fe40003f06270 */
[----:B------:R-:W-:Y:S02]  /*d470*/  FSEL R40, R40, -INF , P1 ;  /* 0xff80000028287808 */ /* 0x000fe40000800000 */
[----:B------:R-:W-:Y:S02]  /*d480*/  ISETP.GE.AND P1, PT, R119, R170, PT ;  /* 0x000000aa7700720c */ /* 0x000fe40003f26270 */
[----:B------:R-:W-:Y:S02]  /*d490*/  FSEL R51, R51, -INF , P0 ;  /* 0xff80000033337808 */ /* 0x000fe40000000000 */
[-C--:B------:R-:W-:Y:S02]  /*d4a0*/  ISETP.GE.AND P0, PT, R115, R171.reuse, PT ;  /* 0x000000ab7300720c */ /* 0x080fe40003f06270 */
[----:B------:R-:W-:Y:S02]  /*d4b0*/  FSEL R42, R42, -INF , P1 ;  /* 0xff8000002a2a7808 */ /* 0x000fe40000800000 */
[-C--:B------:R-:W-:Y:S02]  /*d4c0*/  ISETP.GE.AND P1, PT, R113, R172.reuse, PT ;  /* 0x000000ac7100720c */ /* 0x080fe40003f26270 */
[----:B------:R-:W-:Y:S02]  /*d4d0*/  P2R R19, PR, RZ, 0x1 ;  /* 0x00000001ff137803 */ /* 0x000fe40000000000 */
[----:B------:R-:W-:Y:S02]  /*d4e0*/  ISETP.GE.AND P0, PT, R127, R172, PT ;  /* 0x000000ac7f00720c */ /* 0x000fe40003f06270 */
        /* <DEDUP_REMOVED lines=9> */
[----:B------:R-:W-:Y:S02]  /*d580*/  FSEL R48, R53, -INF , P0 ;  /* 0xff80000035307808 */ /* 0x000fe40000000000 */
[-C--:B------:R-:W-:Y:S02]  /*d590*/  ISETP.GE.AND P0, PT, R127, R170.reuse, PT ;  /* 0x000000aa7f00720c */ /* 0x080fe40003f06270 */
[-C--:B------:R-:W-:Y:S02]  /*d5a0*/  ISETP.GE.AND P1, PT, R41, R170.reuse, PT ;  /* 0x000000aa2900720c */ /* 0x080fe40003f26270 */
[----:B------:R-:W-:Y:S02]  /*d5b0*/  FSEL R54, R54, -INF , P0 ;  /* 0xff80000036367808 */ /* 0x000fe40000000000 */
[----:B------:R-:W-:Y:S02]  /*d5c0*/  ISETP.GE.AND P0, PT, R227, R170, PT ;  /* 0x000000aae300720c */ /* 0x000fe40003f06270 */
[----:B------:R-:W-:Y:S02]  /*d5d0*/  FSEL R50, R50, -INF , P1 ;  /* 0xff80000032327808 */ /* 0x000fe40000800000 */
[----:B------:R-:W-:Y:S02]  /*d5e0*/  ISETP.GE.AND P1, PT, R115, R166, PT ;  /* 0x000000a67300720c */ /* 0x000fe40003f26270 */
[----:B------:R-:W-:Y:S02]  /*d5f0*/  FSEL R115, R55, -INF , P0 ;  /* 0xff80000037737808 */ /* 0x000fe40000000000 */
[-C--:B------:R-:W-:Y:S02]  /*d600*/  ISETP.GE.AND P0, PT, R181, R171.reuse, PT ;  /* 0x000000abb500720c */ /* 0x080fe40003f06270 */
[----:B------:R-:W-:Y:S02]  /*d610*/  P2R R25, PR, RZ, 0x2 ;  /* 0x00000002ff197803 */ /* 0x000fe40000000000 */
[----:B------:R-:W-:Y:S02]  /*d620*/  P2R R38, PR, RZ, 0x1 ;  /* 0x00000001ff267803 */ /* 0x000fe40000000000 */
[----:B------:R-:W-:Y:S02]  /*d630*/  ISETP.GE.AND P0, PT, R231, R172, PT ;  /* 0x000000ace700720c */ /* 0x000fe40003f06270 */
[-C--:B------:R-:W-:Y:S02]  /*d640*/  ISETP.GE.AND P1, PT, R107, R166.reuse, PT ;  /* 0x000000a66b00720c */ /* 0x080fe40003f26270 */
[----:B------:R-:W-:Y:S02]  /*d650*/  FSEL R56, R56, -INF , P0 ;  /* 0xff80000038387808 */ /* 0x000fe40000000000 */
[-C--:B------:R-:W-:Y:S02]  /*d660*/  ISETP.GE.AND P0, PT, R179, R171.reuse, PT ;  /* 0x000000abb300720c */ /* 0x080fe40003f06270 */
[----:B------:R-:W-:Y:S02]  /*d670*/  ISETP.GE.AND P5, PT, R139, R166, PT ;  /* 0x000000a68b00720c */ /* 0x000fe40003fa6270 */
[----:B------:R-:W-:Y:S02]  /*d680*/  P2R R45, PR, RZ, 0x1 ;  /* 0x00000001ff2d7803 */ /* 0x000fe40000000000 */
[----:B------:R-:W-:Y:S02]  /*d690*/  ISETP.GE.AND P0, PT, R225, R172, PT ;  /* 0x000000ace100720c */ /* 0x000fe40003f06270 */
[----:B------:R-:W-:Y:S02]  /*d6a0*/  P2R R35, PR, RZ, 0x20 ;  /* 0x00000020ff237803 */ /* 0x000fe40000000000 */
[----:B------:R-:W-:Y:S02]  /*d6b0*/  FSEL R44, R57, -INF , P0 ;  /* 0xff800000392c7808 */ /* 0x000fe40000000000 */
[-C--:B------:R-:W-:Y:S02]  /*d6c0*/  ISETP.GE.AND P0, PT, R231, R170.reuse, PT ;  /* 0x000000aae700720c */ /* 0x080fe40003f06270 */
[-C--:B------:R-:W-:Y:S02]  /*d6d0*/  ISETP.GE.AND P5, PT, R129, R171.reuse, PT ;  /* 0x000000ab8100720c */ /* 0x080fe40003fa6270 */
[----:B------:R-:W-:Y:S02]  /*d6e0*/  FSEL R58, R58, -INF , P0 ;  /* 0xff8000003a3a7808 */ /* 0x000fe40000000000 */
[----:B------:R-:W-:Y:S02]  /*d6f0*/  ISETP.GE.AND P0, PT, R225, R170, PT ;  /* 0x000000aae100720c */ /* 0x000fe40003f06270 */
[----:B------:R-:W-:Y:S02]  /*d700*/  P2R R37, PR, RZ, 0x20 ;  /* 0x00000020ff257803 */ /* 0x000fe40000000000 */
[----:B------:R-:W-:Y:S02]  /*d710*/  FSEL R107, R59, -INF , P0 ;  /* 0xff8000003b6b7808 */ /* 0x000fe40000000000 */
[-C--:B------:R-:W-:Y:S02]  /*d720*/  ISETP.GE.AND P0, PT, R139, R171.reuse, PT ;  /* 0x000000ab8b00720c */ /* 0x080fe40003f06270 */
[----:B------:R-:W-:Y:S02]  /*d730*/  P2R R27, PR, RZ, 0x2 ;  /* 0x00000002ff1b7803 */ /* 0x000fe40000000000 */
[----:B------:R-:W-:Y:S02]  /*d740*/  P2R R49, PR, RZ, 0x1 ;  /* 0x00000001ff317803 */ /* 0x000fe40000000000 */
[----:B------:R-:W-:Y:S02]  /*d750*/  P2R R17, PR, RZ, 0x4 ;  /* 0x00000004ff117803 */ /* 0x000fe40000000000 */
[----:B------:R-:W-:Y:S01]  /*d760*/  ISETP.NE.AND P5, PT, R49, RZ, PT ;  /* 0x000000ff3100720c */ /* 0x000fe20003fa5270 */
[----:B------:R-:W-:Y:S01]  /*d770*/  VIADD R49, R175, 0x31 ;  /* 0x00000031af317836 */ /* 0x000fe20000000000 */
        /* <DEDUP_REMOVED lines=10> */
[----:B------:R-:W-:Y:S02]  /*d820*/  P2R R12, PR, RZ, 0x10 ;  /* 0x00000010ff0c7803 */ /* 0x000fe40000000000 */
[----:B------:R-:W-:Y:S02]  /*d830*/  P2R R25, PR, RZ, 0x20 ;  /* 0x00000020ff197803 */ /* 0x000fe40000000000 */
[----:B------:R-:W-:Y:S02]  /*d840*/  ISETP.NE.AND P5, PT, R38, RZ, PT ;  /* 0x000000ff2600720c */ /* 0x000fe40003fa5270 */
[----:B------:R-:W-:Y:S02]  /*d850*/  ISETP.GE.AND P3, PT, R5, R172, PT ;  /* 0x000000ac0500720c */ /* 0x000fe40003f66270 */
[----:B------:R-:W-:Y:S02]  /*d860*/  P2R R27, PR, RZ, 0x20 ;  /* 0x00000020ff1b7803 */ /* 0x000fe40000000000 */
[----:B------:R-:W-:Y:S02]  /*d870*/  ISETP.NE.AND P5, PT, R17, RZ, PT ;  /* 0x000000ff1100720c */ /* 0x000fe40003fa5270 */
[----:B------:R-:W-:Y:S02]  /*d880*/  FSEL R201, R33, -INF , P3 ;  /* 0xff80000021c97808 */ /* 0x000fe40001800000 */
[----:B------:R-:W-:Y:S02]  /*d890*/  P2R R17, PR, RZ, 0x20 ;  /* 0x00000020ff117803 */ /* 0x000fe40000000000 */
[----:B------:R-:W-:Y:S02]  /*d8a0*/  ISETP.NE.AND P5, PT, R118, RZ, PT ;  /* 0x000000ff7600720c */ /* 0x000fe40003fa5270 */
[----:B------:R-:W-:Y:S02]  /*d8b0*/  ISETP.GE.AND P3, PT, R15, R166, PT ;  /* 0x000000a60f00720c */ /* 0x000fe40003f66270 */
[----:B------:R-:W-:Y:S02]  /*d8c0*/  P2R R59, PR, RZ, 0x20 ;  /* 0x00000020ff3b7803 */ /* 0x000fe40000000000 */
[----:B------:R-:W-:Y:S02]  /*d8d0*/  ISETP.NE.AND P5, PT, R36, RZ, PT ;  /* 0x000000ff2400720c */ /* 0x000fe40003fa5270 */
[----:B------:R-:W-:Y:S02]  /*d8e0*/  FSEL R36, R61, -INF , P0 ;  /* 0xff8000003d247808 */ /* 0x000fe40000000000 */
[-C--:B------:R-:W-:Y:S02]  /*d8f0*/  ISETP.GE.AND P0, PT, R229, R170.reuse, PT ;  /* 0x000000aae500720c */ /* 0x080fe40003f06270 */
[----:B------:R-:W-:Y:S02]  /*d900*/  P2R R118, PR, RZ, 0x20 ;  /* 0x00000020ff767803 */ /* 0x000fe40000000000 */
[----:B------:R-:W-:Y:S02]  /*d910*/  ISETP.NE.AND P5, PT, R19, RZ, PT ;  /* 0x000000ff1300720c */ /* 0x000fe40003fa5270 */
[----:B------:R-:W-:Y:S02]  /*d920*/  FSEL R62, R62, -INF , P0 ;  /* 0xff8000003e3e7808 */ /* 0x000fe40000000000 */
[----:B------:R-:W-:Y:S02]  /*d930*/  ISETP.GE.AND P0, PT, R49, R170, PT ;  /* 0x000000aa3100720c */ /* 0x000fe40003f06270 */
[----:B------:R-:W-:Y:S02]  /*d940*/  P2R R122, PR, RZ, 0x20 ;  /* 0x00000020ff7a7803 */ /* 0x000fe40000000000 */
[----:B------:R-:W-:Y:S02]  /*d950*/  ISETP.NE.AND P5, PT, R12, RZ, PT ;  /* 0x000000ff0c00720c */ /* 0x000fe40003fa5270 */
[----:B------:R-:W-:Y:S02]  /*d960*/  FSEL R12, R63, -INF , P0 ;  /* 0xff8000003f0c7808 */ /* 0x000fe40000000000 */
[-C--:B------:R-:W-:Y:S02]  /*d970*/  ISETP.GE.AND P0, PT, R15, R171.reuse, PT ;  /* 0x000000ab0f00720c */ /* 0x080fe40003f06270 */
[----:B------:R-:W-:Y:S02]  /*d980*/  ISETP.GE.AND P1, PT, R181, R166, PT ;  /* 0x000000a6b500720c */ /* 0x000fe40003f26270 */
[----:B------:R-:W-:Y:S02]  /*d990*/  P2R R15, PR, RZ, 0x1 ;  /* 0x00000001ff0f7803 */ /* 0x000fe40000000000 */
[----:B------:R-:W-:Y:S02]  /*d9a0*/  ISETP.GE.AND P0, PT, R233, R172, PT ;  /* 0x000000ace900720c */ /* 0x000fe40003f06270 */
[----:B------:R-:W-:Y:S02]  /*d9b0*/  ISETP.GE.AND P6, PT, R179, R166, PT ;  /* 0x000000a6b300720c */ /* 0x000fe40003fc6270 */
[----:B------:R-:W-:Y:S02]  /*d9c0*/  FSEL R65, R65, -INF , P0 ;  /* 0xff80000041417808 */ /* 0x000fe40000000000 */
[----:B------:R-:W-:Y:S02]  /*d9d0*/  ISETP.GE.AND P0, PT, R45, R172, PT ;  /* 0x000000ac2d00720c */ /* 0x000fe40003f06270 */
[----:B------:R-:W-:Y:S02]  /*d9e0*/  P2R R21, PR, RZ, 0x2 ;  /* 0x00000002ff157803 */ /* 0x000fe40000000000 */
[----:B------:R-:W-:Y:S02]  /*d9f0*/  FSEL R64, R64, -INF , P0 ;  /* 0xff80000040407808 */ /* 0x000fe40000000000 */
[-C--:B------:R-:W-:Y:S02]  /*da00*/  ISETP.GE.AND P0, PT, R233, R170.reuse, PT ;  /* 0x000000aae900720c */ /* 0x080fe40003f06270 */
[----:B------:R-:W-:Y:S02]  /*da10*/  P2R R19, PR, RZ, 0x20 ;  /* 0x00000020ff137803 */ /* 0x000fe40000000000 */
[----:B------:R-:W-:Y:S02]  /*da20*/  FSEL R38, R67, -INF , P0 ;  /* 0xff80000043267808 */ /* 0x000fe40000000000 */
[----:B------:R-:W-:Y:S02]  /*da30*/  ISETP.GE.AND P0, PT, R45, R170, PT ;  /* 0x000000aa2d00720c */ /* 0x000fe40003f06270 */
[----:B------:R-:W-:Y:S02]  /*da40*/  ISETP.NE.AND P5, PT, R120, RZ, PT ;  /* 0x000000ff7800720c */ /* 0x000fe40003fa5270 */
[----:B------:R-:W-:Y:S02]  /*da50*/  P2R R33, PR, RZ, 0x40 ;  /* 0x00000040ff217803 */ /* 0x000fe40000000000 */
[----:B------:R-:W-:Y:S02]  /*da60*/  FSEL R66, R66, -INF , P0 ;  /* 0xff80000042427808 */ /* 0x000fe40000000000 */
[----:B------:R-:W-:Y:S02]  /*da70*/  ISETP.NE.AND P6, PT, R21, RZ, PT ;  /* 0x000000ff1500720c */ /* 0x000fe40003fc5270 */
        /* <DEDUP_REMOVED lines=12> */
[C---:B------:R-:W-:Y:S02]  /*db40*/  ISETP.GE.AND P2, PT, R13.reuse, R171, PT ;  /* 0x000000ab0d00720c */ /* 0x040fe40003f46270 */
[-C--:B------:R-:W-:Y:S02]  /*db50*/  ISETP.GE.AND P1, PT, R13, R166.reuse, PT ;  /* 0x000000a60d00720c */ /* 0x080fe40003f26270 */
        /* <DEDUP_REMOVED lines=23> */
[----:B------:R-:W2:Y:S01]  /*dcd0*/  LD.E R37, desc[UR4][R2.64+0xdc] ;  /* 0x0000dc0402257980 */ /* 0x000ea2000c101900 */
[----:B------:R-:W-:Y:S02]  /*dce0*/  FSEL R223, R20, -INF , !P0 ;  /* 0xff80000014df7808 */ /* 0x000fe40004000000 */
[----:B------:R-:W-:Y:S02]  /*dcf0*/  FSEL R53, R16, -INF , !P5 ;  /* 0xff80000010357808 */ /* 0x000fe40006800000 */
[----:B------:R-:W-:Y:S02]  /*dd00*/  ISETP.NE.AND P2, PT, R0, RZ, PT ;  /* 0x000000ff0000720c */ /* 0x000fe40003f45270 */
[----:B------:R-:W-:Y:S02]  /*dd10*/  ISETP.GE.AND P0, PT, R109, R171, PT ;  /* 0x000000ab6d00720c */ /* 0x000fe40003f06270 */
[----:B------:R-:W-:Y:S02]  /*dd20*/  FMNMX3.FTZ R0, R101, R4, R17, !PT ;  /* 0x0000000465007276 */ /* 0x000fe40007810011 */
[----:B------:R-:W-:Y:S02]  /*dd30*/  ISETP.NE.AND P5, PT, R35, RZ, PT ;  /* 0x000000ff2300720c */ /* 0x000fe40003fa5270 */
[----:B------:R-:W-:Y:S02]  /*dd40*/  FMNMX3.FTZ R6, R6, R27, R25, !PT ;  /* 0x0000001b06067276 */ /* 0x000fe40007810019 */
        /* <DEDUP_REMOVED lines=15> */
[-C--:B------:R-:W-:Y:S02]  /*de40*/  ISETP.GE.AND P4, PT, R7, R166.reuse, PT ;  /* 0x000000a60700720c */ /* 0x080fe40003f86270 */
[----:B------:R-:W-:Y:S02]  /*de50*/  FSEL R213, R23, -INF , !P1 ;  /* 0xff80000017d57808 */ /* 0x000fe40004800000 */
[----:B------:R-:W-:Y:S02]  /*de60*/  FSEL R211, R26, -INF , !P6 ;  /* 0xff8000001ad37808 */ /* 0x000fe40007000000 */
[----:B------:R-:W-:Y:S02]  /*de70*/  FMNMX3.FTZ R0, R0, R35, R33, !PT ;  /* 0x0000002300007276 */ /* 0x000fe40007810021 */
[----:B------:R-:W-:Y:S02]  /*de80*/  ISETP.GE.AND P6, PT, R5, R171, PT ;  /* 0x000000ab0500720c */ /* 0x000fe40003fc6270 */
[----:B------:R-:W-:Y:S02]  /*de90*/  FSEL R205, R205, -INF , !P3 ;  /* 0xff800000cdcd7808 */ /* 0x000fe40005800000 */
[----:B------:R-:W-:Y:S02]  /*dea0*/  FMNMX3.FTZ R6, R6, R219, R217, !PT ;  /* 0x000000db06067276 */ /* 0x000fe400078100d9 */
[----:B------:R-:W-:Y:S02]  /*deb0*/  FSEL R203, R32, -INF , !P0 ;  /* 0xff80000020cb7808 */ /* 0x000fe40004000000 */
[----:B------:R-:W-:Y:S02]  /*dec0*/  FSEL R209, R209, -INF , !P4 ;  /* 0xff800000d1d17808 */ /* 0x000fe40006000000 */
[----:B------:R-:W-:Y:S02]  /*ded0*/  ISETP.GE.AND P0, PT, R123, R171, PT ;  /* 0x000000ab7b00720c */ /* 0x000fe40003f06270 */
[-C--:B------:R-:W-:Y:S02]  /*dee0*/  ISETP.GE.AND P4, PT, R5, R166.reuse, PT ;  /* 0x000000a60500720c */ /* 0x080fe40003f86270 */
[-C--:B------:R-:W-:Y:S02]  /*def0*/  ISETP.GE.AND P5, PT, R125, R166.reuse, PT ;  /* 0x000000a67d00720c */ /* 0x080fe40003fa6270 */
[-C--:B------:R-:W-:Y:S02]  /*df00*/  ISETP.GE.AND P1, PT, R121, R166.reuse, PT ;  /* 0x000000a67900720c */ /* 0x080fe40003f26270 */
[----:B------:R-:W-:Y:S02]  /*df10*/  FMNMX3.FTZ R0, R0, R215, R213, !PT ;  /* 0x000000d700007276 */ /* 0x000fe400078100d5 */
[----:B------:R-:W-:Y:S02]  /*df20*/  FSEL R201, R201, -INF , !P6 ;  /* 0xff800000c9c97808 */ /* 0x000fe40007000000 */
[----:B------:R-:W-:Y:S02]  /*df30*/  FMNMX3.FTZ R6, R6, R207, R205, !PT ;  /* 0x000000cf06067276 */ /* 0x000fe400078100cd */
[----:B------:R-:W-:Y:S02]  /*df40*/  FSEL R189, R189, -INF , !P0 ;  /* 0xff800000bdbd7808 */ /* 0x000fe40004000000 */
[----:B------:R-:W-:Y:S02]  /*df50*/  FSEL R193, R193, -INF , !P4 ;  /* 0xff800000c1c17808 */ /* 0x000fe40006000000 */
[----:B------:R-:W-:Y:S02]  /*df60*/  FSEL R199, R30, -INF , !P5 ;  /* 0xff8000001ec77808 */ /* 0x000fe40006800000 */
[----:B------:R-:W-:Y:S02]  /*df70*/  FSEL R197, R31, -INF , !P1 ;  /* 0xff8000001fc57808 */ /* 0x000fe40004800000 */
[-C--:B------:R-:W-:Y:S02]  /*df80*/  ISETP.GE.AND P0, PT, R117, R171.reuse, PT ;  /* 0x000000ab7500720c */ /* 0x080fe40003f06270 */
[-C--:B------:R-:W-:Y:S02]  /*df90*/  ISETP.GE.AND P3, PT, R105, R166.reuse, PT ;  /* 0x000000a66900720c */ /* 0x080fe40003f66270 */
[----:B------:R-:W-:Y:S02]  /*dfa0*/  ISETP.GE.AND P4, PT, R113, R171, PT ;  /* 0x000000ab7100720c */ /* 0x000fe40003f86270 */
[----:B------:R-:W-:Y:S02]  /*dfb0*/  FMNMX3.FTZ R0, R0, R211, R209, !PT ;  /* 0x000000d300007276 */ /* 0x000fe400078100d1 */
[----:B------:R-:W-:Y:S02]  /*dfc0*/  ISETP.GE.AND P5, PT, R119, R171, PT ;  /* 0x000000ab7700720c */ /* 0x000fe40003fa6270 */
[----:B------:R-:W-:Y:S02]  /*dfd0*/  FMNMX3.FTZ R6, R6, R203, R201, !PT ;  /* 0x000000cb06067276 */ /* 0x000fe400078100c9 */
[-C--:B------:R-:W-:Y:S02]  /*dfe0*/  ISETP.GE.AND P6, PT, R123, R166.reuse, PT ;  /* 0x000000a67b00720c */ /* 0x080fe40003fc6270 */
[-C--:B------:R-:W-:Y:S02]  /*dff0*/  ISETP.GE.AND P1, PT, R119, R166.reuse, PT ;  /* 0x000000a67700720c */ /* 0x080fe40003f26270 */
[----:B------:R-:W-:Y:S02]  /*e000*/  FSEL R195, R34, -INF , !P3 ;  /* 0xff80000022c37808 */ /* 0x000fe40005800000 */
[----:B------:R-:W-:Y:S02]  /*e010*/  FSEL R185, R185, -INF , !P0 ;  /* 0xff800000b9b97808 */ /* 0x000fe40004000000 */
[----:B------:R-:W-:Y:S02]  /*e020*/  FSEL R137, R137, -INF , !P4 ;  /* 0xff80000089897808 */ /* 0x000fe40006000000 */
[----:B------:R-:W-:Y:S02]  /*e030*/  FMNMX3.FTZ R0, R0, R199, R197, !PT ;  /* 0x000000c700007276 */ /* 0x000fe400078100c5 */
[-C--:B------:R-:W-:Y:S02]  /*e040*/  ISETP.GE.AND P0, PT, R111, R171.reuse, PT ;  /* 0x000000ab6f00720c */ /* 0x080fe40003f06270 */
[----:B------:R-:W-:Y:S02]  /*e050*/  FSEL R187, R40, -INF , !P5 ;  /* 0xff80000028bb7808 */ /* 0x000fe40006800000 */
[----:B------:R-:W-:Y:S02]  /*e060*/  ISETP.GE.AND P4, PT, R41, R171, PT ;  /* 0x000000ab2900720c */ /* 0x000fe40003f86270 */
[----:B------:R-:W-:Y:S02]  /*e070*/  FMNMX3.FTZ R6, R6, R191, R189, !PT ;  /* 0x000000bf06067276 */ /* 0x000fe400078100bd */
[-C--:B------:R-:W-:Y:S02]  /*e080*/  ISETP.GE.AND P3, PT, R117, R166.reuse, PT ;  /* 0x000000a67500720c */ /* 0x080fe40003f66270 */
[----:B------:R-:W-:Y:S02]  /*e090*/  FSEL R179, R42, -INF , !P1 ;  /* 0xff8000002ab37808 */ /* 0x000fe40004800000 */
        /* <DEDUP_REMOVED lines=8> */
[-C--:B------:R-:W-:Y:S02]  /*e120*/  ISETP.GE.AND P6, PT, R111, R166.reuse, PT ;  /* 0x000000a66f00720c */ /* 0x080fe40003fc6270 */
[-C--:B------:R-:W-:Y:S02]  /*e130*/  ISETP.GE.AND P0, PT, R41, R166.reuse, PT ;  /* 0x000000a62900720c */ /* 0x080fe40003f06270 */
[----:B------:R-:W-:Y:S02]  /*e140*/  FSEL R129, R46, -INF , !P5 ;  /* 0xff8000002e817808 */ /* 0x000fe40006800000 */
[----:B------:R-:W-:Y:S02]  /*e150*/  FSEL R139, R43, -INF , !P3 ;  /* 0xff8000002b8b7808 */ /* 0x000fe40005800000 */
[----:B------:R-:W-:Y:S02]  /*e160*/  FMNMX3.FTZ R0, R0, R183, R181, !PT ;  /* 0x000000b700007276 */ /* 0x000fe400078100b5 */
[----:B------:R-:W-:Y:S02]  /*e170*/  FSEL R131, R131, -INF , !P1 ;  /* 0xff80000083837808 */ /* 0x000fe40004800000 */
[----:B------:R-:W-:Y:S02]  /*e180*/  ISETP.GE.AND P5, PT, R227, R171, PT ;  /* 0x000000abe300720c */ /* 0x000fe40003fa6270 */
        /* <DEDUP_REMOVED lines=9> */
[----:B------:R-:W-:Y:S02]  /*e220*/  FMNMX3.FTZ R6, R6, R133, R131, !PT ;  /* 0x0000008506067276 */ /* 0x000fe40007810083 */
[----:B------:R-:W-:Y:S02]  /*e230*/  ISETP.GE.AND P0, PT, R225, R171, PT ;  /* 0x000000abe100720c */ /* 0x000fe40003f06270 */
[----:B------:R-:W-:Y:S02]  /*e240*/  FSEL R121, R56, -INF , !P4 ;  /* 0xff80000038797808 */ /* 0x000fe40006000000 */
[----:B------:R-:W-:Y:S02]  /*e250*/  FSEL R61, R51, -INF , !P3 ;  /* 0xff800000333d7808 */ /* 0x000fe40005800000 */
[----:B------:R-:W-:Y:S02]  /*e260*/  FSEL R117, R54, -INF , !P1 ;  /* 0xff80000036757808 */ /* 0x000fe40004800000 */
[-C--:B------:R-:W-:Y:S02]  /*e270*/  ISETP.GE.AND P6, PT, R227, R166.reuse, PT ;  /* 0x000000a6e300720c */ /* 0x080fe40003fc6270 */
[-C--:B------:R-:W-:Y:S02]  /*e280*/  ISETP.GE.AND P5, PT, R231, R166.reuse, PT ;  /* 0x000000a6e700720c */ /* 0x080fe40003fa6270 */
[----:B------:R-:W-:Y:S02]  /*e290*/  FMNMX3.FTZ R0, R0, R129, R127, !PT ;  /* 0x0000008100007276 */ /* 0x000fe4000781007f */
[-C--:B------:R-:W-:Y:S02]  /*e2a0*/  ISETP.GE.AND P4, PT, R229, R171.reuse, PT ;  /* 0x000000abe500720c */ /* 0x080fe40003f86270 */
[----:B------:R-:W-:Y:S02]  /*e2b0*/  ISETP.GE.AND P1, PT, R49, R171, PT ;  /* 0x000000ab3100720c */ /* 0x000fe40003f26270 */
[----:B------:R-:W-:Y:S02]  /*e2c0*/  FSEL R119, R44, -INF , !P0 ;  /* 0xff8000002c777808 */ /* 0x000fe40004000000 */
[----:B------:R-:W-:Y:S02]  /*e2d0*/  FMNMX3.FTZ R6, R6, R125, R123, !PT ;  /* 0x0000007d06067276 */ /* 0x000fe4000781007b */
[----:B------:R-:W-:Y:S02]  /*e2e0*/  FSEL R111, R58, -INF , !P5 ;  /* 0xff8000003a6f7808 */ /* 0x000fe40006800000 */
[----:B------:R-:W-:Y:S02]  /*e2f0*/  FMNMX3.FTZ R0, R0, R63, R61, !PT ;  /* 0x0000003f00007276 */ /* 0x000fe4000781003d */
[----:B------:R-:W-:Y:S02]  /*e300*/  FSEL R115, R115, -INF , !P6 ;  /* 0xff80000073737808 */ /* 0x000fe40007000000 */
[----:B------:R-:W-:Y:S02]  /*e310*/  FSEL R105, R60, -INF , !P4 ;  /* 0xff8000003c697808 */ /* 0x000fe40006000000 */
[-C--:B------:R-:W-:Y:S02]  /*e320*/  ISETP.GE.AND P3, PT, R225, R166.reuse, PT ;  /* 0x000000a6e100720c */ /* 0x080fe40003f66270 */
[----:B------:R-:W-:Y:S02]  /*e330*/  FSEL R106, R36, -INF , !P1 ;  /* 0xff800000246a7808 */ /* 0x000fe40004800000 */
[----:B------:R-:W-:Y:S02]  /*e340*/  ISETP.GE.AND P5, PT, R45, R171, PT ;  /* 0x000000ab2d00720c */ /* 0x000fe40003fa6270 */
[----:B------:R-:W-:Y:S02]  /*e350*/  FMNMX3.FTZ R5, R6, R121, R119, !PT ;  /* 0x0000007906057276 */ /* 0x000fe40007810077 */
[----:B------:R-:W-:Y:S02]  /*e360*/  ISETP.GE.AND P4, PT, R233, R171, PT ;  /* 0x000000abe900720c */ /* 0x000fe40003f86270 */
[-C--:B------:R-:W-:Y:S02]  /*e370*/  ISETP.GE.AND P6, PT, R49, R166.reuse, PT ;  /* 0x000000a63100720c */ /* 0x080fe40003fc6270 */
[-C--:B------:R-:W-:Y:S01]  /*e380*/  ISETP.GE.AND P0, PT, R229, R166.reuse, PT ;  /* 0x000000a6e500720c */ /* 0x080fe20003f06270 */
[----:B------:R-:W-:Y:S01]  /*e390*/  LDSM.16.MT88.4 R48, [R102+0x6000] ;  /* 0x006000006630783b */ /* 0x000fe20000004200 */
[----:B------:R-:W-:Y:S02]  /*e3a0*/  FSEL R107, R107, -INF , !P3 ;  /* 0xff8000006b6b7808 */ /* 0x000fe40005800000 */
[----:B------:R-:W-:Y:S02]  /*e3b0*/  FMNMX3.FTZ R0, R0, R117, R115, !PT ;  /* 0x0000007500007276 */ /* 0x000fe40007810073 */
        /* <DEDUP_REMOVED lines=16> */
[----:B------:R-:W-:Y:S08]  /*e4c0*/  LDSM.16.MT88.4 R28, [R103+0x6000] ;  /* 0x00600000671c783b */ /* 0x000ff00000004200 */
[----:B------:R-:W1:Y:S01]  /*e4d0*/  SHFL.BFLY PT, R36, R23, 0x1, 0x1f ;  /* 0x0c201f0017247f89 */ /* 0x000e6200000e0000 */
[----:B---3--:R-:W-:Y:S07]  /*e4e0*/  FMNMX.FTZ R5, R7, R0, !PT ;  /* 0x0000000007057209 */ /* 0x008fee0007810000 */
[----:B------:R-:W3:Y:S01]  /*e4f0*/  SHFL.BFLY PT, R0, R5, 0x1, 0x1f ;  /* 0x0c201f0005007f89 */ /* 0x000ee200000e0000 */
[----:B-1----:R-:W-:Y:S04]  /*e500*/  FMNMX.FTZ R36, R23, R36, !PT ;  /* 0x0000002417247209 */ /* 0x002fe80007810000 */
[C---:B------:R-:W-:Y:S01]  /*e510*/  FSETP.NEU.FTZ.AND P1, PT, R36.reuse, -INF , PT ;  /* 0xff8000002400780b */ /* 0x040fe20003f3d000 */
[----:B--2---:R-:W-:Y:S01]  /*e520*/  FMUL.FTZ R108, R37, R36 ;  /* 0x00000024256c7220 */ /* 0x004fe20000410000 */
[----:B---3--:R-:W-:Y:S02]  /*e530*/  FMNMX.FTZ R0, R5, R0, !PT ;  /* 0x0000000005007209 */ /* 0x008fe40007810000 */
[----:B------:R-:W-:Y:S02]  /*e540*/  FSEL R5, R36, RZ, P1 ;  /* 0x000000ff24057208 */ /* 0x000fe40000800000 */
[----:B------:R-:W-:Y:S01]  /*e550*/  FSEL R108, R108, RZ, P1 ;  /* 0x000000ff6c6c7208 */ /* 0x000fe20000800000 */
[----:B------:R-:W-:Y:S01]  /*e560*/  FMUL.FTZ R66, R37, R0 ;  /* 0x0000000025427220 */ /* 0x000fe20000410000 */
[----:B------:R-:W-:Y:S01]  /*e570*/  FSETP.NEU.FTZ.AND P0, PT, R0, -INF , PT ;  /* 0xff8000000000780b */ /* 0x000fe20003f1d000 */
[----:B------:R-:W-:Y:S02]  /*e580*/  FADD.FTZ R6, -R5, R100 ;  /* 0x0000006405067221 */ /* 0x000fe40000010100 */
[-CC-:B------:R-:W-:Y:S01]  /*e590*/  FFMA.FTZ R112, R15, R37.reuse, -R108.reuse ;  /* 0x000000250f707223 */ /* 0x180fe2000001086c */
[-CC-:B------:R-:W-:Y:S01]  /*e5a0*/  FFMA.FTZ R109, R13, R37.reuse, -R108.reuse ;  /* 0x000000250d6d7223 */ /* 0x180fe2000001086c */
[----:B------:R-:W-:Y:S01]  /*e5b0*/  FSEL R66, R66, RZ, P0 ;  /* 0x000000ff42427208 */ /* 0x000fe20000000000 */
[----:B------:R-:W1:Y:S01]  /*e5c0*/  LDSM.16.MT88.4 R12, [R144+0x6000] ;  /* 0x00600000900c783b */ /* 0x000e620000004200 */
[-CC-:B------:R-:W-:Y:S01]  /*e5d0*/  FFMA.FTZ R42, R21, R37.reuse, -R108.reuse ;  /* 0x00000025152a7223 */ /* 0x180fe2000001086c */
[-C--:B------:R-:W-:Y:S01]  /*e5e0*/  FFMA.FTZ R114, R19, R37.reuse, -R108 ;  /* 0x0000002513727223 */ /* 0x080fe2000001086c */
[----:B------:R-:W-:Y:S01]  /*e5f0*/  MUFU.EX2 R112, R112 ;  /* 0x0000007000707308 */ /* 0x000fe20000000800 */
[-CC-:B------:R-:W-:Y:S01]  /*e600*/  FFMA.FTZ R43, R4, R37.reuse, -R66.reuse ;  /* 0x00000025042b7223 */ /* 0x180fe20000010842 */
[----:B------:R-:W-:Y:S01]  /*e610*/  FSEL R4, R0, RZ, P0 ;  /* 0x000000ff00047208 */ /* 0x000fe20000000000 */
[-CC-:B------:R-:W-:Y:S01]  /*e620*/  FFMA.FTZ R113, R11, R37.reuse, -R66.reuse ;  /* 0x000000250b717223 */ /* 0x180fe20000010842 */
[-CC-:B------:R-:W-:Y:S01]  /*e630*/  FFMA.FTZ R100, R9, R37.reuse, -R66.reuse ;  /* 0x0000002509647223 */ /* 0x180fe20000010842 */
[-C--:B------:R-:W-:Y:S01]  /*e640*/  FFMA.FTZ R110, R17, R37.reuse, -R66 ;  /* 0x00000025116e7223 */ /* 0x080fe20000010842 */
[----:B------:R-:W-:Y:S01]  /*e650*/  FMUL.FTZ R9, R37, R6 ;  /* 0x0000000625097220 */ /* 0x000fe20000410000 */
[----:B------:R-:W-:Y:S01]  /*e660*/  FADD.FTZ R4, -R4, R101 ;  /* 0x0000006504047221 */ /* 0x000fe20000010100 */
[----:B------:R-:W2:Y:S02]  /*e670*/  LDSM.16.MT88.4 R20, [R140+0x6000] ;  /* 0x006000008c14783b */ /* 0x000ea40000004200 */
[----:B------:R-:W-:Y:S01]  /*e680*/  MUFU.EX2 R114, R114 ;  /* 0x0000007200727308 */ /* 0x000fe20000000800 */
[-C--:B------:R-:W-:Y:S01]  /*e690*/  FFMA.FTZ R32, R25, R37.reuse, -R108 ;  /* 0x0000002519207223 */ /* 0x080fe2000001086c */
[----:B------:R-:W-:Y:S01]  /*e6a0*/  FMUL.FTZ R8, R37, R4 ;  /* 0x0000000425087220 */ /* 0x000fe20000410000 */
[-CC-:B------:R-:W-:Y:S07]  /*e6b0*/  FFMA.FTZ R62, R59, R37.reuse, -R66.reuse ;  /* 0x000000253b3e7223 */ /* 0x180fee0000010842 */
[----:B------:R-:W3:Y:S01]  /*e6c0*/  MUFU.EX2 R41, R9 ;  /* 0x0000000900297308 */ /* 0x000ee20000000800 */
[-CC-:B------:R-:W-:Y:S01]  /*e6d0*/  FFMA.FTZ R60, R33, R37.reuse, -R66.reuse ;  /* 0x00000025213c7223 */ /* 0x180fe20000010842 */
[-CC-:B------:R-:W-:Y:S01]  /*e6e0*/  FFMA.FTZ R128, R63, R37.reuse, -R66.reuse ;  /* 0x000000253f807223 */ /* 0x180fe20000010842 */
[-C--:B------:R-:W-:Y:S07]  /*e6f0*/  FFMA.FTZ R130, R127, R37.reuse, -R66 ;  /* 0x000000257f827223 */ /* 0x080fee0000010842 */
[----:B------:R-:W4:Y:S01]  /*e700*/  MUFU.EX2 R40, R8 ;  /* 0x0000000800287308 */ /* 0x000f220000000800 */
[-CC-:B------:R-:W-:Y:S01]  /*e710*/  FFMA.FTZ R116, R191, R37.reuse, -R108.reuse ;  /* 0x00000025bf747223 */ /* 0x180fe2000001086c */
[-CC-:B------:R-:W-:Y:S01]  /*e720*/  FFMA.FTZ R101, R187, R37.reuse, -R108.reuse ;  /* 0x00000025bb657223 */ /* 0x180fe2000001086c */
[-C--:B------:R-:W-:Y:S07]  /*e730*/  FFMA.FTZ R118, R185, R37.reuse, -R108 ;  /* 0x00000025b9767223 */ /* 0x080fee000001086c */
[----:B------:R-:W5:Y:S01]  /*e740*/  MUFU.EX2 R42, R42 ;  /* 0x0000002a002a7308 */ /* 0x000f620000000800 */
[-CC-:B------:R-:W-:Y:S01]  /*e750*/  FFMA.FTZ R122, R183, R37.reuse, -R66.reuse ;  /* 0x00000025b77a7223 */ /* 0x180fe20000010842 */
        /* <DEDUP_REMOVED lines=9> */
[----:B------:R-:W-:Y:S07]  /*e7f0*/  FMUL.FTZ R7, R40, R99 ;  /* 0x0000006328077220 */ /* 0x000fee0000410000 */
[----:B------:R-:W3:Y:S01]  /*e800*/  MUFU.EX2 R110, R110 ;  /* 0x0000006e006e7308 */ /* 0x000ee20000000800 */
[----:B------:R-:W-:Y:S01]  /*e810*/  FMUL.FTZ R8, R41, R92 ;  /* 0x0000005c29087220 */ /* 0x000fe20000410000 */
[----:B-----5:R-:W-:Y:S01]  /*e820*/  F2FP.BF16.F32.PACK_AB R44, R114, R42 ;  /* 0x0000002a722c723e */ /* 0x020fe200000010ff */
[C---:B------:R-:W-:Y:S07]  /*e830*/  FMUL.FTZ R10, R40.reuse, R94 ;  /* 0x0000005e280a7220 */ /* 0x040fee0000410000 */
[----:B------:R-:W-:Y:S01]  /*e840*/  MUFU.EX2 R113, R113 ;  /* 0x0000007100717308 */ /* 0x000fe20000000800 */
[C---:B------:R-:W-:Y:S01]  /*e850*/  FMUL.FTZ R11, R40.reuse, R95 ;  /* 0x0000005f280b7220 */ /* 0x040fe20000410000 */
[----:B-1----:R-:W-:Y:S01]  /*e860*/  F2FP.BF16.F32.PACK_AB R46, R109, R112 ;  /* 0x000000706d2e723e */ /* 0x002fe200000010ff */
[C---:B------:R-:W-:Y:S07]  /*e870*/  FMUL.FTZ R19, R40.reuse, R87 ;  /* 0x0000005728137220 */ /* 0x040fee0000410000 */
[----:B------:R-:W1:Y:S01]  /*e880*/  MUFU.EX2 R100, R100 ;  /* 0x0000006400647308 */ /* 0x000e620000000800 */
[C---:B------:R-:W-:Y:S01]  /*e890*/  FMUL.FTZ R16, R41.reuse, R84 ;  /* 0x0000005429107220 */ /* 0x040fe20000410000 */
[----:B------:R-:W-:Y:S01]  /*e8a0*/  FMUL.FTZ R18, R40, R86 ;  /* 0x0000005628127220 */ /* 0x000fe20000410000 */
[C---:B------:R-:W-:Y:S01]  /*e8b0*/  FMUL.FTZ R17, R41.reuse, R85 ;  /* 0x0000005529117220 */ /* 0x040fe20000410000 */
[C---:B------:R-:W-:Y:S01]  /*e8c0*/  FMUL.FTZ R24, R41.reuse, R76 ;  /* 0x0000004c29187220 */ /* 0x040fe20000410000 */
[----:B------:R-:W-:Y:S01]  /*e8d0*/  FMUL.FTZ R25, R41, R77 ;  /* 0x0000004d29197220 */ /* 0x000fe20000410000 */
[----:B---3--:R-:W-:Y:S01]  /*e8e0*/  F2FP.BF16.F32.PACK_AB R45, R110, R43 ;  /* 0x0000002b6e2d723e */ /* 0x008fe200000010ff */
[-CC-:B------:R-:W-:Y:S01]  /*e8f0*/  FFMA.FTZ R76, R55, R37.reuse, -R108.reuse ;  /* 0x00000025374c7223 */ /* 0x180fe2000001086c */
[-CC-:B------:R-:W-:Y:S01]  /*e900*/  FFMA.FTZ R77, R53, R37.reuse, -R108.reuse ;  /* 0x00000025354d7223 */ /* 0x180fe2000001086c */
[----:B------:R-:W-:Y:S01]  /*e910*/  FMUL.FTZ R26, R40, R78 ;  /* 0x0000004e281a7220 */ /* 0x000fe20000410000 */
[----:B------:R-:W3:Y:S01]  /*e920*/  LDSM.16.MT88.4 R52, [R144+0x6800] ;  /* 0x006800009034783b */ /* 0x000ee20000004200 */
[----:B------:R4:W-:Y:S01]  /*e930*/  MUFU.EX2 R78, R32 ;  /* 0x00000020004e7308 */ /* 0x0009e20000000800 */
[-C--:B------:R-:W-:Y:S01]  /*e940*/  FFMA.FTZ R86, R131, R37.reuse, -R108 ;  /* 0x0000002583567223 */ /* 0x080fe2000001086c */
[--C-:B------:R-:W-:Y:S01]  /*e950*/  FFMA.FTZ R131, R61, R37, -R66.reuse ;  /* 0x000000253d837223 */ /* 0x100fe20000010842 */
[----:B-1----:R-:W-:Y:S07]  /*e960*/  F2FP.BF16.F32.PACK_AB R47, R100, R113 ;  /* 0x00000071642f723e */ /* 0x002fee00000010ff */
[----:B------:R-:W-:Y:S01]  /*e970*/  MUFU.EX2 R76, R76 ;  /* 0x0000004c004c7308 */ /* 0x000fe20000000800 */
[----:B------:R-:W-:Y:S01]  /*e980*/  FFMA.FTZ R84, R129, R37, -R66 ;  /* 0x0000002581547223 */ /* 0x000fe20000010842 */
[C---:B------:R-:W-:Y:S01]  /*e990*/  FMUL.FTZ R33, R41.reuse, R69 ;  /* 0x0000004529217220 */ /* 0x040fe20000410000 */
[----:B------:R-:W-:Y:S07]  /*e9a0*/  LDSM.16.MT88.4 R92, [R144+0x9800] ;  /* 0x00980000905c783b */ /* 0x000fee0000004200 */
[----:B------:R-:W-:Y:S01]  /*e9b0*/  MUFU.EX2 R77, R77 ;  /* 0x0000004d004d7308 */ /* 0x000fe20000000800 */
[C---:B------:R-:W-:Y:S01]  /*e9c0*/  FMUL.FTZ R34, R40.reuse, R70 ;  /* 0x0000004628227220 */ /* 0x040fe20000410000 */
[C---:B------:R-:W-:Y:S08]  /*e9d0*/  HMMA.16816.F32.BF16 R4, R44.reuse, R12, R4 ;  /* 0x0000000c2c04723c */ /* 0x040ff00000041804 */
[----:B------:R-:W-:Y:S01]  /*e9e0*/  MUFU.EX2 R129, R86 ;  /* 0x0000005600817308 */ /* 0x000fe20000000800 */
[C---:B----4-:R-:W-:Y:S09]  /*e9f0*/  FMUL.FTZ R32, R41.reuse, R68 ;  /* 0x0000004429207220 */ /* 0x050ff20000410000 */
[----:B------:R1:W-:Y:S01]  /*ea00*/  MUFU.EX2 R127, R84 ;  /* 0x00000054007f7308 */ /* 0x0003e20000000800 */
[C---:B------:R-:W-:Y:S01]  /*ea10*/  FFMA.FTZ R85, R41.reuse, R176, R42 ;  /* 0x000000b029557223 */ /* 0x040fe2000001002a */
[C---:B------:R-:W-:Y:S08]  /*ea20*/  HMMA.16816.F32.BF16 R8, R44.reuse, R14, R8 ;  /* 0x0000000e2c08723c */ /* 0x040ff00000041808 */
[----:B------:R-:W-:Y:S01]  /*ea30*/  MUFU.EX2 R68, R60 ;  /* 0x0000003c00447308 */ /* 0x000fe20000000800 */
[C---:B------:R-:W-:Y:S01]  /*ea40*/  FMUL.FTZ R12, R41.reuse, R88 ;  /* 0x00000058290c7220 */ /* 0x040fe20000410000 */
[----:B------:R-:W-:Y:S01]  /*ea50*/  FMUL.FTZ R13, R41, R89 ;  /* 0x00000059290d7220 */ /* 0x000fe20000410000 */
[C---:B------:R-:W-:Y:S01]  /*ea60*/  FMUL.FTZ R14, R40.reuse, R90 ;  /* 0x0000005a280e7220 */ /* 0x040fe20000410000 */
[----:B------:R-:W-:Y:S01]  /*ea70*/  FMUL.FTZ R15, R40, R91 ;  /* 0x0000005b280f7220 */ /* 0x000fe20000410000 */
[----:B------:R-:W-:Y:S05]  /*ea80*/  FADD.FTZ R85, R114, R85 ;  /* 0x0000005572557221 */ /* 0x000fea0000010000 */
[----:B------:R-:W-:Y:S01]  /*ea90*/  MUFU.EX2 R116, R116 ;  /* 0x0000007400747308 */ /* 0x000fe20000000800 */
[-CC-:B------:R-:W-:Y:S01]  /*eaa0*/  FFMA.FTZ R70, R219, R37.reuse, -R108.reuse ;  /* 0x00000025db467223 */ /* 0x180fe2000001086c */
[--C-:B------:R-:W-:Y:S01]  /*eab0*/  FFMA.FTZ R97, R205, R37, -R108.reuse ;  /* 0x00000025cd617223 */ /* 0x100fe2000001086c */
[----:B------:R-:W-:Y:S07]  /*eac0*/  FADD.FTZ R112, R112, R85 ;  /* 0x0000005570707221 */ /* 0x000fee0000010000 */
[----:B------:R-:W-:Y:S01]  /*ead0*/  MUFU.EX2 R187, R189 ;  /* 0x000000bd00bb7308 */ /* 0x000fe20000000800 */
[C---:B--2---:R-:W-:Y:S01]  /*eae0*/  HMMA.16816.F32.BF16 R12, R44.reuse, R20, R12 ;  /* 0x000000142c0c723c */ /* 0x044fe2000004180c */
[----:B-1----:R-:W-:Y:S08]  /*eaf0*/  LDSM.16.MT88.4 R84, [R140+0x9800] ;  /* 0x009800008c54783b */ /* 0x002ff00000004200 */
[----:B------:R-:W-:Y:S01]  /*eb00*/  MUFU.EX2 R70, R70 ;  /* 0x0000004600467308 */ /* 0x000fe20000000800 */
[C---:B------:R-:W-:Y:S01]  /*eb10*/  FMUL.FTZ R20, R41.reuse, R80 ;  /* 0x0000005029147220 */ /* 0x040fe20000410000 */
[----:B------:R-:W-:Y:S01]  /*eb20*/  FMUL.FTZ R21, R41, R81 ;  /* 0x0000005129157220 */ /* 0x000fe20000410000 */
[----:B------:R-:W-:Y:S07]  /*eb30*/  FFMA.FTZ R81, R27, R37, -R108 ;  /* 0x000000251b517223 */ /* 0x000fee000001086c */
[----:B------:R-:W-:Y:S01]  /*eb40*/  MUFU.EX2 R97, R97 ;  /* 0x0000006100617308 */ /* 0x000fe20000000800 */
[C---:B------:R-:W-:Y:S03]  /*eb50*/  HMMA.16816.F32.BF16 R16, R44.reuse, R22, R16 ;  /* 0x000000162c10723c */ /* 0x040fe60000041810 */
[C---:B------:R-:W-:Y:S01]  /*eb60*/  FMUL.FTZ R22, R40.reuse, R82 ;  /* 0x0000005228167220 */ /* 0x040fe20000410000 */
[C---:B------:R-:W-:Y:S05]  /*eb70*/  FMUL.FTZ R23, R40.reuse, R83 ;  /* 0x0000005328177220 */ /* 0x040fea0000410000 */
[----:B------:R-:W1:Y:S01]  /*eb80*/  MUFU.EX2 R81, R81 ;  /* 0x0000005100517308 */ /* 0x000e620000000800 */
[C---:B------:R-:W-:Y:S01]  /*eb90*/  FMUL.FTZ R27, R40.reuse, R79 ;  /* 0x0000004f281b7220 */ /* 0x040fe20000410000 */
[-CC-:B------:R-:W-:Y:S01]  /*eba0*/  FFMA.FTZ R96, R193, R37.reuse, -R66.reuse ;  /* 0x00000025c1607223 */ /* 0x180fe20000010842 */
[--C-:B------:R-:W-:Y:S07]  /*ebb0*/  FFMA.FTZ R181, R181, R37, -R66.reuse ;  /* 0x00000025b5b57223 */ /* 0x100fee0000010842 */
[----:B------:R-:W-:Y:S01]  /*ebc0*/  MUFU.EX2 R101, R101 ;  /* 0x0000006500657308 */ /* 0x000fe20000000800 */
[C---:B------:R-:W-:Y:S01]  /*ebd0*/  FFMA.FTZ R177, R40.reuse, R177, R43 ;  /* 0x000000b128b17223 */ /* 0x040fe2000001002b */
[C---:B------:R-:W-:Y:S08]  /*ebe0*/  HMMA.16816.F32.BF16 R20, R44.reuse, R28, R20 ;  /* 0x0000001c2c14723c */ /* 0x040ff00000041814 */
[----:B------:R-:W-:Y:S01]  /*ebf0*/  MUFU.EX2 R96, R96 ;  /* 0x0000006000607308 */ /* 0x000fe20000000800 */
[C---:B------:R-:W-:Y:S01]  /*ec00*/  FMUL.FTZ R28, R41.reuse, R72 ;  /* 0x00000048291c7220 */ /* 0x040fe20000410000 */
[----:B------:R-:W-:Y:S01]  /*ec10*/  FMUL.FTZ R29, R41, R73 ;  /* 0x00000049291d7220 */ /* 0x000fe20000410000 */
[-CC-:B------:R-:W-:Y:S01]  /*ec20*/  FFMA.FTZ R72, R57, R37.reuse, -R66.reuse ;  /* 0x0000002539487223 */ /* 0x180fe20000010842 */
[----:B------:R-:W-:Y:S01]  /*ec30*/  FFMA.FTZ R73, R35, R37, -R66 ;  /* 0x0000002523497223 */ /* 0x000fe20000010842 */
[----:B------:R-:W2:Y:S01]  /*ec40*/  LDSM.16.MT88.4 R56, [R140+0x6800] ;  /* 0x006800008c38783b */ /* 0x000ea20000004200 */
[C---:B------:R-:W-:Y:S04]  /*ec50*/  HMMA.16816.F32.BF16 R24, R44.reuse, R30, R24 ;  /* 0x0000001e2c18723c */ /* 0x040fe80000041818 */
[----:B------:R-:W-:Y:S01]  /*ec60*/  MUFU.EX2 R118, R118 ;  /* 0x0000007600767308 */ /* 0x000fe20000000800 */
[C---:B------:R-:W-:Y:S01]  /*ec70*/  FMUL.FTZ R30, R40.reuse, R74 ;  /* 0x0000004a281e7220 */ /* 0x040fe20000410000 */
[C---:B------:R-:W-:Y:S08]  /*ec80*/  FMUL.FTZ R31, R40.reuse, R75 ;  /* 0x0000004b281f7220 */ /* 0x040ff00000410000 */
[----:B------:R-:W-:Y:S01]  /*ec90*/  MUFU.EX2 R72, R72 ;  /* 0x0000004800487308 */ /* 0x000fe20000000800 */
[----:B------:R-:W-:Y:S01]  /*eca0*/  FMUL.FTZ R35, R40, R71 ;  /* 0x0000004728237220 */ /* 0x000fe20000410000 */
[-C--:B------:R-:W-:Y:S01]  /*ecb0*/  FFMA.FTZ R74, R221, R37.reuse, -R108 ;  /* 0x00000025dd4a7223 */ /* 0x080fe2000001086c */
[----:B------:R-:W-:Y:S07]  /*ecc0*/  FADD.FTZ R112, R109, R112 ;  /* 0x000000706d707221 */ /* 0x000fee0000010000 */
[----:B------:R-:W4:Y:S01]  /*ecd0*/  MUFU.EX2 R75, R62 ;  /* 0x0000003e004b7308 */ /* 0x000f220000000800 */
[-C--:B------:R-:W-:Y:S01]  /*ece0*/  FFMA.FTZ R39, R39, R37.reuse, -R66 ;  /* 0x0000002527277223 */ /* 0x080fe20000010842 */
[C---:B------:R-:W-:Y:S08]  /*ecf0*/  HMMA.16816.F32.BF16 R28, R44.reuse, R48, R28 ;  /* 0x000000302c1c723c */ /* 0x040ff0000004181c */
[----:B------:R-:W5:Y:S01]  /*ed00*/  MUFU.EX2 R73, R73 ;  /* 0x0000004900497308 */ /* 0x000f620000000800 */
[-CC-:B------:R-:W-:Y:S01]  /*ed10*/  FFMA.FTZ R79, R223, R37.reuse, -R108.reuse ;  /* 0x00000025df4f7223 */ /* 0x180fe2000001086c */
[-C--:B------:R-:W-:Y:S01]  /*ed20*/  FFMA.FTZ R69, R217, R37.reuse, -R108 ;  /* 0x00000025d9457223 */ /* 0x080fe2000001086c */
[-CC-:B------:R-:W-:Y:S07]  /*ed30*/  FFMA.FTZ R83, R215, R37.reuse, -R66.reuse ;  /* 0x00000025d7537223 */ /* 0x180fee0000010842 */
[----:B------:R-:W-:Y:S01]  /*ed40*/  MUFU.EX2 R74, R74 ;  /* 0x0000004a004a7308 */ /* 0x000fe20000000800 */
[--C-:B------:R-:W-:Y:S01]  /*ed50*/  FFMA.FTZ R82, R213, R37, -R66.reuse ;  /* 0x00000025d5527223 */ /* 0x100fe20000010842 */
[----:B------:R-:W-:Y:S01]  /*ed60*/  HMMA.16816.F32.BF16 R32, R44, R50, R32 ;  /* 0x000000322c20723c */ /* 0x000fe20000041820 */
[----:B------:R-:W2:Y:S07]  /*ed70*/  LDSM.16.MT88.4 R48, [R103+0x6800] ;  /* 0x006800006730783b */ /* 0x000eae0000004200 */
[----:B------:R-:W-:Y:S01]  /*ed80*/  MUFU.EX2 R122, R122 ;  /* 0x0000007a007a7308 */ /* 0x000fe20000000800 */
[----:B-1----:R-:W-:Y:S01]  /*ed90*/  F2FP.BF16.F32.PACK_AB R44, R78, R81 ;  /* 0x000000514e2c723e */ /* 0x002fe200000010ff */
[-CC-:B------:R-:W-:Y:S01]  /*eda0*/  FFMA.FTZ R80, R211, R37.reuse, -R66.reuse ;  /* 0x00000025d3507223 */ /* 0x180fe20000010842 */
[----:B------:R-:W-:Y:S01]  /*edb0*/  F2FP.BF16.F32.PACK_AB R46, R77, R76 ;  /* 0x0000004c4d2e723e */ /* 0x000fe200000010ff */
[----:B------:R-:W-:Y:S01]  /*edc0*/  FFMA.FTZ R71, R209, R37, -R66 ;  /* 0x00000025d1477223 */ /* 0x000fe20000010842 */
[----:B----4-:R-:W-:Y:S05]  /*edd0*/  F2FP.BF16.F32.PACK_AB R45, R72, R75 ;  /* 0x0000004b482d723e */ /* 0x010fea00000010ff */
[----:B------:R-:W-:Y:S01]  /*ede0*/  MUFU.EX2 R179, R181 ;  /* 0x000000b500b37308 */ /* 0x000fe20000000800 */
[----:B-----5:R-:W-:Y:S01]  /*edf0*/  F2FP.BF16.F32.PACK_AB R47, R68, R73 ;  /* 0x00000049442f723e */ /* 0x020fe200000010ff */
[----:B------:R-:W-:Y:S01]  /*ee00*/  LDSM.16.MT88.4 R60, [R103+0x8800] ;  /* 0x00880000673c783b */ /* 0x000fe20000004200 */
[----:B------:R-:W-:Y:S07]  /*ee10*/  FADD.FTZ R81, R81, R112 ;  /* 0x0000007051517221 */ /* 0x000fee0000010000 */
[----:B------:R-:W-:Y:S01]  /*ee20*/  MUFU.EX2 R120, R120 ;  /* 0x0000007800787308 */ /* 0x000fe20000000800 */
[-CC-:B------:R-:W-:Y:S01]  /*ee30*/  FFMA.FTZ R90, R207, R37.reuse, -R108.reuse ;  /* 0x00000025cf5a7223 */ /* 0x180fe2000001086c */
[-CC-:B------:R-:W-:Y:S01]  /*ee40*/  FFMA.FTZ R91, R203, R37.reuse, -R108.reuse ;  /* 0x00000025cb5b7223 */ /* 0x180fe2000001086c */
[----:B------:R-:W-:Y:S01]  /*ee50*/  FADD.FTZ R81, R78, R81 ;  /* 0x000000514e517221 */ /* 0x000fe20000010000 */
[C---:B---3--:R-:W-:Y:S06]  /*ee60*/  HMMA.16816.F32.BF16 R4, R44.reuse, R52, R4 ;  /* 0x000000342c04723c */ /* 0x048fec0000041804 */
[----:B------:R-:W-:Y:S01]  /*ee70*/  MUFU.EX2 R139, R139 ;  /* 0x0000008b008b7308 */ /* 0x000fe20000000800 */
[-C--:B------:R-:W-:Y:S01]  /*ee80*/  FFMA.FTZ R88, R201, R37.reuse, -R108 ;  /* 0x00000025c9587223 */ /* 0x080fe2000001086c */
[-CC-:B------:R-:W-:Y:S08]  /*ee90*/  FFMA.FTZ R99, R199, R37.reuse, -R66.reuse ;  /* 0x00000025c7637223 */ /* 0x180ff00000010842 */
[----:B------:R-:W1:Y:S01]  /*eea0*/  MUFU.EX2 R79, R79 ;  /* 0x0000004f004f7308 */ /* 0x000e620000000800 */
[-CC-:B------:R-:W-:Y:S01]  /*eeb0*/  FFMA.FTZ R98, R197, R37.reuse, -R66.reuse ;  /* 0x00000025c5627223 */ /* 0x180fe20000010842 */
[-C--:B------:R-:W-:Y:S01]  /*eec0*/  FFMA.FTZ R89, R195, R37.reuse, -R66 ;  /* 0x00000025c3597223 */ /* 0x080fe20000010842 */
[C---:B------:R-:W-:Y:S01]  /*eed0*/  HMMA.16816.F32.BF16 R8, R44.reuse, R54, R8 ;  /* 0x000000362c08723c */ /* 0x040fe20000041808 */
[----:B------:R-:W3:Y:S06]  /*eee0*/  LDSM.16.MT88.4 R52, [R102+0x6800] ;  /* 0x006800006634783b */ /* 0x000eec0000004200 */
[----:B------:R-:W4:Y:S01]  /*eef0*/  MUFU.EX2 R69, R69 ;  /* 0x0000004500457308 */ /* 0x000f220000000800 */
[-CC-:B------:R-:W-:Y:S01]  /*ef00*/  FFMA.FTZ R124, R137, R37.reuse, -R108.reuse ;  /* 0x00000025897c7223 */ /* 0x180fe2000001086c */
[-CC-:B------:R-:W-:Y:S01]  /*ef10*/  FFMA.FTZ R126, R133, R37.reuse, -R108.reuse ;  /* 0x00000025857e7223 */ /* 0x180fe2000001086c */
[-CC-:B------:R-:W-:Y:S07]  /*ef20*/  FFMA.FTZ R135, R135, R37.reuse, -R108.reuse ;  /* 0x0000002587877223 */ /* 0x180fee000001086c */
[----:B------:R-:W-:Y:S01]  /*ef30*/  MUFU.EX2 R83, R83 ;  /* 0x0000005300537308 */ /* 0x000fe20000000800 */
[-CC-:B------:R-:W-:Y:S01]  /*ef40*/  FFMA.FTZ R134, R123, R37.reuse, -R108.reuse ;  /* 0x000000257b867223 */ /* 0x180fe2000001086c */
[C---:B--2---:R-:W-:Y:S08]  /*ef50*/  HMMA.16816.F32.BF16 R12, R44.reuse, R56, R12 ;  /* 0x000000382c0c723c */ /* 0x044ff0000004180c */
[----:B------:R-:W2:Y:S01]  /*ef60*/  MUFU.EX2 R82, R82 ;  /* 0x0000005200527308 */ /* 0x000ea20000000800 */
[-CC-:B------:R-:W-:Y:S01]  /*ef70*/  FFMA.FTZ R132, R119, R37.reuse, -R108.reuse ;  /* 0x0000002577847223 */ /* 0x180fe2000001086c */
[-CC-:B------:R-:W-:Y:S01]  /*ef80*/  FFMA.FTZ R125, R125, R37.reuse, -R108.reuse ;  /* 0x000000257d7d7223 */ /* 0x180fe2000001086c */
[-C--:B------:R-:W-:Y:S07]  /*ef90*/  FFMA.FTZ R121, R121, R37.reuse, -R108 ;  /* 0x0000002579797223 */ /* 0x080fee000001086c */
[----:B------:R-:W-:Y:S01]  /*efa0*/  MUFU.EX2 R80, R80 ;  /* 0x0000005000507308 */ /* 0x000fe20000000800 */
[-CC-:B------:R-:W-:Y:S01]  /*efb0*/  FFMA.FTZ R117, R117, R37.reuse, -R66.reuse ;  /* 0x0000002575757223 */ /* 0x180fe20000010842 */
[C---:B------:R-:W-:Y:S01]  /*efc0*/  HMMA.16816.F32.BF16 R16, R44.reuse, R58, R16 ;  /* 0x0000003a2c10723c */ /* 0x040fe20000041810 */
[----:B------:R-:W5:Y:S07]  /*efd0*/  LDSM.16.MT88.4 R56, [R144+0x7000] ;  /* 0x007000009038783b */ /* 0x000f6e0000004200 */
[----:B------:R-:W2:Y:S01]  /*efe0*/  MUFU.EX2 R71, R71 ;  /* 0x0000004700477308 */ /* 0x000ea20000000800 */
[-C--:B------:R-:W-:Y:S01]  /*eff0*/  FFMA.FTZ R111, R111, R37.reuse, -R66 ;  /* 0x000000256f6f7223 */ /* 0x080fe20000010842 */
[----:B------:R-:W-:Y:S01]  /*f000*/  FADD.FTZ R110, R110, R177 ;  /* 0x000000b16e6e7221 */ /* 0x000fe20000010000 */
[-C--:B------:R-:W-:Y:S07]  /*f010*/  FFMA.FTZ R67, R67, R37.reuse, -R108 ;  /* 0x0000002543437223 */ /* 0x080fee000001086c */
[----:B------:R-:W-:Y:S01]  /*f020*/  MUFU.EX2 R90, R90 ;  /* 0x0000005a005a7308 */ /* 0x000fe20000000800 */
[----:B------:R-:W-:Y:S01]  /*f030*/  FFMA.FTZ R64, R64, R37, -R66 ;  /* 0x0000002540407223 */ /* 0x000fe20000010842 */
[C---:B------:R-:W-:Y:S08]  /*f040*/  HMMA.16816.F32.BF16 R20, R44.reuse, R48, R20 ;  /* 0x000000302c14723c */ /* 0x040ff00000041814 */
[----:B------:R-:W-:Y:S01]  /*f050*/  MUFU.EX2 R91, R91 ;  /* 0x0000005b005b7308 */ /* 0x000fe20000000800 */
[----:B------:R-:W-:Y:S01]  /*f060*/  FADD.FTZ R113, R113, R110 ;  /* 0x0000006e71717221 */ /* 0x000fe20000010000 */
[----:B------:R-:W-:Y:S08]  /*f070*/  ISETP.GT.AND P0, PT, R174, R155, PT ;  /* 0x0000009bae00720c */ /* 0x000ff00003f04270 */
[----:B------:R-:W-:Y:S01]  /*f080*/  MUFU.EX2 R88, R88 ;  /* 0x0000005800587308 */ /* 0x000fe20000000800 */
[----:B------:R-:W-:Y:S01]  /*f090*/  FADD.FTZ R100, R100, R113 ;  /* 0x0000007164647221 */ /* 0x000fe20000010000 */
[C---:B------:R-:W-:Y:S01]  /*f0a0*/  HMMA.16816.F32.BF16 R24, R44.reuse, R50, R24 ;  /* 0x000000322c18723c */ /* 0x040fe20000041818 */
[----:B------:R-:W5:Y:S07]  /*f0b0*/  LDSM.16.MT88.4 R48, [R140+0x7000] ;  /* 0x007000008c30783b */ /* 0x000f6e0000004200 */
[----:B------:R-:W-:Y:S01]  /*f0c0*/  MUFU.EX2 R99, R99 ;  /* 0x0000006300637308 */ /* 0x000fe20000000800 */
[----:B------:R-:W-:Y:S01]  /*f0d0*/  FADD.FTZ R75, R75, R100 ;  /* 0x000000644b4b7221 */ /* 0x000fe20000010000 */
[----:B------:R-:W-:Y:S08]  /*f0e0*/  IMAD.MOV.U32 R100, RZ, RZ, R36 ;  /* 0x000000ffff647224 */ /* 0x000ff000078e0024 */
[----:B------:R-:W-:Y:S01]  /*f0f0*/  MUFU.EX2 R98, R98 ;  /* 0x0000006200627308 */ /* 0x000fe20000000800 */
[----:B------:R-:W-:Y:S01]  /*f100*/  FADD.FTZ R72, R72, R75 ;  /* 0x0000004b48487221 */ /* 0x000fe20000010000 */
[C---:B---3--:R-:W-:Y:S08]  /*f110*/  HMMA.16816.F32.BF16 R28, R44.reuse, R52, R28 ;  /* 0x000000342c1c723c */ /* 0x048ff0000004181c */
[----:B------:R-:W-:Y:S01]  /*f120*/  MUFU.EX2 R89, R89 ;  /* 0x0000005900597308 */ /* 0x000fe20000000800 */
[----:B------:R-:W-:Y:S09]  /*f130*/  FADD.FTZ R73, R73, R72 ;  /* 0x0000004849497221 */ /* 0x000ff20000010000 */
[----:B------:R-:W-:Y:S01]  /*f140*/  MUFU.EX2 R124, R124 ;  /* 0x0000007c007c7308 */ /* 0x000fe20000000800 */
[----:B------:R-:W-:Y:S01]  /*f150*/  FADD.FTZ R68, R68, R73 ;  /* 0x0000004944447221 */ /* 0x000fe20000010000 */
[----:B------:R-:W-:Y:S01]  /*f160*/  HMMA.16816.F32.BF16 R32, R44, R54, R32 ;  /* 0x000000362c20723c */ /* 0x000fe20000041820 */
[----:B------:R-:W3:Y:S07]  /*f170*/  LDSM.16.MT88.4 R52, [R103+0x7000] ;  /* 0x007000006734783b */ /* 0x000eee0000004200 */
[----:B------:R-:W5:Y:S01]  /*f180*/  MUFU.EX2 R133, R135 ;  /* 0x0000008700857308 */ /* 0x000f620000000800 */
[----:B-1----:R-:W-:Y:S02]  /*f190*/  F2FP.BF16.F32.PACK_AB R44, R74, R79 ;  /* 0x0000004f4a2c723e */ /* 0x002fe400000010ff */
[----:B----4-:R-:W-:Y:S07]  /*f1a0*/  F2FP.BF16.F32.PACK_AB R46, R69, R70 ;  /* 0x00000046452e723e */ /* 0x010fee00000010ff */
[----:B------:R-:W1:Y:S01]  /*f1b0*/  MUFU.EX2 R126, R126 ;  /* 0x0000007e007e7308 */ /* 0x000e620000000800 */
[----:B--2---:R-:W-:Y:S02]  /*f1c0*/  F2FP.BF16.F32.PACK_AB R45, R82, R83 ;  /* 0x00000053522d723e */ /* 0x004fe400000010ff */
[----:B------:R-:W-:Y:S07]  /*f1d0*/  F2FP.BF16.F32.PACK_AB R47, R71, R80 ;  /* 0x00000050472f723e */ /* 0x000fee00000010ff */
[----:B------:R-:W2:Y:S10]  /*f1e0*/  MUFU.EX2 R130, R130 ;  /* 0x0000008200827308 */ /* 0x000eb40000000800 */
[----:B------:R-:W-:Y:S01]  /*f1f0*/  MUFU.EX2 R128, R128 ;  /* 0x0000008000807308 */ /* 0x000fe20000000800 */
[C---:B-----5:R-:W-:Y:S09]  /*f200*/  HMMA.16816.F32.BF16 R4, R44.reuse, R56, R4 ;  /* 0x000000382c04723c */ /* 0x060ff20000041804 */
[----:B------:R-:W4:Y:S01]  /*f210*/  MUFU.EX2 R131, R131 ;  /* 0x0000008300837308 */ /* 0x000f220000000800 */
[----:B------:R-:W-:Y:S02]  /*f220*/  F2FP.BF16.F32.PACK_AB R40, R133, R124 ;  /* 0x0000007c8528723e */ /* 0x000fe400000010ff */
[----:B-1----:R-:W-:Y:S07]  /*f230*/  F2FP.BF16.F32.PACK_AB R42, R129, R126 ;  /* 0x0000007e812a723e */ /* 0x002fee00000010ff */
[----:B------:R-:W-:Y:S01]  /*f240*/  MUFU.EX2 R123, R125 ;  /* 0x0000007d007b7308 */ /* 0x000fe20000000800 */
[C---:B------:R-:W-:Y:S01]  /*f250*/  HMMA.16816.F32.BF16 R8, R44.reuse, R58, R8 ;  /* 0x0000003a2c08723c */ /* 0x040fe20000041808 */
[----:B------:R-:W1:Y:S08]  /*f260*/  LDSM.16.MT88.4 R56, [R102+0x7000] ;  /* 0x007000006638783b */ /* 0x000e700000004200 */
[----:B------:R-:W5:Y:S01]  /*f270*/  MUFU.EX2 R134, R134 ;  /* 0x0000008600867308 */ /* 0x000f620000000800 */
[----:B--2---:R-:W-:Y:S09]  /*f280*/  F2FP.BF16.F32.PACK_AB R41, R130, R127 ;  /* 0x0000007f8229723e */ /* 0x004ff200000010ff */
[----:B------:R-:W-:Y:S01]  /*f290*/  MUFU.EX2 R119, R121 ;  /* 0x0000007900777308 */ /* 0x000fe20000000800 */
[C---:B------:R-:W-:Y:S09]  /*f2a0*/  HMMA.16816.F32.BF16 R12, R44.reuse, R48, R12 ;  /* 0x000000302c0c723c */ /* 0x040ff2000004180c */
[----:B------:R-:W2:Y:S01]  /*f2b0*/  MUFU.EX2 R132, R132 ;  /* 0x0000008400847308 */ /* 0x000ea20000000800 */
[----:B----4-:R-:W-:Y:S01]  /*f2c0*/  F2FP.BF16.F32.PACK_AB R43, R131, R128 ;  /* 0x00000080832b723e */ /* 0x010fe200000010ff */
[C---:B------:R-:W-:Y:S01]  /*f2d0*/  HMMA.16816.F32.BF16 R16, R44.reuse, R50, R16 ;  /* 0x000000322c10723c */ /* 0x040fe20000041810 */
[----:B------:R-:W4:Y:S07]  /*f2e0*/  LDSM.16.MT88.4 R48, [R144+0x7800] ;  /* 0x007800009030783b */ /* 0x000f2e0000004200 */
        /* <DEDUP_REMOVED lines=42> */
[C---:B------:R-:W-:Y:S08]  /*f590*/  HMMA.16816.F32.BF16 R12, R40.reuse, R56, R12 ;  /* 0x00000038280c723c */ /* 0x040ff0000004180c */
[C---:B------:R-:W-:Y:S01]  /*f5a0*/  HMMA.16816.F32.BF16 R16, R40.reuse, R58, R16 ;  /* 0x0000003a2810723c */ /* 0x040fe20000041810 */
[----:B------:R-:W4:Y:S07]  /*f5b0*/  LDSM.16.MT88.4 R56, [R103+0x9000] ;  /* 0x009000006738783b */ /* 0x000f2e0000004200 */
[C---:B------:R-:W-:Y:S01]  /*f5c0*/  HMMA.16816.F32.BF16 R20, R40.reuse, R60, R20 ;  /* 0x0000003c2814723c */ /* 0x040fe20000041814 */
[----:B------:R-:W-:Y:S02]  /*f5d0*/  MUFU.EX2 R60, R117 ;  /* 0x00000075003c7308 */ /* 0x000fe40000000800 */
[-CC-:B------:R-:W-:Y:S05]  /*f5e0*/  FFMA.FTZ R61, R115, R37.reuse, -R66.reuse ;  /* 0x00000025733d7223 */ /* 0x180fea0000010842 */
[C---:B------:R-:W-:Y:S03]  /*f5f0*/  HMMA.16816.F32.BF16 R24, R40.reuse, R62, R24 ;  /* 0x0000003e2818723c */ /* 0x040fe60000041818 */
[----:B------:R-:W1:Y:S01]  /*f600*/  MUFU.EX2 R61, R61 ;  /* 0x0000003d003d7308 */ /* 0x000e620000000800 */
[----:B------:R-:W-:Y:S09]  /*f610*/  FFMA.FTZ R63, R107, R37, -R66 ;  /* 0x000000256b3f7223 */ /* 0x000ff20000010842 */
[----:B------:R-:W-:Y:S01]  /*f620*/  MUFU.EX2 R62, R111 ;  /* 0x0000006f003e7308 */ /* 0x000fe20000000800 */
[C---:B---3--:R-:W-:Y:S09]  /*f630*/  HMMA.16816.F32.BF16 R28, R40.reuse, R44, R28 ;  /* 0x0000002c281c723c */ /* 0x048ff2000004181c */
[----:B------:R-:W3:Y:S01]  /*f640*/  MUFU.EX2 R63, R63 ;  /* 0x0000003f003f7308 */ /* 0x000ee20000000800 */
[----:B------:R-:W-:Y:S01]  /*f650*/  HMMA.16816.F32.BF16 R32, R40, R46, R32 ;  /* 0x0000002e2820723c */ /* 0x000fe20000041820 */
[----:B------:R-:W4:Y:S02]  /*f660*/  LDSM.16.MT88.4 R44, [R102+0x9000] ;  /* 0x00900000662c783b */ /* 0x000f240000004200 */
[----:B-----5:R-:W-:Y:S02]  /*f670*/  F2FP.BF16.F32.PACK_AB R40, R134, R123 ;  /* 0x0000007b8628723e */ /* 0x020fe400000010ff */
[----:B--2---:R-:W-:Y:S02]  /*f680*/  F2FP.BF16.F32.PACK_AB R42, R132, R119 ;  /* 0x00000077842a723e */ /* 0x004fe400000010ff */
[----:B-1----:R-:W-:Y:S02]  /*f690*/  F2FP.BF16.F32.PACK_AB R41, R61, R60 ;  /* 0x0000003c3d29723e */ /* 0x002fe400000010ff */
[----:B---3--:R-:W-:Y:S07]  /*f6a0*/  F2FP.BF16.F32.PACK_AB R43, R63, R62 ;  /* 0x0000003e3f2b723e */ /* 0x008fee00000010ff */
[C---:B------:R-:W-:Y:S03]  /*f6b0*/  HMMA.16816.F32.BF16 R4, R40.reuse, R48, R4 ;  /* 0x000000302804723c */ /* 0x040fe60000041804 */
[-CC-:B------:R-:W-:Y:S01]  /*f6c0*/  FFMA.FTZ R48, R105, R37.reuse, -R108.reuse ;  /* 0x0000002569307223 */ /* 0x180fe2000001086c */
[-CC-:B------:R-:W-:Y:S01]  /*f6d0*/  FFMA.FTZ R49, R106, R37.reuse, -R108.reuse ;  /* 0x000000256a317223 */ /* 0x180fe2000001086c */
[-C--:B------:R-:W-:Y:S03]  /*f6e0*/  FFMA.FTZ R108, R104, R37.reuse, -R108 ;  /* 0x00000025686c7223 */ /* 0x080fe6000001086c */
[C---:B------:R-:W-:Y:S01]  /*f6f0*/  HMMA.16816.F32.BF16 R8, R40.reuse, R50, R8 ;  /* 0x000000322808723c */ /* 0x040fe20000041808 */
[----:B------:R-:W-:Y:S02]  /*f700*/  MUFU.EX2 R48, R48 ;  /* 0x0000003000307308 */ /* 0x000fe40000000800 */
[----:B------:R-:W-:Y:S08]  /*f710*/  FADD.FTZ R50, R76, R81 ;  /* 0x000000514c327221 */ /* 0x000ff00000010000 */
[----:B------:R-:W1:Y:S01]  /*f720*/  MUFU.EX2 R49, R49 ;  /* 0x0000003100317308 */ /* 0x000e620000000800 */
[----:B------:R-:W-:Y:S01]  /*f730*/  FADD.FTZ R50, R77, R50 ;  /* 0x000000324d327221 */ /* 0x000fe20000010000 */
[C---:B------:R-:W-:Y:S08]  /*f740*/  HMMA.16816.F32.BF16 R12, R40.reuse, R52, R12 ;  /* 0x00000034280c723c */ /* 0x040ff0000004180c */
[----:B------:R-:W-:Y:S01]  /*f750*/  MUFU.EX2 R51, R108 ;  /* 0x0000006c00337308 */ /* 0x000fe20000000800 */
[----:B------:R-:W-:Y:S01]  /*f760*/  FADD.FTZ R79, R79, R50 ;  /* 0x000000324f4f7221 */ /* 0x000fe20000010000 */
[----:B------:R-:W-:Y:S08]  /*f770*/  FADD.FTZ R53, R83, R68 ;  /* 0x0000004453357221 */ /* 0x000ff00000010000 */
[----:B------:R-:W2:Y:S01]  /*f780*/  MUFU.EX2 R50, R67 ;  /* 0x0000004300327308 */ /* 0x000ea20000000800 */
[-C--:B------:R-:W-:Y:S01]  /*f790*/  FFMA.FTZ R52, R65, R37.reuse, -R66 ;  /* 0x0000002541347223 */ /* 0x080fe20000010842 */
[----:B------:R-:W-:Y:S01]  /*f7a0*/  FADD.FTZ R79, R74, R79 ;  /* 0x0000004f4a4f7221 */ /* 0x000fe20000010000 */
[C---:B------:R-:W-:Y:S03]  /*f7b0*/  HMMA.16816.F32.BF16 R16, R40.reuse, R54, R16 ;  /* 0x000000362810723c */ /* 0x040fe60000041810 */
[----:B------:R-:W-:Y:S01]  /*f7c0*/  FADD.FTZ R70, R70, R79 ;  /* 0x0000004f46467221 */ /* 0x000fe20000010000 */
[----:B-1----:R-:W-:Y:S01]  /*f7d0*/  F2FP.BF16.F32.PACK_AB R68, R49, R48 ;  /* 0x000000303144723e */ /* 0x002fe200000010ff */
[----:B------:R-:W1:Y:S02]  /*f7e0*/  LDSM.16.MT88.4 R76, [R103+0x9800] ;  /* 0x00980000674c783b */ /* 0x000e640000004200 */
[----:B------:R-:W-:Y:S01]  /*f7f0*/  MUFU.EX2 R52, R52 ;  /* 0x0000003400347308 */ /* 0x000fe20000000800 */
[----:B------:R-:W-:Y:S01]  /*f800*/  FADD.FTZ R69, R69, R70 ;  /* 0x0000004645457221 */ /* 0x000fe20000010000 */
[C---:B----4-:R-:W-:Y:S03]  /*f810*/  HMMA.16816.F32.BF16 R20, R40.reuse, R56, R20 ;  /* 0x000000382814723c */ /* 0x050fe60000041814 */
[----:B------:R-:W-:Y:S01]  /*f820*/  FADD.FTZ R53, R82, R53 ;  /* 0x0000003552357221 */ /* 0x000fe20000010000 */
[----:B------:R-:W-:Y:S01]  /*f830*/  FFMA.FTZ R66, R38, R37, -R66 ;  /* 0x0000002526427223 */ /* 0x000fe20000010842 */
[----:B--2---:R-:W-:Y:S03]  /*f840*/  F2FP.BF16.F32.PACK_AB R70, R51, R50 ;  /* 0x000000323346723e */ /* 0x004fe600000010ff */
[----:B------:R-:W2:Y:S01]  /*f850*/  MUFU.EX2 R37, R64 ;  /* 0x0000004000257308 */ /* 0x000ea20000000800 */
[----:B------:R-:W-:Y:S01]  /*f860*/  FADD.FTZ R90, R90, R69 ;  /* 0x000000455a5a7221 */ /* 0x000fe20000010000 */
[C---:B------:R-:W-:Y:S08]  /*f870*/  HMMA.16816.F32.BF16 R24, R40.reuse, R58, R24 ;  /* 0x0000003a2818723c */ /* 0x040ff00000041818 */
[----:B------:R3:W-:Y:S01]  /*f880*/  MUFU.EX2 R38, R39 ;  /* 0x0000002700267308 */ /* 0x0007e20000000800 */
[----:B------:R-:W-:Y:S01]  /*f890*/  FADD.FTZ R80, R80, R53 ;  /* 0x0000003550507221 */ /* 0x000fe20000010000 */
[----:B------:R-:W-:Y:S08]  /*f8a0*/  FADD.FTZ R90, R97, R90 ;  /* 0x0000005a615a7221 */ /* 0x000ff00000010000 */
[----:B------:R-:W4:Y:S01]  /*f8b0*/  MUFU.EX2 R177, R66 ;  /* 0x0000004200b17308 */ /* 0x000f220000000800 */
[----:B------:R-:W-:Y:S01]  /*f8c0*/  FADD.FTZ R80, R71, R80 ;  /* 0x0000005047507221 */ /* 0x000fe20000010000 */
[C---:B------:R-:W-:Y:S03]  /*f8d0*/  HMMA.16816.F32.BF16 R28, R40.reuse, R44, R28 ;  /* 0x0000002c281c723c */ /* 0x040fe6000004181c */
[----:B------:R-:W-:Y:S01]  /*f8e0*/  FADD.FTZ R99, R99, R80 ;  /* 0x0000005063637221 */ /* 0x000fe20000010000 */
[----:B--2---:R-:W-:Y:S01]  /*f8f0*/  F2FP.BF16.F32.PACK_AB R69, R37, R52 ;  /* 0x000000342545723e */ /* 0x004fe200000010ff */
[----:B------:R-:W-:Y:S02]  /*f900*/  FADD.FTZ R91, R91, R90 ;  /* 0x0000005a5b5b7221 */ /* 0x000fe40000010000 */
[----:B------:R-:W-:Y:S01]  /*f910*/  FADD.FTZ R98, R98, R99 ;  /* 0x0000006362627221 */ /* 0x000fe20000010000 */
[----:B------:R-:W-:Y:S03]  /*f920*/  HMMA.16816.F32.BF16 R32, R40, R46, R32 ;  /* 0x0000002e2820723c */ /* 0x000fe60000041820 */
[----:B---3--:R-:W-:Y:S01]  /*f930*/  FADD.FTZ R39, R89, R98 ;  /* 0x0000006259277221 */ /* 0x008fe20000010000 */
[----:B----4-:R-:W-:Y:S01]  /*f940*/  F2FP.BF16.F32.PACK_AB R71, R177, R38 ;  /* 0x00000026b147723e */ /* 0x010fe200000010ff */
[----:B------:R-:W-:Y:S02]  /*f950*/  FADD.FTZ R91, R88, R91 ;  /* 0x0000005b585b7221 */ /* 0x000fe40000010000 */
[----:B------:R-:W-:Y:S02]  /*f960*/  FADD.FTZ R39, R96, R39 ;  /* 0x0000002760277221 */ /* 0x000fe40000010000 */
[----:B------:R-:W-:Y:S02]  /*f970*/  FADD.FTZ R40, R116, R91 ;  /* 0x0000005b74287221 */ /* 0x000fe40000010000 */
        /* <DEDUP_REMOVED lines=42> */
.L_x_10762:
        /* <DEDUP_REMOVED lines=10> */
.L_x_10777:
        /* <DEDUP_REMOVED lines=128> */
.L_x_10772:
[----:B------:R-:W-:Y:S05]  /*104c0*/  BSYNC.RECONVERGENT B0 ;  /* 0x0000000000007941 */ /* 0x000fea0003800200 */
.L_x_10771:
        /* <DEDUP_REMOVED lines=35> */
[----:B-1----:R-:W-:Y:S05]  /*10700*/  @P0 RET.REL.NODEC R160 `(_ZN5flash24flash_fwd_splitkv_kernelI23Flash_fwd_kernel_traitsILi64ELi64ELi128ELi4ELb0ELb0EN7cutlass10bfloat16_tE19Flash_kernel_traitsILi64ELi64ELi128ELi4ES3_EELb0ELb1ELb0ELb0ELb0ELb0ELb1ELb0EEEvNS_16Flash_fwd_paramsE) ;  /* 0xfffffef8a03c0950 */ /* 0x002fea0003c3ffff */
[----:B------:R-:W-:Y:S01]  /*10710*/  MOV R161, 0x0 ;  /* 0x0000000000a17802 */ /* 0x000fe20000000f00 */
[----:B------:R1:W-:Y:S03]  /*10720*/  ST.E.128 desc[UR4][R36.64+0x3800], R4 ;  /* 0x0038000424007985 */ /* 0x0003e6000c101d04 */
[----:B-1----:R-:W-:Y:S05]  /*10730*/  RET.REL.NODEC R160 `(_ZN5flash24flash_fwd_splitkv_kernelI23Flash_fwd_kernel_traitsILi64ELi64ELi128ELi4ELb0ELb0EN7cutlass10bfloat16_tE19Flash_kernel_traitsILi64ELi64ELi128ELi4ES3_EELb0ELb1ELb0ELb0ELb0ELb0ELb1ELb0EEEvNS_16Flash_fwd_paramsE) ;  /* 0xfffffef8a0307950 */ /* 0x002fea0003c3ffff */
.L_x_10770:
[----:B------:R-:W-:Y:S01]  /*10740*/  MOV R9, 0x2 ;  /* 0x0000000200097802 */ /* 0x000fe20000000f00 */
[----:B------:R-:W-:Y:S01]  /*10750*/  IMAD.MOV.U32 R4, RZ, RZ, 0x1f ;  /* 0x0000001fff047424 */ /* 0x000fe200078e00ff */
[----:B------:R-:W-:-:S07]  /*10760*/  MOV R6, 0xffffffff ;  /* 0xffffffff00067802 */ /* 0x000fce0000000f00 */
[----:B-1---5:R-:W-:Y:S05]  /*10770*/  WARPSYNC.COLLECTIVE R6, `(.L_x_10773) ;  /* 0x0000000006087348 */ /* 0x022fea0003c00000 */
[----:B------:R2:W3:Y:S02]  /*10780*/  SHFL.BFLY P0, R11, R176, R9, R4 ;  /* 0x0c000009b00b7389 */ /* 0x0004e40000000004 */
[----:B-123-5:R-:W-:Y:S05]  /*10790*/  ENDCOLLECTIVE ;  /* 0x000000000000791b */ /* 0x02efea0003800000 */
.L_x_10773:
[----:B------:R-:W-:Y:S02]  /*107a0*/  IMAD.MOV.U32 R7, RZ, RZ, R11 ;  /* 0x000000ffff077224 */ /* 0x000fe400078e000b */
[----:B------:R-:W-:Y:S02]  /*107b0*/  IMAD.MOV.U32 R9, RZ, RZ, 0x1 ;  /* 0x00000001ff097424 */ /* 0x000fe400078e00ff */
[----:B------:R-:W-:-:S05]  /*107c0*/  FADD.FTZ R10, R7, R176 ;  /* 0x000000b0070a7221 */ /* 0x000fca0000010000 */
[----:B------:R-:W-:-:S07]  /*107d0*/  MOV R176, R10 ;  /* 0x0000000a00b07202 */ /* 0x000fce0000000f00 */
[----:B------:R-:W-:Y:S05]  /*107e0*/  WARPSYNC.COLLECTIVE R6, `(.L_x_10774) ;  /* 0x0000000006087348 */ /* 0x000fea0003c00000 */
[----:B------:R1:W2:Y:S02]  /*107f0*/  SHFL.BFLY P0, R11, R176, R9, R4 ;  /* 0x0c000009b00b7389 */ /* 0x0002a40000000004 */
[----:B-12---:R-:W-:Y:S05]  /*10800*/  ENDCOLLECTIVE ;  /* 0x000000000000791b */ /* 0x006fea0003800000 */
.L_x_10774:
[----:B------:R-:W-:Y:S01]  /*10810*/  MOV R176, R177 ;  /* 0x000000b100b07202 */ /* 0x000fe20000000f00 */
[----:B------:R-:W-:Y:S01]  /*10820*/  IMAD.MOV.U32 R9, RZ, RZ, 0x2 ;  /* 0x00000002ff097424 */ /* 0x000fe200078e00ff */
[----:B------:R-:W-:-:S07]  /*10830*/  MOV R7, R11 ;  /* 0x0000000b00077202 */ /* 0x000fce0000000f00 */
[----:B------:R-:W-:Y:S05]  /*10840*/  WARPSYNC.COLLECTIVE R6, `(.L_x_10775) ;  /* 0x0000000006087348 */ /* 0x000fea0003c00000 */
[----:B------:R1:W2:Y:S02]  /*10850*/  SHFL.BFLY P0, R11, R176, R9, R4 ;  /* 0x0c000009b00b7389 */ /* 0x0002a40000000004 */
[----:B-12---:R-:W-:Y:S05]  /*10860*/  ENDCOLLECTIVE ;  /* 0x000000000000791b */ /* 0x006fea0003800000 */
.L_x_10775:
[----:B------:R-:W-:Y:S01]  /*10870*/  FADD.FTZ R7, R10, R7 ;  /* 0x000000070a077221 */ /* 0x000fe20000010000 */
[----:B------:R-:W-:Y:S01]  /*10880*/  FADD.FTZ R8, R11, R177 ;  /* 0x000000b10b087221 */ /* 0x000fe20000010000 */
[----:B------:R-:W-:-:S04]  /*10890*/  MOV R9, 0x1 ;  /* 0x0000000100097802 */ /* 0x000fc80000000f00 */
[----:B------:R-:W-:-:S07]  /*108a0*/  MOV R176, R8 ;  /* 0x0000000800b07202 */ /* 0x000fce0000000f00 */
[----:B------:R-:W-:Y:S05]  /*108b0*/  WARPSYNC.COLLECTIVE R6, `(.L_x_10776) ;  /* 0x0000000006087348 */ /* 0x000fea0003c00000 */
[----:B------:R1:W2:Y:S02]  /*108c0*/  SHFL.BFLY P0, R11, R176, R9, R4 ;  /* 0x0c000009b00b7389 */ /* 0x0002a40000000004 */
[----:B-12---:R-:W-:Y:S05]  /*108d0*/  ENDCOLLECTIVE ;  /* 0x000000000000791b */ /* 0x006fea0003800000 */
.L_x_10776:
[----:B------:R-:W-:Y:S05]  /*108e0*/  BRA `(.L_x_10777) ;  /* 0xfffffff000f47947 */ /* 0x000fea000383ffff */
.L_x_10778:
        /* <DEDUP_REMOVED lines=9> */
.L_x_14802:


//--------------------- .text._ZN5flash24flash_fwd_splitkv_kernelI23Flash_fwd_kernel_traitsILi64ELi64ELi128ELi4ELb0ELb0EN7cutlass10bfloat16_tE19Flash_kernel_traitsILi64ELi64ELi128ELi4ES3_EELb0ELb1ELb0ELb0ELb0ELb1ELb1ELb0EEEvNS_16Flash_fwd_paramsE --------------------------
	.section	.text._ZN5flash24flash_fwd_splitkv_kernelI23Flash_fwd_kernel_traitsILi64ELi64ELi128ELi4ELb0ELb0EN7cutlass10bfloat16_tE19Flash_kernel_traitsILi64ELi64ELi128ELi4ES3_EELb0ELb1ELb0ELb0ELb0ELb1ELb1ELb0EEEvNS_16Flash_fwd_paramsE,"ax",@progbits
	.align	128
        .global         _ZN5flash24flash_fwd_splitkv_kernelI23Flash_fwd_kernel_traitsILi64ELi64ELi128ELi4ELb0ELb0EN7cutlass10bfloat16_tE19Flash_kernel_traitsILi64ELi64ELi128ELi4ES3_EELb0ELb1ELb0ELb0ELb0ELb1ELb1ELb0EEEvNS_16Flash_fwd_paramsE
        .type           _ZN5flash24flash_fwd_splitkv_kernelI23Flash_fwd_kernel_traitsILi64ELi64ELi128ELi4ELb0ELb0EN7cutlass10bfloat16_tE19Flash_kernel_traitsILi64ELi64ELi128ELi4ES3_EELb0ELb1ELb0ELb0ELb0ELb1ELb1ELb0EEEvNS_16Flash_fwd_paramsE,@function
        .size           _ZN5flash24flash_fwd_splitkv_kernelI23Flash_fwd_kernel_traitsILi64ELi64ELi128ELi4ELb0ELb0EN7cutlass10bfloat16_tE19Flash_kernel_traitsILi64ELi64ELi128ELi4ES3_EELb0ELb1ELb0ELb0ELb0ELb1ELb1ELb0EEEvNS_16Flash_fwd_paramsE,(.L_x_14803 - _ZN5flash24flash_fwd_splitkv_kernelI23Flash_fwd_kernel_traitsILi64ELi64ELi128ELi4ELb0ELb0EN7cutlass10bfloat16_tE19Flash_kernel_traitsILi64ELi64ELi128ELi4ES3_EELb0ELb1ELb0ELb0ELb0ELb1ELb1ELb0EEEvNS_16Flash_fwd_paramsE)
        .other          _ZN5flash24flash_fwd_splitkv_kernelI23Flash_fwd_kernel_traitsILi64ELi64ELi128ELi4ELb0ELb0EN7cutlass10bfloat16_tE19Flash_kernel_traitsILi64ELi64ELi128ELi4ES3_EELb0ELb1ELb0ELb0ELb0ELb1ELb1ELb0EEEvNS_16Flash_fwd_paramsE,@"STO_CUDA_ENTRY STV_DEFAULT"
_ZN5flash24flash_fwd_splitkv_kernelI23Flash_fwd_kernel_traitsILi64ELi64ELi128ELi4ELb0ELb0EN7cutlass10bfloat16_tE19Flash_kernel_traitsILi64ELi64ELi128ELi4ES3_EELb0ELb1ELb0ELb0ELb0ELb1ELb1ELb0EEEvNS_16Flash_fwd_paramsE:
.text._ZN5flash24flash_fwd_splitkv_kernelI23Flash_fwd_kernel_traitsILi64ELi64ELi128ELi4ELb0ELb0EN7cutlass10bfloat16_tE19Flash_kernel_traitsILi64ELi64ELi128ELi4ES3_EELb0ELb1ELb0ELb0ELb0ELb1ELb1ELb0EEEvNS_16Flash_fwd_paramsE:
        /* <DEDUP_REMOVED lines=29> */
[----:B-1----:R-:W-:Y:S05]  /*01d0*/  CALL.REL.NOINC `($_ZN5flash24flash_fwd_splitkv_kernelI23Flash_fwd_kernel_traitsILi64ELi64ELi128ELi4ELb0ELb0EN7cutlass10bfloat16_tE19Flash_kernel_traitsILi64ELi64ELi128ELi4ES3_EELb0ELb1ELb0ELb0ELb0ELb1ELb1ELb0EEEvNS_16Flash_fwd_paramsE$_ZN5flash30compute_attn_1rowblock_splitkvI23Flash_fwd_kernel_traitsILi64ELi64ELi128ELi4ELb0ELb0EN7cutlass10bfloat16_tE19Flash_kernel_traitsILi64ELi64ELi128ELi4ES3_EELb0ELb1ELb0ELb0ELb0ELb1ELb1ELb0ENS_16Flash_fwd_paramsEEEvRKT8_iiiii) ;  /* 0x0000000000087944 */ /* 0x002fea0003c00000 */
[----:B------:R-:W-:Y:S05]  /*01e0*/  BSYNC.RECONVERGENT B3 ;  /* 0x0000000000037941 */ /* 0x000fea0003800200 */
.L_x_10779:
[----:B------:R-:W-:Y:S05]  /*01f0*/  EXIT ;  /* 0x000000000000794d */ /* 0x000fea0003800000 */
        .type           $_ZN5flash24flash_fwd_splitkv_kernelI23Flash_fwd_kernel_traitsILi64ELi64ELi128ELi4ELb0ELb0EN7cutlass10bfloat16_tE19Flash_kernel_traitsILi64ELi64ELi128ELi4ES3_EELb0ELb1ELb0ELb0ELb0ELb1ELb1ELb0EEEvNS_16Flash_fwd_paramsE$_ZN5flash30compute_attn_1rowblock_splitkvI23Flash_fwd_kernel_traitsILi64ELi64ELi128ELi4ELb0ELb0EN7cutlass10bfloat16_tE19Flash_kernel_traitsILi64ELi64ELi128ELi4ES3_EELb0ELb1ELb0ELb0ELb0ELb1ELb1ELb0ENS_16Flash_fwd_paramsEEEvRKT8_iiiii,@function
        .size           $_ZN5flash24flash_fwd_splitkv_kernelI23Flash_fwd_kernel_traitsILi64ELi64ELi128ELi4ELb0ELb0EN7cutlass10bfloat16_tE19Flash_kernel_traitsILi64ELi64ELi128ELi4ES3_EELb0ELb1ELb0ELb0ELb0ELb1ELb1ELb0EEEvNS_16Flash_fwd_paramsE$_ZN5flash30compute_attn_1rowblock_splitkvI23Flash_fwd_kernel_traitsILi64ELi64ELi128ELi4ELb0ELb0EN7cutlass10bfloat16_tE19Flash_kernel_traitsILi64ELi64ELi128ELi4ES3_EELb0ELb1ELb0ELb0ELb0ELb1ELb1ELb0ENS_16Flash_fwd_paramsEEEvRKT8_iiiii,(.L_x_14803 - $_ZN5flash24flash_fwd_splitkv_kernelI23Flash_fwd_kernel_traitsILi64ELi64ELi128ELi4ELb0ELb0EN7cutlass10bfloat16_tE19Flash_kernel_traitsILi64ELi64ELi128ELi4ES3_EELb0ELb1ELb0ELb0ELb0ELb1ELb1ELb0EEEvNS_16Flash_fwd_paramsE$_ZN5flash30compute_attn_1rowblock_splitkvI23Flash_fwd_kernel_traitsILi64ELi64ELi128ELi4ELb0ELb0EN7cutlass10bfloat16_tE19Flash_kernel_traitsILi64ELi64ELi128ELi4ES3_EELb0ELb1ELb0ELb0ELb0ELb1ELb1ELb0ENS_16Flash_fwd_paramsEEEvRKT8_iiiii)
$_ZN5flash24flash_fwd_splitkv_kernelI23Flash_fwd_kernel_traitsILi64ELi64ELi128ELi4ELb0ELb0EN7cutlass10bfloat16_tE19Flash_kernel_traitsILi64ELi64ELi128ELi4ES3_EELb0ELb1ELb0ELb0ELb0ELb1ELb1ELb0EEEvNS_16Flash_fwd_paramsE$_ZN5flash30compute_attn_1rowblock_splitkvI23Flash_fwd_kernel_traitsILi64ELi64ELi128ELi4ELb0ELb0EN7cutlass10bfloat16_tE19Flash_kernel_traitsILi64ELi64ELi128ELi4ES3_EELb0ELb1ELb0ELb0ELb0ELb1ELb1ELb0ENS_16Flash_fwd_paramsEEEvRKT8_iiiii:
        /* <DEDUP_REMOVED lines=39> */
.L_x_10781:
[----:B------:R-:W-:Y:S05]  /*0470*/  BSYNC.RECONVERGENT B0 ;  /* 0x0000000000007941 */ /* 0x000fea0003800200 */
.L_x_10780:
[----:B------:R-:W-:Y:S04]  /*0480*/  BSSY.RECONVERGENT B0, `(.L_x_10782) ;  /* 0x0000007000007945 */ /* 0x000fe80003800200 */
[----:B------:R-:W-:Y:S05]  /*0490*/  @!P3 BRA `(.L_x_10783) ;  /* 0x000000000014b947 */ /* 0x000fea0003800000 */
[----:B-----5:R-:W4:Y:S02]  /*04a0*/  LD.E.U8 R6, desc[UR4][R2.64+0x1b2] ;  /* 0x0001b20402067980 */ /* 0x020f24000c101100 */
[----:B----4-:R-:W-:-:S13]  /*04b0*/  ISETP.NE.AND P1, PT, R6, RZ, PT ;  /* 0x000000ff0600720c */ /* 0x010fda0003f25270 */
[----:B------:R-:W4:Y:S02]  /*04c0*/  @P1 LD.E R9, desc[UR4][R20.64+0x4] ;  /* 0x0000040414091980 */ /* 0x000f24000c101900 */
[----:B----4-:R-:W-:-:S06]  /*04d0*/  @P1 IADD3 R6, PT, PT, R9, -R16, RZ ;  /* 0x8000001009061210 */ /* 0x010fcc0007ffe0ff */
[----:B------:R4:W5:Y:S02]  /*04e0*/  @!P1 LD.E R6, desc[UR4][R20.64] ;  /* 0x0000000414069980 */ /* 0x000964000c101900 */
.L_x_10783:
[----:B------:R-:W-:Y:S05]  /*04f0*/  BSYNC.RECONVERGENT B0 ;  /* 0x0000000000007941 */ /* 0x000fea0003800200 */
.L_x_10782:
        /* <DEDUP_REMOVED lines=8> */
.L_x_10785:
[----:B------:R-:W5:Y:S01]  /*0580*/  LD.E.64 R12, desc[UR4][R2.64+0x108] ;  /* 0x00010804020c7980 */ /* 0x000f62000c101b00 */
[----:B------:R-:W-:Y:S01]  /*0590*/  BSSY.RECONVERGENT B0, `(.L_x_10787) ;  /* 0x0000006000007945 */ /* 0x000fe20003800200 */
[----:B-1----:R-:W-:Y:S01]  /*05a0*/  IMAD.MOV.U32 R25, RZ, RZ, RZ ;  /* 0x000000ffff197224 */ /* 0x002fe200078e00ff */
[----:B-----5:R-:W-:-:S04]  /*05b0*/  ISETP.NE.U32.AND P0, PT, R12, RZ, PT ;  /* 0x000000ff0c00720c */ /* 0x020fc80003f05070 */
[----:B------:R-:W-:-:S13]  /*05c0*/  ISETP.NE.AND.EX P0, PT, R13, RZ, PT, P0 ;  /* 0x000000ff0d00720c */ /* 0x000fda0003f05300 */
[----:B------:R-:W-:Y:S05]  /*05d0*/  @!P0 BRA `(.L_x_10788) ;  /* 0x0000000000048947 */ /* 0x000fea0003800000 */
[----:B------:R1:W5:Y:S02]  /*05e0*/  LD.E R25, desc[UR4][R2.64+0xbc] ;  /* 0x0000bc0402197980 */ /* 0x000364000c101900 */
.L_x_10788:
[----:B------:R-:W-:Y:S05]  /*05f0*/  BSYNC.RECONVERGENT B0 ;  /* 0x0000000000007941 */ /* 0x000fea0003800200 */
.L_x_10787:
[----:B-----5:R-:W-:Y:S02]  /*0600*/  IADD3 R25, PT, PT, R25, R6, -R15 ;  /* 0x0000000619197210 */ /* 0x020fe40007ffe80f */
.L_x_10786:
[----:B------:R-:W-:Y:S05]  /*0610*/  BSYNC.RECONVERGENT B1 ;  /* 0x0000000000017941 */ /* 0x000fea0003800200 */
.L_x_10784:
[----:B------:R-:W-:Y:S01]  /*0620*/  IMAD.SHL.U32 R180, R19, 0x40, RZ ;  /* 0x0000004013b47824 */ /* 0x000fe200078e00ff */
[----:B------:R-:W-:-:S04]  /*0630*/  MOV R177, 0x0 ;  /* 0x0000000000b17802 */ /* 0x000fc80000000f00 */
[----:B------:R-:W-:-:S13]  /*0640*/  ISETP.GT.AND P0, PT, R37, R180, PT ;  /* 0x000000b42500720c */ /* 0x000fda0003f04270 */
[----:B-1234-:R-:W-:Y:S05]  /*0650*/  @!P0 RET.REL.NODEC R176 `(_ZN5flash24flash_fwd_splitkv_kernelI23Flash_fwd_kernel_traitsILi64ELi64ELi128ELi4ELb0ELb0EN7cutlass10bfloat16_tE19Flash_kernel_traitsILi64ELi64ELi128ELi4ES3_EELb0ELb1ELb0ELb0ELb0ELb1ELb1ELb0EEEvNS_16Flash_fwd_paramsE) ;  /* 0xfffffff8b0688950 */ /* 0x01efea0003c3ffff */
[----:B------:R-:W2:Y:S04]  /*0660*/  LD.E R6, desc[UR4][R2.64+0xb8] ;  /* 0x0000b80402067980 */ /* 0x000ea8000c101900 */
[----:B------:R-:W3:Y:S04]  /*0670*/  LD.E R12, desc[UR4][R2.64+0x184] ;  /* 0x00018404020c7980 */ /* 0x000ee8000c101900 */
[----:B------:R-:W4:Y:S01]  /*0680*/  LD.E R11, desc[UR4][R2.64+0x188] ;  /* 0x00018804020b7980 */ /* 0x000f22000c101900 */
[----:B------:R-:W-:-:S04]  /*0690*/  IABS R9, R10 ;  /* 0x0000000a00097213 */ /* 0x000fc80000000000 */
[----:B------:R-:W1:Y:S08]  /*06a0*/  I2F.RP R7, R9 ;  /* 0x0000000900077306 */ /* 0x000e700000209400 */
[----:B-1----:R-:W1:Y:S02]  /*06b0*/  MUFU.RCP R20, R7 ;  /* 0x0000000700147308 */ /* 0x002e640000001000 */
[----:B-1----:R-:W-:-:S06]  /*06c0*/  VIADD R20, R20, 0xffffffe ;  /* 0x0ffffffe14147836 */ /* 0x002fcc0000000000 */
[----:B------:R1:W5:Y:S02]  /*06d0*/  F2I.FTZ.U32.TRUNC.NTZ R21, R20 ;  /* 0x0000001400157305 */ /* 0x000364000021f000 */
[----:B-1----:R-:W-:Y:S02]  /*06e0*/  IMAD.MOV.U32 R20, RZ, RZ, RZ ;  /* 0x000000ffff147224 */ /* 0x002fe400078e00ff */
[----:B--2---:R-:W-:-:S05]  /*06f0*/  VIADD R6, R6, 0x7f ;  /* 0x0000007f06067836 */ /* 0x004fca0000000000 */
[----:B------:R-:W-:-:S04]  /*0700*/  SHF.R.S32.HI R17, RZ, 0x1f, R6 ;  /* 0x0000001fff117819 */ /* 0x000fc80000011406 */
[----:B------:R-:W-:Y:S01]  /*0710*/  LEA.HI R17, R17, R6, RZ, 0x7 ;  /* 0x0000000611117211 */ /* 0x000fe200078f38ff */
[----:B-----5:R-:W-:-:S03]  /*0720*/  IMAD.MOV R6, RZ, RZ, -R21 ;  /* 0x000000ffff067224 */ /* 0x020fc600078e0a15 */
[-C--:B------:R-:W-:Y:S01]  /*0730*/  LEA.HI.SX32 R17, R17, R10.reuse, 0x19 ;  /* 0x0000000a11117211 */ /* 0x080fe200078fcaff */
[----:B------:R-:W-:Y:S01]  /*0740*/  IMAD R13, R6, R9, RZ ;  /* 0x00000009060d7224 */ /* 0x000fe200078e02ff */
[----:B------:R-:W-:-:S03]  /*0750*/  IABS R6, R10 ;  /* 0x0000000a00067213 */ /* 0x000fc60000000000 */
[----:B------:R-:W-:Y:S02]  /*0760*/  VIADD R17, R17, 0xffffffff ;  /* 0xffffffff11117836 */ /* 0x000fe40000000000 */
[----:B------:R-:W-:-:S03]  /*0770*/  IMAD.HI.U32 R13, R21, R13, R20 ;  /* 0x0000000d150d7227 */ /* 0x000fc600078e0014 */
[----:B------:R-:W-:Y:S01]  /*0780*/  IABS R7, R17 ;  /* 0x0000001100077213 */ /* 0x000fe20000000000 */
[----:B------:R-:W-:Y:S01]  /*0790*/  IMAD.MOV R6, RZ, RZ, -R6 ;  /* 0x000000ffff067224 */ /* 0x000fe200078e0a06 */
[----:B------:R-:W-:-:S03]  /*07a0*/  LOP3.LUT R17, R17, R10, RZ, 0x3c, !PT ;  /* 0x0000000a11117212 */ /* 0x000fc600078e3cff */
[----:B------:R-:W-:Y:S01]  /*07b0*/  IMAD.HI.U32 R13, R13, R7, RZ ;  /* 0x000000070d0d7227 */ /* 0x000fe200078e00ff */
[----:B------:R-:W-:-:S03]  /*07c0*/  ISETP.GE.AND P0, PT, R17, RZ, PT ;  /* 0x000000ff1100720c */ /* 0x000fc60003f06270 */
[----:B------:R-:W-:Y:S02]  /*07d0*/  IMAD R6, R13, R6, R7 ;  /* 0x000000060d067224 */ /* 0x000fe400078e0207 */
[----:B---3--:R-:W-:-:S03]  /*07e0*/  IMAD.IADD R7, R12, 0x1, R37 ;  /* 0x000000010c077824 */ /* 0x008fc600078e0225 */
[----:B------:R-:W-:Y:S02]  /*07f0*/  ISETP.GT.U32.AND P1, PT, R9, R6, PT ;  /* 0x000000060900720c */ /* 0x000fe40003f24070 */
[----:B------:R-:W-:-:S11]  /*0800*/  IADD3 R7, PT, PT, -R7, R180, R25 ;  /* 0x000000b407077210 */ /* 0x000fd60007ffe119 */
[----:B------:R-:W-:Y:S02]  /*0810*/  @!P1 IMAD.IADD R6, R6, 0x1, -R9 ;  /* 0x0000000106069824 */ /* 0x000fe400078e0a09 */
[----:B------:R-:W-:Y:S01]  /*0820*/  @!P1 VIADD R13, R13, 0x1 ;  /* 0x000000010d0d9836 */ /* 0x000fe20000000000 */
[----:B------:R-:W-:Y:S02]  /*0830*/  ISETP.NE.AND P1, PT, R10, RZ, PT ;  /* 0x000000ff0a00720c */ /* 0x000fe40003f25270 */
[----:B------:R-:W-:Y:S01]  /*0840*/  ISETP.GE.U32.AND P2, PT, R6, R9, PT ;  /* 0x000000090600720c */ /* 0x000fe20003f46070 */
[----:B------:R-:W-:-:S05]  /*0850*/  VIADD R6, R25, 0x7f ;  /* 0x0000007f19067836 */ /* 0x000fca0000000000 */
[----:B------:R-:W-:Y:S02]  /*0860*/  IADD3 R12, PT, PT, R6, R180, -R37 ;  /* 0x000000b4060c7210 */ /* 0x000fe40007ffe825 */
[----:B------:R-:W-:Y:S02]  /*0870*/  SHF.R.S32.HI R9, RZ, 0x1f, R6 ;  /* 0x0000001fff097819 */ /* 0x000fe40000011406 */
[----:B----4-:R-:W-:Y:S02]  /*0880*/  IADD3 R11, PT, PT, R12, 0x40, R11 ;  /* 0x000000400c0b7810 */ /* 0x010fe40007ffe00b */
[----:B------:R-:W-:Y:S01]  /*0890*/  SHF.R.S32.HI R12, RZ, 0x1f, R7 ;  /* 0x0000001fff0c7819 */ /* 0x000fe20000011407 */
[----:B------:R-:W-:Y:S01]  /*08a0*/  @P2 VIADD R13, R13, 0x1 ;  /* 0x000000010d0d2836 */ /* 0x000fe20000000000 */
[----:B------:R-:W-:Y:S02]  /*08b0*/  LEA.HI R9, R9, R6, RZ, 0x7 ;  /* 0x0000000609097211 */ /* 0x000fe400078f38ff */
[----:B------:R-:W-:Y:S01]  /*08c0*/  LEA.HI R12, R12, R7, RZ, 0x7 ;  /* 0x000000070c0c7211 */ /* 0x000fe200078f38ff */
[----:B------:R-:W-:Y:S01]  /*08d0*/  @!P0 IMAD.MOV R13, RZ, RZ, -R13 ;  /* 0x000000ffff0d8224 */ /* 0x000fe200078e0a0d */
[----:B------:R-:W-:-:S02]  /*08e0*/  @!P1 LOP3.LUT R13, RZ, R10, RZ, 0x33, !PT ;  /* 0x0000000aff0d9212 */ /* 0x000fc400078e33ff */
[----:B------:R-:W-:Y:S02]  /*08f0*/  SHF.R.S32.HI R10, RZ, 0x1f, R11 ;  /* 0x0000001fff0a7819 */ /* 0x000fe4000001140b */
[----:B------:R-:W-:Y:S01]  /*0900*/  SHF.R.S32.HI R9, RZ, 0x7, R9 ;  /* 0x00000007ff097819 */ /* 0x000fe20000011409 */
[----:B------:R-:W-:Y:S01]  /*0910*/  IMAD R6, R13, UR8, RZ ;  /* 0x000000080d067c24 */ /* 0x000fe2000f8e02ff */
[----:B------:R-:W-:Y:S02]  /*0920*/  LEA.HI R10, R10, R11, RZ, 0x7 ;  /* 0x0000000b0a0a7211 */ /* 0x000fe400078f38ff */
[----:B------:R-:W-:Y:S02]  /*0930*/  SHF.R.S32.HI R171, RZ, 0x7, R12 ;  /* 0x00000007ffab7819 */ /* 0x000fe4000001140c */
[----:B------:R-:W-:Y:S02]  /*0940*/  SHF.R.S32.HI R10, RZ, 0x7, R10 ;  /* 0x00000007ff0a7819 */ /* 0x000fe4000001140a */
[----:B------:R-:W-:-:S02]  /*0950*/  VIADDMNMX R9, R6, R13, R9, PT ;  /* 0x0000000d06097246 */ /* 0x000fc40003800109 */
        /* <DEDUP_REMOVED lines=75> */
[----:B-1----:R-:W-:Y:S05]  /*0e10*/  @P6 RET.REL.NODEC R176 `(_ZN5flash24flash_fwd_splitkv_kernelI23Flash_fwd_kernel_traitsILi64ELi64ELi128ELi4ELb0ELb0EN7cutlass10bfloat16_tE19Flash_kernel_traitsILi64ELi64ELi128ELi4ES3_EELb0ELb1ELb0ELb0ELb0ELb1ELb1ELb0EEEvNS_16Flash_fwd_paramsE) ;  /* 0xfffffff0b0786950 */ /* 0x002fea0003c3ffff */
[----:B------:R-:W-:Y:S02]  /*0e20*/  MOV R5, 0xff800000 ;  /* 0xff80000000057802 */ /* 0x000fe40000000f00 */
[----:B------:R-:W-:-:S03]  /*0e30*/  MOV R177, 0x0 ;  /* 0x0000000000b17802 */ /* 0x000fc60000000f00 */
[----:B------:R1:W-:Y:S02]  /*0e40*/  ST.E desc[UR4][R2.64+0xe0], R5 ;  /* 0x0000e00502007985 */ /* 0x0003e4000c101904 */
[----:B-1----:R-:W-:Y:S05]  /*0e50*/  RET.REL.NODEC R176 `(_ZN5flash24flash_fwd_splitkv_kernelI23Flash_fwd_kernel_traitsILi64ELi64ELi128ELi4ELb0ELb0EN7cutlass10bfloat16_tE19Flash_kernel_traitsILi64ELi64ELi128ELi4ES3_EELb0ELb1ELb0ELb0ELb0ELb1ELb1ELb0EEEvNS_16Flash_fwd_paramsE) ;  /* 0xfffffff0b0687950 */ /* 0x002fea0003c3ffff */
.L_x_10789:
        /* <DEDUP_REMOVED lines=43> */
[-C--:B---3--:R-:W-:Y:S02]  /*1110*/  IMAD R4, R17, R183.reuse, RZ ;  /* 0x000000b711047224 */ /* 0x088fe400078e02ff */
[----:B------:R-:W-:-:S05]  /*1120*/  IMAD.WIDE.U32 R16, R16, R183, RZ ;  /* 0x000000b710107225 */ /* 0x000fca00078e00ff */
[----:B------:R-:W-:Y:S01]  /*1130*/  IADD3 R185, PT, PT, R17, R4, RZ ;  /* 0x0000000411b97210 */ /* 0x000fe20007ffe0ff */
[----:B------:R-:W-:Y:S01]  /*1140*/  @P1 VIADD R11, R11, 0x1 ;  /* 0x000000010b0b1836 */ /* 0x000fe20000000000 */
[----:B------:R-:W-:-:S03]  /*1150*/  LEA R184, P1, R16, R100, 0x2 ;  /* 0x0000006410b87211 */ /* 0x000fc600078210ff */
[----:B------:R-:W-:Y:S01]  /*1160*/  @!P2 IMAD.MOV R11, RZ, RZ, -R11 ;  /* 0x000000ffff0ba224 */ /* 0x000fe200078e0a0b */
[----:B------:R-:W-:Y:S02]  /*1170*/  LEA.HI.X R185, R16, R101, R185, 0x2, P1 ;  /* 0x0000006510b97211 */ /* 0x000fe400008f14b9 */
[----:B------:R-:W-:-:S05]  /*1180*/  @!P3 LOP3.LUT R11, RZ, R14, RZ, 0x33, !PT ;  /* 0x0000000eff0bb212 */ /* 0x000fca00078e33ff */
        /* <DEDUP_REMOVED lines=51> */
.L_x_10791:
        /* <DEDUP_REMOVED lines=28> */
[----:B------:R-:W-:Y:S01]  /*1680*/  @P4 IADD3 R7, PT, PT, R15, R16, RZ ;  /* 0x000000100f074210 */ /* 0x000fe20007ffe0ff */
[----:B----45:R-:W-:Y:S02]  /*1690*/  @!P4 IMAD R9, R11, R14, RZ ;  /* 0x0000000e0b09c224 */ /* 0x030fe400078e02ff */
[----:B------:R-:W-:Y:S01]  /*16a0*/  @!P4 IMAD.IADD R27, R27, 0x1, R4 ;  /* 0x000000011b1bc824 */ /* 0x000fe200078e0204 */
[----:B------:R-:W-:Y:S02]  /*16b0*/  @!P4 SHF.R.S32.HI R4, RZ, 0x1f, R14 ;  /* 0x0000001fff04c819 */ /* 0x000fe4000001140e */
[----:B------:R-:W-:-:S03]  /*16c0*/  @!P3 IADD3 R6, PT, PT, R6, -R5, RZ ;  /* 0x800000050606b210 */ /* 0x000fc60007ffe0ff */
[----:B------:R-:W-:Y:S01]  /*16d0*/  @!P4 IMAD R9, R10, R4, R9 ;  /* 0x000000040a09c224 */ /* 0x000fe200078e0209 */
[----:B------:R-:W-:Y:S01]  /*16e0*/  ISETP.GE.U32.AND P5, PT, R6, R5, PT ;  /* 0x000000050600720c */ /* 0x000fe20003fa6070 */
[----:B------:R-:W-:Y:S01]  /*16f0*/  @!P4 IMAD.WIDE.U32 R10, R10, R14, R26 ;  /* 0x0000000e0a0ac225 */ /* 0x000fe200078e001a */
[----:B------:R-:W-:-:S03]  /*1700*/  LOP3.LUT R5, R181, R12, RZ, 0x3c, !PT ;  /* 0x0000000cb5057212 */ /* 0x000fc600078e3cff */
[-C--:B------:R-:W-:Y:S02]  /*1710*/  @P4 IMAD R4, R167, R7.reuse, RZ ;  /* 0x00000007a7044224 */ /* 0x080fe400078e02ff */
[----:B------:R-:W-:Y:S01]  /*1720*/  @P4 IMAD.WIDE.U32 R26, R166, R7, RZ ;  /* 0x00000007a61a4225 */ /* 0x000fe200078e00ff */
[----:B------:R-:W-:Y:S02]  /*1730*/  ISETP.GE.AND P2, PT, R5, RZ, PT ;  /* 0x000000ff0500720c */ /* 0x000fe40003f46270 */
[----:B------:R-:W-:Y:S01]  /*1740*/  ISETP.NE.AND P1, PT, R12, RZ, PT ;  /* 0x000000ff0c00720c */ /* 0x000fe20003f25270 */
[----:B------:R-:W-:Y:S01]  /*1750*/  @!P4 IMAD.IADD R9, R11, 0x1, R9 ;  /* 0x000000010b09c824 */ /* 0x000fe200078e0209 */
[----:B------:R-:W-:Y:S01]  /*1760*/  LEA R7, R38, 0xffffff80, 0x7 ;  /* 0xffffff8026077811 */ /* 0x000fe200078e38ff */
[----:B------:R-:W-:Y:S01]  /*1770*/  @!P3 VIADD R13, R13, 0x1 ;  /* 0x000000010d0db836 */ /* 0x000fe20000000000 */
[----:B------:R-:W-:Y:S02]  /*1780*/  @P4 IADD3 R9, PT, PT, R27, R4, RZ ;  /* 0x000000041b094210 */ /* 0x000fe40007ffe0ff */
[----:B------:R-:W-:Y:S01]  /*1790*/  @P4 MOV R10, R26 ;  /* 0x0000001a000a4202 */ /* 0x000fe20000000f00 */
[----:B------:R-:W-:Y:S01]  /*17a0*/  IMAD R6, R167, R7, RZ ;  /* 0x00000007a7067224 */ /* 0x000fe200078e02ff */
[----:B------:R-:W-:Y:S01]  /*17b0*/  SHF.R.S32.HI R11, RZ, 0x1f, R7 ;  /* 0x0000001fff0b7819 */ /* 0x000fe20000011407 */
[----:B------:R-:W-:Y:S01]  /*17c0*/  @!P4 IMAD R4, R169, R15, RZ ;  /* 0x0000000fa904c224 */ /* 0x000fe200078e02ff */
[----:B------:R-:W-:Y:S01]  /*17d0*/  @!P4 SHF.R.S32.HI R5, RZ, 0x1f, R15 ;  /* 0x0000001fff05c819 */ /* 0x000fe2000001140f */
[----:B------:R-:W-:Y:S01]  /*17e0*/  @P5 VIADD R13, R13, 0x1 ;  /* 0x000000010d0d5836 */ /* 0x000fe20000000000 */
[----:B------:R-:W-:-:S02]  /*17f0*/  MOV R26, R10 ;  /* 0x0000000a001a7202 */ /* 0x000fc40000000f00 */
[----:B------:R-:W-:Y:S01]  /*1800*/  MOV R27, R9 ;  /* 0x00000009001b7202 */ /* 0x000fe20000000f00 */
[----:B------:R-:W-:Y:S01]  /*1810*/  IMAD R6, R11, R166, R6 ;  /* 0x000000a60b067224 */ /* 0x000fe200078e0206 */
[----:B------:R-:W-:Y:S01]  /*1820*/  @!P2 IADD3 R13, PT, PT, -R13, RZ, RZ ;  /* 0x000000ff0d0da210 */ /* 0x000fe20007ffe1ff */
[----:B------:R-:W-:Y:S02]  /*1830*/  @!P4 IMAD R4, R5, R168, R4 ;  /* 0x000000a80504c224 */ /* 0x000fe400078e0204 */
[----:B------:R-:W-:Y:S01]  /*1840*/  IMAD.WIDE.U32 R26, R166, R7, R26 ;  /* 0x00000007a61a7225 */ /* 0x000fe200078e001a */
[----:B------:R-:W-:-:S03]  /*1850*/  @!P1 LOP3.LUT R13, RZ, R12, RZ, 0x33, !PT ;  /* 0x0000000cff0d9212 */ /* 0x000fc600078e33ff */
[----:B------:R-:W-:Y:S01]  /*1860*/  @!P4 IMAD.WIDE.U32 R30, R168, R15, RZ ;  /* 0x0000000fa81ec225 */ /* 0x000fe200078e00ff */
[----:B------:R-:W-:Y:S02]  /*1870*/  IADD3 R17, PT, PT, R27, R6, RZ ;  /* 0x000000061b117210 */ /* 0x000fe40007ffe0ff */
[----:B------:R-:W-:Y:S02]  /*1880*/  @!P4 SHF.R.S32.HI R5, RZ, 0x1f, R14 ;  /* 0x0000001fff05c819 */ /* 0x000fe4000001140e */
[----:B------:R-:W-:Y:S01]  /*1890*/  @!P4 IADD3 R31, PT, PT, R31, R4, RZ ;  /* 0x000000041f1fc210 */ /* 0x000fe20007ffe0ff */
[----:B------:R-:W-:Y:S01]  /*18a0*/  @!P4 IMAD R4, R21, R14, RZ ;  /* 0x0000000e1504c224 */ /* 0x000fe200078e02ff */
[----:B------:R-:W-:Y:S01]  /*18b0*/  SHF.R.S32.HI R6, RZ, 0x1f, R13 ;  /* 0x0000001fff067819 */ /* 0x000fe2000001140d */
[----:B------:R-:W-:Y:S01]  /*18c0*/  @P4 IMAD.IADD R15, R15, 0x1, R16 ;  /* 0x000000010f0f4824 */ /* 0x000fe200078e0210 */
[----:B------:R-:W-:Y:S01]  /*18d0*/  MOV R16, R26 ;  /* 0x0000001a00107202 */ /* 0x000fe20000000f00 */
[----:B------:R-:W-:-:S02]  /*18e0*/  IMAD R9, R23, R13, RZ ;  /* 0x0000000d17097224 */ /* 0x000fc400078e02ff */
        /* <DEDUP_REMOVED lines=12> */
.L_x_10792:
[----:B------:R-:W-:Y:S05]  /*19b0*/  BSYNC.RECONVERGENT B0 ;  /* 0x0000000000007941 */ /* 0x000fea0003800200 */
.L_x_10790:
        /* <DEDUP_REMOVED lines=28> */
[----:B------:R-:W-:-:S07]  /*1b80*/  ISETP.GE.AND P2, PT, R9, RZ, PT ;  /* 0x000000ff0900720c */ /* 0x000fce0003f46270 */
[----:B------:R-:W-:-:S05]  /*1b90*/  @P4 VIADD R20, R20, 0x1 ;  /* 0x0000000114144836 */ /* 0x000fca0000000000 */
[----:B------:R-:W-:Y:S01]  /*1ba0*/  MOV R13, R20 ;  /* 0x00000014000d7202 */ /* 0x000fe20000000f00 */
[----:B------:R-:W1:Y:S01]  /*1bb0*/  S2R R9, SR_CgaCtaId ;  /* 0x0000000000097919 */ /* 0x000e620000008800 */
[----:B-----5:R-:W-:-:S03]  /*1bc0*/  IMAD R18, R11, R168, RZ ;  /* 0x000000a80b127224 */ /* 0x020fc600078e02ff */
[----:B------:R-:W-:Y:S01]  /*1bd0*/  @!P2 IMAD.MOV R13, RZ, RZ, -R13 ;  /* 0x000000ffff0da224 */ /* 0x000fe200078e0a0d */
        /* <DEDUP_REMOVED lines=12> */
[----:B------:R-:W-:Y:S02]  /*1ca0*/  IADD3 R28, P3, PT, R178, R6, RZ ;  /* 0x00000006b21c7210 */ /* 0x000fe40007f7e0ff */
[----:B------:R-:W-:Y:S02]  /*1cb0*/  IADD3 R10, P2, PT, R10, R30, RZ ;  /* 0x0000001e0a0a7210 */ /* 0x000fe40007f5e0ff */
[----:B------:R-:W-:Y:S02]  /*1cc0*/  IADD3 R6, PT, PT, R31, R7, RZ ;  /* 0x000000071f067210 */ /* 0x000fe40007ffe0ff */
[----:B------:R-:W-:-:S03]  /*1cd0*/  SHF.R.U32.HI R20, RZ, 0x3, R8 ;  /* 0x00000003ff147819 */ /* 0x000fc60000011608 */
[----:B------:R-:W-:Y:S02]  /*1ce0*/  IMAD.X R11, R5, 0x1, R6, P2 ;  /* 0x00000001050b7824 */ /* 0x000fe400010e0606 */
[----:B------:R-:W-:Y:S02]  /*1cf0*/  IMAD R175, R169, R20, RZ ;  /* 0x00000014a9af7224 */ /* 0x000fe400078e02ff */
[----:B------:R-:W-:-:S04]  /*1d00*/  IMAD.WIDE.U32 R10, R20, R168, R10 ;  /* 0x000000a8140a7225 */ /* 0x000fc800078e000a */
[----:B------:R-:W-:Y:S01]  /*1d10*/  IMAD.X R29, RZ, RZ, R4, P3 ;  /* 0x000000ffff1d7224 */ /* 0x000fe200018e0604 */
[----:B------:R-:W-:Y:S01]  /*1d20*/  MOV R4, 0x400 ;  /* 0x0000040000047802 */ /* 0x000fe20000000f00 */
[----:B------:R-:W-:-:S03]  /*1d30*/  IMAD.IADD R175, R11, 0x1, R175 ;  /* 0x000000010baf7824 */ /* 0x000fc600078e02af */
[----:B-1----:R-:W-:Y:S01]  /*1d40*/  LEA R9, R9, R4, 0x18 ;  /* 0x0000000409097211 */ /* 0x002fe200078ec0ff */
[----:B------:R-:W-:Y:S02]  /*1d50*/  IMAD R173, R167, R20, RZ ;  /* 0x00000014a7ad7224 */ /* 0x000fe400078e02ff */
[----:B------:R-:W-:-:S04]  /*1d60*/  IMAD.WIDE.U32 R6, R20, R166, R28 ;  /* 0x000000a614067225 */ /* 0x000fc800078e001c */
[----:B------:R-:W-:Y:S01]  /*1d70*/  IMAD.IADD R170, R37, 0x1, -R180 ;  /* 0x0000000125aa7824 */ /* 0x000fe200078e0ab4 */
[----:B------:R-:W-:Y:S02]  /*1d80*/  LOP3.LUT R13, R12, 0x1c0, RZ, 0xc0, !PT ;  /* 0x000001c00c0d7812 */ /* 0x000fe400078ec0ff */
[----:B------:R-:W-:Y:S02]  /*1d90*/  IADD3 R173, PT, PT, R7, R173, RZ ;  /* 0x000000ad07ad7210 */ /* 0x000fe40007ffe0ff */
[----:B------:R-:W-:-:S04]  /*1da0*/  LOP3.LUT R13, R13, 0x38, R8, 0xf8, !PT ;  /* 0x000000380d0d7812 */ /* 0x000fc800078ef808 */
[----:B------:R-:W-:Y:S01]  /*1db0*/  LOP3.LUT R13, R13, 0x38, R12, 0x78, !PT ;  /* 0x000000380d0d7812 */ /* 0x000fe200078e780c */
        /* <DEDUP_REMOVED lines=17> */
[----:B------:R-:W-:Y:S02]  /*1ed0*/  SHF.L.U32 R11, R8, 0x6, RZ ;  /* 0x00000006080b7819 */ /* 0x000fe400000006ff */
[----:B------:R-:W-:Y:S01]  /*1ee0*/  LEA.HI.X R173, R6, R17, R173, 0x1, P3 ;  /* 0x0000001106ad7211 */ /* 0x000fe200018f0cad */
[----:B------:R-:W-:Y:S01]  /*1ef0*/  IMAD R17, R15, R181, RZ ;  /* 0x000000b50f117224 */ /* 0x000fe200078e02ff */
[----:B------:R-:W-:Y:S02]  /*1f00*/  SHF.R.S32.HI R6, RZ, 0x1f, R181 ;  /* 0x0000001fff067819 */ /* 0x000fe400000114b5 */
[----:B------:R-:W-:Y:S02]  /*1f10*/  SHF.R.U32.HI R27, RZ, 0x1, R8 ;  /* 0x00000001ff1b7819 */ /* 0x000fe40000011608 */
[----:B------:R-:W-:Y:S01]  /*1f20*/  LOP3.LUT R7, R11, 0x1c0, RZ, 0xc0, !PT ;  /* 0x000001c00b077812 */ /* 0x000fe200078ec0ff */
[----:B------:R-:W-:Y:S01]  /*1f30*/  IMAD R17, R14, R6, R17 ;  /* 0x000000060e117224 */ /* 0x000fe200078e0211 */
[----:B------:R-:W-:Y:S01]  /*1f40*/  LOP3.LUT R6, R13, 0x1e00, R12, 0xf8, !PT ;  /* 0x00001e000d067812 */ /* 0x000fe200078ef80c */
[----:B------:R-:W-:Y:S01]  /*1f50*/  IMAD.WIDE.U32 R14, R181, R14, R22 ;  /* 0x0000000eb50e7225 */ /* 0x000fe200078e0016 */
[----:B------:R-:W-:-:S02]  /*1f60*/  LOP3.LUT R5, R7, 0x8, R27, 0xf8, !PT ;  /* 0x0000000807057812 */ /* 0x000fc400078ef81b */
[----:B------:R-:W-:Y:S01]  /*1f70*/  SHF.R.U32.HI R0, RZ, 0x4, R8 ;  /* 0x00000004ff007819 */ /* 0x000fe20000011608 */
[----:B------:R-:W-:Y:S01]  /*1f80*/  IMAD.IADD R17, R15, 0x1, R17 ;  /* 0x000000010f117824 */ /* 0x000fe200078e0211 */
        /* <DEDUP_REMOVED lines=18> */
.L_x_10795:
[----:B------:R2:W-:Y:S02]  /*20b0*/  STS.128 [R179], RZ ;  /* 0x000000ffb3007388 */ /* 0x0005e40000000c00 */
.L_x_10794:
[----:B------:R-:W-:Y:S05]  /*20c0*/  BSYNC.RECONVERGENT B0 ;  /* 0x0000000000007941 */ /* 0x000fea0003800200 */
.L_x_10793:
        /* <DEDUP_REMOVED lines=29> */
.L_x_10797:
[----:B------:R-:W-:Y:S05]  /*22a0*/  BSYNC.RECONVERGENT B0 ;  /* 0x0000000000007941 */ /* 0x000fea0003800200 */
.L_x_10796:
        /* <DEDUP_REMOVED lines=19> */
.L_x_10799:
[----:B------:R-:W-:Y:S05]  /*23e0*/  BSYNC.RECONVERGENT B0 ;  /* 0x0000000000007941 */ /* 0x000fea0003800200 */
.L_x_10798:
        /* <DEDUP_REMOVED lines=18> */
.L_x_10801:
[----:B------:R-:W-:Y:S05]  /*2510*/  BSYNC.RECONVERGENT B0 ;  /* 0x0000000000007941 */ /* 0x000fea0003800200 */
.L_x_10800:
        /* <DEDUP_REMOVED lines=11> */
.L_x_10804:
[----:B------:R1:W-:Y:S02]  /*25d0*/  STS.128 [R179+0x2000], RZ ;  /* 0x002000ffb3007388 */ /* 0x0003e40000000c00 */
.L_x_10803:
[----:B------:R-:W-:Y:S05]  /*25e0*/  BSYNC.RECONVERGENT B0 ;  /* 0x0000000000007941 */ /* 0x000fea0003800200 */
.L_x_10802:
        /* <DEDUP_REMOVED lines=21> */
.L_x_10806:
[----:B------:R-:W-:Y:S05]  /*2740*/  BSYNC.RECONVERGENT B0 ;  /* 0x0000000000007941 */ /* 0x000fea0003800200 */
.L_x_10805:
        /* <DEDUP_REMOVED lines=13> */
.L_x_10808:
[----:B------:R-:W-:Y:S05]  /*2820*/  BSYNC.RECONVERGENT B0 ;  /* 0x0000000000007941 */ /* 0x000fea0003800200 */
.L_x_10807:
        /* <DEDUP_REMOVED lines=12> */
.L_x_10810:
[----:B------:R-:W-:Y:S05]  /*28f0*/  BSYNC.RECONVERGENT B0 ;  /* 0x0000000000007941 */ /* 0x000fea0003800200 */
.L_x_10809:
        /* <DEDUP_REMOVED lines=14> */
.L_x_10812:
[----:B------:R-:W-:Y:S05]  /*29e0*/  BSYNC.RECONVERGENT B0 ;  /* 0x0000000000007941 */ /* 0x000fea0003800200 */
.L_x_10811:
        /* <DEDUP_REMOVED lines=11> */
.L_x_10814:
[----:B------:R-:W-:Y:S05]  /*2aa0*/  BSYNC.RECONVERGENT B0 ;  /* 0x0000000000007941 */ /* 0x000fea0003800200 */
.L_x_10813:
        /* <DEDUP_REMOVED lines=14> */
.L_x_10816:
[----:B------:R-:W-:Y:S05]  /*2b90*/  BSYNC.RECONVERGENT B0 ;  /* 0x0000000000007941 */ /* 0x000fea0003800200 */
.L_x_10815:
        /* <DEDUP_REMOVED lines=12> */
.L_x_10818:
[----:B------:R-:W-:Y:S05]  /*2c60*/  BSYNC.RECONVERGENT B0 ;  /* 0x0000000000007941 */ /* 0x000fea0003800200 */
.L_x_10817:
        /* <DEDUP_REMOVED lines=20> */
.L_x_10821:
[----:B------:R1:W-:Y:S01]  /*2db0*/  STS.128 [R179+0x6000], RZ ;  /* 0x006000ffb3007388 */ /* 0x0003e20000000c00 */
[----:B------:R-:W-:Y:S05]  /*2dc0*/  BRA `(.L_x_10822) ;  /* 0x0000000000047947 */ /* 0x000fea0003800000 */
.L_x_10820:
[----:B------:R1:W-:Y:S02]  /*2dd0*/  STS.128 [R179+0x6000], RZ ;  /* 0x006000ffb3007388 */ /* 0x0003e40000000c00 */
.L_x_10822:
[----:B------:R-:W-:Y:S05]  /*2de0*/  BSYNC.RECONVERGENT B0 ;  /* 0x0000000000007941 */ /* 0x000fea0003800200 */
.L_x_10819:
        /* <DEDUP_REMOVED lines=20> */
.L_x_10824:
[----:B------:R-:W-:Y:S05]  /*2f30*/  BSYNC.RECONVERGENT B0 ;  /* 0x0000000000007941 */ /* 0x000fea0003800200 */
.L_x_10823:
        /* <DEDUP_REMOVED lines=13> */
.L_x_10826:
[----:B------:R-:W-:Y:S05]  /*3010*/  BSYNC.RECONVERGENT B0 ;  /* 0x0000000000007941 */ /* 0x000fea0003800200 */
.L_x_10825:
        /* <DEDUP_REMOVED lines=12> */
.L_x_10828:
[----:B------:R-:W-:Y:S05]  /*30e0*/  BSYNC.RECONVERGENT B0 ;  /* 0x0000000000007941 */ /* 0x000fea0003800200 */
.L_x_10827:
        /* <DEDUP_REMOVED lines=15> */
.L_x_10830:
[----:B------:R-:W-:Y:S05]  /*31e0*/  BSYNC.RECONVERGENT B0 ;  /* 0x0000000000007941 */ /* 0x000fea0003800200 */
.L_x_10829:
        /* <DEDUP_REMOVED lines=12> */
.L_x_10832:
[----:B------:R-:W-:Y:S05]  /*32b0*/  BSYNC.RECONVERGENT B0 ;  /* 0x0000000000007941 */ /* 0x000fea0003800200 */
.L_x_10831:
        /* <DEDUP_REMOVED lines=15> */
.L_x_10834:
[----:B------:R-:W-:Y:S05]  /*33b0*/  BSYNC.RECONVERGENT B0 ;  /* 0x0000000000007941 */ /* 0x000fea0003800200 */
.L_x_10833:
        /* <DEDUP_REMOVED lines=13> */
.L_x_10836:
[----:B------:R-:W-:Y:S05]  /*3490*/  BSYNC.RECONVERGENT B0 ;  /* 0x0000000000007941 */ /* 0x000fea0003800200 */
.L_x_10835:
[----:B------:R-:W2:Y:S01]  /*34a0*/  LD.E R10, desc[UR4][R2.64+0x18c] ;  /* 0x00018c04020a7980 */ /* 0x000ea2000c101900 */
[----:B------:R-:W-:Y:S01]  /*34b0*/  LOP3.LUT R7, R7, 0x8, R8, 0x78, !PT ;  /* 0x0000000807077812 */ /* 0x000fe200078e7808 */
[----:B------:R-:W-:Y:S01]  /*34c0*/  BSSY.RECONVERGENT B1, `(.L_x_10837) ;  /* 0x0000197000017945 */ /* 0x000fe20003800200 */
[----:B------:R-:W-:Y:S01]  /*34d0*/  SHF.L.U32 R0, R0, 0xa, RZ ;  /* 0x0000000a00007819 */ /* 0x000fe200000006ff */
[----:B------:R-:W0:Y:S01]  /*34e0*/  LDGDEPBAR ;  /* 0x00000000000079af */ /* 0x000e220000000000 */
[----:B------:R-:W-:Y:S02]  /*34f0*/  LOP3.LUT R7, R7, 0x38, R12, 0x78, !PT ;  /* 0x0000003807077812 */ /* 0x000fe400078e780c */
[----:B------:R-:W-:Y:S02]  /*3500*/  LOP3.LUT R164, R0, 0x400, RZ, 0xc0, !PT ;  /* 0x0000040000a47812 */ /* 0x000fe400078ec0ff */
[----:B------:R-:W-:Y:S02]  /*3510*/  IADD3 R0, PT, PT, R4, R5, RZ ;  /* 0x0000000504007210 */ /* 0x000fe40007ffe0ff */
[----:B------:R-:W-:-:S02]  /*3520*/  LEA R164, R7, R164, 0x1 ;  /* 0x000000a407a47211 */ /* 0x000fc400078e08ff */
[----:B------:R-:W-:Y:S02]  /*3530*/  LEA R165, R0, R9, 0x1 ;  /* 0x0000000900a57211 */ /* 0x000fe400078e08ff */
[----:B------:R-:W-:Y:S02]  /*3540*/  IADD3 R164, PT, PT, R9, R164, RZ ;  /* 0x000000a409a47210 */ /* 0x000fe40007ffe0ff */
[----:B------:R-:W-:Y:S01]  /*3550*/  R2P PR, R8, 0x6 ;  /* 0x0000000608007804 */ /* 0x000fe20000000000 */
[----:B------:R-:W-:Y:S01]  /*3560*/  LDSM.16.M88.4 R68, [R165] ;  /* 0x00000000a544783b */ /* 0x000fe20000000200 */
[----:B------:R-:W-:Y:S02]  /*3570*/  MOV R5, 0x20 ;  /* 0x0000002000057802 */ /* 0x000fe40000000f00 */
[----:B------:R-:W-:Y:S01]  /*3580*/  MOV R7, 0x40 ;  /* 0x0000004000077802 */ /* 0x000fe20000000f00 */
[----:B-1----:R-:W1:Y:S01]  /*3590*/  LDSM.16.M88.4 R12, [R164+0x2000] ;  /* 0x00200000a40c783b */ /* 0x002e620000000200 */
[----:B------:R-:W-:-:S02]  /*35a0*/  SEL R5, R5, 0xffffffe0, !P1 ;  /* 0xffffffe005057807 */ /* 0x000fc40004800000 */
[----:B------:R-:W-:Y:S01]  /*35b0*/  SEL R7, R7, 0xffffffc0, !P2 ;  /* 0xffffffc007077807 */ /* 0x000fe20005000000 */
[----:B------:R-:W4:Y:S01]  /*35c0*/  LDSM.16.M88.4 R32, [R164+0x2800] ;  /* 0x00280000a420783b */ /* 0x000f220000000200 */
[CC--:B------:R-:W-:Y:S02]  /*35d0*/  IADD3 R163, PT, PT, R165.reuse, R5.reuse, RZ ;  /* 0x00000005a5a37210 */ /* 0x0c0fe40007ffe0ff */
[C---:B------:R-:W-:Y:S01]  /*35e0*/  IADD3 R159, PT, PT, R164.reuse, R5, RZ ;  /* 0x00000005a49f7210 */ /* 0x040fe20007ffe0ff */
[----:B------:R-:W-:Y:S01]  /*35f0*/  LDSM.16.M88.4 R72, [R164+0x3000] ;  /* 0x00300000a448783b */ /* 0x000fe20000000200 */
[-C--:B------:R-:W-:Y:S02]  /*3600*/  IADD3 R162, PT, PT, R165, R7.reuse, RZ ;  /* 0x00000007a5a27210 */ /* 0x080fe40007ffe0ff */
[----:B------:R-:W-:Y:S01]  /*3610*/  IADD3 R158, PT, PT, R164, R7, RZ ;  /* 0x00000007a49e7210 */ /* 0x000fe20007ffe0ff */
[----:B------:R-:W-:Y:S01]  /*3620*/  LDSM.16.M88.4 R64, [R163] ;  /* 0x00000000a340783b */ /* 0x000fe20000000200 */
[----:B------:R-:W-:-:S02]  /*3630*/  IADD3 R161, PT, PT, R5, R162, RZ ;  /* 0x000000a205a17210 */ /* 0x000fc40007ffe0ff */
[----:B------:R-:W-:Y:S01]  /*3640*/  IADD3 R157, PT, PT, R5, R158, RZ ;  /* 0x0000009e059d7210 */ /* 0x000fe20007ffe0ff */
[----:B------:R-:W4:Y:S01]  /*3650*/  LDSM.16.M88.4 R16, [R159+0x2000] ;  /* 0x002000009f10783b */ /* 0x000f220000000200 */
[----:B------:R-:W-:Y:S02]  /*3660*/  ISETP.GT.AND P1, PT, R24, R171, PT ;  /* 0x000000ab1800720c */ /* 0x000fe40003f24270 */
[----:B-----5:R-:W-:Y:S01]  /*3670*/  IADD3 R36, PT, PT, R36, R25, -R37 ;  /* 0x0000001924247210 */ /* 0x020fe20007ffe825 */
[----:B------:R-:W-:Y:S01]  /*3680*/  LDSM.16.M88.4 R52, [R162] ;  /* 0x00000000a234783b */ /* 0x000fe20000000200 */
[----:B------:R-:W-:Y:S02]  /*3690*/  IADD3 R84, PT, PT, R25, -R37, -R84 ;  /* 0x8000002519547210 */ /* 0x000fe40007ffe854 */
[----:B------:R-:W-:Y:S01]  /*36a0*/  LOP3.LUT R37, R26, 0x6, RZ, 0xc0, !PT ;  /* 0x000000061a257812 */ /* 0x000fe200078ec0ff */
[----:B------:R-:W-:Y:S04]  /*36b0*/  LDSM.16.M88.4 R56, [R158+0x2000] ;  /* 0x002000009e38783b */ /* 0x000fe80000000200 */
[----:B---3--:R-:W3:Y:S04]  /*36c0*/  LDSM.16.M88.4 R44, [R159+0x2800] ;  /* 0x002800009f2c783b */ /* 0x008ee80000000200 */
[----:B------:R-:W-:Y:S04]  /*36d0*/  LDSM.16.M88.4 R28, [R161] ;  /* 0x00000000a11c783b */ /* 0x000fe80000000200 */
[----:B------:R-:W3:Y:S01]  /*36e0*/  LDSM.16.M88.4 R60, [R157+0x2000] ;  /* 0x002000009d3c783b */ /* 0x000ee20000000200 */
[C---:B-1----:R-:W-:Y:S03]  /*36f0*/  HMMA.16816.F32.BF16 R48, R68.reuse, R12, RZ ;  /* 0x0000000c4430723c */ /* 0x042fe600000418ff */
[----:B------:R-:W1:Y:S04]  /*3700*/  LDSM.16.M88.4 R80, [R158+0x2800] ;  /* 0x002800009e50783b */ /* 0x000e680000000200 */
[----:B------:R-:W-:Y:S01]  /*3710*/  LDSM.16.M88.4 R76, [R158+0x3000] ;  /* 0x003000009e4c783b */ /* 0x000fe20000000200 */
[C---:B------:R-:W-:Y:S08]  /*3720*/  HMMA.16816.F32.BF16 R12, R68.reuse, R14, RZ ;  /* 0x0000000e440c723c */ /* 0x040ff000000418ff */
[----:B----4-:R-:W-:Y:S08]  /*3730*/  HMMA.16816.F32.BF16 R40, R68, R32, RZ ;  /* 0x000000204428723c */ /* 0x010ff000000418ff */
[C---:B------:R-:W-:Y:S08]  /*3740*/  HMMA.16816.F32.BF16 R48, R64.reuse, R16, R48 ;  /* 0x000000104030723c */ /* 0x040ff00000041830 */
[C---:B------:R-:W-:Y:S01]  /*3750*/  HMMA.16816.F32.BF16 R12, R64.reuse, R18, R12 ;  /* 0x00000012400c723c */ /* 0x040fe2000004180c */
[----:B------:R-:W-:Y:S07]  /*3760*/  LDSM.16.M88.4 R16, [R159+0x3000] ;  /* 0x003000009f10783b */ /* 0x000fee0000000200 */
[----:B---3--:R-:W-:Y:S08]  /*3770*/  HMMA.16816.F32.BF16 R40, R64, R44, R40 ;  /* 0x0000002c4028723c */ /* 0x008ff00000041828 */
        /* <DEDUP_REMOVED lines=163> */
[C---:B---3--:R-:W-:Y:S07]  /*41b0*/  HMMA.16816.F32.BF16 R56, R52.reuse, R44, R56 ;  /* 0x0000002c3438723c */ /* 0x048fee0000041838 */
[----:B------:R-:W3:Y:S01]  /*41c0*/  MUFU.TANH R83, R83 ;  /* 0x0000005300537308 */ /* 0x000ee20000002400 */
[----:B------:R-:W-:Y:S03]  /*41d0*/  HMMA.16816.F32.BF16 R68, R52, R46, R68 ;  /* 0x0000002e3444723c */ /* 0x000fe60000041844 */
[-C--:B------:R-:W-:Y:S01]  /*41e0*/  FMUL.FTZ R16, R40, R10.reuse ;  /* 0x0000000a28107220 */ /* 0x080fe20000410000 */
[----:B------:R-:W-:-:S03]  /*41f0*/  FMUL.FTZ R17, R41, R10 ;  /* 0x0000000a29117220 */ /* 0x000fc60000410000 */
[----:B------:R-:W2:Y:S01]  /*4200*/  MUFU.TANH R72, R72 ;  /* 0x0000004800487308 */ /* 0x000ea20000002400 */
[----:B------:R-:W-:Y:S01]  /*4210*/  HMMA.16816.F32.BF16 R32, R28, R18, R32 ;  /* 0x000000121c20723c */ /* 0x000fe20000041820 */
[-C--:B------:R-:W-:Y:S01]  /*4220*/  FMUL.FTZ R19, R42, R10.reuse ;  /* 0x0000000a2a137220 */ /* 0x080fe20000410000 */
[----:B------:R-:W-:-:S05]  /*4230*/  FMUL.FTZ R18, R43, R10 ;  /* 0x0000000a2b127220 */ /* 0x000fca0000410000 */
[----:B------:R-:W2:Y:S01]  /*4240*/  MUFU.TANH R73, R73 ;  /* 0x0000004900497308 */ /* 0x000ea20000002400 */
[----:B-1----:R-:W-:Y:S01]  /*4250*/  HMMA.16816.F32.BF16 R56, R28, R48, R56 ;  /* 0x000000301c38723c */ /* 0x002fe20000041838 */
[----:B------:R-:W-:-:S04]  /*4260*/  SHF.R.U32.HI R48, RZ, 0x2, R8 ;  /* 0x00000002ff307819 */ /* 0x000fc80000011608 */
[----:B------:R-:W-:Y:S02]  /*4270*/  LOP3.LUT R48, R48, 0x7, RZ, 0xc0, !PT ;  /* 0x0000000730307812 */ /* 0x000fe400078ec0ff */
[----:B------:R-:W1:Y:S01]  /*4280*/  MUFU.TANH R74, R74 ;  /* 0x0000004a004a7308 */ /* 0x000e620000002400 */
[----:B------:R-:W-:Y:S01]  /*4290*/  HMMA.16816.F32.BF16 R68, R28, R50, R68 ;  /* 0x000000321c44723c */ /* 0x000fe20000041844 */
[----:B------:R-:W-:Y:S02]  /*42a0*/  LOP3.LUT R27, R48, 0x1f0, R27, 0xf8, !PT ;  /* 0x000001f0301b7812 */ /* 0x000fe400078ef81b */
[-C--:B------:R-:W-:Y:S01]  /*42b0*/  FMUL.FTZ R40, R33, R10.reuse ;  /* 0x0000000a21287220 */ /* 0x080fe20000410000 */
[-C--:B------:R-:W-:Y:S01]  /*42c0*/  FMUL.FTZ R32, R32, R10.reuse ;  /* 0x0000000a20207220 */ /* 0x080fe20000410000 */
[-C--:B------:R-:W-:Y:S01]  /*42d0*/  FMUL.FTZ R34, R34, R10.reuse ;  /* 0x0000000a22227220 */ /* 0x080fe20000410000 */
[----:B------:R-:W-:Y:S01]  /*42e0*/  FMUL.FTZ R35, R35, R10 ;  /* 0x0000000a23237220 */ /* 0x000fe20000410000 */
[----:B------:R-:W1:Y:S01]  /*42f0*/  MUFU.TANH R60, R60 ;  /* 0x0000003c003c7308 */ /* 0x000e620000002400 */
[----:B------:R-:W-:-:S03]  /*4300*/  IADD3 R27, PT, PT, R180, R27, RZ ;  /* 0x0000001bb41b7210 */ /* 0x000fc60007ffe0ff */
[-C--:B------:R-:W-:Y:S01]  /*4310*/  FMUL.FTZ R33, R56, R10.reuse ;  /* 0x0000000a38217220 */ /* 0x080fe20000410000 */
[-C--:B------:R-:W-:Y:S01]  /*4320*/  FMUL.FTZ R28, R57, R10.reuse ;  /* 0x0000000a391c7220 */ /* 0x080fe20000410000 */
[-C--:B------:R-:W-:Y:S01]  /*4330*/  FMUL.FTZ R42, R58, R10.reuse ;  /* 0x0000000a3a2a7220 */ /* 0x080fe20000410000 */
[----:B------:R-:W-:Y:S01]  /*4340*/  FMUL.FTZ R30, R59, R10 ;  /* 0x0000000a3b1e7220 */ /* 0x000fe20000410000 */
[----:B------:R-:W1:Y:S01]  /*4350*/  MUFU.TANH R12, R12 ;  /* 0x0000000c000c7308 */ /* 0x000e620000002400 */
[C---:B------:R-:W-:Y:S02]  /*4360*/  IADD3 R36, PT, PT, R27.reuse, R36, RZ ;  /* 0x000000241b247210 */ /* 0x040fe40007ffe0ff */
[----:B------:R-:W-:Y:S01]  /*4370*/  IADD3 R27, PT, PT, R27, R84, RZ ;  /* 0x000000541b1b7210 */ /* 0x000fe20007ffe0ff */
[-C--:B------:R-:W-:Y:S01]  /*4380*/  FMUL.FTZ R44, R68, R10.reuse ;  /* 0x0000000a442c7220 */ /* 0x080fe20000410000 */
[-C--:B------:R-:W-:Y:S01]  /*4390*/  FMUL.FTZ R46, R69, R10.reuse ;  /* 0x0000000a452e7220 */ /* 0x080fe20000410000 */
[-C--:B------:R-:W-:Y:S01]  /*43a0*/  FMUL.FTZ R8, R70, R10.reuse ;  /* 0x0000000a46087220 */ /* 0x080fe20000410000 */
[----:B------:R-:W-:Y:S01]  /*43b0*/  FMUL.FTZ R10, R71, R10 ;  /* 0x0000000a470a7220 */ /* 0x000fe20000410000 */
[----:B------:R-:W1:Y:S01]  /*43c0*/  MUFU.TANH R13, R13 ;  /* 0x0000000d000d7308 */ /* 0x000e620000002400 */
[----:B------:R-:W-:-:S02]  /*43d0*/  VIADDMNMX R187, R36, 0x1, R25, PT ;  /* 0x0000000124bb7846 */ /* 0x000fc40003800119 */
[----:B------:R-:W-:Y:S02]  /*43e0*/  VIADDMNMX R182, R36, 0x9, R25, PT ;  /* 0x0000000924b67846 */ /* 0x000fe40003800119 */
[----:B------:R-:W-:Y:S02]  /*43f0*/  IADD3 R25, PT, PT, R22, R37, RZ ;  /* 0x0000002516197210 */ /* 0x000fe40007ffe0ff */
[----:B------:R-:W-:Y:S01]  /*4400*/  VIMNMX R188, PT, PT, RZ, R27, !PT ;  /* 0x0000001bffbc7248 */ /* 0x000fe20007fe0100 */
[----:B------:R-:W1:Y:S01]  /*4410*/  MUFU.TANH R14, R14 ;  /* 0x0000000e000e7308 */ /* 0x000e620000002400 */
[----:B------:R-:W-:-:S07]  /*4420*/  VIADDMNMX R186, R27, 0x8, RZ, !PT ;  /* 0x000000081bba7846 */ /* 0x000fce00078001ff */
        /* <DEDUP_REMOVED lines=32> */
.L_x_10840:
[----:B------:R-:W2:Y:S01]  /*4630*/  LD.E R29, desc[UR4][R2.64+0x170] ;  /* 0x00017004021d7980 */ /* 0x000ea2000c101900 */
[----:B------:R-:W-:Y:S02]  /*4640*/  IADD3 R48, PT, PT, R22, -0x80, RZ ;  /* 0xffffff8016307810 */ /* 0x000fe40007ffe0ff */
[----:B------:R-:W-:Y:S02]  /*4650*/  IABS R36, R22 ;  /* 0x0000001600247213 */ /* 0x000fe40000000000 */
[-C--:B--2---:R-:W-:Y:S02]  /*4660*/  IABS R31, R29.reuse ;  /* 0x0000001d001f7213 */ /* 0x084fe40000000000 */
[----:B------:R-:W-:Y:S02]  /*4670*/  IABS R27, R29 ;  /* 0x0000001d001b7213 */ /* 0x000fe40000000000 */
[----:B------:R-:W2:Y:S03]  /*4680*/  I2F.RP R41, R31 ;  /* 0x0000001f00297306 */ /* 0x000ea60000209400 */
[----:B------:R-:W-:-:S05]  /*4690*/  IMAD.MOV R27, RZ, RZ, -R27 ;  /* 0x000000ffff1b7224 */ /* 0x000fca00078e0a1b */
        /* <DEDUP_REMOVED lines=8> */
[----:B------:R-:W-:-:S02]  /*4720*/  IMAD.HI.U32 R43, R51, R43, R50 ;  /* 0x0000002b332b7227 */ /* 0x000fc400078e0032 */
[----:B------:R-:W2:Y:S01]  /*4730*/  LD.E.64 R50, desc[UR4][R2.64+0x20] ;  /* 0x0000200402327980 */ /* 0x000ea2000c101b00 */
[----:B------:R-:W-:-:S03]  /*4740*/  ISETP.GE.AND P1, PT, R48, RZ, PT ;  /* 0x000000ff3000720c */ /* 0x000fc60003f26270 */
[C---:B------:R-:W-:Y:S01]  /*4750*/  IMAD.HI.U32 R41, R43.reuse, R26, RZ ;  /* 0x0000001a2b297227 */ /* 0x040fe200078e00ff */
[----:B------:R-:W3:Y:S03]  /*4760*/  LD.E.64 R48, desc[UR4][R2.64+0x38] ;  /* 0x0000380402307980 */ /* 0x000ee6000c101b00 */
        /* <DEDUP_REMOVED lines=40> */
.L_x_10841:
[----:B------:R-:W-:Y:S05]  /*49f0*/  BSYNC.RECONVERGENT B0 ;  /* 0x0000000000007941 */ /* 0x000fea0003800200 */
.L_x_10839:
        /* <DEDUP_REMOVED lines=65> */
.L_x_10843:
[----:B------:R-:W-:Y:S05]  /*4e10*/  BSYNC.RECONVERGENT B0 ;  /* 0x0000000000007941 */ /* 0x000fea0003800200 */
.L_x_10842:
[----:B------:R-:W0:Y:S02]  /*4e20*/  LDGDEPBAR ;  /* 0x00000000000079af */ /* 0x000e240000000000 */
.L_x_10838:
[----:B------:R-:W-:Y:S05]  /*4e30*/  BSYNC.RECONVERGENT B1 ;  /* 0x0000000000017941 */ /* 0x000fea0003800200 */
.L_x_10837:
[C---:B--23--:R-:W-:Y:S02]  /*4e40*/  VIADD R27, R25.reuse, 0x1 ;  /* 0x00000001191b7836 */ /* 0x04cfe40000000000 */
[C---:B------:R-:W-:Y:S02]  /*4e50*/  VIADD R23, R25.reuse, 0x8 ;  /* 0x0000000819177836 */ /* 0x040fe40000000000 */
[----:B------:R-:W-:Y:S01]  /*4e60*/  VIADD R41, R25, 0x21 ;  /* 0x0000002119297836 */ /* 0x000fe20000000000 */
[C---:B------:R-:W-:Y:S02]  /*4e70*/  ISETP.GE.AND P1, PT, R27.reuse, R188, PT ;  /* 0x000000bc1b00720c */ /* 0x040fe40003f26270 */
[----:B------:R-:W-:Y:S02]  /*4e80*/  ISETP.GE.AND P5, PT, R27, R187, PT ;  /* 0x000000bb1b00720c */ /* 0x000fe40003fa6270 */
[----:B------:R-:W-:Y:S02]  /*4e90*/  FSEL R77, R85, -INF , P1 ;  /* 0xff800000554d7808 */ /* 0x000fe40000800000 */
[----:B------:R-:W-:-:S02]  /*4ea0*/  ISETP.GE.AND P2, PT, R27, R186, PT ;  /* 0x000000ba1b00720c */ /* 0x000fc40003f46270 */
[----:B------:R-:W-:Y:S02]  /*4eb0*/  FSEL R77, R77, -INF , !P5 ;  /* 0xff8000004d4d7808 */ /* 0x000fe40006800000 */
[----:B------:R-:W-:Y:S01]  /*4ec0*/  ISETP.GE.AND P4, PT, R27, R182, PT ;  /* 0x000000b61b00720c */ /* 0x000fe20003f86270 */
[----:B------:R-:W-:Y:S01]  /*4ed0*/  VIADD R27, R25, 0x9 ;  /* 0x00000009191b7836 */ /* 0x000fe20000000000 */
[C---:B------:R-:W-:Y:S02]  /*4ee0*/  ISETP.GE.AND P1, PT, R23.reuse, R188, PT ;  /* 0x000000bc1700720c */ /* 0x040fe40003f26270 */
[C---:B------:R-:W-:Y:S02]  /*4ef0*/  ISETP.GE.AND P6, PT, R23.reuse, R187, PT ;  /* 0x000000bb1700720c */ /* 0x040fe40003fc6270 */
        /* <DEDUP_REMOVED lines=8> */
[----:B------:R-:W-:Y:S02]  /*4f80*/  ISETP.GE.AND P3, PT, R23, R188, PT ;  /* 0x000000bc1700720c */ /* 0x000fe40003f66270 */
[----:B------:R-:W-:-:S02]  /*4f90*/  FSEL R59, R59, -INF , !P4 ;  /* 0xff8000003b3b7808 */ /* 0x000fc40006000000 */
[----:B------:R-:W-:Y:S02]  /*4fa0*/  FSEL R71, R71, -INF , !P6 ;  /* 0xff80000047477808 */ /* 0x000fe40007000000 */
[CC--:B------:R-:W-:Y:S02]  /*4fb0*/  ISETP.GE.AND P4, PT, R27.reuse, R187.reuse, PT ;  /* 0x000000bb1b00720c */ /* 0x0c0fe40003f86270 */
[----:B------:R-:W-:Y:S01]  /*4fc0*/  ISETP.GE.AND P6, PT, R27, R182, PT ;  /* 0x000000b61b00720c */ /* 0x000fe20003fc6270 */
[----:B------:R-:W-:Y:S01]  /*4fd0*/  VIADD R27, R25, 0x11 ;  /* 0x00000011191b7836 */ /* 0x000fe20000000000 */
[----:B------:R-:W-:Y:S02]  /*4fe0*/  FSEL R47, R47, -INF , !P5 ;  /* 0xff8000002f2f7808 */ /* 0x000fe40006800000 */
[----:B------:R-:W-:Y:S02]  /*4ff0*/  FSEL R61, R88, -INF , P2 ;  /* 0xff800000583d7808 */ /* 0x000fe40001000000 */
[----:B------:R-:W-:-:S02]  /*5000*/  ISETP.GE.AND P5, PT, R23, R187, PT ;  /* 0x000000bb1700720c */ /* 0x000fc40003fa6270 */
[----:B------:R-:W-:Y:S02]  /*5010*/  FSEL R69, R90, -INF , P1 ;  /* 0xff8000005a457808 */ /* 0x000fe40000800000 */
[----:B------:R-:W-:Y:S02]  /*5020*/  FSEL R91, R91, -INF , P3 ;  /* 0xff8000005b5b7808 */ /* 0x000fe40001800000 */
[----:B------:R-:W-:Y:S02]  /*5030*/  FSEL R61, R61, -INF , !P4 ;  /* 0xff8000003d3d7808 */ /* 0x000fe40006000000 */
[----:B------:R-:W-:Y:S02]  /*5040*/  FSEL R69, R69, -INF , !P6 ;  /* 0xff80000045457808 */ /* 0x000fe40007000000 */
[----:B------:R-:W-:Y:S02]  /*5050*/  FSEL R207, R91, -INF , !P5 ;  /* 0xff8000005bcf7808 */ /* 0x000fe40006800000 */
[----:B------:R-:W-:-:S02]  /*5060*/  ISETP.GE.AND P2, PT, R23, R186, PT ;  /* 0x000000ba1700720c */ /* 0x000fc40003f46270 */
        /* <DEDUP_REMOVED lines=10> */
[----:B------:R-:W-:Y:S02]  /*5110*/  ISETP.GE.AND P1, PT, R23, R186, PT ;  /* 0x000000ba1700720c */ /* 0x000fe40003f26270 */
[----:B------:R-:W-:Y:S02]  /*5120*/  ISETP.GE.AND P3, PT, R27, R188, PT ;  /* 0x000000bc1b00720c */ /* 0x000fe40003f66270 */
[----:B------:R-:W-:Y:S02]  /*5130*/  FSEL R31, R31, -INF , !P4 ;  /* 0xff8000001f1f7808 */ /* 0x000fe40006000000 */
[----:B------:R-:W-:-:S02]  /*5140*/  FSEL R49, R49, -INF , !P6 ;  /* 0xff80000031317808 */ /* 0x000fc40007000000 */
[C---:B------:R-:W-:Y:S02]  /*5150*/  ISETP.GE.AND P2, PT, R23.reuse, R188, PT ;  /* 0x000000bc1700720c */ /* 0x040fe40003f46270 */
[CC--:B------:R-:W-:Y:S02]  /*5160*/  ISETP.GE.AND P4, PT, R23.reuse, R187.reuse, PT ;  /* 0x000000bb1700720c */ /* 0x0c0fe40003f86270 */
[----:B------:R-:W-:Y:S01]  /*5170*/  ISETP.GE.AND P6, PT, R23, R182, PT ;  /* 0x000000b61700720c */ /* 0x000fe20003fc6270 */
[----:B------:R-:W-:Y:S01]  /*5180*/  VIADD R23, R25, 0x20 ;  /* 0x0000002019177836 */ /* 0x000fe20000000000 */
[----:B------:R-:W-:Y:S02]  /*5190*/  FSEL R43, R43, -INF , !P5 ;  /* 0xff8000002b2b7808 */ /* 0x000fe40006800000 */
[----:B------:R-:W-:Y:S02]  /*51a0*/  ISETP.GE.AND P5, PT, R27, R187, PT ;  /* 0x000000bb1b00720c */ /* 0x000fe40003fa6270 */
[----:B------:R-:W-:-:S02]  /*51b0*/  FSEL R29, R97, -INF , P1 ;  /* 0xff800000611d7808 */ /* 0x000fc40000800000 */
[----:B------:R-:W-:Y:S02]  /*51c0*/  FSEL R89, R96, -INF , P3 ;  /* 0xff80000060597808 */ /* 0x000fe40001800000 */
[----:B------:R-:W-:Y:S02]  /*51d0*/  FSEL R29, R29, -INF , !P6 ;  /* 0xff8000001d1d7808 */ /* 0x000fe40007000000 */
[----:B------:R-:W-:Y:S02]  /*51e0*/  FSEL R89, R89, -INF , !P5 ;  /* 0xff80000059597808 */ /* 0x000fe40006800000 */
[C---:B------:R-:W-:Y:S02]  /*51f0*/  ISETP.GE.AND P1, PT, R23.reuse, R188, PT ;  /* 0x000000bc1700720c */ /* 0x040fe40003f26270 */
[C---:B------:R-:W-:Y:S02]  /*5200*/  ISETP.GE.AND P6, PT, R23.reuse, R187, PT ;  /* 0x000000bb1700720c */ /* 0x040fe40003fc6270 */
[----:B------:R-:W-:-:S02]  /*5210*/  ISETP.GE.AND P3, PT, R23, R186, PT ;  /* 0x000000ba1700720c */ /* 0x000fc40003f66270 */
[----:B------:R-:W-:Y:S02]  /*5220*/  ISETP.GE.AND P5, PT, R23, R182, PT ;  /* 0x000000b61700720c */ /* 0x000fe40003fa6270 */
[----:B------:R-:W2:Y:S01]  /*5230*/  LD.E R23, desc[UR4][R2.64+0xdc] ;  /* 0x0000dc0402177980 */ /* 0x000ea2000c101900 */
[----:B------:R-:W-:Y:S02]  /*5240*/  FSEL R91, R95, -INF , P2 ;  /* 0xff8000005f5b7808 */ /* 0x000fe40001000000 */
[----:B------:R-:W-:Y:S02]  /*5250*/  ISETP.GE.AND P2, PT, R27, R186, PT ;  /* 0x000000ba1b00720c */ /* 0x000fe40003f46270 */
[----:B------:R-:W-:Y:S02]  /*5260*/  FSEL R91, R91, -INF , !P4 ;  /* 0xff8000005b5b7808 */ /* 0x000fe40006000000 */
        /* <DEDUP_REMOVED lines=11> */
[----:B------:R-:W-:Y:S02]  /*5320*/  FSEL R103, R103, -INF , P3 ;  /* 0xff80000067677808 */ /* 0x000fe40001800000 */
[----:B------:R-:W-:Y:S02]  /*5330*/  ISETP.GE.AND P3, PT, R27, R188, PT ;  /* 0x000000bc1b00720c */ /* 0x000fe40003f66270 */
[----:B------:R-:W-:Y:S02]  /*5340*/  FSEL R102, R102, -INF , P2 ;  /* 0xff80000066667808 */ /* 0x000fe40001000000 */
[----:B------:R-:W-:Y:S02]  /*5350*/  FSEL R199, R103, -INF , !P5 ;  /* 0xff80000067c77808 */ /* 0x000fe40006800000 */
[----:B------:R-:W-:-:S02]  /*5360*/  ISETP.GE.AND P2, PT, R27, R186, PT ;  /* 0x000000ba1b00720c */ /* 0x000fc40003f46270 */
[----:B------:R-:W-:Y:S02]  /*5370*/  FSEL R104, R104, -INF , P1 ;  /* 0xff80000068687808 */ /* 0x000fe40000800000 */
[----:B------:R-:W-:Y:S02]  /*5380*/  ISETP.GE.AND P5, PT, R27, R187, PT ;  /* 0x000000bb1b00720c */ /* 0x000fe40003fa6270 */
[----:B------:R-:W-:Y:S02]  /*5390*/  ISETP.GE.AND P1, PT, R41, R188, PT ;  /* 0x000000bc2900720c */ /* 0x000fe40003f26270 */
[----:B------:R-:W-:Y:S02]  /*53a0*/  FSEL R205, R105, -INF , P3 ;  /* 0xff80000069cd7808 */ /* 0x000fe40001800000 */
[----:B------:R-:W-:Y:S02]  /*53b0*/  FSEL R203, R102, -INF , !P4 ;  /* 0xff80000066cb7808 */ /* 0x000fe40006000000 */
[----:B------:R-:W-:Y:S01]  /*53c0*/  ISETP.GE.AND P4, PT, R27, R182, PT ;  /* 0x000000b61b00720c */ /* 0x000fe20003f86270 */
[----:B------:R-:W-:Y:S01]  /*53d0*/  VIADD R27, R25, 0x30 ;  /* 0x00000030191b7836 */ /* 0x000fe20000000000 */
[----:B------:R-:W-:-:S02]  /*53e0*/  FSEL R105, R104, -INF , !P6 ;  /* 0xff80000068697808 */ /* 0x000fc40007000000 */
[----:B------:R-:W-:Y:S02]  /*53f0*/  FSEL R107, R107, -INF , P2 ;  /* 0xff8000006b6b7808 */ /* 0x000fe40001000000 */
[----:B------:R-:W-:Y:S02]  /*5400*/  ISETP.GE.AND P6, PT, R41, R187, PT ;  /* 0x000000bb2900720c */ /* 0x000fe40003fc6270 */
[----:B------:R-:W-:Y:S02]  /*5410*/  FSEL R205, R205, -INF , !P5 ;  /* 0xff800000cdcd7808 */ /* 0x000fe40006800000 */
[----:B------:R-:W-:Y:S02]  /*5420*/  FSEL R106, R106, -INF , P1 ;  /* 0xff8000006a6a7808 */ /* 0x000fe40000800000 */
        /* <DEDUP_REMOVED lines=11> */
[----:B------:R-:W-:Y:S02]  /*54e0*/  ISETP.GE.AND P3, PT, R41, R188, PT ;  /* 0x000000bc2900720c */ /* 0x000fe40003f66270 */
[----:B------:R-:W-:Y:S02]  /*54f0*/  FSEL R109, R109, -INF , P2 ;  /* 0xff8000006d6d7808 */ /* 0x000fe40001000000 */
[----:B------:R-:W-:Y:S02]  /*5500*/  FSEL R197, R108, -INF , !P5 ;  /* 0xff8000006cc57808 */ /* 0x000fe40006800000 */
[----:B------:R-:W-:Y:S02]  /*5510*/  FSEL R111, R111, -INF , P1 ;  /* 0xff8000006f6f7808 */ /* 0x000fe40000800000 */
[C---:B------:R-:W-:Y:S02]  /*5520*/  ISETP.GE.AND P5, PT, R41.reuse, R187, PT ;  /* 0x000000bb2900720c */ /* 0x040fe40003fa6270 */
[----:B------:R-:W-:-:S02]  /*5530*/  ISETP.GE.AND P2, PT, R41, R186, PT ;  /* 0x000000ba2900720c */ /* 0x000fc40003f46270 */
[----:B------:R-:W-:Y:S02]  /*5540*/  ISETP.GE.AND P1, PT, R27, R188, PT ;  /* 0x000000bc1b00720c */ /* 0x000fe40003f26270 */
[----:B------:R-:W-:Y:S02]  /*5550*/  FSEL R110, R110, -INF , P3 ;  /* 0xff8000006e6e7808 */ /* 0x000fe40001800000 */
[----:B------:R-:W-:Y:S02]  /*5560*/  FSEL R137, R109, -INF , !P4 ;  /* 0xff8000006d897808 */ /* 0x000fe40006000000 */
[----:B------:R-:W-:Y:S01]  /*5570*/  ISETP.GE.AND P4, PT, R41, R182, PT ;  /* 0x000000b62900720c */ /* 0x000fe20003f86270 */
[----:B------:R-:W-:Y:S01]  /*5580*/  VIADD R41, R25, 0x39 ;  /* 0x0000003919297836 */ /* 0x000fe20000000000 */
[----:B------:R-:W-:Y:S02]  /*5590*/  FSEL R189, R111, -INF , !P6 ;  /* 0xff8000006fbd7808 */ /* 0x000fe40007000000 */
[----:B------:R-:W-:-:S02]  /*55a0*/  ISETP.GE.AND P6, PT, R27, R187, PT ;  /* 0x000000bb1b00720c */ /* 0x000fc40003fc6270 */
[----:B------:R-:W-:Y:S02]  /*55b0*/  FSEL R193, R110, -INF , !P5 ;  /* 0xff8000006ec17808 */ /* 0x000fe40006800000 */
[----:B------:R-:W-:Y:S02]  /*55c0*/  FSEL R112, R112, -INF , P2 ;  /* 0xff80000070707808 */ /* 0x000fe40001000000 */
        /* <DEDUP_REMOVED lines=65> */
[----:B-1----:R-:W-:-:S02]  /*59e0*/  FSEL R74, R74, -INF , P3 ;  /* 0xff8000004a4a7808 */ /* 0x002fc40001800000 */
        /* <DEDUP_REMOVED lines=20> */
[----:B------:R-:W-:Y:S01]  /*5b30*/  FSEL R121, R13, -INF , !P6 ;  /* 0xff8000000d797808 */ /* 0x000fe20007000000 */
[----:B------:R-:W-:Y:S01]  /*5b40*/  VIADD R13, R25, 0x68 ;  /* 0x00000068190d7836 */ /* 0x000fe20000000000 */
[----:B------:R-:W-:Y:S02]  /*5b50*/  ISETP.GE.AND P4, PT, R27, R186, PT ;  /* 0x000000ba1b00720c */ /* 0x000fe40003f86270 */
[----:B------:R-:W-:Y:S02]  /*5b60*/  FSEL R15, R15, -INF , P3 ;  /* 0xff8000000f0f7808 */ /* 0x000fe40001800000 */
[----:B------:R-:W-:Y:S02]  /*5b70*/  ISETP.GE.AND P3, PT, R41, R188, PT ;  /* 0x000000bc2900720c */ /* 0x000fe40003f66270 */
[----:B------:R-:W-:Y:S01]  /*5b80*/  FSEL R113, R15, -INF , !P5 ;  /* 0xff8000000f717808 */ /* 0x000fe20006800000 */
[----:B------:R-:W-:Y:S01]  /*5b90*/  VIADD R15, R25, 0x69 ;  /* 0x00000069190f7836 */ /* 0x000fe20000000000 */
[----:B------:R-:W-:-:S02]  /*5ba0*/  FSEL R19, R19, -INF , P4 ;  /* 0xff80000013137808 */ /* 0x000fc40002000000 */
[----:B------:R-:W-:Y:S02]  /*5bb0*/  ISETP.GE.AND P4, PT, R13, R188, PT ;  /* 0x000000bc0d00720c */ /* 0x000fe40003f86270 */
[----:B------:R-:W-:Y:S02]  /*5bc0*/  ISETP.GE.AND P5, PT, R41, R187, PT ;  /* 0x000000bb2900720c */ /* 0x000fe40003fa6270 */
[----:B------:R-:W-:Y:S02]  /*5bd0*/  FSEL R17, R17, -INF , P3 ;  /* 0xff80000011117808 */ /* 0x000fe40001800000 */
[----:B------:R-:W-:Y:S02]  /*5be0*/  FSEL R32, R32, -INF , P4 ;  /* 0xff80000020207808 */ /* 0x000fe40002000000 */
[----:B------:R-:W-:Y:S02]  /*5bf0*/  ISETP.GE.AND P6, PT, R27, R182, PT ;  /* 0x000000b61b00720c */ /* 0x000fe40003fc6270 */
[----:B------:R-:W-:-:S02]  /*5c00*/  FSEL R65, R17, -INF , !P5 ;  /* 0xff80000011417808 */ /* 0x000fc40006800000 */
[----:B------:R-:W-:Y:S02]  /*5c10*/  ISETP.GE.AND P4, PT, R15, R186, PT ;  /* 0x000000ba0f00720c */ /* 0x000fe40003f86270 */
[----:B------:R-:W-:Y:S02]  /*5c20*/  ISETP.GE.AND P5, PT, R25, R188, PT ;  /* 0x000000bc1900720c */ /* 0x000fe40003fa6270 */
[----:B------:R-:W-:Y:S02]  /*5c30*/  FSEL R55, R19, -INF , !P6 ;  /* 0xff80000013377808 */ /* 0x000fe40007000000 */
[----:B------:R-:W-:Y:S02]  /*5c40*/  FSEL R35, R35, -INF , P4 ;  /* 0xff80000023237808 */ /* 0x000fe40002000000 */
[-C--:B------:R-:W-:Y:S02]  /*5c50*/  ISETP.GE.AND P6, PT, R13, R187.reuse, PT ;  /* 0x000000bb0d00720c */ /* 0x080fe40003fc6270 */
[----:B------:R-:W-:-:S02]  /*5c60*/  ISETP.GE.AND P4, PT, R25, R187, PT ;  /* 0x000000bb1900720c */ /* 0x000fc40003f86270 */
[----:B------:R-:W-:Y:S02]  /*5c70*/  FSEL R0, R0, -INF , P5 ;  /* 0xff80000000007808 */ /* 0x000fe40002800000 */
[C---:B------:R-:W-:Y:S02]  /*5c80*/  ISETP.GE.AND P5, PT, R25.reuse, R186, PT ;  /* 0x000000ba1900720c */ /* 0x040fe40003fa6270 */
[----:B------:R-:W-:Y:S02]  /*5c90*/  FSEL R63, R32, -INF , !P6 ;  /* 0xff800000203f7808 */ /* 0x000fe40007000000 */
[----:B------:R-:W-:Y:S02]  /*5ca0*/  FSEL R12, R0, -INF , !P4 ;  /* 0xff800000000c7808 */ /* 0x000fe40006000000 */
[----:B------:R-:W-:Y:S02]  /*5cb0*/  ISETP.GE.AND P6, PT, R25, R182, PT ;  /* 0x000000b61900720c */ /* 0x000fe40003fc6270 */
[----:B------:R-:W-:-:S02]  /*5cc0*/  FSEL R6, R39, -INF , P5 ;  /* 0xff80000027067808 */ /* 0x000fc40002800000 */
[----:B------:R-:W-:Y:S02]  /*5cd0*/  FMNMX3.FTZ R14, R12, R77, R71, !PT ;  /* 0x0000004d0c0e7276 */ /* 0x000fe40007810047 */
[----:B------:R-:W-:Y:S02]  /*5ce0*/  FSEL R6, R6, -INF , !P6 ;  /* 0xff80000006067808 */ /* 0x000fe40007000000 */
[----:B------:R-:W-:Y:S02]  /*5cf0*/  FMNMX3.FTZ R14, R14, R61, R207, !PT ;  /* 0x0000003d0e0e7276 */ /* 0x000fe400078100cf */
[----:B------:R-:W-:Y:S02]  /*5d00*/  FMNMX3.FTZ R0, R6, R59, R47, !PT ;  /* 0x0000003b06007276 */ /* 0x000fe4000781002f */
[----:B------:R-:W-:Y:S02]  /*5d10*/  ISETP.GE.AND P2, PT, R27, R188, PT ;  /* 0x000000bc1b00720c */ /* 0x000fe40003f46270 */
[----:B------:R-:W-:-:S02]  /*5d20*/  FMNMX3.FTZ R14, R14, R49, R91, !PT ;  /* 0x000000310e0e7276 */ /* 0x000fc4000781005b */
[----:B------:R-:W-:Y:S02]  /*5d30*/  FMNMX3.FTZ R0, R0, R69, R31, !PT ;  /* 0x0000004500007276 */ /* 0x000fe4000781001f */
[----:B------:R-:W-:Y:S02]  /*5d40*/  ISETP.GE.AND P1, PT, R27, R187, PT ;  /* 0x000000bb1b00720c */ /* 0x000fe40003f26270 */
[----:B------:R-:W-:Y:S02]  /*5d50*/  FSEL R16, R16, -INF , P2 ;  /* 0xff80000010107808 */ /* 0x000fe40001000000 */
[----:B------:R-:W-:Y:S02]  /*5d60*/  ISETP.GE.AND P2, PT, R41, R186, PT ;  /* 0x000000ba2900720c */ /* 0x000fe40003f46270 */
[----:B------:R-:W-:Y:S02]  /*5d70*/  FMNMX3.FTZ R14, R14, R89, R201, !PT ;  /* 0x000000590e0e7276 */ /* 0x000fe400078100c9 */
[----:B------:R-:W-:-:S02]  /*5d80*/  FMNMX3.FTZ R0, R0, R43, R29, !PT ;  /* 0x0000002b00007276 */ /* 0x000fc4000781001d */
[----:B------:R-:W-:Y:S02]  /*5d90*/  FSEL R67, R16, -INF , !P1 ;  /* 0xff80000010437808 */ /* 0x000fe40004800000 */
[----:B------:R-:W-:Y:S02]  /*5da0*/  ISETP.GE.AND P1, PT, R41, R182, PT ;  /* 0x000000b62900720c */ /* 0x000fe40003f26270 */
[----:B------:R-:W-:Y:S02]  /*5db0*/  FSEL R18, R18, -INF , P2 ;  /* 0xff80000012127808 */ /* 0x000fe40001000000 */
[----:B------:R-:W-:Y:S02]  /*5dc0*/  FMNMX3.FTZ R14, R14, R203, R205, !PT ;  /* 0x000000cb0e0e7276 */ /* 0x000fe400078100cd */
[----:B------:R-:W-:Y:S02]  /*5dd0*/  FMNMX3.FTZ R0, R0, R75, R199, !PT ;  /* 0x0000004b00007276 */ /* 0x000fe400078100c7 */
[----:B------:R-:W-:-:S02]  /*5de0*/  ISETP.GE.AND P3, PT, R13, R186, PT ;  /* 0x000000ba0d00720c */ /* 0x000fc40003f66270 */
[----:B------:R-:W-:Y:S02]  /*5df0*/  FSEL R53, R18, -INF , !P1 ;  /* 0xff80000012357808 */ /* 0x000fe40004800000 */
[----:B------:R-:W-:Y:S02]  /*5e00*/  FMNMX3.FTZ R14, R14, R107, R137, !PT ;  /* 0x0000006b0e0e7276 */ /* 0x000fe40007810089 */
[----:B------:R-:W-:Y:S01]  /*5e10*/  ISETP.GE.AND P2, PT, R13, R182, PT ;  /* 0x000000b60d00720c */ /* 0x000fe20003f46270 */
[----:B------:R-:W-:Y:S01]  /*5e20*/  VIADD R13, R25, 0x70 ;  /* 0x00000070190d7836 */ /* 0x000fe20000000000 */
        /* <DEDUP_REMOVED lines=12> */
[C---:B------:R-:W-:Y:S02]  /*5ef0*/  ISETP.GE.AND P4, PT, R13.reuse, R187, PT ;  /* 0x000000bb0d00720c */ /* 0x040fe40003f86270 */
[C---:B------:R-:W-:Y:S02]  /*5f00*/  ISETP.GE.AND P3, PT, R13.reuse, R186, PT ;  /* 0x000000ba0d00720c */ /* 0x040fe40003f66270 */
[-C--:B------:R-:W-:Y:S01]  /*5f10*/  ISETP.GE.AND P5, PT, R13, R182.reuse, PT ;  /* 0x000000b60d00720c */ /* 0x080fe20003fa6270 */
[----:B------:R-:W-:Y:S01]  /*5f20*/  VIADD R13, R25, 0x71 ;  /* 0x00000071190d7836 */ /* 0x000fe20000000000 */
[----:B------:R-:W-:-:S02]  /*5f30*/  ISETP.GE.AND P1, PT, R15, R182, PT ;  /* 0x000000b60f00720c */ /* 0x000fc40003f26270 */
        /* <DEDUP_REMOVED lines=8> */
[----:B------:R-:W-:Y:S01]  /*5fc0*/  ISETP.GE.AND P4, PT, R13, R182, PT ;  /* 0x000000b60d00720c */ /* 0x000fe20003f86270 */
[C---:B------:R-:W-:Y:S01]  /*5fd0*/  VIADD R13, R25.reuse, 0x78 ;  /* 0x00000078190d7836 */ /* 0x040fe20000000000 */
[----:B------:R-:W-:Y:S02]  /*5fe0*/  FMNMX3.FTZ R14, R14, R145, R127, !PT ;  /* 0x000000910e0e7276 */ /* 0x000fe4000781007f */
[----:B------:R-:W-:Y:S02]  /*5ff0*/  FMNMX3.FTZ R0, R0, R143, R141, !PT ;  /* 0x0000008f00007276 */ /* 0x000fe4000781008d */
[----:B------:R-:W-:Y:S01]  /*6000*/  FMNMX3.FTZ R14, R14, R125, R123, !PT ;  /* 0x0000007d0e0e7276 */ /* 0x000fe2000781007b */
[----:B------:R-:W-:Y:S01]  /*6010*/  VIADD R25, R25, 0x79 ;  /* 0x0000007919197836 */ /* 0x000fe20000000000 */
[----:B------:R-:W-:-:S02]  /*6020*/  FSEL R27, R42, -INF , P3 ;  /* 0xff8000002a1b7808 */ /* 0x000fc40001800000 */
[----:B------:R-:W-:Y:S02]  /*6030*/  FSEL R28, R28, -INF , P6 ;  /* 0xff8000001c1c7808 */ /* 0x000fe40003000000 */
[----:B------:R-:W-:Y:S02]  /*6040*/  FMNMX3.FTZ R0, R0, R139, R119, !PT ;  /* 0x0000008b00007276 */ /* 0x000fe40007810077 */
[----:B------:R-:W-:Y:S02]  /*6050*/  ISETP.GE.AND P3, PT, R13, R188, PT ;  /* 0x000000bc0d00720c */ /* 0x000fe40003f66270 */
[----:B------:R-:W-:Y:S02]  /*6060*/  FMNMX3.FTZ R14, R14, R121, R67, !PT ;  /* 0x000000790e0e7276 */ /* 0x000fe40007810043 */
[----:B------:R-:W-:Y:S02]  /*6070*/  FSEL R39, R28, -INF , !P1 ;  /* 0xff8000001c277808 */ /* 0x000fe40004800000 */
[----:B------:R-:W-:-:S02]  /*6080*/  FMNMX3.FTZ R0, R0, R117, R115, !PT ;  /* 0x0000007500007276 */ /* 0x000fc40007810073 */
[----:B------:R-:W-:Y:S02]  /*6090*/  ISETP.GE.AND P1, PT, R13, R186, PT ;  /* 0x000000ba0d00720c */ /* 0x000fe40003f26270 */
[----:B------:R-:W-:Y:S02]  /*60a0*/  FSEL R35, R44, -INF , P3 ;  /* 0xff8000002c237808 */ /* 0x000fe40001800000 */
[----:B------:R-:W-:Y:S02]  /*60b0*/  ISETP.GE.AND P3, PT, R25, R188, PT ;  /* 0x000000bc1900720c */ /* 0x000fe40003f66270 */
[----:B------:R-:W-:Y:S02]  /*60c0*/  ISETP.GE.AND P6, PT, R13, R187, PT ;  /* 0x000000bb0d00720c */ /* 0x000fe40003fc6270 */
[----:B------:R-:W-:Y:S02]  /*60d0*/  FMNMX3.FTZ R14, R14, R65, R63, !PT ;  /* 0x000000410e0e7276 */ /* 0x000fe4000781003f */
[----:B------:R-:W-:-:S02]  /*60e0*/  FMNMX3.FTZ R0, R0, R113, R55, !PT ;  /* 0x0000007100007276 */ /* 0x000fc40007810037 */
[----:B------:R-:W-:Y:S02]  /*60f0*/  FSEL R8, R8, -INF , P1 ;  /* 0xff80000008087808 */ /* 0x000fe40000800000 */
[----:B------:R-:W-:Y:S02]  /*6100*/  ISETP.GE.AND P1, PT, R25, R187, PT ;  /* 0x000000bb1900720c */ /* 0x000fe40003f26270 */
[----:B------:R-:W-:Y:S02]  /*6110*/  FSEL R33, R46, -INF , P3 ;  /* 0xff8000002e217808 */ /* 0x000fe40001800000 */
[----:B------:R-:W-:Y:S02]  /*6120*/  FSEL R30, R30, -INF , P2 ;  /* 0xff8000001e1e7808 */ /* 0x000fe40001000000 */
[----:B------:R-:W-:Y:S02]  /*6130*/  FSEL R35, R35, -INF , !P6 ;  /* 0xff80000023237808 */ /* 0x000fe40007000000 */
[----:B------:R-:W-:-:S02]  /*6140*/  FMNMX3.FTZ R14, R14, R57, R41, !PT ;  /* 0x000000390e0e7276 */ /* 0x000fc40007810029 */
[----:B------:R-:W-:Y:S02]  /*6150*/  ISETP.GE.AND P2, PT, R13, R182, PT ;  /* 0x000000b60d00720c */ /* 0x000fe40003f46270 */
[----:B------:R-:W-:Y:S02]  /*6160*/  ISETP.GE.AND P3, PT, R25, R186, PT ;  /* 0x000000ba1900720c */ /* 0x000fe40003f66270 */
        /* <DEDUP_REMOVED lines=32> */
[----:B------:R-:W-:Y:S01]  /*6370*/  FSEL R30, R30, RZ, P1 ;  /* 0x000000ff1e1e7208 */ /* 0x000fe20000800000 */
[-CC-:B------:R-:W-:Y:S01]  /*6380*/  FFMA.FTZ R60, R77, R23.reuse, -R34.reuse ;  /* 0x000000174d3c7223 */ /* 0x180fe20000010822 */
[----:B------:R-:W1:Y:S01]  /*6390*/  LDSM.16.MT88.4 R84, [R156+0x6000] ;  /* 0x006000009c54783b */ /* 0x000e620000004200 */
[----:B------:R-:W-:-:S02]  /*63a0*/  FFMA.FTZ R129, R12, R23, -R34 ;  /* 0x000000170c817223 */ /* 0x000fc40000010822 */
[-C--:B------:R-:W-:Y:S01]  /*63b0*/  FFMA.FTZ R8, R6, R23.reuse, -R30 ;  /* 0x0000001706087223 */ /* 0x080fe2000001081e */
[----:B------:R-:W2:Y:S01]  /*63c0*/  LDSM.16.MT88.4 R76, [R103+0x6000] ;  /* 0x00600000674c783b */ /* 0x000ea20000004200 */
[-C--:B------:R-:W-:Y:S01]  /*63d0*/  FFMA.FTZ R48, R61, R23.reuse, -R34 ;  /* 0x000000173d307223 */ /* 0x080fe20000010822 */
[-CC-:B------:R-:W-:Y:S01]  /*63e0*/  FFMA.FTZ R50, R59, R23.reuse, -R30.reuse ;  /* 0x000000173b327223 */ /* 0x180fe2000001081e */
[-CC-:B------:R-:W-:Y:S01]  /*63f0*/  FFMA.FTZ R47, R47, R23.reuse, -R30.reuse ;  /* 0x000000172f2f7223 */ /* 0x180fe2000001081e */
[----:B------:R-:W3:Y:S01]  /*6400*/  LDSM.16.MT88.4 R4, [R102+0x6000] ;  /* 0x006000006604783b */ /* 0x000ee20000004200 */
[-C--:B------:R-:W-:Y:S01]  /*6410*/  FFMA.FTZ R46, R69, R23.reuse, -R30 ;  /* 0x00000017452e7223 */ /* 0x080fe2000001081e */
[-CC-:B------:R-:W-:Y:S01]  /*6420*/  FFMA.FTZ R71, R71, R23.reuse, -R34.reuse ;  /* 0x0000001747477223 */ /* 0x180fe20000010822 */
[----:B------:R-:W-:Y:S01]  /*6430*/  MUFU.EX2 R129, R129 ;  /* 0x0000008100817308 */ /* 0x000fe20000000800 */
[-CC-:B------:R-:W-:Y:S01]  /*6440*/  FFMA.FTZ R44, R49, R23.reuse, -R34.reuse ;  /* 0x00000017312c7223 */ /* 0x180fe20000010822 */
[-CC-:B------:R-:W-:Y:S01]  /*6450*/  FFMA.FTZ R42, R91, R23.reuse, -R34.reuse ;  /* 0x000000175b2a7223 */ /* 0x180fe20000010822 */
[-CC-:B------:R-:W-:Y:S01]  /*6460*/  FFMA.FTZ R207, R207, R23.reuse, -R34.reuse ;  /* 0x00000017cfcf7223 */ /* 0x180fe20000010822 */
[----:B------:R-:W5:Y:S01]  /*6470*/  MUFU.EX2 R60, R60 ;  /* 0x0000003c003c7308 */ /* 0x000f620000000800 */
[----:B------:R-:W-:Y:S01]  /*6480*/  FFMA.FTZ R13, R89, R23, -R34 ;  /* 0x00000017590d7223 */ /* 0x000fe20000010822 */
[----:B------:R-:W-:Y:S02]  /*6490*/  LDSM.16.MT88.4 R16, [R156+0x6800] ;  /* 0x006800009c10783b */ /* 0x000fe40000004200 */
[----:B------:R-:W-:Y:S04]  /*64a0*/  MUFU.EX2 R61, R71 ;  /* 0x00000047003d7308 */ /* 0x000fe80000000800 */
[----:B------:R-:W4:Y:S04]  /*64b0*/  MUFU.EX2 R48, R48 ;  /* 0x0000003000307308 */ /* 0x000f280000000800 */
[----:B------:R5:W-:Y:S04]  /*64c0*/  MUFU.EX2 R59, R8 ;  /* 0x00000008003b7308 */ /* 0x000be80000000800 */
[----:B------:R-:W1:Y:S04]  /*64d0*/  MUFU.EX2 R50, R50 ;  /* 0x0000003200327308 */ /* 0x000e680000000800 */
[----:B------:R-:W-:Y:S04]  /*64e0*/  MUFU.EX2 R47, R47 ;  /* 0x0000002f002f7308 */ /* 0x000fe80000000800 */
[----:B------:R-:W2:Y:S01]  /*64f0*/  MUFU.EX2 R46, R46 ;  /* 0x0000002e002e7308 */ /* 0x000ea20000000800 */
[----:B-----5:R-:W5:Y:S01]  /*6500*/  LDSM.16.MT88.4 R8, [R160+0x6800] ;  /* 0x00680000a008783b */ /* 0x020f620000004200 */
[----:B------:R-:W-:Y:S01]  /*6510*/  F2FP.BF16.F32.PACK_AB R68, R60, R129 ;  /* 0x000000813c44723e */ /* 0x000fe200000010ff */
[--C-:B------:R-:W-:Y:S01]  /*6520*/  FFMA.FTZ R32, R29, R23, -R30.reuse ;  /* 0x000000171d207223 */ /* 0x100fe2000001081e */
[----:B----4-:R-:W-:Y:S01]  /*6530*/  F2FP.BF16.F32.PACK_AB R70, R48, R61 ;  /* 0x0000003d3046723e */ /* 0x010fe200000010ff */
[--C-:B------:R-:W-:Y:S01]  /*6540*/  FFMA.FTZ R40, R43, R23, -R30.reuse ;  /* 0x000000172b287223 */ /* 0x100fe2000001081e */
[----:B-1----:R-:W-:Y:S01]  /*6550*/  F2FP.BF16.F32.PACK_AB R69, R50, R59 ;  /* 0x0000003b3245723e */ /* 0x002fe200000010ff */
[-CC-:B------:R-:W-:Y:S01]  /*6560*/  FFMA.FTZ R29, R75, R23.reuse, -R30.reuse ;  /* 0x000000174b1d7223 */ /* 0x180fe2000001081e */
[----:B------:R-:W-:Y:S01]  /*6570*/  FFMA.FTZ R12, R31, R23, -R30 ;  /* 0x000000171f0c7223 */ /* 0x000fe2000001081e */
[----:B--2---:R-:W-:Y:S01]  /*6580*/  F2FP.BF16.F32.PACK_AB R71, R46, R47 ;  /* 0x0000002f2e47723e */ /* 0x004fe200000010ff */
[----:B------:R-:W-:Y:S04]  /*6590*/  MUFU.EX2 R49, R207 ;  /* 0x000000cf00317308 */ /* 0x000fe80000000800 */
[----:B------:R-:W1:Y:S02]  /*65a0*/  MUFU.EX2 R44, R44 ;  /* 0x0000002c002c7308 */ /* 0x000e640000000800 */
[C---:B------:R-:W-:Y:S02]  /*65b0*/  HMMA.16816.F32.BF16 R96, R68.reuse, R92, RZ ;  /* 0x0000005c4460723c */ /* 0x040fe400000418ff */
[----:B------:R-:W-:Y:S04]  /*65c0*/  MUFU.EX2 R42, R42 ;  /* 0x0000002a002a7308 */ /* 0x000fe80000000800 */
[----:B------:R-:W-:Y:S02]  /*65d0*/  MUFU.EX2 R31, R13 ;  /* 0x0000000d001f7308 */ /* 0x000fe40000000800 */
[C---:B------:R-:W-:Y:S02]  /*65e0*/  HMMA.16816.F32.BF16 R92, R68.reuse, R94, RZ ;  /* 0x0000005e445c723c */ /* 0x040fe400000418ff */
[----:B------:R2:W-:Y:S04]  /*65f0*/  MUFU.EX2 R43, R12 ;  /* 0x0000000c002b7308 */ /* 0x0005e80000000800 */
[----:B------:R-:W4:Y:S04]  /*6600*/  MUFU.EX2 R40, R40 ;  /* 0x0000002800287308 */ /* 0x000f280000000800 */
[----:B------:R-:W-:Y:S04]  /*6610*/  MUFU.EX2 R32, R32 ;  /* 0x0000002000207308 */ /* 0x000fe80000000800 */
[----:B------:R-:W5:Y:S01]  /*6620*/  MUFU.EX2 R29, R29 ;  /* 0x0000001d001d7308 */ /* 0x000f620000000800 */
[C---:B------:R-:W-:Y:S01]  /*6630*/  HMMA.16816.F32.BF16 R88, R68.reuse, R84, RZ ;  /* 0x000000544458723c */ /* 0x040fe200000418ff */
[----:B--2---:R-:W-:Y:S07]  /*6640*/  LDSM.16.MT88.4 R12, [R103+0x6800] ;  /* 0x00680000670c783b */ /* 0x004fee0000004200 */
[C---:B------:R-:W-:Y:S08]  /*6650*/  HMMA.16816.F32.BF16 R80, R68.reuse, R76, RZ ;  /* 0x0000004c4450723c */ /* 0x040ff000000418ff */
[C---:B------:R-:W-:Y:S08]  /*6660*/  HMMA.16816.F32.BF16 R84, R68.reuse, R86, RZ ;  /* 0x000000564454723c */ /* 0x040ff000000418ff */
[C---:B------:R-:W-:Y:S08]  /*6670*/  HMMA.16816.F32.BF16 R76, R68.reuse, R78, RZ ;  /* 0x0000004e444c723c */ /* 0x040ff000000418ff */
[----:B---3--:R-:W-:Y:S01]  /*6680*/  HMMA.16816.F32.BF16 R72, R68, R4, RZ ;  /* 0x000000044448723c */ /* 0x008fe200000418ff */
        /* <DEDUP_REMOVED lines=111> */
[----:B------:R-:W-:Y:S04]  /*6d80*/  MUFU.EX2 R116, R116 ;  /* 0x0000007400747308 */ /* 0x000fe80000000800 */
[----:B------:R-:W3:Y:S01]  /*6d90*/  MUFU.EX2 R123, R125 ;  /* 0x0000007d007b7308 */ /* 0x000ee20000000800 */
[----:B--2---:R-:W-:Y:S01]  /*6da0*/  HMMA.16816.F32.BF16 R80, R4, R12, R80 ;  /* 0x0000000c0450723c */ /* 0x004fe20000041850 */
[----:B------:R-:W-:-:S07]  /*6db0*/  FFMA.FTZ R12, R119, R23, -R30 ;  /* 0x00000017770c7223 */ /* 0x000fce000001081e */
        /* <DEDUP_REMOVED lines=30> */
[----:B------:R-:W-:-:S07]  /*6fa0*/  FFMA.FTZ R55, R55, R23, -R30 ;  /* 0x0000001737377223 */ /* 0x000fce000001081e */
[C---:B------:R-:W-:Y:S01]  /*6fb0*/  HMMA.16816.F32.BF16 R84, R4.reuse, R18, R84 ;  /* 0x000000120454723c */ /* 0x040fe20000041854 */
[----:B------:R-:W3:Y:S01]  /*6fc0*/  LDSM.16.MT88.4 R16, [R103+0x9000] ;  /* 0x009000006710783b */ /* 0x000ee20000004200 */
[----:B------:R-:W-:Y:S06]  /*6fd0*/  MUFU.EX2 R60, R60 ;  /* 0x0000003c003c7308 */ /* 0x000fec0000000800 */
[C---:B-1----:R-:W-:Y:S01]  /*6fe0*/  HMMA.16816.F32.BF16 R72, R4.reuse, R8, R72 ;  /* 0x000000080448723c */ /* 0x042fe20000041848 */
[----:B------:R-:W-:Y:S07]  /*6ff0*/  MUFU.EX2 R122, R122 ;  /* 0x0000007a007a7308 */ /* 0x000fee0000000800 */
[----:B------:R-:W-:Y:S01]  /*7000*/  HMMA.16816.F32.BF16 R68, R4, R10, R68 ;  /* 0x0000000a0444723c */ /* 0x000fe20000041844 */
[----:B------:R-:W-:Y:S01]  /*7010*/  FADD.FTZ R4, R59, R50 ;  /* 0x000000323b047221 */ /* 0x000fe20000010000 */
[-C--:B------:R-:W-:Y:S01]  /*7020*/  FFMA.FTZ R5, R51, R23.reuse, -R30 ;  /* 0x0000001733057223 */ /* 0x080fe2000001081e */
[-C--:B------:R-:W-:Y:S01]  /*7030*/  FFMA.FTZ R7, R63, R23.reuse, -R34 ;  /* 0x000000173f077223 */ /* 0x080fe20000010822 */
[-CC-:B------:R-:W-:Y:S01]  /*7040*/  FFMA.FTZ R6, R53, R23.reuse, -R30.reuse ;  /* 0x0000001735067223 */ /* 0x180fe2000001081e */
[----:B------:R-:W-:Y:S01]  /*7050*/  FFMA.FTZ R51, R45, R23, -R30 ;  /* 0x000000172d337223 */ /* 0x000fe2000001081e */
[----:B------:R-:W-:Y:S01]  /*7060*/  FADD.FTZ R47, R47, R4 ;  /* 0x000000042f2f7221 */ /* 0x000fe20000010000 */
[----:B------:R-:W-:Y:S01]  /*7070*/  FADD.FTZ R4, R48, R61 ;  /* 0x0000003d30047221 */ /* 0x000fe20000010000 */
[----:B------:R-:W1:Y:S01]  /*7080*/  MUFU.EX2 R63, R65 ;  /* 0x00000041003f7308 */ /* 0x000e620000000800 */
[----:B------:R-:W4:Y:S03]  /*7090*/  LDSM.16.MT88.4 R8, [R156+0x9000] ;  /* 0x009000009c08783b */ /* 0x000f260000004200 */
[----:B------:R-:W5:Y:S04]  /*70a0*/  MUFU.EX2 R57, R7 ;  /* 0x0000000700397308 */ /* 0x000f680000000800 */
[----:B------:R-:W-:Y:S04]  /*70b0*/  MUFU.EX2 R53, R55 ;  /* 0x0000003700357308 */ /* 0x000fe80000000800 */
[----:B------:R5:W2:Y:S04]  /*70c0*/  MUFU.EX2 R50, R6 ;  /* 0x0000000600327308 */ /* 0x000aa80000000800 */
[----:B------:R2:W-:Y:S04]  /*70d0*/  MUFU.EX2 R45, R5 ;  /* 0x00000005002d7308 */ /* 0x0005e80000000800 */
[----:B------:R-:W3:Y:S01]  /*70e0*/  MUFU.EX2 R48, R51 ;  /* 0x0000003300307308 */ /* 0x000ee20000000800 */
[----:B------:R-:W-:Y:S01]  /*70f0*/  FADD.FTZ R46, R46, R47 ;  /* 0x0000002f2e2e7221 */ /* 0x000fe20000010000 */
[----:B------:R-:W-:Y:S01]  /*7100*/  FADD.FTZ R47, R49, R4 ;  /* 0x00000004312f7221 */ /* 0x000fe20000010000 */
[----:B-1----:R-:W-:-:S02]  /*7110*/  F2FP.BF16.F32.PACK_AB R4, R63, R60 ;  /* 0x0000003c3f04723e */ /* 0x002fc400000010ff */
[----:B-----5:R-:W-:Y:S02]  /*7120*/  F2FP.BF16.F32.PACK_AB R6, R122, R57 ;  /* 0x000000397a06723e */ /* 0x020fe400000010ff */
[----:B--2---:R-:W-:Y:S02]  /*7130*/  F2FP.BF16.F32.PACK_AB R5, R50, R53 ;  /* 0x000000353205723e */ /* 0x004fe400000010ff */
[----:B---3--:R-:W-:-:S07]  /*7140*/  F2FP.BF16.F32.PACK_AB R7, R48, R45 ;  /* 0x0000002d3007723e */ /* 0x008fce00000010ff */
[----:B------:R-:W-:Y:S01]  /*7150*/  HMMA.16816.F32.BF16 R96, R4, R12, R96 ;  /* 0x0000000c0460723c */ /* 0x000fe20000041860 */
[----:B------:R-:W-:-:S07]  /*7160*/  FADD.FTZ R43, R43, R46 ;  /* 0x0000002e2b2b7221 */ /* 0x000fce0000010000 */
[----:B------:R-:W-:Y:S01]  /*7170*/  HMMA.16816.F32.BF16 R92, R4, R14, R92 ;  /* 0x0000000e045c723c */ /* 0x000fe2000004185c */
[----:B------:R-:W1:Y:S01]  /*7180*/  LDSM.16.MT88.4 R12, [R102+0x9000] ;  /* 0x00900000660c783b */ /* 0x000e620000004200 */
[----:B------:R-:W-:Y:S01]  /*7190*/  FADD.FTZ R43, R40, R43 ;  /* 0x0000002b282b7221 */ /* 0x000fe20000010000 */
[----:B------:R-:W-:-:S05]  /*71a0*/  FADD.FTZ R47, R44, R47 ;  /* 0x0000002f2c2f7221 */ /* 0x000fca0000010000 */
        /* <DEDUP_REMOVED lines=14> */
[-C--:B------:R-:W-:Y:S01]  /*7290*/  FFMA.FTZ R192, R33, R23.reuse, -R34 ;  /* 0x0000001721c07223 */ /* 0x080fe20000010822 */
[----:B------:R-:W-:-:S04]  /*72a0*/  FFMA.FTZ R26, R26, R23, -R30 ;  /* 0x000000171a1a7223 */ /* 0x000fc8000001081e */
[C---:B------:R-:W-:Y:S01]  /*72b0*/  HMMA.16816.F32.BF16 R84, R4.reuse, R10, R84 ;  /* 0x0000000a0454723c */ /* 0x040fe20000041854 */
[----:B------:R-:W3:Y:S01]  /*72c0*/  LDSM.16.MT88.4 R8, [R160+0x9800] ;  /* 0x00980000a008783b */ /* 0x000ee20000004200 */
        /* <DEDUP_REMOVED lines=8> */
[C---:B-1----:R-:W-:Y:S01]  /*7350*/  HMMA.16816.F32.BF16 R72, R4.reuse, R12, R72 ;  /* 0x0000000c0448723c */ /* 0x042fe20000041848 */
[----:B------:R-:W-:Y:S01]  /*7360*/  FADD.FTZ R137, R137, R56 ;  /* 0x0000003889897221 */ /* 0x000fe20000010000 */
[----:B------:R-:W-:Y:S01]  /*7370*/  FADD.FTZ R135, R135, R52 ;  /* 0x0000003487877221 */ /* 0x000fe20000010000 */
[----:B------:R-:W-:Y:S05]  /*7380*/  MUFU.EX2 R39, R41 ;  /* 0x0000002900277308 */ /* 0x000fea0000000800 */
[----:B------:R-:W-:Y:S01]  /*7390*/  HMMA.16816.F32.BF16 R68, R4, R14, R68 ;  /* 0x0000000e0444723c */ /* 0x000fe20000041844 */
[----:B------:R-:W1:Y:S01]  /*73a0*/  LDSM.16.MT88.4 R12, [R103+0x9800] ;  /* 0x00980000670c783b */ /* 0x000e620000004200 */
[----:B------:R-:W4:Y:S01]  /*73b0*/  MUFU.EX2 R34, R44 ;  /* 0x0000002c00227308 */ /* 0x000f220000000800 */
[----:B------:R-:W-:-:S03]  /*73c0*/  FADD.FTZ R104, R104, R137 ;  /* 0x0000008968687221 */ /* 0x000fc60000010000 */
[----:B------:R-:W-:Y:S01]  /*73d0*/  MUFU.EX2 R33, R35 ;  /* 0x0000002300217308 */ /* 0x000fe20000000800 */
[----:B------:R-:W-:-:S03]  /*73e0*/  FADD.FTZ R66, R66, R135 ;  /* 0x0000008742427221 */ /* 0x000fc60000010000 */
[----:B------:R-:W5:Y:S04]  /*73f0*/  MUFU.EX2 R192, R192 ;  /* 0x000000c000c07308 */ /* 0x000f680000000800 */
[----:B------:R2:W-:Y:S04]  /*7400*/  MUFU.EX2 R25, R27 ;  /* 0x0000001b00197308 */ /* 0x0005e80000000800 */
[----:B------:R-:W3:Y:S04]  /*7410*/  MUFU.EX2 R28, R29 ;  /* 0x0000001d001c7308 */ /* 0x000ee80000000800 */
[----:B------:R-:W-:Y:S04]  /*7420*/  MUFU.EX2 R23, R31 ;  /* 0x0000001f00177308 */ /* 0x000fe80000000800 */
[----:B------:R-:W1:Y:S01]  /*7430*/  MUFU.EX2 R26, R26 ;  /* 0x0000001a001a7308 */ /* 0x000e620000000800 */
[----:B------:R-:W-:Y:S01]  /*7440*/  FADD.FTZ R133, R133, R104 ;  /* 0x0000006885857221 */ /* 0x000fe20000010000 */
[----:B--2---:R-:W-:-:S03]  /*7450*/  FADD.FTZ R27, R131, R66 ;  /* 0x00000042831b7221 */ /* 0x004fc60000010000 */
[----:B------:R-:W-:Y:S01]  /*7460*/  FADD.FTZ R64, R64, R133 ;  /* 0x0000008540407221 */ /* 0x000fe20000010000 */
[----:B------:R-:W-:Y:S01]  /*7470*/  FADD.FTZ R27, R62, R27 ;  /* 0x0000001b3e1b7221 */ /* 0x000fe20000010000 */
[----:B----4-:R-:W-:Y:S02]  /*7480*/  F2FP.BF16.F32.PACK_AB R4, R34, R39 ;  /* 0x000000272204723e */ /* 0x010fe400000010ff */
[----:B-----5:R-:W-:Y:S01]  /*7490*/  F2FP.BF16.F32.PACK_AB R6, R192, R33 ;  /* 0x00000021c006723e */ /* 0x020fe200000010ff */
[----:B------:R-:W-:Y:S01]  /*74a0*/  FADD.FTZ R149, R149, R64 ;  /* 0x0000004095957221 */ /* 0x000fe20000010000 */
[----:B---3--:R-:W-:Y:S01]  /*74b0*/  F2FP.BF16.F32.PACK_AB R5, R28, R25 ;  /* 0x000000191c05723e */ /* 0x008fe200000010ff */
[----:B------:R-:W-:Y:S01]  /*74c0*/  FADD.FTZ R30, R112, R27 ;  /* 0x0000001b701e7221 */ /* 0x000fe20000010000 */
[----:B-1----:R-:W-:Y:S01]  /*74d0*/  F2FP.BF16.F32.PACK_AB R7, R26, R23 ;  /* 0x000000171a07723e */ /* 0x002fe200000010ff */
[----:B------:R-:W-:Y:S02]  /*74e0*/  FADD.FTZ R110, R110, R149 ;  /* 0x000000956e6e7221 */ /* 0x000fe40000010000 */
[----:B------:R-:W-:-:S04]  /*74f0*/  FADD.FTZ R30, R141, R30 ;  /* 0x0000001e8d1e7221 */ /* 0x000fc80000010000 */
        /* <DEDUP_REMOVED lines=108> */
.L_x_10847:
        /* <DEDUP_REMOVED lines=8> */
.L_x_10848:
[----:B------:R-:W-:Y:S05]  /*7c40*/  BSYNC.RECONVERGENT B0 ;  /* 0x0000000000007941 */ /* 0x000fea0003800200 */
.L_x_10846:
[----:B------:R-:W-:Y:S02]  /*7c50*/  ISETP.GE.AND P1, PT, R178, R177, PT ;  /* 0x000000b1b200720c */ /* 0x000fe40003f26270 */
[----:B------:R-:W-:-:S04]  /*7c60*/  IADD3 R8, P2, PT, R21, R174, RZ ;  /* 0x000000ae15087210 */ /* 0x000fc80007f5e0ff */
[----:B------:R-:W-:-:S07]  /*7c70*/  IADD3.X R9, PT, PT, R20, R175, RZ, P2, !PT ;  /* 0x000000af14097210 */ /* 0x000fce00017fe4ff */
[-C--:B------:R-:W-:Y:S01]  /*7c80*/  @!P1 MOV R14, R8.reuse ;  /* 0x00000008000e9202 */ /* 0x080fe20000000f00 */
[C---:B------:R-:W-:Y:S01]  /*7c90*/  @!P1 IMAD R6, R169.reuse, 0x60, RZ ;  /* 0x00000060a9069824 */ /* 0x040fe200078e02ff */
[-C--:B------:R-:W-:Y:S01]  /*7ca0*/  @!P1 MOV R15, R9.reuse ;  /* 0x00000009000f9202 */ /* 0x080fe20000000f00 */
[C---:B------:R-:W-:Y:S01]  /*7cb0*/  @!P1 IMAD R4, R169.reuse, 0xc0, RZ ;  /* 0x000000c0a9049824 */ /* 0x040fe200078e02ff */
[-C--:B------:R-:W-:Y:S01]  /*7cc0*/  @!P1 MOV R10, R8.reuse ;  /* 0x00000008000a9202 */ /* 0x080fe20000000f00 */
[----:B------:R-:W-:Y:S01]  /*7cd0*/  @!P1 IMAD R5, R169, 0xa0, RZ ;  /* 0x000000a0a9059824 */ /* 0x000fe200078e02ff */
[-C--:B------:R-:W-:Y:S01]  /*7ce0*/  @!P1 MOV R11, R9.reuse ;  /* 0x00000009000b9202 */ /* 0x080fe20000000f00 */
[C---:B------:R-:W-:Y:S01]  /*7cf0*/  @!P1 IMAD.WIDE.U32 R14, R168.reuse, 0x60, R14 ;  /* 0x00000060a80e9825 */ /* 0x040fe200078e000e */
[-C--:B------:R-:W-:Y:S01]  /*7d00*/  @!P1 MOV R12, R8.reuse ;  /* 0x00000008000c9202 */ /* 0x080fe20000000f00 */
[----:B------:R-:W-:Y:S01]  /*7d10*/  @P1 STS.128 [R179+0x6000], RZ ;  /* 0x006000ffb3001388 */ /* 0x000fe20000000c00 */
[----:B------:R-:W-:Y:S01]  /*7d20*/  @!P1 MOV R13, R9 ;  /* 0x00000009000d9202 */ /* 0x000fe20000000f00 */
[----:B------:R-:W-:Y:S01]  /*7d30*/  @!P1 IMAD.WIDE.U32 R10, R168, 0xc0, R10 ;  /* 0x000000c0a80a9825 */ /* 0x000fe200078e000a */
[----:B------:R-:W-:Y:S01]  /*7d40*/  @!P1 IADD3 R15, PT, PT, R6, R15, RZ ;  /* 0x0000000f060f9210 */ /* 0x000fe20007ffe0ff */
[----:B------:R-:W-:Y:S01]  /*7d50*/  @!PT LDS RZ, [RZ] ;  /* 0x00000000fffff984 */ /* 0x000fe20000000800 */
[----:B------:R-:W-:Y:S01]  /*7d60*/  @!PT LDS RZ, [RZ] ;  /* 0x00000000fffff984 */ /* 0x000fe20000000800 */
[----:B------:R-:W-:Y:S01]  /*7d70*/  @!PT LDS RZ, [RZ] ;  /* 0x00000000fffff984 */ /* 0x000fe20000000800 */
[----:B------:R-:W-:Y:S01]  /*7d80*/  @!P1 LDGSTS.E.BYPASS.LTC128B.128 [R179+0x6000], desc[UR4][R174.64] ;  /* 0x06000000aeb39fae */ /* 0x000fe2000b981a04 */
[CC--:B------:R-:W-:Y:S01]  /*7d90*/  @!P1 LEA R6, P2, R168.reuse, R8.reuse, 0x5 ;  /* 0x00000008a8069211 */ /* 0x0c0fe200078428ff */
[----:B------:R-:W-:Y:S01]  /*7da0*/  @!P1 IMAD.WIDE.U32 R12, R168, 0xa0, R12 ;  /* 0x000000a0a80c9825 */ /* 0x000fe200078e000c */
[----:B------:R-:W-:Y:S01]  /*7db0*/  @!P1 IADD3 R11, PT, PT, R4, R11, RZ ;  /* 0x0000000b040b9210 */ /* 0x000fe20007ffe0ff */
[----:B------:R-:W-:Y:S01]  /*7dc0*/  @P1 STS.128 [R179+0x6800], RZ ;  /* 0x006800ffb3001388 */ /* 0x000fe20000000c00 */
[----:B------:R-:W-:-:S02]  /*7dd0*/  @!P1 LEA R4, P3, R168, R8, 0x6 ;  /* 0x00000008a8049211 */ /* 0x000fc400078630ff */
[C-C-:B------:R-:W-:Y:S01]  /*7de0*/  @!P1 LEA.HI.X R7, R168.reuse, R9, R169.reuse, 0x5, P2 ;  /* 0x00000009a8079211 */ /* 0x140fe200010f2ca9 */
[----:B------:R-:W-:Y:S01]  /*7df0*/  @!PT LDS RZ, [RZ] ;  /* 0x00000000fffff984 */ /* 0x000fe20000000800 */
[----:B------:R-:W-:Y:S01]  /*7e00*/  @!PT LDS RZ, [RZ] ;  /* 0x00000000fffff984 */ /* 0x000fe20000000800 */
[----:B------:R-:W-:Y:S01]  /*7e10*/  @!PT LDS RZ, [RZ] ;  /* 0x00000000fffff984 */ /* 0x000fe20000000800 */
[----:B------:R-:W-:Y:S01]  /*7e20*/  @!P1 LDGSTS.E.BYPASS.LTC128B.128 [R179+0x6800], desc[UR4][R8.64] ;  /* 0x0680000008b39fae */ /* 0x000fe2000b981a04 */
[----:B------:R-:W-:Y:S02]  /*7e30*/  @!P1 IADD3 R17, PT, PT, R5, R13, RZ ;  /* 0x0000000d05119210 */ /* 0x000fe40007ffe0ff */
[C---:B------:R-:W-:Y:S01]  /*7e40*/  @!P1 LEA R18, P2, R168.reuse, R8, 0x7 ;  /* 0x00000008a8129211 */ /* 0x040fe200078438ff */
[----:B------:R-:W-:Y:S01]  /*7e50*/  @P1 STS.128 [R179+0x7000], RZ ;  /* 0x007000ffb3001388 */ /* 0x000fe20000000c00 */
[CCC-:B------:R-:W-:Y:S02]  /*7e60*/  @!P1 LEA.HI.X R5, R168.reuse, R9.reuse, R169.reuse, 0x6, P3 ;  /* 0x00000009a8059211 */ /* 0x1c0fe400018f34a9 */
[----:B------:R-:W-:Y:S01]  /*7e70*/  @!P1 LEA.HI.X R19, R168, R9, R169, 0x7, P2 ;  /* 0x00000009a8139211 */ /* 0x000fe200010f3ca9 */
        /* <DEDUP_REMOVED lines=31> */
[----:B------:R-:W4:Y:S04]  /*8070*/  LDSM.16.M88.4 R40, [R164+0x2000] ;  /* 0x00200000a428783b */ /* 0x000f280000000200 */
[----:B------:R-:W5:Y:S04]  /*8080*/  LD.E R39, desc[UR4][R2.64+0x18c] ;  /* 0x00018c0402277980 */ /* 0x000f68000c101900 */
[----:B------:R-:W-:Y:S04]  /*8090*/  LDSM.16.M88.4 R112, [R163] ;  /* 0x00000000a370783b */ /* 0x000fe80000000200 */
[----:B------:R-:W-:Y:S04]  /*80a0*/  LDSM.16.M88.4 R108, [R159+0x2000] ;  /* 0x002000009f6c783b */ /* 0x000fe80000000200 */
[----:B------:R-:W2:Y:S04]  /*80b0*/  LDSM.16.M88.4 R28, [R164+0x2800] ;  /* 0x00280000a41c783b */ /* 0x000ea80000000200 */
[----:B------:R-:W3:Y:S04]  /*80c0*/  LDSM.16.M88.4 R20, [R164+0x3000] ;  /* 0x00300000a414783b */ /* 0x000ee80000000200 */
[----:B-1----:R-:W1:Y:S04]  /*80d0*/  LDSM.16.M88.4 R12, [R164+0x3800] ;  /* 0x00380000a40c783b */ /* 0x002e680000000200 */
[----:B------:R-:W1:Y:S04]  /*80e0*/  LDSM.16.M88.4 R4, [R164+0x4000] ;  /* 0x00400000a404783b */ /* 0x000e680000000200 */
[----:B------:R-:W1:Y:S04]  /*80f0*/  LDSM.16.M88.4 R64, [R164+0x4800] ;  /* 0x00480000a440783b */ /* 0x000e680000000200 */
[----:B------:R-:W1:Y:S01]  /*8100*/  LDSM.16.M88.4 R56, [R164+0x5000] ;  /* 0x00500000a438783b */ /* 0x000e620000000200 */
[C---:B----4-:R-:W-:Y:S03]  /*8110*/  HMMA.16816.F32.BF16 R44, R48.reuse, R40, RZ ;  /* 0x00000028302c723c */ /* 0x050fe600000418ff */
[----:B------:R-:W4:Y:S04]  /*8120*/  LDSM.16.M88.4 R116, [R164+0x5800] ;  /* 0x00580000a474783b */ /* 0x000f280000000200 */
[----:B------:R-:W-:Y:S01]  /*8130*/  LDSM.16.M88.4 R124, [R159+0x2800] ;  /* 0x002800009f7c783b */ /* 0x000fe20000000200 */
[C---:B------:R-:W-:Y:S03]  /*8140*/  HMMA.16816.F32.BF16 R40, R48.reuse, R42, RZ ;  /* 0x0000002a3028723c */ /* 0x040fe600000418ff */
[----:B------:R-:W-:Y:S04]  /*8150*/  LDSM.16.M88.4 R120, [R159+0x4000] ;  /* 0x004000009f78783b */ /* 0x000fe80000000200 */
[----:B------:R-:W0:Y:S01]  /*8160*/  LDGDEPBAR ;  /* 0x00000000000079af */ /* 0x000e220000000000 */
[----:B--2---:R-:W-:Y:S08]  /*8170*/  HMMA.16816.F32.BF16 R32, R48, R28, RZ ;  /* 0x0000001c3020723c */ /* 0x004ff000000418ff */
[C---:B------:R-:W-:Y:S08]  /*8180*/  HMMA.16816.F32.BF16 R44, R112.reuse, R108, R44 ;  /* 0x0000006c702c723c */ /* 0x040ff0000004182c */
[----:B------:R-:W-:Y:S01]  /*8190*/  HMMA.16816.F32.BF16 R40, R112, R110, R40 ;  /* 0x0000006e7028723c */ /* 0x000fe20000041828 */
[----:B------:R-:W2:Y:S07]  /*81a0*/  LDSM.16.M88.4 R108, [R159+0x3800] ;  /* 0x003800009f6c783b */ /* 0x000eae0000000200 */
[C---:B---3--:R-:W-:Y:S08]  /*81b0*/  HMMA.16816.F32.BF16 R24, R48.reuse, R20, RZ ;  /* 0x000000143018723c */ /* 0x048ff000000418ff */
        /* <DEDUP_REMOVED lines=24> */
[----:B------:R-:W-:Y:S07]  /*8340*/  LDSM.16.M88.4 R120, [R162] ;  /* 0x00000000a278783b */ /* 0x000fee0000000200 */
[C---:B--2---:R-:W-:Y:S08]  /*8350*/  HMMA.16816.F32.BF16 R60, R112.reuse, R108, R60 ;  /* 0x0000006c703c723c */ /* 0x044ff0000004183c */
[C---:B------:R-:W-:Y:S01]  /*8360*/  HMMA.16816.F32.BF16 R56, R112.reuse, R110, R56 ;  /* 0x0000006e7038723c */ /* 0x040fe20000041838 */
[----:B------:R-:W2:Y:S07]  /*8370*/  LDSM.16.M88.4 R108, [R158+0x2000] ;  /* 0x002000009e6c783b */ /* 0x000eae0000000200 */
[C---:B---3--:R-:W-:Y:S08]  /*8380*/  HMMA.16816.F32.BF16 R52, R112.reuse, R124, R52 ;  /* 0x0000007c7034723c */ /* 0x048ff00000041834 */
[C---:B-1----:R-:W-:Y:S08]  /*8390*/  HMMA.16816.F32.BF16 R104, R112.reuse, R116, R104 ;  /* 0x000000747068723c */ /* 0x042ff00000041868 */
[C---:B------:R-:W-:Y:S01]  /*83a0*/  HMMA.16816.F32.BF16 R64, R112.reuse, R118, R64 ;  /* 0x000000767040723c */ /* 0x040fe20000041840 */
[----:B------:R-:W1:Y:S07]  /*83b0*/  LDSM.16.M88.4 R116, [R158+0x2800] ;  /* 0x002800009e74783b */ /* 0x000e6e0000000200 */
[----:B------:R-:W-:Y:S01]  /*83c0*/  HMMA.16816.F32.BF16 R48, R112, R126, R48 ;  /* 0x0000007e7030723c */ /* 0x000fe20000041830 */
[----:B------:R-:W3:Y:S04]  /*83d0*/  LDSM.16.M88.4 R112, [R158+0x3000] ;  /* 0x003000009e70783b */ /* 0x000ee80000000200 */
[----:B------:R-:W-:Y:S03]  /*83e0*/  LDSM.16.M88.4 R124, [R158+0x4000] ;  /* 0x004000009e7c783b */ /* 0x000fe60000000200 */
        /* <DEDUP_REMOVED lines=20> */
[----:B------:R-:W2:Y:S07]  /*8530*/  LDSM.16.M88.4 R108, [R157+0x2800] ;  /* 0x002800009d6c783b */ /* 0x000eae0000000200 */
[C---:B-1----:R-:W-:Y:S08]  /*8540*/  HMMA.16816.F32.BF16 R44, R116.reuse, R112, R44 ;  /* 0x00000070742c723c */ /* 0x042ff0000004182c */
[C---:B------:R-:W-:Y:S01]  /*8550*/  HMMA.16816.F32.BF16 R40, R116.reuse, R114, R40 ;  /* 0x000000727428723c */ /* 0x040fe20000041828 */
[----:B------:R-:W1:Y:S07]  /*8560*/  LDSM.16.M88.4 R112, [R157+0x3000] ;  /* 0x003000009d70783b */ /* 0x000e6e0000000200 */
[C---:B--2---:R-:W-:Y:S08]  /*8570*/  HMMA.16816.F32.BF16 R28, R116.reuse, R110, R28 ;  /* 0x0000006e741c723c */ /* 0x044ff0000004181c */
[----:B------:R-:W-:Y:S03]  /*8580*/  HMMA.16816.F32.BF16 R32, R116, R108, R32 ;  /* 0x0000006c7420723c */ /* 0x000fe60000041820 */
[-C--:B-----5:R-:W-:Y:S01]  /*8590*/  FMUL.FTZ R108, R40, R39.reuse ;  /* 0x00000027286c7220 */ /* 0x0a0fe20000410000 */
[-C--:B------:R-:W-:Y:S01]  /*85a0*/  FMUL.FTZ R109, R41, R39.reuse ;  /* 0x00000027296d7220 */ /* 0x080fe20000410000 */
[-C--:B------:R-:W-:Y:S01]  /*85b0*/  FMUL.FTZ R110, R42, R39.reuse ;  /* 0x000000272a6e7220 */ /* 0x080fe20000410000 */
[----:B------:R-:W-:-:S02]  /*85c0*/  FMUL.FTZ R111, R43, R39 ;  /* 0x000000272b6f7220 */ /* 0x000fc40000410000 */
[----:B------:R-:W2:Y:S03]  /*85d0*/  LDSM.16.M88.4 R40, [R157+0x3800] ;  /* 0x003800009d28783b */ /* 0x000ea60000000200 */
[-C--:B------:R-:W-:Y:S01]  /*85e0*/  FMUL.FTZ R28, R28, R39.reuse ;  /* 0x000000271c1c7220 */ /* 0x080fe20000410000 */
[C---:B-1----:R-:W-:Y:S07]  /*85f0*/  HMMA.16816.F32.BF16 R20, R116.reuse, R114, R20 ;  /* 0x000000727414723c */ /* 0x042fee0000041814 */
[-C--:B------:R-:W-:Y:S01]  /*8600*/  FMUL.FTZ R115, R34, R39.reuse ;  /* 0x0000002722737220 */ /* 0x080fe20000410000 */
[-C--:B------:R-:W-:Y:S01]  /*8610*/  FMUL.FTZ R114, R30, R39.reuse ;  /* 0x000000271e727220 */ /* 0x080fe20000410000 */
[-C--:B------:R-:W-:Y:S01]  /*8620*/  FMUL.FTZ R34, R31, R39.reuse ;  /* 0x000000271f227220 */ /* 0x080fe20000410000 */
[C---:B------:R-:W-:Y:S01]  /*8630*/  HMMA.16816.F32.BF16 R24, R116.reuse, R112, R24 ;  /* 0x000000707418723c */ /* 0x040fe20000041818 */
[-C--:B------:R-:W-:Y:S01]  /*8640*/  FMUL.FTZ R112, R32, R39.reuse ;  /* 0x0000002720707220 */ /* 0x080fe20000410000 */
[-C--:B------:R-:W-:Y:S01]  /*8650*/  FMUL.FTZ R113, R35, R39.reuse ;  /* 0x0000002723717220 */ /* 0x080fe20000410000 */
[-C--:B------:R-:W-:Y:S01]  /*8660*/  FMUL.FTZ R32, R29, R39.reuse ;  /* 0x000000271d207220 */ /* 0x080fe20000410000 */
[----:B------:R1:W3:Y:S02]  /*8670*/  MUFU.TANH R35, R28 ;  /* 0x0000001c00237308 */ /* 0x0002e40000002400 */
[----:B-1----:R-:W1:Y:S03]  /*8680*/  LDSM.16.M88.4 R28, [R157+0x4000] ;  /* 0x004000009d1c783b */ /* 0x002e660000000200 */
[-C--:B------:R-:W-:Y:S01]  /*8690*/  FMUL.FTZ R20, R20, R39.reuse ;  /* 0x0000002714147220 */ /* 0x080fe20000410000 */
[-C--:B------:R-:W-:Y:S01]  /*86a0*/  FMUL.FTZ R21, R21, R39.reuse ;  /* 0x0000002715157220 */ /* 0x080fe20000410000 */
[C---:B--2---:R-:W-:Y:S08]  /*86b0*/  HMMA.16816.F32.BF16 R16, R116.reuse, R40, R16 ;  /* 0x000000287410723c */ /* 0x044ff00000041810 */
[-C--:B------:R-:W-:Y:S01]  /*86c0*/  FMUL.FTZ R40, R25, R39.reuse ;  /* 0x0000002719287220 */ /* 0x080fe20000410000 */
[-C--:B------:R-:W-:Y:S01]  /*86d0*/  FMUL.FTZ R41, R27, R39.reuse ;  /* 0x000000271b297220 */ /* 0x080fe20000410000 */
[----:B------:R-:W2:Y:S01]  /*86e0*/  MUFU.TANH R25, R21 ;  /* 0x0000001500197308 */ /* 0x000ea20000002400 */
[----:B------:R-:W-:Y:S01]  /*86f0*/  HMMA.16816.F32.BF16 R12, R116, R42, R12 ;  /* 0x0000002a740c723c */ /* 0x000fe2000004180c */
[-C--:B------:R-:W-:Y:S01]  /*8700*/  FMUL.FTZ R43, R26, R39.reuse ;  /* 0x000000271a2b7220 */ /* 0x080fe20000410000 */
[----:B------:R-:W-:-:S05]  /*8710*/  FMUL.FTZ R42, R22, R39 ;  /* 0x00000027162a7220 */ /* 0x000fca0000410000 */
[----:B------:R4:W1:Y:S01]  /*8720*/  MUFU.TANH R27, R20 ;  /* 0x00000014001b7308 */ /* 0x0008620000002400 */
[-C--:B------:R-:W-:Y:S01]  /*8730*/  FMUL.FTZ R26, R23, R39.reuse ;  /* 0x00000027171a7220 */ /* 0x080fe20000410000 */
[C---:B------:R-:W-:Y:S08]  /*8740*/  HMMA.16816.F32.BF16 R4, R120.reuse, R126, R4 ;  /* 0x0000007e7804723c */ /* 0x040ff00000041804 */
[----:B------:R-:W-:Y:S01]  /*8750*/  HMMA.16816.F32.BF16 R8, R120, R124, R8 ;  /* 0x0000007c7808723c */ /* 0x000fe20000041808 */
[----:B----4-:R-:W4:Y:S11]  /*8760*/  LDSM.16.M88.4 R20, [R157+0x4800] ;  /* 0x004800009d14783b */ /* 0x010f360000000200 */
[C---:B-1----:R-:W-:Y:S08]  /*8770*/  HMMA.16816.F32.BF16 R4, R116.reuse, R30, R4 ;  /* 0x0000001e7404723c */ /* 0x042ff00000041804 */
[----:B------:R-:W-:Y:S01]  /*8780*/  HMMA.16816.F32.BF16 R8, R116, R28, R8 ;  /* 0x0000001c7408723c */ /* 0x000fe20000041808 */
[-C--:B------:R-:W-:Y:S01]  /*8790*/  FMUL.FTZ R31, R18, R39.reuse ;  /* 0x00000027121f7220 */ /* 0x080fe20000410000 */
[-C--:B------:R-:W-:Y:S01]  /*87a0*/  FMUL.FTZ R18, R12, R39.reuse ;  /* 0x000000270c127220 */ /* 0x080fe20000410000 */
[----:B------:R-:W-:-:S08]  /*87b0*/  FMUL.FTZ R30, R14, R39 ;  /* 0x000000270e1e7220 */ /* 0x000fd00000410000 */
        /* <DEDUP_REMOVED lines=8> */
[C---:B----4-:R-:W-:Y:S01]  /*8840*/  HMMA.16816.F32.BF16 R104, R116.reuse, R20, R104 ;  /* 0x000000147468723c */ /* 0x050fe20000041868 */
[-C--:B------:R-:W-:Y:S01]  /*8850*/  FMUL.FTZ R21, R10, R39.reuse ;  /* 0x000000270a157220 */ /* 0x080fe20000410000 */
[----:B------:R-:W4:Y:S01]  /*8860*/  MUFU.TANH R120, R5 ;  /* 0x0000000500787308 */ /* 0x000f220000002400 */
[----:B------:R-:W5:Y:S07]  /*8870*/  LDSM.16.M88.4 R8, [R157+0x5000] ;  /* 0x005000009d08783b */ /* 0x000f6e0000000200 */
[----:B------:R-:W1:Y:S08]  /*8880*/  MUFU.TANH R128, R6 ;  /* 0x0000000600807308 */ /* 0x000e700000002400 */
[----:B------:R3:W1:Y:S02]  /*8890*/  MUFU.TANH R122, R7 ;  /* 0x00000007007a7308 */ /* 0x0006640000002400 */
[----:B---3--:R-:W3:Y:S01]  /*88a0*/  LDSM.16.M88.4 R4, [R157+0x5800] ;  /* 0x005800009d04783b */ /* 0x008ee20000000200 */
[C---:B------:R-:W-:Y:S08]  /*88b0*/  HMMA.16816.F32.BF16 R64, R116.reuse, R22, R64 ;  /* 0x000000167440723c */ /* 0x040ff00000041840 */
[C---:B-----5:R-:W-:Y:S08]  /*88c0*/  HMMA.16816.F32.BF16 R60, R116.reuse, R8, R60 ;  /* 0x00000008743c723c */ /* 0x060ff0000004183c */
[----:B------:R-:W-:Y:S01]  /*88d0*/  HMMA.16816.F32.BF16 R56, R116, R10, R56 ;  /* 0x0000000a7438723c */ /* 0x000fe20000041838 */
[-C--:B------:R-:W-:Y:S01]  /*88e0*/  FMUL.FTZ R22, R105, R39.reuse ;  /* 0x0000002769167220 */ /* 0x080fe20000410000 */
[-C--:B------:R-:W-:Y:S01]  /*88f0*/  FMUL.FTZ R105, R106, R39.reuse ;  /* 0x000000276a697220 */ /* 0x080fe20000410000 */
[-C--:B------:R-:W-:Y:S01]  /*8900*/  FMUL.FTZ R106, R64, R39.reuse ;  /* 0x00000027406a7220 */ /* 0x080fe20000410000 */
[----:B------:R-:W-:Y:S01]  /*8910*/  IADD3 R20, PT, PT, R38, -0x2, RZ ;  /* 0xfffffffe26147810 */ /* 0x000fe20007ffe0ff */
        /* <DEDUP_REMOVED lines=12> */
[----:B------:R-:W1:Y:S01]  /*89e0*/  MUFU.TANH R108, R108 ;  /* 0x0000006c006c7308 */ /* 0x000e620000002400 */
[----:B------:R-:W-:-:S04]  /*89f0*/  DEPBAR.LE SB0, 0x0 ;  /* 0x000080000000791a */ /* 0x000fc80000000000 */
[C---:B---3--:R-:W-:Y:S08]  /*8a00*/  HMMA.16816.F32.BF16 R52, R116.reuse, R4, R52 ;  /* 0x000000047434723c */ /* 0x048ff00000041834 */
[----:B------:R-:W-:Y:S01]  /*8a10*/  HMMA.16816.F32.BF16 R48, R116, R6, R48 ;  /* 0x000000067430723c */ /* 0x000fe20000041830 */
        /* <DEDUP_REMOVED lines=15> */
[----:B------:R-:W-:-:S03]  /*8b10*/  FMUL.FTZ R54, R55, R39 ;  /* 0x0000002737367220 */ /* 0x000fc60000410000 */
[-C--:B------:R-:W-:Y:S01]  /*8b20*/  FMUL.FTZ R130, R50, R39.reuse ;  /* 0x0000002732827220 */ /* 0x080fe20000410000 */
[-C--:B------:R-:W-:Y:S01]  /*8b30*/  FMUL.FTZ R48, R48, R39.reuse ;  /* 0x0000002730307220 */ /* 0x080fe20000410000 */
[-C--:B------:R-:W-:Y:S01]  /*8b40*/  FMUL.FTZ R50, R51, R39.reuse ;  /* 0x0000002733327220 */ /* 0x080fe20000410000 */
[----:B------:R-:W-:Y:S01]  /*8b50*/  FMUL.FTZ R49, R49, R39 ;  /* 0x0000002731317220 */ /* 0x000fe20000410000 */
[----:B------:R-:W-:Y:S01]  /*8b60*/  ISETP.GT.AND P2, PT, R20, R171, PT ;  /* 0x000000ab1400720c */ /* 0x000fe20003f44270 */
        /* <DEDUP_REMOVED lines=62> */
[----:B------:R-:W-:Y:S01]  /*8f50*/  IADD3 R39, PT, PT, R38, -0x1, RZ ;  /* 0xffffffff26277810 */ /* 0x000fe20007ffe0ff */
[----:B------:R-:W-:Y:S02]  /*8f60*/  IMAD.MOV.U32 R132, RZ, RZ, RZ ;  /* 0x000000ffff847224 */ /* 0x000fe400078e00ff */
[----:B------:R-:W-:Y:S01]  /*8f70*/  IMAD.SHL.U32 R5, R20, 0x80, RZ ;  /* 0x0000008014057824 */ /* 0x000fe200078e00ff */
[----:B------:R-:W3:Y:S01]  /*8f80*/  LD.E.64 R138, desc[UR4][R2.64+0x20] ;  /* 0x00002004028a7980 */ /* 0x000ee2000c101b00 */
[----:B------:R-:W-:-:S03]  /*8f90*/  IMAD.SHL.U32 R39, R39, 0x80, RZ ;  /* 0x0000008027277824 */ /* 0x000fc600078e00ff */
[----:B-1----:R-:W-:Y:S02]  /*8fa0*/  IABS R17, R5 ;  /* 0x0000000500117213 */ /* 0x002fe40000000000 */
[----:B------:R-:W-:Y:S02]  /*8fb0*/  IADD3 R39, PT, PT, R39, -0x100, RZ ;  /* 0xffffff0027277810 */ /* 0x000fe40007ffe0ff */
[-C--:B--2---:R-:W-:Y:S02]  /*8fc0*/  IABS R19, R134.reuse ;  /* 0x0000008600137213 */ /* 0x084fe40000000000 */
[----:B------:R-:W-:Y:S02]  /*8fd0*/  LOP3.LUT R5, R5, R134, RZ, 0x3c, !PT ;  /* 0x0000008605057212 */ /* 0x000fe400078e3cff */
[----:B------:R-:W1:Y:S02]  /*8fe0*/  I2F.RP R7, R19 ;  /* 0x0000001300077306 */ /* 0x000e640000209400 */
[----:B------:R-:W-:-:S06]  /*8ff0*/  ISETP.GE.AND P3, PT, R5, RZ, PT ;  /* 0x000000ff0500720c */ /* 0x000fcc0003f66270 */
[----:B-1----:R-:W1:Y:S02]  /*9000*/  MUFU.RCP R133, R7 ;  /* 0x0000000700857308 */ /* 0x002e640000001000 */
[----:B-1----:R-:W-:Y:S01]  /*9010*/  VIADD R133, R133, 0xffffffe ;  /* 0x0ffffffe85857836 */ /* 0x002fe20000000000 */
[----:B------:R-:W-:Y:S02]  /*9020*/  IABS R7, R39 ;  /* 0x0000002700077213 */ /* 0x000fe40000000000 */
[----:B------:R-:W-:-:S03]  /*9030*/  LOP3.LUT R39, R39, R134, RZ, 0x3c, !PT ;  /* 0x0000008627277212 */ /* 0x000fc600078e3cff */
[----:B------:R-:W1:Y:S01]  /*9040*/  F2I.FTZ.U32.TRUNC.NTZ R133, R133 ;  /* 0x0000008500857305 */ /* 0x000e62000021f000 */
[----:B------:R-:W-:Y:S01]  /*9050*/  ISETP.GE.AND P0, PT, R39, RZ, PT ;  /* 0x000000ff2700720c */ /* 0x000fe20003f06270 */
[----:B-1----:R-:W-:-:S04]  /*9060*/  IMAD.MOV R136, RZ, RZ, -R133 ;  /* 0x000000ffff887224 */ /* 0x002fc800078e0a85 */
[----:B------:R-:W-:-:S04]  /*9070*/  IMAD R136, R136, R19, RZ ;  /* 0x0000001388887224 */ /* 0x000fc800078e02ff */
[----:B------:R-:W-:Y:S01]  /*9080*/  IMAD.HI.U32 R136, R133, R136, R132 ;  /* 0x0000008885887227 */ /* 0x000fe200078e0084 */
[----:B------:R-:W-:-:S04]  /*9090*/  IABS R132, R134 ;  /* 0x0000008600847213 */ /* 0x000fc80000000000 */
[----:B------:R-:W-:Y:S01]  /*90a0*/  IADD3 R132, PT, PT, RZ, -R132, RZ ;  /* 0x80000084ff847210 */ /* 0x000fe20007ffe0ff */
        /* <DEDUP_REMOVED lines=41> */
.L_x_10852:
        /* <DEDUP_REMOVED lines=8> */
.L_x_10853:
[----:B------:R-:W-:Y:S05]  /*93c0*/  BSYNC.RECONVERGENT B0 ;  /* 0x0000000000007941 */ /* 0x000fea0003800200 */
.L_x_10851:
        /* <DEDUP_REMOVED lines=63> */
.L_x_10855:
[----:B------:R-:W-:Y:S05]  /*97c0*/  BSYNC.RECONVERGENT B0 ;  /* 0x0000000000007941 */ /* 0x000fea0003800200 */
.L_x_10854:
[----:B------:R-:W0:Y:S02]  /*97d0*/  LDGDEPBAR ;  /* 0x00000000000079af */ /* 0x000e240000000000 */
.L_x_10850:
[----:B------:R-:W-:Y:S05]  /*97e0*/  BSYNC.RECONVERGENT B1 ;  /* 0x0000000000017941 */ /* 0x000fea0003800200 */
.L_x_10849:
[----:B------:R-:W4:Y:S01]  /*97f0*/  LD.E R23, desc[UR4][R2.64+0xdc] ;  /* 0x0000dc0402177980 */ /* 0x000f22000c101900 */
[----:B--2---:R-:W-:-:S04]  /*9800*/  IMAD R132, R38, 0x80, R37 ;  /* 0x0000008026847824 */ /* 0x004fc800078e0225 */
[C---:B------:R-:W-:Y:S02]  /*9810*/  VIADD R7, R132.reuse, 0xffffff00 ;  /* 0xffffff0084077836 */ /* 0x040fe40000000000 */
[C---:B------:R-:W-:Y:S02]  /*9820*/  VIADD R5, R132.reuse, 0xffffff01 ;  /* 0xffffff0184057836 */ /* 0x040fe40000000000 */
[C---:B-1----:R-:W-:Y:S01]  /*9830*/  VIADD R17, R132.reuse, 0xffffff10 ;  /* 0xffffff1084117836 */ /* 0x042fe20000000000 */
[C---:B------:R-:W-:Y:S01]  /*9840*/  ISETP.GE.AND P1, PT, R7.reuse, R188, PT ;  /* 0x000000bc0700720c */ /* 0x040fe20003f26270 */
[----:B------:R-:W-:Y:S01]  /*9850*/  VIADD R19, R132, 0xffffff11 ;  /* 0xffffff1184137836 */ /* 0x000fe20000000000 */
[C---:B------:R-:W-:Y:S02]  /*9860*/  ISETP.GE.AND P0, PT, R7.reuse, R186, PT ;  /* 0x000000ba0700720c */ /* 0x040fe40003f06270 */
[----:B------:R-:W-:Y:S02]  /*9870*/  FSEL R44, R44, -INF , P1 ;  /* 0xff8000002c2c7808 */ /* 0x000fe40000800000 */
        /* <DEDUP_REMOVED lines=17> */
[----:B------:R-:W-:Y:S02]  /*9990*/  FSEL R209, R45, -INF , !P6 ;  /* 0xff8000002dd17808 */ /* 0x000fe40007000000 */
[----:B------:R-:W-:Y:S02]  /*99a0*/  FSEL R108, R108, -INF , P0 ;  /* 0xff8000006c6c7808 */ /* 0x000fe40000000000 */
        /* <DEDUP_REMOVED lines=16> */
[C---:B------:R-:W-:Y:S02]  /*9ab0*/  ISETP.GE.AND P0, PT, R19.reuse, R188, PT ;  /* 0x000000bc1300720c */ /* 0x040fe40003f06270 */
[----:B------:R-:W-:Y:S02]  /*9ac0*/  ISETP.GE.AND P3, PT, R19, R186, PT ;  /* 0x000000ba1300720c */ /* 0x000fe40003f66270 */
[----:B------:R-:W-:Y:S02]  /*9ad0*/  FSEL R115, R115, -INF , P2 ;  /* 0xff80000073737808 */ /* 0x000fe40001000000 */
[----:B------:R-:W-:Y:S02]  /*9ae0*/  FSEL R213, R109, -INF , !P6 ;  /* 0xff8000006dd57808 */ /* 0x000fe40007000000 */
[----:B------:R-:W-:-:S02]  /*9af0*/  FSEL R207, R111, -INF , !P5 ;  /* 0xff8000006fcf7808 */ /* 0x000fc40006800000 */
[C---:B------:R-:W-:Y:S02]  /*9b00*/  ISETP.GE.AND P6, PT, R19.reuse, R187, PT ;  /* 0x000000bb1300720c */ /* 0x040fe40003fc6270 */
[----:B------:R-:W-:Y:S01]  /*9b10*/  ISETP.GE.AND P5, PT, R19, R182, PT ;  /* 0x000000b61300720c */ /* 0x000fe20003fa6270 */
[----:B------:R-:W-:Y:S01]  /*9b20*/  VIADD R19, R132, 0xffffff19 ;  /* 0xffffff1984137836 */ /* 0x000fe20000000000 */
        /* <DEDUP_REMOVED lines=19> */
[C---:B------:R-:W-:Y:S01]  /*9c60*/  ISETP.GE.AND P0, PT, R17.reuse, R186, PT ;  /* 0x000000ba1100720c */ /* 0x040fe20003f06270 */
[C---:B------:R-:W-:Y:S01]  /*9c70*/  VIADD R35, R132.reuse, 0xffffff21 ;  /* 0xffffff2184237836 */ /* 0x040fe20000000000 */
[C---:B------:R-:W-:Y:S01]  /*9c80*/  ISETP.GE.AND P1, PT, R17.reuse, R188, PT ;  /* 0x000000bc1100720c */ /* 0x040fe20003f26270 */
[----:B------:R-:W-:Y:S01]  /*9c90*/  VIADD R33, R132, 0xffffff28 ;  /* 0xffffff2884217836 */ /* 0x000fe20000000000 */
[----:B------:R-:W-:Y:S02]  /*9ca0*/  FSEL R32, R32, -INF , P3 ;  /* 0xff80000020207808 */ /* 0x000fe40001800000 */
[----:B------:R-:W-:-:S02]  /*9cb0*/  ISETP.GE.AND P4, PT, R17, R187, PT ;  /* 0x000000bb1100720c */ /* 0x000fc40003f86270 */
[----:B------:R-:W-:Y:S02]  /*9cc0*/  ISETP.GE.AND P3, PT, R17, R182, PT ;  /* 0x000000b61100720c */ /* 0x000fe40003f66270 */
        /* <DEDUP_REMOVED lines=24> */
[----:B------:R-:W-:Y:S02]  /*9e50*/  ISETP.GE.AND P2, PT, R33, R186, PT ;  /* 0x000000ba2100720c */ /* 0x000fe40003f46270 */
[----:B------:R-:W-:-:S02]  /*9e60*/  FSEL R127, R40, -INF , !P6 ;  /* 0xff800000287f7808 */ /* 0x000fc40007000000 */
[----:B------:R-:W-:Y:S02]  /*9e70*/  FSEL R123, R41, -INF , !P5 ;  /* 0xff800000297b7808 */ /* 0x000fe40006800000 */
[----:B------:R-:W-:Y:S01]  /*9e80*/  FSEL R199, R27, -INF , !P4 ;  /* 0xff8000001bc77808 */ /* 0x000fe20006000000 */
[----:B------:R-:W-:Y:S01]  /*9e90*/  VIADD R27, R132, 0xffffff31 ;  /* 0xffffff31841b7836 */ /* 0x000fe20000000000 */
[C---:B------:R-:W-:Y:S02]  /*9ea0*/  ISETP.GE.AND P6, PT, R35.reuse, R187, PT ;  /* 0x000000bb2300720c */ /* 0x040fe40003fc6270 */
[----:B------:R-:W-:Y:S02]  /*9eb0*/  ISETP.GE.AND P5, PT, R35, R182, PT ;  /* 0x000000b62300720c */ /* 0x000fe40003fa6270 */
[----:B------:R-:W-:Y:S02]  /*9ec0*/  ISETP.GE.AND P3, PT, R33, R188, PT ;  /* 0x000000bc2100720c */ /* 0x000fe40003f66270 */
[----:B------:R-:W-:-:S02]  /*9ed0*/  FSEL R125, R25, -INF , P1 ;  /* 0xff800000197d7808 */ /* 0x000fc40000800000 */
[----:B------:R-:W-:Y:S01]  /*9ee0*/  FSEL R26, R26, -INF , P0 ;  /* 0xff8000001a1a7808 */ /* 0x000fe20000000000 */
[----:B------:R-:W-:Y:S01]  /*9ef0*/  VIADD R25, R132, 0xffffff38 ;  /* 0xffffff3884197836 */ /* 0x000fe20000000000 */
[----:B------:R-:W-:Y:S02]  /*9f00*/  ISETP.GE.AND P1, PT, R33, R182, PT ;  /* 0x000000b62100720c */ /* 0x000fe40003f26270 */
[----:B------:R-:W-:Y:S02]  /*9f10*/  FSEL R31, R31, -INF , P2 ;  /* 0xff8000001f1f7808 */ /* 0x000fe40001000000 */
[----:B------:R-:W-:Y:S02]  /*9f20*/  FSEL R125, R125, -INF , !P6 ;  /* 0xff8000007d7d7808 */ /* 0x000fe40007000000 */
[----:B------:R-:W-:Y:S02]  /*9f30*/  FSEL R16, R16, -INF , P3 ;  /* 0xff80000010107808 */ /* 0x000fe40001800000 */
[----:B------:R-:W-:-:S02]  /*9f40*/  FSEL R121, R26, -INF , !P5 ;  /* 0xff8000001a797808 */ /* 0x000fc40006800000 */
[-C--:B------:R-:W-:Y:S02]  /*9f50*/  ISETP.GE.AND P4, PT, R33, R187.reuse, PT ;  /* 0x000000bb2100720c */ /* 0x080fe40003f86270 */
[C---:B------:R-:W-:Y:S02]  /*9f60*/  ISETP.GE.AND P0, PT, R27.reuse, R188, PT ;  /* 0x000000bc1b00720c */ /* 0x040fe40003f06270 */
[C---:B------:R-:W-:Y:S02]  /*9f70*/  ISETP.GE.AND P6, PT, R27.reuse, R187, PT ;  /* 0x000000bb1b00720c */ /* 0x040fe40003fc6270 */
[C---:B------:R-:W-:Y:S02]  /*9f80*/  ISETP.GE.AND P3, PT, R27.reuse, R186, PT ;  /* 0x000000ba1b00720c */ /* 0x040fe40003f66270 */
[----:B------:R-:W-:Y:S01]  /*9f90*/  ISETP.GE.AND P5, PT, R27, R182, PT ;  /* 0x000000b61b00720c */ /* 0x000fe20003fa6270 */
[----:B------:R-:W-:Y:S01]  /*9fa0*/  VIADD R27, R132, 0xffffff39 ;  /* 0xffffff39841b7836 */ /* 0x000fe20000000000 */
[----:B------:R-:W-:-:S02]  /*9fb0*/  FSEL R155, R31, -INF , !P1 ;  /* 0xff8000001f9b7808 */ /* 0x000fc40004800000 */
[C---:B------:R-:W-:Y:S02]  /*9fc0*/  ISETP.GE.AND P2, PT, R25.reuse, R188, PT ;  /* 0x000000bc1900720c */ /* 0x040fe40003f46270 */
        /* <DEDUP_REMOVED lines=12> */
[----:B------:R-:W-:-:S02]  /*a090*/  FSEL R147, R13, -INF , P3 ;  /* 0xff8000000d937808 */ /* 0x000fc40001800000 */
[C---:B------:R-:W-:Y:S02]  /*a0a0*/  ISETP.GE.AND P1, PT, R25.reuse, R188, PT ;  /* 0x000000bc1900720c */ /* 0x040fe40003f26270 */
[C---:B------:R-:W-:Y:S02]  /*a0b0*/  ISETP.GE.AND P4, PT, R25.reuse, R187, PT ;  /* 0x000000bb1900720c */ /* 0x040fe40003f86270 */
[C---:B------:R-:W-:Y:S02]  /*a0c0*/  ISETP.GE.AND P0, PT, R25.reuse, R186, PT ;  /* 0x000000ba1900720c */ /* 0x040fe40003f06270 */
[----:B------:R-:W-:Y:S01]  /*a0d0*/  ISETP.GE.AND P3, PT, R25, R182, PT ;  /* 0x000000b61900720c */ /* 0x000fe20003f66270 */
[C---:B------:R-:W-:Y:S01]  /*a0e0*/  VIADD R25, R132.reuse, 0xffffff41 ;  /* 0xffffff4184197836 */ /* 0x040fe20000000000 */
[----:B------:R-:W-:Y:S02]  /*a0f0*/  ISETP.GE.AND P2, PT, R27, R186, PT ;  /* 0x000000ba1b00720c */ /* 0x000fe40003f46270 */
[----:B------:R-:W-:Y:S01]  /*a100*/  FSEL R149, R29, -INF , !P5 ;  /* 0xff8000001d957808 */ /* 0x000fe20006800000 */
[----:B------:R-:W-:Y:S01]  /*a110*/  VIADD R13, R132, 0xffffff48 ;  /* 0xffffff48840d7836 */ /* 0x000fe20000000000 */
[----:B------:R-:W-:-:S02]  /*a120*/  FSEL R151, R28, -INF , !P6 ;  /* 0xff8000001c977808 */ /* 0x000fc40007000000 */
[----:B------:R-:W-:Y:S02]  /*a130*/  ISETP.GE.AND P5, PT, R27, R182, PT ;  /* 0x000000b61b00720c */ /* 0x000fe40003fa6270 */
[----:B------:R-:W-:Y:S02]  /*a140*/  FSEL R15, R15, -INF , P2 ;  /* 0xff8000000f0f7808 */ /* 0x000fe40001000000 */
[----:B------:R-:W-:Y:S02]  /*a150*/  ISETP.GE.AND P6, PT, R27, R187, PT ;  /* 0x000000bb1b00720c */ /* 0x000fe40003fc6270 */
[----:B------:R-:W-:Y:S02]  /*a160*/  ISETP.GE.AND P2, PT, R25, R188, PT ;  /* 0x000000bc1900720c */ /* 0x000fe40003f46270 */
[----:B------:R-:W-:Y:S02]  /*a170*/  FSEL R14, R14, -INF , P1 ;  /* 0xff8000000e0e7808 */ /* 0x000fe40000800000 */
[----:B------:R-:W-:-:S02]  /*a180*/  FSEL R21, R21, -INF , P0 ;  /* 0xff80000015157808 */ /* 0x000fc40000000000 */
[----:B------:R-:W-:Y:S02]  /*a190*/  ISETP.GE.AND P1, PT, R25, R186, PT ;  /* 0x000000ba1900720c */ /* 0x000fe40003f26270 */
[----:B------:R-:W-:Y:S01]  /*a1a0*/  FSEL R145, R15, -INF , !P5 ;  /* 0xff8000000f917808 */ /* 0x000fe20006800000 */
[----:B------:R-:W-:Y:S01]  /*a1b0*/  VIADD R15, R132, 0xffffff49 ;  /* 0xffffff49840f7836 */ /* 0x000fe20000000000 */
[----:B------:R-:W-:Y:S02]  /*a1c0*/  FSEL R147, R147, -INF , !P6 ;  /* 0xff80000093937808 */ /* 0x000fe40007000000 */
[----:B------:R-:W-:Y:S02]  /*a1d0*/  FSEL R143, R14, -INF , !P4 ;  /* 0xff8000000e8f7808 */ /* 0x000fe40006000000 */
[----:B---3--:R-:W-:Y:S02]  /*a1e0*/  FSEL R135, R21, -INF , !P3 ;  /* 0xff80000015877808 */ /* 0x008fe40005800000 */
[----:B------:R-:W-:-:S02]  /*a1f0*/  FSEL R12, R12, -INF , P2 ;  /* 0xff8000000c0c7808 */ /* 0x000fc40001000000 */
[CC--:B------:R-:W-:Y:S02]  /*a200*/  ISETP.GE.AND P6, PT, R25.reuse, R187.reuse, PT ;  /* 0x000000bb1900720c */ /* 0x0c0fe40003fc6270 */
        /* <DEDUP_REMOVED lines=8> */
[C---:B------:R-:W-:Y:S02]  /*a290*/  ISETP.GE.AND P1, PT, R15.reuse, R188, PT ;  /* 0x000000bc0f00720c */ /* 0x040fe40003f26270 */
[----:B------:R-:W-:Y:S02]  /*a2a0*/  FSEL R124, R124, -INF , P0 ;  /* 0xff8000007c7c7808 */ /* 0x000fe40000000000 */
[----:B------:R-:W-:Y:S02]  /*a2b0*/  FSEL R133, R126, -INF , !P5 ;  /* 0xff8000007e857808 */ /* 0x000fe40006800000 */
[----:B------:R-:W-:Y:S02]  /*a2c0*/  FSEL R128, R128, -INF , P3 ;  /* 0xff80000080807808 */ /* 0x000fe40001800000 */
[----:B------:R-:W-:-:S02]  /*a2d0*/  ISETP.GE.AND P6, PT, R15, R187, PT ;  /* 0x000000bb0f00720c */ /* 0x000fc40003fc6270 */
[C---:B------:R-:W-:Y:S02]  /*a2e0*/  ISETP.GE.AND P0, PT, R15.reuse, R186, PT ;  /* 0x000000ba0f00720c */ /* 0x040fe40003f06270 */
[----:B------:R-:W-:Y:S01]  /*a2f0*/  ISETP.GE.AND P5, PT, R15, R182, PT ;  /* 0x000000b60f00720c */ /* 0x000fe20003fa6270 */
[----:B------:R-:W-:Y:S01]  /*a300*/  VIADD R15, R132, 0xffffff51 ;  /* 0xffffff51840f7836 */ /* 0x000fe20000000000 */
        /* <DEDUP_REMOVED lines=11> */
[C---:B------:R-:W-:Y:S02]  /*a3c0*/  ISETP.GE.AND P3, PT, R15.reuse, R186, PT ;  /* 0x000000ba0f00720c */ /* 0x040fe40003f66270 */
[----:B------:R-:W-:Y:S02]  /*a3d0*/  FSEL R137, R120, -INF , !P6 ;  /* 0xff80000078897808 */ /* 0x000fe40007000000 */
[----:B------:R-:W-:Y:S02]  /*a3e0*/  FSEL R129, R122, -INF , !P5 ;  /* 0xff8000007a817808 */ /* 0x000fe40006800000 */
[C---:B------:R-:W-:Y:S02]  /*a3f0*/  ISETP.GE.AND P6, PT, R15.reuse, R187, PT ;  /* 0x000000bb0f00720c */ /* 0x040fe40003fc6270 */
[----:B------:R-:W-:Y:S01]  /*a400*/  ISETP.GE.AND P5, PT, R15, R182, PT ;  /* 0x000000b60f00720c */ /* 0x000fe20003fa6270 */
[----:B------:R-:W-:Y:S01]  /*a410*/  VIADD R15, R132, 0xffffff59 ;  /* 0xffffff59840f7836 */ /* 0x000fe20000000000 */
[----:B------:R-:W-:-:S02]  /*a420*/  FSEL R105, R105, -INF , P2 ;  /* 0xff80000069697808 */ /* 0x000fc40001000000 */
[----:B------:R-:W-:Y:S02]  /*a430*/  FSEL R113, R104, -INF , !P4 ;  /* 0xff80000068717808 */ /* 0x000fe40006000000 */
[----:B------:R-:W-:Y:S02]  /*a440*/  ISETP.GE.AND P4, PT, R13, R188, PT ;  /* 0x000000bc0d00720c */ /* 0x000fe40003f86270 */
[----:B------:R-:W-:Y:S02]  /*a450*/  FSEL R22, R22, -INF , P0 ;  /* 0xff80000016167808 */ /* 0x000fe40000000000 */
[----:B------:R-:W-:Y:S02]  /*a460*/  FSEL R8, R8, -INF , P3 ;  /* 0xff80000008087808 */ /* 0x000fe40001800000 */
[----:B------:R-:W-:Y:S02]  /*a470*/  FSEL R105, R105, -INF , !P1 ;  /* 0xff80000069697808 */ /* 0x000fe40004800000 */
[----:B------:R-:W-:-:S02]  /*a480*/  ISETP.GE.AND P2, PT, R13, R187, PT ;  /* 0x000000bb0d00720c */ /* 0x000fc40003f46270 */
[C---:B------:R-:W-:Y:S02]  /*a490*/  ISETP.GE.AND P1, PT, R13.reuse, R186, PT ;  /* 0x000000ba0d00720c */ /* 0x040fe40003f26270 */
[----:B------:R-:W-:Y:S01]  /*a4a0*/  ISETP.GE.AND P0, PT, R13, R182, PT ;  /* 0x000000b60d00720c */ /* 0x000fe20003f06270 */
[----:B------:R-:W-:Y:S01]  /*a4b0*/  VIADD R13, R132, 0xffffff60 ;  /* 0xffffff60840d7836 */ /* 0x000fe20000000000 */
[----:B------:R-:W-:Y:S02]  /*a4c0*/  FSEL R111, R22, -INF , !P6 ;  /* 0xff800000166f7808 */ /* 0x000fe40007000000 */
[----:B------:R-:W-:Y:S02]  /*a4d0*/  FSEL R106, R106, -INF , P4 ;  /* 0xff8000006a6a7808 */ /* 0x000fe40002000000 */
[----:B------:R-:W-:Y:S02]  /*a4e0*/  FSEL R27, R8, -INF , !P5 ;  /* 0xff800000081b7808 */ /* 0x000fe40006800000 */
[----:B------:R-:W-:-:S02]  /*a4f0*/  ISETP.GE.AND P3, PT, R15, R188, PT ;  /* 0x000000bc0f00720c */ /* 0x000fc40003f66270 */
[C---:B------:R-:W-:Y:S02]  /*a500*/  ISETP.GE.AND P6, PT, R15.reuse, R187, PT ;  /* 0x000000bb0f00720c */ /* 0x040fe40003fc6270 */
[C---:B------:R-:W-:Y:S02]  /*a510*/  ISETP.GE.AND P4, PT, R15.reuse, R186, PT ;  /* 0x000000ba0f00720c */ /* 0x040fe40003f86270 */
[----:B------:R-:W-:Y:S01]  /*a520*/  ISETP.GE.AND P5, PT, R15, R182, PT ;  /* 0x000000b60f00720c */ /* 0x000fe20003fa6270 */
[----:B------:R-:W-:Y:S01]  /*a530*/  VIADD R15, R132, 0xffffff61 ;  /* 0xffffff61840f7836 */ /* 0x000fe20000000000 */
[----:B------:R-:W-:Y:S02]  /*a540*/  FSEL R25, R66, -INF , P1 ;  /* 0xff80000042197808 */ /* 0x000fe40000800000 */
[----:B------:R-:W-:Y:S02]  /*a550*/  FSEL R109, R106, -INF , !P2 ;  /* 0xff8000006a6d7808 */ /* 0x000fe40005000000 */
[----:B------:R-:W-:-:S02]  /*a560*/  ISETP.GE.AND P2, PT, R13, R188, PT ;  /* 0x000000bc0d00720c */ /* 0x000fc40003f46270 */
[----:B------:R-:W-:Y:S02]  /*a570*/  FSEL R64, R64, -INF , P4 ;  /* 0xff80000040407808 */ /* 0x000fe40002000000 */
[----:B------:R-:W-:Y:S02]  /*a580*/  FMNMX3.FTZ R8, R36, R53, R209, !PT ;  /* 0x0000003524087276 */ /* 0x000fe400078100d1 */
[----:B------:R-:W-:Y:S02]  /*a590*/  ISETP.GE.AND P4, PT, R15, R188, PT ;  /* 0x000000bc0f00720c */ /* 0x000fe40003f86270 */
[----:B------:R-:W-:Y:S02]  /*a5a0*/  FSEL R25, R25, -INF , !P0 ;  /* 0xff80000019197808 */ /* 0x000fe40004000000 */
[----:B------:R-:W-:Y:S02]  /*a5b0*/  FSEL R10, R10, -INF , P3 ;  /* 0xff8000000a0a7808 */ /* 0x000fe40001800000 */
[----:B------:R-:W-:-:S02]  /*a5c0*/  ISETP.GE.AND P1, PT, R13, R187, PT ;  /* 0x000000bb0d00720c */ /* 0x000fc40003f26270 */
[C---:B------:R-:W-:Y:S02]  /*a5d0*/  ISETP.GE.AND P0, PT, R13.reuse, R186, PT ;  /* 0x000000ba0d00720c */ /* 0x040fe40003f06270 */
[----:B------:R-:W-:Y:S01]  /*a5e0*/  ISETP.GE.AND P3, PT, R13, R182, PT ;  /* 0x000000b60d00720c */ /* 0x000fe20003f66270 */
[----:B------:R-:W-:Y:S01]  /*a5f0*/  VIADD R13, R132, 0xffffff68 ;  /* 0xffffff68840d7836 */ /* 0x000fe20000000000 */
[----:B------:R-:W-:Y:S02]  /*a600*/  FSEL R60, R60, -INF , P2 ;  /* 0xff8000003c3c7808 */ /* 0x000fe40001000000 */
[----:B------:R-:W-:Y:S02]  /*a610*/  FMNMX3.FTZ R8, R8, R211, R213, !PT ;  /* 0x000000d308087276 */ /* 0x000fe400078100d5 */
[----:B------:R-:W-:Y:S02]  /*a620*/  ISETP.GE.AND P2, PT, R15, R186, PT ;  /* 0x000000ba0f00720c */ /* 0x000fe40003f46270 */
[----:B------:R-:W-:Y:S01]  /*a630*/  FSEL R59, R9, -INF , P4 ;  /* 0xff800000093b7808 */ /* 0x000fe20002000000 */
[----:B------:R-:W-:Y:S01]  /*a640*/  VIADD R9, R132, 0xffffff69 ;  /* 0xffffff6984097836 */ /* 0x000fe20000000000 */
[----:B------:R-:W-:-:S02]  /*a650*/  FSEL R107, R10, -INF , !P6 ;  /* 0xff8000000a6b7808 */ /* 0x000fc40007000000 */
[----:B------:R-:W-:Y:S02]  /*a660*/  FSEL R67, R64, -INF , !P5 ;  /* 0xff80000040437808 */ /* 0x000fe40006800000 */
[----:B------:R-:W-:Y:S02]  /*a670*/  FSEL R51, R61, -INF , P0 ;  /* 0xff8000003d337808 */ /* 0x000fe40000000000 */
[----:B------:R-:W-:Y:S02]  /*a680*/  FMNMX3.FTZ R8, R8, R205, R119, !PT ;  /* 0x000000cd08087276 */ /* 0x000fe40007810077 */
[C---:B------:R-:W-:Y:S02]  /*a690*/  ISETP.GE.AND P6, PT, R15.reuse, R187, PT ;  /* 0x000000bb0f00720c */ /* 0x040fe40003fc6270 */
[----:B------:R-:W-:Y:S02]  /*a6a0*/  ISETP.GE.AND P5, PT, R15, R182, PT ;  /* 0x000000b60f00720c */ /* 0x000fe40003fa6270 */
[----:B------:R-:W-:-:S02]  /*a6b0*/  ISETP.GE.AND P0, PT, R13, R188, PT ;  /* 0x000000bc0d00720c */ /* 0x000fc40003f06270 */
[----:B------:R-:W-:Y:S02]  /*a6c0*/  FSEL R11, R11, -INF , P2 ;  /* 0xff8000000b0b7808 */ /* 0x000fe40001000000 */
[----:B------:R-:W-:Y:S02]  /*a6d0*/  FMNMX3.FTZ R10, R0, R5, R45, !PT ;  /* 0x00000005000a7276 */ /* 0x000fe4000781002d */
[----:B------:R-:W-:Y:S02]  /*a6e0*/  ISETP.GE.AND P2, PT, R9, R188, PT ;  /* 0x000000bc0900720c */ /* 0x000fe40003f46270 */
[----:B------:R-:W-:Y:S02]  /*a6f0*/  FMNMX3.FTZ R8, R8, R203, R65, !PT ;  /* 0x000000cb08087276 */ /* 0x000fe40007810041 */
[----:B------:R-:W-:Y:S02]  /*a700*/  FSEL R59, R59, -INF , !P6 ;  /* 0xff8000003b3b7808 */ /* 0x000fe40007000000 */
[----:B------:R-:W-:-:S02]  /*a710*/  FSEL R57, R62, -INF , P0 ;  /* 0xff8000003e397808 */ /* 0x000fc40000000000 */
        /* <DEDUP_REMOVED lines=10> */
[----:B------:R-:W-:Y:S02]  /*a7c0*/  ISETP.GE.AND P6, PT, R9, R188, PT ;  /* 0x000000bc0900720c */ /* 0x000fe40003fc6270 */
[----:B------:R-:W-:Y:S02]  /*a7d0*/  FMNMX3.FTZ R8, R8, R199, R125, !PT ;  /* 0x000000c708087276 */ /* 0x000fe4000781007d */
[----:B------:R-:W-:-:S02]  /*a7e0*/  FMNMX3.FTZ R10, R10, R19, R17, !PT ;  /* 0x000000130a0a7276 */ /* 0x000fc40007810011 */
[----:B------:R-:W-:Y:S02]  /*a7f0*/  FSEL R61, R60, -INF , !P1 ;  /* 0xff8000003c3d7808 */ /* 0x000fe40004800000 */
[----:B------:R-:W-:Y:S02]  /*a800*/  FSEL R51, R51, -INF , !P3 ;  /* 0xff80000033337808 */ /* 0x000fe40005800000 */
[----:B------:R-:W-:Y:S02]  /*a810*/  FMNMX3.FTZ R8, R8, R191, R151, !PT ;  /* 0x000000bf08087276 */ /* 0x000fe40007810097 */
[----:B------:R-:W-:Y:S02]  /*a820*/  FSEL R39, R6, -INF , P6 ;  /* 0xff80000006277808 */ /* 0x000fe40003000000 */
[C---:B------:R-:W-:Y:S02]  /*a830*/  ISETP.GE.AND P1, PT, R13.reuse, R187, PT ;  /* 0x000000bb0d00720c */ /* 0x040fe40003f26270 */
[----:B------:R-:W-:-:S02]  /*a840*/  ISETP.GE.AND P3, PT, R13, R186, PT ;  /* 0x000000ba0d00720c */ /* 0x000fc40003f66270 */
        /* <DEDUP_REMOVED lines=8> */
[----:B------:R-:W-:Y:S02]  /*a8d0*/  FMNMX3.FTZ R6, R6, R155, R149, !PT ;  /* 0x0000009b06067276 */ /* 0x000fe40007810095 */
[----:B------:R-:W-:Y:S02]  /*a8e0*/  FSEL R47, R58, -INF , P3 ;  /* 0xff8000003a2f7808 */ /* 0x000fe40001800000 */
[----:B------:R-:W-:Y:S02]  /*a8f0*/  ISETP.GE.AND P3, PT, R13, R187, PT ;  /* 0x000000bb0d00720c */ /* 0x000fe40003f66270 */
[----:B------:R-:W-:Y:S02]  /*a900*/  FSEL R41, R52, -INF , P1 ;  /* 0xff80000034297808 */ /* 0x000fe40000800000 */
[----:B------:R-:W-:-:S02]  /*a910*/  FMNMX3.FTZ R8, R8, R139, R137, !PT ;  /* 0x0000008b08087276 */ /* 0x000fc40007810089 */
[----:B------:R-:W-:Y:S02]  /*a920*/  FMNMX3.FTZ R6, R6, R153, R145, !PT ;  /* 0x0000009906067276 */ /* 0x000fe40007810091 */
[----:B------:R-:W-:Y:S02]  /*a930*/  FSEL R4, R4, -INF , P0 ;  /* 0xff80000004047808 */ /* 0x000fe40000000000 */
[----:B------:R-:W-:Y:S02]  /*a940*/  FSEL R41, R41, -INF , !P3 ;  /* 0xff80000029297808 */ /* 0x000fe40005800000 */
[C---:B------:R-:W-:Y:S02]  /*a950*/  ISETP.GE.AND P0, PT, R9.reuse, R187, PT ;  /* 0x000000bb0900720c */ /* 0x040fe40003f06270 */
[C---:B------:R-:W-:Y:S02]  /*a960*/  ISETP.GE.AND P1, PT, R9.reuse, R186, PT ;  /* 0x000000ba0900720c */ /* 0x040fe40003f26270 */
[----:B------:R-:W-:Y:S01]  /*a970*/  ISETP.GE.AND P3, PT, R9, R182, PT ;  /* 0x000000b60900720c */ /* 0x000fe20003f66270 */
[----:B------:R-:W-:Y:S01]  /*a980*/  VIADD R9, R132, 0xffffff78 ;  /* 0xffffff7884097836 */ /* 0x000fe20000000000 */
[----:B------:R-:W-:-:S02]  /*a990*/  FMNMX3.FTZ R10, R8, R113, R111, !PT ;  /* 0x00000071080a7276 */ /* 0x000fc4000781006f */
[----:B------:R-:W-:Y:S02]  /*a9a0*/  ISETP.GE.AND P2, PT, R13, R186, PT ;  /* 0x000000ba0d00720c */ /* 0x000fe40003f46270 */
[----:B------:R-:W-:Y:S02]  /*a9b0*/  FMNMX3.FTZ R8, R6, R135, R133, !PT ;  /* 0x0000008706087276 */ /* 0x000fe40007810085 */
[----:B------:R-:W-:Y:S02]  /*a9c0*/  FSEL R31, R116, -INF , P2 ;  /* 0xff800000741f7808 */ /* 0x000fe40001000000 */
        /* <DEDUP_REMOVED lines=10> */
[----:B------:R-:W-:Y:S02]  /*aa70*/  ISETP.GE.AND P2, PT, R9, R188, PT ;  /* 0x000000bc0900720c */ /* 0x000fe40003f46270 */
[----:B------:R-:W-:Y:S02]  /*aa80*/  FMNMX3.FTZ R6, R10, R109, R107, !PT ;  /* 0x0000006d0a067276 */ /* 0x000fe4000781006b */
[----:B------:R-:W-:Y:S02]  /*aa90*/  FMNMX3.FTZ R8, R8, R25, R67, !PT ;  /* 0x0000001908087276 */ /* 0x000fe40007810043 */
[----:B------:R-:W-:Y:S02]  /*aaa0*/  FSEL R29, R130, -INF , P0 ;  /* 0xff800000821d7808 */ /* 0x000fe40000000000 */
[----:B------:R-:W-:Y:S02]  /*aab0*/  FSEL R47, R47, -INF , !P4 ;  /* 0xff8000002f2f7808 */ /* 0x000fe40006000000 */
[----:B------:R-:W-:-:S02]  /*aac0*/  ISETP.GE.AND P0, PT, R9, R187, PT ;  /* 0x000000bb0900720c */ /* 0x000fc40003f06270 */
[----:B------:R-:W-:Y:S02]  /*aad0*/  FSEL R33, R118, -INF , P2 ;  /* 0xff80000076217808 */ /* 0x000fe40001000000 */
[----:B------:R-:W-:Y:S02]  /*aae0*/  FSEL R43, R4, -INF , !P5 ;  /* 0xff800000042b7808 */ /* 0x000fe40006800000 */
[----:B------:R-:W-:Y:S02]  /*aaf0*/  ISETP.GE.AND P4, PT, R13, R182, PT ;  /* 0x000000b60d00720c */ /* 0x000fe40003f86270 */
[----:B------:R-:W-:Y:S01]  /*ab00*/  FMNMX3.FTZ R6, R6, R61, R59, !PT ;  /* 0x0000003d06067276 */ /* 0x000fe2000781003b */
[----:B------:R-:W-:Y:S01]  /*ab10*/  LDSM.16.MT88.4 R12, [R160+0x6000] ;  /* 0x00600000a00c783b */ /* 0x000fe20000004200 */
        /* <DEDUP_REMOVED lines=9> */
[----:B------:R-:W-:Y:S02]  /*abb0*/  FSEL R35, R35, -INF , !P6 ;  /* 0xff80000023237808 */ /* 0x000fe40007000000 */
[----:B------:R-:W-:Y:S02]  /*abc0*/  FMNMX3.FTZ R6, R6, R41, R39, !PT ;  /* 0x0000002906067276 */ /* 0x000fe40007810027 */
[----:B------:R-:W-:Y:S02]  /*abd0*/  FSEL R29, R29, -INF , !P1 ;  /* 0xff8000001d1d7808 */ /* 0x000fe40004800000 */
[----:B------:R-:W-:Y:S02]  /*abe0*/  FSEL R28, R28, -INF , !P0 ;  /* 0xff8000001c1c7808 */ /* 0x000fe40004000000 */
[----:B------:R-:W-:-:S02]  /*abf0*/  FMNMX3.FTZ R4, R4, R31, R30, !PT ;  /* 0x0000001f04047276 */ /* 0x000fc4000781001e */
        /* <DEDUP_REMOVED lines=15> */
[----:B------:R-:W-:Y:S02]  /*acf0*/  FADD.FTZ R26, R0, -R9 ;  /* 0x80000009001a7221 */ /* 0x000fe40000010000 */
[----:B------:R-:W1:Y:S01]  /*ad00*/  LDSM.16.MT88.4 R8, [R156+0x6000] ;  /* 0x006000009c08783b */ /* 0x000e620000004200 */
[C---:B----4-:R-:W-:Y:S01]  /*ad10*/  FMUL.FTZ R32, R23.reuse, R22 ;  /* 0x0000001617207220 */ /* 0x050fe20000410000 */
[----:B------:R-:W-:-:S04]  /*ad20*/  FMUL.FTZ R4, R23, R21 ;  /* 0x0000001517047220 */ /* 0x000fc80000410000 */
[----:B------:R-:W-:Y:S02]  /*ad30*/  FSEL R32, R32, RZ, P1 ;  /* 0x000000ff20207208 */ /* 0x000fe40000800000 */
[----:B------:R-:W-:Y:S01]  /*ad40*/  FSEL R0, R4, RZ, P0 ;  /* 0x000000ff04007208 */ /* 0x000fe20000000000 */
[C---:B------:R-:W-:Y:S01]  /*ad50*/  FMUL.FTZ R48, R23.reuse, R48 ;  /* 0x0000003017307220 */ /* 0x040fe20000410000 */
[----:B------:R-:W-:Y:S01]  /*ad60*/  FMUL.FTZ R26, R23, R26 ;  /* 0x0000001a171a7220 */ /* 0x000fe20000410000 */
[-CC-:B------:R-:W-:Y:S01]  /*ad70*/  FFMA.FTZ R115, R53, R23.reuse, -R32.reuse ;  /* 0x0000001735737223 */ /* 0x180fe20000010820 */
[-C--:B------:R-:W-:Y:S01]  /*ad80*/  FFMA.FTZ R40, R209, R23.reuse, -R32 ;  /* 0x00000017d1287223 */ /* 0x080fe20000010820 */
[-C--:B------:R-:W-:Y:S01]  /*ad90*/  FFMA.FTZ R44, R45, R23.reuse, -R0 ;  /* 0x000000172d2c7223 */ /* 0x080fe20000010800 */
[-CC-:B------:R-:W-:Y:S01]  /*ada0*/  FFMA.FTZ R53, R211, R23.reuse, -R32.reuse ;  /* 0x00000017d3357223 */ /* 0x180fe20000010820 */
[-C--:B------:R-:W-:Y:S01]  /*adb0*/  FFMA.FTZ R36, R213, R23.reuse, -R32 ;  /* 0x00000017d5247223 */ /* 0x080fe20000010820 */
[-CC-:B------:R-:W-:Y:S01]  /*adc0*/  FFMA.FTZ R24, R5, R23.reuse, -R0.reuse ;  /* 0x0000001705187223 */ /* 0x180fe20000010800 */
[-CC-:B------:R-:W-:Y:S01]  /*add0*/  FFMA.FTZ R45, R7, R23.reuse, -R0.reuse ;  /* 0x00000017072d7223 */ /* 0x180fe20000010800 */
[----:B------:R-:W-:Y:S01]  /*ade0*/  FFMA.FTZ R34, R207, R23, -R0 ;  /* 0x00000017cf227223 */ /* 0x000fe20000010800 */
[----:B------:R-:W-:Y:S04]  /*adf0*/  MUFU.EX2 R115, R115 ;  /* 0x0000007300737308 */ /* 0x000fe80000000800 */
[----:B------:R-:W2:Y:S04]  /*ae00*/  MUFU.EX2 R40, R40 ;  /* 0x0000002800287308 */ /* 0x000ea80000000800 */
[----:B------:R-:W-:Y:S04]  /*ae10*/  MUFU.EX2 R53, R53 ;  /* 0x0000003500357308 */ /* 0x000fe80000000800 */
[----:B------:R-:W-:Y:S04]  /*ae20*/  MUFU.EX2 R36, R36 ;  /* 0x0000002400247308 */ /* 0x000fe80000000800 */
[----:B------:R-:W3:Y:S04]  /*ae30*/  MUFU.EX2 R48, R48 ;  /* 0x0000003000307308 */ /* 0x000ee80000000800 */
[----:B------:R-:W4:Y:S04]  /*ae40*/  MUFU.EX2 R26, R26 ;  /* 0x0000001a001a7308 */ /* 0x000f280000000800 */
[----:B------:R-:W-:Y:S04]  /*ae50*/  MUFU.EX2 R24, R24 ;  /* 0x0000001800187308 */ /* 0x000fe80000000800 */
[----:B------:R-:W5:Y:S04]  /*ae60*/  MUFU.EX2 R44, R44 ;  /* 0x0000002c002c7308 */ /* 0x000f680000000800 */
[----:B------:R-:W-:Y:S04]  /*ae70*/  MUFU.EX2 R45, R45 ;  /* 0x0000002d002d7308 */ /* 0x000fe80000000800 */
[----:B------:R-:W1:Y:S01]  /*ae80*/  MUFU.EX2 R34, R34 ;  /* 0x0000002200227308 */ /* 0x000e620000000800 */
[----:B--2---:R-:W-:Y:S01]  /*ae90*/  F2FP.BF16.F32.PACK_AB R4, R40, R115 ;  /* 0x000000732804723e */ /* 0x004fe200000010ff */
[-C--:B---3--:R-:W-:Y:S01]  /*aea0*/  FMUL.FTZ R88, R88, R48.reuse ;  /* 0x0000003058587220 */ /* 0x088fe20000410000 */
[----:B------:R-:W-:Y:S01]  /*aeb0*/  F2FP.BF16.F32.PACK_AB R6, R36, R53 ;  /* 0x000000352406723e */ /* 0x000fe200000010ff */
[----:B------:R-:W-:Y:S01]  /*aec0*/  FMUL.FTZ R89, R89, R48 ;  /* 0x0000003059597220 */ /* 0x000fe20000410000 */
[----:B----4-:R-:W-:Y:S01]  /*aed0*/  FMUL.FTZ R90, R90, R26 ;  /* 0x0000001a5a5a7220 */ /* 0x010fe20000410000 */
[----:B-----5:R-:W-:Y:S01]  /*aee0*/  F2FP.BF16.F32.PACK_AB R5, R44, R24 ;  /* 0x000000182c05723e */ /* 0x020fe200000010ff */
[----:B------:R-:W-:Y:S01]  /*aef0*/  FMUL.FTZ R91, R91, R26 ;  /* 0x0000001a5b5b7220 */ /* 0x000fe20000410000 */
[-C--:B------:R-:W-:Y:S01]  /*af00*/  FMUL.FTZ R84, R84, R48.reuse ;  /* 0x0000003054547220 */ /* 0x080fe20000410000 */
[----:B------:R-:W-:Y:S01]  /*af10*/  FMUL.FTZ R85, R85, R48 ;  /* 0x0000003055557220 */ /* 0x000fe20000410000 */
[-C--:B------:R-:W-:Y:S01]  /*af20*/  FMUL.FTZ R86, R86, R26.reuse ;  /* 0x0000001a56567220 */ /* 0x080fe20000410000 */
[----:B------:R-:W-:Y:S01]  /*af30*/  FMUL.FTZ R87, R87, R26 ;  /* 0x0000001a57577220 */ /* 0x000fe20000410000 */
[----:B-1----:R-:W-:-:S07]  /*af40*/  F2FP.BF16.F32.PACK_AB R7, R34, R45 ;  /* 0x0000002d2207723e */ /* 0x002fce00000010ff */
[C---:B------:R-:W-:Y:S08]  /*af50*/  HMMA.16816.F32.BF16 R88, R4.reuse, R8, R88 ;  /* 0x000000080458723c */ /* 0x040ff00000041858 */
[C---:B------:R-:W-:Y:S01]  /*af60*/  HMMA.16816.F32.BF16 R84, R4.reuse, R10, R84 ;  /* 0x0000000a0454723c */ /* 0x040fe20000041854 */
[----:B------:R-:W1:Y:S01]  /*af70*/  LDSM.16.MT88.4 R8, [R102+0x6000] ;  /* 0x006000006608783b */ /* 0x000e620000004200 */
        /* <DEDUP_REMOVED lines=10> */
[----:B------:R-:W-:Y:S01]  /*b020*/  HMMA.16816.F32.BF16 R96, R4, R12, R96 ;  /* 0x0000000c0460723c */ /* 0x000fe20000041860 */
[-C--:B------:R-:W-:Y:S01]  /*b030*/  FMUL.FTZ R74, R74, R26.reuse ;  /* 0x0000001a4a4a7220 */ /* 0x080fe20000410000 */
[----:B------:R-:W-:Y:S01]  /*b040*/  FMUL.FTZ R75, R75, R26 ;  /* 0x0000001a4b4b7220 */ /* 0x000fe20000410000 */
[-C--:B------:R-:W-:Y:S01]  /*b050*/  FMUL.FTZ R68, R68, R48.reuse ;  /* 0x0000003044447220 */ /* 0x080fe20000410000 */
[----:B------:R-:W-:Y:S01]  /*b060*/  FMUL.FTZ R69, R69, R48 ;  /* 0x0000003045457220 */ /* 0x000fe20000410000 */
[-C--:B------:R-:W-:Y:S01]  /*b070*/  FMUL.FTZ R70, R70, R26.reuse ;  /* 0x0000001a46467220 */ /* 0x080fe20000410000 */
[----:B------:R-:W-:-:S02]  /*b080*/  FMUL.FTZ R71, R71, R26 ;  /* 0x0000001a47477220 */ /* 0x000fc40000410000 */
[C---:B------:R-:W-:Y:S01]  /*b090*/  HMMA.16816.F32.BF16 R92, R4.reuse, R14, R92 ;  /* 0x0000000e045c723c */ /* 0x040fe2000004185c */
[----:B------:R-:W2:Y:S01]  /*b0a0*/  LDSM.16.MT88.4 R12, [R103+0x6000] ;  /* 0x00600000670c783b */ /* 0x000ea20000004200 */
[-C--:B------:R-:W-:Y:S01]  /*b0b0*/  FFMA.FTZ R50, R63, R23.reuse, -R0 ;  /* 0x000000173f327223 */ /* 0x080fe20000010800 */
[-CC-:B------:R-:W-:Y:S01]  /*b0c0*/  FFMA.FTZ R52, R119, R23.reuse, -R32.reuse ;  /* 0x0000001777347223 */ /* 0x180fe20000010820 */
[-C--:B------:R-:W-:Y:S01]  /*b0d0*/  FFMA.FTZ R46, R65, R23.reuse, -R32 ;  /* 0x00000017412e7223 */ /* 0x080fe20000010820 */
[-CC-:B------:R-:W-:Y:S01]  /*b0e0*/  FFMA.FTZ R117, R117, R23.reuse, -R0.reuse ;  /* 0x0000001775757223 */ /* 0x180fe20000010800 */
[-CC-:B------:R-:W-:Y:S01]  /*b0f0*/  FFMA.FTZ R63, R19, R23.reuse, -R0.reuse ;  /* 0x00000017133f7223 */ /* 0x180fe20000010800 */
[-C--:B------:R-:W-:Y:S01]  /*b100*/  FFMA.FTZ R42, R17, R23.reuse, -R0 ;  /* 0x00000017112a7223 */ /* 0x080fe20000010800 */
[C---:B-1----:R-:W-:Y:S08]  /*b110*/  HMMA.16816.F32.BF16 R72, R4.reuse, R8, R72 ;  /* 0x000000080448723c */ /* 0x042ff00000041848 */
[C---:B------:R-:W-:Y:S01]  /*b120*/  HMMA.16816.F32.BF16 R68, R4.reuse, R10, R68 ;  /* 0x0000000a0444723c */ /* 0x040fe20000041844 */
[----:B------:R-:W1:Y:S01]  /*b130*/  LDSM.16.MT88.4 R8, [R160+0x6800] ;  /* 0x00680000a008783b */ /* 0x000e620000004200 */
[-CC-:B------:R-:W-:Y:S01]  /*b140*/  FFMA.FTZ R205, R205, R23.reuse, -R32.reuse ;  /* 0x00000017cdcd7223 */ /* 0x180fe20000010820 */
[----:B------:R-:W-:Y:S01]  /*b150*/  FFMA.FTZ R203, R203, R23, -R32 ;  /* 0x00000017cbcb7223 */ /* 0x000fe20000010820 */
[----:B------:R-:W-:Y:S01]  /*b160*/  MUFU.EX2 R52, R52 ;  /* 0x0000003400347308 */ /* 0x000fe20000000800 */
[-C--:B------:R-:W-:Y:S01]  /*b170*/  FMUL.FTZ R80, R80, R48.reuse ;  /* 0x0000003050507220 */ /* 0x080fe20000410000 */
[----:B------:R-:W-:Y:S01]  /*b180*/  FMUL.FTZ R81, R81, R48 ;  /* 0x0000003051517220 */ /* 0x000fe20000410000 */
[-C--:B------:R-:W-:Y:S01]  /*b190*/  FMUL.FTZ R82, R82, R26.reuse ;  /* 0x0000001a52527220 */ /* 0x080fe20000410000 */
[----:B------:R-:W3:Y:S01]  /*b1a0*/  MUFU.EX2 R119, R205 ;  /* 0x000000cd00777308 */ /* 0x000ee20000000800 */
[----:B------:R-:W-:Y:S01]  /*b1b0*/  FMUL.FTZ R83, R83, R26 ;  /* 0x0000001a53537220 */ /* 0x000fe20000410000 */
[-C--:B------:R-:W-:Y:S01]  /*b1c0*/  FMUL.FTZ R76, R76, R48.reuse ;  /* 0x000000304c4c7220 */ /* 0x080fe20000410000 */
[----:B------:R-:W-:Y:S01]  /*b1d0*/  FMUL.FTZ R77, R77, R48 ;  /* 0x000000304d4d7220 */ /* 0x000fe20000410000 */
[----:B------:R-:W-:Y:S01]  /*b1e0*/  MUFU.EX2 R65, R203 ;  /* 0x000000cb00417308 */ /* 0x000fe20000000800 */
[-C--:B------:R-:W-:Y:S01]  /*b1f0*/  FMUL.FTZ R78, R78, R26.reuse ;  /* 0x0000001a4e4e7220 */ /* 0x080fe20000410000 */
[----:B------:R-:W-:Y:S01]  /*b200*/  FMUL.FTZ R79, R79, R26 ;  /* 0x0000001a4f4f7220 */ /* 0x000fe20000410000 */
[----:B------:R-:W-:Y:S01]  /*b210*/  LDSM.16.MT88.4 R16, [R103+0x6800] ;  /* 0x006800006710783b */ /* 0x000fe20000004200 */
[----:B------:R-:W4:Y:S04]  /*b220*/  MUFU.EX2 R46, R46 ;  /* 0x0000002e002e7308 */ /* 0x000f280000000800 */
[----:B------:R-:W-:Y:S04]  /*b230*/  MUFU.EX2 R117, R117 ;  /* 0x0000007500757308 */ /* 0x000fe80000000800 */
[----:B------:R-:W5:Y:S04]  /*b240*/  MUFU.EX2 R50, R50 ;  /* 0x0000003200327308 */ /* 0x000f680000000800 */
[----:B------:R-:W-:Y:S04]  /*b250*/  MUFU.EX2 R63, R63 ;  /* 0x0000003f003f7308 */ /* 0x000fe80000000800 */
[----:B------:R-:W1:Y:S01]  /*b260*/  MUFU.EX2 R42, R42 ;  /* 0x0000002a002a7308 */ /* 0x000e620000000800 */
[C---:B--2---:R-:W-:Y:S08]  /*b270*/  HMMA.16816.F32.BF16 R80, R4.reuse, R12, R80 ;  /* 0x0000000c0450723c */ /* 0x044ff00000041850 */
[----:B------:R-:W-:Y:S01]  /*b280*/  HMMA.16816.F32.BF16 R76, R4, R14, R76 ;  /* 0x0000000e044c723c */ /* 0x000fe2000004184c */
[----:B---3--:R-:W-:Y:S01]  /*b290*/  F2FP.BF16.F32.PACK_AB R4, R52, R119 ;  /* 0x000000773404723e */ /* 0x008fe200000010ff */
[----:B------:R-:W-:Y:S01]  /*b2a0*/  LDSM.16.MT88.4 R12, [R156+0x6800] ;  /* 0x006800009c0c783b */ /* 0x000fe20000004200 */
[----:B----4-:R-:W-:-:S02]  /*b2b0*/  F2FP.BF16.F32.PACK_AB R6, R46, R65 ;  /* 0x000000412e06723e */ /* 0x010fc400000010ff */
        /* <DEDUP_REMOVED lines=101> */
[----:B------:R-:W-:-:S06]  /*b910*/  FFMA.FTZ R115, R192, R48, R115 ;  /* 0x00000030c0737223 */ /* 0x000fcc0000010073 */
[----:B------:R-:W-:Y:S01]  /*b920*/  HMMA.16816.F32.BF16 R88, R4, R12, R88 ;  /* 0x0000000c0458723c */ /* 0x000fe20000041858 */
[----:B------:R-:W-:-:S07]  /*b930*/  FFMA.FTZ R48, R107, R23, -R32 ;  /* 0x000000176b307223 */ /* 0x000fce0000010820 */
[C---:B------:R-:W-:Y:S01]  /*b940*/  HMMA.16816.F32.BF16 R84, R4.reuse, R14, R84 ;  /* 0x0000000e0454723c */ /* 0x040fe20000041854 */
[----:B------:R-:W3:Y:S01]  /*b950*/  LDSM.16.MT88.4 R12, [R103+0x8800] ;  /* 0x00880000670c783b */ /* 0x000ee20000004200 */
[----:B------:R-:W-:Y:S01]  /*b960*/  FFMA.FTZ R193, R193, R26, R24 ;  /* 0x0000001ac1c17223 */ /* 0x000fe20000010018 */
[-CC-:B------:R-:W-:Y:S01]  /*b970*/  FFMA.FTZ R116, R27, R23.reuse, -R0.reuse ;  /* 0x000000171b747223 */ /* 0x180fe20000010800 */
[-C--:B------:R-:W-:Y:S01]  /*b980*/  FFMA.FTZ R118, R25, R23.reuse, -R0 ;  /* 0x0000001719767223 */ /* 0x080fe20000010800 */
[-C--:B------:R-:W-:Y:S01]  /*b990*/  FFMA.FTZ R114, R113, R23.reuse, -R32 ;  /* 0x0000001771727223 */ /* 0x080fe20000010820 */
[-CC-:B------:R-:W-:Y:S01]  /*b9a0*/  FFMA.FTZ R105, R105, R23.reuse, -R0.reuse ;  /* 0x0000001769697223 */ /* 0x180fe20000010800 */
[----:B------:R-:W-:Y:S01]  /*b9b0*/  LDSM.16.MT88.4 R24, [R160+0x8800] ;  /* 0x00880000a018783b */ /* 0x000fe20000004200 */
[-C--:B------:R-:W-:Y:S01]  /*b9c0*/  FFMA.FTZ R67, R67, R23.reuse, -R0 ;  /* 0x0000001743437223 */ /* 0x080fe20000010800 */
[----:B--2---:R-:W-:Y:S01]  /*b9d0*/  HMMA.16816.F32.BF16 R80, R4, R16, R80 ;  /* 0x000000100450723c */ /* 0x004fe20000041850 */
[----:B------:R-:W-:-:S07]  /*b9e0*/  FFMA.FTZ R111, R111, R23, -R32 ;  /* 0x000000176f6f7223 */ /* 0x000fce0000010820 */
[----:B-1----:R-:W-:Y:S01]  /*b9f0*/  HMMA.16816.F32.BF16 R72, R4, R8, R72 ;  /* 0x000000080448723c */ /* 0x002fe20000041848 */
[----:B------:R-:W-:-:S04]  /*ba00*/  FFMA.FTZ R8, R109, R23, -R32 ;  /* 0x000000176d087223 */ /* 0x000fc80000010820 */
[----:B------:R1:W-:Y:S03]  /*ba10*/  MUFU.EX2 R107, R8 ;  /* 0x00000008006b7308 */ /* 0x0003e60000000800 */
[C---:B------:R-:W-:Y:S01]  /*ba20*/  HMMA.16816.F32.BF16 R68, R4.reuse, R10, R68 ;  /* 0x0000000a0444723c */ /* 0x040fe20000041844 */
[----:B-1----:R-:W1:Y:S07]  /*ba30*/  LDSM.16.MT88.4 R8, [R102+0x8800] ;  /* 0x008800006608783b */ /* 0x002e6e0000004200 */
[----:B------:R-:W-:Y:S01]  /*ba40*/  HMMA.16816.F32.BF16 R76, R4, R18, R76 ;  /* 0x00000012044c723c */ /* 0x000fe2000004184c */
[----:B------:R-:W2:Y:S01]  /*ba50*/  LDSM.16.MT88.4 R16, [R156+0x8800] ;  /* 0x008800009c10783b */ /* 0x000ea20000004200 */
[----:B------:R-:W-:Y:S04]  /*ba60*/  MUFU.EX2 R114, R114 ;  /* 0x0000007200727308 */ /* 0x000fe80000000800 */
[----:B------:R-:W4:Y:S04]  /*ba70*/  MUFU.EX2 R109, R111 ;  /* 0x0000006f006d7308 */ /* 0x000f280000000800 */
[----:B------:R-:W5:Y:S04]  /*ba80*/  MUFU.EX2 R48, R48 ;  /* 0x0000003000307308 */ /* 0x000f680000000800 */
[----:B------:R-:W-:Y:S04]  /*ba90*/  MUFU.EX2 R105, R105 ;  /* 0x0000006900697308 */ /* 0x000fe80000000800 */
[----:B------:R-:W3:Y:S04]  /*baa0*/  MUFU.EX2 R116, R116 ;  /* 0x0000007400747308 */ /* 0x000ee80000000800 */
[----:B------:R-:W-:Y:S04]  /*bab0*/  MUFU.EX2 R118, R118 ;  /* 0x0000007600767308 */ /* 0x000fe80000000800 */
[----:B------:R-:W1:Y:S01]  /*bac0*/  MUFU.EX2 R67, R67 ;  /* 0x0000004300437308 */ /* 0x000e620000000800 */
[----:B----4-:R-:W-:-:S02]  /*bad0*/  F2FP.BF16.F32.PACK_AB R4, R109, R114 ;  /* 0x000000726d04723e */ /* 0x010fc400000010ff */
[----:B-----5:R-:W-:Y:S02]  /*bae0*/  F2FP.BF16.F32.PACK_AB R6, R48, R107 ;  /* 0x0000006b3006723e */ /* 0x020fe400000010ff */
[----:B---3--:R-:W-:Y:S02]  /*baf0*/  F2FP.BF16.F32.PACK_AB R5, R116, R105 ;  /* 0x000000697405723e */ /* 0x008fe400000010ff */
[----:B-1----:R-:W-:-:S07]  /*bb00*/  F2FP.BF16.F32.PACK_AB R7, R67, R118 ;  /* 0x000000764307723e */ /* 0x002fce00000010ff */
[C---:B------:R-:W-:Y:S08]  /*bb10*/  HMMA.16816.F32.BF16 R80, R4.reuse, R12, R80 ;  /* 0x0000000c0450723c */ /* 0x040ff00000041850 */
[----:B------:R-:W-:Y:S01]  /*bb20*/  HMMA.16816.F32.BF16 R76, R4, R14, R76 ;  /* 0x0000000e044c723c */ /* 0x000fe2000004184c */
[----:B------:R-:W1:Y:S01]  /*bb30*/  LDSM.16.MT88.4 R12, [R160+0x9000] ;  /* 0x00900000a00c783b */ /* 0x000e620000004200 */
[----:B------:R-:W-:Y:S01]  /*bb40*/  FADD.FTZ R40, R40, R115 ;  /* 0x0000007328287221 */ /* 0x000fe20000010000 */
[----:B------:R-:W-:-:S05]  /*bb50*/  FADD.FTZ R44, R44, R193 ;  /* 0x000000c12c2c7221 */ /* 0x000fca0000010000 */
[----:B------:R-:W-:Y:S01]  /*bb60*/  HMMA.16816.F32.BF16 R72, R4, R8, R72 ;  /* 0x000000080448723c */ /* 0x000fe20000041848 */
[----:B------:R-:W-:-:S07]  /*bb70*/  FADD.FTZ R53, R53, R40 ;  /* 0x0000002835357221 */ /* 0x000fce0000010000 */
[----:B------:R-:W-:Y:S01]  /*bb80*/  HMMA.16816.F32.BF16 R68, R4, R10, R68 ;  /* 0x0000000a0444723c */ /* 0x000fe20000041844 */
[----:B------:R-:W3:Y:S01]  /*bb90*/  LDSM.16.MT88.4 R8, [R103+0x9000] ;  /* 0x009000006708783b */ /* 0x000ee20000004200 */
[----:B------:R-:W-:Y:S01]  /*bba0*/  FADD.FTZ R45, R45, R44 ;  /* 0x0000002c2d2d7221 */ /* 0x000fe20000010000 */
[-CC-:B------:R-:W-:Y:S01]  /*bbb0*/  FFMA.FTZ R51, R51, R23.reuse, -R0.reuse ;  /* 0x0000001733337223 */ /* 0x180fe20000010800 */
[-CC-:B------:R-:W-:Y:S01]  /*bbc0*/  FFMA.FTZ R49, R49, R23.reuse, -R0.reuse ;  /* 0x0000001731317223 */ /* 0x180fe20000010800 */
[----:B------:R-:W-:-:S03]  /*bbd0*/  FFMA.FTZ R44, R43, R23, -R0 ;  /* 0x000000172b2c7223 */ /* 0x000fc60000010800 */
[----:B------:R-:W-:Y:S01]  /*bbe0*/  HMMA.16816.F32.BF16 R96, R4, R24, R96 ;  /* 0x000000180460723c */ /* 0x000fe20000041860 */
[-CC-:B------:R-:W-:Y:S01]  /*bbf0*/  FFMA.FTZ R25, R61, R23.reuse, -R32.reuse ;  /* 0x000000173d197223 */ /* 0x180fe20000010820 */
[----:B------:R-:W-:-:S06]  /*bc00*/  FFMA.FTZ R24, R59, R23, -R32 ;  /* 0x000000173b187223 */ /* 0x000fcc0000010820 */
[C---:B------:R-:W-:Y:S01]  /*bc10*/  HMMA.16816.F32.BF16 R92, R4.reuse, R26, R92 ;  /* 0x0000001a045c723c */ /* 0x040fe2000004185c */
[-CC-:B------:R-:W-:Y:S01]  /*bc20*/  FFMA.FTZ R27, R57, R23.reuse, -R32.reuse ;  /* 0x00000017391b7223 */ /* 0x180fe20000010820 */
[-C--:B------:R-:W-:Y:S01]  /*bc30*/  FFMA.FTZ R26, R55, R23.reuse, -R32 ;  /* 0x00000017371a7223 */ /* 0x080fe20000010820 */
[----:B------:R-:W-:Y:S05]  /*bc40*/  MUFU.EX2 R25, R25 ;  /* 0x0000001900197308 */ /* 0x000fea0000000800 */
[C---:B--2---:R-:W-:Y:S01]  /*bc50*/  HMMA.16816.F32.BF16 R88, R4.reuse, R16, R88 ;  /* 0x000000100458723c */ /* 0x044fe20000041858 */
[----:B------:R-:W2:Y:S07]  /*bc60*/  MUFU.EX2 R24, R24 ;  /* 0x0000001800187308 */ /* 0x000eae0000000800 */
[----:B------:R-:W-:Y:S01]  /*bc70*/  HMMA.16816.F32.BF16 R84, R4, R18, R84 ;  /* 0x000000120454723c */ /* 0x000fe20000041854 */
[----:B------:R-:W-:Y:S01]  /*bc80*/  FFMA.FTZ R5, R47, R23, -R0 ;  /* 0x000000172f057223 */ /* 0x000fe20000010800 */
[----:B------:R-:W-:Y:S01]  /*bc90*/  FADD.FTZ R4, R36, R53 ;  /* 0x0000003524047221 */ /* 0x000fe20000010000 */
[----:B------:R-:W-:Y:S01]  /*bca0*/  MUFU.EX2 R27, R27 ;  /* 0x0000001b001b7308 */ /* 0x000fe20000000800 */
[----:B------:R-:W-:Y:S01]  /*bcb0*/  FADD.FTZ R34, R34, R45 ;  /* 0x0000002d22227221 */ /* 0x000fe20000010000 */
[----:B------:R-:W4:Y:S02]  /*bcc0*/  LDSM.16.MT88.4 R16, [R156+0x9000] ;  /* 0x009000009c10783b */ /* 0x000f240000004200 */
[----:B------:R-:W5:Y:S04]  /*bcd0*/  MUFU.EX2 R26, R26 ;  /* 0x0000001a001a7308 */ /* 0x000f680000000800 */
[----:B------:R-:W-:Y:S04]  /*bce0*/  MUFU.EX2 R40, R51 ;  /* 0x0000003300287308 */ /* 0x000fe80000000800 */
[----:B------:R-:W1:Y:S04]  /*bcf0*/  MUFU.EX2 R47, R49 ;  /* 0x00000031002f7308 */ /* 0x000e680000000800 */
[----:B------:R1:W-:Y:S04]  /*bd00*/  MUFU.EX2 R43, R5 ;  /* 0x00000005002b7308 */ /* 0x0003e80000000800 */
[----:B------:R-:W3:Y:S01]  /*bd10*/  MUFU.EX2 R36, R44 ;  /* 0x0000002c00247308 */ /* 0x000ee20000000800 */
[----:B------:R-:W-:Y:S01]  /*bd20*/  FADD.FTZ R119, R119, R4 ;  /* 0x0000000477777221 */ /* 0x000fe20000010000 */
[----:B------:R-:W-:-:S03]  /*bd30*/  FADD.FTZ R117, R117, R34 ;  /* 0x0000002275757221 */ /* 0x000fc60000010000 */
[----:B------:R-:W-:Y:S01]  /*bd40*/  FADD.FTZ R52, R52, R119 ;  /* 0x0000007734347221 */ /* 0x000fe20000010000 */
[----:B------:R-:W-:Y:S01]  /*bd50*/  FADD.FTZ R50, R50, R117 ;  /* 0x0000007532327221 */ /* 0x000fe20000010000 */
[----:B--2---:R-:W-:Y:S02]  /*bd60*/  F2FP.BF16.F32.PACK_AB R4, R24, R25 ;  /* 0x000000191804723e */ /* 0x004fe400000010ff */
[----:B-----5:R-:W-:Y:S01]  /*bd70*/  F2FP.BF16.F32.PACK_AB R6, R26, R27 ;  /* 0x0000001b1a06723e */ /* 0x020fe200000010ff */
[----:B------:R-:W-:Y:S01]  /*bd80*/  FADD.FTZ R65, R65, R52 ;  /* 0x0000003441417221 */ /* 0x000fe20000010000 */
[----:B-1----:R-:W-:Y:S01]  /*bd90*/  F2FP.BF16.F32.PACK_AB R5, R47, R40 ;  /* 0x000000282f05723e */ /* 0x002fe200000010ff */
[----:B------:R-:W-:Y:S01]  /*bda0*/  FADD.FTZ R63, R63, R50 ;  /* 0x000000323f3f7221 */ /* 0x000fe20000010000 */
[----:B---3--:R-:W-:Y:S01]  /*bdb0*/  F2FP.BF16.F32.PACK_AB R7, R36, R43 ;  /* 0x0000002b2407723e */ /* 0x008fe200000010ff */
[----:B------:R-:W-:Y:S02]  /*bdc0*/  FADD.FTZ R46, R46, R65 ;  /* 0x000000412e2e7221 */ /* 0x000fe40000010000 */
[----:B------:R-:W-:-:S02]  /*bdd0*/  FADD.FTZ R42, R42, R63 ;  /* 0x0000003f2a2a7221 */ /* 0x000fc40000010000 */
[----:B------:R-:W-:Y:S02]  /*bde0*/  FADD.FTZ R127, R127, R46 ;  /* 0x0000002e7f7f7221 */ /* 0x000fe40000010000 */
[----:B------:R-:W-:Y:S01]  /*bdf0*/  FADD.FTZ R123, R123, R42 ;  /* 0x0000002a7b7b7221 */ /* 0x000fe20000010000 */
[----:B------:R-:W-:Y:S01]  /*be00*/  HMMA.16816.F32.BF16 R96, R4, R12, R96 ;  /* 0x0000000c0460723c */ /* 0x000fe20000041860 */
[----:B------:R-:W-:Y:S02]  /*be10*/  FADD.FTZ R60, R60, R127 ;  /* 0x0000007f3c3c7221 */ /* 0x000fe40000010000 */
        /* <DEDUP_REMOVED lines=16> */
[-C--:B------:R-:W-:Y:S01]  /*bf20*/  FFMA.FTZ R28, R28, R23.reuse, -R0 ;  /* 0x000000171c1c7223 */ /* 0x080fe20000010800 */
[----:B----4-:R-:W-:Y:S01]  /*bf30*/  HMMA.16816.F32.BF16 R88, R4, R16, R88 ;  /* 0x000000100458723c */ /* 0x010fe20000041858 */
[----:B------:R3:W-:Y:S01]  /*bf40*/  MUFU.EX2 R33, R35 ;  /* 0x0000002300217308 */ /* 0x0007e20000000800 */
        /* <DEDUP_REMOVED lines=8> */
[----:B---3--:R-:W-:Y:S01]  /*bfd0*/  FFMA.FTZ R35, R29, R23, -R0 ;  /* 0x000000171d237223 */ /* 0x008fe20000010800 */
[----:B------:R3:W4:Y:S01]  /*bfe0*/  MUFU.EX2 R32, R16 ;  /* 0x0000001000207308 */ /* 0x0007220000000800 */
[----:B------:R-:W-:-:S03]  /*bff0*/  FADD.FTZ R62, R62, R145 ;  /* 0x000000913e3e7221 */ /* 0x000fc60000010000 */
        /* <DEDUP_REMOVED lines=10> */
[----:B---3--:R-:W3:Y:S01]  /*c0a0*/  LDSM.16.MT88.4 R16, [R156+0x9800] ;  /* 0x009800009c10783b */ /* 0x008ee20000004200 */
[----:B------:R-:W-:Y:S01]  /*c0b0*/  FADD.FTZ R137, R137, R108 ;  /* 0x0000006c89897221 */ /* 0x000fe20000010000 */
[----:B------:R-:W-:-:S05]  /*c0c0*/  FADD.FTZ R129, R129, R112 ;  /* 0x0000007081817221 */ /* 0x000fca0000010000 */
[----:B-1----:R-:W-:Y:S01]  /*c0d0*/  HMMA.16816.F32.BF16 R72, R4, R12, R72 ;  /* 0x0000000c0448723c */ /* 0x002fe20000041848 */
[----:B------:R-:W-:Y:S01]  /*c0e0*/  FADD.FTZ R137, R106, R137 ;  /* 0x000000896a897221 */ /* 0x000fe20000010000 */
[----:B------:R-:W-:-:S06]  /*c0f0*/  FADD.FTZ R110, R110, R129 ;  /* 0x000000816e6e7221 */ /* 0x000fcc0000010000 */
[----:B------:R-:W-:Y:S01]  /*c100*/  HMMA.16816.F32.BF16 R68, R4, R14, R68 ;  /* 0x0000000e0444723c */ /* 0x000fe20000041844 */
[----:B----4-:R-:W-:Y:S01]  /*c110*/  F2FP.BF16.F32.PACK_AB R4, R32, R39 ;  /* 0x000000272004723e */ /* 0x010fe200000010ff */
[----:B------:R-:W-:Y:S01]  /*c120*/  FADD.FTZ R114, R114, R137 ;  /* 0x0000008972727221 */ /* 0x000fe20000010000 */
[----:B-----5:R-:W-:Y:S01]  /*c130*/  F2FP.BF16.F32.PACK_AB R6, R192, R33 ;  /* 0x00000021c006723e */ /* 0x020fe200000010ff */
[----:B------:R-:W-:Y:S01]  /*c140*/  FADD.FTZ R105, R105, R110 ;  /* 0x0000006e69697221 */ /* 0x000fe20000010000 */
[----:B--2---:R-:W-:Y:S01]  /*c150*/  F2FP.BF16.F32.PACK_AB R5, R29, R30 ;  /* 0x0000001e1d05723e */ /* 0x004fe200000010ff */
[----:B------:R-:W1:Y:S01]  /*c160*/  LDSM.16.MT88.4 R12, [R103+0x9800] ;  /* 0x00980000670c783b */ /* 0x000e620000004200 */
[----:B------:R-:W-:Y:S01]  /*c170*/  F2FP.BF16.F32.PACK_AB R7, R28, R23 ;  /* 0x000000171c07723e */ /* 0x000fe200000010ff */
[----:B------:R-:W-:Y:S01]  /*c180*/  FADD.FTZ R114, R109, R114 ;  /* 0x000000726d727221 */ /* 0x000fe20000010000 */
[----:B------:R-:W-:-:S05]  /*c190*/  FADD.FTZ R105, R116, R105 ;  /* 0x0000006974697221 */ /* 0x000fca0000010000 */
[C---:B------:R-:W-:Y:S08]  /*c1a0*/  HMMA.16816.F32.BF16 R96, R4.reuse, R8, R96 ;  /* 0x000000080460723c */ /* 0x040ff00000041860 */
        /* <DEDUP_REMOVED lines=21> */
[----:B------:R-:W-:Y:S01]  /*c300*/  FADD.FTZ R23, R23, R30 ;  /* 0x0000001e17177221 */ /* 0x000fe20000010000 */
[--C-:B------:R-:W-:Y:S02]  /*c310*/  IMAD.MOV.U32 R0, RZ, RZ, R21.reuse ;  /* 0x000000ffff007224 */ /* 0x100fe400078e0015 */
[----:B------:R-:W-:Y:S02]  /*c320*/  IMAD.MOV.U32 R36, RZ, RZ, R22 ;  /* 0x000000ffff247224 */ /* 0x000fe400078e0016 */
[----:B------:R-:W-:Y:S01]  /*c330*/  HMMA.16816.F32.BF16 R84, R4, R18, R84 ;  /* 0x000000120454723c */ /* 0x000fe20000041854 */
[----:B------:R-:W-:-:S02]  /*c340*/  @P0 IMAD.MOV.U32 R0, RZ, RZ, R21 ;  /* 0x000000ffff000224 */ /* 0x000fc400078e0015 */
[----:B------:R-:W-:Y:S01]  /*c350*/  FADD.FTZ R192, R192, R33 ;  /* 0x00000021c0c07221 */ /* 0x000fe20000010000 */
[----:B------:R-:W-:Y:S02]  /*c360*/  @P0 IMAD.MOV.U32 R36, RZ, RZ, R22 ;  /* 0x000000ffff240224 */ /* 0x000fe400078e0016 */
[----:B------:R-:W-:Y:S01]  /*c370*/  FADD.FTZ R193, R28, R23 ;  /* 0x000000171cc17221 */ /* 0x000fe20000010000 */
[----:B------:R-:W-:Y:S01]  /*c380*/  IMAD.MOV.U32 R24, RZ, RZ, R20 ;  /* 0x000000ffff187224 */ /* 0x000fe200078e0014 */
[----:B-1----:R-:W-:Y:S01]  /*c390*/  HMMA.16816.F32.BF16 R80, R4, R12, R80 ;  /* 0x0000000c0450723c */ /* 0x002fe20000041850 */
[----:B------:R-:W-:-:S07]  /*c3a0*/  @P0 VIADD R38, R38, 0xfffffffd ;  /* 0xfffffffd26260836 */ /* 0x000fce0000000000 */
[C---:B------:R-:W-:Y:S08]  /*c3b0*/  HMMA.16816.F32.BF16 R76, R4.reuse, R14, R76 ;  /* 0x0000000e044c723c */ /* 0x040ff0000004184c */
[C---:B--2---:R-:W-:Y:S08]  /*c3c0*/  HMMA.16816.F32.BF16 R72, R4.reuse, R8, R72 ;  /* 0x000000080448723c */ /* 0x044ff00000041848 */
[----:B------:R-:W-:Y:S01]  /*c3d0*/  HMMA.16816.F32.BF16 R68, R4, R10, R68 ;  /* 0x0000000a0444723c */ /* 0x000fe20000041844 */
[----:B------:R-:W-:-:S04]  /*c3e0*/  NOP ;  /* 0x0000000000007918 */ /* 0x000fc80000000000 */
[----:B------:R-:W-:-:S15]  /*c3f0*/  @P0 BRA `(.L_x_10856) ;  /* 0x0000000000040947 */ /* 0x000fde0003800000 */
.L_x_10845:
[----:B------:R-:W-:-:S07]  /*c400*/  IADD3 R38, PT, PT, R24, -0x1, RZ ;  /* 0xffffffff18267810 */ /* 0x000fce0007ffe0ff */
.L_x_10856:
[----:B------:R-:W-:Y:S05]  /*c410*/  BSYNC B2 ;  /* 0x0000000000027941 */ /* 0x000fea0003800000 */
.L_x_10844:
        /* <DEDUP_REMOVED lines=10> */
.L_x_10864:
        /* <DEDUP_REMOVED lines=80> */
.L_x_10859:
[----:B------:R-:W-:Y:S05]  /*c9c0*/  BSYNC.RECONVERGENT B0 ;  /* 0x0000000000007941 */ /* 0x000fea0003800200 */
.L_x_10858:
        /* <DEDUP_REMOVED lines=77> */
[----:B------:R-:W2:Y:S08]  /*cea0*/  LDSM.16.M88.4 R148, [R159+0x2800] ;  /* 0x002800009f94783b */ /* 0x000eb00000000200 */
[----:B------:R-:W0:Y:S08]  /*ceb0*/  LDGDEPBAR ;  /* 0x00000000000079af */ /* 0x000e300000000000 */
[----:B------:R-:W2:Y:S01]  /*cec0*/  LDSM.16.M88.4 R152, [R159+0x3000] ;  /* 0x003000009f98783b */ /* 0x000ea20000000200 */
        /* <DEDUP_REMOVED lines=38> */
[----:B------:R-:W3:Y:S07]  /*d130*/  LDSM.16.M88.4 R116, [R158+0x2800] ;  /* 0x002800009e74783b */ /* 0x000eee0000000200 */
[C---:B-1----:R-:W-:Y:S08]  /*d140*/  HMMA.16816.F32.BF16 R60, R140.reuse, R104, R60 ;  /* 0x000000688c3c723c */ /* 0x042ff0000004183c */
[----:B------:R-:W-:Y:S01]  /*d150*/  HMMA.16816.F32.BF16 R64, R140, R106, R64 ;  /* 0x0000006a8c40723c */ /* 0x000fe20000041840 */
        /* <DEDUP_REMOVED lines=18> */
[----:B------:R-:W3:Y:S07]  /*d280*/  LDSM.16.M88.4 R116, [R161] ;  /* 0x00000000a174783b */ /* 0x000eee0000000200 */
        /* <DEDUP_REMOVED lines=68> */
[-C--:B------:R-:W-:Y:S08]  /*d6d0*/  FMUL.FTZ R230, R42, R0.reuse ;  /* 0x000000002ae67220 */ /* 0x080ff00000410000 */
[----:B------:R3:W1:Y:S01]  /*d6e0*/  MUFU.TANH R27, R231 ;  /* 0x000000e7001b7308 */ /* 0x0006620000002400 */
[C---:B--2---:R-:W-:Y:S09]  /*d6f0*/  HMMA.16816.F32.BF16 R44, R116.reuse, R104, R44 ;  /* 0x00000068742c723c */ /* 0x044ff2000004182c */
[----:B------:R-:W2:Y:S01]  /*d700*/  MUFU.TANH R204, R204 ;  /* 0x000000cc00cc7308 */ /* 0x000ea20000002400 */
[C---:B------:R-:W-:Y:S01]  /*d710*/  HMMA.16816.F32.BF16 R48, R116.reuse, R106, R48 ;  /* 0x0000006a7430723c */ /* 0x040fe20000041830 */
[----:B------:R-:W1:Y:S01]  /*d720*/  LDSM.16.M88.4 R104, [R157+0x5800] ;  /* 0x005800009d68783b */ /* 0x000e620000000200 */
[----:B------:R-:W-:Y:S07]  /*d730*/  DEPBAR.LE SB0, 0x0 ;  /* 0x000080000000791a */ /* 0x000fee0000000000 */
[----:B------:R-:W1:Y:S01]  /*d740*/  MUFU.TANH R205, R205 ;  /* 0x000000cd00cd7308 */ /* 0x000e620000002400 */
[-C--:B----4-:R-:W-:Y:S01]  /*d750*/  FMUL.FTZ R229, R41, R0.reuse ;  /* 0x0000000029e57220 */ /* 0x090fe20000410000 */
[C---:B-----5:R-:W-:Y:S05]  /*d760*/  HMMA.16816.F32.BF16 R52, R116.reuse, R108, R52 ;  /* 0x0000006c7434723c */ /* 0x060fea0000041834 */
[-C--:B---3--:R-:W-:Y:S03]  /*d770*/  FMUL.FTZ R231, R43, R0.reuse ;  /* 0x000000002be77220 */ /* 0x088fe60000410000 */
[----:B------:R-:W3:Y:S01]  /*d780*/  MUFU.TANH R206, R206 ;  /* 0x000000ce00ce7308 */ /* 0x000ee20000002400 */
[----:B------:R-:W-:Y:S01]  /*d790*/  BAR.SYNC.DEFER_BLOCKING 0x0 ;  /* 0x0000000000007b1d */ /* 0x000fe20000010000 */
        /* <DEDUP_REMOVED lines=9> */
[-C--:B------:R-:W-:Y:S01]  /*d830*/  FMUL.FTZ R239, R51, R0.reuse ;  /* 0x0000000033ef7220 */ /* 0x080fe20000410000 */
[-C--:B------:R-:W-:Y:S01]  /*d840*/  FMUL.FTZ R240, R52, R0.reuse ;  /* 0x0000000034f07220 */ /* 0x080fe20000410000 */
[-C--:B------:R-:W-:Y:S03]  /*d850*/  FMUL.FTZ R241, R53, R0.reuse ;  /* 0x0000000035f17220 */ /* 0x080fe60000410000 */
[----:B------:R-:W2:Y:S01]  /*d860*/  MUFU.TANH R208, R208 ;  /* 0x000000d000d07308 */ /* 0x000ea20000002400 */
[-C--:B------:R-:W-:Y:S01]  /*d870*/  FMUL.FTZ R243, R54, R0.reuse ;  /* 0x0000000036f37220 */ /* 0x080fe20000410000 */
[-C--:B------:R-:W-:Y:S01]  /*d880*/  FMUL.FTZ R242, R55, R0.reuse ;  /* 0x0000000037f27220 */ /* 0x080fe20000410000 */
[-C--:B------:R-:W-:Y:S01]  /*d890*/  FMUL.FTZ R245, R56, R0.reuse ;  /* 0x0000000038f57220 */ /* 0x080fe20000410000 */
[-C--:B------:R-:W-:Y:S01]  /*d8a0*/  FMUL.FTZ R247, R57, R0.reuse ;  /* 0x0000000039f77220 */ /* 0x080fe20000410000 */
[-C--:B------:R-:W-:Y:S05]  /*d8b0*/  FMUL.FTZ R244, R58, R0.reuse ;  /* 0x000000003af47220 */ /* 0x080fea0000410000 */
[----:B------:R-:W2:Y:S01]  /*d8c0*/  MUFU.TANH R209, R209 ;  /* 0x000000d100d17308 */ /* 0x000ea20000002400 */
[-C--:B------:R-:W-:Y:S01]  /*d8d0*/  FMUL.FTZ R246, R59, R0.reuse ;  /* 0x000000003bf67220 */ /* 0x080fe20000410000 */
[C---:B-1----:R-:W-:Y:S08]  /*d8e0*/  HMMA.16816.F32.BF16 R60, R116.reuse, R104, R60 ;  /* 0x00000068743c723c */ /* 0x042ff0000004183c */
        /* <DEDUP_REMOVED lines=55> */
[----:B--234-:R-:W-:Y:S05]  /*dc60*/  @!P3 BRA `(.L_x_10861) ;  /* 0x000000080028b947 */ /* 0x01cfea0003800000 */
[----:B-1----:R-:W2:Y:S01]  /*dc70*/  @!P2 LD.E R0, desc[UR4][R2.64+0x38] ;  /* 0x000038040200a980 */ /* 0x002ea2000c101900 */
        /* <DEDUP_REMOVED lines=72> */
.L_x_10863:
[----:B------:R-:W-:Y:S05]  /*e100*/  BSYNC.RECONVERGENT B0 ;  /* 0x0000000000007941 */ /* 0x000fea0003800200 */
.L_x_10862:
        /* <DEDUP_REMOVED lines=64> */
.L_x_10861:
[----:B------:R-:W-:Y:S05]  /*e510*/  BSYNC.RECONVERGENT B1 ;  /* 0x0000000000017941 */ /* 0x000fea0003800200 */
.L_x_10860:
[----:B-1----:R-:W-:Y:S01]  /*e520*/  P2R R0, PR, RZ, 0x4 ;  /* 0x00000004ff007803 */ /* 0x002fe20000000000 */
[C---:B--2---:R-:W-:Y:S01]  /*e530*/  VIADD R5, R191.reuse, 0xffffffc0 ;  /* 0xffffffc0bf057836 */ /* 0x044fe20000000000 */
[C---:B------:R-:W-:Y:S01]  /*e540*/  ISETP.GE.AND P0, PT, R191.reuse, R188, PT ;  /* 0x000000bcbf00720c */ /* 0x040fe20003f06270 */
[C---:B------:R-:W-:Y:S02]  /*e550*/  VIADD R51, R191.reuse, 0xfffffff0 ;  /* 0xfffffff0bf337836 */ /* 0x040fe40000000000 */
[----:B------:R-:W-:Y:S01]  /*e560*/  VIADD R37, R191, 0xffffffe1 ;  /* 0xffffffe1bf257836 */ /* 0x000fe20000000000 */
[-C--:B------:R-:W-:Y:S01]  /*e570*/  ISETP.GE.AND P4, PT, R5, R187.reuse, PT ;  /* 0x000000bb0500720c */ /* 0x080fe20003f86270 */
[----:B------:R-:W-:Y:S01]  /*e580*/  VIADD R49, R191, 0xfffffff1 ;  /* 0xfffffff1bf317836 */ /* 0x000fe20000000000 */
[-C--:B------:R-:W-:Y:S01]  /*e590*/  ISETP.GE.AND P1, PT, R5, R186.reuse, PT ;  /* 0x000000ba0500720c */ /* 0x080fe20003f26270 */
[C---:B------:R-:W-:Y:S01]  /*e5a0*/  VIADD R67, R191.reuse, 0xffffffd0 ;  /* 0xffffffd0bf437836 */ /* 0x040fe20000000000 */
[----:B------:R-:W-:Y:S01]  /*e5b0*/  P2R R12, PR, RZ, 0x10 ;  /* 0x00000010ff0c7803 */ /* 0x000fe20000000000 */
[C---:B------:R-:W-:Y:S01]  /*e5c0*/  VIADD R31, R191.reuse, 0x9 ;  /* 0x00000009bf1f7836 */ /* 0x040fe20000000000 */
[C---:B------:R-:W-:Y:S01]  /*e5d0*/  ISETP.GE.AND P4, PT, R191.reuse, R186, PT ;  /* 0x000000babf00720c */ /* 0x040fe20003f86270 */
        /* <DEDUP_REMOVED lines=19> */
[-C--:B------:R-:W-:Y:S01]  /*e710*/  ISETP.GE.AND P1, PT, R105, R188.reuse, PT ;  /* 0x000000bc6900720c */ /* 0x080fe20003f26270 */
        /* <DEDUP_REMOVED lines=17> */
[----:B------:R-:W-:Y:S02]  /*e830*/  ISETP.GE.AND P0, PT, R107, R188, PT ;  /* 0x000000bc6b00720c */ /* 0x000fe40003f06270 */
[----:B------:R-:W-:Y:S02]  /*e840*/  FSEL R210, R210, -INF , P1 ;  /* 0xff800000d2d27808 */ /* 0x000fe40000800000 */
[----:B------:R-:W-:Y:S02]  /*e850*/  FSEL R25, R203, -INF , P0 ;  /* 0xff800000cb197808 */ /* 0x000fe40000000000 */
[-C--:B------:R-:W-:Y:S02]  /*e860*/  ISETP.GE.AND P1, PT, R105, R186.reuse, PT ;  /* 0x000000ba6900720c */ /* 0x080fe40003f26270 */
        /* <DEDUP_REMOVED lines=24> */
[----:B------:R-:W-:Y:S02]  /*e9f0*/  FSEL R215, R215, -INF , P0 ;  /* 0xff800000d7d77808 */ /* 0x000fe40000000000 */
[-C--:B------:R-:W-:Y:S02]  /*ea00*/  ISETP.GE.AND P1, PT, R51, R186.reuse, PT ;  /* 0x000000ba3300720c */ /* 0x080fe40003f26270 */
[----:B------:R-:W-:Y:S02]  /*ea10*/  ISETP.GE.AND P0, PT, R37, R186, PT ;  /* 0x000000ba2500720c */ /* 0x000fe40003f06270 */
[----:B------:R-:W-:Y:S02]  /*ea20*/  FSEL R13, R199, -INF , P3 ;  /* 0xff800000c70d7808 */ /* 0x000fe40001800000 */
        /* <DEDUP_REMOVED lines=8> */
[----:B------:R-:W-:Y:S01]  /*eab0*/  FSEL R155, R225, -INF , P1 ;  /* 0xff800000e19b7808 */ /* 0x000fe20000800000 */
[----:B------:R-:W-:Y:S01]  /*eac0*/  VIADD R225, R191, 0x39 ;  /* 0x00000039bfe17836 */ /* 0x000fe20000000000 */
[----:B------:R-:W-:Y:S02]  /*ead0*/  FSEL R209, R217, -INF , P0 ;  /* 0xff800000d9d17808 */ /* 0x000fe40000000000 */
[-C--:B------:R-:W-:Y:S02]  /*eae0*/  ISETP.GE.AND P1, PT, R31, R188.reuse, PT ;  /* 0x000000bc1f00720c */ /* 0x080fe40003f26270 */
[-C--:B------:R-:W-:Y:S02]  /*eaf0*/  ISETP.GE.AND P0, PT, R45, R188.reuse, PT ;  /* 0x000000bc2d00720c */ /* 0x080fe40003f06270 */
[----:B------:R-:W-:Y:S01]  /*eb00*/  FSEL R147, R229, -INF , P1 ;  /* 0xff800000e5937808 */ /* 0x000fe20000800000 */
[----:B------:R-:W-:Y:S01]  /*eb10*/  VIADD R229, R191, 0x28 ;  /* 0x00000028bfe57836 */ /* 0x000fe20000000000 */
[----:B------:R-:W-:Y:S02]  /*eb20*/  FSEL R201, R223, -INF , P0 ;  /* 0xff800000dfc97808 */ /* 0x000fe40000000000 */
[----:B------:R-:W-:Y:S02]  /*eb30*/  ISETP.GE.AND P1, PT, R29, R188, PT ;  /* 0x000000bc1d00720c */ /* 0x000fe40003f26270 */
[-C--:B------:R-:W-:Y:S02]  /*eb40*/  ISETP.GE.AND P0, PT, R49, R186.reuse, PT ;  /* 0x000000ba3100720c */ /* 0x080fe40003f06270 */
        /* <DEDUP_REMOVED lines=13> */
[----:B------:R-:W-:Y:S02]  /*ec20*/  ISETP.GE.AND P4, PT, R109, R188, PT ;  /* 0x000000bc6d00720c */ /* 0x000fe40003f86270 */
[----:B------:R-:W-:Y:S01]  /*ec30*/  FSEL R143, R227, -INF , P0 ;  /* 0xff800000e38f7808 */ /* 0x000fe20000000000 */
[----:B------:R-:W-:Y:S01]  /*ec40*/  VIADD R227, R191, 0x30 ;  /* 0x00000030bfe37836 */ /* 0x000fe20000000000 */
[----:B------:R-:W-:Y:S02]  /*ec50*/  ISETP.GE.AND P1, PT, R109, R182, PT ;  /* 0x000000b66d00720c */ /* 0x000fe40003f26270 */
[----:B------:R-:W-:Y:S02]  /*ec60*/  ISETP.GE.AND P0, PT, R23, R188, PT ;  /* 0x000000bc1700720c */ /* 0x000fe40003f06270 */
[----:B------:R-:W-:Y:S02]  /*ec70*/  P2R R10, PR, RZ, 0x4 ;  /* 0x00000004ff0a7803 */ /* 0x000fe40000000000 */
[----:B------:R-:W-:Y:S02]  /*ec80*/  FSEL R15, R198, -INF , P4 ;  /* 0xff800000c60f7808 */ /* 0x000fe40002000000 */
[----:B------:R-:W-:Y:S02]  /*ec90*/  P2R R32, PR, RZ, 0x2 ;  /* 0x00000002ff207803 */ /* 0x000fe40000000000 */
[CC--:B------:R-:W-:Y:S02]  /*eca0*/  ISETP.GE.AND P4, PT, R5.reuse, R187.reuse, PT ;  /* 0x000000bb0500720c */ /* 0x0c0fe40003f86270 */
[-C--:B------:R-:W-:Y:S01]  /*ecb0*/  ISETP.GE.AND P2, PT, R5, R182.reuse, PT ;  /* 0x000000b60500720c */ /* 0x080fe20003f46270 */
[----:B------:R-:W-:Y:S01]  /*ecc0*/  VIADD R5, R191, 0x19 ;  /* 0x00000019bf057836 */ /* 0x000fe20000000000 */
[----:B------:R-:W-:Y:S02]  /*ecd0*/  FSEL R135, R233, -INF , P0 ;  /* 0xff800000e9877808 */ /* 0x000fe40000000000 */
[----:B------:R-:W-:Y:S02]  /*ece0*/  ISETP.GE.AND P1, PT, R63, R182, PT ;  /* 0x000000b63f00720c */ /* 0x000fe40003f26270 */
[----:B------:R-:W-:Y:S02]  /*ecf0*/  ISETP.GE.AND P0, PT, R31, R186, PT ;  /* 0x000000ba1f00720c */ /* 0x000fe40003f06270 */
[----:B------:R-:W-:Y:S02]  /*ed00*/  P2R R16, PR, RZ, 0x4 ;  /* 0x00000004ff107803 */ /* 0x000fe40000000000 */
[----:B------:R-:W-:Y:S02]  /*ed10*/  P2R R28, PR, RZ, 0x2 ;  /* 0x00000002ff1c7803 */ /* 0x000fe40000000000 */
[----:B------:R-:W-:Y:S01]  /*ed20*/  FSEL R139, R231, -INF , P0 ;  /* 0xff800000e78b7808 */ /* 0x000fe20000000000 */
[----:B------:R-:W-:Y:S01]  /*ed30*/  VIADD R231, R191, 0x20 ;  /* 0x00000020bfe77836 */ /* 0x000fe20000000000 */
[-C--:B------:R-:W-:Y:S01]  /*ed40*/  ISETP.GE.AND P2, PT, R109, R187.reuse, PT ;  /* 0x000000bb6d00720c */ /* 0x080fe20003f46270 */
[----:B------:R-:W-:Y:S01]  /*ed50*/  VIADD R109, R191, 0x38 ;  /* 0x00000038bf6d7836 */ /* 0x000fe20000000000 */
[----:B------:R-:W-:Y:S02]  /*ed60*/  ISETP.GE.AND P1, PT, R67, R182, PT ;  /* 0x000000b64300720c */ /* 0x000fe40003f26270 */
[----:B------:R-:W-:Y:S02]  /*ed70*/  ISETP.GE.AND P0, PT, R5, R188, PT ;  /* 0x000000bc0500720c */ /* 0x000fe40003f06270 */
[----:B------:R-:W-:Y:S02]  /*ed80*/  P2R R40, PR, RZ, 0x4 ;  /* 0x00000004ff287803 */ /* 0x000fe40000000000 */
[----:B------:R-:W-:Y:S02]  /*ed90*/  P2R R42, PR, RZ, 0x2 ;  /* 0x00000002ff2a7803 */ /* 0x000fe40000000000 */
[----:B------:R-:W-:Y:S02]  /*eda0*/  FSEL R131, R237, -INF , P0 ;  /* 0xff800000ed837808 */ /* 0x000fe40000000000 */
[CC--:B------:R-:W-:Y:S02]  /*edb0*/  ISETP.GE.AND P2, PT, R37.reuse, R187.reuse, PT ;  /* 0x000000bb2500720c */ /* 0x0c0fe40003f46270 */
[----:B------:R-:W-:Y:S02]  /*edc0*/  ISETP.GE.AND P1, PT, R37, R182, PT ;  /* 0x000000b62500720c */ /* 0x000fe40003f26270 */
[----:B------:R-:W-:Y:S01]  /*edd0*/  ISETP.GE.AND P0, PT, R23, R186, PT ;  /* 0x000000ba1700720c */ /* 0x000fe20003f06270 */
[----:B------:R-:W2:Y:S01]  /*ede0*/  LD.E R37, desc[UR4][R2.64+0xdc] ;  /* 0x0000dc0402257980 */ /* 0x000ea2000c101900 */
[----:B------:R-:W-:Y:S02]  /*edf0*/  ISETP.GE.AND P5, PT, R105, R182, PT ;  /* 0x000000b66900720c */ /* 0x000fe40003fa6270 */
[----:B------:R-:W-:Y:S02]  /*ee00*/  FSEL R127, R235, -INF , P0 ;  /* 0xff800000eb7f7808 */ /* 0x000fe40000000000 */
[-C--:B------:R-:W-:Y:S02]  /*ee10*/  ISETP.GE.AND P0, PT, R231, R188.reuse, PT ;  /* 0x000000bce700720c */ /* 0x080fe40003f06270 */
[----:B------:R-:W-:Y:S02]  /*ee20*/  P2R R20, PR, RZ, 0x20 ;  /* 0x00000020ff147803 */ /* 0x000fe40000000000 */
[----:B------:R-:W-:Y:S02]  /*ee30*/  FSEL R240, R240, -INF , P0 ;  /* 0xff800000f0f07808 */ /* 0x000fe40000000000 */
[-C--:B------:R-:W-:Y:S02]  /*ee40*/  ISETP.GE.AND P0, PT, R63, R187.reuse, PT ;  /* 0x000000bb3f00720c */ /* 0x080fe40003f06270 */
[-C--:B------:R-:W-:Y:S02]  /*ee50*/  ISETP.GE.AND P5, PT, R65, R187.reuse, PT ;  /* 0x000000bb4100720c */ /* 0x080fe40003fa6270 */
[----:B------:R-:W-:Y:S02]  /*ee60*/  P2R R44, PR, RZ, 0x1 ;  /* 0x00000001ff2c7803 */ /* 0x000fe40000000000 */
[----:B------:R-:W-:Y:S02]  /*ee70*/  ISETP.GE.AND P0, PT, R125, R188, PT ;  /* 0x000000bc7d00720c */ /* 0x000fe40003f06270 */
[----:B------:R-:W-:Y:S02]  /*ee80*/  P2R R22, PR, RZ, 0x20 ;  /* 0x00000020ff167803 */ /* 0x000fe40000000000 */
[----:B------:R-:W-:Y:S02]  /*ee90*/  FSEL R123, R241, -INF , P0 ;  /* 0xff800000f17b7808 */ /* 0x000fe40000000000 */
[-C--:B------:R-:W-:Y:S02]  /*eea0*/  ISETP.GE.AND P0, PT, R7, R186.reuse, PT ;  /* 0x000000ba0700720c */ /* 0x080fe40003f06270 */
[----:B------:R-:W-:Y:S02]  /*eeb0*/  P2R R14, PR, RZ, 0x10 ;  /* 0x00000010ff0e7803 */ /* 0x000fe40000000000 */
[----:B------:R-:W-:Y:S02]  /*eec0*/  FSEL R63, R238, -INF , P0 ;  /* 0xff800000ee3f7808 */ /* 0x000fe40000000000 */
[----:B------:R-:W-:Y:S02]  /*eed0*/  ISETP.GE.AND P0, PT, R5, R186, PT ;  /* 0x000000ba0500720c */ /* 0x000fe40003f06270 */
[-C--:B------:R-:W-:Y:S02]  /*eee0*/  ISETP.GE.AND P6, PT, R107, R182.reuse, PT ;  /* 0x000000b66b00720c */ /* 0x080fe40003fc6270 */
[----:B------:R-:W-:Y:S02]  /*eef0*/  FSEL R239, R239, -INF , P0 ;  /* 0xff800000efef7808 */ /* 0x000fe40000000000 */
[-C--:B------:R-:W-:Y:S02]  /*ef00*/  ISETP.GE.AND P0, PT, R67, R187.reuse, PT ;  /* 0x000000bb4300720c */ /* 0x080fe40003f06270 */
[----:B------:R-:W-:Y:S02]  /*ef10*/  ISETP.GE.AND P4, PT, R65, R182, PT ;  /* 0x000000b64100720c */ /* 0x000fe40003f86270 */
[----:B------:R-:W-:Y:S02]  /*ef20*/  P2R R36, PR, RZ, 0x1 ;  /* 0x00000001ff247803 */ /* 0x000fe40000000000 */
[-C--:B------:R-:W-:Y:S02]  /*ef30*/  ISETP.GE.AND P0, PT, R229, R188.reuse, PT ;  /* 0x000000bce500720c */ /* 0x080fe40003f06270 */
[----:B------:R-:W-:Y:S02]  /*ef40*/  P2R R18, PR, RZ, 0x40 ;  /* 0x00000040ff127803 */ /* 0x000fe40000000000 */
[----:B------:R-:W-:Y:S02]  /*ef50*/  FSEL R121, R245, -INF , P0 ;  /* 0xff800000f5797808 */ /* 0x000fe40000000000 */
[-C--:B------:R-:W-:Y:S02]  /*ef60*/  ISETP.GE.AND P0, PT, R107, R187.reuse, PT ;  /* 0x000000bb6b00720c */ /* 0x080fe40003f06270 */
[----:B------:R-:W-:Y:S02]  /*ef70*/  ISETP.NE.AND P6, PT, R42, RZ, PT ;  /* 0x000000ff2a00720c */ /* 0x000fe40003fc5270 */
[----:B------:R-:W-:Y:S02]  /*ef80*/  P2R R34, PR, RZ, 0x1 ;  /* 0x00000001ff227803 */ /* 0x000fe40000000000 */
[----:B------:R-:W-:Y:S02]  /*ef90*/  ISETP.GE.AND P0, PT, R113, R188, PT ;  /* 0x000000bc7100720c */ /* 0x000fe40003f06270 */
[----:B------:R-:W-:Y:S02]  /*efa0*/  ISETP.GE.AND P3, PT, R39, R182, PT ;  /* 0x000000b62700720c */ /* 0x000fe40003f66270 */
[----:B------:R-:W-:Y:S02]  /*efb0*/  FSEL R119, R247, -INF , P0 ;  /* 0xff800000f7777808 */ /* 0x000fe40000000000 */
[-C--:B------:R-:W-:Y:S02]  /*efc0*/  ISETP.GE.AND P0, PT, R231, R186.reuse, PT ;  /* 0x000000bae700720c */ /* 0x080fe40003f06270 */
[----:B------:R-:W-:Y:S02]  /*efd0*/  FSEL R59, R59, -INF , !P6 ;  /* 0xff8000003b3b7808 */ /* 0x000fe40007000000 */
[----:B------:R-:W-:Y:S02]  /*efe0*/  FSEL R117, R243, -INF , P0 ;  /* 0xff800000f3757808 */ /* 0x000fe40000000000 */
[-C--:B------:R-:W-:Y:S02]  /*eff0*/  ISETP.GE.AND P0, PT, R191, R187.reuse, PT ;  /* 0x000000bbbf00720c */ /* 0x080fe40003f06270 */
[----:B------:R-:W-:Y:S02]  /*f000*/  ISETP.NE.AND P6, PT, R18, RZ, PT ;  /* 0x000000ff1200720c */ /* 0x000fe40003fc5270 */
[----:B------:R-:W-:Y:S02]  /*f010*/  FSEL R153, R153, -INF , !P0 ;  /* 0xff80000099997808 */ /* 0x000fe40004000000 */
[----:B------:R-:W-:Y:S02]  /*f020*/  ISETP.GE.AND P0, PT, R125, R186, PT ;  /* 0x000000ba7d00720c */ /* 0x000fe40003f06270 */
[----:B------:R-:W-:Y:S02]  /*f030*/  FSEL R57, R57, -INF , !P6 ;  /* 0xff80000039397808 */ /* 0x000fe40007000000 */
[----:B------:R-:W-:Y:S02]  /*f040*/  FSEL R115, R242, -INF , P0 ;  /* 0xff800000f2737808 */ /* 0x000fe40000000000 */
[-C--:B------:R-:W-:Y:S01]  /*f050*/  ISETP.GE.AND P0, PT, R105, R187.reuse, PT ;  /* 0x000000bb6900720c */ /* 0x080fe20003f06270 */
[----:B------:R-:W-:Y:S01]  /*f060*/  VIADD R105, R191, 0x31 ;  /* 0x00000031bf697836 */ /* 0x000fe20000000000 */
[----:B------:R-:W-:Y:S02]  /*f070*/  ISETP.GE.AND P6, PT, R33, R182, PT ;  /* 0x000000b62100720c */ /* 0x000fe40003fc6270 */
[----:B------:R-:W-:Y:S02]  /*f080*/  P2R R24, PR, RZ, 0x1 ;  /* 0x00000001ff187803 */ /* 0x000fe40000000000 */
[----:B------:R-:W-:Y:S02]  /*f090*/  ISETP.GE.AND P0, PT, R227, R188, PT ;  /* 0x000000bce300720c */ /* 0x000fe40003f06270 */
[----:B------:R-:W-:Y:S02]  /*f0a0*/  ISETP.NE.AND P5, PT, R24, RZ, PT ;  /* 0x000000ff1800720c */ /* 0x000fe40003fa5270 */
[----:B------:R-:W-:Y:S02]  /*f0b0*/  FSEL R248, R248, -INF , P0 ;  /* 0xff800000f8f87808 */ /* 0x000fe40000000000 */
[----:B------:R-:W-:Y:S02]  /*f0c0*/  P2R R24, PR, RZ, 0x20 ;  /* 0x00000020ff187803 */ /* 0x000fe40000000000 */
[----:B------:R-:W-:Y:S02]  /*f0d0*/  ISETP.NE.AND P5, PT, R28, RZ, PT ;  /* 0x000000ff1c00720c */ /* 0x000fe40003fa5270 */
[C---:B------:R-:W-:Y:S01]  /*f0e0*/  ISETP.GE.AND P0, PT, R191.reuse, R182, PT ;  /* 0x000000b6bf00720c */ /* 0x040fe20003f06270 */
[----:B------:R-:W-:Y:S01]  /*f0f0*/  VIADD R191, R191, 0xffffff80 ;  /* 0xffffff80bfbf7836 */ /* 0x000fe20000000000 */
[----:B------:R-:W-:Y:S02]  /*f100*/  P2R R28, PR, RZ, 0x20 ;  /* 0x00000020ff1c7803 */ /* 0x000fe40000000000 */
[----:B------:R-:W-:Y:S02]  /*f110*/  ISETP.NE.AND P5, PT, R32, RZ, PT ;  /* 0x000000ff2000720c */ /* 0x000fe40003fa5270 */
[----:B------:R-:W-:Y:S02]  /*f120*/  FSEL R145, R145, -INF , !P0 ;  /* 0xff80000091917808 */ /* 0x000fe40004000000 */
        /* <DEDUP_REMOVED lines=41> */
[----:B------:R-:W-:Y:S02]  /*f3c0*/  FSEL R65, R250, -INF , P0 ;  /* 0xff800000fa417808 */ /* 0x000fe40000000000 */
        /* <DEDUP_REMOVED lines=8> */
[----:B------:R-:W-:Y:S02]  /*f450*/  ISETP.GE.AND P0, PT, R109, R186, PT ;  /* 0x000000ba6d00720c */ /* 0x000fe40003f06270 */
[----:B------:R-:W-:Y:S02]  /*f460*/  FSEL R11, R11, -INF , !P5 ;  /* 0xff8000000b0b7808 */ /* 0x000fe40006800000 */
[----:B------:R-:W-:Y:S02]  /*f470*/  ISETP.NE.AND P5, PT, R28, RZ, PT ;  /* 0x000000ff1c00720c */ /* 0x000fe40003fa5270 */
[----:B------:R-:W-:Y:S02]  /*f480*/  FSEL R39, R251, -INF , P0 ;  /* 0xff800000fb277808 */ /* 0x000fe40000000000 */
[----:B------:R-:W-:Y:S02]  /*f490*/  ISETP.NE.AND P0, PT, R12, RZ, PT ;  /* 0x000000ff0c00720c */ /* 0x000fe40003f05270 */
[----:B------:R-:W-:Y:S02]  /*f4a0*/  FSEL R9, R9, -INF , !P5 ;  /* 0xff80000009097808 */ /* 0x000fe40006800000 */
[----:B------:R-:W-:Y:S02]  /*f4b0*/  ISETP.NE.AND P5, PT, R24, RZ, PT ;  /* 0x000000ff1800720c */ /* 0x000fe40003fa5270 */
[----:B------:R-:W-:Y:S02]  /*f4c0*/  FSEL R223, R210, -INF , !P0 ;  /* 0xff800000d2df7808 */ /* 0x000fe40004000000 */
[----:B------:R-:W-:Y:S02]  /*f4d0*/  ISETP.GE.AND P0, PT, R33, R187, PT ;  /* 0x000000bb2100720c */ /* 0x000fe40003f06270 */
[----:B------:R-:W-:Y:S02]  /*f4e0*/  FSEL R55, R55, -INF , !P5 ;  /* 0xff80000037377808 */ /* 0x000fe40006800000 */
[----:B------:R-:W-:Y:S02]  /*f4f0*/  FSEL R33, R6, -INF , !P4 ;  /* 0xff80000006217808 */ /* 0x000fe40006000000 */
[----:B------:R-:W-:Y:S02]  /*f500*/  ISETP.NE.AND P5, PT, R22, RZ, PT ;  /* 0x000000ff1600720c */ /* 0x000fe40003fa5270 */
[----:B------:R-:W-:Y:S02]  /*f510*/  FMNMX3.FTZ R6, R100, R21, R19, !PT ;  /* 0x0000001564067276 */ /* 0x000fe40007810013 */
[----:B------:R-:W-:Y:S02]  /*f520*/  FSEL R53, R53, -INF , !P5 ;  /* 0xff80000035357808 */ /* 0x000fe40006800000 */
[----:B------:R-:W-:Y:S02]  /*f530*/  FMNMX3.FTZ R6, R6, R15, R13, !PT ;  /* 0x0000000f06067276 */ /* 0x000fe4000781000d */
[----:B------:R-:W-:Y:S02]  /*f540*/  ISETP.NE.AND P5, PT, R20, RZ, PT ;  /* 0x000000ff1400720c */ /* 0x000fe40003fa5270 */
[----:B------:R-:W-:Y:S02]  /*f550*/  FSEL R221, R8, -INF , !P2 ;  /* 0xff80000008dd7808 */ /* 0x000fe40005000000 */
[----:B------:R-:W-:Y:S02]  /*f560*/  ISETP.NE.AND P2, PT, R0, RZ, PT ;  /* 0x000000ff0000720c */ /* 0x000fe40003f45270 */
[----:B------:R-:W-:Y:S02]  /*f570*/  FMNMX3.FTZ R0, R101, R4, R17, !PT ;  /* 0x0000000465007276 */ /* 0x000fe40007810011 */
        /* <DEDUP_REMOVED lines=24> */
[-C--:B------:R-:W-:Y:S02]  /*f700*/  ISETP.GE.AND P4, PT, R45, R182.reuse, PT ;  /* 0x000000b62d00720c */ /* 0x080fe40003f86270 */
[-C--:B------:R-:W-:Y:S02]  /*f710*/  ISETP.GE.AND P5, PT, R51, R182.reuse, PT ;  /* 0x000000b63300720c */ /* 0x080fe40003fa6270 */
[-C--:B------:R-:W-:Y:S02]  /*f720*/  ISETP.GE.AND P1, PT, R49, R182.reuse, PT ;  /* 0x000000b63100720c */ /* 0x080fe40003f26270 */
[----:B------:R-:W-:Y:S01]  /*f730*/  FMNMX3.FTZ R0, R0, R215, R213, !PT ;  /* 0x000000d700007276 */ /* 0x000fe200078100d5 */
[----:B------:R-:W-:Y:S01]  /*f740*/  LDSM.16.MT88.4 R48, [R102+0x6000] ;  /* 0x006000006630783b */ /* 0x000fe20000004200 */
[----:B------:R-:W-:Y:S02]  /*f750*/  FSEL R201, R201, -INF , !P6 ;  /* 0xff800000c9c97808 */ /* 0x000fe40007000000 */
        /* <DEDUP_REMOVED lines=19> */
[----:B------:R-:W-:Y:S02]  /*f890*/  ISETP.GE.AND P4, PT, R7, R187, PT ;  /* 0x000000bb0700720c */ /* 0x000fe40003f86270 */
        /* <DEDUP_REMOVED lines=15> */
[----:B------:R-:W-:Y:S02]  /*f990*/  FSEL R139, R139, -INF , !P3 ;  /* 0xff8000008b8b7808 */ /* 0x000fe40005800000 */
[----:B------:R-:W-:Y:S02]  /*f9a0*/  FMNMX3.FTZ R0, R0, R145, R143, !PT ;  /* 0x0000009100007276 */ /* 0x000fe4000781008f */
[----:B------:R-:W-:Y:S02]  /*f9b0*/  FSEL R131, R131, -INF , !P1 ;  /* 0xff80000083837808 */ /* 0x000fe40004800000 */
[----:B------:R-:W-:Y:S02]  /*f9c0*/  FMNMX3.FTZ R6, R6, R137, R135, !PT ;  /* 0x0000008906067276 */ /* 0x000fe40007810087 */
[CC--:B------:R-:W-:Y:S02]  /*f9d0*/  ISETP.GE.AND P5, PT, R125.reuse, R187.reuse, PT ;  /* 0x000000bb7d00720c */ /* 0x0c0fe40003fa6270 */
[-C--:B------:R-:W-:Y:S02]  /*f9e0*/  ISETP.GE.AND P6, PT, R125, R182.reuse, PT ;  /* 0x000000b67d00720c */ /* 0x080fe40003fc6270 */
[----:B------:R-:W-:Y:S02]  /*f9f0*/  FSEL R125, R240, -INF , !P4 ;  /* 0xff800000f07d7808 */ /* 0x000fe40006000000 */
[----:B------:R-:W-:Y:S02]  /*fa00*/  ISETP.GE.AND P4, PT, R229, R187, PT ;  /* 0x000000bbe500720c */ /* 0x000fe40003f86270 */
[----:B------:R-:W-:Y:S02]  /*fa10*/  FSEL R63, R63, -INF , !P0 ;  /* 0xff8000003f3f7808 */ /* 0x000fe40004000000 */
[-C--:B------:R-:W-:Y:S02]  /*fa20*/  ISETP.GE.AND P3, PT, R5, R182.reuse, PT ;  /* 0x000000b60500720c */ /* 0x080fe40003f66270 */
[----:B------:R-:W-:Y:S02]  /*fa30*/  FMNMX3.FTZ R0, R0, R141, R139, !PT ;  /* 0x0000008d00007276 */ /* 0x000fe4000781008b */
[-C--:B------:R-:W-:Y:S02]  /*fa40*/  ISETP.GE.AND P1, PT, R231, R182.reuse, PT ;  /* 0x000000b6e700720c */ /* 0x080fe40003f26270 */
[----:B------:R-:W-:Y:S02]  /*fa50*/  FMNMX3.FTZ R6, R6, R133, R131, !PT ;  /* 0x0000008506067276 */ /* 0x000fe40007810083 */
[----:B------:R-:W-:Y:S02]  /*fa60*/  ISETP.GE.AND P0, PT, R113, R187, PT ;  /* 0x000000bb7100720c */ /* 0x000fe40003f06270 */
        /* <DEDUP_REMOVED lines=9> */
[----:B------:R-:W-:Y:S02]  /*fb00*/  ISETP.GE.AND P1, PT, R105, R187, PT ;  /* 0x000000bb6900720c */ /* 0x000fe40003f26270 */
        /* <DEDUP_REMOVED lines=8> */
[----:B------:R-:W-:Y:S02]  /*fb90*/  ISETP.GE.AND P4, PT, R225, R187, PT ;  /* 0x000000bbe100720c */ /* 0x000fe40003f86270 */
[----:B------:R-:W-:Y:S02]  /*fba0*/  FSEL R106, R106, -INF , !P1 ;  /* 0xff8000006a6a7808 */ /* 0x000fe40004800000 */
[----:B------:R-:W-:Y:S02]  /*fbb0*/  FSEL R107, R107, -INF , !P3 ;  /* 0xff8000006b6b7808 */ /* 0x000fe40005800000 */
[-C--:B------:R-:W-:Y:S02]  /*fbc0*/  ISETP.GE.AND P0, PT, R227, R182.reuse, PT ;  /* 0x000000b6e300720c */ /* 0x080fe40003f06270 */
        /* <DEDUP_REMOVED lines=18> */
[----:B------:R-:W-:Y:S08]  /*fcf0*/  LDSM.16.MT88.4 R28, [R103+0x6000] ;  /* 0x00600000671c783b */ /* 0x000ff00000004200 */
[----:B------:R-:W1:Y:S08]  /*fd00*/  SHFL.BFLY PT, R36, R23, 0x1, 0x1f ;  /* 0x0c201f0017247f89 */ /* 0x000e7000000e0000 */
        /* <DEDUP_REMOVED lines=371> */
.L_x_10857:
        /* <DEDUP_REMOVED lines=10> */
.L_x_10872:
        /* <DEDUP_REMOVED lines=128> */
.L_x_10867:
[----:B------:R-:W-:Y:S05]  /*11ce0*/  BSYNC.RECONVERGENT B0 ;  /* 0x0000000000007941 */ /* 0x000fea0003800200 */
.L_x_10866:
        /* <DEDUP_REMOVED lines=35> */
[----:B-1----:R-:W-:Y:S05]  /*11f20*/  @P0 RET.REL.NODEC R176 `(_ZN5flash24flash_fwd_splitkv_kernelI23Flash_fwd_kernel_traitsILi64ELi64ELi128ELi4ELb0ELb0EN7cutlass10bfloat16_tE19Flash_kernel_traitsILi64ELi64ELi128ELi4ES3_EELb0ELb1ELb0ELb0ELb0ELb1ELb1ELb0EEEvNS_16Flash_fwd_paramsE) ;  /* 0xfffffee0b0340950 */ /* 0x002fea0003c3ffff */
[----:B------:R-:W-:Y:S01]  /*11f30*/  MOV R177, 0x0 ;  /* 0x0000000000b17802 */ /* 0x000fe20000000f00 */
[----:B------:R1:W-:Y:S03]  /*11f40*/  ST.E.128 desc[UR4][R36.64+0x3800], R4 ;  /* 0x0038000424007985 */ /* 0x0003e6000c101d04 */
[----:B-1----:R-:W-:Y:S05]  /*11f50*/  RET.REL.NODEC R176 `(_ZN5flash24flash_fwd_splitkv_kernelI23Flash_fwd_kernel_traitsILi64ELi64ELi128ELi4ELb0ELb0EN7cutlass10bfloat16_tE19Flash_kernel_traitsILi64ELi64ELi128ELi4ES3_EELb0ELb1ELb0ELb0ELb0ELb1ELb1ELb0EEEvNS_16Flash_fwd_paramsE) ;  /* 0xfffffee0b0287950 */ /* 0x002fea0003c3ffff */
.L_x_10865:
[----:B------:R-:W-:Y:S01]  /*11f60*/  MOV R9, 0x2 ;  /* 0x0000000200097802 */ /* 0x000fe20000000f00 */
[----:B------:R-:W-:Y:S01]  /*11f70*/  IMAD.MOV.U32 R4, RZ, RZ, 0x1f ;  /* 0x0000001fff047424 */ /* 0x000fe200078e00ff */
[----:B------:R-:W-:-:S07]  /*11f80*/  MOV R6, 0xffffffff ;  /* 0xffffffff00067802 */ /* 0x000fce0000000f00 */
[----:B-1---5:R-:W-:Y:S05]  /*11f90*/  WARPSYNC.COLLECTIVE R6, `(.L_x_10868) ;  /* 0x0000000006087348 */ /* 0x022fea0003c00000 */
[----:B------:R2:W3:Y:S02]  /*11fa0*/  SHFL.BFLY P0, R11, R192, R9, R4 ;  /* 0x0c000009c00b7389 */ /* 0x0004e40000000004 */
[----:B-123-5:R-:W-:Y:S05]  /*11fb0*/  ENDCOLLECTIVE ;  /* 0x000000000000791b */ /* 0x02efea0003800000 */
.L_x_10868:
[----:B------:R-:W-:Y:S02]  /*11fc0*/  IMAD.MOV.U32 R7, RZ, RZ, R11 ;  /* 0x000000ffff077224 */ /* 0x000fe400078e000b */
[----:B------:R-:W-:Y:S02]  /*11fd0*/  IMAD.MOV.U32 R9, RZ, RZ, 0x1 ;  /* 0x00000001ff097424 */ /* 0x000fe400078e00ff */
[----:B------:R-:W-:-:S05]  /*11fe0*/  FADD.FTZ R10, R7, R192 ;  /* 0x000000c0070a7221 */ /* 0x000fca0000010000 */
[----:B------:R-:W-:-:S07]  /*11ff0*/  MOV R192, R10 ;  /* 0x0000000a00c07202 */ /* 0x000fce0000000f00 */
[----:B------:R-:W-:Y:S05]  /*12000*/  WARPSYNC.COLLECTIVE R6, `(.L_x_10869) ;  /* 0x0000000006087348 */ /* 0x000fea0003c00000 */
[----:B------:R1:W2:Y:S02]  /*12010*/  SHFL.BFLY P0, R11, R192, R9, R4 ;  /* 0x0c000009c00b7389 */ /* 0x0002a40000000004 */
[----:B-12---:R-:W-:Y:S05]  /*12020*/  ENDCOLLECTIVE ;  /* 0x000000000000791b */ /* 0x006fea0003800000 */
.L_x_10869:
[----:B------:R-:W-:Y:S01]  /*12030*/  MOV R192, R193 ;  /* 0x000000c100c07202 */ /* 0x000fe20000000f00 */
[----:B------:R-:W-:Y:S01]  /*12040*/  IMAD.MOV.U32 R9, RZ, RZ, 0x2 ;  /* 0x00000002ff097424 */ /* 0x000fe200078e00ff */
[----:B------:R-:W-:-:S07]  /*12050*/  MOV R7, R11 ;  /* 0x0000000b00077202 */ /* 0x000fce0000000f00 */
[----:B------:R-:W-:Y:S05]  /*12060*/  WARPSYNC.COLLECTIVE R6, `(.L_x_10870) ;  /* 0x0000000006087348 */ /* 0x000fea0003c00000 */
[----:B------:R1:W2:Y:S02]  /*12070*/  SHFL.BFLY P0, R11, R192, R9, R4 ;  /* 0x0c000009c00b7389 */ /* 0x0002a40000000004 */
[----:B-12---:R-:W-:Y:S05]  /*12080*/  ENDCOLLECTIVE ;  /* 0x000000000000791b */ /* 0x006fea0003800000 */
.L_x_10870:
[----:B------:R-:W-:Y:S01]  /*12090*/  FADD.FTZ R7, R10, R7 ;  /* 0x000000070a077221 */ /* 0x000fe20000010000 */
[----:B------:R-:W-:Y:S01]  /*120a0*/  FADD.FTZ R8, R11, R193 ;  /* 0x000000c10b087221 */ /* 0x000fe20000010000 */
[----:B------:R-:W-:-:S04]  /*120b0*/  MOV R9, 0x1 ;  /* 0x0000000100097802 */ /* 0x000fc80000000f00 */
[----:B------:R-:W-:-:S07]  /*120c0*/  MOV R192, R8 ;  /* 0x0000000800c07202 */ /* 0x000fce0000000f00 */
[----:B------:R-:W-:Y:S05]  /*120d0*/  WARPSYNC.COLLECTIVE R6, `(.L_x_10871) ;  /* 0x0000000006087348 */ /* 0x000fea0003c00000 */
[----:B------:R1:W2:Y:S02]  /*120e0*/  SHFL.BFLY P0, R11, R192, R9, R4 ;  /* 0x0c000009c00b7389 */ /* 0x0002a40000000004 */
[----:B-12---:R-:W-:Y:S05]  /*120f0*/  ENDCOLLECTIVE ;  /* 0x000000000000791b */ /* 0x006fea0003800000 */
.L_x_10871:
[----:B------:R-:W-:Y:S05]  /*12100*/  BRA `(.L_x_10872) ;  /* 0xfffffff000f47947 */ /* 0x000fea000383ffff */
.L_x_10873:
        /* <DEDUP_REMOVED lines=15> */
.L_x_14803:


//--------------------- .text._ZN5flash24flash_fwd_splitkv_kernelI23Flash_fwd_kernel_traitsILi64ELi64ELi128ELi4ELb0ELb0EN7cutlass10bfloat16_tE19Flash_kernel_traitsILi64ELi64ELi128ELi4ES3_EELb0ELb1ELb0ELb0ELb0ELb0ELb1ELb1EEEvNS_16Flash_fwd_paramsE --------------------------
	.section	.text._ZN5flash24flash_fwd_splitkv_kernelI23Flash_fwd_kernel_traitsILi64ELi64ELi128ELi4ELb0ELb0EN7cutlass10bfloat16_tE19Flash_kernel_traitsILi64ELi64ELi128ELi4ES3_EELb0ELb1ELb0ELb0ELb0ELb0ELb1ELb1EEEvNS_16Flash_fwd_paramsE,"ax",@progbits
	.align	128
        .global         _ZN5flash24flash_fwd_splitkv_kernelI23Flash_fwd_kernel_traitsILi64ELi64ELi128ELi4ELb0ELb0EN7cutlass10bfloat16_tE19Flash_kernel_traitsILi64ELi64ELi128ELi4ES3_EELb0ELb1ELb0ELb0ELb0ELb0ELb1ELb1EEEvNS_16Flash_fwd_paramsE
        .type           _ZN5flash24flash_fwd_splitkv_kernelI23Flash_fwd_kernel_traitsILi64ELi64ELi128ELi4ELb0ELb0EN7cutlass10bfloat16_tE19Flash_kernel_traitsILi64ELi64ELi128ELi4ES3_EELb0ELb1ELb0ELb0ELb0ELb0ELb1ELb1EEEvNS_16Flash_fwd_paramsE,@function
        .size           _ZN5flash24flash_fwd_splitkv_kernelI23Flash_fwd_kernel_traitsILi64ELi64ELi128ELi4ELb0ELb0EN7cutlass10bfloat16_tE19Flash_kernel_traitsILi64ELi64ELi128ELi4ES3_EELb0ELb1ELb0ELb0ELb0ELb0ELb1ELb1EEEvNS_16Flash_fwd_paramsE,(.L_x_14804 - _ZN5flash24flash_fwd_splitkv_kernelI23Flash_fwd_kernel_traitsILi64ELi64ELi128ELi4ELb0ELb0EN7cutlass10bfloat16_tE19Flash_kernel_traitsILi64ELi64ELi128ELi4ES3_EELb0ELb1ELb0ELb0ELb0ELb0ELb1ELb1EEEvNS_16Flash_fwd_paramsE)
        .other          _ZN5flash24flash_fwd_splitkv_kernelI23Flash_fwd_kernel_traitsILi64ELi64ELi128ELi4ELb0ELb0EN7cutlass10bfloat16_tE19Flash_kernel_traitsILi64ELi64ELi128ELi4ES3_EELb0ELb1ELb0ELb0ELb0ELb0ELb1ELb1EEEvNS_16Flash_fwd_paramsE,@"STO_CUDA_ENTRY STV_DEFAULT"
_ZN5flash24flash_fwd_splitkv_kernelI23Flash_fwd_kernel_traitsILi64ELi64ELi128ELi4ELb0ELb0EN7cutlass10bfloat16_tE19Flash_kernel_traitsILi64ELi64ELi128ELi4ES3_EELb0ELb1ELb0ELb0ELb0ELb0ELb1ELb1EEEvNS_16Flash_fwd_paramsE:
.text._ZN5flash24flash_fwd_splitkv_kernelI23Flash_fwd_kernel_traitsILi64ELi64ELi128ELi4ELb0ELb0EN7cutlass10bfloat16_tE19Flash_kernel_traitsILi64ELi64ELi128ELi4ES3_EELb0ELb1ELb0ELb0ELb0ELb0ELb1ELb1EEEvNS_16Flash_fwd_paramsE:
        /* <DEDUP_REMOVED lines=29> */
[----:B------:R-:W-:Y:S05]  /*01d0*/  CALL.REL.NOINC `($_ZN5flash24flash_fwd_splitkv_kernelI23Flash_fwd_kernel_traitsILi64ELi64ELi128ELi4ELb0ELb0EN7cutlass10bfloat16_tE19Flash_kernel_traitsILi64ELi64ELi128ELi4ES3_EELb0ELb1ELb0ELb0ELb0ELb0ELb1ELb1EEEvNS_16Flash_fwd_paramsE$_ZN5flash30compute_attn_1rowblock_splitkvI23Flash_fwd_kernel_traitsILi64ELi64ELi128ELi4ELb0ELb0EN7cutlass10bfloat16_tE19Flash_kernel_traitsILi64ELi64ELi128ELi4ES3_EELb0ELb1ELb0ELb0ELb0ELb0ELb1ELb1ENS_16Flash_fwd_paramsEEEvRKT8_iiiii) ;  /* 0x0000000000087944 */ /* 0x000fea0003c00000 */
[----:B------:R-:W-:Y:S05]  /*01e0*/  BSYNC.RECONVERGENT B3 ;  /* 0x0000000000037941 */ /* 0x000fea0003800200 */
.L_x_10874:
[----:B------:R-:W-:Y:S05]  /*01f0*/  EXIT ;  /* 0x000000000000794d */ /* 0x000fea0003800000 */
        .type           $_ZN5flash24flash_fwd_splitkv_kernelI23Flash_fwd_kernel_traitsILi64ELi64ELi128ELi4ELb0ELb0EN7cutlass10bfloat16_tE19Flash_kernel_traitsILi64ELi64ELi128ELi4ES3_EELb0ELb1ELb0ELb0ELb0ELb0ELb1ELb1EEEvNS_16Flash_fwd_paramsE$_ZN5flash30compute_attn_1rowblock_splitkvI23Flash_fwd_kernel_traitsILi64ELi64ELi128ELi4ELb0ELb0EN7cutlass10bfloat16_tE19Flash_kernel_traitsILi64ELi64ELi128ELi4ES3_EELb0ELb1ELb0ELb0ELb0ELb0ELb1ELb1ENS_16Flash_fwd_paramsEEEvRKT8_iiiii,@function
        .size           $_ZN5flash24flash_fwd_splitkv_kernelI23Flash_fwd_kernel_traitsILi64ELi64ELi128ELi4ELb0ELb0EN7cutlass10bfloat16_tE19Flash_kernel_traitsILi64ELi64ELi128ELi4ES3_EELb0ELb1ELb0ELb0ELb0ELb0ELb1ELb1EEEvNS_16Flash_fwd_paramsE$_ZN5flash30compute_attn_1rowblock_splitkvI23Flash_fwd_kernel_traitsILi64ELi64ELi128ELi4ELb0ELb0EN7cutlass10bfloat16_tE19Flash_kernel_traitsILi64ELi64ELi128ELi4ES3_EELb0ELb1ELb0ELb0ELb0ELb0ELb1ELb1ENS_16Flash_fwd_paramsEEEvRKT8_iiiii,(.L_x_14804 - $_ZN5flash24flash_fwd_splitkv_kernelI23Flash_fwd_kernel_traitsILi64ELi64ELi128ELi4ELb0ELb0EN7cutlass10bfloat16_tE19Flash_kernel_traitsILi64ELi64ELi128ELi4ES3_EELb0ELb1ELb0ELb0ELb0ELb0ELb1ELb1EEEvNS_16Flash_fwd_paramsE$_ZN5flash30compute_attn_1rowblock_splitkvI23Flash_fwd_kernel_traitsILi64ELi64ELi128ELi4ELb0ELb0EN7cutlass10bfloat16_tE19Flash_kernel_traitsILi64ELi64ELi128ELi4ES3_EELb0ELb1ELb0ELb0ELb0ELb0ELb1ELb1ENS_16Flash_fwd_paramsEEEvRKT8_iiiii)
$_ZN5flash24flash_fwd_splitkv_kernelI23Flash_fwd_kernel_traitsILi64ELi64ELi128ELi4ELb0ELb0EN7cutlass10bfloat16_tE19Flash_kernel_traitsILi64ELi64ELi128ELi4ES3_EELb0ELb1ELb0ELb0ELb0ELb0ELb1ELb1EEEvNS_16Flash_fwd_paramsE$_ZN5flash30compute_attn_1rowblock_splitkvI23Flash_fwd_kernel_traitsILi64ELi64ELi128ELi4ELb0ELb0EN7cutlass10bfloat16_tE19Flash_kernel_traitsILi64ELi64ELi128ELi4ES3_EELb0ELb1ELb0ELb0ELb0ELb0ELb1ELb1ENS_16Flash_fwd_paramsEEEvRKT8_iiiii:
        /* <DEDUP_REMOVED lines=39> */
.L_x_10876:
[----:B------:R-:W-:Y:S05]  /*0470*/  BSYNC.RECONVERGENT B0 ;  /* 0x0000000000007941 */ /* 0x000fea0003800200 */
.L_x_10875:
[----:B------:R-:W-:Y:S04]  /*0480*/  BSSY.RECONVERGENT B0, `(.L_x_10877) ;  /* 0x0000007000007945 */ /* 0x000fe80003800200 */
[----:B------:R-:W-:Y:S05]  /*0490*/  @!P4 BRA `(.L_x_10878) ;  /* 0x000000000014c947 */ /* 0x000fea0003800000 */
[----:B------:R-:W4:Y:S02]  /*04a0*/  LD.E.U8 R4, desc[UR4][R100.64+0x1b2] ;  /* 0x0001b20464047980 */ /* 0x000f24000c101100 */
[----:B----4-:R-:W-:-:S13]  /*04b0*/  ISETP.NE.AND P0, PT, R4, RZ, PT ;  /* 0x000000ff0400720c */ /* 0x010fda0003f05270 */
[----:B------:R-:W4:Y:S02]  /*04c0*/  @P0 LD.E R4, desc[UR4][R16.64+0x4] ;  /* 0x0000040410040980 */ /* 0x000f24000c101900 */
[----:B----45:R-:W-:-:S06]  /*04d0*/  @P0 IADD3 R75, PT, PT, R4, -R15, RZ ;  /* 0x8000000f044b0210 */ /* 0x030fcc0007ffe0ff */
[----:B------:R4:W5:Y:S02]  /*04e0*/  @!P0 LD.E R75, desc[UR4][R16.64] ;  /* 0x00000004104b8980 */ /* 0x000964000c101900 */
.L_x_10878:
[----:B------:R-:W-:Y:S05]  /*04f0*/  BSYNC.RECONVERGENT B0 ;  /* 0x0000000000007941 */ /* 0x000fea0003800200 */
.L_x_10877:
        /* <DEDUP_REMOVED lines=9> */
.L_x_10880:
[----:B------:R-:W5:Y:S01]  /*0590*/  LD.E.64 R4, desc[UR4][R100.64+0x108] ;  /* 0x0001080464047980 */ /* 0x000f62000c101b00 */
[----:B------:R-:W-:Y:S01]  /*05a0*/  BSSY.RECONVERGENT B0, `(.L_x_10882) ;  /* 0x0000006000007945 */ /* 0x000fe20003800200 */
[----:B------:R-:W-:Y:S01]  /*05b0*/  IMAD.MOV.U32 R66, RZ, RZ, RZ ;  /* 0x000000ffff427224 */ /* 0x000fe200078e00ff */
[----:B-----5:R-:W-:-:S04]  /*05c0*/  ISETP.NE.U32.AND P0, PT, R4, RZ, PT ;  /* 0x000000ff0400720c */ /* 0x020fc80003f05070 */
[----:B------:R-:W-:-:S13]  /*05d0*/  ISETP.NE.AND.EX P0, PT, R5, RZ, PT, P0 ;  /* 0x000000ff0500720c */ /* 0x000fda0003f05300 */
[----:B------:R-:W-:Y:S05]  /*05e0*/  @!P0 BRA `(.L_x_10883) ;  /* 0x0000000000048947 */ /* 0x000fea0003800000 */
[----:B------:R1:W5:Y:S02]  /*05f0*/  LD.E R66, desc[UR4][R100.64+0xbc] ;  /* 0x0000bc0464427980 */ /* 0x000364000c101900 */
.L_x_10883:
[----:B------:R-:W-:Y:S05]  /*0600*/  BSYNC.RECONVERGENT B0 ;  /* 0x0000000000007941 */ /* 0x000fea0003800200 */
.L_x_10882:
[----:B-----5:R-:W-:Y:S02]  /*0610*/  IADD3 R66, PT, PT, R75, R66, RZ ;  /* 0x000000424b427210 */ /* 0x020fe40007ffe0ff */
.L_x_10881:
[----:B------:R-:W-:Y:S05]  /*0620*/  BSYNC.RECONVERGENT B1 ;  /* 0x0000000000017941 */ /* 0x000fea0003800200 */
.L_x_10879:
[----:B------:R-:W-:Y:S01]  /*0630*/  IMAD.SHL.U32 R184, R3, 0x40, RZ ;  /* 0x0000004003b87824 */ /* 0x000fe200078e00ff */
[----:B------:R-:W-:-:S04]  /*0640*/  MOV R183, 0x0 ;  /* 0x0000000000b77802 */ /* 0x000fc80000000f00 */
[----:B------:R-:W-:-:S13]  /*0650*/  ISETP.GT.AND P0, PT, R185, R184, PT ;  /* 0x000000b8b900720c */ /* 0x000fda0003f04270 */
[----:B-1234-:R-:W-:Y:S05]  /*0660*/  @!P0 RET.REL.NODEC R182 `(_ZN5flash24flash_fwd_splitkv_kernelI23Flash_fwd_kernel_traitsILi64ELi64ELi128ELi4ELb0ELb0EN7cutlass10bfloat16_tE19Flash_kernel_traitsILi64ELi64ELi128ELi4ES3_EELb0ELb1ELb0ELb0ELb0ELb0ELb1ELb1EEEvNS_16Flash_fwd_paramsE) ;  /* 0xfffffff8b6648950 */ /* 0x01efea0003c3ffff */
        /* <DEDUP_REMOVED lines=58> */
[----:B------:R-:W-:-:S02]  /*0a10*/  IMAD.MOV.U32 R183, RZ, RZ, 0x0 ;  /* 0x00000000ffb77424 */ /* 0x000fc400078e00ff */
[----:B--2---:R-:W-:-:S04]  /*0a20*/  IMAD R2, R2, UR8, R187 ;  /* 0x0000000802027c24 */ /* 0x004fc8000f8e02bb */
[----:B---3--:R-:W-:Y:S02]  /*0a30*/  IMAD R2, R2, R5, R186 ;  /* 0x0000000502027224 */ /* 0x008fe400078e02ba */
[----:B------:R-:W-:Y:S01]  /*0a40*/  IMAD.SHL.U32 R5, R67, 0x4, RZ ;  /* 0x0000000443057824 */ /* 0x000fe200078e00ff */
[----:B------:R-:W-:Y:S01]  /*0a50*/  SHF.R.U32.HI R67, RZ, 0x4, R67 ;  /* 0x00000004ff437819 */ /* 0x000fe20000011643 */
[--C-:B------:R-:W-:Y:S02]  /*0a60*/  IMAD R3, R3, R2, R184.reuse ;  /* 0x0000000203037224 */ /* 0x100fe400078e02b8 */
[----:B------:R-:W-:Y:S01]  /*0a70*/  IMAD.IADD R184, R185, 0x1, -R184 ;  /* 0x00000001b9b87824 */ /* 0x000fe200078e0ab8 */
[----:B------:R-:W-:Y:S01]  /*0a80*/  LOP3.LUT R13, R5, 0xffc, RZ, 0xc0, !PT ;  /* 0x00000ffc050d7812 */ /* 0x000fe200078ec0ff */
[----:B----4-:R-:W-:Y:S01]  /*0a90*/  IMAD R4, R3, R4, RZ ;  /* 0x0000000403047224 */ /* 0x010fe200078e02ff */
[----:B------:R-:W-:Y:S01]  /*0aa0*/  LOP3.LUT R5, R5, 0x3c, RZ, 0xc0, !PT ;  /* 0x0000003c05057812 */ /* 0x000fe200078ec0ff */
[----:B------:R-:W-:-:S02]  /*0ab0*/  VIADD R11, R67, 0x8 ;  /* 0x00000008430b7836 */ /* 0x000fc40000000000 */
[----:B------:R-:W-:Y:S01]  /*0ac0*/  VIADD R19, R67, 0x18 ;  /* 0x0000001843137836 */ /* 0x000fe20000000000 */
[----:B-----5:R-:W-:Y:S01]  /*0ad0*/  ISETP.GE.AND P1, PT, R5, R0, PT ;  /* 0x000000000500720c */ /* 0x020fe20003f26270 */
[C---:B------:R-:W-:Y:S01]  /*0ae0*/  VIADD R17, R67.reuse, 0x20 ;  /* 0x0000002043117836 */ /* 0x040fe20000000000 */
[C---:B------:R-:W-:Y:S01]  /*0af0*/  IADD3 R13, P2, PT, R4.reuse, R13, RZ ;  /* 0x0000000d040d7210 */ /* 0x040fe20007f5e0ff */
[----:B------:R-:W-:Y:S01]  /*0b00*/  VIADD R15, R67, 0x28 ;  /* 0x00000028430f7836 */ /* 0x000fe20000000000 */
[----:B------:R-:W-:Y:S01]  /*0b10*/  ISETP.NE.AND P0, PT, R5, RZ, PT ;  /* 0x000000ff0500720c */ /* 0x000fe20003f05270 */
[C---:B------:R-:W-:Y:S01]  /*0b20*/  VIADD R5, R67.reuse, 0x10 ;  /* 0x0000001043057836 */ /* 0x040fe20000000000 */
[-C--:B------:R-:W-:Y:S02]  /*0b30*/  ISETP.GE.OR P5, PT, R67, R184.reuse, P1 ;  /* 0x000000b84300720c */ /* 0x080fe40000fa6670 */
[----:B------:R-:W-:Y:S02]  /*0b40*/  ISETP.GE.OR P4, PT, R11, R184, P1 ;  /* 0x000000b80b00720c */ /* 0x000fe40000f86670 */
        /* <DEDUP_REMOVED lines=47> */
[----:B-1----:R-:W-:Y:S05]  /*0e40*/  @P0 RET.REL.NODEC R182 `(_ZN5flash24flash_fwd_splitkv_kernelI23Flash_fwd_kernel_traitsILi64ELi64ELi128ELi4ELb0ELb0EN7cutlass10bfloat16_tE19Flash_kernel_traitsILi64ELi64ELi128ELi4ES3_EELb0ELb1ELb0ELb0ELb0ELb0ELb1ELb1EEEvNS_16Flash_fwd_paramsE) ;  /* 0xfffffff0b66c0950 */ /* 0x002fea0003c3ffff */
[----:B------:R-:W-:Y:S02]  /*0e50*/  MOV R5, 0xff800000 ;  /* 0xff80000000057802 */ /* 0x000fe40000000f00 */
[----:B------:R-:W-:-:S03]  /*0e60*/  MOV R183, 0x0 ;  /* 0x0000000000b77802 */ /* 0x000fc60000000f00 */
[----:B------:R1:W-:Y:S02]  /*0e70*/  ST.E desc[UR4][R2.64+0xe0], R5 ;  /* 0x0000e00502007985 */ /* 0x0003e4000c101904 */
[----:B-1----:R-:W-:Y:S05]  /*0e80*/  RET.REL.NODEC R182 `(_ZN5flash24flash_fwd_splitkv_kernelI23Flash_fwd_kernel_traitsILi64ELi64ELi128ELi4ELb0ELb0EN7cutlass10bfloat16_tE19Flash_kernel_traitsILi64ELi64ELi128ELi4ES3_EELb0ELb1ELb0ELb0ELb0ELb0ELb1ELb1EEEvNS_16Flash_fwd_paramsE) ;  /* 0xfffffff0b65c7950 */ /* 0x002fea0003c3ffff */
.L_x_10884:
        /* <DEDUP_REMOVED lines=12> */
[----:B------:R-:W1:Y:S04]  /*0f50*/  LD.E R10, desc[UR4][R100.64+0x170] ;  /* 0x00017004640a7980 */ /* 0x000e68000c101900 */
[----:B-----5:R-:W2:Y:S04]  /*0f60*/  LD.E.64 R8, desc[UR4][R100.64+0x168] ;  /* 0x0001680464087980 */ /* 0x020ea8000c101b00 */
[----:B------:R-:W3:Y:S01]  /*0f70*/  LD.E R7, desc[UR4][R100.64+0x68] ;  /* 0x0000680464077980 */ /* 0x000ee2000c101900 */
[----:B------:R-:W-:-:S03]  /*0f80*/  LEA R11, R61, 0xffffff80, 0x7 ;  /* 0xffffff803d0b7811 */ /* 0x000fc600078e38ff */
[----:B------:R-:W4:Y:S01]  /*0f90*/  LD.E.64 R18, desc[UR4][R100.64+0x20] ;  /* 0x0000200464127980 */ /* 0x000f22000c101b00 */
[----:B------:R-:W-:-:S03]  /*0fa0*/  IABS R2, R11 ;  /* 0x0000000b00027213 */ /* 0x000fc60000000000 */
[----:B------:R-:W4:Y:S04]  /*0fb0*/  LD.E.64 R172, desc[UR4][R100.64+0x38] ;  /* 0x0000380464ac7980 */ /* 0x000f28000c101b00 */
[----:B------:R-:W4:Y:S04]  /*0fc0*/  LD.E.64 R16, desc[UR4][R100.64+0x50] ;  /* 0x0000500464107980 */ /* 0x000f28000c101b00 */
[----:B------:R-:W5:Y:S04]  /*0fd0*/  LD.E.64 R24, desc[UR4][R100.64+0x58] ;  /* 0x0000580464187980 */ /* 0x000f68000c101b00 */
[----:B------:R-:W5:Y:S01]  /*0fe0*/  LD.E.64 R174, desc[UR4][R100.64+0x40] ;  /* 0x0000400464ae7980 */ /* 0x000f62000c101b00 */
[----:B-1----:R-:W-:-:S04]  /*0ff0*/  IABS R4, R10 ;  /* 0x0000000a00047213 */ /* 0x002fc80000000000 */
[----:B------:R-:W1:Y:S08]  /*1000*/  I2F.RP R14, R4 ;  /* 0x00000004000e7306 */ /* 0x000e700000209400 */
[----:B-1----:R-:W1:Y:S02]  /*1010*/  MUFU.RCP R12, R14 ;  /* 0x0000000e000c7308 */ /* 0x002e640000001000 */
[----:B-1----:R-:W-:Y:S01]  /*1020*/  IADD3 R12, PT, PT, R12, 0xffffffe, RZ ;  /* 0x0ffffffe0c0c7810 */ /* 0x002fe20007ffe0ff */
[----:B------:R-:W4:Y:S05]  /*1030*/  LD.E.64 R14, desc[UR4][R100.64+0x28] ;  /* 0x00002804640e7980 */ /* 0x000f2a000c101b00 */
[----:B------:R-:W1:Y:S01]  /*1040*/  F2I.FTZ.U32.TRUNC.NTZ R13, R12 ;  /* 0x0000000c000d7305 */ /* 0x000e62000021f000 */
[----:B------:R-:W-:-:S02]  /*1050*/  IABS R0, R10 ;  /* 0x0000000a00007213 */ /* 0x000fc40000000000 */
        /* <DEDUP_REMOVED lines=51> */
[----:B----4-:R-:W-:-:S04]  /*1390*/  IMAD R2, R173, R11, RZ ;  /* 0x0000000bad027224 */ /* 0x010fc800078e02ff */
[----:B------:R-:W-:Y:S01]  /*13a0*/  @!P1 IMAD.MOV R13, RZ, RZ, -R13 ;  /* 0x000000ffff0d9224 */ /* 0x000fe200078e0a0d */
[----:B------:R-:W-:Y:S01]  /*13b0*/  @!P0 LOP3.LUT R13, RZ, R7, RZ, 0x33, !PT ;  /* 0x00000007ff0d8212 */ /* 0x000fe200078e33ff */
[----:B------:R-:W-:-:S04]  /*13c0*/  IMAD R2, R172, R9, R2 ;  /* 0x00000009ac027224 */ /* 0x000fc800078e0202 */
[----:B------:R-:W-:Y:S01]  /*13d0*/  IMAD R17, R17, R13, RZ ;  /* 0x0000000d11117224 */ /* 0x000fe200078e02ff */
        /* <DEDUP_REMOVED lines=17> */
.L_x_10886:
        /* <DEDUP_REMOVED lines=12> */
[----:B------:R-:W2:Y:S08]  /*15b0*/  I2F.RP R14, R2 ;  /* 0x00000002000e7306 */ /* 0x000eb00000209400 */
[----:B--2---:R-:W2:Y:S02]  /*15c0*/  MUFU.RCP R9, R14 ;  /* 0x0000000e00097308 */ /* 0x004ea40000001000 */
[----:B--2---:R-:W-:-:S06]  /*15d0*/  IADD3 R9, PT, PT, R9, 0xffffffe, RZ ;  /* 0x0ffffffe09097810 */ /* 0x004fcc0007ffe0ff */
[----:B------:R-:W2:Y:S01]  /*15e0*/  F2I.FTZ.U32.TRUNC.NTZ R21, R9 ;  /* 0x0000000900157305 */ /* 0x000ea2000021f000 */
[----:B-1----:R-:W-:Y:S02]  /*15f0*/  IABS R5, R7 ;  /* 0x0000000700057213 */ /* 0x002fe40000000000 */
[----:B--2---:R-:W-:-:S05]  /*1600*/  IADD3 R0, PT, PT, RZ, -R21, RZ ;  /* 0x80000015ff007210 */ /* 0x004fca0007ffe0ff */
        /* <DEDUP_REMOVED lines=17> */
[----:B------:R-:W-:Y:S01]  /*1720*/  @!P0 IMAD.WIDE.U32 R22, R12, R8, R20 ;  /* 0x000000080c168225 */ /* 0x000fe200078e0014 */
[----:B------:R-:W-:Y:S02]  /*1730*/  ISETP.NE.AND P2, PT, R7, RZ, PT ;  /* 0x000000ff0700720c */ /* 0x000fe40003f45270 */
[----:B------:R-:W-:Y:S01]  /*1740*/  ISETP.GE.AND P3, PT, R2, RZ, PT ;  /* 0x000000ff0200720c */ /* 0x000fe20003f66270 */
[----:B------:R-:W-:-:S02]  /*1750*/  @!P0 IMAD R13, R12, R0, R13 ;  /* 0x000000000c0d8224 */ /* 0x000fc400078e020d */
[-C--:B------:R-:W-:Y:S01]  /*1760*/  @P0 IMAD.WIDE.U32 R20, R172, R9.reuse, RZ ;  /* 0x00000009ac140225 */ /* 0x080fe200078e00ff */
[----:B------:R-:W-:Y:S02]  /*1770*/  LEA R11, R61, 0xffffff80, 0x7 ;  /* 0xffffff803d0b7811 */ /* 0x000fe400078e38ff */
[----:B------:R-:W-:Y:S01]  /*1780*/  @!P1 IADD3 R4, PT, PT, R4, 0x1, RZ ;  /* 0x0000000104049810 */ /* 0x000fe20007ffe0ff */
[----:B------:R-:W-:Y:S01]  /*1790*/  @P0 IMAD R0, R173, R9, RZ ;  /* 0x00000009ad000224 */ /* 0x000fe200078e02ff */
        /* <DEDUP_REMOVED lines=9> */
[----:B------:R-:W-:-:S04]  /*1830*/  IMAD.WIDE.U32 R20, R172, R11, R12 ;  /* 0x0000000bac147225 */ /* 0x000fc800078e000c */
[----:B------:R-:W-:Y:S02]  /*1840*/  IMAD R2, R9, R172, R2 ;  /* 0x000000ac09027224 */ /* 0x000fe400078e0202 */
[----:B------:R-:W-:Y:S02]  /*1850*/  @!P0 IMAD R0, R5, R174, R0 ;  /* 0x000000ae05008224 */ /* 0x000fe400078e0200 */
[----:B------:R-:W-:Y:S01]  /*1860*/  @!P0 IMAD.WIDE.U32 R12, R174, R10, RZ ;  /* 0x0000000aae0c8225 */ /* 0x000fe200078e00ff */
[----:B------:R-:W-:Y:S02]  /*1870*/  @!P3 IADD3 R4, PT, PT, -R4, RZ, RZ ;  /* 0x000000ff0404b210 */ /* 0x000fe40007ffe1ff */
[----:B------:R-:W-:Y:S01]  /*1880*/  @!P2 LOP3.LUT R4, RZ, R7, RZ, 0x33, !PT ;  /* 0x00000007ff04a212 */ /* 0x000fe200078e33ff */
[----:B------:R-:W-:Y:S01]  /*1890*/  @P0 IMAD.IADD R10, R10, 0x1, R15 ;  /* 0x000000010a0a0824 */ /* 0x000fe200078e020f */
[----:B------:R-:W-:Y:S02]  /*18a0*/  IADD3 R21, PT, PT, R21, R2, RZ ;  /* 0x0000000215157210 */ /* 0x000fe40007ffe0ff */
[----:B------:R-:W-:-:S02]  /*18b0*/  @!P0 IADD3 R15, PT, PT, R13, R0, RZ ;  /* 0x000000000d0f8210 */ /* 0x000fc40007ffe0ff */
[----:B------:R-:W-:Y:S01]  /*18c0*/  @!P0 MOV R14, R12 ;  /* 0x0000000c000e8202 */ /* 0x000fe20000000f00 */
[----:B------:R-:W-:Y:S01]  /*18d0*/  @!P0 IMAD R0, R17, R8, RZ ;  /* 0x0000000811008224 */ /* 0x000fe200078e02ff */
[----:B------:R-:W-:Y:S01]  /*18e0*/  @!P0 SHF.R.S32.HI R5, RZ, 0x1f, R8 ;  /* 0x0000001fff058819 */ /* 0x000fe20000011408 */
[----:B------:R-:W-:Y:S01]  /*18f0*/  IMAD R13, R19, R4, RZ ;  /* 0x00000004130d7224 */ /* 0x000fe200078e02ff */
[----:B------:R-:W-:Y:S01]  /*1900*/  SHF.R.S32.HI R2, RZ, 0x1f, R4 ;  /* 0x0000001fff027819 */ /* 0x000fe20000011404 */
[----:B------:R-:W-:-:S04]  /*1910*/  @!P0 IMAD.WIDE.U32 R14, R16, R8, R14 ;  /* 0x00000008100e8225 */ /* 0x000fc800078e000e */
[----:B------:R-:W-:-:S04]  /*1920*/  IMAD.WIDE.U32 R20, R18, R4, R20 ;  /* 0x0000000412147225 */ /* 0x000fc800078e0014 */
[----:B------:R-:W-:Y:S02]  /*1930*/  @!P0 IMAD R0, R16, R5, R0 ;  /* 0x0000000510008224 */ /* 0x000fe400078e0200 */
        /* <DEDUP_REMOVED lines=9> */
.L_x_10887:
[----:B------:R-:W-:Y:S05]  /*19d0*/  BSYNC.RECONVERGENT B0 ;  /* 0x0000000000007941 */ /* 0x000fea0003800200 */
.L_x_10885:
        /* <DEDUP_REMOVED lines=36> */
[----:B-----5:R-:W-:-:S04]  /*1c20*/  IMAD R18, R9, R174, RZ ;  /* 0x000000ae09127224 */ /* 0x020fc800078e02ff */
[----:B------:R-:W-:-:S04]  /*1c30*/  @P3 VIADD R19, R19, 0x1 ;  /* 0x0000000113133836 */ /* 0x000fc80000000000 */
[----:B------:R-:W-:-:S04]  /*1c40*/  IMAD.MOV.U32 R8, RZ, RZ, R19 ;  /* 0x000000ffff087224 */ /* 0x000fc800078e0013 */
[----:B------:R-:W-:Y:S01]  /*1c50*/  @!P2 IMAD.MOV R8, RZ, RZ, -R8 ;  /* 0x000000ffff08a224 */ /* 0x000fe200078e0a08 */
[----:B------:R-:W-:Y:S01]  /*1c60*/  @!P1 LOP3.LUT R8, RZ, R7, RZ, 0x33, !PT ;  /* 0x00000007ff089212 */ /* 0x000fe200078e33ff */
[----:B------:R-:W-:Y:S01]  /*1c70*/  IMAD.MOV.U32 R131, RZ, RZ, RZ ;  /* 0x000000ffff837224 */ /* 0x000fe200078e00ff */
[----:B------:R-:W-:Y:S01]  /*1c80*/  SHF.R.U32.HI R130, RZ, 0x3, R67 ;  /* 0x00000003ff827819 */ /* 0x000fe20000011643 */
[C---:B------:R-:W-:Y:S02]  /*1c90*/  IMAD R18, R11.reuse, R175, R18 ;  /* 0x000000af0b127224 */ /* 0x040fe400078e0212 */
[----:B------:R-:W-:-:S04]  /*1ca0*/  IMAD.WIDE.U32 R28, R11, R174, R28 ;  /* 0x000000ae0b1c7225 */ /* 0x000fc800078e001c */
[----:B------:R-:W-:Y:S02]  /*1cb0*/  IMAD.IADD R19, R29, 0x1, R18 ;  /* 0x000000011d137824 */ /* 0x000fe400078e0212 */
[----:B------:R-:W-:Y:S02]  /*1cc0*/  IMAD.MOV.U32 R18, RZ, RZ, R28 ;  /* 0x000000ffff127224 */ /* 0x000fe400078e001c */
[----:B------:R-:W-:Y:S02]  /*1cd0*/  IMAD R7, R25, R8, RZ ;  /* 0x0000000819077224 */ /* 0x000fe400078e02ff */
[----:B------:R-:W-:Y:S01]  /*1ce0*/  IMAD.WIDE.U32 R18, R8, R24, R18 ;  /* 0x0000001808127225 */ /* 0x000fe200078e0012 */
[----:B------:R-:W1:Y:S03]  /*1cf0*/  S2UR UR6, SR_CgaCtaId ;  /* 0x00000000000679c3 */ /* 0x000e660000008800 */
[----:B------:R-:W-:-:S02]  /*1d00*/  IMAD R181, R175, R130, RZ ;  /* 0x00000082afb57224 */ /* 0x000fc400078e02ff */
[----:B------:R-:W-:Y:S01]  /*1d10*/  IMAD.SHL.U32 R65, R67, 0x40, RZ ;  /* 0x0000004043417824 */ /* 0x000fe200078e00ff */
[----:B------:R-:W-:Y:S01]  /*1d20*/  UMOV UR7, 0x400 ;  /* 0x0000040000077882 */ /* 0x000fe20000000000 */
[----:B------:R-:W-:Y:S01]  /*1d30*/  IMAD R177, R173, R130, RZ ;  /* 0x00000082adb17224 */ /* 0x000fe200078e02ff */
[--C-:B------:R-:W-:Y:S02]  /*1d40*/  SHF.R.U32.HI R64, RZ, 0x1, R67.reuse ;  /* 0x00000001ff407819 */ /* 0x100fe40000011643 */
[----:B------:R-:W-:Y:S01]  /*1d50*/  LOP3.LUT R69, R65, 0x1c0, RZ, 0xc0, !PT ;  /* 0x000001c041457812 */ /* 0x000fe200078ec0ff */
[----:B------:R-:W-:Y:S01]  /*1d60*/  VIADD R63, R61, 0xffffffff ;  /* 0xffffffff3d3f7836 */ /* 0x000fe20000000000 */
[----:B------:R-:W-:Y:S01]  /*1d70*/  SHF.L.U32 R80, R67, 0x2, RZ ;  /* 0x0000000243507819 */ /* 0x000fe200000006ff */
[C---:B------:R-:W-:Y:S01]  /*1d80*/  IMAD.SHL.U32 R73, R172.reuse, 0x10, RZ ;  /* 0x00000010ac497824 */ /* 0x040fe200078e00ff */
[----:B------:R-:W-:Y:S01]  /*1d90*/  SHF.R.U32.HI R68, RZ, 0x4, R67 ;  /* 0x00000004ff447819 */ /* 0x000fe20000011643 */
[----:B------:R-:W-:Y:S01]  /*1da0*/  IMAD.SHL.U32 R49, R63, 0x80, RZ ;  /* 0x000000803f317824 */ /* 0x000fe200078e00ff */
[----:B-1----:R-:W-:Y:S01]  /*1db0*/  ULEA UR6, UR6, UR7, 0x18 ;  /* 0x0000000706067291 */ /* 0x002fe2000f8ec0ff */
[----:B------:R-:W-:-:S02]  /*1dc0*/  SHF.L.U64.HI R74, R172, 0x4, R173 ;  /* 0x00000004ac4a7819 */ /* 0x000fc400000102ad */
[C---:B------:R-:W-:Y:S02]  /*1dd0*/  SHF.L.U64.HI R72, R174.reuse, 0x4, R175 ;  /* 0x00000004ae487819 */ /* 0x040fe400000102af */
[----:B------:R-:W-:Y:S02]  /*1de0*/  SHF.L.U32 R71, R174, 0x4, RZ ;  /* 0x00000004ae477819 */ /* 0x000fe400000006ff */
[----:B------:R-:W-:Y:S02]  /*1df0*/  LOP3.LUT R65, R65, 0x200, RZ, 0xc0, !PT ;  /* 0x0000020041417812 */ /* 0x000fe400078ec0ff */
        /* <DEDUP_REMOVED lines=11> */
[----:B------:R-:W-:-:S03]  /*1eb0*/  SHF.R.S32.HI R16, RZ, 0x1f, R186 ;  /* 0x0000001fff107819 */ /* 0x000fc600000114ba */
[----:B------:R-:W-:Y:S02]  /*1ec0*/  IMAD.X R27, RZ, RZ, R17, P1 ;  /* 0x000000ffff1b7224 */ /* 0x000fe400008e0611 */
[----:B------:R-:W-:Y:S02]  /*1ed0*/  IMAD R9, R22, R16, R9 ;  /* 0x0000001016097224 */ /* 0x000fe400078e0209 */
[----:B------:R-:W-:-:S04]  /*1ee0*/  IMAD.WIDE.U32 R16, R3, 0x40, R130 ;  /* 0x0000004003107825 */ /* 0x000fc800078e0082 */
[----:B------:R-:W-:Y:S01]  /*1ef0*/  IMAD.WIDE.U32 R26, R186, R22, R26 ;  /* 0x00000016ba1a7225 */ /* 0x000fe200078e001a */
[----:B------:R-:W-:-:S03]  /*1f00*/  SHF.R.S32.HI R6, RZ, 0x1f, R8 ;  /* 0x0000001fff067819 */ /* 0x000fc60000011408 */
[----:B------:R-:W-:Y:S02]  /*1f10*/  IMAD R3, R17, R136, RZ ;  /* 0x0000008811037224 */ /* 0x000fe400078e02ff */
[----:B------:R-:W-:Y:S01]  /*1f20*/  IMAD.IADD R27, R27, 0x1, R9 ;  /* 0x000000011b1b7824 */ /* 0x000fe200078e0209 */
[----:B------:R-:W-:Y:S01]  /*1f30*/  IADD3 R22, P1, PT, R10, R2, RZ ;  /* 0x000000020a167210 */ /* 0x000fe20007f3e0ff */
[C---:B------:R-:W-:Y:S02]  /*1f40*/  IMAD R3, R16.reuse, R137, R3 ;  /* 0x0000008910037224 */ /* 0x040fe400078e0203 */
[----:B------:R-:W-:-:S04]  /*1f50*/  IMAD.WIDE.U32 R16, R16, R136, R26 ;  /* 0x0000008810107225 */ /* 0x000fc800078e001a */
[----:B------:R-:W-:Y:S01]  /*1f60*/  IMAD R7, R6, R24, R7 ;  /* 0x0000001806077224 */ /* 0x000fe200078e0207 */
[----:B------:R-:W-:Y:S01]  /*1f70*/  IADD3 R3, PT, PT, R17, R3, RZ ;  /* 0x0000000311037210 */ /* 0x000fe20007ffe0ff */
[----:B------:R-:W-:Y:S01]  /*1f80*/  IMAD.X R23, RZ, RZ, R0, P1 ;  /* 0x000000ffff177224 */ /* 0x000fe200008e0600 */
[C---:B----4-:R-:W-:Y:S02]  /*1f90*/  LEA R128, P2, R16.reuse, R4, 0x1 ;  /* 0x0000000410807211 */ /* 0x050fe400078408ff */
[----:B------:R-:W-:Y:S02]  /*1fa0*/  SHF.R.S32.HI R0, RZ, 0x1f, R75 ;  /* 0x0000001fff007819 */ /* 0x000fe4000001144b */
[----:B------:R-:W-:Y:S02]  /*1fb0*/  IADD3 R19, PT, PT, R19, R7, RZ ;  /* 0x0000000713137210 */ /* 0x000fe40007ffe0ff */
[----:B------:R-:W-:Y:S02]  /*1fc0*/  LEA.HI.X R129, R16, R5, R3, 0x1, P2 ;  /* 0x0000000510817211 */ /* 0x000fe400010f0c03 */
[----:B------:R-:W-:Y:S01]  /*1fd0*/  LEA.HI R3, R0, R75, RZ, 0x7 ;  /* 0x0000004b00037211 */ /* 0x000fe200078f38ff */
[----:B------:R-:W-:-:S03]  /*1fe0*/  IMAD.WIDE.U32 R18, R130, R174, R18 ;  /* 0x000000ae82127225 */ /* 0x000fc600078e0012 */
[----:B------:R-:W-:Y:S01]  /*1ff0*/  SHF.R.S32.HI R3, RZ, 0x7, R3 ;  /* 0x00000007ff037819 */ /* 0x000fe20000011403 */
[----:B------:R-:W-:Y:S01]  /*2000*/  IMAD.IADD R181, R19, 0x1, R181 ;  /* 0x0000000113b57824 */ /* 0x000fe200078e02b5 */
[----:B------:R-:W-:Y:S02]  /*2010*/  LEA R180, P0, R18, R14, 0x1 ;  /* 0x0000000e12b47211 */ /* 0x000fe400078008ff */
[----:B------:R-:W-:Y:S02]  /*2020*/  LOP3.LUT R0, R70, 0x1c0, RZ, 0xc0, !PT ;  /* 0x000001c046007812 */ /* 0x000fe400078ec0ff */
[----:B------:R-:W-:Y:S02]  /*2030*/  VIMNMX R76, PT, PT, R176, R3, !PT ;  /* 0x00000003b04c7248 */ /* 0x000fe40007fe0100 */
[----:B------:R-:W-:Y:S02]  /*2040*/  LEA.HI.X R181, R18, R15, R181, 0x1, P0 ;  /* 0x0000000f12b57211 */ /* 0x000fe400000f0cb5 */
[----:B------:R-:W-:-:S02]  /*2050*/  LOP3.LUT R5, R0, 0x38, R67, 0xf8, !PT ;  /* 0x0000003800057812 */ /* 0x000fc400078ef843 */
[----:B------:R-:W-:Y:S02]  /*2060*/  ISETP.GT.AND P0, PT, R61, R76, PT ;  /* 0x0000004c3d00720c */ /* 0x000fe40003f04270 */
[----:B------:R-:W-:Y:S01]  /*2070*/  LOP3.LUT R5, R5, 0x38, R70, 0x78, !PT ;  /* 0x0000003805057812 */ /* 0x000fe200078e7846 */
[----:B------:R-:W-:-:S03]  /*2080*/  IMAD.WIDE.U32 R22, R130, R172, R22 ;  /* 0x000000ac82167225 */ /* 0x000fc600078e0016 */
[----:B------:R-:W-:Y:S01]  /*2090*/  LOP3.LUT R60, R5, 0x1e00, R70, 0xf8, !PT ;  /* 0x00001e00053c7812 */ /* 0x000fe200078ef846 */
[----:B------:R-:W-:Y:S01]  /*20a0*/  IMAD.IADD R177, R23, 0x1, R177 ;  /* 0x0000000117b17824 */ /* 0x000fe200078e02b1 */
[----:B------:R-:W-:Y:S02]  /*20b0*/  LEA R178, P1, R22, R20, 0x1 ;  /* 0x0000001416b27211 */ /* 0x000fe400078208ff */
[----:B------:R-:W-:Y:S02]  /*20c0*/  LOP3.LUT R3, R69, 0x8, R64, 0xf8, !PT ;  /* 0x0000000845037812 */ /* 0x000fe400078ef840 */
[----:B------:R-:W-:Y:S02]  /*20d0*/  LEA R60, R60, UR6, 0x1 ;  /* 0x000000063c3c7c11 */ /* 0x000fe4000f8e08ff */
[----:B------:R-:W-:Y:S02]  /*20e0*/  LEA.HI.X R177, R22, R21, R177, 0x1, P1 ;  /* 0x0000001516b17211 */ /* 0x000fe400008f0cb1 */
[----:B------:R-:W-:-:S02]  /*20f0*/  LEA.HI R13, R13, R13, RZ, 0x1 ;  /* 0x0000000d0d0d7211 */ /* 0x000fc400078f08ff */
        /* <DEDUP_REMOVED lines=13> */
[----:B------:R-:W-:Y:S01]  /*21d0*/  MOV R78, R49 ;  /* 0x00000031004e7202 */ /* 0x000fe20000000f00 */
[----:B------:R-:W-:Y:S01]  /*21e0*/  IMAD.IADD R12, R49, 0x1, R12 ;  /* 0x00000001310c7824 */ /* 0x000fe200078e020c */
        /* <DEDUP_REMOVED lines=33> */
[----:B----4-:R-:W-:-:S03]  /*2400*/  SHF.L.U64.HI R77, R132, 0x5, R133 ;  /* 0x00000005844d7819 */ /* 0x010fc60000010285 */
[----:B------:R-:W-:Y:S02]  /*2410*/  IMAD R7, R25, R187, RZ ;  /* 0x000000bb19077224 */ /* 0x000fe400078e02ff */
[----:B------:R-:W-:Y:S01]  /*2420*/  IMAD.IADD R27, R27, 0x1, R0 ;  /* 0x000000011b1b7824 */ /* 0x000fe200078e0200 */
[----:B------:R-:W-:Y:S01]  /*2430*/  SHF.R.S32.HI R0, RZ, 0x1f, R78 ;  /* 0x0000001fff007819 */ /* 0x000fe2000001144e */
[-C--:B------:R-:W-:Y:S01]  /*2440*/  IMAD R9, R133, R78.reuse, RZ ;  /* 0x0000004e85097224 */ /* 0x080fe200078e02ff */
[----:B------:R-:W-:Y:S01]  /*2450*/  IADD3 R23, PT, PT, R23, R7, RZ ;  /* 0x0000000717177210 */ /* 0x000fe20007ffe0ff */
[----:B-----5:R-:W-:Y:S01]  /*2460*/  IMAD R7, R135, R78, RZ ;  /* 0x0000004e87077224 */ /* 0x020fe200078e02ff */
[----:B------:R-:W-:Y:S01]  /*2470*/  SHF.L.U64.HI R83, R134, 0x5, R135 ;  /* 0x0000000586537819 */ /* 0x000fe20000010287 */
[----:B------:R-:W-:Y:S01]  /*2480*/  IMAD R9, R132, R0, R9 ;  /* 0x0000000084097224 */ /* 0x000fe200078e0209 */
[----:B------:R-:W-:Y:S01]  /*2490*/  SHF.L.U32 R85, R134, 0x5, RZ ;  /* 0x0000000586557819 */ /* 0x000fe200000006ff */
[----:B------:R-:W-:Y:S01]  /*24a0*/  IMAD.WIDE.U32 R26, R132, R78, R26 ;  /* 0x0000004e841a7225 */ /* 0x000fe200078e001a */
[----:B------:R-:W-:-:S02]  /*24b0*/  SHF.L.U64.HI R87, R134, 0x6, R135 ;  /* 0x0000000686577819 */ /* 0x000fc40000010287 */
[C---:B------:R-:W-:Y:S01]  /*24c0*/  SHF.L.U64.HI R86, R134.reuse, 0x4, R135 ;  /* 0x0000000486567819 */ /* 0x040fe20000010287 */
[C---:B------:R-:W-:Y:S01]  /*24d0*/  IMAD R7, R134.reuse, R0, R7 ;  /* 0x0000000086077224 */ /* 0x040fe200078e0207 */
[C---:B------:R-:W-:Y:S01]  /*24e0*/  SHF.L.U32 R99, R134.reuse, 0x4, RZ ;  /* 0x0000000486637819 */ /* 0x040fe200000006ff */
[----:B------:R-:W-:-:S04]  /*24f0*/  IMAD.WIDE.U32 R24, R134, R78, R22 ;  /* 0x0000004e86187225 */ /* 0x000fc800078e0016 */
[----:B------:R-:W-:Y:S01]  /*2500*/  IMAD.IADD R27, R27, 0x1, R9 ;  /* 0x000000011b1b7824 */ /* 0x000fe200078e0209 */
[----:B------:R-:W-:Y:S01]  /*2510*/  IADD3 R25, PT, PT, R25, R7, RZ ;  /* 0x0000000719197210 */ /* 0x000fe20007ffe0ff */
[-C--:B------:R-:W-:Y:S02]  /*2520*/  IMAD R9, R19, R8.reuse, RZ ;  /* 0x0000000813097224 */ /* 0x080fe400078e02ff */
[----:B------:R-:W-:Y:S01]  /*2530*/  IMAD R7, R15, R8, RZ ;  /* 0x000000080f077224 */ /* 0x000fe200078e02ff */
[----:B------:R-:W-:Y:S01]  /*2540*/  IADD3 R15, P0, PT, -R75, R130, RZ ;  /* 0x000000824b0f7210 */ /* 0x000fe20007f1e1ff */
[-C--:B------:R-:W-:Y:S01]  /*2550*/  IMAD R0, R18, R6.reuse, R9 ;  /* 0x0000000612007224 */ /* 0x080fe200078e0209 */
[----:B------:R-:W-:Y:S01]  /*2560*/  SHF.R.S32.HI R9, RZ, 0x1f, R75 ;  /* 0x0000001fff097819 */ /* 0x000fe2000001144b */
[----:B------:R-:W-:Y:S02]  /*2570*/  IMAD R6, R14, R6, R7 ;  /* 0x000000060e067224 */ /* 0x000fe400078e0207 */
[----:B------:R-:W-:Y:S01]  /*2580*/  IMAD.WIDE.U32 R24, R8, R14, R24 ;  /* 0x0000000e08187225 */ /* 0x000fe200078e0018 */
[----:B------:R-:W-:-:S03]  /*2590*/  IADD3.X R9, PT, PT, RZ, ~R9, RZ, P0, !PT ;  /* 0x80000009ff097210 */ /* 0x000fc600007fe4ff */
[----:B------:R-:W-:-:S04]  /*25a0*/  IMAD.WIDE.U32 R22, R8, R18, R26 ;  /* 0x0000001208167225 */ /* 0x000fc800078e001a */
[----:B------:R-:W-:Y:S01]  /*25b0*/  IMAD.IADD R25, R25, 0x1, R6 ;  /* 0x0000000119197824 */ /* 0x000fe200078e0206 */
[----:B------:R-:W-:Y:S01]  /*25c0*/  IADD3 R23, PT, PT, R23, R0, RZ ;  /* 0x0000000017177210 */ /* 0x000fe20007ffe0ff */
[-C--:B------:R-:W-:Y:S02]  /*25d0*/  IMAD R19, R12, R13.reuse, RZ ;  /* 0x0000000d0c137224 */ /* 0x080fe400078e02ff */
[----:B------:R-:W-:Y:S02]  /*25e0*/  IMAD R6, R130, R13, R80 ;  /* 0x0000000d82067224 */ /* 0x000fe400078e0250 */
[----:B------:R-:W-:Y:S01]  /*25f0*/  IMAD R82, R9, R132, RZ ;  /* 0x0000008409527224 */ /* 0x000fe200078e02ff */
[----:B------:R-:W-:Y:S01]  /*2600*/  SHF.R.S32.HI R93, RZ, 0x1f, R19 ;  /* 0x0000001fff5d7819 */ /* 0x000fe20000011413 */
[----:B------:R-:W-:Y:S01]  /*2610*/  IMAD.IADD R0, R80, 0x1, R6 ;  /* 0x0000000150007824 */ /* 0x000fe200078e0206 */
[----:B------:R-:W-:Y:S01]  /*2620*/  IADD3 R14, P0, PT, R19, R6, RZ ;  /* 0x00000006130e7210 */ /* 0x000fe20007f1e0ff */
[----:B------:R-:W-:-:S02]  /*2630*/  IMAD R9, R9, R134, RZ ;  /* 0x0000008609097224 */ /* 0x000fc400078e02ff */
[----:B------:R-:W-:Y:S01]  /*2640*/  IMAD R82, R133, R15, R82 ;  /* 0x0000000f85527224 */ /* 0x000fe200078e0252 */
[----:B------:R-:W-:Y:S01]  /*2650*/  LEA.HI.X.SX32 R7, R6, R93, 0x1, P0 ;  /* 0x0000005d06077211 */ /* 0x000fe200000f0eff */
[----:B------:R-:W-:Y:S01]  /*2660*/  IMAD.WIDE.U32 R22, R132, R15, R22 ;  /* 0x0000000f84167225 */ /* 0x000fe200078e0016 */
[----:B------:R-:W-:-:S03]  /*2670*/  IADD3 R92, P0, PT, R19, R0, RZ ;  /* 0x00000000135c7210 */ /* 0x000fc60007f1e0ff */
[----:B------:R-:W-:Y:S01]  /*2680*/  IMAD R9, R135, R15, R9 ;  /* 0x0000000f87097224 */ /* 0x000fe200078e0209 */
[----:B------:R-:W-:Y:S01]  /*2690*/  LEA.HI.X.SX32 R93, R0, R93, 0x1, P0 ;  /* 0x0000005d005d7211 */ /* 0x000fe200000f0eff */
[----:B------:R-:W-:Y:S01]  /*26a0*/  IMAD.WIDE.U32 R18, R134, R15, R24 ;  /* 0x0000000f86127225 */ /* 0x000fe200078e0018 */
[----:B------:R-:W-:Y:S02]  /*26b0*/  SHF.L.U64.HI R0, R14, 0x1, R7 ;  /* 0x000000010e007819 */ /* 0x000fe40000010207 */
[----:B------:R-:W-:Y:S01]  /*26c0*/  LEA R84, P1, R22, R20, 0x1 ;  /* 0x0000001416547211 */ /* 0x000fe200078208ff */
[----:B------:R-:W-:Y:S01]  /*26d0*/  IMAD.IADD R82, R23, 0x1, R82 ;  /* 0x0000000117527824 */ /* 0x000fe200078e0252 */
[----:B------:R-:W-:Y:S01]  /*26e0*/  SHF.L.U32 R14, R14, 0x1, RZ ;  /* 0x000000010e0e7819 */ /* 0x000fe200000006ff */
[----:B------:R-:W-:Y:S01]  /*26f0*/  IMAD R81, R135, 0x60, RZ ;  /* 0x0000006087517824 */ /* 0x000fe200078e02ff */
[----:B------:R-:W-:Y:S01]  /*2700*/  IADD3 R9, PT, PT, R19, R9, RZ ;  /* 0x0000000913097210 */ /* 0x000fe20007ffe0ff */
[----:B------:R-:W-:Y:S01]  /*2710*/  IMAD.WIDE.U32 R138, R134, 0x60, RZ ;  /* 0x00000060868a7825 */ /* 0x000fe200078e00ff */
[----:B------:R-:W-:-:S02]  /*2720*/  LEA R12, P0, R18, R16, 0x1 ;  /* 0x00000010120c7211 */ /* 0x000fc400078008ff */
[----:B------:R-:W-:Y:S01]  /*2730*/  LEA.HI.X R82, R22, R21, R82, 0x1, P1 ;  /* 0x0000001516527211 */ /* 0x000fe200008f0c52 */
[----:B------:R-:W-:Y:S01]  /*2740*/  IMAD.SHL.U32 R79, R132, 0x20, RZ ;  /* 0x00000020844f7824 */ /* 0x000fe200078e00ff */
[----:B------:R-:W-:Y:S01]  /*2750*/  LEA.HI.X R9, R18, R17, R9, 0x1, P0 ;  /* 0x0000001112097211 */ /* 0x000fe200000f0c09 */
[----:B------:R-:W-:Y:S01]  /*2760*/  IMAD.SHL.U32 R89, R134, 0x40, RZ ;  /* 0x0000004086597824 */ /* 0x000fe200078e00ff */
[-C--:B------:R-:W-:Y:S01]  /*2770*/  IADD3 R50, P1, PT, R4, R14.reuse, RZ ;  /* 0x0000000e04327210 */ /* 0x080fe20007f3e0ff */
[----:B------:R-:W-:Y:S01]  /*2780*/  IMAD.IADD R81, R139, 0x1, R81 ;  /* 0x000000018b517824 */ /* 0x000fe200078e0251 */
[----:B------:R-:W-:Y:S02]  /*2790*/  IADD3 R14, P0, PT, R2, R14, RZ ;  /* 0x0000000e020e7210 */ /* 0x000fe40007f1e0ff */
[C---:B------:R-:W-:Y:S01]  /*27a0*/  SHF.L.U64.HI R93, R92.reuse, 0x1, R93 ;  /* 0x000000015c5d7819 */ /* 0x040fe2000001025d */
[----:B------:R-:W-:Y:S01]  /*27b0*/  IMAD.SHL.U32 R92, R92, 0x2, RZ ;  /* 0x000000025c5c7824 */ /* 0x000fe200078e00ff */
[----:B------:R-:W-:-:S02]  /*27c0*/  IADD3.X R15, PT, PT, R3, R0, RZ, P0, !PT ;  /* 0x00000000030f7210 */ /* 0x000fc400007fe4ff */
[----:B------:R-:W-:Y:S02]  /*27d0*/  ISETP.GE.AND P0, PT, R10, R183, PT ;  /* 0x000000b70a00720c */ /* 0x000fe40003f06270 */
[-C--:B------:R-:W-:Y:S02]  /*27e0*/  IADD3 R90, P3, PT, R4, R92.reuse, RZ ;  /* 0x0000005c045a7210 */ /* 0x080fe40007f7e0ff */
[----:B------:R-:W-:Y:S02]  /*27f0*/  IADD3 R92, P2, PT, R2, R92, RZ ;  /* 0x0000005c025c7210 */ /* 0x000fe40007f5e0ff */
[C---:B------:R-:W-:Y:S01]  /*2800*/  IADD3.X R51, PT, PT, R5.reuse, R0, RZ, P1, !PT ;  /* 0x0000000005337210 */ /* 0x040fe20000ffe4ff */
[--C-:B------:R-:W-:Y:S02]  /*2810*/  IMAD.X R91, R5, 0x1, R93.reuse, P3 ;  /* 0x00000001055b7824 */ /* 0x100fe400018e065d */
[----:B------:R-:W-:-:S04]  /*2820*/  IMAD.X R93, R3, 0x1, R93, P2 ;  /* 0x00000001035d7824 */ /* 0x000fc800010e065d */
[----:B------:R-:W-:-:S07]  /*2830*/  @P0 LOP3.LUT R188, R188, 0x8, RZ, 0xfc, !PT ;  /* 0x00000008bcbc0812 */ /* 0x000fce00078efcff */
.L_x_10927:
[----:B------:R-:W-:Y:S01]  /*2840*/  LOP3.LUT P3, RZ, R188, 0x8, RZ, 0xc0, !PT ;  /* 0x00000008bcff7812 */ /* 0x000fe2000786c0ff */
[----:B------:R-:W-:Y:S01]  /*2850*/  VIADD R108, R108, 0x80 ;  /* 0x000000806c6c7836 */ /* 0x000fe20000000000 */
[----:B------:R-:W-:Y:S01]  /*2860*/  LOP3.LUT R188, R188, 0xfffffffe, RZ, 0xc0, !PT ;  /* 0xfffffffebcbc7812 */ /* 0x000fe200078ec0ff */
[----:B------:R-:W-:Y:S01]  /*2870*/  VIADD R109, R109, 0x80 ;  /* 0x000000806d6d7836 */ /* 0x000fe20000000000 */
[----:B------:R-:W-:Y:S01]  /*2880*/  UMOV UR6, URZ ;  /* 0x000000ff00067c82 */ /* 0x000fe20008000000 */
[----:B------:R-:W-:Y:S01]  /*2890*/  VIADD R107, R107, 0xffffffff ;  /* 0xffffffff6b6b7836 */ /* 0x000fe20000000000 */
[-C--:B------:R-:W-:Y:S01]  /*28a0*/  ISETP.GE.OR P0, PT, R130, R108.reuse, P3 ;  /* 0x0000006c8200720c */ /* 0x080fe20001f06670 */
[----:B------:R-:W-:Y:S01]  /*28b0*/  BSSY.RECONVERGENT B1, `(.L_x_10889) ;  /* 0x0000563000017945 */ /* 0x000fe20003800200 */
[-C--:B------:R-:W-:Y:S01]  /*28c0*/  ISETP.GE.OR P4, PT, R118, R108.reuse, P3 ;  /* 0x0000006c7600720c */ /* 0x080fe20001f86670 */
[----:B------:R-:W-:Y:S01]  /*28d0*/  IMAD.MOV.U32 R124, RZ, RZ, R78 ;  /* 0x000000ffff7c7224 */ /* 0x000fe200078e004e */
[-C--:B------:R-:W-:Y:S01]  /*28e0*/  ISETP.LT.OR P1, PT, R130, R109.reuse, P0 ;  /* 0x0000006d8200720c */ /* 0x080fe20000721670 */
[----:B------:R-:W-:Y:S01]  /*28f0*/  VIADD R78, R78, 0xffffff80 ;  /* 0xffffff804e4e7836 */ /* 0x000fe20000000000 */
[-C--:B------:R-:W-:Y:S02]  /*2900*/  ISETP.GE.OR P0, PT, R122, R108.reuse, P3 ;  /* 0x0000006c7a00720c */ /* 0x080fe40001f06670 */
[-C--:B------:R-:W-:Y:S02]  /*2910*/  ISETP.LT.OR P4, PT, R118, R109.reuse, P4 ;  /* 0x0000006d7600720c */ /* 0x080fe40002781670 */
[----:B------:R-:W-:Y:S02]  /*2920*/  ISETP.LT.OR P2, PT, R122, R109, P0 ;  /* 0x0000006d7a00720c */ /* 0x000fe40000741670 */
[----:B------:R-:W-:Y:S05]  /*2930*/  IADD3 R28, P0, PT, R84, R79, RZ ;  /* 0x0000004f541c7210 */ /* 0x000fea0007f1e0ff */
[----:B------:R-:W-:Y:S01]  /*2940*/  @P1 LOP3.LUT R188, R188, 0x1, RZ, 0xfc, !PT ;  /* 0x00000001bcbc1812 */ /* 0x000fe200078efcff */
[----:B------:R-:W-:Y:S02]  /*2950*/  @!P1 IMAD.MOV.U32 R2, RZ, RZ, R84 ;  /* 0x000000ffff029224 */ /* 0x000fe400078e0054 */
[----:B------:R-:W-:Y:S01]  /*2960*/  @!P1 IMAD.MOV.U32 R3, RZ, RZ, R82 ;  /* 0x000000ffff039224 */ /* 0x000fe200078e0052 */
[----:B------:R-:W-:Y:S01]  /*2970*/  LOP3.LUT R188, R188, 0xfffffffd, RZ, 0xc0, !PT ;  /* 0xfffffffdbcbc7812 */ /* 0x000fe200078ec0ff */
[--C-:B------:R-:W-:Y:S01]  /*2980*/  IMAD.X R29, R82, 0x1, R77.reuse, P0 ;  /* 0x00000001521d7824 */ /* 0x100fe200000e064d */
[CC--:B------:R-:W-:Y:S02]  /*2990*/  ISETP.GE.OR P0, PT, R121.reuse, R108.reuse, P3 ;  /* 0x0000006c7900720c */ /* 0x0c0fe40001f06670 */
[----:B------:R-:W-:Y:S01]  /*29a0*/  @P2 LOP3.LUT R188, R188, 0x2, RZ, 0xfc, !PT ;  /* 0x00000002bcbc2812 */ /* 0x000fe200078efcff */
[----:B----4-:R1:W2:Y:S01]  /*29b0*/  @!P1 LD.E.128 R20, desc[UR4][R2.64] ;  /* 0x0000000402149980 */ /* 0x0102a2000c101d00 */
[----:B------:R-:W-:Y:S02]  /*29c0*/  ISETP.LT.OR P6, PT, R121, R109, P0 ;  /* 0x0000006d7900720c */ /* 0x000fe400007c1670 */
[----:B------:R-:W-:Y:S11]  /*29d0*/  LOP3.LUT R188, R188, 0xfffffffb, RZ, 0xc0, !PT ;  /* 0xfffffffbbcbc7812 */ /* 0x000ff600078ec0ff */
[----:B-1----:R-:W-:Y:S05]  /*29e0*/  @!P6 IADD3 R2, P0, PT, R28, R79, RZ ;  /* 0x0000004f1c02e210 */ /* 0x002fea0007f1e0ff */
        /* <DEDUP_REMOVED lines=25> */
[----:B------:R-:W-:Y:S04]  /*2b80*/  ISETP.GE.AND P0, PT, R116, R108, PT ;  /* 0x0000006c7400720c */ /* 0x000fe80003f06270 */
        /* <DEDUP_REMOVED lines=18> */
[----:B------:R-:W-:Y:S01]  /*2cb0*/  @!P3 IMAD.IADD R29, R29, 0x1, R0 ;  /* 0x000000011d1db824 */ /* 0x000fe200078e0200 */
[----:B------:R-:W-:Y:S01]  /*2cc0*/  IADD3 R0, P0, PT, RZ, -UR6, RZ ;  /* 0x80000006ff007c10 */ /* 0x000fe2000ff1e0ff */
        /* <DEDUP_REMOVED lines=17> */
[----:B--2---:R-:W-:Y:S04]  /*2de0*/  SHF.R.S64 R21, R0, 0x1f, R3 ;  /* 0x0000001f00157819 */ /* 0x004fe80000001003 */
        /* <DEDUP_REMOVED lines=10> */
[----:B-1----:R-:W-:Y:S05]  /*2e90*/  @P0 BRA `(.L_x_10890) ;  /* 0x0000000000ec0947 */ /* 0x002fea0003800000 */
        /* <DEDUP_REMOVED lines=59> */
.L_x_10890:
        /* <DEDUP_REMOVED lines=68> */
.L_x_10894:
[----:B------:R-:W-:Y:S05]  /*3690*/  BSYNC.RECONVERGENT B0 ;  /* 0x0000000000007941 */ /* 0x000fea0003800200 */
.L_x_10893:
        /* <DEDUP_REMOVED lines=51> */
.L_x_10896:
[----:B------:R-:W-:Y:S05]  /*39d0*/  BSYNC.RECONVERGENT B0 ;  /* 0x0000000000007941 */ /* 0x000fea0003800200 */
.L_x_10895:
        /* <DEDUP_REMOVED lines=53> */
.L_x_10898:
[----:B------:R-:W-:Y:S05]  /*3d30*/  BSYNC.RECONVERGENT B0 ;  /* 0x0000000000007941 */ /* 0x000fea0003800200 */
.L_x_10897:
[----:B------:R-:W-:Y:S01]  /*3d40*/  ISETP.GE.OR P0, PT, R120, R108, P3 ;  /* 0x0000006c7800720c */ /* 0x000fe20001f06670 */
        /* <DEDUP_REMOVED lines=56> */
.L_x_10900:
[----:B------:R-:W-:Y:S05]  /*40d0*/  BSYNC.RECONVERGENT B0 ;  /* 0x0000000000007941 */ /* 0x000fea0003800200 */
.L_x_10899:
[CC--:B------:R-:W-:Y:S01]  /*40e0*/  ISETP.GE.OR P0, PT, R119.reuse, R108.reuse, P3 ;  /* 0x0000006c7700720c */ /* 0x0c0fe20001f06670 */
[----:B------:R-:W-:Y:S01]  /*40f0*/  BSSY.RECONVERGENT B0, `(.L_x_10901) ;  /* 0x000003d000007945 */ /* 0x000fe20003800200 */
[----:B------:R-:W-:Y:S02]  /*4100*/  LOP3.LUT P5, RZ, R188, 0x10, RZ, 0xc0, !PT ;  /* 0x00000010bcff7812 */ /* 0x000fe400078ac0ff */
        /* <DEDUP_REMOVED lines=59> */
.L_x_10902:
[----:B------:R-:W-:Y:S05]  /*44c0*/  BSYNC.RECONVERGENT B0 ;  /* 0x0000000000007941 */ /* 0x000fea0003800200 */
.L_x_10901:
        /* <DEDUP_REMOVED lines=53> */
.L_x_10904:
[----:B------:R-:W-:Y:S05]  /*4820*/  BSYNC.RECONVERGENT B0 ;  /* 0x0000000000007941 */ /* 0x000fea0003800200 */
.L_x_10903:
        /* <DEDUP_REMOVED lines=55> */
.L_x_10906:
[----:B------:R-:W-:Y:S05]  /*4ba0*/  BSYNC.RECONVERGENT B0 ;  /* 0x0000000000007941 */ /* 0x000fea0003800200 */
.L_x_10905:
        /* <DEDUP_REMOVED lines=55> */
.L_x_10908:
[----:B------:R-:W-:Y:S05]  /*4f20*/  BSYNC.RECONVERGENT B0 ;  /* 0x0000000000007941 */ /* 0x000fea0003800200 */
.L_x_10907:
[----:B------:R-:W5:Y:S02]  /*4f30*/  LD.E R3, desc[UR4][R100.64+0xd0] ;  /* 0x0000d00464037980 */ /* 0x000f64000c101900 */
[----:B-----5:R-:W-:Y:S05]  /*4f40*/  IMAD.U32 R3, R3, -0x40, RZ ;  /* 0xffffffc003037824 */ /* 0x020fea00078e00ff */
[C---:B------:R-:W-:Y:S02]  /*4f50*/  LEA R14, P1, R3.reuse, R14, 0x1 ;  /* 0x0000000e030e7211 */ /* 0x040fe400078208ff */
[C---:B------:R-:W-:Y:S02]  /*4f60*/  LEA R50, P0, R3.reuse, R50, 0x1 ;  /* 0x0000003203327211 */ /* 0x040fe400078008ff */
[C---:B------:R-:W-:Y:S02]  /*4f70*/  LEA.HI.X.SX32 R15, R3.reuse, R15, 0x1, P1 ;  /* 0x0000000f030f7211 */ /* 0x040fe400008f0eff */
[----:B------:R-:W-:Y:S01]  /*4f80*/  LEA.HI.X.SX32 R51, R3, R51, 0x1, P0 ;  /* 0x0000003303337211 */ /* 0x000fe200000f0eff */
[----:B------:R-:W-:Y:S05]  /*4f90*/  BRA `(.L_x_10891) ;  /* 0x0000002c00d07947 */ /* 0x000fea0003800000 */
.L_x_10892:
        /* <DEDUP_REMOVED lines=95> */
.L_x_10910:
[----:B------:R-:W-:Y:S05]  /*5590*/  BSYNC.RECONVERGENT B0 ;  /* 0x0000000000007941 */ /* 0x000fea0003800200 */
.L_x_10909:
        /* <DEDUP_REMOVED lines=92> */
.L_x_10912:
[----:B------:R-:W-:Y:S05]  /*5b60*/  BSYNC.RECONVERGENT B0 ;  /* 0x0000000000007941 */ /* 0x000fea0003800200 */
.L_x_10911:
        /* <DEDUP_REMOVED lines=94> */
.L_x_10914:
[----:B------:R-:W-:Y:S05]  /*6150*/  BSYNC.RECONVERGENT B0 ;  /* 0x0000000000007941 */ /* 0x000fea0003800200 */
.L_x_10913:
        /* <DEDUP_REMOVED lines=13> */
[----:B---3--:R-:W-:Y:S04]  /*6230*/  @!P0 IADD3 R146, P2, PT, R143, R90, RZ ;  /* 0x0000005a8f928210 */ /* 0x008fe80007f5e0ff */
        /* <DEDUP_REMOVED lines=79> */
.L_x_10916:
[----:B------:R-:W-:Y:S05]  /*6730*/  BSYNC.RECONVERGENT B0 ;  /* 0x0000000000007941 */ /* 0x000fea0003800200 */
.L_x_10915:
        /* <DEDUP_REMOVED lines=90> */
.L_x_10918:
[----:B------:R-:W-:Y:S05]  /*6ce0*/  BSYNC.RECONVERGENT B0 ;  /* 0x0000000000007941 */ /* 0x000fea0003800200 */
.L_x_10917:
        /* <DEDUP_REMOVED lines=16> */
[C---:B-1-34-:R-:W-:Y:S04]  /*6df0*/  @!P0 IADD3 R146, P2, PT, R143.reuse, R90, RZ ;  /* 0x0000005a8f928210 */ /* 0x05afe80007f5e0ff */
[----:B------:R-:W-:Y:S02]  /*6e00*/  @!P0 IADD3.X R147, PT, PT, R142, R91, RZ, P2, !PT ;  /* 0x0000005b8e938210 */ /* 0x000fe400017fe4ff */
[C---:B------:R-:W-:Y:S04]  /*6e10*/  LEA R34, P2, R134.reuse, R20, 0x7 ;  /* 0x0000001486227211 */ /* 0x040fe800078438ff */
[----:B------:R-:W-:Y:S01]  /*6e20*/  LEA.HI.X R35, R134, R21, R135, 0x7, P2 ;  /* 0x0000001586237211 */ /* 0x000fe200010f3c87 */
[----:B------:R-:W3:Y:S01]  /*6e30*/  @!P0 LD.E.128 R144, desc[UR4][R146.64] ;  /* 0x0000000492908980 */ /* 0x000ee2000c101d00 */
[----:B------:R-:W-:Y:S01]  /*6e40*/  @!P0 IADD3 R38, P2, PT, R143, R92, RZ ;  /* 0x0000005c8f268210 */ /* 0x000fe20007f5e0ff */
[----:B------:R-:W-:Y:S04]  /*6e50*/  @!P0 IMAD.WIDE R22, R19, 0x2, R34 ;  /* 0x0000000213168825 */ /* 0x000fe800078e0222 */
[----:B------:R-:W-:Y:S01]  /*6e60*/  @!P0 IMAD.X R39, R142, 0x1, R93, P2 ;  /* 0x000000018e278824 */ /* 0x000fe200010e065d */
[----:B------:R-:W-:Y:S01]  /*6e70*/  PLOP3.LUT P2, PT, PT, PT, PT, 0x80, 0x8 ;  /* 0x000000000008781c */ /* 0x000fe20003f4f070 */
[----:B------:R1:W4:Y:S01]  /*6e80*/  @!P0 LD.E.128 R24, desc[UR4][R22.64] ;  /* 0x0000000416188980 */ /* 0x000322000c101d00 */
[----:B------:R-:W-:Y:S07]  /*6e90*/  @!P0 PLOP3.LUT P2, PT, P1, PT, PT, 0x80, 0x8 ;  /* 0x000000000008881c */ /* 0x000fee0000f4f070 */
[----:B--2---:R2:W5:Y:S08]  /*6ea0*/  LD.E.128 R52, desc[UR4][R34.64] ;  /* 0x0000000422347980 */ /* 0x004570000c101d00 */
        /* <DEDUP_REMOVED lines=9> */
[----:B------:R-:W-:Y:S01]  /*6f40*/  @!P0 LOP3.LUT R18, R147, 0xffff0000, RZ, 0xc0, !PT ;  /* 0xffff000093128812 */ /* 0x000fe200078ec0ff */
[----:B------:R-:W-:Y:S01]  /*6f50*/  @!P2 FADD.FTZ R30, -R30, -RZ ;  /* 0x800000ff1e1ea221 */ /* 0x000fe20000010100 */
[C---:B----4-:R-:W-:Y:S01]  /*6f60*/  @!P0 SHF.L.U32 R37, R24.reuse, 0x10, RZ ;  /* 0x0000001018258819 */ /* 0x050fe200000006ff */
[----:B------:R-:W-:Y:S01]  /*6f70*/  @!P2 FADD.FTZ R29, -R29, -RZ ;  /* 0x800000ff1d1da221 */ /* 0x000fe20000010100 */
[----:B--2---:R-:W-:Y:S01]  /*6f80*/  @!P0 LOP3.LUT R35, R24, 0xffff0000, RZ, 0xc0, !PT ;  /* 0xffff000018238812 */ /* 0x004fe200078ec0ff */
[----:B------:R-:W-:Y:S01]  /*6f90*/  @!P0 IMAD.U32 R22, R147, 0x10000, RZ ;  /* 0x0001000093168824 */ /* 0x000fe200078e00ff */
[----:B------:R-:W-:Y:S01]  /*6fa0*/  @!P0 LOP3.LUT R34, R25, 0xffff0000, RZ, 0xc0, !PT ;  /* 0xffff000019228812 */ /* 0x000fe200078ec0ff */
[----:B------:R-:W-:Y:S01]  /*6fb0*/  @!P2 FADD.FTZ R28, -R28, -RZ ;  /* 0x800000ff1c1ca221 */ /* 0x000fe20000010100 */
[----:B------:R-:W-:Y:S01]  /*6fc0*/  @!P0 LOP3.LUT R24, R26, 0xffff0000, RZ, 0xc0, !PT ;  /* 0xffff00001a188812 */ /* 0x000fe200078ec0ff */
[----:B------:R-:W-:Y:S01]  /*6fd0*/  @!P2 FADD.FTZ R23, -R23, -RZ ;  /* 0x800000ff1717a221 */ /* 0x000fe20000010100 */
[C---:B-----5:R-:W-:Y:S01]  /*6fe0*/  @!P0 SHF.L.U32 R39, R52.reuse, 0x10, RZ ;  /* 0x0000001034278819 */ /* 0x060fe200000006ff */
[----:B------:R-:W-:Y:S01]  /*6ff0*/  @!P0 FMUL.FTZ R0, R37, R36 ;  /* 0x0000002425008220 */ /* 0x000fe20000410000 */
[----:B------:R-:W-:Y:S01]  /*7000*/  @!P0 LOP3.LUT R41, R52, 0xffff0000, RZ, 0xc0, !PT ;  /* 0xffff000034298812 */ /* 0x000fe200078ec0ff */
[----:B------:R-:W-:Y:S01]  /*7010*/  @!P0 IMAD.U32 R33, R25, 0x10000, RZ ;  /* 0x0001000019218824 */ /* 0x000fe200078e00ff */
[----:B------:R-:W-:Y:S01]  /*7020*/  @!P0 SHF.L.U32 R25, R27, 0x10, RZ ;  /* 0x000000101b198819 */ /* 0x000fe200000006ff */
[----:B------:R-:W-:Y:S01]  /*7030*/  @!P0 IMAD.U32 R42, R53, 0x10000, RZ ;  /* 0x00010000352a8824 */ /* 0x000fe200078e00ff */
[----:B------:R-:W-:Y:S01]  /*7040*/  @!P0 LOP3.LUT R27, R27, 0xffff0000, RZ, 0xc0, !PT ;  /* 0xffff00001b1b8812 */ /* 0x000fe200078ec0ff */
[----:B------:R-:W-:Y:S01]  /*7050*/  @!P2 FADD.FTZ R22, -R22, -RZ ;  /* 0x800000ff1616a221 */ /* 0x000fe20000010100 */
[C---:B------:R-:W-:Y:S01]  /*7060*/  @!P0 LOP3.LUT R40, R56.reuse, 0xffff0000, RZ, 0xc0, !PT ;  /* 0xffff000038288812 */ /* 0x040fe200078ec0ff */
[----:B------:R-:W-:Y:S01]  /*7070*/  @!P0 IMAD.U32 R38, R56, 0x10000, RZ ;  /* 0x0001000038268824 */ /* 0x000fe200078e00ff */
[----:B------:R-:W-:Y:S01]  /*7080*/  @!P0 LOP3.LUT R44, R57, 0xffff0000, RZ, 0xc0, !PT ;  /* 0xffff0000392c8812 */ /* 0x000fe200078ec0ff */
[----:B------:R-:W-:Y:S01]  /*7090*/  @!P0 FMUL.FTZ R2, R35, R32 ;  /* 0x0000002023028220 */ /* 0x000fe20000410000 */
[----:B------:R-:W-:Y:S01]  /*70a0*/  @!P0 LOP3.LUT R46, R58, 0xffff0000, RZ, 0xc0, !PT ;  /* 0xffff00003a2e8812 */ /* 0x000fe200078ec0ff */
[----:B------:R-:W-:Y:S01]  /*70b0*/  @!P0 FFMA.FTZ R0, R39, R38, R0 ;  /* 0x0000002627008223 */ /* 0x000fe20000010000 */
[----:B------:R-:W-:Y:S01]  /*70c0*/  @!P0 LOP3.LUT R39, R53, 0xffff0000, RZ, 0xc0, !PT ;  /* 0xffff000035278812 */ /* 0x000fe200078ec0ff */
[----:B------:R-:W-:Y:S01]  /*70d0*/  @!P0 FMUL.FTZ R3, R33, R30 ;  /* 0x0000001e21038220 */ /* 0x000fe20000410000 */
[----:B------:R-:W-:Y:S01]  /*70e0*/  @!P0 SHF.L.U32 R47, R59, 0x10, RZ ;  /* 0x000000103b2f8819 */ /* 0x000fe200000006ff */
[----:B------:R-:W-:Y:S01]  /*70f0*/  @!P0 IMAD.U32 R43, R57, 0x10000, RZ ;  /* 0x00010000392b8824 */ /* 0x000fe200078e00ff */
[----:B------:R-:W-:Y:S01]  /*7100*/  @!P0 LOP3.LUT R48, R59, 0xffff0000, RZ, 0xc0, !PT ;  /* 0xffff00003b308812 */ /* 0x000fe200078ec0ff */
        /* <DEDUP_REMOVED lines=30> */
.L_x_10920:
[----:B------:R-:W-:Y:S05]  /*72f0*/  BSYNC.RECONVERGENT B0 ;  /* 0x0000000000007941 */ /* 0x000fea0003800200 */
.L_x_10919:
        /* <DEDUP_REMOVED lines=91> */
.L_x_10922:
[----:B------:R-:W-:Y:S05]  /*78b0*/  BSYNC.RECONVERGENT B0 ;  /* 0x0000000000007941 */ /* 0x000fea0003800200 */
.L_x_10921:
        /* <DEDUP_REMOVED lines=91> */
.L_x_10924:
[----:B------:R-:W-:Y:S05]  /*7e70*/  BSYNC.RECONVERGENT B0 ;  /* 0x0000000000007941 */ /* 0x000fea0003800200 */
.L_x_10923:
[----:B------:R-:W5:Y:S02]  /*7e80*/  LD.E R3, desc[UR4][R100.64+0xd0] ;  /* 0x0000d00464037980 */ /* 0x000f64000c101900 */
[----:B-----5:R-:W-:Y:S05]  /*7e90*/  IMAD.U32 R3, R3, -0x40, RZ ;  /* 0xffffffc003037824 */ /* 0x020fea00078e00ff */
[C---:B------:R-:W-:Y:S02]  /*7ea0*/  LEA R92, P1, R3.reuse, R92, 0x1 ;  /* 0x0000005c035c7211 */ /* 0x040fe400078208ff */
[C---:B------:R-:W-:Y:S02]  /*7eb0*/  LEA R90, P0, R3.reuse, R90, 0x1 ;  /* 0x0000005a035a7211 */ /* 0x040fe400078008ff */
[C---:B------:R-:W-:Y:S02]  /*7ec0*/  LEA.HI.X.SX32 R93, R3.reuse, R93, 0x1, P1 ;  /* 0x0000005d035d7211 */ /* 0x040fe400008f0eff */
[----:B------:R-:W-:Y:S09]  /*7ed0*/  LEA.HI.X.SX32 R91, R3, R91, 0x1, P0 ;  /* 0x0000005b035b7211 */ /* 0x000ff200000f0eff */
.L_x_10891:
[----:B------:R-:W-:Y:S05]  /*7ee0*/  BSYNC.RECONVERGENT B1 ;  /* 0x0000000000017941 */ /* 0x000fea0003800200 */
.L_x_10889:
        /* <DEDUP_REMOVED lines=101> */
.L_x_10926:
[----:B------:R-:W-:Y:S05]  /*8540*/  BSYNC.RECONVERGENT B0 ;  /* 0x0000000000007941 */ /* 0x000fea0003800200 */
.L_x_10925:
[----:B------:R-:W-:Y:S11]  /*8550*/  LOP3.LUT P0, RZ, R188, 0x20, RZ, 0xc0, !PT ;  /* 0x00000020bcff7812 */ /* 0x000ff6000780c0ff */
[----:B------:R-:W-:Y:S02]  /*8560*/  @!UPT UIADD3 URZ, UPT, UPT, URZ, URZ, URZ ;  /* 0x000000fffffff290 */ /* 0x000fe4000fffe0ff */
[----:B------:R-:W-:Y:S05]  /*8570*/  @P0 BRA `(.L_x_10927) ;  /* 0xffffffa000b00947 */ /* 0x000fea000383ffff */
.L_x_10888:
        /* <DEDUP_REMOVED lines=19> */
.L_x_10932:
[----:B------:R2:W-:Y:S02]  /*86b0*/  STS.128 [R60], RZ ;  /* 0x000000ff3c007388 */ /* 0x0005e40000000c00 */
.L_x_10931:
[----:B------:R-:W-:Y:S05]  /*86c0*/  BSYNC.RECONVERGENT B0 ;  /* 0x0000000000007941 */ /* 0x000fea0003800200 */
.L_x_10930:
        /* <DEDUP_REMOVED lines=17> */
.L_x_10934:
[----:B------:R-:W-:Y:S05]  /*87e0*/  BSYNC.RECONVERGENT B0 ;  /* 0x0000000000007941 */ /* 0x000fea0003800200 */
.L_x_10933:
        /* <DEDUP_REMOVED lines=11> */
.L_x_10936:
[----:B------:R-:W-:Y:S05]  /*88a0*/  BSYNC.RECONVERGENT B0 ;  /* 0x0000000000007941 */ /* 0x000fea0003800200 */
.L_x_10935:
        /* <DEDUP_REMOVED lines=11> */
.L_x_10929:
        /* <DEDUP_REMOVED lines=81> */
.L_x_10943:
[----:B------:R-:W-:Y:S05]  /*8e70*/  BSYNC.RECONVERGENT B0 ;  /* 0x0000000000007941 */ /* 0x000fea0003800200 */
.L_x_10942:
[----:B-----5:R3:W-:Y:S01]  /*8e80*/  STS.128 [R60], R12 ;  /* 0x0000000c3c007388 */ /* 0x0207e20000000c00 */
[----:B------:R-:W-:Y:S05]  /*8e90*/  BRA `(.L_x_10940) ;  /* 0x0000000000047947 */ /* 0x000fea0003800000 */
.L_x_10941:
[----:B------:R2:W-:Y:S02]  /*8ea0*/  STS.128 [R60], RZ ;  /* 0x000000ff3c007388 */ /* 0x0005e40000000c00 */
.L_x_10940:
[----:B------:R-:W-:Y:S05]  /*8eb0*/  BSYNC.RECONVERGENT B1 ;  /* 0x0000000000017941 */ /* 0x000fea0003800200 */
.L_x_10939:
        /* <DEDUP_REMOVED lines=59> */
.L_x_10947:
[----:B------:R-:W-:Y:S05]  /*9270*/  BSYNC.RECONVERGENT B0 ;  /* 0x0000000000007941 */ /* 0x000fea0003800200 */
.L_x_10946:
[----:B-----5:R1:W-:Y:S02]  /*9280*/  STS.128 [R60+0x800], R12 ;  /* 0x0008000c3c007388 */ /* 0x0203e40000000c00 */
.L_x_10945:
[----:B------:R-:W-:Y:S05]  /*9290*/  BSYNC.RECONVERGENT B1 ;  /* 0x0000000000017941 */ /* 0x000fea0003800200 */
.L_x_10944:
        /* <DEDUP_REMOVED lines=60> */
.L_x_10951:
[----:B------:R-:W-:Y:S05]  /*9660*/  BSYNC.RECONVERGENT B0 ;  /* 0x0000000000007941 */ /* 0x000fea0003800200 */
.L_x_10950:
[----:B-----5:R1:W-:Y:S02]  /*9670*/  STS.128 [R60+0x1000], R12 ;  /* 0x0010000c3c007388 */ /* 0x0203e40000000c00 */
.L_x_10949:
[----:B------:R-:W-:Y:S05]  /*9680*/  BSYNC.RECONVERGENT B1 ;  /* 0x0000000000017941 */ /* 0x000fea0003800200 */
.L_x_10948:
        /* <DEDUP_REMOVED lines=59> */
.L_x_10953:
[----:B------:R-:W-:Y:S05]  /*9a40*/  BSYNC.RECONVERGENT B0 ;  /* 0x0000000000007941 */ /* 0x000fea0003800200 */
.L_x_10952:
[----:B-----5:R1:W-:Y:S01]  /*9a50*/  STS.128 [R60+0x1800], R12 ;  /* 0x0018000c3c007388 */ /* 0x0203e20000000c00 */
[----:B------:R-:W-:Y:S05]  /*9a60*/  BRA `(.L_x_10937) ;  /* 0x0000001400f07947 */ /* 0x000fea0003800000 */
.L_x_10938:
        /* <DEDUP_REMOVED lines=94> */
.L_x_10958:
[----:B------:R-:W-:Y:S05]  /*a050*/  BSYNC.RECONVERGENT B0 ;  /* 0x0000000000007941 */ /* 0x000fea0003800200 */
.L_x_10957:
[----:B-----5:R2:W-:Y:S01]  /*a060*/  STS.128 [R60], R20 ;  /* 0x000000143c007388 */ /* 0x0205e20000000c00 */
[----:B------:R-:W-:Y:S05]  /*a070*/  BRA `(.L_x_10955) ;  /* 0x0000000000047947 */ /* 0x000fea0003800000 */
.L_x_10956:
[----:B------:R3:W-:Y:S02]  /*a080*/  STS.128 [R60], RZ ;  /* 0x000000ff3c007388 */ /* 0x0007e40000000c00 */
.L_x_10955:
[----:B------:R-:W-:Y:S05]  /*a090*/  BSYNC.RECONVERGENT B1 ;  /* 0x0000000000017941 */ /* 0x000fea0003800200 */
.L_x_10954:
        /* <DEDUP_REMOVED lines=43> */
[----:B------:R-:W-:Y:S01]  /*a350*/  IMAD.U32 R5, R7, 0x10000, RZ ;  /* 0x0001000007057824 */ /* 0x000fe200078e00ff */
[----:B------:R-:W-:Y:S01]  /*a360*/  LOP3.LUT R6, R6, 0xffff0000, RZ, 0xc0, !PT ;  /* 0xffff000006067812 */ /* 0x000fe200078ec0ff */
[----:B----4-:R-:W-:Y:S01]  /*a370*/  IMAD.U32 R43, R17, 0x10000, RZ ;  /* 0x00010000112b7824 */ /* 0x010fe200078e00ff */
[----:B------:R-:W-:Y:S01]  /*a380*/  LOP3.LUT R7, R7, 0xffff0000, RZ, 0xc0, !PT ;  /* 0xffff000007077812 */ /* 0x000fe200078ec0ff */
[----:B------:R-:W-:Y:S01]  /*a390*/  @!P1 FADD.FTZ R5, -R5, -RZ ;  /* 0x800000ff05059221 */ /* 0x000fe20000010100 */
[----:B------:R-:W-:Y:S01]  /*a3a0*/  LOP3.LUT R42, R17, 0xffff0000, RZ, 0xc0, !PT ;  /* 0xffff0000112a7812 */ /* 0x000fe200078ec0ff */
[----:B------:R-:W-:Y:S01]  /*a3b0*/  @!P1 FADD.FTZ R23, -R23, -RZ ;  /* 0x800000ff17179221 */ /* 0x000fe20000010100 */
[----:B------:R-:W-:Y:S01]  /*a3c0*/  SHF.L.U32 R47, R16, 0x10, RZ ;  /* 0x00000010102f7819 */ /* 0x000fe200000006ff */
[----:B------:R-:W-:Y:S01]  /*a3d0*/  @!P1 FADD.FTZ R4, -R4, -RZ ;  /* 0x800000ff04049221 */ /* 0x000fe20000010100 */
[C---:B------:R-:W-:Y:S01]  /*a3e0*/  SHF.L.U32 R51, R18.reuse, 0x10, RZ ;  /* 0x0000001012337819 */ /* 0x040fe200000006ff */
[----:B------:R-:W-:Y:S01]  /*a3f0*/  @!P1 FADD.FTZ R41, -R41, -RZ ;  /* 0x800000ff29299221 */ /* 0x000fe20000010100 */
[----:B------:R-:W-:Y:S01]  /*a400*/  LOP3.LUT R17, R18, 0xffff0000, RZ, 0xc0, !PT ;  /* 0xffff000012117812 */ /* 0x000fe200078ec0ff */
[C---:B------:R-:W-:Y:S01]  /*a410*/  IMAD.U32 R18, R19.reuse, 0x10000, RZ ;  /* 0x0001000013127824 */ /* 0x040fe200078e00ff */
[----:B------:R-:W-:Y:S01]  /*a420*/  LOP3.LUT R16, R16, 0xffff0000, RZ, 0xc0, !PT ;  /* 0xffff000010107812 */ /* 0x000fe200078ec0ff */
[----:B------:R-:W-:Y:S01]  /*a430*/  @!P1 FADD.FTZ R6, -R6, -RZ ;  /* 0x800000ff06069221 */ /* 0x000fe20000010100 */
[----:B------:R-:W-:Y:S01]  /*a440*/  LOP3.LUT R46, R19, 0xffff0000, RZ, 0xc0, !PT ;  /* 0xffff0000132e7812 */ /* 0x000fe200078ec0ff */
[----:B------:R-:W-:Y:S01]  /*a450*/  @!P1 FADD.FTZ R7, -R7, -RZ ;  /* 0x800000ff07079221 */ /* 0x000fe20000010100 */
[----:B------:R-:W-:Y:S01]  /*a460*/  FMUL.FTZ R18, R18, R5 ;  /* 0x0000000512127220 */ /* 0x000fe20000410000 */
[----:B--2---:R-:W-:Y:S01]  /*a470*/  LOP3.LUT R19, R13, 0xffff0000, RZ, 0xc0, !PT ;  /* 0xffff00000d137812 */ /* 0x004fe200078ec0ff */
        /* <DEDUP_REMOVED lines=28> */
.L_x_10962:
[----:B------:R-:W-:Y:S05]  /*a640*/  BSYNC.RECONVERGENT B0 ;  /* 0x0000000000007941 */ /* 0x000fea0003800200 */
.L_x_10961:
[----:B-----5:R1:W-:Y:S02]  /*a650*/  STS.128 [R60+0x800], R20 ;  /* 0x000800143c007388 */ /* 0x0203e40000000c00 */
.L_x_10960:
[----:B------:R-:W-:Y:S05]  /*a660*/  BSYNC.RECONVERGENT B1 ;  /* 0x0000000000017941 */ /* 0x000fea0003800200 */
.L_x_10959:
        /* <DEDUP_REMOVED lines=90> */
.L_x_10966:
[----:B------:R-:W-:Y:S05]  /*ac10*/  BSYNC.RECONVERGENT B0 ;  /* 0x0000000000007941 */ /* 0x000fea0003800200 */
.L_x_10965:
[----:B-----5:R2:W-:Y:S02]  /*ac20*/  STS.128 [R60+0x1000], R20 ;  /* 0x001000143c007388 */ /* 0x0205e40000000c00 */
.L_x_10964:
[----:B------:R-:W-:Y:S05]  /*ac30*/  BSYNC.RECONVERGENT B1 ;  /* 0x0000000000017941 */ /* 0x000fea0003800200 */
.L_x_10963:
        /* <DEDUP_REMOVED lines=26> */
[----:B------:R-:W3:Y:S02]  /*ade0*/  LD.E.128 R12, desc[UR4][R12.64] ;  /* 0x000000040c0c7980 */ /* 0x000ee4000c101d00 */
[----:B------:R-:W-:Y:S02]  /*adf0*/  IADD3.X R17, PT, PT, R31, R9, RZ, P0, !PT ;  /* 0x000000091f117210 */ /* 0x000fe400007fe4ff */
[----:B--2---:R-:W-:-:S04]  /*ae00*/  IADD3 R20, P0, PT, R32, R3, RZ ;  /* 0x0000000320147210 */ /* 0x004fc80007f1e0ff */
[----:B------:R-:W2:Y:S01]  /*ae10*/  LD.E.128 R16, desc[UR4][R16.64] ;  /* 0x0000000410107980 */ /* 0x000ea2000c101d00 */
        /* <DEDUP_REMOVED lines=63> */
.L_x_10968:
[----:B------:R-:W-:Y:S05]  /*b210*/  BSYNC.RECONVERGENT B0 ;  /* 0x0000000000007941 */ /* 0x000fea0003800200 */
.L_x_10967:
[----:B-----5:R1:W-:Y:S02]  /*b220*/  STS.128 [R60+0x1800], R4 ;  /* 0x001800043c007388 */ /* 0x0203e40000000c00 */
.L_x_10937:
[----:B------:R-:W-:Y:S05]  /*b230*/  BSYNC.RECONVERGENT B2 ;  /* 0x0000000000027941 */ /* 0x000fea0003800200 */
.L_x_10928:
        /* <DEDUP_REMOVED lines=12> */
.L_x_10971:
[----:B------:R1:W-:Y:S02]  /*b300*/  STS.128 [R60+0x2000], RZ ;  /* 0x002000ff3c007388 */ /* 0x0003e40000000c00 */
.L_x_10970:
[----:B------:R-:W-:Y:S05]  /*b310*/  BSYNC.RECONVERGENT B0 ;  /* 0x0000000000007941 */ /* 0x000fea0003800200 */
.L_x_10969:
        /* <DEDUP_REMOVED lines=14> */
.L_x_10974:
[----:B------:R1:W-:Y:S02]  /*b400*/  STS.128 [R60+0x2800], RZ ;  /* 0x002800ff3c007388 */ /* 0x0003e40000000c00 */
.L_x_10973:
[----:B------:R-:W-:Y:S05]  /*b410*/  BSYNC.RECONVERGENT B0 ;  /* 0x0000000000007941 */ /* 0x000fea0003800200 */
.L_x_10972:
        /* <DEDUP_REMOVED lines=12> */
.L_x_10977:
[----:B------:R1:W-:Y:S02]  /*b4e0*/  STS.128 [R60+0x3000], RZ ;  /* 0x003000ff3c007388 */ /* 0x0003e40000000c00 */
.L_x_10976:
[----:B------:R-:W-:Y:S05]  /*b4f0*/  BSYNC.RECONVERGENT B0 ;  /* 0x0000000000007941 */ /* 0x000fea0003800200 */
.L_x_10975:
        /* <DEDUP_REMOVED lines=12> */
.L_x_10980:
[----:B------:R1:W-:Y:S02]  /*b5c0*/  STS.128 [R60+0x3800], RZ ;  /* 0x003800ff3c007388 */ /* 0x0003e40000000c00 */
.L_x_10979:
[----:B------:R-:W-:Y:S05]  /*b5d0*/  BSYNC.RECONVERGENT B0 ;  /* 0x0000000000007941 */ /* 0x000fea0003800200 */
.L_x_10978:
        /* <DEDUP_REMOVED lines=16> */
.L_x_10983:
[----:B------:R1:W-:Y:S02]  /*b6e0*/  STS.128 [R60+0x4000], RZ ;  /* 0x004000ff3c007388 */ /* 0x0003e40000000c00 */
.L_x_10982:
[----:B------:R-:W-:Y:S05]  /*b6f0*/  BSYNC.RECONVERGENT B0 ;  /* 0x0000000000007941 */ /* 0x000fea0003800200 */
.L_x_10981:
[----:B-1----:R-:W-:Y:S01]  /*b700*/  IADD3 R4, PT, PT, R130, 0x50, RZ ;  /* 0x0000005082047810 */ /* 0x002fe20007ffe0ff */
        /* <DEDUP_REMOVED lines=12> */
.L_x_10986:
[----:B------:R1:W-:Y:S02]  /*b7d0*/  STS.128 [R60+0x4800], RZ ;  /* 0x004800ff3c007388 */ /* 0x0003e40000000c00 */
.L_x_10985:
[----:B------:R-:W-:Y:S05]  /*b7e0*/  BSYNC.RECONVERGENT B0 ;  /* 0x0000000000007941 */ /* 0x000fea0003800200 */
.L_x_10984:
        /* <DEDUP_REMOVED lines=16> */
.L_x_10989:
[----:B------:R1:W-:Y:S02]  /*b8f0*/  STS.128 [R60+0x5000], RZ ;  /* 0x005000ff3c007388 */ /* 0x0003e40000000c00 */
.L_x_10988:
[----:B------:R-:W-:Y:S05]  /*b900*/  BSYNC.RECONVERGENT B0 ;  /* 0x0000000000007941 */ /* 0x000fea0003800200 */
.L_x_10987:
[----:B------:R-:W-:Y:S01]  /*b910*/  VIADD R130, R130, 0x70 ;  /* 0x0000007082827836 */ /* 0x000fe20000000000 */
[----:B------:R-:W-:Y:S01]  /*b920*/  BSSY.RECONVERGENT B0, `(.L_x_10990) ;  /* 0x0000010000007945 */ /* 0x000fe20003800200 */
[----:B-1-3--:R-:W-:-:S03]  /*b930*/  IMAD.SHL.U32 R12, R67, 0x20, RZ ;  /* 0x00000020430c7824 */ /* 0x00afc600078e00ff */
[----:B------:R-:W-:Y:S02]  /*b940*/  ISETP.GE.AND P0, PT, R130, R3, PT ;  /* 0x000000038200720c */ /* 0x000fe40003f06270 */
[----:B------:R-:W-:-:S11]  /*b950*/  LOP3.LUT R171, R65, 0x7c00, R12, 0xf8, !PT ;  /* 0x00007c0041ab7812 */ /* 0x000fd600078ef80c */
        /* <DEDUP_REMOVED lines=11> */
.L_x_10992:
[----:B------:R3:W-:Y:S02]  /*ba10*/  STS.128 [R60+0x5800], RZ ;  /* 0x005800ff3c007388 */ /* 0x0007e40000000c00 */
.L_x_10991:
[----:B------:R-:W-:Y:S05]  /*ba20*/  BSYNC.RECONVERGENT B0 ;  /* 0x0000000000007941 */ /* 0x000fea0003800200 */
.L_x_10990:
        /* <DEDUP_REMOVED lines=15> */
.L_x_10995:
[----:B------:R1:W-:Y:S01]  /*bb20*/  STS.128 [R60+0x6000], RZ ;  /* 0x006000ff3c007388 */ /* 0x0003e20000000c00 */
[----:B------:R-:W-:Y:S05]  /*bb30*/  BRA `(.L_x_10996) ;  /* 0x0000000000047947 */ /* 0x000fea0003800000 */
.L_x_10994:
[----:B------:R1:W-:Y:S02]  /*bb40*/  STS.128 [R60+0x6000], RZ ;  /* 0x006000ff3c007388 */ /* 0x0003e40000000c00 */
.L_x_10996:
[----:B------:R-:W-:Y:S05]  /*bb50*/  BSYNC.RECONVERGENT B0 ;  /* 0x0000000000007941 */ /* 0x000fea0003800200 */
.L_x_10993:
[----:B------:R-:W-:Y:S01]  /*bb60*/  ISETP.GE.AND P0, PT, R26, R3, PT ;  /* 0x000000031a00720c */ /* 0x000fe20003f06270 */
[C---:B-1----:R-:W-:Y:S01]  /*bb70*/  IMAD.SHL.U32 R9, R71.reuse, 0x2, RZ ;  /* 0x0000000247097824 */ /* 0x042fe200078e00ff */
[----:B------:R-:W-:Y:S01]  /*bb80*/  SHF.L.U64.HI R8, R71, 0x1, R72 ;  /* 0x0000000147087819 */ /* 0x000fe20000010248 */
[----:B------:R-:W-:Y:S03]  /*bb90*/  BSSY.RECONVERGENT B0, `(.L_x_10997) ;  /* 0x000000d000007945 */ /* 0x000fe60003800200 */
[----:B------:R-:W-:-:S05]  /*bba0*/  IADD3 R12, P1, PT, R9, R180, RZ ;  /* 0x000000b4090c7210 */ /* 0x000fca0007f3e0ff */
        /* <DEDUP_REMOVED lines=10> */
.L_x_10999:
[----:B------:R1:W-:Y:S02]  /*bc50*/  STS.128 [R60+0x6800], RZ ;  /* 0x006800ff3c007388 */ /* 0x0003e40000000c00 */
.L_x_10998:
[----:B------:R-:W-:Y:S05]  /*bc60*/  BSYNC.RECONVERGENT B0 ;  /* 0x0000000000007941 */ /* 0x000fea0003800200 */
.L_x_10997:
        /* <DEDUP_REMOVED lines=13> */
.L_x_11002:
[----:B------:R1:W-:Y:S02]  /*bd40*/  STS.128 [R60+0x7000], RZ ;  /* 0x007000ff3c007388 */ /* 0x0003e40000000c00 */
.L_x_11001:
[----:B------:R-:W-:Y:S05]  /*bd50*/  BSYNC.RECONVERGENT B0 ;  /* 0x0000000000007941 */ /* 0x000fea0003800200 */
.L_x_11000:
        /* <DEDUP_REMOVED lines=13> */
.L_x_11005:
[----:B------:R1:W-:Y:S02]  /*be30*/  STS.128 [R60+0x7800], RZ ;  /* 0x007800ff3c007388 */ /* 0x0003e40000000c00 */
.L_x_11004:
[----:B------:R-:W-:Y:S05]  /*be40*/  BSYNC.RECONVERGENT B0 ;  /* 0x0000000000007941 */ /* 0x000fea0003800200 */
.L_x_11003:
        /* <DEDUP_REMOVED lines=16> */
.L_x_11008:
[----:B------:R1:W-:Y:S02]  /*bf50*/  STS.128 [R60+0x8000], RZ ;  /* 0x008000ff3c007388 */ /* 0x0003e40000000c00 */
.L_x_11007:
[----:B------:R-:W-:Y:S05]  /*bf60*/  BSYNC.RECONVERGENT B0 ;  /* 0x0000000000007941 */ /* 0x000fea0003800200 */
.L_x_11006:
        /* <DEDUP_REMOVED lines=13> */
.L_x_11011:
[----:B------:R1:W-:Y:S02]  /*c040*/  STS.128 [R60+0x8800], RZ ;  /* 0x008800ff3c007388 */ /* 0x0003e40000000c00 */
.L_x_11010:
[----:B------:R-:W-:Y:S05]  /*c050*/  BSYNC.RECONVERGENT B0 ;  /* 0x0000000000007941 */ /* 0x000fea0003800200 */
.L_x_11009:
        /* <DEDUP_REMOVED lines=16> */
.L_x_11014:
[----:B------:R1:W-:Y:S02]  /*c160*/  STS.128 [R60+0x9000], RZ ;  /* 0x009000ff3c007388 */ /* 0x0003e40000000c00 */
.L_x_11013:
[----:B------:R-:W-:Y:S05]  /*c170*/  BSYNC.RECONVERGENT B0 ;  /* 0x0000000000007941 */ /* 0x000fea0003800200 */
.L_x_11012:
[----:B------:R-:W-:Y:S01]  /*c180*/  ISETP.GE.AND P0, PT, R130, R3, PT ;  /* 0x000000038200720c */ /* 0x000fe20003f06270 */
[----:B------:R-:W-:Y:S01]  /*c190*/  BSSY.RECONVERGENT B0, `(.L_x_11015) ;  /* 0x0000011000007945 */ /* 0x000fe20003800200 */
[----:B------:R-:W-:Y:S01]  /*c1a0*/  SHF.R.U32.HI R103, RZ, 0x2, R67 ;  /* 0x00000002ff677819 */ /* 0x000fe20000011643 */
[----:B------:R-:W-:-:S03]  /*c1b0*/  IMAD.IADD R171, R62, 0x1, R171 ;  /* 0x000000013eab7824 */ /* 0x000fc600078e02ab */
[----:B------:R-:W-:-:S07]  /*c1c0*/  LOP3.LUT R103, R103, 0x7, RZ, 0xc0, !PT ;  /* 0x0000000767677812 */ /* 0x000fce00078ec0ff */
        /* <DEDUP_REMOVED lines=12> */
.L_x_11017:
[----:B------:R1:W-:Y:S02]  /*c290*/  STS.128 [R60+0x9800], RZ ;  /* 0x009800ff3c007388 */ /* 0x0003e40000000c00 */
.L_x_11016:
[----:B------:R-:W-:Y:S05]  /*c2a0*/  BSYNC.RECONVERGENT B0 ;  /* 0x0000000000007941 */ /* 0x000fea0003800200 */
.L_x_11015:
[----:B------:R-:W2:Y:S01]  /*c2b0*/  S2UR UR6, SR_CgaCtaId ;  /* 0x00000000000679c3 */ /* 0x000ea20000008800 */
[----:B------:R-:W-:Y:S01]  /*c2c0*/  IMAD.SHL.U32 R68, R68, 0x400, RZ ;  /* 0x0000040044447824 */ /* 0x000fe200078e00ff */
[----:B------:R-:W-:Y:S01]  /*c2d0*/  LOP3.LUT R69, R69, 0x8, R67, 0x78, !PT ;  /* 0x0000000845457812 */ /* 0x000fe200078e7843 */
[----:B------:R-:W-:Y:S01]  /*c2e0*/  UMOV UR7, 0x400 ;  /* 0x0000040000077882 */ /* 0x000fe20000000000 */
[----:B------:R-:W-:Y:S01]  /*c2f0*/  R2P PR, R67, 0x6 ;  /* 0x0000000643007804 */ /* 0x000fe20000000000 */
[----:B------:R-:W0:Y:S01]  /*c300*/  LDGDEPBAR ;  /* 0x00000000000079af */ /* 0x000e220000000000 */
[----:B------:R-:W-:Y:S01]  /*c310*/  LOP3.LUT R0, R69, 0x38, R70, 0x78, !PT ;  /* 0x0000003845007812 */ /* 0x000fe200078e7846 */
[----:B------:R-:W-:Y:S01]  /*c320*/  BSSY.RECONVERGENT B1, `(.L_x_11018) ;  /* 0x0000109000017945 */ /* 0x000fe20003800200 */
[----:B------:R-:W-:Y:S02]  /*c330*/  LOP3.LUT R3, R68, 0x400, RZ, 0xc0, !PT ;  /* 0x0000040044037812 */ /* 0x000fe400078ec0ff */
[----:B------:R-:W-:-:S02]  /*c340*/  LOP3.LUT R103, R103, 0x1f0, R64, 0xf8, !PT ;  /* 0x000001f067677812 */ /* 0x000fc400078ef840 */
[----:B------:R-:W-:Y:S01]  /*c350*/  ISETP.GT.AND P0, PT, R63, R176, PT ;  /* 0x000000b03f00720c */ /* 0x000fe20003f04270 */
[----:B------:R-:W-:Y:S01]  /*c360*/  IMAD R0, R0, 0x2, R3 ;  /* 0x0000000200007824 */ /* 0x000fe200078e0203 */
[----:B-----5:R-:W-:Y:S01]  /*c370*/  IADD3 R102, PT, PT, R66, -R185, -R102 ;  /* 0x800000b942667210 */ /* 0x020fe20007ffe866 */
[----:B------:R-:W-:Y:S01]  /*c380*/  IMAD.MOV.U32 R3, RZ, RZ, 0x20 ;  /* 0x00000020ff037424 */ /* 0x000fe200078e00ff */
[----:B------:R-:W-:Y:S01]  /*c390*/  IADD3 R50, PT, PT, R50, R66, -R185 ;  /* 0x0000004232327210 */ /* 0x000fe20007ffe8b9 */
[----:B------:R-:W-:Y:S01]  /*c3a0*/  IMAD.IADD R103, R184, 0x1, R103 ;  /* 0x00000001b8677824 */ /* 0x000fe200078e0267 */
[----:B------:R-:W-:Y:S02]  /*c3b0*/  LOP3.LUT R124, R48, 0x6, RZ, 0xc0, !PT ;  /* 0x00000006307c7812 */ /* 0x000fe400078ec0ff */
[----:B------:R-:W-:Y:S01]  /*c3c0*/  SEL R3, R3, 0xffffffe0, !P1 ;  /* 0xffffffe003037807 */ /* 0x000fe20004800000 */
[----:B------:R-:W-:Y:S01]  /*c3d0*/  IMAD.IADD R193, R103, 0x1, R102 ;  /* 0x0000000167c17824 */ /* 0x000fe200078e0266 */
[----:B--2---:R-:W-:-:S04]  /*c3e0*/  ULEA UR6, UR6, UR7, 0x18 ;  /* 0x0000000706067291 */ /* 0x004fc8000f8ec0ff */
[----:B------:R-:W-:Y:S02]  /*c3f0*/  VIMNMX R194, PT, PT, RZ, R193, !PT ;  /* 0x000000c1ffc27248 */ /* 0x000fe40007fe0100 */
[----:B------:R-:W-:Y:S02]  /*c400*/  VIADDMNMX R193, R193, 0x8, RZ, !PT ;  /* 0x00000008c1c17846 */ /* 0x000fe400078001ff */
[----:B------:R-:W-:Y:S01]  /*c410*/  LEA R171, R171, UR6, 0x1 ;  /* 0x00000006abab7c11 */ /* 0x000fe2000f8e08ff */
[----:B------:R-:W-:Y:S01]  /*c420*/  VIADD R170, R0, UR6 ;  /* 0x0000000600aa7c36 */ /* 0x000fe20008000000 */
[----:B------:R-:W-:Y:S03]  /*c430*/  LDSM.16.M88.4 R76, [R0+UR6+0x2000] ;  /* 0x00200006004c783b */ /* 0x000fe60008000200 */
[--C-:B------:R-:W-:Y:S01]  /*c440*/  IMAD.IADD R169, R171, 0x1, R3.reuse ;  /* 0x00000001aba97824 */ /* 0x100fe200078e0203 */
[----:B------:R-:W2:Y:S01]  /*c450*/  LDSM.16.M88.4 R128, [R171] ;  /* 0x00000000ab80783b */ /* 0x000ea20000000200 */
[----:B------:R-:W-:-:S03]  /*c460*/  IMAD.IADD R165, R170, 0x1, R3 ;  /* 0x00000001aaa57824 */ /* 0x000fc600078e0203 */
[----:B------:R-:W3:Y:S04]  /*c470*/  LDSM.16.M88.4 R68, [R0+UR6+0x2800] ;  /* 0x002800060044783b */ /* 0x000ee80008000200 */
[----:B----4-:R-:W4:Y:S04]  /*c480*/  LDSM.16.M88.4 R52, [R0+UR6+0x3000] ;  /* 0x003000060034783b */ /* 0x010f280008000200 */
[----:B------:R-:W-:Y:S04]  /*c490*/  LDSM.16.M88.4 R84, [R169] ;  /* 0x00000000a954783b */ /* 0x000fe80000000200 */
[----:B------:R-:W4:Y:S04]  /*c4a0*/  LDSM.16.M88.4 R96, [R165+0x2000] ;  /* 0x00200000a560783b */ /* 0x000f280000000200 */
[----:B------:R-:W4:Y:S04]  /*c4b0*/  LDSM.16.M88.4 R92, [R165+0x2800] ;  /* 0x00280000a55c783b */ /* 0x000f280000000200 */
[----:B------:R-:W4:Y:S04]  /*c4c0*/  LDSM.16.M88.4 R88, [R165+0x3000] ;  /* 0x00300000a558783b */ /* 0x000f280000000200 */
[----:B------:R-:W4:Y:S04]  /*c4d0*/  LDSM.16.M88.4 R40, [R0+UR6+0x3800] ;  /* 0x003800060028783b */ /* 0x000f280008000200 */
[----:B------:R-:W4:Y:S04]  /*c4e0*/  LDSM.16.M88.4 R32, [R0+UR6+0x4000] ;  /* 0x004000060020783b */ /* 0x000f280008000200 */
[----:B------:R-:W4:Y:S01]  /*c4f0*/  LDSM.16.M88.4 R24, [R0+UR6+0x4800] ;  /* 0x004800060018783b */ /* 0x000f220008000200 */
[C---:B--2---:R-:W-:Y:S03]  /*c500*/  HMMA.16816.F32.BF16 R80, R128.reuse, R76, RZ ;  /* 0x0000004c8050723c */ /* 0x044fe600000418ff */
[----:B------:R-:W2:Y:S04]  /*c510*/  LDSM.16.M88.4 R16, [R0+UR6+0x5000] ;  /* 0x005000060010783b */ /* 0x000ea80008000200 */
[----:B------:R2:W2:Y:S01]  /*c520*/  LDSM.16.M88.4 R104, [R0+UR6+0x5800] ;  /* 0x005800060068783b */ /* 0x0004a20008000200 */
[C---:B---3--:R-:W-:Y:S03]  /*c530*/  HMMA.16816.F32.BF16 R72, R128.reuse, R68, RZ ;  /* 0x000000448048723c */ /* 0x048fe600000418ff */
[----:B-1----:R-:W1:Y:S04]  /*c540*/  LDSM.16.M88.4 R4, [R165+0x3800] ;  /* 0x00380000a504783b */ /* 0x002e680000000200 */
[----:B------:R-:W-:Y:S01]  /*c550*/  LDSM.16.M88.4 R116, [R165+0x5800] ;  /* 0x00580000a574783b */ /* 0x000fe20000000200 */
[C---:B----4-:R-:W-:Y:S08]  /*c560*/  HMMA.16816.F32.BF16 R56, R128.reuse, R52, RZ ;  /* 0x000000348038723c */ /* 0x050ff000000418ff */
[----:B------:R-:W-:Y:S01]  /*c570*/  HMMA.16816.F32.BF16 R76, R128, R78, RZ ;  /* 0x0000004e804c723c */ /* 0x000fe200000418ff */
[----:B--2---:R-:W-:-:S07]  /*c580*/  IMAD.MOV.U32 R0, RZ, RZ, 0x40 ;  /* 0x00000040ff007424 */ /* 0x004fce00078e00ff */
[C---:B------:R-:W-:Y:S08]  /*c590*/  HMMA.16816.F32.BF16 R68, R128.reuse, R70, RZ ;  /* 0x000000468044723c */ /* 0x040ff000000418ff */
[----:B------:R-:W-:Y:S08]  /*c5a0*/  HMMA.16816.F32.BF16 R52, R128, R54, RZ ;  /* 0x000000368034723c */ /* 0x000ff000000418ff */
        /* <DEDUP_REMOVED lines=19> */
[----:B-1----:R-:W-:Y:S01]  /*c6e0*/  HMMA.16816.F32.BF16 R44, R84, R4, R44 ;  /* 0x00000004542c723c */ /* 0x002fe2000004182c */
[----:B------:R-:W-:Y:S01]  /*c6f0*/  SEL R5, R0, 0xffffffc0, !P2 ;  /* 0xffffffc000057807 */ /* 0x000fe20005000000 */
[----:B------:R-:W-:-:S04]  /*c700*/  IMAD.IADD R0, R49, 0x1, R124 ;  /* 0x0000000131007824 */ /* 0x000fc800078e027c */
[--C-:B------:R-:W-:Y:S02]  /*c710*/  IMAD.IADD R168, R171, 0x1, R5.reuse ;  /* 0x00000001aba87824 */ /* 0x100fe400078e0205 */
[----:B------:R-:W-:Y:S01]  /*c720*/  IMAD.IADD R164, R170, 0x1, R5 ;  /* 0x00000001aaa47824 */ /* 0x000fe200078e0205 */
[C---:B------:R-:W-:Y:S01]  /*c730*/  HMMA.16816.F32.BF16 R40, R84.reuse, R6, R40 ;  /* 0x000000065428723c */ /* 0x040fe20000041828 */
[C---:B------:R-:W-:Y:S01]  /*c740*/  IMAD.IADD R167, R3.reuse, 0x1, R168 ;  /* 0x0000000103a77824 */ /* 0x040fe200078e02a8 */
[----:B------:R-:W-:Y:S01]  /*c750*/  LDSM.16.M88.4 R132, [R168] ;  /* 0x00000000a884783b */ /* 0x000fe20000000200 */
[----:B------:R-:W-:Y:S02]  /*c760*/  IMAD.IADD R163, R3, 0x1, R164 ;  /* 0x0000000103a37824 */ /* 0x000fe400078e02a4 */
[----:B------:R-:W-:Y:S01]  /*c770*/  IMAD.IADD R7, R103, 0x1, R50 ;  /* 0x0000000167077824 */ /* 0x000fe200078e0232 */
[----:B------:R-:W1:Y:S02]  /*c780*/  LDSM.16.M88.4 R112, [R164+0x2000] ;  /* 0x00200000a470783b */ /* 0x000e640000000200 */
[----:B--2---:R-:W-:Y:S02]  /*c790*/  HMMA.16816.F32.BF16 R36, R84, R96, R36 ;  /* 0x000000605424723c */ /* 0x004fe40000041824 */
[----:B------:R-:W2:Y:S01]  /*c7a0*/  LDSM.16.M88.4 R108, [R164+0x2800] ;  /* 0x00280000a46c783b */ /* 0x000ea20000000200 */
[----:B------:R-:W-:-:S02]  /*c7b0*/  VIADDMNMX R189, R7, 0x1, R66, PT ;  /* 0x0000000107bd7846 */ /* 0x000fc40003800142 */
[----:B------:R-:W-:Y:S01]  /*c7c0*/  VIADDMNMX R192, R7, 0x9, R66, PT ;  /* 0x0000000907c07846 */ /* 0x000fe20003800142 */
[----:B------:R-:W2:Y:S02]  /*c7d0*/  LDSM.16.M88.4 R104, [R164+0x3000] ;  /* 0x00300000a468783b */ /* 0x000ea40000000200 */
[C---:B------:R-:W-:Y:S02]  /*c7e0*/  HMMA.16816.F32.BF16 R32, R84.reuse, R98, R32 ;  /* 0x000000625420723c */ /* 0x040fe40000041820 */
[----:B------:R-:W2:Y:S04]  /*c7f0*/  LDSM.16.M88.4 R96, [R164+0x3800] ;  /* 0x00380000a460783b */ /* 0x000ea80000000200 */
[----:B------:R-:W-:Y:S02]  /*c800*/  LDSM.16.M88.4 R136, [R164+0x5800] ;  /* 0x00580000a488783b */ /* 0x000fe40000000200 */
[C---:B---3--:R-:W-:Y:S02]  /*c810*/  HMMA.16816.F32.BF16 R28, R84.reuse, R92, R28 ;  /* 0x0000005c541c723c */ /* 0x048fe4000004181c */
[----:B------:R-:W-:Y:S06]  /*c820*/  LDSM.16.M88.4 R120, [R167] ;  /* 0x00000000a778783b */ /* 0x000fec0000000200 */
[C---:B------:R-:W-:Y:S01]  /*c830*/  HMMA.16816.F32.BF16 R24, R84.reuse, R94, R24 ;  /* 0x0000005e5418723c */ /* 0x040fe20000041818 */
[----:B------:R-:W3:Y:S07]  /*c840*/  LDSM.16.M88.4 R92, [R164+0x4000] ;  /* 0x00400000a45c783b */ /* 0x000eee0000000200 */
[C---:B----4-:R-:W-:Y:S08]  /*c850*/  HMMA.16816.F32.BF16 R20, R84.reuse, R88, R20 ;  /* 0x000000585414723c */ /* 0x050ff00000041814 */
[C---:B------:R-:W-:Y:S01]  /*c860*/  HMMA.16816.F32.BF16 R16, R84.reuse, R90, R16 ;  /* 0x0000005a5410723c */ /* 0x040fe20000041810 */
[----:B------:R-:W4:Y:S07]  /*c870*/  LDSM.16.M88.4 R88, [R164+0x4800] ;  /* 0x00480000a458783b */ /* 0x000f2e0000000200 */
[C---:B------:R-:W-:Y:S08]  /*c880*/  HMMA.16816.F32.BF16 R12, R84.reuse, R116, R12 ;  /* 0x00000074540c723c */ /* 0x040ff0000004180c */
[----:B------:R-:W-:Y:S01]  /*c890*/  HMMA.16816.F32.BF16 R128, R84, R118, R128 ;  /* 0x000000765480723c */ /* 0x000fe20000041880 */
[----:B------:R-:W4:Y:S04]  /*c8a0*/  LDSM.16.M88.4 R84, [R164+0x5000] ;  /* 0x00500000a454783b */ /* 0x000f280000000200 */
[----:B------:R-:W4:Y:S03]  /*c8b0*/  LDSM.16.M88.4 R116, [R163+0x2000] ;  /* 0x00200000a374783b */ /* 0x000f260000000200 */
        /* <DEDUP_REMOVED lines=19> */
[----:B------:R-:W-:Y:S01]  /*c9f0*/  HMMA.16816.F32.BF16 R16, R132, R86, R16 ;  /* 0x000000568410723c */ /* 0x000fe20000041810 */
[----:B------:R-:W4:Y:S01]  /*ca00*/  LDSM.16.M88.4 R84, [R163+0x5800] ;  /* 0x00580000a354783b */ /* 0x000f220000000200 */
[----:B------:R-:W-:-:S06]  /*ca10*/  DEPBAR.LE SB0, 0x0 ;  /* 0x000080000000791a */ /* 0x000fcc0000000000 */
[C---:B------:R-:W-:Y:S08]  /*ca20*/  HMMA.16816.F32.BF16 R12, R132.reuse, R136, R12 ;  /* 0x00000088840c723c */ /* 0x040ff0000004180c */
[----:B------:R-:W-:Y:S08]  /*ca30*/  HMMA.16816.F32.BF16 R128, R132, R138, R128 ;  /* 0x0000008a8480723c */ /* 0x000ff00000041880 */
[C---:B------:R-:W-:Y:S08]  /*ca40*/  HMMA.16816.F32.BF16 R80, R120.reuse, R116, R80 ;  /* 0x000000747850723c */ /* 0x040ff00000041850 */
[C---:B------:R-:W-:Y:S08]  /*ca50*/  HMMA.16816.F32.BF16 R76, R120.reuse, R118, R76 ;  /* 0x00000076784c723c */ /* 0x040ff0000004184c */
[C---:B-1----:R-:W-:Y:S08]  /*ca60*/  HMMA.16816.F32.BF16 R72, R120.reuse, R112, R72 ;  /* 0x000000707848723c */ /* 0x042ff00000041848 */
[C---:B------:R-:W-:Y:S08]  /*ca70*/  HMMA.16816.F32.BF16 R68, R120.reuse, R114, R68 ;  /* 0x000000727844723c */ /* 0x040ff00000041844 */
        /* <DEDUP_REMOVED lines=27> */
.L_x_11021:
        /* <DEDUP_REMOVED lines=60> */
.L_x_11022:
[----:B------:R-:W-:Y:S05]  /*cff0*/  BSYNC.RECONVERGENT B0 ;  /* 0x0000000000007941 */ /* 0x000fea0003800200 */
.L_x_11020:
        /* <DEDUP_REMOVED lines=9> */
[--C-:B------:R-:W-:Y:S02]  /*d090*/  IMAD.X R89, R51, 0x1, R6.reuse, P1 ;  /* 0x0000000133597824 */ /* 0x100fe400008e0606 */
        /* <DEDUP_REMOVED lines=49> */
.L_x_11019:
[----:B------:R-:W-:Y:S05]  /*d3b0*/  BSYNC.RECONVERGENT B1 ;  /* 0x0000000000017941 */ /* 0x000fea0003800200 */
.L_x_11018:
[----:B------:R-:W-:Y:S01]  /*d3c0*/  VIADD R2, R0, 0x1 ;  /* 0x0000000100027836 */ /* 0x000fe20000000000 */
[----:B------:R-:W-:Y:S01]  /*d3d0*/  LOP3.LUT R188, R188, 0xfffffffe, RZ, 0xc0, !PT ;  /* 0xfffffffebcbc7812 */ /* 0x000fe200078ec0ff */
[C---:B------:R-:W-:Y:S01]  /*d3e0*/  VIADD R4, R0.reuse, 0x8 ;  /* 0x0000000800047836 */ /* 0x040fe20000000000 */
[----:B-1----:R-:W2:Y:S01]  /*d3f0*/  LD.E R51, desc[UR4][R100.64+0xdc] ;  /* 0x0000dc0464337980 */ /* 0x002ea2000c101900 */
[----:B------:R-:W-:Y:S01]  /*d400*/  VIADD R6, R0, 0x18 ;  /* 0x0000001800067836 */ /* 0x000fe20000000000 */
[C---:B------:R-:W-:Y:S02]  /*d410*/  ISETP.GE.AND P1, PT, R2.reuse, R194, PT ;  /* 0x000000c20200720c */ /* 0x040fe40003f26270 */
[----:B------:R-:W-:Y:S02]  /*d420*/  ISETP.GE.AND P2, PT, R2, R189, PT ;  /* 0x000000bd0200720c */ /* 0x000fe40003f46270 */
[----:B------:R-:W-:Y:S02]  /*d430*/  FSEL R81, R81, -INF , P1 ;  /* 0xff80000051517808 */ /* 0x000fe40000800000 */
        /* <DEDUP_REMOVED lines=8> */
[----:B------:R-:W-:Y:S02]  /*d4c0*/  @P1 LOP3.LUT R188, R188, 0x1, RZ, 0xfc, !PT ;  /* 0x00000001bcbc1812 */ /* 0x000fe400078efcff */
[----:B------:R-:W-:Y:S02]  /*d4d0*/  ISETP.GE.AND P5, PT, R4, R194, PT ;  /* 0x000000c20400720c */ /* 0x000fe40003fa6270 */
[C---:B------:R-:W-:Y:S02]  /*d4e0*/  LOP3.LUT P2, RZ, R188.reuse, 0x1, RZ, 0xc0, !PT ;  /* 0x00000001bcff7812 */ /* 0x040fe4000784c0ff */
[----:B------:R-:W-:Y:S02]  /*d4f0*/  LOP3.LUT R188, R188, 0xfffffffd, RZ, 0xc0, !PT ;  /* 0xfffffffdbcbc7812 */ /* 0x000fe400078ec0ff */
[----:B------:R-:W-:Y:S02]  /*d500*/  ISETP.GE.AND P3, PT, R4, R193, PT ;  /* 0x000000c10400720c */ /* 0x000fe40003f66270 */
[----:B------:R-:W-:-:S02]  /*d510*/  @P0 LOP3.LUT R188, R188, 0x2, RZ, 0xfc, !PT ;  /* 0x00000002bcbc0812 */ /* 0x000fc400078efcff */
[C---:B------:R-:W-:Y:S02]  /*d520*/  ISETP.GE.AND P1, PT, R2.reuse, R194, PT ;  /* 0x000000c20200720c */ /* 0x040fe40003f26270 */
[C---:B------:R-:W-:Y:S02]  /*d530*/  ISETP.GE.AND P0, PT, R2.reuse, R193, PT ;  /* 0x000000c10200720c */ /* 0x040fe40003f06270 */
[----:B------:R-:W-:Y:S01]  /*d540*/  ISETP.GE.AND P4, PT, R2, R192, PT ;  /* 0x000000c00200720c */ /* 0x000fe20003f86270 */
[----:B------:R-:W-:Y:S01]  /*d550*/  VIADD R2, R0, 0x11 ;  /* 0x0000001100027836 */ /* 0x000fe20000000000 */
[----:B------:R-:W-:Y:S01]  /*d560*/  ISETP.GE.AND P6, PT, R4, R189, PT ;  /* 0x000000bd0400720c */ /* 0x000fe20003fc6270 */
[----:B------:R-:W-:Y:S01]  /*d570*/  VIADD R4, R0, 0x10 ;  /* 0x0000001000047836 */ /* 0x000fe20000000000 */
[----:B------:R-:W-:Y:S02]  /*d580*/  FSEL R76, R76, -INF , P5 ;  /* 0xff8000004c4c7808 */ /* 0x000fe40002800000 */
[----:B------:R-:W-:-:S02]  /*d590*/  FSEL R78, R78, -INF , P3 ;  /* 0xff8000004e4e7808 */ /* 0x000fc40001800000 */
[----:B------:R-:W-:Y:S02]  /*d5a0*/  FSEL R67, R77, -INF , P1 ;  /* 0xff8000004d437808 */ /* 0x000fe40000800000 */
[----:B------:R-:W-:Y:S02]  /*d5b0*/  FSEL R7, R79, -INF , P0 ;  /* 0xff8000004f077808 */ /* 0x000fe40000000000 */
[----:B------:R-:W-:Y:S02]  /*d5c0*/  LOP3.LUT P1, RZ, R188, 0x2, RZ, 0xc0, !PT ;  /* 0x00000002bcff7812 */ /* 0x000fe4000782c0ff */
[----:B------:R-:W-:Y:S02]  /*d5d0*/  ISETP.GE.AND P0, PT, R2, R189, PT ;  /* 0x000000bd0200720c */ /* 0x000fe40003f06270 */
[----:B------:R-:W-:Y:S02]  /*d5e0*/  FSEL R87, R76, -INF , !P6 ;  /* 0xff8000004c577808 */ /* 0x000fe40007000000 */
[----:B------:R-:W-:-:S02]  /*d5f0*/  FSEL R77, R78, -INF , !P2 ;  /* 0xff8000004e4d7808 */ /* 0x000fc40005000000 */
[C---:B------:R-:W-:Y:S02]  /*d600*/  ISETP.GE.AND P3, PT, R4.reuse, R194, PT ;  /* 0x000000c20400720c */ /* 0x040fe40003f66270 */
[C---:B------:R-:W-:Y:S02]  /*d610*/  ISETP.GE.AND P6, PT, R4.reuse, R189, PT ;  /* 0x000000bd0400720c */ /* 0x040fe40003fc6270 */
[C---:B------:R-:W-:Y:S02]  /*d620*/  ISETP.GE.AND P2, PT, R4.reuse, R193, PT ;  /* 0x000000c10400720c */ /* 0x040fe40003f46270 */
[----:B------:R-:W-:Y:S02]  /*d630*/  ISETP.GE.AND P5, PT, R4, R192, PT ;  /* 0x000000c00400720c */ /* 0x000fe40003fa6270 */
[----:B------:R-:W-:Y:S02]  /*d640*/  FSEL R67, R67, -INF , !P1 ;  /* 0xff80000043437808 */ /* 0x000fe40004800000 */
[----:B------:R-:W-:-:S02]  /*d650*/  FSEL R7, R7, -INF , !P4 ;  /* 0xff80000007077808 */ /* 0x000fc40006000000 */
[----:B------:R-:W-:Y:S02]  /*d660*/  P2R R4, PR, RZ, 0x1 ;  /* 0x00000001ff047803 */ /* 0x000fe40000000000 */
[C---:B------:R-:W-:Y:S02]  /*d670*/  ISETP.GE.AND P1, PT, R2.reuse, R194, PT ;  /* 0x000000c20200720c */ /* 0x040fe40003f26270 */
[C---:B------:R-:W-:Y:S02]  /*d680*/  ISETP.GE.AND P0, PT, R2.reuse, R193, PT ;  /* 0x000000c10200720c */ /* 0x040fe40003f06270 */
[----:B------:R-:W-:Y:S01]  /*d690*/  ISETP.GE.AND P4, PT, R2, R192, PT ;  /* 0x000000c00200720c */ /* 0x000fe20003f86270 */
[----:B------:R-:W-:Y:S01]  /*d6a0*/  VIADD R2, R0, 0x19 ;  /* 0x0000001900027836 */ /* 0x000fe20000000000 */
[----:B------:R-:W-:Y:S02]  /*d6b0*/  FSEL R73, R73, -INF , P1 ;  /* 0xff80000049497808 */ /* 0x000fe40000800000 */
[----:B------:R-:W-:-:S02]  /*d6c0*/  FSEL R75, R75, -INF , P0 ;  /* 0xff8000004b4b7808 */ /* 0x000fc40000000000 */
[----:B------:R-:W-:Y:S02]  /*d6d0*/  ISETP.NE.AND P1, PT, R4, RZ, PT ;  /* 0x000000ff0400720c */ /* 0x000fe40003f25270 */
[----:B------:R-:W-:Y:S02]  /*d6e0*/  ISETP.GE.AND P0, PT, R2, R189, PT ;  /* 0x000000bd0200720c */ /* 0x000fe40003f06270 */
[----:B------:R-:W-:Y:S02]  /*d6f0*/  FSEL R72, R72, -INF , P3 ;  /* 0xff80000048487808 */ /* 0x000fe40001800000 */
[----:B------:R-:W-:Y:S02]  /*d700*/  FSEL R74, R74, -INF , P2 ;  /* 0xff8000004a4a7808 */ /* 0x000fe40001000000 */
[----:B------:R-:W-:Y:S02]  /*d710*/  FSEL R205, R73, -INF , !P1 ;  /* 0xff80000049cd7808 */ /* 0x000fe40004800000 */
[----:B------:R-:W-:-:S02]  /*d720*/  FSEL R81, R75, -INF , !P4 ;  /* 0xff8000004b517808 */ /* 0x000fc40006000000 */
[----:B------:R-:W-:Y:S02]  /*d730*/  P2R R4, PR, RZ, 0x1 ;  /* 0x00000001ff047803 */ /* 0x000fe40000000000 */
[CC--:B------:R-:W-:Y:S02]  /*d740*/  ISETP.GE.AND P3, PT, R6.reuse, R194.reuse, PT ;  /* 0x000000c20600720c */ /* 0x0c0fe40003f66270 */
[-C--:B------:R-:W-:Y:S02]  /*d750*/  ISETP.GE.AND P2, PT, R6, R193.reuse, PT ;  /* 0x000000c10600720c */ /* 0x080fe40003f46270 */
[C---:B------:R-:W-:Y:S02]  /*d760*/  ISETP.GE.AND P1, PT, R2.reuse, R194, PT ;  /* 0x000000c20200720c */ /* 0x040fe40003f26270 */
[C---:B------:R-:W-:Y:S02]  /*d770*/  ISETP.GE.AND P0, PT, R2.reuse, R193, PT ;  /* 0x000000c10200720c */ /* 0x040fe40003f06270 */
[----:B------:R-:W-:Y:S01]  /*d780*/  ISETP.GE.AND P4, PT, R2, R192, PT ;  /* 0x000000c00200720c */ /* 0x000fe20003f86270 */
[----:B------:R-:W-:Y:S01]  /*d790*/  VIADD R2, R0, 0x21 ;  /* 0x0000002100027836 */ /* 0x000fe20000000000 */
[----:B------:R-:W-:-:S02]  /*d7a0*/  FSEL R97, R72, -INF , !P6 ;  /* 0xff80000048617808 */ /* 0x000fc40007000000 */
[----:B------:R-:W-:Y:S02]  /*d7b0*/  FSEL R83, R74, -INF , !P5 ;  /* 0xff8000004a537808 */ /* 0x000fe40006800000 */
[C---:B------:R-:W-:Y:S02]  /*d7c0*/  ISETP.GE.AND P6, PT, R6.reuse, R189, PT ;  /* 0x000000bd0600720c */ /* 0x040fe40003fc6270 */
[----:B------:R-:W-:Y:S01]  /*d7d0*/  ISETP.GE.AND P5, PT, R6, R192, PT ;  /* 0x000000c00600720c */ /* 0x000fe20003fa6270 */
[----:B------:R-:W-:Y:S01]  /*d7e0*/  VIADD R6, R0, 0x20 ;  /* 0x0000002000067836 */ /* 0x000fe20000000000 */
[----:B------:R-:W-:Y:S02]  /*d7f0*/  FSEL R68, R68, -INF , P3 ;  /* 0xff80000044447808 */ /* 0x000fe40001800000 */
[----:B------:R-:W-:Y:S02]  /*d800*/  FSEL R70, R70, -INF , P2 ;  /* 0xff80000046467808 */ /* 0x000fe40001000000 */
[----:B------:R-:W-:-:S02]  /*d810*/  FSEL R69, R69, -INF , P1 ;  /* 0xff80000045457808 */ /* 0x000fc40000800000 */
[----:B------:R-:W-:Y:S02]  /*d820*/  FSEL R71, R71, -INF , P0 ;  /* 0xff80000047477808 */ /* 0x000fe40000000000 */
[----:B------:R-:W-:Y:S01]  /*d830*/  ISETP.NE.AND P1, PT, R4, RZ, PT ;  /* 0x000000ff0400720c */ /* 0x000fe20003f25270 */
[----:B------:R-:W-:Y:S01]  /*d840*/  VIADD R4, R0, 0x28 ;  /* 0x0000002800047836 */ /* 0x000fe20000000000 */
[----:B------:R-:W-:Y:S02]  /*d850*/  ISETP.GE.AND P0, PT, R2, R189, PT ;  /* 0x000000bd0200720c */ /* 0x000fe40003f06270 */
[----:B------:R-:W-:Y:S02]  /*d860*/  FSEL R91, R68, -INF , !P6 ;  /* 0xff800000445b7808 */ /* 0x000fe40007000000 */
[----:B------:R-:W-:Y:S02]  /*d870*/  FSEL R75, R70, -INF , !P5 ;  /* 0xff800000464b7808 */ /* 0x000fe40006800000 */
[----:B------:R-:W-:-:S02]  /*d880*/  ISETP.GE.AND P3, PT, R6, R194, PT ;  /* 0x000000c20600720c */ /* 0x000fc40003f66270 */
[C---:B------:R-:W-:Y:S02]  /*d890*/  ISETP.GE.AND P6, PT, R6.reuse, R189, PT ;  /* 0x000000bd0600720c */ /* 0x040fe40003fc6270 */
[C---:B------:R-:W-:Y:S02]  /*d8a0*/  ISETP.GE.AND P2, PT, R6.reuse, R193, PT ;  /* 0x000000c10600720c */ /* 0x040fe40003f46270 */
        /* <DEDUP_REMOVED lines=29> */
[----:B------:R-:W-:-:S02]  /*da80*/  ISETP.NE.AND P1, PT, R4, RZ, PT ;  /* 0x000000ff0400720c */ /* 0x000fc40003f25270 */
[----:B------:R-:W-:Y:S02]  /*da90*/  ISETP.GE.AND P0, PT, R2, R189, PT ;  /* 0x000000bd0200720c */ /* 0x000fe40003f06270 */
[----:B------:R-:W-:Y:S02]  /*daa0*/  FSEL R203, R53, -INF , !P1 ;  /* 0xff80000035cb7808 */ /* 0x000fe40004800000 */
[----:B------:R-:W-:Y:S02]  /*dab0*/  FSEL R197, R55, -INF , !P4 ;  /* 0xff80000037c57808 */ /* 0x000fe40006000000 */
[----:B------:R-:W-:Y:S01]  /*dac0*/  P2R R4, PR, RZ, 0x1 ;  /* 0x00000001ff047803 */ /* 0x000fe20000000000 */
[----:B------:R-:W-:Y:S01]  /*dad0*/  VIADD R6, R0, 0x30 ;  /* 0x0000003000067836 */ /* 0x000fe20000000000 */
[C---:B------:R-:W-:Y:S02]  /*dae0*/  ISETP.GE.AND P1, PT, R2.reuse, R194, PT ;  /* 0x000000c20200720c */ /* 0x040fe40003f26270 */
[----:B------:R-:W-:-:S02]  /*daf0*/  ISETP.GE.AND P0, PT, R2, R193, PT ;  /* 0x000000c10200720c */ /* 0x000fc40003f06270 */
[----:B------:R-:W-:Y:S01]  /*db00*/  ISETP.GE.AND P4, PT, R2, R192, PT ;  /* 0x000000c00200720c */ /* 0x000fe20003f86270 */
[----:B------:R-:W-:Y:S01]  /*db10*/  VIADD R2, R0, 0x39 ;  /* 0x0000003900027836 */ /* 0x000fe20000000000 */
[----:B------:R-:W-:Y:S02]  /*db20*/  FSEL R52, R52, -INF , P3 ;  /* 0xff80000034347808 */ /* 0x000fe40001800000 */
[----:B------:R-:W-:Y:S02]  /*db30*/  FSEL R54, R54, -INF , P2 ;  /* 0xff80000036367808 */ /* 0x000fe40001000000 */
[----:B------:R-:W-:Y:S02]  /*db40*/  FSEL R45, R45, -INF , P1 ;  /* 0xff8000002d2d7808 */ /* 0x000fe40000800000 */
[----:B------:R-:W-:Y:S02]  /*db50*/  FSEL R47, R47, -INF , P0 ;  /* 0xff8000002f2f7808 */ /* 0x000fe40000000000 */
[----:B------:R-:W-:-:S02]  /*db60*/  ISETP.GE.AND P3, PT, R6, R194, PT ;  /* 0x000000c20600720c */ /* 0x000fc40003f66270 */
[----:B------:R-:W-:Y:S02]  /*db70*/  ISETP.GE.AND P2, PT, R6, R193, PT ;  /* 0x000000c10600720c */ /* 0x000fe40003f46270 */
[----:B------:R-:W-:Y:S02]  /*db80*/  ISETP.NE.AND P1, PT, R4, RZ, PT ;  /* 0x000000ff0400720c */ /* 0x000fe40003f25270 */
[-C--:B------:R-:W-:Y:S02]  /*db90*/  ISETP.GE.AND P0, PT, R2, R189.reuse, PT ;  /* 0x000000bd0200720c */ /* 0x080fe40003f06270 */
[----:B------:R-:W-:Y:S02]  /*dba0*/  FSEL R201, R52, -INF , !P6 ;  /* 0xff80000034c97808 */ /* 0x000fe40007000000 */
[----:B------:R-:W-:Y:S02]  /*dbb0*/  FSEL R199, R54, -INF , !P5 ;  /* 0xff80000036c77808 */ /* 0x000fe40006800000 */
[----:B------:R-:W-:-:S02]  /*dbc0*/  ISETP.GE.AND P6, PT, R6, R189, PT ;  /* 0x000000bd0600720c */ /* 0x000fc40003fc6270 */
[----:B------:R-:W-:Y:S01]  /*dbd0*/  ISETP.GE.AND P5, PT, R6, R192, PT ;  /* 0x000000c00600720c */ /* 0x000fe20003fa6270 */
[----:B------:R-:W-:Y:S01]  /*dbe0*/  VIADD R6, R0, 0x38 ;  /* 0x0000003800067836 */ /* 0x000fe20000000000 */
[----:B------:R-:W-:Y:S02]  /*dbf0*/  FSEL R44, R44, -INF , P3 ;  /* 0xff8000002c2c7808 */ /* 0x000fe40001800000 */
[----:B------:R-:W-:Y:S02]  /*dc00*/  FSEL R46, R46, -INF , P2 ;  /* 0xff8000002e2e7808 */ /* 0x000fe40001000000 */
[----:B------:R-:W-:Y:S02]  /*dc10*/  FSEL R139, R45, -INF , !P1 ;  /* 0xff8000002d8b7808 */ /* 0x000fe40004800000 */
[----:B------:R-:W-:Y:S02]  /*dc20*/  FSEL R135, R47, -INF , !P4 ;  /* 0xff8000002f877808 */ /* 0x000fe40006000000 */
[----:B------:R-:W-:-:S02]  /*dc30*/  P2R R4, PR, RZ, 0x1 ;  /* 0x00000001ff047803 */ /* 0x000fc40000000000 */
[C---:B------:R-:W-:Y:S02]  /*dc40*/  ISETP.GE.AND P1, PT, R2.reuse, R194, PT ;  /* 0x000000c20200720c */ /* 0x040fe40003f26270 */
[C---:B------:R-:W-:Y:S02]  /*dc50*/  ISETP.GE.AND P0, PT, R2.reuse, R193, PT ;  /* 0x000000c10200720c */ /* 0x040fe40003f06270 */
[----:B------:R-:W-:Y:S01]  /*dc60*/  ISETP.GE.AND P4, PT, R2, R192, PT ;  /* 0x000000c00200720c */ /* 0x000fe20003f86270 */
[----:B------:R-:W-:Y:S01]  /*dc70*/  VIADD R2, R0, 0x41 ;  /* 0x0000004100027836 */ /* 0x000fe20000000000 */
[----:B------:R-:W-:Y:S02]  /*dc80*/  FSEL R133, R44, -INF , !P6 ;  /* 0xff8000002c857808 */ /* 0x000fe40007000000 */
[----:B------:R-:W-:Y:S02]  /*dc90*/  FSEL R159, R46, -INF , !P5 ;  /* 0xff8000002e9f7808 */ /* 0x000fe40006800000 */
[----:B------:R-:W-:-:S02]  /*dca0*/  ISETP.GE.AND P3, PT, R6, R194, PT ;  /* 0x000000c20600720c */ /* 0x000fc40003f66270 */
[C---:B------:R-:W-:Y:S02]  /*dcb0*/  ISETP.GE.AND P6, PT, R6.reuse, R189, PT ;  /* 0x000000bd0600720c */ /* 0x040fe40003fc6270 */
[C---:B------:R-:W-:Y:S02]  /*dcc0*/  ISETP.GE.AND P2, PT, R6.reuse, R193, PT ;  /* 0x000000c10600720c */ /* 0x040fe40003f46270 */
[----:B------:R-:W-:Y:S01]  /*dcd0*/  ISETP.GE.AND P5, PT, R6, R192, PT ;  /* 0x000000c00600720c */ /* 0x000fe20003fa6270 */
[----:B------:R-:W-:Y:S01]  /*dce0*/  VIADD R6, R0, 0x40 ;  /* 0x0000004000067836 */ /* 0x000fe20000000000 */
[----:B------:R-:W-:Y:S02]  /*dcf0*/  FSEL R43, R43, -INF , P0 ;  /* 0xff8000002b2b7808 */ /* 0x000fe40000000000 */
[----:B------:R-:W-:Y:S02]  /*dd00*/  ISETP.GE.AND P0, PT, R2, R189, PT ;  /* 0x000000bd0200720c */ /* 0x000fe40003f06270 */
[----:B------:R-:W-:-:S02]  /*dd10*/  FSEL R41, R41, -INF , P1 ;  /* 0xff80000029297808 */ /* 0x000fc40000800000 */
[----:B------:R-:W-:Y:S02]  /*dd20*/  FSEL R42, R42, -INF , P2 ;  /* 0xff8000002a2a7808 */ /* 0x000fe40001000000 */
[----:B------:R-:W-:Y:S01]  /*dd30*/  ISETP.NE.AND P1, PT, R4, RZ, PT ;  /* 0x000000ff0400720c */ /* 0x000fe20003f25270 */
[----:B------:R-:W-:Y:S01]  /*dd40*/  VIADD R4, R0, 0x48 ;  /* 0x0000004800047836 */ /* 0x000fe20000000000 */
[----:B------:R-:W-:Y:S02]  /*dd50*/  ISETP.GE.AND P2, PT, R6, R193, PT ;  /* 0x000000c10600720c */ /* 0x000fe40003f46270 */
[----:B------:R-:W-:Y:S02]  /*dd60*/  LOP3.LUT R188, R188, 0xfffffffd, RZ, 0xc0, !PT ;  /* 0xfffffffdbcbc7812 */ /* 0x000fe400078ec0ff */
[----:B------:R-:W-:Y:S02]  /*dd70*/  FSEL R38, R38, -INF , P2 ;  /* 0xff80000026267808 */ /* 0x000fe40001000000 */
[----:B------:R-:W-:-:S02]  /*dd80*/  ISETP.GE.AND P2, PT, R4, R189, PT ;  /* 0x000000bd0400720c */ /* 0x000fc40003f46270 */
[----:B------:R-:W-:Y:S02]  /*dd90*/  FSEL R195, R41, -INF , !P1 ;  /* 0xff80000029c37808 */ /* 0x000fe40004800000 */
[-C--:B------:R-:W-:Y:S02]  /*dda0*/  ISETP.GE.AND P1, PT, R2, R194.reuse, PT ;  /* 0x000000c20200720c */ /* 0x080fe40003f26270 */
[----:B------:R-:W-:Y:S02]  /*ddb0*/  @P0 LOP3.LUT R188, R188, 0x2, RZ, 0xfc, !PT ;  /* 0x00000002bcbc0812 */ /* 0x000fe400078efcff */
[----:B------:R-:W-:Y:S02]  /*ddc0*/  FSEL R40, R40, -INF , P3 ;  /* 0xff80000028287808 */ /* 0x000fe40001800000 */
[----:B------:R-:W-:Y:S02]  /*ddd0*/  FSEL R155, R43, -INF , !P4 ;  /* 0xff8000002b9b7808 */ /* 0x000fe40006000000 */
[----:B------:R-:W-:-:S02]  /*dde0*/  ISETP.GE.AND P3, PT, R6, R194, PT ;  /* 0x000000c20600720c */ /* 0x000fc40003f66270 */
[C---:B------:R-:W-:Y:S02]  /*ddf0*/  ISETP.GE.AND P0, PT, R2.reuse, R193, PT ;  /* 0x000000c10200720c */ /* 0x040fe40003f06270 */
[----:B------:R-:W-:Y:S01]  /*de00*/  ISETP.GE.AND P4, PT, R2, R192, PT ;  /* 0x000000c00200720c */ /* 0x000fe20003f86270 */
[----:B------:R-:W-:Y:S01]  /*de10*/  VIADD R2, R0, 0x49 ;  /* 0x0000004900027836 */ /* 0x000fe20000000000 */
[----:B------:R-:W-:Y:S02]  /*de20*/  FSEL R37, R37, -INF , P1 ;  /* 0xff80000025257808 */ /* 0x000fe40000800000 */
[C---:B------:R-:W-:Y:S02]  /*de30*/  LOP3.LUT P1, RZ, R188.reuse, 0x2, RZ, 0xc0, !PT ;  /* 0x00000002bcff7812 */ /* 0x040fe4000782c0ff */
[----:B------:R-:W-:Y:S02]  /*de40*/  LOP3.LUT R188, R188, 0xfffffffe, RZ, 0xc0, !PT ;  /* 0xfffffffebcbc7812 */ /* 0x000fe400078ec0ff */
[----:B------:R-:W-:-:S02]  /*de50*/  FSEL R179, R40, -INF , !P6 ;  /* 0xff80000028b37808 */ /* 0x000fc40007000000 */
[----:B------:R-:W-:Y:S02]  /*de60*/  ISETP.GE.AND P6, PT, R6, R189, PT ;  /* 0x000000bd0600720c */ /* 0x000fe40003fc6270 */
[----:B------:R-:W-:Y:S02]  /*de70*/  FSEL R36, R36, -INF , P3 ;  /* 0xff80000024247808 */ /* 0x000fe40001800000 */
[----:B------:R-:W-:Y:S02]  /*de80*/  FSEL R39, R39, -INF , P0 ;  /* 0xff80000027277808 */ /* 0x000fe40000000000 */
[----:B------:R-:W-:Y:S02]  /*de90*/  FSEL R149, R37, -INF , !P1 ;  /* 0xff80000025957808 */ /* 0x000fe40004800000 */
[----:B------:R-:W-:Y:S02]  /*dea0*/  ISETP.GE.AND P3, PT, R4, R194, PT ;  /* 0x000000c20400720c */ /* 0x000fe40003f66270 */
[----:B------:R-:W-:-:S02]  /*deb0*/  @P2 LOP3.LUT R188, R188, 0x1, RZ, 0xfc, !PT ;  /* 0x00000001bcbc2812 */ /* 0x000fc400078efcff */
[----:B------:R-:W-:Y:S02]  /*dec0*/  ISETP.GE.AND P1, PT, R2, R189, PT ;  /* 0x000000bd0200720c */ /* 0x000fe40003f26270 */
[----:B------:R-:W-:Y:S02]  /*ded0*/  FSEL R147, R36, -INF , !P6 ;  /* 0xff80000024937808 */ /* 0x000fe40007000000 */
[C---:B------:R-:W-:Y:S02]  /*dee0*/  ISETP.GE.AND P2, PT, R4.reuse, R193, PT ;  /* 0x000000c10400720c */ /* 0x040fe40003f46270 */
[----:B------:R-:W-:Y:S01]  /*def0*/  ISETP.GE.AND P6, PT, R4, R192, PT ;  /* 0x000000c00400720c */ /* 0x000fe20003fc6270 */
[----:B------:R-:W-:Y:S01]  /*df00*/  VIADD R4, R0, 0x50 ;  /* 0x0000005000047836 */ /* 0x000fe20000000000 */
[----:B------:R-:W-:Y:S02]  /*df10*/  FSEL R137, R39, -INF , !P4 ;  /* 0xff80000027897808 */ /* 0x000fe40006000000 */
[----:B------:R-:W-:-:S02]  /*df20*/  LOP3.LUT P4, RZ, R188, 0x1, RZ, 0xc0, !PT ;  /* 0x00000001bcff7812 */ /* 0x000fc4000788c0ff */
[----:B------:R-:W-:Y:S02]  /*df30*/  FSEL R32, R32, -INF , P3 ;  /* 0xff80000020207808 */ /* 0x000fe40001800000 */
[----:B------:R-:W-:Y:S02]  /*df40*/  LOP3.LUT R188, R188, 0xfffffffd, RZ, 0xc0, !PT ;  /* 0xfffffffdbcbc7812 */ /* 0x000fe400078ec0ff */
[----:B------:R-:W-:Y:S02]  /*df50*/  FSEL R151, R32, -INF , !P4 ;  /* 0xff80000020977808 */ /* 0x000fe40006000000 */
[----:B------:R-:W-:Y:S02]  /*df60*/  ISETP.GE.AND P4, PT, R4, R189, PT ;  /* 0x000000bd0400720c */ /* 0x000fe40003f86270 */
[----:B------:R-:W-:Y:S02]  /*df70*/  @P1 LOP3.LUT R188, R188, 0x2, RZ, 0xfc, !PT ;  /* 0x00000002bcbc1812 */ /* 0x000fe400078efcff */
[----:B------:R-:W-:-:S02]  /*df80*/  ISETP.GE.AND P0, PT, R2, R194, PT ;  /* 0x000000c20200720c */ /* 0x000fc40003f06270 */
[C---:B------:R-:W-:Y:S02]  /*df90*/  LOP3.LUT P3, RZ, R188.reuse, 0x2, RZ, 0xc0, !PT ;  /* 0x00000002bcff7812 */ /* 0x040fe4000786c0ff */
[----:B------:R-:W-:Y:S02]  /*dfa0*/  LOP3.LUT R188, R188, 0xfffffffe, RZ, 0xc0, !PT ;  /* 0xfffffffebcbc7812 */ /* 0x000fe400078ec0ff */
[----:B------:R-:W-:Y:S02]  /*dfb0*/  FSEL R157, R42, -INF , !P5 ;  /* 0xff8000002a9d7808 */ /* 0x000fe40006800000 */
[----:B------:R-:W-:Y:S02]  /*dfc0*/  ISETP.GE.AND P5, PT, R6, R192, PT ;  /* 0x000000c00600720c */ /* 0x000fe40003fa6270 */
[----:B------:R-:W-:Y:S02]  /*dfd0*/  FSEL R34, R34, -INF , P2 ;  /* 0xff80000022227808 */ /* 0x000fe40001000000 */
[----:B------:R-:W-:-:S02]  /*dfe0*/  FSEL R33, R33, -INF , P0 ;  /* 0xff80000021217808 */ /* 0x000fc40000000000 */
[----:B------:R-:W-:Y:S02]  /*dff0*/  @P4 LOP3.LUT R188, R188, 0x1, RZ, 0xfc, !PT ;  /* 0x00000001bcbc4812 */ /* 0x000fe400078efcff */
[-C--:B------:R-:W-:Y:S02]  /*e000*/  ISETP.GE.AND P1, PT, R2, R193.reuse, PT ;  /* 0x000000c10200720c */ /* 0x080fe40003f26270 */
[C---:B------:R-:W-:Y:S02]  /*e010*/  ISETP.GE.AND P2, PT, R4.reuse, R194, PT ;  /* 0x000000c20400720c */ /* 0x040fe40003f46270 */
[C---:B------:R-:W-:Y:S02]  /*e020*/  ISETP.GE.AND P0, PT, R4.reuse, R193, PT ;  /* 0x000000c10400720c */ /* 0x040fe40003f06270 */
[----:B------:R-:W-:Y:S01]  /*e030*/  ISETP.GE.AND P4, PT, R4, R192, PT ;  /* 0x000000c00400720c */ /* 0x000fe20003f86270 */
[----:B------:R-:W-:Y:S01]  /*e040*/  VIADD R4, R0, 0x58 ;  /* 0x0000005800047836 */ /* 0x000fe20000000000 */
[----:B------:R-:W-:-:S02]  /*e050*/  FSEL R143, R38, -INF , !P5 ;  /* 0xff800000268f7808 */ /* 0x000fc40006800000 */
[----:B------:R-:W-:Y:S01]  /*e060*/  ISETP.GE.AND P5, PT, R2, R192, PT ;  /* 0x000000c00200720c */ /* 0x000fe20003fa6270 */
[----:B------:R-:W-:Y:S01]  /*e070*/  VIADD R2, R0, 0x51 ;  /* 0x0000005100027836 */ /* 0x000fe20000000000 */
[----:B------:R-:W-:Y:S02]  /*e080*/  FSEL R35, R35, -INF , P1 ;  /* 0xff80000023237808 */ /* 0x000fe40000800000 */
[----:B------:R-:W-:Y:S02]  /*e090*/  FSEL R28, R28, -INF , P2 ;  /* 0xff8000001c1c7808 */ /* 0x000fe40001000000 */
[----:B------:R-:W-:Y:S02]  /*e0a0*/  LOP3.LUT P2, RZ, R188, 0x1, RZ, 0xc0, !PT ;  /* 0x00000001bcff7812 */ /* 0x000fe4000784c0ff */
[----:B------:R-:W-:Y:S02]  /*e0b0*/  FSEL R30, R30, -INF , P0 ;  /* 0xff8000001e1e7808 */ /* 0x000fe40000000000 */
[----:B------:R-:W-:-:S02]  /*e0c0*/  ISETP.GE.AND P0, PT, R4, R189, PT ;  /* 0x000000bd0400720c */ /* 0x000fc40003f06270 */
[----:B------:R-:W-:Y:S02]  /*e0d0*/  FSEL R141, R34, -INF , !P6 ;  /* 0xff800000228d7808 */ /* 0x000fe40007000000 */
        /* <DEDUP_REMOVED lines=9> */
[----:B------:R-:W-:Y:S02]  /*e170*/  LOP3.LUT R188, R188, 0xfffffffd, RZ, 0xc0, !PT ;  /* 0xfffffffdbcbc7812 */ /* 0x000fe400078ec0ff */
[----:B------:R-:W-:Y:S02]  /*e180*/  FSEL R24, R24, -INF , P2 ;  /* 0xff80000018187808 */ /* 0x000fe40001000000 */
[----:B------:R-:W-:-:S02]  /*e190*/  ISETP.GE.AND P2, PT, R2, R189, PT ;  /* 0x000000bd0200720c */ /* 0x000fc40003f46270 */
[----:B------:R-:W-:Y:S02]  /*e1a0*/  FSEL R31, R31, -INF , P1 ;  /* 0xff8000001f1f7808 */ /* 0x000fe40000800000 */
[----:B------:R-:W-:Y:S02]  /*e1b0*/  ISETP.GE.AND P1, PT, R2, R194, PT ;  /* 0x000000c20200720c */ /* 0x000fe40003f26270 */
[----:B------:R-:W-:Y:S02]  /*e1c0*/  @P0 LOP3.LUT R188, R188, 0x2, RZ, 0xfc, !PT ;  /* 0x00000002bcbc0812 */ /* 0x000fe400078efcff */
[----:B------:R-:W-:Y:S02]  /*e1d0*/  FSEL R107, R30, -INF , !P4 ;  /* 0xff8000001e6b7808 */ /* 0x000fe40006000000 */
[----:B------:R-:W-:Y:S02]  /*e1e0*/  FSEL R25, R25, -INF , P1 ;  /* 0xff80000019197808 */ /* 0x000fe40000800000 */
[----:B------:R-:W-:-:S02]  /*e1f0*/  LOP3.LUT P4, RZ, R188, 0x2, RZ, 0xc0, !PT ;  /* 0x00000002bcff7812 */ /* 0x000fc4000788c0ff */
[----:B------:R-:W-:Y:S02]  /*e200*/  ISETP.GE.AND P1, PT, R2, R192, PT ;  /* 0x000000c00200720c */ /* 0x000fe40003f26270 */
[----:B------:R-:W-:Y:S02]  /*e210*/  LOP3.LUT R188, R188, 0xfffffff7, RZ, 0xc0, !PT ;  /* 0xfffffff7bcbc7812 */ /* 0x000fe400078ec0ff */
[-C--:B------:R-:W-:Y:S02]  /*e220*/  ISETP.GE.AND P0, PT, R4, R193.reuse, PT ;  /* 0x000000c10400720c */ /* 0x080fe40003f06270 */
[----:B------:R-:W-:Y:S02]  /*e230*/  @P2 LOP3.LUT R188, R188, 0x8, RZ, 0xfc, !PT ;  /* 0x00000008bcbc2812 */ /* 0x000fe400078efcff */
[----:B------:R-:W-:Y:S02]  /*e240*/  FSEL R26, R26, -INF , P0 ;  /* 0xff8000001a1a7808 */ /* 0x000fe40000000000 */
[----:B------:R-:W-:Y:S01]  /*e250*/  ISETP.GE.AND P0, PT, R2, R193, PT ;  /* 0x000000c10200720c */ /* 0x000fe20003f06270 */
[----:B------:R-:W-:Y:S01]  /*e260*/  VIADD R2, R0, 0x60 ;  /* 0x0000006000027836 */ /* 0x000fe20000000000 */
[----:B------:R-:W-:-:S04]  /*e270*/  LOP3.LUT R188, R188, 0xfffffffb, RZ, 0xc0, !PT ;  /* 0xfffffffbbcbc7812 */ /* 0x000fc800078ec0ff */
[----:B------:R-:W-:Y:S02]  /*e280*/  @P1 LOP3.LUT R188, R188, 0x4, RZ, 0xfc, !PT ;  /* 0x00000004bcbc1812 */ /* 0x000fe400078efcff */
[----:B------:R-:W-:-:S04]  /*e290*/  ISETP.GE.AND P1, PT, R2, R194, PT ;  /* 0x000000c20200720c */ /* 0x000fc80003f26270 */
[----:B------:R-:W-:Y:S02]  /*e2a0*/  FSEL R20, R20, -INF , P1 ;  /* 0xff80000014147808 */ /* 0x000fe40000800000 */
[-C--:B------:R-:W-:Y:S02]  /*e2b0*/  ISETP.GE.AND P1, PT, R2, R192.reuse, PT ;  /* 0x000000c00200720c */ /* 0x080fe40003f26270 */
[----:B------:R-:W-:Y:S02]  /*e2c0*/  FSEL R29, R29, -INF , P3 ;  /* 0xff8000001d1d7808 */ /* 0x000fe40001800000 */
[----:B------:R-:W-:Y:S01]  /*e2d0*/  ISETP.GE.AND P3, PT, R4, R192, PT ;  /* 0x000000c00400720c */ /* 0x000fe20003f66270 */
[----:B------:R-:W-:Y:S01]  /*e2e0*/  VIADD R4, R0, 0x61 ;  /* 0x0000006100047836 */ /* 0x000fe20000000000 */
[----:B------:R-:W-:Y:S02]  /*e2f0*/  FSEL R27, R27, -INF , P0 ;  /* 0xff8000001b1b7808 */ /* 0x000fe40000000000 */
[----:B------:R-:W-:Y:S01]  /*e300*/  ISETP.GE.AND P0, PT, R2, R193, PT ;  /* 0x000000c10200720c */ /* 0x000fe20003f06270 */
[----:B------:R-:W-:Y:S01]  /*e310*/  VIADD R6, R0, 0x68 ;  /* 0x0000006800067836 */ /* 0x000fe20000000000 */
[----:B------:R-:W-:-:S02]  /*e320*/  LOP3.LUT R188, R188, 0xfffffffe, RZ, 0xc0, !PT ;  /* 0xfffffffebcbc7812 */ /* 0x000fc400078ec0ff */
[----:B------:R-:W-:Y:S02]  /*e330*/  FSEL R22, R22, -INF , P0 ;  /* 0xff80000016167808 */ /* 0x000fe40000000000 */
[----:B------:R-:W-:Y:S02]  /*e340*/  ISETP.GE.AND P0, PT, R4, R193, PT ;  /* 0x000000c10400720c */ /* 0x000fe40003f06270 */
[----:B------:R-:W-:Y:S02]  /*e350*/  FSEL R115, R31, -INF , !P5 ;  /* 0xff8000001f737808 */ /* 0x000fe40006800000 */
[----:B------:R-:W-:Y:S01]  /*e360*/  ISETP.GE.AND P5, PT, R2, R189, PT ;  /* 0x000000bd0200720c */ /* 0x000fe20003fa6270 */
[----:B------:R-:W-:Y:S01]  /*e370*/  VIADD R2, R0, 0x69 ;  /* 0x0000006900027836 */ /* 0x000fe20000000000 */
[----:B------:R-:W-:Y:S02]  /*e380*/  @P1 LOP3.LUT R188, R188, 0x1, RZ, 0xfc, !PT ;  /* 0x00000001bcbc1812 */ /* 0x000fe400078efcff */
[----:B------:R-:W-:-:S02]  /*e390*/  ISETP.GE.AND P2, PT, R4, R194, PT ;  /* 0x000000c20400720c */ /* 0x000fc40003f46270 */
[----:B------:R-:W-:Y:S02]  /*e3a0*/  FSEL R23, R23, -INF , P0 ;  /* 0xff80000017177808 */ /* 0x000fe40000000000 */
[C---:B------:R-:W-:Y:S02]  /*e3b0*/  ISETP.GE.AND P1, PT, R6.reuse, R193, PT ;  /* 0x000000c10600720c */ /* 0x040fe40003f26270 */
[----:B------:R-:W-:Y:S02]  /*e3c0*/  ISETP.GE.AND P0, PT, R6, R194, PT ;  /* 0x000000c20600720c */ /* 0x000fe40003f06270 */
[----:B------:R-:W-:Y:S02]  /*e3d0*/  FSEL R117, R29, -INF , !P6 ;  /* 0xff8000001d757808 */ /* 0x000fe40007000000 */
[----:B------:R-:W-:Y:S02]  /*e3e0*/  FSEL R121, R24, -INF , !P4 ;  /* 0xff80000018797808 */ /* 0x000fe40006000000 */
[----:B------:R-:W-:-:S02]  /*e3f0*/  FSEL R21, R21, -INF , P2 ;  /* 0xff80000015157808 */ /* 0x000fc40001000000 */
[----:B------:R-:W-:Y:S02]  /*e400*/  FSEL R18, R18, -INF , P1 ;  /* 0xff80000012127808 */ /* 0x000fe40000800000 */
[C---:B------:R-:W-:Y:S02]  /*e410*/  ISETP.GE.AND P6, PT, R4.reuse, R189, PT ;  /* 0x000000bd0400720c */ /* 0x040fe40003fc6270 */
[----:B------:R-:W-:Y:S01]  /*e420*/  ISETP.GE.AND P4, PT, R4, R192, PT ;  /* 0x000000c00400720c */ /* 0x000fe20003f86270 */
[----:B------:R-:W-:Y:S01]  /*e430*/  VIADD R4, R0, 0x70 ;  /* 0x0000007000047836 */ /* 0x000fe20000000000 */
[----:B------:R-:W-:Y:S02]  /*e440*/  ISETP.GE.AND P2, PT, R2, R194, PT ;  /* 0x000000c20200720c */ /* 0x000fe40003f46270 */
[----:B------:R-:W-:Y:S02]  /*e450*/  FSEL R16, R16, -INF , P0 ;  /* 0xff80000010107808 */ /* 0x000fe40000000000 */
[----:B------:R-:W-:-:S02]  /*e460*/  LOP3.LUT P1, RZ, R188, 0x8, RZ, 0xc0, !PT ;  /* 0x00000008bcff7812 */ /* 0x000fc4000782c0ff */
[----:B------:R-:W-:Y:S02]  /*e470*/  ISETP.GE.AND P0, PT, R2, R193, PT ;  /* 0x000000c10200720c */ /* 0x000fe40003f06270 */
[----:B------:R-:W-:Y:S02]  /*e480*/  FSEL R119, R26, -INF , !P3 ;  /* 0xff8000001a777808 */ /* 0x000fe40005800000 */
[----:B------:R-:W-:Y:S02]  /*e490*/  LOP3.LUT P3, RZ, R188, 0x4, RZ, 0xc0, !PT ;  /* 0x00000004bcff7812 */ /* 0x000fe4000786c0ff */
[----:B------:R-:W-:Y:S02]  /*e4a0*/  FSEL R17, R17, -INF , P2 ;  /* 0xff80000011117808 */ /* 0x000fe40001000000 */
[----:B------:R-:W-:Y:S02]  /*e4b0*/  FSEL R125, R25, -INF , !P1 ;  /* 0xff800000197d7808 */ /* 0x000fe40004800000 */
[----:B------:R-:W-:-:S02]  /*e4c0*/  FSEL R19, R19, -INF , P0 ;  /* 0xff80000013137808 */ /* 0x000fc40000000000 */
[-C--:B------:R-:W-:Y:S02]  /*e4d0*/  ISETP.GE.AND P2, PT, R0, R194.reuse, PT ;  /* 0x000000c20000720c */ /* 0x080fe40003f46270 */
[C---:B------:R-:W-:Y:S02]  /*e4e0*/  ISETP.GE.AND P1, PT, R4.reuse, R194, PT ;  /* 0x000000c20400720c */ /* 0x040fe40003f26270 */
[----:B------:R-:W-:Y:S02]  /*e4f0*/  ISETP.GE.AND P0, PT, R4, R193, PT ;  /* 0x000000c10400720c */ /* 0x000fe40003f06270 */
[----:B------:R-:W-:Y:S02]  /*e500*/  FSEL R123, R27, -INF , !P3 ;  /* 0xff8000001b7b7808 */ /* 0x000fe40005800000 */
[----:B------:R-:W-:Y:S02]  /*e510*/  FSEL R53, R20, -INF , !P5 ;  /* 0xff80000014357808 */ /* 0x000fe40006800000 */
[----:B------:R-:W-:-:S02]  /*e520*/  ISETP.GE.AND P5, PT, R6, R189, PT ;  /* 0x000000bd0600720c */ /* 0x000fc40003fa6270 */
[----:B------:R-:W-:Y:S02]  /*e530*/  ISETP.GE.AND P3, PT, R6, R192, PT ;  /* 0x000000c00600720c */ /* 0x000fe40003f66270 */
[----:B------:R-:W-:Y:S02]  /*e540*/  FSEL R12, R12, -INF , P1 ;  /* 0xff8000000c0c7808 */ /* 0x000fe40000800000 */
[----:B------:R-:W-:Y:S02]  /*e550*/  FSEL R6, R80, -INF , P2 ;  /* 0xff80000050067808 */ /* 0x000fe40001000000 */
[----:B------:R-:W-:Y:S02]  /*e560*/  FSEL R14, R14, -INF , P0 ;  /* 0xff8000000e0e7808 */ /* 0x000fe40000000000 */
[-C--:B------:R-:W-:Y:S02]  /*e570*/  ISETP.GE.AND P1, PT, R0, R189.reuse, PT ;  /* 0x000000bd0000720c */ /* 0x080fe40003f26270 */
[----:B------:R-:W-:-:S02]  /*e580*/  ISETP.GE.AND P2, PT, R2, R189, PT ;  /* 0x000000bd0200720c */ /* 0x000fc40003f46270 */
[----:B------:R-:W-:Y:S02]  /*e590*/  LOP3.LUT P0, RZ, R188, 0x1, RZ, 0xc0, !PT ;  /* 0x00000001bcff7812 */ /* 0x000fe4000780c0ff */
[----:B------:R-:W-:Y:S02]  /*e5a0*/  FSEL R6, R6, -INF , !P1 ;  /* 0xff80000006067808 */ /* 0x000fe40004800000 */
[----:B------:R-:W-:Y:S02]  /*e5b0*/  FSEL R37, R22, -INF , !P0 ;  /* 0xff80000016257808 */ /* 0x000fe40004000000 */
[----:B------:R-:W-:Y:S02]  /*e5c0*/  ISETP.GE.AND P0, PT, R0, R193, PT ;  /* 0x000000c10000720c */ /* 0x000fe40003f06270 */
[----:B------:R-:W-:Y:S02]  /*e5d0*/  FMNMX3.FTZ R20, R6, R93, R87, !PT ;  /* 0x0000005d06147276 */ /* 0x000fe40007810057 */
[----:B------:R-:W-:-:S02]  /*e5e0*/  LOP3.LUT R188, R188, 0xfffffffe, RZ, 0xc0, !PT ;  /* 0xfffffffebcbc7812 */ /* 0x000fc400078ec0ff */
[----:B------:R-:W-:Y:S02]  /*e5f0*/  FSEL R82, R82, -INF , P0 ;  /* 0xff80000052527808 */ /* 0x000fe40000000000 */
[----:B------:R-:W-:Y:S02]  /*e600*/  ISETP.GE.AND P0, PT, R0, R192, PT ;  /* 0x000000c00000720c */ /* 0x000fe40003f06270 */
[----:B------:R-:W-:Y:S02]  /*e610*/  FSEL R47, R16, -INF , !P5 ;  /* 0xff800000102f7808 */ /* 0x000fe40006800000 */
[----:B------:R-:W-:Y:S02]  /*e620*/  FMNMX3.FTZ R16, R20, R67, R97, !PT ;  /* 0x0000004314107276 */ /* 0x000fe40007810061 */
[----:B------:R-:W-:Y:S02]  /*e630*/  @P2 LOP3.LUT R188, R188, 0x1, RZ, 0xfc, !PT ;  /* 0x00000001bcbc2812 */ /* 0x000fe400078efcff */
[----:B------:R-:W-:-:S02]  /*e640*/  ISETP.GE.AND P2, PT, R4, R189, PT ;  /* 0x000000bd0400720c */ /* 0x000fc40003f46270 */
[----:B------:R-:W-:Y:S02]  /*e650*/  ISETP.GE.AND P5, PT, R4, R192, PT ;  /* 0x000000c00400720c */ /* 0x000fe40003fa6270 */
[----:B------:R-:W-:Y:S02]  /*e660*/  FSEL R4, R82, -INF , !P0 ;  /* 0xff80000052047808 */ /* 0x000fe40004000000 */
[----:B------:R-:W-:Y:S02]  /*e670*/  FMNMX3.FTZ R16, R16, R205, R91, !PT ;  /* 0x000000cd10107276 */ /* 0x000fe4000781005b */
[----:B------:R-:W-:Y:S02]  /*e680*/  FSEL R39, R18, -INF , !P3 ;  /* 0xff80000012277808 */ /* 0x000fe40005800000 */
[----:B------:R-:W-:Y:S02]  /*e690*/  FMNMX3.FTZ R18, R4, R85, R77, !PT ;  /* 0x0000005504127276 */ /* 0x000fe4000781004d */
[----:B------:R-:W-:-:S02]  /*e6a0*/  FMNMX3.FTZ R16, R16, R89, R105, !PT ;  /* 0x0000005910107276 */ /* 0x000fc40007810069 */
[----:B------:R-:W-:Y:S02]  /*e6b0*/  ISETP.GE.AND P1, PT, R2, R192, PT ;  /* 0x000000c00200720c */ /* 0x000fe40003f26270 */
[----:B------:R-:W-:Y:S02]  /*e6c0*/  FMNMX3.FTZ R18, R18, R7, R83, !PT ;  /* 0x0000000712127276 */ /* 0x000fe40007810053 */
[----:B------:R-:W-:Y:S02]  /*e6d0*/  FMNMX3.FTZ R16, R16, R113, R201, !PT ;  /* 0x0000007110107276 */ /* 0x000fe400078100c9 */
[----:B------:R-:W-:Y:S02]  /*e6e0*/  FMNMX3.FTZ R18, R18, R81, R75, !PT ;  /* 0x0000005112127276 */ /* 0x000fe4000781004b */
[----:B------:R-:W-:Y:S01]  /*e6f0*/  FMNMX3.FTZ R16, R16, R203, R133, !PT ;  /* 0x000000cb10107276 */ /* 0x000fe20007810085 */
[----:B------:R-:W-:Y:S01]  /*e700*/  VIADD R2, R0, 0x71 ;  /* 0x0000007100027836 */ /* 0x000fe20000000000 */
[----:B------:R-:W-:-:S02]  /*e710*/  FMNMX3.FTZ R18, R18, R73, R111, !PT ;  /* 0x0000004912127276 */ /* 0x000fc4000781006f */
[----:B------:R-:W-:Y:S02]  /*e720*/  LOP3.LUT R188, R188, 0xfffffffd, RZ, 0xc0, !PT ;  /* 0xfffffffdbcbc7812 */ /* 0x000fe400078ec0ff */
[----:B------:R-:W-:Y:S02]  /*e730*/  FMNMX3.FTZ R16, R16, R139, R179, !PT ;  /* 0x0000008b10107276 */ /* 0x000fe400078100b3 */
[----:B------:R-:W-:Y:S02]  /*e740*/  FSEL R33, R12, -INF , !P2 ;  /* 0xff8000000c217808 */ /* 0x000fe40005000000 */
[----:B------:R-:W-:Y:S02]  /*e750*/  FMNMX3.FTZ R12, R18, R103, R199, !PT ;  /* 0x00000067120c7276 */ /* 0x000fe400078100c7 */
[----:B------:R-:W-:Y:S02]  /*e760*/  @P1 LOP3.LUT R188, R188, 0x2, RZ, 0xfc, !PT ;  /* 0x00000002bcbc1812 */ /* 0x000fe400078efcff */
[----:B------:R-:W-:-:S02]  /*e770*/  FMNMX3.FTZ R16, R16, R195, R147, !PT ;  /* 0x000000c310107276 */ /* 0x000fc40007810093 */
[----:B------:R-:W-:Y:S02]  /*e780*/  ISETP.GE.AND P1, PT, R2, R194, PT ;  /* 0x000000c20200720c */ /* 0x000fe40003f26270 */
[----:B------:R-:W-:Y:S02]  /*e790*/  FSEL R41, R23, -INF , !P4 ;  /* 0xff80000017297808 */ /* 0x000fe40006000000 */
        /* <DEDUP_REMOVED lines=9> */
[----:B------:R-:W-:Y:S02]  /*e830*/  FSEL R15, R15, -INF , P0 ;  /* 0xff8000000f0f7808 */ /* 0x000fe40000000000 */
[----:B------:R-:W-:Y:S02]  /*e840*/  FSEL R30, R13, -INF , !P3 ;  /* 0xff8000000d1e7808 */ /* 0x000fe40005800000 */
[----:B------:R-:W-:-:S02]  /*e850*/  ISETP.GE.AND P1, PT, R2, R194, PT ;  /* 0x000000c20200720c */ /* 0x000fc40003f26270 */
        /* <DEDUP_REMOVED lines=8> */
[----:B------:R-:W-:Y:S02]  /*e8e0*/  LOP3.LUT P6, RZ, R188, 0x1, RZ, 0xc0, !PT ;  /* 0x00000001bcff7812 */ /* 0x000fe400078cc0ff */
[----:B------:R-:W-:Y:S02]  /*e8f0*/  FMNMX3.FTZ R12, R12, R125, R53, !PT ;  /* 0x0000007d0c0c7276 */ /* 0x000fe40007810035 */
[----:B------:R-:W-:Y:S02]  /*e900*/  FSEL R31, R128, -INF , P1 ;  /* 0xff800000801f7808 */ /* 0x000fe40000800000 */
[----:B------:R-:W-:Y:S02]  /*e910*/  FMNMX3.FTZ R2, R2, R145, R107, !PT ;  /* 0x0000009102027276 */ /* 0x000fe4000781006b */
[----:B------:R-:W-:-:S02]  /*e920*/  FSEL R45, R17, -INF , !P6 ;  /* 0xff800000112d7808 */ /* 0x000fc40007000000 */
[----:B------:R-:W-:Y:S02]  /*e930*/  ISETP.GE.AND P1, PT, R0, R194, PT ;  /* 0x000000c20000720c */ /* 0x000fe40003f26270 */
[----:B------:R-:W-:Y:S02]  /*e940*/  FMNMX3.FTZ R12, R12, R57, R47, !PT ;  /* 0x000000390c0c7276 */ /* 0x000fe4000781002f */
[----:B------:R-:W-:Y:S02]  /*e950*/  FSEL R31, R31, -INF , !P2 ;  /* 0xff8000001f1f7808 */ /* 0x000fe40005000000 */
[----:B------:R-:W-:Y:S02]  /*e960*/  FMNMX3.FTZ R2, R2, R115, R119, !PT ;  /* 0x0000007302027276 */ /* 0x000fe40007810077 */
[----:B------:R-:W-:Y:S02]  /*e970*/  ISETP.GE.AND P2, PT, R0, R189, PT ;  /* 0x000000bd0000720c */ /* 0x000fe40003f46270 */
[----:B------:R-:W-:-:S02]  /*e980*/  FSEL R34, R129, -INF , P1 ;  /* 0xff80000081227808 */ /* 0x000fc40000800000 */
[----:B------:R-:W-:Y:S02]  /*e990*/  FMNMX3.FTZ R13, R12, R45, R33, !PT ;  /* 0x0000002d0c0d7276 */ /* 0x000fe40007810021 */
[----:B------:R-:W-:Y:S02]  /*e9a0*/  FSEL R26, R130, -INF , P0 ;  /* 0xff800000821a7808 */ /* 0x000fe40000000000 */
[C---:B------:R-:W-:Y:S02]  /*e9b0*/  ISETP.GE.AND P0, PT, R0.reuse, R193, PT ;  /* 0x000000c10000720c */ /* 0x040fe40003f06270 */
[----:B------:R-:W-:Y:S02]  /*e9c0*/  ISETP.GE.AND P1, PT, R0, R192, PT ;  /* 0x000000c00000720c */ /* 0x000fe40003f26270 */
[----:B------:R-:W-:Y:S02]  /*e9d0*/  LOP3.LUT P6, RZ, R188, 0x2, RZ, 0xc0, !PT ;  /* 0x00000002bcff7812 */ /* 0x000fe400078cc0ff */
[----:B------:R-:W-:-:S02]  /*e9e0*/  FMNMX3.FTZ R0, R2, R123, R37, !PT ;  /* 0x0000007b02007276 */ /* 0x000fc40007810025 */
[----:B------:R-:W-:Y:S02]  /*e9f0*/  FSEL R34, R34, -INF , !P2 ;  /* 0xff80000022227808 */ /* 0x000fe40005000000 */
[----:B------:R-:W-:Y:S02]  /*ea00*/  FMNMX3.FTZ R13, R13, R30, R31, !PT ;  /* 0x0000001e0d0d7276 */ /* 0x000fe4000781001f */
[----:B------:R-:W-:Y:S02]  /*ea10*/  FSEL R43, R19, -INF , !P6 ;  /* 0xff800000132b7808 */ /* 0x000fe40007000000 */
[----:B------:R-:W-:Y:S02]  /*ea20*/  FSEL R25, R14, -INF , !P5 ;  /* 0xff8000000e197808 */ /* 0x000fe40006800000 */
[----:B------:R-:W-:Y:S02]  /*ea30*/  FMNMX3.FTZ R0, R0, R41, R39, !PT ;  /* 0x0000002900007276 */ /* 0x000fe40007810027 */
[----:B------:R-:W-:-:S02]  /*ea40*/  FMNMX.FTZ R14, R34, R13, !PT ;  /* 0x0000000d220e7209 */ /* 0x000fc40007810000 */
[----:B------:R-:W-:Y:S02]  /*ea50*/  FSEL R24, R131, -INF , P0 ;  /* 0xff80000083187808 */ /* 0x000fe40000000000 */
        /* <DEDUP_REMOVED lines=16> */
[----:B------:R-:W-:-:S04]  /*eb60*/  LEA R166, R166, UR6, 0x1 ;  /* 0x00000006a6a67c11 */ /* 0x000fc8000f8e08ff */
[----:B------:R-:W-:Y:S02]  /*eb70*/  FSEL R36, R36, RZ, P0 ;  /* 0x000000ff24247208 */ /* 0x000fe40000000000 */
[----:B---3--:R-:W-:Y:S01]  /*eb80*/  FMNMX.FTZ R0, R13, R0, !PT ;  /* 0x000000000d007209 */ /* 0x008fe20007810000 */
[----:B------:R-:W-:Y:S01]  /*eb90*/  IMAD.IADD R161, R5, 0x1, R166 ;  /* 0x0000000105a17824 */ /* 0x000fe200078e02a6 */
[----:B------:R-:W-:Y:S01]  /*eba0*/  LDSM.16.MT88.4 R12, [R166+0x6800] ;  /* 0x00680000a60c783b */ /* 0x000fe20000004200 */
[-CC-:B------:R-:W-:Y:S01]  /*ebb0*/  FFMA.FTZ R58, R93, R51.reuse, -R36.reuse ;  /* 0x000000335d3a7223 */ /* 0x180fe20000010824 */
[----:B------:R-:W-:Y:S01]  /*ebc0*/  FSETP.NEU.FTZ.AND P0, PT, R0, -INF , PT ;  /* 0xff8000000000780b */ /* 0x000fe20003f1d000 */
[----:B------:R-:W-:Y:S01]  /*ebd0*/  FMUL.FTZ R28, R51, R0 ;  /* 0x00000000331c7220 */ /* 0x000fe20000410000 */
[----:B------:R-:W1:Y:S01]  /*ebe0*/  LDSM.16.MT88.4 R92, [R166+0x6000] ;  /* 0x00600000a65c783b */ /* 0x000e620000004200 */
[-CC-:B------:R-:W-:Y:S01]  /*ebf0*/  FFMA.FTZ R129, R6, R51.reuse, -R36.reuse ;  /* 0x0000003306817223 */ /* 0x180fe20000010824 */
[----:B------:R-:W-:Y:S01]  /*ec00*/  FFMA.FTZ R6, R87, R51, -R36 ;  /* 0x0000003357067223 */ /* 0x000fe20000010824 */
[C---:B------:R-:W-:Y:S01]  /*ec10*/  IMAD.IADD R162, R3.reuse, 0x1, R166 ;  /* 0x0000000103a27824 */ /* 0x040fe200078e02a6 */
[----:B------:R-:W-:Y:S01]  /*ec20*/  FSEL R28, R28, RZ, P0 ;  /* 0x000000ff1c1c7208 */ /* 0x000fe20000000000 */
[----:B------:R-:W-:-:S02]  /*ec30*/  IMAD.IADD R160, R3, 0x1, R161 ;  /* 0x0000000103a07824 */ /* 0x000fc400078e02a1 */
[-CC-:B------:R-:W-:Y:S01]  /*ec40*/  FFMA.FTZ R46, R67, R51.reuse, -R36.reuse ;  /* 0x00000033432e7223 */ /* 0x180fe20000010824 */
[-C--:B------:R-:W-:Y:S01]  /*ec50*/  FFMA.FTZ R65, R97, R51.reuse, -R36 ;  /* 0x0000003361417223 */ /* 0x080fe20000010824 */
[----:B------:R2:W-:Y:S01]  /*ec60*/  MUFU.EX2 R67, R6 ;  /* 0x0000000600437308 */ /* 0x0005e20000000800 */
[-CC-:B------:R-:W-:Y:S01]  /*ec70*/  FFMA.FTZ R48, R85, R51.reuse, -R28.reuse ;  /* 0x0000003355307223 */ /* 0x180fe2000001081c */
[-CC-:B------:R-:W-:Y:S01]  /*ec80*/  FFMA.FTZ R55, R77, R51.reuse, -R28.reuse ;  /* 0x000000334d377223 */ /* 0x180fe2000001081c */
[-CC-:B------:R-:W-:Y:S01]  /*ec90*/  FFMA.FTZ R59, R4, R51.reuse, -R28.reuse ;  /* 0x00000033043b7223 */ /* 0x180fe2000001081c */
[----:B------:R-:W3:Y:S01]  /*eca0*/  LDSM.16.MT88.4 R84, [R162+0x6000] ;  /* 0x00600000a254783b */ /* 0x000ee20000004200 */
[----:B------:R-:W-:-:S03]  /*ecb0*/  FFMA.FTZ R44, R7, R51, -R28 ;  /* 0x00000033072c7223 */ /* 0x000fc6000001081c */
[----:B------:R-:W4:Y:S01]  /*ecc0*/  LDSM.16.MT88.4 R76, [R161+0x6000] ;  /* 0x00600000a14c783b */ /* 0x000f220000004200 */
[----:B------:R-:W-:Y:S01]  /*ecd0*/  MUFU.EX2 R129, R129 ;  /* 0x0000008100817308 */ /* 0x000fe20000000800 */
[-CC-:B------:R-:W-:Y:S01]  /*ece0*/  FFMA.FTZ R42, R205, R51.reuse, -R36.reuse ;  /* 0x00000033cd2a7223 */ /* 0x180fe20000010824 */
[-CC-:B------:R-:W-:Y:S01]  /*ecf0*/  FFMA.FTZ R38, R91, R51.reuse, -R36.reuse ;  /* 0x000000335b267223 */ /* 0x180fe20000010824 */
[----:B------:R-:W-:Y:S01]  /*ed00*/  FFMA.FTZ R29, R89, R51, -R36 ;  /* 0x00000033591d7223 */ /* 0x000fe20000010824 */
[----:B------:R-:W5:Y:S01]  /*ed10*/  MUFU.EX2 R58, R58 ;  /* 0x0000003a003a7308 */ /* 0x000f620000000800 */
[----:B--2---:R-:W2:Y:S03]  /*ed20*/  LDSM.16.MT88.4 R4, [R160+0x6000] ;  /* 0x00600000a004783b */ /* 0x004ea60000004200 */
[----:B------:R-:W1:Y:S01]  /*ed30*/  MUFU.EX2 R46, R46 ;  /* 0x0000002e002e7308 */ /* 0x000e620000000800 */
[----:B------:R-:W2:Y:S03]  /*ed40*/  LDSM.16.MT88.4 R20, [R162+0x6800] ;  /* 0x00680000a214783b */ /* 0x000ea60000004200 */
[----:B------:R-:W-:Y:S01]  /*ed50*/  MUFU.EX2 R59, R59 ;  /* 0x0000003b003b7308 */ /* 0x000fe20000000800 */
[----:B------:R-:W2:Y:S03]  /*ed60*/  LDSM.16.MT88.4 R16, [R161+0x6800] ;  /* 0x00680000a110783b */ /* 0x000ea60000004200 */
[----:B------:R-:W1:Y:S04]  /*ed70*/  MUFU.EX2 R48, R48 ;  /* 0x0000003000307308 */ /* 0x000e680000000800 */
[----:B------:R-:W-:Y:S04]  /*ed80*/  MUFU.EX2 R55, R55 ;  /* 0x0000003700377308 */ /* 0x000fe80000000800 */
[----:B------:R-:W3:Y:S01]  /*ed90*/  MUFU.EX2 R44, R44 ;  /* 0x0000002c002c7308 */ /* 0x000ee20000000800 */
[----:B-----5:R-:W-:Y:S01]  /*eda0*/  F2FP.BF16.F32.PACK_AB R68, R58, R129 ;  /* 0x000000813a44723e */ /* 0x020fe200000010ff */
[--C-:B------:R-:W-:Y:S01]  /*edb0*/  FFMA.FTZ R40, R83, R51, -R28.reuse ;  /* 0x0000003353287223 */ /* 0x100fe2000001081c */
[----:B-1----:R-:W-:Y:S01]  /*edc0*/  F2FP.BF16.F32.PACK_AB R70, R46, R67 ;  /* 0x000000432e46723e */ /* 0x002fe200000010ff */
[-CC-:B------:R-:W-:Y:S01]  /*edd0*/  FFMA.FTZ R35, R81, R51.reuse, -R28.reuse ;  /* 0x0000003351237223 */ /* 0x180fe2000001081c */
[--C-:B------:R-:W-:Y:S01]  /*ede0*/  FFMA.FTZ R32, R75, R51, -R28.reuse ;  /* 0x000000334b207223 */ /* 0x100fe2000001081c */
[----:B------:R-:W-:Y:S01]  /*edf0*/  F2FP.BF16.F32.PACK_AB R69, R48, R59 ;  /* 0x0000003b3045723e */ /* 0x000fe200000010ff */
        /* <DEDUP_REMOVED lines=9> */
[----:B------:R-:W3:Y:S04]  /*ee90*/  MUFU.EX2 R35, R35 ;  /* 0x0000002300237308 */ /* 0x000ee80000000800 */
[----:B------:R-:W-:Y:S04]  /*eea0*/  MUFU.EX2 R32, R32 ;  /* 0x0000002000207308 */ /* 0x000fe80000000800 */
[----:B------:R-:W5:Y:S01]  /*eeb0*/  MUFU.EX2 R3, R3 ;  /* 0x0000000300037308 */ /* 0x000f620000000800 */
[C---:B------:R-:W-:Y:S08]  /*eec0*/  HMMA.16816.F32.BF16 R88, R68.reuse, R84, RZ ;  /* 0x000000544458723c */ /* 0x040ff000000418ff */
[C---:B----4-:R-:W-:Y:S08]  /*eed0*/  HMMA.16816.F32.BF16 R80, R68.reuse, R76, RZ ;  /* 0x0000004c4450723c */ /* 0x050ff000000418ff */
[C---:B------:R-:W-:Y:S08]  /*eee0*/  HMMA.16816.F32.BF16 R84, R68.reuse, R86, RZ ;  /* 0x000000564454723c */ /* 0x040ff000000418ff */
[C---:B------:R-:W-:Y:S08]  /*eef0*/  HMMA.16816.F32.BF16 R76, R68.reuse, R78, RZ ;  /* 0x0000004e444c723c */ /* 0x040ff000000418ff */
[----:B--2---:R-:W-:Y:S01]  /*ef00*/  HMMA.16816.F32.BF16 R72, R68, R4, RZ ;  /* 0x000000044448723c */ /* 0x004fe200000418ff */
[----:B-1----:R-:W-:-:S02]  /*ef10*/  F2FP.BF16.F32.PACK_AB R4, R42, R65 ;  /* 0x000000412a04723e */ /* 0x002fc400000010ff */
[----:B---3--:R-:W-:-:S05]  /*ef20*/  F2FP.BF16.F32.PACK_AB R5, R35, R40 ;  /* 0x000000282305723e */ /* 0x008fca00000010ff */
[----:B------:R-:W-:Y:S01]  /*ef30*/  HMMA.16816.F32.BF16 R68, R68, R6, RZ ;  /* 0x000000064444723c */ /* 0x000fe200000418ff */
[----:B------:R-:W-:Y:S02]  /*ef40*/  F2FP.BF16.F32.PACK_AB R6, R29, R38 ;  /* 0x000000261d06723e */ /* 0x000fe400000010ff */
[----:B-----5:R-:W-:-:S07]  /*ef50*/  F2FP.BF16.F32.PACK_AB R7, R3, R32 ;  /* 0x000000200307723e */ /* 0x020fce00000010ff */
[C---:B------:R-:W-:Y:S08]  /*ef60*/  HMMA.16816.F32.BF16 R96, R4.reuse, R12, R96 ;  /* 0x0000000c0460723c */ /* 0x040ff00000041860 */
        /* <DEDUP_REMOVED lines=10> */
[C---:B------:R-:W-:Y:S08]  /*f010*/  HMMA.16816.F32.BF16 R80, R4.reuse, R16, R80 ;  /* 0x000000100450723c */ /* 0x040ff00000041850 */
        /* <DEDUP_REMOVED lines=21> */
[----:B------:R-:W-:Y:S01]  /*f170*/  HMMA.16816.F32.BF16 R92, R4, R14, R92 ;  /* 0x0000000e045c723c */ /* 0x000fe2000004185c */
[----:B------:R-:W1:Y:S01]  /*f180*/  LDSM.16.MT88.4 R12, [R160+0x7000] ;  /* 0x00700000a00c783b */ /* 0x000e620000004200 */
[-CC-:B------:R-:W-:Y:S01]  /*f190*/  FFMA.FTZ R102, R139, R51.reuse, -R36.reuse ;  /* 0x000000338b667223 */ /* 0x180fe20000010824 */
[-C--:B------:R-:W-:Y:S01]  /*f1a0*/  FFMA.FTZ R64, R195, R51.reuse, -R36 ;  /* 0x00000033c3407223 */ /* 0x080fe20000010824 */
[-CC-:B------:R-:W-:Y:S01]  /*f1b0*/  FFMA.FTZ R66, R135, R51.reuse, -R28.reuse ;  /* 0x0000003387427223 */ /* 0x180fe2000001081c */
[-CC-:B------:R-:W-:Y:S01]  /*f1c0*/  FFMA.FTZ R131, R157, R51.reuse, -R28.reuse ;  /* 0x000000339d837223 */ /* 0x180fe2000001081c */
[----:B------:R-:W-:-:S02]  /*f1d0*/  FFMA.FTZ R62, R155, R51, -R28 ;  /* 0x000000339b3e7223 */ /* 0x000fc4000001081c */
[----:B------:R-:W-:Y:S01]  /*f1e0*/  HMMA.16816.F32.BF16 R88, R4, R20, R88 ;  /* 0x000000140458723c */ /* 0x000fe20000041858 */
[----:B------:R-:W-:-:S07]  /*f1f0*/  FFMA.FTZ R159, R159, R51, -R28 ;  /* 0x000000339f9f7223 */ /* 0x000fce000001081c */
[C---:B------:R-:W-:Y:S08]  /*f200*/  HMMA.16816.F32.BF16 R84, R4.reuse, R22, R84 ;  /* 0x000000160454723c */ /* 0x040ff00000041854 */
[C---:B----4-:R-:W-:Y:S08]  /*f210*/  HMMA.16816.F32.BF16 R80, R4.reuse, R16, R80 ;  /* 0x000000100450723c */ /* 0x050ff00000041850 */
        /* <DEDUP_REMOVED lines=88> */
[C---:B------:R-:W-:Y:S01]  /*f7a0*/  HMMA.16816.F32.BF16 R76, R4.reuse, R18, R76 ;  /* 0x00000012044c723c */ /* 0x040fe2000004184c */
[----:B------:R-:W2:Y:S01]  /*f7b0*/  LDSM.16.MT88.4 R16, [R166+0x9000] ;  /* 0x00900000a610783b */ /* 0x000ea20000004200 */
[----:B------:R-:W-:Y:S01]  /*f7c0*/  FADD.FTZ R122, R129, R58 ;  /* 0x0000003a817a7221 */ /* 0x000fe20000010000 */
[-CC-:B------:R-:W-:Y:S01]  /*f7d0*/  FFMA.FTZ R53, R53, R51.reuse, -R36.reuse ;  /* 0x0000003335357223 */ /* 0x180fe20000010824 */
[-CC-:B------:R-:W-:Y:S01]  /*f7e0*/  FFMA.FTZ R120, R57, R51.reuse, -R36.reuse ;  /* 0x0000003339787223 */ /* 0x180fe20000010824 */
[-C--:B------:R-:W-:Y:S01]  /*f7f0*/  FFMA.FTZ R58, R45, R51.reuse, -R36 ;  /* 0x000000332d3a7223 */ /* 0x080fe20000010824 */
[-CC-:B------:R-:W-:Y:S01]  /*f800*/  FFMA.FTZ R37, R37, R51.reuse, -R28.reuse ;  /* 0x0000003325257223 */ /* 0x180fe2000001081c */
[-C--:B------:R-:W-:Y:S01]  /*f810*/  FFMA.FTZ R39, R39, R51.reuse, -R28 ;  /* 0x0000003327277223 */ /* 0x080fe2000001081c */
[----:B---3--:R-:W-:Y:S01]  /*f820*/  HMMA.16816.F32.BF16 R88, R4, R20, R88 ;  /* 0x000000140458723c */ /* 0x008fe20000041858 */
[----:B------:R-:W-:Y:S01]  /*f830*/  FADD.FTZ R67, R67, R122 ;  /* 0x0000007a43437221 */ /* 0x000fe20000010000 */
[-C--:B------:R-:W-:Y:S01]  /*f840*/  FFMA.FTZ R47, R47, R51.reuse, -R36 ;  /* 0x000000332f2f7223 */ /* 0x080fe20000010824 */
[----:B------:R-:W-:-:S05]  /*f850*/  FFMA.FTZ R43, R43, R51, -R28 ;  /* 0x000000332b2b7223 */ /* 0x000fca000001081c */
[C---:B------:R-:W-:Y:S01]  /*f860*/  HMMA.16816.F32.BF16 R84, R4.reuse, R22, R84 ;  /* 0x000000160454723c */ /* 0x040fe20000041854 */
[----:B------:R-:W-:Y:S01]  /*f870*/  LDSM.16.MT88.4 R20, [R161+0x9000] ;  /* 0x00900000a114783b */ /* 0x000fe20000004200 */
[----:B------:R-:W-:Y:S06]  /*f880*/  MUFU.EX2 R53, R53 ;  /* 0x0000003500357308 */ /* 0x000fec0000000800 */
[C---:B-1----:R-:W-:Y:S01]  /*f890*/  HMMA.16816.F32.BF16 R72, R4.reuse, R12, R72 ;  /* 0x0000000c0448723c */ /* 0x042fe20000041848 */
[----:B------:R-:W1:Y:S07]  /*f8a0*/  MUFU.EX2 R120, R120 ;  /* 0x0000007800787308 */ /* 0x000e6e0000000800 */
[----:B------:R-:W-:Y:S01]  /*f8b0*/  HMMA.16816.F32.BF16 R68, R4, R14, R68 ;  /* 0x0000000e0444723c */ /* 0x000fe20000041844 */
[----:B------:R-:W-:Y:S01]  /*f8c0*/  FADD.FTZ R4, R59, R48 ;  /* 0x000000303b047221 */ /* 0x000fe20000010000 */
[----:B------:R-:W-:Y:S01]  /*f8d0*/  FFMA.FTZ R6, R41, R51, -R28 ;  /* 0x0000003329067223 */ /* 0x000fe2000001081c */
[----:B------:R-:W3:Y:S02]  /*f8e0*/  LDSM.16.MT88.4 R12, [R162+0x9000] ;  /* 0x00900000a20c783b */ /* 0x000ee40000004200 */
[----:B------:R-:W-:Y:S01]  /*f8f0*/  FADD.FTZ R5, R55, R4 ;  /* 0x0000000437057221 */ /* 0x000fe20000010000 */
[----:B------:R-:W-:Y:S01]  /*f900*/  FADD.FTZ R4, R46, R67 ;  /* 0x000000432e047221 */ /* 0x000fe20000010000 */
[----:B------:R-:W-:Y:S04]  /*f910*/  MUFU.EX2 R45, R47 ;  /* 0x0000002f002d7308 */ /* 0x000fe80000000800 */
[----:B------:R-:W4:Y:S04]  /*f920*/  MUFU.EX2 R58, R58 ;  /* 0x0000003a003a7308 */ /* 0x000f280000000800 */
[----:B------:R-:W-:Y:S04]  /*f930*/  MUFU.EX2 R37, R37 ;  /* 0x0000002500257308 */ /* 0x000fe80000000800 */
[----:B------:R4:W5:Y:S04]  /*f940*/  MUFU.EX2 R48, R6 ;  /* 0x0000000600307308 */ /* 0x0009680000000800 */
[----:B------:R-:W-:Y:S04]  /*f950*/  MUFU.EX2 R39, R39 ;  /* 0x0000002700277308 */ /* 0x000fe80000000800 */
[----:B------:R-:W2:Y:S01]  /*f960*/  MUFU.EX2 R46, R43 ;  /* 0x0000002b002e7308 */ /* 0x000ea20000000800 */
[----:B------:R-:W-:Y:S01]  /*f970*/  FADD.FTZ R5, R44, R5 ;  /* 0x000000052c057221 */ /* 0x000fe20000010000 */
[----:B------:R-:W-:Y:S01]  /*f980*/  FADD.FTZ R41, R65, R4 ;  /* 0x0000000441297221 */ /* 0x000fe20000010000 */
[----:B-1----:R-:W-:-:S02]  /*f990*/  F2FP.BF16.F32.PACK_AB R4, R120, R53 ;  /* 0x000000357804723e */ /* 0x002fc400000010ff */
[----:B------:R-:W-:Y:S01]  /*f9a0*/  FADD.FTZ R40, R40, R5 ;  /* 0x0000000528287221 */ /* 0x000fe20000010000 */
[----:B----4-:R-:W-:Y:S02]  /*f9b0*/  F2FP.BF16.F32.PACK_AB R6, R58, R45 ;  /* 0x0000002d3a06723e */ /* 0x010fe400000010ff */
[----:B-----5:R-:W-:Y:S02]  /*f9c0*/  F2FP.BF16.F32.PACK_AB R5, R48, R37 ;  /* 0x000000253005723e */ /* 0x020fe400000010ff */
[----:B--2---:R-:W-:-:S07]  /*f9d0*/  F2FP.BF16.F32.PACK_AB R7, R46, R39 ;  /* 0x000000272e07723e */ /* 0x004fce00000010ff */
[C---:B------:R-:W-:Y:S08]  /*f9e0*/  HMMA.16816.F32.BF16 R96, R4.reuse, R16, R96 ;  /* 0x000000100460723c */ /* 0x040ff00000041860 */
[----:B------:R-:W-:Y:S01]  /*f9f0*/  HMMA.16816.F32.BF16 R92, R4, R18, R92 ;  /* 0x00000012045c723c */ /* 0x000fe2000004185c */
[----:B------:R-:W1:Y:S01]  /*fa00*/  LDSM.16.MT88.4 R16, [R160+0x9000] ;  /* 0x00900000a010783b */ /* 0x000e620000004200 */
[----:B------:R-:W-:Y:S01]  /*fa10*/  FADD.FTZ R41, R42, R41 ;  /* 0x000000292a297221 */ /* 0x000fe20000010000 */
[----:B------:R-:W-:-:S05]  /*fa20*/  FADD.FTZ R35, R35, R40 ;  /* 0x0000002823237221 */ /* 0x000fca0000010000 */
[----:B---3--:R-:W-:Y:S01]  /*fa30*/  HMMA.16816.F32.BF16 R88, R4, R12, R88 ;  /* 0x0000000c0458723c */ /* 0x008fe20000041858 */
[----:B------:R-:W-:-:S07]  /*fa40*/  FADD.FTZ R38, R38, R41 ;  /* 0x0000002926267221 */ /* 0x000fce0000010000 */
[----:B------:R-:W-:Y:S01]  /*fa50*/  HMMA.16816.F32.BF16 R84, R4, R14, R84 ;  /* 0x0000000e0454723c */ /* 0x000fe20000041854 */
[----:B------:R-:W2:Y:S01]  /*fa60*/  LDSM.16.MT88.4 R12, [R166+0x9800] ;  /* 0x00980000a60c783b */ /* 0x000ea20000004200 */
[----:B------:R-:W-:-:S06]  /*fa70*/  FADD.FTZ R38, R29, R38 ;  /* 0x000000261d267221 */ /* 0x000fcc0000010000 */
[----:B------:R-:W-:Y:S01]  /*fa80*/  HMMA.16816.F32.BF16 R80, R4, R20, R80 ;  /* 0x000000140450723c */ /* 0x000fe20000041850 */
[----:B------:R-:W-:-:S04]  /*fa90*/  FADD.FTZ R20, R32, R35 ;  /* 0x0000002320147221 */ /* 0x000fc80000010000 */
[----:B------:R-:W-:Y:S01]  /*faa0*/  FADD.FTZ R20, R3, R20 ;  /* 0x0000001403147221 */ /* 0x000fe20000010000 */
[----:B------:R-:W-:Y:S01]  /*fab0*/  FADD.FTZ R113, R113, R38 ;  /* 0x0000002671717221 */ /* 0x000fe20000010000 */
[-C--:B------:R-:W-:Y:S02]  /*fac0*/  FFMA.FTZ R42, R33, R51.reuse, -R36 ;  /* 0x00000033212a7223 */ /* 0x080fe40000010824 */
[----:B------:R-:W-:Y:S01]  /*fad0*/  FADD.FTZ R111, R111, R20 ;  /* 0x000000146f6f7221 */ /* 0x000fe20000010000 */
[-CC-:B------:R-:W-:Y:S01]  /*fae0*/  FFMA.FTZ R33, R31, R51.reuse, -R36.reuse ;  /* 0x000000331f217223 */ /* 0x180fe20000010824 */
[-C--:B------:R-:W-:Y:S01]  /*faf0*/  FFMA.FTZ R198, R34, R51.reuse, -R36 ;  /* 0x0000003322c67223 */ /* 0x080fe20000010824 */
[-C--:B------:R-:W-:Y:S01]  /*fb00*/  FFMA.FTZ R199, R24, R51.reuse, -R28 ;  /* 0x0000003318c77223 */ /* 0x080fe2000001081c */
[----:B------:R-:W-:Y:S01]  /*fb10*/  FADD.FTZ R56, R56, R113 ;  /* 0x0000007138387221 */ /* 0x000fe20000010000 */
[----:B------:R-:W-:Y:S01]  /*fb20*/  FADD.FTZ R52, R52, R111 ;  /* 0x0000006f34347221 */ /* 0x000fe20000010000 */
[-C--:B------:R-:W-:Y:S01]  /*fb30*/  FFMA.FTZ R43, R30, R51.reuse, -R36 ;  /* 0x000000331e2b7223 */ /* 0x080fe20000010824 */
[-CC-:B------:R-:W-:Y:S01]  /*fb40*/  FFMA.FTZ R25, R25, R51.reuse, -R28.reuse ;  /* 0x0000003319197223 */ /* 0x180fe2000001081c */
[-CC-:B------:R-:W-:Y:S01]  /*fb50*/  FFMA.FTZ R27, R27, R51.reuse, -R28.reuse ;  /* 0x000000331b1b7223 */ /* 0x180fe2000001081c */
[----:B------:R-:W-:Y:S01]  /*fb60*/  FFMA.FTZ R29, R26, R51, -R28 ;  /* 0x000000331a1d7223 */ /* 0x000fe2000001081c */
[----:B------:R-:W-:Y:S01]  /*fb70*/  HMMA.16816.F32.BF16 R76, R4, R22, R76 ;  /* 0x00000016044c723c */ /* 0x000fe2000004184c */
[----:B------:R-:W3:Y:S01]  /*fb80*/  LDSM.16.MT88.4 R20, [R162+0x9800] ;  /* 0x00980000a214783b */ /* 0x000ee20000004200 */
        /* <DEDUP_REMOVED lines=8> */
[----:B------:R2:W-:Y:S04]  /*fc10*/  MUFU.EX2 R3, R25 ;  /* 0x0000001900037308 */ /* 0x0005e80000000800 */
[----:B------:R-:W2:Y:S04]  /*fc20*/  MUFU.EX2 R26, R27 ;  /* 0x0000001b001a7308 */ /* 0x000ea80000000800 */
        /* <DEDUP_REMOVED lines=12> */
[----:B------:R-:W-:Y:S01]  /*fcf0*/  F2FP.BF16.F32.PACK_AB R5, R26, R3 ;  /* 0x000000031a05723e */ /* 0x000fe200000010ff */
        /* <DEDUP_REMOVED lines=15> */
[C---:B------:R-:W-:Y:S01]  /*fdf0*/  HMMA.16816.F32.BF16 R88, R4.reuse, R20, R88 ;  /* 0x000000140458723c */ /* 0x040fe20000041858 */
[----:B------:R-:W-:Y:S02]  /*fe00*/  FADD.FTZ R20, R114, R143 ;  /* 0x0000008f72147221 */ /* 0x000fe40000010000 */
[----:B------:R-:W-:Y:S02]  /*fe10*/  FADD.FTZ R21, R115, R108 ;  /* 0x0000006c73157221 */ /* 0x000fe40000010000 */
[----:B------:R-:W-:Y:S02]  /*fe20*/  FADD.FTZ R20, R117, R20 ;  /* 0x0000001475147221 */ /* 0x000fe40000010000 */
[----:B------:R-:W-:Y:S01]  /*fe30*/  FADD.FTZ R21, R118, R21 ;  /* 0x0000001576157221 */ /* 0x000fe20000010000 */
[----:B-1----:R-:W-:Y:S01]  /*fe40*/  HMMA.16816.F32.BF16 R80, R4, R16, R80 ;  /* 0x000000100450723c */ /* 0x002fe20000041850 */
[----:B------:R-:W-:-:S02]  /*fe50*/  FADD.FTZ R109, R109, R20 ;  /* 0x000000146d6d7221 */ /* 0x000fc40000010000 */
[----:B------:R-:W-:Y:S02]  /*fe60*/  FADD.FTZ R16, R116, R21 ;  /* 0x0000001574107221 */ /* 0x000fe40000010000 */
[----:B------:R-:W-:Y:S02]  /*fe70*/  FADD.FTZ R112, R112, R109 ;  /* 0x0000006d70707221 */ /* 0x000fe40000010000 */
[----:B------:R-:W-:Y:S02]  /*fe80*/  FADD.FTZ R16, R107, R16 ;  /* 0x000000106b107221 */ /* 0x000fe40000010000 */
[----:B------:R-:W-:Y:S02]  /*fe90*/  FADD.FTZ R53, R53, R112 ;  /* 0x0000007035357221 */ /* 0x000fe40000010000 */
[----:B------:R-:W-:Y:S02]  /*fea0*/  FADD.FTZ R37, R37, R16 ;  /* 0x0000001025257221 */ /* 0x000fe40000010000 */
[----:B------:R-:W-:-:S02]  /*feb0*/  FADD.FTZ R120, R120, R53 ;  /* 0x0000003578787221 */ /* 0x000fc40000010000 */
[----:B------:R-:W-:-:S04]  /*fec0*/  FADD.FTZ R48, R48, R37 ;  /* 0x0000002530307221 */ /* 0x000fc80000010000 */
[----:B------:R-:W-:Y:S01]  /*fed0*/  FADD.FTZ R39, R39, R48 ;  /* 0x0000003027277221 */ /* 0x000fe20000010000 */
[----:B--2---:R-:W-:Y:S01]  /*fee0*/  HMMA.16816.F32.BF16 R72, R4, R12, R72 ;  /* 0x0000000c0448723c */ /* 0x004fe20000041848 */
[----:B------:R-:W-:Y:S02]  /*fef0*/  FADD.FTZ R13, R45, R120 ;  /* 0x000000782d0d7221 */ /* 0x000fe40000010000 */
[----:B------:R-:W-:Y:S01]  /*ff00*/  FADD.FTZ R46, R46, R39 ;  /* 0x000000272e2e7221 */ /* 0x000fe20000010000 */
[----:B------:R-:W-:Y:S01]  /*ff10*/  ISETP.GT.AND P0, PT, R63, R176, PT ;  /* 0x000000b03f00720c */ /* 0x000fe20003f04270 */
[----:B------:R-:W-:Y:S02]  /*ff20*/  FADD.FTZ R13, R58, R13 ;  /* 0x0000000d3a0d7221 */ /* 0x000fe40000010000 */
[----:B------:R-:W-:Y:S02]  /*ff30*/  FADD.FTZ R3, R3, R46 ;  /* 0x0000002e03037221 */ /* 0x000fe40000010000 */
[----:B------:R-:W-:-:S02]  /*ff40*/  FADD.FTZ R30, R30, R13 ;  /* 0x0000000d1e1e7221 */ /* 0x000fc40000010000 */
        /* <DEDUP_REMOVED lines=81> */
.L_x_11026:
        /* <DEDUP_REMOVED lines=8> */
.L_x_11027:
[----:B------:R-:W-:Y:S05]  /*104e0*/  BSYNC.RECONVERGENT B0 ;  /* 0x0000000000007941 */ /* 0x000fea0003800200 */
.L_x_11025:
[----:B------:R-:W-:Y:S01]  /*104f0*/  ISETP.GE.AND P0, PT, R10, R183, PT ;  /* 0x000000b70a00720c */ /* 0x000fe20003f06270 */
[C---:B------:R-:W-:Y:S01]  /*10500*/  IMAD.SHL.U32 R3, R174.reuse, 0x20, RZ ;  /* 0x00000020ae037824 */ /* 0x040fe200078e00ff */
[----:B------:R-:W-:Y:S01]  /*10510*/  IADD3 R10, P1, PT, R9, R180, RZ ;  /* 0x000000b4090a7210 */ /* 0x000fe20007f3e0ff */
[----:B------:R-:W-:Y:S01]  /*10520*/  VIADD R63, R61, 0xfffffffe ;  /* 0xfffffffe3d3f7836 */ /* 0x000fe20000000000 */
[----:B------:R-:W-:Y:S01]  /*10530*/  SHF.L.U64.HI R4, R174, 0x5, R175 ;  /* 0x00000005ae047819 */ /* 0x000fe200000102af */
[----:B------:R-:W-:Y:S01]  /*10540*/  BSSY.RECONVERGENT B1, `(.L_x_11028) ;  /* 0x0000124000017945 */ /* 0x000fe20003800200 */
[----:B------:R-:W-:Y:S01]  /*10550*/  IADD3 R6, P2, PT, R3, R10, RZ ;  /* 0x0000000a03067210 */ /* 0x000fe20007f5e0ff */
[----:B------:R-:W-:-:S03]  /*10560*/  IMAD.X R11, R8, 0x1, R181, P1 ;  /* 0x00000001080b7824 */ /* 0x000fc600008e06b5 */
[-C--:B------:R-:W-:Y:S01]  /*10570*/  IADD3 R14, P1, PT, R6, R3.reuse, RZ ;  /* 0x00000003060e7210 */ /* 0x080fe20007f3e0ff */
[----:B------:R-:W-:Y:S02]  /*10580*/  IMAD.X R7, R4, 0x1, R11, P2 ;  /* 0x0000000104077824 */ /* 0x000fe400010e060b */
        /* <DEDUP_REMOVED lines=13> */
[----:B------:R-:W-:Y:S01]  /*10660*/  IADD3 R16, P2, PT, R8, R3, RZ ;  /* 0x0000000308107210 */ /* 0x000fe20007f5e0ff */
[----:B------:R-:W-:-:S02]  /*10670*/  IMAD.X R9, R13, 0x1, R4, P1 ;  /* 0x000000010d097824 */ /* 0x000fc400008e0604 */
[----:B------:R-:W-:Y:S01]  /*10680*/  @P0 STS.128 [R60+0x6800], RZ ;  /* 0x006800ff3c000388 */ /* 0x000fe20000000c00 */
[----:B------:R-:W-:Y:S01]  /*10690*/  @!P0 IADD3 R18, P1, PT, R16, R3, RZ ;  /* 0x0000000310128210 */ /* 0x000fe20007f3e0ff */
[--C-:B------:R-:W-:Y:S02]  /*106a0*/  IMAD.X R17, R9, 0x1, R4.reuse, P2 ;  /* 0x0000000109117824 */ /* 0x100fe400010e0604 */
[----:B------:R-:W-:Y:S01]  /*106b0*/  @!PT LDS RZ, [RZ] ;  /* 0x00000000fffff984 */ /* 0x000fe20000000800 */
[----:B------:R-:W-:Y:S01]  /*106c0*/  @!PT LDS RZ, [RZ] ;  /* 0x00000000fffff984 */ /* 0x000fe20000000800 */
[----:B------:R-:W-:Y:S01]  /*106d0*/  @!PT LDS RZ, [RZ] ;  /* 0x00000000fffff984 */ /* 0x000fe20000000800 */
[----:B------:R1:W-:Y:S02]  /*106e0*/  @!P0 LDGSTS.E.BYPASS.LTC128B.128 [R60+0x7000], desc[UR4][R6.64] ;  /* 0x07000000063c8fae */ /* 0x0003e4000b981a04 */
[----:B------:R-:W-:Y:S01]  /*106f0*/  @!P0 IMAD.X R19, R17, 0x1, R4, P1 ;  /* 0x0000000111138824 */ /* 0x000fe200008e0604 */
[----:B------:R-:W-:Y:S01]  /*10700*/  ISETP.GT.AND P1, PT, R63, R176, PT ;  /* 0x000000b03f00720c */ /* 0x000fe20003f24270 */
        /* <DEDUP_REMOVED lines=123> */
[C---:B--2---:R-:W-:Y:S08]  /*10ec0*/  HMMA.16816.F32.BF16 R32, R128.reuse, R112, R32 ;  /* 0x000000708020723c */ /* 0x044ff00000041820 */
[C---:B------:R-:W-:Y:S08]  /*10ed0*/  HMMA.16816.F32.BF16 R28, R128.reuse, R114, R28 ;  /* 0x00000072801c723c */ /* 0x040ff0000004181c */
[C---:B------:R-:W-:Y:S08]  /*10ee0*/  HMMA.16816.F32.BF16 R12, R128.reuse, R118, R12 ;  /* 0x00000076800c723c */ /* 0x040ff0000004180c */
[C---:B----4-:R-:W-:Y:S08]  /*10ef0*/  HMMA.16816.F32.BF16 R8, R128.reuse, R108, R8 ;  /* 0x0000006c8008723c */ /* 0x050ff00000041808 */
[----:B------:R-:W-:Y:S01]  /*10f00*/  HMMA.16816.F32.BF16 R4, R128, R110, R4 ;  /* 0x0000006e8004723c */ /* 0x000fe20000041804 */
[----:B------:R-:W-:Y:S06]  /*10f10*/  BAR.SYNC.DEFER_BLOCKING 0x0 ;  /* 0x0000000000007b1d */ /* 0x000fec0000010000 */
[----:B------:R-:W-:-:S13]  /*10f20*/  @!P1 BRA `(.L_x_11029) ;  /* 0x0000000800149947 */ /* 0x000fda0003800000 */
[----:B------:R-:W-:Y:S04]  /*10f30*/  BSSY.RECONVERGENT B0, `(.L_x_11030) ;  /* 0x000004a000007945 */ /* 0x000fe80003800200 */
[----:B------:R-:W-:Y:S05]  /*10f40*/  @!P6 BRA `(.L_x_11031) ;  /* 0x000000040000e947 */ /* 0x000fea0003800000 */
[----:B------:R-:W2:Y:S01]  /*10f50*/  LD.E R112, desc[UR4][R100.64+0x170] ;  /* 0x0001700464707980 */ /* 0x000ea2000c101900 */
[----:B------:R-:W-:Y:S01]  /*10f60*/  IADD3 R110, PT, PT, R61, -0x1, RZ ;  /* 0xffffffff3d6e7810 */ /* 0x000fe20007ffe0ff */
[----:B------:R-:W-:-:S04]  /*10f70*/  IMAD.SHL.U32 R3, R63, 0x80, RZ ;  /* 0x000000803f037824 */ /* 0x000fc800078e00ff */
        /* <DEDUP_REMOVED lines=10> */
[----:B-1----:R-:W-:Y:S02]  /*11020*/  IMAD.MOV R111, RZ, RZ, -R103 ;  /* 0x000000ffff6f7224 */ /* 0x002fe400078e0a67 */
[----:B------:R-:W-:Y:S02]  /*11030*/  IMAD.MOV.U32 R102, RZ, RZ, RZ ;  /* 0x000000ffff667224 */ /* 0x000fe400078e00ff */
[----:B------:R-:W-:-:S04]  /*11040*/  IMAD R111, R111, R108, RZ ;  /* 0x0000006c6f6f7224 */ /* 0x000fc800078e02ff */
[----:B------:R-:W-:Y:S01]  /*11050*/  IMAD.HI.U32 R111, R103, R111, R102 ;  /* 0x0000006f676f7227 */ /* 0x000fe200078e0066 */
[----:B------:R-:W-:Y:S02]  /*11060*/  IABS R103, R112 ;  /* 0x0000007000677213 */ /* 0x000fe40000000000 */
[----:B------:R-:W-:Y:S02]  /*11070*/  IABS R102, R3 ;  /* 0x0000000300667213 */ /* 0x000fe40000000000 */
[----:B------:R-:W-:Y:S01]  /*11080*/  IADD3 R103, PT, PT, RZ, -R103, RZ ;  /* 0x80000067ff677210 */ /* 0x000fe20007ffe0ff */
[----:B------:R-:W-:Y:S01]  /*11090*/  IMAD.HI.U32 R109, R111, R62, RZ ;  /* 0x0000003e6f6d7227 */ /* 0x000fe200078e00ff */
[----:B------:R-:W-:-:S03]  /*110a0*/  LOP3.LUT R3, R3, R112, RZ, 0x3c, !PT ;  /* 0x0000007003037212 */ /* 0x000fc600078e3cff */
[----:B------:R-:W-:Y:S01]  /*110b0*/  IMAD.HI.U32 R111, R111, R102, RZ ;  /* 0x000000666f6f7227 */ /* 0x000fe200078e00ff */
[----:B------:R-:W-:-:S03]  /*110c0*/  ISETP.GE.AND P6, PT, R3, RZ, PT ;  /* 0x000000ff0300720c */ /* 0x000fc60003fc6270 */
        /* <DEDUP_REMOVED lines=40> */
.L_x_11031:
        /* <DEDUP_REMOVED lines=8> */
.L_x_11032:
[----:B------:R-:W-:Y:S05]  /*113d0*/  BSYNC.RECONVERGENT B0 ;  /* 0x0000000000007941 */ /* 0x000fea0003800200 */
.L_x_11030:
[C---:B------:R-:W-:Y:S01]  /*113e0*/  IMAD.SHL.U32 R3, R172.reuse, 0x20, RZ ;  /* 0x00000020ac037824 */ /* 0x040fe200078e00ff */
[C---:B------:R-:W-:Y:S01]  /*113f0*/  LEA R118, P1, R172.reuse, R178, 0x5 ;  /* 0x000000b2ac767211 */ /* 0x040fe200078228ff */
[----:B------:R-:W-:Y:S01]  /*11400*/  @!P0 IMAD.MOV.U32 R179, RZ, RZ, R177 ;  /* 0x000000ffffb38224 */ /* 0x000fe200078e00b1 */
[C-C-:B------:R-:W-:Y:S02]  /*11410*/  SHF.L.U64.HI R62, R172.reuse, 0x5, R173.reuse ;  /* 0x00000005ac3e7819 */ /* 0x140fe400000102ad */
[----:B------:R-:W-:Y:S02]  /*11420*/  IADD3 R116, P2, PT, R3, R118, RZ ;  /* 0x0000007603747210 */ /* 0x000fe40007f5e0ff */
[----:B------:R-:W-:Y:S01]  /*11430*/  LEA.HI.X R119, R172, R177, R173, 0x5, P1 ;  /* 0x000000b1ac777211 */ /* 0x000fe200008f2cad */
[----:B------:R-:W-:Y:S01]  /*11440*/  @!PT LDS RZ, [RZ] ;  /* 0x00000000fffff984 */ /* 0x000fe20000000800 */
[----:B------:R-:W-:Y:S01]  /*11450*/  @!PT LDS RZ, [RZ] ;  /* 0x00000000fffff984 */ /* 0x000fe20000000800 */
[----:B------:R-:W-:Y:S01]  /*11460*/  @!PT LDS RZ, [RZ] ;  /* 0x00000000fffff984 */ /* 0x000fe20000000800 */
[----:B------:R1:W-:Y:S01]  /*11470*/  @!P0 LDGSTS.E.BYPASS.LTC128B.128 [R60+0x2000], desc[UR4][R178.64] ;  /* 0x02000000b23c8fae */ /* 0x0003e2000b981a04 */
[----:B------:R-:W-:-:S03]  /*11480*/  IADD3 R112, P1, PT, R116, R3, RZ ;  /* 0x0000000374707210 */ /* 0x000fc60007f3e0ff */
        /* <DEDUP_REMOVED lines=13> */
[----:B------:R-:W-:Y:S01]  /*11560*/  @!P0 IADD3 R114, P1, PT, R102, R3, RZ ;  /* 0x0000000366728210 */ /* 0x000fe20007f3e0ff */
[----:B------:R-:W-:Y:S01]  /*11570*/  @!PT LDS RZ, [RZ] ;  /* 0x00000000fffff984 */ /* 0x000fe20000000800 */
[----:B------:R-:W-:Y:S01]  /*11580*/  @!PT LDS RZ, [RZ] ;  /* 0x00000000fffff984 */ /* 0x000fe20000000800 */
[----:B------:R-:W-:Y:S01]  /*11590*/  @!PT LDS RZ, [RZ] ;  /* 0x00000000fffff984 */ /* 0x000fe20000000800 */
[----:B------:R1:W-:Y:S02]  /*115a0*/  @!P0 LDGSTS.E.BYPASS.LTC128B.128 [R60+0x3000], desc[UR4][R116.64] ;  /* 0x03000000743c8fae */ /* 0x0003e4000b981a04 */
        /* <DEDUP_REMOVED lines=29> */
.L_x_11029:
[----:B------:R-:W-:Y:S05]  /*11780*/  BSYNC.RECONVERGENT B1 ;  /* 0x0000000000017941 */ /* 0x000fea0003800200 */
.L_x_11028:
[----:B-1----:R-:W-:Y:S01]  /*11790*/  IMAD R102, R61, 0x80, R124 ;  /* 0x000000803d667824 */ /* 0x002fe200078e027c */
[----:B------:R-:W-:-:S03]  /*117a0*/  LOP3.LUT R188, R188, 0xfffffffe, RZ, 0xc0, !PT ;  /* 0xfffffffebcbc7812 */ /* 0x000fc600078ec0ff */
[C---:B------:R-:W-:Y:S02]  /*117b0*/  VIADD R3, R102.reuse, 0xffffff00 ;  /* 0xffffff0066037836 */ /* 0x040fe40000000000 */
[----:B------:R-:W-:-:S03]  /*117c0*/  VIADD R60, R102, 0xffffff01 ;  /* 0xffffff01663c7836 */ /* 0x000fc60000000000 */
[C---:B------:R-:W-:Y:S02]  /*117d0*/  ISETP.GE.AND P1, PT, R3.reuse, R194, PT ;  /* 0x000000c20300720c */ /* 0x040fe40003f26270 */
[C---:B------:R-:W-:Y:S02]  /*117e0*/  ISETP.GE.AND P2, PT, R3.reuse, R189, PT ;  /* 0x000000bd0300720c */ /* 0x040fe40003f46270 */
[----:B------:R-:W-:Y:S02]  /*117f0*/  FSEL R104, R104, -INF , P1 ;  /* 0xff80000068687808 */ /* 0x000fe40000800000 */
[-C--:B------:R-:W-:Y:S02]  /*11800*/  ISETP.GE.AND P1, PT, R60, R192.reuse, PT ;  /* 0x000000c03c00720c */ /* 0x080fe40003f26270 */
[C---:B------:R-:W-:Y:S02]  /*11810*/  ISETP.GE.AND P0, PT, R3.reuse, R193, PT ;  /* 0x000000c10300720c */ /* 0x040fe40003f06270 */
[----:B------:R-:W-:Y:S01]  /*11820*/  ISETP.GE.AND P4, PT, R3, R192, PT ;  /* 0x000000c00300720c */ /* 0x000fe20003f86270 */
[----:B------:R-:W-:Y:S01]  /*11830*/  VIADD R3, R102, 0xffffff08 ;  /* 0xffffff0866037836 */ /* 0x000fe20000000000 */
[----:B------:R-:W-:-:S02]  /*11840*/  FSEL R106, R106, -INF , P0 ;  /* 0xff8000006a6a7808 */ /* 0x000fc40000000000 */
[----:B------:R-:W-:Y:S02]  /*11850*/  FSEL R111, R104, -INF , !P2 ;  /* 0xff800000686f7808 */ /* 0x000fe40005000000 */
[C---:B------:R-:W-:Y:S02]  /*11860*/  ISETP.GE.AND P0, PT, R3.reuse, R189, PT ;  /* 0x000000bd0300720c */ /* 0x040fe40003f06270 */
[----:B------:R-:W-:Y:S02]  /*11870*/  FSEL R113, R106, -INF , !P4 ;  /* 0xff8000006a717808 */ /* 0x000fe40006000000 */
[----:B------:R-:W-:Y:S02]  /*11880*/  @P1 LOP3.LUT R188, R188, 0x1, RZ, 0xfc, !PT ;  /* 0x00000001bcbc1812 */ /* 0x000fe400078efcff */
[----:B------:R-:W-:Y:S02]  /*11890*/  ISETP.GE.AND P1, PT, R3, R194, PT ;  /* 0x000000c20300720c */ /* 0x000fe40003f26270 */
[----:B------:R-:W-:-:S02]  /*118a0*/  LOP3.LUT P2, RZ, R188, 0x1, RZ, 0xc0, !PT ;  /* 0x00000001bcff7812 */ /* 0x000fc4000784c0ff */
[----:B------:R-:W-:Y:S02]  /*118b0*/  LOP3.LUT R188, R188, 0xfffffffd, RZ, 0xc0, !PT ;  /* 0xfffffffdbcbc7812 */ /* 0x000fe400078ec0ff */
[C---:B------:R-:W-:Y:S02]  /*118c0*/  ISETP.GE.AND P4, PT, R3.reuse, R192, PT ;  /* 0x000000c00300720c */ /* 0x040fe40003f86270 */
[----:B------:R-:W-:Y:S02]  /*118d0*/  @P0 LOP3.LUT R188, R188, 0x2, RZ, 0xfc, !PT ;  /* 0x00000002bcbc0812 */ /* 0x000fe400078efcff */
[----:B------:R-:W-:Y:S01]  /*118e0*/  ISETP.GE.AND P0, PT, R3, R193, PT ;  /* 0x000000c10300720c */ /* 0x000fe20003f06270 */
[----:B------:R-:W-:Y:S01]  /*118f0*/  VIADD R3, R102, 0xffffff10 ;  /* 0xffffff1066037836 */ /* 0x000fe20000000000 */
[----:B------:R-:W-:Y:S02]  /*11900*/  FSEL R64, R64, -INF , P1 ;  /* 0xff80000040407808 */ /* 0x000fe40000800000 */
[----:B------:R-:W-:-:S02]  /*11910*/  FSEL R66, R66, -INF , P0 ;  /* 0xff80000042427808 */ /* 0x000fc40000000000 */
[----:B------:R-:W-:Y:S02]  /*11920*/  LOP3.LUT P1, RZ, R188, 0x2, RZ, 0xc0, !PT ;  /* 0x00000002bcff7812 */ /* 0x000fe4000782c0ff */
[C---:B------:R-:W-:Y:S02]  /*11930*/  ISETP.GE.AND P0, PT, R3.reuse, R189, PT ;  /* 0x000000bd0300720c */ /* 0x040fe40003f06270 */
[----:B------:R-:W-:Y:S02]  /*11940*/  FSEL R235, R64, -INF , !P1 ;  /* 0xff80000040eb7808 */ /* 0x000fe40004800000 */
[----:B------:R-:W-:Y:S02]  /*11950*/  FSEL R231, R66, -INF , !P4 ;  /* 0xff80000042e77808 */ /* 0x000fe40006000000 */
[----:B------:R-:W-:Y:S02]  /*11960*/  P2R R62, PR, RZ, 0x1 ;  /* 0x00000001ff3e7803 */ /* 0x000fe40000000000 */
[----:B------:R-:W-:-:S02]  /*11970*/  ISETP.GE.AND P1, PT, R3, R194, PT ;  /* 0x000000c20300720c */ /* 0x000fc40003f26270 */
[C---:B------:R-:W-:Y:S02]  /*11980*/  ISETP.GE.AND P0, PT, R3.reuse, R193, PT ;  /* 0x000000c10300720c */ /* 0x040fe40003f06270 */
[----:B------:R-:W-:Y:S01]  /*11990*/  ISETP.GE.AND P4, PT, R3, R192, PT ;  /* 0x000000c00300720c */ /* 0x000fe20003f86270 */
[----:B------:R-:W-:Y:S01]  /*119a0*/  VIADD R3, R102, 0xffffff18 ;  /* 0xffffff1866037836 */ /* 0x000fe20000000000 */
[----:B------:R-:W-:Y:S02]  /*119b0*/  FSEL R56, R56, -INF , P1 ;  /* 0xff80000038387808 */ /* 0x000fe40000800000 */
[----:B------:R-:W-:Y:S02]  /*119c0*/  FSEL R58, R58, -INF , P0 ;  /* 0xff8000003a3a7808 */ /* 0x000fe40000000000 */
[----:B------:R-:W-:Y:S02]  /*119d0*/  ISETP.NE.AND P1, PT, R62, RZ, PT ;  /* 0x000000ff3e00720c */ /* 0x000fe40003f25270 */
[----:B------:R-:W-:-:S02]  /*119e0*/  ISETP.GE.AND P0, PT, R3, R189, PT ;  /* 0x000000bd0300720c */ /* 0x000fc40003f06270 */
[----:B------:R-:W-:Y:S02]  /*119f0*/  FSEL R221, R58, -INF , !P4 ;  /* 0xff8000003add7808 */ /* 0x000fe40006000000 */
[----:B------:R-:W-:Y:S01]  /*11a00*/  FSEL R223, R56, -INF , !P1 ;  /* 0xff80000038df7808 */ /* 0x000fe20004800000 */
[C---:B------:R-:W-:Y:S01]  /*11a10*/  VIADD R56, R102.reuse, 0xffffff19 ;  /* 0xffffff1966387836 */ /* 0x040fe20000000000 */
[----:B------:R-:W-:Y:S02]  /*11a20*/  P2R R58, PR, RZ, 0x1 ;  /* 0x00000001ff3a7803 */ /* 0x000fe40000000000 */
        /* <DEDUP_REMOVED lines=8> */
[----:B------:R-:W-:Y:S02]  /*11ab0*/  FSEL R215, R54, -INF , !P4 ;  /* 0xff80000036d77808 */ /* 0x000fe40006000000 */
[----:B------:R-:W-:Y:S02]  /*11ac0*/  FSEL R227, R52, -INF , !P1 ;  /* 0xff80000034e37808 */ /* 0x000fe40004800000 */
[----:B------:R-:W-:-:S02]  /*11ad0*/  P2R R54, PR, RZ, 0x1 ;  /* 0x00000001ff367803 */ /* 0x000fc40000000000 */
[C---:B------:R-:W-:Y:S02]  /*11ae0*/  ISETP.GE.AND P1, PT, R3.reuse, R194, PT ;  /* 0x000000c20300720c */ /* 0x040fe40003f26270 */
[CC--:B------:R-:W-:Y:S02]  /*11af0*/  ISETP.GE.AND P0, PT, R3.reuse, R193.reuse, PT ;  /* 0x000000c10300720c */ /* 0x0c0fe40003f06270 */
[----:B------:R-:W-:Y:S02]  /*11b00*/  ISETP.GE.AND P4, PT, R3, R192, PT ;  /* 0x000000c00300720c */ /* 0x000fe40003f86270 */
[----:B------:R-:W2:Y:S01]  /*11b10*/  LD.E R3, desc[UR4][R100.64+0xdc] ;  /* 0x0000dc0464037980 */ /* 0x000ea2000c101900 */
[C---:B------:R-:W-:Y:S02]  /*11b20*/  ISETP.GE.AND P5, PT, R60.reuse, R194, PT ;  /* 0x000000c23c00720c */ /* 0x040fe40003fa6270 */
        /* <DEDUP_REMOVED lines=11> */
[C---:B------:R-:W-:Y:S01]  /*11be0*/  VIADD R60, R102.reuse, 0xffffff11 ;  /* 0xffffff11663c7836 */ /* 0x040fe20000000000 */
[----:B------:R-:W-:Y:S01]  /*11bf0*/  FSEL R65, R65, -INF , P3 ;  /* 0xff80000041417808 */ /* 0x000fe20001800000 */
[----:B------:R-:W-:Y:S01]  /*11c00*/  VIADD R52, R102, 0xffffff28 ;  /* 0xffffff2866347836 */ /* 0x000fe20000000000 */
[----:B------:R-:W-:Y:S02]  /*11c10*/  FSEL R48, R48, -INF , P1 ;  /* 0xff80000030307808 */ /* 0x000fe40000800000 */
[----:B------:R-:W-:Y:S02]  /*11c20*/  ISETP.GE.AND P3, PT, R60, R194, PT ;  /* 0x000000c23c00720c */ /* 0x000fe40003f66270 */
[----:B------:R-:W-:Y:S02]  /*11c30*/  FSEL R50, R50, -INF , P0 ;  /* 0xff80000032327808 */ /* 0x000fe40000000000 */
[----:B------:R-:W-:-:S02]  /*11c40*/  FSEL R57, R57, -INF , P3 ;  /* 0xff80000039397808 */ /* 0x000fc40001800000 */
[-C--:B------:R-:W-:Y:S02]  /*11c50*/  ISETP.GE.AND P3, PT, R56, R194.reuse, PT ;  /* 0x000000c23800720c */ /* 0x080fe40003f66270 */
[----:B------:R-:W-:Y:S02]  /*11c60*/  FSEL R67, R67, -INF , P2 ;  /* 0xff80000043437808 */ /* 0x000fe40001000000 */
[----:B------:R-:W-:Y:S01]  /*11c70*/  FSEL R229, R53, -INF , P3 ;  /* 0xff80000035e57808 */ /* 0x000fe20001800000 */
[----:B------:R-:W-:Y:S01]  /*11c80*/  VIADD R53, R102, 0xffffff21 ;  /* 0xffffff2166357836 */ /* 0x000fe20000000000 */
[----:B------:R-:W-:Y:S02]  /*11c90*/  ISETP.NE.AND P1, PT, R54, RZ, PT ;  /* 0x000000ff3600720c */ /* 0x000fe40003f25270 */
[----:B------:R-:W-:Y:S02]  /*11ca0*/  ISETP.GE.AND P0, PT, R52, R189, PT ;  /* 0x000000bd3400720c */ /* 0x000fe40003f06270 */
[----:B------:R-:W-:-:S02]  /*11cb0*/  ISETP.GE.AND P3, PT, R53, R194, PT ;  /* 0x000000c23500720c */ /* 0x000fc40003f66270 */
[----:B------:R-:W-:Y:S02]  /*11cc0*/  FSEL R197, R50, -INF , !P4 ;  /* 0xff80000032c57808 */ /* 0x000fe40006000000 */
[----:B------:R-:W-:Y:S01]  /*11cd0*/  FSEL R207, R48, -INF , !P1 ;  /* 0xff80000030cf7808 */ /* 0x000fe20004800000 */
[C---:B------:R-:W-:Y:S01]  /*11ce0*/  VIADD R48, R102.reuse, 0xffffff30 ;  /* 0xffffff3066307836 */ /* 0x040fe20000000000 */
[----:B------:R-:W-:Y:S02]  /*11cf0*/  P2R R50, PR, RZ, 0x1 ;  /* 0x00000001ff327803 */ /* 0x000fe40000000000 */
[----:B------:R-:W-:Y:S01]  /*11d00*/  FSEL R209, R49, -INF , P3 ;  /* 0xff80000031d17808 */ /* 0x000fe20001800000 */
[----:B------:R-:W-:Y:S01]  /*11d10*/  VIADD R49, R102, 0xffffff29 ;  /* 0xffffff2966317836 */ /* 0x000fe20000000000 */
[C---:B------:R-:W-:Y:S02]  /*11d20*/  ISETP.GE.AND P1, PT, R52.reuse, R194, PT ;  /* 0x000000c23400720c */ /* 0x040fe40003f26270 */
[----:B------:R-:W-:-:S02]  /*11d30*/  ISETP.GE.AND P0, PT, R52, R193, PT ;  /* 0x000000c13400720c */ /* 0x000fc40003f06270 */
[----:B------:R-:W-:Y:S02]  /*11d40*/  ISETP.GE.AND P4, PT, R52, R192, PT ;  /* 0x000000c03400720c */ /* 0x000fe40003f86270 */
[----:B------:R-:W-:Y:S02]  /*11d50*/  FSEL R44, R44, -INF , P1 ;  /* 0xff8000002c2c7808 */ /* 0x000fe40000800000 */
[----:B------:R-:W-:Y:S02]  /*11d60*/  FSEL R46, R46, -INF , P0 ;  /* 0xff8000002e2e7808 */ /* 0x000fe40000000000 */
[----:B------:R-:W-:Y:S02]  /*11d70*/  ISETP.GE.AND P3, PT, R49, R194, PT ;  /* 0x000000c23100720c */ /* 0x000fe40003f66270 */
[----:B------:R-:W-:Y:S02]  /*11d80*/  ISETP.NE.AND P1, PT, R50, RZ, PT ;  /* 0x000000ff3200720c */ /* 0x000fe40003f25270 */
        /* <DEDUP_REMOVED lines=21> */
[----:B------:R-:W-:Y:S02]  /*11ee0*/  ISETP.GE.AND P2, PT, R60, R193, PT ;  /* 0x000000c13c00720c */ /* 0x000fe40003f46270 */
[----:B------:R-:W-:-:S02]  /*11ef0*/  ISETP.GE.AND P1, PT, R44, R194, PT ;  /* 0x000000c22c00720c */ /* 0x000fc40003f26270 */
[CC--:B------:R-:W-:Y:S02]  /*11f00*/  ISETP.GE.AND P0, PT, R44.reuse, R193.reuse, PT ;  /* 0x000000c12c00720c */ /* 0x0c0fe40003f06270 */
[----:B------:R-:W-:Y:S02]  /*11f10*/  FSEL R59, R59, -INF , P2 ;  /* 0xff8000003b3b7808 */ /* 0x000fe40001000000 */
[----:B------:R-:W-:Y:S02]  /*11f20*/  ISETP.GE.AND P4, PT, R44, R192, PT ;  /* 0x000000c02c00720c */ /* 0x000fe40003f86270 */
[----:B------:R-:W-:Y:S02]  /*11f30*/  FSEL R36, R36, -INF , P1 ;  /* 0xff80000024247808 */ /* 0x000fe40000800000 */
[----:B------:R-:W-:Y:S02]  /*11f40*/  FSEL R38, R38, -INF , P0 ;  /* 0xff80000026267808 */ /* 0x000fe40000000000 */
[----:B------:R-:W-:-:S02]  /*11f50*/  ISETP.GE.AND P2, PT, R56, R193, PT ;  /* 0x000000c13800720c */ /* 0x000fc40003f46270 */
[----:B------:R-:W-:Y:S02]  /*11f60*/  ISETP.GE.AND P3, PT, R41, R194, PT ;  /* 0x000000c22900720c */ /* 0x000fe40003f66270 */
[----:B------:R-:W-:Y:S02]  /*11f70*/  ISETP.NE.AND P1, PT, R42, RZ, PT ;  /* 0x000000ff2a00720c */ /* 0x000fe40003f25270 */
[----:B------:R-:W-:Y:S02]  /*11f80*/  ISETP.GE.AND P0, PT, R40, R189, PT ;  /* 0x000000bd2800720c */ /* 0x000fe40003f06270 */
[----:B------:R-:W-:Y:S02]  /*11f90*/  FSEL R151, R38, -INF , !P4 ;  /* 0xff80000026977808 */ /* 0x000fe40006000000 */
[----:B------:R-:W-:Y:S02]  /*11fa0*/  FSEL R55, R55, -INF , P2 ;  /* 0xff80000037377808 */ /* 0x000fe40001000000 */
[----:B------:R-:W-:Y:S01]  /*11fb0*/  FSEL R179, R36, -INF , !P1 ;  /* 0xff80000024b37808 */ /* 0x000fe20004800000 */
[----:B------:R-:W-:Y:S01]  /*11fc0*/  VIADD R36, R102, 0xffffff48 ;  /* 0xffffff4866247836 */ /* 0x000fe20000000000 */
[----:B------:R-:W-:-:S02]  /*11fd0*/  P2R R38, PR, RZ, 0x1 ;  /* 0x00000001ff267803 */ /* 0x000fc40000000000 */
[----:B------:R-:W-:Y:S01]  /*11fe0*/  FSEL R195, R37, -INF , P3 ;  /* 0xff80000025c37808 */ /* 0x000fe20001800000 */
[----:B------:R-:W-:Y:S01]  /*11ff0*/  VIADD R37, R102, 0xffffff41 ;  /* 0xffffff4166257836 */ /* 0x000fe20000000000 */
[-C--:B------:R-:W-:Y:S02]  /*12000*/  ISETP.GE.AND P2, PT, R53, R193.reuse, PT ;  /* 0x000000c13500720c */ /* 0x080fe40003f46270 */
[C---:B------:R-:W-:Y:S02]  /*12010*/  ISETP.GE.AND P1, PT, R40.reuse, R194, PT ;  /* 0x000000c22800720c */ /* 0x040fe40003f26270 */
[C---:B------:R-:W-:Y:S02]  /*12020*/  ISETP.GE.AND P0, PT, R40.reuse, R193, PT ;  /* 0x000000c12800720c */ /* 0x040fe40003f06270 */
[----:B------:R-:W-:Y:S02]  /*12030*/  FSEL R51, R51, -INF , P2 ;  /* 0xff80000033337808 */ /* 0x000fe40001000000 */
[----:B------:R-:W-:-:S02]  /*12040*/  ISETP.GE.AND P4, PT, R40, R192, PT ;  /* 0x000000c02800720c */ /* 0x000fc40003f86270 */
[----:B------:R-:W-:Y:S02]  /*12050*/  FSEL R32, R32, -INF , P1 ;  /* 0xff80000020207808 */ /* 0x000fe40000800000 */
[----:B------:R-:W-:Y:S02]  /*12060*/  FSEL R34, R34, -INF , P0 ;  /* 0xff80000022227808 */ /* 0x000fe40000000000 */
[----:B------:R-:W-:Y:S02]  /*12070*/  ISETP.GE.AND P2, PT, R49, R193, PT ;  /* 0x000000c13100720c */ /* 0x000fe40003f46270 */
[----:B------:R-:W-:Y:S02]  /*12080*/  ISETP.GE.AND P3, PT, R37, R194, PT ;  /* 0x000000c22500720c */ /* 0x000fe40003f66270 */
[----:B------:R-:W-:Y:S02]  /*12090*/  ISETP.NE.AND P1, PT, R38, RZ, PT ;  /* 0x000000ff2600720c */ /* 0x000fe40003f25270 */
[----:B------:R-:W-:-:S02]  /*120a0*/  ISETP.GE.AND P0, PT, R36, R189, PT ;  /* 0x000000bd2400720c */ /* 0x000fc40003f06270 */
[----:B------:R-:W-:Y:S02]  /*120b0*/  FSEL R133, R34, -INF , !P4 ;  /* 0xff80000022857808 */ /* 0x000fe40006000000 */
[----:B------:R-:W-:Y:S02]  /*120c0*/  FSEL R47, R47, -INF , P2 ;  /* 0xff8000002f2f7808 */ /* 0x000fe40001000000 */
[----:B------:R-:W-:Y:S01]  /*120d0*/  FSEL R139, R32, -INF , !P1 ;  /* 0xff800000208b7808 */ /* 0x000fe20004800000 */
[C---:B------:R-:W-:Y:S01]  /*120e0*/  VIADD R32, R102.reuse, 0xffffff50 ;  /* 0xffffff5066207836 */ /* 0x040fe20000000000 */
[----:B------:R-:W-:Y:S02]  /*120f0*/  P2R R34, PR, RZ, 0x1 ;  /* 0x00000001ff227803 */ /* 0x000fe40000000000 */
[----:B------:R-:W-:Y:S01]  /*12100*/  FSEL R141, R33, -INF , P3 ;  /* 0xff800000218d7808 */ /* 0x000fe20001800000 */
[----:B------:R-:W-:Y:S01]  /*12110*/  VIADD R33, R102, 0xffffff49 ;  /* 0xffffff4966217836 */ /* 0x000fe20000000000 */
[----:B------:R-:W-:-:S02]  /*12120*/  ISETP.GE.AND P2, PT, R45, R193, PT ;  /* 0x000000c12d00720c */ /* 0x000fc40003f46270 */
[C---:B------:R-:W-:Y:S02]  /*12130*/  ISETP.GE.AND P1, PT, R36.reuse, R194, PT ;  /* 0x000000c22400720c */ /* 0x040fe40003f26270 */
[C---:B------:R-:W-:Y:S02]  /*12140*/  ISETP.GE.AND P0, PT, R36.reuse, R193, PT ;  /* 0x000000c12400720c */ /* 0x040fe40003f06270 */
[----:B------:R-:W-:Y:S02]  /*12150*/  FSEL R43, R43, -INF , P2 ;  /* 0xff8000002b2b7808 */ /* 0x000fe40001000000 */
[----:B------:R-:W-:Y:S02]  /*12160*/  ISETP.GE.AND P4, PT, R36, R192, PT ;  /* 0x000000c02400720c */ /* 0x000fe40003f86270 */
[----:B------:R-:W-:Y:S02]  /*12170*/  FSEL R28, R28, -INF , P1 ;  /* 0xff8000001c1c7808 */ /* 0x000fe40000800000 */
[----:B------:R-:W-:-:S02]  /*12180*/  FSEL R30, R30, -INF , P0 ;  /* 0xff8000001e1e7808 */ /* 0x000fc40000000000 */
[----:B------:R-:W-:Y:S02]  /*12190*/  ISETP.GE.AND P2, PT, R41, R193, PT ;  /* 0x000000c12900720c */ /* 0x000fe40003f46270 */
[----:B------:R-:W-:Y:S02]  /*121a0*/  ISETP.GE.AND P3, PT, R33, R194, PT ;  /* 0x000000c22100720c */ /* 0x000fe40003f66270 */
[----:B------:R-:W-:Y:S02]  /*121b0*/  ISETP.NE.AND P1, PT, R34, RZ, PT ;  /* 0x000000ff2200720c */ /* 0x000fe40003f25270 */
[----:B------:R-:W-:Y:S02]  /*121c0*/  ISETP.GE.AND P0, PT, R32, R189, PT ;  /* 0x000000bd2000720c */ /* 0x000fe40003f06270 */
[----:B------:R-:W-:Y:S02]  /*121d0*/  FSEL R137, R30, -INF , !P4 ;  /* 0xff8000001e897808 */ /* 0x000fe40006000000 */
[----:B------:R-:W-:-:S02]  /*121e0*/  FSEL R39, R39, -INF , P2 ;  /* 0xff80000027277808 */ /* 0x000fc40001000000 */
[----:B------:R-:W-:Y:S01]  /*121f0*/  FSEL R145, R28, -INF , !P1 ;  /* 0xff8000001c917808 */ /* 0x000fe20004800000 */
[C---:B------:R-:W-:Y:S01]  /*12200*/  VIADD R28, R102.reuse, 0xffffff58 ;  /* 0xffffff58661c7836 */ /* 0x040fe20000000000 */
[----:B------:R-:W-:Y:S02]  /*12210*/  P2R R30, PR, RZ, 0x1 ;  /* 0x00000001ff1e7803 */ /* 0x000fe40000000000 */
[----:B------:R-:W-:Y:S01]  /*12220*/  FSEL R147, R29, -INF , P3 ;  /* 0xff8000001d937808 */ /* 0x000fe20001800000 */
[----:B------:R-:W-:Y:S01]  /*12230*/  VIADD R29, R102, 0xffffff51 ;  /* 0xffffff51661d7836 */ /* 0x000fe20000000000 */
[-C--:B------:R-:W-:Y:S02]  /*12240*/  ISETP.GE.AND P2, PT, R37, R193.reuse, PT ;  /* 0x000000c12500720c */ /* 0x080fe40003f46270 */
[----:B------:R-:W-:Y:S02]  /*12250*/  ISETP.GE.AND P0, PT, R32, R193, PT ;  /* 0x000000c12000720c */ /* 0x000fe40003f06270 */
[----:B------:R-:W-:-:S02]  /*12260*/  FSEL R233, R67, -INF , !P5 ;  /* 0xff80000043e97808 */ /* 0x000fc40006800000 */
[----:B------:R-:W-:Y:S02]  /*12270*/  ISETP.GE.AND P5, PT, R60, R192, PT ;  /* 0x000000c03c00720c */ /* 0x000fe40003fa6270 */
[----:B------:R-:W-:Y:S02]  /*12280*/  FSEL R35, R35, -INF , P2 ;  /* 0xff80000023237808 */ /* 0x000fe40001000000 */
[----:B------:R-:W-:Y:S02]  /*12290*/  FSEL R26, R26, -INF , P0 ;  /* 0xff8000001a1a7808 */ /* 0x000fe40000000000 */
[----:B------:R-:W-:Y:S02]  /*122a0*/  ISETP.GE.AND P2, PT, R33, R193, PT ;  /* 0x000000c12100720c */ /* 0x000fe40003f46270 */
[----:B------:R-:W-:Y:S02]  /*122b0*/  ISETP.GE.AND P3, PT, R29, R194, PT ;  /* 0x000000c21d00720c */ /* 0x000fe40003f66270 */
[----:B------:R-:W-:-:S02]  /*122c0*/  ISETP.GE.AND P0, PT, R28, R189, PT ;  /* 0x000000bd1c00720c */ /* 0x000fc40003f06270 */
[----:B------:R-:W-:Y:S02]  /*122d0*/  ISETP.GE.AND P1, PT, R32, R194, PT ;  /* 0x000000c22000720c */ /* 0x000fe40003f26270 */
        /* <DEDUP_REMOVED lines=8> */
[----:B------:R-:W-:Y:S02]  /*12360*/  ISETP.NE.AND P1, PT, R30, RZ, PT ;  /* 0x000000ff1e00720c */ /* 0x000fe40003f25270 */
[----:B------:R-:W-:Y:S02]  /*12370*/  ISETP.GE.AND P6, PT, R60, R189, PT ;  /* 0x000000bd3c00720c */ /* 0x000fe40003fc6270 */
[----:B------:R-:W-:Y:S02]  /*12380*/  FSEL R219, R55, -INF , !P5 ;  /* 0xff80000037db7808 */ /* 0x000fe40006800000 */
[----:B------:R-:W-:-:S02]  /*12390*/  ISETP.GE.AND P5, PT, R53, R192, PT ;  /* 0x000000c03500720c */ /* 0x000fc40003fa6270 */
[----:B------:R-:W-:Y:S02]  /*123a0*/  LOP3.LUT R188, R188, 0xfffffffd, RZ, 0xc0, !PT ;  /* 0xfffffffdbcbc7812 */ /* 0x000fe400078ec0ff */
[----:B------:R-:W-:Y:S02]  /*123b0*/  FSEL R27, R27, -INF , P2 ;  /* 0xff8000001b1b7808 */ /* 0x000fe40001000000 */
[----:B------:R-:W-:Y:S02]  /*123c0*/  ISETP.GE.AND P2, PT, R25, R189, PT ;  /* 0x000000bd1900720c */ /* 0x000fe40003f46270 */
[----:B------:R-:W-:Y:S02]  /*123d0*/  FSEL R119, R24, -INF , !P1 ;  /* 0xff80000018777808 */ /* 0x000fe40004800000 */
[----:B------:R-:W-:Y:S02]  /*123e0*/  FSEL R225, R57, -INF , !P6 ;  /* 0xff80000039e17808 */ /* 0x000fe40007000000 */
[----:B------:R-:W-:-:S02]  /*123f0*/  ISETP.GE.AND P1, PT, R28, R194, PT ;  /* 0x000000c21c00720c */ /* 0x000fc40003f26270 */
[----:B------:R-:W-:Y:S02]  /*12400*/  ISETP.GE.AND P6, PT, R56, R189, PT ;  /* 0x000000bd3800720c */ /* 0x000fe40003fc6270 */
[----:B------:R-:W-:Y:S02]  /*12410*/  FSEL R203, R51, -INF , !P5 ;  /* 0xff80000033cb7808 */ /* 0x000fe40006800000 */
[----:B------:R-:W-:Y:S02]  /*12420*/  @P0 LOP3.LUT R188, R188, 0x2, RZ, 0xfc, !PT ;  /* 0x00000002bcbc0812 */ /* 0x000fe400078efcff */
[----:B------:R-:W-:Y:S01]  /*12430*/  ISETP.GE.AND P5, PT, R49, R192, PT ;  /* 0x000000c03100720c */ /* 0x000fe20003fa6270 */
[----:B------:R-:W-:Y:S01]  /*12440*/  VIADD R24, R102, 0xffffff60 ;  /* 0xffffff6066187836 */ /* 0x000fe20000000000 */
[----:B------:R-:W-:Y:S02]  /*12450*/  FSEL R20, R20, -INF , P1 ;  /* 0xff80000014147808 */ /* 0x000fe40000800000 */
[----:B------:R-:W-:-:S02]  /*12460*/  FSEL R229, R229, -INF , !P6 ;  /* 0xff800000e5e57808 */ /* 0x000fc40007000000 */
[-C--:B------:R-:W-:Y:S02]  /*12470*/  ISETP.GE.AND P4, PT, R32, R192.reuse, PT ;  /* 0x000000c02000720c */ /* 0x080fe40003f86270 */
[----:B------:R-:W-:Y:S02]  /*12480*/  LOP3.LUT P1, RZ, R188, 0x2, RZ, 0xc0, !PT ;  /* 0x00000002bcff7812 */ /* 0x000fe4000782c0ff */
[----:B------:R-:W-:Y:S02]  /*12490*/  ISETP.GE.AND P6, PT, R53, R189, PT ;  /* 0x000000bd3500720c */ /* 0x000fe40003fc6270 */
[----:B------:R-:W-:Y:S02]  /*124a0*/  FSEL R205, R47, -INF , !P5 ;  /* 0xff8000002fcd7808 */ /* 0x000fe40006800000 */
[----:B------:R-:W-:Y:S02]  /*124b0*/  ISETP.GE.AND P0, PT, R28, R193, PT ;  /* 0x000000c11c00720c */ /* 0x000fe40003f06270 */
[----:B------:R-:W-:-:S02]  /*124c0*/  ISETP.GE.AND P5, PT, R45, R192, PT ;  /* 0x000000c02d00720c */ /* 0x000fc40003fa6270 */
[----:B------:R-:W-:Y:S02]  /*124d0*/  LOP3.LUT R188, R188, 0xfffffffe, RZ, 0xc0, !PT ;  /* 0xfffffffebcbc7812 */ /* 0x000fe400078ec0ff */
[----:B------:R-:W-:Y:S02]  /*124e0*/  FSEL R117, R26, -INF , !P4 ;  /* 0xff8000001a757808 */ /* 0x000fe40006000000 */
[----:B------:R-:W-:Y:S02]  /*124f0*/  FSEL R129, R20, -INF , !P1 ;  /* 0xff80000014817808 */ /* 0x000fe40004800000 */
[----:B------:R-:W-:Y:S02]  /*12500*/  FSEL R209, R209, -INF , !P6 ;  /* 0xff800000d1d17808 */ /* 0x000fe40007000000 */
[----:B------:R-:W-:Y:S02]  /*12510*/  ISETP.GE.AND P4, PT, R28, R192, PT ;  /* 0x000000c01c00720c */ /* 0x000fe40003f86270 */
[----:B------:R-:W-:-:S02]  /*12520*/  ISETP.GE.AND P3, PT, R25, R194, PT ;  /* 0x000000c21900720c */ /* 0x000fc40003f66270 */
[----:B------:R-:W-:Y:S02]  /*12530*/  FSEL R22, R22, -INF , P0 ;  /* 0xff80000016167808 */ /* 0x000fe40000000000 */
[-C--:B------:R-:W-:Y:S02]  /*12540*/  ISETP.GE.AND P1, PT, R24, R189.reuse, PT ;  /* 0x000000bd1800720c */ /* 0x080fe40003f26270 */
[----:B------:R-:W-:Y:S02]  /*12550*/  ISETP.GE.AND P6, PT, R49, R189, PT ;  /* 0x000000bd3100720c */ /* 0x000fe40003fc6270 */
[----:B------:R-:W-:Y:S02]  /*12560*/  FSEL R153, R43, -INF , !P5 ;  /* 0xff8000002b997808 */ /* 0x000fe40006800000 */
[----:B------:R-:W-:Y:S01]  /*12570*/  @P2 LOP3.LUT R188, R188, 0x1, RZ, 0xfc, !PT ;  /* 0x00000001bcbc2812 */ /* 0x000fe200078efcff */
[----:B------:R-:W-:Y:S01]  /*12580*/  VIADD R20, R102, 0xffffff68 ;  /* 0xffffff6866147836 */ /* 0x000fe20000000000 */
[----:B------:R-:W-:Y:S01]  /*12590*/  ISETP.GE.AND P5, PT, R41, R192, PT ;  /* 0x000000c02900720c */ /* 0x000fe20003fa6270 */
[----:B------:R-:W-:Y:S01]  /*125a0*/  LDSM.16.MT88.4 R48, [R162+0x6800] ;  /* 0x00680000a230783b */ /* 0x000fe20000004200 */
[----:B------:R-:W-:-:S02]  /*125b0*/  FSEL R55, R22, -INF , !P4 ;  /* 0xff80000016377808 */ /* 0x000fc40006000000 */
[----:B------:R-:W-:Y:S01]  /*125c0*/  FSEL R131, R21, -INF , P3 ;  /* 0xff80000015837808 */ /* 0x000fe20001800000 */
[----:B------:R-:W-:Y:S01]  /*125d0*/  VIADD R21, R102, 0xffffff61 ;  /* 0xffffff6166157836 */ /* 0x000fe20000000000 */
[----:B------:R-:W-:Y:S02]  /*125e0*/  FSEL R213, R213, -INF , !P6 ;  /* 0xff800000d5d57808 */ /* 0x000fe40007000000 */
[----:B------:R-:W-:Y:S02]  /*125f0*/  LOP3.LUT P4, RZ, R188, 0x1, RZ, 0xc0, !PT ;  /* 0x00000001bcff7812 */ /* 0x000fe4000788c0ff */
[----:B------:R-:W-:Y:S02]  /*12600*/  ISETP.GE.AND P6, PT, R45, R189, PT ;  /* 0x000000bd2d00720c */ /* 0x000fe40003fc6270 */
[----:B------:R-:W-:Y:S01]  /*12610*/  FSEL R155, R39, -INF , !P5 ;  /* 0xff800000279b7808 */ /* 0x000fe20006800000 */
[----:B------:R-:W-:Y:S01]  /*12620*/  LDSM.16.MT88.4 R44, [R161+0x6800] ;  /* 0x00680000a12c783b */ /* 0x000fe20000004200 */
[----:B------:R-:W-:-:S02]  /*12630*/  ISETP.GE.AND P5, PT, R37, R192, PT ;  /* 0x000000c02500720c */ /* 0x000fc40003fa6270 */
[----:B------:R-:W-:Y:S02]  /*12640*/  LOP3.LUT R188, R188, 0xfffffffd, RZ, 0xc0, !PT ;  /* 0xfffffffdbcbc7812 */ /* 0x000fe400078ec0ff */
[----:B------:R-:W-:Y:S02]  /*12650*/  FSEL R131, R131, -INF , !P4 ;  /* 0xff80000083837808 */ /* 0x000fe40006000000 */
[----:B------:R-:W-:Y:S02]  /*12660*/  FSEL R159, R159, -INF , !P6 ;  /* 0xff8000009f9f7808 */ /* 0x000fe40007000000 */
[-C--:B------:R-:W-:Y:S02]  /*12670*/  ISETP.GE.AND P4, PT, R21, R189.reuse, PT ;  /* 0x000000bd1500720c */ /* 0x080fe40003f86270 */
[----:B------:R-:W-:Y:S02]  /*12680*/  ISETP.GE.AND P6, PT, R41, R189, PT ;  /* 0x000000bd2900720c */ /* 0x000fe40003fc6270 */
[----:B------:R-:W-:Y:S01]  /*12690*/  FSEL R135, R35, -INF , !P5 ;  /* 0xff80000023877808 */ /* 0x000fe20006800000 */
[----:B------:R-:W-:Y:S01]  /*126a0*/  LDSM.16.MT88.4 R40, [R166+0x6800] ;  /* 0x00680000a628783b */ /* 0x000fe20000004200 */
[----:B------:R-:W-:-:S02]  /*126b0*/  ISETP.GE.AND P5, PT, R33, R192, PT ;  /* 0x000000c02100720c */ /* 0x000fc40003fa6270 */
[----:B------:R-:W-:Y:S02]  /*126c0*/  ISETP.GE.AND P2, PT, R25, R193, PT ;  /* 0x000000c11900720c */ /* 0x000fe40003f46270 */
[-C--:B------:R-:W-:Y:S02]  /*126d0*/  ISETP.GE.AND P0, PT, R24, R194.reuse, PT ;  /* 0x000000c21800720c */ /* 0x080fe40003f06270 */
[----:B------:R-:W-:Y:S02]  /*126e0*/  @P1 LOP3.LUT R188, R188, 0x2, RZ, 0xfc, !PT ;  /* 0x00000002bcbc1812 */ /* 0x000fe400078efcff */
[----:B------:R-:W-:Y:S02]  /*126f0*/  ISETP.GE.AND P3, PT, R21, R194, PT ;  /* 0x000000c21500720c */ /* 0x000fe40003f66270 */
[----:B------:R-:W-:Y:S02]  /*12700*/  FSEL R195, R195, -INF , !P6 ;  /* 0xff800000c3c37808 */ /* 0x000fe40007000000 */
[----:B------:R-:W-:-:S02]  /*12710*/  ISETP.GE.AND P6, PT, R37, R189, PT ;  /* 0x000000bd2500720c */ /* 0x000fc40003fc6270 */
[----:B------:R-:W-:Y:S02]  /*12720*/  FSEL R143, R31, -INF , !P5 ;  /* 0xff8000001f8f7808 */ /* 0x000fe40006800000 */
[----:B------:R-:W-:Y:S02]  /*12730*/  FSEL R23, R23, -INF , P2 ;  /* 0xff80000017177808 */ /* 0x000fe40001000000 */
[----:B------:R-:W-:Y:S02]  /*12740*/  ISETP.GE.AND P5, PT, R29, R192, PT ;  /* 0x000000c01d00720c */ /* 0x000fe40003fa6270 */
[----:B------:R-:W-:Y:S02]  /*12750*/  LOP3.LUT P2, RZ, R188, 0x2, RZ, 0xc0, !PT ;  /* 0x00000002bcff7812 */ /* 0x000fe4000784c0ff */
[----:B------:R-:W-:Y:S02]  /*12760*/  FSEL R16, R16, -INF , P0 ;  /* 0xff80000010107808 */ /* 0x000fe40000000000 */
[----:B------:R-:W-:-:S02]  /*12770*/  ISETP.GE.AND P1, PT, R24, R193, PT ;  /* 0x000000c11800720c */ /* 0x000fc40003f26270 */
[----:B------:R-:W-:Y:S02]  /*12780*/  FSEL R59, R17, -INF , P3 ;  /* 0xff800000113b7808 */ /* 0x000fe40001800000 */
[----:B------:R-:W-:Y:S02]  /*12790*/  LOP3.LUT R188, R188, 0xfffffffe, RZ, 0xc0, !PT ;  /* 0xfffffffebcbc7812 */ /* 0x000fe400078ec0ff */
[----:B------:R-:W-:Y:S02]  /*127a0*/  ISETP.GE.AND P3, PT, R20, R192, PT ;  /* 0x000000c01400720c */ /* 0x000fe40003f66270 */
[----:B------:R-:W-:Y:S01]  /*127b0*/  FSEL R141, R141, -INF , !P6 ;  /* 0xff8000008d8d7808 */ /* 0x000fe20007000000 */
[----:B------:R-:W-:Y:S01]  /*127c0*/  VIADD R17, R102, 0xffffff69 ;  /* 0xffffff6966117836 */ /* 0x000fe20000000000 */
[----:B------:R-:W-:Y:S02]  /*127d0*/  ISETP.GE.AND P6, PT, R33, R189, PT ;  /* 0x000000bd2100720c */ /* 0x000fe40003fc6270 */
[----:B------:R-:W-:-:S02]  /*127e0*/  FSEL R125, R27, -INF , !P5 ;  /* 0xff8000001b7d7808 */ /* 0x000fc40006800000 */
[----:B------:R-:W-:Y:S02]  /*127f0*/  FSEL R58, R16, -INF , !P2 ;  /* 0xff800000103a7808 */ /* 0x000fe40005000000 */
[----:B------:R-:W-:Y:S02]  /*12800*/  ISETP.GE.AND P5, PT, R24, R192, PT ;  /* 0x000000c01800720c */ /* 0x000fe40003fa6270 */
[----:B------:R-:W-:Y:S02]  /*12810*/  FSEL R18, R18, -INF , P1 ;  /* 0xff80000012127808 */ /* 0x000fe40000800000 */
[----:B------:R-:W-:Y:S02]  /*12820*/  ISETP.GE.AND P2, PT, R20, R194, PT ;  /* 0x000000c21400720c */ /* 0x000fe40003f46270 */
[----:B------:R-:W-:Y:S02]  /*12830*/  @P4 LOP3.LUT R188, R188, 0x1, RZ, 0xfc, !PT ;  /* 0x00000001bcbc4812 */ /* 0x000fe400078efcff */
[----:B------:R-:W-:-:S02]  /*12840*/  FSEL R147, R147, -INF , !P6 ;  /* 0xff80000093937808 */ /* 0x000fc40007000000 */
[----:B------:R-:W-:Y:S02]  /*12850*/  ISETP.GE.AND P6, PT, R29, R189, PT ;  /* 0x000000bd1d00720c */ /* 0x000fe40003fc6270 */
[----:B------:R-:W-:Y:S02]  /*12860*/  FSEL R56, R18, -INF , !P5 ;  /* 0xff80000012387808 */ /* 0x000fe40006800000 */
[----:B------:R-:W-:Y:S01]  /*12870*/  ISETP.GE.AND P0, PT, R21, R193, PT ;  /* 0x000000c11500720c */ /* 0x000fe20003f06270 */
[----:B------:R-:W-:Y:S01]  /*12880*/  VIADD R16, R102, 0xffffff70 ;  /* 0xffffff7066107836 */ /* 0x000fe20000000000 */
[----:B------:R-:W-:Y:S01]  /*12890*/  FSEL R62, R12, -INF , P2 ;  /* 0xff8000000c3e7808 */ /* 0x000fe20001000000 */
[----:B------:R-:W-:Y:S01]  /*128a0*/  LDSM.16.MT88.4 R28, [R160+0x6000] ;  /* 0x00600000a01c783b */ /* 0x000fe20000004200 */
[----:B------:R-:W-:Y:S02]  /*128b0*/  LOP3.LUT P5, RZ, R188, 0x1, RZ, 0xc0, !PT ;  /* 0x00000001bcff7812 */ /* 0x000fe400078ac0ff */
[----:B------:R-:W-:-:S02]  /*128c0*/  ISETP.GE.AND P2, PT, R17, R192, PT ;  /* 0x000000c01100720c */ /* 0x000fc40003f46270 */
[----:B------:R-:W-:Y:S02]  /*128d0*/  LOP3.LUT R188, R188, 0xfffffffd, RZ, 0xc0, !PT ;  /* 0xfffffffdbcbc7812 */ /* 0x000fe400078ec0ff */
[----:B------:R-:W-:Y:S02]  /*128e0*/  FSEL R121, R121, -INF , !P6 ;  /* 0xff80000079797808 */ /* 0x000fe40007000000 */
[----:B------:R-:W-:Y:S02]  /*128f0*/  ISETP.GE.AND P6, PT, R25, R192, PT ;  /* 0x000000c01900720c */ /* 0x000fe40003fc6270 */
[----:B------:R-:W-:Y:S02]  /*12900*/  @P3 LOP3.LUT R188, R188, 0x2, RZ, 0xfc, !PT ;  /* 0x00000002bcbc3812 */ /* 0x000fe400078efcff */
[----:B------:R-:W-:Y:S02]  /*12910*/  FMNMX3.FTZ R18, R2, R111, R123, !PT ;  /* 0x0000006f02127276 */ /* 0x000fe4000781007b */
[----:B------:R-:W-:-:S02]  /*12920*/  FSEL R19, R19, -INF , P0 ;  /* 0xff80000013137808 */ /* 0x000fc40000000000 */
[----:B------:R-:W-:Y:S01]  /*12930*/  ISETP.GE.AND P4, PT, R21, R192, PT ;  /* 0x000000c01500720c */ /* 0x000fe20003f86270 */
[----:B------:R-:W-:Y:S01]  /*12940*/  VIADD R12, R102, 0xffffff71 ;  /* 0xffffff71660c7836 */ /* 0x000fe20000000000 */
[----:B------:R-:W-:Y:S01]  /*12950*/  FSEL R53, R23, -INF , !P6 ;  /* 0xff80000017357808 */ /* 0x000fe20007000000 */
[----:B------:R-:W-:Y:S01]  /*12960*/  LDSM.16.MT88.4 R24, [R161+0x6000] ;  /* 0x00600000a118783b */ /* 0x000fe20000004200 */
[----:B------:R-:W-:Y:S02]  /*12970*/  ISETP.GE.AND P6, PT, R20, R189, PT ;  /* 0x000000bd1400720c */ /* 0x000fe40003fc6270 */
[----:B------:R-:W-:Y:S02]  /*12980*/  ISETP.GE.AND P0, PT, R17, R194, PT ;  /* 0x000000c21100720c */ /* 0x000fe40003f06270 */
[----:B------:R-:W-:Y:S02]  /*12990*/  LOP3.LUT R188, R188, 0xfffffffe, RZ, 0xc0, !PT ;  /* 0xfffffffebcbc7812 */ /* 0x000fe400078ec0ff */
[----:B------:R-:W-:-:S02]  /*129a0*/  FMNMX3.FTZ R18, R18, R235, R109, !PT ;  /* 0x000000eb12127276 */ /* 0x000fc4000781006d */
[----:B------:R-:W-:Y:S02]  /*129b0*/  FSEL R57, R19, -INF , !P4 ;  /* 0xff80000013397808 */ /* 0x000fe40006000000 */
[----:B------:R-:W-:Y:S02]  /*129c0*/  @P2 LOP3.LUT R188, R188, 0x1, RZ, 0xfc, !PT ;  /* 0x00000001bcbc2812 */ /* 0x000fe400078efcff */
[----:B------:R-:W-:Y:S02]  /*129d0*/  FSEL R13, R13, -INF , P0 ;  /* 0xff8000000d0d7808 */ /* 0x000fe40000000000 */
        /* <DEDUP_REMOVED lines=8> */
[----:B------:R-:W-:-:S02]  /*12a60*/  FSEL R59, R59, -INF , !P5 ;  /* 0xff8000003b3b7808 */ /* 0x000fc40006800000 */
[----:B------:R-:W-:Y:S02]  /*12a70*/  ISETP.GE.AND P1, PT, R20, R193, PT ;  /* 0x000000c11400720c */ /* 0x000fe40003f26270 */
[----:B------:R-:W-:Y:S02]  /*12a80*/  ISETP.GE.AND P5, PT, R17, R189, PT ;  /* 0x000000bd1100720c */ /* 0x000fe40003fa6270 */
[----:B------:R-:W-:Y:S02]  /*12a90*/  FMNMX3.FTZ R16, R16, R207, R209, !PT ;  /* 0x000000cf10107276 */ /* 0x000fe400078100d1 */
[----:B------:R-:W-:Y:S02]  /*12aa0*/  FMNMX3.FTZ R18, R18, R231, R233, !PT ;  /* 0x000000e712127276 */ /* 0x000fe400078100e9 */
[----:B------:R-:W-:Y:S02]  /*12ab0*/  FSEL R14, R14, -INF , P1 ;  /* 0xff8000000e0e7808 */ /* 0x000fe40000800000 */
[----:B------:R-:W-:-:S02]  /*12ac0*/  FSEL R60, R13, -INF , !P5 ;  /* 0xff8000000d3c7808 */ /* 0x000fc40006800000 */
[----:B------:R-:W-:Y:S02]  /*12ad0*/  FSEL R8, R8, -INF , P2 ;  /* 0xff80000008087808 */ /* 0x000fe40001000000 */
[----:B------:R-:W-:Y:S02]  /*12ae0*/  FSEL R10, R10, -INF , P0 ;  /* 0xff8000000a0a7808 */ /* 0x000fe40000000000 */
[C---:B------:R-:W-:Y:S02]  /*12af0*/  ISETP.GE.AND P1, PT, R12.reuse, R194, PT ;  /* 0x000000c20c00720c */ /* 0x040fe40003f26270 */
[C---:B------:R-:W-:Y:S02]  /*12b00*/  ISETP.GE.AND P2, PT, R12.reuse, R189, PT ;  /* 0x000000bd0c00720c */ /* 0x040fe40003f46270 */
[C---:B------:R-:W-:Y:S02]  /*12b10*/  ISETP.GE.AND P0, PT, R12.reuse, R193, PT ;  /* 0x000000c10c00720c */ /* 0x040fe40003f06270 */
[----:B------:R-:W-:-:S02]  /*12b20*/  ISETP.GE.AND P5, PT, R12, R192, PT ;  /* 0x000000c00c00720c */ /* 0x000fc40003fa6270 */
[----:B------:R-:W-:Y:S02]  /*12b30*/  FMNMX3.FTZ R16, R16, R211, R213, !PT ;  /* 0x000000d310107276 */ /* 0x000fe400078100d5 */
[----:B------:R-:W-:Y:S02]  /*12b40*/  FMNMX3.FTZ R12, R18, R221, R217, !PT ;  /* 0x000000dd120c7276 */ /* 0x000fe400078100d9 */
[----:B------:R-:W-:Y:S02]  /*12b50*/  FMNMX3.FTZ R16, R16, R157, R159, !PT ;  /* 0x0000009d10107276 */ /* 0x000fe4000781009f */
[----:B------:R-:W-:Y:S02]  /*12b60*/  FMNMX3.FTZ R12, R12, R215, R219, !PT ;  /* 0x000000d70c0c7276 */ /* 0x000fe400078100db */
[----:B------:R-:W-:Y:S01]  /*12b70*/  FSEL R64, R9, -INF , P1 ;  /* 0xff80000009407808 */ /* 0x000fe20000800000 */
[----:B------:R-:W-:Y:S01]  /*12b80*/  VIADD R9, R102, 0xffffff78 ;  /* 0xffffff7866097836 */ /* 0x000fe20000000000 */
[----:B------:R-:W-:-:S02]  /*12b90*/  FSEL R65, R8, -INF , !P4 ;  /* 0xff80000008417808 */ /* 0x000fc40006000000 */
[----:B------:R-:W-:Y:S02]  /*12ba0*/  FMNMX3.FTZ R8, R16, R179, R195, !PT ;  /* 0x000000b310087276 */ /* 0x000fe400078100c3 */
[----:B------:R-:W-:Y:S02]  /*12bb0*/  FMNMX3.FTZ R12, R12, R197, R203, !PT ;  /* 0x000000c50c0c7276 */ /* 0x000fe400078100cb */
[----:B------:R-:W-:Y:S02]  /*12bc0*/  FSEL R11, R11, -INF , P0 ;  /* 0xff8000000b0b7808 */ /* 0x000fe40000000000 */
[----:B------:R-:W-:Y:S02]  /*12bd0*/  ISETP.GE.AND P0, PT, R9, R194, PT ;  /* 0x000000c20900720c */ /* 0x000fe40003f06270 */
[----:B------:R-:W-:Y:S02]  /*12be0*/  FMNMX3.FTZ R8, R8, R139, R141, !PT ;  /* 0x0000008b08087276 */ /* 0x000fe4000781008d */
[----:B------:R-:W-:-:S02]  /*12bf0*/  FMNMX3.FTZ R12, R12, R201, R205, !PT ;  /* 0x000000c90c0c7276 */ /* 0x000fc400078100cd */
[----:B------:R-:W-:Y:S02]  /*12c00*/  FSEL R66, R4, -INF , P0 ;  /* 0xff80000004427808 */ /* 0x000fe40000000000 */
[----:B------:R-:W-:Y:S02]  /*12c10*/  FMNMX3.FTZ R8, R8, R145, R147, !PT ;  /* 0x0000009108087276 */ /* 0x000fe40007810093 */
[----:B------:R-:W-:Y:S02]  /*12c20*/  FMNMX3.FTZ R4, R12, R149, R153, !PT ;  /* 0x000000950c047276 */ /* 0x000fe40007810099 */
[----:B------:R-:W-:Y:S02]  /*12c30*/  FMNMX3.FTZ R8, R8, R119, R121, !PT ;  /* 0x0000007708087276 */ /* 0x000fe40007810079 */
[----:B------:R-:W-:Y:S01]  /*12c40*/  FMNMX3.FTZ R4, R4, R151, R155, !PT ;  /* 0x0000009704047276 */ /* 0x000fe2000781009b */
[----:B------:R-:W-:Y:S01]  /*12c50*/  VIADD R102, R102, 0xffffff79 ;  /* 0xffffff7966667836 */ /* 0x000fe20000000000 */
[----:B------:R-:W-:-:S02]  /*12c60*/  ISETP.GE.AND P3, PT, R17, R193, PT ;  /* 0x000000c11100720c */ /* 0x000fc40003f66270 */
[----:B------:R-:W-:Y:S01]  /*12c70*/  FMNMX3.FTZ R8, R8, R129, R131, !PT ;  /* 0x0000008108087276 */ /* 0x000fe20007810083 */
[----:B------:R-:W-:Y:S01]  /*12c80*/  LDSM.16.MT88.4 R16, [R166+0x6000] ;  /* 0x00600000a610783b */ /* 0x000fe20000004200 */
[----:B------:R-:W-:Y:S02]  /*12c90*/  FMNMX3.FTZ R4, R4, R133, R135, !PT ;  /* 0x0000008504047276 */ /* 0x000fe40007810087 */
[----:B------:R-:W-:Y:S02]  /*12ca0*/  FSEL R15, R15, -INF , P3 ;  /* 0xff8000000f0f7808 */ /* 0x000fe40001800000 */
[----:B------:R-:W-:Y:S02]  /*12cb0*/  FSEL R64, R64, -INF , !P2 ;  /* 0xff80000040407808 */ /* 0x000fe40005000000 */
[C---:B------:R-:W-:Y:S02]  /*12cc0*/  ISETP.GE.AND P1, PT, R9.reuse, R189, PT ;  /* 0x000000bd0900720c */ /* 0x040fe40003f26270 */
[----:B------:R-:W-:-:S02]  /*12cd0*/  ISETP.GE.AND P2, PT, R9, R193, PT ;  /* 0x000000c10900720c */ /* 0x000fc40003f46270 */
[----:B------:R-:W-:Y:S02]  /*12ce0*/  ISETP.GE.AND P3, PT, R9, R192, PT ;  /* 0x000000c00900720c */ /* 0x000fe40003f66270 */
[----:B------:R-:W-:Y:S02]  /*12cf0*/  ISETP.GE.AND P0, PT, R102, R194, PT ;  /* 0x000000c26600720c */ /* 0x000fe40003f06270 */
[----:B------:R-:W-:Y:S02]  /*12d00*/  FMNMX3.FTZ R9, R8, R58, R59, !PT ;  /* 0x0000003a08097276 */ /* 0x000fe4000781003b */
[----:B------:R-:W-:Y:S02]  /*12d10*/  FMNMX3.FTZ R8, R4, R137, R143, !PT ;  /* 0x0000008904087276 */ /* 0x000fe4000781008f */
[----:B------:R-:W-:Y:S02]  /*12d20*/  FSEL R66, R66, -INF , !P1 ;  /* 0xff80000042427808 */ /* 0x000fe40004800000 */
[----:B------:R-:W-:-:S02]  /*12d30*/  ISETP.GE.AND P1, PT, R102, R189, PT ;  /* 0x000000bd6600720c */ /* 0x000fc40003f26270 */
[----:B------:R-:W-:Y:S02]  /*12d40*/  FSEL R5, R5, -INF , P0 ;  /* 0xff80000005057808 */ /* 0x000fe40000000000 */
[----:B------:R-:W-:Y:S02]  /*12d50*/  FMNMX3.FTZ R8, R8, R117, R125, !PT ;  /* 0x0000007508087276 */ /* 0x000fe4000781007d */
[----:B------:R-:W-:Y:S02]  /*12d60*/  FSEL R6, R6, -INF , P2 ;  /* 0xff80000006067808 */ /* 0x000fe40001000000 */
[----:B------:R-:W-:Y:S02]  /*12d70*/  FSEL R67, R5, -INF , !P1 ;  /* 0xff80000005437808 */ /* 0x000fe40004800000 */
[C---:B------:R-:W-:Y:S02]  /*12d80*/  LOP3.LUT P4, RZ, R188.reuse, 0x1, RZ, 0xc0, !PT ;  /* 0x00000001bcff7812 */ /* 0x040fe4000788c0ff */
[----:B------:R-:W-:-:S02]  /*12d90*/  LOP3.LUT P2, RZ, R188, 0x2, RZ, 0xc0, !PT ;  /* 0x00000002bcff7812 */ /* 0x000fc4000784c0ff */
[----:B------:R-:W-:Y:S02]  /*12da0*/  FMNMX3.FTZ R5, R8, R55, R53, !PT ;  /* 0x0000003708057276 */ /* 0x000fe40007810035 */
[----:B------:R-:W-:Y:S02]  /*12db0*/  FMNMX3.FTZ R4, R9, R62, R60, !PT ;  /* 0x0000003e09047276 */ /* 0x000fe4000781003c */
[----:B------:R-:W-:Y:S02]  /*12dc0*/  ISETP.GE.AND P0, PT, R102, R193, PT ;  /* 0x000000c16600720c */ /* 0x000fe40003f06270 */
        /* <DEDUP_REMOVED lines=20> */
[----:B-1----:R-:W-:-:S04]  /*12f10*/  FMNMX.FTZ R104, R9, R104, !PT ;  /* 0x0000006809687209 */ /* 0x002fc80007810000 */
[C---:B------:R-:W-:Y:S01]  /*12f20*/  FSETP.NEU.FTZ.AND P0, PT, R104.reuse, -INF , PT ;  /* 0xff8000006800780b */ /* 0x040fe20003f1d000 */
[----:B--2---:R-:W-:Y:S01]  /*12f30*/  FMUL.FTZ R106, R3, R104 ;  /* 0x00000068036a7220 */ /* 0x004fe20000410000 */
[----:B---3--:R-:W-:Y:S02]  /*12f40*/  FMNMX.FTZ R102, R7, R102, !PT ;  /* 0x0000006607667209 */ /* 0x008fe40007810000 */
[----:B------:R-:W-:Y:S02]  /*12f50*/  FSEL R5, R104, RZ, P0 ;  /* 0x000000ff68057208 */ /* 0x000fe40000000000 */
[----:B------:R-:W-:Y:S02]  /*12f60*/  FSEL R106, R106, RZ, P0 ;  /* 0x000000ff6a6a7208 */ /* 0x000fe40000000000 */
[----:B------:R-:W-:Y:S01]  /*12f70*/  FSETP.NEU.FTZ.AND P0, PT, R102, -INF , PT ;  /* 0xff8000006600780b */ /* 0x000fe20003f1d000 */
[----:B------:R-:W-:Y:S01]  /*12f80*/  FADD.FTZ R4, R2, -R5 ;  /* 0x8000000502047221 */ /* 0x000fe20000010000 */
[----:B------:R-:W-:-:S02]  /*12f90*/  FMUL.FTZ R2, R3, R102 ;  /* 0x0000006603027220 */ /* 0x000fc40000410000 */
[----:B------:R-:W-:-:S03]  /*12fa0*/  FSEL R5, R102, RZ, P0 ;  /* 0x000000ff66057208 */ /* 0x000fc60000000000 */
[----:B------:R-:W-:Y:S02]  /*12fb0*/  FSEL R2, R2, RZ, P0 ;  /* 0x000000ff02027208 */ /* 0x000fe40000000000 */
[----:B------:R-:W-:Y:S01]  /*12fc0*/  FADD.FTZ R0, R0, -R5 ;  /* 0x8000000500007221 */ /* 0x000fe20000010000 */
[-CC-:B------:R-:W-:Y:S01]  /*12fd0*/  FFMA.FTZ R6, R111, R3.reuse, -R106.reuse ;  /* 0x000000036f067223 */ /* 0x180fe2000001086a */
[-C--:B------:R-:W-:Y:S01]  /*12fe0*/  FFMA.FTZ R111, R123, R3.reuse, -R106 ;  /* 0x000000037b6f7223 */ /* 0x080fe2000001086a */
[-C--:B------:R-:W-:Y:S01]  /*12ff0*/  FFMA.FTZ R54, R113, R3.reuse, -R2 ;  /* 0x0000000371367223 */ /* 0x080fe20000010802 */
[----:B------:R-:W-:Y:S01]  /*13000*/  FMUL.FTZ R116, R3, R0 ;  /* 0x0000000003747220 */ /* 0x000fe20000410000 */
[-CC-:B------:R-:W-:Y:S01]  /*13010*/  FFMA.FTZ R114, R235, R3.reuse, -R106.reuse ;  /* 0x00000003eb727223 */ /* 0x180fe2000001086a */
[-C--:B------:R-:W-:Y:S01]  /*13020*/  FFMA.FTZ R109, R109, R3.reuse, -R106 ;  /* 0x000000036d6d7223 */ /* 0x080fe2000001086a */
[----:B------:R-:W-:Y:S01]  /*13030*/  FMUL.FTZ R4, R3, R4 ;  /* 0x0000000403047220 */ /* 0x000fe20000410000 */
[-CC-:B------:R-:W-:Y:S01]  /*13040*/  FFMA.FTZ R115, R115, R3.reuse, -R2.reuse ;  /* 0x0000000373737223 */ /* 0x180fe20000010802 */
[-CC-:B------:R-:W-:Y:S01]  /*13050*/  FFMA.FTZ R113, R231, R3.reuse, -R2.reuse ;  /* 0x00000003e7717223 */ /* 0x180fe20000010802 */
[----:B------:R-:W-:Y:S01]  /*13060*/  FFMA.FTZ R0, R233, R3, -R2 ;  /* 0x00000003e9007223 */ /* 0x000fe20000010802 */
[----:B------:R-:W-:Y:S04]  /*13070*/  MUFU.EX2 R123, R6 ;  /* 0x00000006007b7308 */ /* 0x000fe80000000800 */
[----:B------:R1:W-:Y:S04]  /*13080*/  MUFU.EX2 R52, R4 ;  /* 0x0000000400347308 */ /* 0x0003e80000000800 */
[----:B------:R-:W2:Y:S04]  /*13090*/  MUFU.EX2 R111, R111 ;  /* 0x0000006f006f7308 */ /* 0x000ea80000000800 */
[----:B------:R-:W-:Y:S04]  /*130a0*/  MUFU.EX2 R114, R114 ;  /* 0x0000007200727308 */ /* 0x000fe80000000800 */
[----:B------:R-:W3:Y:S01]  /*130b0*/  MUFU.EX2 R109, R109 ;  /* 0x0000006d006d7308 */ /* 0x000ee20000000800 */
[----:B-1----:R-:W1:Y:S03]  /*130c0*/  LDSM.16.MT88.4 R4, [R162+0x6000] ;  /* 0x00600000a204783b */ /* 0x002e660000004200 */
[----:B------:R-:W-:Y:S04]  /*130d0*/  MUFU.EX2 R54, R54 ;  /* 0x0000003600367308 */ /* 0x000fe80000000800 */
[----:B------:R-:W4:Y:S04]  /*130e0*/  MUFU.EX2 R115, R115 ;  /* 0x0000007300737308 */ /* 0x000f280000000800 */
[----:B------:R-:W5:Y:S04]  /*130f0*/  MUFU.EX2 R116, R116 ;  /* 0x0000007400747308 */ /* 0x000f680000000800 */
[----:B------:R-:W-:Y:S04]  /*13100*/  MUFU.EX2 R113, R113 ;  /* 0x0000007100717308 */ /* 0x000fe80000000800 */
[----:B------:R-:W1:Y:S01]  /*13110*/  MUFU.EX2 R0, R0 ;  /* 0x0000000000007308 */ /* 0x000e620000000800 */
[----:B--2---:R-:W-:Y:S01]  /*13120*/  F2FP.BF16.F32.PACK_AB R12, R111, R123 ;  /* 0x0000007b6f0c723e */ /* 0x004fe200000010ff */
[----:B------:R-:W-:Y:S01]  /*13130*/  FMUL.FTZ R32, R80, R52 ;  /* 0x0000003450207220 */ /* 0x000fe20000410000 */
[----:B---3--:R-:W-:Y:S01]  /*13140*/  F2FP.BF16.F32.PACK_AB R14, R109, R114 ;  /* 0x000000726d0e723e */ /* 0x008fe200000010ff */
[----:B------:R-:W-:Y:S01]  /*13150*/  FMUL.FTZ R33, R81, R52 ;  /* 0x0000003451217220 */ /* 0x000fe20000410000 */
[----:B----4-:R-:W-:Y:S01]  /*13160*/  F2FP.BF16.F32.PACK_AB R13, R115, R54 ;  /* 0x00000036730d723e */ /* 0x010fe200000010ff */
[-C--:B-----5:R-:W-:Y:S01]  /*13170*/  FMUL.FTZ R34, R82, R116.reuse ;  /* 0x0000007452227220 */ /* 0x0a0fe20000410000 */
[----:B------:R-:W-:Y:S01]  /*13180*/  FMUL.FTZ R35, R83, R116 ;  /* 0x0000007453237220 */ /* 0x000fe20000410000 */
[-C--:B------:R-:W-:Y:S01]  /*13190*/  FMUL.FTZ R76, R76, R52.reuse ;  /* 0x000000344c4c7220 */ /* 0x080fe20000410000 */
[----:B------:R-:W-:Y:S01]  /*131a0*/  FMUL.FTZ R77, R77, R52 ;  /* 0x000000344d4d7220 */ /* 0x000fe20000410000 */
[-C--:B------:R-:W-:Y:S01]  /*131b0*/  FMUL.FTZ R78, R78, R116.reuse ;  /* 0x000000744e4e7220 */ /* 0x080fe20000410000 */
[----:B------:R-:W-:Y:S01]  /*131c0*/  FMUL.FTZ R79, R79, R116 ;  /* 0x000000744f4f7220 */ /* 0x000fe20000410000 */
[----:B-1----:R-:W-:Y:S01]  /*131d0*/  F2FP.BF16.F32.PACK_AB R15, R0, R113 ;  /* 0x00000071000f723e */ /* 0x002fe200000010ff */
[-C--:B------:R-:W-:Y:S01]  /*131e0*/  FMUL.FTZ R8, R96, R52.reuse ;  /* 0x0000003460087220 */ /* 0x080fe20000410000 */
[----:B------:R-:W-:Y:S01]  /*131f0*/  FMUL.FTZ R9, R97, R52 ;  /* 0x0000003461097220 */ /* 0x000fe20000410000 */
[-C--:B------:R-:W-:Y:S01]  /*13200*/  FMUL.FTZ R10, R98, R116.reuse ;  /* 0x00000074620a7220 */ /* 0x080fe20000410000 */
[----:B------:R-:W-:Y:S01]  /*13210*/  FMUL.FTZ R11, R99, R116 ;  /* 0x00000074630b7220 */ /* 0x000fe20000410000 */
[-C--:B------:R-:W-:Y:S01]  /*13220*/  FMUL.FTZ R36, R72, R52.reuse ;  /* 0x0000003448247220 */ /* 0x080fe20000410000 */
[----:B------:R-:W-:Y:S01]  /*13230*/  FMUL.FTZ R37, R73, R52 ;  /* 0x0000003449257220 */ /* 0x000fe20000410000 */
[C---:B------:R-:W-:Y:S01]  /*13240*/  HMMA.16816.F32.BF16 R32, R12.reuse, R24, R32 ;  /* 0x000000180c20723c */ /* 0x040fe20000041820 */
[-C--:B------:R-:W-:Y:S01]  /*13250*/  FMUL.FTZ R38, R74, R116.reuse ;  /* 0x000000744a267220 */ /* 0x080fe20000410000 */
[----:B------:R-:W-:Y:S01]  /*13260*/  FMUL.FTZ R39, R75, R116 ;  /* 0x000000744b277220 */ /* 0x000fe20000410000 */
[-C--:B------:R-:W-:Y:S01]  /*13270*/  FMUL.FTZ R92, R92, R52.reuse ;  /* 0x000000345c5c7220 */ /* 0x080fe20000410000 */
[----:B------:R-:W-:Y:S01]  /*13280*/  FMUL.FTZ R93, R93, R52 ;  /* 0x000000345d5d7220 */ /* 0x000fe20000410000 */
[-C--:B------:R-:W-:Y:S01]  /*13290*/  FMUL.FTZ R94, R94, R116.reuse ;  /* 0x000000745e5e7220 */ /* 0x080fe20000410000 */
[----:B------:R-:W-:Y:S01]  /*132a0*/  FMUL.FTZ R95, R95, R116 ;  /* 0x000000745f5f7220 */ /* 0x000fe20000410000 */
[-CC-:B------:R-:W-:Y:S01]  /*132b0*/  FFMA.FTZ R73, R229, R3.reuse, -R106.reuse ;  /* 0x00000003e5497223 */ /* 0x180fe2000001086a */
[C---:B------:R-:W-:Y:S01]  /*132c0*/  HMMA.16816.F32.BF16 R24, R12.reuse, R26, R76 ;  /* 0x0000001a0c18723c */ /* 0x040fe2000004184c */
        /* <DEDUP_REMOVED lines=8> */
[----:B------:R-:W-:Y:S04]  /*13350*/  MUFU.EX2 R78, R78 ;  /* 0x0000004e004e7308 */ /* 0x000fe80000000800 */
[----:B------:R-:W1:Y:S03]  /*13360*/  MUFU.EX2 R77, R77 ;  /* 0x0000004d004d7308 */ /* 0x000e660000000800 */
[----:B------:R-:W-:Y:S01]  /*13370*/  HMMA.16816.F32.BF16 R16, R12, R18, R92 ;  /* 0x000000120c10723c */ /* 0x000fe2000004185c */
[----:B------:R-:W-:Y:S01]  /*13380*/  MUFU.EX2 R76, R76 ;  /* 0x0000004c004c7308 */ /* 0x000fe20000000800 */
[----:B------:R-:W-:-:S03]  /*13390*/  FMUL.FTZ R20, R88, R52 ;  /* 0x0000003458147220 */ /* 0x000fc60000410000 */
[----:B------:R-:W-:Y:S04]  /*133a0*/  MUFU.EX2 R73, R73 ;  /* 0x0000004900497308 */ /* 0x000fe80000000800 */
[----:B------:R-:W-:Y:S04]  /*133b0*/  MUFU.EX2 R79, R79 ;  /* 0x0000004f004f7308 */ /* 0x000fe80000000800 */
[----:B------:R-:W2:Y:S04]  /*133c0*/  MUFU.EX2 R74, R74 ;  /* 0x0000004a004a7308 */ /* 0x000ea80000000800 */
        /* <DEDUP_REMOVED lines=15> */
[-CC-:B------:R-:W-:Y:S01]  /*134c0*/  FFMA.FTZ R82, R209, R3.reuse, -R106.reuse ;  /* 0x00000003d1527223 */ /* 0x180fe2000001086a */
[-C--:B------:R-:W-:Y:S01]  /*134d0*/  FFMA.FTZ R81, R211, R3.reuse, -R106 ;  /* 0x00000003d3517223 */ /* 0x080fe2000001086a */
[-C--:B------:R-:W-:Y:S01]  /*134e0*/  FFMA.FTZ R80, R197, R3.reuse, -R2 ;  /* 0x00000003c5507223 */ /* 0x080fe20000010802 */
[-CC-:B------:R-:W-:Y:S01]  /*134f0*/  FFMA.FTZ R99, R157, R3.reuse, -R106.reuse ;  /* 0x000000039d637223 */ /* 0x180fe2000001086a */
[-CC-:B------:R-:W-:Y:S01]  /*13500*/  FFMA.FTZ R98, R159, R3.reuse, -R106.reuse ;  /* 0x000000039f627223 */ /* 0x180fe2000001086a */
[--C-:B------:R-:W-:Y:S01]  /*13510*/  FFMA.FTZ R96, R179, R3, -R106.reuse ;  /* 0x00000003b3607223 */ /* 0x100fe2000001086a */
[C---:B------:R-:W-:Y:S08]  /*13520*/  HMMA.16816.F32.BF16 R4, R12.reuse, R6, R84 ;  /* 0x000000060c04723c */ /* 0x040ff00000041854 */
[C---:B------:R-:W-:Y:S01]  /*13530*/  HMMA.16816.F32.BF16 R36, R12.reuse, R28, R36 ;  /* 0x0000001c0c24723c */ /* 0x040fe20000041824 */
[----:B-1----:R-:W-:Y:S01]  /*13540*/  F2FP.BF16.F32.PACK_AB R28, R77, R78 ;  /* 0x0000004e4d1c723e */ /* 0x002fe200000010ff */
[----:B------:R-:W-:Y:S01]  /*13550*/  MUFU.EX2 R83, R83 ;  /* 0x0000005300537308 */ /* 0x000fe20000000800 */
[----:B--2---:R-:W-:Y:S01]  /*13560*/  F2FP.BF16.F32.PACK_AB R29, R74, R79 ;  /* 0x0000004f4a1d723e */ /* 0x004fe200000010ff */
[-C--:B------:R-:W-:Y:S01]  /*13570*/  FFMA.FTZ R89, R195, R3.reuse, -R106 ;  /* 0x00000003c3597223 */ /* 0x080fe2000001086a */
[-CC-:B------:R-:W-:Y:S01]  /*13580*/  FFMA.FTZ R97, R149, R3.reuse, -R2.reuse ;  /* 0x0000000395617223 */ /* 0x180fe20000010802 */
[----:B------:R-:W1:Y:S01]  /*13590*/  MUFU.EX2 R82, R82 ;  /* 0x0000005200527308 */ /* 0x000e620000000800 */
[--C-:B------:R-:W-:Y:S01]  /*135a0*/  FFMA.FTZ R90, R153, R3, -R2.reuse ;  /* 0x00000003995a7223 */ /* 0x100fe20000010802 */
[----:B------:R-:W-:Y:S01]  /*135b0*/  HMMA.16816.F32.BF16 R12, R12, R30, R68 ;  /* 0x0000001e0c0c723c */ /* 0x000fe20000041844 */
[----:B------:R-:W-:Y:S01]  /*135c0*/  F2FP.BF16.F32.PACK_AB R30, R73, R76 ;  /* 0x0000004c491e723e */ /* 0x000fe200000010ff */
[----:B------:R-:W-:Y:S01]  /*135d0*/  MUFU.EX2 R81, R81 ;  /* 0x0000005100517308 */ /* 0x000fe20000000800 */
[----:B---3--:R-:W-:Y:S01]  /*135e0*/  F2FP.BF16.F32.PACK_AB R31, R72, R75 ;  /* 0x0000004b481f723e */ /* 0x008fe200000010ff */
[-CC-:B------:R-:W-:Y:S01]  /*135f0*/  FFMA.FTZ R91, R151, R3.reuse, -R2.reuse ;  /* 0x00000003975b7223 */ /* 0x180fe20000010802 */
[-C--:B------:R-:W-:Y:S01]  /*13600*/  FFMA.FTZ R88, R155, R3.reuse, -R2 ;  /* 0x000000039b587223 */ /* 0x080fe20000010802 */
[----:B------:R-:W-:Y:S01]  /*13610*/  MUFU.EX2 R80, R80 ;  /* 0x0000005000507308 */ /* 0x000fe20000000800 */
[-CC-:B------:R-:W-:Y:S01]  /*13620*/  FFMA.FTZ R120, R141, R3.reuse, -R106.reuse ;  /* 0x000000038d787223 */ /* 0x180fe2000001086a */
[-C--:B------:R-:W-:Y:S01]  /*13630*/  FFMA.FTZ R118, R147, R3.reuse, -R106 ;  /* 0x0000000393767223 */ /* 0x080fe2000001086a */
[-CC-:B------:R-:W-:Y:S01]  /*13640*/  FFMA.FTZ R128, R135, R3.reuse, -R2.reuse ;  /* 0x0000000387807223 */ /* 0x180fe20000010802 */
[C---:B------:R-:W-:Y:S01]  /*13650*/  HMMA.16816.F32.BF16 R8, R28.reuse, R40, R8 ;  /* 0x000000281c08723c */ /* 0x040fe20000041808 */
[----:B------:R-:W-:Y:S01]  /*13660*/  MUFU.EX2 R99, R99 ;  /* 0x0000006300637308 */ /* 0x000fe20000000800 */
[-C--:B------:R-:W-:Y:S01]  /*13670*/  FFMA.FTZ R122, R143, R3.reuse, -R2 ;  /* 0x000000038f7a7223 */ /* 0x080fe20000010802 */
[-C--:B------:R-:W-:Y:S01]  /*13680*/  FFMA.FTZ R132, R119, R3.reuse, -R106 ;  /* 0x0000000377847223 */ /* 0x080fe2000001086a */
[-C--:B------:R-:W-:Y:S01]  /*13690*/  FFMA.FTZ R134, R125, R3.reuse, -R2 ;  /* 0x000000037d867223 */ /* 0x080fe20000010802 */
[----:B------:R-:W-:Y:S01]  /*136a0*/  MUFU.EX2 R98, R98 ;  /* 0x0000006200627308 */ /* 0x000fe20000000800 */
[-C--:B------:R-:W-:Y:S01]  /*136b0*/  FFMA.FTZ R130, R129, R3.reuse, -R106 ;  /* 0x0000000381827223 */ /* 0x080fe2000001086a */
[-C--:B------:R-:W-:Y:S01]  /*136c0*/  FFMA.FTZ R136, R55, R3.reuse, -R2 ;  /* 0x0000000337887223 */ /* 0x080fe20000010802 */
[C---:B------:R-:W-:Y:S01]  /*136d0*/  HMMA.16816.F32.BF16 R16, R28.reuse, R42, R16 ;  /* 0x0000002a1c10723c */ /* 0x040fe20000041810 */
[----:B------:R-:W2:Y:S01]  /*136e0*/  LDSM.16.MT88.4 R40, [R160+0x6800] ;  /* 0x00680000a028783b */ /* 0x000ea20000004200 */
[----:B------:R-:W-:Y:S01]  /*136f0*/  MUFU.EX2 R96, R96 ;  /* 0x0000006000607308 */ /* 0x000fe20000000800 */
[-C--:B------:R-:W-:Y:S01]  /*13700*/  FFMA.FTZ R131, R131, R3.reuse, -R106 ;  /* 0x0000000383837223 */ /* 0x080fe2000001086a */
[----:B------:R-:W-:Y:S01]  /*13710*/  FFMA.FTZ R198, R198, R52, R123 ;  /* 0x00000034c6c67223 */ /* 0x000fe2000001007b */
[----:B------:R-:W-:Y:S01]  /*13720*/  FFMA.FTZ R116, R199, R116, R54 ;  /* 0x00000074c7747223 */ /* 0x000fe20000010036 */
[-CC-:B------:R-:W-:Y:S01]  /*13730*/  FFMA.FTZ R58, R58, R3.reuse, -R106.reuse ;  /* 0x000000033a3a7223 */ /* 0x180fe2000001086a */
[-CC-:B------:R-:W-:Y:S01]  /*13740*/  FFMA.FTZ R59, R59, R3.reuse, -R106.reuse ;  /* 0x000000033b3b7223 */ /* 0x180fe2000001086a */
[----:B------:R-:W-:Y:S01]  /*13750*/  HMMA.16816.F32.BF16 R32, R28, R44, R32 ;  /* 0x0000002c1c20723c */ /* 0x000fe20000041820 */
[-C--:B------:R-:W-:Y:S01]  /*13760*/  FFMA.FTZ R60, R60, R3.reuse, -R106 ;  /* 0x000000033c3c7223 */ /* 0x080fe2000001086a */
[----:B------:R-:W-:Y:S01]  /*13770*/  LDSM.16.MT88.4 R92, [R166+0x9800] ;  /* 0x00980000a65c783b */ /* 0x000fe20000004200 */
[----:B------:R-:W-:-:S03]  /*13780*/  FFMA.FTZ R103, R103, R3, -R2 ;  /* 0x0000000367677223 */ /* 0x000fc60000010802 */
[----:B------:R-:W-:Y:S02]  /*13790*/  LDSM.16.MT88.4 R84, [R162+0x9800] ;  /* 0x00980000a254783b */ /* 0x000fe40000004200 */
[----:B------:R-:W-:Y:S02]  /*137a0*/  HMMA.16816.F32.BF16 R24, R28, R46, R24 ;  /* 0x0000002e1c18723c */ /* 0x000fe40000041818 */
[----:B------:R-:W3:Y:S01]  /*137b0*/  LDSM.16.MT88.4 R44, [R166+0x7000] ;  /* 0x00700000a62c783b */ /* 0x000ee20000004200 */
[-C--:B------:R-:W-:Y:S01]  /*137c0*/  FFMA.FTZ R70, R213, R3.reuse, -R106 ;  /* 0x00000003d5467223 */ /* 0x080fe2000001086a */
[-CC-:B------:R-:W-:Y:S01]  /*137d0*/  FFMA.FTZ R71, R203, R3.reuse, -R2.reuse ;  /* 0x00000003cb477223 */ /* 0x180fe20000010802 */
[-CC-:B------:R-:W-:Y:S01]  /*137e0*/  FFMA.FTZ R69, R201, R3.reuse, -R2.reuse ;  /* 0x00000003c9457223 */ /* 0x180fe20000010802 */
[----:B------:R-:W-:-:S03]  /*137f0*/  FFMA.FTZ R68, R205, R3, -R2 ;  /* 0x00000003cd447223 */ /* 0x000fc60000010802 */
[----:B------:R-:W4:Y:S04]  /*13800*/  MUFU.EX2 R70, R70 ;  /* 0x0000004600467308 */ /* 0x000f280000000800 */
[----:B------:R-:W5:Y:S04]  /*13810*/  MUFU.EX2 R71, R71 ;  /* 0x0000004700477308 */ /* 0x000f680000000800 */
[----:B------:R-:W-:Y:S04]  /*13820*/  MUFU.EX2 R69, R69 ;  /* 0x0000004500457308 */ /* 0x000fe80000000800 */
[----:B------:R-:W5:Y:S01]  /*13830*/  MUFU.EX2 R68, R68 ;  /* 0x0000004400447308 */ /* 0x000f620000000800 */
[C---:B------:R-:W-:Y:S08]  /*13840*/  HMMA.16816.F32.BF16 R20, R28.reuse, R48, R20 ;  /* 0x000000301c14723c */ /* 0x040ff00000041814 */
[C---:B------:R-:W-:Y:S01]  /*13850*/  HMMA.16816.F32.BF16 R4, R28.reuse, R50, R4 ;  /* 0x000000321c04723c */ /* 0x040fe20000041804 */
[----:B------:R-:W-:Y:S07]  /*13860*/  LDSM.16.MT88.4 R48, [R162+0x7000] ;  /* 0x00700000a230783b */ /* 0x000fee0000004200 */
[C---:B--2---:R-:W-:Y:S08]  /*13870*/  HMMA.16816.F32.BF16 R36, R28.reuse, R40, R36 ;  /* 0x000000281c24723c */ /* 0x044ff00000041824 */
[----:B------:R-:W-:Y:S01]  /*13880*/  HMMA.16816.F32.BF16 R12, R28, R42, R12 ;  /* 0x0000002a1c0c723c */ /* 0x000fe2000004180c */
[----:B-1----:R-:W-:Y:S01]  /*13890*/  F2FP.BF16.F32.PACK_AB R28, R82, R83 ;  /* 0x00000053521c723e */ /* 0x002fe200000010ff */
[----:B------:R-:W-:Y:S01]  /*138a0*/  LDSM.16.MT88.4 R40, [R160+0x7000] ;  /* 0x00700000a028783b */ /* 0x000fe20000004200 */
[----:B----4-:R-:W-:-:S02]  /*138b0*/  F2FP.BF16.F32.PACK_AB R30, R70, R81 ;  /* 0x00000051461e723e */ /* 0x010fc400000010ff */
[----:B-----5:R-:W-:Y:S02]  /*138c0*/  F2FP.BF16.F32.PACK_AB R29, R71, R80 ;  /* 0x00000050471d723e */ /* 0x020fe400000010ff */
[----:B------:R-:W-:-:S07]  /*138d0*/  F2FP.BF16.F32.PACK_AB R31, R68, R69 ;  /* 0x00000045441f723e */ /* 0x000fce00000010ff */
[C---:B---3--:R-:W-:Y:S08]  /*138e0*/  HMMA.16816.F32.BF16 R8, R28.reuse, R44, R8 ;  /* 0x0000002c1c08723c */ /* 0x048ff00000041808 */
[C---:B------:R-:W-:Y:S01]  /*138f0*/  HMMA.16816.F32.BF16 R16, R28.reuse, R46, R16 ;  /* 0x0000002e1c10723c */ /* 0x040fe20000041810 */
[----:B------:R-:W1:Y:S01]  /*13900*/  LDSM.16.MT88.4 R44, [R161+0x7000] ;  /* 0x00700000a12c783b */ /* 0x000e620000004200 */
[----:B------:R-:W2:Y:S04]  /*13910*/  MUFU.EX2 R89, R89 ;  /* 0x0000005900597308 */ /* 0x000ea80000000800 */
[----:B------:R-:W-:Y:S04]  /*13920*/  MUFU.EX2 R97, R97 ;  /* 0x0000006100617308 */ /* 0x000fe80000000800 */
[----:B------:R-:W3:Y:S04]  /*13930*/  MUFU.EX2 R90, R90 ;  /* 0x0000005a005a7308 */ /* 0x000ee80000000800 */
[----:B------:R-:W-:Y:S04]  /*13940*/  MUFU.EX2 R91, R91 ;  /* 0x0000005b005b7308 */ /* 0x000fe80000000800 */
[----:B------:R-:W4:Y:S01]  /*13950*/  MUFU.EX2 R88, R88 ;  /* 0x0000005800587308 */ /* 0x000f220000000800 */
[C---:B-1----:R-:W-:Y:S08]  /*13960*/  HMMA.16816.F32.BF16 R32, R28.reuse, R44, R32 ;  /* 0x0000002c1c20723c */ /* 0x042ff00000041820 */
[C---:B------:R-:W-:Y:S01]  /*13970*/  HMMA.16816.F32.BF16 R24, R28.reuse, R46, R24 ;  /* 0x0000002e1c18723c */ /* 0x040fe20000041818 */
[----:B------:R-:W1:Y:S07]  /*13980*/  LDSM.16.MT88.4 R44, [R166+0x7800] ;  /* 0x00780000a62c783b */ /* 0x000e6e0000004200 */
[C---:B------:R-:W-:Y:S08]  /*13990*/  HMMA.16816.F32.BF16 R20, R28.reuse, R48, R20 ;  /* 0x000000301c14723c */ /* 0x040ff00000041814 */
[C---:B------:R-:W-:Y:S01]  /*139a0*/  HMMA.16816.F32.BF16 R4, R28.reuse, R50, R4 ;  /* 0x000000321c04723c */ /* 0x040fe20000041804 */
[----:B------:R-:W-:Y:S07]  /*139b0*/  LDSM.16.MT88.4 R48, [R162+0x7800] ;  /* 0x00780000a230783b */ /* 0x000fee0000004200 */
[C---:B------:R-:W-:Y:S08]  /*139c0*/  HMMA.16816.F32.BF16 R36, R28.reuse, R40, R36 ;  /* 0x000000281c24723c */ /* 0x040ff00000041824 */
[----:B------:R-:W-:Y:S01]  /*139d0*/  HMMA.16816.F32.BF16 R12, R28, R42, R12 ;  /* 0x0000002a1c0c723c */ /* 0x000fe2000004180c */
[----:B------:R-:W-:Y:S01]  /*139e0*/  F2FP.BF16.F32.PACK_AB R28, R98, R99 ;  /* 0x00000063621c723e */ /* 0x000fe200000010ff */
[----:B------:R-:W5:Y:S01]  /*139f0*/  LDSM.16.MT88.4 R40, [R160+0x7800] ;  /* 0x00780000a028783b */ /* 0x000f620000004200 */
[----:B--2---:R-:W-:-:S02]  /*13a00*/  F2FP.BF16.F32.PACK_AB R30, R89, R96 ;  /* 0x00000060591e723e */ /* 0x004fc400000010ff */
[----:B---3--:R-:W-:Y:S02]  /*13a10*/  F2FP.BF16.F32.PACK_AB R29, R90, R97 ;  /* 0x000000615a1d723e */ /* 0x008fe400000010ff */
[----:B----4-:R-:W-:-:S07]  /*13a20*/  F2FP.BF16.F32.PACK_AB R31, R88, R91 ;  /* 0x0000005b581f723e */ /* 0x010fce00000010ff */
[C---:B-1----:R-:W-:Y:S08]  /*13a30*/  HMMA.16816.F32.BF16 R8, R28.reuse, R44, R8 ;  /* 0x0000002c1c08723c */ /* 0x042ff00000041808 */
[C---:B------:R-:W-:Y:S01]  /*13a40*/  HMMA.16816.F32.BF16 R16, R28.reuse, R46, R16 ;  /* 0x0000002e1c10723c */ /* 0x040fe20000041810 */
[----:B------:R-:W1:Y:S01]  /*13a50*/  LDSM.16.MT88.4 R44, [R161+0x7800] ;  /* 0x00780000a12c783b */ /* 0x000e620000004200 */
[----:B------:R-:W-:Y:S04]  /*13a60*/  MUFU.EX2 R120, R120 ;  /* 0x0000007800787308 */ /* 0x000fe80000000800 */
[----:B------:R-:W-:Y:S04]  /*13a70*/  MUFU.EX2 R118, R118 ;  /* 0x0000007600767308 */ /* 0x000fe80000000800 */
[----:B------:R-:W-:Y:S01]  /*13a80*/  MUFU.EX2 R128, R128 ;  /* 0x0000008000807308 */ /* 0x000fe20000000800 */
[----:B-----5:R-:W-:Y:S01]  /*13a90*/  HMMA.16816.F32.BF16 R36, R28, R40, R36 ;  /* 0x000000281c24723c */ /* 0x020fe20000041824 */
[-C--:B------:R-:W-:Y:S01]  /*13aa0*/  FFMA.FTZ R41, R139, R3.reuse, -R106 ;  /* 0x000000038b297223 */ /* 0x080fe2000001086a */
[-C--:B------:R-:W-:Y:S01]  /*13ab0*/  FFMA.FTZ R40, R133, R3.reuse, -R2 ;  /* 0x0000000385287223 */ /* 0x080fe20000010802 */
[-C--:B------:R-:W-:Y:S01]  /*13ac0*/  FFMA.FTZ R139, R145, R3.reuse, -R106 ;  /* 0x00000003918b7223 */ /* 0x080fe2000001086a */
[----:B------:R-:W-:-:S04]  /*13ad0*/  FFMA.FTZ R133, R137, R3, -R2 ;  /* 0x0000000389857223 */ /* 0x000fc80000010802 */
[C---:B-1----:R-:W-:Y:S08]  /*13ae0*/  HMMA.16816.F32.BF16 R32, R28.reuse, R44, R32 ;  /* 0x0000002c1c20723c */ /* 0x042ff00000041820 */
[C---:B------:R-:W-:Y:S01]  /*13af0*/  HMMA.16816.F32.BF16 R24, R28.reuse, R46, R24 ;  /* 0x0000002e1c18723c */ /* 0x040fe20000041818 */
[----:B------:R-:W1:Y:S01]  /*13b00*/  LDSM.16.MT88.4 R44, [R166+0x8000] ;  /* 0x00800000a62c783b */ /* 0x000e620000004200 */
[----:B------:R-:W2:Y:S04]  /*13b10*/  MUFU.EX2 R141, R41 ;  /* 0x00000029008d7308 */ /* 0x000ea80000000800 */
[----:B------:R-:W3:Y:S04]  /*13b20*/  MUFU.EX2 R139, R139 ;  /* 0x0000008b008b7308 */ /* 0x000ee80000000800 */
[----:B------:R4:W5:Y:S04]  /*13b30*/  MUFU.EX2 R135, R40 ;  /* 0x0000002800877308 */ /* 0x0009680000000800 */
[----:B------:R-:W-:Y:S04]  /*13b40*/  MUFU.EX2 R133, R133 ;  /* 0x0000008500857308 */ /* 0x000fe80000000800 */
[----:B------:R-:W5:Y:S01]  /*13b50*/  MUFU.EX2 R122, R122 ;  /* 0x0000007a007a7308 */ /* 0x000f620000000800 */
[C---:B------:R-:W-:Y:S01]  /*13b60*/  HMMA.16816.F32.BF16 R12, R28.reuse, R42, R12 ;  /* 0x0000002a1c0c723c */ /* 0x040fe2000004180c */
[----:B----4-:R-:W4:Y:S07]  /*13b70*/  LDSM.16.MT88.4 R40, [R160+0x8000] ;  /* 0x00800000a028783b */ /* 0x010f2e0000004200 */
[C---:B------:R-:W-:Y:S08]  /*13b80*/  HMMA.16816.F32.BF16 R20, R28.reuse, R48, R20 ;  /* 0x000000301c14723c */ /* 0x040ff00000041814 */
[----:B------:R-:W-:Y:S01]  /*13b90*/  HMMA.16816.F32.BF16 R4, R28, R50, R4 ;  /* 0x000000321c04723c */ /* 0x000fe20000041804 */
[----:B--2---:R-:W-:Y:S01]  /*13ba0*/  F2FP.BF16.F32.PACK_AB R28, R120, R141 ;  /* 0x0000008d781c723e */ /* 0x004fe200000010ff */
[----:B------:R-:W2:Y:S01]  /*13bb0*/  LDSM.16.MT88.4 R48, [R162+0x8000] ;  /* 0x00800000a230783b */ /* 0x000ea20000004200 */
[----:B---3--:R-:W-:-:S02]  /*13bc0*/  F2FP.BF16.F32.PACK_AB R30, R118, R139 ;  /* 0x0000008b761e723e */ /* 0x008fc400000010ff */
[----:B-----5:R-:W-:Y:S02]  /*13bd0*/  F2FP.BF16.F32.PACK_AB R29, R128, R135 ;  /* 0x00000087801d723e */ /* 0x020fe400000010ff */
[----:B------:R-:W-:-:S07]  /*13be0*/  F2FP.BF16.F32.PACK_AB R31, R122, R133 ;  /* 0x000000857a1f723e */ /* 0x000fce00000010ff */
[C---:B-1----:R-:W-:Y:S08]  /*13bf0*/  HMMA.16816.F32.BF16 R8, R28.reuse, R44, R8 ;  /* 0x0000002c1c08723c */ /* 0x042ff00000041808 */
[C---:B------:R-:W-:Y:S01]  /*13c00*/  HMMA.16816.F32.BF16 R16, R28.reuse, R46, R16 ;  /* 0x0000002e1c10723c */ /* 0x040fe20000041810 */
[----:B------:R-:W1:Y:S07]  /*13c10*/  LDSM.16.MT88.4 R44, [R161+0x8000] ;  /* 0x00800000a12c783b */ /* 0x000e6e0000004200 */
[C---:B----4-:R-:W-:Y:S08]  /*13c20*/  HMMA.16816.F32.BF16 R36, R28.reuse, R40, R36 ;  /* 0x000000281c24723c */ /* 0x050ff00000041824 */
[----:B------:R-:W-:Y:S01]  /*13c30*/  HMMA.16816.F32.BF16 R12, R28, R42, R12 ;  /* 0x0000002a1c0c723c */ /* 0x000fe2000004180c */
[----:B------:R-:W3:Y:S01]  /*13c40*/  LDSM.16.MT88.4 R40, [R161+0x8800] ;  /* 0x00880000a128783b */ /* 0x000ee20000004200 */
[-C--:B------:R-:W-:Y:S01]  /*13c50*/  FFMA.FTZ R119, R121, R3.reuse, -R106 ;  /* 0x0000000379777223 */ /* 0x080fe2000001086a */
[-CC-:B------:R-:W-:Y:S01]  /*13c60*/  FFMA.FTZ R121, R117, R3.reuse, -R2.reuse ;  /* 0x0000000375797223 */ /* 0x180fe20000010802 */
[----:B------:R-:W-:-:S04]  /*13c70*/  FFMA.FTZ R125, R53, R3, -R2 ;  /* 0x00000003357d7223 */ /* 0x000fc80000010802 */
[C---:B--2---:R-:W-:Y:S01]  /*13c80*/  HMMA.16816.F32.BF16 R20, R28.reuse, R48, R20 ;  /* 0x000000301c14723c */ /* 0x044fe20000041814 */
[----:B------:R-:W-:Y:S07]  /*13c90*/  MUFU.EX2 R132, R132 ;  /* 0x0000008400847308 */ /* 0x000fee0000000800 */
[C---:B------:R-:W-:Y:S01]  /*13ca0*/  HMMA.16816.F32.BF16 R4, R28.reuse, R50, R4 ;  /* 0x000000321c04723c */ /* 0x040fe20000041804 */
[----:B------:R-:W2:Y:S01]  /*13cb0*/  LDSM.16.MT88.4 R48, [R166+0x8800] ;  /* 0x00880000a630783b */ /* 0x000ea20000004200 */
[----:B------:R-:W4:Y:S06]  /*13cc0*/  MUFU.EX2 R119, R119 ;  /* 0x0000007700777308 */ /* 0x000f2c0000000800 */
[C---:B-1----:R-:W-:Y:S01]  /*13cd0*/  HMMA.16816.F32.BF16 R32, R28.reuse, R44, R32 ;  /* 0x0000002c1c20723c */ /* 0x042fe20000041820 */
[----:B------:R-:W-:Y:S07]  /*13ce0*/  MUFU.EX2 R130, R130 ;  /* 0x0000008200827308 */ /* 0x000fee0000000800 */
[----:B------:R-:W-:Y:S01]  /*13cf0*/  HMMA.16816.F32.BF16 R24, R28, R46, R24 ;  /* 0x0000002e1c18723c */ /* 0x000fe20000041818 */
[----:B------:R-:W1:Y:S04]  /*13d00*/  LDSM.16.MT88.4 R44, [R162+0x8800] ;  /* 0x00880000a22c783b */ /* 0x000e680000004200 */
[----:B------:R-:W5:Y:S01]  /*13d10*/  LDSM.16.MT88.4 R28, [R160+0x8800] ;  /* 0x00880000a01c783b */ /* 0x000f620000004200 */
[----:B------:R-:W3:Y:S04]  /*13d20*/  MUFU.EX2 R117, R131 ;  /* 0x0000008300757308 */ /* 0x000ee80000000800 */
[----:B------:R-:W-:Y:S04]  /*13d30*/  MUFU.EX2 R121, R121 ;  /* 0x0000007900797308 */ /* 0x000fe80000000800 */
[----:B------:R-:W2:Y:S04]  /*13d40*/  MUFU.EX2 R134, R134 ;  /* 0x0000008600867308 */ /* 0x000ea80000000800 */
[----:B------:R-:W-:Y:S04]  /*13d50*/  MUFU.EX2 R136, R136 ;  /* 0x0000008800887308 */ /* 0x000fe80000000800 */
[----:B------:R-:W1:Y:S01]  /*13d60*/  MUFU.EX2 R125, R125 ;  /* 0x0000007d007d7308 */ /* 0x000e620000000800 */
[----:B----4-:R-:W-:-:S02]  /*13d70*/  F2FP.BF16.F32.PACK_AB R52, R119, R132 ;  /* 0x000000847734723e */ /* 0x010fc400000010ff */
[----:B---3--:R-:W-:Y:S02]  /*13d80*/  F2FP.BF16.F32.PACK_AB R54, R117, R130 ;  /* 0x000000827536723e */ /* 0x008fe400000010ff */
[----:B--2---:R-:W-:Y:S02]  /*13d90*/  F2FP.BF16.F32.PACK_AB R53, R134, R121 ;  /* 0x000000798635723e */ /* 0x004fe400000010ff */
[----:B-1----:R-:W-:-:S07]  /*13da0*/  F2FP.BF16.F32.PACK_AB R55, R125, R136 ;  /* 0x000000887d37723e */ /* 0x002fce00000010ff */
[C---:B------:R-:W-:Y:S08]  /*13db0*/  HMMA.16816.F32.BF16 R32, R52.reuse, R40, R32 ;  /* 0x000000283420723c */ /* 0x040ff00000041820 */
[----:B------:R-:W-:Y:S01]  /*13dc0*/  HMMA.16816.F32.BF16 R24, R52, R42, R24 ;  /* 0x0000002a3418723c */ /* 0x000fe20000041818 */
[----:B------:R-:W1:Y:S01]  /*13dd0*/  LDSM.16.MT88.4 R40, [R166+0x9000] ;  /* 0x00900000a628783b */ /* 0x000e620000004200 */
[----:B------:R-:W-:-:S06]  /*13de0*/  FFMA.FTZ R123, R62, R3, -R106 ;  /* 0x000000033e7b7223 */ /* 0x000fcc000001086a */
[----:B------:R-:W-:Y:S01]  /*13df0*/  HMMA.16816.F32.BF16 R8, R52, R48, R8 ;  /* 0x000000303408723c */ /* 0x000fe20000041808 */
[----:B------:R-:W-:-:S07]  /*13e00*/  FFMA.FTZ R48, R56, R3, -R2 ;  /* 0x0000000338307223 */ /* 0x000fce0000010802 */
[C---:B------:R-:W-:Y:S01]  /*13e10*/  HMMA.16816.F32.BF16 R16, R52.reuse, R50, R16 ;  /* 0x000000323410723c */ /* 0x040fe20000041810 */
[----:B------:R-:W-:Y:S07]  /*13e20*/  MUFU.EX2 R58, R58 ;  /* 0x0000003a003a7308 */ /* 0x000fee0000000800 */
[C---:B------:R-:W-:Y:S01]  /*13e30*/  HMMA.16816.F32.BF16 R20, R52.reuse, R44, R20 ;  /* 0x0000002c3414723c */ /* 0x040fe20000041814 */
[----:B------:R-:W-:Y:S07]  /*13e40*/  MUFU.EX2 R59, R59 ;  /* 0x0000003b003b7308 */ /* 0x000fee0000000800 */
[C---:B------:R-:W-:Y:S01]  /*13e50*/  HMMA.16816.F32.BF16 R4, R52.reuse, R46, R4 ;  /* 0x0000002e3404723c */ /* 0x040fe20000041804 */
[----:B------:R-:W2:Y:S07]  /*13e60*/  LDSM.16.MT88.4 R44, [R161+0x9000] ;  /* 0x00900000a12c783b */ /* 0x000eae0000004200 */
[C---:B-----5:R-:W-:Y:S01]  /*13e70*/  HMMA.16816.F32.BF16 R36, R52.reuse, R28, R36 ;  /* 0x0000001c3424723c */ /* 0x060fe20000041824 */
[----:B------:R-:W-:Y:S07]  /*13e80*/  MUFU.EX2 R123, R123 ;  /* 0x0000007b007b7308 */ /* 0x000fee0000000800 */
[----:B------:R-:W-:Y:S01]  /*13e90*/  HMMA.16816.F32.BF16 R12, R52, R30, R12 ;  /* 0x0000001e340c723c */ /* 0x000fe2000004180c */
[-CC-:B------:R-:W-:Y:S01]  /*13ea0*/  FFMA.FTZ R53, R57, R3.reuse, -R2.reuse ;  /* 0x0000000339357223 */ /* 0x180fe20000010802 */
[-CC-:B------:R-:W-:Y:S01]  /*13eb0*/  FFMA.FTZ R55, R107, R3.reuse, -R2.reuse ;  /* 0x000000036b377223 */ /* 0x180fe20000010802 */
[----:B------:R-:W-:Y:S01]  /*13ec0*/  FFMA.FTZ R52, R112, R3, -R2 ;  /* 0x0000000370347223 */ /* 0x000fe20000010802 */
[----:B------:R-:W3:Y:S01]  /*13ed0*/  MUFU.EX2 R56, R60 ;  /* 0x0000003c00387308 */ /* 0x000ee20000000800 */
[----:B------:R-:W-:Y:S01]  /*13ee0*/  FADD.FTZ R111, R111, R198 ;  /* 0x000000c66f6f7221 */ /* 0x000fe20000010000 */
[----:B------:R-:W-:Y:S01]  /*13ef0*/  FADD.FTZ R116, R115, R116 ;  /* 0x0000007473747221 */ /* 0x000fe20000010000 */
[----:B------:R-:W4:Y:S01]  /*13f00*/  LDSM.16.MT88.4 R28, [R162+0x9000] ;  /* 0x00900000a21c783b */ /* 0x000f220000004200 */
[----:B------:R5:W-:Y:S04]  /*13f10*/  MUFU.EX2 R54, R48 ;  /* 0x0000003000367308 */ /* 0x000be80000000800 */
[----:B------:R-:W1:Y:S04]  /*13f20*/  MUFU.EX2 R53, R53 ;  /* 0x0000003500357308 */ /* 0x000e680000000800 */
[----:B------:R-:W-:Y:S04]  /*13f30*/  MUFU.EX2 R55, R55 ;  /* 0x0000003700377308 */ /* 0x000fe80000000800 */
[----:B------:R-:W2:Y:S01]  /*13f40*/  MUFU.EX2 R52, R52 ;  /* 0x0000003400347308 */ /* 0x000ea20000000800 */
[----:B---3--:R-:W-:-:S02]  /*13f50*/  F2FP.BF16.F32.PACK_AB R50, R56, R123 ;  /* 0x0000007b3832723e */ /* 0x008fc400000010ff */
[----:B-----5:R-:W-:Y:S01]  /*13f60*/  F2FP.BF16.F32.PACK_AB R48, R59, R58 ;  /* 0x0000003a3b30723e */ /* 0x020fe200000010ff */
[----:B------:R-:W-:Y:S01]  /*13f70*/  FADD.FTZ R114, R114, R111 ;  /* 0x0000006f72727221 */ /* 0x000fe20000010000 */
[----:B-1----:R-:W-:Y:S01]  /*13f80*/  F2FP.BF16.F32.PACK_AB R49, R53, R54 ;  /* 0x000000363531723e */ /* 0x002fe200000010ff */
[----:B------:R-:W-:Y:S02]  /*13f90*/  FADD.FTZ R113, R113, R116 ;  /* 0x0000007471717221 */ /* 0x000fe40000010000 */
[----:B------:R-:W-:Y:S01]  /*13fa0*/  FADD.FTZ R109, R109, R114 ;  /* 0x000000726d6d7221 */ /* 0x000fe20000010000 */
[----:B--2---:R-:W-:Y:S01]  /*13fb0*/  F2FP.BF16.F32.PACK_AB R51, R52, R55 ;  /* 0x000000373433723e */ /* 0x004fe200000010ff */
[----:B------:R-:W-:Y:S02]  /*13fc0*/  FADD.FTZ R0, R0, R113 ;  /* 0x0000007100007221 */ /* 0x000fe40000010000 */
[----:B------:R-:W-:-:S04]  /*13fd0*/  FADD.FTZ R78, R78, R109 ;  /* 0x0000006d4e4e7221 */ /* 0x000fc80000010000 */
[----:B------:R-:W-:Y:S01]  /*13fe0*/  HMMA.16816.F32.BF16 R8, R48, R40, R8 ;  /* 0x000000283008723c */ /* 0x000fe20000041808 */
[----:B------:R-:W-:-:S07]  /*13ff0*/  FADD.FTZ R79, R79, R0 ;  /* 0x000000004f4f7221 */ /* 0x000fce0000010000 */
        /* <DEDUP_REMOVED lines=11> */
[-C--:B------:R-:W-:Y:S01]  /*140b0*/  FFMA.FTZ R45, R105, R3.reuse, -R2 ;  /* 0x00000003692d7223 */ /* 0x080fe20000010802 */
[----:B------:R-:W-:Y:S01]  /*140c0*/  FFMA.FTZ R0, R64, R3, -R106 ;  /* 0x0000000340007223 */ /* 0x000fe2000001086a */
[----:B------:R-:W-:Y:S01]  /*140d0*/  FADD.FTZ R82, R82, R83 ;  /* 0x0000005352527221 */ /* 0x000fe20000010000 */
[----:B------:R-:W-:Y:S01]  /*140e0*/  FADD.FTZ R44, R71, R44 ;  /* 0x0000002c472c7221 */ /* 0x000fe20000010000 */
[----:B----4-:R-:W-:Y:S01]  /*140f0*/  HMMA.16816.F32.BF16 R4, R48, R30, R4 ;  /* 0x0000001e3004723c */ /* 0x010fe20000041804 */
[----:B------:R-:W2:Y:S01]  /*14100*/  LDSM.16.MT88.4 R76, [R161+0x9800] ;  /* 0x00980000a14c783b */ /* 0x000ea20000004200 */
[----:B------:R-:W-:Y:S01]  /*14110*/  FADD.FTZ R81, R81, R82 ;  /* 0x0000005251517221 */ /* 0x000fe20000010000 */
[----:B------:R-:W-:-:S03]  /*14120*/  FADD.FTZ R69, R69, R44 ;  /* 0x0000002c45457221 */ /* 0x000fc60000010000 */
[----:B------:R-:W-:Y:S01]  /*14130*/  FADD.FTZ R70, R70, R81 ;  /* 0x0000005146467221 */ /* 0x000fe20000010000 */
[----:B------:R-:W-:Y:S01]  /*14140*/  FADD.FTZ R68, R68, R69 ;  /* 0x0000004544447221 */ /* 0x000fe20000010000 */
[-C--:B------:R-:W-:Y:S02]  /*14150*/  FFMA.FTZ R30, R110, R3.reuse, -R2 ;  /* 0x000000036e1e7223 */ /* 0x080fe40000010802 */
[----:B------:R-:W-:Y:S01]  /*14160*/  FADD.FTZ R99, R99, R70 ;  /* 0x0000004663637221 */ /* 0x000fe20000010000 */
[----:B------:R-:W-:Y:S01]  /*14170*/  FADD.FTZ R97, R97, R68 ;  /* 0x0000004461617221 */ /* 0x000fe20000010000 */
[----:B------:R-:W-:Y:S01]  /*14180*/  HMMA.16816.F32.BF16 R20, R48, R28, R20 ;  /* 0x0000001c3014723c */ /* 0x000fe20000041814 */
[-C--:B------:R-:W-:Y:S01]  /*14190*/  FFMA.FTZ R2, R108, R3.reuse, -R2 ;  /* 0x000000036c027223 */ /* 0x080fe20000010802 */
[-CC-:B------:R-:W-:Y:S01]  /*141a0*/  FFMA.FTZ R29, R65, R3.reuse, -R106.reuse ;  /* 0x00000003411d7223 */ /* 0x180fe2000001086a */
[-CC-:B------:R-:W-:Y:S01]  /*141b0*/  FFMA.FTZ R28, R66, R3.reuse, -R106.reuse ;  /* 0x00000003421c7223 */ /* 0x180fe2000001086a */
[----:B------:R-:W-:Y:S01]  /*141c0*/  FFMA.FTZ R31, R67, R3, -R106 ;  /* 0x00000003431f7223 */ /* 0x000fe2000001086a */
[----:B------:R-:W-:Y:S01]  /*141d0*/  FADD.FTZ R99, R98, R99 ;  /* 0x0000006362637221 */ /* 0x000fe20000010000 */
[----:B------:R-:W-:-:S02]  /*141e0*/  FADD.FTZ R90, R90, R97 ;  /* 0x000000615a5a7221 */ /* 0x000fc40000010000 */
[----:B-1----:R-:W-:Y:S01]  /*141f0*/  HMMA.16816.F32.BF16 R36, R48, R40, R36 ;  /* 0x000000283024723c */ /* 0x002fe20000041824 */
[----:B------:R1:W-:Y:S01]  /*14200*/  MUFU.EX2 R40, R2 ;  /* 0x0000000200287308 */ /* 0x0003e20000000800 */
[----:B------:R-:W-:-:S03]  /*14210*/  FADD.FTZ R91, R91, R90 ;  /* 0x0000005a5b5b7221 */ /* 0x000fc60000010000 */
[----:B------:R-:W-:Y:S01]  /*14220*/  MUFU.EX2 R29, R29 ;  /* 0x0000001d001d7308 */ /* 0x000fe20000000800 */
[----:B------:R-:W-:-:S03]  /*14230*/  FADD.FTZ R88, R88, R91 ;  /* 0x0000005b58587221 */ /* 0x000fc60000010000 */
[----:B------:R-:W3:Y:S04]  /*14240*/  MUFU.EX2 R0, R0 ;  /* 0x0000000000007308 */ /* 0x000ee80000000800 */
[----:B------:R-:W-:Y:S01]  /*14250*/  MUFU.EX2 R28, R28 ;  /* 0x0000001c001c7308 */ /* 0x000fe20000000800 */
[----:B-1----:R-:W-:-:S03]  /*14260*/  FADD.FTZ R2, R96, R99 ;  /* 0x0000006360027221 */ /* 0x002fc60000010000 */
[----:B------:R-:W1:Y:S01]  /*14270*/  MUFU.EX2 R31, R31 ;  /* 0x0000001f001f7308 */ /* 0x000e620000000800 */
[----:B------:R-:W-:-:S03]  /*14280*/  FADD.FTZ R2, R89, R2 ;  /* 0x0000000259027221 */ /* 0x000fc60000010000 */
        /* <DEDUP_REMOVED lines=8> */
[----:B-1----:R-:W-:Y:S01]  /*14310*/  F2FP.BF16.F32.PACK_AB R70, R31, R28 ;  /* 0x0000001c1f46723e */ /* 0x002fe200000010ff */
        /* <DEDUP_REMOVED lines=35> */
[C---:B--2---:R-:W-:Y:S01]  /*14550*/  HMMA.16816.F32.BF16 R80, R68.reuse, R76, R32 ;  /* 0x0000004c4450723c */ /* 0x044fe20000041820 */
[----:B------:R-:W-:Y:S02]  /*14560*/  IMAD.MOV.U32 R2, RZ, RZ, R104 ;  /* 0x000000ffff027224 */ /* 0x000fe400078e0068 */
[----:B------:R-:W-:Y:S01]  /*14570*/  FADD.FTZ R198, R31, R28 ;  /* 0x0000001c1fc67221 */ /* 0x000fe20000010000 */
[----:B------:R-:W-:Y:S02]  /*14580*/  @P0 IMAD.MOV.U32 R0, RZ, RZ, R102 ;  /* 0x000000ffff000224 */ /* 0x000fe400078e0066 */
[----:B------:R-:W-:Y:S02]  /*14590*/  FADD.FTZ R199, R40, R3 ;  /* 0x0000000328c77221 */ /* 0x000fe40000010000 */
[----:B------:R-:W-:Y:S01]  /*145a0*/  HMMA.16816.F32.BF16 R92, R68, R94, R16 ;  /* 0x0000005e445c723c */ /* 0x000fe20000041810 */
[----:B------:R-:W-:Y:S02]  /*145b0*/  @P0 IMAD.MOV.U32 R2, RZ, RZ, R104 ;  /* 0x000000ffff020224 */ /* 0x000fe400078e0068 */
[----:B------:R-:W-:-:S05]  /*145c0*/  @P0 VIADD R61, R61, 0xfffffffd ;  /* 0xfffffffd3d3d0836 */ /* 0x000fca0000000000 */
[C---:B------:R-:W-:Y:S08]  /*145d0*/  HMMA.16816.F32.BF16 R84, R68.reuse, R86, R4 ;  /* 0x000000564454723c */ /* 0x040ff00000041804 */
[C---:B------:R-:W-:Y:S08]  /*145e0*/  HMMA.16816.F32.BF16 R76, R68.reuse, R78, R24 ;  /* 0x0000004e444c723c */ /* 0x040ff00000041818 */
[C---:B-1----:R-:W-:Y:S08]  /*145f0*/  HMMA.16816.F32.BF16 R72, R68.reuse, R8, R36 ;  /* 0x000000084448723c */ /* 0x042ff00000041824 */
[----:B------:R-:W-:Y:S01]  /*14600*/  HMMA.16816.F32.BF16 R68, R68, R10, R12 ;  /* 0x0000000a4444723c */ /* 0x000fe2000004180c */
[----:B------:R-:W-:-:S04]  /*14610*/  NOP ;  /* 0x0000000000007918 */ /* 0x000fc80000000000 */
[----:B------:R-:W-:-:S15]  /*14620*/  @P0 BRA `(.L_x_11033) ;  /* 0x0000000000040947 */ /* 0x000fde0003800000 */
.L_x_11024:
[----:B------:R-:W-:-:S07]  /*14630*/  IADD3 R61, PT, PT, R63, -0x1, RZ ;  /* 0xffffffff3f3d7810 */ /* 0x000fce0007ffe0ff */
.L_x_11033:
[----:B------:R-:W-:Y:S05]  /*14640*/  BSYNC B2 ;  /* 0x0000000000027941 */ /* 0x000fea0003800000 */
.L_x_11023:
        /* <DEDUP_REMOVED lines=8> */
[----:B------:R-:W-:Y:S01]  /*146d0*/  LOP3.LUT R197, R3, 0x40, R124, 0xfe, !PT ;  /* 0x0000004003c57812 */ /* 0x000fe200078efe7c */
[----:B------:R-:W-:Y:S02]  /*146e0*/  VIADD R195, R61, 0x1 ;  /* 0x000000013dc37836 */ /* 0x000fe40000000000 */
[----:B------:R-:W-:-:S08]  /*146f0*/  VIADD R196, R3, 0x80 ;  /* 0x0000008003c47836 */ /* 0x000fd00000000000 */
[----:B------:R-:W-:-:S07]  /*14700*/  @P0 LOP3.LUT R188, R188, 0x4, RZ, 0xfc, !PT ;  /* 0x00000004bcbc0812 */ /* 0x000fce00078efcff */
.L_x_11041:
[----:B------:R-:W1:Y:S01]  /*14710*/  S2R R0, SR_TID.X ;  /* 0x0000000000007919 */ /* 0x000e620000002100 */
[----:B------:R-:W-:Y:S04]  /*14720*/  DEPBAR.LE SB0, 0x0 ;  /* 0x000080000000791a */ /* 0x000fe80000000000 */
[----:B------:R-:W-:Y:S05]  /*14730*/  WARPSYNC.ALL ;  /* 0x0000000000007948 */ /* 0x000fea0003800000 */
[----:B------:R-:W-:Y:S01]  /*14740*/  BAR.SYNC.DEFER_BLOCKING 0x0 ;  /* 0x0000000000007b1d */ /* 0x000fe20000010000 */
[----:B------:R-:W-:Y:S01]  /*14750*/  LOP3.LUT P6, RZ, R188, 0x4, RZ, 0xc0, !PT ;  /* 0x00000004bcff7812 */ /* 0x000fe200078cc0ff */
[----:B------:R-:W-:Y:S02]  /*14760*/  IMAD.MOV.U32 R3, RZ, RZ, R180 ;  /* 0x000000ffff037224 */ /* 0x000fe400078e00b4 */
[----:B------:R-:W-:Y:S10]  /*14770*/  IMAD.MOV.U32 R2, RZ, RZ, R181 ;  /* 0x000000ffff027224 */ /* 0x000ff400078e00b5 */
[----:B------:R-:W-:Y:S05]  /*14780*/  @!P6 IMAD.MOV.U32 R5, RZ, RZ, RZ ;  /* 0x000000ffff05e224 */ /* 0x000fea00078e00ff */
        /* <DEDUP_REMOVED lines=8> */
[----:B-1----:R-:W-:Y:S08]  /*14810*/  @!P6 BRA `(.L_x_11036) ;  /* 0x0000000000f8e947 */ /* 0x002ff00003800000 */
[----:B------:R-:W2:Y:S01]  /*14820*/  LD.E R13, desc[UR4][R100.64+0x170] ;  /* 0x00017004640d7980 */ /* 0x000ea2000c101900 */
[----:B------:R-:W-:Y:S02]  /*14830*/  IABS R7, R196 ;  /* 0x000000c400077213 */ /* 0x000fe40000000000 */
        /* <DEDUP_REMOVED lines=60> */
.L_x_11036:
[----:B------:R-:W-:Y:S05]  /*14c00*/  BSYNC.RECONVERGENT B0 ;  /* 0x0000000000007941 */ /* 0x000fea0003800200 */
.L_x_11035:
        /* <DEDUP_REMOVED lines=73> */
[----:B------:R-:W1:Y:S04]  /*150a0*/  LDSM.16.M88.4 R116, [R170+0x3000] ;  /* 0x00300000aa74783b */ /* 0x000e680000000200 */
[----:B------:R-:W0:Y:S04]  /*150b0*/  LDGDEPBAR ;  /* 0x00000000000079af */ /* 0x000e280000000000 */
[----:B------:R-:W5:Y:S04]  /*150c0*/  LDSM.16.M88.4 R120, [R170+0x3800] ;  /* 0x00380000aa78783b */ /* 0x000f680000000200 */
[----:B------:R-:W2:Y:S04]  /*150d0*/  LDSM.16.M88.4 R124, [R170+0x4000] ;  /* 0x00400000aa7c783b */ /* 0x000ea80000000200 */
[----:B------:R-:W2:Y:S04]  /*150e0*/  LDSM.16.M88.4 R128, [R170+0x4800] ;  /* 0x00480000aa80783b */ /* 0x000ea80000000200 */
[----:B------:R-:W2:Y:S04]  /*150f0*/  LDSM.16.M88.4 R132, [R170+0x5000] ;  /* 0x00500000aa84783b */ /* 0x000ea80000000200 */
[----:B------:R-:W2:Y:S04]  /*15100*/  LDSM.16.M88.4 R136, [R170+0x5800] ;  /* 0x00580000aa88783b */ /* 0x000ea80000000200 */
        /* <DEDUP_REMOVED lines=11> */
[C---:B-1----:R-:W-:Y:S08]  /*151c0*/  HMMA.16816.F32.BF16 R20, R104.reuse, R116, RZ ;  /* 0x000000746814723c */ /* 0x042ff000000418ff */
[C---:B------:R-:W-:Y:S01]  /*151d0*/  HMMA.16816.F32.BF16 R24, R104.reuse, R118, RZ ;  /* 0x000000766818723c */ /* 0x040fe200000418ff */
[----:B------:R-:W-:Y:S07]  /*151e0*/  LDSM.16.M88.4 R116, [R165+0x5800] ;  /* 0x00580000a574783b */ /* 0x000fee0000000200 */
[C---:B-----5:R-:W-:Y:S08]  /*151f0*/  HMMA.16816.F32.BF16 R28, R104.reuse, R120, RZ ;  /* 0x00000078681c723c */ /* 0x060ff000000418ff */
[C---:B--2---:R-:W-:Y:S01]  /*15200*/  HMMA.16816.F32.BF16 R32, R104.reuse, R122, RZ ;  /* 0x0000007a6820723c */ /* 0x044fe200000418ff */
        /* <DEDUP_REMOVED lines=153> */
.L_x_11040:
[----:B------:R-:W-:Y:S05]  /*15ba0*/  BSYNC.RECONVERGENT B0 ;  /* 0x0000000000007941 */ /* 0x000fea0003800200 */
.L_x_11039:
        /* <DEDUP_REMOVED lines=57> */
.L_x_11038:
[----:B------:R-:W-:Y:S05]  /*15f40*/  BSYNC.RECONVERGENT B1 ;  /* 0x0000000000017941 */ /* 0x000fea0003800200 */
.L_x_11037:
[----:B------:R-:W-:Y:S01]  /*15f50*/  LOP3.LUT R188, R188, 0xfffffbff, RZ, 0xc0, !PT ;  /* 0xfffffbffbcbc7812 */ /* 0x000fe200078ec0ff */
[C---:B------:R-:W-:Y:S02]  /*15f60*/  VIADD R0, R197.reuse, 0xffffffc0 ;  /* 0xffffffc0c5007836 */ /* 0x040fe40000000000 */
[C---:B------:R-:W-:Y:S02]  /*15f70*/  VIADD R127, R197.reuse, 0xffffffd0 ;  /* 0xffffffd0c57f7836 */ /* 0x040fe40000000000 */
[C---:B-1----:R-:W-:Y:S01]  /*15f80*/  VIADD R106, R197.reuse, 0xffffffe1 ;  /* 0xffffffe1c56a7836 */ /* 0x042fe20000000000 */
[C---:B------:R-:W-:Y:S01]  /*15f90*/  ISETP.GE.AND P2, PT, R0.reuse, R189, PT ;  /* 0x000000bd0000720c */ /* 0x040fe20003f46270 */
[C---:B------:R-:W-:Y:S01]  /*15fa0*/  VIADD R2, R197.reuse, 0xffffffe9 ;  /* 0xffffffe9c5027836 */ /* 0x040fe20000000000 */
[C---:B------:R-:W-:Y:S01]  /*15fb0*/  ISETP.GE.AND P0, PT, R0.reuse, R192, PT ;  /* 0x000000c00000720c */ /* 0x040fe20003f06270 */
[C---:B------:R-:W-:Y:S01]  /*15fc0*/  VIADD R109, R197.reuse, 0xfffffff0 ;  /* 0xfffffff0c56d7836 */ /* 0x040fe20000000000 */
[CC--:B------:R-:W-:Y:S01]  /*15fd0*/  ISETP.GE.AND P3, PT, R0.reuse, R194.reuse, PT ;  /* 0x000000c20000720c */ /* 0x0c0fe20003f66270 */
[C---:B------:R-:W-:Y:S01]  /*15fe0*/  VIADD R105, R197.reuse, 0xfffffff1 ;  /* 0xfffffff1c5697836 */ /* 0x040fe20000000000 */
[----:B------:R-:W-:Y:S01]  /*15ff0*/  ISETP.GE.AND P1, PT, R0, R193, PT ;  /* 0x000000c10000720c */ /* 0x000fe20003f26270 */
[C---:B------:R-:W-:Y:S01]  /*16000*/  VIADD R104, R197.reuse, 0xffffffc1 ;  /* 0xffffffc1c5687836 */ /* 0x040fe20000000000 */
[----:B------:R-:W-:Y:S01]  /*16010*/  FSEL R107, R4, -INF , P3 ;  /* 0xff800000046b7808 */ /* 0x000fe20001800000 */
[C---:B------:R-:W-:Y:S01]  /*16020*/  VIADD R126, R197.reuse, 0xffffffd1 ;  /* 0xffffffd1c57e7836 */ /* 0x040fe20000000000 */
[----:B------:R-:W-:Y:S01]  /*16030*/  FSEL R4, R6, -INF , P1 ;  /* 0xff80000006047808 */ /* 0x000fe20000800000 */
[----:B------:R-:W-:Y:S01]  /*16040*/  VIADD R122, R197, 0xffffffd9 ;  /* 0xffffffd9c57a7836 */ /* 0x000fe20000000000 */
[----:B------:R-:W-:Y:S01]  /*16050*/  ISETP.GE.AND P4, PT, R127, R189, PT ;  /* 0x000000bd7f00720c */ /* 0x000fe20003f86270 */
[C---:B------:R-:W-:Y:S01]  /*16060*/  VIADD R117, R197.reuse, 0xffffffe0 ;  /* 0xffffffe0c5757836 */ /* 0x040fe20000000000 */
[----:B------:R-:W-:Y:S01]  /*16070*/  @P2 LOP3.LUT R188, R188, 0x400, RZ, 0xfc, !PT ;  /* 0x00000400bcbc2812 */ /* 0x000fe200078efcff */
[C---:B------:R-:W-:Y:S01]  /*16080*/  VIADD R0, R197.reuse, 0xfffffff9 ;  /* 0xfffffff9c5007836 */ /* 0x040fe20000000000 */
[-C--:B------:R-:W-:Y:S01]  /*16090*/  ISETP.GE.AND P2, PT, R104, R194.reuse, PT ;  /* 0x000000c26800720c */ /* 0x080fe20003f46270 */
[C---:B------:R-:W-:Y:S01]  /*160a0*/  VIADD R108, R197.reuse, 0x1 ;  /* 0x00000001c56c7836 */ /* 0x040fe20000000000 */
[----:B------:R-:W-:Y:S01]  /*160b0*/  LOP3.LUT R188, R188, 0xfffffdff, RZ, 0xc0, !PT ;  /* 0xfffffdffbcbc7812 */ /* 0x000fe200078ec0ff */
[----:B------:R-:W-:Y:S01]  /*160c0*/  VIADD R120, R197, 0x28 ;  /* 0x00000028c5787836 */ /* 0x000fe20000000000 */
[----:B------:R-:W-:Y:S01]  /*160d0*/  FSEL R3, R5, -INF , P2 ;  /* 0xff80000005037808 */ /* 0x000fe20001000000 */
[C---:B------:R-:W-:Y:S01]  /*160e0*/  VIADD R116, R197.reuse, 0xffffffc9 ;  /* 0xffffffc9c5747836 */ /* 0x040fe20000000000 */
[----:B------:R-:W-:Y:S01]  /*160f0*/  @P0 LOP3.LUT R188, R188, 0x200, RZ, 0xfc, !PT ;  /* 0x00000200bcbc0812 */ /* 0x000fe200078efcff */
[C---:B------:R-:W-:Y:S01]  /*16100*/  VIADD R118, R197.reuse, 0xffffffc8 ;  /* 0xffffffc8c5767836 */ /* 0x040fe20000000000 */
[-C--:B------:R-:W-:Y:S01]  /*16110*/  ISETP.GE.AND P0, PT, R104, R193.reuse, PT ;  /* 0x000000c16800720c */ /* 0x080fe20003f06270 */
[----:B------:R-:W-:Y:S01]  /*16120*/  VIADD R124, R197, 0xffffffd8 ;  /* 0xffffffd8c57c7836 */ /* 0x000fe20000000000 */
[-C--:B------:R-:W-:Y:S01]  /*16130*/  ISETP.GE.AND P2, PT, R116, R194.reuse, PT ;  /* 0x000000c27400720c */ /* 0x080fe20003f46270 */
        /* <DEDUP_REMOVED lines=10> */
[----:B------:R-:W-:Y:S01]  /*161e0*/  FSEL R115, R8, -INF , P3 ;  /* 0xff80000008737808 */ /* 0x000fe20001800000 */
[----:B------:R-:W-:Y:S01]  /*161f0*/  VIADD R8, R197, 0xfffffff8 ;  /* 0xfffffff8c5087836 */ /* 0x000fe20000000000 */
        /* <DEDUP_REMOVED lines=22> */
[-C--:B------:R-:W-:Y:S02]  /*16360*/  ISETP.GE.AND P0, PT, R105, R193.reuse, PT ;  /* 0x000000c16900720c */ /* 0x080fe40003f06270 */
[----:B------:R-:W-:Y:S01]  /*16370*/  FSEL R112, R16, -INF , P3 ;  /* 0xff80000010707808 */ /* 0x000fe20001800000 */
[----:B------:R-:W-:Y:S01]  /*16380*/  VIADD R16, R197, 0x21 ;  /* 0x00000021c5107836 */ /* 0x000fe20000000000 */
        /* <DEDUP_REMOVED lines=14> */
[CC--:B------:R-:W-:Y:S02]  /*16470*/  ISETP.GE.AND P1, PT, R197.reuse, R194.reuse, PT ;  /* 0x000000c2c500720c */ /* 0x0c0fe40003f26270 */
[CC--:B------:R-:W-:Y:S02]  /*16480*/  ISETP.GE.AND P0, PT, R197.reuse, R193.reuse, PT ;  /* 0x000000c1c500720c */ /* 0x0c0fe40003f06270 */
[----:B------:R-:W-:Y:S01]  /*16490*/  FSEL R221, R24, -INF , P3 ;  /* 0xff80000018dd7808 */ /* 0x000fe20001800000 */
[----:B------:R-:W-:Y:S01]  /*164a0*/  VIADD R24, R197, 0x19 ;  /* 0x00000019c5187836 */ /* 0x000fe20000000000 */
[----:B------:R-:W-:Y:S02]  /*164b0*/  FSEL R219, R25, -INF , P2 ;  /* 0xff80000019db7808 */ /* 0x000fe40001000000 */
[----:B------:R-:W-:Y:S01]  /*164c0*/  FSEL R155, R36, -INF , P1 ;  /* 0xff800000249b7808 */ /* 0x000fe20000800000 */
[----:B------:R-:W-:Y:S01]  /*164d0*/  VIADD R36, R197, 0x9 ;  /* 0x00000009c5247836 */ /* 0x000fe20000000000 */
[----:B------:R-:W-:Y:S02]  /*164e0*/  FSEL R147, R38, -INF , P0 ;  /* 0xff80000026937808 */ /* 0x000fe40000000000 */
[-C--:B------:R-:W-:Y:S02]  /*164f0*/  ISETP.GE.AND P3, PT, R109, R194.reuse, PT ;  /* 0x000000c26d00720c */ /* 0x080fe40003f66270 */
[-C--:B------:R-:W-:Y:S02]  /*16500*/  ISETP.GE.AND P2, PT, R105, R194.reuse, PT ;  /* 0x000000c26900720c */ /* 0x080fe40003f46270 */
[----:B------:R-:W-:Y:S02]  /*16510*/  ISETP.GE.AND P0, PT, R108, R193, PT ;  /* 0x000000c16c00720c */ /* 0x000fe40003f06270 */
[----:B------:R-:W-:Y:S01]  /*16520*/  FSEL R209, R28, -INF , P3 ;  /* 0xff8000001cd17808 */ /* 0x000fe20001800000 */
[----:B------:R-:W-:Y:S01]  /*16530*/  VIADD R28, R197, 0x18 ;  /* 0x00000018c51c7836 */ /* 0x000fe20000000000 */
        /* <DEDUP_REMOVED lines=8> */
[----:B------:R-:W-:Y:S02]  /*165c0*/  FSEL R203, R33, -INF , P2 ;  /* 0xff80000021cb7808 */ /* 0x000fe40001000000 */
[----:B------:R-:W-:Y:S02]  /*165d0*/  FSEL R41, R41, -INF , P0 ;  /* 0xff80000029297808 */ /* 0x000fe40000000000 */
[C---:B------:R-:W-:Y:S02]  /*165e0*/  ISETP.GE.AND P3, PT, R104.reuse, R189, PT ;  /* 0x000000bd6800720c */ /* 0x040fe40003f66270 */
[----:B------:R-:W-:Y:S01]  /*165f0*/  ISETP.GE.AND P2, PT, R104, R192, PT ;  /* 0x000000c06800720c */ /* 0x000fe20003f46270 */
[----:B------:R-:W-:Y:S01]  /*16600*/  VIADD R104, R197, 0x8 ;  /* 0x00000008c5687836 */ /* 0x000fe20000000000 */
[-C--:B------:R-:W-:Y:S02]  /*16610*/  ISETP.GE.AND P0, PT, R36, R193.reuse, PT ;  /* 0x000000c12400720c */ /* 0x080fe40003f06270 */
[-C--:B------:R-:W-:Y:S02]  /*16620*/  ISETP.GE.AND P1, PT, R108, R194.reuse, PT ;  /* 0x000000c26c00720c */ /* 0x080fe40003f26270 */
[----:B------:R-:W-:Y:S02]  /*16630*/  FSEL R43, R43, -INF , P0 ;  /* 0xff8000002b2b7808 */ /* 0x000fe40000000000 */
        /* <DEDUP_REMOVED lines=20> */
[----:B------:R-:W-:Y:S02]  /*16780*/  LOP3.LUT R188, R188, 0xfffffeff, RZ, 0xc0, !PT ;  /* 0xfffffeffbcbc7812 */ /* 0x000fe400078ec0ff */
[----:B------:R-:W-:Y:S02]  /*16790*/  FSEL R121, R53, -INF , P0 ;  /* 0xff80000035797808 */ /* 0x000fe40000000000 */
[----:B------:R-:W-:Y:S02]  /*167a0*/  FSEL R135, R48, -INF , P1 ;  /* 0xff80000030877808 */ /* 0x000fe40000800000 */
[-C--:B------:R-:W-:Y:S02]  /*167b0*/  ISETP.GE.AND P0, PT, R16, R193.reuse, PT ;  /* 0x000000c11000720c */ /* 0x080fe40003f06270 */
[----:B------:R-:W-:Y:S02]  /*167c0*/  ISETP.GE.AND P1, PT, R28, R193, PT ;  /* 0x000000c11c00720c */ /* 0x000fe40003f26270 */
[----:B------:R-:W-:Y:S02]  /*167d0*/  @P3 LOP3.LUT R188, R188, 0x100, RZ, 0xfc, !PT ;  /* 0x00000100bcbc3812 */ /* 0x000fe400078efcff */
[----:B------:R-:W-:Y:S02]  /*167e0*/  FSEL R111, R55, -INF , P0 ;  /* 0xff800000376f7808 */ /* 0x000fe40000000000 */
[----:B------:R-:W-:Y:S02]  /*167f0*/  FSEL R50, R50, -INF , P1 ;  /* 0xff80000032327808 */ /* 0x000fe40000800000 */
[----:B------:R-:W-:Y:S02]  /*16800*/  ISETP.GE.AND P0, PT, R118, R189, PT ;  /* 0x000000bd7600720c */ /* 0x000fe40003f06270 */
[----:B------:R-:W-:Y:S02]  /*16810*/  LOP3.LUT R188, R188, 0xffffff7f, RZ, 0xc0, !PT ;  /* 0xffffff7fbcbc7812 */ /* 0x000fe400078ec0ff */
[----:B------:R-:W-:Y:S02]  /*16820*/  ISETP.GE.AND P1, PT, R20, R194, PT ;  /* 0x000000c21400720c */ /* 0x000fe40003f26270 */
[----:B------:R-:W-:Y:S02]  /*16830*/  @P2 LOP3.LUT R188, R188, 0x80, RZ, 0xfc, !PT ;  /* 0x00000080bcbc2812 */ /* 0x000fe400078efcff */
[----:B------:R-:W-:Y:S01]  /*16840*/  FSEL R123, R52, -INF , P1 ;  /* 0xff800000347b7808 */ /* 0x000fe20000800000 */
[C---:B------:R-:W-:Y:S01]  /*16850*/  VIADD R52, R197.reuse, 0x31 ;  /* 0x00000031c5347836 */ /* 0x040fe20000000000 */
[----:B------:R-:W-:Y:S02]  /*16860*/  ISETP.GE.AND P1, PT, R20, R193, PT ;  /* 0x000000c11400720c */ /* 0x000fe40003f26270 */
[----:B------:R-:W-:Y:S02]  /*16870*/  LOP3.LUT R188, R188, 0xffffffbf, RZ, 0xc0, !PT ;  /* 0xffffffbfbcbc7812 */ /* 0x000fe400078ec0ff */
[----:B------:R-:W-:Y:S02]  /*16880*/  FSEL R54, R54, -INF , P1 ;  /* 0xff80000036367808 */ /* 0x000fe40000800000 */
[----:B------:R-:W-:Y:S01]  /*16890*/  ISETP.GE.AND P1, PT, R118, R192, PT ;  /* 0x000000c07600720c */ /* 0x000fe20003f26270 */
[C---:B------:R-:W-:Y:S01]  /*168a0*/  VIADD R118, R197.reuse, 0x30 ;  /* 0x00000030c5767836 */ /* 0x040fe20000000000 */
[----:B------:R-:W-:Y:S02]  /*168b0*/  @P0 LOP3.LUT R188, R188, 0x40, RZ, 0xfc, !PT ;  /* 0x00000040bcbc0812 */ /* 0x000fe400078efcff */
[----:B------:R-:W-:Y:S02]  /*168c0*/  ISETP.GE.AND P0, PT, R120, R194, PT ;  /* 0x000000c27800720c */ /* 0x000fe40003f06270 */
[----:B------:R-:W-:Y:S02]  /*168d0*/  LOP3.LUT R188, R188, 0xffffffdf, RZ, 0xc0, !PT ;  /* 0xffffffdfbcbc7812 */ /* 0x000fe400078ec0ff */
[----:B------:R-:W-:Y:S02]  /*168e0*/  FSEL R119, R56, -INF , P0 ;  /* 0xff80000038777808 */ /* 0x000fe40000000000 */
[-C--:B------:R-:W-:Y:S02]  /*168f0*/  ISETP.GE.AND P0, PT, R116, R189.reuse, PT ;  /* 0x000000bd7400720c */ /* 0x080fe40003f06270 */
[----:B------:R-:W-:Y:S02]  /*16900*/  ISETP.GE.AND P3, PT, R126, R189, PT ;  /* 0x000000bd7e00720c */ /* 0x000fe40003f66270 */
[----:B------:R-:W-:Y:S02]  /*16910*/  @P1 LOP3.LUT R188, R188, 0x20, RZ, 0xfc, !PT ;  /* 0x00000020bcbc1812 */ /* 0x000fe400078efcff */
[-C--:B------:R-:W-:Y:S01]  /*16920*/  ISETP.GE.AND P1, PT, R116, R192.reuse, PT ;  /* 0x000000c07400720c */ /* 0x080fe20003f26270 */
[----:B------:R-:W-:Y:S01]  /*16930*/  VIADD R116, R197, 0x29 ;  /* 0x00000029c5747836 */ /* 0x000fe20000000000 */
[----:B------:R-:W-:Y:S02]  /*16940*/  LOP3.LUT R188, R188, 0xffffffef, RZ, 0xc0, !PT ;  /* 0xffffffefbcbc7812 */ /* 0x000fe400078ec0ff */
[----:B------:R-:W-:Y:S02]  /*16950*/  P2R R17, PR, RZ, 0x8 ;  /* 0x00000008ff117803 */ /* 0x000fe40000000000 */
[----:B------:R-:W-:Y:S02]  /*16960*/  ISETP.GE.AND P5, PT, R122, R192, PT ;  /* 0x000000c07a00720c */ /* 0x000fe40003fa6270 */
        /* <DEDUP_REMOVED lines=8> */
[----:B------:R-:W-:Y:S02]  /*169f0*/  ISETP.GE.AND P1, PT, R127, R192, PT ;  /* 0x000000c07f00720c */ /* 0x000fe40003f26270 */
[----:B------:R-:W-:Y:S02]  /*16a00*/  FSEL R59, R59, -INF , P0 ;  /* 0xff8000003b3b7808 */ /* 0x000fe40000000000 */
[----:B------:R-:W-:Y:S02]  /*16a10*/  ISETP.GE.AND P0, PT, R118, R194, PT ;  /* 0x000000c27600720c */ /* 0x000fe40003f06270 */
[----:B------:R-:W-:Y:S02]  /*16a20*/  LOP3.LUT R188, R188, 0xfffffffd, RZ, 0xc0, !PT ;  /* 0xfffffffdbcbc7812 */ /* 0x000fe400078ec0ff */
[----:B------:R-:W-:Y:S02]  /*16a30*/  FSEL R56, R60, -INF , P0 ;  /* 0xff8000003c387808 */ /* 0x000fe40000000000 */
[----:B------:R-:W-:Y:S02]  /*16a40*/  ISETP.GE.AND P0, PT, R126, R192, PT ;  /* 0x000000c07e00720c */ /* 0x000fe40003f06270 */
[----:B------:R-:W-:Y:S02]  /*16a50*/  P2R R25, PR, RZ, 0x10 ;  /* 0x00000010ff197803 */ /* 0x000fe40000000000 */
[----:B------:R-:W-:Y:S02]  /*16a60*/  @P1 LOP3.LUT R188, R188, 0x2, RZ, 0xfc, !PT ;  /* 0x00000002bcbc1812 */ /* 0x000fe400078efcff */
[----:B------:R-:W-:Y:S02]  /*16a70*/  ISETP.GE.AND P1, PT, R122, R189, PT ;  /* 0x000000bd7a00720c */ /* 0x000fe40003f26270 */
[C---:B------:R-:W-:Y:S02]  /*16a80*/  LOP3.LUT P3, RZ, R188.reuse, 0x200, RZ, 0xc0, !PT ;  /* 0x00000200bcff7812 */ /* 0x040fe4000786c0ff */
[----:B------:R-:W-:Y:S02]  /*16a90*/  LOP3.LUT R188, R188, 0xfffffffe, RZ, 0xc0, !PT ;  /* 0xfffffffebcbc7812 */ /* 0x000fe400078ec0ff */
[----:B------:R-:W-:Y:S02]  /*16aa0*/  P2R R27, PR, RZ, 0x8 ;  /* 0x00000008ff1b7803 */ /* 0x000fe40000000000 */
[----:B------:R-:W-:Y:S02]  /*16ab0*/  @P0 LOP3.LUT R188, R188, 0x1, RZ, 0xfc, !PT ;  /* 0x00000001bcbc0812 */ /* 0x000fe400078efcff */
[-C--:B------:R-:W-:Y:S02]  /*16ac0*/  ISETP.GE.AND P0, PT, R52, R194.reuse, PT ;  /* 0x000000c23400720c */ /* 0x080fe40003f06270 */
[C---:B------:R-:W-:Y:S02]  /*16ad0*/  LOP3.LUT P3, RZ, R188.reuse, 0x10, RZ, 0xc0, !PT ;  /* 0x00000010bcff7812 */ /* 0x040fe4000786c0ff */
[----:B------:R-:W-:Y:S02]  /*16ae0*/  FSEL R48, R61, -INF , P0 ;  /* 0xff8000003d307808 */ /* 0x000fe40000000000 */
[----:B------:R-:W-:Y:S02]  /*16af0*/  P2R R13, PR, RZ, 0x8 ;  /* 0x00000008ff0d7803 */ /* 0x000fe40000000000 */
[----:B------:R-:W-:Y:S02]  /*16b00*/  LOP3.LUT P3, RZ, R188, 0x40, RZ, 0xc0, !PT ;  /* 0x00000040bcff7812 */ /* 0x000fe4000786c0ff */
[-C--:B------:R-:W-:Y:S02]  /*16b10*/  ISETP.GE.AND P0, PT, R118, R193.reuse, PT ;  /* 0x000000c17600720c */ /* 0x080fe40003f06270 */
[----:B------:R-:W-:Y:S02]  /*16b20*/  P2R R15, PR, RZ, 0x8 ;  /* 0x00000008ff0f7803 */ /* 0x000fe40000000000 */
[----:B------:R-:W-:Y:S02]  /*16b30*/  LOP3.LUT P3, RZ, R188, 0x100, RZ, 0xc0, !PT ;  /* 0x00000100bcff7812 */ /* 0x000fe4000786c0ff */
[----:B------:R-:W-:Y:S01]  /*16b40*/  FSEL R61, R62, -INF , P0 ;  /* 0xff8000003e3d7808 */ /* 0x000fe20000000000 */
[----:B------:R-:W-:Y:S01]  /*16b50*/  VIADD R62, R197, 0x39 ;  /* 0x00000039c53e7836 */ /* 0x000fe20000000000 */
[----:B------:R-:W-:Y:S02]  /*16b60*/  P2R R19, PR, RZ, 0x8 ;  /* 0x00000008ff137803 */ /* 0x000fe40000000000 */
[----:B------:R-:W-:Y:S02]  /*16b70*/  LOP3.LUT P3, RZ, R188, 0x400, RZ, 0xc0, !PT ;  /* 0x00000400bcff7812 */ /* 0x000fe4000786c0ff */
[-C--:B------:R-:W-:Y:S02]  /*16b80*/  ISETP.GE.AND P0, PT, R52, R193.reuse, PT ;  /* 0x000000c13400720c */ /* 0x080fe40003f06270 */
[----:B------:R-:W-:Y:S02]  /*16b90*/  FSEL R21, R107, -INF , !P3 ;  /* 0xff8000006b157808 */ /* 0x000fe40005800000 */
[----:B------:R-:W-:Y:S02]  /*16ba0*/  ISETP.NE.AND P3, PT, R19, RZ, PT ;  /* 0x000000ff1300720c */ /* 0x000fe40003f65270 */
[----:B------:R-:W-:Y:S02]  /*16bb0*/  FSEL R60, R63, -INF , P0 ;  /* 0xff8000003f3c7808 */ /* 0x000fe40000000000 */
[----:B------:R-:W-:Y:S02]  /*16bc0*/  FSEL R19, R3, -INF , !P3 ;  /* 0xff80000003137808 */ /* 0x000fe40005800000 */
[----:B------:R-:W2:Y:S01]  /*16bd0*/  LD.E R3, desc[UR4][R100.64+0xdc] ;  /* 0x0000dc0464037980 */ /* 0x000ea2000c101900 */
[-C--:B------:R-:W-:Y:S02]  /*16be0*/  ISETP.GE.AND P0, PT, R62, R194.reuse, PT ;  /* 0x000000c23e00720c */ /* 0x080fe40003f06270 */
[----:B------:R-:W-:Y:S02]  /*16bf0*/  ISETP.NE.AND P3, PT, R15, RZ, PT ;  /* 0x000000ff0f00720c */ /* 0x000fe40003f65270 */
        /* <DEDUP_REMOVED lines=12> */
[----:B------:R-:W-:Y:S02]  /*16cc0*/  FSEL R155, R155, -INF , !P0 ;  /* 0xff8000009b9b7808 */ /* 0x000fe40004000000 */
[CC--:B------:R-:W-:Y:S01]  /*16cd0*/  ISETP.GE.AND P0, PT, R197.reuse, R192.reuse, PT ;  /* 0x000000c0c500720c */ /* 0x0c0fe20003f06270 */
[----:B------:R-:W-:Y:S01]  /*16ce0*/  VIADD R197, R197, 0xffffff80 ;  /* 0xffffff80c5c57836 */ /* 0x000fe20000000000 */
[----:B------:R-:W-:Y:S02]  /*16cf0*/  FSEL R49, R110, -INF , !P1 ;  /* 0xff8000006e317808 */ /* 0x000fe40004800000 */
[----:B------:R-:W-:Y:S02]  /*16d00*/  FSEL R147, R147, -INF , !P0 ;  /* 0xff80000093937808 */ /* 0x000fe40004000000 */
[C---:B------:R-:W-:Y:S02]  /*16d10*/  LOP3.LUT P0, RZ, R188.reuse, 0x8, RZ, 0xc0, !PT ;  /* 0x00000008bcff7812 */ /* 0x040fe4000780c0ff */
[----:B------:R-:W-:Y:S02]  /*16d20*/  LOP3.LUT P4, RZ, R188, 0x80, RZ, 0xc0, !PT ;  /* 0x00000080bcff7812 */ /* 0x000fe4000788c0ff */
[-C--:B------:R-:W-:Y:S02]  /*16d30*/  ISETP.GE.AND P1, PT, R106, R189.reuse, PT ;  /* 0x000000bd6a00720c */ /* 0x080fe40003f26270 */
[----:B------:R-:W-:Y:S02]  /*16d40*/  FSEL R33, R5, -INF , !P5 ;  /* 0xff80000005217808 */ /* 0x000fe40006800000 */
[-C--:B------:R-:W-:Y:S02]  /*16d50*/  ISETP.GE.AND P5, PT, R2, R192.reuse, PT ;  /* 0x000000c00200720c */ /* 0x080fe40003fa6270 */
[----:B------:R-:W-:Y:S02]  /*16d60*/  FSEL R4, R4, -INF , !P3 ;  /* 0xff80000004047808 */ /* 0x000fe40005800000 */
[----:B------:R-:W-:Y:S02]  /*16d70*/  ISETP.NE.AND P3, PT, R17, RZ, PT ;  /* 0x000000ff1100720c */ /* 0x000fe40003f65270 */
[----:B------:R-:W-:Y:S02]  /*16d80*/  FSEL R9, R9, -INF , !P0 ;  /* 0xff80000009097808 */ /* 0x000fe40004000000 */
[----:B------:R-:W-:Y:S02]  /*16d90*/  FSEL R17, R7, -INF , !P4 ;  /* 0xff80000007117808 */ /* 0x000fe40006000000 */
[-C--:B------:R-:W-:Y:S02]  /*16da0*/  ISETP.GE.AND P0, PT, R117, R189.reuse, PT ;  /* 0x000000bd7500720c */ /* 0x080fe40003f06270 */
[----:B------:R-:W-:Y:S02]  /*16db0*/  ISETP.NE.AND P4, PT, R25, RZ, PT ;  /* 0x000000ff1900720c */ /* 0x000fe40003f85270 */
[-C--:B------:R-:W-:Y:S02]  /*16dc0*/  ISETP.GE.AND P2, PT, R124, R189.reuse, PT ;  /* 0x000000bd7c00720c */ /* 0x080fe40003f46270 */
[----:B------:R-:W-:Y:S02]  /*16dd0*/  FSEL R223, R223, -INF , !P1 ;  /* 0xff800000dfdf7808 */ /* 0x000fe40004800000 */
[-C--:B------:R-:W-:Y:S02]  /*16de0*/  ISETP.GE.AND P1, PT, R2, R189.reuse, PT ;  /* 0x000000bd0200720c */ /* 0x080fe40003f26270 */
[----:B------:R-:W-:Y:S02]  /*16df0*/  FSEL R27, R11, -INF , !P3 ;  /* 0xff8000000b1b7808 */ /* 0x000fe40005800000 */
[----:B------:R-:W-:Y:S02]  /*16e00*/  FSEL R225, R225, -INF , !P0 ;  /* 0xff800000e1e17808 */ /* 0x000fe40004000000 */
[----:B------:R-:W-:Y:S02]  /*16e10*/  FSEL R51, R113, -INF , !P4 ;  /* 0xff80000071337808 */ /* 0x000fe40006000000 */
[-C--:B------:R-:W-:Y:S02]  /*16e20*/  ISETP.GE.AND P0, PT, R12, R189.reuse, PT ;  /* 0x000000bd0c00720c */ /* 0x080fe40003f06270 */
[----:B------:R-:W-:Y:S02]  /*16e30*/  FSEL R25, R112, -INF , !P2 ;  /* 0xff80000070197808 */ /* 0x000fe40005000000 */
[C---:B------:R-:W-:Y:S02]  /*16e40*/  LOP3.LUT P3, RZ, R188.reuse, 0x20, RZ, 0xc0, !PT ;  /* 0x00000020bcff7812 */ /* 0x040fe4000786c0ff */
[C---:B------:R-:W-:Y:S02]  /*16e50*/  LOP3.LUT P4, RZ, R188.reuse, 0x1, RZ, 0xc0, !PT ;  /* 0x00000001bcff7812 */ /* 0x040fe4000788c0ff */
[C---:B------:R-:W-:Y:S02]  /*16e60*/  LOP3.LUT P2, RZ, R188.reuse, 0x2, RZ, 0xc0, !PT ;  /* 0x00000002bcff7812 */ /* 0x040fe4000784c0ff */
[----:B------:R-:W-:Y:S02]  /*16e70*/  FSEL R219, R219, -INF , !P1 ;  /* 0xff800000dbdb7808 */ /* 0x000fe40004800000 */
[-C--:B------:R-:W-:Y:S02]  /*16e80*/  ISETP.GE.AND P1, PT, R109, R192.reuse, PT ;  /* 0x000000c06d00720c */ /* 0x080fe40003f26270 */
[----:B------:R-:W-:Y:S02]  /*16e90*/  LOP3.LUT R188, R188, 0xfffffffe, RZ, 0xc0, !PT ;  /* 0xfffffffebcbc7812 */ /* 0x000fe400078ec0ff */
[----:B------:R-:W-:Y:S02]  /*16ea0*/  FSEL R11, R10, -INF , !P3 ;  /* 0xff8000000a0b7808 */ /* 0x000fe40005800000 */
[----:B------:R-:W-:Y:S02]  /*16eb0*/  FSEL R221, R221, -INF , !P0 ;  /* 0xff800000dddd7808 */ /* 0x000fe40004000000 */
[-C--:B------:R-:W-:Y:S02]  /*16ec0*/  ISETP.GE.AND P3, PT, R117, R192.reuse, PT ;  /* 0x000000c07500720c */ /* 0x080fe40003f66270 */
[-C--:B------:R-:W-:Y:S02]  /*16ed0*/  ISETP.GE.AND P0, PT, R109, R189.reuse, PT ;  /* 0x000000bd6d00720c */ /* 0x080fe40003f06270 */
[----:B------:R-:W-:Y:S02]  /*16ee0*/  @P5 LOP3.LUT R188, R188, 0x1, RZ, 0xfc, !PT ;  /* 0x00000001bcbc5812 */ /* 0x000fe400078efcff */
[----:B------:R-:W-:Y:S02]  /*16ef0*/  FSEL R217, R22, -INF , !P3 ;  /* 0xff80000016d97808 */ /* 0x000fe40005800000 */
[----:B------:R-:W-:Y:S02]  /*16f00*/  FSEL R209, R209, -INF , !P0 ;  /* 0xff800000d1d17808 */ /* 0x000fe40004000000 */
[-C--:B------:R-:W-:Y:S02]  /*16f10*/  ISETP.GE.AND P0, PT, R8, R189.reuse, PT ;  /* 0x000000bd0800720c */ /* 0x080fe40003f06270 */
[C---:B------:R-:W-:Y:S02]  /*16f20*/  LOP3.LUT P3, RZ, R188.reuse, 0x1, RZ, 0xc0, !PT ;  /* 0x00000001bcff7812 */ /* 0x040fe4000786c0ff */
[----:B------:R-:W-:Y:S02]  /*16f30*/  LOP3.LUT R188, R188, 0xfffffffd, RZ, 0xc0, !PT ;  /* 0xfffffffdbcbc7812 */ /* 0x000fe400078ec0ff */
[----:B------:R-:W-:Y:S02]  /*16f40*/  FSEL R205, R205, -INF , !P0 ;  /* 0xff800000cdcd7808 */ /* 0x000fe40004000000 */
[----:B------:R-:W-:Y:S02]  /*16f50*/  @P1 LOP3.LUT R188, R188, 0x2, RZ, 0xfc, !PT ;  /* 0x00000002bcbc1812 */ /* 0x000fe400078efcff */
[-C--:B------:R-:W-:Y:S02]  /*16f60*/  ISETP.GE.AND P0, PT, R108, R189.reuse, PT ;  /* 0x000000bd6c00720c */ /* 0x080fe40003f06270 */
        /* <DEDUP_REMOVED lines=8> */
[----:B------:R-:W-:Y:S02]  /*16ff0*/  ISETP.GE.AND P0, PT, R29, R189, PT ;  /* 0x000000bd1d00720c */ /* 0x000fe40003f06270 */
        /* <DEDUP_REMOVED lines=13> */
[----:B------:R-:W-:Y:S02]  /*170d0*/  LOP3.LUT P2, RZ, R188, 0x2, RZ, 0xc0, !PT ;  /* 0x00000002bcff7812 */ /* 0x000fe4000784c0ff */
[----:B------:R-:W-:Y:S02]  /*170e0*/  FSEL R133, R133, -INF , !P0 ;  /* 0xff80000085857808 */ /* 0x000fe40004000000 */
[-C--:B------:R-:W-:Y:S02]  /*170f0*/  ISETP.GE.AND P0, PT, R20, R192.reuse, PT ;  /* 0x000000c01400720c */ /* 0x080fe40003f06270 */
[----:B------:R-:W-:Y:S02]  /*17100*/  LOP3.LUT R188, R188, 0xfffffffe, RZ, 0xc0, !PT ;  /* 0xfffffffebcbc7812 */ /* 0x000fe400078ec0ff */
[----:B------:R-:W-:Y:S02]  /*17110*/  FMNMX3.FTZ R0, R0, R11, R9, !PT ;  /* 0x0000000b00007276 */ /* 0x000fe40007810009 */
[-C--:B------:R-:W-:Y:S02]  /*17120*/  ISETP.GE.AND P6, PT, R124, R192.reuse, PT ;  /* 0x000000c07c00720c */ /* 0x080fe40003fc6270 */
[----:B------:R-:W-:Y:S02]  /*17130*/  FMNMX3.FTZ R2, R2, R25, R49, !PT ;  /* 0x0000001902027276 */ /* 0x000fe40007810031 */
[----:B------:R-:W-:Y:S02]  /*17140*/  FSEL R211, R211, -INF , !P3 ;  /* 0xff800000d3d37808 */ /* 0x000fe40005800000 */
[-C--:B------:R-:W-:Y:S02]  /*17150*/  ISETP.GE.AND P3, PT, R108, R192.reuse, PT ;  /* 0x000000c06c00720c */ /* 0x080fe40003f66270 */
[----:B------:R-:W-:Y:S02]  /*17160*/  @P1 LOP3.LUT R188, R188, 0x1, RZ, 0xfc, !PT ;  /* 0x00000001bcbc1812 */ /* 0x000fe400078efcff */
[----:B------:R-:W-:Y:S02]  /*17170*/  FMNMX3.FTZ R0, R0, R55, R53, !PT ;  /* 0x0000003700007276 */ /* 0x000fe40007810035 */
[----:B------:R-:W-:Y:S02]  /*17180*/  FSEL R35, R18, -INF , !P6 ;  /* 0xff80000012237808 */ /* 0x000fe40007000000 */
[----:B------:R-:W-:Y:S02]  /*17190*/  FMNMX3.FTZ R2, R2, R225, R223, !PT ;  /* 0x000000e102027276 */ /* 0x000fe400078100df */
[----:B------:R-:W-:Y:S02]  /*171a0*/  FSEL R145, R39, -INF , !P3 ;  /* 0xff80000027917808 */ /* 0x000fe40005800000 */
[----:B------:R-:W-:Y:S02]  /*171b0*/  LOP3.LUT P3, RZ, R188, 0x1, RZ, 0xc0, !PT ;  /* 0x00000001bcff7812 */ /* 0x000fe4000786c0ff */
[----:B------:R-:W-:Y:S02]  /*171c0*/  FMNMX3.FTZ R0, R0, R35, R33, !PT ;  /* 0x0000002300007276 */ /* 0x000fe40007810021 */
[----:B------:R-:W-:Y:S02]  /*171d0*/  LOP3.LUT R188, R188, 0xfffffffd, RZ, 0xc0, !PT ;  /* 0xfffffffdbcbc7812 */ /* 0x000fe400078ec0ff */
[----:B------:R-:W-:Y:S02]  /*171e0*/  FMNMX3.FTZ R2, R2, R221, R219, !PT ;  /* 0x000000dd02027276 */ /* 0x000fe400078100db */
[-C--:B------:R-:W-:Y:S02]  /*171f0*/  ISETP.GE.AND P6, PT, R105, R192.reuse, PT ;  /* 0x000000c06900720c */ /* 0x080fe40003fc6270 */
[----:B------:R-:W-:Y:S02]  /*17200*/  @P0 LOP3.LUT R188, R188, 0x2, RZ, 0xfc, !PT ;  /* 0x00000002bcbc0812 */ /* 0x000fe400078efcff */
[----:B------:R-:W-:Y:S02]  /*17210*/  FMNMX3.FTZ R0, R0, R217, R215, !PT ;  /* 0x000000d900007276 */ /* 0x000fe400078100d7 */
[----:B------:R-:W-:Y:S02]  /*17220*/  ISETP.GE.AND P0, PT, R16, R189, PT ;  /* 0x000000bd1000720c */ /* 0x000fe40003f06270 */
[----:B------:R-:W-:Y:S02]  /*17230*/  FMNMX3.FTZ R2, R2, R209, R207, !PT ;  /* 0x000000d102027276 */ /* 0x000fe400078100cf */
[----:B------:R-:W-:Y:S02]  /*17240*/  FSEL R201, R30, -INF , !P2 ;  /* 0xff8000001ec97808 */ /* 0x000fe40005000000 */
[----:B------:R-:W-:Y:S02]  /*17250*/  FSEL R179, R31, -INF , !P6 ;  /* 0xff8000001fb37808 */ /* 0x000fe40007000000 */
[-C--:B------:R-:W-:Y:S02]  /*17260*/  ISETP.GE.AND P5, PT, R8, R192.reuse, PT ;  /* 0x000000c00800720c */ /* 0x080fe40003fa6270 */
[----:B------:R-:W-:Y:S02]  /*17270*/  FMNMX3.FTZ R0, R0, R213, R211, !PT ;  /* 0x000000d500007276 */ /* 0x000fe400078100d3 */
        /* <DEDUP_REMOVED lines=16> */
[----:B------:R-:W-:Y:S02]  /*17380*/  ISETP.GE.AND P1, PT, R20, R189, PT ;  /* 0x000000bd1400720c */ /* 0x000fe40003f26270 */
[----:B------:R-:W-:Y:S02]  /*17390*/  LOP3.LUT R188, R188, 0xfffffffe, RZ, 0xc0, !PT ;  /* 0xfffffffebcbc7812 */ /* 0x000fe400078ec0ff */
[-C--:B------:R-:W-:Y:S02]  /*173a0*/  ISETP.GE.AND P5, PT, R32, R192.reuse, PT ;  /* 0x000000c02000720c */ /* 0x080fe40003fa6270 */
[-C--:B------:R-:W-:Y:S02]  /*173b0*/  ISETP.GE.AND P4, PT, R29, R192.reuse, PT ;  /* 0x000000c01d00720c */ /* 0x080fe40003f86270 */
[----:B------:R-:W-:Y:S02]  /*173c0*/  FSEL R143, R42, -INF , !P3 ;  /* 0xff8000002a8f7808 */ /* 0x000fe40005800000 */
[----:B------:R-:W-:Y:S02]  /*173d0*/  FSEL R141, R43, -INF , !P6 ;  /* 0xff8000002b8d7808 */ /* 0x000fe40007000000 */
[----:B------:R-:W-:Y:S02]  /*173e0*/  FMNMX3.FTZ R0, R0, R147, R145, !PT ;  /* 0x0000009300007276 */ /* 0x000fe40007810091 */
[----:B------:R-:W-:Y:S02]  /*173f0*/  FMNMX3.FTZ R2, R2, R139, R137, !PT ;  /* 0x0000008b02027276 */ /* 0x000fe40007810089 */
[-C--:B------:R-:W-:Y:S02]  /*17400*/  ISETP.GE.AND P2, PT, R28, R192.reuse, PT ;  /* 0x000000c01c00720c */ /* 0x080fe40003f46270 */
[-C--:B------:R-:W-:Y:S02]  /*17410*/  ISETP.GE.AND P3, PT, R24, R192.reuse, PT ;  /* 0x000000c01800720c */ /* 0x080fe40003f66270 */
[----:B------:R-:W-:Y:S02]  /*17420*/  @P0 LOP3.LUT R188, R188, 0x1, RZ, 0xfc, !PT ;  /* 0x00000001bcbc0812 */ /* 0x000fe400078efcff */
[----:B------:R-:W-:Y:S02]  /*17430*/  FSEL R123, R123, -INF , !P1 ;  /* 0xff8000007b7b7808 */ /* 0x000fe40004800000 */
[----:B------:R-:W-:Y:S02]  /*17440*/  FSEL R131, R46, -INF , !P5 ;  /* 0xff8000002e837808 */ /* 0x000fe40006800000 */
[----:B------:R-:W-:Y:S02]  /*17450*/  FSEL R129, R47, -INF , !P4 ;  /* 0xff8000002f817808 */ /* 0x000fe40006000000 */
        /* <DEDUP_REMOVED lines=8> */
[C---:B------:R-:W-:Y:S02]  /*174e0*/  LOP3.LUT P2, RZ, R188.reuse, 0x1, RZ, 0xc0, !PT ;  /* 0x00000001bcff7812 */ /* 0x040fe4000784c0ff */
[----:B------:R-:W-:Y:S02]  /*174f0*/  LOP3.LUT P3, RZ, R188, 0x2, RZ, 0xc0, !PT ;  /* 0x00000002bcff7812 */ /* 0x000fe4000786c0ff */
        /* <DEDUP_REMOVED lines=17> */
[-C--:B------:R-:W-:Y:S01]  /*17610*/  ISETP.GE.AND P5, PT, R118, R192.reuse, PT ;  /* 0x000000c07600720c */ /* 0x080fe20003fa6270 */
[----:B------:R-:W-:Y:S01]  /*17620*/  LDSM.16.MT88.4 R56, [R161+0x6800] ;  /* 0x00680000a138783b */ /* 0x000fe20000004200 */
[----:B------:R-:W-:Y:S02]  /*17630*/  FMNMX3.FTZ R0, R0, R113, R111, !PT ;  /* 0x0000007100007276 */ /* 0x000fe4000781006f */
[----:B------:R-:W-:Y:S02]  /*17640*/  FSEL R64, R44, -INF , !P3 ;  /* 0xff8000002c407808 */ /* 0x000fe40005800000 */
[----:B------:R-:W-:Y:S02]  /*17650*/  FMNMX3.FTZ R2, R2, R65, R66, !PT ;  /* 0x0000004102027276 */ /* 0x000fe40007810042 */
[----:B------:R-:W-:Y:S02]  /*17660*/  FSEL R63, R63, -INF , !P2 ;  /* 0xff8000003f3f7808 */ /* 0x000fe40005000000 */
[-C--:B------:R-:W-:Y:S02]  /*17670*/  ISETP.GE.AND P0, PT, R62, R192.reuse, PT ;  /* 0x000000c03e00720c */ /* 0x080fe40003f06270 */
[----:B------:R-:W-:Y:S02]  /*17680*/  ISETP.GE.AND P1, PT, R45, R192, PT ;  /* 0x000000c02d00720c */ /* 0x000fe40003f26270 */
[----:B------:R-:W-:Y:S01]  /*17690*/  FSEL R61, R61, -INF , !P5 ;  /* 0xff8000003d3d7808 */ /* 0x000fe20006800000 */
[----:B------:R-:W-:Y:S01]  /*176a0*/  LDSM.16.MT88.4 R44, [R160+0x6000] ;  /* 0x00600000a02c783b */ /* 0x000fe20000004200 */
        /* <DEDUP_REMOVED lines=43> */
[-C--:B------:R-:W-:Y:S01]  /*17960*/  FFMA.FTZ R37, R37, R3.reuse, -R62 ;  /* 0x0000000325257223 */ /* 0x080fe2000001083e */
[-CC-:B------:R-:W-:Y:S01]  /*17970*/  FFMA.FTZ R114, R155, R3.reuse, -R104.reuse ;  /* 0x000000039b727223 */ /* 0x180fe20000010868 */
[-C--:B------:R-:W-:Y:S07]  /*17980*/  FFMA.FTZ R112, R151, R3.reuse, -R104 ;  /* 0x0000000397707223 */ /* 0x080fee0000010868 */
[----:B------:R-:W4:Y:S01]  /*17990*/  MUFU.EX2 R38, R8 ;  /* 0x0000000800267308 */ /* 0x000f220000000800 */
[-C--:B------:R-:W-:Y:S01]  /*179a0*/  FFMA.FTZ R118, R147, R3.reuse, -R62 ;  /* 0x0000000393767223 */ /* 0x080fe2000001083e */
[-CC-:B------:R-:W-:Y:S01]  /*179b0*/  FFMA.FTZ R153, R153, R3.reuse, -R104.reuse ;  /* 0x0000000399997223 */ /* 0x180fe20000010868 */
[-C--:B------:R-:W-:Y:S07]  /*179c0*/  FFMA.FTZ R149, R149, R3.reuse, -R104 ;  /* 0x0000000395957223 */ /* 0x080fee0000010868 */
[----:B------:R-:W-:Y:S01]  /*179d0*/  MUFU.EX2 R110, R110 ;  /* 0x0000006e006e7308 */ /* 0x000fe20000000800 */
[-C--:B------:R-:W-:Y:S01]  /*179e0*/  FFMA.FTZ R145, R145, R3.reuse, -R62 ;  /* 0x0000000391917223 */ /* 0x080fe2000001083e */
[-CC-:B------:R-:W-:Y:S01]  /*179f0*/  FFMA.FTZ R120, R139, R3.reuse, -R104.reuse ;  /* 0x000000038b787223 */ /* 0x180fe20000010868 */
[-C--:B------:R-:W-:Y:S07]  /*17a00*/  FFMA.FTZ R122, R135, R3.reuse, -R104 ;  /* 0x00000003877a7223 */ /* 0x080fee0000010868 */
[----:B------:R-:W5:Y:S01]  /*17a10*/  MUFU.EX2 R108, R108 ;  /* 0x0000006c006c7308 */ /* 0x000f620000000800 */
[----:B------:R-:W-:Y:S01]  /*17a20*/  FFMA.FTZ R124, R131, R3, -R62 ;  /* 0x00000003837c7223 */ /* 0x000fe2000001083e */
[C---:B---3--:R-:W-:Y:S01]  /*17a30*/  FMUL.FTZ R4, R39.reuse, R96 ;  /* 0x0000006027047220 */ /* 0x048fe20000410000 */
[C---:B------:R-:W-:Y:S07]  /*17a40*/  FMUL.FTZ R5, R39.reuse, R97 ;  /* 0x0000006127057220 */ /* 0x040fee0000410000 */
[----:B------:R-:W3:Y:S01]  /*17a50*/  MUFU.EX2 R105, R105 ;  /* 0x0000006900697308 */ /* 0x000ee20000000800 */
[C---:B------:R-:W-:Y:S01]  /*17a60*/  FMUL.FTZ R9, R39.reuse, R93 ;  /* 0x0000005d27097220 */ /* 0x040fe20000410000 */
[C---:B----4-:R-:W-:Y:S01]  /*17a70*/  FMUL.FTZ R6, R38.reuse, R98 ;  /* 0x0000006226067220 */ /* 0x050fe20000410000 */
[C---:B------:R-:W-:Y:S07]  /*17a80*/  FMUL.FTZ R8, R39.reuse, R92 ;  /* 0x0000005c27087220 */ /* 0x040fee0000410000 */
[----:B------:R-:W-:Y:S01]  /*17a90*/  MUFU.EX2 R117, R117 ;  /* 0x0000007500757308 */ /* 0x000fe20000000800 */
[C---:B------:R-:W-:Y:S01]  /*17aa0*/  FMUL.FTZ R10, R38.reuse, R94 ;  /* 0x0000005e260a7220 */ /* 0x040fe20000410000 */
[C---:B------:R-:W-:Y:S01]  /*17ab0*/  FMUL.FTZ R11, R38.reuse, R95 ;  /* 0x0000005f260b7220 */ /* 0x040fe20000410000 */
[C---:B------:R-:W-:Y:S07]  /*17ac0*/  FMUL.FTZ R17, R39.reuse, R85 ;  /* 0x0000005527117220 */ /* 0x040fee0000410000 */
[----:B------:R-:W4:Y:S01]  /*17ad0*/  MUFU.EX2 R107, R107 ;  /* 0x0000006b006b7308 */ /* 0x000f220000000800 */
[----:B------:R-:W-:Y:S01]  /*17ae0*/  FMUL.FTZ R18, R38, R86 ;  /* 0x0000005626127220 */ /* 0x000fe20000410000 */
[----:B-----5:R-:W-:Y:S01]  /*17af0*/  F2FP.BF16.F32.PACK_AB R40, R108, R110 ;  /* 0x0000006e6c28723e */ /* 0x020fe200000010ff */
[C---:B------:R-:W-:Y:S07]  /*17b00*/  FMUL.FTZ R19, R38.reuse, R87 ;  /* 0x0000005726137220 */ /* 0x040fee0000410000 */
[----:B------:R-:W5:Y:S01]  /*17b10*/  MUFU.EX2 R103, R7 ;  /* 0x0000000700677308 */ /* 0x000f620000000800 */
[----:B------:R-:W-:Y:S01]  /*17b20*/  FMUL.FTZ R16, R39, R84 ;  /* 0x0000005427107220 */ /* 0x000fe20000410000 */
[----:B---3--:R-:W-:Y:S01]  /*17b30*/  F2FP.BF16.F32.PACK_AB R42, R105, R106 ;  /* 0x0000006a692a723e */ /* 0x008fe200000010ff */
[----:B------:R-:W-:Y:S01]  /*17b40*/  LDSM.16.MT88.4 R92, [R166+0x9800] ;  /* 0x00980000a65c783b */ /* 0x000fe20000004200 */
[----:B------:R-:W-:Y:S01]  /*17b50*/  FMUL.FTZ R24, R39, R76 ;  /* 0x0000004c27187220 */ /* 0x000fe20000410000 */
[-C--:B------:R-:W-:Y:S01]  /*17b60*/  FFMA.FTZ R76, R49, R3.reuse, -R104 ;  /* 0x00000003314c7223 */ /* 0x080fe20000010868 */
[C---:B------:R-:W-:Y:S01]  /*17b70*/  FMUL.FTZ R26, R38.reuse, R78 ;  /* 0x0000004e261a7220 */ /* 0x040fe20000410000 */
[-CC-:B------:R-:W-:Y:S01]  /*17b80*/  FFMA.FTZ R78, R55, R3.reuse, -R62.reuse ;  /* 0x00000003374e7223 */ /* 0x180fe2000001083e */
[C---:B------:R-:W-:Y:S01]  /*17b90*/  FMUL.FTZ R34, R38.reuse, R70 ;  /* 0x0000004626227220 */ /* 0x040fe20000410000 */
[----:B------:R-:W-:Y:S01]  /*17ba0*/  FFMA.FTZ R84, R143, R3, -R62 ;  /* 0x000000038f547223 */ /* 0x000fe2000001083e */
[----:B----4-:R-:W-:Y:S01]  /*17bb0*/  F2FP.BF16.F32.PACK_AB R41, R107, R117 ;  /* 0x000000756b29723e */ /* 0x010fe200000010ff */
[----:B------:R-:W-:Y:S01]  /*17bc0*/  MUFU.EX2 R76, R76 ;  /* 0x0000004c004c7308 */ /* 0x000fe20000000800 */
[----:B------:R-:W-:Y:S01]  /*17bd0*/  FMUL.FTZ R25, R39, R77 ;  /* 0x0000004d27197220 */ /* 0x000fe20000410000 */
[----:B------:R-:W-:Y:S01]  /*17be0*/  FFMA.FTZ R70, R223, R3, -R104 ;  /* 0x00000003df467223 */ /* 0x000fe20000010868 */
[----:B-----5:R-:W-:Y:S01]  /*17bf0*/  F2FP.BF16.F32.PACK_AB R43, R103, R102 ;  /* 0x00000066672b723e */ /* 0x020fe200000010ff */
[C---:B------:R-:W-:Y:S06]  /*17c00*/  FMUL.FTZ R7, R38.reuse, R99 ;  /* 0x0000006326077220 */ /* 0x040fec0000410000 */
[----:B------:R3:W-:Y:S01]  /*17c10*/  MUFU.EX2 R77, R32 ;  /* 0x00000020004d7308 */ /* 0x0007e20000000800 */
[-CC-:B------:R-:W-:Y:S01]  /*17c20*/  FFMA.FTZ R97, R201, R3.reuse, -R62.reuse ;  /* 0x00000003c9617223 */ /* 0x180fe2000001083e */
[-C--:B------:R-:W-:Y:S01]  /*17c30*/  FFMA.FTZ R98, R179, R3.reuse, -R62 ;  /* 0x00000003b3627223 */ /* 0x080fe2000001083e */
[-CC-:B------:R-:W-:Y:S07]  /*17c40*/  FFMA.FTZ R96, R209, R3.reuse, -R104.reuse ;  /* 0x00000003d1607223 */ /* 0x180fee0000010868 */
[----:B------:R-:W-:Y:S01]  /*17c50*/  MUFU.EX2 R78, R78 ;  /* 0x0000004e004e7308 */ /* 0x000fe20000000800 */
[--C-:B------:R-:W-:Y:S01]  /*17c60*/  FFMA.FTZ R99, R205, R3, -R104.reuse ;  /* 0x00000003cd637223 */ /* 0x100fe20000010868 */
[C---:B-1----:R-:W-:Y:S08]  /*17c70*/  HMMA.16816.F32.BF16 R4, R40.reuse, R12, R4 ;  /* 0x0000000c2804723c */ /* 0x042ff00000041804 */
[----:B------:R-:W-:Y:S01]  /*17c80*/  MUFU.EX2 R70, R70 ;  /* 0x0000004600467308 */ /* 0x000fe20000000800 */
[C---:B------:R-:W-:Y:S09]  /*17c90*/  FMUL.FTZ R12, R39.reuse, R88 ;  /* 0x00000058270c7220 */ /* 0x040ff20000410000 */
[----:B------:R-:W-:Y:S01]  /*17ca0*/  MUFU.EX2 R97, R97 ;  /* 0x0000006100617308 */ /* 0x000fe20000000800 */
[C---:B------:R-:W-:Y:S01]  /*17cb0*/  FMUL.FTZ R13, R39.reuse, R89 ;  /* 0x00000059270d7220 */ /* 0x040fe20000410000 */
[C---:B------:R-:W-:Y:S08]  /*17cc0*/  HMMA.16816.F32.BF16 R8, R40.reuse, R14, R8 ;  /* 0x0000000e2808723c */ /* 0x040ff00000041808 */
[----:B------:R-:W-:Y:S01]  /*17cd0*/  MUFU.EX2 R98, R98 ;  /* 0x0000006200627308 */ /* 0x000fe20000000800 */
[C---:B------:R-:W-:Y:S01]  /*17ce0*/  FMUL.FTZ R14, R38.reuse, R90 ;  /* 0x0000005a260e7220 */ /* 0x040fe20000410000 */
[C---:B------:R-:W-:Y:S01]  /*17cf0*/  FMUL.FTZ R15, R38.reuse, R91 ;  /* 0x0000005b260f7220 */ /* 0x040fe20000410000 */
[----:B---3--:R-:W-:Y:S07]  /*17d00*/  FMUL.FTZ R32, R39, R68 ;  /* 0x0000004427207220 */ /* 0x008fee0000410000 */
[----:B------:R1:W-:Y:S01]  /*17d10*/  MUFU.EX2 R141, R84 ;  /* 0x00000054008d7308 */ /* 0x0003e20000000800 */
[-CC-:B------:R-:W-:Y:S01]  /*17d20*/  FFMA.FTZ R68, R219, R3.reuse, -R104.reuse ;  /* 0x00000003db447223 */ /* 0x180fe20000010868 */
[-CC-:B------:R-:W-:Y:S01]  /*17d30*/  FFMA.FTZ R91, R207, R3.reuse, -R104.reuse ;  /* 0x00000003cf5b7223 */ /* 0x180fe20000010868 */
[-CC-:B------:R-:W-:Y:S07]  /*17d40*/  FFMA.FTZ R88, R203, R3.reuse, -R104.reuse ;  /* 0x00000003cb587223 */ /* 0x180fee0000010868 */
[----:B------:R-:W-:Y:S01]  /*17d50*/  MUFU.EX2 R96, R96 ;  /* 0x0000006000607308 */ /* 0x000fe20000000800 */
[C---:B--2---:R-:W-:Y:S03]  /*17d60*/  HMMA.16816.F32.BF16 R12, R40.reuse, R20, R12 ;  /* 0x00000014280c723c */ /* 0x044fe6000004180c */
[----:B------:R-:W-:Y:S01]  /*17d70*/  FMUL.FTZ R20, R39, R80 ;  /* 0x0000005027147220 */ /* 0x000fe20000410000 */
[--C-:B------:R-:W-:Y:S01]  /*17d80*/  FFMA.FTZ R80, R51, R3, -R104.reuse ;  /* 0x0000000333507223 */ /* 0x100fe20000010868 */
[----:B------:R-:W-:Y:S01]  /*17d90*/  FMUL.FTZ R21, R39, R81 ;  /* 0x0000005127157220 */ /* 0x000fe20000410000 */
[----:B------:R-:W2:Y:S01]  /*17da0*/  LDSM.16.MT88.4 R48, [R166+0x6800] ;  /* 0x00680000a630783b */ /* 0x000ea20000004200 */
[--C-:B------:R-:W-:Y:S01]  /*17db0*/  FFMA.FTZ R81, R27, R3, -R104.reuse ;  /* 0x000000031b517223 */ /* 0x100fe20000010868 */
[C---:B------:R-:W-:Y:S01]  /*17dc0*/  HMMA.16816.F32.BF16 R16, R40.reuse, R22, R16 ;  /* 0x000000162810723c */ /* 0x040fe20000041810 */
[----:B------:R-:W-:Y:S02]  /*17dd0*/  MUFU.EX2 R68, R68 ;  /* 0x0000004400447308 */ /* 0x000fe40000000800 */
[C---:B------:R-:W-:Y:S01]  /*17de0*/  FMUL.FTZ R22, R38.reuse, R82 ;  /* 0x0000005226167220 */ /* 0x040fe20000410000 */
[C---:B------:R-:W-:Y:S01]  /*17df0*/  FMUL.FTZ R23, R38.reuse, R83 ;  /* 0x0000005326177220 */ /* 0x040fe20000410000 */
[----:B-1----:R-:W-:Y:S01]  /*17e00*/  FFMA.FTZ R84, R115, R3, -R104 ;  /* 0x0000000373547223 */ /* 0x002fe20000010868 */
[C---:B------:R-:W-:Y:S01]  /*17e10*/  FMUL.FTZ R27, R38.reuse, R79 ;  /* 0x0000004f261b7220 */ /* 0x040fe20000410000 */
[-CC-:B------:R-:W-:Y:S04]  /*17e20*/  FFMA.FTZ R79, R53, R3.reuse, -R62.reuse ;  /* 0x00000003354f7223 */ /* 0x180fe8000001083e */
[----:B------:R-:W-:Y:S01]  /*17e30*/  MUFU.EX2 R80, R80 ;  /* 0x0000005000507308 */ /* 0x000fe20000000800 */
[----:B------:R-:W1:Y:S01]  /*17e40*/  LDSM.16.MT88.4 R52, [R162+0x6800] ;  /* 0x00680000a234783b */ /* 0x000e620000004200 */
[--C-:B------:R-:W-:Y:S01]  /*17e50*/  FFMA.FTZ R82, R217, R3, -R62.reuse ;  /* 0x00000003d9527223 */ /* 0x100fe2000001083e */
[C---:B------:R-:W-:Y:S07]  /*17e60*/  HMMA.16816.F32.BF16 R20, R40.reuse, R28, R20 ;  /* 0x0000001c2814723c */ /* 0x040fee0000041814 */
[----:B------:R-:W3:Y:S01]  /*17e70*/  MUFU.EX2 R81, R81 ;  /* 0x0000005100517308 */ /* 0x000ee20000000800 */
[C---:B------:R-:W-:Y:S01]  /*17e80*/  FMUL.FTZ R28, R39.reuse, R72 ;  /* 0x00000048271c7220 */ /* 0x040fe20000410000 */
[----:B------:R-:W-:Y:S01]  /*17e90*/  FMUL.FTZ R29, R39, R73 ;  /* 0x00000049271d7220 */ /* 0x000fe20000410000 */
[--C-:B------:R-:W-:Y:S07]  /*17ea0*/  FFMA.FTZ R72, R35, R3, -R62.reuse ;  /* 0x0000000323487223 */ /* 0x100fee000001083e */
[----:B------:R4:W5:Y:S01]  /*17eb0*/  MUFU.EX2 R73, R79 ;  /* 0x0000004f00497308 */ /* 0x0009620000000800 */
[C---:B------:R-:W-:Y:S01]  /*17ec0*/  FMUL.FTZ R35, R38.reuse, R71 ;  /* 0x0000004726237220 */ /* 0x040fe20000410000 */
[C---:B------:R-:W-:Y:S08]  /*17ed0*/  HMMA.16816.F32.BF16 R24, R40.reuse, R30, R24 ;  /* 0x0000001e2818723c */ /* 0x040ff00000041818 */
[----:B------:R-:W-:Y:S01]  /*17ee0*/  MUFU.EX2 R82, R82 ;  /* 0x0000005200527308 */ /* 0x000fe20000000800 */
[C---:B------:R-:W-:Y:S01]  /*17ef0*/  FMUL.FTZ R31, R38.reuse, R75 ;  /* 0x0000004b261f7220 */ /* 0x040fe20000410000 */
[----:B------:R-:W-:Y:S01]  /*17f00*/  FFMA.FTZ R75, R33, R3, -R62 ;  /* 0x00000003214b7223 */ /* 0x000fe2000001083e */
[----:B------:R-:W-:Y:S07]  /*17f10*/  FMUL.FTZ R30, R38, R74 ;  /* 0x0000004a261e7220 */ /* 0x000fee0000410000 */
[----:B------:R-:W-:Y:S01]  /*17f20*/  MUFU.EX2 R72, R72 ;  /* 0x0000004800487308 */ /* 0x000fe20000000800 */
[----:B------:R-:W-:Y:S01]  /*17f30*/  FMUL.FTZ R33, R39, R69 ;  /* 0x0000004527217220 */ /* 0x000fe20000410000 */
[-C--:B------:R-:W-:Y:S01]  /*17f40*/  FFMA.FTZ R71, R221, R3.reuse, -R104 ;  /* 0x00000003dd477223 */ /* 0x080fe20000010868 */
[-CC-:B------:R-:W-:Y:S07]  /*17f50*/  FFMA.FTZ R83, R215, R3.reuse, -R62.reuse ;  /* 0x00000003d7537223 */ /* 0x180fee000001083e */
[----:B------:R-:W2:Y:S01]  /*17f60*/  MUFU.EX2 R75, R75 ;  /* 0x0000004b004b7308 */ /* 0x000ea20000000800 */
[-C--:B------:R-:W-:Y:S01]  /*17f70*/  FFMA.FTZ R74, R213, R3.reuse, -R62 ;  /* 0x00000003d54a7223 */ /* 0x080fe2000001083e */
[C---:B------:R-:W-:Y:S08]  /*17f80*/  HMMA.16816.F32.BF16 R28, R40.reuse, R44, R28 ;  /* 0x0000002c281c723c */ /* 0x040ff0000004181c */
[----:B------:R-:W-:Y:S01]  /*17f90*/  MUFU.EX2 R71, R71 ;  /* 0x0000004700477308 */ /* 0x000fe20000000800 */
[-C--:B----4-:R-:W-:Y:S01]  /*17fa0*/  FFMA.FTZ R79, R225, R3.reuse, -R104 ;  /* 0x00000003e14f7223 */ /* 0x090fe20000010868 */
[-CC-:B------:R-:W-:Y:S01]  /*17fb0*/  FFMA.FTZ R69, R211, R3.reuse, -R62.reuse ;  /* 0x00000003d3457223 */ /* 0x180fe2000001083e */
[-CC-:B------:R-:W-:Y:S07]  /*17fc0*/  FFMA.FTZ R90, R159, R3.reuse, -R62.reuse ;  /* 0x000000039f5a7223 */ /* 0x180fee000001083e */
[----:B------:R-:W-:Y:S01]  /*17fd0*/  MUFU.EX2 R83, R83 ;  /* 0x0000005300537308 */ /* 0x000fe20000000800 */
[-CC-:B------:R-:W-:Y:S01]  /*17fe0*/  FFMA.FTZ R89, R157, R3.reuse, -R62.reuse ;  /* 0x000000039d597223 */ /* 0x180fe2000001083e */
[----:B------:R-:W-:Y:S01]  /*17ff0*/  HMMA.16816.F32.BF16 R32, R40, R46, R32 ;  /* 0x0000002e2820723c */ /* 0x000fe20000041820 */
[----:B------:R-:W4:Y:S07]  /*18000*/  LDSM.16.MT88.4 R44, [R160+0x6800] ;  /* 0x00680000a02c783b */ /* 0x000f2e0000004200 */
[----:B------:R-:W4:Y:S01]  /*18010*/  MUFU.EX2 R79, R79 ;  /* 0x0000004f004f7308 */ /* 0x000f220000000800 */
[----:B---3--:R-:W-:Y:S01]  /*18020*/  F2FP.BF16.F32.PACK_AB R40, R81, R80 ;  /* 0x000000505128723e */ /* 0x008fe200000010ff */
[--C-:B------:R-:W-:Y:S01]  /*18030*/  FFMA.FTZ R126, R127, R3, -R62.reuse ;  /* 0x000000037f7e7223 */ /* 0x100fe2000001083e */
[----:B------:R-:W-:Y:S07]  /*18040*/  F2FP.BF16.F32.PACK_AB R42, R76, R77 ;  /* 0x0000004d4c2a723e */ /* 0x000fee00000010ff */
[----:B------:R-:W-:Y:S01]  /*18050*/  MUFU.EX2 R74, R74 ;  /* 0x0000004a004a7308 */ /* 0x000fe20000000800 */
[----:B-----5:R-:W-:Y:S01]  /*18060*/  F2FP.BF16.F32.PACK_AB R41, R73, R78 ;  /* 0x0000004e4929723e */ /* 0x020fe200000010ff */
[-C--:B------:R-:W-:Y:S01]  /*18070*/  FFMA.FTZ R125, R125, R3.reuse, -R62 ;  /* 0x000000037d7d7223 */ /* 0x080fe2000001083e */
[----:B--2---:R-:W-:Y:S07]  /*18080*/  F2FP.BF16.F32.PACK_AB R43, R75, R72 ;  /* 0x000000484b2b723e */ /* 0x004fee00000010ff */
[----:B------:R-:W2:Y:S01]  /*18090*/  MUFU.EX2 R69, R69 ;  /* 0x0000004500457308 */ /* 0x000ea20000000800 */
[-CC-:B------:R-:W-:Y:S01]  /*180a0*/  FFMA.FTZ R137, R137, R3.reuse, -R104.reuse ;  /* 0x0000000389897223 */ /* 0x180fe20000010868 */
[-C--:B------:R-:W-:Y:S01]  /*180b0*/  FFMA.FTZ R133, R133, R3.reuse, -R104 ;  /* 0x0000000385857223 */ /* 0x080fe20000010868 */
[-C--:B------:R-:W-:Y:S07]  /*180c0*/  FFMA.FTZ R129, R129, R3.reuse, -R62 ;  /* 0x0000000381817223 */ /* 0x080fee000001083e */
[----:B------:R-:W3:Y:S01]  /*180d0*/  MUFU.EX2 R91, R91 ;  /* 0x0000005b005b7308 */ /* 0x000ee20000000800 */
[-CC-:B------:R-:W-:Y:S01]  /*180e0*/  FFMA.FTZ R128, R121, R3.reuse, -R104.reuse ;  /* 0x0000000379807223 */ /* 0x180fe20000010868 */
[C---:B------:R-:W-:Y:S08]  /*180f0*/  HMMA.16816.F32.BF16 R4, R40.reuse, R48, R4 ;  /* 0x000000302804723c */ /* 0x040ff00000041804 */
[----:B------:R-:W-:Y:S01]  /*18100*/  MUFU.EX2 R99, R99 ;  /* 0x0000006300637308 */ /* 0x000fe20000000800 */
[-C--:B------:R-:W-:Y:S01]  /*18110*/  FFMA.FTZ R119, R119, R3.reuse, -R104 ;  /* 0x0000000377777223 */ /* 0x080fe20000010868 */
[-CC-:B------:R-:W-:Y:S01]  /*18120*/  FFMA.FTZ R111, R111, R3.reuse, -R62.reuse ;  /* 0x000000036f6f7223 */ /* 0x180fe2000001083e */
[----:B------:R-:W-:Y:S07]  /*18130*/  FFMA.FTZ R109, R109, R3, -R62 ;  /* 0x000000036d6d7223 */ /* 0x000fee000001083e */
[----:B------:R-:W5:Y:S01]  /*18140*/  MUFU.EX2 R88, R88 ;  /* 0x0000005800587308 */ /* 0x000f620000000800 */
[----:B------:R-:W-:Y:S01]  /*18150*/  FFMA.FTZ R117, R38, R199, R117 ;  /* 0x000000c726757223 */ /* 0x000fe20000010075 */
[C---:B------:R-:W-:Y:S01]  /*18160*/  HMMA.16816.F32.BF16 R8, R40.reuse, R50, R8 ;  /* 0x000000322808723c */ /* 0x040fe20000041808 */
[----:B------:R-:W3:Y:S07]  /*18170*/  LDSM.16.MT88.4 R48, [R166+0x7000] ;  /* 0x00700000a630783b */ /* 0x000eee0000004200 */
[----:B------:R-:W-:Y:S01]  /*18180*/  MUFU.EX2 R90, R90 ;  /* 0x0000005a005a7308 */ /* 0x000fe20000000800 */
[----:B------:R-:W-:Y:S01]  /*18190*/  FADD.FTZ R117, R107, R117 ;  /* 0x000000756b757221 */ /* 0x000fe20000010000 */
[-CC-:B------:R-:W-:Y:S01]  /*181a0*/  FFMA.FTZ R65, R65, R3.reuse, -R104.reuse ;  /* 0x0000000341417223 */ /* 0x180fe20000010868 */
[-C--:B------:R-:W-:Y:S07]  /*181b0*/  FFMA.FTZ R63, R63, R3.reuse, -R104 ;  /* 0x000000033f3f7223 */ /* 0x080fee0000010868 */
[----:B------:R-:W5:Y:S01]  /*181c0*/  MUFU.EX2 R89, R89 ;  /* 0x0000005900597308 */ /* 0x000f620000000800 */
[----:B------:R-:W-:Y:S01]  /*181d0*/  FADD.FTZ R102, R102, R117 ;  /* 0x0000007566667221 */ /* 0x000fe20000010000 */
[C---:B-1----:R-:W-:Y:S08]  /*181e0*/  HMMA.16816.F32.BF16 R12, R40.reuse, R52, R12 ;  /* 0x00000034280c723c */ /* 0x042ff0000004180c */
[----:B------:R-:W-:Y:S01]  /*181f0*/  MUFU.EX2 R114, R114 ;  /* 0x0000007200727308 */ /* 0x000fe20000000800 */
[----:B------:R-:W-:Y:S01]  /*18200*/  FADD.FTZ R103, R103, R102 ;  /* 0x0000006667677221 */ /* 0x000fe20000010000 */
[-CC-:B------:R-:W-:Y:S01]  /*18210*/  FFMA.FTZ R61, R61, R3.reuse, -R62.reuse ;  /* 0x000000033d3d7223 */ /* 0x180fe2000001083e */
[-C--:B------:R-:W-:Y:S07]  /*18220*/  FFMA.FTZ R60, R60, R3.reuse, -R62 ;  /* 0x000000033c3c7223 */ /* 0x080fee000001083e */
[----:B------:R-:W1:Y:S01]  /*18230*/  MUFU.EX2 R151, R153 ;  /* 0x0000009900977308 */ /* 0x000e620000000800 */
[----:B------:R-:W-:Y:S01]  /*18240*/  FADD.FTZ R78, R78, R103 ;  /* 0x000000674e4e7221 */ /* 0x000fe20000010000 */
[C---:B------:R-:W-:Y:S01]  /*18250*/  HMMA.16816.F32.BF16 R16, R40.reuse, R54, R16 ;  /* 0x000000362810723c */ /* 0x040fe20000041810 */
[----:B------:R-:W5:Y:S07]  /*18260*/  LDSM.16.MT88.4 R52, [R162+0x7000] ;  /* 0x00700000a234783b */ /* 0x000f6e0000004200 */
[----:B------:R-:W-:Y:S01]  /*18270*/  MUFU.EX2 R112, R112 ;  /* 0x0000007000707308 */ /* 0x000fe20000000800 */
[----:B------:R-:W-:Y:S01]  /*18280*/  FADD.FTZ R73, R73, R78 ;  /* 0x0000004e49497221 */ /* 0x000fe20000010000 */
[----:B------:R-:W-:Y:S01]  /*18290*/  FFMA.FTZ R110, R39, R198, R110 ;  /* 0x000000c6276e7223 */ /* 0x000fe2000001006e */
[----:B------:R-:W-:Y:S07]  /*182a0*/  FFMA.FTZ R39, R123, R3, -R104 ;  /* 0x000000037b277223 */ /* 0x000fee0000010868 */
[----:B------:R-:W1:Y:S01]  /*182b0*/  MUFU.EX2 R147, R149 ;  /* 0x0000009500937308 */ /* 0x000e620000000800 */
[----:B------:R-:W-:Y:S01]  /*182c0*/  FADD.FTZ R72, R72, R73 ;  /* 0x0000004948487221 */ /* 0x000fe20000010000 */
[C---:B------:R-:W-:Y:S08]  /*182d0*/  HMMA.16816.F32.BF16 R20, R40.reuse, R56, R20 ;  /* 0x000000382814723c */ /* 0x040ff00000041814 */
[----:B------:R-:W-:Y:S01]  /*182e0*/  MUFU.EX2 R118, R118 ;  /* 0x0000007600767308 */ /* 0x000fe20000000800 */
[----:B------:R-:W-:Y:S01]  /*182f0*/  FADD.FTZ R75, R75, R72 ;  /* 0x000000484b4b7221 */ /* 0x000fe20000010000 */
[----:B------:R-:W-:Y:S01]  /*18300*/  ISETP.GT.AND P0, PT, R195, R176, PT ;  /* 0x000000b0c300720c */ /* 0x000fe20003f04270 */
[----:B------:R-:W-:Y:S07]  /*18310*/  IMAD.MOV.U32 R103, RZ, RZ, R0 ;  /* 0x000000ffff677224 */ /* 0x000fee00078e0000 */
[----:B------:R-:W1:Y:S01]  /*18320*/  MUFU.EX2 R143, R145 ;  /* 0x00000091008f7308 */ /* 0x000e620000000800 */
[----:B------:R-:W-:Y:S01]  /*18330*/  IMAD.MOV.U32 R102, RZ, RZ, R2 ;  /* 0x000000ffff667224 */ /* 0x000fe200078e0002 */
[C---:B------:R-:W-:Y:S01]  /*18340*/  HMMA.16816.F32.BF16 R24, R40.reuse, R58, R24 ;  /* 0x0000003a2818723c */ /* 0x040fe20000041818 */
[----:B------:R-:W1:Y:S07]  /*18350*/  LDSM.16.MT88.4 R56, [R161+0x7000] ;  /* 0x00700000a138783b */ /* 0x000e6e0000004200 */
[----:B------:R-:W1:Y:S10]  /*18360*/  MUFU.EX2 R116, R116 ;  /* 0x0000007400747308 */ /* 0x000e740000000800 */
[----:B------:R-:W-:Y:S01]  /*18370*/  MUFU.EX2 R120, R120 ;  /* 0x0000007800787308 */ /* 0x000fe20000000800 */
[C---:B----4-:R-:W-:Y:S09]  /*18380*/  HMMA.16816.F32.BF16 R28, R40.reuse, R44, R28 ;  /* 0x0000002c281c723c */ /* 0x050ff2000004181c */
[----:B------:R-:W4:Y:S10]  /*18390*/  MUFU.EX2 R135, R137 ;  /* 0x0000008900877308 */ /* 0x000f340000000800 */
[----:B------:R-:W-:Y:S01]  /*183a0*/  MUFU.EX2 R122, R122 ;  /* 0x0000007a007a7308 */ /* 0x000fe20000000800 */
[----:B------:R-:W-:Y:S01]  /*183b0*/  HMMA.16816.F32.BF16 R32, R40, R46, R32 ;  /* 0x0000002e2820723c */ /* 0x000fe20000041820 */
[----:B------:R-:W4:Y:S08]  /*183c0*/  LDSM.16.MT88.4 R44, [R160+0x7000] ;  /* 0x00700000a02c783b */ /* 0x000f300000004200 */
[----:B------:R-:W4:Y:S01]  /*183d0*/  MUFU.EX2 R131, R133 ;  /* 0x0000008500837308 */ /* 0x000f220000000800 */
[----:B------:R-:W-:Y:S02]  /*183e0*/  F2FP.BF16.F32.PACK_AB R40, R70, R79 ;  /* 0x0000004f4628723e */ /* 0x000fe400000010ff */
[----:B------:R-:W-:Y:S07]  /*183f0*/  F2FP.BF16.F32.PACK_AB R42, R68, R71 ;  /* 0x00000047442a723e */ /* 0x000fee00000010ff */
[----:B------:R-:W-:Y:S01]  /*18400*/  MUFU.EX2 R124, R124 ;  /* 0x0000007c007c7308 */ /* 0x000fe20000000800 */
[----:B------:R-:W-:Y:S01]  /*18410*/  F2FP.BF16.F32.PACK_AB R41, R83, R82 ;  /* 0x000000525329723e */ /* 0x000fe200000010ff */
[----:B------:R-:W-:Y:S01]  /*18420*/  FADD.FTZ R82, R82, R75 ;  /* 0x0000004b52527221 */ /* 0x000fe20000010000 */
[----:B--2---:R-:W-:Y:S07]  /*18430*/  F2FP.BF16.F32.PACK_AB R43, R69, R74 ;  /* 0x0000004a452b723e */ /* 0x004fee00000010ff */
[----:B------:R-:W2:Y:S01]  /*18440*/  MUFU.EX2 R127, R129 ;  /* 0x00000081007f7308 */ /* 0x000ea20000000800 */
[----:B------:R-:W-:Y:S09]  /*18450*/  FADD.FTZ R83, R83, R82 ;  /* 0x0000005253537221 */ /* 0x000ff20000010000 */
[----:B------:R-:W-:Y:S01]  /*18460*/  MUFU.EX2 R126, R126 ;  /* 0x0000007e007e7308 */ /* 0x000fe20000000800 */
[C---:B---3--:R-:W-:Y:S09]  /*18470*/  HMMA.16816.F32.BF16 R4, R40.reuse, R48, R4 ;  /* 0x000000302804723c */ /* 0x048ff20000041804 */
[----:B------:R-:W3:Y:S01]  /*18480*/  MUFU.EX2 R125, R125 ;  /* 0x0000007d007d7308 */ /* 0x000ee20000000800 */
[----:B------:R-:W-:Y:S09]  /*18490*/  FADD.FTZ R74, R74, R83 ;  /* 0x000000534a4a7221 */ /* 0x000ff20000010000 */
[----:B------:R-:W-:Y:S01]  /*184a0*/  MUFU.EX2 R39, R39 ;  /* 0x0000002700277308 */ /* 0x000fe20000000800 */
[----:B------:R-:W-:Y:S01]  /*184b0*/  FADD.FTZ R74, R69, R74 ;  /* 0x0000004a454a7221 */ /* 0x000fe20000010000 */
[C---:B------:R-:W-:Y:S01]  /*184c0*/  HMMA.16816.F32.BF16 R8, R40.reuse, R50, R8 ;  /* 0x000000322808723c */ /* 0x040fe20000041808 */
[----:B------:R-:W2:Y:S07]  /*184d0*/  LDSM.16.MT88.4 R48, [R166+0x7800] ;  /* 0x00780000a630783b */ /* 0x000eae0000004200 */
[----:B------:R-:W3:Y:S10]  /*184e0*/  MUFU.EX2 R128, R128 ;  /* 0x0000008000807308 */ /* 0x000ef40000000800 */
[----:B------:R-:W-:Y:S01]  /*184f0*/  MUFU.EX2 R115, R119 ;  /* 0x0000007700737308 */ /* 0x000fe20000000800 */
[C---:B-----5:R-:W-:Y:S09]  /*18500*/  HMMA.16816.F32.BF16 R12, R40.reuse, R52, R12 ;  /* 0x00000034280c723c */ /* 0x060ff2000004180c */
[----:B------:R-:W-:Y:S01]  /*18510*/  MUFU.EX2 R38, R111 ;  /* 0x0000006f00267308 */ /* 0x000fe20000000800 */
[C---:B------:R-:W-:Y:S01]  /*18520*/  HMMA.16816.F32.BF16 R16, R40.reuse, R54, R16 ;  /* 0x000000362810723c */ /* 0x040fe20000041810 */
[----:B------:R-:W5:Y:S07]  /*18530*/  LDSM.16.MT88.4 R52, [R162+0x7800] ;  /* 0x00780000a234783b */ /* 0x000f6e0000004200 */
        /* <DEDUP_REMOVED lines=13> */
[C---:B-----5:R-:W-:Y:S08]  /*18610*/  HMMA.16816.F32.BF16 R12, R40.reuse, R52, R12 ;  /* 0x00000034280c723c */ /* 0x060ff0000004180c */
        /* <DEDUP_REMOVED lines=27> */
[----:B---3--:R-:W-:Y:S07]  /*187d0*/  F2FP.BF16.F32.PACK_AB R43, R125, R126 ;  /* 0x0000007e7d2b723e */ /* 0x008fee00000010ff */
[C---:B--2---:R-:W-:Y:S08]  /*187e0*/  HMMA.16816.F32.BF16 R4, R40.reuse, R48, R4 ;  /* 0x000000302804723c */ /* 0x044ff00000041804 */
[C---:B------:R-:W-:Y:S01]  /*187f0*/  HMMA.16816.F32.BF16 R8, R40.reuse, R50, R8 ;  /* 0x000000322808723c */ /* 0x040fe20000041808 */
[----:B------:R-:W2:Y:S07]  /*18800*/  LDSM.16.MT88.4 R48, [R166+0x9000] ;  /* 0x00900000a630783b */ /* 0x000eae0000004200 */
[C---:B-----5:R-:W-:Y:S08]  /*18810*/  HMMA.16816.F32.BF16 R12, R40.reuse, R52, R12 ;  /* 0x00000034280c723c */ /* 0x060ff0000004180c */
[C---:B------:R-:W-:Y:S01]  /*18820*/  HMMA.16816.F32.BF16 R16, R40.reuse, R54, R16 ;  /* 0x000000362810723c */ /* 0x040fe20000041810 */
[----:B------:R-:W3:Y:S07]  /*18830*/  LDSM.16.MT88.4 R52, [R162+0x9000] ;  /* 0x00900000a234783b */ /* 0x000eee0000004200 */
[C---:B-1----:R-:W-:Y:S01]  /*18840*/  HMMA.16816.F32.BF16 R20, R40.reuse, R56, R20 ;  /* 0x000000382814723c */ /* 0x042fe20000041814 */
[----:B------:R1:W5:Y:S02]  /*18850*/  MUFU.EX2 R56, R84 ;  /* 0x0000005400387308 */ /* 0x0003640000000800 */
[-CC-:B------:R-:W-:Y:S05]  /*18860*/  FFMA.FTZ R57, R113, R3.reuse, -R62.reuse ;  /* 0x0000000371397223 */ /* 0x180fea000001083e */
[C---:B------:R-:W-:Y:S03]  /*18870*/  HMMA.16816.F32.BF16 R24, R40.reuse, R58, R24 ;  /* 0x0000003a2818723c */ /* 0x040fe60000041818 */
[----:B------:R-:W2:Y:S01]  /*18880*/  MUFU.EX2 R57, R57 ;  /* 0x0000003900397308 */ /* 0x000ea20000000800 */
[-CC-:B------:R-:W-:Y:S01]  /*18890*/  FFMA.FTZ R59, R67, R3.reuse, -R62.reuse ;  /* 0x00000003433b7223 */ /* 0x180fe2000001083e */
[----:B------:R-:W-:Y:S08]  /*188a0*/  FFMA.FTZ R62, R36, R3, -R62 ;  /* 0x00000003243e7223 */ /* 0x000ff0000001083e */
[----:B------:R-:W-:Y:S01]  /*188b0*/  MUFU.EX2 R58, R109 ;  /* 0x0000006d003a7308 */ /* 0x000fe20000000800 */
[----:B------:R-:W-:Y:S01]  /*188c0*/  FADD.FTZ R67, R108, R110 ;  /* 0x0000006e6c437221 */ /* 0x000fe20000010000 */
[----:B-1----:R-:W-:Y:S01]  /*188d0*/  LDSM.16.MT88.4 R84, [R162+0x9800] ;  /* 0x00980000a254783b */ /* 0x002fe20000004200 */
[C---:B----4-:R-:W-:Y:S07]  /*188e0*/  HMMA.16816.F32.BF16 R28, R40.reuse, R44, R28 ;  /* 0x0000002c281c723c */ /* 0x050fee000004181c */
[----:B------:R-:W1:Y:S01]  /*188f0*/  MUFU.EX2 R59, R59 ;  /* 0x0000003b003b7308 */ /* 0x000e620000000800 */
[----:B------:R-:W-:Y:S09]  /*18900*/  FADD.FTZ R106, R106, R67 ;  /* 0x000000436a6a7221 */ /* 0x000ff20000010000 */
[----:B------:R-:W-:Y:S01]  /*18910*/  MUFU.EX2 R36, R37 ;  /* 0x0000002500247308 */ /* 0x000fe20000000800 */
[----:B------:R-:W-:Y:S01]  /*18920*/  FADD.FTZ R105, R105, R106 ;  /* 0x0000006a69697221 */ /* 0x000fe20000010000 */
[----:B------:R-:W-:Y:S01]  /*18930*/  HMMA.16816.F32.BF16 R32, R40, R46, R32 ;  /* 0x0000002e2820723c */ /* 0x000fe20000041820 */
[----:B------:R-:W4:Y:S07]  /*18940*/  LDSM.16.MT88.4 R44, [R161+0x9000] ;  /* 0x00900000a12c783b */ /* 0x000f2e0000004200 */
[----:B------:R-:W4:Y:S01]  /*18950*/  MUFU.EX2 R199, R62 ;  /* 0x0000003e00c77308 */ /* 0x000f220000000800 */
[----:B------:R-:W-:Y:S01]  /*18960*/  F2FP.BF16.F32.PACK_AB R40, R128, R39 ;  /* 0x000000278028723e */ /* 0x000fe200000010ff */
[----:B------:R-:W-:Y:S01]  /*18970*/  FADD.FTZ R80, R80, R105 ;  /* 0x0000006950507221 */ /* 0x000fe20000010000 */
[----:B-----5:R-:W-:Y:S02]  /*18980*/  F2FP.BF16.F32.PACK_AB R42, R56, R115 ;  /* 0x00000073382a723e */ /* 0x020fe400000010ff */
[----:B--2---:R-:W-:Y:S01]  /*18990*/  F2FP.BF16.F32.PACK_AB R41, R38, R57 ;  /* 0x000000392629723e */ /* 0x004fe200000010ff */
[----:B------:R-:W-:Y:S01]  /*189a0*/  FADD.FTZ R80, R81, R80 ;  /* 0x0000005051507221 */ /* 0x000fe20000010000 */
[----:B-1----:R-:W-:Y:S03]  /*189b0*/  F2FP.BF16.F32.PACK_AB R43, R59, R58 ;  /* 0x0000003a3b2b723e */ /* 0x002fe600000010ff */
[----:B------:R-:W-:Y:S04]  /*189c0*/  FADD.FTZ R77, R77, R80 ;  /* 0x000000504d4d7221 */ /* 0x000fe80000010000 */
[C---:B------:R-:W-:Y:S03]  /*189d0*/  HMMA.16816.F32.BF16 R4, R40.reuse, R48, R4 ;  /* 0x000000302804723c */ /* 0x040fe60000041804 */
[----:B------:R-:W-:Y:S04]  /*189e0*/  FADD.FTZ R76, R76, R77 ;  /* 0x0000004d4c4c7221 */ /* 0x000fe80000010000 */
[----:B------:R-:W-:Y:S01]  /*189f0*/  FADD.FTZ R79, R79, R76 ;  /* 0x0000004c4f4f7221 */ /* 0x000fe20000010000 */
[C---:B------:R-:W-:Y:S01]  /*18a00*/  HMMA.16816.F32.BF16 R8, R40.reuse, R50, R8 ;  /* 0x000000322808723c */ /* 0x040fe20000041808 */
[----:B------:R-:W1:Y:S02]  /*18a10*/  LDSM.16.MT88.4 R48, [R160+0x9000] ;  /* 0x00900000a030783b */ /* 0x000e640000004200 */
[----:B------:R-:W-:Y:S04]  /*18a20*/  FADD.FTZ R70, R70, R79 ;  /* 0x0000004f46467221 */ /* 0x000fe80000010000 */
[----:B------:R-:W-:Y:S01]  /*18a30*/  FADD.FTZ R71, R71, R70 ;  /* 0x0000004647477221 */ /* 0x000fe20000010000 */
[C---:B---3--:R-:W-:Y:S01]  /*18a40*/  HMMA.16816.F32.BF16 R12, R40.reuse, R52, R12 ;  /* 0x00000034280c723c */ /* 0x048fe2000004180c */
[----:B------:R-:W2:Y:S01]  /*18a50*/  LDSM.16.MT88.4 R76, [R161+0x9800] ;  /* 0x00980000a14c783b */ /* 0x000ea20000004200 */
[----:B------:R-:W-:Y:S01]  /*18a60*/  MUFU.EX2 R52, R65 ;  /* 0x0000004100347308 */ /* 0x000fe20000000800 */
[----:B------:R-:W-:Y:S01]  /*18a70*/  FADD.FTZ R71, R68, R71 ;  /* 0x0000004744477221 */ /* 0x000fe20000010000 */
[-CC-:B------:R-:W-:Y:S01]  /*18a80*/  FFMA.FTZ R53, R66, R3.reuse, -R104.reuse ;  /* 0x0000000342357223 */ /* 0x180fe20000010868 */
[----:B------:R-:W-:Y:S07]  /*18a90*/  FFMA.FTZ R104, R64, R3, -R104 ;  /* 0x0000000340687223 */ /* 0x000fee0000010868 */
[----:B------:R-:W-:Y:S01]  /*18aa0*/  MUFU.EX2 R3, R60 ;  /* 0x0000003c00037308 */ /* 0x000fe20000000800 */
[C---:B------:R-:W-:Y:S09]  /*18ab0*/  HMMA.16816.F32.BF16 R16, R40.reuse, R54, R16 ;  /* 0x000000362810723c */ /* 0x040ff20000041810 */
[----:B------:R-:W3:Y:S01]  /*18ac0*/  MUFU.EX2 R53, R53 ;  /* 0x0000003500357308 */ /* 0x000ee20000000800 */
[----:B------:R-:W-:Y:S01]  /*18ad0*/  FADD.FTZ R96, R96, R71 ;  /* 0x0000004760607221 */ /* 0x000fe20000010000 */
[----:B----4-:R-:W-:Y:S08]  /*18ae0*/  F2FP.BF16.F32.PACK_AB R71, R199, R36 ;  /* 0x00000024c747723e */ /* 0x010ff000000010ff */
[----:B------:R-:W-:Y:S01]  /*18af0*/  MUFU.EX2 R54, R63 ;  /* 0x0000003f00367308 */ /* 0x000fe20000000800 */
[C---:B------:R-:W-:Y:S03]  /*18b00*/  HMMA.16816.F32.BF16 R20, R40.reuse, R44, R20 ;  /* 0x0000002c2814723c */ /* 0x040fe60000041814 */
[----:B------:R-:W-:Y:S01]  /*18b10*/  FADD.FTZ R96, R91, R96 ;  /* 0x000000605b607221 */ /* 0x000fe20000010000 */
[----:B------:R-:W-:Y:S05]  /*18b20*/  FADD.FTZ R45, R97, R74 ;  /* 0x0000004a612d7221 */ /* 0x000fea0000010000 */
[----:B------:R-:W4:Y:S01]  /*18b30*/  MUFU.EX2 R55, R104 ;  /* 0x0000006800377308 */ /* 0x000f220000000800 */
[----:B------:R-:W-:Y:S01]  /*18b40*/  FADD.FTZ R99, R99, R96 ;  /* 0x0000006063637221 */ /* 0x000fe20000010000 */
[C---:B------:R-:W-:Y:S08]  /*18b50*/  HMMA.16816.F32.BF16 R24, R40.reuse, R46, R24 ;  /* 0x0000002e2818723c */ /* 0x040ff00000041818 */
[----:B------:R-:W5:Y:S01]  /*18b60*/  MUFU.EX2 R44, R61 ;  /* 0x0000003d002c7308 */ /* 0x000f620000000800 */
[----:B---3--:R-:W-:Y:S01]  /*18b70*/  F2FP.BF16.F32.PACK_AB R68, R53, R52 ;  /* 0x000000343544723e */ /* 0x008fe200000010ff */
[----:B------:R-:W-:Y:S01]  /*18b80*/  FADD.FTZ R45, R98, R45 ;  /* 0x0000002d622d7221 */ /* 0x000fe20000010000 */
[----:B------:R-:W-:Y:S03]  /*18b90*/  FADD.FTZ R37, R88, R99 ;  /* 0x0000006358257221 */ /* 0x000fe60000010000 */
[----:B------:R-:W-:Y:S01]  /*18ba0*/  FADD.FTZ R90, R90, R45 ;  /* 0x0000002d5a5a7221 */ /* 0x000fe20000010000 */
[C---:B-1----:R-:W-:Y:S03]  /*18bb0*/  HMMA.16816.F32.BF16 R28, R40.reuse, R48, R28 ;  /* 0x00000030281c723c */ /* 0x042fe6000004181c */
[----:B----4-:R-:W-:Y:S01]  /*18bc0*/  F2FP.BF16.F32.PACK_AB R70, R55, R54 ;  /* 0x000000363746723e */ /* 0x010fe200000010ff */
[----:B------:R-:W-:Y:S01]  /*18bd0*/  FADD.FTZ R89, R89, R90 ;  /* 0x0000005a59597221 */ /* 0x000fe20000010000 */
[----:B------:R-:W-:Y:S01]  /*18be0*/  FADD.FTZ R114, R114, R37 ;  /* 0x0000002572727221 */ /* 0x000fe20000010000 */
[----:B-----5:R-:W-:Y:S02]  /*18bf0*/  F2FP.BF16.F32.PACK_AB R69, R3, R44 ;  /* 0x0000002c0345723e */ /* 0x020fe400000010ff */
[----:B------:R-:W-:Y:S03]  /*18c00*/  HMMA.16816.F32.BF16 R32, R40, R50, R32 ;  /* 0x000000322820723c */ /* 0x000fe60000041820 */
[----:B------:R-:W-:Y:S01]  /*18c10*/  FADD.FTZ R40, R118, R89 ;  /* 0x0000005976287221 */ /* 0x000fe20000010000 */
[----:B------:R-:W-:Y:S03]  /*18c20*/  FADD.FTZ R151, R151, R114 ;  /* 0x0000007297977221 */ /* 0x000fe60000010000 */
        /* <DEDUP_REMOVED lines=39> */
.L_x_11034:
        /* <DEDUP_REMOVED lines=10> */
.L_x_11049:
        /* <DEDUP_REMOVED lines=126> */
.L_x_11044:
[----:B------:R-:W-:Y:S05]  /*19720*/  BSYNC.RECONVERGENT B0 ;  /* 0x0000000000007941 */ /* 0x000fea0003800200 */
.L_x_11043:
        /* <DEDUP_REMOVED lines=36> */
[----:B-1----:R-:W-:Y:S05]  /*19970*/  @P0 RET.REL.NODEC R182 `(_ZN5flash24flash_fwd_splitkv_kernelI23Flash_fwd_kernel_traitsILi64ELi64ELi128ELi4ELb0ELb0EN7cutlass10bfloat16_tE19Flash_kernel_traitsILi64ELi64ELi128ELi4ES3_EELb0ELb1ELb0ELb0ELb0ELb0ELb1ELb1EEEvNS_16Flash_fwd_paramsE) ;  /* 0xfffffe64b6a00950 */ /* 0x002fea0003c3ffff */
[----:B------:R-:W-:Y:S01]  /*19980*/  MOV R183, 0x0 ;  /* 0x0000000000b77802 */ /* 0x000fe20000000f00 */
[----:B------:R1:W-:Y:S03]  /*19990*/  ST.E.128 desc[UR4][R36.64+0x3800], R4 ;  /* 0x0038000424007985 */ /* 0x0003e6000c101d04 */
[----:B-1----:R-:W-:Y:S05]  /*199a0*/  RET.REL.NODEC R182 `(_ZN5flash24flash_fwd_splitkv_kernelI23Flash_fwd_kernel_traitsILi64ELi64ELi128ELi4ELb0ELb0EN7cutlass10bfloat16_tE19Flash_kernel_traitsILi64ELi64ELi128ELi4ES3_EELb0ELb1ELb0ELb0ELb0ELb0ELb1ELb1EEEvNS_16Flash_fwd_paramsE) ;  /* 0xfffffe64b6947950 */ /* 0x002fea0003c3ffff */
.L_x_11042:
[----:B------:R-:W-:Y:S01]  /*199b0*/  MOV R5, 0x2 ;  /* 0x0000000200057802 */ /* 0x000fe20000000f00 */
[----:B------:R-:W-:Y:S01]  /*199c0*/  IMAD.MOV.U32 R4, RZ, RZ, 0x1f ;  /* 0x0000001fff047424 */ /* 0x000fe200078e00ff */
[----:B------:R-:W-:-:S07]  /*199d0*/  MOV R7, 0xffffffff ;  /* 0xffffffff00077802 */ /* 0x000fce0000000f00 */
[----:B-1---5:R-:W-:Y:S05]  /*199e0*/  WARPSYNC.COLLECTIVE R7, `(.L_x_11045) ;  /* 0x0000000007087348 */ /* 0x022fea0003c00000 */
[----:B------:R2:W3:Y:S02]  /*199f0*/  SHFL.BFLY P0, R11, R198, R5, R4 ;  /* 0x0c000005c60b7389 */ /* 0x0004e40000000004 */
[----:B-123-5:R-:W-:Y:S05]  /*19a00*/  ENDCOLLECTIVE ;  /* 0x000000000000791b */ /* 0x02efea0003800000 */
.L_x_11045:
[----:B------:R-:W-:Y:S02]  /*19a10*/  IMAD.MOV.U32 R9, RZ, RZ, R11 ;  /* 0x000000ffff097224 */ /* 0x000fe400078e000b */
[----:B------:R-:W-:Y:S02]  /*19a20*/  IMAD.MOV.U32 R5, RZ, RZ, 0x1 ;  /* 0x00000001ff057424 */ /* 0x000fe400078e00ff */
[----:B------:R-:W-:-:S05]  /*19a30*/  FADD.FTZ R9, R9, R198 ;  /* 0x000000c609097221 */ /* 0x000fca0000010000 */
[----:B------:R-:W-:-:S07]  /*19a40*/  MOV R198, R9 ;  /* 0x0000000900c67202 */ /* 0x000fce0000000f00 */
[----:B------:R-:W-:Y:S05]  /*19a50*/  WARPSYNC.COLLECTIVE R7, `(.L_x_11046) ;  /* 0x0000000007087348 */ /* 0x000fea0003c00000 */
[----:B------:R1:W2:Y:S02]  /*19a60*/  SHFL.BFLY P0, R11, R198, R5, R4 ;  /* 0x0c000005c60b7389 */ /* 0x0002a40000000004 */
[----:B-12---:R-:W-:Y:S05]  /*19a70*/  ENDCOLLECTIVE ;  /* 0x000000000000791b */ /* 0x006fea0003800000 */
.L_x_11046:
[----:B------:R-:W-:Y:S01]  /*19a80*/  MOV R198, R199 ;  /* 0x000000c700c67202 */ /* 0x000fe20000000f00 */
[----:B------:R-:W-:Y:S01]  /*19a90*/  IMAD.MOV.U32 R5, RZ, RZ, 0x2 ;  /* 0x00000002ff057424 */ /* 0x000fe200078e00ff */
[----:B------:R-:W-:-:S07]  /*19aa0*/  MOV R6, R11 ;  /* 0x0000000b00067202 */ /* 0x000fce0000000f00 */
[----:B------:R-:W-:Y:S05]  /*19ab0*/  WARPSYNC.COLLECTIVE R7, `(.L_x_11047) ;  /* 0x0000000007087348 */ /* 0x000fea0003c00000 */
[----:B------:R1:W2:Y:S02]  /*19ac0*/  SHFL.BFLY P0, R11, R198, R5, R4 ;  /* 0x0c000005c60b7389 */ /* 0x0002a40000000004 */
[----:B-12---:R-:W-:Y:S05]  /*19ad0*/  ENDCOLLECTIVE ;  /* 0x000000000000791b */ /* 0x006fea0003800000 */
.L_x_11047:
[----:B------:R-:W-:Y:S01]  /*19ae0*/  FADD.FTZ R6, R9, R6 ;  /* 0x0000000609067221 */ /* 0x000fe20000010000 */
[----:B------:R-:W-:Y:S01]  /*19af0*/  FADD.FTZ R8, R11, R199 ;  /* 0x000000c70b087221 */ /* 0x000fe20000010000 */
[----:B------:R-:W-:-:S04]  /*19b00*/  MOV R5, 0x1 ;  /* 0x0000000100057802 */ /* 0x000fc80000000f00 */
[----:B------:R-:W-:-:S07]  /*19b10*/  MOV R198, R8 ;  /* 0x0000000800c67202 */ /* 0x000fce0000000f00 */
[----:B------:R-:W-:Y:S05]  /*19b20*/  WARPSYNC.COLLECTIVE R7, `(.L_x_11048) ;  /* 0x0000000007087348 */ /* 0x000fea0003c00000 */
[----:B------:R1:W2:Y:S02]  /*19b30*/  SHFL.BFLY P0, R11, R198, R5, R4 ;  /* 0x0c000005c60b7389 */ /* 0x0002a40000000004 */
[----:B-12---:R-:W-:Y:S05]  /*19b40*/  ENDCOLLECTIVE ;  /* 0x000000000000791b */ /* 0x006fea0003800000 */
.L_x_11048:
[----:B------:R-:W-:Y:S05]  /*19b50*/  BRA `(.L_x_11049) ;  /* 0xfffffff000f87947 */ /* 0x000fea000383ffff */
.L_x_11050:
        /* <DEDUP_REMOVED lines=10> */
.L_x_14804:


//--------------------- .text._ZN5flash24flash_fwd_splitkv_kernelI23Flash_fwd_kernel_traitsILi64ELi64ELi128ELi4ELb0ELb0EN7cutlass10bfloat16_tE19Flash_kernel_traitsILi64ELi64ELi128ELi4ES3_EELb0ELb1ELb0ELb0ELb0ELb1ELb1ELb1EEEvNS_16Flash_fwd_paramsE --------------------------
	.section	.text._ZN5flash24flash_fwd_splitkv_kernelI23Flash_fwd_kernel_traitsILi64ELi64ELi128ELi4ELb0ELb0EN7cutlass10bfloat16_tE19Flash_kernel_traitsILi64ELi64ELi128ELi4ES3_EELb0ELb1ELb0ELb0ELb0ELb1ELb1ELb1EEEvNS_16Flash_fwd_paramsE,"ax",@progbits
	.align	128
        .global         _ZN5flash24flash_fwd_splitkv_kernelI23Flash_fwd_kernel_traitsILi64ELi64ELi128ELi4ELb0ELb0EN7cutlass10bfloat16_tE19Flash_kernel_traitsILi64ELi64ELi128ELi4ES3_EELb0ELb1ELb0ELb0ELb0ELb1ELb1ELb1EEEvNS_16Flash_fwd_paramsE
        .type           _ZN5flash24flash_fwd_splitkv_kernelI23Flash_fwd_kernel_traitsILi64ELi64ELi128ELi4ELb0ELb0EN7cutlass10bfloat16_tE19Flash_kernel_traitsILi64ELi64ELi128ELi4ES3_EELb0ELb1ELb0ELb0ELb0ELb1ELb1ELb1EEEvNS_16Flash_fwd_paramsE,@function
        .size           _ZN5flash24flash_fwd_splitkv_kernelI23Flash_fwd_kernel_traitsILi64ELi64ELi128ELi4ELb0ELb0EN7cutlass10bfloat16_tE19Flash_kernel_traitsILi64ELi64ELi128ELi4ES3_EELb0ELb1ELb0ELb0ELb0ELb1ELb1ELb1EEEvNS_16Flash_fwd_paramsE,(.L_x_14805 - _ZN5flash24flash_fwd_splitkv_kernelI23Flash_fwd_kernel_traitsILi64ELi64ELi128ELi4ELb0ELb0EN7cutlass10bfloat16_tE19Flash_kernel_traitsILi64ELi64ELi128ELi4ES3_EELb0ELb1ELb0ELb0ELb0ELb1ELb1ELb1EEEvNS_16Flash_fwd_paramsE)
        .other          _ZN5flash24flash_fwd_splitkv_kernelI23Flash_fwd_kernel_traitsILi64ELi64ELi128ELi4ELb0ELb0EN7cutlass10bfloat16_tE19Flash_kernel_traitsILi64ELi64ELi128ELi4ES3_EELb0ELb1ELb0ELb0ELb0ELb1ELb1ELb1EEEvNS_16Flash_fwd_paramsE,@"STO_CUDA_ENTRY STV_DEFAULT"
_ZN5flash24flash_fwd_splitkv_kernelI23Flash_fwd_kernel_traitsILi64ELi64ELi128ELi4ELb0ELb0EN7cutlass10bfloat16_tE19Flash_kernel_traitsILi64ELi64ELi128ELi4ES3_EELb0ELb1ELb0ELb0ELb0ELb1ELb1ELb1EEEvNS_16Flash_fwd_paramsE:
.text._ZN5flash24flash_fwd_splitkv_kernelI23Flash_fwd_kernel_traitsILi64ELi64ELi128ELi4ELb0ELb0EN7cutlass10bfloat16_tE19Flash_kernel_traitsILi64ELi64ELi128ELi4ES3_EELb0ELb1ELb0ELb0ELb0ELb1ELb1ELb1EEEvNS_16Flash_fwd_paramsE:
        /* <DEDUP_REMOVED lines=29> */
[----:B------:R-:W-:Y:S05]  /*01d0*/  CALL.REL.NOINC `($_ZN5flash24flash_fwd_splitkv_kernelI23Flash_fwd_kernel_traitsILi64ELi64ELi128ELi4ELb0ELb0EN7cutlass10bfloat16_tE19Flash_kernel_traitsILi64ELi64ELi128ELi4ES3_EELb0ELb1ELb0ELb0ELb0ELb1ELb1ELb1EEEvNS_16Flash_fwd_paramsE$_ZN5flash30compute_attn_1rowblock_splitkvI23Flash_fwd_kernel_traitsILi64ELi64ELi128ELi4ELb0ELb0EN7cutlass10bfloat16_tE19Flash_kernel_traitsILi64ELi64ELi128ELi4ES3_EELb0ELb1ELb0ELb0ELb0ELb1ELb1ELb1ENS_16Flash_fwd_paramsEEEvRKT8_iiiii) ;  /* 0x0000000000087944 */ /* 0x000fea0003c00000 */
[----:B------:R-:W-:Y:S05]  /*01e0*/  BSYNC.RECONVERGENT B3 ;  /* 0x0000000000037941 */ /* 0x000fea0003800200 */
.L_x_11051:
[----:B------:R-:W-:Y:S05]  /*01f0*/  EXIT ;  /* 0x000000000000794d */ /* 0x000fea0003800000 */
        .type           $_ZN5flash24flash_fwd_splitkv_kernelI23Flash_fwd_kernel_traitsILi64ELi64ELi128ELi4ELb0ELb0EN7cutlass10bfloat16_tE19Flash_kernel_traitsILi64ELi64ELi128ELi4ES3_EELb0ELb1ELb0ELb0ELb0ELb1ELb1ELb1EEEvNS_16Flash_fwd_paramsE$_ZN5flash30compute_attn_1rowblock_splitkvI23Flash_fwd_kernel_traitsILi64ELi64ELi128ELi4ELb0ELb0EN7cutlass10bfloat16_tE19Flash_kernel_traitsILi64ELi64ELi128ELi4ES3_EELb0ELb1ELb0ELb0ELb0ELb1ELb1ELb1ENS_16Flash_fwd_paramsEEEvRKT8_iiiii,@function
        .size           $_ZN5flash24flash_fwd_splitkv_kernelI23Flash_fwd_kernel_traitsILi64ELi64ELi128ELi4ELb0ELb0EN7cutlass10bfloat16_tE19Flash_kernel_traitsILi64ELi64ELi128ELi4ES3_EELb0ELb1ELb0ELb0ELb0ELb1ELb1ELb1EEEvNS_16Flash_fwd_paramsE$_ZN5flash30compute_attn_1rowblock_splitkvI23Flash_fwd_kernel_traitsILi64ELi64ELi128ELi4ELb0ELb0EN7cutlass10bfloat16_tE19Flash_kernel_traitsILi64ELi64ELi128ELi4ES3_EELb0ELb1ELb0ELb0ELb0ELb1ELb1ELb1ENS_16Flash_fwd_paramsEEEvRKT8_iiiii,(.L_x_14805 - $_ZN5flash24flash_fwd_splitkv_kernelI23Flash_fwd_kernel_traitsILi64ELi64ELi128ELi4ELb0ELb0EN7cutlass10bfloat16_tE19Flash_kernel_traitsILi64ELi64ELi128ELi4ES3_EELb0ELb1ELb0ELb0ELb0ELb1ELb1ELb1EEEvNS_16Flash_fwd_paramsE$_ZN5flash30compute_attn_1rowblock_splitkvI23Flash_fwd_kernel_traitsILi64ELi64ELi128ELi4ELb0ELb0EN7cutlass10bfloat16_tE19Flash_kernel_traitsILi64ELi64ELi128ELi4ES3_EELb0ELb1ELb0ELb0ELb0ELb1ELb1ELb1ENS_16Flash_fwd_paramsEEEvRKT8_iiiii)
$_ZN5flash24flash_fwd_splitkv_kernelI23Flash_fwd_kernel_traitsILi64ELi64ELi128ELi4ELb0ELb0EN7cutlass10bfloat16_tE19Flash_kernel_traitsILi64ELi64ELi128ELi4ES3_EELb0ELb1ELb0ELb0ELb0ELb1ELb1ELb1EEEvNS_16Flash_fwd_paramsE$_ZN5flash30compute_attn_1rowblock_splitkvI23Flash_fwd_kernel_traitsILi64ELi64ELi128ELi4ELb0ELb0EN7cutlass10bfloat16_tE19Flash_kernel_traitsILi64ELi64ELi128ELi4ES3_EELb0ELb1ELb0ELb0ELb0ELb1ELb1ELb1ENS_16Flash_fwd_paramsEEEvRKT8_iiiii:
        /* <DEDUP_REMOVED lines=39> */
.L_x_11053:
[----:B------:R-:W-:Y:S05]  /*0470*/  BSYNC.RECONVERGENT B0 ;  /* 0x0000000000007941 */ /* 0x000fea0003800200 */
.L_x_11052:
[----:B------:R-:W-:Y:S04]  /*0480*/  BSSY.RECONVERGENT B0, `(.L_x_11054) ;  /* 0x0000007000007945 */ /* 0x000fe80003800200 */
[----:B------:R-:W-:Y:S05]  /*0490*/  @!P4 BRA `(.L_x_11055) ;  /* 0x000000000014c947 */ /* 0x000fea0003800000 */
[----:B------:R-:W4:Y:S02]  /*04a0*/  LD.E.U8 R4, desc[UR4][R100.64+0x1b2] ;  /* 0x0001b20464047980 */ /* 0x000f24000c101100 */
[----:B----4-:R-:W-:-:S13]  /*04b0*/  ISETP.NE.AND P0, PT, R4, RZ, PT ;  /* 0x000000ff0400720c */ /* 0x010fda0003f05270 */
[----:B------:R-:W4:Y:S02]  /*04c0*/  @P0 LD.E R4, desc[UR4][R16.64+0x4] ;  /* 0x0000040410040980 */ /* 0x000f24000c101900 */
[----:B----45:R-:W-:-:S06]  /*04d0*/  @P0 IADD3 R75, PT, PT, R4, -R15, RZ ;  /* 0x8000000f044b0210 */ /* 0x030fcc0007ffe0ff */
[----:B------:R4:W5:Y:S02]  /*04e0*/  @!P0 LD.E R75, desc[UR4][R16.64] ;  /* 0x00000004104b8980 */ /* 0x000964000c101900 */
.L_x_11055:
[----:B------:R-:W-:Y:S05]  /*04f0*/  BSYNC.RECONVERGENT B0 ;  /* 0x0000000000007941 */ /* 0x000fea0003800200 */
.L_x_11054:
        /* <DEDUP_REMOVED lines=9> */
.L_x_11057:
[----:B------:R-:W5:Y:S01]  /*0590*/  LD.E.64 R4, desc[UR4][R100.64+0x108] ;  /* 0x0001080464047980 */ /* 0x000f62000c101b00 */
[----:B------:R-:W-:Y:S01]  /*05a0*/  BSSY.RECONVERGENT B0, `(.L_x_11059) ;  /* 0x0000006000007945 */ /* 0x000fe20003800200 */
[----:B------:R-:W-:Y:S01]  /*05b0*/  IMAD.MOV.U32 R66, RZ, RZ, RZ ;  /* 0x000000ffff427224 */ /* 0x000fe200078e00ff */
[----:B-----5:R-:W-:-:S04]  /*05c0*/  ISETP.NE.U32.AND P0, PT, R4, RZ, PT ;  /* 0x000000ff0400720c */ /* 0x020fc80003f05070 */
[----:B------:R-:W-:-:S13]  /*05d0*/  ISETP.NE.AND.EX P0, PT, R5, RZ, PT, P0 ;  /* 0x000000ff0500720c */ /* 0x000fda0003f05300 */
[----:B------:R-:W-:Y:S05]  /*05e0*/  @!P0 BRA `(.L_x_11060) ;  /* 0x0000000000048947 */ /* 0x000fea0003800000 */
[----:B------:R1:W5:Y:S02]  /*05f0*/  LD.E R66, desc[UR4][R100.64+0xbc] ;  /* 0x0000bc0464427980 */ /* 0x000364000c101900 */
.L_x_11060:
[----:B------:R-:W-:Y:S05]  /*0600*/  BSYNC.RECONVERGENT B0 ;  /* 0x0000000000007941 */ /* 0x000fea0003800200 */
.L_x_11059:
[----:B-----5:R-:W-:Y:S02]  /*0610*/  IADD3 R66, PT, PT, R75, R66, RZ ;  /* 0x000000424b427210 */ /* 0x020fe40007ffe0ff */
.L_x_11058:
[----:B------:R-:W-:Y:S05]  /*0620*/  BSYNC.RECONVERGENT B1 ;  /* 0x0000000000017941 */ /* 0x000fea0003800200 */
.L_x_11056:
[----:B------:R-:W-:Y:S01]  /*0630*/  IMAD.SHL.U32 R180, R3, 0x40, RZ ;  /* 0x0000004003b47824 */ /* 0x000fe200078e00ff */
[----:B------:R-:W-:-:S04]  /*0640*/  MOV R179, 0x0 ;  /* 0x0000000000b37802 */ /* 0x000fc80000000f00 */
[----:B------:R-:W-:-:S13]  /*0650*/  ISETP.GT.AND P0, PT, R181, R180, PT ;  /* 0x000000b4b500720c */ /* 0x000fda0003f04270 */
[----:B-1234-:R-:W-:Y:S05]  /*0660*/  @!P0 RET.REL.NODEC R178 `(_ZN5flash24flash_fwd_splitkv_kernelI23Flash_fwd_kernel_traitsILi64ELi64ELi128ELi4ELb0ELb0EN7cutlass10bfloat16_tE19Flash_kernel_traitsILi64ELi64ELi128ELi4ES3_EELb0ELb1ELb0ELb0ELb0ELb1ELb1ELb1EEEvNS_16Flash_fwd_paramsE) ;  /* 0xfffffff8b2648950 */ /* 0x01efea0003c3ffff */
        /* <DEDUP_REMOVED lines=125> */
[----:B-1----:R-:W-:Y:S05]  /*0e40*/  @P0 RET.REL.NODEC R178 `(_ZN5flash24flash_fwd_splitkv_kernelI23Flash_fwd_kernel_traitsILi64ELi64ELi128ELi4ELb0ELb0EN7cutlass10bfloat16_tE19Flash_kernel_traitsILi64ELi64ELi128ELi4ES3_EELb0ELb1ELb0ELb0ELb0ELb1ELb1ELb1EEEvNS_16Flash_fwd_paramsE) ;  /* 0xfffffff0b26c0950 */ /* 0x002fea0003c3ffff */
[----:B------:R-:W-:Y:S02]  /*0e50*/  MOV R5, 0xff800000 ;  /* 0xff80000000057802 */ /* 0x000fe40000000f00 */
[----:B------:R-:W-:-:S03]  /*0e60*/  MOV R179, 0x0 ;  /* 0x0000000000b37802 */ /* 0x000fc60000000f00 */
[----:B------:R1:W-:Y:S02]  /*0e70*/  ST.E desc[UR4][R2.64+0xe0], R5 ;  /* 0x0000e00502007985 */ /* 0x0003e4000c101904 */
[----:B-1----:R-:W-:Y:S05]  /*0e80*/  RET.REL.NODEC R178 `(_ZN5flash24flash_fwd_splitkv_kernelI23Flash_fwd_kernel_traitsILi64ELi64ELi128ELi4ELb0ELb0EN7cutlass10bfloat16_tE19Flash_kernel_traitsILi64ELi64ELi128ELi4ES3_EELb0ELb1ELb0ELb0ELb0ELb1ELb1ELb1EEEvNS_16Flash_fwd_paramsE) ;  /* 0xfffffff0b25c7950 */ /* 0x002fea0003c3ffff */
.L_x_11061:
        /* <DEDUP_REMOVED lines=102> */
.L_x_11063:
        /* <DEDUP_REMOVED lines=78> */
.L_x_11064:
[----:B------:R-:W-:Y:S05]  /*19d0*/  BSYNC.RECONVERGENT B0 ;  /* 0x0000000000007941 */ /* 0x000fea0003800200 */
.L_x_11062:
        /* <DEDUP_REMOVED lines=230> */
.L_x_11104:
        /* <DEDUP_REMOVED lines=161> */
.L_x_11067:
        /* <DEDUP_REMOVED lines=68> */
.L_x_11071:
[----:B------:R-:W-:Y:S05]  /*3690*/  BSYNC.RECONVERGENT B0 ;  /* 0x0000000000007941 */ /* 0x000fea0003800200 */
.L_x_11070:
        /* <DEDUP_REMOVED lines=51> */
.L_x_11073:
[----:B------:R-:W-:Y:S05]  /*39d0*/  BSYNC.RECONVERGENT B0 ;  /* 0x0000000000007941 */ /* 0x000fea0003800200 */
.L_x_11072:
        /* <DEDUP_REMOVED lines=53> */
.L_x_11075:
[----:B------:R-:W-:Y:S05]  /*3d30*/  BSYNC.RECONVERGENT B0 ;  /* 0x0000000000007941 */ /* 0x000fea0003800200 */
.L_x_11074:
        /* <DEDUP_REMOVED lines=57> */
.L_x_11077:
[----:B------:R-:W-:Y:S05]  /*40d0*/  BSYNC.RECONVERGENT B0 ;  /* 0x0000000000007941 */ /* 0x000fea0003800200 */
.L_x_11076:
        /* <DEDUP_REMOVED lines=62> */
.L_x_11079:
[----:B------:R-:W-:Y:S05]  /*44c0*/  BSYNC.RECONVERGENT B0 ;  /* 0x0000000000007941 */ /* 0x000fea0003800200 */
.L_x_11078:
        /* <DEDUP_REMOVED lines=53> */
.L_x_11081:
[----:B------:R-:W-:Y:S05]  /*4820*/  BSYNC.RECONVERGENT B0 ;  /* 0x0000000000007941 */ /* 0x000fea0003800200 */
.L_x_11080:
        /* <DEDUP_REMOVED lines=55> */
.L_x_11083:
[----:B------:R-:W-:Y:S05]  /*4ba0*/  BSYNC.RECONVERGENT B0 ;  /* 0x0000000000007941 */ /* 0x000fea0003800200 */
.L_x_11082:
        /* <DEDUP_REMOVED lines=55> */
.L_x_11085:
[----:B------:R-:W-:Y:S05]  /*4f20*/  BSYNC.RECONVERGENT B0 ;  /* 0x0000000000007941 */ /* 0x000fea0003800200 */
.L_x_11084:
[----:B------:R-:W5:Y:S02]  /*4f30*/  LD.E R3, desc[UR4][R100.64+0xd0] ;  /* 0x0000d00464037980 */ /* 0x000f64000c101900 */
[----:B-----5:R-:W-:Y:S05]  /*4f40*/  IMAD.U32 R3, R3, -0x40, RZ ;  /* 0xffffffc003037824 */ /* 0x020fea00078e00ff */
[C---:B------:R-:W-:Y:S02]  /*4f50*/  LEA R14, P1, R3.reuse, R14, 0x1 ;  /* 0x0000000e030e7211 */ /* 0x040fe400078208ff */
[C---:B------:R-:W-:Y:S02]  /*4f60*/  LEA R50, P0, R3.reuse, R50, 0x1 ;  /* 0x0000003203327211 */ /* 0x040fe400078008ff */
[C---:B------:R-:W-:Y:S02]  /*4f70*/  LEA.HI.X.SX32 R15, R3.reuse, R15, 0x1, P1 ;  /* 0x0000000f030f7211 */ /* 0x040fe400008f0eff */
[----:B------:R-:W-:Y:S01]  /*4f80*/  LEA.HI.X.SX32 R51, R3, R51, 0x1, P0 ;  /* 0x0000003303337211 */ /* 0x000fe200000f0eff */
[----:B------:R-:W-:Y:S05]  /*4f90*/  BRA `(.L_x_11068) ;  /* 0x0000002c00d07947 */ /* 0x000fea0003800000 */
.L_x_11069:
        /* <DEDUP_REMOVED lines=95> */
.L_x_11087:
[----:B------:R-:W-:Y:S05]  /*5590*/  BSYNC.RECONVERGENT B0 ;  /* 0x0000000000007941 */ /* 0x000fea0003800200 */
.L_x_11086:
        /* <DEDUP_REMOVED lines=92> */
.L_x_11089:
[----:B------:R-:W-:Y:S05]  /*5b60*/  BSYNC.RECONVERGENT B0 ;  /* 0x0000000000007941 */ /* 0x000fea0003800200 */
.L_x_11088:
        /* <DEDUP_REMOVED lines=94> */
.L_x_11091:
[----:B------:R-:W-:Y:S05]  /*6150*/  BSYNC.RECONVERGENT B0 ;  /* 0x0000000000007941 */ /* 0x000fea0003800200 */
.L_x_11090:
        /* <DEDUP_REMOVED lines=93> */
.L_x_11093:
[----:B------:R-:W-:Y:S05]  /*6730*/  BSYNC.RECONVERGENT B0 ;  /* 0x0000000000007941 */ /* 0x000fea0003800200 */
.L_x_11092:
        /* <DEDUP_REMOVED lines=90> */
.L_x_11095:
[----:B------:R-:W-:Y:S05]  /*6ce0*/  BSYNC.RECONVERGENT B0 ;  /* 0x0000000000007941 */ /* 0x000fea0003800200 */
.L_x_11094:
        /* <DEDUP_REMOVED lines=96> */
.L_x_11097:
[----:B------:R-:W-:Y:S05]  /*72f0*/  BSYNC.RECONVERGENT B0 ;  /* 0x0000000000007941 */ /* 0x000fea0003800200 */
.L_x_11096:
        /* <DEDUP_REMOVED lines=91> */
.L_x_11099:
[----:B------:R-:W-:Y:S05]  /*78b0*/  BSYNC.RECONVERGENT B0 ;  /* 0x0000000000007941 */ /* 0x000fea0003800200 */
.L_x_11098:
        /* <DEDUP_REMOVED lines=91> */
.L_x_11101:
[----:B------:R-:W-:Y:S05]  /*7e70*/  BSYNC.RECONVERGENT B0 ;  /* 0x0000000000007941 */ /* 0x000fea0003800200 */
.L_x_11100:
[----:B------:R-:W5:Y:S02]  /*7e80*/  LD.E R3, desc[UR4][R100.64+0xd0] ;  /* 0x0000d00464037980 */ /* 0x000f64000c101900 */
[----:B-----5:R-:W-:Y:S05]  /*7e90*/  IMAD.U32 R3, R3, -0x40, RZ ;  /* 0xffffffc003037824 */ /* 0x020fea00078e00ff */
[C---:B------:R-:W-:Y:S02]  /*7ea0*/  LEA R92, P1, R3.reuse, R92, 0x1 ;  /* 0x0000005c035c7211 */ /* 0x040fe400078208ff */
[C---:B------:R-:W-:Y:S02]  /*7eb0*/  LEA R90, P0, R3.reuse, R90, 0x1 ;  /* 0x0000005a035a7211 */ /* 0x040fe400078008ff */
[C---:B------:R-:W-:Y:S02]  /*7ec0*/  LEA.HI.X.SX32 R93, R3.reuse, R93, 0x1, P1 ;  /* 0x0000005d035d7211 */ /* 0x040fe400008f0eff */
[----:B------:R-:W-:Y:S09]  /*7ed0*/  LEA.HI.X.SX32 R91, R3, R91, 0x1, P0 ;  /* 0x0000005b035b7211 */ /* 0x000ff200000f0eff */
.L_x_11068:
[----:B------:R-:W-:Y:S05]  /*7ee0*/  BSYNC.RECONVERGENT B1 ;  /* 0x0000000000017941 */ /* 0x000fea0003800200 */
.L_x_11066:
        /* <DEDUP_REMOVED lines=101> */
.L_x_11103:
[----:B------:R-:W-:Y:S05]  /*8540*/  BSYNC.RECONVERGENT B0 ;  /* 0x0000000000007941 */ /* 0x000fea0003800200 */
.L_x_11102:
[----:B------:R-:W-:Y:S11]  /*8550*/  LOP3.LUT P0, RZ, R184, 0x20, RZ, 0xc0, !PT ;  /* 0x00000020b8ff7812 */ /* 0x000ff6000780c0ff */
[----:B------:R-:W-:Y:S02]  /*8560*/  @!UPT UIADD3 URZ, UPT, UPT, URZ, URZ, URZ ;  /* 0x000000fffffff290 */ /* 0x000fe4000fffe0ff */
[----:B------:R-:W-:Y:S05]  /*8570*/  @P0 BRA `(.L_x_11104) ;  /* 0xffffffa000b00947 */ /* 0x000fea000383ffff */
.L_x_11065:
        /* <DEDUP_REMOVED lines=19> */
.L_x_11109:
[----:B------:R2:W-:Y:S02]  /*86b0*/  STS.128 [R60], RZ ;  /* 0x000000ff3c007388 */ /* 0x0005e40000000c00 */
.L_x_11108:
[----:B------:R-:W-:Y:S05]  /*86c0*/  BSYNC.RECONVERGENT B0 ;  /* 0x0000000000007941 */ /* 0x000fea0003800200 */
.L_x_11107:
        /* <DEDUP_REMOVED lines=17> */
.L_x_11111:
[----:B------:R-:W-:Y:S05]  /*87e0*/  BSYNC.RECONVERGENT B0 ;  /* 0x0000000000007941 */ /* 0x000fea0003800200 */
.L_x_11110:
        /* <DEDUP_REMOVED lines=11> */
.L_x_11113:
[----:B------:R-:W-:Y:S05]  /*88a0*/  BSYNC.RECONVERGENT B0 ;  /* 0x0000000000007941 */ /* 0x000fea0003800200 */
.L_x_11112:
        /* <DEDUP_REMOVED lines=11> */
.L_x_11106:
        /* <DEDUP_REMOVED lines=81> */
.L_x_11120:
[----:B------:R-:W-:Y:S05]  /*8e70*/  BSYNC.RECONVERGENT B0 ;  /* 0x0000000000007941 */ /* 0x000fea0003800200 */
.L_x_11119:
[----:B-----5:R3:W-:Y:S01]  /*8e80*/  STS.128 [R60], R12 ;  /* 0x0000000c3c007388 */ /* 0x0207e20000000c00 */
[----:B------:R-:W-:Y:S05]  /*8e90*/  BRA `(.L_x_11117) ;  /* 0x0000000000047947 */ /* 0x000fea0003800000 */
.L_x_11118:
[----:B------:R2:W-:Y:S02]  /*8ea0*/  STS.128 [R60], RZ ;  /* 0x000000ff3c007388 */ /* 0x0005e40000000c00 */
.L_x_11117:
[----:B------:R-:W-:Y:S05]  /*8eb0*/  BSYNC.RECONVERGENT B1 ;  /* 0x0000000000017941 */ /* 0x000fea0003800200 */
.L_x_11116:
        /* <DEDUP_REMOVED lines=59> */
.L_x_11124:
[----:B------:R-:W-:Y:S05]  /*9270*/  BSYNC.RECONVERGENT B0 ;  /* 0x0000000000007941 */ /* 0x000fea0003800200 */
.L_x_11123:
[----:B-----5:R1:W-:Y:S02]  /*9280*/  STS.128 [R60+0x800], R12 ;  /* 0x0008000c3c007388 */ /* 0x0203e40000000c00 */
.L_x_11122:
[----:B------:R-:W-:Y:S05]  /*9290*/  BSYNC.RECONVERGENT B1 ;  /* 0x0000000000017941 */ /* 0x000fea0003800200 */
.L_x_11121:
        /* <DEDUP_REMOVED lines=60> */
.L_x_11128:
[----:B------:R-:W-:Y:S05]  /*9660*/  BSYNC.RECONVERGENT B0 ;  /* 0x0000000000007941 */ /* 0x000fea0003800200 */
.L_x_11127:
[----:B-----5:R1:W-:Y:S02]  /*9670*/  STS.128 [R60+0x1000], R12 ;  /* 0x0010000c3c007388 */ /* 0x0203e40000000c00 */
.L_x_11126:
[----:B------:R-:W-:Y:S05]  /*9680*/  BSYNC.RECONVERGENT B1 ;  /* 0x0000000000017941 */ /* 0x000fea0003800200 */
.L_x_11125:
        /* <DEDUP_REMOVED lines=59> */
.L_x_11130:
[----:B------:R-:W-:Y:S05]  /*9a40*/  BSYNC.RECONVERGENT B0 ;  /* 0x0000000000007941 */ /* 0x000fea0003800200 */
.L_x_11129:
[----:B-----5:R1:W-:Y:S01]  /*9a50*/  STS.128 [R60+0x1800], R12 ;  /* 0x0018000c3c007388 */ /* 0x0203e20000000c00 */
[----:B------:R-:W-:Y:S05]  /*9a60*/  BRA `(.L_x_11114) ;  /* 0x0000001400f07947 */ /* 0x000fea0003800000 */
.L_x_11115:
        /* <DEDUP_REMOVED lines=94> */
.L_x_11135:
[----:B------:R-:W-:Y:S05]  /*a050*/  BSYNC.RECONVERGENT B0 ;  /* 0x0000000000007941 */ /* 0x000fea0003800200 */
.L_x_11134:
[----:B-----5:R2:W-:Y:S01]  /*a060*/  STS.128 [R60], R20 ;  /* 0x000000143c007388 */ /* 0x0205e20000000c00 */
[----:B------:R-:W-:Y:S05]  /*a070*/  BRA `(.L_x_11132) ;  /* 0x0000000000047947 */ /* 0x000fea0003800000 */
.L_x_11133:
[----:B------:R3:W-:Y:S02]  /*a080*/  STS.128 [R60], RZ ;  /* 0x000000ff3c007388 */ /* 0x0007e40000000c00 */
.L_x_11132:
[----:B------:R-:W-:Y:S05]  /*a090*/  BSYNC.RECONVERGENT B1 ;  /* 0x0000000000017941 */ /* 0x000fea0003800200 */
.L_x_11131:
        /* <DEDUP_REMOVED lines=90> */
.L_x_11139:
[----:B------:R-:W-:Y:S05]  /*a640*/  BSYNC.RECONVERGENT B0 ;  /* 0x0000000000007941 */ /* 0x000fea0003800200 */
.L_x_11138:
[----:B-----5:R1:W-:Y:S02]  /*a650*/  STS.128 [R60+0x800], R20 ;  /* 0x000800143c007388 */ /* 0x0203e40000000c00 */
.L_x_11137:
[----:B------:R-:W-:Y:S05]  /*a660*/  BSYNC.RECONVERGENT B1 ;  /* 0x0000000000017941 */ /* 0x000fea0003800200 */
.L_x_11136:
        /* <DEDUP_REMOVED lines=90> */
.L_x_11143:
[----:B------:R-:W-:Y:S05]  /*ac10*/  BSYNC.RECONVERGENT B0 ;  /* 0x0000000000007941 */ /* 0x000fea0003800200 */
.L_x_11142:
[----:B-----5:R2:W-:Y:S02]  /*ac20*/  STS.128 [R60+0x1000], R20 ;  /* 0x001000143c007388 */ /* 0x0205e40000000c00 */
.L_x_11141:
[----:B------:R-:W-:Y:S05]  /*ac30*/  BSYNC.RECONVERGENT B1 ;  /* 0x0000000000017941 */ /* 0x000fea0003800200 */
.L_x_11140:
        /* <DEDUP_REMOVED lines=93> */
.L_x_11145:
[----:B------:R-:W-:Y:S05]  /*b210*/  BSYNC.RECONVERGENT B0 ;  /* 0x0000000000007941 */ /* 0x000fea0003800200 */
.L_x_11144:
[----:B-----5:R1:W-:Y:S02]  /*b220*/  STS.128 [R60+0x1800], R4 ;  /* 0x001800043c007388 */ /* 0x0203e40000000c00 */
.L_x_11114:
[----:B------:R-:W-:Y:S05]  /*b230*/  BSYNC.RECONVERGENT B2 ;  /* 0x0000000000027941 */ /* 0x000fea0003800200 */
.L_x_11105:
        /* <DEDUP_REMOVED lines=12> */
.L_x_11148:
[----:B------:R1:W-:Y:S02]  /*b300*/  STS.128 [R60+0x2000], RZ ;  /* 0x002000ff3c007388 */ /* 0x0003e40000000c00 */
.L_x_11147:
[----:B------:R-:W-:Y:S05]  /*b310*/  BSYNC.RECONVERGENT B0 ;  /* 0x0000000000007941 */ /* 0x000fea0003800200 */
.L_x_11146:
        /* <DEDUP_REMOVED lines=14> */
.L_x_11151:
[----:B------:R1:W-:Y:S02]  /*b400*/  STS.128 [R60+0x2800], RZ ;  /* 0x002800ff3c007388 */ /* 0x0003e40000000c00 */
.L_x_11150:
[----:B------:R-:W-:Y:S05]  /*b410*/  BSYNC.RECONVERGENT B0 ;  /* 0x0000000000007941 */ /* 0x000fea0003800200 */
.L_x_11149:
        /* <DEDUP_REMOVED lines=12> */
.L_x_11154:
[----:B------:R1:W-:Y:S02]  /*b4e0*/  STS.128 [R60+0x3000], RZ ;  /* 0x003000ff3c007388 */ /* 0x0003e40000000c00 */
.L_x_11153:
[----:B------:R-:W-:Y:S05]  /*b4f0*/  BSYNC.RECONVERGENT B0 ;  /* 0x0000000000007941 */ /* 0x000fea0003800200 */
.L_x_11152:
        /* <DEDUP_REMOVED lines=12> */
.L_x_11157:
[----:B------:R1:W-:Y:S02]  /*b5c0*/  STS.128 [R60+0x3800], RZ ;  /* 0x003800ff3c007388 */ /* 0x0003e40000000c00 */
.L_x_11156:
[----:B------:R-:W-:Y:S05]  /*b5d0*/  BSYNC.RECONVERGENT B0 ;  /* 0x0000000000007941 */ /* 0x000fea0003800200 */
.L_x_11155:
        /* <DEDUP_REMOVED lines=16> */
.L_x_11160:
[----:B------:R3:W-:Y:S02]  /*b6e0*/  STS.128 [R60+0x4000], RZ ;  /* 0x004000ff3c007388 */ /* 0x0007e40000000c00 */
.L_x_11159:
[----:B------:R-:W-:Y:S05]  /*b6f0*/  BSYNC.RECONVERGENT B0 ;  /* 0x0000000000007941 */ /* 0x000fea0003800200 */
.L_x_11158:
        /* <DEDUP_REMOVED lines=13> */
.L_x_11163:
[----:B------:R1:W-:Y:S02]  /*b7d0*/  STS.128 [R60+0x4800], RZ ;  /* 0x004800ff3c007388 */ /* 0x0003e40000000c00 */
.L_x_11162:
[----:B------:R-:W-:Y:S05]  /*b7e0*/  BSYNC.RECONVERGENT B0 ;  /* 0x0000000000007941 */ /* 0x000fea0003800200 */
.L_x_11161:
[----:B------:R-:W-:Y:S01]  /*b7f0*/  IADD3 R0, PT, PT, R130, 0x60, RZ ;  /* 0x0000006082007810 */ /* 0x000fe20007ffe0ff */
[----:B------:R-:W-:Y:S03]  /*b800*/  BSSY.RECONVERGENT B0, `(.L_x_11164) ;  /* 0x0000010000007945 */ /* 0x000fe60003800200 */
[----:B------:R-:W-:-:S13]  /*b810*/  ISETP.GE.AND P0, PT, R0, R3, PT ;  /* 0x000000030000720c */ /* 0x000fda0003f06270 */
[----:B------:R-:W-:Y:S05]  /*b820*/  @P0 BRA `(.L_x_11165) ;  /* 0x0000000000340947 */ /* 0x000fea0003800000 */
[----:B------:R-:W-:-:S13]  /*b830*/  ISETP.GE.AND P0, PT, R10, R179, PT ;  /* 0x000000b30a00720c */ /* 0x000fda0003f06270 */
        /* <DEDUP_REMOVED lines=11> */
.L_x_11166:
[----:B------:R1:W-:Y:S02]  /*b8f0*/  STS.128 [R60+0x5000], RZ ;  /* 0x005000ff3c007388 */ /* 0x0003e40000000c00 */
.L_x_11165:
[----:B------:R-:W-:Y:S05]  /*b900*/  BSYNC.RECONVERGENT B0 ;  /* 0x0000000000007941 */ /* 0x000fea0003800200 */
.L_x_11164:
[----:B------:R-:W-:Y:S01]  /*b910*/  VIADD R130, R130, 0x70 ;  /* 0x0000007082827836 */ /* 0x000fe20000000000 */
[----:B------:R-:W-:Y:S01]  /*b920*/  BSSY.RECONVERGENT B0, `(.L_x_11167) ;  /* 0x0000010000007945 */ /* 0x000fe20003800200 */
[----:B-1----:R-:W-:-:S03]  /*b930*/  IMAD.SHL.U32 R4, R67, 0x20, RZ ;  /* 0x0000002043047824 */ /* 0x002fc600078e00ff */
        /* <DEDUP_REMOVED lines=13> */
.L_x_11169:
[----:B------:R1:W-:Y:S02]  /*ba10*/  STS.128 [R60+0x5800], RZ ;  /* 0x005800ff3c007388 */ /* 0x0003e40000000c00 */
.L_x_11168:
[----:B------:R-:W-:Y:S05]  /*ba20*/  BSYNC.RECONVERGENT B0 ;  /* 0x0000000000007941 */ /* 0x000fea0003800200 */
.L_x_11167:
        /* <DEDUP_REMOVED lines=15> */
.L_x_11172:
[----:B------:R1:W-:Y:S01]  /*bb20*/  STS.128 [R60+0x6000], RZ ;  /* 0x006000ff3c007388 */ /* 0x0003e20000000c00 */
[----:B------:R-:W-:Y:S05]  /*bb30*/  BRA `(.L_x_11173) ;  /* 0x0000000000047947 */ /* 0x000fea0003800000 */
.L_x_11171:
[----:B------:R1:W-:Y:S02]  /*bb40*/  STS.128 [R60+0x6000], RZ ;  /* 0x006000ff3c007388 */ /* 0x0003e40000000c00 */
.L_x_11173:
[----:B------:R-:W-:Y:S05]  /*bb50*/  BSYNC.RECONVERGENT B0 ;  /* 0x0000000000007941 */ /* 0x000fea0003800200 */
.L_x_11170:
        /* <DEDUP_REMOVED lines=15> */
.L_x_11176:
[----:B------:R1:W-:Y:S02]  /*bc50*/  STS.128 [R60+0x6800], RZ ;  /* 0x006800ff3c007388 */ /* 0x0003e40000000c00 */
.L_x_11175:
[----:B------:R-:W-:Y:S05]  /*bc60*/  BSYNC.RECONVERGENT B0 ;  /* 0x0000000000007941 */ /* 0x000fea0003800200 */
.L_x_11174:
[----:B------:R-:W-:Y:S01]  /*bc70*/  ISETP.GE.AND P0, PT, R28, R3, PT ;  /* 0x000000031c00720c */ /* 0x000fe20003f06270 */
[----:B------:R-:W-:-:S12]  /*bc80*/  BSSY.RECONVERGENT B0, `(.L_x_11177) ;  /* 0x000000d000007945 */ /* 0x000fd80003800200 */
[----:B------:R1:W-:Y:S01]  /*bc90*/  @P0 STS.128 [R60+0x7000], RZ ;  /* 0x007000ff3c000388 */ /* 0x0003e20000000c00 */
        /* <DEDUP_REMOVED lines=10> */
.L_x_11179:
[----:B------:R1:W-:Y:S02]  /*bd40*/  STS.128 [R60+0x7000], RZ ;  /* 0x007000ff3c007388 */ /* 0x0003e40000000c00 */
.L_x_11178:
[----:B------:R-:W-:Y:S05]  /*bd50*/  BSYNC.RECONVERGENT B0 ;  /* 0x0000000000007941 */ /* 0x000fea0003800200 */
.L_x_11177:
[----:B------:R-:W-:Y:S01]  /*bd60*/  ISETP.GE.AND P0, PT, R34, R3, PT ;  /* 0x000000032200720c */ /* 0x000fe20003f06270 */
[----:B------:R-:W-:-:S12]  /*bd70*/  BSSY.RECONVERGENT B0, `(.L_x_11180) ;  /* 0x000000d000007945 */ /* 0x000fd80003800200 */
[----:B------:R1:W-:Y:S01]  /*bd80*/  @P0 STS.128 [R60+0x7800], RZ ;  /* 0x007800ff3c000388 */ /* 0x0003e20000000c00 */
        /* <DEDUP_REMOVED lines=10> */
.L_x_11182:
[----:B------:R1:W-:Y:S02]  /*be30*/  STS.128 [R60+0x7800], RZ ;  /* 0x007800ff3c007388 */ /* 0x0003e40000000c00 */
.L_x_11181:
[----:B------:R-:W-:Y:S05]  /*be40*/  BSYNC.RECONVERGENT B0 ;  /* 0x0000000000007941 */ /* 0x000fea0003800200 */
.L_x_11180:
        /* <DEDUP_REMOVED lines=16> */
.L_x_11185:
[----:B------:R1:W-:Y:S02]  /*bf50*/  STS.128 [R60+0x8000], RZ ;  /* 0x008000ff3c007388 */ /* 0x0003e40000000c00 */
.L_x_11184:
[----:B------:R-:W-:Y:S05]  /*bf60*/  BSYNC.RECONVERGENT B0 ;  /* 0x0000000000007941 */ /* 0x000fea0003800200 */
.L_x_11183:
        /* <DEDUP_REMOVED lines=13> */
.L_x_11188:
[----:B------:R1:W-:Y:S02]  /*c040*/  STS.128 [R60+0x8800], RZ ;  /* 0x008800ff3c007388 */ /* 0x0003e40000000c00 */
.L_x_11187:
[----:B------:R-:W-:Y:S05]  /*c050*/  BSYNC.RECONVERGENT B0 ;  /* 0x0000000000007941 */ /* 0x000fea0003800200 */
.L_x_11186:
        /* <DEDUP_REMOVED lines=16> */
.L_x_11191:
[----:B------:R1:W-:Y:S02]  /*c160*/  STS.128 [R60+0x9000], RZ ;  /* 0x009000ff3c007388 */ /* 0x0003e40000000c00 */
.L_x_11190:
[----:B------:R-:W-:Y:S05]  /*c170*/  BSYNC.RECONVERGENT B0 ;  /* 0x0000000000007941 */ /* 0x000fea0003800200 */
.L_x_11189:
        /* <DEDUP_REMOVED lines=17> */
.L_x_11194:
[----:B------:R1:W-:Y:S02]  /*c290*/  STS.128 [R60+0x9800], RZ ;  /* 0x009800ff3c007388 */ /* 0x0003e40000000c00 */
.L_x_11193:
[----:B------:R-:W-:Y:S05]  /*c2a0*/  BSYNC.RECONVERGENT B0 ;  /* 0x0000000000007941 */ /* 0x000fea0003800200 */
.L_x_11192:
[----:B------:R-:W3:Y:S01]  /*c2b0*/  LD.E R50, desc[UR4][R100.64+0x18c] ;  /* 0x00018c0464327980 */ /* 0x000ee2000c101900 */
[----:B------:R-:W2:Y:S01]  /*c2c0*/  S2UR UR6, SR_CgaCtaId ;  /* 0x00000000000679c3 */ /* 0x000ea20000008800 */
[----:B------:R-:W-:Y:S01]  /*c2d0*/  UMOV UR7, 0x400 ;  /* 0x0000040000077882 */ /* 0x000fe20000000000 */
[----:B------:R-:W-:Y:S01]  /*c2e0*/  LOP3.LUT R69, R69, 0x8, R67, 0x78, !PT ;  /* 0x0000000845457812 */ /* 0x000fe200078e7843 */
[----:B------:R-:W0:Y:S01]  /*c2f0*/  LDGDEPBAR ;  /* 0x00000000000079af */ /* 0x000e220000000000 */
[----:B------:R-:W-:Y:S01]  /*c300*/  SHF.L.U32 R68, R68, 0xa, RZ ;  /* 0x0000000a44447819 */ /* 0x000fe200000006ff */
[----:B------:R-:W-:Y:S01]  /*c310*/  BSSY.RECONVERGENT B1, `(.L_x_11195) ;  /* 0x000018b000017945 */ /* 0x000fe20003800200 */
[----:B------:R-:W-:Y:S02]  /*c320*/  LOP3.LUT R0, R69, 0x38, R70, 0x78, !PT ;  /* 0x0000003845007812 */ /* 0x000fe400078e7846 */
[----:B------:R-:W-:Y:S02]  /*c330*/  LOP3.LUT R3, R68, 0x400, RZ, 0xc0, !PT ;  /* 0x0000040044037812 */ /* 0x000fe400078ec0ff */
[----:B------:R-:W-:-:S02]  /*c340*/  R2P PR, R67, 0x6 ;  /* 0x0000000643007804 */ /* 0x000fc40000000000 */
[----:B------:R-:W-:Y:S02]  /*c350*/  LEA R0, R0, R3, 0x1 ;  /* 0x0000000300007211 */ /* 0x000fe400078e08ff */
[----:B------:R-:W-:Y:S02]  /*c360*/  MOV R3, 0x20 ;  /* 0x0000002000037802 */ /* 0x000fe40000000f00 */
[----:B------:R-:W-:Y:S02]  /*c370*/  MOV R5, 0x40 ;  /* 0x0000004000057802 */ /* 0x000fe40000000f00 */
[----:B------:R-:W-:Y:S02]  /*c380*/  SEL R3, R3, 0xffffffe0, !P1 ;  /* 0xffffffe003037807 */ /* 0x000fe40004800000 */
[----:B------:R-:W-:Y:S02]  /*c390*/  SEL R5, R5, 0xffffffc0, !P2 ;  /* 0xffffffc005057807 */ /* 0x000fe40005000000 */
[----:B------:R-:W-:Y:S01]  /*c3a0*/  ISETP.GT.AND P0, PT, R63, R172, PT ;  /* 0x000000ac3f00720c */ /* 0x000fe20003f04270 */
[----:B--2---:R-:W-:Y:S01]  /*c3b0*/  ULEA UR6, UR6, UR7, 0x18 ;  /* 0x0000000706067291 */ /* 0x004fe2000f8ec0ff */
[----:B------:R-:W-:-:S02]  /*c3c0*/  LOP3.LUT R51, R51, 0x1f0, R64, 0xf8, !PT ;  /* 0x000001f033337812 */ /* 0x000fc400078ef840 */
[----:B-----5:R-:W-:Y:S02]  /*c3d0*/  IADD3 R48, PT, PT, R66, -R181, -R48 ;  /* 0x800000b542307210 */ /* 0x020fe40007ffe830 */
[----:B------:R-:W-:Y:S02]  /*c3e0*/  IADD3 R189, PT, PT, R180, R51, RZ ;  /* 0x00000033b4bd7210 */ /* 0x000fe40007ffe0ff */
[----:B------:R-:W-:Y:S02]  /*c3f0*/  LEA R167, R167, UR6, 0x1 ;  /* 0x00000006a7a77c11 */ /* 0x000fe4000f8e08ff */
[----:B------:R-:W-:Y:S01]  /*c400*/  LDSM.16.M88.4 R32, [R0+UR6+0x2000] ;  /* 0x002000060020783b */ /* 0x000fe20008000200 */
[----:B------:R-:W-:Y:S02]  /*c410*/  IADD3 R166, PT, PT, R0, UR6, RZ ;  /* 0x0000000600a67c10 */ /* 0x000fe4000fffe0ff */
[-C--:B------:R-:W-:Y:S01]  /*c420*/  IADD3 R165, PT, PT, R167, R3.reuse, RZ ;  /* 0x00000003a7a57210 */ /* 0x080fe20007ffe0ff */
[----:B-1----:R-:W1:Y:S01]  /*c430*/  LDSM.16.M88.4 R12, [R167] ;  /* 0x00000000a70c783b */ /* 0x002e620000000200 */
[----:B------:R-:W-:-:S02]  /*c440*/  IADD3 R161, PT, PT, R166, R3, RZ ;  /* 0x00000003a6a17210 */ /* 0x000fc40007ffe0ff */
[-C--:B------:R-:W-:Y:S01]  /*c450*/  IADD3 R164, PT, PT, R167, R5.reuse, RZ ;  /* 0x00000005a7a47210 */ /* 0x080fe20007ffe0ff */
[----:B----4-:R-:W-:Y:S01]  /*c460*/  LDSM.16.M88.4 R52, [R165] ;  /* 0x00000000a534783b */ /* 0x010fe20000000200 */
[----:B------:R-:W-:Y:S02]  /*c470*/  IADD3 R160, PT, PT, R166, R5, RZ ;  /* 0x00000005a6a07210 */ /* 0x000fe40007ffe0ff */
[C---:B------:R-:W-:Y:S01]  /*c480*/  IADD3 R163, PT, PT, R3.reuse, R164, RZ ;  /* 0x000000a403a37210 */ /* 0x040fe20007ffe0ff */
[----:B------:R-:W2:Y:S01]  /*c490*/  LDSM.16.M88.4 R40, [R161+0x2000] ;  /* 0x00200000a128783b */ /* 0x000ea20000000200 */
[----:B------:R-:W-:Y:S02]  /*c4a0*/  IADD3 R159, PT, PT, R3, R160, RZ ;  /* 0x000000a0039f7210 */ /* 0x000fe40007ffe0ff */
[----:B------:R-:W-:Y:S01]  /*c4b0*/  LOP3.LUT R124, R4, 0x6, RZ, 0xc0, !PT ;  /* 0x00000006047c7812 */ /* 0x000fe200078ec0ff */
[----:B------:R-:W-:Y:S03]  /*c4c0*/  LDSM.16.M88.4 R36, [R164] ;  /* 0x00000000a424783b */ /* 0x000fe60000000200 */
[----:B------:R-:W-:Y:S01]  /*c4d0*/  IADD3 R4, PT, PT, R49, R124, RZ ;  /* 0x0000007c31047210 */ /* 0x000fe20007ffe0ff */
[----:B------:R-:W-:Y:S04]  /*c4e0*/  LDSM.16.M88.4 R72, [R160+0x2000] ;  /* 0x00200000a048783b */ /* 0x000fe80000000200 */
[----:B------:R-:W-:Y:S04]  /*c4f0*/  LDSM.16.M88.4 R20, [R163] ;  /* 0x00000000a314783b */ /* 0x000fe80000000200 */
[----:B------:R-:W-:Y:S04]  /*c500*/  LDSM.16.M88.4 R68, [R159+0x2000] ;  /* 0x002000009f44783b */ /* 0x000fe80000000200 */
[----:B------:R-:W4:Y:S04]  /*c510*/  LDSM.16.M88.4 R16, [R0+UR6+0x2800] ;  /* 0x002800060010783b */ /* 0x000f280008000200 */
[----:B------:R-:W4:Y:S04]  /*c520*/  LDSM.16.M88.4 R28, [R161+0x2800] ;  /* 0x00280000a11c783b */ /* 0x000f280000000200 */
[----:B------:R-:W4:Y:S01]  /*c530*/  LDSM.16.M88.4 R44, [R0+UR6+0x3000] ;  /* 0x00300006002c783b */ /* 0x000f220008000200 */
[C---:B-1----:R-:W-:Y:S03]  /*c540*/  HMMA.16816.F32.BF16 R24, R12.reuse, R32, RZ ;  /* 0x000000200c18723c */ /* 0x042fe600000418ff */
[----:B------:R-:W1:Y:S04]  /*c550*/  LDSM.16.M88.4 R76, [R160+0x2800] ;  /* 0x00280000a04c783b */ /* 0x000e680000000200 */
[----:B------:R-:W-:Y:S01]  /*c560*/  LDSM.16.M88.4 R80, [R160+0x3000] ;  /* 0x00300000a050783b */ /* 0x000fe20000000200 */
[----:B------:R-:W-:-:S12]  /*c570*/  HMMA.16816.F32.BF16 R32, R12, R34, RZ ;  /* 0x000000220c20723c */ /* 0x000fd800000418ff */
[C---:B--2---:R-:W-:Y:S08]  /*c580*/  HMMA.16816.F32.BF16 R24, R52.reuse, R40, R24 ;  /* 0x000000283418723c */ /* 0x044ff00000041818 */
[----:B------:R-:W-:Y:S01]  /*c590*/  HMMA.16816.F32.BF16 R32, R52, R42, R32 ;  /* 0x0000002a3420723c */ /* 0x000fe20000041820 */
[----:B------:R-:W2:Y:S07]  /*c5a0*/  LDSM.16.M88.4 R40, [R161+0x3000] ;  /* 0x00300000a128783b */ /* 0x000eae0000000200 */
[----:B----4-:R-:W-:Y:S08]  /*c5b0*/  HMMA.16816.F32.BF16 R56, R12, R16, RZ ;  /* 0x000000100c38723c */ /* 0x010ff000000418ff */
[----:B------:R-:W-:Y:S08]  /*c5c0*/  HMMA.16816.F32.BF16 R24, R36, R72, R24 ;  /* 0x000000482418723c */ /* 0x000ff00000041818 */
[----:B------:R-:W-:Y:S08]  /*c5d0*/  HMMA.16816.F32.BF16 R16, R12, R18, RZ ;  /* 0x000000120c10723c */ /* 0x000ff000000418ff */
[----:B------:R-:W-:Y:S01]  /*c5e0*/  HMMA.16816.F32.BF16 R32, R36, R74, R32 ;  /* 0x0000004a2420723c */ /* 0x000fe20000041820 */
[----:B------:R-:W4:Y:S07]  /*c5f0*/  LDSM.16.M88.4 R72, [R159+0x2800] ;  /* 0x002800009f48783b */ /* 0x000f2e0000000200 */
[----:B------:R-:W-:Y:S08]  /*c600*/  HMMA.16816.F32.BF16 R24, R20, R68, R24 ;  /* 0x000000441418723c */ /* 0x000ff00000041818 */
[C---:B------:R-:W-:Y:S08]  /*c610*/  HMMA.16816.F32.BF16 R56, R52.reuse, R28, R56 ;  /* 0x0000001c3438723c */ /* 0x040ff00000041838 */
[----:B------:R-:W-:Y:S08]  /*c620*/  HMMA.16816.F32.BF16 R16, R52, R30, R16 ;  /* 0x0000001e3410723c */ /* 0x000ff00000041810 */
[----:B------:R-:W-:Y:S08]  /*c630*/  HMMA.16816.F32.BF16 R28, R12, R44, RZ ;  /* 0x0000002c0c1c723c */ /* 0x000ff000000418ff */
[----:B------:R-:W-:Y:S01]  /*c640*/  HMMA.16816.F32.BF16 R32, R20, R70, R32 ;  /* 0x000000461420723c */ /* 0x000fe20000041820 */
[----:B------:R-:W3:Y:S07]  /*c650*/  LDSM.16.M88.4 R68, [R0+UR6+0x3800] ;  /* 0x003800060044783b */ /* 0x000eee0008000200 */
[----:B-1----:R-:W-:Y:S08]  /*c660*/  HMMA.16816.F32.BF16 R56, R36, R76, R56 ;  /* 0x0000004c2438723c */ /* 0x002ff00000041838 */
[----:B--2---:R-:W-:Y:S08]  /*c670*/  HMMA.16816.F32.BF16 R28, R52, R40, R28 ;  /* 0x00000028341c723c */ /* 0x004ff0000004181c */
[----:B------:R-:W-:Y:S01]  /*c680*/  HMMA.16816.F32.BF16 R16, R36, R78, R16 ;  /* 0x0000004e2410723c */ /* 0x000fe20000041810 */
[----:B------:R-:W1:Y:S07]  /*c690*/  LDSM.16.M88.4 R76, [R0+UR6+0x4000] ;  /* 0x00400006004c783b */ /* 0x000e6e0008000200 */
        /* <DEDUP_REMOVED lines=8> */
[----:B------:R2:W3:Y:S01]  /*c720*/  MUFU.TANH R67, R24 ;  /* 0x0000001800437308 */ /* 0x0004e20000002400 */
        /* <DEDUP_REMOVED lines=13> */
[----:B------:R-:W1:Y:S01]  /*c800*/  MUFU.TANH R91, R56 ;  /* 0x00000038005b7308 */ /* 0x000e620000002400 */
[C---:B--2---:R-:W-:Y:S01]  /*c810*/  HMMA.16816.F32.BF16 R24, R12.reuse, R46, RZ ;  /* 0x0000002e0c18723c */ /* 0x044fe200000418ff */
[----:B------:R-:W2:Y:S06]  /*c820*/  LDSM.16.M88.4 R44, [R161+0x3800] ;  /* 0x00380000a12c783b */ /* 0x000eac0000000200 */
[----:B------:R3:W1:Y:S01]  /*c830*/  MUFU.TANH R92, R57 ;  /* 0x00000039005c7308 */ /* 0x0006620000002400 */
[C---:B----4-:R-:W-:Y:S07]  /*c840*/  HMMA.16816.F32.BF16 R32, R12.reuse, R68, RZ ;  /* 0x000000440c20723c */ /* 0x050fee00000418ff */
[----:B------:R1:W4:Y:S01]  /*c850*/  MUFU.TANH R95, R16 ;  /* 0x00000010005f7308 */ /* 0x0003220000002400 */
[----:B------:R-:W-:Y:S07]  /*c860*/  HMMA.16816.F32.BF16 R68, R12, R70, RZ ;  /* 0x000000460c44723c */ /* 0x000fee00000418ff */
[----:B------:R-:W2:Y:S01]  /*c870*/  MUFU.TANH R84, R84 ;  /* 0x0000005400547308 */ /* 0x000ea20000002400 */
[----:B------:R-:W-:Y:S01]  /*c880*/  HMMA.16816.F32.BF16 R24, R52, R42, R24 ;  /* 0x0000002a3418723c */ /* 0x000fe20000041818 */
[----:B------:R-:W4:Y:S04]  /*c890*/  LDSM.16.M88.4 R40, [R159+0x3000] ;  /* 0x003000009f28783b */ /* 0x000f280000000200 */
[----:B---3--:R-:W3:Y:S02]  /*c8a0*/  LDSM.16.M88.4 R56, [R161+0x4000] ;  /* 0x00400000a138783b */ /* 0x008ee40000000200 */
[----:B------:R-:W3:Y:S01]  /*c8b0*/  MUFU.TANH R85, R85 ;  /* 0x0000005500557308 */ /* 0x000ee20000002400 */
[----:B-1----:R-:W-:Y:S07]  /*c8c0*/  HMMA.16816.F32.BF16 R16, R12, R76, RZ ;  /* 0x0000004c0c10723c */ /* 0x002fee00000418ff */
[----:B------:R-:W1:Y:S01]  /*c8d0*/  MUFU.TANH R86, R86 ;  /* 0x0000005600567308 */ /* 0x000e620000002400 */
[C---:B--2---:R-:W-:Y:S07]  /*c8e0*/  HMMA.16816.F32.BF16 R32, R52.reuse, R44, R32 ;  /* 0x0000002c3420723c */ /* 0x044fee0000041820 */
[----:B------:R-:W2:Y:S01]  /*c8f0*/  MUFU.TANH R88, R88 ;  /* 0x0000005800587308 */ /* 0x000ea20000002400 */
[----:B------:R-:W-:Y:S01]  /*c900*/  HMMA.16816.F32.BF16 R68, R52, R46, R68 ;  /* 0x0000002e3444723c */ /* 0x000fe20000041844 */
[----:B------:R-:W1:Y:S06]  /*c910*/  LDSM.16.M88.4 R44, [R159+0x3800] ;  /* 0x003800009f2c783b */ /* 0x000e6c0000000200 */
[----:B------:R-:W1:Y:S01]  /*c920*/  MUFU.TANH R89, R89 ;  /* 0x0000005900597308 */ /* 0x000e620000002400 */
[----:B------:R-:W-:Y:S01]  /*c930*/  HMMA.16816.F32.BF16 R24, R36, R82, R24 ;  /* 0x000000522418723c */ /* 0x000fe20000041818 */
[----:B------:R-:W2:Y:S06]  /*c940*/  LDSM.16.M88.4 R80, [R160+0x4000] ;  /* 0x00400000a050783b */ /* 0x000eac0000000200 */
[----:B------:R-:W1:Y:S01]  /*c950*/  MUFU.TANH R90, R90 ;  /* 0x0000005a005a7308 */ /* 0x000e620000002400 */
[----:B----4-:R-:W-:Y:S07]  /*c960*/  HMMA.16816.F32.BF16 R28, R20, R40, R28 ;  /* 0x00000028141c723c */ /* 0x010fee000004181c */
[----:B------:R-:W4:Y:S01]  /*c970*/  MUFU.TANH R93, R93 ;  /* 0x0000005d005d7308 */ /* 0x000f220000002400 */
[----:B------:R-:W-:Y:S07]  /*c980*/  HMMA.16816.F32.BF16 R32, R36, R72, R32 ;  /* 0x000000482420723c */ /* 0x000fee0000041820 */
[----:B------:R-:W1:Y:S01]  /*c990*/  MUFU.TANH R94, R94 ;  /* 0x0000005e005e7308 */ /* 0x000e620000002400 */
[----:B------:R-:W-:Y:S01]  /*c9a0*/  HMMA.16816.F32.BF16 R24, R20, R42, R24 ;  /* 0x0000002a1418723c */ /* 0x000fe20000041818 */
[----:B------:R-:W4:Y:S02]  /*c9b0*/  LDSM.16.M88.4 R40, [R0+UR6+0x4800] ;  /* 0x004800060028783b */ /* 0x000f240008000200 */
[-C--:B------:R-:W-:Y:S01]  /*c9c0*/  FMUL.FTZ R28, R28, R50.reuse ;  /* 0x000000321c1c7220 */ /* 0x080fe20000410000 */
[-C--:B------:R-:W-:Y:S01]  /*c9d0*/  FMUL.FTZ R102, R29, R50.reuse ;  /* 0x000000321d667220 */ /* 0x080fe20000410000 */
[-C--:B------:R-:W-:Y:S01]  /*c9e0*/  FMUL.FTZ R103, R30, R50.reuse ;  /* 0x000000321e677220 */ /* 0x080fe20000410000 */
[-C--:B------:R-:W-:Y:S01]  /*c9f0*/  FMUL.FTZ R104, R31, R50.reuse ;  /* 0x000000321f687220 */ /* 0x080fe20000410000 */
[----:B------:R2:W2:Y:S01]  /*ca00*/  MUFU.TANH R99, R28 ;  /* 0x0000001c00637308 */ /* 0x0004a20000002400 */
[----:B------:R-:W-:Y:S01]  /*ca10*/  HMMA.16816.F32.BF16 R68, R36, R74, R68 ;  /* 0x0000004a2444723c */ /* 0x000fe20000041844 */
[----:B------:R-:W4:Y:S06]  /*ca20*/  LDSM.16.M88.4 R72, [R159+0x4000] ;  /* 0x004000009f48783b */ /* 0x000f2c0000000200 */
[----:B------:R-:W4:Y:S01]  /*ca30*/  MUFU.TANH R96, R96 ;  /* 0x0000006000607308 */ /* 0x000f220000002400 */
[----:B---3--:R-:W-:Y:S03]  /*ca40*/  HMMA.16816.F32.BF16 R16, R52, R56, R16 ;  /* 0x000000383410723c */ /* 0x008fe60000041810 */
[-C--:B------:R-:W-:Y:S01]  /*ca50*/  FMUL.FTZ R24, R24, R50.reuse ;  /* 0x0000003218187220 */ /* 0x080fe20000410000 */
[-C--:B------:R-:W-:Y:S01]  /*ca60*/  FMUL.FTZ R106, R25, R50.reuse ;  /* 0x00000032196a7220 */ /* 0x080fe20000410000 */
[-C--:B------:R-:W-:Y:S01]  /*ca70*/  FMUL.FTZ R107, R26, R50.reuse ;  /* 0x000000321a6b7220 */ /* 0x080fe20000410000 */
[-C--:B------:R-:W-:Y:S01]  /*ca80*/  FMUL.FTZ R108, R27, R50.reuse ;  /* 0x000000321b6c7220 */ /* 0x080fe20000410000 */
[----:B------:R4:W3:Y:S01]  /*ca90*/  MUFU.TANH R105, R24 ;  /* 0x0000001800697308 */ /* 0x0008e20000002400 */
[----:B-1----:R-:W-:Y:S07]  /*caa0*/  HMMA.16816.F32.BF16 R32, R20, R44, R32 ;  /* 0x0000002c1420723c */ /* 0x002fee0000041820 */
[----:B------:R-:W1:Y:S01]  /*cab0*/  MUFU.TANH R97, R97 ;  /* 0x0000006100617308 */ /* 0x000e620000002400 */
[----:B--2---:R-:W-:Y:S01]  /*cac0*/  HMMA.16816.F32.BF16 R28, R12, R78, RZ ;  /* 0x0000004e0c1c723c */ /* 0x004fe200000418ff */
[----:B------:R-:W2:Y:S06]  /*cad0*/  LDSM.16.M88.4 R76, [R161+0x4800] ;  /* 0x00480000a14c783b */ /* 0x000eac0000000200 */
        /* <DEDUP_REMOVED lines=11> */
[----:B------:R-:W1:Y:S02]  /*cb90*/  LDSM.16.M88.4 R56, [R0+UR6+0x5000] ;  /* 0x005000060038783b */ /* 0x000e640008000200 */
[-C--:B------:R-:W-:Y:S01]  /*cba0*/  FMUL.FTZ R68, R68, R50.reuse ;  /* 0x0000003244447220 */ /* 0x080fe20000410000 */
[-C--:B------:R-:W-:Y:S01]  /*cbb0*/  FMUL.FTZ R114, R69, R50.reuse ;  /* 0x0000003245727220 */ /* 0x080fe20000410000 */
[-C--:B------:R-:W-:Y:S01]  /*cbc0*/  FMUL.FTZ R115, R70, R50.reuse ;  /* 0x0000003246737220 */ /* 0x080fe20000410000 */
[-C--:B------:R-:W-:Y:S01]  /*cbd0*/  FMUL.FTZ R116, R71, R50.reuse ;  /* 0x0000003247747220 */ /* 0x080fe20000410000 */
[----:B------:R1:W1:Y:S01]  /*cbe0*/  MUFU.TANH R113, R68 ;  /* 0x0000004400717308 */ /* 0x0002620000002400 */
[C---:B----4-:R-:W-:Y:S01]  /*cbf0*/  HMMA.16816.F32.BF16 R24, R12.reuse, R40, RZ ;  /* 0x000000280c18723c */ /* 0x050fe200000418ff */
[----:B---3--:R-:W3:Y:S06]  /*cc00*/  LDSM.16.M88.4 R32, [R160+0x4800] ;  /* 0x00480000a020783b */ /* 0x008eec0000000200 */
[----:B------:R-:W4:Y:S01]  /*cc10*/  MUFU.TANH R103, R103 ;  /* 0x0000006700677308 */ /* 0x000f220000002400 */
[----:B------:R-:W-:Y:S07]  /*cc20*/  HMMA.16816.F32.BF16 R40, R12, R42, RZ ;  /* 0x0000002a0c28723c */ /* 0x000fee00000418ff */
[----:B------:R-:W1:Y:S01]  /*cc30*/  MUFU.TANH R104, R104 ;  /* 0x0000006800687308 */ /* 0x000e620000002400 */
[----:B------:R-:W-:Y:S01]  /*cc40*/  HMMA.16816.F32.BF16 R28, R36, R82, R28 ;  /* 0x00000052241c723c */ /* 0x000fe2000004181c */
[----:B------:R-:W-:Y:S06]  /*cc50*/  LDSM.16.M88.4 R80, [R161+0x5800] ;  /* 0x00580000a150783b */ /* 0x000fec0000000200 */
[----:B------:R-:W3:Y:S01]  /*cc60*/  MUFU.TANH R106, R106 ;  /* 0x0000006a006a7308 */ /* 0x000ee20000002400 */
[----:B------:R-:W-:Y:S07]  /*cc70*/  HMMA.16816.F32.BF16 R16, R20, R72, R16 ;  /* 0x000000481410723c */ /* 0x000fee0000041810 */
[----:B------:R-:W3:Y:S01]  /*cc80*/  MUFU.TANH R107, R107 ;  /* 0x0000006b006b7308 */ /* 0x000ee20000002400 */
[----:B--2---:R-:W-:Y:S07]  /*cc90*/  HMMA.16816.F32.BF16 R24, R52, R76, R24 ;  /* 0x0000004c3418723c */ /* 0x004fee0000041818 */
[----:B------:R-:W2:Y:S01]  /*cca0*/  MUFU.TANH R108, R108 ;  /* 0x0000006c006c7308 */ /* 0x000ea20000002400 */
[----:B-1----:R-:W-:Y:S03]  /*ccb0*/  HMMA.16816.F32.BF16 R68, R12, R56, RZ ;  /* 0x000000380c44723c */ /* 0x002fe600000418ff */
[-C--:B------:R-:W-:Y:S01]  /*ccc0*/  FMUL.FTZ R16, R16, R50.reuse ;  /* 0x0000003210107220 */ /* 0x080fe20000410000 */
[-C--:B------:R-:W-:Y:S01]  /*ccd0*/  FMUL.FTZ R118, R17, R50.reuse ;  /* 0x0000003211767220 */ /* 0x080fe20000410000 */
[----:B------:R-:W-:-:S02]  /*cce0*/  FMUL.FTZ R119, R18, R50 ;  /* 0x0000003212777220 */ /* 0x000fc40000410000 */
[----:B------:R1:W1:Y:S01]  /*ccf0*/  MUFU.TANH R117, R16 ;  /* 0x0000001000757308 */ /* 0x0002620000002400 */
[----:B------:R-:W-:Y:S01]  /*cd00*/  HMMA.16816.F32.BF16 R76, R52, R78, R40 ;  /* 0x0000004e344c723c */ /* 0x000fe20000041828 */
[----:B------:R-:W4:Y:S06]  /*cd10*/  LDSM.16.M88.4 R40, [R159+0x4800] ;  /* 0x004800009f28783b */ /* 0x000f2c0000000200 */
[----:B------:R-:W2:Y:S01]  /*cd20*/  MUFU.TANH R110, R110 ;  /* 0x0000006e006e7308 */ /* 0x000ea20000002400 */
[----:B------:R-:W-:Y:S01]  /*cd30*/  HMMA.16816.F32.BF16 R28, R20, R74, R28 ;  /* 0x0000004a141c723c */ /* 0x000fe2000004181c */
[----:B------:R2:W4:Y:S06]  /*cd40*/  LDSM.16.M88.4 R72, [R0+UR6+0x5800] ;  /* 0x005800060048783b */ /* 0x00052c0008000200 */
[----:B------:R-:W2:Y:S01]  /*cd50*/  MUFU.TANH R111, R111 ;  /* 0x0000006f006f7308 */ /* 0x000ea20000002400 */
[----:B------:R-:W-:Y:S01]  /*cd60*/  HMMA.16816.F32.BF16 R68, R52, R44, R68 ;  /* 0x0000002c3444723c */ /* 0x000fe20000041844 */
[----:B------:R-:W-:-:S02]  /*cd70*/  FMUL.FTZ R44, R19, R50 ;  /* 0x00000032132c7220 */ /* 0x000fc40000410000 */
[----:B-1----:R-:W1:Y:S04]  /*cd80*/  LDSM.16.M88.4 R16, [R160+0x5000] ;  /* 0x00500000a010783b */ /* 0x002e680000000200 */
[----:B------:R-:W1:Y:S01]  /*cd90*/  MUFU.TANH R112, R112 ;  /* 0x0000007000707308 */ /* 0x000e620000002400 */
[----:B------:R-:W-:Y:S03]  /*cda0*/  HMMA.16816.F32.BF16 R56, R12, R58, RZ ;  /* 0x0000003a0c38723c */ /* 0x000fe600000418ff */
[-C--:B------:R-:W-:Y:S01]  /*cdb0*/  FMUL.FTZ R28, R28, R50.reuse ;  /* 0x000000321c1c7220 */ /* 0x080fe20000410000 */
[----:B------:R-:W-:-:S03]  /*cdc0*/  FMUL.FTZ R120, R30, R50 ;  /* 0x000000321e787220 */ /* 0x000fc60000410000 */
[----:B------:R1:W1:Y:S01]  /*cdd0*/  MUFU.TANH R45, R28 ;  /* 0x0000001c002d7308 */ /* 0x0002620000002400 */
[----:B---3--:R-:W-:Y:S01]  /*cde0*/  HMMA.16816.F32.BF16 R24, R36, R32, R24 ;  /* 0x000000202418723c */ /* 0x008fe20000041818 */
[----:B--2---:R-:W-:-:S06]  /*cdf0*/  FMUL.FTZ R0, R29, R50 ;  /* 0x000000321d007220 */ /* 0x004fcc0000410000 */
[----:B------:R-:W2:Y:S01]  /*ce00*/  MUFU.TANH R114, R114 ;  /* 0x0000007200727308 */ /* 0x000ea20000002400 */
[----:B------:R-:W-:Y:S01]  /*ce10*/  HMMA.16816.F32.BF16 R76, R36, R34, R76 ;  /* 0x00000022244c723c */ /* 0x000fe2000004184c */
[----:B------:R-:W3:Y:S06]  /*ce20*/  LDSM.16.M88.4 R32, [R159+0x5000] ;  /* 0x005000009f20783b */ /* 0x000eec0000000200 */
[----:B------:R-:W1:Y:S01]  /*ce30*/  MUFU.TANH R115, R115 ;  /* 0x0000007300737308 */ /* 0x000e620000002400 */
[----:B------:R-:W-:Y:S01]  /*ce40*/  HMMA.16816.F32.BF16 R56, R52, R46, R56 ;  /* 0x0000002e3438723c */ /* 0x000fe20000041838 */
[----:B------:R-:W-:-:S06]  /*ce50*/  FMUL.FTZ R46, R31, R50 ;  /* 0x000000321f2e7220 */ /* 0x000fcc0000410000 */
[----:B------:R-:W2:Y:S01]  /*ce60*/  MUFU.TANH R116, R116 ;  /* 0x0000007400747308 */ /* 0x000ea20000002400 */
[C---:B----4-:R-:W-:Y:S07]  /*ce70*/  HMMA.16816.F32.BF16 R24, R20.reuse, R40, R24 ;  /* 0x000000281418723c */ /* 0x050fee0000041818 */
[----:B------:R-:W4:Y:S01]  /*ce80*/  MUFU.TANH R118, R118 ;  /* 0x0000007600767308 */ /* 0x000f220000002400 */
[----:B------:R-:W-:Y:S01]  /*ce90*/  HMMA.16816.F32.BF16 R76, R20, R42, R76 ;  /* 0x0000002a144c723c */ /* 0x000fe2000004184c */
[----:B------:R-:W2:Y:S06]  /*cea0*/  LDSM.16.M88.4 R40, [R160+0x5800] ;  /* 0x00580000a028783b */ /* 0x000eac0000000200 */
[----:B------:R-:W2:Y:S01]  /*ceb0*/  MUFU.TANH R119, R119 ;  /* 0x0000007700777308 */ /* 0x000ea20000002400 */
[C---:B-1----:R-:W-:Y:S03]  /*cec0*/  HMMA.16816.F32.BF16 R28, R12.reuse, R72, RZ ;  /* 0x000000480c1c723c */ /* 0x042fe600000418ff */
[-C--:B------:R-:W-:Y:S01]  /*ced0*/  FMUL.FTZ R24, R24, R50.reuse ;  /* 0x0000003218187220 */ /* 0x080fe20000410000 */
[-C--:B------:R-:W-:Y:S01]  /*cee0*/  FMUL.FTZ R26, R26, R50.reuse ;  /* 0x000000321a1a7220 */ /* 0x080fe20000410000 */
[-C--:B------:R-:W-:Y:S01]  /*cef0*/  FMUL.FTZ R27, R27, R50.reuse ;  /* 0x000000321b1b7220 */ /* 0x080fe20000410000 */
[-C--:B------:R-:W-:Y:S01]  /*cf00*/  FMUL.FTZ R25, R25, R50.reuse ;  /* 0x0000003219197220 */ /* 0x080fe20000410000 */
[----:B------:R-:W1:Y:S01]  /*cf10*/  MUFU.TANH R44, R44 ;  /* 0x0000002c002c7308 */ /* 0x000e620000002400 */
[----:B------:R-:W-:Y:S03]  /*cf20*/  HMMA.16816.F32.BF16 R12, R12, R74, RZ ;  /* 0x0000004a0c0c723c */ /* 0x000fe600000418ff */
[----:B------:R-:W-:-:S04]  /*cf30*/  FMUL.FTZ R72, R76, R50 ;  /* 0x000000324c487220 */ /* 0x000fc80000410000 */
[----:B------:R-:W1:Y:S01]  /*cf40*/  MUFU.TANH R0, R0 ;  /* 0x0000000000007308 */ /* 0x000e620000002400 */
[C---:B------:R-:W-:Y:S07]  /*cf50*/  HMMA.16816.F32.BF16 R68, R36.reuse, R16, R68 ;  /* 0x000000102444723c */ /* 0x040fee0000041844 */
[----:B------:R-:W1:Y:S01]  /*cf60*/  MUFU.TANH R120, R120 ;  /* 0x0000007800787308 */ /* 0x000e620000002400 */
[----:B------:R-:W-:Y:S01]  /*cf70*/  HMMA.16816.F32.BF16 R56, R36, R18, R56 ;  /* 0x000000122438723c */ /* 0x000fe20000041838 */
[----:B------:R-:W4:Y:S01]  /*cf80*/  LDSM.16.M88.4 R16, [R159+0x5800] ;  /* 0x005800009f10783b */ /* 0x000f220000000200 */
[----:B------:R-:W-:-:S05]  /*cf90*/  DEPBAR.LE SB0, 0x0 ;  /* 0x000080000000791a */ /* 0x000fca0000000000 */
[----:B------:R-:W1:Y:S01]  /*cfa0*/  MUFU.TANH R46, R46 ;  /* 0x0000002e002e7308 */ /* 0x000e620000002400 */
[C---:B------:R-:W-:Y:S07]  /*cfb0*/  HMMA.16816.F32.BF16 R28, R52.reuse, R80, R28 ;  /* 0x00000050341c723c */ /* 0x040fee000004181c */
[----:B------:R-:W1:Y:S01]  /*cfc0*/  MUFU.TANH R24, R24 ;  /* 0x0000001800187308 */ /* 0x000e620000002400 */
[----:B------:R-:W-:Y:S07]  /*cfd0*/  HMMA.16816.F32.BF16 R12, R52, R82, R12 ;  /* 0x00000052340c723c */ /* 0x000fee000004180c */
[----:B------:R1:W1:Y:S01]  /*cfe0*/  MUFU.TANH R47, R25 ;  /* 0x00000019002f7308 */ /* 0x0002620000002400 */
[----:B---3--:R-:W-:Y:S01]  /*cff0*/  HMMA.16816.F32.BF16 R68, R20, R32, R68 ;  /* 0x000000201444723c */ /* 0x008fe20000041844 */
[-C--:B------:R-:W-:Y:S01]  /*d000*/  FMUL.FTZ R32, R77, R50.reuse ;  /* 0x000000324d207220 */ /* 0x080fe20000410000 */
[----:B------:R-:W-:-:S05]  /*d010*/  FMUL.FTZ R33, R78, R50 ;  /* 0x000000324e217220 */ /* 0x000fca0000410000 */
[----:B------:R-:W3:Y:S01]  /*d020*/  MUFU.TANH R26, R26 ;  /* 0x0000001a001a7308 */ /* 0x000ee20000002400 */
[----:B--2---:R-:W-:Y:S01]  /*d030*/  HMMA.16816.F32.BF16 R28, R36, R40, R28 ;  /* 0x00000028241c723c */ /* 0x004fe2000004181c */
[----:B------:R-:W-:-:S06]  /*d040*/  FMUL.FTZ R40, R79, R50 ;  /* 0x000000324f287220 */ /* 0x000fcc0000410000 */
[----:B------:R-:W2:Y:S01]  /*d050*/  MUFU.TANH R27, R27 ;  /* 0x0000001b001b7308 */ /* 0x000ea20000002400 */
        /* <DEDUP_REMOVED lines=20> */
[----:B------:R-:W-:Y:S01]  /*d1a0*/  IADD3 R30, PT, PT, R6, R66, -R181 ;  /* 0x00000042061e7210 */ /* 0x000fe20007ffe8b5 */
[----:B------:R-:W1:Y:S03]  /*d1b0*/  MUFU.TANH R34, R34 ;  /* 0x0000002200227308 */ /* 0x000e660000002400 */
[-C--:B------:R-:W-:Y:S01]  /*d1c0*/  FMUL.FTZ R29, R12, R50.reuse ;  /* 0x000000320c1d7220 */ /* 0x080fe20000410000 */
[-C--:B------:R-:W-:Y:S01]  /*d1d0*/  FMUL.FTZ R12, R13, R50.reuse ;  /* 0x000000320d0c7220 */ /* 0x080fe20000410000 */
[-C--:B------:R-:W-:Y:S01]  /*d1e0*/  FMUL.FTZ R14, R14, R50.reuse ;  /* 0x000000320e0e7220 */ /* 0x080fe20000410000 */
[----:B------:R-:W-:Y:S01]  /*d1f0*/  FMUL.FTZ R15, R15, R50 ;  /* 0x000000320f0f7220 */ /* 0x000fe20000410000 */
[C---:B------:R-:W-:Y:S01]  /*d200*/  IADD3 R13, PT, PT, R189.reuse, R30, RZ ;  /* 0x0000001ebd0d7210 */ /* 0x040fe20007ffe0ff */
[----:B------:R-:W1:Y:S01]  /*d210*/  MUFU.TANH R41, R41 ;  /* 0x0000002900297308 */ /* 0x000e620000002400 */
[----:B------:R-:W-:-:S02]  /*d220*/  IADD3 R189, PT, PT, R189, R48, RZ ;  /* 0x00000030bdbd7210 */ /* 0x000fc40007ffe0ff */
[C-C-:B------:R-:W-:Y:S02]  /*d230*/  VIADDMNMX R185, R13.reuse, 0x1, R66.reuse, PT ;  /* 0x000000010db97846 */ /* 0x140fe40003800142 */
[----:B------:R-:W-:Y:S02]  /*d240*/  VIMNMX R190, PT, PT, RZ, R189, !PT ;  /* 0x000000bdffbe7248 */ /* 0x000fe40007fe0100 */
[----:B------:R-:W-:Y:S01]  /*d250*/  VIADDMNMX R188, R13, 0x9, R66, PT ;  /* 0x000000090dbc7846 */ /* 0x000fe20003800142 */
        /* <DEDUP_REMOVED lines=30> */
.L_x_11198:
[----:B------:R-:W2:Y:S01]  /*d440*/  LD.E R42, desc[UR4][R100.64+0x170] ;  /* 0x00017004642a7980 */ /* 0x000ea2000c101900 */
[----:B------:R-:W-:Y:S02]  /*d450*/  IADD3 R21, PT, PT, R49, -0x80, RZ ;  /* 0xffffff8031157810 */ /* 0x000fe40007ffe0ff */
[----:B-1----:R-:W-:Y:S01]  /*d460*/  IABS R15, R49 ;  /* 0x00000031000f7213 */ /* 0x002fe20000000000 */
        /* <DEDUP_REMOVED lines=57> */
.L_x_11199:
[----:B------:R-:W-:Y:S05]  /*d800*/  BSYNC.RECONVERGENT B0 ;  /* 0x0000000000007941 */ /* 0x000fea0003800200 */
.L_x_11197:
[----:B------:R-:W-:Y:S01]  /*d810*/  IADD3 R42, P1, PT, R7, R174, RZ ;  /* 0x000000ae072a7210 */ /* 0x000fe20007f3e0ff */
[----:B------:R-:W-:Y:S01]  /*d820*/  IMAD.SHL.U32 R7, R168, 0x20, RZ ;  /* 0x00000020a8077824 */ /* 0x000fe200078e00ff */
        /* <DEDUP_REMOVED lines=57> */
.L_x_11196:
[----:B------:R-:W-:Y:S05]  /*dbc0*/  BSYNC.RECONVERGENT B1 ;  /* 0x0000000000017941 */ /* 0x000fea0003800200 */
.L_x_11195:
[----:B------:R-:W-:Y:S01]  /*dbd0*/  VIADD R2, R4, 0x1 ;  /* 0x0000000104027836 */ /* 0x000fe20000000000 */
[----:B------:R-:W-:Y:S01]  /*dbe0*/  LOP3.LUT R184, R184, 0xfffffffe, RZ, 0xc0, !PT ;  /* 0xfffffffeb8b87812 */ /* 0x000fe200078ec0ff */
[C---:B------:R-:W-:Y:S02]  /*dbf0*/  VIADD R7, R4.reuse, 0x8 ;  /* 0x0000000804077836 */ /* 0x040fe40000000000 */
[----:B------:R-:W-:Y:S01]  /*dc00*/  VIADD R13, R4, 0x18 ;  /* 0x00000018040d7836 */ /* 0x000fe20000000000 */
[----:B------:R-:W-:Y:S01]  /*dc10*/  ISETP.GE.AND P1, PT, R2, R190, PT ;  /* 0x000000be0200720c */ /* 0x000fe20003f26270 */
[----:B-1----:R-:W-:Y:S01]  /*dc20*/  VIADD R25, R4, 0x21 ;  /* 0x0000002104197836 */ /* 0x002fe20000000000 */
[----:B------:R-:W-:Y:S01]  /*dc30*/  ISETP.GE.AND P2, PT, R2, R185, PT ;  /* 0x000000b90200720c */ /* 0x000fe20003f46270 */
[----:B--2---:R-:W-:Y:S01]  /*dc40*/  VIADD R30, R4, 0x28 ;  /* 0x00000028041e7836 */ /* 0x004fe20000000000 */
        /* <DEDUP_REMOVED lines=10> */
[----:B------:R-:W-:Y:S02]  /*dcf0*/  ISETP.GE.AND P3, PT, R7, R189, PT ;  /* 0x000000bd0700720c */ /* 0x000fe40003f66270 */
[C---:B------:R-:W-:Y:S02]  /*dd00*/  LOP3.LUT P2, RZ, R184.reuse, 0x1, RZ, 0xc0, !PT ;  /* 0x00000001b8ff7812 */ /* 0x040fe4000784c0ff */
[----:B------:R-:W-:Y:S02]  /*dd10*/  LOP3.LUT R184, R184, 0xfffffffd, RZ, 0xc0, !PT ;  /* 0xfffffffdb8b87812 */ /* 0x000fe400078ec0ff */
[----:B------:R-:W-:Y:S02]  /*dd20*/  ISETP.GE.AND P1, PT, R2, R190, PT ;  /* 0x000000be0200720c */ /* 0x000fe40003f26270 */
[----:B------:R-:W-:-:S02]  /*dd30*/  @P0 LOP3.LUT R184, R184, 0x2, RZ, 0xfc, !PT ;  /* 0x00000002b8b80812 */ /* 0x000fc400078efcff */
[----:B------:R-:W-:Y:S01]  /*dd40*/  ISETP.GE.AND P6, PT, R7, R185, PT ;  /* 0x000000b90700720c */ /* 0x000fe20003fc6270 */
[----:B------:R-:W-:Y:S01]  /*dd50*/  VIADD R7, R4, 0x10 ;  /* 0x0000001004077836 */ /* 0x000fe20000000000 */
[----:B------:R-:W-:Y:S02]  /*dd60*/  FSEL R23, R23, -INF , !P4 ;  /* 0xff80000017177808 */ /* 0x000fe40006000000 */
[C---:B------:R-:W-:Y:S02]  /*dd70*/  ISETP.GE.AND P0, PT, R2.reuse, R189, PT ;  /* 0x000000bd0200720c */ /* 0x040fe40003f06270 */
[----:B------:R-:W-:Y:S02]  /*dd80*/  FSEL R59, R87, -INF , P5 ;  /* 0xff800000573b7808 */ /* 0x000fe40002800000 */
[----:B------:R-:W-:Y:S01]  /*dd90*/  ISETP.GE.AND P4, PT, R2, R188, PT ;  /* 0x000000bc0200720c */ /* 0x000fe20003f86270 */
[----:B------:R-:W-:Y:S01]  /*dda0*/  VIADD R2, R4, 0x11 ;  /* 0x0000001104027836 */ /* 0x000fe20000000000 */
[----:B------:R-:W-:-:S02]  /*ddb0*/  FSEL R21, R89, -INF , P3 ;  /* 0xff80000059157808 */ /* 0x000fc40001800000 */
[----:B------:R-:W-:Y:S02]  /*ddc0*/  FSEL R57, R88, -INF , P1 ;  /* 0xff80000058397808 */ /* 0x000fe40000800000 */
[----:B------:R-:W-:Y:S02]  /*ddd0*/  LOP3.LUT P1, RZ, R184, 0x2, RZ, 0xc0, !PT ;  /* 0x00000002b8ff7812 */ /* 0x000fe4000782c0ff */
[----:B------:R-:W-:Y:S02]  /*dde0*/  FSEL R59, R59, -INF , !P6 ;  /* 0xff8000003b3b7808 */ /* 0x000fe40007000000 */
[----:B------:R-:W-:Y:S02]  /*ddf0*/  FSEL R21, R21, -INF , !P2 ;  /* 0xff80000015157808 */ /* 0x000fe40005000000 */
[C---:B------:R-:W-:Y:S02]  /*de00*/  ISETP.GE.AND P3, PT, R7.reuse, R190, PT ;  /* 0x000000be0700720c */ /* 0x040fe40003f66270 */
[----:B------:R-:W-:-:S02]  /*de10*/  ISETP.GE.AND P6, PT, R7, R185, PT ;  /* 0x000000b90700720c */ /* 0x000fc40003fc6270 */
[C---:B------:R-:W-:Y:S02]  /*de20*/  ISETP.GE.AND P2, PT, R7.reuse, R189, PT ;  /* 0x000000bd0700720c */ /* 0x040fe40003f46270 */
[----:B------:R-:W-:Y:S02]  /*de30*/  ISETP.GE.AND P5, PT, R7, R188, PT ;  /* 0x000000bc0700720c */ /* 0x000fe40003fa6270 */
[----:B------:R-:W-:Y:S02]  /*de40*/  FSEL R57, R57, -INF , !P1 ;  /* 0xff80000039397808 */ /* 0x000fe40004800000 */
[----:B------:R-:W-:Y:S02]  /*de50*/  FSEL R7, R90, -INF , P0 ;  /* 0xff8000005a077808 */ /* 0x000fe40000000000 */
[----:B------:R-:W-:Y:S02]  /*de60*/  ISETP.GE.AND P1, PT, R2, R185, PT ;  /* 0x000000b90200720c */ /* 0x000fe40003f26270 */
        /* <DEDUP_REMOVED lines=9> */
[----:B------:R-:W-:Y:S02]  /*df00*/  FSEL R92, R92, -INF , P0 ;  /* 0xff8000005c5c7808 */ /* 0x000fe40000000000 */
[----:B------:R-:W-:Y:S02]  /*df10*/  FSEL R43, R94, -INF , P1 ;  /* 0xff8000005e2b7808 */ /* 0x000fe40000800000 */
[----:B------:R-:W-:Y:S02]  /*df20*/  FSEL R15, R91, -INF , !P6 ;  /* 0xff8000005b0f7808 */ /* 0x000fe40007000000 */
[----:B------:R-:W-:Y:S02]  /*df30*/  FSEL R31, R31, -INF , !P5 ;  /* 0xff8000001f1f7808 */ /* 0x000fe40006800000 */
[----:B------:R-:W-:-:S02]  /*df40*/  ISETP.GE.AND P1, PT, R2, R185, PT ;  /* 0x000000b90200720c */ /* 0x000fc40003f26270 */
[C---:B------:R-:W-:Y:S02]  /*df50*/  ISETP.GE.AND P3, PT, R13.reuse, R190, PT ;  /* 0x000000be0d00720c */ /* 0x040fe40003f66270 */
[C---:B------:R-:W-:Y:S02]  /*df60*/  ISETP.GE.AND P6, PT, R13.reuse, R185, PT ;  /* 0x000000b90d00720c */ /* 0x040fe40003fc6270 */
[C---:B------:R-:W-:Y:S02]  /*df70*/  ISETP.GE.AND P0, PT, R13.reuse, R189, PT ;  /* 0x000000bd0d00720c */ /* 0x040fe40003f06270 */
[----:B------:R-:W-:Y:S02]  /*df80*/  ISETP.GE.AND P5, PT, R13, R188, PT ;  /* 0x000000bc0d00720c */ /* 0x000fe40003fa6270 */
[----:B------:R-:W-:Y:S02]  /*df90*/  FSEL R13, R92, -INF , !P2 ;  /* 0xff8000005c0d7808 */ /* 0x000fe40005000000 */
[----:B------:R-:W-:-:S02]  /*dfa0*/  ISETP.GE.AND P2, PT, R2, R190, PT ;  /* 0x000000be0200720c */ /* 0x000fc40003f46270 */
[----:B------:R-:W-:Y:S02]  /*dfb0*/  P2R R17, PR, RZ, 0x2 ;  /* 0x00000002ff117803 */ /* 0x000fe40000000000 */
[----:B------:R-:W-:Y:S02]  /*dfc0*/  FSEL R43, R43, -INF , !P4 ;  /* 0xff8000002b2b7808 */ /* 0x000fe40006000000 */
[----:B------:R-:W-:Y:S02]  /*dfd0*/  FSEL R75, R95, -INF , P3 ;  /* 0xff8000005f4b7808 */ /* 0x000fe40001800000 */
[C---:B------:R-:W-:Y:S02]  /*dfe0*/  ISETP.GE.AND P4, PT, R2.reuse, R189, PT ;  /* 0x000000bd0200720c */ /* 0x040fe40003f86270 */
[----:B------:R-:W-:Y:S01]  /*dff0*/  ISETP.GE.AND P3, PT, R2, R188, PT ;  /* 0x000000bc0200720c */ /* 0x000fe20003f66270 */
[----:B------:R-:W-:Y:S01]  /*e000*/  VIADD R2, R4, 0x20 ;  /* 0x0000002004027836 */ /* 0x000fe20000000000 */
[----:B------:R-:W-:-:S02]  /*e010*/  FSEL R73, R96, -INF , P2 ;  /* 0xff80000060497808 */ /* 0x000fc40001000000 */
[----:B------:R-:W-:Y:S02]  /*e020*/  ISETP.NE.AND P2, PT, R17, RZ, PT ;  /* 0x000000ff1100720c */ /* 0x000fe40003f45270 */
[----:B------:R-:W-:Y:S02]  /*e030*/  FSEL R19, R97, -INF , P0 ;  /* 0xff80000061137808 */ /* 0x000fe40000000000 */
[----:B------:R-:W-:Y:S02]  /*e040*/  FSEL R73, R73, -INF , !P2 ;  /* 0xff80000049497808 */ /* 0x000fe40005000000 */
[----:B------:R-:W-:Y:S02]  /*e050*/  ISETP.GE.AND P1, PT, R2, R190, PT ;  /* 0x000000be0200720c */ /* 0x000fe40003f26270 */
[----:B------:R-:W-:Y:S02]  /*e060*/  ISETP.GE.AND P2, PT, R25, R185, PT ;  /* 0x000000b91900720c */ /* 0x000fe40003f46270 */
[----:B------:R-:W-:-:S02]  /*e070*/  FSEL R75, R75, -INF , !P6 ;  /* 0xff8000004b4b7808 */ /* 0x000fc40007000000 */
[----:B------:R-:W-:Y:S02]  /*e080*/  FSEL R19, R19, -INF , !P5 ;  /* 0xff80000013137808 */ /* 0x000fe40006800000 */
[C---:B------:R-:W-:Y:S02]  /*e090*/  ISETP.GE.AND P6, PT, R2.reuse, R185, PT ;  /* 0x000000b90200720c */ /* 0x040fe40003fc6270 */
[C---:B------:R-:W-:Y:S02]  /*e0a0*/  ISETP.GE.AND P0, PT, R2.reuse, R189, PT ;  /* 0x000000bd0200720c */ /* 0x040fe40003f06270 */
[----:B------:R-:W-:Y:S02]  /*e0b0*/  ISETP.GE.AND P5, PT, R2, R188, PT ;  /* 0x000000bc0200720c */ /* 0x000fe40003fa6270 */
[----:B------:R-:W-:Y:S02]  /*e0c0*/  FSEL R17, R98, -INF , P4 ;  /* 0xff80000062117808 */ /* 0x000fe40002000000 */
[----:B------:R-:W-:-:S02]  /*e0d0*/  P2R R2, PR, RZ, 0x4 ;  /* 0x00000004ff027803 */ /* 0x000fc40000000000 */
[----:B------:R-:W-:Y:S02]  /*e0e0*/  FSEL R99, R99, -INF , P1 ;  /* 0xff80000063637808 */ /* 0x000fe40000800000 */
[C---:B------:R-:W-:Y:S02]  /*e0f0*/  ISETP.GE.AND P4, PT, R25.reuse, R190, PT ;  /* 0x000000be1900720c */ /* 0x040fe40003f86270 */
[C---:B------:R-:W-:Y:S02]  /*e100*/  ISETP.GE.AND P2, PT, R25.reuse, R189, PT ;  /* 0x000000bd1900720c */ /* 0x040fe40003f46270 */
[----:B------:R-:W-:Y:S02]  /*e110*/  ISETP.GE.AND P1, PT, R25, R188, PT ;  /* 0x000000bc1900720c */ /* 0x000fe40003f26270 */
[----:B------:R-:W2:Y:S01]  /*e120*/  LD.E R25, desc[UR4][R100.64+0xdc] ;  /* 0x0000dc0464197980 */ /* 0x000ea2000c101900 */
[----:B------:R-:W-:Y:S01]  /*e130*/  VIADD R39, R4, 0x29 ;  /* 0x0000002904277836 */ /* 0x000fe20000000000 */
[----:B------:R-:W-:-:S02]  /*e140*/  FSEL R103, R103, -INF , P0 ;  /* 0xff80000067677808 */ /* 0x000fc40000000000 */
[----:B------:R-:W-:Y:S02]  /*e150*/  FSEL R102, R102, -INF , P4 ;  /* 0xff80000066667808 */ /* 0x000fe40002000000 */
[----:B------:R-:W-:Y:S02]  /*e160*/  FSEL R104, R104, -INF , P2 ;  /* 0xff80000068687808 */ /* 0x000fe40001000000 */
[----:B------:R-:W-:Y:S02]  /*e170*/  ISETP.GE.AND P0, PT, R30, R190, PT ;  /* 0x000000be1e00720c */ /* 0x000fe40003f06270 */
[----:B------:R-:W-:Y:S02]  /*e180*/  ISETP.NE.AND P4, PT, R2, RZ, PT ;  /* 0x000000ff0200720c */ /* 0x000fe40003f85270 */
[----:B------:R-:W-:Y:S02]  /*e190*/  ISETP.GE.AND P2, PT, R39, R185, PT ;  /* 0x000000b92700720c */ /* 0x000fe40003f46270 */
[----:B------:R-:W-:-:S02]  /*e1a0*/  FSEL R17, R17, -INF , !P3 ;  /* 0xff80000011117808 */ /* 0x000fc40005800000 */
[----:B------:R-:W-:Y:S02]  /*e1b0*/  FSEL R205, R99, -INF , !P6 ;  /* 0xff80000063cd7808 */ /* 0x000fe40007000000 */
[----:B------:R-:W-:Y:S02]  /*e1c0*/  FSEL R203, R103, -INF , !P5 ;  /* 0xff80000067cb7808 */ /* 0x000fe40006800000 */
[C---:B------:R-:W-:Y:S02]  /*e1d0*/  ISETP.GE.AND P6, PT, R30.reuse, R185, PT ;  /* 0x000000b91e00720c */ /* 0x040fe40003fc6270 */
[C---:B------:R-:W-:Y:S02]  /*e1e0*/  ISETP.GE.AND P3, PT, R30.reuse, R189, PT ;  /* 0x000000bd1e00720c */ /* 0x040fe40003f66270 */
[----:B------:R-:W-:Y:S02]  /*e1f0*/  ISETP.GE.AND P5, PT, R30, R188, PT ;  /* 0x000000bc1e00720c */ /* 0x000fe40003fa6270 */
[----:B------:R-:W-:-:S02]  /*e200*/  FSEL R207, R102, -INF , !P4 ;  /* 0xff80000066cf7808 */ /* 0x000fc40006000000 */
[----:B------:R-:W-:Y:S02]  /*e210*/  FSEL R105, R105, -INF , P0 ;  /* 0xff80000069697808 */ /* 0x000fe40000000000 */
        /* <DEDUP_REMOVED lines=18> */
[----:B------:R-:W-:Y:S02]  /*e340*/  ISETP.NE.AND P4, PT, R30, RZ, PT ;  /* 0x000000ff1e00720c */ /* 0x000fe40003f85270 */
[----:B------:R-:W-:-:S02]  /*e350*/  FSEL R112, R112, -INF , P0 ;  /* 0xff80000070707808 */ /* 0x000fc40000000000 */
[----:B------:R-:W-:Y:S02]  /*e360*/  ISETP.GE.AND P0, PT, R39, R185, PT ;  /* 0x000000b92700720c */ /* 0x000fe40003f06270 */
[----:B------:R-:W-:Y:S02]  /*e370*/  FSEL R107, R107, -INF , P3 ;  /* 0xff8000006b6b7808 */ /* 0x000fe40001800000 */
[----:B------:R-:W-:Y:S02]  /*e380*/  FSEL R199, R104, -INF , !P1 ;  /* 0xff80000068c77808 */ /* 0x000fe40004800000 */
[----:B------:R-:W-:Y:S02]  /*e390*/  FSEL R197, R110, -INF , !P4 ;  /* 0xff8000006ec57808 */ /* 0x000fe40006000000 */
[C---:B------:R-:W-:Y:S02]  /*e3a0*/  ISETP.GE.AND P1, PT, R2.reuse, R190, PT ;  /* 0x000000be0200720c */ /* 0x040fe40003f26270 */
[----:B------:R-:W-:-:S02]  /*e3b0*/  ISETP.GE.AND P3, PT, R2, R189, PT ;  /* 0x000000bd0200720c */ /* 0x000fc40003f66270 */
[C---:B------:R-:W-:Y:S02]  /*e3c0*/  ISETP.GE.AND P4, PT, R39.reuse, R190, PT ;  /* 0x000000be2700720c */ /* 0x040fe40003f86270 */
[----:B------:R-:W-:Y:S02]  /*e3d0*/  FSEL R139, R112, -INF , !P2 ;  /* 0xff800000708b7808 */ /* 0x000fe40005000000 */
[----:B------:R-:W-:Y:S02]  /*e3e0*/  P2R R30, PR, RZ, 0x1 ;  /* 0x00000001ff1e7803 */ /* 0x000fe40000000000 */
        /* <DEDUP_REMOVED lines=11> */
[----:B------:R-:W-:Y:S02]  /*e4a0*/  ISETP.NE.AND P4, PT, R30, RZ, PT ;  /* 0x000000ff1e00720c */ /* 0x000fe40003f85270 */
[----:B------:R-:W-:Y:S02]  /*e4b0*/  FSEL R116, R116, -INF , P0 ;  /* 0xff80000074747808 */ /* 0x000fe40000000000 */
        /* <DEDUP_REMOVED lines=9> */
[----:B------:R-:W-:Y:S02]  /*e550*/  ISETP.GE.AND P4, PT, R39, R190, PT ;  /* 0x000000be2700720c */ /* 0x000fe40003f86270 */
[----:B------:R-:W-:-:S02]  /*e560*/  P2R R30, PR, RZ, 0x1 ;  /* 0x00000001ff1e7803 */ /* 0x000fc40000000000 */
[----:B------:R-:W-:Y:S02]  /*e570*/  FSEL R113, R113, -INF , P1 ;  /* 0xff80000071717808 */ /* 0x000fe40000800000 */
[----:B------:R-:W-:Y:S02]  /*e580*/  FSEL R115, R115, -INF , P3 ;  /* 0xff80000073737808 */ /* 0x000fe40001800000 */
[----:B------:R-:W-:Y:S02]  /*e590*/  FSEL R118, R118, -INF , P4 ;  /* 0xff80000076767808 */ /* 0x000fe40002000000 */
[C---:B------:R-:W-:Y:S02]  /*e5a0*/  ISETP.GE.AND P1, PT, R2.reuse, R190, PT ;  /* 0x000000be0200720c */ /* 0x040fe40003f26270 */
[-C--:B------:R-:W-:Y:S02]  /*e5b0*/  ISETP.GE.AND P3, PT, R2, R189.reuse, PT ;  /* 0x000000bd0200720c */ /* 0x080fe40003f66270 */
[----:B------:R-:W-:Y:S01]  /*e5c0*/  ISETP.NE.AND P4, PT, R30, RZ, PT ;  /* 0x000000ff1e00720c */ /* 0x000fe20003f85270 */
        /* <DEDUP_REMOVED lines=9> */
[----:B------:R-:W-:Y:S02]  /*e660*/  FSEL R44, R44, -INF , P0 ;  /* 0xff8000002c2c7808 */ /* 0x000fe40000000000 */
[-C--:B------:R-:W-:Y:S02]  /*e670*/  ISETP.GE.AND P0, PT, R30, R185.reuse, PT ;  /* 0x000000b91e00720c */ /* 0x080fe40003f06270 */
[----:B------:R-:W-:Y:S02]  /*e680*/  FSEL R175, R117, -INF , !P6 ;  /* 0xff80000075af7808 */ /* 0x000fe40007000000 */
[----:B------:R-:W-:Y:S02]  /*e690*/  FSEL R153, R119, -INF , !P5 ;  /* 0xff80000077997808 */ /* 0x000fe40006800000 */
[C---:B------:R-:W-:Y:S02]  /*e6a0*/  ISETP.GE.AND P1, PT, R2.reuse, R190, PT ;  /* 0x000000be0200720c */ /* 0x040fe40003f26270 */
[----:B------:R-:W-:-:S02]  /*e6b0*/  ISETP.GE.AND P6, PT, R2, R185, PT ;  /* 0x000000b90200720c */ /* 0x000fc40003fc6270 */
[C---:B------:R-:W-:Y:S02]  /*e6c0*/  ISETP.GE.AND P3, PT, R2.reuse, R189, PT ;  /* 0x000000bd0200720c */ /* 0x040fe40003f66270 */
[----:B------:R-:W-:Y:S01]  /*e6d0*/  ISETP.GE.AND P5, PT, R2, R188, PT ;  /* 0x000000bc0200720c */ /* 0x000fe20003fa6270 */
[----:B------:R-:W-:Y:S01]  /*e6e0*/  VIADD R2, R4, 0x50 ;  /* 0x0000005004027836 */ /* 0x000fe20000000000 */
[----:B------:R-:W-:Y:S02]  /*e6f0*/  FSEL R120, R120, -INF , P3 ;  /* 0xff80000078787808 */ /* 0x000fe40001800000 */
[----:B------:R-:W-:Y:S02]  /*e700*/  LOP3.LUT R184, R184, 0xfffffffd, RZ, 0xc0, !PT ;  /* 0xfffffffdb8b87812 */ /* 0x000fe400078ec0ff */
[----:B------:R-:W-:Y:S02]  /*e710*/  ISETP.GE.AND P3, PT, R2, R185, PT ;  /* 0x000000b90200720c */ /* 0x000fe40003f66270 */
[----:B------:R-:W-:-:S02]  /*e720*/  @P0 LOP3.LUT R184, R184, 0x2, RZ, 0xfc, !PT ;  /* 0x00000002b8b80812 */ /* 0x000fc400078efcff */
[----:B------:R-:W-:Y:S02]  /*e730*/  FSEL R145, R120, -INF , !P5 ;  /* 0xff80000078917808 */ /* 0x000fe40006800000 */
[C---:B------:R-:W-:Y:S02]  /*e740*/  LOP3.LUT P5, RZ, R184.reuse, 0x2, RZ, 0xc0, !PT ;  /* 0x00000002b8ff7812 */ /* 0x040fe400078ac0ff */
[----:B------:R-:W-:Y:S02]  /*e750*/  FSEL R45, R45, -INF , P1 ;  /* 0xff8000002d2d7808 */ /* 0x000fe40000800000 */
[----:B------:R-:W-:Y:S02]  /*e760*/  LOP3.LUT R184, R184, 0xfffffffe, RZ, 0xc0, !PT ;  /* 0xfffffffeb8b87812 */ /* 0x000fe400078ec0ff */
[----:B------:R-:W-:Y:S02]  /*e770*/  FSEL R155, R45, -INF , !P6 ;  /* 0xff8000002d9b7808 */ /* 0x000fe40007000000 */
[----:B------:R-:W-:-:S02]  /*e780*/  @P3 LOP3.LUT R184, R184, 0x1, RZ, 0xfc, !PT ;  /* 0x00000001b8b83812 */ /* 0x000fc400078efcff */
[C---:B------:R-:W-:Y:S02]  /*e790*/  ISETP.GE.AND P1, PT, R2.reuse, R190, PT ;  /* 0x000000be0200720c */ /* 0x040fe40003f26270 */
[CC--:B------:R-:W-:Y:S02]  /*e7a0*/  ISETP.GE.AND P3, PT, R2.reuse, R189.reuse, PT ;  /* 0x000000bd0200720c */ /* 0x0c0fe40003f66270 */
[----:B------:R-:W-:Y:S01]  /*e7b0*/  ISETP.GE.AND P6, PT, R2, R188, PT ;  /* 0x000000bc0200720c */ /* 0x000fe20003fc6270 */
[----:B------:R-:W-:Y:S01]  /*e7c0*/  VIADD R2, R4, 0x51 ;  /* 0x0000005104027836 */ /* 0x000fe20000000000 */
[----:B------:R-:W-:Y:S02]  /*e7d0*/  ISETP.GE.AND P0, PT, R30, R189, PT ;  /* 0x000000bd1e00720c */ /* 0x000fe40003f06270 */
[----:B------:R-:W-:Y:S02]  /*e7e0*/  FSEL R135, R116, -INF , !P2 ;  /* 0xff80000074877808 */ /* 0x000fe40005000000 */
[----:B------:R-:W-:-:S02]  /*e7f0*/  FSEL R46, R46, -INF , P0 ;  /* 0xff8000002e2e7808 */ /* 0x000fc40000000000 */
[----:B------:R-:W-:Y:S02]  /*e800*/  FSEL R151, R118, -INF , !P4 ;  /* 0xff80000076977808 */ /* 0x000fe40006000000 */
[----:B------:R-:W-:Y:S02]  /*e810*/  ISETP.GE.AND P0, PT, R2, R185, PT ;  /* 0x000000b90200720c */ /* 0x000fe40003f06270 */
[----:B------:R-:W-:Y:S02]  /*e820*/  ISETP.GE.AND P2, PT, R39, R188, PT ;  /* 0x000000bc2700720c */ /* 0x000fe40003f46270 */
[----:B------:R-:W-:Y:S02]  /*e830*/  ISETP.GE.AND P4, PT, R30, R190, PT ;  /* 0x000000be1e00720c */ /* 0x000fe40003f86270 */
[----:B------:R-:W-:Y:S02]  /*e840*/  FSEL R147, R44, -INF , !P2 ;  /* 0xff8000002c937808 */ /* 0x000fe40005000000 */
[----:B------:R-:W-:Y:S01]  /*e850*/  FSEL R149, R0, -INF , P4 ;  /* 0xff80000000957808 */ /* 0x000fe20002000000 */
[----:B------:R-:W-:Y:S01]  /*e860*/  VIADD R0, R4, 0x58 ;  /* 0x0000005804007836 */ /* 0x000fe20000000000 */
[----:B------:R-:W-:-:S02]  /*e870*/  ISETP.GE.AND P2, PT, R30, R188, PT ;  /* 0x000000bc1e00720c */ /* 0x000fc40003f46270 */
[----:B------:R-:W-:Y:S02]  /*e880*/  FSEL R24, R24, -INF , P1 ;  /* 0xff80000018187808 */ /* 0x000fe40000800000 */
[C---:B------:R-:W-:Y:S02]  /*e890*/  LOP3.LUT P1, RZ, R184.reuse, 0x1, RZ, 0xc0, !PT ;  /* 0x00000001b8ff7812 */ /* 0x040fe4000782c0ff */
[----:B------:R-:W-:Y:S02]  /*e8a0*/  LOP3.LUT R184, R184, 0xfffffffd, RZ, 0xc0, !PT ;  /* 0xfffffffdb8b87812 */ /* 0x000fe400078ec0ff */
[----:B------:R-:W-:Y:S02]  /*e8b0*/  FSEL R143, R46, -INF , !P2 ;  /* 0xff8000002e8f7808 */ /* 0x000fe40005000000 */
[----:B------:R-:W-:Y:S02]  /*e8c0*/  ISETP.GE.AND P2, PT, R0, R185, PT ;  /* 0x000000b90000720c */ /* 0x000fe40003f46270 */
[----:B------:R-:W-:-:S02]  /*e8d0*/  FSEL R149, R149, -INF , !P5 ;  /* 0xff80000095957808 */ /* 0x000fc40006800000 */
[----:B------:R-:W-:Y:S02]  /*e8e0*/  @P0 LOP3.LUT R184, R184, 0x2, RZ, 0xfc, !PT ;  /* 0x00000002b8b80812 */ /* 0x000fe400078efcff */
[C---:B------:R-:W-:Y:S02]  /*e8f0*/  ISETP.GE.AND P4, PT, R2.reuse, R190, PT ;  /* 0x000000be0200720c */ /* 0x040fe40003f86270 */
[C---:B------:R-:W-:Y:S02]  /*e900*/  ISETP.GE.AND P0, PT, R2.reuse, R189, PT ;  /* 0x000000bd0200720c */ /* 0x040fe40003f06270 */
[----:B------:R-:W-:Y:S01]  /*e910*/  ISETP.GE.AND P5, PT, R2, R188, PT ;  /* 0x000000bc0200720c */ /* 0x000fe20003fa6270 */
        /* <DEDUP_REMOVED lines=10> */
[----:B------:R-:W-:Y:S02]  /*e9c0*/  LOP3.LUT P6, RZ, R184, 0x1, RZ, 0xc0, !PT ;  /* 0x00000001b8ff7812 */ /* 0x000fe400078cc0ff */
[----:B------:R-:W-:Y:S02]  /*e9d0*/  FSEL R72, R72, -INF , P1 ;  /* 0xff80000048487808 */ /* 0x000fe40000800000 */
[----:B------:R-:W-:Y:S02]  /*e9e0*/  LOP3.LUT R184, R184, 0xfffffffb, RZ, 0xc0, !PT ;  /* 0xfffffffbb8b87812 */ /* 0x000fe400078ec0ff */
[----:B------:R-:W-:Y:S02]  /*e9f0*/  ISETP.GE.AND P1, PT, R2, R188, PT ;  /* 0x000000bc0200720c */ /* 0x000fe40003f26270 */
[----:B------:R-:W-:-:S02]  /*ea00*/  @P0 LOP3.LUT R184, R184, 0x4, RZ, 0xfc, !PT ;  /* 0x00000004b8b80812 */ /* 0x000fc400078efcff */
[----:B------:R-:W-:Y:S02]  /*ea10*/  FSEL R47, R47, -INF , P4 ;  /* 0xff8000002f2f7808 */ /* 0x000fe40002000000 */
[----:B------:R-:W-:Y:S02]  /*ea20*/  FSEL R119, R27, -INF , !P5 ;  /* 0xff8000001b777808 */ /* 0x000fe40006800000 */
[C---:B------:R-:W-:Y:S02]  /*ea30*/  ISETP.GE.AND P2, PT, R0.reuse, R189, PT ;  /* 0x000000bd0000720c */ /* 0x040fe40003f46270 */
[----:B------:R-:W-:Y:S01]  /*ea40*/  ISETP.GE.AND P4, PT, R0, R188, PT ;  /* 0x000000bc0000720c */ /* 0x000fe20003f86270 */
[----:B------:R-:W-:Y:S01]  /*ea50*/  VIADD R0, R4, 0x60 ;  /* 0x0000006004007836 */ /* 0x000fe20000000000 */
[C---:B------:R-:W-:Y:S02]  /*ea60*/  LOP3.LUT P5, RZ, R184.reuse, 0x4, RZ, 0xc0, !PT ;  /* 0x00000004b8ff7812 */ /* 0x040fe400078ac0ff */
[----:B------:R-:W-:-:S02]  /*ea70*/  LOP3.LUT R184, R184, 0xfffffffd, RZ, 0xc0, !PT ;  /* 0xfffffffdb8b87812 */ /* 0x000fc400078ec0ff */
[----:B------:R-:W-:Y:S02]  /*ea80*/  FSEL R129, R47, -INF , !P3 ;  /* 0xff8000002f817808 */ /* 0x000fe40005800000 */
[CC--:B------:R-:W-:Y:S02]  /*ea90*/  ISETP.GE.AND P3, PT, R2.reuse, R190.reuse, PT ;  /* 0x000000be0200720c */ /* 0x0c0fe40003f66270 */
[----:B------:R-:W-:Y:S01]  /*eaa0*/  ISETP.GE.AND P0, PT, R2, R189, PT ;  /* 0x000000bd0200720c */ /* 0x000fe20003f06270 */
[----:B------:R-:W-:Y:S01]  /*eab0*/  VIADD R2, R4, 0x61 ;  /* 0x0000006104027836 */ /* 0x000fe20000000000 */
[----:B------:R-:W-:Y:S02]  /*eac0*/  @P1 LOP3.LUT R184, R184, 0x2, RZ, 0xfc, !PT ;  /* 0x00000002b8b81812 */ /* 0x000fe400078efcff */
[----:B------:R-:W-:Y:S02]  /*ead0*/  ISETP.GE.AND P1, PT, R0, R190, PT ;  /* 0x000000be0000720c */ /* 0x000fe40003f26270 */
[----:B------:R-:W-:-:S02]  /*eae0*/  FSEL R33, R33, -INF , P2 ;  /* 0xff80000021217808 */ /* 0x000fc40001000000 */
[----:B------:R-:W-:Y:S02]  /*eaf0*/  FSEL R34, R34, -INF , P1 ;  /* 0xff80000022227808 */ /* 0x000fe40000800000 */
[----:B------:R-:W-:Y:S02]  /*eb00*/  ISETP.GE.AND P1, PT, R2, R188, PT ;  /* 0x000000bc0200720c */ /* 0x000fe40003f26270 */
[----:B------:R-:W-:Y:S02]  /*eb10*/  FSEL R125, R72, -INF , !P6 ;  /* 0xff800000487d7808 */ /* 0x000fe40007000000 */
[----:B------:R-:W-:Y:S02]  /*eb20*/  FSEL R117, R33, -INF , !P4 ;  /* 0xff80000021757808 */ /* 0x000fe40006000000 */
[C---:B------:R-:W-:Y:S02]  /*eb30*/  ISETP.GE.AND P6, PT, R0.reuse, R185, PT ;  /* 0x000000b90000720c */ /* 0x040fe40003fc6270 */
[----:B------:R-:W-:-:S02]  /*eb40*/  ISETP.GE.AND P2, PT, R0, R189, PT ;  /* 0x000000bd0000720c */ /* 0x000fc40003f46270 */
[----:B------:R-:W-:Y:S01]  /*eb50*/  ISETP.GE.AND P4, PT, R0, R188, PT ;  /* 0x000000bc0000720c */ /* 0x000fe20003f86270 */
[----:B------:R-:W-:Y:S01]  /*eb60*/  VIADD R0, R4, 0x68 ;  /* 0x0000006804007836 */ /* 0x000fe20000000000 */
[----:B------:R-:W-:Y:S02]  /*eb70*/  FSEL R40, R40, -INF , P0 ;  /* 0xff80000028287808 */ /* 0x000fe40000000000 */
[----:B------:R-:W-:Y:S02]  /*eb80*/  FSEL R32, R32, -INF , P3 ;  /* 0xff80000020207808 */ /* 0x000fe40001800000 */
[----:B------:R-:W-:Y:S02]  /*eb90*/  LOP3.LUT P0, RZ, R184, 0x2, RZ, 0xc0, !PT ;  /* 0x00000002b8ff7812 */ /* 0x000fe4000780c0ff */
[----:B------:R-:W-:Y:S02]  /*eba0*/  FSEL R123, R32, -INF , !P5 ;  /* 0xff800000207b7808 */ /* 0x000fe40006800000 */
[----:B------:R-:W-:-:S02]  /*ebb0*/  FSEL R115, R40, -INF , !P0 ;  /* 0xff80000028737808 */ /* 0x000fc40004000000 */
[----:B------:R-:W-:Y:S02]  /*ebc0*/  FSEL R52, R52, -INF , P2 ;  /* 0xff80000034347808 */ /* 0x000fe40001000000 */
[C---:B------:R-:W-:Y:S02]  /*ebd0*/  ISETP.GE.AND P3, PT, R2.reuse, R190, PT ;  /* 0x000000be0200720c */ /* 0x040fe40003f66270 */
[C---:B------:R-:W-:Y:S02]  /*ebe0*/  ISETP.GE.AND P5, PT, R2.reuse, R185, PT ;  /* 0x000000b90200720c */ /* 0x040fe40003fa6270 */
[----:B------:R-:W-:Y:S01]  /*ebf0*/  ISETP.GE.AND P0, PT, R2, R189, PT ;  /* 0x000000bd0200720c */ /* 0x000fe20003f06270 */
[----:B------:R-:W-:Y:S01]  /*ec00*/  VIADD R2, R4, 0x69 ;  /* 0x0000006904027836 */ /* 0x000fe20000000000 */
[----:B------:R-:W-:Y:S02]  /*ec10*/  ISETP.GE.AND P2, PT, R0, R185, PT ;  /* 0x000000b90000720c */ /* 0x000fe40003f46270 */
[----:B------:R-:W-:-:S02]  /*ec20*/  LOP3.LUT R184, R184, 0xfffffffe, RZ, 0xc0, !PT ;  /* 0xfffffffeb8b87812 */ /* 0x000fc400078ec0ff */
[----:B------:R-:W-:Y:S02]  /*ec30*/  FSEL R35, R35, -INF , P0 ;  /* 0xff80000023237808 */ /* 0x000fe40000000000 */
[----:B------:R-:W-:Y:S02]  /*ec40*/  @P1 LOP3.LUT R184, R184, 0x1, RZ, 0xfc, !PT ;  /* 0x00000001b8b81812 */ /* 0x000fe400078efcff */
[----:B------:R-:W-:Y:S02]  /*ec50*/  ISETP.GE.AND P0, PT, R2, R189, PT ;  /* 0x000000bd0200720c */ /* 0x000fe40003f06270 */
[----:B------:R-:W-:Y:S02]  /*ec60*/  LOP3.LUT R184, R184, 0xfffffffd, RZ, 0xc0, !PT ;  /* 0xfffffffdb8b87812 */ /* 0x000fe400078ec0ff */
[----:B------:R-:W-:Y:S02]  /*ec70*/  FSEL R38, R38, -INF , P0 ;  /* 0xff80000026267808 */ /* 0x000fe40000000000 */
[----:B------:R-:W-:-:S02]  /*ec80*/  ISETP.GE.AND P0, PT, R2, R188, PT ;  /* 0x000000bc0200720c */ /* 0x000fc40003f06270 */
[----:B------:R-:W-:Y:S02]  /*ec90*/  FSEL R105, R34, -INF , !P6 ;  /* 0xff80000022697808 */ /* 0x000fe40007000000 */
[----:B------:R-:W-:Y:S02]  /*eca0*/  FSEL R41, R41, -INF , P3 ;  /* 0xff80000029297808 */ /* 0x000fe40001800000 */
[----:B------:R-:W-:Y:S02]  /*ecb0*/  @P2 LOP3.LUT R184, R184, 0x2, RZ, 0xfc, !PT ;  /* 0x00000002b8b82812 */ /* 0x000fe400078efcff */
[C---:B------:R-:W-:Y:S02]  /*ecc0*/  ISETP.GE.AND P1, PT, R0.reuse, R190, PT ;  /* 0x000000be0000720c */ /* 0x040fe40003f26270 */
[C---:B------:R-:W-:Y:S02]  /*ecd0*/  ISETP.GE.AND P2, PT, R0.reuse, R189, PT ;  /* 0x000000bd0000720c */ /* 0x040fe40003f46270 */
[----:B------:R-:W-:Y:S01]  /*ece0*/  ISETP.GE.AND P6, PT, R0, R188, PT ;  /* 0x000000bc0000720c */ /* 0x000fe20003fc6270 */
[----:B------:R-:W-:Y:S01]  /*ecf0*/  VIADD R0, R4, 0x70 ;  /* 0x0000007004007836 */ /* 0x000fe20000000000 */
[----:B------:R-:W-:-:S02]  /*ed00*/  ISETP.GE.AND P3, PT, R2, R190, PT ;  /* 0x000000be0200720c */ /* 0x000fc40003f66270 */
[----:B------:R-:W-:Y:S02]  /*ed10*/  FSEL R37, R37, -INF , P2 ;  /* 0xff80000025257808 */ /* 0x000fe40001000000 */
[----:B------:R-:W-:Y:S02]  /*ed20*/  FSEL R36, R36, -INF , P3 ;  /* 0xff80000024247808 */ /* 0x000fe40001800000 */
[----:B------:R-:W-:Y:S02]  /*ed30*/  FSEL R16, R16, -INF , P1 ;  /* 0xff80000010107808 */ /* 0x000fe40000800000 */
[C---:B------:R-:W-:Y:S02]  /*ed40*/  LOP3.LUT P2, RZ, R184.reuse, 0x2, RZ, 0xc0, !PT ;  /* 0x00000002b8ff7812 */ /* 0x040fe4000784c0ff */
[----:B------:R-:W-:Y:S02]  /*ed50*/  LOP3.LUT P3, RZ, R184, 0x1, RZ, 0xc0, !PT ;  /* 0x00000001b8ff7812 */ /* 0x000fe4000786c0ff */
[----:B------:R-:W-:-:S02]  /*ed60*/  FSEL R53, R52, -INF , !P4 ;  /* 0xff80000034357808 */ /* 0x000fc40006000000 */
[-C--:B------:R-:W-:Y:S02]  /*ed70*/  ISETP.GE.AND P1, PT, R0, R190.reuse, PT ;  /* 0x000000be0000720c */ /* 0x080fe40003f26270 */
[----:B------:R-:W-:Y:S02]  /*ed80*/  LOP3.LUT R184, R184, 0xfffffffb, RZ, 0xc0, !PT ;  /* 0xfffffffbb8b87812 */ /* 0x000fe400078ec0ff */
[----:B------:R-:W-:Y:S02]  /*ed90*/  ISETP.GE.AND P4, PT, R4, R190, PT ;  /* 0x000000be0400720c */ /* 0x000fe40003f86270 */
[----:B------:R-:W-:Y:S02]  /*eda0*/  FSEL R39, R28, -INF , P1 ;  /* 0xff8000001c277808 */ /* 0x000fe40000800000 */
[----:B------:R-:W-:Y:S02]  /*edb0*/  @P0 LOP3.LUT R184, R184, 0x4, RZ, 0xfc, !PT ;  /* 0x00000004b8b80812 */ /* 0x000fe400078efcff */
[----:B------:R-:W-:-:S02]  /*edc0*/  ISETP.GE.AND P0, PT, R4, R185, PT ;  /* 0x000000b90400720c */ /* 0x000fc40003f06270 */
[----:B------:R-:W-:-:S04]  /*edd0*/  FSEL R28, R67, -INF , P4 ;  /* 0xff800000431c7808 */ /* 0x000fc80002000000 */
[----:B------:R-:W-:Y:S02]  /*ede0*/  FSEL R28, R28, -INF , !P0 ;  /* 0xff8000001c1c7808 */ /* 0x000fe40004000000 */
[----:B------:R-:W-:Y:S02]  /*edf0*/  ISETP.GE.AND P1, PT, R4, R189, PT ;  /* 0x000000bd0400720c */ /* 0x000fe40003f26270 */
[----:B------:R-:W-:Y:S02]  /*ee00*/  FSEL R67, R16, -INF , !P2 ;  /* 0xff80000010437808 */ /* 0x000fe40005000000 */
[----:B------:R-:W-:Y:S02]  /*ee10*/  FMNMX3.FTZ R16, R28, R69, R59, !PT ;  /* 0x000000451c107276 */ /* 0x000fe4000781003b */
[----:B------:R-:W-:Y:S02]  /*ee20*/  FSEL R51, R35, -INF , !P3 ;  /* 0xff80000023337808 */ /* 0x000fe40005800000 */
[----:B------:R-:W-:-:S02]  /*ee30*/  ISETP.GE.AND P3, PT, R4, R188, PT ;  /* 0x000000bc0400720c */ /* 0x000fc40003f66270 */
[----:B------:R-:W-:Y:S02]  /*ee40*/  FSEL R85, R85, -INF , P1 ;  /* 0xff80000055557808 */ /* 0x000fe40000800000 */
[----:B------:R-:W-:Y:S02]  /*ee50*/  FMNMX3.FTZ R24, R16, R57, R15, !PT ;  /* 0x0000003910187276 */ /* 0x000fe4000781000f */
[----:B------:R-:W-:Y:S02]  /*ee60*/  FSEL R16, R85, -INF , !P3 ;  /* 0xff80000055107808 */ /* 0x000fe40005800000 */
[----:B------:R-:W-:Y:S02]  /*ee70*/  FMNMX3.FTZ R24, R24, R13, R75, !PT ;  /* 0x0000000d18187276 */ /* 0x000fe4000781004b */
[----:B------:R-:W-:Y:S02]  /*ee80*/  FSEL R103, R41, -INF , !P5 ;  /* 0xff80000029677808 */ /* 0x000fe40006800000 */
[----:B------:R-:W-:-:S02]  /*ee90*/  FMNMX3.FTZ R26, R16, R23, R21, !PT ;  /* 0x00000017101a7276 */ /* 0x000fc40007810015 */
[----:B------:R-:W-:Y:S01]  /*eea0*/  ISETP.GE.AND P5, PT, R2, R185, PT ;  /* 0x000000b90200720c */ /* 0x000fe20003fa6270 */
[----:B------:R-:W-:Y:S01]  /*eeb0*/  VIADD R2, R4, 0x71 ;  /* 0x0000007104027836 */ /* 0x000fe20000000000 */
[----:B------:R-:W-:Y:S02]  /*eec0*/  FMNMX3.FTZ R24, R24, R73, R205, !PT ;  /* 0x0000004918187276 */ /* 0x000fe400078100cd */
[----:B------:R-:W-:Y:S02]  /*eed0*/  ISETP.GE.AND P4, PT, R0, R185, PT ;  /* 0x000000b90000720c */ /* 0x000fe40003f86270 */
[----:B------:R-:W-:Y:S02]  /*eee0*/  FMNMX3.FTZ R26, R26, R7, R31, !PT ;  /* 0x000000071a1a7276 */ /* 0x000fe4000781001f */
[----:B------:R-:W-:Y:S02]  /*eef0*/  FMNMX3.FTZ R24, R24, R207, R209, !PT ;  /* 0x000000cf18187276 */ /* 0x000fe400078100d1 */
[----:B------:R-:W-:-:S02]  /*ef00*/  FSEL R55, R36, -INF , !P5 ;  /* 0xff80000024377808 */ /* 0x000fc40006800000 */
[----:B------:R-:W-:Y:S02]  /*ef10*/  FSEL R39, R39, -INF , !P4 ;  /* 0xff80000027277808 */ /* 0x000fe40006000000 */
[C---:B------:R-:W-:Y:S02]  /*ef20*/  ISETP.GE.AND P2, PT, R2.reuse, R190, PT ;  /* 0x000000be0200720c */ /* 0x040fe40003f46270 */
[C---:B------:R-:W-:Y:S02]  /*ef30*/  ISETP.GE.AND P3, PT, R2.reuse, R185, PT ;  /* 0x000000b90200720c */ /* 0x040fe40003f66270 */
[C---:B------:R-:W-:Y:S02]  /*ef40*/  ISETP.GE.AND P5, PT, R2.reuse, R189, PT ;  /* 0x000000bd0200720c */ /* 0x040fe40003fa6270 */
[----:B------:R-:W-:Y:S02]  /*ef50*/  ISETP.GE.AND P4, PT, R2, R188, PT ;  /* 0x000000bc0200720c */ /* 0x000fe40003f86270 */
[----:B------:R-:W-:-:S02]  /*ef60*/  FMNMX3.FTZ R2, R26, R43, R19, !PT ;  /* 0x0000002b1a027276 */ /* 0x000fc40007810013 */
[----:B------:R-:W-:Y:S02]  /*ef70*/  FMNMX3.FTZ R24, R24, R211, R141, !PT ;  /* 0x000000d318187276 */ /* 0x000fe4000781008d */
[----:B------:R-:W-:Y:S02]  /*ef80*/  FMNMX3.FTZ R2, R2, R17, R203, !PT ;  /* 0x0000001102027276 */ /* 0x000fe400078100cb */
[----:B------:R-:W-:Y:S02]  /*ef90*/  FMNMX3.FTZ R24, R24, R197, R195, !PT ;  /* 0x000000c518187276 */ /* 0x000fe400078100c3 */
[----:B------:R-:W-:Y:S02]  /*efa0*/  FSEL R47, R37, -INF , !P6 ;  /* 0xff800000252f7808 */ /* 0x000fe40007000000 */
[----:B------:R-:W-:Y:S02]  /*efb0*/  FSEL R37, R18, -INF , P2 ;  /* 0xff80000012257808 */ /* 0x000fe40001000000 */
[----:B------:R-:W-:-:S02]  /*efc0*/  FMNMX3.FTZ R2, R2, R199, R107, !PT ;  /* 0x000000c702027276 */ /* 0x000fc4000781006b */
[----:B------:R-:W-:Y:S02]  /*efd0*/  FMNMX3.FTZ R18, R24, R137, R175, !PT ;  /* 0x0000008918127276 */ /* 0x000fe400078100af */
[----:B------:R-:W-:Y:S02]  /*efe0*/  FMNMX3.FTZ R2, R2, R201, R193, !PT ;  /* 0x000000c902027276 */ /* 0x000fe400078100c1 */
[C---:B------:R-:W-:Y:S02]  /*eff0*/  ISETP.GE.AND P0, PT, R0.reuse, R189, PT ;  /* 0x000000bd0000720c */ /* 0x040fe40003f06270 */
[----:B------:R-:W-:Y:S01]  /*f000*/  ISETP.GE.AND P6, PT, R0, R188, PT ;  /* 0x000000bc0000720c */ /* 0x000fe20003fc6270 */
[----:B------:R-:W-:Y:S01]  /*f010*/  VIADD R0, R4, 0x78 ;  /* 0x0000007804007836 */ /* 0x000fe20000000000 */
[----:B------:R-:W-:Y:S02]  /*f020*/  FMNMX3.FTZ R18, R18, R151, R155, !PT ;  /* 0x0000009712127276 */ /* 0x000fe4000781009b */
[----:B------:R-:W-:-:S02]  /*f030*/  FMNMX3.FTZ R2, R2, R139, R191, !PT ;  /* 0x0000008b02027276 */ /* 0x000fc400078100bf */
[----:B------:R-:W-:Y:S02]  /*f040*/  FMNMX3.FTZ R18, R18, R149, R131, !PT ;  /* 0x0000009512127276 */ /* 0x000fe40007810083 */
[----:B------:R-:W-:Y:S02]  /*f050*/  FSEL R22, R22, -INF , P0 ;  /* 0xff80000016167808 */ /* 0x000fe40000000000 */
[----:B------:R-:W-:Y:S02]  /*f060*/  FSEL R37, R37, -INF , !P3 ;  /* 0xff80000025257808 */ /* 0x000fe40005800000 */
[C---:B------:R-:W-:Y:S02]  /*f070*/  ISETP.GE.AND P1, PT, R0.reuse, R190, PT ;  /* 0x000000be0000720c */ /* 0x040fe40003f26270 */
[C---:B------:R-:W-:Y:S02]  /*f080*/  ISETP.GE.AND P2, PT, R0.reuse, R185, PT ;  /* 0x000000b90000720c */ /* 0x040fe40003f46270 */
[----:B------:R-:W-:-:S02]  /*f090*/  ISETP.GE.AND P0, PT, R0, R189, PT ;  /* 0x000000bd0000720c */ /* 0x000fc40003f06270 */
[----:B------:R-:W-:Y:S02]  /*f0a0*/  ISETP.GE.AND P3, PT, R0, R188, PT ;  /* 0x000000bc0000720c */ /* 0x000fe40003f66270 */
[----:B------:R-:W-:Y:S02]  /*f0b0*/  FMNMX3.FTZ R0, R2, R135, R153, !PT ;  /* 0x0000008702007276 */ /* 0x000fe40007810099 */
[----:B------:R-:W-:Y:S01]  /*f0c0*/  FMNMX3.FTZ R2, R18, R129, R125, !PT ;  /* 0x0000008112027276 */ /* 0x000fe2000781007d */
[----:B------:R-:W-:Y:S01]  /*f0d0*/  VIADD R4, R4, 0x79 ;  /* 0x0000007904047836 */ /* 0x000fe20000000000 */
        /* <DEDUP_REMOVED lines=8> */
[----:B------:R-:W-:-:S02]  /*f160*/  FMNMX3.FTZ R0, R0, R119, R117, !PT ;  /* 0x0000007700007276 */ /* 0x000fc40007810075 */
[----:B------:R-:W-:Y:S02]  /*f170*/  ISETP.GE.AND P2, PT, R4, R185, PT ;  /* 0x000000b90400720c */ /* 0x000fe40003f46270 */
[----:B------:R-:W-:Y:S02]  /*f180*/  FMNMX3.FTZ R12, R2, R55, R39, !PT ;  /* 0x00000037020c7276 */ /* 0x000fe40007810027 */
[----:B------:R-:W-:Y:S02]  /*f190*/  FSEL R20, R20, -INF , P5 ;  /* 0xff80000014147808 */ /* 0x000fe40002800000 */
[----:B------:R-:W-:Y:S02]  /*f1a0*/  LOP3.LUT P5, RZ, R184, 0x4, RZ, 0xc0, !PT ;  /* 0x00000004b8ff7812 */ /* 0x000fe400078ac0ff */
[----:B------:R-:W-:Y:S02]  /*f1b0*/  FMNMX3.FTZ R0, R0, R115, R53, !PT ;  /* 0x0000007300007276 */ /* 0x000fe40007810035 */
[----:B------:R-:W-:-:S02]  /*f1c0*/  FSEL R33, R33, -INF , !P2 ;  /* 0xff80000021217808 */ /* 0x000fc40005000000 */
[----:B------:R-:W-:Y:S02]  /*f1d0*/  FMNMX3.FTZ R12, R12, R37, R35, !PT ;  /* 0x000000250c0c7276 */ /* 0x000fe40007810023 */
[----:B------:R-:W-:Y:S02]  /*f1e0*/  FSEL R14, R14, -INF , P0 ;  /* 0xff8000000e0e7808 */ /* 0x000fe40000000000 */
[----:B------:R-:W-:Y:S02]  /*f1f0*/  ISETP.GE.AND P0, PT, R4, R189, PT ;  /* 0x000000bd0400720c */ /* 0x000fe40003f06270 */
[----:B------:R-:W-:Y:S02]  /*f200*/  FSEL R41, R38, -INF , !P5 ;  /* 0xff80000026297808 */ /* 0x000fe40006800000 */
[----:B------:R-:W-:Y:S02]  /*f210*/  FSEL R29, R22, -INF , !P6 ;  /* 0xff800000161d7808 */ /* 0x000fe40007000000 */
[----:B------:R-:W-:-:S02]  /*f220*/  FMNMX3.FTZ R0, R0, R51, R47, !PT ;  /* 0x0000003300007276 */ /* 0x000fc4000781002f */
[----:B------:R-:W-:Y:S02]  /*f230*/  FMNMX.FTZ R12, R33, R12, !PT ;  /* 0x0000000c210c7209 */ /* 0x000fe40007810000 */
        /* <DEDUP_REMOVED lines=19> */
[----:B------:R-:W-:Y:S01]  /*f370*/  FSEL R32, R32, RZ, P0 ;  /* 0x000000ff20207208 */ /* 0x000fe20000000000 */
[----:B------:R-:W1:Y:S01]  /*f380*/  LDSM.16.MT88.4 R92, [R162+0x6000] ;  /* 0x00600000a25c783b */ /* 0x000e620000004200 */
[----:B---3--:R-:W-:-:S03]  /*f390*/  FMNMX.FTZ R0, R45, R0, !PT ;  /* 0x000000002d007209 */ /* 0x008fc60007810000 */
[-C--:B------:R-:W-:Y:S01]  /*f3a0*/  FFMA.FTZ R133, R28, R25.reuse, -R32 ;  /* 0x000000191c857223 */ /* 0x080fe20000010820 */
[----:B------:R-:W-:Y:S01]  /*f3b0*/  FSETP.NEU.FTZ.AND P0, PT, R0, -INF , PT ;  /* 0xff8000000000780b */ /* 0x000fe20003f1d000 */
[----:B------:R-:W-:Y:S01]  /*f3c0*/  FMUL.FTZ R28, R25, R0 ;  /* 0x00000000191c7220 */ /* 0x000fe20000410000 */
[--C-:B------:R-:W-:Y:S02]  /*f3d0*/  IMAD.IADD R157, R5, 0x1, R162.reuse ;  /* 0x00000001059d7824 */ /* 0x100fe400078e02a2 */
[C---:B------:R-:W-:Y:S02]  /*f3e0*/  IMAD.IADD R158, R3.reuse, 0x1, R162 ;  /* 0x00000001039e7824 */ /* 0x040fe400078e02a2 */
[----:B------:R-:W-:Y:S01]  /*f3f0*/  FSEL R28, R28, RZ, P0 ;  /* 0x000000ff1c1c7208 */ /* 0x000fe20000000000 */
[----:B------:R-:W-:Y:S01]  /*f400*/  IMAD.IADD R156, R3, 0x1, R157 ;  /* 0x00000001039c7824 */ /* 0x000fe200078e029d */
[----:B------:R-:W-:Y:S01]  /*f410*/  LDSM.16.MT88.4 R76, [R157+0x6000] ;  /* 0x006000009d4c783b */ /* 0x000fe20000004200 */
[----:B------:R-:W-:-:S02]  /*f420*/  FFMA.FTZ R42, R57, R25, -R32 ;  /* 0x00000019392a7223 */ /* 0x000fc40000010820 */
[-C--:B------:R-:W-:Y:S01]  /*f430*/  FFMA.FTZ R40, R7, R25.reuse, -R28 ;  /* 0x0000001907287223 */ /* 0x080fe2000001081c */
[----:B------:R-:W2:Y:S01]  /*f440*/  LDSM.16.MT88.4 R84, [R158+0x6000] ;  /* 0x006000009e54783b */ /* 0x000ea20000004200 */
[-CC-:B------:R-:W-:Y:S01]  /*f450*/  FFMA.FTZ R54, R69, R25.reuse, -R32.reuse ;  /* 0x0000001945367223 */ /* 0x180fe20000010820 */
[-C--:B------:R-:W-:Y:S01]  /*f460*/  FFMA.FTZ R65, R59, R25.reuse, -R32 ;  /* 0x000000193b417223 */ /* 0x080fe20000010820 */
[-CC-:B------:R-:W-:Y:S01]  /*f470*/  FFMA.FTZ R57, R16, R25.reuse, -R28.reuse ;  /* 0x0000001910397223 */ /* 0x180fe2000001081c */
[----:B------:R-:W3:Y:S01]  /*f480*/  LDSM.16.MT88.4 R4, [R156+0x6000] ;  /* 0x006000009c04783b */ /* 0x000ee20000004200 */
[-CC-:B------:R-:W-:Y:S01]  /*f490*/  FFMA.FTZ R44, R23, R25.reuse, -R28.reuse ;  /* 0x00000019172c7223 */ /* 0x180fe2000001081c */
[-C--:B------:R-:W-:Y:S01]  /*f4a0*/  FFMA.FTZ R45, R21, R25.reuse, -R28 ;  /* 0x00000019152d7223 */ /* 0x080fe2000001081c */
[----:B------:R-:W-:Y:S01]  /*f4b0*/  MUFU.EX2 R133, R133 ;  /* 0x0000008500857308 */ /* 0x000fe20000000800 */
[-CC-:B------:R-:W-:Y:S01]  /*f4c0*/  FFMA.FTZ R59, R15, R25.reuse, -R32.reuse ;  /* 0x000000190f3b7223 */ /* 0x180fe20000010820 */
[----:B------:R-:W-:-:S02]  /*f4d0*/  FFMA.FTZ R38, R13, R25, -R32 ;  /* 0x000000190d267223 */ /* 0x000fc40000010820 */
[----:B------:R-:W4:Y:S01]  /*f4e0*/  MUFU.EX2 R54, R54 ;  /* 0x0000003600367308 */ /* 0x000f220000000800 */
[----:B------:R-:W5:Y:S03]  /*f4f0*/  LDSM.16.MT88.4 R12, [R162+0x6800] ;  /* 0x00680000a20c783b */ /* 0x000f660000004200 */
[----:B------:R-:W-:Y:S04]  /*f500*/  MUFU.EX2 R65, R65 ;  /* 0x0000004100417308 */ /* 0x000fe80000000800 */
[----:B------:R-:W1:Y:S04]  /*f510*/  MUFU.EX2 R42, R42 ;  /* 0x0000002a002a7308 */ /* 0x000e680000000800 */
[----:B------:R-:W-:Y:S01]  /*f520*/  MUFU.EX2 R40, R40 ;  /* 0x0000002800287308 */ /* 0x000fe20000000800 */
[-C--:B------:R-:W-:Y:S01]  /*f530*/  FFMA.FTZ R36, R75, R25.reuse, -R32 ;  /* 0x000000194b247223 */ /* 0x080fe20000010820 */
[-CC-:B------:R-:W-:Y:S01]  /*f540*/  FFMA.FTZ R34, R43, R25.reuse, -R28.reuse ;  /* 0x000000192b227223 */ /* 0x180fe2000001081c */
[-CC-:B------:R-:W-:Y:S01]  /*f550*/  FFMA.FTZ R30, R19, R25.reuse, -R28.reuse ;  /* 0x00000019131e7223 */ /* 0x180fe2000001081c */
[----:B------:R-:W-:Y:S01]  /*f560*/  MUFU.EX2 R57, R57 ;  /* 0x0000003900397308 */ /* 0x000fe20000000800 */
[-C--:B------:R-:W-:Y:S01]  /*f570*/  FFMA.FTZ R3, R17, R25.reuse, -R28 ;  /* 0x0000001911037223 */ /* 0x080fe2000001081c */
[-C--:B------:R-:W-:Y:S01]  /*f580*/  FFMA.FTZ R73, R73, R25.reuse, -R32 ;  /* 0x0000001949497223 */ /* 0x080fe20000010820 */
[----:B------:R-:W-:Y:S01]  /*f590*/  FFMA.FTZ R16, R31, R25, -R28 ;  /* 0x000000191f107223 */ /* 0x000fe2000001081c */
[----:B------:R-:W2:Y:S01]  /*f5a0*/  MUFU.EX2 R44, R44 ;  /* 0x0000002c002c7308 */ /* 0x000ea20000000800 */
[----:B------:R-:W-:Y:S03]  /*f5b0*/  LDSM.16.MT88.4 R20, [R158+0x6800] ;  /* 0x006800009e14783b */ /* 0x000fe60000004200 */
[----:B------:R-:W3:Y:S01]  /*f5c0*/  MUFU.EX2 R45, R45 ;  /* 0x0000002d002d7308 */ /* 0x000ee20000000800 */
[----:B----4-:R-:W-:-:S02]  /*f5d0*/  F2FP.BF16.F32.PACK_AB R68, R54, R133 ;  /* 0x000000853644723e */ /* 0x010fc400000010ff */
[----:B-1----:R-:W-:Y:S02]  /*f5e0*/  F2FP.BF16.F32.PACK_AB R70, R42, R65 ;  /* 0x000000412a46723e */ /* 0x002fe400000010ff */
[----:B--2---:R-:W-:Y:S02]  /*f5f0*/  F2FP.BF16.F32.PACK_AB R69, R44, R57 ;  /* 0x000000392c45723e */ /* 0x004fe400000010ff */
[----:B---3--:R-:W-:Y:S01]  /*f600*/  F2FP.BF16.F32.PACK_AB R71, R40, R45 ;  /* 0x0000002d2847723e */ /* 0x008fe200000010ff */
[----:B------:R-:W-:Y:S04]  /*f610*/  MUFU.EX2 R59, R59 ;  /* 0x0000003b003b7308 */ /* 0x000fe80000000800 */
[----:B------:R-:W1:Y:S02]  /*f620*/  MUFU.EX2 R38, R38 ;  /* 0x0000002600267308 */ /* 0x000e640000000800 */
[C---:B------:R-:W-:Y:S02]  /*f630*/  HMMA.16816.F32.BF16 R96, R68.reuse, R92, RZ ;  /* 0x0000005c4460723c */ /* 0x040fe400000418ff */
[----:B------:R-:W-:Y:S04]  /*f640*/  MUFU.EX2 R36, R36 ;  /* 0x0000002400247308 */ /* 0x000fe80000000800 */
[----:B------:R-:W-:Y:S02]  /*f650*/  MUFU.EX2 R31, R73 ;  /* 0x00000049001f7308 */ /* 0x000fe40000000800 */
[C---:B------:R-:W-:Y:S02]  /*f660*/  HMMA.16816.F32.BF16 R92, R68.reuse, R94, RZ ;  /* 0x0000005e445c723c */ /* 0x040fe400000418ff */
[----:B------:R2:W-:Y:S04]  /*f670*/  MUFU.EX2 R43, R16 ;  /* 0x00000010002b7308 */ /* 0x0005e80000000800 */
[----:B------:R-:W3:Y:S04]  /*f680*/  MUFU.EX2 R34, R34 ;  /* 0x0000002200227308 */ /* 0x000ee80000000800 */
[----:B------:R-:W-:Y:S04]  /*f690*/  MUFU.EX2 R30, R30 ;  /* 0x0000001e001e7308 */ /* 0x000fe80000000800 */
[----:B------:R-:W4:Y:S01]  /*f6a0*/  MUFU.EX2 R3, R3 ;  /* 0x0000000300037308 */ /* 0x000f220000000800 */
[C---:B------:R-:W-:Y:S01]  /*f6b0*/  HMMA.16816.F32.BF16 R88, R68.reuse, R84, RZ ;  /* 0x000000544458723c */ /* 0x040fe200000418ff */
[----:B--2---:R-:W-:Y:S07]  /*f6c0*/  LDSM.16.MT88.4 R16, [R157+0x6800] ;  /* 0x006800009d10783b */ /* 0x004fee0000004200 */
[C---:B------:R-:W-:Y:S08]  /*f6d0*/  HMMA.16816.F32.BF16 R80, R68.reuse, R76, RZ ;  /* 0x0000004c4450723c */ /* 0x040ff000000418ff */
[C---:B------:R-:W-:Y:S08]  /*f6e0*/  HMMA.16816.F32.BF16 R84, R68.reuse, R86, RZ ;  /* 0x000000564454723c */ /* 0x040ff000000418ff */
[C---:B------:R-:W-:Y:S08]  /*f6f0*/  HMMA.16816.F32.BF16 R76, R68.reuse, R78, RZ ;  /* 0x0000004e444c723c */ /* 0x040ff000000418ff */
[----:B------:R-:W-:Y:S01]  /*f700*/  HMMA.16816.F32.BF16 R72, R68, R4, RZ ;  /* 0x000000044448723c */ /* 0x000fe200000418ff */
[----:B-1----:R-:W-:-:S02]  /*f710*/  F2FP.BF16.F32.PACK_AB R4, R38, R59 ;  /* 0x0000003b2604723e */ /* 0x002fc400000010ff */
[----:B---3--:R-:W-:-:S05]  /*f720*/  F2FP.BF16.F32.PACK_AB R5, R34, R43 ;  /* 0x0000002b2205723e */ /* 0x008fca00000010ff */
[----:B------:R-:W-:Y:S01]  /*f730*/  HMMA.16816.F32.BF16 R68, R68, R6, RZ ;  /* 0x000000064444723c */ /* 0x000fe200000418ff */
[----:B------:R-:W-:Y:S02]  /*f740*/  F2FP.BF16.F32.PACK_AB R6, R31, R36 ;  /* 0x000000241f06723e */ /* 0x000fe400000010ff */
[----:B----4-:R-:W-:-:S07]  /*f750*/  F2FP.BF16.F32.PACK_AB R7, R3, R30 ;  /* 0x0000001e0307723e */ /* 0x010fce00000010ff */
[C---:B-----5:R-:W-:Y:S08]  /*f760*/  HMMA.16816.F32.BF16 R96, R4.reuse, R12, R96 ;  /* 0x0000000c0460723c */ /* 0x060ff00000041860 */
        /* <DEDUP_REMOVED lines=129> */
[----:B------:R-:W1:Y:S07]  /*ff80*/  LDSM.16.MT88.4 R12, [R156+0x8800] ;  /* 0x008800009c0c783b */ /* 0x000e6e0000004200 */
[C---:B------:R-:W-:Y:S08]  /*ff90*/  HMMA.16816.F32.BF16 R80, R4.reuse, R16, R80 ;  /* 0x000000100450723c */ /* 0x040ff00000041850 */
[----:B------:R-:W-:Y:S01]  /*ffa0*/  HMMA.16816.F32.BF16 R76, R4, R18, R76 ;  /* 0x00000012044c723c */ /* 0x000fe2000004184c */
[----:B------:R-:W3:Y:S01]  /*ffb0*/  LDSM.16.MT88.4 R16, [R162+0x9000] ;  /* 0x00900000a210783b */ /* 0x000ee20000004200 */
[----:B------:R-:W-:-:S06]  /*ffc0*/  FADD.FTZ R118, R133, R54 ;  /* 0x0000003685767221 */ /* 0x000fcc0000010000 */
[----:B--2---:R-:W-:Y:S01]  /*ffd0*/  HMMA.16816.F32.BF16 R88, R4, R20, R88 ;  /* 0x000000140458723c */ /* 0x004fe20000041858 */
[----:B------:R-:W-:-:S07]  /*ffe0*/  FFMA.FTZ R54, R105, R25, -R32 ;  /* 0x0000001969367223 */ /* 0x000fce0000010820 */
[----:B------:R-:W-:Y:S01]  /*fff0*/  HMMA.16816.F32.BF16 R84, R4, R22, R84 ;  /* 0x000000160454723c */ /* 0x000fe20000041854 */
[----:B------:R-:W2:Y:S01]  /*10000*/  LDSM.16.MT88.4 R20, [R157+0x9000] ;  /* 0x009000009d14783b */ /* 0x000ea20000004200 */
[-C--:B------:R-:W-:Y:S01]  /*10010*/  FFMA.FTZ R116, R55, R25.reuse, -R32 ;  /* 0x0000001937747223 */ /* 0x080fe20000010820 */
[----:B------:R-:W-:Y:S01]  /*10020*/  FADD.FTZ R65, R65, R118 ;  /* 0x0000007641417221 */ /* 0x000fe20000010000 */
[-C--:B------:R-:W-:Y:S01]  /*10030*/  FFMA.FTZ R103, R103, R25.reuse, -R32 ;  /* 0x0000001967677223 */ /* 0x080fe20000010820 */
[----:B------:R-:W-:-:S03]  /*10040*/  FFMA.FTZ R53, R53, R25, -R28 ;  /* 0x0000001935357223 */ /* 0x000fc6000001081c */
        /* <DEDUP_REMOVED lines=12> */
[----:B------:R-:W-:Y:S04]  /*10110*/  MUFU.EX2 R55, R7 ;  /* 0x0000000700377308 */ /* 0x000fe80000000800 */
[----:B------:R-:W5:Y:S04]  /*10120*/  MUFU.EX2 R116, R116 ;  /* 0x0000007400747308 */ /* 0x000f680000000800 */
[----:B------:R-:W-:Y:S04]  /*10130*/  MUFU.EX2 R51, R53 ;  /* 0x0000003500337308 */ /* 0x000fe80000000800 */
[----:B------:R5:W3:Y:S04]  /*10140*/  MUFU.EX2 R44, R6 ;  /* 0x00000006002c7308 */ /* 0x000ae80000000800 */
[----:B------:R3:W-:Y:S04]  /*10150*/  MUFU.EX2 R41, R5 ;  /* 0x0000000500297308 */ /* 0x0007e80000000800 */
[----:B------:R-:W2:Y:S01]  /*10160*/  MUFU.EX2 R42, R47 ;  /* 0x0000002f002a7308 */ /* 0x000ea20000000800 */
[----:B------:R-:W-:Y:S01]  /*10170*/  FADD.FTZ R40, R40, R45 ;  /* 0x0000002d28287221 */ /* 0x000fe20000010000 */
[----:B------:R-:W-:Y:S01]  /*10180*/  FADD.FTZ R45, R59, R4 ;  /* 0x000000043b2d7221 */ /* 0x000fe20000010000 */
[----:B-1----:R-:W-:-:S02]  /*10190*/  F2FP.BF16.F32.PACK_AB R4, R67, R54 ;  /* 0x000000364304723e */ /* 0x002fc400000010ff */
[----:B-----5:R-:W-:Y:S02]  /*101a0*/  F2FP.BF16.F32.PACK_AB R6, R116, R55 ;  /* 0x000000377406723e */ /* 0x020fe400000010ff */
[----:B---3--:R-:W-:Y:S02]  /*101b0*/  F2FP.BF16.F32.PACK_AB R5, R44, R51 ;  /* 0x000000332c05723e */ /* 0x008fe400000010ff */
[----:B--2---:R-:W-:Y:S01]  /*101c0*/  F2FP.BF16.F32.PACK_AB R7, R42, R41 ;  /* 0x000000292a07723e */ /* 0x004fe200000010ff */
[----:B------:R-:W-:-:S06]  /*101d0*/  FADD.FTZ R43, R43, R40 ;  /* 0x000000282b2b7221 */ /* 0x000fcc0000010000 */
[----:B------:R-:W-:Y:S01]  /*101e0*/  HMMA.16816.F32.BF16 R96, R4, R16, R96 ;  /* 0x000000100460723c */ /* 0x000fe20000041860 */
[----:B------:R-:W-:-:S07]  /*101f0*/  FADD.FTZ R43, R34, R43 ;  /* 0x0000002b222b7221 */ /* 0x000fce0000010000 */
[----:B------:R-:W-:Y:S01]  /*10200*/  HMMA.16816.F32.BF16 R92, R4, R18, R92 ;  /* 0x00000012045c723c */ /* 0x000fe2000004185c */
[----:B------:R-:W1:Y:S01]  /*10210*/  LDSM.16.MT88.4 R16, [R156+0x9000] ;  /* 0x009000009c10783b */ /* 0x000e620000004200 */
[----:B------:R-:W-:-:S06]  /*10220*/  FADD.FTZ R45, R38, R45 ;  /* 0x0000002d262d7221 */ /* 0x000fcc0000010000 */
        /* <DEDUP_REMOVED lines=14> */
[----:B------:R-:W-:-:S05]  /*10310*/  FFMA.FTZ R194, R33, R25, -R32 ;  /* 0x0000001921c27223 */ /* 0x000fca0000010820 */
[----:B------:R-:W-:Y:S01]  /*10320*/  HMMA.16816.F32.BF16 R84, R4, R14, R84 ;  /* 0x0000000e0454723c */ /* 0x000fe20000041854 */
[----:B------:R-:W3:Y:S01]  /*10330*/  LDSM.16.MT88.4 R12, [R162+0x9800] ;  /* 0x00980000a20c783b */ /* 0x000ee20000004200 */
        /* <DEDUP_REMOVED lines=30> */
[----:B------:R-:W-:Y:S01]  /*10520*/  FADD.FTZ R151, R151, R58 ;  /* 0x0000003a97977221 */ /* 0x000fe20000010000 */
[----:B--2---:R-:W-:Y:S01]  /*10530*/  F2FP.BF16.F32.PACK_AB R5, R26, R3 ;  /* 0x000000031a05723e */ /* 0x004fe200000010ff */
[----:B------:R-:W-:Y:S01]  /*10540*/  FADD.FTZ R28, R106, R25 ;  /* 0x000000196a1c7221 */ /* 0x000fe20000010000 */
[----:B---3--:R-:W-:Y:S01]  /*10550*/  F2FP.BF16.F32.PACK_AB R7, R195, R24 ;  /* 0x00000018c307723e */ /* 0x008fe200000010ff */
[----:B------:R-:W-:-:S02]  /*10560*/  FADD.FTZ R104, R104, R151 ;  /* 0x0000009768687221 */ /* 0x000fc40000010000 */
        /* <DEDUP_REMOVED lines=38> */
[C---:B--2---:R-:W-:Y:S08]  /*107d0*/  HMMA.16816.F32.BF16 R72, R4.reuse, R12, R72 ;  /* 0x0000000c0448723c */ /* 0x044ff00000041848 */
        /* <DEDUP_REMOVED lines=72> */
.L_x_11203:
        /* <DEDUP_REMOVED lines=8> */
.L_x_11204:
[----:B------:R-:W-:Y:S05]  /*10ce0*/  BSYNC.RECONVERGENT B0 ;  /* 0x0000000000007941 */ /* 0x000fea0003800200 */
.L_x_11202:
[----:B------:R-:W-:Y:S02]  /*10cf0*/  ISETP.GE.AND P0, PT, R10, R179, PT ;  /* 0x000000b30a00720c */ /* 0x000fe40003f06270 */
[----:B------:R-:W-:Y:S02]  /*10d00*/  IADD3 R10, P1, PT, R9, R176, RZ ;  /* 0x000000b0090a7210 */ /* 0x000fe40007f3e0ff */
[C---:B------:R-:W-:Y:S02]  /*10d10*/  SHF.L.U32 R3, R170.reuse, 0x5, RZ ;  /* 0x00000005aa037819 */ /* 0x040fe400000006ff */
[----:B------:R-:W-:Y:S02]  /*10d20*/  SHF.L.U64.HI R4, R170, 0x5, R171 ;  /* 0x00000005aa047819 */ /* 0x000fe400000102ab */
[----:B------:R-:W-:Y:S02]  /*10d30*/  IADD3 R6, P2, PT, R3, R10, RZ ;  /* 0x0000000a03067210 */ /* 0x000fe40007f5e0ff */
[----:B------:R-:W-:-:S02]  /*10d40*/  IADD3.X R11, PT, PT, R8, R177, RZ, P1, !PT ;  /* 0x000000b1080b7210 */ /* 0x000fc40000ffe4ff */
[----:B------:R-:W-:Y:S01]  /*10d50*/  IADD3 R12, P1, PT, R6, R3, RZ ;  /* 0x00000003060c7210 */ /* 0x000fe20007f3e0ff */
[----:B------:R-:W-:Y:S01]  /*10d60*/  @!PT LDS RZ, [RZ] ;  /* 0x00000000fffff984 */ /* 0x000fe20000000800 */
[----:B------:R-:W-:Y:S01]  /*10d70*/  @!PT LDS RZ, [RZ] ;  /* 0x00000000fffff984 */ /* 0x000fe20000000800 */
[----:B------:R-:W-:Y:S01]  /*10d80*/  @!PT LDS RZ, [RZ] ;  /* 0x00000000fffff984 */ /* 0x000fe20000000800 */
[----:B------:R-:W-:Y:S01]  /*10d90*/  @!P0 LDGSTS.E.BYPASS.LTC128B.128 [R60+0x6000], desc[UR4][R176.64] ;  /* 0x06000000b03c8fae */ /* 0x000fe2000b981a04 */
[----:B------:R-:W-:Y:S02]  /*10da0*/  IADD3.X R7, PT, PT, R4, R11, RZ, P2, !PT ;  /* 0x0000000b04077210 */ /* 0x000fe400017fe4ff */
[-C--:B------:R-:W-:Y:S01]  /*10db0*/  IADD3 R16, P2, PT, R12, R3.reuse, RZ ;  /* 0x000000030c107210 */ /* 0x080fe20007f5e0ff */
[----:B------:R-:W-:Y:S01]  /*10dc0*/  @P0 STS.128 [R60+0x6000], RZ ;  /* 0x006000ff3c000388 */ /* 0x000fe20000000c00 */
[-C--:B------:R-:W-:Y:S02]  /*10dd0*/  IADD3.X R13, PT, PT, R7, R4.reuse, RZ, P1, !PT ;  /* 0x00000004070d7210 */ /* 0x080fe40000ffe4ff */
[----:B------:R-:W-:Y:S01]  /*10de0*/  IADD3 R8, P1, PT, R16, R3, RZ ;  /* 0x0000000310087210 */ /* 0x000fe20007f3e0ff */
[----:B------:R-:W-:Y:S01]  /*10df0*/  @!PT LDS RZ, [RZ] ;  /* 0x00000000fffff984 */ /* 0x000fe20000000800 */
[----:B------:R-:W-:Y:S01]  /*10e00*/  @!PT LDS RZ, [RZ] ;  /* 0x00000000fffff984 */ /* 0x000fe20000000800 */
[----:B------:R-:W-:Y:S01]  /*10e10*/  @!PT LDS RZ, [RZ] ;  /* 0x00000000fffff984 */ /* 0x000fe20000000800 */
[----:B------:R-:W-:Y:S01]  /*10e20*/  @!P0 LDGSTS.E.BYPASS.LTC128B.128 [R60+0x6800], desc[UR4][R10.64] ;  /* 0x068000000a3c8fae */ /* 0x000fe2000b981a04 */
[----:B------:R-:W-:-:S02]  /*10e30*/  IADD3.X R17, PT, PT, R13, R4, RZ, P2, !PT ;  /* 0x000000040d117210 */ /* 0x000fc400017fe4ff */
[-C--:B------:R-:W-:Y:S01]  /*10e40*/  IADD3 R18, P2, PT, R8, R3.reuse, RZ ;  /* 0x0000000308127210 */ /* 0x080fe20007f5e0ff */
[----:B------:R-:W-:Y:S01]  /*10e50*/  @P0 STS.128 [R60+0x6800], RZ ;  /* 0x006800ff3c000388 */ /* 0x000fe20000000c00 */
[-C--:B------:R-:W-:Y:S02]  /*10e60*/  IADD3.X R9, PT, PT, R17, R4.reuse, RZ, P1, !PT ;  /* 0x0000000411097210 */ /* 0x080fe40000ffe4ff */
[----:B------:R-:W-:Y:S01]  /*10e70*/  @!P0 IADD3 R24, P1, PT, R18, R3, RZ ;  /* 0x0000000312188210 */ /* 0x000fe20007f3e0ff */
        /* <DEDUP_REMOVED lines=32> */
[----:B------:R-:W3:Y:S01]  /*11080*/  LD.E R3, desc[UR4][R100.64+0x18c] ;  /* 0x00018c0464037980 */ /* 0x000ee2000c101900 */
[----:B------:R-:W-:Y:S01]  /*11090*/  IADD3 R63, PT, PT, R61, -0x2, RZ ;  /* 0xfffffffe3d3f7810 */ /* 0x000fe20007ffe0ff */
[----:B------:R-:W-:Y:S02]  /*110a0*/  BSSY.RECONVERGENT B1, `(.L_x_11205) ;  /* 0x000016f000017945 */ /* 0x000fe40003800200 */
[----:B------:R-:W-:Y:S01]  /*110b0*/  LDSM.16.M88.4 R20, [R167] ;  /* 0x00000000a714783b */ /* 0x000fe20000000200 */
[----:B------:R-:W-:-:S03]  /*110c0*/  ISETP.GT.AND P1, PT, R63, R172, PT ;  /* 0x000000ac3f00720c */ /* 0x000fc60003f24270 */
[----:B------:R-:W4:Y:S04]  /*110d0*/  LDSM.16.M88.4 R44, [R166+0x4000] ;  /* 0x00400000a62c783b */ /* 0x000f280000000200 */
[----:B-1----:R-:W1:Y:S04]  /*110e0*/  LDSM.16.M88.4 R12, [R166+0x2000] ;  /* 0x00200000a60c783b */ /* 0x002e680000000200 */
[----:B------:R-:W5:Y:S04]  /*110f0*/  LDSM.16.M88.4 R4, [R166+0x2800] ;  /* 0x00280000a604783b */ /* 0x000f680000000200 */
[----:B------:R-:W5:Y:S04]  /*11100*/  LDSM.16.M88.4 R64, [R166+0x3000] ;  /* 0x00300000a640783b */ /* 0x000f680000000200 */
[----:B------:R-:W-:Y:S04]  /*11110*/  LDSM.16.M88.4 R116, [R165] ;  /* 0x00000000a574783b */ /* 0x000fe80000000200 */
[----:B------:R-:W5:Y:S04]  /*11120*/  LDSM.16.M88.4 R120, [R161+0x4000] ;  /* 0x00400000a178783b */ /* 0x000f680000000200 */
[----:B------:R-:W5:Y:S04]  /*11130*/  LDSM.16.M88.4 R40, [R161+0x2000] ;  /* 0x00200000a128783b */ /* 0x000f680000000200 */
[----:B------:R-:W5:Y:S04]  /*11140*/  LDSM.16.M88.4 R32, [R161+0x2800] ;  /* 0x00280000a120783b */ /* 0x000f680000000200 */
[----:B------:R-:W5:Y:S04]  /*11150*/  LDSM.16.M88.4 R36, [R166+0x4800] ;  /* 0x00480000a624783b */ /* 0x000f680000000200 */
[----:B------:R-:W5:Y:S04]  /*11160*/  LDSM.16.M88.4 R28, [R166+0x5000] ;  /* 0x00500000a61c783b */ /* 0x000f680000000200 */
[----:B------:R-:W5:Y:S01]  /*11170*/  LDSM.16.M88.4 R52, [R166+0x3800] ;  /* 0x00380000a634783b */ /* 0x000f620000000200 */
[C---:B----4-:R-:W-:Y:S03]  /*11180*/  HMMA.16816.F32.BF16 R48, R20.reuse, R44, RZ ;  /* 0x0000002c1430723c */ /* 0x050fe600000418ff */
[----:B--2---:R-:W2:Y:S04]  /*11190*/  LDSM.16.M88.4 R24, [R161+0x3000] ;  /* 0x00300000a118783b */ /* 0x004ea80000000200 */
[----:B------:R-:W4:Y:S01]  /*111a0*/  LDSM.16.M88.4 R128, [R166+0x5800] ;  /* 0x00580000a680783b */ /* 0x000f220000000200 */
[C---:B------:R-:W-:Y:S03]  /*111b0*/  HMMA.16816.F32.BF16 R44, R20.reuse, R46, RZ ;  /* 0x0000002e142c723c */ /* 0x040fe600000418ff */
[----:B------:R-:W4:Y:S04]  /*111c0*/  LDSM.16.M88.4 R112, [R161+0x4800] ;  /* 0x00480000a170783b */ /* 0x000f280000000200 */
[----:B------:R-:W4:Y:S01]  /*111d0*/  LDSM.16.M88.4 R108, [R161+0x5000] ;  /* 0x00500000a16c783b */ /* 0x000f220000000200 */
[C---:B-1----:R-:W-:Y:S03]  /*111e0*/  HMMA.16816.F32.BF16 R16, R20.reuse, R12, RZ ;  /* 0x0000000c1410723c */ /* 0x042fe600000418ff */
[----:B------:R-:W1:Y:S04]  /*111f0*/  LDSM.16.M88.4 R132, [R161+0x3800] ;  /* 0x00380000a184783b */ /* 0x000e680000000200 */
[----:B------:R-:W0:Y:S01]  /*11200*/  LDGDEPBAR ;  /* 0x00000000000079af */ /* 0x000e220000000000 */
[C---:B-----5:R-:W-:Y:S08]  /*11210*/  HMMA.16816.F32.BF16 R8, R20.reuse, R4, RZ ;  /* 0x000000041408723c */ /* 0x060ff000000418ff */
[C---:B------:R-:W-:Y:S08]  /*11220*/  HMMA.16816.F32.BF16 R12, R20.reuse, R14, RZ ;  /* 0x0000000e140c723c */ /* 0x040ff000000418ff */
[C---:B------:R-:W-:Y:S08]  /*11230*/  HMMA.16816.F32.BF16 R4, R20.reuse, R6, RZ ;  /* 0x000000061404723c */ /* 0x040ff000000418ff */
[C---:B------:R-:W-:Y:S08]  /*11240*/  HMMA.16816.F32.BF16 R104, R20.reuse, R64, RZ ;  /* 0x000000401468723c */ /* 0x040ff000000418ff */
[----:B------:R-:W-:Y:S08]  /*11250*/  HMMA.16816.F32.BF16 R64, R20, R66, RZ ;  /* 0x000000421440723c */ /* 0x000ff000000418ff */
[C---:B------:R-:W-:Y:S08]  /*11260*/  HMMA.16816.F32.BF16 R48, R116.reuse, R120, R48 ;  /* 0x000000787430723c */ /* 0x040ff00000041830 */
[C---:B------:R-:W-:Y:S01]  /*11270*/  HMMA.16816.F32.BF16 R44, R116.reuse, R122, R44 ;  /* 0x0000007a742c723c */ /* 0x040fe2000004182c */
[----:B------:R-:W5:Y:S07]  /*11280*/  LDSM.16.M88.4 R120, [R161+0x5800] ;  /* 0x00580000a178783b */ /* 0x000f6e0000000200 */
[C---:B------:R-:W-:Y:S08]  /*11290*/  HMMA.16816.F32.BF16 R16, R116.reuse, R40, R16 ;  /* 0x000000287410723c */ /* 0x040ff00000041810 */
[C---:B------:R-:W-:Y:S08]  /*112a0*/  HMMA.16816.F32.BF16 R12, R116.reuse, R42, R12 ;  /* 0x0000002a740c723c */ /* 0x040ff0000004180c */
[C---:B------:R-:W-:Y:S08]  /*112b0*/  HMMA.16816.F32.BF16 R8, R116.reuse, R32, R8 ;  /* 0x000000207408723c */ /* 0x040ff00000041808 */
[----:B------:R-:W-:Y:S08]  /*112c0*/  HMMA.16816.F32.BF16 R4, R116, R34, R4 ;  /* 0x000000227404723c */ /* 0x000ff00000041804 */
[C---:B------:R-:W-:Y:S08]  /*112d0*/  HMMA.16816.F32.BF16 R40, R20.reuse, R36, RZ ;  /* 0x000000241428723c */ /* 0x040ff000000418ff */
[C---:B------:R-:W-:Y:S08]  /*112e0*/  HMMA.16816.F32.BF16 R32, R20.reuse, R28, RZ ;  /* 0x0000001c1420723c */ /* 0x040ff000000418ff */
[C---:B------:R-:W-:Y:S08]  /*112f0*/  HMMA.16816.F32.BF16 R36, R20.reuse, R38, RZ ;  /* 0x000000261424723c */ /* 0x040ff000000418ff */
[C---:B------:R-:W-:Y:S08]  /*11300*/  HMMA.16816.F32.BF16 R28, R20.reuse, R30, RZ ;  /* 0x0000001e141c723c */ /* 0x040ff000000418ff */
[----:B------:R-:W-:Y:S08]  /*11310*/  HMMA.16816.F32.BF16 R56, R20, R52, RZ ;  /* 0x000000341438723c */ /* 0x000ff000000418ff */
[C---:B--2---:R-:W-:Y:S08]  /*11320*/  HMMA.16816.F32.BF16 R104, R116.reuse, R24, R104 ;  /* 0x000000187468723c */ /* 0x044ff00000041868 */
[----:B------:R-:W-:Y:S08]  /*11330*/  HMMA.16816.F32.BF16 R64, R116, R26, R64 ;  /* 0x0000001a7440723c */ /* 0x000ff00000041840 */
[C---:B------:R-:W-:Y:S08]  /*11340*/  HMMA.16816.F32.BF16 R52, R20.reuse, R54, RZ ;  /* 0x000000361434723c */ /* 0x040ff000000418ff */
[C---:B----4-:R-:W-:Y:S08]  /*11350*/  HMMA.16816.F32.BF16 R24, R20.reuse, R128, RZ ;  /* 0x000000801418723c */ /* 0x050ff000000418ff */
[----:B------:R-:W-:Y:S01]  /*11360*/  HMMA.16816.F32.BF16 R20, R20, R130, RZ ;  /* 0x000000821414723c */ /* 0x000fe200000418ff */
[----:B------:R-:W-:Y:S07]  /*11370*/  LDSM.16.M88.4 R128, [R164] ;  /* 0x00000000a480783b */ /* 0x000fee0000000200 */
[C---:B------:R-:W-:Y:S08]  /*11380*/  HMMA.16816.F32.BF16 R40, R116.reuse, R112, R40 ;  /* 0x000000707428723c */ /* 0x040ff00000041828 */
[C---:B------:R-:W-:Y:S01]  /*11390*/  HMMA.16816.F32.BF16 R36, R116.reuse, R114, R36 ;  /* 0x000000727424723c */ /* 0x040fe20000041824 */
[----:B------:R-:W2:Y:S07]  /*113a0*/  LDSM.16.M88.4 R112, [R160+0x2000] ;  /* 0x00200000a070783b */ /* 0x000eae0000000200 */
[C---:B------:R-:W-:Y:S08]  /*113b0*/  HMMA.16816.F32.BF16 R32, R116.reuse, R108, R32 ;  /* 0x0000006c7420723c */ /* 0x040ff00000041820 */
[C---:B------:R-:W-:Y:S01]  /*113c0*/  HMMA.16816.F32.BF16 R28, R116.reuse, R110, R28 ;  /* 0x0000006e741c723c */ /* 0x040fe2000004181c */
[----:B------:R-:W4:Y:S07]  /*113d0*/  LDSM.16.M88.4 R108, [R160+0x2800] ;  /* 0x00280000a06c783b */ /* 0x000f2e0000000200 */
[C---:B-1----:R-:W-:Y:S08]  /*113e0*/  HMMA.16816.F32.BF16 R56, R116.reuse, R132, R56 ;  /* 0x000000847438723c */ /* 0x042ff00000041838 */
[C---:B------:R-:W-:Y:S08]  /*113f0*/  HMMA.16816.F32.BF16 R52, R116.reuse, R134, R52 ;  /* 0x000000867434723c */ /* 0x040ff00000041834 */
[C---:B-----5:R-:W-:Y:S08]  /*11400*/  HMMA.16816.F32.BF16 R24, R116.reuse, R120, R24 ;  /* 0x000000787418723c */ /* 0x060ff00000041818 */
[----:B------:R-:W-:Y:S01]  /*11410*/  HMMA.16816.F32.BF16 R20, R116, R122, R20 ;  /* 0x0000007a7414723c */ /* 0x000fe20000041814 */
[----:B------:R-:W1:Y:S04]  /*11420*/  LDSM.16.M88.4 R116, [R160+0x3800] ;  /* 0x00380000a074783b */ /* 0x000e680000000200 */
[----:B------:R-:W-:Y:S03]  /*11430*/  LDSM.16.M88.4 R120, [R160+0x3000] ;  /* 0x00300000a078783b */ /* 0x000fe60000000200 */
        /* <DEDUP_REMOVED lines=12> */
[C---:B----4-:R-:W-:Y:S08]  /*11500*/  HMMA.16816.F32.BF16 R40, R128.reuse, R108, R40 ;  /* 0x0000006c8028723c */ /* 0x050ff00000041828 */
[C---:B------:R-:W-:Y:S01]  /*11510*/  HMMA.16816.F32.BF16 R36, R128.reuse, R110, R36 ;  /* 0x0000006e8024723c */ /* 0x040fe20000041824 */
[----:B------:R-:W2:Y:S07]  /*11520*/  LDSM.16.M88.4 R108, [R159+0x2000] ;  /* 0x002000009f6c783b */ /* 0x000eae0000000200 */
[C---:B------:R-:W-:Y:S08]  /*11530*/  HMMA.16816.F32.BF16 R104, R128.reuse, R120, R104 ;  /* 0x000000788068723c */ /* 0x040ff00000041868 */
[C---:B-1----:R-:W-:Y:S08]  /*11540*/  HMMA.16816.F32.BF16 R24, R128.reuse, R116, R24 ;  /* 0x000000748018723c */ /* 0x042ff00000041818 */
[C---:B------:R-:W-:Y:S01]  /*11550*/  HMMA.16816.F32.BF16 R20, R128.reuse, R118, R20 ;  /* 0x000000768014723c */ /* 0x040fe20000041814 */
[----:B------:R-:W1:Y:S07]  /*11560*/  LDSM.16.M88.4 R116, [R159+0x2800] ;  /* 0x002800009f74783b */ /* 0x000e6e0000000200 */
[----:B------:R-:W-:Y:S01]  /*11570*/  HMMA.16816.F32.BF16 R64, R128, R122, R64 ;  /* 0x0000007a8040723c */ /* 0x000fe20000041840 */
[----:B------:R-:W4:Y:S07]  /*11580*/  LDSM.16.M88.4 R120, [R160+0x5000] ;  /* 0x00500000a078783b */ /* 0x000f2e0000000200 */
[C---:B--2---:R-:W-:Y:S08]  /*11590*/  HMMA.16816.F32.BF16 R16, R112.reuse, R108, R16 ;  /* 0x0000006c7010723c */ /* 0x044ff00000041810 */
[C---:B------:R-:W-:Y:S11]  /*115a0*/  HMMA.16816.F32.BF16 R12, R112.reuse, R110, R12 ;  /* 0x0000006e700c723c */ /* 0x040ff6000004180c */
[-C--:B---3--:R-:W-:Y:S01]  /*115b0*/  FMUL.FTZ R16, R16, R3.reuse ;  /* 0x0000000310107220 */ /* 0x088fe20000410000 */
[-C--:B------:R-:W-:Y:S01]  /*115c0*/  FMUL.FTZ R102, R17, R3.reuse ;  /* 0x0000000311667220 */ /* 0x080fe20000410000 */
[-C--:B------:R-:W-:Y:S01]  /*115d0*/  FMUL.FTZ R103, R18, R3.reuse ;  /* 0x0000000312677220 */ /* 0x080fe20000410000 */
[-C--:B------:R-:W-:Y:S01]  /*115e0*/  FMUL.FTZ R108, R19, R3.reuse ;  /* 0x00000003136c7220 */ /* 0x080fe20000410000 */
[----:B------:R2:W3:Y:S01]  /*115f0*/  MUFU.TANH R62, R16 ;  /* 0x00000010003e7308 */ /* 0x0004e20000002400 */
[C---:B-1----:R-:W-:Y:S03]  /*11600*/  HMMA.16816.F32.BF16 R8, R112.reuse, R116, R8 ;  /* 0x000000747008723c */ /* 0x042fe60000041808 */
[-C--:B------:R-:W-:Y:S01]  /*11610*/  FMUL.FTZ R12, R12, R3.reuse ;  /* 0x000000030c0c7220 */ /* 0x080fe20000410000 */
[-C--:B------:R-:W-:Y:S01]  /*11620*/  FMUL.FTZ R13, R13, R3.reuse ;  /* 0x000000030d0d7220 */ /* 0x080fe20000410000 */
[-C--:B------:R-:W-:Y:S01]  /*11630*/  FMUL.FTZ R14, R14, R3.reuse ;  /* 0x000000030e0e7220 */ /* 0x080fe20000410000 */
[-C--:B------:R-:W-:Y:S01]  /*11640*/  FMUL.FTZ R15, R15, R3.reuse ;  /* 0x000000030f0f7220 */ /* 0x080fe20000410000 */
[----:B------:R-:W1:Y:S01]  /*11650*/  MUFU.TANH R102, R102 ;  /* 0x0000006600667308 */ /* 0x000e620000002400 */
[----:B------:R-:W-:Y:S07]  /*11660*/  HMMA.16816.F32.BF16 R4, R112, R118, R4 ;  /* 0x000000767004723c */ /* 0x000fee0000041804 */
[----:B------:R-:W1:Y:S01]  /*11670*/  MUFU.TANH R103, R103 ;  /* 0x0000006700677308 */ /* 0x000e620000002400 */
[C---:B----4-:R-:W-:Y:S01]  /*11680*/  HMMA.16816.F32.BF16 R32, R128.reuse, R120, R32 ;  /* 0x000000788020723c */ /* 0x050fe20000041820 */
[----:B--2---:R-:W2:Y:S02]  /*11690*/  LDSM.16.M88.4 R16, [R159+0x3000] ;  /* 0x003000009f10783b */ /* 0x004ea40000000200 */
[-C--:B------:R-:W-:Y:S01]  /*116a0*/  FMUL.FTZ R8, R8, R3.reuse ;  /* 0x0000000308087220 */ /* 0x080fe20000410000 */
[-C--:B------:R-:W-:Y:S01]  /*116b0*/  FMUL.FTZ R109, R9, R3.reuse ;  /* 0x00000003096d7220 */ /* 0x080fe20000410000 */
[-C--:B------:R-:W-:Y:S01]  /*116c0*/  FMUL.FTZ R117, R10, R3.reuse ;  /* 0x000000030a757220 */ /* 0x080fe20000410000 */
[-C--:B------:R-:W-:Y:S01]  /*116d0*/  FMUL.FTZ R116, R11, R3.reuse ;  /* 0x000000030b747220 */ /* 0x080fe20000410000 */
[----:B------:R4:W1:Y:S01]  /*116e0*/  MUFU.TANH R110, R8 ;  /* 0x00000008006e7308 */ /* 0x0008620000002400 */
[----:B------:R-:W-:Y:S03]  /*116f0*/  HMMA.16816.F32.BF16 R28, R128, R122, R28 ;  /* 0x0000007a801c723c */ /* 0x000fe6000004181c */
[-C--:B------:R-:W-:Y:S01]  /*11700*/  FMUL.FTZ R4, R4, R3.reuse ;  /* 0x0000000304047220 */ /* 0x080fe20000410000 */
[-C--:B------:R-:W-:Y:S01]  /*11710*/  FMUL.FTZ R5, R5, R3.reuse ;  /* 0x0000000305057220 */ /* 0x080fe20000410000 */
[-C--:B------:R-:W-:Y:S01]  /*11720*/  FMUL.FTZ R6, R6, R3.reuse ;  /* 0x0000000306067220 */ /* 0x080fe20000410000 */
[-C--:B------:R-:W-:Y:S01]  /*11730*/  FMUL.FTZ R7, R7, R3.reuse ;  /* 0x0000000307077220 */ /* 0x080fe20000410000 */
[----:B------:R-:W1:Y:S08]  /*11740*/  MUFU.TANH R111, R4 ;  /* 0x00000004006f7308 */ /* 0x000e700000002400 */
[----:B------:R-:W1:Y:S01]  /*11750*/  MUFU.TANH R118, R6 ;  /* 0x0000000600767308 */ /* 0x000e620000002400 */
[----:B----4-:R-:W4:Y:S07]  /*11760*/  LDSM.16.M88.4 R8, [R159+0x3800] ;  /* 0x003800009f08783b */ /* 0x010f2e0000000200 */
[----:B------:R-:W1:Y:S08]  /*11770*/  MUFU.TANH R108, R108 ;  /* 0x0000006c006c7308 */ /* 0x000e700000002400 */
[----:B------:R-:W1:Y:S01]  /*11780*/  MUFU.TANH R12, R12 ;  /* 0x0000000c000c7308 */ /* 0x000e620000002400 */
[C---:B--2---:R-:W-:Y:S07]  /*11790*/  HMMA.16816.F32.BF16 R104, R112.reuse, R16, R104 ;  /* 0x000000107068723c */ /* 0x044fee0000041868 */
[----:B------:R-:W2:Y:S01]  /*117a0*/  MUFU.TANH R16, R5 ;  /* 0x0000000500107308 */ /* 0x000ea20000002400 */
[C---:B------:R-:W-:Y:S07]  /*117b0*/  HMMA.16816.F32.BF16 R64, R112.reuse, R18, R64 ;  /* 0x000000127040723c */ /* 0x040fee0000041840 */
[----:B------:R5:W1:Y:S04]  /*117c0*/  MUFU.TANH R17, R7 ;  /* 0x0000000700117308 */ /* 0x000a680000002400 */
        /* <DEDUP_REMOVED lines=10> */
[----:B------:R-:W4:Y:S01]  /*11870*/  MUFU.TANH R14, R14 ;  /* 0x0000000e000e7308 */ /* 0x000f220000002400 */
[----:B-----5:R-:W5:Y:S01]  /*11880*/  LDSM.16.M88.4 R4, [R159+0x4000] ;  /* 0x004000009f04783b */ /* 0x020f620000000200 */
[C---:B------:R-:W-:Y:S03]  /*11890*/  HMMA.16816.F32.BF16 R52, R112.reuse, R10, R52 ;  /* 0x0000000a7034723c */ /* 0x040fe60000041834 */
[----:B------:R-:W3:Y:S03]  /*118a0*/  LDSM.16.M88.4 R8, [R159+0x4800] ;  /* 0x004800009f08783b */ /* 0x000ee60000000200 */
[----:B------:R-:W1:Y:S04]  /*118b0*/  MUFU.TANH R15, R15 ;  /* 0x0000000f000f7308 */ /* 0x000e680000002400 */
[-C--:B------:R-:W-:Y:S01]  /*118c0*/  FMUL.FTZ R106, R58, R3.reuse ;  /* 0x000000033a6a7220 */ /* 0x080fe20000410000 */
[-C--:B------:R-:W-:Y:S01]  /*118d0*/  FMUL.FTZ R58, R59, R3.reuse ;  /* 0x000000033b3a7220 */ /* 0x080fe20000410000 */
[-C--:B------:R-:W-:Y:S01]  /*118e0*/  FMUL.FTZ R67, R56, R3.reuse ;  /* 0x0000000338437220 */ /* 0x080fe20000410000 */
[-C--:B------:R-:W-:Y:S01]  /*118f0*/  FMUL.FTZ R56, R57, R3.reuse ;  /* 0x0000000339387220 */ /* 0x080fe20000410000 */
[----:B------:R-:W1:Y:S05]  /*11900*/  MUFU.TANH R109, R109 ;  /* 0x0000006d006d7308 */ /* 0x000e6a0000002400 */
[-C--:B------:R-:W-:Y:S01]  /*11910*/  FMUL.FTZ R59, R54, R3.reuse ;  /* 0x00000003363b7220 */ /* 0x080fe20000410000 */
[-C--:B------:R-:W-:Y:S01]  /*11920*/  FMUL.FTZ R54, R55, R3.reuse ;  /* 0x0000000337367220 */ /* 0x080fe20000410000 */
[-C--:B------:R-:W-:Y:S01]  /*11930*/  FMUL.FTZ R52, R52, R3.reuse ;  /* 0x0000000334347220 */ /* 0x080fe20000410000 */
[-C--:B------:R-:W-:Y:S01]  /*11940*/  FMUL.FTZ R53, R53, R3.reuse ;  /* 0x0000000335357220 */ /* 0x080fe20000410000 */
[----:B------:R-:W1:Y:S08]  /*11950*/  MUFU.TANH R117, R117 ;  /* 0x0000007500757308 */ /* 0x000e700000002400 */
[----:B------:R-:W1:Y:S01]  /*11960*/  MUFU.TANH R116, R116 ;  /* 0x0000007400747308 */ /* 0x000e620000002400 */
[C---:B-----5:R-:W-:Y:S07]  /*11970*/  HMMA.16816.F32.BF16 R48, R112.reuse, R4, R48 ;  /* 0x000000047030723c */ /* 0x060fee0000041830 */
[----:B------:R-:W1:Y:S01]  /*11980*/  MUFU.TANH R119, R119 ;  /* 0x0000007700777308 */ /* 0x000e620000002400 */
[C---:B------:R-:W-:Y:S01]  /*11990*/  HMMA.16816.F32.BF16 R44, R112.reuse, R6, R44 ;  /* 0x00000006702c723c */ /* 0x040fe2000004182c */
[----:B------:R-:W5:Y:S06]  /*119a0*/  LDSM.16.M88.4 R4, [R159+0x5000] ;  /* 0x005000009f04783b */ /* 0x000f6c0000000200 */
[----:B------:R-:W1:Y:S01]  /*119b0*/  MUFU.TANH R18, R18 ;  /* 0x0000001200127308 */ /* 0x000e620000002400 */
[C---:B---3--:R-:W-:Y:S07]  /*119c0*/  HMMA.16816.F32.BF16 R40, R112.reuse, R8, R40 ;  /* 0x000000087028723c */ /* 0x048fee0000041828 */
[----:B------:R-:W3:Y:S01]  /*119d0*/  MUFU.TANH R105, R105 ;  /* 0x0000006900697308 */ /* 0x000ee20000002400 */
[-C--:B------:R-:W-:Y:S01]  /*119e0*/  FMUL.FTZ R55, R48, R3.reuse ;  /* 0x0000000330377220 */ /* 0x080fe20000410000 */
[-C--:B------:R-:W-:Y:S01]  /*119f0*/  FMUL.FTZ R107, R50, R3.reuse ;  /* 0x00000003326b7220 */ /* 0x080fe20000410000 */
[-C--:B------:R-:W-:Y:S01]  /*11a00*/  FMUL.FTZ R48, R49, R3.reuse ;  /* 0x0000000331307220 */ /* 0x080fe20000410000 */
[-C--:B------:R-:W-:Y:S01]  /*11a10*/  FMUL.FTZ R50, R51, R3.reuse ;  /* 0x0000000333327220 */ /* 0x080fe20000410000 */
[----:B------:R-:W-:Y:S01]  /*11a20*/  HMMA.16816.F32.BF16 R36, R112, R10, R36 ;  /* 0x0000000a7024723c */ /* 0x000fe20000041824 */
[----:B------:R-:W2:Y:S02]  /*11a30*/  LDSM.16.M88.4 R8, [R159+0x5800] ;  /* 0x005800009f08783b */ /* 0x000ea40000000200 */
[----:B------:R-:W1:Y:S01]  /*11a40*/  MUFU.TANH R104, R104 ;  /* 0x0000006800687308 */ /* 0x000e620000002400 */
[-C--:B------:R-:W-:Y:S01]  /*11a50*/  FMUL.FTZ R121, R46, R3.reuse ;  /* 0x000000032e797220 */ /* 0x080fe20000410000 */
[-C--:B------:R-:W-:Y:S01]  /*11a60*/  FMUL.FTZ R44, R44, R3.reuse ;  /* 0x000000032c2c7220 */ /* 0x080fe20000410000 */
[-C--:B------:R-:W-:Y:S01]  /*11a70*/  FMUL.FTZ R45, R45, R3.reuse ;  /* 0x000000032d2d7220 */ /* 0x080fe20000410000 */
[----:B------:R-:W-:Y:S01]  /*11a80*/  FMUL.FTZ R46, R47, R3 ;  /* 0x000000032f2e7220 */ /* 0x000fe20000410000 */
[----:B------:R-:W-:-:S04]  /*11a90*/  DEPBAR.LE SB0, 0x0 ;  /* 0x000080000000791a */ /* 0x000fc80000000000 */
[-C--:B------:R-:W-:Y:S01]  /*11aa0*/  FMUL.FTZ R122, R40, R3.reuse ;  /* 0x00000003287a7220 */ /* 0x080fe20000410000 */
[-C--:B------:R-:W-:Y:S01]  /*11ab0*/  FMUL.FTZ R123, R42, R3.reuse ;  /* 0x000000032a7b7220 */ /* 0x080fe20000410000 */
[-C--:B------:R-:W-:Y:S01]  /*11ac0*/  FMUL.FTZ R40, R41, R3.reuse ;  /* 0x0000000329287220 */ /* 0x080fe20000410000 */
[-C--:B------:R-:W-:Y:S01]  /*11ad0*/  FMUL.FTZ R42, R43, R3.reuse ;  /* 0x000000032b2a7220 */ /* 0x080fe20000410000 */
[----:B------:R-:W1:Y:S03]  /*11ae0*/  MUFU.TANH R19, R19 ;  /* 0x0000001300137308 */ /* 0x000e660000002400 */
[----:B------:R-:W-:-:S05]  /*11af0*/  FMUL.FTZ R36, R36, R3 ;  /* 0x0000000324247220 */ /* 0x000fca0000410000 */
[----:B------:R-:W1:Y:S01]  /*11b00*/  MUFU.TANH R64, R64 ;  /* 0x0000004000407308 */ /* 0x000e620000002400 */
[----:B-----5:R-:W-:Y:S01]  /*11b10*/  HMMA.16816.F32.BF16 R32, R112, R4, R32 ;  /* 0x000000047020723c */ /* 0x020fe20000041820 */
[-C--:B------:R-:W-:Y:S01]  /*11b20*/  FMUL.FTZ R4, R37, R3.reuse ;  /* 0x0000000325047220 */ /* 0x080fe20000410000 */
[-C--:B------:R-:W-:Y:S01]  /*11b30*/  FMUL.FTZ R37, R38, R3.reuse ;  /* 0x0000000326257220 */ /* 0x080fe20000410000 */
[----:B------:R-:W-:-:S04]  /*11b40*/  FMUL.FTZ R5, R39, R3 ;  /* 0x0000000327057220 */ /* 0x000fc80000410000 */
[----:B------:R-:W1:Y:S01]  /*11b50*/  MUFU.TANH R66, R66 ;  /* 0x0000004200427308 */ /* 0x000e620000002400 */
[C---:B------:R-:W-:Y:S07]  /*11b60*/  HMMA.16816.F32.BF16 R28, R112.reuse, R6, R28 ;  /* 0x00000006701c723c */ /* 0x040fee000004181c */
        /* <DEDUP_REMOVED lines=69> */
[----:B------:R-:W-:Y:S02]  /*11fc0*/  IABS R23, R11 ;  /* 0x0000000b00177213 */ /* 0x000fe40000000000 */
[----:B------:R-:W-:Y:S02]  /*11fd0*/  IADD3 R31, PT, PT, R31, -0x100, RZ ;  /* 0xffffff001f1f7810 */ /* 0x000fe40007ffe0ff */
[-C--:B--2---:R-:W-:Y:S02]  /*11fe0*/  IABS R25, R112.reuse ;  /* 0x0000007000197213 */ /* 0x084fe40000000000 */
[----:B------:R-:W-:Y:S02]  /*11ff0*/  LOP3.LUT R11, R11, R112, RZ, 0x3c, !PT ;  /* 0x000000700b0b7212 */ /* 0x000fe400078e3cff */
[----:B------:R-:W2:Y:S02]  /*12000*/  I2F.RP R21, R25 ;  /* 0x0000001900157306 */ /* 0x000ea40000209400 */
[----:B------:R-:W-:-:S06]  /*12010*/  ISETP.GE.AND P6, PT, R11, RZ, PT ;  /* 0x000000ff0b00720c */ /* 0x000fcc0003fc6270 */
        /* <DEDUP_REMOVED lines=52> */
.L_x_11208:
        /* <DEDUP_REMOVED lines=8> */
.L_x_11209:
[----:B------:R-:W-:Y:S05]  /*123e0*/  BSYNC.RECONVERGENT B0 ;  /* 0x0000000000007941 */ /* 0x000fea0003800200 */
.L_x_11207:
        /* <DEDUP_REMOVED lines=58> */
.L_x_11206:
[----:B------:R-:W-:Y:S05]  /*12790*/  BSYNC.RECONVERGENT B1 ;  /* 0x0000000000017941 */ /* 0x000fea0003800200 */
.L_x_11205:
[----:B------:R-:W-:Y:S01]  /*127a0*/  IMAD R35, R61, 0x80, R124 ;  /* 0x000000803d237824 */ /* 0x000fe200078e027c */
[----:B------:R-:W-:Y:S01]  /*127b0*/  LOP3.LUT R184, R184, 0xfffffffe, RZ, 0xc0, !PT ;  /* 0xfffffffeb8b87812 */ /* 0x000fe200078ec0ff */
[----:B------:R-:W3:Y:S02]  /*127c0*/  LD.E R57, desc[UR4][R100.64+0xdc] ;  /* 0x0000dc0464397980 */ /* 0x000ee4000c101900 */
[C---:B------:R-:W-:Y:S02]  /*127d0*/  VIADD R21, R35.reuse, 0xffffff00 ;  /* 0xffffff0023157836 */ /* 0x040fe40000000000 */
[C---:B------:R-:W-:Y:S02]  /*127e0*/  VIADD R11, R35.reuse, 0xffffff01 ;  /* 0xffffff01230b7836 */ /* 0x040fe40000000000 */
[----:B------:R-:W-:Y:S01]  /*127f0*/  VIADD R23, R35, 0xffffff08 ;  /* 0xffffff0823177836 */ /* 0x000fe20000000000 */
[----:B------:R-:W-:Y:S01]  /*12800*/  ISETP.GE.AND P1, PT, R21, R190, PT ;  /* 0x000000be1500720c */ /* 0x000fe20003f26270 */
[----:B--2---:R-:W-:Y:S01]  /*12810*/  VIADD R38, R35, 0xffffff10 ;  /* 0xffffff1023267836 */ /* 0x004fe20000000000 */
[----:B------:R-:W-:-:S02]  /*12820*/  ISETP.GE.AND P0, PT, R21, R189, PT ;  /* 0x000000bd1500720c */ /* 0x000fc40003f06270 */
[----:B------:R-:W-:Y:S02]  /*12830*/  FSEL R62, R62, -INF , P1 ;  /* 0xff8000003e3e7808 */ /* 0x000fe40000800000 */
[-C--:B------:R-:W-:Y:S02]  /*12840*/  ISETP.GE.AND P1, PT, R11, R188.reuse, PT ;  /* 0x000000bc0b00720c */ /* 0x080fe40003f26270 */
[CC--:B------:R-:W-:Y:S02]  /*12850*/  ISETP.GE.AND P2, PT, R21.reuse, R185.reuse, PT ;  /* 0x000000b91500720c */ /* 0x0c0fe40003f46270 */
[----:B------:R-:W-:Y:S02]  /*12860*/  ISETP.GE.AND P4, PT, R21, R188, PT ;  /* 0x000000bc1500720c */ /* 0x000fe40003f86270 */
[----:B-1----:R-:W-:Y:S02]  /*12870*/  FSEL R21, R103, -INF , P0 ;  /* 0xff80000067157808 */ /* 0x002fe40000000000 */
[----:B------:R-:W-:-:S02]  /*12880*/  ISETP.GE.AND P0, PT, R23, R185, PT ;  /* 0x000000b91700720c */ /* 0x000fc40003f06270 */
[C---:B------:R-:W-:Y:S02]  /*12890*/  ISETP.GE.AND P5, PT, R11.reuse, R190, PT ;  /* 0x000000be0b00720c */ /* 0x040fe40003fa6270 */
[C---:B------:R-:W-:Y:S02]  /*128a0*/  ISETP.GE.AND P6, PT, R11.reuse, R185, PT ;  /* 0x000000b90b00720c */ /* 0x040fe40003fc6270 */
[----:B------:R-:W-:Y:S02]  /*128b0*/  @P1 LOP3.LUT R184, R184, 0x1, RZ, 0xfc, !PT ;  /* 0x00000001b8b81812 */ /* 0x000fe400078efcff */
[----:B------:R-:W-:Y:S02]  /*128c0*/  ISETP.GE.AND P3, PT, R11, R189, PT ;  /* 0x000000bd0b00720c */ /* 0x000fe40003f66270 */
[----:B------:R-:W-:Y:S02]  /*128d0*/  FSEL R11, R62, -INF , !P2 ;  /* 0xff8000003e0b7808 */ /* 0x000fe40005000000 */
[----:B------:R-:W-:-:S02]  /*128e0*/  LOP3.LUT P2, RZ, R184, 0x1, RZ, 0xc0, !PT ;  /* 0x00000001b8ff7812 */ /* 0x000fc4000784c0ff */
[----:B------:R-:W-:Y:S02]  /*128f0*/  LOP3.LUT R184, R184, 0xfffffffd, RZ, 0xc0, !PT ;  /* 0xfffffffdb8b87812 */ /* 0x000fe400078ec0ff */
[----:B------:R-:W-:Y:S02]  /*12900*/  ISETP.GE.AND P1, PT, R23, R190, PT ;  /* 0x000000be1700720c */ /* 0x000fe40003f26270 */
[----:B------:R-:W-:Y:S02]  /*12910*/  @P0 LOP3.LUT R184, R184, 0x2, RZ, 0xfc, !PT ;  /* 0x00000002b8b80812 */ /* 0x000fe400078efcff */
[----:B------:R-:W-:Y:S02]  /*12920*/  FSEL R21, R21, -INF , !P4 ;  /* 0xff80000015157808 */ /* 0x000fe40006000000 */
[C---:B------:R-:W-:Y:S02]  /*12930*/  ISETP.GE.AND P0, PT, R23.reuse, R189, PT ;  /* 0x000000bd1700720c */ /* 0x040fe40003f06270 */
[----:B------:R-:W-:Y:S01]  /*12940*/  ISETP.GE.AND P4, PT, R23, R188, PT ;  /* 0x000000bc1700720c */ /* 0x000fe20003f86270 */
[----:B------:R-:W-:Y:S01]  /*12950*/  VIADD R23, R35, 0xffffff09 ;  /* 0xffffff0923177836 */ /* 0x000fe20000000000 */
[----:B------:R-:W-:-:S02]  /*12960*/  FSEL R27, R102, -INF , P5 ;  /* 0xff800000661b7808 */ /* 0x000fc40002800000 */
[----:B------:R-:W-:Y:S02]  /*12970*/  FSEL R25, R108, -INF , P3 ;  /* 0xff8000006c197808 */ /* 0x000fe40001800000 */
[----:B------:R-:W-:Y:S02]  /*12980*/  FSEL R12, R12, -INF , P1 ;  /* 0xff8000000c0c7808 */ /* 0x000fe40000800000 */
[----:B------:R-:W-:Y:S02]  /*12990*/  FSEL R14, R14, -INF , P0 ;  /* 0xff8000000e0e7808 */ /* 0x000fe40000000000 */
[----:B------:R-:W-:Y:S02]  /*129a0*/  LOP3.LUT P1, RZ, R184, 0x2, RZ, 0xc0, !PT ;  /* 0x00000002b8ff7812 */ /* 0x000fe4000782c0ff */
[----:B------:R-:W-:Y:S02]  /*129b0*/  ISETP.GE.AND P0, PT, R38, R185, PT ;  /* 0x000000b92600720c */ /* 0x000fe40003f06270 */
[----:B------:R-:W-:-:S02]  /*129c0*/  FSEL R27, R27, -INF , !P6 ;  /* 0xff8000001b1b7808 */ /* 0x000fc40007000000 */
[----:B------:R-:W-:Y:S02]  /*129d0*/  FSEL R25, R25, -INF , !P2 ;  /* 0xff80000019197808 */ /* 0x000fe40005000000 */
[C---:B------:R-:W-:Y:S02]  /*129e0*/  ISETP.GE.AND P3, PT, R23.reuse, R190, PT ;  /* 0x000000be1700720c */ /* 0x040fe40003f66270 */
[C---:B------:R-:W-:Y:S02]  /*129f0*/  ISETP.GE.AND P6, PT, R23.reuse, R185, PT ;  /* 0x000000b91700720c */ /* 0x040fe40003fc6270 */
[C---:B------:R-:W-:Y:S02]  /*12a00*/  ISETP.GE.AND P2, PT, R23.reuse, R189, PT ;  /* 0x000000bd1700720c */ /* 0x040fe40003f46270 */
[----:B------:R-:W-:Y:S02]  /*12a10*/  ISETP.GE.AND P5, PT, R23, R188, PT ;  /* 0x000000bc1700720c */ /* 0x000fe40003fa6270 */
[----:B------:R-:W-:-:S02]  /*12a20*/  FSEL R23, R14, -INF , !P4 ;  /* 0xff8000000e177808 */ /* 0x000fc40006000000 */
        /* <DEDUP_REMOVED lines=13> */
[----:B------:R-:W-:-:S02]  /*12b00*/  FSEL R227, R110, -INF , !P1 ;  /* 0xff8000006ee37808 */ /* 0x000fc40004800000 */
[----:B------:R-:W-:Y:S02]  /*12b10*/  FSEL R41, R41, -INF , !P4 ;  /* 0xff80000029297808 */ /* 0x000fe40006000000 */
[----:B------:R-:W-:Y:S02]  /*12b20*/  P2R R14, PR, RZ, 0x1 ;  /* 0x00000001ff0e7803 */ /* 0x000fe40000000000 */
[CC--:B------:R-:W-:Y:S02]  /*12b30*/  ISETP.GE.AND P3, PT, R38.reuse, R190.reuse, PT ;  /* 0x000000be2600720c */ /* 0x0c0fe40003f66270 */
[-C--:B------:R-:W-:Y:S02]  /*12b40*/  ISETP.GE.AND P2, PT, R38, R189.reuse, PT ;  /* 0x000000bd2600720c */ /* 0x080fe40003f46270 */
[C---:B------:R-:W-:Y:S02]  /*12b50*/  ISETP.GE.AND P1, PT, R12.reuse, R190, PT ;  /* 0x000000be0c00720c */ /* 0x040fe40003f26270 */
[----:B------:R-:W-:-:S02]  /*12b60*/  ISETP.GE.AND P0, PT, R12, R189, PT ;  /* 0x000000bd0c00720c */ /* 0x000fc40003f06270 */
[-C--:B------:R-:W-:Y:S01]  /*12b70*/  ISETP.GE.AND P4, PT, R12, R188.reuse, PT ;  /* 0x000000bc0c00720c */ /* 0x080fe20003f86270 */
[----:B------:R-:W-:Y:S01]  /*12b80*/  VIADD R12, R35, 0xffffff20 ;  /* 0xffffff20230c7836 */ /* 0x000fe20000000000 */
[----:B------:R-:W-:Y:S02]  /*12b90*/  FSEL R15, R13, -INF , !P6 ;  /* 0xff8000000d0f7808 */ /* 0x000fe40007000000 */
        /* <DEDUP_REMOVED lines=8> */
[----:B------:R-:W-:Y:S02]  /*12c20*/  ISETP.NE.AND P1, PT, R14, RZ, PT ;  /* 0x000000ff0e00720c */ /* 0x000fe40003f25270 */
        /* <DEDUP_REMOVED lines=8> */
[----:B------:R-:W-:Y:S02]  /*12cb0*/  FSEL R47, R47, -INF , !P4 ;  /* 0xff8000002f2f7808 */ /* 0x000fe40006000000 */
[----:B------:R-:W-:Y:S02]  /*12cc0*/  P2R R38, PR, RZ, 0x1 ;  /* 0x00000001ff267803 */ /* 0x000fe40000000000 */
[C---:B------:R-:W-:Y:S02]  /*12cd0*/  ISETP.GE.AND P1, PT, R12.reuse, R190, PT ;  /* 0x000000be0c00720c */ /* 0x040fe40003f26270 */
[C---:B------:R-:W-:Y:S02]  /*12ce0*/  ISETP.GE.AND P0, PT, R12.reuse, R189, PT ;  /* 0x000000bd0c00720c */ /* 0x040fe40003f06270 */
[----:B------:R-:W-:Y:S01]  /*12cf0*/  ISETP.GE.AND P4, PT, R12, R188, PT ;  /* 0x000000bc0c00720c */ /* 0x000fe20003f86270 */
[C---:B------:R-:W-:Y:S01]  /*12d00*/  VIADD R12, R35.reuse, 0xffffff28 ;  /* 0xffffff28230c7836 */ /* 0x040fe20000000000 */
[----:B------:R-:W-:Y:S01]  /*12d10*/  FSEL R16, R16, -INF , P3 ;  /* 0xff80000010107808 */ /* 0x000fe20001800000 */
[----:B------:R-:W-:Y:S01]  /*12d20*/  VIADD R14, R35, 0xffffff21 ;  /* 0xffffff21230e7836 */ /* 0x000fe20000000000 */
[----:B------:R-:W-:-:S02]  /*12d30*/  FSEL R17, R17, -INF , P2 ;  /* 0xff80000011117808 */ /* 0x000fc40001000000 */
[----:B------:R-:W-:Y:S02]  /*12d40*/  FSEL R119, R119, -INF , P1 ;  /* 0xff80000077777808 */ /* 0x000fe40000800000 */
[----:B------:R-:W-:Y:S02]  /*12d50*/  FSEL R105, R105, -INF , P0 ;  /* 0xff80000069697808 */ /* 0x000fe40000000000 */
[----:B------:R-:W-:Y:S02]  /*12d60*/  ISETP.NE.AND P1, PT, R38, RZ, PT ;  /* 0x000000ff2600720c */ /* 0x000fe40003f25270 */
        /* <DEDUP_REMOVED lines=21> */
[----:B------:R-:W-:-:S02]  /*12ec0*/  ISETP.GE.AND P1, PT, R12, R190, PT ;  /* 0x000000be0c00720c */ /* 0x000fc40003f26270 */
[C---:B------:R-:W-:Y:S02]  /*12ed0*/  ISETP.GE.AND P0, PT, R12.reuse, R189, PT ;  /* 0x000000bd0c00720c */ /* 0x040fe40003f06270 */
[----:B------:R-:W-:Y:S01]  /*12ee0*/  ISETP.GE.AND P4, PT, R12, R188, PT ;  /* 0x000000bc0c00720c */ /* 0x000fe20003f86270 */
[----:B------:R-:W-:Y:S01]  /*12ef0*/  VIADD R12, R35, 0xffffff38 ;  /* 0xffffff38230c7836 */ /* 0x000fe20000000000 */
[----:B------:R-:W-:Y:S01]  /*12f00*/  FSEL R67, R67, -INF , P1 ;  /* 0xff80000043437808 */ /* 0x000fe20000800000 */
[----:B------:R-:W-:Y:S01]  /*12f10*/  VIADD R16, R35, 0xffffff29 ;  /* 0xffffff2923107836 */ /* 0x000fe20000000000 */
[----:B------:R-:W-:Y:S02]  /*12f20*/  FSEL R106, R106, -INF , P0 ;  /* 0xff8000006a6a7808 */ /* 0x000fe40000000000 */
[----:B------:R-:W-:Y:S02]  /*12f30*/  ISETP.NE.AND P1, PT, R14, RZ, PT ;  /* 0x000000ff0e00720c */ /* 0x000fe40003f25270 */
[----:B------:R-:W-:-:S02]  /*12f40*/  ISETP.GE.AND P0, PT, R12, R185, PT ;  /* 0x000000b90c00720c */ /* 0x000fc40003f06270 */
[----:B------:R-:W-:Y:S02]  /*12f50*/  FSEL R18, R18, -INF , P3 ;  /* 0xff80000012127808 */ /* 0x000fe40001800000 */
[----:B------:R-:W-:Y:S02]  /*12f60*/  FSEL R104, R104, -INF , P2 ;  /* 0xff80000068687808 */ /* 0x000fe40001000000 */
        /* <DEDUP_REMOVED lines=9> */
[----:B------:R-:W-:Y:S02]  /*13000*/  FSEL R221, R18, -INF , !P6 ;  /* 0xff80000012dd7808 */ /* 0x000fe40007000000 */
[----:B------:R-:W-:-:S02]  /*13010*/  FSEL R213, R104, -INF , !P5 ;  /* 0xff80000068d57808 */ /* 0x000fc40006800000 */
[C---:B------:R-:W-:Y:S02]  /*13020*/  ISETP.GE.AND P6, PT, R16.reuse, R185, PT ;  /* 0x000000b91000720c */ /* 0x040fe40003fc6270 */
[----:B------:R-:W-:Y:S01]  /*13030*/  ISETP.GE.AND P5, PT, R16, R188, PT ;  /* 0x000000bc1000720c */ /* 0x000fe20003fa6270 */
[----:B------:R-:W-:Y:S01]  /*13040*/  VIADD R16, R35, 0xffffff31 ;  /* 0xffffff3123107836 */ /* 0x000fe20000000000 */
[----:B------:R-:W-:Y:S02]  /*13050*/  FSEL R64, R64, -INF , P3 ;  /* 0xff80000040407808 */ /* 0x000fe40001800000 */
[----:B------:R-:W-:Y:S02]  /*13060*/  FSEL R65, R65, -INF , P2 ;  /* 0xff80000041417808 */ /* 0x000fe40001000000 */
[----:B------:R-:W-:Y:S02]  /*13070*/  FSEL R52, R52, -INF , P1 ;  /* 0xff80000034347808 */ /* 0x000fe40000800000 */
[----:B------:R-:W-:-:S02]  /*13080*/  ISETP.NE.AND P1, PT, R14, RZ, PT ;  /* 0x000000ff0e00720c */ /* 0x000fc40003f25270 */
        /* <DEDUP_REMOVED lines=9> */
[----:B------:R-:W-:Y:S02]  /*13120*/  FSEL R205, R52, -INF , !P1 ;  /* 0xff80000034cd7808 */ /* 0x000fe40004800000 */
[----:B------:R-:W-:Y:S02]  /*13130*/  ISETP.GE.AND P1, PT, R12, R190, PT ;  /* 0x000000be0c00720c */ /* 0x000fe40003f26270 */
[----:B------:R-:W-:Y:S02]  /*13140*/  FSEL R199, R59, -INF , !P4 ;  /* 0xff8000003bc77808 */ /* 0x000fe40006000000 */
[----:B------:R-:W-:-:S02]  /*13150*/  P2R R14, PR, RZ, 0x1 ;  /* 0x00000001ff0e7803 */ /* 0x000fc40000000000 */
[CC--:B------:R-:W-:Y:S02]  /*13160*/  ISETP.GE.AND P0, PT, R12.reuse, R189.reuse, PT ;  /* 0x000000bd0c00720c */ /* 0x0c0fe40003f06270 */
[----:B------:R-:W-:Y:S01]  /*13170*/  ISETP.GE.AND P4, PT, R12, R188, PT ;  /* 0x000000bc0c00720c */ /* 0x000fe20003f86270 */
[----:B------:R-:W-:Y:S01]  /*13180*/  VIADD R12, R35, 0xffffff48 ;  /* 0xffffff48230c7836 */ /* 0x000fe20000000000 */
[----:B------:R-:W-:Y:S02]  /*13190*/  FSEL R56, R56, -INF , P3 ;  /* 0xff80000038387808 */ /* 0x000fe40001800000 */
[----:B------:R-:W-:Y:S02]  /*131a0*/  FSEL R58, R58, -INF , P2 ;  /* 0xff8000003a3a7808 */ /* 0x000fe40001000000 */
[C---:B------:R-:W-:Y:S02]  /*131b0*/  ISETP.GE.AND P3, PT, R16.reuse, R190, PT ;  /* 0x000000be1000720c */ /* 0x040fe40003f66270 */
[----:B------:R-:W-:-:S02]  /*131c0*/  ISETP.GE.AND P2, PT, R16, R189, PT ;  /* 0x000000bd1000720c */ /* 0x000fc40003f46270 */
[----:B------:R-:W-:Y:S02]  /*131d0*/  FSEL R55, R55, -INF , P1 ;  /* 0xff80000037377808 */ /* 0x000fe40000800000 */
[----:B------:R-:W-:Y:S02]  /*131e0*/  ISETP.NE.AND P1, PT, R14, RZ, PT ;  /* 0x000000ff0e00720c */ /* 0x000fe40003f25270 */
[----:B------:R-:W-:Y:S02]  /*131f0*/  FSEL R193, R56, -INF , !P6 ;  /* 0xff80000038c17808 */ /* 0x000fe40007000000 */
[----:B------:R-:W-:Y:S02]  /*13200*/  FSEL R191, R58, -INF , !P5 ;  /* 0xff8000003abf7808 */ /* 0x000fe40006800000 */
[----:B------:R-:W-:Y:S02]  /*13210*/  FSEL R107, R107, -INF , P0 ;  /* 0xff8000006b6b7808 */ /* 0x000fe40000000000 */
[----:B------:R-:W-:-:S02]  /*13220*/  ISETP.GE.AND P6, PT, R16, R185, PT ;  /* 0x000000b91000720c */ /* 0x000fc40003fc6270 */
[----:B------:R-:W-:Y:S01]  /*13230*/  ISETP.GE.AND P5, PT, R16, R188, PT ;  /* 0x000000bc1000720c */ /* 0x000fe20003fa6270 */
[----:B------:R-:W-:Y:S01]  /*13240*/  VIADD R16, R35, 0xffffff41 ;  /* 0xffffff4123107836 */ /* 0x000fe20000000000 */
[----:B------:R-:W-:Y:S02]  /*13250*/  ISETP.GE.AND P0, PT, R12, R185, PT ;  /* 0x000000b90c00720c */ /* 0x000fe40003f06270 */
[----:B------:R-:W-:Y:S02]  /*13260*/  FSEL R53, R53, -INF , P3 ;  /* 0xff80000035357808 */ /* 0x000fe40001800000 */
[----:B------:R-:W-:Y:S02]  /*13270*/  FSEL R54, R54, -INF , P2 ;  /* 0xff80000036367808 */ /* 0x000fe40001000000 */
[----:B------:R-:W-:Y:S02]  /*13280*/  FSEL R175, R55, -INF , !P1 ;  /* 0xff80000037af7808 */ /* 0x000fe40004800000 */
[----:B------:R-:W-:-:S02]  /*13290*/  ISETP.GE.AND P1, PT, R12, R190, PT ;  /* 0x000000be0c00720c */ /* 0x000fc40003f26270 */
[----:B------:R-:W-:Y:S02]  /*132a0*/  P2R R14, PR, RZ, 0x1 ;  /* 0x00000001ff0e7803 */ /* 0x000fe40000000000 */
        /* <DEDUP_REMOVED lines=8> */
[C---:B------:R-:W-:Y:S02]  /*13330*/  ISETP.GE.AND P0, PT, R12.reuse, R189, PT ;  /* 0x000000bd0c00720c */ /* 0x040fe40003f06270 */
[----:B------:R-:W-:Y:S01]  /*13340*/  ISETP.GE.AND P4, PT, R12, R188, PT ;  /* 0x000000bc0c00720c */ /* 0x000fe20003f86270 */
[----:B------:R-:W-:Y:S01]  /*13350*/  VIADD R12, R35, 0xffffff50 ;  /* 0xffffff50230c7836 */ /* 0x000fe20000000000 */
[----:B------:R-:W-:Y:S02]  /*13360*/  FSEL R44, R44, -INF , P1 ;  /* 0xff8000002c2c7808 */ /* 0x000fe40000800000 */
[----:B------:R-:W-:-:S02]  /*13370*/  ISETP.NE.AND P1, PT, R14, RZ, PT ;  /* 0x000000ff0e00720c */ /* 0x000fc40003f25270 */
        /* <DEDUP_REMOVED lines=9> */
[----:B------:R-:W-:Y:S02]  /*13410*/  FSEL R46, R46, -INF , P2 ;  /* 0xff8000002e2e7808 */ /* 0x000fe40001000000 */
[----:B------:R-:W-:Y:S02]  /*13420*/  ISETP.GE.AND P0, PT, R12, R190, PT ;  /* 0x000000be0c00720c */ /* 0x000fe40003f06270 */
        /* <DEDUP_REMOVED lines=9> */
[----:B------:R-:W-:Y:S02]  /*134c0*/  FSEL R141, R122, -INF , !P5 ;  /* 0xff8000007a8d7808 */ /* 0x000fe40006800000 */
[-C--:B------:R-:W-:Y:S01]  /*134d0*/  ISETP.GE.AND P6, PT, R16, R185.reuse, PT ;  /* 0x000000b91000720c */ /* 0x080fe20003fc6270 */
[C---:B------:R-:W-:Y:S01]  /*134e0*/  VIADD R16, R35.reuse, 0xffffff51 ;  /* 0xffffff5123107836 */ /* 0x040fe20000000000 */
[----:B------:R-:W-:Y:S01]  /*134f0*/  ISETP.GE.AND P5, PT, R12, R185, PT ;  /* 0x000000b90c00720c */ /* 0x000fe20003fa6270 */
[----:B------:R-:W-:-:S03]  /*13500*/  VIADD R14, R35, 0xffffff59 ;  /* 0xffffff59230e7836 */ /* 0x000fc60000000000 */
[----:B------:R-:W-:Y:S02]  /*13510*/  ISETP.GE.AND P0, PT, R16, R189, PT ;  /* 0x000000bd1000720c */ /* 0x000fe40003f06270 */
[----:B------:R-:W-:Y:S02]  /*13520*/  FSEL R123, R123, -INF , P1 ;  /* 0xff8000007b7b7808 */ /* 0x000fe40000800000 */
[----:B------:R-:W-:Y:S02]  /*13530*/  LOP3.LUT R184, R184, 0xfffffffd, RZ, 0xc0, !PT ;  /* 0xfffffffdb8b87812 */ /* 0x000fe400078ec0ff */
[----:B------:R-:W-:Y:S02]  /*13540*/  FSEL R42, R42, -INF , P0 ;  /* 0xff8000002a2a7808 */ /* 0x000fe40000000000 */
        /* <DEDUP_REMOVED lines=13> */
[C---:B------:R-:W-:Y:S02]  /*13620*/  ISETP.GE.AND P2, PT, R16.reuse, R190, PT ;  /* 0x000000be1000720c */ /* 0x040fe40003f46270 */
[----:B------:R-:W-:-:S02]  /*13630*/  ISETP.GE.AND P6, PT, R16, R188, PT ;  /* 0x000000bc1000720c */ /* 0x000fc40003fc6270 */
[----:B------:R-:W-:Y:S02]  /*13640*/  @P0 LOP3.LUT R184, R184, 0x1, RZ, 0xfc, !PT ;  /* 0x00000001b8b80812 */ /* 0x000fe400078efcff */
[----:B------:R-:W-:Y:S02]  /*13650*/  FSEL R145, R121, -INF , !P4 ;  /* 0xff80000079917808 */ /* 0x000fe40006000000 */
[----:B------:R-:W-:Y:S02]  /*13660*/  ISETP.GE.AND P4, PT, R16, R185, PT ;  /* 0x000000b91000720c */ /* 0x000fe40003f86270 */
[----:B------:R-:W-:Y:S01]  /*13670*/  FSEL R40, R40, -INF , P2 ;  /* 0xff80000028287808 */ /* 0x000fe20001000000 */
[----:B------:R-:W-:Y:S01]  /*13680*/  LDSM.16.MT88.4 R16, [R158+0x6000] ;  /* 0x006000009e10783b */ /* 0x000fe20000004200 */
[----:B------:R-:W-:Y:S02]  /*13690*/  FSEL R55, R42, -INF , !P6 ;  /* 0xff8000002a377808 */ /* 0x000fe40007000000 */
[----:B------:R-:W-:-:S02]  /*136a0*/  LOP3.LUT P6, RZ, R184, 0x1, RZ, 0xc0, !PT ;  /* 0x00000001b8ff7812 */ /* 0x000fc400078cc0ff */
[----:B------:R-:W-:Y:S02]  /*136b0*/  FSEL R53, R37, -INF , !P5 ;  /* 0xff80000025357808 */ /* 0x000fe40006800000 */
[----:B------:R-:W-:Y:S02]  /*136c0*/  LOP3.LUT R184, R184, 0xfffffffb, RZ, 0xc0, !PT ;  /* 0xfffffffbb8b87812 */ /* 0x000fe400078ec0ff */
[----:B------:R-:W-:Y:S02]  /*136d0*/  ISETP.GE.AND P5, PT, R12, R188, PT ;  /* 0x000000bc0c00720c */ /* 0x000fe40003fa6270 */
[----:B------:R-:W-:Y:S02]  /*136e0*/  FSEL R139, R40, -INF , !P4 ;  /* 0xff800000288b7808 */ /* 0x000fe40006000000 */
[----:B------:R-:W-:Y:S02]  /*136f0*/  ISETP.GE.AND P4, PT, R14, R190, PT ;  /* 0x000000be0e00720c */ /* 0x000fe40003f86270 */
[----:B------:R-:W-:-:S02]  /*13700*/  @P3 LOP3.LUT R184, R184, 0x4, RZ, 0xfc, !PT ;  /* 0x00000004b8b83812 */ /* 0x000fc400078efcff */
[----:B------:R-:W-:Y:S02]  /*13710*/  FSEL R135, R4, -INF , P4 ;  /* 0xff80000004877808 */ /* 0x000fe40002000000 */
[C---:B------:R-:W-:Y:S02]  /*13720*/  LOP3.LUT P4, RZ, R184.reuse, 0x4, RZ, 0xc0, !PT ;  /* 0x00000004b8ff7812 */ /* 0x040fe4000788c0ff */
[----:B------:R-:W-:Y:S02]  /*13730*/  LOP3.LUT R184, R184, 0xfffffffd, RZ, 0xc0, !PT ;  /* 0xfffffffdb8b87812 */ /* 0x000fe400078ec0ff */
[----:B------:R-:W-:Y:S02]  /*13740*/  ISETP.GE.AND P3, PT, R12, R189, PT ;  /* 0x000000bd0c00720c */ /* 0x000fe40003f66270 */
[----:B------:R-:W-:Y:S01]  /*13750*/  @P5 LOP3.LUT R184, R184, 0x2, RZ, 0xfc, !PT ;  /* 0x00000002b8b85812 */ /* 0x000fe200078efcff */
[----:B------:R-:W-:Y:S01]  /*13760*/  VIADD R4, R35, 0xffffff68 ;  /* 0xffffff6823047836 */ /* 0x000fe20000000000 */
[----:B------:R-:W-:-:S02]  /*13770*/  FSEL R33, R33, -INF , P3 ;  /* 0xff80000021217808 */ /* 0x000fc40001800000 */
[----:B------:R-:W-:-:S04]  /*13780*/  LOP3.LUT P3, RZ, R184, 0x2, RZ, 0xc0, !PT ;  /* 0x00000002b8ff7812 */ /* 0x000fc8000786c0ff */
[----:B------:R-:W-:Y:S02]  /*13790*/  FSEL R117, R33, -INF , !P3 ;  /* 0xff80000021757808 */ /* 0x000fe40005800000 */
[-C--:B------:R-:W-:Y:S02]  /*137a0*/  ISETP.GE.AND P3, PT, R4, R189.reuse, PT ;  /* 0x000000bd0400720c */ /* 0x080fe40003f66270 */
[----:B------:R-:W-:Y:S02]  /*137b0*/  FSEL R137, R36, -INF , !P1 ;  /* 0xff80000024897808 */ /* 0x000fe40004800000 */
[----:B------:R-:W-:Y:S01]  /*137c0*/  ISETP.GE.AND P1, PT, R12, R190, PT ;  /* 0x000000be0c00720c */ /* 0x000fe20003f26270 */
[----:B------:R-:W-:Y:S01]  /*137d0*/  VIADD R12, R35, 0xffffff61 ;  /* 0xffffff61230c7836 */ /* 0x000fe20000000000 */
[----:B------:R-:W-:Y:S01]  /*137e0*/  LOP3.LUT R184, R184, 0xfffffffe, RZ, 0xc0, !PT ;  /* 0xfffffffeb8b87812 */ /* 0x000fe200078ec0ff */
[----:B------:R-:W-:Y:S01]  /*137f0*/  LDSM.16.MT88.4 R36, [R156+0x6000] ;  /* 0x006000009c24783b */ /* 0x000fe20000004200 */
[----:B------:R-:W-:-:S02]  /*13800*/  ISETP.GE.AND P0, PT, R14, R189, PT ;  /* 0x000000bd0e00720c */ /* 0x000fc40003f06270 */
[----:B------:R-:W-:-:S03]  /*13810*/  ISETP.GE.AND P5, PT, R12, R190, PT ;  /* 0x000000be0c00720c */ /* 0x000fc60003fa6270 */
[----:B------:R-:W-:Y:S02]  /*13820*/  @P3 LOP3.LUT R184, R184, 0x1, RZ, 0xfc, !PT ;  /* 0x00000001b8b83812 */ /* 0x000fe400078efcff */
[-C--:B------:R-:W-:Y:S02]  /*13830*/  ISETP.GE.AND P3, PT, R4, R188.reuse, PT ;  /* 0x000000bc0400720c */ /* 0x080fe40003f66270 */
[----:B------:R-:W-:Y:S02]  /*13840*/  ISETP.GE.AND P2, PT, R14, R188, PT ;  /* 0x000000bc0e00720c */ /* 0x000fe40003f46270 */
[----:B------:R-:W-:Y:S02]  /*13850*/  FSEL R5, R5, -INF , P0 ;  /* 0xff80000005057808 */ /* 0x000fe40000000000 */
[----:B------:R-:W-:Y:S02]  /*13860*/  FSEL R135, R135, -INF , !P6 ;  /* 0xff80000087877808 */ /* 0x000fe40007000000 */
[----:B------:R-:W-:-:S02]  /*13870*/  ISETP.GE.AND P6, PT, R12, R185, PT ;  /* 0x000000b90c00720c */ /* 0x000fc40003fc6270 */
[----:B------:R-:W-:Y:S02]  /*13880*/  FSEL R6, R6, -INF , P5 ;  /* 0xff80000006067808 */ /* 0x000fe40002800000 */
[----:B------:R-:W-:Y:S01]  /*13890*/  FSEL R131, R5, -INF , !P2 ;  /* 0xff80000005837808 */ /* 0x000fe20005000000 */
[----:B------:R-:W-:Y:S01]  /*138a0*/  VIADD R5, R35, 0xffffff69 ;  /* 0xffffff6923057836 */ /* 0x000fe20000000000 */
[----:B------:R-:W-:Y:S02]  /*138b0*/  ISETP.GE.AND P0, PT, R12, R189, PT ;  /* 0x000000bd0c00720c */ /* 0x000fe40003f06270 */
[----:B------:R-:W-:Y:S02]  /*138c0*/  LOP3.LUT R184, R184, 0xfffffffb, RZ, 0xc0, !PT ;  /* 0xfffffffbb8b87812 */ /* 0x000fe400078ec0ff */
[----:B------:R-:W-:Y:S02]  /*138d0*/  FSEL R123, R6, -INF , !P6 ;  /* 0xff800000067b7808 */ /* 0x000fe40007000000 */
[----:B------:R-:W-:-:S02]  /*138e0*/  FMNMX3.FTZ R6, R2, R11, R27, !PT ;  /* 0x0000000b02067276 */ /* 0x000fc4000781001b */
[----:B------:R-:W-:Y:S02]  /*138f0*/  ISETP.GE.AND P2, PT, R12, R188, PT ;  /* 0x000000bc0c00720c */ /* 0x000fe40003f46270 */
[----:B------:R-:W-:Y:S02]  /*13900*/  FSEL R7, R7, -INF , P0 ;  /* 0xff80000007077808 */ /* 0x000fe40000000000 */
[----:B------:R-:W-:Y:S02]  /*13910*/  @P3 LOP3.LUT R184, R184, 0x4, RZ, 0xfc, !PT ;  /* 0x00000004b8b83812 */ /* 0x000fe400078efcff */
[----:B------:R-:W-:Y:S02]  /*13920*/  ISETP.GE.AND P3, PT, R5, R190, PT ;  /* 0x000000be0500720c */ /* 0x000fe40003f66270 */
[----:B------:R-:W-:Y:S02]  /*13930*/  FMNMX3.FTZ R6, R6, R31, R15, !PT ;  /* 0x0000001f06067276 */ /* 0x000fe4000781000f */
[----:B------:R-:W-:-:S02]  /*13940*/  FSEL R115, R7, -INF , !P2 ;  /* 0xff80000007737808 */ /* 0x000fc40005000000 */
[C---:B------:R-:W-:Y:S02]  /*13950*/  ISETP.GE.AND P2, PT, R5.reuse, R188, PT ;  /* 0x000000bc0500720c */ /* 0x040fe40003f46270 */
[----:B------:R-:W-:Y:S02]  /*13960*/  ISETP.GE.AND P5, PT, R5, R185, PT ;  /* 0x000000b90500720c */ /* 0x000fe40003fa6270 */
[----:B------:R-:W-:Y:S02]  /*13970*/  FSEL R8, R8, -INF , P3 ;  /* 0xff80000008087808 */ /* 0x000fe40001800000 */
[----:B------:R-:W-:Y:S02]  /*13980*/  FMNMX3.FTZ R6, R6, R227, R225, !PT ;  /* 0x000000e306067276 */ /* 0x000fe400078100e1 */
[----:B------:R-:W-:Y:S02]  /*13990*/  FSEL R32, R32, -INF , P1 ;  /* 0xff80000020207808 */ /* 0x000fe40000800000 */
[----:B------:R-:W-:-:S02]  /*139a0*/  FSEL R119, R8, -INF , !P5 ;  /* 0xff80000008777808 */ /* 0x000fc40006800000 */
[----:B------:R-:W-:Y:S02]  /*139b0*/  FMNMX3.FTZ R6, R6, R51, R43, !PT ;  /* 0x0000003306067276 */ /* 0x000fe4000781002b */
[----:B------:R-:W-:Y:S02]  /*139c0*/  FMNMX3.FTZ R8, R0, R21, R25, !PT ;  /* 0x0000001500087276 */ /* 0x000fe40007810019 */
[----:B------:R-:W-:Y:S02]  /*139d0*/  FSEL R125, R32, -INF , !P4 ;  /* 0xff800000207d7808 */ /* 0x000fe40006000000 */
[C---:B------:R-:W-:Y:S02]  /*139e0*/  ISETP.GE.AND P1, PT, R4.reuse, R190, PT ;  /* 0x000000be0400720c */ /* 0x040fe40003f26270 */
[----:B------:R-:W-:Y:S01]  /*139f0*/  ISETP.GE.AND P4, PT, R4, R185, PT ;  /* 0x000000b90400720c */ /* 0x000fe20003f86270 */
[----:B------:R-:W-:Y:S01]  /*13a00*/  VIADD R4, R35, 0xffffff70 ;  /* 0xffffff7023047836 */ /* 0x000fe20000000000 */
[----:B------:R-:W-:-:S02]  /*13a10*/  LOP3.LUT P6, RZ, R184, 0x1, RZ, 0xc0, !PT ;  /* 0x00000001b8ff7812 */ /* 0x000fc400078cc0ff */
[----:B------:R-:W-:Y:S02]  /*13a20*/  LOP3.LUT R184, R184, 0xfffffffd, RZ, 0xc0, !PT ;  /* 0xfffffffdb8b87812 */ /* 0x000fe400078ec0ff */
[----:B------:R-:W-:Y:S02]  /*13a30*/  FMNMX3.FTZ R6, R6, R223, R221, !PT ;  /* 0x000000df06067276 */ /* 0x000fe400078100dd */
[----:B------:R-:W-:Y:S02]  /*13a40*/  FMNMX3.FTZ R8, R8, R23, R13, !PT ;  /* 0x0000001708087276 */ /* 0x000fe4000781000d */
[----:B------:R-:W-:Y:S02]  /*13a50*/  FSEL R28, R28, -INF , P1 ;  /* 0xff8000001c1c7808 */ /* 0x000fe40000800000 */
[----:B------:R-:W-:Y:S02]  /*13a60*/  @P2 LOP3.LUT R184, R184, 0x2, RZ, 0xfc, !PT ;  /* 0x00000002b8b82812 */ /* 0x000fe400078efcff */
        /* <DEDUP_REMOVED lines=11> */
[----:B------:R-:W-:Y:S02]  /*13b20*/  FMNMX3.FTZ R8, R8, R47, R45, !PT ;  /* 0x0000002f08087276 */ /* 0x000fe4000781002d */
[----:B------:R-:W-:Y:S02]  /*13b30*/  FSEL R29, R29, -INF , P0 ;  /* 0xff8000001d1d7808 */ /* 0x000fe40000000000 */
[----:B------:R-:W-:-:S02]  /*13b40*/  ISETP.GE.AND P0, PT, R4, R190, PT ;  /* 0x000000be0400720c */ /* 0x000fc40003f06270 */
[----:B------:R-:W-:Y:S02]  /*13b50*/  FMNMX3.FTZ R6, R6, R205, R203, !PT ;  /* 0x000000cd06067276 */ /* 0x000fe400078100cb */
[----:B------:R-:W-:Y:S02]  /*13b60*/  FSEL R121, R28, -INF , !P4 ;  /* 0xff8000001c797808 */ /* 0x000fe40006000000 */
[----:B------:R-:W-:Y:S02]  /*13b70*/  FSEL R105, R24, -INF , !P2 ;  /* 0xff80000018697808 */ /* 0x000fe40005000000 */
[----:B------:R-:W-:Y:S02]  /*13b80*/  FMNMX3.FTZ R8, R8, R215, R213, !PT ;  /* 0x000000d708087276 */ /* 0x000fe400078100d5 */
[C---:B------:R-:W-:Y:S02]  /*13b90*/  ISETP.GE.AND P1, PT, R4.reuse, R185, PT ;  /* 0x000000b90400720c */ /* 0x040fe40003f26270 */
[----:B------:R-:W-:-:S02]  /*13ba0*/  ISETP.GE.AND P2, PT, R4, R189, PT ;  /* 0x000000bd0400720c */ /* 0x000fc40003f46270 */
[----:B------:R-:W-:Y:S01]  /*13bb0*/  ISETP.GE.AND P4, PT, R4, R188, PT ;  /* 0x000000bc0400720c */ /* 0x000fe20003f86270 */
[----:B------:R-:W-:Y:S01]  /*13bc0*/  VIADD R4, R35, 0xffffff78 ;  /* 0xffffff7823047836 */ /* 0x000fe20000000000 */
[----:B------:R-:W-:Y:S02]  /*13bd0*/  FSEL R10, R10, -INF , P0 ;  /* 0xff8000000a0a7808 */ /* 0x000fe40000000000 */
[----:B------:R-:W-:Y:S02]  /*13be0*/  FMNMX3.FTZ R6, R6, R175, R155, !PT ;  /* 0x000000af06067276 */ /* 0x000fe4000781009b */
[----:B------:R-:W-:Y:S02]  /*13bf0*/  FMNMX3.FTZ R8, R8, R211, R209, !PT ;  /* 0x000000d308087276 */ /* 0x000fe400078100d1 */
[----:B------:R-:W-:Y:S02]  /*13c00*/  FSEL R30, R30, -INF , P3 ;  /* 0xff8000001e1e7808 */ /* 0x000fe40001800000 */
[----:B------:R-:W-:-:S02]  /*13c10*/  FSEL R103, R10, -INF , !P1 ;  /* 0xff8000000a677808 */ /* 0x000fc40004800000 */
[----:B------:R-:W-:Y:S02]  /*13c20*/  FSEL R26, R26, -INF , P2 ;  /* 0xff8000001a1a7808 */ /* 0x000fe40001000000 */
[C---:B------:R-:W-:Y:S02]  /*13c30*/  ISETP.GE.AND P3, PT, R4.reuse, R190, PT ;  /* 0x000000be0400720c */ /* 0x040fe40003f66270 */
[C---:B------:R-:W-:Y:S02]  /*13c40*/  ISETP.GE.AND P0, PT, R4.reuse, R185, PT ;  /* 0x000000b90400720c */ /* 0x040fe40003f06270 */
[----:B------:R-:W-:Y:S02]  /*13c50*/  ISETP.GE.AND P1, PT, R4, R189, PT ;  /* 0x000000bd0400720c */ /* 0x000fe40003f26270 */
[----:B------:R-:W-:Y:S02]  /*13c60*/  FMNMX3.FTZ R6, R6, R153, R151, !PT ;  /* 0x0000009906067276 */ /* 0x000fe40007810097 */
[----:B------:R-:W-:-:S02]  /*13c70*/  ISETP.GE.AND P2, PT, R4, R188, PT ;  /* 0x000000bc0400720c */ /* 0x000fc40003f46270 */
[----:B------:R-:W-:Y:S02]  /*13c80*/  FMNMX3.FTZ R4, R8, R201, R191, !PT ;  /* 0x000000c908047276 */ /* 0x000fe400078100bf */
[----:B------:R-:W-:Y:S02]  /*13c90*/  FMNMX3.FTZ R6, R6, R141, R139, !PT ;  /* 0x0000008d06067276 */ /* 0x000fe4000781008b */
[----:B------:R-:W-:Y:S02]  /*13ca0*/  FMNMX3.FTZ R4, R4, R199, R197, !PT ;  /* 0x000000c704047276 */ /* 0x000fe400078100c5 */
[----:B------:R-:W-:Y:S02]  /*13cb0*/  FMNMX3.FTZ R6, R6, R137, R135, !PT ;  /* 0x0000008906067276 */ /* 0x000fe40007810087 */
[----:B------:R-:W-:Y:S01]  /*13cc0*/  FMNMX3.FTZ R4, R4, R149, R147, !PT ;  /* 0x0000009504047276 */ /* 0x000fe20007810093 */
[----:B------:R-:W-:Y:S01]  /*13cd0*/  VIADD R35, R35, 0xffffff79 ;  /* 0xffffff7923237836 */ /* 0x000fe20000000000 */
[----:B------:R-:W-:-:S02]  /*13ce0*/  FSEL R34, R34, -INF , P3 ;  /* 0xff80000022227808 */ /* 0x000fc40001800000 */
[----:B------:R-:W-:Y:S02]  /*13cf0*/  FMNMX3.FTZ R8, R6, R125, R123, !PT ;  /* 0x0000007d06087276 */ /* 0x000fe4000781007b */
[----:B------:R-:W-:Y:S02]  /*13d00*/  FMNMX3.FTZ R6, R4, R145, R143, !PT ;  /* 0x0000009104067276 */ /* 0x000fe4000781008f */
[----:B------:R-:W-:Y:S02]  /*13d10*/  FSEL R67, R34, -INF , !P0 ;  /* 0xff80000022437808 */ /* 0x000fe40004000000 */
[----:B------:R-:W-:Y:S02]  /*13d20*/  ISETP.GE.AND P0, PT, R35, R190, PT ;  /* 0x000000be2300720c */ /* 0x000fe40003f06270 */
[----:B------:R-:W-:Y:S02]  /*13d30*/  FMNMX3.FTZ R6, R6, R133, R55, !PT ;  /* 0x0000008506067276 */ /* 0x000fe40007810037 */
[----:B------:R-:W-:-:S02]  /*13d40*/  FSEL R22, R22, -INF , P1 ;  /* 0xff80000016167808 */ /* 0x000fc40000800000 */
[----:B------:R-:W-:Y:S02]  /*13d50*/  ISETP.GE.AND P1, PT, R35, R185, PT ;  /* 0x000000b92300720c */ /* 0x000fe40003f26270 */
[----:B------:R-:W-:Y:S02]  /*13d60*/  FSEL R20, R20, -INF , P0 ;  /* 0xff80000014147808 */ /* 0x000fe40000000000 */
[----:B------:R-:W-:Y:S02]  /*13d70*/  FMNMX3.FTZ R4, R8, R121, R119, !PT ;  /* 0x0000007908047276 */ /* 0x000fe40007810077 */
[C---:B------:R-:W-:Y:S02]  /*13d80*/  LOP3.LUT P5, RZ, R184.reuse, 0x2, RZ, 0xc0, !PT ;  /* 0x00000002b8ff7812 */ /* 0x040fe400078ac0ff */
[----:B------:R-:W-:Y:S02]  /*13d90*/  LOP3.LUT P3, RZ, R184, 0x4, RZ, 0xc0, !PT ;  /* 0x00000004b8ff7812 */ /* 0x000fe4000786c0ff */
[----:B------:R-:W-:-:S02]  /*13da0*/  FMNMX3.FTZ R6, R6, R53, R131, !PT ;  /* 0x0000003506067276 */ /* 0x000fc40007810083 */
[----:B------:R-:W-:Y:S02]  /*13db0*/  ISETP.GE.AND P0, PT, R35, R189, PT ;  /* 0x000000bd2300720c */ /* 0x000fe40003f06270 */
[----:B------:R-:W-:Y:S02]  /*13dc0*/  FSEL R65, R20, -INF , !P1 ;  /* 0xff80000014417808 */ /* 0x000fe40004800000 */
[----:B------:R-:W-:Y:S02]  /*13dd0*/  FMNMX3.FTZ R4, R4, R105, R103, !PT ;  /* 0x0000006904047276 */ /* 0x000fe40007810067 */
[----:B------:R-:W-:Y:S02]  /*13de0*/  FSEL R113, R9, -INF , !P3 ;  /* 0xff80000009717808 */ /* 0x000fe40005800000 */
[----:B------:R-:W-:Y:S02]  /*13df0*/  FSEL R107, R29, -INF , !P5 ;  /* 0xff8000001d6b7808 */ /* 0x000fe40006800000 */
[----:B------:R-:W-:-:S02]  /*13e00*/  FMNMX3.FTZ R6, R6, R117, R115, !PT ;  /* 0x0000007506067276 */ /* 0x000fc40007810073 */
[----:B------:R-:W-:Y:S02]  /*13e10*/  FSEL R58, R3, -INF , P0 ;  /* 0xff800000033a7808 */ /* 0x000fe40000000000 */
[----:B------:R-:W-:Y:S02]  /*13e20*/  FMNMX3.FTZ R3, R4, R67, R65, !PT ;  /* 0x0000004304037276 */ /* 0x000fe40007810041 */
[----:B------:R-:W-:Y:S02]  /*13e30*/  ISETP.GE.AND P1, PT, R35, R188, PT ;  /* 0x000000bc2300720c */ /* 0x000fe40003f26270 */
[----:B------:R-:W-:Y:S02]  /*13e40*/  FSEL R62, R30, -INF , !P6 ;  /* 0xff8000001e3e7808 */ /* 0x000fe40007000000 */
[----:B------:R-:W-:Y:S02]  /*13e50*/  FSEL R60, R26, -INF , !P4 ;  /* 0xff8000001a3c7808 */ /* 0x000fe40006000000 */
[----:B------:R-:W-:Y:S01]  /*13e60*/  FMNMX3.FTZ R5, R6, R113, R107, !PT ;  /* 0x0000007106057276 */ /* 0x000fe2000781006b */
[----:B------:R-:W1:Y:S01]  /*13e70*/  SHFL.BFLY PT, R4, R3, 0x2, 0x1f ;  /* 0x0c401f0003047f89 */ /* 0x000e6200000e0000 */
[----:B------:R-:W-:-:S02]  /*13e80*/  FSEL R59, R22, -INF , !P2 ;  /* 0xff800000163b7808 */ /* 0x000fc40005000000 */
        /* <DEDUP_REMOVED lines=10> */
[----:B---3--:R-:W-:-:S03]  /*13f30*/  FMUL.FTZ R64, R57, R56 ;  /* 0x0000003839407220 */ /* 0x008fc60000410000 */
[----:B------:R-:W-:Y:S02]  /*13f40*/  FSEL R5, R56, RZ, P0 ;  /* 0x000000ff38057208 */ /* 0x000fe40000000000 */
[----:B--2---:R-:W-:-:S03]  /*13f50*/  FMNMX.FTZ R3, R7, R4, !PT ;  /* 0x0000000407037209 */ /* 0x004fc60007810000 */
[----:B------:R-:W-:Y:S01]  /*13f60*/  FADD.FTZ R4, R2, -R5 ;  /* 0x8000000502047221 */ /* 0x000fe20000010000 */
[----:B------:R-:W-:Y:S02]  /*13f70*/  FSEL R64, R64, RZ, P0 ;  /* 0x000000ff40407208 */ /* 0x000fe40000000000 */
[----:B------:R-:W-:Y:S01]  /*13f80*/  FSETP.NEU.FTZ.AND P0, PT, R3, -INF , PT ;  /* 0xff8000000300780b */ /* 0x000fe20003f1d000 */
[----:B------:R-:W-:-:S05]  /*13f90*/  FMUL.FTZ R2, R57, R3 ;  /* 0x0000000339027220 */ /* 0x000fca0000410000 */
[----:B------:R-:W-:Y:S01]  /*13fa0*/  FSEL R2, R2, RZ, P0 ;  /* 0x000000ff02027208 */ /* 0x000fe20000000000 */
[----:B------:R-:W-:-:S04]  /*13fb0*/  FFMA.FTZ R104, R27, R57, -R64 ;  /* 0x000000391b687223 */ /* 0x000fc80000010840 */
[----:B------:R-:W-:Y:S02]  /*13fc0*/  FFMA.FTZ R102, R25, R57, -R2 ;  /* 0x0000003919667223 */ /* 0x000fe40000010802 */
[----:B------:R-:W1:Y:S01]  /*13fd0*/  LDSM.16.MT88.4 R24, [R157+0x6000] ;  /* 0x006000009d18783b */ /* 0x000e620000004200 */
[----:B------:R-:W-:-:S05]  /*13fe0*/  FSEL R5, R3, RZ, P0 ;  /* 0x000000ff03057208 */ /* 0x000fca0000000000 */
[----:B------:R-:W-:Y:S01]  /*13ff0*/  FADD.FTZ R0, R0, -R5 ;  /* 0x8000000500007221 */ /* 0x000fe20000010000 */
[-CC-:B------:R-:W-:Y:S01]  /*14000*/  FFMA.FTZ R129, R11, R57.reuse, -R64.reuse ;  /* 0x000000390b817223 */ /* 0x180fe20000010840 */
[-CC-:B------:R-:W-:Y:S01]  /*14010*/  FFMA.FTZ R109, R31, R57.reuse, -R64.reuse ;  /* 0x000000391f6d7223 */ /* 0x180fe20000010840 */
[-C--:B------:R-:W-:Y:S01]  /*14020*/  FFMA.FTZ R66, R15, R57.reuse, -R64 ;  /* 0x000000390f427223 */ /* 0x080fe20000010840 */
[----:B------:R-:W-:Y:S01]  /*14030*/  FMUL.FTZ R110, R57, R0 ;  /* 0x00000000396e7220 */ /* 0x000fe20000410000 */
[-CC-:B------:R-:W-:Y:S01]  /*14040*/  FFMA.FTZ R108, R21, R57.reuse, -R2.reuse ;  /* 0x00000039156c7223 */ /* 0x180fe20000010802 */
[-CC-:B------:R-:W-:Y:S01]  /*14050*/  FFMA.FTZ R111, R23, R57.reuse, -R2.reuse ;  /* 0x00000039176f7223 */ /* 0x180fe20000010802 */
[----:B------:R-:W-:Y:S01]  /*14060*/  FFMA.FTZ R0, R13, R57, -R2 ;  /* 0x000000390d007223 */ /* 0x000fe20000010802 */
[----:B------:R-:W-:Y:S01]  /*14070*/  FMUL.FTZ R4, R57, R4 ;  /* 0x0000000439047220 */ /* 0x000fe20000410000 */
[----:B------:R-:W-:Y:S01]  /*14080*/  MUFU.EX2 R129, R129 ;  /* 0x0000008100817308 */ /* 0x000fe20000000800 */
[----:B------:R-:W2:Y:S03]  /*14090*/  LDSM.16.MT88.4 R8, [R162+0x6000] ;  /* 0x00600000a208783b */ /* 0x000ea60000004200 */
[----:B------:R-:W3:Y:S04]  /*140a0*/  MUFU.EX2 R104, R104 ;  /* 0x0000006800687308 */ /* 0x000ee80000000800 */
[----:B------:R-:W-:Y:S04]  /*140b0*/  MUFU.EX2 R109, R109 ;  /* 0x0000006d006d7308 */ /* 0x000fe80000000800 */
[----:B------:R-:W-:Y:S04]  /*140c0*/  MUFU.EX2 R66, R66 ;  /* 0x0000004200427308 */ /* 0x000fe80000000800 */
[----:B------:R-:W4:Y:S04]  /*140d0*/  MUFU.EX2 R106, R4 ;  /* 0x00000004006a7308 */ /* 0x000f280000000800 */
[----:B------:R-:W-:Y:S04]  /*140e0*/  MUFU.EX2 R108, R108 ;  /* 0x0000006c006c7308 */ /* 0x000fe80000000800 */
[----:B------:R-:W5:Y:S04]  /*140f0*/  MUFU.EX2 R102, R102 ;  /* 0x0000006600667308 */ /* 0x000f680000000800 */
[----:B------:R-:W1:Y:S04]  /*14100*/  MUFU.EX2 R110, R110 ;  /* 0x0000006e006e7308 */ /* 0x000e680000000800 */
[----:B------:R-:W-:Y:S04]  /*14110*/  MUFU.EX2 R111, R111 ;  /* 0x0000006f006f7308 */ /* 0x000fe80000000800 */
[----:B------:R-:W2:Y:S01]  /*14120*/  MUFU.EX2 R0, R0 ;  /* 0x0000000000007308 */ /* 0x000ea20000000800 */
[----:B---3--:R-:W-:Y:S01]  /*14130*/  F2FP.BF16.F32.PACK_AB R32, R104, R129 ;  /* 0x000000816820723e */ /* 0x008fe200000010ff */
[-C--:B----4-:R-:W-:Y:S01]  /*14140*/  FMUL.FTZ R20, R80, R106.reuse ;  /* 0x0000006a50147220 */ /* 0x090fe20000410000 */
[----:B------:R-:W-:Y:S01]  /*14150*/  F2FP.BF16.F32.PACK_AB R34, R66, R109 ;  /* 0x0000006d4222723e */ /* 0x000fe200000010ff */
[----:B------:R-:W-:Y:S01]  /*14160*/  FMUL.FTZ R21, R81, R106 ;  /* 0x0000006a51157220 */ /* 0x000fe20000410000 */
[----:B-----5:R-:W-:Y:S01]  /*14170*/  F2FP.BF16.F32.PACK_AB R33, R102, R108 ;  /* 0x0000006c6621723e */ /* 0x020fe200000010ff */
[-C--:B-1----:R-:W-:Y:S01]  /*14180*/  FMUL.FTZ R22, R82, R110.reuse ;  /* 0x0000006e52167220 */ /* 0x082fe20000410000 */
[----:B------:R-:W-:Y:S01]  /*14190*/  FMUL.FTZ R23, R83, R110 ;  /* 0x0000006e53177220 */ /* 0x000fe20000410000 */
[-C--:B------:R-:W-:Y:S01]  /*141a0*/  FMUL.FTZ R76, R76, R106.reuse ;  /* 0x0000006a4c4c7220 */ /* 0x080fe20000410000 */
[----:B------:R-:W-:Y:S01]  /*141b0*/  FMUL.FTZ R77, R77, R106 ;  /* 0x0000006a4d4d7220 */ /* 0x000fe20000410000 */
[-C--:B------:R-:W-:Y:S01]  /*141c0*/  FMUL.FTZ R78, R78, R110.reuse ;  /* 0x0000006e4e4e7220 */ /* 0x080fe20000410000 */
[----:B------:R-:W-:Y:S01]  /*141d0*/  FMUL.FTZ R79, R79, R110 ;  /* 0x0000006e4f4f7220 */ /* 0x000fe20000410000 */
[----:B--2---:R-:W-:Y:S01]  /*141e0*/  F2FP.BF16.F32.PACK_AB R35, R0, R111 ;  /* 0x0000006f0023723e */ /* 0x004fe200000010ff */
[----:B------:R-:W-:Y:S01]  /*141f0*/  FMUL.FTZ R29, R73, R106 ;  /* 0x0000006a491d7220 */ /* 0x000fe20000410000 */
[----:B------:R-:W-:-:S05]  /*14200*/  FFMA.FTZ R73, R43, R57, -R64 ;  /* 0x000000392b497223 */ /* 0x000fca0000010840 */
[C---:B------:R-:W-:Y:S08]  /*14210*/  HMMA.16816.F32.BF16 R20, R32.reuse, R24, R20 ;  /* 0x000000182014723c */ /* 0x040ff00000041814 */
[----:B------:R-:W-:Y:S01]  /*14220*/  HMMA.16816.F32.BF16 R24, R32, R26, R76 ;  /* 0x0000001a2018723c */ /* 0x000fe2000004184c */
[-CC-:B------:R-:W-:Y:S02]  /*14230*/  FFMA.FTZ R79, R41, R57.reuse, -R2.reuse ;  /* 0x00000039294f7223 */ /* 0x180fe40000010802 */
[----:B------:R-:W1:Y:S01]  /*14240*/  LDSM.16.MT88.4 R40, [R162+0x6800] ;  /* 0x00680000a228783b */ /* 0x000e620000004200 */
[----:B------:R-:W-:Y:S01]  /*14250*/  FMUL.FTZ R28, R72, R106 ;  /* 0x0000006a481c7220 */ /* 0x000fe20000410000 */
[----:B------:R-:W-:Y:S01]  /*14260*/  FMUL.FTZ R31, R75, R110 ;  /* 0x0000006e4b1f7220 */ /* 0x000fe20000410000 */
[-CC-:B------:R-:W-:Y:S01]  /*14270*/  FFMA.FTZ R75, R47, R57.reuse, -R2.reuse ;  /* 0x000000392f4b7223 */ /* 0x180fe20000010802 */
[----:B------:R-:W-:-:S02]  /*14280*/  FFMA.FTZ R72, R45, R57, -R2 ;  /* 0x000000392d487223 */ /* 0x000fc40000010802 */
[----:B------:R-:W2:Y:S01]  /*14290*/  LDSM.16.MT88.4 R44, [R157+0x6800] ;  /* 0x006800009d2c783b */ /* 0x000ea20000004200 */
[-C--:B------:R-:W-:Y:S01]  /*142a0*/  FMUL.FTZ R4, R96, R106.reuse ;  /* 0x0000006a60047220 */ /* 0x080fe20000410000 */
[----:B------:R-:W-:Y:S01]  /*142b0*/  FMUL.FTZ R5, R97, R106 ;  /* 0x0000006a61057220 */ /* 0x000fe20000410000 */
[-C--:B------:R-:W-:Y:S01]  /*142c0*/  FMUL.FTZ R6, R98, R110.reuse ;  /* 0x0000006e62067220 */ /* 0x080fe20000410000 */
[-C--:B------:R-:W-:Y:S01]  /*142d0*/  FMUL.FTZ R7, R99, R110.reuse ;  /* 0x0000006e63077220 */ /* 0x080fe20000410000 */
[----:B------:R-:W-:Y:S01]  /*142e0*/  FMUL.FTZ R30, R74, R110 ;  /* 0x0000006e4a1e7220 */ /* 0x000fe20000410000 */
[-C--:B------:R-:W-:Y:S01]  /*142f0*/  FMUL.FTZ R92, R92, R106.reuse ;  /* 0x0000006a5c5c7220 */ /* 0x080fe20000410000 */
[----:B------:R-:W-:Y:S01]  /*14300*/  FMUL.FTZ R93, R93, R106 ;  /* 0x0000006a5d5d7220 */ /* 0x000fe20000410000 */
[-C--:B------:R-:W-:Y:S01]  /*14310*/  FMUL.FTZ R94, R94, R110.reuse ;  /* 0x0000006e5e5e7220 */ /* 0x080fe20000410000 */
[----:B------:R-:W-:Y:S01]  /*14320*/  FMUL.FTZ R95, R95, R110 ;  /* 0x0000006e5f5f7220 */ /* 0x000fe20000410000 */
[-CC-:B------:R-:W-:Y:S01]  /*14330*/  FFMA.FTZ R78, R227, R57.reuse, -R64.reuse ;  /* 0x00000039e34e7223 */ /* 0x180fe20000010840 */
[-CC-:B------:R-:W-:Y:S01]  /*14340*/  FFMA.FTZ R77, R225, R57.reuse, -R64.reuse ;  /* 0x00000039e14d7223 */ /* 0x180fe20000010840 */
[-C--:B------:R-:W-:Y:S01]  /*14350*/  FFMA.FTZ R76, R51, R57.reuse, -R64 ;  /* 0x00000039334c7223 */ /* 0x080fe20000010840 */
[----:B------:R-:W-:Y:S01]  /*14360*/  FFMA.FTZ R74, R49, R57, -R2 ;  /* 0x00000039314a7223 */ /* 0x000fe20000010802 */
        /* <DEDUP_REMOVED lines=8> */
[----:B------:R-:W-:Y:S01]  /*143f0*/  HMMA.16816.F32.BF16 R8, R32, R10, R92 ;  /* 0x0000000a2008723c */ /* 0x000fe2000004185c */
[----:B------:R-:W3:Y:S01]  /*14400*/  MUFU.EX2 R77, R77 ;  /* 0x0000004d004d7308 */ /* 0x000ee20000000800 */
[----:B------:R-:W-:Y:S01]  /*14410*/  FMUL.FTZ R85, R85, R106 ;  /* 0x0000006a55557220 */ /* 0x000fe20000410000 */
[-C--:B------:R-:W-:Y:S01]  /*14420*/  FMUL.FTZ R86, R86, R110.reuse ;  /* 0x0000006e56567220 */ /* 0x080fe20000410000 */
[----:B------:R-:W-:Y:S01]  /*14430*/  FMUL.FTZ R87, R87, R110 ;  /* 0x0000006e57577220 */ /* 0x000fe20000410000 */
[----:B------:R-:W-:Y:S01]  /*14440*/  MUFU.EX2 R76, R76 ;  /* 0x0000004c004c7308 */ /* 0x000fe20000000800 */
[-C--:B------:R-:W-:Y:S01]  /*14450*/  FMUL.FTZ R68, R68, R106.reuse ;  /* 0x0000006a44447220 */ /* 0x080fe20000410000 */
[----:B------:R-:W-:-:S02]  /*14460*/  FMUL.FTZ R69, R69, R106 ;  /* 0x0000006a45457220 */ /* 0x000fc40000410000 */
[----:B------:R-:W-:Y:S04]  /*14470*/  MUFU.EX2 R79, R79 ;  /* 0x0000004f004f7308 */ /* 0x000fe80000000800 */
[----:B------:R-:W-:Y:S04]  /*14480*/  MUFU.EX2 R75, R75 ;  /* 0x0000004b004b7308 */ /* 0x000fe80000000800 */
[----:B------:R-:W-:Y:S01]  /*14490*/  MUFU.EX2 R72, R72 ;  /* 0x0000004800487308 */ /* 0x000fe20000000800 */
[-C--:B------:R-:W-:Y:S01]  /*144a0*/  FMUL.FTZ R70, R70, R110.reuse ;  /* 0x0000006e46467220 */ /* 0x080fe20000410000 */
[----:B------:R-:W-:Y:S01]  /*144b0*/  FMUL.FTZ R71, R71, R110 ;  /* 0x0000006e47477220 */ /* 0x000fe20000410000 */
[C---:B------:R-:W-:Y:S01]  /*144c0*/  HMMA.16816.F32.BF16 R28, R32.reuse, R36, R28 ;  /* 0x00000024201c723c */ /* 0x040fe2000004181c */
[----:B------:R-:W4:Y:S01]  /*144d0*/  MUFU.EX2 R74, R74 ;  /* 0x0000004a004a7308 */ /* 0x000f220000000800 */
[----:B---3--:R-:W-:Y:S01]  /*144e0*/  F2FP.BF16.F32.PACK_AB R36, R77, R78 ;  /* 0x0000004e4d24723e */ /* 0x008fe200000010ff */
[----:B------:R-:W3:Y:S01]  /*144f0*/  LDSM.16.MT88.4 R48, [R158+0x6800] ;  /* 0x006800009e30783b */ /* 0x000ee20000004200 */
[-C--:B------:R-:W-:Y:S01]  /*14500*/  FFMA.FTZ R82, R217, R57.reuse, -R64 ;  /* 0x00000039d9527223 */ /* 0x080fe20000010840 */
[-CC-:B------:R-:W-:Y:S01]  /*14510*/  FFMA.FTZ R83, R213, R57.reuse, -R2.reuse ;  /* 0x00000039d5537223 */ /* 0x180fe20000010802 */
[-CC-:B------:R-:W-:Y:S01]  /*14520*/  FFMA.FTZ R81, R211, R57.reuse, -R2.reuse ;  /* 0x00000039d3517223 */ /* 0x180fe20000010802 */
[-C--:B------:R-:W-:Y:S01]  /*14530*/  FFMA.FTZ R80, R209, R57.reuse, -R2 ;  /* 0x00000039d1507223 */ /* 0x080fe20000010802 */
[C---:B------:R-:W-:Y:S01]  /*14540*/  HMMA.16816.F32.BF16 R12, R32.reuse, R16, R12 ;  /* 0x00000010200c723c */ /* 0x040fe2000004180c */
[-CC-:B------:R-:W-:Y:S01]  /*14550*/  FFMA.FTZ R114, R193, R57.reuse, -R64.reuse ;  /* 0x00000039c1727223 */ /* 0x180fe20000010840 */
[-CC-:B------:R-:W-:Y:S01]  /*14560*/  FFMA.FTZ R112, R205, R57.reuse, -R64.reuse ;  /* 0x00000039cd707223 */ /* 0x180fe20000010840 */
[-C--:B------:R-:W-:Y:S01]  /*14570*/  FFMA.FTZ R89, R203, R57.reuse, -R64 ;  /* 0x00000039cb597223 */ /* 0x080fe20000010840 */
[-CC-:B------:R-:W-:Y:S01]  /*14580*/  FFMA.FTZ R90, R191, R57.reuse, -R2.reuse ;  /* 0x00000039bf5a7223 */ /* 0x180fe20000010802 */
[-CC-:B------:R-:W-:Y:S01]  /*14590*/  FFMA.FTZ R91, R199, R57.reuse, -R2.reuse ;  /* 0x00000039c75b7223 */ /* 0x180fe20000010802 */
[-C--:B------:R-:W-:Y:S01]  /*145a0*/  FFMA.FTZ R88, R197, R57.reuse, -R2 ;  /* 0x00000039c5587223 */ /* 0x080fe20000010802 */
[----:B------:R-:W-:Y:S01]  /*145b0*/  FFMA.FTZ R207, R207, R57, -R64 ;  /* 0x00000039cfcf7223 */ /* 0x000fe20000010840 */
[C---:B------:R-:W-:Y:S01]  /*145c0*/  HMMA.16816.F32.BF16 R16, R32.reuse, R18, R84 ;  /* 0x000000122010723c */ /* 0x040fe20000041854 */
[----:B----4-:R-:W-:Y:S01]  /*145d0*/  F2FP.BF16.F32.PACK_AB R37, R74, R79 ;  /* 0x0000004f4a25723e */ /* 0x010fe200000010ff */
[-C--:B------:R-:W-:Y:S01]  /*145e0*/  FFMA.FTZ R201, R201, R57.reuse, -R2 ;  /* 0x00000039c9c97223 */ /* 0x080fe20000010802 */
[-CC-:B------:R-:W-:Y:S01]  /*145f0*/  FFMA.FTZ R118, R155, R57.reuse, -R64.reuse ;  /* 0x000000399b767223 */ /* 0x180fe20000010840 */
[-C--:B------:R-:W-:Y:S01]  /*14600*/  FFMA.FTZ R116, R151, R57.reuse, -R64 ;  /* 0x0000003997747223 */ /* 0x080fe20000010840 */
[-CC-:B------:R-:W-:Y:S01]  /*14610*/  FFMA.FTZ R122, R147, R57.reuse, -R2.reuse ;  /* 0x00000039937a7223 */ /* 0x180fe20000010802 */
[-C--:B------:R-:W-:Y:S01]  /*14620*/  FFMA.FTZ R120, R143, R57.reuse, -R2 ;  /* 0x000000398f787223 */ /* 0x080fe20000010802 */
[-CC-:B------:R-:W-:Y:S01]  /*14630*/  FFMA.FTZ R175, R175, R57.reuse, -R64.reuse ;  /* 0x00000039afaf7223 */ /* 0x180fe20000010840 */
[----:B------:R-:W-:Y:S01]  /*14640*/  HMMA.16816.F32.BF16 R32, R32, R38, R68 ;  /* 0x000000262020723c */ /* 0x000fe20000041844 */
[----:B------:R-:W-:Y:S01]  /*14650*/  F2FP.BF16.F32.PACK_AB R38, R73, R76 ;  /* 0x0000004c4926723e */ /* 0x000fe200000010ff */
[----:B------:R-:W-:Y:S01]  /*14660*/  FFMA.FTZ R153, R153, R57, -R64 ;  /* 0x0000003999997223 */ /* 0x000fe20000010840 */
[----:B------:R-:W-:Y:S01]  /*14670*/  F2FP.BF16.F32.PACK_AB R39, R72, R75 ;  /* 0x0000004b4827723e */ /* 0x000fe200000010ff */
[-CC-:B------:R-:W-:Y:S01]  /*14680*/  FFMA.FTZ R149, R149, R57.reuse, -R2.reuse ;  /* 0x0000003995957223 */ /* 0x180fe20000010802 */
[-CC-:B------:R-:W-:Y:S01]  /*14690*/  FFMA.FTZ R145, R145, R57.reuse, -R2.reuse ;  /* 0x0000003991917223 */ /* 0x180fe20000010802 */
[-CC-:B------:R-:W-:Y:S01]  /*146a0*/  FFMA.FTZ R132, R133, R57.reuse, -R2.reuse ;  /* 0x0000003985847223 */ /* 0x180fe20000010802 */
[-C--:B------:R-:W-:Y:S01]  /*146b0*/  FFMA.FTZ R134, R53, R57.reuse, -R2 ;  /* 0x0000003935867223 */ /* 0x080fe20000010802 */
[-CC-:B------:R-:W-:Y:S01]  /*146c0*/  FFMA.FTZ R130, R139, R57.reuse, -R64.reuse ;  /* 0x000000398b827223 */ /* 0x180fe20000010840 */
[-C--:B------:R-:W-:Y:S01]  /*146d0*/  FFMA.FTZ R128, R135, R57.reuse, -R64 ;  /* 0x0000003987807223 */ /* 0x080fe20000010840 */
[C---:B-1----:R-:W-:Y:S01]  /*146e0*/  HMMA.16816.F32.BF16 R4, R36.reuse, R40, R4 ;  /* 0x000000282404723c */ /* 0x042fe20000041804 */
[-C--:B------:R-:W-:Y:S01]  /*146f0*/  FFMA.FTZ R131, R131, R57.reuse, -R2 ;  /* 0x0000003983837223 */ /* 0x080fe20000010802 */
[-CC-:B------:R-:W-:Y:S01]  /*14700*/  FFMA.FTZ R141, R141, R57.reuse, -R64.reuse ;  /* 0x000000398d8d7223 */ /* 0x180fe20000010840 */
[-C--:B------:R-:W-:Y:S01]  /*14710*/  FFMA.FTZ R137, R137, R57.reuse, -R64 ;  /* 0x0000003989897223 */ /* 0x080fe20000010840 */
[----:B------:R-:W-:Y:S01]  /*14720*/  FFMA.FTZ R129, R194, R106, R129 ;  /* 0x0000006ac2817223 */ /* 0x000fe20000010081 */
[----:B------:R-:W-:Y:S01]  /*14730*/  FFMA.FTZ R195, R195, R110, R108 ;  /* 0x0000006ec3c37223 */ /* 0x000fe2000001006c */
[-C--:B------:R-:W-:Y:S01]  /*14740*/  FFMA.FTZ R117, R117, R57.reuse, -R2 ;  /* 0x0000003975757223 */ /* 0x080fe20000010802 */
[----:B------:R-:W-:Y:S01]  /*14750*/  LDSM.16.MT88.4 R92, [R162+0x9800] ;  /* 0x00980000a25c783b */ /* 0x000fe20000004200 */
[C---:B------:R-:W-:Y:S03]  /*14760*/  HMMA.16816.F32.BF16 R8, R36.reuse, R42, R8 ;  /* 0x0000002a2408723c */ /* 0x040fe60000041808 */
[----:B------:R-:W1:Y:S05]  /*14770*/  LDSM.16.MT88.4 R40, [R156+0x6800] ;  /* 0x006800009c28783b */ /* 0x000e6a0000004200 */
[C---:B--2---:R-:W-:Y:S08]  /*14780*/  HMMA.16816.F32.BF16 R20, R36.reuse, R44, R20 ;  /* 0x0000002c2414723c */ /* 0x044ff00000041814 */
[C---:B------:R-:W-:Y:S01]  /*14790*/  HMMA.16816.F32.BF16 R24, R36.reuse, R46, R24 ;  /* 0x0000002e2418723c */ /* 0x040fe20000041818 */
[----:B------:R-:W2:Y:S01]  /*147a0*/  LDSM.16.MT88.4 R44, [R162+0x7000] ;  /* 0x00700000a22c783b */ /* 0x000ea20000004200 */
[-CC-:B------:R-:W-:Y:S01]  /*147b0*/  FFMA.FTZ R87, R223, R57.reuse, -R64.reuse ;  /* 0x00000039df577223 */ /* 0x180fe20000010840 */
[-CC-:B------:R-:W-:Y:S01]  /*147c0*/  FFMA.FTZ R86, R221, R57.reuse, -R64.reuse ;  /* 0x00000039dd567223 */ /* 0x180fe20000010840 */
[-C--:B------:R-:W-:Y:S01]  /*147d0*/  FFMA.FTZ R85, R219, R57.reuse, -R64 ;  /* 0x00000039db557223 */ /* 0x080fe20000010840 */
[----:B------:R-:W-:Y:S01]  /*147e0*/  FFMA.FTZ R84, R215, R57, -R2 ;  /* 0x00000039d7547223 */ /* 0x000fe20000010802 */
[----:B------:R-:W-:Y:S04]  /*147f0*/  MUFU.EX2 R82, R82 ;  /* 0x0000005200527308 */ /* 0x000fe80000000800 */
[----:B------:R-:W-:Y:S04]  /*14800*/  MUFU.EX2 R87, R87 ;  /* 0x0000005700577308 */ /* 0x000fe80000000800 */
[----:B------:R-:W4:Y:S04]  /*14810*/  MUFU.EX2 R86, R86 ;  /* 0x0000005600567308 */ /* 0x000f280000000800 */
[----:B------:R-:W5:Y:S04]  /*14820*/  MUFU.EX2 R85, R85 ;  /* 0x0000005500557308 */ /* 0x000f680000000800 */
[----:B------:R-:W-:Y:S04]  /*14830*/  MUFU.EX2 R84, R84 ;  /* 0x0000005400547308 */ /* 0x000fe80000000800 */
[----:B------:R-:W2:Y:S04]  /*14840*/  MUFU.EX2 R83, R83 ;  /* 0x0000005300537308 */ /* 0x000ea80000000800 */
[----:B------:R-:W-:Y:S04]  /*14850*/  MUFU.EX2 R81, R81 ;  /* 0x0000005100517308 */ /* 0x000fe80000000800 */
[----:B------:R-:W2:Y:S01]  /*14860*/  MUFU.EX2 R80, R80 ;  /* 0x0000005000507308 */ /* 0x000ea20000000800 */
[C---:B---3--:R-:W-:Y:S08]  /*14870*/  HMMA.16816.F32.BF16 R12, R36.reuse, R48, R12 ;  /* 0x00000030240c723c */ /* 0x048ff0000004180c */
[C---:B------:R-:W-:Y:S01]  /*14880*/  HMMA.16816.F32.BF16 R16, R36.reuse, R50, R16 ;  /* 0x000000322410723c */ /* 0x040fe20000041810 */
[----:B------:R-:W-:Y:S07]  /*14890*/  LDSM.16.MT88.4 R48, [R158+0x7000] ;  /* 0x007000009e30783b */ /* 0x000fee0000004200 */
[C---:B-1----:R-:W-:Y:S08]  /*148a0*/  HMMA.16816.F32.BF16 R28, R36.reuse, R40, R28 ;  /* 0x00000028241c723c */ /* 0x042ff0000004181c */
[----:B------:R-:W-:Y:S01]  /*148b0*/  HMMA.16816.F32.BF16 R32, R36, R42, R32 ;  /* 0x0000002a2420723c */ /* 0x000fe20000041820 */
[----:B----4-:R-:W-:Y:S01]  /*148c0*/  F2FP.BF16.F32.PACK_AB R36, R86, R87 ;  /* 0x000000575624723e */ /* 0x010fe200000010ff */
[----:B------:R-:W-:Y:S01]  /*148d0*/  LDSM.16.MT88.4 R40, [R156+0x7000] ;  /* 0x007000009c28783b */ /* 0x000fe20000004200 */
[----:B-----5:R-:W-:-:S02]  /*148e0*/  F2FP.BF16.F32.PACK_AB R38, R82, R85 ;  /* 0x000000555226723e */ /* 0x020fc400000010ff */
[----:B--2---:R-:W-:Y:S02]  /*148f0*/  F2FP.BF16.F32.PACK_AB R37, R83, R84 ;  /* 0x000000545325723e */ /* 0x004fe400000010ff */
[----:B------:R-:W-:-:S07]  /*14900*/  F2FP.BF16.F32.PACK_AB R39, R80, R81 ;  /* 0x000000515027723e */ /* 0x000fce00000010ff */
[C---:B------:R-:W-:Y:S08]  /*14910*/  HMMA.16816.F32.BF16 R4, R36.reuse, R44, R4 ;  /* 0x0000002c2404723c */ /* 0x040ff00000041804 */
[C---:B------:R-:W-:Y:S01]  /*14920*/  HMMA.16816.F32.BF16 R8, R36.reuse, R46, R8 ;  /* 0x0000002e2408723c */ /* 0x040fe20000041808 */
[----:B------:R-:W1:Y:S01]  /*14930*/  LDSM.16.MT88.4 R44, [R157+0x7000] ;  /* 0x007000009d2c783b */ /* 0x000e620000004200 */
[----:B------:R-:W-:Y:S04]  /*14940*/  MUFU.EX2 R193, R207 ;  /* 0x000000cf00c17308 */ /* 0x000fe80000000800 */
[----:B------:R-:W2:Y:S04]  /*14950*/  MUFU.EX2 R114, R114 ;  /* 0x0000007200727308 */ /* 0x000ea80000000800 */
[----:B------:R-:W-:Y:S04]  /*14960*/  MUFU.EX2 R112, R112 ;  /* 0x0000007000707308 */ /* 0x000fe80000000800 */
[----:B------:R-:W3:Y:S04]  /*14970*/  MUFU.EX2 R89, R89 ;  /* 0x0000005900597308 */ /* 0x000ee80000000800 */
[----:B------:R-:W-:Y:S01]  /*14980*/  MUFU.EX2 R191, R201 ;  /* 0x000000c900bf7308 */ /* 0x000fe20000000800 */
[C---:B-1----:R-:W-:Y:S08]  /*14990*/  HMMA.16816.F32.BF16 R20, R36.reuse, R44, R20 ;  /* 0x0000002c2414723c */ /* 0x042ff00000041814 */
[C---:B------:R-:W-:Y:S01]  /*149a0*/  HMMA.16816.F32.BF16 R24, R36.reuse, R46, R24 ;  /* 0x0000002e2418723c */ /* 0x040fe20000041818 */
[----:B------:R-:W1:Y:S01]  /*149b0*/  LDSM.16.MT88.4 R44, [R162+0x7800] ;  /* 0x00780000a22c783b */ /* 0x000e620000004200 */
        /* <DEDUP_REMOVED lines=49> */
[----:B------:R-:W-:-:S03]  /*14cd0*/  FFMA.FTZ R133, R55, R57, -R2 ;  /* 0x0000003937857223 */ /* 0x000fc60000010802 */
[----:B------:R-:W4:Y:S01]  /*14ce0*/  LDSM.16.MT88.4 R52, [R162+0x8800] ;  /* 0x00880000a234783b */ /* 0x000f220000004200 */
[----:B------:R-:W-:Y:S04]  /*14cf0*/  MUFU.EX2 R139, R141 ;  /* 0x0000008d008b7308 */ /* 0x000fe80000000800 */
[----:B------:R-:W5:Y:S04]  /*14d00*/  MUFU.EX2 R130, R130 ;  /* 0x0000008200827308 */ /* 0x000f680000000800 */
[----:B------:R-:W-:Y:S04]  /*14d10*/  MUFU.EX2 R135, R137 ;  /* 0x0000008900877308 */ /* 0x000fe80000000800 */
[----:B------:R-:W3:Y:S04]  /*14d20*/  MUFU.EX2 R128, R128 ;  /* 0x0000008000807308 */ /* 0x000ee80000000800 */
[----:B------:R-:W-:Y:S04]  /*14d30*/  MUFU.EX2 R132, R132 ;  /* 0x0000008400847308 */ /* 0x000fe80000000800 */
[----:B------:R-:W2:Y:S04]  /*14d40*/  MUFU.EX2 R133, R133 ;  /* 0x0000008500857308 */ /* 0x000ea80000000800 */
[----:B------:R-:W-:Y:S04]  /*14d50*/  MUFU.EX2 R134, R134 ;  /* 0x0000008600867308 */ /* 0x000fe80000000800 */
[----:B------:R-:W1:Y:S01]  /*14d60*/  MUFU.EX2 R131, R131 ;  /* 0x0000008300837308 */ /* 0x000e620000000800 */
[----:B-----5:R-:W-:-:S02]  /*14d70*/  F2FP.BF16.F32.PACK_AB R44, R130, R139 ;  /* 0x0000008b822c723e */ /* 0x020fc400000010ff */
[----:B---3--:R-:W-:Y:S02]  /*14d80*/  F2FP.BF16.F32.PACK_AB R46, R128, R135 ;  /* 0x00000087802e723e */ /* 0x008fe400000010ff */
[----:B--2---:R-:W-:Y:S02]  /*14d90*/  F2FP.BF16.F32.PACK_AB R45, R133, R132 ;  /* 0x00000084852d723e */ /* 0x004fe400000010ff */
[----:B-1----:R-:W-:-:S07]  /*14da0*/  F2FP.BF16.F32.PACK_AB R47, R131, R134 ;  /* 0x00000086832f723e */ /* 0x002fce00000010ff */
[C---:B------:R-:W-:Y:S08]  /*14db0*/  HMMA.16816.F32.BF16 R12, R44.reuse, R48, R12 ;  /* 0x000000302c0c723c */ /* 0x040ff0000004180c */
[C---:B------:R-:W-:Y:S01]  /*14dc0*/  HMMA.16816.F32.BF16 R16, R44.reuse, R50, R16 ;  /* 0x000000322c10723c */ /* 0x040fe20000041810 */
[----:B------:R-:W1:Y:S07]  /*14dd0*/  LDSM.16.MT88.4 R48, [R162+0x9000] ;  /* 0x00900000a230783b */ /* 0x000e6e0000004200 */
[C---:B------:R-:W-:Y:S08]  /*14de0*/  HMMA.16816.F32.BF16 R20, R44.reuse, R40, R20 ;  /* 0x000000282c14723c */ /* 0x040ff00000041814 */
[C---:B------:R-:W-:Y:S01]  /*14df0*/  HMMA.16816.F32.BF16 R24, R44.reuse, R42, R24 ;  /* 0x0000002a2c18723c */ /* 0x040fe20000041818 */
[----:B------:R-:W2:Y:S07]  /*14e00*/  LDSM.16.MT88.4 R40, [R158+0x9000] ;  /* 0x009000009e28783b */ /* 0x000eae0000004200 */
[C---:B------:R-:W-:Y:S08]  /*14e10*/  HMMA.16816.F32.BF16 R28, R44.reuse, R36, R28 ;  /* 0x000000242c1c723c */ /* 0x040ff0000004181c */
[----:B------:R-:W-:Y:S01]  /*14e20*/  HMMA.16816.F32.BF16 R32, R44, R38, R32 ;  /* 0x000000262c20723c */ /* 0x000fe20000041820 */
[----:B------:R-:W3:Y:S01]  /*14e30*/  LDSM.16.MT88.4 R36, [R157+0x9000] ;  /* 0x009000009d24783b */ /* 0x000ee20000004200 */
[----:B------:R-:W-:Y:S01]  /*14e40*/  FADD.FTZ R104, R104, R129 ;  /* 0x0000008168687221 */ /* 0x000fe20000010000 */
[----:B------:R-:W-:-:S05]  /*14e50*/  FADD.FTZ R102, R102, R195 ;  /* 0x000000c366667221 */ /* 0x000fca0000010000 */
[----:B----4-:R-:W-:Y:S01]  /*14e60*/  HMMA.16816.F32.BF16 R4, R44, R52, R4 ;  /* 0x000000342c04723c */ /* 0x010fe20000041804 */
[-CC-:B------:R-:W-:Y:S01]  /*14e70*/  FFMA.FTZ R52, R125, R57.reuse, -R64.reuse ;  /* 0x000000397d347223 */ /* 0x180fe20000010840 */
[----:B------:R-:W-:-:S06]  /*14e80*/  FFMA.FTZ R53, R119, R57, -R64 ;  /* 0x0000003977357223 */ /* 0x000fcc0000010840 */
[----:B------:R-:W-:Y:S01]  /*14e90*/  HMMA.16816.F32.BF16 R8, R44, R54, R8 ;  /* 0x000000362c08723c */ /* 0x000fe20000041808 */
[-CC-:B------:R-:W-:Y:S01]  /*14ea0*/  FFMA.FTZ R55, R123, R57.reuse, -R64.reuse ;  /* 0x000000397b377223 */ /* 0x180fe20000010840 */
[-C--:B------:R-:W-:Y:S01]  /*14eb0*/  FFMA.FTZ R54, R121, R57.reuse, -R64 ;  /* 0x0000003979367223 */ /* 0x080fe20000010840 */
[-CC-:B------:R-:W-:Y:S01]  /*14ec0*/  FFMA.FTZ R45, R115, R57.reuse, -R2.reuse ;  /* 0x00000039732d7223 */ /* 0x180fe20000010802 */
[-CC-:B------:R-:W-:Y:S01]  /*14ed0*/  FFMA.FTZ R47, R113, R57.reuse, -R2.reuse ;  /* 0x00000039712f7223 */ /* 0x180fe20000010802 */
[----:B------:R-:W-:Y:S01]  /*14ee0*/  FFMA.FTZ R44, R107, R57, -R2 ;  /* 0x000000396b2c7223 */ /* 0x000fe20000010802 */
[----:B------:R-:W-:Y:S01]  /*14ef0*/  MUFU.EX2 R52, R52 ;  /* 0x0000003400347308 */ /* 0x000fe20000000800 */
[----:B------:R-:W-:Y:S01]  /*14f00*/  FADD.FTZ R109, R109, R104 ;  /* 0x000000686d6d7221 */ /* 0x000fe20000010000 */
[----:B------:R-:W-:Y:S02]  /*14f10*/  FADD.FTZ R111, R111, R102 ;  /* 0x000000666f6f7221 */ /* 0x000fe40000010000 */
[----:B------:R-:W4:Y:S04]  /*14f20*/  MUFU.EX2 R55, R55 ;  /* 0x0000003700377308 */ /* 0x000f280000000800 */
        /* <DEDUP_REMOVED lines=12> */
[----:B------:R-:W-:Y:S01]  /*14ff0*/  FADD.FTZ R74, R74, R79 ;  /* 0x0000004f4a4a7221 */ /* 0x000fe20000010000 */
[----:B-----5:R-:W-:Y:S02]  /*15000*/  F2FP.BF16.F32.PACK_AB R70, R53, R54 ;  /* 0x000000363546723e */ /* 0x020fe400000010ff */
[----:B-1----:R-:W-:Y:S02]  /*15010*/  F2FP.BF16.F32.PACK_AB R69, R45, R46 ;  /* 0x0000002e2d45723e */ /* 0x002fe400000010ff */
[----:B--2---:R-:W-:Y:S01]  /*15020*/  F2FP.BF16.F32.PACK_AB R71, R44, R47 ;  /* 0x0000002f2c47723e */ /* 0x004fe200000010ff */
[----:B------:R-:W-:Y:S01]  /*15030*/  FADD.FTZ R76, R76, R77 ;  /* 0x0000004d4c4c7221 */ /* 0x000fe20000010000 */
[----:B------:R-:W-:-:S03]  /*15040*/  FADD.FTZ R75, R75, R74 ;  /* 0x0000004a4b4b7221 */ /* 0x000fc60000010000 */
[----:B------:R-:W-:Y:S01]  /*15050*/  FADD.FTZ R76, R73, R76 ;  /* 0x0000004c494c7221 */ /* 0x000fe20000010000 */
[----:B------:R-:W-:Y:S01]  /*15060*/  FADD.FTZ R75, R72, R75 ;  /* 0x0000004b484b7221 */ /* 0x000fe20000010000 */
[C---:B------:R-:W-:Y:S01]  /*15070*/  HMMA.16816.F32.BF16 R96, R68.reuse, R48, R4 ;  /* 0x000000304460723c */ /* 0x040fe20000041804 */
[----:B------:R-:W1:Y:S01]  /*15080*/  LDSM.16.MT88.4 R4, [R156+0x9000] ;  /* 0x009000009c04783b */ /* 0x000e620000004200 */
[----:B------:R-:W-:Y:S01]  /*15090*/  FADD.FTZ R87, R87, R76 ;  /* 0x0000004c57577221 */ /* 0x000fe20000010000 */
[----:B------:R-:W-:Y:S01]  /*150a0*/  FADD.FTZ R84, R84, R75 ;  /* 0x0000004b54547221 */ /* 0x000fe20000010000 */
[-C--:B------:R-:W-:Y:S01]  /*150b0*/  FFMA.FTZ R195, R58, R57.reuse, -R2 ;  /* 0x000000393ac37223 */ /* 0x080fe20000010802 */
[-CC-:B------:R-:W-:Y:S01]  /*150c0*/  FFMA.FTZ R0, R103, R57.reuse, -R64.reuse ;  /* 0x0000003967007223 */ /* 0x180fe20000010840 */
[----:B------:R-:W-:Y:S01]  /*150d0*/  FADD.FTZ R86, R86, R87 ;  /* 0x0000005756567221 */ /* 0x000fe20000010000 */
[-C--:B------:R-:W-:Y:S01]  /*150e0*/  FFMA.FTZ R105, R105, R57.reuse, -R64 ;  /* 0x0000003969697223 */ /* 0x080fe20000010840 */
[----:B------:R-:W-:Y:S01]  /*150f0*/  HMMA.16816.F32.BF16 R12, R68, R40, R12 ;  /* 0x00000028440c723c */ /* 0x000fe2000004180c */
[-CC-:B------:R-:W-:Y:S01]  /*15100*/  FFMA.FTZ R41, R62, R57.reuse, -R2.reuse ;  /* 0x000000393e297223 */ /* 0x180fe20000010802 */
[----:B------:R-:W-:-:S06]  /*15110*/  FFMA.FTZ R40, R59, R57, -R2 ;  /* 0x000000393b287223 */ /* 0x000fcc0000010802 */
[C---:B---3--:R-:W-:Y:S01]  /*15120*/  HMMA.16816.F32.BF16 R24, R68.reuse, R38, R24 ;  /* 0x000000264418723c */ /* 0x048fe20000041818 */
[----:B------:R-:W-:Y:S01]  /*15130*/  FFMA.FTZ R38, R60, R57, -R2 ;  /* 0x000000393c267223 */ /* 0x000fe20000010802 */
[----:B------:R-:W-:Y:S01]  /*15140*/  FADD.FTZ R2, R83, R84 ;  /* 0x0000005453027221 */ /* 0x000fe20000010000 */
[----:B------:R-:W-:Y:S03]  /*15150*/  LDSM.16.MT88.4 R76, [R157+0x9800] ;  /* 0x009800009d4c783b */ /* 0x000fe60000004200 */
[----:B------:R-:W-:Y:S02]  /*15160*/  FADD.FTZ R81, R81, R2 ;  /* 0x0000000251517221 */ /* 0x000fe40000010000 */
[----:B------:R-:W-:Y:S01]  /*15170*/  HMMA.16816.F32.BF16 R16, R68, R42, R16 ;  /* 0x0000002a4410723c */ /* 0x000fe20000041810 */
[----:B------:R-:W-:Y:S01]  /*15180*/  FADD.FTZ R43, R85, R86 ;  /* 0x00000056552b7221 */ /* 0x000fe20000010000 */
[----:B------:R-:W-:-:S06]  /*15190*/  FADD.FTZ R80, R80, R81 ;  /* 0x0000005150507221 */ /* 0x000fcc0000010000 */
[----:B------:R-:W-:Y:S01]  /*151a0*/  HMMA.16816.F32.BF16 R20, R68, R36, R20 ;  /* 0x000000244414723c */ /* 0x000fe20000041814 */
[----:B------:R-:W-:Y:S01]  /*151b0*/  FADD.FTZ R82, R82, R43 ;  /* 0x0000002b52527221 */ /* 0x000fe20000010000 */
[----:B------:R-:W-:Y:S01]  /*151c0*/  FADD.FTZ R191, R191, R80 ;  /* 0x00000050bfbf7221 */ /* 0x000fe20000010000 */
[----:B------:R-:W-:Y:S01]  /*151d0*/  MUFU.EX2 R0, R0 ;  /* 0x0000000000007308 */ /* 0x000fe20000000800 */
[----:B------:R-:W2:Y:S01]  /*151e0*/  LDSM.16.MT88.4 R84, [R158+0x9800] ;  /* 0x009800009e54783b */ /* 0x000ea20000004200 */
[----:B------:R-:W-:Y:S01]  /*151f0*/  FADD.FTZ R193, R193, R82 ;  /* 0x00000052c1c17221 */ /* 0x000fe20000010000 */
[-CC-:B------:R-:W-:Y:S01]  /*15200*/  FFMA.FTZ R36, R67, R57.reuse, -R64.reuse ;  /* 0x0000003943247223 */ /* 0x180fe20000010840 */
[----:B------:R-:W-:Y:S02]  /*15210*/  FADD.FTZ R90, R90, R191 ;  /* 0x000000bf5a5a7221 */ /* 0x000fe40000010000 */
[----:B------:R-:W-:Y:S01]  /*15220*/  FADD.FTZ R193, R114, R193 ;  /* 0x000000c172c17221 */ /* 0x000fe20000010000 */
[----:B------:R-:W-:Y:S01]  /*15230*/  FFMA.FTZ R64, R65, R57, -R64 ;  /* 0x0000003941407223 */ /* 0x000fe20000010840 */
[----:B------:R-:W-:-:S02]  /*15240*/  FADD.FTZ R91, R91, R90 ;  /* 0x0000005a5b5b7221 */ /* 0x000fc40000010000 */
[----:B------:R-:W-:Y:S01]  /*15250*/  FADD.FTZ R112, R112, R193 ;  /* 0x000000c170707221 */ /* 0x000fe20000010000 */
[----:B------:R-:W3:Y:S01]  /*15260*/  MUFU.EX2 R37, R105 ;  /* 0x0000006900257308 */ /* 0x000ee20000000800 */
[----:B------:R-:W-:Y:S01]  /*15270*/  HMMA.16816.F32.BF16 R8, R68, R50, R8 ;  /* 0x000000324408723c */ /* 0x000fe20000041808 */
[----:B------:R-:W-:Y:S02]  /*15280*/  FADD.FTZ R88, R88, R91 ;  /* 0x0000005b58587221 */ /* 0x000fe40000010000 */
[----:B------:R-:W-:Y:S01]  /*15290*/  MUFU.EX2 R36, R36 ;  /* 0x0000002400247308 */ /* 0x000fe20000000800 */
[----:B------:R-:W-:-:S03]  /*152a0*/  FADD.FTZ R112, R89, R112 ;  /* 0x0000007059707221 */ /* 0x000fc60000010000 */
[----:B------:R-:W-:Y:S04]  /*152b0*/  MUFU.EX2 R39, R64 ;  /* 0x0000004000277308 */ /* 0x000fe80000000800 */
[----:B------:R-:W-:Y:S04]  /*152c0*/  MUFU.EX2 R41, R41 ;  /* 0x0000002900297308 */ /* 0x000fe80000000800 */
[----:B------:R-:W4:Y:S04]  /*152d0*/  MUFU.EX2 R38, R38 ;  /* 0x0000002600267308 */ /* 0x000f280000000800 */
[----:B------:R-:W-:Y:S04]  /*152e0*/  MUFU.EX2 R40, R40 ;  /* 0x0000002800287308 */ /* 0x000fe80000000800 */
[----:B------:R-:W5:Y:S01]  /*152f0*/  MUFU.EX2 R195, R195 ;  /* 0x000000c300c37308 */ /* 0x000f620000000800 */
[----:B------:R-:W-:Y:S01]  /*15300*/  FADD.FTZ R155, R155, R112 ;  /* 0x000000709b9b7221 */ /* 0x000fe20000010000 */
[----:B------:R-:W-:Y:S01]  /*15310*/  FADD.FTZ R147, R147, R88 ;  /* 0x0000005893937221 */ /* 0x000fe20000010000 */
[----:B-1----:R-:W-:Y:S02]  /*15320*/  HMMA.16816.F32.BF16 R28, R68, R4, R28 ;  /* 0x00000004441c723c */ /* 0x002fe4000004181c */
[----:B------:R-:W-:Y:S01]  /*15330*/  FADD.FTZ R118, R118, R155 ;  /* 0x0000009b76767221 */ /* 0x000fe20000010000 */
[----:B------:R-:W-:Y:S01]  /*15340*/  FADD.FTZ R122, R122, R147 ;  /* 0x000000937a7a7221 */ /* 0x000fe20000010000 */
[----:B---3--:R-:W-:-:S02]  /*15350*/  F2FP.BF16.F32.PACK_AB R4, R0, R37 ;  /* 0x000000250004723e */ /* 0x008fc400000010ff */
[----:B----4-:R-:W-:Y:S01]  /*15360*/  F2FP.BF16.F32.PACK_AB R5, R38, R41 ;  /* 0x000000292605723e */ /* 0x010fe200000010ff */
[----:B------:R-:W-:Y:S01]  /*15370*/  FADD.FTZ R151, R151, R118 ;  /* 0x0000007697977221 */ /* 0x000fe20000010000 */
[----:B------:R-:W-:Y:S01]  /*15380*/  HMMA.16816.F32.BF16 R68, R68, R6, R32 ;  /* 0x000000064444723c */ /* 0x000fe20000041820 */
[----:B------:R-:W-:Y:S01]  /*15390*/  F2FP.BF16.F32.PACK_AB R6, R39, R36 ;  /* 0x000000242706723e */ /* 0x000fe200000010ff */
[----:B------:R-:W-:Y:S01]  /*153a0*/  FADD.FTZ R143, R143, R122 ;  /* 0x0000007a8f8f7221 */ /* 0x000fe20000010000 */
[----:B-----5:R-:W-:Y:S01]  /*153b0*/  F2FP.BF16.F32.PACK_AB R7, R195, R40 ;  /* 0x00000028c307723e */ /* 0x020fe200000010ff */
[----:B------:R-:W-:Y:S02]  /*153c0*/  FADD.FTZ R116, R116, R151 ;  /* 0x0000009774747221 */ /* 0x000fe40000010000 */
[----:B------:R-:W-:Y:S02]  /*153d0*/  FADD.FTZ R143, R120, R143 ;  /* 0x0000008f788f7221 */ /* 0x000fe40000010000 */
[----:B------:R-:W-:-:S02]  /*153e0*/  FADD.FTZ R139, R139, R116 ;  /* 0x000000748b8b7221 */ /* 0x000fc40000010000 */
        /* <DEDUP_REMOVED lines=23> */
[----:B--2---:R-:W-:Y:S01]  /*15560*/  HMMA.16816.F32.BF16 R88, R4, R84, R12 ;  /* 0x000000540458723c */ /* 0x004fe2000004180c */
[----:B------:R-:W-:Y:S02]  /*15570*/  FADD.FTZ R36, R36, R37 ;  /* 0x0000002524247221 */ /* 0x000fe40000010000 */
[----:B------:R-:W-:Y:S01]  /*15580*/  FADD.FTZ R40, R40, R41 ;  /* 0x0000002928287221 */ /* 0x000fe20000010000 */
[----:B------:R-:W-:-:S04]  /*15590*/  IMAD.MOV.U32 R0, RZ, RZ, R3 ;  /* 0x000000ffff007224 */ /* 0x000fc800078e0003 */
[C---:B------:R-:W-:Y:S01]  /*155a0*/  HMMA.16816.F32.BF16 R80, R4.reuse, R76, R20 ;  /* 0x0000004c0450723c */ /* 0x040fe20000041814 */
        /* <DEDUP_REMOVED lines=8> */
[C---:B-1----:R-:W-:Y:S08]  /*15630*/  HMMA.16816.F32.BF16 R72, R4.reuse, R8, R28 ;  /* 0x000000080448723c */ /* 0x042ff0000004181c */
[----:B------:R-:W-:Y:S01]  /*15640*/  HMMA.16816.F32.BF16 R68, R4, R10, R68 ;  /* 0x0000000a0444723c */ /* 0x000fe20000041844 */
[----:B------:R-:W-:-:S04]  /*15650*/  NOP ;  /* 0x0000000000007918 */ /* 0x000fc80000000000 */
[----:B------:R-:W-:-:S15]  /*15660*/  @P0 BRA `(.L_x_11210) ;  /* 0x0000000000040947 */ /* 0x000fde0003800000 */
.L_x_11201:
[----:B------:R-:W-:-:S07]  /*15670*/  IADD3 R61, PT, PT, R63, -0x1, RZ ;  /* 0xffffffff3f3d7810 */ /* 0x000fce0007ffe0ff */
.L_x_11210:
[----:B------:R-:W-:Y:S05]  /*15680*/  BSYNC B2 ;  /* 0x0000000000027941 */ /* 0x000fea0003800000 */
.L_x_11200:
        /* <DEDUP_REMOVED lines=12> */
.L_x_11218:
        /* <DEDUP_REMOVED lines=79> */
.L_x_11213:
[----:B------:R-:W-:Y:S05]  /*15c40*/  BSYNC.RECONVERGENT B0 ;  /* 0x0000000000007941 */ /* 0x000fea0003800200 */
.L_x_11212:
        /* <DEDUP_REMOVED lines=101> */
[C---:B------:R-:W-:Y:S08]  /*162a0*/  HMMA.16816.F32.BF16 R52, R104.reuse, R132, RZ ;  /* 0x000000846834723c */ /* 0x040ff000000418ff */
[C---:B------:R-:W-:Y:S08]  /*162b0*/  HMMA.16816.F32.BF16 R56, R104.reuse, R134, RZ ;  /* 0x000000866838723c */ /* 0x040ff000000418ff */
        /* <DEDUP_REMOVED lines=50> */
[-C--:B-----5:R-:W-:Y:S01]  /*165e0*/  FMUL.FTZ R2, R4, R0.reuse ;  /* 0x0000000004027220 */ /* 0x0a0fe20000410000 */
        /* <DEDUP_REMOVED lines=20> */
[----:B------:R5:W2:Y:S10]  /*16730*/  MUFU.TANH R154, R11 ;  /* 0x0000000b009a7308 */ /* 0x000ab40000002400 */
        /* <DEDUP_REMOVED lines=37> */
[-C--:B---3--:R-:W-:Y:S01]  /*16990*/  FMUL.FTZ R155, R36, R0.reuse ;  /* 0x00000000249b7220 */ /* 0x088fe20000410000 */
        /* <DEDUP_REMOVED lines=164> */
.L_x_11217:
[----:B------:R-:W-:Y:S05]  /*173e0*/  BSYNC.RECONVERGENT B0 ;  /* 0x0000000000007941 */ /* 0x000fea0003800200 */
.L_x_11216:
        /* <DEDUP_REMOVED lines=57> */
.L_x_11215:
[----:B------:R-:W-:Y:S05]  /*17780*/  BSYNC.RECONVERGENT B1 ;  /* 0x0000000000017941 */ /* 0x000fea0003800200 */
.L_x_11214:
[C---:B------:R-:W-:Y:S01]  /*17790*/  ISETP.GE.AND P1, PT, R193.reuse, R190, PT ;  /* 0x000000bec100720c */ /* 0x040fe20003f26270 */
[C---:B------:R-:W-:Y:S01]  /*177a0*/  VIADD R0, R193.reuse, 0xffffffc0 ;  /* 0xffffffc0c1007836 */ /* 0x040fe20000000000 */
[----:B------:R-:W-:Y:S01]  /*177b0*/  LOP3.LUT R184, R184, 0xfffffbff, RZ, 0xc0, !PT ;  /* 0xfffffbffb8b87812 */ /* 0x000fe200078ec0ff */
[----:B--2---:R-:W-:Y:S01]  /*177c0*/  VIADD R3, R193, 0xffffffe0 ;  /* 0xffffffe0c1037836 */ /* 0x004fe20000000000 */
[----:B-1----:R-:W-:Y:S01]  /*177d0*/  FSEL R155, R155, -INF , P1 ;  /* 0xff8000009b9b7808 */ /* 0x002fe20000800000 */
[C---:B------:R-:W-:Y:S01]  /*177e0*/  VIADD R59, R193.reuse, 0xffffffe1 ;  /* 0xffffffe1c13b7836 */ /* 0x040fe20000000000 */
[C---:B------:R-:W-:Y:S01]  /*177f0*/  ISETP.GE.AND P0, PT, R0.reuse, R185, PT ;  /* 0x000000b90000720c */ /* 0x040fe20003f06270 */
[C---:B------:R-:W-:Y:S01]  /*17800*/  VIADD R105, R193.reuse, 0xffffffc8 ;  /* 0xffffffc8c1697836 */ /* 0x040fe20000000000 */
[C---:B------:R-:W-:Y:S01]  /*17810*/  ISETP.GE.AND P2, PT, R0.reuse, R188, PT ;  /* 0x000000bc0000720c */ /* 0x040fe20003f46270 */
[C---:B------:R-:W-:Y:S01]  /*17820*/  VIADD R58, R193.reuse, 0xffffffe8 ;  /* 0xffffffe8c13a7836 */ /* 0x040fe20000000000 */
[CC--:B------:R-:W-:Y:S01]  /*17830*/  ISETP.GE.AND P3, PT, R0.reuse, R190.reuse, PT ;  /* 0x000000be0000720c */ /* 0x0c0fe20003f66270 */
        /* <DEDUP_REMOVED lines=9> */
[----:B------:R-:W-:Y:S01]  /*178d0*/  @P0 LOP3.LUT R184, R184, 0x400, RZ, 0xfc, !PT ;  /* 0x00000400b8b80812 */ /* 0x000fe200078efcff */
[C---:B------:R-:W-:Y:S01]  /*178e0*/  VIADD R10, R193.reuse, 0x19 ;  /* 0x00000019c10a7836 */ /* 0x040fe20000000000 */
[C---:B------:R-:W-:Y:S01]  /*178f0*/  ISETP.GE.AND P0, PT, R193.reuse, R189, PT ;  /* 0x000000bdc100720c */ /* 0x040fe20003f06270 */
[C---:B------:R-:W-:Y:S01]  /*17900*/  VIADD R104, R193.reuse, 0xffffffc9 ;  /* 0xffffffc9c1687836 */ /* 0x040fe20000000000 */
[----:B------:R-:W-:Y:S01]  /*17910*/  ISETP.GE.AND P1, PT, R0, R185, PT ;  /* 0x000000b90000720c */ /* 0x000fe20003f26270 */
[C---:B------:R-:W-:Y:S01]  /*17920*/  VIADD R2, R193.reuse, 0x20 ;  /* 0x00000020c1027836 */ /* 0x040fe20000000000 */
[----:B------:R-:W-:Y:S01]  /*17930*/  LOP3.LUT R184, R184, 0xfffffdff, RZ, 0xc0, !PT ;  /* 0xfffffdffb8b87812 */ /* 0x000fe200078ec0ff */
[C---:B------:R-:W-:Y:S01]  /*17940*/  VIADD R66, R193.reuse, 0xffffffd0 ;  /* 0xffffffd0c1427836 */ /* 0x040fe20000000000 */
[----:B------:R-:W-:Y:S01]  /*17950*/  FSEL R147, R198, -INF , P0 ;  /* 0xff800000c6937808 */ /* 0x000fe20000000000 */
[C---:B------:R-:W-:Y:S01]  /*17960*/  VIADD R112, R193.reuse, 0xffffffd1 ;  /* 0xffffffd1c1707836 */ /* 0x040fe20000000000 */
[----:B------:R-:W-:Y:S01]  /*17970*/  ISETP.GE.AND P0, PT, R104, R190, PT ;  /* 0x000000be6800720c */ /* 0x000fe20003f06270 */
[----:B------:R-:W-:Y:S01]  /*17980*/  VIADD R192, R192, 0xffffff80 ;  /* 0xffffff80c0c07836 */ /* 0x000fe20000000000 */
[----:B------:R-:W-:Y:S02]  /*17990*/  @P2 LOP3.LUT R184, R184, 0x200, RZ, 0xfc, !PT ;  /* 0x00000200b8b82812 */ /* 0x000fe400078efcff */
[----:B------:R-:W-:Y:S02]  /*179a0*/  FSEL R152, R152, -INF , P0 ;  /* 0xff80000098987808 */ /* 0x000fe40000000000 */
[----:B------:R-:W-:Y:S02]  /*179b0*/  ISETP.GE.AND P0, PT, R0, R188, PT ;  /* 0x000000bc0000720c */ /* 0x000fe40003f06270 */
[----:B------:R-:W-:Y:S02]  /*179c0*/  LOP3.LUT R184, R184, 0xfffffeff, RZ, 0xc0, !PT ;  /* 0xfffffeffb8b87812 */ /* 0x000fe400078ec0ff */
[-C--:B------:R-:W-:Y:S02]  /*179d0*/  ISETP.GE.AND P2, PT, R0, R190.reuse, PT ;  /* 0x000000be0000720c */ /* 0x080fe40003f46270 */
[----:B------:R-:W-:Y:S02]  /*179e0*/  @P1 LOP3.LUT R184, R184, 0x100, RZ, 0xfc, !PT ;  /* 0x00000100b8b81812 */ /* 0x000fe400078efcff */
[----:B------:R-:W-:Y:S02]  /*179f0*/  FSEL R148, R148, -INF , P2 ;  /* 0xff80000094947808 */ /* 0x000fe40001000000 */
[-C--:B------:R-:W-:Y:S01]  /*17a00*/  ISETP.GE.AND P2, PT, R0, R189.reuse, PT ;  /* 0x000000bd0000720c */ /* 0x080fe20003f46270 */
[----:B------:R-:W-:Y:S01]  /*17a10*/  VIADD R0, R193, 0x21 ;  /* 0x00000021c1007836 */ /* 0x000fe20000000000 */
[----:B------:R-:W-:Y:S02]  /*17a20*/  LOP3.LUT R184, R184, 0xffffff7f, RZ, 0xc0, !PT ;  /* 0xffffff7fb8b87812 */ /* 0x000fe400078ec0ff */
[----:B------:R-:W-:Y:S02]  /*17a30*/  FSEL R150, R150, -INF , P2 ;  /* 0xff80000096967808 */ /* 0x000fe40001000000 */
[----:B------:R-:W-:Y:S02]  /*17a40*/  @P0 LOP3.LUT R184, R184, 0x80, RZ, 0xfc, !PT ;  /* 0x00000080b8b80812 */ /* 0x000fe400078efcff */
        /* <DEDUP_REMOVED lines=83> */
[C---:B------:R-:W-:Y:S01]  /*17f80*/  VIADD R5, R193.reuse, 0x38 ;  /* 0x00000038c1057836 */ /* 0x040fe20000000000 */
[-C--:B------:R-:W-:Y:S02]  /*17f90*/  ISETP.GE.AND P1, PT, R2, R190.reuse, PT ;  /* 0x000000be0200720c */ /* 0x080fe40003f26270 */
[-C--:B------:R-:W-:Y:S02]  /*17fa0*/  ISETP.GE.AND P0, PT, R14, R189.reuse, PT ;  /* 0x000000bd0e00720c */ /* 0x080fe40003f06270 */
[----:B------:R-:W-:Y:S02]  /*17fb0*/  FSEL R38, R38, -INF , P2 ;  /* 0xff80000026267808 */ /* 0x000fe40001000000 */
[----:B------:R-:W-:Y:S01]  /*17fc0*/  FSEL R123, R6, -INF , P1 ;  /* 0xff800000067b7808 */ /* 0x000fe20000800000 */
[----:B------:R-:W-:Y:S01]  /*17fd0*/  VIADD R6, R193, 0x31 ;  /* 0x00000031c1067836 */ /* 0x000fe20000000000 */
[----:B------:R-:W-:Y:S02]  /*17fe0*/  FSEL R45, R45, -INF , P0 ;  /* 0xff8000002d2d7808 */ /* 0x000fe40000000000 */
[----:B------:R-:W-:Y:S02]  /*17ff0*/  ISETP.GE.AND P1, PT, R12, R189, PT ;  /* 0x000000bd0c00720c */ /* 0x000fe40003f26270 */
[----:B------:R-:W-:Y:S02]  /*18000*/  ISETP.GE.AND P2, PT, R105, R185, PT ;  /* 0x000000b96900720c */ /* 0x000fe40003f46270 */
[----:B------:R-:W-:Y:S02]  /*18010*/  ISETP.GE.AND P0, PT, R0, R190, PT ;  /* 0x000000be0000720c */ /* 0x000fe40003f06270 */
[----:B------:R-:W-:Y:S02]  /*18020*/  FSEL R46, R46, -INF , P1 ;  /* 0xff8000002e2e7808 */ /* 0x000fe40000800000 */
[----:B------:R-:W-:Y:S01]  /*18030*/  FSEL R121, R7, -INF , P0 ;  /* 0xff80000007797808 */ /* 0x000fe20000000000 */
[----:B------:R-:W-:Y:S01]  /*18040*/  VIADD R7, R193, 0x29 ;  /* 0x00000029c1077836 */ /* 0x000fe20000000000 */
[----:B------:R-:W-:Y:S01]  /*18050*/  ISETP.GE.AND P1, PT, R105, R188, PT ;  /* 0x000000bc6900720c */ /* 0x000fe20003f26270 */
[----:B------:R-:W-:Y:S01]  /*18060*/  VIADD R105, R193, 0x28 ;  /* 0x00000028c1697836 */ /* 0x000fe20000000000 */
[----:B------:R-:W-:Y:S02]  /*18070*/  ISETP.GE.AND P0, PT, R10, R189, PT ;  /* 0x000000bd0a00720c */ /* 0x000fe40003f06270 */
[----:B------:R-:W-:Y:S02]  /*18080*/  LOP3.LUT R184, R184, 0xffffffbf, RZ, 0xc0, !PT ;  /* 0xffffffbfb8b87812 */ /* 0x000fe400078ec0ff */
[----:B------:R-:W-:Y:S02]  /*18090*/  FSEL R47, R47, -INF , P0 ;  /* 0xff8000002f2f7808 */ /* 0x000fe40000000000 */
[----:B------:R-:W-:Y:S02]  /*180a0*/  ISETP.GE.AND P0, PT, R105, R190, PT ;  /* 0x000000be6900720c */ /* 0x000fe40003f06270 */
[----:B------:R-:W-:Y:S02]  /*180b0*/  @P2 LOP3.LUT R184, R184, 0x40, RZ, 0xfc, !PT ;  /* 0x00000040b8b82812 */ /* 0x000fe400078efcff */
[----:B------:R-:W-:Y:S02]  /*180c0*/  FSEL R119, R9, -INF , P0 ;  /* 0xff80000009777808 */ /* 0x000fe40000000000 */
[-C--:B------:R-:W-:Y:S02]  /*180d0*/  ISETP.GE.AND P0, PT, R104, R185.reuse, PT ;  /* 0x000000b96800720c */ /* 0x080fe40003f06270 */
[----:B------:R-:W-:Y:S02]  /*180e0*/  LOP3.LUT R184, R184, 0xffffffdf, RZ, 0xc0, !PT ;  /* 0xffffffdfb8b87812 */ /* 0x000fe400078ec0ff */
[----:B------:R-:W-:Y:S02]  /*180f0*/  ISETP.GE.AND P3, PT, R112, R185, PT ;  /* 0x000000b97000720c */ /* 0x000fe40003f66270 */
[----:B------:R-:W-:Y:S02]  /*18100*/  @P1 LOP3.LUT R184, R184, 0x20, RZ, 0xfc, !PT ;  /* 0x00000020b8b81812 */ /* 0x000fe400078efcff */
[----:B------:R-:W-:Y:S01]  /*18110*/  ISETP.GE.AND P1, PT, R104, R188, PT ;  /* 0x000000bc6800720c */ /* 0x000fe20003f26270 */
[----:B------:R-:W-:Y:S01]  /*18120*/  VIADD R104, R193, 0x30 ;  /* 0x00000030c1687836 */ /* 0x000fe20000000000 */
[----:B------:R-:W-:Y:S02]  /*18130*/  LOP3.LUT R184, R184, 0xffffffef, RZ, 0xc0, !PT ;  /* 0xffffffefb8b87812 */ /* 0x000fe400078ec0ff */
[----:B------:R-:W-:Y:S02]  /*18140*/  P2R R17, PR, RZ, 0x8 ;  /* 0x00000008ff117803 */ /* 0x000fe40000000000 */
[----:B------:R-:W-:Y:S02]  /*18150*/  @P0 LOP3.LUT R184, R184, 0x10, RZ, 0xfc, !PT ;  /* 0x00000010b8b80812 */ /* 0x000fe400078efcff */
[----:B------:R-:W-:Y:S02]  /*18160*/  ISETP.GE.AND P0, PT, R7, R190, PT ;  /* 0x000000be0700720c */ /* 0x000fe40003f06270 */
[----:B------:R-:W-:Y:S02]  /*18170*/  LOP3.LUT R184, R184, 0xfffffff7, RZ, 0xc0, !PT ;  /* 0xfffffff7b8b87812 */ /* 0x000fe400078ec0ff */
[----:B------:R-:W-:Y:S02]  /*18180*/  FSEL R115, R51, -INF , P0 ;  /* 0xff80000033737808 */ /* 0x000fe40000000000 */
[----:B------:R-:W-:Y:S02]  /*18190*/  ISETP.GE.AND P0, PT, R2, R189, PT ;  /* 0x000000bd0200720c */ /* 0x000fe40003f06270 */
[----:B------:R-:W-:Y:S02]  /*181a0*/  @P1 LOP3.LUT R184, R184, 0x8, RZ, 0xfc, !PT ;  /* 0x00000008b8b81812 */ /* 0x000fe400078efcff */
[----:B------:R-:W-:Y:S02]  /*181b0*/  FSEL R113, R49, -INF , P0 ;  /* 0xff80000031717808 */ /* 0x000fe40000000000 */
[----:B------:R-:W-:Y:S02]  /*181c0*/  ISETP.GE.AND P0, PT, R193, R185, PT ;  /* 0x000000b9c100720c */ /* 0x000fe40003f06270 */
[----:B------:R-:W-:Y:S02]  /*181d0*/  ISETP.GE.AND P1, PT, R66, R188, PT ;  /* 0x000000bc4200720c */ /* 0x000fe40003f26270 */
[----:B------:R-:W-:Y:S02]  /*181e0*/  FSEL R155, R155, -INF , !P0 ;  /* 0xff8000009b9b7808 */ /* 0x000fe40004000000 */
[----:B------:R-:W-:Y:S02]  /*181f0*/  ISETP.GE.AND P0, PT, R0, R189, PT ;  /* 0x000000bd0000720c */ /* 0x000fe40003f06270 */
[----:B------:R-:W-:Y:S02]  /*18200*/  LOP3.LUT R184, R184, 0xfffffffd, RZ, 0xc0, !PT ;  /* 0xfffffffdb8b87812 */ /* 0x000fe400078ec0ff */
[----:B------:R-:W-:Y:S02]  /*18210*/  FSEL R48, R48, -INF , P0 ;  /* 0xff80000030307808 */ /* 0x000fe40000000000 */
[----:B------:R-:W-:Y:S02]  /*18220*/  ISETP.GE.AND P0, PT, R104, R190, PT ;  /* 0x000000be6800720c */ /* 0x000fe40003f06270 */
[----:B------:R-:W-:Y:S02]  /*18230*/  FSEL R149, R149, -INF , P4 ;  /* 0xff80000095957808 */ /* 0x000fe40002000000 */
[----:B------:R-:W-:Y:S02]  /*18240*/  FSEL R52, R52, -INF , P0 ;  /* 0xff80000034347808 */ /* 0x000fe40000000000 */
[CC--:B------:R-:W-:Y:S01]  /*18250*/  ISETP.GE.AND P0, PT, R193.reuse, R188.reuse, PT ;  /* 0x000000bcc100720c */ /* 0x0c0fe20003f06270 */
[----:B------:R-:W-:Y:S01]  /*18260*/  VIADD R193, R193, 0xffffff80 ;  /* 0xffffff80c1c17836 */ /* 0x000fe20000000000 */
[----:B------:R-:W-:Y:S02]  /*18270*/  @P1 LOP3.LUT R184, R184, 0x2, RZ, 0xfc, !PT ;  /* 0x00000002b8b81812 */ /* 0x000fe400078efcff */
[----:B------:R-:W-:Y:S02]  /*18280*/  FSEL R147, R147, -INF , !P0 ;  /* 0xff80000093937808 */ /* 0x000fe40004000000 */
[-C--:B------:R-:W-:Y:S02]  /*18290*/  ISETP.GE.AND P0, PT, R112, R188.reuse, PT ;  /* 0x000000bc7000720c */ /* 0x080fe40003f06270 */
[C---:B------:R-:W-:Y:S02]  /*182a0*/  LOP3.LUT P3, RZ, R184.reuse, 0x200, RZ, 0xc0, !PT ;  /* 0x00000200b8ff7812 */ /* 0x040fe4000786c0ff */
[----:B------:R-:W-:Y:S02]  /*182b0*/  LOP3.LUT R184, R184, 0xfffffffe, RZ, 0xc0, !PT ;  /* 0xfffffffeb8b87812 */ /* 0x000fe400078ec0ff */
[----:B------:R-:W-:Y:S02]  /*182c0*/  P2R R4, PR, RZ, 0x8 ;  /* 0x00000008ff047803 */ /* 0x000fe40000000000 */
[-C--:B------:R-:W-:Y:S02]  /*182d0*/  ISETP.GE.AND P4, PT, R66, R185.reuse, PT ;  /* 0x000000b94200720c */ /* 0x080fe40003f86270 */
[C---:B------:R-:W-:Y:S02]  /*182e0*/  ISETP.GE.AND P1, PT, R13.reuse, R185, PT ;  /* 0x000000b90d00720c */ /* 0x040fe40003f26270 */
[----:B------:R-:W-:Y:S02]  /*182f0*/  ISETP.GE.AND P5, PT, R13, R188, PT ;  /* 0x000000bc0d00720c */ /* 0x000fe40003fa6270 */
[----:B------:R-:W-:Y:S02]  /*18300*/  @P0 LOP3.LUT R184, R184, 0x1, RZ, 0xfc, !PT ;  /* 0x00000001b8b80812 */ /* 0x000fe400078efcff */
[-C--:B------:R-:W-:Y:S02]  /*18310*/  ISETP.GE.AND P0, PT, R6, R190.reuse, PT ;  /* 0x000000be0600720c */ /* 0x080fe40003f06270 */
[C---:B------:R-:W-:Y:S02]  /*18320*/  LOP3.LUT P3, RZ, R184.reuse, 0x10, RZ, 0xc0, !PT ;  /* 0x00000010b8ff7812 */ /* 0x040fe4000786c0ff */
[----:B------:R-:W-:Y:S02]  /*18330*/  FSEL R66, R197, -INF , P0 ;  /* 0xff800000c5427808 */ /* 0x000fe40000000000 */
[----:B------:R-:W-:Y:S02]  /*18340*/  P2R R25, PR, RZ, 0x8 ;  /* 0x00000008ff197803 */ /* 0x000fe40000000000 */
[-C--:B------:R-:W-:Y:S02]  /*18350*/  ISETP.GE.AND P0, PT, R105, R189.reuse, PT ;  /* 0x000000bd6900720c */ /* 0x080fe40003f06270 */
[----:B------:R-:W-:Y:S02]  /*18360*/  LOP3.LUT P3, RZ, R184, 0x40, RZ, 0xc0, !PT ;  /* 0x00000040b8ff7812 */ /* 0x000fe4000786c0ff */
        /* <DEDUP_REMOVED lines=9> */
[----:B------:R-:W-:Y:S02]  /*18400*/  FSEL R21, R110, -INF , !P3 ;  /* 0xff8000006e157808 */ /* 0x000fe40005800000 */
[----:B------:R-:W-:Y:S02]  /*18410*/  ISETP.NE.AND P3, PT, R19, RZ, PT ;  /* 0x000000ff1300720c */ /* 0x000fe40003f65270 */
[----:B------:R-:W-:Y:S02]  /*18420*/  ISETP.GE.AND P0, PT, R5, R190, PT ;  /* 0x000000be0500720c */ /* 0x000fe40003f06270 */
[----:B------:R-:W-:Y:S02]  /*18430*/  FSEL R19, R148, -INF , !P3 ;  /* 0xff80000094137808 */ /* 0x000fe40005800000 */
[----:B------:R-:W-:Y:S02]  /*18440*/  FSEL R63, R63, -INF , P0 ;  /* 0xff8000003f3f7808 */ /* 0x000fe40000000000 */
[----:B------:R-:W-:Y:S02]  /*18450*/  ISETP.NE.AND P3, PT, R15, RZ, PT ;  /* 0x000000ff0f00720c */ /* 0x000fe40003f65270 */
[-C--:B------:R-:W-:Y:S02]  /*18460*/  ISETP.GE.AND P0, PT, R104, R189.reuse, PT ;  /* 0x000000bd6800720c */ /* 0x080fe40003f06270 */
[----:B------:R-:W-:Y:S02]  /*18470*/  FSEL R15, R151, -INF , !P3 ;  /* 0xff800000970f7808 */ /* 0x000fe40005800000 */
[----:B------:R-:W-:Y:S02]  /*18480*/  FSEL R61, R61, -INF , P0 ;  /* 0xff8000003d3d7808 */ /* 0x000fe40000000000 */
[-C--:B------:R-:W-:Y:S02]  /*18490*/  ISETP.GE.AND P0, PT, R6, R189.reuse, PT ;  /* 0x000000bd0600720c */ /* 0x080fe40003f06270 */
[----:B------:R-:W-:Y:S02]  /*184a0*/  ISETP.NE.AND P3, PT, R25, RZ, PT ;  /* 0x000000ff1900720c */ /* 0x000fe40003f65270 */
[----:B------:R-:W-:Y:S02]  /*184b0*/  FSEL R60, R60, -INF , P0 ;  /* 0xff8000003c3c7808 */ /* 0x000fe40000000000 */
[----:B------:R-:W-:Y:S02]  /*184c0*/  FSEL R13, R152, -INF , !P3 ;  /* 0xff800000980d7808 */ /* 0x000fe40005800000 */
[-C--:B------:R-:W-:Y:S02]  /*184d0*/  ISETP.GE.AND P0, PT, R28, R189.reuse, PT ;  /* 0x000000bd1c00720c */ /* 0x080fe40003f06270 */
[----:B------:R-:W-:Y:S02]  /*184e0*/  ISETP.NE.AND P3, PT, R4, RZ, PT ;  /* 0x000000ff0400720c */ /* 0x000fe40003f65270 */
[----:B------:R-:W-:Y:S02]  /*184f0*/  FSEL R36, R196, -INF , P0 ;  /* 0xff800000c4247808 */ /* 0x000fe40000000000 */
[----:B------:R-:W-:Y:S02]  /*18500*/  FSEL R4, R149, -INF , !P3 ;  /* 0xff80000095047808 */ /* 0x000fe40005800000 */
[----:B------:R-:W-:Y:S02]  /*18510*/  ISETP.GE.AND P0, PT, R5, R189, PT ;  /* 0x000000bd0500720c */ /* 0x000fe40003f06270 */
[----:B------:R-:W-:Y:S02]  /*18520*/  ISETP.NE.AND P3, PT, R17, RZ, PT ;  /* 0x000000ff1100720c */ /* 0x000fe40003f65270 */
[----:B------:R-:W-:Y:S02]  /*18530*/  P2R R9, PR, RZ, 0x10 ;  /* 0x00000010ff097803 */ /* 0x000fe40000000000 */
[----:B------:R-:W-:Y:S02]  /*18540*/  LOP3.LUT P4, RZ, R184, 0x80, RZ, 0xc0, !PT ;  /* 0x00000080b8ff7812 */ /* 0x000fe4000788c0ff */
[----:B------:R-:W-:Y:S02]  /*18550*/  FSEL R27, R108, -INF , !P3 ;  /* 0xff8000006c1b7808 */ /* 0x000fe40005800000 */
[----:B------:R-:W-:Y:S02]  /*18560*/  FSEL R37, R11, -INF , P0 ;  /* 0xff8000000b257808 */ /* 0x000fe40000000000 */
[C---:B------:R-:W-:Y:S02]  /*18570*/  LOP3.LUT P0, RZ, R184.reuse, 0x8, RZ, 0xc0, !PT ;  /* 0x00000008b8ff7812 */ /* 0x040fe4000780c0ff */
[----:B------:R-:W-:Y:S02]  /*18580*/  LOP3.LUT P3, RZ, R184, 0x20, RZ, 0xc0, !PT ;  /* 0x00000020b8ff7812 */ /* 0x000fe4000786c0ff */
[----:B------:R-:W-:Y:S02]  /*18590*/  FSEL R17, R150, -INF , !P4 ;  /* 0xff80000096117808 */ /* 0x000fe40006000000 */
[----:B------:R-:W-:Y:S02]  /*185a0*/  ISETP.NE.AND P4, PT, R9, RZ, PT ;  /* 0x000000ff0900720c */ /* 0x000fe40003f85270 */
[----:B------:R-:W-:Y:S02]  /*185b0*/  FSEL R11, R67, -INF , !P3 ;  /* 0xff800000430b7808 */ /* 0x000fe40005800000 */
[----:B------:R-:W-:Y:S02]  /*185c0*/  FSEL R9, R154, -INF , !P0 ;  /* 0xff8000009a097808 */ /* 0x000fe40004000000 */
[CC--:B------:R-:W-:Y:S02]  /*185d0*/  ISETP.GE.AND P0, PT, R3.reuse, R185.reuse, PT ;  /* 0x000000b90300720c */ /* 0x0c0fe40003f06270 */
[-C--:B------:R-:W-:Y:S02]  /*185e0*/  ISETP.GE.AND P3, PT, R3, R188.reuse, PT ;  /* 0x000000bc0300720c */ /* 0x080fe40003f66270 */
[----:B------:R-:W2:Y:S01]  /*185f0*/  LD.E R3, desc[UR4][R100.64+0xdc] ;  /* 0x0000dc0464037980 */ /* 0x000ea2000c101900 */
        /* <DEDUP_REMOVED lines=13> */
[----:B------:R-:W-:Y:S02]  /*186d0*/  LOP3.LUT R184, R184, 0xfffffffe, RZ, 0xc0, !PT ;  /* 0xfffffffeb8b87812 */ /* 0x000fe400078ec0ff */
[----:B------:R-:W-:Y:S02]  /*186e0*/  FSEL R225, R225, -INF , !P0 ;  /* 0xff800000e1e17808 */ /* 0x000fe40004000000 */
[----:B------:R-:W-:Y:S02]  /*186f0*/  @P5 LOP3.LUT R184, R184, 0x1, RZ, 0xfc, !PT ;  /* 0x00000001b8b85812 */ /* 0x000fe400078efcff */
[-C--:B------:R-:W-:Y:S02]  /*18700*/  ISETP.GE.AND P0, PT, R58, R185.reuse, PT ;  /* 0x000000b93a00720c */ /* 0x080fe40003f06270 */
[----:B------:R-:W-:Y:S02]  /*18710*/  FSEL R217, R217, -INF , !P3 ;  /* 0xff800000d9d97808 */ /* 0x000fe40005800000 */
[C---:B------:R-:W-:Y:S02]  /*18720*/  LOP3.LUT P3, RZ, R184.reuse, 0x1, RZ, 0xc0, !PT ;  /* 0x00000001b8ff7812 */ /* 0x040fe4000786c0ff */
[----:B------:R-:W-:Y:S02]  /*18730*/  LOP3.LUT R184, R184, 0xfffffffd, RZ, 0xc0, !PT ;  /* 0xfffffffdb8b87812 */ /* 0x000fe400078ec0ff */
[----:B------:R-:W-:Y:S02]  /*18740*/  FSEL R221, R221, -INF , !P0 ;  /* 0xff800000dddd7808 */ /* 0x000fe40004000000 */
[-C--:B------:R-:W-:Y:S02]  /*18750*/  ISETP.GE.AND P0, PT, R56, R185.reuse, PT ;  /* 0x000000b93800720c */ /* 0x080fe40003f06270 */
[----:B------:R-:W-:Y:S02]  /*18760*/  @P1 LOP3.LUT R184, R184, 0x2, RZ, 0xfc, !PT ;  /* 0x00000002b8b81812 */ /* 0x000fe400078efcff */
        /* <DEDUP_REMOVED lines=24> */
[----:B------:R-:W-:Y:S01]  /*188f0*/  FSEL R133, R133, -INF , !P0 ;  /* 0xff80000085857808 */ /* 0x000fe20004000000 */
[----:B------:R-:W-:Y:S01]  /*18900*/  LDSM.16.MT88.4 R56, [R157+0x6800] ;  /* 0x006800009d38783b */ /* 0x000fe20000004200 */
        /* <DEDUP_REMOVED lines=12> */
[----:B------:R-:W-:Y:S02]  /*189d0*/  LOP3.LUT P3, RZ, R184, 0x1, RZ, 0xc0, !PT ;  /* 0x00000001b8ff7812 */ /* 0x000fe4000786c0ff */
[-C--:B------:R-:W-:Y:S02]  /*189e0*/  ISETP.GE.AND P4, PT, R14, R188.reuse, PT ;  /* 0x000000bc0e00720c */ /* 0x080fe40003f86270 */
[----:B------:R-:W-:Y:S02]  /*189f0*/  LOP3.LUT R184, R184, 0xfffffffd, RZ, 0xc0, !PT ;  /* 0xfffffffdb8b87812 */ /* 0x000fe400078ec0ff */
[----:B------:R-:W-:Y:S02]  /*18a00*/  FMNMX3.FTZ R2, R2, R15, R13, !PT ;  /* 0x0000000f02027276 */ /* 0x000fe4000781000d */
[----:B------:R-:W-:Y:S02]  /*18a10*/  FSEL R129, R45, -INF , !P4 ;  /* 0xff8000002d817808 */ /* 0x000fe40006000000 */
[----:B------:R-:W-:Y:S02]  /*18a20*/  @P0 LOP3.LUT R184, R184, 0x2, RZ, 0xfc, !PT ;  /* 0x00000002b8b80812 */ /* 0x000fe400078efcff */
[C---:B------:R-:W-:Y:S02]  /*18a30*/  ISETP.GE.AND P4, PT, R0.reuse, R188, PT ;  /* 0x000000bc0000720c */ /* 0x040fe40003f86270 */
[----:B------:R-:W-:Y:S02]  /*18a40*/  ISETP.GE.AND P0, PT, R0, R185, PT ;  /* 0x000000b90000720c */ /* 0x000fe40003f06270 */
[----:B------:R-:W-:Y:S02]  /*18a50*/  FMNMX3.FTZ R0, R103, R4, R17, !PT ;  /* 0x0000000467007276 */ /* 0x000fe40007810011 */
[----:B------:R-:W-:Y:S02]  /*18a60*/  FMNMX3.FTZ R2, R2, R51, R27, !PT ;  /* 0x0000003302027276 */ /* 0x000fe4000781001b */
[-C--:B------:R-:W-:Y:S02]  /*18a70*/  ISETP.GE.AND P6, PT, R111, R188.reuse, PT ;  /* 0x000000bc6f00720c */ /* 0x080fe40003fc6270 */
[----:B------:R-:W-:Y:S02]  /*18a80*/  FMNMX3.FTZ R0, R0, R11, R9, !PT ;  /* 0x0000000b00007276 */ /* 0x000fe40007810009 */
[----:B------:R-:W-:Y:S02]  /*18a90*/  FMNMX3.FTZ R2, R2, R25, R49, !PT ;  /* 0x0000001902027276 */ /* 0x000fe40007810031 */
[----:B------:R-:W-:Y:S02]  /*18aa0*/  FMNMX3.FTZ R0, R0, R55, R53, !PT ;  /* 0x0000003700007276 */ /* 0x000fe40007810035 */
[----:B------:R-:W-:Y:S02]  /*18ab0*/  FSEL R35, R65, -INF , !P6 ;  /* 0xff80000041237808 */ /* 0x000fe40007000000 */
[----:B------:R-:W-:Y:S02]  /*18ac0*/  FMNMX3.FTZ R2, R2, R225, R223, !PT ;  /* 0x000000e102027276 */ /* 0x000fe400078100df */
[----:B------:R-:W-:Y:S02]  /*18ad0*/  FMNMX3.FTZ R0, R0, R35, R33, !PT ;  /* 0x0000002300007276 */ /* 0x000fe40007810021 */
[----:B------:R-:W-:Y:S02]  /*18ae0*/  FMNMX3.FTZ R2, R2, R221, R219, !PT ;  /* 0x000000dd02027276 */ /* 0x000fe400078100db */
[-C--:B------:R-:W-:Y:S02]  /*18af0*/  ISETP.GE.AND P6, PT, R54, R188.reuse, PT ;  /* 0x000000bc3600720c */ /* 0x080fe40003fc6270 */
[----:B------:R-:W-:Y:S02]  /*18b00*/  FMNMX3.FTZ R0, R0, R217, R215, !PT ;  /* 0x000000d900007276 */ /* 0x000fe400078100d7 */
        /* <DEDUP_REMOVED lines=8> */
[-C--:B------:R-:W-:Y:S02]  /*18b90*/  ISETP.GE.AND P0, PT, R105, R188.reuse, PT ;  /* 0x000000bc6900720c */ /* 0x080fe40003f06270 */
[----:B------:R-:W-:Y:S02]  /*18ba0*/  FSEL R197, R34, -INF , !P5 ;  /* 0xff80000022c57808 */ /* 0x000fe40006800000 */
[----:B------:R-:W-:Y:S02]  /*18bb0*/  FMNMX3.FTZ R0, R0, R201, R199, !PT ;  /* 0x000000c900007276 */ /* 0x000fe400078100c7 */
[----:B------:R-:W-:Y:S02]  /*18bc0*/  FSEL R151, R38, -INF , !P2 ;  /* 0xff80000026977808 */ /* 0x000fe40005000000 */
[----:B------:R-:W-:Y:S02]  /*18bd0*/  FMNMX3.FTZ R2, R2, R155, R153, !PT ;  /* 0x0000009b02027276 */ /* 0x000fe40007810099 */
[-C--:B------:R-:W-:Y:S02]  /*18be0*/  ISETP.GE.AND P6, PT, R18, R188.reuse, PT ;  /* 0x000000bc1200720c */ /* 0x080fe40003fc6270 */
[----:B------:R-:W-:Y:S02]  /*18bf0*/  FMNMX3.FTZ R0, R0, R197, R175, !PT ;  /* 0x000000c500007276 */ /* 0x000fe400078100af */
[----:B------:R-:W-:Y:S02]  /*18c00*/  FMNMX3.FTZ R2, R2, R151, R149, !PT ;  /* 0x0000009702027276 */ /* 0x000fe40007810095 */
[----:B------:R-:W-:Y:S02]  /*18c10*/  LOP3.LUT R184, R184, 0xfffffffe, RZ, 0xc0, !PT ;  /* 0xfffffffeb8b87812 */ /* 0x000fe400078ec0ff */
[-C--:B------:R-:W-:Y:S02]  /*18c20*/  ISETP.GE.AND P5, PT, R16, R188.reuse, PT ;  /* 0x000000bc1000720c */ /* 0x080fe40003fa6270 */
[----:B------:R-:W-:Y:S02]  /*18c30*/  FSEL R143, R40, -INF , !P3 ;  /* 0xff800000288f7808 */ /* 0x000fe40005800000 */
[----:B------:R-:W-:Y:S02]  /*18c40*/  FSEL R141, R41, -INF , !P6 ;  /* 0xff800000298d7808 */ /* 0x000fe40007000000 */
[----:B------:R-:W-:Y:S02]  /*18c50*/  FMNMX3.FTZ R0, R0, R147, R145, !PT ;  /* 0x0000009300007276 */ /* 0x000fe40007810091 */
[----:B------:R-:W-:Y:S02]  /*18c60*/  FMNMX3.FTZ R2, R2, R139, R137, !PT ;  /* 0x0000008b02027276 */ /* 0x000fe40007810089 */
[-C--:B------:R-:W-:Y:S02]  /*18c70*/  ISETP.GE.AND P2, PT, R12, R188.reuse, PT ;  /* 0x000000bc0c00720c */ /* 0x080fe40003f46270 */
[-C--:B------:R-:W-:Y:S02]  /*18c80*/  ISETP.GE.AND P3, PT, R10, R188.reuse, PT ;  /* 0x000000bc0a00720c */ /* 0x080fe40003f66270 */
[----:B------:R-:W-:Y:S02]  /*18c90*/  FSEL R123, R123, -INF , !P1 ;  /* 0xff8000007b7b7808 */ /* 0x000fe40004800000 */
[----:B------:R-:W-:Y:S02]  /*18ca0*/  @P0 LOP3.LUT R184, R184, 0x1, RZ, 0xfc, !PT ;  /* 0x00000001b8b80812 */ /* 0x000fe400078efcff */
[----:B------:R-:W-:Y:S02]  /*18cb0*/  FSEL R131, R44, -INF , !P5 ;  /* 0xff8000002c837808 */ /* 0x000fe40006800000 */
[-C--:B------:R-:W-:Y:S02]  /*18cc0*/  ISETP.GE.AND P1, PT, R105, R185.reuse, PT ;  /* 0x000000b96900720c */ /* 0x080fe40003f26270 */
[----:B------:R-:W-:Y:S02]  /*18cd0*/  ISETP.GE.AND P0, PT, R7, R185, PT ;  /* 0x000000b90700720c */ /* 0x000fe40003f06270 */
[----:B------:R-:W-:Y:S02]  /*18ce0*/  FMNMX3.FTZ R0, R0, R143, R141, !PT ;  /* 0x0000008f00007276 */ /* 0x000fe4000781008d */
[----:B------:R-:W-:Y:S02]  /*18cf0*/  FMNMX3.FTZ R2, R2, R135, R133, !PT ;  /* 0x0000008702027276 */ /* 0x000fe40007810085 */
[----:B------:R-:W-:Y:S02]  /*18d00*/  FSEL R127, R46, -INF , !P2 ;  /* 0xff8000002e7f7808 */ /* 0x000fe40005000000 */
[----:B------:R-:W-:Y:S02]  /*18d10*/  FSEL R125, R47, -INF , !P3 ;  /* 0xff8000002f7d7808 */ /* 0x000fe40005800000 */
[C---:B------:R-:W-:Y:S01]  /*18d20*/  LOP3.LUT P3, RZ, R184.reuse, 0x2, RZ, 0xc0, !PT ;  /* 0x00000002b8ff7812 */ /* 0x040fe2000786c0ff */
[----:B------:R-:W-:Y:S01]  /*18d30*/  LDSM.16.MT88.4 R44, [R156+0x6000] ;  /* 0x006000009c2c783b */ /* 0x000fe20000004200 */
[----:B------:R-:W-:Y:S02]  /*18d40*/  FSEL R115, R115, -INF , !P0 ;  /* 0xff80000073737808 */ /* 0x000fe40004000000 */
[----:B------:R-:W-:Y:S02]  /*18d50*/  FSEL R119, R119, -INF , !P1 ;  /* 0xff80000077777808 */ /* 0x000fe40004800000 */
[----:B------:R-:W-:Y:S02]  /*18d60*/  LOP3.LUT P2, RZ, R184, 0x1, RZ, 0xc0, !PT ;  /* 0x00000001b8ff7812 */ /* 0x000fe4000784c0ff */
[----:B------:R-:W-:Y:S02]  /*18d70*/  FMNMX3.FTZ R0, R0, R131, R129, !PT ;  /* 0x0000008300007276 */ /* 0x000fe40007810081 */
[-C--:B------:R-:W-:Y:S02]  /*18d80*/  ISETP.GE.AND P1, PT, R104, R185.reuse, PT ;  /* 0x000000b96800720c */ /* 0x080fe40003f26270 */
[----:B------:R-:W-:Y:S02]  /*18d90*/  ISETP.GE.AND P0, PT, R6, R185, PT ;  /* 0x000000b90600720c */ /* 0x000fe40003f06270 */
[----:B------:R-:W-:Y:S02]  /*18da0*/  FMNMX3.FTZ R2, R2, R123, R121, !PT ;  /* 0x0000007b02027276 */ /* 0x000fe40007810079 */
[----:B------:R-:W-:Y:S02]  /*18db0*/  FSEL R111, R48, -INF , !P4 ;  /* 0xff800000306f7808 */ /* 0x000fe40006000000 */
[-C--:B------:R-:W-:Y:S02]  /*18dc0*/  ISETP.GE.AND P6, PT, R7, R188.reuse, PT ;  /* 0x000000bc0700720c */ /* 0x080fe40003fc6270 */
[----:B------:R-:W-:Y:S02]  /*18dd0*/  FSEL R113, R113, -INF , !P3 ;  /* 0xff80000071717808 */ /* 0x000fe40005800000 */
[----:B------:R-:W-:Y:S02]  /*18de0*/  FSEL R109, R8, -INF , !P2 ;  /* 0xff800000086d7808 */ /* 0x000fe40005000000 */
[----:B------:R-:W-:Y:S02]  /*18df0*/  FMNMX3.FTZ R0, R0, R127, R125, !PT ;  /* 0x0000007f00007276 */ /* 0x000fe4000781007d */
[----:B------:R-:W-:Y:S02]  /*18e00*/  FSEL R65, R52, -INF , !P1 ;  /* 0xff80000034417808 */ /* 0x000fe40004800000 */
[----:B------:R-:W-:Y:S02]  /*18e10*/  ISETP.GE.AND P3, PT, R28, R185, PT ;  /* 0x000000b91c00720c */ /* 0x000fe40003f66270 */
        /* <DEDUP_REMOVED lines=396> */
.L_x_11211:
        /* <DEDUP_REMOVED lines=10> */
.L_x_11226:
        /* <DEDUP_REMOVED lines=126> */
.L_x_11221:
[----:B------:R-:W-:Y:S05]  /*1af60*/  BSYNC.RECONVERGENT B0 ;  /* 0x0000000000007941 */ /* 0x000fea0003800200 */
.L_x_11220:
        /* <DEDUP_REMOVED lines=36> */
[----:B-1----:R-:W-:Y:S05]  /*1b1b0*/  @P0 RET.REL.NODEC R178 `(_ZN5flash24flash_fwd_splitkv_kernelI23Flash_fwd_kernel_traitsILi64ELi64ELi128ELi4ELb0ELb0EN7cutlass10bfloat16_tE19Flash_kernel_traitsILi64ELi64ELi128ELi4ES3_EELb0ELb1ELb0ELb0ELb0ELb1ELb1ELb1EEEvNS_16Flash_fwd_paramsE) ;  /* 0xfffffe4cb2900950 */ /* 0x002fea0003c3ffff */
[----:B------:R-:W-:Y:S01]  /*1b1c0*/  MOV R179, 0x0 ;  /* 0x0000000000b37802 */ /* 0x000fe20000000f00 */
[----:B------:R1:W-:Y:S03]  /*1b1d0*/  ST.E.128 desc[UR4][R36.64+0x3800], R4 ;  /* 0x0038000424007985 */ /* 0x0003e6000c101d04 */
[----:B-1----:R-:W-:Y:S05]  /*1b1e0*/  RET.REL.NODEC R178 `(_ZN5flash24flash_fwd_splitkv_kernelI23Flash_fwd_kernel_traitsILi64ELi64ELi128ELi4ELb0ELb0EN7cutlass10bfloat16_tE19Flash_kernel_traitsILi64ELi64ELi128ELi4ES3_EELb0ELb1ELb0ELb0ELb0ELb1ELb1ELb1EEEvNS_16Flash_fwd_paramsE) ;  /* 0xfffffe4cb2847950 */ /* 0x002fea0003c3ffff */
.L_x_11219:
[----:B------:R-:W-:Y:S01]  /*1b1f0*/  MOV R5, 0x2 ;  /* 0x0000000200057802 */ /* 0x000fe20000000f00 */
[----:B------:R-:W-:Y:S01]  /*1b200*/  IMAD.MOV.U32 R4, RZ, RZ, 0x1f ;  /* 0x0000001fff047424 */ /* 0x000fe200078e00ff */
[----:B------:R-:W-:-:S07]  /*1b210*/  MOV R7, 0xffffffff ;  /* 0xffffffff00077802 */ /* 0x000fce0000000f00 */
[----:B-1---5:R-:W-:Y:S05]  /*1b220*/  WARPSYNC.COLLECTIVE R7, `(.L_x_11222) ;  /* 0x0000000007087348 */ /* 0x022fea0003c00000 */
[----:B------:R2:W3:Y:S02]  /*1b230*/  SHFL.BFLY P0, R11, R194, R5, R4 ;  /* 0x0c000005c20b7389 */ /* 0x0004e40000000004 */
[----:B-123-5:R-:W-:Y:S05]  /*1b240*/  ENDCOLLECTIVE ;  /* 0x000000000000791b */ /* 0x02efea0003800000 */
.L_x_11222:
[----:B------:R-:W-:Y:S02]  /*1b250*/  IMAD.MOV.U32 R9, RZ, RZ, R11 ;  /* 0x000000ffff097224 */ /* 0x000fe400078e000b */
[----:B------:R-:W-:Y:S02]  /*1b260*/  IMAD.MOV.U32 R5, RZ, RZ, 0x1 ;  /* 0x00000001ff057424 */ /* 0x000fe400078e00ff */
[----:B------:R-:W-:-:S05]  /*1b270*/  FADD.FTZ R9, R9, R194 ;  /* 0x000000c209097221 */ /* 0x000fca0000010000 */
[----:B------:R-:W-:-:S07]  /*1b280*/  MOV R194, R9 ;  /* 0x0000000900c27202 */ /* 0x000fce0000000f00 */
[----:B------:R-:W-:Y:S05]  /*1b290*/  WARPSYNC.COLLECTIVE R7, `(.L_x_11223) ;  /* 0x0000000007087348 */ /* 0x000fea0003c00000 */
[----:B------:R1:W2:Y:S02]  /*1b2a0*/  SHFL.BFLY P0, R11, R194, R5, R4 ;  /* 0x0c000005c20b7389 */ /* 0x0002a40000000004 */
[----:B-12---:R-:W-:Y:S05]  /*1b2b0*/  ENDCOLLECTIVE ;  /* 0x000000000000791b */ /* 0x006fea0003800000 */
.L_x_11223:
[----:B------:R-:W-:Y:S01]  /*1b2c0*/  MOV R194, R195 ;  /* 0x000000c300c27202 */ /* 0x000fe20000000f00 */
[----:B------:R-:W-:Y:S01]  /*1b2d0*/  IMAD.MOV.U32 R5, RZ, RZ, 0x2 ;  /* 0x00000002ff057424 */ /* 0x000fe200078e00ff */
[----:B------:R-:W-:-:S07]  /*1b2e0*/  MOV R6, R11 ;  /* 0x0000000b00067202 */ /* 0x000fce0000000f00 */
[----:B------:R-:W-:Y:S05]  /*1b2f0*/  WARPSYNC.COLLECTIVE R7, `(.L_x_11224) ;  /* 0x0000000007087348 */ /* 0x000fea0003c00000 */
[----:B------:R1:W2:Y:S02]  /*1b300*/  SHFL.BFLY P0, R11, R194, R5, R4 ;  /* 0x0c000005c20b7389 */ /* 0x0002a40000000004 */
[----:B-12---:R-:W-:Y:S05]  /*1b310*/  ENDCOLLECTIVE ;  /* 0x000000000000791b */ /* 0x006fea0003800000 */
.L_x_11224:
[----:B------:R-:W-:Y:S01]  /*1b320*/  FADD.FTZ R6, R9, R6 ;  /* 0x0000000609067221 */ /* 0x000fe20000010000 */
[----:B------:R-:W-:Y:S01]  /*1b330*/  FADD.FTZ R8, R11, R195 ;  /* 0x000000c30b087221 */ /* 0x000fe20000010000 */
[----:B------:R-:W-:-:S04]  /*1b340*/  MOV R5, 0x1 ;  /* 0x0000000100057802 */ /* 0x000fc80000000f00 */
[----:B------:R-:W-:-:S07]  /*1b350*/  MOV R194, R8 ;  /* 0x0000000800c27202 */ /* 0x000fce0000000f00 */
[----:B------:R-:W-:Y:S05]  /*1b360*/  WARPSYNC.COLLECTIVE R7, `(.L_x_11225) ;  /* 0x0000000007087348 */ /* 0x000fea0003c00000 */
[----:B------:R1:W2:Y:S02]  /*1b370*/  SHFL.BFLY P0, R11, R194, R5, R4 ;  /* 0x0c000005c20b7389 */ /* 0x0002a40000000004 */
[----:B-12---:R-:W-:Y:S05]  /*1b380*/  ENDCOLLECTIVE ;  /* 0x000000000000791b */ /* 0x006fea0003800000 */
.L_x_11225:
[----:B------:R-:W-:Y:S05]  /*1b390*/  BRA `(.L_x_11226) ;  /* 0xfffffff000f87947 */ /* 0x000fea000383ffff */
.L_x_11227:
        /* <DEDUP_REMOVED lines=14> */
.L_x_14805:


//--------------------- .text._ZN5flash24flash_fwd_splitkv_kernelI23Flash_fwd_kernel_traitsILi64ELi64ELi128ELi4ELb0ELb0EN7cutlass10bfloat16_tE19Flash_kernel_traitsILi64ELi64ELi128ELi4ES3_EELb0ELb0ELb0ELb1ELb1ELb0ELb0ELb0EEEvNS_16Flash_fwd_paramsE --------------------------
	.section	.text._ZN5flash24flash_fwd_splitkv_kernelI23Flash_fwd_kernel_traitsILi64ELi64ELi128ELi4ELb0ELb0EN7cutlass10bfloat16_tE19Flash_kernel_traitsILi64ELi64ELi128ELi4ES3_EELb0ELb0ELb0ELb1ELb1ELb0ELb0ELb0EEEvNS_16Flash_fwd_paramsE,"ax",@progbits
	.align	128
        .global         _ZN5flash24flash_fwd_splitkv_kernelI23Flash_fwd_kernel_traitsILi64ELi64ELi128ELi4ELb0ELb0EN7cutlass10bfloat16_tE19Flash_kernel_traitsILi64ELi64ELi128ELi4ES3_EELb0ELb0ELb0ELb1ELb1ELb0ELb0ELb0EEEvNS_16Flash_fwd_paramsE
        .type           _ZN5flash24flash_fwd_splitkv_kernelI23Flash_fwd_kernel_traitsILi64ELi64ELi128ELi4ELb0ELb0EN7cutlass10bfloat16_tE19Flash_kernel_traitsILi64ELi64ELi128ELi4ES3_EELb0ELb0ELb0ELb1ELb1ELb0ELb0ELb0EEEvNS_16Flash_fwd_paramsE,@function
        .size           _ZN5flash24flash_fwd_splitkv_kernelI23Flash_fwd_kernel_traitsILi64ELi64ELi128ELi4ELb0ELb0EN7cutlass10bfloat16_tE19Flash_kernel_traitsILi64ELi64ELi128ELi4ES3_EELb0ELb0ELb0ELb1ELb1ELb0ELb0ELb0EEEvNS_16Flash_fwd_paramsE,(.L_x_14806 - _ZN5flash24flash_fwd_splitkv_kernelI23Flash_fwd_kernel_traitsILi64ELi64ELi128ELi4ELb0ELb0EN7cutlass10bfloat16_tE19Flash_kernel_traitsILi64ELi64ELi128ELi4ES3_EELb0ELb0ELb0ELb1ELb1ELb0ELb0ELb0EEEvNS_16Flash_fwd_paramsE)
        .other          _ZN5flash24flash_fwd_splitkv_kernelI23Flash_fwd_kernel_traitsILi64ELi64ELi128ELi4ELb0ELb0EN7cutlass10bfloat16_tE19Flash_kernel_traitsILi64ELi64ELi128ELi4ES3_EELb0ELb0ELb0ELb1ELb1ELb0ELb0ELb0EEEvNS_16Flash_fwd_paramsE,@"STO_CUDA_ENTRY STV_DEFAULT"
_ZN5flash24flash_fwd_splitkv_kernelI23Flash_fwd_kernel_traitsILi64ELi64ELi128ELi4ELb0ELb0EN7cutlass10bfloat16_tE19Flash_kernel_traitsILi64ELi64ELi128ELi4ES3_EELb0ELb0ELb0ELb1ELb1ELb0ELb0ELb0EEEvNS_16Flash_fwd_paramsE:
.text._ZN5flash24flash_fwd_splitkv_kernelI23Flash_fwd_kernel_traitsILi64ELi64ELi128ELi4ELb0ELb0EN7cutlass10bfloat16_tE19Flash_kernel_traitsILi64ELi64ELi128ELi4ES3_EELb0ELb0ELb0ELb1ELb1ELb0ELb0ELb0EEEvNS_16Flash_fwd_paramsE:
[----:B------:R-:W-:Y:S01]  /*0000*/  LDC R1, c[0x0][0x37c] ;  /* 0x0000df00ff017b82 */ /* 0x000fe20000000800 */
[----:B------:R-:W1:Y:S07]  /*0010*/  S2R R11, SR_CTAID.X ;  /* 0x00000000000b7919 */ /* 0x000e6e0000002500 */
[----:B------:R-:W2:Y:S01]  /*0020*/  LDC.64 R2, c[0x0][0x348] ;  /* 0x0000d200ff027b82 */ /* 0x000ea20000000a00 */
[----:B------:R-:W-:Y:S01]  /*0030*/  BSSY.RECONVERGENT B2, `(.L_x_11228) ;  /* 0x0000005000027945 */ /* 0x000fe20003800200 */
[----:B------:R-:W-:Y:S01]  /*0040*/  MOV R172, 0x80 ;  /* 0x0000008000ac7802 */ /* 0x000fe20000000f00 */
[----:B------:R-:W3:Y:S01]  /*0050*/  S2R R174, SR_CTAID.Y ;  /* 0x0000000000ae7919 */ /* 0x000ee20000002600 */
[----:B------:R-:W4:Y:S05]  /*0060*/  S2R R173, SR_CTAID.Z ;  /* 0x0000000000ad7919 */ /* 0x000f2a0000002700 */
[----:B-1234-:R-:W-:Y:S05]  /*0070*/  CALL.REL.NOINC `($_ZN5flash24flash_fwd_splitkv_kernelI23Flash_fwd_kernel_traitsILi64ELi64ELi128ELi4ELb0ELb0EN7cutlass10bfloat16_tE19Flash_kernel_traitsILi64ELi64ELi128ELi4ES3_EELb0ELb0ELb0ELb1ELb1ELb0ELb0ELb0EEEvNS_16Flash_fwd_paramsE$_ZN5flash30compute_attn_1rowblock_splitkvI23Flash_fwd_kernel_traitsILi64ELi64ELi128ELi4ELb0ELb0EN7cutlass10bfloat16_tE19Flash_kernel_traitsILi64ELi64ELi128ELi4ES3_EELb0ELb0ELb0ELb1ELb1ELb0ELb0ELb0ENS_16Flash_fwd_paramsEEEvRKT8_iiiii) ;  /* 0x0000000000087944 */ /* 0x01efea0003c00000 */
[----:B------:R-:W-:Y:S05]  /*0080*/  BSYNC.RECONVERGENT B2 ;  /* 0x0000000000027941 */ /* 0x000fea0003800200 */
.L_x_11228:
[----:B------:R-:W-:Y:S05]  /*0090*/  EXIT ;  /* 0x000000000000794d */ /* 0x000fea0003800000 */
        .type           $_ZN5flash24flash_fwd_splitkv_kernelI23Flash_fwd_kernel_traitsILi64ELi64ELi128ELi4ELb0ELb0EN7cutlass10bfloat16_tE19Flash_kernel_traitsILi64ELi64ELi128ELi4ES3_EELb0ELb0ELb0ELb1ELb1ELb0ELb0ELb0EEEvNS_16Flash_fwd_paramsE$_ZN5flash30compute_attn_1rowblock_splitkvI23Flash_fwd_kernel_traitsILi64ELi64ELi128ELi4ELb0ELb0EN7cutlass10bfloat16_tE19Flash_kernel_traitsILi64ELi64ELi128ELi4ES3_EELb0ELb0ELb0ELb1ELb1ELb0ELb0ELb0ENS_16Flash_fwd_paramsEEEvRKT8_iiiii,@function
        .size           $_ZN5flash24flash_fwd_splitkv_kernelI23Flash_fwd_kernel_traitsILi64ELi64ELi128ELi4ELb0ELb0EN7cutlass10bfloat16_tE19Flash_kernel_traitsILi64ELi64ELi128ELi4ES3_EELb0ELb0ELb0ELb1ELb1ELb0ELb0ELb0EEEvNS_16Flash_fwd_paramsE$_ZN5flash30compute_attn_1rowblock_splitkvI23Flash_fwd_kernel_traitsILi64ELi64ELi128ELi4ELb0ELb0EN7cutlass10bfloat16_tE19Flash_kernel_traitsILi64ELi64ELi128ELi4ES3_EELb0ELb0ELb0ELb1ELb1ELb0ELb0ELb0ENS_16Flash_fwd_paramsEEEvRKT8_iiiii,(.L_x_14806 - $_ZN5flash24flash_fwd_splitkv_kernelI23Flash_fwd_kernel_traitsILi64ELi64ELi128ELi4ELb0ELb0EN7cutlass10bfloat16_tE19Flash_kernel_traitsILi64ELi64ELi128ELi4ES3_EELb0ELb0ELb0ELb1ELb1ELb0ELb0ELb0EEEvNS_16Flash_fwd_paramsE$_ZN5flash30compute_attn_1rowblock_splitkvI23Flash_fwd_kernel_traitsILi64ELi64ELi128ELi4ELb0ELb0EN7cutlass10bfloat16_tE19Flash_kernel_traitsILi64ELi64ELi128ELi4ES3_EELb0ELb0ELb0ELb1ELb1ELb0ELb0ELb0ENS_16Flash_fwd_paramsEEEvRKT8_iiiii)
$_ZN5flash24flash_fwd_splitkv_kernelI23Flash_fwd_kernel_traitsILi64ELi64ELi128ELi4ELb0ELb0EN7cutlass10bfloat16_tE19Flash_kernel_traitsILi64ELi64ELi128ELi4ES3_EELb0ELb0ELb0ELb1ELb1ELb0ELb0ELb0EEEvNS_16Flash_fwd_paramsE$_ZN5flash30compute_attn_1rowblock_splitkvI23Flash_fwd_kernel_traitsILi64ELi64ELi128ELi4ELb0ELb0EN7cutlass10bfloat16_tE19Flash_kernel_traitsILi64ELi64ELi128ELi4ES3_EELb0ELb0ELb0ELb1ELb1ELb0ELb0ELb0ENS_16Flash_fwd_paramsEEEvRKT8_iiiii:
[----:B------:R-:W1:Y:S02]  /*00a0*/  LDCU.64 UR4, c[0x0][0x358] ;  /* 0x00006b00ff0477ac */ /* 0x000e640008000a00 */
[----:B-1----:R-:W2:Y:S04]  /*00b0*/  LD.E.64 R12, desc[UR4][R2.64+0xf0] ;  /* 0x0000f004020c7980 */ /* 0x002ea8000c101b00 */
[----:B------:R-:W3:Y:S01]  /*00c0*/  LD.E.64 R8, desc[UR4][R2.64+0xf8] ;  /* 0x0000f80402087980 */ /* 0x000ee2000c101b00 */
[----:B------:R-:W-:-:S03]  /*00d0*/  IMAD.MOV.U32 R7, RZ, RZ, RZ ;  /* 0x000000ffff077224 */ /* 0x000fc600078e00ff */
[----:B------:R1:W5:Y:S04]  /*00e0*/  LD.E R177, desc[UR4][R2.64+0xb4] ;  /* 0x0000b40402b17980 */ /* 0x000368000c101900 */
[----:B------:R1:W5:Y:S01]  /*00f0*/  LD.E R0, desc[UR4][R2.64+0xb8] ;  /* 0x0000b80402007980 */ /* 0x000362000c101900 */
[----:B--2---:R-:W-:Y:S02]  /*0100*/  ISETP.NE.U32.AND P1, PT, R12, RZ, PT ;  /* 0x000000ff0c00720c */ /* 0x004fe40003f25070 */
[----:B---3--:R-:W-:Y:S02]  /*0110*/  ISETP.NE.U32.AND P0, PT, R8, RZ, PT ;  /* 0x000000ff0800720c */ /* 0x008fe40003f05070 */
[----:B------:R-:W-:Y:S02]  /*0120*/  ISETP.NE.AND.EX P1, PT, R13, RZ, PT, P1 ;  /* 0x000000ff0d00720c */ /* 0x000fe40003f25310 */
[----:B------:R-:W-:-:S11]  /*0130*/  ISETP.NE.AND.EX P0, PT, R9, RZ, PT, P0 ;  /* 0x000000ff0900720c */ /* 0x000fd60003f05300 */
[----:B------:R-:W-:-:S04]  /*0140*/  @P1 IMAD.WIDE.U32 R12, R174, 0x4, R12 ;  /* 0x00000004ae0c1825 */ /* 0x000fc800078e000c */
[----:B------:R-:W-:Y:S01]  /*0150*/  @P0 IMAD.WIDE.U32 R8, R174, 0x4, R8 ;  /* 0x00000004ae080825 */ /* 0x000fe200078e0008 */
[----:B------:R-:W2:Y:S04]  /*0160*/  @P1 LD.E R7, desc[UR4][R12.64] ;  /* 0x000000040c071980 */ /* 0x000ea8000c101900 */
[----:B------:R-:W2:Y:S01]  /*0170*/  @P0 LD.E R4, desc[UR4][R8.64] ;  /* 0x0000000408040980 */ /* 0x000ea2000c101900 */
        /* <DEDUP_REMOVED lines=10> */
.L_x_11232:
[----:B------:R-:W-:Y:S05]  /*0220*/  BSYNC.RECONVERGENT B0 ;  /* 0x0000000000007941 */ /* 0x000fea0003800200 */
.L_x_11231:
[----:B-----5:R-:W-:Y:S02]  /*0230*/  IADD3 R5, PT, PT, R5, R0, -R7 ;  /* 0x0000000005057210 */ /* 0x020fe40007ffe807 */
.L_x_11230:
[----:B------:R-:W-:Y:S05]  /*0240*/  BSYNC.RECONVERGENT B1 ;  /* 0x0000000000017941 */ /* 0x000fea0003800200 */
.L_x_11229:
[----:B------:R-:W-:Y:S01]  /*0250*/  IMAD.SHL.U32 R176, R11, 0x40, RZ ;  /* 0x000000400bb07824 */ /* 0x000fe200078e00ff */
[----:B------:R-:W-:Y:S01]  /*0260*/  MOV R8, R172 ;  /* 0x000000ac00087202 */ /* 0x000fe20000000f00 */
[----:B------:R-:W-:-:S03]  /*0270*/  IMAD.MOV.U32 R9, RZ, RZ, 0x0 ;  /* 0x00000000ff097424 */ /* 0x000fc600078e00ff */
[----:B-----5:R-:W-:-:S13]  /*0280*/  ISETP.GT.AND P0, PT, R177, R176, PT ;  /* 0x000000b0b100720c */ /* 0x020fda0003f04270 */
[----:B-1----:R-:W-:Y:S05]  /*0290*/  @!P0 RET.REL.NODEC R8 `(_ZN5flash24flash_fwd_splitkv_kernelI23Flash_fwd_kernel_traitsILi64ELi64ELi128ELi4ELb0ELb0EN7cutlass10bfloat16_tE19Flash_kernel_traitsILi64ELi64ELi128ELi4ES3_EELb0ELb0ELb0ELb1ELb1ELb0ELb0ELb0EEEvNS_16Flash_fwd_paramsE) ;  /* 0xfffffffc08588950 */ /* 0x002fea0003c3ffff */
        /* <DEDUP_REMOVED lines=18> */
[----:B------:R-:W-:-:S02]  /*03c0*/  IMAD.SHL.U32 R7, R6, 0x8, RZ ;  /* 0x0000000806077824 */ /* 0x000fc400078e00ff */
[----:B------:R-:W-:-:S03]  /*03d0*/  IMAD.MOV.U32 R17, RZ, RZ, RZ ;  /* 0x000000ffff117224 */ /* 0x000fc600078e00ff */
[----:B------:R-:W-:Y:S02]  /*03e0*/  LOP3.LUT R16, R7, 0x38, RZ, 0xc0, !PT ;  /* 0x0000003807107812 */ /* 0x000fe400078ec0ff */
[----:B-1----:R-:W-:Y:S02]  /*03f0*/  SHF.R.U32.HI R3, RZ, 0x3, R6 ;  /* 0x00000003ff037819 */ /* 0x002fe40000011606 */
[----:B------:R-:W-:Y:S01]  /*0400*/  LOP3.LUT P4, R6, R6, 0x7, RZ, 0xc0, !PT ;  /* 0x0000000706067812 */ /* 0x000fe2000788c0ff */
[----:B--2---:R-:W-:Y:S02]  /*0410*/  IMAD R7, R9, R176, RZ ;  /* 0x000000b009077224 */ /* 0x004fe400078e02ff */
[----:B------:R-:W-:-:S04]  /*0420*/  IMAD.WIDE.U32 R16, R176, R8, R16 ;  /* 0x00000008b0107225 */ /* 0x000fc800078e0010 */
[----:B------:R-:W-:Y:S02]  /*0430*/  IMAD.IADD R17, R17, 0x1, R7 ;  /* 0x0000000111117824 */ /* 0x000fe400078e0207 */
[----:B---3--:R-:W-:Y:S02]  /*0440*/  IMAD R7, R13, R174, RZ ;  /* 0x000000ae0d077224 */ /* 0x008fe400078e02ff */
[----:B------:R-:W-:-:S04]  /*0450*/  IMAD.WIDE.U32 R12, R174, R12, R16 ;  /* 0x0000000cae0c7225 */ /* 0x000fc800078e0010 */
[----:B------:R-:W-:Y:S02]  /*0460*/  IMAD.IADD R13, R13, 0x1, R7 ;  /* 0x000000010d0d7824 */ /* 0x000fe400078e0207 */
[-C--:B----4-:R-:W-:Y:S02]  /*0470*/  IMAD R2, R11, R173.reuse, RZ ;  /* 0x000000ad0b027224 */ /* 0x090fe400078e02ff */
[----:B------:R-:W-:-:S04]  /*0480*/  IMAD.WIDE.U32 R10, R10, R173, R12 ;  /* 0x000000ad0a0a7225 */ /* 0x000fc800078e000c */
[----:B-----5:R-:W-:Y:S01]  /*0490*/  IMAD R173, R174, R0, R173 ;  /* 0x00000000aead7224 */ /* 0x020fe200078e02ad */
[----:B------:R-:W-:Y:S01]  /*04a0*/  IADD3 R11, PT, PT, R11, R2, RZ ;  /* 0x000000020b0b7210 */ /* 0x000fe20007ffe0ff */
[-C--:B------:R-:W-:Y:S02]  /*04b0*/  IMAD R2, R9, R3.reuse, RZ ;  /* 0x0000000309027224 */ /* 0x080fe400078e02ff */
[----:B------:R-:W-:Y:S02]  /*04c0*/  IMAD.IADD R12, R177, 0x1, -R176 ;  /* 0x00000001b10c7824 */ /* 0x000fe400078e0ab0 */
[----:B------:R-:W-:-:S03]  /*04d0*/  IMAD.WIDE.U32 R10, R8, R3, R10 ;  /* 0x00000003080a7225 */ /* 0x000fc600078e000a */
[----:B------:R-:W-:Y:S01]  /*04e0*/  ISETP.GE.OR P4, PT, R3, R12, P4 ;  /* 0x0000000c0300720c */ /* 0x000fe20002786670 */
[----:B------:R-:W-:Y:S01]  /*04f0*/  IMAD R176, R177, R173, R176 ;  /* 0x000000adb1b07224 */ /* 0x000fe200078e02b0 */
[----:B------:R-:W-:Y:S01]  /*0500*/  IADD3 R11, PT, PT, R11, R2, RZ ;  /* 0x000000020b0b7210 */ /* 0x000fe20007ffe0ff */
[C---:B------:R-:W-:Y:S01]  /*0510*/  VIADD R7, R3.reuse, 0x10 ;  /* 0x0000001003077836 */ /* 0x040fe20000000000 */
[C---:B------:R-:W-:Y:S01]  /*0520*/  LEA R4, P0, R10.reuse, R4, 0x1 ;  /* 0x000000040a047211 */ /* 0x040fe200078008ff */
[----:B------:R-:W-:Y:S02]  /*0530*/  VIADD R0, R3, 0x20 ;  /* 0x0000002003007836 */ /* 0x000fe40000000000 */
[----:B------:R-:W-:Y:S01]  /*0540*/  IMAD.MOV.U32 R173, RZ, RZ, 0x0 ;  /* 0x00000000ffad7424 */ /* 0x000fe200078e00ff */
[----:B------:R-:W-:Y:S01]  /*0550*/  LEA.HI.X R5, R10, R5, R11, 0x1, P0 ;  /* 0x000000050a057211 */ /* 0x000fe200000f0c0b */
[----:B------:R-:W-:Y:S01]  /*0560*/  IMAD.SHL.U32 R11, R8, 0x20, RZ ;  /* 0x00000020080b7824 */ /* 0x000fe200078e00ff */
[----:B------:R-:W-:-:S02]  /*0570*/  IADD3 R13, P0, PT, R176, R3, RZ ;  /* 0x00000003b00d7210 */ /* 0x000fc40007f1e0ff */
[----:B------:R-:W-:Y:S01]  /*0580*/  LEA R16, P1, R8, R4, 0x6 ;  /* 0x0000000408107211 */ /* 0x000fe200078230ff */
[----:B------:R-:W-:Y:S01]  /*0590*/  ST.E.128 desc[UR4][R4.64], RZ ;  /* 0x000000ff04007985 */ /* 0x000fe2000c101d04 */
[----:B------:R-:W-:Y:S02]  /*05a0*/  LEA.HI.X.SX32 R176, R176, RZ, 0x1, P0 ;  /* 0x000000ffb0b07211 */ /* 0x000fe400000f0eff */
[----:B------:R-:W-:Y:S02]  /*05b0*/  LEA R14, P0, R13, R14, 0x2 ;  /* 0x0000000e0d0e7211 */ /* 0x000fe400078010ff */
[-C--:B------:R-:W-:Y:S02]  /*05c0*/  ISETP.GE.AND P3, PT, R7, R12.reuse, PT ;  /* 0x0000000c0700720c */ /* 0x080fe40003f66270 */
[----:B------:R-:W-:Y:S02]  /*05d0*/  LEA.HI.X R15, R13, R15, R176, 0x2, P0 ;  /* 0x0000000f0d0f7211 */ /* 0x000fe400000f14b0 */
[----:B------:R-:W-:-:S02]  /*05e0*/  ISETP.GE.AND P2, PT, R0, R12, PT ;  /* 0x0000000c0000720c */ /* 0x000fc40003f46270 */
[C-C-:B------:R-:W-:Y:S02]  /*05f0*/  SHF.L.U64.HI R7, R8.reuse, 0x5, R9.reuse ;  /* 0x0000000508077819 */ /* 0x140fe40000010209 */
[----:B------:R-:W-:Y:S02]  /*0600*/  LEA.HI.X R17, R8, R5, R9, 0x6, P1 ;  /* 0x0000000508117211 */ /* 0x000fe400008f3409 */
[----:B------:R-:W-:Y:S02]  /*0610*/  IADD3 R10, P0, PT, R16, R11, RZ ;  /* 0x0000000b100a7210 */ /* 0x000fe40007f1e0ff */
[----:B------:R-:W-:Y:S02]  /*0620*/  IADD3 R3, PT, PT, R3, 0x30, RZ ;  /* 0x0000003003037810 */ /* 0x000fe40007ffe0ff */
[----:B------:R-:W-:Y:S01]  /*0630*/  IADD3 R8, P1, PT, R11, R4, RZ ;  /* 0x000000040b087210 */ /* 0x000fe20007f3e0ff */
[----:B------:R-:W-:Y:S01]  /*0640*/  IMAD.X R11, R17, 0x1, R7, P0 ;  /* 0x00000001110b7824 */ /* 0x000fe200000e0607 */
[----:B------:R-:W-:-:S02]  /*0650*/  ISETP.NE.OR P3, PT, R6, RZ, P3 ;  /* 0x000000ff0600720c */ /* 0x000fc40001f65670 */
[C---:B------:R-:W-:Y:S01]  /*0660*/  ISETP.NE.OR P2, PT, R6.reuse, RZ, P2 ;  /* 0x000000ff0600720c */ /* 0x040fe20001745670 */
[----:B------:R-:W-:Y:S01]  /*0670*/  IMAD.X R9, R7, 0x1, R5, P1 ;  /* 0x0000000107097824 */ /* 0x000fe200008e0605 */
[----:B------:R-:W-:Y:S02]  /*0680*/  ISETP.GE.AND P0, PT, R3, R12, PT ;  /* 0x0000000c0300720c */ /* 0x000fe40003f06270 */
[----:B------:R-:W-:Y:S02]  /*0690*/  @!P4 MOV R19, 0x7f800000 ;  /* 0x7f8000000013c802 */ /* 0x000fe40000000f00 */
[----:B------:R-:W-:Y:S01]  /*06a0*/  ISETP.NE.OR P0, PT, R6, RZ, P0 ;  /* 0x000000ff0600720c */ /* 0x000fe20000705670 */
[----:B------:R-:W-:Y:S04]  /*06b0*/  ST.E.128 desc[UR4][R8.64], RZ ;  /* 0x000000ff08007985 */ /* 0x000fe8000c101d04 */
[----:B------:R-:W-:Y:S01]  /*06c0*/  @!P3 IMAD.MOV.U32 R13, RZ, RZ, 0x7f800000 ;  /* 0x7f800000ff0db424 */ /* 0x000fe200078e00ff */
[----:B------:R-:W-:Y:S01]  /*06d0*/  ST.E.128 desc[UR4][R16.64], RZ ;  /* 0x000000ff10007985 */ /* 0x000fe2000c101d04 */
[----:B------:R-:W-:-:S03]  /*06e0*/  @!P2 IMAD.MOV.U32 R7, RZ, RZ, 0x7f800000 ;  /* 0x7f800000ff07a424 */ /* 0x000fc600078e00ff */
[----:B------:R-:W-:Y:S04]  /*06f0*/  ST.E.128 desc[UR4][R10.64], RZ ;  /* 0x000000ff0a007985 */ /* 0x000fe8000c101d04 */
[----:B------:R-:W-:Y:S04]  /*0700*/  @!P4 ST.E desc[UR4][R14.64], R19 ;  /* 0x000000130e00c985 */ /* 0x000fe8000c101904 */
[----:B------:R-:W-:Y:S04]  /*0710*/  @!P3 ST.E desc[UR4][R14.64+0x40], R13 ;  /* 0x0000400d0e00b985 */ /* 0x000fe8000c101904 */
[----:B------:R1:W-:Y:S02]  /*0720*/  @!P2 ST.E desc[UR4][R14.64+0x80], R7 ;  /* 0x000080070e00a985 */ /* 0x0003e4000c101904 */
[----:B-1----:R-:W-:Y:S05]  /*0730*/  @P0 RET.REL.NODEC R172 `(_ZN5flash24flash_fwd_splitkv_kernelI23Flash_fwd_kernel_traitsILi64ELi64ELi128ELi4ELb0ELb0EN7cutlass10bfloat16_tE19Flash_kernel_traitsILi64ELi64ELi128ELi4ES3_EELb0ELb0ELb0ELb1ELb1ELb0ELb0ELb0EEEvNS_16Flash_fwd_paramsE) ;  /* 0xfffffff8ac300950 */ /* 0x002fea0003c3ffff */
[----:B------:R-:W-:Y:S02]  /*0740*/  MOV R3, 0x7f800000 ;  /* 0x7f80000000037802 */ /* 0x000fe40000000f00 */
[----:B------:R-:W-:-:S03]  /*0750*/  MOV R173, 0x0 ;  /* 0x0000000000ad7802 */ /* 0x000fc60000000f00 */
[----:B------:R1:W-:Y:S02]  /*0760*/  ST.E desc[UR4][R14.64+0xc0], R3 ;  /* 0x0000c0030e007985 */ /* 0x0003e4000c101904 */
[----:B-1----:R-:W-:Y:S05]  /*0770*/  RET.REL.NODEC R172 `(_ZN5flash24flash_fwd_splitkv_kernelI23Flash_fwd_kernel_traitsILi64ELi64ELi128ELi4ELb0ELb0EN7cutlass10bfloat16_tE19Flash_kernel_traitsILi64ELi64ELi128ELi4ES3_EELb0ELb0ELb0ELb1ELb1ELb0ELb0ELb0EEEvNS_16Flash_fwd_paramsE) ;  /* 0xfffffff8ac207950 */ /* 0x002fea0003c3ffff */
.L_x_11233:
[----:B------:R-:W2:Y:S04]  /*0780*/  LD.E.64 R8, desc[UR4][R2.64+0x158] ;  /* 0x0001580402087980 */ /* 0x000ea8000c101b00 */
[----:B------:R-:W3:Y:S01]  /*0790*/  LD.E.64 R128, desc[UR4][R2.64+0x160] ;  /* 0x0001600402807980 */ /* 0x000ee2000c101b00 */
        /* <DEDUP_REMOVED lines=10> */
[----:B-1----:R-:W3:Y:S04]  /*0840*/  LD.E.64 R8, desc[UR4][R2.64+0x168] ;  /* 0x0001680402087980 */ /* 0x002ee8000c101b00 */
[----:B------:R-:W4:Y:S01]  /*0850*/  LD.E R16, desc[UR4][R2.64+0x68] ;  /* 0x0000680402107980 */ /* 0x000f22000c101900 */
[----:B------:R-:W-:-:S03]  /*0860*/  LEA R185, R126, 0xffffff80, 0x7 ;  /* 0xffffff807eb97811 */ /* 0x000fc600078e38ff */
[----:B------:R-:W4:Y:S01]  /*0870*/  LD.E.64 R124, desc[UR4][R2.64+0x38] ;  /* 0x00003804027c7980 */ /* 0x000f22000c101b00 */
[----:B------:R-:W-:-:S03]  /*0880*/  IABS R4, R185 ;  /* 0x000000b900047213 */ /* 0x000fc60000000000 */
[----:B------:R-:W4:Y:S04]  /*0890*/  LD.E.64 R18, desc[UR4][R2.64+0x50] ;  /* 0x0000500402127980 */ /* 0x000f28000c101b00 */
[----:B------:R-:W5:Y:S04]  /*08a0*/  LD.E.64 R130, desc[UR4][R2.64+0x40] ;  /* 0x0000400402827980 */ /* 0x000f68000c101b00 */
[----:B------:R-:W5:Y:S02]  /*08b0*/  LD.E.64 R26, desc[UR4][R2.64+0x58] ;  /* 0x00005804021a7980 */ /* 0x000f64000c101b00 */
[----:B--2--5:R-:W-:-:S04]  /*08c0*/  IABS R5, R10 ;  /* 0x0000000a00057213 */ /* 0x024fc80000000000 */
[----:B------:R-:W1:Y:S08]  /*08d0*/  I2F.RP R14, R5 ;  /* 0x00000005000e7306 */ /* 0x000e700000209400 */
[----:B-1----:R-:W1:Y:S02]  /*08e0*/  MUFU.RCP R12, R14 ;  /* 0x0000000e000c7308 */ /* 0x002e640000001000 */
[----:B-1----:R-:W-:Y:S01]  /*08f0*/  IADD3 R12, PT, PT, R12, 0xffffffe, RZ ;  /* 0x0ffffffe0c0c7810 */ /* 0x002fe20007ffe0ff */
[----:B------:R-:W2:Y:S05]  /*0900*/  LD.E.64 R14, desc[UR4][R2.64+0x20] ;  /* 0x00002004020e7980 */ /* 0x000eaa000c101b00 */
        /* <DEDUP_REMOVED lines=45> */
[----:B------:R-:W-:Y:S02]  /*0be0*/  IADD3 R5, PT, PT, -R9, RZ, RZ ;  /* 0x000000ff09057210 */ /* 0x000fe40007ffe1ff */
[----:B------:R-:W-:Y:S01]  /*0bf0*/  LOP3.LUT R9, R173, R16, RZ, 0x3c, !PT ;  /* 0x00000010ad097212 */ /* 0x000fe200078e3cff */
[----:B------:R-:W-:Y:S01]  /*0c00*/  @!P1 VIADD R4, R4, 0x1 ;  /* 0x0000000104049836 */ /* 0x000fe20000000000 */
[----:B------:R-:W-:Y:S02]  /*0c10*/  ISETP.NE.AND P1, PT, R16, RZ, PT ;  /* 0x000000ff1000720c */ /* 0x000fe40003f25270 */
[----:B------:R-:W-:Y:S01]  /*0c20*/  ISETP.GE.AND P0, PT, R9, RZ, PT ;  /* 0x000000ff0900720c */ /* 0x000fe20003f06270 */
[----:B------:R-:W-:-:S04]  /*0c30*/  IMAD R5, R10, R5, R185 ;  /* 0x000000050a057224 */ /* 0x000fc800078e02b9 */
[----:B------:R-:W-:-:S04]  /*0c40*/  @P2 IADD3 R4, PT, PT, R4, 0x1, RZ ;  /* 0x0000000104042810 */ /* 0x000fc80007ffe0ff */
[----:B------:R-:W-:Y:S01]  /*0c50*/  MOV R9, R4 ;  /* 0x0000000400097202 */ /* 0x000fe20000000f00 */
[----:B------:R-:W-:-:S04]  /*0c60*/  IMAD R4, R125, R5, RZ ;  /* 0x000000057d047224 */ /* 0x000fc800078e02ff */
[----:B------:R-:W-:Y:S01]  /*0c70*/  @!P0 IMAD.MOV R9, RZ, RZ, -R9 ;  /* 0x000000ffff098224 */ /* 0x000fe200078e0a09 */
[----:B------:R-:W-:-:S05]  /*0c80*/  @!P1 LOP3.LUT R9, RZ, R16, RZ, 0x33, !PT ;  /* 0x00000010ff099212 */ /* 0x000fca00078e33ff */
[----:B------:R-:W-:Y:S01]  /*0c90*/  IMAD R17, R19, R9, RZ ;  /* 0x0000000913117224 */ /* 0x000fe200078e02ff */
[----:B---3--:R-:W-:Y:S01]  /*0ca0*/  SHF.R.S32.HI R7, RZ, 0x1f, R0 ;  /* 0x0000001fff077819 */ /* 0x008fe20000011400 */
[-C--:B--2---:R-:W-:Y:S02]  /*0cb0*/  IMAD R8, R15, R0.reuse, RZ ;  /* 0x000000000f087224 */ /* 0x084fe400078e02ff */
        /* <DEDUP_REMOVED lines=17> */
.L_x_11235:
[----:B------:R-:W2:Y:S04]  /*0dd0*/  LD.E R16, desc[UR4][R2.64+0x68] ;  /* 0x0000680402107980 */ /* 0x000ea8000c101900 */
[----:B------:R-:W3:Y:S04]  /*0de0*/  LD.E.64 R124, desc[UR4][R2.64+0x38] ;  /* 0x00003804027c7980 */ /* 0x000ee8000c101b00 */
[----:B------:R-:W4:Y:S04]  /*0df0*/  LD.E.64 R20, desc[UR4][R2.64+0x20] ;  /* 0x0000200402147980 */ /* 0x000f28000c101b00 */
[----:B------:R-:W4:Y:S04]  /*0e00*/  LD.E.64 R130, desc[UR4][R2.64+0x40] ;  /* 0x0000400402827980 */ /* 0x000f28000c101b00 */
[----:B------:R-:W4:Y:S04]  /*0e10*/  LD.E.64 R14, desc[UR4][R2.64+0x28] ;  /* 0x00002804020e7980 */ /* 0x000f28000c101b00 */
[----:B------:R-:W4:Y:S04]  /*0e20*/  LD.E.64 R18, desc[UR4][R2.64+0x50] ;  /* 0x0000500402127980 */ /* 0x000f28000c101b00 */
[----:B------:R2:W5:Y:S01]  /*0e30*/  LD.E.64 R26, desc[UR4][R2.64+0x58] ;  /* 0x00005804021a7980 */ /* 0x000562000c101b00 */
[----:B------:R-:W-:Y:S01]  /*0e40*/  IMAD.MOV.U32 R22, RZ, RZ, RZ ;  /* 0x000000ffff167224 */ /* 0x000fe200078e00ff */
[----:B-1----:R-:W-:-:S02]  /*0e50*/  IABS R8, R173 ;  /* 0x000000ad00087213 */ /* 0x002fc40000000000 */
[----:B------:R-:W-:Y:S02]  /*0e60*/  CS2R R180, SRZ ;  /* 0x0000000000b47805 */ /* 0x000fe4000001ff00 */
[----:B------:R-:W-:Y:S02]  /*0e70*/  LEA R185, R126, 0xffffff80, 0x7 ;  /* 0xffffff807eb97811 */ /* 0x000fe400078e38ff */
[-C--:B--2---:R-:W-:Y:S02]  /*0e80*/  IABS R0, R16.reuse ;  /* 0x0000001000007213 */ /* 0x084fe40000000000 */
[----:B------:R-:W-:Y:S02]  /*0e90*/  IABS R13, R16 ;  /* 0x00000010000d7213 */ /* 0x000fe40000000000 */
[----:B------:R-:W1:Y:S02]  /*0ea0*/  I2F.RP R12, R0 ;  /* 0x00000000000c7306 */ /* 0x000e640000209400 */
[----:B------:R-:W-:-:S06]  /*0eb0*/  IADD3 R13, PT, PT, RZ, -R13, RZ ;  /* 0x8000000dff0d7210 */ /* 0x000fcc0007ffe0ff */
[----:B-1----:R-:W1:Y:S02]  /*0ec0*/  MUFU.RCP R10, R12 ;  /* 0x0000000c000a7308 */ /* 0x002e640000001000 */
[----:B-1----:R-:W-:Y:S02]  /*0ed0*/  IADD3 R10, PT, PT, R10, 0xffffffe, RZ ;  /* 0x0ffffffe0a0a7810 */ /* 0x002fe40007ffe0ff */
[----:B------:R-:W-:-:S04]  /*0ee0*/  LOP3.LUT R12, R173, R16, RZ, 0x3c, !PT ;  /* 0x00000010ad0c7212 */ /* 0x000fc800078e3cff */
[----:B------:R-:W1:Y:S01]  /*0ef0*/  F2I.FTZ.U32.TRUNC.NTZ R23, R10 ;  /* 0x0000000a00177305 */ /* 0x000e62000021f000 */
[----:B------:R-:W-:Y:S02]  /*0f00*/  ISETP.GE.AND P1, PT, R12, RZ, PT ;  /* 0x000000ff0c00720c */ /* 0x000fe40003f26270 */
[----:B-1----:R-:W-:-:S05]  /*0f10*/  IADD3 R4, PT, PT, RZ, -R23, RZ ;  /* 0x80000017ff047210 */ /* 0x002fca0007ffe0ff */
[----:B------:R-:W-:-:S04]  /*0f20*/  IMAD R9, R4, R0, RZ ;  /* 0x0000000004097224 */ /* 0x000fc800078e02ff */
[----:B------:R-:W-:-:S04]  /*0f30*/  IMAD.HI.U32 R9, R23, R9, R22 ;  /* 0x0000000917097227 */ /* 0x000fc800078e0016 */
[----:B---3--:R-:W-:-:S04]  /*0f40*/  IMAD.WIDE.U32 R22, R124, R7, RZ ;  /* 0x000000077c167225 */ /* 0x008fc800078e00ff */
[----:B------:R-:W-:Y:S01]  /*0f50*/  IMAD.HI.U32 R4, R9, R8, RZ ;  /* 0x0000000809047227 */ /* 0x000fe200078e00ff */
[----:B------:R-:W-:-:S03]  /*0f60*/  SHF.R.S32.HI R9, RZ, 0x1f, R7 ;  /* 0x0000001fff097819 */ /* 0x000fc60000011407 */
[----:B------:R-:W-:Y:S02]  /*0f70*/  IMAD R13, R4, R13, R8 ;  /* 0x0000000d040d7224 */ /* 0x000fe400078e0208 */
[----:B------:R-:W-:-:S03]  /*0f80*/  IMAD R8, R125, R7, RZ ;  /* 0x000000077d087224 */ /* 0x000fc600078e02ff */
[----:B------:R-:W-:Y:S01]  /*0f90*/  ISETP.GT.U32.AND P0, PT, R0, R13, PT ;  /* 0x0000000d0000720c */ /* 0x000fe20003f04070 */
[----:B------:R-:W-:-:S05]  /*0fa0*/  IMAD R8, R124, R9, R8 ;  /* 0x000000097c087224 */ /* 0x000fca00078e0208 */
[----:B------:R-:W-:Y:S01]  /*0fb0*/  IADD3 R23, PT, PT, R23, R8, RZ ;  /* 0x0000000817177210 */ /* 0x000fe20007ffe0ff */
[----:B----4-:R-:W-:-:S04]  /*0fc0*/  IMAD R8, R131, R7, RZ ;  /* 0x0000000783087224 */ /* 0x010fc800078e02ff */
[----:B------:R-:W-:Y:S02]  /*0fd0*/  IMAD R8, R130, R9, R8 ;  /* 0x0000000982087224 */ /* 0x000fe400078e0208 */
[----:B------:R-:W-:Y:S01]  /*0fe0*/  @!P0 IMAD.IADD R13, R13, 0x1, -R0 ;  /* 0x000000010d0d8824 */ /* 0x000fe200078e0a00 */
[----:B------:R-:W-:Y:S01]  /*0ff0*/  @!P0 IADD3 R4, PT, PT, R4, 0x1, RZ ;  /* 0x0000000104048810 */ /* 0x000fe20007ffe0ff */
[-C--:B-----5:R-:W-:Y:S01]  /*1000*/  IMAD R9, R15, R5.reuse, RZ ;  /* 0x000000050f097224 */ /* 0x0a0fe200078e02ff */
[----:B------:R-:W-:Y:S02]  /*1010*/  ISETP.NE.AND P0, PT, R16, RZ, PT ;  /* 0x000000ff1000720c */ /* 0x000fe40003f05270 */
[----:B------:R-:W-:Y:S01]  /*1020*/  ISETP.GE.U32.AND P2, PT, R13, R0, PT ;  /* 0x000000000d00720c */ /* 0x000fe20003f46070 */
[----:B------:R-:W-:Y:S01]  /*1030*/  IMAD R13, R21, R5, RZ ;  /* 0x00000005150d7224 */ /* 0x000fe200078e02ff */
[----:B------:R-:W-:-:S05]  /*1040*/  SHF.R.S32.HI R0, RZ, 0x1f, R5 ;  /* 0x0000001fff007819 */ /* 0x000fca0000011405 */
[C---:B------:R-:W-:Y:S02]  /*1050*/  IMAD R10, R20.reuse, R0, R13 ;  /* 0x00000000140a7224 */ /* 0x040fe400078e020d */
[----:B------:R-:W-:-:S04]  /*1060*/  IMAD.WIDE.U32 R20, R20, R5, R22 ;  /* 0x0000000514147225 */ /* 0x000fc800078e0016 */
[----:B------:R-:W-:Y:S01]  /*1070*/  @P2 IADD3 R4, PT, PT, R4, 0x1, RZ ;  /* 0x0000000104042810 */ /* 0x000fe20007ffe0ff */
[----:B------:R-:W-:-:S03]  /*1080*/  IMAD.WIDE.U32 R22, R130, R7, RZ ;  /* 0x0000000782167225 */ /* 0x000fc600078e00ff */
[----:B------:R-:W-:Y:S01]  /*1090*/  MOV R7, R4 ;  /* 0x0000000400077202 */ /* 0x000fe20000000f00 */
[----:B------:R-:W-:Y:S01]  /*10a0*/  IMAD.IADD R13, R21, 0x1, R10 ;  /* 0x00000001150d7824 */ /* 0x000fe200078e020a */
[----:B------:R-:W-:Y:S01]  /*10b0*/  IADD3 R21, PT, PT, R23, R8, RZ ;  /* 0x0000000817157210 */ /* 0x000fe20007ffe0ff */
[----:B------:R-:W-:Y:S01]  /*10c0*/  IMAD.MOV.U32 R12, RZ, RZ, R20 ;  /* 0x000000ffff0c7224 */ /* 0x000fe200078e0014 */
[----:B------:R-:W-:Y:S01]  /*10d0*/  @!P1 IADD3 R7, PT, PT, -R7, RZ, RZ ;  /* 0x000000ff07079210 */ /* 0x000fe20007ffe1ff */
[-C--:B------:R-:W-:Y:S01]  /*10e0*/  IMAD R4, R125, R185.reuse, RZ ;  /* 0x000000b97d047224 */ /* 0x080fe200078e02ff */
[----:B------:R-:W-:Y:S01]  /*10f0*/  @!P0 LOP3.LUT R7, RZ, R16, RZ, 0x33, !PT ;  /* 0x00000010ff078212 */ /* 0x000fe200078e33ff */
[----:B------:R-:W-:-:S04]  /*1100*/  IMAD.WIDE.U32 R12, R124, R185, R12 ;  /* 0x000000b97c0c7225 */ /* 0x000fc800078e000c */
[----:B------:R-:W-:Y:S01]  /*1110*/  IMAD.MOV.U32 R20, RZ, RZ, R22 ;  /* 0x000000ffff147224 */ /* 0x000fe200078e0016 */
[----:B------:R-:W-:Y:S01]  /*1120*/  IADD3 R15, PT, PT, R13, R4, RZ ;  /* 0x000000040d0f7210 */ /* 0x000fe20007ffe0ff */
[C---:B------:R-:W-:Y:S01]  /*1130*/  IMAD R9, R14.reuse, R0, R9 ;  /* 0x000000000e097224 */ /* 0x040fe200078e0209 */
[----:B------:R-:W-:Y:S01]  /*1140*/  SHF.R.S32.HI R0, RZ, 0x1f, R7 ;  /* 0x0000001fff007819 */ /* 0x000fe20000011407 */
[----:B------:R-:W-:Y:S01]  /*1150*/  IMAD.WIDE.U32 R20, R14, R5, R20 ;  /* 0x000000050e147225 */ /* 0x000fe200078e0014 */
[----:B------:R-:W-:Y:S02]  /*1160*/  MOV R14, R12 ;  /* 0x0000000c000e7202 */ /* 0x000fe40000000f00 */
[----:B------:R-:W-:Y:S01]  /*1170*/  MOV R5, R185 ;  /* 0x000000b900057202 */ /* 0x000fe20000000f00 */
[-C--:B------:R-:W-:Y:S02]  /*1180*/  IMAD R13, R19, R7.reuse, RZ ;  /* 0x00000007130d7224 */ /* 0x080fe400078e02ff */
[----:B------:R-:W-:-:S04]  /*1190*/  IMAD.WIDE.U32 R14, R18, R7, R14 ;  /* 0x00000007120e7225 */ /* 0x000fc800078e000e */
[----:B------:R-:W-:Y:S01]  /*11a0*/  IMAD R0, R18, R0, R13 ;  /* 0x0000000012007224 */ /* 0x000fe200078e020d */
[----:B------:R-:W-:Y:S01]  /*11b0*/  MOV R18, R20 ;  /* 0x0000001400127202 */ /* 0x000fe20000000f00 */
[----:B------:R-:W-:Y:S01]  /*11c0*/  IMAD.IADD R17, R21, 0x1, R9 ;  /* 0x0000000115117824 */ /* 0x000fe200078e0209 */
[----:B------:R-:W-:Y:S01]  /*11d0*/  MOV R10, R14 ;  /* 0x0000000e000a7202 */ /* 0x000fe20000000f00 */
[----:B------:R-:W-:Y:S01]  /*11e0*/  IMAD.IADD R7, R15, 0x1, R0 ;  /* 0x000000010f077824 */ /* 0x000fe200078e0200 */
[----:B------:R-:W-:Y:S02]  /*11f0*/  MOV R15, RZ ;  /* 0x000000ff000f7202 */ /* 0x000fe40000000f00 */
.L_x_11236:
[----:B------:R-:W-:Y:S05]  /*1200*/  BSYNC.RECONVERGENT B0 ;  /* 0x0000000000007941 */ /* 0x000fea0003800200 */
.L_x_11234:
[----:B------:R-:W2:Y:S04]  /*1210*/  LD.E.64 R30, desc[UR4][R2.64+0x18] ;  /* 0x00001804021e7980 */ /* 0x000ea8000c101b00 */
[----:B------:R-:W3:Y:S04]  /*1220*/  LD.E.64 R28, desc[UR4][R2.64+0x48] ;  /* 0x00004804021c7980 */ /* 0x000ee8000c101b00 */
[----:B------:R-:W4:Y:S04]  /*1230*/  LD.E.64 R22, desc[UR4][R2.64+0x30] ;  /* 0x0000300402167980 */ /* 0x000f28000c101b00 */
[----:B------:R-:W5:Y:S04]  /*1240*/  LD.E.64 R24, desc[UR4][R2.64+0x8] ;  /* 0x0000080402187980 */ /* 0x000f68000c101b00 */
[----:B------:R-:W5:Y:S04]  /*1250*/  LD.E.64 R12, desc[UR4][R2.64] ;  /* 0x00000004020c7980 */ /* 0x000f68000c101b00 */
[----:B------:R-:W5:Y:S01]  /*1260*/  LD.E.64 R8, desc[UR4][R2.64+0x10] ;  /* 0x0000100402087980 */ /* 0x000f62000c101b00 */
[----:B------:R-:W-:Y:S01]  /*1270*/  IABS R4, R16 ;  /* 0x0000001000047213 */ /* 0x000fe20000000000 */
[----:B------:R-:W-:Y:S01]  /*1280*/  IMAD.MOV.U32 R32, RZ, RZ, RZ ;  /* 0x000000ffff207224 */ /* 0x000fe200078e00ff */
[----:B------:R-:W-:Y:S01]  /*1290*/  IABS R21, R173 ;  /* 0x000000ad00157213 */ /* 0x000fe20000000000 */
[----:B------:R-:W-:Y:S01]  /*12a0*/  IMAD R15, R15, R130, RZ ;  /* 0x000000820f0f7224 */ /* 0x000fe200078e02ff */
[----:B------:R-:W1:Y:S01]  /*12b0*/  I2F.RP R20, R4 ;  /* 0x0000000400147306 */ /* 0x000e620000209400 */
[C---:B------:R-:W-:Y:S01]  /*12c0*/  IMAD.SHL.U32 R166, R124.reuse, 0x20, RZ ;  /* 0x000000207ca67824 */ /* 0x040fe200078e00ff */
[----:B------:R-:W-:Y:S01]  /*12d0*/  SHF.L.U64.HI R167, R124, 0x5, R125 ;  /* 0x000000057ca77819 */ /* 0x000fe2000001027d */
[----:B------:R-:W-:Y:S01]  /*12e0*/  IMAD R15, R5, R131, R15 ;  /* 0x00000083050f7224 */ /* 0x000fe200078e020f */
[C---:B------:R-:W-:Y:S01]  /*12f0*/  SHF.L.U64.HI R165, R130.reuse, 0x5, R131 ;  /* 0x0000000582a57819 */ /* 0x040fe20000010283 */
[----:B------:R-:W-:Y:S01]  /*1300*/  IMAD.SHL.U32 R164, R130, 0x20, RZ ;  /* 0x0000002082a47824 */ /* 0x000fe200078e00ff */
[----:B------:R-:W-:Y:S01]  /*1310*/  SHF.L.U64.HI R179, R124, 0x4, R125 ;  /* 0x000000047cb37819 */ /* 0x000fe2000001027d */
[----:B------:R-:W-:-:S02]  /*1320*/  IMAD.SHL.U32 R127, R6, 0x40, RZ ;  /* 0x00000040067f7824 */ /* 0x000fc400078e00ff */
[----:B------:R-:W-:Y:S02]  /*1330*/  IMAD.SHL.U32 R163, R6, 0x20, RZ ;  /* 0x0000002006a37824 */ /* 0x000fe400078e00ff */
[----:B------:R-:W-:Y:S01]  /*1340*/  IMAD.SHL.U32 R178, R124, 0x10, RZ ;  /* 0x000000107cb27824 */ /* 0x000fe200078e00ff */
[----:B-1----:R-:W1:Y:S02]  /*1350*/  MUFU.RCP R19, R20 ;  /* 0x0000001400137308 */ /* 0x002e640000001000 */
[----:B-1----:R-:W-:-:S06]  /*1360*/  VIADD R19, R19, 0xffffffe ;  /* 0x0ffffffe13137836 */ /* 0x002fcc0000000000 */
[----:B------:R-:W1:Y:S02]  /*1370*/  F2I.FTZ.U32.TRUNC.NTZ R33, R19 ;  /* 0x0000001300217305 */ /* 0x000e64000021f000 */
[----:B-1----:R-:W-:Y:S01]  /*1380*/  IMAD.MOV R0, RZ, RZ, -R33 ;  /* 0x000000ffff007224 */ /* 0x002fe200078e0a21 */
[----:B------:R-:W1:Y:S03]  /*1390*/  S2R R19, SR_CgaCtaId ;  /* 0x0000000000137919 */ /* 0x000e660000008800 */
[----:B------:R-:W-:Y:S01]  /*13a0*/  IMAD R14, R0, R4, RZ ;  /* 0x00000004000e7224 */ /* 0x000fe200078e02ff */
[----:B------:R-:W-:-:S03]  /*13b0*/  IABS R0, R16 ;  /* 0x0000001000007213 */ /* 0x000fc60000000000 */
[----:B------:R-:W-:-:S04]  /*13c0*/  IMAD.HI.U32 R14, R33, R14, R32 ;  /* 0x0000000e210e7227 */ /* 0x000fc800078e0020 */
[----:B------:R-:W-:Y:S02]  /*13d0*/  IMAD.MOV R0, RZ, RZ, -R0 ;  /* 0x000000ffff007224 */ /* 0x000fe400078e0a00 */
[----:B------:R-:W-:-:S04]  /*13e0*/  IMAD.HI.U32 R14, R14, R21, RZ ;  /* 0x000000150e0e7227 */ /* 0x000fc800078e00ff */
[----:B------:R-:W-:Y:S02]  /*13f0*/  IMAD R21, R14, R0, R21 ;  /* 0x000000000e157224 */ /* 0x000fe400078e0215 */
[----:B------:R-:W-:-:S03]  /*1400*/  IMAD.SHL.U32 R0, R6, 0x8, RZ ;  /* 0x0000000806007824 */ /* 0x000fc600078e00ff */
[----:B------:R-:W-:Y:S02]  /*1410*/  ISETP.GT.U32.AND P1, PT, R4, R21, PT ;  /* 0x000000150400720c */ /* 0x000fe40003f24070 */
[----:B------:R-:W-:-:S04]  /*1420*/  LOP3.LUT R20, R0, 0x38, RZ, 0xc0, !PT ;  /* 0x0000003800147812 */ /* 0x000fc800078ec0ff */
[----:B------:R-:W-:Y:S02]  /*1430*/  IADD3 R32, P0, PT, R20, R18, RZ ;  /* 0x0000001214207210 */ /* 0x000fe40007f1e0ff */
[----:B------:R-:W-:-:S03]  /*1440*/  LOP3.LUT R18, R173, R16, RZ, 0x3c, !PT ;  /* 0x00000010ad127212 */ /* 0x000fc600078e3cff */
[----:B------:R-:W-:Y:S01]  /*1450*/  IMAD.X R33, RZ, RZ, R17, P0 ;  /* 0x000000ffff217224 */ /* 0x000fe200000e0611 */
[----:B------:R-:W-:Y:S01]  /*1460*/  ISETP.GE.AND P0, PT, R18, RZ, PT ;  /* 0x000000ff1200720c */ /* 0x000fe20003f06270 */
[----:B------:R-:W-:Y:S01]  /*1470*/  @!P1 IMAD.IADD R21, R21, 0x1, -R4 ;  /* 0x0000000115159824 */ /* 0x000fe200078e0a04 */
[----:B------:R-:W-:Y:S01]  /*1480*/  SHF.R.U32.HI R18, RZ, 0x3, R6 ;  /* 0x00000003ff127819 */ /* 0x000fe20000011606 */
[----:B------:R-:W-:Y:S01]  /*1490*/  @!P1 VIADD R14, R14, 0x1 ;  /* 0x000000010e0e9836 */ /* 0x000fe20000000000 */
[----:B------:R-:W-:Y:S01]  /*14a0*/  ISETP.NE.AND P1, PT, R16, RZ, PT ;  /* 0x000000ff1000720c */ /* 0x000fe20003f25270 */
[----:B------:R-:W-:Y:S01]  /*14b0*/  IMAD.WIDE.U32 R32, R5, R130, R32 ;  /* 0x0000008205207225 */ /* 0x000fe200078e0020 */
[----:B------:R-:W-:Y:S02]  /*14c0*/  ISETP.GE.U32.AND P2, PT, R21, R4, PT ;  /* 0x000000041500720c */ /* 0x000fe40003f46070 */
[----:B------:R-:W-:Y:S01]  /*14d0*/  MOV R4, 0x400 ;  /* 0x0000040000047802 */ /* 0x000fe20000000f00 */
[----:B------:R-:W-:Y:S01]  /*14e0*/  IMAD.IADD R33, R33, 0x1, R15 ;  /* 0x0000000121217824 */ /* 0x000fe200078e020f */
[----:B------:R-:W-:Y:S01]  /*14f0*/  MOV R21, RZ ;  /* 0x000000ff00157202 */ /* 0x000fe20000000f00 */
[----:B------:R-:W-:Y:S01]  /*1500*/  IMAD R169, R125, R18, RZ ;  /* 0x000000127da97224 */ /* 0x000fe200078e02ff */
[----:B-1----:R-:W-:Y:S01]  /*1510*/  LEA R4, R19, R4, 0x18 ;  /* 0x0000000413047211 */ /* 0x002fe200078ec0ff */
[----:B------:R-:W-:-:S02]  /*1520*/  IMAD.MOV.U32 R19, RZ, RZ, RZ ;  /* 0x000000ffff137224 */ /* 0x000fc400078e00ff */
[----:B------:R-:W-:-:S04]  /*1530*/  IMAD R171, R131, R18, RZ ;  /* 0x0000001283ab7224 */ /* 0x000fc800078e02ff */
[----:B------:R-:W-:Y:S01]  /*1540*/  @P2 VIADD R14, R14, 0x1 ;  /* 0x000000010e0e2836 */ /* 0x000fe20000000000 */
[----:B------:R-:W-:Y:S01]  /*1550*/  IADD3 R34, P2, PT, R20, R10, RZ ;  /* 0x0000000a14227210 */ /* 0x000fe20007f5e0ff */
[----:B------:R-:W-:-:S04]  /*1560*/  IMAD.WIDE.U32 R10, R11, 0x40, R18 ;  /* 0x000000400b0a7825 */ /* 0x000fc800078e0012 */
[----:B------:R-:W-:Y:S02]  /*1570*/  IMAD.X R35, RZ, RZ, R7, P2 ;  /* 0x000000ffff237224 */ /* 0x000fe400010e0607 */
[----:B------:R-:W-:Y:S01]  /*1580*/  @!P0 IMAD.MOV R14, RZ, RZ, -R14 ;  /* 0x000000ffff0e8224 */ /* 0x000fe200078e0a0e */
[----:B------:R-:W-:Y:S01]  /*1590*/  @!P1 LOP3.LUT R14, RZ, R16, RZ, 0x33, !PT ;  /* 0x00000010ff0e9212 */ /* 0x000fe200078e33ff */
[----:B------:R-:W-:-:S04]  /*15a0*/  IMAD.WIDE.U32 R34, R18, R124, R34 ;  /* 0x0000007c12227225 */ /* 0x000fc800078e0022 */
[----:B------:R-:W-:-:S04]  /*15b0*/  IMAD.WIDE.U32 R16, R14, R26, R32 ;  /* 0x0000001a0e107225 */ /* 0x000fc800078e0020 */
[----:B------:R-:W-:Y:S02]  /*15c0*/  IMAD.IADD R169, R35, 0x1, R169 ;  /* 0x0000000123a97824 */ /* 0x000fe400078e02a9 */
[----:B--2---:R-:W-:Y:S02]  /*15d0*/  IMAD R5, R31, R174, RZ ;  /* 0x000000ae1f057224 */ /* 0x004fe400078e02ff */
[----:B------:R-:W-:-:S04]  /*15e0*/  IMAD.WIDE.U32 R30, R174, R30, R20 ;  /* 0x0000001eae1e7225 */ /* 0x000fc800078e0014 */
[----:B------:R-:W-:Y:S02]  /*15f0*/  IMAD.IADD R31, R31, 0x1, R5 ;  /* 0x000000011f1f7824 */ /* 0x000fe400078e0205 */
[----:B---3--:R-:W-:Y:S01]  /*1600*/  IMAD R5, R29, R173, RZ ;  /* 0x000000ad1d057224 */ /* 0x008fe200078e02ff */
[C---:B----4-:R-:W-:Y:S01]  /*1610*/  SHF.L.U64.HI R37, R22.reuse, 0x5, R23 ;  /* 0x0000000516257819 */ /* 0x050fe20000010217 */
[----:B------:R-:W-:Y:S01]  /*1620*/  IMAD.WIDE.U32 R20, R173, R28, R30 ;  /* 0x0000001cad147225 */ /* 0x000fe200078e001e */
[----:B------:R-:W-:Y:S02]  /*1630*/  SHF.L.U64.HI R29, R22, 0x4, R23 ;  /* 0x00000004161d7819 */ /* 0x000fe40000010217 */
[----:B-----5:R-:W-:Y:S01]  /*1640*/  LEA R168, P0, R34, R24, 0x1 ;  /* 0x0000001822a87211 */ /* 0x020fe200078008ff */
[C---:B------:R-:W-:Y:S01]  /*1650*/  IMAD.SHL.U32 R36, R22.reuse, 0x20, RZ ;  /* 0x0000002016247824 */ /* 0x040fe200078e00ff */
[----:B------:R-:W-:Y:S01]  /*1660*/  IADD3 R35, PT, PT, R21, R5, RZ ;  /* 0x0000000515237210 */ /* 0x000fe20007ffe0ff */
[----:B------:R-:W-:Y:S01]  /*1670*/  IMAD R7, R11, R22, RZ ;  /* 0x000000160b077224 */ /* 0x000fe200078e02ff */
[----:B------:R-:W-:Y:S01]  /*1680*/  SHF.R.S32.HI R11, RZ, 0x1f, R14 ;  /* 0x0000001fff0b7819 */ /* 0x000fe2000001140e */
[----:B------:R-:W-:Y:S01]  /*1690*/  IMAD.SHL.U32 R28, R22, 0x10, RZ ;  /* 0x00000010161c7824 */ /* 0x000fe200078e00ff */
[----:B------:R-:W-:Y:S01]  /*16a0*/  LEA.HI.X R169, R34, R25, R169, 0x1, P0 ;  /* 0x0000001922a97211 */ /* 0x000fe200000f0ca9 */
[----:B------:R-:W-:-:S02]  /*16b0*/  IMAD R14, R27, R14, RZ ;  /* 0x0000000e1b0e7224 */ /* 0x000fc400078e02ff */
[----:B------:R-:W-:-:S04]  /*16c0*/  IMAD.WIDE.U32 R32, R22, R10, R36 ;  /* 0x0000000a16207225 */ /* 0x000fc800078e0024 */
[-C--:B------:R-:W-:Y:S01]  /*16d0*/  IMAD R7, R23, R10.reuse, R7 ;  /* 0x0000000a17077224 */ /* 0x080fe200078e0207 */
[----:B------:R-:W-:Y:S01]  /*16e0*/  LOP3.LUT R23, R0, 0x1c0, RZ, 0xc0, !PT ;  /* 0x000001c000177812 */ /* 0x000fe200078ec0ff */
[----:B------:R-:W-:Y:S01]  /*16f0*/  IMAD.WIDE.U32 R30, R22, R10, R28 ;  /* 0x0000000a161e7225 */ /* 0x000fe200078e001c */
[C---:B------:R-:W-:Y:S02]  /*1700*/  IADD3 R21, P2, PT, R20.reuse, R32, RZ ;  /* 0x0000002014157210 */ /* 0x040fe40007f5e0ff */
[----:B------:R-:W-:Y:S01]  /*1710*/  LOP3.LUT R23, R23, 0x38, R6, 0xf8, !PT ;  /* 0x0000003817177812 */ /* 0x000fe200078ef806 */
[----:B------:R-:W-:Y:S01]  /*1720*/  IMAD R26, R11, R26, R14 ;  /* 0x0000001a0b1a7224 */ /* 0x000fe200078e020e */
[C---:B------:R-:W-:Y:S01]  /*1730*/  IADD3 R11, P1, P0, R20.reuse, R32, R28 ;  /* 0x00000020140b7210 */ /* 0x040fe2000783e01c */
[----:B------:R-:W-:Y:S01]  /*1740*/  IMAD.IADD R14, R7, 0x1, R33 ;  /* 0x00000001070e7824 */ /* 0x000fe200078e0221 */
[----:B------:R-:W-:Y:S01]  /*1750*/  IADD3 R19, P3, PT, R20, R30, RZ ;  /* 0x0000001e14137210 */ /* 0x000fe20007f7e0ff */
[----:B------:R-:W-:Y:S01]  /*1760*/  IMAD.MOV.U32 R34, RZ, RZ, R20 ;  /* 0x000000ffff227224 */ /* 0x000fe200078e0014 */
[----:B------:R-:W-:Y:S01]  /*1770*/  LOP3.LUT R23, R23, 0x38, R0, 0x78, !PT ;  /* 0x0000003817177812 */ /* 0x000fe200078e7800 */
[----:B------:R-:W-:Y:S01]  /*1780*/  IMAD.IADD R27, R17, 0x1, R26 ;  /* 0x00000001111b7824 */ /* 0x000fe200078e021a */
[C---:B------:R-:W-:Y:S01]  /*1790*/  IADD3.X R5, PT, PT, R35.reuse, R14, R29, P1, P0 ;  /* 0x0000000e23057210 */ /* 0x040fe20000fe041d */
[----:B------:R-:W-:Y:S01]  /*17a0*/  IMAD.X R14, R14, 0x1, R35, P2 ;  /* 0x000000010e0e7824 */ /* 0x000fe200010e0623 */
[----:B------:R-:W-:Y:S01]  /*17b0*/  IADD3.X R15, PT, PT, R35, R7, R31, P3, !PT ;  /* 0x00000007230f7210 */ /* 0x000fe20001ffe41f */
[----:B------:R-:W-:Y:S01]  /*17c0*/  IMAD.WIDE.U32 R34, R22, R10, R34 ;  /* 0x0000000a16227225 */ /* 0x000fe200078e0022 */
[----:B------:R-:W-:-:S02]  /*17d0*/  LEA R24, P1, R19, R12, 0x1 ;  /* 0x0000000c13187211 */ /* 0x000fc400078208ff */
[-C--:B------:R-:W-:Y:S01]  /*17e0*/  LEA R20, P0, R21, R12.reuse, 0x1 ;  /* 0x0000000c15147211 */ /* 0x080fe200078008ff */
[----:B------:R-:W-:Y:S01]  /*17f0*/  IMAD.IADD R7, R35, 0x1, R7 ;  /* 0x0000000123077824 */ /* 0x000fe200078e0207 */
[-C--:B------:R-:W-:Y:S01]  /*1800*/  LEA.HI.X R25, R19, R13.reuse, R15, 0x1, P1 ;  /* 0x0000000d13197211 */ /* 0x080fe200008f0c0f */
[----:B------:R-:W-:Y:S01]  /*1810*/  IMAD.MOV.U32 R26, RZ, RZ, R16 ;  /* 0x000000ffff1a7224 */ /* 0x000fe200078e0010 */
[-C--:B------:R-:W-:Y:S02]  /*1820*/  LEA.HI.X R21, R21, R13.reuse, R14, 0x1, P0 ;  /* 0x0000000d15157211 */ /* 0x080fe400000f0c0e */
[----:B------:R-:W-:Y:S02]  /*1830*/  LOP3.LUT R23, R23, 0x1e00, R0, 0xf8, !PT ;  /* 0x00001e0017177812 */ /* 0x000fe400078ef800 */
[----:B------:R-:W-:Y:S02]  /*1840*/  LEA R14, P1, R34, R12, 0x1 ;  /* 0x0000000c220e7211 */ /* 0x000fe400078208ff */
[----:B------:R-:W-:Y:S01]  /*1850*/  IADD3 R22, P0, PT, R166, R168, RZ ;  /* 0x000000a8a6167210 */ /* 0x000fe20007f1e0ff */
[----:B------:R-:W-:Y:S01]  /*1860*/  IMAD R175, R23, 0x2, R4 ;  /* 0x0000000217af7824 */ /* 0x000fe200078e0204 */
[----:B------:R-:W-:-:S02]  /*1870*/  LEA.HI.X R15, R34, R13, R7, 0x1, P1 ;  /* 0x0000000d220f7211 */ /* 0x000fc400008f0c07 */
[----:B------:R-:W-:Y:S01]  /*1880*/  LEA R10, P1, R11, R12, 0x1 ;  /* 0x0000000c0b0a7211 */ /* 0x000fe200078208ff */
[----:B------:R-:W-:Y:S01]  /*1890*/  IMAD.X R23, R167, 0x1, R169, P0 ;  /* 0x00000001a7177824 */ /* 0x000fe200000e06a9 */
[-C--:B------:R-:W-:Y:S01]  /*18a0*/  IADD3 R12, P0, PT, R22, R166.reuse, RZ ;  /* 0x000000a6160c7210 */ /* 0x080fe20007f1e0ff */
[----:B------:R-:W-:Y:S01]  /*18b0*/  @!PT LDS RZ, [RZ] ;  /* 0x00000000fffff984 */ /* 0x000fe20000000800 */
[----:B------:R-:W-:Y:S01]  /*18c0*/  @!PT LDS RZ, [RZ] ;  /* 0x00000000fffff984 */ /* 0x000fe20000000800 */
[----:B------:R-:W-:Y:S01]  /*18d0*/  @!PT LDS RZ, [RZ] ;  /* 0x00000000fffff984 */ /* 0x000fe20000000800 */
[----:B------:R1:W-:Y:S01]  /*18e0*/  LDGSTS.E.BYPASS.LTC128B.128 [R175], desc[UR4][R14.64] ;  /* 0x000000000eaf7fae */ /* 0x0003e2000b981a04 */
[----:B------:R-:W-:Y:S02]  /*18f0*/  LEA.HI.X R11, R11, R13, R5, 0x1, P1 ;  /* 0x0000000d0b0b7211 */ /* 0x000fe400008f0c05 */
[----:B------:R-:W-:Y:S01]  /*1900*/  LOP3.LUT R5, R127, 0x1c0, RZ, 0xc0, !PT ;  /* 0x000001c07f057812 */ /* 0x000fe200078ec0ff */
[----:B------:R-:W-:Y:S01]  /*1910*/  IMAD.X R13, R23, 0x1, R167, P0 ;  /* 0x00000001170d7824 */ /* 0x000fe200000e06a7 */
[-C--:B------:R-:W-:Y:S01]  /*1920*/  IADD3 R28, P0, PT, R12, R166.reuse, RZ ;  /* 0x000000a60c1c7210 */ /* 0x080fe20007f1e0ff */
[----:B------:R2:W-:Y:S03]  /*1930*/  LDGSTS.E.BYPASS.LTC128B.128 [R175+0x800], desc[UR4][R24.64] ;  /* 0x0080000018af7fae */ /* 0x0005e6000b981a04 */
[----:B------:R-:W-:Y:S01]  /*1940*/  IADD3.X R29, PT, PT, R13, R167, RZ, P0, !PT ;  /* 0x000000a70d1d7210 */ /* 0x000fe200007fe4ff */
[----:B------:R-:W-:Y:S01]  /*1950*/  LDGSTS.E.BYPASS.LTC128B.128 [R175+0x1000], desc[UR4][R20.64] ;  /* 0x0100000014af7fae */ /* 0x000fe2000b981a04 */
[----:B------:R-:W-:-:S03]  /*1960*/  IADD3 R30, P0, PT, R28, R166, RZ ;  /* 0x000000a61c1e7210 */ /* 0x000fc60007f1e0ff */
[----:B------:R3:W-:Y:S02]  /*1970*/  LDGSTS.E.BYPASS.LTC128B.128 [R175+0x1800], desc[UR4][R10.64] ;  /* 0x018000000aaf7fae */ /* 0x0007e4000b981a04 */
[----:B------:R-:W-:Y:S02]  /*1980*/  IMAD.X R31, R29, 0x1, R167, P0 ;  /* 0x000000011d1f7824 */ /* 0x000fe400000e06a7 */
[----:B------:R-:W-:Y:S04]  /*1990*/  LDGSTS.E.BYPASS.LTC128B.128 [R175+0x2000], desc[UR4][R168.64] ;  /* 0x02000000a8af7fae */ /* 0x000fe8000b981a04 */
[----:B------:R-:W-:Y:S04]  /*19a0*/  LDGSTS.E.BYPASS.LTC128B.128 [R175+0x2800], desc[UR4][R22.64] ;  /* 0x0280000016af7fae */ /* 0x000fe8000b981a04 */
[----:B------:R4:W-:Y:S01]  /*19b0*/  LDGSTS.E.BYPASS.LTC128B.128 [R175+0x3000], desc[UR4][R12.64] ;  /* 0x030000000caf7fae */ /* 0x0009e2000b981a04 */
[----:B-1----:R-:W-:-:S03]  /*19c0*/  IADD3 R14, P0, PT, R30, R166, RZ ;  /* 0x000000a61e0e7210 */ /* 0x002fc60007f1e0ff */
[----:B------:R-:W-:Y:S02]  /*19d0*/  LDGSTS.E.BYPASS.LTC128B.128 [R175+0x3800], desc[UR4][R28.64] ;  /* 0x038000001caf7fae */ /* 0x000fe4000b981a04 */
[--C-:B------:R-:W-:Y:S01]  /*19e0*/  IMAD.X R15, R31, 0x1, R167.reuse, P0 ;  /* 0x000000011f0f7824 */ /* 0x100fe200000e06a7 */
[-C--:B--2---:R-:W-:Y:S01]  /*19f0*/  IADD3 R24, P0, PT, R14, R166.reuse, RZ ;  /* 0x000000a60e187210 */ /* 0x084fe20007f1e0ff */
[----:B------:R-:W-:Y:S04]  /*1a00*/  LDGSTS.E.BYPASS.LTC128B.128 [R175+0x4000], desc[UR4][R30.64] ;  /* 0x040000001eaf7fae */ /* 0x000fe8000b981a04 */
[----:B------:R-:W-:Y:S01]  /*1a10*/  IMAD.X R25, R15, 0x1, R167, P0 ;  /* 0x000000010f197824 */ /* 0x000fe200000e06a7 */
[----:B------:R-:W-:Y:S01]  /*1a20*/  IADD3 R16, P0, PT, R24, R166, RZ ;  /* 0x000000a618107210 */ /* 0x000fe20007f1e0ff */
[----:B------:R-:W-:Y:S01]  /*1a30*/  LDGSTS.E.BYPASS.LTC128B.128 [R175+0x4800], desc[UR4][R14.64] ;  /* 0x048000000eaf7fae */ /* 0x000fe2000b981a04 */
[----:B---3--:R-:W-:-:S03]  /*1a40*/  IMAD.WIDE.U32 R10, R18, R130, R26 ;  /* 0x00000082120a7225 */ /* 0x008fc600078e001a */
[----:B------:R-:W-:Y:S01]  /*1a50*/  LDGSTS.E.BYPASS.LTC128B.128 [R175+0x5000], desc[UR4][R24.64] ;  /* 0x0500000018af7fae */ /* 0x000fe2000b981a04 */
[----:B------:R-:W-:Y:S01]  /*1a60*/  IMAD.X R17, R25, 0x1, R167, P0 ;  /* 0x0000000119117824 */ /* 0x000fe200000e06a7 */
[----:B------:R-:W-:Y:S02]  /*1a70*/  IADD3 R171, PT, PT, R11, R171, RZ ;  /* 0x000000ab0bab7210 */ /* 0x000fe40007ffe0ff */
[C---:B------:R-:W-:Y:S02]  /*1a80*/  LEA R170, P0, R10.reuse, R8, 0x1 ;  /* 0x000000080aaa7211 */ /* 0x040fe400078008ff */
[----:B------:R1:W-:Y:S01]  /*1a90*/  LDGSTS.E.BYPASS.LTC128B.128 [R175+0x5800], desc[UR4][R16.64] ;  /* 0x0580000010af7fae */ /* 0x0003e2000b981a04 */
[----:B------:R-:W-:Y:S02]  /*1aa0*/  SHF.R.U32.HI R8, RZ, 0x1, R6 ;  /* 0x00000001ff087819 */ /* 0x000fe40000011606 */
[----:B------:R-:W-:Y:S01]  /*1ab0*/  LEA.HI.X R171, R10, R9, R171, 0x1, P0 ;  /* 0x000000090aab7211 */ /* 0x000fe200000f0cab */
[----:B------:R-:W0:Y:S01]  /*1ac0*/  LDGDEPBAR ;  /* 0x00000000000079af */ /* 0x000e220000000000 */
[----:B----4-:R-:W-:-:S02]  /*1ad0*/  IADD3 R12, P0, PT, R164, R170, RZ ;  /* 0x000000aaa40c7210 */ /* 0x010fc40007f1e0ff */
[----:B------:R-:W-:Y:S02]  /*1ae0*/  LOP3.LUT R10, R127, 0x200, RZ, 0xc0, !PT ;  /* 0x000002007f0a7812 */ /* 0x000fe400078ec0ff */
[----:B------:R-:W-:Y:S01]  /*1af0*/  LOP3.LUT R9, R5, 0x8, R6, 0xf8, !PT ;  /* 0x0000000805097812 */ /* 0x000fe200078ef806 */
[----:B------:R-:W-:Y:S01]  /*1b00*/  IMAD.X R13, R165, 0x1, R171, P0 ;  /* 0x00000001a50d7824 */ /* 0x000fe200000e06ab */
[-C--:B------:R-:W-:Y:S02]  /*1b10*/  IADD3 R20, P0, PT, R12, R164.reuse, RZ ;  /* 0x000000a40c147210 */ /* 0x080fe40007f1e0ff */
[----:B------:R-:W-:Y:S02]  /*1b20*/  LOP3.LUT R7, R5, 0x8, R8, 0xf8, !PT ;  /* 0x0000000805077812 */ /* 0x000fe400078ef808 */
[----:B------:R-:W-:Y:S01]  /*1b30*/  LOP3.LUT R163, R10, 0x7c00, R163, 0xf8, !PT ;  /* 0x00007c000aa37812 */ /* 0x000fe200078ef8a3 */
[----:B------:R-:W-:Y:S01]  /*1b40*/  IMAD.X R21, R13, 0x1, R165, P0 ;  /* 0x000000010d157824 */ /* 0x000fe200000e06a5 */
[----:B------:R-:W-:-:S02]  /*1b50*/  IADD3 R18, P0, PT, R20, R164, RZ ;  /* 0x000000a414127210 */ /* 0x000fc40007f1e0ff */
[----:B------:R-:W-:Y:S02]  /*1b60*/  LOP3.LUT R5, R127, 0x400, RZ, 0xc0, !PT ;  /* 0x000004007f057812 */ /* 0x000fe400078ec0ff */
[--C-:B------:R-:W-:Y:S01]  /*1b70*/  LOP3.LUT R8, R9, 0x38, R0.reuse, 0x78, !PT ;  /* 0x0000003809087812 */ /* 0x100fe200078e7800 */
[----:B------:R-:W-:Y:S01]  /*1b80*/  IMAD.X R19, R21, 0x1, R165, P0 ;  /* 0x0000000115137824 */ /* 0x000fe200000e06a5 */
[----:B------:R-:W-:Y:S02]  /*1b90*/  LOP3.LUT R0, R7, 0x38, R0, 0x78, !PT ;  /* 0x0000003807007812 */ /* 0x000fe400078e7800 */
[----:B------:R-:W-:Y:S01]  /*1ba0*/  MOV R7, 0x40 ;  /* 0x0000004000077802 */ /* 0x000fe20000000f00 */
[----:B------:R-:W-:Y:S01]  /*1bb0*/  IMAD R5, R8, 0x2, R5 ;  /* 0x0000000208057824 */ /* 0x000fe200078e0205 */
[----:B-1----:R-:W-:Y:S01]  /*1bc0*/  IADD3 R16, P0, PT, R18, R164, RZ ;  /* 0x000000a412107210 */ /* 0x002fe20007f1e0ff */
[----:B------:R-:W-:-:S12]  /*1bd0*/  DEPBAR.LE SB0, 0x0 ;  /* 0x000080000000791a */ /* 0x000fd80000000000 */
[----:B------:R-:W-:Y:S05]  /*1be0*/  WARPSYNC.ALL ;  /* 0x0000000000007948 */ /* 0x000fea0003800000 */
[----:B------:R-:W-:Y:S01]  /*1bf0*/  BAR.SYNC.DEFER_BLOCKING 0x0 ;  /* 0x0000000000007b1d */ /* 0x000fe20000010000 */
[----:B------:R-:W-:Y:S01]  /*1c00*/  IMAD.X R17, R19, 0x1, R165, P0 ;  /* 0x0000000113117824 */ /* 0x000fe200000e06a5 */
[----:B------:R-:W-:Y:S01]  /*1c10*/  IADD3 R14, P0, PT, R16, R164, RZ ;  /* 0x000000a4100e7210 */ /* 0x000fe20007f1e0ff */
[----:B------:R-:W-:Y:S01]  /*1c20*/  IMAD.IADD R162, R4, 0x1, R5 ;  /* 0x0000000104a27824 */ /* 0x000fe200078e0205 */
[----:B------:R-:W-:Y:S01]  /*1c30*/  LOP3.LUT R163, R163, R0, RZ, 0xfc, !PT ;  /* 0x00000000a3a37212 */ /* 0x000fe200078efcff */
[----:B------:R-:W-:Y:S01]  /*1c40*/  IMAD.MOV.U32 R5, RZ, RZ, 0x20 ;  /* 0x00000020ff057424 */ /* 0x000fe200078e00ff */
[----:B------:R-:W-:Y:S01]  /*1c50*/  IADD3.X R15, PT, PT, R17, R165, RZ, P0, !PT ;  /* 0x000000a5110f7210 */ /* 0x000fe200007fe4ff */
[----:B------:R-:W-:Y:S01]  /*1c60*/  BSSY.RECONVERGENT B1, `(.L_x_11237) ;  /* 0x00000ec000017945 */ /* 0x000fe20003800200 */
[----:B------:R-:W-:Y:S01]  /*1c70*/  IADD3 R10, P0, PT, R14, R164, RZ ;  /* 0x000000a40e0a7210 */ /* 0x000fe20007f1e0ff */
[----:B------:R-:W-:-:S04]  /*1c80*/  IMAD R163, R163, 0x2, R4 ;  /* 0x00000002a3a37824 */ /* 0x000fc800078e0204 */
[----:B------:R-:W-:Y:S01]  /*1c90*/  IMAD.X R11, R15, 0x1, R165, P0 ;  /* 0x000000010f0b7824 */ /* 0x000fe200000e06a5 */
[----:B------:R-:W-:-:S04]  /*1ca0*/  IADD3 R8, P0, PT, R10, R164, RZ ;  /* 0x000000a40a087210 */ /* 0x000fc80007f1e0ff */
[----:B------:R-:W-:Y:S01]  /*1cb0*/  R2P PR, R6, 0x6 ;  /* 0x0000000606007804 */ /* 0x000fe20000000000 */
[----:B------:R-:W-:Y:S01]  /*1cc0*/  IMAD.X R9, R11, 0x1, R165, P0 ;  /* 0x000000010b097824 */ /* 0x000fe200000e06a5 */
[----:B------:R-:W-:-:S03]  /*1cd0*/  ISETP.NE.AND P0, PT, R126, 0x1, PT ;  /* 0x000000017e00780c */ /* 0x000fc60003f05270 */
[----:B------:R-:W-:Y:S01]  /*1ce0*/  SEL R5, R5, 0xffffffe0, !P1 ;  /* 0xffffffe005057807 */ /* 0x000fe20004800000 */
[----:B------:R-:W-:Y:S01]  /*1cf0*/  @!PT LDS RZ, [RZ] ;  /* 0x00000000fffff984 */ /* 0x000fe20000000800 */
[----:B------:R-:W-:Y:S01]  /*1d00*/  @!PT LDS RZ, [RZ] ;  /* 0x00000000fffff984 */ /* 0x000fe20000000800 */
[----:B------:R-:W-:Y:S01]  /*1d10*/  @!PT LDS RZ, [RZ] ;  /* 0x00000000fffff984 */ /* 0x000fe20000000800 */
[----:B------:R-:W-:Y:S01]  /*1d20*/  LDGSTS.E.BYPASS.LTC128B.128 [R175+0x6000], desc[UR4][R170.64] ;  /* 0x06000000aaaf7fae */ /* 0x000fe2000b981a04 */
[----:B------:R-:W-:-:S03]  /*1d30*/  SEL R7, R7, 0xffffffc0, !P2 ;  /* 0xffffffc007077807 */ /* 0x000fc60005000000 */
[----:B------:R-:W-:Y:S01]  /*1d40*/  LDGSTS.E.BYPASS.LTC128B.128 [R175+0x6800], desc[UR4][R12.64] ;  /* 0x068000000caf7fae */ /* 0x000fe2000b981a04 */
[C-C-:B------:R-:W-:Y:S02]  /*1d50*/  IMAD.IADD R161, R5.reuse, 0x1, R163.reuse ;  /* 0x0000000105a17824 */ /* 0x140fe400078e02a3 */
[--C-:B------:R-:W-:Y:S01]  /*1d60*/  IMAD.IADD R157, R5, 0x1, R162.reuse ;  /* 0x00000001059d7824 */ /* 0x100fe200078e02a2 */
[----:B------:R-:W-:Y:S01]  /*1d70*/  LDGSTS.E.BYPASS.LTC128B.128 [R175+0x7000], desc[UR4][R20.64] ;  /* 0x0700000014af7fae */ /* 0x000fe2000b981a04 */
[C---:B------:R-:W-:Y:S02]  /*1d80*/  IMAD.IADD R160, R7.reuse, 0x1, R163 ;  /* 0x0000000107a07824 */ /* 0x040fe400078e02a3 */
[----:B------:R-:W-:Y:S01]  /*1d90*/  IMAD.IADD R156, R7, 0x1, R162 ;  /* 0x00000001079c7824 */ /* 0x000fe200078e02a2 */
[----:B------:R-:W-:Y:S01]  /*1da0*/  LDGSTS.E.BYPASS.LTC128B.128 [R175+0x7800], desc[UR4][R18.64] ;  /* 0x0780000012af7fae */ /* 0x000fe2000b981a04 */
[C---:B------:R-:W-:Y:S02]  /*1db0*/  IMAD.IADD R159, R5.reuse, 0x1, R160 ;  /* 0x00000001059f7824 */ /* 0x040fe400078e02a0 */
[----:B------:R-:W-:Y:S01]  /*1dc0*/  IMAD.IADD R155, R5, 0x1, R156 ;  /* 0x00000001059b7824 */ /* 0x000fe200078e029c */
[----:B------:R-:W-:Y:S04]  /*1dd0*/  LDGSTS.E.BYPASS.LTC128B.128 [R175+0x8000], desc[UR4][R16.64] ;  /* 0x0800000010af7fae */ /* 0x000fe8000b981a04 */
[----:B------:R-:W-:Y:S04]  /*1de0*/  LDGSTS.E.BYPASS.LTC128B.128 [R175+0x8800], desc[UR4][R14.64] ;  /* 0x088000000eaf7fae */ /* 0x000fe8000b981a04 */
[----:B------:R-:W-:Y:S04]  /*1df0*/  LDGSTS.E.BYPASS.LTC128B.128 [R175+0x9000], desc[UR4][R10.64] ;  /* 0x090000000aaf7fae */ /* 0x000fe8000b981a04 */
[----:B------:R1:W-:Y:S04]  /*1e00*/  LDGSTS.E.BYPASS.LTC128B.128 [R175+0x9800], desc[UR4][R8.64] ;  /* 0x0980000008af7fae */ /* 0x0003e8000b981a04 */
[----:B------:R-:W-:Y:S04]  /*1e10*/  LDSM.16.M88.4 R92, [R163] ;  /* 0x00000000a35c783b */ /* 0x000fe80000000200 */
[----:B------:R-:W2:Y:S04]  /*1e20*/  LDSM.16.M88.4 R48, [R162+0x2000] ;  /* 0x00200000a230783b */ /* 0x000ea80000000200 */
[----:B------:R-:W3:Y:S04]  /*1e30*/  LDSM.16.M88.4 R40, [R162+0x2800] ;  /* 0x00280000a228783b */ /* 0x000ee80000000200 */
[----:B------:R-:W-:Y:S04]  /*1e40*/  LDSM.16.M88.4 R76, [R161] ;  /* 0x00000000a14c783b */ /* 0x000fe80000000200 */
[----:B------:R-:W4:Y:S04]  /*1e50*/  LDSM.16.M88.4 R60, [R157+0x2000] ;  /* 0x002000009d3c783b */ /* 0x000f280000000200 */
[----:B------:R-:W5:Y:S04]  /*1e60*/  LDSM.16.M88.4 R56, [R157+0x2800] ;  /* 0x002800009d38783b */ /* 0x000f680000000200 */
[----:B------:R-:W5:Y:S04]  /*1e70*/  LDSM.16.M88.4 R32, [R162+0x3000] ;  /* 0x00300000a220783b */ /* 0x000f680000000200 */
[----:B------:R-:W5:Y:S04]  /*1e80*/  LDSM.16.M88.4 R24, [R162+0x3800] ;  /* 0x00380000a218783b */ /* 0x000f680000000200 */
[----:B-1----:R-:W1:Y:S04]  /*1e90*/  LDSM.16.M88.4 R8, [R162+0x4800] ;  /* 0x00480000a208783b */ /* 0x002e680000000200 */
[----:B------:R-:W1:Y:S04]  /*1ea0*/  LDSM.16.M88.4 R16, [R162+0x4000] ;  /* 0x00400000a210783b */ /* 0x000e680000000200 */
[----:B------:R-:W1:Y:S01]  /*1eb0*/  LDSM.16.M88.4 R100, [R162+0x5000] ;  /* 0x00500000a264783b */ /* 0x000e620000000200 */
[C---:B--2---:R-:W-:Y:S03]  /*1ec0*/  HMMA.16816.F32.BF16 R52, R92.reuse, R48, RZ ;  /* 0x000000305c34723c */ /* 0x044fe600000418ff */
[----:B------:R-:W2:Y:S04]  /*1ed0*/  LDSM.16.M88.4 R68, [R162+0x5800] ;  /* 0x00580000a244783b */ /* 0x000ea80000000200 */
[----:B------:R-:W2:Y:S01]  /*1ee0*/  LDSM.16.M88.4 R64, [R157+0x3000] ;  /* 0x003000009d40783b */ /* 0x000ea20000000200 */
[C---:B------:R-:W-:Y:S03]  /*1ef0*/  HMMA.16816.F32.BF16 R48, R92.reuse, R50, RZ ;  /* 0x000000325c30723c */ /* 0x040fe600000418ff */
[----:B------:R-:W-:Y:S04]  /*1f00*/  LDSM.16.M88.4 R88, [R157+0x4000] ;  /* 0x004000009d58783b */ /* 0x000fe80000000200 */
[----:B------:R-:W-:Y:S01]  /*1f10*/  LDSM.16.M88.4 R116, [R160] ;  /* 0x00000000a074783b */ /* 0x000fe20000000200 */
[C---:B---3--:R-:W-:Y:S03]  /*1f20*/  HMMA.16816.F32.BF16 R44, R92.reuse, R40, RZ ;  /* 0x000000285c2c723c */ /* 0x048fe600000418ff */
[----:B------:R-:W-:Y:S04]  /*1f30*/  LDSM.16.M88.4 R84, [R157+0x5000] ;  /* 0x005000009d54783b */ /* 0x000fe80000000200 */
[----:B------:R-:W-:Y:S01]  /*1f40*/  LDSM.16.M88.4 R80, [R157+0x5800] ;  /* 0x005800009d50783b */ /* 0x000fe20000000200 */
[----:B------:R-:W-:Y:S03]  /*1f50*/  HMMA.16816.F32.BF16 R40, R92, R42, RZ ;  /* 0x0000002a5c28723c */ /* 0x000fe600000418ff */
[----:B------:R-:W-:Y:S04]  /*1f60*/  LDSM.16.M88.4 R72, [R156+0x2000] ;  /* 0x002000009c48783b */ /* 0x000fe80000000200 */
[----:B------:R-:W-:Y:S01]  /*1f70*/  LDSM.16.M88.4 R120, [R156+0x4800] ;  /* 0x004800009c78783b */ /* 0x000fe20000000200 */
[C---:B----4-:R-:W-:Y:S03]  /*1f80*/  HMMA.16816.F32.BF16 R52, R76.reuse, R60, R52 ;  /* 0x0000003c4c34723c */ /* 0x050fe60000041834 */
[----:B------:R-:W-:Y:S04]  /*1f90*/  LDSM.16.M88.4 R112, [R156+0x5000] ;  /* 0x005000009c70783b */ /* 0x000fe80000000200 */
[----:B------:R-:W-:Y:S01]  /*1fa0*/  LDSM.16.M88.4 R108, [R156+0x5800] ;  /* 0x005800009c6c783b */ /* 0x000fe20000000200 */
[C---:B------:R-:W-:Y:S03]  /*1fb0*/  HMMA.16816.F32.BF16 R48, R76.reuse, R62, R48 ;  /* 0x0000003e4c30723c */ /* 0x040fe60000041830 */
[----:B------:R-:W3:Y:S04]  /*1fc0*/  LDSM.16.M88.4 R60, [R157+0x3800] ;  /* 0x003800009d3c783b */ /* 0x000ee80000000200 */
[----:B------:R-:W0:Y:S01]  /*1fd0*/  LDGDEPBAR ;  /* 0x00000000000079af */ /* 0x000e220000000000 */
[C---:B-----5:R-:W-:Y:S08]  /*1fe0*/  HMMA.16816.F32.BF16 R44, R76.reuse, R56, R44 ;  /* 0x000000384c2c723c */ /* 0x060ff0000004182c */
[----:B------:R-:W-:Y:S01]  /*1ff0*/  HMMA.16816.F32.BF16 R40, R76, R58, R40 ;  /* 0x0000003a4c28723c */ /* 0x000fe20000041828 */
[----:B------:R-:W4:Y:S07]  /*2000*/  LDSM.16.M88.4 R56, [R157+0x4800] ;  /* 0x004800009d38783b */ /* 0x000f2e0000000200 */
        /* <DEDUP_REMOVED lines=10> */
[----:B--2---:R-:W-:Y:S08]  /*20b0*/  HMMA.16816.F32.BF16 R96, R92, R68, RZ ;  /* 0x000000445c60723c */ /* 0x004ff000000418ff */
[C---:B------:R-:W-:Y:S08]  /*20c0*/  HMMA.16816.F32.BF16 R36, R76.reuse, R64, R36 ;  /* 0x000000404c24723c */ /* 0x040ff00000041824 */
[C---:B------:R-:W-:Y:S01]  /*20d0*/  HMMA.16816.F32.BF16 R32, R76.reuse, R66, R32 ;  /* 0x000000424c20723c */ /* 0x040fe20000041820 */
[----:B------:R-:W1:Y:S07]  /*20e0*/  LDSM.16.M88.4 R64, [R156+0x3000] ;  /* 0x003000009c40783b */ /* 0x000e6e0000000200 */
[C---:B---3--:R-:W-:Y:S08]  /*20f0*/  HMMA.16816.F32.BF16 R28, R76.reuse, R60, R28 ;  /* 0x0000003c4c1c723c */ /* 0x048ff0000004181c */
[----:B------:R-:W-:Y:S01]  /*2100*/  HMMA.16816.F32.BF16 R24, R76, R62, R24 ;  /* 0x0000003e4c18723c */ /* 0x000fe20000041818 */
[----:B------:R-:W2:Y:S07]  /*2110*/  LDSM.16.M88.4 R60, [R156+0x3800] ;  /* 0x003800009c3c783b */ /* 0x000eae0000000200 */
[----:B------:R-:W-:Y:S01]  /*2120*/  HMMA.16816.F32.BF16 R92, R92, R70, RZ ;  /* 0x000000465c5c723c */ /* 0x000fe200000418ff */
[----:B------:R-:W3:Y:S07]  /*2130*/  LDSM.16.M88.4 R68, [R156+0x2800] ;  /* 0x002800009c44783b */ /* 0x000eee0000000200 */
[C---:B----4-:R-:W-:Y:S08]  /*2140*/  HMMA.16816.F32.BF16 R12, R76.reuse, R56, R12 ;  /* 0x000000384c0c723c */ /* 0x050ff0000004180c */
[C---:B------:R-:W-:Y:S01]  /*2150*/  HMMA.16816.F32.BF16 R8, R76.reuse, R58, R8 ;  /* 0x0000003a4c08723c */ /* 0x040fe20000041808 */
[----:B------:R-:W4:Y:S07]  /*2160*/  LDSM.16.M88.4 R56, [R156+0x4000] ;  /* 0x004000009c38783b */ /* 0x000f2e0000000200 */
[C---:B------:R-:W-:Y:S08]  /*2170*/  HMMA.16816.F32.BF16 R20, R76.reuse, R88, R20 ;  /* 0x000000584c14723c */ /* 0x040ff00000041814 */
[----:B------:R-:W-:Y:S01]  /*2180*/  HMMA.16816.F32.BF16 R16, R76, R90, R16 ;  /* 0x0000005a4c10723c */ /* 0x000fe20000041810 */
[----:B------:R-:W-:Y:S07]  /*2190*/  LDSM.16.M88.4 R88, [R159] ;  /* 0x000000009f58783b */ /* 0x000fee0000000200 */
[C---:B-1----:R-:W-:Y:S08]  /*21a0*/  HMMA.16816.F32.BF16 R36, R116.reuse, R64, R36 ;  /* 0x000000407424723c */ /* 0x042ff00000041824 */
[C---:B------:R-:W-:Y:S01]  /*21b0*/  HMMA.16816.F32.BF16 R32, R116.reuse, R66, R32 ;  /* 0x000000427420723c */ /* 0x040fe20000041820 */
[----:B------:R-:W1:Y:S07]  /*21c0*/  LDSM.16.M88.4 R64, [R155+0x4800] ;  /* 0x004800009b40783b */ /* 0x000e6e0000000200 */
[C---:B--2---:R-:W-:Y:S08]  /*21d0*/  HMMA.16816.F32.BF16 R28, R116.reuse, R60, R28 ;  /* 0x0000003c741c723c */ /* 0x044ff0000004181c */
[----:B------:R-:W-:Y:S01]  /*21e0*/  HMMA.16816.F32.BF16 R24, R116, R62, R24 ;  /* 0x0000003e7418723c */ /* 0x000fe20000041818 */
[----:B------:R-:W2:Y:S07]  /*21f0*/  LDSM.16.M88.4 R60, [R155+0x5000] ;  /* 0x005000009b3c783b */ /* 0x000eae0000000200 */
        /* <DEDUP_REMOVED lines=10> */
[C---:B---3--:R-:W-:Y:S08]  /*22a0*/  HMMA.16816.F32.BF16 R44, R116.reuse, R68, R44 ;  /* 0x00000044742c723c */ /* 0x048ff0000004182c */
[C---:B------:R-:W-:Y:S01]  /*22b0*/  HMMA.16816.F32.BF16 R40, R116.reuse, R70, R40 ;  /* 0x000000467428723c */ /* 0x040fe20000041828 */
[----:B------:R-:W3:Y:S07]  /*22c0*/  LDSM.16.M88.4 R68, [R155+0x4000] ;  /* 0x004000009b44783b */ /* 0x000eee0000000200 */
[C---:B----4-:R-:W-:Y:S08]  /*22d0*/  HMMA.16816.F32.BF16 R20, R116.reuse, R56, R20 ;  /* 0x000000387414723c */ /* 0x050ff00000041814 */
[----:B------:R-:W-:Y:S01]  /*22e0*/  HMMA.16816.F32.BF16 R16, R116, R58, R16 ;  /* 0x0000003a7410723c */ /* 0x000fe20000041810 */
[----:B------:R-:W4:Y:S01]  /*22f0*/  LDSM.16.M88.4 R56, [R155+0x5800] ;  /* 0x005800009b38783b */ /* 0x000f220000000200 */
[----:B------:R-:W-:-:S06]  /*2300*/  DEPBAR.LE SB0, 0x0 ;  /* 0x000080000000791a */ /* 0x000fcc0000000000 */
[C---:B------:R-:W-:Y:S08]  /*2310*/  HMMA.16816.F32.BF16 R12, R116.reuse, R120, R12 ;  /* 0x00000078740c723c */ /* 0x040ff0000004180c */
[C---:B------:R-:W-:Y:S08]  /*2320*/  HMMA.16816.F32.BF16 R104, R116.reuse, R112, R104 ;  /* 0x000000707468723c */ /* 0x040ff00000041868 */
[C---:B------:R-:W-:Y:S08]  /*2330*/  HMMA.16816.F32.BF16 R8, R116.reuse, R122, R8 ;  /* 0x0000007a7408723c */ /* 0x040ff00000041808 */
[C---:B------:R-:W-:Y:S08]  /*2340*/  HMMA.16816.F32.BF16 R100, R116.reuse, R114, R100 ;  /* 0x000000727464723c */ /* 0x040ff00000041864 */
[C---:B------:R-:W-:Y:S08]  /*2350*/  HMMA.16816.F32.BF16 R96, R116.reuse, R108, R96 ;  /* 0x0000006c7460723c */ /* 0x040ff00000041860 */
[----:B------:R-:W-:Y:S08]  /*2360*/  HMMA.16816.F32.BF16 R92, R116, R110, R92 ;  /* 0x0000006e745c723c */ /* 0x000ff0000004185c */
[C---:B-1----:R-:W-:Y:S08]  /*2370*/  HMMA.16816.F32.BF16 R12, R88.reuse, R64, R12 ;  /* 0x00000040580c723c */ /* 0x042ff0000004180c */
[C---:B--2---:R-:W-:Y:S08]  /*2380*/  HMMA.16816.F32.BF16 R104, R88.reuse, R60, R104 ;  /* 0x0000003c5868723c */ /* 0x044ff00000041868 */
        /* <DEDUP_REMOVED lines=11> */
[----:B------:R-:W-:-:S07]  /*2440*/  LOP3.LUT R9, R0, 0x200, R127, 0xf8, !PT ;  /* 0x0000020000097812 */ /* 0x000fce00078ef87f */
[----:B------:R-:W-:Y:S01]  /*2450*/  HMMA.16816.F32.BF16 R60, R88, R62, R100 ;  /* 0x0000003e583c723c */ /* 0x000fe20000041864 */
[C---:B------:R-:W-:Y:S01]  /*2460*/  SHF.L.U64.HI R102, R130.reuse, 0x4, R131 ;  /* 0x0000000482667819 */ /* 0x040fe20000010283 */
[----:B------:R-:W-:-:S06]  /*2470*/  IMAD.SHL.U32 R101, R130, 0x10, RZ ;  /* 0x0000001082657824 */ /* 0x000fcc00078e00ff */
[C---:B----4-:R-:W-:Y:S08]  /*2480*/  HMMA.16816.F32.BF16 R96, R88.reuse, R56, R96 ;  /* 0x000000385860723c */ /* 0x050ff00000041860 */
        /* <DEDUP_REMOVED lines=16> */
.L_x_11240:
[----:B------:R-:W2:Y:S01]  /*2590*/  LD.E R59, desc[UR4][R2.64+0x170] ;  /* 0x00017004023b7980 */ /* 0x000ea2000c101900 */
[C---:B------:R-:W-:Y:S02]  /*25a0*/  LEA R56, R126.reuse, 0xffffff00, 0x7 ;  /* 0xffffff007e387811 */ /* 0x040fe400078e38ff */
[----:B------:R-:W-:Y:S01]  /*25b0*/  LEA R58, R126, 0xffffff80, 0x7 ;  /* 0xffffff807e3a7811 */ /* 0x000fe200078e38ff */
[----:B------:R-:W3:Y:S01]  /*25c0*/  LD.E.64 R70, desc[UR4][R2.64+0x20] ;  /* 0x0000200402467980 */ /* 0x000ee2000c101b00 */
        /* <DEDUP_REMOVED lines=25> */
[----:B------:R-:W-:Y:S02]  /*2760*/  @!P4 VIADD R57, R57, 0x1 ;  /* 0x000000013939c836 */ /* 0x000fe40000000000 */
[-C--:B------:R-:W-:Y:S01]  /*2770*/  ISETP.GE.U32.AND P5, PT, R69, R8.reuse, PT ;  /* 0x000000084500720c */ /* 0x080fe20003fa6070 */
[----:B------:R-:W-:Y:S01]  /*2780*/  @!P2 VIADD R10, R10, 0x1 ;  /* 0x000000010a0aa836 */ /* 0x000fe20000000000 */
[----:B------:R-:W-:Y:S01]  /*2790*/  ISETP.GE.U32.AND P6, PT, R11, R8, PT ;  /* 0x000000080b00720c */ /* 0x000fe20003fc6070 */
[----:B------:R-:W2:Y:S01]  /*27a0*/  LD.E.64 R68, desc[UR4][R2.64+0x38] ;  /* 0x0000380402447980 */ /* 0x000ea2000c101b00 */
[----:B------:R-:W-:-:S09]  /*27b0*/  ISETP.NE.AND P2, PT, R59, RZ, PT ;  /* 0x000000ff3b00720c */ /* 0x000fd20003f45270 */
[----:B------:R-:W-:Y:S02]  /*27c0*/  @P5 IADD3 R10, PT, PT, R10, 0x1, RZ ;  /* 0x000000010a0a5810 */ /* 0x000fe40007ffe0ff */
[----:B------:R-:W-:Y:S02]  /*27d0*/  @P6 VIADD R57, R57, 0x1 ;  /* 0x0000000139396836 */ /* 0x000fe40000000000 */
[----:B------:R-:W-:Y:S02]  /*27e0*/  @!P1 IADD3 R10, PT, PT, -R10, RZ, RZ ;  /* 0x000000ff0a0a9210 */ /* 0x000fe40007ffe1ff */
[----:B------:R-:W-:Y:S01]  /*27f0*/  IMAD.MOV.U32 R0, RZ, RZ, R57 ;  /* 0x000000ffff007224 */ /* 0x000fe200078e0039 */
[----:B------:R-:W-:-:S03]  /*2800*/  LOP3.LUT R57, RZ, R59, RZ, 0x33, !PT ;  /* 0x0000003bff397212 */ /* 0x000fc600078e33ff */
[----:B------:R-:W-:Y:S01]  /*2810*/  @!P3 IMAD.MOV R0, RZ, RZ, -R0 ;  /* 0x000000ffff00b224 */ /* 0x000fe200078e0a00 */
[----:B------:R-:W-:-:S04]  /*2820*/  SEL R6, R57, R10, !P2 ;  /* 0x0000000a39067207 */ /* 0x000fc80005000000 */
[----:B------:R-:W-:Y:S01]  /*2830*/  SEL R57, R57, R0, !P2 ;  /* 0x0000000039397207 */ /* 0x000fe20005000000 */
        /* <DEDUP_REMOVED lines=19> */
.L_x_11241:
[----:B------:R-:W-:Y:S05]  /*2970*/  BSYNC.RECONVERGENT B0 ;  /* 0x0000000000007941 */ /* 0x000fea0003800200 */
.L_x_11239:
[C---:B------:R-:W-:Y:S01]  /*2980*/  LEA R70, P1, R178.reuse, R168, 0x1 ;  /* 0x000000a8b2467211 */ /* 0x040fe200078208ff */
[----:B------:R-:W-:Y:S01]  /*2990*/  @!PT LDS RZ, [RZ] ;  /* 0x00000000fffff984 */ /* 0x000fe20000000800 */
[----:B------:R-:W-:Y:S01]  /*29a0*/  @!PT LDS RZ, [RZ] ;  /* 0x00000000fffff984 */ /* 0x000fe20000000800 */
[----:B------:R-:W-:Y:S01]  /*29b0*/  @!PT LDS RZ, [RZ] ;  /* 0x00000000fffff984 */ /* 0x000fe20000000800 */
[----:B------:R1:W-:Y:S03]  /*29c0*/  LDGSTS.E.BYPASS.LTC128B.128 [R175+0x2000], desc[UR4][R168.64] ;  /* 0x02000000a8af7fae */ /* 0x0003e6000b981a04 */
[----:B------:R-:W-:Y:S02]  /*29d0*/  LEA.HI.X R71, R178, R169, R179, 0x1, P1 ;  /* 0x000000a9b2477211 */ /* 0x000fe400008f0cb3 */
[----:B------:R-:W-:-:S03]  /*29e0*/  IADD3 R68, P1, PT, R70, R166, RZ ;  /* 0x000000a646447210 */ /* 0x000fc60007f3e0ff */
[----:B------:R1:W-:Y:S02]  /*29f0*/  LDGSTS.E.BYPASS.LTC128B.128 [R175+0x2800], desc[UR4][R70.64] ;  /* 0x0280000046af7fae */ /* 0x0003e4000b981a04 */
[----:B------:R-:W-:Y:S01]  /*2a00*/  IMAD.X R69, R71, 0x1, R167, P1 ;  /* 0x0000000147457824 */ /* 0x000fe200008e06a7 */
[----:B------:R-:W-:-:S04]  /*2a10*/  IADD3 R58, P1, PT, R68, R166, RZ ;  /* 0x000000a6443a7210 */ /* 0x000fc80007f3e0ff */
[----:B------:R1:W-:Y:S01]  /*2a20*/  LDGSTS.E.BYPASS.LTC128B.128 [R175+0x3000], desc[UR4][R68.64] ;  /* 0x0300000044af7fae */ /* 0x0003e2000b981a04 */
        /* <DEDUP_REMOVED lines=12> */
[----:B------:R-:W-:-:S05]  /*2af0*/  IMAD.X R75, R73, 0x1, R167, P1 ;  /* 0x00000001494b7824 */ /* 0x000fca00008e06a7 */
[----:B------:R1:W-:Y:S04]  /*2b00*/  LDGSTS.E.BYPASS.LTC128B.128 [R175+0x5800], desc[UR4][R74.64] ;  /* 0x058000004aaf7fae */ /* 0x0003e8000b981a04 */
[----:B------:R-:W0:Y:S02]  /*2b10*/  LDGDEPBAR ;  /* 0x00000000000079af */ /* 0x000e240000000000 */
.L_x_11238:
[----:B------:R-:W-:Y:S05]  /*2b20*/  BSYNC.RECONVERGENT B1 ;  /* 0x0000000000017941 */ /* 0x000fea0003800200 */
.L_x_11237:
        /* <DEDUP_REMOVED lines=33> */
[----:B------:R-:W-:Y:S01]  /*2d40*/  LEA R158, R9, R4, 0x1 ;  /* 0x00000004099e7211 */ /* 0x000fe200078e08ff */
[----:B-1----:R-:W1:Y:S03]  /*2d50*/  SHFL.BFLY PT, R57, R8, 0x2, 0x1f ;  /* 0x0c401f0008397f89 */ /* 0x002e6600000e0000 */
[-C--:B------:R-:W-:Y:S01]  /*2d60*/  IADD3 R153, PT, PT, R7, R158.reuse, RZ ;  /* 0x0000009e07997210 */ /* 0x080fe20007ffe0ff */
[----:B------:R-:W3:Y:S01]  /*2d70*/  SHFL.BFLY PT, R11, R6, 0x2, 0x1f ;  /* 0x0c401f00060b7f89 */ /* 0x000ee200000e0000 */
[----:B------:R-:W-:-:S02]  /*2d80*/  IADD3 R154, PT, PT, R5, R158, RZ ;  /* 0x0000009e059a7210 */ /* 0x000fc40007ffe0ff */
        /* <DEDUP_REMOVED lines=27> */
[----:B------:R-:W2:Y:S01]  /*2f40*/  LDSM.16.MT88.4 R48, [R153+0x6000] ;  /* 0x006000009930783b */ /* 0x000ea20000004200 */
[-C--:B------:R-:W-:Y:S01]  /*2f50*/  FFMA.FTZ R124, R53, R108.reuse, -R109 ;  /* 0x0000006c357c7223 */ /* 0x080fe2000001086d */
[----:B------:R-:W-:Y:S01]  /*2f60*/  MUFU.EX2 R122, R122 ;  /* 0x0000007a007a7308 */ /* 0x000fe20000000800 */
[-C--:B------:R-:W-:Y:S01]  /*2f70*/  FFMA.FTZ R115, R47, R108.reuse, -R103 ;  /* 0x0000006c2f737223 */ /* 0x080fe20000010867 */
[-CC-:B------:R-:W-:Y:S01]  /*2f80*/  FFMA.FTZ R117, R44, R108.reuse, -R109.reuse ;  /* 0x0000006c2c757223 */ /* 0x180fe2000001086d */
[-C--:B------:R-:W-:Y:S01]  /*2f90*/  FFMA.FTZ R118, R45, R108.reuse, -R109 ;  /* 0x0000006c2d767223 */ /* 0x080fe2000001086d */
[----:B------:R-:W3:Y:S01]  /*2fa0*/  MUFU.EX2 R125, R125 ;  /* 0x0000007d007d7308 */ /* 0x000ee20000000800 */
[----:B------:R-:W4:Y:S01]  /*2fb0*/  LDSM.16.MT88.4 R44, [R152+0x6800] ;  /* 0x00680000982c783b */ /* 0x000f220000004200 */
[-C--:B------:R-:W-:Y:S01]  /*2fc0*/  FFMA.FTZ R116, R42, R108.reuse, -R103 ;  /* 0x0000006c2a747223 */ /* 0x080fe20000010867 */
[-CC-:B------:R-:W-:Y:S01]  /*2fd0*/  FFMA.FTZ R119, R40, R108.reuse, -R109.reuse ;  /* 0x0000006c28777223 */ /* 0x180fe2000001086d */
[----:B------:R-:W-:Y:S01]  /*2fe0*/  MUFU.EX2 R110, R110 ;  /* 0x0000006e006e7308 */ /* 0x000fe20000000800 */
[-C--:B------:R-:W-:Y:S01]  /*2ff0*/  FFMA.FTZ R120, R41, R108.reuse, -R109 ;  /* 0x0000006c29787223 */ /* 0x080fe2000001086d */
[-C--:B------:R-:W-:Y:S01]  /*3000*/  FFMA.FTZ R121, R43, R108.reuse, -R103 ;  /* 0x0000006c2b797223 */ /* 0x080fe20000010867 */
[-C--:B------:R-:W-:Y:S01]  /*3010*/  FFMA.FTZ R130, R32, R108.reuse, -R109 ;  /* 0x0000006c20827223 */ /* 0x080fe2000001086d */
[----:B------:R-:W5:Y:S01]  /*3020*/  MUFU.EX2 R111, R111 ;  /* 0x0000006f006f7308 */ /* 0x000f620000000800 */
[-C--:B------:R-:W-:Y:S01]  /*3030*/  FFMA.FTZ R62, R62, R108.reuse, -R103 ;  /* 0x0000006c3e3e7223 */ /* 0x080fe20000010867 */
[-CC-:B------:R-:W-:Y:S01]  /*3040*/  FFMA.FTZ R60, R60, R108.reuse, -R109.reuse ;  /* 0x0000006c3c3c7223 */ /* 0x180fe2000001086d */
[-CC-:B------:R-:W-:Y:S01]  /*3050*/  FFMA.FTZ R92, R92, R108.reuse, -R109.reuse ;  /* 0x0000006c5c5c7223 */ /* 0x180fe2000001086d */
[----:B------:R-:W-:Y:S01]  /*3060*/  MUFU.EX2 R123, R123 ;  /* 0x0000007b007b7308 */ /* 0x000fe20000000800 */
[----:B------:R-:W-:Y:S01]  /*3070*/  FFMA.FTZ R93, R93, R108, -R109 ;  /* 0x0000006c5d5d7223 */ /* 0x000fe2000001086d */
[----:B---3--:R-:W-:Y:S01]  /*3080*/  F2FP.BF16.F32.PACK_AB R53, R125, R122 ;  /* 0x0000007a7d35723e */ /* 0x008fe200000010ff */
[----:B------:R-:W-:Y:S01]  /*3090*/  FADD.FTZ R125, R122, R125 ;  /* 0x0000007d7a7d7221 */ /* 0x000fe20000010000 */
[----:B------:R-:W3:Y:S04]  /*30a0*/  MUFU.EX2 R124, R124 ;  /* 0x0000007c007c7308 */ /* 0x000ee80000000800 */
[----:B------:R-:W-:Y:S01]  /*30b0*/  MUFU.EX2 R113, R113 ;  /* 0x0000007100717308 */ /* 0x000fe20000000800 */
[----:B-----5:R-:W-:Y:S01]  /*30c0*/  F2FP.BF16.F32.PACK_AB R55, R111, R110 ;  /* 0x0000006e6f37723e */ /* 0x020fe200000010ff */
[----:B------:R-:W-:-:S02]  /*30d0*/  FADD.FTZ R110, R110, R125 ;  /* 0x0000007d6e6e7221 */ /* 0x000fc40000010000 */
[----:B------:R-:W5:Y:S02]  /*30e0*/  MUFU.EX2 R112, R112 ;  /* 0x0000007000707308 */ /* 0x000f640000000800 */
[----:B------:R-:W-:Y:S02]  /*30f0*/  FADD.FTZ R111, R111, R110 ;  /* 0x0000006e6f6f7221 */ /* 0x000fe40000010000 */
[----:B------:R-:W-:Y:S01]  /*3100*/  MUFU.EX2 R114, R114 ;  /* 0x0000007200727308 */ /* 0x000fe20000000800 */
[----:B------:R-:W-:Y:S01]  /*3110*/  FFMA.FTZ R110, R97, R108, -R109 ;  /* 0x0000006c616e7223 */ /* 0x000fe2000001086d */
[----:B---3--:R-:W-:Y:S01]  /*3120*/  F2FP.BF16.F32.PACK_AB R52, R124, R123 ;  /* 0x0000007b7c34723e */ /* 0x008fe200000010ff */
[----:B------:R-:W-:Y:S01]  /*3130*/  FADD.FTZ R124, R123, R124 ;  /* 0x0000007c7b7c7221 */ /* 0x000fe20000010000 */
[----:B------:R-:W-:Y:S04]  /*3140*/  MUFU.EX2 R115, R115 ;  /* 0x0000007300737308 */ /* 0x000fe80000000800 */
[----:B------:R-:W-:Y:S01]  /*3150*/  MUFU.EX2 R116, R116 ;  /* 0x0000007400747308 */ /* 0x000fe20000000800 */
[----:B-----5:R-:W-:Y:S01]  /*3160*/  F2FP.BF16.F32.PACK_AB R54, R112, R113 ;  /* 0x000000717036723e */ /* 0x020fe200000010ff */
[----:B------:R-:W-:-:S02]  /*3170*/  FADD.FTZ R113, R113, R124 ;  /* 0x0000007c71717221 */ /* 0x000fc40000010000 */
[----:B------:R-:W-:Y:S02]  /*3180*/  MUFU.EX2 R117, R117 ;  /* 0x0000007500757308 */ /* 0x000fe40000000800 */
[----:B------:R-:W-:Y:S02]  /*3190*/  FADD.FTZ R112, R112, R113 ;  /* 0x0000007170707221 */ /* 0x000fe40000010000 */
[----:B------:R-:W3:Y:S01]  /*31a0*/  MUFU.EX2 R118, R118 ;  /* 0x0000007600767308 */ /* 0x000ee20000000800 */
[C---:B------:R-:W-:Y:S03]  /*31b0*/  HMMA.16816.F32.BF16 R56, R52.reuse, R76, RZ ;  /* 0x0000004c3438723c */ /* 0x040fe600000418ff */
[----:B------:R-:W-:Y:S04]  /*31c0*/  MUFU.EX2 R119, R119 ;  /* 0x0000007700777308 */ /* 0x000fe80000000800 */
[----:B------:R-:W5:Y:S01]  /*31d0*/  MUFU.EX2 R120, R120 ;  /* 0x0000007800787308 */ /* 0x000f620000000800 */
[C---:B-1----:R-:W-:Y:S03]  /*31e0*/  HMMA.16816.F32.BF16 R84, R52.reuse, R8, RZ ;  /* 0x000000083454723c */ /* 0x042fe600000418ff */
[----:B------:R-:W1:Y:S04]  /*31f0*/  MUFU.EX2 R121, R121 ;  /* 0x0000007900797308 */ /* 0x000e680000000800 */
[----:B------:R-:W-:Y:S01]  /*3200*/  MUFU.EX2 R130, R130 ;  /* 0x0000008200827308 */ /* 0x000fe20000000800 */
[C---:B--2---:R-:W-:Y:S03]  /*3210*/  HMMA.16816.F32.BF16 R40, R52.reuse, R48, RZ ;  /* 0x000000303428723c */ /* 0x044fe600000418ff */
[----:B------:R-:W-:Y:S04]  /*3220*/  MUFU.EX2 R62, R62 ;  /* 0x0000003e003e7308 */ /* 0x000fe80000000800 */
[----:B------:R-:W-:Y:S01]  /*3230*/  MUFU.EX2 R60, R60 ;  /* 0x0000003c003c7308 */ /* 0x000fe20000000800 */
[C---:B------:R-:W-:Y:S03]  /*3240*/  HMMA.16816.F32.BF16 R88, R52.reuse, R4, RZ ;  /* 0x000000043458723c */ /* 0x040fe600000418ff */
[----:B------:R-:W-:Y:S05]  /*3250*/  MUFU.EX2 R110, R110 ;  /* 0x0000006e006e7308 */ /* 0x000fea0000000800 */
[C---:B------:R-:W-:Y:S08]  /*3260*/  HMMA.16816.F32.BF16 R76, R52.reuse, R78, RZ ;  /* 0x0000004e344c723c */ /* 0x040ff000000418ff */
[C---:B------:R-:W-:Y:S08]  /*3270*/  HMMA.16816.F32.BF16 R8, R52.reuse, R10, RZ ;  /* 0x0000000a3408723c */ /* 0x040ff000000418ff */
[C---:B------:R-:W-:Y:S08]  /*3280*/  HMMA.16816.F32.BF16 R48, R52.reuse, R50, RZ ;  /* 0x000000323430723c */ /* 0x040ff000000418ff */
[----:B------:R-:W-:Y:S01]  /*3290*/  HMMA.16816.F32.BF16 R4, R52, R6, RZ ;  /* 0x000000063404723c */ /* 0x000fe200000418ff */
[----:B---3--:R-:W-:Y:S01]  /*32a0*/  F2FP.BF16.F32.PACK_AB R52, R118, R117 ;  /* 0x000000757634723e */ /* 0x008fe200000010ff */
[----:B------:R-:W-:Y:S01]  /*32b0*/  FADD.FTZ R117, R117, R112 ;  /* 0x0000007075757221 */ /* 0x000fe20000010000 */
[----:B------:R-:W-:Y:S01]  /*32c0*/  F2FP.BF16.F32.PACK_AB R53, R115, R114 ;  /* 0x000000727335723e */ /* 0x000fe200000010ff */
[----:B------:R-:W-:Y:S01]  /*32d0*/  FADD.FTZ R114, R114, R111 ;  /* 0x0000006f72727221 */ /* 0x000fe20000010000 */
[----:B-----5:R-:W-:Y:S01]  /*32e0*/  F2FP.BF16.F32.PACK_AB R54, R120, R119 ;  /* 0x000000777836723e */ /* 0x020fe200000010ff */
[----:B------:R-:W-:Y:S01]  /*32f0*/  FADD.FTZ R118, R118, R117 ;  /* 0x0000007576767221 */ /* 0x000fe20000010000 */
[----:B-1----:R-:W-:Y:S01]  /*3300*/  F2FP.BF16.F32.PACK_AB R55, R121, R116 ;  /* 0x000000747937723e */ /* 0x002fe200000010ff */
[----:B------:R-:W-:-:S02]  /*3310*/  FADD.FTZ R115, R115, R114 ;  /* 0x0000007273737221 */ /* 0x000fc40000010000 */
[----:B------:R-:W-:Y:S02]  /*3320*/  FADD.FTZ R119, R119, R118 ;  /* 0x0000007677777221 */ /* 0x000fe40000010000 */
[----:B------:R-:W-:Y:S02]  /*3330*/  FADD.FTZ R116, R116, R115 ;  /* 0x0000007374747221 */ /* 0x000fe40000010000 */
[----:B------:R-:W-:Y:S01]  /*3340*/  HMMA.16816.F32.BF16 R56, R52, R72, R56 ;  /* 0x000000483438723c */ /* 0x000fe20000041838 */
[-CC-:B------:R-:W-:Y:S01]  /*3350*/  FFMA.FTZ R72, R38, R108.reuse, -R103.reuse ;  /* 0x0000006c26487223 */ /* 0x180fe20000010867 */
[----:B------:R-:W-:Y:S01]  /*3360*/  FFMA.FTZ R73, R39, R108, -R103 ;  /* 0x0000006c27497223 */ /* 0x000fe20000010867 */
[----:B------:R-:W-:Y:S01]  /*3370*/  FADD.FTZ R121, R121, R116 ;  /* 0x0000007479797221 */ /* 0x000fe20000010000 */
[----:B------:R-:W-:-:S03]  /*3380*/  FADD.FTZ R120, R120, R119 ;  /* 0x0000007778787221 */ /* 0x000fc60000010000 */
[----:B------:R-:W-:Y:S01]  /*3390*/  MUFU.EX2 R72, R72 ;  /* 0x0000004800487308 */ /* 0x000fe20000000800 */
[C---:B------:R-:W-:Y:S01]  /*33a0*/  HMMA.16816.F32.BF16 R76, R52.reuse, R74, R76 ;  /* 0x0000004a344c723c */ /* 0x040fe2000004184c */
[-CC-:B------:R-:W-:Y:S01]  /*33b0*/  FFMA.FTZ R75, R36, R108.reuse, -R109.reuse ;  /* 0x0000006c244b7223 */ /* 0x180fe2000001086d */
[-C--:B------:R-:W-:Y:S01]  /*33c0*/  FFMA.FTZ R74, R29, R108.reuse, -R109 ;  /* 0x0000006c1d4a7223 */ /* 0x080fe2000001086d */
[----:B------:R-:W1:Y:S04]  /*33d0*/  MUFU.EX2 R73, R73 ;  /* 0x0000004900497308 */ /* 0x000e680000000800 */
[----:B------:R-:W-:Y:S01]  /*33e0*/  MUFU.EX2 R75, R75 ;  /* 0x0000004b004b7308 */ /* 0x000fe20000000800 */
[C---:B------:R-:W-:Y:S08]  /*33f0*/  HMMA.16816.F32.BF16 R84, R52.reuse, R68, R84 ;  /* 0x000000443454723c */ /* 0x040ff00000041854 */
[C---:B------:R-:W-:Y:S01]  /*3400*/  HMMA.16816.F32.BF16 R8, R52.reuse, R70, R8 ;  /* 0x000000463408723c */ /* 0x040fe20000041808 */
[----:B------:R-:W2:Y:S07]  /*3410*/  LDSM.16.MT88.4 R68, [R152+0x7000] ;  /* 0x007000009844783b */ /* 0x000eae0000004200 */
[----:B------:R-:W-:Y:S01]  /*3420*/  HMMA.16816.F32.BF16 R40, R52, R80, R40 ;  /* 0x000000503428723c */ /* 0x000fe20000041828 */
[-C--:B------:R-:W-:Y:S01]  /*3430*/  FFMA.FTZ R80, R34, R108.reuse, -R103 ;  /* 0x0000006c22507223 */ /* 0x080fe20000010867 */
[----:B------:R-:W-:Y:S01]  /*3440*/  FFMA.FTZ R81, R33, R108, -R109 ;  /* 0x0000006c21517223 */ /* 0x000fe2000001086d */
[----:B-1----:R-:W-:Y:S01]  /*3450*/  F2FP.BF16.F32.PACK_AB R33, R73, R72 ;  /* 0x000000484921723e */ /* 0x002fe200000010ff */
[----:B------:R-:W-:-:S03]  /*3460*/  FADD.FTZ R72, R72, R121 ;  /* 0x0000007948487221 */ /* 0x000fc60000010000 */
[----:B------:R-:W-:Y:S01]  /*3470*/  MUFU.EX2 R80, R80 ;  /* 0x0000005000507308 */ /* 0x000fe20000000800 */
[C---:B------:R-:W-:Y:S01]  /*3480*/  HMMA.16816.F32.BF16 R48, R52.reuse, R82, R48 ;  /* 0x000000523430723c */ /* 0x040fe20000041830 */
[-C--:B------:R-:W-:Y:S01]  /*3490*/  FFMA.FTZ R82, R37, R108.reuse, -R109 ;  /* 0x0000006c25527223 */ /* 0x080fe2000001086d */
[----:B------:R-:W-:Y:S01]  /*34a0*/  FFMA.FTZ R83, R35, R108, -R103 ;  /* 0x0000006c23537223 */ /* 0x000fe20000010867 */
[----:B------:R-:W1:Y:S01]  /*34b0*/  LDSM.16.MT88.4 R36, [R154+0x7000] ;  /* 0x007000009a24783b */ /* 0x000e620000004200 */
[----:B------:R-:W3:Y:S04]  /*34c0*/  MUFU.EX2 R81, R81 ;  /* 0x0000005100517308 */ /* 0x000ee80000000800 */
[C---:B----4-:R-:W-:Y:S01]  /*34d0*/  HMMA.16816.F32.BF16 R88, R52.reuse, R44, R88 ;  /* 0x0000002c3458723c */ /* 0x050fe20000041858 */
[----:B------:R-:W4:Y:S04]  /*34e0*/  MUFU.EX2 R82, R82 ;  /* 0x0000005200527308 */ /* 0x000f280000000800 */
[----:B------:R-:W5:Y:S03]  /*34f0*/  MUFU.EX2 R83, R83 ;  /* 0x0000005300537308 */ /* 0x000f660000000800 */
[----:B------:R-:W-:Y:S01]  /*3500*/  HMMA.16816.F32.BF16 R4, R52, R46, R4 ;  /* 0x0000002e3404723c */ /* 0x000fe20000041804 */
[----:B------:R-:W1:Y:S01]  /*3510*/  LDSM.16.MT88.4 R52, [R153+0x7000] ;  /* 0x007000009934783b */ /* 0x000e620000004200 */
[----:B---3--:R-:W-:-:S03]  /*3520*/  F2FP.BF16.F32.PACK_AB R34, R81, R130 ;  /* 0x000000825122723e */ /* 0x008fc600000010ff */
[----:B------:R-:W3:Y:S01]  /*3530*/  LDSM.16.MT88.4 R44, [R158+0x7000] ;  /* 0x007000009e2c783b */ /* 0x000ee20000004200 */
[----:B----4-:R-:W-:Y:S02]  /*3540*/  F2FP.BF16.F32.PACK_AB R32, R82, R75 ;  /* 0x0000004b5220723e */ /* 0x010fe400000010ff */
[----:B-----5:R-:W-:-:S07]  /*3550*/  F2FP.BF16.F32.PACK_AB R35, R83, R80 ;  /* 0x000000505323723e */ /* 0x020fce00000010ff */
[----:B--2---:R-:W-:Y:S01]  /*3560*/  HMMA.16816.F32.BF16 R88, R32, R68, R88 ;  /* 0x000000442058723c */ /* 0x004fe20000041858 */
[-C--:B------:R-:W-:Y:S01]  /*3570*/  FFMA.FTZ R68, R25, R108.reuse, -R109 ;  /* 0x0000006c19447223 */ /* 0x080fe2000001086d */
[----:B------:R-:W-:-:S05]  /*3580*/  FFMA.FTZ R69, R27, R108, -R103 ;  /* 0x0000006c1b457223 */ /* 0x000fca0000010867 */
[----:B------:R-:W-:Y:S01]  /*3590*/  MUFU.EX2 R68, R68 ;  /* 0x0000004400447308 */ /* 0x000fe20000000800 */
[C---:B------:R-:W-:Y:S03]  /*35a0*/  HMMA.16816.F32.BF16 R4, R32.reuse, R70, R4 ;  /* 0x000000462004723c */ /* 0x040fe60000041804 */
[----:B------:R2:W-:Y:S04]  /*35b0*/  MUFU.EX2 R71, R74 ;  /* 0x0000004a00477308 */ /* 0x0005e80000000800 */
[----:B------:R-:W-:Y:S01]  /*35c0*/  MUFU.EX2 R69, R69 ;  /* 0x0000004500457308 */ /* 0x000fe20000000800 */
[C---:B-1----:R-:W-:Y:S08]  /*35d0*/  HMMA.16816.F32.BF16 R84, R32.reuse, R36, R84 ;  /* 0x000000242054723c */ /* 0x042ff00000041854 */
[----:B------:R-:W-:Y:S01]  /*35e0*/  HMMA.16816.F32.BF16 R40, R32, R52, R40 ;  /* 0x000000342028723c */ /* 0x000fe20000041828 */
[-CC-:B------:R-:W-:Y:S01]  /*35f0*/  FFMA.FTZ R52, R26, R108.reuse, -R103.reuse ;  /* 0x0000006c1a347223 */ /* 0x180fe20000010867 */
[-C--:B------:R-:W-:Y:S01]  /*3600*/  FFMA.FTZ R53, R31, R108.reuse, -R103 ;  /* 0x0000006c1f357223 */ /* 0x080fe20000010867 */
[-CC-:B------:R-:W-:Y:S01]  /*3610*/  FFMA.FTZ R26, R28, R108.reuse, -R109.reuse ;  /* 0x0000006c1c1a7223 */ /* 0x180fe2000001086d */
[-C--:B--2---:R-:W-:Y:S01]  /*3620*/  FFMA.FTZ R74, R61, R108.reuse, -R109 ;  /* 0x0000006c3d4a7223 */ /* 0x084fe2000001086d */
[----:B------:R-:W-:-:S02]  /*3630*/  FFMA.FTZ R61, R63, R108, -R103 ;  /* 0x0000006c3f3d7223 */ /* 0x000fc40000010867 */
[----:B------:R-:W1:Y:S01]  /*3640*/  MUFU.EX2 R52, R52 ;  /* 0x0000003400347308 */ /* 0x000e620000000800 */
[C---:B------:R-:W-:Y:S01]  /*3650*/  HMMA.16816.F32.BF16 R48, R32.reuse, R54, R48 ;  /* 0x000000362030723c */ /* 0x040fe20000041830 */
[-C--:B------:R-:W-:Y:S01]  /*3660*/  FFMA.FTZ R54, R30, R108.reuse, -R103 ;  /* 0x0000006c1e367223 */ /* 0x080fe20000010867 */
[----:B------:R-:W-:Y:S01]  /*3670*/  FFMA.FTZ R55, R24, R108, -R109 ;  /* 0x0000006c18377223 */ /* 0x000fe2000001086d */
[----:B------:R-:W2:Y:S01]  /*3680*/  LDSM.16.MT88.4 R28, [R154+0x7800] ;  /* 0x007800009a1c783b */ /* 0x000ea20000004200 */
[----:B------:R-:W-:Y:S04]  /*3690*/  MUFU.EX2 R53, R53 ;  /* 0x0000003500357308 */ /* 0x000fe80000000800 */
[----:B---3--:R-:W-:Y:S01]  /*36a0*/  HMMA.16816.F32.BF16 R56, R32, R44, R56 ;  /* 0x0000002c2038723c */ /* 0x008fe20000041838 */
[----:B------:R-:W3:Y:S04]  /*36b0*/  MUFU.EX2 R54, R54 ;  /* 0x0000003600367308 */ /* 0x000ee80000000800 */
[----:B------:R-:W4:Y:S01]  /*36c0*/  MUFU.EX2 R70, R26 ;  /* 0x0000001a00467308 */ /* 0x000f220000000800 */
[----:B-1----:R-:W-:-:S02]  /*36d0*/  F2FP.BF16.F32.PACK_AB R27, R69, R52 ;  /* 0x00000034451b723e */ /* 0x002fc400000010ff */
[C---:B------:R-:W-:Y:S01]  /*36e0*/  HMMA.16816.F32.BF16 R76, R32.reuse, R46, R76 ;  /* 0x0000002e204c723c */ /* 0x040fe2000004184c */
[----:B------:R-:W1:Y:S01]  /*36f0*/  LDSM.16.MT88.4 R44, [R153+0x7800] ;  /* 0x00780000992c783b */ /* 0x000e620000004200 */
[----:B------:R-:W5:Y:S04]  /*3700*/  MUFU.EX2 R55, R55 ;  /* 0x0000003700377308 */ /* 0x000f680000000800 */
[----:B------:R-:W-:Y:S01]  /*3710*/  MUFU.EX2 R63, R74 ;  /* 0x0000004a003f7308 */ /* 0x000fe20000000800 */
[----:B---3--:R-:W-:Y:S01]  /*3720*/  F2FP.BF16.F32.PACK_AB R25, R53, R54 ;  /* 0x000000363519723e */ /* 0x008fe200000010ff */
[----:B------:R-:W-:Y:S01]  /*3730*/  HMMA.16816.F32.BF16 R8, R32, R38, R8 ;  /* 0x000000262008723c */ /* 0x000fe20000041808 */
[----:B------:R-:W3:Y:S01]  /*3740*/  LDSM.16.MT88.4 R32, [R158+0x7800] ;  /* 0x007800009e20783b */ /* 0x000ee20000004200 */
[----:B------:R-:W-:Y:S01]  /*3750*/  MUFU.EX2 R61, R61 ;  /* 0x0000003d003d7308 */ /* 0x000fe20000000800 */
[----:B----4-:R-:W-:-:S02]  /*3760*/  F2FP.BF16.F32.PACK_AB R24, R71, R70 ;  /* 0x000000464718723e */ /* 0x010fc400000010ff */
[----:B------:R-:W4:Y:S01]  /*3770*/  LDSM.16.MT88.4 R36, [R152+0x7800] ;  /* 0x007800009824783b */ /* 0x000f220000004200 */
[----:B-----5:R-:W-:-:S07]  /*3780*/  F2FP.BF16.F32.PACK_AB R26, R68, R55 ;  /* 0x00000037441a723e */ /* 0x020fce00000010ff */
[C---:B--2---:R-:W-:Y:S08]  /*3790*/  HMMA.16816.F32.BF16 R84, R24.reuse, R28, R84 ;  /* 0x0000001c1854723c */ /* 0x044ff00000041854 */
[C---:B------:R-:W-:Y:S01]  /*37a0*/  HMMA.16816.F32.BF16 R8, R24.reuse, R30, R8 ;  /* 0x0000001e1808723c */ /* 0x040fe20000041808 */
[----:B------:R-:W2:Y:S07]  /*37b0*/  LDSM.16.MT88.4 R28, [R158+0x8000] ;  /* 0x008000009e1c783b */ /* 0x000eae0000004200 */
[C---:B-1----:R-:W-:Y:S01]  /*37c0*/  HMMA.16816.F32.BF16 R40, R24.reuse, R44, R40 ;  /* 0x0000002c1828723c */ /* 0x042fe20000041828 */
[-C--:B------:R-:W-:Y:S01]  /*37d0*/  FFMA.FTZ R44, R65, R108.reuse, -R109 ;  /* 0x0000006c412c7223 */ /* 0x080fe2000001086d */
[-CC-:B------:R-:W-:Y:S01]  /*37e0*/  FFMA.FTZ R45, R67, R108.reuse, -R103.reuse ;  /* 0x0000006c432d7223 */ /* 0x180fe20000010867 */
[-C--:B------:R-:W-:Y:S01]  /*37f0*/  FFMA.FTZ R65, R107, R108.reuse, -R103 ;  /* 0x0000006c6b417223 */ /* 0x080fe20000010867 */
[-C--:B------:R-:W-:Y:S01]  /*3800*/  FFMA.FTZ R67, R105, R108.reuse, -R109 ;  /* 0x0000006c69437223 */ /* 0x080fe2000001086d */
[-C--:B------:R-:W-:Y:S01]  /*3810*/  FFMA.FTZ R105, R99, R108.reuse, -R103 ;  /* 0x0000006c63697223 */ /* 0x080fe20000010867 */
[-C--:B------:R-:W-:Y:S01]  /*3820*/  FFMA.FTZ R107, R96, R108.reuse, -R109 ;  /* 0x0000006c606b7223 */ /* 0x080fe2000001086d */
[----:B------:R-:W-:Y:S01]  /*3830*/  MUFU.EX2 R44, R44 ;  /* 0x0000002c002c7308 */ /* 0x000fe20000000800 */
[C---:B---3--:R-:W-:Y:S01]  /*3840*/  HMMA.16816.F32.BF16 R56, R24.reuse, R32, R56 ;  /* 0x000000201838723c */ /* 0x048fe20000041838 */
[-CC-:B------:R-:W-:Y:S01]  /*3850*/  FFMA.FTZ R32, R22, R108.reuse, -R103.reuse ;  /* 0x0000006c16207223 */ /* 0x180fe20000010867 */
[-CC-:B------:R-:W-:Y:S01]  /*3860*/  FFMA.FTZ R33, R23, R108.reuse, -R103.reuse ;  /* 0x0000006c17217223 */ /* 0x180fe20000010867 */
[----:B------:R-:W-:Y:S04]  /*3870*/  MUFU.EX2 R45, R45 ;  /* 0x0000002d002d7308 */ /* 0x000fe80000000800 */
[----:B------:R-:W-:Y:S01]  /*3880*/  MUFU.EX2 R32, R32 ;  /* 0x0000002000207308 */ /* 0x000fe20000000800 */
[C---:B------:R-:W-:Y:S01]  /*3890*/  HMMA.16816.F32.BF16 R76, R24.reuse, R34, R76 ;  /* 0x00000022184c723c */ /* 0x040fe2000004184c */
[-C--:B------:R-:W-:Y:S01]  /*38a0*/  FFMA.FTZ R34, R18, R108.reuse, -R103 ;  /* 0x0000006c12227223 */ /* 0x080fe20000010867 */
[-CC-:B------:R-:W-:Y:S01]  /*38b0*/  FFMA.FTZ R35, R16, R108.reuse, -R109.reuse ;  /* 0x0000006c10237223 */ /* 0x180fe2000001086d */
[----:B------:R-:W1:Y:S04]  /*38c0*/  MUFU.EX2 R33, R33 ;  /* 0x0000002100217308 */ /* 0x000e680000000800 */
[----:B------:R-:W-:Y:S01]  /*38d0*/  MUFU.EX2 R34, R34 ;  /* 0x0000002200227308 */ /* 0x000fe20000000800 */
[C---:B------:R-:W-:Y:S01]  /*38e0*/  HMMA.16816.F32.BF16 R48, R24.reuse, R46, R48 ;  /* 0x0000002e1830723c */ /* 0x040fe20000041830 */
[-CC-:B------:R-:W-:Y:S01]  /*38f0*/  FFMA.FTZ R46, R12, R108.reuse, -R109.reuse ;  /* 0x0000006c0c2e7223 */ /* 0x180fe2000001086d */
[-CC-:B------:R-:W-:Y:S01]  /*3900*/  FFMA.FTZ R47, R13, R108.reuse, -R109.reuse ;  /* 0x0000006c0d2f7223 */ /* 0x180fe2000001086d */
[----:B------:R-:W-:Y:S04]  /*3910*/  MUFU.EX2 R35, R35 ;  /* 0x0000002300237308 */ /* 0x000fe80000000800 */
[----:B------:R-:W-:Y:S01]  /*3920*/  MUFU.EX2 R46, R46 ;  /* 0x0000002e002e7308 */ /* 0x000fe20000000800 */
[C---:B----4-:R-:W-:Y:S01]  /*3930*/  HMMA.16816.F32.BF16 R88, R24.reuse, R36, R88 ;  /* 0x000000241858723c */ /* 0x050fe20000041858 */
[-C--:B------:R-:W-:Y:S01]  /*3940*/  FFMA.FTZ R36, R17, R108.reuse, -R109 ;  /* 0x0000006c11247223 */ /* 0x080fe2000001086d */
[----:B------:R-:W-:Y:S01]  /*3950*/  FFMA.FTZ R37, R19, R108, -R103 ;  /* 0x0000006c13257223 */ /* 0x000fe20000010867 */
[----:B-1----:R-:W-:Y:S01]  /*3960*/  F2FP.BF16.F32.PACK_AB R17, R33, R32 ;  /* 0x000000202111723e */ /* 0x002fe200000010ff */
[----:B------:R-:W-:Y:S04]  /*3970*/  MUFU.EX2 R47, R47 ;  /* 0x0000002f002f7308 */ /* 0x000fe80000000800 */
[----:B------:R-:W-:Y:S01]  /*3980*/  HMMA.16816.F32.BF16 R4, R24, R38, R4 ;  /* 0x000000261804723c */ /* 0x000fe20000041804 */
[----:B------:R-:W1:Y:S01]  /*3990*/  LDSM.16.MT88.4 R24, [R154+0x8000] ;  /* 0x008000009a18783b */ /* 0x000e620000004200 */
[-CC-:B------:R-:W-:Y:S01]  /*39a0*/  FFMA.FTZ R38, R20, R108.reuse, -R109.reuse ;  /* 0x0000006c14267223 */ /* 0x180fe2000001086d */
[----:B------:R-:W-:Y:S01]  /*39b0*/  FFMA.FTZ R39, R21, R108, -R109 ;  /* 0x0000006c15277223 */ /* 0x000fe2000001086d */
[----:B------:R-:W3:Y:S01]  /*39c0*/  MUFU.EX2 R36, R36 ;  /* 0x0000002400247308 */ /* 0x000ee20000000800 */
[----:B------:R-:W4:Y:S03]  /*39d0*/  LDSM.16.MT88.4 R20, [R153+0x8000] ;  /* 0x008000009914783b */ /* 0x000f260000004200 */
[----:B------:R-:W-:Y:S04]  /*39e0*/  MUFU.EX2 R38, R38 ;  /* 0x0000002600267308 */ /* 0x000fe80000000800 */
[----:B------:R-:W5:Y:S04]  /*39f0*/  MUFU.EX2 R39, R39 ;  /* 0x0000002700277308 */ /* 0x000f680000000800 */
[----:B------:R-:W2:Y:S01]  /*3a00*/  MUFU.EX2 R37, R37 ;  /* 0x0000002500257308 */ /* 0x000ea20000000800 */
[----:B---3--:R-:W-:-:S03]  /*3a10*/  F2FP.BF16.F32.PACK_AB R18, R36, R35 ;  /* 0x000000232412723e */ /* 0x008fc600000010ff */
[----:B------:R-:W-:Y:S04]  /*3a20*/  MUFU.EX2 R65, R65 ;  /* 0x0000004100417308 */ /* 0x000fe80000000800 */
[----:B------:R-:W-:Y:S01]  /*3a30*/  MUFU.EX2 R67, R67 ;  /* 0x0000004300437308 */ /* 0x000fe20000000800 */
[----:B-----5:R-:W-:-:S03]  /*3a40*/  F2FP.BF16.F32.PACK_AB R16, R39, R38 ;  /* 0x000000262710723e */ /* 0x020fc600000010ff */
[----:B------:R-:W-:Y:S01]  /*3a50*/  MUFU.EX2 R105, R105 ;  /* 0x0000006900697308 */ /* 0x000fe20000000800 */
[----:B--2---:R-:W-:-:S03]  /*3a60*/  F2FP.BF16.F32.PACK_AB R19, R37, R34 ;  /* 0x000000222513723e */ /* 0x004fc600000010ff */
[----:B------:R-:W-:Y:S04]  /*3a70*/  MUFU.EX2 R107, R107 ;  /* 0x0000006b006b7308 */ /* 0x000fe80000000800 */
[----:B------:R-:W-:Y:S01]  /*3a80*/  HMMA.16816.F32.BF16 R56, R16, R28, R56 ;  /* 0x0000001c1038723c */ /* 0x000fe20000041838 */
[-CC-:B------:R-:W-:Y:S01]  /*3a90*/  FFMA.FTZ R29, R14, R108.reuse, -R103.reuse ;  /* 0x0000006c0e1d7223 */ /* 0x180fe20000010867 */
[-C--:B------:R-:W-:Y:S01]  /*3aa0*/  FFMA.FTZ R28, R66, R108.reuse, -R103 ;  /* 0x0000006c421c7223 */ /* 0x080fe20000010867 */
[-C--:B------:R-:W-:Y:S01]  /*3ab0*/  FFMA.FTZ R66, R104, R108.reuse, -R109 ;  /* 0x0000006c68427223 */ /* 0x080fe2000001086d */
[----:B------:R-:W-:-:S03]  /*3ac0*/  FFMA.FTZ R104, R98, R108, -R103 ;  /* 0x0000006c62687223 */ /* 0x000fc60000010867 */
[----:B------:R-:W-:Y:S01]  /*3ad0*/  MUFU.EX2 R29, R29 ;  /* 0x0000001d001d7308 */ /* 0x000fe20000000800 */
[C---:B-1----:R-:W-:Y:S03]  /*3ae0*/  HMMA.16816.F32.BF16 R84, R16.reuse, R24, R84 ;  /* 0x000000181054723c */ /* 0x042fe60000041854 */
[----:B------:R-:W-:Y:S04]  /*3af0*/  MUFU.EX2 R28, R28 ;  /* 0x0000001c001c7308 */ /* 0x000fe80000000800 */
[----:B------:R-:W-:Y:S01]  /*3b00*/  MUFU.EX2 R66, R66 ;  /* 0x0000004200427308 */ /* 0x000fe20000000800 */
[C---:B------:R-:W-:Y:S01]  /*3b10*/  HMMA.16816.F32.BF16 R8, R16.reuse, R26, R8 ;  /* 0x0000001a1008723c */ /* 0x040fe20000041808 */
[----:B------:R-:W1:Y:S02]  /*3b20*/  LDSM.16.MT88.4 R24, [R152+0x8000] ;  /* 0x008000009818783b */ /* 0x000e640000004200 */
[----:B------:R-:W-:Y:S05]  /*3b30*/  MUFU.EX2 R104, R104 ;  /* 0x0000006800687308 */ /* 0x000fea0000000800 */
[C---:B----4-:R-:W-:Y:S08]  /*3b40*/  HMMA.16816.F32.BF16 R40, R16.reuse, R20, R40 ;  /* 0x000000141028723c */ /* 0x050ff00000041828 */
[C---:B------:R-:W-:Y:S01]  /*3b50*/  HMMA.16816.F32.BF16 R48, R16.reuse, R22, R48 ;  /* 0x000000161030723c */ /* 0x040fe20000041830 */
[----:B------:R-:W2:Y:S07]  /*3b60*/  LDSM.16.MT88.4 R20, [R158+0x8800] ;  /* 0x008800009e14783b */ /* 0x000eae0000004200 */
[C---:B------:R-:W-:Y:S01]  /*3b70*/  HMMA.16816.F32.BF16 R76, R16.reuse, R30, R76 ;  /* 0x0000001e104c723c */ /* 0x040fe2000004184c */
[-C--:B------:R-:W-:Y:S01]  /*3b80*/  FFMA.FTZ R30, R15, R108.reuse, -R103 ;  /* 0x0000006c0f1e7223 */ /* 0x080fe20000010867 */
[-C--:B------:R-:W-:Y:S01]  /*3b90*/  FFMA.FTZ R31, R64, R108.reuse, -R109 ;  /* 0x0000006c401f7223 */ /* 0x080fe2000001086d */
[----:B------:R-:W3:Y:S01]  /*3ba0*/  LDSM.16.MT88.4 R12, [R154+0x8800] ;  /* 0x008800009a0c783b */ /* 0x000ee20000004200 */
[-CC-:B------:R-:W-:Y:S01]  /*3bb0*/  FFMA.FTZ R64, R106, R108.reuse, -R103.reuse ;  /* 0x0000006c6a407223 */ /* 0x180fe20000010867 */
[-CC-:B------:R-:W-:Y:S01]  /*3bc0*/  FFMA.FTZ R106, R94, R108.reuse, -R103.reuse ;  /* 0x0000006c5e6a7223 */ /* 0x180fe20000010867 */
[----:B------:R-:W-:Y:S01]  /*3bd0*/  FFMA.FTZ R103, R95, R108, -R103 ;  /* 0x0000006c5f677223 */ /* 0x000fe20000010867 */
[----:B------:R-:W4:Y:S04]  /*3be0*/  MUFU.EX2 R30, R30 ;  /* 0x0000001e001e7308 */ /* 0x000f280000000800 */
[----:B------:R-:W5:Y:S04]  /*3bf0*/  MUFU.EX2 R31, R31 ;  /* 0x0000001f001f7308 */ /* 0x000f680000000800 */
[----:B------:R-:W3:Y:S01]  /*3c00*/  MUFU.EX2 R64, R64 ;  /* 0x0000004000407308 */ /* 0x000ee20000000800 */
[C---:B-1----:R-:W-:Y:S03]  /*3c10*/  HMMA.16816.F32.BF16 R88, R16.reuse, R24, R88 ;  /* 0x000000181058723c */ /* 0x042fe60000041858 */
[----:B------:R-:W-:Y:S04]  /*3c20*/  MUFU.EX2 R106, R106 ;  /* 0x0000006a006a7308 */ /* 0x000fe80000000800 */
[----:B------:R-:W-:Y:S01]  /*3c30*/  MUFU.EX2 R109, R92 ;  /* 0x0000005c006d7308 */ /* 0x000fe20000000800 */
[----:B------:R-:W-:Y:S01]  /*3c40*/  HMMA.16816.F32.BF16 R4, R16, R26, R4 ;  /* 0x0000001a1004723c */ /* 0x000fe20000041804 */
[----:B------:R-:W-:Y:S01]  /*3c50*/  F2FP.BF16.F32.PACK_AB R16, R47, R46 ;  /* 0x0000002e2f10723e */ /* 0x000fe200000010ff */
[----:B------:R-:W1:Y:S01]  /*3c60*/  LDSM.16.MT88.4 R24, [R153+0x8800] ;  /* 0x008800009918783b */ /* 0x000e620000004200 */
[----:B----4-:R-:W-:Y:S01]  /*3c70*/  F2FP.BF16.F32.PACK_AB R17, R30, R29 ;  /* 0x0000001d1e11723e */ /* 0x010fe200000010ff */
[----:B------:R-:W4:Y:S01]  /*3c80*/  MUFU.EX2 R108, R93 ;  /* 0x0000005d006c7308 */ /* 0x000f220000000800 */
[----:B-----5:R-:W-:-:S02]  /*3c90*/  F2FP.BF16.F32.PACK_AB R18, R44, R31 ;  /* 0x0000001f2c12723e */ /* 0x020fc400000010ff */
[----:B------:R-:W-:Y:S01]  /*3ca0*/  F2FP.BF16.F32.PACK_AB R19, R45, R28 ;  /* 0x0000001c2d13723e */ /* 0x000fe200000010ff */
[----:B------:R-:W5:Y:S06]  /*3cb0*/  MUFU.EX2 R103, R103 ;  /* 0x0000006700677308 */ /* 0x000f6c0000000800 */
[C---:B--2---:R-:W-:Y:S08]  /*3cc0*/  HMMA.16816.F32.BF16 R56, R16.reuse, R20, R56 ;  /* 0x000000141038723c */ /* 0x044ff00000041838 */
        /* <DEDUP_REMOVED lines=8> */
[----:B--2---:R-:W-:Y:S01]  /*3d50*/  HMMA.16816.F32.BF16 R88, R16, R20, R88 ;  /* 0x000000141058723c */ /* 0x004fe20000041858 */
[----:B------:R-:W-:-:S02]  /*3d60*/  F2FP.BF16.F32.PACK_AB R20, R67, R66 ;  /* 0x000000424314723e */ /* 0x000fc400000010ff */
[----:B------:R-:W-:-:S05]  /*3d70*/  F2FP.BF16.F32.PACK_AB R21, R65, R64 ;  /* 0x000000404115723e */ /* 0x000fca00000010ff */
[----:B------:R-:W-:Y:S01]  /*3d80*/  HMMA.16816.F32.BF16 R4, R16, R22, R4 ;  /* 0x000000161004723c */ /* 0x000fe20000041804 */
[----:B------:R-:W2:Y:S01]  /*3d90*/  LDSM.16.MT88.4 R16, [R153+0x9000] ;  /* 0x009000009910783b */ /* 0x000ea20000004200 */
        /* <DEDUP_REMOVED lines=8> */
[----:B--2---:R-:W-:Y:S01]  /*3e20*/  HMMA.16816.F32.BF16 R48, R20, R18, R48 ;  /* 0x000000121430723c */ /* 0x004fe20000041830 */
[----:B------:R-:W-:-:S04]  /*3e30*/  FADD.FTZ R19, R75, R120 ;  /* 0x000000784b137221 */ /* 0x000fc80000010000 */
[----:B------:R-:W-:-:S03]  /*3e40*/  FADD.FTZ R19, R82, R19 ;  /* 0x0000001352137221 */ /* 0x000fc60000010000 */
[----:B------:R-:W-:Y:S01]  /*3e50*/  HMMA.16816.F32.BF16 R40, R20, R16, R40 ;  /* 0x000000101428723c */ /* 0x000fe20000041828 */
[----:B------:R-:W-:Y:S01]  /*3e60*/  FADD.FTZ R17, R73, R72 ;  /* 0x0000004849117221 */ /* 0x000fe20000010000 */
[----:B------:R-:W-:Y:S01]  /*3e70*/  FADD.FTZ R130, R130, R19 ;  /* 0x0000001382827221 */ /* 0x000fe20000010000 */
[----:B------:R-:W2:Y:S02]  /*3e80*/  LDSM.16.MT88.4 R72, [R154+0x9800] ;  /* 0x009800009a48783b */ /* 0x000ea40000004200 */
[----:B------:R-:W-:Y:S01]  /*3e90*/  FADD.FTZ R80, R80, R17 ;  /* 0x0000001150507221 */ /* 0x000fe20000010000 */
[----:B------:R-:W-:-:S03]  /*3ea0*/  FADD.FTZ R17, R81, R130 ;  /* 0x0000008251117221 */ /* 0x000fc60000010000 */
[----:B------:R-:W-:Y:S01]  /*3eb0*/  FADD.FTZ R83, R83, R80 ;  /* 0x0000005053537221 */ /* 0x000fe20000010000 */
[----:B------:R-:W-:Y:S01]  /*3ec0*/  FADD.FTZ R16, R70, R17 ;  /* 0x0000001146107221 */ /* 0x000fe20000010000 */
[C---:B---3--:R-:W-:Y:S01]  /*3ed0*/  HMMA.16816.F32.BF16 R88, R20.reuse, R12, R88 ;  /* 0x0000000c1458723c */ /* 0x048fe20000041858 */
[----:B------:R-:W-:Y:S01]  /*3ee0*/  F2FP.BF16.F32.PACK_AB R12, R110, R107 ;  /* 0x0000006b6e0c723e */ /* 0x000fe200000010ff */
[----:B------:R-:W-:Y:S01]  /*3ef0*/  FADD.FTZ R54, R54, R83 ;  /* 0x0000005336367221 */ /* 0x000fe20000010000 */
[----:B------:R-:W-:Y:S01]  /*3f00*/  FADD.FTZ R16, R71, R16 ;  /* 0x0000001047107221 */ /* 0x000fe20000010000 */
[----:B------:R-:W-:Y:S01]  /*3f10*/  F2FP.BF16.F32.PACK_AB R13, R105, R104 ;  /* 0x00000068690d723e */ /* 0x000fe200000010ff */
[----:B------:R-:W3:Y:S01]  /*3f20*/  LDSM.16.MT88.4 R80, [R153+0x9800] ;  /* 0x009800009950783b */ /* 0x000ee20000004200 */
[----:B------:R-:W-:Y:S02]  /*3f30*/  FADD.FTZ R53, R53, R54 ;  /* 0x0000003635357221 */ /* 0x000fe40000010000 */
[----:B------:R-:W-:Y:S01]  /*3f40*/  HMMA.16816.F32.BF16 R4, R20, R14, R4 ;  /* 0x0000000e1404723c */ /* 0x000fe20000041804 */
[----:B------:R-:W-:Y:S01]  /*3f50*/  FADD.FTZ R21, R55, R16 ;  /* 0x0000001037157221 */ /* 0x000fe20000010000 */
[----:B------:R-:W-:Y:S01]  /*3f60*/  FADD.FTZ R52, R52, R53 ;  /* 0x0000003534347221 */ /* 0x000fe20000010000 */
[----:B----4-:R-:W-:Y:S01]  /*3f70*/  F2FP.BF16.F32.PACK_AB R14, R108, R109 ;  /* 0x0000006d6c0e723e */ /* 0x010fe200000010ff */
[----:B------:R-:W4:Y:S01]  /*3f80*/  LDSM.16.MT88.4 R16, [R152+0x9800] ;  /* 0x009800009810783b */ /* 0x000f220000004200 */
[----:B------:R-:W-:Y:S01]  /*3f90*/  FADD.FTZ R21, R68, R21 ;  /* 0x0000001544157221 */ /* 0x000fe20000010000 */
[----:B------:R-:W-:Y:S01]  /*3fa0*/  FADD.FTZ R69, R69, R52 ;  /* 0x0000003445457221 */ /* 0x000fe20000010000 */
[----:B-----5:R-:W-:-:S02]  /*3fb0*/  F2FP.BF16.F32.PACK_AB R15, R103, R106 ;  /* 0x0000006a670f723e */ /* 0x020fc400000010ff */
        /* <DEDUP_REMOVED lines=9> */
[C---:B------:R-:W-:Y:S08]  /*4050*/  HMMA.16816.F32.BF16 R96, R12.reuse, R24, R56 ;  /* 0x000000180c60723c */ /* 0x040ff00000041838 */
[C---:B--2---:R-:W-:Y:S08]  /*4060*/  HMMA.16816.F32.BF16 R68, R12.reuse, R72, R84 ;  /* 0x000000480c44723c */ /* 0x044ff00000041854 */
[----:B------:R-:W-:Y:S01]  /*4070*/  HMMA.16816.F32.BF16 R72, R12, R74, R8 ;  /* 0x0000004a0c48723c */ /* 0x000fe20000041808 */
[----:B------:R-:W-:Y:S01]  /*4080*/  FADD.FTZ R9, R29, R20 ;  /* 0x000000141d097221 */ /* 0x000fe20000010000 */
[----:B------:R-:W-:-:S03]  /*4090*/  FADD.FTZ R8, R46, R21 ;  /* 0x000000152e087221 */ /* 0x000fc60000010000 */
[----:B------:R-:W-:Y:S01]  /*40a0*/  FADD.FTZ R9, R30, R9 ;  /* 0x000000091e097221 */ /* 0x000fe20000010000 */
[----:B------:R-:W-:Y:S02]  /*40b0*/  FADD.FTZ R8, R47, R8 ;  /* 0x000000082f087221 */ /* 0x000fe40000010000 */
        /* <DEDUP_REMOVED lines=33> */
.L_x_11249:
        /* <DEDUP_REMOVED lines=77> */
.L_x_11244:
[----:B------:R-:W-:Y:S05]  /*47a0*/  BSYNC.RECONVERGENT B0 ;  /* 0x0000000000007941 */ /* 0x000fea0003800200 */
.L_x_11243:
        /* <DEDUP_REMOVED lines=206> */
.L_x_11248:
[----:B------:R-:W-:Y:S05]  /*5490*/  BSYNC.RECONVERGENT B0 ;  /* 0x0000000000007941 */ /* 0x000fea0003800200 */
.L_x_11247:
[----:B------:R-:W-:Y:S01]  /*54a0*/  @!PT LDS RZ, [RZ] ;  /* 0x00000000fffff984 */ /* 0x000fe20000000800 */
[----:B------:R-:W-:Y:S01]  /*54b0*/  @!PT LDS RZ, [RZ] ;  /* 0x00000000fffff984 */ /* 0x000fe20000000800 */
[----:B------:R-:W-:Y:S01]  /*54c0*/  @!PT LDS RZ, [RZ] ;  /* 0x00000000fffff984 */ /* 0x000fe20000000800 */
[----:B------:R1:W-:Y:S01]  /*54d0*/  LDGSTS.E.BYPASS.LTC128B.128 [R175+0x2000], desc[UR4][R168.64] ;  /* 0x02000000a8af7fae */ /* 0x0003e2000b981a04 */
[C---:B------:R-:W-:Y:S04]  /*54e0*/  LEA R112, P1, R178.reuse, R168, 0x1 ;  /* 0x000000a8b2707211 */ /* 0x040fe800078208ff */
[----:B------:R-:W-:Y:S02]  /*54f0*/  LEA.HI.X R113, R178, R169, R179, 0x1, P1 ;  /* 0x000000a9b2717211 */ /* 0x000fe400008f0cb3 */
        /* <DEDUP_REMOVED lines=17> */
[----:B------:R-:W-:Y:S05]  /*5610*/  IMAD.X R117, R115, 0x1, R167, P1 ;  /* 0x0000000173757824 */ /* 0x000fea00008e06a7 */
[----:B------:R1:W-:Y:S04]  /*5620*/  LDGSTS.E.BYPASS.LTC128B.128 [R175+0x5800], desc[UR4][R116.64] ;  /* 0x0580000074af7fae */ /* 0x0003e8000b981a04 */
[----:B------:R-:W0:Y:S02]  /*5630*/  LDGDEPBAR ;  /* 0x00000000000079af */ /* 0x000e240000000000 */
.L_x_11246:
[----:B------:R-:W-:Y:S05]  /*5640*/  BSYNC.RECONVERGENT B1 ;  /* 0x0000000000017941 */ /* 0x000fea0003800200 */
.L_x_11245:
        /* <DEDUP_REMOVED lines=90> */
[C---:B------:R-:W-:Y:S07]  /*5bf0*/  FMUL.FTZ R73, R102.reuse, R73 ;  /* 0x0000004966497220 */ /* 0x040fee0000410000 */
[----:B------:R-:W-:Y:S01]  /*5c00*/  MUFU.EX2 R122, R122 ;  /* 0x0000007a007a7308 */ /* 0x000fe20000000800 */
[C---:B------:R-:W-:Y:S01]  /*5c10*/  FMUL.FTZ R78, R103.reuse, R78 ;  /* 0x0000004e674e7220 */ /* 0x040fe20000410000 */
[----:B------:R-:W-:Y:S01]  /*5c20*/  FMUL.FTZ R79, R103, R79 ;  /* 0x0000004f674f7220 */ /* 0x000fe20000410000 */
[C---:B------:R-:W-:Y:S07]  /*5c30*/  FMUL.FTZ R76, R102.reuse, R76 ;  /* 0x0000004c664c7220 */ /* 0x040fee0000410000 */
[----:B------:R-:W2:Y:S01]  /*5c40*/  MUFU.EX2 R121, R121 ;  /* 0x0000007900797308 */ /* 0x000ea20000000800 */
[----:B------:R-:W-:Y:S01]  /*5c50*/  FMUL.FTZ R77, R102, R77 ;  /* 0x0000004d664d7220 */ /* 0x000fe20000410000 */
[----:B---3--:R-:W-:Y:S01]  /*5c60*/  F2FP.BF16.F32.PACK_AB R97, R124, R132 ;  /* 0x000000847c61723e */ /* 0x008fe200000010ff */
[-C--:B------:R-:W-:Y:S01]  /*5c70*/  FFMA.FTZ R12, R12, R101.reuse, -R118 ;  /* 0x000000650c0c7223 */ /* 0x080fe20000010876 */
[-CC-:B------:R-:W-:Y:S01]  /*5c80*/  FFMA.FTZ R129, R26, R101.reuse, -R116.reuse ;  /* 0x000000651a817223 */ /* 0x180fe20000010874 */
[-CC-:B------:R-:W-:Y:S01]  /*5c90*/  FFMA.FTZ R131, R38, R101.reuse, -R116.reuse ;  /* 0x0000006526837223 */ /* 0x180fe20000010874 */
[----:B-----5:R-:W-:Y:S01]  /*5ca0*/  F2FP.BF16.F32.PACK_AB R98, R117, R120 ;  /* 0x000000787562723e */ /* 0x020fe200000010ff */
[--C-:B------:R-:W-:Y:S01]  /*5cb0*/  FFMA.FTZ R134, R39, R101, -R116.reuse ;  /* 0x0000006527867223 */ /* 0x100fe20000010874 */
[C---:B------:R-:W-:Y:S01]  /*5cc0*/  FMUL.FTZ R82, R103.reuse, R82 ;  /* 0x0000005267527220 */ /* 0x040fe20000410000 */
[C---:B------:R-:W-:Y:S01]  /*5cd0*/  FMUL.FTZ R83, R103.reuse, R83 ;  /* 0x0000005367537220 */ /* 0x040fe20000410000 */
[C---:B------:R-:W-:Y:S01]  /*5ce0*/  FMUL.FTZ R80, R102.reuse, R80 ;  /* 0x0000005066507220 */ /* 0x040fe20000410000 */
[----:B------:R-:W-:Y:S01]  /*5cf0*/  FMUL.FTZ R81, R102, R81 ;  /* 0x0000005166517220 */ /* 0x000fe20000410000 */
[-CC-:B------:R-:W-:Y:S01]  /*5d00*/  FFMA.FTZ R127, R14, R101.reuse, -R116.reuse ;  /* 0x000000650e7f7223 */ /* 0x180fe20000010874 */
[----:B------:R-:W-:Y:S01]  /*5d10*/  FMUL.FTZ R14, R103, R90 ;  /* 0x0000005a670e7220 */ /* 0x000fe20000410000 */
[----:B--2---:R-:W-:Y:S01]  /*5d20*/  F2FP.BF16.F32.PACK_AB R99, R121, R122 ;  /* 0x0000007a7963723e */ /* 0x004fe200000010ff */
[-C--:B------:R-:W-:Y:S01]  /*5d30*/  FFMA.FTZ R130, R22, R101.reuse, -R116 ;  /* 0x0000006516827223 */ /* 0x080fe20000010874 */
[-CC-:B------:R-:W-:Y:S01]  /*5d40*/  FFMA.FTZ R22, R25, R101.reuse, -R118.reuse ;  /* 0x0000006519167223 */ /* 0x180fe20000010876 */
        /* <DEDUP_REMOVED lines=16> */
[-C--:B------:R-:W-:Y:S01]  /*5e50*/  FFMA.FTZ R49, R49, R101.reuse, -R118 ;  /* 0x0000006531317223 */ /* 0x080fe20000010876 */
[C---:B------:R-:W-:Y:S08]  /*5e60*/  HMMA.16816.F32.BF16 R68, R96.reuse, R108, R68 ;  /* 0x0000006c6044723c */ /* 0x040ff00000041844 */
[----:B------:R-:W-:Y:S01]  /*5e70*/  MUFU.EX2 R129, R129 ;  /* 0x0000008100817308 */ /* 0x000fe20000000800 */
[----:B------:R-:W-:Y:S01]  /*5e80*/  FFMA.FTZ R108, R15, R101, -R116 ;  /* 0x000000650f6c7223 */ /* 0x000fe20000010874 */
[C---:B------:R-:W-:Y:S01]  /*5e90*/  FMUL.FTZ R15, R103.reuse, R91 ;  /* 0x0000005b670f7220 */ /* 0x040fe20000410000 */
[----:B------:R-:W-:Y:S07]  /*5ea0*/  FFMA.FTZ R132, R103, R188, R132 ;  /* 0x000000bc67847223 */ /* 0x000fee0000010084 */
[----:B------:R-:W-:Y:S01]  /*5eb0*/  MUFU.EX2 R131, R131 ;  /* 0x0000008300837308 */ /* 0x000fe20000000800 */
[----:B------:R-:W-:Y:S01]  /*5ec0*/  FFMA.FTZ R123, R102, R187, R123 ;  /* 0x000000bb667b7223 */ /* 0x000fe2000001007b */
[C---:B------:R-:W-:Y:S08]  /*5ed0*/  HMMA.16816.F32.BF16 R72, R96.reuse, R110, R72 ;  /* 0x0000006e6048723c */ /* 0x040ff00000041848 */
[----:B------:R-:W-:Y:S01]  /*5ee0*/  MUFU.EX2 R134, R134 ;  /* 0x0000008600867308 */ /* 0x000fe20000000800 */
[--C-:B------:R-:W-:Y:S01]  /*5ef0*/  FFMA.FTZ R62, R62, R101, -R116.reuse ;  /* 0x000000653e3e7223 */ /* 0x100fe20000010874 */
[----:B--2---:R-:W-:Y:S01]  /*5f00*/  F2FP.BF16.F32.PACK_AB R87, R128, R125 ;  /* 0x0000007d8057723e */ /* 0x004fe200000010ff */
[-C--:B------:R-:W-:Y:S07]  /*5f10*/  FFMA.FTZ R63, R63, R101.reuse, -R116 ;  /* 0x000000653f3f7223 */ /* 0x080fee0000010874 */
[----:B------:R-:W-:Y:S01]  /*5f20*/  MUFU.EX2 R42, R42 ;  /* 0x0000002a002a7308 */ /* 0x000fe20000000800 */
[-CC-:B------:R-:W-:Y:S01]  /*5f30*/  FFMA.FTZ R60, R60, R101.reuse, -R118.reuse ;  /* 0x000000653c3c7223 */ /* 0x180fe20000010876 */
[C---:B------:R-:W-:Y:S08]  /*5f40*/  HMMA.16816.F32.BF16 R76, R96.reuse, R112, R76 ;  /* 0x00000070604c723c */ /* 0x040ff0000004184c */
[----:B------:R2:W-:Y:S01]  /*5f50*/  MUFU.EX2 R113, R12 ;  /* 0x0000000c00717308 */ /* 0x0005e20000000800 */
[--C-:B------:R-:W-:Y:S01]  /*5f60*/  FFMA.FTZ R112, R13, R101, -R118.reuse ;  /* 0x000000650d707223 */ /* 0x100fe20000010876 */
[C---:B------:R-:W-:Y:S01]  /*5f70*/  FMUL.FTZ R13, R102.reuse, R89 ;  /* 0x00000059660d7220 */ /* 0x040fe20000410000 */
[----:B------:R-:W-:Y:S07]  /*5f80*/  FADD.FTZ R123, R119, R123 ;  /* 0x0000007b777b7221 */ /* 0x000fee0000010000 */
[----:B------:R-:W-:Y:S01]  /*5f90*/  MUFU.EX2 R43, R43 ;  /* 0x0000002b002b7308 */ /* 0x000fe20000000800 */
[----:B------:R-:W-:Y:S01]  /*5fa0*/  MOV R103, R100 ;  /* 0x0000006400677202 */ /* 0x000fe20000000f00 */
[C---:B------:R-:W-:Y:S08]  /*5fb0*/  HMMA.16816.F32.BF16 R80, R96.reuse, R114, R80 ;  /* 0x000000726050723c */ /* 0x040ff00000041850 */
[----:B------:R3:W5:Y:S01]  /*5fc0*/  MUFU.EX2 R114, R108 ;  /* 0x0000006c00727308 */ /* 0x0007620000000800 */
[----:B------:R-:W-:Y:S01]  /*5fd0*/  FFMA.FTZ R115, R17, R101, -R118 ;  /* 0x0000006511737223 */ /* 0x000fe20000010876 */
[----:B------:R-:W-:Y:S01]  /*5fe0*/  FMUL.FTZ R17, R102, R85 ;  /* 0x0000005566117220 */ /* 0x000fe20000410000 */
[----:B------:R-:W-:Y:S07]  /*5ff0*/  FADD.FTZ R120, R120, R123 ;  /* 0x0000007b78787221 */ /* 0x000fee0000010000 */
[----:B------:R-:W1:Y:S01]  /*6000*/  MUFU.EX2 R112, R112 ;  /* 0x0000007000707308 */ /* 0x000e620000000800 */
[----:B--2---:R-:W-:Y:S01]  /*6010*/  FMUL.FTZ R12, R102, R88 ;  /* 0x00000058660c7220 */ /* 0x004fe20000410000 */
[----:B------:R-:W-:Y:S01]  /*6020*/  FADD.FTZ R120, R117, R120 ;  /* 0x0000007875787221 */ /* 0x000fe20000010000 */
[----:B------:R-:W2:Y:S07]  /*6030*/  LDSM.16.MT88.4 R88, [R154+0x6800] ;  /* 0x006800009a58783b */ /* 0x000eae0000004200 */
[----:B------:R-:W1:Y:S01]  /*6040*/  MUFU.EX2 R115, R115 ;  /* 0x0000007300737308 */ /* 0x000e620000000800 */
[C---:B----4-:R-:W-:Y:S09]  /*6050*/  HMMA.16816.F32.BF16 R12, R96.reuse, R92, R12 ;  /* 0x0000005c600c723c */ /* 0x050ff2000004180c */
[----:B------:R-:W-:Y:S01]  /*6060*/  MUFU.EX2 R49, R49 ;  /* 0x0000003100317308 */ /* 0x000fe20000000800 */
[----:B---3--:R-:W3:Y:S01]  /*6070*/  LDSM.16.MT88.4 R108, [R153+0x6800] ;  /* 0x00680000996c783b */ /* 0x008ee20000004200 */
[----:B-----5:R-:W-:Y:S02]  /*6080*/  F2FP.BF16.F32.PACK_AB R85, R114, R127 ;  /* 0x0000007f7255723e */ /* 0x020fe400000010ff */
[C---:B-1----:R-:W-:Y:S01]  /*6090*/  F2FP.BF16.F32.PACK_AB R84, R112.reuse, R113 ;  /* 0x000000717054723e */ /* 0x042fe200000010ff */
[----:B------:R-:W-:Y:S01]  /*60a0*/  FADD.FTZ R113, R113, R120 ;  /* 0x0000007871717221 */ /* 0x000fe20000010000 */
[----:B------:R-:W-:Y:S03]  /*60b0*/  HMMA.16816.F32.BF16 R16, R96, R94, R16 ;  /* 0x0000005e6010723c */ /* 0x000fe60000041810 */
[----:B------:R-:W-:Y:S01]  /*60c0*/  F2FP.BF16.F32.PACK_AB R86, R115, R126 ;  /* 0x0000007e7356723e */ /* 0x000fe200000010ff */
[----:B------:R-:W1:Y:S01]  /*60d0*/  LDSM.16.MT88.4 R92, [R152+0x6800] ;  /* 0x00680000985c783b */ /* 0x000e620000004200 */
[----:B------:R-:W-:Y:S04]  /*60e0*/  FADD.FTZ R113, R112, R113 ;  /* 0x0000007170717221 */ /* 0x000fe80000010000 */
[----:B------:R-:W-:Y:S01]  /*60f0*/  FADD.FTZ R126, R126, R113 ;  /* 0x000000717e7e7221 */ /* 0x000fe20000010000 */
[C---:B------:R-:W-:Y:S02]  /*6100*/  HMMA.16816.F32.BF16 R4, R84.reuse, R104, R4 ;  /* 0x000000685404723c */ /* 0x040fe40000041804 */
[----:B------:R-:W4:Y:S03]  /*6110*/  LDSM.16.MT88.4 R96, [R158+0x7000] ;  /* 0x007000009e60783b */ /* 0x000f260000004200 */
[-CC-:B------:R-:W-:Y:S01]  /*6120*/  FFMA.FTZ R105, R20, R101.reuse, -R118.reuse ;  /* 0x0000006514697223 */ /* 0x180fe20000010876 */
[-C--:B------:R-:W-:Y:S01]  /*6130*/  FFMA.FTZ R104, R21, R101.reuse, -R118 ;  /* 0x0000006515687223 */ /* 0x080fe20000010876 */
[----:B------:R-:W-:Y:S01]  /*6140*/  FADD.FTZ R126, R115, R126 ;  /* 0x0000007e737e7221 */ /* 0x000fe20000010000 */
[C---:B------:R-:W-:Y:S03]  /*6150*/  HMMA.16816.F32.BF16 R8, R84.reuse, R106, R8 ;  /* 0x0000006a5408723c */ /* 0x040fe60000041808 */
[-C--:B------:R-:W-:Y:S01]  /*6160*/  FFMA.FTZ R106, R24, R101.reuse, -R118 ;  /* 0x00000065186a7223 */ /* 0x080fe20000010876 */
[--C-:B------:R-:W-:Y:S01]  /*6170*/  FFMA.FTZ R107, R23, R101, -R116.reuse ;  /* 0x00000065176b7223 */ /* 0x100fe20000010874 */
[----:B------:R-:W-:Y:S03]  /*6180*/  MUFU.EX2 R105, R105 ;  /* 0x0000006900697308 */ /* 0x000fe60000000800 */
[C---:B--2---:R-:W-:Y:S07]  /*6190*/  HMMA.16816.F32.BF16 R68, R84.reuse, R88, R68 ;  /* 0x000000585444723c */ /* 0x044fee0000041844 */
[----:B------:R-:W2:Y:S10]  /*61a0*/  MUFU.EX2 R104, R104 ;  /* 0x0000006800687308 */ /* 0x000eb40000000800 */
[----:B------:R-:W5:Y:S01]  /*61b0*/  MUFU.EX2 R107, R107 ;  /* 0x0000006b006b7308 */ /* 0x000f620000000800 */
[C---:B------:R-:W-:Y:S01]  /*61c0*/  HMMA.16816.F32.BF16 R72, R84.reuse, R90, R72 ;  /* 0x0000005a5448723c */ /* 0x040fe20000041848 */
[----:B------:R-:W-:Y:S08]  /*61d0*/  LDSM.16.MT88.4 R88, [R153+0x7000] ;  /* 0x007000009958783b */ /* 0x000ff00000004200 */
[----:B------:R-:W-:Y:S01]  /*61e0*/  MUFU.EX2 R106, R106 ;  /* 0x0000006a006a7308 */ /* 0x000fe20000000800 */
[----:B--2---:R-:W-:Y:S01]  /*61f0*/  F2FP.BF16.F32.PACK_AB R20, R104, R105 ;  /* 0x000000696814723e */ /* 0x004fe200000010ff */
[C---:B---3--:R-:W-:Y:S08]  /*6200*/  HMMA.16816.F32.BF16 R76, R84.reuse, R108, R76 ;  /* 0x0000006c544c723c */ /* 0x048ff0000004184c */
[----:B------:R-:W2:Y:S01]  /*6210*/  MUFU.EX2 R109, R22 ;  /* 0x00000016006d7308 */ /* 0x000ea20000000800 */
[-C--:B------:R-:W-:Y:S01]  /*6220*/  FFMA.FTZ R108, R27, R101.reuse, -R116 ;  /* 0x000000651b6c7223 */ /* 0x080fe20000010874 */
[----:B-----5:R-:W-:Y:S01]  /*6230*/  F2FP.BF16.F32.PACK_AB R21, R107, R130 ;  /* 0x000000826b15723e */ /* 0x020fe200000010ff */
[----:B------:R-:W3:Y:S01]  /*6240*/  LDSM.16.MT88.4 R24, [R154+0x7000] ;  /* 0x007000009a18783b */ /* 0x000ee20000004200 */
[----:B------:R-:W-:Y:S01]  /*6250*/  FADD.FTZ R105, R105, R126 ;  /* 0x0000007e69697221 */ /* 0x000fe20000010000 */
[C---:B------:R-:W-:Y:S05]  /*6260*/  HMMA.16816.F32.BF16 R80, R84.reuse, R110, R80 ;  /* 0x0000006e5450723c */ /* 0x040fea0000041850 */
[----:B------:R-:W5:Y:S01]  /*6270*/  MUFU.EX2 R108, R108 ;  /* 0x0000006c006c7308 */ /* 0x000f620000000800 */
[-CC-:B------:R-:W-:Y:S01]  /*6280*/  FFMA.FTZ R110, R37, R101.reuse, -R118.reuse ;  /* 0x00000065256e7223 */ /* 0x180fe20000010876 */
[-CC-:B------:R-:W-:Y:S01]  /*6290*/  FFMA.FTZ R111, R36, R101.reuse, -R118.reuse ;  /* 0x00000065246f7223 */ /* 0x180fe20000010876 */
[-CC-:B------:R-:W-:Y:S01]  /*62a0*/  FFMA.FTZ R36, R40, R101.reuse, -R118.reuse ;  /* 0x0000006528247223 */ /* 0x180fe20000010876 */
[----:B------:R-:W-:Y:S01]  /*62b0*/  FFMA.FTZ R40, R41, R101, -R118 ;  /* 0x0000006529287223 */ /* 0x000fe20000010876 */
[C---:B--2---:R-:W-:Y:S01]  /*62c0*/  F2FP.BF16.F32.PACK_AB R22, R109.reuse, R106 ;  /* 0x0000006a6d16723e */ /* 0x044fe200000010ff */
[C---:B-1----:R-:W-:Y:S04]  /*62d0*/  HMMA.16816.F32.BF16 R12, R84.reuse, R92, R12 ;  /* 0x0000005c540c723c */ /* 0x042fe8000004180c */
[----:B------:R1:W-:Y:S01]  /*62e0*/  MUFU.EX2 R41, R36 ;  /* 0x0000002400297308 */ /* 0x0003e20000000800 */
[----:B------:R-:W-:Y:S09]  /*62f0*/  FADD.FTZ R105, R104, R105 ;  /* 0x0000006968697221 */ /* 0x000ff20000010000 */
[----:B------:R-:W-:Y:S01]  /*6300*/  MUFU.EX2 R111, R111 ;  /* 0x0000006f006f7308 */ /* 0x000fe20000000800 */
[----:B-----5:R-:W-:Y:S01]  /*6310*/  F2FP.BF16.F32.PACK_AB R23, R108, R129 ;  /* 0x000000816c17723e */ /* 0x020fe200000010ff */
[----:B------:R-:W-:Y:S01]  /*6320*/  HMMA.16816.F32.BF16 R16, R84, R94, R16 ;  /* 0x0000005e5410723c */ /* 0x000fe20000041810 */
[----:B------:R-:W2:Y:S07]  /*6330*/  LDSM.16.MT88.4 R84, [R152+0x7000] ;  /* 0x007000009854783b */ /* 0x000eae0000004200 */
[----:B------:R-:W-:Y:S01]  /*6340*/  MUFU.EX2 R110, R110 ;  /* 0x0000006e006e7308 */ /* 0x000fe20000000800 */
[----:B------:R-:W-:Y:S01]  /*6350*/  FADD.FTZ R106, R106, R105 ;  /* 0x000000696a6a7221 */ /* 0x000fe20000010000 */
[----:B------:R-:W-:Y:S08]  /*6360*/  MOV R105, R0 ;  /* 0x0000000000697202 */ /* 0x000ff00000000f00 */
[----:B------:R-:W-:Y:S01]  /*6370*/  MUFU.EX2 R40, R40 ;  /* 0x0000002800287308 */ /* 0x000fe20000000800 */
[----:B------:R-:W-:Y:S01]  /*6380*/  FADD.FTZ R109, R109, R106 ;  /* 0x0000006a6d6d7221 */ /* 0x000fe20000010000 */
[C---:B----4-:R-:W-:Y:S01]  /*6390*/  HMMA.16816.F32.BF16 R4, R20.reuse, R96, R4 ;  /* 0x000000601404723c */ /* 0x050fe20000041804 */
[----:B-1----:R-:W-:Y:S04]  /*63a0*/  LDSM.16.MT88.4 R36, [R154+0x8800] ;  /* 0x008800009a24783b */ /* 0x002fe80000004200 */
[-CC-:B------:R-:W-:Y:S01]  /*63b0*/  FFMA.FTZ R96, R28, R101.reuse, -R118.reuse ;  /* 0x000000651c607223 */ /* 0x180fe20000010876 */
[-C--:B------:R-:W-:Y:S02]  /*63c0*/  FFMA.FTZ R97, R29, R101.reuse, -R118 ;  /* 0x000000651d617223 */ /* 0x080fe40000010876 */
[C---:B------:R-:W-:Y:S01]  /*63d0*/  HMMA.16816.F32.BF16 R8, R20.reuse, R98, R8 ;  /* 0x000000621408723c */ /* 0x040fe20000041808 */
[----:B------:R-:W-:Y:S02]  /*63e0*/  LDSM.16.MT88.4 R92, [R158+0x9800] ;  /* 0x009800009e5c783b */ /* 0x000fe40000004200 */
[-CC-:B------:R-:W-:Y:S01]  /*63f0*/  FFMA.FTZ R98, R30, R101.reuse, -R116.reuse ;  /* 0x000000651e627223 */ /* 0x180fe20000010874 */
[-C--:B------:R-:W-:Y:S01]  /*6400*/  FFMA.FTZ R99, R31, R101.reuse, -R116 ;  /* 0x000000651f637223 */ /* 0x080fe20000010874 */
[----:B------:R-:W-:Y:S03]  /*6410*/  MUFU.EX2 R96, R96 ;  /* 0x0000006000607308 */ /* 0x000fe60000000800 */
[C---:B---3--:R-:W-:Y:S01]  /*6420*/  HMMA.16816.F32.BF16 R68, R20.reuse, R24, R68 ;  /* 0x000000181444723c */ /* 0x048fe20000041844 */
[----:B------:R-:W-:Y:S06]  /*6430*/  LDSM.16.MT88.4 R28, [R154+0x7800] ;  /* 0x007800009a1c783b */ /* 0x000fec0000004200 */
[----:B------:R-:W1:Y:S10]  /*6440*/  MUFU.EX2 R97, R97 ;  /* 0x0000006100617308 */ /* 0x000e740000000800 */
[----:B------:R-:W-:Y:S01]  /*6450*/  MUFU.EX2 R98, R98 ;  /* 0x0000006200627308 */ /* 0x000fe20000000800 */
[C---:B------:R-:W-:Y:S01]  /*6460*/  HMMA.16816.F32.BF16 R72, R20.reuse, R26, R72 ;  /* 0x0000001a1448723c */ /* 0x040fe20000041848 */
[----:B------:R-:W3:Y:S08]  /*6470*/  LDSM.16.MT88.4 R24, [R158+0x7800] ;  /* 0x007800009e18783b */ /* 0x000ef00000004200 */
[----:B------:R-:W4:Y:S01]  /*6480*/  MUFU.EX2 R99, R99 ;  /* 0x0000006300637308 */ /* 0x000f220000000800 */
[C---:B------:R-:W-:Y:S03]  /*6490*/  HMMA.16816.F32.BF16 R76, R20.reuse, R88, R76 ;  /* 0x00000058144c723c */ /* 0x040fe6000004184c */
[-CC-:B------:R-:W-:Y:S01]  /*64a0*/  FFMA.FTZ R88, R32, R101.reuse, -R118.reuse ;  /* 0x0000006520587223 */ /* 0x180fe20000010876 */
[-C--:B------:R-:W-:Y:S04]  /*64b0*/  FFMA.FTZ R89, R33, R101.reuse, -R118 ;  /* 0x0000006521597223 */ /* 0x080fe80000010876 */
[C---:B------:R-:W-:Y:S01]  /*64c0*/  HMMA.16816.F32.BF16 R80, R20.reuse, R90, R80 ;  /* 0x0000005a1450723c */ /* 0x040fe20000041850 */
[----:B------:R-:W-:Y:S02]  /*64d0*/  MUFU.EX2 R88, R88 ;  /* 0x0000005800587308 */ /* 0x000fe40000000800 */
[-CC-:B------:R-:W-:Y:S01]  /*64e0*/  FFMA.FTZ R90, R34, R101.reuse, -R116.reuse ;  /* 0x00000065225a7223 */ /* 0x180fe20000010874 */
[-C--:B------:R-:W-:Y:S07]  /*64f0*/  FFMA.FTZ R91, R35, R101.reuse, -R116 ;  /* 0x00000065235b7223 */ /* 0x080fee0000010874 */
[----:B------:R-:W5:Y:S01]  /*6500*/  MUFU.EX2 R89, R89 ;  /* 0x0000005900597308 */ /* 0x000f620000000800 */
[----:B------:R-:W3:Y:S01]  /*6510*/  LDSM.16.MT88.4 R32, [R153+0x7800] ;  /* 0x007800009920783b */ /* 0x000ee20000004200 */
[C---:B--2---:R-:W-:Y:S08]  /*6520*/  HMMA.16816.F32.BF16 R12, R20.reuse, R84, R12 ;  /* 0x00000054140c723c */ /* 0x044ff0000004180c */
[----:B------:R-:W-:Y:S10]  /*6530*/  MUFU.EX2 R90, R90 ;  /* 0x0000005a005a7308 */ /* 0x000ff40000000800 */
[----:B------:R-:W2:Y:S01]  /*6540*/  MUFU.EX2 R91, R91 ;  /* 0x0000005b005b7308 */ /* 0x000ea20000000800 */
[----:B------:R-:W-:Y:S01]  /*6550*/  HMMA.16816.F32.BF16 R16, R20, R86, R16 ;  /* 0x000000561410723c */ /* 0x000fe20000041810 */
[----:B------:R-:W3:Y:S02]  /*6560*/  LDSM.16.MT88.4 R84, [R152+0x7800] ;  /* 0x007800009854783b */ /* 0x000ee40000004200 */
[----:B-1----:R-:W-:Y:S01]  /*6570*/  F2FP.BF16.F32.PACK_AB R20, R97, R96 ;  /* 0x000000606114723e */ /* 0x002fe200000010ff */
[----:B------:R-:W-:Y:S01]  /*6580*/  FADD.FTZ R96, R96, R109 ;  /* 0x0000006d60607221 */ /* 0x000fe20000010000 */
[----:B----4-:R-:W-:Y:S02]  /*6590*/  F2FP.BF16.F32.PACK_AB R21, R99, R98 ;  /* 0x000000626315723e */ /* 0x010fe400000010ff */
[----:B-----5:R-:W-:Y:S01]  /*65a0*/  F2FP.BF16.F32.PACK_AB R22, R89, R88 ;  /* 0x000000585916723e */ /* 0x020fe200000010ff */
[----:B------:R-:W-:Y:S01]  /*65b0*/  FADD.FTZ R97, R97, R96 ;  /* 0x0000006061617221 */ /* 0x000fe20000010000 */
[----:B--2---:R-:W-:Y:S03]  /*65c0*/  F2FP.BF16.F32.PACK_AB R23, R91, R90 ;  /* 0x0000005a5b17723e */ /* 0x004fe600000010ff */
[----:B------:R-:W-:Y:S04]  /*65d0*/  FADD.FTZ R88, R88, R97 ;  /* 0x0000006158587221 */ /* 0x000fe80000010000 */
[----:B------:R-:W-:Y:S01]  /*65e0*/  FADD.FTZ R88, R89, R88 ;  /* 0x0000005859587221 */ /* 0x000fe20000010000 */
[C---:B---3--:R-:W-:Y:S08]  /*65f0*/  HMMA.16816.F32.BF16 R4, R20.reuse, R24, R4 ;  /* 0x000000181404723c */ /* 0x048ff00000041804 */
        /* <DEDUP_REMOVED lines=8> */
[C---:B------:R-:W-:Y:S03]  /*6680*/  HMMA.16816.F32.BF16 R12, R20.reuse, R84, R12 ;  /* 0x00000054140c723c */ /* 0x040fe6000004180c */
[-C--:B------:R-:W-:Y:S01]  /*6690*/  FFMA.FTZ R84, R46, R101.reuse, -R116 ;  /* 0x000000652e547223 */ /* 0x080fe20000010874 */
[-C--:B------:R-:W-:Y:S01]  /*66a0*/  FFMA.FTZ R46, R48, R101.reuse, -R118 ;  /* 0x00000065302e7223 */ /* 0x080fe20000010876 */
[----:B------:R-:W-:Y:S02]  /*66b0*/  FFMA.FTZ R85, R47, R101, -R116 ;  /* 0x000000652f557223 */ /* 0x000fe40000010874 */
[----:B------:R-:W-:Y:S01]  /*66c0*/  MUFU.EX2 R47, R84 ;  /* 0x00000054002f7308 */ /* 0x000fe20000000800 */
[----:B------:R-:W-:Y:S03]  /*66d0*/  HMMA.16816.F32.BF16 R16, R20, R86, R16 ;  /* 0x000000561410723c */ /* 0x000fe60000041810 */
[----:B------:R-:W-:Y:S06]  /*66e0*/  F2FP.BF16.F32.PACK_AB R20, R110, R111 ;  /* 0x0000006f6e14723e */ /* 0x000fec00000010ff */
[----:B------:R4:W-:Y:S01]  /*66f0*/  MUFU.EX2 R48, R85 ;  /* 0x0000005500307308 */ /* 0x0009e20000000800 */
[----:B------:R-:W-:Y:S01]  /*6700*/  F2FP.BF16.F32.PACK_AB R21, R134, R131 ;  /* 0x000000838615723e */ /* 0x000fe200000010ff */
[--C-:B------:R-:W-:Y:S01]  /*6710*/  FFMA.FTZ R86, R44, R101, -R118.reuse ;  /* 0x000000652c567223 */ /* 0x100fe20000010876 */
[----:B------:R-:W-:Y:S07]  /*6720*/  F2FP.BF16.F32.PACK_AB R22, R40, R41 ;  /* 0x000000292816723e */ /* 0x000fee00000010ff */
[----:B------:R-:W-:Y:S01]  /*6730*/  MUFU.EX2 R46, R46 ;  /* 0x0000002e002e7308 */ /* 0x000fe20000000800 */
[----:B------:R-:W-:Y:S01]  /*6740*/  F2FP.BF16.F32.PACK_AB R23, R43, R42 ;  /* 0x0000002a2b17723e */ /* 0x000fe200000010ff */
[-C--:B------:R-:W-:Y:S01]  /*6750*/  FFMA.FTZ R44, R45, R101.reuse, -R118 ;  /* 0x000000652d2c7223 */ /* 0x080fe20000010876 */
[----:B------:R-:W-:Y:S07]  /*6760*/  FADD.FTZ R111, R111, R88 ;  /* 0x000000586f6f7221 */ /* 0x000fee0000010000 */
[----:B------:R5:W-:Y:S01]  /*6770*/  MUFU.EX2 R45, R86 ;  /* 0x00000056002d7308 */ /* 0x000be20000000800 */
[----:B------:R-:W-:Y:S01]  /*6780*/  FADD.FTZ R110, R110, R111 ;  /* 0x0000006f6e6e7221 */ /* 0x000fe20000010000 */
[C---:B-1----:R-:W-:Y:S08]  /*6790*/  HMMA.16816.F32.BF16 R4, R20.reuse, R24, R4 ;  /* 0x000000181404723c */ /* 0x042ff00000041804 */
[----:B------:R-:W1:Y:S01]  /*67a0*/  MUFU.EX2 R44, R44 ;  /* 0x0000002c002c7308 */ /* 0x000e620000000800 */
[----:B----4-:R-:W-:Y:S01]  /*67b0*/  FADD.FTZ R85, R124, R132 ;  /* 0x000000847c557221 */ /* 0x010fe20000010000 */
[----:B------:R-:W-:Y:S01]  /*67c0*/  FADD.FTZ R41, R41, R110 ;  /* 0x0000006e29297221 */ /* 0x000fe20000010000 */
[C---:B------:R-:W-:Y:S01]  /*67d0*/  HMMA.16816.F32.BF16 R8, R20.reuse, R26, R8 ;  /* 0x0000001a1408723c */ /* 0x040fe20000041808 */
[----:B------:R-:W4:Y:S02]  /*67e0*/  LDSM.16.MT88.4 R24, [R152+0x8000] ;  /* 0x008000009818783b */ /* 0x000f240000004200 */
[-CC-:B-----5:R-:W-:Y:S01]  /*67f0*/  FFMA.FTZ R86, R50, R101.reuse, -R116.reuse ;  /* 0x0000006532567223 */ /* 0x1a0fe20000010874 */
[----:B------:R-:W-:Y:S01]  /*6800*/  FFMA.FTZ R50, R51, R101, -R116 ;  /* 0x0000006533327223 */ /* 0x000fe20000010874 */
[----:B------:R-:W-:Y:S02]  /*6810*/  FADD.FTZ R40, R40, R41 ;  /* 0x0000002928287221 */ /* 0x000fe40000010000 */
[----:B------:R-:W-:Y:S01]  /*6820*/  MUFU.EX2 R51, R86 ;  /* 0x0000005600337308 */ /* 0x000fe20000000800 */
[C---:B--2---:R-:W-:Y:S09]  /*6830*/  HMMA.16816.F32.BF16 R68, R20.reuse, R28, R68 ;  /* 0x0000001c1444723c */ /* 0x044ff20000041844 */
[----:B------:R-:W2:Y:S01]  /*6840*/  MUFU.EX2 R50, R50 ;  /* 0x0000003200327308 */ /* 0x000ea20000000800 */
[C---:B------:R-:W-:Y:S01]  /*6850*/  HMMA.16816.F32.BF16 R72, R20.reuse, R30, R72 ;  /* 0x0000001e1448723c */ /* 0x040fe20000041848 */
[----:B------:R-:W5:Y:S07]  /*6860*/  LDSM.16.MT88.4 R28, [R158+0x8800] ;  /* 0x008800009e1c783b */ /* 0x000f6e0000004200 */
[C---:B---3--:R-:W-:Y:S08]  /*6870*/  HMMA.16816.F32.BF16 R76, R20.reuse, R32, R76 ;  /* 0x00000020144c723c */ /* 0x048ff0000004184c */
[C---:B------:R-:W-:Y:S01]  /*6880*/  HMMA.16816.F32.BF16 R80, R20.reuse, R34, R80 ;  /* 0x000000221450723c */ /* 0x040fe20000041850 */
[----:B------:R-:W3:Y:S07]  /*6890*/  LDSM.16.MT88.4 R32, [R153+0x8800] ;  /* 0x008800009920783b */ /* 0x000eee0000004200 */
[C---:B----4-:R-:W-:Y:S08]  /*68a0*/  HMMA.16816.F32.BF16 R12, R20.reuse, R24, R12 ;  /* 0x00000018140c723c */ /* 0x050ff0000004180c */
[----:B------:R-:W-:Y:S01]  /*68b0*/  HMMA.16816.F32.BF16 R16, R20, R26, R16 ;  /* 0x0000001a1410723c */ /* 0x000fe20000041810 */
[----:B------:R-:W4:Y:S02]  /*68c0*/  LDSM.16.MT88.4 R24, [R152+0x8800] ;  /* 0x008800009818783b */ /* 0x000f240000004200 */
[----:B-1----:R-:W-:Y:S01]  /*68d0*/  F2FP.BF16.F32.PACK_AB R20, R44, R45 ;  /* 0x0000002d2c14723e */ /* 0x002fe200000010ff */
[----:B------:R-:W-:Y:S01]  /*68e0*/  FADD.FTZ R45, R45, R40 ;  /* 0x000000282d2d7221 */ /* 0x000fe20000010000 */
[----:B------:R-:W-:Y:S02]  /*68f0*/  F2FP.BF16.F32.PACK_AB R21, R48, R47 ;  /* 0x0000002f3015723e */ /* 0x000fe400000010ff */
[C---:B------:R-:W-:Y:S01]  /*6900*/  F2FP.BF16.F32.PACK_AB R22, R49.reuse, R46 ;  /* 0x0000002e3116723e */ /* 0x040fe200000010ff */
[----:B------:R-:W-:Y:S01]  /*6910*/  FADD.FTZ R45, R44, R45 ;  /* 0x0000002d2c2d7221 */ /* 0x000fe20000010000 */
[----:B--2---:R-:W-:Y:S03]  /*6920*/  F2FP.BF16.F32.PACK_AB R23, R50, R51 ;  /* 0x000000333217723e */ /* 0x004fe600000010ff */
[----:B------:R-:W-:Y:S04]  /*6930*/  FADD.FTZ R46, R46, R45 ;  /* 0x0000002d2e2e7221 */ /* 0x000fe80000010000 */
[C---:B-----5:R-:W-:Y:S03]  /*6940*/  HMMA.16816.F32.BF16 R4, R20.reuse, R28, R4 ;  /* 0x0000001c1404723c */ /* 0x060fe60000041804 */
[----:B------:R-:W-:Y:S05]  /*6950*/  FADD.FTZ R46, R49, R46 ;  /* 0x0000002e312e7221 */ /* 0x000fea0000010000 */
[C---:B------:R-:W-:Y:S01]  /*6960*/  HMMA.16816.F32.BF16 R8, R20.reuse, R30, R8 ;  /* 0x0000001e1408723c */ /* 0x040fe20000041808 */
[----:B------:R-:W1:Y:S07]  /*6970*/  LDSM.16.MT88.4 R28, [R158+0x9000] ;  /* 0x009000009e1c783b */ /* 0x000e6e0000004200 */
[C---:B------:R-:W-:Y:S03]  /*6980*/  HMMA.16816.F32.BF16 R68, R20.reuse, R36, R68 ;  /* 0x000000241444723c */ /* 0x040fe60000041844 */
        /* <DEDUP_REMOVED lines=10> */
[-CC-:B------:R-:W-:Y:S01]  /*6a30*/  FFMA.FTZ R54, R59, R101.reuse, -R116.reuse ;  /* 0x000000653b367223 */ /* 0x180fe20000010874 */
[----:B------:R-:W-:Y:S01]  /*6a40*/  FADD.FTZ R56, R122, R85 ;  /* 0x000000557a387221 */ /* 0x000fe20000010000 */
[C---:B---3--:R-:W-:Y:S07]  /*6a50*/  HMMA.16816.F32.BF16 R76, R20.reuse, R32, R76 ;  /* 0x00000020144c723c */ /* 0x048fee000004184c */
[----:B------:R-:W-:Y:S01]  /*6a60*/  MUFU.EX2 R38, R38 ;  /* 0x0000002600267308 */ /* 0x000fe20000000800 */
[-CC-:B------:R-:W-:Y:S01]  /*6a70*/  FFMA.FTZ R57, R66, R101.reuse, -R116.reuse ;  /* 0x0000006542397223 */ /* 0x180fe20000010874 */
[-C--:B------:R-:W-:Y:S08]  /*6a80*/  FFMA.FTZ R116, R67, R101.reuse, -R116 ;  /* 0x0000006543747223 */ /* 0x080ff00000010874 */
[----:B------:R-:W3:Y:S01]  /*6a90*/  MUFU.EX2 R53, R53 ;  /* 0x0000003500357308 */ /* 0x000ee20000000800 */
[----:B------:R-:W-:Y:S01]  /*6aa0*/  FADD.FTZ R56, R121, R56 ;  /* 0x0000003879387221 */ /* 0x000fe20000010000 */
[C---:B------:R-:W-:Y:S01]  /*6ab0*/  HMMA.16816.F32.BF16 R80, R20.reuse, R34, R80 ;  /* 0x000000221450723c */ /* 0x040fe20000041850 */
[----:B------:R-:W5:Y:S07]  /*6ac0*/  LDSM.16.MT88.4 R32, [R154+0x9000] ;  /* 0x009000009a20783b */ /* 0x000f6e0000004200 */
[----:B------:R-:W-:Y:S01]  /*6ad0*/  MUFU.EX2 R39, R39 ;  /* 0x0000002700277308 */ /* 0x000fe20000000800 */
[----:B------:R-:W-:Y:S01]  /*6ae0*/  FADD.FTZ R127, R127, R56 ;  /* 0x000000387f7f7221 */ /* 0x000fe20000010000 */
[----:B------:R-:W-:Y:S08]  /*6af0*/  FFMA.FTZ R56, R64, R101, -R118 ;  /* 0x0000006540387223 */ /* 0x000ff00000010876 */
[----:B------:R-:W1:Y:S01]  /*6b00*/  MUFU.EX2 R52, R52 ;  /* 0x0000003400347308 */ /* 0x000e620000000800 */
[----:B------:R-:W-:Y:S01]  /*6b10*/  FADD.FTZ R114, R114, R127 ;  /* 0x0000007f72727221 */ /* 0x000fe20000010000 */
[C---:B----4-:R-:W-:Y:S08]  /*6b20*/  HMMA.16816.F32.BF16 R12, R20.reuse, R24, R12 ;  /* 0x00000018140c723c */ /* 0x050ff0000004180c */
[----:B------:R-:W-:Y:S01]  /*6b30*/  MUFU.EX2 R55, R55 ;  /* 0x0000003700377308 */ /* 0x000fe20000000800 */
[----:B------:R-:W-:Y:S09]  /*6b40*/  FADD.FTZ R125, R125, R114 ;  /* 0x000000727d7d7221 */ /* 0x000ff20000010000 */
[----:B------:R-:W4:Y:S01]  /*6b50*/  MUFU.EX2 R54, R54 ;  /* 0x0000003600367308 */ /* 0x000f220000000800 */
[----:B------:R-:W-:Y:S01]  /*6b60*/  FADD.FTZ R125, R128, R125 ;  /* 0x0000007d807d7221 */ /* 0x000fe20000010000 */
[----:B------:R-:W-:Y:S01]  /*6b70*/  HMMA.16816.F32.BF16 R16, R20, R26, R16 ;  /* 0x0000001a1410723c */ /* 0x000fe20000041810 */
[----:B------:R-:W5:Y:S07]  /*6b80*/  LDSM.16.MT88.4 R24, [R153+0x9000] ;  /* 0x009000009918783b */ /* 0x000f6e0000004200 */
        /* <DEDUP_REMOVED lines=8> */
[----:B------:R-:W1:Y:S01]  /*6c10*/  MUFU.EX2 R116, R116 ;  /* 0x0000007400747308 */ /* 0x000e620000000800 */
[----:B----4-:R-:W-:Y:S01]  /*6c20*/  F2FP.BF16.F32.PACK_AB R23, R54, R55 ;  /* 0x000000373617723e */ /* 0x010fe200000010ff */
[----:B------:R-:W-:Y:S01]  /*6c30*/  FADD.FTZ R129, R129, R130 ;  /* 0x0000008281817221 */ /* 0x000fe20000010000 */
[----:B------:R-:W-:Y:S03]  /*6c40*/  FADD.FTZ R36, R36, R37 ;  /* 0x0000002524247221 */ /* 0x000fe60000010000 */
[----:B------:R-:W-:Y:S01]  /*6c50*/  FADD.FTZ R129, R108, R129 ;  /* 0x000000816c817221 */ /* 0x000fe20000010000 */
[----:B------:R-:W-:Y:S01]  /*6c60*/  FADD.FTZ R39, R39, R36 ;  /* 0x0000002427277221 */ /* 0x000fe20000010000 */
[C---:B------:R-:W-:Y:S03]  /*6c70*/  HMMA.16816.F32.BF16 R4, R20.reuse, R28, R4 ;  /* 0x0000001c1404723c */ /* 0x040fe60000041804 */
[----:B------:R-:W-:Y:S01]  /*6c80*/  FADD.FTZ R98, R98, R129 ;  /* 0x0000008162627221 */ /* 0x000fe20000010000 */
[----:B------:R-:W-:Y:S01]  /*6c90*/  FADD.FTZ R52, R52, R39 ;  /* 0x0000002734347221 */ /* 0x000fe20000010000 */
[----:B-1----:R-:W-:Y:S02]  /*6ca0*/  F2FP.BF16.F32.PACK_AB R87, R116, R57 ;  /* 0x000000397457723e */ /* 0x002fe400000010ff */
[----:B------:R-:W-:Y:S01]  /*6cb0*/  FADD.FTZ R99, R99, R98 ;  /* 0x0000006263637221 */ /* 0x000fe20000010000 */
[C---:B------:R-:W-:Y:S01]  /*6cc0*/  HMMA.16816.F32.BF16 R8, R20.reuse, R30, R8 ;  /* 0x0000001e1408723c */ /* 0x040fe20000041808 */
[----:B------:R-:W1:Y:S07]  /*6cd0*/  LDSM.16.MT88.4 R28, [R152+0x9000] ;  /* 0x00900000981c783b */ /* 0x000e6e0000004200 */
[C---:B-----5:R-:W-:Y:S01]  /*6ce0*/  HMMA.16816.F32.BF16 R68, R20.reuse, R32, R68 ;  /* 0x000000201444723c */ /* 0x060fe20000041844 */
        /* <DEDUP_REMOVED lines=17> */
[----:B----4-:R-:W-:Y:S01]  /*6e00*/  F2FP.BF16.F32.PACK_AB R86, R187, R56 ;  /* 0x00000038bb56723e */ /* 0x010fe200000010ff */
        /* <DEDUP_REMOVED lines=8> */
[----:B------:R-:W3:Y:S07]  /*6e90*/  LDSM.16.MT88.4 R4, [R152+0x9800] ;  /* 0x009800009804783b */ /* 0x000eee0000004200 */
        /* <DEDUP_REMOVED lines=20> */
[----:B------:R-:W-:Y:S01]  /*6fe0*/  FADD.FTZ R188, R116, R57 ;  /* 0x0000003974bc7221 */ /* 0x000fe20000010000 */
[----:B------:R-:W-:Y:S01]  /*6ff0*/  @!UPT UIADD3 URZ, UPT, UPT, URZ, URZ, URZ ;  /* 0x000000fffffff290 */ /* 0x000fe2000fffe0ff */
[----:B------:R-:W-:Y:S11]  /*7000*/  @P1 BRA `(.L_x_11249) ;  /* 0xffffffd000b01947 */ /* 0x000ff6000383ffff */
.L_x_11242:
        /* <DEDUP_REMOVED lines=10> */
.L_x_11257:
        /* <DEDUP_REMOVED lines=8> */
[----:B------:R-:W3:Y:S03]  /*7130*/  S2R R4, SR_TID.X ;  /* 0x0000000000047919 */ /* 0x000ee60000002100 */
        /* <DEDUP_REMOVED lines=29> */
[C---:B---3--:R-:W-:Y:S01]  /*7310*/  IMAD.SHL.U32 R10, R4.reuse, 0x10, RZ ;  /* 0x00000010040a7824 */ /* 0x048fe200078e00ff */
[C---:B------:R-:W-:Y:S01]  /*7320*/  SHF.L.U32 R6, R4.reuse, 0x1, RZ ;  /* 0x0000000104067819 */ /* 0x040fe200000006ff */
[C---:B------:R-:W-:Y:S01]  /*7330*/  FMUL.FTZ R81, R9.reuse, R81 ;  /* 0x0000005109517220 */ /* 0x040fe20000410000 */
[----:B------:R-:W-:Y:S01]  /*7340*/  SHF.L.U32 R11, R4, 0x5, RZ ;  /* 0x00000005040b7819 */ /* 0x000fe200000006ff */
[C---:B------:R-:W-:Y:S01]  /*7350*/  FMUL.FTZ R88, R9.reuse, R88 ;  /* 0x0000005809587220 */ /* 0x040fe20000410000 */
[----:B------:R-:W-:Y:S01]  /*7360*/  LOP3.LUT R12, R6, 0x6, RZ, 0xc0, !PT ;  /* 0x00000006060c7812 */ /* 0x000fe200078ec0ff */
[C---:B------:R-:W-:Y:S01]  /*7370*/  FMUL.FTZ R89, R9.reuse, R89 ;  /* 0x0000005909597220 */ /* 0x040fe20000410000 */
[----:B------:R-:W-:Y:S01]  /*7380*/  LOP3.LUT R13, R10, 0x1c0, RZ, 0xc0, !PT ;  /* 0x000001c00a0d7812 */ /* 0x000fe200078ec0ff */
[----:B------:R-:W-:Y:S01]  /*7390*/  IMAD.MOV.U32 R10, RZ, RZ, 0x10 ;  /* 0x00000010ff0a7424 */ /* 0x000fe200078e00ff */
[----:B------:R-:W-:Y:S01]  /*73a0*/  LOP3.LUT R11, R12, 0x7c00, R11, 0xf8, !PT ;  /* 0x00007c000c0b7812 */ /* 0x000fe200078ef80b */
[----:B------:R-:W-:Y:S01]  /*73b0*/  FMUL.FTZ R84, R9, R84 ;  /* 0x0000005409547220 */ /* 0x000fe20000410000 */
[----:B------:R-:W-:Y:S01]  /*73c0*/  LOP3.LUT R6, R13, 0x38, R6, 0xf8, !PT ;  /* 0x000000380d067812 */ /* 0x000fe200078ef806 */
[----:B------:R-:W-:Y:S01]  /*73d0*/  FMUL.FTZ R9, R9, R85 ;  /* 0x0000005509097220 */ /* 0x000fe20000410000 */
[----:B------:R-:W-:-:S02]  /*73e0*/  R2P PR, R4, 0x1c ;  /* 0x0000001c04007804 */ /* 0x000fc40000000000 */
[----:B------:R-:W-:Y:S02]  /*73f0*/  LOP3.LUT R6, R11, R6, RZ, 0xfc, !PT ;  /* 0x000000060b067212 */ /* 0x000fe400078efcff */
[----:B------:R-:W-:Y:S02]  /*7400*/  MOV R11, 0x20 ;  /* 0x00000020000b7802 */ /* 0x000fe40000000f00 */
[----:B------:R-:W-:Y:S02]  /*7410*/  LEA R13, R6, UR6, 0x1 ;  /* 0x00000006060d7c11 */ /* 0x000fe4000f8e08ff */
[----:B------:R-:W-:Y:S02]  /*7420*/  SEL R6, R11, 0xffffffe0, !P3 ;  /* 0xffffffe00b067807 */ /* 0x000fe40005800000 */
[----:B------:R-:W-:Y:S01]  /*7430*/  SEL R10, R10, 0xfffffff0, !P2 ;  /* 0xfffffff00a0a7807 */ /* 0x000fe20005000000 */
[C---:B------:R-:W-:Y:S01]  /*7440*/  VIADD R17, R13.reuse, 0x40 ;  /* 0x000000400d117836 */ /* 0x040fe20000000000 */
[----:B------:R-:W-:Y:S01]  /*7450*/  IADD3 R15, PT, PT, R6, R13, RZ ;  /* 0x0000000d060f7210 */ /* 0x000fe20007ffe0ff */
[----:B------:R-:W-:Y:S01]  /*7460*/  @P4 VIADD R17, R13, 0xffffffc0 ;  /* 0xffffffc00d114836 */ /* 0x000fe20000000000 */
        /* <DEDUP_REMOVED lines=28> */
[----:B------:R-:W-:Y:S01]  /*7630*/  IADD3 R10, PT, PT, R10, R21, RZ ;  /* 0x000000150a0a7210 */ /* 0x000fe20007ffe0ff */
        /* <DEDUP_REMOVED lines=9> */
[----:B------:R-:W3:Y:S04]  /*76d0*/  LD.E.64 R38, desc[UR4][R2.64+0x90] ;  /* 0x0000900402267980 */ /* 0x000ee8000c101b00 */
[----:B-1----:R-:W3:Y:S04]  /*76e0*/  LD.E.64 R18, desc[UR4][R2.64+0x80] ;  /* 0x0000800402127980 */ /* 0x002ee8000c101b00 */
[----:B------:R-:W3:Y:S04]  /*76f0*/  LD.E.64 R34, desc[UR4][R2.64+0x88] ;  /* 0x0000880402227980 */ /* 0x000ee8000c101b00 */
[----:B------:R-:W3:Y:S01]  /*7700*/  LD.E.64 R32, desc[UR4][R2.64+0x70] ;  /* 0x0000700402207980 */ /* 0x000ee2000c101b00 */
[----:B--2---:R-:W3:Y:S01]  /*7710*/  S2R R9, SR_TID.X ;  /* 0x0000000000097919 */ /* 0x004ee20000002100 */
[----:B------:R-:W-:Y:S05]  /*7720*/  WARPSYNC.ALL ;  /* 0x0000000000007948 */ /* 0x000fea0003800000 */
[----:B------:R-:W5:Y:S01]  /*7730*/  LD.E.64 R36, desc[UR4][R2.64+0xa0] ;  /* 0x0000a00402247980 */ /* 0x000f62000c101b00 */
[----:B------:R-:W-:-:S02]  /*7740*/  MOV R15, RZ ;  /* 0x000000ff000f7202 */ /* 0x000fc40000000f00 */
[----:B----4-:R-:W-:-:S13]  /*7750*/  ISETP.NE.AND P2, PT, R6, RZ, PT ;  /* 0x000000ff0600720c */ /* 0x010fda0003f45270 */
[----:B------:R-:W2:Y:S04]  /*7760*/  @!P2 LD.E R26, desc[UR4][R2.64+0x60] ;  /* 0x00006004021aa980 */ /* 0x000ea8000c101900 */
[----:B------:R-:W4:Y:S04]  /*7770*/  @!P2 LD.E R24, desc[UR4][R2.64+0xb4] ;  /* 0x0000b4040218a980 */ /* 0x000f28000c101900 */
[----:B------:R-:W4:Y:S04]  /*7780*/  @P2 LD.E R6, desc[UR4][R2.64+0xd4] ;  /* 0x0000d40402062980 */ /* 0x000f28000c101900 */
[----:B------:R1:W4:Y:S01]  /*7790*/  @P2 LD.E R25, desc[UR4][R2.64+0xb4] ;  /* 0x0000b40402192980 */ /* 0x000322000c101900 */
[----:B---3--:R-:W-:Y:S01]  /*77a0*/  IMAD.SHL.U32 R10, R9, 0x8, RZ ;  /* 0x00000008090a7824 */ /* 0x008fe200078e00ff */
[----:B------:R-:W-:Y:S04]  /*77b0*/  BAR.SYNC.DEFER_BLOCKING 0x0 ;  /* 0x0000000000007b1d */ /* 0x000fe80000010000 */
[----:B------:R-:W-:Y:S01]  /*77c0*/  LOP3.LUT R14, R10, 0x38, RZ, 0xc0, !PT ;  /* 0x000000380a0e7812 */ /* 0x000fe200078ec0ff */
[----:B------:R-:W-:-:S02]  /*77d0*/  IMAD R11, R39, R173, RZ ;  /* 0x000000ad270b7224 */ /* 0x000fc400078e02ff */
[-C--:B------:R-:W-:Y:S02]  /*77e0*/  IMAD R12, R19, R174.reuse, RZ ;  /* 0x000000ae130c7224 */ /* 0x080fe400078e02ff */
[----:B------:R-:W-:-:S04]  /*77f0*/  IMAD.WIDE.U32 R16, R18, R174, RZ ;  /* 0x000000ae12107225 */ /* 0x000fc800078e00ff */
[----:B------:R-:W-:-:S04]  /*7800*/  IMAD.WIDE.U32 R38, R38, R173, RZ ;  /* 0x000000ad26267225 */ /* 0x000fc800078e00ff */
[----:B------:R-:W-:-:S04]  /*7810*/  IMAD.WIDE.U32 R14, R176, R34, R14 ;  /* 0x00000022b00e7225 */ /* 0x000fc800078e000e */
[----:B------:R-:W-:Y:S01]  /*7820*/  IMAD R10, R35, R176, RZ ;  /* 0x000000b0230a7224 */ /* 0x000fe200078e02ff */
[----:B------:R-:W-:Y:S01]  /*7830*/  IADD3 R38, P4, P3, R38, R14, R16 ;  /* 0x0000000e26267210 */ /* 0x000fe20007b9e010 */
[----:B-1----:R-:W-:Y:S01]  /*7840*/  IMAD.IADD R2, R17, 0x1, R12 ;  /* 0x0000000111027824 */ /* 0x002fe200078e020c */
[----:B------:R-:W-:Y:S01]  /*7850*/  IADD3 R3, PT, PT, R39, R11, RZ ;  /* 0x0000000b27037210 */ /* 0x000fe20007ffe0ff */
[----:B------:R-:W-:Y:S01]  /*7860*/  IMAD.IADD R10, R15, 0x1, R10 ;  /* 0x000000010f0a7824 */ /* 0x000fe200078e020a */
[----:B------:R1:W3:Y:S01]  /*7870*/  @P1 MUFU.LG2 R27, R8 ;  /* 0x00000008001b1308 */ /* 0x0002e20000000c00 */
[----:B------:R2:W2:Y:S03]  /*7880*/  LDS.128 R16, [R175] ;  /* 0x00000000af107984 */ /* 0x0004a60000000c00 */
[----:B------:R-:W-:Y:S01]  /*7890*/  IADD3.X R39, PT, PT, R3, R10, R2, P4, P3 ;  /* 0x0000000a03277210 */ /* 0x000fe200027e6402 */
[----:B------:R2:W2:Y:S01]  /*78a0*/  LDS.128 R12, [R175+0x800] ;  /* 0x00080000af0c7984 */ /* 0x0004a20000000c00 */
[----:B------:R-:W-:-:S03]  /*78b0*/  SHF.R.U32.HI R2, RZ, 0x3, R9 ;  /* 0x00000003ff027819 */ /* 0x000fc60000011609 */
[----:B------:R2:W2:Y:S04]  /*78c0*/  LDS.128 R20, [R175+0x1800] ;  /* 0x00180000af147984 */ /* 0x0004a80000000c00 */
[----:B-1----:R1:W1:Y:S01]  /*78d0*/  LDS.128 R8, [R175+0x1000] ;  /* 0x00100000af087984 */ /* 0x0022620000000c00 */
[----:B------:R-:W4:Y:S01]  /*78e0*/  @P0 MUFU.LG2 R5, R5 ;  /* 0x0000000500050308 */ /* 0x000f220000000c00 */
[----:B------:R-:W-:Y:S01]  /*78f0*/  IMAD.WIDE.U32 R38, R2, R34, R38 ;  /* 0x0000002202267225 */ /* 0x000fe200078e0026 */
[----:B------:R-:W-:-:S03]  /*7900*/  LOP3.LUT P3, RZ, R4, 0x3, RZ, 0xc0, !PT ;  /* 0x0000000304ff7812 */ /* 0x000fc6000786c0ff */
[----:B---3--:R-:W-:Y:S01]  /*7910*/  @P1 FMUL.FTZ R30, R27, 0.69314718246459960938 ;  /* 0x3f3172181b1e1820 */ /* 0x008fe20000410000 */
[----:B------:R-:W-:Y:S01]  /*7920*/  IMAD R2, R35, R2, RZ ;  /* 0x0000000223027224 */ /* 0x000fe200078e02ff */
[----:B------:R-:W-:Y:S02]  /*7930*/  MOV R28, 0x7f800000 ;  /* 0x7f800000001c7802 */ /* 0x000fe40000000f00 */
[----:B-----5:R-:W-:Y:S01]  /*7940*/  @P1 FFMA.FTZ R28, R7, R100, R30 ;  /* 0x00000064071c1223 */ /* 0x020fe2000001001e */
[--C-:B------:R-:W-:Y:S02]  /*7950*/  SHF.R.U32.HI R3, RZ, 0x1, R4.reuse ;  /* 0x00000001ff037819 */ /* 0x100fe40000011604 */
[----:B------:R-:W-:Y:S01]  /*7960*/  IADD3 R29, PT, PT, R39, R2, RZ ;  /* 0x00000002271d7210 */ /* 0x000fe20007ffe0ff */
[----:B------:R-:W-:Y:S01]  /*7970*/  IMAD.SHL.U32 R2, R34, 0x20, RZ ;  /* 0x0000002022027824 */ /* 0x000fe200078e00ff */
[----:B------:R-:W-:Y:S02]  /*7980*/  LEA R30, P1, R38, R32, 0x1 ;  /* 0x00000020261e7211 */ /* 0x000fe400078208ff */
[----:B------:R-:W-:-:S02]  /*7990*/  SHF.R.U32.HI R4, RZ, 0x2, R4 ;  /* 0x00000002ff047819 */ /* 0x000fc40000011604 */
[----:B------:R-:W-:Y:S01]  /*79a0*/  LOP3.LUT R3, R3, 0x30, RZ, 0xc0, !PT ;  /* 0x0000003003037812 */ /* 0x000fe200078ec0ff */
[----:B------:R-:W-:Y:S01]  /*79b0*/  BSSY.RECONVERGENT B0, `(.L_x_11251) ;  /* 0x000001c000007945 */ /* 0x000fe20003800200 */
[-C--:B------:R-:W-:Y:S02]  /*79c0*/  LEA R32, P4, R34, R30.reuse, 0x6 ;  /* 0x0000001e22207211 */ /* 0x080fe400078830ff */
[----:B------:R-:W-:Y:S02]  /*79d0*/  LEA.HI.X R31, R38, R33, R29, 0x1, P1 ;  /* 0x00000021261f7211 */ /* 0x000fe400008f0c1d */
[----:B------:R-:W-:Y:S02]  /*79e0*/  IADD3 R40, P5, PT, R2, R30, RZ ;  /* 0x0000001e02287210 */ /* 0x000fe40007fbe0ff */
[----:B------:R-:W-:Y:S02]  /*79f0*/  LOP3.LUT R3, R3, 0x7, R4, 0xf8, !PT ;  /* 0x0000000703037812 */ /* 0x000fe400078ef804 */
[----:B------:R-:W-:-:S02]  /*7a00*/  MOV R4, 0x7f800000 ;  /* 0x7f80000000047802 */ /* 0x000fc40000000f00 */
[----:B------:R-:W-:Y:S02]  /*7a10*/  IADD3 R38, P1, PT, R32, R2, RZ ;  /* 0x0000000220267210 */ /* 0x000fe40007f3e0ff */
[----:B------:R-:W-:Y:S01]  /*7a20*/  LEA.HI.X R33, R34, R31, R35, 0x6, P4 ;  /* 0x0000001f22217211 */ /* 0x000fe200020f3423 */
[----:B--2---:R-:W-:-:S04]  /*7a30*/  @!P2 IMAD R27, R174, R26, R173 ;  /* 0x0000001aae1ba224 */ /* 0x004fc800078e02ad */
[----:B----4-:R-:W-:Y:S02]  /*7a40*/  @!P2 IMAD R27, R27, R24, RZ ;  /* 0x000000181b1ba224 */ /* 0x010fe400078e02ff */
[----:B------:R-:W-:Y:S01]  /*7a50*/  @P0 FMUL.FTZ R24, R5, 0.69314718246459960938 ;  /* 0x3f31721805180820 */ /* 0x000fe20000410000 */
[----:B------:R-:W-:Y:S01]  /*7a60*/  SHF.L.U64.HI R5, R34, 0x5, R35 ;  /* 0x0000000522057819 */ /* 0x000fe20000010223 */
[----:B------:R-:W-:Y:S02]  /*7a70*/  @P2 IMAD R6, R6, R173, RZ ;  /* 0x000000ad06062224 */ /* 0x000fe400078e02ff */
[----:B------:R-:W-:Y:S01]  /*7a80*/  @P0 FFMA.FTZ R4, R7, R0, R24 ;  /* 0x0000000007040223 */ /* 0x000fe20000010018 */
[----:B------:R-:W-:Y:S01]  /*7a90*/  IADD3.X R41, PT, PT, R5, R31, RZ, P5, !PT ;  /* 0x0000001f05297210 */ /* 0x000fe20002ffe4ff */
[----:B------:R-:W-:Y:S01]  /*7aa0*/  @P2 IMAD R27, R174, R25, R6 ;  /* 0x00000019ae1b2224 */ /* 0x000fe200078e0206 */
[----:B-1----:R-:W-:Y:S06]  /*7ab0*/  @P3 BRA `(.L_x_11252) ;  /* 0x00000000002c3947 */ /* 0x002fec0003800000 */
        /* <DEDUP_REMOVED lines=11> */
.L_x_11252:
[----:B------:R-:W-:Y:S05]  /*7b70*/  BSYNC.RECONVERGENT B0 ;  /* 0x0000000000007941 */ /* 0x000fea0003800200 */
.L_x_11251:
[----:B------:R-:W-:Y:S01]  /*7b80*/  IADD3.X R39, PT, PT, R33, R5, RZ, P1, !PT ;  /* 0x0000000521277210 */ /* 0x000fe20000ffe4ff */
[----:B------:R-:W-:Y:S01]  /*7b90*/  ST.E.128 desc[UR4][R30.64], R16 ;  /* 0x000000101e007985 */ /* 0x000fe2000c101d04 */
[----:B------:R-:W-:-:S03]  /*7ba0*/  MOV R173, 0x0 ;  /* 0x0000000000ad7802 */ /* 0x000fc60000000f00 */
[----:B------:R-:W-:Y:S04]  /*7bb0*/  ST.E.128 desc[UR4][R40.64], R12 ;  /* 0x0000000c28007985 */ /* 0x000fe8000c101d04 */
[----:B------:R-:W-:Y:S04]  /*7bc0*/  ST.E.128 desc[UR4][R32.64], R8 ;  /* 0x0000000820007985 */ /* 0x000fe8000c101d04 */
[----:B------:R1:W-:Y:S02]  /*7bd0*/  ST.E.128 desc[UR4][R38.64], R20 ;  /* 0x0000001426007985 */ /* 0x0003e4000c101d04 */
[----:B-1----:R-:W-:Y:S05]  /*7be0*/  RET.REL.NODEC R172 `(_ZN5flash24flash_fwd_splitkv_kernelI23Flash_fwd_kernel_traitsILi64ELi64ELi128ELi4ELb0ELb0EN7cutlass10bfloat16_tE19Flash_kernel_traitsILi64ELi64ELi128ELi4ES3_EELb0ELb0ELb0ELb1ELb1ELb0ELb0ELb0EEEvNS_16Flash_fwd_paramsE) ;  /* 0xffffff84ac047950 */ /* 0x002fea0003c3ffff */
.L_x_11250:
[----:B------:R-:W-:Y:S01]  /*7bf0*/  MOV R5, 0x2 ;  /* 0x0000000200057802 */ /* 0x000fe20000000f00 */
[----:B------:R-:W-:Y:S01]  /*7c00*/  IMAD.MOV.U32 R4, RZ, RZ, 0x1f ;  /* 0x0000001fff047424 */ /* 0x000fe200078e00ff */
[----:B------:R-:W-:-:S07]  /*7c10*/  MOV R6, 0xffffffff ;  /* 0xffffffff00067802 */ /* 0x000fce0000000f00 */
[----:B-1---5:R-:W-:Y:S05]  /*7c20*/  WARPSYNC.COLLECTIVE R6, `(.L_x_11253) ;  /* 0x0000000006087348 */ /* 0x022fea0003c00000 */
[----:B------:R2:W3:Y:S02]  /*7c30*/  SHFL.BFLY P0, R11, R187, R5, R4 ;  /* 0x0c000005bb0b7389 */ /* 0x0004e40000000004 */
[----:B-123-5:R-:W-:Y:S05]  /*7c40*/  ENDCOLLECTIVE ;  /* 0x000000000000791b */ /* 0x02efea0003800000 */
.L_x_11253:
[----:B------:R-:W-:Y:S02]  /*7c50*/  IMAD.MOV.U32 R8, RZ, RZ, R11 ;  /* 0x000000ffff087224 */ /* 0x000fe400078e000b */
[----:B------:R-:W-:Y:S02]  /*7c60*/  IMAD.MOV.U32 R5, RZ, RZ, 0x1 ;  /* 0x00000001ff057424 */ /* 0x000fe400078e00ff */
[----:B------:R-:W-:-:S05]  /*7c70*/  FADD.FTZ R9, R8, R187 ;  /* 0x000000bb08097221 */ /* 0x000fca0000010000 */
[----:B------:R-:W-:-:S07]  /*7c80*/  MOV R187, R9 ;  /* 0x0000000900bb7202 */ /* 0x000fce0000000f00 */
[----:B------:R-:W-:Y:S05]  /*7c90*/  WARPSYNC.COLLECTIVE R6, `(.L_x_11254) ;  /* 0x0000000006087348 */ /* 0x000fea0003c00000 */
[----:B------:R1:W2:Y:S02]  /*7ca0*/  SHFL.BFLY P0, R11, R187, R5, R4 ;  /* 0x0c000005bb0b7389 */ /* 0x0002a40000000004 */
[----:B-12---:R-:W-:Y:S05]  /*7cb0*/  ENDCOLLECTIVE ;  /* 0x000000000000791b */ /* 0x006fea0003800000 */
.L_x_11254:
[----:B------:R-:W-:Y:S01]  /*7cc0*/  MOV R187, R188 ;  /* 0x000000bc00bb7202 */ /* 0x000fe20000000f00 */
[----:B------:R-:W-:Y:S01]  /*7cd0*/  IMAD.MOV.U32 R5, RZ, RZ, 0x2 ;  /* 0x00000002ff057424 */ /* 0x000fe200078e00ff */
[----:B------:R-:W-:-:S07]  /*7ce0*/  MOV R8, R11 ;  /* 0x0000000b00087202 */ /* 0x000fce0000000f00 */
[----:B------:R-:W-:Y:S05]  /*7cf0*/  WARPSYNC.COLLECTIVE R6, `(.L_x_11255) ;  /* 0x0000000006087348 */ /* 0x000fea0003c00000 */
[----:B------:R1:W2:Y:S02]  /*7d00*/  SHFL.BFLY P0, R11, R187, R5, R4 ;  /* 0x0c000005bb0b7389 */ /* 0x0002a40000000004 */
[----:B-12---:R-:W-:Y:S05]  /*7d10*/  ENDCOLLECTIVE ;  /* 0x000000000000791b */ /* 0x006fea0003800000 */
.L_x_11255:
[----:B------:R-:W-:Y:S01]  /*7d20*/  FADD.FTZ R8, R9, R8 ;  /* 0x0000000809087221 */ /* 0x000fe20000010000 */
[----:B------:R-:W-:Y:S01]  /*7d30*/  FADD.FTZ R10, R11, R188 ;  /* 0x000000bc0b0a7221 */ /* 0x000fe20000010000 */
[----:B------:R-:W-:-:S04]  /*7d40*/  MOV R5, 0x1 ;  /* 0x0000000100057802 */ /* 0x000fc80000000f00 */
[----:B------:R-:W-:-:S07]  /*7d50*/  MOV R187, R10 ;  /* 0x0000000a00bb7202 */ /* 0x000fce0000000f00 */
[----:B------:R-:W-:Y:S05]  /*7d60*/  WARPSYNC.COLLECTIVE R6, `(.L_x_11256) ;  /* 0x0000000006087348 */ /* 0x000fea0003c00000 */
[----:B------:R1:W2:Y:S02]  /*7d70*/  SHFL.BFLY P0, R11, R187, R5, R4 ;  /* 0x0c000005bb0b7389 */ /* 0x0002a40000000004 */
[----:B-12---:R-:W-:Y:S05]  /*7d80*/  ENDCOLLECTIVE ;  /* 0x000000000000791b */ /* 0x006fea0003800000 */
.L_x_11256:
[----:B------:R-:W-:Y:S05]  /*7d90*/  BRA `(.L_x_11257) ;  /* 0xfffffff000c47947 */ /* 0x000fea000383ffff */
.L_x_11258:
        /* <DEDUP_REMOVED lines=14> */
.L_x_14806:


//--------------------- .text._ZN5flash24flash_fwd_splitkv_kernelI23Flash_fwd_kernel_traitsILi64ELi64ELi128ELi4ELb0ELb0EN7cutlass10bfloat16_tE19Flash_kernel_traitsILi64ELi64ELi128ELi4ES3_EELb0ELb0ELb0ELb1ELb1ELb1ELb0ELb0EEEvNS_16Flash_fwd_paramsE --------------------------
	.section	.text._ZN5flash24flash_fwd_splitkv_kernelI23Flash_fwd_kernel_traitsILi64ELi64ELi128ELi4ELb0ELb0EN7cutlass10bfloat16_tE19Flash_kernel_traitsILi64ELi64ELi128ELi4ES3_EELb0ELb0ELb0ELb1ELb1ELb1ELb0ELb0EEEvNS_16Flash_fwd_paramsE,"ax",@progbits
	.align	128
        .global         _ZN5flash24flash_fwd_splitkv_kernelI23Flash_fwd_kernel_traitsILi64ELi64ELi128ELi4ELb0ELb0EN7cutlass10bfloat16_tE19Flash_kernel_traitsILi64ELi64ELi128ELi4ES3_EELb0ELb0ELb0ELb1ELb1ELb1ELb0ELb0EEEvNS_16Flash_fwd_paramsE
        .type           _ZN5flash24flash_fwd_splitkv_kernelI23Flash_fwd_kernel_traitsILi64ELi64ELi128ELi4ELb0ELb0EN7cutlass10bfloat16_tE19Flash_kernel_traitsILi64ELi64ELi128ELi4ES3_EELb0ELb0ELb0ELb1ELb1ELb1ELb0ELb0EEEvNS_16Flash_fwd_paramsE,@function
        .size           _ZN5flash24flash_fwd_splitkv_kernelI23Flash_fwd_kernel_traitsILi64ELi64ELi128ELi4ELb0ELb0EN7cutlass10bfloat16_tE19Flash_kernel_traitsILi64ELi64ELi128ELi4ES3_EELb0ELb0ELb0ELb1ELb1ELb1ELb0ELb0EEEvNS_16Flash_fwd_paramsE,(.L_x_14807 - _ZN5flash24flash_fwd_splitkv_kernelI23Flash_fwd_kernel_traitsILi64ELi64ELi128ELi4ELb0ELb0EN7cutlass10bfloat16_tE19Flash_kernel_traitsILi64ELi64ELi128ELi4ES3_EELb0ELb0ELb0ELb1ELb1ELb1ELb0ELb0EEEvNS_16Flash_fwd_paramsE)
        .other          _ZN5flash24flash_fwd_splitkv_kernelI23Flash_fwd_kernel_traitsILi64ELi64ELi128ELi4ELb0ELb0EN7cutlass10bfloat16_tE19Flash_kernel_traitsILi64ELi64ELi128ELi4ES3_EELb0ELb0ELb0ELb1ELb1ELb1ELb0ELb0EEEvNS_16Flash_fwd_paramsE,@"STO_CUDA_ENTRY STV_DEFAULT"
_ZN5flash24flash_fwd_splitkv_kernelI23Flash_fwd_kernel_traitsILi64ELi64ELi128ELi4ELb0ELb0EN7cutlass10bfloat16_tE19Flash_kernel_traitsILi64ELi64ELi128ELi4ES3_EELb0ELb0ELb0ELb1ELb1ELb1ELb0ELb0EEEvNS_16Flash_fwd_paramsE:
.text._ZN5flash24flash_fwd_splitkv_kernelI23Flash_fwd_kernel_traitsILi64ELi64ELi128ELi4ELb0ELb0EN7cutlass10bfloat16_tE19Flash_kernel_traitsILi64ELi64ELi128ELi4ES3_EELb0ELb0ELb0ELb1ELb1ELb1ELb0ELb0EEEvNS_16Flash_fwd_paramsE:
[----:B------:R-:W-:Y:S01]  /*0000*/  LDC R1, c[0x0][0x37c] ;  /* 0x0000df00ff017b82 */ /* 0x000fe20000000800 */
[----:B------:R-:W1:Y:S07]  /*0010*/  S2R R11, SR_CTAID.X ;  /* 0x00000000000b7919 */ /* 0x000e6e0000002500 */
[----:B------:R-:W2:Y:S01]  /*0020*/  LDC.64 R2, c[0x0][0x348] ;  /* 0x0000d200ff027b82 */ /* 0x000ea20000000a00 */
[----:B------:R-:W-:Y:S01]  /*0030*/  BSSY.RECONVERGENT B2, `(.L_x_11259) ;  /* 0x0000005000027945 */ /* 0x000fe20003800200 */
[----:B------:R-:W-:Y:S01]  /*0040*/  MOV R174, 0x80 ;  /* 0x0000008000ae7802 */ /* 0x000fe20000000f00 */
[----:B------:R-:W3:Y:S01]  /*0050*/  S2R R176, SR_CTAID.Y ;  /* 0x0000000000b07919 */ /* 0x000ee20000002600 */
[----:B------:R-:W4:Y:S05]  /*0060*/  S2R R175, SR_CTAID.Z ;  /* 0x0000000000af7919 */ /* 0x000f2a0000002700 */
[----:B-1234-:R-:W-:Y:S05]  /*0070*/  CALL.REL.NOINC `($_ZN5flash24flash_fwd_splitkv_kernelI23Flash_fwd_kernel_traitsILi64ELi64ELi128ELi4ELb0ELb0EN7cutlass10bfloat16_tE19Flash_kernel_traitsILi64ELi64ELi128ELi4ES3_EELb0ELb0ELb0ELb1ELb1ELb1ELb0ELb0EEEvNS_16Flash_fwd_paramsE$_ZN5flash30compute_attn_1rowblock_splitkvI23Flash_fwd_kernel_traitsILi64ELi64ELi128ELi4ELb0ELb0EN7cutlass10bfloat16_tE19Flash_kernel_traitsILi64ELi64ELi128ELi4ES3_EELb0ELb0ELb0ELb1ELb1ELb1ELb0ELb0ENS_16Flash_fwd_paramsEEEvRKT8_iiiii) ;  /* 0x0000000000087944 */ /* 0x01efea0003c00000 */
[----:B------:R-:W-:Y:S05]  /*0080*/  BSYNC.RECONVERGENT B2 ;  /* 0x0000000000027941 */ /* 0x000fea0003800200 */
.L_x_11259:
[----:B------:R-:W-:Y:S05]  /*0090*/  EXIT ;  /* 0x000000000000794d */ /* 0x000fea0003800000 */
        .type           $_ZN5flash24flash_fwd_splitkv_kernelI23Flash_fwd_kernel_traitsILi64ELi64ELi128ELi4ELb0ELb0EN7cutlass10bfloat16_tE19Flash_kernel_traitsILi64ELi64ELi128ELi4ES3_EELb0ELb0ELb0ELb1ELb1ELb1ELb0ELb0EEEvNS_16Flash_fwd_paramsE$_ZN5flash30compute_attn_1rowblock_splitkvI23Flash_fwd_kernel_traitsILi64ELi64ELi128ELi4ELb0ELb0EN7cutlass10bfloat16_tE19Flash_kernel_traitsILi64ELi64ELi128ELi4ES3_EELb0ELb0ELb0ELb1ELb1ELb1ELb0ELb0ENS_16Flash_fwd_paramsEEEvRKT8_iiiii,@function
        .size           $_ZN5flash24flash_fwd_splitkv_kernelI23Flash_fwd_kernel_traitsILi64ELi64ELi128ELi4ELb0ELb0EN7cutlass10bfloat16_tE19Flash_kernel_traitsILi64ELi64ELi128ELi4ES3_EELb0ELb0ELb0ELb1ELb1ELb1ELb0ELb0EEEvNS_16Flash_fwd_paramsE$_ZN5flash30compute_attn_1rowblock_splitkvI23Flash_fwd_kernel_traitsILi64ELi64ELi128ELi4ELb0ELb0EN7cutlass10bfloat16_tE19Flash_kernel_traitsILi64ELi64ELi128ELi4ES3_EELb0ELb0ELb0ELb1ELb1ELb1ELb0ELb0ENS_16Flash_fwd_paramsEEEvRKT8_iiiii,(.L_x_14807 - $_ZN5flash24flash_fwd_splitkv_kernelI23Flash_fwd_kernel_traitsILi64ELi64ELi128ELi4ELb0ELb0EN7cutlass10bfloat16_tE19Flash_kernel_traitsILi64ELi64ELi128ELi4ES3_EELb0ELb0ELb0ELb1ELb1ELb1ELb0ELb0EEEvNS_16Flash_fwd_paramsE$_ZN5flash30compute_attn_1rowblock_splitkvI23Flash_fwd_kernel_traitsILi64ELi64ELi128ELi4ELb0ELb0EN7cutlass10bfloat16_tE19Flash_kernel_traitsILi64ELi64ELi128ELi4ES3_EELb0ELb0ELb0ELb1ELb1ELb1ELb0ELb0ENS_16Flash_fwd_paramsEEEvRKT8_iiiii)
$_ZN5flash24flash_fwd_splitkv_kernelI23Flash_fwd_kernel_traitsILi64ELi64ELi128ELi4ELb0ELb0EN7cutlass10bfloat16_tE19Flash_kernel_traitsILi64ELi64ELi128ELi4ES3_EELb0ELb0ELb0ELb1ELb1ELb1ELb0ELb0EEEvNS_16Flash_fwd_paramsE$_ZN5flash30compute_attn_1rowblock_splitkvI23Flash_fwd_kernel_traitsILi64ELi64ELi128ELi4ELb0ELb0EN7cutlass10bfloat16_tE19Flash_kernel_traitsILi64ELi64ELi128ELi4ES3_EELb0ELb0ELb0ELb1ELb1ELb1ELb0ELb0ENS_16Flash_fwd_paramsEEEvRKT8_iiiii:
        /* <DEDUP_REMOVED lines=24> */
.L_x_11263:
[----:B------:R-:W-:Y:S05]  /*0220*/  BSYNC.RECONVERGENT B0 ;  /* 0x0000000000007941 */ /* 0x000fea0003800200 */
.L_x_11262:
[----:B-----5:R-:W-:Y:S02]  /*0230*/  IADD3 R5, PT, PT, R5, R0, -R7 ;  /* 0x0000000005057210 */ /* 0x020fe40007ffe807 */
.L_x_11261:
[----:B------:R-:W-:Y:S05]  /*0240*/  BSYNC.RECONVERGENT B1 ;  /* 0x0000000000017941 */ /* 0x000fea0003800200 */
.L_x_11260:
[----:B------:R-:W-:Y:S01]  /*0250*/  IMAD.SHL.U32 R178, R11, 0x40, RZ ;  /* 0x000000400bb27824 */ /* 0x000fe200078e00ff */
[----:B------:R-:W-:Y:S01]  /*0260*/  MOV R8, R174 ;  /* 0x000000ae00087202 */ /* 0x000fe20000000f00 */
[----:B------:R-:W-:-:S03]  /*0270*/  IMAD.MOV.U32 R9, RZ, RZ, 0x0 ;  /* 0x00000000ff097424 */ /* 0x000fc600078e00ff */
[----:B-----5:R-:W-:-:S13]  /*0280*/  ISETP.GT.AND P0, PT, R179, R178, PT ;  /* 0x000000b2b300720c */ /* 0x020fda0003f04270 */
[----:B-1----:R-:W-:Y:S05]  /*0290*/  @!P0 RET.REL.NODEC R8 `(_ZN5flash24flash_fwd_splitkv_kernelI23Flash_fwd_kernel_traitsILi64ELi64ELi128ELi4ELb0ELb0EN7cutlass10bfloat16_tE19Flash_kernel_traitsILi64ELi64ELi128ELi4ES3_EELb0ELb0ELb0ELb1ELb1ELb1ELb0ELb0EEEvNS_16Flash_fwd_paramsE) ;  /* 0xfffffffc08588950 */ /* 0x002fea0003c3ffff */
        /* <DEDUP_REMOVED lines=73> */
[----:B-1----:R-:W-:Y:S05]  /*0730*/  @P0 RET.REL.NODEC R174 `(_ZN5flash24flash_fwd_splitkv_kernelI23Flash_fwd_kernel_traitsILi64ELi64ELi128ELi4ELb0ELb0EN7cutlass10bfloat16_tE19Flash_kernel_traitsILi64ELi64ELi128ELi4ES3_EELb0ELb0ELb0ELb1ELb1ELb1ELb0ELb0EEEvNS_16Flash_fwd_paramsE) ;  /* 0xfffffff8ae300950 */ /* 0x002fea0003c3ffff */
[----:B------:R-:W-:Y:S02]  /*0740*/  MOV R3, 0x7f800000 ;  /* 0x7f80000000037802 */ /* 0x000fe40000000f00 */
[----:B------:R-:W-:-:S03]  /*0750*/  MOV R175, 0x0 ;  /* 0x0000000000af7802 */ /* 0x000fc60000000f00 */
[----:B------:R1:W-:Y:S02]  /*0760*/  ST.E desc[UR4][R14.64+0xc0], R3 ;  /* 0x0000c0030e007985 */ /* 0x0003e4000c101904 */
[----:B-1----:R-:W-:Y:S05]  /*0770*/  RET.REL.NODEC R174 `(_ZN5flash24flash_fwd_splitkv_kernelI23Flash_fwd_kernel_traitsILi64ELi64ELi128ELi4ELb0ELb0EN7cutlass10bfloat16_tE19Flash_kernel_traitsILi64ELi64ELi128ELi4ES3_EELb0ELb0ELb0ELb1ELb1ELb1ELb0ELb0EEEvNS_16Flash_fwd_paramsE) ;  /* 0xfffffff8ae207950 */ /* 0x002fea0003c3ffff */
.L_x_11264:
        /* <DEDUP_REMOVED lines=101> */
.L_x_11266:
        /* <DEDUP_REMOVED lines=57> */
[----:B------:R-:W-:-:S03]  /*1160*/  MOV R14, R12 ;  /* 0x0000000c000e7202 */ /* 0x000fc60000000f00 */
[-C--:B------:R-:W-:Y:S02]  /*1170*/  IMAD R13, R19, R7.reuse, RZ ;  /* 0x00000007130d7224 */ /* 0x080fe400078e02ff */
[----:B------:R-:W-:Y:S01]  /*1180*/  IMAD.WIDE.U32 R14, R18, R7, R14 ;  /* 0x00000007120e7225 */ /* 0x000fe200078e000e */
[----:B------:R-:W-:-:S03]  /*1190*/  MOV R7, R187 ;  /* 0x000000bb00077202 */ /* 0x000fc60000000f00 */
[----:B------:R-:W-:Y:S01]  /*11a0*/  IMAD R0, R18, R0, R13 ;  /* 0x0000000012007224 */ /* 0x000fe200078e020d */
[----:B------:R-:W-:Y:S01]  /*11b0*/  MOV R18, R20 ;  /* 0x0000001400127202 */ /* 0x000fe20000000f00 */
[----:B------:R-:W-:Y:S01]  /*11c0*/  IMAD.IADD R17, R21, 0x1, R9 ;  /* 0x0000000115117824 */ /* 0x000fe200078e0209 */
[----:B------:R-:W-:Y:S01]  /*11d0*/  MOV R10, R14 ;  /* 0x0000000e000a7202 */ /* 0x000fe20000000f00 */
[----:B------:R-:W-:Y:S01]  /*11e0*/  IMAD.IADD R0, R15, 0x1, R0 ;  /* 0x000000010f007824 */ /* 0x000fe200078e0200 */
[----:B------:R-:W-:Y:S02]  /*11f0*/  MOV R15, RZ ;  /* 0x000000ff000f7202 */ /* 0x000fe40000000f00 */
.L_x_11267:
[----:B------:R-:W-:Y:S05]  /*1200*/  BSYNC.RECONVERGENT B0 ;  /* 0x0000000000007941 */ /* 0x000fea0003800200 */
.L_x_11265:
[----:B------:R-:W2:Y:S04]  /*1210*/  LD.E.64 R34, desc[UR4][R2.64+0x18] ;  /* 0x0000180402227980 */ /* 0x000ea8000c101b00 */
[----:B------:R-:W3:Y:S04]  /*1220*/  LD.E.64 R32, desc[UR4][R2.64+0x48] ;  /* 0x0000480402207980 */ /* 0x000ee8000c101b00 */
[----:B------:R-:W4:Y:S04]  /*1230*/  LD.E.64 R22, desc[UR4][R2.64+0x30] ;  /* 0x0000300402167980 */ /* 0x000f28000c101b00 */
[----:B------:R-:W5:Y:S04]  /*1240*/  LD.E.64 R26, desc[UR4][R2.64+0x8] ;  /* 0x00000804021a7980 */ /* 0x000f68000c101b00 */
[----:B------:R-:W5:Y:S04]  /*1250*/  LD.E.64 R12, desc[UR4][R2.64] ;  /* 0x00000004020c7980 */ /* 0x000f68000c101b00 */
[----:B------:R-:W5:Y:S01]  /*1260*/  LD.E.64 R8, desc[UR4][R2.64+0x10] ;  /* 0x0000100402087980 */ /* 0x000f62000c101b00 */
[----:B------:R-:W-:Y:S01]  /*1270*/  IABS R4, R16 ;  /* 0x0000001000047213 */ /* 0x000fe20000000000 */
[----:B------:R-:W-:Y:S01]  /*1280*/  IMAD R15, R15, R92, RZ ;  /* 0x0000005c0f0f7224 */ /* 0x000fe200078e02ff */
[----:B------:R-:W-:-:S02]  /*1290*/  MOV R36, RZ ;  /* 0x000000ff00247202 */ /* 0x000fc40000000f00 */
[----:B------:R-:W1:Y:S01]  /*12a0*/  I2F.RP R21, R4 ;  /* 0x0000000400157306 */ /* 0x000e620000209400 */
[----:B------:R-:W-:Y:S01]  /*12b0*/  IABS R20, R16 ;  /* 0x0000001000147213 */ /* 0x000fe20000000000 */
[----:B------:R-:W-:Y:S01]  /*12c0*/  IMAD R15, R7, R93, R15 ;  /* 0x0000005d070f7224 */ /* 0x000fe200078e020f */
[C---:B------:R-:W-:Y:S02]  /*12d0*/  SHF.L.U32 R168, R72.reuse, 0x5, RZ ;  /* 0x0000000548a87819 */ /* 0x040fe400000006ff */
[----:B------:R-:W-:Y:S01]  /*12e0*/  SHF.L.U64.HI R169, R72, 0x5, R73 ;  /* 0x0000000548a97819 */ /* 0x000fe20000010249 */
[----:B------:R-:W-:Y:S01]  /*12f0*/  IMAD.MOV R20, RZ, RZ, -R20 ;  /* 0x000000ffff147224 */ /* 0x000fe200078e0a14 */
[C---:B------:R-:W-:Y:S02]  /*1300*/  SHF.L.U32 R166, R92.reuse, 0x5, RZ ;  /* 0x000000055ca67819 */ /* 0x040fe400000006ff */
[----:B------:R-:W-:Y:S01]  /*1310*/  SHF.L.U64.HI R167, R92, 0x5, R93 ;  /* 0x000000055ca77819 */ /* 0x000fe2000001025d */
[----:B-1----:R-:W1:Y:S02]  /*1320*/  MUFU.RCP R19, R21 ;  /* 0x0000001500137308 */ /* 0x002e640000001000 */
[----:B-1----:R-:W-:-:S06]  /*1330*/  IADD3 R19, PT, PT, R19, 0xffffffe, RZ ;  /* 0x0ffffffe13137810 */ /* 0x002fcc0007ffe0ff */
[----:B------:R-:W1:Y:S02]  /*1340*/  F2I.FTZ.U32.TRUNC.NTZ R37, R19 ;  /* 0x0000001300257305 */ /* 0x000e64000021f000 */
[----:B-1----:R-:W-:Y:S01]  /*1350*/  IMAD.MOV R5, RZ, RZ, -R37 ;  /* 0x000000ffff057224 */ /* 0x002fe200078e0a25 */
[----:B------:R-:W1:Y:S03]  /*1360*/  S2R R19, SR_CgaCtaId ;  /* 0x0000000000137919 */ /* 0x000e660000008800 */
[----:B------:R-:W-:Y:S01]  /*1370*/  IMAD R14, R5, R4, RZ ;  /* 0x00000004050e7224 */ /* 0x000fe200078e02ff */
[----:B------:R-:W-:-:S03]  /*1380*/  IABS R5, R175 ;  /* 0x000000af00057213 */ /* 0x000fc60000000000 */
[----:B------:R-:W-:-:S06]  /*1390*/  IMAD.HI.U32 R14, R37, R14, R36 ;  /* 0x0000000e250e7227 */ /* 0x000fcc00078e0024 */
[----:B------:R-:W-:-:S04]  /*13a0*/  IMAD.HI.U32 R14, R14, R5, RZ ;  /* 0x000000050e0e7227 */ /* 0x000fc800078e00ff */
[----:B------:R-:W-:Y:S01]  /*13b0*/  IMAD R21, R14, R20, R5 ;  /* 0x000000140e157224 */ /* 0x000fe200078e0205 */
[----:B------:R-:W-:-:S04]  /*13c0*/  SHF.L.U32 R5, R6, 0x3, RZ ;  /* 0x0000000306057819 */ /* 0x000fc800000006ff */
[----:B------:R-:W-:Y:S02]  /*13d0*/  ISETP.GT.U32.AND P1, PT, R4, R21, PT ;  /* 0x000000150400720c */ /* 0x000fe40003f24070 */
[----:B------:R-:W-:-:S04]  /*13e0*/  LOP3.LUT R20, R5, 0x38, RZ, 0xc0, !PT ;  /* 0x0000003805147812 */ /* 0x000fc800078ec0ff */
[----:B------:R-:W-:Y:S02]  /*13f0*/  IADD3 R36, P0, PT, R20, R18, RZ ;  /* 0x0000001214247210 */ /* 0x000fe40007f1e0ff */
[----:B------:R-:W-:Y:S02]  /*1400*/  LOP3.LUT R18, R175, R16, RZ, 0x3c, !PT ;  /* 0x00000010af127212 */ /* 0x000fe400078e3cff */
[----:B------:R-:W-:Y:S02]  /*1410*/  IADD3.X R37, PT, PT, RZ, R17, RZ, P0, !PT ;  /* 0x00000011ff257210 */ /* 0x000fe400007fe4ff */
[----:B------:R-:W-:Y:S01]  /*1420*/  ISETP.GE.AND P0, PT, R18, RZ, PT ;  /* 0x000000ff1200720c */ /* 0x000fe20003f06270 */
[----:B------:R-:W-:Y:S01]  /*1430*/  @!P1 IMAD.IADD R21, R21, 0x1, -R4 ;  /* 0x0000000115159824 */ /* 0x000fe200078e0a04 */
[----:B------:R-:W-:Y:S01]  /*1440*/  SHF.R.U32.HI R18, RZ, 0x3, R6 ;  /* 0x00000003ff127819 */ /* 0x000fe20000011606 */
[----:B------:R-:W-:Y:S01]  /*1450*/  @!P1 VIADD R14, R14, 0x1 ;  /* 0x000000010e0e9836 */ /* 0x000fe20000000000 */
[----:B------:R-:W-:Y:S01]  /*1460*/  ISETP.NE.AND P1, PT, R16, RZ, PT ;  /* 0x000000ff1000720c */ /* 0x000fe20003f25270 */
[----:B------:R-:W-:Y:S01]  /*1470*/  IMAD.WIDE.U32 R36, R7, R92, R36 ;  /* 0x0000005c07247225 */ /* 0x000fe200078e0024 */
[----:B------:R-:W-:-:S02]  /*1480*/  ISETP.GE.U32.AND P2, PT, R21, R4, PT ;  /* 0x000000041500720c */ /* 0x000fc40003f46070 */
[----:B------:R-:W-:Y:S01]  /*1490*/  MOV R4, 0x400 ;  /* 0x0000040000047802 */ /* 0x000fe20000000f00 */
[----:B------:R-:W-:Y:S01]  /*14a0*/  IMAD.MOV.U32 R21, RZ, RZ, RZ ;  /* 0x000000ffff157224 */ /* 0x000fe200078e00ff */
[----:B------:R-:W-:Y:S01]  /*14b0*/  IADD3 R37, PT, PT, R37, R15, RZ ;  /* 0x0000000f25257210 */ /* 0x000fe20007ffe0ff */
[----:B------:R-:W-:Y:S01]  /*14c0*/  IMAD R171, R73, R18, RZ ;  /* 0x0000001249ab7224 */ /* 0x000fe200078e02ff */
[----:B-1----:R-:W-:Y:S02]  /*14d0*/  LEA R4, R19, R4, 0x18 ;  /* 0x0000000413047211 */ /* 0x002fe400078ec0ff */
[----:B------:R-:W-:-:S05]  /*14e0*/  MOV R19, RZ ;  /* 0x000000ff00137202 */ /* 0x000fca0000000f00 */
[----:B------:R-:W-:Y:S02]  /*14f0*/  @P2 IADD3 R14, PT, PT, R14, 0x1, RZ ;  /* 0x000000010e0e2810 */ /* 0x000fe40007ffe0ff */
[----:B------:R-:W-:Y:S01]  /*1500*/  IADD3 R38, P2, PT, R20, R10, RZ ;  /* 0x0000000a14267210 */ /* 0x000fe20007f5e0ff */
[----:B------:R-:W-:-:S03]  /*1510*/  IMAD.WIDE.U32 R10, R11, 0x40, R18 ;  /* 0x000000400b0a7825 */ /* 0x000fc600078e0012 */
[----:B------:R-:W-:Y:S01]  /*1520*/  IADD3.X R39, PT, PT, RZ, R0, RZ, P2, !PT ;  /* 0x00000000ff277210 */ /* 0x000fe200017fe4ff */
[----:B------:R-:W-:Y:S01]  /*1530*/  @!P0 IMAD.MOV R14, RZ, RZ, -R14 ;  /* 0x000000ffff0e8224 */ /* 0x000fe200078e0a0e */
[----:B------:R-:W-:Y:S01]  /*1540*/  @!P1 LOP3.LUT R14, RZ, R16, RZ, 0x33, !PT ;  /* 0x00000010ff0e9212 */ /* 0x000fe200078e33ff */
[----:B------:R-:W-:-:S04]  /*1550*/  IMAD.WIDE.U32 R38, R18, R72, R38 ;  /* 0x0000004812267225 */ /* 0x000fc800078e0026 */
[----:B------:R-:W-:Y:S01]  /*1560*/  IMAD.WIDE.U32 R16, R14, R30, R36 ;  /* 0x0000001e0e107225 */ /* 0x000fe200078e0024 */
[----:B------:R-:W-:-:S03]  /*1570*/  IADD3 R171, PT, PT, R39, R171, RZ ;  /* 0x000000ab27ab7210 */ /* 0x000fc60007ffe0ff */
[----:B--2---:R-:W-:Y:S02]  /*1580*/  IMAD R7, R35, R176, RZ ;  /* 0x000000b023077224 */ /* 0x004fe400078e02ff */
[----:B------:R-:W-:-:S05]  /*1590*/  IMAD.WIDE.U32 R34, R176, R34, R20 ;  /* 0x00000022b0227225 */ /* 0x000fca00078e0014 */
[----:B------:R-:W-:Y:S01]  /*15a0*/  IADD3 R35, PT, PT, R35, R7, RZ ;  /* 0x0000000723237210 */ /* 0x000fe20007ffe0ff */
[----:B---3--:R-:W-:Y:S01]  /*15b0*/  IMAD R7, R33, R175, RZ ;  /* 0x000000af21077224 */ /* 0x008fe200078e02ff */
[C-C-:B----4-:R-:W-:Y:S01]  /*15c0*/  SHF.L.U64.HI R41, R22.reuse, 0x5, R23.reuse ;  /* 0x0000000516297819 */ /* 0x150fe20000010217 */
[C---:B------:R-:W-:Y:S01]  /*15d0*/  IMAD.SHL.U32 R40, R22.reuse, 0x20, RZ ;  /* 0x0000002016287824 */ /* 0x040fe200078e00ff */
[C---:B------:R-:W-:Y:S01]  /*15e0*/  SHF.L.U64.HI R33, R22.reuse, 0x4, R23 ;  /* 0x0000000416217819 */ /* 0x040fe20000010217 */
[----:B------:R-:W-:Y:S01]  /*15f0*/  IMAD.WIDE.U32 R20, R175, R32, R34 ;  /* 0x00000020af147225 */ /* 0x000fe200078e0022 */
[----:B------:R-:W-:Y:S02]  /*1600*/  SHF.L.U32 R32, R22, 0x4, RZ ;  /* 0x0000000416207819 */ /* 0x000fe400000006ff */
[C---:B-----5:R-:W-:Y:S01]  /*1610*/  LEA R170, P0, R38.reuse, R26, 0x1 ;  /* 0x0000001a26aa7211 */ /* 0x060fe200078008ff */
[----:B------:R-:W-:Y:S01]  /*1620*/  IMAD R15, R11, R22, RZ ;  /* 0x000000160b0f7224 */ /* 0x000fe200078e02ff */
[----:B------:R-:W-:Y:S01]  /*1630*/  SHF.R.S32.HI R11, RZ, 0x1f, R14 ;  /* 0x0000001fff0b7819 */ /* 0x000fe2000001140e */
[----:B------:R-:W-:Y:S01]  /*1640*/  IMAD R14, R31, R14, RZ ;  /* 0x0000000e1f0e7224 */ /* 0x000fe200078e02ff */
[----:B------:R-:W-:Y:S01]  /*1650*/  LEA.HI.X R171, R38, R27, R171, 0x1, P0 ;  /* 0x0000001b26ab7211 */ /* 0x000fe200000f0cab */
[----:B------:R-:W-:Y:S01]  /*1660*/  IMAD.WIDE.U32 R36, R22, R10, R40 ;  /* 0x0000000a16247225 */ /* 0x000fe200078e0028 */
[----:B------:R-:W-:-:S03]  /*1670*/  MOV R38, R20 ;  /* 0x0000001400267202 */ /* 0x000fc60000000f00 */
[-C--:B------:R-:W-:Y:S01]  /*1680*/  IMAD R0, R23, R10.reuse, R15 ;  /* 0x0000000a17007224 */ /* 0x080fe200078e020f */
[----:B------:R-:W-:Y:S01]  /*1690*/  LOP3.LUT R23, R5, 0x1c0, RZ, 0xc0, !PT ;  /* 0x000001c005177812 */ /* 0x000fe200078ec0ff */
[----:B------:R-:W-:-:S04]  /*16a0*/  IMAD.WIDE.U32 R34, R22, R10, R32 ;  /* 0x0000000a16227225 */ /* 0x000fc800078e0020 */
[----:B------:R-:W-:Y:S01]  /*16b0*/  IMAD R30, R11, R30, R14 ;  /* 0x0000001e0b1e7224 */ /* 0x000fe200078e020e */
[----:B------:R-:W-:Y:S01]  /*16c0*/  IADD3 R14, PT, PT, R0, R37, RZ ;  /* 0x00000025000e7210 */ /* 0x000fe20007ffe0ff */
[----:B------:R-:W-:Y:S01]  /*16d0*/  IMAD.IADD R39, R21, 0x1, R7 ;  /* 0x0000000115277824 */ /* 0x000fe200078e0207 */
[CC--:B------:R-:W-:Y:S01]  /*16e0*/  IADD3 R11, P1, P0, R20.reuse, R36.reuse, R32 ;  /* 0x00000024140b7210 */ /* 0x0c0fe2000783e020 */
[----:B------:R-:W-:Y:S01]  /*16f0*/  IMAD.IADD R17, R17, 0x1, R30 ;  /* 0x0000000111117824 */ /* 0x000fe200078e021e */
[C---:B------:R-:W-:Y:S02]  /*1700*/  IADD3 R21, P2, PT, R20.reuse, R36, RZ ;  /* 0x0000002414157210 */ /* 0x040fe40007f5e0ff */
[----:B------:R-:W-:Y:S01]  /*1710*/  IADD3 R19, P3, PT, R20, R34, RZ ;  /* 0x0000002214137210 */ /* 0x000fe20007f7e0ff */
[----:B------:R-:W-:Y:S01]  /*1720*/  IMAD.WIDE.U32 R16, R18, R92, R16 ;  /* 0x0000005c12107225 */ /* 0x000fe200078e0010 */
[C---:B------:R-:W-:Y:S02]  /*1730*/  IADD3.X R7, PT, PT, R39.reuse, R14, R33, P1, P0 ;  /* 0x0000000e27077210 */ /* 0x040fe40000fe0421 */
[----:B------:R-:W-:Y:S01]  /*1740*/  IADD3.X R15, PT, PT, R39, R0, R35, P3, !PT ;  /* 0x00000000270f7210 */ /* 0x000fe20001ffe423 */
[--C-:B------:R-:W-:Y:S01]  /*1750*/  IMAD.X R14, R14, 0x1, R39.reuse, P2 ;  /* 0x000000010e0e7824 */ /* 0x100fe200010e0627 */
[----:B------:R-:W-:Y:S01]  /*1760*/  LEA R26, P1, R19, R12, 0x1 ;  /* 0x0000000c131a7211 */ /* 0x000fe200078208ff */
[----:B------:R-:W-:Y:S01]  /*1770*/  IMAD.WIDE.U32 R38, R22, R10, R38 ;  /* 0x0000000a16267225 */ /* 0x000fe200078e0026 */
[----:B------:R-:W-:-:S02]  /*1780*/  LEA R20, P0, R21, R12, 0x1 ;  /* 0x0000000c15147211 */ /* 0x000fc400078008ff */
[----:B------:R-:W-:Y:S01]  /*1790*/  LOP3.LUT R10, R23, 0x38, R6, 0xf8, !PT ;  /* 0x00000038170a7812 */ /* 0x000fe200078ef806 */
[----:B------:R-:W-:Y:S01]  /*17a0*/  IMAD R18, R93, R18, RZ ;  /* 0x000000125d127224 */ /* 0x000fe200078e02ff */
[-C--:B------:R-:W-:Y:S02]  /*17b0*/  LEA.HI.X R27, R19, R13.reuse, R15, 0x1, P1 ;  /* 0x0000000d131b7211 */ /* 0x080fe400008f0c0f */
[----:B------:R-:W-:Y:S01]  /*17c0*/  LEA.HI.X R21, R21, R13, R14, 0x1, P0 ;  /* 0x0000000d15157211 */ /* 0x000fe200000f0c0e */
[----:B------:R-:W-:Y:S01]  /*17d0*/  IMAD.IADD R173, R17, 0x1, R18 ;  /* 0x0000000111ad7824 */ /* 0x000fe200078e0212 */
[----:B------:R-:W-:Y:S02]  /*17e0*/  LOP3.LUT R10, R10, 0x38, R5, 0x78, !PT ;  /* 0x000000380a0a7812 */ /* 0x000fe400078e7805 */
[----:B------:R-:W-:Y:S02]  /*17f0*/  IADD3 R15, PT, PT, R39, R0, RZ ;  /* 0x00000000270f7210 */ /* 0x000fe40007ffe0ff */
[----:B------:R-:W-:-:S02]  /*1800*/  LEA R14, P1, R38, R12, 0x1 ;  /* 0x0000000c260e7211 */ /* 0x000fc400078208ff */
[----:B------:R-:W-:Y:S02]  /*1810*/  IADD3 R22, P0, PT, R168, R170, RZ ;  /* 0x000000aaa8167210 */ /* 0x000fe40007f1e0ff */
[----:B------:R-:W-:Y:S02]  /*1820*/  LOP3.LUT R177, R10, 0x1e00, R5, 0xf8, !PT ;  /* 0x00001e000ab17812 */ /* 0x000fe400078ef805 */
[----:B------:R-:W-:Y:S02]  /*1830*/  LEA.HI.X R15, R38, R13, R15, 0x1, P1 ;  /* 0x0000000d260f7211 */ /* 0x000fe400008f0c0f */
[----:B------:R-:W-:Y:S01]  /*1840*/  LEA R10, P1, R11, R12, 0x1 ;  /* 0x0000000c0b0a7211 */ /* 0x000fe200078208ff */
[----:B------:R-:W-:Y:S01]  /*1850*/  IMAD R177, R177, 0x2, R4 ;  /* 0x00000002b1b17824 */ /* 0x000fe200078e0204 */
[----:B------:R-:W-:Y:S02]  /*1860*/  IADD3.X R23, PT, PT, R169, R171, RZ, P0, !PT ;  /* 0x000000aba9177210 */ /* 0x000fe400007fe4ff */
[----:B------:R-:W-:-:S02]  /*1870*/  IADD3 R12, P0, PT, R22, R168, RZ ;  /* 0x000000a8160c7210 */ /* 0x000fc40007f1e0ff */
[----:B------:R-:W-:Y:S01]  /*1880*/  LEA.HI.X R11, R11, R13, R7, 0x1, P1 ;  /* 0x0000000d0b0b7211 */ /* 0x000fe200008f0c07 */
[----:B------:R-:W-:Y:S01]  /*1890*/  @!PT LDS RZ, [RZ] ;  /* 0x00000000fffff984 */ /* 0x000fe20000000800 */
[----:B------:R-:W-:Y:S01]  /*18a0*/  @!PT LDS RZ, [RZ] ;  /* 0x00000000fffff984 */ /* 0x000fe20000000800 */
[----:B------:R-:W-:Y:S01]  /*18b0*/  @!PT LDS RZ, [RZ] ;  /* 0x00000000fffff984 */ /* 0x000fe20000000800 */
[----:B------:R1:W-:Y:S01]  /*18c0*/  LDGSTS.E.BYPASS.LTC128B.128 [R177], desc[UR4][R14.64] ;  /* 0x000000000eb17fae */ /* 0x0003e2000b981a04 */
[-C--:B------:R-:W-:Y:S02]  /*18d0*/  IADD3.X R13, PT, PT, R23, R169.reuse, RZ, P0, !PT ;  /* 0x000000a9170d7210 */ /* 0x080fe400007fe4ff */
[-C--:B------:R-:W-:Y:S01]  /*18e0*/  IADD3 R32, P0, PT, R12, R168.reuse, RZ ;  /* 0x000000a80c207210 */ /* 0x080fe20007f1e0ff */
[----:B------:R2:W-:Y:S04]  /*18f0*/  LDGSTS.E.BYPASS.LTC128B.128 [R177+0x800], desc[UR4][R26.64] ;  /* 0x008000001ab17fae */ /* 0x0005e8000b981a04 */
[----:B------:R-:W-:Y:S01]  /*1900*/  IMAD.X R33, R13, 0x1, R169, P0 ;  /* 0x000000010d217824 */ /* 0x000fe200000e06a9 */
[-C--:B------:R-:W-:Y:S01]  /*1910*/  IADD3 R34, P0, PT, R32, R168.reuse, RZ ;  /* 0x000000a820227210 */ /* 0x080fe20007f1e0ff */
[----:B------:R3:W-:Y:S03]  /*1920*/  LDGSTS.E.BYPASS.LTC128B.128 [R177+0x1000], desc[UR4][R20.64] ;  /* 0x0100000014b17fae */ /* 0x0007e6000b981a04 */
[----:B------:R-:W-:Y:S01]  /*1930*/  IADD3.X R35, PT, PT, R33, R169, RZ, P0, !PT ;  /* 0x000000a921237210 */ /* 0x000fe200007fe4ff */
[----:B------:R4:W-:Y:S04]  /*1940*/  LDGSTS.E.BYPASS.LTC128B.128 [R177+0x1800], desc[UR4][R10.64] ;  /* 0x018000000ab17fae */ /* 0x0009e8000b981a04 */
[----:B------:R3:W-:Y:S04]  /*1950*/  LDGSTS.E.BYPASS.LTC128B.128 [R177+0x2000], desc[UR4][R170.64] ;  /* 0x02000000aab17fae */ /* 0x0007e8000b981a04 */
[----:B------:R3:W-:Y:S04]  /*1960*/  LDGSTS.E.BYPASS.LTC128B.128 [R177+0x2800], desc[UR4][R22.64] ;  /* 0x0280000016b17fae */ /* 0x0007e8000b981a04 */
[----:B------:R4:W-:Y:S01]  /*1970*/  LDGSTS.E.BYPASS.LTC128B.128 [R177+0x3000], desc[UR4][R12.64] ;  /* 0x030000000cb17fae */ /* 0x0009e2000b981a04 */
[----:B-1----:R-:W-:-:S03]  /*1980*/  IADD3 R14, P0, PT, R34, R168, RZ ;  /* 0x000000a8220e7210 */ /* 0x002fc60007f1e0ff */
[----:B------:R1:W-:Y:S01]  /*1990*/  LDGSTS.E.BYPASS.LTC128B.128 [R177+0x3800], desc[UR4][R32.64] ;  /* 0x0380000020b17fae */ /* 0x0003e2000b981a04 */
[-C--:B------:R-:W-:Y:S02]  /*19a0*/  IADD3.X R15, PT, PT, R35, R169.reuse, RZ, P0, !PT ;  /* 0x000000a9230f7210 */ /* 0x080fe400007fe4ff */
[-C--:B--2---:R-:W-:Y:S01]  /*19b0*/  IADD3 R26, P0, PT, R14, R168.reuse, RZ ;  /* 0x000000a80e1a7210 */ /* 0x084fe20007f1e0ff */
[----:B------:R1:W-:Y:S03]  /*19c0*/  LDGSTS.E.BYPASS.LTC128B.128 [R177+0x4000], desc[UR4][R34.64] ;  /* 0x0400000022b17fae */ /* 0x0003e6000b981a04 */
[----:B------:R-:W-:Y:S01]  /*19d0*/  IADD3.X R27, PT, PT, R15, R169, RZ, P0, !PT ;  /* 0x000000a90f1b7210 */ /* 0x000fe200007fe4ff */
[----:B------:R1:W-:Y:S01]  /*19e0*/  LDGSTS.E.BYPASS.LTC128B.128 [R177+0x4800], desc[UR4][R14.64] ;  /* 0x048000000eb17fae */ /* 0x0003e2000b981a04 */
[----:B------:R-:W-:-:S03]  /*19f0*/  IADD3 R30, P0, PT, R26, R168, RZ ;  /* 0x000000a81a1e7210 */ /* 0x000fc60007f1e0ff */
[----:B------:R1:W-:Y:S01]  /*1a00*/  LDGSTS.E.BYPASS.LTC128B.128 [R177+0x5000], desc[UR4][R26.64] ;  /* 0x050000001ab17fae */ /* 0x0003e2000b981a04 */
[----:B------:R-:W-:Y:S02]  /*1a10*/  IADD3.X R31, PT, PT, R27, R169, RZ, P0, !PT ;  /* 0x000000a91b1f7210 */ /* 0x000fe400007fe4ff */
[----:B------:R-:W-:-:S03]  /*1a20*/  LEA R172, P0, R16, R8, 0x1 ;  /* 0x0000000810ac7211 */ /* 0x000fc600078008ff */
[----:B------:R1:W-:Y:S01]  /*1a30*/  LDGSTS.E.BYPASS.LTC128B.128 [R177+0x5800], desc[UR4][R30.64] ;  /* 0x058000001eb17fae */ /* 0x0003e2000b981a04 */
[----:B------:R-:W-:Y:S02]  /*1a40*/  LEA.HI.X R173, R16, R9, R173, 0x1, P0 ;  /* 0x0000000910ad7211 */ /* 0x000fe400000f0cad */
[----:B---3--:R-:W-:Y:S01]  /*1a50*/  IADD3 R20, P0, PT, R166, R172, RZ ;  /* 0x000000aca6147210 */ /* 0x008fe20007f1e0ff */
[----:B------:R-:W0:Y:S03]  /*1a60*/  LDGDEPBAR ;  /* 0x00000000000079af */ /* 0x000e260000000000 */
[----:B------:R-:W-:Y:S02]  /*1a70*/  IADD3.X R21, PT, PT, R167, R173, RZ, P0, !PT ;  /* 0x000000ada7157210 */ /* 0x000fe400007fe4ff */
[----:B----4-:R-:W-:-:S05]  /*1a80*/  IADD3 R10, P0, PT, R20, R166, RZ ;  /* 0x000000a6140a7210 */ /* 0x010fca0007f1e0ff */
[----:B------:R-:W-:Y:S01]  /*1a90*/  IMAD.X R11, R21, 0x1, R167, P0 ;  /* 0x00000001150b7824 */ /* 0x000fe200000e06a7 */
[----:B------:R-:W-:-:S04]  /*1aa0*/  IADD3 R18, P0, PT, R10, R166, RZ ;  /* 0x000000a60a127210 */ /* 0x000fc80007f1e0ff */
[----:B------:R-:W-:Y:S02]  /*1ab0*/  IADD3.X R19, PT, PT, R11, R167, RZ, P0, !PT ;  /* 0x000000a70b137210 */ /* 0x000fe400007fe4ff */
[----:B------:R-:W-:-:S04]  /*1ac0*/  IADD3 R8, P0, PT, R18, R166, RZ ;  /* 0x000000a612087210 */ /* 0x000fc80007f1e0ff */
[----:B------:R-:W-:Y:S02]  /*1ad0*/  IADD3.X R9, PT, PT, R19, R167, RZ, P0, !PT ;  /* 0x000000a713097210 */ /* 0x000fe400007fe4ff */
[----:B------:R-:W-:Y:S01]  /*1ae0*/  IADD3 R16, P0, PT, R8, R166, RZ ;  /* 0x000000a608107210 */ /* 0x000fe20007f1e0ff */
[----:B-1----:R-:W-:-:S12]  /*1af0*/  DEPBAR.LE SB0, 0x0 ;  /* 0x000080000000791a */ /* 0x002fd80000000000 */
[----:B------:R-:W-:Y:S05]  /*1b00*/  WARPSYNC.ALL ;  /* 0x0000000000007948 */ /* 0x000fea0003800000 */
[----:B------:R-:W-:Y:S01]  /*1b10*/  BAR.SYNC.DEFER_BLOCKING 0x0 ;  /* 0x0000000000007b1d */ /* 0x000fe20000010000 */
[----:B------:R-:W-:Y:S01]  /*1b20*/  IMAD.X R17, R9, 0x1, R167, P0 ;  /* 0x0000000109117824 */ /* 0x000fe200000e06a7 */
        /* <DEDUP_REMOVED lines=8> */
[----:B------:R-:W-:Y:S04]  /*1bb0*/  LDGSTS.E.BYPASS.LTC128B.128 [R177+0x6800], desc[UR4][R20.64] ;  /* 0x0680000014b17fae */ /* 0x000fe8000b981a04 */
[----:B------:R1:W-:Y:S04]  /*1bc0*/  LDGSTS.E.BYPASS.LTC128B.128 [R177+0x7000], desc[UR4][R10.64] ;  /* 0x070000000ab17fae */ /* 0x0003e8000b981a04 */
[----:B------:R-:W-:Y:S04]  /*1bd0*/  LDGSTS.E.BYPASS.LTC128B.128 [R177+0x7800], desc[UR4][R18.64] ;  /* 0x0780000012b17fae */ /* 0x000fe8000b981a04 */
[----:B------:R2:W-:Y:S04]  /*1be0*/  LDGSTS.E.BYPASS.LTC128B.128 [R177+0x8000], desc[UR4][R8.64] ;  /* 0x0800000008b17fae */ /* 0x0005e8000b981a04 */
[----:B------:R-:W-:Y:S04]  /*1bf0*/  LDGSTS.E.BYPASS.LTC128B.128 [R177+0x8800], desc[UR4][R16.64] ;  /* 0x0880000010b17fae */ /* 0x000fe8000b981a04 */
[----:B------:R-:W-:Y:S04]  /*1c00*/  LDGSTS.E.BYPASS.LTC128B.128 [R177+0x9000], desc[UR4][R14.64] ;  /* 0x090000000eb17fae */ /* 0x000fe8000b981a04 */
[----:B------:R3:W-:Y:S04]  /*1c10*/  LDGSTS.E.BYPASS.LTC128B.128 [R177+0x9800], desc[UR4][R12.64] ;  /* 0x098000000cb17fae */ /* 0x0007e8000b981a04 */
[----:B------:R-:W4:Y:S01]  /*1c20*/  LD.E R25, desc[UR4][R2.64+0x18c] ;  /* 0x00018c0402197980 */ /* 0x000f22000c101900 */
[C---:B------:R-:W-:Y:S01]  /*1c30*/  IMAD.SHL.U32 R27, R6.reuse, 0x40, RZ ;  /* 0x00000040061b7824 */ /* 0x040fe200078e00ff */
[----:B------:R-:W-:Y:S01]  /*1c40*/  SHF.R.U32.HI R0, RZ, 0x1, R6 ;  /* 0x00000001ff007819 */ /* 0x000fe20000011606 */
[----:B------:R-:W-:Y:S01]  /*1c50*/  BSSY.RECONVERGENT B1, `(.L_x_11268) ;  /* 0x000016c000017945 */ /* 0x000fe20003800200 */
[----:B------:R-:W-:Y:S01]  /*1c60*/  SHF.L.U32 R165, R6, 0x5, RZ ;  /* 0x0000000506a57819 */ /* 0x000fe200000006ff */
[----:B------:R-:W0:Y:S01]  /*1c70*/  LDGDEPBAR ;  /* 0x00000000000079af */ /* 0x000e220000000000 */
[----:B------:R-:W-:-:S02]  /*1c80*/  LOP3.LUT R7, R27, 0x1c0, RZ, 0xc0, !PT ;  /* 0x000001c01b077812 */ /* 0x000fc400078ec0ff */
[----:B-1----:R-:W-:Y:S02]  /*1c90*/  LOP3.LUT R10, R27, 0x200, RZ, 0xc0, !PT ;  /* 0x000002001b0a7812 */ /* 0x002fe400078ec0ff */
[C---:B------:R-:W-:Y:S02]  /*1ca0*/  LOP3.LUT R0, R7.reuse, 0x8, R0, 0xf8, !PT ;  /* 0x0000000807007812 */ /* 0x040fe400078ef800 */
[----:B--2---:R-:W-:Y:S02]  /*1cb0*/  LOP3.LUT R8, R7, 0x8, R6, 0xf8, !PT ;  /* 0x0000000807087812 */ /* 0x004fe400078ef806 */
[----:B------:R-:W-:Y:S02]  /*1cc0*/  LOP3.LUT R165, R10, 0x7c00, R165, 0xf8, !PT ;  /* 0x00007c000aa57812 */ /* 0x000fe400078ef8a5 */
[--C-:B------:R-:W-:Y:S02]  /*1cd0*/  LOP3.LUT R0, R0, 0x38, R5.reuse, 0x78, !PT ;  /* 0x0000003800007812 */ /* 0x100fe400078e7805 */
[----:B------:R-:W-:-:S02]  /*1ce0*/  LOP3.LUT R8, R8, 0x38, R5, 0x78, !PT ;  /* 0x0000003808087812 */ /* 0x000fc400078e7805 */
[----:B------:R-:W-:Y:S02]  /*1cf0*/  LOP3.LUT R5, R27, 0x400, RZ, 0xc0, !PT ;  /* 0x000004001b057812 */ /* 0x000fe400078ec0ff */
[----:B------:R-:W-:Y:S02]  /*1d00*/  LOP3.LUT R165, R165, R0, RZ, 0xfc, !PT ;  /* 0x00000000a5a57212 */ /* 0x000fe400078efcff */
[----:B------:R-:W-:Y:S02]  /*1d10*/  LEA R5, R8, R5, 0x1 ;  /* 0x0000000508057211 */ /* 0x000fe400078e08ff */
[----:B------:R-:W-:Y:S01]  /*1d20*/  R2P PR, R6, 0x6 ;  /* 0x0000000606007804 */ /* 0x000fe20000000000 */
[----:B------:R-:W-:Y:S01]  /*1d30*/  IMAD R165, R165, 0x2, R4 ;  /* 0x00000002a5a57824 */ /* 0x000fe200078e0204 */
[----:B------:R-:W-:Y:S02]  /*1d40*/  IADD3 R164, PT, PT, R4, R5, RZ ;  /* 0x0000000504a47210 */ /* 0x000fe40007ffe0ff */
[----:B------:R-:W-:-:S02]  /*1d50*/  MOV R5, 0x20 ;  /* 0x0000002000057802 */ /* 0x000fc40000000f00 */
[----:B------:R-:W-:Y:S01]  /*1d60*/  LDSM.16.M88.4 R40, [R165] ;  /* 0x00000000a528783b */ /* 0x000fe20000000200 */
[----:B------:R-:W-:Y:S02]  /*1d70*/  MOV R7, 0x40 ;  /* 0x0000004000077802 */ /* 0x000fe40000000f00 */
[----:B------:R-:W-:Y:S01]  /*1d80*/  SEL R5, R5, 0xffffffe0, !P1 ;  /* 0xffffffe005057807 */ /* 0x000fe20004800000 */
[----:B------:R-:W1:Y:S01]  /*1d90*/  LDSM.16.M88.4 R32, [R164+0x2000] ;  /* 0x00200000a420783b */ /* 0x000e620000000200 */
[----:B------:R-:W-:Y:S02]  /*1da0*/  SEL R7, R7, 0xffffffc0, !P2 ;  /* 0xffffffc007077807 */ /* 0x000fe40005000000 */
[CC--:B------:R-:W-:Y:S01]  /*1db0*/  IADD3 R159, PT, PT, R5.reuse, R164.reuse, RZ ;  /* 0x000000a4059f7210 */ /* 0x0c0fe20007ffe0ff */
[--C-:B------:R-:W-:Y:S01]  /*1dc0*/  IMAD.IADD R163, R5, 0x1, R165.reuse ;  /* 0x0000000105a37824 */ /* 0x100fe200078e02a5 */
[----:B------:R-:W2:Y:S01]  /*1dd0*/  LDSM.16.M88.4 R36, [R164+0x2800] ;  /* 0x00280000a424783b */ /* 0x000ea20000000200 */
[C---:B------:R-:W-:Y:S01]  /*1de0*/  IMAD.IADD R162, R7.reuse, 0x1, R165 ;  /* 0x0000000107a27824 */ /* 0x040fe200078e02a5 */
[----:B------:R-:W-:-:S02]  /*1df0*/  IADD3 R158, PT, PT, R7, R164, RZ ;  /* 0x000000a4079e7210 */ /* 0x000fc40007ffe0ff */
[----:B------:R-:W-:Y:S01]  /*1e00*/  LDSM.16.M88.4 R20, [R163] ;  /* 0x00000000a314783b */ /* 0x000fe20000000200 */
[----:B------:R-:W-:Y:S02]  /*1e10*/  ISETP.NE.AND P0, PT, R24, 0x1, PT ;  /* 0x000000011800780c */ /* 0x000fe40003f05270 */
[C---:B------:R-:W-:Y:S01]  /*1e20*/  IADD3 R161, PT, PT, R5.reuse, R162, RZ ;  /* 0x000000a205a17210 */ /* 0x040fe20007ffe0ff */
[----:B------:R-:W5:Y:S01]  /*1e30*/  LDSM.16.M88.4 R44, [R159+0x2000] ;  /* 0x002000009f2c783b */ /* 0x000f620000000200 */
[----:B------:R-:W-:Y:S01]  /*1e40*/  IMAD.IADD R157, R5, 0x1, R158 ;  /* 0x00000001059d7824 */ /* 0x000fe200078e029e */
[----:B------:R-:W-:Y:S02]  /*1e50*/  SHF.L.U64.HI R26, R92, 0x4, R93 ;  /* 0x000000045c1a7819 */ /* 0x000fe4000001025d */
[----:B---3--:R-:W-:Y:S01]  /*1e60*/  LDSM.16.M88.4 R12, [R162] ;  /* 0x00000000a20c783b */ /* 0x008fe20000000200 */
[C---:B------:R-:W-:Y:S02]  /*1e70*/  SHF.L.U64.HI R181, R72.reuse, 0x4, R73 ;  /* 0x0000000448b57819 */ /* 0x040fe40000010249 */
[----:B------:R-:W-:Y:S01]  /*1e80*/  SHF.L.U32 R180, R72, 0x4, RZ ;  /* 0x0000000448b47819 */ /* 0x000fe200000006ff */
[----:B------:R-:W3:Y:S04]  /*1e90*/  LDSM.16.M88.4 R56, [R158+0x2000] ;  /* 0x002000009e38783b */ /* 0x000ee80000000200 */
[----:B------:R-:W3:Y:S04]  /*1ea0*/  LDSM.16.M88.4 R16, [R159+0x2800] ;  /* 0x002800009f10783b */ /* 0x000ee80000000200 */
[----:B------:R-:W-:Y:S04]  /*1eb0*/  LDSM.16.M88.4 R8, [R161] ;  /* 0x00000000a108783b */ /* 0x000fe80000000200 */
[----:B------:R-:W3:Y:S04]  /*1ec0*/  LDSM.16.M88.4 R60, [R157+0x2000] ;  /* 0x002000009d3c783b */ /* 0x000ee80000000200 */
[----:B------:R-:W3:Y:S01]  /*1ed0*/  LDSM.16.M88.4 R76, [R158+0x2800] ;  /* 0x002800009e4c783b */ /* 0x000ee20000000200 */
[C---:B-1----:R-:W-:Y:S03]  /*1ee0*/  HMMA.16816.F32.BF16 R48, R40.reuse, R32, RZ ;  /* 0x000000202830723c */ /* 0x042fe600000418ff */
[----:B------:R-:W1:Y:S04]  /*1ef0*/  LDSM.16.M88.4 R64, [R164+0x3000] ;  /* 0x00300000a440783b */ /* 0x000e680000000200 */
[----:B------:R-:W-:Y:S01]  /*1f00*/  LDSM.16.M88.4 R68, [R158+0x3000] ;  /* 0x003000009e44783b */ /* 0x000fe20000000200 */
[C---:B------:R-:W-:Y:S08]  /*1f10*/  HMMA.16816.F32.BF16 R32, R40.reuse, R34, RZ ;  /* 0x000000222820723c */ /* 0x040ff000000418ff */
[----:B--2---:R-:W-:Y:S08]  /*1f20*/  HMMA.16816.F32.BF16 R52, R40, R36, RZ ;  /* 0x000000242834723c */ /* 0x004ff000000418ff */
[C---:B-----5:R-:W-:Y:S08]  /*1f30*/  HMMA.16816.F32.BF16 R48, R20.reuse, R44, R48 ;  /* 0x0000002c1430723c */ /* 0x060ff00000041830 */
[----:B------:R-:W-:Y:S01]  /*1f40*/  HMMA.16816.F32.BF16 R32, R20, R46, R32 ;  /* 0x0000002e1420723c */ /* 0x000fe20000041820 */
[----:B------:R-:W-:Y:S07]  /*1f50*/  LDSM.16.M88.4 R44, [R159+0x3000] ;  /* 0x003000009f2c783b */ /* 0x000fee0000000200 */
[----:B------:R-:W-:Y:S08]  /*1f60*/  HMMA.16816.F32.BF16 R36, R40, R38, RZ ;  /* 0x000000262824723c */ /* 0x000ff000000418ff */
[C---:B---3--:R-:W-:Y:S08]  /*1f70*/  HMMA.16816.F32.BF16 R48, R12.reuse, R56, R48 ;  /* 0x000000380c30723c */ /* 0x048ff00000041830 */
[----:B------:R-:W-:Y:S01]  /*1f80*/  HMMA.16816.F32.BF16 R32, R12, R58, R32 ;  /* 0x0000003a0c20723c */ /* 0x000fe20000041820 */
[----:B------:R-:W2:Y:S07]  /*1f90*/  LDSM.16.M88.4 R56, [R157+0x2800] ;  /* 0x002800009d38783b */ /* 0x000eae0000000200 */
[C---:B------:R-:W-:Y:S08]  /*1fa0*/  HMMA.16816.F32.BF16 R52, R20.reuse, R16, R52 ;  /* 0x000000101434723c */ /* 0x040ff00000041834 */
[----:B------:R-:W-:Y:S08]  /*1fb0*/  HMMA.16816.F32.BF16 R36, R20, R18, R36 ;  /* 0x000000121424723c */ /* 0x000ff00000041824 */
[----:B------:R-:W-:Y:S08]  /*1fc0*/  HMMA.16816.F32.BF16 R48, R8, R60, R48 ;  /* 0x0000003c0830723c */ /* 0x000ff00000041830 */
[----:B------:R-:W-:Y:S08]  /*1fd0*/  HMMA.16816.F32.BF16 R52, R12, R76, R52 ;  /* 0x0000004c0c34723c */ /* 0x000ff00000041834 */
[----:B-1----:R-:W-:Y:S08]  /*1fe0*/  HMMA.16816.F32.BF16 R16, R40, R64, RZ ;  /* 0x000000402810723c */ /* 0x002ff000000418ff */
[----:B------:R-:W-:Y:S01]  /*1ff0*/  HMMA.16816.F32.BF16 R32, R8, R62, R32 ;  /* 0x0000003e0820723c */ /* 0x000fe20000041820 */
[----:B------:R-:W-:Y:S07]  /*2000*/  LDSM.16.M88.4 R60, [R164+0x3800] ;  /* 0x00380000a43c783b */ /* 0x000fee0000000200 */
[----:B------:R-:W-:Y:S08]  /*2010*/  HMMA.16816.F32.BF16 R64, R40, R66, RZ ;  /* 0x000000422840723c */ /* 0x000ff000000418ff */
[----:B------:R-:W-:Y:S01]  /*2020*/  HMMA.16816.F32.BF16 R36, R12, R78, R36 ;  /* 0x0000004e0c24723c */ /* 0x000fe20000041824 */
[----:B------:R-:W-:Y:S07]  /*2030*/  LDSM.16.M88.4 R76, [R158+0x3800] ;  /* 0x003800009e4c783b */ /* 0x000fee0000000200 */
[----:B--2---:R-:W-:Y:S08]  /*2040*/  HMMA.16816.F32.BF16 R52, R8, R56, R52 ;  /* 0x000000380834723c */ /* 0x004ff00000041834 */
[C---:B------:R-:W-:Y:S08]  /*2050*/  HMMA.16816.F32.BF16 R16, R20.reuse, R44, R16 ;  /* 0x0000002c1410723c */ /* 0x040ff00000041810 */
[----:B------:R-:W-:Y:S01]  /*2060*/  HMMA.16816.F32.BF16 R64, R20, R46, R64 ;  /* 0x0000002e1440723c */ /* 0x000fe20000041840 */
[----:B------:R-:W1:Y:S07]  /*2070*/  LDSM.16.M88.4 R44, [R157+0x3000] ;  /* 0x003000009d2c783b */ /* 0x000e6e0000000200 */
[----:B------:R-:W-:Y:S01]  /*2080*/  HMMA.16816.F32.BF16 R36, R8, R58, R36 ;  /* 0x0000003a0824723c */ /* 0x000fe20000041824 */
[----:B------:R-:W2:Y:S07]  /*2090*/  LDSM.16.M88.4 R56, [R164+0x4000] ;  /* 0x00400000a438783b */ /* 0x000eae0000000200 */
[C---:B------:R-:W-:Y:S08]  /*20a0*/  HMMA.16816.F32.BF16 R16, R12.reuse, R68, R16 ;  /* 0x000000440c10723c */ /* 0x040ff00000041810 */
[----:B------:R-:W-:Y:S01]  /*20b0*/  HMMA.16816.F32.BF16 R64, R12, R70, R64 ;  /* 0x000000460c40723c */ /* 0x000fe20000041840 */
[----:B------:R-:W-:Y:S11]  /*20c0*/  LDSM.16.M88.4 R68, [R158+0x4000] ;  /* 0x004000009e44783b */ /* 0x000ff60000000200 */
[C---:B-1----:R-:W-:Y:S08]  /*20d0*/  HMMA.16816.F32.BF16 R16, R8.reuse, R44, R16 ;  /* 0x0000002c0810723c */ /* 0x042ff00000041810 */
[----:B------:R-:W-:Y:S01]  /*20e0*/  HMMA.16816.F32.BF16 R64, R8, R46, R64 ;  /* 0x0000002e0840723c */ /* 0x000fe20000041840 */
[----:B------:R-:W-:Y:S01]  /*20f0*/  LDSM.16.M88.4 R44, [R164+0x4800] ;  /* 0x00480000a42c783b */ /* 0x000fe20000000200 */
        /* <DEDUP_REMOVED lines=25> */
[-C--:B------:R-:W-:Y:S01]  /*2290*/  FMUL.FTZ R202, R66, R25.reuse ;  /* 0x0000001942ca7220 */ /* 0x080fe20000410000 */
[----:B------:R-:W-:-:S02]  /*22a0*/  FMUL.FTZ R192, R67, R25 ;  /* 0x0000001943c07220 */ /* 0x000fc40000410000 */
[----:B------:R-:W1:Y:S01]  /*22b0*/  MUFU.TANH R90, R52 ;  /* 0x00000034005a7308 */ /* 0x000e620000002400 */
[----:B---3--:R-:W3:Y:S07]  /*22c0*/  LDSM.16.M88.4 R48, [R159+0x3800] ;  /* 0x003800009f30783b */ /* 0x008eee0000000200 */
[----:B------:R2:W1:Y:S01]  /*22d0*/  MUFU.TANH R88, R53 ;  /* 0x0000003500587308 */ /* 0x0004620000002400 */
[C---:B-----5:R-:W-:Y:S07]  /*22e0*/  HMMA.16816.F32.BF16 R32, R40.reuse, R60, RZ ;  /* 0x0000003c2820723c */ /* 0x060fee00000418ff */
[----:B------:R5:W1:Y:S01]  /*22f0*/  MUFU.TANH R82, R36 ;  /* 0x0000002400527308 */ /* 0x000a620000002400 */
[C---:B------:R-:W-:Y:S07]  /*2300*/  HMMA.16816.F32.BF16 R60, R40.reuse, R62, RZ ;  /* 0x0000003e283c723c */ /* 0x040fee00000418ff */
[----:B------:R-:W1:Y:S01]  /*2310*/  MUFU.TANH R200, R16 ;  /* 0x0000001000c87308 */ /* 0x000e620000002400 */
[----:B--2---:R-:W2:Y:S07]  /*2320*/  LDSM.16.M88.4 R52, [R159+0x4000] ;  /* 0x004000009f34783b */ /* 0x004eae0000000200 */
[----:B------:R4:W1:Y:S01]  /*2330*/  MUFU.TANH R198, R17 ;  /* 0x0000001100c67308 */ /* 0x0008620000002400 */
[----:B-----5:R-:W-:Y:S07]  /*2340*/  HMMA.16816.F32.BF16 R36, R40, R56, RZ ;  /* 0x000000382824723c */ /* 0x020fee00000418ff */
[----:B------:R5:W1:Y:S01]  /*2350*/  MUFU.TANH R196, R64 ;  /* 0x0000004000c47308 */ /* 0x000a620000002400 */
[C---:B---3--:R-:W-:Y:S07]  /*2360*/  HMMA.16816.F32.BF16 R32, R20.reuse, R48, R32 ;  /* 0x000000301420723c */ /* 0x048fee0000041820 */
[----:B------:R-:W3:Y:S01]  /*2370*/  MUFU.TANH R81, R81 ;  /* 0x0000005100517308 */ /* 0x000ee20000002400 */
[----:B------:R-:W-:Y:S01]  /*2380*/  HMMA.16816.F32.BF16 R60, R20, R50, R60 ;  /* 0x00000032143c723c */ /* 0x000fe2000004183c */
[----:B------:R-:W1:Y:S04]  /*2390*/  LDSM.16.M88.4 R48, [R157+0x3800] ;  /* 0x003800009d30783b */ /* 0x000e680000000200 */
[----:B----4-:R-:W-:Y:S02]  /*23a0*/  LDSM.16.M88.4 R16, [R159+0x4800] ;  /* 0x004800009f10783b */ /* 0x010fe40000000200 */
[----:B------:R-:W4:Y:S01]  /*23b0*/  MUFU.TANH R156, R156 ;  /* 0x0000009c009c7308 */ /* 0x000f220000002400 */
[----:B------:R-:W-:Y:S07]  /*23c0*/  HMMA.16816.F32.BF16 R56, R40, R58, RZ ;  /* 0x0000003a2838723c */ /* 0x000fee00000418ff */
[----:B------:R-:W1:Y:S01]  /*23d0*/  MUFU.TANH R6, R6 ;  /* 0x0000000600067308 */ /* 0x000e620000002400 */
[----:B------:R-:W-:Y:S07]  /*23e0*/  HMMA.16816.F32.BF16 R32, R12, R76, R32 ;  /* 0x0000004c0c20723c */ /* 0x000fee0000041820 */
[----:B------:R-:W1:Y:S01]  /*23f0*/  MUFU.TANH R102, R102 ;  /* 0x0000006600667308 */ /* 0x000e620000002400 */
[C---:B--2---:R-:W-:Y:S07]  /*2400*/  HMMA.16816.F32.BF16 R36, R20.reuse, R52, R36 ;  /* 0x000000341424723c */ /* 0x044fee0000041824 */
[----:B------:R-:W2:Y:S01]  /*2410*/  MUFU.TANH R100, R100 ;  /* 0x0000006400647308 */ /* 0x000ea20000002400 */
[----:B------:R-:W-:Y:S01]  /*2420*/  HMMA.16816.F32.BF16 R56, R20, R54, R56 ;  /* 0x000000361438723c */ /* 0x000fe20000041838 */
[----:B------:R-:W3:Y:S06]  /*2430*/  LDSM.16.M88.4 R52, [R157+0x4000] ;  /* 0x004000009d34783b */ /* 0x000eec0000000200 */
[----:B------:R-:W2:Y:S01]  /*2440*/  MUFU.TANH R98, R98 ;  /* 0x0000006200627308 */ /* 0x000ea20000002400 */
[----:B------:R-:W-:Y:S01]  /*2450*/  HMMA.16816.F32.BF16 R60, R12, R78, R60 ;  /* 0x0000004e0c3c723c */ /* 0x000fe2000004183c */
[----:B------:R-:W-:Y:S06]  /*2460*/  LDSM.16.M88.4 R76, [R158+0x4800] ;  /* 0x004800009e4c783b */ /* 0x000fec0000000200 */
[----:B------:R-:W2:Y:S01]  /*2470*/  MUFU.TANH R96, R96 ;  /* 0x0000006000607308 */ /* 0x000ea20000002400 */
[----:B-1----:R-:W-:Y:S07]  /*2480*/  HMMA.16816.F32.BF16 R32, R8, R48, R32 ;  /* 0x000000300820723c */ /* 0x002fee0000041820 */
[----:B------:R-:W1:Y:S01]  /*2490*/  MUFU.TANH R80, R80 ;  /* 0x0000005000507308 */ /* 0x000e620000002400 */
[----:B------:R-:W-:Y:S07]  /*24a0*/  HMMA.16816.F32.BF16 R36, R12, R68, R36 ;  /* 0x000000440c24723c */ /* 0x000fee0000041824 */
[----:B------:R-:W1:Y:S01]  /*24b0*/  MUFU.TANH R206, R206 ;  /* 0x000000ce00ce7308 */ /* 0x000e620000002400 */
[----:B-----5:R-:W-:Y:S03]  /*24c0*/  HMMA.16816.F32.BF16 R64, R40, R44, RZ ;  /* 0x0000002c2840723c */ /* 0x020fe600000418ff */
[-C--:B------:R-:W-:Y:S01]  /*24d0*/  FMUL.FTZ R32, R32, R25.reuse ;  /* 0x0000001920207220 */ /* 0x080fe20000410000 */
[-C--:B------:R-:W-:Y:S01]  /*24e0*/  FMUL.FTZ R33, R33, R25.reuse ;  /* 0x0000001921217220 */ /* 0x080fe20000410000 */
[-C--:B------:R-:W-:Y:S01]  /*24f0*/  FMUL.FTZ R190, R34, R25.reuse ;  /* 0x0000001922be7220 */ /* 0x080fe20000410000 */
[-C--:B------:R-:W-:Y:S01]  /*2500*/  FMUL.FTZ R188, R35, R25.reuse ;  /* 0x0000001923bc7220 */ /* 0x080fe20000410000 */
[----:B------:R-:W1:Y:S01]  /*2510*/  MUFU.TANH R184, R32 ;  /* 0x0000002000b87308 */ /* 0x000e620000002400 */
[----:B------:R-:W-:Y:S01]  /*2520*/  HMMA.16816.F32.BF16 R60, R8, R50, R60 ;  /* 0x00000032083c723c */ /* 0x000fe2000004183c */
[----:B------:R-:W5:Y:S06]  /*2530*/  LDSM.16.M88.4 R48, [R164+0x5000] ;  /* 0x00500000a430783b */ /* 0x000f6c0000000200 */
        /* <DEDUP_REMOVED lines=8> */
[----:B------:R5:W3:Y:S01]  /*25c0*/  MUFU.TANH R152, R60 ;  /* 0x0000003c00987308 */ /* 0x000ae20000002400 */
[----:B------:R-:W-:Y:S01]  /*25d0*/  HMMA.16816.F32.BF16 R56, R12, R70, R56 ;  /* 0x000000460c38723c */ /* 0x000fe20000041838 */
[----:B----4-:R-:W4:Y:S04]  /*25e0*/  LDSM.16.M88.4 R32, [R159+0x5000] ;  /* 0x005000009f20783b */ /* 0x010f280000000200 */
[----:B------:R-:W-:Y:S02]  /*25f0*/  LDSM.16.M88.4 R68, [R164+0x5800] ;  /* 0x00580000a444783b */ /* 0x000fe40000000200 */
        /* <DEDUP_REMOVED lines=8> */
[----:B------:R-:W2:Y:S06]  /*2680*/  LDSM.16.M88.4 R16, [R157+0x4800] ;  /* 0x004800009d10783b */ /* 0x000eac0000000200 */
[----:B------:R3:W1:Y:S01]  /*2690*/  MUFU.TANH R136, R37 ;  /* 0x0000002500887308 */ /* 0x0006620000002400 */
[----:B------:R-:W-:Y:S01]  /*26a0*/  HMMA.16816.F32.BF16 R56, R8, R54, R56 ;  /* 0x000000360838723c */ /* 0x000fe20000041838 */
[----:B------:R-:W1:Y:S06]  /*26b0*/  LDSM.16.M88.4 R52, [R158+0x5000] ;  /* 0x005000009e34783b */ /* 0x000e6c0000000200 */
[----:B------:R-:W1:Y:S01]  /*26c0*/  MUFU.TANH R114, R114 ;  /* 0x0000007200727308 */ /* 0x000e620000002400 */
[----:B-----5:R-:W-:Y:S07]  /*26d0*/  HMMA.16816.F32.BF16 R60, R40, R48, RZ ;  /* 0x00000030283c723c */ /* 0x020fee00000418ff */
[----:B------:R-:W1:Y:S01]  /*26e0*/  MUFU.TANH R194, R194 ;  /* 0x000000c200c27308 */ /* 0x000e620000002400 */
[----:B------:R-:W-:Y:S01]  /*26f0*/  HMMA.16816.F32.BF16 R64, R12, R76, R64 ;  /* 0x0000004c0c40723c */ /* 0x000fe20000041840 */
[----:B---3--:R-:W3:Y:S02]  /*2700*/  LDSM.16.M88.4 R36, [R159+0x5800] ;  /* 0x005800009f24783b */ /* 0x008ee40000000200 */
[-C--:B------:R-:W-:Y:S01]  /*2710*/  FMUL.FTZ R56, R56, R25.reuse ;  /* 0x0000001938387220 */ /* 0x080fe20000410000 */
[-C--:B------:R-:W-:Y:S01]  /*2720*/  FMUL.FTZ R132, R57, R25.reuse ;  /* 0x0000001939847220 */ /* 0x080fe20000410000 */
[-C--:B------:R-:W-:Y:S01]  /*2730*/  FMUL.FTZ R142, R58, R25.reuse ;  /* 0x000000193a8e7220 */ /* 0x080fe20000410000 */
[-C--:B------:R-:W-:Y:S01]  /*2740*/  FMUL.FTZ R140, R59, R25.reuse ;  /* 0x000000193b8c7220 */ /* 0x080fe20000410000 */
[----:B------:R5:W1:Y:S01]  /*2750*/  MUFU.TANH R134, R56 ;  /* 0x0000003800867308 */ /* 0x000a620000002400 */
[----:B------:R-:W-:Y:S07]  /*2760*/  HMMA.16816.F32.BF16 R48, R40, R50, RZ ;  /* 0x000000322830723c */ /* 0x000fee00000418ff */
[----:B------:R-:W1:Y:S01]  /*2770*/  MUFU.TANH R202, R202 ;  /* 0x000000ca00ca7308 */ /* 0x000e620000002400 */
[----:B------:R-:W-:Y:S07]  /*2780*/  HMMA.16816.F32.BF16 R44, R12, R78, R44 ;  /* 0x0000004e0c2c723c */ /* 0x000fee000004182c */
[----:B------:R-:W1:Y:S01]  /*2790*/  MUFU.TANH R192, R192 ;  /* 0x000000c000c07308 */ /* 0x000e620000002400 */
[----:B----4-:R-:W-:Y:S07]  /*27a0*/  HMMA.16816.F32.BF16 R60, R20, R32, R60 ;  /* 0x00000020143c723c */ /* 0x010fee000004183c */
[----:B------:R-:W4:Y:S01]  /*27b0*/  MUFU.TANH R190, R190 ;  /* 0x000000be00be7308 */ /* 0x000f220000002400 */
[----:B--2---:R-:W-:Y:S07]  /*27c0*/  HMMA.16816.F32.BF16 R64, R8, R16, R64 ;  /* 0x000000100840723c */ /* 0x004fee0000041840 */
[----:B------:R-:W2:Y:S01]  /*27d0*/  MUFU.TANH R188, R188 ;  /* 0x000000bc00bc7308 */ /* 0x000ea20000002400 */
[----:B------:R-:W-:Y:S01]  /*27e0*/  HMMA.16816.F32.BF16 R48, R20, R34, R48 ;  /* 0x000000221430723c */ /* 0x000fe20000041830 */
[----:B------:R-:W4:Y:S06]  /*27f0*/  LDSM.16.M88.4 R32, [R157+0x5000] ;  /* 0x005000009d20783b */ /* 0x000f2c0000000200 */
[----:B------:R-:W1:Y:S01]  /*2800*/  MUFU.TANH R150, R150 ;  /* 0x0000009600967308 */ /* 0x000e620000002400 */
[----:B------:R-:W-:Y:S01]  /*2810*/  HMMA.16816.F32.BF16 R44, R8, R18, R44 ;  /* 0x00000012082c723c */ /* 0x000fe2000004182c */
[----:B------:R-:W2:Y:S02]  /*2820*/  LDSM.16.M88.4 R16, [R158+0x5800] ;  /* 0x005800009e10783b */ /* 0x000ea40000000200 */
[-C--:B------:R-:W-:Y:S01]  /*2830*/  FMUL.FTZ R66, R66, R25.reuse ;  /* 0x0000001942427220 */ /* 0x080fe20000410000 */
[-C--:B------:R-:W-:Y:S01]  /*2840*/  FMUL.FTZ R64, R64, R25.reuse ;  /* 0x0000001940407220 */ /* 0x080fe20000410000 */
[-C--:B------:R-:W-:Y:S01]  /*2850*/  FMUL.FTZ R65, R65, R25.reuse ;  /* 0x0000001941417220 */ /* 0x080fe20000410000 */
[-C--:B------:R-:W-:Y:S01]  /*2860*/  FMUL.FTZ R67, R67, R25.reuse ;  /* 0x0000001943437220 */ /* 0x080fe20000410000 */
[----:B------:R-:W2:Y:S01]  /*2870*/  MUFU.TANH R130, R66 ;  /* 0x0000004200827308 */ /* 0x000ea20000002400 */
[C---:B-----5:R-:W-:Y:S07]  /*2880*/  HMMA.16816.F32.BF16 R56, R40.reuse, R68, RZ ;  /* 0x000000442838723c */ /* 0x060fee00000418ff */
[----:B------:R-:W2:Y:S01]  /*2890*/  MUFU.TANH R126, R64 ;  /* 0x00000040007e7308 */ /* 0x000ea20000002400 */
[----:B------:R-:W-:Y:S03]  /*28a0*/  HMMA.16816.F32.BF16 R40, R40, R70, RZ ;  /* 0x000000462828723c */ /* 0x000fe600000418ff */
[-C--:B------:R-:W-:Y:S01]  /*28b0*/  FMUL.FTZ R46, R46, R25.reuse ;  /* 0x000000192e2e7220 */ /* 0x080fe20000410000 */
[-C--:B------:R-:W-:Y:S01]  /*28c0*/  FMUL.FTZ R44, R44, R25.reuse ;  /* 0x000000192c2c7220 */ /* 0x080fe20000410000 */
[-C--:B------:R-:W-:Y:S01]  /*28d0*/  FMUL.FTZ R45, R45, R25.reuse ;  /* 0x000000192d2d7220 */ /* 0x080fe20000410000 */
[----:B------:R-:W-:Y:S01]  /*28e0*/  FMUL.FTZ R47, R47, R25 ;  /* 0x000000192f2f7220 */ /* 0x000fe20000410000 */
[----:B------:R-:W2:Y:S01]  /*28f0*/  MUFU.TANH R122, R46 ;  /* 0x0000002e007a7308 */ /* 0x000ea20000002400 */
[C---:B-1----:R-:W-:Y:S07]  /*2900*/  HMMA.16816.F32.BF16 R60, R12.reuse, R52, R60 ;  /* 0x000000340c3c723c */ /* 0x042fee000004183c */
[----:B------:R-:W1:Y:S01]  /*2910*/  MUFU.TANH R186, R186 ;  /* 0x000000ba00ba7308 */ /* 0x000e620000002400 */
[----:B------:R-:W-:Y:S01]  /*2920*/  HMMA.16816.F32.BF16 R48, R12, R54, R48 ;  /* 0x000000360c30723c */ /* 0x000fe20000041830 */
[----:B------:R-:W5:Y:S01]  /*2930*/  LDSM.16.M88.4 R52, [R157+0x5800] ;  /* 0x005800009d34783b */ /* 0x000f620000000200 */
[----:B------:R-:W-:-:S05]  /*2940*/  DEPBAR.LE SB0, 0x0 ;  /* 0x000080000000791a */ /* 0x000fca0000000000 */
[----:B------:R-:W1:Y:S01]  /*2950*/  MUFU.TANH R148, R148 ;  /* 0x0000009400947308 */ /* 0x000e620000002400 */
[C---:B---3--:R-:W-:Y:S07]  /*2960*/  HMMA.16816.F32.BF16 R56, R20.reuse, R36, R56 ;  /* 0x000000241438723c */ /* 0x048fee0000041838 */
[----:B------:R-:W3:Y:S01]  /*2970*/  MUFU.TANH R146, R146 ;  /* 0x0000009200927308 */ /* 0x000ee20000002400 */
[----:B------:R-:W-:Y:S07]  /*2980*/  HMMA.16816.F32.BF16 R40, R20, R38, R40 ;  /* 0x000000261428723c */ /* 0x000fee0000041828 */
[----:B------:R-:W1:Y:S01]  /*2990*/  MUFU.TANH R144, R144 ;  /* 0x0000009000907308 */ /* 0x000e620000002400 */
[----:B----4-:R-:W-:Y:S07]  /*29a0*/  HMMA.16816.F32.BF16 R48, R8, R34, R48 ;  /* 0x000000220830723c */ /* 0x010fee0000041830 */
[----:B------:R-:W4:Y:S01]  /*29b0*/  MUFU.TANH R132, R132 ;  /* 0x0000008400847308 */ /* 0x000f220000002400 */
[C---:B--2---:R-:W-:Y:S07]  /*29c0*/  HMMA.16816.F32.BF16 R56, R12.reuse, R16, R56 ;  /* 0x000000100c38723c */ /* 0x044fee0000041838 */
[----:B------:R-:W2:Y:S01]  /*29d0*/  MUFU.TANH R142, R142 ;  /* 0x0000008e008e7308 */ /* 0x000ea20000002400 */
[----:B------:R-:W-:Y:S03]  /*29e0*/  HMMA.16816.F32.BF16 R12, R12, R18, R40 ;  /* 0x000000120c0c723c */ /* 0x000fe60000041828 */
[-C--:B------:R-:W-:Y:S01]  /*29f0*/  FMUL.FTZ R48, R48, R25.reuse ;  /* 0x0000001930307220 */ /* 0x080fe20000410000 */
[-C--:B------:R-:W-:Y:S01]  /*2a00*/  FMUL.FTZ R49, R49, R25.reuse ;  /* 0x0000001931317220 */ /* 0x080fe20000410000 */
[-C--:B------:R-:W-:Y:S01]  /*2a10*/  FMUL.FTZ R50, R50, R25.reuse ;  /* 0x0000001932327220 */ /* 0x080fe20000410000 */
[----:B------:R-:W-:Y:S01]  /*2a20*/  FMUL.FTZ R51, R51, R25 ;  /* 0x0000001933337220 */ /* 0x000fe20000410000 */
[----:B------:R3:W1:Y:S01]  /*2a30*/  MUFU.TANH R66, R48 ;  /* 0x0000003000427308 */ /* 0x0006620000002400 */
[C---:B------:R-:W-:Y:S07]  /*2a40*/  HMMA.16816.F32.BF16 R60, R8.reuse, R32, R60 ;  /* 0x00000020083c723c */ /* 0x040fee000004183c */
[----:B------:R-:W1:Y:S01]  /*2a50*/  MUFU.TANH R140, R140 ;  /* 0x0000008c008c7308 */ /* 0x000e620000002400 */
[C---:B-----5:R-:W-:Y:S07]  /*2a60*/  HMMA.16816.F32.BF16 R56, R8.reuse, R52, R56 ;  /* 0x000000340838723c */ /* 0x060fee0000041838 */
[----:B------:R1:W1:Y:S01]  /*2a70*/  MUFU.TANH R124, R65 ;  /* 0x00000041007c7308 */ /* 0x0002620000002400 */
[----:B------:R-:W-:Y:S01]  /*2a80*/  HMMA.16816.F32.BF16 R12, R8, R54, R12 ;  /* 0x00000036080c723c */ /* 0x000fe2000004180c */
[----:B------:R-:W-:-:S02]  /*2a90*/  LOP3.LUT R9, R0, 0x200, R27, 0xf8, !PT ;  /* 0x0000020000097812 */ /* 0x000fc400078ef81b */
[-C--:B------:R-:W-:Y:S01]  /*2aa0*/  FMUL.FTZ R62, R62, R25.reuse ;  /* 0x000000193e3e7220 */ /* 0x080fe20000410000 */
[-C--:B------:R-:W-:Y:S01]  /*2ab0*/  FMUL.FTZ R60, R60, R25.reuse ;  /* 0x000000193c3c7220 */ /* 0x080fe20000410000 */
[-C--:B------:R-:W-:Y:S01]  /*2ac0*/  FMUL.FTZ R61, R61, R25.reuse ;  /* 0x000000193d3d7220 */ /* 0x080fe20000410000 */
[-C--:B------:R-:W-:Y:S01]  /*2ad0*/  FMUL.FTZ R63, R63, R25.reuse ;  /* 0x000000193f3f7220 */ /* 0x080fe20000410000 */
[----:B------:R1:W1:Y:S04]  /*2ae0*/  MUFU.TANH R112, R62 ;  /* 0x0000003e00707308 */ /* 0x0002680000002400 */
[-C--:B------:R-:W-:Y:S01]  /*2af0*/  FMUL.FTZ R42, R56, R25.reuse ;  /* 0x00000019382a7220 */ /* 0x080fe20000410000 */
[-C--:B------:R-:W-:Y:S01]  /*2b00*/  FMUL.FTZ R34, R57, R25.reuse ;  /* 0x0000001939227220 */ /* 0x080fe20000410000 */
[-C--:B---3--:R-:W-:Y:S01]  /*2b10*/  FMUL.FTZ R48, R58, R25.reuse ;  /* 0x000000193a307220 */ /* 0x088fe20000410000 */
[-C--:B------:R-:W-:Y:S01]  /*2b20*/  FMUL.FTZ R46, R59, R25.reuse ;  /* 0x000000193b2e7220 */ /* 0x080fe20000410000 */
[----:B------:R3:W1:Y:S04]  /*2b30*/  MUFU.TANH R128, R67 ;  /* 0x0000004300807308 */ /* 0x0006680000002400 */
[-C--:B------:R-:W-:Y:S01]  /*2b40*/  FMUL.FTZ R12, R12, R25.reuse ;  /* 0x000000190c0c7220 */ /* 0x080fe20000410000 */
[-C--:B------:R-:W-:Y:S01]  /*2b50*/  FMUL.FTZ R13, R13, R25.reuse ;  /* 0x000000190d0d7220 */ /* 0x080fe20000410000 */
[-C--:B------:R-:W-:Y:S01]  /*2b60*/  FMUL.FTZ R14, R14, R25.reuse ;  /* 0x000000190e0e7220 */ /* 0x080fe20000410000 */
[----:B------:R-:W-:Y:S01]  /*2b70*/  FMUL.FTZ R15, R15, R25 ;  /* 0x000000190f0f7220 */ /* 0x000fe20000410000 */
[----:B------:R3:W1:Y:S01]  /*2b80*/  MUFU.TANH R120, R44 ;  /* 0x0000002c00787308 */ /* 0x0006620000002400 */
[----:B------:R-:W-:-:S07]  /*2b90*/  SHF.L.U32 R25, R92, 0x4, RZ ;  /* 0x000000045c197819 */ /* 0x000fce00000006ff */
        /* <DEDUP_REMOVED lines=17> */
[----:B--2-4-:R-:W-:Y:S05]  /*2cb0*/  @!P0 BRA `(.L_x_11269) ;  /* 0x0000000400948947 */ /* 0x014fea0003800000 */
        /* <DEDUP_REMOVED lines=13> */
.L_x_11271:
[----:B------:R-:W2:Y:S01]  /*2d90*/  LD.E R16, desc[UR4][R2.64+0x170] ;  /* 0x0001700402107980 */ /* 0x000ea2000c101900 */
[C---:B---3--:R-:W-:Y:S02]  /*2da0*/  LEA R13, R24.reuse, 0xffffff00, 0x7 ;  /* 0xffffff00180d7811 */ /* 0x048fe400078e38ff */
[----:B------:R-:W-:Y:S02]  /*2db0*/  LEA R15, R24, 0xffffff80, 0x7 ;  /* 0xffffff80180f7811 */ /* 0x000fe400078e38ff */
[----:B------:R-:W-:Y:S02]  /*2dc0*/  IABS R0, R13 ;  /* 0x0000000d00007213 */ /* 0x000fe40000000000 */
[----:B------:R-:W-:Y:S02]  /*2dd0*/  IABS R8, R15 ;  /* 0x0000000f00087213 */ /* 0x000fe40000000000 */
[-C--:B--2---:R-:W-:Y:S02]  /*2de0*/  IABS R10, R16.reuse ;  /* 0x00000010000a7213 */ /* 0x084fe40000000000 */
[----:B------:R-:W-:-:S02]  /*2df0*/  IABS R11, R16 ;  /* 0x00000010000b7213 */ /* 0x000fc40000000000 */
        /* <DEDUP_REMOVED lines=54> */
.L_x_11272:
[----:B------:R-:W-:Y:S05]  /*3160*/  BSYNC.RECONVERGENT B0 ;  /* 0x0000000000007941 */ /* 0x000fea0003800200 */
.L_x_11270:
        /* <DEDUP_REMOVED lines=9> */
[----:B---3--:R-:W-:-:S04]  /*3200*/  IADD3 R14, P1, PT, R16, R168, RZ ;  /* 0x000000a8100e7210 */ /* 0x008fc80007f3e0ff */
        /* <DEDUP_REMOVED lines=16> */
.L_x_11269:
[----:B------:R-:W-:Y:S05]  /*3310*/  BSYNC.RECONVERGENT B1 ;  /* 0x0000000000017941 */ /* 0x000fea0003800200 */
.L_x_11268:
[----:B------:R-:W4:Y:S01]  /*3320*/  LD.E R30, desc[UR4][R2.64+0xdc] ;  /* 0x0000dc04021e7980 */ /* 0x000f22000c101900 */
[----:B--2---:R-:W-:Y:S02]  /*3330*/  FMNMX3.FTZ R11, R81, R156, R102, !PT ;  /* 0x0000009c510b7276 */ /* 0x004fe40007810066 */
[----:B---3--:R-:W-:Y:S02]  /*3340*/  FMNMX3.FTZ R13, R75, R86, R84, !PT ;  /* 0x000000564b0d7276 */ /* 0x008fe40007810054 */
        /* <DEDUP_REMOVED lines=31> */
[----:B------:R-:W1:Y:S04]  /*3540*/  SHFL.BFLY PT, R13, R10, 0x2, 0x1f ;  /* 0x0c401f000a0d7f89 */ /* 0x000e6800000e0000 */
[----:B------:R-:W2:Y:S04]  /*3550*/  SHFL.BFLY PT, R11, R8, 0x2, 0x1f ;  /* 0x0c401f00080b7f89 */ /* 0x000ea800000e0000 */
        /* <DEDUP_REMOVED lines=9> */
[----:B----4-:R-:W-:-:S02]  /*35f0*/  FMUL.FTZ R27, R30, R0 ;  /* 0x000000001e1b7220 */ /* 0x010fc40000410000 */
[----:B------:R-:W-:-:S03]  /*3600*/  FMUL.FTZ R35, R30, R36 ;  /* 0x000000241e237220 */ /* 0x000fc60000410000 */
[----:B------:R-:W-:Y:S02]  /*3610*/  FSEL R27, R27, RZ, P1 ;  /* 0x000000ff1b1b7208 */ /* 0x000fe40000800000 */
[----:B------:R-:W-:-:S03]  /*3620*/  FSETP.NEU.FTZ.AND P1, PT, R36, -INF , PT ;  /* 0xff8000002400780b */ /* 0x000fc60003f3d000 */
[-CC-:B------:R-:W-:Y:S01]  /*3630*/  FFMA.FTZ R51, R156, R30.reuse, -R27.reuse ;  /* 0x0000001e9c337223 */ /* 0x180fe2000001081b */
[----:B------:R-:W-:Y:S01]  /*3640*/  FSEL R35, R35, RZ, P1 ;  /* 0x000000ff23237208 */ /* 0x000fe20000800000 */
[--C-:B------:R-:W-:Y:S01]  /*3650*/  FFMA.FTZ R54, R102, R30, -R27.reuse ;  /* 0x0000001e66367223 */ /* 0x100fe2000001081b */
[----:B------:R-:W-:Y:S01]  /*3660*/  IADD3 R156, PT, PT, R5, R160, RZ ;  /* 0x000000a0059c7210 */ /* 0x000fe20007ffe0ff */
[----:B------:R-:W-:Y:S01]  /*3670*/  FFMA.FTZ R45, R100, R30, -R27 ;  /* 0x0000001e642d7223 */ /* 0x000fe2000001081b */
[----:B------:R-:W-:Y:S01]  /*3680*/  IADD3 R102, PT, PT, R7, R160, RZ ;  /* 0x000000a007667210 */ /* 0x000fe20007ffe0ff */
[-CC-:B------:R-:W-:Y:S01]  /*3690*/  FFMA.FTZ R49, R86, R30.reuse, -R35.reuse ;  /* 0x0000001e56317223 */ /* 0x180fe20000010823 */
[-CC-:B------:R-:W-:Y:S01]  /*36a0*/  FFMA.FTZ R56, R84, R30.reuse, -R35.reuse ;  /* 0x0000001e54387223 */ /* 0x180fe20000010823 */
[----:B------:R-:W-:Y:S01]  /*36b0*/  FFMA.FTZ R47, R6, R30, -R35 ;  /* 0x0000001e062f7223 */ /* 0x000fe20000010823 */
[----:B------:R-:W1:Y:S01]  /*36c0*/  LDSM.16.MT88.4 R84, [R156+0x6000] ;  /* 0x006000009c54783b */ /* 0x000e620000004200 */
[----:B------:R-:W-:Y:S01]  /*36d0*/  IADD3 R100, PT, PT, R5, R102, RZ ;  /* 0x0000006605647210 */ /* 0x000fe20007ffe0ff */
[-C--:B------:R-:W-:Y:S01]  /*36e0*/  FFMA.FTZ R60, R81, R30.reuse, -R27 ;  /* 0x0000001e513c7223 */ /* 0x080fe2000001081b */
        /* <DEDUP_REMOVED lines=13> */
[----:B------:R-:W5:Y:S01]  /*37c0*/  LDSM.16.MT88.4 R12, [R102+0x6800] ;  /* 0x00680000660c783b */ /* 0x000f620000004200 */
[----:B------:R-:W4:Y:S01]  /*37d0*/  MUFU.EX2 R45, R45 ;  /* 0x0000002d002d7308 */ /* 0x000f220000000800 */
[-C--:B------:R-:W-:Y:S01]  /*37e0*/  FFMA.FTZ R38, R80, R30.reuse, -R35 ;  /* 0x0000001e50267223 */ /* 0x080fe20000010823 */
[-CC-:B------:R-:W-:Y:S01]  /*37f0*/  FFMA.FTZ R37, R74, R30.reuse, -R27.reuse ;  /* 0x0000001e4a257223 */ /* 0x180fe2000001081b */
[----:B------:R-:W5:Y:S01]  /*3800*/  LDSM.16.MT88.4 R8, [R100+0x6800] ;  /* 0x006800006408783b */ /* 0x000f620000004200 */
[----:B------:R-:W-:Y:S01]  /*3810*/  MUFU.EX2 R58, R58 ;  /* 0x0000003a003a7308 */ /* 0x000fe20000000800 */
[--C-:B------:R-:W-:Y:S01]  /*3820*/  FFMA.FTZ R53, R114, R30, -R27.reuse ;  /* 0x0000001e72357223 */ /* 0x100fe2000001081b */
[----:B----4-:R-:W-:Y:S01]  /*3830*/  F2FP.BF16.F32.PACK_AB R69, R51, R60 ;  /* 0x0000003c3345723e */ /* 0x010fe200000010ff */
[-C--:B------:R-:W-:Y:S01]  /*3840*/  FFMA.FTZ R55, R202, R30.reuse, -R27 ;  /* 0x0000001eca377223 */ /* 0x080fe2000001081b */
[----:B------:R-:W4:Y:S01]  /*3850*/  MUFU.EX2 R49, R49 ;  /* 0x0000003100317308 */ /* 0x000f220000000800 */
[-CC-:B------:R-:W-:Y:S01]  /*3860*/  FFMA.FTZ R59, R198, R30.reuse, -R35.reuse ;  /* 0x0000001ec63b7223 */ /* 0x180fe20000010823 */
[-C--:B------:R-:W-:Y:S01]  /*3870*/  FFMA.FTZ R57, R194, R30.reuse, -R35 ;  /* 0x0000001ec2397223 */ /* 0x080fe20000010823 */
[-CC-:B------:R-:W-:Y:S01]  /*3880*/  FFMA.FTZ R192, R192, R30.reuse, -R27.reuse ;  /* 0x0000001ec0c07223 */ /* 0x180fe2000001081b */
[----:B------:R-:W-:Y:S01]  /*3890*/  MUFU.EX2 R56, R56 ;  /* 0x0000003800387308 */ /* 0x000fe20000000800 */
[----:B------:R-:W-:Y:S01]  /*38a0*/  FFMA.FTZ R204, R204, R30, -R27 ;  /* 0x0000001ecccc7223 */ /* 0x000fe2000001081b */
[----:B------:R-:W-:Y:S01]  /*38b0*/  F2FP.BF16.F32.PACK_AB R71, R45, R54 ;  /* 0x000000362d47723e */ /* 0x000fe200000010ff */
[-CC-:B------:R-:W-:Y:S01]  /*38c0*/  FFMA.FTZ R200, R200, R30.reuse, -R35.reuse ;  /* 0x0000001ec8c87223 */ /* 0x180fe20000010823 */
[----:B------:R-:W1:Y:S01]  /*38d0*/  MUFU.EX2 R47, R47 ;  /* 0x0000002f002f7308 */ /* 0x000e620000000800 */
[-C--:B------:R-:W-:Y:S01]  /*38e0*/  FFMA.FTZ R196, R196, R30.reuse, -R35 ;  /* 0x0000001ec4c47223 */ /* 0x080fe20000010823 */
        /* <DEDUP_REMOVED lines=8> */
[-CC-:B------:R-:W-:Y:S01]  /*3970*/  FFMA.FTZ R148, R148, R30.reuse, -R27.reuse ;  /* 0x0000001e94947223 */ /* 0x180fe2000001081b */
[-C--:B------:R-:W-:Y:S01]  /*3980*/  FFMA.FTZ R190, R190, R30.reuse, -R27 ;  /* 0x0000001ebebe7223 */ /* 0x080fe2000001081b */
        /* <DEDUP_REMOVED lines=12> */
[----:B------:R-:W-:Y:S01]  /*3a50*/  MUFU.EX2 R39, R39 ;  /* 0x0000002700277308 */ /* 0x000fe20000000800 */
[-CC-:B------:R-:W-:Y:S01]  /*3a60*/  FFMA.FTZ R136, R136, R30.reuse, -R35.reuse ;  /* 0x0000001e88887223 */ /* 0x180fe20000010823 */
[-C--:B------:R-:W-:Y:S01]  /*3a70*/  FFMA.FTZ R109, R134, R30.reuse, -R35 ;  /* 0x0000001e866d7223 */ /* 0x080fe20000010823 */
[-C--:B------:R-:W-:Y:S01]  /*3a80*/  FFMA.FTZ R111, R116, R30.reuse, -R27 ;  /* 0x0000001e746f7223 */ /* 0x080fe2000001081b */
[----:B------:R-:W4:Y:S01]  /*3a90*/  MUFU.EX2 R38, R38 ;  /* 0x0000002600267308 */ /* 0x000f220000000800 */
[C---:B------:R-:W-:Y:S01]  /*3aa0*/  HMMA.16816.F32.BF16 R84, R68.reuse, R86, RZ ;  /* 0x000000564454723c */ /* 0x040fe200000418ff */
[-CC-:B------:R-:W-:Y:S01]  /*3ab0*/  FFMA.FTZ R124, R124, R30.reuse, -R35.reuse ;  /* 0x0000001e7c7c7223 */ /* 0x180fe20000010823 */
[-C--:B------:R-:W-:Y:S01]  /*3ac0*/  FFMA.FTZ R118, R118, R30.reuse, -R35 ;  /* 0x0000001e76767223 */ /* 0x080fe20000010823 */
[----:B------:R-:W5:Y:S01]  /*3ad0*/  MUFU.EX2 R37, R37 ;  /* 0x0000002500257308 */ /* 0x000f620000000800 */
        /* <DEDUP_REMOVED lines=18> */
[----:B------:R-:W-:Y:S01]  /*3c00*/  FADD.FTZ R47, R47, R56 ;  /* 0x000000382f2f7221 */ /* 0x000fe20000010000 */
[----:B------:R-:W2:Y:S01]  /*3c10*/  MUFU.EX2 R59, R59 ;  /* 0x0000003b003b7308 */ /* 0x000ea20000000800 */
[----:B------:R-:W-:Y:S01]  /*3c20*/  HMMA.16816.F32.BF16 R96, R68, R92, RZ ;  /* 0x0000005c4460723c */ /* 0x000fe200000418ff */
[-C--:B------:R-:W-:Y:S01]  /*3c30*/  FFMA.FTZ R42, R42, R30.reuse, -R35 ;  /* 0x0000001e2a2a7223 */ /* 0x080fe20000010823 */
[-CC-:B------:R-:W-:Y:S01]  /*3c40*/  FFMA.FTZ R48, R48, R30.reuse, -R27.reuse ;  /* 0x0000001e30307223 */ /* 0x180fe2000001081b */
[----:B------:R-:W-:Y:S01]  /*3c50*/  MUFU.EX2 R194, R196 ;  /* 0x000000c400c27308 */ /* 0x000fe20000000800 */
[----:B------:R-:W-:-:S03]  /*3c60*/  FFMA.FTZ R46, R46, R30, -R27 ;  /* 0x0000001e2e2e7223 */ /* 0x000fc6000001081b */
[----:B------:R-:W2:Y:S01]  /*3c70*/  MUFU.EX2 R57, R57 ;  /* 0x0000003900397308 */ /* 0x000ea20000000800 */
[C---:B------:R-:W-:Y:S03]  /*3c80*/  HMMA.16816.F32.BF16 R92, R68.reuse, R94, RZ ;  /* 0x0000005e445c723c */ /* 0x040fe600000418ff */
[----:B------:R-:W2:Y:S04]  /*3c90*/  MUFU.EX2 R192, R192 ;  /* 0x000000c000c07308 */ /* 0x000ea80000000800 */
[----:B------:R2:W-:Y:S01]  /*3ca0*/  MUFU.EX2 R188, R190 ;  /* 0x000000be00bc7308 */ /* 0x0005e20000000800 */
[----:B---3--:R-:W-:Y:S01]  /*3cb0*/  HMMA.16816.F32.BF16 R72, R68, R4, RZ ;  /* 0x000000044448723c */ /* 0x008fe200000418ff */
[----:B-1----:R-:W-:-:S02]  /*3cc0*/  F2FP.BF16.F32.PACK_AB R4, R43, R50 ;  /* 0x000000322b04723e */ /* 0x002fc400000010ff */
[----:B------:R-:W-:Y:S01]  /*3cd0*/  F2FP.BF16.F32.PACK_AB R5, R41, R52 ;  /* 0x000000342905723e */ /* 0x000fe200000010ff */
[----:B------:R-:W-:Y:S01]  /*3ce0*/  MUFU.EX2 R61, R61 ;  /* 0x0000003d003d7308 */ /* 0x000fe20000000800 */
[----:B------:R-:W-:Y:S01]  /*3cf0*/  FADD.FTZ R52, R52, R45 ;  /* 0x0000002d34347221 */ /* 0x000fe20000010000 */
[--C-:B------:R-:W-:Y:S02]  /*3d00*/  FFMA.FTZ R45, R40, R30, -R27.reuse ;  /* 0x0000001e282d7223 */ /* 0x100fe4000001081b */
[----:B------:R-:W-:Y:S01]  /*3d10*/  HMMA.16816.F32.BF16 R68, R68, R6, RZ ;  /* 0x000000064444723c */ /* 0x000fe200000418ff */
[----:B----4-:R-:W-:Y:S01]  /*3d20*/  F2FP.BF16.F32.PACK_AB R6, R38, R39 ;  /* 0x000000272606723e */ /* 0x010fe200000010ff */
[----:B------:R-:W-:Y:S01]  /*3d30*/  MUFU.EX2 R63, R63 ;  /* 0x0000003f003f7308 */ /* 0x000fe20000000800 */
[----:B-----5:R-:W-:Y:S01]  /*3d40*/  F2FP.BF16.F32.PACK_AB R7, R37, R44 ;  /* 0x0000002c2507723e */ /* 0x020fe200000010ff */
[----:B--2---:R-:W-:Y:S02]  /*3d50*/  FFMA.FTZ R190, R32, R30, -R27 ;  /* 0x0000001e20be7223 */ /* 0x004fe4000001081b */
[----:B------:R-:W-:Y:S04]  /*3d60*/  MUFU.EX2 R67, R67 ;  /* 0x0000004300437308 */ /* 0x000fe80000000800 */
[C---:B------:R-:W-:Y:S01]  /*3d70*/  HMMA.16816.F32.BF16 R88, R4.reuse, R16, R88 ;  /* 0x000000100458723c */ /* 0x040fe20000041858 */
[----:B------:R-:W1:Y:S04]  /*3d80*/  MUFU.EX2 R152, R154 ;  /* 0x0000009a00987308 */ /* 0x000e680000000800 */
[----:B------:R-:W-:Y:S03]  /*3d90*/  MUFU.EX2 R65, R65 ;  /* 0x0000004100417308 */ /* 0x000fe60000000800 */
[C---:B------:R-:W-:Y:S01]  /*3da0*/  HMMA.16816.F32.BF16 R84, R4.reuse, R18, R84 ;  /* 0x000000120454723c */ /* 0x040fe20000041854 */
[----:B------:R-:W2:Y:S01]  /*3db0*/  LDSM.16.MT88.4 R16, [R156+0x7000] ;  /* 0x007000009c10783b */ /* 0x000ea20000004200 */
[----:B------:R-:W3:Y:S04]  /*3dc0*/  MUFU.EX2 R150, R150 ;  /* 0x0000009600967308 */ /* 0x000ee80000000800 */
[----:B------:R-:W4:Y:S02]  /*3dd0*/  MUFU.EX2 R148, R148 ;  /* 0x0000009400947308 */ /* 0x000f240000000800 */
[C---:B------:R-:W-:Y:S02]  /*3de0*/  HMMA.16816.F32.BF16 R80, R4.reuse, R12, R80 ;  /* 0x0000000c0450723c */ /* 0x040fe40000041850 */
[----:B------:R-:W-:Y:S04]  /*3df0*/  MUFU.EX2 R101, R101 ;  /* 0x0000006500657308 */ /* 0x000fe80000000800 */
[----:B------:R-:W-:Y:S02]  /*3e00*/  MUFU.EX2 R142, R144 ;  /* 0x00000090008e7308 */ /* 0x000fe40000000800 */
[C---:B------:R-:W-:Y:S01]  /*3e10*/  HMMA.16816.F32.BF16 R76, R4.reuse, R14, R76 ;  /* 0x0000000e044c723c */ /* 0x040fe2000004184c */
[----:B------:R-:W5:Y:S01]  /*3e20*/  LDSM.16.MT88.4 R12, [R102+0x7000] ;  /* 0x00700000660c783b */ /* 0x000f620000004200 */
[----:B------:R-:W-:Y:S04]  /*3e30*/  MUFU.EX2 R103, R103 ;  /* 0x0000006700677308 */ /* 0x000fe80000000800 */
[----:B------:R-:W-:Y:S02]  /*3e40*/  MUFU.EX2 R138, R140 ;  /* 0x0000008c008a7308 */ /* 0x000fe40000000800 */
[C---:B------:R-:W-:Y:S02]  /*3e50*/  HMMA.16816.F32.BF16 R96, R4.reuse, R20, R96 ;  /* 0x000000140460723c */ /* 0x040fe40000041860 */
[----:B------:R-:W-:Y:S04]  /*3e60*/  MUFU.EX2 R107, R107 ;  /* 0x0000006b006b7308 */ /* 0x000fe80000000800 */
[----:B------:R-:W4:Y:S02]  /*3e70*/  MUFU.EX2 R134, R136 ;  /* 0x0000008800867308 */ /* 0x000f240000000800 */
[C---:B------:R-:W-:Y:S01]  /*3e80*/  HMMA.16816.F32.BF16 R92, R4.reuse, R22, R92 ;  /* 0x00000016045c723c */ /* 0x040fe2000004185c */
[----:B------:R-:W1:Y:S01]  /*3e90*/  LDSM.16.MT88.4 R20, [R160+0x7000] ;  /* 0x00700000a014783b */ /* 0x000e620000004200 */
[----:B------:R3:W-:Y:S04]  /*3ea0*/  MUFU.EX2 R132, R109 ;  /* 0x0000006d00847308 */ /* 0x0007e80000000800 */
[----:B------:R-:W4:Y:S02]  /*3eb0*/  MUFU.EX2 R105, R105 ;  /* 0x0000006900697308 */ /* 0x000f240000000800 */
[C---:B------:R-:W-:Y:S02]  /*3ec0*/  HMMA.16816.F32.BF16 R72, R4.reuse, R8, R72 ;  /* 0x000000080448723c */ /* 0x040fe40000041848 */
[----:B------:R-:W-:Y:S04]  /*3ed0*/  MUFU.EX2 R116, R118 ;  /* 0x0000007600747308 */ /* 0x000fe80000000800 */
[----:B------:R-:W-:Y:S02]  /*3ee0*/  MUFU.EX2 R111, R111 ;  /* 0x0000006f006f7308 */ /* 0x000fe40000000800 */
[----:B------:R-:W-:Y:S01]  /*3ef0*/  HMMA.16816.F32.BF16 R68, R4, R10, R68 ;  /* 0x0000000a0444723c */ /* 0x000fe20000041844 */
[----:B------:R-:W4:Y:S01]  /*3f00*/  LDSM.16.MT88.4 R8, [R100+0x7000] ;  /* 0x007000006408783b */ /* 0x000f220000004200 */
[----:B------:R-:W-:Y:S01]  /*3f10*/  F2FP.BF16.F32.PACK_AB R4, R59, R198 ;  /* 0x000000c63b04723e */ /* 0x000fe200000010ff */
[----:B---3--:R-:W-:Y:S01]  /*3f20*/  FFMA.FTZ R109, R120, R30, -R35 ;  /* 0x0000001e786d7223 */ /* 0x008fe20000010823 */
[----:B------:R-:W-:Y:S01]  /*3f30*/  F2FP.BF16.F32.PACK_AB R5, R53, R114 ;  /* 0x000000723505723e */ /* 0x000fe200000010ff */
[----:B------:R-:W-:Y:S01]  /*3f40*/  MUFU.EX2 R120, R124 ;  /* 0x0000007c00787308 */ /* 0x000fe20000000800 */
[----:B------:R-:W-:-:S02]  /*3f50*/  F2FP.BF16.F32.PACK_AB R6, R57, R194 ;  /* 0x000000c23906723e */ /* 0x000fc400000010ff */
[----:B------:R-:W-:Y:S01]  /*3f60*/  F2FP.BF16.F32.PACK_AB R7, R192, R55 ;  /* 0x00000037c007723e */ /* 0x000fe200000010ff */
[----:B------:R-:W3:Y:S04]  /*3f70*/  MUFU.EX2 R109, R109 ;  /* 0x0000006d006d7308 */ /* 0x000ee80000000800 */
[----:B------:R-:W-:Y:S02]  /*3f80*/  MUFU.EX2 R113, R113 ;  /* 0x0000007100717308 */ /* 0x000fe40000000800 */
        /* <DEDUP_REMOVED lines=10> */
[C---:B------:R-:W-:Y:S01]  /*4030*/  HMMA.16816.F32.BF16 R76, R4.reuse, R14, R76 ;  /* 0x0000000e044c723c */ /* 0x040fe2000004184c */
[----:B------:R-:W5:Y:S01]  /*4040*/  LDSM.16.MT88.4 R12, [R102+0x7800] ;  /* 0x00780000660c783b */ /* 0x000f620000004200 */
[----:B------:R-:W-:Y:S06]  /*4050*/  MUFU.EX2 R190, R190 ;  /* 0x000000be00be7308 */ /* 0x000fec0000000800 */
[C---:B-1----:R-:W-:Y:S08]  /*4060*/  HMMA.16816.F32.BF16 R96, R4.reuse, R20, R96 ;  /* 0x000000140460723c */ /* 0x042ff00000041860 */
[C---:B------:R-:W-:Y:S01]  /*4070*/  HMMA.16816.F32.BF16 R92, R4.reuse, R22, R92 ;  /* 0x00000016045c723c */ /* 0x040fe2000004185c */
[----:B------:R-:W1:Y:S07]  /*4080*/  LDSM.16.MT88.4 R20, [R160+0x7800] ;  /* 0x00780000a014783b */ /* 0x000e6e0000004200 */
[C---:B----4-:R-:W-:Y:S08]  /*4090*/  HMMA.16816.F32.BF16 R72, R4.reuse, R8, R72 ;  /* 0x000000080448723c */ /* 0x050ff00000041848 */
[----:B------:R-:W-:Y:S01]  /*40a0*/  HMMA.16816.F32.BF16 R68, R4, R10, R68 ;  /* 0x0000000a0444723c */ /* 0x000fe20000041844 */
[----:B------:R-:W4:Y:S01]  /*40b0*/  LDSM.16.MT88.4 R8, [R100+0x7800] ;  /* 0x007800006408783b */ /* 0x000f220000004200 */
[----:B------:R-:W-:-:S02]  /*40c0*/  F2FP.BF16.F32.PACK_AB R4, R152, R67 ;  /* 0x000000439804723e */ /* 0x000fc400000010ff */
        /* <DEDUP_REMOVED lines=25> */
[----:B-1----:R-:W-:Y:S01]  /*4260*/  HMMA.16816.F32.BF16 R96, R4, R20, R96 ;  /* 0x000000140460723c */ /* 0x002fe20000041860 */
[-CC-:B------:R-:W-:Y:S01]  /*4270*/  FFMA.FTZ R21, R130, R30.reuse, -R27.reuse ;  /* 0x0000001e82157223 */ /* 0x180fe2000001081b */
[----:B------:R-:W-:-:S05]  /*4280*/  FFMA.FTZ R20, R122, R30, -R27 ;  /* 0x0000001e7a147223 */ /* 0x000fca000001081b */
[----:B------:R-:W-:Y:S01]  /*4290*/  MUFU.EX2 R21, R21 ;  /* 0x0000001500157308 */ /* 0x000fe20000000800 */
[C---:B------:R-:W-:Y:S01]  /*42a0*/  HMMA.16816.F32.BF16 R92, R4.reuse, R22, R92 ;  /* 0x00000016045c723c */ /* 0x040fe2000004185c */
[-C--:B------:R-:W-:Y:S01]  /*42b0*/  FFMA.FTZ R22, R128, R30.reuse, -R27 ;  /* 0x0000001e80167223 */ /* 0x080fe2000001081b */
[----:B------:R-:W-:Y:S01]  /*42c0*/  FFMA.FTZ R23, R126, R30, -R35 ;  /* 0x0000001e7e177223 */ /* 0x000fe20000010823 */
[----:B------:R-:W1:Y:S04]  /*42d0*/  MUFU.EX2 R20, R20 ;  /* 0x0000001400147308 */ /* 0x000e680000000800 */
[----:B------:R-:W2:Y:S01]  /*42e0*/  MUFU.EX2 R22, R22 ;  /* 0x0000001600167308 */ /* 0x000ea20000000800 */
[C---:B----4-:R-:W-:Y:S03]  /*42f0*/  HMMA.16816.F32.BF16 R72, R4.reuse, R8, R72 ;  /* 0x000000080448723c */ /* 0x050fe60000041848 */
[----:B------:R-:W4:Y:S05]  /*4300*/  MUFU.EX2 R23, R23 ;  /* 0x0000001700177308 */ /* 0x000f2a0000000800 */
[----:B------:R-:W-:Y:S01]  /*4310*/  HMMA.16816.F32.BF16 R68, R4, R10, R68 ;  /* 0x0000000a0444723c */ /* 0x000fe20000041844 */
[----:B------:R-:W5:Y:S01]  /*4320*/  LDSM.16.MT88.4 R8, [R102+0x8800] ;  /* 0x008800006608783b */ /* 0x000f620000004200 */
[----:B---3--:R-:W-:-:S02]  /*4330*/  F2FP.BF16.F32.PACK_AB R6, R116, R109 ;  /* 0x0000006d7406723e */ /* 0x008fc400000010ff */
[----:B-1----:R-:W-:Y:S02]  /*4340*/  F2FP.BF16.F32.PACK_AB R7, R111, R20 ;  /* 0x000000146f07723e */ /* 0x002fe400000010ff */
[----:B--2---:R-:W-:Y:S02]  /*4350*/  F2FP.BF16.F32.PACK_AB R5, R22, R21 ;  /* 0x000000151605723e */ /* 0x004fe400000010ff */
[----:B----4-:R-:W-:-:S07]  /*4360*/  F2FP.BF16.F32.PACK_AB R4, R120, R23 ;  /* 0x000000177804723e */ /* 0x010fce00000010ff */
[C---:B------:R-:W-:Y:S08]  /*4370*/  HMMA.16816.F32.BF16 R96, R4.reuse, R16, R96 ;  /* 0x000000100460723c */ /* 0x040ff00000041860 */
[C---:B------:R-:W-:Y:S01]  /*4380*/  HMMA.16816.F32.BF16 R92, R4.reuse, R18, R92 ;  /* 0x00000012045c723c */ /* 0x040fe2000004185c */
[----:B------:R-:W1:Y:S07]  /*4390*/  LDSM.16.MT88.4 R16, [R100+0x8800] ;  /* 0x008800006410783b */ /* 0x000e6e0000004200 */
[C---:B-----5:R-:W-:Y:S08]  /*43a0*/  HMMA.16816.F32.BF16 R88, R4.reuse, R12, R88 ;  /* 0x0000000c0458723c */ /* 0x060ff00000041858 */
[C---:B------:R-:W-:Y:S01]  /*43b0*/  HMMA.16816.F32.BF16 R84, R4.reuse, R14, R84 ;  /* 0x0000000e0454723c */ /* 0x040fe20000041854 */
[----:B------:R-:W2:Y:S07]  /*43c0*/  LDSM.16.MT88.4 R12, [R160+0x9000] ;  /* 0x00900000a00c783b */ /* 0x000eae0000004200 */
[----:B------:R-:W-:Y:S01]  /*43d0*/  HMMA.16816.F32.BF16 R80, R4, R8, R80 ;  /* 0x000000080450723c */ /* 0x000fe20000041850 */
[-C--:B------:R-:W-:Y:S01]  /*43e0*/  FFMA.FTZ R8, R112, R30.reuse, -R27 ;  /* 0x0000001e70087223 */ /* 0x080fe2000001081b */
[----:B------:R-:W-:-:S02]  /*43f0*/  FFMA.FTZ R112, R106, R30, -R35 ;  /* 0x0000001e6a707223 */ /* 0x000fc40000010823 */
[----:B------:R-:W-:Y:S04]  /*4400*/  MUFU.EX2 R106, R108 ;  /* 0x0000006c006a7308 */ /* 0x000fe80000000800 */
[----:B------:R3:W-:Y:S01]  /*4410*/  MUFU.EX2 R110, R8 ;  /* 0x00000008006e7308 */ /* 0x0007e20000000800 */
[C---:B------:R-:W-:Y:S03]  /*4420*/  HMMA.16816.F32.BF16 R76, R4.reuse, R10, R76 ;  /* 0x0000000a044c723c */ /* 0x040fe6000004184c */
[----:B------:R-:W4:Y:S05]  /*4430*/  MUFU.EX2 R104, R112 ;  /* 0x0000007000687308 */ /* 0x000f2a0000000800 */
[C---:B-1----:R-:W-:Y:S01]  /*4440*/  HMMA.16816.F32.BF16 R72, R4.reuse, R16, R72 ;  /* 0x000000100448723c */ /* 0x042fe20000041848 */
[----:B---3--:R-:W1:Y:S07]  /*4450*/  LDSM.16.MT88.4 R8, [R156+0x9000] ;  /* 0x009000009c08783b */ /* 0x008e6e0000004200 */
[----:B------:R-:W-:Y:S01]  /*4460*/  HMMA.16816.F32.BF16 R68, R4, R18, R68 ;  /* 0x000000120444723c */ /* 0x000fe20000041844 */
[----:B----4-:R-:W-:Y:S01]  /*4470*/  F2FP.BF16.F32.PACK_AB R4, R115, R104 ;  /* 0x000000687304723e */ /* 0x010fe200000010ff */
[----:B------:R-:W3:Y:S01]  /*4480*/  LDSM.16.MT88.4 R16, [R102+0x9000] ;  /* 0x009000006610783b */ /* 0x000ee20000004200 */
[----:B------:R-:W-:-:S02]  /*4490*/  F2FP.BF16.F32.PACK_AB R5, R113, R110 ;  /* 0x0000006e7105723e */ /* 0x000fc400000010ff */
[----:B------:R-:W-:Y:S02]  /*44a0*/  F2FP.BF16.F32.PACK_AB R6, R119, R64 ;  /* 0x000000407706723e */ /* 0x000fe400000010ff */
[----:B------:R-:W-:-:S07]  /*44b0*/  F2FP.BF16.F32.PACK_AB R7, R117, R106 ;  /* 0x0000006a7507723e */ /* 0x000fce00000010ff */
[C---:B--2---:R-:W-:Y:S08]  /*44c0*/  HMMA.16816.F32.BF16 R96, R4.reuse, R12, R96 ;  /* 0x0000000c0460723c */ /* 0x044ff00000041860 */
[C---:B------:R-:W-:Y:S01]  /*44d0*/  HMMA.16816.F32.BF16 R92, R4.reuse, R14, R92 ;  /* 0x0000000e045c723c */ /* 0x040fe2000004185c */
[----:B------:R-:W2:Y:S07]  /*44e0*/  LDSM.16.MT88.4 R12, [R100+0x9000] ;  /* 0x00900000640c783b */ /* 0x000eae0000004200 */
[C---:B-1----:R-:W-:Y:S01]  /*44f0*/  HMMA.16816.F32.BF16 R88, R4.reuse, R8, R88 ;  /* 0x000000080458723c */ /* 0x042fe20000041858 */
[----:B------:R-:W-:Y:S01]  /*4500*/  FADD.FTZ R8, R50, R47 ;  /* 0x0000002f32087221 */ /* 0x000fe20000010000 */
[----:B------:R-:W-:Y:S01]  /*4510*/  FADD.FTZ R9, R41, R52 ;  /* 0x0000003429097221 */ /* 0x000fe20000010000 */
        /* <DEDUP_REMOVED lines=8> */
[----:B------:R-:W1:Y:S01]  /*45a0*/  LDSM.16.MT88.4 R8, [R160+0x9800] ;  /* 0x00980000a008783b */ /* 0x000e620000004200 */
[----:B------:R-:W-:Y:S01]  /*45b0*/  MUFU.EX2 R39, R45 ;  /* 0x0000002d00277308 */ /* 0x000fe20000000800 */
[----:B------:R-:W-:Y:S01]  /*45c0*/  FADD.FTZ R43, R38, R43 ;  /* 0x0000002b262b7221 */ /* 0x000fe20000010000 */
[----:B------:R-:W-:-:S02]  /*45d0*/  FADD.FTZ R114, R114, R37 ;  /* 0x0000002572727221 */ /* 0x000fc40000010000 */
[C---:B---3--:R-:W-:Y:S01]  /*45e0*/  HMMA.16816.F32.BF16 R80, R4.reuse, R16, R80 ;  /* 0x000000100450723c */ /* 0x048fe20000041850 */
[----:B------:R-:W-:Y:S01]  /*45f0*/  FADD.FTZ R198, R198, R43 ;  /* 0x0000002bc6c67221 */ /* 0x000fe20000010000 */
[----:B------:R-:W-:Y:S01]  /*4600*/  FADD.FTZ R32, R53, R114 ;  /* 0x0000007235207221 */ /* 0x000fe20000010000 */
[----:B------:R-:W-:Y:S02]  /*4610*/  MUFU.EX2 R34, R42 ;  /* 0x0000002a00227308 */ /* 0x000fe40000000800 */
[----:B------:R-:W-:Y:S02]  /*4620*/  FADD.FTZ R59, R59, R198 ;  /* 0x000000c63b3b7221 */ /* 0x000fe40000010000 */
[----:B------:R-:W3:Y:S01]  /*4630*/  MUFU.EX2 R31, R47 ;  /* 0x0000002f001f7308 */ /* 0x000ee20000000800 */
[----:B------:R-:W-:Y:S01]  /*4640*/  HMMA.16816.F32.BF16 R76, R4, R18, R76 ;  /* 0x00000012044c723c */ /* 0x000fe2000004184c */
[----:B------:R-:W4:Y:S01]  /*4650*/  LDSM.16.MT88.4 R16, [R156+0x9800] ;  /* 0x009800009c10783b */ /* 0x000f220000004200 */
[----:B------:R-:W-:Y:S01]  /*4660*/  FADD.FTZ R194, R194, R59 ;  /* 0x0000003bc2c27221 */ /* 0x000fe20000010000 */
[----:B------:R-:W5:Y:S03]  /*4670*/  MUFU.EX2 R30, R35 ;  /* 0x00000023001e7308 */ /* 0x000f660000000800 */
[----:B------:R-:W-:-:S02]  /*4680*/  FADD.FTZ R194, R57, R194 ;  /* 0x000000c239c27221 */ /* 0x000fc40000010000 */
[----:B--2---:R-:W-:Y:S01]  /*4690*/  HMMA.16816.F32.BF16 R72, R4, R12, R72 ;  /* 0x0000000c0448723c */ /* 0x004fe20000041848 */
[----:B------:R-:W-:Y:S01]  /*46a0*/  FADD.FTZ R13, R55, R32 ;  /* 0x00000020370d7221 */ /* 0x000fe20000010000 */
[----:B------:R-:W-:-:S03]  /*46b0*/  FADD.FTZ R67, R67, R194 ;  /* 0x000000c243437221 */ /* 0x000fc60000010000 */
[----:B------:R-:W-:Y:S01]  /*46c0*/  FADD.FTZ R13, R192, R13 ;  /* 0x0000000dc00d7221 */ /* 0x000fe20000010000 */
[----:B------:R-:W-:Y:S02]  /*46d0*/  FADD.FTZ R152, R152, R67 ;  /* 0x0000004398987221 */ /* 0x000fe40000010000 */
[----:B------:R-:W-:Y:S01]  /*46e0*/  HMMA.16816.F32.BF16 R68, R4, R14, R68 ;  /* 0x0000000e0444723c */ /* 0x000fe20000041844 */
[----:B------:R-:W-:Y:S01]  /*46f0*/  FADD.FTZ R32, R188, R13 ;  /* 0x0000000dbc207221 */ /* 0x000fe20000010000 */
[----:B---3--:R-:W-:Y:S01]  /*4700*/  F2FP.BF16.F32.PACK_AB R4, R31, R34 ;  /* 0x000000221f04723e */ /* 0x008fe200000010ff */
[----:B------:R-:W2:Y:S01]  /*4710*/  LDSM.16.MT88.4 R12, [R102+0x9800] ;  /* 0x00980000660c783b */ /* 0x000ea20000004200 */
        /* <DEDUP_REMOVED lines=8> */
[----:B-1----:R-:W-:Y:S01]  /*47a0*/  HMMA.16816.F32.BF16 R96, R4, R8, R96 ;  /* 0x000000080460723c */ /* 0x002fe20000041860 */
        /* <DEDUP_REMOVED lines=49> */
.L_x_11280:
        /* <DEDUP_REMOVED lines=77> */
.L_x_11275:
[----:B------:R-:W-:Y:S05]  /*4f90*/  BSYNC.RECONVERGENT B0 ;  /* 0x0000000000007941 */ /* 0x000fea0003800200 */
.L_x_11274:
        /* <DEDUP_REMOVED lines=39> */
[----:B------:R-:W5:Y:S04]  /*5210*/  LD.E R0, desc[UR4][R2.64+0x18c] ;  /* 0x00018c0402007980 */ /* 0x000f68000c101900 */
[----:B------:R-:W1:Y:S08]  /*5220*/  LDSM.16.M88.4 R148, [R159+0x2800] ;  /* 0x002800009f94783b */ /* 0x000e700000000200 */
[----:B------:R-:W0:Y:S08]  /*5230*/  LDGDEPBAR ;  /* 0x00000000000079af */ /* 0x000e300000000000 */
[----:B------:R-:W1:Y:S01]  /*5240*/  LDSM.16.M88.4 R152, [R159+0x3000] ;  /* 0x003000009f98783b */ /* 0x000e620000000200 */
        /* <DEDUP_REMOVED lines=104> */
[C---:B---3--:R-:W-:Y:S09]  /*58d0*/  HMMA.16816.F32.BF16 R28, R116.reuse, R104, R28 ;  /* 0x00000068741c723c */ /* 0x048ff2000004181c */
[----:B------:R-:W3:Y:S01]  /*58e0*/  MUFU.TANH R242, R242 ;  /* 0x000000f200f27308 */ /* 0x000ee20000002400 */
[C---:B------:R-:W-:Y:S01]  /*58f0*/  HMMA.16816.F32.BF16 R32, R116.reuse, R106, R32 ;  /* 0x0000006a7420723c */ /* 0x040fe20000041820 */
[----:B------:R-:W4:Y:S08]  /*5900*/  LDSM.16.M88.4 R104, [R157+0x4800] ;  /* 0x004800009d68783b */ /* 0x000f300000000200 */
        /* <DEDUP_REMOVED lines=63> */
[-C--:B---3--:R-:W-:Y:S06]  /*5d00*/  FMUL.FTZ R191, R65, R0.reuse ;  /* 0x0000000041bf7220 */ /* 0x088fec0000410000 */
        /* <DEDUP_REMOVED lines=119> */
.L_x_11279:
[----:B------:R-:W-:Y:S05]  /*6480*/  BSYNC.RECONVERGENT B0 ;  /* 0x0000000000007941 */ /* 0x000fea0003800200 */
.L_x_11278:
        /* <DEDUP_REMOVED lines=26> */
.L_x_11277:
[----:B------:R-:W-:Y:S05]  /*6630*/  BSYNC.RECONVERGENT B1 ;  /* 0x0000000000017941 */ /* 0x000fea0003800200 */
.L_x_11276:
        /* <DEDUP_REMOVED lines=65> */
[-CC-:B------:R-:W-:Y:S01]  /*6a50*/  FFMA.FTZ R104, R240, R37.reuse, -R64.reuse ;  /* 0x00000025f0687223 */ /* 0x180fe20000010840 */
[-CC-:B------:R-:W-:Y:S01]  /*6a60*/  FFMA.FTZ R67, R238, R37.reuse, -R64.reuse ;  /* 0x00000025ee437223 */ /* 0x180fe20000010840 */
[-C--:B------:R-:W-:Y:S01]  /*6a70*/  FFMA.FTZ R108, R232, R37.reuse, -R64 ;  /* 0x00000025e86c7223 */ /* 0x080fe20000010840 */
[-CC-:B------:R-:W-:Y:S01]  /*6a80*/  FFMA.FTZ R106, R244, R37.reuse, -R66.reuse ;  /* 0x00000025f46a7223 */ /* 0x180fe20000010842 */
[-CC-:B------:R-:W-:Y:S01]  /*6a90*/  FFMA.FTZ R65, R242, R37.reuse, -R66.reuse ;  /* 0x00000025f2417223 */ /* 0x180fe20000010842 */
[----:B------:R-:W2:Y:S01]  /*6aa0*/  MUFU.EX2 R42, R42 ;  /* 0x0000002a002a7308 */ /* 0x000ea20000000800 */
[-C--:B------:R-:W-:Y:S01]  /*6ab0*/  FFMA.FTZ R228, R228, R37.reuse, -R66 ;  /* 0x00000025e4e47223 */ /* 0x080fe20000010842 */
[-C--:B------:R-:W-:Y:S01]  /*6ac0*/  FFMA.FTZ R218, R218, R37.reuse, -R64 ;  /* 0x00000025dada7223 */ /* 0x080fe20000010840 */
        /* <DEDUP_REMOVED lines=9> */
[----:B------:R-:W1:Y:S01]  /*6b60*/  MUFU.EX2 R67, R67 ;  /* 0x0000004300437308 */ /* 0x000e620000000800 */
[C---:B------:R-:W-:Y:S01]  /*6b70*/  FMUL.FTZ R34, R43.reuse, R70 ;  /* 0x000000462b227220 */ /* 0x040fe20000410000 */
[C---:B--2---:R-:W-:Y:S01]  /*6b80*/  FMUL.FTZ R4, R42.reuse, R96 ;  /* 0x000000602a047220 */ /* 0x044fe20000410000 */
[C---:B------:R-:W-:Y:S07]  /*6b90*/  FMUL.FTZ R5, R42.reuse, R97 ;  /* 0x000000612a057220 */ /* 0x040fee0000410000 */
[----:B------:R-:W-:Y:S01]  /*6ba0*/  MUFU.EX2 R105, R105 ;  /* 0x0000006900697308 */ /* 0x000fe20000000800 */
[C---:B------:R-:W-:Y:S01]  /*6bb0*/  FMUL.FTZ R8, R42.reuse, R92 ;  /* 0x0000005c2a087220 */ /* 0x040fe20000410000 */
[C---:B------:R-:W-:Y:S01]  /*6bc0*/  FMUL.FTZ R9, R42.reuse, R93 ;  /* 0x0000005d2a097220 */ /* 0x040fe20000410000 */
[C---:B------:R-:W-:Y:S07]  /*6bd0*/  FMUL.FTZ R16, R42.reuse, R84 ;  /* 0x000000542a107220 */ /* 0x040fee0000410000 */
[----:B------:R-:W2:Y:S01]  /*6be0*/  MUFU.EX2 R101, R101 ;  /* 0x0000006500657308 */ /* 0x000ea20000000800 */
[C---:B------:R-:W-:Y:S01]  /*6bf0*/  FMUL.FTZ R17, R42.reuse, R85 ;  /* 0x000000552a117220 */ /* 0x040fe20000410000 */
[----:B------:R-:W-:Y:S01]  /*6c00*/  LDSM.16.MT88.4 R92, [R160+0x9800] ;  /* 0x00980000a05c783b */ /* 0x000fe20000004200 */
[----:B------:R-:W-:Y:S07]  /*6c10*/  FMUL.FTZ R35, R43, R71 ;  /* 0x000000472b237220 */ /* 0x000fee0000410000 */
[----:B------:R-:W3:Y:S01]  /*6c20*/  MUFU.EX2 R108, R108 ;  /* 0x0000006c006c7308 */ /* 0x000ee20000000800 */
[C---:B------:R-:W-:Y:S01]  /*6c30*/  FMUL.FTZ R32, R42.reuse, R68 ;  /* 0x000000442a207220 */ /* 0x040fe20000410000 */
[----:B-1----:R-:W-:Y:S01]  /*6c40*/  F2FP.BF16.F32.PACK_AB R47, R67, R104 ;  /* 0x00000068432f723e */ /* 0x002fe200000010ff */
[C---:B------:R-:W-:Y:S07]  /*6c50*/  FMUL.FTZ R33, R42.reuse, R69 ;  /* 0x000000452a217220 */ /* 0x040fee0000410000 */
[----:B------:R-:W-:Y:S01]  /*6c60*/  MUFU.EX2 R106, R106 ;  /* 0x0000006a006a7308 */ /* 0x000fe20000000800 */
[C---:B------:R-:W-:Y:S01]  /*6c70*/  FMUL.FTZ R26, R43.reuse, R78 ;  /* 0x0000004e2b1a7220 */ /* 0x040fe20000410000 */
[----:B------:R-:W-:Y:S01]  /*6c80*/  FMUL.FTZ R27, R43, R79 ;  /* 0x0000004f2b1b7220 */ /* 0x000fe20000410000 */
[C---:B------:R-:W-:Y:S07]  /*6c90*/  FMUL.FTZ R24, R42.reuse, R76 ;  /* 0x0000004c2a187220 */ /* 0x040fee0000410000 */
[----:B------:R-:W1:Y:S01]  /*6ca0*/  MUFU.EX2 R65, R65 ;  /* 0x0000004100417308 */ /* 0x000e620000000800 */
[----:B------:R-:W-:Y:S01]  /*6cb0*/  FMUL.FTZ R25, R42, R77 ;  /* 0x0000004d2a197220 */ /* 0x000fe20000410000 */
[----:B--2---:R-:W-:Y:S01]  /*6cc0*/  F2FP.BF16.F32.PACK_AB R44, R101, R105 ;  /* 0x00000069652c723e */ /* 0x004fe200000010ff */
[-C--:B------:R-:W-:Y:S07]  /*6cd0*/  FFMA.FTZ R76, R226, R37.reuse, -R66 ;  /* 0x00000025e24c7223 */ /* 0x080fee0000010842 */
[----:B------:R-:W-:Y:S01]  /*6ce0*/  MUFU.EX2 R77, R228 ;  /* 0x000000e4004d7308 */ /* 0x000fe20000000800 */
[-C--:B------:R-:W-:Y:S01]  /*6cf0*/  FFMA.FTZ R79, R224, R37.reuse, -R64 ;  /* 0x00000025e04f7223 */ /* 0x080fe20000010840 */
[----:B---3--:R-:W-:Y:S01]  /*6d00*/  F2FP.BF16.F32.PACK_AB R45, R103, R108 ;  /* 0x0000006c672d723e */ /* 0x008fe200000010ff */
[----:B------:R-:W-:Y:S01]  /*6d10*/  FFMA.FTZ R108, R43, R190, R108 ;  /* 0x000000be2b6c7223 */ /* 0x000fe2000001006c */
[-C--:B------:R-:W-:Y:S06]  /*6d20*/  FFMA.FTZ R78, R206, R37.reuse, -R66 ;  /* 0x00000025ce4e7223 */ /* 0x080fec0000010842 */
[----:B------:R-:W2:Y:S01]  /*6d30*/  MUFU.EX2 R76, R76 ;  /* 0x0000004c004c7308 */ /* 0x000ea20000000800 */
[-C--:B------:R-:W-:Y:S01]  /*6d40*/  FFMA.FTZ R97, R245, R37.reuse, -R64 ;  /* 0x00000025f5617223 */ /* 0x080fe20000010840 */
[----:B------:R-:W-:Y:S01]  /*6d50*/  FADD.FTZ R85, R103, R108 ;  /* 0x0000006c67557221 */ /* 0x000fe20000010000 */
[-CC-:B------:R-:W-:Y:S07]  /*6d60*/  FFMA.FTZ R98, R243, R37.reuse, -R64.reuse ;  /* 0x00000025f3627223 */ /* 0x180fee0000010840 */
[----:B------:R-:W-:Y:S01]  /*6d70*/  MUFU.EX2 R79, R79 ;  /* 0x0000004f004f7308 */ /* 0x000fe20000000800 */
[----:B-1----:R-:W-:Y:S01]  /*6d80*/  F2FP.BF16.F32.PACK_AB R46, R65, R106 ;  /* 0x0000006a412e723e */ /* 0x002fe200000010ff */
[----:B------:R-:W-:Y:S01]  /*6d90*/  FADD.FTZ R84, R104, R85 ;  /* 0x0000005568547221 */ /* 0x000fe20000010000 */
[-CC-:B------:R-:W-:Y:S07]  /*6da0*/  FFMA.FTZ R96, R247, R37.reuse, -R64.reuse ;  /* 0x00000025f7607223 */ /* 0x180fee0000010840 */
[----:B------:R-:W-:Y:S01]  /*6db0*/  MUFU.EX2 R78, R78 ;  /* 0x0000004e004e7308 */ /* 0x000fe20000000800 */
[-C--:B------:R-:W-:Y:S01]  /*6dc0*/  FFMA.FTZ R99, R251, R37.reuse, -R64 ;  /* 0x00000025fb637223 */ /* 0x080fe20000010840 */
[----:B------:R-:W-:Y:S01]  /*6dd0*/  FADD.FTZ R84, R67, R84 ;  /* 0x0000005443547221 */ /* 0x000fe20000010000 */
[--C-:B------:R-:W-:Y:S01]  /*6de0*/  FFMA.FTZ R222, R222, R37, -R66.reuse ;  /* 0x00000025dede7223 */ /* 0x100fe20000010842 */
        /* <DEDUP_REMOVED lines=10> */
[-C--:B------:R-:W-:Y:S01]  /*6e90*/  FFMA.FTZ R89, R249, R37.reuse, -R66 ;  /* 0x00000025f9597223 */ /* 0x080fe20000010842 */
[-C--:B------:R-:W-:Y:S01]  /*6ea0*/  FFMA.FTZ R214, R214, R37.reuse, -R64 ;  /* 0x00000025d6d67223 */ /* 0x080fe20000010840 */
[-CC-:B------:R-:W-:Y:S01]  /*6eb0*/  FFMA.FTZ R71, R210, R37.reuse, -R66.reuse ;  /* 0x00000025d2477223 */ /* 0x180fe20000010842 */
[-CC-:B------:R-:W-:Y:S01]  /*6ec0*/  FFMA.FTZ R68, R212, R37.reuse, -R66.reuse ;  /* 0x00000025d4447223 */ /* 0x180fe20000010842 */
[----:B------:R-:W-:Y:S01]  /*6ed0*/  FFMA.FTZ R69, R208, R37, -R66 ;  /* 0x00000025d0457223 */ /* 0x000fe20000010842 */
[C---:B------:R-:W-:Y:S04]  /*6ee0*/  HMMA.16816.F32.BF16 R12, R44.reuse, R20, R12 ;  /* 0x000000142c0c723c */ /* 0x040fe8000004180c */
[----:B------:R-:W-:Y:S01]  /*6ef0*/  MUFU.EX2 R89, R89 ;  /* 0x0000005900597308 */ /* 0x000fe20000000800 */
[C---:B------:R-:W-:Y:S01]  /*6f00*/  FMUL.FTZ R20, R42.reuse, R80 ;  /* 0x000000502a147220 */ /* 0x040fe20000410000 */
[----:B------:R-:W-:Y:S08]  /*6f10*/  FMUL.FTZ R21, R42, R81 ;  /* 0x000000512a157220 */ /* 0x000ff00000410000 */
[----:B------:R-:W-:Y:S01]  /*6f20*/  MUFU.EX2 R70, R214 ;  /* 0x000000d600467308 */ /* 0x000fe20000000800 */
[-CC-:B------:R-:W-:Y:S01]  /*6f30*/  FFMA.FTZ R80, R200, R37.reuse, -R64.reuse ;  /* 0x00000025c8507223 */ /* 0x180fe20000010840 */
[--C-:B------:R-:W-:Y:S01]  /*6f40*/  FFMA.FTZ R81, R155, R37, -R64.reuse ;  /* 0x000000259b517223 */ /* 0x100fe20000010840 */
[C---:B------:R-:W-:Y:S07]  /*6f50*/  HMMA.16816.F32.BF16 R16, R44.reuse, R22, R16 ;  /* 0x000000162c10723c */ /* 0x040fee0000041810 */
[----:B------:R-:W-:Y:S01]  /*6f60*/  MUFU.EX2 R71, R71 ;  /* 0x0000004700477308 */ /* 0x000fe20000000800 */
[C---:B------:R-:W-:Y:S01]  /*6f70*/  FMUL.FTZ R22, R43.reuse, R82 ;  /* 0x000000522b167220 */ /* 0x040fe20000410000 */
[----:B------:R-:W-:Y:S08]  /*6f80*/  FMUL.FTZ R23, R43, R83 ;  /* 0x000000532b177220 */ /* 0x000ff00000410000 */
[----:B------:R-:W-:Y:S01]  /*6f90*/  MUFU.EX2 R68, R68 ;  /* 0x0000004400447308 */ /* 0x000fe20000000800 */
[-CC-:B------:R-:W-:Y:S01]  /*6fa0*/  FFMA.FTZ R83, R204, R37.reuse, -R64.reuse ;  /* 0x00000025cc537223 */ /* 0x180fe20000010840 */
[-C--:B------:R-:W-:Y:S01]  /*6fb0*/  FFMA.FTZ R82, R202, R37.reuse, -R64 ;  /* 0x00000025ca527223 */ /* 0x080fe20000010840 */
[-CC-:B------:R-:W-:Y:S07]  /*6fc0*/  FFMA.FTZ R90, R196, R37.reuse, -R66.reuse ;  /* 0x00000025c45a7223 */ /* 0x180fee0000010842 */
[----:B------:R-:W-:Y:S01]  /*6fd0*/  MUFU.EX2 R80, R80 ;  /* 0x0000005000507308 */ /* 0x000fe20000000800 */
[--C-:B------:R-:W-:Y:S01]  /*6fe0*/  FFMA.FTZ R88, R153, R37, -R66.reuse ;  /* 0x0000002599587223 */ /* 0x100fe20000010842 */
        /* <DEDUP_REMOVED lines=10> */
[-C--:B------:R-:W-:Y:S01]  /*7090*/  FFMA.FTZ R75, R216, R37.reuse, -R64 ;  /* 0x00000025d84b7223 */ /* 0x080fe20000010840 */
[----:B------:R-:W-:Y:S07]  /*70a0*/  FMUL.FTZ R30, R43, R74 ;  /* 0x0000004a2b1e7220 */ /* 0x000fee0000410000 */
[----:B------:R-:W-:Y:S01]  /*70b0*/  MUFU.EX2 R69, R69 ;  /* 0x0000004500457308 */ /* 0x000fe20000000800 */
[-C--:B------:R-:W-:Y:S01]  /*70c0*/  FFMA.FTZ R107, R237, R37.reuse, -R66 ;  /* 0x00000025ed6b7223 */ /* 0x080fe20000010842 */
[-CC-:B------:R-:W-:Y:S01]  /*70d0*/  FFMA.FTZ R111, R227, R37.reuse, -R64.reuse ;  /* 0x00000025e36f7223 */ /* 0x180fe20000010840 */
[-C--:B------:R-:W-:Y:S07]  /*70e0*/  FFMA.FTZ R114, R231, R37.reuse, -R64 ;  /* 0x00000025e7727223 */ /* 0x080fee0000010840 */
[----:B------:R-:W1:Y:S01]  /*70f0*/  MUFU.EX2 R74, R218 ;  /* 0x000000da004a7308 */ /* 0x000e620000000800 */
[-CC-:B------:R-:W-:Y:S01]  /*7100*/  FFMA.FTZ R112, R239, R37.reuse, -R66.reuse ;  /* 0x00000025ef707223 */ /* 0x180fe20000010842 */
[C---:B------:R-:W-:Y:S08]  /*7110*/  HMMA.16816.F32.BF16 R28, R44.reuse, R48, R28 ;  /* 0x000000302c1c723c */ /* 0x040ff0000004181c */
[----:B------:R-:W3:Y:S01]  /*7120*/  MUFU.EX2 R75, R75 ;  /* 0x0000004b004b7308 */ /* 0x000ee20000000800 */
[-C--:B------:R-:W-:Y:S01]  /*7130*/  FFMA.FTZ R109, R229, R37.reuse, -R66 ;  /* 0x00000025e56d7223 */ /* 0x080fe20000010842 */
[-CC-:B------:R-:W-:Y:S01]  /*7140*/  FFMA.FTZ R113, R233, R37.reuse, -R64.reuse ;  /* 0x00000025e9717223 */ /* 0x180fe20000010840 */
[-C--:B------:R-:W-:Y:S07]  /*7150*/  FFMA.FTZ R116, R235, R37.reuse, -R64 ;  /* 0x00000025eb747223 */ /* 0x080fee0000010840 */
[----:B------:R-:W-:Y:S01]  /*7160*/  MUFU.EX2 R82, R82 ;  /* 0x0000005200527308 */ /* 0x000fe20000000800 */
[--C-:B------:R-:W-:Y:S01]  /*7170*/  FFMA.FTZ R118, R221, R37, -R66.reuse ;  /* 0x00000025dd767223 */ /* 0x100fe20000010842 */
[----:B------:R-:W-:Y:S01]  /*7180*/  HMMA.16816.F32.BF16 R32, R44, R50, R32 ;  /* 0x000000322c20723c */ /* 0x000fe20000041820 */
[----:B------:R-:W4:Y:S07]  /*7190*/  LDSM.16.MT88.4 R48, [R100+0x6800] ;  /* 0x006800006430783b */ /* 0x000f2e0000004200 */
[----:B------:R-:W5:Y:S01]  /*71a0*/  MUFU.EX2 R81, R81 ;  /* 0x0000005100517308 */ /* 0x000f620000000800 */
[----:B--2---:R-:W-:Y:S01]  /*71b0*/  F2FP.BF16.F32.PACK_AB R44, R76, R77 ;  /* 0x0000004d4c2c723e */ /* 0x004fe200000010ff */
[----:B------:R-:W-:Y:S01]  /*71c0*/  FFMA.FTZ R43, R225, R37, -R66 ;  /* 0x00000025e12b7223 */ /* 0x000fe20000010842 */
[----:B-1----:R-:W-:Y:S01]  /*71d0*/  F2FP.BF16.F32.PACK_AB R45, R74, R79 ;  /* 0x0000004f4a2d723e */ /* 0x002fe200000010ff */
[----:B------:R-:W-:Y:S01]  /*71e0*/  FADD.FTZ R79, R79, R84 ;  /* 0x000000544f4f7221 */ /* 0x000fe20000010000 */
[----:B------:R-:W-:Y:S05]  /*71f0*/  F2FP.BF16.F32.PACK_AB R46, R72, R73 ;  /* 0x00000049482e723e */ /* 0x000fea00000010ff */
[----:B------:R-:W1:Y:S01]  /*7200*/  MUFU.EX2 R90, R90 ;  /* 0x0000005a005a7308 */ /* 0x000e620000000800 */
[----:B---3--:R-:W-:Y:S01]  /*7210*/  F2FP.BF16.F32.PACK_AB R47, R70, R75 ;  /* 0x0000004b462f723e */ /* 0x008fe200000010ff */
[----:B------:R-:W-:Y:S01]  /*7220*/  LDSM.16.MT88.4 R84, [R156+0x9800] ;  /* 0x009800009c54783b */ /* 0x000fe20000004200 */
[----:B------:R-:W-:Y:S07]  /*7230*/  FADD.FTZ R74, R74, R79 ;  /* 0x0000004f4a4a7221 */ /* 0x000fee0000010000 */
[----:B------:R-:W-:Y:S01]  /*7240*/  MUFU.EX2 R88, R88 ;  /* 0x0000005800587308 */ /* 0x000fe20000000800 */
[-CC-:B------:R-:W-:Y:S01]  /*7250*/  FFMA.FTZ R117, R219, R37.reuse, -R64.reuse ;  /* 0x00000025db757223 */ /* 0x180fe20000010840 */
[-C--:B------:R-:W-:Y:S01]  /*7260*/  FFMA.FTZ R120, R211, R37.reuse, -R64 ;  /* 0x00000025d3787223 */ /* 0x080fe20000010840 */
[-CC-:B------:R-:W-:Y:S01]  /*7270*/  FFMA.FTZ R115, R217, R37.reuse, -R66.reuse ;  /* 0x00000025d9737223 */ /* 0x180fe20000010842 */
[C---:B------:R-:W-:Y:S06]  /*7280*/  HMMA.16816.F32.BF16 R4, R44.reuse, R52, R4 ;  /* 0x000000342c04723c */ /* 0x040fec0000041804 */
[----:B------:R-:W2:Y:S01]  /*7290*/  MUFU.EX2 R91, R91 ;  /* 0x0000005b005b7308 */ /* 0x000ea20000000800 */
[-C--:B------:R-:W-:Y:S01]  /*72a0*/  FFMA.FTZ R122, R223, R37.reuse, -R66 ;  /* 0x00000025df7a7223 */ /* 0x080fe20000010842 */
[-CC-:B------:R-:W-:Y:S08]  /*72b0*/  FFMA.FTZ R124, R213, R37.reuse, -R64.reuse ;  /* 0x00000025d57c7223 */ /* 0x180ff00000010840 */
[----:B------:R-:W-:Y:S01]  /*72c0*/  MUFU.EX2 R110, R110 ;  /* 0x0000006e006e7308 */ /* 0x000fe20000000800 */
[----:B------:R-:W-:Y:S01]  /*72d0*/  FFMA.FTZ R119, R215, R37, -R64 ;  /* 0x00000025d7777223 */ /* 0x000fe20000010840 */
[----:B------:R-:W-:Y:S01]  /*72e0*/  FFMA.FTZ R105, R42, R189, R105 ;  /* 0x000000bd2a697223 */ /* 0x000fe20000010069 */
[C---:B------:R-:W-:Y:S01]  /*72f0*/  HMMA.16816.F32.BF16 R8, R44.reuse, R54, R8 ;  /* 0x000000362c08723c */ /* 0x040fe20000041808 */
[----:B------:R-:W3:Y:S06]  /*7300*/  LDSM.16.MT88.4 R52, [R160+0x7000] ;  /* 0x00700000a034783b */ /* 0x000eec0000004200 */
[----:B------:R-:W2:Y:S01]  /*7310*/  MUFU.EX2 R107, R107 ;  /* 0x0000006b006b7308 */ /* 0x000ea20000000800 */
[-CC-:B------:R-:W-:Y:S01]  /*7320*/  FFMA.FTZ R103, R203, R37.reuse, -R66.reuse ;  /* 0x00000025cb677223 */ /* 0x180fe20000010842 */
[-C--:B------:R-:W-:Y:S01]  /*7330*/  FFMA.FTZ R42, R205, R37.reuse, -R66 ;  /* 0x00000025cd2a7223 */ /* 0x080fe20000010842 */
[-CC-:B------:R-:W-:Y:S07]  /*7340*/  FFMA.FTZ R108, R195, R37.reuse, -R64.reuse ;  /* 0x00000025c36c7223 */ /* 0x180fee0000010840 */
[----:B------:R-:W-:Y:S01]  /*7350*/  MUFU.EX2 R111, R111 ;  /* 0x0000006f006f7308 */ /* 0x000fe20000000800 */
[-CC-:B------:R-:W-:Y:S01]  /*7360*/  FFMA.FTZ R121, R197, R37.reuse, -R64.reuse ;  /* 0x00000025c5797223 */ /* 0x180fe20000010840 */
[C---:B------:R-:W-:Y:S08]  /*7370*/  HMMA.16816.F32.BF16 R12, R44.reuse, R56, R12 ;  /* 0x000000382c0c723c */ /* 0x040ff0000004180c */
[----:B------:R-:W2:Y:S01]  /*7380*/  MUFU.EX2 R114, R114 ;  /* 0x0000007200727308 */ /* 0x000ea20000000800 */
[-C--:B------:R-:W-:Y:S01]  /*7390*/  FFMA.FTZ R201, R201, R37.reuse, -R64 ;  /* 0x00000025c9c97223 */ /* 0x080fe20000010840 */
[-C--:B------:R-:W-:Y:S01]  /*73a0*/  FFMA.FTZ R209, R209, R37.reuse, -R66 ;  /* 0x00000025d1d17223 */ /* 0x080fe20000010842 */
[----:B------:R-:W-:Y:S07]  /*73b0*/  FADD.FTZ R105, R101, R105 ;  /* 0x0000006965697221 */ /* 0x000fee0000010000 */
[----:B------:R-:W-:Y:S01]  /*73c0*/  MUFU.EX2 R112, R112 ;  /* 0x0000007000707308 */ /* 0x000fe20000000800 */
[----:B------:R-:W-:Y:S01]  /*73d0*/  FADD.FTZ R75, R75, R74 ;  /* 0x0000004a4b4b7221 */ /* 0x000fe20000010000 */
[C---:B------:R-:W-:Y:S01]  /*73e0*/  HMMA.16816.F32.BF16 R16, R44.reuse, R58, R16 ;  /* 0x0000003a2c10723c */ /* 0x040fe20000041810 */
[----:B------:R-:W1:Y:S07]  /*73f0*/  LDSM.16.MT88.4 R56, [R156+0x7000] ;  /* 0x007000009c38783b */ /* 0x000e6e0000004200 */
[----:B------:R-:W2:Y:S01]  /*7400*/  MUFU.EX2 R109, R109 ;  /* 0x0000006d006d7308 */ /* 0x000ea20000000800 */
[----:B------:R-:W-:Y:S01]  /*7410*/  FADD.FTZ R106, R106, R105 ;  /* 0x000000696a6a7221 */ /* 0x000fe20000010000 */
[----:B------:R-:W-:Y:S01]  /*7420*/  FADD.FTZ R70, R70, R75 ;  /* 0x0000004b46467221 */ /* 0x000fe20000010000 */
[-C--:B------:R-:W-:Y:S07]  /*7430*/  FFMA.FTZ R192, R192, R37.reuse, -R66 ;  /* 0x00000025c0c07223 */ /* 0x080fee0000010842 */
[----:B------:R-:W-:Y:S01]  /*7440*/  MUFU.EX2 R113, R113 ;  /* 0x0000007100717308 */ /* 0x000fe20000000800 */
[----:B------:R-:W-:Y:S01]  /*7450*/  FADD.FTZ R106, R65, R106 ;  /* 0x0000006a416a7221 */ /* 0x000fe20000010000 */
[C---:B------:R-:W-:Y:S08]  /*7460*/  HMMA.16816.F32.BF16 R20, R44.reuse, R60, R20 ;  /* 0x0000003c2c14723c */ /* 0x040ff00000041814 */
[----:B------:R-:W2:Y:S01]  /*7470*/  MUFU.EX2 R116, R116 ;  /* 0x0000007400747308 */ /* 0x000ea20000000800 */
[----:B------:R-:W-:Y:S01]  /*7480*/  FADD.FTZ R77, R77, R106 ;  /* 0x0000006a4d4d7221 */ /* 0x000fe20000010000 */
[-C--:B------:R-:W-:Y:S01]  /*7490*/  FFMA.FTZ R193, R193, R37.reuse, -R66 ;  /* 0x00000025c1c17223 */ /* 0x080fe20000010842 */
[-C--:B------:R-:W-:Y:S07]  /*74a0*/  FFMA.FTZ R65, R41, R37.reuse, -R64 ;  /* 0x0000002529417223 */ /* 0x080fee0000010840 */
[----:B------:R-:W-:Y:S01]  /*74b0*/  MUFU.EX2 R118, R118 ;  /* 0x0000007600767308 */ /* 0x000fe20000000800 */
[----:B------:R-:W-:Y:S01]  /*74c0*/  FADD.FTZ R76, R76, R77 ;  /* 0x0000004d4c4c7221 */ /* 0x000fe20000010000 */
[C---:B------:R-:W-:Y:S01]  /*74d0*/  HMMA.16816.F32.BF16 R24, R44.reuse, R62, R24 ;  /* 0x0000003e2c18723c */ /* 0x040fe20000041818 */
[----:B------:R-:W2:Y:S07]  /*74e0*/  LDSM.16.MT88.4 R60, [R102+0x7000] ;  /* 0x00700000663c783b */ /* 0x000eae0000004200 */
[----:B------:R-:W2:Y:S01]  /*74f0*/  MUFU.EX2 R43, R43 ;  /* 0x0000002b002b7308 */ /* 0x000ea20000000800 */
[----:B------:R-:W-:Y:S01]  /*7500*/  FADD.FTZ R73, R73, R76 ;  /* 0x0000004c49497221 */ /* 0x000fe20000010000 */
[----:B------:R-:W-:Y:S01]  /*7510*/  FFMA.FTZ R194, R194, R37, -R66 ;  /* 0x00000025c2c27223 */ /* 0x000fe20000010842 */
[----:B------:R-:W-:Y:S07]  /*7520*/  MOV R101, R36 ;  /* 0x0000002400657202 */ /* 0x000fee0000000f00 */
[----:B------:R-:W-:Y:S01]  /*7530*/  MUFU.EX2 R117, R117 ;  /* 0x0000007500757308 */ /* 0x000fe20000000800 */
[----:B------:R-:W-:Y:S01]  /*7540*/  FADD.FTZ R72, R72, R73 ;  /* 0x0000004948487221 */ /* 0x000fe20000010000 */
[C---:B----4-:R-:W-:Y:S08]  /*7550*/  HMMA.16816.F32.BF16 R28, R44.reuse, R48, R28 ;  /* 0x000000302c1c723c */ /* 0x050ff0000004181c */
[----:B------:R-:W4:Y:S10]  /*7560*/  MUFU.EX2 R120, R120 ;  /* 0x0000007800787308 */ /* 0x000f340000000800 */
[----:B------:R-:W-:Y:S01]  /*7570*/  MUFU.EX2 R115, R115 ;  /* 0x0000007300737308 */ /* 0x000fe20000000800 */
[----:B------:R-:W-:Y:S01]  /*7580*/  HMMA.16816.F32.BF16 R32, R44, R50, R32 ;  /* 0x000000322c20723c */ /* 0x000fe20000041820 */
[----:B------:R-:W4:Y:S08]  /*7590*/  LDSM.16.MT88.4 R48, [R100+0x7000] ;  /* 0x007000006430783b */ /* 0x000f300000004200 */
[----:B------:R-:W4:Y:S01]  /*75a0*/  MUFU.EX2 R122, R122 ;  /* 0x0000007a007a7308 */ /* 0x000f220000000800 */
[----:B------:R-:W-:Y:S01]  /*75b0*/  F2FP.BF16.F32.PACK_AB R44, R68, R71 ;  /* 0x00000047442c723e */ /* 0x000fe200000010ff */
[----:B------:R-:W-:Y:S01]  /*75c0*/  FADD.FTZ R71, R71, R72 ;  /* 0x0000004847477221 */ /* 0x000fe20000010000 */
[----:B------:R-:W-:Y:S07]  /*75d0*/  F2FP.BF16.F32.PACK_AB R45, R80, R83 ;  /* 0x00000053502d723e */ /* 0x000fee00000010ff */
[----:B------:R-:W-:Y:S01]  /*75e0*/  MUFU.EX2 R124, R124 ;  /* 0x0000007c007c7308 */ /* 0x000fe20000000800 */
[----:B------:R-:W-:Y:S01]  /*75f0*/  F2FP.BF16.F32.PACK_AB R46, R78, R69 ;  /* 0x000000454e2e723e */ /* 0x000fe200000010ff */
[----:B------:R-:W-:Y:S01]  /*7600*/  FADD.FTZ R83, R83, R70 ;  /* 0x0000004653537221 */ /* 0x000fe20000010000 */
[----:B-----5:R-:W-:Y:S07]  /*7610*/  F2FP.BF16.F32.PACK_AB R47, R81, R82 ;  /* 0x00000052512f723e */ /* 0x020fee00000010ff */
[----:B------:R-:W5:Y:S01]  /*7620*/  MUFU.EX2 R119, R119 ;  /* 0x0000007700777308 */ /* 0x000f620000000800 */
[----:B------:R-:W-:Y:S01]  /*7630*/  FADD.FTZ R68, R68, R71 ;  /* 0x0000004744447221 */ /* 0x000fe20000010000 */
[----:B------:R-:W-:Y:S08]  /*7640*/  FADD.FTZ R83, R80, R83 ;  /* 0x0000005350537221 */ /* 0x000ff00000010000 */
[----:B------:R-:W-:Y:S01]  /*7650*/  MUFU.EX2 R103, R103 ;  /* 0x0000006700677308 */ /* 0x000fe20000000800 */
[----:B------:R-:W-:Y:S01]  /*7660*/  FADD.FTZ R69, R69, R68 ;  /* 0x0000004445457221 */ /* 0x000fe20000010000 */
[C---:B---3--:R-:W-:Y:S08]  /*7670*/  HMMA.16816.F32.BF16 R4, R44.reuse, R52, R4 ;  /* 0x000000342c04723c */ /* 0x048ff00000041804 */
[----:B------:R-:W3:Y:S01]  /*7680*/  MUFU.EX2 R42, R42 ;  /* 0x0000002a002a7308 */ /* 0x000ee20000000800 */
[----:B------:R-:W-:Y:S01]  /*7690*/  FADD.FTZ R78, R78, R69 ;  /* 0x000000454e4e7221 */ /* 0x000fe20000010000 */
[----:B------:R-:W-:Y:S08]  /*76a0*/  FADD.FTZ R82, R82, R83 ;  /* 0x0000005352527221 */ /* 0x000ff00000010000 */
[----:B------:R-:W-:Y:S01]  /*76b0*/  MUFU.EX2 R108, R108 ;  /* 0x0000006c006c7308 */ /* 0x000fe20000000800 */
[C---:B------:R-:W-:Y:S01]  /*76c0*/  HMMA.16816.F32.BF16 R8, R44.reuse, R54, R8 ;  /* 0x000000362c08723c */ /* 0x040fe20000041808 */
[----:B------:R-:W5:Y:S08]  /*76d0*/  LDSM.16.MT88.4 R52, [R160+0x7800] ;  /* 0x00780000a034783b */ /* 0x000f700000004200 */
[----:B------:R-:W-:Y:S01]  /*76e0*/  MUFU.EX2 R121, R121 ;  /* 0x0000007900797308 */ /* 0x000fe20000000800 */
[----:B------:R-:W-:Y:S09]  /*76f0*/  FADD.FTZ R82, R81, R82 ;  /* 0x0000005251527221 */ /* 0x000ff20000010000 */
[----:B------:R-:W-:Y:S01]  /*7700*/  MUFU.EX2 R41, R193 ;  /* 0x000000c100297308 */ /* 0x000fe20000000800 */
        /* <DEDUP_REMOVED lines=13> */
[C---:B-----5:R-:W-:Y:S08]  /*77e0*/  HMMA.16816.F32.BF16 R4, R44.reuse, R52, R4 ;  /* 0x000000342c04723c */ /* 0x060ff00000041804 */
        /* <DEDUP_REMOVED lines=43> */
[--C-:B------:R-:W-:Y:S09]  /*7aa0*/  FFMA.FTZ R62, R199, R37, -R64.reuse ;  /* 0x00000025c73e7223 */ /* 0x100ff20000010840 */
[----:B------:R-:W5:Y:S01]  /*7ab0*/  MUFU.EX2 R63, R209 ;  /* 0x000000d1003f7308 */ /* 0x000f620000000800 */
[C---:B----4-:R-:W-:Y:S09]  /*7ac0*/  HMMA.16816.F32.BF16 R28, R44.reuse, R48, R28 ;  /* 0x000000302c1c723c */ /* 0x050ff2000004181c */
[----:B------:R-:W4:Y:S10]  /*7ad0*/  MUFU.EX2 R62, R62 ;  /* 0x0000003e003e7308 */ /* 0x000f340000000800 */
[----:B------:R-:W-:Y:S01]  /*7ae0*/  MUFU.EX2 R189, R66 ;  /* 0x0000004200bd7308 */ /* 0x000fe20000000800 */
[----:B------:R-:W-:Y:S01]  /*7af0*/  HMMA.16816.F32.BF16 R32, R44, R50, R32 ;  /* 0x000000322c20723c */ /* 0x000fe20000041820 */
[----:B------:R-:W1:Y:S02]  /*7b00*/  LDSM.16.MT88.4 R48, [R102+0x9000] ;  /* 0x009000006630783b */ /* 0x000e640000004200 */
[----:B---3--:R-:W-:Y:S02]  /*7b10*/  F2FP.BF16.F32.PACK_AB R44, R42, R103 ;  /* 0x000000672a2c723e */ /* 0x008fe400000010ff */
[----:B--2---:R-:W-:Y:S02]  /*7b20*/  F2FP.BF16.F32.PACK_AB R45, R108, R61 ;  /* 0x0000003d6c2d723e */ /* 0x004fe400000010ff */
[----:B-----5:R-:W-:Y:S02]  /*7b30*/  F2FP.BF16.F32.PACK_AB R46, R63, R60 ;  /* 0x0000003c3f2e723e */ /* 0x020fe400000010ff */
[----:B----4-:R-:W-:Y:S07]  /*7b40*/  F2FP.BF16.F32.PACK_AB R47, R62, R121 ;  /* 0x000000793e2f723e */ /* 0x010fee00000010ff */
[C---:B------:R-:W-:Y:S08]  /*7b50*/  HMMA.16816.F32.BF16 R4, R44.reuse, R52, R4 ;  /* 0x000000342c04723c */ /* 0x040ff00000041804 */
        /* <DEDUP_REMOVED lines=10> */
[----:B------:R-:W1:Y:S01]  /*7c00*/  MUFU.EX2 R48, R194 ;  /* 0x000000c200307308 */ /* 0x000e620000000800 */
[-CC-:B------:R-:W-:Y:S01]  /*7c10*/  FFMA.FTZ R49, R39, R37.reuse, -R64.reuse ;  /* 0x0000002527317223 */ /* 0x180fe20000010840 */
[----:B------:R-:W-:Y:S01]  /*7c20*/  FFMA.FTZ R64, R38, R37, -R64 ;  /* 0x0000002526407223 */ /* 0x000fe20000010840 */
[----:B---3--:R-:W-:Y:S01]  /*7c30*/  F2FP.BF16.F32.PACK_AB R69, R57, R40 ;  /* 0x000000283945723e */ /* 0x008fe200000010ff */
[C---:B------:R-:W-:Y:S06]  /*7c40*/  HMMA.16816.F32.BF16 R24, R44.reuse, R50, R24 ;  /* 0x000000322c18723c */ /* 0x040fec0000041818 */
[----:B------:R-:W-:Y:S01]  /*7c50*/  MUFU.EX2 R38, R49 ;  /* 0x0000003100267308 */ /* 0x000fe20000000800 */
[----:B------:R-:W-:Y:S09]  /*7c60*/  FADD.FTZ R51, R97, R82 ;  /* 0x0000005261337221 */ /* 0x000ff20000010000 */
[----:B------:R-:W3:Y:S01]  /*7c70*/  MUFU.EX2 R39, R64 ;  /* 0x0000004000277308 */ /* 0x000ee20000000800 */
[----:B------:R-:W-:Y:S01]  /*7c80*/  FADD.FTZ R51, R98, R51 ;  /* 0x0000003362337221 */ /* 0x000fe20000010000 */
[----:B-1----:R-:W-:Y:S01]  /*7c90*/  F2FP.BF16.F32.PACK_AB R70, R189, R48 ;  /* 0x00000030bd46723e */ /* 0x002fe200000010ff */
[C---:B--2---:R-:W-:Y:S03]  /*7ca0*/  HMMA.16816.F32.BF16 R28, R44.reuse, R52, R28 ;  /* 0x000000342c1c723c */ /* 0x044fe6000004181c */
[----:B------:R-:W-:Y:S02]  /*7cb0*/  FADD.FTZ R53, R89, R78 ;  /* 0x0000004e59357221 */ /* 0x000fe40000010000 */
[----:B------:R-:W1:Y:S02]  /*7cc0*/  LDSM.16.MT88.4 R76, [R102+0x9800] ;  /* 0x00980000664c783b */ /* 0x000e640000004200 */
[----:B------:R-:W-:Y:S01]  /*7cd0*/  FADD.FTZ R53, R90, R53 ;  /* 0x000000355a357221 */ /* 0x000fe20000010000 */
[----:B------:R-:W-:Y:S03]  /*7ce0*/  HMMA.16816.F32.BF16 R32, R44, R54, R32 ;  /* 0x000000362c20723c */ /* 0x000fe60000041820 */
[----:B---3--:R-:W-:Y:S01]  /*7cf0*/  F2FP.BF16.F32.PACK_AB R71, R39, R38 ;  /* 0x000000262747723e */ /* 0x008fe200000010ff */
        /* <DEDUP_REMOVED lines=35> */
[----:B------:R-:W-:Y:S01]  /*7f30*/  MOV R103, R0 ;  /* 0x0000000000677202 */ /* 0x000fe20000000f00 */
[----:B------:R-:W-:Y:S02]  /*7f40*/  FADD.FTZ R9, R62, R9 ;  /* 0x000000093e097221 */ /* 0x000fe40000010000 */
        /* <DEDUP_REMOVED lines=8> */
[----:B------:R-:W-:Y:S01]  /*7fd0*/  FADD.FTZ R189, R189, R48 ;  /* 0x00000030bdbd7221 */ /* 0x000fe20000010000 */
[----:B------:R-:W-:Y:S06]  /*7fe0*/  @P1 BRA `(.L_x_11280) ;  /* 0xffffffc800b41947 */ /* 0x000fec000383ffff */
.L_x_11273:
        /* <DEDUP_REMOVED lines=10> */
.L_x_11288:
        /* <DEDUP_REMOVED lines=143> */
[----:B------:R-:W-:Y:S02]  /*8980*/  LOP3.LUT R3, R3, 0x30, RZ, 0xc0, !PT ;  /* 0x0000003003037812 */ /* 0x000fe400078ec0ff */
[----:B------:R-:W-:Y:S01]  /*8990*/  LEA.HI.X R31, R40, R33, R29, 0x1, P1 ;  /* 0x00000021281f7211 */ /* 0x000fe200008f0c1d */
[----:B------:R-:W-:Y:S01]  /*89a0*/  BSSY.RECONVERGENT B0, `(.L_x_11282) ;  /* 0x000001b000007945 */ /* 0x000fe20003800200 */
[-C--:B------:R-:W-:Y:S02]  /*89b0*/  LEA R32, P4, R34, R30.reuse, 0x6 ;  /* 0x0000001e22207211 */ /* 0x080fe400078830ff */
        /* <DEDUP_REMOVED lines=25> */
.L_x_11283:
[----:B------:R-:W-:Y:S05]  /*8b50*/  BSYNC.RECONVERGENT B0 ;  /* 0x0000000000007941 */ /* 0x000fea0003800200 */
.L_x_11282:
[----:B------:R-:W-:Y:S01]  /*8b60*/  IADD3.X R37, PT, PT, R33, R5, RZ, P1, !PT ;  /* 0x0000000521257210 */ /* 0x000fe20000ffe4ff */
[----:B------:R-:W-:Y:S01]  /*8b70*/  ST.E.128 desc[UR4][R30.64], R16 ;  /* 0x000000101e007985 */ /* 0x000fe2000c101d04 */
[----:B------:R-:W-:-:S03]  /*8b80*/  MOV R175, 0x0 ;  /* 0x0000000000af7802 */ /* 0x000fc60000000f00 */
[----:B------:R-:W-:Y:S04]  /*8b90*/  ST.E.128 desc[UR4][R40.64], R12 ;  /* 0x0000000c28007985 */ /* 0x000fe8000c101d04 */
[----:B------:R-:W-:Y:S04]  /*8ba0*/  ST.E.128 desc[UR4][R32.64], R8 ;  /* 0x0000000820007985 */ /* 0x000fe8000c101d04 */
[----:B------:R1:W-:Y:S02]  /*8bb0*/  ST.E.128 desc[UR4][R36.64], R20 ;  /* 0x0000001424007985 */ /* 0x0003e4000c101d04 */
[----:B-1----:R-:W-:Y:S05]  /*8bc0*/  RET.REL.NODEC R174 `(_ZN5flash24flash_fwd_splitkv_kernelI23Flash_fwd_kernel_traitsILi64ELi64ELi128ELi4ELb0ELb0EN7cutlass10bfloat16_tE19Flash_kernel_traitsILi64ELi64ELi128ELi4ES3_EELb0ELb0ELb0ELb1ELb1ELb1ELb0ELb0EEEvNS_16Flash_fwd_paramsE) ;  /* 0xffffff74ae0c7950 */ /* 0x002fea0003c3ffff */
.L_x_11281:
[----:B------:R-:W-:Y:S01]  /*8bd0*/  MOV R5, 0x2 ;  /* 0x0000000200057802 */ /* 0x000fe20000000f00 */
[----:B------:R-:W-:Y:S01]  /*8be0*/  IMAD.MOV.U32 R4, RZ, RZ, 0x1f ;  /* 0x0000001fff047424 */ /* 0x000fe200078e00ff */
[----:B------:R-:W-:-:S07]  /*8bf0*/  MOV R6, 0xffffffff ;  /* 0xffffffff00067802 */ /* 0x000fce0000000f00 */
[----:B-1---5:R-:W-:Y:S05]  /*8c00*/  WARPSYNC.COLLECTIVE R6, `(.L_x_11284) ;  /* 0x0000000006087348 */ /* 0x022fea0003c00000 */
[----:B------:R2:W3:Y:S02]  /*8c10*/  SHFL.BFLY P0, R11, R189, R5, R4 ;  /* 0x0c000005bd0b7389 */ /* 0x0004e40000000004 */
[----:B-123-5:R-:W-:Y:S05]  /*8c20*/  ENDCOLLECTIVE ;  /* 0x000000000000791b */ /* 0x02efea0003800000 */
.L_x_11284:
[----:B------:R-:W-:Y:S02]  /*8c30*/  IMAD.MOV.U32 R8, RZ, RZ, R11 ;  /* 0x000000ffff087224 */ /* 0x000fe400078e000b */
[----:B------:R-:W-:Y:S02]  /*8c40*/  IMAD.MOV.U32 R5, RZ, RZ, 0x1 ;  /* 0x00000001ff057424 */ /* 0x000fe400078e00ff */
[----:B------:R-:W-:-:S05]  /*8c50*/  FADD.FTZ R9, R8, R189 ;  /* 0x000000bd08097221 */ /* 0x000fca0000010000 */
[----:B------:R-:W-:-:S07]  /*8c60*/  MOV R189, R9 ;  /* 0x0000000900bd7202 */ /* 0x000fce0000000f00 */
[----:B------:R-:W-:Y:S05]  /*8c70*/  WARPSYNC.COLLECTIVE R6, `(.L_x_11285) ;  /* 0x0000000006087348 */ /* 0x000fea0003c00000 */
[----:B------:R1:W2:Y:S02]  /*8c80*/  SHFL.BFLY P0, R11, R189, R5, R4 ;  /* 0x0c000005bd0b7389 */ /* 0x0002a40000000004 */
[----:B-12---:R-:W-:Y:S05]  /*8c90*/  ENDCOLLECTIVE ;  /* 0x000000000000791b */ /* 0x006fea0003800000 */
.L_x_11285:
[----:B------:R-:W-:Y:S01]  /*8ca0*/  MOV R189, R190 ;  /* 0x000000be00bd7202 */ /* 0x000fe20000000f00 */
[----:B------:R-:W-:Y:S01]  /*8cb0*/  IMAD.MOV.U32 R5, RZ, RZ, 0x2 ;  /* 0x00000002ff057424 */ /* 0x000fe200078e00ff */
[----:B------:R-:W-:-:S07]  /*8cc0*/  MOV R8, R11 ;  /* 0x0000000b00087202 */ /* 0x000fce0000000f00 */
[----:B------:R-:W-:Y:S05]  /*8cd0*/  WARPSYNC.COLLECTIVE R6, `(.L_x_11286) ;  /* 0x0000000006087348 */ /* 0x000fea0003c00000 */
[----:B------:R1:W2:Y:S02]  /*8ce0*/  SHFL.BFLY P0, R11, R189, R5, R4 ;  /* 0x0c000005bd0b7389 */ /* 0x0002a40000000004 */
[----:B-12---:R-:W-:Y:S05]  /*8cf0*/  ENDCOLLECTIVE ;  /* 0x000000000000791b */ /* 0x006fea0003800000 */
.L_x_11286:
[----:B------:R-:W-:Y:S01]  /*8d00*/  FADD.FTZ R8, R9, R8 ;  /* 0x0000000809087221 */ /* 0x000fe20000010000 */
[----:B------:R-:W-:Y:S01]  /*8d10*/  FADD.FTZ R10, R11, R190 ;  /* 0x000000be0b0a7221 */ /* 0x000fe20000010000 */
[----:B------:R-:W-:-:S04]  /*8d20*/  MOV R5, 0x1 ;  /* 0x0000000100057802 */ /* 0x000fc80000000f00 */
[----:B------:R-:W-:-:S07]  /*8d30*/  MOV R189, R10 ;  /* 0x0000000a00bd7202 */ /* 0x000fce0000000f00 */
[----:B------:R-:W-:Y:S05]  /*8d40*/  WARPSYNC.COLLECTIVE R6, `(.L_x_11287) ;  /* 0x0000000006087348 */ /* 0x000fea0003c00000 */
[----:B------:R1:W2:Y:S02]  /*8d50*/  SHFL.BFLY P0, R11, R189, R5, R4 ;  /* 0x0c000005bd0b7389 */ /* 0x0002a40000000004 */
[----:B-12---:R-:W-:Y:S05]  /*8d60*/  ENDCOLLECTIVE ;  /* 0x000000000000791b */ /* 0x006fea0003800000 */
.L_x_11287:
[----:B------:R-:W-:Y:S05]  /*8d70*/  BRA `(.L_x_11288) ;  /* 0xfffffff000c47947 */ /* 0x000fea000383ffff */
.L_x_11289:
        /* <DEDUP_REMOVED lines=16> */
.L_x_14807:


//--------------------- .text._ZN5flash24flash_fwd_splitkv_kernelI23Flash_fwd_kernel_traitsILi64ELi64ELi128ELi4ELb0ELb0EN7cutlass10bfloat16_tE19Flash_kernel_traitsILi64ELi64ELi128ELi4ES3_EELb0ELb0ELb1ELb0ELb0ELb0ELb0ELb0EEEvNS_16Flash_fwd_paramsE --------------------------
	.section	.text._ZN5flash24flash_fwd_splitkv_kernelI23Flash_fwd_kernel_traitsILi64ELi64ELi128ELi4ELb0ELb0EN7cutlass10bfloat16_tE19Flash_kernel_traitsILi64ELi64ELi128ELi4ES3_EELb0ELb0ELb1ELb0ELb0ELb0ELb0ELb0EEEvNS_16Flash_fwd_paramsE,"ax",@progbits
	.align	128
        .global         _ZN5flash24flash_fwd_splitkv_kernelI23Flash_fwd_kernel_traitsILi64ELi64ELi128ELi4ELb0ELb0EN7cutlass10bfloat16_tE19Flash_kernel_traitsILi64ELi64ELi128ELi4ES3_EELb0ELb0ELb1ELb0ELb0ELb0ELb0ELb0EEEvNS_16Flash_fwd_paramsE
        .type           _ZN5flash24flash_fwd_splitkv_kernelI23Flash_fwd_kernel_traitsILi64ELi64ELi128ELi4ELb0ELb0EN7cutlass10bfloat16_tE19Flash_kernel_traitsILi64ELi64ELi128ELi4ES3_EELb0ELb0ELb1ELb0ELb0ELb0ELb0ELb0EEEvNS_16Flash_fwd_paramsE,@function
        .size           _ZN5flash24flash_fwd_splitkv_kernelI23Flash_fwd_kernel_traitsILi64ELi64ELi128ELi4ELb0ELb0EN7cutlass10bfloat16_tE19Flash_kernel_traitsILi64ELi64ELi128ELi4ES3_EELb0ELb0ELb1ELb0ELb0ELb0ELb0ELb0EEEvNS_16Flash_fwd_paramsE,(.L_x_14808 - _ZN5flash24flash_fwd_splitkv_kernelI23Flash_fwd_kernel_traitsILi64ELi64ELi128ELi4ELb0ELb0EN7cutlass10bfloat16_tE19Flash_kernel_traitsILi64ELi64ELi128ELi4ES3_EELb0ELb0ELb1ELb0ELb0ELb0ELb0ELb0EEEvNS_16Flash_fwd_paramsE)
        .other          _ZN5flash24flash_fwd_splitkv_kernelI23Flash_fwd_kernel_traitsILi64ELi64ELi128ELi4ELb0ELb0EN7cutlass10bfloat16_tE19Flash_kernel_traitsILi64ELi64ELi128ELi4ES3_EELb0ELb0ELb1ELb0ELb0ELb0ELb0ELb0EEEvNS_16Flash_fwd_paramsE,@"STO_CUDA_ENTRY STV_DEFAULT"
_ZN5flash24flash_fwd_splitkv_kernelI23Flash_fwd_kernel_traitsILi64ELi64ELi128ELi4ELb0ELb0EN7cutlass10bfloat16_tE19Flash_kernel_traitsILi64ELi64ELi128ELi4ES3_EELb0ELb0ELb1ELb0ELb0ELb0ELb0ELb0EEEvNS_16Flash_fwd_paramsE:
.text._ZN5flash24flash_fwd_splitkv_kernelI23Flash_fwd_kernel_traitsILi64ELi64ELi128ELi4ELb0ELb0EN7cutlass10bfloat16_tE19Flash_kernel_traitsILi64ELi64ELi128ELi4ES3_EELb0ELb0ELb1ELb0ELb0ELb0ELb0ELb0EEEvNS_16Flash_fwd_paramsE:
[----:B------:R-:W-:Y:S01]  /*0000*/  LDC R1, c[0x0][0x37c] ;  /* 0x0000df00ff017b82 */ /* 0x000fe20000000800 */
[----:B------:R-:W1:Y:S07]  /*0010*/  S2R R27, SR_CTAID.X ;  /* 0x00000000001b7919 */ /* 0x000e6e0000002500 */
[----:B------:R-:W2:Y:S01]  /*0020*/  LDC.64 R2, c[0x0][0x348] ;  /* 0x0000d200ff027b82 */ /* 0x000ea20000000a00 */
[----:B------:R-:W-:Y:S01]  /*0030*/  BSSY.RECONVERGENT B2, `(.L_x_11290) ;  /* 0x0000005000027945 */ /* 0x000fe20003800200 */
[----:B------:R-:W-:Y:S01]  /*0040*/  MOV R186, 0x80 ;  /* 0x0000008000ba7802 */ /* 0x000fe20000000f00 */
[----:B------:R-:W3:Y:S01]  /*0050*/  S2R R187, SR_CTAID.Y ;  /* 0x0000000000bb7919 */ /* 0x000ee20000002600 */
[----:B------:R-:W4:Y:S05]  /*0060*/  S2R R188, SR_CTAID.Z ;  /* 0x0000000000bc7919 */ /* 0x000f2a0000002700 */
[----:B-1234-:R-:W-:Y:S05]  /*0070*/  CALL.REL.NOINC `($_ZN5flash24flash_fwd_splitkv_kernelI23Flash_fwd_kernel_traitsILi64ELi64ELi128ELi4ELb0ELb0EN7cutlass10bfloat16_tE19Flash_kernel_traitsILi64ELi64ELi128ELi4ES3_EELb0ELb0ELb1ELb0ELb0ELb0ELb0ELb0EEEvNS_16Flash_fwd_paramsE$_ZN5flash30compute_attn_1rowblock_splitkvI23Flash_fwd_kernel_traitsILi64ELi64ELi128ELi4ELb0ELb0EN7cutlass10bfloat16_tE19Flash_kernel_traitsILi64ELi64ELi128ELi4ES3_EELb0ELb0ELb1ELb0ELb0ELb0ELb0ELb0ENS_16Flash_fwd_paramsEEEvRKT8_iiiii) ;  /* 0x0000000000087944 */ /* 0x01efea0003c00000 */
[----:B------:R-:W-:Y:S05]  /*0080*/  BSYNC.RECONVERGENT B2 ;  /* 0x0000000000027941 */ /* 0x000fea0003800200 */
.L_x_11290:
[----:B------:R-:W-:Y:S05]  /*0090*/  EXIT ;  /* 0x000000000000794d */ /* 0x000fea0003800000 */
        .type           $_ZN5flash24flash_fwd_splitkv_kernelI23Flash_fwd_kernel_traitsILi64ELi64ELi128ELi4ELb0ELb0EN7cutlass10bfloat16_tE19Flash_kernel_traitsILi64ELi64ELi128ELi4ES3_EELb0ELb0ELb1ELb0ELb0ELb0ELb0ELb0EEEvNS_16Flash_fwd_paramsE$_ZN5flash30compute_attn_1rowblock_splitkvI23Flash_fwd_kernel_traitsILi64ELi64ELi128ELi4ELb0ELb0EN7cutlass10bfloat16_tE19Flash_kernel_traitsILi64ELi64ELi128ELi4ES3_EELb0ELb0ELb1ELb0ELb0ELb0ELb0ELb0ENS_16Flash_fwd_paramsEEEvRKT8_iiiii,@function
        .size           $_ZN5flash24flash_fwd_splitkv_kernelI23Flash_fwd_kernel_traitsILi64ELi64ELi128ELi4ELb0ELb0EN7cutlass10bfloat16_tE19Flash_kernel_traitsILi64ELi64ELi128ELi4ES3_EELb0ELb0ELb1ELb0ELb0ELb0ELb0ELb0EEEvNS_16Flash_fwd_paramsE$_ZN5flash30compute_attn_1rowblock_splitkvI23Flash_fwd_kernel_traitsILi64ELi64ELi128ELi4ELb0ELb0EN7cutlass10bfloat16_tE19Flash_kernel_traitsILi64ELi64ELi128ELi4ES3_EELb0ELb0ELb1ELb0ELb0ELb0ELb0ELb0ENS_16Flash_fwd_paramsEEEvRKT8_iiiii,(.L_x_14808 - $_ZN5flash24flash_fwd_splitkv_kernelI23Flash_fwd_kernel_traitsILi64ELi64ELi128ELi4ELb0ELb0EN7cutlass10bfloat16_tE19Flash_kernel_traitsILi64ELi64ELi128ELi4ES3_EELb0ELb0ELb1ELb0ELb0ELb0ELb0ELb0EEEvNS_16Flash_fwd_paramsE$_ZN5flash30compute_attn_1rowblock_splitkvI23Flash_fwd_kernel_traitsILi64ELi64ELi128ELi4ELb0ELb0EN7cutlass10bfloat16_tE19Flash_kernel_traitsILi64ELi64ELi128ELi4ES3_EELb0ELb0ELb1ELb0ELb0ELb0ELb0ELb0ENS_16Flash_fwd_paramsEEEvRKT8_iiiii)
$_ZN5flash24flash_fwd_splitkv_kernelI23Flash_fwd_kernel_traitsILi64ELi64ELi128ELi4ELb0ELb0EN7cutlass10bfloat16_tE19Flash_kernel_traitsILi64ELi64ELi128ELi4ES3_EELb0ELb0ELb1ELb0ELb0ELb0ELb0ELb0EEEvNS_16Flash_fwd_paramsE$_ZN5flash30compute_attn_1rowblock_splitkvI23Flash_fwd_kernel_traitsILi64ELi64ELi128ELi4ELb0ELb0EN7cutlass10bfloat16_tE19Flash_kernel_traitsILi64ELi64ELi128ELi4ES3_EELb0ELb0ELb1ELb0ELb0ELb0ELb0ELb0ENS_16Flash_fwd_paramsEEEvRKT8_iiiii:
        /* <DEDUP_REMOVED lines=39> */
.L_x_11292:
[----:B------:R-:W-:Y:S05]  /*0310*/  BSYNC.RECONVERGENT B0 ;  /* 0x0000000000007941 */ /* 0x000fea0003800200 */
.L_x_11291:
[----:B------:R-:W-:Y:S04]  /*0320*/  BSSY.RECONVERGENT B0, `(.L_x_11293) ;  /* 0x0000007000007945 */ /* 0x000fe80003800200 */
[----:B------:R-:W-:Y:S05]  /*0330*/  @!P3 BRA `(.L_x_11294) ;  /* 0x000000000014b947 */ /* 0x000fea0003800000 */
[----:B-----5:R-:W4:Y:S02]  /*0340*/  LD.E.U8 R5, desc[UR4][R2.64+0x1b2] ;  /* 0x0001b20402057980 */ /* 0x020f24000c101100 */
[----:B----4-:R-:W-:-:S13]  /*0350*/  ISETP.NE.AND P1, PT, R5, RZ, PT ;  /* 0x000000ff0500720c */ /* 0x010fda0003f25270 */
[----:B------:R-:W4:Y:S02]  /*0360*/  @P1 LD.E R10, desc[UR4][R12.64+0x4] ;  /* 0x000004040c0a1980 */ /* 0x000f24000c101900 */
[----:B----4-:R-:W-:-:S06]  /*0370*/  @P1 IADD3 R5, PT, PT, R10, -R17, RZ ;  /* 0x800000110a051210 */ /* 0x010fcc0007ffe0ff */
[----:B------:R4:W5:Y:S02]  /*0380*/  @!P1 LD.E R5, desc[UR4][R12.64] ;  /* 0x000000040c059980 */ /* 0x000964000c101900 */
.L_x_11294:
[----:B------:R-:W-:Y:S05]  /*0390*/  BSYNC.RECONVERGENT B0 ;  /* 0x0000000000007941 */ /* 0x000fea0003800200 */
.L_x_11293:
        /* <DEDUP_REMOVED lines=8> */
.L_x_11296:
[----:B------:R-:W5:Y:S01]  /*0420*/  LD.E.64 R6, desc[UR4][R2.64+0x108] ;  /* 0x0001080402067980 */ /* 0x000f62000c101b00 */
[----:B------:R-:W-:Y:S01]  /*0430*/  BSSY.RECONVERGENT B0, `(.L_x_11298) ;  /* 0x0000006000007945 */ /* 0x000fe20003800200 */
[----:B------:R-:W-:Y:S01]  /*0440*/  IMAD.MOV.U32 R8, RZ, RZ, RZ ;  /* 0x000000ffff087224 */ /* 0x000fe200078e00ff */
[----:B-----5:R-:W-:-:S04]  /*0450*/  ISETP.NE.U32.AND P0, PT, R6, RZ, PT ;  /* 0x000000ff0600720c */ /* 0x020fc80003f05070 */
[----:B------:R-:W-:-:S13]  /*0460*/  ISETP.NE.AND.EX P0, PT, R7, RZ, PT, P0 ;  /* 0x000000ff0700720c */ /* 0x000fda0003f05300 */
[----:B------:R-:W-:Y:S05]  /*0470*/  @!P0 BRA `(.L_x_11299) ;  /* 0x0000000000048947 */ /* 0x000fea0003800000 */
[----:B------:R1:W5:Y:S02]  /*0480*/  LD.E R8, desc[UR4][R2.64+0xbc] ;  /* 0x0000bc0402087980 */ /* 0x000364000c101900 */
.L_x_11299:
[----:B------:R-:W-:Y:S05]  /*0490*/  BSYNC.RECONVERGENT B0 ;  /* 0x0000000000007941 */ /* 0x000fea0003800200 */
.L_x_11298:
[----:B-----5:R-:W-:Y:S02]  /*04a0*/  IADD3 R8, PT, PT, R8, R5, -R16 ;  /* 0x0000000508087210 */ /* 0x020fe40007ffe810 */
.L_x_11297:
[----:B------:R-:W-:Y:S05]  /*04b0*/  BSYNC.RECONVERGENT B1 ;  /* 0x0000000000017941 */ /* 0x000fea0003800200 */
.L_x_11295:
[----:B------:R-:W-:Y:S01]  /*04c0*/  IMAD.SHL.U32 R192, R27, 0x40, RZ ;  /* 0x000000401bc07824 */ /* 0x000fe200078e00ff */
[----:B------:R-:W-:Y:S01]  /*04d0*/  MOV R6, R186 ;  /* 0x000000ba00067202 */ /* 0x000fe20000000f00 */
[----:B------:R-:W-:-:S03]  /*04e0*/  IMAD.MOV.U32 R7, RZ, RZ, 0x0 ;  /* 0x00000000ff077424 */ /* 0x000fc600078e00ff */
[----:B------:R-:W-:-:S13]  /*04f0*/  ISETP.GT.AND P0, PT, R11, R192, PT ;  /* 0x000000c00b00720c */ /* 0x000fda0003f04270 */
[----:B-1234-:R-:W-:Y:S05]  /*0500*/  @!P0 RET.REL.NODEC R6 `(_ZN5flash24flash_fwd_splitkv_kernelI23Flash_fwd_kernel_traitsILi64ELi64ELi128ELi4ELb0ELb0EN7cutlass10bfloat16_tE19Flash_kernel_traitsILi64ELi64ELi128ELi4ES3_EELb0ELb0ELb1ELb0ELb0ELb0ELb0ELb0EEEvNS_16Flash_fwd_paramsE) ;  /* 0xfffffff806bc8950 */ /* 0x01efea0003c3ffff */
        /* <DEDUP_REMOVED lines=21> */
[----:B------:R-:W-:Y:S01]  /*0660*/  IMAD.SHL.U32 R16, R124, 0x8, RZ ;  /* 0x000000087c107824 */ /* 0x000fe200078e00ff */
[----:B------:R-:W-:-:S04]  /*0670*/  MOV R17, RZ ;  /* 0x000000ff00117202 */ /* 0x000fc80000000f00 */
[----:B------:R-:W-:Y:S02]  /*0680*/  LOP3.LUT R16, R16, 0x38, RZ, 0xc0, !PT ;  /* 0x0000003810107812 */ /* 0x000fe400078ec0ff */
[----:B------:R-:W-:Y:S02]  /*0690*/  IADD3 R11, PT, PT, -R192, R11, RZ ;  /* 0x0000000bc00b7210 */ /* 0x000fe40007ffe1ff */
[----:B------:R-:W-:Y:S02]  /*06a0*/  SHF.R.U32.HI R124, RZ, 0x3, R124 ;  /* 0x00000003ff7c7819 */ /* 0x000fe4000001167c */
[----:B------:R-:W-:-:S04]  /*06b0*/  ISETP.NE.AND P4, PT, R16, RZ, PT ;  /* 0x000000ff1000720c */ /* 0x000fc80003f85270 */
[----:B------:R-:W-:Y:S01]  /*06c0*/  ISETP.GE.OR P3, PT, R124, R11, P4 ;  /* 0x0000000b7c00720c */ /* 0x000fe20002766670 */
[----:B------:R-:W-:Y:S01]  /*06d0*/  BSSY.RECONVERGENT B0, `(.L_x_11301) ;  /* 0x0000037000007945 */ /* 0x000fe20003800200 */
[----:B--2---:R-:W-:Y:S01]  /*06e0*/  @P0 IMAD.WIDE.U32 R22, R14, R193, RZ ;  /* 0x000000c10e160225 */ /* 0x004fe200078e00ff */
[----:B---3--:R-:W-:-:S03]  /*06f0*/  ISETP.GE.AND P6, PT, R16, R0, PT ;  /* 0x000000001000720c */ /* 0x008fc60003fc6270 */
[----:B-----5:R-:W-:-:S04]  /*0700*/  @!P0 IMAD.WIDE.U32 R20, R6, R187, RZ ;  /* 0x000000bb06148225 */ /* 0x020fc800078e00ff */
[----:B------:R-:W-:Y:S02]  /*0710*/  @!P0 IMAD R7, R7, R187, RZ ;  /* 0x000000bb07078224 */ /* 0x000fe400078e02ff */
[----:B------:R-:W-:Y:S02]  /*0720*/  @!P0 IMAD.MOV.U32 R10, RZ, RZ, R20 ;  /* 0x000000ffff0a8224 */ /* 0x000fe400078e0014 */
[----:B------:R-:W-:Y:S02]  /*0730*/  @!P0 IMAD.IADD R7, R21, 0x1, R7 ;  /* 0x0000000115078824 */ /* 0x000fe400078e0207 */
[----:B------:R-:W-:Y:S02]  /*0740*/  @P0 IMAD R6, R15, R193, RZ ;  /* 0x000000c10f060224 */ /* 0x000fe400078e02ff */
[----:B------:R-:W-:-:S04]  /*0750*/  IMAD.WIDE.U32 R20, R192, R14, R16 ;  /* 0x0000000ec0147225 */ /* 0x000fc800078e0010 */
[----:B------:R-:W-:Y:S02]  /*0760*/  @P0 IMAD.MOV.U32 R10, RZ, RZ, R22 ;  /* 0x000000ffff0a0224 */ /* 0x000fe400078e0016 */
[----:B------:R-:W-:Y:S02]  /*0770*/  @P0 IMAD.IADD R7, R23, 0x1, R6 ;  /* 0x0000000117070824 */ /* 0x000fe400078e0206 */
[----:B------:R-:W-:Y:S01]  /*0780*/  IMAD R0, R15, R192, RZ ;  /* 0x000000c00f007224 */ /* 0x000fe200078e02ff */
[----:B-1----:R-:W-:-:S04]  /*0790*/  IADD3 R2, P0, PT, R10, R20, RZ ;  /* 0x000000140a027210 */ /* 0x002fc80007f1e0ff */
[----:B------:R-:W-:Y:S02]  /*07a0*/  IADD3.X R3, PT, PT, R7, R21, R0, P0, !PT ;  /* 0x0000001507037210 */ /* 0x000fe400007fe400 */
[----:B------:R-:W-:Y:S01]  /*07b0*/  ISETP.GE.OR P0, PT, R124, R11, P6 ;  /* 0x0000000b7c00720c */ /* 0x000fe20003706670 */
[----:B----4-:R-:W-:Y:S02]  /*07c0*/  IMAD R0, R13, R188, RZ ;  /* 0x000000bc0d007224 */ /* 0x010fe400078e02ff */
[----:B------:R-:W-:-:S04]  /*07d0*/  IMAD.WIDE.U32 R12, R188, R12, R2 ;  /* 0x0000000cbc0c7225 */ /* 0x000fc800078e0002 */
[----:B------:R-:W-:-:S06]  /*07e0*/  IMAD.IADD R7, R13, 0x1, R0 ;  /* 0x000000010d077824 */ /* 0x000fcc00078e0200 */
[----:B------:R-:W-:Y:S02]  /*07f0*/  @!P0 IMAD.MOV.U32 R6, RZ, RZ, R12 ;  /* 0x000000ffff068224 */ /* 0x000fe400078e000c */
[-C--:B------:R-:W-:Y:S02]  /*0800*/  @!P0 IMAD R0, R15, R124.reuse, RZ ;  /* 0x0000007c0f008224 */ /* 0x080fe400078e02ff */
[----:B------:R-:W-:-:S05]  /*0810*/  @!P0 IMAD.WIDE.U32 R2, R14, R124, R6 ;  /* 0x0000007c0e028225 */ /* 0x000fca00078e0006 */
[----:B------:R-:W-:Y:S02]  /*0820*/  @!P0 IADD3 R3, PT, PT, R3, R0, RZ ;  /* 0x0000000003038210 */ /* 0x000fe40007ffe0ff */
[----:B------:R-:W-:Y:S01]  /*0830*/  @!P0 LEA R20, P1, R2, R8, 0x1 ;  /* 0x0000000802148211 */ /* 0x000fe200078208ff */
[----:B------:R-:W-:-:S03]  /*0840*/  IMAD R4, R187, R4, R188 ;  /* 0x00000004bb047224 */ /* 0x000fc600078e02bc */
[----:B------:R-:W-:Y:S01]  /*0850*/  @!P0 LEA.HI.X R21, R2, R9, R3, 0x1, P1 ;  /* 0x0000000902158211 */ /* 0x000fe200008f0c03 */
[C---:B------:R-:W-:Y:S02]  /*0860*/  VIADD R2, R124.reuse, 0x10 ;  /* 0x000000107c027836 */ /* 0x040fe40000000000 */
[----:B------:R-:W-:Y:S02]  /*0870*/  VIADD R0, R124, 0x20 ;  /* 0x000000207c007836 */ /* 0x000fe40000000000 */
[----:B------:R-:W-:Y:S01]  /*0880*/  IMAD R5, R5, R4, R192 ;  /* 0x0000000405057224 */ /* 0x000fe200078e02c0 */
[CC--:B------:R-:W-:Y:S01]  /*0890*/  ISETP.GE.OR P5, PT, R2.reuse, R11.reuse, P6 ;  /* 0x0000000b0200720c */ /* 0x0c0fe200037a6670 */
[----:B------:R1:W-:Y:S01]  /*08a0*/  @!P0 ST.E.128 desc[UR4][R20.64], RZ ;  /* 0x000000ff14008985 */ /* 0x0003e2000c101d04 */
[-C--:B------:R-:W-:Y:S02]  /*08b0*/  ISETP.GE.OR P2, PT, R2, R11.reuse, P4 ;  /* 0x0000000b0200720c */ /* 0x080fe40002746670 */
[----:B------:R-:W-:-:S02]  /*08c0*/  ISETP.GE.OR P1, PT, R0, R11, P4 ;  /* 0x0000000b0000720c */ /* 0x000fc40002726670 */
[----:B------:R-:W-:-:S04]  /*08d0*/  IADD3 R3, P0, PT, R5, R124, RZ ;  /* 0x0000007c05037210 */ /* 0x000fc80007f1e0ff */
[----:B------:R-:W-:Y:S02]  /*08e0*/  LEA.HI.X.SX32 R5, R5, RZ, 0x1, P0 ;  /* 0x000000ff05057211 */ /* 0x000fe400000f0eff */
[C---:B------:R-:W-:Y:S02]  /*08f0*/  LEA R16, P0, R3.reuse, R18, 0x2 ;  /* 0x0000001203107211 */ /* 0x040fe400078010ff */
[----:B------:R-:W-:Y:S02]  /*0900*/  IADD3 R4, PT, PT, R124, 0x30, RZ ;  /* 0x000000307c047810 */ /* 0x000fe40007ffe0ff */
[----:B------:R-:W-:Y:S02]  /*0910*/  LEA.HI.X R17, R3, R19, R5, 0x2, P0 ;  /* 0x0000001303117211 */ /* 0x000fe400000f1405 */
[-C--:B------:R-:W-:Y:S01]  /*0920*/  ISETP.GE.OR P0, PT, R0, R11.reuse, P6 ;  /* 0x0000000b0000720c */ /* 0x080fe20003706670 */
[----:B------:R-:W-:Y:S01]  /*0930*/  @!P2 IMAD.MOV.U32 R5, RZ, RZ, 0x7f800000 ;  /* 0x7f800000ff05a424 */ /* 0x000fe200078e00ff */
[----:B------:R-:W-:-:S02]  /*0940*/  ISETP.GE.OR P4, PT, R4, R11, P4 ;  /* 0x0000000b0400720c */ /* 0x000fc40002786670 */
[----:B------:R-:W-:Y:S01]  /*0950*/  ISETP.GE.OR P6, PT, R4, R11, P6 ;  /* 0x0000000b0400720c */ /* 0x000fe200037c6670 */
[----:B------:R-:W-:Y:S01]  /*0960*/  @!P3 IMAD.MOV.U32 R11, RZ, RZ, 0x7f800000 ;  /* 0x7f800000ff0bb424 */ /* 0x000fe200078e00ff */
[----:B------:R-:W-:Y:S01]  /*0970*/  @!P1 MOV R3, 0x7f800000 ;  /* 0x7f80000000039802 */ /* 0x000fe20000000f00 */
[----:B------:R-:W-:Y:S10]  /*0980*/  @P5 BRA `(.L_x_11302) ;  /* 0x00000000002c5947 */ /* 0x000ff40003800000 */
        /* <DEDUP_REMOVED lines=11> */
.L_x_11302:
[----:B------:R-:W-:Y:S05]  /*0a40*/  BSYNC.RECONVERGENT B0 ;  /* 0x0000000000007941 */ /* 0x000fea0003800200 */
.L_x_11301:
[----:B------:R-:W-:Y:S04]  /*0a50*/  BSSY.RECONVERGENT B0, `(.L_x_11303) ;  /* 0x000000d000007945 */ /* 0x000fe80003800200 */
[----:B------:R-:W-:Y:S05]  /*0a60*/  @P0 BRA `(.L_x_11304) ;  /* 0x00000000002c0947 */ /* 0x000fea0003800000 */
[----:B-1----:R-:W-:Y:S01]  /*0a70*/  IADD3 R21, P0, PT, R124, 0x20, RZ ;  /* 0x000000207c157810 */ /* 0x002fe20007f1e0ff */
[----:B------:R-:W-:Y:S01]  /*0a80*/  IMAD.MOV.U32 R22, RZ, RZ, R12 ;  /* 0x000000ffff167224 */ /* 0x000fe200078e000c */
[----:B------:R-:W-:-:S03]  /*0a90*/  MOV R23, R7 ;  /* 0x0000000700177202 */ /* 0x000fc60000000f00 */
[----:B--2---:R-:W-:Y:S02]  /*0aa0*/  IMAD.X R19, RZ, RZ, RZ, P0 ;  /* 0x000000ffff137224 */ /* 0x004fe400000e06ff */
[----:B------:R-:W-:-:S04]  /*0ab0*/  IMAD.WIDE.U32 R22, R14, R21, R22 ;  /* 0x000000150e167225 */ /* 0x000fc800078e0016 */
[----:B------:R-:W-:Y:S01]  /*0ac0*/  IMAD R19, R19, R14, RZ ;  /* 0x0000000e13137224 */ /* 0x000fe200078e02ff */
[----:B------:R-:W-:-:S03]  /*0ad0*/  LEA R18, P0, R22, R8, 0x1 ;  /* 0x0000000816127211 */ /* 0x000fc600078008ff */
[----:B------:R-:W-:-:S05]  /*0ae0*/  IMAD R19, R15, R21, R19 ;  /* 0x000000150f137224 */ /* 0x000fca00078e0213 */
[----:B------:R-:W-:-:S04]  /*0af0*/  IADD3 R19, PT, PT, R23, R19, RZ ;  /* 0x0000001317137210 */ /* 0x000fc80007ffe0ff */
[----:B------:R-:W-:-:S05]  /*0b00*/  LEA.HI.X R19, R22, R9, R19, 0x1, P0 ;  /* 0x0000000916137211 */ /* 0x000fca00000f0c13 */
[----:B------:R3:W-:Y:S02]  /*0b10*/  ST.E.128 desc[UR4][R18.64], RZ ;  /* 0x000000ff12007985 */ /* 0x0007e4000c101d04 */
.L_x_11304:
[----:B------:R-:W-:Y:S05]  /*0b20*/  BSYNC.RECONVERGENT B0 ;  /* 0x0000000000007941 */ /* 0x000fea0003800200 */
.L_x_11303:
[----:B------:R-:W-:Y:S04]  /*0b30*/  BSSY.RECONVERGENT B0, `(.L_x_11305) ;  /* 0x000000c000007945 */ /* 0x000fe80003800200 */
[----:B------:R-:W-:Y:S05]  /*0b40*/  @P6 BRA `(.L_x_11306) ;  /* 0x0000000000286947 */ /* 0x000fea0003800000 */
[----:B--23--:R-:W-:Y:S02]  /*0b50*/  IADD3 R19, P0, PT, R124, 0x30, RZ ;  /* 0x000000307c137810 */ /* 0x00cfe40007f1e0ff */
        /* <DEDUP_REMOVED lines=9> */
.L_x_11306:
[----:B------:R-:W-:Y:S05]  /*0bf0*/  BSYNC.RECONVERGENT B0 ;  /* 0x0000000000007941 */ /* 0x000fea0003800200 */
.L_x_11305:
[----:B------:R-:W-:Y:S01]  /*0c00*/  MOV R187, 0x0 ;  /* 0x0000000000bb7802 */ /* 0x000fe20000000f00 */
[----:B------:R-:W-:Y:S04]  /*0c10*/  @!P3 ST.E desc[UR4][R16.64], R11 ;  /* 0x0000000b1000b985 */ /* 0x000fe8000c101904 */
[----:B------:R-:W-:Y:S04]  /*0c20*/  @!P2 ST.E desc[UR4][R16.64+0x40], R5 ;  /* 0x000040051000a985 */ /* 0x000fe8000c101904 */
[----:B------:R1:W-:Y:S02]  /*0c30*/  @!P1 ST.E desc[UR4][R16.64+0x80], R3 ;  /* 0x0000800310009985 */ /* 0x0003e4000c101904 */
[----:B-1234-:R-:W-:Y:S05]  /*0c40*/  @P4 RET.REL.NODEC R186 `(_ZN5flash24flash_fwd_splitkv_kernelI23Flash_fwd_kernel_traitsILi64ELi64ELi128ELi4ELb0ELb0EN7cutlass10bfloat16_tE19Flash_kernel_traitsILi64ELi64ELi128ELi4ES3_EELb0ELb0ELb1ELb0ELb0ELb0ELb0ELb0EEEvNS_16Flash_fwd_paramsE) ;  /* 0xfffffff0baec4950 */ /* 0x01efea0003c3ffff */
[----:B------:R-:W-:Y:S02]  /*0c50*/  MOV R3, 0x7f800000 ;  /* 0x7f80000000037802 */ /* 0x000fe40000000f00 */
[----:B------:R-:W-:-:S03]  /*0c60*/  MOV R187, 0x0 ;  /* 0x0000000000bb7802 */ /* 0x000fc60000000f00 */
[----:B------:R1:W-:Y:S02]  /*0c70*/  ST.E desc[UR4][R16.64+0xc0], R3 ;  /* 0x0000c00310007985 */ /* 0x0003e4000c101904 */
[----:B-1----:R-:W-:Y:S05]  /*0c80*/  RET.REL.NODEC R186 `(_ZN5flash24flash_fwd_splitkv_kernelI23Flash_fwd_kernel_traitsILi64ELi64ELi128ELi4ELb0ELb0EN7cutlass10bfloat16_tE19Flash_kernel_traitsILi64ELi64ELi128ELi4ES3_EELb0ELb0ELb1ELb0ELb0ELb0ELb0ELb0EEEvNS_16Flash_fwd_paramsE) ;  /* 0xfffffff0badc7950 */ /* 0x002fea0003c3ffff */
.L_x_11300:
        /* <DEDUP_REMOVED lines=23> */
[----:B--2---:R-:W-:-:S04]  /*0e00*/  IABS R9, R17 ;  /* 0x0000001100097213 */ /* 0x004fc80000000000 */
[----:B------:R-:W1:Y:S08]  /*0e10*/  I2F.RP R16, R9 ;  /* 0x0000000900107306 */ /* 0x000e700000209400 */
[----:B-1---5:R-:W1:Y:S02]  /*0e20*/  MUFU.RCP R14, R16 ;  /* 0x00000010000e7308 */ /* 0x022e640000001000 */
        /* <DEDUP_REMOVED lines=50> */
[----:B------:R-:W-:-:S04]  /*1150*/  IMAD R4, R17, R13, R4 ;  /* 0x0000000d11047224 */ /* 0x000fc800078e0204 */
[----:B------:R-:W-:-:S06]  /*1160*/  IMAD R10, R177, R4, RZ ;  /* 0x00000004b10a7224 */ /* 0x000fcc00078e02ff */
        /* <DEDUP_REMOVED lines=24> */
.L_x_11308:
[----:B-1----:R-:W2:Y:S01]  /*12f0*/  LD.E R5, desc[UR4][R2.64+0x68] ;  /* 0x0000680402057980 */ /* 0x002ea2000c101900 */
        /* <DEDUP_REMOVED lines=27> */
[----:B-----5:R-:W-:-:S05]  /*14b0*/  @!P3 SHF.R.S32.HI R12, RZ, 0x1f, R14 ;  /* 0x0000001fff0cb819 */ /* 0x020fca000001140e */
[----:B------:R-:W-:Y:S02]  /*14c0*/  @!P0 IMAD.IADD R7, R7, 0x1, -R10 ;  /* 0x0000000107078824 */ /* 0x000fe400078e0a0a */
[----:B------:R-:W-:Y:S01]  /*14d0*/  @!P3 IMAD.IADD R29, R29, 0x1, R4 ;  /* 0x000000011d1db824 */ /* 0x000fe200078e0204 */
[----:B------:R-:W-:Y:S01]  /*14e0*/  @P3 IADD3 R4, PT, PT, R16, R17, RZ ;  /* 0x0000001110043210 */ /* 0x000fe20007ffe0ff */
[----:B----4-:R-:W-:Y:S01]  /*14f0*/  @!P3 IMAD R13, R25, R14, RZ ;  /* 0x0000000e190db224 */ /* 0x010fe200078e02ff */
[----:B------:R-:W-:Y:S02]  /*1500*/  ISETP.GE.U32.AND P2, PT, R7, R10, PT ;  /* 0x0000000a0700720c */ /* 0x000fe40003f46070 */
[----:B------:R-:W-:Y:S01]  /*1510*/  LOP3.LUT R7, R188, R5, RZ, 0x3c, !PT ;  /* 0x00000005bc077212 */ /* 0x000fe200078e3cff */
[----:B------:R-:W-:Y:S01]  /*1520*/  @!P3 IMAD R13, R24, R12, R13 ;  /* 0x0000000c180db224 */ /* 0x000fe200078e020d */
[----:B------:R-:W-:Y:S01]  /*1530*/  @!P0 IADD3 R0, PT, PT, R0, 0x1, RZ ;  /* 0x0000000100008810 */ /* 0x000fe20007ffe0ff */
[----:B------:R-:W-:Y:S01]  /*1540*/  @!P3 IMAD.WIDE.U32 R28, R24, R14, R28 ;  /* 0x0000000e181cb225 */ /* 0x000fe200078e001c */
[----:B------:R-:W-:-:S02]  /*1550*/  ISETP.GE.AND P1, PT, R7, RZ, PT ;  /* 0x000000ff0700720c */ /* 0x000fc40003f26270 */
[----:B------:R-:W-:Y:S01]  /*1560*/  ISETP.NE.AND P0, PT, R5, RZ, PT ;  /* 0x000000ff0500720c */ /* 0x000fe20003f05270 */
[----:B------:R-:W-:Y:S01]  /*1570*/  @P3 IMAD.WIDE.U32 R24, R176, R4, RZ ;  /* 0x00000004b0183225 */ /* 0x000fe200078e00ff */
[----:B------:R-:W-:-:S03]  /*1580*/  @!P3 MOV R12, R28 ;  /* 0x0000001c000cb202 */ /* 0x000fc60000000f00 */
[----:B------:R-:W-:Y:S01]  /*1590*/  @P3 IMAD R9, R177, R4, RZ ;  /* 0x00000004b1093224 */ /* 0x000fe200078e02ff */
[----:B------:R-:W-:Y:S02]  /*15a0*/  @!P3 IADD3 R13, PT, PT, R29, R13, RZ ;  /* 0x0000000d1d0db210 */ /* 0x000fe40007ffe0ff */
[----:B------:R-:W-:Y:S01]  /*15b0*/  LEA R4, R6, 0xffffff80, 0x7 ;  /* 0xffffff8006047811 */ /* 0x000fe200078e38ff */
[----:B------:R-:W-:Y:S01]  /*15c0*/  @P3 IMAD.IADD R13, R25, 0x1, R9 ;  /* 0x00000001190d3824 */ /* 0x000fe200078e0209 */
[----:B------:R-:W-:Y:S01]  /*15d0*/  @P3 MOV R12, R24 ;  /* 0x00000018000c3202 */ /* 0x000fe20000000f00 */
[----:B------:R-:W-:Y:S01]  /*15e0*/  @!P3 IMAD R9, R179, R16, RZ ;  /* 0x00000010b309b224 */ /* 0x000fe200078e02ff */
[----:B------:R-:W-:Y:S01]  /*15f0*/  @!P3 SHF.R.S32.HI R7, RZ, 0x1f, R16 ;  /* 0x0000001fff07b819 */ /* 0x000fe20000011410 */
[----:B------:R-:W-:Y:S02]  /*1600*/  @P2 VIADD R0, R0, 0x1 ;  /* 0x0000000100002836 */ /* 0x000fe40000000000 */
[----:B------:R-:W-:-:S03]  /*1610*/  IMAD.WIDE.U32 R24, R176, R4, R12 ;  /* 0x00000004b0187225 */ /* 0x000fc600078e000c */
[----:B------:R-:W-:Y:S01]  /*1620*/  @!P1 IADD3 R0, PT, PT, -R0, RZ, RZ ;  /* 0x000000ff00009210 */ /* 0x000fe20007ffe1ff */
[----:B------:R-:W-:Y:S02]  /*1630*/  IMAD R10, R177, R4, RZ ;  /* 0x00000004b10a7224 */ /* 0x000fe400078e02ff */
        /* <DEDUP_REMOVED lines=12> */
[----:B------:R-:W-:-:S04]  /*1700*/  IMAD.WIDE.U32 R24, R22, R0, R24 ;  /* 0x0000000016187225 */ /* 0x000fc800078e0018 */
[----:B------:R-:W-:Y:S02]  /*1710*/  IMAD R13, R22, R10, R13 ;  /* 0x0000000a160d7224 */ /* 0x000fe400078e020d */
[----:B------:R-:W-:-:S04]  /*1720*/  @!P3 IMAD.WIDE.U32 R18, R18, R14, R28 ;  /* 0x0000000e1212b225 */ /* 0x000fc800078e001c */
        /* <DEDUP_REMOVED lines=8> */
.L_x_11309:
[----:B------:R-:W-:Y:S05]  /*17b0*/  BSYNC.RECONVERGENT B0 ;  /* 0x0000000000007941 */ /* 0x000fea0003800200 */
.L_x_11307:
        /* <DEDUP_REMOVED lines=27> */
[----:B------:R-:W-:Y:S02]  /*1970*/  ISETP.GE.AND P1, PT, R9, RZ, PT ;  /* 0x000000ff0900720c */ /* 0x000fe40003f26270 */
[----:B------:R-:W1:Y:S01]  /*1980*/  S2R R9, SR_CgaCtaId ;  /* 0x0000000000097919 */ /* 0x000e620000008800 */
[----:B------:R-:W-:-:S04]  /*1990*/  IMAD R7, R7, R178, RZ ;  /* 0x000000b207077224 */ /* 0x000fc800078e02ff */
[----:B------:R-:W-:Y:S01]  /*19a0*/  @P3 IADD3 R17, PT, PT, R17, 0x1, RZ ;  /* 0x0000000111113810 */ /* 0x000fe20007ffe0ff */
[C---:B------:R-:W-:Y:S02]  /*19b0*/  IMAD R7, R4.reuse, R179, R7 ;  /* 0x000000b304077224 */ /* 0x040fe400078e0207 */
[----:B------:R-:W-:-:S04]  /*19c0*/  IMAD.WIDE.U32 R34, R4, R178, RZ ;  /* 0x000000b204227225 */ /* 0x000fc800078e00ff */
[----:B------:R-:W-:Y:S01]  /*19d0*/  @!P1 IMAD.MOV R17, RZ, RZ, -R17 ;  /* 0x000000ffff119224 */ /* 0x000fe200078e0a11 */
[----:B------:R-:W-:Y:S01]  /*19e0*/  @!P2 LOP3.LUT R17, RZ, R5, RZ, 0x33, !PT ;  /* 0x00000005ff11a212 */ /* 0x000fe200078e33ff */
[----:B------:R-:W-:-:S03]  /*19f0*/  IMAD.SHL.U32 R4, R124, 0x8, RZ ;  /* 0x000000087c047824 */ /* 0x000fc600078e00ff */
[----:B------:R-:W-:Y:S01]  /*1a00*/  SHF.R.S32.HI R15, RZ, 0x1f, R17 ;  /* 0x0000001fff0f7819 */ /* 0x000fe20000011411 */
[----:B------:R-:W-:Y:S01]  /*1a10*/  IMAD R14, R21, R17, RZ ;  /* 0x00000011150e7224 */ /* 0x000fe200078e02ff */
[----:B------:R-:W-:Y:S02]  /*1a20*/  LOP3.LUT R194, R4, 0x38, RZ, 0xc0, !PT ;  /* 0x0000003804c27812 */ /* 0x000fe400078ec0ff */
[----:B------:R-:W-:Y:S01]  /*1a30*/  IADD3 R7, PT, PT, R35, R7, RZ ;  /* 0x0000000723077210 */ /* 0x000fe20007ffe0ff */
[----:B------:R-:W-:Y:S01]  /*1a40*/  IMAD R14, R15, R20, R14 ;  /* 0x000000140f0e7224 */ /* 0x000fe200078e020e */
[----:B------:R-:W-:Y:S01]  /*1a50*/  IADD3 R5, P2, P1, R34, R18, R194 ;  /* 0x0000001222057210 */ /* 0x000fe2000795e0c2 */
[----:B------:R-:W-:-:S03]  /*1a60*/  IMAD.WIDE.U32 R18, R20, R17, RZ ;  /* 0x0000001114127225 */ /* 0x000fc600078e00ff */
[----:B------:R-:W-:Y:S01]  /*1a70*/  IADD3.X R7, PT, PT, R7, R16, RZ, P2, P1 ;  /* 0x0000001007077210 */ /* 0x000fe200017e24ff */
[----:B------:R-:W-:Y:S01]  /*1a80*/  IMAD.IADD R14, R19, 0x1, R14 ;  /* 0x00000001130e7824 */ /* 0x000fe200078e020e */
[----:B------:R-:W-:Y:S02]  /*1a90*/  IADD3 R18, P1, PT, R5, R18, RZ ;  /* 0x0000001205127210 */ /* 0x000fe40007f3e0ff */
[----:B------:R-:W-:Y:S02]  /*1aa0*/  MOV R16, 0x400 ;  /* 0x0000040000107802 */ /* 0x000fe40000000f00 */
[----:B------:R-:W-:Y:S02]  /*1ab0*/  IADD3.X R19, PT, PT, R7, R14, RZ, P1, !PT ;  /* 0x0000000e07137210 */ /* 0x000fe40000ffe4ff */
[----:B-1----:R-:W-:Y:S02]  /*1ac0*/  LEA R9, R9, R16, 0x18 ;  /* 0x0000001009097211 */ /* 0x002fe400078ec0ff */
[----:B------:R-:W-:-:S02]  /*1ad0*/  IADD3 R16, P1, PT, R194, R10, RZ ;  /* 0x0000000ac2107210 */ /* 0x000fc40007f3e0ff */
[----:B------:R-:W-:Y:S02]  /*1ae0*/  SHF.R.U32.HI R20, RZ, 0x3, R124 ;  /* 0x00000003ff147819 */ /* 0x000fe4000001167c */
[----:B------:R-:W-:Y:S01]  /*1af0*/  IADD3.X R17, PT, PT, RZ, R0, RZ, P1, !PT ;  /* 0x00000000ff117210 */ /* 0x000fe20000ffe4ff */
[----:B------:R-:W-:Y:S02]  /*1b00*/  IMAD.IADD R180, R11, 0x1, -R192 ;  /* 0x000000010bb47824 */ /* 0x000fe400078e0ac0 */
[----:B------:R-:W-:Y:S02]  /*1b10*/  IMAD R185, R179, R20, RZ ;  /* 0x00000014b3b97224 */ /* 0x000fe400078e02ff */
[----:B------:R-:W-:-:S04]  /*1b20*/  IMAD.WIDE.U32 R18, R20, R178, R18 ;  /* 0x000000b214127225 */ /* 0x000fc800078e0012 */
[----:B------:R-:W-:Y:S02]  /*1b30*/  IMAD R181, R177, R20, RZ ;  /* 0x00000014b1b57224 */ /* 0x000fe400078e02ff */
[----:B------:R-:W-:Y:S01]  /*1b40*/  IMAD.WIDE.U32 R16, R20, R176, R16 ;  /* 0x000000b014107225 */ /* 0x000fe200078e0010 */
[----:B------:R-:W-:-:S03]  /*1b50*/  IADD3 R185, PT, PT, R19, R185, RZ ;  /* 0x000000b913b97210 */ /* 0x000fc60007ffe0ff */
[----:B------:R-:W-:Y:S01]  /*1b60*/  IMAD.IADD R181, R17, 0x1, R181 ;  /* 0x0000000111b57824 */ /* 0x000fe200078e02b5 */
[----:B------:R-:W-:Y:S02]  /*1b70*/  SHF.L.U32 R17, R124, 0x6, RZ ;  /* 0x000000067c117819 */ /* 0x000fe400000006ff */
[----:B------:R-:W-:Y:S01]  /*1b80*/  SHF.R.U32.HI R126, RZ, 0x1, R124 ;  /* 0x00000001ff7e7819 */ /* 0x000fe2000001167c */
[----:B------:R-:W-:Y:S01]  /*1b90*/  IMAD.MOV.U32 R21, RZ, RZ, RZ ;  /* 0x000000ffff157224 */ /* 0x000fe200078e00ff */
[----:B------:R-:W-:Y:S01]  /*1ba0*/  BSSY.RECONVERGENT B0, `(.L_x_11310) ;  /* 0x000002f000007945 */ /* 0x000fe20003800200 */
[----:B------:R-:W-:Y:S01]  /*1bb0*/  LOP3.LUT R123, R17, 0x200, RZ, 0xc0, !PT ;  /* 0x00000200117b7812 */ /* 0x000fe200078ec0ff */
[----:B------:R-:W-:-:S04]  /*1bc0*/  IMAD.WIDE.U32 R26, R27, 0x40, R20 ;  /* 0x000000401b1a7825 */ /* 0x000fc800078e0014 */
        /* <DEDUP_REMOVED lines=8> */
[----:B------:R-:W-:Y:S02]  /*1c50*/  IADD3 R14, P1, PT, R194, R7, RZ ;  /* 0x00000007c20e7210 */ /* 0x000fe40007f3e0ff */
[----:B------:R-:W-:Y:S02]  /*1c60*/  LOP3.LUT R7, R4, 0x1c0, RZ, 0xc0, !PT ;  /* 0x000001c004077812 */ /* 0x000fe400078ec0ff */
[----:B------:R-:W-:-:S02]  /*1c70*/  LEA R184, P2, R18, R24, 0x1 ;  /* 0x0000001812b87211 */ /* 0x000fc400078408ff */
[----:B------:R-:W-:Y:S01]  /*1c80*/  ISETP.GE.AND P0, PT, R20, R180, PT ;  /* 0x000000b41400720c */ /* 0x000fe20003f06270 */
[----:B------:R-:W-:Y:S01]  /*1c90*/  IMAD.X R15, RZ, RZ, R5, P1 ;  /* 0x000000ffff0f7224 */ /* 0x000fe200008e0605 */
[----:B------:R-:W-:Y:S02]  /*1ca0*/  LOP3.LUT R7, R7, 0x38, R124, 0xf8, !PT ;  /* 0x0000003807077812 */ /* 0x000fe400078ef87c */
[----:B------:R-:W-:Y:S01]  /*1cb0*/  LEA.HI.X R185, R18, R25, R185, 0x1, P2 ;  /* 0x0000001912b97211 */ /* 0x000fe200010f0cb9 */
[----:B----4-:R-:W-:Y:S01]  /*1cc0*/  IMAD R25, R23, R188, RZ ;  /* 0x000000bc17197224 */ /* 0x010fe200078e02ff */
[----:B------:R-:W-:Y:S01]  /*1cd0*/  LOP3.LUT R7, R7, 0x38, R4, 0x78, !PT ;  /* 0x0000003807077812 */ /* 0x000fe200078e7804 */
[----:B------:R-:W-:Y:S01]  /*1ce0*/  IMAD.WIDE.U32 R22, R188, R22, R14 ;  /* 0x00000016bc167225 */ /* 0x000fe200078e000e */
[----:B------:R-:W-:Y:S02]  /*1cf0*/  LOP3.LUT R15, R17, 0x1c0, RZ, 0xc0, !PT ;  /* 0x000001c0110f7812 */ /* 0x000fe400078ec0ff */
[----:B------:R-:W-:Y:S01]  /*1d00*/  LEA R182, P3, R16, R12, 0x1 ;  /* 0x0000000c10b67211 */ /* 0x000fe200078608ff */
[----:B------:R-:W-:Y:S01]  /*1d10*/  IMAD.SHL.U32 R14, R124, 0x20, RZ ;  /* 0x000000207c0e7824 */ /* 0x000fe200078e00ff */
[----:B------:R-:W-:-:S02]  /*1d20*/  LOP3.LUT R5, R15, 0x8, R126, 0xf8, !PT ;  /* 0x000000080f057812 */ /* 0x000fc400078ef87e */
[--C-:B------:R-:W-:Y:S01]  /*1d30*/  LOP3.LUT R0, R7, 0x1e00, R4.reuse, 0xf8, !PT ;  /* 0x00001e0007007812 */ /* 0x100fe200078ef804 */
[----:B------:R-:W-:Y:S01]  /*1d40*/  IMAD.IADD R25, R23, 0x1, R25 ;  /* 0x0000000117197824 */ /* 0x000fe200078e0219 */
[----:B------:R-:W-:Y:S02]  /*1d50*/  LEA.HI.X R181, R16, R13, R181, 0x1, P3 ;  /* 0x0000000d10b57211 */ /* 0x000fe400018f0cb5 */
[----:B------:R-:W-:Y:S02]  /*1d60*/  LOP3.LUT R14, R14, 0x7c00, RZ, 0xc0, !PT ;  /* 0x00007c000e0e7812 */ /* 0x000fe400078ec0ff */
        /* <DEDUP_REMOVED lines=17> */
.L_x_11312:
[----:B------:R1:W-:Y:S02]  /*1e80*/  STS.128 [R191], RZ ;  /* 0x000000ffbf007388 */ /* 0x0003e40000000c00 */
.L_x_11311:
[----:B------:R-:W-:Y:S05]  /*1e90*/  BSYNC.RECONVERGENT B0 ;  /* 0x0000000000007941 */ /* 0x000fea0003800200 */
.L_x_11310:
[----:B------:R-:W-:Y:S01]  /*1ea0*/  VIADD R13, R20, 0x10 ;  /* 0x00000010140d7836 */ /* 0x000fe20000000000 */
        /* <DEDUP_REMOVED lines=27> */
.L_x_11314:
[----:B------:R-:W-:Y:S05]  /*2060*/  BSYNC.RECONVERGENT B0 ;  /* 0x0000000000007941 */ /* 0x000fea0003800200 */
.L_x_11313:
[----:B------:R-:W-:Y:S04]  /*2070*/  BSSY.RECONVERGENT B0, `(.L_x_11315) ;  /* 0x0000013000007945 */ /* 0x000fe80003800200 */
[----:B------:R-:W-:Y:S05]  /*2080*/  @P2 BRA `(.L_x_11316) ;  /* 0x0000000000442947 */ /* 0x000fea0003800000 */
[----:B-----5:R-:W-:-:S13]  /*2090*/  ISETP.GE.AND P0, PT, R194, R190, PT ;  /* 0x000000bec200720c */ /* 0x020fda0003f06270 */
[----:B------:R1:W-:Y:S01]  /*20a0*/  @P0 STS.128 [R191+0x1000], RZ ;  /* 0x001000ffbf000388 */ /* 0x0003e20000000c00 */
[----:B------:R-:W-:Y:S05]  /*20b0*/  @P0 BRA `(.L_x_11316) ;  /* 0x0000000000380947 */ /* 0x000fea0003800000 */
[----:B--2-4-:R-:W-:Y:S01]  /*20c0*/  IADD3 R19, P0, PT, R26, 0x20, RZ ;  /* 0x000000201a137810 */ /* 0x014fe20007f1e0ff */
        /* <DEDUP_REMOVED lines=13> */
.L_x_11316:
[----:B------:R-:W-:Y:S05]  /*21a0*/  BSYNC.RECONVERGENT B0 ;  /* 0x0000000000007941 */ /* 0x000fea0003800200 */
.L_x_11315:
[----:B------:R-:W-:Y:S04]  /*21b0*/  BSSY.RECONVERGENT B0, `(.L_x_11317) ;  /* 0x0000012000007945 */ /* 0x000fe80003800200 */
[----:B------:R-:W-:Y:S05]  /*21c0*/  @P1 BRA `(.L_x_11318) ;  /* 0x0000000000401947 */ /* 0x000fea0003800000 */
[----:B-----5:R-:W-:-:S13]  /*21d0*/  ISETP.GE.AND P0, PT, R194, R190, PT ;  /* 0x000000bec200720c */ /* 0x020fda0003f06270 */
[----:B------:R1:W-:Y:S01]  /*21e0*/  @P0 STS.128 [R191+0x1800], RZ ;  /* 0x001800ffbf000388 */ /* 0x0003e20000000c00 */
[----:B------:R-:W-:Y:S05]  /*21f0*/  @P0 BRA `(.L_x_11318) ;  /* 0x0000000000340947 */ /* 0x000fea0003800000 */
[----:B--2-4-:R-:W-:Y:S02]  /*2200*/  IADD3 R19, P0, PT, R26, 0x30, RZ ;  /* 0x000000301a137810 */ /* 0x014fe40007f1e0ff */
        /* <DEDUP_REMOVED lines=12> */
.L_x_11318:
[----:B------:R-:W-:Y:S05]  /*22d0*/  BSYNC.RECONVERGENT B0 ;  /* 0x0000000000007941 */ /* 0x000fea0003800200 */
.L_x_11317:
        /* <DEDUP_REMOVED lines=12> */
.L_x_11321:
[----:B------:R1:W-:Y:S02]  /*23a0*/  STS.128 [R191+0x2000], RZ ;  /* 0x002000ffbf007388 */ /* 0x0003e40000000c00 */
.L_x_11320:
[----:B------:R-:W-:Y:S05]  /*23b0*/  BSYNC.RECONVERGENT B0 ;  /* 0x0000000000007941 */ /* 0x000fea0003800200 */
.L_x_11319:
[-C--:B------:R-:W-:Y:S01]  /*23c0*/  ISETP.GE.AND P1, PT, R13, R12.reuse, PT ;  /* 0x0000000c0d00720c */ /* 0x080fe20003f26270 */
[C---:B------:R-:W-:Y:S01]  /*23d0*/  VIADD R23, R20.reuse, 0x40 ;  /* 0x0000004014177836 */ /* 0x040fe20000000000 */
[C---:B------:R-:W-:Y:S01]  /*23e0*/  SHF.L.U64.HI R122, R125.reuse, 0x1, R122 ;  /* 0x000000017d7a7819 */ /* 0x040fe2000001027a */
[----:B------:R-:W-:Y:S01]  /*23f0*/  IMAD.SHL.U32 R125, R125, 0x2, RZ ;  /* 0x000000027d7d7824 */ /* 0x000fe200078e00ff */
[----:B------:R-:W-:Y:S01]  /*2400*/  BSSY.RECONVERGENT B0, `(.L_x_11322) ;  /* 0x0000013000007945 */ /* 0x000fe20003800200 */
[C---:B------:R-:W-:Y:S01]  /*2410*/  VIADD R21, R20.reuse, 0x50 ;  /* 0x0000005014157836 */ /* 0x040fe20000000000 */
[----:B------:R-:W-:Y:S01]  /*2420*/  ISETP.GE.AND P0, PT, R7, R12, PT ;  /* 0x0000000c0700720c */ /* 0x000fe20003f06270 */
[C---:B--2-4-:R-:W-:Y:S01]  /*2430*/  VIADD R19, R20.reuse, 0x60 ;  /* 0x0000006014137836 */ /* 0x054fe20000000000 */
        /* <DEDUP_REMOVED lines=15> */
.L_x_11323:
[----:B------:R-:W-:Y:S05]  /*2530*/  BSYNC.RECONVERGENT B0 ;  /* 0x0000000000007941 */ /* 0x000fea0003800200 */
.L_x_11322:
        /* <DEDUP_REMOVED lines=12> */
.L_x_11325:
[----:B------:R-:W-:Y:S05]  /*2600*/  BSYNC.RECONVERGENT B0 ;  /* 0x0000000000007941 */ /* 0x000fea0003800200 */
.L_x_11324:
        /* <DEDUP_REMOVED lines=11> */
.L_x_11327:
[----:B------:R-:W-:Y:S05]  /*26c0*/  BSYNC.RECONVERGENT B0 ;  /* 0x0000000000007941 */ /* 0x000fea0003800200 */
.L_x_11326:
        /* <DEDUP_REMOVED lines=14> */
.L_x_11329:
[----:B------:R-:W-:Y:S05]  /*27b0*/  BSYNC.RECONVERGENT B0 ;  /* 0x0000000000007941 */ /* 0x000fea0003800200 */
.L_x_11328:
        /* <DEDUP_REMOVED lines=11> */
.L_x_11331:
[----:B------:R-:W-:Y:S05]  /*2870*/  BSYNC.RECONVERGENT B0 ;  /* 0x0000000000007941 */ /* 0x000fea0003800200 */
.L_x_11330:
        /* <DEDUP_REMOVED lines=14> */
.L_x_11333:
[----:B------:R-:W-:Y:S05]  /*2960*/  BSYNC.RECONVERGENT B0 ;  /* 0x0000000000007941 */ /* 0x000fea0003800200 */
.L_x_11332:
[----:B------:R-:W-:Y:S04]  /*2970*/  BSSY.RECONVERGENT B0, `(.L_x_11334) ;  /* 0x000000c000007945 */ /* 0x000fe80003800200 */
[----:B------:R-:W-:Y:S05]  /*2980*/  @P1 BRA `(.L_x_11335) ;  /* 0x0000000000281947 */ /* 0x000fea0003800000 */
[----:B-----5:R-:W-:-:S13]  /*2990*/  ISETP.GE.AND P0, PT, R194, R190, PT ;  /* 0x000000bec200720c */ /* 0x020fda0003f06270 */
        /* <DEDUP_REMOVED lines=9> */
.L_x_11335:
[----:B------:R-:W-:Y:S05]  /*2a30*/  BSYNC.RECONVERGENT B0 ;  /* 0x0000000000007941 */ /* 0x000fea0003800200 */
.L_x_11334:
[----:B-----5:R-:W2:Y:S04]  /*2a40*/  LD.E.64 R30, desc[UR4][R2.64+0x1c0] ;  /* 0x0001c004021e7980 */ /* 0x020ea8000c101b00 */
[----:B-1----:R-:W3:Y:S01]  /*2a50*/  LD.E.64 R28, desc[UR4][R2.64+0x1b8] ;  /* 0x0001b804021c7980 */ /* 0x002ee2000c101b00 */
[----:B----4-:R-:W-:Y:S02]  /*2a60*/  IMAD.MOV.U32 R26, RZ, RZ, R188 ;  /* 0x000000ffff1a7224 */ /* 0x010fe400078e00bc */
        /* <DEDUP_REMOVED lines=25> */
.L_x_11338:
[----:B------:R4:W-:Y:S01]  /*2c00*/  STS.128 [R191+0x6000], RZ ;  /* 0x006000ffbf007388 */ /* 0x0009e20000000c00 */
[----:B------:R-:W-:Y:S05]  /*2c10*/  BRA `(.L_x_11339) ;  /* 0x0000000000047947 */ /* 0x000fea0003800000 */
.L_x_11337:
[----:B------:R2:W-:Y:S02]  /*2c20*/  STS.128 [R191+0x6000], RZ ;  /* 0x006000ffbf007388 */ /* 0x0005e40000000c00 */
.L_x_11339:
[----:B------:R-:W-:Y:S05]  /*2c30*/  BSYNC.RECONVERGENT B0 ;  /* 0x0000000000007941 */ /* 0x000fea0003800200 */
.L_x_11336:
[-C--:B------:R-:W-:Y:S01]  /*2c40*/  ISETP.GE.AND P0, PT, R13, R12.reuse, PT ;  /* 0x0000000c0d00720c */ /* 0x080fe20003f06270 */
[----:B------:R-:W-:Y:S01]  /*2c50*/  BSSY.RECONVERGENT B0, `(.L_x_11340) ;  /* 0x0000019000007945 */ /* 0x000fe20003800200 */
[----:B------:R-:W-:Y:S02]  /*2c60*/  ISETP.GE.AND P5, PT, R5, R12, PT ;  /* 0x0000000c0500720c */ /* 0x000fe40003fa6270 */
[----:B------:R-:W-:Y:S02]  /*2c70*/  LOP3.LUT R15, R15, 0x8, R124, 0x78, !PT ;  /* 0x000000080f0f7812 */ /* 0x000fe400078e787c */
[----:B------:R-:W-:Y:S02]  /*2c80*/  LOP3.LUT R5, R14, 0x200, R17, 0xf8, !PT ;  /* 0x000002000e057812 */ /* 0x000fe400078ef811 */
[----:B-1----:R-:W-:Y:S02]  /*2c90*/  LEA R20, P1, R16, R184, 0x1 ;  /* 0x000000b810147211 */ /* 0x002fe400078208ff */
[----:B------:R-:W-:Y:S01]  /*2ca0*/  LOP3.LUT R15, R15, 0x38, R4, 0x78, !PT ;  /* 0x000000380f0f7812 */ /* 0x000fe200078e7804 */
[----:B------:R-:W-:Y:S01]  /*2cb0*/  IMAD.IADD R4, R10, 0x1, R5 ;  /* 0x000000010a047824 */ /* 0x000fe200078e0205 */
[----:B------:R-:W-:Y:S01]  /*2cc0*/  LOP3.LUT R174, R17, 0x400, RZ, 0xc0, !PT ;  /* 0x0000040011ae7812 */ /* 0x000fe200078ec0ff */
[----:B------:R1:W-:Y:S01]  /*2cd0*/  @P0 STS.128 [R191+0x6800], RZ ;  /* 0x006800ffbf000388 */ /* 0x0003e20000000c00 */
[-C--:B------:R-:W-:Y:S01]  /*2ce0*/  ISETP.GE.AND P3, PT, R21, R12.reuse, PT ;  /* 0x0000000c1500720c */ /* 0x080fe20003f66270 */
[----:B------:R-:W-:Y:S01]  /*2cf0*/  IMAD R175, R4, 0x2, R9 ;  /* 0x0000000204af7824 */ /* 0x000fe200078e0209 */
[----:B------:R-:W-:Y:S01]  /*2d00*/  LEA.HI.X R21, R16, R185, R18, 0x1, P1 ;  /* 0x000000b910157211 */ /* 0x000fe200008f0c12 */
[----:B------:R-:W-:Y:S01]  /*2d10*/  IMAD R174, R15, 0x2, R174 ;  /* 0x000000020fae7824 */ /* 0x000fe200078e02ae */
        /* <DEDUP_REMOVED lines=12> */
.L_x_11341:
[----:B------:R-:W-:Y:S05]  /*2de0*/  BSYNC.RECONVERGENT B0 ;  /* 0x0000000000007941 */ /* 0x000fea0003800200 */
.L_x_11340:
[----:B------:R1:W-:Y:S01]  /*2df0*/  @P6 STS.128 [R191+0x7000], RZ ;  /* 0x007000ffbf006388 */ /* 0x0003e20000000c00 */
[----:B------:R-:W-:Y:S01]  /*2e00*/  BSSY.RECONVERGENT B0, `(.L_x_11342) ;  /* 0x000000c000007945 */ /* 0x000fe20003800200 */
[----:B------:R-:W-:-:S03]  /*2e10*/  IADD3 R174, PT, PT, R9, R174, RZ ;  /* 0x000000ae09ae7210 */ /* 0x000fc60007ffe0ff */
        /* <DEDUP_REMOVED lines=10> */
.L_x_11343:
[----:B------:R-:W-:Y:S05]  /*2ec0*/  BSYNC.RECONVERGENT B0 ;  /* 0x0000000000007941 */ /* 0x000fea0003800200 */
.L_x_11342:
        /* <DEDUP_REMOVED lines=12> */
.L_x_11345:
[----:B------:R-:W-:Y:S05]  /*2f90*/  BSYNC.RECONVERGENT B0 ;  /* 0x0000000000007941 */ /* 0x000fea0003800200 */
.L_x_11344:
        /* <DEDUP_REMOVED lines=15> */
.L_x_11347:
[----:B------:R-:W-:Y:S05]  /*3090*/  BSYNC.RECONVERGENT B0 ;  /* 0x0000000000007941 */ /* 0x000fea0003800200 */
.L_x_11346:
        /* <DEDUP_REMOVED lines=12> */
.L_x_11349:
[----:B------:R-:W-:Y:S05]  /*3160*/  BSYNC.RECONVERGENT B0 ;  /* 0x0000000000007941 */ /* 0x000fea0003800200 */
.L_x_11348:
        /* <DEDUP_REMOVED lines=15> */
.L_x_11351:
[----:B------:R-:W-:Y:S05]  /*3260*/  BSYNC.RECONVERGENT B0 ;  /* 0x0000000000007941 */ /* 0x000fea0003800200 */
.L_x_11350:
        /* <DEDUP_REMOVED lines=13> */
.L_x_11353:
[----:B------:R-:W-:Y:S05]  /*3340*/  BSYNC.RECONVERGENT B0 ;  /* 0x0000000000007941 */ /* 0x000fea0003800200 */
.L_x_11352:
[----:B------:R-:W-:Y:S01]  /*3350*/  LDSM.16.M88.4 R104, [R175] ;  /* 0x00000000af68783b */ /* 0x000fe20000000200 */
[----:B------:R-:W-:Y:S01]  /*3360*/  R2P PR, R124, 0x6 ;  /* 0x000000067c007804 */ /* 0x000fe20000000000 */
[----:B-1----:R-:W-:Y:S01]  /*3370*/  IMAD.MOV.U32 R5, RZ, RZ, 0x20 ;  /* 0x00000020ff057424 */ /* 0x002fe200078e00ff */
[----:B------:R-:W-:Y:S01]  /*3380*/  ISETP.NE.AND P6, PT, R6, 0x1, PT ;  /* 0x000000010600780c */ /* 0x000fe20003fc5270 */
[----:B------:R-:W1:Y:S01]  /*3390*/  LDSM.16.M88.4 R60, [R174+0x2000] ;  /* 0x00200000ae3c783b */ /* 0x000e620000000200 */
[----:B------:R-:W-:Y:S01]  /*33a0*/  IMAD.MOV.U32 R7, RZ, RZ, 0x40 ;  /* 0x00000040ff077424 */ /* 0x000fe200078e00ff */
[----:B------:R-:W-:Y:S01]  /*33b0*/  BSSY.RECONVERGENT B1, `(.L_x_11354) ;  /* 0x0000102000017945 */ /* 0x000fe20003800200 */
[----:B------:R-:W-:Y:S01]  /*33c0*/  SEL R5, R5, 0xffffffe0, !P1 ;  /* 0xffffffe005057807 */ /* 0x000fe20004800000 */
[----:B------:R-:W5:Y:S01]  /*33d0*/  LDSM.16.M88.4 R52, [R174+0x2800] ;  /* 0x00280000ae34783b */ /* 0x000f620000000200 */
[----:B------:R-:W-:Y:S01]  /*33e0*/  IMAD.SHL.U32 R4, R124, 0x2, RZ ;  /* 0x000000027c047824 */ /* 0x000fe200078e00ff */
[----:B------:R-:W-:-:S02]  /*33f0*/  SEL R7, R7, 0xffffffc0, !P2 ;  /* 0xffffffc007077807 */ /* 0x000fc40005000000 */
[C-C-:B------:R-:W-:Y:S01]  /*3400*/  IMAD.IADD R173, R175.reuse, 0x1, R5.reuse ;  /* 0x00000001afad7824 */ /* 0x140fe200078e0205 */
[----:B------:R-:W-:Y:S01]  /*3410*/  LDSM.16.M88.4 R44, [R174+0x3000] ;  /* 0x00300000ae2c783b */ /* 0x000fe20000000200 */
[C---:B------:R-:W-:Y:S01]  /*3420*/  IMAD.IADD R169, R174.reuse, 0x1, R5 ;  /* 0x00000001aea97824 */ /* 0x040fe200078e0205 */
[----:B------:R-:W-:Y:S01]  /*3430*/  IADD3 R172, PT, PT, R175, R7, RZ ;  /* 0x00000007afac7210 */ /* 0x000fe20007ffe0ff */
[----:B------:R-:W-:Y:S01]  /*3440*/  IMAD.IADD R168, R174, 0x1, R7 ;  /* 0x00000001aea87824 */ /* 0x000fe200078e0207 */
[----:B------:R-:W-:Y:S01]  /*3450*/  LDSM.16.M88.4 R96, [R173] ;  /* 0x00000000ad60783b */ /* 0x000fe20000000200 */
[----:B------:R-:W-:Y:S02]  /*3460*/  LOP3.LUT R4, R4, 0x6, RZ, 0xc0, !PT ;  /* 0x0000000604047812 */ /* 0x000fe400078ec0ff */
[C---:B------:R-:W-:Y:S01]  /*3470*/  IMAD.IADD R171, R5.reuse, 0x1, R172 ;  /* 0x0000000105ab7824 */ /* 0x040fe200078e02ac */
[----:B------:R-:W2:Y:S01]  /*3480*/  LDSM.16.M88.4 R72, [R169+0x2000] ;  /* 0x00200000a948783b */ /* 0x000ea20000000200 */
[----:B------:R-:W-:-:S03]  /*3490*/  IADD3 R167, PT, PT, R5, R168, RZ ;  /* 0x000000a805a77210 */ /* 0x000fc60007ffe0ff */
[----:B------:R-:W3:Y:S04]  /*34a0*/  LDSM.16.M88.4 R68, [R169+0x2800] ;  /* 0x00280000a944783b */ /* 0x000ee80000000200 */
        /* <DEDUP_REMOVED lines=9> */
[----:B------:R-:W-:Y:S01]  /*3540*/  LDSM.16.M88.4 R112, [R169+0x5000] ;  /* 0x00500000a970783b */ /* 0x000fe20000000200 */
[C---:B------:R-:W-:Y:S03]  /*3550*/  HMMA.16816.F32.BF16 R60, R104.reuse, R62, RZ ;  /* 0x0000003e683c723c */ /* 0x040fe600000418ff */
[----:B------:R-:W-:Y:S04]  /*3560*/  LDSM.16.M88.4 R100, [R169+0x5800] ;  /* 0x00580000a964783b */ /* 0x000fe80000000200 */
[----:B------:R-:W-:Y:S01]  /*3570*/  LDSM.16.M88.4 R116, [R172] ;  /* 0x00000000ac74783b */ /* 0x000fe20000000200 */
[----:B------:R-:W-:Y:S03]  /*3580*/  HMMA.16816.F32.BF16 R52, R104, R54, RZ ;  /* 0x000000366834723c */ /* 0x000fe600000418ff */
[----:B------:R-:W-:Y:S04]  /*3590*/  LDSM.16.M88.4 R92, [R168+0x2000] ;  /* 0x00200000a85c783b */ /* 0x000fe80000000200 */
[----:B------:R-:W-:Y:S01]  /*35a0*/  LDSM.16.M88.4 R88, [R168+0x2800] ;  /* 0x00280000a858783b */ /* 0x000fe20000000200 */
[C---:B--2---:R-:W-:Y:S03]  /*35b0*/  HMMA.16816.F32.BF16 R64, R96.reuse, R72, R64 ;  /* 0x000000486040723c */ /* 0x044fe60000041840 */
[----:B------:R-:W0:Y:S05]  /*35c0*/  LDGDEPBAR ;  /* 0x00000000000079af */ /* 0x000e2a0000000000 */
[C---:B------:R-:W-:Y:S01]  /*35d0*/  HMMA.16816.F32.BF16 R60, R96.reuse, R74, R60 ;  /* 0x0000004a603c723c */ /* 0x040fe2000004183c */
[----:B------:R-:W2:Y:S07]  /*35e0*/  LDSM.16.M88.4 R72, [R169+0x4000] ;  /* 0x00400000a948783b */ /* 0x000eae0000000200 */
        /* <DEDUP_REMOVED lines=18> */
[----:B------:R-:W4:Y:S07]  /*3710*/  LDSM.16.M88.4 R80, [R168+0x3800] ;  /* 0x00380000a850783b */ /* 0x000f2e0000000200 */
[C---:B-----5:R-:W-:Y:S08]  /*3720*/  HMMA.16816.F32.BF16 R40, R96.reuse, R76, R40 ;  /* 0x0000004c6028723c */ /* 0x060ff00000041828 */
[C---:B------:R-:W-:Y:S01]  /*3730*/  HMMA.16816.F32.BF16 R36, R96.reuse, R78, R36 ;  /* 0x0000004e6024723c */ /* 0x040fe20000041824 */
[----:B------:R-:W5:Y:S07]  /*3740*/  LDSM.16.M88.4 R76, [R168+0x4000] ;  /* 0x00400000a84c783b */ /* 0x000f6e0000000200 */
        /* <DEDUP_REMOVED lines=11> */
[----:B------:R-:W-:Y:S04]  /*3800*/  LDSM.16.M88.4 R100, [R171] ;  /* 0x00000000ab64783b */ /* 0x000fe80000000200 */
[----:B------:R-:W3:Y:S03]  /*3810*/  LDSM.16.M88.4 R96, [R167+0x2000] ;  /* 0x00200000a760783b */ /* 0x000ee60000000200 */
        /* <DEDUP_REMOVED lines=19> */
[----:B------:R-:W-:Y:S01]  /*3950*/  HMMA.16816.F32.BF16 R12, R116, R70, R12 ;  /* 0x00000046740c723c */ /* 0x000fe2000004180c */
[----:B------:R-:W3:Y:S01]  /*3960*/  LDSM.16.M88.4 R68, [R167+0x5800] ;  /* 0x00580000a744783b */ /* 0x000ee20000000200 */
[----:B------:R-:W-:-:S06]  /*3970*/  DEPBAR.LE SB0, 0x0 ;  /* 0x000080000000791a */ /* 0x000fcc0000000000 */
[C---:B------:R-:W-:Y:S08]  /*3980*/  HMMA.16816.F32.BF16 R108, R116.reuse, R112, R108 ;  /* 0x00000070746c723c */ /* 0x040ff0000004186c */
[----:B------:R-:W-:Y:S08]  /*3990*/  HMMA.16816.F32.BF16 R104, R116, R114, R104 ;  /* 0x000000727468723c */ /* 0x000ff00000041868 */
        /* <DEDUP_REMOVED lines=8> */
[C---:B----4-:R-:W-:Y:S08]  /*3a20*/  HMMA.16816.F32.BF16 R32, R100.reuse, R80, R32 ;  /* 0x000000506420723c */ /* 0x050ff00000041820 */
[C---:B------:R-:W-:Y:S08]  /*3a30*/  HMMA.16816.F32.BF16 R28, R100.reuse, R82, R28 ;  /* 0x00000052641c723c */ /* 0x040ff0000004181c */
[C---:B-----5:R-:W-:Y:S08]  /*3a40*/  HMMA.16816.F32.BF16 R24, R100.reuse, R76, R24 ;  /* 0x0000004c6418723c */ /* 0x060ff00000041818 */
[C---:B------:R-:W-:Y:S08]  /*3a50*/  HMMA.16816.F32.BF16 R20, R100.reuse, R78, R20 ;  /* 0x0000004e6414723c */ /* 0x040ff00000041814 */
[C---:B--2---:R-:W-:Y:S08]  /*3a60*/  HMMA.16816.F32.BF16 R16, R100.reuse, R72, R16 ;  /* 0x000000486410723c */ /* 0x044ff00000041810 */
[C---:B------:R-:W-:Y:S08]  /*3a70*/  HMMA.16816.F32.BF16 R12, R100.reuse, R74, R12 ;  /* 0x0000004a640c723c */ /* 0x040ff0000004180c */
[C---:B---3--:R-:W-:Y:S08]  /*3a80*/  HMMA.16816.F32.BF16 R108, R100.reuse, R68, R108 ;  /* 0x00000044646c723c */ /* 0x048ff0000004186c */
[----:B------:R-:W-:Y:S01]  /*3a90*/  HMMA.16816.F32.BF16 R104, R100, R70, R104 ;  /* 0x000000466468723c */ /* 0x000fe20000041868 */
[----:B------:R-:W-:-:S02]  /*3aa0*/  SHF.R.U32.HI R102, RZ, 0x2, R124 ;  /* 0x00000002ff667819 */ /* 0x000fc4000001167c */
[----:B------:R-:W-:Y:S02]  /*3ab0*/  LOP3.LUT R103, R126, 0x1f0, RZ, 0xc0, !PT ;  /* 0x000001f07e677812 */ /* 0x000fe400078ec0ff */
[----:B------:R-:W-:Y:S01]  /*3ac0*/  LOP3.LUT R102, R102, 0x7, RZ, 0xc0, !PT ;  /* 0x0000000766667812 */ /* 0x000fe200078ec0ff */
[----:B------:R-:W-:Y:S06]  /*3ad0*/  BAR.SYNC.DEFER_BLOCKING 0x0 ;  /* 0x0000000000007b1d */ /* 0x000fec0000010000 */
[----:B------:R-:W-:Y:S08]  /*3ae0*/  @!P6 BRA `(.L_x_11355) ;  /* 0x000000080038e947 */ /* 0x000ff00003800000 */
        /* <DEDUP_REMOVED lines=13> */
.L_x_11357:
        /* <DEDUP_REMOVED lines=30> */
[----:B------:R-:W-:-:S02]  /*3da0*/  LOP3.LUT R68, R189, R76, RZ, 0x3c, !PT ;  /* 0x0000004cbd447212 */ /* 0x000fc400078e3cff */
[----:B------:R-:W-:Y:S02]  /*3db0*/  LOP3.LUT R71, RZ, R76, RZ, 0x33, !PT ;  /* 0x0000004cff477212 */ /* 0x000fe400078e33ff */
        /* <DEDUP_REMOVED lines=28> */
.L_x_11358:
[----:B------:R-:W-:Y:S05]  /*3f80*/  BSYNC.RECONVERGENT B0 ;  /* 0x0000000000007941 */ /* 0x000fea0003800200 */
.L_x_11356:
[CC--:B------:R-:W-:Y:S01]  /*3f90*/  ISETP.GE.AND P0, PT, R194.reuse, R190.reuse, PT ;  /* 0x000000bec200720c */ /* 0x0c0fe20003f06270 */
[----:B------:R-:W-:Y:S01]  /*3fa0*/  BSSY.RECONVERGENT B0, `(.L_x_11359) ;  /* 0x0000041000007945 */ /* 0x000fe20003800200 */
[----:B------:R-:W-:Y:S02]  /*3fb0*/  ISETP.GE.AND P2, PT, R194, R190, PT ;  /* 0x000000bec200720c */ /* 0x000fe40003f46270 */
[----:B------:R-:W-:-:S05]  /*3fc0*/  IADD3 R70, P1, PT, R125, R182, RZ ;  /* 0x000000b67d467210 */ /* 0x000fca0007f3e0ff */
[----:B------:R-:W-:-:S04]  /*3fd0*/  IMAD.X R71, R122, 0x1, R181, P1 ;  /* 0x000000017a477824 */ /* 0x000fc800008e06b5 */
[----:B------:R-:W-:Y:S01]  /*3fe0*/  @!P0 IMAD.MOV.U32 R72, RZ, RZ, R70 ;  /* 0x000000ffff488224 */ /* 0x000fe200078e0046 */
[-C--:B------:R-:W-:Y:S01]  /*3ff0*/  @!P0 MOV R73, R71.reuse ;  /* 0x0000004700498202 */ /* 0x080fe20000000f00 */
[----:B------:R-:W-:Y:S01]  /*4000*/  @!P2 IMAD.MOV.U32 R183, RZ, RZ, R181 ;  /* 0x000000ffffb7a224 */ /* 0x000fe200078e00b5 */
[-C--:B------:R-:W-:Y:S01]  /*4010*/  @!P0 MOV R74, R70.reuse ;  /* 0x00000046004a8202 */ /* 0x080fe20000000f00 */
[C---:B------:R-:W-:Y:S01]  /*4020*/  @!P0 IMAD R68, R177.reuse, 0xa0, RZ ;  /* 0x000000a0b1448824 */ /* 0x040fe200078e02ff */
[CC--:B------:R-:W-:Y:S01]  /*4030*/  @!P0 LEA R76, P3, R176.reuse, R70.reuse, 0x5 ;  /* 0x00000046b04c8211 */ /* 0x0c0fe200078628ff */
[----:B------:R-:W-:Y:S01]  /*4040*/  @!P0 IMAD.MOV.U32 R75, RZ, RZ, R71 ;  /* 0x000000ffff4b8224 */ /* 0x000fe200078e0047 */
[----:B------:R-:W-:Y:S01]  /*4050*/  @!PT LDS RZ, [RZ] ;  /* 0x00000000fffff984 */ /* 0x000fe20000000800 */
[----:B------:R-:W-:Y:S01]  /*4060*/  @!PT LDS RZ, [RZ] ;  /* 0x00000000fffff984 */ /* 0x000fe20000000800 */
[----:B------:R-:W-:Y:S01]  /*4070*/  @!PT LDS RZ, [RZ] ;  /* 0x00000000fffff984 */ /* 0x000fe20000000800 */
[----:B------:R1:W-:Y:S01]  /*4080*/  @!P2 LDGSTS.E.BYPASS.LTC128B.128 [R191+0x2000], desc[UR4][R182.64] ;  /* 0x02000000b6bfafae */ /* 0x0003e2000b981a04 */
[C---:B------:R-:W-:Y:S01]  /*4090*/  @!P0 IMAD.WIDE.U32 R72, R176.reuse, 0xa0, R72 ;  /* 0x000000a0b0488825 */ /* 0x040fe200078e0048 */
[C---:B------:R-:W-:Y:S02]  /*40a0*/  @!P0 LEA.HI.X R77, R176.reuse, R71, R177, 0x5, P3 ;  /* 0x00000047b04d8211 */ /* 0x040fe400018f2cb1 */
[----:B------:R1:W-:Y:S01]  /*40b0*/  @P2 STS.128 [R191+0x2000], RZ ;  /* 0x002000ffbf002388 */ /* 0x0003e20000000c00 */
[-C--:B------:R-:W-:Y:S01]  /*40c0*/  @!P0 LEA R78, P2, R176, R70.reuse, 0x6 ;  /* 0x00000046b04e8211 */ /* 0x080fe200078430ff */
[----:B------:R-:W-:Y:S01]  /*40d0*/  @!P0 IMAD R69, R177, 0x60, RZ ;  /* 0x00000060b1458824 */ /* 0x000fe200078e02ff */
[----:B------:R-:W-:Y:S01]  /*40e0*/  @!P0 IADD3 R73, PT, PT, R68, R73, RZ ;  /* 0x0000004944498210 */ /* 0x000fe20007ffe0ff */
[C---:B------:R-:W-:Y:S01]  /*40f0*/  @!P0 IMAD.WIDE.U32 R74, R176.reuse, 0x60, R74 ;  /* 0x00000060b04a8825 */ /* 0x040fe200078e004a */
[----:B------:R1:W-:Y:S01]  /*4100*/  @P0 STS.128 [R191+0x2800], RZ ;  /* 0x002800ffbf000388 */ /* 0x0003e20000000c00 */
[----:B------:R-:W-:-:S02]  /*4110*/  @!P0 LEA R68, P1, R176, R70, 0x7 ;  /* 0x00000046b0448211 */ /* 0x000fc400078238ff */
[CC--:B------:R-:W-:Y:S01]  /*4120*/  @!P0 LEA.HI.X R79, R176.reuse, R71.reuse, R177, 0x6, P2 ;  /* 0x00000047b04f8211 */ /* 0x0c0fe200010f34b1 */
[----:B------:R-:W-:Y:S01]  /*4130*/  @!PT LDS RZ, [RZ] ;  /* 0x00000000fffff984 */ /* 0x000fe20000000800 */
[----:B------:R-:W-:Y:S01]  /*4140*/  @!PT LDS RZ, [RZ] ;  /* 0x00000000fffff984 */ /* 0x000fe20000000800 */
[----:B------:R-:W-:Y:S01]  /*4150*/  @!PT LDS RZ, [RZ] ;  /* 0x00000000fffff984 */ /* 0x000fe20000000800 */
[----:B------:R1:W-:Y:S01]  /*4160*/  @!P0 LDGSTS.E.BYPASS.LTC128B.128 [R191+0x2800], desc[UR4][R70.64] ;  /* 0x0280000046bf8fae */ /* 0x0003e2000b981a04 */
[----:B------:R-:W-:Y:S01]  /*4170*/  @!P0 IMAD.IADD R75, R69, 0x1, R75 ;  /* 0x00000001454b8824 */ /* 0x000fe200078e024b */
        /* <DEDUP_REMOVED lines=35> */
.L_x_11360:
[----:B------:R-:W-:Y:S05]  /*43b0*/  BSYNC.RECONVERGENT B0 ;  /* 0x0000000000007941 */ /* 0x000fea0003800200 */
.L_x_11359:
[----:B------:R-:W0:Y:S02]  /*43c0*/  LDGDEPBAR ;  /* 0x00000000000079af */ /* 0x000e240000000000 */
.L_x_11355:
[----:B------:R-:W-:Y:S05]  /*43d0*/  BSYNC.RECONVERGENT B1 ;  /* 0x0000000000017941 */ /* 0x000fea0003800200 */
.L_x_11354:
[----:B-1----:R-:W-:Y:S01]  /*43e0*/  IADD3 R69, PT, PT, R192, R102, R103 ;  /* 0x00000066c0457210 */ /* 0x002fe20007ffe067 */
[----:B--2---:R-:W-:-:S03]  /*43f0*/  IMAD.IADD R71, R189, 0x1, R4 ;  /* 0x00000001bd477824 */ /* 0x004fc600078e0204 */
[----:B------:R-:W-:Y:S01]  /*4400*/  IADD3 R69, PT, PT, R8, R69, -R11 ;  /* 0x0000004508457210 */ /* 0x000fe20007ffe80b */
[C---:B------:R-:W-:Y:S01]  /*4410*/  VIADD R99, R71.reuse, 0x10 ;  /* 0x0000001047637836 */ /* 0x040fe20000000000 */
[CC--:B------:R-:W-:Y:S01]  /*4420*/  ISETP.GE.AND P1, PT, R71.reuse, R8.reuse, PT ;  /* 0x000000084700720c */ /* 0x0c0fe20003f26270 */
[----:B------:R-:W-:Y:S02]  /*4430*/  VIADD R95, R71, 0x1 ;  /* 0x00000001475f7836 */ /* 0x000fe40000000000 */
[----:B------:R-:W-:Y:S01]  /*4440*/  IMAD.IADD R73, R69, 0x1, -R99 ;  /* 0x0000000145497824 */ /* 0x000fe200078e0a63 */
[-C--:B------:R-:W-:Y:S01]  /*4450*/  ISETP.GE.AND P3, PT, R99, R8.reuse, PT ;  /* 0x000000086300720c */ /* 0x080fe20003f66270 */
[----:B------:R-:W-:Y:S01]  /*4460*/  IMAD.IADD R68, R69, 0x1, -R95 ;  /* 0x0000000145447824 */ /* 0x000fe200078e0a5f */
[----:B------:R-:W-:Y:S01]  /*4470*/  ISETP.GE.AND P0, PT, R95, R8, PT ;  /* 0x000000085f00720c */ /* 0x000fe20003f06270 */
[C---:B------:R-:W-:Y:S01]  /*4480*/  VIADD R93, R71.reuse, 0x9 ;  /* 0x00000009475d7836 */ /* 0x040fe20000000000 */
[----:B------:R-:W-:Y:S01]  /*4490*/  IABS R73, R73 ;  /* 0x0000004900497213 */ /* 0x000fe20000000000 */
[----:B------:R-:W-:Y:S01]  /*44a0*/  VIADD R87, R71, 0x21 ;  /* 0x0000002147577836 */ /* 0x000fe20000000000 */
[----:B------:R-:W-:Y:S01]  /*44b0*/  IABS R68, R68 ;  /* 0x0000004400447213 */ /* 0x000fe20000000000 */
[C---:B------:R-:W-:Y:S01]  /*44c0*/  IMAD.IADD R70, R69.reuse, 0x1, -R93 ;  /* 0x0000000145467824 */ /* 0x040fe200078e0a5d */
[----:B------:R-:W-:Y:S01]  /*44d0*/  I2FP.F32.S32 R73, R73 ;  /* 0x0000004900497245 */ /* 0x000fe20000201400 */
[----:B------:R-:W-:Y:S01]  /*44e0*/  IMAD.IADD R202, R69, 0x1, -R87 ;  /* 0x0000000145ca7824 */ /* 0x000fe200078e0a57 */
[----:B------:R-:W-:Y:S01]  /*44f0*/  I2FP.F32.S32 R78, R68 ;  /* 0x00000044004e7245 */ /* 0x000fe20000201400 */
[C---:B------:R-:W-:Y:S01]  /*4500*/  VIADD R89, R71.reuse, 0x20 ;  /* 0x0000002047597836 */ /* 0x040fe20000000000 */
[----:B------:R-:W-:Y:S01]  /*4510*/  IABS R70, R70 ;  /* 0x0000004600467213 */ /* 0x000fe20000000000 */
[----:B------:R-:W-:Y:S01]  /*4520*/  FFMA.FTZ R68, -R0, R73, R56 ;  /* 0x0000004900447223 */ /* 0x000fe20000010138 */
[C---:B------:R-:W-:Y:S01]  /*4530*/  VIADD R73, R71.reuse, 0x29 ;  /* 0x0000002947497836 */ /* 0x040fe20000000000 */
[----:B------:R-:W-:Y:S01]  /*4540*/  IABS R202, R202 ;  /* 0x000000ca00ca7213 */ /* 0x000fe20000000000 */
[----:B------:R-:W-:Y:S01]  /*4550*/  VIADD R97, R71, 0x11 ;  /* 0x0000001147617836 */ /* 0x000fe20000000000 */
[----:B------:R-:W-:Y:S01]  /*4560*/  I2FP.F32.S32 R70, R70 ;  /* 0x0000004600467245 */ /* 0x000fe20000201400 */
[----:B------:R-:W-:Y:S01]  /*4570*/  IMAD.IADD R206, R69, 0x1, -R73 ;  /* 0x0000000145ce7824 */ /* 0x000fe200078e0a49 */
[----:B------:R-:W-:Y:S01]  /*4580*/  I2FP.F32.S32 R202, R202 ;  /* 0x000000ca00ca7245 */ /* 0x000fe20000201400 */
[----:B------:R-:W-:-:S02]  /*4590*/  VIADD R75, R71, 0x8 ;  /* 0x00000008474b7836 */ /* 0x000fc40000000000 */
[C---:B------:R-:W-:Y:S01]  /*45a0*/  FFMA.FTZ R78, -R0.reuse, R78, R65 ;  /* 0x0000004e004e7223 */ /* 0x040fe20000010141 */
[C---:B------:R-:W-:Y:S01]  /*45b0*/  FFMA.FTZ R70, -R0.reuse, R70, R61 ;  /* 0x0000004600467223 */ /* 0x040fe2000001013d */
[----:B------:R-:W-:Y:S01]  /*45c0*/  IABS R206, R206 ;  /* 0x000000ce00ce7213 */ /* 0x000fe20000000000 */
[C---:B------:R-:W-:Y:S01]  /*45d0*/  FFMA.FTZ R202, -R0.reuse, R202, R49 ;  /* 0x000000ca00ca7223 */ /* 0x040fe20000010131 */
[----:B------:R-:W-:Y:S01]  /*45e0*/  IMAD.IADD R61, R69, 0x1, -R89 ;  /* 0x00000001453d7824 */ /* 0x000fe200078e0a59 */
[----:B------:R-:W-:Y:S01]  /*45f0*/  ISETP.GE.AND P5, PT, R75, R8, PT ;  /* 0x000000084b00720c */ /* 0x000fe20003fa6270 */
[----:B------:R-:W-:Y:S01]  /*4600*/  VIADD R49, R71, 0x40 ;  /* 0x0000004047317836 */ /* 0x000fe20000000000 */
[----:B------:R-:W-:Y:S01]  /*4610*/  I2FP.F32.S32 R206, R206 ;  /* 0x000000ce00ce7245 */ /* 0x000fe20000201400 */
[C---:B------:R-:W-:Y:S01]  /*4620*/  IMAD.IADD R76, R69.reuse, 0x1, -R97 ;  /* 0x00000001454c7824 */ /* 0x040fe200078e0a61 */
[----:B------:R-:W-:Y:S01]  /*4630*/  IABS R61, R61 ;  /* 0x0000003d003d7213 */ /* 0x000fe20000000000 */
[----:B------:R-:W-:Y:S01]  /*4640*/  IMAD.IADD R75, R69, 0x1, -R75 ;  /* 0x00000001454b7824 */ /* 0x000fe200078e0a4b */
[----:B------:R-:W-:Y:S01]  /*4650*/  ISETP.GE.AND P4, PT, R93, R8, PT ;  /* 0x000000085d00720c */ /* 0x000fe20003f86270 */
[C---:B------:R-:W-:Y:S01]  /*4660*/  FFMA.FTZ R206, -R0.reuse, R206, R45 ;  /* 0x000000ce00ce7223 */ /* 0x040fe2000001012d */
[----:B------:R-:W-:Y:S01]  /*4670*/  IMAD.IADD R45, R69, 0x1, -R49 ;  /* 0x00000001452d7824 */ /* 0x000fe200078e0a31 */
[----:B------:R-:W-:Y:S01]  /*4680*/  I2FP.F32.S32 R61, R61 ;  /* 0x0000003d003d7245 */ /* 0x000fe20000201400 */
[C---:B------:R-:W-:Y:S01]  /*4690*/  VIADD R85, R71.reuse, 0x28 ;  /* 0x0000002847557836 */ /* 0x040fe20000000000 */
[----:B------:R-:W-:Y:S01]  /*46a0*/  IABS R76, R76 ;  /* 0x0000004c004c7213 */ /* 0x000fe20000000000 */
[C---:B------:R-:W-:Y:S01]  /*46b0*/  VIADD R91, R71.reuse, 0x19 ;  /* 0x00000019475b7836 */ /* 0x040fe20000000000 */
[----:B------:R-:W-:Y:S01]  /*46c0*/  IABS R45, R45 ;  /* 0x0000002d002d7213 */ /* 0x000fe20000000000 */
[C---:B------:R-:W-:Y:S01]  /*46d0*/  FFMA.FTZ R48, -R0.reuse, R61, R48 ;  /* 0x0000003d00307223 */ /* 0x040fe20000010130 */
[C---:B------:R-:W-:Y:S01]  /*46e0*/  VIADD R61, R71.reuse, 0x48 ;  /* 0x00000048473d7836 */ /* 0x040fe20000000000 */
[----:B------:R-:W-:Y:S01]  /*46f0*/  I2FP.F32.S32 R76, R76 ;  /* 0x0000004c004c7245 */ /* 0x000fe20000201400 */
[----:B------:R-:W-:Y:S01]  /*4700*/  VIADD R83, R71, 0x18 ;  /* 0x0000001847537836 */ /* 0x000fe20000000000 */
[----:B------:R-:W-:Y:S01]  /*4710*/  I2FP.F32.S32 R45, R45 ;  /* 0x0000002d002d7245 */ /* 0x000fe20000201400 */
[C---:B------:R-:W-:Y:S01]  /*4720*/  IMAD.IADD R56, R69.reuse, 0x1, -R91 ;  /* 0x0000000145387824 */ /* 0x040fe200078e0a5b */
[----:B------:R-:W-:Y:S01]  /*4730*/  IABS R75, R75 ;  /* 0x0000004b004b7213 */ /* 0x000fe20000000000 */
[----:B------:R-:W-:Y:S01]  /*4740*/  FFMA.FTZ R76, -R0, R76, R57 ;  /* 0x0000004c004c7223 */ /* 0x000fe20000010139 */
[----:B------:R-:W-:-:S02]  /*4750*/  IMAD.IADD R57, R69, 0x1, -R85 ;  /* 0x0000000145397824 */ /* 0x000fc400078e0a55 */
[C---:B------:R-:W-:Y:S01]  /*4760*/  FFMA.FTZ R150, -R0.reuse, R45, R32 ;  /* 0x0000002d00967223 */ /* 0x040fe20000010120 */
[C---:B------:R-:W-:Y:S01]  /*4770*/  IMAD.IADD R45, R69.reuse, 0x1, -R61 ;  /* 0x00000001452d7824 */ /* 0x040fe200078e0a3d */
[----:B------:R-:W-:Y:S01]  /*4780*/  I2FP.F32.S32 R75, R75 ;  /* 0x0000004b004b7245 */ /* 0x000fe20000201400 */
[C---:B------:R-:W-:Y:S01]  /*4790*/  VIADD R32, R69.reuse, 0x8 ;  /* 0x0000000845207836 */ /* 0x040fe20000000000 */
[----:B------:R-:W-:Y:S01]  /*47a0*/  IABS R57, R57 ;  /* 0x0000003900397213 */ /* 0x000fe20000000000 */
[----:B------:R-:W-:Y:S01]  /*47b0*/  IMAD.IADD R65, R69, 0x1, -R83 ;  /* 0x0000000145417824 */ /* 0x000fe200078e0a53 */
[----:B------:R-:W-:Y:S01]  /*47c0*/  IABS R45, R45 ;  /* 0x0000002d002d7213 */ /* 0x000fe20000000000 */
[C---:B------:R-:W-:Y:S01]  /*47d0*/  FFMA.FTZ R72, -R0.reuse, R75, R60 ;  /* 0x0000004b00487223 */ /* 0x040fe2000001013c */
[C---:B------:R-:W-:Y:S01]  /*47e0*/  VIADD R75, R71.reuse, 0x39 ;  /* 0x00000039474b7836 */ /* 0x040fe20000000000 */
[----:B------:R-:W-:Y:S01]  /*47f0*/  IABS R56, R56 ;  /* 0x0000003800387213 */ /* 0x000fe20000000000 */
[----:B------:R-:W-:Y:S01]  /*4800*/  VIADD R81, R71, 0x30 ;  /* 0x0000003047517836 */ /* 0x000fe20000000000 */
[----:B------:R-:W-:Y:S01]  /*4810*/  I2FP.F32.S32 R45, R45 ;  /* 0x0000002d002d7245 */ /* 0x000fe20000201400 */
[----:B------:R-:W-:Y:S01]  /*4820*/  IMAD.IADD R160, R69, 0x1, -R75 ;  /* 0x0000000145a07824 */ /* 0x000fe200078e0a4b */
[----:B------:R-:W-:Y:S01]  /*4830*/  I2FP.F32.S32 R57, R57 ;  /* 0x0000003900397245 */ /* 0x000fe20000201400 */
[----:B------:R-:W-:Y:S01]  /*4840*/  VIADD R77, R71, 0x38 ;  /* 0x00000038474d7836 */ /* 0x000fe20000000000 */
[----:B------:R-:W-:Y:S01]  /*4850*/  IABS R65, R65 ;  /* 0x0000004100417213 */ /* 0x000fe20000000000 */
[----:B------:R-:W-:Y:S01]  /*4860*/  FFMA.FTZ R148, -R0, R45, R28 ;  /* 0x0000002d00947223 */ /* 0x000fe2000001011c */
[----:B------:R-:W-:Y:S01]  /*4870*/  IMAD.IADD R28, R32, 0x1, -R87 ;  /* 0x00000001201c7824 */ /* 0x000fe200078e0a57 */
[----:B------:R-:W-:Y:S01]  /*4880*/  I2FP.F32.S32 R56, R56 ;  /* 0x0000003800387245 */ /* 0x000fe20000201400 */
[C---:B------:R-:W-:Y:S01]  /*4890*/  FFMA.FTZ R44, -R0.reuse, R57, R44 ;  /* 0x00000039002c7223 */ /* 0x040fe2000001012c */
[----:B------:R-:W-:Y:S01]  /*48a0*/  I2FP.F32.S32 R65, R65 ;  /* 0x0000004100417245 */ /* 0x000fe20000201400 */
[----:B------:R-:W-:Y:S01]  /*48b0*/  IMAD.IADD R57, R69, 0x1, -R81 ;  /* 0x0000000145397824 */ /* 0x000fe200078e0a51 */
[----:B------:R-:W-:Y:S01]  /*48c0*/  IABS R28, R28 ;  /* 0x0000001c001c7213 */ /* 0x000fe20000000000 */
[C---:B------:R-:W-:Y:S01]  /*48d0*/  FFMA.FTZ R56, -R0.reuse, R56, R53 ;  /* 0x0000003800387223 */ /* 0x040fe20000010135 */
[----:B------:R-:W-:Y:S01]  /*48e0*/  IABS R160, R160 ;  /* 0x000000a000a07213 */ /* 0x000fe20000000000 */
[----:B------:R-:W-:Y:S01]  /*48f0*/  VIADD R79, R71, 0x31 ;  /* 0x00000031474f7836 */ /* 0x000fe20000000000 */
[----:B------:R-:W-:Y:S01]  /*4900*/  I2FP.F32.S32 R28, R28 ;  /* 0x0000001c001c7245 */ /* 0x000fe20000201400 */
[----:B------:R-:W-:Y:S01]  /*4910*/  IMAD.IADD R53, R69, 0x1, -R77 ;  /* 0x0000000145357824 */ /* 0x000fe200078e0a4d */
[----:B------:R-:W-:Y:S01]  /*4920*/  I2FP.F32.S32 R160, R160 ;  /* 0x000000a000a07245 */ /* 0x000fe20000201400 */
[C---:B------:R-:W-:Y:S01]  /*4930*/  FFMA.FTZ R74, -R0.reuse, R65, R52 ;  /* 0x00000041004a7223 */ /* 0x040fe20000010134 */
[----:B------:R-:W-:Y:S01]  /*4940*/  IABS R57, R57 ;  /* 0x0000003900397213 */ /* 0x000fe20000000000 */
[C---:B------:R-:W-:Y:S01]  /*4950*/  FFMA.FTZ R51, -R0.reuse, R28, R51 ;  /* 0x0000001c00337223 */ /* 0x040fe20000010133 */
[----:B------:R-:W-:Y:S01]  /*4960*/  VIADD R65, R71, 0x41 ;  /* 0x0000004147417836 */ /* 0x000fe20000000000 */
[----:B------:R-:W2:Y:S01]  /*4970*/  LD.E R28, desc[UR4][R2.64+0xdc] ;  /* 0x0000dc04021c7980 */ /* 0x000ea2000c101900 */
[----:B------:R-:W-:Y:S01]  /*4980*/  IMAD.IADD R134, R69, 0x1, -R79 ;  /* 0x0000000145867824 */ /* 0x000fe200078e0a4f */
[----:B------:R-:W-:Y:S01]  /*4990*/  IABS R53, R53 ;  /* 0x0000003500357213 */ /* 0x000fe20000000000 */
[C---:B------:R-:W-:Y:S01]  /*49a0*/  FFMA.FTZ R160, -R0.reuse, R160, R37 ;  /* 0x000000a000a07223 */ /* 0x040fe20000010125 */
[----:B------:R-:W-:Y:S01]  /*49b0*/  I2FP.F32.S32 R57, R57 ;  /* 0x0000003900397245 */ /* 0x000fe20000201400 */
[----:B------:R-:W-:Y:S01]  /*49c0*/  VIADD R37, R71, 0x51 ;  /* 0x0000005147257836 */ /* 0x000fe20000000000 */
[----:B------:R-:W-:Y:S01]  /*49d0*/  IABS R134, R134 ;  /* 0x0000008600867213 */ /* 0x000fe20000000000 */
[C---:B------:R-:W-:Y:S01]  /*49e0*/  IMAD.IADD R144, R69.reuse, 0x1, -R65 ;  /* 0x0000000145907824 */ /* 0x040fe200078e0a41 */
[----:B------:R-:W-:Y:S01]  /*49f0*/  I2FP.F32.S32 R53, R53 ;  /* 0x0000003500357245 */ /* 0x000fe20000201400 */
[C---:B------:R-:W-:Y:S01]  /*4a00*/  FFMA.FTZ R158, -R0.reuse, R57, R40 ;  /* 0x00000039009e7223 */ /* 0x040fe20000010128 */
[----:B------:R-:W-:Y:S01]  /*4a10*/  IMAD.IADD R126, R69, 0x1, -R37 ;  /* 0x00000001457e7824 */ /* 0x000fe200078e0a25 */
[----:B------:R-:W-:Y:S01]  /*4a20*/  I2FP.F32.S32 R134, R134 ;  /* 0x0000008600867245 */ /* 0x000fe20000201400 */
[C---:B------:R-:W-:Y:S01]  /*4a30*/  VIADD R57, R71.reuse, 0x49 ;  /* 0x0000004947397836 */ /* 0x040fe20000000000 */
[----:B------:R-:W-:Y:S01]  /*4a40*/  IABS R144, R144 ;  /* 0x0000009000907213 */ /* 0x000fe20000000000 */
[C---:B------:R-:W-:Y:S01]  /*4a50*/  FFMA.FTZ R130, -R0.reuse, R53, R36 ;  /* 0x0000003500827223 */ /* 0x040fe20000010124 */
        /* <DEDUP_REMOVED lines=12> */
[C---:B------:R-:W-:Y:S01]  /*4b20*/  FFMA.FTZ R126, -R0.reuse, R126, R25 ;  /* 0x0000007e007e7223 */ /* 0x040fe20000010119 */
[----:B------:R-:W-:Y:S01]  /*4b30*/  I2FP.F32.S32 R146, R146 ;  /* 0x0000009200927245 */ /* 0x000fe20000201400 */
[C---:B------:R-:W-:Y:S01]  /*4b40*/  IMAD.IADD R25, R69.reuse, 0x1, -R33 ;  /* 0x0000000145197824 */ /* 0x040fe200078e0a21 */
[----:B------:R-:W-:Y:S01]  /*4b50*/  I2FP.F32.S32 R41, R41 ;  /* 0x0000002900297245 */ /* 0x000fe20000201400 */
[----:B------:R-:W-:Y:S01]  /*4b60*/  IMAD.IADD R101, R69, 0x1, -R71 ;  /* 0x0000000145657824 */ /* 0x000fe200078e0a47 */
[----:B------:R-:W-:Y:S01]  /*4b70*/  ISETP.GE.AND P2, PT, R97, R8, PT ;  /* 0x000000086100720c */ /* 0x000fe20003f46270 */
[C---:B------:R-:W-:Y:S01]  /*4b80*/  FFMA.FTZ R146, -R0.reuse, R146, R29 ;  /* 0x0000009200927223 */ /* 0x040fe2000001011d */
[C---:B------:R-:W-:Y:S01]  /*4b90*/  VIADD R29, R71.reuse, 0x61 ;  /* 0x00000061471d7836 */ /* 0x040fe20000000000 */
[----:B------:R-:W-:Y:S01]  /*4ba0*/  IABS R25, R25 ;  /* 0x0000001900197213 */ /* 0x000fe20000000000 */
[C---:B------:R-:W-:Y:S01]  /*4bb0*/  FFMA.FTZ R128, -R0.reuse, R41, R24 ;  /* 0x0000002900807223 */ /* 0x040fe20000010118 */
[----:B------:R-:W-:Y:S01]  /*4bc0*/  VIADD R41, R71, 0x59 ;  /* 0x0000005947297836 */ /* 0x000fe20000000000 */
        /* <DEDUP_REMOVED lines=22> */
[C---:B------:R-:W-:Y:S01]  /*4d30*/  FFMA.FTZ R21, -R0.reuse, R101, R64 ;  /* 0x0000006500157223 */ /* 0x040fe20000010140 */
[----:B------:R-:W-:Y:S01]  /*4d40*/  IABS R93, R93 ;  /* 0x0000005d005d7213 */ /* 0x000fe20000000000 */
[C---:B------:R-:W-:Y:S01]  /*4d50*/  FFMA.FTZ R17, -R0.reuse, R17, R66 ;  /* 0x0000001100117223 */ /* 0x040fe20000010142 */
[----:B------:R-:W-:Y:S01]  /*4d60*/  IABS R99, R99 ;  /* 0x0000006300637213 */ /* 0x000fe20000000000 */
[C---:B------:R-:W-:Y:S01]  /*4d70*/  FFMA.FTZ R124, -R0.reuse, R113, R20 ;  /* 0x00000071007c7223 */ /* 0x040fe20000010114 */
[----:B------:R-:W-:Y:S01]  /*4d80*/  IABS R97, R97 ;  /* 0x0000006100617213 */ /* 0x000fe20000000000 */
[----:B------:R-:W-:Y:S01]  /*4d90*/  FFMA.FTZ R62, -R0, R101, R62 ;  /* 0x00000065003e7223 */ /* 0x000fe2000001013e */
[----:B------:R-:W-:-:S02]  /*4da0*/  I2FP.F32.S32 R20, R93 ;  /* 0x0000005d00147245 */ /* 0x000fc40000201400 */
[----:B------:R-:W-:Y:S02]  /*4db0*/  FSEL R21, R21, -INF , !P1 ;  /* 0xff80000015157808 */ /* 0x000fe40004800000 */
[----:B------:R-:W-:Y:S01]  /*4dc0*/  FSEL R17, R17, -INF , !P1 ;  /* 0xff80000011117808 */ /* 0x000fe20004800000 */
[----:B------:R-:W-:Y:S01]  /*4dd0*/  FFMA.FTZ R63, -R0, R20, R63 ;  /* 0x00000014003f7223 */ /* 0x000fe2000001013f */
[----:B------:R-:W-:Y:S02]  /*4de0*/  I2FP.F32.S32 R99, R99 ;  /* 0x0000006300637245 */ /* 0x000fe40000201400 */
[----:B------:R-:W-:Y:S01]  /*4df0*/  ISETP.GE.AND P1, PT, R83, R8, PT ;  /* 0x000000085300720c */ /* 0x000fe20003f26270 */
[----:B------:R-:W-:Y:S01]  /*4e00*/  IMAD.IADD R83, R32, 0x1, -R83 ;  /* 0x0000000120537824 */ /* 0x000fe200078e0a53 */
[----:B------:R-:W-:Y:S01]  /*4e10*/  I2FP.F32.S32 R16, R97 ;  /* 0x0000006100107245 */ /* 0x000fe20000201400 */
[----:B------:R-:W-:Y:S01]  /*4e20*/  FFMA.FTZ R20, -R0, R99, R58 ;  /* 0x0000006300147223 */ /* 0x000fe2000001013a */
[----:B------:R-:W-:-:S02]  /*4e30*/  IABS R95, R95 ;  /* 0x0000005f005f7213 */ /* 0x000fc40000000000 */
[----:B------:R-:W-:Y:S01]  /*4e40*/  IABS R83, R83 ;  /* 0x0000005300537213 */ /* 0x000fe20000000000 */
[----:B------:R-:W-:Y:S01]  /*4e50*/  FFMA.FTZ R59, -R0, R16, R59 ;  /* 0x00000010003b7223 */ /* 0x000fe2000001013b */
[----:B------:R-:W-:Y:S02]  /*4e60*/  FSEL R16, R68, -INF , !P3 ;  /* 0xff80000044107808 */ /* 0x000fe40005800000 */
[----:B------:R-:W-:Y:S02]  /*4e70*/  I2FP.F32.S32 R60, R95 ;  /* 0x0000005f003c7245 */ /* 0x000fe40000201400 */
[----:B------:R-:W-:Y:S01]  /*4e80*/  FSEL R68, R20, -INF , !P3 ;  /* 0xff80000014447808 */ /* 0x000fe20005800000 */
[----:B------:R-:W-:Y:S01]  /*4e90*/  IMAD.IADD R20, R32, 0x1, -R91 ;  /* 0x0000000120147824 */ /* 0x000fe200078e0a5b */
[----:B------:R-:W-:Y:S01]  /*4ea0*/  I2FP.F32.S32 R83, R83 ;  /* 0x0000005300537245 */ /* 0x000fe20000201400 */
[----:B------:R-:W-:Y:S01]  /*4eb0*/  FFMA.FTZ R60, -R0, R60, R67 ;  /* 0x0000003c003c7223 */ /* 0x000fe20000010143 */
[----:B------:R-:W-:Y:S01]  /*4ec0*/  FSEL R64, R78, -INF , !P0 ;  /* 0xff8000004e407808 */ /* 0x000fe20004000000 */
[----:B------:R-:W-:Y:S01]  /*4ed0*/  IMAD.IADD R67, R32, 0x1, -R89 ;  /* 0x0000000120437824 */ /* 0x000fe200078e0a59 */
[----:B------:R-:W-:Y:S01]  /*4ee0*/  FSEL R78, R62, -INF , !P5 ;  /* 0xff8000003e4e7808 */ /* 0x000fe20006800000 */
[----:B------:R-:W-:Y:S01]  /*4ef0*/  FFMA.FTZ R24, -R0, R83, R54 ;  /* 0x0000005300187223 */ /* 0x000fe20000010136 */
[----:B------:R-:W-:Y:S01]  /*4f00*/  FSEL R62, R70, -INF , !P4 ;  /* 0xff800000463e7808 */ /* 0x000fe20006000000 */
[C---:B------:R-:W-:Y:S01]  /*4f10*/  IMAD.IADD R54, R32.reuse, 0x1, -R73 ;  /* 0x0000000120367824 */ /* 0x040fe200078e0a49 */
[----:B------:R-:W-:Y:S01]  /*4f20*/  FSEL R58, R63, -INF , !P4 ;  /* 0xff8000003f3a7808 */ /* 0x000fe20006000000 */
[----:B------:R-:W-:Y:S01]  /*4f30*/  IMAD.IADD R63, R32, 0x1, -R85 ;  /* 0x00000001203f7824 */ /* 0x000fe200078e0a55 */
[----:B------:R-:W-:-:S02]  /*4f40*/  ISETP.GE.AND P4, PT, R87, R8, PT ;  /* 0x000000085700720c */ /* 0x000fc40003f86270 */
[----:B------:R-:W-:Y:S02]  /*4f50*/  IABS R20, R20 ;  /* 0x0000001400147213 */ /* 0x000fe40000000000 */
[----:B------:R-:W-:Y:S01]  /*4f60*/  FSEL R66, R51, -INF , !P4 ;  /* 0xff80000033427808 */ /* 0x000fe20006000000 */
[----:B------:R-:W-:Y:S01]  /*4f70*/  IMAD.IADD R51, R32, 0x1, -R77 ;  /* 0x0000000120337824 */ /* 0x000fe200078e0a4d */
[----:B------:R-:W-:Y:S02]  /*4f80*/  I2FP.F32.S32 R20, R20 ;  /* 0x0000001400147245 */ /* 0x000fe40000201400 */
        /* <DEDUP_REMOVED lines=10> */
[----:B------:R-:W-:Y:S02]  /*5030*/  FSEL R76, R76, -INF , !P2 ;  /* 0xff8000004c4c7808 */ /* 0x000fe40005000000 */
[----:B------:R-:W-:Y:S02]  /*5040*/  FSEL R70, R59, -INF , !P2 ;  /* 0xff8000003b467808 */ /* 0x000fe40005000000 */
[----:B------:R-:W-:Y:S02]  /*5050*/  I2FP.F32.S32 R51, R51 ;  /* 0x0000003300337245 */ /* 0x000fe40000201400 */
[----:B------:R-:W-:-:S02]  /*5060*/  ISETP.GE.AND P5, PT, R89, R8, PT ;  /* 0x000000085900720c */ /* 0x000fc40003fa6270 */
[-C--:B------:R-:W-:Y:S02]  /*5070*/  ISETP.GE.AND P2, PT, R73, R8.reuse, PT ;  /* 0x000000084900720c */ /* 0x080fe40003f46270 */
[----:B------:R-:W-:Y:S01]  /*5080*/  IABS R55, R55 ;  /* 0x0000003700377213 */ /* 0x000fe20000000000 */
[----:B------:R-:W-:Y:S01]  /*5090*/  FFMA.FTZ R38, -R0, R51, R38 ;  /* 0x0000003300267223 */ /* 0x000fe20000010126 */
[----:B------:R-:W-:Y:S02]  /*50a0*/  FSEL R204, R48, -INF , !P5 ;  /* 0xff80000030cc7808 */ /* 0x000fe40006800000 */
[----:B------:R-:W-:Y:S01]  /*50b0*/  FSEL R162, R50, -INF , !P5 ;  /* 0xff80000032a27808 */ /* 0x000fe20006800000 */
[C---:B------:R-:W-:Y:S01]  /*50c0*/  IMAD.IADD R50, R32.reuse, 0x1, -R79 ;  /* 0x0000000120327824 */ /* 0x040fe200078e0a4f */
[----:B------:R-:W-:Y:S02]  /*50d0*/  I2FP.F32.S32 R55, R55 ;  /* 0x0000003700377245 */ /* 0x000fe40000201400 */
[----:B------:R-:W-:Y:S01]  /*50e0*/  FSEL R198, R47, -INF , !P2 ;  /* 0xff8000002fc67808 */ /* 0x000fe20005000000 */
[----:B------:R-:W-:Y:S01]  /*50f0*/  IMAD.IADD R47, R32, 0x1, -R61 ;  /* 0x00000001202f7824 */ /* 0x000fe200078e0a3d */
[----:B------:R-:W-:Y:S01]  /*5100*/  ISETP.GE.AND P5, PT, R77, R8, PT ;  /* 0x000000084d00720c */ /* 0x000fe20003fa6270 */
[----:B------:R-:W-:Y:S01]  /*5110*/  FFMA.FTZ R42, -R0, R55, R42 ;  /* 0x00000037002a7223 */ /* 0x000fe2000001012a */
[----:B------:R-:W-:-:S02]  /*5120*/  FSEL R40, R74, -INF , !P1 ;  /* 0xff8000004a287808 */ /* 0x000fc40004800000 */
[----:B------:R-:W-:Y:S02]  /*5130*/  FSEL R24, R24, -INF , !P1 ;  /* 0xff80000018187808 */ /* 0x000fe40004800000 */
[----:B------:R-:W-:Y:S01]  /*5140*/  FSEL R152, R38, -INF , !P5 ;  /* 0xff80000026987808 */ /* 0x000fe20006800000 */
[----:B------:R-:W-:Y:S01]  /*5150*/  IMAD.IADD R38, R32, 0x1, -R57 ;  /* 0x0000000120267824 */ /* 0x000fe200078e0a39 */
[----:B------:R-:W-:Y:S02]  /*5160*/  ISETP.GE.AND P1, PT, R81, R8, PT ;  /* 0x000000085100720c */ /* 0x000fe40003f26270 */
[----:B------:R-:W-:Y:S02]  /*5170*/  IABS R50, R50 ;  /* 0x0000003200327213 */ /* 0x000fe40000000000 */
[----:B------:R-:W-:Y:S02]  /*5180*/  IABS R47, R47 ;  /* 0x0000002f002f7213 */ /* 0x000fe40000000000 */
[----:B------:R-:W-:-:S02]  /*5190*/  FSEL R60, R60, -INF , !P0 ;  /* 0xff8000003c3c7808 */ /* 0x000fc40004000000 */
[----:B------:R-:W-:Y:S02]  /*51a0*/  I2FP.F32.S32 R50, R50 ;  /* 0x0000003200327245 */ /* 0x000fe40000201400 */
[----:B------:R-:W-:Y:S01]  /*51b0*/  FSEL R154, R42, -INF , !P1 ;  /* 0xff8000002a9a7808 */ /* 0x000fe20004800000 */
[----:B------:R-:W-:Y:S01]  /*51c0*/  IMAD.IADD R42, R32, 0x1, -R65 ;  /* 0x00000001202a7824 */ /* 0x000fe200078e0a41 */
[----:B------:R-:W-:Y:S02]  /*51d0*/  I2FP.F32.S32 R47, R47 ;  /* 0x0000002f002f7245 */ /* 0x000fe40000201400 */
[----:B------:R-:W-:Y:S02]  /*51e0*/  ISETP.GE.AND P0, PT, R91, R8, PT ;  /* 0x000000085b00720c */ /* 0x000fe40003f06270 */
[----:B------:R-:W-:Y:S01]  /*51f0*/  IABS R38, R38 ;  /* 0x0000002600267213 */ /* 0x000fe20000000000 */
[----:B------:R-:W-:Y:S01]  /*5200*/  FFMA.FTZ R43, -R0, R50, R43 ;  /* 0x00000032002b7223 */ /* 0x000fe2000001012b */
[----:B------:R-:W-:Y:S01]  /*5210*/  FSEL R36, R56, -INF , !P0 ;  /* 0xff80000038247808 */ /* 0x000fe20004000000 */
[----:B------:R-:W-:Y:S01]  /*5220*/  FFMA.FTZ R30, -R0, R47, R30 ;  /* 0x0000002f001e7223 */ /* 0x000fe2000001011e */
[----:B------:R-:W-:-:S02]  /*5230*/  FSEL R20, R20, -INF , !P0 ;  /* 0xff80000014147808 */ /* 0x000fc40004000000 */
[----:B------:R-:W-:Y:S02]  /*5240*/  FSEL R158, R158, -INF , !P1 ;  /* 0xff8000009e9e7808 */ /* 0x000fe40004800000 */
[----:B------:R-:W-:Y:S02]  /*5250*/  I2FP.F32.S32 R38, R38 ;  /* 0x0000002600267245 */ /* 0x000fe40000201400 */
[-C--:B------:R-:W-:Y:S02]  /*5260*/  ISETP.GE.AND P0, PT, R79, R8.reuse, PT ;  /* 0x000000084f00720c */ /* 0x080fe40003f06270 */
[----:B------:R-:W-:Y:S02]  /*5270*/  ISETP.GE.AND P1, PT, R61, R8, PT ;  /* 0x000000083d00720c */ /* 0x000fe40003f26270 */
[----:B------:R-:W-:Y:S01]  /*5280*/  IABS R42, R42 ;  /* 0x0000002a002a7213 */ /* 0x000fe20000000000 */
[----:B------:R-:W-:Y:S01]  /*5290*/  FFMA.FTZ R31, -R0, R38, R31 ;  /* 0x00000026001f7223 */ /* 0x000fe2000001011f */
[----:B------:R-:W-:-:S02]  /*52a0*/  IABS R63, R63 ;  /* 0x0000003f003f7213 */ /* 0x000fc40000000000 */
[----:B------:R-:W-:Y:S02]  /*52b0*/  FSEL R134, R134, -INF , !P0 ;  /* 0xff80000086867808 */ /* 0x000fe40004000000 */
[----:B------:R-:W-:Y:S02]  /*52c0*/  FSEL R132, R43, -INF , !P0 ;  /* 0xff8000002b847808 */ /* 0x000fe40004000000 */
[----:B------:R-:W-:Y:S02]  /*52d0*/  I2FP.F32.S32 R42, R42 ;  /* 0x0000002a002a7245 */ /* 0x000fe40000201400 */
[----:B------:R-:W-:Y:S02]  /*52e0*/  FSEL R148, R148, -INF , !P1 ;  /* 0xff80000094947808 */ /* 0x000fe40004800000 */
[----:B------:R-:W-:Y:S02]  /*52f0*/  FSEL R138, R30, -INF , !P1 ;  /* 0xff8000001e8a7808 */ /* 0x000fe40004800000 */
[----:B------:R-:W-:-:S02]  /*5300*/  ISETP.GE.AND P0, PT, R57, R8, PT ;  /* 0x000000083900720c */ /* 0x000fc40003f06270 */
[----:B------:R-:W-:Y:S01]  /*5310*/  ISETP.GE.AND P1, PT, R33, R8, PT ;  /* 0x000000082100720c */ /* 0x000fe20003f26270 */
[C---:B------:R-:W-:Y:S01]  /*5320*/  IMAD.IADD R33, R32.reuse, 0x1, -R33 ;  /* 0x0000000120217824 */ /* 0x040fe200078e0a21 */
[----:B------:R-:W-:Y:S01]  /*5330*/  I2FP.F32.S32 R63, R63 ;  /* 0x0000003f003f7245 */ /* 0x000fe20000201400 */
[----:B------:R-:W-:Y:S02]  /*5340*/  IMAD.IADD R48, R32, 0x1, -R75 ;  /* 0x0000000120307824 */ /* 0x000fe400078e0a4b */
[----:B------:R-:W-:Y:S01]  /*5350*/  FFMA.FTZ R35, -R0, R42, R35 ;  /* 0x0000002a00237223 */ /* 0x000fe20000010123 */
[----:B------:R-:W-:Y:S01]  /*5360*/  FSEL R146, R146, -INF , !P0 ;  /* 0xff80000092927808 */ /* 0x000fe20004000000 */
[----:B------:R-:W-:Y:S01]  /*5370*/  IMAD.IADD R42, R32, 0x1, -R29 ;  /* 0x00000001202a7824 */ /* 0x000fe200078e0a1d */
[----:B------:R-:W-:Y:S01]  /*5380*/  FSEL R136, R31, -INF , !P0 ;  /* 0xff8000001f887808 */ /* 0x000fe20004000000 */
[----:B------:R-:W-:Y:S01]  /*5390*/  FFMA.FTZ R46, -R0, R63, R46 ;  /* 0x0000003f002e7223 */ /* 0x000fe2000001012e */
[----:B------:R-:W-:-:S02]  /*53a0*/  ISETP.GE.AND P0, PT, R29, R8, PT ;  /* 0x000000081d00720c */ /* 0x000fc40003f06270 */
[----:B------:R-:W-:Y:S01]  /*53b0*/  IABS R29, R33 ;  /* 0x00000021001d7213 */ /* 0x000fe20000000000 */
[----:B------:R-:W-:Y:S01]  /*53c0*/  IMAD.IADD R116, R32, 0x1, -R37 ;  /* 0x0000000120747824 */ /* 0x000fe200078e0a25 */
[----:B------:R-:W-:Y:S02]  /*53d0*/  ISETP.GE.AND P3, PT, R85, R8, PT ;  /* 0x000000085500720c */ /* 0x000fe40003f66270 */
[----:B------:R-:W-:Y:S02]  /*53e0*/  IABS R48, R48 ;  /* 0x0000003000307213 */ /* 0x000fe40000000000 */
[----:B------:R-:W-:Y:S02]  /*53f0*/  I2FP.F32.S32 R29, R29 ;  /* 0x0000001d001d7245 */ /* 0x000fe40000201400 */
[----:B------:R-:W-:Y:S02]  /*5400*/  I2FP.F32.S32 R48, R48 ;  /* 0x0000003000307245 */ /* 0x000fe40000201400 */
[----:B------:R-:W-:-:S02]  /*5410*/  FSEL R208, R44, -INF , !P3 ;  /* 0xff8000002cd07808 */ /* 0x000fc40005800000 */
[----:B------:R-:W-:Y:S01]  /*5420*/  FSEL R200, R46, -INF , !P3 ;  /* 0xff8000002ec87808 */ /* 0x000fe20005800000 */
[C---:B------:R-:W-:Y:S01]  /*5430*/  IMAD.IADD R43, R32.reuse, 0x1, -R53 ;  /* 0x00000001202b7824 */ /* 0x040fe200078e0a35 */
[----:B------:R-:W-:Y:S01]  /*5440*/  ISETP.GE.AND P3, PT, R49, R8, PT ;  /* 0x000000083100720c */ /* 0x000fe20003f66270 */
[C---:B------:R-:W-:Y:S01]  /*5450*/  IMAD.IADD R49, R32.reuse, 0x1, -R49 ;  /* 0x0000000120317824 */ /* 0x040fe200078e0a31 */
[----:B------:R-:W-:Y:S01]  /*5460*/  IABS R116, R116 ;  /* 0x0000007400747213 */ /* 0x000fe20000000000 */
[----:B------:R-:W-:Y:S02]  /*5470*/  IMAD.IADD R31, R32, 0x1, -R45 ;  /* 0x00000001201f7824 */ /* 0x000fe400078e0a2d */
[----:B------:R-:W-:Y:S01]  /*5480*/  FFMA.FTZ R44, -R0, R29, R18 ;  /* 0x0000001d002c7223 */ /* 0x000fe20000010112 */
[----:B------:R-:W-:Y:S01]  /*5490*/  VIADD R29, R71, 0x69 ;  /* 0x00000069471d7836 */ /* 0x000fe20000000000 */
[----:B------:R-:W-:Y:S01]  /*54a0*/  FSEL R202, R202, -INF , !P4 ;  /* 0xff800000caca7808 */ /* 0x000fe20006000000 */
[----:B------:R-:W-:Y:S01]  /*54b0*/  FFMA.FTZ R39, -R0, R48, R39 ;  /* 0x0000003000277223 */ /* 0x000fe20000010127 */
[----:B------:R-:W-:Y:S01]  /*54c0*/  I2FP.F32.S32 R116, R116 ;  /* 0x0000007400747245 */ /* 0x000fe20000201400 */
[----:B------:R-:W-:Y:S01]  /*54d0*/  IMAD.IADD R33, R69, 0x1, -R29 ;  /* 0x0000000145217824 */ /* 0x000fe200078e0a1d */
[----:B------:R-:W-:-:S02]  /*54e0*/  ISETP.GE.AND P4, PT, R75, R8, PT ;  /* 0x000000084b00720c */ /* 0x000fc40003f86270 */
[----:B------:R-:W-:Y:S02]  /*54f0*/  IABS R49, R49 ;  /* 0x0000003100317213 */ /* 0x000fe40000000000 */
[----:B------:R-:W-:Y:S02]  /*5500*/  IABS R43, R43 ;  /* 0x0000002b002b7213 */ /* 0x000fe40000000000 */
[----:B------:R-:W-:Y:S01]  /*5510*/  IABS R31, R31 ;  /* 0x0000001f001f7213 */ /* 0x000fe20000000000 */
[----:B------:R-:W-:Y:S01]  /*5520*/  FFMA.FTZ R116, -R0, R116, R27 ;  /* 0x0000007400747223 */ /* 0x000fe2000001011b */
[----:B------:R-:W-:Y:S02]  /*5530*/  FSEL R160, R160, -INF , !P4 ;  /* 0xff800000a0a07808 */ /* 0x000fe40006000000 */
[----:B------:R-:W-:Y:S02]  /*5540*/  FSEL R156, R39, -INF , !P4 ;  /* 0xff800000279c7808 */ /* 0x000fe40006000000 */
[----:B------:R-:W-:-:S02]  /*5550*/  I2FP.F32.S32 R49, R49 ;  /* 0x0000003100317245 */ /* 0x000fc40000201400 */
[----:B------:R-:W-:Y:S02]  /*5560*/  I2FP.F32.S32 R43, R43 ;  /* 0x0000002b002b7245 */ /* 0x000fe40000201400 */
[-C--:B------:R-:W-:Y:S02]  /*5570*/  ISETP.GE.AND P4, PT, R37, R8.reuse, PT ;  /* 0x000000082500720c */ /* 0x080fe40003f86270 */
[----:B------:R-:W-:Y:S02]  /*5580*/  I2FP.F32.S32 R31, R31 ;  /* 0x0000001f001f7245 */ /* 0x000fe40000201400 */
[----:B------:R-:W-:Y:S01]  /*5590*/  IABS R33, R33 ;  /* 0x0000002100217213 */ /* 0x000fe20000000000 */
[----:B------:R-:W-:Y:S01]  /*55a0*/  FFMA.FTZ R34, -R0, R49, R34 ;  /* 0x0000003100227223 */ /* 0x000fe20000010122 */
[----:B------:R-:W-:Y:S01]  /*55b0*/  FSEL R126, R126, -INF , !P4 ;  /* 0xff8000007e7e7808 */ /* 0x000fe20006000000 */
[----:B------:R-:W-:Y:S01]  /*55c0*/  FFMA.FTZ R26, -R0, R43, R26 ;  /* 0x0000002b001a7223 */ /* 0x000fe2000001011a */
[----:B------:R-:W-:Y:S01]  /*55d0*/  FSEL R116, R116, -INF , !P4 ;  /* 0xff80000074747808 */ /* 0x000fe20006000000 */
[----:B------:R-:W-:Y:S01]  /*55e0*/  FFMA.FTZ R114, -R0, R31, R22 ;  /* 0x0000001f00727223 */ /* 0x000fe20000010116 */
[----:B------:R-:W-:Y:S01]  /*55f0*/  FSEL R130, R130, -INF , !P5 ;  /* 0xff80000082827808 */ /* 0x000fe20006800000 */
[----:B------:R-:W-:Y:S01]  /*5600*/  VIADD R31, R71, 0x68 ;  /* 0x00000068471f7836 */ /* 0x000fe20000000000 */
[----:B------:R-:W-:Y:S01]  /*5610*/  ISETP.GE.AND P4, PT, R29, R8, PT ;  /* 0x000000081d00720c */ /* 0x000fe20003f86270 */
[----:B------:R-:W-:Y:S01]  /*5620*/  IMAD.IADD R29, R32, 0x1, -R29 ;  /* 0x00000001201d7824 */ /* 0x000fe200078e0a1d */
[----:B------:R-:W-:-:S02]  /*5630*/  I2FP.F32.S32 R33, R33 ;  /* 0x0000002100217245 */ /* 0x000fc40000201400 */
[-C--:B------:R-:W-:Y:S01]  /*5640*/  ISETP.GE.AND P5, PT, R53, R8.reuse, PT ;  /* 0x000000083500720c */ /* 0x080fe20003fa6270 */
[----:B------:R-:W-:Y:S01]  /*5650*/  IMAD.IADD R112, R32, 0x1, -R41 ;  /* 0x0000000120707824 */ /* 0x000fe200078e0a29 */
[----:B------:R-:W-:Y:S01]  /*5660*/  FSEL R142, R34, -INF , !P3 ;  /* 0xff800000228e7808 */ /* 0x000fe20005800000 */
[----:B------:R-:W-:Y:S01]  /*5670*/  FFMA.FTZ R13, -R0, R33, R13 ;  /* 0x00000021000d7223 */ /* 0x000fe2000001010d */
[----:B------:R-:W-:Y:S01]  /*5680*/  FSEL R128, R128, -INF , !P5 ;  /* 0xff80000080807808 */ /* 0x000fe20006800000 */
[--C-:B------:R-:W-:Y:S01]  /*5690*/  IMAD.IADD R34, R69, 0x1, -R31.reuse ;  /* 0x0000000145227824 */ /* 0x100fe200078e0a1f */
[----:B------:R-:W-:Y:S02]  /*56a0*/  FSEL R118, R26, -INF , !P5 ;  /* 0xff8000001a767808 */ /* 0x000fe40006800000 */
[----:B------:R-:W-:Y:S01]  /*56b0*/  ISETP.GE.AND P5, PT, R31, R8, PT ;  /* 0x000000081f00720c */ /* 0x000fe20003fa6270 */
[----:B------:R-:W-:Y:S01]  /*56c0*/  IMAD.IADD R31, R32, 0x1, -R31 ;  /* 0x00000001201f7824 */ /* 0x000fe200078e0a1f */
[----:B------:R-:W-:-:S02]  /*56d0*/  FMNMX3.FTZ R33, R21, R64, R72, !PT ;  /* 0x0000004015217276 */ /* 0x000fc40007810048 */
[----:B------:R-:W-:Y:S02]  /*56e0*/  IABS R29, R29 ;  /* 0x0000001d001d7213 */ /* 0x000fe40000000000 */
[----:B------:R-:W-:Y:S02]  /*56f0*/  FMNMX3.FTZ R33, R33, R62, R16, !PT ;  /* 0x0000003e21217276 */ /* 0x000fe40007810010 */
[----:B------:R-:W-:Y:S02]  /*5700*/  I2FP.F32.S32 R26, R29 ;  /* 0x0000001d001a7245 */ /* 0x000fe40000201400 */
[----:B------:R-:W-:Y:S02]  /*5710*/  IABS R112, R112 ;  /* 0x0000007000707213 */ /* 0x000fe40000000000 */
[----:B------:R-:W-:Y:S02]  /*5720*/  FMNMX3.FTZ R29, R17, R60, R78, !PT ;  /* 0x0000003c111d7276 */ /* 0x000fe4000781004e */
[----:B------:R-:W-:-:S02]  /*5730*/  IABS R31, R31 ;  /* 0x0000001f001f7213 */ /* 0x000fc40000000000 */
[----:B------:R-:W-:Y:S02]  /*5740*/  FMNMX3.FTZ R33, R33, R76, R40, !PT ;  /* 0x0000004c21217276 */ /* 0x000fe40007810028 */
[----:B------:R-:W-:Y:S02]  /*5750*/  FSEL R206, R206, -INF , !P2 ;  /* 0xff800000cece7808 */ /* 0x000fe40005000000 */
[----:B------:R-:W-:Y:S02]  /*5760*/  I2FP.F32.S32 R112, R112 ;  /* 0x0000007000707245 */ /* 0x000fe40000201400 */
[----:B------:R-:W-:Y:S02]  /*5770*/  FMNMX3.FTZ R29, R29, R58, R68, !PT ;  /* 0x0000003a1d1d7276 */ /* 0x000fe40007810044 */
[----:B------:R-:W-:Y:S02]  /*5780*/  ISETP.GE.AND P2, PT, R65, R8, PT ;  /* 0x000000084100720c */ /* 0x000fe40003f46270 */
[----:B------:R-:W-:Y:S01]  /*5790*/  I2FP.F32.S32 R31, R31 ;  /* 0x0000001f001f7245 */ /* 0x000fe20000201400 */
[----:B------:R-:W-:Y:S01]  /*57a0*/  VIADD R27, R71, 0x70 ;  /* 0x00000070471b7836 */ /* 0x000fe20000000000 */
[----:B------:R-:W-:-:S02]  /*57b0*/  FSEL R150, R150, -INF , !P3 ;  /* 0xff80000096967808 */ /* 0x000fc40005800000 */
[----:B------:R-:W-:Y:S02]  /*57c0*/  ISETP.GE.AND P3, PT, R45, R8, PT ;  /* 0x000000082d00720c */ /* 0x000fe40003f66270 */
[----:B------:R-:W-:Y:S01]  /*57d0*/  FMNMX3.FTZ R33, R33, R36, R204, !PT ;  /* 0x0000002421217276 */ /* 0x000fe200078100cc */
[----:B------:R-:W-:Y:S01]  /*57e0*/  FFMA.FTZ R112, -R0, R112, R23 ;  /* 0x0000007000707223 */ /* 0x000fe20000010117 */
[----:B------:R-:W-:Y:S01]  /*57f0*/  FMNMX3.FTZ R29, R29, R70, R24, !PT ;  /* 0x000000461d1d7276 */ /* 0x000fe20007810018 */
[----:B------:R-:W-:Y:S01]  /*5800*/  VIADD R23, R71, 0x71 ;  /* 0x0000007147177836 */ /* 0x000fe20000000000 */
[----:B------:R-:W-:Y:S01]  /*5810*/  FSEL R144, R144, -INF , !P2 ;  /* 0xff80000090907808 */ /* 0x000fe20005000000 */
[----:B------:R-:W-:Y:S01]  /*5820*/  FFMA.FTZ R14, -R0, R31, R14 ;  /* 0x0000001f000e7223 */ /* 0x000fe2000001010e */
[----:B------:R-:W-:Y:S02]  /*5830*/  FSEL R140, R35, -INF , !P2 ;  /* 0xff800000238c7808 */ /* 0x000fe40005000000 */
[----:B------:R-:W-:Y:S01]  /*5840*/  ISETP.GE.AND P2, PT, R41, R8, PT ;  /* 0x000000082900720c */ /* 0x000fe20003f46270 */
[----:B------:R-:W-:Y:S01]  /*5850*/  IMAD.IADD R30, R69, 0x1, -R27 ;  /* 0x00000001451e7824 */ /* 0x000fe200078e0a1b */
[----:B------:R-:W-:-:S02]  /*5860*/  FSEL R124, R124, -INF , !P3 ;  /* 0xff8000007c7c7808 */ /* 0x000fc40005800000 */
[----:B------:R-:W-:Y:S02]  /*5870*/  FSEL R114, R114, -INF , !P3 ;  /* 0xff80000072727808 */ /* 0x000fe40005800000 */
[----:B------:R-:W-:Y:S02]  /*5880*/  FMNMX3.FTZ R31, R33, R202, R208, !PT ;  /* 0x000000ca211f7276 */ /* 0x000fe400078100d0 */
[----:B------:R-:W-:Y:S01]  /*5890*/  ISETP.GE.AND P3, PT, R27, R8, PT ;  /* 0x000000081b00720c */ /* 0x000fe20003f66270 */
[----:B------:R-:W-:Y:S01]  /*58a0*/  IMAD.IADD R27, R32, 0x1, -R27 ;  /* 0x00000001201b7824 */ /* 0x000fe200078e0a1b */
[----:B------:R-:W-:Y:S01]  /*58b0*/  FMNMX3.FTZ R29, R29, R20, R162, !PT ;  /* 0x000000141d1d7276 */ /* 0x000fe200078100a2 */
[----:B------:R-:W-:Y:S01]  /*58c0*/  IMAD.IADD R22, R69, 0x1, -R23 ;  /* 0x0000000145167824 */ /* 0x000fe200078e0a17 */
[----:B------:R-:W-:Y:S02]  /*58d0*/  IABS R42, R42 ;  /* 0x0000002a002a7213 */ /* 0x000fe40000000000 */
[----:B------:R-:W-:-:S02]  /*58e0*/  FSEL R122, R122, -INF , !P2 ;  /* 0xff8000007a7a7808 */ /* 0x000fc40005000000 */
[----:B------:R-:W-:Y:S02]  /*58f0*/  FSEL R112, R112, -INF , !P2 ;  /* 0xff80000070707808 */ /* 0x000fe40005000000 */
[----:B------:R-:W-:Y:S01]  /*5900*/  ISETP.GE.AND P2, PT, R23, R8, PT ;  /* 0x000000081700720c */ /* 0x000fe20003f46270 */
[----:B------:R-:W-:Y:S01]  /*5910*/  IMAD.IADD R23, R32, 0x1, -R23 ;  /* 0x0000000120177824 */ /* 0x000fe200078e0a17 */
[----:B------:R-:W-:Y:S02]  /*5920*/  FMNMX3.FTZ R31, R31, R206, R158, !PT ;  /* 0x000000ce1f1f7276 */ /* 0x000fe4000781009e */
[----:B------:R-:W-:Y:S02]  /*5930*/  FMNMX3.FTZ R29, R29, R66, R200, !PT ;  /* 0x000000421d1d7276 */ /* 0x000fe400078100c8 */
[----:B------:R-:W-:Y:S02]  /*5940*/  I2FP.F32.S32 R42, R42 ;  /* 0x0000002a002a7245 */ /* 0x000fe40000201400 */
[----:B------:R-:W-:-:S02]  /*5950*/  IABS R27, R27 ;  /* 0x0000001b001b7213 */ /* 0x000fc40000000000 */
[----:B------:R-:W-:Y:S02]  /*5960*/  IABS R34, R34 ;  /* 0x0000002200227213 */ /* 0x000fe40000000000 */
[----:B------:R-:W-:Y:S02]  /*5970*/  FMNMX3.FTZ R31, R31, R134, R130, !PT ;  /* 0x000000861f1f7276 */ /* 0x000fe40007810082 */
[----:B------:R-:W-:Y:S02]  /*5980*/  FMNMX3.FTZ R29, R29, R198, R154, !PT ;  /* 0x000000c61d1d7276 */ /* 0x000fe4000781009a */
[----:B------:R-:W-:Y:S01]  /*5990*/  IABS R23, R23 ;  /* 0x0000001700177213 */ /* 0x000fe20000000000 */
[----:B------:R-:W-:Y:S01]  /*59a0*/  FFMA.FTZ R42, -R0, R42, R19 ;  /* 0x0000002a002a7223 */ /* 0x000fe20000010113 */
[----:B------:R-:W-:Y:S02]  /*59b0*/  FSEL R50, R25, -INF , !P0 ;  /* 0xff80000019327808 */ /* 0x000fe40004000000 */
[----:B------:R-:W-:Y:S01]  /*59c0*/  I2FP.F32.S32 R27, R27 ;  /* 0x0000001b001b7245 */ /* 0x000fe20000201400 */
[----:B------:R-:W-:Y:S01]  /*59d0*/  VIADD R19, R71, 0x78 ;  /* 0x0000007847137836 */ /* 0x000fe20000000000 */
[----:B------:R-:W-:-:S02]  /*59e0*/  I2FP.F32.S32 R25, R34 ;  /* 0x0000002200197245 */ /* 0x000fc40000201400 */
[----:B------:R-:W-:Y:S02]  /*59f0*/  FMNMX3.FTZ R31, R31, R160, R150, !PT ;  /* 0x000000a01f1f7276 */ /* 0x000fe40007810096 */
[----:B------:R-:W-:Y:S02]  /*5a00*/  FMNMX3.FTZ R29, R29, R132, R152, !PT ;  /* 0x000000841d1d7276 */ /* 0x000fe40007810098 */
[----:B------:R-:W-:Y:S02]  /*5a10*/  IABS R30, R30 ;  /* 0x0000001e001e7213 */ /* 0x000fe40000000000 */
[----:B------:R-:W-:Y:S01]  /*5a20*/  I2FP.F32.S32 R23, R23 ;  /* 0x0000001700177245 */ /* 0x000fe20000201400 */
[C---:B------:R-:W-:Y:S01]  /*5a30*/  FFMA.FTZ R33, -R0.reuse, R27, R110 ;  /* 0x0000001b00217223 */ /* 0x040fe2000001016e */
[----:B------:R-:W-:Y:S01]  /*5a40*/  FMNMX3.FTZ R31, R31, R144, R148, !PT ;  /* 0x000000901f1f7276 */ /* 0x000fe20007810094 */
[----:B------:R-:W-:Y:S02]  /*5a50*/  VIADD R71, R71, 0x79 ;  /* 0x0000007947477836 */ /* 0x000fe40000000000 */
[----:B------:R-:W-:Y:S01]  /*5a60*/  FFMA.FTZ R12, -R0, R25, R12 ;  /* 0x00000019000c7223 */ /* 0x000fe2000001010c */
[----:B------:R-:W-:Y:S01]  /*5a70*/  IMAD.IADD R18, R69, 0x1, -R19 ;  /* 0x0000000145127824 */ /* 0x000fe200078e0a13 */
[----:B------:R-:W-:-:S02]  /*5a80*/  FMNMX3.FTZ R27, R29, R156, R142, !PT ;  /* 0x0000009c1d1b7276 */ /* 0x000fc4000781008e */
[----:B------:R-:W-:Y:S02]  /*5a90*/  FSEL R52, R52, -INF , !P1 ;  /* 0xff80000034347808 */ /* 0x000fe40004800000 */
[----:B------:R-:W-:Y:S02]  /*5aa0*/  FSEL R44, R44, -INF , !P1 ;  /* 0xff8000002c2c7808 */ /* 0x000fe40004800000 */
[----:B------:R-:W-:Y:S01]  /*5ab0*/  I2FP.F32.S32 R25, R30 ;  /* 0x0000001e00197245 */ /* 0x000fe20000201400 */
[----:B------:R-:W-:Y:S01]  /*5ac0*/  FFMA.FTZ R30, -R0, R23, R111 ;  /* 0x00000017001e7223 */ /* 0x000fe2000001016f */
[----:B------:R-:W-:Y:S01]  /*5ad0*/  ISETP.GE.AND P1, PT, R19, R8, PT ;  /* 0x000000081300720c */ /* 0x000fe20003f26270 */
[----:B------:R-:W-:Y:S01]  /*5ae0*/  IMAD.IADD R19, R32, 0x1, -R19 ;  /* 0x0000000120137824 */ /* 0x000fe200078e0a13 */
[----:B------:R-:W-:Y:S01]  /*5af0*/  FMNMX3.FTZ R23, R31, R146, R128, !PT ;  /* 0x000000921f177276 */ /* 0x000fe20007810080 */
[----:B------:R-:W-:Y:S01]  /*5b00*/  IMAD.IADD R69, R69, 0x1, -R71 ;  /* 0x0000000145457824 */ /* 0x000fe200078e0a47 */
[----:B------:R-:W-:-:S02]  /*5b10*/  FMNMX3.FTZ R27, R27, R140, R138, !PT ;  /* 0x0000008c1b1b7276 */ /* 0x000fc4000781008a */
[----:B------:R-:W-:Y:S02]  /*5b20*/  IABS R22, R22 ;  /* 0x0000001600167213 */ /* 0x000fe40000000000 */
[----:B------:R-:W-:Y:S02]  /*5b30*/  IABS R18, R18 ;  /* 0x0000001200127213 */ /* 0x000fe40000000000 */
[----:B------:R-:W-:Y:S02]  /*5b40*/  FMNMX3.FTZ R23, R23, R126, R124, !PT ;  /* 0x0000007e17177276 */ /* 0x000fe4000781007c */
[----:B------:R-:W-:Y:S01]  /*5b50*/  FSEL R54, R13, -INF , !P4 ;  /* 0xff8000000d367808 */ /* 0x000fe20006000000 */
[----:B------:R-:W-:Y:S01]  /*5b60*/  IMAD.IADD R32, R32, 0x1, -R71 ;  /* 0x0000000120207824 */ /* 0x000fe200078e0a47 */
[----:B------:R-:W-:Y:S02]  /*5b70*/  IABS R19, R19 ;  /* 0x0000001300137213 */ /* 0x000fe40000000000 */
[----:B------:R-:W-:Y:S01]  /*5b80*/  FMNMX3.FTZ R13, R27, R136, R118, !PT ;  /* 0x000000881b0d7276 */ /* 0x000fe20007810076 */
[----:B------:R-:W-:Y:S01]  /*5b90*/  FFMA.FTZ R25, -R0, R25, R108 ;  /* 0x0000001900197223 */ /* 0x000fe2000001016c */
[----:B------:R-:W-:-:S02]  /*5ba0*/  IABS R69, R69 ;  /* 0x0000004500457213 */ /* 0x000fc40000000000 */
[----:B------:R-:W-:Y:S02]  /*5bb0*/  I2FP.F32.S32 R22, R22 ;  /* 0x0000001600167245 */ /* 0x000fe40000201400 */
[----:B------:R-:W-:Y:S02]  /*5bc0*/  I2FP.F32.S32 R35, R18 ;  /* 0x0000001200237245 */ /* 0x000fe40000201400 */
[----:B------:R-:W-:Y:S02]  /*5bd0*/  FSEL R56, R12, -INF , !P5 ;  /* 0xff8000000c387808 */ /* 0x000fe40006800000 */
[----:B------:R-:W-:Y:S02]  /*5be0*/  FMNMX3.FTZ R23, R23, R122, R52, !PT ;  /* 0x0000007a17177276 */ /* 0x000fe40007810034 */
[----:B------:R-:W-:Y:S02]  /*5bf0*/  I2FP.F32.S32 R19, R19 ;  /* 0x0000001300137245 */ /* 0x000fe40000201400 */
[----:B------:R-:W-:Y:S01]  /*5c00*/  FMNMX3.FTZ R13, R13, R116, R114, !PT ;  /* 0x000000740d0d7276 */ /* 0x000fe20007810072 */
[C---:B------:R-:W-:Y:S01]  /*5c10*/  FFMA.FTZ R22, -R0.reuse, R22, R109 ;  /* 0x0000001600167223 */ /* 0x040fe2000001016d */
[----:B------:R-:W-:Y:S01]  /*5c20*/  I2FP.F32.S32 R18, R69 ;  /* 0x0000004500127245 */ /* 0x000fe20000201400 */
[C---:B------:R-:W-:Y:S01]  /*5c30*/  FFMA.FTZ R35, -R0.reuse, R35, R104 ;  /* 0x0000002300237223 */ /* 0x040fe20000010168 */
[----:B------:R-:W-:Y:S01]  /*5c40*/  IABS R32, R32 ;  /* 0x0000002000207213 */ /* 0x000fe20000000000 */
[----:B------:R-:W-:Y:S01]  /*5c50*/  FFMA.FTZ R15, -R0, R26, R15 ;  /* 0x0000001a000f7223 */ /* 0x000fe2000001010f */
[----:B------:R-:W-:-:S02]  /*5c60*/  FSEL R34, R25, -INF , !P3 ;  /* 0xff80000019227808 */ /* 0x000fc40005800000 */
[----:B------:R-:W-:Y:S01]  /*5c70*/  FMNMX3.FTZ R23, R23, R50, R56, !PT ;  /* 0x0000003217177276 */ /* 0x000fe20007810038 */
[----:B------:R-:W-:Y:S01]  /*5c80*/  FFMA.FTZ R31, -R0, R19, R106 ;  /* 0x00000013001f7223 */ /* 0x000fe2000001016a */
[----:B------:R-:W-:Y:S02]  /*5c90*/  FSEL R42, R42, -INF , !P0 ;  /* 0xff8000002a2a7808 */ /* 0x000fe40004000000 */
[----:B------:R-:W-:Y:S02]  /*5ca0*/  FSEL R48, R14, -INF , !P5 ;  /* 0xff8000000e307808 */ /* 0x000fe40006800000 */
[----:B------:R-:W-:Y:S01]  /*5cb0*/  FMNMX3.FTZ R13, R13, R112, R44, !PT ;  /* 0x000000700d0d7276 */ /* 0x000fe2000781002c */
[----:B------:R-:W-:Y:S01]  /*5cc0*/  FFMA.FTZ R18, -R0, R18, R105 ;  /* 0x0000001200127223 */ /* 0x000fe20000010169 */
[----:B------:R-:W-:Y:S02]  /*5cd0*/  I2FP.F32.S32 R19, R32 ;  /* 0x0000002000137245 */ /* 0x000fe40000201400 */
        /* <DEDUP_REMOVED lines=38> */
[-CC-:B------:R-:W-:Y:S02]  /*5f40*/  FFMA.FTZ R10, R72, R28.reuse, -R39.reuse ;  /* 0x0000001c480a7223 */ /* 0x180fe40000010827 */
[----:B------:R-:W1:Y:S01]  /*5f50*/  LDSM.16.MT88.4 R72, [R166+0x6000] ;  /* 0x00600000a648783b */ /* 0x000e620000004200 */
[-CC-:B------:R-:W-:Y:S01]  /*5f60*/  FFMA.FTZ R51, R64, R28.reuse, -R39.reuse ;  /* 0x0000001c40337223 */ /* 0x180fe20000010827 */
[-C--:B------:R-:W-:Y:S01]  /*5f70*/  FFMA.FTZ R49, R62, R28.reuse, -R39 ;  /* 0x0000001c3e317223 */ /* 0x080fe20000010827 */
[-CC-:B------:R-:W-:Y:S01]  /*5f80*/  FFMA.FTZ R47, R60, R28.reuse, -R9.reuse ;  /* 0x0000001c3c2f7223 */ /* 0x180fe20000010809 */
[----:B------:R-:W2:Y:S01]  /*5f90*/  LDSM.16.MT88.4 R12, [R164+0x6000] ;  /* 0x00600000a40c783b */ /* 0x000ea20000004200 */
[-C--:B------:R-:W-:Y:S01]  /*5fa0*/  FFMA.FTZ R43, R58, R28.reuse, -R9 ;  /* 0x0000001c3a2b7223 */ /* 0x080fe20000010809 */
[-C--:B------:R-:W-:Y:S01]  /*5fb0*/  FFMA.FTZ R21, R21, R28.reuse, -R39 ;  /* 0x0000001c15157223 */ /* 0x080fe20000010827 */
[-CC-:B------:R-:W-:Y:S01]  /*5fc0*/  FFMA.FTZ R17, R17, R28.reuse, -R9.reuse ;  /* 0x0000001c11117223 */ /* 0x180fe20000010809 */
[-C--:B------:R-:W-:Y:S01]  /*5fd0*/  FFMA.FTZ R78, R78, R28.reuse, -R9 ;  /* 0x0000001c4e4e7223 */ /* 0x080fe20000010809 */
[----:B------:R-:W-:Y:S01]  /*5fe0*/  MUFU.EX2 R51, R51 ;  /* 0x0000003300337308 */ /* 0x000fe20000000800 */
[----:B------:R-:W-:-:S03]  /*5ff0*/  FFMA.FTZ R45, R16, R28, -R39 ;  /* 0x0000001c102d7223 */ /* 0x000fc60000010827 */
[----:B------:R-:W3:Y:S04]  /*6000*/  MUFU.EX2 R64, R21 ;  /* 0x0000001500407308 */ /* 0x000ee80000000800 */
[----:B------:R-:W-:Y:S04]  /*6010*/  MUFU.EX2 R62, R10 ;  /* 0x0000000a003e7308 */ /* 0x000fe80000000800 */
[----:B------:R-:W5:Y:S04]  /*6020*/  MUFU.EX2 R49, R49 ;  /* 0x0000003100317308 */ /* 0x000f680000000800 */
[----:B------:R4:W-:Y:S04]  /*6030*/  MUFU.EX2 R60, R17 ;  /* 0x00000011003c7308 */ /* 0x0009e80000000800 */
[----:B------:R-:W1:Y:S04]  /*6040*/  MUFU.EX2 R47, R47 ;  /* 0x0000002f002f7308 */ /* 0x000e680000000800 */
[----:B------:R-:W-:Y:S04]  /*6050*/  MUFU.EX2 R58, R78 ;  /* 0x0000004e003a7308 */ /* 0x000fe80000000800 */
[----:B------:R-:W2:Y:S01]  /*6060*/  MUFU.EX2 R43, R43 ;  /* 0x0000002b002b7308 */ /* 0x000ea20000000800 */
[----:B----4-:R-:W4:Y:S01]  /*6070*/  LDSM.16.MT88.4 R16, [R170+0x6800] ;  /* 0x00680000aa10783b */ /* 0x010f220000004200 */
[----:B---3--:R-:W-:Y:S01]  /*6080*/  F2FP.BF16.F32.PACK_AB R84, R51, R64 ;  /* 0x000000403354723e */ /* 0x008fe200000010ff */
[----:B------:R-:W-:Y:S01]  /*6090*/  FFMA.FTZ R7, R36, R28, -R39 ;  /* 0x0000001c24077223 */ /* 0x000fe20000010827 */
[----:B-----5:R-:W-:Y:S01]  /*60a0*/  F2FP.BF16.F32.PACK_AB R86, R49, R62 ;  /* 0x0000003e3156723e */ /* 0x020fe200000010ff */
[--C-:B------:R-:W-:Y:S01]  /*60b0*/  FFMA.FTZ R41, R68, R28, -R9.reuse ;  /* 0x0000001c44297223 */ /* 0x100fe20000010809 */
[----:B-1----:R-:W-:Y:S01]  /*60c0*/  F2FP.BF16.F32.PACK_AB R85, R47, R60 ;  /* 0x0000003c2f55723e */ /* 0x002fe200000010ff */
[-CC-:B------:R-:W-:Y:S01]  /*60d0*/  FFMA.FTZ R38, R70, R28.reuse, -R9.reuse ;  /* 0x0000001c46267223 */ /* 0x180fe20000010809 */
[-CC-:B------:R-:W-:Y:S01]  /*60e0*/  FFMA.FTZ R10, R24, R28.reuse, -R9.reuse ;  /* 0x0000001c180a7223 */ /* 0x180fe20000010809 */
[-C--:B------:R-:W-:Y:S01]  /*60f0*/  FFMA.FTZ R5, R20, R28.reuse, -R9 ;  /* 0x0000001c14057223 */ /* 0x080fe20000010809 */
[--C-:B------:R-:W-:Y:S01]  /*6100*/  FFMA.FTZ R76, R76, R28, -R39.reuse ;  /* 0x0000001c4c4c7223 */ /* 0x100fe20000010827 */
[----:B--2---:R-:W-:Y:S01]  /*6110*/  F2FP.BF16.F32.PACK_AB R87, R43, R58 ;  /* 0x0000003a2b57723e */ /* 0x004fe200000010ff */
[----:B------:R-:W-:Y:S01]  /*6120*/  FFMA.FTZ R21, R40, R28, -R39 ;  /* 0x0000001c28157223 */ /* 0x000fe20000010827 */
[----:B------:R-:W-:Y:S01]  /*6130*/  MUFU.EX2 R45, R45 ;  /* 0x0000002d002d7308 */ /* 0x000fe20000000800 */
[----:B------:R-:W-:Y:S03]  /*6140*/  LDSM.16.MT88.4 R24, [R166+0x6800] ;  /* 0x00680000a618783b */ /* 0x000fe60000004200 */
[----:B------:R-:W1:Y:S01]  /*6150*/  MUFU.EX2 R40, R76 ;  /* 0x0000004c00287308 */ /* 0x000e620000000800 */
[C---:B------:R-:W-:Y:S03]  /*6160*/  HMMA.16816.F32.BF16 R96, R84.reuse, R92, RZ ;  /* 0x0000005c5460723c */ /* 0x040fe600000418ff */
[----:B------:R2:W-:Y:S04]  /*6170*/  MUFU.EX2 R36, R21 ;  /* 0x0000001500247308 */ /* 0x0005e80000000800 */
[----:B------:R-:W-:Y:S01]  /*6180*/  MUFU.EX2 R7, R7 ;  /* 0x0000000700077308 */ /* 0x000fe20000000800 */
[C---:B------:R-:W-:Y:S03]  /*6190*/  HMMA.16816.F32.BF16 R92, R84.reuse, R94, RZ ;  /* 0x0000005e545c723c */ /* 0x040fe600000418ff */
[----:B------:R-:W-:Y:S04]  /*61a0*/  MUFU.EX2 R41, R41 ;  /* 0x0000002900297308 */ /* 0x000fe80000000800 */
[----:B------:R-:W3:Y:S04]  /*61b0*/  MUFU.EX2 R38, R38 ;  /* 0x0000002600267308 */ /* 0x000ee80000000800 */
[----:B------:R-:W-:Y:S04]  /*61c0*/  MUFU.EX2 R10, R10 ;  /* 0x0000000a000a7308 */ /* 0x000fe80000000800 */
[----:B------:R-:W5:Y:S01]  /*61d0*/  MUFU.EX2 R5, R5 ;  /* 0x0000000500057308 */ /* 0x000f620000000800 */
        /* <DEDUP_REMOVED lines=10> */
[----:B-----5:R-:W-:-:S07]  /*6280*/  F2FP.BF16.F32.PACK_AB R15, R5, R10 ;  /* 0x0000000a050f723e */ /* 0x020fce00000010ff */
[C---:B----4-:R-:W-:Y:S08]  /*6290*/  HMMA.16816.F32.BF16 R96, R12.reuse, R16, R96 ;  /* 0x000000100c60723c */ /* 0x050ff00000041860 */
[C---:B------:R-:W-:Y:S01]  /*62a0*/  HMMA.16816.F32.BF16 R92, R12.reuse, R18, R92 ;  /* 0x000000120c5c723c */ /* 0x040fe2000004185c */
[----:B------:R-:W1:Y:S01]  /*62b0*/  LDSM.16.MT88.4 R16, [R165+0x6800] ;  /* 0x00680000a510783b */ /* 0x000e620000004200 */
[-C--:B------:R-:W-:Y:S01]  /*62c0*/  FFMA.FTZ R55, R66, R28.reuse, -R9 ;  /* 0x0000001c42377223 */ /* 0x080fe20000010809 */
[-CC-:B------:R-:W-:Y:S01]  /*62d0*/  FFMA.FTZ R108, R204, R28.reuse, -R39.reuse ;  /* 0x0000001ccc6c7223 */ /* 0x180fe20000010827 */
[-CC-:B------:R-:W-:Y:S01]  /*62e0*/  FFMA.FTZ R59, R202, R28.reuse, -R39.reuse ;  /* 0x0000001cca3b7223 */ /* 0x180fe20000010827 */
[-CC-:B------:R-:W-:Y:S01]  /*62f0*/  FFMA.FTZ R104, R208, R28.reuse, -R39.reuse ;  /* 0x0000001cd0687223 */ /* 0x180fe20000010827 */
[-C--:B------:R-:W-:Y:S01]  /*6300*/  FFMA.FTZ R57, R206, R28.reuse, -R39 ;  /* 0x0000001cce397223 */ /* 0x080fe20000010827 */
        /* <DEDUP_REMOVED lines=75> */
[----:B------:R-:W-:Y:S04]  /*67c0*/  MUFU.EX2 R111, R111 ;  /* 0x0000006f006f7308 */ /* 0x000fe80000000800 */
[----:B------:R-:W4:Y:S04]  /*67d0*/  MUFU.EX2 R138, R140 ;  /* 0x0000008c008a7308 */ /* 0x000f280000000800 */
[----:B------:R5:W-:Y:S04]  /*67e0*/  MUFU.EX2 R136, R20 ;  /* 0x0000001400887308 */ /* 0x000be80000000800 */
[----:B------:R-:W4:Y:S01]  /*67f0*/  MUFU.EX2 R107, R107 ;  /* 0x0000006b006b7308 */ /* 0x000f220000000800 */
[C---:B------:R-:W-:Y:S08]  /*6800*/  HMMA.16816.F32.BF16 R68, R12.reuse, R24, R68 ;  /* 0x000000180c44723c */ /* 0x040ff00000041844 */
[C---:B------:R-:W-:Y:S01]  /*6810*/  HMMA.16816.F32.BF16 R72, R12.reuse, R26, R72 ;  /* 0x0000001a0c48723c */ /* 0x040fe20000041848 */
[----:B------:R-:W-:Y:S07]  /*6820*/  LDSM.16.MT88.4 R24, [R166+0x8000] ;  /* 0x00800000a618783b */ /* 0x000fee0000004200 */
[----:B------:R-:W-:Y:S01]  /*6830*/  HMMA.16816.F32.BF16 R84, R12, R22, R84 ;  /* 0x000000160c54723c */ /* 0x000fe20000041854 */
[----:B---3--:R-:W-:Y:S01]  /*6840*/  F2FP.BF16.F32.PACK_AB R12, R109, R144 ;  /* 0x000000906d0c723e */ /* 0x008fe200000010ff */
[----:B-----5:R-:W3:Y:S01]  /*6850*/  LDSM.16.MT88.4 R20, [R164+0x8000] ;  /* 0x00800000a414783b */ /* 0x020ee20000004200 */
[----:B--2---:R-:W-:-:S02]  /*6860*/  F2FP.BF16.F32.PACK_AB R14, R142, R105 ;  /* 0x000000698e0e723e */ /* 0x004fc400000010ff */
[----:B----4-:R-:W-:Y:S02]  /*6870*/  F2FP.BF16.F32.PACK_AB R13, R138, R111 ;  /* 0x0000006f8a0d723e */ /* 0x010fe400000010ff */
[----:B------:R-:W-:-:S07]  /*6880*/  F2FP.BF16.F32.PACK_AB R15, R107, R136 ;  /* 0x000000886b0f723e */ /* 0x000fce00000010ff */
        /* <DEDUP_REMOVED lines=11> */
[----:B------:R-:W2:Y:S01]  /*6940*/  MUFU.EX2 R124, R126 ;  /* 0x0000007e007c7308 */ /* 0x000ea20000000800 */
[----:B---3--:R-:W-:Y:S01]  /*6950*/  HMMA.16816.F32.BF16 R88, R12, R20, R88 ;  /* 0x000000140c58723c */ /* 0x008fe20000041858 */
[----:B------:R-:W-:-:S07]  /*6960*/  FFMA.FTZ R20, R118, R28, -R9 ;  /* 0x0000001c76147223 */ /* 0x000fce0000010809 */
[C---:B-1----:R-:W-:Y:S08]  /*6970*/  HMMA.16816.F32.BF16 R76, R12.reuse, R16, R76 ;  /* 0x000000100c4c723c */ /* 0x042ff0000004184c */
[C---:B------:R-:W-:Y:S01]  /*6980*/  HMMA.16816.F32.BF16 R80, R12.reuse, R18, R80 ;  /* 0x000000120c50723c */ /* 0x040fe20000041850 */
[----:B------:R-:W1:Y:S01]  /*6990*/  LDSM.16.MT88.4 R16, [R170+0x8800] ;  /* 0x00880000aa10783b */ /* 0x000e620000004200 */
[----:B------:R-:W-:Y:S04]  /*69a0*/  MUFU.EX2 R113, R113 ;  /* 0x0000007100717308 */ /* 0x000fe80000000800 */
[----:B------:R-:W3:Y:S04]  /*69b0*/  MUFU.EX2 R118, R122 ;  /* 0x0000007a00767308 */ /* 0x000ee80000000800 */
[----:B------:R4:W-:Y:S04]  /*69c0*/  MUFU.EX2 R116, R20 ;  /* 0x0000001400747308 */ /* 0x0009e80000000800 */
[----:B------:R-:W5:Y:S04]  /*69d0*/  MUFU.EX2 R119, R119 ;  /* 0x0000007700777308 */ /* 0x000f680000000800 */
        /* <DEDUP_REMOVED lines=16> */
[----:B------:R-:W-:-:S04]  /*6ae0*/  FFMA.FTZ R44, R44, R28, -R9 ;  /* 0x0000001c2c2c7223 */ /* 0x000fc80000010809 */
[C---:B--2---:R-:W-:Y:S08]  /*6af0*/  HMMA.16816.F32.BF16 R76, R12.reuse, R20, R76 ;  /* 0x000000140c4c723c */ /* 0x044ff0000004184c */
[C---:B------:R-:W-:Y:S01]  /*6b00*/  HMMA.16816.F32.BF16 R80, R12.reuse, R22, R80 ;  /* 0x000000160c50723c */ /* 0x040fe20000041850 */
[----:B------:R-:W2:Y:S07]  /*6b10*/  LDSM.16.MT88.4 R20, [R170+0x9000] ;  /* 0x00900000aa14783b */ /* 0x000eae0000004200 */
[----:B-1----:R-:W-:Y:S01]  /*6b20*/  HMMA.16816.F32.BF16 R88, R12, R16, R88 ;  /* 0x000000100c58723c */ /* 0x002fe20000041858 */
[----:B------:R-:W-:-:S04]  /*6b30*/  FFMA.FTZ R16, R52, R28, -R39 ;  /* 0x0000001c34107223 */ /* 0x000fc80000010827 */
[----:B------:R1:W-:Y:S03]  /*6b40*/  MUFU.EX2 R50, R16 ;  /* 0x0000001000327308 */ /* 0x0003e60000000800 */
[C---:B------:R-:W-:Y:S01]  /*6b50*/  HMMA.16816.F32.BF16 R84, R12.reuse, R18, R84 ;  /* 0x000000120c54723c */ /* 0x040fe20000041854 */
[-C--:B------:R-:W-:Y:S01]  /*6b60*/  FFMA.FTZ R52, R56, R28.reuse, -R39 ;  /* 0x0000001c38347223 */ /* 0x080fe20000010827 */
[----:B-1----:R-:W1:Y:S06]  /*6b70*/  LDSM.16.MT88.4 R16, [R166+0x9000] ;  /* 0x00900000a610783b */ /* 0x002e6c0000004200 */
[C---:B------:R-:W-:Y:S08]  /*6b80*/  HMMA.16816.F32.BF16 R68, R12.reuse, R24, R68 ;  /* 0x000000180c44723c */ /* 0x040ff00000041844 */
[----:B------:R-:W-:Y:S01]  /*6b90*/  HMMA.16816.F32.BF16 R72, R12, R26, R72 ;  /* 0x0000001a0c48723c */ /* 0x000fe20000041848 */
[----:B------:R-:W-:Y:S01]  /*6ba0*/  FADD.FTZ R13, R64, R51 ;  /* 0x00000033400d7221 */ /* 0x000fe20000010000 */
[-CC-:B------:R-:W-:Y:S01]  /*6bb0*/  FFMA.FTZ R51, R42, R28.reuse, -R9.reuse ;  /* 0x0000001c2a337223 */ /* 0x180fe20000010809 */
[-CC-:B------:R-:W-:Y:S01]  /*6bc0*/  FFMA.FTZ R42, R48, R28.reuse, -R9.reuse ;  /* 0x0000001c302a7223 */ /* 0x180fe20000010809 */
[----:B------:R-:W-:Y:S01]  /*6bd0*/  FFMA.FTZ R48, R46, R28, -R9 ;  /* 0x0000001c2e307223 */ /* 0x000fe20000010809 */
[----:B------:R-:W-:Y:S01]  /*6be0*/  FADD.FTZ R15, R60, R47 ;  /* 0x0000002f3c0f7221 */ /* 0x000fe20000010000 */
[----:B------:R-:W-:Y:S01]  /*6bf0*/  MUFU.EX2 R125, R125 ;  /* 0x0000007d007d7308 */ /* 0x000fe20000000800 */
[----:B------:R-:W3:Y:S03]  /*6c00*/  LDSM.16.MT88.4 R24, [R165+0x9000] ;  /* 0x00900000a518783b */ /* 0x000ee60000004200 */
[----:B------:R-:W-:Y:S04]  /*6c10*/  MUFU.EX2 R52, R52 ;  /* 0x0000003400347308 */ /* 0x000fe80000000800 */
[----:B------:R-:W4:Y:S04]  /*6c20*/  MUFU.EX2 R123, R123 ;  /* 0x0000007b007b7308 */ /* 0x000f280000000800 */
[----:B------:R-:W-:Y:S04]  /*6c30*/  MUFU.EX2 R44, R44 ;  /* 0x0000002c002c7308 */ /* 0x000fe80000000800 */
[----:B------:R-:W5:Y:S04]  /*6c40*/  MUFU.EX2 R51, R51 ;  /* 0x0000003300337308 */ /* 0x000f680000000800 */
[----:B------:R-:W-:Y:S04]  /*6c50*/  MUFU.EX2 R42, R42 ;  /* 0x0000002a002a7308 */ /* 0x000fe80000000800 */
[----:B------:R-:W2:Y:S01]  /*6c60*/  MUFU.EX2 R47, R48 ;  /* 0x00000030002f7308 */ /* 0x000ea20000000800 */
[----:B------:R-:W-:-:S04]  /*6c70*/  FADD.FTZ R12, R62, R13 ;  /* 0x0000000d3e0c7221 */ /* 0x000fc80000010000 */
[----:B------:R-:W-:Y:S01]  /*6c80*/  FADD.FTZ R12, R49, R12 ;  /* 0x0000000c310c7221 */ /* 0x000fe20000010000 */
[----:B------:R-:W-:Y:S01]  /*6c90*/  FADD.FTZ R46, R58, R15 ;  /* 0x0000000f3a2e7221 */ /* 0x000fe20000010000 */
[----:B----4-:R-:W-:Y:S02]  /*6ca0*/  F2FP.BF16.F32.PACK_AB R14, R123, R52 ;  /* 0x000000347b0e723e */ /* 0x010fe400000010ff */
[----:B------:R-:W-:Y:S01]  /*6cb0*/  FADD.FTZ R45, R45, R12 ;  /* 0x0000000c2d2d7221 */ /* 0x000fe20000010000 */
[----:B------:R-:W-:Y:S02]  /*6cc0*/  F2FP.BF16.F32.PACK_AB R12, R125, R50 ;  /* 0x000000327d0c723e */ /* 0x000fe400000010ff */
[----:B-----5:R-:W-:Y:S02]  /*6cd0*/  F2FP.BF16.F32.PACK_AB R13, R51, R44 ;  /* 0x0000002c330d723e */ /* 0x020fe400000010ff */
[----:B--2---:R-:W-:Y:S01]  /*6ce0*/  F2FP.BF16.F32.PACK_AB R15, R47, R42 ;  /* 0x0000002a2f0f723e */ /* 0x004fe200000010ff */
[----:B------:R-:W-:-:S06]  /*6cf0*/  FADD.FTZ R46, R43, R46 ;  /* 0x0000002e2b2e7221 */ /* 0x000fcc0000010000 */
[C---:B------:R-:W-:Y:S08]  /*6d00*/  HMMA.16816.F32.BF16 R96, R12.reuse, R20, R96 ;  /* 0x000000140c60723c */ /* 0x040ff00000041860 */
[C---:B------:R-:W-:Y:S01]  /*6d10*/  HMMA.16816.F32.BF16 R92, R12.reuse, R22, R92 ;  /* 0x000000160c5c723c */ /* 0x040fe2000004185c */
[----:B------:R-:W2:Y:S07]  /*6d20*/  LDSM.16.MT88.4 R20, [R164+0x9000] ;  /* 0x00900000a414783b */ /* 0x000eae0000004200 */
[----:B-1----:R-:W-:Y:S01]  /*6d30*/  HMMA.16816.F32.BF16 R68, R12, R16, R68 ;  /* 0x000000100c44723c */ /* 0x002fe20000041844 */
[----:B------:R-:W-:Y:S01]  /*6d40*/  FADD.FTZ R17, R41, R46 ;  /* 0x0000002e29117221 */ /* 0x000fe20000010000 */
[----:B------:R-:W-:-:S03]  /*6d50*/  FADD.FTZ R45, R40, R45 ;  /* 0x0000002d282d7221 */ /* 0x000fc60000010000 */
[----:B------:R-:W-:Y:S01]  /*6d60*/  FADD.FTZ R17, R38, R17 ;  /* 0x0000001126117221 */ /* 0x000fe20000010000 */
[----:B------:R-:W-:Y:S02]  /*6d70*/  FADD.FTZ R36, R36, R45 ;  /* 0x0000002d24247221 */ /* 0x000fe40000010000 */
[C---:B------:R-:W-:Y:S01]  /*6d80*/  HMMA.16816.F32.BF16 R72, R12.reuse, R18, R72 ;  /* 0x000000120c48723c */ /* 0x040fe20000041848 */
[----:B------:R-:W-:Y:S02]  /*6d90*/  FADD.FTZ R38, R10, R17 ;  /* 0x000000110a267221 */ /* 0x000fe40000010000 */
[----:B------:R-:W1:Y:S05]  /*6da0*/  LDSM.16.MT88.4 R16, [R170+0x9800] ;  /* 0x00980000aa10783b */ /* 0x000e6a0000004200 */
[C---:B---3--:R-:W-:Y:S01]  /*6db0*/  HMMA.16816.F32.BF16 R76, R12.reuse, R24, R76 ;  /* 0x000000180c4c723c */ /* 0x048fe2000004184c */
[----:B------:R-:W-:Y:S01]  /*6dc0*/  FADD.FTZ R25, R7, R36 ;  /* 0x0000002407197221 */ /* 0x000fe20000010000 */
[----:B------:R-:W-:Y:S01]  /*6dd0*/  FADD.FTZ R7, R5, R38 ;  /* 0x0000002605077221 */ /* 0x000fe20000010000 */
[-CC-:B------:R-:W-:Y:S01]  /*6de0*/  FFMA.FTZ R41, R34, R28.reuse, -R39.reuse ;  /* 0x0000001c22297223 */ /* 0x180fe20000010827 */
[-C--:B------:R-:W-:Y:S01]  /*6df0*/  FFMA.FTZ R34, R32, R28.reuse, -R39 ;  /* 0x0000001c20227223 */ /* 0x080fe20000010827 */
[----:B------:R-:W-:Y:S01]  /*6e00*/  FADD.FTZ R108, R108, R25 ;  /* 0x000000196c6c7221 */ /* 0x000fe20000010000 */
        /* <DEDUP_REMOVED lines=54> */
[----:B--2---:R-:W-:Y:S01]  /*7170*/  HMMA.16816.F32.BF16 R76, R12, R20, R76 ;  /* 0x000000140c4c723c */ /* 0x004fe2000004184c */
        /* <DEDUP_REMOVED lines=8> */
[----:B------:R-:W-:Y:S01]  /*7200*/  FADD.FTZ R52, R52, R125 ;  /* 0x0000007d34347221 */ /* 0x000fe20000010000 */
[----:B-1----:R-:W-:Y:S01]  /*7210*/  HMMA.16816.F32.BF16 R88, R12, R16, R88 ;  /* 0x000000100c58723c */ /* 0x002fe20000041858 */
        /* <DEDUP_REMOVED lines=8> */
[----:B------:R-:W-:Y:S01]  /*72a0*/  HMMA.16816.F32.BF16 R72, R12, R26, R72 ;  /* 0x0000001a0c48723c */ /* 0x000fe20000041848 */
[----:B------:R-:W-:Y:S02]  /*72b0*/  FADD.FTZ R7, R7, R30 ;  /* 0x0000001e07077221 */ /* 0x000fe40000010000 */
[----:B------:R-:W-:-:S05]  /*72c0*/  FADD.FTZ R202, R33, R10 ;  /* 0x0000000a21ca7221 */ /* 0x000fca0000010000 */
[----:B------:R-:W-:Y:S01]  /*72d0*/  HMMA.16816.F32.BF16 R80, R12, R22, R80 ;  /* 0x000000160c50723c */ /* 0x000fe20000041850 */
[----:B------:R-:W-:-:S07]  /*72e0*/  FADD.FTZ R201, R28, R7 ;  /* 0x000000071cc97221 */ /* 0x000fce0000010000 */
[----:B------:R-:W-:Y:S01]  /*72f0*/  HMMA.16816.F32.BF16 R84, R12, R18, R84 ;  /* 0x000000120c54723c */ /* 0x000fe20000041854 */
[----:B------:R-:W-:-:S04]  /*7300*/  NOP ;  /* 0x0000000000007918 */ /* 0x000fc80000000000 */
[----:B------:R-:W-:-:S15]  /*7310*/  @!P6 BRA `(.L_x_11361) ;  /* 0x0000003c004ce947 */ /* 0x000fde0003800000 */
[----:B------:R-:W-:Y:S01]  /*7320*/  IADD3 R8, PT, PT, R103, R8, R192 ;  /* 0x0000000867087210 */ /* 0x000fe20007ffe0c0 */
[----:B------:R-:W-:Y:S01]  /*7330*/  IMAD.MOV.U32 R103, RZ, RZ, R100 ;  /* 0x000000ffff677224 */ /* 0x000fe200078e0064 */
[----:B------:R-:W-:Y:S01]  /*7340*/  ISETP.NE.U32.AND P2, PT, R120, RZ, PT ;  /* 0x000000ff7800720c */ /* 0x000fe20003f45070 */
[C---:B------:R-:W-:Y:S01]  /*7350*/  VIADD R200, R6.reuse, 0xfffffffe ;  /* 0xfffffffe06c87836 */ /* 0x040fe20000000000 */
[----:B------:R-:W-:Y:S02]  /*7360*/  IADD3 R11, PT, PT, -R11, R8, R102 ;  /* 0x000000080b0b7210 */ /* 0x000fe40007ffe166 */
[----:B------:R-:W-:Y:S02]  /*7370*/  ISETP.NE.AND.EX P2, PT, R121, RZ, PT, P2 ;  /* 0x000000ff7900720c */ /* 0x000fe40003f45320 */
[----:B------:R-:W-:Y:S01]  /*7380*/  MOV R104, R101 ;  /* 0x0000006500687202 */ /* 0x000fe20000000f00 */
[----:B------:R-:W-:Y:S01]  /*7390*/  IMAD.IADD R11, R11, 0x1, -R4 ;  /* 0x000000010b0b7824 */ /* 0x000fe200078e0a04 */
[----:B------:R-:W-:-:S03]  /*73a0*/  IADD3 R198, PT, PT, -R6, 0x1, RZ ;  /* 0x0000000106c67810 */ /* 0x000fc60007ffe1ff */
[----:B------:R-:W-:-:S05]  /*73b0*/  IMAD R199, R6, -0x80, R11 ;  /* 0xffffff8006c77824 */ /* 0x000fca00078e020b */
[----:B------:R-:W-:-:S07]  /*73c0*/  IADD3 R199, PT, PT, R199, 0x108, RZ ;  /* 0x00000108c7c77810 */ /* 0x000fce0007ffe0ff */
.L_x_11368:
        /* <DEDUP_REMOVED lines=52> */
[C---:B------:R-:W-:Y:S03]  /*7710*/  ISETP.NE.AND P5, PT, R8.reuse, RZ, PT ;  /* 0x000000ff0800720c */ /* 0x040fe60003fa5270 */
        /* <DEDUP_REMOVED lines=27> */
.L_x_11363:
[----:B------:R-:W-:Y:S05]  /*78d0*/  BSYNC.RECONVERGENT B0 ;  /* 0x0000000000007941 */ /* 0x000fea0003800200 */
.L_x_11362:
[----:B------:R-:W-:Y:S01]  /*78e0*/  IADD3 R106, P3, PT, R101, R184, RZ ;  /* 0x000000b8656a7210 */ /* 0x000fe20007f7e0ff */
[----:B------:R-:W-:Y:S01]  /*78f0*/  @!PT LDS RZ, [RZ] ;  /* 0x00000000fffff984 */ /* 0x000fe20000000800 */
[----:B------:R-:W-:Y:S01]  /*7900*/  @!PT LDS RZ, [RZ] ;  /* 0x00000000fffff984 */ /* 0x000fe20000000800 */
[----:B------:R-:W-:Y:S01]  /*7910*/  @!PT LDS RZ, [RZ] ;  /* 0x00000000fffff984 */ /* 0x000fe20000000800 */
[----:B------:R1:W-:Y:S01]  /*7920*/  @!P1 LDGSTS.E.BYPASS.LTC128B.128 [R191+0x6000], desc[UR4][R184.64] ;  /* 0x06000000b8bf9fae */ /* 0x0003e2000b981a04 */
[C---:B------:R-:W-:Y:S01]  /*7930*/  SHF.L.U64.HI R102, R178.reuse, 0x5, R179 ;  /* 0x00000005b2667819 */ /* 0x040fe200000102b3 */
[C---:B------:R-:W-:Y:S01]  /*7940*/  @!P0 IMAD R100, R179.reuse, 0x60, RZ ;  /* 0x00000060b3648824 */ /* 0x040fe200078e02ff */
[-C--:B------:R-:W-:Y:S01]  /*7950*/  @!P0 LEA R212, P4, R178, R106.reuse, 0x6 ;  /* 0x0000006ab2d48211 */ /* 0x080fe200078830ff */
[----:B------:R-:W-:Y:S01]  /*7960*/  @P1 STS.128 [R191+0x6000], RZ ;  /* 0x006000ffbf001388 */ /* 0x000fe20000000c00 */
[-C--:B------:R-:W-:Y:S01]  /*7970*/  @!P0 MOV R208, R106.reuse ;  /* 0x0000006a00d08202 */ /* 0x080fe20000000f00 */
[----:B------:R-:W-:Y:S01]  /*7980*/  IMAD.X R107, R102, 0x1, R185, P3 ;  /* 0x00000001666b7824 */ /* 0x000fe200018e06b9 */
[----:B------:R-:W-:Y:S01]  /*7990*/  @!P0 IADD3 R204, P3, PT, R106, R101, RZ ;  /* 0x000000656acc8210 */ /* 0x000fe20007f7e0ff */
[----:B------:R-:W-:Y:S01]  /*79a0*/  @P0 STS.128 [R191+0x6800], RZ ;  /* 0x006800ffbf000388 */ /* 0x000fe20000000c00 */
[----:B------:R-:W-:Y:S01]  /*79b0*/  @!P0 IMAD R101, R179, 0xa0, RZ ;  /* 0x000000a0b3658824 */ /* 0x000fe200078e02ff */
[-C--:B------:R-:W-:Y:S01]  /*79c0*/  @!P0 MOV R206, R106.reuse ;  /* 0x0000006a00ce8202 */ /* 0x080fe20000000f00 */
[C---:B------:R-:W-:Y:S01]  /*79d0*/  @!P0 IMAD.WIDE.U32 R210, R178.reuse, 0x60, R106 ;  /* 0x00000060b2d28825 */ /* 0x040fe200078e006a */
[----:B------:R-:W-:Y:S01]  /*79e0*/  @!PT LDS RZ, [RZ] ;  /* 0x00000000fffff984 */ /* 0x000fe20000000800 */
[----:B------:R-:W-:Y:S01]  /*79f0*/  @!PT LDS RZ, [RZ] ;  /* 0x00000000fffff984 */ /* 0x000fe20000000800 */
[----:B------:R-:W-:Y:S01]  /*7a00*/  @!PT LDS RZ, [RZ] ;  /* 0x00000000fffff984 */ /* 0x000fe20000000800 */
[----:B------:R1:W-:Y:S01]  /*7a10*/  @!P0 LDGSTS.E.BYPASS.LTC128B.128 [R191+0x6800], desc[UR4][R106.64] ;  /* 0x068000006abf8fae */ /* 0x0003e2000b981a04 */
[----:B------:R-:W-:Y:S01]  /*7a20*/  BSSY.RECONVERGENT B1, `(.L_x_11364) ;  /* 0x0000121000017945 */ /* 0x000fe20003800200 */
[----:B------:R-:W-:Y:S01]  /*7a30*/  @!P0 LEA.HI.X R213, R178, R107, R179, 0x6, P4 ;  /* 0x0000006bb2d58211 */ /* 0x000fe200020f34b3 */
[----:B------:R-:W-:Y:S01]  /*7a40*/  @!P0 IMAD.X R205, R107, 0x1, R102, P3 ;  /* 0x000000016bcd8824 */ /* 0x000fe200018e0666 */
[----:B------:R-:W-:Y:S01]  /*7a50*/  @P0 STS.128 [R191+0x7000], RZ ;  /* 0x007000ffbf000388 */ /* 0x000fe20000000c00 */
[--C-:B------:R-:W-:Y:S01]  /*7a60*/  @!P0 IMAD.MOV.U32 R209, RZ, RZ, R107.reuse ;  /* 0x000000ffffd18224 */ /* 0x100fe200078e006b */
[----:B------:R-:W-:Y:S01]  /*7a70*/  @!P0 IADD3 R211, PT, PT, R100, R211, RZ ;  /* 0x000000d364d38210 */ /* 0x000fe20007ffe0ff */
[----:B------:R-:W-:Y:S01]  /*7a80*/  @!P0 IMAD.MOV.U32 R207, RZ, RZ, R107 ;  /* 0x000000ffffcf8224 */ /* 0x000fe200078e006b */
[----:B------:R-:W-:Y:S01]  /*7a90*/  @!PT LDS RZ, [RZ] ;  /* 0x00000000fffff984 */ /* 0x000fe20000000800 */
[----:B------:R-:W-:Y:S01]  /*7aa0*/  @!PT LDS RZ, [RZ] ;  /* 0x00000000fffff984 */ /* 0x000fe20000000800 */
[----:B------:R-:W-:Y:S01]  /*7ab0*/  @!PT LDS RZ, [RZ] ;  /* 0x00000000fffff984 */ /* 0x000fe20000000800 */
[----:B------:R1:W-:Y:S01]  /*7ac0*/  @!P0 LDGSTS.E.BYPASS.LTC128B.128 [R191+0x7000], desc[UR4][R204.64] ;  /* 0x07000000ccbf8fae */ /* 0x0003e2000b981a04 */
[C---:B------:R-:W-:Y:S01]  /*7ad0*/  @!P0 IMAD.WIDE.U32 R208, R178.reuse, 0xa0, R208 ;  /* 0x000000a0b2d08825 */ /* 0x040fe200078e00d0 */
[C---:B------:R-:W-:Y:S02]  /*7ae0*/  @!P0 LEA R100, P3, R178.reuse, R106, 0x7 ;  /* 0x0000006ab2648211 */ /* 0x040fe400078638ff */
[----:B------:R-:W-:Y:S01]  /*7af0*/  @P0 STS.128 [R191+0x7800], RZ ;  /* 0x007800ffbf000388 */ /* 0x000fe20000000c00 */
[----:B------:R-:W-:Y:S01]  /*7b00*/  @!P0 IMAD.IADD R209, R101, 0x1, R209 ;  /* 0x0000000165d18824 */ /* 0x000fe200078e02d1 */
[C---:B------:R-:W-:Y:S01]  /*7b10*/  @!P0 LEA.HI.X R101, R178.reuse, R107, R179, 0x7, P3 ;  /* 0x0000006bb2658211 */ /* 0x040fe200018f3cb3 */
[----:B------:R-:W-:Y:S01]  /*7b20*/  @!P0 IMAD.WIDE.U32 R206, R178, 0xc0, R206 ;  /* 0x000000c0b2ce8825 */ /* 0x000fe200078e00ce */
[----:B------:R-:W-:Y:S01]  /*7b30*/  @!PT LDS RZ, [RZ] ;  /* 0x00000000fffff984 */ /* 0x000fe20000000800 */
[----:B------:R-:W-:Y:S01]  /*7b40*/  @!PT LDS RZ, [RZ] ;  /* 0x00000000fffff984 */ /* 0x000fe20000000800 */
[----:B------:R-:W-:Y:S01]  /*7b50*/  @!PT LDS RZ, [RZ] ;  /* 0x00000000fffff984 */ /* 0x000fe20000000800 */
[----:B------:R1:W-:Y:S03]  /*7b60*/  @!P0 LDGSTS.E.BYPASS.LTC128B.128 [R191+0x7800], desc[UR4][R212.64] ;  /* 0x07800000d4bf8fae */ /* 0x0003e6000b981a04 */
[----:B------:R-:W-:Y:S01]  /*7b70*/  @!P0 IMAD R102, R179, 0xc0, RZ ;  /* 0x000000c0b3668824 */ /* 0x000fe200078e02ff */
[----:B------:R-:W-:Y:S01]  /*7b80*/  @P0 STS.128 [R191+0x8000], RZ ;  /* 0x008000ffbf000388 */ /* 0x000fe20000000c00 */
[----:B------:R-:W-:Y:S03]  /*7b90*/  VIADD R198, R198, 0x1 ;  /* 0x00000001c6c67836 */ /* 0x000fe60000000000 */
[----:B------:R-:W-:Y:S01]  /*7ba0*/  @!PT LDS RZ, [RZ] ;  /* 0x00000000fffff984 */ /* 0x000fe20000000800 */
[----:B------:R-:W-:Y:S01]  /*7bb0*/  @!PT LDS RZ, [RZ] ;  /* 0x00000000fffff984 */ /* 0x000fe20000000800 */
[----:B------:R-:W-:Y:S01]  /*7bc0*/  @!PT LDS RZ, [RZ] ;  /* 0x00000000fffff984 */ /* 0x000fe20000000800 */
[----:B------:R1:W-:Y:S01]  /*7bd0*/  @!P0 LDGSTS.E.BYPASS.LTC128B.128 [R191+0x8000], desc[UR4][R210.64] ;  /* 0x08000000d2bf8fae */ /* 0x0003e2000b981a04 */
[----:B------:R-:W-:Y:S02]  /*7be0*/  @!P0 IADD3 R207, PT, PT, R102, R207, RZ ;  /* 0x000000cf66cf8210 */ /* 0x000fe40007ffe0ff */
[----:B------:R-:W-:Y:S01]  /*7bf0*/  ISETP.NE.AND P3, PT, R198, RZ, PT ;  /* 0x000000ffc600720c */ /* 0x000fe20003f65270 */
        /* <DEDUP_REMOVED lines=27> */
[----:B------:R-:W2:Y:S04]  /*7db0*/  LDSM.16.M88.4 R148, [R169+0x2000] ;  /* 0x00200000a994783b */ /* 0x000ea80000000200 */
[----:B------:R-:W2:Y:S01]  /*7dc0*/  LDSM.16.M88.4 R152, [R169+0x2800] ;  /* 0x00280000a998783b */ /* 0x000ea20000000200 */
[C---:B------:R-:W-:Y:S03]  /*7dd0*/  HMMA.16816.F32.BF16 R8, R108.reuse, R114, RZ ;  /* 0x000000726c08723c */ /* 0x040fe600000418ff */
[----:B------:R-:W2:Y:S04]  /*7de0*/  LDSM.16.M88.4 R156, [R169+0x3000] ;  /* 0x00300000a99c783b */ /* 0x000ea80000000200 */
[----:B------:R-:W2:Y:S01]  /*7df0*/  LDSM.16.M88.4 R160, [R169+0x3800] ;  /* 0x00380000a9a0783b */ /* 0x000ea20000000200 */
[C---:B---3--:R-:W-:Y:S03]  /*7e00*/  HMMA.16816.F32.BF16 R12, R108.reuse, R116, RZ ;  /* 0x000000746c0c723c */ /* 0x048fe600000418ff */
[----:B------:R-:W-:Y:S05]  /*7e10*/  LDSM.16.M88.4 R112, [R169+0x4800] ;  /* 0x00480000a970783b */ /* 0x000fea0000000200 */
        /* <DEDUP_REMOVED lines=159> */
.L_x_11367:
[----:B------:R-:W-:Y:S05]  /*8810*/  BSYNC.RECONVERGENT B0 ;  /* 0x0000000000007941 */ /* 0x000fea0003800200 */
.L_x_11366:
[----:B------:R-:W-:Y:S01]  /*8820*/  @!P1 IMAD.MOV.U32 R183, RZ, RZ, R181 ;  /* 0x000000ffffb79224 */ /* 0x000fe200078e00b5 */
[C---:B------:R-:W-:Y:S01]  /*8830*/  LEA R114, P3, R176.reuse, R182, 0x5 ;  /* 0x000000b6b0727211 */ /* 0x040fe200078628ff */
[C---:B------:R-:W-:Y:S02]  /*8840*/  @!P0 IMAD R102, R177.reuse, 0x60, RZ ;  /* 0x00000060b1668824 */ /* 0x040fe400078e02ff */
[C---:B------:R-:W-:Y:S01]  /*8850*/  @!P0 IMAD R100, R177.reuse, 0xc0, RZ ;  /* 0x000000c0b1648824 */ /* 0x040fe200078e02ff */
        /* <DEDUP_REMOVED lines=19> */
[-C--:B------:R-:W-:Y:S01]  /*8990*/  @!P0 LEA.HI.X R113, R176, R115.reuse, R177, 0x6, P3 ;  /* 0x00000073b0718211 */ /* 0x080fe200018f34b1 */
        /* <DEDUP_REMOVED lines=8> */
[----:B------:R-:W-:Y:S01]  /*8a20*/  @!P0 IMAD.IADD R107, R100, 0x1, R107 ;  /* 0x00000001646b8824 */ /* 0x000fe200078e026b */
[C---:B------:R-:W-:Y:S01]  /*8a30*/  @!P0 LEA R100, P1, R176.reuse, R114, 0x7 ;  /* 0x00000072b0648211 */ /* 0x040fe200078238ff */
[----:B------:R-:W-:Y:S01]  /*8a40*/  @!P0 IMAD.MOV.U32 R108, RZ, RZ, R114 ;  /* 0x000000ffff6c8224 */ /* 0x000fe200078e0072 */
[----:B------:R1:W-:Y:S01]  /*8a50*/  @P0 STS.128 [R191+0x3800], RZ ;  /* 0x003800ffbf000388 */ /* 0x0003e20000000c00 */
[----:B------:R-:W-:Y:S02]  /*8a60*/  @!P0 IMAD R101, R177, 0xa0, RZ ;  /* 0x000000a0b1658824 */ /* 0x000fe400078e02ff */
[C---:B------:R-:W-:Y:S01]  /*8a70*/  @!P0 IMAD.WIDE.U32 R108, R176.reuse, 0xa0, R108 ;  /* 0x000000a0b06c8825 */ /* 0x040fe200078e006c */
[----:B------:R-:W-:Y:S01]  /*8a80*/  @!PT LDS RZ, [RZ] ;  /* 0x00000000fffff984 */ /* 0x000fe20000000800 */
[----:B------:R-:W-:Y:S01]  /*8a90*/  @!PT LDS RZ, [RZ] ;  /* 0x00000000fffff984 */ /* 0x000fe20000000800 */
[----:B------:R-:W-:Y:S01]  /*8aa0*/  @!PT LDS RZ, [RZ] ;  /* 0x00000000fffff984 */ /* 0x000fe20000000800 */
[----:B------:R1:W-:Y:S04]  /*8ab0*/  @!P0 LDGSTS.E.BYPASS.LTC128B.128 [R191+0x3800], desc[UR4][R112.64] ;  /* 0x0380000070bf8fae */ /* 0x0003e8000b981a04 */
[----:B------:R1:W-:Y:S01]  /*8ac0*/  @P0 STS.128 [R191+0x4000], RZ ;  /* 0x004000ffbf000388 */ /* 0x0003e20000000c00 */
[----:B------:R-:W-:Y:S02]  /*8ad0*/  @!P0 IADD3 R109, PT, PT, R101, R109, RZ ;  /* 0x0000006d656d8210 */ /* 0x000fe40007ffe0ff */
[----:B------:R-:W-:Y:S01]  /*8ae0*/  @!P0 LEA.HI.X R101, R176, R115, R177, 0x7, P1 ;  /* 0x00000073b0658211 */ /* 0x000fe200008f3cb1 */
        /* <DEDUP_REMOVED lines=20> */
.L_x_11365:
[----:B------:R-:W-:Y:S05]  /*8c30*/  BSYNC.RECONVERGENT B1 ;  /* 0x0000000000017941 */ /* 0x000fea0003800200 */
.L_x_11364:
[----:B------:R-:W2:Y:S01]  /*8c40*/  LD.E R102, desc[UR4][R2.64+0xdc] ;  /* 0x0000dc0402667980 */ /* 0x000ea2000c101900 */
[C---:B------:R-:W-:Y:S02]  /*8c50*/  IADD3 R105, PT, PT, R199.reuse, -0x8, RZ ;  /* 0xfffffff8c7697810 */ /* 0x040fe40007ffe0ff */
[C---:B-1----:R-:W-:Y:S01]  /*8c60*/  IADD3 R106, PT, PT, R199.reuse, -0x1, RZ ;  /* 0xffffffffc76a7810 */ /* 0x042fe20007ffe0ff */
[----:B------:R-:W-:Y:S01]  /*8c70*/  LDSM.16.MT88.4 R112, [R166+0x6000] ;  /* 0x00600000a670783b */ /* 0x000fe20000004200 */
[----:B------:R-:W-:Y:S02]  /*8c80*/  IABS R105, R105 ;  /* 0x0000006900697213 */ /* 0x000fe40000000000 */
[----:B------:R-:W-:Y:S02]  /*8c90*/  IABS R106, R106 ;  /* 0x0000006a006a7213 */ /* 0x000fe40000000000 */
[----:B------:R-:W-:Y:S02]  /*8ca0*/  I2FP.F32.S32 R105, R105 ;  /* 0x0000006900697245 */ /* 0x000fe40000201400 */
[----:B------:R-:W-:Y:S01]  /*8cb0*/  I2FP.F32.S32 R106, R106 ;  /* 0x0000006a006a7245 */ /* 0x000fe20000201400 */
[----:B------:R-:W-:Y:S01]  /*8cc0*/  LDSM.16.MT88.4 R116, [R165+0x6000] ;  /* 0x00600000a574783b */ /* 0x000fe20000004200 */
[C---:B------:R-:W-:Y:S01]  /*8cd0*/  IADD3 R100, PT, PT, R199.reuse, -0x9, RZ ;  /* 0xfffffff7c7647810 */ /* 0x040fe20007ffe0ff */
[CC--:B------:R-:W-:Y:S01]  /*8ce0*/  FFMA.FTZ R10, -R0.reuse, R105.reuse, R10 ;  /* 0x00000069000a7223 */ /* 0x0c0fe2000001010a */
[C---:B------:R-:W-:Y:S01]  /*8cf0*/  FFMA.FTZ R4, -R0.reuse, R105, R4 ;  /* 0x0000006900047223 */ /* 0x040fe20000010104 */
[C---:B------:R-:W-:Y:S01]  /*8d00*/  IADD3 R105, PT, PT, R199.reuse, -0x18, RZ ;  /* 0xffffffe8c7697810 */ /* 0x040fe20007ffe0ff */
[C---:B------:R-:W-:Y:S01]  /*8d10*/  FFMA.FTZ R7, -R0.reuse, R106, R7 ;  /* 0x0000006a00077223 */ /* 0x040fe20000010107 */
[C---:B------:R-:W-:Y:S02]  /*8d20*/  IADD3 R106, PT, PT, R199.reuse, -0x11, RZ ;  /* 0xffffffefc76a7810 */ /* 0x040fe40007ffe0ff */
[----:B------:R-:W-:Y:S02]  /*8d30*/  IABS R100, R100 ;  /* 0x0000006400647213 */ /* 0x000fe40000000000 */
[----:B------:R-:W-:Y:S02]  /*8d40*/  IABS R105, R105 ;  /* 0x0000006900697213 */ /* 0x000fe40000000000 */
[----:B------:R-:W-:Y:S02]  /*8d50*/  IABS R106, R106 ;  /* 0x0000006a006a7213 */ /* 0x000fe40000000000 */
[----:B------:R-:W-:Y:S02]  /*8d60*/  IABS R101, R199 ;  /* 0x000000c700657213 */ /* 0x000fe40000000000 */
[----:B------:R-:W-:Y:S02]  /*8d70*/  I2FP.F32.S32 R100, R100 ;  /* 0x0000006400647245 */ /* 0x000fe40000201400 */
[----:B------:R-:W-:Y:S02]  /*8d80*/  I2FP.F32.S32 R105, R105 ;  /* 0x0000006900697245 */ /* 0x000fe40000201400 */
[----:B------:R-:W-:Y:S01]  /*8d90*/  I2FP.F32.S32 R106, R106 ;  /* 0x0000006a006a7245 */ /* 0x000fe20000201400 */
[CC--:B------:R-:W-:Y:S01]  /*8da0*/  FFMA.FTZ R11, -R0.reuse, R100.reuse, R11 ;  /* 0x00000064000b7223 */ /* 0x0c0fe2000001010b */
[----:B------:R-:W-:Y:S01]  /*8db0*/  I2FP.F32.S32 R101, R101 ;  /* 0x0000006500657245 */ /* 0x000fe20000201400 */
[CC--:B------:R-:W-:Y:S01]  /*8dc0*/  FFMA.FTZ R12, -R0.reuse, R105.reuse, R12 ;  /* 0x00000069000c7223 */ /* 0x0c0fe2000001010c */
[C---:B------:R-:W-:Y:S01]  /*8dd0*/  FFMA.FTZ R5, -R0.reuse, R100, R5 ;  /* 0x0000006400057223 */ /* 0x040fe20000010105 */
[C---:B------:R-:W-:Y:S01]  /*8de0*/  FFMA.FTZ R18, -R0.reuse, R105, R18 ;  /* 0x0000006900127223 */ /* 0x040fe20000010112 */
[C---:B------:R-:W-:Y:S01]  /*8df0*/  IADD3 R105, PT, PT, R199.reuse, -0x28, RZ ;  /* 0xffffffd8c7697810 */ /* 0x040fe20007ffe0ff */
[CC--:B------:R-:W-:Y:S01]  /*8e00*/  FFMA.FTZ R9, -R0.reuse, R106.reuse, R9 ;  /* 0x0000006a00097223 */ /* 0x0c0fe20000010109 */
[C---:B------:R-:W-:Y:S01]  /*8e10*/  IADD3 R100, PT, PT, R199.reuse, -0x19, RZ ;  /* 0xffffffe7c7647810 */ /* 0x040fe20007ffe0ff */
[C---:B------:R-:W-:Y:S01]  /*8e20*/  FFMA.FTZ R15, -R0.reuse, R106, R15 ;  /* 0x0000006a000f7223 */ /* 0x040fe2000001010f */
[C---:B------:R-:W-:Y:S01]  /*8e30*/  FFMA.FTZ R6, -R0.reuse, R101, R6 ;  /* 0x0000006500067223 */ /* 0x040fe20000010106 */
[C---:B------:R-:W-:Y:S02]  /*8e40*/  IADD3 R101, PT, PT, R199.reuse, -0x10, RZ ;  /* 0xfffffff0c7657810 */ /* 0x040fe40007ffe0ff */
        /* <DEDUP_REMOVED lines=51> */
[CC--:B------:R-:W-:Y:S01]  /*9180*/  FFMA.FTZ R36, -R0.reuse, R105.reuse, R36 ;  /* 0x0000006900247223 */ /* 0x0c0fe20000010124 */
        /* <DEDUP_REMOVED lines=28> */
[----:B------:R-:W-:Y:S02]  /*9350*/  IADD3 R101, PT, PT, R199, -0x50, RZ ;  /* 0xffffffb0c7657810 */ /* 0x000fe40007ffe0ff */
        /* <DEDUP_REMOVED lines=12> */
[----:B------:R-:W-:Y:S01]  /*9420*/  FMNMX3.FTZ R105, R103, R6, R7, !PT ;  /* 0x0000000667697276 */ /* 0x000fe20007810007 */
[CC--:B------:R-:W-:Y:S01]  /*9430*/  FFMA.FTZ R40, -R0.reuse, R101.reuse, R40 ;  /* 0x0000006500287223 */ /* 0x0c0fe20000010128 */
[C---:B------:R-:W-:Y:S01]  /*9440*/  IADD3 R100, PT, PT, R199.reuse, -0x69, RZ ;  /* 0xffffff97c7647810 */ /* 0x040fe20007ffe0ff */
[CC--:B------:R-:W-:Y:S01]  /*9450*/  FFMA.FTZ R49, -R0.reuse, R106.reuse, R49 ;  /* 0x0000006a00317223 */ /* 0x0c0fe20000010131 */
[C---:B------:R-:W-:Y:S01]  /*9460*/  FFMA.FTZ R55, -R0.reuse, R106, R55 ;  /* 0x0000006a00377223 */ /* 0x040fe20000010137 */
[----:B------:R-:W-:Y:S01]  /*9470*/  FFMA.FTZ R46, -R0, R101, R46 ;  /* 0x00000065002e7223 */ /* 0x000fe2000001012e */
[----:B------:R-:W-:Y:S02]  /*9480*/  FMNMX3.FTZ R106, R104, R4, R5, !PT ;  /* 0x00000004686a7276 */ /* 0x000fe40007810005 */
[----:B------:R-:W-:Y:S02]  /*9490*/  IADD3 R101, PT, PT, R199, -0x60, RZ ;  /* 0xffffffa0c7657810 */ /* 0x000fe40007ffe0ff */
[----:B------:R-:W-:Y:S02]  /*94a0*/  FMNMX3.FTZ R105, R105, R10, R11, !PT ;  /* 0x0000000a69697276 */ /* 0x000fe4000781000b */
[----:B------:R-:W-:Y:S02]  /*94b0*/  IABS R100, R100 ;  /* 0x0000006400647213 */ /* 0x000fe40000000000 */
[----:B------:R-:W-:Y:S02]  /*94c0*/  IADD3 R107, PT, PT, R199, -0x71, RZ ;  /* 0xffffff8fc76b7810 */ /* 0x000fe40007ffe0ff */
[----:B------:R-:W-:Y:S02]  /*94d0*/  FMNMX3.FTZ R106, R106, R8, R9, !PT ;  /* 0x000000086a6a7276 */ /* 0x000fe40007810009 */
[----:B------:R-:W-:Y:S02]  /*94e0*/  IABS R101, R101 ;  /* 0x0000006500657213 */ /* 0x000fe40000000000 */
[----:B------:R-:W-:Y:S02]  /*94f0*/  FMNMX3.FTZ R105, R105, R14, R15, !PT ;  /* 0x0000000e69697276 */ /* 0x000fe4000781000f */
[----:B------:R-:W-:Y:S02]  /*9500*/  I2FP.F32.S32 R100, R100 ;  /* 0x0000006400647245 */ /* 0x000fe40000201400 */
[----:B------:R-:W-:Y:S02]  /*9510*/  IABS R107, R107 ;  /* 0x0000006b006b7213 */ /* 0x000fe40000000000 */
[----:B------:R-:W-:Y:S01]  /*9520*/  FMNMX3.FTZ R106, R106, R12, R13, !PT ;  /* 0x0000000c6a6a7276 */ /* 0x000fe2000781000d */
[CC--:B------:R-:W-:Y:S01]  /*9530*/  FFMA.FTZ R53, -R0.reuse, R100.reuse, R53 ;  /* 0x0000006400357223 */ /* 0x0c0fe20000010135 */
[----:B------:R-:W-:Y:S01]  /*9540*/  I2FP.F32.S32 R101, R101 ;  /* 0x0000006500657245 */ /* 0x000fe20000201400 */
[C---:B------:R-:W-:Y:S01]  /*9550*/  FFMA.FTZ R59, -R0.reuse, R100, R59 ;  /* 0x00000064003b7223 */ /* 0x040fe2000001013b */
[----:B------:R-:W-:Y:S02]  /*9560*/  FMNMX3.FTZ R105, R105, R18, R19, !PT ;  /* 0x0000001269697276 */ /* 0x000fe40007810013 */
[----:B------:R-:W-:Y:S01]  /*9570*/  I2FP.F32.S32 R100, R107 ;  /* 0x0000006b00647245 */ /* 0x000fe20000201400 */
[-C--:B------:R-:W-:Y:S01]  /*9580*/  FFMA.FTZ R54, -R0, R101.reuse, R54 ;  /* 0x0000006500367223 */ /* 0x080fe20000010136 */
[----:B------:R-:W-:Y:S01]  /*9590*/  FMNMX3.FTZ R107, R106, R16, R17, !PT ;  /* 0x000000106a6b7276 */ /* 0x000fe20007810011 */
[C---:B------:R-:W-:Y:S01]  /*95a0*/  FFMA.FTZ R48, -R0.reuse, R101, R48 ;  /* 0x0000006500307223 */ /* 0x040fe20000010130 */
        /* <DEDUP_REMOVED lines=23> */
[----:B------:R-:W-:Y:S01]  /*9720*/  IADD3 R106, PT, PT, R199, -0x79, RZ ;  /* 0xffffff87c76a7810 */ /* 0x000fe20007ffe0ff */
[CC--:B------:R-:W-:Y:S01]  /*9730*/  FFMA.FTZ R60, -R0.reuse, R101.reuse, R60 ;  /* 0x00000065003c7223 */ /* 0x0c0fe2000001013c */
[----:B------:R-:W-:Y:S01]  /*9740*/  FMNMX3.FTZ R105, R105, R44, R45, !PT ;  /* 0x0000002c69697276 */ /* 0x000fe2000781002d */
[----:B------:R-:W-:Y:S01]  /*9750*/  FFMA.FTZ R66, -R0, R101, R66 ;  /* 0x0000006500427223 */ /* 0x000fe20000010142 */
[----:B------:R-:W-:Y:S02]  /*9760*/  FMNMX3.FTZ R100, R100, R50, R51, !PT ;  /* 0x0000003264647276 */ /* 0x000fe40007810033 */
[----:B------:R-:W-:Y:S02]  /*9770*/  IABS R106, R106 ;  /* 0x0000006a006a7213 */ /* 0x000fe40000000000 */
[C---:B------:R-:W-:Y:S02]  /*9780*/  IADD3 R108, PT, PT, R199.reuse, -0x81, RZ ;  /* 0xffffff7fc76c7810 */ /* 0x040fe40007ffe0ff */
[----:B------:R-:W-:Y:S02]  /*9790*/  IADD3 R101, PT, PT, R199, -0x80, RZ ;  /* 0xffffff80c7657810 */ /* 0x000fe40007ffe0ff */
[----:B------:R-:W-:Y:S02]  /*97a0*/  FMNMX3.FTZ R105, R105, R48, R49, !PT ;  /* 0x0000003069697276 */ /* 0x000fe40007810031 */
        /* <DEDUP_REMOVED lines=17> */
[----:B------:R-:W-:Y:S01]  /*98c0*/  IADD3 R200, PT, PT, R200, -0x1, RZ ;  /* 0xffffffffc8c87810 */ /* 0x000fe20007ffe0ff */
[----:B------:R-:W-:Y:S01]  /*98d0*/  SHFL.BFLY PT, R100, R107, 0x2, 0x1f ;  /* 0x0c401f006b647f89 */ /* 0x000fe200000e0000 */
[----:B------:R-:W-:Y:S02]  /*98e0*/  IADD3 R189, PT, PT, R189, -0x80, RZ ;  /* 0xffffff80bdbd7810 */ /* 0x000fe40007ffe0ff */
[----:B------:R-:W-:Y:S05]  /*98f0*/  IADD3 R199, PT, PT, R199, 0x80, RZ ;  /* 0x00000080c7c77810 */ /* 0x000fea0007ffe0ff */
[----:B------:R-:W1:Y:S02]  /*9900*/  SHFL.BFLY PT, R101, R108, 0x2, 0x1f ;  /* 0x0c401f006c657f89 */ /* 0x000e6400000e0000 */
[----:B-1----:R-:W-:Y:S02]  /*9910*/  FMNMX.FTZ R106, R108, R101, !PT ;  /* 0x000000656c6a7209 */ /* 0x002fe40007810000 */
[----:B------:R-:W-:Y:S04]  /*9920*/  FMNMX.FTZ R109, R107, R100, !PT ;  /* 0x000000646b6d7209 */ /* 0x000fe80007810000 */
[----:B------:R-:W1:Y:S08]  /*9930*/  SHFL.BFLY PT, R101, R106, 0x1, 0x1f ;  /* 0x0c201f006a657f89 */ /* 0x000e7000000e0000 */
[----:B------:R-:W3:Y:S01]  /*9940*/  SHFL.BFLY PT, R100, R109, 0x1, 0x1f ;  /* 0x0c201f006d647f89 */ /* 0x000ee200000e0000 */
[----:B-1----:R-:W-:Y:S02]  /*9950*/  FMNMX.FTZ R101, R106, R101, !PT ;  /* 0x000000656a657209 */ /* 0x002fe40007810000 */
[----:B---3--:R-:W-:Y:S03]  /*9960*/  FMNMX.FTZ R100, R109, R100, !PT ;  /* 0x000000646d647209 */ /* 0x008fe60007810000 */
[----:B------:R-:W-:Y:S02]  /*9970*/  FADD.FTZ R107, -R101, R104 ;  /* 0x00000068656b7221 */ /* 0x000fe40000010100 */
[----:B------:R-:W1:Y:S01]  /*9980*/  LDSM.16.MT88.4 R108, [R170+0x6000] ;  /* 0x00600000aa6c783b */ /* 0x000e620000004200 */
[----:B------:R-:W-:Y:S01]  /*9990*/  FSETP.NEU.FTZ.AND P0, PT, R100, -INF , PT ;  /* 0xff8000006400780b */ /* 0x000fe20003f1d000 */
[----:B--2---:R-:W-:Y:S01]  /*99a0*/  FMUL.FTZ R121, R102, R100 ;  /* 0x0000006466797220 */ /* 0x004fe20000410000 */
[----:B------:R-:W-:Y:S01]  /*99b0*/  FADD.FTZ R105, -R100, R103 ;  /* 0x0000006764697221 */ /* 0x000fe20000010100 */
[C---:B------:R-:W-:Y:S03]  /*99c0*/  FMUL.FTZ R103, R102.reuse, R107 ;  /* 0x0000006b66677220 */ /* 0x040fe60000410000 */
[C---:B------:R-:W-:Y:S01]  /*99d0*/  FMUL.FTZ R104, R102.reuse, R105 ;  /* 0x0000006966687220 */ /* 0x040fe20000410000 */
[----:B------:R-:W-:Y:S01]  /*99e0*/  FSEL R121, R121, RZ, P0 ;  /* 0x000000ff79797208 */ /* 0x000fe20000000000 */
[----:B------:R-:W-:Y:S01]  /*99f0*/  FMUL.FTZ R105, R102, R101 ;  /* 0x0000006566697220 */ /* 0x000fe20000410000 */
[----:B------:R-:W-:Y:S01]  /*9a00*/  FSETP.NEU.FTZ.AND P0, PT, R101, -INF , PT ;  /* 0xff8000006500780b */ /* 0x000fe20003f1d000 */
[----:B------:R-:W2:Y:S02]  /*9a10*/  MUFU.EX2 R103, R103 ;  /* 0x0000006700677308 */ /* 0x000ea40000000800 */
[-CC-:B------:R-:W-:Y:S01]  /*9a20*/  FFMA.FTZ R107, R10, R102.reuse, -R121.reuse ;  /* 0x000000660a6b7223 */ /* 0x180fe20000010879 */
[----:B------:R-:W-:Y:S01]  /*9a30*/  FSEL R105, R105, RZ, P0 ;  /* 0x000000ff69697208 */ /* 0x000fe20000000000 */
[-CC-:B------:R-:W-:Y:S01]  /*9a40*/  FFMA.FTZ R106, R11, R102.reuse, -R121.reuse ;  /* 0x000000660b6a7223 */ /* 0x180fe20000010879 */
[-CC-:B------:R-:W-:Y:S01]  /*9a50*/  FFMA.FTZ R129, R6, R102.reuse, -R121.reuse ;  /* 0x0000006606817223 */ /* 0x180fe20000010879 */
[-C--:B------:R-:W-:Y:S04]  /*9a60*/  FFMA.FTZ R122, R7, R102.reuse, -R121 ;  /* 0x00000066077a7223 */ /* 0x080fe80000010879 */
[----:B------:R-:W3:Y:S01]  /*9a70*/  MUFU.EX2 R104, R104 ;  /* 0x0000006800687308 */ /* 0x000ee20000000800 */
[-CC-:B------:R-:W-:Y:S01]  /*9a80*/  FFMA.FTZ R123, R8, R102.reuse, -R105.reuse ;  /* 0x00000066087b7223 */ /* 0x180fe20000010869 */
[-CC-:B------:R-:W-:Y:S01]  /*9a90*/  FFMA.FTZ R120, R9, R102.reuse, -R105.reuse ;  /* 0x0000006609787223 */ /* 0x180fe20000010869 */
[-CC-:B------:R-:W-:Y:S01]  /*9aa0*/  FFMA.FTZ R126, R4, R102.reuse, -R105.reuse ;  /* 0x00000066047e7223 */ /* 0x180fe20000010869 */
[-CC-:B------:R-:W-:Y:S06]  /*9ab0*/  FFMA.FTZ R124, R5, R102.reuse, -R105.reuse ;  /* 0x00000066057c7223 */ /* 0x180fec0000010869 */
[----:B------:R-:W-:Y:S01]  /*9ac0*/  MUFU.EX2 R129, R129 ;  /* 0x0000008100817308 */ /* 0x000fe20000000800 */
[--C-:B------:R-:W-:Y:S01]  /*9ad0*/  FFMA.FTZ R133, R28, R102, -R105.reuse ;  /* 0x000000661c857223 */ /* 0x100fe20000010869 */
[C---:B--2---:R-:W-:Y:S01]  /*9ae0*/  FMUL.FTZ R4, R103.reuse, R96 ;  /* 0x0000006067047220 */ /* 0x044fe20000410000 */
[C---:B------:R-:W-:Y:S07]  /*9af0*/  FMUL.FTZ R5, R103.reuse, R97 ;  /* 0x0000006167057220 */ /* 0x040fee0000410000 */
[----:B------:R-:W2:Y:S01]  /*9b00*/  MUFU.EX2 R122, R122 ;  /* 0x0000007a007a7308 */ /* 0x000ea20000000800 */
[C---:B------:R-:W-:Y:S01]  /*9b10*/  FMUL.FTZ R8, R103.reuse, R92 ;  /* 0x0000005c67087220 */ /* 0x040fe20000410000 */
[C---:B------:R-:W-:Y:S01]  /*9b20*/  FMUL.FTZ R9, R103.reuse, R93 ;  /* 0x0000005d67097220 */ /* 0x040fe20000410000 */
[C---:B------:R-:W-:Y:S07]  /*9b30*/  FMUL.FTZ R68, R103.reuse, R68 ;  /* 0x0000004467447220 */ /* 0x040fee0000410000 */
[----:B------:R-:W-:Y:S01]  /*9b40*/  MUFU.EX2 R107, R107 ;  /* 0x0000006b006b7308 */ /* 0x000fe20000000800 */
[C---:B---3--:R-:W-:Y:S01]  /*9b50*/  FMUL.FTZ R6, R104.reuse, R98 ;  /* 0x0000006268067220 */ /* 0x048fe20000410000 */
[C---:B------:R-:W-:Y:S01]  /*9b60*/  FMUL.FTZ R7, R104.reuse, R99 ;  /* 0x0000006368077220 */ /* 0x040fe20000410000 */
[C---:B------:R-:W-:Y:S07]  /*9b70*/  FMUL.FTZ R10, R104.reuse, R94 ;  /* 0x0000005e680a7220 */ /* 0x040fee0000410000 */
[----:B------:R-:W3:Y:S01]  /*9b80*/  MUFU.EX2 R106, R106 ;  /* 0x0000006a006a7308 */ /* 0x000ee20000000800 */
[C---:B------:R-:W-:Y:S01]  /*9b90*/  FMUL.FTZ R11, R104.reuse, R95 ;  /* 0x0000005f680b7220 */ /* 0x040fe20000410000 */
[C---:B------:R-:W-:Y:S01]  /*9ba0*/  FMUL.FTZ R70, R104.reuse, R70 ;  /* 0x0000004668467220 */ /* 0x040fe20000410000 */
[----:B------:R-:W-:Y:S07]  /*9bb0*/  FMUL.FTZ R71, R104, R71 ;  /* 0x0000004768477220 */ /* 0x000fee0000410000 */
[----:B------:R-:W-:Y:S01]  /*9bc0*/  MUFU.EX2 R126, R126 ;  /* 0x0000007e007e7308 */ /* 0x000fe20000000800 */
[C---:B------:R-:W-:Y:S01]  /*9bd0*/  FMUL.FTZ R69, R103.reuse, R69 ;  /* 0x0000004567457220 */ /* 0x040fe20000410000 */
[----:B--2---:R-:W-:Y:S01]  /*9be0*/  F2FP.BF16.F32.PACK_AB R97, R122, R129 ;  /* 0x000000817a61723e */ /* 0x004fe200000010ff */
[----:B------:R-:W2:Y:S07]  /*9bf0*/  LDSM.16.MT88.4 R92, [R164+0x6000] ;  /* 0x00600000a45c783b */ /* 0x000eae0000004200 */
[----:B------:R-:W4:Y:S01]  /*9c00*/  MUFU.EX2 R124, R124 ;  /* 0x0000007c007c7308 */ /* 0x000f220000000800 */
[C---:B------:R-:W-:Y:S01]  /*9c10*/  FMUL.FTZ R74, R104.reuse, R74 ;  /* 0x0000004a684a7220 */ /* 0x040fe20000410000 */
[----:B------:R-:W-:Y:S01]  /*9c20*/  FMUL.FTZ R75, R104, R75 ;  /* 0x0000004b684b7220 */ /* 0x000fe20000410000 */
        /* <DEDUP_REMOVED lines=9> */
[----:B------:R-:W-:Y:S01]  /*9cc0*/  FFMA.FTZ R134, R29, R102, -R105 ;  /* 0x000000661d867223 */ /* 0x000fe20000010869 */
[----:B------:R-:W-:Y:S01]  /*9cd0*/  FMUL.FTZ R82, R104, R82 ;  /* 0x0000005268527220 */ /* 0x000fe20000410000 */
[----:B----4-:R-:W-:Y:S01]  /*9ce0*/  F2FP.BF16.F32.PACK_AB R96, R124, R126 ;  /* 0x0000007e7c60723e */ /* 0x010fe200000010ff */
[----:B------:R-:W-:Y:S01]  /*9cf0*/  FMUL.FTZ R83, R104, R83 ;  /* 0x0000005368537220 */ /* 0x000fe20000410000 */
[C---:B------:R-:W-:Y:S01]  /*9d00*/  FMUL.FTZ R80, R103.reuse, R80 ;  /* 0x0000005067507220 */ /* 0x040fe20000410000 */
[----:B------:R-:W-:Y:S01]  /*9d10*/  FMUL.FTZ R81, R103, R81 ;  /* 0x0000005167517220 */ /* 0x000fe20000410000 */
[--C-:B------:R-:W-:Y:S01]  /*9d20*/  FFMA.FTZ R125, R14, R102, -R121.reuse ;  /* 0x000000660e7d7223 */ /* 0x100fe20000010879 */
[C---:B------:R-:W-:Y:S01]  /*9d30*/  FMUL.FTZ R14, R104.reuse, R90 ;  /* 0x0000005a680e7220 */ /* 0x040fe20000410000 */
[-C--:B------:R-:W-:Y:S01]  /*9d40*/  FFMA.FTZ R128, R15, R102.reuse, -R121 ;  /* 0x000000660f807223 */ /* 0x080fe20000010879 */
[----:B------:R-:W-:Y:S01]  /*9d50*/  FMUL.FTZ R15, R104, R91 ;  /* 0x0000005b680f7220 */ /* 0x000fe20000410000 */
[----:B---3--:R-:W-:Y:S01]  /*9d60*/  F2FP.BF16.F32.PACK_AB R98, R120, R123 ;  /* 0x0000007b7862723e */ /* 0x008fe200000010ff */
[--C-:B------:R-:W-:Y:S01]  /*9d70*/  FFMA.FTZ R130, R12, R102, -R105.reuse ;  /* 0x000000660c827223 */ /* 0x100fe20000010869 */
[----:B------:R-:W-:Y:S01]  /*9d80*/  FMUL.FTZ R12, R103, R88 ;  /* 0x00000058670c7220 */ /* 0x000fe20000410000 */
[----:B------:R-:W-:Y:S01]  /*9d90*/  MUFU.EX2 R125, R125 ;  /* 0x0000007d007d7308 */ /* 0x000fe20000000800 */
[-CC-:B------:R-:W-:Y:S01]  /*9da0*/  FFMA.FTZ R131, R21, R102.reuse, -R105.reuse ;  /* 0x0000006615837223 */ /* 0x180fe20000010869 */
[-C--:B------:R-:W-:Y:S01]  /*9db0*/  FFMA.FTZ R127, R17, R102.reuse, -R105 ;  /* 0x00000066117f7223 */ /* 0x080fe20000010869 */
[----:B------:R-:W-:Y:S01]  /*9dc0*/  FMUL.FTZ R17, R103, R85 ;  /* 0x0000005567117220 */ /* 0x000fe20000410000 */
[C---:B-1----:R-:W-:Y:S06]  /*9dd0*/  HMMA.16816.F32.BF16 R4, R96.reuse, R108, R4 ;  /* 0x0000006c6004723c */ /* 0x042fec0000041804 */
[----:B------:R-:W1:Y:S10]  /*9de0*/  MUFU.EX2 R128, R128 ;  /* 0x0000008000807308 */ /* 0x000e740000000800 */
[----:B------:R-:W-:Y:S01]  /*9df0*/  MUFU.EX2 R130, R130 ;  /* 0x0000008200827308 */ /* 0x000fe20000000800 */
[-C--:B------:R-:W-:Y:S01]  /*9e00*/  FFMA.FTZ R132, R22, R102.reuse, -R121 ;  /* 0x0000006616847223 */ /* 0x080fe20000010879 */
[-C--:B------:R-:W-:Y:S01]  /*9e10*/  FFMA.FTZ R53, R53, R102.reuse, -R105 ;  /* 0x0000006635357223 */ /* 0x080fe20000010869 */
[C---:B------:R-:W-:Y:S01]  /*9e20*/  HMMA.16816.F32.BF16 R8, R96.reuse, R110, R8 ;  /* 0x0000006e6008723c */ /* 0x040fe20000041808 */
[----:B------:R-:W3:Y:S06]  /*9e30*/  LDSM.16.MT88.4 R108, [R170+0x6800] ;  /* 0x00680000aa6c783b */ /* 0x000eec0000004200 */
[----:B------:R-:W-:Y:S01]  /*9e40*/  MUFU.EX2 R127, R127 ;  /* 0x0000007f007f7308 */ /* 0x000fe20000000800 */
[-CC-:B------:R-:W-:Y:S01]  /*9e50*/  FFMA.FTZ R55, R55, R102.reuse, -R121.reuse ;  /* 0x0000006637377223 */ /* 0x180fe20000010879 */
[-C--:B------:R-:W-:Y:S01]  /*9e60*/  FFMA.FTZ R59, R59, R102.reuse, -R121 ;  /* 0x000000663b3b7223 */ /* 0x080fe20000010879 */
[-C--:B------:R-:W-:Y:S07]  /*9e70*/  FFMA.FTZ R56, R56, R102.reuse, -R105 ;  /* 0x0000006638387223 */ /* 0x080fee0000010869 */
[----:B------:R-:W-:Y:S01]  /*9e80*/  MUFU.EX2 R53, R53 ;  /* 0x0000003500357308 */ /* 0x000fe20000000800 */
[----:B-1----:R-:W-:Y:S01]  /*9e90*/  F2FP.BF16.F32.PACK_AB R85, R128, R125 ;  /* 0x0000007d8055723e */ /* 0x002fe200000010ff */
        /* <DEDUP_REMOVED lines=8> */
[----:B------:R-:W-:Y:S07]  /*9f20*/  LDSM.16.MT88.4 R112, [R165+0x6800] ;  /* 0x00680000a570783b */ /* 0x000fee0000004200 */
[----:B------:R-:W-:Y:S01]  /*9f30*/  MUFU.EX2 R134, R134 ;  /* 0x0000008600867308 */ /* 0x000fe20000000800 */
[-CC-:B------:R-:W-:Y:S01]  /*9f40*/  FFMA.FTZ R47, R47, R102.reuse, -R121.reuse ;  /* 0x000000662f2f7223 */ /* 0x180fe20000010879 */
[-CC-:B------:R-:W-:Y:S01]  /*9f50*/  FFMA.FTZ R50, R50, R102.reuse, -R121.reuse ;  /* 0x0000006632327223 */ /* 0x180fe20000010879 */
[-C--:B------:R-:W-:Y:S07]  /*9f60*/  FFMA.FTZ R51, R51, R102.reuse, -R121 ;  /* 0x0000006633337223 */ /* 0x080fee0000010879 */
[----:B------:R-:W-:Y:S01]  /*9f70*/  MUFU.EX2 R42, R42 ;  /* 0x0000002a002a7308 */ /* 0x000fe20000000800 */
[-C--:B------:R-:W-:Y:S01]  /*9f80*/  FFMA.FTZ R44, R44, R102.reuse, -R105 ;  /* 0x000000662c2c7223 */ /* 0x080fe20000010869 */
[C---:B------:R-:W-:Y:S08]  /*9f90*/  HMMA.16816.F32.BF16 R76, R96.reuse, R116, R76 ;  /* 0x00000074604c723c */ /* 0x040ff0000004184c */
[----:B------:R-:W-:Y:S01]  /*9fa0*/  MUFU.EX2 R43, R43 ;  /* 0x0000002b002b7308 */ /* 0x000fe20000000800 */
[--C-:B------:R-:W-:Y:S01]  /*9fb0*/  FFMA.FTZ R116, R18, R102, -R121.reuse ;  /* 0x0000006612747223 */ /* 0x100fe20000010879 */
[C---:B------:R-:W-:Y:S01]  /*9fc0*/  FMUL.FTZ R18, R104.reuse, R86 ;  /* 0x0000005668127220 */ /* 0x040fe20000410000 */
[-C--:B------:R-:W-:Y:S01]  /*9fd0*/  FFMA.FTZ R117, R19, R102.reuse, -R121 ;  /* 0x0000006613757223 */ /* 0x080fe20000010879 */
[----:B------:R-:W-:Y:S06]  /*9fe0*/  FMUL.FTZ R19, R104, R87 ;  /* 0x0000005768137220 */ /* 0x000fec0000410000 */
[----:B------:R-:W-:Y:S01]  /*9ff0*/  MUFU.EX2 R46, R46 ;  /* 0x0000002e002e7308 */ /* 0x000fe20000000800 */
[C---:B------:R-:W-:Y:S03]  /*a000*/  HMMA.16816.F32.BF16 R80, R96.reuse, R118, R80 ;  /* 0x000000766050723c */ /* 0x040fe60000041850 */
[-CC-:B------:R-:W-:Y:S01]  /*a010*/  FFMA.FTZ R119, R13, R102.reuse, -R105.reuse ;  /* 0x000000660d777223 */ /* 0x180fe20000010869 */
[--C-:B------:R-:W-:Y:S01]  /*a020*/  FFMA.FTZ R118, R16, R102, -R105.reuse ;  /* 0x0000006610767223 */ /* 0x100fe20000010869 */
[C---:B------:R-:W-:Y:S04]  /*a030*/  FMUL.FTZ R13, R103.reuse, R89 ;  /* 0x00000059670d7220 */ /* 0x040fe80000410000 */
[----:B------:R-:W-:Y:S01]  /*a040*/  MUFU.EX2 R116, R116 ;  /* 0x0000007400747308 */ /* 0x000fe20000000800 */
[----:B------:R-:W1:Y:S01]  /*a050*/  LDSM.16.MT88.4 R88, [R166+0x6800] ;  /* 0x00680000a658783b */ /* 0x000e620000004200 */
[----:B------:R-:W-:Y:S01]  /*a060*/  FMUL.FTZ R16, R103, R84 ;  /* 0x0000005467107220 */ /* 0x000fe20000410000 */
[-CC-:B------:R-:W-:Y:S07]  /*a070*/  FFMA.FTZ R48, R48, R102.reuse, -R105.reuse ;  /* 0x0000006630307223 */ /* 0x180fee0000010869 */
[----:B------:R-:W4:Y:S01]  /*a080*/  MUFU.EX2 R117, R117 ;  /* 0x0000007500757308 */ /* 0x000f220000000800 */
[-C--:B------:R-:W-:Y:S01]  /*a090*/  FFMA.FTZ R45, R49, R102.reuse, -R105 ;  /* 0x00000066312d7223 */ /* 0x080fe20000010869 */
[C---:B--2---:R-:W-:Y:S08]  /*a0a0*/  HMMA.16816.F32.BF16 R12, R96.reuse, R92, R12 ;  /* 0x0000005c600c723c */ /* 0x044ff0000004180c */
[----:B------:R-:W2:Y:S01]  /*a0b0*/  MUFU.EX2 R119, R119 ;  /* 0x0000007700777308 */ /* 0x000ea20000000800 */
[-CC-:B------:R-:W-:Y:S01]  /*a0c0*/  FFMA.FTZ R49, R54, R102.reuse, -R121.reuse ;  /* 0x0000006636317223 */ /* 0x180fe20000010879 */
[-C--:B------:R-:W-:Y:S01]  /*a0d0*/  FFMA.FTZ R54, R58, R102.reuse, -R121 ;  /* 0x000000663a367223 */ /* 0x080fe20000010879 */
[-CC-:B------:R-:W-:Y:S07]  /*a0e0*/  FFMA.FTZ R60, R60, R102.reuse, -R105.reuse ;  /* 0x000000663c3c7223 */ /* 0x180fee0000010869 */
[----:B------:R-:W5:Y:S01]  /*a0f0*/  MUFU.EX2 R118, R118 ;  /* 0x0000007600767308 */ /* 0x000f620000000800 */
[----:B------:R-:W-:Y:S01]  /*a100*/  FFMA.FTZ R64, R64, R102, -R105 ;  /* 0x0000006640407223 */ /* 0x000fe20000010869 */
[----:B------:R-:W-:Y:S01]  /*a110*/  HMMA.16816.F32.BF16 R16, R96, R94, R16 ;  /* 0x0000005e6010723c */ /* 0x000fe20000041810 */
[----:B------:R-:W1:Y:S07]  /*a120*/  LDSM.16.MT88.4 R92, [R164+0x6800] ;  /* 0x00680000a45c783b */ /* 0x000e6e0000004200 */
[----:B------:R-:W-:Y:S01]  /*a130*/  MUFU.EX2 R49, R49 ;  /* 0x0000003100317308 */ /* 0x000fe20000000800 */
[----:B------:R-:W-:Y:S01]  /*a140*/  FFMA.FTZ R126, R103, R202, R126 ;  /* 0x000000ca677e7223 */ /* 0x000fe2000001007e */
[----:B----4-:R-:W-:Y:S01]  /*a150*/  F2FP.BF16.F32.PACK_AB R87, R117, R116 ;  /* 0x000000747557723e */ /* 0x010fe200000010ff */
[----:B------:R-:W-:Y:S07]  /*a160*/  FFMA.FTZ R129, R104, R201, R129 ;  /* 0x000000c968817223 */ /* 0x000fee0000010081 */
[----:B------:R4:W-:Y:S01]  /*a170*/  MUFU.EX2 R58, R55 ;  /* 0x00000037003a7308 */ /* 0x0009e20000000800 */
[----:B------:R-:W-:Y:S01]  /*a180*/  FADD.FTZ R126, R124, R126 ;  /* 0x0000007e7c7e7221 */ /* 0x000fe20000010000 */
[----:B--2---:R-:W-:Y:S01]  /*a190*/  F2FP.BF16.F32.PACK_AB R84, R119, R130 ;  /* 0x000000827754723e */ /* 0x004fe200000010ff */
[----:B------:R-:W-:Y:S07]  /*a1a0*/  LDSM.16.MT88.4 R96, [R166+0x7000] ;  /* 0x00700000a660783b */ /* 0x000fee0000004200 */
[----:B------:R-:W-:Y:S01]  /*a1b0*/  MUFU.EX2 R54, R54 ;  /* 0x0000003600367308 */ /* 0x000fe20000000800 */
[----:B------:R-:W-:Y:S01]  /*a1c0*/  FADD.FTZ R122, R122, R129 ;  /* 0x000000817a7a7221 */ /* 0x000fe20000010000 */
[----:B-----5:R-:W-:Y:S08]  /*a1d0*/  F2FP.BF16.F32.PACK_AB R86, R127, R118 ;  /* 0x000000767f56723e */ /* 0x020ff000000010ff */
[----:B------:R-:W-:Y:S01]  /*a1e0*/  MUFU.EX2 R47, R47 ;  /* 0x0000002f002f7308 */ /* 0x000fe20000000800 */
[----:B------:R-:W-:Y:S01]  /*a1f0*/  FADD.FTZ R107, R107, R122 ;  /* 0x0000007a6b6b7221 */ /* 0x000fe20000010000 */
[----:B------:R-:W-:Y:S08]  /*a200*/  ISETP.NE.AND P0, PT, R200, -0x1, PT ;  /* 0xffffffffc800780c */ /* 0x000ff00003f05270 */
[----:B------:R-:W-:Y:S01]  /*a210*/  MUFU.EX2 R50, R50 ;  /* 0x0000003200327308 */ /* 0x000fe20000000800 */
[C---:B---3--:R-:W-:Y:S09]  /*a220*/  HMMA.16816.F32.BF16 R4, R84.reuse, R108, R4 ;  /* 0x0000006c5404723c */ /* 0x048ff20000041804 */
[----:B------:R-:W-:Y:S01]  /*a230*/  MUFU.EX2 R51, R51 ;  /* 0x0000003300337308 */ /* 0x000fe20000000800 */
[-CC-:B------:R-:W-:Y:S01]  /*a240*/  FFMA.FTZ R108, R27, R102.reuse, -R121.reuse ;  /* 0x000000661b6c7223 */ /* 0x180fe20000010879 */
[-CC-:B------:R-:W-:Y:S08]  /*a250*/  FFMA.FTZ R109, R23, R102.reuse, -R121.reuse ;  /* 0x00000066176d7223 */ /* 0x180ff00000010879 */
[----:B------:R-:W-:Y:S01]  /*a260*/  MUFU.EX2 R44, R44 ;  /* 0x0000002c002c7308 */ /* 0x000fe20000000800 */
[C---:B------:R-:W-:Y:S03]  /*a270*/  HMMA.16816.F32.BF16 R8, R84.reuse, R110, R8 ;  /* 0x0000006e5408723c */ /* 0x040fe60000041808 */
[-C--:B------:R-:W-:Y:S01]  /*a280*/  FFMA.FTZ R111, R26, R102.reuse, -R121 ;  /* 0x000000661a6f7223 */ /* 0x080fe20000010879 */
[----:B------:R-:W-:Y:S05]  /*a290*/  FFMA.FTZ R110, R25, R102, -R105 ;  /* 0x00000066196e7223 */ /* 0x000fea0000010869 */
[----:B------:R-:W2:Y:S01]  /*a2a0*/  MUFU.EX2 R109, R109 ;  /* 0x0000006d006d7308 */ /* 0x000ea20000000800 */
[----:B----4-:R-:W-:Y:S01]  /*a2b0*/  FADD.FTZ R55, R123, R126 ;  /* 0x0000007e7b377221 */ /* 0x010fe20000010000 */
[----:B------:R-:W-:Y:S01]  /*a2c0*/  FADD.FTZ R106, R106, R107 ;  /* 0x0000006b6a6a7221 */ /* 0x000fe20000010000 */
[C---:B-1----:R-:W-:Y:S07]  /*a2d0*/  HMMA.16816.F32.BF16 R68, R84.reuse, R88, R68 ;  /* 0x000000585444723c */ /* 0x042fee0000041844 */
[----:B------:R-:W-:Y:S01]  /*a2e0*/  MUFU.EX2 R111, R111 ;  /* 0x0000006f006f7308 */ /* 0x000fe20000000800 */
[----:B------:R-:W-:Y:S01]  /*a2f0*/  FADD.FTZ R55, R120, R55 ;  /* 0x0000003778377221 */ /* 0x000fe20000010000 */
[----:B------:R-:W-:Y:S08]  /*a300*/  FADD.FTZ R125, R125, R106 ;  /* 0x0000006a7d7d7221 */ /* 0x000ff00000010000 */
[----:B------:R-:W1:Y:S01]  /*a310*/  MUFU.EX2 R108, R108 ;  /* 0x0000006c006c7308 */ /* 0x000e620000000800 */
[----:B------:R-:W-:Y:S01]  /*a320*/  MOV R103, R100 ;  /* 0x0000006400677202 */ /* 0x000fe20000000f00 */
[----:B------:R-:W-:Y:S01]  /*a330*/  FADD.FTZ R130, R130, R55 ;  /* 0x0000003782827221 */ /* 0x000fe20000010000 */
[C---:B------:R-:W-:Y:S01]  /*a340*/  HMMA.16816.F32.BF16 R72, R84.reuse, R90, R72 ;  /* 0x0000005a5448723c */ /* 0x040fe20000041848 */
[----:B------:R-:W3:Y:S06]  /*a350*/  LDSM.16.MT88.4 R88, [R170+0x7000] ;  /* 0x00700000aa58783b */ /* 0x000eec0000004200 */
[----:B------:R-:W-:Y:S01]  /*a360*/  MUFU.EX2 R110, R110 ;  /* 0x0000006e006e7308 */ /* 0x000fe20000000800 */
[----:B--2---:R-:W-:Y:S01]  /*a370*/  F2FP.BF16.F32.PACK_AB R21, R109, R132 ;  /* 0x000000846d15723e */ /* 0x004fe200000010ff */
[----:B------:R-:W-:Y:S01]  /*a380*/  FADD.FTZ R119, R119, R130 ;  /* 0x0000008277777221 */ /* 0x000fe20000010000 */
[----:B------:R-:W-:Y:S07]  /*a390*/  FADD.FTZ R55, R128, R125 ;  /* 0x0000007d80377221 */ /* 0x000fee0000010000 */
[----:B------:R-:W-:Y:S01]  /*a3a0*/  MUFU.EX2 R135, R135 ;  /* 0x0000008700877308 */ /* 0x000fe20000000800 */
[----:B------:R-:W-:Y:S01]  /*a3b0*/  MOV R104, R101 ;  /* 0x0000006500687202 */ /* 0x000fe20000000f00 */
[C---:B------:R-:W-:Y:S08]  /*a3c0*/  HMMA.16816.F32.BF16 R76, R84.reuse, R112, R76 ;  /* 0x00000070544c723c */ /* 0x040ff0000004184c */
[----:B------:R-:W-:Y:S01]  /*a3d0*/  MUFU.EX2 R48, R48 ;  /* 0x0000003000307308 */ /* 0x000fe20000000800 */
[-CC-:B------:R-:W-:Y:S01]  /*a3e0*/  FFMA.FTZ R113, R24, R102.reuse, -R105.reuse ;  /* 0x0000006618717223 */ /* 0x180fe20000010869 */
[-C--:B------:R-:W-:Y:S01]  /*a3f0*/  FFMA.FTZ R112, R20, R102.reuse, -R105 ;  /* 0x0000006614707223 */ /* 0x080fe20000010869 */
[----:B------:R-:W2:Y:S01]  /*a400*/  LDSM.16.MT88.4 R24, [R165+0x7000] ;  /* 0x00700000a518783b */ /* 0x000ea20000004200 */
[----:B-1----:R-:W-:Y:S06]  /*a410*/  F2FP.BF16.F32.PACK_AB R23, R108, R111 ;  /* 0x0000006f6c17723e */ /* 0x002fec00000010ff */
[----:B------:R-:W-:Y:S01]  /*a420*/  MUFU.EX2 R45, R45 ;  /* 0x0000002d002d7308 */ /* 0x000fe20000000800 */
[C---:B------:R-:W-:Y:S09]  /*a430*/  HMMA.16816.F32.BF16 R80, R84.reuse, R114, R80 ;  /* 0x000000725450723c */ /* 0x040ff20000041850 */
[----:B------:R1:W-:Y:S01]  /*a440*/  MUFU.EX2 R115, R131 ;  /* 0x0000008300737308 */ /* 0x0003e20000000800 */
[-C--:B------:R-:W-:Y:S01]  /*a450*/  FFMA.FTZ R114, R30, R102.reuse, -R121 ;  /* 0x000000661e727223 */ /* 0x080fe20000010879 */
[----:B------:R-:W-:Y:S01]  /*a460*/  FADD.FTZ R118, R118, R119 ;  /* 0x0000007776767221 */ /* 0x000fe20000010000 */
[----:B------:R-:W-:Y:S07]  /*a470*/  FADD.FTZ R116, R116, R55 ;  /* 0x0000003774747221 */ /* 0x000fee0000010000 */
[----:B------:R-:W4:Y:S01]  /*a480*/  MUFU.EX2 R113, R113 ;  /* 0x0000007100717308 */ /* 0x000f220000000800 */
[C---:B------:R-:W-:Y:S09]  /*a490*/  HMMA.16816.F32.BF16 R12, R84.reuse, R92, R12 ;  /* 0x0000005c540c723c */ /* 0x040ff2000004180c */
[----:B------:R-:W5:Y:S01]  /*a4a0*/  MUFU.EX2 R112, R112 ;  /* 0x0000007000707308 */ /* 0x000f620000000800 */
[----:B------:R-:W-:Y:S01]  /*a4b0*/  FADD.FTZ R127, R127, R118 ;  /* 0x000000767f7f7221 */ /* 0x000fe20000010000 */
[-CC-:B------:R-:W-:Y:S01]  /*a4c0*/  FFMA.FTZ R55, R63, R102.reuse, -R121.reuse ;  /* 0x000000663f377223 */ /* 0x180fe20000010879 */
[----:B------:R-:W-:Y:S07]  /*a4d0*/  FADD.FTZ R117, R117, R116 ;  /* 0x0000007475757221 */ /* 0x000fee0000010000 */
[----:B------:R-:W-:Y:S01]  /*a4e0*/  MUFU.EX2 R114, R114 ;  /* 0x0000007200727308 */ /* 0x000fe20000000800 */
[----:B------:R-:W-:Y:S01]  /*a4f0*/  HMMA.16816.F32.BF16 R16, R84, R94, R16 ;  /* 0x0000005e5410723c */ /* 0x000fe20000041810 */
[----:B------:R-:W2:Y:S02]  /*a500*/  LDSM.16.MT88.4 R84, [R164+0x7000] ;  /* 0x00700000a454783b */ /* 0x000ea40000004200 */
[----:B-1----:R-:W-:Y:S06]  /*a510*/  FFMA.FTZ R131, R34, R102, -R121 ;  /* 0x0000006622837223 */ /* 0x002fec0000010879 */
[----:B------:R-:W-:Y:S01]  /*a520*/  MUFU.EX2 R55, R55 ;  /* 0x0000003700377308 */ /* 0x000fe20000000800 */
[----:B----4-:R-:W-:Y:S01]  /*a530*/  F2FP.BF16.F32.PACK_AB R22, R110, R113 ;  /* 0x000000716e16723e */ /* 0x010fe200000010ff */
[----:B------:R-:W-:Y:S01]  /*a540*/  FADD.FTZ R132, R132, R117 ;  /* 0x0000007584847221 */ /* 0x000fe20000010000 */
[----:B-----5:R-:W-:Y:S01]  /*a550*/  F2FP.BF16.F32.PACK_AB R20, R115, R112 ;  /* 0x000000707314723e */ /* 0x020fe200000010ff */
[----:B------:R-:W-:Y:S06]  /*a560*/  LDSM.16.MT88.4 R92, [R170+0x9800] ;  /* 0x00980000aa5c783b */ /* 0x000fec0000004200 */
[----:B------:R-:W-:Y:S01]  /*a570*/  MUFU.EX2 R131, R131 ;  /* 0x0000008300837308 */ /* 0x000fe20000000800 */
[----:B------:R-:W-:Y:S01]  /*a580*/  FADD.FTZ R132, R109, R132 ;  /* 0x000000846d847221 */ /* 0x000fe20000010000 */
[C---:B---3--:R-:W-:Y:S05]  /*a590*/  HMMA.16816.F32.BF16 R4, R20.reuse, R88, R4 ;  /* 0x000000581404723c */ /* 0x048fea0000041804 */
[----:B------:R-:W-:Y:S03]  /*a5a0*/  FADD.FTZ R111, R111, R132 ;  /* 0x000000846f6f7221 */ /* 0x000fe60000010000 */
[C---:B------:R-:W-:Y:S01]  /*a5b0*/  HMMA.16816.F32.BF16 R8, R20.reuse, R90, R8 ;  /* 0x0000005a1408723c */ /* 0x040fe20000041808 */
[----:B------:R-:W1:Y:S02]  /*a5c0*/  LDSM.16.MT88.4 R88, [R170+0x7800] ;  /* 0x00780000aa58783b */ /* 0x000e640000004200 */
[----:B------:R-:W-:Y:S05]  /*a5d0*/  FADD.FTZ R111, R108, R111 ;  /* 0x0000006f6c6f7221 */ /* 0x000fea0000010000 */
[C---:B------:R-:W-:Y:S03]  /*a5e0*/  HMMA.16816.F32.BF16 R68, R20.reuse, R96, R68 ;  /* 0x000000601444723c */ /* 0x040fe60000041844 */
[-CC-:B------:R-:W-:Y:S01]  /*a5f0*/  FFMA.FTZ R97, R31, R102.reuse, -R121.reuse ;  /* 0x000000661f617223 */ /* 0x180fe20000010879 */
[-C--:B------:R-:W-:Y:S01]  /*a600*/  FFMA.FTZ R96, R35, R102.reuse, -R121 ;  /* 0x0000006623607223 */ /* 0x080fe20000010879 */
[----:B------:R-:W-:Y:S03]  /*a610*/  LDSM.16.MT88.4 R28, [R165+0x7800] ;  /* 0x00780000a51c783b */ /* 0x000fe60000004200 */
[C---:B------:R-:W-:Y:S01]  /*a620*/  HMMA.16816.F32.BF16 R72, R20.reuse, R98, R72 ;  /* 0x000000621448723c */ /* 0x040fe20000041848 */
[----:B------:R-:W3:Y:S02]  /*a630*/  MUFU.EX2 R97, R97 ;  /* 0x0000006100617308 */ /* 0x000ee40000000800 */
[-CC-:B------:R-:W-:Y:S01]  /*a640*/  FFMA.FTZ R99, R32, R102.reuse, -R105.reuse ;  /* 0x0000006620637223 */ /* 0x180fe20000010869 */
[-CC-:B------:R-:W-:Y:S07]  /*a650*/  FFMA.FTZ R98, R33, R102.reuse, -R105.reuse ;  /* 0x0000006621627223 */ /* 0x180fee0000010869 */
[----:B------:R-:W4:Y:S01]  /*a660*/  MUFU.EX2 R96, R96 ;  /* 0x0000006000607308 */ /* 0x000f220000000800 */
[----:B------:R-:W-:Y:S01]  /*a670*/  LDSM.16.MT88.4 R32, [R164+0x7800] ;  /* 0x00780000a420783b */ /* 0x000fe20000004200 */
[C---:B--2---:R-:W-:Y:S08]  /*a680*/  HMMA.16816.F32.BF16 R76, R20.reuse, R24, R76 ;  /* 0x00000018144c723c */ /* 0x044ff0000004184c */
[----:B------:R-:W-:Y:S10]  /*a690*/  MUFU.EX2 R99, R99 ;  /* 0x0000006300637308 */ /* 0x000ff40000000800 */
[----:B------:R-:W2:Y:S01]  /*a6a0*/  MUFU.EX2 R98, R98 ;  /* 0x0000006200627308 */ /* 0x000ea20000000800 */
[C---:B------:R-:W-:Y:S01]  /*a6b0*/  HMMA.16816.F32.BF16 R80, R20.reuse, R26, R80 ;  /* 0x0000001a1450723c */ /* 0x040fe20000041850 */
[----:B------:R-:W5:Y:S07]  /*a6c0*/  LDSM.16.MT88.4 R24, [R166+0x7800] ;  /* 0x00780000a618783b */ /* 0x000f6e0000004200 */
[C---:B------:R-:W-:Y:S03]  /*a6d0*/  HMMA.16816.F32.BF16 R12, R20.reuse, R84, R12 ;  /* 0x00000054140c723c */ /* 0x040fe6000004180c */
[-CC-:B------:R-:W-:Y:S01]  /*a6e0*/  FFMA.FTZ R84, R40, R102.reuse, -R105.reuse ;  /* 0x0000006628547223 */ /* 0x180fe20000010869 */
[----:B------:R-:W-:Y:S03]  /*a6f0*/  FFMA.FTZ R40, R41, R102, -R105 ;  /* 0x0000006629287223 */ /* 0x000fe60000010869 */
[----:B------:R-:W-:Y:S01]  /*a700*/  MUFU.EX2 R41, R84 ;  /* 0x0000005400297308 */ /* 0x000fe20000000800 */
[----:B------:R-:W-:Y:S03]  /*a710*/  HMMA.16816.F32.BF16 R16, R20, R86, R16 ;  /* 0x000000561410723c */ /* 0x000fe60000041810 */
[C---:B---3--:R-:W-:Y:S06]  /*a720*/  F2FP.BF16.F32.PACK_AB R21, R97.reuse, R114 ;  /* 0x000000726115723e */ /* 0x048fec00000010ff */
[----:B------:R-:W-:Y:S01]  /*a730*/  MUFU.EX2 R40, R40 ;  /* 0x0000002800287308 */ /* 0x000fe20000000800 */
[----:B----4-:R-:W-:Y:S01]  /*a740*/  F2FP.BF16.F32.PACK_AB R23, R96, R131 ;  /* 0x000000836017723e */ /* 0x010fe200000010ff */
[----:B------:R-:W-:Y:S01]  /*a750*/  FADD.FTZ R114, R114, R111 ;  /* 0x0000006f72727221 */ /* 0x000fe20000010000 */
[----:B------:R-:W-:Y:S02]  /*a760*/  F2FP.BF16.F32.PACK_AB R20, R134, R133 ;  /* 0x000000858614723e */ /* 0x000fe400000010ff */
[----:B--2---:R-:W-:Y:S01]  /*a770*/  F2FP.BF16.F32.PACK_AB R22, R98, R99 ;  /* 0x000000636216723e */ /* 0x004fe200000010ff */
[----:B------:R-:W-:Y:S04]  /*a780*/  FADD.FTZ R114, R97, R114 ;  /* 0x0000007261727221 */ /* 0x000fe80000010000 */
[----:B------:R-:W-:Y:S02]  /*a790*/  FADD.FTZ R131, R131, R114 ;  /* 0x0000007283837221 */ /* 0x000fe40000010000 */
[C---:B-1----:R-:W-:Y:S03]  /*a7a0*/  HMMA.16816.F32.BF16 R4, R20.reuse, R88, R4 ;  /* 0x000000581404723c */ /* 0x042fe60000041804 */
[-CC-:B------:R-:W-:Y:S01]  /*a7b0*/  FFMA.FTZ R88, R38, R102.reuse, -R121.reuse ;  /* 0x0000006626587223 */ /* 0x180fe20000010879 */
[-C--:B------:R-:W-:Y:S01]  /*a7c0*/  FFMA.FTZ R89, R39, R102.reuse, -R121 ;  /* 0x0000006627597223 */ /* 0x080fe20000010879 */
[----:B------:R-:W-:Y:S03]  /*a7d0*/  FADD.FTZ R131, R96, R131 ;  /* 0x0000008360837221 */ /* 0x000fe60000010000 */
[C---:B------:R-:W-:Y:S01]  /*a7e0*/  HMMA.16816.F32.BF16 R8, R20.reuse, R90, R8 ;  /* 0x0000005a1408723c */ /* 0x040fe20000041808 */
[----:B------:R-:W-:Y:S02]  /*a7f0*/  MUFU.EX2 R88, R88 ;  /* 0x0000005800587308 */ /* 0x000fe40000000800 */
[-CC-:B------:R-:W-:Y:S01]  /*a800*/  FFMA.FTZ R90, R36, R102.reuse, -R105.reuse ;  /* 0x00000066245a7223 */ /* 0x180fe20000010869 */
[----:B------:R-:W-:Y:S07]  /*a810*/  FFMA.FTZ R91, R37, R102, -R105 ;  /* 0x00000066255b7223 */ /* 0x000fee0000010869 */
[----:B------:R-:W1:Y:S01]  /*a820*/  MUFU.EX2 R89, R89 ;  /* 0x0000005900597308 */ /* 0x000e620000000800 */
[----:B------:R-:W-:Y:S01]  /*a830*/  LDSM.16.MT88.4 R36, [R165+0x8000] ;  /* 0x00800000a524783b */ /* 0x000fe20000004200 */
[C---:B-----5:R-:W-:Y:S08]  /*a840*/  HMMA.16816.F32.BF16 R68, R20.reuse, R24, R68 ;  /* 0x000000181444723c */ /* 0x060ff00000041844 */
[----:B------:R-:W-:Y:S10]  /*a850*/  MUFU.EX2 R90, R90 ;  /* 0x0000005a005a7308 */ /* 0x000ff40000000800 */
[----:B------:R-:W2:Y:S01]  /*a860*/  MUFU.EX2 R91, R91 ;  /* 0x0000005b005b7308 */ /* 0x000ea20000000800 */
[C---:B------:R-:W-:Y:S01]  /*a870*/  HMMA.16816.F32.BF16 R72, R20.reuse, R26, R72 ;  /* 0x0000001a1448723c */ /* 0x040fe20000041848 */
[----:B------:R-:W3:Y:S07]  /*a880*/  LDSM.16.MT88.4 R24, [R170+0x8000] ;  /* 0x00800000aa18783b */ /* 0x000eee0000004200 */
[C---:B------:R-:W-:Y:S08]  /*a890*/  HMMA.16816.F32.BF16 R76, R20.reuse, R28, R76 ;  /* 0x0000001c144c723c */ /* 0x040ff0000004184c */
[C---:B------:R-:W-:Y:S01]  /*a8a0*/  HMMA.16816.F32.BF16 R80, R20.reuse, R30, R80 ;  /* 0x0000001e1450723c */ /* 0x040fe20000041850 */
[----:B------:R-:W4:Y:S07]  /*a8b0*/  LDSM.16.MT88.4 R28, [R166+0x8000] ;  /* 0x00800000a61c783b */ /* 0x000f2e0000004200 */
[C---:B------:R-:W-:Y:S08]  /*a8c0*/  HMMA.16816.F32.BF16 R12, R20.reuse, R32, R12 ;  /* 0x00000020140c723c */ /* 0x040ff0000004180c */
[----:B------:R-:W-:Y:S01]  /*a8d0*/  HMMA.16816.F32.BF16 R16, R20, R34, R16 ;  /* 0x000000221410723c */ /* 0x000fe20000041810 */
[----:B------:R-:W5:Y:S02]  /*a8e0*/  LDSM.16.MT88.4 R32, [R164+0x8000] ;  /* 0x00800000a420783b */ /* 0x000f640000004200 */
[----:B-1----:R-:W-:Y:S01]  /*a8f0*/  F2FP.BF16.F32.PACK_AB R21, R89, R88 ;  /* 0x000000585915723e */ /* 0x002fe200000010ff */
[----:B------:R-:W-:Y:S01]  /*a900*/  FADD.FTZ R88, R88, R131 ;  /* 0x0000008358587221 */ /* 0x000fe20000010000 */
[----:B------:R-:W-:Y:S02]  /*a910*/  F2FP.BF16.F32.PACK_AB R23, R43, R42 ;  /* 0x0000002a2b17723e */ /* 0x000fe400000010ff */
[----:B--2---:R-:W-:Y:S01]  /*a920*/  F2FP.BF16.F32.PACK_AB R20, R91, R90 ;  /* 0x0000005a5b14723e */ /* 0x004fe200000010ff */
[----:B------:R-:W-:Y:S01]  /*a930*/  FADD.FTZ R89, R89, R88 ;  /* 0x0000005859597221 */ /* 0x000fe20000010000 */
[----:B------:R-:W-:Y:S03]  /*a940*/  F2FP.BF16.F32.PACK_AB R22, R40, R41 ;  /* 0x000000292816723e */ /* 0x000fe600000010ff */
[----:B------:R-:W-:Y:S04]  /*a950*/  FADD.FTZ R42, R42, R89 ;  /* 0x000000592a2a7221 */ /* 0x000fe80000010000 */
[C---:B---3--:R-:W-:Y:S03]  /*a960*/  HMMA.16816.F32.BF16 R4, R20.reuse, R24, R4 ;  /* 0x000000181404723c */ /* 0x048fe60000041804 */
[----:B------:R-:W-:Y:S05]  /*a970*/  FADD.FTZ R43, R43, R42 ;  /* 0x0000002a2b2b7221 */ /* 0x000fea0000010000 */
[C---:B------:R-:W-:Y:S01]  /*a980*/  HMMA.16816.F32.BF16 R8, R20.reuse, R26, R8 ;  /* 0x0000001a1408723c */ /* 0x040fe20000041808 */
[----:B------:R-:W1:Y:S07]  /*a990*/  LDSM.16.MT88.4 R24, [R170+0x8800] ;  /* 0x00880000aa18783b */ /* 0x000e6e0000004200 */
[C---:B----4-:R-:W-:Y:S08]  /*a9a0*/  HMMA.16816.F32.BF16 R68, R20.reuse, R28, R68 ;  /* 0x0000001c1444723c */ /* 0x050ff00000041844 */
        /* <DEDUP_REMOVED lines=21> */
[----:B------:R-:W3:Y:S02]  /*ab00*/  MUFU.EX2 R37, R59 ;  /* 0x0000003b00257308 */ /* 0x000ee40000000800 */
[-C--:B------:R-:W-:Y:S01]  /*ab10*/  FFMA.FTZ R36, R52, R102.reuse, -R105 ;  /* 0x0000006634247223 */ /* 0x080fe20000010869 */
[-C--:B------:R-:W-:Y:S04]  /*ab20*/  FFMA.FTZ R52, R62, R102.reuse, -R121 ;  /* 0x000000663e347223 */ /* 0x080fe80000010879 */
[C---:B------:R-:W-:Y:S03]  /*ab30*/  HMMA.16816.F32.BF16 R80, R20.reuse, R38, R80 ;  /* 0x000000261450723c */ /* 0x040fe60000041850 */
[----:B------:R-:W5:Y:S01]  /*ab40*/  MUFU.EX2 R36, R36 ;  /* 0x0000002400247308 */ /* 0x000f620000000800 */
[-C--:B------:R-:W-:Y:S09]  /*ab50*/  FFMA.FTZ R39, R57, R102.reuse, -R105 ;  /* 0x0000006639277223 */ /* 0x080ff20000010869 */
[----:B------:R3:W-:Y:S01]  /*ab60*/  MUFU.EX2 R38, R56 ;  /* 0x0000003800267308 */ /* 0x0007e20000000800 */
[C---:B----4-:R-:W-:Y:S09]  /*ab70*/  HMMA.16816.F32.BF16 R12, R20.reuse, R32, R12 ;  /* 0x00000020140c723c */ /* 0x050ff2000004180c */
[----:B------:R-:W4:Y:S10]  /*ab80*/  MUFU.EX2 R39, R39 ;  /* 0x0000002700277308 */ /* 0x000f340000000800 */
[----:B------:R-:W1:Y:S01]  /*ab90*/  MUFU.EX2 R52, R52 ;  /* 0x0000003400347308 */ /* 0x000e620000000800 */
[----:B------:R-:W-:Y:S01]  /*aba0*/  HMMA.16816.F32.BF16 R16, R20, R34, R16 ;  /* 0x000000221410723c */ /* 0x000fe20000041810 */
[----:B------:R-:W2:Y:S02]  /*abb0*/  LDSM.16.MT88.4 R32, [R165+0x9000] ;  /* 0x00900000a520783b */ /* 0x000ea40000004200 */
[----:B------:R-:W-:Y:S01]  /*abc0*/  F2FP.BF16.F32.PACK_AB R21, R58, R49 ;  /* 0x000000313a15723e */ /* 0x000fe200000010ff */
[--C-:B---3--:R-:W-:Y:S01]  /*abd0*/  FFMA.FTZ R56, R66, R102, -R121.reuse ;  /* 0x0000006642387223 */ /* 0x108fe20000010879 */
[----:B------:R-:W-:Y:S01]  /*abe0*/  F2FP.BF16.F32.PACK_AB R23, R37, R54 ;  /* 0x000000362517723e */ /* 0x000fe200000010ff */
[----:B------:R-:W-:Y:S01]  /*abf0*/  FFMA.FTZ R121, R67, R102, -R121 ;  /* 0x0000006643797223 */ /* 0x000fe20000010879 */
[----:B-----5:R-:W-:Y:S02]  /*ac00*/  F2FP.BF16.F32.PACK_AB R20, R53, R36 ;  /* 0x000000243514723e */ /* 0x020fe400000010ff */
[----:B----4-:R-:W-:Y:S01]  /*ac10*/  F2FP.BF16.F32.PACK_AB R22, R39, R38 ;  /* 0x000000262716723e */ /* 0x010fe200000010ff */
[----:B------:R-:W-:Y:S01]  /*ac20*/  MUFU.EX2 R56, R56 ;  /* 0x0000003800387308 */ /* 0x000fe20000000800 */
[----:B-1----:R-:W-:Y:S09]  /*ac30*/  F2FP.BF16.F32.PACK_AB R85, R55, R52 ;  /* 0x000000343755723e */ /* 0x002ff200000010ff */
[----:B------:R-:W1:Y:S01]  /*ac40*/  MUFU.EX2 R121, R121 ;  /* 0x0000007900797308 */ /* 0x000e620000000800 */
[C---:B------:R-:W-:Y:S08]  /*ac50*/  HMMA.16816.F32.BF16 R4, R20.reuse, R24, R4 ;  /* 0x000000181404723c */ /* 0x040ff00000041804 */
[C---:B------:R-:W-:Y:S01]  /*ac60*/  HMMA.16816.F32.BF16 R8, R20.reuse, R26, R8 ;  /* 0x0000001a1408723c */ /* 0x040fe20000041808 */
[----:B------:R-:W3:Y:S02]  /*ac70*/  LDSM.16.MT88.4 R24, [R164+0x9000] ;  /* 0x00900000a418783b */ /* 0x000ee40000004200 */
[----:B-1----:R-:W-:Y:S05]  /*ac80*/  F2FP.BF16.F32.PACK_AB R87, R121, R56 ;  /* 0x000000387957723e */ /* 0x002fea00000010ff */
[C---:B--2---:R-:W-:Y:S03]  /*ac90*/  HMMA.16816.F32.BF16 R68, R20.reuse, R28, R68 ;  /* 0x0000001c1444723c */ /* 0x044fe60000041844 */
[----:B------:R-:W-:Y:S04]  /*aca0*/  FADD.FTZ R28, R112, R127 ;  /* 0x0000007f701c7221 */ /* 0x000fe80000010000 */
[----:B------:R-:W-:Y:S01]  /*acb0*/  FADD.FTZ R28, R115, R28 ;  /* 0x0000001c731c7221 */ /* 0x000fe20000010000 */
[C---:B------:R-:W-:Y:S03]  /*acc0*/  HMMA.16816.F32.BF16 R72, R20.reuse, R30, R72 ;  /* 0x0000001e1448723c */ /* 0x040fe60000041848 */
[----:B------:R-:W-:Y:S02]  /*acd0*/  FADD.FTZ R113, R113, R28 ;  /* 0x0000001c71717221 */ /* 0x000fe40000010000 */
[----:B------:R-:W1:Y:S02]  /*ace0*/  LDSM.16.MT88.4 R28, [R166+0x9800] ;  /* 0x00980000a61c783b */ /* 0x000e640000004200 */
[----:B------:R-:W-:Y:S01]  /*acf0*/  FADD.FTZ R110, R110, R113 ;  /* 0x000000716e6e7221 */ /* 0x000fe20000010000 */
[C---:B------:R-:W-:Y:S01]  /*ad00*/  HMMA.16816.F32.BF16 R76, R20.reuse, R32, R76 ;  /* 0x00000020144c723c */ /* 0x040fe2000004184c */
[----:B------:R-:W-:Y:S02]  /*ad10*/  MUFU.EX2 R32, R60 ;  /* 0x0000003c00207308 */ /* 0x000fe40000000800 */
[-CC-:B------:R-:W-:Y:S01]  /*ad20*/  FFMA.FTZ R33, R61, R102.reuse, -R105.reuse ;  /* 0x000000663d217223 */ /* 0x180fe20000010869 */
[----:B------:R-:W-:Y:S01]  /*ad30*/  FFMA.FTZ R105, R65, R102, -R105 ;  /* 0x0000006641697223 */ /* 0x000fe20000010869 */
[----:B------:R-:W-:Y:S03]  /*ad40*/  FADD.FTZ R133, R133, R110 ;  /* 0x0000006e85857221 */ /* 0x000fe60000010000 */
[C---:B------:R-:W-:Y:S03]  /*ad50*/  HMMA.16816.F32.BF16 R80, R20.reuse, R34, R80 ;  /* 0x000000221450723c */ /* 0x040fe60000041850 */
[----:B------:R-:W2:Y:S01]  /*ad60*/  MUFU.EX2 R33, R33 ;  /* 0x0000002100217308 */ /* 0x000ea20000000800 */
[----:B------:R-:W-:Y:S09]  /*ad70*/  FADD.FTZ R134, R134, R133 ;  /* 0x0000008586867221 */ /* 0x000ff20000010000 */
[----:B------:R-:W-:Y:S01]  /*ad80*/  MUFU.EX2 R34, R64 ;  /* 0x0000004000227308 */ /* 0x000fe20000000800 */
[C---:B---3--:R-:W-:Y:S09]  /*ad90*/  HMMA.16816.F32.BF16 R12, R20.reuse, R24, R12 ;  /* 0x00000018140c723c */ /* 0x048ff2000004180c */
[----:B------:R-:W3:Y:S01]  /*ada0*/  MUFU.EX2 R105, R105 ;  /* 0x0000006900697308 */ /* 0x000ee20000000800 */
[----:B------:R-:W-:Y:S01]  /*adb0*/  FADD.FTZ R25, R99, R134 ;  /* 0x0000008663197221 */ /* 0x000fe20000010000 */
[----:B--2---:R-:W-:Y:S03]  /*adc0*/  F2FP.BF16.F32.PACK_AB R84, R33, R32 ;  /* 0x000000202154723e */ /* 0x004fe600000010ff */
[----:B------:R-:W-:Y:S01]  /*add0*/  FADD.FTZ R25, R98, R25 ;  /* 0x0000001962197221 */ /* 0x000fe20000010000 */
[----:B------:R-:W-:Y:S01]  /*ade0*/  HMMA.16816.F32.BF16 R16, R20, R26, R16 ;  /* 0x0000001a1410723c */ /* 0x000fe20000041810 */
[----:B------:R-:W2:Y:S02]  /*adf0*/  LDSM.16.MT88.4 R20, [R165+0x9800] ;  /* 0x00980000a514783b */ /* 0x000ea40000004200 */
[----:B------:R-:W-:Y:S01]  /*ae00*/  FADD.FTZ R24, R90, R25 ;  /* 0x000000195a187221 */ /* 0x000fe20000010000 */
[----:B---3--:R-:W-:Y:S03]  /*ae10*/  F2FP.BF16.F32.PACK_AB R86, R105, R34 ;  /* 0x000000226956723e */ /* 0x008fe600000010ff */
[----:B------:R-:W-:Y:S04]  /*ae20*/  FADD.FTZ R24, R91, R24 ;  /* 0x000000185b187221 */ /* 0x000fe80000010000 */
[C---:B------:R-:W-:Y:S01]  /*ae30*/  HMMA.16816.F32.BF16 R96, R84.reuse, R92, R4 ;  /* 0x0000005c5460723c */ /* 0x040fe20000041804 */
[----:B------:R-:W3:Y:S07]  /*ae40*/  LDSM.16.MT88.4 R4, [R164+0x9800] ;  /* 0x00980000a404783b */ /* 0x000eee0000004200 */
        /* <DEDUP_REMOVED lines=30> */
[----:B------:R-:W-:Y:S01]  /*b030*/  FADD.FTZ R202, R105, R34 ;  /* 0x0000002269ca7221 */ /* 0x000fe20000010000 */
[----:B------:R-:W-:Y:S07]  /*b040*/  @P0 BRA `(.L_x_11368) ;  /* 0xffffffc000e00947 */ /* 0x000fee000383ffff */
.L_x_11361:
[----:B------:R1:W5:Y:S01]  /*b050*/  LD.E R8, desc[UR4][R2.64+0xd8] ;  /* 0x0000d80402087980 */ /* 0x000362000c101900 */
[----:B------:R-:W-:Y:S01]  /*b060*/  UMOV UR6, 0xffffffff ;  /* 0xffffffff00067882 */ /* 0x000fe20000000000 */
[----:B------:R-:W2:Y:S02]  /*b070*/  S2R R7, SR_TID.X ;  /* 0x0000000000077919 */ /* 0x000ea40000002100 */
[----:B--2---:R-:W-:-:S04]  /*b080*/  SHF.L.U32 R6, R7, 0x5, RZ ;  /* 0x0000000507067819 */ /* 0x004fc800000006ff */
[----:B------:R-:W-:Y:S01]  /*b090*/  LOP3.LUT R6, R6, 0x7c00, RZ, 0xc0, !PT ;  /* 0x00007c0006067812 */ /* 0x000fe200078ec0ff */
[----:B-1----:R-:W-:Y:S05]  /*b0a0*/  BRA.DIV UR6, `(.L_x_11369) ;  /* 0x0000000e069c7947 */ /* 0x002fea000b800000 */
[----:B------:R-:W1:Y:S04]  /*b0b0*/  SHFL.BFLY PT, R9, R202, 0x2, 0x1f ;  /* 0x0c401f00ca097f89 */ /* 0x000e6800000e0000 */
[----:B------:R-:W2:Y:S01]  /*b0c0*/  SHFL.BFLY PT, R12, R201, 0x2, 0x1f ;  /* 0x0c401f00c90c7f89 */ /* 0x000ea200000e0000 */
[----:B-1----:R-:W-:Y:S01]  /*b0d0*/  FADD.FTZ R10, R9, R202 ;  /* 0x000000ca090a7221 */ /* 0x002fe20000010000 */
[----:B--2---:R-:W-:-:S04]  /*b0e0*/  FADD.FTZ R11, R12, R201 ;  /* 0x000000c90c0b7221 */ /* 0x004fc80000010000 */
[----:B------:R-:W1:Y:S04]  /*b0f0*/  SHFL.BFLY PT, R9, R10, 0x1, 0x1f ;  /* 0x0c201f000a097f89 */ /* 0x000e6800000e0000 */
[----:B------:R2:W3:Y:S01]  /*b100*/  SHFL.BFLY PT, R12, R11, 0x1, 0x1f ;  /* 0x0c201f000b0c7f89 */ /* 0x0004e200000e0000 */
[----:B-1----:R-:W-:-:S07]  /*b110*/  FADD.FTZ R9, R10, R9 ;  /* 0x000000090a097221 */ /* 0x002fce0000010000 */
.L_x_11382:
[----:B------:R-:W1:Y:S01]  /*b120*/  MUFU.RCP R0, R9 ;  /* 0x0000000900007308 */ /* 0x000e620000001000 */
[----:B------:R-:W-:Y:S01]  /*b130*/  FSETP.NE.FTZ.AND P2, PT, R9, RZ, PT ;  /* 0x000000ff0900720b */ /* 0x000fe20003f55000 */
[----:B---3--:R-:W-:Y:S01]  /*b140*/  FADD.FTZ R12, R11, R12 ;  /* 0x0000000c0b0c7221 */ /* 0x008fe20000010000 */
[----:B------:R-:W3:Y:S01]  /*b150*/  S2UR UR6, SR_CgaCtaId ;  /* 0x00000000000679c3 */ /* 0x000ee20000008800 */
[----:B------:R-:W-:-:S03]  /*b160*/  UMOV UR7, 0x400 ;  /* 0x0000040000077882 */ /* 0x000fc60000000000 */
[----:B------:R-:W-:Y:S01]  /*b170*/  FSETP.NE.FTZ.AND P1, PT, R12, RZ, PT ;  /* 0x000000ff0c00720b */ /* 0x000fe20003f35000 */
[----:B------:R-:W4:Y:S01]  /*b180*/  MUFU.RCP R4, R12 ;  /* 0x0000000c00047308 */ /* 0x000f220000001000 */
[----:B-1----:R-:W-:Y:S02]  /*b190*/  FSEL R5, R0, 1, P2 ;  /* 0x3f80000000057808 */ /* 0x002fe40001000000 */
[----:B------:R-:W1:Y:S03]  /*b1a0*/  S2R R0, SR_TID.X ;  /* 0x0000000000007919 */ /* 0x000e660000002100 */
[C---:B------:R-:W-:Y:S01]  /*b1b0*/  FMUL.FTZ R96, R5.reuse, R96 ;  /* 0x0000006005607220 */ /* 0x040fe20000410000 */
[C---:B------:R-:W-:Y:S01]  /*b1c0*/  FMUL.FTZ R97, R5.reuse, R97 ;  /* 0x0000006105617220 */ /* 0x040fe20000410000 */
[C---:B------:R-:W-:Y:S01]  /*b1d0*/  FMUL.FTZ R92, R5.reuse, R92 ;  /* 0x0000005c055c7220 */ /* 0x040fe20000410000 */
[----:B----4-:R-:W-:Y:S01]  /*b1e0*/  FSEL R4, R4, 1, P1 ;  /* 0x3f80000004047808 */ /* 0x010fe20000800000 */
[----:B---3--:R-:W-:Y:S01]  /*b1f0*/  ULEA UR6, UR6, UR7, 0x18 ;  /* 0x0000000706067291 */ /* 0x008fe2000f8ec0ff */
        /* <DEDUP_REMOVED lines=24> */
[C---:B-1----:R-:W-:Y:S01]  /*b380*/  SHF.L.U32 R4, R0.reuse, 0x4, RZ ;  /* 0x0000000400047819 */ /* 0x042fe200000006ff */
[C---:B------:R-:W-:Y:S01]  /*b390*/  FMUL.FTZ R81, R5.reuse, R81 ;  /* 0x0000005105517220 */ /* 0x040fe20000410000 */
[----:B------:R-:W-:Y:S01]  /*b3a0*/  SHF.L.U32 R10, R0, 0x1, RZ ;  /* 0x00000001000a7819 */ /* 0x000fe200000006ff */
[C---:B------:R-:W-:Y:S01]  /*b3b0*/  FMUL.FTZ R88, R5.reuse, R88 ;  /* 0x0000005805587220 */ /* 0x040fe20000410000 */
[----:B--2---:R-:W-:Y:S01]  /*b3c0*/  LOP3.LUT R11, R4, 0x1c0, RZ, 0xc0, !PT ;  /* 0x000001c0040b7812 */ /* 0x004fe200078ec0ff */
[----:B------:R-:W-:Y:S01]  /*b3d0*/  IMAD.MOV.U32 R4, RZ, RZ, 0x10 ;  /* 0x00000010ff047424 */ /* 0x000fe200078e00ff */
[----:B------:R-:W-:Y:S01]  /*b3e0*/  LOP3.LUT P0, RZ, R0, 0x4, RZ, 0xc0, !PT ;  /* 0x0000000400ff7812 */ /* 0x000fe2000780c0ff */
[----:B------:R-:W-:Y:S01]  /*b3f0*/  FMUL.FTZ R89, R5, R89 ;  /* 0x0000005905597220 */ /* 0x000fe20000410000 */
[----:B------:R-:W-:Y:S01]  /*b400*/  LOP3.LUT R11, R11, 0x38, R10, 0xf8, !PT ;  /* 0x000000380b0b7812 */ /* 0x000fe200078ef80a */
[C---:B------:R-:W-:Y:S01]  /*b410*/  FMUL.FTZ R84, R5.reuse, R84 ;  /* 0x0000005405547220 */ /* 0x040fe20000410000 */
[----:B------:R-:W-:Y:S01]  /*b420*/  LOP3.LUT R10, R10, 0x6, RZ, 0xc0, !PT ;  /* 0x000000060a0a7812 */ /* 0x000fe200078ec0ff */
[----:B------:R-:W-:Y:S01]  /*b430*/  FMUL.FTZ R5, R5, R85 ;  /* 0x0000005505057220 */ /* 0x000fe20000410000 */
[----:B------:R-:W-:-:S02]  /*b440*/  R2P PR, R0, 0x18 ;  /* 0x0000001800007804 */ /* 0x000fc40000000000 */
[----:B------:R-:W-:Y:S02]  /*b450*/  IADD3 R6, PT, PT, R11, R10, R6 ;  /* 0x0000000a0b067210 */ /* 0x000fe40007ffe006 */
[----:B------:R-:W-:Y:S02]  /*b460*/  MOV R10, 0x20 ;  /* 0x00000020000a7802 */ /* 0x000fe40000000f00 */
[----:B------:R-:W-:Y:S02]  /*b470*/  LEA R11, R6, UR6, 0x1 ;  /* 0x00000006060b7c11 */ /* 0x000fe4000f8e08ff */
[----:B------:R-:W-:Y:S02]  /*b480*/  SEL R10, R10, 0xffffffe0, !P3 ;  /* 0xffffffe00a0a7807 */ /* 0x000fe40005800000 */
[C---:B------:R-:W-:Y:S02]  /*b490*/  IADD3 R17, PT, PT, R11.reuse, 0x40, RZ ;  /* 0x000000400b117810 */ /* 0x040fe40007ffe0ff */
[----:B------:R-:W-:Y:S01]  /*b4a0*/  SEL R4, R4, 0xfffffff0, !P0 ;  /* 0xfffffff004047807 */ /* 0x000fe20004000000 */
[----:B------:R-:W-:Y:S01]  /*b4b0*/  @P4 VIADD R17, R11, 0xffffffc0 ;  /* 0xffffffc00b114836 */ /* 0x000fe20000000000 */
[----:B------:R-:W-:Y:S01]  /*b4c0*/  F2FP.BF16.F32.PACK_AB R96, R97, R96 ;  /* 0x000000606160723e */ /* 0x000fe200000010ff */
[----:B------:R-:W-:Y:S01]  /*b4d0*/  IMAD.IADD R15, R10, 0x1, R11 ;  /* 0x000000010a0f7824 */ /* 0x000fe200078e020b */
        /* <DEDUP_REMOVED lines=9> */
[----:B------:R-:W-:-:S02]  /*b570*/  IADD3 R21, PT, PT, R10, R17, RZ ;  /* 0x000000110a157210 */ /* 0x000fc40007ffe0ff */
[----:B------:R-:W-:Y:S01]  /*b580*/  F2FP.BF16.F32.PACK_AB R72, R73, R72 ;  /* 0x000000484948723e */ /* 0x000fe200000010ff */
[----:B------:R-:W-:Y:S01]  /*b590*/  STS [R13+0x400], R94 ;  /* 0x0004005e0d007388 */ /* 0x000fe20000000800 */
[----:B------:R-:W-:Y:S01]  /*b5a0*/  F2FP.BF16.F32.PACK_AB R74, R75, R74 ;  /* 0x0000004a4b4a723e */ /* 0x000fe200000010ff */
[C---:B------:R-:W-:Y:S01]  /*b5b0*/  IMAD.IADD R10, R4.reuse, 0x1, R21 ;  /* 0x00000001040a7824 */ /* 0x040fe200078e0215 */
[----:B------:R-:W-:Y:S01]  /*b5c0*/  IADD3 R19, PT, PT, R4, R15, RZ ;  /* 0x0000000f04137210 */ /* 0x000fe20007ffe0ff */
[----:B------:R-:W-:Y:S01]  /*b5d0*/  STS [R15], R68 ;  /* 0x000000440f007388 */ /* 0x000fe20000000800 */
[----:B------:R-:W-:Y:S02]  /*b5e0*/  F2FP.BF16.F32.PACK_AB R76, R77, R76 ;  /* 0x0000004c4d4c723e */ /* 0x000fe400000010ff */
[----:B------:R-:W-:Y:S01]  /*b5f0*/  F2FP.BF16.F32.PACK_AB R78, R79, R78 ;  /* 0x0000004e4f4e723e */ /* 0x000fe200000010ff */
        /* <DEDUP_REMOVED lines=25> */
[----:B------:R-:W-:Y:S02]  /*b790*/  ISETP.NE.AND P0, PT, R193, -0x1, PT ;  /* 0xffffffffc100780c */ /* 0x000fe40003f05270 */
[--C-:B--2---:R-:W-:Y:S02]  /*b7a0*/  SHF.R.U32.HI R5, RZ, 0x1, R0.reuse ;  /* 0x00000001ff057819 */ /* 0x104fe40000011600 */
[----:B------:R-:W-:Y:S01]  /*b7b0*/  LOP3.LUT P4, RZ, R0, 0x3, RZ, 0xc0, !PT ;  /* 0x0000000300ff7812 */ /* 0x000fe2000788c0ff */
[----:B------:R-:W-:Y:S01]  /*b7c0*/  @P2 FMUL.FTZ R13, R9, 0.69314718246459960938 ;  /* 0x3f317218090d2820 */ /* 0x000fe20000410000 */
[----:B------:R-:W-:-:S02]  /*b7d0*/  SHF.R.U32.HI R0, RZ, 0x2, R0 ;  /* 0x00000002ff007819 */ /* 0x000fc40000011600 */
[----:B------:R-:W-:Y:S01]  /*b7e0*/  LOP3.LUT R5, R5, 0x30, RZ, 0xc0, !PT ;  /* 0x0000003005057812 */ /* 0x000fe200078ec0ff */
[----:B------:R-:W-:Y:S01]  /*b7f0*/  BSSY.RECONVERGENT B0, `(.L_x_11370) ;  /* 0x0000011000007945 */ /* 0x000fe20003800200 */
[----:B------:R-:W-:Y:S01]  /*b800*/  MOV R6, 0x7f800000 ;  /* 0x7f80000000067802 */ /* 0x000fe20000000f00 */
[----:B-----5:R-:W-:Y:S01]  /*b810*/  @P2 FFMA.FTZ R6, R8, R101, R13 ;  /* 0x0000006508062223 */ /* 0x020fe2000001000d */
[----:B------:R-:W-:Y:S01]  /*b820*/  MOV R4, 0x7f800000 ;  /* 0x7f80000000047802 */ /* 0x000fe20000000f00 */
[----:B---3--:R-:W-:Y:S01]  /*b830*/  @P0 IMAD.WIDE.U32 R30, R28, R193, RZ ;  /* 0x000000c11c1e0225 */ /* 0x008fe200078e00ff */
[----:B------:R-:W-:-:S03]  /*b840*/  LOP3.LUT R5, R5, 0x7, R0, 0xf8, !PT ;  /* 0x0000000705057812 */ /* 0x000fc600078ef800 */
[----:B-1----:R-:W-:Y:S01]  /*b850*/  @P1 FMUL.FTZ R15, R12, 0.69314718246459960938 ;  /* 0x3f3172180c0f1820 */ /* 0x002fe20000410000 */
[----:B------:R-:W-:-:S03]  /*b860*/  @P0 IMAD R0, R29, R193, RZ ;  /* 0x000000c11d000224 */ /* 0x000fc600078e02ff */
        /* <DEDUP_REMOVED lines=9> */
.L_x_11371:
[----:B------:R-:W-:Y:S05]  /*b900*/  BSYNC.RECONVERGENT B0 ;  /* 0x0000000000007941 */ /* 0x000fea0003800200 */
.L_x_11370:
        /* <DEDUP_REMOVED lines=22> */
.L_x_11373:
[----:B------:R-:W-:Y:S05]  /*ba70*/  BSYNC.RECONVERGENT B0 ;  /* 0x0000000000007941 */ /* 0x000fea0003800200 */
.L_x_11372:
[----:B-1----:R-:W2:Y:S01]  /*ba80*/  LD.E R3, desc[UR4][R2.64+0xc0] ;  /* 0x0000c00402037980 */ /* 0x002ea2000c101900 */
[-C--:B-----5:R-:W-:Y:S01]  /*ba90*/  @!P0 IMAD R4, R37, R187.reuse, RZ ;  /* 0x000000bb25048224 */ /* 0x0a0fe200078e02ff */
[----:B------:R-:W-:Y:S01]  /*baa0*/  SHF.R.U32.HI R7, RZ, 0x3, R7 ;  /* 0x00000003ff077819 */ /* 0x000fe20000011607 */
[----:B------:R-:W-:Y:S01]  /*bab0*/  @!P0 IMAD.WIDE.U32 R36, R36, R187, RZ ;  /* 0x000000bb24248225 */ /* 0x000fe200078e00ff */
[----:B------:R-:W-:Y:S02]  /*bac0*/  BSSY.RECONVERGENT B0, `(.L_x_11374) ;  /* 0x0000028000007945 */ /* 0x000fe40003800200 */
[----:B------:R-:W-:Y:S01]  /*bad0*/  IADD3 R25, PT, PT, R7, 0x10, RZ ;  /* 0x0000001007197810 */ /* 0x000fe20007ffe0ff */
[----:B------:R-:W-:Y:S01]  /*bae0*/  IMAD.MOV.U32 R195, RZ, RZ, RZ ;  /* 0x000000ffffc37224 */ /* 0x000fe200078e00ff */
[----:B------:R-:W-:Y:S01]  /*baf0*/  @!P0 MOV R6, R36 ;  /* 0x0000002400068202 */ /* 0x000fe20000000f00 */
[----:B------:R-:W-:Y:S01]  /*bb00*/  IMAD R5, R35, R188, RZ ;  /* 0x000000bc23057224 */ /* 0x000fe200078e02ff */
        /* <DEDUP_REMOVED lines=11> */
[----:B------:R-:W-:-:S04]  /*bbc0*/  IADD3 R3, PT, PT, R195, R192, RZ ;  /* 0x000000c0c3037210 */ /* 0x000fc80007ffe0ff */
[----:B------:R-:W-:Y:S01]  /*bbd0*/  IADD3.X R35, PT, PT, R5, R3, R4, P3, P0 ;  /* 0x0000000305237210 */ /* 0x000fe20001fe0404 */
[C---:B------:R-:W-:Y:S01]  /*bbe0*/  VIADD R5, R7.reuse, 0x20 ;  /* 0x0000002007057836 */ /* 0x040fe20000000000 */
[----:B------:R-:W-:Y:S01]  /*bbf0*/  IADD3 R3, PT, PT, R7, 0x30, RZ ;  /* 0x0000003007037810 */ /* 0x000fe20007ffe0ff */
        /* <DEDUP_REMOVED lines=20> */
.L_x_11375:
[----:B------:R-:W-:Y:S05]  /*bd40*/  BSYNC.RECONVERGENT B0 ;  /* 0x0000000000007941 */ /* 0x000fea0003800200 */
.L_x_11374:
[----:B------:R-:W-:Y:S04]  /*bd50*/  BSSY.RECONVERGENT B0, `(.L_x_11376) ;  /* 0x000000d000007945 */ /* 0x000fe80003800200 */
[----:B------:R-:W-:Y:S05]  /*bd60*/  @P3 BRA `(.L_x_11377) ;  /* 0x00000000002c3947 */ /* 0x000fea0003800000 */
[----:B------:R-:W-:Y:S01]  /*bd70*/  IADD3 R5, P0, PT, R7, 0x20, RZ ;  /* 0x0000002007057810 */ /* 0x000fe20007f1e0ff */
[----:B--23--:R-:W-:Y:S01]  /*bd80*/  IMAD.MOV.U32 R12, RZ, RZ, R34 ;  /* 0x000000ffff0c7224 */ /* 0x00cfe200078e0022 */
        /* <DEDUP_REMOVED lines=9> */
.L_x_11377:
[----:B------:R-:W-:Y:S05]  /*be20*/  BSYNC.RECONVERGENT B0 ;  /* 0x0000000000007941 */ /* 0x000fea0003800200 */
.L_x_11376:
[----:B------:R-:W-:-:S04]  /*be30*/  MOV R187, 0x0 ;  /* 0x0000000000bb7802 */ /* 0x000fc80000000f00 */
[----:B-1234-:R-:W-:Y:S05]  /*be40*/  @P2 RET.REL.NODEC R186 `(_ZN5flash24flash_fwd_splitkv_kernelI23Flash_fwd_kernel_traitsILi64ELi64ELi128ELi4ELb0ELb0EN7cutlass10bfloat16_tE19Flash_kernel_traitsILi64ELi64ELi128ELi4ES3_EELb0ELb0ELb1ELb0ELb0ELb0ELb0ELb0EEEvNS_16Flash_fwd_paramsE) ;  /* 0xffffff40ba6c2950 */ /* 0x01efea0003c3ffff */
        /* <DEDUP_REMOVED lines=12> */
[----:B-1----:R-:W-:Y:S05]  /*bf10*/  RET.REL.NODEC R186 `(_ZN5flash24flash_fwd_splitkv_kernelI23Flash_fwd_kernel_traitsILi64ELi64ELi128ELi4ELb0ELb0EN7cutlass10bfloat16_tE19Flash_kernel_traitsILi64ELi64ELi128ELi4ES3_EELb0ELb0ELb1ELb0ELb0ELb0ELb0ELb0EEEvNS_16Flash_fwd_paramsE) ;  /* 0xffffff40ba387950 */ /* 0x002fea0003c3ffff */
.L_x_11369:
[----:B------:R-:W-:Y:S01]  /*bf20*/  MOV R5, 0x2 ;  /* 0x0000000200057802 */ /* 0x000fe20000000f00 */
[----:B------:R-:W-:Y:S01]  /*bf30*/  IMAD.MOV.U32 R0, RZ, RZ, 0x1f ;  /* 0x0000001fff007424 */ /* 0x000fe200078e00ff */
[----:B------:R-:W-:-:S07]  /*bf40*/  MOV R4, 0xffffffff ;  /* 0xffffffff00047802 */ /* 0x000fce0000000f00 */
[----:B-----5:R-:W-:Y:S05]  /*bf50*/  WARPSYNC.COLLECTIVE R4, `(.L_x_11378) ;  /* 0x0000000004087348 */ /* 0x020fea0003c00000 */
[----:B------:R1:W2:Y:S02]  /*bf60*/  SHFL.BFLY P0, R12, R202, R5, R0 ;  /* 0x0c000005ca0c7389 */ /* 0x0002a40000000000 */
[----:B-12--5:R-:W-:Y:S05]  /*bf70*/  ENDCOLLECTIVE ;  /* 0x000000000000791b */ /* 0x026fea0003800000 */
.L_x_11378:
[----:B------:R-:W-:Y:S02]  /*bf80*/  IMAD.MOV.U32 R9, RZ, RZ, R12 ;  /* 0x000000ffff097224 */ /* 0x000fe400078e000c */
[----:B------:R-:W-:Y:S02]  /*bf90*/  IMAD.MOV.U32 R5, RZ, RZ, 0x1 ;  /* 0x00000001ff057424 */ /* 0x000fe400078e00ff */
[----:B------:R-:W-:-:S05]  /*bfa0*/  FADD.FTZ R10, R9, R202 ;  /* 0x000000ca090a7221 */ /* 0x000fca0000010000 */
[----:B------:R-:W-:-:S07]  /*bfb0*/  MOV R202, R10 ;  /* 0x0000000a00ca7202 */ /* 0x000fce0000000f00 */
[----:B------:R-:W-:Y:S05]  /*bfc0*/  WARPSYNC.COLLECTIVE R4, `(.L_x_11379) ;  /* 0x0000000004087348 */ /* 0x000fea0003c00000 */
[----:B------:R1:W2:Y:S02]  /*bfd0*/  SHFL.BFLY P0, R12, R202, R5, R0 ;  /* 0x0c000005ca0c7389 */ /* 0x0002a40000000000 */
[----:B-12---:R-:W-:Y:S05]  /*bfe0*/  ENDCOLLECTIVE ;  /* 0x000000000000791b */ /* 0x006fea0003800000 */
.L_x_11379:
[----:B------:R-:W-:Y:S01]  /*bff0*/  MOV R202, R201 ;  /* 0x000000c900ca7202 */ /* 0x000fe20000000f00 */
[----:B------:R-:W-:Y:S01]  /*c000*/  IMAD.MOV.U32 R5, RZ, RZ, 0x2 ;  /* 0x00000002ff057424 */ /* 0x000fe200078e00ff */
[----:B------:R-:W-:-:S07]  /*c010*/  MOV R9, R12 ;  /* 0x0000000c00097202 */ /* 0x000fce0000000f00 */
[----:B------:R-:W-:Y:S05]  /*c020*/  WARPSYNC.COLLECTIVE R4, `(.L_x_11380) ;  /* 0x0000000004087348 */ /* 0x000fea0003c00000 */
[----:B------:R1:W2:Y:S02]  /*c030*/  SHFL.BFLY P0, R12, R202, R5, R0 ;  /* 0x0c000005ca0c7389 */ /* 0x0002a40000000000 */
[----:B-12---:R-:W-:Y:S05]  /*c040*/  ENDCOLLECTIVE ;  /* 0x000000000000791b */ /* 0x006fea0003800000 */
.L_x_11380:
[----:B------:R-:W-:Y:S01]  /*c050*/  FADD.FTZ R9, R10, R9 ;  /* 0x000000090a097221 */ /* 0x000fe20000010000 */
[----:B------:R-:W-:Y:S01]  /*c060*/  FADD.FTZ R11, R12, R201 ;  /* 0x000000c90c0b7221 */ /* 0x000fe20000010000 */
[----:B------:R-:W-:-:S04]  /*c070*/  MOV R5, 0x1 ;  /* 0x0000000100057802 */ /* 0x000fc80000000f00 */
[----:B------:R-:W-:-:S07]  /*c080*/  MOV R202, R11 ;  /* 0x0000000b00ca7202 */ /* 0x000fce0000000f00 */
[----:B------:R-:W-:Y:S05]  /*c090*/  WARPSYNC.COLLECTIVE R4, `(.L_x_11381) ;  /* 0x0000000004087348 */ /* 0x000fea0003c00000 */
[----:B------:R1:W2:Y:S02]  /*c0a0*/  SHFL.BFLY P0, R12, R202, R5, R0 ;  /* 0x0c000005ca0c7389 */ /* 0x0002a40000000000 */
[----:B-12---:R-:W-:Y:S05]  /*c0b0*/  ENDCOLLECTIVE ;  /* 0x000000000000791b */ /* 0x006fea0003800000 */
.L_x_11381:
[----:B------:R-:W-:Y:S05]  /*c0c0*/  BRA `(.L_x_11382) ;  /* 0xfffffff000147947 */ /* 0x000fea000383ffff */
.L_x_11383:
        /* <DEDUP_REMOVED lines=11> */
.L_x_14808:


//--------------------- .text._ZN5flash24flash_fwd_splitkv_kernelI23Flash_fwd_kernel_traitsILi64ELi64ELi128ELi4ELb0ELb0EN7cutlass10bfloat16_tE19Flash_kernel_traitsILi64ELi64ELi128ELi4ES3_EELb0ELb0ELb1ELb0ELb0ELb1ELb0ELb0EEEvNS_16Flash_fwd_paramsE --------------------------
	.section	.text._ZN5flash24flash_fwd_splitkv_kernelI23Flash_fwd_kernel_traitsILi64ELi64ELi128ELi4ELb0ELb0EN7cutlass10bfloat16_tE19Flash_kernel_traitsILi64ELi64ELi128ELi4ES3_EELb0ELb0ELb1ELb0ELb0ELb1ELb0ELb0EEEvNS_16Flash_fwd_paramsE,"ax",@progbits
	.align	128
        .global         _ZN5flash24flash_fwd_splitkv_kernelI23Flash_fwd_kernel_traitsILi64ELi64ELi128ELi4ELb0ELb0EN7cutlass10bfloat16_tE19Flash_kernel_traitsILi64ELi64ELi128ELi4ES3_EELb0ELb0ELb1ELb0ELb0ELb1ELb0ELb0EEEvNS_16Flash_fwd_paramsE
        .type           _ZN5flash24flash_fwd_splitkv_kernelI23Flash_fwd_kernel_traitsILi64ELi64ELi128ELi4ELb0ELb0EN7cutlass10bfloat16_tE19Flash_kernel_traitsILi64ELi64ELi128ELi4ES3_EELb0ELb0ELb1ELb0ELb0ELb1ELb0ELb0EEEvNS_16Flash_fwd_paramsE,@function
        .size           _ZN5flash24flash_fwd_splitkv_kernelI23Flash_fwd_kernel_traitsILi64ELi64ELi128ELi4ELb0ELb0EN7cutlass10bfloat16_tE19Flash_kernel_traitsILi64ELi64ELi128ELi4ES3_EELb0ELb0ELb1ELb0ELb0ELb1ELb0ELb0EEEvNS_16Flash_fwd_paramsE,(.L_x_14809 - _ZN5flash24flash_fwd_splitkv_kernelI23Flash_fwd_kernel_traitsILi64ELi64ELi128ELi4ELb0ELb0EN7cutlass10bfloat16_tE19Flash_kernel_traitsILi64ELi64ELi128ELi4ES3_EELb0ELb0ELb1ELb0ELb0ELb1ELb0ELb0EEEvNS_16Flash_fwd_paramsE)
        .other          _ZN5flash24flash_fwd_splitkv_kernelI23Flash_fwd_kernel_traitsILi64ELi64ELi128ELi4ELb0ELb0EN7cutlass10bfloat16_tE19Flash_kernel_traitsILi64ELi64ELi128ELi4ES3_EELb0ELb0ELb1ELb0ELb0ELb1ELb0ELb0EEEvNS_16Flash_fwd_paramsE,@"STO_CUDA_ENTRY STV_DEFAULT"
_ZN5flash24flash_fwd_splitkv_kernelI23Flash_fwd_kernel_traitsILi64ELi64ELi128ELi4ELb0ELb0EN7cutlass10bfloat16_tE19Flash_kernel_traitsILi64ELi64ELi128ELi4ES3_EELb0ELb0ELb1ELb0ELb0ELb1ELb0ELb0EEEvNS_16Flash_fwd_paramsE:
.text._ZN5flash24flash_fwd_splitkv_kernelI23Flash_fwd_kernel_traitsILi64ELi64ELi128ELi4ELb0ELb0EN7cutlass10bfloat16_tE19Flash_kernel_traitsILi64ELi64ELi128ELi4ES3_EELb0ELb0ELb1ELb0ELb0ELb1ELb0ELb0EEEvNS_16Flash_fwd_paramsE:
[----:B------:R-:W-:Y:S01]  /*0000*/  LDC R1, c[0x0][0x37c] ;  /* 0x0000df00ff017b82 */ /* 0x000fe20000000800 */
[----:B------:R-:W1:Y:S07]  /*0010*/  S2R R35, SR_CTAID.X ;  /* 0x0000000000237919 */ /* 0x000e6e0000002500 */
[----:B------:R-:W2:Y:S01]  /*0020*/  LDC.64 R2, c[0x0][0x348] ;  /* 0x0000d200ff027b82 */ /* 0x000ea20000000a00 */
[----:B------:R-:W-:Y:S01]  /*0030*/  BSSY.RECONVERGENT B2, `(.L_x_11384) ;  /* 0x0000005000027945 */ /* 0x000fe20003800200 */
[----:B------:R-:W-:Y:S01]  /*0040*/  MOV R176, 0x80 ;  /* 0x0000008000b07802 */ /* 0x000fe20000000f00 */
[----:B------:R-:W3:Y:S01]  /*0050*/  S2R R177, SR_CTAID.Y ;  /* 0x0000000000b17919 */ /* 0x000ee20000002600 */
[----:B------:R-:W4:Y:S05]  /*0060*/  S2R R178, SR_CTAID.Z ;  /* 0x0000000000b27919 */ /* 0x000f2a0000002700 */
[----:B-1234-:R-:W-:Y:S05]  /*0070*/  CALL.REL.NOINC `($_ZN5flash24flash_fwd_splitkv_kernelI23Flash_fwd_kernel_traitsILi64ELi64ELi128ELi4ELb0ELb0EN7cutlass10bfloat16_tE19Flash_kernel_traitsILi64ELi64ELi128ELi4ES3_EELb0ELb0ELb1ELb0ELb0ELb1ELb0ELb0EEEvNS_16Flash_fwd_paramsE$_ZN5flash30compute_attn_1rowblock_splitkvI23Flash_fwd_kernel_traitsILi64ELi64ELi128ELi4ELb0ELb0EN7cutlass10bfloat16_tE19Flash_kernel_traitsILi64ELi64ELi128ELi4ES3_EELb0ELb0ELb1ELb0ELb0ELb1ELb0ELb0ENS_16Flash_fwd_paramsEEEvRKT8_iiiii) ;  /* 0x0000000000087944 */ /* 0x01efea0003c00000 */
[----:B------:R-:W-:Y:S05]  /*0080*/  BSYNC.RECONVERGENT B2 ;  /* 0x0000000000027941 */ /* 0x000fea0003800200 */
.L_x_11384:
[----:B------:R-:W-:Y:S05]  /*0090*/  EXIT ;  /* 0x000000000000794d */ /* 0x000fea0003800000 */
        .type           $_ZN5flash24flash_fwd_splitkv_kernelI23Flash_fwd_kernel_traitsILi64ELi64ELi128ELi4ELb0ELb0EN7cutlass10bfloat16_tE19Flash_kernel_traitsILi64ELi64ELi128ELi4ES3_EELb0ELb0ELb1ELb0ELb0ELb1ELb0ELb0EEEvNS_16Flash_fwd_paramsE$_ZN5flash30compute_attn_1rowblock_splitkvI23Flash_fwd_kernel_traitsILi64ELi64ELi128ELi4ELb0ELb0EN7cutlass10bfloat16_tE19Flash_kernel_traitsILi64ELi64ELi128ELi4ES3_EELb0ELb0ELb1ELb0ELb0ELb1ELb0ELb0ENS_16Flash_fwd_paramsEEEvRKT8_iiiii,@function
        .size           $_ZN5flash24flash_fwd_splitkv_kernelI23Flash_fwd_kernel_traitsILi64ELi64ELi128ELi4ELb0ELb0EN7cutlass10bfloat16_tE19Flash_kernel_traitsILi64ELi64ELi128ELi4ES3_EELb0ELb0ELb1ELb0ELb0ELb1ELb0ELb0EEEvNS_16Flash_fwd_paramsE$_ZN5flash30compute_attn_1rowblock_splitkvI23Flash_fwd_kernel_traitsILi64ELi64ELi128ELi4ELb0ELb0EN7cutlass10bfloat16_tE19Flash_kernel_traitsILi64ELi64ELi128ELi4ES3_EELb0ELb0ELb1ELb0ELb0ELb1ELb0ELb0ENS_16Flash_fwd_paramsEEEvRKT8_iiiii,(.L_x_14809 - $_ZN5flash24flash_fwd_splitkv_kernelI23Flash_fwd_kernel_traitsILi64ELi64ELi128ELi4ELb0ELb0EN7cutlass10bfloat16_tE19Flash_kernel_traitsILi64ELi64ELi128ELi4ES3_EELb0ELb0ELb1ELb0ELb0ELb1ELb0ELb0EEEvNS_16Flash_fwd_paramsE$_ZN5flash30compute_attn_1rowblock_splitkvI23Flash_fwd_kernel_traitsILi64ELi64ELi128ELi4ELb0ELb0EN7cutlass10bfloat16_tE19Flash_kernel_traitsILi64ELi64ELi128ELi4ES3_EELb0ELb0ELb1ELb0ELb0ELb1ELb0ELb0ENS_16Flash_fwd_paramsEEEvRKT8_iiiii)
$_ZN5flash24flash_fwd_splitkv_kernelI23Flash_fwd_kernel_traitsILi64ELi64ELi128ELi4ELb0ELb0EN7cutlass10bfloat16_tE19Flash_kernel_traitsILi64ELi64ELi128ELi4ES3_EELb0ELb0ELb1ELb0ELb0ELb1ELb0ELb0EEEvNS_16Flash_fwd_paramsE$_ZN5flash30compute_attn_1rowblock_splitkvI23Flash_fwd_kernel_traitsILi64ELi64ELi128ELi4ELb0ELb0EN7cutlass10bfloat16_tE19Flash_kernel_traitsILi64ELi64ELi128ELi4ES3_EELb0ELb0ELb1ELb0ELb0ELb1ELb0ELb0ENS_16Flash_fwd_paramsEEEvRKT8_iiiii:
        /* <DEDUP_REMOVED lines=39> */
.L_x_11386:
[----:B------:R-:W-:Y:S05]  /*0310*/  BSYNC.RECONVERGENT B0 ;  /* 0x0000000000007941 */ /* 0x000fea0003800200 */
.L_x_11385:
[----:B------:R-:W-:Y:S04]  /*0320*/  BSSY.RECONVERGENT B0, `(.L_x_11387) ;  /* 0x0000007000007945 */ /* 0x000fe80003800200 */
[----:B------:R-:W-:Y:S05]  /*0330*/  @!P3 BRA `(.L_x_11388) ;  /* 0x000000000014b947 */ /* 0x000fea0003800000 */
[----:B------:R-:W4:Y:S02]  /*0340*/  LD.E.U8 R5, desc[UR4][R2.64+0x1b2] ;  /* 0x0001b20402057980 */ /* 0x000f24000c101100 */
[----:B----4-:R-:W-:-:S13]  /*0350*/  ISETP.NE.AND P1, PT, R5, RZ, PT ;  /* 0x000000ff0500720c */ /* 0x010fda0003f25270 */
[----:B------:R-:W4:Y:S02]  /*0360*/  @P1 LD.E R12, desc[UR4][R16.64+0x4] ;  /* 0x00000404100c1980 */ /* 0x000f24000c101900 */
[----:B----45:R-:W-:-:S06]  /*0370*/  @P1 IADD3 R21, PT, PT, R12, -R15, RZ ;  /* 0x8000000f0c151210 */ /* 0x030fcc0007ffe0ff */
[----:B------:R4:W5:Y:S02]  /*0380*/  @!P1 LD.E R21, desc[UR4][R16.64] ;  /* 0x0000000410159980 */ /* 0x000964000c101900 */
.L_x_11388:
[----:B------:R-:W-:Y:S05]  /*0390*/  BSYNC.RECONVERGENT B0 ;  /* 0x0000000000007941 */ /* 0x000fea0003800200 */
.L_x_11387:
        /* <DEDUP_REMOVED lines=8> */
.L_x_11390:
[----:B------:R-:W5:Y:S01]  /*0420*/  LD.E.64 R6, desc[UR4][R2.64+0x108] ;  /* 0x0001080402067980 */ /* 0x000f62000c101b00 */
[----:B------:R-:W-:Y:S01]  /*0430*/  BSSY.RECONVERGENT B0, `(.L_x_11392) ;  /* 0x0000006000007945 */ /* 0x000fe20003800200 */
[----:B------:R-:W-:Y:S01]  /*0440*/  IMAD.MOV.U32 R5, RZ, RZ, RZ ;  /* 0x000000ffff057224 */ /* 0x000fe200078e00ff */
[----:B-----5:R-:W-:-:S04]  /*0450*/  ISETP.NE.U32.AND P0, PT, R6, RZ, PT ;  /* 0x000000ff0600720c */ /* 0x020fc80003f05070 */
[----:B------:R-:W-:-:S13]  /*0460*/  ISETP.NE.AND.EX P0, PT, R7, RZ, PT, P0 ;  /* 0x000000ff0700720c */ /* 0x000fda0003f05300 */
[----:B------:R-:W-:Y:S05]  /*0470*/  @!P0 BRA `(.L_x_11393) ;  /* 0x0000000000048947 */ /* 0x000fea0003800000 */
[----:B------:R1:W5:Y:S02]  /*0480*/  LD.E R5, desc[UR4][R2.64+0xbc] ;  /* 0x0000bc0402057980 */ /* 0x000364000c101900 */
.L_x_11393:
[----:B------:R-:W-:Y:S05]  /*0490*/  BSYNC.RECONVERGENT B0 ;  /* 0x0000000000007941 */ /* 0x000fea0003800200 */
.L_x_11392:
[----:B-----5:R-:W-:Y:S02]  /*04a0*/  IADD3 R21, PT, PT, R5, R21, -R14 ;  /* 0x0000001505157210 */ /* 0x020fe40007ffe80e */
.L_x_11391:
[----:B------:R-:W-:Y:S05]  /*04b0*/  BSYNC.RECONVERGENT B1 ;  /* 0x0000000000017941 */ /* 0x000fea0003800200 */
.L_x_11389:
[----:B------:R-:W-:Y:S01]  /*04c0*/  IMAD.SHL.U32 R182, R35, 0x40, RZ ;  /* 0x0000004023b67824 */ /* 0x000fe200078e00ff */
[----:B------:R-:W-:Y:S01]  /*04d0*/  MOV R6, R176 ;  /* 0x000000b000067202 */ /* 0x000fe20000000f00 */
[----:B------:R-:W-:-:S03]  /*04e0*/  IMAD.MOV.U32 R7, RZ, RZ, 0x0 ;  /* 0x00000000ff077424 */ /* 0x000fc600078e00ff */
[----:B------:R-:W-:-:S13]  /*04f0*/  ISETP.GT.AND P0, PT, R23, R182, PT ;  /* 0x000000b61700720c */ /* 0x000fda0003f04270 */
[----:B-1234-:R-:W-:Y:S05]  /*0500*/  @!P0 RET.REL.NODEC R6 `(_ZN5flash24flash_fwd_splitkv_kernelI23Flash_fwd_kernel_traitsILi64ELi64ELi128ELi4ELb0ELb0EN7cutlass10bfloat16_tE19Flash_kernel_traitsILi64ELi64ELi128ELi4ES3_EELb0ELb0ELb1ELb0ELb0ELb1ELb0ELb0EEEvNS_16Flash_fwd_paramsE) ;  /* 0xfffffff806bc8950 */ /* 0x01efea0003c3ffff */
        /* <DEDUP_REMOVED lines=30> */
[----:B--2---:R-:W-:-:S04]  /*06f0*/  @P0 IMAD.WIDE.U32 R26, R16, R183, RZ ;  /* 0x000000b7101a0225 */ /* 0x004fc800078e00ff */
[----:B------:R-:W-:Y:S01]  /*0700*/  IMAD.WIDE.U32 R24, R182, R16, R18 ;  /* 0x00000010b6187225 */ /* 0x000fe200078e0012 */
[----:B---3--:R-:W-:-:S03]  /*0710*/  ISETP.GE.AND P6, PT, R18, R0, PT ;  /* 0x000000001200720c */ /* 0x008fc60003fc6270 */
[----:B-----5:R-:W-:Y:S01]  /*0720*/  @!P0 IMAD.WIDE.U32 R12, R6, R177, RZ ;  /* 0x000000b1060c8225 */ /* 0x020fe200078e00ff */
[----:B------:R-:W-:-:S03]  /*0730*/  @P0 MOV R12, R26 ;  /* 0x0000001a000c0202 */ /* 0x000fc60000000f00 */
[----:B------:R-:W-:Y:S02]  /*0740*/  @!P0 IMAD R7, R7, R177, RZ ;  /* 0x000000b107078224 */ /* 0x000fe400078e02ff */
[----:B------:R-:W-:Y:S02]  /*0750*/  @P0 IMAD R6, R17, R183, RZ ;  /* 0x000000b711060224 */ /* 0x000fe400078e02ff */
        /* <DEDUP_REMOVED lines=45> */
.L_x_11396:
[----:B------:R-:W-:Y:S05]  /*0a30*/  BSYNC.RECONVERGENT B0 ;  /* 0x0000000000007941 */ /* 0x000fea0003800200 */
.L_x_11395:
        /* <DEDUP_REMOVED lines=13> */
.L_x_11398:
[----:B------:R-:W-:Y:S05]  /*0b10*/  BSYNC.RECONVERGENT B0 ;  /* 0x0000000000007941 */ /* 0x000fea0003800200 */
.L_x_11397:
        /* <DEDUP_REMOVED lines=12> */
.L_x_11400:
[----:B------:R-:W-:Y:S05]  /*0be0*/  BSYNC.RECONVERGENT B0 ;  /* 0x0000000000007941 */ /* 0x000fea0003800200 */
.L_x_11399:
[----:B------:R-:W-:Y:S01]  /*0bf0*/  MOV R177, 0x0 ;  /* 0x0000000000b17802 */ /* 0x000fe20000000f00 */
[----:B------:R-:W-:Y:S04]  /*0c00*/  @!P3 ST.E desc[UR4][R18.64], R11 ;  /* 0x0000000b1200b985 */ /* 0x000fe8000c101904 */
[----:B------:R-:W-:Y:S04]  /*0c10*/  @!P2 ST.E desc[UR4][R18.64+0x40], R5 ;  /* 0x000040051200a985 */ /* 0x000fe8000c101904 */
[----:B------:R1:W-:Y:S02]  /*0c20*/  @!P1 ST.E desc[UR4][R18.64+0x80], R3 ;  /* 0x0000800312009985 */ /* 0x0003e4000c101904 */
[----:B-1234-:R-:W-:Y:S05]  /*0c30*/  @P4 RET.REL.NODEC R176 `(_ZN5flash24flash_fwd_splitkv_kernelI23Flash_fwd_kernel_traitsILi64ELi64ELi128ELi4ELb0ELb0EN7cutlass10bfloat16_tE19Flash_kernel_traitsILi64ELi64ELi128ELi4ES3_EELb0ELb0ELb1ELb0ELb0ELb1ELb0ELb0EEEvNS_16Flash_fwd_paramsE) ;  /* 0xfffffff0b0f04950 */ /* 0x01efea0003c3ffff */
[----:B------:R-:W-:Y:S02]  /*0c40*/  MOV R3, 0x7f800000 ;  /* 0x7f80000000037802 */ /* 0x000fe40000000f00 */
[----:B------:R-:W-:-:S03]  /*0c50*/  MOV R177, 0x0 ;  /* 0x0000000000b17802 */ /* 0x000fc60000000f00 */
[----:B------:R1:W-:Y:S02]  /*0c60*/  ST.E desc[UR4][R18.64+0xc0], R3 ;  /* 0x0000c00312007985 */ /* 0x0003e4000c101904 */
[----:B-1----:R-:W-:Y:S05]  /*0c70*/  RET.REL.NODEC R176 `(_ZN5flash24flash_fwd_splitkv_kernelI23Flash_fwd_kernel_traitsILi64ELi64ELi128ELi4ELb0ELb0EN7cutlass10bfloat16_tE19Flash_kernel_traitsILi64ELi64ELi128ELi4ES3_EELb0ELb0ELb1ELb0ELb0ELb1ELb0ELb0EEEvNS_16Flash_fwd_paramsE) ;  /* 0xfffffff0b0e07950 */ /* 0x002fea0003c3ffff */
.L_x_11394:
        /* <DEDUP_REMOVED lines=33> */
[----:B-----5:R-:W-:-:S04]  /*0e90*/  IMAD.HI.U32 R12, R9, R4, RZ ;  /* 0x00000004090c7227 */ /* 0x020fc800078e00ff */
        /* <DEDUP_REMOVED lines=23> */
[----:B------:R-:W1:Y:S01]  /*1010*/  F2I.FTZ.U32.TRUNC.NTZ R31, R30 ;  /* 0x0000001e001f7305 */ /* 0x000e62000021f000 */
[----:B------:R-:W-:Y:S02]  /*1020*/  IABS R11, R178 ;  /* 0x000000b2000b7213 */ /* 0x000fe40000000000 */
        /* <DEDUP_REMOVED lines=21> */
[----:B--2---:R-:W-:Y:S01]  /*1180*/  IMAD R9, R19, R8, RZ ;  /* 0x0000000813097224 */ /* 0x004fe200078e02ff */
[----:B---3--:R-:W-:Y:S01]  /*1190*/  SHF.R.S32.HI R0, RZ, 0x1f, R4 ;  /* 0x0000001fff007819 */ /* 0x008fe20000011404 */
        /* <DEDUP_REMOVED lines=19> */
.L_x_11402:
        /* <DEDUP_REMOVED lines=77> */
.L_x_11403:
[----:B------:R-:W-:Y:S05]  /*17a0*/  BSYNC.RECONVERGENT B0 ;  /* 0x0000000000007941 */ /* 0x000fea0003800200 */
.L_x_11401:
        /* <DEDUP_REMOVED lines=26> */
[----:B------:R-:W1:Y:S01]  /*1950*/  S2R R9, SR_CgaCtaId ;  /* 0x0000000000097919 */ /* 0x000e620000008800 */
[----:B------:R-:W-:Y:S02]  /*1960*/  ISETP.NE.AND P2, PT, R13, RZ, PT ;  /* 0x000000ff0d00720c */ /* 0x000fe40003f45270 */
[----:B------:R-:W-:-:S06]  /*1970*/  ISETP.GE.AND P1, PT, R4, RZ, PT ;  /* 0x000000ff0400720c */ /* 0x000fcc0003f26270 */
[----:B------:R-:W-:-:S05]  /*1980*/  @P3 IADD3 R14, PT, PT, R14, 0x1, RZ ;  /* 0x000000010e0e3810 */ /* 0x000fca0007ffe0ff */
[----:B------:R-:W-:Y:S01]  /*1990*/  IMAD.MOV.U32 R11, RZ, RZ, R14 ;  /* 0x000000ffff0b7224 */ /* 0x000fe200078e000e */
[----:B------:R-:W-:Y:S01]  /*19a0*/  SHF.L.U32 R4, R10, 0x3, RZ ;  /* 0x000000030a047819 */ /* 0x000fe200000006ff */
[-C--:B------:R-:W-:Y:S02]  /*19b0*/  IMAD R14, R5, R168.reuse, RZ ;  /* 0x000000a8050e7224 */ /* 0x080fe400078e02ff */
[----:B------:R-:W-:Y:S01]  /*19c0*/  @!P1 IMAD.MOV R11, RZ, RZ, -R11 ;  /* 0x000000ffff0b9224 */ /* 0x000fe200078e0a0b */
        /* <DEDUP_REMOVED lines=19> */
[----:B------:R-:W-:Y:S02]  /*1b00*/  SHF.R.U32.HI R28, RZ, 0x3, R10 ;  /* 0x00000003ff1c7819 */ /* 0x000fe4000001160a */
[----:B------:R-:W-:-:S04]  /*1b10*/  LOP3.LUT R11, R4, 0x1c0, RZ, 0xc0, !PT ;  /* 0x000001c0040b7812 */ /* 0x000fc800078ec0ff */
[----:B------:R-:W-:Y:S01]  /*1b20*/  LOP3.LUT R11, R11, 0x38, R10, 0xf8, !PT ;  /* 0x000000380b0b7812 */ /* 0x000fe200078ef80a */
[-C--:B------:R-:W-:Y:S02]  /*1b30*/  IMAD R175, R169, R28.reuse, RZ ;  /* 0x0000001ca9af7224 */ /* 0x080fe400078e02ff */
[----:B------:R-:W-:Y:S01]  /*1b40*/  IMAD R171, R167, R28, RZ ;  /* 0x0000001ca7ab7224 */ /* 0x000fe200078e02ff */
[----:B------:R-:W-:Y:S01]  /*1b50*/  LOP3.LUT R11, R11, 0x38, R4, 0x78, !PT ;  /* 0x000000380b0b7812 */ /* 0x000fe200078e7804 */
[----:B------:R-:W-:-:S04]  /*1b60*/  IMAD.WIDE.U32 R14, R28, R166, R14 ;  /* 0x000000a61c0e7225 */ /* 0x000fc800078e000e */
[----:B------:R-:W-:Y:S01]  /*1b70*/  IMAD.WIDE.U32 R12, R28, R168, R12 ;  /* 0x000000a81c0c7225 */ /* 0x000fe200078e000c */
[----:B------:R-:W-:Y:S01]  /*1b80*/  MOV R29, RZ ;  /* 0x000000ff001d7202 */ /* 0x000fe20000000f00 */
[----:B------:R-:W-:Y:S02]  /*1b90*/  BSSY.RECONVERGENT B0, `(.L_x_11404) ;  /* 0x000002e000007945 */ /* 0x000fe40003800200 */
[----:B------:R-:W-:Y:S02]  /*1ba0*/  IMAD.IADD R171, R15, 0x1, R171 ;  /* 0x000000010fab7824 */ /* 0x000fe400078e02ab */
[----:B------:R-:W-:Y:S02]  /*1bb0*/  IMAD.IADD R175, R13, 0x1, R175 ;  /* 0x000000010daf7824 */ /* 0x000fe400078e02af */
        /* <DEDUP_REMOVED lines=9> */
[----:B------:R-:W-:-:S04]  /*1c50*/  IADD3 R6, P1, PT, R184, R6, RZ ;  /* 0x00000006b8067210 */ /* 0x000fc80007f3e0ff */
[----:B------:R-:W-:Y:S01]  /*1c60*/  IADD3.X R7, PT, PT, RZ, R5, RZ, P1, !PT ;  /* 0x00000005ff077210 */ /* 0x000fe20000ffe4ff */
[----:B------:R-:W-:Y:S01]  /*1c70*/  IMAD R33, R31, R178, RZ ;  /* 0x000000b21f217224 */ /* 0x000fe200078e02ff */
[----:B------:R-:W-:Y:S01]  /*1c80*/  ISETP.GE.AND P1, PT, R28, R170, PT ;  /* 0x000000aa1c00720c */ /* 0x000fe20003f26270 */
[----:B------:R-:W-:-:S04]  /*1c90*/  IMAD.WIDE.U32 R30, R178, R30, R6 ;  /* 0x0000001eb21e7225 */ /* 0x000fc800078e0006 */
[----:B------:R-:W-:Y:S01]  /*1ca0*/  IMAD.SHL.U32 R7, R10, 0x40, RZ ;  /* 0x000000400a077824 */ /* 0x000fe200078e00ff */
[----:B------:R-:W-:-:S04]  /*1cb0*/  SHF.R.U32.HI R25, RZ, 0x1, R10 ;  /* 0x00000001ff197819 */ /* 0x000fc8000001160a */
[----:B------:R-:W-:Y:S02]  /*1cc0*/  LOP3.LUT R5, R7, 0x1c0, RZ, 0xc0, !PT ;  /* 0x000001c007057812 */ /* 0x000fe400078ec0ff */
[----:B----4-:R-:W-:Y:S02]  /*1cd0*/  LEA R174, P2, R12, R18, 0x1 ;  /* 0x000000120cae7211 */ /* 0x010fe400078408ff */
[----:B------:R-:W-:Y:S02]  /*1ce0*/  LEA R172, P3, R14, R16, 0x1 ;  /* 0x000000100eac7211 */ /* 0x000fe400078608ff */
[----:B------:R-:W-:Y:S02]  /*1cf0*/  LOP3.LUT R13, R5, 0x8, R25, 0xf8, !PT ;  /* 0x00000008050d7812 */ /* 0x000fe400078ef819 */
[----:B------:R-:W-:Y:S01]  /*1d00*/  LOP3.LUT R0, R11, 0x1e00, R4, 0xf8, !PT ;  /* 0x00001e000b007812 */ /* 0x000fe200078ef804 */
[----:B------:R-:W-:Y:S01]  /*1d10*/  IMAD.IADD R33, R31, 0x1, R33 ;  /* 0x000000011f217824 */ /* 0x000fe200078e0221 */
[----:B------:R-:W-:-:S02]  /*1d20*/  LEA.HI.X R175, R12, R19, R175, 0x1, P2 ;  /* 0x000000130caf7211 */ /* 0x000fc400010f0caf */
        /* <DEDUP_REMOVED lines=19> */
.L_x_11406:
[----:B------:R1:W-:Y:S02]  /*1e60*/  STS.128 [R181], RZ ;  /* 0x000000ffb5007388 */ /* 0x0003e40000000c00 */
.L_x_11405:
[----:B------:R-:W-:Y:S05]  /*1e70*/  BSYNC.RECONVERGENT B0 ;  /* 0x0000000000007941 */ /* 0x000fea0003800200 */
.L_x_11404:
[----:B------:R-:W-:Y:S01]  /*1e80*/  VIADD R17, R28, 0x10 ;  /* 0x000000101c117836 */ /* 0x000fe20000000000 */
[----:B------:R-:W-:Y:S01]  /*1e90*/  LEA R179, R20, 0xffffff80, 0x7 ;  /* 0xffffff8014b37811 */ /* 0x000fe200078e38ff */
[C---:B------:R-:W-:Y:S01]  /*1ea0*/  VIADD R15, R28.reuse, 0x20 ;  /* 0x000000201c0f7836 */ /* 0x040fe20000000000 */
[----:B------:R-:W-:Y:S01]  /*1eb0*/  BSSY.RECONVERGENT B0, `(.L_x_11407) ;  /* 0x0000019000007945 */ /* 0x000fe20003800200 */
[C---:B--2---:R-:W-:Y:S01]  /*1ec0*/  VIADD R13, R28.reuse, 0x30 ;  /* 0x000000301c0d7836 */ /* 0x044fe20000000000 */
        /* <DEDUP_REMOVED lines=23> */
.L_x_11408:
[----:B------:R-:W-:Y:S05]  /*2040*/  BSYNC.RECONVERGENT B0 ;  /* 0x0000000000007941 */ /* 0x000fea0003800200 */
.L_x_11407:
        /* <DEDUP_REMOVED lines=19> */
.L_x_11410:
[----:B------:R-:W-:Y:S05]  /*2180*/  BSYNC.RECONVERGENT B0 ;  /* 0x0000000000007941 */ /* 0x000fea0003800200 */
.L_x_11409:
        /* <DEDUP_REMOVED lines=18> */
.L_x_11412:
[----:B------:R-:W-:Y:S05]  /*22b0*/  BSYNC.RECONVERGENT B0 ;  /* 0x0000000000007941 */ /* 0x000fea0003800200 */
.L_x_11411:
        /* <DEDUP_REMOVED lines=12> */
.L_x_11415:
[----:B------:R1:W-:Y:S02]  /*2380*/  STS.128 [R181+0x2000], RZ ;  /* 0x002000ffb5007388 */ /* 0x0003e40000000c00 */
.L_x_11414:
[----:B------:R-:W-:Y:S05]  /*2390*/  BSYNC.RECONVERGENT B0 ;  /* 0x0000000000007941 */ /* 0x000fea0003800200 */
.L_x_11413:
        /* <DEDUP_REMOVED lines=23> */
.L_x_11417:
[----:B------:R-:W-:Y:S05]  /*2510*/  BSYNC.RECONVERGENT B0 ;  /* 0x0000000000007941 */ /* 0x000fea0003800200 */
.L_x_11416:
        /* <DEDUP_REMOVED lines=12> */
.L_x_11419:
[----:B------:R-:W-:Y:S05]  /*25e0*/  BSYNC.RECONVERGENT B0 ;  /* 0x0000000000007941 */ /* 0x000fea0003800200 */
.L_x_11418:
        /* <DEDUP_REMOVED lines=11> */
.L_x_11421:
[----:B------:R-:W-:Y:S05]  /*26a0*/  BSYNC.RECONVERGENT B0 ;  /* 0x0000000000007941 */ /* 0x000fea0003800200 */
.L_x_11420:
        /* <DEDUP_REMOVED lines=14> */
.L_x_11423:
[----:B------:R-:W-:Y:S05]  /*2790*/  BSYNC.RECONVERGENT B0 ;  /* 0x0000000000007941 */ /* 0x000fea0003800200 */
.L_x_11422:
        /* <DEDUP_REMOVED lines=11> */
.L_x_11425:
[----:B------:R-:W-:Y:S05]  /*2850*/  BSYNC.RECONVERGENT B0 ;  /* 0x0000000000007941 */ /* 0x000fea0003800200 */
.L_x_11424:
        /* <DEDUP_REMOVED lines=14> */
.L_x_11427:
[----:B------:R-:W-:Y:S05]  /*2940*/  BSYNC.RECONVERGENT B0 ;  /* 0x0000000000007941 */ /* 0x000fea0003800200 */
.L_x_11426:
        /* <DEDUP_REMOVED lines=12> */
.L_x_11429:
[----:B------:R-:W-:Y:S05]  /*2a10*/  BSYNC.RECONVERGENT B0 ;  /* 0x0000000000007941 */ /* 0x000fea0003800200 */
.L_x_11428:
[----:B-----5:R-:W2:Y:S04]  /*2a20*/  LD.E.64 R38, desc[UR4][R2.64+0x1c0] ;  /* 0x0001c00402267980 */ /* 0x020ea8000c101b00 */
        /* <DEDUP_REMOVED lines=27> */
.L_x_11432:
[----:B------:R4:W-:Y:S01]  /*2be0*/  STS.128 [R181+0x6000], RZ ;  /* 0x006000ffb5007388 */ /* 0x0009e20000000c00 */
[----:B------:R-:W-:Y:S05]  /*2bf0*/  BRA `(.L_x_11433) ;  /* 0x0000000000047947 */ /* 0x000fea0003800000 */
.L_x_11431:
[----:B------:R2:W-:Y:S02]  /*2c00*/  STS.128 [R181+0x6000], RZ ;  /* 0x006000ffb5007388 */ /* 0x0005e40000000c00 */
.L_x_11433:
[----:B------:R-:W-:Y:S05]  /*2c10*/  BSYNC.RECONVERGENT B0 ;  /* 0x0000000000007941 */ /* 0x000fea0003800200 */
.L_x_11430:
        /* <DEDUP_REMOVED lines=19> */
.L_x_11435:
[----:B------:R-:W-:Y:S05]  /*2d50*/  BSYNC.RECONVERGENT B0 ;  /* 0x0000000000007941 */ /* 0x000fea0003800200 */
.L_x_11434:
        /* <DEDUP_REMOVED lines=12> */
.L_x_11437:
[----:B------:R-:W-:Y:S05]  /*2e20*/  BSYNC.RECONVERGENT B0 ;  /* 0x0000000000007941 */ /* 0x000fea0003800200 */
.L_x_11436:
        /* <DEDUP_REMOVED lines=12> */
.L_x_11439:
[----:B------:R-:W-:Y:S05]  /*2ef0*/  BSYNC.RECONVERGENT B0 ;  /* 0x0000000000007941 */ /* 0x000fea0003800200 */
.L_x_11438:
        /* <DEDUP_REMOVED lines=15> */
.L_x_11441:
[----:B------:R-:W-:Y:S05]  /*2ff0*/  BSYNC.RECONVERGENT B0 ;  /* 0x0000000000007941 */ /* 0x000fea0003800200 */
.L_x_11440:
        /* <DEDUP_REMOVED lines=12> */
.L_x_11443:
[----:B------:R-:W-:Y:S05]  /*30c0*/  BSYNC.RECONVERGENT B0 ;  /* 0x0000000000007941 */ /* 0x000fea0003800200 */
.L_x_11442:
        /* <DEDUP_REMOVED lines=15> */
.L_x_11445:
[----:B------:R-:W-:Y:S05]  /*31c0*/  BSYNC.RECONVERGENT B0 ;  /* 0x0000000000007941 */ /* 0x000fea0003800200 */
.L_x_11444:
        /* <DEDUP_REMOVED lines=13> */
.L_x_11447:
[----:B------:R-:W-:Y:S05]  /*32a0*/  BSYNC.RECONVERGENT B0 ;  /* 0x0000000000007941 */ /* 0x000fea0003800200 */
.L_x_11446:
[----:B------:R-:W5:Y:S01]  /*32b0*/  LD.E R22, desc[UR4][R2.64+0x18c] ;  /* 0x00018c0402167980 */ /* 0x000f62000c101900 */
[----:B------:R-:W-:Y:S01]  /*32c0*/  LOP3.LUT R5, R5, 0x8, R10, 0x78, !PT ;  /* 0x0000000805057812 */ /* 0x000fe200078e780a */
[----:B------:R-:W-:Y:S01]  /*32d0*/  BSSY.RECONVERGENT B1, `(.L_x_11448) ;  /* 0x0000191000017945 */ /* 0x000fe20003800200 */
[----:B-1----:R-:W-:Y:S01]  /*32e0*/  SHF.L.U32 R12, R10, 0x5, RZ ;  /* 0x000000050a0c7819 */ /* 0x002fe200000006ff */
[----:B------:R-:W0:Y:S01]  /*32f0*/  LDGDEPBAR ;  /* 0x00000000000079af */ /* 0x000e220000000000 */
[----:B------:R-:W-:Y:S02]  /*3300*/  LOP3.LUT R164, R5, 0x38, R4, 0x78, !PT ;  /* 0x0000003805a47812 */ /* 0x000fe400078e7804 */
[----:B------:R-:W-:Y:S02]  /*3310*/  LOP3.LUT R5, R11, 0x7c00, R12, 0xf8, !PT ;  /* 0x00007c000b057812 */ /* 0x000fe400078ef80c */
[----:B------:R-:W-:Y:S02]  /*3320*/  LOP3.LUT R7, R7, 0x400, RZ, 0xc0, !PT ;  /* 0x0000040007077812 */ /* 0x000fe400078ec0ff */
[----:B------:R-:W-:-:S02]  /*3330*/  IADD3 R4, PT, PT, R6, R5, RZ ;  /* 0x0000000506047210 */ /* 0x000fc40007ffe0ff */
[----:B------:R-:W-:Y:S02]  /*3340*/  LEA R164, R164, R7, 0x1 ;  /* 0x00000007a4a47211 */ /* 0x000fe400078e08ff */
[----:B------:R-:W-:Y:S02]  /*3350*/  LEA R165, R4, R9, 0x1 ;  /* 0x0000000904a57211 */ /* 0x000fe400078e08ff */
[----:B------:R-:W-:Y:S02]  /*3360*/  IADD3 R164, PT, PT, R9, R164, RZ ;  /* 0x000000a409a47210 */ /* 0x000fe40007ffe0ff */
[----:B------:R-:W-:Y:S01]  /*3370*/  R2P PR, R10, 0x6 ;  /* 0x000000060a007804 */ /* 0x000fe20000000000 */
[----:B------:R-:W-:Y:S01]  /*3380*/  LDSM.16.M88.4 R64, [R165] ;  /* 0x00000000a540783b */ /* 0x000fe20000000200 */
[----:B------:R-:W-:Y:S02]  /*3390*/  MOV R5, 0x20 ;  /* 0x0000002000057802 */ /* 0x000fe40000000f00 */
[----:B------:R-:W-:Y:S01]  /*33a0*/  MOV R7, 0x40 ;  /* 0x0000004000077802 */ /* 0x000fe20000000f00 */
[----:B------:R-:W1:Y:S01]  /*33b0*/  LDSM.16.M88.4 R12, [R164+0x2000] ;  /* 0x00200000a40c783b */ /* 0x000e620000000200 */
[----:B------:R-:W-:-:S02]  /*33c0*/  SEL R5, R5, 0xffffffe0, !P1 ;  /* 0xffffffe005057807 */ /* 0x000fc40004800000 */
[----:B------:R-:W-:Y:S01]  /*33d0*/  SEL R7, R7, 0xffffffc0, !P2 ;  /* 0xffffffc007077807 */ /* 0x000fe20005000000 */
[----:B------:R-:W2:Y:S01]  /*33e0*/  LDSM.16.M88.4 R32, [R164+0x2800] ;  /* 0x00280000a420783b */ /* 0x000ea20000000200 */
        /* <DEDUP_REMOVED lines=8> */
[----:B------:R-:W3:Y:S01]  /*3470*/  LDSM.16.M88.4 R16, [R159+0x2000] ;  /* 0x002000009f10783b */ /* 0x000ee20000000200 */
[----:B------:R-:W-:Y:S02]  /*3480*/  ISETP.NE.AND P6, PT, R20, 0x1, PT ;  /* 0x000000011400780c */ /* 0x000fe40003fc5270 */
[----:B------:R-:W-:Y:S01]  /*3490*/  SHF.R.U32.HI R24, RZ, 0x2, R10 ;  /* 0x00000002ff187819 */ /* 0x000fe2000001160a */
[----:B------:R-:W-:Y:S01]  /*34a0*/  LDSM.16.M88.4 R48, [R162] ;  /* 0x00000000a230783b */ /* 0x000fe20000000200 */
[----:B------:R-:W-:Y:S02]  /*34b0*/  LOP3.LUT R25, R25, 0x1f0, RZ, 0xc0, !PT ;  /* 0x000001f019197812 */ /* 0x000fe400078ec0ff */
[----:B------:R-:W-:Y:S01]  /*34c0*/  LOP3.LUT R24, R24, 0x7, RZ, 0xc0, !PT ;  /* 0x0000000718187812 */ /* 0x000fe200078ec0ff */
[----:B------:R-:W-:Y:S04]  /*34d0*/  LDSM.16.M88.4 R52, [R158+0x2000] ;  /* 0x002000009e34783b */ /* 0x000fe80000000200 */
[----:B------:R-:W4:Y:S04]  /*34e0*/  LDSM.16.M88.4 R40, [R159+0x2800] ;  /* 0x002800009f28783b */ /* 0x000f280000000200 */
[----:B------:R-:W-:Y:S04]  /*34f0*/  LDSM.16.M88.4 R28, [R161] ;  /* 0x00000000a11c783b */ /* 0x000fe80000000200 */
[----:B------:R-:W4:Y:S01]  /*3500*/  LDSM.16.M88.4 R56, [R157+0x2000] ;  /* 0x002000009d38783b */ /* 0x000f220000000200 */
[C---:B-1----:R-:W-:Y:S03]  /*3510*/  HMMA.16816.F32.BF16 R44, R64.reuse, R12, RZ ;  /* 0x0000000c402c723c */ /* 0x042fe600000418ff */
[----:B------:R-:W1:Y:S04]  /*3520*/  LDSM.16.M88.4 R76, [R158+0x2800] ;  /* 0x002800009e4c783b */ /* 0x000e680000000200 */
[----:B------:R-:W-:Y:S01]  /*3530*/  LDSM.16.M88.4 R72, [R158+0x3000] ;  /* 0x003000009e48783b */ /* 0x000fe20000000200 */
[C---:B------:R-:W-:Y:S08]  /*3540*/  HMMA.16816.F32.BF16 R12, R64.reuse, R14, RZ ;  /* 0x0000000e400c723c */ /* 0x040ff000000418ff */
[----:B--2---:R-:W-:Y:S08]  /*3550*/  HMMA.16816.F32.BF16 R36, R64, R32, RZ ;  /* 0x000000204024723c */ /* 0x004ff000000418ff */
[C---:B---3--:R-:W-:Y:S08]  /*3560*/  HMMA.16816.F32.BF16 R44, R60.reuse, R16, R44 ;  /* 0x000000103c2c723c */ /* 0x048ff0000004182c */
[C---:B------:R-:W-:Y:S01]  /*3570*/  HMMA.16816.F32.BF16 R12, R60.reuse, R18, R12 ;  /* 0x000000123c0c723c */ /* 0x040fe2000004180c */
[----:B------:R-:W-:Y:S07]  /*3580*/  LDSM.16.M88.4 R16, [R159+0x3000] ;  /* 0x003000009f10783b */ /* 0x000fee0000000200 */
[----:B----4-:R-:W-:Y:S08]  /*3590*/  HMMA.16816.F32.BF16 R36, R60, R40, R36 ;  /* 0x000000283c24723c */ /* 0x010ff00000041824 */
[C---:B------:R-:W-:Y:S08]  /*35a0*/  HMMA.16816.F32.BF16 R44, R48.reuse, R52, R44 ;  /* 0x00000034302c723c */ /* 0x040ff0000004182c */
[----:B------:R-:W-:Y:S01]  /*35b0*/  HMMA.16816.F32.BF16 R12, R48, R54, R12 ;  /* 0x00000036300c723c */ /* 0x000fe2000004180c */
[----:B------:R-:W2:Y:S07]  /*35c0*/  LDSM.16.M88.4 R52, [R157+0x2800] ;  /* 0x002800009d34783b */ /* 0x000eae0000000200 */
[----:B------:R-:W-:Y:S08]  /*35d0*/  HMMA.16816.F32.BF16 R32, R64, R34, RZ ;  /* 0x000000224020723c */ /* 0x000ff000000418ff */
[----:B------:R-:W-:Y:S08]  /*35e0*/  HMMA.16816.F32.BF16 R44, R28, R56, R44 ;  /* 0x000000381c2c723c */ /* 0x000ff0000004182c */
[----:B-1----:R-:W-:Y:S08]  /*35f0*/  HMMA.16816.F32.BF16 R36, R48, R76, R36 ;  /* 0x0000004c3024723c */ /* 0x002ff00000041824 */
[----:B------:R-:W-:Y:S08]  /*3600*/  HMMA.16816.F32.BF16 R32, R60, R42, R32 ;  /* 0x0000002a3c20723c */ /* 0x000ff00000041820 */
[----:B------:R-:W-:Y:S01]  /*3610*/  HMMA.16816.F32.BF16 R12, R28, R58, R12 ;  /* 0x0000003a1c0c723c */ /* 0x000fe2000004180c */
[----:B------:R-:W-:Y:S07]  /*3620*/  LDSM.16.M88.4 R56, [R164+0x3800] ;  /* 0x00380000a438783b */ /* 0x000fee0000000200 */
[----:B------:R-:W-:Y:S08]  /*3630*/  HMMA.16816.F32.BF16 R40, R64, R68, RZ ;  /* 0x000000444028723c */ /* 0x000ff000000418ff */
[----:B--2---:R-:W-:Y:S08]  /*3640*/  HMMA.16816.F32.BF16 R36, R28, R52, R36 ;  /* 0x000000341c24723c */ /* 0x004ff00000041824 */
[----:B------:R-:W-:Y:S08]  /*3650*/  HMMA.16816.F32.BF16 R68, R64, R70, RZ ;  /* 0x000000464044723c */ /* 0x000ff000000418ff */
[----:B------:R-:W-:Y:S01]  /*3660*/  HMMA.16816.F32.BF16 R32, R48, R78, R32 ;  /* 0x0000004e3020723c */ /* 0x000fe20000041820 */
[----:B------:R-:W-:Y:S07]  /*3670*/  LDSM.16.M88.4 R76, [R158+0x3800] ;  /* 0x003800009e4c783b */ /* 0x000fee0000000200 */
        /* <DEDUP_REMOVED lines=38> */
[----:B------:R2:W1:Y:S01]  /*38e0*/  MUFU.TANH R99, R36 ;  /* 0x0000002400637308 */ /* 0x0004620000002400 */
[----:B---3--:R-:W3:Y:S07]  /*38f0*/  LDSM.16.M88.4 R44, [R159+0x3800] ;  /* 0x003800009f2c783b */ /* 0x008eee0000000200 */
[----:B------:R4:W1:Y:S01]  /*3900*/  MUFU.TANH R107, R32 ;  /* 0x00000020006b7308 */ /* 0x0008620000002400 */
[C---:B-----5:R-:W-:Y:S07]  /*3910*/  HMMA.16816.F32.BF16 R12, R64.reuse, R56, RZ ;  /* 0x00000038400c723c */ /* 0x060fee00000418ff */
[----:B------:R-:W1:Y:S01]  /*3920*/  MUFU.TANH R115, R40 ;  /* 0x0000002800737308 */ /* 0x000e620000002400 */
[C---:B--2---:R-:W-:Y:S01]  /*3930*/  HMMA.16816.F32.BF16 R36, R64.reuse, R58, RZ ;  /* 0x0000003a4024723c */ /* 0x044fe200000418ff */
[----:B------:R-:W2:Y:S06]  /*3940*/  LDSM.16.M88.4 R56, [R159+0x4000] ;  /* 0x004000009f38783b */ /* 0x000eac0000000200 */
[----:B------:R5:W1:Y:S01]  /*3950*/  MUFU.TANH R117, R41 ;  /* 0x0000002900757308 */ /* 0x000a620000002400 */
[C---:B----4-:R-:W-:Y:S07]  /*3960*/  HMMA.16816.F32.BF16 R32, R64.reuse, R52, RZ ;  /* 0x000000344020723c */ /* 0x050fee00000418ff */
[----:B------:R4:W1:Y:S01]  /*3970*/  MUFU.TANH R123, R68 ;  /* 0x00000044007b7308 */ /* 0x0008620000002400 */
[----:B------:R-:W-:Y:S07]  /*3980*/  HMMA.16816.F32.BF16 R52, R64, R54, RZ ;  /* 0x000000364034723c */ /* 0x000fee00000418ff */
[----:B------:R-:W1:Y:S01]  /*3990*/  MUFU.TANH R87, R87 ;  /* 0x0000005700577308 */ /* 0x000e620000002400 */
[C---:B---3--:R-:W-:Y:S01]  /*39a0*/  HMMA.16816.F32.BF16 R12, R60.reuse, R44, R12 ;  /* 0x0000002c3c0c723c */ /* 0x048fe2000004180c */
[----:B-----5:R-:W-:Y:S06]  /*39b0*/  LDSM.16.M88.4 R40, [R159+0x4800] ;  /* 0x004800009f28783b */ /* 0x020fec0000000200 */
[----:B------:R-:W3:Y:S01]  /*39c0*/  MUFU.TANH R89, R89 ;  /* 0x0000005900597308 */ /* 0x000ee20000002400 */
[----:B------:R-:W-:Y:S01]  /*39d0*/  HMMA.16816.F32.BF16 R36, R60, R46, R36 ;  /* 0x0000002e3c24723c */ /* 0x000fe20000041824 */
[----:B------:R-:W5:Y:S06]  /*39e0*/  LDSM.16.M88.4 R44, [R157+0x3800] ;  /* 0x003800009d2c783b */ /* 0x000f6c0000000200 */
[----:B------:R-:W1:Y:S01]  /*39f0*/  MUFU.TANH R93, R93 ;  /* 0x0000005d005d7308 */ /* 0x000e620000002400 */
[----:B----4-:R-:W-:Y:S07]  /*3a00*/  HMMA.16816.F32.BF16 R68, R64, R16, RZ ;  /* 0x000000104044723c */ /* 0x010fee00000418ff */
[----:B------:R-:W4:Y:S01]  /*3a10*/  MUFU.TANH R95, R95 ;  /* 0x0000005f005f7308 */ /* 0x000f220000002400 */
        /* <DEDUP_REMOVED lines=8> */
[----:B------:R-:W4:Y:S06]  /*3aa0*/  LDSM.16.M88.4 R76, [R158+0x4800] ;  /* 0x004800009e4c783b */ /* 0x000f2c0000000200 */
        /* <DEDUP_REMOVED lines=21> */
[----:B------:R-:W-:Y:S06]  /*3c00*/  LDSM.16.M88.4 R72, [R164+0x5800] ;  /* 0x00580000a448783b */ /* 0x000fec0000000200 */
[----:B------:R-:W1:Y:S01]  /*3c10*/  MUFU.TANH R119, R119 ;  /* 0x0000007700777308 */ /* 0x000e620000002400 */
[----:B--2---:R-:W-:Y:S01]  /*3c20*/  HMMA.16816.F32.BF16 R12, R64, R18, RZ ;  /* 0x00000012400c723c */ /* 0x004fe200000418ff */
[----:B------:R-:W2:Y:S02]  /*3c30*/  LDSM.16.M88.4 R16, [R159+0x5000] ;  /* 0x005000009f10783b */ /* 0x000ea40000000200 */
[-C--:B------:R-:W-:Y:S01]  /*3c40*/  FMUL.FTZ R32, R32, R22.reuse ;  /* 0x0000001620207220 */ /* 0x080fe20000410000 */
[-C--:B------:R-:W-:Y:S01]  /*3c50*/  FMUL.FTZ R149, R33, R22.reuse ;  /* 0x0000001621957220 */ /* 0x080fe20000410000 */
[----:B------:R-:W-:-:S02]  /*3c60*/  FMUL.FTZ R151, R35, R22 ;  /* 0x0000001623977220 */ /* 0x000fc40000410000 */
[----:B------:R3:W1:Y:S01]  /*3c70*/  MUFU.TANH R147, R32 ;  /* 0x0000002000937308 */ /* 0x0006620000002400 */
[----:B----4-:R-:W-:Y:S01]  /*3c80*/  HMMA.16816.F32.BF16 R68, R48, R76, R68 ;  /* 0x0000004c3044723c */ /* 0x010fe20000041844 */
[----:B------:R-:W-:-:S06]  /*3c90*/  FMUL.FTZ R77, R34, R22 ;  /* 0x00000016224d7220 */ /* 0x000fcc0000410000 */
[----:B------:R-:W4:Y:S01]  /*3ca0*/  MUFU.TANH R121, R121 ;  /* 0x0000007900797308 */ /* 0x000f220000002400 */
[----:B------:R-:W-:Y:S01]  /*3cb0*/  HMMA.16816.F32.BF16 R52, R28, R58, R52 ;  /* 0x0000003a1c34723c */ /* 0x000fe20000041834 */
[----:B------:R-:W-:Y:S06]  /*3cc0*/  LDSM.16.M88.4 R56, [R159+0x5800] ;  /* 0x005800009f38783b */ /* 0x000fec0000000200 */
[----:B------:R-:W1:Y:S01]  /*3cd0*/  MUFU.TANH R125, R125 ;  /* 0x0000007d007d7308 */ /* 0x000e620000002400 */
[----:B------:R-:W-:Y:S01]  /*3ce0*/  HMMA.16816.F32.BF16 R12, R60, R42, R12 ;  /* 0x0000002a3c0c723c */ /* 0x000fe2000004180c */
[----:B------:R-:W4:Y:S06]  /*3cf0*/  LDSM.16.M88.4 R40, [R157+0x4800] ;  /* 0x004800009d28783b */ /* 0x000f2c0000000200 */
[----:B------:R-:W1:Y:S01]  /*3d00*/  MUFU.TANH R127, R127 ;  /* 0x0000007f007f7308 */ /* 0x000e620000002400 */
[----:B-----5:R-:W-:Y:S03]  /*3d10*/  HMMA.16816.F32.BF16 R36, R64, R44, RZ ;  /* 0x0000002c4024723c */ /* 0x020fe600000418ff */
[-C--:B------:R-:W-:Y:S01]  /*3d20*/  FMUL.FTZ R52, R52, R22.reuse ;  /* 0x0000001634347220 */ /* 0x080fe20000410000 */
[-C--:B------:R-:W-:Y:S01]  /*3d30*/  FMUL.FTZ R173, R53, R22.reuse ;  /* 0x0000001635ad7220 */ /* 0x080fe20000410000 */
[----:B------:R-:W-:-:S02]  /*3d40*/  FMUL.FTZ R155, R55, R22 ;  /* 0x00000016379b7220 */ /* 0x000fc40000410000 */
[----:B------:R5:W1:Y:S01]  /*3d50*/  MUFU.TANH R153, R52 ;  /* 0x0000003400997308 */ /* 0x000a620000002400 */
[----:B---3--:R-:W-:Y:S01]  /*3d60*/  HMMA.16816.F32.BF16 R32, R64, R46, RZ ;  /* 0x0000002e4020723c */ /* 0x008fe200000418ff */
[----:B------:R-:W3:Y:S06]  /*3d70*/  LDSM.16.M88.4 R44, [R158+0x5000] ;  /* 0x005000009e2c783b */ /* 0x000eec0000000200 */
[----:B------:R-:W1:Y:S01]  /*3d80*/  MUFU.TANH R129, R129 ;  /* 0x0000008100817308 */ /* 0x000e620000002400 */
[----:B------:R-:W-:Y:S01]  /*3d90*/  HMMA.16816.F32.BF16 R12, R48, R78, R12 ;  /* 0x0000004e300c723c */ /* 0x000fe2000004180c */
[----:B------:R-:W-:-:S06]  /*3da0*/  FMUL.FTZ R79, R54, R22 ;  /* 0x00000016364f7220 */ /* 0x000fcc0000410000 */
[----:B------:R-:W1:Y:S01]  /*3db0*/  MUFU.TANH R133, R133 ;  /* 0x0000008500857308 */ /* 0x000e620000002400 */
[C---:B--2---:R-:W-:Y:S07]  /*3dc0*/  HMMA.16816.F32.BF16 R36, R60.reuse, R16, R36 ;  /* 0x000000103c24723c */ /* 0x044fee0000041824 */
[----:B------:R-:W2:Y:S01]  /*3dd0*/  MUFU.TANH R135, R135 ;  /* 0x0000008700877308 */ /* 0x000ea20000002400 */
[----:B------:R-:W-:Y:S01]  /*3de0*/  HMMA.16816.F32.BF16 R32, R60, R18, R32 ;  /* 0x000000123c20723c */ /* 0x000fe20000041820 */
[----:B------:R-:W1:Y:S06]  /*3df0*/  LDSM.16.M88.4 R16, [R157+0x5000] ;  /* 0x005000009d10783b */ /* 0x000e6c0000000200 */
[----:B------:R-:W1:Y:S01]  /*3e00*/  MUFU.TANH R137, R137 ;  /* 0x0000008900897308 */ /* 0x000e620000002400 */
[C---:B----4-:R-:W-:Y:S07]  /*3e10*/  HMMA.16816.F32.BF16 R68, R28.reuse, R40, R68 ;  /* 0x000000281c44723c */ /* 0x050fee0000041844 */
[----:B------:R-:W4:Y:S01]  /*3e20*/  MUFU.TANH R141, R141 ;  /* 0x0000008d008d7308 */ /* 0x000f220000002400 */
[----:B------:R-:W-:Y:S01]  /*3e30*/  HMMA.16816.F32.BF16 R12, R28, R42, R12 ;  /* 0x0000002a1c0c723c */ /* 0x000fe2000004180c */
[----:B------:R-:W2:Y:S06]  /*3e40*/  LDSM.16.M88.4 R40, [R158+0x5800] ;  /* 0x005800009e28783b */ /* 0x000eac0000000200 */
[----:B------:R-:W1:Y:S01]  /*3e50*/  MUFU.TANH R143, R143 ;  /* 0x0000008f008f7308 */ /* 0x000e620000002400 */
[----:B-----5:R-:W-:Y:S03]  /*3e60*/  HMMA.16816.F32.BF16 R52, R64, R72, RZ ;  /* 0x000000484034723c */ /* 0x020fe600000418ff */
[-C--:B------:R-:W-:Y:S01]  /*3e70*/  FMUL.FTZ R189, R69, R22.reuse ;  /* 0x0000001645bd7220 */ /* 0x080fe20000410000 */
[-C--:B------:R-:W-:Y:S01]  /*3e80*/  FMUL.FTZ R69, R70, R22.reuse ;  /* 0x0000001646457220 */ /* 0x080fe20000410000 */
[----:B------:R-:W-:-:S02]  /*3e90*/  FMUL.FTZ R68, R68, R22 ;  /* 0x0000001644447220 */ /* 0x000fc40000410000 */
[----:B------:R-:W1:Y:S01]  /*3ea0*/  MUFU.TANH R145, R145 ;  /* 0x0000009100917308 */ /* 0x000e620000002400 */
[----:B------:R-:W-:Y:S03]  /*3eb0*/  HMMA.16816.F32.BF16 R64, R64, R74, RZ ;  /* 0x0000004a4040723c */ /* 0x000fe600000418ff */
[-C--:B------:R-:W-:Y:S01]  /*3ec0*/  FMUL.FTZ R15, R15, R22.reuse ;  /* 0x000000160f0f7220 */ /* 0x080fe20000410000 */
[----:B------:R-:W-:-:S03]  /*3ed0*/  FMUL.FTZ R12, R12, R22 ;  /* 0x000000160c0c7220 */ /* 0x000fc60000410000 */
[----:B------:R-:W1:Y:S01]  /*3ee0*/  MUFU.TANH R149, R149 ;  /* 0x0000009500957308 */ /* 0x000e620000002400 */
[C---:B---3--:R-:W-:Y:S07]  /*3ef0*/  HMMA.16816.F32.BF16 R36, R48.reuse, R44, R36 ;  /* 0x0000002c3024723c */ /* 0x048fee0000041824 */
[----:B------:R-:W3:Y:S01]  /*3f00*/  MUFU.TANH R77, R77 ;  /* 0x0000004d004d7308 */ /* 0x000ee20000002400 */
[----:B------:R-:W-:Y:S01]  /*3f10*/  HMMA.16816.F32.BF16 R32, R48, R46, R32 ;  /* 0x0000002e3020723c */ /* 0x000fe20000041820 */
[----:B------:R-:W5:Y:S01]  /*3f20*/  LDSM.16.M88.4 R44, [R157+0x5800] ;  /* 0x005800009d2c783b */ /* 0x000f620000000200 */
[----:B------:R-:W-:-:S05]  /*3f30*/  DEPBAR.LE SB0, 0x0 ;  /* 0x000080000000791a */ /* 0x000fca0000000000 */
[----:B------:R-:W2:Y:S01]  /*3f40*/  MUFU.TANH R151, R151 ;  /* 0x0000009700977308 */ /* 0x000ea20000002400 */
[----:B------:R-:W-:Y:S01]  /*3f50*/  HMMA.16816.F32.BF16 R52, R60, R56, R52 ;  /* 0x000000383c34723c */ /* 0x000fe20000041834 */
[----:B------:R-:W-:-:S06]  /*3f60*/  FMUL.FTZ R57, R71, R22 ;  /* 0x0000001647397220 */ /* 0x000fcc0000410000 */
[----:B------:R-:W3:Y:S01]  /*3f70*/  MUFU.TANH R173, R173 ;  /* 0x000000ad00ad7308 */ /* 0x000ee20000002400 */
[----:B------:R-:W-:Y:S07]  /*3f80*/  HMMA.16816.F32.BF16 R64, R60, R58, R64 ;  /* 0x0000003a3c40723c */ /* 0x000fee0000041840 */
[----:B------:R-:W3:Y:S01]  /*3f90*/  MUFU.TANH R79, R79 ;  /* 0x0000004f004f7308 */ /* 0x000ee20000002400 */
[----:B-1----:R-:W-:Y:S01]  /*3fa0*/  HMMA.16816.F32.BF16 R36, R28, R16, R36 ;  /* 0x000000101c24723c */ /* 0x002fe20000041824 */
[-C--:B------:R-:W-:Y:S01]  /*3fb0*/  FMUL.FTZ R17, R13, R22.reuse ;  /* 0x000000160d117220 */ /* 0x080fe20000410000 */
[----:B------:R-:W-:-:S05]  /*3fc0*/  FMUL.FTZ R13, R14, R22 ;  /* 0x000000160e0d7220 */ /* 0x000fca0000410000 */
[----:B------:R-:W1:Y:S01]  /*3fd0*/  MUFU.TANH R155, R155 ;  /* 0x0000009b009b7308 */ /* 0x000e620000002400 */
[C---:B--2---:R-:W-:Y:S07]  /*3fe0*/  HMMA.16816.F32.BF16 R52, R48.reuse, R40, R52 ;  /* 0x000000283034723c */ /* 0x044fee0000041834 */
[----:B------:R2:W1:Y:S01]  /*3ff0*/  MUFU.TANH R73, R68 ;  /* 0x0000004400497308 */ /* 0x0004620000002400 */
[----:B------:R-:W-:Y:S03]  /*4000*/  HMMA.16816.F32.BF16 R64, R48, R42, R64 ;  /* 0x0000002a3040723c */ /* 0x000fe60000041840 */
[-C--:B------:R-:W-:Y:S01]  /*4010*/  FMUL.FTZ R4, R37, R22.reuse ;  /* 0x0000001625047220 */ /* 0x080fe20000410000 */
[-C--:B------:R-:W-:Y:S01]  /*4020*/  FMUL.FTZ R37, R38, R22.reuse ;  /* 0x0000001626257220 */ /* 0x080fe20000410000 */
[-C--:B------:R-:W-:Y:S01]  /*4030*/  FMUL.FTZ R39, R39, R22.reuse ;  /* 0x0000001627277220 */ /* 0x080fe20000410000 */
[-C--:B------:R-:W-:Y:S01]  /*4040*/  FMUL.FTZ R36, R36, R22.reuse ;  /* 0x0000001624247220 */ /* 0x080fe20000410000 */
[----:B------:R-:W1:Y:S01]  /*4050*/  MUFU.TANH R189, R189 ;  /* 0x000000bd00bd7308 */ /* 0x000e620000002400 */
[C---:B------:R-:W-:Y:S07]  /*4060*/  HMMA.16816.F32.BF16 R32, R28.reuse, R18, R32 ;  /* 0x000000121c20723c */ /* 0x040fee0000041820 */
[----:B------:R-:W1:Y:S01]  /*4070*/  MUFU.TANH R69, R69 ;  /* 0x0000004500457308 */ /* 0x000e620000002400 */
[C---:B-----5:R-:W-:Y:S07]  /*4080*/  HMMA.16816.F32.BF16 R52, R28.reuse, R44, R52 ;  /* 0x0000002c1c34723c */ /* 0x060fee0000041834 */
        /* <DEDUP_REMOVED lines=17> */
[----:B------:R-:W-:-:S04]  /*41a0*/  SHF.L.U32 R22, R10, 0x1, RZ ;  /* 0x000000010a167819 */ /* 0x000fc800000006ff */
[----:B------:R-:W-:-:S03]  /*41b0*/  LOP3.LUT R22, R22, 0x6, RZ, 0xc0, !PT ;  /* 0x0000000616167812 */ /* 0x000fc600078ec0ff */
[----:B------:R-:W1:Y:S08]  /*41c0*/  MUFU.TANH R15, R15 ;  /* 0x0000000f000f7308 */ /* 0x000e700000002400 */
[----:B------:R2:W1:Y:S08]  /*41d0*/  MUFU.TANH R75, R36 ;  /* 0x00000024004b7308 */ /* 0x0004700000002400 */
        /* <DEDUP_REMOVED lines=30> */
.L_x_11451:
[----:B------:R-:W2:Y:S01]  /*43c0*/  LD.E R28, desc[UR4][R2.64+0x170] ;  /* 0x00017004021c7980 */ /* 0x000ea2000c101900 */
[----:B------:R-:W-:Y:S02]  /*43d0*/  LEA R16, R20, 0xffffff00, 0x7 ;  /* 0xffffff0014107811 */ /* 0x000fe400078e38ff */
[----:B------:R-:W-:Y:S01]  /*43e0*/  IABS R10, R179 ;  /* 0x000000b3000a7213 */ /* 0x000fe20000000000 */
[----:B------:R-:W3:Y:S01]  /*43f0*/  LD.E.64 R64, desc[UR4][R2.64+0x20] ;  /* 0x0000200402407980 */ /* 0x000ee2000c101b00 */
[----:B------:R-:W-:Y:S02]  /*4400*/  IABS R4, R16 ;  /* 0x0000001000047213 */ /* 0x000fe40000000000 */
[-C--:B--2---:R-:W-:Y:S02]  /*4410*/  IABS R12, R28.reuse ;  /* 0x0000001c000c7213 */ /* 0x084fe40000000000 */
[-C--:B------:R-:W-:Y:S02]  /*4420*/  IABS R55, R28.reuse ;  /* 0x0000001c00377213 */ /* 0x080fe40000000000 */
[----:B------:R-:W2:Y:S01]  /*4430*/  I2F.RP R14, R12 ;  /* 0x0000000c000e7306 */ /* 0x000ea20000209400 */
[----:B------:R-:W-:-:S02]  /*4440*/  LOP3.LUT R16, R16, R28, RZ, 0x3c, !PT ;  /* 0x0000001c10107212 */ /* 0x000fc400078e3cff */
[----:B------:R-:W-:Y:S02]  /*4450*/  IMAD.MOV R55, RZ, RZ, -R55 ;  /* 0x000000ffff377224 */ /* 0x000fe400078e0a37 */
[----:B------:R-:W-:-:S03]  /*4460*/  ISETP.GE.AND P0, PT, R16, RZ, PT ;  /* 0x000000ff1000720c */ /* 0x000fc60003f06270 */
        /* <DEDUP_REMOVED lines=49> */
.L_x_11452:
[----:B------:R-:W-:Y:S05]  /*4780*/  BSYNC.RECONVERGENT B0 ;  /* 0x0000000000007941 */ /* 0x000fea0003800200 */
.L_x_11450:
        /* <DEDUP_REMOVED lines=37> */
[----:B--2---:R-:W-:-:S03]  /*49e0*/  @!P0 LEA R66, P1, R166, R54, 0x7 ;  /* 0x00000036a6428211 */ /* 0x004fc600078238ff */
        /* <DEDUP_REMOVED lines=23> */
[----:B---3--:R-:W-:-:S05]  /*4b60*/  IMAD.WIDE.U32 R54, R166, 0xc0, R54 ;  /* 0x000000c0a6367825 */ /* 0x008fca00078e0036 */
[----:B------:R-:W-:-:S05]  /*4b70*/  IADD3 R55, PT, PT, R4, R55, RZ ;  /* 0x0000003704377210 */ /* 0x000fca0007ffe0ff */
[----:B------:R-:W-:Y:S01]  /*4b80*/  @!PT LDS RZ, [RZ] ;  /* 0x00000000fffff984 */ /* 0x000fe20000000800 */
[----:B------:R-:W-:Y:S01]  /*4b90*/  @!PT LDS RZ, [RZ] ;  /* 0x00000000fffff984 */ /* 0x000fe20000000800 */
[----:B------:R-:W-:Y:S01]  /*4ba0*/  @!PT LDS RZ, [RZ] ;  /* 0x00000000fffff984 */ /* 0x000fe20000000800 */
[----:B------:R2:W-:Y:S02]  /*4bb0*/  LDGSTS.E.BYPASS.LTC128B.128 [R181+0x5800], desc[UR4][R54.64] ;  /* 0x0580000036b57fae */ /* 0x0005e4000b981a04 */
.L_x_11454:
[----:B------:R-:W-:Y:S05]  /*4bc0*/  BSYNC.RECONVERGENT B0 ;  /* 0x0000000000007941 */ /* 0x000fea0003800200 */
.L_x_11453:
[----:B------:R-:W0:Y:S02]  /*4bd0*/  LDGDEPBAR ;  /* 0x00000000000079af */ /* 0x000e240000000000 */
.L_x_11449:
[----:B------:R-:W-:Y:S05]  /*4be0*/  BSYNC.RECONVERGENT B1 ;  /* 0x0000000000017941 */ /* 0x000fea0003800200 */
.L_x_11448:
[----:B------:R-:W-:Y:S01]  /*4bf0*/  IADD3 R30, PT, PT, R182, R24, R25 ;  /* 0x00000018b61e7210 */ /* 0x000fe20007ffe019 */
[----:B------:R-:W-:-:S03]  /*4c00*/  IMAD.IADD R32, R179, 0x1, R22 ;  /* 0x00000001b3207824 */ /* 0x000fc600078e0216 */
[----:B------:R-:W-:Y:S01]  /*4c10*/  IADD3 R30, PT, PT, R21, R30, -R23 ;  /* 0x0000001e151e7210 */ /* 0x000fe20007ffe817 */
[C---:B------:R-:W-:Y:S01]  /*4c20*/  VIADD R48, R32.reuse, 0x11 ;  /* 0x0000001120307836 */ /* 0x040fe20000000000 */
[CC--:B------:R-:W-:Y:S01]  /*4c30*/  ISETP.GE.AND P1, PT, R32.reuse, R21.reuse, PT ;  /* 0x000000152000720c */ /* 0x0c0fe20003f26270 */
[----:B------:R-:W-:Y:S02]  /*4c40*/  VIADD R72, R32, 0x38 ;  /* 0x0000003820487836 */ /* 0x000fe40000000000 */
[----:B------:R-:W-:Y:S01]  /*4c50*/  IMAD.IADD R12, R30, 0x1, -R48 ;  /* 0x000000011e0c7824 */ /* 0x000fe200078e0a30 */
[----:B------:R-:W-:Y:S01]  /*4c60*/  ISETP.GE.AND P2, PT, R48, R21, PT ;  /* 0x000000153000720c */ /* 0x000fe20003f46270 */
[C---:B--23--:R-:W-:Y:S02]  /*4c70*/  VIADD R54, R32.reuse, 0x50 ;  /* 0x0000005020367836 */ /* 0x04cfe40000000000 */
[C---:B------:R-:W-:Y:S01]  /*4c80*/  VIADD R76, R32.reuse, 0x30 ;  /* 0x00000030204c7836 */ /* 0x040fe20000000000 */
[----:B------:R-:W-:Y:S01]  /*4c90*/  IABS R12, R12 ;  /* 0x0000000c000c7213 */ /* 0x000fe20000000000 */
[----:B------:R-:W-:-:S02]  /*4ca0*/  VIADD R46, R32, 0x58 ;  /* 0x00000058202e7836 */ /* 0x000fc40000000000 */
[----:B------:R-:W-:Y:S01]  /*4cb0*/  IMAD.IADD R44, R30, 0x1, -R76 ;  /* 0x000000011e2c7824 */ /* 0x000fe200078e0a4c */
[----:B------:R-:W-:Y:S01]  /*4cc0*/  I2FP.F32.S32 R12, R12 ;  /* 0x0000000c000c7245 */ /* 0x000fe20000201400 */
[----:B------:R-:W-:Y:S02]  /*4cd0*/  VIADD R16, R32, 0x1 ;  /* 0x0000000120107836 */ /* 0x000fe40000000000 */
[----:B------:R-:W-:Y:S01]  /*4ce0*/  IMAD.IADD R55, R30, 0x1, -R46 ;  /* 0x000000011e377824 */ /* 0x000fe200078e0a2e */
[----:B------:R-:W-:Y:S01]  /*4cf0*/  IABS R44, R44 ;  /* 0x0000002c002c7213 */ /* 0x000fe20000000000 */
[----:B------:R-:W-:Y:S01]  /*4d00*/  FFMA.FTZ R101, -R0, R12, R101 ;  /* 0x0000000c00657223 */ /* 0x000fe20000010165 */
[----:B------:R-:W-:Y:S01]  /*4d10*/  VIADD R12, R32, 0x28 ;  /* 0x00000028200c7836 */ /* 0x000fe20000000000 */
[----:B------:R-:W-:Y:S01]  /*4d20*/  ISETP.GE.AND P0, PT, R16, R21, PT ;  /* 0x000000151000720c */ /* 0x000fe20003f06270 */
[----:B------:R-:W-:Y:S01]  /*4d30*/  VIADD R50, R32, 0x10 ;  /* 0x0000001020327836 */ /* 0x000fe20000000000 */
[----:B------:R-:W-:Y:S01]  /*4d40*/  I2FP.F32.S32 R44, R44 ;  /* 0x0000002c002c7245 */ /* 0x000fe20000201400 */
[C---:B------:R-:W-:Y:S01]  /*4d50*/  IMAD.IADD R38, R30.reuse, 0x1, -R12 ;  /* 0x000000011e267824 */ /* 0x040fe200078e0a0c */
[----:B------:R-:W-:Y:S01]  /*4d60*/  IABS R55, R55 ;  /* 0x0000003700377213 */ /* 0x000fe20000000000 */
[----:B------:R-:W-:Y:S01]  /*4d70*/  IMAD.IADD R78, R30, 0x1, -R32 ;  /* 0x000000011e4e7824 */ /* 0x000fe200078e0a20 */
[----:B------:R-:W-:Y:S01]  /*4d80*/  ISETP.GE.AND P3, PT, R50, R21, PT ;  /* 0x000000153200720c */ /* 0x000fe20003f66270 */
[----:B------:R-:W-:Y:S01]  /*4d90*/  FFMA.FTZ R131, -R0, R44, R131 ;  /* 0x0000002c00837223 */ /* 0x000fe20000010183 */
[----:B------:R-:W-:Y:S01]  /*4da0*/  IABS R38, R38 ;  /* 0x0000002600267213 */ /* 0x000fe20000000000 */
        /* <DEDUP_REMOVED lines=9> */
[----:B------:R-:W-:Y:S01]  /*4e40*/  IMAD.IADD R38, R30, 0x1, -R72 ;  /* 0x000000011e267824 */ /* 0x000fe200078e0a48 */
[----:B------:R-:W-:Y:S01]  /*4e50*/  IABS R132, R132 ;  /* 0x0000008400847213 */ /* 0x000fe20000000000 */
[----:B-1----:R-:W-:Y:S01]  /*4e60*/  FFMA.FTZ R71, -R0, R55, R71 ;  /* 0x0000003700477223 */ /* 0x002fe20000010147 */
        /* <DEDUP_REMOVED lines=12> */
[----:B------:R-:W-:-:S02]  /*4f30*/  IMAD.IADD R38, R30, 0x1, -R54 ;  /* 0x000000011e267824 */ /* 0x000fc400078e0a36 */
[----:B------:R-:W-:Y:S01]  /*4f40*/  FFMA.FTZ R60, -R0, R60, R85 ;  /* 0x0000003c003c7223 */ /* 0x000fe20000010155 */
[----:B------:R-:W-:Y:S01]  /*4f50*/  I2FP.F32.S32 R8, R8 ;  /* 0x0000000800087245 */ /* 0x000fe20000201400 */
[C---:B------:R-:W-:Y:S01]  /*4f60*/  IMAD.IADD R34, R30.reuse, 0x1, -R28 ;  /* 0x000000011e227824 */ /* 0x040fe200078e0a1c */
[----:B------:R-:W-:Y:S01]  /*4f70*/  FSEL R55, R55, -INF , !P1 ;  /* 0xff80000037377808 */ /* 0x000fe20004800000 */
[----:B------:R-:W-:Y:S01]  /*4f80*/  IMAD.IADD R42, R30, 0x1, -R10 ;  /* 0x000000011e2a7824 */ /* 0x000fe200078e0a0a */
[----:B------:R-:W-:Y:S01]  /*4f90*/  IABS R38, R38 ;  /* 0x0000002600267213 */ /* 0x000fe20000000000 */
[----:B------:R-:W-:Y:S01]  /*4fa0*/  FFMA.FTZ R8, -R0, R8, R99 ;  /* 0x0000000800087223 */ /* 0x000fe20000010163 */
[----:B------:R-:W-:Y:S01]  /*4fb0*/  FSEL R60, R60, -INF , !P0 ;  /* 0xff8000003c3c7808 */ /* 0x000fe20004000000 */
[C---:B------:R-:W-:Y:S01]  /*4fc0*/  VIADD R4, R32.reuse, 0x9 ;  /* 0x0000000920047836 */ /* 0x040fe20000000000 */
[----:B------:R-:W-:Y:S01]  /*4fd0*/  I2FP.F32.S32 R38, R38 ;  /* 0x0000002600267245 */ /* 0x000fe20000201400 */
[----:B------:R-:W-:Y:S01]  /*4fe0*/  VIADD R68, R32, 0x29 ;  /* 0x0000002920447836 */ /* 0x000fe20000000000 */
[----:B------:R-:W-:Y:S01]  /*4ff0*/  FSEL R8, R8, -INF , !P3 ;  /* 0xff80000008087808 */ /* 0x000fe20005800000 */
[----:B------:R-:W-:Y:S01]  /*5000*/  IMAD.IADD R56, R30, 0x1, -R4 ;  /* 0x000000011e387824 */ /* 0x000fe200078e0a04 */
[----:B------:R-:W-:Y:S01]  /*5010*/  ISETP.GE.AND P4, PT, R4, R21, PT ;  /* 0x000000150400720c */ /* 0x000fe20003f86270 */
[----:B------:R-:W-:Y:S01]  /*5020*/  FFMA.FTZ R73, -R0, R38, R73 ;  /* 0x0000002600497223 */ /* 0x000fe20000010149 */
        /* <DEDUP_REMOVED lines=8> */
[----:B------:R-:W-:Y:S01]  /*50b0*/  VIADD R18, R32, 0x20 ;  /* 0x0000002020127836 */ /* 0x000fe20000000000 */
[----:B------:R-:W-:Y:S01]  /*50c0*/  IABS R106, R106 ;  /* 0x0000006a006a7213 */ /* 0x000fe20000000000 */
[----:B------:R-:W-:Y:S01]  /*50d0*/  IMAD.IADD R112, R30, 0x1, -R14 ;  /* 0x000000011e707824 */ /* 0x000fe200078e0a0e */
[----:B------:R-:W-:Y:S01]  /*50e0*/  IABS R36, R36 ;  /* 0x0000002400247213 */ /* 0x000fe20000000000 */
[----:B------:R-:W-:Y:S01]  /*50f0*/  FFMA.FTZ R56, -R0, R56, R93 ;  /* 0x0000003800387223 */ /* 0x000fe2000001015d */
[----:B------:R-:W-:Y:S01]  /*5100*/  I2FP.F32.S32 R106, R106 ;  /* 0x0000006a006a7245 */ /* 0x000fe20000201400 */
[----:B------:R-:W-:Y:S01]  /*5110*/  IMAD.IADD R40, R30, 0x1, -R18 ;  /* 0x000000011e287824 */ /* 0x000fe200078e0a12 */
[----:B------:R-:W-:Y:S01]  /*5120*/  I2FP.F32.S32 R36, R36 ;  /* 0x0000002400247245 */ /* 0x000fe20000201400 */
[----:B------:R-:W-:Y:S01]  /*5130*/  VIADD R70, R32, 0x39 ;  /* 0x0000003920467836 */ /* 0x000fe20000000000 */
[----:B------:R-:W-:Y:S01]  /*5140*/  FSEL R56, R56, -INF , !P4 ;  /* 0xff80000038387808 */ /* 0x000fe20006000000 */
[----:B------:R-:W-:Y:S01]  /*5150*/  FFMA.FTZ R106, -R0, R106, R59 ;  /* 0x0000006a006a7223 */ /* 0x000fe2000001013b */
[----:B------:R-:W-:Y:S01]  /*5160*/  VIADD R59, R30, 0x8 ;  /* 0x000000081e3b7836 */ /* 0x000fe20000000000 */
[----:B------:R-:W-:Y:S01]  /*5170*/  IABS R40, R40 ;  /* 0x0000002800287213 */ /* 0x000fe20000000000 */
[----:B------:R-:W-:-:S02]  /*5180*/  VIADD R52, R32, 0x40 ;  /* 0x0000004020347836 */ /* 0x000fc40000000000 */
        /* <DEDUP_REMOVED lines=9> */
[C---:B------:R-:W-:Y:S01]  /*5220*/  IMAD.IADD R4, R59.reuse, 0x1, -R4 ;  /* 0x000000013b047824 */ /* 0x040fe200078e0a04 */
[----:B------:R-:W-:Y:S01]  /*5230*/  IABS R50, R50 ;  /* 0x0000003200327213 */ /* 0x000fe20000000000 */
[C---:B------:R-:W-:Y:S01]  /*5240*/  IMAD.IADD R110, R59.reuse, 0x1, -R14 ;  /* 0x000000013b6e7824 */ /* 0x040fe200078e0a0e */
[----:B------:R-:W-:Y:S01]  /*5250*/  I2FP.F32.S32 R16, R16 ;  /* 0x0000001000107245 */ /* 0x000fe20000201400 */
[C---:B------:R-:W-:Y:S01]  /*5260*/  IMAD.IADD R120, R30.reuse, 0x1, -R70 ;  /* 0x000000011e787824 */ /* 0x040fe200078e0a46 */
[----:B------:R-:W-:Y:S01]  /*5270*/  I2FP.F32.S32 R17, R17 ;  /* 0x0000001100117245 */ /* 0x000fe20000201400 */
[----:B------:R-:W-:Y:S01]  /*5280*/  IMAD.IADD R36, R30, 0x1, -R52 ;  /* 0x000000011e247824 */ /* 0x000fe200078e0a34 */
[----:B------:R-:W-:Y:S01]  /*5290*/  I2FP.F32.S32 R78, R50 ;  /* 0x00000032004e7245 */ /* 0x000fe20000201400 */
[C---:B------:R-:W-:Y:S01]  /*52a0*/  FFMA.FTZ R50, -R0.reuse, R16, R89 ;  /* 0x0000001000327223 */ /* 0x040fe20000010159 */
[----:B------:R-:W-:Y:S01]  /*52b0*/  IABS R4, R4 ;  /* 0x0000000400047213 */ /* 0x000fe20000000000 */
[C---:B------:R-:W-:Y:S01]  /*52c0*/  FFMA.FTZ R17, -R0.reuse, R17, R87 ;  /* 0x0000001100117223 */ /* 0x040fe20000010157 */
[----:B------:R-:W-:Y:S01]  /*52d0*/  IABS R110, R110 ;  /* 0x0000006e006e7213 */ /* 0x000fe20000000000 */
[----:B------:R-:W-:Y:S01]  /*52e0*/  FFMA.FTZ R16, -R0, R78, R103 ;  /* 0x0000004e00107223 */ /* 0x000fe20000010167 */
[----:B------:R-:W-:Y:S01]  /*52f0*/  FSEL R50, R50, -INF , !P0 ;  /* 0xff80000032327808 */ /* 0x000fe20004000000 */
[C---:B------:R-:W-:Y:S01]  /*5300*/  IMAD.IADD R118, R59.reuse, 0x1, -R70 ;  /* 0x000000013b767824 */ /* 0x040fe200078e0a46 */
[-C--:B------:R-:W-:Y:S01]  /*5310*/  ISETP.GE.AND P0, PT, R28, R21.reuse, PT ;  /* 0x000000151c00720c */ /* 0x080fe20003f06270 */
[----:B------:R-:W-:Y:S01]  /*5320*/  IMAD.IADD R28, R59, 0x1, -R28 ;  /* 0x000000013b1c7824 */ /* 0x000fe200078e0a1c */
[----:B------:R-:W-:Y:S01]  /*5330*/  FSEL R17, R17, -INF , !P1 ;  /* 0xff80000011117808 */ /* 0x000fe20004800000 */
[----:B------:R-:W-:Y:S01]  /*5340*/  VIADD R74, R32, 0x31 ;  /* 0x00000031204a7836 */ /* 0x000fe20000000000 */
[-C--:B------:R-:W-:Y:S01]  /*5350*/  ISETP.GE.AND P1, PT, R10, R21.reuse, PT ;  /* 0x000000150a00720c */ /* 0x080fe20003f26270 */
[C---:B------:R-:W-:Y:S01]  /*5360*/  IMAD.IADD R10, R59.reuse, 0x1, -R12 ;  /* 0x000000013b0a7824 */ /* 0x040fe200078e0a0c */
[----:B------:R-:W-:Y:S01]  /*5370*/  FSEL R16, R16, -INF , !P3 ;  /* 0xff80000010107808 */ /* 0x000fe20005800000 */
[----:B------:R-:W-:Y:S01]  /*5380*/  FFMA.FTZ R115, -R0, R40, R115 ;  /* 0x0000002800737223 */ /* 0x000fe20000010173 */
[-C--:B------:R-:W-:Y:S01]  /*5390*/  ISETP.GE.AND P3, PT, R12, R21.reuse, PT ;  /* 0x000000150c00720c */ /* 0x080fe20003f66270 */
[----:B------:R-:W-:Y:S01]  /*53a0*/  VIADD R58, R32, 0x8 ;  /* 0x00000008203a7836 */ /* 0x000fe20000000000 */
[----:B------:R-:W-:Y:S01]  /*53b0*/  IABS R12, R28 ;  /* 0x0000001c000c7213 */ /* 0x000fe20000000000 */
[----:B------:R-:W-:Y:S01]  /*53c0*/  IMAD.IADD R40, R30, 0x1, -R74 ;  /* 0x000000011e287824 */ /* 0x000fe200078e0a4a */
[----:B------:R-:W2:Y:S01]  /*53d0*/  LD.E R28, desc[UR4][R2.64+0xdc] ;  /* 0x0000dc04021c7980 */ /* 0x000ea2000c101900 */
[----:B------:R-:W-:Y:S01]  /*53e0*/  I2FP.F32.S32 R4, R4 ;  /* 0x0000000400047245 */ /* 0x000fe20000201400 */
[----:B------:R-:W-:Y:S01]  /*53f0*/  VIADD R62, R32, 0x49 ;  /* 0x00000049203e7836 */ /* 0x000fe20000000000 */
[----:B------:R-:W-:Y:S01]  /*5400*/  IABS R10, R10 ;  /* 0x0000000a000a7213 */ /* 0x000fe20000000000 */
[----:B------:R-:W-:Y:S01]  /*5410*/  IMAD.IADD R48, R59, 0x1, -R48 ;  /* 0x000000013b307824 */ /* 0x000fe200078e0a30 */
[----:B------:R-:W-:Y:S01]  /*5420*/  FSEL R204, R123, -INF , !P3 ;  /* 0xff8000007bcc7808 */ /* 0x000fe20005800000 */
[----:B------:R-:W-:Y:S01]  /*5430*/  FFMA.FTZ R4, -R0, R4, R97 ;  /* 0x0000000400047223 */ /* 0x000fe20000010161 */
[----:B------:R-:W-:Y:S01]  /*5440*/  I2FP.F32.S32 R10, R10 ;  /* 0x0000000a000a7245 */ /* 0x000fe20000201400 */
[C---:B------:R-:W-:Y:S01]  /*5450*/  IMAD.IADD R122, R59.reuse, 0x1, -R74 ;  /* 0x000000013b7a7824 */ /* 0x040fe200078e0a4a */
[----:B------:R-:W-:Y:S01]  /*5460*/  I2FP.F32.S32 R112, R112 ;  /* 0x0000007000707245 */ /* 0x000fe20000201400 */
[----:B------:R-:W-:Y:S01]  /*5470*/  IMAD.IADD R144, R30, 0x1, -R62 ;  /* 0x000000011e907824 */ /* 0x000fe200078e0a3e */
[----:B------:R-:W-:Y:S01]  /*5480*/  FSEL R4, R4, -INF , !P4 ;  /* 0xff80000004047808 */ /* 0x000fe20006000000 */
[----:B------:R-:W-:Y:S01]  /*5490*/  FFMA.FTZ R127, -R0, R10, R127 ;  /* 0x0000000a007f7223 */ /* 0x000fe2000001017f */
[----:B------:R-:W-:Y:S01]  /*54a0*/  ISETP.GE.AND P4, PT, R14, R21, PT ;  /* 0x000000150e00720c */ /* 0x000fe20003f86270 */
[C---:B------:R-:W-:Y:S01]  /*54b0*/  FFMA.FTZ R112, -R0.reuse, R112, R117 ;  /* 0x0000007000707223 */ /* 0x040fe20000010175 */
[----:B------:R-:W-:Y:S01]  /*54c0*/  IABS R14, R61 ;  /* 0x0000003d000e7213 */ /* 0x000fe20000000000 */
[----:B------:R-:W-:Y:S01]  /*54d0*/  IMAD.IADD R61, R59, 0x1, -R68 ;  /* 0x000000013b3d7824 */ /* 0x000fe200078e0a44 */
[----:B------:R-:W-:Y:S01]  /*54e0*/  FSEL R200, R127, -INF , !P3 ;  /* 0xff8000007fc87808 */ /* 0x000fe20005800000 */
[----:B------:R-:W-:Y:S01]  /*54f0*/  FFMA.FTZ R34, -R0, R34, R109 ;  /* 0x0000002200227223 */ /* 0x000fe2000001016d */
[----:B------:R-:W-:Y:S01]  /*5500*/  I2FP.F32.S32 R110, R110 ;  /* 0x0000006e006e7245 */ /* 0x000fe20000201400 */
[C---:B------:R-:W-:Y:S01]  /*5510*/  VIADD R64, R32.reuse, 0x48 ;  /* 0x0000004820407836 */ /* 0x040fe20000000000 */
[----:B------:R-:W-:Y:S01]  /*5520*/  IABS R61, R61 ;  /* 0x0000003d003d7213 */ /* 0x000fe20000000000 */
[----:B------:R-:W-:Y:S01]  /*5530*/  VIADD R66, R32, 0x41 ;  /* 0x0000004120427836 */ /* 0x000fe20000000000 */
[----:B------:R-:W-:Y:S01]  /*5540*/  ISETP.GE.AND P3, PT, R52, R21, PT ;  /* 0x000000153400720c */ /* 0x000fe20003f66270 */
[----:B------:R-:W-:Y:S01]  /*5550*/  FFMA.FTZ R110, -R0, R110, R121 ;  /* 0x0000006e006e7223 */ /* 0x000fe20000010179 */
[----:B------:R-:W-:-:S02]  /*5560*/  I2FP.F32.S32 R61, R61 ;  /* 0x0000003d003d7245 */ /* 0x000fc40000201400 */
[----:B------:R-:W-:Y:S01]  /*5570*/  IABS R42, R42 ;  /* 0x0000002a002a7213 */ /* 0x000fe20000000000 */
[C---:B------:R-:W-:Y:S01]  /*5580*/  IMAD.IADD R126, R59.reuse, 0x1, -R46 ;  /* 0x000000013b7e7824 */ /* 0x040fe200078e0a2e */
[----:B------:R-:W-:Y:S01]  /*5590*/  IABS R120, R120 ;  /* 0x0000007800787213 */ /* 0x000fe20000000000 */
[C---:B------:R-:W-:Y:S01]  /*55a0*/  FFMA.FTZ R129, -R0.reuse, R61, R129 ;  /* 0x0000003d00817223 */ /* 0x040fe20000010181 */
        /* <DEDUP_REMOVED lines=11> */
[----:B------:R-:W-:Y:S01]  /*5660*/  I2FP.F32.S32 R118, R118 ;  /* 0x0000007600767245 */ /* 0x000fe20000201400 */
[----:B------:R-:W-:Y:S01]  /*5670*/  FFMA.FTZ R147, -R0, R36, R147 ;  /* 0x0000002400937223 */ /* 0x000fe20000010193 */
[----:B------:R-:W-:Y:S01]  /*5680*/  ISETP.GE.AND P5, PT, R58, R21, PT ;  /* 0x000000153a00720c */ /* 0x000fe20003fa6270 */
[----:B------:R-:W-:Y:S01]  /*5690*/  IMAD.IADD R58, R30, 0x1, -R58 ;  /* 0x000000011e3a7824 */ /* 0x000fe200078e0a3a */
[----:B------:R-:W-:Y:S01]  /*56a0*/  IABS R40, R40 ;  /* 0x0000002800287213 */ /* 0x000fe20000000000 */
[----:B------:R-:W-:Y:S01]  /*56b0*/  FFMA.FTZ R12, -R0, R12, R113 ;  /* 0x0000000c000c7223 */ /* 0x000fe20000010171 */
        /* <DEDUP_REMOVED lines=9> */
[----:B------:R-:W-:Y:S01]  /*5750*/  I2FP.F32.S32 R122, R122 ;  /* 0x0000007a007a7245 */ /* 0x000fe20000201400 */
[C---:B------:R-:W-:Y:S01]  /*5760*/  IMAD.IADD R136, R30.reuse, 0x1, -R36 ;  /* 0x000000011e887824 */ /* 0x040fe200078e0a24 */
[----:B------:R-:W-:Y:S01]  /*5770*/  I2FP.F32.S32 R52, R52 ;  /* 0x0000003400347245 */ /* 0x000fe20000201400 */
[----:B------:R-:W-:Y:S01]  /*5780*/  IMAD.IADD R40, R30, 0x1, -R64 ;  /* 0x000000011e287824 */ /* 0x000fe200078e0a40 */
[----:B------:R-:W-:Y:S02]  /*5790*/  IABS R144, R144 ;  /* 0x0000009000907213 */ /* 0x000fe40000000000 */
[----:B------:R-:W-:Y:S02]  /*57a0*/  ISETP.GE.AND P4, PT, R70, R21, PT ;  /* 0x000000154600720c */ /* 0x000fe40003f86270 */
[----:B------:R-:W-:-:S02]  /*57b0*/  IABS R142, R142 ;  /* 0x0000008e008e7213 */ /* 0x000fc40000000000 */
[----:B------:R-:W-:Y:S01]  /*57c0*/  IABS R58, R58 ;  /* 0x0000003a003a7213 */ /* 0x000fe20000000000 */
[C---:B------:R-:W-:Y:S01]  /*57d0*/  FFMA.FTZ R122, -R0.reuse, R122, R137 ;  /* 0x0000007a007a7223 */ /* 0x040fe20000010189 */
[----:B------:R-:W-:Y:S01]  /*57e0*/  IABS R48, R48 ;  /* 0x0000003000307213 */ /* 0x000fe20000000000 */
[C---:B------:R-:W-:Y:S01]  /*57f0*/  FFMA.FTZ R69, -R0.reuse, R52, R69 ;  /* 0x0000003400457223 */ /* 0x040fe20000010145 */
[----:B------:R-:W-:Y:S01]  /*5800*/  I2FP.F32.S32 R42, R42 ;  /* 0x0000002a002a7245 */ /* 0x000fe20000201400 */
[----:B------:R-:W-:Y:S01]  /*5810*/  IMAD.IADD R52, R59, 0x1, -R36 ;  /* 0x000000013b347824 */ /* 0x000fe200078e0a24 */
[----:B------:R-:W-:Y:S02]  /*5820*/  I2FP.F32.S32 R144, R144 ;  /* 0x0000009000907245 */ /* 0x000fe40000201400 */
[----:B------:R-:W-:Y:S01]  /*5830*/  I2FP.F32.S32 R14, R14 ;  /* 0x0000000e000e7245 */ /* 0x000fe20000201400 */
[----:B------:R-:W-:Y:S01]  /*5840*/  FFMA.FTZ R42, -R0, R42, R107 ;  /* 0x0000002a002a7223 */ /* 0x000fe2000001016b */
[----:B------:R-:W-:Y:S01]  /*5850*/  FSEL R34, R34, -INF , !P0 ;  /* 0xff80000022227808 */ /* 0x000fe20004000000 */
[----:B------:R-:W-:Y:S01]  /*5860*/  FFMA.FTZ R144, -R0, R144, R173 ;  /* 0x0000009000907223 */ /* 0x000fe200000101ad */
[----:B------:R-:W-:Y:S01]  /*5870*/  FSEL R12, R12, -INF , !P0 ;  /* 0xff8000000c0c7808 */ /* 0x000fe20004000000 */
[----:B------:R-:W-:Y:S01]  /*5880*/  FFMA.FTZ R14, -R0, R14, R111 ;  /* 0x0000000e000e7223 */ /* 0x000fe2000001016f */
[----:B------:R-:W-:-:S02]  /*5890*/  I2FP.F32.S32 R142, R142 ;  /* 0x0000008e008e7245 */ /* 0x000fc40000201400 */
[----:B------:R-:W-:Y:S02]  /*58a0*/  FSEL R120, R120, -INF , !P4 ;  /* 0xff80000078787808 */ /* 0x000fe40006000000 */
[----:B------:R-:W-:Y:S02]  /*58b0*/  FSEL R118, R118, -INF , !P4 ;  /* 0xff80000076767808 */ /* 0x000fe40006000000 */
[----:B------:R-:W-:Y:S02]  /*58c0*/  I2FP.F32.S32 R58, R58 ;  /* 0x0000003a003a7245 */ /* 0x000fe40000201400 */
[-C--:B------:R-:W-:Y:S02]  /*58d0*/  ISETP.GE.AND P0, PT, R74, R21.reuse, PT ;  /* 0x000000154a00720c */ /* 0x080fe40003f06270 */
[-C--:B------:R-:W-:Y:S01]  /*58e0*/  ISETP.GE.AND P4, PT, R36, R21.reuse, PT ;  /* 0x000000152400720c */ /* 0x080fe20003f86270 */
[----:B------:R-:W-:Y:S01]  /*58f0*/  IMAD.IADD R36, R59, 0x1, -R38 ;  /* 0x000000013b247824 */ /* 0x000fe200078e0a26 */
[----:B------:R-:W-:Y:S01]  /*5900*/  I2FP.F32.S32 R48, R48 ;  /* 0x0000003000307245 */ /* 0x000fe20000201400 */
[C---:B------:R-:W-:Y:S01]  /*5910*/  FFMA.FTZ R142, -R0.reuse, R142, R155 ;  /* 0x0000008e008e7223 */ /* 0x040fe2000001019b */
[----:B------:R-:W-:Y:S01]  /*5920*/  FSEL R140, R133, -INF , !P0 ;  /* 0xff800000858c7808 */ /* 0x000fe20004000000 */
[----:B------:R-:W-:Y:S01]  /*5930*/  FFMA.FTZ R58, -R0, R58, R91 ;  /* 0x0000003a003a7223 */ /* 0x000fe2000001015b */
[----:B------:R-:W-:Y:S01]  /*5940*/  FSEL R122, R122, -INF , !P0 ;  /* 0xff8000007a7a7808 */ /* 0x000fe20004000000 */
[----:B------:R-:W-:Y:S01]  /*5950*/  FFMA.FTZ R105, -R0, R48, R105 ;  /* 0x0000003000697223 */ /* 0x000fe20000010169 */
        /* <DEDUP_REMOVED lines=8> */
[-C--:B------:R-:W-:Y:S01]  /*59e0*/  ISETP.GE.AND P1, PT, R76, R21.reuse, PT ;  /* 0x000000154c00720c */ /* 0x080fe20003f26270 */
[----:B------:R-:W-:Y:S01]  /*59f0*/  IMAD.IADD R76, R59, 0x1, -R76 ;  /* 0x000000013b4c7824 */ /* 0x000fe200078e0a4c */
[-C--:B------:R-:W-:Y:S02]  /*5a00*/  ISETP.GE.AND P0, PT, R38, R21.reuse, PT ;  /* 0x000000152600720c */ /* 0x080fe40003f06270 */
[----:B------:R-:W-:Y:S02]  /*5a10*/  IABS R126, R126 ;  /* 0x0000007e007e7213 */ /* 0x000fe40000000000 */
[----:B------:R-:W-:Y:S02]  /*5a20*/  I2FP.F32.S32 R36, R36 ;  /* 0x0000002400247245 */ /* 0x000fe40000201400 */
[----:B------:R-:W-:-:S02]  /*5a30*/  ISETP.GE.AND P5, PT, R18, R21, PT ;  /* 0x000000151200720c */ /* 0x000fc40003fa6270 */
[----:B------:R-:W-:Y:S02]  /*5a40*/  IABS R38, R52 ;  /* 0x0000003400267213 */ /* 0x000fe40000000000 */
[----:B------:R-:W-:Y:S02]  /*5a50*/  FSEL R10, R101, -INF , !P2 ;  /* 0xff800000650a7808 */ /* 0x000fe40005000000 */
[----:B------:R-:W-:Y:S02]  /*5a60*/  FSEL R18, R105, -INF , !P2 ;  /* 0xff80000069127808 */ /* 0x000fe40005000000 */
[----:B------:R-:W-:Y:S01]  /*5a70*/  ISETP.GE.AND P2, PT, R68, R21, PT ;  /* 0x000000154400720c */ /* 0x000fe20003f46270 */
[----:B------:R-:W-:Y:S01]  /*5a80*/  IMAD.IADD R68, R59, 0x1, -R72 ;  /* 0x000000013b447824 */ /* 0x000fe200078e0a48 */
[----:B------:R-:W-:Y:S01]  /*5a90*/  I2FP.F32.S32 R126, R126 ;  /* 0x0000007e007e7245 */ /* 0x000fe20000201400 */
[----:B------:R-:W-:Y:S01]  /*5aa0*/  FFMA.FTZ R39, -R0, R36, R39 ;  /* 0x0000002400277223 */ /* 0x000fe20000010127 */
[----:B------:R-:W-:Y:S01]  /*5ab0*/  IABS R124, R124 ;  /* 0x0000007c007c7213 */ /* 0x000fe20000000000 */
[----:B------:R-:W-:Y:S01]  /*5ac0*/  VIADD R36, R32, 0x78 ;  /* 0x0000007820247836 */ /* 0x000fe20000000000 */
[----:B------:R-:W-:-:S02]  /*5ad0*/  I2FP.F32.S32 R38, R38 ;  /* 0x0000002600267245 */ /* 0x000fc40000201400 */
[----:B------:R-:W-:Y:S02]  /*5ae0*/  IABS R114, R114 ;  /* 0x0000007200727213 */ /* 0x000fe40000000000 */
[----:B------:R-:W-:Y:S01]  /*5af0*/  IABS R70, R76 ;  /* 0x0000004c00467213 */ /* 0x000fe20000000000 */
[C---:B------:R-:W-:Y:S01]  /*5b00*/  FFMA.FTZ R126, -R0.reuse, R126, R13 ;  /* 0x0000007e007e7223 */ /* 0x040fe2000001010d */
[----:B------:R-:W-:Y:S01]  /*5b10*/  IABS R68, R68 ;  /* 0x0000004400447213 */ /* 0x000fe20000000000 */
[----:B------:R-:W-:Y:S01]  /*5b20*/  FFMA.FTZ R57, -R0, R38, R57 ;  /* 0x0000002600397223 */ /* 0x000fe20000010139 */
[----:B------:R-:W-:Y:S01]  /*5b30*/  I2FP.F32.S32 R124, R124 ;  /* 0x0000007c007c7245 */ /* 0x000fe20000201400 */
[----:B------:R-:W-:Y:S01]  /*5b40*/  IMAD.IADD R13, R30, 0x1, -R36 ;  /* 0x000000011e0d7824 */ /* 0x000fe200078e0a24 */
[----:B------:R-:W-:Y:S01]  /*5b50*/  I2FP.F32.S32 R114, R114 ;  /* 0x0000007200727245 */ /* 0x000fe20000201400 */
[----:B------:R-:W-:Y:S01]  /*5b60*/  VIADD R38, R32, 0x71 ;  /* 0x0000007120267836 */ /* 0x000fe20000000000 */
[----:B------:R-:W-:Y:S01]  /*5b70*/  I2FP.F32.S32 R70, R70 ;  /* 0x0000004600467245 */ /* 0x000fe20000201400 */
[C---:B------:R-:W-:Y:S01]  /*5b80*/  FFMA.FTZ R124, -R0.reuse, R124, R15 ;  /* 0x0000007c007c7223 */ /* 0x040fe2000001010f */
[----:B------:R-:W-:Y:S01]  /*5b90*/  I2FP.F32.S32 R68, R68 ;  /* 0x0000004400447245 */ /* 0x000fe20000201400 */
[----:B------:R-:W-:Y:S01]  /*5ba0*/  FFMA.FTZ R114, -R0, R114, R119 ;  /* 0x0000007200727223 */ /* 0x000fe20000010177 */
[----:B------:R-:W-:-:S02]  /*5bb0*/  IMAD.IADD R15, R30, 0x1, -R38 ;  /* 0x000000011e0f7824 */ /* 0x000fc400078e0a26 */
[C---:B------:R-:W-:Y:S01]  /*5bc0*/  FFMA.FTZ R135, -R0.reuse, R70, R135 ;  /* 0x0000004600877223 */ /* 0x040fe20000010187 */
[----:B------:R-:W-:Y:S01]  /*5bd0*/  IABS R13, R13 ;  /* 0x0000000d000d7213 */ /* 0x000fe20000000000 */
[----:B------:R-:W-:Y:S01]  /*5be0*/  FFMA.FTZ R143, -R0, R68, R143 ;  /* 0x00000044008f7223 */ /* 0x000fe2000001018f */
[----:B------:R-:W-:Y:S02]  /*5bf0*/  IABS R61, R61 ;  /* 0x0000003d003d7213 */ /* 0x000fe40000000000 */
[----:B------:R-:W-:Y:S02]  /*5c00*/  I2FP.F32.S32 R68, R13 ;  /* 0x0000000d00447245 */ /* 0x000fe40000201400 */
[----:B------:R-:W-:Y:S02]  /*5c10*/  IABS R40, R40 ;  /* 0x0000002800287213 */ /* 0x000fe40000000000 */
[----:B------:R-:W-:Y:S02]  /*5c20*/  FSEL R116, R115, -INF , !P5 ;  /* 0xff80000073747808 */ /* 0x000fe40006800000 */
[----:B------:R-:W-:-:S02]  /*5c30*/  FSEL R114, R114, -INF , !P5 ;  /* 0xff80000072727808 */ /* 0x000fc40006800000 */
[----:B------:R-:W-:Y:S02]  /*5c40*/  FSEL R196, R131, -INF , !P1 ;  /* 0xff80000083c47808 */ /* 0x000fe40004800000 */
[----:B------:R-:W-:Y:S02]  /*5c50*/  FSEL R192, R135, -INF , !P1 ;  /* 0xff80000087c07808 */ /* 0x000fe40004800000 */
[----:B------:R-:W-:Y:S02]  /*5c60*/  IABS R15, R15 ;  /* 0x0000000f000f7213 */ /* 0x000fe40000000000 */
[----:B------:R-:W-:Y:S02]  /*5c70*/  FMNMX3.FTZ R13, R55, R60, R58, !PT ;  /* 0x0000003c370d7276 */ /* 0x000fe4000781003a */
[-C--:B------:R-:W-:Y:S02]  /*5c80*/  ISETP.GE.AND P5, PT, R72, R21.reuse, PT ;  /* 0x000000154800720c */ /* 0x080fe40003fa6270 */
[----:B------:R-:W-:Y:S01]  /*5c90*/  ISETP.GE.AND P1, PT, R64, R21, PT ;  /* 0x000000154000720c */ /* 0x000fe20003f26270 */
[C---:B------:R-:W-:Y:S01]  /*5ca0*/  IMAD.IADD R64, R59.reuse, 0x1, -R64 ;  /* 0x000000013b407824 */ /* 0x040fe200078e0a40 */
[----:B------:R-:W-:Y:S01]  /*5cb0*/  I2FP.F32.S32 R61, R61 ;  /* 0x0000003d003d7245 */ /* 0x000fe20000201400 */
[----:B------:R-:W-:Y:S01]  /*5cc0*/  IMAD.IADD R146, R59, 0x1, -R66 ;  /* 0x000000013b927824 */ /* 0x000fe200078e0a42 */
[----:B------:R-:W-:-:S02]  /*5cd0*/  FSEL R202, R125, -INF , !P2 ;  /* 0xff8000007dca7808 */ /* 0x000fc40005000000 */
[----:B------:R-:W-:Y:S02]  /*5ce0*/  FSEL R198, R129, -INF , !P2 ;  /* 0xff80000081c67808 */ /* 0x000fe40005000000 */
[----:B------:R-:W-:Y:S02]  /*5cf0*/  ISETP.GE.AND P2, PT, R66, R21, PT ;  /* 0x000000154200720c */ /* 0x000fe40003f46270 */
[----:B------:R-:W-:Y:S02]  /*5d00*/  I2FP.F32.S32 R40, R40 ;  /* 0x0000002800287245 */ /* 0x000fe40000201400 */
[----:B------:R-:W-:Y:S02]  /*5d10*/  I2FP.F32.S32 R66, R15 ;  /* 0x0000000f00427245 */ /* 0x000fe40000201400 */
[----:B------:R-:W-:Y:S01]  /*5d20*/  FMNMX3.FTZ R13, R13, R56, R8, !PT ;  /* 0x000000380d0d7276 */ /* 0x000fe20007810008 */
[C---:B------:R-:W-:Y:S01]  /*5d30*/  FFMA.FTZ R77, -R0.reuse, R61, R77 ;  /* 0x0000003d004d7223 */ /* 0x040fe2000001014d */
[----:B------:R-:W-:Y:S01]  /*5d40*/  FSEL R194, R139, -INF , !P5 ;  /* 0xff8000008bc27808 */ /* 0x000fe20006800000 */
[----:B------:R-:W-:Y:S01]  /*5d50*/  FFMA.FTZ R153, -R0, R40, R153 ;  /* 0x0000002800997223 */ /* 0x000fe20000010199 */
[----:B------:R-:W-:Y:S01]  /*5d60*/  FSEL R190, R143, -INF , !P5 ;  /* 0xff8000008fbe7808 */ /* 0x000fe20006800000 */
[----:B------:R-:W-:Y:S01]  /*5d70*/  VIADD R40, R32, 0x60 ;  /* 0x0000006020287836 */ /* 0x000fe20000000000 */
[----:B------:R-:W-:-:S02]  /*5d80*/  FMNMX3.FTZ R15, R17, R50, R48, !PT ;  /* 0x00000032110f7276 */ /* 0x000fc40007810030 */
[----:B------:R-:W-:Y:S01]  /*5d90*/  ISETP.GE.AND P5, PT, R54, R21, PT ;  /* 0x000000153600720c */ /* 0x000fe20003fa6270 */
[----:B------:R-:W-:Y:S01]  /*5da0*/  IMAD.IADD R80, R30, 0x1, -R40 ;  /* 0x000000011e507824 */ /* 0x000fe200078e0a28 */
[----:B------:R-:W-:Y:S02]  /*5db0*/  IABS R54, R64 ;  /* 0x0000004000367213 */ /* 0x000fe40000000000 */
[----:B------:R-:W-:Y:S02]  /*5dc0*/  FMNMX3.FTZ R13, R13, R10, R42, !PT ;  /* 0x0000000a0d0d7276 */ /* 0x000fe4000781002a */
[----:B------:R-:W-:Y:S02]  /*5dd0*/  IABS R148, R148 ;  /* 0x0000009400947213 */ /* 0x000fe40000000000 */
[----:B------:R-:W-:Y:S02]  /*5de0*/  IABS R146, R146 ;  /* 0x0000009200927213 */ /* 0x000fe40000000000 */
[----:B------:R-:W-:-:S02]  /*5df0*/  FMNMX3.FTZ R15, R15, R4, R16, !PT ;  /* 0x000000040f0f7276 */ /* 0x000fc40007810010 */
[----:B------:R-:W-:Y:S02]  /*5e00*/  I2FP.F32.S32 R54, R54 ;  /* 0x0000003600367245 */ /* 0x000fe40000201400 */
[----:B------:R-:W-:Y:S02]  /*5e10*/  FSEL R188, R147, -INF , !P3 ;  /* 0xff80000093bc7808 */ /* 0x000fe40005800000 */
[----:B------:R-:W-:Y:S02]  /*5e20*/  FSEL R152, R77, -INF , !P3 ;  /* 0xff8000004d987808 */ /* 0x000fe40005800000 */
[----:B------:R-:W-:Y:S01]  /*5e30*/  ISETP.GE.AND P3, PT, R46, R21, PT ;  /* 0x000000152e00720c */ /* 0x000fe20003f66270 */
[----:B------:R-:W-:Y:S01]  /*5e40*/  VIADD R46, R32, 0x68 ;  /* 0x00000068202e7836 */ /* 0x000fe20000000000 */
[----:B------:R-:W-:Y:S01]  /*5e50*/  FMNMX3.FTZ R13, R13, R34, R116, !PT ;  /* 0x000000220d0d7276 */ /* 0x000fe20007810074 */
[----:B------:R-:W-:Y:S01]  /*5e60*/  IMAD.IADD R64, R59, 0x1, -R40 ;  /* 0x000000013b407824 */ /* 0x000fe200078e0a28 */
[----:B------:R-:W-:-:S02]  /*5e70*/  I2FP.F32.S32 R148, R148 ;  /* 0x0000009400947245 */ /* 0x000fc40000201400 */
[----:B------:R-:W-:Y:S02]  /*5e80*/  I2FP.F32.S32 R146, R146 ;  /* 0x0000009200927245 */ /* 0x000fe40000201400 */
[----:B------:R-:W-:Y:S01]  /*5e90*/  FMNMX3.FTZ R15, R15, R18, R14, !PT ;  /* 0x000000120f0f7276 */ /* 0x000fe2000781000e */
[----:B------:R-:W-:Y:S01]  /*5ea0*/  FFMA.FTZ R79, -R0, R54, R79 ;  /* 0x00000036004f7223 */ /* 0x000fe2000001014f */
[----:B------:R-:W-:Y:S01]  /*5eb0*/  FMNMX3.FTZ R13, R13, R112, R204, !PT ;  /* 0x000000700d0d7276 */ /* 0x000fe200078100cc */
[----:B------:R-:W-:Y:S01]  /*5ec0*/  IMAD.IADD R54, R30, 0x1, -R46 ;  /* 0x000000011e367824 */ /* 0x000fe200078e0a2e */
[----:B------:R-:W-:Y:S01]  /*5ed0*/  FMNMX3.FTZ R15, R15, R12, R114, !PT ;  /* 0x0000000c0f0f7276 */ /* 0x000fe20007810072 */
[C---:B------:R-:W-:Y:S01]  /*5ee0*/  FFMA.FTZ R148, -R0.reuse, R148, R149 ;  /* 0x0000009400947223 */ /* 0x040fe20000010195 */
[----:B------:R-:W-:Y:S01]  /*5ef0*/  IABS R136, R136 ;  /* 0x0000008800887213 */ /* 0x000fe20000000000 */
[----:B------:R-:W-:Y:S01]  /*5f00*/  FFMA.FTZ R146, -R0, R146, R151 ;  /* 0x0000009200927223 */ /* 0x000fe20000010197 */
[----:B------:R-:W-:-:S02]  /*5f10*/  IABS R64, R64 ;  /* 0x0000004000407213 */ /* 0x000fc40000000000 */
[----:B------:R-:W-:Y:S02]  /*5f20*/  FMNMX3.FTZ R13, R13, R202, R196, !PT ;  /* 0x000000ca0d0d7276 */ /* 0x000fe400078100c4 */
[----:B------:R-:W-:Y:S02]  /*5f30*/  FMNMX3.FTZ R15, R15, R110, R200, !PT ;  /* 0x0000006e0f0f7276 */ /* 0x000fe400078100c8 */
[----:B------:R-:W-:Y:S02]  /*5f40*/  I2FP.F32.S32 R136, R136 ;  /* 0x0000008800887245 */ /* 0x000fe40000201400 */
[----:B------:R-:W-:Y:S02]  /*5f50*/  IABS R80, R80 ;  /* 0x0000005000507213 */ /* 0x000fe40000000000 */
[----:B------:R-:W-:Y:S01]  /*5f60*/  IABS R54, R54 ;  /* 0x0000003600367213 */ /* 0x000fe20000000000 */
[----:B------:R-:W-:Y:S01]  /*5f70*/  FFMA.FTZ R136, -R0, R136, R189 ;  /* 0x0000008800887223 */ /* 0x000fe200000101bd */
[----:B------:R-:W-:-:S02]  /*5f80*/  FSEL R148, R148, -INF , !P2 ;  /* 0xff80000094947808 */ /* 0x000fc40005000000 */
[----:B------:R-:W-:Y:S02]  /*5f90*/  FSEL R146, R146, -INF , !P2 ;  /* 0xff80000092927808 */ /* 0x000fe40005000000 */
[----:B------:R-:W-:Y:S02]  /*5fa0*/  FSEL R154, R153, -INF , !P1 ;  /* 0xff800000999a7808 */ /* 0x000fe40004800000 */
[----:B------:R-:W-:Y:S02]  /*5fb0*/  FSEL R150, R79, -INF , !P1 ;  /* 0xff8000004f967808 */ /* 0x000fe40004800000 */
[----:B------:R-:W-:Y:S02]  /*5fc0*/  I2FP.F32.S32 R64, R64 ;  /* 0x0000004000407245 */ /* 0x000fe40000201400 */
[-C--:B------:R-:W-:Y:S01]  /*5fd0*/  ISETP.GE.AND P2, PT, R44, R21.reuse, PT ;  /* 0x000000152c00720c */ /* 0x080fe20003f46270 */
[----:B------:R-:W-:Y:S01]  /*5fe0*/  VIADD R44, R32, 0x69 ;  /* 0x00000069202c7836 */ /* 0x000fe20000000000 */
[----:B------:R-:W-:Y:S01]  /*5ff0*/  ISETP.GE.AND P1, PT, R40, R21, PT ;  /* 0x000000152800720c */ /* 0x000fe20003f26270 */
[----:B------:R-:W-:Y:S01]  /*6000*/  VIADD R40, R32, 0x70 ;  /* 0x0000007020287836 */ /* 0x000fe20000000000 */
[----:B------:R-:W-:-:S02]  /*6010*/  FMNMX3.FTZ R13, R13, R140, R194, !PT ;  /* 0x0000008c0d0d7276 */ /* 0x000fc400078100c2 */
[----:B------:R-:W-:Y:S02]  /*6020*/  FMNMX3.FTZ R15, R15, R198, R192, !PT ;  /* 0x000000c60f0f7276 */ /* 0x000fe400078100c0 */
[----:B------:R-:W-:Y:S02]  /*6030*/  I2FP.F32.S32 R80, R80 ;  /* 0x0000005000507245 */ /* 0x000fe40000201400 */
[----:B------:R-:W-:Y:S01]  /*6040*/  I2FP.F32.S32 R54, R54 ;  /* 0x0000003600367245 */ /* 0x000fe20000201400 */
[----:B------:R-:W-:Y:S01]  /*6050*/  FFMA.FTZ R64, -R0, R64, R37 ;  /* 0x0000004000407223 */ /* 0x000fe20000010125 */
[----:B------:R-:W-:Y:S01]  /*6060*/  FSEL R138, R73, -INF , !P5 ;  /* 0xff800000498a7808 */ /* 0x000fe20006800000 */
[C---:B------:R-:W-:Y:S01]  /*6070*/  IMAD.IADD R52, R30.reuse, 0x1, -R44 ;  /* 0x000000011e347824 */ /* 0x040fe200078e0a2c */
[----:B------:R-:W-:Y:S01]  /*6080*/  FSEL R130, R69, -INF , !P5 ;  /* 0xff80000045827808 */ /* 0x000fe20006800000 */
[----:B------:R-:W-:Y:S01]  /*6090*/  IMAD.IADD R37, R30, 0x1, -R40 ;  /* 0x000000011e257824 */ /* 0x000fe200078e0a28 */
[----:B------:R-:W-:Y:S01]  /*60a0*/  FMNMX3.FTZ R13, R13, R120, R188, !PT ;  /* 0x000000780d0d7276 */ /* 0x000fe200078100bc */
[----:B------:R-:W-:Y:S01]  /*60b0*/  FFMA.FTZ R75, -R0, R80, R75 ;  /* 0x00000050004b7223 */ /* 0x000fe2000001014b */
[----:B------:R-:W-:Y:S01]  /*60c0*/  ISETP.GE.AND P5, PT, R46, R21, PT ;  /* 0x000000152e00720c */ /* 0x000fe20003fa6270 */
[----:B------:R-:W-:Y:S01]  /*60d0*/  IMAD.IADD R46, R59, 0x1, -R46 ;  /* 0x000000013b2e7824 */ /* 0x000fe200078e0a2e */
[----:B------:R-:W-:Y:S01]  /*60e0*/  FMNMX3.FTZ R15, R15, R122, R190, !PT ;  /* 0x0000007a0f0f7276 */ /* 0x000fe200078100be */
[----:B------:R-:W-:Y:S01]  /*60f0*/  FFMA.FTZ R19, -R0, R54, R19 ;  /* 0x0000003600137223 */ /* 0x000fe20000010113 */
[----:B------:R-:W-:Y:S01]  /*6100*/  FSEL R136, R136, -INF , !P4 ;  /* 0xff80000088887808 */ /* 0x000fe20006000000 */
[----:B------:R-:W-:Y:S01]  /*6110*/  VIADD R32, R32, 0x79 ;  /* 0x0000007920207836 */ /* 0x000fe20000000000 */
[----:B------:R-:W-:-:S02]  /*6120*/  FSEL R128, R57, -INF , !P4 ;  /* 0xff80000039807808 */ /* 0x000fc40006000000 */
[----:B------:R-:W-:Y:S02]  /*6130*/  FSEL R134, R71, -INF , !P3 ;  /* 0xff80000047867808 */ /* 0x000fe40005800000 */
[----:B------:R-:W-:Y:S02]  /*6140*/  FSEL R126, R126, -INF , !P3 ;  /* 0xff8000007e7e7808 */ /* 0x000fe40005800000 */
[----:B------:R-:W-:Y:S02]  /*6150*/  FMNMX3.FTZ R13, R13, R148, R154, !PT ;  /* 0x000000940d0d7276 */ /* 0x000fe4000781009a */
[-C--:B------:R-:W-:Y:S01]  /*6160*/  ISETP.GE.AND P4, PT, R44, R21.reuse, PT ;  /* 0x000000152c00720c */ /* 0x080fe20003f86270 */
[C---:B------:R-:W-:Y:S01]  /*6170*/  IMAD.IADD R44, R59.reuse, 0x1, -R44 ;  /* 0x000000013b2c7824 */ /* 0x040fe200078e0a2c */
[----:B------:R-:W-:Y:S01]  /*6180*/  ISETP.GE.AND P3, PT, R40, R21, PT ;  /* 0x000000152800720c */ /* 0x000fe20003f66270 */
[----:B------:R-:W-:Y:S01]  /*6190*/  IMAD.IADD R40, R59, 0x1, -R40 ;  /* 0x000000013b287824 */ /* 0x000fe200078e0a28 */
[----:B------:R-:W-:-:S02]  /*61a0*/  FMNMX3.FTZ R15, R15, R118, R152, !PT ;  /* 0x000000760f0f7276 */ /* 0x000fc40007810098 */
[----:B------:R-:W-:Y:S02]  /*61b0*/  IABS R52, R52 ;  /* 0x0000003400347213 */ /* 0x000fe40000000000 */
[----:B------:R-:W-:Y:S02]  /*61c0*/  IABS R37, R37 ;  /* 0x0000002500257213 */ /* 0x000fe40000000000 */
[----:B------:R-:W-:Y:S01]  /*61d0*/  IABS R46, R46 ;  /* 0x0000002e002e7213 */ /* 0x000fe20000000000 */
[----:B------:R-:W-:Y:S01]  /*61e0*/  IMAD.IADD R30, R30, 0x1, -R32 ;  /* 0x000000011e1e7824 */ /* 0x000fe200078e0a20 */
[----:B------:R-:W-:Y:S02]  /*61f0*/  FSEL R132, R132, -INF , !P2 ;  /* 0xff80000084847808 */ /* 0x000fe40005000000 */
[----:B------:R-:W-:Y:S02]  /*6200*/  FSEL R124, R124, -INF , !P2 ;  /* 0xff8000007c7c7808 */ /* 0x000fe40005000000 */
[----:B------:R-:W-:-:S02]  /*6210*/  FSEL R108, R75, -INF , !P1 ;  /* 0xff8000004b6c7808 */ /* 0x000fc40004800000 */
[----:B------:R-:W-:Y:S02]  /*6220*/  FSEL R64, R64, -INF , !P1 ;  /* 0xff80000040407808 */ /* 0x000fe40004800000 */
[----:B------:R-:W-:Y:S02]  /*6230*/  FMNMX3.FTZ R13, R13, R144, R138, !PT ;  /* 0x000000900d0d7276 */ /* 0x000fe4000781008a */
[----:B------:R-:W-:Y:S02]  /*6240*/  FSEL R100, R19, -INF , !P5 ;  /* 0xff80000013647808 */ /* 0x000fe40006800000 */
[-C--:B------:R-:W-:Y:S01]  /*6250*/  ISETP.GE.AND P2, PT, R38, R21.reuse, PT ;  /* 0x000000152600720c */ /* 0x080fe20003f46270 */
[C---:B------:R-:W-:Y:S01]  /*6260*/  IMAD.IADD R38, R59.reuse, 0x1, -R38 ;  /* 0x000000013b267824 */ /* 0x040fe200078e0a26 */
[----:B------:R-:W-:Y:S01]  /*6270*/  ISETP.GE.AND P1, PT, R36, R21, PT ;  /* 0x000000152400720c */ /* 0x000fe20003f26270 */
[----:B------:R-:W-:Y:S01]  /*6280*/  IMAD.IADD R36, R59, 0x1, -R36 ;  /* 0x000000013b247824 */ /* 0x000fe200078e0a24 */
[----:B------:R-:W-:-:S02]  /*6290*/  FMNMX3.FTZ R19, R15, R146, R150, !PT ;  /* 0x000000920f137276 */ /* 0x000fc40007810096 */
[----:B------:R-:W-:Y:S02]  /*62a0*/  I2FP.F32.S32 R52, R52 ;  /* 0x0000003400347245 */ /* 0x000fe40000201400 */
[----:B------:R-:W-:Y:S02]  /*62b0*/  I2FP.F32.S32 R54, R37 ;  /* 0x0000002500367245 */ /* 0x000fe40000201400 */
[----:B------:R-:W-:Y:S02]  /*62c0*/  IABS R44, R44 ;  /* 0x0000002c002c7213 */ /* 0x000fe40000000000 */
[----:B------:R-:W-:Y:S02]  /*62d0*/  IABS R40, R40 ;  /* 0x0000002800287213 */ /* 0x000fe40000000000 */
[----:B------:R-:W-:Y:S02]  /*62e0*/  I2FP.F32.S32 R46, R46 ;  /* 0x0000002e002e7245 */ /* 0x000fe40000201400 */
[----:B------:R-:W-:-:S02]  /*62f0*/  FSEL R106, R106, -INF , !P0 ;  /* 0xff8000006a6a7808 */ /* 0x000fc40004000000 */
[----:B------:R-:W-:Y:S02]  /*6300*/  FSEL R62, R39, -INF , !P0 ;  /* 0xff800000273e7808 */ /* 0x000fe40004000000 */
[----:B------:R-:W-:Y:S02]  /*6310*/  FMNMX3.FTZ R37, R13, R136, R134, !PT ;  /* 0x000000880d257276 */ /* 0x000fe40007810086 */
[----:B------:R-:W-:Y:S01]  /*6320*/  ISETP.GE.AND P0, PT, R32, R21, PT ;  /* 0x000000152000720c */ /* 0x000fe20003f06270 */
[----:B------:R-:W-:Y:S01]  /*6330*/  IMAD.IADD R32, R59, 0x1, -R32 ;  /* 0x000000013b207824 */ /* 0x000fe200078e0a20 */
[----:B------:R-:W-:Y:S01]  /*6340*/  FMNMX3.FTZ R19, R19, R142, R130, !PT ;  /* 0x0000008e13137276 */ /* 0x000fe20007810082 */
[C---:B------:R-:W-:Y:S01]  /*6350*/  FFMA.FTZ R33, -R0.reuse, R52, R33 ;  /* 0x0000003400217223 */ /* 0x040fe20000010121 */
[----:B------:R-:W-:Y:S01]  /*6360*/  IABS R30, R30 ;  /* 0x0000001e001e7213 */ /* 0x000fe20000000000 */
[C---:B------:R-:W-:Y:S01]  /*6370*/  FFMA.FTZ R43, -R0.reuse, R54, R43 ;  /* 0x00000036002b7223 */ /* 0x040fe2000001012b */
[----:B------:R-:W-:Y:S01]  /*6380*/  I2FP.F32.S32 R44, R44 ;  /* 0x0000002c002c7245 */ /* 0x000fe20000201400 */
[----:B------:R-:W-:Y:S01]  /*6390*/  FFMA.FTZ R41, -R0, R46, R41 ;  /* 0x0000002e00297223 */ /* 0x000fe20000010129 */
[----:B------:R-:W-:-:S02]  /*63a0*/  I2FP.F32.S32 R40, R40 ;  /* 0x0000002800287245 */ /* 0x000fc40000201400 */
[----:B------:R-:W-:Y:S02]  /*63b0*/  IABS R38, R38 ;  /* 0x0000002600267213 */ /* 0x000fe40000000000 */
[----:B------:R-:W-:Y:S02]  /*63c0*/  IABS R36, R36 ;  /* 0x0000002400247213 */ /* 0x000fe40000000000 */
        /* <DEDUP_REMOVED lines=56> */
[----:B------:R-:W1:Y:S01]  /*6750*/  LDSM.16.MT88.4 R84, [R156+0x6000] ;  /* 0x006000009c54783b */ /* 0x000e620000004200 */
[-CC-:B------:R-:W-:Y:S01]  /*6760*/  FFMA.FTZ R60, R58, R28.reuse, -R39.reuse ;  /* 0x0000001c3a3c7223 */ /* 0x180fe20000010827 */
        /* <DEDUP_REMOVED lines=8> */
[----:B------:R-:W-:Y:S01]  /*67f0*/  MUFU.EX2 R53, R53 ;  /* 0x0000003500357308 */ /* 0x000fe20000000800 */
[-CC-:B------:R-:W-:Y:S01]  /*6800*/  FFMA.FTZ R50, R8, R28.reuse, -R39.reuse ;  /* 0x0000001c08327223 */ /* 0x180fe20000010827 */
[--C-:B------:R-:W-:Y:S02]  /*6810*/  FFMA.FTZ R45, R10, R28, -R39.reuse ;  /* 0x0000001c0a2d7223 */ /* 0x100fe40000010827 */
[----:B------:R-:W5:Y:S01]  /*6820*/  MUFU.EX2 R104, R104 ;  /* 0x0000006800687308 */ /* 0x000f620000000800 */
[----:B------:R-:W3:Y:S03]  /*6830*/  LDSM.16.MT88.4 R8, [R160+0x6800] ;  /* 0x00680000a008783b */ /* 0x000ee60000004200 */
[----:B------:R-:W-:Y:S04]  /*6840*/  MUFU.EX2 R60, R60 ;  /* 0x0000003c003c7308 */ /* 0x000fe80000000800 */
[----:B------:R-:W4:Y:S04]  /*6850*/  MUFU.EX2 R51, R51 ;  /* 0x0000003300337308 */ /* 0x000f280000000800 */
[----:B------:R-:W-:Y:S04]  /*6860*/  MUFU.EX2 R58, R58 ;  /* 0x0000003a003a7308 */ /* 0x000fe80000000800 */
[----:B------:R-:W1:Y:S04]  /*6870*/  MUFU.EX2 R49, R49 ;  /* 0x0000003100317308 */ /* 0x000e680000000800 */
[----:B------:R-:W-:Y:S04]  /*6880*/  MUFU.EX2 R56, R56 ;  /* 0x0000003800387308 */ /* 0x000fe80000000800 */
[----:B------:R-:W2:Y:S01]  /*6890*/  MUFU.EX2 R47, R47 ;  /* 0x0000002f002f7308 */ /* 0x000ea20000000800 */
[----:B-----5:R-:W-:Y:S01]  /*68a0*/  F2FP.BF16.F32.PACK_AB R68, R53, R104 ;  /* 0x000000683544723e */ /* 0x020fe200000010ff */
[--C-:B------:R-:W-:Y:S01]  /*68b0*/  FFMA.FTZ R35, R34, R28, -R39.reuse ;  /* 0x0000001c22237223 */ /* 0x100fe20000010827 */
[----:B----4-:R-:W-:Y:S01]  /*68c0*/  F2FP.BF16.F32.PACK_AB R70, R51, R60 ;  /* 0x0000003c3346723e */ /* 0x010fe200000010ff */
        /* <DEDUP_REMOVED lines=8> */
[----:B------:R-:W-:Y:S03]  /*6950*/  LDSM.16.MT88.4 R16, [R156+0x6800] ;  /* 0x006800009c10783b */ /* 0x000fe60000004200 */
[----:B------:R-:W1:Y:S01]  /*6960*/  MUFU.EX2 R45, R45 ;  /* 0x0000002d002d7308 */ /* 0x000e620000000800 */
[----:B------:R-:W-:Y:S01]  /*6970*/  LDSM.16.MT88.4 R12, [R102+0x6800] ;  /* 0x00680000660c783b */ /* 0x000fe20000004200 */
[C---:B------:R-:W-:Y:S02]  /*6980*/  HMMA.16816.F32.BF16 R96, R68.reuse, R92, RZ ;  /* 0x0000005c4460723c */ /* 0x040fe400000418ff */
[----:B------:R-:W-:Y:S04]  /*6990*/  MUFU.EX2 R42, R42 ;  /* 0x0000002a002a7308 */ /* 0x000fe80000000800 */
[----:B------:R-:W-:Y:S02]  /*69a0*/  MUFU.EX2 R35, R35 ;  /* 0x0000002300237308 */ /* 0x000fe40000000800 */
[C---:B------:R-:W-:Y:S02]  /*69b0*/  HMMA.16816.F32.BF16 R92, R68.reuse, R94, RZ ;  /* 0x0000005e445c723c */ /* 0x040fe400000418ff */
[----:B------:R-:W-:Y:S04]  /*69c0*/  MUFU.EX2 R48, R48 ;  /* 0x0000003000307308 */ /* 0x000fe80000000800 */
[----:B------:R-:W2:Y:S04]  /*69d0*/  MUFU.EX2 R43, R43 ;  /* 0x0000002b002b7308 */ /* 0x000ea80000000800 */
[----:B------:R-:W-:Y:S04]  /*69e0*/  MUFU.EX2 R41, R41 ;  /* 0x0000002900297308 */ /* 0x000fe80000000800 */
[----:B------:R-:W4:Y:S01]  /*69f0*/  MUFU.EX2 R34, R34 ;  /* 0x0000002200227308 */ /* 0x000f220000000800 */
[C---:B------:R-:W-:Y:S08]  /*6a00*/  HMMA.16816.F32.BF16 R88, R68.reuse, R84, RZ ;  /* 0x000000544458723c */ /* 0x040ff000000418ff */
[C---:B------:R-:W-:Y:S08]  /*6a10*/  HMMA.16816.F32.BF16 R80, R68.reuse, R76, RZ ;  /* 0x0000004c4450723c */ /* 0x040ff000000418ff */
[C---:B------:R-:W-:Y:S08]  /*6a20*/  HMMA.16816.F32.BF16 R84, R68.reuse, R86, RZ ;  /* 0x000000564454723c */ /* 0x040ff000000418ff */
[C---:B------:R-:W-:Y:S08]  /*6a30*/  HMMA.16816.F32.BF16 R76, R68.reuse, R78, RZ ;  /* 0x0000004e444c723c */ /* 0x040ff000000418ff */
[----:B---3--:R-:W-:Y:S01]  /*6a40*/  HMMA.16816.F32.BF16 R72, R68, R4, RZ ;  /* 0x000000044448723c */ /* 0x008fe200000418ff */
[----:B-1----:R-:W-:-:S02]  /*6a50*/  F2FP.BF16.F32.PACK_AB R4, R45, R50 ;  /* 0x000000322d04723e */ /* 0x002fc400000010ff */
[----:B--2---:R-:W-:-:S05]  /*6a60*/  F2FP.BF16.F32.PACK_AB R5, R43, R48 ;  /* 0x000000302b05723e */ /* 0x004fca00000010ff */
[----:B------:R-:W-:Y:S01]  /*6a70*/  HMMA.16816.F32.BF16 R68, R68, R6, RZ ;  /* 0x000000064444723c */ /* 0x000fe200000418ff */
[----:B------:R-:W-:Y:S02]  /*6a80*/  F2FP.BF16.F32.PACK_AB R6, R35, R42 ;  /* 0x0000002a2306723e */ /* 0x000fe400000010ff */
[----:B----4-:R-:W-:-:S07]  /*6a90*/  F2FP.BF16.F32.PACK_AB R7, R34, R41 ;  /* 0x000000292207723e */ /* 0x010fce00000010ff */
[C---:B------:R-:W-:Y:S08]  /*6aa0*/  HMMA.16816.F32.BF16 R96, R4.reuse, R8, R96 ;  /* 0x000000080460723c */ /* 0x040ff00000041860 */
[C---:B------:R-:W-:Y:S01]  /*6ab0*/  HMMA.16816.F32.BF16 R92, R4.reuse, R10, R92 ;  /* 0x0000000a045c723c */ /* 0x040fe2000004185c */
[----:B------:R-:W1:Y:S01]  /*6ac0*/  LDSM.16.MT88.4 R8, [R103+0x6800] ;  /* 0x006800006708783b */ /* 0x000e620000004200 */
        /* <DEDUP_REMOVED lines=137> */
[----:B------:R-:W-:Y:S01]  /*7360*/  FADD.FTZ R17, R58, R49 ;  /* 0x000000313a117221 */ /* 0x000fe20000010000 */
[----:B------:R-:W-:Y:S06]  /*7370*/  MUFU.EX2 R106, R108 ;  /* 0x0000006c006a7308 */ /* 0x000fec0000000800 */
[C---:B------:R-:W-:Y:S08]  /*7380*/  HMMA.16816.F32.BF16 R84, R4.reuse, R18, R84 ;  /* 0x000000120454723c */ /* 0x040ff00000041854 */
[C---:B-1----:R-:W-:Y:S08]  /*7390*/  HMMA.16816.F32.BF16 R72, R4.reuse, R8, R72 ;  /* 0x000000080448723c */ /* 0x042ff00000041848 */
[----:B------:R-:W-:Y:S01]  /*73a0*/  HMMA.16816.F32.BF16 R68, R4, R10, R68 ;  /* 0x0000000a0444723c */ /* 0x000fe20000041844 */
[----:B------:R-:W1:Y:S01]  /*73b0*/  LDSM.16.MT88.4 R8, [R156+0x9000] ;  /* 0x009000009c08783b */ /* 0x000e620000004200 */
[-CC-:B------:R-:W-:Y:S01]  /*73c0*/  FFMA.FTZ R4, R62, R28.reuse, -R33.reuse ;  /* 0x0000001c3e047223 */ /* 0x180fe20000010821 */
[-CC-:B------:R-:W-:Y:S01]  /*73d0*/  FFMA.FTZ R7, R54, R28.reuse, -R33.reuse ;  /* 0x0000001c36077223 */ /* 0x180fe20000010821 */
[----:B------:R-:W-:Y:S01]  /*73e0*/  FFMA.FTZ R62, R52, R28, -R33 ;  /* 0x0000001c343e7223 */ /* 0x000fe20000010821 */
[----:B------:R-:W-:Y:S01]  /*73f0*/  FADD.FTZ R5, R104, R53 ;  /* 0x0000003568057221 */ /* 0x000fe20000010000 */
[----:B------:R-:W-:Y:S04]  /*7400*/  MUFU.EX2 R123, R123 ;  /* 0x0000007b007b7308 */ /* 0x000fe80000000800 */
[----:B------:R-:W-:Y:S04]  /*7410*/  MUFU.EX2 R66, R100 ;  /* 0x0000006400427308 */ /* 0x000fe80000000800 */
[----:B------:R-:W2:Y:S04]  /*7420*/  MUFU.EX2 R121, R121 ;  /* 0x0000007900797308 */ /* 0x000ea80000000800 */
[----:B------:R-:W-:Y:S04]  /*7430*/  MUFU.EX2 R53, R64 ;  /* 0x0000004000357308 */ /* 0x000fe80000000800 */
[----:B------:R4:W5:Y:S04]  /*7440*/  MUFU.EX2 R54, R4 ;  /* 0x0000000400367308 */ /* 0x0009680000000800 */
[----:B------:R-:W-:Y:S04]  /*7450*/  MUFU.EX2 R52, R7 ;  /* 0x0000000700347308 */ /* 0x000fe80000000800 */
[----:B------:R-:W3:Y:S01]  /*7460*/  MUFU.EX2 R49, R62 ;  /* 0x0000003e00317308 */ /* 0x000ee20000000800 */
[----:B------:R-:W-:-:S02]  /*7470*/  FADD.FTZ R56, R56, R17 ;  /* 0x0000001138387221 */ /* 0x000fc40000010000 */
[----:B------:R-:W1:Y:S01]  /*7480*/  LDSM.16.MT88.4 R16, [R103+0x9000] ;  /* 0x009000006710783b */ /* 0x000e620000004200 */
[----:B------:R-:W-:Y:S01]  /*7490*/  FADD.FTZ R60, R60, R5 ;  /* 0x000000053c3c7221 */ /* 0x000fe20000010000 */
[----:B--2---:R-:W-:Y:S02]  /*74a0*/  F2FP.BF16.F32.PACK_AB R6, R121, R66 ;  /* 0x000000427906723e */ /* 0x004fe400000010ff */
[----:B----4-:R-:W-:Y:S02]  /*74b0*/  F2FP.BF16.F32.PACK_AB R4, R123, R106 ;  /* 0x0000006a7b04723e */ /* 0x010fe400000010ff */
[----:B-----5:R-:W-:Y:S02]  /*74c0*/  F2FP.BF16.F32.PACK_AB R5, R54, R53 ;  /* 0x000000353605723e */ /* 0x020fe400000010ff */
[----:B---3--:R-:W-:-:S07]  /*74d0*/  F2FP.BF16.F32.PACK_AB R7, R49, R52 ;  /* 0x000000343107723e */ /* 0x008fce00000010ff */
[----:B------:R-:W-:Y:S01]  /*74e0*/  HMMA.16816.F32.BF16 R96, R4, R12, R96 ;  /* 0x0000000c0460723c */ /* 0x000fe20000041860 */
[----:B------:R-:W-:-:S07]  /*74f0*/  FADD.FTZ R51, R51, R60 ;  /* 0x0000003c33337221 */ /* 0x000fce0000010000 */
[----:B------:R-:W-:Y:S01]  /*7500*/  HMMA.16816.F32.BF16 R92, R4, R14, R92 ;  /* 0x0000000e045c723c */ /* 0x000fe2000004185c */
[----:B------:R-:W2:Y:S01]  /*7510*/  LDSM.16.MT88.4 R12, [R102+0x9000] ;  /* 0x00900000660c783b */ /* 0x000ea20000004200 */
[----:B------:R-:W-:Y:S01]  /*7520*/  FADD.FTZ R47, R47, R56 ;  /* 0x000000382f2f7221 */ /* 0x000fe20000010000 */
[----:B------:R-:W-:-:S05]  /*7530*/  FADD.FTZ R50, R50, R51 ;  /* 0x0000003332327221 */ /* 0x000fca0000010000 */
[----:B-1----:R-:W-:Y:S01]  /*7540*/  HMMA.16816.F32.BF16 R88, R4, R8, R88 ;  /* 0x000000080458723c */ /* 0x002fe20000041858 */
        /* <DEDUP_REMOVED lines=15> */
[C---:B------:R-:W-:Y:S01]  /*7640*/  HMMA.16816.F32.BF16 R84, R4.reuse, R10, R84 ;  /* 0x0000000a0454723c */ /* 0x040fe20000041854 */
[----:B------:R-:W3:Y:S01]  /*7650*/  LDSM.16.MT88.4 R8, [R160+0x9800] ;  /* 0x00980000a008783b */ /* 0x000ee20000004200 */
[----:B------:R-:W-:Y:S01]  /*7660*/  FADD.FTZ R110, R110, R57 ;  /* 0x000000396e6e7221 */ /* 0x000fe20000010000 */
[-CC-:B------:R-:W-:Y:S01]  /*7670*/  FFMA.FTZ R47, R46, R28.reuse, -R39.reuse ;  /* 0x0000001c2e2f7223 */ /* 0x180fe20000010827 */
[-CC-:B------:R-:W-:Y:S01]  /*7680*/  FFMA.FTZ R46, R44, R28.reuse, -R39.reuse ;  /* 0x0000001c2c2e7223 */ /* 0x180fe20000010827 */
[-CC-:B------:R-:W-:Y:S01]  /*7690*/  FFMA.FTZ R40, R40, R28.reuse, -R39.reuse ;  /* 0x0000001c28287223 */ /* 0x180fe20000010827 */
[-C--:B------:R-:W-:Y:S01]  /*76a0*/  FFMA.FTZ R39, R38, R28.reuse, -R39 ;  /* 0x0000001c26277223 */ /* 0x080fe20000010827 */
[-CC-:B------:R-:W-:Y:S01]  /*76b0*/  FFMA.FTZ R191, R29, R28.reuse, -R33.reuse ;  /* 0x0000001c1dbf7223 */ /* 0x180fe20000010821 */
[----:B------:R-:W-:Y:S01]  /*76c0*/  FADD.FTZ R59, R59, R112 ;  /* 0x000000703b3b7221 */ /* 0x000fe20000010000 */
[----:B------:R-:W-:Y:S01]  /*76d0*/  FADD.FTZ R55, R55, R110 ;  /* 0x0000006e37377221 */ /* 0x000fe20000010000 */
[-CC-:B------:R-:W-:Y:S01]  /*76e0*/  FFMA.FTZ R32, R32, R28.reuse, -R33.reuse ;  /* 0x0000001c20207223 */ /* 0x180fe20000010821 */
[-CC-:B------:R-:W-:Y:S01]  /*76f0*/  FFMA.FTZ R34, R30, R28.reuse, -R33.reuse ;  /* 0x0000001c1e227223 */ /* 0x180fe20000010821 */
[----:B------:R-:W-:Y:S01]  /*7700*/  FFMA.FTZ R35, R31, R28, -R33 ;  /* 0x0000001c1f237223 */ /* 0x000fe20000010821 */
[C---:B--2---:R-:W-:Y:S01]  /*7710*/  HMMA.16816.F32.BF16 R72, R4.reuse, R12, R72 ;  /* 0x0000000c0448723c */ /* 0x044fe20000041848 */
[----:B------:R-:W-:Y:S01]  /*7720*/  FADD.FTZ R140, R140, R59 ;  /* 0x0000003b8c8c7221 */ /* 0x000fe20000010000 */
[----:B------:R-:W-:Y:S01]  /*7730*/  FADD.FTZ R122, R122, R55 ;  /* 0x000000377a7a7221 */ /* 0x000fe20000010000 */
[----:B------:R-:W-:Y:S05]  /*7740*/  MUFU.EX2 R44, R47 ;  /* 0x0000002f002c7308 */ /* 0x000fea0000000800 */
[----:B------:R-:W-:Y:S01]  /*7750*/  HMMA.16816.F32.BF16 R68, R4, R14, R68 ;  /* 0x0000000e0444723c */ /* 0x000fe20000041844 */
[----:B------:R-:W2:Y:S01]  /*7760*/  LDSM.16.MT88.4 R12, [R103+0x9800] ;  /* 0x00980000670c783b */ /* 0x000ea20000004200 */
        /* <DEDUP_REMOVED lines=29> */
[----:B------:R-:W-:-:S03]  /*7940*/  FADD.FTZ R134, R134, R115 ;  /* 0x0000007386867221 */ /* 0x000fc60000010000 */
[----:B------:R-:W-:Y:S01]  /*7950*/  HMMA.16816.F32.BF16 R92, R4, R10, R92 ;  /* 0x0000000a045c723c */ /* 0x000fe2000004185c */
[----:B------:R-:W1:Y:S01]  /*7960*/  LDSM.16.MT88.4 R8, [R102+0x9800] ;  /* 0x009800006608783b */ /* 0x000e620000004200 */
        /* <DEDUP_REMOVED lines=39> */
.L_x_11462:
        /* <DEDUP_REMOVED lines=80> */
.L_x_11457:
[----:B------:R-:W-:Y:S05]  /*80e0*/  BSYNC.RECONVERGENT B0 ;  /* 0x0000000000007941 */ /* 0x000fea0003800200 */
.L_x_11456:
        /* <DEDUP_REMOVED lines=14> */
[C---:B------:R-:W-:Y:S01]  /*81d0*/  @!P0 IMAD.WIDE.U32 R204, R168.reuse, 0x60, R196 ;  /* 0x00000060a8cc8825 */ /* 0x040fe200078e00c4 */
        /* <DEDUP_REMOVED lines=61> */
[----:B------:R-:W2:Y:S08]  /*85b0*/  LDSM.16.M88.4 R148, [R159+0x2800] ;  /* 0x002800009f94783b */ /* 0x000eb00000000200 */
[----:B------:R-:W2:Y:S04]  /*85c0*/  LD.E R173, desc[UR4][R2.64+0x18c] ;  /* 0x00018c0402ad7980 */ /* 0x000ea8000c101900 */
[----:B------:R-:W2:Y:S08]  /*85d0*/  LDSM.16.M88.4 R152, [R159+0x3000] ;  /* 0x003000009f98783b */ /* 0x000eb00000000200 */
[----:B------:R-:W0:Y:S01]  /*85e0*/  LDGDEPBAR ;  /* 0x00000000000079af */ /* 0x000e220000000000 */
        /* <DEDUP_REMOVED lines=130> */
[----:B------:R3:W1:Y:S01]  /*8e10*/  MUFU.TANH R144, R227 ;  /* 0x000000e300907308 */ /* 0x0006620000002400 */
[C---:B--2---:R-:W-:Y:S09]  /*8e20*/  HMMA.16816.F32.BF16 R44, R116.reuse, R104, R44 ;  /* 0x00000068742c723c */ /* 0x044ff2000004182c */
[----:B------:R2:W1:Y:S01]  /*8e30*/  MUFU.TANH R150, R225 ;  /* 0x000000e100967308 */ /* 0x0004620000002400 */
[C---:B------:R-:W-:Y:S01]  /*8e40*/  HMMA.16816.F32.BF16 R48, R116.reuse, R106, R48 ;  /* 0x0000006a7430723c */ /* 0x040fe20000041830 */
[----:B------:R-:W1:Y:S01]  /*8e50*/  LDSM.16.M88.4 R104, [R157+0x5800] ;  /* 0x005800009d68783b */ /* 0x000e620000000200 */
[----:B------:R-:W-:Y:S07]  /*8e60*/  DEPBAR.LE SB0, 0x0 ;  /* 0x000080000000791a */ /* 0x000fee0000000000 */
[----:B------:R2:W1:Y:S01]  /*8e70*/  MUFU.TANH R154, R231 ;  /* 0x000000e7009a7308 */ /* 0x0004620000002400 */
[-C--:B----4-:R-:W-:Y:S01]  /*8e80*/  FMUL.FTZ R228, R43, R173.reuse ;  /* 0x000000ad2be47220 */ /* 0x090fe20000410000 */
[C---:B-----5:R-:W-:Y:S05]  /*8e90*/  HMMA.16816.F32.BF16 R52, R116.reuse, R108, R52 ;  /* 0x0000006c7434723c */ /* 0x060fea0000041834 */
[-C--:B---3--:R-:W-:Y:S03]  /*8ea0*/  FMUL.FTZ R227, R45, R173.reuse ;  /* 0x000000ad2de37220 */ /* 0x088fe60000410000 */
[----:B------:R3:W4:Y:S01]  /*8eb0*/  MUFU.TANH R142, R230 ;  /* 0x000000e6008e7308 */ /* 0x0007220000002400 */
[----:B------:R-:W-:Y:S01]  /*8ec0*/  BAR.SYNC.DEFER_BLOCKING 0x0 ;  /* 0x0000000000007b1d */ /* 0x000fe20000010000 */
[C---:B------:R-:W-:Y:S03]  /*8ed0*/  HMMA.16816.F32.BF16 R56, R116.reuse, R110, R56 ;  /* 0x0000006e7438723c */ /* 0x040fe60000041838 */
[-C--:B--2---:R-:W-:Y:S01]  /*8ee0*/  FMUL.FTZ R225, R44, R173.reuse ;  /* 0x000000ad2ce17220 */ /* 0x084fe20000410000 */
[-C--:B------:R-:W-:Y:S04]  /*8ef0*/  FMUL.FTZ R232, R46, R173.reuse ;  /* 0x000000ad2ee87220 */ /* 0x080fe80000410000 */
[----:B------:R2:W1:Y:S01]  /*8f00*/  MUFU.TANH R152, R229 ;  /* 0x000000e500987308 */ /* 0x0004620000002400 */
[-C--:B------:R-:W-:Y:S09]  /*8f10*/  FMUL.FTZ R231, R47, R173.reuse ;  /* 0x000000ad2fe77220 */ /* 0x080ff20000410000 */
[----:B------:R5:W4:Y:S01]  /*8f20*/  MUFU.TANH R146, R228 ;  /* 0x000000e400927308 */ /* 0x000b220000002400 */
[-C--:B---3--:R-:W-:Y:S01]  /*8f30*/  FMUL.FTZ R230, R48, R173.reuse ;  /* 0x000000ad30e67220 */ /* 0x088fe20000410000 */
[-C--:B------:R-:W-:Y:S08]  /*8f40*/  FMUL.FTZ R233, R57, R173.reuse ;  /* 0x000000ad39e97220 */ /* 0x080ff00000410000 */
[----:B------:R3:W3:Y:S01]  /*8f50*/  MUFU.TANH R132, R227 ;  /* 0x000000e300847308 */ /* 0x0006e20000002400 */
[-C--:B--2---:R-:W-:Y:S01]  /*8f60*/  FMUL.FTZ R229, R49, R173.reuse ;  /* 0x000000ad31e57220 */ /* 0x084fe20000410000 */
[C---:B-1----:R-:W-:Y:S08]  /*8f70*/  HMMA.16816.F32.BF16 R60, R116.reuse, R104, R60 ;  /* 0x00000068743c723c */ /* 0x042ff0000004183c */
[----:B------:R1:W2:Y:S01]  /*8f80*/  MUFU.TANH R134, R225 ;  /* 0x000000e100867308 */ /* 0x0002a20000002400 */
[-C--:B-----5:R-:W-:Y:S01]  /*8f90*/  FMUL.FTZ R228, R51, R173.reuse ;  /* 0x000000ad33e47220 */ /* 0x0a0fe20000410000 */
[----:B------:R-:W-:Y:S08]  /*8fa0*/  HMMA.16816.F32.BF16 R64, R116, R106, R64 ;  /* 0x0000006a7440723c */ /* 0x000ff00000041840 */
[----:B------:R5:W2:Y:S01]  /*8fb0*/  MUFU.TANH R138, R231 ;  /* 0x000000e7008a7308 */ /* 0x000aa20000002400 */
[-C--:B---3--:R-:W-:Y:S01]  /*8fc0*/  FMUL.FTZ R227, R50, R173.reuse ;  /* 0x000000ad32e37220 */ /* 0x088fe20000410000 */
[-C--:B------:R-:W-:Y:S08]  /*8fd0*/  FMUL.FTZ R234, R61, R173.reuse ;  /* 0x000000ad3dea7220 */ /* 0x080ff00000410000 */
[----:B------:R3:W2:Y:S01]  /*8fe0*/  MUFU.TANH R128, R230 ;  /* 0x000000e600807308 */ /* 0x0006a20000002400 */
[-C--:B-1----:R-:W-:Y:S09]  /*8ff0*/  FMUL.FTZ R225, R52, R173.reuse ;  /* 0x000000ad34e17220 */ /* 0x082ff20000410000 */
[----:B------:R1:W1:Y:S01]  /*9000*/  MUFU.TANH R46, R229 ;  /* 0x000000e5002e7308 */ /* 0x0002620000002400 */
[-C--:B-----5:R-:W-:Y:S09]  /*9010*/  FMUL.FTZ R231, R53, R173.reuse ;  /* 0x000000ad35e77220 */ /* 0x0a0ff20000410000 */
[----:B------:R5:W2:Y:S01]  /*9020*/  MUFU.TANH R136, R227 ;  /* 0x000000e300887308 */ /* 0x000aa20000002400 */
[-C--:B---3--:R-:W-:Y:S09]  /*9030*/  FMUL.FTZ R230, R54, R173.reuse ;  /* 0x000000ad36e67220 */ /* 0x088ff20000410000 */
        /* <DEDUP_REMOVED lines=16> */
[----:B------:R-:W2:Y:S01]  /*9140*/  MUFU.TANH R215, R215 ;  /* 0x000000d700d77308 */ /* 0x000ea20000002400 */
[-C--:B---3--:R-:W-:Y:S09]  /*9150*/  FMUL.FTZ R227, R66, R173.reuse ;  /* 0x000000ad42e37220 */ /* 0x088ff20000410000 */
[----:B------:R-:W3:Y:S01]  /*9160*/  MUFU.TANH R213, R213 ;  /* 0x000000d500d57308 */ /* 0x000ee20000002400 */
[-C--:B-1----:R-:W-:Y:S01]  /*9170*/  FMUL.FTZ R228, R65, R173.reuse ;  /* 0x000000ad41e47220 */ /* 0x082fe20000410000 */
        /* <DEDUP_REMOVED lines=31> */
[----:B------:R1:W1:Y:S01]  /*9370*/  MUFU.TANH R39, R173 ;  /* 0x000000ad00277308 */ /* 0x0002620000002400 */
        /* <DEDUP_REMOVED lines=74> */
.L_x_11461:
[----:B------:R-:W-:Y:S05]  /*9820*/  BSYNC.RECONVERGENT B0 ;  /* 0x0000000000007941 */ /* 0x000fea0003800200 */
.L_x_11460:
[----:B-1----:R-:W-:Y:S01]  /*9830*/  @!P1 IMAD.MOV.U32 R173, RZ, RZ, R171 ;  /* 0x000000ffffad9224 */ /* 0x002fe200078e00ab */
        /* <DEDUP_REMOVED lines=64> */
.L_x_11459:
[----:B------:R-:W-:Y:S05]  /*9c40*/  BSYNC.RECONVERGENT B1 ;  /* 0x0000000000017941 */ /* 0x000fea0003800200 */
.L_x_11458:
[----:B------:R-:W3:Y:S01]  /*9c50*/  LD.E R38, desc[UR4][R2.64+0xdc] ;  /* 0x0000dc0402267980 */ /* 0x000ee2000c101900 */
[C---:B--2---:R-:W-:Y:S02]  /*9c60*/  IADD3 R4, PT, PT, R189.reuse, -0x1, RZ ;  /* 0xffffffffbd047810 */ /* 0x044fe40007ffe0ff */
[----:B------:R-:W-:Y:S01]  /*9c70*/  IABS R5, R189 ;  /* 0x000000bd00057213 */ /* 0x000fe20000000000 */
[----:B------:R-:W-:Y:S01]  /*9c80*/  LDSM.16.MT88.4 R20, [R156+0x6000] ;  /* 0x006000009c14783b */ /* 0x000fe20000004200 */
[----:B------:R-:W-:Y:S02]  /*9c90*/  IABS R4, R4 ;  /* 0x0000000400047213 */ /* 0x000fe40000000000 */
[----:B------:R-:W-:Y:S02]  /*9ca0*/  I2FP.F32.S32 R5, R5 ;  /* 0x0000000500057245 */ /* 0x000fe40000201400 */
[----:B------:R-:W-:Y:S02]  /*9cb0*/  I2FP.F32.S32 R4, R4 ;  /* 0x0000000400047245 */ /* 0x000fe40000201400 */
[C---:B------:R-:W-:Y:S01]  /*9cc0*/  IADD3 R9, PT, PT, R189.reuse, -0x28, RZ ;  /* 0xffffffd8bd097810 */ /* 0x040fe20007ffe0ff */
[C---:B------:R-:W-:Y:S01]  /*9cd0*/  FFMA.FTZ R197, -R0.reuse, R5, R197 ;  /* 0x0000000500c57223 */ /* 0x040fe200000101c5 */
[C---:B------:R-:W-:Y:S01]  /*9ce0*/  IADD3 R5, PT, PT, R189.reuse, -0x21, RZ ;  /* 0xffffffdfbd057810 */ /* 0x040fe20007ffe0ff */
[C---:B------:R-:W-:Y:S01]  /*9cf0*/  FFMA.FTZ R199, -R0.reuse, R4, R199 ;  /* 0x0000000400c77223 */ /* 0x040fe200000101c7 */
[C---:B------:R-:W-:Y:S01]  /*9d00*/  IADD3 R4, PT, PT, R189.reuse, -0x9, RZ ;  /* 0xfffffff7bd047810 */ /* 0x040fe20007ffe0ff */
[----:B------:R-:W-:Y:S01]  /*9d10*/  LDSM.16.MT88.4 R28, [R103+0x6000] ;  /* 0x00600000671c783b */ /* 0x000fe20000004200 */
[----:B------:R-:W-:Y:S02]  /*9d20*/  IABS R5, R5 ;  /* 0x0000000500057213 */ /* 0x000fe40000000000 */
[----:B------:R-:W-:Y:S02]  /*9d30*/  IABS R4, R4 ;  /* 0x0000000400047213 */ /* 0x000fe40000000000 */
[----:B------:R-:W-:Y:S02]  /*9d40*/  I2FP.F32.S32 R5, R5 ;  /* 0x0000000500057245 */ /* 0x000fe40000201400 */
[----:B------:R-:W-:Y:S01]  /*9d50*/  I2FP.F32.S32 R4, R4 ;  /* 0x0000000400047245 */ /* 0x000fe20000201400 */
[----:B------:R-:W-:Y:S01]  /*9d60*/  LDSM.16.MT88.4 R52, [R102+0x6000] ;  /* 0x006000006634783b */ /* 0x000fe20000004200 */
[C---:B------:R-:W-:Y:S01]  /*9d70*/  IADD3 R11, PT, PT, R189.reuse, -0x20, RZ ;  /* 0xffffffe0bd0b7810 */ /* 0x040fe20007ffe0ff */
[CC--:B-1----:R-:W-:Y:S01]  /*9d80*/  FFMA.FTZ R32, -R0.reuse, R5.reuse, R217 ;  /* 0x0000000500207223 */ /* 0x0c2fe200000101d9 */
[C---:B------:R-:W-:Y:S01]  /*9d90*/  FFMA.FTZ R224, -R0.reuse, R5, R224 ;  /* 0x0000000500e07223 */ /* 0x040fe200000101e0 */
[CC--:B------:R-:W-:Y:S01]  /*9da0*/  FFMA.FTZ R195, -R0.reuse, R4.reuse, R195 ;  /* 0x0000000400c37223 */ /* 0x0c0fe200000101c3 */
[C---:B------:R-:W-:Y:S01]  /*9db0*/  FFMA.FTZ R207, -R0.reuse, R4, R207 ;  /* 0x0000000400cf7223 */ /* 0x040fe200000101cf */
[C---:B------:R-:W-:Y:S02]  /*9dc0*/  IADD3 R4, PT, PT, R189.reuse, -0x30, RZ ;  /* 0xffffffd0bd047810 */ /* 0x040fe40007ffe0ff */
[----:B------:R-:W-:Y:S02]  /*9dd0*/  IABS R9, R9 ;  /* 0x0000000900097213 */ /* 0x000fe40000000000 */
[----:B------:R-:W-:Y:S02]  /*9de0*/  IABS R4, R4 ;  /* 0x0000000400047213 */ /* 0x000fe40000000000 */
[----:B------:R-:W-:Y:S02]  /*9df0*/  IABS R11, R11 ;  /* 0x0000000b000b7213 */ /* 0x000fe40000000000 */
        /* <DEDUP_REMOVED lines=12> */
[----:B------:R-:W-:Y:S02]  /*9ec0*/  I2FP.F32.S32 R11, R11 ;  /* 0x0000000b000b7245 */ /* 0x000fe40000201400 */
[----:B------:R-:W-:Y:S01]  /*9ed0*/  IABS R7, R7 ;  /* 0x0000000700077213 */ /* 0x000fe20000000000 */
[CC--:B------:R-:W-:Y:S01]  /*9ee0*/  FFMA.FTZ R202, -R0.reuse, R5.reuse, R202 ;  /* 0x0000000500ca7223 */ /* 0x0c0fe200000101ca */
[C---:B------:R-:W-:Y:S01]  /*9ef0*/  FFMA.FTZ R206, -R0.reuse, R5, R206 ;  /* 0x0000000500ce7223 */ /* 0x040fe200000101ce */
[----:B------:R-:W-:Y:S01]  /*9f00*/  I2FP.F32.S32 R5, R4 ;  /* 0x0000000400057245 */ /* 0x000fe20000201400 */
[CC--:B------:R-:W-:Y:S01]  /*9f10*/  FFMA.FTZ R34, -R0.reuse, R11.reuse, R219 ;  /* 0x0000000b00227223 */ /* 0x0c0fe200000101db */
        /* <DEDUP_REMOVED lines=10> */
[----:B------:R-:W-:Y:S02]  /*9fc0*/  IABS R11, R11 ;  /* 0x0000000b000b7213 */ /* 0x000fe40000000000 */
[----:B------:R-:W-:Y:S02]  /*9fd0*/  I2FP.F32.S32 R9, R9 ;  /* 0x0000000900097245 */ /* 0x000fe40000201400 */
[C---:B------:R-:W-:Y:S02]  /*9fe0*/  IADD3 R7, PT, PT, R189.reuse, -0x40, RZ ;  /* 0xffffffc0bd077810 */ /* 0x040fe40007ffe0ff */
[----:B------:R-:W-:Y:S01]  /*9ff0*/  IABS R5, R5 ;  /* 0x0000000500057213 */ /* 0x000fe20000000000 */
[C---:B------:R-:W-:Y:S01]  /*a000*/  FFMA.FTZ R200, -R0.reuse, R9, R200 ;  /* 0x0000000900c87223 */ /* 0x040fe200000101c8 */
[----:B------:R-:W-:Y:S01]  /*a010*/  I2FP.F32.S32 R11, R11 ;  /* 0x0000000b000b7245 */ /* 0x000fe20000201400 */
[C---:B------:R-:W-:Y:S01]  /*a020*/  FFMA.FTZ R204, -R0.reuse, R9, R204 ;  /* 0x0000000900cc7223 */ /* 0x040fe200000101cc */
        /* <DEDUP_REMOVED lines=30> */
[C---:B------:R-:W-:Y:S02]  /*a210*/  IADD3 R24, PT, PT, R189.reuse, -0x11, RZ ;  /* 0xffffffefbd187810 */ /* 0x040fe40007ffe0ff */
[C---:B------:R-:W-:Y:S02]  /*a220*/  IADD3 R9, PT, PT, R189.reuse, -0x61, RZ ;  /* 0xffffff9fbd097810 */ /* 0x040fe40007ffe0ff */
[----:B------:R-:W-:Y:S02]  /*a230*/  IABS R5, R5 ;  /* 0x0000000500057213 */ /* 0x000fe40000000000 */
[C---:B------:R-:W-:Y:S02]  /*a240*/  IADD3 R56, PT, PT, R189.reuse, -0x18, RZ ;  /* 0xffffffe8bd387810 */ /* 0x040fe40007ffe0ff */
[C---:B------:R-:W-:Y:S02]  /*a250*/  IADD3 R64, PT, PT, R189.reuse, -0x19, RZ ;  /* 0xffffffe7bd407810 */ /* 0x040fe40007ffe0ff */
[----:B------:R-:W-:Y:S02]  /*a260*/  I2FP.F32.S32 R7, R7 ;  /* 0x0000000700077245 */ /* 0x000fe40000201400 */
[----:B------:R-:W-:Y:S02]  /*a270*/  I2FP.F32.S32 R6, R6 ;  /* 0x0000000600067245 */ /* 0x000fe40000201400 */
[----:B------:R-:W-:Y:S01]  /*a280*/  IABS R26, R26 ;  /* 0x0000001a001a7213 */ /* 0x000fe20000000000 */
[CC--:B------:R-:W-:Y:S01]  /*a290*/  FFMA.FTZ R142, -R0.reuse, R7.reuse, R142 ;  /* 0x00000007008e7223 */ /* 0x0c0fe2000001018e */
[----:B------:R-:W-:Y:S01]  /*a2a0*/  IABS R24, R24 ;  /* 0x0000001800187213 */ /* 0x000fe20000000000 */
[CC--:B------:R-:W-:Y:S01]  /*a2b0*/  FFMA.FTZ R193, -R0.reuse, R6.reuse, R193 ;  /* 0x0000000600c17223 */ /* 0x0c0fe200000101c1 */
[C---:B------:R-:W-:Y:S01]  /*a2c0*/  IADD3 R11, PT, PT, R189.reuse, -0x59, RZ ;  /* 0xffffffa7bd0b7810 */ /* 0x040fe20007ffe0ff */
[C---:B------:R-:W-:Y:S01]  /*a2d0*/  FFMA.FTZ R138, -R0.reuse, R7, R138 ;  /* 0x00000007008a7223 */ /* 0x040fe2000001018a */
[C---:B------:R-:W-:Y:S01]  /*a2e0*/  IADD3 R4, PT, PT, R189.reuse, -0x69, RZ ;  /* 0xffffff97bd047810 */ /* 0x040fe20007ffe0ff */
[C---:B------:R-:W-:Y:S01]  /*a2f0*/  FFMA.FTZ R205, -R0.reuse, R6, R205 ;  /* 0x0000000600cd7223 */ /* 0x040fe200000101cd */
[----:B------:R-:W-:Y:S02]  /*a300*/  IABS R9, R9 ;  /* 0x0000000900097213 */ /* 0x000fe40000000000 */
[----:B------:R-:W-:Y:S02]  /*a310*/  I2FP.F32.S32 R5, R5 ;  /* 0x0000000500057245 */ /* 0x000fe40000201400 */
[----:B------:R-:W-:Y:S02]  /*a320*/  IABS R56, R56 ;  /* 0x0000003800387213 */ /* 0x000fe40000000000 */
[----:B------:R-:W-:Y:S01]  /*a330*/  IABS R64, R64 ;  /* 0x0000004000407213 */ /* 0x000fe20000000000 */
[CC--:B------:R-:W-:Y:S01]  /*a340*/  FFMA.FTZ R124, -R0.reuse, R5.reuse, R124 ;  /* 0x00000005007c7223 */ /* 0x0c0fe2000001017c */
[----:B------:R-:W-:Y:S01]  /*a350*/  I2FP.F32.S32 R26, R26 ;  /* 0x0000001a001a7245 */ /* 0x000fe20000201400 */
[C---:B------:R-:W-:Y:S01]  /*a360*/  FFMA.FTZ R128, -R0.reuse, R5, R128 ;  /* 0x0000000500807223 */ /* 0x040fe20000010180 */
[----:B------:R-:W-:Y:S02]  /*a370*/  I2FP.F32.S32 R24, R24 ;  /* 0x0000001800187245 */ /* 0x000fe40000201400 */
[----:B------:R-:W-:Y:S01]  /*a380*/  IABS R11, R11 ;  /* 0x0000000b000b7213 */ /* 0x000fe20000000000 */
[C---:B------:R-:W-:Y:S01]  /*a390*/  FFMA.FTZ R201, -R0.reuse, R26, R201 ;  /* 0x0000001a00c97223 */ /* 0x040fe200000101c9 */
[----:B------:R-:W-:Y:S01]  /*a3a0*/  IABS R4, R4 ;  /* 0x0000000400047213 */ /* 0x000fe20000000000 */
[C---:B------:R-:W-:Y:S01]  /*a3b0*/  FFMA.FTZ R203, -R0.reuse, R24, R203 ;  /* 0x0000001800cb7223 */ /* 0x040fe200000101cb */
[----:B------:R-:W-:Y:S01]  /*a3c0*/  I2FP.F32.S32 R9, R9 ;  /* 0x0000000900097245 */ /* 0x000fe20000201400 */
[C---:B------:R-:W-:Y:S01]  /*a3d0*/  FFMA.FTZ R26, -R0.reuse, R26, R215 ;  /* 0x0000001a001a7223 */ /* 0x040fe200000101d7 */
[----:B------:R-:W-:Y:S01]  /*a3e0*/  IADD3 R7, PT, PT, R189, -0x68, RZ ;  /* 0xffffff98bd077810 */ /* 0x000fe20007ffe0ff */
[C---:B------:R-:W-:Y:S01]  /*a3f0*/  FFMA.FTZ R24, -R0.reuse, R24, R213 ;  /* 0x0000001800187223 */ /* 0x040fe200000101d5 */
[----:B------:R-:W-:Y:S01]  /*a400*/  FMNMX3.FTZ R6, R101, R197, R199, !PT ;  /* 0x000000c565067276 */ /* 0x000fe200078100c7 */
[CC--:B------:R-:W-:Y:S01]  /*a410*/  FFMA.FTZ R46, -R0.reuse, R9.reuse, R46 ;  /* 0x00000009002e7223 */ /* 0x0c0fe2000001012e */
[----:B------:R-:W-:Y:S01]  /*a420*/  I2FP.F32.S32 R56, R56 ;  /* 0x0000003800387245 */ /* 0x000fe20000201400 */
[C---:B------:R-:W-:Y:S01]  /*a430*/  FFMA.FTZ R122, -R0.reuse, R9, R122 ;  /* 0x00000009007a7223 */ /* 0x040fe2000001017a */
[----:B------:R-:W-:Y:S02]  /*a440*/  I2FP.F32.S32 R64, R64 ;  /* 0x0000004000407245 */ /* 0x000fe40000201400 */
[----:B------:R-:W-:Y:S01]  /*a450*/  I2FP.F32.S32 R11, R11 ;  /* 0x0000000b000b7245 */ /* 0x000fe20000201400 */
[C---:B------:R-:W-:Y:S01]  /*a460*/  FFMA.FTZ R62, -R0.reuse, R56, R211 ;  /* 0x00000038003e7223 */ /* 0x040fe200000101d3 */
[----:B------:R-:W-:Y:S01]  /*a470*/  I2FP.F32.S32 R5, R4 ;  /* 0x0000000400057245 */ /* 0x000fe20000201400 */
[----:B------:R-:W-:Y:S01]  /*a480*/  FFMA.FTZ R60, -R0, R64, R209 ;  /* 0x00000040003c7223 */ /* 0x000fe200000101d1 */
[----:B------:R-:W-:Y:S01]  /*a490*/  FMNMX3.FTZ R4, R100, R193, R195, !PT ;  /* 0x000000c164047276 */ /* 0x000fe200078100c3 */
[C---:B------:R-:W-:Y:S01]  /*a4a0*/  FFMA.FTZ R132, -R0.reuse, R11, R132 ;  /* 0x0000000b00847223 */ /* 0x040fe20000010184 */
[----:B------:R-:W-:Y:S01]  /*a4b0*/  IABS R7, R7 ;  /* 0x0000000700077213 */ /* 0x000fe20000000000 */
[----:B------:R-:W-:Y:S01]  /*a4c0*/  FFMA.FTZ R130, -R0, R11, R130 ;  /* 0x0000000b00827223 */ /* 0x000fe20000010182 */
[----:B------:R-:W-:Y:S01]  /*a4d0*/  FMNMX3.FTZ R9, R6, R205, R207, !PT ;  /* 0x000000cd06097276 */ /* 0x000fe200078100cf */
[C---:B------:R-:W-:Y:S01]  /*a4e0*/  FFMA.FTZ R56, -R0.reuse, R56, R223 ;  /* 0x0000003800387223 */ /* 0x040fe200000101df */
[----:B------:R-:W-:Y:S01]  /*a4f0*/  FFMA.FTZ R64, -R0, R64, R221 ;  /* 0x0000004000407223 */ /* 0x000fe200000101dd */
[----:B------:R-:W-:Y:S01]  /*a500*/  FMNMX3.FTZ R11, R4, R201, R203, !PT ;  /* 0x000000c9040b7276 */ /* 0x000fe200078100cb */
[C---:B------:R-:W-:Y:S01]  /*a510*/  FFMA.FTZ R118, -R0.reuse, R5, R225 ;  /* 0x0000000500767223 */ /* 0x040fe200000101e1 */
[----:B------:R-:W-:Y:S01]  /*a520*/  I2FP.F32.S32 R7, R7 ;  /* 0x0000000700077245 */ /* 0x000fe20000201400 */
[C---:B------:R-:W-:Y:S01]  /*a530*/  FFMA.FTZ R112, -R0.reuse, R5, R112 ;  /* 0x0000000500707223 */ /* 0x040fe20000010170 */
[----:B------:R-:W-:Y:S02]  /*a540*/  FMNMX3.FTZ R9, R9, R26, R24, !PT ;  /* 0x0000001a09097276 */ /* 0x000fe40007810018 */
[----:B------:R-:W-:Y:S01]  /*a550*/  FMNMX3.FTZ R11, R11, R62, R60, !PT ;  /* 0x0000003e0b0b7276 */ /* 0x000fe2000781003c */
[CC--:B------:R-:W-:Y:S01]  /*a560*/  FFMA.FTZ R120, -R0.reuse, R7.reuse, R120 ;  /* 0x0000000700787223 */ /* 0x0c0fe20000010178 */
[----:B------:R-:W-:Y:S01]  /*a570*/  FMNMX3.FTZ R9, R9, R56, R64, !PT ;  /* 0x0000003809097276 */ /* 0x000fe20007810040 */
[C---:B------:R-:W-:Y:S01]  /*a580*/  FFMA.FTZ R114, -R0.reuse, R7, R114 ;  /* 0x0000000700727223 */ /* 0x040fe20000010172 */
        /* <DEDUP_REMOVED lines=23> */
[C---:B------:R-:W-:Y:S01]  /*a700*/  FFMA.FTZ R40, -R0.reuse, R5, R40 ;  /* 0x0000000500287223 */ /* 0x040fe20000010128 */
[----:B------:R-:W-:Y:S02]  /*a710*/  FMNMX3.FTZ R9, R9, R144, R142, !PT ;  /* 0x0000009009097276 */ /* 0x000fe4000781008e */
[----:B------:R-:W-:Y:S02]  /*a720*/  IABS R13, R13 ;  /* 0x0000000d000d7213 */ /* 0x000fe40000000000 */
[----:B------:R-:W-:Y:S02]  /*a730*/  IADD3 R5, PT, PT, R189, -0x79, RZ ;  /* 0xffffff87bd057810 */ /* 0x000fe40007ffe0ff */
[----:B------:R-:W-:Y:S02]  /*a740*/  FMNMX3.FTZ R11, R11, R136, R130, !PT ;  /* 0x000000880b0b7276 */ /* 0x000fe40007810082 */
[----:B------:R-:W-:Y:S02]  /*a750*/  FMNMX3.FTZ R9, R9, R134, R132, !PT ;  /* 0x0000008609097276 */ /* 0x000fe40007810084 */
[----:B------:R-:W-:Y:S02]  /*a760*/  I2FP.F32.S32 R13, R13 ;  /* 0x0000000d000d7245 */ /* 0x000fe40000201400 */
[----:B------:R-:W-:Y:S02]  /*a770*/  IABS R5, R5 ;  /* 0x0000000500057213 */ /* 0x000fe40000000000 */
[C---:B------:R-:W-:Y:S01]  /*a780*/  IADD3 R7, PT, PT, R189.reuse, -0x80, RZ ;  /* 0xffffff80bd077810 */ /* 0x040fe20007ffe0ff */
[CC--:B------:R-:W-:Y:S01]  /*a790*/  FFMA.FTZ R42, -R0.reuse, R13.reuse, R42 ;  /* 0x0000000d002a7223 */ /* 0x0c0fe2000001012a */
[----:B------:R-:W-:Y:S01]  /*a7a0*/  IADD3 R6, PT, PT, R189, -0x81, RZ ;  /* 0xffffff7fbd067810 */ /* 0x000fe20007ffe0ff */
[C---:B------:R-:W-:Y:S01]  /*a7b0*/  FFMA.FTZ R110, -R0.reuse, R13, R110 ;  /* 0x0000000d006e7223 */ /* 0x040fe2000001016e */
[----:B------:R-:W-:Y:S01]  /*a7c0*/  FMNMX3.FTZ R11, R11, R124, R122, !PT ;  /* 0x0000007c0b0b7276 */ /* 0x000fe2000781007a */
[----:B------:R-:W-:Y:S01]  /*a7d0*/  LDSM.16.MT88.4 R12, [R160+0x6000] ;  /* 0x00600000a00c783b */ /* 0x000fe20000004200 */
        /* <DEDUP_REMOVED lines=16> */
[----:B------:R-:W-:Y:S01]  /*a8e0*/  IADD3 R190, PT, PT, R190, -0x1, RZ ;  /* 0xffffffffbebe7810 */ /* 0x000fe20007ffe0ff */
[----:B------:R-:W-:Y:S01]  /*a8f0*/  SHFL.BFLY PT, R4, R7, 0x2, 0x1f ;  /* 0x0c401f0007047f89 */ /* 0x000fe200000e0000 */
[----:B------:R-:W-:Y:S02]  /*a900*/  FMNMX3.FTZ R8, R5, R106, R107, !PT ;  /* 0x0000006a05087276 */ /* 0x000fe4000781006b */
[----:B------:R-:W-:Y:S02]  /*a910*/  IADD3 R179, PT, PT, R179, -0x80, RZ ;  /* 0xffffff80b3b37810 */ /* 0x000fe40007ffe0ff */
[----:B------:R-:W-:Y:S03]  /*a920*/  IADD3 R189, PT, PT, R189, 0x80, RZ ;  /* 0x00000080bdbd7810 */ /* 0x000fe60007ffe0ff */
[----:B------:R-:W1:Y:S02]  /*a930*/  SHFL.BFLY PT, R5, R8, 0x2, 0x1f ;  /* 0x0c401f0008057f89 */ /* 0x000e6400000e0000 */
[----:B-1----:R-:W-:Y:S02]  /*a940*/  FMNMX.FTZ R6, R8, R5, !PT ;  /* 0x0000000508067209 */ /* 0x002fe40007810000 */
[----:B------:R-:W-:Y:S04]  /*a950*/  FMNMX.FTZ R9, R7, R4, !PT ;  /* 0x0000000407097209 */ /* 0x000fe80007810000 */
[----:B------:R-:W1:Y:S08]  /*a960*/  SHFL.BFLY PT, R37, R6, 0x1, 0x1f ;  /* 0x0c201f0006257f89 */ /* 0x000e7000000e0000 */
[----:B------:R-:W2:Y:S01]  /*a970*/  SHFL.BFLY PT, R36, R9, 0x1, 0x1f ;  /* 0x0c201f0009247f89 */ /* 0x000ea200000e0000 */
[----:B-1----:R-:W-:Y:S02]  /*a980*/  FMNMX.FTZ R37, R6, R37, !PT ;  /* 0x0000002506257209 */ /* 0x002fe40007810000 */
[----:B--2---:R-:W-:Y:S03]  /*a990*/  FMNMX.FTZ R36, R9, R36, !PT ;  /* 0x0000002409247209 */ /* 0x004fe60007810000 */
[----:B------:R-:W-:Y:S01]  /*a9a0*/  FADD.FTZ R7, -R37, R100 ;  /* 0x0000006425077221 */ /* 0x000fe20000010100 */
[----:B------:R-:W-:Y:S01]  /*a9b0*/  FSETP.NEU.FTZ.AND P0, PT, R36, -INF , PT ;  /* 0xff8000002400780b */ /* 0x000fe20003f1d000 */
[----:B---3--:R-:W-:Y:S01]  /*a9c0*/  FMUL.FTZ R109, R38, R36 ;  /* 0x00000024266d7220 */ /* 0x008fe20000410000 */
[----:B------:R-:W-:Y:S01]  /*a9d0*/  FADD.FTZ R5, -R36, R101 ;  /* 0x0000006524057221 */ /* 0x000fe20000010100 */
[C---:B------:R-:W-:Y:S01]  /*a9e0*/  FMUL.FTZ R101, R38.reuse, R37 ;  /* 0x0000002526657220 */ /* 0x040fe20000410000 */
[C---:B------:R-:W-:Y:S02]  /*a9f0*/  FMUL.FTZ R43, R38.reuse, R7 ;  /* 0x00000007262b7220 */ /* 0x040fe40000410000 */
[----:B------:R-:W-:Y:S01]  /*aa00*/  FSEL R109, R109, RZ, P0 ;  /* 0x000000ff6d6d7208 */ /* 0x000fe20000000000 */
[----:B------:R-:W-:Y:S01]  /*aa10*/  FMUL.FTZ R44, R38, R5 ;  /* 0x00000005262c7220 */ /* 0x000fe20000410000 */
[----:B------:R-:W-:Y:S02]  /*aa20*/  FSETP.NEU.FTZ.AND P0, PT, R37, -INF , PT ;  /* 0xff8000002500780b */ /* 0x000fe40003f1d000 */
[----:B------:R-:W1:Y:S01]  /*aa30*/  MUFU.EX2 R43, R43 ;  /* 0x0000002b002b7308 */ /* 0x000e620000000800 */
[-CC-:B------:R-:W-:Y:S01]  /*aa40*/  FFMA.FTZ R115, R199, R38.reuse, -R109.reuse ;  /* 0x00000026c7737223 */ /* 0x180fe2000001086d */
[----:B------:R-:W-:Y:S01]  /*aa50*/  FSEL R101, R101, RZ, P0 ;  /* 0x000000ff65657208 */ /* 0x000fe20000000000 */
[-CC-:B------:R-:W-:Y:S01]  /*aa60*/  FFMA.FTZ R111, R205, R38.reuse, -R109.reuse ;  /* 0x00000026cd6f7223 */ /* 0x180fe2000001086d */
[-CC-:B------:R-:W-:Y:S01]  /*aa70*/  FFMA.FTZ R45, R197, R38.reuse, -R109.reuse ;  /* 0x00000026c52d7223 */ /* 0x180fe2000001086d */
[-C--:B------:R-:W-:Y:S05]  /*aa80*/  FFMA.FTZ R100, R207, R38.reuse, -R109 ;  /* 0x00000026cf647223 */ /* 0x080fea000001086d */
[----:B------:R-:W2:Y:S01]  /*aa90*/  MUFU.EX2 R44, R44 ;  /* 0x0000002c002c7308 */ /* 0x000ea20000000800 */
[-CC-:B------:R-:W-:Y:S01]  /*aaa0*/  FFMA.FTZ R126, R193, R38.reuse, -R101.reuse ;  /* 0x00000026c17e7223 */ /* 0x180fe20000010865 */
[-CC-:B------:R-:W-:Y:S01]  /*aab0*/  FFMA.FTZ R117, R195, R38.reuse, -R101.reuse ;  /* 0x00000026c3757223 */ /* 0x180fe20000010865 */
[-CC-:B------:R-:W-:Y:S01]  /*aac0*/  FFMA.FTZ R116, R201, R38.reuse, -R101.reuse ;  /* 0x00000026c9747223 */ /* 0x180fe20000010865 */
[-CC-:B------:R-:W-:Y:S06]  /*aad0*/  FFMA.FTZ R113, R203, R38.reuse, -R101.reuse ;  /* 0x00000026cb717223 */ /* 0x180fec0000010865 */
[----:B------:R-:W-:Y:S01]  /*aae0*/  MUFU.EX2 R115, R115 ;  /* 0x0000007300737308 */ /* 0x000fe20000000800 */
[-C--:B------:R-:W-:Y:S01]  /*aaf0*/  FFMA.FTZ R47, R60, R38.reuse, -R101 ;  /* 0x000000263c2f7223 */ /* 0x080fe20000010865 */
[----:B------:R-:W-:Y:S01]  /*ab00*/  FFMA.FTZ R33, R26, R38, -R109 ;  /* 0x000000261a217223 */ /* 0x000fe2000001086d */
[C---:B-1----:R-:W-:Y:S07]  /*ab10*/  FMUL.FTZ R4, R43.reuse, R96 ;  /* 0x000000602b047220 */ /* 0x042fee0000410000 */
[----:B------:R-:W-:Y:S01]  /*ab20*/  MUFU.EX2 R111, R111 ;  /* 0x0000006f006f7308 */ /* 0x000fe20000000800 */
[C---:B------:R-:W-:Y:S01]  /*ab30*/  FMUL.FTZ R5, R43.reuse, R97 ;  /* 0x000000612b057220 */ /* 0x040fe20000410000 */
[C---:B------:R-:W-:Y:S01]  /*ab40*/  FMUL.FTZ R8, R43.reuse, R92 ;  /* 0x0000005c2b087220 */ /* 0x040fe20000410000 */
[C---:B------:R-:W-:Y:S07]  /*ab50*/  FMUL.FTZ R9, R43.reuse, R93 ;  /* 0x0000005d2b097220 */ /* 0x040fee0000410000 */
[----:B------:R-:W1:Y:S01]  /*ab60*/  MUFU.EX2 R45, R45 ;  /* 0x0000002d002d7308 */ /* 0x000e620000000800 */
        /* <DEDUP_REMOVED lines=9> */
[----:B------:R-:W-:Y:S01]  /*ac00*/  FMUL.FTZ R16, R43, R84 ;  /* 0x000000542b107220 */ /* 0x000fe20000410000 */
[----:B------:R-:W-:Y:S07]  /*ac10*/  LDSM.16.MT88.4 R92, [R160+0x9800] ;  /* 0x00980000a05c783b */ /* 0x000fee0000004200 */
[----:B------:R-:W3:Y:S01]  /*ac20*/  MUFU.EX2 R117, R117 ;  /* 0x0000007500757308 */ /* 0x000ee20000000800 */
[C---:B------:R-:W-:Y:S01]  /*ac30*/  FMUL.FTZ R35, R44.reuse, R71 ;  /* 0x000000472c237220 */ /* 0x040fe20000410000 */
[C---:B-1----:R-:W-:Y:S01]  /*ac40*/  F2FP.BF16.F32.PACK_AB R49, R115.reuse, R45 ;  /* 0x0000002d7331723e */ /* 0x042fe200000010ff */
[C---:B------:R-:W-:Y:S07]  /*ac50*/  FFMA.FTZ R84, R44.reuse, R191, R45 ;  /* 0x000000bf2c547223 */ /* 0x040fee000001002d */
[----:B------:R-:W-:Y:S01]  /*ac60*/  MUFU.EX2 R116, R116 ;  /* 0x0000007400747308 */ /* 0x000fe20000000800 */
[----:B------:R-:W-:Y:S01]  /*ac70*/  FMUL.FTZ R27, R44, R79 ;  /* 0x0000004f2c1b7220 */ /* 0x000fe20000410000 */
[----:B--2---:R-:W-:Y:S01]  /*ac80*/  F2FP.BF16.F32.PACK_AB R51, R100, R111 ;  /* 0x0000006f6433723e */ /* 0x004fe200000010ff */
[----:B------:R-:W-:Y:S07]  /*ac90*/  FADD.FTZ R84, R115, R84 ;  /* 0x0000005473547221 */ /* 0x000fee0000010000 */
[----:B------:R-:W1:Y:S01]  /*aca0*/  MUFU.EX2 R113, R113 ;  /* 0x0000007100717308 */ /* 0x000e620000000800 */
[----:B------:R-:W-:Y:S01]  /*acb0*/  FMUL.FTZ R26, R44, R78 ;  /* 0x0000004e2c1a7220 */ /* 0x000fe20000410000 */
[----:B------:R-:W-:Y:S01]  /*acc0*/  FMUL.FTZ R25, R43, R77 ;  /* 0x0000004d2b197220 */ /* 0x000fe20000410000 */
[-C--:B------:R-:W-:Y:S01]  /*acd0*/  FFMA.FTZ R77, R64, R38.reuse, -R109 ;  /* 0x00000026404d7223 */ /* 0x080fe2000001086d */
[--C-:B------:R-:W-:Y:S06]  /*ace0*/  FFMA.FTZ R64, R62, R38, -R101.reuse ;  /* 0x000000263e407223 */ /* 0x100fec0000010865 */
[----:B------:R2:W-:Y:S01]  /*acf0*/  MUFU.EX2 R78, R33 ;  /* 0x00000021004e7308 */ /* 0x0005e20000000800 */
[----:B---3--:R-:W-:Y:S01]  /*ad00*/  F2FP.BF16.F32.PACK_AB R48, R117, R126 ;  /* 0x0000007e7530723e */ /* 0x008fe200000010ff */
[----:B------:R-:W-:Y:S01]  /*ad10*/  LDSM.16.MT88.4 R60, [R156+0x6800] ;  /* 0x006800009c3c783b */ /* 0x000fe20000004200 */
[-CC-:B------:R-:W-:Y:S07]  /*ad20*/  FFMA.FTZ R98, R202, R38.reuse, -R101.reuse ;  /* 0x00000026ca627223 */ /* 0x180fee0000010865 */
[----:B------:R-:W-:Y:S01]  /*ad30*/  MUFU.EX2 R77, R77 ;  /* 0x0000004d004d7308 */ /* 0x000fe20000000800 */
[-C--:B------:R-:W-:Y:S01]  /*ad40*/  FFMA.FTZ R99, R200, R38.reuse, -R101 ;  /* 0x00000026c8637223 */ /* 0x080fe20000010865 */
[-CC-:B------:R-:W-:Y:S01]  /*ad50*/  FFMA.FTZ R121, R194, R38.reuse, -R109.reuse ;  /* 0x00000026c2797223 */ /* 0x180fe2000001086d */
[-CC-:B------:R-:W-:Y:S01]  /*ad60*/  FFMA.FTZ R119, R152, R38.reuse, -R109.reuse ;  /* 0x0000002698777223 */ /* 0x180fe2000001086d */
[----:B------:R-:W-:Y:S01]  /*ad70*/  FFMA.FTZ R146, R146, R38, -R109 ;  /* 0x0000002692927223 */ /* 0x000fe2000001086d */
[----:B-1----:R-:W-:Y:S05]  /*ad80*/  F2FP.BF16.F32.PACK_AB R50, R113, R116 ;  /* 0x000000747132723e */ /* 0x002fea00000010ff */
[----:B------:R-:W-:Y:S01]  /*ad90*/  MUFU.EX2 R98, R98 ;  /* 0x0000006200627308 */ /* 0x000fe20000000800 */
[-CC-:B------:R-:W-:Y:S01]  /*ada0*/  FFMA.FTZ R125, R150, R38.reuse, -R101.reuse ;  /* 0x00000026967d7223 */ /* 0x180fe20000010865 */
[-C--:B------:R-:W-:Y:S01]  /*adb0*/  FFMA.FTZ R123, R142, R38.reuse, -R101 ;  /* 0x000000268e7b7223 */ /* 0x080fe20000010865 */
[----:B------:R-:W-:Y:S01]  /*adc0*/  FFMA.FTZ R154, R154, R38, -R109 ;  /* 0x000000269a9a7223 */ /* 0x000fe2000001086d */
[C---:B--2---:R-:W-:Y:S06]  /*add0*/  FMUL.FTZ R33, R43.reuse, R69 ;  /* 0x000000452b217220 */ /* 0x044fec0000410000 */
        /* <DEDUP_REMOVED lines=10> */
[-C--:B------:R-:W-:Y:S01]  /*ae80*/  FFMA.FTZ R148, R148, R38.reuse, -R101 ;  /* 0x0000002694947223 */ /* 0x080fe20000010865 */
[-CC-:B------:R-:W-:Y:S01]  /*ae90*/  FFMA.FTZ R69, R224, R38.reuse, -R109.reuse ;  /* 0x00000026e0457223 */ /* 0x180fe2000001086d */
[-CC-:B------:R-:W-:Y:S07]  /*aea0*/  FFMA.FTZ R71, R222, R38.reuse, -R109.reuse ;  /* 0x00000026de477223 */ /* 0x180fee000001086d */
[----:B------:R-:W-:Y:S01]  /*aeb0*/  MUFU.EX2 R146, R146 ;  /* 0x0000009200927308 */ /* 0x000fe20000000800 */
[--C-:B------:R-:W-:Y:S01]  /*aec0*/  FFMA.FTZ R96, R210, R38, -R109.reuse ;  /* 0x00000026d2607223 */ /* 0x100fe2000001086d */
[C---:B------:R-:W-:Y:S08]  /*aed0*/  HMMA.16816.F32.BF16 R12, R48.reuse, R20, R12 ;  /* 0x00000014300c723c */ /* 0x040ff0000004180c */
[----:B------:R-:W-:Y:S01]  /*aee0*/  MUFU.EX2 R125, R125 ;  /* 0x0000007d007d7308 */ /* 0x000fe20000000800 */
[C---:B------:R-:W-:Y:S01]  /*aef0*/  FMUL.FTZ R20, R43.reuse, R80 ;  /* 0x000000502b147220 */ /* 0x040fe20000410000 */
[C---:B------:R-:W-:Y:S01]  /*af00*/  FMUL.FTZ R21, R43.reuse, R81 ;  /* 0x000000512b157220 */ /* 0x040fe20000410000 */
[-C--:B------:R-:W-:Y:S07]  /*af10*/  FFMA.FTZ R80, R226, R38.reuse, -R109 ;  /* 0x00000026e2507223 */ /* 0x080fee000001086d */
        /* <DEDUP_REMOVED lines=10> */
[-CC-:B------:R-:W-:Y:S07]  /*afc0*/  FFMA.FTZ R97, R206, R38.reuse, -R109.reuse ;  /* 0x00000026ce617223 */ /* 0x180fee000001086d */
[----:B------:R-:W-:Y:S01]  /*afd0*/  MUFU.EX2 R71, R71 ;  /* 0x0000004700477308 */ /* 0x000fe20000000800 */
[C---:B------:R-:W-:Y:S03]  /*afe0*/  HMMA.16816.F32.BF16 R20, R48.reuse, R28, R20 ;  /* 0x0000001c3014723c */ /* 0x040fe60000041814 */
[--C-:B------:R-:W-:Y:S01]  /*aff0*/  FFMA.FTZ R29, R24, R38, -R109.reuse ;  /* 0x00000026181d7223 */ /* 0x100fe2000001086d */
[C---:B------:R-:W-:Y:S01]  /*b000*/  FMUL.FTZ R24, R43.reuse, R76 ;  /* 0x0000004c2b187220 */ /* 0x040fe20000410000 */
[----:B------:R-:W-:Y:S01]  /*b010*/  FFMA.FTZ R76, R56, R38, -R109 ;  /* 0x00000026384c7223 */ /* 0x000fe2000001086d */
[C---:B------:R-:W-:Y:S01]  /*b020*/  FMUL.FTZ R28, R43.reuse, R72 ;  /* 0x000000482b1c7220 */ /* 0x040fe20000410000 */
[----:B------:R-:W1:Y:S02]  /*b030*/  LDSM.16.MT88.4 R56, [R160+0x6800] ;  /* 0x00680000a038783b */ /* 0x000e640000004200 */
[----:B------:R2:W3:Y:S01]  /*b040*/  MUFU.EX2 R79, R29 ;  /* 0x0000001d004f7308 */ /* 0x0004e20000000800 */
[--C-:B------:R-:W-:Y:S01]  /*b050*/  FFMA.FTZ R72, R34, R38, -R101.reuse ;  /* 0x0000002622487223 */ /* 0x100fe20000010865 */
[C---:B------:R-:W-:Y:S01]  /*b060*/  FMUL.FTZ R34, R44.reuse, R70 ;  /* 0x000000462c227220 */ /* 0x040fe20000410000 */
[C---:B------:R-:W-:Y:S07]  /*b070*/  HMMA.16816.F32.BF16 R24, R48.reuse, R30, R24 ;  /* 0x0000001e3018723c */ /* 0x040fee0000041818 */
[----:B------:R-:W4:Y:S01]  /*b080*/  MUFU.EX2 R76, R76 ;  /* 0x0000004c004c7308 */ /* 0x000f220000000800 */
[----:B------:R-:W-:Y:S01]  /*b090*/  FMUL.FTZ R31, R44, R75 ;  /* 0x0000004b2c1f7220 */ /* 0x000fe20000410000 */
[----:B------:R-:W-:Y:S01]  /*b0a0*/  FFMA.FTZ R75, R32, R38, -R101 ;  /* 0x00000026204b7223 */ /* 0x000fe20000010865 */
[----:B------:R-:W-:Y:S07]  /*b0b0*/  FMUL.FTZ R30, R44, R74 ;  /* 0x0000004a2c1e7220 */ /* 0x000fee0000410000 */
[----:B------:R-:W-:Y:S01]  /*b0c0*/  MUFU.EX2 R72, R72 ;  /* 0x0000004800487308 */ /* 0x000fe20000000800 */
[C---:B------:R-:W-:Y:S01]  /*b0d0*/  FMUL.FTZ R32, R43.reuse, R68 ;  /* 0x000000442b207220 */ /* 0x040fe20000410000 */
[-C--:B------:R-:W-:Y:S01]  /*b0e0*/  FFMA.FTZ R68, R220, R38.reuse, -R109 ;  /* 0x00000026dc447223 */ /* 0x080fe2000001086d */
[-C--:B------:R-:W-:Y:S07]  /*b0f0*/  FFMA.FTZ R70, R212, R38.reuse, -R101 ;  /* 0x00000026d4467223 */ /* 0x080fee0000010865 */
[----:B------:R5:W-:Y:S01]  /*b100*/  MUFU.EX2 R74, R64 ;  /* 0x00000040004a7308 */ /* 0x000be20000000800 */
[----:B--2---:R-:W-:Y:S01]  /*b110*/  FMUL.FTZ R29, R43, R73 ;  /* 0x000000492b1d7220 */ /* 0x004fe20000410000 */
[-C--:B------:R-:W-:Y:S01]  /*b120*/  FFMA.FTZ R88, R204, R38.reuse, -R109 ;  /* 0x00000026cc587223 */ /* 0x080fe2000001086d */
[-CC-:B------:R-:W-:Y:S07]  /*b130*/  FFMA.FTZ R91, R198, R38.reuse, -R101.reuse ;  /* 0x00000026c65b7223 */ /* 0x180fee0000010865 */
[----:B------:R2:W1:Y:S01]  /*b140*/  MUFU.EX2 R73, R47 ;  /* 0x0000002f00497308 */ /* 0x0004620000000800 */
[-CC-:B------:R-:W-:Y:S01]  /*b150*/  FFMA.FTZ R90, R196, R38.reuse, -R101.reuse ;  /* 0x00000026c45a7223 */ /* 0x180fe20000010865 */
[-CC-:B------:R-:W-:Y:S01]  /*b160*/  FFMA.FTZ R133, R128, R38.reuse, -R101.reuse ;  /* 0x0000002680857223 */ /* 0x180fe20000010865 */
[-C--:B------:R-:W-:Y:S01]  /*b170*/  FFMA.FTZ R128, R46, R38.reuse, -R101 ;  /* 0x000000262e807223 */ /* 0x080fe20000010865 */
[C---:B------:R-:W-:Y:S06]  /*b180*/  HMMA.16816.F32.BF16 R28, R48.reuse, R52, R28 ;  /* 0x00000034301c723c */ /* 0x040fec000004181c */
[----:B------:R-:W1:Y:S01]  /*b190*/  MUFU.EX2 R75, R75 ;  /* 0x0000004b004b7308 */ /* 0x000e620000000800 */
[-CC-:B------:R-:W-:Y:S01]  /*b1a0*/  FFMA.FTZ R127, R140, R38.reuse, -R109.reuse ;  /* 0x000000268c7f7223 */ /* 0x180fe2000001086d */
[-CC-:B------:R-:W-:Y:S08]  /*b1b0*/  FFMA.FTZ R129, R136, R38.reuse, -R109.reuse ;  /* 0x0000002688817223 */ /* 0x180ff0000001086d */
[----:B------:R-:W1:Y:S01]  /*b1c0*/  MUFU.EX2 R68, R68 ;  /* 0x0000004400447308 */ /* 0x000e620000000800 */
[----:B-----5:R-:W5:Y:S01]  /*b1d0*/  LDSM.16.MT88.4 R64, [R103+0x6800] ;  /* 0x006800006740783b */ /* 0x020f620000004200 */
[----:B------:R-:W-:Y:S01]  /*b1e0*/  FFMA.FTZ R130, R130, R38, -R109 ;  /* 0x0000002682827223 */ /* 0x000fe2000001086d */
[----:B------:R-:W-:Y:S07]  /*b1f0*/  HMMA.16816.F32.BF16 R32, R48, R54, R32 ;  /* 0x000000363020723c */ /* 0x000fee0000041820 */
[----:B------:R-:W-:Y:S01]  /*b200*/  MUFU.EX2 R82, R82 ;  /* 0x0000005200527308 */ /* 0x000fe20000000800 */
[----:B---3--:R-:W-:Y:S01]  /*b210*/  F2FP.BF16.F32.PACK_AB R49, R79, R78 ;  /* 0x0000004e4f31723e */ /* 0x008fe200000010ff */
[--C-:B--2---:R-:W-:Y:S01]  /*b220*/  FFMA.FTZ R47, R144, R38, -R101.reuse ;  /* 0x00000026902f7223 */ /* 0x104fe20000010865 */
[----:B----4-:R-:W-:Y:S01]  /*b230*/  F2FP.BF16.F32.PACK_AB R51, R77, R76 ;  /* 0x0000004c4d33723e */ /* 0x010fe200000010ff */
[----:B------:R-:W2:Y:S01]  /*b240*/  LDSM.16.MT88.4 R52, [R102+0x6800] ;  /* 0x006800006634783b */ /* 0x000ea20000004200 */
[----:B-1----:R-:W-:Y:S05]  /*b250*/  F2FP.BF16.F32.PACK_AB R48, R73, R74 ;  /* 0x0000004a4930723e */ /* 0x002fea00000010ff */
[----:B------:R-:W-:Y:S01]  /*b260*/  MUFU.EX2 R144, R148 ;  /* 0x0000009400907308 */ /* 0x000fe20000000800 */
[----:B------:R-:W-:Y:S01]  /*b270*/  F2FP.BF16.F32.PACK_AB R50, R75, R72 ;  /* 0x000000484b32723e */ /* 0x000fe200000010ff */
[-CC-:B------:R-:W-:Y:S01]  /*b280*/  FFMA.FTZ R131, R134, R38.reuse, -R101.reuse ;  /* 0x0000002686837223 */ /* 0x180fe20000010865 */
[-C--:B------:R-:W-:Y:S07]  /*b290*/  FFMA.FTZ R132, R132, R38.reuse, -R101 ;  /* 0x0000002684847223 */ /* 0x080fee0000010865 */
[----:B------:R-:W-:Y:S01]  /*b2a0*/  MUFU.EX2 R142, R47 ;  /* 0x0000002f008e7308 */ /* 0x000fe20000000800 */
[-CC-:B------:R-:W-:Y:S01]  /*b2b0*/  FFMA.FTZ R138, R138, R38.reuse, -R109.reuse ;  /* 0x000000268a8a7223 */ /* 0x180fe2000001086d */
[-C--:B------:R-:W-:Y:S01]  /*b2c0*/  FFMA.FTZ R122, R122, R38.reuse, -R109 ;  /* 0x000000267a7a7223 */ /* 0x080fe2000001086d */
[--C-:B------:R-:W-:Y:S01]  /*b2d0*/  FFMA.FTZ R112, R112, R38, -R101.reuse ;  /* 0x0000002670707223 */ /* 0x100fe20000010865 */
[C---:B------:R-:W-:Y:S06]  /*b2e0*/  HMMA.16816.F32.BF16 R4, R48.reuse, R56, R4 ;  /* 0x000000383004723c */ /* 0x040fec0000041804 */
[----:B------:R-:W1:Y:S01]  /*b2f0*/  MUFU.EX2 R83, R83 ;  /* 0x0000005300537308 */ /* 0x000e620000000800 */
[----:B------:R-:W-:Y:S01]  /*b300*/  FFMA.FTZ R126, R43, R192, R126 ;  /* 0x000000c02b7e7223 */ /* 0x000fe2000001007e */
[-CC-:B------:R-:W-:Y:S08]  /*b310*/  FFMA.FTZ R104, R104, R38.reuse, -R101.reuse ;  /* 0x0000002668687223 */ /* 0x180ff00000010865 */
[----:B------:R-:W-:Y:S01]  /*b320*/  MUFU.EX2 R81, R81 ;  /* 0x0000005100517308 */ /* 0x000fe20000000800 */
[-C--:B------:R-:W-:Y:S01]  /*b330*/  FFMA.FTZ R106, R106, R38.reuse, -R101 ;  /* 0x000000266a6a7223 */ /* 0x080fe20000010865 */
[----:B------:R-:W-:Y:S01]  /*b340*/  FFMA.FTZ R42, R42, R38, -R109 ;  /* 0x000000262a2a7223 */ /* 0x000fe2000001086d */
[C---:B------:R-:W-:Y:S01]  /*b350*/  HMMA.16816.F32.BF16 R8, R48.reuse, R58, R8 ;  /* 0x0000003a3008723c */ /* 0x040fe20000041808 */
[----:B------:R-:W3:Y:S06]  /*b360*/  LDSM.16.MT88.4 R56, [R160+0x7000] ;  /* 0x00700000a038783b */ /* 0x000eec0000004200 */
[----:B------:R-:W4:Y:S01]  /*b370*/  MUFU.EX2 R70, R70 ;  /* 0x0000004600467308 */ /* 0x000f220000000800 */
[----:B------:R-:W-:Y:S01]  /*b380*/  FADD.FTZ R117, R117, R126 ;  /* 0x0000007e75757221 */ /* 0x000fe20000010000 */
[----:B------:R-:W-:Y:S08]  /*b390*/  ISETP.NE.AND P0, PT, R190, -0x1, PT ;  /* 0xffffffffbe00780c */ /* 0x000ff00003f05270 */
[----:B------:R-:W-:Y:S01]  /*b3a0*/  MUFU.EX2 R96, R96 ;  /* 0x0000006000607308 */ /* 0x000fe20000000800 */
[----:B------:R-:W-:Y:S01]  /*b3b0*/  FADD.FTZ R116, R116, R117 ;  /* 0x0000007574747221 */ /* 0x000fe20000010000 */
[C---:B------:R-:W-:Y:S08]  /*b3c0*/  HMMA.16816.F32.BF16 R12, R48.reuse, R60, R12 ;  /* 0x0000003c300c723c */ /* 0x040ff0000004180c */
        /* <DEDUP_REMOVED lines=10> */
[C---:B-----5:R-:W-:Y:S08]  /*b470*/  HMMA.16816.F32.BF16 R20, R48.reuse, R64, R20 ;  /* 0x000000403014723c */ /* 0x060ff00000041814 */
[----:B------:R-:W-:Y:S01]  /*b480*/  MUFU.EX2 R90, R90 ;  /* 0x0000005a005a7308 */ /* 0x000fe20000000800 */
[----:B------:R-:W-:Y:S09]  /*b490*/  FADD.FTZ R75, R75, R72 ;  /* 0x000000484b4b7221 */ /* 0x000ff20000010000 */
[----:B------:R-:W-:Y:S01]  /*b4a0*/  MUFU.EX2 R127, R127 ;  /* 0x0000007f007f7308 */ /* 0x000fe20000000800 */
[C---:B------:R-:W-:Y:S01]  /*b4b0*/  HMMA.16816.F32.BF16 R24, R48.reuse, R66, R24 ;  /* 0x000000423018723c */ /* 0x040fe20000041818 */
[----:B------:R-:W5:Y:S08]  /*b4c0*/  LDSM.16.MT88.4 R64, [R103+0x7000] ;  /* 0x007000006740783b */ /* 0x000f700000004200 */
[----:B------:R-:W3:Y:S10]  /*b4d0*/  MUFU.EX2 R136, R138 ;  /* 0x0000008a00887308 */ /* 0x000ef40000000800 */
[----:B------:R-:W-:Y:S01]  /*b4e0*/  MUFU.EX2 R129, R129 ;  /* 0x0000008100817308 */ /* 0x000fe20000000800 */
[C---:B--2---:R-:W-:Y:S09]  /*b4f0*/  HMMA.16816.F32.BF16 R28, R48.reuse, R52, R28 ;  /* 0x00000034301c723c */ /* 0x044ff2000004181c */
[----:B------:R-:W2:Y:S10]  /*b500*/  MUFU.EX2 R130, R130 ;  /* 0x0000008200827308 */ /* 0x000eb40000000800 */
[----:B------:R-:W-:Y:S01]  /*b510*/  MUFU.EX2 R131, R131 ;  /* 0x0000008300837308 */ /* 0x000fe20000000800 */
[----:B------:R-:W-:Y:S01]  /*b520*/  HMMA.16816.F32.BF16 R32, R48, R54, R32 ;  /* 0x000000363020723c */ /* 0x000fe20000041820 */
[----:B------:R-:W5:Y:S08]  /*b530*/  LDSM.16.MT88.4 R52, [R102+0x7000] ;  /* 0x007000006634783b */ /* 0x000f700000004200 */
[----:B------:R-:W2:Y:S01]  /*b540*/  MUFU.EX2 R132, R132 ;  /* 0x0000008400847308 */ /* 0x000ea20000000800 */
[----:B------:R-:W-:Y:S02]  /*b550*/  F2FP.BF16.F32.PACK_AB R49, R69, R80 ;  /* 0x000000504531723e */ /* 0x000fe400000010ff */
[----:B------:R-:W-:Y:S07]  /*b560*/  F2FP.BF16.F32.PACK_AB R51, R68, R71 ;  /* 0x000000474433723e */ /* 0x000fee00000010ff */
[----:B------:R-:W-:Y:S01]  /*b570*/  MUFU.EX2 R133, R133 ;  /* 0x0000008500857308 */ /* 0x000fe20000000800 */
[----:B-1----:R-:W-:Y:S02]  /*b580*/  F2FP.BF16.F32.PACK_AB R48, R83, R82 ;  /* 0x000000525330723e */ /* 0x002fe400000010ff */
[----:B----4-:R-:W-:Y:S07]  /*b590*/  F2FP.BF16.F32.PACK_AB R50, R70, R81 ;  /* 0x000000514632723e */ /* 0x010fee00000010ff */
[----:B------:R-:W1:Y:S01]  /*b5a0*/  MUFU.EX2 R128, R128 ;  /* 0x0000008000807308 */ /* 0x000e620000000800 */
[----:B---3--:R-:W-:Y:S02]  /*b5b0*/  F2FP.BF16.F32.PACK_AB R45, R136, R127 ;  /* 0x0000007f882d723e */ /* 0x008fe400000010ff */
[----:B--2---:R-:W-:Y:S07]  /*b5c0*/  F2FP.BF16.F32.PACK_AB R47, R130, R129 ;  /* 0x00000081822f723e */ /* 0x004fee00000010ff */
[----:B------:R-:W-:Y:S01]  /*b5d0*/  MUFU.EX2 R43, R112 ;  /* 0x00000070002b7308 */ /* 0x000fe20000000800 */
[C---:B------:R-:W-:Y:S03]  /*b5e0*/  HMMA.16816.F32.BF16 R4, R48.reuse, R56, R4 ;  /* 0x000000383004723c */ /* 0x040fe60000041804 */
[----:B------:R-:W-:Y:S05]  /*b5f0*/  F2FP.BF16.F32.PACK_AB R44, R132, R131 ;  /* 0x00000083842c723e */ /* 0x000fea00000010ff */
[C---:B------:R-:W-:Y:S01]  /*b600*/  HMMA.16816.F32.BF16 R8, R48.reuse, R58, R8 ;  /* 0x0000003a3008723c */ /* 0x040fe20000041808 */
[----:B------:R-:W2:Y:S02]  /*b610*/  LDSM.16.MT88.4 R56, [R160+0x7800] ;  /* 0x00780000a038783b */ /* 0x000ea40000004200 */
[----:B-1----:R-:W-:Y:S05]  /*b620*/  F2FP.BF16.F32.PACK_AB R46, R128, R133 ;  /* 0x00000085802e723e */ /* 0x002fea00000010ff */
[C---:B------:R-:W-:Y:S08]  /*b630*/  HMMA.16816.F32.BF16 R12, R48.reuse, R60, R12 ;  /* 0x0000003c300c723c */ /* 0x040ff0000004180c */
[C---:B------:R-:W-:Y:S01]  /*b640*/  HMMA.16816.F32.BF16 R16, R48.reuse, R62, R16 ;  /* 0x0000003e3010723c */ /* 0x040fe20000041810 */
[----:B------:R-:W1:Y:S07]  /*b650*/  LDSM.16.MT88.4 R60, [R156+0x7800] ;  /* 0x007800009c3c783b */ /* 0x000e6e0000004200 */
[C---:B-----5:R-:W-:Y:S08]  /*b660*/  HMMA.16816.F32.BF16 R20, R48.reuse, R64, R20 ;  /* 0x000000403014723c */ /* 0x060ff00000041814 */
        /* <DEDUP_REMOVED lines=15> */
[C---:B---3--:R-:W-:Y:S08]  /*b760*/  HMMA.16816.F32.BF16 R20, R48.reuse, R64, R20 ;  /* 0x000000403014723c */ /* 0x048ff00000041814 */
[C---:B------:R-:W-:Y:S01]  /*b770*/  HMMA.16816.F32.BF16 R24, R48.reuse, R66, R24 ;  /* 0x000000423018723c */ /* 0x040fe20000041818 */
[----:B------:R-:W3:Y:S07]  /*b780*/  LDSM.16.MT88.4 R64, [R103+0x8000] ;  /* 0x008000006740783b */ /* 0x000eee0000004200 */
        /* <DEDUP_REMOVED lines=18> */
[----:B------:R-:W4:Y:S07]  /*b8b0*/  LDSM.16.MT88.4 R48, [R102+0x8800] ;  /* 0x008800006630783b */ /* 0x000f2e0000004200 */
[C---:B--2---:R-:W-:Y:S01]  /*b8c0*/  HMMA.16816.F32.BF16 R4, R44.reuse, R56, R4 ;  /* 0x000000382c04723c */ /* 0x044fe20000041804 */
[----:B------:R-:W2:Y:S07]  /*b8d0*/  LDSM.16.MT88.4 R52, [R160+0x9000] ;  /* 0x00900000a034783b */ /* 0x000eae0000004200 */
[C---:B------:R-:W-:Y:S01]  /*b8e0*/  HMMA.16816.F32.BF16 R8, R44.reuse, R58, R8 ;  /* 0x0000003a2c08723c */ /* 0x040fe20000041808 */
[----:B------:R-:W5:Y:S07]  /*b8f0*/  LDSM.16.MT88.4 R56, [R156+0x9000] ;  /* 0x009000009c38783b */ /* 0x000f6e0000004200 */
[C---:B-1----:R-:W-:Y:S03]  /*b900*/  HMMA.16816.F32.BF16 R12, R44.reuse, R60, R12 ;  /* 0x0000003c2c0c723c */ /* 0x042fe6000004180c */
[-CC-:B------:R-:W-:Y:S01]  /*b910*/  FFMA.FTZ R60, R124, R38.reuse, -R109.reuse ;  /* 0x000000267c3c7223 */ /* 0x180fe2000001086d */
[-CC-:B------:R-:W-:Y:S04]  /*b920*/  FFMA.FTZ R61, R120, R38.reuse, -R109.reuse ;  /* 0x00000026783d7223 */ /* 0x180fe8000001086d */
[C---:B------:R-:W-:Y:S01]  /*b930*/  HMMA.16816.F32.BF16 R16, R44.reuse, R62, R16 ;  /* 0x0000003e2c10723c */ /* 0x040fe20000041810 */
[----:B------:R-:W-:Y:S02]  /*b940*/  MUFU.EX2 R60, R60 ;  /* 0x0000003c003c7308 */ /* 0x000fe40000000800 */
[-C--:B------:R-:W-:Y:S08]  /*b950*/  FFMA.FTZ R62, R118, R38.reuse, -R109 ;  /* 0x00000026763e7223 */ /* 0x080ff0000001086d */
[----:B------:R-:W1:Y:S01]  /*b960*/  MUFU.EX2 R63, R122 ;  /* 0x0000007a003f7308 */ /* 0x000e620000000800 */
[C---:B---3--:R-:W-:Y:S09]  /*b970*/  HMMA.16816.F32.BF16 R20, R44.reuse, R64, R20 ;  /* 0x000000402c14723c */ /* 0x048ff20000041814 */
[----:B------:R-:W-:Y:S01]  /*b980*/  MUFU.EX2 R61, R61 ;  /* 0x0000003d003d7308 */ /* 0x000fe20000000800 */
[-CC-:B------:R-:W-:Y:S01]  /*b990*/  FFMA.FTZ R64, R114, R38.reuse, -R101.reuse ;  /* 0x0000002672407223 */ /* 0x180fe20000010865 */
[-CC-:B------:R-:W-:Y:S08]  /*b9a0*/  FFMA.FTZ R65, R110, R38.reuse, -R101.reuse ;  /* 0x000000266e417223 */ /* 0x180ff00000010865 */
[----:B------:R-:W3:Y:S01]  /*b9b0*/  MUFU.EX2 R62, R62 ;  /* 0x0000003e003e7308 */ /* 0x000ee20000000800 */
[C---:B------:R-:W-:Y:S09]  /*b9c0*/  HMMA.16816.F32.BF16 R24, R44.reuse, R66, R24 ;  /* 0x000000422c18723c */ /* 0x040ff20000041818 */
[----:B------:R-:W2:Y:S01]  /*b9d0*/  MUFU.EX2 R64, R64 ;  /* 0x0000004000407308 */ /* 0x000ea20000000800 */
[----:B------:R-:W-:Y:S01]  /*b9e0*/  FFMA.FTZ R66, R108, R38, -R101 ;  /* 0x000000266c427223 */ /* 0x000fe20000010865 */
[----:B------:R-:W-:Y:S08]  /*b9f0*/  FADD.FTZ R67, R111, R84 ;  /* 0x000000546f437221 */ /* 0x000ff00000010000 */
[----:B------:R-:W-:Y:S01]  /*ba00*/  MUFU.EX2 R65, R65 ;  /* 0x0000004100417308 */ /* 0x000fe20000000800 */
[----:B------:R-:W-:Y:S01]  /*ba10*/  LDSM.16.MT88.4 R84, [R156+0x9800] ;  /* 0x009800009c54783b */ /* 0x000fe20000004200 */
[C---:B----4-:R-:W-:Y:S08]  /*ba20*/  HMMA.16816.F32.BF16 R28, R44.reuse, R48, R28 ;  /* 0x000000302c1c723c */ /* 0x050ff0000004181c */
[----:B------:R-:W4:Y:S01]  /*ba30*/  MUFU.EX2 R66, R66 ;  /* 0x0000004200427308 */ /* 0x000f220000000800 */
[----:B------:R-:W-:Y:S01]  /*ba40*/  FADD.FTZ R67, R100, R67 ;  /* 0x0000004364437221 */ /* 0x000fe20000010000 */
[----:B------:R-:W-:Y:S03]  /*ba50*/  MOV R100, R37 ;  /* 0x0000002500647202 */ /* 0x000fe60000000f00 */
[----:B------:R-:W-:Y:S01]  /*ba60*/  FADD.FTZ R78, R78, R67 ;  /* 0x000000434e4e7221 */ /* 0x000fe20000010000 */
[----:B------:R-:W-:Y:S01]  /*ba70*/  HMMA.16816.F32.BF16 R32, R44, R50, R32 ;  /* 0x000000322c20723c */ /* 0x000fe20000041820 */
[----:B------:R-:W5:Y:S02]  /*ba80*/  LDSM.16.MT88.4 R48, [R103+0x9000] ;  /* 0x009000006730783b */ /* 0x000f640000004200 */
[----:B-1----:R-:W-:Y:S01]  /*ba90*/  F2FP.BF16.F32.PACK_AB R45, R63, R60 ;  /* 0x0000003c3f2d723e */ /* 0x002fe200000010ff */
[----:B------:R-:W-:Y:S01]  /*baa0*/  FADD.FTZ R79, R79, R78 ;  /* 0x0000004e4f4f7221 */ /* 0x000fe20000010000 */
[----:B---3--:R-:W-:Y:S02]  /*bab0*/  F2FP.BF16.F32.PACK_AB R47, R62, R61 ;  /* 0x0000003d3e2f723e */ /* 0x008fe400000010ff */
[----:B--2---:R-:W-:Y:S01]  /*bac0*/  F2FP.BF16.F32.PACK_AB R44, R43, R64 ;  /* 0x000000402b2c723e */ /* 0x004fe200000010ff */
[----:B------:R-:W-:Y:S01]  /*bad0*/  FADD.FTZ R76, R76, R79 ;  /* 0x0000004f4c4c7221 */ /* 0x000fe20000010000 */
[----:B----4-:R-:W-:Y:S03]  /*bae0*/  F2FP.BF16.F32.PACK_AB R46, R66, R65 ;  /* 0x00000041422e723e */ /* 0x010fe600000010ff */
[----:B------:R-:W-:Y:S04]  /*baf0*/  FADD.FTZ R77, R77, R76 ;  /* 0x0000004c4d4d7221 */ /* 0x000fe80000010000 */
[C---:B------:R-:W-:Y:S03]  /*bb00*/  HMMA.16816.F32.BF16 R4, R44.reuse, R52, R4 ;  /* 0x000000342c04723c */ /* 0x040fe60000041804 */
[----:B------:R-:W-:Y:S02]  /*bb10*/  FADD.FTZ R80, R80, R77 ;  /* 0x0000004d50507221 */ /* 0x000fe40000010000 */
[----:B------:R-:W-:Y:S02]  /*bb20*/  LDSM.16.MT88.4 R76, [R103+0x9800] ;  /* 0x00980000674c783b */ /* 0x000fe40000004200 */
[----:B------:R-:W-:Y:S01]  /*bb30*/  FADD.FTZ R80, R69, R80 ;  /* 0x0000005045507221 */ /* 0x000fe20000010000 */
[C---:B------:R-:W-:Y:S03]  /*bb40*/  HMMA.16816.F32.BF16 R8, R44.reuse, R54, R8 ;  /* 0x000000362c08723c */ /* 0x040fe60000041808 */
[----:B------:R-:W-:Y:S02]  /*bb50*/  FADD.FTZ R71, R71, R80 ;  /* 0x0000005047477221 */ /* 0x000fe40000010000 */
[----:B------:R-:W1:Y:S02]  /*bb60*/  LDSM.16.MT88.4 R52, [R102+0x9000] ;  /* 0x009000006634783b */ /* 0x000e640000004200 */
[----:B------:R-:W-:Y:S01]  /*bb70*/  FADD.FTZ R71, R68, R71 ;  /* 0x0000004744477221 */ /* 0x000fe20000010000 */
[C---:B-----5:R-:W-:Y:S03]  /*bb80*/  HMMA.16816.F32.BF16 R12, R44.reuse, R56, R12 ;  /* 0x000000382c0c723c */ /* 0x060fe6000004180c */
[----:B------:R-:W-:Y:S01]  /*bb90*/  FADD.FTZ R96, R96, R71 ;  /* 0x0000004760607221 */ /* 0x000fe20000010000 */
[-CC-:B------:R-:W-:Y:S01]  /*bba0*/  FFMA.FTZ R57, R41, R38.reuse, -R109.reuse ;  /* 0x0000002629397223 */ /* 0x180fe2000001086d */
[-CC-:B------:R-:W-:Y:S01]  /*bbb0*/  FFMA.FTZ R56, R40, R38.reuse, -R109.reuse ;  /* 0x0000002628387223 */ /* 0x180fe2000001086d */
[----:B------:R-:W-:Y:S01]  /*bbc0*/  MUFU.EX2 R41, R42 ;  /* 0x0000002a00297308 */ /* 0x000fe20000000800 */
[----:B------:R-:W-:Y:S01]  /*bbd0*/  FADD.FTZ R96, R89, R96 ;  /* 0x0000006059607221 */ /* 0x000fe20000010000 */
[C---:B------:R-:W-:Y:S08]  /*bbe0*/  HMMA.16816.F32.BF16 R16, R44.reuse, R58, R16 ;  /* 0x0000003a2c10723c */ /* 0x040ff00000041810 */
[----:B------:R-:W2:Y:S01]  /*bbf0*/  MUFU.EX2 R40, R57 ;  /* 0x0000003900287308 */ /* 0x000ea20000000800 */
[----:B------:R-:W-:Y:S01]  /*bc00*/  FADD.FTZ R97, R97, R96 ;  /* 0x0000006061617221 */ /* 0x000fe20000010000 */
[-C--:B------:R-:W-:Y:S01]  /*bc10*/  FFMA.FTZ R109, R39, R38.reuse, -R109 ;  /* 0x00000026276d7223 */ /* 0x080fe2000001086d */
[----:B------:R-:W-:Y:S07]  /*bc20*/  FADD.FTZ R58, R82, R75 ;  /* 0x0000004b523a7221 */ /* 0x000fee0000010000 */
[----:B------:R-:W-:Y:S01]  /*bc30*/  MUFU.EX2 R39, R56 ;  /* 0x0000003800277308 */ /* 0x000fe20000000800 */
[----:B------:R-:W-:Y:S01]  /*bc40*/  FADD.FTZ R88, R88, R97 ;  /* 0x0000006158587221 */ /* 0x000fe20000010000 */
[C---:B------:R-:W-:Y:S08]  /*bc50*/  HMMA.16816.F32.BF16 R20, R44.reuse, R48, R20 ;  /* 0x000000302c14723c */ /* 0x040ff00000041814 */
[----:B------:R-:W3:Y:S01]  /*bc60*/  MUFU.EX2 R42, R109 ;  /* 0x0000006d002a7308 */ /* 0x000ee20000000800 */
[-CC-:B------:R-:W-:Y:S01]  /*bc70*/  FFMA.FTZ R49, R105, R38.reuse, -R101.reuse ;  /* 0x0000002669317223 */ /* 0x180fe20000010865 */
[----:B------:R-:W-:Y:S01]  /*bc80*/  FFMA.FTZ R101, R107, R38, -R101 ;  /* 0x000000266b657223 */ /* 0x000fe20000010865 */
[----:B------:R-:W-:Y:S07]  /*bc90*/  FADD.FTZ R58, R83, R58 ;  /* 0x0000003a533a7221 */ /* 0x000fee0000010000 */
[----:B------:R-:W-:Y:S01]  /*bca0*/  MUFU.EX2 R48, R104 ;  /* 0x0000006800307308 */ /* 0x000fe20000000800 */
[----:B------:R-:W-:Y:S01]  /*bcb0*/  FADD.FTZ R121, R121, R88 ;  /* 0x0000005879797221 */ /* 0x000fe20000010000 */
[C---:B------:R-:W-:Y:S08]  /*bcc0*/  HMMA.16816.F32.BF16 R24, R44.reuse, R50, R24 ;  /* 0x000000322c18723c */ /* 0x040ff00000041818 */
[----:B------:R-:W4:Y:S01]  /*bcd0*/  MUFU.EX2 R49, R49 ;  /* 0x0000003100317308 */ /* 0x000f220000000800 */
[----:B--2---:R-:W-:Y:S01]  /*bce0*/  F2FP.BF16.F32.PACK_AB R69, R40, R41 ;  /* 0x000000292845723e */ /* 0x004fe200000010ff */
[----:B------:R-:W-:Y:S01]  /*bcf0*/  FADD.FTZ R81, R81, R58 ;  /* 0x0000003a51517221 */ /* 0x000fe20000010000 */
[----:B------:R-:W-:Y:S07]  /*bd00*/  FADD.FTZ R152, R152, R121 ;  /* 0x0000007998987221 */ /* 0x000fee0000010000 */
[----:B------:R-:W-:Y:S01]  /*bd10*/  MUFU.EX2 R50, R106 ;  /* 0x0000006a00327308 */ /* 0x000fe20000000800 */
[----:B---3--:R-:W-:Y:S01]  /*bd20*/  F2FP.BF16.F32.PACK_AB R71, R42, R39 ;  /* 0x000000272a47723e */ /* 0x008fe200000010ff */
[----:B------:R-:W-:Y:S08]  /*bd30*/  FADD.FTZ R81, R70, R81 ;  /* 0x0000005146517221 */ /* 0x000ff00000010000 */
[----:B------:R-:W2:Y:S01]  /*bd40*/  MUFU.EX2 R101, R101 ;  /* 0x0000006500657308 */ /* 0x000ea20000000800 */
[----:B------:R-:W-:Y:S01]  /*bd50*/  FADD.FTZ R119, R119, R152 ;  /* 0x0000009877777221 */ /* 0x000fe20000010000 */
[C---:B-1----:R-:W-:Y:S03]  /*bd60*/  HMMA.16816.F32.BF16 R28, R44.reuse, R52, R28 ;  /* 0x000000342c1c723c */ /* 0x042fe6000004181c */
[----:B------:R-:W-:Y:S01]  /*bd70*/  FADD.FTZ R52, R98, R81 ;  /* 0x0000005162347221 */ /* 0x000fe20000010000 */
[----:B----4-:R-:W-:Y:S01]  /*bd80*/  F2FP.BF16.F32.PACK_AB R68, R49, R48 ;  /* 0x000000303144723e */ /* 0x010fe200000010ff */
[----:B------:R-:W-:Y:S02]  /*bd90*/  FADD.FTZ R146, R146, R119 ;  /* 0x0000007792927221 */ /* 0x000fe40000010000 */
[----:B------:R-:W-:Y:S01]  /*bda0*/  FADD.FTZ R52, R99, R52 ;  /* 0x0000003463347221 */ /* 0x000fe20000010000 */
[----:B------:R-:W-:Y:S03]  /*bdb0*/  HMMA.16816.F32.BF16 R32, R44, R54, R32 ;  /* 0x000000362c20723c */ /* 0x000fe60000041820 */
[----:B--2---:R-:W-:Y:S01]  /*bdc0*/  F2FP.BF16.F32.PACK_AB R70, R101, R50 ;  /* 0x000000326546723e */ /* 0x004fe200000010ff */
[----:B------:R-:W-:Y:S01]  /*bdd0*/  FADD.FTZ R91, R91, R52 ;  /* 0x000000345b5b7221 */ /* 0x000fe20000010000 */
[----:B------:R-:W-:Y:S03]  /*bde0*/  FADD.FTZ R127, R127, R146 ;  /* 0x000000927f7f7221 */ /* 0x000fe60000010000 */
[----:B------:R-:W-:Y:S01]  /*bdf0*/  FADD.FTZ R90, R90, R91 ;  /* 0x0000005b5a5a7221 */ /* 0x000fe20000010000 */
        /* <DEDUP_REMOVED lines=35> */
[----:B------:R-:W-:Y:S02]  /*c030*/  MOV R101, R36 ;  /* 0x0000002400657202 */ /* 0x000fe40000000f00 */
[----:B------:R-:W-:Y:S01]  /*c040*/  FADD.FTZ R191, R42, R39 ;  /* 0x000000272abf7221 */ /* 0x000fe20000010000 */
[----:B------:R-:W-:Y:S06]  /*c050*/  @P0 BRA `(.L_x_11462) ;  /* 0xffffffb800e00947 */ /* 0x000fec000383ffff */
.L_x_11455:
        /* <DEDUP_REMOVED lines=10> */
.L_x_11476:
        /* <DEDUP_REMOVED lines=43> */
[C---:B------:R-:W-:Y:S01]  /*c3b0*/  FMUL.FTZ R72, R5.reuse, R72 ;  /* 0x0000004805487220 */ /* 0x040fe20000410000 */
[----:B------:R-:W-:Y:S01]  /*c3c0*/  LOP3.LUT R11, R8, 0x1c0, RZ, 0xc0, !PT ;  /* 0x000001c0080b7812 */ /* 0x000fe200078ec0ff */
[C---:B------:R-:W-:Y:S01]  /*c3d0*/  FMUL.FTZ R73, R5.reuse, R73 ;  /* 0x0000004905497220 */ /* 0x040fe20000410000 */
        /* <DEDUP_REMOVED lines=60> */
[----:B-1----:R-:W-:Y:S02]  /*c7a0*/  SHF.R.U32.HI R5, RZ, 0x1, R0 ;  /* 0x00000001ff057819 */ /* 0x002fe40000011600 */
[----:B------:R-:W-:-:S02]  /*c7b0*/  LOP3.LUT P4, RZ, R0, 0x3, RZ, 0xc0, !PT ;  /* 0x0000000300ff7812 */ /* 0x000fc4000788c0ff */
[----:B------:R-:W-:Y:S01]  /*c7c0*/  SHF.R.U32.HI R23, RZ, 0x2, R0 ;  /* 0x00000002ff177819 */ /* 0x000fe20000011600 */
[----:B--2---:R-:W-:Y:S01]  /*c7d0*/  @P2 FMUL.FTZ R9, R7, 0.69314718246459960938 ;  /* 0x3f31721807092820 */ /* 0x004fe20000410000 */
[----:B------:R-:W-:Y:S01]  /*c7e0*/  LOP3.LUT R0, R5, 0x30, RZ, 0xc0, !PT ;  /* 0x0000003005007812 */ /* 0x000fe200078ec0ff */
[----:B------:R-:W-:Y:S01]  /*c7f0*/  BSSY.RECONVERGENT B0, `(.L_x_11464) ;  /* 0x0000011000007945 */ /* 0x000fe20003800200 */
[----:B------:R-:W-:Y:S01]  /*c800*/  MOV R21, 0x7f800000 ;  /* 0x7f80000000157802 */ /* 0x000fe20000000f00 */
[----:B-----5:R-:W-:Y:S01]  /*c810*/  @P2 FFMA.FTZ R21, R6, R37, R9 ;  /* 0x0000002506152223 */ /* 0x020fe20000010009 */
[----:B------:R-:W-:Y:S01]  /*c820*/  MOV R20, 0x7f800000 ;  /* 0x7f80000000147802 */ /* 0x000fe20000000f00 */
[----:B----4-:R-:W-:Y:S01]  /*c830*/  @P0 IMAD.WIDE.U32 R28, R26, R183, RZ ;  /* 0x000000b71a1c0225 */ /* 0x010fe200078e00ff */
[----:B------:R-:W-:-:S03]  /*c840*/  LOP3.LUT R23, R0, 0x7, R23, 0xf8, !PT ;  /* 0x0000000700177812 */ /* 0x000fc600078ef817 */
[----:B------:R-:W-:Y:S01]  /*c850*/  @P1 FMUL.FTZ R5, R10, 0.69314718246459960938 ;  /* 0x3f3172180a051820 */ /* 0x000fe20000410000 */
[----:B------:R-:W-:-:S03]  /*c860*/  @P0 IMAD R0, R27, R183, RZ ;  /* 0x000000b71b000224 */ /* 0x000fc600078e02ff */
        /* <DEDUP_REMOVED lines=9> */
.L_x_11465:
[----:B------:R-:W-:Y:S05]  /*c900*/  BSYNC.RECONVERGENT B0 ;  /* 0x0000000000007941 */ /* 0x000fea0003800200 */
.L_x_11464:
        /* <DEDUP_REMOVED lines=22> */
.L_x_11467:
[----:B------:R-:W-:Y:S05]  /*ca70*/  BSYNC.RECONVERGENT B0 ;  /* 0x0000000000007941 */ /* 0x000fea0003800200 */
.L_x_11466:
        /* <DEDUP_REMOVED lines=44> */
.L_x_11469:
[----:B------:R-:W-:Y:S05]  /*cd40*/  BSYNC.RECONVERGENT B0 ;  /* 0x0000000000007941 */ /* 0x000fea0003800200 */
.L_x_11468:
        /* <DEDUP_REMOVED lines=13> */
.L_x_11471:
[----:B------:R-:W-:Y:S05]  /*ce20*/  BSYNC.RECONVERGENT B0 ;  /* 0x0000000000007941 */ /* 0x000fea0003800200 */
.L_x_11470:
[----:B------:R-:W-:-:S04]  /*ce30*/  MOV R177, 0x0 ;  /* 0x0000000000b17802 */ /* 0x000fc80000000f00 */
[----:B-1234-:R-:W-:Y:S05]  /*ce40*/  @P2 RET.REL.NODEC R176 `(_ZN5flash24flash_fwd_splitkv_kernelI23Flash_fwd_kernel_traitsILi64ELi64ELi128ELi4ELb0ELb0EN7cutlass10bfloat16_tE19Flash_kernel_traitsILi64ELi64ELi128ELi4ES3_EELb0ELb0ELb1ELb0ELb0ELb1ELb0ELb0EEEvNS_16Flash_fwd_paramsE) ;  /* 0xffffff30b06c2950 */ /* 0x01efea0003c3ffff */
        /* <DEDUP_REMOVED lines=12> */
[----:B-1----:R-:W-:Y:S05]  /*cf10*/  RET.REL.NODEC R176 `(_ZN5flash24flash_fwd_splitkv_kernelI23Flash_fwd_kernel_traitsILi64ELi64ELi128ELi4ELb0ELb0EN7cutlass10bfloat16_tE19Flash_kernel_traitsILi64ELi64ELi128ELi4ES3_EELb0ELb0ELb1ELb0ELb0ELb1ELb0ELb0EEEvNS_16Flash_fwd_paramsE) ;  /* 0xffffff30b0387950 */ /* 0x002fea0003c3ffff */
.L_x_11463:
[----:B------:R-:W-:Y:S01]  /*cf20*/  MOV R5, 0x2 ;  /* 0x0000000200057802 */ /* 0x000fe20000000f00 */
[----:B------:R-:W-:Y:S01]  /*cf30*/  IMAD.MOV.U32 R0, RZ, RZ, 0x1f ;  /* 0x0000001fff007424 */ /* 0x000fe200078e00ff */
[----:B------:R-:W-:-:S07]  /*cf40*/  MOV R4, 0xffffffff ;  /* 0xffffffff00047802 */ /* 0x000fce0000000f00 */
[----:B-1---5:R-:W-:Y:S05]  /*cf50*/  WARPSYNC.COLLECTIVE R4, `(.L_x_11472) ;  /* 0x0000000004087348 */ /* 0x022fea0003c00000 */
[----:B------:R2:W3:Y:S02]  /*cf60*/  SHFL.BFLY P0, R10, R192, R5, R0 ;  /* 0x0c000005c00a7389 */ /* 0x0004e40000000000 */
[----:B-123-5:R-:W-:Y:S05]  /*cf70*/  ENDCOLLECTIVE ;  /* 0x000000000000791b */ /* 0x02efea0003800000 */
.L_x_11472:
[----:B------:R-:W-:Y:S02]  /*cf80*/  IMAD.MOV.U32 R7, RZ, RZ, R10 ;  /* 0x000000ffff077224 */ /* 0x000fe400078e000a */
[----:B------:R-:W-:Y:S02]  /*cf90*/  IMAD.MOV.U32 R5, RZ, RZ, 0x1 ;  /* 0x00000001ff057424 */ /* 0x000fe400078e00ff */
[----:B------:R-:W-:-:S05]  /*cfa0*/  FADD.FTZ R8, R7, R192 ;  /* 0x000000c007087221 */ /* 0x000fca0000010000 */
[----:B------:R-:W-:-:S07]  /*cfb0*/  MOV R192, R8 ;  /* 0x0000000800c07202 */ /* 0x000fce0000000f00 */
[----:B------:R-:W-:Y:S05]  /*cfc0*/  WARPSYNC.COLLECTIVE R4, `(.L_x_11473) ;  /* 0x0000000004087348 */ /* 0x000fea0003c00000 */
[----:B------:R1:W2:Y:S02]  /*cfd0*/  SHFL.BFLY P0, R10, R192, R5, R0 ;  /* 0x0c000005c00a7389 */ /* 0x0002a40000000000 */
[----:B-12---:R-:W-:Y:S05]  /*cfe0*/  ENDCOLLECTIVE ;  /* 0x000000000000791b */ /* 0x006fea0003800000 */
.L_x_11473:
[----:B------:R-:W-:Y:S01]  /*cff0*/  MOV R192, R191 ;  /* 0x000000bf00c07202 */ /* 0x000fe20000000f00 */
[----:B------:R-:W-:Y:S01]  /*d000*/  IMAD.MOV.U32 R5, RZ, RZ, 0x2 ;  /* 0x00000002ff057424 */ /* 0x000fe200078e00ff */
[----:B------:R-:W-:-:S07]  /*d010*/  MOV R7, R10 ;  /* 0x0000000a00077202 */ /* 0x000fce0000000f00 */
[----:B------:R-:W-:Y:S05]  /*d020*/  WARPSYNC.COLLECTIVE R4, `(.L_x_11474) ;  /* 0x0000000004087348 */ /* 0x000fea0003c00000 */
[----:B------:R1:W2:Y:S02]  /*d030*/  SHFL.BFLY P0, R10, R192, R5, R0 ;  /* 0x0c000005c00a7389 */ /* 0x0002a40000000000 */
[----:B-12---:R-:W-:Y:S05]  /*d040*/  ENDCOLLECTIVE ;  /* 0x000000000000791b */ /* 0x006fea0003800000 */
.L_x_11474:
[----:B------:R-:W-:Y:S01]  /*d050*/  FADD.FTZ R7, R8, R7 ;  /* 0x0000000708077221 */ /* 0x000fe20000010000 */
[----:B------:R-:W-:Y:S01]  /*d060*/  FADD.FTZ R9, R10, R191 ;  /* 0x000000bf0a097221 */ /* 0x000fe20000010000 */
[----:B------:R-:W-:-:S04]  /*d070*/  MOV R5, 0x1 ;  /* 0x0000000100057802 */ /* 0x000fc80000000f00 */
[----:B------:R-:W-:-:S07]  /*d080*/  MOV R192, R9 ;  /* 0x0000000900c07202 */ /* 0x000fce0000000f00 */
[----:B------:R-:W-:Y:S05]  /*d090*/  WARPSYNC.COLLECTIVE R4, `(.L_x_11475) ;  /* 0x0000000004087348 */ /* 0x000fea0003c00000 */
[----:B------:R1:W2:Y:S02]  /*d0a0*/  SHFL.BFLY P0, R10, R192, R5, R0 ;  /* 0x0c000005c00a7389 */ /* 0x0002a40000000000 */
[----:B-12---:R-:W-:Y:S05]  /*d0b0*/  ENDCOLLECTIVE ;  /* 0x000000000000791b */ /* 0x006fea0003800000 */
.L_x_11475:
[----:B------:R-:W-:Y:S05]  /*d0c0*/  BRA `(.L_x_11476) ;  /* 0xfffffff0000c7947 */ /* 0x000fea000383ffff */
.L_x_11477:
        /* <DEDUP_REMOVED lines=11> */
.L_x_14809:


//--------------------- .text._ZN5flash24flash_fwd_splitkv_kernelI23Flash_fwd_kernel_traitsILi64ELi64ELi128ELi4ELb0ELb0EN7cutlass10bfloat16_tE19Flash_kernel_traitsILi64ELi64ELi128ELi4ES3_EELb0ELb0ELb0ELb0ELb1ELb0ELb0ELb1EEEvNS_16Flash_fwd_paramsE --------------------------
	.section	.text._ZN5flash24flash_fwd_splitkv_kernelI23Flash_fwd_kernel_traitsILi64ELi64ELi128ELi4ELb0ELb0EN7cutlass10bfloat16_tE19Flash_kernel_traitsILi64ELi64ELi128ELi4ES3_EELb0ELb0ELb0ELb0ELb1ELb0ELb0ELb1EEEvNS_16Flash_fwd_paramsE,"ax",@progbits
	.align	128
        .global         _ZN5flash24flash_fwd_splitkv_kernelI23Flash_fwd_kernel_traitsILi64ELi64ELi128ELi4ELb0ELb0EN7cutlass10bfloat16_tE19Flash_kernel_traitsILi64ELi64ELi128ELi4ES3_EELb0ELb0ELb0ELb0ELb1ELb0ELb0ELb1EEEvNS_16Flash_fwd_paramsE
        .type           _ZN5flash24flash_fwd_splitkv_kernelI23Flash_fwd_kernel_traitsILi64ELi64ELi128ELi4ELb0ELb0EN7cutlass10bfloat16_tE19Flash_kernel_traitsILi64ELi64ELi128ELi4ES3_EELb0ELb0ELb0ELb0ELb1ELb0ELb0ELb1EEEvNS_16Flash_fwd_paramsE,@function
        .size           _ZN5flash24flash_fwd_splitkv_kernelI23Flash_fwd_kernel_traitsILi64ELi64ELi128ELi4ELb0ELb0EN7cutlass10bfloat16_tE19Flash_kernel_traitsILi64ELi64ELi128ELi4ES3_EELb0ELb0ELb0ELb0ELb1ELb0ELb0ELb1EEEvNS_16Flash_fwd_paramsE,(.L_x_14810 - _ZN5flash24flash_fwd_splitkv_kernelI23Flash_fwd_kernel_traitsILi64ELi64ELi128ELi4ELb0ELb0EN7cutlass10bfloat16_tE19Flash_kernel_traitsILi64ELi64ELi128ELi4ES3_EELb0ELb0ELb0ELb0ELb1ELb0ELb0ELb1EEEvNS_16Flash_fwd_paramsE)
        .other          _ZN5flash24flash_fwd_splitkv_kernelI23Flash_fwd_kernel_traitsILi64ELi64ELi128ELi4ELb0ELb0EN7cutlass10bfloat16_tE19Flash_kernel_traitsILi64ELi64ELi128ELi4ES3_EELb0ELb0ELb0ELb0ELb1ELb0ELb0ELb1EEEvNS_16Flash_fwd_paramsE,@"STO_CUDA_ENTRY STV_DEFAULT"
_ZN5flash24flash_fwd_splitkv_kernelI23Flash_fwd_kernel_traitsILi64ELi64ELi128ELi4ELb0ELb0EN7cutlass10bfloat16_tE19Flash_kernel_traitsILi64ELi64ELi128ELi4ES3_EELb0ELb0ELb0ELb0ELb1ELb0ELb0ELb1EEEvNS_16Flash_fwd_paramsE:
.text._ZN5flash24flash_fwd_splitkv_kernelI23Flash_fwd_kernel_traitsILi64ELi64ELi128ELi4ELb0ELb0EN7cutlass10bfloat16_tE19Flash_kernel_traitsILi64ELi64ELi128ELi4ES3_EELb0ELb0ELb0ELb0ELb1ELb0ELb0ELb1EEEvNS_16Flash_fwd_paramsE:
[----:B------:R-:W-:Y:S01]  /*0000*/  LDC R1, c[0x0][0x37c] ;  /* 0x0000df00ff017b82 */ /* 0x000fe20000000800 */
[----:B------:R-:W1:Y:S07]  /*0010*/  S2R R5, SR_CTAID.X ;  /* 0x0000000000057919 */ /* 0x000e6e0000002500 */
[----:B------:R-:W2:Y:S01]  /*0020*/  LDC.64 R100, c[0x0][0x348] ;  /* 0x0000d200ff647b82 */ /* 0x000ea20000000a00 */
[----:B------:R-:W-:Y:S01]  /*0030*/  BSSY.RECONVERGENT B3, `(.L_x_11478) ;  /* 0x0000005000037945 */ /* 0x000fe20003800200 */
[----:B------:R-:W-:Y:S01]  /*0040*/  MOV R170, 0x80 ;  /* 0x0000008000aa7802 */ /* 0x000fe20000000f00 */
[----:B------:R-:W3:Y:S01]  /*0050*/  S2R R172, SR_CTAID.Y ;  /* 0x0000000000ac7919 */ /* 0x000ee20000002600 */
[----:B------:R-:W4:Y:S05]  /*0060*/  S2R R171, SR_CTAID.Z ;  /* 0x0000000000ab7919 */ /* 0x000f2a0000002700 */
[----:B-1234-:R-:W-:Y:S05]  /*0070*/  CALL.REL.NOINC `($_ZN5flash24flash_fwd_splitkv_kernelI23Flash_fwd_kernel_traitsILi64ELi64ELi128ELi4ELb0ELb0EN7cutlass10bfloat16_tE19Flash_kernel_traitsILi64ELi64ELi128ELi4ES3_EELb0ELb0ELb0ELb0ELb1ELb0ELb0ELb1EEEvNS_16Flash_fwd_paramsE$_ZN5flash30compute_attn_1rowblock_splitkvI23Flash_fwd_kernel_traitsILi64ELi64ELi128ELi4ELb0ELb0EN7cutlass10bfloat16_tE19Flash_kernel_traitsILi64ELi64ELi128ELi4ES3_EELb0ELb0ELb0ELb0ELb1ELb0ELb0ELb1ENS_16Flash_fwd_paramsEEEvRKT8_iiiii) ;  /* 0x0000000000087944 */ /* 0x01efea0003c00000 */
[----:B------:R-:W-:Y:S05]  /*0080*/  BSYNC.RECONVERGENT B3 ;  /* 0x0000000000037941 */ /* 0x000fea0003800200 */
.L_x_11478:
[----:B------:R-:W-:Y:S05]  /*0090*/  EXIT ;  /* 0x000000000000794d */ /* 0x000fea0003800000 */
        .type           $_ZN5flash24flash_fwd_splitkv_kernelI23Flash_fwd_kernel_traitsILi64ELi64ELi128ELi4ELb0ELb0EN7cutlass10bfloat16_tE19Flash_kernel_traitsILi64ELi64ELi128ELi4ES3_EELb0ELb0ELb0ELb0ELb1ELb0ELb0ELb1EEEvNS_16Flash_fwd_paramsE$_ZN5flash30compute_attn_1rowblock_splitkvI23Flash_fwd_kernel_traitsILi64ELi64ELi128ELi4ELb0ELb0EN7cutlass10bfloat16_tE19Flash_kernel_traitsILi64ELi64ELi128ELi4ES3_EELb0ELb0ELb0ELb0ELb1ELb0ELb0ELb1ENS_16Flash_fwd_paramsEEEvRKT8_iiiii,@function
        .size           $_ZN5flash24flash_fwd_splitkv_kernelI23Flash_fwd_kernel_traitsILi64ELi64ELi128ELi4ELb0ELb0EN7cutlass10bfloat16_tE19Flash_kernel_traitsILi64ELi64ELi128ELi4ES3_EELb0ELb0ELb0ELb0ELb1ELb0ELb0ELb1EEEvNS_16Flash_fwd_paramsE$_ZN5flash30compute_attn_1rowblock_splitkvI23Flash_fwd_kernel_traitsILi64ELi64ELi128ELi4ELb0ELb0EN7cutlass10bfloat16_tE19Flash_kernel_traitsILi64ELi64ELi128ELi4ES3_EELb0ELb0ELb0ELb0ELb1ELb0ELb0ELb1ENS_16Flash_fwd_paramsEEEvRKT8_iiiii,(.L_x_14810 - $_ZN5flash24flash_fwd_splitkv_kernelI23Flash_fwd_kernel_traitsILi64ELi64ELi128ELi4ELb0ELb0EN7cutlass10bfloat16_tE19Flash_kernel_traitsILi64ELi64ELi128ELi4ES3_EELb0ELb0ELb0ELb0ELb1ELb0ELb0ELb1EEEvNS_16Flash_fwd_paramsE$_ZN5flash30compute_attn_1rowblock_splitkvI23Flash_fwd_kernel_traitsILi64ELi64ELi128ELi4ELb0ELb0EN7cutlass10bfloat16_tE19Flash_kernel_traitsILi64ELi64ELi128ELi4ES3_EELb0ELb0ELb0ELb0ELb1ELb0ELb0ELb1ENS_16Flash_fwd_paramsEEEvRKT8_iiiii)
$_ZN5flash24flash_fwd_splitkv_kernelI23Flash_fwd_kernel_traitsILi64ELi64ELi128ELi4ELb0ELb0EN7cutlass10bfloat16_tE19Flash_kernel_traitsILi64ELi64ELi128ELi4ES3_EELb0ELb0ELb0ELb0ELb1ELb0ELb0ELb1EEEvNS_16Flash_fwd_paramsE$_ZN5flash30compute_attn_1rowblock_splitkvI23Flash_fwd_kernel_traitsILi64ELi64ELi128ELi4ELb0ELb0EN7cutlass10bfloat16_tE19Flash_kernel_traitsILi64ELi64ELi128ELi4ES3_EELb0ELb0ELb0ELb0ELb1ELb0ELb0ELb1ENS_16Flash_fwd_paramsEEEvRKT8_iiiii:
        /* <DEDUP_REMOVED lines=39> */
.L_x_11480:
[----:B------:R-:W-:Y:S05]  /*0310*/  BSYNC.RECONVERGENT B0 ;  /* 0x0000000000007941 */ /* 0x000fea0003800200 */
.L_x_11479:
[----:B------:R-:W-:Y:S04]  /*0320*/  BSSY.RECONVERGENT B0, `(.L_x_11481) ;  /* 0x0000007000007945 */ /* 0x000fe80003800200 */
[----:B------:R-:W-:Y:S05]  /*0330*/  @!P4 BRA `(.L_x_11482) ;  /* 0x000000000014c947 */ /* 0x000fea0003800000 */
[----:B-----5:R-:W4:Y:S02]  /*0340*/  LD.E.U8 R3, desc[UR4][R100.64+0x1b2] ;  /* 0x0001b20464037980 */ /* 0x020f24000c101100 */
[----:B----4-:R-:W-:-:S13]  /*0350*/  ISETP.NE.AND P0, PT, R3, RZ, PT ;  /* 0x000000ff0300720c */ /* 0x010fda0003f05270 */
[----:B------:R-:W4:Y:S02]  /*0360*/  @P0 LD.E R4, desc[UR4][R12.64+0x4] ;  /* 0x000004040c040980 */ /* 0x000f24000c101900 */
[----:B----4-:R-:W-:-:S06]  /*0370*/  @P0 IADD3 R3, PT, PT, R4, -R11, RZ ;  /* 0x8000000b04030210 */ /* 0x010fcc0007ffe0ff */
[----:B------:R4:W5:Y:S02]  /*0380*/  @!P0 LD.E R3, desc[UR4][R12.64] ;  /* 0x000000040c038980 */ /* 0x000964000c101900 */
.L_x_11482:
[----:B------:R-:W-:Y:S05]  /*0390*/  BSYNC.RECONVERGENT B0 ;  /* 0x0000000000007941 */ /* 0x000fea0003800200 */
.L_x_11481:
        /* <DEDUP_REMOVED lines=9> */
.L_x_11484:
[----:B------:R-:W5:Y:S01]  /*0430*/  LD.E.64 R6, desc[UR4][R100.64+0x108] ;  /* 0x0001080464067980 */ /* 0x000f62000c101b00 */
[----:B------:R-:W-:Y:S01]  /*0440*/  BSSY.RECONVERGENT B0, `(.L_x_11486) ;  /* 0x0000006000007945 */ /* 0x000fe20003800200 */
[----:B------:R-:W-:Y:S01]  /*0450*/  IMAD.MOV.U32 R3, RZ, RZ, RZ ;  /* 0x000000ffff037224 */ /* 0x000fe200078e00ff */
[----:B-----5:R-:W-:-:S04]  /*0460*/  ISETP.NE.U32.AND P0, PT, R6, RZ, PT ;  /* 0x000000ff0600720c */ /* 0x020fc80003f05070 */
[----:B------:R-:W-:-:S13]  /*0470*/  ISETP.NE.AND.EX P0, PT, R7, RZ, PT, P0 ;  /* 0x000000ff0700720c */ /* 0x000fda0003f05300 */
[----:B------:R-:W-:Y:S05]  /*0480*/  @!P0 BRA `(.L_x_11487) ;  /* 0x0000000000048947 */ /* 0x000fea0003800000 */
[----:B------:R1:W5:Y:S02]  /*0490*/  LD.E R3, desc[UR4][R100.64+0xbc] ;  /* 0x0000bc0464037980 */ /* 0x000364000c101900 */
.L_x_11487:
[----:B------:R-:W-:Y:S05]  /*04a0*/  BSYNC.RECONVERGENT B0 ;  /* 0x0000000000007941 */ /* 0x000fea0003800200 */
.L_x_11486:
[----:B-----5:R-:W-:Y:S02]  /*04b0*/  IADD3 R70, PT, PT, R78, R3, RZ ;  /* 0x000000034e467210 */ /* 0x020fe40007ffe0ff */
.L_x_11485:
[----:B------:R-:W-:Y:S05]  /*04c0*/  BSYNC.RECONVERGENT B1 ;  /* 0x0000000000017941 */ /* 0x000fea0003800200 */
.L_x_11483:
[----:B------:R-:W-:Y:S01]  /*04d0*/  IMAD.SHL.U32 R174, R5, 0x40, RZ ;  /* 0x0000004005ae7824 */ /* 0x000fe200078e00ff */
[----:B------:R-:W-:Y:S01]  /*04e0*/  MOV R6, R170 ;  /* 0x000000aa00067202 */ /* 0x000fe20000000f00 */
[----:B------:R-:W-:-:S03]  /*04f0*/  IMAD.MOV.U32 R7, RZ, RZ, 0x0 ;  /* 0x00000000ff077424 */ /* 0x000fc600078e00ff */
[----:B------:R-:W-:-:S13]  /*0500*/  ISETP.GT.AND P0, PT, R177, R174, PT ;  /* 0x000000aeb100720c */ /* 0x000fda0003f04270 */
[----:B-1234-:R-:W-:Y:S05]  /*0510*/  @!P0 RET.REL.NODEC R6 `(_ZN5flash24flash_fwd_splitkv_kernelI23Flash_fwd_kernel_traitsILi64ELi64ELi128ELi4ELb0ELb0EN7cutlass10bfloat16_tE19Flash_kernel_traitsILi64ELi64ELi128ELi4ES3_EELb0ELb0ELb0ELb0ELb1ELb0ELb0ELb1EEEvNS_16Flash_fwd_paramsE) ;  /* 0xfffffff806b88950 */ /* 0x01efea0003c3ffff */
        /* <DEDUP_REMOVED lines=38> */
[----:B---3--:R-:W-:Y:S02]  /*0780*/  IMAD R15, R13, R171, RZ ;  /* 0x000000ab0d0f7224 */ /* 0x008fe400078e02ff */
        /* <DEDUP_REMOVED lines=42> */
.L_x_11490:
[----:B------:R-:W-:Y:S05]  /*0a30*/  BSYNC.RECONVERGENT B0 ;  /* 0x0000000000007941 */ /* 0x000fea0003800200 */
.L_x_11489:
        /* <DEDUP_REMOVED lines=13> */
.L_x_11492:
[----:B------:R-:W-:Y:S05]  /*0b10*/  BSYNC.RECONVERGENT B0 ;  /* 0x0000000000007941 */ /* 0x000fea0003800200 */
.L_x_11491:
        /* <DEDUP_REMOVED lines=12> */
.L_x_11494:
[----:B------:R-:W-:Y:S05]  /*0be0*/  BSYNC.RECONVERGENT B0 ;  /* 0x0000000000007941 */ /* 0x000fea0003800200 */
.L_x_11493:
[----:B------:R-:W-:Y:S01]  /*0bf0*/  ISETP.NE.AND P0, PT, R10, RZ, PT ;  /* 0x000000ff0a00720c */ /* 0x000fe20003f05270 */
[----:B------:R-:W-:Y:S01]  /*0c00*/  @!P6 ST.E desc[UR4][R16.64], R3 ;  /* 0x000000031000e985 */ /* 0x000fe2000c101904 */
[----:B------:R-:W-:-:S03]  /*0c10*/  MOV R171, 0x0 ;  /* 0x0000000000ab7802 */ /* 0x000fc60000000f00 */
[----:B------:R-:W-:Y:S04]  /*0c20*/  @!P5 ST.E desc[UR4][R16.64+0x40], R2 ;  /* 0x000040021000d985 */ /* 0x000fe8000c101904 */
[----:B------:R1:W-:Y:S04]  /*0c30*/  @!P4 ST.E desc[UR4][R16.64+0x80], R0 ;  /* 0x000080001000c985 */ /* 0x0003e8000c101904 */
[----:B-1234-:R-:W-:Y:S05]  /*0c40*/  @P0 RET.REL.NODEC R170 `(_ZN5flash24flash_fwd_splitkv_kernelI23Flash_fwd_kernel_traitsILi64ELi64ELi128ELi4ELb0ELb0EN7cutlass10bfloat16_tE19Flash_kernel_traitsILi64ELi64ELi128ELi4ES3_EELb0ELb0ELb0ELb0ELb1ELb0ELb0ELb1EEEvNS_16Flash_fwd_paramsE) ;  /* 0xfffffff0aaec0950 */ /* 0x01efea0003c3ffff */
[----:B------:R-:W-:Y:S02]  /*0c50*/  MOV R3, 0x7f800000 ;  /* 0x7f80000000037802 */ /* 0x000fe40000000f00 */
[----:B------:R-:W-:-:S03]  /*0c60*/  MOV R171, 0x0 ;  /* 0x0000000000ab7802 */ /* 0x000fc60000000f00 */
[----:B------:R1:W-:Y:S02]  /*0c70*/  ST.E desc[UR4][R16.64+0xc0], R3 ;  /* 0x0000c00310007985 */ /* 0x0003e4000c101904 */
[----:B-1----:R-:W-:Y:S05]  /*0c80*/  RET.REL.NODEC R170 `(_ZN5flash24flash_fwd_splitkv_kernelI23Flash_fwd_kernel_traitsILi64ELi64ELi128ELi4ELb0ELb0EN7cutlass10bfloat16_tE19Flash_kernel_traitsILi64ELi64ELi128ELi4ES3_EELb0ELb0ELb0ELb0ELb1ELb0ELb0ELb1EEEvNS_16Flash_fwd_paramsE) ;  /* 0xfffffff0aadc7950 */ /* 0x002fea0003c3ffff */
.L_x_11488:
        /* <DEDUP_REMOVED lines=101> */
.L_x_11496:
        /* <DEDUP_REMOVED lines=9> */
[----:B------:R-:W-:Y:S02]  /*1370*/  IABS R17, R171 ;  /* 0x000000ab00117213 */ /* 0x000fe40000000000 */
        /* <DEDUP_REMOVED lines=36> */
[----:B------:R-:W-:Y:S01]  /*15c0*/  @P3 VIADD R2, R2, 0x1 ;  /* 0x0000000102023836 */ /* 0x000fe20000000000 */
[----:B------:R-:W-:-:S02]  /*15d0*/  LEA R13, R53, 0xffffff80, 0x7 ;  /* 0xffffff80350d7811 */ /* 0x000fc400078e38ff */
[----:B------:R-:W-:Y:S02]  /*15e0*/  MOV R20, R8 ;  /* 0x0000000800147202 */ /* 0x000fe40000000f00 */
[----:B------:R-:W-:Y:S01]  /*15f0*/  MOV R21, R7 ;  /* 0x0000000700157202 */ /* 0x000fe20000000f00 */
[----:B------:R-:W-:Y:S01]  /*1600*/  @!P0 IMAD R4, R65, R10, RZ ;  /* 0x0000000a41048224 */ /* 0x000fe200078e02ff */
[----:B------:R-:W-:Y:S01]  /*1610*/  @!P0 SHF.R.S32.HI R3, RZ, 0x1f, R10 ;  /* 0x0000001fff038819 */ /* 0x000fe2000001140a */
[-C--:B------:R-:W-:Y:S01]  /*1620*/  IMAD R6, R165, R13.reuse, RZ ;  /* 0x0000000da5067224 */ /* 0x080fe200078e02ff */
[----:B------:R-:W-:Y:S01]  /*1630*/  @!P2 IADD3 R2, PT, PT, -R2, RZ, RZ ;  /* 0x000000ff0202a210 */ /* 0x000fe20007ffe1ff */
[----:B------:R-:W-:Y:S01]  /*1640*/  IMAD.WIDE.U32 R20, R164, R13, R20 ;  /* 0x0000000da4147225 */ /* 0x000fe200078e0014 */
[----:B------:R-:W-:-:S03]  /*1650*/  @!P1 LOP3.LUT R2, RZ, R0, RZ, 0x33, !PT ;  /* 0x00000000ff029212 */ /* 0x000fc600078e33ff */
[----:B------:R-:W-:Y:S02]  /*1660*/  @!P0 IMAD R3, R3, R64, R4 ;  /* 0x0000004003038224 */ /* 0x000fe400078e0204 */
[----:B------:R-:W-:Y:S01]  /*1670*/  @!P0 IMAD.WIDE.U32 R22, R64, R10, RZ ;  /* 0x0000000a40168225 */ /* 0x000fe200078e00ff */
[----:B------:R-:W-:Y:S02]  /*1680*/  IADD3 R21, PT, PT, R21, R6, RZ ;  /* 0x0000000615157210 */ /* 0x000fe40007ffe0ff */
[----:B------:R-:W-:Y:S01]  /*1690*/  SHF.R.S32.HI R6, RZ, 0x1f, R2 ;  /* 0x0000001fff067819 */ /* 0x000fe20000011402 */
[----:B------:R-:W-:Y:S01]  /*16a0*/  IMAD R7, R19, R2, RZ ;  /* 0x0000000213077224 */ /* 0x000fe200078e02ff */
[----:B------:R-:W-:Y:S01]  /*16b0*/  @!P0 IADD3 R23, PT, PT, R23, R3, RZ ;  /* 0x0000000317178210 */ /* 0x000fe20007ffe0ff */
[----:B------:R-:W-:Y:S01]  /*16c0*/  @P0 IMAD.IADD R10, R10, 0x1, R11 ;  /* 0x000000010a0a0824 */ /* 0x000fe200078e020b */
[----:B------:R-:W-:Y:S01]  /*16d0*/  @!P0 SHF.R.S32.HI R3, RZ, 0x1f, R9 ;  /* 0x0000001fff038819 */ /* 0x000fe20000011409 */
[----:B------:R-:W-:-:S02]  /*16e0*/  @!P0 IMAD R4, R15, R9, RZ ;  /* 0x000000090f048224 */ /* 0x000fc400078e02ff */
[----:B------:R-:W-:Y:S02]  /*16f0*/  IMAD R7, R18, R6, R7 ;  /* 0x0000000612077224 */ /* 0x000fe400078e0207 */
[C---:B------:R-:W-:Y:S02]  /*1700*/  @!P0 IMAD R3, R14.reuse, R3, R4 ;  /* 0x000000030e038224 */ /* 0x040fe400078e0204 */
[----:B------:R-:W-:-:S04]  /*1710*/  @!P0 IMAD.WIDE.U32 R22, R14, R9, R22 ;  /* 0x000000090e168225 */ /* 0x000fc800078e0016 */
[----:B------:R-:W-:Y:S02]  /*1720*/  @P0 IMAD R6, R65, R10, RZ ;  /* 0x0000000a41060224 */ /* 0x000fe400078e02ff */
[----:B------:R-:W-:-:S04]  /*1730*/  IMAD.WIDE.U32 R20, R18, R2, R20 ;  /* 0x0000000212147225 */ /* 0x000fc800078e0014 */
[----:B------:R-:W-:Y:S01]  /*1740*/  @P0 IMAD.WIDE.U32 R10, R64, R10, RZ ;  /* 0x0000000a400a0225 */ /* 0x000fe200078e00ff */
[----:B------:R-:W-:Y:S02]  /*1750*/  @!P0 IADD3 R14, PT, PT, R23, R3, RZ ;  /* 0x00000003170e8210 */ /* 0x000fe40007ffe0ff */
[----:B------:R-:W-:Y:S01]  /*1760*/  MOV R4, R20 ;  /* 0x0000001400047202 */ /* 0x000fe20000000f00 */
[----:B------:R-:W-:Y:S01]  /*1770*/  @!P0 IMAD.MOV.U32 R16, RZ, RZ, R22 ;  /* 0x000000ffff108224 */ /* 0x000fe200078e0016 */
[----:B------:R-:W-:Y:S01]  /*1780*/  IADD3 R2, PT, PT, R21, R7, RZ ;  /* 0x0000000715027210 */ /* 0x000fe20007ffe0ff */
[----:B------:R-:W-:Y:S01]  /*1790*/  @P0 IMAD.IADD R14, R11, 0x1, R6 ;  /* 0x000000010b0e0824 */ /* 0x000fe200078e0206 */
[----:B------:R-:W-:Y:S02]  /*17a0*/  @P0 MOV R16, R10 ;  /* 0x0000000a00100202 */ /* 0x000fe40000000f00 */
[----:B------:R-:W-:Y:S02]  /*17b0*/  MOV R3, RZ ;  /* 0x000000ff00037202 */ /* 0x000fe40000000f00 */
.L_x_11497:
[----:B------:R-:W-:Y:S05]  /*17c0*/  BSYNC.RECONVERGENT B0 ;  /* 0x0000000000007941 */ /* 0x000fea0003800200 */
.L_x_11495:
        /* <DEDUP_REMOVED lines=27> */
[----:B------:R-:W-:Y:S01]  /*1980*/  LOP3.LUT R12, R69, 0x38, RZ, 0xc0, !PT ;  /* 0x00000038450c7812 */ /* 0x000fe200078ec0ff */
[----:B------:R-:W-:-:S03]  /*1990*/  @!P1 VIADD R15, R15, 0x1 ;  /* 0x000000010f0f9836 */ /* 0x000fc60000000000 */
[----:B------:R-:W-:Y:S01]  /*19a0*/  IADD3 R20, P2, PT, R12, R16, RZ ;  /* 0x000000100c147210 */ /* 0x000fe20007f5e0ff */
[----:B-----5:R-:W-:-:S03]  /*19b0*/  IMAD R16, R3, R64, RZ ;  /* 0x0000004003107224 */ /* 0x020fc600078e02ff */
[----:B------:R-:W-:Y:S01]  /*19c0*/  IADD3.X R21, PT, PT, RZ, R14, RZ, P2, !PT ;  /* 0x0000000eff157210 */ /* 0x000fe200017fe4ff */
[----:B------:R-:W-:Y:S02]  /*19d0*/  IMAD R14, R13, R65, R16 ;  /* 0x000000410d0e7224 */ /* 0x000fe400078e0210 */
[----:B------:R-:W-:Y:S01]  /*19e0*/  @P5 VIADD R15, R15, 0x1 ;  /* 0x000000010f0f5836 */ /* 0x000fe20000000000 */
[----:B------:R-:W-:-:S03]  /*19f0*/  LOP3.LUT R17, R171, R0, RZ, 0x3c, !PT ;  /* 0x00000000ab117212 */ /* 0x000fc600078e3cff */
[----:B------:R-:W-:Y:S01]  /*1a00*/  IMAD.MOV.U32 R3, RZ, RZ, R15 ;  /* 0x000000ffff037224 */ /* 0x000fe200078e000f */
[----:B------:R-:W-:Y:S02]  /*1a10*/  ISETP.GE.AND P3, PT, R17, RZ, PT ;  /* 0x000000ff1100720c */ /* 0x000fe40003f66270 */
[----:B------:R-:W-:Y:S01]  /*1a20*/  ISETP.NE.AND P4, PT, R0, RZ, PT ;  /* 0x000000ff0000720c */ /* 0x000fe20003f85270 */
[----:B------:R-:W-:Y:S01]  /*1a30*/  IMAD.WIDE.U32 R20, R13, R64, R20 ;  /* 0x000000400d147225 */ /* 0x000fe200078e0014 */
[----:B------:R-:W-:Y:S02]  /*1a40*/  SHF.R.U32.HI R134, RZ, 0x3, R66 ;  /* 0x00000003ff867819 */ /* 0x000fe40000011642 */
[----:B------:R-:W-:Y:S02]  /*1a50*/  MOV R135, RZ ;  /* 0x000000ff00877202 */ /* 0x000fe40000000f00 */
[----:B------:R-:W-:-:S05]  /*1a60*/  IADD3 R21, PT, PT, R21, R14, RZ ;  /* 0x0000000e15157210 */ /* 0x000fca0007ffe0ff */
[----:B------:R-:W-:Y:S02]  /*1a70*/  @!P3 IMAD.MOV R3, RZ, RZ, -R3 ;  /* 0x000000ffff03b224 */ /* 0x000fe400078e0a03 */
[----:B------:R-:W-:-:S04]  /*1a80*/  @!P4 LOP3.LUT R3, RZ, R0, RZ, 0x33, !PT ;  /* 0x00000000ff03c212 */ /* 0x000fc800078e33ff */
[----:B------:R-:W-:Y:S01]  /*1a90*/  SHF.R.S32.HI R0, RZ, 0x1f, R3 ;  /* 0x0000001fff007819 */ /* 0x000fe20000011403 */
[----:B------:R-:W-:Y:S01]  /*1aa0*/  IMAD.WIDE.U32 R20, R3, R24, R20 ;  /* 0x0000001803147225 */ /* 0x000fe200078e0014 */
[----:B------:R-:W1:Y:S03]  /*1ab0*/  S2UR UR6, SR_CgaCtaId ;  /* 0x00000000000679c3 */ /* 0x000e660000008800 */
[----:B------:R-:W-:Y:S02]  /*1ac0*/  IMAD R169, R65, R134, RZ ;  /* 0x0000008641a97224 */ /* 0x000fe400078e02ff */
[C---:B------:R-:W-:Y:S01]  /*1ad0*/  IMAD.SHL.U32 R76, R66.reuse, 0x40, RZ ;  /* 0x00000040424c7824 */ /* 0x040fe200078e00ff */
[----:B------:R-:W-:Y:S01]  /*1ae0*/  UMOV UR7, 0x400 ;  /* 0x0000040000077882 */ /* 0x000fe20000000000 */
[----:B------:R-:W-:-:S03]  /*1af0*/  IMAD.SHL.U32 R75, R66, 0x20, RZ ;  /* 0x00000020424b7824 */ /* 0x000fc600078e00ff */
[----:B------:R-:W-:Y:S01]  /*1b00*/  LOP3.LUT R77, R76, 0x1c0, RZ, 0xc0, !PT ;  /* 0x000001c04c4d7812 */ /* 0x000fe200078ec0ff */
[----:B------:R-:W-:Y:S01]  /*1b10*/  IMAD.SHL.U32 R71, R64, 0x10, RZ ;  /* 0x0000001040477824 */ /* 0x000fe200078e00ff */
[----:B------:R-:W-:Y:S02]  /*1b20*/  LEA R173, R53, 0xffffff80, 0x7 ;  /* 0xffffff8035ad7811 */ /* 0x000fe400078e38ff */
[C---:B------:R-:W-:Y:S01]  /*1b30*/  SHF.L.U64.HI R74, R164.reuse, 0x4, R165 ;  /* 0x00000004a44a7819 */ /* 0x040fe200000102a5 */
[----:B-1----:R-:W-:Y:S01]  /*1b40*/  ULEA UR6, UR6, UR7, 0x18 ;  /* 0x0000000706067291 */ /* 0x002fe2000f8ec0ff */
[----:B------:R-:W-:Y:S02]  /*1b50*/  SHF.L.U32 R73, R164, 0x4, RZ ;  /* 0x00000004a4497819 */ /* 0x000fe400000006ff */
[----:B------:R-:W-:Y:S02]  /*1b60*/  SHF.L.U64.HI R72, R64, 0x4, R65 ;  /* 0x0000000440487819 */ /* 0x000fe40000010241 */
[----:B------:R-:W-:-:S02]  /*1b70*/  LOP3.LUT R75, R75, 0x7c00, RZ, 0xc0, !PT ;  /* 0x00007c004b4b7812 */ /* 0x000fc400078ec0ff */
[----:B------:R-:W-:Y:S01]  /*1b80*/  LOP3.LUT R68, R76, 0x200, RZ, 0xc0, !PT ;  /* 0x000002004c447812 */ /* 0x000fe200078ec0ff */
        /* <DEDUP_REMOVED lines=10> */
[----:B------:R-:W-:Y:S02]  /*1c30*/  IMAD.X R27, RZ, RZ, R16, P1 ;  /* 0x000000ffff1b7224 */ /* 0x000fe400008e0610 */
[----:B------:R-:W-:-:S04]  /*1c40*/  IMAD.WIDE.U32 R16, R5, 0x40, R134 ;  /* 0x0000004005107825 */ /* 0x000fc800078e0086 */
[----:B------:R-:W-:-:S04]  /*1c50*/  IMAD.WIDE.U32 R26, R171, R22, R26 ;  /* 0x00000016ab1a7225 */ /* 0x000fc800078e001a */
[-C--:B------:R-:W-:Y:S02]  /*1c60*/  IMAD R5, R17, R136.reuse, RZ ;  /* 0x0000008811057224 */ /* 0x080fe400078e02ff */
[----:B------:R-:W-:Y:S02]  /*1c70*/  IMAD.IADD R27, R27, 0x1, R14 ;  /* 0x000000011b1b7824 */ /* 0x000fe400078e020e */
[C---:B------:R-:W-:Y:S02]  /*1c80*/  IMAD R5, R16.reuse, R137, R5 ;  /* 0x0000008910057224 */ /* 0x040fe400078e0205 */
[----:B------:R-:W-:Y:S02]  /*1c90*/  IMAD R15, R25, R3, RZ ;  /* 0x00000003190f7224 */ /* 0x000fe400078e02ff */
[----:B------:R-:W-:-:S04]  /*1ca0*/  IMAD.WIDE.U32 R16, R16, R136, R26 ;  /* 0x0000008810107225 */ /* 0x000fc800078e001a */
[----:B------:R-:W-:Y:S01]  /*1cb0*/  IMAD R24, R0, R24, R15 ;  /* 0x0000001800187224 */ /* 0x000fe200078e020f */
[----:B----4-:R-:W-:Y:S01]  /*1cc0*/  LEA R132, P2, R16, R6, 0x1 ;  /* 0x0000000610847211 */ /* 0x010fe200078408ff */
[----:B------:R-:W-:Y:S02]  /*1cd0*/  IMAD.IADD R5, R17, 0x1, R5 ;  /* 0x0000000111057824 */ /* 0x000fe400078e0205 */
[----:B------:R-:W-:-:S03]  /*1ce0*/  IMAD.IADD R21, R21, 0x1, R24 ;  /* 0x0000000115157824 */ /* 0x000fc600078e0218 */
[----:B------:R-:W-:Y:S02]  /*1cf0*/  LEA.HI.X R133, R16, R7, R5, 0x1, P2 ;  /* 0x0000000710857211 */ /* 0x000fe400010f0c05 */
[----:B------:R-:W-:Y:S01]  /*1d00*/  SHF.R.S32.HI R7, RZ, 0x1f, R78 ;  /* 0x0000001fff077819 */ /* 0x000fe2000001144e */
[----:B------:R-:W-:-:S03]  /*1d10*/  IMAD.WIDE.U32 R20, R134, R64, R20 ;  /* 0x0000004086147225 */ /* 0x000fc600078e0014 */
[----:B------:R-:W-:Y:S02]  /*1d20*/  LEA.HI R82, R7, R78, RZ, 0x7 ;  /* 0x0000004e07527211 */ /* 0x000fe400078f38ff */
[----:B------:R-:W-:Y:S02]  /*1d30*/  IADD3 R169, PT, PT, R21, R169, RZ ;  /* 0x000000a915a97210 */ /* 0x000fe40007ffe0ff */
[----:B------:R-:W-:Y:S02]  /*1d40*/  LEA R168, P0, R20, R8, 0x1 ;  /* 0x0000000814a87211 */ /* 0x000fe400078008ff */
[----:B------:R-:W-:Y:S02]  /*1d50*/  LOP3.LUT R5, R69, 0x1c0, RZ, 0xc0, !PT ;  /* 0x000001c045057812 */ /* 0x000fe400078ec0ff */
[----:B------:R-:W-:Y:S02]  /*1d60*/  SHF.R.S32.HI R82, RZ, 0x7, R82 ;  /* 0x00000007ff527819 */ /* 0x000fe40000011452 */
[----:B------:R-:W-:-:S02]  /*1d70*/  IADD3 R166, P1, PT, R12, R4, RZ ;  /* 0x000000040ca67210 */ /* 0x000fc40007f3e0ff */
[----:B------:R-:W-:Y:S02]  /*1d80*/  LEA.HI.X R169, R20, R9, R169, 0x1, P0 ;  /* 0x0000000914a97211 */ /* 0x000fe400000f0ca9 */
[--C-:B------:R-:W-:Y:S02]  /*1d90*/  LOP3.LUT R4, R5, 0x38, R66.reuse, 0xf8, !PT ;  /* 0x0000003805047812 */ /* 0x100fe400078ef842 */
[----:B------:R-:W-:Y:S02]  /*1da0*/  ISETP.GE.AND P0, PT, R82, R53, PT ;  /* 0x000000355200720c */ /* 0x000fe40003f06270 */
[----:B------:R-:W-:Y:S02]  /*1db0*/  IADD3.X R167, PT, PT, RZ, R2, RZ, P1, !PT ;  /* 0x00000002ffa77210 */ /* 0x000fe40000ffe4ff */
[----:B------:R-:W-:Y:S01]  /*1dc0*/  LOP3.LUT R4, R4, 0x38, R69, 0x78, !PT ;  /* 0x0000003804047812 */ /* 0x000fe200078e7845 */
[----:B------:R-:W-:Y:S01]  /*1dd0*/  IMAD R15, R165, R134, RZ ;  /* 0x00000086a50f7224 */ /* 0x000fe200078e02ff */
[----:B------:R-:W-:Y:S01]  /*1de0*/  SHF.R.U32.HI R2, RZ, 0x1, R66 ;  /* 0x00000001ff027819 */ /* 0x000fe20000011642 */
[----:B------:R-:W-:Y:S01]  /*1df0*/  IMAD.WIDE.U32 R166, R134, R164, R166 ;  /* 0x000000a486a67225 */ /* 0x000fe200078e00a6 */
[----:B------:R-:W-:-:S02]  /*1e00*/  LOP3.LUT R175, R4, 0x1e00, R69, 0xf8, !PT ;  /* 0x00001e0004af7812 */ /* 0x000fc400078ef845 */
[----:B------:R-:W-:Y:S01]  /*1e10*/  LOP3.LUT R2, R77, 0x8, R2, 0xf8, !PT ;  /* 0x000000084d027812 */ /* 0x000fe200078ef802 */
[----:B------:R-:W-:Y:S01]  /*1e20*/  IMAD.IADD R15, R167, 0x1, R15 ;  /* 0x00000001a70f7824 */ /* 0x000fe200078e020f */
[C---:B------:R-:W-:Y:S02]  /*1e30*/  LEA R167, P1, R166.reuse, R18, 0x1 ;  /* 0x00000012a6a77211 */ /* 0x040fe400078208ff */
        /* <DEDUP_REMOVED lines=31> */
[----:B------:R-:W-:Y:S01]  /*2030*/  IADD3 R123, PT, PT, R134, 0x60, RZ ;  /* 0x00000060867b7810 */ /* 0x000fe20007ffe0ff */
[----:B------:R-:W-:Y:S01]  /*2040*/  IMAD.SHL.U32 R115, R11, 0x20, RZ ;  /* 0x000000200b737824 */ /* 0x000fe200078e00ff */
[----:B------:R-:W-:Y:S01]  /*2050*/  MOV R112, R173 ;  /* 0x000000ad00707202 */ /* 0x000fe20000000f00 */
[C---:B------:R-:W-:Y:S01]  /*2060*/  IMAD R116, R53.reuse, -0x80, R78 ;  /* 0xffffff8035747824 */ /* 0x040fe200078e024e */
[----:B------:R-:W-:Y:S01]  /*2070*/  MOV R102, R167 ;  /* 0x000000a700667202 */ /* 0x000fe20000000f00 */
[----:B------:R-:W-:Y:S01]  /*2080*/  IMAD R114, R53, -0x80, R70 ;  /* 0xffffff8035727824 */ /* 0x000fe200078e0246 */
[----:B------:R-:W-:Y:S01]  /*2090*/  MOV R104, R168 ;  /* 0x000000a800687202 */ /* 0x000fe20000000f00 */
        /* <DEDUP_REMOVED lines=60> */
[----:B------:R-:W-:Y:S01]  /*2460*/  IMAD.SHL.U32 R98, R98, 0x2, RZ ;  /* 0x0000000262627824 */ /* 0x000fe200078e00ff */
[----:B------:R-:W-:Y:S01]  /*2470*/  LEA R10, P0, R22, R16, 0x1 ;  /* 0x00000010160a7211 */ /* 0x000fe200078008ff */
[----:B------:R-:W-:Y:S01]  /*2480*/  IMAD.IADD R9, R23, 0x1, R9 ;  /* 0x0000000117097824 */ /* 0x000fe200078e0209 */
[----:B------:R-:W-:Y:S01]  /*2490*/  LEA.HI.X R86, R18, R21, R86, 0x1, P1 ;  /* 0x0000001512567211 */ /* 0x000fe200008f0c56 */
[----:B------:R-:W-:Y:S01]  /*24a0*/  IMAD R85, R141, 0x60, RZ ;  /* 0x000000608d557824 */ /* 0x000fe200078e02ff */
[----:B------:R-:W-:Y:S01]  /*24b0*/  IADD3 R96, P3, PT, R6, R98, RZ ;  /* 0x0000006206607210 */ /* 0x000fe20007f7e0ff */
[----:B------:R-:W-:Y:S01]  /*24c0*/  IMAD.WIDE.U32 R142, R140, 0x60, RZ ;  /* 0x000000608c8e7825 */ /* 0x000fe200078e00ff */
[----:B------:R-:W-:-:S02]  /*24d0*/  LEA.HI.X R9, R22, R17, R9, 0x1, P0 ;  /* 0x0000001116097211 */ /* 0x000fc400000f0c09 */
[----:B------:R-:W-:Y:S01]  /*24e0*/  IADD3 R54, P1, PT, R6, R14, RZ ;  /* 0x0000000e06367210 */ /* 0x000fe20007f3e0ff */
[C-C-:B------:R-:W-:Y:S01]  /*24f0*/  IMAD.X R97, R7.reuse, 0x1, R99.reuse, P3 ;  /* 0x0000000107617824 */ /* 0x140fe200018e0663 */
[----:B------:R-:W-:Y:S01]  /*2500*/  IADD3 R98, P2, PT, R4, R98, RZ ;  /* 0x0000006204627210 */ /* 0x000fe20007f5e0ff */
[----:B------:R-:W-:Y:S01]  /*2510*/  IMAD.SHL.U32 R84, R138, 0x20, RZ ;  /* 0x000000208a547824 */ /* 0x000fe200078e00ff */
[----:B------:R-:W-:Y:S01]  /*2520*/  IADD3 R14, P0, PT, R4, R14, RZ ;  /* 0x0000000e040e7210 */ /* 0x000fe20007f1e0ff */
[----:B------:R-:W-:Y:S01]  /*2530*/  IMAD.SHL.U32 R93, R140, 0x40, RZ ;  /* 0x000000408c5d7824 */ /* 0x000fe200078e00ff */
[-C--:B------:R-:W-:Y:S01]  /*2540*/  IADD3.X R55, PT, PT, R7, R0.reuse, RZ, P1, !PT ;  /* 0x0000000007377210 */ /* 0x080fe20000ffe4ff */
[C---:B------:R-:W-:Y:S01]  /*2550*/  IMAD.X R99, R5.reuse, 0x1, R99, P2 ;  /* 0x0000000105637824 */ /* 0x040fe200010e0663 */
[----:B------:R-:W-:Y:S01]  /*2560*/  IADD3.X R15, PT, PT, R5, R0, RZ, P0, !PT ;  /* 0x00000000050f7210 */ /* 0x000fe200007fe4ff */
[----:B------:R-:W-:-:S08]  /*2570*/  IMAD.IADD R85, R143, 0x1, R85 ;  /* 0x000000018f557824 */ /* 0x000fd000078e0255 */
.L_x_11537:
[C---:B------:R-:W-:Y:S01]  /*2580*/  LEA R18, P1, R71.reuse, R104, 0x1 ;  /* 0x0000006847127211 */ /* 0x040fe200078208ff */
[----:B------:R-:W-:Y:S01]  /*2590*/  VIADD R114, R114, 0x80 ;  /* 0x0000008072727836 */ /* 0x000fe20000000000 */
[----:B------:R-:W-:Y:S01]  /*25a0*/  UMOV UR6, URZ ;  /* 0x000000ff00067c82 */ /* 0x000fe20008000000 */
[----:B------:R-:W-:Y:S01]  /*25b0*/  VIADD R116, R116, 0x80 ;  /* 0x0000008074747836 */ /* 0x000fe20000000000 */
[----:B------:R-:W-:Y:S01]  /*25c0*/  LEA.HI.X R19, R71, R105, R72, 0x1, P1 ;  /* 0x0000006947137211 */ /* 0x000fe200008f0c48 */
[----:B------:R-:W-:Y:S01]  /*25d0*/  VIADD R111, R111, 0xffffffff ;  /* 0xffffffff6f6f7836 */ /* 0x000fe20000000000 */
[C---:B------:R-:W-:Y:S01]  /*25e0*/  ISETP.GE.AND P0, PT, R134.reuse, R114, PT ;  /* 0x000000728600720c */ /* 0x040fe20003f06270 */
[----:B------:R-:W-:Y:S01]  /*25f0*/  BSSY.RECONVERGENT B1, `(.L_x_11499) ;  /* 0x000053a000017945 */ /* 0x000fe20003800200 */
[----:B------:R-:W-:Y:S02]  /*2600*/  IMAD.MOV.U32 R124, RZ, RZ, R112 ;  /* 0x000000ffff7c7224 */ /* 0x000fe400078e0070 */
[----:B------:R-:W-:Y:S01]  /*2610*/  ISETP.GE.AND P2, PT, R134, R116, !P0 ;  /* 0x000000748600720c */ /* 0x000fe20004746270 */
[----:B------:R-:W-:Y:S01]  /*2620*/  VIADD R112, R112, 0xffffff80 ;  /* 0xffffff8070707836 */ /* 0x000fe20000000000 */
[C---:B------:R-:W-:Y:S04]  /*2630*/  ISETP.GE.AND P0, PT, R81.reuse, R114, PT ;  /* 0x000000725100720c */ /* 0x040fe80003f06270 */
[----:B------:R-:W-:Y:S02]  /*2640*/  ISETP.GE.AND P3, PT, R81, R116, !P0 ;  /* 0x000000745100720c */ /* 0x000fe40004766270 */
[----:B------:R-:W-:Y:S02]  /*2650*/  IADD3 R28, P0, PT, R95, R84, RZ ;  /* 0x000000545f1c7210 */ /* 0x000fe40007f1e0ff */
[----:B------:R-:W-:Y:S03]  /*2660*/  P2R R52, PR, RZ, 0x8 ;  /* 0x00000008ff347803 */ /* 0x000fe60000000000 */
[----:B------:R-:W-:Y:S02]  /*2670*/  @P2 IMAD.MOV.U32 R2, RZ, RZ, R95 ;  /* 0x000000ffff022224 */ /* 0x000fe400078e005f */
[----:B------:R-:W-:Y:S02]  /*2680*/  @P2 IMAD.MOV.U32 R3, RZ, RZ, R86 ;  /* 0x000000ffff032224 */ /* 0x000fe400078e0056 */
[----:B------:R-:W-:Y:S01]  /*2690*/  IMAD.X R29, R86, 0x1, R83, P0 ;  /* 0x00000001561d7824 */ /* 0x000fe200000e0653 */
[C---:B------:R-:W-:Y:S02]  /*26a0*/  ISETP.GE.AND P0, PT, R80.reuse, R114, PT ;  /* 0x000000725000720c */ /* 0x040fe40003f06270 */
[----:B------:R1:W2:Y:S02]  /*26b0*/  @P2 LD.E.128 R4, desc[UR4][R2.64] ;  /* 0x0000000402042980 */ /* 0x0002a4000c101d00 */
[----:B------:R-:W-:Y:S11]  /*26c0*/  ISETP.LT.OR P5, PT, R80, R116, P0 ;  /* 0x000000745000720c */ /* 0x000ff600007a1670 */
[----:B------:R-:W-:Y:S02]  /*26d0*/  @!UPT UIADD3 URZ, UPT, UPT, URZ, URZ, URZ ;  /* 0x000000fffffff290 */ /* 0x000fe4000fffe0ff */
[C---:B------:R-:W-:Y:S04]  /*26e0*/  @!P5 LEA R30, P1, R64.reuse, R18, 0x5 ;  /* 0x00000012401ed211 */ /* 0x040fe800078228ff */
[----:B------:R-:W-:Y:S02]  /*26f0*/  @!P5 LEA.HI.X R31, R64, R19, R65, 0x5, P1 ;  /* 0x00000013401fd211 */ /* 0x000fe400008f2c41 */
[----:B-1----:R-:W-:Y:S05]  /*2700*/  @!P5 IADD3 R2, P0, PT, R28, R84, RZ ;  /* 0x000000541c02d210 */ /* 0x002fea0007f1e0ff */
[----:B------:R-:W-:Y:S01]  /*2710*/  @!P5 IMAD.X R3, R29, 0x1, R83, P0 ;  /* 0x000000011d03d824 */ /* 0x000fe200000e0653 */
[C---:B------:R-:W-:Y:S04]  /*2720*/  ISETP.GE.AND P0, PT, R79.reuse, R114, PT ;  /* 0x000000724f00720c */ /* 0x040fe80003f06270 */
[----:B------:R-:W-:Y:S01]  /*2730*/  ISETP.LT.OR P6, PT, R79, R116, P0 ;  /* 0x000000744f00720c */ /* 0x000fe200007c1670 */
[----:B--2---:R1:W-:Y:S04]  /*2740*/  @P2 ST.E.128 desc[UR4][R104.64], R4 ;  /* 0x0000000468002985 */ /* 0x0043e8000c101d04 */
[----:B------:R-:W2:Y:S08]  /*2750*/  @P3 LD.E.128 R24, desc[UR4][R28.64] ;  /* 0x000000041c183980 */ /* 0x000eb0000c101d00 */
[C---:B-1----:R-:W-:Y:S04]  /*2760*/  @!P6 LEA R4, P0, R138.reuse, R28, 0x6 ;  /* 0x0000001c8a04e211 */ /* 0x042fe800078030ff */
[C---:B------:R-:W-:Y:S02]  /*2770*/  @!P6 LEA.HI.X R5, R138.reuse, R29, R139, 0x6, P0 ;  /* 0x0000001d8a05e211 */ /* 0x040fe400000f348b */
[C---:B------:R-:W-:Y:S01]  /*2780*/  ISETP.GE.AND P0, PT, R127.reuse, R114, PT ;  /* 0x000000727f00720c */ /* 0x040fe20003f06270 */
[----:B--2---:R1:W-:Y:S03]  /*2790*/  @P3 ST.E.128 desc[UR4][R18.64], R24 ;  /* 0x0000001812003985 */ /* 0x0043e6000c101d04 */
[----:B------:R-:W-:Y:S01]  /*27a0*/  ISETP.LT.OR P3, PT, R127, R116, P0 ;  /* 0x000000747f00720c */ /* 0x000fe20000761670 */
[----:B----4-:R2:W3:Y:S11]  /*27b0*/  @!P5 LD.E.128 R20, desc[UR4][R2.64] ;  /* 0x000000040214d980 */ /* 0x0104f6000c101d00 */
[----:B------:R-:W-:Y:S01]  /*27c0*/  @!UPT UIADD3 URZ, UPT, UPT, URZ, URZ, URZ ;  /* 0x000000fffffff290 */ /* 0x000fe2000fffe0ff */
[----:B------:R-:W-:Y:S02]  /*27d0*/  @!P3 IMAD R0, R139, 0x60, RZ ;  /* 0x000000608b00b824 */ /* 0x000fe400078e02ff */
[----:B--2---:R-:W-:Y:S01]  /*27e0*/  @!P3 IMAD.WIDE.U32 R2, R138, 0x60, R28 ;  /* 0x000000608a02b825 */ /* 0x004fe200078e001c */
[C---:B-1----:R-:W-:Y:S03]  /*27f0*/  @!P6 LEA R26, P0, R64.reuse, R18, 0x6 ;  /* 0x00000012401ae211 */ /* 0x042fe600078030ff */
[----:B------:R-:W-:Y:S02]  /*2800*/  @!P3 IMAD.IADD R3, R3, 0x1, R0 ;  /* 0x000000010303b824 */ /* 0x000fe400078e0200 */
[----:B------:R-:W-:Y:S01]  /*2810*/  @!P3 IMAD R0, R65, 0x60, RZ ;  /* 0x000000604100b824 */ /* 0x000fe200078e02ff */
[----:B------:R-:W-:Y:S02]  /*2820*/  @!P6 LEA.HI.X R27, R64, R19, R65, 0x6, P0 ;  /* 0x00000013401be211 */ /* 0x000fe400000f3441 */
[C---:B------:R-:W-:Y:S04]  /*2830*/  ISETP.GE.AND P0, PT, R125.reuse, R114, PT ;  /* 0x000000727d00720c */ /* 0x040fe80003f06270 */
[----:B------:R-:W-:Y:S04]  /*2840*/  ISETP.GE.AND P1, PT, R125, R116, !P0 ;  /* 0x000000747d00720c */ /* 0x000fe80004726270 */
[----:B------:R-:W-:Y:S09]  /*2850*/  P2R R128, PR, RZ, 0x2 ;  /* 0x00000002ff807803 */ /* 0x000ff20000000000 */
[C---:B------:R-:W-:Y:S04]  /*2860*/  @P1 LEA R24, P0, R138.reuse, R28, 0x7 ;  /* 0x0000001c8a181211 */ /* 0x040fe800078038ff */
[----:B------:R-:W-:Y:S01]  /*2870*/  @P1 LEA.HI.X R25, R138, R29, R139, 0x7, P0 ;  /* 0x0000001d8a191211 */ /* 0x000fe200000f3c8b */
[----:B---3--:R1:W-:Y:S04]  /*2880*/  @!P5 ST.E.128 desc[UR4][R30.64], R20 ;  /* 0x000000141e00d985 */ /* 0x0083e8000c101d04 */
[----:B------:R-:W2:Y:S04]  /*2890*/  @!P6 LD.E.128 R4, desc[UR4][R4.64] ;  /* 0x000000040404e980 */ /* 0x000ea8000c101d00 */
[----:B--2---:R2:W-:Y:S04]  /*28a0*/  @!P6 ST.E.128 desc[UR4][R26.64], R4 ;  /* 0x000000041a00e985 */ /* 0x0045e8000c101d04 */
[----:B-1----:R1:W3:Y:S02]  /*28b0*/  @!P3 LD.E.128 R20, desc[UR4][R2.64] ;  /* 0x000000040214b980 */ /* 0x0022e4000c101d00 */
[C---:B-1----:R-:W-:Y:S04]  /*28c0*/  @!P3 IMAD.WIDE.U32 R2, R64.reuse, 0x60, R18 ;  /* 0x000000604002b825 */ /* 0x042fe800078e0012 */
[----:B------:R-:W-:Y:S01]  /*28d0*/  @!P3 IMAD.IADD R3, R3, 0x1, R0 ;  /* 0x000000010303b824 */ /* 0x000fe200078e0200 */
[C---:B--2---:R-:W-:Y:S04]  /*28e0*/  @P1 LEA R26, P0, R64.reuse, R18, 0x7 ;  /* 0x00000012401a1211 */ /* 0x044fe800078038ff */
[----:B------:R-:W-:Y:S02]  /*28f0*/  @P1 LEA.HI.X R27, R64, R19, R65, 0x7, P0 ;  /* 0x00000013401b1211 */ /* 0x000fe400000f3c41 */
[C---:B------:R-:W-:Y:S04]  /*2900*/  ISETP.GE.AND P0, PT, R123.reuse, R114, PT ;  /* 0x000000727b00720c */ /* 0x040fe80003f06270 */
[----:B------:R-:W-:Y:S02]  /*2910*/  ISETP.GE.AND P4, PT, R123, R116, !P0 ;  /* 0x000000747b00720c */ /* 0x000fe40004786270 */
[----:B------:R-:W-:Y:S11]  /*2920*/  ISETP.GE.AND P0, PT, R121, R114, PT ;  /* 0x000000727900720c */ /* 0x000ff60003f06270 */
[----:B------:R-:W-:Y:S01]  /*2930*/  @P4 IMAD R0, R139, 0xa0, RZ ;  /* 0x000000a08b004824 */ /* 0x000fe200078e02ff */
[----:B---3--:R1:W-:Y:S04]  /*2940*/  @!P3 ST.E.128 desc[UR4][R2.64], R20 ;  /* 0x000000140200b985 */ /* 0x0083e8000c101d04 */
[----:B------:R2:W3:Y:S01]  /*2950*/  @P1 LD.E.128 R4, desc[UR4][R24.64] ;  /* 0x0000000418041980 */ /* 0x0004e2000c101d00 */
[----:B-1----:R-:W-:Y:S04]  /*2960*/  @P4 IMAD.WIDE.U32 R2, R138, 0xa0, R28 ;  /* 0x000000a08a024825 */ /* 0x002fe800078e001c */
[----:B------:R-:W-:Y:S02]  /*2970*/  @P4 IMAD.IADD R3, R3, 0x1, R0 ;  /* 0x0000000103034824 */ /* 0x000fe400078e0200 */
[----:B--2---:R-:W-:Y:S01]  /*2980*/  @P4 IMAD.WIDE.U32 R24, R64, 0xa0, R18 ;  /* 0x000000a040184825 */ /* 0x004fe200078e0012 */
[----:B---3--:R1:W-:Y:S01]  /*2990*/  @P1 ST.E.128 desc[UR4][R26.64], R4 ;  /* 0x000000041a001985 */ /* 0x0083e2000c101d04 */
[----:B------:R-:W-:Y:S03]  /*29a0*/  ISETP.GE.AND P1, PT, R121, R116, !P0 ;  /* 0x000000747900720c */ /* 0x000fe60004726270 */
[----:B------:R2:W3:Y:S01]  /*29b0*/  @P4 LD.E.128 R20, desc[UR4][R2.64] ;  /* 0x0000000402144980 */ /* 0x0004e2000c101d00 */
[----:B------:R-:W-:Y:S09]  /*29c0*/  P2R R126, PR, RZ, 0x2 ;  /* 0x00000002ff7e7803 */ /* 0x000ff20000000000 */
[----:B------:R-:W-:Y:S02]  /*29d0*/  @P1 IMAD R0, R139, 0xc0, RZ ;  /* 0x000000c08b001824 */ /* 0x000fe400078e02ff */
[----:B------:R-:W-:Y:S04]  /*29e0*/  @P1 IMAD.WIDE.U32 R28, R138, 0xc0, R28 ;  /* 0x000000c08a1c1825 */ /* 0x000fe800078e001c */
[----:B------:R-:W-:Y:S01]  /*29f0*/  @P1 IMAD.IADD R29, R29, 0x1, R0 ;  /* 0x000000011d1d1824 */ /* 0x000fe200078e0200 */
[----:B------:R-:W-:Y:S01]  /*2a00*/  IADD3 R0, P0, PT, RZ, -UR6, RZ ;  /* 0x80000006ff007c10 */ /* 0x000fe2000ff1e0ff */
[----:B------:R-:W-:Y:S04]  /*2a10*/  @P1 IMAD.WIDE.U32 R18, R64, 0xc0, R18 ;  /* 0x000000c040121825 */ /* 0x000fe800078e0012 */
[C---:B--2---:R-:W-:Y:S02]  /*2a20*/  @P4 IMAD R2, R65.reuse, 0xa0, RZ ;  /* 0x000000a041024824 */ /* 0x044fe400078e02ff */
[----:B------:R-:W-:Y:S02]  /*2a30*/  @P1 IMAD R3, R65, 0xc0, RZ ;  /* 0x000000c041031824 */ /* 0x000fe400078e02ff */
[----:B------:R-:W-:Y:S02]  /*2a40*/  @P4 IMAD.IADD R25, R25, 0x1, R2 ;  /* 0x0000000119194824 */ /* 0x000fe400078e0202 */
[----:B------:R-:W-:Y:S03]  /*2a50*/  @P1 IMAD.IADD R19, R19, 0x1, R3 ;  /* 0x0000000113131824 */ /* 0x000fe600078e0203 */
[----:B---3--:R2:W-:Y:S04]  /*2a60*/  @P4 ST.E.128 desc[UR4][R24.64], R20 ;  /* 0x0000001418004985 */ /* 0x0085e8000c101d04 */
[----:B-1----:R-:W3:Y:S04]  /*2a70*/  @P1 LD.E.128 R4, desc[UR4][R28.64] ;  /* 0x000000041c041980 */ /* 0x002ee8000c101d00 */
[----:B---3--:R2:W-:Y:S04]  /*2a80*/  @P1 ST.E.128 desc[UR4][R18.64], R4 ;  /* 0x0000000412001985 */ /* 0x0085e8000c101d04 */
        /* <DEDUP_REMOVED lines=9> */
[----:B----4-:R-:W-:Y:S11]  /*2b20*/  ISETP.NE.AND P0, PT, R17, RZ, PT ;  /* 0x000000ff1100720c */ /* 0x010ff60003f05270 */
[----:B------:R-:W-:Y:S02]  /*2b30*/  @!UPT UIADD3 URZ, UPT, UPT, URZ, URZ, URZ ;  /* 0x000000fffffff290 */ /* 0x000fe4000fffe0ff */
[----:B--2---:R-:W-:Y:S05]  /*2b40*/  @P0 BRA `(.L_x_11500) ;  /* 0x0000000000d80947 */ /* 0x004fea0003800000 */
[----:B------:R-:W-:Y:S01]  /*2b50*/  @P2 IMAD.MOV.U32 R8, RZ, RZ, R10 ;  /* 0x000000ffff082224 */ /* 0x000fe200078e000a */
[----:B------:R-:W-:Y:S01]  /*2b60*/  LEA R24, P0, R107, R10, 0x1 ;  /* 0x0000000a6b187211 */ /* 0x000fe200078008ff */
[----:B------:R-:W-:Y:S03]  /*2b70*/  @!P3 IMAD R0, R165, 0x60, RZ ;  /* 0x00000060a500b824 */ /* 0x000fe600078e02ff */
[----:B------:R-:W2:Y:S01]  /*2b80*/  @P2 LD.E.128 R4, desc[UR4][R8.64] ;  /* 0x0000000408042980 */ /* 0x000ea2000c101d00 */
[----:B------:R-:W-:Y:S02]  /*2b90*/  LEA.HI.X R25, R107, R9, R88, 0x1, P0 ;  /* 0x000000096b197211 */ /* 0x000fe400000f0c58 */
[C---:B------:R-:W-:Y:S04]  /*2ba0*/  LEA R2, P0, R73.reuse, R102, 0x1 ;  /* 0x0000006649027211 */ /* 0x040fe800078008ff */
[----:B------:R-:W-:Y:S02]  /*2bb0*/  LEA.HI.X R3, R73, R103, R74, 0x1, P0 ;  /* 0x0000006749037211 */ /* 0x000fe400000f0c4a */
[----:B------:R-:W-:Y:S05]  /*2bc0*/  @!P5 IADD3 R30, P0, PT, R24, R89, RZ ;  /* 0x00000059181ed210 */ /* 0x000fea0007f1e0ff */
[C---:B------:R-:W-:Y:S01]  /*2bd0*/  @!P5 IMAD.X R31, R25.reuse, 0x1, R87, P0 ;  /* 0x00000001191fd824 */ /* 0x040fe200000e0657 */
[CC--:B------:R-:W-:Y:S04]  /*2be0*/  @!P5 LEA R26, P0, R164.reuse, R2.reuse, 0x5 ;  /* 0x00000002a41ad211 */ /* 0x0c0fe800078028ff */
[----:B------:R-:W-:Y:S02]  /*2bf0*/  @!P5 LEA.HI.X R27, R164, R3, R165, 0x5, P0 ;  /* 0x00000003a41bd211 */ /* 0x000fe400000f2ca5 */
[----:B------:R-:W-:Y:S01]  /*2c00*/  ISETP.NE.AND P0, PT, R52, RZ, PT ;  /* 0x000000ff3400720c */ /* 0x000fe20003f05270 */
[----:B--2---:R1:W-:Y:S01]  /*2c10*/  @P2 ST.E.128 desc[UR4][R102.64], R4 ;  /* 0x0000000466002985 */ /* 0x0043e2000c101d04 */
[----:B------:R-:W-:Y:S11]  /*2c20*/  ISETP.NE.AND P2, PT, R128, RZ, PT ;  /* 0x000000ff8000720c */ /* 0x000ff60003f45270 */
[----:B------:R-:W2:Y:S04]  /*2c30*/  @P0 LD.E.128 R20, desc[UR4][R24.64] ;  /* 0x0000000418140980 */ /* 0x000ea8000c101d00 */
[----:B--2---:R-:W-:Y:S01]  /*2c40*/  @P0 ST.E.128 desc[UR4][R2.64], R20 ;  /* 0x0000001402000985 */ /* 0x004fe2000c101d04 */
[----:B------:R-:W-:Y:S03]  /*2c50*/  @!P6 IADD3 R32, P0, PT, R24, R93, RZ ;  /* 0x0000005d1820e210 */ /* 0x000fe60007f1e0ff */
[----:B------:R-:W2:Y:S02]  /*2c60*/  @!P5 LD.E.128 R16, desc[UR4][R30.64] ;  /* 0x000000041e10d980 */ /* 0x000ea4000c101d00 */
[C---:B------:R-:W-:Y:S01]  /*2c70*/  @!P6 IMAD.X R33, R25.reuse, 0x1, R91, P0 ;  /* 0x000000011921e824 */ /* 0x040fe200000e065b */
[C---:B------:R-:W-:Y:S04]  /*2c80*/  @!P6 LEA R36, P0, R164.reuse, R2, 0x6 ;  /* 0x00000002a424e211 */ /* 0x040fe800078030ff */
[----:B------:R-:W-:Y:S02]  /*2c90*/  @!P6 LEA.HI.X R37, R164, R3, R165, 0x6, P0 ;  /* 0x00000003a425e211 */ /* 0x000fe400000f34a5 */
[----:B------:R-:W-:Y:S05]  /*2ca0*/  @!P3 IADD3 R34, P0, PT, R24, R142, RZ ;  /* 0x0000008e1822b210 */ /* 0x000fea0007f1e0ff */
[----:B------:R-:W-:Y:S01]  /*2cb0*/  @!P3 IMAD.X R35, R25, 0x1, R85, P0 ;  /* 0x000000011923b824 */ /* 0x000fe200000e0655 */
[C---:B------:R-:W-:Y:S04]  /*2cc0*/  @P2 LEA R28, P0, R140.reuse, R24, 0x7 ;  /* 0x000000188c1c2211 */ /* 0x040fe800078038ff */
[----:B------:R-:W-:Y:S01]  /*2cd0*/  @P2 LEA.HI.X R29, R140, R25, R141, 0x7, P0 ;  /* 0x000000198c1d2211 */ /* 0x000fe200000f3c8d */
[----:B--2---:R2:W-:Y:S04]  /*2ce0*/  @!P5 ST.E.128 desc[UR4][R26.64], R16 ;  /* 0x000000101a00d985 */ /* 0x0045e8000c101d04 */
[----:B-1----:R-:W3:Y:S01]  /*2cf0*/  @!P6 LD.E.128 R4, desc[UR4][R32.64] ;  /* 0x000000042004e980 */ /* 0x002ee2000c101d00 */
[C---:B--2---:R-:W-:Y:S01]  /*2d00*/  @!P3 IMAD.WIDE.U32 R16, R164.reuse, 0x60, R2 ;  /* 0x00000060a410b825 */ /* 0x044fe200078e0002 */
[C---:B------:R-:W-:Y:S03]  /*2d10*/  @P2 LEA R26, P0, R164.reuse, R2, 0x7 ;  /* 0x00000002a41a2211 */ /* 0x040fe600078038ff */
[----:B------:R-:W-:Y:S01]  /*2d20*/  @!P3 IMAD.IADD R17, R17, 0x1, R0 ;  /* 0x000000011111b824 */ /* 0x000fe200078e0200 */
[----:B------:R-:W-:Y:S01]  /*2d30*/  @P2 LEA.HI.X R27, R164, R3, R165, 0x7, P0 ;  /* 0x00000003a41b2211 */ /* 0x000fe200000f3ca5 */
[----:B------:R-:W-:Y:S01]  /*2d40*/  @P4 IMAD R0, R141, 0xa0, RZ ;  /* 0x000000a08d004824 */ /* 0x000fe200078e02ff */
[----:B---3--:R1:W-:Y:S04]  /*2d50*/  @!P6 ST.E.128 desc[UR4][R36.64], R4 ;  /* 0x000000042400e985 */ /* 0x0083e8000c101d04 */
[----:B------:R-:W2:Y:S01]  /*2d60*/  @!P3 LD.E.128 R20, desc[UR4][R34.64] ;  /* 0x000000042214b980 */ /* 0x000ea2000c101d00 */
[----:B-1----:R-:W-:Y:S04]  /*2d70*/  @P4 IMAD.WIDE.U32 R4, R140, 0xa0, R24 ;  /* 0x000000a08c044825 */ /* 0x002fe800078e0018 */
[----:B------:R-:W-:Y:S02]  /*2d80*/  @P4 IMAD.IADD R5, R5, 0x1, R0 ;  /* 0x0000000105054824 */ /* 0x000fe400078e0200 */
[----:B------:R-:W-:Y:S01]  /*2d90*/  @P4 IMAD R0, R165, 0xa0, RZ ;  /* 0x000000a0a5004824 */ /* 0x000fe200078e02ff */
[----:B--2---:R1:W-:Y:S04]  /*2da0*/  @!P3 ST.E.128 desc[UR4][R16.64], R20 ;  /* 0x000000141000b985 */ /* 0x0043e8000c101d04 */
[----:B-1----:R-:W2:Y:S01]  /*2db0*/  @P2 LD.E.128 R16, desc[UR4][R28.64] ;  /* 0x000000041c102980 */ /* 0x002ea2000c101d00 */
[----:B------:R-:W-:Y:S04]  /*2dc0*/  @P4 IMAD.WIDE.U32 R20, R164, 0xa0, R2 ;  /* 0x000000a0a4144825 */ /* 0x000fe800078e0002 */
[----:B------:R-:W-:Y:S01]  /*2dd0*/  @P4 IMAD.IADD R21, R21, 0x1, R0 ;  /* 0x0000000115154824 */ /* 0x000fe200078e0200 */
[----:B--2---:R1:W-:Y:S04]  /*2de0*/  @P2 ST.E.128 desc[UR4][R26.64], R16 ;  /* 0x000000101a002985 */ /* 0x0043e8000c101d04 */
[----:B------:R-:W2:Y:S04]  /*2df0*/  @P4 LD.E.128 R4, desc[UR4][R4.64] ;  /* 0x0000000404044980 */ /* 0x000ea8000c101d00 */
[----:B--2---:R1:W-:Y:S01]  /*2e00*/  @P4 ST.E.128 desc[UR4][R20.64], R4 ;  /* 0x0000000414004985 */ /* 0x0043e2000c101d04 */
[----:B------:R-:W-:Y:S05]  /*2e10*/  @!P1 BRA `(.L_x_11501) ;  /* 0x0000004800dc9947 */ /* 0x000fea0003800000 */
        /* <DEDUP_REMOVED lines=9> */
.L_x_11500:
        /* <DEDUP_REMOVED lines=62> */
.L_x_11504:
[----:B------:R-:W-:Y:S05]  /*3290*/  BSYNC.RECONVERGENT B0 ;  /* 0x0000000000007941 */ /* 0x000fea0003800200 */
.L_x_11503:
        /* <DEDUP_REMOVED lines=50> */
.L_x_11506:
[----:B------:R-:W-:Y:S05]  /*35c0*/  BSYNC.RECONVERGENT B0 ;  /* 0x0000000000007941 */ /* 0x000fea0003800200 */
.L_x_11505:
[----:B------:R-:W-:Y:S04]  /*35d0*/  BSSY.RECONVERGENT B0, `(.L_x_11507) ;  /* 0x0000036000007945 */ /* 0x000fe80003800200 */
[----:B------:R-:W-:Y:S05]  /*35e0*/  @P5 BRA `(.L_x_11508) ;  /* 0x0000000000d05947 */ /* 0x000fea0003800000 */
        /* <DEDUP_REMOVED lines=52> */
.L_x_11508:
[----:B------:R-:W-:Y:S05]  /*3930*/  BSYNC.RECONVERGENT B0 ;  /* 0x0000000000007941 */ /* 0x000fea0003800200 */
.L_x_11507:
[----:B------:R-:W-:Y:S04]  /*3940*/  BSSY.RECONVERGENT B0, `(.L_x_11509) ;  /* 0x0000035000007945 */ /* 0x000fe80003800200 */
        /* <DEDUP_REMOVED lines=52> */
.L_x_11510:
[----:B------:R-:W-:Y:S05]  /*3c90*/  BSYNC.RECONVERGENT B0 ;  /* 0x0000000000007941 */ /* 0x000fea0003800200 */
.L_x_11509:
[----:B------:R-:W-:Y:S04]  /*3ca0*/  BSSY.RECONVERGENT B0, `(.L_x_11511) ;  /* 0x0000036000007945 */ /* 0x000fe80003800200 */
[----:B------:R-:W-:Y:S05]  /*3cb0*/  @P3 BRA `(.L_x_11512) ;  /* 0x0000000000d03947 */ /* 0x000fea0003800000 */
[----:B------:R-:W-:Y:S01]  /*3cc0*/  ISETP.GE.AND P0, PT, R12, R17, PT ;  /* 0x000000110c00720c */ /* 0x000fe20003f06270 */
[----:B---3--:R-:W-:Y:S01]  /*3cd0*/  IMAD.WIDE.U32 R48, R164, 0x60, R38 ;  /* 0x00000060a4307825 */ /* 0x008fe200078e0026 */
[----:B----4-:R-:W-:Y:S03]  /*3ce0*/  IADD3 R44, P1, PT, R40, R142, RZ ;  /* 0x0000008e282c7210 */ /* 0x010fe60007f3e0ff */
        /* <DEDUP_REMOVED lines=49> */
.L_x_11512:
[----:B------:R-:W-:Y:S05]  /*4000*/  BSYNC.RECONVERGENT B0 ;  /* 0x0000000000007941 */ /* 0x000fea0003800200 */
.L_x_11511:
[----:B------:R-:W-:Y:S01]  /*4010*/  ISETP.NE.AND P0, PT, R128, RZ, PT ;  /* 0x000000ff8000720c */ /* 0x000fe20003f05270 */
[----:B------:R-:W-:Y:S11]  /*4020*/  BSSY.RECONVERGENT B0, `(.L_x_11513) ;  /* 0x0000036000007945 */ /* 0x000ff60003800200 */
[----:B------:R-:W-:Y:S01]  /*4030*/  @!UPT UIADD3 URZ, UPT, UPT, URZ, URZ, URZ ;  /* 0x000000fffffff290 */ /* 0x000fe2000fffe0ff */
[----:B------:R-:W-:Y:S05]  /*4040*/  @!P0 BRA `(.L_x_11514) ;  /* 0x0000000000cc8947 */ /* 0x000fea0003800000 */
        /* <DEDUP_REMOVED lines=51> */
.L_x_11514:
[----:B------:R-:W-:Y:S05]  /*4380*/  BSYNC.RECONVERGENT B0 ;  /* 0x0000000000007941 */ /* 0x000fea0003800200 */
.L_x_11513:
[----:B------:R-:W-:Y:S04]  /*4390*/  BSSY.RECONVERGENT B0, `(.L_x_11515) ;  /* 0x0000037000007945 */ /* 0x000fe80003800200 */
[----:B------:R-:W-:Y:S05]  /*43a0*/  @!P4 BRA `(.L_x_11516) ;  /* 0x0000000000d4c947 */ /* 0x000fea0003800000 */
[----:B------:R-:W-:Y:S01]  /*43b0*/  ISETP.GE.AND P0, PT, R12, R17, PT ;  /* 0x000000110c00720c */ /* 0x000fe20003f06270 */
[----:B------:R-:W-:Y:S04]  /*43c0*/  IMAD.WIDE.U32 R42, R140, 0xa0, R40 ;  /* 0x000000a08c2a7825 */ /* 0x000fe800078e0028 */
[----:B------:R-:W-:Y:S02]  /*43d0*/  IMAD R32, R141, 0xa0, RZ ;  /* 0x000000a08d207824 */ /* 0x000fe400078e02ff */
[----:B-1-3--:R-:W-:Y:S03]  /*43e0*/  IMAD.WIDE.U32 R48, R164, 0xa0, R38 ;  /* 0x000000a0a4307825 */ /* 0x00afe600078e0026 */
[----:B------:R-:W-:Y:S03]  /*43f0*/  IADD3 R43, PT, PT, R32, R43, RZ ;  /* 0x0000002b202b7210 */ /* 0x000fe60007ffe0ff */
[C---:B------:R-:W-:Y:S02]  /*4400*/  @!P0 IMAD.WIDE R34, R11.reuse, 0xa0, R36 ;  /* 0x000000a00b228825 */ /* 0x040fe400078e0224 */
[----:B--2-4-:R1:W2:Y:S02]  /*4410*/  LD.E.128 R20, desc[UR4][R42.64] ;  /* 0x000000042a147980 */ /* 0x0142a4000c101d00 */
        /* <DEDUP_REMOVED lines=46> */
.L_x_11516:
[----:B------:R-:W-:Y:S05]  /*4700*/  BSYNC.RECONVERGENT B0 ;  /* 0x0000000000007941 */ /* 0x000fea0003800200 */
.L_x_11515:
[----:B------:R-:W-:Y:S01]  /*4710*/  ISETP.NE.AND P0, PT, R126, RZ, PT ;  /* 0x000000ff7e00720c */ /* 0x000fe20003f05270 */
[----:B------:R-:W-:Y:S11]  /*4720*/  BSSY.RECONVERGENT B0, `(.L_x_11517) ;  /* 0x0000038000007945 */ /* 0x000ff60003800200 */
[----:B------:R-:W-:Y:S01]  /*4730*/  @!UPT UIADD3 URZ, UPT, UPT, URZ, URZ, URZ ;  /* 0x000000fffffff290 */ /* 0x000fe2000fffe0ff */
[----:B------:R-:W-:Y:S05]  /*4740*/  @!P0 BRA `(.L_x_11518) ;  /* 0x0000000000d48947 */ /* 0x000fea0003800000 */
        /* <DEDUP_REMOVED lines=53> */
.L_x_11518:
[----:B------:R-:W-:Y:S05]  /*4aa0*/  BSYNC.RECONVERGENT B0 ;  /* 0x0000000000007941 */ /* 0x000fea0003800200 */
.L_x_11517:
[----:B------:R-:W5:Y:S02]  /*4ab0*/  LD.E R3, desc[UR4][R100.64+0xd0] ;  /* 0x0000d00464037980 */ /* 0x000f64000c101900 */
[----:B-----5:R-:W-:Y:S05]  /*4ac0*/  IMAD.U32 R3, R3, -0x40, RZ ;  /* 0xffffffc003037824 */ /* 0x020fea00078e00ff */
[C---:B------:R-:W-:Y:S02]  /*4ad0*/  LEA R14, P1, R3.reuse, R14, 0x1 ;  /* 0x0000000e030e7211 */ /* 0x040fe400078208ff */
[C---:B------:R-:W-:Y:S02]  /*4ae0*/  LEA R54, P0, R3.reuse, R54, 0x1 ;  /* 0x0000003603367211 */ /* 0x040fe400078008ff */
[C---:B------:R-:W-:Y:S02]  /*4af0*/  LEA.HI.X.SX32 R15, R3.reuse, R15, 0x1, P1 ;  /* 0x0000000f030f7211 */ /* 0x040fe400008f0eff */
[----:B------:R-:W-:Y:S01]  /*4b00*/  LEA.HI.X.SX32 R55, R3, R55, 0x1, P0 ;  /* 0x0000003703377211 */ /* 0x000fe200000f0eff */
[----:B------:R-:W-:Y:S05]  /*4b10*/  BRA `(.L_x_11501) ;  /* 0x0000002c009c7947 */ /* 0x000fea0003800000 */
.L_x_11502:
        /* <DEDUP_REMOVED lines=94> */
.L_x_11520:
[----:B------:R-:W-:Y:S05]  /*5100*/  BSYNC.RECONVERGENT B0 ;  /* 0x0000000000007941 */ /* 0x000fea0003800200 */
.L_x_11519:
        /* <DEDUP_REMOVED lines=88> */
.L_x_11522:
[----:B------:R-:W-:Y:S05]  /*5690*/  BSYNC.RECONVERGENT B0 ;  /* 0x0000000000007941 */ /* 0x000fea0003800200 */
.L_x_11521:
[----:B------:R-:W-:Y:S04]  /*56a0*/  BSSY.RECONVERGENT B0, `(.L_x_11523) ;  /* 0x000005a000007945 */ /* 0x000fe80003800200 */
[----:B------:R-:W-:Y:S05]  /*56b0*/  @P5 BRA `(.L_x_11524) ;  /* 0x0000000400605947 */ /* 0x000fea0003800000 */
        /* <DEDUP_REMOVED lines=88> */
.L_x_11524:
[----:B------:R-:W-:Y:S05]  /*5c40*/  BSYNC.RECONVERGENT B0 ;  /* 0x0000000000007941 */ /* 0x000fea0003800200 */
.L_x_11523:
[----:B------:R-:W-:Y:S04]  /*5c50*/  BSSY.RECONVERGENT B0, `(.L_x_11525) ;  /* 0x000005a000007945 */ /* 0x000fe80003800200 */
[----:B------:R-:W-:Y:S05]  /*5c60*/  @P6 BRA `(.L_x_11526) ;  /* 0x0000000400606947 */ /* 0x000fea0003800000 */
        /* <DEDUP_REMOVED lines=88> */
.L_x_11526:
[----:B------:R-:W-:Y:S05]  /*61f0*/  BSYNC.RECONVERGENT B0 ;  /* 0x0000000000007941 */ /* 0x000fea0003800200 */
.L_x_11525:
        /* <DEDUP_REMOVED lines=91> */
.L_x_11528:
[----:B------:R-:W-:Y:S05]  /*67b0*/  BSYNC.RECONVERGENT B0 ;  /* 0x0000000000007941 */ /* 0x000fea0003800200 */
.L_x_11527:
[----:B------:R-:W-:Y:S01]  /*67c0*/  ISETP.NE.AND P0, PT, R128, RZ, PT ;  /* 0x000000ff8000720c */ /* 0x000fe20003f05270 */
[----:B------:R-:W-:Y:S11]  /*67d0*/  BSSY.RECONVERGENT B0, `(.L_x_11529) ;  /* 0x000005a000007945 */ /* 0x000ff60003800200 */
[----:B------:R-:W-:Y:S01]  /*67e0*/  @!UPT UIADD3 URZ, UPT, UPT, URZ, URZ, URZ ;  /* 0x000000fffffff290 */ /* 0x000fe2000fffe0ff */
[----:B------:R-:W-:Y:S05]  /*67f0*/  @!P0 BRA `(.L_x_11530) ;  /* 0x00000004005c8947 */ /* 0x000fea0003800000 */
        /* <DEDUP_REMOVED lines=87> */
.L_x_11530:
[----:B------:R-:W-:Y:S05]  /*6d70*/  BSYNC.RECONVERGENT B0 ;  /* 0x0000000000007941 */ /* 0x000fea0003800200 */
.L_x_11529:
[----:B------:R-:W-:Y:S04]  /*6d80*/  BSSY.RECONVERGENT B0, `(.L_x_11531) ;  /* 0x000005c000007945 */ /* 0x000fe80003800200 */
[----:B------:R-:W-:Y:S05]  /*6d90*/  @!P4 BRA `(.L_x_11532) ;  /* 0x000000040068c947 */ /* 0x000fea0003800000 */
        /* <DEDUP_REMOVED lines=90> */
.L_x_11532:
[----:B------:R-:W-:Y:S05]  /*7340*/  BSYNC.RECONVERGENT B0 ;  /* 0x0000000000007941 */ /* 0x000fea0003800200 */
.L_x_11531:
[----:B------:R-:W-:Y:S01]  /*7350*/  ISETP.NE.AND P0, PT, R126, RZ, PT ;  /* 0x000000ff7e00720c */ /* 0x000fe20003f05270 */
[----:B------:R-:W-:Y:S11]  /*7360*/  BSSY.RECONVERGENT B0, `(.L_x_11533) ;  /* 0x000005c000007945 */ /* 0x000ff60003800200 */
[----:B------:R-:W-:Y:S01]  /*7370*/  @!UPT UIADD3 URZ, UPT, UPT, URZ, URZ, URZ ;  /* 0x000000fffffff290 */ /* 0x000fe2000fffe0ff */
[----:B------:R-:W-:Y:S05]  /*7380*/  @!P0 BRA `(.L_x_11534) ;  /* 0x0000000400648947 */ /* 0x000fea0003800000 */
        /* <DEDUP_REMOVED lines=8> */
[----:B-1-34-:R-:W-:Y:S01]  /*7410*/  @!P0 IADD3 R57, P2, PT, R117, R46, RZ ;  /* 0x0000002e75398210 */ /* 0x01afe20007f5e0ff */
[----:B------:R-:W-:Y:S04]  /*7420*/  @!P0 IMAD.WIDE R30, R19, 0x2, R20 ;  /* 0x00000002131e8825 */ /* 0x000fe800078e0214 */
        /* <DEDUP_REMOVED lines=48> */
[C---:B------:R-:W-:Y:S01]  /*7730*/  @!P0 LOP3.LUT R45, R43.reuse, 0xffff0000, RZ, 0xc0, !PT ;  /* 0xffff00002b2d8812 */ /* 0x040fe200078ec0ff */
[----:B------:R-:W-:Y:S01]  /*7740*/  @!P2 FADD.FTZ R24, -R24, -RZ ;  /* 0x800000ff1818a221 */ /* 0x000fe20000010100 */
[----:B------:R-:W-:Y:S01]  /*7750*/  @!P0 LOP3.LUT R42, R42, 0xffff0000, RZ, 0xc0, !PT ;  /* 0xffff00002a2a8812 */ /* 0x000fe200078ec0ff */
[----:B------:R-:W-:Y:S01]  /*7760*/  @!P2 FADD.FTZ R22, -R22, -RZ ;  /* 0x800000ff1616a221 */ /* 0x000fe20000010100 */
[----:B------:R-:W-:Y:S01]  /*7770*/  @!P2 FADD.FTZ R18, -R18, -RZ ;  /* 0x800000ff1212a221 */ /* 0x000fe20000010100 */
[----:B------:R-:W-:Y:S01]  /*7780*/  @!P0 IMAD.U32 R44, R43, 0x10000, RZ ;  /* 0x000100002b2c8824 */ /* 0x000fe200078e00ff */
[----:B------:R-:W-:Y:S01]  /*7790*/  @!P0 LOP3.LUT R43, R50, 0xffff0000, RZ, 0xc0, !PT ;  /* 0xffff0000322b8812 */ /* 0x000fe200078ec0ff */
        /* <DEDUP_REMOVED lines=24> */
.L_x_11534:
[----:B------:R-:W-:Y:S05]  /*7920*/  BSYNC.RECONVERGENT B0 ;  /* 0x0000000000007941 */ /* 0x000fea0003800200 */
.L_x_11533:
[----:B------:R-:W5:Y:S02]  /*7930*/  LD.E R3, desc[UR4][R100.64+0xd0] ;  /* 0x0000d00464037980 */ /* 0x000f64000c101900 */
[----:B-----5:R-:W-:Y:S05]  /*7940*/  IMAD.U32 R3, R3, -0x40, RZ ;  /* 0xffffffc003037824 */ /* 0x020fea00078e00ff */
[C---:B------:R-:W-:Y:S02]  /*7950*/  LEA R98, P1, R3.reuse, R98, 0x1 ;  /* 0x0000006203627211 */ /* 0x040fe400078208ff */
[C---:B------:R-:W-:Y:S02]  /*7960*/  LEA R96, P0, R3.reuse, R96, 0x1 ;  /* 0x0000006003607211 */ /* 0x040fe400078008ff */
[C---:B------:R-:W-:Y:S02]  /*7970*/  LEA.HI.X.SX32 R99, R3.reuse, R99, 0x1, P1 ;  /* 0x0000006303637211 */ /* 0x040fe400008f0eff */
[----:B------:R-:W-:Y:S09]  /*7980*/  LEA.HI.X.SX32 R97, R3, R97, 0x1, P0 ;  /* 0x0000006103617211 */ /* 0x000ff200000f0eff */
.L_x_11501:
[----:B------:R-:W-:Y:S05]  /*7990*/  BSYNC.RECONVERGENT B1 ;  /* 0x0000000000017941 */ /* 0x000fea0003800200 */
.L_x_11499:
        /* <DEDUP_REMOVED lines=101> */
.L_x_11536:
[----:B------:R-:W-:Y:S05]  /*7ff0*/  BSYNC.RECONVERGENT B0 ;  /* 0x0000000000007941 */ /* 0x000fea0003800200 */
.L_x_11535:
[----:B------:R-:W-:Y:S11]  /*8000*/  ISETP.NE.AND P0, PT, R122, RZ, PT ;  /* 0x000000ff7a00720c */ /* 0x000ff60003f05270 */
[----:B------:R-:W-:Y:S02]  /*8010*/  @!UPT UIADD3 URZ, UPT, UPT, URZ, URZ, URZ ;  /* 0x000000fffffff290 */ /* 0x000fe4000fffe0ff */
[----:B------:R-:W-:Y:S05]  /*8020*/  @P0 BRA `(.L_x_11537) ;  /* 0xffffffa400540947 */ /* 0x000fea000383ffff */
.L_x_11498:
        /* <DEDUP_REMOVED lines=8> */
[----:B------:R-:W-:Y:S01]  /*80b0*/  IMAD.IADD R3, R177, 0x1, -R174 ;  /* 0x00000001b1037824 */ /* 0x000fe200078e0aae */
[C---:B------:R-:W-:Y:S01]  /*80c0*/  LEA R4, P0, R25.reuse, R132, 0x1 ;  /* 0x0000008419047211 */ /* 0x040fe200078008ff */
[C---:B------:R-:W-:Y:S01]  /*80d0*/  VIADD R181, R134.reuse, 0x20 ;  /* 0x0000002086b57836 */ /* 0x040fe20000000000 */
[----:B------:R-:W-:Y:S01]  /*80e0*/  BSSY.RECONVERGENT B0, `(.L_x_11540) ;  /* 0x0000014000007945 */ /* 0x000fe20003800200 */
[C---:B------:R-:W-:Y:S01]  /*80f0*/  VIADD R182, R134.reuse, 0x10 ;  /* 0x0000001086b67836 */ /* 0x040fe20000000000 */
[----:B------:R-:W-:Y:S01]  /*8100*/  LEA.HI.X R5, R25, R133, R32, 0x1, P0 ;  /* 0x0000008519057211 */ /* 0x000fe200000f0c20 */
[C---:B------:R-:W-:Y:S01]  /*8110*/  VIADD R180, R134.reuse, 0x30 ;  /* 0x0000003086b47836 */ /* 0x040fe20000000000 */
        /* <DEDUP_REMOVED lines=16> */
.L_x_11541:
[----:B------:R-:W-:Y:S05]  /*8220*/  BSYNC.RECONVERGENT B0 ;  /* 0x0000000000007941 */ /* 0x000fea0003800200 */
.L_x_11540:
[----:B------:R-:W-:Y:S05]  /*8230*/  @P1 BRA `(.L_x_11542) ;  /* 0x0000002400581947 */ /* 0x000fea0003800000 */
[----:B--2---:R-:W-:-:S04]  /*8240*/  LEA R2, P0, R136, R4, 0x6 ;  /* 0x0000000488027211 */ /* 0x004fc800078030ff */
[----:B------:R-:W-:-:S05]  /*8250*/  LEA.HI.X R3, R136, R5, R137, 0x6, P0 ;  /* 0x0000000588037211 */ /* 0x000fca00000f3489 */
[----:B------:R-:W-:Y:S01]  /*8260*/  @!PT LDS RZ, [RZ] ;  /* 0x00000000fffff984 */ /* 0x000fe20000000800 */
[----:B------:R-:W-:Y:S01]  /*8270*/  @!PT LDS RZ, [RZ] ;  /* 0x00000000fffff984 */ /* 0x000fe20000000800 */
[----:B------:R-:W-:Y:S01]  /*8280*/  @!PT LDS RZ, [RZ] ;  /* 0x00000000fffff984 */ /* 0x000fe20000000800 */
[----:B------:R3:W-:Y:S01]  /*8290*/  LDGSTS.E.BYPASS.LTC128B.128 [R175+0x1800], desc[UR4][R2.64] ;  /* 0x0180000002af7fae */ /* 0x0007e2000b981a04 */
[----:B------:R-:W-:Y:S05]  /*82a0*/  BRA `(.L_x_11542) ;  /* 0x00000024003c7947 */ /* 0x000fea0003800000 */
.L_x_11539:
        /* <DEDUP_REMOVED lines=76> */
.L_x_11547:
[----:B------:R-:W-:Y:S05]  /*8770*/  BSYNC.RECONVERGENT B0 ;  /* 0x0000000000007941 */ /* 0x000fea0003800200 */
.L_x_11546:
[----:B-----5:R1:W-:Y:S02]  /*8780*/  STS.128 [R175], R8 ;  /* 0x00000008af007388 */ /* 0x0203e40000000c00 */
.L_x_11545:
[----:B------:R-:W-:Y:S05]  /*8790*/  BSYNC.RECONVERGENT B1 ;  /* 0x0000000000017941 */ /* 0x000fea0003800200 */
.L_x_11544:
[----:B------:R-:W-:Y:S01]  /*87a0*/  VIADD R182, R134, 0x10 ;  /* 0x0000001086b67836 */ /* 0x000fe20000000000 */
[C---:B----4-:R-:W-:Y:S01]  /*87b0*/  LEA R20, P0, R25.reuse, R132, 0x1 ;  /* 0x0000008419147211 */ /* 0x050fe200078008ff */
        /* <DEDUP_REMOVED lines=46> */
.L_x_11551:
[----:B------:R-:W-:Y:S05]  /*8aa0*/  BSYNC.RECONVERGENT B0 ;  /* 0x0000000000007941 */ /* 0x000fea0003800200 */
.L_x_11550:
[----:B-----5:R2:W-:Y:S02]  /*8ab0*/  STS.128 [R175+0x800], R8 ;  /* 0x00080008af007388 */ /* 0x0205e40000000c00 */
.L_x_11549:
[----:B------:R-:W-:Y:S05]  /*8ac0*/  BSYNC.RECONVERGENT B1 ;  /* 0x0000000000017941 */ /* 0x000fea0003800200 */
.L_x_11548:
        /* <DEDUP_REMOVED lines=48> */
.L_x_11555:
[----:B------:R-:W-:Y:S05]  /*8dd0*/  BSYNC.RECONVERGENT B0 ;  /* 0x0000000000007941 */ /* 0x000fea0003800200 */
.L_x_11554:
[----:B-----5:R3:W-:Y:S02]  /*8de0*/  STS.128 [R175+0x1000], R8 ;  /* 0x00100008af007388 */ /* 0x0207e40000000c00 */
.L_x_11553:
[----:B------:R-:W-:Y:S05]  /*8df0*/  BSYNC.RECONVERGENT B1 ;  /* 0x0000000000017941 */ /* 0x000fea0003800200 */
.L_x_11552:
        /* <DEDUP_REMOVED lines=10> */
[----:B------:R1:W3:Y:S01]  /*8ea0*/  LD.E.64 R4, desc[UR4][R16.64] ;  /* 0x0000000410047980 */ /* 0x0002e2000c101b00 */
        /* <DEDUP_REMOVED lines=8> */
[----:B--2---:R-:W-:Y:S02]  /*8f30*/  LOP3.LUT R11, R2, 0xffff0000, RZ, 0xc0, !PT ;  /* 0xffff0000020b7812 */ /* 0x004fe400078ec0ff */
[C---:B------:R-:W-:Y:S01]  /*8f40*/  LOP3.LUT R8, R3.reuse, 0xffff0000, RZ, 0xc0, !PT ;  /* 0xffff000003087812 */ /* 0x040fe200078ec0ff */
[----:B------:R-:W-:Y:S01]  /*8f50*/  IMAD.U32 R3, R3, 0x10000, RZ ;  /* 0x0001000003037824 */ /* 0x000fe200078e00ff */
        /* <DEDUP_REMOVED lines=26> */
.L_x_11557:
[----:B------:R-:W-:Y:S05]  /*9100*/  BSYNC.RECONVERGENT B0 ;  /* 0x0000000000007941 */ /* 0x000fea0003800200 */
.L_x_11556:
[----:B-----5:R1:W-:Y:S01]  /*9110*/  STS.128 [R175+0x1800], R8 ;  /* 0x00180008af007388 */ /* 0x0203e20000000c00 */
[----:B------:R-:W-:Y:S05]  /*9120*/  BRA `(.L_x_11542) ;  /* 0x00000014009c7947 */ /* 0x000fea0003800000 */
.L_x_11543:
        /* <DEDUP_REMOVED lines=21> */
[----:B-----5:R-:W-:-:S04]  /*9280*/  IADD3 R4, P0, PT, R28, R11, RZ ;  /* 0x0000000b1c047210 */ /* 0x020fc80007f1e0ff */
        /* <DEDUP_REMOVED lines=8> */
[C---:B------:R-:W-:Y:S01]  /*9310*/  IMAD.U32 R34, R20.reuse, 0x10000, RZ ;  /* 0x0001000014227824 */ /* 0x040fe200078e00ff */
        /* <DEDUP_REMOVED lines=59> */
.L_x_11561:
[----:B------:R-:W-:Y:S05]  /*96d0*/  BSYNC.RECONVERGENT B0 ;  /* 0x0000000000007941 */ /* 0x000fea0003800200 */
.L_x_11560:
[----:B-----5:R1:W-:Y:S02]  /*96e0*/  STS.128 [R175], R20 ;  /* 0x00000014af007388 */ /* 0x0203e40000000c00 */
.L_x_11559:
[----:B------:R-:W-:Y:S05]  /*96f0*/  BSYNC.RECONVERGENT B1 ;  /* 0x0000000000017941 */ /* 0x000fea0003800200 */
.L_x_11558:
        /* <DEDUP_REMOVED lines=85> */
.L_x_11565:
[----:B------:R-:W-:Y:S05]  /*9c50*/  BSYNC.RECONVERGENT B0 ;  /* 0x0000000000007941 */ /* 0x000fea0003800200 */
.L_x_11564:
[----:B-----5:R2:W-:Y:S02]  /*9c60*/  STS.128 [R175+0x800], R20 ;  /* 0x00080014af007388 */ /* 0x0205e40000000c00 */
.L_x_11563:
[----:B------:R-:W-:Y:S05]  /*9c70*/  BSYNC.RECONVERGENT B1 ;  /* 0x0000000000017941 */ /* 0x000fea0003800200 */
.L_x_11562:
        /* <DEDUP_REMOVED lines=85> */
.L_x_11569:
[----:B------:R-:W-:Y:S05]  /*a1d0*/  BSYNC.RECONVERGENT B0 ;  /* 0x0000000000007941 */ /* 0x000fea0003800200 */
.L_x_11568:
[----:B-----5:R3:W-:Y:S02]  /*a1e0*/  STS.128 [R175+0x1000], R20 ;  /* 0x00100014af007388 */ /* 0x0207e40000000c00 */
.L_x_11567:
[----:B------:R-:W-:Y:S05]  /*a1f0*/  BSYNC.RECONVERGENT B1 ;  /* 0x0000000000017941 */ /* 0x000fea0003800200 */
.L_x_11566:
        /* <DEDUP_REMOVED lines=15> */
[----:B-1----:R-:W-:-:S03]  /*a2f0*/  LEA R16, P2, R30, R132, 0x1 ;  /* 0x000000841e107211 */ /* 0x002fc600078408ff */
        /* <DEDUP_REMOVED lines=8> */
[----:B------:R-:W2:Y:S01]  /*a380*/  LD.E.128 R8, desc[UR4][R8.64] ;  /* 0x0000000408087980 */ /* 0x000ea2000c101d00 */
[----:B------:R-:W-:-:S06]  /*a390*/  IADD3.X R13, PT, PT, R27, R13, RZ, P0, !PT ;  /* 0x0000000d1b0d7210 */ /* 0x000fcc00007fe4ff */
[----:B------:R-:W2:Y:S01]  /*a3a0*/  LD.E.128 R12, desc[UR4][R12.64] ;  /* 0x000000040c0c7980 */ /* 0x000ea2000c101d00 */
[C---:B------:R-:W-:Y:S01]  /*a3b0*/  LOP3.LUT R0, R5.reuse, 0xffff0000, RZ, 0xc0, !PT ;  /* 0xffff000005007812 */ /* 0x040fe200078ec0ff */
[----:B------:R-:W-:Y:S01]  /*a3c0*/  IMAD.U32 R3, R4, 0x10000, RZ ;  /* 0x0001000004037824 */ /* 0x000fe200078e00ff */
[----:B--234-:R-:W-:Y:S01]  /*a3d0*/  SHF.L.U32 R21, R5, 0x10, RZ ;  /* 0x0000001005157819 */ /* 0x01cfe200000006ff */
[----:B------:R-:W-:Y:S01]  /*a3e0*/  IMAD.U32 R20, R6, 0x10000, RZ ;  /* 0x0001000006147824 */ /* 0x000fe200078e00ff */
[----:B------:R-:W-:Y:S02]  /*a3f0*/  LOP3.LUT R2, R4, 0xffff0000, RZ, 0xc0, !PT ;  /* 0xffff000004027812 */ /* 0x000fe400078ec0ff */
[----:B------:R-:W-:Y:S02]  /*a400*/  LOP3.LUT R5, R6, 0xffff0000, RZ, 0xc0, !PT ;  /* 0xffff000006057812 */ /* 0x000fe400078ec0ff */
[C---:B------:R-:W-:Y:S02]  /*a410*/  LOP3.LUT R4, R7.reuse, 0xffff0000, RZ, 0xc0, !PT ;  /* 0xffff000007047812 */ /* 0x040fe400078ec0ff */
[----:B------:R-:W-:-:S02]  /*a420*/  SHF.L.U32 R23, R7, 0x10, RZ ;  /* 0x0000001007177819 */ /* 0x000fc400000006ff */
[C---:B------:R-:W-:Y:S01]  /*a430*/  SHF.L.U32 R6, R17.reuse, 0x10, RZ ;  /* 0x0000001011067819 */ /* 0x040fe200000006ff */
[----:B------:R-:W-:Y:S01]  /*a440*/  IMAD.U32 R22, R16, 0x10000, RZ ;  /* 0x0001000010167824 */ /* 0x000fe200078e00ff */
[----:B------:R-:W-:Y:S01]  /*a450*/  LOP3.LUT R25, R17, 0xffff0000, RZ, 0xc0, !PT ;  /* 0xffff000011197812 */ /* 0x000fe200078ec0ff */
[----:B------:R-:W-:Y:S01]  /*a460*/  IMAD.U32 R24, R18, 0x10000, RZ ;  /* 0x0001000012187824 */ /* 0x000fe200078e00ff */
[----:B------:R-:W-:Y:S02]  /*a470*/  LOP3.LUT R7, R16, 0xffff0000, RZ, 0xc0, !PT ;  /* 0xffff000010077812 */ /* 0x000fe400078ec0ff */
[----:B------:R-:W-:Y:S02]  /*a480*/  LOP3.LUT R17, R18, 0xffff0000, RZ, 0xc0, !PT ;  /* 0xffff000012117812 */ /* 0x000fe400078ec0ff */
[C---:B------:R-:W-:Y:S01]  /*a490*/  SHF.L.U32 R16, R19.reuse, 0x10, RZ ;  /* 0x0000001013107819 */ /* 0x040fe200000006ff */
[----:B------:R-:W-:Y:S01]  /*a4a0*/  IMAD.U32 R27, R8, 0x10000, RZ ;  /* 0x00010000081b7824 */ /* 0x000fe200078e00ff */
        /* <DEDUP_REMOVED lines=18> */
[----:B------:R-:W-:Y:S01]  /*a5d0*/  SHF.L.U32 R8, R13, 0x10, RZ ;  /* 0x000000100d087819 */ /* 0x000fe200000006ff */
        /* <DEDUP_REMOVED lines=26> */
.L_x_11571:
[----:B------:R-:W-:Y:S05]  /*a780*/  BSYNC.RECONVERGENT B0 ;  /* 0x0000000000007941 */ /* 0x000fea0003800200 */
.L_x_11570:
[----:B-----5:R1:W-:Y:S02]  /*a790*/  STS.128 [R175+0x1800], R4 ;  /* 0x00180004af007388 */ /* 0x0203e40000000c00 */
.L_x_11542:
[----:B------:R-:W-:Y:S05]  /*a7a0*/  BSYNC.RECONVERGENT B2 ;  /* 0x0000000000027941 */ /* 0x000fea0003800200 */
.L_x_11538:
[----:B-1----:R-:W-:Y:S01]  /*a7b0*/  IMAD.IADD R5, R70, 0x1, -R173 ;  /* 0x0000000146057824 */ /* 0x002fe200078e0aad */
[C---:B------:R-:W-:Y:S01]  /*a7c0*/  SHF.L.U64.HI R55, R73.reuse, 0x1, R74 ;  /* 0x0000000149377819 */ /* 0x040fe2000001024a */
[----:B--23--:R-:W-:Y:S01]  /*a7d0*/  IMAD.SHL.U32 R2, R73, 0x2, RZ ;  /* 0x0000000249027824 */ /* 0x00cfe200078e00ff */
[----:B------:R-:W1:Y:S01]  /*a7e0*/  S2UR UR6, SR_CgaCtaId ;  /* 0x00000000000679c3 */ /* 0x000e620000008800 */
[C---:B------:R-:W-:Y:S01]  /*a7f0*/  VIADD R6, R134.reuse, 0x40 ;  /* 0x0000004086067836 */ /* 0x040fe20000000000 */
[CC--:B------:R-:W-:Y:S01]  /*a800*/  ISETP.GE.AND P2, PT, R134.reuse, R5.reuse, PT ;  /* 0x000000058600720c */ /* 0x0c0fe20003f46270 */
[C---:B------:R-:W-:Y:S01]  /*a810*/  VIADD R4, R134.reuse, 0x60 ;  /* 0x0000006086047836 */ /* 0x040fe20000000000 */
[-C--:B------:R-:W-:Y:S01]  /*a820*/  ISETP.GE.AND P5, PT, R181, R5.reuse, PT ;  /* 0x00000005b500720c */ /* 0x080fe20003fa6270 */
[----:B------:R-:W-:Y:S01]  /*a830*/  VIADD R0, R134, 0x70 ;  /* 0x0000007086007836 */ /* 0x000fe20000000000 */
[----:B------:R-:W-:Y:S01]  /*a840*/  ISETP.GE.AND P1, PT, R182, R5, PT ;  /* 0x00000005b600720c */ /* 0x000fe20003f26270 */
[----:B------:R-:W-:Y:S01]  /*a850*/  VIADD R134, R134, 0x50 ;  /* 0x0000005086867836 */ /* 0x000fe20000000000 */
[----:B------:R-:W-:Y:S01]  /*a860*/  IADD3 R10, P0, PT, R2, R167, RZ ;  /* 0x000000a7020a7210 */ /* 0x000fe20007f1e0ff */
[----:B------:R-:W-:Y:S01]  /*a870*/  IMAD.SHL.U32 R162, R66, 0x40, RZ ;  /* 0x0000004042a27824 */ /* 0x000fe200078e00ff */
[----:B------:R-:W-:Y:S01]  /*a880*/  P2R R3, PR, RZ, 0x4 ;  /* 0x00000004ff037803 */ /* 0x000fe20000000000 */
[----:B------:R-:W-:Y:S01]  /*a890*/  UMOV UR7, 0x400 ;  /* 0x0000040000077882 */ /* 0x000fe20000000000 */
[-C--:B------:R-:W-:Y:S01]  /*a8a0*/  ISETP.GE.AND P4, PT, R180, R5.reuse, PT ;  /* 0x00000005b400720c */ /* 0x080fe20003f86270 */
[--C-:B------:R-:W-:Y:S01]  /*a8b0*/  IMAD.X R11, R55, 0x1, R166.reuse, P0 ;  /* 0x00000001370b7824 */ /* 0x100fe200000e06a6 */
[-C--:B------:R-:W-:Y:S01]  /*a8c0*/  ISETP.GE.AND P0, PT, R0, R5.reuse, PT ;  /* 0x000000050000720c */ /* 0x080fe20003f06270 */
[----:B------:R-:W-:Y:S01]  /*a8d0*/  @!P2 IMAD.MOV.U32 R8, RZ, RZ, R167 ;  /* 0x000000ffff08a224 */ /* 0x000fe200078e00a7 */
[----:B------:R-:W-:Y:S01]  /*a8e0*/  ISETP.GE.AND P6, PT, R182, R5, PT ;  /* 0x00000005b600720c */ /* 0x000fe20003fc6270 */
[----:B------:R-:W-:Y:S01]  /*a8f0*/  @!P2 IMAD.MOV.U32 R9, RZ, RZ, R166 ;  /* 0x000000ffff09a224 */ /* 0x000fe200078e00a6 */
[----:B------:R-:W-:Y:S01]  /*a900*/  @!P5 LEA R12, P3, R164, R10, 0x5 ;  /* 0x0000000aa40cd211 */ /* 0x000fe200078628ff */
[----:B------:R-:W-:Y:S01]  /*a910*/  BSSY.RECONVERGENT B1, `(.L_x_11572) ;  /* 0x00001d8000017945 */ /* 0x000fe20003800200 */
[----:B------:R-:W-:-:S02]  /*a920*/  LOP3.LUT R162, R162, 0x400, RZ, 0xc0, !PT ;  /* 0x00000400a2a27812 */ /* 0x000fc400078ec0ff */
[----:B------:R-:W-:Y:S01]  /*a930*/  @!PT LDS RZ, [RZ] ;  /* 0x00000000fffff984 */ /* 0x000fe20000000800 */
[----:B------:R-:W-:Y:S01]  /*a940*/  @!PT LDS RZ, [RZ] ;  /* 0x00000000fffff984 */ /* 0x000fe20000000800 */
[----:B------:R-:W-:Y:S01]  /*a950*/  @!PT LDS RZ, [RZ] ;  /* 0x00000000fffff984 */ /* 0x000fe20000000800 */
[----:B------:R2:W-:Y:S01]  /*a960*/  @!P2 LDGSTS.E.BYPASS.LTC128B.128 [R175+0x2000], desc[UR4][R8.64] ;  /* 0x0200000008afafae */ /* 0x0005e2000b981a04 */
[----:B------:R-:W-:Y:S01]  /*a970*/  ISETP.GE.AND P2, PT, R6, R5, PT ;  /* 0x000000050600720c */ /* 0x000fe20003f46270 */
[----:B-1----:R-:W-:Y:S01]  /*a980*/  ULEA UR6, UR6, UR7, 0x18 ;  /* 0x0000000706067291 */ /* 0x002fe2000f8ec0ff */
[----:B------:R-:W-:Y:S01]  /*a990*/  @!P5 LEA.HI.X R13, R164, R11, R165, 0x5, P3 ;  /* 0x0000000ba40dd211 */ /* 0x000fe200018f2ca5 */
[----:B------:R-:W-:Y:S01]  /*a9a0*/  @!P1 LDGSTS.E.BYPASS.LTC128B.128 [R175+0x2800], desc[UR4][R10.64] ;  /* 0x028000000aaf9fae */ /* 0x000fe2000b981a04 */
[-C--:B------:R-:W-:Y:S01]  /*a9b0*/  ISETP.GE.AND P1, PT, R4, R5.reuse, PT ;  /* 0x000000050400720c */ /* 0x080fe20003f26270 */
[----:B------:R-:W-:Y:S01]  /*a9c0*/  @!P0 IMAD R7, R165, 0xc0, RZ ;  /* 0x000000c0a5078824 */ /* 0x000fe200078e02ff */
[----:B------:R-:W-:Y:S01]  /*a9d0*/  ISETP.GE.AND P3, PT, R134, R5, PT ;  /* 0x000000058600720c */ /* 0x000fe20003f66270 */
[----:B------:R1:W-:Y:S01]  /*a9e0*/  @!P5 LDGSTS.E.BYPASS.LTC128B.128 [R175+0x3000], desc[UR4][R12.64] ;  /* 0x030000000cafdfae */ /* 0x0003e2000b981a04 */
[----:B------:R-:W-:Y:S02]  /*a9f0*/  @!P4 LEA R18, P5, R164, R10, 0x6 ;  /* 0x0000000aa412c211 */ /* 0x000fe400078a30ff */
[----:B------:R-:W-:-:S02]  /*aa00*/  LOP3.LUT R76, R75, 0x200, R76, 0xf8, !PT ;  /* 0x000002004b4c7812 */ /* 0x000fc400078ef84c */
[C---:B------:R-:W-:Y:S01]  /*aa10*/  @!P4 LEA.HI.X R19, R164.reuse, R11, R165, 0x6, P5 ;  /* 0x0000000ba413c211 */ /* 0x040fe200028f34a5 */
[--C-:B------:R-:W-:Y:S02]  /*aa20*/  @!P2 IMAD.MOV.U32 R16, RZ, RZ, R10.reuse ;  /* 0x000000ffff10a224 */ /* 0x100fe400078e000a */
[--C-:B------:R-:W-:Y:S02]  /*aa30*/  @!P2 IMAD.MOV.U32 R17, RZ, RZ, R11.reuse ;  /* 0x000000ffff11a224 */ /* 0x100fe400078e000b */
[----:B------:R-:W-:Y:S01]  /*aa40*/  @!P1 IMAD.MOV.U32 R14, RZ, RZ, R10 ;  /* 0x000000ffff0e9224 */ /* 0x000fe200078e000a */
[----:B------:R-:W-:Y:S01]  /*aa50*/  @!P4 LDGSTS.E.BYPASS.LTC128B.128 [R175+0x3800], desc[UR4][R18.64] ;  /* 0x0380000012afcfae */ /* 0x000fe2000b981a04 */
[----:B------:R-:W-:Y:S01]  /*aa60*/  @!P1 IMAD.MOV.U32 R15, RZ, RZ, R11 ;  /* 0x000000ffff0f9224 */ /* 0x000fe200078e000b */
[----:B------:R-:W-:Y:S01]  /*aa70*/  ISETP.NE.AND P4, PT, R3, RZ, PT ;  /* 0x000000ff0300720c */ /* 0x000fe20003f85270 */
[----:B------:R-:W-:-:S04]  /*aa80*/  @!P2 IMAD.WIDE.U32 R16, R164, 0x60, R16 ;  /* 0x00000060a410a825 */ /* 0x000fc800078e0010 */
[----:B------:R-:W-:-:S04]  /*aa90*/  @!P1 IMAD.WIDE.U32 R14, R164, 0xa0, R14 ;  /* 0x000000a0a40e9825 */ /* 0x000fc800078e000e */
[C---:B--2---:R-:W-:Y:S02]  /*aaa0*/  @!P2 IMAD R9, R165.reuse, 0x60, RZ ;  /* 0x00000060a509a824 */ /* 0x044fe400078e02ff */
[----:B------:R-:W-:Y:S02]  /*aab0*/  @!P1 IMAD R8, R165, 0xa0, RZ ;  /* 0x000000a0a5089824 */ /* 0x000fe400078e02ff */
[----:B------:R-:W-:Y:S02]  /*aac0*/  @!P2 IMAD.IADD R17, R9, 0x1, R17 ;  /* 0x000000010911a824 */ /* 0x000fe400078e0211 */
[----:B-1----:R-:W-:Y:S01]  /*aad0*/  @!P0 IMAD.MOV.U32 R12, RZ, RZ, R10 ;  /* 0x000000ffff0c8224 */ /* 0x002fe200078e000a */
[----:B------:R-:W-:Y:S01]  /*aae0*/  @!P3 LEA R10, P5, R164, R10, 0x7 ;  /* 0x0000000aa40ab211 */ /* 0x000fe200078a38ff */
[----:B------:R-:W-:Y:S01]  /*aaf0*/  @!P0 IMAD.MOV.U32 R13, RZ, RZ, R11 ;  /* 0x000000ffff0d8224 */ /* 0x000fe200078e000b */
[----:B------:R-:W-:Y:S01]  /*ab00*/  @!P2 LDGSTS.E.BYPASS.LTC128B.128 [R175+0x4000], desc[UR4][R16.64] ;  /* 0x0400000010afafae */ /* 0x000fe2000b981a04 */
[----:B------:R-:W-:Y:S01]  /*ab10*/  @!P1 IMAD.IADD R15, R8, 0x1, R15 ;  /* 0x00000001080f9824 */ /* 0x000fe200078e020f */
[C---:B------:R-:W-:Y:S01]  /*ab20*/  @!P3 LEA.HI.X R11, R164.reuse, R11, R165, 0x7, P5 ;  /* 0x0000000ba40bb211 */ /* 0x040fe200028f3ca5 */
[----:B------:R-:W-:Y:S01]  /*ab30*/  @!P0 IMAD.WIDE.U32 R12, R164, 0xc0, R12 ;  /* 0x000000c0a40c8825 */ /* 0x000fe200078e000c */
[----:B------:R-:W-:-:S02]  /*ab40*/  ISETP.GE.AND P5, PT, R181, R5, PT ;  /* 0x00000005b500720c */ /* 0x000fc40003fa6270 */
[-C--:B------:R-:W-:Y:S01]  /*ab50*/  ISETP.GE.AND P2, PT, R6, R5.reuse, PT ;  /* 0x000000050600720c */ /* 0x080fe20003f46270 */
[----:B------:R-:W-:Y:S01]  /*ab60*/  @!P0 IMAD.IADD R13, R7, 0x1, R13 ;  /* 0x00000001070d8824 */ /* 0x000fe200078e020d */
[----:B------:R-:W-:Y:S01]  /*ab70*/  @!P3 LDGSTS.E.BYPASS.LTC128B.128 [R175+0x4800], desc[UR4][R10.64] ;  /* 0x048000000aafbfae */ /* 0x000fe2000b981a04 */
[-C--:B------:R-:W-:Y:S01]  /*ab80*/  ISETP.GE.AND P3, PT, R134, R5.reuse, PT ;  /* 0x000000058600720c */ /* 0x080fe20003f66270 */
[----:B------:R-:W-:Y:S01]  /*ab90*/  IMAD.IADD R163, R67, 0x1, R76 ;  /* 0x0000000143a37824 */ /* 0x000fe200078e024c */
[----:B------:R-:W-:Y:S01]  /*aba0*/  LOP3.LUT R6, R77, 0x8, R66, 0x78, !PT ;  /* 0x000000084d067812 */ /* 0x000fe200078e7842 */
[----:B------:R1:W-:Y:S01]  /*abb0*/  @!P1 LDGSTS.E.BYPASS.LTC128B.128 [R175+0x5000], desc[UR4][R14.64] ;  /* 0x050000000eaf9fae */ /* 0x0003e2000b981a04 */
[----:B------:R-:W-:Y:S02]  /*abc0*/  ISETP.GE.AND P1, PT, R4, R5, PT ;  /* 0x000000050400720c */ /* 0x000fe40003f26270 */
[----:B------:R-:W-:Y:S01]  /*abd0*/  LOP3.LUT R3, R6, 0x38, R69, 0x78, !PT ;  /* 0x0000003806037812 */ /* 0x000fe200078e7845 */
[----:B------:R2:W-:Y:S01]  /*abe0*/  @!P0 LDGSTS.E.BYPASS.LTC128B.128 [R175+0x5800], desc[UR4][R12.64] ;  /* 0x058000000caf8fae */ /* 0x0005e2000b981a04 */
[----:B------:R-:W-:-:S02]  /*abf0*/  LEA R8, P0, R71, R168, 0x1 ;  /* 0x000000a847087211 */ /* 0x000fc400078008ff */
[----:B------:R-:W-:Y:S01]  /*ac00*/  @!P2 IMAD R4, R65, 0x60, RZ ;  /* 0x000000604104a824 */ /* 0x000fe200078e02ff */
[----:B------:R-:W0:Y:S01]  /*ac10*/  LDGDEPBAR ;  /* 0x00000000000079af */ /* 0x000e220000000000 */
[----:B------:R-:W-:Y:S01]  /*ac20*/  LEA.HI.X R9, R71, R169, R72, 0x1, P0 ;  /* 0x000000a947097211 */ /* 0x000fe200000f0c48 */
[----:B------:R-:W-:Y:S01]  /*ac30*/  IMAD R162, R3, 0x2, R162 ;  /* 0x0000000203a27824 */ /* 0x000fe200078e02a2 */
[----:B------:R-:W-:Y:S02]  /*ac40*/  ISETP.GE.AND P0, PT, R0, R5, PT ;  /* 0x000000050000720c */ /* 0x000fe40003f06270 */
[----:B------:R-:W-:Y:S01]  /*ac50*/  LEA R163, R163, UR6, 0x1 ;  /* 0x00000006a3a37c11 */ /* 0x000fe2000f8e08ff */
[----:B------:R-:W-:-:S10]  /*ac60*/  @!P1 IMAD R3, R65, 0xa0, RZ ;  /* 0x000000a041039824 */ /* 0x000fd400078e02ff */
[--C-:B------:R-:W-:Y:S02]  /*ac70*/  @!P0 IMAD.MOV.U32 R6, RZ, RZ, R8.reuse ;  /* 0x000000ffff068224 */ /* 0x100fe400078e0008 */
[--C-:B------:R-:W-:Y:S02]  /*ac80*/  @!P0 IMAD.MOV.U32 R7, RZ, RZ, R9.reuse ;  /* 0x000000ffff078224 */ /* 0x100fe400078e0009 */
[----:B-1----:R-:W-:Y:S02]  /*ac90*/  @!P2 IMAD.MOV.U32 R14, RZ, RZ, R8 ;  /* 0x000000ffff0ea224 */ /* 0x002fe400078e0008 */
[----:B------:R-:W-:Y:S01]  /*aca0*/  @!P2 IMAD.MOV.U32 R15, RZ, RZ, R9 ;  /* 0x000000ffff0fa224 */ /* 0x000fe200078e0009 */
[----:B------:R-:W-:-:S04]  /*acb0*/  DEPBAR.LE SB0, 0x0 ;  /* 0x000080000000791a */ /* 0x000fc80000000000 */
[----:B------:R-:W-:Y:S01]  /*acc0*/  BAR.SYNC.DEFER_BLOCKING 0x0 ;  /* 0x0000000000007b1d */ /* 0x000fe20000010000 */
[----:B--2---:R-:W-:Y:S02]  /*acd0*/  @!P1 IMAD.MOV.U32 R12, RZ, RZ, R8 ;  /* 0x000000ffff0c9224 */ /* 0x004fe400078e0008 */
[----:B------:R-:W-:Y:S02]  /*ace0*/  @!P1 IMAD.MOV.U32 R13, RZ, RZ, R9 ;  /* 0x000000ffff0d9224 */ /* 0x000fe400078e0009 */
[----:B------:R-:W-:-:S04]  /*acf0*/  @!P2 IMAD.WIDE.U32 R14, R64, 0x60, R14 ;  /* 0x00000060400ea825 */ /* 0x000fc800078e000e */
[----:B------:R-:W-:-:S04]  /*ad00*/  @!P1 IMAD.WIDE.U32 R12, R64, 0xa0, R12 ;  /* 0x000000a0400c9825 */ /* 0x000fc800078e000c */
[----:B------:R-:W-:Y:S02]  /*ad10*/  @!P2 IMAD.IADD R15, R4, 0x1, R15 ;  /* 0x00000001040fa824 */ /* 0x000fe400078e020f */
[----:B------:R-:W-:Y:S02]  /*ad20*/  @!P0 IMAD R0, R65, 0xc0, RZ ;  /* 0x000000c041008824 */ /* 0x000fe400078e02ff */
[----:B------:R-:W-:-:S04]  /*ad30*/  @!P0 IMAD.WIDE.U32 R6, R64, 0xc0, R6 ;  /* 0x000000c040068825 */ /* 0x000fc800078e0006 */
[----:B------:R-:W-:Y:S02]  /*ad40*/  @!P1 IMAD.MOV.U32 R4, RZ, RZ, R12 ;  /* 0x000000ffff049224 */ /* 0x000fe400078e000c */
[----:B------:R-:W-:Y:S01]  /*ad50*/  @!P0 IMAD.IADD R7, R0, 0x1, R7 ;  /* 0x0000000100078824 */ /* 0x000fe200078e0207 */
[----:B------:R-:W-:Y:S01]  /*ad60*/  @!PT LDS RZ, [RZ] ;  /* 0x00000000fffff984 */ /* 0x000fe20000000800 */
[----:B------:R-:W-:Y:S01]  /*ad70*/  @!PT LDS RZ, [RZ] ;  /* 0x00000000fffff984 */ /* 0x000fe20000000800 */
[----:B------:R-:W-:Y:S01]  /*ad80*/  @!PT LDS RZ, [RZ] ;  /* 0x00000000fffff984 */ /* 0x000fe20000000800 */
[----:B------:R-:W-:Y:S01]  /*ad90*/  @!P4 LDGSTS.E.BYPASS.LTC128B.128 [R175+0x6000], desc[UR4][R168.64] ;  /* 0x06000000a8afcfae */ /* 0x000fe2000b981a04 */
[----:B------:R-:W-:-:S03]  /*ada0*/  VIADD R0, R162, UR6 ;  /* 0x00000006a2007c36 */ /* 0x000fc60008000000 */
[----:B------:R-:W-:Y:S01]  /*adb0*/  @P4 STS.128 [R175+0x6000], RZ ;  /* 0x006000ffaf004388 */ /* 0x000fe20000000c00 */
[----:B------:R-:W-:Y:S01]  /*adc0*/  ISETP.GE.AND P4, PT, R180, R5, PT ;  /* 0x00000005b400720c */ /* 0x000fe20003f86270 */
[----:B------:R-:W-:Y:S02]  /*add0*/  @!P1 IMAD.IADD R5, R3, 0x1, R13 ;  /* 0x0000000103059824 */ /* 0x000fe400078e020d */
[----:B------:R-:W-:Y:S01]  /*ade0*/  @P6 STS.128 [R175+0x6800], RZ ;  /* 0x006800ffaf006388 */ /* 0x000fe20000000c00 */
[----:B------:R-:W-:-:S03]  /*adf0*/  IMAD.MOV.U32 R3, RZ, RZ, 0x20 ;  /* 0x00000020ff037424 */ /* 0x000fc600078e00ff */
[----:B------:R-:W-:Y:S01]  /*ae00*/  @!PT LDS RZ, [RZ] ;  /* 0x00000000fffff984 */ /* 0x000fe20000000800 */
[----:B------:R-:W-:Y:S01]  /*ae10*/  @!PT LDS RZ, [RZ] ;  /* 0x00000000fffff984 */ /* 0x000fe20000000800 */
[----:B------:R-:W-:Y:S01]  /*ae20*/  @!PT LDS RZ, [RZ] ;  /* 0x00000000fffff984 */ /* 0x000fe20000000800 */
[----:B------:R1:W-:Y:S01]  /*ae30*/  @!P6 LDGSTS.E.BYPASS.LTC128B.128 [R175+0x6800], desc[UR4][R8.64] ;  /* 0x0680000008afefae */ /* 0x0003e2000b981a04 */
[----:B------:R-:W-:-:S03]  /*ae40*/  @!P5 LEA R10, P6, R64, R8, 0x5 ;  /* 0x00000008400ad211 */ /* 0x000fc600078c28ff */
[----:B------:R-:W-:Y:S01]  /*ae50*/  @P5 STS.128 [R175+0x7000], RZ ;  /* 0x007000ffaf005388 */ /* 0x000fe20000000c00 */
[C---:B------:R-:W-:Y:S02]  /*ae60*/  @!P5 LEA.HI.X R11, R64.reuse, R9, R65, 0x5, P6 ;  /* 0x00000009400bd211 */ /* 0x040fe400030f2c41 */
[----:B------:R-:W-:-:S03]  /*ae70*/  @!P4 LEA R16, P6, R64, R8, 0x6 ;  /* 0x000000084010c211 */ /* 0x000fc600078c30ff */
[----:B------:R-:W-:Y:S01]  /*ae80*/  @!PT LDS RZ, [RZ] ;  /* 0x00000000fffff984 */ /* 0x000fe20000000800 */
[----:B------:R-:W-:Y:S01]  /*ae90*/  @!PT LDS RZ, [RZ] ;  /* 0x00000000fffff984 */ /* 0x000fe20000000800 */
[----:B------:R-:W-:Y:S01]  /*aea0*/  @!PT LDS RZ, [RZ] ;  /* 0x00000000fffff984 */ /* 0x000fe20000000800 */
[----:B------:R-:W-:Y:S01]  /*aeb0*/  @!P5 LDGSTS.E.BYPASS.LTC128B.128 [R175+0x7000], desc[UR4][R10.64] ;  /* 0x070000000aafdfae */ /* 0x000fe2000b981a04 */
[----:B------:R-:W-:-:S03]  /*aec0*/  @!P4 LEA.HI.X R17, R64, R9, R65, 0x6, P6 ;  /* 0x000000094011c211 */ /* 0x000fc600030f3441 */
        /* <DEDUP_REMOVED lines=10> */
[----:B-1----:R-:W-:-:S03]  /*af70*/  @!P3 LEA R8, P5, R64, R8, 0x7 ;  /* 0x000000084008b211 */ /* 0x002fc600078a38ff */
[----:B------:R-:W-:Y:S01]  /*af80*/  @P3 STS.128 [R175+0x8800], RZ ;  /* 0x008800ffaf003388 */ /* 0x000fe20000000c00 */
[----:B------:R-:W-:-:S05]  /*af90*/  @!P3 LEA.HI.X R9, R64, R9, R65, 0x7, P5 ;  /* 0x000000094009b211 */ /* 0x000fca00028f3c41 */
        /* <DEDUP_REMOVED lines=9> */
[C---:B------:R-:W-:Y:S01]  /*b030*/  R2P PR, R66.reuse, 0x6 ;  /* 0x0000000642007804 */ /* 0x040fe20000000000 */
[----:B------:R-:W-:-:S02]  /*b040*/  IMAD.SHL.U32 R66, R66, 0x2, RZ ;  /* 0x0000000242427824 */ /* 0x000fc400078e00ff */
[----:B------:R-:W-:Y:S02]  /*b050*/  @P0 STS.128 [R175+0x9800], RZ ;  /* 0x009800ffaf000388 */ /* 0x000fe40000000c00 */
[----:B------:R-:W-:Y:S02]  /*b060*/  SEL R3, R3, 0xffffffe0, !P1 ;  /* 0xffffffe003037807 */ /* 0x000fe40004800000 */
[----:B------:R-:W-:Y:S01]  /*b070*/  @!PT LDS RZ, [RZ] ;  /* 0x00000000fffff984 */ /* 0x000fe20000000800 */
[----:B------:R-:W-:Y:S01]  /*b080*/  @!PT LDS RZ, [RZ] ;  /* 0x00000000fffff984 */ /* 0x000fe20000000800 */
[----:B------:R-:W-:Y:S01]  /*b090*/  @!PT LDS RZ, [RZ] ;  /* 0x00000000fffff984 */ /* 0x000fe20000000800 */
[----:B------:R1:W-:Y:S01]  /*b0a0*/  @!P0 LDGSTS.E.BYPASS.LTC128B.128 [R175+0x9800], desc[UR4][R6.64] ;  /* 0x0980000006af8fae */ /* 0x0003e2000b981a04 */
[----:B------:R-:W-:Y:S02]  /*b0b0*/  LOP3.LUT R66, R66, 0x6, RZ, 0xc0, !PT ;  /* 0x0000000642427812 */ /* 0x000fe400078ec0ff */
[--C-:B------:R-:W-:Y:S01]  /*b0c0*/  IMAD.IADD R161, R163, 0x1, R3.reuse ;  /* 0x00000001a3a17824 */ /* 0x100fe200078e0203 */
[----:B------:R-:W-:Y:S01]  /*b0d0*/  LDSM.16.M88.4 R72, [R163] ;  /* 0x00000000a348783b */ /* 0x000fe20000000200 */
[----:B------:R-:W-:Y:S02]  /*b0e0*/  IMAD.IADD R157, R0, 0x1, R3 ;  /* 0x00000001009d7824 */ /* 0x000fe400078e0203 */
[----:B------:R-:W-:Y:S01]  /*b0f0*/  IMAD.IADD R103, R173, 0x1, R66 ;  /* 0x00000001ad677824 */ /* 0x000fe200078e0242 */
[----:B-----5:R-:W3:Y:S03]  /*b100*/  LDSM.16.M88.4 R28, [R162+UR6+0x3000] ;  /* 0x00300006a21c783b */ /* 0x020ee60008000200 */
[C---:B------:R-:W-:Y:S01]  /*b110*/  VIADD R71, R103.reuse, 0x20 ;  /* 0x0000002067477836 */ /* 0x040fe20000000000 */
[----:B----4-:R-:W4:Y:S01]  /*b120*/  LDSM.16.M88.4 R20, [R162+UR6+0x3800] ;  /* 0x00380006a214783b */ /* 0x010f220008000200 */
[C---:B------:R-:W-:Y:S01]  /*b130*/  ISETP.GE.AND P1, PT, R103.reuse, R70, PT ;  /* 0x000000466700720c */ /* 0x040fe20003f26270 */
[----:B------:R-:W-:-:S02]  /*b140*/  VIADD R69, R103, 0x11 ;  /* 0x0000001167457836 */ /* 0x000fc40000000000 */
[----:B--2---:R-:W2:Y:S04]  /*b150*/  LDSM.16.M88.4 R12, [R162+UR6+0x4000] ;  /* 0x00400006a20c783b */ /* 0x004ea80008000200 */
[----:B------:R-:W-:Y:S04]  /*b160*/  LDSM.16.M88.4 R56, [R161] ;  /* 0x00000000a138783b */ /* 0x000fe80000000200 */
[----:B------:R-:W2:Y:S04]  /*b170*/  LDSM.16.M88.4 R92, [R157+0x3000] ;  /* 0x003000009d5c783b */ /* 0x000ea80000000200 */
[----:B------:R-:W2:Y:S04]  /*b180*/  LDSM.16.M88.4 R60, [R157+0x3800] ;  /* 0x003800009d3c783b */ /* 0x000ea80000000200 */
[----:B-1----:R-:W1:Y:S04]  /*b190*/  LDSM.16.M88.4 R4, [R157+0x4000] ;  /* 0x004000009d04783b */ /* 0x002e680000000200 */
[----:B------:R-:W1:Y:S04]  /*b1a0*/  LDSM.16.M88.4 R80, [R162+UR6+0x5000] ;  /* 0x00500006a250783b */ /* 0x000e680008000200 */
[----:B------:R-:W1:Y:S04]  /*b1b0*/  LDSM.16.M88.4 R44, [R162+UR6+0x2000] ;  /* 0x00200006a22c783b */ /* 0x000e680008000200 */
[----:B------:R-:W1:Y:S01]  /*b1c0*/  LDSM.16.M88.4 R36, [R162+UR6+0x2800] ;  /* 0x00280006a224783b */ /* 0x000e620008000200 */
[C---:B---3--:R-:W-:Y:S03]  /*b1d0*/  HMMA.16816.F32.BF16 R32, R72.reuse, R28, RZ ;  /* 0x0000001c4820723c */ /* 0x048fe600000418ff */
[----:B------:R-:W3:Y:S04]  /*b1e0*/  LDSM.16.M88.4 R88, [R162+UR6+0x4800] ;  /* 0x00480006a258783b */ /* 0x000ee80008000200 */
[----:B------:R-:W3:Y:S01]  /*b1f0*/  LDSM.16.M88.4 R112, [R162+UR6+0x5800] ;  /* 0x00580006a270783b */ /* 0x000ee20008000200 */
[C---:B------:R-:W-:Y:S03]  /*b200*/  HMMA.16816.F32.BF16 R28, R72.reuse, R30, RZ ;  /* 0x0000001e481c723c */ /* 0x040fe600000418ff */
[----:B------:R-:W-:Y:S04]  /*b210*/  LDSM.16.M88.4 R108, [R157+0x2000] ;  /* 0x002000009d6c783b */ /* 0x000fe80000000200 */
[----:B------:R-:W-:Y:S01]  /*b220*/  LDSM.16.M88.4 R104, [R157+0x2800] ;  /* 0x002800009d68783b */ /* 0x000fe20000000200 */
[C---:B----4-:R-:W-:Y:S03]  /*b230*/  HMMA.16816.F32.BF16 R24, R72.reuse, R20, RZ ;  /* 0x000000144818723c */ /* 0x050fe600000418ff */
[----:B------:R-:W-:Y:S04]  /*b240*/  LDSM.16.M88.4 R96, [R157+0x4800] ;  /* 0x004800009d60783b */ /* 0x000fe80000000200 */
[----:B------:R-:W0:Y:S01]  /*b250*/  LDGDEPBAR ;  /* 0x00000000000079af */ /* 0x000e220000000000 */
[C---:B------:R-:W-:Y:S08]  /*b260*/  HMMA.16816.F32.BF16 R20, R72.reuse, R22, RZ ;  /* 0x000000164814723c */ /* 0x040ff000000418ff */
[----:B--2---:R-:W-:Y:S08]  /*b270*/  HMMA.16816.F32.BF16 R16, R72, R12, RZ ;  /* 0x0000000c4810723c */ /* 0x004ff000000418ff */
[C---:B------:R-:W-:Y:S08]  /*b280*/  HMMA.16816.F32.BF16 R32, R56.reuse, R92, R32 ;  /* 0x0000005c3820723c */ /* 0x040ff00000041820 */
[C---:B------:R-:W-:Y:S01]  /*b290*/  HMMA.16816.F32.BF16 R28, R56.reuse, R94, R28 ;  /* 0x0000005e381c723c */ /* 0x040fe2000004181c */
[----:B------:R-:W2:Y:S07]  /*b2a0*/  LDSM.16.M88.4 R92, [R157+0x5000] ;  /* 0x005000009d5c783b */ /* 0x000eae0000000200 */
[C---:B------:R-:W-:Y:S08]  /*b2b0*/  HMMA.16816.F32.BF16 R24, R56.reuse, R60, R24 ;  /* 0x0000003c3818723c */ /* 0x040ff00000041818 */
[C---:B------:R-:W-:Y:S01]  /*b2c0*/  HMMA.16816.F32.BF16 R20, R56.reuse, R62, R20 ;  /* 0x0000003e3814723c */ /* 0x040fe20000041814 */
[----:B------:R-:W4:Y:S07]  /*b2d0*/  LDSM.16.M88.4 R60, [R157+0x5800] ;  /* 0x005800009d3c783b */ /* 0x000f2e0000000200 */
[----:B-1----:R-:W-:Y:S01]  /*b2e0*/  HMMA.16816.F32.BF16 R16, R56, R4, R16 ;  /* 0x000000043810723c */ /* 0x002fe20000041810 */
[----:B------:R-:W-:-:S02]  /*b2f0*/  IMAD.MOV.U32 R4, RZ, RZ, 0x40 ;  /* 0x00000040ff047424 */ /* 0x000fc400078e00ff */
[----:B------:R-:W-:-:S03]  /*b300*/  VIADD R5, R103, 0x8 ;  /* 0x0000000867057836 */ /* 0x000fc60000000000 */
[----:B------:R-:W-:Y:S02]  /*b310*/  SEL R4, R4, 0xffffffc0, !P2 ;  /* 0xffffffc004047807 */ /* 0x000fe40005000000 */
[C---:B------:R-:W-:Y:S01]  /*b320*/  HMMA.16816.F32.BF16 R84, R72.reuse, R80, RZ ;  /* 0x000000504854723c */ /* 0x040fe200000418ff */
[-C--:B------:R-:W-:Y:S01]  /*b330*/  ISETP.GE.AND P3, PT, R5, R70.reuse, PT ;  /* 0x000000460500720c */ /* 0x080fe20003f66270 */
[----:B------:R-:W-:Y:S02]  /*b340*/  VIADD R5, R103, 0x9 ;  /* 0x0000000967057836 */ /* 0x000fe40000000000 */
[--C-:B------:R-:W-:Y:S02]  /*b350*/  IMAD.IADD R160, R163, 0x1, R4.reuse ;  /* 0x00000001a3a07824 */ /* 0x100fe400078e0204 */
[----:B------:R-:W-:Y:S01]  /*b360*/  IMAD.IADD R156, R0, 0x1, R4 ;  /* 0x00000001009c7824 */ /* 0x000fe200078e0204 */
[----:B------:R-:W-:Y:S01]  /*b370*/  ISETP.GE.AND P4, PT, R5, R70, PT ;  /* 0x000000460500720c */ /* 0x000fe20003f86270 */
[----:B------:R-:W-:Y:S01]  /*b380*/  HMMA.16816.F32.BF16 R80, R72, R82, RZ ;  /* 0x000000524850723c */ /* 0x000fe200000418ff */
[----:B------:R-:W-:Y:S01]  /*b390*/  LDSM.16.M88.4 R132, [R160] ;  /* 0x00000000a084783b */ /* 0x000fe20000000200 */
[----:B------:R-:W-:-:S02]  /*b3a0*/  IMAD.IADD R159, R3, 0x1, R160 ;  /* 0x00000001039f7824 */ /* 0x000fc400078e02a0 */
[----:B------:R-:W-:Y:S01]  /*b3b0*/  IMAD.IADD R155, R3, 0x1, R156 ;  /* 0x00000001039b7824 */ /* 0x000fe200078e029c */
[----:B------:R-:W1:Y:S01]  /*b3c0*/  LDSM.16.M88.4 R120, [R156+0x2800] ;  /* 0x002800009c78783b */ /* 0x000e620000000200 */
[----:B------:R-:W-:Y:S02]  /*b3d0*/  VIADD R5, R103, 0x18 ;  /* 0x0000001867057836 */ /* 0x000fe40000000000 */
[C---:B------:R-:W-:Y:S01]  /*b3e0*/  HMMA.16816.F32.BF16 R48, R72.reuse, R44, RZ ;  /* 0x0000002c4830723c */ /* 0x040fe200000418ff */
[----:B------:R-:W1:Y:S02]  /*b3f0*/  LDSM.16.M88.4 R124, [R156+0x2000] ;  /* 0x002000009c7c783b */ /* 0x000e640000000200 */
[-C--:B------:R-:W-:Y:S02]  /*b400*/  ISETP.GE.AND P2, PT, R5, R70.reuse, PT ;  /* 0x000000460500720c */ /* 0x080fe40003f46270 */
[----:B------:R-:W-:Y:S02]  /*b410*/  LDSM.16.M88.4 R116, [R156+0x3000] ;  /* 0x003000009c74783b */ /* 0x000fe40000000200 */
[----:B------:R-:W-:Y:S01]  /*b420*/  P2R R0, PR, RZ, 0x4 ;  /* 0x00000004ff007803 */ /* 0x000fe20000000000 */
[----:B------:R-:W-:Y:S01]  /*b430*/  HMMA.16816.F32.BF16 R40, R72, R36, RZ ;  /* 0x000000244828723c */ /* 0x000fe200000418ff */
[----:B------:R-:W-:Y:S01]  /*b440*/  ISETP.GE.AND P2, PT, R71, R70, PT ;  /* 0x000000464700720c */ /* 0x000fe20003f46270 */
[----:B------:R-:W-:-:S06]  /*b450*/  VIADD R71, R103, 0x28 ;  /* 0x0000002867477836 */ /* 0x000fcc0000000000 */
[C---:B---3--:R-:W-:Y:S08]  /*b460*/  HMMA.16816.F32.BF16 R8, R72.reuse, R88, RZ ;  /* 0x000000584808723c */ /* 0x048ff000000418ff */
        /* <DEDUP_REMOVED lines=21> */
[----:B------:R-:W-:Y:S01]  /*b5c0*/  ISETP.GE.AND P6, PT, R7, R70, PT ;  /* 0x000000460700720c */ /* 0x000fe20003fc6270 */
[----:B------:R-:W-:-:S03]  /*b5d0*/  VIADD R7, R103, 0x19 ;  /* 0x0000001967077836 */ /* 0x000fc60000000000 */
[----:B------:R-:W-:Y:S01]  /*b5e0*/  HMMA.16816.F32.BF16 R88, R56, R98, R88 ;  /* 0x000000623858723c */ /* 0x000fe20000041858 */
[----:B------:R-:W-:Y:S01]  /*b5f0*/  LDSM.16.M88.4 R96, [R156+0x5000] ;  /* 0x005000009c60783b */ /* 0x000fe20000000200 */
[----:B------:R-:W-:-:S06]  /*b600*/  ISETP.GE.AND P5, PT, R7, R70, PT ;  /* 0x000000460700720c */ /* 0x000fcc0003fa6270 */
[C---:B----4-:R-:W-:Y:S08]  /*b610*/  HMMA.16816.F32.BF16 R76, R56.reuse, R60, R76 ;  /* 0x0000003c384c723c */ /* 0x050ff0000004184c */
[----:B------:R-:W-:Y:S01]  /*b620*/  HMMA.16816.F32.BF16 R72, R56, R62, R72 ;  /* 0x0000003e3848723c */ /* 0x000fe20000041848 */
[----:B------:R-:W-:Y:S04]  /*b630*/  LDSM.16.M88.4 R60, [R159] ;  /* 0x000000009f3c783b */ /* 0x000fe80000000200 */
[----:B------:R-:W3:Y:S03]  /*b640*/  LDSM.16.M88.4 R56, [R155+0x2000] ;  /* 0x002000009b38783b */ /* 0x000ee60000000200 */
[C---:B-1----:R-:W-:Y:S08]  /*b650*/  HMMA.16816.F32.BF16 R40, R132.reuse, R120, R40 ;  /* 0x000000788428723c */ /* 0x042ff00000041828 */
[C---:B------:R-:W-:Y:S01]  /*b660*/  HMMA.16816.F32.BF16 R36, R132.reuse, R122, R36 ;  /* 0x0000007a8424723c */ /* 0x040fe20000041824 */
[----:B------:R-:W1:Y:S07]  /*b670*/  LDSM.16.M88.4 R120, [R155+0x2800] ;  /* 0x002800009b78783b */ /* 0x000e6e0000000200 */
[C---:B------:R-:W-:Y:S08]  /*b680*/  HMMA.16816.F32.BF16 R48, R132.reuse, R124, R48 ;  /* 0x0000007c8430723c */ /* 0x040ff00000041830 */
[C---:B------:R-:W-:Y:S08]  /*b690*/  HMMA.16816.F32.BF16 R44, R132.reuse, R126, R44 ;  /* 0x0000007e842c723c */ /* 0x040ff0000004182c */
[C---:B--2---:R-:W-:Y:S08]  /*b6a0*/  HMMA.16816.F32.BF16 R76, R132.reuse, R92, R76 ;  /* 0x0000005c844c723c */ /* 0x044ff0000004184c */
[----:B------:R-:W-:Y:S01]  /*b6b0*/  HMMA.16816.F32.BF16 R72, R132, R94, R72 ;  /* 0x0000005e8448723c */ /* 0x000fe20000041848 */
[----:B------:R-:W2:Y:S07]  /*b6c0*/  LDSM.16.M88.4 R92, [R155+0x3000] ;  /* 0x003000009b5c783b */ /* 0x000eae0000000200 */
[C---:B---3--:R-:W-:Y:S08]  /*b6d0*/  HMMA.16816.F32.BF16 R48, R60.reuse, R56, R48 ;  /* 0x000000383c30723c */ /* 0x048ff00000041830 */
[----:B------:R-:W-:Y:S01]  /*b6e0*/  HMMA.16816.F32.BF16 R44, R60, R58, R44 ;  /* 0x0000003a3c2c723c */ /* 0x000fe2000004182c */
[----:B------:R-:W3:Y:S07]  /*b6f0*/  LDSM.16.M88.4 R56, [R155+0x3800] ;  /* 0x003800009b38783b */ /* 0x000eee0000000200 */
[----:B------:R-:W-:Y:S03]  /*b700*/  HMMA.16816.F32.BF16 R28, R132, R118, R28 ;  /* 0x00000076841c723c */ /* 0x000fe6000004181c */
[----:B------:R-:W-:-:S02]  /*b710*/  FSEL R213, R50, -INF , !P1 ;  /* 0xff80000032d57808 */ /* 0x000fc40004800000 */
[----:B------:R-:W-:Y:S02]  /*b720*/  FSEL R5, R48, -INF , !P1 ;  /* 0xff80000030057808 */ /* 0x000fe40004800000 */
[----:B------:R-:W-:Y:S01]  /*b730*/  FSEL R153, R51, -INF , !P0 ;  /* 0xff80000033997808 */ /* 0x000fe20004000000 */
[----:B-1----:R-:W-:Y:S01]  /*b740*/  HMMA.16816.F32.BF16 R36, R60, R122, R36 ;  /* 0x0000007a3c24723c */ /* 0x002fe20000041824 */
[----:B------:R-:W-:Y:S02]  /*b750*/  FSEL R7, R49, -INF , !P0 ;  /* 0xff80000031077808 */ /* 0x000fe40004000000 */
[----:B------:R-:W1:Y:S01]  /*b760*/  LDSM.16.M88.4 R48, [R155+0x4000] ;  /* 0x004000009b30783b */ /* 0x000e620000000200 */
[----:B------:R-:W-:Y:S01]  /*b770*/  ISETP.GE.AND P0, PT, R71, R70, PT ;  /* 0x000000464700720c */ /* 0x000fe20003f06270 */
[----:B------:R-:W-:Y:S01]  /*b780*/  VIADD R71, R103, 0x29 ;  /* 0x0000002967477836 */ /* 0x000fe20000000000 */
[----:B------:R-:W-:Y:S02]  /*b790*/  FSEL R46, R46, -INF , !P3 ;  /* 0xff8000002e2e7808 */ /* 0x000fe40005800000 */
[----:B------:R-:W-:Y:S01]  /*b7a0*/  HMMA.16816.F32.BF16 R24, R132, R112, R24 ;  /* 0x000000708418723c */ /* 0x000fe20000041818 */
[----:B------:R-:W-:-:S02]  /*b7b0*/  FSEL R6, R44, -INF , !P3 ;  /* 0xff8000002c067808 */ /* 0x000fc40005800000 */
[----:B------:R-:W-:Y:S02]  /*b7c0*/  ISETP.NE.AND P3, PT, R0, RZ, PT ;  /* 0x000000ff0000720c */ /* 0x000fe40003f65270 */
[----:B------:R-:W-:Y:S02]  /*b7d0*/  FSEL R47, R47, -INF , !P4 ;  /* 0xff8000002f2f7808 */ /* 0x000fe40006000000 */
[----:B------:R-:W-:Y:S01]  /*b7e0*/  FSEL R45, R45, -INF , !P4 ;  /* 0xff8000002d2d7808 */ /* 0x000fe20006000000 */
[----:B------:R-:W-:Y:S01]  /*b7f0*/  HMMA.16816.F32.BF16 R40, R60, R120, R40 ;  /* 0x000000783c28723c */ /* 0x000fe20000041828 */
[----:B------:R-:W-:Y:S02]  /*b800*/  ISETP.GE.AND P4, PT, R71, R70, PT ;  /* 0x000000464700720c */ /* 0x000fe40003f86270 */
[----:B------:R-:W-:Y:S01]  /*b810*/  FSEL R207, R37, -INF , !P5 ;  /* 0xff80000025cf7808 */ /* 0x000fe20006800000 */
[----:B------:R-:W-:Y:S01]  /*b820*/  VIADD R37, R103, 0x39 ;  /* 0x0000003967257836 */ /* 0x000fe20000000000 */
[----:B------:R-:W-:-:S02]  /*b830*/  FSEL R205, R39, -INF , !P5 ;  /* 0xff80000027cd7808 */ /* 0x000fc40006800000 */
[----:B------:R-:W-:Y:S01]  /*b840*/  FSEL R211, R38, -INF , !P3 ;  /* 0xff80000026d37808 */ /* 0x000fe20005800000 */
[----:B------:R-:W-:Y:S01]  /*b850*/  HMMA.16816.F32.BF16 R32, R132, R116, R32 ;  /* 0x000000748420723c */ /* 0x000fe20000041820 */
[----:B------:R-:W-:Y:S02]  /*b860*/  FSEL R71, R36, -INF , !P3 ;  /* 0xff80000024477808 */ /* 0x000fe40005800000 */
[----:B------:R-:W-:Y:S02]  /*b870*/  ISETP.GE.AND P5, PT, R37, R70, PT ;  /* 0x000000462500720c */ /* 0x000fe40003fa6270 */
[----:B------:R-:W-:Y:S03]  /*b880*/  LDSM.16.M88.4 R36, [R155+0x5000] ;  /* 0x005000009b24783b */ /* 0x000fe60000000200 */
[----:B--2---:R-:W-:Y:S01]  /*b890*/  HMMA.16816.F32.BF16 R28, R60, R94, R28 ;  /* 0x0000005e3c1c723c */ /* 0x004fe2000004181c */
[----:B------:R-:W-:-:S02]  /*b8a0*/  VIADD R95, R103, 0x38 ;  /* 0x00000038675f7836 */ /* 0x000fc40000000000 */
[----:B------:R-:W-:-:S05]  /*b8b0*/  FSEL R209, R40, -INF , !P6 ;  /* 0xff80000028d17808 */ /* 0x000fca0007000000 */
[----:B------:R-:W-:Y:S01]  /*b8c0*/  HMMA.16816.F32.BF16 R84, R132, R96, R84 ;  /* 0x000000608454723c */ /* 0x000fe20000041854 */
[----:B------:R-:W-:Y:S02]  /*b8d0*/  FSEL R97, R42, -INF , !P6 ;  /* 0xff8000002a617808 */ /* 0x000fe40007000000 */
[----:B------:R-:W-:-:S04]  /*b8e0*/  ISETP.GE.AND P6, PT, R69, R70, PT ;  /* 0x000000464500720c */ /* 0x000fc80003fc6270 */
[----:B------:R-:W-:Y:S01]  /*b8f0*/  FSEL R69, R41, -INF , !P6 ;  /* 0xff80000029457808 */ /* 0x000fe20007000000 */
[----:B---3--:R-:W-:Y:S01]  /*b900*/  HMMA.16816.F32.BF16 R24, R60, R56, R24 ;  /* 0x000000383c18723c */ /* 0x008fe20000041818 */
[----:B------:R-:W-:Y:S02]  /*b910*/  VIADD R57, R103, 0x31 ;  /* 0x0000003167397836 */ /* 0x000fe40000000000 */
[----:B------:R-:W-:Y:S02]  /*b920*/  FSEL R203, R30, -INF , !P0 ;  /* 0xff8000001ecb7808 */ /* 0x000fe40004000000 */
[----:B------:R-:W-:Y:S02]  /*b930*/  FSEL R195, R28, -INF , !P0 ;  /* 0xff8000001cc37808 */ /* 0x000fe40004000000 */
[----:B------:R-:W-:Y:S01]  /*b940*/  FSEL R197, R29, -INF , !P4 ;  /* 0xff8000001dc57808 */ /* 0x000fe20006000000 */
[----:B------:R-:W-:Y:S01]  /*b950*/  HMMA.16816.F32.BF16 R80, R132, R98, R80 ;  /* 0x000000628450723c */ /* 0x000fe20000041850 */
[----:B------:R-:W-:Y:S01]  /*b960*/  FSEL R99, R43, -INF , !P6 ;  /* 0xff8000002b637808 */ /* 0x000fe20007000000 */
[----:B------:R-:W-:Y:S01]  /*b970*/  VIADD R29, R103, 0x49 ;  /* 0x00000049671d7836 */ /* 0x000fe20000000000 */
[----:B------:R-:W2:Y:S01]  /*b980*/  LDSM.16.M88.4 R40, [R155+0x4800] ;  /* 0x004800009b28783b */ /* 0x000ea20000000200 */
[----:B------:R-:W-:-:S02]  /*b990*/  FSEL R193, R31, -INF , !P4 ;  /* 0xff8000001fc17808 */ /* 0x000fc40006000000 */
[-C--:B------:R-:W-:Y:S02]  /*b9a0*/  ISETP.GE.AND P4, PT, R57, R70.reuse, PT ;  /* 0x000000463900720c */ /* 0x080fe40003f86270 */
[----:B------:R-:W-:Y:S01]  /*b9b0*/  HMMA.16816.F32.BF16 R32, R60, R92, R32 ;  /* 0x0000005c3c20723c */ /* 0x000fe20000041820 */
[----:B------:R-:W-:Y:S01]  /*b9c0*/  VIADD R93, R103, 0x21 ;  /* 0x00000021675d7836 */ /* 0x000fe20000000000 */
[-C--:B------:R-:W-:Y:S02]  /*b9d0*/  ISETP.GE.AND P6, PT, R95, R70.reuse, PT ;  /* 0x000000465f00720c */ /* 0x080fe40003fc6270 */
[----:B------:R-:W-:Y:S01]  /*b9e0*/  FSEL R183, R27, -INF , !P4 ;  /* 0xff8000001bb77808 */ /* 0x000fe20006000000 */
[----:B------:R-:W-:Y:S01]  /*b9f0*/  VIADD R27, R103, 0x51 ;  /* 0x00000051671b7836 */ /* 0x000fe20000000000 */
[----:B------:R-:W-:Y:S01]  /*ba00*/  ISETP.GE.AND P1, PT, R93, R70, PT ;  /* 0x000000465d00720c */ /* 0x000fe20003f26270 */
[----:B------:R-:W-:Y:S01]  /*ba10*/  VIADD R93, R103, 0x30 ;  /* 0x00000030675d7836 */ /* 0x000fe20000000000 */
[----:B------:R-:W-:Y:S01]  /*ba20*/  HMMA.16816.F32.BF16 R16, R132, R108, R16 ;  /* 0x0000006c8410723c */ /* 0x000fe20000041810 */
[----:B------:R-:W-:Y:S01]  /*ba30*/  FSEL R149, R25, -INF , !P4 ;  /* 0xff80000019957808 */ /* 0x000fe20006000000 */
[----:B------:R-:W-:-:S02]  /*ba40*/  VIADD R25, R103, 0x58 ;  /* 0x0000005867197836 */ /* 0x000fc40000000000 */
[----:B------:R-:W-:-:S04]  /*ba50*/  ISETP.GE.AND P0, PT, R93, R70, PT ;  /* 0x000000465d00720c */ /* 0x000fc80003f06270 */
[C---:B------:R-:W-:Y:S01]  /*ba60*/  HMMA.16816.F32.BF16 R20, R132.reuse, R114, R20 ;  /* 0x000000728414723c */ /* 0x040fe20000041814 */
[----:B------:R-:W-:Y:S02]  /*ba70*/  FSEL R151, R26, -INF , !P0 ;  /* 0xff8000001a977808 */ /* 0x000fe40004000000 */
[----:B------:R-:W-:Y:S02]  /*ba80*/  FSEL R147, R24, -INF , !P0 ;  /* 0xff80000018937808 */ /* 0x000fe40004000000 */
[----:B------:R-:W-:Y:S02]  /*ba90*/  ISETP.GE.AND P0, PT, R29, R70, PT ;  /* 0x000000461d00720c */ /* 0x000fe40003f06270 */
[----:B------:R-:W3:Y:S01]  /*baa0*/  LDSM.16.M88.4 R28, [R155+0x5800] ;  /* 0x005800009b1c783b */ /* 0x000ee20000000200 */
[----:B------:R-:W-:Y:S01]  /*bab0*/  HMMA.16816.F32.BF16 R12, R132, R110, R12 ;  /* 0x0000006e840c723c */ /* 0x000fe2000004180c */
[----:B------:R-:W-:Y:S01]  /*bac0*/  FSEL R201, R35, -INF , !P1 ;  /* 0xff80000023c97808 */ /* 0x000fe20004800000 */
[----:B------:R-:W-:Y:S01]  /*bad0*/  VIADD R35, R103, 0x41 ;  /* 0x0000004167237836 */ /* 0x000fe20000000000 */
[----:B------:R-:W-:Y:S01]  /*bae0*/  FSEL R199, R34, -INF , !P2 ;  /* 0xff80000022c77808 */ /* 0x000fe20005000000 */
[----:B------:R-:W-:-:S04]  /*baf0*/  DEPBAR.LE SB0, 0x0 ;  /* 0x000080000000791a */ /* 0x000fc80000000000 */
[C---:B------:R-:W-:Y:S01]  /*bb00*/  HMMA.16816.F32.BF16 R8, R132.reuse, R104, R8 ;  /* 0x000000688408723c */ /* 0x040fe20000041808 */
[----:B------:R-:W-:Y:S02]  /*bb10*/  FSEL R111, R32, -INF , !P2 ;  /* 0xff800000206f7808 */ /* 0x000fe40005000000 */
[-C--:B------:R-:W-:Y:S02]  /*bb20*/  ISETP.GE.AND P2, PT, R35, R70.reuse, PT ;  /* 0x000000462300720c */ /* 0x080fe40003f46270 */
[----:B------:R-:W-:Y:S01]  /*bb30*/  FSEL R109, R33, -INF , !P1 ;  /* 0xff800000216d7808 */ /* 0x000fe20004800000 */
[----:B------:R-:W-:Y:S02]  /*bb40*/  VIADD R33, R103, 0x48 ;  /* 0x0000004867217836 */ /* 0x000fe40000000000 */
[----:B------:R-:W-:Y:S03]  /*bb50*/  HMMA.16816.F32.BF16 R88, R132, R106, R88 ;  /* 0x0000006a8458723c */ /* 0x000fe60000041858 */
[----:B------:R-:W-:Y:S01]  /*bb60*/  ISETP.GE.AND P1, PT, R33, R70, PT ;  /* 0x000000462100720c */ /* 0x000fe20003f26270 */
[----:B------:R-:W-:-:S04]  /*bb70*/  VIADD R33, R103, 0x50 ;  /* 0x0000005067217836 */ /* 0x000fc80000000000 */
[----:B-1----:R-:W-:Y:S01]  /*bb80*/  HMMA.16816.F32.BF16 R16, R60, R48, R16 ;  /* 0x000000303c10723c */ /* 0x002fe20000041810 */
[----:B------:R-:W-:-:S07]  /*bb90*/  ISETP.GE.AND P4, PT, R33, R70, PT ;  /* 0x000000462100720c */ /* 0x000fce0003f86270 */
[----:B------:R-:W-:Y:S01]  /*bba0*/  HMMA.16816.F32.BF16 R20, R60, R58, R20 ;  /* 0x0000003a3c14723c */ /* 0x000fe20000041814 */
[----:B------:R-:W-:-:S05]  /*bbb0*/  VIADD R59, R103, 0x40 ;  /* 0x00000040673b7836 */ /* 0x000fca0000000000 */
[-C--:B------:R-:W-:Y:S02]  /*bbc0*/  ISETP.GE.AND P3, PT, R59, R70.reuse, PT ;  /* 0x000000463b00720c */ /* 0x080fe40003f66270 */
[C---:B------:R-:W-:Y:S03]  /*bbd0*/  HMMA.16816.F32.BF16 R12, R60.reuse, R50, R12 ;  /* 0x000000323c0c723c */ /* 0x040fe6000004180c */
[----:B------:R-:W-:Y:S01]  /*bbe0*/  FSEL R143, R19, -INF , !P2 ;  /* 0xff800000138f7808 */ /* 0x000fe20005000000 */
[----:B------:R-:W-:Y:S01]  /*bbf0*/  VIADD R19, R103, 0x61 ;  /* 0x0000006167137836 */ /* 0x000fe20000000000 */
[----:B------:R-:W-:Y:S02]  /*bc00*/  FSEL R141, R18, -INF , !P3 ;  /* 0xff800000128d7808 */ /* 0x000fe40005800000 */
[----:B------:R-:W-:Y:S01]  /*bc10*/  FSEL R129, R16, -INF , !P3 ;  /* 0xff80000010817808 */ /* 0x000fe20005800000 */
[----:B--2---:R-:W-:Y:S01]  /*bc20*/  HMMA.16816.F32.BF16 R8, R60, R40, R8 ;  /* 0x000000283c08723c */ /* 0x004fe20000041808 */
[----:B------:R-:W-:-:S02]  /*bc30*/  ISETP.GE.AND P3, PT, R27, R70, PT ;  /* 0x000000461b00720c */ /* 0x000fc40003f66270 */
[----:B------:R-:W-:Y:S01]  /*bc40*/  FSEL R185, R23, -INF , !P5 ;  /* 0xff80000017b97808 */ /* 0x000fe20006800000 */
[----:B------:R-:W-:Y:S01]  /*bc50*/  VIADD R23, R103, 0x60 ;  /* 0x0000006067177836 */ /* 0x000fe20000000000 */
[----:B------:R-:W-:Y:S02]  /*bc60*/  FSEL R191, R22, -INF , !P6 ;  /* 0xff80000016bf7808 */ /* 0x000fe40007000000 */
[----:B------:R-:W-:Y:S01]  /*bc70*/  FSEL R187, R20, -INF , !P6 ;  /* 0xff80000014bb7808 */ /* 0x000fe20007000000 */
[C---:B------:R-:W-:Y:S01]  /*bc80*/  HMMA.16816.F32.BF16 R84, R60.reuse, R36, R84 ;  /* 0x000000243c54723c */ /* 0x040fe20000041854 */
[----:B------:R-:W-:Y:S01]  /*bc90*/  FSEL R189, R21, -INF , !P5 ;  /* 0xff80000015bd7808 */ /* 0x000fe20006800000 */
[----:B------:R-:W-:Y:S01]  /*bca0*/  VIADD R21, R103, 0x59 ;  /* 0x0000005967157836 */ /* 0x000fe20000000000 */
[-C--:B------:R-:W-:Y:S02]  /*bcb0*/  ISETP.GE.AND P6, PT, R19, R70.reuse, PT ;  /* 0x000000461300720c */ /* 0x080fe40003fc6270 */
[----:B------:R-:W-:Y:S01]  /*bcc0*/  FSEL R133, R17, -INF , !P2 ;  /* 0xff80000011857808 */ /* 0x000fe20005000000 */
[----:B------:R-:W-:Y:S01]  /*bcd0*/  VIADD R17, R103, 0x68 ;  /* 0x0000006867117836 */ /* 0x000fe20000000000 */
[----:B------:R-:W-:Y:S01]  /*bce0*/  ISETP.GE.AND P2, PT, R23, R70, PT ;  /* 0x000000461700720c */ /* 0x000fe20003f46270 */
[----:B------:R-:W-:Y:S01]  /*bcf0*/  HMMA.16816.F32.BF16 R88, R60, R42, R88 ;  /* 0x0000002a3c58723c */ /* 0x000fe20000041858 */
[----:B------:R-:W-:-:S02]  /*bd00*/  FSEL R145, R14, -INF , !P1 ;  /* 0xff8000000e917808 */ /* 0x000fc40004800000 */
[----:B------:R-:W-:Y:S02]  /*bd10*/  FSEL R135, R12, -INF , !P1 ;  /* 0xff8000000c877808 */ /* 0x000fe40004800000 */
[----:B------:R-:W-:Y:S01]  /*bd20*/  FSEL R113, R9, -INF , !P3 ;  /* 0xff80000009717808 */ /* 0x000fe20005800000 */
[----:B------:R-:W-:Y:S01]  /*bd30*/  VIADD R9, R103, 0x78 ;  /* 0x0000007867097836 */ /* 0x000fe20000000000 */
[----:B------:R-:W-:Y:S01]  /*bd40*/  ISETP.GE.AND P1, PT, R21, R70, PT ;  /* 0x000000461500720c */ /* 0x000fe20003f26270 */
[C---:B------:R-:W-:Y:S01]  /*bd50*/  HMMA.16816.F32.BF16 R80, R60.reuse, R38, R80 ;  /* 0x000000263c50723c */ /* 0x040fe20000041850 */
[----:B------:R-:W-:Y:S02]  /*bd60*/  P2R R0, PR, RZ, 0x4 ;  /* 0x00000004ff007803 */ /* 0x000fe40000000000 */
[----:B------:R-:W-:Y:S02]  /*bd70*/  FSEL R107, R87, -INF , !P6 ;  /* 0xff800000576b7808 */ /* 0x000fe40007000000 */
[----:B------:R-:W-:Y:S01]  /*bd80*/  FSEL R139, R15, -INF , !P0 ;  /* 0xff8000000f8b7808 */ /* 0x000fe20004000000 */
[----:B------:R-:W-:Y:S01]  /*bd90*/  VIADD R15, R103, 0x69 ;  /* 0x00000069670f7836 */ /* 0x000fe20000000000 */
[----:B------:R-:W-:Y:S01]  /*bda0*/  FSEL R137, R13, -INF , !P0 ;  /* 0xff8000000d897808 */ /* 0x000fe20004000000 */
[----:B---3--:R-:W-:Y:S01]  /*bdb0*/  HMMA.16816.F32.BF16 R76, R60, R28, R76 ;  /* 0x0000001c3c4c723c */ /* 0x008fe2000004184c */
[----:B------:R-:W-:Y:S01]  /*bdc0*/  FSEL R123, R11, -INF , !P3 ;  /* 0xff8000000b7b7808 */ /* 0x000fe20005800000 */
[----:B------:R-:W-:Y:S01]  /*bdd0*/  VIADD R13, R103, 0x70 ;  /* 0x00000070670d7836 */ /* 0x000fe20000000000 */
[----:B------:R-:W-:Y:S01]  /*bde0*/  FSEL R119, R91, -INF , !P1 ;  /* 0xff8000005b777808 */ /* 0x000fe20004800000 */
[----:B------:R-:W-:Y:S01]  /*bdf0*/  VIADD R11, R103, 0x71 ;  /* 0x00000071670b7836 */ /* 0x000fe20000000000 */
[----:B------:R-:W-:-:S02]  /*be00*/  FSEL R117, R89, -INF , !P1 ;  /* 0xff80000059757808 */ /* 0x000fc40004800000 */
[-C--:B------:R-:W-:Y:S01]  /*be10*/  ISETP.GE.AND P1, PT, R9, R70.reuse, PT ;  /* 0x000000460900720c */ /* 0x080fe20003f26270 */
[----:B------:R-:W-:Y:S01]  /*be20*/  HMMA.16816.F32.BF16 R72, R60, R30, R72 ;  /* 0x0000001e3c48723c */ /* 0x000fe20000041848 */
[----:B------:R-:W-:Y:S01]  /*be30*/  FSEL R61, R85, -INF , !P6 ;  /* 0xff800000553d7808 */ /* 0x000fe20007000000 */
[----:B------:R-:W-:Y:S01]  /*be40*/  VIADD R9, R103, 0x79 ;  /* 0x0000007967097836 */ /* 0x000fe20000000000 */
[----:B------:R-:W-:Y:S02]  /*be50*/  ISETP.NE.AND P6, PT, R53, 0x1, PT ;  /* 0x000000013500780c */ /* 0x000fe40003fc5270 */
[----:B------:R-:W-:Y:S02]  /*be60*/  ISETP.NE.AND P0, PT, R0, RZ, PT ;  /* 0x000000ff0000720c */ /* 0x000fe40003f05270 */
[----:B------:R-:W-:Y:S02]  /*be70*/  ISETP.GE.AND P2, PT, R25, R70, PT ;  /* 0x000000461900720c */ /* 0x000fe40003f46270 */
        /* <DEDUP_REMOVED lines=38> */
.L_x_11575:
        /* <DEDUP_REMOVED lines=60> */
.L_x_11576:
[----:B------:R-:W-:Y:S05]  /*c4a0*/  BSYNC.RECONVERGENT B0 ;  /* 0x0000000000007941 */ /* 0x000fea0003800200 */
.L_x_11574:
[----:B------:R-:W-:Y:S01]  /*c4b0*/  IADD3 R10, P0, PT, R2, R167, RZ ;  /* 0x000000a7020a7210 */ /* 0x000fe20007f1e0ff */
[C---:B------:R-:W-:Y:S01]  /*c4c0*/  IMAD.SHL.U32 R2, R164.reuse, 0x20, RZ ;  /* 0x00000020a4027824 */ /* 0x040fe200078e00ff */
[----:B------:R-:W-:Y:S01]  /*c4d0*/  SHF.L.U64.HI R0, R164, 0x5, R165 ;  /* 0x00000005a4007819 */ /* 0x000fe200000102a5 */
[----:B------:R-:W-:Y:S02]  /*c4e0*/  IMAD.MOV.U32 R12, RZ, RZ, R167 ;  /* 0x000000ffff0c7224 */ /* 0x000fe400078e00a7 */
[--C-:B------:R-:W-:Y:S01]  /*c4f0*/  IMAD.X R11, R55, 0x1, R166.reuse, P0 ;  /* 0x00000001370b7824 */ /* 0x100fe200000e06a6 */
[----:B------:R-:W-:Y:S01]  /*c500*/  IADD3 R8, P1, PT, R2, R10, RZ ;  /* 0x0000000a02087210 */ /* 0x000fe20007f3e0ff */
[----:B------:R-:W-:-:S03]  /*c510*/  IMAD.MOV.U32 R13, RZ, RZ, R166 ;  /* 0x000000ffff0d7224 */ /* 0x000fc600078e00a6 */
        /* <DEDUP_REMOVED lines=23> */
.L_x_11573:
[----:B------:R-:W-:Y:S05]  /*c690*/  BSYNC.RECONVERGENT B1 ;  /* 0x0000000000017941 */ /* 0x000fea0003800200 */
.L_x_11572:
        /* <DEDUP_REMOVED lines=57> */
[--C-:B------:R-:W-:Y:S01]  /*ca30*/  FFMA.FTZ R41, R47, R25, -R30.reuse ;  /* 0x000000192f297223 */ /* 0x100fe2000001081e */
[----:B------:R-:W-:Y:S01]  /*ca40*/  IADD3 R152, PT, PT, R3, R153, RZ ;  /* 0x0000009903987210 */ /* 0x000fe20007ffe0ff */
[----:B------:R-:W1:Y:S01]  /*ca50*/  LDSM.16.MT88.4 R80, [R153+0x6000] ;  /* 0x006000009950783b */ /* 0x000e620000004200 */
[-C--:B------:R-:W-:Y:S01]  /*ca60*/  FFMA.FTZ R49, R213, R25.reuse, -R30 ;  /* 0x00000019d5317223 */ /* 0x080fe2000001081e */
[-CC-:B------:R-:W-:Y:S01]  /*ca70*/  FFMA.FTZ R47, R5, R25.reuse, -R32.reuse ;  /* 0x00000019052f7223 */ /* 0x180fe20000010820 */
[-CC-:B------:R-:W-:Y:S01]  /*ca80*/  FFMA.FTZ R46, R7, R25.reuse, -R32.reuse ;  /* 0x00000019072e7223 */ /* 0x180fe20000010820 */
[-CC-:B------:R-:W-:Y:S01]  /*ca90*/  FFMA.FTZ R8, R6, R25.reuse, -R32.reuse ;  /* 0x0000001906087223 */ /* 0x180fe20000010820 */
[-C--:B------:R-:W-:Y:S01]  /*caa0*/  FFMA.FTZ R42, R45, R25.reuse, -R32 ;  /* 0x000000192d2a7223 */ /* 0x080fe20000010820 */
[----:B------:R-:W2:Y:S01]  /*cab0*/  LDSM.16.MT88.4 R4, [R152+0x6000] ;  /* 0x006000009804783b */ /* 0x000ea20000004200 */
        /* <DEDUP_REMOVED lines=10> */
[-C--:B------:R-:W-:Y:S01]  /*cb60*/  FFMA.FTZ R3, R205, R25.reuse, -R30 ;  /* 0x00000019cd037223 */ /* 0x080fe2000001081e */
[----:B------:R-:W4:Y:S01]  /*cb70*/  LDSM.16.MT88.4 R12, [R153+0x6800] ;  /* 0x00680000990c783b */ /* 0x000f220000004200 */
[----:B------:R-:W5:Y:S01]  /*cb80*/  MUFU.EX2 R41, R41 ;  /* 0x0000002900297308 */ /* 0x000f620000000800 */
        /* <DEDUP_REMOVED lines=10> */
[-CC-:B------:R-:W-:Y:S01]  /*cc30*/  FFMA.FTZ R54, R193, R25.reuse, -R30.reuse ;  /* 0x00000019c1367223 */ /* 0x180fe2000001081e */
[----:B------:R1:W-:Y:S01]  /*cc40*/  MUFU.EX2 R45, R8 ;  /* 0x00000008002d7308 */ /* 0x0003e20000000800 */
[-C--:B------:R-:W-:Y:S01]  /*cc50*/  FFMA.FTZ R58, R183, R25.reuse, -R30 ;  /* 0x00000019b73a7223 */ /* 0x080fe2000001081e */
[----:B-----5:R-:W-:Y:S01]  /*cc60*/  F2FP.BF16.F32.PACK_AB R87, R41, R44 ;  /* 0x0000002c2957723e */ /* 0x020fe200000010ff */
        /* <DEDUP_REMOVED lines=11> */
[----:B-1----:R-:W1:Y:S01]  /*cd20*/  LDSM.16.MT88.4 R8, [R152+0x6800] ;  /* 0x006800009808783b */ /* 0x002e620000004200 */
[-C--:B------:R-:W-:Y:S01]  /*cd30*/  FFMA.FTZ R102, R141, R25.reuse, -R30 ;  /* 0x000000198d667223 */ /* 0x080fe2000001081e */
[----:B------:R-:W-:Y:S01]  /*cd40*/  MUFU.EX2 R34, R34 ;  /* 0x0000002200227308 */ /* 0x000fe20000000800 */
[----:B------:R-:W-:Y:S01]  /*cd50*/  FFMA.FTZ R110, R133, R25, -R32 ;  /* 0x00000019856e7223 */ /* 0x000fe20000010820 */
[----:B-----5:R-:W-:Y:S01]  /*cd60*/  F2FP.BF16.F32.PACK_AB R86, R42, R45 ;  /* 0x0000002d2a56723e */ /* 0x020fe200000010ff */
[-CC-:B------:R-:W-:Y:S01]  /*cd70*/  FFMA.FTZ R141, R143, R25.reuse, -R30.reuse ;  /* 0x000000198f8d7223 */ /* 0x180fe2000001081e */
[----:B------:R-:W-:Y:S01]  /*cd80*/  MUFU.EX2 R40, R40 ;  /* 0x0000002800287308 */ /* 0x000fe20000000800 */
[-C--:B------:R-:W-:Y:S01]  /*cd90*/  FFMA.FTZ R104, R145, R25.reuse, -R30 ;  /* 0x0000001991687223 */ /* 0x080fe2000001081e */
[-CC-:B------:R-:W-:Y:S01]  /*cda0*/  FFMA.FTZ R108, R129, R25.reuse, -R32.reuse ;  /* 0x00000019816c7223 */ /* 0x180fe20000010820 */
[-CC-:B------:R-:W-:Y:S01]  /*cdb0*/  FFMA.FTZ R133, R135, R25.reuse, -R32.reuse ;  /* 0x0000001987857223 */ /* 0x180fe20000010820 */
[----:B------:R-:W3:Y:S01]  /*cdc0*/  MUFU.EX2 R39, R39 ;  /* 0x0000002700277308 */ /* 0x000ee20000000800 */
[C---:B------:R-:W-:Y:S01]  /*cdd0*/  HMMA.16816.F32.BF16 R68, R84.reuse, R72, RZ ;  /* 0x000000485444723c */ /* 0x040fe200000418ff */
[-C--:B------:R-:W-:Y:S01]  /*cde0*/  FFMA.FTZ R106, R137, R25.reuse, -R32 ;  /* 0x00000019896a7223 */ /* 0x080fe20000010820 */
[-C--:B------:R-:W-:Y:S01]  /*cdf0*/  FFMA.FTZ R139, R139, R25.reuse, -R30 ;  /* 0x000000198b8b7223 */ /* 0x080fe2000001081e */
[----:B------:R-:W-:Y:S01]  /*ce00*/  MUFU.EX2 R36, R36 ;  /* 0x0000002400247308 */ /* 0x000fe20000000800 */
[-CC-:B------:R-:W-:Y:S01]  /*ce10*/  FFMA.FTZ R112, R113, R25.reuse, -R32.reuse ;  /* 0x0000001971707223 */ /* 0x180fe20000010820 */
[-C--:B------:R-:W-:Y:S01]  /*ce20*/  FFMA.FTZ R113, R117, R25.reuse, -R32 ;  /* 0x0000001975717223 */ /* 0x080fe20000010820 */
[-CC-:B------:R-:W-:Y:S01]  /*ce30*/  FFMA.FTZ R103, R103, R25.reuse, -R30.reuse ;  /* 0x0000001967677223 */ /* 0x180fe2000001081e */
[----:B------:R-:W5:Y:S01]  /*ce40*/  MUFU.EX2 R29, R29 ;  /* 0x0000001d001d7308 */ /* 0x000f620000000800 */
        /* <DEDUP_REMOVED lines=12> */
[----:B------:R-:W-:Y:S01]  /*cf10*/  FADD.FTZ R49, R49, R48 ;  /* 0x0000003031317221 */ /* 0x000fe20000010000 */
[----:B------:R-:W-:Y:S01]  /*cf20*/  FADD.FTZ R46, R47, R46 ;  /* 0x0000002e2f2e7221 */ /* 0x000fe20000010000 */
        /* <DEDUP_REMOVED lines=11> */
[-C--:B------:R-:W-:Y:S01]  /*cfe0*/  FFMA.FTZ R186, R26, R25.reuse, -R32 ;  /* 0x000000191aba7223 */ /* 0x080fe20000010820 */
[-C--:B------:R-:W-:Y:S01]  /*cff0*/  FFMA.FTZ R24, R24, R25.reuse, -R30 ;  /* 0x0000001918187223 */ /* 0x080fe2000001081e */
[----:B------:R-:W-:Y:S01]  /*d000*/  MUFU.EX2 R109, R109 ;  /* 0x0000006d006d7308 */ /* 0x000fe20000000800 */
[-CC-:B------:R-:W-:Y:S01]  /*d010*/  FFMA.FTZ R33, R33, R25.reuse, -R32.reuse ;  /* 0x0000001921217223 */ /* 0x180fe20000010820 */
[----:B------:R-:W-:-:S02]  /*d020*/  FFMA.FTZ R28, R28, R25, -R32 ;  /* 0x000000191c1c7223 */ /* 0x000fc40000010820 */
[----:B------:R-:W1:Y:S01]  /*d030*/  MUFU.EX2 R50, R50 ;  /* 0x0000003200327308 */ /* 0x000e620000000800 */
[C---:B------:R-:W-:Y:S03]  /*d040*/  HMMA.16816.F32.BF16 R80, R84.reuse, R82, RZ ;  /* 0x000000525450723c */ /* 0x040fe600000418ff */
[----:B------:R-:W1:Y:S04]  /*d050*/  MUFU.EX2 R54, R54 ;  /* 0x0000003600367308 */ /* 0x000e680000000800 */
[----:B------:R-:W-:Y:S01]  /*d060*/  MUFU.EX2 R151, R151 ;  /* 0x0000009700977308 */ /* 0x000fe20000000800 */
[----:B--2---:R-:W-:Y:S01]  /*d070*/  HMMA.16816.F32.BF16 R88, R84, R4, RZ ;  /* 0x000000045458723c */ /* 0x004fe200000418ff */
[----:B---3--:R-:W-:Y:S01]  /*d080*/  F2FP.BF16.F32.PACK_AB R4, R39, R40 ;  /* 0x000000282704723e */ /* 0x008fe200000010ff */
        /* <DEDUP_REMOVED lines=8> */
[----:B----4-:R-:W-:Y:S01]  /*d110*/  F2FP.BF16.F32.PACK_AB R7, R3, R34 ;  /* 0x000000220307723e */ /* 0x010fe200000010ff */
[----:B------:R-:W-:Y:S01]  /*d120*/  FADD.FTZ R43, R38, R43 ;  /* 0x0000002b262b7221 */ /* 0x000fe20000010000 */
[----:B------:R-:W-:Y:S01]  /*d130*/  FADD.FTZ R36, R36, R39 ;  /* 0x0000002724247221 */ /* 0x000fe20000010000 */
[----:B------:R-:W-:Y:S01]  /*d140*/  MUFU.EX2 R183, R183 ;  /* 0x000000b700b77308 */ /* 0x000fe20000000800 */
[----:B------:R-:W-:Y:S01]  /*d150*/  FFMA.FTZ R38, R35, R25, -R30 ;  /* 0x0000001923267223 */ /* 0x000fe2000001081e */
[----:B------:R-:W-:Y:S01]  /*d160*/  FADD.FTZ R34, R34, R43 ;  /* 0x0000002b22227221 */ /* 0x000fe20000010000 */
[----:B------:R-:W-:Y:S01]  /*d170*/  FADD.FTZ R36, R29, R36 ;  /* 0x000000241d247221 */ /* 0x000fe20000010000 */
[----:B------:R-:W-:Y:S01]  /*d180*/  HMMA.16816.F32.BF16 R68, R4, R16, R68 ;  /* 0x000000100444723c */ /* 0x000fe20000041844 */
[----:B------:R-:W2:Y:S01]  /*d190*/  MUFU.EX2 R66, R66 ;  /* 0x0000004200427308 */ /* 0x000ea20000000800 */
[----:B------:R-:W-:-:S03]  /*d1a0*/  FADD.FTZ R34, R3, R34 ;  /* 0x0000002203227221 */ /* 0x000fc60000010000 */
        /* <DEDUP_REMOVED lines=13> */
[----:B------:R-:W5:Y:S04]  /*d280*/  MUFU.EX2 R108, R108 ;  /* 0x0000006c006c7308 */ /* 0x000f680000000800 */
[----:B------:R4:W5:Y:S02]  /*d290*/  MUFU.EX2 R135, R110 ;  /* 0x0000006e00877308 */ /* 0x0009640000000800 */
[C---:B------:R-:W-:Y:S01]  /*d2a0*/  HMMA.16816.F32.BF16 R80, R4.reuse, R14, R80 ;  /* 0x0000000e0450723c */ /* 0x040fe20000041850 */
[----:B------:R-:W5:Y:S01]  /*d2b0*/  LDSM.16.MT88.4 R12, [R153+0x7000] ;  /* 0x00700000990c783b */ /* 0x000f620000004200 */
[----:B------:R-:W-:Y:S04]  /*d2c0*/  MUFU.EX2 R133, R133 ;  /* 0x0000008500857308 */ /* 0x000fe80000000800 */
[----:B------:R-:W5:Y:S02]  /*d2d0*/  MUFU.EX2 R106, R106 ;  /* 0x0000006a006a7308 */ /* 0x000f640000000800 */
[----:B-1----:R-:W-:Y:S02]  /*d2e0*/  HMMA.16816.F32.BF16 R88, R4, R8, R88 ;  /* 0x000000080458723c */ /* 0x002fe40000041858 */
[----:B------:R-:W-:Y:S01]  /*d2f0*/  MUFU.EX2 R112, R112 ;  /* 0x0000007000707308 */ /* 0x000fe20000000800 */
[----:B----4-:R-:W-:-:S03]  /*d300*/  FFMA.FTZ R110, R121, R25, -R32 ;  /* 0x00000019796e7223 */ /* 0x010fc60000010820 */
[----:B------:R-:W-:Y:S02]  /*d310*/  MUFU.EX2 R113, R113 ;  /* 0x0000007100717308 */ /* 0x000fe40000000800 */
[----:B------:R-:W-:Y:S01]  /*d320*/  HMMA.16816.F32.BF16 R84, R4, R10, R84 ;  /* 0x0000000a0454723c */ /* 0x000fe20000041854 */
[----:B------:R-:W1:Y:S01]  /*d330*/  LDSM.16.MT88.4 R8, [R152+0x7000] ;  /* 0x007000009808783b */ /* 0x000e620000004200 */
        /* <DEDUP_REMOVED lines=12> */
[----:B---3--:R-:W-:Y:S01]  /*d400*/  HMMA.16816.F32.BF16 R68, R4, R16, R68 ;  /* 0x000000100444723c */ /* 0x008fe20000041844 */
[----:B------:R-:W-:Y:S01]  /*d410*/  MUFU.EX2 R63, R105 ;  /* 0x00000069003f7308 */ /* 0x000fe20000000800 */
[----:B------:R-:W-:Y:S01]  /*d420*/  FADD.FTZ R109, R109, R56 ;  /* 0x000000386d6d7221 */ /* 0x000fe20000010000 */
[----:B------:R-:W-:-:S02]  /*d430*/  FADD.FTZ R54, R54, R67 ;  /* 0x0000004336367221 */ /* 0x000fc40000010000 */
[----:B------:R-:W-:Y:S01]  /*d440*/  MUFU.EX2 R61, R107 ;  /* 0x0000006b003d7308 */ /* 0x000fe20000000800 */
[----:B------:R-:W-:Y:S02]  /*d450*/  FADD.FTZ R50, R50, R109 ;  /* 0x0000006d32327221 */ /* 0x000fe40000010000 */
[C---:B------:R-:W-:Y:S01]  /*d460*/  HMMA.16816.F32.BF16 R72, R4.reuse, R18, R72 ;  /* 0x000000120448723c */ /* 0x040fe20000041848 */
[----:B------:R-:W3:Y:S01]  /*d470*/  LDSM.16.MT88.4 R16, [R154+0x7800] ;  /* 0x007800009a10783b */ /* 0x000ee20000004200 */
[----:B------:R-:W-:Y:S04]  /*d480*/  MUFU.EX2 R116, R116 ;  /* 0x0000007400747308 */ /* 0x000fe80000000800 */
[----:B------:R-:W-:Y:S02]  /*d490*/  MUFU.EX2 R57, R59 ;  /* 0x0000003b00397308 */ /* 0x000fe40000000800 */
[C---:B--2---:R-:W-:Y:S02]  /*d4a0*/  HMMA.16816.F32.BF16 R96, R4.reuse, R20, R96 ;  /* 0x000000140460723c */ /* 0x044fe40000041860 */
[----:B------:R-:W-:Y:S04]  /*d4b0*/  MUFU.EX2 R120, R120 ;  /* 0x0000007800787308 */ /* 0x000fe80000000800 */
[----:B------:R-:W-:Y:S02]  /*d4c0*/  MUFU.EX2 R118, R118 ;  /* 0x0000007600767308 */ /* 0x000fe40000000800 */
[C---:B------:R-:W-:Y:S01]  /*d4d0*/  HMMA.16816.F32.BF16 R92, R4.reuse, R22, R92 ;  /* 0x00000016045c723c */ /* 0x040fe2000004185c */
[----:B------:R-:W2:Y:S01]  /*d4e0*/  LDSM.16.MT88.4 R20, [R158+0x7800] ;  /* 0x007800009e14783b */ /* 0x000ea20000004200 */
[----:B------:R4:W-:Y:S04]  /*d4f0*/  MUFU.EX2 R35, R37 ;  /* 0x0000002500237308 */ /* 0x0009e80000000800 */
[----:B------:R-:W-:Y:S02]  /*d500*/  MUFU.EX2 R38, R38 ;  /* 0x0000002600267308 */ /* 0x000fe40000000800 */
[C---:B-----5:R-:W-:Y:S02]  /*d510*/  HMMA.16816.F32.BF16 R76, R4.reuse, R12, R76 ;  /* 0x0000000c044c723c */ /* 0x060fe4000004184c */
[----:B------:R-:W-:Y:S04]  /*d520*/  MUFU.EX2 R31, R31 ;  /* 0x0000001f001f7308 */ /* 0x000fe80000000800 */
[----:B------:R5:W-:Y:S02]  /*d530*/  MUFU.EX2 R3, R28 ;  /* 0x0000001c00037308 */ /* 0x000be40000000800 */
[C---:B------:R-:W-:Y:S01]  /*d540*/  HMMA.16816.F32.BF16 R80, R4.reuse, R14, R80 ;  /* 0x0000000e0450723c */ /* 0x040fe20000041850 */
[----:B------:R-:W2:Y:S01]  /*d550*/  LDSM.16.MT88.4 R12, [R153+0x7800] ;  /* 0x00780000990c783b */ /* 0x000ea20000004200 */
[----:B----4-:R-:W-:Y:S01]  /*d560*/  FFMA.FTZ R37, R27, R25, -R32 ;  /* 0x000000191b257223 */ /* 0x010fe20000010820 */
        /* <DEDUP_REMOVED lines=15> */
[----:B------:R-:W-:-:S04]  /*d660*/  FADD.FTZ R29, R149, R66 ;  /* 0x00000042951d7221 */ /* 0x000fc80000010000 */
[----:B---3--:R-:W-:Y:S01]  /*d670*/  HMMA.16816.F32.BF16 R68, R4, R16, R68 ;  /* 0x000000100444723c */ /* 0x008fe20000041844 */
[----:B------:R-:W-:-:S04]  /*d680*/  FADD.FTZ R29, R62, R29 ;  /* 0x0000001d3e1d7221 */ /* 0x000fc80000010000 */
[----:B-----5:R-:W-:-:S03]  /*d690*/  FADD.FTZ R28, R108, R29 ;  /* 0x0000001d6c1c7221 */ /* 0x020fc60000010000 */
[----:B------:R-:W-:Y:S01]  /*d6a0*/  HMMA.16816.F32.BF16 R72, R4, R18, R72 ;  /* 0x000000120448723c */ /* 0x000fe20000041848 */
[----:B------:R-:W3:Y:S01]  /*d6b0*/  LDSM.16.MT88.4 R16, [R154+0x8000] ;  /* 0x008000009a10783b */ /* 0x000ee20000004200 */
[----:B------:R-:W-:-:S06]  /*d6c0*/  FADD.FTZ R28, R135, R28 ;  /* 0x0000001c871c7221 */ /* 0x000fcc0000010000 */
[C---:B--2---:R-:W-:Y:S08]  /*d6d0*/  HMMA.16816.F32.BF16 R96, R4.reuse, R20, R96 ;  /* 0x000000140460723c */ /* 0x044ff00000041860 */
[C---:B------:R-:W-:Y:S01]  /*d6e0*/  HMMA.16816.F32.BF16 R92, R4.reuse, R22, R92 ;  /* 0x00000016045c723c */ /* 0x040fe2000004185c */
[----:B------:R-:W2:Y:S07]  /*d6f0*/  LDSM.16.MT88.4 R20, [R158+0x8000] ;  /* 0x008000009e14783b */ /* 0x000eae0000004200 */
[C---:B------:R-:W-:Y:S08]  /*d700*/  HMMA.16816.F32.BF16 R76, R4.reuse, R12, R76 ;  /* 0x0000000c044c723c */ /* 0x040ff0000004184c */
[C---:B------:R-:W-:Y:S01]  /*d710*/  HMMA.16816.F32.BF16 R80, R4.reuse, R14, R80 ;  /* 0x0000000e0450723c */ /* 0x040fe20000041850 */
[----:B------:R-:W4:Y:S07]  /*d720*/  LDSM.16.MT88.4 R12, [R153+0x8000] ;  /* 0x00800000990c783b */ /* 0x000f2e0000004200 */
[C---:B-1----:R-:W-:Y:S08]  /*d730*/  HMMA.16816.F32.BF16 R88, R4.reuse, R8, R88 ;  /* 0x000000080458723c */ /* 0x042ff00000041858 */
[----:B------:R-:W-:Y:S01]  /*d740*/  HMMA.16816.F32.BF16 R84, R4, R10, R84 ;  /* 0x0000000a0454723c */ /* 0x000fe20000041854 */
[----:B------:R-:W1:Y:S01]  /*d750*/  LDSM.16.MT88.4 R8, [R152+0x8000] ;  /* 0x008000009808783b */ /* 0x000e620000004200 */
[----:B------:R-:W-:-:S02]  /*d760*/  F2FP.BF16.F32.PACK_AB R4, R135, R108 ;  /* 0x0000006c8704723e */ /* 0x000fc400000010ff */
[----:B------:R-:W-:Y:S02]  /*d770*/  F2FP.BF16.F32.PACK_AB R5, R141, R102 ;  /* 0x000000668d05723e */ /* 0x000fe400000010ff */
[----:B------:R-:W-:Y:S01]  /*d780*/  F2FP.BF16.F32.PACK_AB R6, R106, R133 ;  /* 0x000000856a06723e */ /* 0x000fe200000010ff */
[----:B------:R-:W-:Y:S01]  /*d790*/  FADD.FTZ R133, R133, R28 ;  /* 0x0000001c85857221 */ /* 0x000fe20000010000 */
[----:B------:R-:W-:-:S03]  /*d7a0*/  F2FP.BF16.F32.PACK_AB R7, R129, R104 ;  /* 0x000000688107723e */ /* 0x000fc600000010ff */
[----:B------:R-:W-:-:S04]  /*d7b0*/  FADD.FTZ R106, R106, R133 ;  /* 0x000000856a6a7221 */ /* 0x000fc80000010000 */
[C---:B---3--:R-:W-:Y:S08]  /*d7c0*/  HMMA.16816.F32.BF16 R68, R4.reuse, R16, R68 ;  /* 0x000000100444723c */ /* 0x048ff00000041844 */
[C---:B------:R-:W-:Y:S01]  /*d7d0*/  HMMA.16816.F32.BF16 R72, R4.reuse, R18, R72 ;  /* 0x000000120448723c */ /* 0x040fe20000041848 */
[----:B------:R-:W3:Y:S07]  /*d7e0*/  LDSM.16.MT88.4 R16, [R158+0x8800] ;  /* 0x008800009e10783b */ /* 0x000eee0000004200 */
[----:B--2---:R-:W-:Y:S01]  /*d7f0*/  HMMA.16816.F32.BF16 R92, R4, R22, R92 ;  /* 0x00000016045c723c */ /* 0x004fe2000004185c */
[-C--:B------:R-:W-:Y:S01]  /*d800*/  FFMA.FTZ R23, R115, R25.reuse, -R32 ;  /* 0x0000001973177223 */ /* 0x080fe20000010820 */
[-CC-:B------:R-:W-:Y:S01]  /*d810*/  FFMA.FTZ R22, R123, R25.reuse, -R30.reuse ;  /* 0x000000197b167223 */ /* 0x180fe2000001081e */
[----:B------:R-:W-:-:S04]  /*d820*/  FFMA.FTZ R115, R119, R25, -R30 ;  /* 0x0000001977737223 */ /* 0x000fc8000001081e */
[----:B------:R-:W2:Y:S01]  /*d830*/  MUFU.EX2 R23, R23 ;  /* 0x0000001700177308 */ /* 0x000ea20000000800 */
        /* <DEDUP_REMOVED lines=11> */
[----:B------:R-:W-:Y:S01]  /*d8f0*/  HMMA.16816.F32.BF16 R80, R4, R14, R80 ;  /* 0x0000000e0450723c */ /* 0x000fe20000041850 */
[----:B------:R-:W3:Y:S01]  /*d900*/  LDSM.16.MT88.4 R12, [R154+0x8800] ;  /* 0x008800009a0c783b */ /* 0x000ee20000004200 */
[----:B------:R-:W-:-:S06]  /*d910*/  FADD.FTZ R141, R141, R102 ;  /* 0x000000668d8d7221 */ /* 0x000fcc0000010000 */
[C---:B-1----:R-:W-:Y:S08]  /*d920*/  HMMA.16816.F32.BF16 R88, R4.reuse, R8, R88 ;  /* 0x000000080458723c */ /* 0x042ff00000041858 */
[----:B------:R-:W-:Y:S01]  /*d930*/  HMMA.16816.F32.BF16 R84, R4, R10, R84 ;  /* 0x0000000a0454723c */ /* 0x000fe20000041854 */
[----:B--2---:R-:W-:Y:S01]  /*d940*/  F2FP.BF16.F32.PACK_AB R4, R112, R23 ;  /* 0x000000177004723e */ /* 0x004fe200000010ff */
[----:B------:R-:W1:Y:S01]  /*d950*/  LDSM.16.MT88.4 R8, [R153+0x8800] ;  /* 0x008800009908783b */ /* 0x000e620000004200 */
[----:B-----5:R-:W-:-:S02]  /*d960*/  F2FP.BF16.F32.PACK_AB R5, R22, R21 ;  /* 0x000000151605723e */ /* 0x020fc400000010ff */
[----:B------:R-:W-:Y:S02]  /*d970*/  F2FP.BF16.F32.PACK_AB R6, R113, R110 ;  /* 0x0000006e7106723e */ /* 0x000fe400000010ff */
[----:B----4-:R-:W-:-:S07]  /*d980*/  F2FP.BF16.F32.PACK_AB R7, R115, R20 ;  /* 0x000000147307723e */ /* 0x010fce00000010ff */
[C---:B---3--:R-:W-:Y:S08]  /*d990*/  HMMA.16816.F32.BF16 R96, R4.reuse, R16, R96 ;  /* 0x000000100460723c */ /* 0x048ff00000041860 */
[C---:B------:R-:W-:Y:S01]  /*d9a0*/  HMMA.16816.F32.BF16 R92, R4.reuse, R18, R92 ;  /* 0x00000012045c723c */ /* 0x040fe2000004185c */
[----:B------:R-:W2:Y:S07]  /*d9b0*/  LDSM.16.MT88.4 R16, [R152+0x8800] ;  /* 0x008800009810783b */ /* 0x000eae0000004200 */
        /* <DEDUP_REMOVED lines=63> */
[----:B------:R-:W-:Y:S01]  /*ddb0*/  FADD.FTZ R186, R186, R3 ;  /* 0x00000003baba7221 */ /* 0x000fe20000010000 */
[----:B------:R-:W-:Y:S08]  /*ddc0*/  @!P6 BRA `(.L_x_11577) ;  /* 0x0000002c0074e947 */ /* 0x000ff00003800000 */
[----:B------:R-:W-:Y:S01]  /*ddd0*/  ISETP.NE.U32.AND P0, PT, R130, RZ, PT ;  /* 0x000000ff8200720c */ /* 0x000fe20003f05070 */
[C---:B------:R-:W-:Y:S01]  /*dde0*/  IMAD.SHL.U32 R183, R64.reuse, 0x20, RZ ;  /* 0x0000002040b77824 */ /* 0x040fe200078e00ff */
[----:B------:R-:W-:Y:S01]  /*ddf0*/  SHF.L.U64.HI R184, R64, 0x5, R65 ;  /* 0x0000000540b87819 */ /* 0x000fe20000010241 */
[----:B------:R-:W-:Y:S01]  /*de00*/  VIADD R185, R53, 0xfffffffe ;  /* 0xfffffffe35b97836 */ /* 0x000fe20000000000 */
[----:B------:R-:W-:Y:S01]  /*de10*/  ISETP.NE.AND.EX P4, PT, R131, RZ, PT, P0 ;  /* 0x000000ff8300720c */ /* 0x000fe20003f85300 */
[----:B------:R-:W-:Y:S01]  /*de20*/  IMAD.MOV.U32 R103, RZ, RZ, R2 ;  /* 0x000000ffff677224 */ /* 0x000fe200078e0002 */
[----:B------:R-:W-:-:S11]  /*de30*/  MOV R105, R0 ;  /* 0x0000000000697202 */ /* 0x000fd60000000f00 */
.L_x_11584:
        /* <DEDUP_REMOVED lines=77> */
.L_x_11579:
[----:B------:R-:W-:Y:S05]  /*e310*/  BSYNC.RECONVERGENT B0 ;  /* 0x0000000000007941 */ /* 0x000fea0003800200 */
.L_x_11578:
[----:B------:R-:W-:Y:S01]  /*e320*/  IADD3 R50, P0, PT, R183, R168, RZ ;  /* 0x000000a8b7327210 */ /* 0x000fe20007f1e0ff */
[----:B------:R-:W-:Y:S01]  /*e330*/  @!PT LDS RZ, [RZ] ;  /* 0x00000000fffff984 */ /* 0x000fe20000000800 */
[----:B------:R-:W-:Y:S01]  /*e340*/  @!PT LDS RZ, [RZ] ;  /* 0x00000000fffff984 */ /* 0x000fe20000000800 */
[----:B------:R-:W-:Y:S01]  /*e350*/  @!PT LDS RZ, [RZ] ;  /* 0x00000000fffff984 */ /* 0x000fe20000000800 */
[----:B------:R-:W-:Y:S01]  /*e360*/  LDGSTS.E.BYPASS.LTC128B.128 [R175+0x6000], desc[UR4][R168.64] ;  /* 0x06000000a8af7fae */ /* 0x000fe2000b981a04 */
[----:B------:R-:W-:Y:S03]  /*e370*/  BSSY.RECONVERGENT B1, `(.L_x_11580) ;  /* 0x00000e7000017945 */ /* 0x000fe60003800200 */
[----:B------:R-:W-:Y:S01]  /*e380*/  IMAD.X R51, R184, 0x1, R169, P0 ;  /* 0x00000001b8337824 */ /* 0x000fe200000e06a9 */
        /* <DEDUP_REMOVED lines=10> */
[----:B------:R1:W-:Y:S01]  /*e430*/  LDGSTS.E.BYPASS.LTC128B.128 [R175+0x8000], desc[UR4][R44.64] ;  /* 0x080000002caf7fae */ /* 0x0003e2000b981a04 */
[--C-:B------:R-:W-:Y:S01]  /*e440*/  IMAD.X R3, R45, 0x1, R184.reuse, P0 ;  /* 0x000000012d037824 */ /* 0x100fe200000e06b8 */
[-C--:B------:R-:W-:Y:S04]  /*e450*/  IADD3 R52, P0, PT, R2, R183.reuse, RZ ;  /* 0x000000b702347210 */ /* 0x080fe80007f1e0ff */
[----:B------:R-:W-:Y:S01]  /*e460*/  LDGSTS.E.BYPASS.LTC128B.128 [R175+0x8800], desc[UR4][R2.64] ;  /* 0x0880000002af7fae */ /* 0x000fe2000b981a04 */
[--C-:B------:R-:W-:Y:S01]  /*e470*/  IMAD.X R53, R3, 0x1, R184.reuse, P0 ;  /* 0x0000000103357824 */ /* 0x100fe200000e06b8 */
[----:B------:R-:W-:Y:S04]  /*e480*/  IADD3 R54, P0, PT, R52, R183, RZ ;  /* 0x000000b734367210 */ /* 0x000fe80007f1e0ff */
[----:B------:R-:W-:Y:S01]  /*e490*/  LDGSTS.E.BYPASS.LTC128B.128 [R175+0x9000], desc[UR4][R52.64] ;  /* 0x0900000034af7fae */ /* 0x000fe2000b981a04 */
[----:B------:R-:W-:Y:S01]  /*e4a0*/  IMAD.X R55, R53, 0x1, R184, P0 ;  /* 0x0000000135377824 */ /* 0x000fe200000e06b8 */
[----:B------:R-:W-:Y:S04]  /*e4b0*/  ISETP.NE.AND P0, PT, R185, RZ, PT ;  /* 0x000000ffb900720c */ /* 0x000fe80003f05270 */
[----:B------:R2:W-:Y:S05]  /*e4c0*/  LDGSTS.E.BYPASS.LTC128B.128 [R175+0x9800], desc[UR4][R54.64] ;  /* 0x0980000036af7fae */ /* 0x0005ea000b981a04 */
[----:B------:R-:W-:Y:S05]  /*e4d0*/  LDSM.16.M88.4 R108, [R163] ;  /* 0x00000000a36c783b */ /* 0x000fea0000000200 */
[----:B------:R-:W3:Y:S05]  /*e4e0*/  LDSM.16.M88.4 R112, [R162+UR6+0x2000] ;  /* 0x00200006a270783b */ /* 0x000eea0008000200 */
[----:B------:R-:W4:Y:S05]  /*e4f0*/  LDSM.16.M88.4 R116, [R162+UR6+0x2800] ;  /* 0x00280006a274783b */ /* 0x000f2a0008000200 */
[----:B------:R-:W5:Y:S05]  /*e500*/  LDSM.16.M88.4 R120, [R162+UR6+0x3000] ;  /* 0x00300006a278783b */ /* 0x000f6a0008000200 */
[----:B------:R-:W0:Y:S05]  /*e510*/  LDGDEPBAR ;  /* 0x00000000000079af */ /* 0x000e2a0000000000 */
[----:B------:R-:W1:Y:S05]  /*e520*/  LDSM.16.M88.4 R124, [R162+UR6+0x3800] ;  /* 0x00380006a27c783b */ /* 0x000e6a0008000200 */
[----:B------:R-:W2:Y:S05]  /*e530*/  LDSM.16.M88.4 R128, [R162+UR6+0x4000] ;  /* 0x00400006a280783b */ /* 0x000eaa0008000200 */
[----:B------:R-:W2:Y:S05]  /*e540*/  LDSM.16.M88.4 R132, [R162+UR6+0x4800] ;  /* 0x00480006a284783b */ /* 0x000eaa0008000200 */
[----:B------:R-:W2:Y:S05]  /*e550*/  LDSM.16.M88.4 R136, [R162+UR6+0x5000] ;  /* 0x00500006a288783b */ /* 0x000eaa0008000200 */
[----:B------:R-:W2:Y:S01]  /*e560*/  LDSM.16.M88.4 R140, [R162+UR6+0x5800] ;  /* 0x00580006a28c783b */ /* 0x000ea20008000200 */
[C---:B---3--:R-:W-:Y:S04]  /*e570*/  HMMA.16816.F32.BF16 R4, R108.reuse, R112, RZ ;  /* 0x000000706c04723c */ /* 0x048fe800000418ff */
[----:B------:R-:W-:Y:S04]  /*e580*/  LDSM.16.M88.4 R144, [R161] ;  /* 0x00000000a190783b */ /* 0x000fe80000000200 */
[C---:B------:R-:W-:Y:S01]  /*e590*/  HMMA.16816.F32.BF16 R8, R108.reuse, R114, RZ ;  /* 0x000000726c08723c */ /* 0x040fe200000418ff */
[----:B------:R-:W3:Y:S05]  /*e5a0*/  LDSM.16.M88.4 R148, [R157+0x2000] ;  /* 0x002000009d94783b */ /* 0x000eea0000000200 */
[----:B------:R-:W-:Y:S02]  /*e5b0*/  LDSM.16.M88.4 R112, [R157+0x3000] ;  /* 0x003000009d70783b */ /* 0x000fe40000000200 */
        /* <DEDUP_REMOVED lines=164> */
.L_x_11583:
[----:B------:R-:W-:Y:S05]  /*f000*/  BSYNC.RECONVERGENT B0 ;  /* 0x0000000000007941 */ /* 0x000fea0003800200 */
.L_x_11582:
        /* <DEDUP_REMOVED lines=13> */
[-C--:B------:R-:W-:Y:S03]  /*f0e0*/  IADD3 R108, P1, PT, R110, R0.reuse, RZ ;  /* 0x000000006e6c7210 */ /* 0x080fe60007f3e0ff */
[----:B------:R1:W-:Y:S01]  /*f0f0*/  LDGSTS.E.BYPASS.LTC128B.128 [R175+0x3000], desc[UR4][R112.64] ;  /* 0x0300000070af7fae */ /* 0x0003e2000b981a04 */
[-C--:B------:R-:W-:Y:S02]  /*f100*/  IADD3.X R111, PT, PT, R113, R3.reuse, RZ, P0, !PT ;  /* 0x00000003716f7210 */ /* 0x080fe400007fe4ff */
[-C--:B------:R-:W-:Y:S03]  /*f110*/  IADD3 R116, P0, PT, R108, R0.reuse, RZ ;  /* 0x000000006c747210 */ /* 0x080fe60007f1e0ff */
[----:B------:R1:W-:Y:S01]  /*f120*/  LDGSTS.E.BYPASS.LTC128B.128 [R175+0x3800], desc[UR4][R110.64] ;  /* 0x038000006eaf7fae */ /* 0x0003e2000b981a04 */
[--C-:B------:R-:W-:Y:S01]  /*f130*/  IMAD.X R109, R111, 0x1, R3.reuse, P1 ;  /* 0x000000016f6d7824 */ /* 0x100fe200008e0603 */
[-C--:B------:R-:W-:Y:S03]  /*f140*/  IADD3 R118, P1, PT, R116, R0.reuse, RZ ;  /* 0x0000000074767210 */ /* 0x080fe60007f3e0ff */
[--C-:B------:R-:W-:Y:S01]  /*f150*/  IMAD.X R117, R109, 0x1, R3.reuse, P0 ;  /* 0x000000016d757824 */ /* 0x100fe200000e0603 */
[----:B------:R1:W-:Y:S01]  /*f160*/  LDGSTS.E.BYPASS.LTC128B.128 [R175+0x4000], desc[UR4][R108.64] ;  /* 0x040000006caf7fae */ /* 0x0003e2000b981a04 */
[----:B------:R-:W-:Y:S03]  /*f170*/  IADD3 R2, P0, PT, R118, R0, RZ ;  /* 0x0000000076027210 */ /* 0x000fe60007f1e0ff */
[----:B------:R1:W-:Y:S01]  /*f180*/  LDGSTS.E.BYPASS.LTC128B.128 [R175+0x4800], desc[UR4][R116.64] ;  /* 0x0480000074af7fae */ /* 0x0003e2000b981a04 */
[----:B------:R-:W-:Y:S05]  /*f190*/  IADD3.X R119, PT, PT, R117, R3, RZ, P1, !PT ;  /* 0x0000000375777210 */ /* 0x000fea0000ffe4ff */
[----:B------:R1:W-:Y:S01]  /*f1a0*/  LDGSTS.E.BYPASS.LTC128B.128 [R175+0x5000], desc[UR4][R118.64] ;  /* 0x0500000076af7fae */ /* 0x0003e2000b981a04 */
[----:B------:R-:W-:Y:S05]  /*f1b0*/  IMAD.X R3, R119, 0x1, R3, P0 ;  /* 0x0000000177037824 */ /* 0x000fea00000e0603 */
[----:B------:R1:W-:Y:S04]  /*f1c0*/  LDGSTS.E.BYPASS.LTC128B.128 [R175+0x5800], desc[UR4][R2.64] ;  /* 0x0580000002af7fae */ /* 0x0003e8000b981a04 */
[----:B------:R-:W0:Y:S02]  /*f1d0*/  LDGDEPBAR ;  /* 0x00000000000079af */ /* 0x000e240000000000 */
.L_x_11581:
[----:B------:R-:W-:Y:S05]  /*f1e0*/  BSYNC.RECONVERGENT B1 ;  /* 0x0000000000017941 */ /* 0x000fea0003800200 */
.L_x_11580:
        /* <DEDUP_REMOVED lines=65> */
[--C-:B------:R-:W-:Y:S01]  /*f600*/  FFMA.FTZ R121, R7, R3, -R116.reuse ;  /* 0x0000000307797223 */ /* 0x100fe20000010874 */
        /* <DEDUP_REMOVED lines=25> */
[-CC-:B------:R-:W-:Y:S01]  /*f7a0*/  FFMA.FTZ R134, R26, R3.reuse, -R116.reuse ;  /* 0x000000031a867223 */ /* 0x180fe20000010874 */
[----:B------:R-:W-:Y:S01]  /*f7b0*/  FFMA.FTZ R131, R27, R3, -R116 ;  /* 0x000000031b837223 */ /* 0x000fe20000010874 */
[C---:B------:R-:W-:Y:S07]  /*f7c0*/  FMUL.FTZ R78, R102.reuse, R78 ;  /* 0x0000004e664e7220 */ /* 0x040fee0000410000 */
[----:B------:R-:W2:Y:S01]  /*f7d0*/  MUFU.EX2 R119, R119 ;  /* 0x0000007700777308 */ /* 0x000ea20000000800 */
[----:B------:R-:W-:Y:S01]  /*f7e0*/  FMUL.FTZ R79, R102, R79 ;  /* 0x0000004f664f7220 */ /* 0x000fe20000410000 */
[----:B---3--:R-:W-:Y:S01]  /*f7f0*/  F2FP.BF16.F32.PACK_AB R97, R121, R123 ;  /* 0x0000007b7961723e */ /* 0x008fe200000010ff */
[C---:B------:R-:W-:Y:S01]  /*f800*/  FMUL.FTZ R76, R103.reuse, R76 ;  /* 0x0000004c674c7220 */ /* 0x040fe20000410000 */
[----:B------:R-:W-:Y:S01]  /*f810*/  FMUL.FTZ R77, R103, R77 ;  /* 0x0000004d674d7220 */ /* 0x000fe20000410000 */
[----:B------:R-:W-:Y:S01]  /*f820*/  FFMA.FTZ R12, R12, R3, -R118 ;  /* 0x000000030c0c7223 */ /* 0x000fe20000010876 */
[----:B-----5:R-:W-:Y:S01]  /*f830*/  F2FP.BF16.F32.PACK_AB R98, R117, R122 ;  /* 0x0000007a7562723e */ /* 0x020fe200000010ff */
[C---:B------:R-:W-:Y:S01]  /*f840*/  FMUL.FTZ R82, R102.reuse, R82 ;  /* 0x0000005266527220 */ /* 0x040fe20000410000 */
[----:B------:R-:W-:Y:S01]  /*f850*/  FMUL.FTZ R83, R102, R83 ;  /* 0x0000005366537220 */ /* 0x000fe20000410000 */
[C---:B------:R-:W-:Y:S01]  /*f860*/  FMUL.FTZ R80, R103.reuse, R80 ;  /* 0x0000005067507220 */ /* 0x040fe20000410000 */
[----:B------:R-:W-:Y:S01]  /*f870*/  FMUL.FTZ R81, R103, R81 ;  /* 0x0000005167517220 */ /* 0x000fe20000410000 */
[-CC-:B------:R-:W-:Y:S01]  /*f880*/  FFMA.FTZ R127, R14, R3.reuse, -R116.reuse ;  /* 0x000000030e7f7223 */ /* 0x180fe20000010874 */
[C---:B------:R-:W-:Y:S01]  /*f890*/  FMUL.FTZ R14, R102.reuse, R90 ;  /* 0x0000005a660e7220 */ /* 0x040fe20000410000 */
[----:B------:R-:W-:Y:S01]  /*f8a0*/  FFMA.FTZ R128, R15, R3, -R116 ;  /* 0x000000030f807223 */ /* 0x000fe20000010874 */
[----:B--2---:R-:W-:Y:S01]  /*f8b0*/  F2FP.BF16.F32.PACK_AB R99, R119, R124 ;  /* 0x0000007c7763723e */ /* 0x004fe200000010ff */
[----:B------:R-:W-:Y:S01]  /*f8c0*/  FMUL.FTZ R15, R102, R91 ;  /* 0x0000005b660f7220 */ /* 0x000fe20000410000 */
[----:B------:R-:W-:Y:S01]  /*f8d0*/  FFMA.FTZ R126, R103, R186, R126 ;  /* 0x000000ba677e7223 */ /* 0x000fe2000001007e */
[----:B------:R-:W-:Y:S01]  /*f8e0*/  MUFU.EX2 R127, R127 ;  /* 0x0000007f007f7308 */ /* 0x000fe20000000800 */
[-CC-:B------:R-:W-:Y:S01]  /*f8f0*/  FFMA.FTZ R125, R18, R3.reuse, -R116.reuse ;  /* 0x00000003127d7223 */ /* 0x180fe20000010874 */
[C---:B------:R-:W-:Y:S01]  /*f900*/  FMUL.FTZ R18, R102.reuse, R86 ;  /* 0x0000005666127220 */ /* 0x040fe20000410000 */
[--C-:B------:R-:W-:Y:S01]  /*f910*/  FFMA.FTZ R130, R19, R3, -R116.reuse ;  /* 0x0000000313827223 */ /* 0x100fe20000010874 */
[C---:B-1----:R-:W-:Y:S06]  /*f920*/  HMMA.16816.F32.BF16 R4, R96.reuse, R104, R4 ;  /* 0x000000686004723c */ /* 0x042fec0000041804 */
[----:B------:R-:W-:Y:S10]  /*f930*/  MUFU.EX2 R128, R128 ;  /* 0x0000008000807308 */ /* 0x000ff40000000800 */
[----:B------:R-:W-:Y:S01]  /*f940*/  MUFU.EX2 R125, R125 ;  /* 0x0000007d007d7308 */ /* 0x000fe20000000800 */
[----:B------:R-:W-:Y:S01]  /*f950*/  FMUL.FTZ R19, R102, R87 ;  /* 0x0000005766137220 */ /* 0x000fe20000410000 */
[-CC-:B------:R-:W-:Y:S01]  /*f960*/  FFMA.FTZ R132, R22, R3.reuse, -R116.reuse ;  /* 0x0000000316847223 */ /* 0x180fe20000010874 */
[C---:B------:R-:W-:Y:S01]  /*f970*/  HMMA.16816.F32.BF16 R8, R96.reuse, R106, R8 ;  /* 0x0000006a6008723c */ /* 0x040fe20000041808 */
[----:B------:R-:W1:Y:S06]  /*f980*/  LDSM.16.MT88.4 R104, [R158+0x6800] ;  /* 0x006800009e68783b */ /* 0x000e6c0000004200 */
[----:B------:R-:W2:Y:S01]  /*f990*/  MUFU.EX2 R130, R130 ;  /* 0x0000008200827308 */ /* 0x000ea20000000800 */
        /* <DEDUP_REMOVED lines=11> */
[----:B------:R-:W-:Y:S01]  /*fa50*/  FFMA.FTZ R49, R49, R3, -R118 ;  /* 0x0000000331317223 */ /* 0x000fe20000010876 */
[C---:B------:R-:W-:Y:S01]  /*fa60*/  HMMA.16816.F32.BF16 R72, R96.reuse, R110, R72 ;  /* 0x0000006e6048723c */ /* 0x040fe20000041848 */
[----:B------:R-:W3:Y:S07]  /*fa70*/  LDSM.16.MT88.4 R108, [R154+0x6800] ;  /* 0x006800009a6c783b */ /* 0x000eee0000004200 */
[----:B------:R-:W5:Y:S01]  /*fa80*/  MUFU.EX2 R131, R131 ;  /* 0x0000008300837308 */ /* 0x000f620000000800 */
[----:B--2---:R-:W-:Y:S01]  /*fa90*/  F2FP.BF16.F32.PACK_AB R87, R130, R125 ;  /* 0x0000007d8257723e */ /* 0x004fe200000010ff */
[----:B------:R-:W-:Y:S01]  /*faa0*/  FFMA.FTZ R123, R102, R187, R123 ;  /* 0x000000bb667b7223 */ /* 0x000fe2000001007b */
[-C--:B------:R-:W-:Y:S07]  /*fab0*/  FFMA.FTZ R63, R63, R3.reuse, -R116 ;  /* 0x000000033f3f7223 */ /* 0x080fee0000010874 */
[----:B------:R-:W-:Y:S01]  /*fac0*/  MUFU.EX2 R40, R40 ;  /* 0x0000002800287308 */ /* 0x000fe20000000800 */
[-CC-:B------:R-:W-:Y:S01]  /*fad0*/  FFMA.FTZ R64, R64, R3.reuse, -R118.reuse ;  /* 0x0000000340407223 */ /* 0x180fe20000010876 */
[C---:B------:R-:W-:Y:S08]  /*fae0*/  HMMA.16816.F32.BF16 R76, R96.reuse, R112, R76 ;  /* 0x00000070604c723c */ /* 0x040ff0000004184c */
[----:B------:R2:W-:Y:S01]  /*faf0*/  MUFU.EX2 R113, R12 ;  /* 0x0000000c00717308 */ /* 0x0005e20000000800 */
[----:B------:R-:W-:Y:S01]  /*fb00*/  FFMA.FTZ R112, R13, R3, -R118 ;  /* 0x000000030d707223 */ /* 0x000fe20000010876 */
[----:B------:R-:W-:Y:S01]  /*fb10*/  FMUL.FTZ R13, R103, R89 ;  /* 0x00000059670d7220 */ /* 0x000fe20000410000 */
[-C--:B------:R-:W-:Y:S07]  /*fb20*/  FFMA.FTZ R66, R66, R3.reuse, -R116 ;  /* 0x0000000342427223 */ /* 0x080fee0000010874 */
[----:B------:R-:W-:Y:S01]  /*fb30*/  MUFU.EX2 R41, R41 ;  /* 0x0000002900297308 */ /* 0x000fe20000000800 */
[----:B------:R-:W-:Y:S01]  /*fb40*/  FADD.FTZ R123, R121, R123 ;  /* 0x0000007b797b7221 */ /* 0x000fe20000010000 */
[C---:B------:R-:W-:Y:S08]  /*fb50*/  HMMA.16816.F32.BF16 R80, R96.reuse, R114, R80 ;  /* 0x000000726050723c */ /* 0x040ff00000041850 */
[----:B------:R-:W1:Y:S01]  /*fb60*/  MUFU.EX2 R112, R112 ;  /* 0x0000007000707308 */ /* 0x000e620000000800 */
[-CC-:B------:R-:W-:Y:S01]  /*fb70*/  FFMA.FTZ R115, R16, R3.reuse, -R118.reuse ;  /* 0x0000000310737223 */ /* 0x180fe20000010876 */
[----:B------:R-:W-:Y:S01]  /*fb80*/  FFMA.FTZ R114, R17, R3, -R118 ;  /* 0x0000000311727223 */ /* 0x000fe20000010876 */
[C---:B------:R-:W-:Y:S01]  /*fb90*/  FMUL.FTZ R16, R103.reuse, R84 ;  /* 0x0000005467107220 */ /* 0x040fe20000410000 */
[C---:B------:R-:W-:Y:S01]  /*fba0*/  FMUL.FTZ R17, R103.reuse, R85 ;  /* 0x0000005567117220 */ /* 0x040fe20000410000 */
[----:B------:R-:W-:Y:S01]  /*fbb0*/  F2FP.BF16.F32.PACK_AB R85, R128, R127 ;  /* 0x0000007f8055723e */ /* 0x000fe200000010ff */
[----:B--2---:R-:W-:Y:S04]  /*fbc0*/  FMUL.FTZ R12, R103, R88 ;  /* 0x00000058670c7220 */ /* 0x004fe80000410000 */
[----:B------:R-:W-:Y:S01]  /*fbd0*/  MUFU.EX2 R115, R115 ;  /* 0x0000007300737308 */ /* 0x000fe20000000800 */
[----:B------:R-:W2:Y:S01]  /*fbe0*/  LDSM.16.MT88.4 R88, [R153+0x6800] ;  /* 0x006800009958783b */ /* 0x000ea20000004200 */
[----:B-----5:R-:W-:Y:S01]  /*fbf0*/  F2FP.BF16.F32.PACK_AB R23, R131, R134 ;  /* 0x000000868317723e */ /* 0x020fe200000010ff */
[----:B------:R-:W-:Y:S07]  /*fc00*/  FADD.FTZ R124, R124, R123 ;  /* 0x0000007b7c7c7221 */ /* 0x000fee0000010000 */
[----:B------:R-:W5:Y:S01]  /*fc10*/  MUFU.EX2 R114, R114 ;  /* 0x0000007200727308 */ /* 0x000f620000000800 */
[----:B------:R-:W-:Y:S01]  /*fc20*/  IADD3 R185, PT, PT, R185, -0x1, RZ ;  /* 0xffffffffb9b97810 */ /* 0x000fe20007ffe0ff */
[C---:B----4-:R-:W-:Y:S08]  /*fc30*/  HMMA.16816.F32.BF16 R12, R96.reuse, R92, R12 ;  /* 0x0000005c600c723c */ /* 0x050ff0000004180c */
[----:B------:R-:W-:Y:S01]  /*fc40*/  MUFU.EX2 R42, R42 ;  /* 0x0000002a002a7308 */ /* 0x000fe20000000800 */
[----:B-1----:R-:W-:Y:S01]  /*fc50*/  F2FP.BF16.F32.PACK_AB R84, R112, R113 ;  /* 0x000000717054723e */ /* 0x002fe200000010ff */
[----:B------:R-:W-:Y:S01]  /*fc60*/  FADD.FTZ R124, R119, R124 ;  /* 0x0000007c777c7221 */ /* 0x000fe20000010000 */
[----:B------:R-:W-:Y:S07]  /*fc70*/  MOV R103, R2 ;  /* 0x0000000200677202 */ /* 0x000fee0000000f00 */
[----:B------:R-:W-:Y:S01]  /*fc80*/  MUFU.EX2 R43, R43 ;  /* 0x0000002b002b7308 */ /* 0x000fe20000000800 */
[----:B------:R-:W-:Y:S01]  /*fc90*/  HMMA.16816.F32.BF16 R16, R96, R94, R16 ;  /* 0x0000005e6010723c */ /* 0x000fe20000041810 */
[----:B------:R-:W1:Y:S08]  /*fca0*/  LDSM.16.MT88.4 R92, [R152+0x6800] ;  /* 0x00680000985c783b */ /* 0x000e700000004200 */
[----:B------:R-:W-:Y:S01]  /*fcb0*/  MUFU.EX2 R44, R44 ;  /* 0x0000002c002c7308 */ /* 0x000fe20000000800 */
[----:B------:R-:W-:Y:S01]  /*fcc0*/  FADD.FTZ R127, R127, R124 ;  /* 0x0000007c7f7f7221 */ /* 0x000fe20000010000 */
[----:B-----5:R-:W-:Y:S08]  /*fcd0*/  F2FP.BF16.F32.PACK_AB R86, R114, R115 ;  /* 0x000000737256723e */ /* 0x020ff000000010ff */
[----:B------:R-:W-:Y:S01]  /*fce0*/  MUFU.EX2 R45, R45 ;  /* 0x0000002d002d7308 */ /* 0x000fe20000000800 */
[----:B------:R-:W-:Y:S01]  /*fcf0*/  FADD.FTZ R128, R128, R127 ;  /* 0x0000007f80807221 */ /* 0x000fe20000010000 */
[----:B------:R-:W4:Y:S08]  /*fd00*/  LDSM.16.MT88.4 R96, [R158+0x7000] ;  /* 0x007000009e60783b */ /* 0x000f300000004200 */
[----:B------:R-:W-:Y:S01]  /*fd10*/  MUFU.EX2 R49, R49 ;  /* 0x0000003100317308 */ /* 0x000fe20000000800 */
[C---:B------:R-:W-:Y:S08]  /*fd20*/  HMMA.16816.F32.BF16 R4, R84.reuse, R104, R4 ;  /* 0x000000685404723c */ /* 0x040ff00000041804 */
[C---:B------:R-:W-:Y:S01]  /*fd30*/  HMMA.16816.F32.BF16 R8, R84.reuse, R106, R8 ;  /* 0x0000006a5408723c */ /* 0x040fe20000041808 */
[----:B------:R-:W5:Y:S07]  /*fd40*/  LDSM.16.MT88.4 R104, [R154+0x7000] ;  /* 0x007000009a68783b */ /* 0x000f6e0000004200 */
[C---:B---3--:R-:W-:Y:S03]  /*fd50*/  HMMA.16816.F32.BF16 R68, R84.reuse, R108, R68 ;  /* 0x0000006c5444723c */ /* 0x048fe60000041844 */
[-CC-:B------:R-:W-:Y:S01]  /*fd60*/  FFMA.FTZ R109, R20, R3.reuse, -R118.reuse ;  /* 0x00000003146d7223 */ /* 0x180fe20000010876 */
[-CC-:B------:R-:W-:Y:S01]  /*fd70*/  FFMA.FTZ R108, R21, R3.reuse, -R118.reuse ;  /* 0x00000003156c7223 */ /* 0x180fe20000010876 */
[----:B------:R-:W-:Y:S03]  /*fd80*/  F2FP.BF16.F32.PACK_AB R21, R129, R132 ;  /* 0x000000848115723e */ /* 0x000fe600000010ff */
[C---:B------:R-:W-:Y:S01]  /*fd90*/  HMMA.16816.F32.BF16 R72, R84.reuse, R110, R72 ;  /* 0x0000006e5448723c */ /* 0x040fe20000041848 */
[----:B------:R-:W-:Y:S02]  /*fda0*/  MUFU.EX2 R109, R109 ;  /* 0x0000006d006d7308 */ /* 0x000fe40000000800 */
[-CC-:B------:R-:W-:Y:S01]  /*fdb0*/  FFMA.FTZ R111, R24, R3.reuse, -R118.reuse ;  /* 0x00000003186f7223 */ /* 0x180fe20000010876 */
[--C-:B------:R-:W-:Y:S07]  /*fdc0*/  FFMA.FTZ R110, R25, R3, -R118.reuse ;  /* 0x00000003196e7223 */ /* 0x100fee0000010876 */
[----:B------:R-:W3:Y:S01]  /*fdd0*/  MUFU.EX2 R108, R108 ;  /* 0x0000006c006c7308 */ /* 0x000ee20000000800 */
[----:B------:R-:W5:Y:S01]  /*fde0*/  LDSM.16.MT88.4 R24, [R153+0x7000] ;  /* 0x007000009918783b */ /* 0x000f620000004200 */
[C---:B--2---:R-:W-:Y:S08]  /*fdf0*/  HMMA.16816.F32.BF16 R76, R84.reuse, R88, R76 ;  /* 0x00000058544c723c */ /* 0x044ff0000004184c */
[----:B------:R-:W-:Y:S10]  /*fe00*/  MUFU.EX2 R111, R111 ;  /* 0x0000006f006f7308 */ /* 0x000ff40000000800 */
[----:B------:R-:W2:Y:S01]  /*fe10*/  MUFU.EX2 R110, R110 ;  /* 0x0000006e006e7308 */ /* 0x000ea20000000800 */
[C---:B------:R-:W-:Y:S01]  /*fe20*/  HMMA.16816.F32.BF16 R80, R84.reuse, R90, R80 ;  /* 0x0000005a5450723c */ /* 0x040fe20000041850 */
[----:B------:R-:W-:Y:S02]  /*fe30*/  LDSM.16.MT88.4 R88, [R158+0x7800] ;  /* 0x007800009e58783b */ /* 0x000fe40000004200 */
[----:B---3--:R-:W-:Y:S05]  /*fe40*/  F2FP.BF16.F32.PACK_AB R20, R108, R109 ;  /* 0x0000006d6c14723e */ /* 0x008fea00000010ff */
[C---:B-1----:R-:W-:Y:S03]  /*fe50*/  HMMA.16816.F32.BF16 R12, R84.reuse, R92, R12 ;  /* 0x0000005c540c723c */ /* 0x042fe6000004180c */
[----:B--2---:R-:W-:Y:S05]  /*fe60*/  F2FP.BF16.F32.PACK_AB R22, R110, R111 ;  /* 0x0000006f6e16723e */ /* 0x004fea00000010ff */
[----:B------:R-:W-:Y:S01]  /*fe70*/  HMMA.16816.F32.BF16 R16, R84, R94, R16 ;  /* 0x0000005e5410723c */ /* 0x000fe20000041810 */
[----:B------:R-:W1:Y:S07]  /*fe80*/  LDSM.16.MT88.4 R84, [R152+0x7000] ;  /* 0x007000009854783b */ /* 0x000e6e0000004200 */
[C---:B----4-:R-:W-:Y:S01]  /*fe90*/  HMMA.16816.F32.BF16 R4, R20.reuse, R96, R4 ;  /* 0x000000601404723c */ /* 0x050fe20000041804 */
[----:B------:R-:W-:Y:S04]  /*fea0*/  LDSM.16.MT88.4 R92, [R158+0x9800] ;  /* 0x009800009e5c783b */ /* 0x000fe80000004200 */
[-CC-:B------:R-:W-:Y:S01]  /*feb0*/  FFMA.FTZ R96, R32, R3.reuse, -R118.reuse ;  /* 0x0000000320607223 */ /* 0x180fe20000010876 */
[-CC-:B------:R-:W-:Y:S02]  /*fec0*/  FFMA.FTZ R97, R33, R3.reuse, -R118.reuse ;  /* 0x0000000321617223 */ /* 0x180fe40000010876 */
[C---:B------:R-:W-:Y:S03]  /*fed0*/  HMMA.16816.F32.BF16 R8, R20.reuse, R98, R8 ;  /* 0x000000621408723c */ /* 0x040fe60000041808 */
[-CC-:B------:R-:W-:Y:S01]  /*fee0*/  FFMA.FTZ R98, R28, R3.reuse, -R118.reuse ;  /* 0x000000031c627223 */ /* 0x180fe20000010876 */
[-C--:B------:R-:W-:Y:S01]  /*fef0*/  FFMA.FTZ R99, R29, R3.reuse, -R118 ;  /* 0x000000031d637223 */ /* 0x080fe20000010876 */
[----:B------:R-:W-:Y:S03]  /*ff00*/  MUFU.EX2 R97, R97 ;  /* 0x0000006100617308 */ /* 0x000fe60000000800 */
[C---:B-----5:R-:W-:Y:S07]  /*ff10*/  HMMA.16816.F32.BF16 R68, R20.reuse, R104, R68 ;  /* 0x000000681444723c */ /* 0x060fee0000041844 */
[----:B------:R-:W-:Y:S01]  /*ff20*/  MUFU.EX2 R98, R98 ;  /* 0x0000006200627308 */ /* 0x000fe20000000800 */
[-CC-:B------:R-:W-:Y:S01]  /*ff30*/  FFMA.FTZ R104, R31, R3.reuse, -R116.reuse ;  /* 0x000000031f687223 */ /* 0x180fe20000010874 */
[-CC-:B------:R-:W-:Y:S08]  /*ff40*/  FFMA.FTZ R105, R35, R3.reuse, -R116.reuse ;  /* 0x0000000323697223 */ /* 0x180ff00000010874 */
[----:B------:R-:W2:Y:S01]  /*ff50*/  MUFU.EX2 R99, R99 ;  /* 0x0000006300637308 */ /* 0x000ea20000000800 */
[C---:B------:R-:W-:Y:S09]  /*ff60*/  HMMA.16816.F32.BF16 R72, R20.reuse, R106, R72 ;  /* 0x0000006a1448723c */ /* 0x040ff20000041848 */
[----:B------:R-:W-:Y:S01]  /*ff70*/  MUFU.EX2 R104, R104 ;  /* 0x0000006800687308 */ /* 0x000fe20000000800 */
[-CC-:B------:R-:W-:Y:S01]  /*ff80*/  FFMA.FTZ R107, R30, R3.reuse, -R116.reuse ;  /* 0x000000031e6b7223 */ /* 0x180fe20000010874 */
[-CC-:B------:R-:W-:Y:S01]  /*ff90*/  FFMA.FTZ R106, R34, R3.reuse, -R116.reuse ;  /* 0x00000003226a7223 */ /* 0x180fe20000010874 */
[----:B------:R-:W3:Y:S07]  /*ffa0*/  LDSM.16.MT88.4 R28, [R154+0x7800] ;  /* 0x007800009a1c783b */ /* 0x000eee0000004200 */
[----:B------:R-:W-:Y:S01]  /*ffb0*/  MUFU.EX2 R96, R96 ;  /* 0x0000006000607308 */ /* 0x000fe20000000800 */
[C---:B------:R-:W-:Y:S09]  /*ffc0*/  HMMA.16816.F32.BF16 R76, R20.reuse, R24, R76 ;  /* 0x00000018144c723c */ /* 0x040ff2000004184c */
[----:B------:R-:W4:Y:S01]  /*ffd0*/  MUFU.EX2 R107, R107 ;  /* 0x0000006b006b7308 */ /* 0x000f220000000800 */
[----:B------:R-:W-:Y:S09]  /*ffe0*/  LDSM.16.MT88.4 R32, [R152+0x7800] ;  /* 0x007800009820783b */ /* 0x000ff20000004200 */
[----:B------:R-:W-:Y:S01]  /*fff0*/  MUFU.EX2 R106, R106 ;  /* 0x0000006a006a7308 */ /* 0x000fe20000000800 */
[C---:B------:R-:W-:Y:S09]  /*10000*/  HMMA.16816.F32.BF16 R80, R20.reuse, R26, R80 ;  /* 0x0000001a1450723c */ /* 0x040ff20000041850 */
[----:B------:R-:W5:Y:S01]  /*10010*/  MUFU.EX2 R105, R105 ;  /* 0x0000006900697308 */ /* 0x000f620000000800 */
[----:B------:R-:W3:Y:S01]  /*10020*/  LDSM.16.MT88.4 R24, [R153+0x7800] ;  /* 0x007800009918783b */ /* 0x000ee20000004200 */
[C---:B-1----:R-:W-:Y:S03]  /*10030*/  HMMA.16816.F32.BF16 R12, R20.reuse, R84, R12 ;  /* 0x00000054140c723c */ /* 0x042fe6000004180c */
[-CC-:B------:R-:W-:Y:S01]  /*10040*/  FFMA.FTZ R84, R46, R3.reuse, -R116.reuse ;  /* 0x000000032e547223 */ /* 0x180fe20000010874 */
[-C--:B------:R-:W-:Y:S01]  /*10050*/  FFMA.FTZ R85, R50, R3.reuse, -R116 ;  /* 0x0000000332557223 */ /* 0x080fe20000010874 */
[-C--:B------:R-:W-:Y:S01]  /*10060*/  FFMA.FTZ R46, R48, R3.reuse, -R118 ;  /* 0x00000003302e7223 */ /* 0x080fe20000010876 */
[-CC-:B------:R-:W-:Y:S02]  /*10070*/  FFMA.FTZ R50, R51, R3.reuse, -R116.reuse ;  /* 0x0000000333327223 */ /* 0x180fe40000010874 */
[----:B------:R-:W-:Y:S01]  /*10080*/  HMMA.16816.F32.BF16 R16, R20, R86, R16 ;  /* 0x000000561410723c */ /* 0x000fe20000041810 */
[----:B------:R-:W-:Y:S02]  /*10090*/  MUFU.EX2 R51, R85 ;  /* 0x0000005500337308 */ /* 0x000fe40000000800 */
[----:B--2---:R-:W-:Y:S01]  /*100a0*/  F2FP.BF16.F32.PACK_AB R20, R99, R98 ;  /* 0x000000626314723e */ /* 0x004fe200000010ff */
[----:B------:R-:W-:Y:S01]  /*100b0*/  FFMA.FTZ R86, R47, R3, -R116 ;  /* 0x000000032f567223 */ /* 0x000fe20000010874 */
[----:B----4-:R-:W-:Y:S06]  /*100c0*/  F2FP.BF16.F32.PACK_AB R21, R104, R107 ;  /* 0x0000006b6815723e */ /* 0x010fec00000010ff */
[----:B------:R-:W-:Y:S01]  /*100d0*/  MUFU.EX2 R47, R84 ;  /* 0x00000054002f7308 */ /* 0x000fe20000000800 */
[----:B------:R-:W-:Y:S02]  /*100e0*/  F2FP.BF16.F32.PACK_AB R22, R97, R96 ;  /* 0x000000606116723e */ /* 0x000fe400000010ff */
[----:B-----5:R-:W-:Y:S07]  /*100f0*/  F2FP.BF16.F32.PACK_AB R23, R105, R106 ;  /* 0x0000006a6917723e */ /* 0x020fee00000010ff */
[----:B------:R-:W-:Y:S10]  /*10100*/  MUFU.EX2 R48, R86 ;  /* 0x0000005600307308 */ /* 0x000ff40000000800 */
[----:B------:R-:W-:Y:S01]  /*10110*/  MUFU.EX2 R46, R46 ;  /* 0x0000002e002e7308 */ /* 0x000fe20000000800 */
[C---:B------:R-:W-:Y:S09]  /*10120*/  HMMA.16816.F32.BF16 R4, R20.reuse, R88, R4 ;  /* 0x000000581404723c */ /* 0x040ff20000041804 */
[----:B------:R-:W-:Y:S01]  /*10130*/  MUFU.EX2 R50, R50 ;  /* 0x0000003200327308 */ /* 0x000fe20000000800 */
[-CC-:B------:R-:W-:Y:S01]  /*10140*/  FFMA.FTZ R88, R36, R3.reuse, -R118.reuse ;  /* 0x0000000324587223 */ /* 0x180fe20000010876 */
[-C--:B------:R-:W-:Y:S01]  /*10150*/  FFMA.FTZ R89, R37, R3.reuse, -R118 ;  /* 0x0000000325597223 */ /* 0x080fe20000010876 */
[C---:B------:R-:W-:Y:S07]  /*10160*/  HMMA.16816.F32.BF16 R8, R20.reuse, R90, R8 ;  /* 0x0000005a1408723c */ /* 0x040fee0000041808 */
[----:B------:R-:W-:Y:S01]  /*10170*/  MUFU.EX2 R88, R88 ;  /* 0x0000005800587308 */ /* 0x000fe20000000800 */
[-CC-:B------:R-:W-:Y:S01]  /*10180*/  FFMA.FTZ R90, R38, R3.reuse, -R116.reuse ;  /* 0x00000003265a7223 */ /* 0x180fe20000010874 */
[----:B------:R-:W-:Y:S08]  /*10190*/  FFMA.FTZ R91, R39, R3, -R116 ;  /* 0x00000003275b7223 */ /* 0x000ff00000010874 */
[----:B------:R-:W1:Y:S01]  /*101a0*/  MUFU.EX2 R89, R89 ;  /* 0x0000005900597308 */ /* 0x000e620000000800 */
[----:B------:R-:W-:Y:S01]  /*101b0*/  LDSM.16.MT88.4 R36, [R154+0x8000] ;  /* 0x008000009a24783b */ /* 0x000fe20000004200 */
[C---:B---3--:R-:W-:Y:S08]  /*101c0*/  HMMA.16816.F32.BF16 R68, R20.reuse, R28, R68 ;  /* 0x0000001c1444723c */ /* 0x048ff00000041844 */
        /* <DEDUP_REMOVED lines=49> */
[-C--:B------:R-:W-:Y:S08]  /*104e0*/  FFMA.FTZ R58, R62, R3.reuse, -R116 ;  /* 0x000000033e3a7223 */ /* 0x080ff00000010874 */
[----:B------:R-:W3:Y:S01]  /*104f0*/  MUFU.EX2 R53, R53 ;  /* 0x0000003500357308 */ /* 0x000ee20000000800 */
[-C--:B------:R-:W-:Y:S01]  /*10500*/  FFMA.FTZ R118, R65, R3.reuse, -R118 ;  /* 0x0000000341767223 */ /* 0x080fe20000010876 */
[----:B------:R-:W-:Y:S01]  /*10510*/  FFMA.FTZ R116, R67, R3, -R116 ;  /* 0x0000000343747223 */ /* 0x000fe20000010874 */
[C---:B------:R-:W-:Y:S01]  /*10520*/  HMMA.16816.F32.BF16 R80, R20.reuse, R26, R80 ;  /* 0x0000001a1450723c */ /* 0x040fe20000041850 */
[----:B------:R-:W5:Y:S06]  /*10530*/  LDSM.16.MT88.4 R24, [R154+0x9000] ;  /* 0x009000009a18783b */ /* 0x000f6c0000004200 */
[----:B------:R-:W-:Y:S01]  /*10540*/  MUFU.EX2 R39, R39 ;  /* 0x0000002700277308 */ /* 0x000fe20000000800 */
[----:B------:R-:W-:Y:S09]  /*10550*/  FADD.FTZ R59, R125, R128 ;  /* 0x000000807d3b7221 */ /* 0x000ff20000010000 */
[----:B------:R-:W4:Y:S01]  /*10560*/  MUFU.EX2 R52, R52 ;  /* 0x0000003400347308 */ /* 0x000f220000000800 */
[----:B------:R-:W-:Y:S01]  /*10570*/  FADD.FTZ R59, R130, R59 ;  /* 0x0000003b823b7221 */ /* 0x000fe20000010000 */
[C---:B-1----:R-:W-:Y:S08]  /*10580*/  HMMA.16816.F32.BF16 R12, R20.reuse, R28, R12 ;  /* 0x0000001c140c723c */ /* 0x042ff0000004180c */
        /* <DEDUP_REMOVED lines=13> */
[----:B------:R-:W-:Y:S01]  /*10660*/  FADD.FTZ R113, R113, R122 ;  /* 0x0000007a71717221 */ /* 0x000fe20000010000 */
[----:B------:R-:W-:Y:S07]  /*10670*/  FADD.FTZ R129, R129, R132 ;  /* 0x0000008481817221 */ /* 0x000fee0000010000 */
[----:B------:R-:W-:Y:S01]  /*10680*/  MUFU.EX2 R58, R58 ;  /* 0x0000003a003a7308 */ /* 0x000fe20000000800 */
[----:B-1----:R-:W-:Y:S01]  /*10690*/  F2FP.BF16.F32.PACK_AB R23, R54, R55 ;  /* 0x000000373617723e */ /* 0x002fe200000010ff */
[----:B------:R-:W-:Y:S08]  /*106a0*/  FADD.FTZ R112, R112, R113 ;  /* 0x0000007170707221 */ /* 0x000ff00000010000 */
[----:B------:R-:W1:Y:S01]  /*106b0*/  MUFU.EX2 R59, R63 ;  /* 0x0000003f003b7308 */ /* 0x000e620000000800 */
[----:B------:R-:W-:Y:S01]  /*106c0*/  FADD.FTZ R134, R134, R129 ;  /* 0x0000008186867221 */ /* 0x000fe20000010000 */
[----:B------:R-:W-:Y:S08]  /*106d0*/  FADD.FTZ R115, R115, R112 ;  /* 0x0000007073737221 */ /* 0x000ff00000010000 */
[----:B------:R-:W-:Y:S01]  /*106e0*/  MUFU.EX2 R187, R116 ;  /* 0x0000007400bb7308 */ /* 0x000fe20000000800 */
[C---:B------:R-:W-:Y:S03]  /*106f0*/  HMMA.16816.F32.BF16 R4, R20.reuse, R32, R4 ;  /* 0x000000201404723c */ /* 0x040fe60000041804 */
[----:B--2---:R-:W-:Y:S01]  /*10700*/  F2FP.BF16.F32.PACK_AB R84, R57, R56 ;  /* 0x000000383954723e */ /* 0x004fe200000010ff */
[----:B------:R-:W-:Y:S01]  /*10710*/  FADD.FTZ R114, R114, R115 ;  /* 0x0000007372727221 */ /* 0x000fe20000010000 */
[----:B------:R-:W-:Y:S03]  /*10720*/  FADD.FTZ R134, R131, R134 ;  /* 0x0000008683867221 */ /* 0x000fe60000010000 */
[C---:B------:R-:W-:Y:S01]  /*10730*/  HMMA.16816.F32.BF16 R8, R20.reuse, R34, R8 ;  /* 0x000000221408723c */ /* 0x040fe20000041808 */
[----:B------:R-:W2:Y:S02]  /*10740*/  LDSM.16.MT88.4 R32, [R152+0x9000] ;  /* 0x009000009820783b */ /* 0x000ea40000004200 */
[----:B-1----:R-:W-:Y:S01]  /*10750*/  F2FP.BF16.F32.PACK_AB R85, R59, R58 ;  /* 0x0000003a3b55723e */ /* 0x002fe200000010ff */
[----:B------:R-:W-:Y:S01]  /*10760*/  FADD.FTZ R109, R109, R114 ;  /* 0x000000726d6d7221 */ /* 0x000fe20000010000 */
[----:B------:R-:W-:Y:S03]  /*10770*/  FADD.FTZ R107, R107, R134 ;  /* 0x000000866b6b7221 */ /* 0x000fe60000010000 */
[C---:B-----5:R-:W-:Y:S03]  /*10780*/  HMMA.16816.F32.BF16 R68, R20.reuse, R24, R68 ;  /* 0x000000181444723c */ /* 0x060fe60000041844 */
        /* <DEDUP_REMOVED lines=8> */
[C---:B------:R-:W-:Y:S01]  /*10810*/  HMMA.16816.F32.BF16 R76, R20.reuse, R28, R76 ;  /* 0x0000001c144c723c */ /* 0x040fe2000004184c */
[----:B------:R-:W-:Y:S02]  /*10820*/  MUFU.EX2 R28, R64 ;  /* 0x00000040001c7308 */ /* 0x000fe40000000800 */
[----:B------:R-:W-:Y:S01]  /*10830*/  FADD.FTZ R99, R99, R98 ;  /* 0x0000006263637221 */ /* 0x000fe20000010000 */
[----:B------:R-:W-:Y:S07]  /*10840*/  FADD.FTZ R105, R105, R106 ;  /* 0x0000006a69697221 */ /* 0x000fee0000010000 */
[----:B------:R-:W3:Y:S01]  /*10850*/  MUFU.EX2 R29, R118 ;  /* 0x00000076001d7308 */ /* 0x000ee20000000800 */
[----:B------:R-:W-:Y:S01]  /*10860*/  FADD.FTZ R96, R96, R99 ;  /* 0x0000006360607221 */ /* 0x000fe20000010000 */
[C---:B------:R-:W-:Y:S08]  /*10870*/  HMMA.16816.F32.BF16 R80, R20.reuse, R30, R80 ;  /* 0x0000001e1450723c */ /* 0x040ff00000041850 */
[----:B------:R-:W4:Y:S01]  /*10880*/  MUFU.EX2 R30, R66 ;  /* 0x00000042001e7308 */ /* 0x000f220000000800 */
[----:B------:R-:W-:Y:S01]  /*10890*/  FADD.FTZ R31, R97, R96 ;  /* 0x00000060611f7221 */ /* 0x000fe20000010000 */
[----:B------:R-:W-:Y:S01]  /*108a0*/  FADD.FTZ R90, R90, R105 ;  /* 0x000000695a5a7221 */ /* 0x000fe20000010000 */
[----:B------:R-:W-:Y:S02]  /*108b0*/  MOV R105, R0 ;  /* 0x0000000000697202 */ /* 0x000fe40000000f00 */
[----:B------:R-:W-:Y:S01]  /*108c0*/  FADD.FTZ R88, R88, R31 ;  /* 0x0000001f58587221 */ /* 0x000fe20000010000 */
[----:B------:R-:W-:Y:S01]  /*108d0*/  FADD.FTZ R91, R91, R90 ;  /* 0x0000005a5b5b7221 */ /* 0x000fe20000010000 */
[C---:B--2---:R-:W-:Y:S03]  /*108e0*/  HMMA.16816.F32.BF16 R12, R20.reuse, R32, R12 ;  /* 0x00000020140c723c */ /* 0x044fe6000004180c */
[----:B---3--:R-:W-:Y:S01]  /*108f0*/  F2FP.BF16.F32.PACK_AB R86, R29, R28 ;  /* 0x0000001c1d56723e */ /* 0x008fe200000010ff */
[----:B------:R-:W-:Y:S01]  /*10900*/  FADD.FTZ R89, R89, R88 ;  /* 0x0000005859597221 */ /* 0x000fe20000010000 */
[----:B----4-:R-:W-:Y:S03]  /*10910*/  F2FP.BF16.F32.PACK_AB R87, R187, R30 ;  /* 0x0000001ebb57723e */ /* 0x010fe600000010ff */
[----:B------:R-:W-:Y:S01]  /*10920*/  HMMA.16816.F32.BF16 R16, R20, R34, R16 ;  /* 0x000000221410723c */ /* 0x000fe20000041810 */
[----:B------:R-:W2:Y:S02]  /*10930*/  LDSM.16.MT88.4 R20, [R153+0x9800] ;  /* 0x009800009914783b */ /* 0x000ea40000004200 */
[----:B------:R-:W-:Y:S04]  /*10940*/  FADD.FTZ R40, R40, R89 ;  /* 0x0000005928287221 */ /* 0x000fe80000010000 */
[----:B------:R-:W-:Y:S01]  /*10950*/  FADD.FTZ R41, R41, R40 ;  /* 0x0000002829297221 */ /* 0x000fe20000010000 */
[C---:B------:R-:W-:Y:S01]  /*10960*/  HMMA.16816.F32.BF16 R96, R84.reuse, R92, R4 ;  /* 0x0000005c5460723c */ /* 0x040fe20000041804 */
[----:B------:R-:W3:Y:S04]  /*10970*/  LDSM.16.MT88.4 R4, [R152+0x9800] ;  /* 0x009800009804783b */ /* 0x000ee80000004200 */
[----:B------:R-:W-:Y:S03]  /*10980*/  FADD.FTZ R44, R44, R41 ;  /* 0x000000292c2c7221 */ /* 0x000fe60000010000 */
        /* <DEDUP_REMOVED lines=33> */
.L_x_11577:
        /* <DEDUP_REMOVED lines=13> */
.L_x_11597:
[----:B------:R-:W1:Y:S01]  /*10c70*/  S2UR UR7, SR_CgaCtaId ;  /* 0x00000000000779c3 */ /* 0x000e620000008800 */
[----:B------:R-:W4:Y:S01]  /*10c80*/  MUFU.RCP R4, R8 ;  /* 0x0000000800047308 */ /* 0x000f220000001000 */
[----:B--23--:R-:W-:Y:S01]  /*10c90*/  FADD.FTZ R10, R10, R12 ;  /* 0x0000000c0a0a7221 */ /* 0x00cfe20000010000 */
[C---:B------:R-:W-:Y:S01]  /*10ca0*/  SHF.L.U32 R3, R7.reuse, 0x4, RZ ;  /* 0x0000000407037819 */ /* 0x040fe200000006ff */
[----:B------:R-:W-:Y:S01]  /*10cb0*/  UMOV UR8, 0x400 ;  /* 0x0000040000087882 */ /* 0x000fe20000000000 */
[----:B------:R-:W-:Y:S02]  /*10cc0*/  SHF.L.U32 R5, R7, 0x1, RZ ;  /* 0x0000000107057819 */ /* 0x000fe400000006ff */
[----:B------:R-:W-:Y:S02]  /*10cd0*/  LOP3.LUT R12, R3, 0x1c0, RZ, 0xc0, !PT ;  /* 0x000001c0030c7812 */ /* 0x000fe400078ec0ff */
[----:B------:R-:W2:Y:S01]  /*10ce0*/  MUFU.RCP R11, R10 ;  /* 0x0000000a000b7308 */ /* 0x000ea20000001000 */
[----:B------:R-:W-:-:S02]  /*10cf0*/  FSETP.NE.FTZ.AND P2, PT, R8, RZ, PT ;  /* 0x000000ff0800720b */ /* 0x000fc40003f55000 */
[----:B------:R-:W-:Y:S02]  /*10d00*/  FSETP.NE.FTZ.AND P5, PT, R10, RZ, PT ;  /* 0x000000ff0a00720b */ /* 0x000fe40003fb5000 */
[----:B------:R-:W-:Y:S02]  /*10d10*/  LOP3.LUT P0, RZ, R7, 0x4, RZ, 0xc0, !PT ;  /* 0x0000000407ff7812 */ /* 0x000fe4000780c0ff */
[----:B------:R-:W-:Y:S02]  /*10d20*/  LOP3.LUT R3, R12, 0x38, R5, 0xf8, !PT ;  /* 0x000000380c037812 */ /* 0x000fe400078ef805 */
[----:B------:R-:W-:Y:S02]  /*10d30*/  LOP3.LUT R5, R5, 0x6, RZ, 0xc0, !PT ;  /* 0x0000000605057812 */ /* 0x000fe400078ec0ff */
[----:B------:R-:W-:Y:S02]  /*10d40*/  R2P PR, R7, 0x18 ;  /* 0x0000001807007804 */ /* 0x000fe40000000000 */
[----:B----4-:R-:W-:Y:S01]  /*10d50*/  FSEL R4, R4, 1, P2 ;  /* 0x3f80000004047808 */ /* 0x010fe20001000000 */
[----:B-1----:R-:W-:Y:S01]  /*10d60*/  ULEA UR7, UR7, UR8, 0x18 ;  /* 0x0000000807077291 */ /* 0x002fe2000f8ec0ff */
[----:B------:R-:W-:-:S02]  /*10d70*/  IADD3 R3, PT, PT, R3, R5, R6 ;  /* 0x0000000503037210 */ /* 0x000fc40007ffe006 */
[----:B------:R-:W-:Y:S01]  /*10d80*/  MOV R5, 0x20 ;  /* 0x0000002000057802 */ /* 0x000fe20000000f00 */
[C---:B------:R-:W-:Y:S01]  /*10d90*/  FMUL.FTZ R96, R4.reuse, R96 ;  /* 0x0000006004607220 */ /* 0x040fe20000410000 */
        /* <DEDUP_REMOVED lines=16> */
[----:B------:R-:W-:Y:S01]  /*10ea0*/  IMAD.MOV.U32 R4, RZ, RZ, 0x10 ;  /* 0x00000010ff047424 */ /* 0x000fe200078e00ff */
[----:B------:R-:W-:Y:S01]  /*10eb0*/  LEA R3, R3, UR7, 0x1 ;  /* 0x0000000703037c11 */ /* 0x000fe2000f8e08ff */
[----:B------:R-:W-:Y:S01]  /*10ec0*/  FMUL.FTZ R98, R11, R98 ;  /* 0x000000620b627220 */ /* 0x000fe20000410000 */
[----:B------:R-:W-:Y:S01]  /*10ed0*/  SEL R6, R5, 0xffffffe0, !P3 ;  /* 0xffffffe005067807 */ /* 0x000fe20005800000 */
[C---:B------:R-:W-:Y:S01]  /*10ee0*/  FMUL.FTZ R99, R11.reuse, R99 ;  /* 0x000000630b637220 */ /* 0x040fe20000410000 */
[C---:B------:R-:W-:Y:S01]  /*10ef0*/  FMUL.FTZ R94, R11.reuse, R94 ;  /* 0x0000005e0b5e7220 */ /* 0x040fe20000410000 */
[----:B------:R-:W-:Y:S01]  /*10f00*/  FMUL.FTZ R95, R11, R95 ;  /* 0x0000005f0b5f7220 */ /* 0x000fe20000410000 */
[----:B------:R-:W-:Y:S01]  /*10f10*/  IADD3 R15, PT, PT, R3, 0x40, RZ ;  /* 0x00000040030f7810 */ /* 0x000fe20007ffe0ff */
[C---:B------:R-:W-:Y:S01]  /*10f20*/  FMUL.FTZ R70, R11.reuse, R70 ;  /* 0x000000460b467220 */ /* 0x040fe20000410000 */
[----:B------:R-:W-:Y:S01]  /*10f30*/  FMUL.FTZ R71, R11, R71 ;  /* 0x000000470b477220 */ /* 0x000fe20000410000 */
[----:B------:R-:W-:Y:S01]  /*10f40*/  SEL R4, R4, 0xfffffff0, !P0 ;  /* 0xfffffff004047807 */ /* 0x000fe20004000000 */
[----:B------:R-:W-:-:S02]  /*10f50*/  @P4 VIADD R15, R3, 0xffffffc0 ;  /* 0xffffffc0030f4836 */ /* 0x000fc40000000000 */
[C---:B------:R-:W-:Y:S01]  /*10f60*/  FMUL.FTZ R74, R11.reuse, R74 ;  /* 0x0000004a0b4a7220 */ /* 0x040fe20000410000 */
[C---:B------:R-:W-:Y:S01]  /*10f70*/  FMUL.FTZ R75, R11.reuse, R75 ;  /* 0x0000004b0b4b7220 */ /* 0x040fe20000410000 */
[----:B------:R-:W-:Y:S02]  /*10f80*/  IMAD.IADD R13, R6, 0x1, R3 ;  /* 0x00000001060d7824 */ /* 0x000fe400078e0203 */
[C---:B------:R-:W-:Y:S01]  /*10f90*/  FMUL.FTZ R78, R11.reuse, R78 ;  /* 0x0000004e0b4e7220 */ /* 0x040fe20000410000 */
[C---:B------:R-:W-:Y:S01]  /*10fa0*/  FMUL.FTZ R79, R11.reuse, R79 ;  /* 0x0000004f0b4f7220 */ /* 0x040fe20000410000 */
        /* <DEDUP_REMOVED lines=32> */
[----:B------:R-:W-:Y:S01]  /*111b0*/  F2FP.BF16.F32.PACK_AB R84, R85, R84 ;  /* 0x000000545554723e */ /* 0x000fe200000010ff */
[----:B-1----:R-:W-:Y:S01]  /*111c0*/  IMAD.IADD R3, R4, 0x1, R19 ;  /* 0x0000000104037824 */ /* 0x002fe200078e0213 */
[----:B------:R-:W-:Y:S01]  /*111d0*/  F2FP.BF16.F32.PACK_AB R11, R11, R86 ;  /* 0x000000560b0b723e */ /* 0x000fe200000010ff */
        /* <DEDUP_REMOVED lines=8> */
[----:B------:R-:W3:Y:S01]  /*11260*/  LD.E.U8 R4, desc[UR4][R100.64+0x1c8] ;  /* 0x0001c80464047980 */ /* 0x000ee2000c101100 */
[----:B------:R-:W-:-:S03]  /*11270*/  ISETP.NE.AND P0, PT, R176, -0x1, PT ;  /* 0xffffffffb000780c */ /* 0x000fc60003f05270 */
[----:B------:R-:W4:Y:S04]  /*11280*/  LD.E.64 R28, desc[UR4][R100.64+0x88] ;  /* 0x00008804641c7980 */ /* 0x000f28000c101b00 */
[----:B-1----:R1:W5:Y:S04]  /*11290*/  LD.E.64 R20, desc[UR4][R100.64+0x90] ;  /* 0x0000900464147980 */ /* 0x002368000c101b00 */
[----:B------:R1:W5:Y:S04]  /*112a0*/  LD.E.64 R24, desc[UR4][R100.64+0xa0] ;  /* 0x0000a00464187980 */ /* 0x000368000c101b00 */
[----:B------:R-:W2:Y:S04]  /*112b0*/  @!P0 LD.E.64 R30, desc[UR4][R100.64+0x80] ;  /* 0x00008004641e8980 */ /* 0x000ea8000c101b00 */
[----:B------:R1:W5:Y:S01]  /*112c0*/  LD.E.64 R26, desc[UR4][R100.64+0x70] ;  /* 0x00007004641a7980 */ /* 0x000362000c101b00 */
[----:B---3--:R-:W-:-:S13]  /*112d0*/  ISETP.NE.AND P1, PT, R4, RZ, PT ;  /* 0x000000ff0400720c */ /* 0x008fda0003f25270 */
[----:B------:R-:W3:Y:S04]  /*112e0*/  @!P1 LD.E R12, desc[UR4][R100.64+0x60] ;  /* 0x00006004640c9980 */ /* 0x000ee8000c101900 */
[----:B------:R-:W3:Y:S01]  /*112f0*/  @!P1 LD.E R4, desc[UR4][R100.64+0xb4] ;  /* 0x0000b40464049980 */ /* 0x000ee2000c101900 */
[-C--:B--2---:R-:W-:Y:S01]  /*11300*/  @!P0 IMAD R6, R31, R172.reuse, RZ ;  /* 0x000000ac1f068224 */ /* 0x084fe200078e02ff */
[----:B------:R-:W-:Y:S01]  /*11310*/  SHF.L.U32 R3, R7, 0x3, RZ ;  /* 0x0000000307037819 */ /* 0x000fe200000006ff */
[----:B------:R-:W-:-:S04]  /*11320*/  @!P0 IMAD.WIDE.U32 R30, R30, R172, RZ ;  /* 0x000000ac1e1e8225 */ /* 0x000fc800078e00ff */
[-C--:B----4-:R-:W-:Y:S02]  /*11330*/  @P0 IMAD R5, R29, R176.reuse, RZ ;  /* 0x000000b01d050224 */ /* 0x090fe400078e02ff */
[----:B------:R-:W-:Y:S01]  /*11340*/  @P0 IMAD.WIDE.U32 R18, R28, R176, RZ ;  /* 0x000000b01c120225 */ /* 0x000fe200078e00ff */
[----:B------:R-:W-:-:S04]  /*11350*/  @!P0 IADD3 R6, PT, PT, R31, R6, RZ ;  /* 0x000000061f068210 */ /* 0x000fc80007ffe0ff */
[----:B------:R-:W-:Y:S01]  /*11360*/  @P0 IADD3 R6, PT, PT, R19, R5, RZ ;  /* 0x0000000513060210 */ /* 0x000fe20007ffe0ff */
[----:B---3--:R-:W-:Y:S01]  /*11370*/  @!P1 IMAD R11, R172, R12, R171 ;  /* 0x0000000cac0b9224 */ /* 0x008fe200078e02ab */
[----:B------:R-:W-:-:S03]  /*11380*/  LOP3.LUT R12, R3, 0x38, RZ, 0xc0, !PT ;  /* 0x00000038030c7812 */ /* 0x000fc600078ec0ff */
[----:B------:R-:W-:Y:S01]  /*11390*/  @!P1 IMAD R3, R11, R4, RZ ;  /* 0x000000040b039224 */ /* 0x000fe200078e02ff */
[----:B-1----:R-:W-:Y:S06]  /*113a0*/  @!P1 BRA `(.L_x_11586) ;  /* 0x0000000000149947 */ /* 0x002fec0003800000 */
[----:B------:R-:W2:Y:S04]  /*113b0*/  @!P0 LD.E R3, desc[UR4][R100.64+0xb4] ;  /* 0x0000b40464038980 */ /* 0x000ea8000c101900 */
[----:B------:R-:W3:Y:S01]  /*113c0*/  LD.E R4, desc[UR4][R100.64+0xd4] ;  /* 0x0000d40464047980 */ /* 0x000ee2000c101900 */
[----:B--2---:R-:W-:Y:S02]  /*113d0*/  @!P0 IMAD R176, R172, R3, RZ ;  /* 0x00000003acb08224 */ /* 0x004fe400078e02ff */
[----:B---3--:R-:W-:-:S05]  /*113e0*/  IMAD R3, R171, R4, RZ ;  /* 0x00000004ab037224 */ /* 0x008fca00078e02ff */
[----:B------:R-:W-:-:S07]  /*113f0*/  IADD3 R3, PT, PT, R3, R176, RZ ;  /* 0x000000b003037210 */ /* 0x000fce0007ffe0ff */
.L_x_11586:
[----:B------:R-:W-:Y:S01]  /*11400*/  IMAD.IADD R11, R177, 0x1, -R174 ;  /* 0x00000001b10b7824 */ /* 0x000fe200078e0aae */
[----:B------:R-:W1:Y:S01]  /*11410*/  @P2 MUFU.LG2 R8, R8 ;  /* 0x0000000800082308 */ /* 0x000e620000000c00 */
[----:B------:R-:W-:Y:S01]  /*11420*/  IMAD.MOV.U32 R13, RZ, RZ, RZ ;  /* 0x000000ffff0d7224 */ /* 0x000fe200078e00ff */
[----:B------:R-:W-:Y:S01]  /*11430*/  SHF.R.U32.HI R4, RZ, 0x3, R7 ;  /* 0x00000003ff047819 */ /* 0x000fe20000011607 */
[----:B-----5:R-:W-:Y:S01]  /*11440*/  IMAD R16, R21, R171, RZ ;  /* 0x000000ab15107224 */ /* 0x020fe200078e02ff */
[----:B------:R-:W-:Y:S05]  /*11450*/  WARPSYNC.ALL ;  /* 0x0000000000007948 */ /* 0x000fea0003800000 */
[----:B------:R-:W-:Y:S01]  /*11460*/  IMAD.WIDE.U32 R22, R174, R28, R12 ;  /* 0x0000001cae167225 */ /* 0x000fe200078e000c */
[----:B------:R-:W-:Y:S01]  /*11470*/  BAR.SYNC.DEFER_BLOCKING 0x0 ;  /* 0x0000000000007b1d */ /* 0x000fe20000010000 */
[----:B------:R-:W-:-:S02]  /*11480*/  @P0 MOV R30, R18 ;  /* 0x00000012001e0202 */ /* 0x000fc40000000f00 */
[----:B------:R-:W-:Y:S01]  /*11490*/  IMAD R5, R29, R174, RZ ;  /* 0x000000ae1d057224 */ /* 0x000fe200078e02ff */
[----:B------:R-:W-:Y:S01]  /*114a0*/  ISETP.GE.AND P1, PT, R4, R11, PT ;  /* 0x0000000b0400720c */ /* 0x000fe20003f26270 */
[----:B------:R-:W-:Y:S01]  /*114b0*/  IMAD.WIDE.U32 R20, R20, R171, RZ ;  /* 0x000000ab14147225 */ /* 0x000fe200078e00ff */
[----:B------:R-:W2:Y:S01]  /*114c0*/  @P5 MUFU.LG2 R10, R10 ;  /* 0x0000000a000a5308 */ /* 0x000ea20000000c00 */
[----:B------:R-:W-:Y:S02]  /*114d0*/  ISETP.GE.AND P6, PT, R181, R11, PT ;  /* 0x0000000bb500720c */ /* 0x000fe40003fc6270 */
[----:B-1----:R-:W-:Y:S01]  /*114e0*/  @P2 FMUL.FTZ R8, R8, 0.69314718246459960938 ;  /* 0x3f31721808082820 */ /* 0x002fe20000410000 */
[----:B------:R-:W-:Y:S01]  /*114f0*/  IMAD.IADD R17, R23, 0x1, R5 ;  /* 0x0000000117117824 */ /* 0x000fe200078e0205 */
[----:B------:R-:W-:Y:S01]  /*11500*/  IADD3 R30, P3, P0, R20, R22, R30 ;  /* 0x00000016141e7210 */ /* 0x000fe2000787e01e */
[----:B------:R-:W-:Y:S01]  /*11510*/  IMAD.IADD R16, R21, 0x1, R16 ;  /* 0x0000000115107824 */ /* 0x000fe200078e0210 */
[----:B------:R-:W-:Y:S01]  /*11520*/  MOV R5, 0x7f800000 ;  /* 0x7f80000000057802 */ /* 0x000fe20000000f00 */
[----:B------:R-:W-:Y:S01]  /*11530*/  @P2 FFMA.FTZ R5, R9, R2, R8 ;  /* 0x0000000209052223 */ /* 0x000fe20000010008 */
[----:B------:R-:W-:Y:S01]  /*11540*/  LOP3.LUT P2, RZ, R7, 0x3, RZ, 0xc0, !PT ;  /* 0x0000000307ff7812 */ /* 0x000fe2000784c0ff */
[----:B------:R-:W-:Y:S01]  /*11550*/  BSSY.RECONVERGENT B0, `(.L_x_11587) ;  /* 0x0000021000007945 */ /* 0x000fe20003800200 */
[----:B------:R-:W-:Y:S01]  /*11560*/  IADD3.X R31, PT, PT, R16, R17, R6, P3, P0 ;  /* 0x00000011101f7210 */ /* 0x000fe20001fe0406 */
[----:B------:R-:W-:Y:S01]  /*11570*/  @!P1 IMAD R17, R29, R4, RZ ;  /* 0x000000041d119224 */ /* 0x000fe200078e02ff */
[--C-:B------:R-:W-:Y:S01]  /*11580*/  SHF.R.U32.HI R16, RZ, 0x1, R7.reuse ;  /* 0x00000001ff107819 */ /* 0x100fe20000011607 */
[----:B------:R-:W-:Y:S01]  /*11590*/  IMAD.MOV.U32 R6, RZ, RZ, 0x7f800000 ;  /* 0x7f800000ff067424 */ /* 0x000fe200078e00ff */
[----:B------:R-:W-:Y:S01]  /*115a0*/  SHF.R.U32.HI R8, RZ, 0x2, R7 ;  /* 0x00000002ff087819 */ /* 0x000fe20000011607 */
[----:B------:R-:W-:Y:S01]  /*115b0*/  @!P1 IMAD.WIDE.U32 R18, R4, R28, R30 ;  /* 0x0000001c04129225 */ /* 0x000fe200078e001e */
[----:B------:R-:W-:-:S03]  /*115c0*/  LOP3.LUT R7, R16, 0x30, RZ, 0xc0, !PT ;  /* 0x0000003010077812 */ /* 0x000fc600078ec0ff */
[----:B--2---:R-:W-:Y:S01]  /*115d0*/  @P5 FMUL.FTZ R10, R10, 0.69314718246459960938 ;  /* 0x3f3172180a0a5820 */ /* 0x004fe20000410000 */
[----:B------:R-:W-:Y:S01]  /*115e0*/  P2R R2, PR, RZ, 0x40 ;  /* 0x00000040ff027803 */ /* 0x000fe20000000000 */
[----:B------:R1:W2:Y:S01]  /*115f0*/  LDS.128 R12, [R175] ;  /* 0x00000000af0c7984 */ /* 0x0002a20000000c00 */
[----:B------:R-:W-:Y:S01]  /*11600*/  @!P1 IADD3 R17, PT, PT, R19, R17, RZ ;  /* 0x0000001113119210 */ /* 0x000fe20007ffe0ff */
[----:B------:R-:W-:Y:S01]  /*11610*/  @P5 FFMA.FTZ R6, R9, R0, R10 ;  /* 0x0000000009065223 */ /* 0x000fe2000001000a */
[----:B------:R-:W-:Y:S01]  /*11620*/  @!P1 LEA R34, P0, R18, R26, 0x1 ;  /* 0x0000001a12229211 */ /* 0x000fe200078008ff */
[----:B------:R1:W3:Y:S01]  /*11630*/  LDS.128 R20, [R175+0x1800] ;  /* 0x00180000af147984 */ /* 0x0002e20000000c00 */
[-C--:B------:R-:W-:Y:S02]  /*11640*/  ISETP.GE.AND P4, PT, R182, R11.reuse, PT ;  /* 0x0000000bb600720c */ /* 0x080fe40003f86270 */
[----:B------:R-:W-:Y:S02]  /*11650*/  ISETP.GE.AND P6, PT, R180, R11, PT ;  /* 0x0000000bb400720c */ /* 0x000fe40003fc6270 */
[----:B------:R-:W-:-:S02]  /*11660*/  LOP3.LUT R7, R7, 0x7, R8, 0xf8, !PT ;  /* 0x0000000707077812 */ /* 0x000fc400078ef808 */
[----:B------:R-:W-:Y:S01]  /*11670*/  @!P1 LEA.HI.X R35, R18, R27, R17, 0x1, P0 ;  /* 0x0000001b12239211 */ /* 0x000fe200000f0c11 */
        /* <DEDUP_REMOVED lines=14> */
.L_x_11588:
[----:B------:R-:W-:Y:S05]  /*11760*/  BSYNC.RECONVERGENT B0 ;  /* 0x0000000000007941 */ /* 0x000fea0003800200 */
.L_x_11587:
        /* <DEDUP_REMOVED lines=13> */
[----:B------:R1:W-:Y:S02]  /*11840*/  ST.E.128 desc[UR4][R12.64], R16 ;  /* 0x000000100c007985 */ /* 0x0003e4000c101d04 */
.L_x_11590:
[----:B------:R-:W-:Y:S05]  /*11850*/  BSYNC.RECONVERGENT B0 ;  /* 0x0000000000007941 */ /* 0x000fea0003800200 */
.L_x_11589:
[----:B------:R-:W-:Y:S01]  /*11860*/  ISETP.NE.AND P0, PT, R2, RZ, PT ;  /* 0x000000ff0200720c */ /* 0x000fe20003f05270 */
[----:B------:R-:W-:-:S12]  /*11870*/  BSSY.RECONVERGENT B0, `(.L_x_11591) ;  /* 0x000000d000007945 */ /* 0x000fd80003800200 */
        /* <DEDUP_REMOVED lines=12> */
.L_x_11592:
[----:B------:R-:W-:Y:S05]  /*11940*/  BSYNC.RECONVERGENT B0 ;  /* 0x0000000000007941 */ /* 0x000fea0003800200 */
.L_x_11591:
[----:B------:R-:W-:-:S04]  /*11950*/  MOV R171, 0x0 ;  /* 0x0000000000ab7802 */ /* 0x000fc80000000f00 */
[----:B-1234-:R-:W-:Y:S05]  /*11960*/  @P6 RET.REL.NODEC R170 `(_ZN5flash24flash_fwd_splitkv_kernelI23Flash_fwd_kernel_traitsILi64ELi64ELi128ELi4ELb0ELb0EN7cutlass10bfloat16_tE19Flash_kernel_traitsILi64ELi64ELi128ELi4ES3_EELb0ELb0ELb0ELb0ELb1ELb0ELb0ELb1EEEvNS_16Flash_fwd_paramsE) ;  /* 0xfffffee4aaa46950 */ /* 0x01efea0003c3ffff */
        /* <DEDUP_REMOVED lines=12> */
[----:B-1----:R-:W-:Y:S05]  /*11a30*/  RET.REL.NODEC R170 `(_ZN5flash24flash_fwd_splitkv_kernelI23Flash_fwd_kernel_traitsILi64ELi64ELi128ELi4ELb0ELb0EN7cutlass10bfloat16_tE19Flash_kernel_traitsILi64ELi64ELi128ELi4ES3_EELb0ELb0ELb0ELb0ELb1ELb0ELb0ELb1EEEvNS_16Flash_fwd_paramsE) ;  /* 0xfffffee4aa707950 */ /* 0x002fea0003c3ffff */
.L_x_11585:
[----:B------:R-:W-:Y:S01]  /*11a40*/  MOV R4, 0x2 ;  /* 0x0000000200047802 */ /* 0x000fe20000000f00 */
[----:B------:R-:W-:Y:S01]  /*11a50*/  IMAD.MOV.U32 R3, RZ, RZ, 0x1f ;  /* 0x0000001fff037424 */ /* 0x000fe200078e00ff */
[----:B------:R-:W-:-:S07]  /*11a60*/  MOV R5, 0xffffffff ;  /* 0xffffffff00057802 */ /* 0x000fce0000000f00 */
[----:B-----5:R-:W-:Y:S05]  /*11a70*/  WARPSYNC.COLLECTIVE R5, `(.L_x_11593) ;  /* 0x0000000005087348 */ /* 0x020fea0003c00000 */
[----:B------:R1:W2:Y:S02]  /*11a80*/  SHFL.BFLY P0, R12, R186, R4, R3 ;  /* 0x0c000004ba0c7389 */ /* 0x0002a40000000003 */
[----:B-12--5:R-:W-:Y:S05]  /*11a90*/  ENDCOLLECTIVE ;  /* 0x000000000000791b */ /* 0x026fea0003800000 */
.L_x_11593:
[----:B------:R-:W-:Y:S02]  /*11aa0*/  IMAD.MOV.U32 R11, RZ, RZ, R12 ;  /* 0x000000ffff0b7224 */ /* 0x000fe400078e000c */
[----:B------:R-:W-:Y:S02]  /*11ab0*/  IMAD.MOV.U32 R4, RZ, RZ, 0x1 ;  /* 0x00000001ff047424 */ /* 0x000fe400078e00ff */
[----:B------:R-:W-:-:S05]  /*11ac0*/  FADD.FTZ R11, R11, R186 ;  /* 0x000000ba0b0b7221 */ /* 0x000fca0000010000 */
[----:B------:R-:W-:-:S07]  /*11ad0*/  MOV R186, R11 ;  /* 0x0000000b00ba7202 */ /* 0x000fce0000000f00 */
[----:B------:R-:W-:Y:S05]  /*11ae0*/  WARPSYNC.COLLECTIVE R5, `(.L_x_11594) ;  /* 0x0000000005087348 */ /* 0x000fea0003c00000 */
[----:B------:R1:W2:Y:S02]  /*11af0*/  SHFL.BFLY P0, R12, R186, R4, R3 ;  /* 0x0c000004ba0c7389 */ /* 0x0002a40000000003 */
[----:B-12---:R-:W-:Y:S05]  /*11b00*/  ENDCOLLECTIVE ;  /* 0x000000000000791b */ /* 0x006fea0003800000 */
.L_x_11594:
[----:B------:R-:W-:Y:S01]  /*11b10*/  MOV R186, R187 ;  /* 0x000000bb00ba7202 */ /* 0x000fe20000000f00 */
[----:B------:R-:W-:Y:S01]  /*11b20*/  IMAD.MOV.U32 R4, RZ, RZ, 0x2 ;  /* 0x00000002ff047424 */ /* 0x000fe200078e00ff */
[----:B------:R-:W-:-:S07]  /*11b30*/  MOV R8, R12 ;  /* 0x0000000c00087202 */ /* 0x000fce0000000f00 */
[----:B------:R-:W-:Y:S05]  /*11b40*/  WARPSYNC.COLLECTIVE R5, `(.L_x_11595) ;  /* 0x0000000005087348 */ /* 0x000fea0003c00000 */
[----:B------:R1:W2:Y:S02]  /*11b50*/  SHFL.BFLY P0, R12, R186, R4, R3 ;  /* 0x0c000004ba0c7389 */ /* 0x0002a40000000003 */
[----:B-12---:R-:W-:Y:S05]  /*11b60*/  ENDCOLLECTIVE ;  /* 0x000000000000791b */ /* 0x006fea0003800000 */
.L_x_11595:
[----:B------:R-:W-:Y:S01]  /*11b70*/  FADD.FTZ R8, R11, R8 ;  /* 0x000000080b087221 */ /* 0x000fe20000010000 */
[----:B------:R-:W-:Y:S01]  /*11b80*/  FADD.FTZ R10, R12, R187 ;  /* 0x000000bb0c0a7221 */ /* 0x000fe20000010000 */
[----:B------:R-:W-:-:S04]  /*11b90*/  MOV R4, 0x1 ;  /* 0x0000000100047802 */ /* 0x000fc80000000f00 */
[----:B------:R-:W-:-:S07]  /*11ba0*/  MOV R186, R10 ;  /* 0x0000000a00ba7202 */ /* 0x000fce0000000f00 */
[----:B------:R-:W-:Y:S05]  /*11bb0*/  WARPSYNC.COLLECTIVE R5, `(.L_x_11596) ;  /* 0x0000000005087348 */ /* 0x000fea0003c00000 */
[----:B------:R1:W2:Y:S02]  /*11bc0*/  SHFL.BFLY P0, R12, R186, R4, R3 ;  /* 0x0c000004ba0c7389 */ /* 0x0002a40000000003 */
[----:B-12---:R-:W-:Y:S05]  /*11bd0*/  ENDCOLLECTIVE ;  /* 0x000000000000791b */ /* 0x006fea0003800000 */
.L_x_11596:
[----:B------:R-:W-:Y:S05]  /*11be0*/  BRA `(.L_x_11597) ;  /* 0xfffffff000207947 */ /* 0x000fea000383ffff */
.L_x_11598:
        /* <DEDUP_REMOVED lines=9> */
.L_x_14810:


//--------------------- .text._ZN5flash24flash_fwd_splitkv_kernelI23Flash_fwd_kernel_traitsILi64ELi64ELi128ELi4ELb0ELb0EN7cutlass10bfloat16_tE19Flash_kernel_traitsILi64ELi64ELi128ELi4ES3_EELb0ELb0ELb0ELb0ELb1ELb1ELb0ELb1EEEvNS_16Flash_fwd_paramsE --------------------------
	.section	.text._ZN5flash24flash_fwd_splitkv_kernelI23Flash_fwd_kernel_traitsILi64ELi64ELi128ELi4ELb0ELb0EN7cutlass10bfloat16_tE19Flash_kernel_traitsILi64ELi64ELi128ELi4ES3_EELb0ELb0ELb0ELb0ELb1ELb1ELb0ELb1EEEvNS_16Flash_fwd_paramsE,"ax",@progbits
	.align	128
        .global         _ZN5flash24flash_fwd_splitkv_kernelI23Flash_fwd_kernel_traitsILi64ELi64ELi128ELi4ELb0ELb0EN7cutlass10bfloat16_tE19Flash_kernel_traitsILi64ELi64ELi128ELi4ES3_EELb0ELb0ELb0ELb0ELb1ELb1ELb0ELb1EEEvNS_16Flash_fwd_paramsE
        .type           _ZN5flash24flash_fwd_splitkv_kernelI23Flash_fwd_kernel_traitsILi64ELi64ELi128ELi4ELb0ELb0EN7cutlass10bfloat16_tE19Flash_kernel_traitsILi64ELi64ELi128ELi4ES3_EELb0ELb0ELb0ELb0ELb1ELb1ELb0ELb1EEEvNS_16Flash_fwd_paramsE,@function
        .size           _ZN5flash24flash_fwd_splitkv_kernelI23Flash_fwd_kernel_traitsILi64ELi64ELi128ELi4ELb0ELb0EN7cutlass10bfloat16_tE19Flash_kernel_traitsILi64ELi64ELi128ELi4ES3_EELb0ELb0ELb0ELb0ELb1ELb1ELb0ELb1EEEvNS_16Flash_fwd_paramsE,(.L_x_14811 - _ZN5flash24flash_fwd_splitkv_kernelI23Flash_fwd_kernel_traitsILi64ELi64ELi128ELi4ELb0ELb0EN7cutlass10bfloat16_tE19Flash_kernel_traitsILi64ELi64ELi128ELi4ES3_EELb0ELb0ELb0ELb0ELb1ELb1ELb0ELb1EEEvNS_16Flash_fwd_paramsE)
        .other          _ZN5flash24flash_fwd_splitkv_kernelI23Flash_fwd_kernel_traitsILi64ELi64ELi128ELi4ELb0ELb0EN7cutlass10bfloat16_tE19Flash_kernel_traitsILi64ELi64ELi128ELi4ES3_EELb0ELb0ELb0ELb0ELb1ELb1ELb0ELb1EEEvNS_16Flash_fwd_paramsE,@"STO_CUDA_ENTRY STV_DEFAULT"
_ZN5flash24flash_fwd_splitkv_kernelI23Flash_fwd_kernel_traitsILi64ELi64ELi128ELi4ELb0ELb0EN7cutlass10bfloat16_tE19Flash_kernel_traitsILi64ELi64ELi128ELi4ES3_EELb0ELb0ELb0ELb0ELb1ELb1ELb0ELb1EEEvNS_16Flash_fwd_paramsE:
.text._ZN5flash24flash_fwd_splitkv_kernelI23Flash_fwd_kernel_traitsILi64ELi64ELi128ELi4ELb0ELb0EN7cutlass10bfloat16_tE19Flash_kernel_traitsILi64ELi64ELi128ELi4ES3_EELb0ELb0ELb0ELb0ELb1ELb1ELb0ELb1EEEvNS_16Flash_fwd_paramsE:
[----:B------:R-:W-:Y:S01]  /*0000*/  LDC R1, c[0x0][0x37c] ;  /* 0x0000df00ff017b82 */ /* 0x000fe20000000800 */
[----:B------:R-:W1:Y:S07]  /*0010*/  S2R R5, SR_CTAID.X ;  /* 0x0000000000057919 */ /* 0x000e6e0000002500 */
[----:B------:R-:W2:Y:S01]  /*0020*/  LDC.64 R100, c[0x0][0x348] ;  /* 0x0000d200ff647b82 */ /* 0x000ea20000000a00 */
[----:B------:R-:W-:Y:S01]  /*0030*/  BSSY.RECONVERGENT B3, `(.L_x_11599) ;  /* 0x0000005000037945 */ /* 0x000fe20003800200 */
[----:B------:R-:W-:Y:S01]  /*0040*/  MOV R174, 0x80 ;  /* 0x0000008000ae7802 */ /* 0x000fe20000000f00 */
[----:B------:R-:W3:Y:S01]  /*0050*/  S2R R176, SR_CTAID.Y ;  /* 0x0000000000b07919 */ /* 0x000ee20000002600 */
[----:B------:R-:W4:Y:S05]  /*0060*/  S2R R175, SR_CTAID.Z ;  /* 0x0000000000af7919 */ /* 0x000f2a0000002700 */
[----:B-1234-:R-:W-:Y:S05]  /*0070*/  CALL.REL.NOINC `($_ZN5flash24flash_fwd_splitkv_kernelI23Flash_fwd_kernel_traitsILi64ELi64ELi128ELi4ELb0ELb0EN7cutlass10bfloat16_tE19Flash_kernel_traitsILi64ELi64ELi128ELi4ES3_EELb0ELb0ELb0ELb0ELb1ELb1ELb0ELb1EEEvNS_16Flash_fwd_paramsE$_ZN5flash30compute_attn_1rowblock_splitkvI23Flash_fwd_kernel_traitsILi64ELi64ELi128ELi4ELb0ELb0EN7cutlass10bfloat16_tE19Flash_kernel_traitsILi64ELi64ELi128ELi4ES3_EELb0ELb0ELb0ELb0ELb1ELb1ELb0ELb1ENS_16Flash_fwd_paramsEEEvRKT8_iiiii) ;  /* 0x0000000000087944 */ /* 0x01efea0003c00000 */
[----:B------:R-:W-:Y:S05]  /*0080*/  BSYNC.RECONVERGENT B3 ;  /* 0x0000000000037941 */ /* 0x000fea0003800200 */
.L_x_11599:
[----:B------:R-:W-:Y:S05]  /*0090*/  EXIT ;  /* 0x000000000000794d */ /* 0x000fea0003800000 */
        .type           $_ZN5flash24flash_fwd_splitkv_kernelI23Flash_fwd_kernel_traitsILi64ELi64ELi128ELi4ELb0ELb0EN7cutlass10bfloat16_tE19Flash_kernel_traitsILi64ELi64ELi128ELi4ES3_EELb0ELb0ELb0ELb0ELb1ELb1ELb0ELb1EEEvNS_16Flash_fwd_paramsE$_ZN5flash30compute_attn_1rowblock_splitkvI23Flash_fwd_kernel_traitsILi64ELi64ELi128ELi4ELb0ELb0EN7cutlass10bfloat16_tE19Flash_kernel_traitsILi64ELi64ELi128ELi4ES3_EELb0ELb0ELb0ELb0ELb1ELb1ELb0ELb1ENS_16Flash_fwd_paramsEEEvRKT8_iiiii,@function
        .size           $_ZN5flash24flash_fwd_splitkv_kernelI23Flash_fwd_kernel_traitsILi64ELi64ELi128ELi4ELb0ELb0EN7cutlass10bfloat16_tE19Flash_kernel_traitsILi64ELi64ELi128ELi4ES3_EELb0ELb0ELb0ELb0ELb1ELb1ELb0ELb1EEEvNS_16Flash_fwd_paramsE$_ZN5flash30compute_attn_1rowblock_splitkvI23Flash_fwd_kernel_traitsILi64ELi64ELi128ELi4ELb0ELb0EN7cutlass10bfloat16_tE19Flash_kernel_traitsILi64ELi64ELi128ELi4ES3_EELb0ELb0ELb0ELb0ELb1ELb1ELb0ELb1ENS_16Flash_fwd_paramsEEEvRKT8_iiiii,(.L_x_14811 - $_ZN5flash24flash_fwd_splitkv_kernelI23Flash_fwd_kernel_traitsILi64ELi64ELi128ELi4ELb0ELb0EN7cutlass10bfloat16_tE19Flash_kernel_traitsILi64ELi64ELi128ELi4ES3_EELb0ELb0ELb0ELb0ELb1ELb1ELb0ELb1EEEvNS_16Flash_fwd_paramsE$_ZN5flash30compute_attn_1rowblock_splitkvI23Flash_fwd_kernel_traitsILi64ELi64ELi128ELi4ELb0ELb0EN7cutlass10bfloat16_tE19Flash_kernel_traitsILi64ELi64ELi128ELi4ES3_EELb0ELb0ELb0ELb0ELb1ELb1ELb0ELb1ENS_16Flash_fwd_paramsEEEvRKT8_iiiii)
$_ZN5flash24flash_fwd_splitkv_kernelI23Flash_fwd_kernel_traitsILi64ELi64ELi128ELi4ELb0ELb0EN7cutlass10bfloat16_tE19Flash_kernel_traitsILi64ELi64ELi128ELi4ES3_EELb0ELb0ELb0ELb0ELb1ELb1ELb0ELb1EEEvNS_16Flash_fwd_paramsE$_ZN5flash30compute_attn_1rowblock_splitkvI23Flash_fwd_kernel_traitsILi64ELi64ELi128ELi4ELb0ELb0EN7cutlass10bfloat16_tE19Flash_kernel_traitsILi64ELi64ELi128ELi4ES3_EELb0ELb0ELb0ELb0ELb1ELb1ELb0ELb1ENS_16Flash_fwd_paramsEEEvRKT8_iiiii:
        /* <DEDUP_REMOVED lines=39> */
.L_x_11601:
[----:B------:R-:W-:Y:S05]  /*0310*/  BSYNC.RECONVERGENT B0 ;  /* 0x0000000000007941 */ /* 0x000fea0003800200 */
.L_x_11600:
[----:B------:R-:W-:Y:S04]  /*0320*/  BSSY.RECONVERGENT B0, `(.L_x_11602) ;  /* 0x0000007000007945 */ /* 0x000fe80003800200 */
[----:B------:R-:W-:Y:S05]  /*0330*/  @!P4 BRA `(.L_x_11603) ;  /* 0x000000000014c947 */ /* 0x000fea0003800000 */
[----:B-----5:R-:W4:Y:S02]  /*0340*/  LD.E.U8 R3, desc[UR4][R100.64+0x1b2] ;  /* 0x0001b20464037980 */ /* 0x020f24000c101100 */
[----:B----4-:R-:W-:-:S13]  /*0350*/  ISETP.NE.AND P0, PT, R3, RZ, PT ;  /* 0x000000ff0300720c */ /* 0x010fda0003f05270 */
[----:B------:R-:W4:Y:S02]  /*0360*/  @P0 LD.E R4, desc[UR4][R12.64+0x4] ;  /* 0x000004040c040980 */ /* 0x000f24000c101900 */
[----:B----4-:R-:W-:-:S06]  /*0370*/  @P0 IADD3 R3, PT, PT, R4, -R11, RZ ;  /* 0x8000000b04030210 */ /* 0x010fcc0007ffe0ff */
[----:B------:R4:W5:Y:S02]  /*0380*/  @!P0 LD.E R3, desc[UR4][R12.64] ;  /* 0x000000040c038980 */ /* 0x000964000c101900 */
.L_x_11603:
[----:B------:R-:W-:Y:S05]  /*0390*/  BSYNC.RECONVERGENT B0 ;  /* 0x0000000000007941 */ /* 0x000fea0003800200 */
.L_x_11602:
        /* <DEDUP_REMOVED lines=9> */
.L_x_11605:
[----:B------:R-:W5:Y:S01]  /*0430*/  LD.E.64 R6, desc[UR4][R100.64+0x108] ;  /* 0x0001080464067980 */ /* 0x000f62000c101b00 */
[----:B------:R-:W-:Y:S01]  /*0440*/  BSSY.RECONVERGENT B0, `(.L_x_11607) ;  /* 0x0000006000007945 */ /* 0x000fe20003800200 */
[----:B------:R-:W-:Y:S01]  /*0450*/  IMAD.MOV.U32 R3, RZ, RZ, RZ ;  /* 0x000000ffff037224 */ /* 0x000fe200078e00ff */
[----:B-----5:R-:W-:-:S04]  /*0460*/  ISETP.NE.U32.AND P0, PT, R6, RZ, PT ;  /* 0x000000ff0600720c */ /* 0x020fc80003f05070 */
[----:B------:R-:W-:-:S13]  /*0470*/  ISETP.NE.AND.EX P0, PT, R7, RZ, PT, P0 ;  /* 0x000000ff0700720c */ /* 0x000fda0003f05300 */
[----:B------:R-:W-:Y:S05]  /*0480*/  @!P0 BRA `(.L_x_11608) ;  /* 0x0000000000048947 */ /* 0x000fea0003800000 */
[----:B------:R1:W5:Y:S02]  /*0490*/  LD.E R3, desc[UR4][R100.64+0xbc] ;  /* 0x0000bc0464037980 */ /* 0x000364000c101900 */
.L_x_11608:
[----:B------:R-:W-:Y:S05]  /*04a0*/  BSYNC.RECONVERGENT B0 ;  /* 0x0000000000007941 */ /* 0x000fea0003800200 */
.L_x_11607:
[----:B-----5:R-:W-:Y:S02]  /*04b0*/  IADD3 R70, PT, PT, R76, R3, RZ ;  /* 0x000000034c467210 */ /* 0x020fe40007ffe0ff */
.L_x_11606:
[----:B------:R-:W-:Y:S05]  /*04c0*/  BSYNC.RECONVERGENT B1 ;  /* 0x0000000000017941 */ /* 0x000fea0003800200 */
.L_x_11604:
[----:B------:R-:W-:Y:S01]  /*04d0*/  IMAD.SHL.U32 R178, R5, 0x40, RZ ;  /* 0x0000004005b27824 */ /* 0x000fe200078e00ff */
[----:B------:R-:W-:Y:S01]  /*04e0*/  MOV R6, R174 ;  /* 0x000000ae00067202 */ /* 0x000fe20000000f00 */
[----:B------:R-:W-:-:S03]  /*04f0*/  IMAD.MOV.U32 R7, RZ, RZ, 0x0 ;  /* 0x00000000ff077424 */ /* 0x000fc600078e00ff */
[----:B------:R-:W-:-:S13]  /*0500*/  ISETP.GT.AND P0, PT, R181, R178, PT ;  /* 0x000000b2b500720c */ /* 0x000fda0003f04270 */
[----:B-1234-:R-:W-:Y:S05]  /*0510*/  @!P0 RET.REL.NODEC R6 `(_ZN5flash24flash_fwd_splitkv_kernelI23Flash_fwd_kernel_traitsILi64ELi64ELi128ELi4ELb0ELb0EN7cutlass10bfloat16_tE19Flash_kernel_traitsILi64ELi64ELi128ELi4ES3_EELb0ELb0ELb0ELb0ELb1ELb1ELb0ELb1EEEvNS_16Flash_fwd_paramsE) ;  /* 0xfffffff806b88950 */ /* 0x01efea0003c3ffff */
        /* <DEDUP_REMOVED lines=81> */
.L_x_11611:
[----:B------:R-:W-:Y:S05]  /*0a30*/  BSYNC.RECONVERGENT B0 ;  /* 0x0000000000007941 */ /* 0x000fea0003800200 */
.L_x_11610:
        /* <DEDUP_REMOVED lines=13> */
.L_x_11613:
[----:B------:R-:W-:Y:S05]  /*0b10*/  BSYNC.RECONVERGENT B0 ;  /* 0x0000000000007941 */ /* 0x000fea0003800200 */
.L_x_11612:
        /* <DEDUP_REMOVED lines=12> */
.L_x_11615:
[----:B------:R-:W-:Y:S05]  /*0be0*/  BSYNC.RECONVERGENT B0 ;  /* 0x0000000000007941 */ /* 0x000fea0003800200 */
.L_x_11614:
[----:B------:R-:W-:Y:S01]  /*0bf0*/  ISETP.NE.AND P0, PT, R10, RZ, PT ;  /* 0x000000ff0a00720c */ /* 0x000fe20003f05270 */
[----:B------:R-:W-:Y:S01]  /*0c00*/  @!P6 ST.E desc[UR4][R16.64], R3 ;  /* 0x000000031000e985 */ /* 0x000fe2000c101904 */
[----:B------:R-:W-:-:S03]  /*0c10*/  MOV R175, 0x0 ;  /* 0x0000000000af7802 */ /* 0x000fc60000000f00 */
[----:B------:R-:W-:Y:S04]  /*0c20*/  @!P5 ST.E desc[UR4][R16.64+0x40], R2 ;  /* 0x000040021000d985 */ /* 0x000fe8000c101904 */
[----:B------:R1:W-:Y:S04]  /*0c30*/  @!P4 ST.E desc[UR4][R16.64+0x80], R0 ;  /* 0x000080001000c985 */ /* 0x0003e8000c101904 */
[----:B-1234-:R-:W-:Y:S05]  /*0c40*/  @P0 RET.REL.NODEC R174 `(_ZN5flash24flash_fwd_splitkv_kernelI23Flash_fwd_kernel_traitsILi64ELi64ELi128ELi4ELb0ELb0EN7cutlass10bfloat16_tE19Flash_kernel_traitsILi64ELi64ELi128ELi4ES3_EELb0ELb0ELb0ELb0ELb1ELb1ELb0ELb1EEEvNS_16Flash_fwd_paramsE) ;  /* 0xfffffff0aeec0950 */ /* 0x01efea0003c3ffff */
[----:B------:R-:W-:Y:S02]  /*0c50*/  MOV R3, 0x7f800000 ;  /* 0x7f80000000037802 */ /* 0x000fe40000000f00 */
[----:B------:R-:W-:-:S03]  /*0c60*/  MOV R175, 0x0 ;  /* 0x0000000000af7802 */ /* 0x000fc60000000f00 */
[----:B------:R1:W-:Y:S02]  /*0c70*/  ST.E desc[UR4][R16.64+0xc0], R3 ;  /* 0x0000c00310007985 */ /* 0x0003e4000c101904 */
[----:B-1----:R-:W-:Y:S05]  /*0c80*/  RET.REL.NODEC R174 `(_ZN5flash24flash_fwd_splitkv_kernelI23Flash_fwd_kernel_traitsILi64ELi64ELi128ELi4ELb0ELb0EN7cutlass10bfloat16_tE19Flash_kernel_traitsILi64ELi64ELi128ELi4ES3_EELb0ELb0ELb0ELb0ELb1ELb1ELb0ELb1EEEvNS_16Flash_fwd_paramsE) ;  /* 0xfffffff0aedc7950 */ /* 0x002fea0003c3ffff */
.L_x_11609:
        /* <DEDUP_REMOVED lines=101> */
.L_x_11617:
        /* <DEDUP_REMOVED lines=78> */
.L_x_11618:
[----:B------:R-:W-:Y:S05]  /*17c0*/  BSYNC.RECONVERGENT B0 ;  /* 0x0000000000007941 */ /* 0x000fea0003800200 */
.L_x_11616:
        /* <DEDUP_REMOVED lines=30> */
[----:B-----5:R-:W-:Y:S01]  /*19b0*/  IMAD R16, R3, R64, RZ ;  /* 0x0000004003107224 */ /* 0x020fe200078e02ff */
[----:B------:R-:W-:Y:S02]  /*19c0*/  LOP3.LUT R17, R175, R0, RZ, 0x3c, !PT ;  /* 0x00000000af117212 */ /* 0x000fe400078e3cff */
[----:B------:R-:W-:Y:S01]  /*19d0*/  IADD3.X R21, PT, PT, RZ, R14, RZ, P2, !PT ;  /* 0x0000000eff157210 */ /* 0x000fe200017fe4ff */
[----:B------:R-:W-:Y:S02]  /*19e0*/  IMAD R14, R13, R65, R16 ;  /* 0x000000410d0e7224 */ /* 0x000fe400078e0210 */
[----:B------:R-:W-:Y:S01]  /*19f0*/  @P5 VIADD R15, R15, 0x1 ;  /* 0x000000010f0f5836 */ /* 0x000fe20000000000 */
[----:B------:R-:W-:Y:S02]  /*1a00*/  ISETP.GE.AND P3, PT, R17, RZ, PT ;  /* 0x000000ff1100720c */ /* 0x000fe40003f66270 */
[----:B------:R-:W-:Y:S01]  /*1a10*/  ISETP.NE.AND P4, PT, R0, RZ, PT ;  /* 0x000000ff0000720c */ /* 0x000fe20003f85270 */
[----:B------:R-:W-:Y:S01]  /*1a20*/  IMAD.MOV.U32 R3, RZ, RZ, R15 ;  /* 0x000000ffff037224 */ /* 0x000fe200078e000f */
[----:B------:R-:W-:Y:S01]  /*1a30*/  SHF.R.U32.HI R132, RZ, 0x3, R66 ;  /* 0x00000003ff847819 */ /* 0x000fe20000011642 */
[----:B------:R-:W-:Y:S01]  /*1a40*/  IMAD.WIDE.U32 R20, R13, R64, R20 ;  /* 0x000000400d147225 */ /* 0x000fe200078e0014 */
[----:B------:R-:W-:-:S04]  /*1a50*/  MOV R133, RZ ;  /* 0x000000ff00857202 */ /* 0x000fc80000000f00 */
[----:B------:R-:W-:-:S03]  /*1a60*/  IADD3 R21, PT, PT, R21, R14, RZ ;  /* 0x0000000e15157210 */ /* 0x000fc60007ffe0ff */
[----:B------:R-:W-:Y:S02]  /*1a70*/  @!P3 IMAD.MOV R3, RZ, RZ, -R3 ;  /* 0x000000ffff03b224 */ /* 0x000fe400078e0a03 */
[----:B------:R-:W-:-:S04]  /*1a80*/  @!P4 LOP3.LUT R3, RZ, R0, RZ, 0x33, !PT ;  /* 0x00000000ff03c212 */ /* 0x000fc800078e33ff */
[----:B------:R-:W-:Y:S01]  /*1a90*/  SHF.R.S32.HI R0, RZ, 0x1f, R3 ;  /* 0x0000001fff007819 */ /* 0x000fe20000011403 */
[----:B------:R-:W-:Y:S01]  /*1aa0*/  IMAD.WIDE.U32 R20, R3, R24, R20 ;  /* 0x0000001803147225 */ /* 0x000fe200078e0014 */
[----:B------:R-:W1:Y:S03]  /*1ab0*/  S2UR UR6, SR_CgaCtaId ;  /* 0x00000000000679c3 */ /* 0x000e660000008800 */
[-C--:B------:R-:W-:Y:S02]  /*1ac0*/  IMAD R173, R65, R132.reuse, RZ ;  /* 0x0000008441ad7224 */ /* 0x080fe400078e02ff */
[----:B------:R-:W-:Y:S01]  /*1ad0*/  IMAD.SHL.U32 R68, R66, 0x40, RZ ;  /* 0x0000004042447824 */ /* 0x000fe200078e00ff */
[----:B------:R-:W-:Y:S01]  /*1ae0*/  UMOV UR7, 0x400 ;  /* 0x0000040000077882 */ /* 0x000fe20000000000 */
[----:B------:R-:W-:-:S03]  /*1af0*/  IMAD R171, R169, R132, RZ ;  /* 0x00000084a9ab7224 */ /* 0x000fc600078e02ff */
[----:B------:R-:W-:Y:S01]  /*1b00*/  LOP3.LUT R75, R68, 0x1c0, RZ, 0xc0, !PT ;  /* 0x000001c0444b7812 */ /* 0x000fe200078ec0ff */
[----:B------:R-:W-:Y:S01]  /*1b10*/  IMAD.SHL.U32 R71, R64, 0x10, RZ ;  /* 0x0000001040477824 */ /* 0x000fe200078e00ff */
[----:B------:R-:W-:Y:S02]  /*1b20*/  LEA R177, R53, 0xffffff80, 0x7 ;  /* 0xffffff8035b17811 */ /* 0x000fe400078e38ff */
[C---:B------:R-:W-:Y:S01]  /*1b30*/  SHF.L.U64.HI R74, R168.reuse, 0x4, R169 ;  /* 0x00000004a84a7819 */ /* 0x040fe200000102a9 */
[----:B-1----:R-:W-:Y:S01]  /*1b40*/  ULEA UR6, UR6, UR7, 0x18 ;  /* 0x0000000706067291 */ /* 0x002fe2000f8ec0ff */
[----:B------:R-:W-:Y:S02]  /*1b50*/  SHF.L.U32 R73, R168, 0x4, RZ ;  /* 0x00000004a8497819 */ /* 0x000fe400000006ff */
[----:B------:R-:W-:Y:S02]  /*1b60*/  SHF.L.U64.HI R72, R64, 0x4, R65 ;  /* 0x0000000440487819 */ /* 0x000fe40000010241 */
[----:B------:R-:W-:Y:S01]  /*1b70*/  LOP3.LUT R68, R68, 0x200, RZ, 0xc0, !PT ;  /* 0x0000020044447812 */ /* 0x000fe200078ec0ff */
[----:B--2---:R-:W-:-:S02]  /*1b80*/  @P0 IMAD R17, R135, R180, RZ ;  /* 0x000000b487110224 */ /* 0x004fc400078e02ff */
        /* <DEDUP_REMOVED lines=12> */
[----:B------:R-:W-:Y:S02]  /*1c50*/  IMAD R15, R25, R3, RZ ;  /* 0x00000003190f7224 */ /* 0x000fe400078e02ff */
[----:B------:R-:W-:Y:S02]  /*1c60*/  IMAD.IADD R27, R27, 0x1, R14 ;  /* 0x000000011b1b7824 */ /* 0x000fe400078e020e */
[----:B------:R-:W-:Y:S02]  /*1c70*/  IMAD R5, R17, R134, RZ ;  /* 0x0000008611057224 */ /* 0x000fe400078e02ff */
[----:B------:R-:W-:Y:S02]  /*1c80*/  IMAD R24, R0, R24, R15 ;  /* 0x0000001800187224 */ /* 0x000fe400078e020f */
[C---:B------:R-:W-:Y:S02]  /*1c90*/  IMAD R5, R16.reuse, R135, R5 ;  /* 0x0000008710057224 */ /* 0x040fe400078e0205 */
[----:B------:R-:W-:-:S05]  /*1ca0*/  IMAD.WIDE.U32 R14, R16, R134, R26 ;  /* 0x00000086100e7225 */ /* 0x000fca00078e001a */
[----:B------:R-:W-:Y:S02]  /*1cb0*/  IADD3 R5, PT, PT, R15, R5, RZ ;  /* 0x000000050f057210 */ /* 0x000fe40007ffe0ff */
[C---:B----4-:R-:W-:Y:S01]  /*1cc0*/  LEA R130, P2, R14.reuse, R6, 0x1 ;  /* 0x000000060e827211 */ /* 0x050fe200078408ff */
[----:B------:R-:W-:Y:S02]  /*1cd0*/  IMAD.IADD R25, R21, 0x1, R24 ;  /* 0x0000000115197824 */ /* 0x000fe400078e0218 */
[----:B------:R-:W-:Y:S01]  /*1ce0*/  IMAD.MOV.U32 R24, RZ, RZ, R20 ;  /* 0x000000ffff187224 */ /* 0x000fe200078e0014 */
[----:B------:R-:W-:Y:S02]  /*1cf0*/  LEA.HI.X R131, R14, R7, R5, 0x1, P2 ;  /* 0x000000070e837211 */ /* 0x000fe400010f0c05 */
[----:B------:R-:W-:Y:S01]  /*1d00*/  SHF.R.S32.HI R7, RZ, 0x1f, R76 ;  /* 0x0000001fff077819 */ /* 0x000fe2000001144c */
[----:B------:R-:W-:-:S03]  /*1d10*/  IMAD.WIDE.U32 R16, R132, R64, R24 ;  /* 0x0000004084107225 */ /* 0x000fc600078e0018 */
[----:B------:R-:W-:Y:S01]  /*1d20*/  LEA.HI R80, R7, R76, RZ, 0x7 ;  /* 0x0000004c07507211 */ /* 0x000fe200078f38ff */
[----:B------:R-:W-:Y:S01]  /*1d30*/  IMAD.IADD R173, R17, 0x1, R173 ;  /* 0x0000000111ad7824 */ /* 0x000fe200078e02ad */
[----:B------:R-:W-:Y:S02]  /*1d40*/  LEA R172, P0, R16, R8, 0x1 ;  /* 0x0000000810ac7211 */ /* 0x000fe400078008ff */
[----:B------:R-:W-:Y:S02]  /*1d50*/  LOP3.LUT R5, R69, 0x1c0, RZ, 0xc0, !PT ;  /* 0x000001c045057812 */ /* 0x000fe400078ec0ff */
[----:B------:R-:W-:Y:S02]  /*1d60*/  SHF.R.S32.HI R80, RZ, 0x7, R80 ;  /* 0x00000007ff507819 */ /* 0x000fe40000011450 */
[----:B------:R-:W-:Y:S02]  /*1d70*/  IADD3 R22, P1, PT, R12, R4, RZ ;  /* 0x000000040c167210 */ /* 0x000fe40007f3e0ff */
[----:B------:R-:W-:-:S02]  /*1d80*/  LEA.HI.X R173, R16, R9, R173, 0x1, P0 ;  /* 0x0000000910ad7211 */ /* 0x000fc400000f0cad */
[--C-:B------:R-:W-:Y:S02]  /*1d90*/  LOP3.LUT R4, R5, 0x38, R66.reuse, 0xf8, !PT ;  /* 0x0000003805047812 */ /* 0x100fe400078ef842 */
[----:B------:R-:W-:Y:S02]  /*1da0*/  ISETP.GE.AND P0, PT, R80, R53, PT ;  /* 0x000000355000720c */ /* 0x000fe40003f06270 */
[----:B------:R-:W-:Y:S02]  /*1db0*/  IADD3.X R23, PT, PT, RZ, R2, RZ, P1, !PT ;  /* 0x00000002ff177210 */ /* 0x000fe40000ffe4ff */
[----:B------:R-:W-:Y:S02]  /*1dc0*/  LOP3.LUT R4, R4, 0x38, R69, 0x78, !PT ;  /* 0x0000003804047812 */ /* 0x000fe400078e7845 */
        /* <DEDUP_REMOVED lines=122> */
.L_x_11658:
        /* <DEDUP_REMOVED lines=147> */
.L_x_11621:
        /* <DEDUP_REMOVED lines=62> */
.L_x_11625:
[----:B------:R-:W-:Y:S05]  /*3280*/  BSYNC.RECONVERGENT B0 ;  /* 0x0000000000007941 */ /* 0x000fea0003800200 */
.L_x_11624:
        /* <DEDUP_REMOVED lines=50> */
.L_x_11627:
[----:B------:R-:W-:Y:S05]  /*35b0*/  BSYNC.RECONVERGENT B0 ;  /* 0x0000000000007941 */ /* 0x000fea0003800200 */
.L_x_11626:
        /* <DEDUP_REMOVED lines=54> */
.L_x_11629:
[----:B------:R-:W-:Y:S05]  /*3920*/  BSYNC.RECONVERGENT B0 ;  /* 0x0000000000007941 */ /* 0x000fea0003800200 */
.L_x_11628:
        /* <DEDUP_REMOVED lines=53> */
.L_x_11631:
[----:B------:R-:W-:Y:S05]  /*3c80*/  BSYNC.RECONVERGENT B0 ;  /* 0x0000000000007941 */ /* 0x000fea0003800200 */
.L_x_11630:
        /* <DEDUP_REMOVED lines=54> */
.L_x_11633:
[----:B------:R-:W-:Y:S05]  /*3ff0*/  BSYNC.RECONVERGENT B0 ;  /* 0x0000000000007941 */ /* 0x000fea0003800200 */
.L_x_11632:
        /* <DEDUP_REMOVED lines=55> */
.L_x_11635:
[----:B------:R-:W-:Y:S05]  /*4370*/  BSYNC.RECONVERGENT B0 ;  /* 0x0000000000007941 */ /* 0x000fea0003800200 */
.L_x_11634:
        /* <DEDUP_REMOVED lines=55> */
.L_x_11637:
[----:B------:R-:W-:Y:S05]  /*46f0*/  BSYNC.RECONVERGENT B0 ;  /* 0x0000000000007941 */ /* 0x000fea0003800200 */
.L_x_11636:
        /* <DEDUP_REMOVED lines=57> */
.L_x_11639:
[----:B------:R-:W-:Y:S05]  /*4a90*/  BSYNC.RECONVERGENT B0 ;  /* 0x0000000000007941 */ /* 0x000fea0003800200 */
.L_x_11638:
[----:B------:R-:W5:Y:S02]  /*4aa0*/  LD.E R3, desc[UR4][R100.64+0xd0] ;  /* 0x0000d00464037980 */ /* 0x000f64000c101900 */
[----:B-----5:R-:W-:Y:S05]  /*4ab0*/  IMAD.U32 R3, R3, -0x40, RZ ;  /* 0xffffffc003037824 */ /* 0x020fea00078e00ff */
[C---:B------:R-:W-:Y:S02]  /*4ac0*/  LEA R14, P1, R3.reuse, R14, 0x1 ;  /* 0x0000000e030e7211 */ /* 0x040fe400078208ff */
[C---:B------:R-:W-:Y:S02]  /*4ad0*/  LEA R54, P0, R3.reuse, R54, 0x1 ;  /* 0x0000003603367211 */ /* 0x040fe400078008ff */
[C---:B------:R-:W-:Y:S02]  /*4ae0*/  LEA.HI.X.SX32 R15, R3.reuse, R15, 0x1, P1 ;  /* 0x0000000f030f7211 */ /* 0x040fe400008f0eff */
[----:B------:R-:W-:Y:S01]  /*4af0*/  LEA.HI.X.SX32 R55, R3, R55, 0x1, P0 ;  /* 0x0000003703377211 */ /* 0x000fe200000f0eff */
[----:B------:R-:W-:Y:S05]  /*4b00*/  BRA `(.L_x_11622) ;  /* 0x0000002c009c7947 */ /* 0x000fea0003800000 */
.L_x_11623:
        /* <DEDUP_REMOVED lines=94> */
.L_x_11641:
[----:B------:R-:W-:Y:S05]  /*50f0*/  BSYNC.RECONVERGENT B0 ;  /* 0x0000000000007941 */ /* 0x000fea0003800200 */
.L_x_11640:
        /* <DEDUP_REMOVED lines=88> */
.L_x_11643:
[----:B------:R-:W-:Y:S05]  /*5680*/  BSYNC.RECONVERGENT B0 ;  /* 0x0000000000007941 */ /* 0x000fea0003800200 */
.L_x_11642:
        /* <DEDUP_REMOVED lines=90> */
.L_x_11645:
[----:B------:R-:W-:Y:S05]  /*5c30*/  BSYNC.RECONVERGENT B0 ;  /* 0x0000000000007941 */ /* 0x000fea0003800200 */
.L_x_11644:
        /* <DEDUP_REMOVED lines=90> */
.L_x_11647:
[----:B------:R-:W-:Y:S05]  /*61e0*/  BSYNC.RECONVERGENT B0 ;  /* 0x0000000000007941 */ /* 0x000fea0003800200 */
.L_x_11646:
        /* <DEDUP_REMOVED lines=91> */
.L_x_11649:
[----:B------:R-:W-:Y:S05]  /*67a0*/  BSYNC.RECONVERGENT B0 ;  /* 0x0000000000007941 */ /* 0x000fea0003800200 */
.L_x_11648:
        /* <DEDUP_REMOVED lines=91> */
.L_x_11651:
[----:B------:R-:W-:Y:S05]  /*6d60*/  BSYNC.RECONVERGENT B0 ;  /* 0x0000000000007941 */ /* 0x000fea0003800200 */
.L_x_11650:
        /* <DEDUP_REMOVED lines=92> */
.L_x_11653:
[----:B------:R-:W-:Y:S05]  /*7330*/  BSYNC.RECONVERGENT B0 ;  /* 0x0000000000007941 */ /* 0x000fea0003800200 */
.L_x_11652:
        /* <DEDUP_REMOVED lines=93> */
.L_x_11655:
[----:B------:R-:W-:Y:S05]  /*7910*/  BSYNC.RECONVERGENT B0 ;  /* 0x0000000000007941 */ /* 0x000fea0003800200 */
.L_x_11654:
[----:B------:R-:W5:Y:S02]  /*7920*/  LD.E R3, desc[UR4][R100.64+0xd0] ;  /* 0x0000d00464037980 */ /* 0x000f64000c101900 */
[----:B-----5:R-:W-:Y:S05]  /*7930*/  IMAD.U32 R3, R3, -0x40, RZ ;  /* 0xffffffc003037824 */ /* 0x020fea00078e00ff */
[C---:B------:R-:W-:Y:S02]  /*7940*/  LEA R96, P1, R3.reuse, R96, 0x1 ;  /* 0x0000006003607211 */ /* 0x040fe400078208ff */
[C---:B------:R-:W-:Y:S02]  /*7950*/  LEA R94, P0, R3.reuse, R94, 0x1 ;  /* 0x0000005e035e7211 */ /* 0x040fe400078008ff */
[C---:B------:R-:W-:Y:S02]  /*7960*/  LEA.HI.X.SX32 R97, R3.reuse, R97, 0x1, P1 ;  /* 0x0000006103617211 */ /* 0x040fe400008f0eff */
[----:B------:R-:W-:Y:S09]  /*7970*/  LEA.HI.X.SX32 R95, R3, R95, 0x1, P0 ;  /* 0x0000005f035f7211 */ /* 0x000ff200000f0eff */
.L_x_11622:
[----:B------:R-:W-:Y:S05]  /*7980*/  BSYNC.RECONVERGENT B1 ;  /* 0x0000000000017941 */ /* 0x000fea0003800200 */
.L_x_11620:
        /* <DEDUP_REMOVED lines=101> */
.L_x_11657:
[----:B------:R-:W-:Y:S05]  /*7fe0*/  BSYNC.RECONVERGENT B0 ;  /* 0x0000000000007941 */ /* 0x000fea0003800200 */
.L_x_11656:
[----:B------:R-:W-:Y:S11]  /*7ff0*/  ISETP.NE.AND P0, PT, R120, RZ, PT ;  /* 0x000000ff7800720c */ /* 0x000ff60003f05270 */
[----:B------:R-:W-:Y:S02]  /*8000*/  @!UPT UIADD3 URZ, UPT, UPT, URZ, URZ, URZ ;  /* 0x000000fffffff290 */ /* 0x000fe4000fffe0ff */
[----:B------:R-:W-:Y:S05]  /*8010*/  @P0 BRA `(.L_x_11658) ;  /* 0xffffffa400540947 */ /* 0x000fea000383ffff */
.L_x_11619:
        /* <DEDUP_REMOVED lines=31> */
.L_x_11662:
[----:B------:R-:W-:Y:S05]  /*8210*/  BSYNC.RECONVERGENT B0 ;  /* 0x0000000000007941 */ /* 0x000fea0003800200 */
.L_x_11661:
        /* <DEDUP_REMOVED lines=8> */
.L_x_11660:
        /* <DEDUP_REMOVED lines=76> */
.L_x_11668:
[----:B------:R-:W-:Y:S05]  /*8760*/  BSYNC.RECONVERGENT B0 ;  /* 0x0000000000007941 */ /* 0x000fea0003800200 */
.L_x_11667:
[----:B-----5:R1:W-:Y:S02]  /*8770*/  STS.128 [R179], R8 ;  /* 0x00000008b3007388 */ /* 0x0203e40000000c00 */
.L_x_11666:
[----:B------:R-:W-:Y:S05]  /*8780*/  BSYNC.RECONVERGENT B1 ;  /* 0x0000000000017941 */ /* 0x000fea0003800200 */
.L_x_11665:
        /* <DEDUP_REMOVED lines=48> */
.L_x_11672:
[----:B------:R-:W-:Y:S05]  /*8a90*/  BSYNC.RECONVERGENT B0 ;  /* 0x0000000000007941 */ /* 0x000fea0003800200 */
.L_x_11671:
[----:B-----5:R2:W-:Y:S02]  /*8aa0*/  STS.128 [R179+0x800], R8 ;  /* 0x00080008b3007388 */ /* 0x0205e40000000c00 */
.L_x_11670:
[----:B------:R-:W-:Y:S05]  /*8ab0*/  BSYNC.RECONVERGENT B1 ;  /* 0x0000000000017941 */ /* 0x000fea0003800200 */
.L_x_11669:
        /* <DEDUP_REMOVED lines=48> */
.L_x_11676:
[----:B------:R-:W-:Y:S05]  /*8dc0*/  BSYNC.RECONVERGENT B0 ;  /* 0x0000000000007941 */ /* 0x000fea0003800200 */
.L_x_11675:
[----:B-----5:R3:W-:Y:S02]  /*8dd0*/  STS.128 [R179+0x1000], R8 ;  /* 0x00100008b3007388 */ /* 0x0207e40000000c00 */
.L_x_11674:
[----:B------:R-:W-:Y:S05]  /*8de0*/  BSYNC.RECONVERGENT B1 ;  /* 0x0000000000017941 */ /* 0x000fea0003800200 */
.L_x_11673:
        /* <DEDUP_REMOVED lines=48> */
.L_x_11678:
[----:B------:R-:W-:Y:S05]  /*90f0*/  BSYNC.RECONVERGENT B0 ;  /* 0x0000000000007941 */ /* 0x000fea0003800200 */
.L_x_11677:
[----:B-----5:R1:W-:Y:S01]  /*9100*/  STS.128 [R179+0x1800], R8 ;  /* 0x00180008b3007388 */ /* 0x0203e20000000c00 */
[----:B------:R-:W-:Y:S05]  /*9110*/  BRA `(.L_x_11663) ;  /* 0x00000014009c7947 */ /* 0x000fea0003800000 */
.L_x_11664:
        /* <DEDUP_REMOVED lines=90> */
.L_x_11682:
[----:B------:R-:W-:Y:S05]  /*96c0*/  BSYNC.RECONVERGENT B0 ;  /* 0x0000000000007941 */ /* 0x000fea0003800200 */
.L_x_11681:
[----:B-----5:R1:W-:Y:S02]  /*96d0*/  STS.128 [R179], R20 ;  /* 0x00000014b3007388 */ /* 0x0203e40000000c00 */
.L_x_11680:
[----:B------:R-:W-:Y:S05]  /*96e0*/  BSYNC.RECONVERGENT B1 ;  /* 0x0000000000017941 */ /* 0x000fea0003800200 */
.L_x_11679:
        /* <DEDUP_REMOVED lines=85> */
.L_x_11686:
[----:B------:R-:W-:Y:S05]  /*9c40*/  BSYNC.RECONVERGENT B0 ;  /* 0x0000000000007941 */ /* 0x000fea0003800200 */
.L_x_11685:
[----:B-----5:R2:W-:Y:S02]  /*9c50*/  STS.128 [R179+0x800], R20 ;  /* 0x00080014b3007388 */ /* 0x0205e40000000c00 */
.L_x_11684:
[----:B------:R-:W-:Y:S05]  /*9c60*/  BSYNC.RECONVERGENT B1 ;  /* 0x0000000000017941 */ /* 0x000fea0003800200 */
.L_x_11683:
        /* <DEDUP_REMOVED lines=85> */
.L_x_11690:
[----:B------:R-:W-:Y:S05]  /*a1c0*/  BSYNC.RECONVERGENT B0 ;  /* 0x0000000000007941 */ /* 0x000fea0003800200 */
.L_x_11689:
[----:B-----5:R3:W-:Y:S02]  /*a1d0*/  STS.128 [R179+0x1000], R20 ;  /* 0x00100014b3007388 */ /* 0x0207e40000000c00 */
.L_x_11688:
[----:B------:R-:W-:Y:S05]  /*a1e0*/  BSYNC.RECONVERGENT B1 ;  /* 0x0000000000017941 */ /* 0x000fea0003800200 */
.L_x_11687:
        /* <DEDUP_REMOVED lines=16> */
[----:B-1----:R-:W-:Y:S01]  /*a2f0*/  IMAD.X R17, R3, 0x1, R0, P0 ;  /* 0x0000000103117824 */ /* 0x002fe200000e0600 */
        /* <DEDUP_REMOVED lines=11> */
[----:B--234-:R-:W-:Y:S01]  /*a3b0*/  IMAD.U32 R20, R6, 0x10000, RZ ;  /* 0x0001000006147824 */ /* 0x01cfe200078e00ff */
[----:B------:R-:W-:Y:S01]  /*a3c0*/  SHF.L.U32 R21, R5, 0x10, RZ ;  /* 0x0000001005157819 */ /* 0x000fe200000006ff */
        /* <DEDUP_REMOVED lines=11> */
[----:B------:R-:W-:Y:S01]  /*a480*/  SHF.L.U32 R8, R11, 0x10, RZ ;  /* 0x000000100b087819 */ /* 0x000fe200000006ff */
[C---:B------:R-:W-:Y:S01]  /*a490*/  IMAD.U32 R27, R12.reuse, 0x10000, RZ ;  /* 0x000100000c1b7824 */ /* 0x040fe200078e00ff */
        /* <DEDUP_REMOVED lines=15> */
[----:B------:R-:W-:Y:S01]  /*a590*/  SHF.L.U32 R9, R17, 0x10, RZ ;  /* 0x0000001011097819 */ /* 0x000fe200000006ff */
        /* <DEDUP_REMOVED lines=29> */
.L_x_11692:
[----:B------:R-:W-:Y:S05]  /*a770*/  BSYNC.RECONVERGENT B0 ;  /* 0x0000000000007941 */ /* 0x000fea0003800200 */
.L_x_11691:
[----:B-----5:R1:W-:Y:S02]  /*a780*/  STS.128 [R179+0x1800], R4 ;  /* 0x00180004b3007388 */ /* 0x0203e40000000c00 */
.L_x_11663:
[----:B------:R-:W-:Y:S05]  /*a790*/  BSYNC.RECONVERGENT B2 ;  /* 0x0000000000027941 */ /* 0x000fea0003800200 */
.L_x_11659:
[----:B--23--:R-:W-:Y:S01]  /*a7a0*/  IMAD.IADD R3, R70, 0x1, -R177 ;  /* 0x0000000146037824 */ /* 0x00cfe200078e0ab1 */
[C---:B------:R-:W-:Y:S01]  /*a7b0*/  SHF.L.U64.HI R2, R73.reuse, 0x1, R74 ;  /* 0x0000000149027819 */ /* 0x040fe2000001024a */
[----:B-1----:R-:W-:Y:S02]  /*a7c0*/  IMAD.SHL.U32 R5, R73, 0x2, RZ ;  /* 0x0000000249057824 */ /* 0x002fe400078e00ff */
[C---:B------:R-:W-:Y:S01]  /*a7d0*/  VIADD R6, R132.reuse, 0x40 ;  /* 0x0000004084067836 */ /* 0x040fe20000000000 */
[CC--:B------:R-:W-:Y:S01]  /*a7e0*/  ISETP.GE.AND P2, PT, R132.reuse, R3.reuse, PT ;  /* 0x000000038400720c */ /* 0x0c0fe20003f46270 */
[C---:B------:R-:W-:Y:S01]  /*a7f0*/  VIADD R4, R132.reuse, 0x60 ;  /* 0x0000006084047836 */ /* 0x040fe20000000000 */
[-C--:B------:R-:W-:Y:S01]  /*a800*/  ISETP.GE.AND P5, PT, R185, R3.reuse, PT ;  /* 0x00000003b900720c */ /* 0x080fe20003fa6270 */
[----:B------:R-:W-:Y:S01]  /*a810*/  VIADD R0, R132, 0x70 ;  /* 0x0000007084007836 */ /* 0x000fe20000000000 */
[----:B------:R-:W-:Y:S01]  /*a820*/  ISETP.GE.AND P1, PT, R186, R3, PT ;  /* 0x00000003ba00720c */ /* 0x000fe20003f26270 */
[----:B------:R-:W-:Y:S01]  /*a830*/  VIADD R132, R132, 0x50 ;  /* 0x0000005084847836 */ /* 0x000fe20000000000 */
[----:B------:R-:W-:-:S02]  /*a840*/  IADD3 R12, P0, PT, R5, R170, RZ ;  /* 0x000000aa050c7210 */ /* 0x000fc40007f1e0ff */
[----:B------:R-:W-:Y:S02]  /*a850*/  P2R R7, PR, RZ, 0x4 ;  /* 0x00000004ff077803 */ /* 0x000fe40000000000 */
[-C--:B------:R-:W-:Y:S01]  /*a860*/  ISETP.GE.AND P4, PT, R184, R3.reuse, PT ;  /* 0x00000003b800720c */ /* 0x080fe20003f86270 */
[----:B------:R-:W-:Y:S01]  /*a870*/  IMAD.X R13, R2, 0x1, R171, P0 ;  /* 0x00000001020d7824 */ /* 0x000fe200000e06ab */
[-C--:B------:R-:W-:Y:S01]  /*a880*/  ISETP.GE.AND P0, PT, R0, R3.reuse, PT ;  /* 0x000000030000720c */ /* 0x080fe20003f06270 */
[----:B------:R-:W-:Y:S01]  /*a890*/  @!PT LDS RZ, [RZ] ;  /* 0x00000000fffff984 */ /* 0x000fe20000000800 */
[----:B------:R-:W-:Y:S01]  /*a8a0*/  @!PT LDS RZ, [RZ] ;  /* 0x00000000fffff984 */ /* 0x000fe20000000800 */
[----:B------:R-:W-:Y:S01]  /*a8b0*/  @!PT LDS RZ, [RZ] ;  /* 0x00000000fffff984 */ /* 0x000fe20000000800 */
[----:B------:R-:W-:Y:S01]  /*a8c0*/  @!P2 LDGSTS.E.BYPASS.LTC128B.128 [R179+0x2000], desc[UR4][R170.64] ;  /* 0x02000000aab3afae */ /* 0x000fe2000b981a04 */
[-C--:B------:R-:W-:Y:S02]  /*a8d0*/  ISETP.GE.AND P2, PT, R6, R3.reuse, PT ;  /* 0x000000030600720c */ /* 0x080fe40003f46270 */
[----:B------:R-:W-:Y:S01]  /*a8e0*/  @!P5 LEA R14, P3, R168, R12, 0x5 ;  /* 0x0000000ca80ed211 */ /* 0x000fe200078628ff */
[----:B------:R-:W-:Y:S01]  /*a8f0*/  @!P1 LDGSTS.E.BYPASS.LTC128B.128 [R179+0x2800], desc[UR4][R12.64] ;  /* 0x028000000cb39fae */ /* 0x000fe2000b981a04 */
[----:B------:R-:W-:-:S02]  /*a900*/  ISETP.GE.AND P1, PT, R4, R3, PT ;  /* 0x000000030400720c */ /* 0x000fc40003f26270 */
[----:B------:R-:W-:Y:S02]  /*a910*/  @!P5 LEA.HI.X R15, R168, R13, R169, 0x5, P3 ;  /* 0x0000000da80fd211 */ /* 0x000fe400018f2ca9 */
[-C--:B------:R-:W-:Y:S02]  /*a920*/  ISETP.GE.AND P3, PT, R132, R3.reuse, PT ;  /* 0x000000038400720c */ /* 0x080fe40003f66270 */
[----:B------:R-:W-:Y:S01]  /*a930*/  ISETP.GE.AND P6, PT, R186, R3, PT ;  /* 0x00000003ba00720c */ /* 0x000fe20003fc6270 */
[----:B------:R1:W-:Y:S01]  /*a940*/  @!P5 LDGSTS.E.BYPASS.LTC128B.128 [R179+0x3000], desc[UR4][R14.64] ;  /* 0x030000000eb3dfae */ /* 0x0003e2000b981a04 */
[C---:B----4-:R-:W-:Y:S01]  /*a950*/  @!P4 LEA R20, P5, R168.reuse, R12, 0x6 ;  /* 0x0000000ca814c211 */ /* 0x050fe200078a30ff */
[--C-:B------:R-:W-:Y:S02]  /*a960*/  @!P2 IMAD.MOV.U32 R18, RZ, RZ, R12.reuse ;  /* 0x000000ffff12a224 */ /* 0x100fe400078e000c */
[----:B------:R-:W-:Y:S01]  /*a970*/  @!P2 IMAD.MOV.U32 R19, RZ, RZ, R13 ;  /* 0x000000ffff13a224 */ /* 0x000fe200078e000d */
[----:B------:R-:W-:Y:S01]  /*a980*/  @!P4 LEA.HI.X R21, R168, R13, R169, 0x6, P5 ;  /* 0x0000000da815c211 */ /* 0x000fe200028f34a9 */
[----:B------:R-:W-:-:S02]  /*a990*/  @!P1 IMAD.MOV.U32 R16, RZ, RZ, R12 ;  /* 0x000000ffff109224 */ /* 0x000fc400078e000c */
[----:B------:R-:W-:Y:S02]  /*a9a0*/  @!P1 IMAD.MOV.U32 R17, RZ, RZ, R13 ;  /* 0x000000ffff119224 */ /* 0x000fe400078e000d */
[----:B------:R-:W-:Y:S01]  /*a9b0*/  @!P2 IMAD R10, R169, 0x60, RZ ;  /* 0x00000060a90aa824 */ /* 0x000fe200078e02ff */
[----:B------:R-:W-:Y:S01]  /*a9c0*/  @!P4 LDGSTS.E.BYPASS.LTC128B.128 [R179+0x3800], desc[UR4][R20.64] ;  /* 0x0380000014b3cfae */ /* 0x000fe2000b981a04 */
[----:B------:R-:W-:Y:S01]  /*a9d0*/  @!P2 IMAD.WIDE.U32 R18, R168, 0x60, R18 ;  /* 0x00000060a812a825 */ /* 0x000fe200078e0012 */
[----:B------:R-:W-:-:S03]  /*a9e0*/  ISETP.NE.AND P4, PT, R7, RZ, PT ;  /* 0x000000ff0700720c */ /* 0x000fc60003f85270 */
[----:B------:R-:W-:Y:S02]  /*a9f0*/  @!P1 IMAD R9, R169, 0xa0, RZ ;  /* 0x000000a0a9099824 */ /* 0x000fe400078e02ff */
[----:B------:R-:W-:-:S04]  /*aa00*/  @!P1 IMAD.WIDE.U32 R16, R168, 0xa0, R16 ;  /* 0x000000a0a8109825 */ /* 0x000fc800078e0010 */
[----:B------:R-:W-:Y:S02]  /*aa10*/  @!P0 IMAD R8, R169, 0xc0, RZ ;  /* 0x000000c0a9088824 */ /* 0x000fe400078e02ff */
[----:B------:R-:W-:Y:S02]  /*aa20*/  @!P2 IMAD.IADD R19, R10, 0x1, R19 ;  /* 0x000000010a13a824 */ /* 0x000fe400078e0213 */
[----:B------:R-:W-:Y:S02]  /*aa30*/  @!P1 IMAD.IADD R17, R9, 0x1, R17 ;  /* 0x0000000109119824 */ /* 0x000fe400078e0211 */
[----:B-1----:R-:W-:Y:S01]  /*aa40*/  @!P0 IMAD.MOV.U32 R14, RZ, RZ, R12 ;  /* 0x000000ffff0e8224 */ /* 0x002fe200078e000c */
[----:B------:R-:W-:Y:S01]  /*aa50*/  @!P3 LEA R12, P5, R168, R12, 0x7 ;  /* 0x0000000ca80cb211 */ /* 0x000fe200078a38ff */
[----:B------:R-:W-:Y:S01]  /*aa60*/  @!P0 IMAD.MOV.U32 R15, RZ, RZ, R13 ;  /* 0x000000ffff0f8224 */ /* 0x000fe200078e000d */
[----:B------:R-:W-:Y:S01]  /*aa70*/  @!P2 LDGSTS.E.BYPASS.LTC128B.128 [R179+0x4000], desc[UR4][R18.64] ;  /* 0x0400000012b3afae */ /* 0x000fe2000b981a04 */
[----:B------:R-:W-:Y:S01]  /*aa80*/  ISETP.GE.AND P2, PT, R6, R3, PT ;  /* 0x000000030600720c */ /* 0x000fe20003f46270 */
[C---:B------:R-:W-:Y:S01]  /*aa90*/  @!P0 IMAD.WIDE.U32 R14, R168.reuse, 0xc0, R14 ;  /* 0x000000c0a80e8825 */ /* 0x040fe200078e000e */
[----:B------:R-:W-:-:S02]  /*aaa0*/  @!P3 LEA.HI.X R13, R168, R13, R169, 0x7, P5 ;  /* 0x0000000da80db211 */ /* 0x000fc400028f3ca9 */
[-C--:B------:R-:W-:Y:S01]  /*aab0*/  ISETP.GE.AND P5, PT, R185, R3.reuse, PT ;  /* 0x00000003b900720c */ /* 0x080fe20003fa6270 */
[----:B------:R-:W-:Y:S02]  /*aac0*/  @!P0 IMAD.IADD R15, R8, 0x1, R15 ;  /* 0x00000001080f8824 */ /* 0x000fe400078e020f */
[----:B------:R1:W-:Y:S01]  /*aad0*/  @!P3 LDGSTS.E.BYPASS.LTC128B.128 [R179+0x4800], desc[UR4][R12.64] ;  /* 0x048000000cb3bfae */ /* 0x0003e2000b981a04 */
[----:B------:R-:W-:-:S03]  /*aae0*/  ISETP.GE.AND P3, PT, R132, R3, PT ;  /* 0x000000038400720c */ /* 0x000fc60003f66270 */
[----:B------:R2:W-:Y:S01]  /*aaf0*/  @!P1 LDGSTS.E.BYPASS.LTC128B.128 [R179+0x5000], desc[UR4][R16.64] ;  /* 0x0500000010b39fae */ /* 0x0005e2000b981a04 */
[----:B------:R-:W-:Y:S01]  /*ab00*/  ISETP.GE.AND P1, PT, R4, R3, PT ;  /* 0x000000030400720c */ /* 0x000fe20003f26270 */
[----:B------:R-:W-:Y:S02]  /*ab10*/  @!P2 IMAD R4, R65, 0x60, RZ ;  /* 0x000000604104a824 */ /* 0x000fe400078e02ff */
[----:B------:R3:W-:Y:S01]  /*ab20*/  @!P0 LDGSTS.E.BYPASS.LTC128B.128 [R179+0x5800], desc[UR4][R14.64] ;  /* 0x058000000eb38fae */ /* 0x0007e2000b981a04 */
[----:B------:R-:W-:-:S03]  /*ab30*/  LEA R8, P0, R71, R172, 0x1 ;  /* 0x000000ac47087211 */ /* 0x000fc600078008ff */
[----:B------:R-:W0:Y:S01]  /*ab40*/  LDGDEPBAR ;  /* 0x00000000000079af */ /* 0x000e220000000000 */
[----:B------:R-:W-:Y:S02]  /*ab50*/  LEA.HI.X R9, R71, R173, R72, 0x1, P0 ;  /* 0x000000ad47097211 */ /* 0x000fe400000f0c48 */
[----:B------:R-:W-:-:S03]  /*ab60*/  ISETP.GE.AND P0, PT, R0, R3, PT ;  /* 0x000000030000720c */ /* 0x000fc60003f06270 */
[----:B------:R-:W-:Y:S01]  /*ab70*/  @!P1 MOV R10, R8 ;  /* 0x00000008000a9202 */ /* 0x000fe20000000f00 */
[----:B------:R-:W-:-:S04]  /*ab80*/  @!P1 IMAD.MOV.U32 R11, RZ, RZ, R9 ;  /* 0x000000ffff0b9224 */ /* 0x000fc800078e0009 */
[----:B------:R-:W-:-:S04]  /*ab90*/  @!P1 IMAD.WIDE.U32 R10, R64, 0xa0, R10 ;  /* 0x000000a0400a9825 */ /* 0x000fc800078e000a */
[--C-:B-1----:R-:W-:Y:S02]  /*aba0*/  @!P2 IMAD.MOV.U32 R12, RZ, RZ, R8.reuse ;  /* 0x000000ffff0ca224 */ /* 0x102fe400078e0008 */
[----:B------:R-:W-:Y:S02]  /*abb0*/  @!P2 IMAD.MOV.U32 R13, RZ, RZ, R9 ;  /* 0x000000ffff0da224 */ /* 0x000fe400078e0009 */
[----:B------:R-:W-:Y:S02]  /*abc0*/  @!P0 IMAD.MOV.U32 R6, RZ, RZ, R8 ;  /* 0x000000ffff068224 */ /* 0x000fe400078e0008 */
[----:B------:R-:W-:Y:S01]  /*abd0*/  @!P2 IMAD.WIDE.U32 R12, R64, 0x60, R12 ;  /* 0x00000060400ca825 */ /* 0x000fe200078e000c */
[----:B------:R-:W-:-:S04]  /*abe0*/  DEPBAR.LE SB0, 0x0 ;  /* 0x000080000000791a */ /* 0x000fc80000000000 */
[----:B------:R-:W-:Y:S01]  /*abf0*/  BAR.SYNC.DEFER_BLOCKING 0x0 ;  /* 0x0000000000007b1d */ /* 0x000fe20000010000 */
[----:B------:R-:W-:Y:S02]  /*ac00*/  @!P0 IMAD.MOV.U32 R7, RZ, RZ, R9 ;  /* 0x000000ffff078224 */ /* 0x000fe400078e0009 */
[----:B------:R-:W-:Y:S02]  /*ac10*/  @!P2 IMAD.IADD R13, R4, 0x1, R13 ;  /* 0x00000001040da824 */ /* 0x000fe400078e020d */
[----:B------:R-:W-:Y:S02]  /*ac20*/  @!P0 IMAD R0, R65, 0xc0, RZ ;  /* 0x000000c041008824 */ /* 0x000fe400078e02ff */
[----:B------:R-:W-:-:S04]  /*ac30*/  @!P0 IMAD.WIDE.U32 R6, R64, 0xc0, R6 ;  /* 0x000000c040068825 */ /* 0x000fc800078e0006 */
[----:B------:R-:W-:Y:S02]  /*ac40*/  @!P0 IMAD.IADD R19, R0, 0x1, R7 ;  /* 0x0000000100138824 */ /* 0x000fe400078e0207 */
[----:B------:R-:W-:Y:S01]  /*ac50*/  @!P0 IMAD.MOV.U32 R18, RZ, RZ, R6 ;  /* 0x000000ffff128224 */ /* 0x000fe200078e0006 */
[----:B------:R-:W-:Y:S01]  /*ac60*/  @!PT LDS RZ, [RZ] ;  /* 0x00000000fffff984 */ /* 0x000fe20000000800 */
[----:B------:R-:W-:Y:S01]  /*ac70*/  @!PT LDS RZ, [RZ] ;  /* 0x00000000fffff984 */ /* 0x000fe20000000800 */
[----:B------:R-:W-:Y:S01]  /*ac80*/  @!PT LDS RZ, [RZ] ;  /* 0x00000000fffff984 */ /* 0x000fe20000000800 */
[----:B------:R-:W-:Y:S04]  /*ac90*/  @!P4 LDGSTS.E.BYPASS.LTC128B.128 [R179+0x6000], desc[UR4][R172.64] ;  /* 0x06000000acb3cfae */ /* 0x000fe8000b981a04 */
[----:B------:R-:W-:Y:S01]  /*aca0*/  @P4 STS.128 [R179+0x6000], RZ ;  /* 0x006000ffb3004388 */ /* 0x000fe20000000c00 */
[----:B------:R-:W-:Y:S01]  /*acb0*/  ISETP.GE.AND P4, PT, R184, R3, PT ;  /* 0x00000003b800720c */ /* 0x000fe20003f86270 */
[----:B------:R-:W-:Y:S02]  /*acc0*/  @!P1 IMAD R3, R65, 0xa0, RZ ;  /* 0x000000a041039824 */ /* 0x000fe400078e02ff */
[----:B------:R-:W-:Y:S02]  /*acd0*/  @P6 STS.128 [R179+0x6800], RZ ;  /* 0x006800ffb3006388 */ /* 0x000fe40000000c00 */
[----:B------:R-:W-:-:S02]  /*ace0*/  @!P1 IMAD.IADD R11, R3, 0x1, R11 ;  /* 0x00000001030b9824 */ /* 0x000fc400078e020b */
[----:B------:R-:W-:Y:S01]  /*acf0*/  @!PT LDS RZ, [RZ] ;  /* 0x00000000fffff984 */ /* 0x000fe20000000800 */
[----:B------:R-:W-:Y:S01]  /*ad00*/  @!PT LDS RZ, [RZ] ;  /* 0x00000000fffff984 */ /* 0x000fe20000000800 */
[----:B------:R-:W-:Y:S01]  /*ad10*/  @!PT LDS RZ, [RZ] ;  /* 0x00000000fffff984 */ /* 0x000fe20000000800 */
[----:B------:R1:W-:Y:S01]  /*ad20*/  @!P6 LDGSTS.E.BYPASS.LTC128B.128 [R179+0x6800], desc[UR4][R8.64] ;  /* 0x0680000008b3efae */ /* 0x0003e2000b981a04 */
[----:B--2---:R-:W-:-:S03]  /*ad30*/  @!P5 LEA R16, P6, R64, R8, 0x5 ;  /* 0x000000084010d211 */ /* 0x004fc600078c28ff */
[----:B------:R-:W-:Y:S01]  /*ad40*/  @P5 STS.128 [R179+0x7000], RZ ;  /* 0x007000ffb3005388 */ /* 0x000fe20000000c00 */
[C---:B------:R-:W-:Y:S02]  /*ad50*/  @!P5 LEA.HI.X R17, R64.reuse, R9, R65, 0x5, P6 ;  /* 0x000000094011d211 */ /* 0x040fe400030f2c41 */
[----:B---3--:R-:W-:-:S03]  /*ad60*/  @!P4 LEA R14, P6, R64, R8, 0x6 ;  /* 0x00000008400ec211 */ /* 0x008fc600078c30ff */
        /* <DEDUP_REMOVED lines=33> */
[----:B------:R-:W3:Y:S01]  /*af80*/  S2UR UR6, SR_CgaCtaId ;  /* 0x00000000000679c3 */ /* 0x000ee20000008800 */
[C---:B------:R-:W-:Y:S01]  /*af90*/  IMAD.SHL.U32 R3, R66.reuse, 0x20, RZ ;  /* 0x0000002042037824 */ /* 0x040fe200078e00ff */
[----:B------:R-:W-:Y:S01]  /*afa0*/  LOP3.LUT R4, R75, 0x8, R66, 0x78, !PT ;  /* 0x000000084b047812 */ /* 0x000fe200078e7842 */
[C---:B------:R-:W-:Y:S01]  /*afb0*/  IMAD.SHL.U32 R166, R66.reuse, 0x40, RZ ;  /* 0x0000004042a67824 */ /* 0x040fe200078e00ff */
[----:B------:R-:W-:Y:S01]  /*afc0*/  UMOV UR7, 0x400 ;  /* 0x0000040000077882 */ /* 0x000fe20000000000 */
[C---:B------:R-:W-:Y:S01]  /*afd0*/  R2P PR, R66.reuse, 0x6 ;  /* 0x0000000642007804 */ /* 0x040fe20000000000 */
[----:B------:R-:W-:Y:S01]  /*afe0*/  IMAD.SHL.U32 R66, R66, 0x2, RZ ;  /* 0x0000000242427824 */ /* 0x000fe200078e00ff */
[----:B------:R-:W-:Y:S01]  /*aff0*/  LOP3.LUT R0, R68, 0x7c00, R3, 0xf8, !PT ;  /* 0x00007c0044007812 */ /* 0x000fe200078ef803 */
[----:B------:R-:W0:Y:S01]  /*b000*/  LDGDEPBAR ;  /* 0x00000000000079af */ /* 0x000e220000000000 */
[----:B------:R-:W-:Y:S01]  /*b010*/  LOP3.LUT R3, R4, 0x38, R69, 0x78, !PT ;  /* 0x0000003804037812 */ /* 0x000fe200078e7845 */
[----:B------:R-:W-:Y:S01]  /*b020*/  IMAD.MOV.U32 R4, RZ, RZ, 0x40 ;  /* 0x00000040ff047424 */ /* 0x000fe200078e00ff */
[----:B------:R-:W-:Y:S01]  /*b030*/  LOP3.LUT R166, R166, 0x400, RZ, 0xc0, !PT ;  /* 0x00000400a6a67812 */ /* 0x000fe200078ec0ff */
[----:B------:R-:W-:Y:S01]  /*b040*/  IMAD.IADD R167, R67, 0x1, R0 ;  /* 0x0000000143a77824 */ /* 0x000fe200078e0200 */
[----:B------:R-:W-:Y:S01]  /*b050*/  LOP3.LUT R66, R66, 0x6, RZ, 0xc0, !PT ;  /* 0x0000000642427812 */ /* 0x000fe200078ec0ff */
[----:B------:R-:W-:Y:S01]  /*b060*/  BSSY.RECONVERGENT B1, `(.L_x_11693) ;  /* 0x00001e0000017945 */ /* 0x000fe20003800200 */
[----:B------:R-:W-:Y:S01]  /*b070*/  SEL R4, R4, 0xffffffc0, !P2 ;  /* 0xffffffc004047807 */ /* 0x000fe20005000000 */
[----:B------:R-:W-:-:S02]  /*b080*/  IMAD R166, R3, 0x2, R166 ;  /* 0x0000000203a67824 */ /* 0x000fc400078e02a6 */
[----:B------:R-:W-:-:S05]  /*b090*/  IMAD.MOV.U32 R3, RZ, RZ, 0x20 ;  /* 0x00000020ff037424 */ /* 0x000fca00078e00ff */
[----:B------:R-:W-:Y:S01]  /*b0a0*/  SEL R3, R3, 0xffffffe0, !P1 ;  /* 0xffffffe003037807 */ /* 0x000fe20004800000 */
[----:B---3--:R-:W-:-:S06]  /*b0b0*/  ULEA UR6, UR6, UR7, 0x18 ;  /* 0x0000000706067291 */ /* 0x008fcc000f8ec0ff */
[----:B------:R-:W-:Y:S01]  /*b0c0*/  LEA R167, R167, UR6, 0x1 ;  /* 0x00000006a7a77c11 */ /* 0x000fe2000f8e08ff */
[----:B------:R-:W-:Y:S02]  /*b0d0*/  VIADD R0, R166, UR6 ;  /* 0x00000006a6007c36 */ /* 0x000fe40008000000 */
[----:B-1----:R-:W-:Y:S01]  /*b0e0*/  LDSM.16.M88.4 R16, [R166+UR6+0x2000] ;  /* 0x00200006a610783b */ /* 0x002fe20008000200 */
[C---:B------:R-:W-:Y:S01]  /*b0f0*/  IADD3 R165, PT, PT, R167.reuse, R3, RZ ;  /* 0x00000003a7a57210 */ /* 0x040fe20007ffe0ff */
[C---:B------:R-:W-:Y:S02]  /*b100*/  IMAD.IADD R161, R0.reuse, 0x1, R3 ;  /* 0x0000000100a17824 */ /* 0x040fe400078e0203 */
[----:B------:R-:W1:Y:S01]  /*b110*/  LDSM.16.M88.4 R12, [R167] ;  /* 0x00000000a70c783b */ /* 0x000e620000000200 */
[--C-:B------:R-:W-:Y:S02]  /*b120*/  IMAD.IADD R164, R167, 0x1, R4.reuse ;  /* 0x00000001a7a47824 */ /* 0x100fe400078e0204 */
[----:B------:R-:W-:Y:S01]  /*b130*/  IMAD.IADD R160, R0, 0x1, R4 ;  /* 0x0000000100a07824 */ /* 0x000fe200078e0204 */
[----:B------:R-:W-:Y:S01]  /*b140*/  LDSM.16.M88.4 R8, [R165] ;  /* 0x00000000a508783b */ /* 0x000fe20000000200 */
[----:B------:R-:W-:-:S02]  /*b150*/  IMAD.IADD R163, R3, 0x1, R164 ;  /* 0x0000000103a37824 */ /* 0x000fc400078e02a4 */
[----:B------:R-:W-:Y:S01]  /*b160*/  IMAD.IADD R107, R3, 0x1, R160 ;  /* 0x00000001036b7824 */ /* 0x000fe200078e02a0 */
[----:B------:R-:W-:Y:S04]  /*b170*/  LDSM.16.M88.4 R36, [R161+0x2000] ;  /* 0x00200000a124783b */ /* 0x000fe80000000200 */
[----:B------:R-:W3:Y:S04]  /*b180*/  LDSM.16.M88.4 R20, [R166+UR6+0x2800] ;  /* 0x00280006a614783b */ /* 0x000ee80008000200 */
[----:B------:R-:W-:Y:S04]  /*b190*/  LDSM.16.M88.4 R44, [R164] ;  /* 0x00000000a42c783b */ /* 0x000fe80000000200 */
[----:B-----5:R-:W-:Y:S04]  /*b1a0*/  LDSM.16.M88.4 R28, [R160+0x2000] ;  /* 0x00200000a01c783b */ /* 0x020fe80000000200 */
        /* <DEDUP_REMOVED lines=9> */
[----:B---3--:R-:W-:Y:S08]  /*b240*/  HMMA.16816.F32.BF16 R24, R12, R20, RZ ;  /* 0x000000140c18723c */ /* 0x008ff000000418ff */
        /* <DEDUP_REMOVED lines=10> */
[----:B------:R-:W3:Y:S07]  /*b2f0*/  LDSM.16.M88.4 R60, [R161+0x3800] ;  /* 0x00380000a13c783b */ /* 0x000eee0000000200 */
        /* <DEDUP_REMOVED lines=12> */
[----:B---3--:R-:W-:-:S12]  /*b3c0*/  HMMA.16816.F32.BF16 R48, R8, R60, R48 ;  /* 0x0000003c0830723c */ /* 0x008fd80000041830 */
        /* <DEDUP_REMOVED lines=30> */
[----:B------:R-:W-:Y:S08]  /*b5b0*/  MUFU.TANH R54, R54 ;  /* 0x0000003600367308 */ /* 0x000ff00000002400 */
[----:B------:R-:W-:Y:S01]  /*b5c0*/  MUFU.TANH R83, R83 ;  /* 0x0000005300537308 */ /* 0x000fe20000002400 */
[C---:B------:R-:W-:Y:S07]  /*b5d0*/  HMMA.16816.F32.BF16 R36, R32.reuse, R56, R36 ;  /* 0x000000382024723c */ /* 0x040fee0000041824 */
[----:B------:R-:W3:Y:S01]  /*b5e0*/  MUFU.TANH R0, R0 ;  /* 0x0000000000007308 */ /* 0x000ee20000002400 */
[----:B------:R-:W-:Y:S01]  /*b5f0*/  HMMA.16816.F32.BF16 R76, R32, R58, R76 ;  /* 0x0000003a204c723c */ /* 0x000fe2000004184c */
[----:B------:R-:W3:Y:S06]  /*b600*/  LDSM.16.M88.4 R56, [R166+UR6+0x4800] ;  /* 0x00480006a638783b */ /* 0x000eec0008000200 */
[----:B------:R-:W3:Y:S01]  /*b610*/  MUFU.TANH R52, R52 ;  /* 0x0000003400347308 */ /* 0x000ee20000002400 */
        /* <DEDUP_REMOVED lines=34> */
[----:B------:R-:W-:Y:S01]  /*b840*/  MUFU.TANH R80, R80 ;  /* 0x0000005000507308 */ /* 0x000fe20000002400 */
[----:B------:R-:W-:Y:S01]  /*b850*/  HMMA.16816.F32.BF16 R56, R12, R58, RZ ;  /* 0x0000003a0c38723c */ /* 0x000fe200000418ff */
[----:B----4-:R-:W3:Y:S02]  /*b860*/  LDSM.16.M88.4 R48, [R160+0x4800] ;  /* 0x00480000a030783b */ /* 0x010ee40000000200 */
[-C--:B------:R-:W-:Y:S01]  /*b870*/  FMUL.FTZ R73, R73, R6.reuse ;  /* 0x0000000649497220 */ /* 0x080fe20000410000 */
[-C--:B------:R-:W-:Y:S01]  /*b880*/  FMUL.FTZ R75, R75, R6.reuse ;  /* 0x000000064b4b7220 */ /* 0x080fe20000410000 */
[-C--:B------:R-:W-:Y:S01]  /*b890*/  FMUL.FTZ R72, R72, R6.reuse ;  /* 0x0000000648487220 */ /* 0x080fe20000410000 */
[-C--:B------:R-:W-:Y:S01]  /*b8a0*/  FMUL.FTZ R74, R74, R6.reuse ;  /* 0x000000064a4a7220 */ /* 0x080fe20000410000 */
[----:B------:R-:W4:Y:S01]  /*b8b0*/  MUFU.TANH R86, R86 ;  /* 0x0000005600567308 */ /* 0x000f220000002400 */
[----:B-1----:R-:W-:Y:S01]  /*b8c0*/  HMMA.16816.F32.BF16 R20, R32, R24, R20 ;  /* 0x000000182014723c */ /* 0x002fe20000041814 */
[----:B------:R-:W1:Y:S06]  /*b8d0*/  LDSM.16.M88.4 R76, [R161+0x5000] ;  /* 0x00500000a14c783b */ /* 0x000e6c0000000200 */
[----:B------:R-:W-:Y:S01]  /*b8e0*/  MUFU.TANH R88, R88 ;  /* 0x0000005800587308 */ /* 0x000fe20000002400 */
[----:B------:R-:W-:Y:S07]  /*b8f0*/  HMMA.16816.F32.BF16 R16, R44, R62, R16 ;  /* 0x0000003e2c10723c */ /* 0x000fee0000041810 */
[----:B------:R-:W4:Y:S01]  /*b900*/  MUFU.TANH R82, R82 ;  /* 0x0000005200527308 */ /* 0x000f220000002400 */
[C---:B--2---:R-:W-:Y:S03]  /*b910*/  HMMA.16816.F32.BF16 R36, R8.reuse, R28, R36 ;  /* 0x0000001c0824723c */ /* 0x044fe60000041824 */
[-C--:B------:R-:W-:Y:S01]  /*b920*/  FMUL.FTZ R147, R20, R6.reuse ;  /* 0x0000000614937220 */ /* 0x080fe20000410000 */
[-C--:B------:R-:W-:Y:S01]  /*b930*/  FMUL.FTZ R145, R21, R6.reuse ;  /* 0x0000000615917220 */ /* 0x080fe20000410000 */
[-C--:B------:R-:W-:Y:S01]  /*b940*/  FMUL.FTZ R155, R22, R6.reuse ;  /* 0x00000006169b7220 */ /* 0x080fe20000410000 */
[-C--:B------:R-:W-:Y:S01]  /*b950*/  FMUL.FTZ R153, R23, R6.reuse ;  /* 0x0000000617997220 */ /* 0x080fe20000410000 */
[----:B------:R-:W2:Y:S01]  /*b960*/  MUFU.TANH R84, R84 ;  /* 0x0000005400547308 */ /* 0x000ea20000002400 */
[----:B------:R-:W-:Y:S01]  /*b970*/  HMMA.16816.F32.BF16 R56, R8, R30, R56 ;  /* 0x0000001e0838723c */ /* 0x000fe20000041838 */
[----:B------:R-:W4:Y:S04]  /*b980*/  LDSM.16.M88.4 R28, [R107+0x4800] ;  /* 0x004800006b1c783b */ /* 0x000f280000000200 */
[----:B------:R-:W2:Y:S02]  /*b990*/  LDSM.16.M88.4 R20, [R166+UR6+0x5800] ;  /* 0x00580006a614783b */ /* 0x000ea40008000200 */
[----:B------:R-:W2:Y:S01]  /*b9a0*/  MUFU.TANH R87, R87 ;  /* 0x0000005700577308 */ /* 0x000ea20000002400 */
[----:B------:R-:W-:Y:S01]  /*b9b0*/  HMMA.16816.F32.BF16 R16, R32, R26, R16 ;  /* 0x0000001a2010723c */ /* 0x000fe20000041810 */
[----:B------:R-:W2:Y:S06]  /*b9c0*/  LDSM.16.M88.4 R24, [R160+0x5000] ;  /* 0x00500000a018783b */ /* 0x000eac0000000200 */
[----:B------:R-:W-:Y:S01]  /*b9d0*/  MUFU.TANH R159, R73 ;  /* 0x00000049009f7308 */ /* 0x000fe20000002400 */
[----:B------:R-:W-:Y:S07]  /*b9e0*/  HMMA.16816.F32.BF16 R60, R12, R40, RZ ;  /* 0x000000280c3c723c */ /* 0x000fee00000418ff */
[----:B------:R-:W-:Y:S01]  /*b9f0*/  MUFU.TANH R157, R75 ;  /* 0x0000004b009d7308 */ /* 0x000fe20000002400 */
[C---:B---3--:R-:W-:Y:S03]  /*ba00*/  HMMA.16816.F32.BF16 R36, R44.reuse, R48, R36 ;  /* 0x000000302c24723c */ /* 0x048fe60000041824 */
[-C--:B------:R-:W-:Y:S01]  /*ba10*/  FMUL.FTZ R143, R16, R6.reuse ;  /* 0x00000006108f7220 */ /* 0x080fe20000410000 */
[-C--:B------:R-:W-:Y:S01]  /*ba20*/  FMUL.FTZ R141, R17, R6.reuse ;  /* 0x00000006118d7220 */ /* 0x080fe20000410000 */
[-C--:B------:R-:W-:Y:S01]  /*ba30*/  FMUL.FTZ R151, R18, R6.reuse ;  /* 0x0000000612977220 */ /* 0x080fe20000410000 */
[----:B------:R-:W-:Y:S01]  /*ba40*/  FMUL.FTZ R149, R19, R6 ;  /* 0x0000000613957220 */ /* 0x000fe20000410000 */
[----:B------:R-:W-:Y:S01]  /*ba50*/  MUFU.TANH R135, R135 ;  /* 0x0000008700877308 */ /* 0x000fe20000002400 */
[----:B------:R-:W-:Y:S01]  /*ba60*/  HMMA.16816.F32.BF16 R56, R44, R50, R56 ;  /* 0x000000322c38723c */ /* 0x000fe20000041838 */
[----:B------:R-:W3:Y:S01]  /*ba70*/  LDSM.16.M88.4 R16, [R107+0x5000] ;  /* 0x005000006b10783b */ /* 0x000ee20000000200 */
[----:B------:R-:W-:-:S05]  /*ba80*/  IMAD.IADD R51, R177, 0x1, R66 ;  /* 0x00000001b1337824 */ /* 0x000fca00078e0242 */
[----:B------:R-:W-:Y:S01]  /*ba90*/  ISETP.GE.AND P1, PT, R51, R70, PT ;  /* 0x000000463300720c */ /* 0x000fe20003f26270 */
[----:B-1----:R-:W-:Y:S01]  /*baa0*/  HMMA.16816.F32.BF16 R60, R8, R76, R60 ;  /* 0x0000004c083c723c */ /* 0x002fe2000004183c */
[----:B------:R-:W-:Y:S02]  /*bab0*/  MUFU.TANH R145, R145 ;  /* 0x0000009100917308 */ /* 0x000fe40000002400 */
[----:B------:R-:W-:-:S05]  /*bac0*/  FSEL R77, R0, -INF , !P1 ;  /* 0xff800000004d7808 */ /* 0x000fca0004800000 */
[C---:B----4-:R-:W-:Y:S01]  /*bad0*/  HMMA.16816.F32.BF16 R36, R32.reuse, R28, R36 ;  /* 0x0000001c2024723c */ /* 0x050fe20000041824 */
[----:B------:R-:W1:Y:S07]  /*bae0*/  MUFU.TANH R153, R153 ;  /* 0x0000009900997308 */ /* 0x000e6e0000002400 */
[----:B------:R-:W-:Y:S01]  /*baf0*/  HMMA.16816.F32.BF16 R56, R32, R30, R56 ;  /* 0x0000001e2038723c */ /* 0x000fe20000041838 */
[----:B------:R-:W-:Y:S07]  /*bb00*/  MUFU.TANH R147, R147 ;  /* 0x0000009300937308 */ /* 0x000fee0000002400 */
[C---:B------:R-:W-:Y:S01]  /*bb10*/  HMMA.16816.F32.BF16 R40, R12.reuse, R42, RZ ;  /* 0x0000002a0c28723c */ /* 0x040fe200000418ff */
[----:B------:R-:W4:Y:S02]  /*bb20*/  MUFU.TANH R155, R155 ;  /* 0x0000009b009b7308 */ /* 0x000f240000002400 */
[-C--:B------:R-:W-:Y:S01]  /*bb30*/  FMUL.FTZ R37, R37, R6.reuse ;  /* 0x0000000625257220 */ /* 0x080fe20000410000 */
[-C--:B------:R-:W-:Y:S01]  /*bb40*/  FMUL.FTZ R127, R39, R6.reuse ;  /* 0x00000006277f7220 */ /* 0x080fe20000410000 */
[-C--:B------:R-:W-:Y:S01]  /*bb50*/  FMUL.FTZ R36, R36, R6.reuse ;  /* 0x0000000624247220 */ /* 0x080fe20000410000 */
[-C--:B------:R-:W-:Y:S01]  /*bb60*/  FMUL.FTZ R38, R38, R6.reuse ;  /* 0x0000000626267220 */ /* 0x080fe20000410000 */
[----:B------:R-:W-:Y:S01]  /*bb70*/  VIADD R39, R51, 0x1 ;  /* 0x0000000133277836 */ /* 0x000fe20000000000 */
[C---:B--2---:R-:W-:Y:S01]  /*bb80*/  HMMA.16816.F32.BF16 R28, R12.reuse, R20, RZ ;  /* 0x000000140c1c723c */ /* 0x044fe200000418ff */
[----:B------:R2:W-:Y:S02]  /*bb90*/  MUFU.TANH R123, R37 ;  /* 0x00000025007b7308 */ /* 0x0005e40000002400 */
[----:B------:R-:W-:Y:S01]  /*bba0*/  FMUL.FTZ R115, R57, R6 ;  /* 0x0000000639737220 */ /* 0x000fe20000410000 */
[----:B------:R-:W-:Y:S01]  /*bbb0*/  ISETP.GE.AND P0, PT, R39, R70, PT ;  /* 0x000000462700720c */ /* 0x000fe20003f06270 */
[-C--:B------:R-:W-:Y:S01]  /*bbc0*/  FMUL.FTZ R117, R59, R6.reuse ;  /* 0x000000063b757220 */ /* 0x080fe20000410000 */
[----:B------:R-:W-:Y:S01]  /*bbd0*/  IADD3 R57, PT, PT, R51, 0x18, RZ ;  /* 0x0000001833397810 */ /* 0x000fe20007ffe0ff */
[-C--:B------:R-:W-:Y:S01]  /*bbe0*/  FMUL.FTZ R56, R56, R6.reuse ;  /* 0x0000000638387220 */ /* 0x080fe20000410000 */
[----:B------:R-:W-:Y:S01]  /*bbf0*/  HMMA.16816.F32.BF16 R12, R12, R22, RZ ;  /* 0x000000160c0c723c */ /* 0x000fe200000418ff */
[----:B------:R-:W1:Y:S01]  /*bc00*/  LDSM.16.M88.4 R20, [R161+0x5800] ;  /* 0x00580000a114783b */ /* 0x000e620000000200 */
[----:B------:R-:W-:Y:S01]  /*bc10*/  MUFU.TANH R125, R36 ;  /* 0x00000024007d7308 */ /* 0x000fe20000002400 */
[----:B------:R-:W-:Y:S01]  /*bc20*/  FSEL R49, R54, -INF , !P0 ;  /* 0xff80000036317808 */ /* 0x000fe20004000000 */
[----:B------:R-:W-:Y:S01]  /*bc30*/  FMUL.FTZ R58, R58, R6 ;  /* 0x000000063a3a7220 */ /* 0x000fe20000410000 */
[----:B------:R-:W-:-:S03]  /*bc40*/  FSEL R7, R7, -INF , !P0 ;  /* 0xff80000007077808 */ /* 0x000fc60004000000 */
[----:B------:R-:W-:Y:S01]  /*bc50*/  HMMA.16816.F32.BF16 R60, R44, R24, R60 ;  /* 0x000000182c3c723c */ /* 0x000fe2000004183c */
[C---:B------:R-:W-:Y:S01]  /*bc60*/  VIADD R25, R51.reuse, 0x9 ;  /* 0x0000000933197836 */ /* 0x040fe20000000000 */
[----:B------:R3:W-:Y:S01]  /*bc70*/  MUFU.TANH R137, R38 ;  /* 0x0000002600897308 */ /* 0x0007e20000002400 */
[----:B--2---:R-:W-:-:S03]  /*bc80*/  VIADD R37, R51, 0x8 ;  /* 0x0000000833257836 */ /* 0x004fc60000000000 */
[-C--:B------:R-:W-:Y:S01]  /*bc90*/  ISETP.GE.AND P4, PT, R25, R70.reuse, PT ;  /* 0x000000461900720c */ /* 0x080fe20003f86270 */
[----:B------:R-:W-:Y:S01]  /*bca0*/  VIADD R25, R51, 0x10 ;  /* 0x0000001033197836 */ /* 0x000fe20000000000 */
[----:B------:R-:W-:Y:S01]  /*bcb0*/  HMMA.16816.F32.BF16 R40, R8, R78, R40 ;  /* 0x0000004e0828723c */ /* 0x000fe20000041828 */
[-C--:B------:R-:W-:Y:S01]  /*bcc0*/  ISETP.GE.AND P3, PT, R37, R70.reuse, PT ;  /* 0x000000462500720c */ /* 0x080fe20003f66270 */
[----:B------:R-:W-:Y:S01]  /*bcd0*/  MUFU.TANH R139, R139 ;  /* 0x0000008b008b7308 */ /* 0x000fe20000002400 */
[----:B------:R-:W-:Y:S02]  /*bce0*/  FSEL R79, R52, -INF , !P1 ;  /* 0xff800000344f7808 */ /* 0x000fe40004800000 */
[-C--:B------:R-:W-:Y:S01]  /*bcf0*/  ISETP.GE.AND P6, PT, R25, R70.reuse, PT ;  /* 0x000000461900720c */ /* 0x080fe20003fc6270 */
[----:B------:R-:W-:Y:S01]  /*bd00*/  VIADD R25, R51, 0x19 ;  /* 0x0000001933197836 */ /* 0x000fe20000000000 */
[----:B------:R-:W-:Y:S02]  /*bd10*/  FSEL R71, R71, -INF , !P3 ;  /* 0xff80000047477808 */ /* 0x000fe40005800000 */
[----:B------:R-:W-:Y:S01]  /*bd20*/  FSEL R81, R81, -INF , !P6 ;  /* 0xff80000051517808 */ /* 0x000fe20007000000 */
[----:B------:R-:W2:Y:S01]  /*bd30*/  MUFU.TANH R189, R189 ;  /* 0x000000bd00bd7308 */ /* 0x000ea20000002400 */
[-C--:B------:R-:W-:Y:S01]  /*bd40*/  ISETP.GE.AND P5, PT, R25, R70.reuse, PT ;  /* 0x000000461900720c */ /* 0x080fe20003fa6270 */
[----:B---3--:R-:W3:Y:S01]  /*bd50*/  LDSM.16.M88.4 R36, [R160+0x5800] ;  /* 0x00580000a024783b */ /* 0x008ee20000000200 */
[----:B------:R-:W-:Y:S01]  /*bd60*/  HMMA.16816.F32.BF16 R60, R32, R16, R60 ;  /* 0x00000010203c723c */ /* 0x000fe2000004183c */
[----:B------:R-:W-:Y:S01]  /*bd70*/  VIADD R17, R51, 0x11 ;  /* 0x0000001133117836 */ /* 0x000fe20000000000 */
[----:B------:R-:W-:Y:S01]  /*bd80*/  FSEL R16, R55, -INF , !P3 ;  /* 0xff80000037107808 */ /* 0x000fe20005800000 */
[----:B------:R-:W-:Y:S01]  /*bd90*/  VIADD R25, R51, 0x20 ;  /* 0x0000002033197836 */ /* 0x000fe20000000000 */
[----:B------:R-:W-:Y:S01]  /*bda0*/  FSEL R69, R69, -INF , !P4 ;  /* 0xff80000045457808 */ /* 0x000fe20006000000 */
[----:B------:R-:W-:Y:S01]  /*bdb0*/  MUFU.TANH R133, R72 ;  /* 0x0000004800857308 */ /* 0x000fe20000002400 */
[----:B------:R-:W-:-:S02]  /*bdc0*/  ISETP.GE.AND P2, PT, R17, R70, PT ;  /* 0x000000461100720c */ /* 0x000fc40003f46270 */
[----:B------:R-:W-:Y:S01]  /*bdd0*/  HMMA.16816.F32.BF16 R40, R44, R26, R40 ;  /* 0x0000001a2c28723c */ /* 0x000fe20000041828 */
[----:B------:R-:W-:Y:S02]  /*bde0*/  FSEL R201, R86, -INF , !P5 ;  /* 0xff80000056c97808 */ /* 0x000fe40006800000 */
[----:B------:R-:W-:Y:S02]  /*bdf0*/  P2R R17, PR, RZ, 0x4 ;  /* 0x00000004ff117803 */ /* 0x000fe40000000000 */
[----:B------:R-:W-:Y:S01]  /*be00*/  ISETP.GE.AND P2, PT, R25, R70, PT ;  /* 0x000000461900720c */ /* 0x000fe20003f46270 */
[----:B------:R-:W2:Y:S01]  /*be10*/  MUFU.TANH R187, R74 ;  /* 0x0000004a00bb7308 */ /* 0x000ea20000002400 */
[----:B------:R-:W4:Y:S01]  /*be20*/  LDSM.16.M88.4 R24, [R107+0x5800] ;  /* 0x005800006b18783b */ /* 0x000f220000000200 */
[----:B-1----:R-:W-:Y:S01]  /*be30*/  HMMA.16816.F32.BF16 R28, R8, R20, R28 ;  /* 0x00000014081c723c */ /* 0x002fe2000004181c */
[----:B------:R-:W-:Y:S01]  /*be40*/  ISETP.NE.AND P3, PT, R17, RZ, PT ;  /* 0x000000ff1100720c */ /* 0x000fe20003f65270 */
[----:B------:R-:W-:-:S02]  /*be50*/  VIADD R17, R51, 0x28 ;  /* 0x0000002833117836 */ /* 0x000fc40000000000 */
[-C--:B------:R-:W-:Y:S01]  /*be60*/  FMUL.FTZ R59, R61, R6.reuse ;  /* 0x000000063d3b7220 */ /* 0x080fe20000410000 */
[----:B------:R-:W-:Y:S01]  /*be70*/  VIADD R21, R51, 0x21 ;  /* 0x0000002133157836 */ /* 0x000fe20000000000 */
[----:B------:R-:W-:Y:S01]  /*be80*/  FSEL R73, R82, -INF , !P3 ;  /* 0xff80000052497808 */ /* 0x000fe20005800000 */
[----:B------:R-:W-:Y:S01]  /*be90*/  FMUL.FTZ R63, R63, R6 ;  /* 0x000000063f3f7220 */ /* 0x000fe20000410000 */
[-C--:B------:R-:W-:Y:S01]  /*bea0*/  ISETP.GE.AND P0, PT, R17, R70.reuse, PT ;  /* 0x000000461100720c */ /* 0x080fe20003f06270 */
[----:B------:R-:W-:Y:S01]  /*beb0*/  HMMA.16816.F32.BF16 R12, R8, R22, R12 ;  /* 0x00000016080c723c */ /* 0x000fe2000004180c */
[----:B------:R-:W-:Y:S01]  /*bec0*/  VIADD R9, R51, 0x38 ;  /* 0x0000003833097836 */ /* 0x000fe20000000000 */
[----:B------:R-:W-:Y:S01]  /*bed0*/  FSEL R17, R83, -INF , !P6 ;  /* 0xff80000053117808 */ /* 0x000fe20007000000 */
[----:B------:R-:W1:Y:S01]  /*bee0*/  MUFU.TANH R127, R127 ;  /* 0x0000007f007f7308 */ /* 0x000e620000002400 */
[-C--:B------:R-:W-:Y:S01]  /*bef0*/  ISETP.GE.AND P1, PT, R21, R70.reuse, PT ;  /* 0x000000461500720c */ /* 0x080fe20003f26270 */
[----:B------:R-:W-:Y:S01]  /*bf00*/  VIADD R23, R51, 0x60 ;  /* 0x0000006033177836 */ /* 0x000fe20000000000 */
[-C--:B------:R-:W-:Y:S01]  /*bf10*/  ISETP.GE.AND P6, PT, R9, R70.reuse, PT ;  /* 0x000000460900720c */ /* 0x080fe20003fc6270 */
[C---:B------:R-:W-:Y:S01]  /*bf20*/  VIADD R9, R51.reuse, 0x39 ;  /* 0x0000003933097836 */ /* 0x040fe20000000000 */
[----:B------:R-:W-:Y:S01]  /*bf30*/  HMMA.16816.F32.BF16 R40, R32, R18, R40 ;  /* 0x000000122028723c */ /* 0x000fe20000041828 */
[C---:B------:R-:W-:Y:S01]  /*bf40*/  VIADD R19, R51.reuse, 0x29 ;  /* 0x0000002933137836 */ /* 0x040fe20000000000 */
[----:B------:R-:W-:Y:S01]  /*bf50*/  FSEL R21, R80, -INF , !P4 ;  /* 0xff80000050157808 */ /* 0x000fe20006000000 */
[----:B------:R-:W-:Y:S01]  /*bf60*/  MUFU.TANH R59, R59 ;  /* 0x0000003b003b7308 */ /* 0x000fe20000002400 */
[----:B------:R-:W-:Y:S01]  /*bf70*/  FSEL R83, R88, -INF , !P5 ;  /* 0xff80000058537808 */ /* 0x000fe20006800000 */
[----:B------:R-:W-:Y:S01]  /*bf80*/  VIADD R61, R51, 0x31 ;  /* 0x00000031333d7836 */ /* 0x000fe20000000000 */
[----:B------:R-:W-:Y:S01]  /*bf90*/  ISETP.GE.AND P4, PT, R19, R70, PT ;  /* 0x000000461300720c */ /* 0x000fe20003f86270 */
[----:B------:R-:W-:Y:S01]  /*bfa0*/  FMUL.FTZ R0, R60, R6 ;  /* 0x000000063c007220 */ /* 0x000fe20000410000 */
[C---:B---3--:R-:W-:Y:S01]  /*bfb0*/  HMMA.16816.F32.BF16 R28, R44.reuse, R36, R28 ;  /* 0x000000242c1c723c */ /* 0x048fe2000004181c */
[----:B------:R-:W-:Y:S01]  /*bfc0*/  FSEL R19, R84, -INF , !P3 ;  /* 0xff80000054137808 */ /* 0x000fe20005800000 */
[----:B------:R-:W-:Y:S01]  /*bfd0*/  VIADD R37, R51, 0x30 ;  /* 0x0000003033257836 */ /* 0x000fe20000000000 */
[-C--:B------:R-:W-:Y:S01]  /*bfe0*/  ISETP.GE.AND P5, PT, R9, R70.reuse, PT ;  /* 0x000000460900720c */ /* 0x080fe20003fa6270 */
[----:B------:R-:W-:Y:S01]  /*bff0*/  VIADD R9, R51, 0x40 ;  /* 0x0000004033097836 */ /* 0x000fe20000000000 */
[----:B------:R-:W-:Y:S01]  /*c000*/  ISETP.GE.AND P3, PT, R57, R70, PT ;  /* 0x000000463900720c */ /* 0x000fe20003f66270 */
[----:B------:R-:W3:Y:S01]  /*c010*/  MUFU.TANH R105, R63 ;  /* 0x0000003f00697308 */ /* 0x000ee20000002400 */
[----:B------:R-:W-:Y:S01]  /*c020*/  FSEL R113, R91, -INF , !P2 ;  /* 0xff8000005b717808 */ /* 0x000fe20005000000 */
[----:B------:R-:W-:Y:S01]  /*c030*/  HMMA.16816.F32.BF16 R12, R44, R38, R12 ;  /* 0x000000262c0c723c */ /* 0x000fe2000004180c */
[----:B------:R-:W-:Y:S01]  /*c040*/  FSEL R203, R87, -INF , !P3 ;  /* 0xff80000057cb7808 */ /* 0x000fe20005800000 */
[----:B------:R-:W-:Y:S01]  /*c050*/  FMUL.FTZ R18, R62, R6 ;  /* 0x000000063e127220 */ /* 0x000fe20000410000 */
[----:B------:R-:W-:Y:S01]  /*c060*/  FSEL R75, R85, -INF , !P3 ;  /* 0xff800000554b7808 */ /* 0x000fe20005800000 */
[----:B------:R-:W-:Y:S01]  /*c070*/  VIADD R11, R51, 0x51 ;  /* 0x00000051330b7836 */ /* 0x000fe20000000000 */
[----:B------:R-:W-:Y:S01]  /*c080*/  ISETP.GE.AND P3, PT, R9, R70, PT ;  /* 0x000000460900720c */ /* 0x000fe20003f66270 */
[----:B------:R-:W-:Y:S01]  /*c090*/  VIADD R9, R51, 0x41 ;  /* 0x0000004133097836 */ /* 0x000fe20000000000 */
[----:B------:R-:W-:Y:S01]  /*c0a0*/  FSEL R109, R89, -INF , !P2 ;  /* 0xff800000596d7808 */ /* 0x000fe20005000000 */
[----:B------:R-:W-:Y:S01]  /*c0b0*/  MUFU.TANH R119, R56 ;  /* 0x0000003800777308 */ /* 0x000fe20000002400 */
[----:B------:R-:W-:Y:S01]  /*c0c0*/  FSEL R195, R92, -INF , !P1 ;  /* 0xff8000005cc37808 */ /* 0x000fe20004800000 */
[----:B------:R-:W-:Y:S01]  /*c0d0*/  FMUL.FTZ R8, R43, R6 ;  /* 0x000000062b087220 */ /* 0x000fe20000410000 */
[----:B------:R-:W-:Y:S01]  /*c0e0*/  ISETP.GE.AND P2, PT, R9, R70, PT ;  /* 0x000000460900720c */ /* 0x000fe20003f46270 */
[C---:B----4-:R-:W-:Y:S01]  /*c0f0*/  HMMA.16816.F32.BF16 R28, R32.reuse, R24, R28 ;  /* 0x00000018201c723c */ /* 0x050fe2000004181c */
[----:B------:R-:W-:Y:S01]  /*c100*/  VIADD R9, R51, 0x48 ;  /* 0x0000004833097836 */ /* 0x000fe20000000000 */
[----:B------:R-:W-:Y:S01]  /*c110*/  FSEL R111, R90, -INF , !P1 ;  /* 0xff8000005a6f7808 */ /* 0x000fe20004800000 */
[-C--:B------:R-:W-:Y:S01]  /*c120*/  FMUL.FTZ R40, R40, R6.reuse ;  /* 0x0000000628287220 */ /* 0x080fe20000410000 */
[----:B------:R-:W-:Y:S01]  /*c130*/  FSEL R199, R95, -INF , !P0 ;  /* 0xff8000005fc77808 */ /* 0x000fe20004000000 */
[----:B------:R-:W4:Y:S01]  /*c140*/  MUFU.TANH R121, R58 ;  /* 0x0000003a00797308 */ /* 0x000f220000002400 */
[----:B------:R-:W-:Y:S01]  /*c150*/  FSEL R191, R93, -INF , !P0 ;  /* 0xff8000005dbf7808 */ /* 0x000fe20004000000 */
[----:B------:R-:W-:Y:S01]  /*c160*/  FMUL.FTZ R41, R41, R6 ;  /* 0x0000000629297220 */ /* 0x000fe20000410000 */
[----:B------:R-:W-:Y:S01]  /*c170*/  HMMA.16816.F32.BF16 R24, R32, R26, R12 ;  /* 0x0000001a2018723c */ /* 0x000fe2000004180c */
[-C--:B------:R-:W-:Y:S01]  /*c180*/  ISETP.GE.AND P1, PT, R9, R70.reuse, PT ;  /* 0x000000460900720c */ /* 0x080fe20003f26270 */
[----:B------:R-:W-:Y:S01]  /*c190*/  VIADD R9, R51, 0x49 ;  /* 0x0000004933097836 */ /* 0x000fe20000000000 */
[----:B------:R-:W-:Y:S01]  /*c1a0*/  ISETP.GE.AND P0, PT, R37, R70, PT ;  /* 0x000000462500720c */ /* 0x000fe20003f06270 */
[-C--:B------:R-:W-:Y:S01]  /*c1b0*/  FMUL.FTZ R42, R42, R6.reuse ;  /* 0x000000062a2a7220 */ /* 0x080fe20000410000 */
[----:B------:R-:W-:Y:S01]  /*c1c0*/  MUFU.TANH R143, R143 ;  /* 0x0000008f008f7308 */ /* 0x000fe20000002400 */
[----:B------:R-:W-:Y:S01]  /*c1d0*/  FSEL R153, R153, -INF , !P2 ;  /* 0xff80000099997808 */ /* 0x000fe20005000000 */
[----:B------:R-:W-:Y:S01]  /*c1e0*/  VIADD R15, R51, 0x58 ;  /* 0x00000058330f7836 */ /* 0x000fe20000000000 */
[----:B------:R-:W-:Y:S01]  /*c1f0*/  FSEL R135, R135, -INF , !P0 ;  /* 0xff80000087877808 */ /* 0x000fe20004000000 */
[----:B------:R-:W-:Y:S01]  /*c200*/  VIADD R13, R51, 0x59 ;  /* 0x00000059330d7836 */ /* 0x000fe20000000000 */
[----:B------:R-:W-:Y:S01]  /*c210*/  FSEL R131, R131, -INF , !P0 ;  /* 0xff80000083837808 */ /* 0x000fe20004000000 */
[-C--:B------:R-:W-:Y:S01]  /*c220*/  FMUL.FTZ R30, R30, R6.reuse ;  /* 0x000000061e1e7220 */ /* 0x080fe20000410000 */
[----:B------:R-:W-:Y:S01]  /*c230*/  FSEL R145, R145, -INF , !P2 ;  /* 0xff80000091917808 */ /* 0x000fe20005000000 */
[----:B------:R-:W-:Y:S01]  /*c240*/  MUFU.TANH R141, R141 ;  /* 0x0000008d008d7308 */ /* 0x000fe20000002400 */
[----:B------:R-:W-:Y:S01]  /*c250*/  FSEL R193, R96, -INF , !P4 ;  /* 0xff80000060c17808 */ /* 0x000fe20006000000 */
[-C--:B------:R-:W-:Y:S01]  /*c260*/  FMUL.FTZ R28, R28, R6.reuse ;  /* 0x000000061c1c7220 */ /* 0x080fe20000410000 */
[----:B------:R-:W-:Y:S01]  /*c270*/  FSEL R197, R94, -INF , !P4 ;  /* 0xff8000005ec57808 */ /* 0x000fe20006000000 */
[----:B------:R-:W-:Y:S01]  /*c280*/  FMUL.FTZ R10, R29, R6 ;  /* 0x000000061d0a7220 */ /* 0x000fe20000410000 */
[----:B------:R-:W-:Y:S01]  /*c290*/  ISETP.GE.AND P0, PT, R9, R70, PT ;  /* 0x000000460900720c */ /* 0x000fe20003f06270 */
[----:B------:R-:W-:Y:S01]  /*c2a0*/  FMUL.FTZ R24, R24, R6 ;  /* 0x0000000618187220 */ /* 0x000fe20000410000 */
[-C--:B------:R-:W-:Y:S01]  /*c2b0*/  ISETP.GE.AND P2, PT, R23, R70.reuse, PT ;  /* 0x000000461700720c */ /* 0x080fe20003f46270 */
[----:B------:R-:W4:Y:S01]  /*c2c0*/  MUFU.TANH R151, R151 ;  /* 0x0000009700977308 */ /* 0x000f220000002400 */
[----:B------:R-:W-:Y:S01]  /*c2d0*/  ISETP.GE.AND P4, PT, R61, R70, PT ;  /* 0x000000463d00720c */ /* 0x000fe20003f86270 */
[C---:B------:R-:W-:Y:S01]  /*c2e0*/  VIADD R23, R51.reuse, 0x61 ;  /* 0x0000006133177836 */ /* 0x040fe20000000000 */
[----:B------:R-:W-:Y:S01]  /*c2f0*/  IADD3 R9, PT, PT, R51, 0x50, RZ ;  /* 0x0000005033097810 */ /* 0x000fe20007ffe0ff */
[-C--:B------:R-:W-:Y:S01]  /*c300*/  FMUL.FTZ R31, R31, R6.reuse ;  /* 0x000000061f1f7220 */ /* 0x080fe20000410000 */
[----:B------:R-:W-:Y:S01]  /*c310*/  FSEL R155, R155, -INF , !P3 ;  /* 0xff8000009b9b7808 */ /* 0x000fe20005800000 */
[----:B------:R-:W-:Y:S01]  /*c320*/  FMUL.FTZ R26, R26, R6 ;  /* 0x000000061a1a7220 */ /* 0x000fe20000410000 */
[----:B------:R-:W-:Y:S01]  /*c330*/  FSEL R147, R147, -INF , !P3 ;  /* 0xff80000093937808 */ /* 0x000fe20005800000 */
[----:B------:R-:W4:Y:S01]  /*c340*/  MUFU.TANH R149, R149 ;  /* 0x0000009500957308 */ /* 0x000f220000002400 */
[----:B------:R-:W-:Y:S01]  /*c350*/  ISETP.GE.AND P3, PT, R11, R70, PT ;  /* 0x000000460b00720c */ /* 0x000fe20003f66270 */
[----:B------:R-:W-:-:S02]  /*c360*/  VIADD R11, R51, 0x70 ;  /* 0x00000070330b7836 */ /* 0x000fc40000000000 */
[----:B------:R-:W-:Y:S01]  /*c370*/  FMUL.FTZ R25, R25, R6 ;  /* 0x0000000619197220 */ /* 0x000fe20000410000 */
[----:B--2---:R-:W-:Y:S01]  /*c380*/  FSEL R189, R189, -INF , !P4 ;  /* 0xff800000bdbd7808 */ /* 0x004fe20006000000 */
[----:B------:R-:W-:-:S04]  /*c390*/  DEPBAR.LE SB0, 0x0 ;  /* 0x000080000000791a */ /* 0x000fc80000000000 */
[----:B------:R-:W-:Y:S01]  /*c3a0*/  MUFU.TANH R37, R30 ;  /* 0x0000001e00257308 */ /* 0x000fe20000002400 */
[----:B------:R-:W-:Y:S02]  /*c3b0*/  FSEL R139, R139, -INF , !P4 ;  /* 0xff8000008b8b7808 */ /* 0x000fe40006000000 */
[----:B------:R-:W-:Y:S02]  /*c3c0*/  FSEL R187, R187, -INF , !P6 ;  /* 0xff800000bbbb7808 */ /* 0x000fe40007000000 */
[----:B------:R-:W-:Y:S02]  /*c3d0*/  FSEL R133, R133, -INF , !P6 ;  /* 0xff80000085857808 */ /* 0x000fe40007000000 */
[-C--:B------:R-:W-:Y:S01]  /*c3e0*/  ISETP.GE.AND P4, PT, R9, R70.reuse, PT ;  /* 0x000000460900720c */ /* 0x080fe20003f86270 */
[----:B------:R2:W-:Y:S01]  /*c3f0*/  MUFU.TANH R30, R24 ;  /* 0x00000018001e7308 */ /* 0x0005e20000002400 */
[----:B------:R-:W-:Y:S01]  /*c400*/  ISETP.GE.AND P6, PT, R23, R70, PT ;  /* 0x000000461700720c */ /* 0x000fe20003fc6270 */
[----:B------:R-:W-:Y:S01]  /*c410*/  VIADD R23, R51, 0x68 ;  /* 0x0000006833177836 */ /* 0x000fe20000000000 */
[----:B-1----:R-:W-:-:S02]  /*c420*/  FSEL R127, R127, -INF , !P3 ;  /* 0xff8000007f7f7808 */ /* 0x002fc40005800000 */
[----:B------:R-:W-:Y:S02]  /*c430*/  FSEL R123, R123, -INF , !P3 ;  /* 0xff8000007b7b7808 */ /* 0x000fe40005800000 */
[----:B------:R-:W-:Y:S01]  /*c440*/  P2R R12, PR, RZ, 0x4 ;  /* 0x00000004ff0c7803 */ /* 0x000fe20000000000 */
[----:B------:R-:W-:Y:S01]  /*c450*/  MUFU.TANH R115, R115 ;  /* 0x0000007300737308 */ /* 0x000fe20000002400 */
[-C--:B------:R-:W-:Y:S01]  /*c460*/  ISETP.GE.AND P3, PT, R11, R70.reuse, PT ;  /* 0x000000460b00720c */ /* 0x080fe20003f66270 */
[----:B------:R-:W-:Y:S01]  /*c470*/  VIADD R11, R51, 0x71 ;  /* 0x00000071330b7836 */ /* 0x000fe20000000000 */
[----:B------:R-:W-:Y:S02]  /*c480*/  ISETP.GE.AND P2, PT, R15, R70, PT ;  /* 0x000000460f00720c */ /* 0x000fe40003f46270 */
[----:B---3--:R-:W-:Y:S02]  /*c490*/  FSEL R105, R105, -INF , !P6 ;  /* 0xff80000069697808 */ /* 0x008fe40007000000 */
[----:B------:R-:W-:Y:S01]  /*c4a0*/  FSEL R59, R59, -INF , !P6 ;  /* 0xff8000003b3b7808 */ /* 0x000fe20007000000 */
[----:B------:R-:W1:Y:S01]  /*c4b0*/  MUFU.TANH R117, R117 ;  /* 0x0000007500757308 */ /* 0x000e620000002400 */
[----:B------:R-:W-:Y:S01]  /*c4c0*/  ISETP.NE.AND P6, PT, R53, 0x1, PT ;  /* 0x000000013500780c */ /* 0x000fe20003fc5270 */
[----:B--2---:R-:W-:Y:S01]  /*c4d0*/  FMUL.FTZ R24, R27, R6 ;  /* 0x000000061b187220 */ /* 0x004fe20000410000 */
[----:B------:R-:W-:-:S02]  /*c4e0*/  FSEL R157, R157, -INF , !P5 ;  /* 0xff8000009d9d7808 */ /* 0x000fc40006800000 */
[----:B------:R-:W-:Y:S02]  /*c4f0*/  FSEL R159, R159, -INF , !P5 ;  /* 0xff8000009f9f7808 */ /* 0x000fe40006800000 */
[----:B----4-:R-:W-:Y:S01]  /*c500*/  FSEL R121, R121, -INF , !P2 ;  /* 0xff80000079797808 */ /* 0x010fe20005000000 */
        /* <DEDUP_REMOVED lines=60> */
.L_x_11696:
        /* <DEDUP_REMOVED lines=19> */
[-C--:B------:R-:W-:Y:S01]  /*ca00*/  IMAD R15, R11, R9.reuse, R0 ;  /* 0x000000090b0f7224 */ /* 0x080fe200078e0200 */
[-C--:B------:R-:W-:Y:S01]  /*ca10*/  LOP3.LUT R0, R177, R6.reuse, RZ, 0x3c, !PT ;  /* 0x00000006b1007212 */ /* 0x080fe200078e3cff */
[----:B------:R-:W-:Y:S01]  /*ca20*/  IMAD R9, R12, R9, R8 ;  /* 0x000000090c097224 */ /* 0x000fe200078e0208 */
[----:B------:R-:W-:Y:S02]  /*ca30*/  LOP3.LUT R8, RZ, R6, RZ, 0x33, !PT ;  /* 0x00000006ff087212 */ /* 0x000fe400078e33ff */
        /* <DEDUP_REMOVED lines=10> */
[----:B------:R-:W2:Y:S10]  /*cae0*/  LD.E.64 R14, desc[UR4][R100.64+0x20] ;  /* 0x00002004640e7980 */ /* 0x000eb4000c101b00 */
[----:B------:R-:W-:-:S02]  /*caf0*/  @P2 IADD3 R11, PT, PT, R11, 0x1, RZ ;  /* 0x000000010b0b2810 */ /* 0x000fc40007ffe0ff */
        /* <DEDUP_REMOVED lines=25> */
.L_x_11697:
[----:B------:R-:W-:Y:S05]  /*cc90*/  BSYNC.RECONVERGENT B0 ;  /* 0x0000000000007941 */ /* 0x000fea0003800200 */
.L_x_11695:
[----:B------:R-:W-:Y:S01]  /*cca0*/  IADD3 R10, P0, PT, R5, R170, RZ ;  /* 0x000000aa050a7210 */ /* 0x000fe20007f1e0ff */
[C---:B------:R-:W-:Y:S01]  /*ccb0*/  IMAD.SHL.U32 R5, R168.reuse, 0x20, RZ ;  /* 0x00000020a8057824 */ /* 0x040fe200078e00ff */
[----:B------:R-:W-:Y:S01]  /*ccc0*/  SHF.L.U64.HI R0, R168, 0x5, R169 ;  /* 0x00000005a8007819 */ /* 0x000fe200000102a9 */
[----:B------:R-:W-:Y:S01]  /*ccd0*/  @!PT LDS RZ, [RZ] ;  /* 0x00000000fffff984 */ /* 0x000fe20000000800 */
[----:B------:R-:W-:Y:S01]  /*cce0*/  @!PT LDS RZ, [RZ] ;  /* 0x00000000fffff984 */ /* 0x000fe20000000800 */
[----:B------:R-:W-:Y:S01]  /*ccf0*/  @!PT LDS RZ, [RZ] ;  /* 0x00000000fffff984 */ /* 0x000fe20000000800 */
[----:B------:R1:W-:Y:S02]  /*cd00*/  LDGSTS.E.BYPASS.LTC128B.128 [R179+0x2000], desc[UR4][R170.64] ;  /* 0x02000000aab37fae */ /* 0x0003e4000b981a04 */
[----:B------:R-:W-:Y:S01]  /*cd10*/  IMAD.X R11, R2, 0x1, R171, P0 ;  /* 0x00000001020b7824 */ /* 0x000fe200000e06ab */
[----:B------:R-:W-:-:S04]  /*cd20*/  IADD3 R8, P1, PT, R5, R10, RZ ;  /* 0x0000000a05087210 */ /* 0x000fc80007f3e0ff */
        /* <DEDUP_REMOVED lines=19> */
.L_x_11694:
[----:B------:R-:W-:Y:S05]  /*ce60*/  BSYNC.RECONVERGENT B1 ;  /* 0x0000000000017941 */ /* 0x000fea0003800200 */
.L_x_11693:
        /* <DEDUP_REMOVED lines=46> */
[----:B------:R-:W3:Y:S01]  /*d150*/  SHFL.BFLY PT, R2, R5, 0x1, 0x1f ;  /* 0x0c201f0005027f89 */ /* 0x000ee200000e0000 */
[----:B-1----:R-:W-:-:S03]  /*d160*/  FMNMX.FTZ R0, R9, R0, !PT ;  /* 0x0000000009007209 */ /* 0x002fc60007810000 */
[----:B------:R-:W-:Y:S01]  /*d170*/  LDSM.16.MT88.4 R8, [R102+0x6800] ;  /* 0x006800006608783b */ /* 0x000fe20000004200 */
[----:B---3--:R-:W-:Y:S02]  /*d180*/  FMNMX.FTZ R2, R5, R2, !PT ;  /* 0x0000000205027209 */ /* 0x008fe40007810000 */
        /* <DEDUP_REMOVED lines=14> */
[----:B------:R-:W-:Y:S01]  /*d270*/  LDSM.16.MT88.4 R4, [R102+0x6000] ;  /* 0x006000006604783b */ /* 0x000fe20000004200 */
[-C--:B------:R-:W-:Y:S01]  /*d280*/  FFMA.FTZ R42, R69, R25.reuse, -R32 ;  /* 0x00000019452a7223 */ /* 0x080fe20000010820 */
[----:B------:R-:W2:Y:S01]  /*d290*/  MUFU.EX2 R48, R48 ;  /* 0x0000003000307308 */ /* 0x000ea20000000800 */
[-CC-:B------:R-:W-:Y:S01]  /*d2a0*/  FFMA.FTZ R43, R17, R25.reuse, -R26.reuse ;  /* 0x00000019112b7223 */ /* 0x180fe2000001081a */
[-CC-:B------:R-:W-:Y:S01]  /*d2b0*/  FFMA.FTZ R38, R19, R25.reuse, -R26.reuse ;  /* 0x0000001913267223 */ /* 0x180fe2000001081a */
[----:B------:R-:W-:Y:S01]  /*d2c0*/  LDSM.16.MT88.4 R20, [R162+0x6800] ;  /* 0x00680000a214783b */ /* 0x000fe20000004200 */
[----:B------:R-:W-:Y:S01]  /*d2d0*/  MUFU.EX2 R44, R44 ;  /* 0x0000002c002c7308 */ /* 0x000fe20000000800 */
[-C--:B------:R-:W-:Y:S01]  /*d2e0*/  FFMA.FTZ R34, R203, R25.reuse, -R26 ;  /* 0x00000019cb227223 */ /* 0x080fe2000001081a */
[-CC-:B------:R-:W-:Y:S01]  /*d2f0*/  FFMA.FTZ R40, R81, R25.reuse, -R32.reuse ;  /* 0x0000001951287223 */ /* 0x180fe20000010820 */
[----:B-1----:R-:W1:Y:S01]  /*d300*/  LDSM.16.MT88.4 R76, [R104+0x6000] ;  /* 0x00600000684c783b */ /* 0x002e620000004200 */
[----:B------:R-:W3:Y:S01]  /*d310*/  MUFU.EX2 R41, R41 ;  /* 0x0000002900297308 */ /* 0x000ee20000000800 */
[-CC-:B------:R-:W-:Y:S01]  /*d320*/  FFMA.FTZ R39, R73, R25.reuse, -R32.reuse ;  /* 0x0000001949277223 */ /* 0x180fe20000010820 */
[-CC-:B------:R-:W-:Y:S01]  /*d330*/  FFMA.FTZ R36, R75, R25.reuse, -R32.reuse ;  /* 0x000000194b247223 */ /* 0x180fe20000010820 */
[----:B------:R-:W4:Y:S01]  /*d340*/  LDSM.16.MT88.4 R16, [R106+0x6800] ;  /* 0x006800006a10783b */ /* 0x000f220000004200 */
[----:B------:R-:W-:Y:S01]  /*d350*/  MUFU.EX2 R47, R47 ;  /* 0x0000002f002f7308 */ /* 0x000fe20000000800 */
[----:B------:R-:W-:Y:S01]  /*d360*/  FFMA.FTZ R29, R201, R25, -R32 ;  /* 0x00000019c91d7223 */ /* 0x000fe20000010820 */
[----:B--2---:R-:W-:Y:S01]  /*d370*/  F2FP.BF16.F32.PACK_AB R69, R48, R49 ;  /* 0x000000313045723e */ /* 0x004fe200000010ff */
[-CC-:B------:R-:W-:Y:S01]  /*d380*/  FFMA.FTZ R3, R83, R25.reuse, -R26.reuse ;  /* 0x0000001953037223 */ /* 0x180fe2000001081a */
[----:B------:R-:W2:Y:S01]  /*d390*/  MUFU.EX2 R46, R46 ;  /* 0x0000002e002e7308 */ /* 0x000ea20000000800 */
[-C--:B------:R-:W-:Y:S01]  /*d3a0*/  FFMA.FTZ R67, R113, R25.reuse, -R26 ;  /* 0x0000001971437223 */ /* 0x080fe2000001081a */
[-C--:B------:R-:W-:Y:S01]  /*d3b0*/  FFMA.FTZ R56, R111, R25.reuse, -R32 ;  /* 0x000000196f387223 */ /* 0x080fe20000010820 */
[-C--:B------:R-:W-:Y:S01]  /*d3c0*/  FFMA.FTZ R52, R195, R25.reuse, -R26 ;  /* 0x00000019c3347223 */ /* 0x080fe2000001081a */
[----:B------:R-:W-:Y:S01]  /*d3d0*/  MUFU.EX2 R45, R45 ;  /* 0x0000002d002d7308 */ /* 0x000fe20000000800 */
[-CC-:B------:R-:W-:Y:S01]  /*d3e0*/  FFMA.FTZ R113, R109, R25.reuse, -R32.reuse ;  /* 0x000000196d717223 */ /* 0x180fe20000010820 */
[----:B---3--:R-:W-:Y:S01]  /*d3f0*/  F2FP.BF16.F32.PACK_AB R71, R41, R44 ;  /* 0x0000002c2947723e */ /* 0x008fe200000010ff */
[-CC-:B------:R-:W-:Y:S01]  /*d400*/  FFMA.FTZ R111, R191, R25.reuse, -R32.reuse ;  /* 0x00000019bf6f7223 */ /* 0x180fe20000010820 */
[----:B------:R-:W3:Y:S01]  /*d410*/  MUFU.EX2 R42, R42 ;  /* 0x0000002a002a7308 */ /* 0x000ee20000000800 */
[-C--:B------:R-:W-:Y:S01]  /*d420*/  FFMA.FTZ R50, R197, R25.reuse, -R32 ;  /* 0x00000019c5327223 */ /* 0x080fe20000010820 */
[-CC-:B------:R-:W-:Y:S01]  /*d430*/  FFMA.FTZ R54, R193, R25.reuse, -R26.reuse ;  /* 0x00000019c1367223 */ /* 0x180fe2000001081a */
[-CC-:B------:R-:W-:Y:S01]  /*d440*/  FFMA.FTZ R199, R199, R25.reuse, -R26.reuse ;  /* 0x00000019c7c77223 */ /* 0x180fe2000001081a */
[----:B------:R-:W-:Y:S01]  /*d450*/  MUFU.EX2 R43, R43 ;  /* 0x0000002b002b7308 */ /* 0x000fe20000000800 */
[--C-:B------:R-:W-:Y:S01]  /*d460*/  FFMA.FTZ R135, R135, R25, -R26.reuse ;  /* 0x0000001987877223 */ /* 0x100fe2000001081a */
[----:B--2---:R-:W-:Y:S01]  /*d470*/  F2FP.BF16.F32.PACK_AB R68, R46, R47 ;  /* 0x0000002f2e44723e */ /* 0x004fe200000010ff */
[-C--:B------:R-:W-:Y:S01]  /*d480*/  FFMA.FTZ R58, R189, R25.reuse, -R26 ;  /* 0x00000019bd3a7223 */ /* 0x080fe2000001081a */
[----:B------:R-:W-:Y:S01]  /*d490*/  MUFU.EX2 R38, R38 ;  /* 0x0000002600267308 */ /* 0x000fe20000000800 */
        /* <DEDUP_REMOVED lines=9> */
[-C--:B------:R-:W-:Y:S01]  /*d530*/  FFMA.FTZ R110, R151, R25.reuse, -R26 ;  /* 0x00000019976e7223 */ /* 0x080fe2000001081a */
[-CC-:B------:R-:W-:Y:S01]  /*d540*/  FFMA.FTZ R114, R147, R25.reuse, -R32.reuse ;  /* 0x0000001993727223 */ /* 0x180fe20000010820 */
[----:B------:R-:W2:Y:S01]  /*d550*/  MUFU.EX2 R39, R39 ;  /* 0x0000002700277308 */ /* 0x000ea20000000800 */
[C---:B------:R-:W-:Y:S01]  /*d560*/  HMMA.16816.F32.BF16 R88, R68.reuse, R84, RZ ;  /* 0x000000544458723c */ /* 0x040fe200000418ff */
[-C--:B------:R-:W-:Y:S01]  /*d570*/  FFMA.FTZ R112, R141, R25.reuse, -R32 ;  /* 0x000000198d707223 */ /* 0x080fe20000010820 */
        /* <DEDUP_REMOVED lines=20> */
[-CC-:B------:R-:W-:Y:S01]  /*d6c0*/  FFMA.FTZ R105, R61, R25.reuse, -R32.reuse ;  /* 0x000000193d697223 */ /* 0x180fe20000010820 */
[----:B------:R-:W-:Y:S01]  /*d6d0*/  MUFU.EX2 R109, R199 ;  /* 0x000000c7006d7308 */ /* 0x000fe20000000800 */
[C---:B-1----:R-:W-:Y:S01]  /*d6e0*/  HMMA.16816.F32.BF16 R80, R68.reuse, R76, RZ ;  /* 0x0000004c4450723c */ /* 0x042fe200000418ff */
[-C--:B------:R-:W-:Y:S01]  /*d6f0*/  FFMA.FTZ R57, R57, R25.reuse, -R32 ;  /* 0x0000001939397223 */ /* 0x080fe20000010820 */
[----:B------:R-:W-:Y:S01]  /*d700*/  FADD.FTZ R49, R49, R48 ;  /* 0x0000003031317221 */ /* 0x000fe20000010000 */
[----:B------:R-:W-:Y:S01]  /*d710*/  MUFU.EX2 R113, R113 ;  /* 0x0000007100717308 */ /* 0x000fe20000000800 */
[----:B------:R-:W-:Y:S01]  /*d720*/  FADD.FTZ R46, R47, R46 ;  /* 0x0000002e2f2e7221 */ /* 0x000fe20000010000 */
[-C--:B------:R-:W-:Y:S01]  /*d730*/  FFMA.FTZ R37, R37, R25.reuse, -R26 ;  /* 0x0000001925257223 */ /* 0x080fe2000001081a */
[----:B------:R-:W-:Y:S01]  /*d740*/  FADD.FTZ R44, R44, R49 ;  /* 0x000000312c2c7221 */ /* 0x000fe20000010000 */
[----:B------:R-:W1:Y:S01]  /*d750*/  MUFU.EX2 R56, R56 ;  /* 0x0000003800387308 */ /* 0x000e620000000800 */
[C---:B------:R-:W-:Y:S01]  /*d760*/  HMMA.16816.F32.BF16 R92, R68.reuse, R94, RZ ;  /* 0x0000005e445c723c */ /* 0x040fe200000418ff */
[----:B------:R-:W-:Y:S01]  /*d770*/  FADD.FTZ R45, R45, R46 ;  /* 0x0000002e2d2d7221 */ /* 0x000fe20000010000 */
[----:B------:R-:W-:Y:S01]  /*d780*/  FADD.FTZ R44, R41, R44 ;  /* 0x0000002c292c7221 */ /* 0x000fe20000010000 */
[----:B------:R-:W-:Y:S01]  /*d790*/  MUFU.EX2 R111, R111 ;  /* 0x0000006f006f7308 */ /* 0x000fe20000000800 */
[-C--:B------:R-:W-:Y:S01]  /*d7a0*/  FFMA.FTZ R31, R31, R25.reuse, -R26 ;  /* 0x000000191f1f7223 */ /* 0x080fe2000001081a */
[----:B------:R-:W-:Y:S01]  /*d7b0*/  FADD.FTZ R45, R42, R45 ;  /* 0x0000002d2a2d7221 */ /* 0x000fe20000010000 */
[-C--:B------:R-:W-:Y:S01]  /*d7c0*/  FFMA.FTZ R190, R28, R25.reuse, -R32 ;  /* 0x000000191cbe7223 */ /* 0x080fe20000010820 */
[----:B------:R-:W1:Y:S01]  /*d7d0*/  MUFU.EX2 R50, R50 ;  /* 0x0000003200327308 */ /* 0x000e620000000800 */
[----:B------:R-:W-:Y:S01]  /*d7e0*/  HMMA.16816.F32.BF16 R76, R68, R78, RZ ;  /* 0x0000004e444c723c */ /* 0x000fe200000418ff */
[-C--:B------:R-:W-:Y:S01]  /*d7f0*/  FFMA.FTZ R24, R24, R25.reuse, -R26 ;  /* 0x0000001918187223 */ /* 0x080fe2000001081a */
[-CC-:B------:R-:W-:Y:S01]  /*d800*/  FFMA.FTZ R33, R33, R25.reuse, -R32.reuse ;  /* 0x0000001921217223 */ /* 0x180fe20000010820 */
[----:B------:R-:W1:Y:S01]  /*d810*/  MUFU.EX2 R54, R54 ;  /* 0x0000003600367308 */ /* 0x000e620000000800 */
[----:B------:R-:W-:-:S03]  /*d820*/  FFMA.FTZ R30, R30, R25, -R32 ;  /* 0x000000191e1e7223 */ /* 0x000fc60000010820 */
[----:B------:R-:W-:Y:S01]  /*d830*/  MUFU.EX2 R135, R135 ;  /* 0x0000008700877308 */ /* 0x000fe20000000800 */
[C---:B------:R-:W-:Y:S01]  /*d840*/  HMMA.16816.F32.BF16 R72, R68.reuse, R4, RZ ;  /* 0x000000044448723c */ /* 0x040fe200000418ff */
[----:B--2---:R-:W-:Y:S01]  /*d850*/  F2FP.BF16.F32.PACK_AB R4, R39, R40 ;  /* 0x000000282704723e */ /* 0x004fe200000010ff */
[----:B------:R-:W-:Y:S01]  /*d860*/  FADD.FTZ R40, R40, R45 ;  /* 0x0000002d28287221 */ /* 0x000fe20000010000 */
[C---:B------:R-:W-:Y:S01]  /*d870*/  F2FP.BF16.F32.PACK_AB R5, R38.reuse, R43 ;  /* 0x0000002b2605723e */ /* 0x040fe200000010ff */
[----:B------:R-:W-:Y:S01]  /*d880*/  MUFU.EX2 R58, R58 ;  /* 0x0000003a003a7308 */ /* 0x000fe20000000800 */
[----:B------:R-:W-:Y:S01]  /*d890*/  FADD.FTZ R43, R43, R44 ;  /* 0x0000002c2b2b7221 */ /* 0x000fe20000010000 */
[----:B------:R-:W-:Y:S02]  /*d8a0*/  FADD.FTZ R39, R39, R40 ;  /* 0x0000002827277221 */ /* 0x000fe40000010000 */
[----:B------:R-:W-:Y:S01]  /*d8b0*/  HMMA.16816.F32.BF16 R68, R68, R6, RZ ;  /* 0x000000064444723c */ /* 0x000fe200000418ff */
[----:B---3--:R-:W-:Y:S01]  /*d8c0*/  F2FP.BF16.F32.PACK_AB R6, R29, R36 ;  /* 0x000000241d06723e */ /* 0x008fe200000010ff */
[----:B------:R-:W-:Y:S01]  /*d8d0*/  MUFU.EX2 R66, R66 ;  /* 0x0000004200427308 */ /* 0x000fe20000000800 */
[----:B-----5:R-:W-:Y:S01]  /*d8e0*/  F2FP.BF16.F32.PACK_AB R7, R3, R34 ;  /* 0x000000220307723e */ /* 0x020fe200000010ff */
[----:B------:R-:W-:Y:S01]  /*d8f0*/  FADD.FTZ R43, R38, R43 ;  /* 0x0000002b262b7221 */ /* 0x000fe20000010000 */
[----:B------:R-:W-:Y:S01]  /*d900*/  FADD.FTZ R36, R36, R39 ;  /* 0x0000002724247221 */ /* 0x000fe20000010000 */
[----:B------:R-:W-:Y:S01]  /*d910*/  MUFU.EX2 R133, R133 ;  /* 0x0000008500857308 */ /* 0x000fe20000000800 */
[----:B------:R-:W-:Y:S01]  /*d920*/  FFMA.FTZ R38, R35, R25, -R26 ;  /* 0x0000001923267223 */ /* 0x000fe2000001081a */
[----:B------:R-:W-:Y:S01]  /*d930*/  FADD.FTZ R34, R34, R43 ;  /* 0x0000002b22227221 */ /* 0x000fe20000010000 */
[----:B------:R-:W-:Y:S01]  /*d940*/  FADD.FTZ R36, R29, R36 ;  /* 0x000000241d247221 */ /* 0x000fe20000010000 */
[----:B----4-:R-:W-:Y:S01]  /*d950*/  HMMA.16816.F32.BF16 R88, R4, R16, R88 ;  /* 0x000000100458723c */ /* 0x010fe20000041858 */
        /* <DEDUP_REMOVED lines=14> */
[C---:B------:R-:W-:Y:S02]  /*da40*/  HMMA.16816.F32.BF16 R80, R4.reuse, R12, R80 ;  /* 0x0000000c0450723c */ /* 0x040fe40000041850 */
[----:B------:R5:W-:Y:S04]  /*da50*/  MUFU.EX2 R141, R116 ;  /* 0x00000074008d7308 */ /* 0x000be80000000800 */
[----:B------:R-:W-:Y:S02]  /*da60*/  MUFU.EX2 R112, R112 ;  /* 0x0000007000707308 */ /* 0x000fe40000000800 */
[C---:B------:R-:W-:Y:S01]  /*da70*/  HMMA.16816.F32.BF16 R76, R4.reuse, R14, R76 ;  /* 0x0000000e044c723c */ /* 0x040fe2000004184c */
[----:B------:R-:W2:Y:S01]  /*da80*/  LDSM.16.MT88.4 R12, [R104+0x7000] ;  /* 0x00700000680c783b */ /* 0x000ea20000004200 */
[----:B------:R-:W-:Y:S04]  /*da90*/  MUFU.EX2 R118, R118 ;  /* 0x0000007600767308 */ /* 0x000fe80000000800 */
[----:B------:R-:W-:Y:S02]  /*daa0*/  MUFU.EX2 R117, R117 ;  /* 0x0000007500757308 */ /* 0x000fe40000000800 */
[C---:B------:R-:W-:Y:S01]  /*dab0*/  HMMA.16816.F32.BF16 R72, R4.reuse, R8, R72 ;  /* 0x000000080448723c */ /* 0x040fe20000041848 */
[----:B-----5:R-:W-:Y:S01]  /*dac0*/  FFMA.FTZ R116, R115, R25, -R32 ;  /* 0x0000001973747223 */ /* 0x020fe20000010820 */
        /* <DEDUP_REMOVED lines=23> */
[----:B------:R-:W1:Y:S01]  /*dc40*/  LDSM.16.MT88.4 R16, [R106+0x7800] ;  /* 0x007800006a10783b */ /* 0x000e620000004200 */
[----:B------:R-:W-:Y:S04]  /*dc50*/  MUFU.EX2 R55, R57 ;  /* 0x0000003900377308 */ /* 0x000fe80000000800 */
[----:B------:R-:W-:Y:S02]  /*dc60*/  MUFU.EX2 R126, R126 ;  /* 0x0000007e007e7308 */ /* 0x000fe40000000800 */
[C---:B----4-:R-:W-:Y:S02]  /*dc70*/  HMMA.16816.F32.BF16 R96, R4.reuse, R20, R96 ;  /* 0x000000140460723c */ /* 0x050fe40000041860 */
[----:B------:R-:W-:Y:S04]  /*dc80*/  MUFU.EX2 R124, R124 ;  /* 0x0000007c007c7308 */ /* 0x000fe80000000800 */
[----:B------:R3:W-:Y:S02]  /*dc90*/  MUFU.EX2 R35, R37 ;  /* 0x0000002500237308 */ /* 0x0007e40000000800 */
[C---:B------:R-:W-:Y:S01]  /*dca0*/  HMMA.16816.F32.BF16 R92, R4.reuse, R22, R92 ;  /* 0x00000016045c723c */ /* 0x040fe2000004185c */
[----:B------:R-:W4:Y:S01]  /*dcb0*/  LDSM.16.MT88.4 R20, [R162+0x7800] ;  /* 0x00780000a214783b */ /* 0x000f220000004200 */
[----:B------:R-:W-:Y:S04]  /*dcc0*/  MUFU.EX2 R38, R38 ;  /* 0x0000002600267308 */ /* 0x000fe80000000800 */
[----:B------:R-:W-:Y:S02]  /*dcd0*/  MUFU.EX2 R31, R31 ;  /* 0x0000001f001f7308 */ /* 0x000fe40000000800 */
[----:B--2---:R-:W-:Y:S02]  /*dce0*/  HMMA.16816.F32.BF16 R80, R4, R12, R80 ;  /* 0x0000000c0450723c */ /* 0x004fe40000041850 */
[----:B------:R-:W-:Y:S01]  /*dcf0*/  MUFU.EX2 R3, R30 ;  /* 0x0000001e00037308 */ /* 0x000fe20000000800 */
[----:B---3--:R-:W-:-:S03]  /*dd00*/  FFMA.FTZ R37, R27, R25, -R32 ;  /* 0x000000191b257223 */ /* 0x008fc60000010820 */
[----:B------:R-:W-:Y:S02]  /*dd10*/  MUFU.EX2 R27, R33 ;  /* 0x00000021001b7308 */ /* 0x000fe40000000800 */
[C---:B------:R-:W-:Y:S01]  /*dd20*/  HMMA.16816.F32.BF16 R76, R4.reuse, R14, R76 ;  /* 0x0000000e044c723c */ /* 0x040fe2000004184c */
[----:B------:R-:W2:Y:S01]  /*dd30*/  LDSM.16.MT88.4 R12, [R104+0x7800] ;  /* 0x00780000680c783b */ /* 0x000ea20000004200 */
[----:B------:R-:W-:Y:S04]  /*dd40*/  MUFU.EX2 R28, R37 ;  /* 0x00000025001c7308 */ /* 0x000fe80000000800 */
[----:B------:R-:W-:Y:S02]  /*dd50*/  MUFU.EX2 R190, R190 ;  /* 0x000000be00be7308 */ /* 0x000fe40000000800 */
[C---:B-----5:R-:W-:Y:S02]  /*dd60*/  HMMA.16816.F32.BF16 R72, R4.reuse, R8, R72 ;  /* 0x000000080448723c */ /* 0x060fe40000041848 */
[----:B------:R-:W-:Y:S06]  /*dd70*/  MUFU.EX2 R24, R24 ;  /* 0x0000001800187308 */ /* 0x000fec0000000800 */
[----:B------:R-:W-:Y:S01]  /*dd80*/  HMMA.16816.F32.BF16 R68, R4, R10, R68 ;  /* 0x0000000a0444723c */ /* 0x000fe20000041844 */
[----:B------:R-:W-:Y:S01]  /*dd90*/  FFMA.FTZ R5, R131, R25, -R32 ;  /* 0x0000001983057223 */ /* 0x000fe20000010820 */
[----:B------:R-:W3:Y:S01]  /*dda0*/  LDSM.16.MT88.4 R8, [R102+0x7800] ;  /* 0x007800006608783b */ /* 0x000ee20000004200 */
[----:B------:R-:W5:Y:S01]  /*ddb0*/  MUFU.EX2 R131, R187 ;  /* 0x000000bb00837308 */ /* 0x000f620000000800 */
[----:B------:R-:W-:-:S03]  /*ddc0*/  F2FP.BF16.F32.PACK_AB R6, R62, R133 ;  /* 0x000000853e06723e */ /* 0x000fc600000010ff */
[----:B------:R-:W1:Y:S01]  /*ddd0*/  MUFU.EX2 R139, R5 ;  /* 0x00000005008b7308 */ /* 0x000e620000000800 */
[----:B-----5:R-:W-:Y:S02]  /*dde0*/  F2FP.BF16.F32.PACK_AB R7, R60, R131 ;  /* 0x000000833c07723e */ /* 0x020fe400000010ff */
[----:B-1----:R-:W-:Y:S01]  /*ddf0*/  F2FP.BF16.F32.PACK_AB R4, R66, R139 ;  /* 0x0000008b4204723e */ /* 0x002fe200000010ff */
[----:B------:R-:W-:Y:S01]  /*de00*/  FADD.FTZ R139, R139, R50 ;  /* 0x000000328b8b7221 */ /* 0x000fe20000010000 */
[----:B------:R-:W-:Y:S01]  /*de10*/  F2FP.BF16.F32.PACK_AB R5, R58, R135 ;  /* 0x000000873a05723e */ /* 0x000fe200000010ff */
[----:B------:R-:W-:Y:S02]  /*de20*/  FADD.FTZ R135, R135, R54 ;  /* 0x0000003687877221 */ /* 0x000fe40000010000 */
[----:B------:R-:W-:Y:S02]  /*de30*/  FADD.FTZ R66, R66, R139 ;  /* 0x0000008b42427221 */ /* 0x000fe40000010000 */
[----:B------:R-:W-:-:S02]  /*de40*/  FADD.FTZ R58, R58, R135 ;  /* 0x000000873a3a7221 */ /* 0x000fc40000010000 */
[----:B------:R-:W-:Y:S01]  /*de50*/  HMMA.16816.F32.BF16 R88, R4, R16, R88 ;  /* 0x000000100458723c */ /* 0x000fe20000041858 */
[----:B------:R-:W-:-:S04]  /*de60*/  FADD.FTZ R29, R133, R66 ;  /* 0x00000042851d7221 */ /* 0x000fc80000010000 */
[----:B------:R-:W-:-:S03]  /*de70*/  FADD.FTZ R29, R62, R29 ;  /* 0x0000001d3e1d7221 */ /* 0x000fc60000010000 */
        /* <DEDUP_REMOVED lines=25> */
[----:B------:R-:W-:Y:S01]  /*e010*/  MUFU.EX2 R20, R20 ;  /* 0x0000001400147308 */ /* 0x000fe20000000800 */
[----:B------:R-:W-:Y:S01]  /*e020*/  FADD.FTZ R25, R131, R58 ;  /* 0x0000003a83197221 */ /* 0x000fe20000010000 */
[----:B------:R-:W-:Y:S02]  /*e030*/  FADD.FTZ R26, R114, R29 ;  /* 0x0000001d721a7221 */ /* 0x000fe40000010000 */
[----:B------:R-:W-:Y:S01]  /*e040*/  MUFU.EX2 R22, R22 ;  /* 0x0000001600167308 */ /* 0x000fe20000000800 */
[----:B--2---:R-:W-:Y:S01]  /*e050*/  HMMA.16816.F32.BF16 R80, R4, R12, R80 ;  /* 0x0000000c0450723c */ /* 0x004fe20000041850 */
[----:B------:R-:W-:Y:S01]  /*e060*/  FADD.FTZ R25, R60, R25 ;  /* 0x000000193c197221 */ /* 0x000fe20000010000 */
[----:B------:R-:W-:Y:S01]  /*e070*/  FADD.FTZ R26, R143, R26 ;  /* 0x0000001a8f1a7221 */ /* 0x000fe20000010000 */
[----:B------:R-:W2:Y:S02]  /*e080*/  MUFU.EX2 R23, R23 ;  /* 0x0000001700177308 */ /* 0x000ea40000000800 */
[----:B------:R-:W-:Y:S01]  /*e090*/  FADD.FTZ R108, R108, R25 ;  /* 0x000000196c6c7221 */ /* 0x000fe20000010000 */
[----:B------:R-:W-:-:S02]  /*e0a0*/  FADD.FTZ R141, R141, R26 ;  /* 0x0000001a8d8d7221 */ /* 0x000fc40000010000 */
[----:B------:R-:W-:Y:S01]  /*e0b0*/  HMMA.16816.F32.BF16 R76, R4, R14, R76 ;  /* 0x0000000e044c723c */ /* 0x000fe2000004184c */
[----:B------:R-:W4:Y:S01]  /*e0c0*/  LDSM.16.MT88.4 R12, [R106+0x8800] ;  /* 0x008800006a0c783b */ /* 0x000f220000004200 */
[----:B------:R-:W-:Y:S01]  /*e0d0*/  FADD.FTZ R151, R151, R108 ;  /* 0x0000006c97977221 */ /* 0x000fe20000010000 */
[----:B------:R-:W-:-:S05]  /*e0e0*/  FADD.FTZ R112, R112, R141 ;  /* 0x0000008d70707221 */ /* 0x000fca0000010000 */
[C---:B---3--:R-:W-:Y:S08]  /*e0f0*/  HMMA.16816.F32.BF16 R72, R4.reuse, R8, R72 ;  /* 0x000000080448723c */ /* 0x048ff00000041848 */
        /* <DEDUP_REMOVED lines=49> */
[----:B--2---:R-:W-:Y:S01]  /*e410*/  HMMA.16816.F32.BF16 R96, R4, R8, R96 ;  /* 0x000000080460723c */ /* 0x004fe20000041860 */
[----:B------:R-:W-:-:S07]  /*e420*/  FADD.FTZ R190, R190, R3 ;  /* 0x00000003bebe7221 */ /* 0x000fce0000010000 */
[C---:B------:R-:W-:Y:S01]  /*e430*/  HMMA.16816.F32.BF16 R92, R4.reuse, R10, R92 ;  /* 0x0000000a045c723c */ /* 0x040fe2000004185c */
[----:B------:R-:W2:Y:S07]  /*e440*/  LDSM.16.MT88.4 R8, [R102+0x9800] ;  /* 0x009800006608783b */ /* 0x000eae0000004200 */
        /* <DEDUP_REMOVED lines=12> */
[----:B------:R-:W-:Y:S01]  /*e510*/  FADD.FTZ R61, R61, R120 ;  /* 0x000000783d3d7221 */ /* 0x000fe20000010000 */
[----:B--2---:R-:W-:Y:S03]  /*e520*/  HMMA.16816.F32.BF16 R72, R4, R8, R72 ;  /* 0x000000080448723c */ /* 0x004fe60000041848 */
[----:B------:R-:W-:-:S04]  /*e530*/  FADD.FTZ R124, R124, R61 ;  /* 0x0000003d7c7c7221 */ /* 0x000fc80000010000 */
[----:B------:R-:W-:Y:S01]  /*e540*/  FADD.FTZ R35, R35, R124 ;  /* 0x0000007c23237221 */ /* 0x000fe20000010000 */
[----:B------:R-:W-:Y:S03]  /*e550*/  HMMA.16816.F32.BF16 R68, R4, R10, R68 ;  /* 0x0000000a0444723c */ /* 0x000fe60000041844 */
[----:B------:R-:W-:-:S04]  /*e560*/  FADD.FTZ R38, R38, R35 ;  /* 0x0000002326267221 */ /* 0x000fc80000010000 */
[----:B------:R-:W-:-:S04]  /*e570*/  FADD.FTZ R31, R31, R38 ;  /* 0x000000261f1f7221 */ /* 0x000fc80000010000 */
        /* <DEDUP_REMOVED lines=9> */
.L_x_11705:
        /* <DEDUP_REMOVED lines=77> */
.L_x_11700:
[----:B------:R-:W-:Y:S05]  /*eae0*/  BSYNC.RECONVERGENT B0 ;  /* 0x0000000000007941 */ /* 0x000fea0003800200 */
.L_x_11699:
[----:B------:R-:W-:Y:S01]  /*eaf0*/  IADD3 R10, P0, PT, R187, R172, RZ ;  /* 0x000000acbb0a7210 */ /* 0x000fe20007f1e0ff */
[----:B------:R-:W-:Y:S01]  /*eb00*/  @!PT LDS RZ, [RZ] ;  /* 0x00000000fffff984 */ /* 0x000fe20000000800 */
[----:B------:R-:W-:Y:S01]  /*eb10*/  @!PT LDS RZ, [RZ] ;  /* 0x00000000fffff984 */ /* 0x000fe20000000800 */
[----:B------:R-:W-:Y:S01]  /*eb20*/  @!PT LDS RZ, [RZ] ;  /* 0x00000000fffff984 */ /* 0x000fe20000000800 */
[----:B------:R-:W-:Y:S01]  /*eb30*/  LDGSTS.E.BYPASS.LTC128B.128 [R179+0x6000], desc[UR4][R172.64] ;  /* 0x06000000acb37fae */ /* 0x000fe2000b981a04 */
[----:B------:R-:W-:Y:S02]  /*eb40*/  BSSY.RECONVERGENT B1, `(.L_x_11701) ;  /* 0x0000165000017945 */ /* 0x000fe40003800200 */
        /* <DEDUP_REMOVED lines=13> */
[----:B------:R1:W-:Y:S01]  /*ec20*/  LDGSTS.E.BYPASS.LTC128B.128 [R179+0x8000], desc[UR4][R4.64] ;  /* 0x0800000004b37fae */ /* 0x0003e2000b981a04 */
        /* <DEDUP_REMOVED lines=92> */
[-C--:B------:R-:W-:Y:S01]  /*f1f0*/  FMUL.FTZ R200, R7, R0.reuse ;  /* 0x0000000007c87220 */ /* 0x080fe20000410000 */
[----:B------:R2:W3:Y:S01]  /*f200*/  MUFU.TANH R133, R2 ;  /* 0x0000000200857308 */ /* 0x0004e20000002400 */
[----:B------:R-:W4:Y:S03]  /*f210*/  LDSM.16.M88.4 R4, [R107+0x3000] ;  /* 0x003000006b04783b */ /* 0x000f260000000200 */
[-C--:B------:R-:W-:Y:S01]  /*f220*/  FMUL.FTZ R9, R9, R0.reuse ;  /* 0x0000000009097220 */ /* 0x080fe20000410000 */
[-C--:B------:R-:W-:Y:S01]  /*f230*/  FMUL.FTZ R10, R10, R0.reuse ;  /* 0x000000000a0a7220 */ /* 0x080fe20000410000 */
[-C--:B------:R-:W-:Y:S01]  /*f240*/  FMUL.FTZ R11, R11, R0.reuse ;  /* 0x000000000b0b7220 */ /* 0x080fe20000410000 */
[-C--:B------:R-:W-:Y:S03]  /*f250*/  FMUL.FTZ R206, R8, R0.reuse ;  /* 0x0000000008ce7220 */ /* 0x080fe60000410000 */
[----:B------:R-:W2:Y:S01]  /*f260*/  MUFU.TANH R137, R9 ;  /* 0x0000000900897308 */ /* 0x000ea20000002400 */
        /* <DEDUP_REMOVED lines=9> */
[-C--:B--2---:R-:W-:Y:S01]  /*f300*/  FMUL.FTZ R2, R16, R0.reuse ;  /* 0x0000000010027220 */ /* 0x084fe20000410000 */
[-C--:B------:R-:W-:Y:S01]  /*f310*/  FMUL.FTZ R17, R17, R0.reuse ;  /* 0x0000000011117220 */ /* 0x080fe20000410000 */
[-C--:B------:R-:W-:Y:S06]  /*f320*/  FMUL.FTZ R18, R18, R0.reuse ;  /* 0x0000000012127220 */ /* 0x080fec0000410000 */
[----:B------:R-:W2:Y:S01]  /*f330*/  MUFU.TANH R131, R3 ;  /* 0x0000000300837308 */ /* 0x000ea20000002400 */
[C---:B----4-:R-:W-:Y:S01]  /*f340*/  HMMA.16816.F32.BF16 R20, R124.reuse, R4, R20 ;  /* 0x000000047c14723c */ /* 0x050fe20000041814 */
[----:B-----5:R-:W4:Y:S02]  /*f350*/  LDSM.16.M88.4 R8, [R107+0x3800] ;  /* 0x003800006b08783b */ /* 0x020f240000000200 */
        /* <DEDUP_REMOVED lines=73> */
[C---:B--2---:R-:W-:Y:S08]  /*f7f0*/  HMMA.16816.F32.BF16 R60, R124.reuse, R8, R60 ;  /* 0x000000087c3c723c */ /* 0x044ff0000004183c */
[----:B------:R2:W1:Y:S01]  /*f800*/  MUFU.TANH R115, R23 ;  /* 0x0000001700737308 */ /* 0x0004620000002400 */
[----:B------:R-:W-:Y:S09]  /*f810*/  HMMA.16816.F32.BF16 R64, R124, R10, R64 ;  /* 0x0000000a7c40723c */ /* 0x000ff20000041840 */
[----:B------:R-:W1:Y:S01]  /*f820*/  MUFU.TANH R156, R156 ;  /* 0x0000009c009c7308 */ /* 0x000e620000002400 */
[-C--:B------:R-:W-:Y:S01]  /*f830*/  FMUL.FTZ R152, R60, R0.reuse ;  /* 0x000000003c987220 */ /* 0x080fe20000410000 */
[-C--:B-----5:R-:W-:Y:S08]  /*f840*/  FMUL.FTZ R39, R62, R0.reuse ;  /* 0x000000003e277220 */ /* 0x0a0ff00000410000 */
        /* <DEDUP_REMOVED lines=120> */
.L_x_11704:
[----:B------:R-:W-:Y:S05]  /*ffd0*/  BSYNC.RECONVERGENT B0 ;  /* 0x0000000000007941 */ /* 0x000fea0003800200 */
.L_x_11703:
        /* <DEDUP_REMOVED lines=27> */
.L_x_11702:
[----:B------:R-:W-:Y:S05]  /*10190*/  BSYNC.RECONVERGENT B1 ;  /* 0x0000000000017941 */ /* 0x000fea0003800200 */
.L_x_11701:
        /* <DEDUP_REMOVED lines=104> */
[----:B------:R-:W-:Y:S07]  /*10820*/  FMUL.FTZ R25, R41, R77 ;  /* 0x0000004d29197220 */ /* 0x000fee0000410000 */
[----:B------:R-:W-:Y:S01]  /*10830*/  MUFU.EX2 R114, R114 ;  /* 0x0000007200727308 */ /* 0x000fe20000000800 */
[-C--:B------:R-:W-:Y:S01]  /*10840*/  FFMA.FTZ R76, R129, R3.reuse, -R108 ;  /* 0x00000003814c7223 */ /* 0x080fe2000001086c */
[----:B-1----:R-:W-:Y:S01]  /*10850*/  F2FP.BF16.F32.PACK_AB R46, R67, R112 ;  /* 0x00000070432e723e */ /* 0x002fe200000010ff */
[-CC-:B------:R-:W-:Y:S07]  /*10860*/  FFMA.FTZ R79, R196, R3.reuse, -R66.reuse ;  /* 0x00000003c44f7223 */ /* 0x180fee0000010842 */
[----:B------:R-:W-:Y:S01]  /*10870*/  MUFU.EX2 R77, R198 ;  /* 0x000000c6004d7308 */ /* 0x000fe20000000800 */
[-CC-:B------:R-:W-:Y:S01]  /*10880*/  FFMA.FTZ R78, R121, R3.reuse, -R66.reuse ;  /* 0x00000003794e7223 */ /* 0x180fe20000010842 */
[-CC-:B------:R-:W-:Y:S01]  /*10890*/  FFMA.FTZ R96, R237, R3.reuse, -R66.reuse ;  /* 0x00000003ed607223 */ /* 0x180fe20000010842 */
[-CC-:B------:R-:W-:Y:S07]  /*108a0*/  FFMA.FTZ R97, R241, R3.reuse, -R66.reuse ;  /* 0x00000003f1617223 */ /* 0x180fee0000010842 */
[----:B------:R-:W1:Y:S01]  /*108b0*/  MUFU.EX2 R76, R76 ;  /* 0x0000004c004c7308 */ /* 0x000e620000000800 */
[-C--:B------:R-:W-:Y:S01]  /*108c0*/  FFMA.FTZ R120, R221, R3.reuse, -R66 ;  /* 0x00000003dd787223 */ /* 0x080fe20000010842 */
[----:B--2---:R-:W-:Y:S01]  /*108d0*/  F2FP.BF16.F32.PACK_AB R47, R103, R110 ;  /* 0x0000006e672f723e */ /* 0x004fe200000010ff */
[-C--:B------:R-:W-:Y:S07]  /*108e0*/  FFMA.FTZ R116, R229, R3.reuse, -R108 ;  /* 0x00000003e5747223 */ /* 0x080fee000001086c */
[----:B------:R-:W-:Y:S01]  /*108f0*/  MUFU.EX2 R79, R79 ;  /* 0x0000004f004f7308 */ /* 0x000fe20000000800 */
[-CC-:B------:R-:W-:Y:S01]  /*10900*/  FFMA.FTZ R118, R223, R3.reuse, -R66.reuse ;  /* 0x00000003df767223 */ /* 0x180fe20000010842 */
[----:B------:R-:W-:Y:S01]  /*10910*/  FFMA.FTZ R125, R43, R3, -R66 ;  /* 0x000000032b7d7223 */ /* 0x000fe20000010842 */
[C---:B------:R-:W-:Y:S07]  /*10920*/  FFMA.FTZ R111, R40.reuse, R191, R111 ;  /* 0x000000bf286f7223 */ /* 0x040fee000001006f */
[----:B------:R-:W2:Y:S01]  /*10930*/  MUFU.EX2 R78, R78 ;  /* 0x0000004e004e7308 */ /* 0x000ea20000000800 */
        /* <DEDUP_REMOVED lines=9> */
[----:B------:R-:W-:Y:S01]  /*109d0*/  FFMA.FTZ R190, R41, R190, R42 ;  /* 0x000000be29be7223 */ /* 0x000fe2000001002a */
[-C--:B------:R-:W-:Y:S01]  /*109e0*/  FFMA.FTZ R194, R194, R3.reuse, -R108 ;  /* 0x00000003c2c27223 */ /* 0x080fe2000001086c */
        /* <DEDUP_REMOVED lines=8> */
[----:B------:R3:W-:Y:S01]  /*10a70*/  MUFU.EX2 R70, R119 ;  /* 0x0000007700467308 */ /* 0x0007e20000000800 */
[----:B------:R-:W-:Y:S01]  /*10a80*/  FFMA.FTZ R117, R219, R3, -R108 ;  /* 0x00000003db757223 */ /* 0x000fe2000001086c */
[C---:B------:R-:W-:Y:S08]  /*10a90*/  HMMA.16816.F32.BF16 R16, R44.reuse, R22, R16 ;  /* 0x000000162c10723c */ /* 0x040ff00000041810 */
[----:B------:R-:W-:Y:S01]  /*10aa0*/  MUFU.EX2 R71, R71 ;  /* 0x0000004700477308 */ /* 0x000fe20000000800 */
[C---:B------:R-:W-:Y:S01]  /*10ab0*/  FMUL.FTZ R22, R40.reuse, R82 ;  /* 0x0000005228167220 */ /* 0x040fe20000410000 */
[----:B------:R-:W-:Y:S01]  /*10ac0*/  FMUL.FTZ R23, R40, R83 ;  /* 0x0000005328177220 */ /* 0x000fe20000410000 */
[-CC-:B------:R-:W-:Y:S07]  /*10ad0*/  FFMA.FTZ R82, R154, R3.reuse, -R66.reuse ;  /* 0x000000039a527223 */ /* 0x180fee0000010842 */
[----:B------:R-:W-:Y:S01]  /*10ae0*/  MUFU.EX2 R117, R117 ;  /* 0x0000007500757308 */ /* 0x000fe20000000800 */
[-CC-:B------:R-:W-:Y:S01]  /*10af0*/  FFMA.FTZ R81, R115, R3.reuse, -R66.reuse ;  /* 0x0000000373517223 */ /* 0x180fe20000010842 */
[-C--:B------:R-:W-:Y:S01]  /*10b00*/  FFMA.FTZ R115, R217, R3.reuse, -R66 ;  /* 0x00000003d9737223 */ /* 0x080fe20000010842 */
[----:B------:R-:W-:Y:S07]  /*10b10*/  FFMA.FTZ R69, R113, R3, -R108 ;  /* 0x0000000371457223 */ /* 0x000fee000001086c */
[----:B------:R-:W-:Y:S01]  /*10b20*/  MUFU.EX2 R68, R68 ;  /* 0x0000004400447308 */ /* 0x000fe20000000800 */
[C---:B------:R-:W-:Y:S03]  /*10b30*/  HMMA.16816.F32.BF16 R20, R44.reuse, R28, R20 ;  /* 0x0000001c2c14723c */ /* 0x040fe60000041814 */
[C---:B------:R-:W-:Y:S01]  /*10b40*/  FMUL.FTZ R29, R41.reuse, R73 ;  /* 0x00000049291d7220 */ /* 0x040fe20000410000 */
[-C--:B------:R-:W-:Y:S01]  /*10b50*/  FFMA.FTZ R73, R192, R3.reuse, -R66 ;  /* 0x00000003c0497223 */ /* 0x080fe20000010842 */
[----:B------:R-:W-:Y:S04]  /*10b60*/  FMUL.FTZ R28, R41, R72 ;  /* 0x00000048291c7220 */ /* 0x000fe80000410000 */
[----:B------:R-:W-:Y:S01]  /*10b70*/  MUFU.EX2 R115, R115 ;  /* 0x0000007300737308 */ /* 0x000fe20000000800 */
[----:B------:R-:W-:Y:S01]  /*10b80*/  FFMA.FTZ R113, R231, R3, -R108 ;  /* 0x00000003e7717223 */ /* 0x000fe2000001086c */
[C---:B------:R-:W-:Y:S08]  /*10b90*/  HMMA.16816.F32.BF16 R24, R44.reuse, R30, R24 ;  /* 0x0000001e2c18723c */ /* 0x040ff00000041818 */
[----:B------:R-:W-:Y:S01]  /*10ba0*/  MUFU.EX2 R73, R73 ;  /* 0x0000004900497308 */ /* 0x000fe20000000800 */
[C---:B------:R-:W-:Y:S01]  /*10bb0*/  FMUL.FTZ R30, R40.reuse, R74 ;  /* 0x0000004a281e7220 */ /* 0x040fe20000410000 */
[----:B------:R-:W-:Y:S01]  /*10bc0*/  FMUL.FTZ R31, R40, R75 ;  /* 0x0000004b281f7220 */ /* 0x000fe20000410000 */
[-C--:B---3--:R-:W-:Y:S07]  /*10bd0*/  FFMA.FTZ R119, R225, R3.reuse, -R66 ;  /* 0x00000003e1777223 */ /* 0x088fee0000010842 */
[----:B------:R-:W-:Y:S01]  /*10be0*/  MUFU.EX2 R75, R123 ;  /* 0x0000007b004b7308 */ /* 0x000fe20000000800 */
[-C--:B------:R-:W-:Y:S01]  /*10bf0*/  FFMA.FTZ R74, R156, R3.reuse, -R108 ;  /* 0x000000039c4a7223 */ /* 0x080fe2000001086c */
[-CC-:B------:R-:W-:Y:S01]  /*10c00*/  FFMA.FTZ R83, R251, R3.reuse, -R66.reuse ;  /* 0x00000003fb537223 */ /* 0x180fe20000010842 */
[-C--:B------:R-:W-:Y:S07]  /*10c10*/  FFMA.FTZ R80, R249, R3.reuse, -R66 ;  /* 0x00000003f9507223 */ /* 0x080fee0000010842 */
[----:B------:R-:W3:Y:S01]  /*10c20*/  MUFU.EX2 R72, R194 ;  /* 0x000000c200487308 */ /* 0x000ee20000000800 */
[C---:B------:R-:W-:Y:S09]  /*10c30*/  HMMA.16816.F32.BF16 R28, R44.reuse, R48, R28 ;  /* 0x000000302c1c723c */ /* 0x040ff2000004181c */
[----:B------:R-:W-:Y:S01]  /*10c40*/  MUFU.EX2 R113, R113 ;  /* 0x0000007100717308 */ /* 0x000fe20000000800 */
[-CC-:B------:R-:W-:Y:S01]  /*10c50*/  FFMA.FTZ R90, R247, R3.reuse, -R108.reuse ;  /* 0x00000003f75a7223 */ /* 0x180fe2000001086c */
[-C--:B------:R-:W-:Y:S01]  /*10c60*/  FFMA.FTZ R91, R243, R3.reuse, -R108 ;  /* 0x00000003f35b7223 */ /* 0x080fe2000001086c */
[----:B------:R-:W-:Y:S07]  /*10c70*/  FFMA.FTZ R99, R233, R3, -R66 ;  /* 0x00000003e9637223 */ /* 0x000fee0000010842 */
[----:B------:R-:W-:Y:S01]  /*10c80*/  MUFU.EX2 R119, R119 ;  /* 0x0000007700777308 */ /* 0x000fe20000000800 */
[----:B------:R-:W-:Y:S01]  /*10c90*/  HMMA.16816.F32.BF16 R32, R44, R50, R32 ;  /* 0x000000322c20723c */ /* 0x000fe20000041820 */
[----:B------:R-:W4:Y:S02]  /*10ca0*/  LDSM.16.MT88.4 R48, [R102+0x6800] ;  /* 0x006800006630783b */ /* 0x000f240000004200 */
[----:B-1----:R-:W-:Y:S06]  /*10cb0*/  F2FP.BF16.F32.PACK_AB R44, R76, R77 ;  /* 0x0000004d4c2c723e */ /* 0x002fec00000010ff */
[----:B------:R-:W-:Y:S01]  /*10cc0*/  MUFU.EX2 R82, R82 ;  /* 0x0000005200527308 */ /* 0x000fe20000000800 */
[----:B--2---:R-:W-:Y:S01]  /*10cd0*/  F2FP.BF16.F32.PACK_AB R45, R78, R79 ;  /* 0x0000004f4e2d723e */ /* 0x004fe200000010ff */
[--C-:B------:R-:W-:Y:S01]  /*10ce0*/  FFMA.FTZ R88, R245, R3, -R108.reuse ;  /* 0x00000003f5587223 */ /* 0x100fe2000001086c */
[----:B---3--:R-:W-:Y:S07]  /*10cf0*/  F2FP.BF16.F32.PACK_AB R46, R72, R75 ;  /* 0x0000004b482e723e */ /* 0x008fee00000010ff */
[----:B------:R-:W1:Y:S01]  /*10d00*/  MUFU.EX2 R81, R81 ;  /* 0x0000005100517308 */ /* 0x000e620000000800 */
[----:B------:R-:W-:Y:S01]  /*10d10*/  F2FP.BF16.F32.PACK_AB R47, R70, R73 ;  /* 0x00000049462f723e */ /* 0x000fe200000010ff */
[-C--:B------:R-:W-:Y:S01]  /*10d20*/  FFMA.FTZ R89, R235, R3.reuse, -R108 ;  /* 0x00000003eb597223 */ /* 0x080fe2000001086c */
[-C--:B------:R-:W-:Y:S07]  /*10d30*/  FFMA.FTZ R98, R239, R3.reuse, -R66 ;  /* 0x00000003ef627223 */ /* 0x080fee0000010842 */
[----:B------:R-:W-:Y:S01]  /*10d40*/  MUFU.EX2 R74, R74 ;  /* 0x0000004a004a7308 */ /* 0x000fe20000000800 */
[-CC-:B------:R-:W-:Y:S01]  /*10d50*/  FFMA.FTZ R121, R211, R3.reuse, -R108.reuse ;  /* 0x00000003d3797223 */ /* 0x180fe2000001086c */
[-C--:B------:R-:W-:Y:S01]  /*10d60*/  FFMA.FTZ R122, R215, R3.reuse, -R108 ;  /* 0x00000003d77a7223 */ /* 0x080fe2000001086c */
[-C--:B------:R-:W-:Y:S01]  /*10d70*/  FFMA.FTZ R124, R209, R3.reuse, -R66 ;  /* 0x00000003d17c7223 */ /* 0x080fe20000010842 */
[C---:B------:R-:W-:Y:S06]  /*10d80*/  HMMA.16816.F32.BF16 R4, R44.reuse, R52, R4 ;  /* 0x000000342c04723c */ /* 0x040fec0000041804 */
[----:B------:R-:W2:Y:S01]  /*10d90*/  MUFU.EX2 R69, R69 ;  /* 0x0000004500457308 */ /* 0x000ea20000000800 */
[-CC-:B------:R-:W-:Y:S01]  /*10da0*/  FFMA.FTZ R123, R207, R3.reuse, -R108.reuse ;  /* 0x00000003cf7b7223 */ /* 0x180fe2000001086c */
[-C--:B------:R-:W-:Y:S08]  /*10db0*/  FFMA.FTZ R126, R213, R3.reuse, -R108 ;  /* 0x00000003d57e7223 */ /* 0x080ff0000001086c */
[----:B------:R-:W-:Y:S01]  /*10dc0*/  MUFU.EX2 R83, R83 ;  /* 0x0000005300537308 */ /* 0x000fe20000000800 */
[-CC-:B------:R-:W-:Y:S01]  /*10dd0*/  FFMA.FTZ R128, R203, R3.reuse, -R66.reuse ;  /* 0x00000003cb807223 */ /* 0x180fe20000010842 */
[-C--:B------:R-:W-:Y:S01]  /*10de0*/  FFMA.FTZ R127, R205, R3.reuse, -R66 ;  /* 0x00000003cd7f7223 */ /* 0x080fe20000010842 */
[C---:B------:R-:W-:Y:S01]  /*10df0*/  HMMA.16816.F32.BF16 R8, R44.reuse, R54, R8 ;  /* 0x000000362c08723c */ /* 0x040fe20000041808 */
[----:B------:R-:W3:Y:S06]  /*10e00*/  LDSM.16.MT88.4 R52, [R162+0x7000] ;  /* 0x00700000a234783b */ /* 0x000eec0000004200 */
[----:B------:R-:W5:Y:S01]  /*10e10*/  MUFU.EX2 R80, R80 ;  /* 0x0000005000507308 */ /* 0x000f620000000800 */
[----:B------:R-:W-:Y:S01]  /*10e20*/  FADD.FTZ R111, R105, R111 ;  /* 0x0000006f696f7221 */ /* 0x000fe20000010000 */
[----:B------:R-:W-:Y:S01]  /*10e30*/  FADD.FTZ R109, R109, R190 ;  /* 0x000000be6d6d7221 */ /* 0x000fe20000010000 */
[-C--:B------:R-:W-:Y:S07]  /*10e40*/  FFMA.FTZ R152, R152, R3.reuse, -R108 ;  /* 0x0000000398987223 */ /* 0x080fee000001086c */
[----:B------:R-:W-:Y:S01]  /*10e50*/  MUFU.EX2 R90, R90 ;  /* 0x0000005a005a7308 */ /* 0x000fe20000000800 */
[----:B------:R-:W-:Y:S01]  /*10e60*/  FADD.FTZ R110, R110, R111 ;  /* 0x0000006f6e6e7221 */ /* 0x000fe20000010000 */
[C---:B------:R-:W-:Y:S08]  /*10e70*/  HMMA.16816.F32.BF16 R12, R44.reuse, R56, R12 ;  /* 0x000000382c0c723c */ /* 0x040ff0000004180c */
[----:B------:R-:W-:Y:S01]  /*10e80*/  MUFU.EX2 R91, R91 ;  /* 0x0000005b005b7308 */ /* 0x000fe20000000800 */
[----:B------:R-:W-:Y:S01]  /*10e90*/  FADD.FTZ R110, R103, R110 ;  /* 0x0000006e676e7221 */ /* 0x000fe20000010000 */
[----:B------:R-:W-:Y:S01]  /*10ea0*/  FADD.FTZ R112, R112, R109 ;  /* 0x0000006d70707221 */ /* 0x000fe20000010000 */
[-C--:B------:R-:W-:Y:S07]  /*10eb0*/  FFMA.FTZ R153, R153, R3.reuse, -R108 ;  /* 0x0000000399997223 */ /* 0x080fee000001086c */
[----:B------:R-:W-:Y:S01]  /*10ec0*/  MUFU.EX2 R99, R99 ;  /* 0x0000006300637308 */ /* 0x000fe20000000800 */
[----:B------:R-:W-:Y:S01]  /*10ed0*/  FADD.FTZ R79, R79, R110 ;  /* 0x0000006e4f4f7221 */ /* 0x000fe20000010000 */
[C---:B------:R-:W-:Y:S01]  /*10ee0*/  HMMA.16816.F32.BF16 R16, R44.reuse, R58, R16 ;  /* 0x0000003a2c10723c */ /* 0x040fe20000041810 */
[----:B------:R-:W3:Y:S07]  /*10ef0*/  LDSM.16.MT88.4 R56, [R106+0x7000] ;  /* 0x007000006a38783b */ /* 0x000eee0000004200 */
[----:B------:R-:W-:Y:S01]  /*10f00*/  MUFU.EX2 R88, R88 ;  /* 0x0000005800587308 */ /* 0x000fe20000000800 */
        /* <DEDUP_REMOVED lines=9> */
[----:B------:R-:W-:Y:S07]  /*10fa0*/  FFMA.FTZ R64, R64, R3, -R108 ;  /* 0x0000000340407223 */ /* 0x000fee000001086c */
[----:B------:R-:W-:Y:S01]  /*10fb0*/  MUFU.EX2 R121, R121 ;  /* 0x0000007900797308 */ /* 0x000fe20000000800 */
[----:B------:R-:W-:Y:S01]  /*10fc0*/  FADD.FTZ R76, R76, R77 ;  /* 0x0000004d4c4c7221 */ /* 0x000fe20000010000 */
[C---:B------:R-:W-:Y:S01]  /*10fd0*/  HMMA.16816.F32.BF16 R24, R44.reuse, R62, R24 ;  /* 0x0000003e2c18723c */ /* 0x040fe20000041818 */
[----:B------:R-:W3:Y:S07]  /*10fe0*/  LDSM.16.MT88.4 R60, [R104+0x7000] ;  /* 0x00700000683c783b */ /* 0x000eee0000004200 */
[----:B------:R-:W5:Y:S01]  /*10ff0*/  MUFU.EX2 R122, R122 ;  /* 0x0000007a007a7308 */ /* 0x000f620000000800 */
[----:B------:R-:W-:Y:S01]  /*11000*/  FADD.FTZ R75, R75, R76 ;  /* 0x0000004c4b4b7221 */ /* 0x000fe20000010000 */
[----:B------:R-:W-:Y:S08]  /*11010*/  IADD3 R189, PT, PT, R189, -0x1, RZ ;  /* 0xffffffffbdbd7810 */ /* 0x000ff00007ffe0ff */
[----:B------:R-:W-:Y:S01]  /*11020*/  MUFU.EX2 R124, R124 ;  /* 0x0000007c007c7308 */ /* 0x000fe20000000800 */
[----:B------:R-:W-:Y:S01]  /*11030*/  FADD.FTZ R72, R72, R75 ;  /* 0x0000004b48487221 */ /* 0x000fe20000010000 */
[C---:B----4-:R-:W-:Y:S01]  /*11040*/  HMMA.16816.F32.BF16 R28, R44.reuse, R48, R28 ;  /* 0x000000302c1c723c */ /* 0x050fe2000004181c */
[----:B------:R-:W-:Y:S07]  /*11050*/  LDSM.16.MT88.4 R76, [R104+0x9800] ;  /* 0x00980000684c783b */ /* 0x000fee0000004200 */
[----:B------:R-:W4:Y:S01]  /*11060*/  MUFU.EX2 R125, R125 ;  /* 0x0000007d007d7308 */ /* 0x000f220000000800 */
[----:B------:R-:W-:Y:S02]  /*11070*/  MOV R105, R0 ;  /* 0x0000000000697202 */ /* 0x000fe40000000f00 */
[----:B------:R-:W-:Y:S07]  /*11080*/  MOV R103, R2 ;  /* 0x0000000200677202 */ /* 0x000fee0000000f00 */
[----:B------:R-:W-:Y:S01]  /*11090*/  MUFU.EX2 R123, R123 ;  /* 0x0000007b007b7308 */ /* 0x000fe20000000800 */
[----:B------:R-:W-:Y:S01]  /*110a0*/  HMMA.16816.F32.BF16 R32, R44, R50, R32 ;  /* 0x000000322c20723c */ /* 0x000fe20000041820 */
[----:B------:R-:W3:Y:S08]  /*110b0*/  LDSM.16.MT88.4 R48, [R102+0x7000] ;  /* 0x007000006630783b */ /* 0x000ef00000004200 */
[----:B------:R-:W3:Y:S01]  /*110c0*/  MUFU.EX2 R126, R126 ;  /* 0x0000007e007e7308 */ /* 0x000ee20000000800 */
[C---:B------:R-:W-:Y:S01]  /*110d0*/  F2FP.BF16.F32.PACK_AB R44, R68.reuse, R71 ;  /* 0x00000047442c723e */ /* 0x040fe200000010ff */
[----:B------:R-:W-:Y:S01]  /*110e0*/  FADD.FTZ R71, R71, R72 ;  /* 0x0000004847477221 */ /* 0x000fe20000010000 */
[----:B-1----:R-:W-:Y:S07]  /*110f0*/  F2FP.BF16.F32.PACK_AB R45, R81, R82 ;  /* 0x00000052512d723e */ /* 0x002fee00000010ff */
[----:B------:R-:W-:Y:S01]  /*11100*/  MUFU.EX2 R128, R128 ;  /* 0x0000008000807308 */ /* 0x000fe20000000800 */
[----:B--2---:R-:W-:Y:S01]  /*11110*/  F2FP.BF16.F32.PACK_AB R46, R69, R74 ;  /* 0x0000004a452e723e */ /* 0x004fe200000010ff */
[----:B------:R-:W-:Y:S01]  /*11120*/  FADD.FTZ R71, R68, R71 ;  /* 0x0000004744477221 */ /* 0x000fe20000010000 */
[----:B-----5:R-:W-:Y:S07]  /*11130*/  F2FP.BF16.F32.PACK_AB R47, R80, R83 ;  /* 0x00000053502f723e */ /* 0x020fee00000010ff */
[----:B------:R-:W1:Y:S01]  /*11140*/  MUFU.EX2 R127, R127 ;  /* 0x0000007f007f7308 */ /* 0x000e620000000800 */
[----:B------:R-:W-:Y:S01]  /*11150*/  F2FP.BF16.F32.PACK_AB R40, R122, R121 ;  /* 0x000000797a28723e */ /* 0x000fe200000010ff */
[----:B------:R-:W-:Y:S01]  /*11160*/  FADD.FTZ R74, R74, R71 ;  /* 0x000000474a4a7221 */ /* 0x000fe20000010000 */
[----:B----4-:R-:W-:Y:S07]  /*11170*/  F2FP.BF16.F32.PACK_AB R41, R125, R124 ;  /* 0x0000007c7d29723e */ /* 0x010fee00000010ff */
[----:B------:R-:W-:Y:S01]  /*11180*/  MUFU.EX2 R39, R153 ;  /* 0x0000009900277308 */ /* 0x000fe20000000800 */
[----:B------:R-:W-:Y:S01]  /*11190*/  FADD.FTZ R82, R82, R73 ;  /* 0x0000004952527221 */ /* 0x000fe20000010000 */
[C---:B---3--:R-:W-:Y:S03]  /*111a0*/  HMMA.16816.F32.BF16 R4, R44.reuse, R52, R4 ;  /* 0x000000342c04723c */ /* 0x048fe60000041804 */
[----:B------:R-:W-:Y:S01]  /*111b0*/  F2FP.BF16.F32.PACK_AB R42, R126, R123 ;  /* 0x0000007b7e2a723e */ /* 0x000fe200000010ff */
[----:B------:R-:W-:Y:S01]  /*111c0*/  FADD.FTZ R69, R69, R74 ;  /* 0x0000004a45457221 */ /* 0x000fe20000010000 */
[----:B------:R-:W-:Y:S03]  /*111d0*/  FADD.FTZ R82, R81, R82 ;  /* 0x0000005251527221 */ /* 0x000fe60000010000 */
[C---:B------:R-:W-:Y:S01]  /*111e0*/  HMMA.16816.F32.BF16 R8, R44.reuse, R54, R8 ;  /* 0x000000362c08723c */ /* 0x040fe20000041808 */
[----:B------:R-:W2:Y:S02]  /*111f0*/  LDSM.16.MT88.4 R52, [R162+0x7800] ;  /* 0x00780000a234783b */ /* 0x000ea40000004200 */
[----:B-1----:R-:W-:Y:S01]  /*11200*/  F2FP.BF16.F32.PACK_AB R43, R127, R128 ;  /* 0x000000807f2b723e */ /* 0x002fe200000010ff */
[----:B------:R-:W-:Y:S04]  /*11210*/  FADD.FTZ R83, R83, R82 ;  /* 0x0000005253537221 */ /* 0x000fe80000010000 */
[C---:B------:R-:W-:Y:S03]  /*11220*/  HMMA.16816.F32.BF16 R12, R44.reuse, R56, R12 ;  /* 0x000000382c0c723c */ /* 0x040fe6000004180c */
[----:B------:R-:W-:Y:S05]  /*11230*/  FADD.FTZ R80, R80, R83 ;  /* 0x0000005350507221 */ /* 0x000fea0000010000 */
        /* <DEDUP_REMOVED lines=8> */
[----:B------:R-:W-:Y:S01]  /*112c0*/  F2FP.BF16.F32.PACK_AB R44, R91, R90 ;  /* 0x0000005a5b2c723e */ /* 0x000fe200000010ff */
[----:B------:R-:W-:Y:S01]  /*112d0*/  FADD.FTZ R90, R90, R69 ;  /* 0x000000455a5a7221 */ /* 0x000fe20000010000 */
[C---:B------:R-:W-:Y:S01]  /*112e0*/  F2FP.BF16.F32.PACK_AB R45, R96.reuse, R99 ;  /* 0x00000063602d723e */ /* 0x040fe200000010ff */
[----:B------:R-:W-:Y:S01]  /*112f0*/  FADD.FTZ R99, R99, R80 ;  /* 0x0000005063637221 */ /* 0x000fe20000010000 */
[----:B------:R-:W-:Y:S01]  /*11300*/  F2FP.BF16.F32.PACK_AB R46, R89, R88 ;  /* 0x00000058592e723e */ /* 0x000fe200000010ff */
[----:B------:R-:W-:Y:S01]  /*11310*/  FADD.FTZ R91, R91, R90 ;  /* 0x0000005a5b5b7221 */ /* 0x000fe20000010000 */
[----:B------:R-:W-:Y:S01]  /*11320*/  F2FP.BF16.F32.PACK_AB R47, R97, R98 ;  /* 0x00000062612f723e */ /* 0x000fe200000010ff */
[----:B------:R-:W-:Y:S04]  /*11330*/  FADD.FTZ R99, R96, R99 ;  /* 0x0000006360637221 */ /* 0x000fe80000010000 */
[----:B------:R-:W-:Y:S02]  /*11340*/  FADD.FTZ R98, R98, R99 ;  /* 0x0000006362627221 */ /* 0x000fe40000010000 */
        /* <DEDUP_REMOVED lines=40> */
[C---:B---3--:R-:W-:Y:S09]  /*115d0*/  HMMA.16816.F32.BF16 R20, R40.reuse, R60, R20 ;  /* 0x0000003c2814723c */ /* 0x048ff20000041814 */
[----:B------:R-:W-:Y:S01]  /*115e0*/  MUFU.EX2 R59, R59 ;  /* 0x0000003b003b7308 */ /* 0x000fe20000000800 */
[-C--:B------:R-:W-:Y:S01]  /*115f0*/  FFMA.FTZ R60, R155, R3.reuse, -R66 ;  /* 0x000000039b3c7223 */ /* 0x080fe20000010842 */
[-CC-:B------:R-:W-:Y:S08]  /*11600*/  FFMA.FTZ R61, R201, R3.reuse, -R108.reuse ;  /* 0x00000003c93d7223 */ /* 0x180ff0000001086c */
[----:B------:R-:W-:Y:S01]  /*11610*/  MUFU.EX2 R58, R58 ;  /* 0x0000003a003a7308 */ /* 0x000fe20000000800 */
[-C--:B------:R-:W-:Y:S01]  /*11620*/  FFMA.FTZ R108, R65, R3.reuse, -R108 ;  /* 0x00000003416c7223 */ /* 0x080fe2000001086c */
[C---:B------:R-:W-:Y:S08]  /*11630*/  HMMA.16816.F32.BF16 R24, R40.reuse, R62, R24 ;  /* 0x0000003e2818723c */ /* 0x040ff00000041818 */
[----:B------:R-:W3:Y:S01]  /*11640*/  MUFU.EX2 R60, R60 ;  /* 0x0000003c003c7308 */ /* 0x000ee20000000800 */
[-CC-:B------:R-:W-:Y:S01]  /*11650*/  FFMA.FTZ R63, R157, R3.reuse, -R66.reuse ;  /* 0x000000039d3f7223 */ /* 0x180fe20000010842 */
[--C-:B------:R-:W-:Y:S08]  /*11660*/  FFMA.FTZ R62, R159, R3, -R66.reuse ;  /* 0x000000039f3e7223 */ /* 0x100ff00000010842 */
[----:B------:R-:W2:Y:S01]  /*11670*/  MUFU.EX2 R61, R61 ;  /* 0x0000003d003d7308 */ /* 0x000ea20000000800 */
[C---:B----4-:R-:W-:Y:S09]  /*11680*/  HMMA.16816.F32.BF16 R28, R40.reuse, R44, R28 ;  /* 0x0000002c281c723c */ /* 0x050ff2000004181c */
[----:B------:R-:W-:Y:S10]  /*11690*/  MUFU.EX2 R63, R63 ;  /* 0x0000003f003f7308 */ /* 0x000ff40000000800 */
[----:B------:R-:W4:Y:S01]  /*116a0*/  MUFU.EX2 R62, R62 ;  /* 0x0000003e003e7308 */ /* 0x000f220000000800 */
[----:B------:R-:W-:Y:S01]  /*116b0*/  HMMA.16816.F32.BF16 R32, R40, R46, R32 ;  /* 0x0000002e2820723c */ /* 0x000fe20000041820 */
[----:B------:R-:W5:Y:S02]  /*116c0*/  LDSM.16.MT88.4 R44, [R104+0x9000] ;  /* 0x00900000682c783b */ /* 0x000f640000004200 */
[----:B-1----:R-:W-:Y:S02]  /*116d0*/  F2FP.BF16.F32.PACK_AB R40, R57, R56 ;  /* 0x000000383928723e */ /* 0x002fe400000010ff */
[----:B---3--:R-:W-:Y:S02]  /*116e0*/  F2FP.BF16.F32.PACK_AB R41, R60, R59 ;  /* 0x0000003b3c29723e */ /* 0x008fe400000010ff */
[----:B--2---:R-:W-:Y:S02]  /*116f0*/  F2FP.BF16.F32.PACK_AB R42, R61, R58 ;  /* 0x0000003a3d2a723e */ /* 0x004fe400000010ff */
        /* <DEDUP_REMOVED lines=12> */
[----:B------:R-:W-:Y:S01]  /*117c0*/  MUFU.EX2 R44, R64 ;  /* 0x00000040002c7308 */ /* 0x000fe20000000800 */
[-CC-:B------:R-:W-:Y:S01]  /*117d0*/  FFMA.FTZ R45, R37, R3.reuse, -R66.reuse ;  /* 0x00000003252d7223 */ /* 0x180fe20000010842 */
[----:B------:R-:W-:Y:S08]  /*117e0*/  FFMA.FTZ R66, R36, R3, -R66 ;  /* 0x0000000324427223 */ /* 0x000ff00000010842 */
[----:B------:R-:W2:Y:S01]  /*117f0*/  MUFU.EX2 R37, R108 ;  /* 0x0000006c00257308 */ /* 0x000ea20000000800 */
[----:B---3--:R-:W-:Y:S01]  /*11800*/  F2FP.BF16.F32.PACK_AB R69, R53, R38 ;  /* 0x000000263545723e */ /* 0x008fe200000010ff */
[C---:B------:R-:W-:Y:S08]  /*11810*/  HMMA.16816.F32.BF16 R24, R40.reuse, R46, R24 ;  /* 0x0000002e2818723c */ /* 0x040ff00000041818 */
[----:B------:R-:W-:Y:S10]  /*11820*/  MUFU.EX2 R36, R45 ;  /* 0x0000002d00247308 */ /* 0x000ff40000000800 */
[----:B------:R-:W3:Y:S01]  /*11830*/  MUFU.EX2 R191, R66 ;  /* 0x0000004200bf7308 */ /* 0x000ee20000000800 */
[C---:B-1----:R-:W-:Y:S03]  /*11840*/  HMMA.16816.F32.BF16 R28, R40.reuse, R48, R28 ;  /* 0x00000030281c723c */ /* 0x042fe6000004181c */
[----:B--2---:R-:W-:Y:S05]  /*11850*/  F2FP.BF16.F32.PACK_AB R70, R37, R44 ;  /* 0x0000002c2546723e */ /* 0x004fea00000010ff */
        /* <DEDUP_REMOVED lines=47> */
.L_x_11698:
        /* <DEDUP_REMOVED lines=11> */
.L_x_11718:
        /* <DEDUP_REMOVED lines=9> */
[----:B------:R-:W-:Y:S02]  /*11c90*/  LOP3.LUT R11, R11, 0x1c0, RZ, 0xc0, !PT ;  /* 0x000001c00b0b7812 */ /* 0x000fe400078ec0ff */
[----:B------:R-:W-:-:S02]  /*11ca0*/  FSETP.NE.FTZ.AND P5, PT, R9, RZ, PT ;  /* 0x000000ff0900720b */ /* 0x000fc40003fb5000 */
        /* <DEDUP_REMOVED lines=9> */
[----:B-1----:R-:W-:Y:S01]  /*11d40*/  FSEL R12, R12, 1, P5 ;  /* 0x3f8000000c0c7808 */ /* 0x002fe20002800000 */
[----:B------:R-:W-:Y:S01]  /*11d50*/  IMAD.MOV.U32 R7, RZ, RZ, 0x20 ;  /* 0x00000020ff077424 */ /* 0x000fe200078e00ff */
[----:B------:R-:W-:Y:S01]  /*11d60*/  LOP3.LUT R4, R4, R11, RZ, 0xfc, !PT ;  /* 0x0000000b04047212 */ /* 0x000fe200078efcff */
[C---:B------:R-:W-:Y:S01]  /*11d70*/  FMUL.FTZ R97, R8.reuse, R97 ;  /* 0x0000006108617220 */ /* 0x040fe20000410000 */
[----:B------:R-:W-:Y:S01]  /*11d80*/  FMUL.FTZ R92, R8, R92 ;  /* 0x0000005c085c7220 */ /* 0x000fe20000410000 */
[----:B------:R-:W-:Y:S01]  /*11d90*/  FMUL.FTZ R98, R12, R98 ;  /* 0x000000620c627220 */ /* 0x000fe20000410000 */
[----:B------:R-:W-:Y:S01]  /*11da0*/  LEA R11, R4, UR7, 0x1 ;  /* 0x00000007040b7c11 */ /* 0x000fe2000f8e08ff */
[----:B------:R-:W-:Y:S01]  /*11db0*/  FMUL.FTZ R99, R12, R99 ;  /* 0x000000630c637220 */ /* 0x000fe20000410000 */
[----:B------:R-:W-:Y:S01]  /*11dc0*/  SEL R4, R7, 0xffffffe0, !P3 ;  /* 0xffffffe007047807 */ /* 0x000fe20005800000 */
        /* <DEDUP_REMOVED lines=8> */
[----:B------:R-:W-:Y:S01]  /*11e50*/  SEL R6, R6, 0xfffffff0, !P0 ;  /* 0xfffffff006067807 */ /* 0x000fe20004000000 */
[C---:B------:R-:W-:Y:S01]  /*11e60*/  FMUL.FTZ R84, R8.reuse, R84 ;  /* 0x0000005408547220 */ /* 0x040fe20000410000 */
[----:B------:R-:W-:Y:S01]  /*11e70*/  @P4 IADD3 R15, PT, PT, R11, -0x40, RZ ;  /* 0xffffffc00b0f4810 */ /* 0x000fe20007ffe0ff */
[----:B------:R-:W-:Y:S01]  /*11e80*/  FMUL.FTZ R85, R8, R85 ;  /* 0x0000005508557220 */ /* 0x000fe20000410000 */
[C---:B------:R-:W-:Y:S01]  /*11e90*/  FMUL.FTZ R86, R12.reuse, R86 ;  /* 0x000000560c567220 */ /* 0x040fe20000410000 */
[----:B------:R-:W-:Y:S01]  /*11ea0*/  FMUL.FTZ R87, R12, R87 ;  /* 0x000000570c577220 */ /* 0x000fe20000410000 */
[C---:B------:R-:W-:Y:S01]  /*11eb0*/  FMUL.FTZ R80, R8.reuse, R80 ;  /* 0x0000005008507220 */ /* 0x040fe20000410000 */
[----:B------:R-:W-:Y:S01]  /*11ec0*/  FMUL.FTZ R81, R8, R81 ;  /* 0x0000005108517220 */ /* 0x000fe20000410000 */
[C---:B------:R-:W-:Y:S01]  /*11ed0*/  FMUL.FTZ R82, R12.reuse, R82 ;  /* 0x000000520c527220 */ /* 0x040fe20000410000 */
[----:B------:R-:W-:Y:S01]  /*11ee0*/  FMUL.FTZ R83, R12, R83 ;  /* 0x000000530c537220 */ /* 0x000fe20000410000 */
[----:B------:R-:W-:Y:S01]  /*11ef0*/  IADD3 R13, PT, PT, R4, R11, RZ ;  /* 0x0000000b040d7210 */ /* 0x000fe20007ffe0ff */
        /* <DEDUP_REMOVED lines=18> */
[----:B------:R-:W-:Y:S01]  /*12020*/  IMAD.IADD R19, R4, 0x1, R15 ;  /* 0x0000000104137824 */ /* 0x000fe200078e020f */
[----:B------:R-:W-:Y:S01]  /*12030*/  F2FP.BF16.F32.PACK_AB R90, R91, R90 ;  /* 0x0000005a5b5a723e */ /* 0x000fe200000010ff */
[----:B------:R-:W-:Y:S01]  /*12040*/  STS [R11], R96 ;  /* 0x000000600b007388 */ /* 0x000fe20000000800 */
[----:B------:R-:W-:-:S02]  /*12050*/  F2FP.BF16.F32.PACK_AB R84, R85, R84 ;  /* 0x000000545554723e */ /* 0x000fc400000010ff */
[----:B------:R-:W-:Y:S01]  /*12060*/  F2FP.BF16.F32.PACK_AB R86, R87, R86 ;  /* 0x000000565756723e */ /* 0x000fe200000010ff */
[----:B------:R-:W-:Y:S01]  /*12070*/  STS [R11+0x400], R98 ;  /* 0x000400620b007388 */ /* 0x000fe20000000800 */
[----:B------:R-:W-:Y:S02]  /*12080*/  IADD3 R17, PT, PT, R6, R13, RZ ;  /* 0x0000000d06117210 */ /* 0x000fe40007ffe0ff */
[----:B------:R-:W-:Y:S01]  /*12090*/  F2FP.BF16.F32.PACK_AB R80, R81, R80 ;  /* 0x000000505150723e */ /* 0x000fe200000010ff */
[----:B------:R-:W-:Y:S01]  /*120a0*/  STS [R7], R92 ;  /* 0x0000005c07007388 */ /* 0x000fe20000000800 */
[----:B------:R-:W-:Y:S02]  /*120b0*/  F2FP.BF16.F32.PACK_AB R82, R83, R82 ;  /* 0x000000525352723e */ /* 0x000fe400000010ff */
[----:B------:R-:W-:Y:S01]  /*120c0*/  F2FP.BF16.F32.PACK_AB R76, R77, R76 ;  /* 0x0000004c4d4c723e */ /* 0x000fe200000010ff */
[----:B------:R-:W-:Y:S01]  /*120d0*/  STS [R7+0x400], R94 ;  /* 0x0004005e07007388 */ /* 0x000fe20000000800 */
[----:B------:R-:W-:-:S02]  /*120e0*/  F2FP.BF16.F32.PACK_AB R78, R79, R78 ;  /* 0x0000004e4f4e723e */ /* 0x000fc400000010ff */
[C---:B------:R-:W-:Y:S01]  /*120f0*/  IADD3 R21, PT, PT, R6.reuse, R15, RZ ;  /* 0x0000000f06157210 */ /* 0x040fe20007ffe0ff */
[----:B------:R-:W-:Y:S01]  /*12100*/  STS [R13], R88 ;  /* 0x000000580d007388 */ /* 0x000fe20000000800 */
[----:B------:R-:W-:Y:S02]  /*12110*/  F2FP.BF16.F32.PACK_AB R72, R73, R72 ;  /* 0x000000484948723e */ /* 0x000fe400000010ff */
[----:B------:R-:W-:Y:S01]  /*12120*/  F2FP.BF16.F32.PACK_AB R74, R75, R74 ;  /* 0x0000004a4b4a723e */ /* 0x000fe200000010ff */
[----:B------:R-:W-:Y:S01]  /*12130*/  STS [R13+0x400], R90 ;  /* 0x0004005a0d007388 */ /* 0x000fe20000000800 */
[----:B------:R-:W-:Y:S02]  /*12140*/  F2FP.BF16.F32.PACK_AB R68, R69, R68 ;  /* 0x000000444544723e */ /* 0x000fe400000010ff */
[----:B------:R-:W-:Y:S01]  /*12150*/  F2FP.BF16.F32.PACK_AB R70, R71, R70 ;  /* 0x000000464746723e */ /* 0x000fe200000010ff */
[----:B------:R-:W-:Y:S01]  /*12160*/  STS [R17], R84 ;  /* 0x0000005411007388 */ /* 0x000fe20000000800 */
[----:B------:R-:W-:-:S03]  /*12170*/  IADD3 R23, PT, PT, R6, R19, RZ ;  /* 0x0000001306177210 */ /* 0x000fc60007ffe0ff */
[----:B------:R-:W-:Y:S04]  /*12180*/  STS [R17+0x400], R86 ;  /* 0x0004005611007388 */ /* 0x000fe80000000800 */
        /* <DEDUP_REMOVED lines=8> */
[----:B------:R-:W4:Y:S01]  /*12210*/  LD.E.U8 R4, desc[UR4][R100.64+0x1c8] ;  /* 0x0001c80464047980 */ /* 0x000f22000c101100 */
[----:B------:R-:W-:-:S03]  /*12220*/  ISETP.NE.AND P0, PT, R180, -0x1, PT ;  /* 0xffffffffb400780c */ /* 0x000fc60003f05270 */
[----:B------:R-:W2:Y:S04]  /*12230*/  LD.E.64 R30, desc[UR4][R100.64+0x88] ;  /* 0x00008804641e7980 */ /* 0x000ea8000c101b00 */
[----:B-1----:R3:W5:Y:S04]  /*12240*/  LD.E.64 R20, desc[UR4][R100.64+0x90] ;  /* 0x0000900464147980 */ /* 0x002768000c101b00 */
[----:B------:R3:W5:Y:S04]  /*12250*/  LD.E.64 R24, desc[UR4][R100.64+0xa0] ;  /* 0x0000a00464187980 */ /* 0x000768000c101b00 */
[----:B------:R-:W3:Y:S04]  /*12260*/  @!P0 LD.E.64 R32, desc[UR4][R100.64+0x80] ;  /* 0x0000800464208980 */ /* 0x000ee8000c101b00 */
[----:B------:R1:W5:Y:S01]  /*12270*/  LD.E.64 R26, desc[UR4][R100.64+0x70] ;  /* 0x00007004641a7980 */ /* 0x000362000c101b00 */
[----:B----4-:R-:W-:-:S13]  /*12280*/  ISETP.NE.AND P1, PT, R4, RZ, PT ;  /* 0x000000ff0400720c */ /* 0x010fda0003f25270 */
[----:B------:R-:W4:Y:S04]  /*12290*/  @!P1 LD.E R11, desc[UR4][R100.64+0x60] ;  /* 0x00006004640b9980 */ /* 0x000f28000c101900 */
[----:B------:R-:W4:Y:S01]  /*122a0*/  @!P1 LD.E R6, desc[UR4][R100.64+0xb4] ;  /* 0x0000b40464069980 */ /* 0x000f22000c101900 */
[-C--:B---3--:R-:W-:Y:S02]  /*122b0*/  @!P0 IMAD R8, R33, R176.reuse, RZ ;  /* 0x000000b021088224 */ /* 0x088fe400078e02ff */
[----:B------:R-:W-:Y:S01]  /*122c0*/  @!P0 IMAD.WIDE.U32 R32, R32, R176, RZ ;  /* 0x000000b020208225 */ /* 0x000fe200078e00ff */
[----:B------:R-:W-:-:S03]  /*122d0*/  SHF.L.U32 R4, R3, 0x3, RZ ;  /* 0x0000000303047819 */ /* 0x000fc600000006ff */
[-C--:B--2---:R-:W-:Y:S02]  /*122e0*/  @P0 IMAD R7, R31, R180.reuse, RZ ;  /* 0x000000b41f070224 */ /* 0x084fe400078e02ff */
[----:B------:R-:W-:Y:S01]  /*122f0*/  @P0 IMAD.WIDE.U32 R18, R30, R180, RZ ;  /* 0x000000b41e120225 */ /* 0x000fe200078e00ff */
[----:B------:R-:W-:-:S03]  /*12300*/  LOP3.LUT R12, R4, 0x38, RZ, 0xc0, !PT ;  /* 0x00000038040c7812 */ /* 0x000fc600078ec0ff */
[----:B------:R-:W-:Y:S01]  /*12310*/  @!P0 IMAD.IADD R8, R33, 0x1, R8 ;  /* 0x0000000121088824 */ /* 0x000fe200078e0208 */
[----:B------:R-:W-:Y:S01]  /*12320*/  @P0 IADD3 R8, PT, PT, R19, R7, RZ ;  /* 0x0000000713080210 */ /* 0x000fe20007ffe0ff */
[----:B----4-:R-:W-:-:S04]  /*12330*/  @!P1 IMAD R11, R176, R11, R175 ;  /* 0x0000000bb00b9224 */ /* 0x010fc800078e02af */
[----:B------:R-:W-:Y:S01]  /*12340*/  @!P1 IMAD R7, R11, R6, RZ ;  /* 0x000000060b079224 */ /* 0x000fe200078e02ff */
[----:B-1----:R-:W-:Y:S06]  /*12350*/  @!P1 BRA `(.L_x_11707) ;  /* 0x0000000000149947 */ /* 0x002fec0003800000 */
[----:B------:R-:W2:Y:S04]  /*12360*/  @!P0 LD.E R7, desc[UR4][R100.64+0xb4] ;  /* 0x0000b40464078980 */ /* 0x000ea8000c101900 */
[----:B------:R-:W3:Y:S01]  /*12370*/  LD.E R4, desc[UR4][R100.64+0xd4] ;  /* 0x0000d40464047980 */ /* 0x000ee2000c101900 */
[----:B--2---:R-:W-:Y:S02]  /*12380*/  @!P0 IMAD R180, R176, R7, RZ ;  /* 0x00000007b0b48224 */ /* 0x004fe400078e02ff */
[----:B---3--:R-:W-:-:S05]  /*12390*/  IMAD R7, R175, R4, RZ ;  /* 0x00000004af077224 */ /* 0x008fca00078e02ff */
[----:B------:R-:W-:-:S07]  /*123a0*/  IADD3 R7, PT, PT, R7, R180, RZ ;  /* 0x000000b407077210 */ /* 0x000fce0007ffe0ff */
.L_x_11707:
[----:B------:R-:W1:Y:S01]  /*123b0*/  @P2 MUFU.LG2 R10, R10 ;  /* 0x0000000a000a2308 */ /* 0x000e620000000c00 */
[----:B------:R-:W-:Y:S01]  /*123c0*/  IMAD.IADD R11, R181, 0x1, -R178 ;  /* 0x00000001b50b7824 */ /* 0x000fe200078e0ab2 */
[----:B------:R-:W-:Y:S01]  /*123d0*/  SHF.R.U32.HI R4, RZ, 0x3, R3 ;  /* 0x00000003ff047819 */ /* 0x000fe20000011603 */
[----:B------:R-:W-:Y:S01]  /*123e0*/  IMAD.MOV.U32 R13, RZ, RZ, RZ ;  /* 0x000000ffff0d7224 */ /* 0x000fe200078e00ff */
[----:B------:R-:W-:Y:S05]  /*123f0*/  WARPSYNC.ALL ;  /* 0x0000000000007948 */ /* 0x000fea0003800000 */
[----:B-----5:R-:W-:Y:S01]  /*12400*/  IMAD R16, R21, R175, RZ ;  /* 0x000000af15107224 */ /* 0x020fe200078e02ff */
[----:B------:R-:W2:Y:S01]  /*12410*/  @P5 MUFU.LG2 R9, R9 ;  /* 0x0000000900095308 */ /* 0x000ea20000000c00 */
[----:B------:R-:W-:Y:S01]  /*12420*/  IMAD.WIDE.U32 R22, R178, R30, R12 ;  /* 0x0000001eb2167225 */ /* 0x000fe200078e000c */
[----:B------:R-:W-:Y:S01]  /*12430*/  BAR.SYNC.DEFER_BLOCKING 0x0 ;  /* 0x0000000000007b1d */ /* 0x000fe20000010000 */
[----:B------:R-:W-:-:S02]  /*12440*/  @P0 MOV R32, R18 ;  /* 0x0000001200200202 */ /* 0x000fc40000000f00 */
[----:B------:R-:W-:Y:S01]  /*12450*/  IMAD R6, R31, R178, RZ ;  /* 0x000000b21f067224 */ /* 0x000fe200078e02ff */
[----:B------:R-:W-:Y:S01]  /*12460*/  ISETP.GE.AND P1, PT, R4, R11, PT ;  /* 0x0000000b0400720c */ /* 0x000fe20003f26270 */
[----:B------:R-:W-:-:S04]  /*12470*/  IMAD.WIDE.U32 R20, R20, R175, RZ ;  /* 0x000000af14147225 */ /* 0x000fc800078e00ff */
[----:B-1----:R-:W-:Y:S01]  /*12480*/  @P2 FMUL.FTZ R10, R10, 0.69314718246459960938 ;  /* 0x3f3172180a0a2820 */ /* 0x002fe20000410000 */
[----:B------:R-:W-:Y:S01]  /*12490*/  SHF.R.U32.HI R28, RZ, 0x1, R3 ;  /* 0x00000001ff1c7819 */ /* 0x000fe20000011603 */
[----:B------:R-:W-:Y:S01]  /*124a0*/  BSSY.RECONVERGENT B0, `(.L_x_11708) ;  /* 0x0000027000007945 */ /* 0x000fe20003800200 */
[----:B------:R-:W-:Y:S01]  /*124b0*/  IMAD.IADD R17, R23, 0x1, R6 ;  /* 0x0000000117117824 */ /* 0x000fe200078e0206 */
[----:B------:R-:W-:Y:S01]  /*124c0*/  IADD3 R32, P3, P0, R20, R22, R32 ;  /* 0x0000001614207210 */ /* 0x000fe2000787e020 */
[----:B------:R-:W-:Y:S01]  /*124d0*/  IMAD.IADD R16, R21, 0x1, R16 ;  /* 0x0000000115107824 */ /* 0x000fe200078e0210 */
[----:B------:R-:W-:Y:S01]  /*124e0*/  MOV R6, 0x7f800000 ;  /* 0x7f80000000067802 */ /* 0x000fe20000000f00 */
[----:B------:R-:W-:Y:S01]  /*124f0*/  @P2 FFMA.FTZ R6, R5, R2, R10 ;  /* 0x0000000205062223 */ /* 0x000fe2000001000a */
[----:B------:R-:W-:Y:S02]  /*12500*/  ISETP.GE.AND P6, PT, R185, R11, PT ;  /* 0x0000000bb900720c */ /* 0x000fe40003fc6270 */
[----:B------:R-:W-:Y:S01]  /*12510*/  IADD3.X R33, PT, PT, R16, R17, R8, P3, P0 ;  /* 0x0000001110217210 */ /* 0x000fe20001fe0408 */
[----:B------:R-:W-:-:S02]  /*12520*/  @!P1 IMAD R10, R31, R4, RZ ;  /* 0x000000041f0a9224 */ /* 0x000fc400078e02ff */
[----:B--2---:R-:W-:Y:S01]  /*12530*/  @P5 FMUL.FTZ R8, R9, 0.69314718246459960938 ;  /* 0x3f31721809085820 */ /* 0x004fe20000410000 */
[----:B------:R-:W-:Y:S01]  /*12540*/  SHF.R.U32.HI R17, RZ, 0x2, R3 ;  /* 0x00000002ff117819 */ /* 0x000fe20000011603 */
[----:B------:R-:W-:Y:S01]  /*12550*/  @!P1 IMAD.WIDE.U32 R18, R4, R30, R32 ;  /* 0x0000001e04129225 */ /* 0x000fe200078e0020 */
[----:B------:R-:W-:Y:S02]  /*12560*/  LOP3.LUT R28, R28, 0x30, RZ, 0xc0, !PT ;  /* 0x000000301c1c7812 */ /* 0x000fe400078ec0ff */
[----:B------:R-:W-:Y:S01]  /*12570*/  LOP3.LUT P2, RZ, R3, 0x3, RZ, 0xc0, !PT ;  /* 0x0000000303ff7812 */ /* 0x000fe2000784c0ff */
[----:B------:R-:W-:Y:S01]  /*12580*/  IMAD.MOV.U32 R3, RZ, RZ, 0x7f800000 ;  /* 0x7f800000ff037424 */ /* 0x000fe200078e00ff */
[----:B------:R-:W-:Y:S01]  /*12590*/  @!P1 IADD3 R9, PT, PT, R19, R10, RZ ;  /* 0x0000000a13099210 */ /* 0x000fe20007ffe0ff */
[----:B------:R-:W-:Y:S01]  /*125a0*/  @P5 FFMA.FTZ R3, R5, R0, R8 ;  /* 0x0000000005035223 */ /* 0x000fe20000010008 */
[----:B------:R-:W-:Y:S01]  /*125b0*/  @!P1 LEA R34, P0, R18, R26, 0x1 ;  /* 0x0000001a12229211 */ /* 0x000fe200078008ff */
[----:B------:R1:W2:Y:S01]  /*125c0*/  LDS.128 R12, [R179] ;  /* 0x00000000b30c7984 */ /* 0x0002a20000000c00 */
[----:B------:R-:W-:-:S02]  /*125d0*/  P2R R2, PR, RZ, 0x40 ;  /* 0x00000040ff027803 */ /* 0x000fc40000000000 */
[-C--:B------:R-:W-:Y:S01]  /*125e0*/  ISETP.GE.AND P4, PT, R186, R11.reuse, PT ;  /* 0x0000000bba00720c */ /* 0x080fe20003f86270 */
[----:B------:R1:W3:Y:S01]  /*125f0*/  LDS.128 R20, [R179+0x1800] ;  /* 0x00180000b3147984 */ /* 0x0002e20000000c00 */
[----:B------:R-:W-:Y:S02]  /*12600*/  ISETP.GE.AND P6, PT, R184, R11, PT ;  /* 0x0000000bb800720c */ /* 0x000fe40003fc6270 */
[----:B------:R-:W-:Y:S02]  /*12610*/  LOP3.LUT R28, R28, 0x7, R17, 0xf8, !PT ;  /* 0x000000071c1c7812 */ /* 0x000fe400078ef811 */
[----:B------:R-:W-:Y:S02]  /*12620*/  @!P1 LEA.HI.X R35, R18, R27, R9, 0x1, P0 ;  /* 0x0000001b12239211 */ /* 0x000fe400000f0c09 */
        /* <DEDUP_REMOVED lines=14> */
.L_x_11709:
[----:B------:R-:W-:Y:S05]  /*12710*/  BSYNC.RECONVERGENT B0 ;  /* 0x0000000000007941 */ /* 0x000fea0003800200 */
.L_x_11708:
[----:B--2---:R2:W-:Y:S01]  /*12720*/  @!P1 ST.E.128 desc[UR4][R34.64], R12 ;  /* 0x0000000c22009985 */ /* 0x0045e2000c101d04 */
        /* <DEDUP_REMOVED lines=12> */
[----:B----4-:R1:W-:Y:S02]  /*127f0*/  ST.E.128 desc[UR4][R12.64], R16 ;  /* 0x000000100c007985 */ /* 0x0103e4000c101d04 */
.L_x_11711:
[----:B------:R-:W-:Y:S05]  /*12800*/  BSYNC.RECONVERGENT B0 ;  /* 0x0000000000007941 */ /* 0x000fea0003800200 */
.L_x_11710:
[----:B------:R-:W-:Y:S01]  /*12810*/  ISETP.NE.AND P0, PT, R2, RZ, PT ;  /* 0x000000ff0200720c */ /* 0x000fe20003f05270 */
[----:B------:R-:W-:-:S12]  /*12820*/  BSSY.RECONVERGENT B0, `(.L_x_11712) ;  /* 0x000000d000007945 */ /* 0x000fd80003800200 */
        /* <DEDUP_REMOVED lines=12> */
.L_x_11713:
[----:B------:R-:W-:Y:S05]  /*128f0*/  BSYNC.RECONVERGENT B0 ;  /* 0x0000000000007941 */ /* 0x000fea0003800200 */
.L_x_11712:
[----:B------:R-:W-:-:S04]  /*12900*/  MOV R175, 0x0 ;  /* 0x0000000000af7802 */ /* 0x000fc80000000f00 */
[----:B-1234-:R-:W-:Y:S05]  /*12910*/  @P6 RET.REL.NODEC R174 `(_ZN5flash24flash_fwd_splitkv_kernelI23Flash_fwd_kernel_traitsILi64ELi64ELi128ELi4ELb0ELb0EN7cutlass10bfloat16_tE19Flash_kernel_traitsILi64ELi64ELi128ELi4ES3_EELb0ELb0ELb0ELb0ELb1ELb1ELb0ELb1EEEvNS_16Flash_fwd_paramsE) ;  /* 0xfffffed4aeb86950 */ /* 0x01efea0003c3ffff */
        /* <DEDUP_REMOVED lines=12> */
[----:B-1----:R-:W-:Y:S05]  /*129e0*/  RET.REL.NODEC R174 `(_ZN5flash24flash_fwd_splitkv_kernelI23Flash_fwd_kernel_traitsILi64ELi64ELi128ELi4ELb0ELb0EN7cutlass10bfloat16_tE19Flash_kernel_traitsILi64ELi64ELi128ELi4ES3_EELb0ELb0ELb0ELb0ELb1ELb1ELb0ELb1EEEvNS_16Flash_fwd_paramsE) ;  /* 0xfffffed4ae847950 */ /* 0x002fea0003c3ffff */
.L_x_11706:
[----:B------:R-:W-:Y:S01]  /*129f0*/  MOV R7, 0x2 ;  /* 0x0000000200077802 */ /* 0x000fe20000000f00 */
[----:B------:R-:W-:Y:S01]  /*12a00*/  IMAD.MOV.U32 R4, RZ, RZ, 0x1f ;  /* 0x0000001fff047424 */ /* 0x000fe200078e00ff */
[----:B------:R-:W-:-:S07]  /*12a10*/  MOV R6, 0xffffffff ;  /* 0xffffffff00067802 */ /* 0x000fce0000000f00 */
[----:B-12--5:R-:W-:Y:S05]  /*12a20*/  WARPSYNC.COLLECTIVE R6, `(.L_x_11714) ;  /* 0x0000000006087348 */ /* 0x026fea0003c00000 */
[----:B------:R3:W4:Y:S02]  /*12a30*/  SHFL.BFLY P0, R11, R190, R7, R4 ;  /* 0x0c000007be0b7389 */ /* 0x0007240000000004 */
[----:B-12345:R-:W-:Y:S05]  /*12a40*/  ENDCOLLECTIVE ;  /* 0x000000000000791b */ /* 0x03efea0003800000 */
.L_x_11714:
[----:B------:R-:W-:Y:S02]  /*12a50*/  IMAD.MOV.U32 R9, RZ, RZ, R11 ;  /* 0x000000ffff097224 */ /* 0x000fe400078e000b */
[----:B------:R-:W-:Y:S02]  /*12a60*/  IMAD.MOV.U32 R7, RZ, RZ, 0x1 ;  /* 0x00000001ff077424 */ /* 0x000fe400078e00ff */
[----:B------:R-:W-:-:S05]  /*12a70*/  FADD.FTZ R9, R9, R190 ;  /* 0x000000be09097221 */ /* 0x000fca0000010000 */
[----:B------:R-:W-:-:S07]  /*12a80*/  MOV R190, R9 ;  /* 0x0000000900be7202 */ /* 0x000fce0000000f00 */
[----:B------:R-:W-:Y:S05]  /*12a90*/  WARPSYNC.COLLECTIVE R6, `(.L_x_11715) ;  /* 0x0000000006087348 */ /* 0x000fea0003c00000 */
[----:B------:R1:W2:Y:S02]  /*12aa0*/  SHFL.BFLY P0, R11, R190, R7, R4 ;  /* 0x0c000007be0b7389 */ /* 0x0002a40000000004 */
[----:B-12---:R-:W-:Y:S05]  /*12ab0*/  ENDCOLLECTIVE ;  /* 0x000000000000791b */ /* 0x006fea0003800000 */
.L_x_11715:
[----:B------:R-:W-:Y:S01]  /*12ac0*/  MOV R190, R191 ;  /* 0x000000bf00be7202 */ /* 0x000fe20000000f00 */
[----:B------:R-:W-:Y:S01]  /*12ad0*/  IMAD.MOV.U32 R7, RZ, RZ, 0x2 ;  /* 0x00000002ff077424 */ /* 0x000fe200078e00ff */
[----:B------:R-:W-:-:S07]  /*12ae0*/  MOV R10, R11 ;  /* 0x0000000b000a7202 */ /* 0x000fce0000000f00 */
[----:B------:R-:W-:Y:S05]  /*12af0*/  WARPSYNC.COLLECTIVE R6, `(.L_x_11716) ;  /* 0x0000000006087348 */ /* 0x000fea0003c00000 */
[----:B------:R1:W2:Y:S02]  /*12b00*/  SHFL.BFLY P0, R11, R190, R7, R4 ;  /* 0x0c000007be0b7389 */ /* 0x0002a40000000004 */
[----:B-12---:R-:W-:Y:S05]  /*12b10*/  ENDCOLLECTIVE ;  /* 0x000000000000791b */ /* 0x006fea0003800000 */
.L_x_11716:
[----:B------:R-:W-:Y:S01]  /*12b20*/  FADD.FTZ R10, R9, R10 ;  /* 0x0000000a090a7221 */ /* 0x000fe20000010000 */
[----:B------:R-:W-:Y:S01]  /*12b30*/  FADD.FTZ R8, R11, R191 ;  /* 0x000000bf0b087221 */ /* 0x000fe20000010000 */
[----:B------:R-:W-:-:S04]  /*12b40*/  MOV R7, 0x1 ;  /* 0x0000000100077802 */ /* 0x000fc80000000f00 */
[----:B------:R-:W-:-:S07]  /*12b50*/  MOV R190, R8 ;  /* 0x0000000800be7202 */ /* 0x000fce0000000f00 */
[----:B------:R-:W-:Y:S05]  /*12b60*/  WARPSYNC.COLLECTIVE R6, `(.L_x_11717) ;  /* 0x0000000006087348 */ /* 0x000fea0003c00000 */
[----:B------:R1:W2:Y:S02]  /*12b70*/  SHFL.BFLY P0, R11, R190, R7, R4 ;  /* 0x0c000007be0b7389 */ /* 0x0002a40000000004 */
[----:B-12---:R-:W-:Y:S05]  /*12b80*/  ENDCOLLECTIVE ;  /* 0x000000000000791b */ /* 0x006fea0003800000 */
.L_x_11717:
[----:B------:R-:W-:Y:S05]  /*12b90*/  BRA `(.L_x_11718) ;  /* 0xfffffff000187947 */ /* 0x000fea000383ffff */
.L_x_11719:
        /* <DEDUP_REMOVED lines=14> */
.L_x_14811:


//--------------------- .text._ZN5flash24flash_fwd_splitkv_kernelI23Flash_fwd_kernel_traitsILi64ELi64ELi128ELi4ELb0ELb0EN7cutlass10bfloat16_tE19Flash_kernel_traitsILi64ELi64ELi128ELi4ES3_EELb0ELb0ELb1ELb0ELb0ELb0ELb0ELb1EEEvNS_16Flash_fwd_paramsE --------------------------
	.section	.text._ZN5flash24flash_fwd_splitkv_kernelI23Flash_fwd_kernel_traitsILi64ELi64ELi128ELi4ELb0ELb0EN7cutlass10bfloat16_tE19Flash_kernel_traitsILi64ELi64ELi128ELi4ES3_EELb0ELb0ELb1ELb0ELb0ELb0ELb0ELb1EEEvNS_16Flash_fwd_paramsE,"ax",@progbits
	.align	128
        .global         _ZN5flash24flash_fwd_splitkv_kernelI23Flash_fwd_kernel_traitsILi64ELi64ELi128ELi4ELb0ELb0EN7cutlass10bfloat16_tE19Flash_kernel_traitsILi64ELi64ELi128ELi4ES3_EELb0ELb0ELb1ELb0ELb0ELb0ELb0ELb1EEEvNS_16Flash_fwd_paramsE
        .type           _ZN5flash24flash_fwd_splitkv_kernelI23Flash_fwd_kernel_traitsILi64ELi64ELi128ELi4ELb0ELb0EN7cutlass10bfloat16_tE19Flash_kernel_traitsILi64ELi64ELi128ELi4ES3_EELb0ELb0ELb1ELb0ELb0ELb0ELb0ELb1EEEvNS_16Flash_fwd_paramsE,@function
        .size           _ZN5flash24flash_fwd_splitkv_kernelI23Flash_fwd_kernel_traitsILi64ELi64ELi128ELi4ELb0ELb0EN7cutlass10bfloat16_tE19Flash_kernel_traitsILi64ELi64ELi128ELi4ES3_EELb0ELb0ELb1ELb0ELb0ELb0ELb0ELb1EEEvNS_16Flash_fwd_paramsE,(.L_x_14812 - _ZN5flash24flash_fwd_splitkv_kernelI23Flash_fwd_kernel_traitsILi64ELi64ELi128ELi4ELb0ELb0EN7cutlass10bfloat16_tE19Flash_kernel_traitsILi64ELi64ELi128ELi4ES3_EELb0ELb0ELb1ELb0ELb0ELb0ELb0ELb1EEEvNS_16Flash_fwd_paramsE)
        .other          _ZN5flash24flash_fwd_splitkv_kernelI23Flash_fwd_kernel_traitsILi64ELi64ELi128ELi4ELb0ELb0EN7cutlass10bfloat16_tE19Flash_kernel_traitsILi64ELi64ELi128ELi4ES3_EELb0ELb0ELb1ELb0ELb0ELb0ELb0ELb1EEEvNS_16Flash_fwd_paramsE,@"STO_CUDA_ENTRY STV_DEFAULT"
_ZN5flash24flash_fwd_splitkv_kernelI23Flash_fwd_kernel_traitsILi64ELi64ELi128ELi4ELb0ELb0EN7cutlass10bfloat16_tE19Flash_kernel_traitsILi64ELi64ELi128ELi4ES3_EELb0ELb0ELb1ELb0ELb0ELb0ELb0ELb1EEEvNS_16Flash_fwd_paramsE:
.text._ZN5flash24flash_fwd_splitkv_kernelI23Flash_fwd_kernel_traitsILi64ELi64ELi128ELi4ELb0ELb0EN7cutlass10bfloat16_tE19Flash_kernel_traitsILi64ELi64ELi128ELi4ES3_EELb0ELb0ELb1ELb0ELb0ELb0ELb0ELb1EEEvNS_16Flash_fwd_paramsE:
[----:B------:R-:W-:Y:S01]  /*0000*/  LDC R1, c[0x0][0x37c] ;  /* 0x0000df00ff017b82 */ /* 0x000fe20000000800 */
[----:B------:R-:W1:Y:S07]  /*0010*/  S2R R3, SR_CTAID.X ;  /* 0x0000000000037919 */ /* 0x000e6e0000002500 */
[----:B------:R-:W2:Y:S01]  /*0020*/  LDC.64 R102, c[0x0][0x348] ;  /* 0x0000d200ff667b82 */ /* 0x000ea20000000a00 */
[----:B------:R-:W-:Y:S01]  /*0030*/  BSSY.RECONVERGENT B3, `(.L_x_11720) ;  /* 0x0000005000037945 */ /* 0x000fe20003800200 */
[----:B------:R-:W-:Y:S01]  /*0040*/  MOV R164, 0x80 ;  /* 0x0000008000a47802 */ /* 0x000fe20000000f00 */
[----:B------:R-:W3:Y:S01]  /*0050*/  S2R R166, SR_CTAID.Y ;  /* 0x0000000000a67919 */ /* 0x000ee20000002600 */
[----:B------:R-:W4:Y:S05]  /*0060*/  S2R R165, SR_CTAID.Z ;  /* 0x0000000000a57919 */ /* 0x000f2a0000002700 */
[----:B-1234-:R-:W-:Y:S05]  /*0070*/  CALL.REL.NOINC `($_ZN5flash24flash_fwd_splitkv_kernelI23Flash_fwd_kernel_traitsILi64ELi64ELi128ELi4ELb0ELb0EN7cutlass10bfloat16_tE19Flash_kernel_traitsILi64ELi64ELi128ELi4ES3_EELb0ELb0ELb1ELb0ELb0ELb0ELb0ELb1EEEvNS_16Flash_fwd_paramsE$_ZN5flash30compute_attn_1rowblock_splitkvI23Flash_fwd_kernel_traitsILi64ELi64ELi128ELi4ELb0ELb0EN7cutlass10bfloat16_tE19Flash_kernel_traitsILi64ELi64ELi128ELi4ES3_EELb0ELb0ELb1ELb0ELb0ELb0ELb0ELb1ENS_16Flash_fwd_paramsEEEvRKT8_iiiii) ;  /* 0x0000000000087944 */ /* 0x01efea0003c00000 */
[----:B------:R-:W-:Y:S05]  /*0080*/  BSYNC.RECONVERGENT B3 ;  /* 0x0000000000037941 */ /* 0x000fea0003800200 */
.L_x_11720:
[----:B------:R-:W-:Y:S05]  /*0090*/  EXIT ;  /* 0x000000000000794d */ /* 0x000fea0003800000 */
        .type           $_ZN5flash24flash_fwd_splitkv_kernelI23Flash_fwd_kernel_traitsILi64ELi64ELi128ELi4ELb0ELb0EN7cutlass10bfloat16_tE19Flash_kernel_traitsILi64ELi64ELi128ELi4ES3_EELb0ELb0ELb1ELb0ELb0ELb0ELb0ELb1EEEvNS_16Flash_fwd_paramsE$_ZN5flash30compute_attn_1rowblock_splitkvI23Flash_fwd_kernel_traitsILi64ELi64ELi128ELi4ELb0ELb0EN7cutlass10bfloat16_tE19Flash_kernel_traitsILi64ELi64ELi128ELi4ES3_EELb0ELb0ELb1ELb0ELb0ELb0ELb0ELb1ENS_16Flash_fwd_paramsEEEvRKT8_iiiii,@function
        .size           $_ZN5flash24flash_fwd_splitkv_kernelI23Flash_fwd_kernel_traitsILi64ELi64ELi128ELi4ELb0ELb0EN7cutlass10bfloat16_tE19Flash_kernel_traitsILi64ELi64ELi128ELi4ES3_EELb0ELb0ELb1ELb0ELb0ELb0ELb0ELb1EEEvNS_16Flash_fwd_paramsE$_ZN5flash30compute_attn_1rowblock_splitkvI23Flash_fwd_kernel_traitsILi64ELi64ELi128ELi4ELb0ELb0EN7cutlass10bfloat16_tE19Flash_kernel_traitsILi64ELi64ELi128ELi4ES3_EELb0ELb0ELb1ELb0ELb0ELb0ELb0ELb1ENS_16Flash_fwd_paramsEEEvRKT8_iiiii,(.L_x_14812 - $_ZN5flash24flash_fwd_splitkv_kernelI23Flash_fwd_kernel_traitsILi64ELi64ELi128ELi4ELb0ELb0EN7cutlass10bfloat16_tE19Flash_kernel_traitsILi64ELi64ELi128ELi4ES3_EELb0ELb0ELb1ELb0ELb0ELb0ELb0ELb1EEEvNS_16Flash_fwd_paramsE$_ZN5flash30compute_attn_1rowblock_splitkvI23Flash_fwd_kernel_traitsILi64ELi64ELi128ELi4ELb0ELb0EN7cutlass10bfloat16_tE19Flash_kernel_traitsILi64ELi64ELi128ELi4ES3_EELb0ELb0ELb1ELb0ELb0ELb0ELb0ELb1ENS_16Flash_fwd_paramsEEEvRKT8_iiiii)
$_ZN5flash24flash_fwd_splitkv_kernelI23Flash_fwd_kernel_traitsILi64ELi64ELi128ELi4ELb0ELb0EN7cutlass10bfloat16_tE19Flash_kernel_traitsILi64ELi64ELi128ELi4ES3_EELb0ELb0ELb1ELb0ELb0ELb0ELb0ELb1EEEvNS_16Flash_fwd_paramsE$_ZN5flash30compute_attn_1rowblock_splitkvI23Flash_fwd_kernel_traitsILi64ELi64ELi128ELi4ELb0ELb0EN7cutlass10bfloat16_tE19Flash_kernel_traitsILi64ELi64ELi128ELi4ES3_EELb0ELb0ELb1ELb0ELb0ELb0ELb0ELb1ENS_16Flash_fwd_paramsEEEvRKT8_iiiii:
        /* <DEDUP_REMOVED lines=39> */
.L_x_11722:
[----:B------:R-:W-:Y:S05]  /*0310*/  BSYNC.RECONVERGENT B0 ;  /* 0x0000000000007941 */ /* 0x000fea0003800200 */
.L_x_11721:
[----:B------:R-:W-:Y:S04]  /*0320*/  BSSY.RECONVERGENT B0, `(.L_x_11723) ;  /* 0x0000007000007945 */ /* 0x000fe80003800200 */
[----:B------:R-:W-:Y:S05]  /*0330*/  @!P4 BRA `(.L_x_11724) ;  /* 0x000000000014c947 */ /* 0x000fea0003800000 */
[----:B-----5:R-:W2:Y:S02]  /*0340*/  LD.E.U8 R4, desc[UR4][R102.64+0x1b2] ;  /* 0x0001b20466047980 */ /* 0x020ea4000c101100 */
[----:B--2---:R-:W-:-:S13]  /*0350*/  ISETP.NE.AND P0, PT, R4, RZ, PT ;  /* 0x000000ff0400720c */ /* 0x004fda0003f05270 */
[----:B------:R-:W2:Y:S02]  /*0360*/  @P0 LD.E R7, desc[UR4][R14.64+0x4] ;  /* 0x000004040e070980 */ /* 0x000ea4000c101900 */
[----:B--2---:R-:W-:-:S06]  /*0370*/  @P0 IADD3 R4, PT, PT, R7, -R12, RZ ;  /* 0x8000000c07040210 */ /* 0x004fcc0007ffe0ff */
[----:B------:R2:W5:Y:S02]  /*0380*/  @!P0 LD.E R4, desc[UR4][R14.64] ;  /* 0x000000040e048980 */ /* 0x000564000c101900 */
.L_x_11724:
[----:B------:R-:W-:Y:S05]  /*0390*/  BSYNC.RECONVERGENT B0 ;  /* 0x0000000000007941 */ /* 0x000fea0003800200 */
.L_x_11723:
        /* <DEDUP_REMOVED lines=9> */
.L_x_11726:
[----:B------:R-:W3:Y:S01]  /*0430*/  LD.E.64 R4, desc[UR4][R102.64+0x108] ;  /* 0x0001080466047980 */ /* 0x000ee2000c101b00 */
[----:B------:R-:W-:Y:S01]  /*0440*/  BSSY.RECONVERGENT B0, `(.L_x_11728) ;  /* 0x0000006000007945 */ /* 0x000fe20003800200 */
[----:B---3--:R-:W-:Y:S01]  /*0450*/  ISETP.NE.U32.AND P0, PT, R4, RZ, PT ;  /* 0x000000ff0400720c */ /* 0x008fe20003f05070 */
[----:B------:R-:W-:-:S03]  /*0460*/  IMAD.MOV.U32 R4, RZ, RZ, RZ ;  /* 0x000000ffff047224 */ /* 0x000fc600078e00ff */
[----:B------:R-:W-:-:S13]  /*0470*/  ISETP.NE.AND.EX P0, PT, R5, RZ, PT, P0 ;  /* 0x000000ff0500720c */ /* 0x000fda0003f05300 */
[----:B------:R-:W-:Y:S05]  /*0480*/  @!P0 BRA `(.L_x_11729) ;  /* 0x0000000000048947 */ /* 0x000fea0003800000 */
[----:B------:R3:W5:Y:S02]  /*0490*/  LD.E R4, desc[UR4][R102.64+0xbc] ;  /* 0x0000bc0466047980 */ /* 0x000764000c101900 */
.L_x_11729:
[----:B------:R-:W-:Y:S05]  /*04a0*/  BSYNC.RECONVERGENT B0 ;  /* 0x0000000000007941 */ /* 0x000fea0003800200 */
.L_x_11728:
[----:B-----5:R-:W-:Y:S02]  /*04b0*/  IADD3 R55, PT, PT, R71, R4, RZ ;  /* 0x0000000447377210 */ /* 0x020fe40007ffe0ff */
.L_x_11727:
[----:B------:R-:W-:Y:S05]  /*04c0*/  BSYNC.RECONVERGENT B1 ;  /* 0x0000000000017941 */ /* 0x000fea0003800200 */
.L_x_11725:
[----:B------:R-:W-:Y:S01]  /*04d0*/  IMAD.SHL.U32 R168, R3, 0x40, RZ ;  /* 0x0000004003a87824 */ /* 0x000fe200078e00ff */
[----:B------:R-:W-:Y:S01]  /*04e0*/  MOV R4, R164 ;  /* 0x000000a400047202 */ /* 0x000fe20000000f00 */
[----:B------:R-:W-:-:S03]  /*04f0*/  IMAD.MOV.U32 R5, RZ, RZ, 0x0 ;  /* 0x00000000ff057424 */ /* 0x000fc600078e00ff */
[----:B------:R-:W-:-:S13]  /*0500*/  ISETP.GT.AND P0, PT, R173, R168, PT ;  /* 0x000000a8ad00720c */ /* 0x000fda0003f04270 */
[----:B-123--:R-:W-:Y:S05]  /*0510*/  @!P0 RET.REL.NODEC R4 `(_ZN5flash24flash_fwd_splitkv_kernelI23Flash_fwd_kernel_traitsILi64ELi64ELi128ELi4ELb0ELb0EN7cutlass10bfloat16_tE19Flash_kernel_traitsILi64ELi64ELi128ELi4ES3_EELb0ELb0ELb1ELb0ELb0ELb0ELb0ELb1EEEvNS_16Flash_fwd_paramsE) ;  /* 0xfffffff804b88950 */ /* 0x00efea0003c3ffff */
        /* <DEDUP_REMOVED lines=84> */
.L_x_11732:
[----:B------:R-:W-:Y:S05]  /*0a60*/  BSYNC.RECONVERGENT B0 ;  /* 0x0000000000007941 */ /* 0x000fea0003800200 */
.L_x_11731:
        /* <DEDUP_REMOVED lines=13> */
.L_x_11734:
[----:B------:R-:W-:Y:S05]  /*0b40*/  BSYNC.RECONVERGENT B0 ;  /* 0x0000000000007941 */ /* 0x000fea0003800200 */
.L_x_11733:
        /* <DEDUP_REMOVED lines=12> */
.L_x_11736:
[----:B------:R-:W-:Y:S05]  /*0c10*/  BSYNC.RECONVERGENT B0 ;  /* 0x0000000000007941 */ /* 0x000fea0003800200 */
.L_x_11735:
[----:B------:R-:W-:Y:S01]  /*0c20*/  ISETP.NE.AND P0, PT, R4, RZ, PT ;  /* 0x000000ff0400720c */ /* 0x000fe20003f05270 */
[----:B------:R-:W-:Y:S01]  /*0c30*/  @!P6 ST.E desc[UR4][R16.64+0x40], R5 ;  /* 0x000040051000e985 */ /* 0x000fe2000c101904 */
[----:B------:R-:W-:-:S03]  /*0c40*/  MOV R165, 0x0 ;  /* 0x0000000000a57802 */ /* 0x000fc60000000f00 */
[----:B------:R-:W-:Y:S08]  /*0c50*/  @!P5 ST.E desc[UR4][R16.64+0x80], R3 ;  /* 0x000080031000d985 */ /* 0x000ff0000c101904 */
[----:B------:R1:W-:Y:S02]  /*0c60*/  @!P0 ST.E desc[UR4][R16.64], R15 ;  /* 0x0000000f10008985 */ /* 0x0003e4000c101904 */
[----:B-123--:R-:W-:Y:S05]  /*0c70*/  @P1 RET.REL.NODEC R164 `(_ZN5flash24flash_fwd_splitkv_kernelI23Flash_fwd_kernel_traitsILi64ELi64ELi128ELi4ELb0ELb0EN7cutlass10bfloat16_tE19Flash_kernel_traitsILi64ELi64ELi128ELi4ES3_EELb0ELb0ELb1ELb0ELb0ELb0ELb0ELb1EEEvNS_16Flash_fwd_paramsE) ;  /* 0xfffffff0a4e01950 */ /* 0x00efea0003c3ffff */
[----:B------:R-:W-:Y:S02]  /*0c80*/  MOV R3, 0x7f800000 ;  /* 0x7f80000000037802 */ /* 0x000fe40000000f00 */
[----:B------:R-:W-:-:S03]  /*0c90*/  MOV R165, 0x0 ;  /* 0x0000000000a57802 */ /* 0x000fc60000000f00 */
[----:B------:R1:W-:Y:S02]  /*0ca0*/  ST.E desc[UR4][R16.64+0xc0], R3 ;  /* 0x0000c00310007985 */ /* 0x0003e4000c101904 */
[----:B-1----:R-:W-:Y:S05]  /*0cb0*/  RET.REL.NODEC R164 `(_ZN5flash24flash_fwd_splitkv_kernelI23Flash_fwd_kernel_traitsILi64ELi64ELi128ELi4ELb0ELb0EN7cutlass10bfloat16_tE19Flash_kernel_traitsILi64ELi64ELi128ELi4ES3_EELb0ELb0ELb1ELb0ELb0ELb0ELb0ELb1EEEvNS_16Flash_fwd_paramsE) ;  /* 0xfffffff0a4d07950 */ /* 0x002fea0003c3ffff */
.L_x_11730:
        /* <DEDUP_REMOVED lines=60> */
[----:B-1----:R-:W-:Y:S02]  /*1080*/  IABS R19, R165 ;  /* 0x000000a500137213 */ /* 0x002fe40000000000 */
[----:B------:R-:W-:Y:S02]  /*1090*/  IABS R2, R0 ;  /* 0x0000000000027213 */ /* 0x000fe40000000000 */
[----:B----4-:R-:W-:-:S05]  /*10a0*/  IADD3 R8, PT, PT, RZ, -R23, RZ ;  /* 0x80000017ff087210 */ /* 0x010fca0007ffe0ff */
        /* <DEDUP_REMOVED lines=30> */
[----:B--2---:R-:W-:Y:S02]  /*1290*/  IMAD R7, R15, R4, RZ ;  /* 0x000000040f077224 */ /* 0x004fe400078e02ff */
[----:B------:R-:W-:-:S04]  /*12a0*/  IMAD.WIDE.U32 R16, R8, R16, R10 ;  /* 0x0000001008107225 */ /* 0x000fc800078e000a */
[----:B------:R-:W-:-:S04]  /*12b0*/  IMAD.WIDE.U32 R10, R14, R4, RZ ;  /* 0x000000040e0a7225 */ /* 0x000fc800078e00ff */
[----:B------:R-:W-:Y:S01]  /*12c0*/  IMAD R7, R14, R2, R7 ;  /* 0x000000020e077224 */ /* 0x000fe200078e0207 */
[----:B------:R-:W-:Y:S01]  /*12d0*/  MOV R14, R10 ;  /* 0x0000000a000e7202 */ /* 0x000fe20000000f00 */
[----:B------:R-:W-:Y:S01]  /*12e0*/  IMAD.MOV.U32 R4, RZ, RZ, R16 ;  /* 0x000000ffff047224 */ /* 0x000fe200078e0010 */
[----:B------:R-:W-:Y:S01]  /*12f0*/  IADD3 R2, PT, PT, R17, R6, RZ ;  /* 0x0000000611027210 */ /* 0x000fe20007ffe0ff */
[----:B------:R-:W-:Y:S01]  /*1300*/  IMAD.IADD R10, R11, 0x1, R7 ;  /* 0x000000010b0a7824 */ /* 0x000fe200078e0207 */
[----:B------:R-:W-:Y:S05]  /*1310*/  BRA `(.L_x_11739) ;  /* 0x0000000400347947 */ /* 0x000fea0003800000 */
.L_x_11738:
        /* <DEDUP_REMOVED lines=26> */
[----:B------:R-:W-:Y:S01]  /*14c0*/  @!P0 IMAD.WIDE.U32 R22, R156, R11, RZ ;  /* 0x0000000b9c168225 */ /* 0x000fe200078e00ff */
[----:B-----5:R-:W-:-:S03]  /*14d0*/  @!P0 SHF.R.S32.HI R8, RZ, 0x1f, R10 ;  /* 0x0000001fff088819 */ /* 0x020fc6000001140a */
[----:B------:R-:W-:Y:S02]  /*14e0*/  @!P0 IMAD R4, R4, R156, R7 ;  /* 0x0000009c04048224 */ /* 0x000fe400078e0207 */
        /* <DEDUP_REMOVED lines=12> */
[----:B------:R-:W-:Y:S01]  /*15b0*/  @!P0 IMAD.IADD R7, R9, 0x1, R7 ;  /* 0x0000000109078824 */ /* 0x000fe200078e0207 */
[----:B------:R-:W-:Y:S02]  /*15c0*/  ISETP.NE.AND P1, PT, R0, RZ, PT ;  /* 0x000000ff0000720c */ /* 0x000fe40003f25270 */
[----:B------:R-:W-:Y:S02]  /*15d0*/  @P0 IADD3 R7, PT, PT, R21, R5, RZ ;  /* 0x0000000515070210 */ /* 0x000fe40007ffe0ff */
[----:B------:R-:W-:Y:S01]  /*15e0*/  @P0 MOV R8, R20 ;  /* 0x0000001400080202 */ /* 0x000fe20000000f00 */
[----:B------:R-:W-:Y:S01]  /*15f0*/  @!P0 IMAD R4, R159, R11, RZ ;  /* 0x0000000b9f048224 */ /* 0x000fe200078e02ff */
[----:B------:R-:W-:Y:S01]  /*1600*/  LEA R9, R54, 0xffffff80, 0x7 ;  /* 0xffffff8036097811 */ /* 0x000fe200078e38ff */
[----:B------:R-:W-:Y:S01]  /*1610*/  @P3 VIADD R2, R2, 0x1 ;  /* 0x0000000102023836 */ /* 0x000fe20000000000 */
[----:B------:R-:W-:-:S02]  /*1620*/  @!P0 SHF.R.S32.HI R5, RZ, 0x1f, R11 ;  /* 0x0000001fff058819 */ /* 0x000fc4000001140b */
[----:B------:R-:W-:Y:S02]  /*1630*/  MOV R20, R8 ;  /* 0x0000000800147202 */ /* 0x000fe40000000f00 */
[----:B------:R-:W-:Y:S01]  /*1640*/  MOV R21, R7 ;  /* 0x0000000700157202 */ /* 0x000fe20000000f00 */
[-C--:B------:R-:W-:Y:S01]  /*1650*/  IMAD R6, R157, R9.reuse, RZ ;  /* 0x000000099d067224 */ /* 0x080fe200078e02ff */
[----:B------:R-:W-:Y:S01]  /*1660*/  @!P2 IADD3 R2, PT, PT, -R2, RZ, RZ ;  /* 0x000000ff0202a210 */ /* 0x000fe20007ffe1ff */
[----:B------:R-:W-:Y:S02]  /*1670*/  @!P0 IMAD R4, R5, R158, R4 ;  /* 0x0000009e05048224 */ /* 0x000fe400078e0204 */
[----:B------:R-:W-:Y:S01]  /*1680*/  IMAD.WIDE.U32 R20, R156, R9, R20 ;  /* 0x000000099c147225 */ /* 0x000fe200078e0014 */
[----:B------:R-:W-:-:S03]  /*1690*/  @!P1 LOP3.LUT R2, RZ, R0, RZ, 0x33, !PT ;  /* 0x00000000ff029212 */ /* 0x000fc600078e33ff */
[----:B------:R-:W-:Y:S01]  /*16a0*/  @!P0 IMAD.WIDE.U32 R22, R158, R11, RZ ;  /* 0x0000000b9e168225 */ /* 0x000fe200078e00ff */
[----:B------:R-:W-:Y:S02]  /*16b0*/  IADD3 R13, PT, PT, R21, R6, RZ ;  /* 0x00000006150d7210 */ /* 0x000fe40007ffe0ff */
[----:B------:R-:W-:Y:S01]  /*16c0*/  @!P0 SHF.R.S32.HI R5, RZ, 0x1f, R10 ;  /* 0x0000001fff058819 */ /* 0x000fe2000001140a */
[----:B------:R-:W-:Y:S01]  /*16d0*/  @P0 IMAD.IADD R11, R11, 0x1, R12 ;  /* 0x000000010b0b0824 */ /* 0x000fe200078e020c */
[----:B------:R-:W-:Y:S01]  /*16e0*/  @!P0 IADD3 R23, PT, PT, R23, R4, RZ ;  /* 0x0000000417178210 */ /* 0x000fe20007ffe0ff */
[----:B------:R-:W-:Y:S01]  /*16f0*/  @!P0 IMAD R4, R15, R10, RZ ;  /* 0x0000000a0f048224 */ /* 0x000fe200078e02ff */
[----:B------:R-:W-:Y:S01]  /*1700*/  MOV R12, R20 ;  /* 0x00000014000c7202 */ /* 0x000fe20000000f00 */
        /* <DEDUP_REMOVED lines=8> */
[----:B------:R-:W-:-:S03]  /*1790*/  IADD3 R2, PT, PT, R13, R6, RZ ;  /* 0x000000060d027210 */ /* 0x000fc60007ffe0ff */
[----:B------:R-:W-:Y:S01]  /*17a0*/  @!P0 IMAD.IADD R10, R15, 0x1, R4 ;  /* 0x000000010f0a8824 */ /* 0x000fe200078e0204 */
[----:B------:R-:W-:Y:S01]  /*17b0*/  MOV R4, R12 ;  /* 0x0000000c00047202 */ /* 0x000fe20000000f00 */
[----:B------:R-:W-:Y:S01]  /*17c0*/  @P0 IMAD.IADD R10, R17, 0x1, R5 ;  /* 0x00000001110a0824 */ /* 0x000fe200078e0205 */
[----:B------:R-:W-:Y:S02]  /*17d0*/  @P0 MOV R14, R16 ;  /* 0x00000010000e0202 */ /* 0x000fe40000000f00 */
[----:B------:R-:W-:Y:S02]  /*17e0*/  MOV R5, RZ ;  /* 0x000000ff00057202 */ /* 0x000fe40000000f00 */
.L_x_11739:
[----:B------:R-:W-:Y:S05]  /*17f0*/  BSYNC.RECONVERGENT B0 ;  /* 0x0000000000007941 */ /* 0x000fea0003800200 */
.L_x_11737:
        /* <DEDUP_REMOVED lines=25> */
[----:B------:R-:W-:-:S05]  /*1990*/  IMAD.SHL.U32 R64, R62, 0x8, RZ ;  /* 0x000000083e407824 */ /* 0x000fca00078e00ff */
[----:B------:R-:W-:-:S07]  /*19a0*/  LOP3.LUT R100, R64, 0x38, RZ, 0xc0, !PT ;  /* 0x0000003840647812 */ /* 0x000fce00078ec0ff */
[----:B------:R-:W-:-:S05]  /*19b0*/  @!P1 IMAD.IADD R19, R19, 0x1, -R18 ;  /* 0x0000000113139824 */ /* 0x000fca00078e0a12 */
[----:B------:R-:W-:Y:S02]  /*19c0*/  ISETP.GE.U32.AND P5, PT, R19, R18, PT ;  /* 0x000000121300720c */ /* 0x000fe40003fa6070 */
[----:B------:R-:W-:Y:S02]  /*19d0*/  LOP3.LUT R18, R165, R0, RZ, 0x3c, !PT ;  /* 0x00000000a5127212 */ /* 0x000fe400078e3cff */
[----:B------:R-:W-:Y:S01]  /*19e0*/  IADD3 R20, P2, PT, R100, R14, RZ ;  /* 0x0000000e64147210 */ /* 0x000fe20007f5e0ff */
[----:B-----5:R-:W-:Y:S01]  /*19f0*/  IMAD R14, R5, R158, RZ ;  /* 0x0000009e050e7224 */ /* 0x020fe200078e02ff */
[----:B------:R-:W-:Y:S01]  /*1a00*/  ISETP.GE.AND P3, PT, R18, RZ, PT ;  /* 0x000000ff1200720c */ /* 0x000fe20003f66270 */
[----:B------:R-:W-:Y:S01]  /*1a10*/  @!P1 VIADD R15, R15, 0x1 ;  /* 0x000000010f0f9836 */ /* 0x000fe20000000000 */
[----:B------:R-:W-:Y:S02]  /*1a20*/  ISETP.NE.AND P4, PT, R0, RZ, PT ;  /* 0x000000ff0000720c */ /* 0x000fe40003f85270 */
[----:B------:R-:W-:Y:S01]  /*1a30*/  IADD3.X R21, PT, PT, RZ, R10, RZ, P2, !PT ;  /* 0x0000000aff157210 */ /* 0x000fe200017fe4ff */
[----:B------:R-:W-:-:S02]  /*1a40*/  IMAD R10, R9, R159, R14 ;  /* 0x0000009f090a7224 */ /* 0x000fc400078e020e */
[----:B------:R-:W-:Y:S02]  /*1a50*/  @P5 VIADD R15, R15, 0x1 ;  /* 0x000000010f0f5836 */ /* 0x000fe40000000000 */
[----:B------:R-:W-:-:S04]  /*1a60*/  IMAD.WIDE.U32 R20, R9, R158, R20 ;  /* 0x0000009e09147225 */ /* 0x000fc800078e0014 */
[----:B------:R-:W-:-:S04]  /*1a70*/  IMAD.MOV.U32 R5, RZ, RZ, R15 ;  /* 0x000000ffff057224 */ /* 0x000fc800078e000f */
[----:B------:R-:W-:Y:S01]  /*1a80*/  @!P3 IMAD.MOV R5, RZ, RZ, -R5 ;  /* 0x000000ffff05b224 */ /* 0x000fe200078e0a05 */
[----:B------:R-:W-:Y:S02]  /*1a90*/  @!P4 LOP3.LUT R5, RZ, R0, RZ, 0x33, !PT ;  /* 0x00000000ff05c212 */ /* 0x000fe400078e33ff */
[----:B------:R-:W-:Y:S02]  /*1aa0*/  IADD3 R21, PT, PT, R21, R10, RZ ;  /* 0x0000000a15157210 */ /* 0x000fe40007ffe0ff */
[----:B------:R-:W-:Y:S02]  /*1ab0*/  SHF.R.S32.HI R0, RZ, 0x1f, R5 ;  /* 0x0000001fff007819 */ /* 0x000fe40000011405 */
[----:B------:R-:W-:Y:S02]  /*1ac0*/  SHF.R.U32.HI R130, RZ, 0x3, R62 ;  /* 0x00000003ff827819 */ /* 0x000fe4000001163e */
[----:B------:R-:W-:Y:S01]  /*1ad0*/  MOV R131, RZ ;  /* 0x000000ff00837202 */ /* 0x000fe20000000f00 */
[----:B------:R-:W-:Y:S01]  /*1ae0*/  IMAD.WIDE.U32 R20, R5, R24, R20 ;  /* 0x0000001805147225 */ /* 0x000fe200078e0014 */
[----:B------:R-:W1:Y:S03]  /*1af0*/  S2UR UR6, SR_CgaCtaId ;  /* 0x00000000000679c3 */ /* 0x000e660000008800 */
[----:B------:R-:W-:Y:S01]  /*1b00*/  IMAD R163, R159, R130, RZ ;  /* 0x000000829fa37224 */ /* 0x000fe200078e02ff */
[----:B------:R-:W-:Y:S01]  /*1b10*/  LOP3.LUT R171, R64, 0x1c0, RZ, 0xc0, !PT ;  /* 0x000001c040ab7812 */ /* 0x000fe200078ec0ff */
[----:B------:R-:W-:-:S03]  /*1b20*/  IMAD.SHL.U32 R61, R62, 0x40, RZ ;  /* 0x000000403e3d7824 */ /* 0x000fc600078e00ff */
[----:B------:R-:W-:Y:S01]  /*1b30*/  LOP3.LUT R171, R171, 0x38, R62, 0xf8, !PT ;  /* 0x00000038abab7812 */ /* 0x000fe200078ef83e */
[----:B------:R-:W-:Y:S01]  /*1b40*/  UMOV UR7, 0x400 ;  /* 0x0000040000077882 */ /* 0x000fe20000000000 */
[----:B------:R-:W-:Y:S02]  /*1b50*/  IMAD R161, R157, R130, RZ ;  /* 0x000000829da17224 */ /* 0x000fe400078e02ff */
[----:B------:R-:W-:Y:S02]  /*1b60*/  LOP3.LUT R171, R171, 0x38, R64, 0x78, !PT ;  /* 0x00000038abab7812 */ /* 0x000fe400078e7840 */
[----:B------:R-:W-:Y:S02]  /*1b70*/  SHF.R.U32.HI R63, RZ, 0x1, R62 ;  /* 0x00000001ff3f7819 */ /* 0x000fe4000001163e */
[----:B------:R-:W-:Y:S02]  /*1b80*/  LOP3.LUT R67, R61, 0x1c0, RZ, 0xc0, !PT ;  /* 0x000001c03d437812 */ /* 0x000fe400078ec0ff */
[----:B------:R-:W-:Y:S01]  /*1b90*/  LOP3.LUT R171, R171, 0x1e00, R64, 0xf8, !PT ;  /* 0x00001e00abab7812 */ /* 0x000fe200078ef840 */
[----:B-1----:R-:W-:Y:S01]  /*1ba0*/  ULEA UR6, UR6, UR7, 0x18 ;  /* 0x0000000706067291 */ /* 0x002fe2000f8ec0ff */
[----:B------:R-:W-:Y:S01]  /*1bb0*/  LEA R167, R54, 0xffffff80, 0x7 ;  /* 0xffffff8036a77811 */ /* 0x000fe200078e38ff */
[----:B------:R-:W-:Y:S01]  /*1bc0*/  IMAD.SHL.U32 R65, R158, 0x10, RZ ;  /* 0x000000109e417824 */ /* 0x000fe200078e00ff */
[----:B------:R-:W-:-:S03]  /*1bd0*/  SHF.L.U64.HI R69, R156, 0x4, R157 ;  /* 0x000000049c457819 */ /* 0x000fc6000001029d */
[----:B------:R-:W-:Y:S02]  /*1be0*/  LEA R171, R171, UR6, 0x1 ;  /* 0x00000006abab7c11 */ /* 0x000fe4000f8e08ff */
[----:B------:R-:W-:Y:S02]  /*1bf0*/  SHF.L.U32 R68, R156, 0x4, RZ ;  /* 0x000000049c447819 */ /* 0x000fe400000006ff */
[----:B------:R-:W-:Y:S02]  /*1c00*/  SHF.L.U64.HI R66, R158, 0x4, R159 ;  /* 0x000000049e427819 */ /* 0x000fe4000001029f */
[----:B------:R-:W-:Y:S01]  /*1c10*/  LOP3.LUT R61, R61, 0x200, RZ, 0xc0, !PT ;  /* 0x000002003d3d7812 */ /* 0x000fe200078ec0ff */
[----:B--2---:R-:W-:-:S04]  /*1c20*/  @P0 IMAD.WIDE.U32 R18, R132, R170, RZ ;  /* 0x000000aa84120225 */ /* 0x004fc800078e00ff */
[-C--:B---3--:R-:W-:Y:S02]  /*1c30*/  @!P0 IMAD R14, R27, R166.reuse, RZ ;  /* 0x000000a61b0e8224 */ /* 0x088fe400078e02ff */
[----:B------:R-:W-:-:S03]  /*1c40*/  @!P0 IMAD.WIDE.U32 R26, R26, R166, RZ ;  /* 0x000000a61a1a8225 */ /* 0x000fc600078e00ff */
[----:B------:R-:W-:Y:S01]  /*1c50*/  @!P0 MOV R9, R26 ;  /* 0x0000001a00098202 */ /* 0x000fe20000000f00 */
[----:B------:R-:W-:Y:S02]  /*1c60*/  @P0 IMAD.MOV.U32 R9, RZ, RZ, R18 ;  /* 0x000000ffff090224 */ /* 0x000fe400078e0012 */
[----:B------:R-:W-:Y:S02]  /*1c70*/  @P0 IMAD R15, R133, R170, RZ ;  /* 0x000000aa850f0224 */ /* 0x000fe400078e02ff */
[----:B------:R-:W-:Y:S01]  /*1c80*/  @!P0 IMAD.IADD R14, R27, 0x1, R14 ;  /* 0x000000011b0e8824 */ /* 0x000fe200078e020e */
[----:B------:R-:W-:Y:S01]  /*1c90*/  IADD3 R18, P1, PT, R100, R9, RZ ;  /* 0x0000000964127210 */ /* 0x000fe20007f3e0ff */
[----:B------:R-:W-:Y:S02]  /*1ca0*/  @P0 IMAD.IADD R14, R19, 0x1, R15 ;  /* 0x00000001130e0824 */ /* 0x000fe400078e020f */
[----:B------:R-:W-:Y:S02]  /*1cb0*/  IMAD R9, R25, R5, RZ ;  /* 0x0000000519097224 */ /* 0x000fe400078e02ff */
[----:B------:R-:W-:-:S02]  /*1cc0*/  IMAD.X R19, RZ, RZ, R14, P1 ;  /* 0x000000ffff137224 */ /* 0x000fc400008e060e */
[----:B------:R-:W-:Y:S02]  /*1cd0*/  IMAD R24, R0, R24, R9 ;  /* 0x0000001800187224 */ /* 0x000fe400078e0209 */
[----:B------:R-:W-:-:S04]  /*1ce0*/  IMAD.WIDE.U32 R14, R3, 0x40, R130 ;  /* 0x00000040030e7825 */ /* 0x000fc800078e0082 */
[----:B------:R-:W-:Y:S02]  /*1cf0*/  IMAD R9, R23, R165, RZ ;  /* 0x000000a517097224 */ /* 0x000fe400078e02ff */
[----:B------:R-:W-:-:S04]  /*1d00*/  IMAD.WIDE.U32 R26, R165, R22, R18 ;  /* 0x00000016a51a7225 */ /* 0x000fc800078e0012 */
[----:B------:R-:W-:Y:S02]  /*1d10*/  IMAD R3, R15, R132, RZ ;  /* 0x000000840f037224 */ /* 0x000fe400078e02ff */
[----:B------:R-:W-:Y:S02]  /*1d20*/  IMAD.IADD R27, R27, 0x1, R9 ;  /* 0x000000011b1b7824 */ /* 0x000fe400078e0209 */
[----:B------:R-:W-:Y:S01]  /*1d30*/  IMAD R3, R14, R133, R3 ;  /* 0x000000850e037224 */ /* 0x000fe200078e0203 */
[----:B------:R-:W-:Y:S01]  /*1d40*/  IADD3 R22, P1, PT, R100, R4, RZ ;  /* 0x0000000464167210 */ /* 0x000fe20007f3e0ff */
[----:B------:R-:W-:-:S03]  /*1d50*/  IMAD.WIDE.U32 R14, R14, R132, R26 ;  /* 0x000000840e0e7225 */ /* 0x000fc600078e001a */
[----:B------:R-:W-:Y:S01]  /*1d60*/  IADD3.X R23, PT, PT, RZ, R2, RZ, P1, !PT ;  /* 0x00000002ff177210 */ /* 0x000fe20000ffe4ff */
[----:B------:R-:W-:Y:S01]  /*1d70*/  IMAD.IADD R19, R21, 0x1, R24 ;  /* 0x0000000115137824 */ /* 0x000fe200078e0218 */
[----:B------:R-:W-:Y:S01]  /*1d80*/  IADD3 R3, PT, PT, R15, R3, RZ ;  /* 0x000000030f037210 */ /* 0x000fe20007ffe0ff */
[----:B------:R-:W-:Y:S01]  /*1d90*/  IMAD.MOV.U32 R18, RZ, RZ, R20 ;  /* 0x000000ffff127224 */ /* 0x000fe200078e0014 */
[----:B----4-:R-:W-:Y:S02]  /*1da0*/  LEA R128, P2, R14, R6, 0x1 ;  /* 0x000000060e807211 */ /* 0x010fe400078408ff */
[----:B------:R-:W-:Y:S01]  /*1db0*/  SHF.R.S32.HI R2, RZ, 0x1f, R71 ;  /* 0x0000001fff027819 */ /* 0x000fe20000011447 */
[----:B------:R-:W-:Y:S01]  /*1dc0*/  IMAD.WIDE.U32 R18, R130, R158, R18 ;  /* 0x0000009e82127225 */ /* 0x000fe200078e0012 */
[----:B------:R-:W-:Y:S02]  /*1dd0*/  LEA.HI.X R129, R14, R7, R3, 0x1, P2 ;  /* 0x000000070e817211 */ /* 0x000fe400010f0c03 */
[----:B------:R-:W-:Y:S01]  /*1de0*/  LEA.HI R3, R2, R71, RZ, 0x7 ;  /* 0x0000004702037211 */ /* 0x000fe200078f38ff */
[----:B------:R-:W-:Y:S01]  /*1df0*/  IMAD.IADD R163, R19, 0x1, R163 ;  /* 0x0000000113a37824 */ /* 0x000fe200078e02a3 */
[----:B------:R-:W-:-:S02]  /*1e00*/  LEA R162, P0, R18, R12, 0x1 ;  /* 0x0000000c12a27211 */ /* 0x000fc400078008ff */
[----:B------:R-:W-:Y:S02]  /*1e10*/  SHF.R.S32.HI R3, RZ, 0x7, R3 ;  /* 0x00000007ff037819 */ /* 0x000fe40000011403 */
[----:B------:R-:W-:Y:S02]  /*1e20*/  LEA.HI.X R163, R18, R13, R163, 0x1, P0 ;  /* 0x0000000d12a37211 */ /* 0x000fe400000f0ca3 */
[----:B------:R-:W-:Y:S01]  /*1e30*/  ISETP.GE.AND P0, PT, R3, R54, PT ;  /* 0x000000360300720c */ /* 0x000fe20003f06270 */
[----:B------:R-:W-:Y:S01]  /*1e40*/  IMAD.WIDE.U32 R20, R130, R156, R22 ;  /* 0x0000009c82147225 */ /* 0x000fe200078e0016 */
[----:B------:R-:W-:-:S03]  /*1e50*/  LOP3.LUT R7, R67, 0x8, R63, 0xf8, !PT ;  /* 0x0000000843077812 */ /* 0x000fc600078ef83f */
[----:B------:R-:W-:Y:S01]  /*1e60*/  IMAD.IADD R161, R21, 0x1, R161 ;  /* 0x0000000115a17824 */ /* 0x000fe200078e02a1 */
[C---:B------:R-:W-:Y:S02]  /*1e70*/  LEA R160, P1, R20.reuse, R16, 0x1 ;  /* 0x0000001014a07211 */ /* 0x040fe400078208ff */
[----:B------:R-:W-:Y:S02]  /*1e80*/  LEA.HI R11, R11, R11, RZ, 0x1 ;  /* 0x0000000b0b0b7211 */ /* 0x000fe400078f08ff */
[----:B------:R-:W-:Y:S02]  /*1e90*/  LEA.HI.X R161, R20, R17, R161, 0x1, P1 ;  /* 0x0000001114a17211 */ /* 0x000fe400008f0ca1 */
        /* <DEDUP_REMOVED lines=115> */
.L_x_11779:
        /* <DEDUP_REMOVED lines=13> */
[-C--:B------:R-:W-:Y:S02]  /*26a0*/  ISETP.LT.OR P2, PT, R73, R109.reuse, P0 ;  /* 0x0000006d4900720c */ /* 0x080fe40000741670 */
[-C--:B------:R-:W-:Y:S02]  /*26b0*/  IADD3 R26, P0, PT, R87, R76.reuse, RZ ;  /* 0x0000004c571a7210 */ /* 0x080fe40007f1e0ff */
[----:B------:R-:W-:Y:S02]  /*26c0*/  P2R R0, PR, RZ, 0x4 ;  /* 0x00000004ff007803 */ /* 0x000fe40000000000 */
[----:B------:R-:W-:Y:S01]  /*26d0*/  ISETP.LT.OR P4, PT, R120, R109, P4 ;  /* 0x0000006d7800720c */ /* 0x000fe20002781670 */
[----:B------:R-:W-:Y:S02]  /*26e0*/  @!P1 IMAD.MOV.U32 R4, RZ, RZ, R87 ;  /* 0x000000ffff049224 */ /* 0x000fe400078e0057 */
[----:B------:R-:W-:Y:S02]  /*26f0*/  @!P1 IMAD.MOV.U32 R5, RZ, RZ, R78 ;  /* 0x000000ffff059224 */ /* 0x000fe400078e004e */
[--C-:B------:R-:W-:Y:S01]  /*2700*/  IMAD.X R27, R78, 0x1, R75.reuse, P0 ;  /* 0x000000014e1b7824 */ /* 0x100fe200000e064b */
[C---:B------:R-:W-:Y:S02]  /*2710*/  ISETP.GE.OR P0, PT, R72.reuse, R107, P3 ;  /* 0x0000006b4800720c */ /* 0x040fe40001f06670 */
[----:B------:R-:W2:Y:S02]  /*2720*/  @!P1 LD.E.128 R16, desc[UR4][R4.64] ;  /* 0x0000000404109980 */ /* 0x000ea4000c101d00 */
        /* <DEDUP_REMOVED lines=23> */
[-C--:B------:R-:W-:Y:S02]  /*28a0*/  ISETP.GE.OR P2, PT, R122, R107.reuse, P3 ;  /* 0x0000006b7a00720c */ /* 0x080fe40001f46670 */
[----:B------:R-:W-:Y:S01]  /*28b0*/  ISETP.GE.OR P3, PT, R116, R107, P3 ;  /* 0x0000006b7400720c */ /* 0x000fe20001f66670 */
[----:B------:R1:W2:Y:S01]  /*28c0*/  @!P6 LD.E.128 R4, desc[UR4][R28.64] ;  /* 0x000000041c04e980 */ /* 0x0002a2000c101d00 */
[-C--:B------:R-:W-:Y:S02]  /*28d0*/  ISETP.LT.OR P2, PT, R122, R109.reuse, P2 ;  /* 0x0000006d7a00720c */ /* 0x080fe40001741670 */
[----:B------:R-:W-:Y:S11]  /*28e0*/  ISETP.LT.OR P3, PT, R116, R109, P3 ;  /* 0x0000006d7400720c */ /* 0x000ff60001f61670 */
[----:B------:R-:W-:Y:S01]  /*28f0*/  @!P2 IMAD R3, R135, 0x60, RZ ;  /* 0x000000608703a824 */ /* 0x000fe200078e02ff */
[C---:B-1----:R-:W-:Y:S04]  /*2900*/  @!P4 LEA R28, P0, R158.reuse, R24, 0x7 ;  /* 0x000000189e1cc211 */ /* 0x042fe800078038ff */
[----:B------:R-:W-:Y:S01]  /*2910*/  @!P4 LEA.HI.X R29, R158, R25, R159, 0x7, P0 ;  /* 0x000000199e1dc211 */ /* 0x000fe200000f3c9f */
        /* <DEDUP_REMOVED lines=18> */
[C-C-:B------:R-:W-:Y:S04]  /*2a40*/  @!P1 IMAD.WIDE.U32 R20, R158.reuse, 0xa0, R24.reuse ;  /* 0x000000a09e149825 */ /* 0x140fe800078e0018 */
[----:B------:R-:W-:Y:S04]  /*2a50*/  @!P3 IMAD.WIDE.U32 R24, R158, 0xc0, R24 ;  /* 0x000000c09e18b825 */ /* 0x000fe800078e0018 */
        /* <DEDUP_REMOVED lines=17> */
[C---:B------:R-:W-:Y:S04]  /*2b70*/  ISETP.GE.AND P0, PT, R116.reuse, R109, PT ;  /* 0x0000006d7400720c */ /* 0x040fe80003f06270 */
        /* <DEDUP_REMOVED lines=64> */
.L_x_11742:
[----:B------:R-:W2:Y:S02]  /*2f80*/  LD.E.U8 R0, desc[UR4][R102.64+0x1b3] ;  /* 0x0001b30466007980 */ /* 0x000ea4000c101100 */
[----:B--2---:R-:W-:Y:S11]  /*2f90*/  ISETP.NE.AND P0, PT, R0, RZ, PT ;  /* 0x000000ff0000720c */ /* 0x004ff60003f05270 */
[----:B------:R-:W-:Y:S02]  /*2fa0*/  @!UPT UIADD3 URZ, UPT, UPT, URZ, URZ, URZ ;  /* 0x000000fffffff290 */ /* 0x000fe4000fffe0ff */
[----:B------:R-:W-:Y:S05]  /*2fb0*/  @!P0 BRA `(.L_x_11744) ;  /* 0x0000001c00448947 */ /* 0x000fea0003800000 */
[C---:B------:R-:W-:Y:S01]  /*2fc0*/  LEA R36, P0, R68.reuse, R92, 0x1 ;  /* 0x0000005c44247211 */ /* 0x040fe200078008ff */
[----:B------:R-:W2:Y:S01]  /*2fd0*/  LD.E R41, desc[UR4][R102.64+0xc0] ;  /* 0x0000c00466297980 */ /* 0x000ea2000c101900 */
[----:B------:R-:W-:Y:S01]  /*2fe0*/  LEA R38, P1, R97, R10, 0x1 ;  /* 0x0000000a61267211 */ /* 0x000fe200078208ff */
[C---:B------:R-:W-:Y:S01]  /*2ff0*/  IMAD.SHL.U32 R5, R115.reuse, 0x2, RZ ;  /* 0x0000000273057824 */ /* 0x040fe200078e00ff */
        /* <DEDUP_REMOVED lines=60> */
.L_x_11746:
[----:B------:R-:W-:Y:S05]  /*33c0*/  BSYNC.RECONVERGENT B0 ;  /* 0x0000000000007941 */ /* 0x000fea0003800200 */
.L_x_11745:
        /* <DEDUP_REMOVED lines=51> */
.L_x_11748:
[----:B------:R-:W-:Y:S05]  /*3700*/  BSYNC.RECONVERGENT B0 ;  /* 0x0000000000007941 */ /* 0x000fea0003800200 */
.L_x_11747:
        /* <DEDUP_REMOVED lines=53> */
.L_x_11750:
[----:B------:R-:W-:Y:S05]  /*3a60*/  BSYNC.RECONVERGENT B0 ;  /* 0x0000000000007941 */ /* 0x000fea0003800200 */
.L_x_11749:
        /* <DEDUP_REMOVED lines=57> */
.L_x_11752:
[----:B------:R-:W-:Y:S05]  /*3e00*/  BSYNC.RECONVERGENT B0 ;  /* 0x0000000000007941 */ /* 0x000fea0003800200 */
.L_x_11751:
        /* <DEDUP_REMOVED lines=62> */
.L_x_11754:
[----:B------:R-:W-:Y:S05]  /*41f0*/  BSYNC.RECONVERGENT B0 ;  /* 0x0000000000007941 */ /* 0x000fea0003800200 */
.L_x_11753:
        /* <DEDUP_REMOVED lines=53> */
.L_x_11756:
[----:B------:R-:W-:Y:S05]  /*4550*/  BSYNC.RECONVERGENT B0 ;  /* 0x0000000000007941 */ /* 0x000fea0003800200 */
.L_x_11755:
        /* <DEDUP_REMOVED lines=55> */
.L_x_11758:
[----:B------:R-:W-:Y:S05]  /*48d0*/  BSYNC.RECONVERGENT B0 ;  /* 0x0000000000007941 */ /* 0x000fea0003800200 */
.L_x_11757:
        /* <DEDUP_REMOVED lines=55> */
.L_x_11760:
[----:B------:R-:W-:Y:S05]  /*4c50*/  BSYNC.RECONVERGENT B0 ;  /* 0x0000000000007941 */ /* 0x000fea0003800200 */
.L_x_11759:
[----:B------:R-:W5:Y:S02]  /*4c60*/  LD.E R3, desc[UR4][R102.64+0xd0] ;  /* 0x0000d00466037980 */ /* 0x000f64000c101900 */
[----:B-----5:R-:W-:Y:S05]  /*4c70*/  IMAD.U32 R3, R3, -0x40, RZ ;  /* 0xffffffc003037824 */ /* 0x020fea00078e00ff */
[C---:B------:R-:W-:Y:S02]  /*4c80*/  LEA R12, P1, R3.reuse, R12, 0x1 ;  /* 0x0000000c030c7211 */ /* 0x040fe400078208ff */
[C---:B------:R-:W-:Y:S02]  /*4c90*/  LEA R52, P0, R3.reuse, R52, 0x1 ;  /* 0x0000003403347211 */ /* 0x040fe400078008ff */
[C---:B------:R-:W-:Y:S02]  /*4ca0*/  LEA.HI.X.SX32 R13, R3.reuse, R13, 0x1, P1 ;  /* 0x0000000d030d7211 */ /* 0x040fe400008f0eff */
[----:B------:R-:W-:Y:S01]  /*4cb0*/  LEA.HI.X.SX32 R53, R3, R53, 0x1, P0 ;  /* 0x0000003503357211 */ /* 0x000fe200000f0eff */
[----:B------:R-:W-:Y:S05]  /*4cc0*/  BRA `(.L_x_11743) ;  /* 0x0000002c00d07947 */ /* 0x000fea0003800000 */
.L_x_11744:
[----:B------:R-:W-:Y:S01]  /*4cd0*/  ISETP.NE.AND P2, PT, R42, RZ, PT ;  /* 0x000000ff2a00720c */ /* 0x000fe20003f45270 */
[----:B------:R-:W2:Y:S01]  /*4ce0*/  LD.E R3, desc[UR4][R102.64+0xc0] ;  /* 0x0000c00466037980 */ /* 0x000ea2000c101900 */
[C---:B------:R-:W-:Y:S01]  /*4cf0*/  LEA R18, P1, R97.reuse, R10, 0x1 ;  /* 0x0000000a61127211 */ /* 0x040fe200078208ff */
[----:B------:R-:W-:Y:S01]  /*4d00*/  BSSY.RECONVERGENT B0, `(.L_x_11761) ;  /* 0x0000065000007945 */ /* 0x000fe20003800200 */
[----:B------:R-:W-:Y:S02]  /*4d10*/  ISETP.NE.AND P3, PT, R40, RZ, PT ;  /* 0x000000ff2800720c */ /* 0x000fe40003f65270 */
[----:B------:R-:W-:Y:S02]  /*4d20*/  LEA.HI.X R19, R97, R9, R80, 0x1, P1 ;  /* 0x0000000961137211 */ /* 0x000fe400008f0c50 */
[----:B------:R-:W-:Y:S02]  /*4d30*/  LEA.HI R17, R15, R15, RZ, 0x1 ;  /* 0x0000000f0f117211 */ /* 0x000fe400078f08ff */
[C---:B------:R-:W-:Y:S02]  /*4d40*/  LEA R140, P0, R68.reuse, R92, 0x1 ;  /* 0x0000005c448c7211 */ /* 0x040fe400078008ff */
[----:B------:R-:W-:Y:S02]  /*4d50*/  SHF.R.S32.HI R17, RZ, 0x1, R17 ;  /* 0x00000001ff117819 */ /* 0x000fe40000011411 */
[----:B------:R-:W-:Y:S03]  /*4d60*/  LEA.HI.X R141, R68, R93, R69, 0x1, P0 ;  /* 0x0000005d448d7211 */ /* 0x000fe600000f0c45 */
[----:B------:R-:W-:Y:S05]  /*4d70*/  IMAD.MOV R14, RZ, RZ, -R17 ;  /* 0x000000ffff0e7224 */ /* 0x000fea00078e0a11 */
[----:B------:R-:W-:Y:S02]  /*4d80*/  SHF.R.S32.HI R121, RZ, 0x1f, R14 ;  /* 0x0000001fff797819 */ /* 0x000fe4000001140e */
[CC--:B--2---:R-:W-:Y:S02]  /*4d90*/  ISETP.GE.AND P4, PT, R100.reuse, R3.reuse, PT ;  /* 0x000000036400720c */ /* 0x0c4fe40003f86270 */
[----:B------:R-:W-:Y:S02]  /*4da0*/  ISETP.GE.OR P2, PT, R100, R3, P2 ;  /* 0x000000036400720c */ /* 0x000fe40001746670 */
[C---:B------:R-:W-:Y:S02]  /*4db0*/  ISETP.GE.OR P1, PT, R130.reuse, R107, P4 ;  /* 0x0000006b8200720c */ /* 0x040fe40002726670 */
[----:B------:R-:W-:Y:S02]  /*4dc0*/  PLOP3.LUT P6, PT, P2, P3, PT, 0xf2, 0x2f ;  /* 0x00000000002f781c */ /* 0x000fe400017c7e72 */
[----:B------:R-:W-:Y:S02]  /*4dd0*/  ISETP.LT.OR P2, PT, R130, R109, P1 ;  /* 0x0000006d8200720c */ /* 0x000fe40000f41670 */
[C---:B------:R-:W-:Y:S02]  /*4de0*/  ISETP.GE.OR P0, PT, R73.reuse, R107, P4 ;  /* 0x0000006b4900720c */ /* 0x040fe40002706670 */
[----:B------:R-:W-:Y:S02]  /*4df0*/  ISETP.GE.AND P1, PT, R100, R17, PT ;  /* 0x000000116400720c */ /* 0x000fe40003f26270 */
[----:B------:R-:W-:Y:S02]  /*4e00*/  ISETP.LT.OR P3, PT, R73, R109, P0 ;  /* 0x0000006d4900720c */ /* 0x000fe40000761670 */
[----:B------:R-:W-:Y:S05]  /*4e10*/  SEL R17, R17, R14, !P1 ;  /* 0x0000000e11117207 */ /* 0x000fea0004800000 */
[----:B------:R-:W-:Y:S06]  /*4e20*/  @P2 BRA `(.L_x_11762) ;  /* 0x0000000400482947 */ /* 0x000fec0003800000 */
        /* <DEDUP_REMOVED lines=12> */
[----:B------:R-:W-:Y:S01]  /*4ef0*/  @!P0 IADD3.X R39, PT, PT, R142, R91, RZ, P2, !PT ;  /* 0x0000005b8e278210 */ /* 0x000fe200017fe4ff */
[----:B------:R-:W4:Y:S01]  /*4f00*/  @!P0 LD.E.128 R144, desc[UR4][R144.64] ;  /* 0x0000000490908980 */ /* 0x000f22000c101d00 */
[----:B------:R-:W-:Y:S02]  /*4f10*/  PLOP3.LUT P2, PT, PT, PT, PT, 0x80, 0x8 ;  /* 0x000000000008781c */ /* 0x000fe40003f4f070 */
[----:B------:R-:W-:Y:S05]  /*4f20*/  @!P0 PLOP3.LUT P2, PT, P1, PT, PT, 0x80, 0x8 ;  /* 0x000000000008881c */ /* 0x000fea0000f4f070 */
        /* <DEDUP_REMOVED lines=66> */
.L_x_11762:
[----:B------:R-:W-:Y:S05]  /*5350*/  BSYNC.RECONVERGENT B0 ;  /* 0x0000000000007941 */ /* 0x000fea0003800200 */
.L_x_11761:
[----:B------:R-:W-:Y:S01]  /*5360*/  ISETP.GE.OR P5, PT, R72, R107, P4 ;  /* 0x0000006b4800720c */ /* 0x000fe200027a6670 */
[----:B------:R-:W-:Y:S04]  /*5370*/  BSSY.RECONVERGENT B0, `(.L_x_11763) ;  /* 0x0000056000007945 */ /* 0x000fe80003800200 */
[----:B------:R-:W-:Y:S08]  /*5380*/  @P3 BRA `(.L_x_11764) ;  /* 0x0000000400503947 */ /* 0x000ff00003800000 */
        /* <DEDUP_REMOVED lines=84> */
.L_x_11764:
[----:B------:R-:W-:Y:S05]  /*58d0*/  BSYNC.RECONVERGENT B0 ;  /* 0x0000000000007941 */ /* 0x000fea0003800200 */
.L_x_11763:
[----:B------:R-:W-:Y:S01]  /*58e0*/  ISETP.LT.OR P2, PT, R72, R109, P5 ;  /* 0x0000006d4800720c */ /* 0x000fe20002f41670 */
[----:B------:R-:W-:Y:S01]  /*58f0*/  BSSY.RECONVERGENT B0, `(.L_x_11765) ;  /* 0x000005c000007945 */ /* 0x000fe20003800200 */
[C---:B------:R-:W-:Y:S04]  /*5900*/  ISETP.GE.OR P0, PT, R70.reuse, R107, P4 ;  /* 0x0000006b4600720c */ /* 0x040fe80002706670 */
[----:B------:R-:W-:Y:S07]  /*5910*/  ISETP.LT.OR P3, PT, R70, R109, P0 ;  /* 0x0000006d4600720c */ /* 0x000fee0000761670 */
[----:B------:R-:W-:Y:S06]  /*5920*/  @P2 BRA `(.L_x_11766) ;  /* 0x0000000400602947 */ /* 0x000fec0003800000 */
        /* <DEDUP_REMOVED lines=88> */
.L_x_11766:
[----:B------:R-:W-:Y:S05]  /*5eb0*/  BSYNC.RECONVERGENT B0 ;  /* 0x0000000000007941 */ /* 0x000fea0003800200 */
.L_x_11765:
[----:B------:R-:W-:Y:S01]  /*5ec0*/  ISETP.GE.OR P5, PT, R122, R107, P4 ;  /* 0x0000006b7a00720c */ /* 0x000fe200027a6670 */
[----:B------:R-:W-:Y:S04]  /*5ed0*/  BSSY.RECONVERGENT B0, `(.L_x_11767) ;  /* 0x000005a000007945 */ /* 0x000fe80003800200 */
[----:B------:R-:W-:Y:S08]  /*5ee0*/  @P3 BRA `(.L_x_11768) ;  /* 0x0000000400603947 */ /* 0x000ff00003800000 */
        /* <DEDUP_REMOVED lines=88> */
.L_x_11768:
[----:B------:R-:W-:Y:S05]  /*6470*/  BSYNC.RECONVERGENT B0 ;  /* 0x0000000000007941 */ /* 0x000fea0003800200 */
.L_x_11767:
[----:B------:R-:W-:Y:S01]  /*6480*/  ISETP.LT.OR P3, PT, R122, R109, P5 ;  /* 0x0000006d7a00720c */ /* 0x000fe20002f61670 */
[----:B------:R-:W-:Y:S01]  /*6490*/  BSSY.RECONVERGENT B0, `(.L_x_11769) ;  /* 0x000005e000007945 */ /* 0x000fe20003800200 */
[-C--:B------:R-:W-:Y:S02]  /*64a0*/  ISETP.GE.OR P2, PT, R120, R107.reuse, P4 ;  /* 0x0000006b7800720c */ /* 0x080fe40002746670 */
[----:B------:R-:W-:Y:S02]  /*64b0*/  ISETP.GE.OR P0, PT, R118, R107, P4 ;  /* 0x0000006b7600720c */ /* 0x000fe40002706670 */
[-C--:B------:R-:W-:Y:S02]  /*64c0*/  ISETP.LT.OR P4, PT, R120, R109.reuse, P2 ;  /* 0x0000006d7800720c */ /* 0x080fe40001781670 */
[----:B------:R-:W-:Y:S05]  /*64d0*/  ISETP.LT.OR P5, PT, R118, R109, P0 ;  /* 0x0000006d7600720c */ /* 0x000fea00007a1670 */
[----:B------:R-:W-:Y:S08]  /*64e0*/  @P3 BRA `(.L_x_11770) ;  /* 0x0000000400603947 */ /* 0x000ff00003800000 */
        /* <DEDUP_REMOVED lines=79> */
[----:B------:R-:W-:Y:S01]  /*69e0*/  @!P0 FFMA.FTZ R8, R41, R51, R8 ;  /* 0x0000003329088223 */ /* 0x000fe20000010008 */
[----:B------:R-:W-:Y:S01]  /*69f0*/  IMAD.IADD R147, R123, 0x1, R147 ;  /* 0x000000017b937824 */ /* 0x000fe200078e0293 */
[----:B------:R-:W-:Y:S02]  /*6a00*/  @!P0 F2FP.BF16.F32.PACK_AB R142, R4, R3 ;  /* 0x00000003048e823e */ /* 0x000fe400000010ff */
[----:B------:R-:W-:Y:S02]  /*6a10*/  @!P0 F2FP.BF16.F32.PACK_AB R123, R6, R5 ;  /* 0x00000005067b823e */ /* 0x000fe400000010ff */
[----:B------:R-:W-:Y:S01]  /*6a20*/  @!P0 F2FP.BF16.F32.PACK_AB R144, R8, R7 ;  /* 0x000000070890823e */ /* 0x000fe200000010ff */
[----:B------:R-:W-:Y:S01]  /*6a30*/  @!P0 IMAD.MOV.U32 R57, RZ, RZ, R142 ;  /* 0x000000ffff398224 */ /* 0x000fe200078e008e */
[----:B------:R-:W-:Y:S03]  /*6a40*/  @!P0 MOV R58, R123 ;  /* 0x0000007b003a8202 */ /* 0x000fe60000000f00 */
[----:B------:R-:W-:Y:S05]  /*6a50*/  @!P0 IMAD.MOV.U32 R59, RZ, RZ, R144 ;  /* 0x000000ffff3b8224 */ /* 0x000fea00078e0090 */
[----:B------:R1:W-:Y:S02]  /*6a60*/  ST.E.128 desc[UR4][R146.64], R56 ;  /* 0x0000003892007985 */ /* 0x0003e4000c101d04 */
.L_x_11770:
[----:B------:R-:W-:Y:S05]  /*6a70*/  BSYNC.RECONVERGENT B0 ;  /* 0x0000000000007941 */ /* 0x000fea0003800200 */
.L_x_11769:
[----:B------:R-:W-:Y:S04]  /*6a80*/  BSSY.RECONVERGENT B0, `(.L_x_11771) ;  /* 0x000005a000007945 */ /* 0x000fe80003800200 */
[----:B------:R-:W-:Y:S05]  /*6a90*/  @P4 BRA `(.L_x_11772) ;  /* 0x0000000400604947 */ /* 0x000fea0003800000 */
[----:B------:R-:W-:Y:S11]  /*6aa0*/  ISETP.GE.AND P0, PT, R100, R15, PT ;  /* 0x0000000f6400720c */ /* 0x000ff60003f06270 */
[----:B------:R-:W-:Y:S02]  /*6ab0*/  @!UPT UIADD3 URZ, UPT, UPT, URZ, URZ, URZ ;  /* 0x000000fffffff290 */ /* 0x000fe4000fffe0ff */
[----:B-1234-:R-:W-:Y:S02]  /*6ac0*/  @!P0 SEL R56, R14, RZ, P1 ;  /* 0x000000ff0e388207 */ /* 0x01efe40000800000 */
[----:B------:R-:W-:Y:S02]  /*6ad0*/  @!P0 SEL R59, R121, RZ, P1 ;  /* 0x000000ff793b8207 */ /* 0x000fe40000800000 */
[----:B------:R-:W-:Y:S05]  /*6ae0*/  @!P0 IADD3 R57, P2, PT, R113, R56, RZ ;  /* 0x0000003871398210 */ /* 0x000fea0007f5e0ff */
[----:B------:R-:W-:Y:S02]  /*6af0*/  @!P0 IMAD.X R142, R86, 0x1, R59, P2 ;  /* 0x00000001568e8824 */ /* 0x000fe400010e063b */
[C---:B------:R-:W-:Y:S03]  /*6b00*/  @!P0 IMAD.SHL.U32 R123, R57.reuse, 0x2, RZ ;  /* 0x00000002397b8824 */ /* 0x040fe600078e00ff */
[----:B------:R-:W-:Y:S02]  /*6b10*/  @!P0 SHF.L.U64.HI R142, R57, 0x1, R142 ;  /* 0x00000001398e8819 */ /* 0x000fe4000001028e */
[C---:B------:R-:W-:Y:S04]  /*6b20*/  @!P0 IADD3 R144, P2, PT, R123.reuse, R88, RZ ;  /* 0x000000587b908210 */ /* 0x040fe80007f5e0ff */
[----:B------:R-:W-:Y:S02]  /*6b30*/  @!P0 IADD3.X R145, PT, PT, R142, R89, RZ, P2, !PT ;  /* 0x000000598e918210 */ /* 0x000fe400017fe4ff */
[C---:B------:R-:W-:Y:S03]  /*6b40*/  LEA R32, P2, R136.reuse, R18, 0x7 ;  /* 0x0000001288207211 */ /* 0x040fe600078438ff */
[----:B------:R-:W2:Y:S01]  /*6b50*/  @!P0 LD.E.128 R56, desc[UR4][R144.64] ;  /* 0x0000000490388980 */ /* 0x000ea2000c101d00 */
[----:B------:R-:W-:Y:S02]  /*6b60*/  LEA.HI.X R33, R136, R19, R137, 0x7, P2 ;  /* 0x0000001388217211 */ /* 0x000fe400010f3c89 */
[----:B------:R-:W-:Y:S01]  /*6b70*/  @!P0 IADD3 R36, P2, PT, R123, R90, RZ ;  /* 0x0000005a7b248210 */ /* 0x000fe20007f5e0ff */
[----:B------:R-:W-:Y:S04]  /*6b80*/  @!P0 IMAD.WIDE R20, R17, 0x2, R32 ;  /* 0x0000000211148825 */ /* 0x000fe800078e0220 */
[----:B------:R-:W3:Y:S01]  /*6b90*/  LD.E.128 R48, desc[UR4][R32.64] ;  /* 0x0000000420307980 */ /* 0x000ee2000c101d00 */
[----:B------:R-:W-:Y:S01]  /*6ba0*/  @!P0 IMAD.X R37, R142, 0x1, R91, P2 ;  /* 0x000000018e258824 */ /* 0x000fe200010e065b */
[----:B------:R-:W-:Y:S02]  /*6bb0*/  PLOP3.LUT P2, PT, PT, PT, PT, 0x80, 0x8 ;  /* 0x000000000008781c */ /* 0x000fe40003f4f070 */
[----:B------:R-:W-:Y:S04]  /*6bc0*/  @!P0 PLOP3.LUT P2, PT, P1, PT, PT, 0x80, 0x8 ;  /* 0x000000000008881c */ /* 0x000fe80000f4f070 */
[----:B------:R-:W4:Y:S08]  /*6bd0*/  @!P0 LD.E.128 R20, desc[UR4][R20.64] ;  /* 0x0000000414148980 */ /* 0x000f30000c101d00 */
[----:B------:R3:W5:Y:S01]  /*6be0*/  @!P0 LD.E.128 R44, desc[UR4][R36.64] ;  /* 0x00000004242c8980 */ /* 0x000762000c101d00 */
[C---:B--2---:R-:W-:Y:S01]  /*6bf0*/  @!P0 LOP3.LUT R30, R56.reuse, 0xffff0000, RZ, 0xc0, !PT ;  /* 0xffff0000381e8812 */ /* 0x044fe200078ec0ff */
[----:B------:R-:W-:Y:S01]  /*6c00*/  @!P0 IMAD.U32 R34, R56, 0x10000, RZ ;  /* 0x0001000038228824 */ /* 0x000fe200078e00ff */
[C---:B------:R-:W-:Y:S01]  /*6c10*/  @!P0 SHF.L.U32 R28, R57.reuse, 0x10, RZ ;  /* 0x00000010391c8819 */ /* 0x040fe200000006ff */
[----:B------:R-:W-:Y:S01]  /*6c20*/  @!P0 IMAD.U32 R26, R58, 0x10000, RZ ;  /* 0x000100003a1a8824 */ /* 0x000fe200078e00ff */
[----:B------:R-:W-:Y:S01]  /*6c30*/  @!P0 LOP3.LUT R27, R57, 0xffff0000, RZ, 0xc0, !PT ;  /* 0xffff0000391b8812 */ /* 0x000fe200078ec0ff */
[----:B------:R-:W-:Y:S01]  /*6c40*/  @!P2 FADD.FTZ R34, -R34, -RZ ;  /* 0x800000ff2222a221 */ /* 0x000fe20000010100 */
[----:B------:R-:W-:Y:S01]  /*6c50*/  @!P0 LOP3.LUT R25, R58, 0xffff0000, RZ, 0xc0, !PT ;  /* 0xffff00003a198812 */ /* 0x000fe200078ec0ff */
[----:B------:R-:W-:Y:S01]  /*6c60*/  @!P2 FADD.FTZ R30, -R30, -RZ ;  /* 0x800000ff1e1ea221 */ /* 0x000fe20000010100 */
[----:B---3--:R-:W-:Y:S01]  /*6c70*/  @!P0 SHF.L.U32 R37, R48, 0x10, RZ ;  /* 0x0000001030258819 */ /* 0x008fe200000006ff */
        /* <DEDUP_REMOVED lines=58> */
.L_x_11772:
[----:B------:R-:W-:Y:S05]  /*7020*/  BSYNC.RECONVERGENT B0 ;  /* 0x0000000000007941 */ /* 0x000fea0003800200 */
.L_x_11771:
[----:B------:R-:W-:Y:S04]  /*7030*/  BSSY.RECONVERGENT B0, `(.L_x_11773) ;  /* 0x000005b000007945 */ /* 0x000fe80003800200 */
[----:B------:R-:W-:Y:S05]  /*7040*/  @P5 BRA `(.L_x_11774) ;  /* 0x0000000400645947 */ /* 0x000fea0003800000 */
[----:B------:R-:W-:Y:S01]  /*7050*/  ISETP.GE.AND P0, PT, R100, R15, PT ;  /* 0x0000000f6400720c */ /* 0x000fe20003f06270 */
[----:B------:R-:W-:Y:S04]  /*7060*/  IMAD.WIDE.U32 R32, R136, 0xa0, R18 ;  /* 0x000000a088207825 */ /* 0x000fe800078e0012 */
[----:B------:R-:W-:Y:S04]  /*7070*/  IMAD R47, R137, 0xa0, RZ ;  /* 0x000000a0892f7824 */ /* 0x000fe800078e02ff */
[----:B------:R-:W-:Y:S04]  /*7080*/  IMAD.IADD R33, R47, 0x1, R33 ;  /* 0x000000012f217824 */ /* 0x000fe800078e0221 */
[----:B-1234-:R-:W-:Y:S01]  /*7090*/  @!P0 SEL R57, R14, RZ, P1 ;  /* 0x000000ff0e398207 */ /* 0x01efe20000800000 */
[----:B------:R-:W2:Y:S01]  /*70a0*/  LD.E.128 R48, desc[UR4][R32.64] ;  /* 0x0000000420307980 */ /* 0x000ea2000c101d00 */
        /* <DEDUP_REMOVED lines=83> */
.L_x_11774:
[----:B------:R-:W-:Y:S05]  /*75e0*/  BSYNC.RECONVERGENT B0 ;  /* 0x0000000000007941 */ /* 0x000fea0003800200 */
.L_x_11773:
[----:B------:R-:W-:Y:S04]  /*75f0*/  BSSY.RECONVERGENT B0, `(.L_x_11775) ;  /* 0x000005b000007945 */ /* 0x000fe80003800200 */
[----:B------:R-:W-:Y:S05]  /*7600*/  @P6 BRA `(.L_x_11776) ;  /* 0x0000000400646947 */ /* 0x000fea0003800000 */
[----:B------:R-:W-:Y:S01]  /*7610*/  ISETP.GE.AND P0, PT, R100, R15, PT ;  /* 0x0000000f6400720c */ /* 0x000fe20003f06270 */
[----:B------:R-:W-:Y:S04]  /*7620*/  IMAD.WIDE.U32 R18, R136, 0xc0, R18 ;  /* 0x000000c088127825 */ /* 0x000fe800078e0012 */
[----:B-1----:R-:W-:Y:S02]  /*7630*/  IMAD R49, R137, 0xc0, RZ ;  /* 0x000000c089317824 */ /* 0x002fe400078e02ff */
[----:B--2---:R-:W-:Y:S04]  /*7640*/  IMAD.WIDE.U32 R140, R156, 0xc0, R140 ;  /* 0x000000c09c8c7825 */ /* 0x004fe800078e008c */
[----:B------:R-:W-:Y:S02]  /*7650*/  IMAD.IADD R19, R49, 0x1, R19 ;  /* 0x0000000131137824 */ /* 0x000fe400078e0213 */
[----:B------:R-:W-:Y:S02]  /*7660*/  @!P0 SEL R48, R14, RZ, P1 ;  /* 0x000000ff0e308207 */ /* 0x000fe40000800000 */
[----:B------:R-:W-:Y:S01]  /*7670*/  @!P0 SEL R121, R121, RZ, P1 ;  /* 0x000000ff79798207 */ /* 0x000fe20000800000 */
[----:B------:R-:W2:Y:S01]  /*7680*/  LD.E.128 R44, desc[UR4][R18.64] ;  /* 0x00000004122c7980 */ /* 0x000ea2000c101d00 */
[----:B------:R-:W-:Y:S01]  /*7690*/  @!P0 IADD3 R49, P2, PT, R111, R48, RZ ;  /* 0x000000306f318210 */ /* 0x000fe20007f5e0ff */
[----:B------:R-:W-:Y:S03]  /*76a0*/  @!P0 IMAD.WIDE R28, R17, 0x2, R18 ;  /* 0x00000002111c8825 */ /* 0x000fe600078e0212 */
[----:B---34-:R-:W-:Y:S01]  /*76b0*/  @!P0 SHF.L.U32 R57, R49, 0x1, RZ ;  /* 0x0000000131398819 */ /* 0x018fe200000006ff */
        /* <DEDUP_REMOVED lines=78> */
.L_x_11776:
[----:B------:R-:W-:Y:S05]  /*7ba0*/  BSYNC.RECONVERGENT B0 ;  /* 0x0000000000007941 */ /* 0x000fea0003800200 */
.L_x_11775:
[----:B------:R-:W5:Y:S02]  /*7bb0*/  LD.E R3, desc[UR4][R102.64+0xd0] ;  /* 0x0000d00466037980 */ /* 0x000f64000c101900 */
[----:B-----5:R-:W-:Y:S05]  /*7bc0*/  IMAD.U32 R3, R3, -0x40, RZ ;  /* 0xffffffc003037824 */ /* 0x020fea00078e00ff */
[C---:B------:R-:W-:Y:S02]  /*7bd0*/  LEA R90, P1, R3.reuse, R90, 0x1 ;  /* 0x0000005a035a7211 */ /* 0x040fe400078208ff */
[C---:B------:R-:W-:Y:S02]  /*7be0*/  LEA R88, P0, R3.reuse, R88, 0x1 ;  /* 0x0000005803587211 */ /* 0x040fe400078008ff */
[C---:B------:R-:W-:Y:S02]  /*7bf0*/  LEA.HI.X.SX32 R91, R3.reuse, R91, 0x1, P1 ;  /* 0x0000005b035b7211 */ /* 0x040fe400008f0eff */
[----:B------:R-:W-:Y:S09]  /*7c00*/  LEA.HI.X.SX32 R89, R3, R89, 0x1, P0 ;  /* 0x0000005903597211 */ /* 0x000ff200000f0eff */
.L_x_11743:
[----:B------:R-:W-:Y:S05]  /*7c10*/  BSYNC.RECONVERGENT B1 ;  /* 0x0000000000017941 */ /* 0x000fea0003800200 */
.L_x_11741:
        /* <DEDUP_REMOVED lines=101> */
.L_x_11778:
[----:B------:R-:W-:Y:S05]  /*8270*/  BSYNC.RECONVERGENT B0 ;  /* 0x0000000000007941 */ /* 0x000fea0003800200 */
.L_x_11777:
[----:B------:R-:W-:Y:S11]  /*8280*/  ISETP.NE.AND P0, PT, R117, RZ, PT ;  /* 0x000000ff7500720c */ /* 0x000ff60003f05270 */
[----:B------:R-:W-:Y:S02]  /*8290*/  @!UPT UIADD3 URZ, UPT, UPT, URZ, URZ, URZ ;  /* 0x000000fffffff290 */ /* 0x000fe4000fffe0ff */
[----:B------:R-:W-:Y:S05]  /*82a0*/  @P0 BRA `(.L_x_11779) ;  /* 0xffffffa000c80947 */ /* 0x000fea000383ffff */
.L_x_11740:
        /* <DEDUP_REMOVED lines=19> */
.L_x_11784:
[----:B------:R2:W-:Y:S02]  /*83e0*/  STS.128 [R171], RZ ;  /* 0x000000ffab007388 */ /* 0x0005e40000000c00 */
.L_x_11783:
[----:B------:R-:W-:Y:S05]  /*83f0*/  BSYNC.RECONVERGENT B0 ;  /* 0x0000000000007941 */ /* 0x000fea0003800200 */
.L_x_11782:
        /* <DEDUP_REMOVED lines=17> */
.L_x_11786:
[----:B------:R-:W-:Y:S05]  /*8510*/  BSYNC.RECONVERGENT B0 ;  /* 0x0000000000007941 */ /* 0x000fea0003800200 */
.L_x_11785:
        /* <DEDUP_REMOVED lines=11> */
.L_x_11788:
[----:B------:R-:W-:Y:S05]  /*85d0*/  BSYNC.RECONVERGENT B0 ;  /* 0x0000000000007941 */ /* 0x000fea0003800200 */
.L_x_11787:
        /* <DEDUP_REMOVED lines=11> */
.L_x_11781:
        /* <DEDUP_REMOVED lines=79> */
.L_x_11795:
[----:B------:R-:W-:Y:S05]  /*8b80*/  BSYNC.RECONVERGENT B0 ;  /* 0x0000000000007941 */ /* 0x000fea0003800200 */
.L_x_11794:
[----:B-----5:R3:W-:Y:S01]  /*8b90*/  STS.128 [R171], R8 ;  /* 0x00000008ab007388 */ /* 0x0207e20000000c00 */
[----:B------:R-:W-:Y:S05]  /*8ba0*/  BRA `(.L_x_11792) ;  /* 0x0000000000047947 */ /* 0x000fea0003800000 */
.L_x_11793:
[----:B------:R2:W-:Y:S02]  /*8bb0*/  STS.128 [R171], RZ ;  /* 0x000000ffab007388 */ /* 0x0005e40000000c00 */
.L_x_11792:
[----:B------:R-:W-:Y:S05]  /*8bc0*/  BSYNC.RECONVERGENT B1 ;  /* 0x0000000000017941 */ /* 0x000fea0003800200 */
.L_x_11791:
        /* <DEDUP_REMOVED lines=51> */
.L_x_11799:
[----:B------:R-:W-:Y:S05]  /*8f00*/  BSYNC.RECONVERGENT B0 ;  /* 0x0000000000007941 */ /* 0x000fea0003800200 */
.L_x_11798:
[----:B-----5:R1:W-:Y:S02]  /*8f10*/  STS.128 [R171+0x800], R8 ;  /* 0x00080008ab007388 */ /* 0x0203e40000000c00 */
.L_x_11797:
[----:B------:R-:W-:Y:S05]  /*8f20*/  BSYNC.RECONVERGENT B1 ;  /* 0x0000000000017941 */ /* 0x000fea0003800200 */
.L_x_11796:
        /* <DEDUP_REMOVED lines=51> */
.L_x_11803:
[----:B------:R-:W-:Y:S05]  /*9260*/  BSYNC.RECONVERGENT B0 ;  /* 0x0000000000007941 */ /* 0x000fea0003800200 */
.L_x_11802:
[----:B-----5:R1:W-:Y:S02]  /*9270*/  STS.128 [R171+0x1000], R8 ;  /* 0x00100008ab007388 */ /* 0x0203e40000000c00 */
.L_x_11801:
[----:B------:R-:W-:Y:S05]  /*9280*/  BSYNC.RECONVERGENT B1 ;  /* 0x0000000000017941 */ /* 0x000fea0003800200 */
.L_x_11800:
        /* <DEDUP_REMOVED lines=51> */
.L_x_11805:
[----:B------:R-:W-:Y:S05]  /*95c0*/  BSYNC.RECONVERGENT B0 ;  /* 0x0000000000007941 */ /* 0x000fea0003800200 */
.L_x_11804:
[----:B-----5:R1:W-:Y:S01]  /*95d0*/  STS.128 [R171+0x1800], R8 ;  /* 0x00180008ab007388 */ /* 0x0203e20000000c00 */
[----:B------:R-:W-:Y:S05]  /*95e0*/  BRA `(.L_x_11789) ;  /* 0x0000001400e07947 */ /* 0x000fea0003800000 */
.L_x_11790:
        /* <DEDUP_REMOVED lines=94> */
.L_x_11810:
[----:B------:R-:W-:Y:S05]  /*9bd0*/  BSYNC.RECONVERGENT B0 ;  /* 0x0000000000007941 */ /* 0x000fea0003800200 */
.L_x_11809:
[----:B-----5:R2:W-:Y:S01]  /*9be0*/  STS.128 [R171], R16 ;  /* 0x00000010ab007388 */ /* 0x0205e20000000c00 */
[----:B------:R-:W-:Y:S05]  /*9bf0*/  BRA `(.L_x_11807) ;  /* 0x0000000000047947 */ /* 0x000fea0003800000 */
.L_x_11808:
[----:B------:R3:W-:Y:S02]  /*9c00*/  STS.128 [R171], RZ ;  /* 0x000000ffab007388 */ /* 0x0007e40000000c00 */
.L_x_11807:
[----:B------:R-:W-:Y:S05]  /*9c10*/  BSYNC.RECONVERGENT B1 ;  /* 0x0000000000017941 */ /* 0x000fea0003800200 */
.L_x_11806:
        /* <DEDUP_REMOVED lines=89> */
.L_x_11814:
[----:B------:R-:W-:Y:S05]  /*a1b0*/  BSYNC.RECONVERGENT B0 ;  /* 0x0000000000007941 */ /* 0x000fea0003800200 */
.L_x_11813:
[----:B-----5:R1:W-:Y:S02]  /*a1c0*/  STS.128 [R171+0x800], R16 ;  /* 0x00080010ab007388 */ /* 0x0203e40000000c00 */
.L_x_11812:
[----:B------:R-:W-:Y:S05]  /*a1d0*/  BSYNC.RECONVERGENT B1 ;  /* 0x0000000000017941 */ /* 0x000fea0003800200 */
.L_x_11811:
        /* <DEDUP_REMOVED lines=89> */
.L_x_11818:
[----:B------:R-:W-:Y:S05]  /*a770*/  BSYNC.RECONVERGENT B0 ;  /* 0x0000000000007941 */ /* 0x000fea0003800200 */
.L_x_11817:
[----:B-----5:R2:W-:Y:S02]  /*a780*/  STS.128 [R171+0x1000], R16 ;  /* 0x00100010ab007388 */ /* 0x0205e40000000c00 */
.L_x_11816:
[----:B------:R-:W-:Y:S05]  /*a790*/  BSYNC.RECONVERGENT B1 ;  /* 0x0000000000017941 */ /* 0x000fea0003800200 */
.L_x_11815:
        /* <DEDUP_REMOVED lines=91> */
.L_x_11820:
[----:B------:R-:W-:Y:S05]  /*ad50*/  BSYNC.RECONVERGENT B0 ;  /* 0x0000000000007941 */ /* 0x000fea0003800200 */
.L_x_11819:
[----:B-----5:R1:W-:Y:S02]  /*ad60*/  STS.128 [R171+0x1800], R4 ;  /* 0x00180004ab007388 */ /* 0x0203e40000000c00 */
.L_x_11789:
[----:B------:R-:W-:Y:S05]  /*ad70*/  BSYNC.RECONVERGENT B2 ;  /* 0x0000000000027941 */ /* 0x000fea0003800200 */
.L_x_11780:
        /* <DEDUP_REMOVED lines=11> */
.L_x_11823:
[----:B------:R1:W-:Y:S02]  /*ae30*/  STS.128 [R171+0x2000], RZ ;  /* 0x002000ffab007388 */ /* 0x0003e40000000c00 */
.L_x_11822:
[----:B------:R-:W-:Y:S05]  /*ae40*/  BSYNC.RECONVERGENT B0 ;  /* 0x0000000000007941 */ /* 0x000fea0003800200 */
.L_x_11821:
        /* <DEDUP_REMOVED lines=14> */
.L_x_11826:
[----:B------:R3:W-:Y:S02]  /*af30*/  STS.128 [R171+0x2800], RZ ;  /* 0x002800ffab007388 */ /* 0x0007e40000000c00 */
.L_x_11825:
[----:B------:R-:W-:Y:S05]  /*af40*/  BSYNC.RECONVERGENT B0 ;  /* 0x0000000000007941 */ /* 0x000fea0003800200 */
.L_x_11824:
        /* <DEDUP_REMOVED lines=12> */
.L_x_11829:
[----:B------:R1:W-:Y:S02]  /*b010*/  STS.128 [R171+0x3000], RZ ;  /* 0x003000ffab007388 */ /* 0x0003e40000000c00 */
.L_x_11828:
[----:B------:R-:W-:Y:S05]  /*b020*/  BSYNC.RECONVERGENT B0 ;  /* 0x0000000000007941 */ /* 0x000fea0003800200 */
.L_x_11827:
        /* <DEDUP_REMOVED lines=12> */
.L_x_11832:
[----:B------:R1:W-:Y:S02]  /*b0f0*/  STS.128 [R171+0x3800], RZ ;  /* 0x003800ffab007388 */ /* 0x0003e40000000c00 */
.L_x_11831:
[----:B------:R-:W-:Y:S05]  /*b100*/  BSYNC.RECONVERGENT B0 ;  /* 0x0000000000007941 */ /* 0x000fea0003800200 */
.L_x_11830:
        /* <DEDUP_REMOVED lines=16> */
.L_x_11835:
[----:B------:R1:W-:Y:S02]  /*b210*/  STS.128 [R171+0x4000], RZ ;  /* 0x004000ffab007388 */ /* 0x0003e40000000c00 */
.L_x_11834:
[----:B------:R-:W-:Y:S05]  /*b220*/  BSYNC.RECONVERGENT B0 ;  /* 0x0000000000007941 */ /* 0x000fea0003800200 */
.L_x_11833:
        /* <DEDUP_REMOVED lines=13> */
.L_x_11838:
[----:B------:R1:W-:Y:S02]  /*b300*/  STS.128 [R171+0x4800], RZ ;  /* 0x004800ffab007388 */ /* 0x0003e40000000c00 */
.L_x_11837:
[----:B------:R-:W-:Y:S05]  /*b310*/  BSYNC.RECONVERGENT B0 ;  /* 0x0000000000007941 */ /* 0x000fea0003800200 */
.L_x_11836:
        /* <DEDUP_REMOVED lines=16> */
.L_x_11841:
[----:B------:R1:W-:Y:S02]  /*b420*/  STS.128 [R171+0x5000], RZ ;  /* 0x005000ffab007388 */ /* 0x0003e40000000c00 */
.L_x_11840:
[----:B------:R-:W-:Y:S05]  /*b430*/  BSYNC.RECONVERGENT B0 ;  /* 0x0000000000007941 */ /* 0x000fea0003800200 */
.L_x_11839:
        /* <DEDUP_REMOVED lines=14> */
.L_x_11844:
[----:B------:R1:W-:Y:S02]  /*b520*/  STS.128 [R171+0x5800], RZ ;  /* 0x005800ffab007388 */ /* 0x0003e40000000c00 */
.L_x_11843:
[----:B------:R-:W-:Y:S05]  /*b530*/  BSYNC.RECONVERGENT B0 ;  /* 0x0000000000007941 */ /* 0x000fea0003800200 */
.L_x_11842:
[----:B------:R-:W2:Y:S04]  /*b540*/  LD.E.64 R14, desc[UR4][R102.64+0x1c0] ;  /* 0x0001c004660e7980 */ /* 0x000ea8000c101b00 */
[----:B-1----:R-:W4:Y:S01]  /*b550*/  LD.E.64 R12, desc[UR4][R102.64+0x1b8] ;  /* 0x0001b804660c7980 */ /* 0x002f22000c101b00 */
[----:B---3--:R-:W-:Y:S02]  /*b560*/  MOV R10, R165 ;  /* 0x000000a5000a7202 */ /* 0x008fe40000000f00 */
[----:B------:R-:W-:Y:S01]  /*b570*/  MOV R11, RZ ;  /* 0x000000ff000b7202 */ /* 0x000fe20000000f00 */
[----:B------:R-:W3:Y:S04]  /*b580*/  LD.E R5, desc[UR4][R102.64+0xd8] ;  /* 0x0000d80466057980 */ /* 0x000ee8000c101900 */
[----:B------:R-:W0:Y:S01]  /*b590*/  LDGDEPBAR ;  /* 0x00000000000079af */ /* 0x000e220000000000 */
[----:B--2---:R-:W-:-:S04]  /*b5a0*/  IMAD.WIDE.U32 R10, R166, R14, R10 ;  /* 0x0000000ea60a7225 */ /* 0x004fc800078e000a */
[----:B------:R-:W-:Y:S01]  /*b5b0*/  IMAD R0, R15, R166, RZ ;  /* 0x000000a60f007224 */ /* 0x000fe200078e02ff */
[----:B----4-:R-:W-:-:S04]  /*b5c0*/  LEA R12, P0, R10, R12, 0x2 ;  /* 0x0000000c0a0c7211 */ /* 0x010fc800078010ff */
[----:B------:R-:W-:-:S04]  /*b5d0*/  IADD3 R0, PT, PT, R11, R0, RZ ;  /* 0x000000000b007210 */ /* 0x000fc80007ffe0ff */
[----:B------:R-:W-:-:S05]  /*b5e0*/  LEA.HI.X R13, R10, R13, R0, 0x2, P0 ;  /* 0x0000000d0a0d7211 */ /* 0x000fca00000f1400 */
[----:B------:R-:W2:Y:S01]  /*b5f0*/  LD.E R0, desc[UR4][R12.64] ;  /* 0x000000040c007980 */ /* 0x000ea2000c101900 */
[----:B---3--:R-:W2:Y:S01]  /*b600*/  MUFU.RCP R5, R5 ;  /* 0x0000000500057308 */ /* 0x008ea20000001000 */
        /* <DEDUP_REMOVED lines=12> */
.L_x_11847:
[----:B------:R3:W-:Y:S01]  /*b6d0*/  STS.128 [R171+0x6000], RZ ;  /* 0x006000ffab007388 */ /* 0x0007e20000000c00 */
[----:B------:R-:W-:Y:S05]  /*b6e0*/  BRA `(.L_x_11848) ;  /* 0x0000000000047947 */ /* 0x000fea0003800000 */
.L_x_11846:
[----:B------:R1:W-:Y:S02]  /*b6f0*/  STS.128 [R171+0x6000], RZ ;  /* 0x006000ffab007388 */ /* 0x0003e40000000c00 */
.L_x_11848:
[----:B------:R-:W-:Y:S05]  /*b700*/  BSYNC.RECONVERGENT B0 ;  /* 0x0000000000007941 */ /* 0x000fea0003800200 */
.L_x_11845:
        /* <DEDUP_REMOVED lines=13> */
.L_x_11851:
[----:B------:R1:W-:Y:S02]  /*b7e0*/  STS.128 [R171+0x6800], RZ ;  /* 0x006800ffab007388 */ /* 0x0003e40000000c00 */
.L_x_11850:
[----:B------:R-:W-:Y:S05]  /*b7f0*/  BSYNC.RECONVERGENT B0 ;  /* 0x0000000000007941 */ /* 0x000fea0003800200 */
.L_x_11849:
        /* <DEDUP_REMOVED lines=13> */
.L_x_11854:
[----:B------:R1:W-:Y:S02]  /*b8d0*/  STS.128 [R171+0x7000], RZ ;  /* 0x007000ffab007388 */ /* 0x0003e40000000c00 */
.L_x_11853:
[----:B------:R-:W-:Y:S05]  /*b8e0*/  BSYNC.RECONVERGENT B0 ;  /* 0x0000000000007941 */ /* 0x000fea0003800200 */
.L_x_11852:
        /* <DEDUP_REMOVED lines=13> */
.L_x_11857:
[----:B------:R1:W-:Y:S02]  /*b9c0*/  STS.128 [R171+0x7800], RZ ;  /* 0x007800ffab007388 */ /* 0x0003e40000000c00 */
.L_x_11856:
[----:B------:R-:W-:Y:S05]  /*b9d0*/  BSYNC.RECONVERGENT B0 ;  /* 0x0000000000007941 */ /* 0x000fea0003800200 */
.L_x_11855:
        /* <DEDUP_REMOVED lines=16> */
.L_x_11860:
[----:B------:R1:W-:Y:S02]  /*bae0*/  STS.128 [R171+0x8000], RZ ;  /* 0x008000ffab007388 */ /* 0x0003e40000000c00 */
.L_x_11859:
[----:B------:R-:W-:Y:S05]  /*baf0*/  BSYNC.RECONVERGENT B0 ;  /* 0x0000000000007941 */ /* 0x000fea0003800200 */
.L_x_11858:
        /* <DEDUP_REMOVED lines=13> */
.L_x_11863:
[----:B------:R1:W-:Y:S02]  /*bbd0*/  STS.128 [R171+0x8800], RZ ;  /* 0x008800ffab007388 */ /* 0x0003e40000000c00 */
.L_x_11862:
[----:B------:R-:W-:Y:S05]  /*bbe0*/  BSYNC.RECONVERGENT B0 ;  /* 0x0000000000007941 */ /* 0x000fea0003800200 */
.L_x_11861:
        /* <DEDUP_REMOVED lines=16> */
.L_x_11866:
[----:B------:R1:W-:Y:S02]  /*bcf0*/  STS.128 [R171+0x9000], RZ ;  /* 0x009000ffab007388 */ /* 0x0003e40000000c00 */
.L_x_11865:
[----:B------:R-:W-:Y:S05]  /*bd00*/  BSYNC.RECONVERGENT B0 ;  /* 0x0000000000007941 */ /* 0x000fea0003800200 */
.L_x_11864:
        /* <DEDUP_REMOVED lines=16> */
.L_x_11869:
[----:B------:R1:W-:Y:S02]  /*be10*/  STS.128 [R171+0x9800], RZ ;  /* 0x009800ffab007388 */ /* 0x0003e40000000c00 */
.L_x_11868:
[----:B------:R-:W-:Y:S05]  /*be20*/  BSYNC.RECONVERGENT B0 ;  /* 0x0000000000007941 */ /* 0x000fea0003800200 */
.L_x_11867:
        /* <DEDUP_REMOVED lines=10> */
[----:B------:R-:W0:Y:S01]  /*bed0*/  LDGDEPBAR ;  /* 0x00000000000079af */ /* 0x000e220000000000 */
[----:B------:R-:W-:Y:S01]  /*bee0*/  SEL R5, R5, 0xffffffe0, !P1 ;  /* 0xffffffe005057807 */ /* 0x000fe20004800000 */
[----:B------:R-:W-:Y:S01]  /*bef0*/  IMAD.SHL.U32 R52, R62, 0x2, RZ ;  /* 0x000000023e347824 */ /* 0x000fe200078e00ff */
[----:B------:R-:W-:Y:S01]  /*bf00*/  SEL R4, R4, 0xffffffc0, !P2 ;  /* 0xffffffc004047807 */ /* 0x000fe20005000000 */
[----:B------:R-:W-:Y:S01]  /*bf10*/  IMAD R154, R3, 0x2, R154 ;  /* 0x00000002039a7824 */ /* 0x000fe200078e029a */
[----:B------:R-:W-:Y:S01]  /*bf20*/  ISETP.NE.AND P0, PT, R54, 0x1, PT ;  /* 0x000000013600780c */ /* 0x000fe20003f05270 */
[----:B------:R-:W-:Y:S01]  /*bf30*/  BSSY.RECONVERGENT B1, `(.L_x_11870) ;  /* 0x00000fa000017945 */ /* 0x000fe20003800200 */
[----:B------:R-:W-:-:S02]  /*bf40*/  SHF.R.U32.HI R53, RZ, 0x2, R62 ;  /* 0x00000002ff357819 */ /* 0x000fc4000001163e */
[----:B------:R-:W-:Y:S02]  /*bf50*/  LOP3.LUT R63, R63, 0x1f0, RZ, 0xc0, !PT ;  /* 0x000001f03f3f7812 */ /* 0x000fe400078ec0ff */
[----:B------:R-:W-:Y:S02]  /*bf60*/  LOP3.LUT R53, R53, 0x7, RZ, 0xc0, !PT ;  /* 0x0000000735357812 */ /* 0x000fe400078ec0ff */
[----:B------:R-:W-:Y:S01]  /*bf70*/  LOP3.LUT R52, R52, 0x6, RZ, 0xc0, !PT ;  /* 0x0000000634347812 */ /* 0x000fe200078ec0ff */
[----:B--2---:R-:W-:-:S06]  /*bf80*/  ULEA UR6, UR6, UR7, 0x18 ;  /* 0x0000000706067291 */ /* 0x004fcc000f8ec0ff */
[----:B------:R-:W-:Y:S01]  /*bf90*/  LEA R155, R155, UR6, 0x1 ;  /* 0x000000069b9b7c11 */ /* 0x000fe2000f8e08ff */
[----:B------:R-:W-:Y:S02]  /*bfa0*/  VIADD R2, R154, UR6 ;  /* 0x000000069a027c36 */ /* 0x000fe40008000000 */
[----:B------:R-:W-:Y:S02]  /*bfb0*/  LDSM.16.M88.4 R64, [R154+UR6+0x2000] ;  /* 0x002000069a40783b */ /* 0x000fe40008000200 */
[C-C-:B------:R-:W-:Y:S02]  /*bfc0*/  IMAD.IADD R153, R155.reuse, 0x1, R5.reuse ;  /* 0x000000019b997824 */ /* 0x140fe400078e0205 */
[----:B------:R-:W1:Y:S01]  /*bfd0*/  LDSM.16.M88.4 R112, [R155] ;  /* 0x000000009b70783b */ /* 0x000e620000000200 */
[C---:B------:R-:W-:Y:S02]  /*bfe0*/  IMAD.IADD R149, R2.reuse, 0x1, R5 ;  /* 0x0000000102957824 */ /* 0x040fe400078e0205 */
[--C-:B------:R-:W-:Y:S01]  /*bff0*/  IMAD.IADD R152, R155, 0x1, R4.reuse ;  /* 0x000000019b987824 */ /* 0x100fe200078e0204 */
[----:B------:R-:W2:Y:S01]  /*c000*/  LDSM.16.M88.4 R48, [R154+UR6+0x2800] ;  /* 0x002800069a30783b */ /* 0x000ea20008000200 */
[----:B------:R-:W-:Y:S01]  /*c010*/  IMAD.IADD R148, R2, 0x1, R4 ;  /* 0x0000000102947824 */ /* 0x000fe200078e0204 */
[----:B------:R-:W-:Y:S01]  /*c020*/  P2R R2, PR, RZ, 0x1 ;  /* 0x00000001ff027803 */ /* 0x000fe20000000000 */
[C---:B------:R-:W-:Y:S01]  /*c030*/  IMAD.IADD R151, R5.reuse, 0x1, R152 ;  /* 0x0000000105977824 */ /* 0x040fe200078e0298 */
[----:B------:R-:W-:Y:S01]  /*c040*/  LDSM.16.M88.4 R104, [R153] ;  /* 0x000000009968783b */ /* 0x000fe20000000200 */
[----:B------:R-:W-:-:S03]  /*c050*/  IMAD.IADD R147, R5, 0x1, R148 ;  /* 0x0000000105937824 */ /* 0x000fc600078e0294 */
[----:B------:R-:W3:Y:S04]  /*c060*/  LDSM.16.M88.4 R76, [R149+0x2000] ;  /* 0x00200000954c783b */ /* 0x000ee80000000200 */
[----:B------:R-:W4:Y:S04]  /*c070*/  LDSM.16.M88.4 R72, [R149+0x2800] ;  /* 0x002800009548783b */ /* 0x000f280000000200 */
[----:B------:R-:W4:Y:S04]  /*c080*/  LDSM.16.M88.4 R40, [R154+UR6+0x3000] ;  /* 0x003000069a28783b */ /* 0x000f280008000200 */
[----:B------:R-:W4:Y:S04]  /*c090*/  LDSM.16.M88.4 R32, [R154+UR6+0x3800] ;  /* 0x003800069a20783b */ /* 0x000f280008000200 */
[----:B-----5:R-:W4:Y:S04]  /*c0a0*/  LDSM.16.M88.4 R24, [R154+UR6+0x4000] ;  /* 0x004000069a18783b */ /* 0x020f280008000200 */
[----:B------:R-:W4:Y:S04]  /*c0b0*/  LDSM.16.M88.4 R16, [R154+UR6+0x4800] ;  /* 0x004800069a10783b */ /* 0x000f280008000200 */
[----:B------:R-:W4:Y:S01]  /*c0c0*/  LDSM.16.M88.4 R8, [R154+UR6+0x5000] ;  /* 0x005000069a08783b */ /* 0x000f220008000200 */
[C---:B-1----:R-:W-:Y:S03]  /*c0d0*/  HMMA.16816.F32.BF16 R68, R112.reuse, R64, RZ ;  /* 0x000000407044723c */ /* 0x042fe600000418ff */
[----:B------:R-:W1:Y:S04]  /*c0e0*/  LDSM.16.M88.4 R88, [R154+UR6+0x5800] ;  /* 0x005800069a58783b */ /* 0x000e680008000200 */
[----:B------:R-:W1:Y:S01]  /*c0f0*/  LDSM.16.M88.4 R84, [R149+0x3000] ;  /* 0x003000009554783b */ /* 0x000e620000000200 */
[C---:B--2---:R-:W-:Y:S03]  /*c100*/  HMMA.16816.F32.BF16 R56, R112.reuse, R48, RZ ;  /* 0x000000307038723c */ /* 0x044fe600000418ff */
[----:B------:R-:W2:Y:S04]  /*c110*/  LDSM.16.M88.4 R80, [R149+0x3800] ;  /* 0x003800009550783b */ /* 0x000ea80000000200 */
[----:B------:R-:W-:Y:S01]  /*c120*/  LDSM.16.M88.4 R120, [R149+0x5000] ;  /* 0x005000009578783b */ /* 0x000fe20000000200 */
[C---:B------:R-:W-:Y:S03]  /*c130*/  HMMA.16816.F32.BF16 R64, R112.reuse, R66, RZ ;  /* 0x000000427040723c */ /* 0x040fe600000418ff */
[----:B------:R-:W-:Y:S04]  /*c140*/  LDSM.16.M88.4 R108, [R149+0x5800] ;  /* 0x00580000956c783b */ /* 0x000fe80000000200 */
[----:B------:R-:W-:Y:S01]  /*c150*/  LDSM.16.M88.4 R128, [R152] ;  /* 0x000000009880783b */ /* 0x000fe20000000200 */
[----:B------:R-:W-:Y:S03]  /*c160*/  HMMA.16816.F32.BF16 R48, R112, R50, RZ ;  /* 0x000000327030723c */ /* 0x000fe600000418ff */
[----:B------:R-:W-:Y:S04]  /*c170*/  LDSM.16.M88.4 R96, [R148+0x2000] ;  /* 0x002000009460783b */ /* 0x000fe80000000200 */
[----:B------:R-:W-:Y:S01]  /*c180*/  LDSM.16.M88.4 R92, [R148+0x2800] ;  /* 0x00280000945c783b */ /* 0x000fe20000000200 */
[C---:B---3--:R-:W-:Y:S08]  /*c190*/  HMMA.16816.F32.BF16 R68, R104.reuse, R76, R68 ;  /* 0x0000004c6844723c */ /* 0x048ff00000041844 */
[C---:B------:R-:W-:Y:S01]  /*c1a0*/  HMMA.16816.F32.BF16 R64, R104.reuse, R78, R64 ;  /* 0x0000004e6840723c */ /* 0x040fe20000041840 */
[----:B------:R-:W3:Y:S07]  /*c1b0*/  LDSM.16.M88.4 R76, [R149+0x4000] ;  /* 0x00400000954c783b */ /* 0x000eee0000000200 */
[C---:B----4-:R-:W-:Y:S08]  /*c1c0*/  HMMA.16816.F32.BF16 R56, R104.reuse, R72, R56 ;  /* 0x000000486838723c */ /* 0x050ff00000041838 */
        /* <DEDUP_REMOVED lines=31> */
[----:B------:R-:W-:Y:S01]  /*c3c0*/  HMMA.16816.F32.BF16 R112, R104, R110, R112 ;  /* 0x0000006e6870723c */ /* 0x000fe20000041870 */
[----:B------:R-:W-:Y:S04]  /*c3d0*/  LDSM.16.M88.4 R108, [R151] ;  /* 0x00000000976c783b */ /* 0x000fe80000000200 */
[----:B------:R-:W4:Y:S03]  /*c3e0*/  LDSM.16.M88.4 R104, [R147+0x2000] ;  /* 0x002000009368783b */ /* 0x000f260000000200 */
        /* <DEDUP_REMOVED lines=34> */
[C---:B--2---:R-:W-:Y:S08]  /*c610*/  HMMA.16816.F32.BF16 R20, R108.reuse, R80, R20 ;  /* 0x000000506c14723c */ /* 0x044ff00000041814 */
        /* <DEDUP_REMOVED lines=20> */
.L_x_11873:
        /* <DEDUP_REMOVED lines=60> */
.L_x_11874:
[----:B------:R-:W-:Y:S05]  /*cb20*/  BSYNC.RECONVERGENT B0 ;  /* 0x0000000000007941 */ /* 0x000fea0003800200 */
.L_x_11872:
        /* <DEDUP_REMOVED lines=58> */
.L_x_11871:
[----:B------:R-:W-:Y:S05]  /*ced0*/  BSYNC.RECONVERGENT B1 ;  /* 0x0000000000017941 */ /* 0x000fea0003800200 */
.L_x_11870:
[----:B-1----:R-:W-:Y:S01]  /*cee0*/  IADD3 R6, PT, PT, R168, R53, R63 ;  /* 0x00000035a8067210 */ /* 0x002fe20007ffe03f */
[----:B------:R-:W-:-:S03]  /*cef0*/  IMAD.IADD R74, R167, 0x1, R52 ;  /* 0x00000001a74a7824 */ /* 0x000fc600078e0234 */
[----:B------:R-:W-:Y:S01]  /*cf00*/  IADD3 R3, PT, PT, R55, R6, -R173 ;  /* 0x0000000637037210 */ /* 0x000fe20007ffe8ad */
[C---:B------:R-:W-:Y:S01]  /*cf10*/  VIADD R62, R74.reuse, 0x8 ;  /* 0x000000084a3e7836 */ /* 0x040fe20000000000 */
[CC--:B------:R-:W-:Y:S01]  /*cf20*/  ISETP.GE.AND P1, PT, R74.reuse, R55.reuse, PT ;  /* 0x000000374a00720c */ /* 0x0c0fe20003f26270 */
[----:B------:R-:W-:Y:S02]  /*cf30*/  VIADD R80, R74, 0x1 ;  /* 0x000000014a507836 */ /* 0x000fe40000000000 */
[C---:B------:R-:W-:Y:S01]  /*cf40*/  IMAD.IADD R75, R3.reuse, 0x1, -R62 ;  /* 0x00000001034b7824 */ /* 0x040fe200078e0a3e */
[-C--:B------:R-:W-:Y:S01]  /*cf50*/  ISETP.GE.AND P3, PT, R62, R55.reuse, PT ;  /* 0x000000373e00720c */ /* 0x080fe20003f66270 */
[C---:B------:R-:W-:Y:S01]  /*cf60*/  IMAD.IADD R6, R3.reuse, 0x1, -R80 ;  /* 0x0000000103067824 */ /* 0x040fe200078e0a50 */
[----:B------:R-:W-:Y:S01]  /*cf70*/  ISETP.GE.AND P0, PT, R80, R55, PT ;  /* 0x000000375000720c */ /* 0x000fe20003f06270 */
[C---:B------:R-:W-:Y:S01]  /*cf80*/  VIADD R120, R74.reuse, 0x19 ;  /* 0x000000194a787836 */ /* 0x040fe20000000000 */
[----:B------:R-:W-:Y:S01]  /*cf90*/  IABS R75, R75 ;  /* 0x0000004b004b7213 */ /* 0x000fe20000000000 */
[C---:B------:R-:W-:Y:S01]  /*cfa0*/  VIADD R122, R74.reuse, 0x11 ;  /* 0x000000114a7a7836 */ /* 0x040fe20000000000 */
[----:B------:R-:W-:Y:S01]  /*cfb0*/  IABS R6, R6 ;  /* 0x0000000600067213 */ /* 0x000fe20000000000 */
[C---:B------:R-:W-:Y:S01]  /*cfc0*/  VIADD R76, R74.reuse, 0x18 ;  /* 0x000000184a4c7836 */ /* 0x040fe20000000000 */
[----:B------:R-:W-:Y:S01]  /*cfd0*/  I2FP.F32.S32 R75, R75 ;  /* 0x0000004b004b7245 */ /* 0x000fe20000201400 */
[C---:B------:R-:W-:Y:S01]  /*cfe0*/  IMAD.IADD R78, R3.reuse, 0x1, -R122 ;  /* 0x00000001034e7824 */ /* 0x040fe200078e0a7a */
        /* <DEDUP_REMOVED lines=17> */
[----:B------:R-:W-:Y:S01]  /*d100*/  I2FP.F32.S32 R7, R7 ;  /* 0x0000000700077245 */ /* 0x000fe20000201400 */
[----:B------:R-:W-:Y:S01]  /*d110*/  FFMA.FTZ R49, -R0, R75, R49 ;  /* 0x0000004b00317223 */ /* 0x000fe20000010131 */
[----:B------:R-:W-:-:S02]  /*d120*/  IMAD.IADD R75, R3, 0x1, -R110 ;  /* 0x00000001034b7824 */ /* 0x000fc400078e0a6e */
[----:B------:R-:W-:Y:S01]  /*d130*/  FFMA.FTZ R57, -R0, R78, R57 ;  /* 0x0000004e00397223 */ /* 0x000fe20000010139 */
[----:B------:R-:W-:Y:S02]  /*d140*/  VIADD R6, R74, 0x9 ;  /* 0x000000094a067836 */ /* 0x000fe40000000000 */
[----:B------:R-:W-:Y:S01]  /*d150*/  FFMA.FTZ R78, -R0, R7, R48 ;  /* 0x00000007004e7223 */ /* 0x000fe20000010130 */
[C---:B------:R-:W-:Y:S01]  /*d160*/  IMAD.IADD R7, R3.reuse, 0x1, -R64 ;  /* 0x0000000103077824 */ /* 0x040fe200078e0a40 */
[----:B------:R-:W-:Y:S01]  /*d170*/  IABS R75, R75 ;  /* 0x0000004b004b7213 */ /* 0x000fe20000000000 */
[----:B------:R-:W-:Y:S01]  /*d180*/  VIADD R134, R74, 0x10 ;  /* 0x000000104a867836 */ /* 0x000fe20000000000 */
[----:B------:R-:W-:Y:S01]  /*d190*/  ISETP.GE.AND P4, PT, R6, R55, PT ;  /* 0x000000370600720c */ /* 0x000fe20003f86270 */
[C---:B------:R-:W-:Y:S01]  /*d1a0*/  IMAD.IADD R62, R3.reuse, 0x1, -R6 ;  /* 0x00000001033e7824 */ /* 0x040fe200078e0a06 */
[----:B------:R-:W-:Y:S01]  /*d1b0*/  I2FP.F32.S32 R75, R75 ;  /* 0x0000004b004b7245 */ /* 0x000fe20000201400 */
[C---:B------:R-:W-:Y:S01]  /*d1c0*/  IMAD.IADD R73, R3.reuse, 0x1, -R134 ;  /* 0x0000000103497824 */ /* 0x040fe200078e0a86 */
[----:B------:R-:W-:Y:S01]  /*d1d0*/  IABS R7, R7 ;  /* 0x0000000700077213 */ /* 0x000fe20000000000 */
[----:B------:R-:W-:Y:S01]  /*d1e0*/  VIADD R104, R74, 0x20 ;  /* 0x000000204a687836 */ /* 0x000fe20000000000 */
[----:B------:R-:W-:Y:S01]  /*d1f0*/  IABS R62, R62 ;  /* 0x0000003e003e7213 */ /* 0x000fe20000000000 */
[----:B------:R-:W-:Y:S01]  /*d200*/  FFMA.FTZ R196, -R0, R75, R36 ;  /* 0x0000004b00c47223 */ /* 0x000fe20000010124 */
[C---:B------:R-:W-:Y:S01]  /*d210*/  IMAD.IADD R36, R3.reuse, 0x1, -R92 ;  /* 0x0000000103247824 */ /* 0x040fe200078e0a5c */
[----:B------:R-:W-:Y:S01]  /*d220*/  I2FP.F32.S32 R7, R7 ;  /* 0x0000000700077245 */ /* 0x000fe20000201400 */
[C---:B------:R-:W-:Y:S01]  /*d230*/  VIADD R98, R74.reuse, 0x38 ;  /* 0x000000384a627836 */ /* 0x040fe20000000000 */
[----:B------:R-:W-:Y:S01]  /*d240*/  IABS R73, R73 ;  /* 0x0000004900497213 */ /* 0x000fe20000000000 */
[----:B------:R-:W-:Y:S01]  /*d250*/  VIADD R108, R74, 0x31 ;  /* 0x000000314a6c7836 */ /* 0x000fe20000000000 */
[----:B------:R-:W-:Y:S01]  /*d260*/  IABS R36, R36 ;  /* 0x0000002400247213 */ /* 0x000fe20000000000 */
[----:B------:R-:W-:Y:S01]  /*d270*/  FFMA.FTZ R206, -R0, R7, R40 ;  /* 0x0000000700ce7223 */ /* 0x000fe20000010128 */
[C---:B------:R-:W-:Y:S01]  /*d280*/  IMAD.IADD R7, R3.reuse, 0x1, -R82 ;  /* 0x0000000103077824 */ /* 0x040fe200078e0a52 */
[----:B------:R-:W-:Y:S01]  /*d290*/  I2FP.F32.S32 R62, R62 ;  /* 0x0000003e003e7245 */ /* 0x000fe20000201400 */
[C---:B------:R-:W-:Y:S01]  /*d2a0*/  VIADD R96, R74.reuse, 0x39 ;  /* 0x000000394a607836 */ /* 0x040fe20000000000 */
[----:B------:R-:W-:Y:S01]  /*d2b0*/  I2FP.F32.S32 R36, R36 ;  /* 0x0000002400247245 */ /* 0x000fe20000201400 */
[----:B------:R-:W-:Y:S01]  /*d2c0*/  VIADD R90, R74, 0x48 ;  /* 0x000000484a5a7836 */ /* 0x000fe20000000000 */
[----:B------:R-:W-:Y:S01]  /*d2d0*/  IABS R7, R7 ;  /* 0x0000000700077213 */ /* 0x000fe20000000000 */
[C---:B------:R-:W-:Y:S01]  /*d2e0*/  FFMA.FTZ R62, -R0.reuse, R62, R65 ;  /* 0x0000003e003e7223 */ /* 0x040fe20000010141 */
[----:B------:R-:W-:Y:S01]  /*d2f0*/  I2FP.F32.S32 R73, R73 ;  /* 0x0000004900497245 */ /* 0x000fe20000201400 */
[----:B------:R-:W-:Y:S01]  /*d300*/  FFMA.FTZ R29, -R0, R36, R29 ;  /* 0x00000024001d7223 */ /* 0x000fe2000001011d */
[----:B------:R-:W-:Y:S01]  /*d310*/  VIADD R36, R74, 0x59 ;  /* 0x000000594a247836 */ /* 0x000fe20000000000 */
[----:B------:R-:W-:Y:S01]  /*d320*/  I2FP.F32.S32 R7, R7 ;  /* 0x0000000700077245 */ /* 0x000fe20000201400 */
[----:B------:R-:W-:-:S02]  /*d330*/  IMAD.IADD R40, R3, 0x1, -R96 ;  /* 0x0000000103287824 */ /* 0x000fc400078e0a60 */
[----:B------:R-:W-:Y:S01]  /*d340*/  FFMA.FTZ R65, -R0, R73, R56 ;  /* 0x0000004900417223 */ /* 0x000fe20000010138 */
[C---:B------:R-:W-:Y:S01]  /*d350*/  IMAD.IADD R124, R3.reuse, 0x1, -R36 ;  /* 0x00000001037c7824 */ /* 0x040fe200078e0a24 */
[----:B------:R-:W-:Y:S01]  /*d360*/  ISETP.GE.AND P5, PT, R134, R55, PT ;  /* 0x000000378600720c */ /* 0x000fe20003fa6270 */
[----:B------:R-:W-:Y:S01]  /*d370*/  FFMA.FTZ R184, -R0, R7, R28 ;  /* 0x0000000700b87223 */ /* 0x000fe2000001011c */
[C---:B------:R-:W-:Y:S01]  /*d380*/  IMAD.IADD R7, R3.reuse, 0x1, -R86 ;  /* 0x0000000103077824 */ /* 0x040fe200078e0a56 */
[----:B------:R-:W-:Y:S01]  /*d390*/  IABS R40, R40 ;  /* 0x0000002800287213 */ /* 0x000fe20000000000 */
[C---:B------:R-:W-:Y:S01]  /*d3a0*/  IMAD.IADD R73, R3.reuse, 0x1, -R104 ;  /* 0x0000000103497824 */ /* 0x040fe200078e0a68 */
[----:B------:R-:W-:Y:S01]  /*d3b0*/  IABS R124, R124 ;  /* 0x0000007c007c7213 */ /* 0x000fe20000000000 */
[C---:B------:R-:W-:Y:S01]  /*d3c0*/  VIADD R28, R74.reuse, 0x51 ;  /* 0x000000514a1c7836 */ /* 0x040fe20000000000 */
[----:B------:R-:W-:Y:S01]  /*d3d0*/  IABS R7, R7 ;  /* 0x0000000700077213 */ /* 0x000fe20000000000 */
[C---:B------:R-:W-:Y:S01]  /*d3e0*/  IMAD.IADD R56, R3.reuse, 0x1, -R84 ;  /* 0x0000000103387824 */ /* 0x040fe200078e0a54 */
[----:B------:R-:W-:Y:S01]  /*d3f0*/  I2FP.F32.S32 R124, R124 ;  /* 0x0000007c007c7245 */ /* 0x000fe20000201400 */
[C---:B------:R-:W-:Y:S01]  /*d400*/  IMAD.IADD R130, R3.reuse, 0x1, -R28 ;  /* 0x0000000103827824 */ /* 0x040fe200078e0a1c */
[----:B------:R-:W-:Y:S01]  /*d410*/  I2FP.F32.S32 R7, R7 ;  /* 0x0000000700077245 */ /* 0x000fe20000201400 */
[----:B------:R-:W-:Y:S01]  /*d420*/  VIADD R94, R74, 0x29 ;  /* 0x000000294a5e7836 */ /* 0x000fe20000000000 */
[----:B------:R-:W-:Y:S01]  /*d430*/  IABS R73, R73 ;  /* 0x0000004900497213 */ /* 0x000fe20000000000 */
[----:B------:R-:W-:Y:S01]  /*d440*/  FFMA.FTZ R124, -R0, R124, R17 ;  /* 0x0000007c007c7223 */ /* 0x000fe20000010111 */
[----:B------:R-:W-:-:S02]  /*d450*/  VIADD R17, R3, 0x8 ;  /* 0x0000000803117836 */ /* 0x000fc40000000000 */
[C---:B------:R-:W-:Y:S01]  /*d460*/  FFMA.FTZ R132, -R0.reuse, R7, R20 ;  /* 0x0000000700847223 */ /* 0x040fe20000010114 */
[----:B------:R-:W-:Y:S01]  /*d470*/  I2FP.F32.S32 R73, R73 ;  /* 0x0000004900497245 */ /* 0x000fe20000201400 */
[----:B------:R-:W-:Y:S01]  /*d480*/  IMAD.IADD R48, R3, 0x1, -R94 ;  /* 0x0000000103307824 */ /* 0x000fe200078e0a5e */
[----:B------:R-:W-:Y:S01]  /*d490*/  I2FP.F32.S32 R40, R40 ;  /* 0x0000002800287245 */ /* 0x000fe20000201400 */
[----:B------:R-:W-:Y:S01]  /*d4a0*/  IMAD.IADD R20, R17, 0x1, -R84 ;  /* 0x0000000111147824 */ /* 0x000fe200078e0a54 */
[----:B------:R-:W-:Y:S01]  /*d4b0*/  IABS R130, R130 ;  /* 0x0000008200827213 */ /* 0x000fe20000000000 */
[C---:B------:R-:W-:Y:S01]  /*d4c0*/  FFMA.FTZ R106, -R0.reuse, R73, R44 ;  /* 0x00000049006a7223 */ /* 0x040fe2000001012c */
[C---:B------:R-:W-:Y:S01]  /*d4d0*/  IMAD.IADD R73, R3.reuse, 0x1, -R98 ;  /* 0x0000000103497824 */ /* 0x040fe200078e0a62 */
[----:B------:R-:W-:Y:S01]  /*d4e0*/  IABS R56, R56 ;  /* 0x0000003800387213 */ /* 0x000fe20000000000 */
[----:B------:R-:W-:Y:S01]  /*d4f0*/  IMAD.IADD R44, R3, 0x1, -R108 ;  /* 0x00000001032c7824 */ /* 0x000fe200078e0a6c */
[----:B------:R-:W-:Y:S01]  /*d500*/  IABS R20, R20 ;  /* 0x0000001400147213 */ /* 0x000fe20000000000 */
[----:B------:R-:W-:Y:S01]  /*d510*/  IMAD.IADD R80, R17, 0x1, -R80 ;  /* 0x0000000111507824 */ /* 0x000fe200078e0a50 */
[----:B------:R-:W-:Y:S01]  /*d520*/  IABS R73, R73 ;  /* 0x0000004900497213 */ /* 0x000fe20000000000 */
[C---:B------:R-:W-:Y:S01]  /*d530*/  FFMA.FTZ R33, -R0.reuse, R40, R33 ;  /* 0x0000002800217223 */ /* 0x040fe20000010121 */
[----:B------:R-:W-:Y:S01]  /*d540*/  I2FP.F32.S32 R20, R20 ;  /* 0x0000001400147245 */ /* 0x000fe20000201400 */
[----:B------:R-:W-:Y:S01]  /*d550*/  IMAD.IADD R7, R3, 0x1, -R74 ;  /* 0x0000000103077824 */ /* 0x000fe200078e0a4a */
[----:B------:R-:W-:Y:S01]  /*d560*/  I2FP.F32.S32 R73, R73 ;  /* 0x0000004900497245 */ /* 0x000fe20000201400 */
[----:B------:R-:W-:Y:S01]  /*d570*/  IMAD.IADD R6, R17, 0x1, -R6 ;  /* 0x0000000111067824 */ /* 0x000fe200078e0a06 */
[----:B------:R-:W-:Y:S01]  /*d580*/  IABS R44, R44 ;  /* 0x0000002c002c7213 */ /* 0x000fe20000000000 */
[C---:B------:R-:W-:Y:S01]  /*d590*/  FFMA.FTZ R47, -R0.reuse, R20, R47 ;  /* 0x00000014002f7223 */ /* 0x040fe2000001012f */
[----:B------:R-:W-:Y:S01]  /*d5a0*/  IABS R80, R80 ;  /* 0x0000005000507213 */ /* 0x000fe20000000000 */
[----:B------:R-:W2:Y:S01]  /*d5b0*/  LD.E R20, desc[UR4][R102.64+0xdc] ;  /* 0x0000dc0466147980 */ /* 0x000ea2000c101900 */
[----:B------:R-:W-:Y:S01]  /*d5c0*/  FFMA.FTZ R194, -R0, R73, R32 ;  /* 0x0000004900c27223 */ /* 0x000fe20000010120 */
[----:B------:R-:W-:Y:S01]  /*d5d0*/  IMAD.IADD R73, R3, 0x1, -R90 ;  /* 0x0000000103497824 */ /* 0x000fe200078e0a5a */
[----:B------:R-:W-:Y:S01]  /*d5e0*/  I2FP.F32.S32 R44, R44 ;  /* 0x0000002c002c7245 */ /* 0x000fe20000201400 */
[----:B------:R-:W-:Y:S01]  /*d5f0*/  IMAD.IADD R134, R17, 0x1, -R134 ;  /* 0x0000000111867824 */ /* 0x000fe200078e0a86 */
[----:B------:R-:W-:Y:S01]  /*d600*/  I2FP.F32.S32 R80, R80 ;  /* 0x0000005000507245 */ /* 0x000fe20000201400 */
[----:B------:R-:W-:Y:S01]  /*d610*/  VIADD R88, R74, 0x49 ;  /* 0x000000494a587836 */ /* 0x000fe20000000000 */
[----:B------:R-:W-:Y:S01]  /*d620*/  IABS R73, R73 ;  /* 0x0000004900497213 */ /* 0x000fe20000000000 */
[----:B------:R-:W-:Y:S01]  /*d630*/  FFMA.FTZ R37, -R0, R44, R37 ;  /* 0x0000002c00257223 */ /* 0x000fe20000010125 */
[----:B------:R-:W-:Y:S01]  /*d640*/  VIADD R44, R74, 0x61 ;  /* 0x000000614a2c7836 */ /* 0x000fe20000000000 */
[----:B------:R-:W-:Y:S01]  /*d650*/  I2FP.F32.S32 R130, R130 ;  /* 0x0000008200827245 */ /* 0x000fe20000201400 */
[C---:B------:R-:W-:Y:S01]  /*d660*/  FFMA.FTZ R71, -R0.reuse, R80, R71 ;  /* 0x0000005000477223 */ /* 0x040fe20000010147 */
[----:B------:R-:W-:Y:S01]  /*d670*/  I2FP.F32.S32 R73, R73 ;  /* 0x0000004900497245 */ /* 0x000fe20000201400 */
[----:B------:R-:W-:Y:S01]  /*d680*/  IMAD.IADD R40, R3, 0x1, -R44 ;  /* 0x0000000103287824 */ /* 0x000fe200078e0a2c */
[----:B------:R-:W-:Y:S01]  /*d690*/  I2FP.F32.S32 R56, R56 ;  /* 0x0000003800387245 */ /* 0x000fe20000201400 */
[C---:B------:R-:W-:Y:S01]  /*d6a0*/  FFMA.FTZ R130, -R0.reuse, R130, R21 ;  /* 0x0000008200827223 */ /* 0x040fe20000010115 */
[----:B------:R-:W-:Y:S01]  /*d6b0*/  IABS R48, R48 ;  /* 0x0000003000307213 */ /* 0x000fe20000000000 */
[----:B------:R-:W-:Y:S01]  /*d6c0*/  FFMA.FTZ R180, -R0, R73, R24 ;  /* 0x0000004900b47223 */ /* 0x000fe20000010118 */
[----:B------:R-:W-:Y:S01]  /*d6d0*/  VIADD R24, R74, 0x60 ;  /* 0x000000604a187836 */ /* 0x000fe20000000000 */
[----:B------:R-:W-:Y:S01]  /*d6e0*/  IABS R40, R40 ;  /* 0x0000002800287213 */ /* 0x000fe20000000000 */
[----:B------:R-:W-:Y:S01]  /*d6f0*/  FFMA.FTZ R45, -R0, R56, R45 ;  /* 0x00000038002d7223 */ /* 0x000fe2000001012d */
[----:B------:R-:W-:Y:S01]  /*d700*/  FSEL R80, R69, -INF , !P0 ;  /* 0xff80000045507808 */ /* 0x000fe20004000000 */
[----:B------:R-:W-:Y:S01]  /*d710*/  IMAD.IADD R21, R3, 0x1, -R24 ;  /* 0x0000000103157824 */ /* 0x000fe200078e0a18 */
[----:B------:R-:W-:Y:S01]  /*d720*/  IABS R7, R7 ;  /* 0x0000000700077213 */ /* 0x000fe20000000000 */
[----:B------:R-:W-:Y:S01]  /*d730*/  IMAD.IADD R69, R17, 0x1, -R76 ;  /* 0x0000000111457824 */ /* 0x000fe200078e0a4c */
[----:B------:R-:W-:Y:S01]  /*d740*/  IABS R6, R6 ;  /* 0x0000000600067213 */ /* 0x000fe20000000000 */
[----:B------:R-:W-:Y:S01]  /*d750*/  VIADD R56, R74, 0x58 ;  /* 0x000000584a387836 */ /* 0x000fe20000000000 */
[----:B------:R-:W-:Y:S01]  /*d760*/  I2FP.F32.S32 R48, R48 ;  /* 0x0000003000307245 */ /* 0x000fe20000201400 */
[C---:B------:R-:W-:Y:S01]  /*d770*/  IMAD.IADD R32, R3.reuse, 0x1, -R88 ;  /* 0x0000000103207824 */ /* 0x040fe200078e0a58 */
[----:B------:R-:W-:Y:S01]  /*d780*/  I2FP.F32.S32 R40, R40 ;  /* 0x0000002800287245 */ /* 0x000fe20000201400 */
        /* <DEDUP_REMOVED lines=9> */
[----:B------:R-:W-:Y:S01]  /*d820*/  I2FP.F32.S32 R21, R21 ;  /* 0x0000001500157245 */ /* 0x000fe20000201400 */
[C---:B------:R-:W-:Y:S01]  /*d830*/  FFMA.FTZ R6, -R0.reuse, R6, R67 ;  /* 0x0000000600067223 */ /* 0x040fe20000010143 */
[----:B------:R-:W-:Y:S01]  /*d840*/  I2FP.F32.S32 R69, R69 ;  /* 0x0000004500457245 */ /* 0x000fe20000201400 */
[C---:B------:R-:W-:Y:S01]  /*d850*/  IMAD.IADD R7, R17.reuse, 0x1, -R74 ;  /* 0x0000000111077824 */ /* 0x040fe200078e0a4a */
        /* <DEDUP_REMOVED lines=10> */
[----:B------:R-:W-:Y:S02]  /*d900*/  IABS R134, R134 ;  /* 0x0000008600867213 */ /* 0x000fe40000000000 */
[----:B------:R-:W-:Y:S01]  /*d910*/  I2FP.F32.S32 R7, R7 ;  /* 0x0000000700077245 */ /* 0x000fe20000201400 */
[----:B------:R-:W-:Y:S01]  /*d920*/  FFMA.FTZ R128, -R0, R73, R16 ;  /* 0x0000004900807223 */ /* 0x000fe20000010110 */
[----:B------:R-:W-:Y:S01]  /*d930*/  FSEL R76, R50, -INF , !P2 ;  /* 0xff800000324c7808 */ /* 0x000fe20005000000 */
[----:B------:R-:W-:Y:S01]  /*d940*/  IMAD.IADD R50, R17, 0x1, -R108 ;  /* 0x0000000111327824 */ /* 0x000fe200078e0a6c */
[----:B------:R-:W-:Y:S01]  /*d950*/  FSEL R66, R45, -INF , !P4 ;  /* 0xff8000002d427808 */ /* 0x000fe20006000000 */
[----:B------:R-:W-:Y:S01]  /*d960*/  IMAD.IADD R45, R17, 0x1, -R98 ;  /* 0x00000001112d7824 */ /* 0x000fe200078e0a62 */
[----:B------:R-:W-:Y:S01]  /*d970*/  IABS R12, R12 ;  /* 0x0000000c000c7213 */ /* 0x000fe20000000000 */
[----:B------:R-:W-:Y:S01]  /*d980*/  FFMA.FTZ R7, -R0, R7, R70 ;  /* 0x0000000700077223 */ /* 0x000fe20000010146 */
[----:B------:R-:W-:-:S02]  /*d990*/  I2FP.F32.S32 R73, R134 ;  /* 0x0000008600497245 */ /* 0x000fc40000201400 */
[----:B------:R-:W-:Y:S02]  /*d9a0*/  IABS R32, R32 ;  /* 0x0000002000207213 */ /* 0x000fe40000000000 */
[----:B------:R-:W-:Y:S01]  /*d9b0*/  I2FP.F32.S32 R12, R12 ;  /* 0x0000000c000c7245 */ /* 0x000fe20000201400 */
[C---:B------:R-:W-:Y:S01]  /*d9c0*/  FFMA.FTZ R68, -R0.reuse, R73, R58 ;  /* 0x0000004900447223 */ /* 0x040fe2000001013a */
[----:B------:R-:W-:Y:S02]  /*d9d0*/  IABS R50, R50 ;  /* 0x0000003200327213 */ /* 0x000fe40000000000 */
[----:B------:R-:W-:Y:S01]  /*d9e0*/  IABS R45, R45 ;  /* 0x0000002d002d7213 */ /* 0x000fe20000000000 */
[----:B------:R-:W-:Y:S01]  /*d9f0*/  FFMA.FTZ R12, -R0, R12, R51 ;  /* 0x0000000c000c7223 */ /* 0x000fe20000010133 */
[----:B------:R-:W-:Y:S02]  /*da00*/  I2FP.F32.S32 R32, R32 ;  /* 0x0000002000207245 */ /* 0x000fe40000201400 */
[----:B------:R-:W-:Y:S01]  /*da10*/  ISETP.GE.AND P6, PT, R122, R55, PT ;  /* 0x000000377a00720c */ /* 0x000fe20003fc6270 */
[----:B------:R-:W-:Y:S01]  /*da20*/  IMAD.IADD R122, R17, 0x1, -R122 ;  /* 0x00000001117a7824 */ /* 0x000fe200078e0a7a */
[----:B------:R-:W-:Y:S01]  /*da30*/  FSEL R13, R13, -INF , !P1 ;  /* 0xff8000000d0d7808 */ /* 0x000fe20004800000 */
[----:B------:R-:W-:Y:S01]  /*da40*/  FFMA.FTZ R25, -R0, R32, R25 ;  /* 0x0000002000197223 */ /* 0x000fe20000010119 */
[----:B------:R-:W-:-:S02]  /*da50*/  FSEL R7, R7, -INF , !P1 ;  /* 0xff80000007077808 */ /* 0x000fc40004800000 */
[----:B------:R-:W-:Y:S02]  /*da60*/  I2FP.F32.S32 R50, R50 ;  /* 0x0000003200327245 */ /* 0x000fe40000201400 */
[----:B------:R-:W-:Y:S02]  /*da70*/  I2FP.F32.S32 R45, R45 ;  /* 0x0000002d002d7245 */ /* 0x000fe40000201400 */
[-C--:B------:R-:W-:Y:S02]  /*da80*/  ISETP.GE.AND P1, PT, R120, R55.reuse, PT ;  /* 0x000000377800720c */ /* 0x080fe40003f26270 */
[----:B------:R-:W-:Y:S01]  /*da90*/  FSEL R16, R65, -INF , !P5 ;  /* 0xff80000041107808 */ /* 0x000fe20006800000 */
[----:B------:R-:W-:Y:S01]  /*daa0*/  IMAD.IADD R65, R17, 0x1, -R64 ;  /* 0x0000000111417824 */ /* 0x000fe200078e0a40 */
[----:B------:R-:W-:Y:S01]  /*dab0*/  FSEL R68, R68, -INF , !P5 ;  /* 0xff80000044447808 */ /* 0x000fe20006800000 */
[----:B------:R-:W-:Y:S01]  /*dac0*/  FFMA.FTZ R39, -R0, R50, R39 ;  /* 0x0000003200277223 */ /* 0x000fe20000010127 */
[----:B------:R-:W-:Y:S01]  /*dad0*/  ISETP.GE.AND P5, PT, R64, R55, PT ;  /* 0x000000374000720c */ /* 0x000fe20003fa6270 */
[----:B------:R-:W-:Y:S01]  /*dae0*/  FFMA.FTZ R34, -R0, R45, R34 ;  /* 0x0000002d00227223 */ /* 0x000fe20000010122 */
[----:B------:R-:W-:-:S02]  /*daf0*/  FSEL R78, R78, -INF , !P2 ;  /* 0xff8000004e4e7808 */ /* 0x000fc40005000000 */
[----:B------:R-:W-:Y:S02]  /*db00*/  FSEL R32, R49, -INF , !P1 ;  /* 0xff80000031207808 */ /* 0x000fe40004800000 */
[----:B------:R-:W-:Y:S02]  /*db10*/  FSEL R12, R12, -INF , !P1 ;  /* 0xff8000000c0c7808 */ /* 0x000fe40004800000 */
[----:B------:R-:W-:Y:S01]  /*db20*/  FSEL R64, R47, -INF , !P4 ;  /* 0xff8000002f407808 */ /* 0x000fe20006000000 */
[----:B------:R-:W-:Y:S01]  /*db30*/  IMAD.IADD R47, R17, 0x1, -R110 ;  /* 0x00000001112f7824 */ /* 0x000fe200078e0a6e */
[----:B------:R-:W-:Y:S02]  /*db40*/  IABS R122, R122 ;  /* 0x0000007a007a7213 */ /* 0x000fe40000000000 */
[-C--:B------:R-:W-:Y:S02]  /*db50*/  ISETP.GE.AND P2, PT, R108, R55.reuse, PT ;  /* 0x000000376c00720c */ /* 0x080fe40003f46270 */
[----:B------:R-:W-:-:S02]  /*db60*/  ISETP.GE.AND P1, PT, R98, R55, PT ;  /* 0x000000376200720c */ /* 0x000fc40003f26270 */
[----:B------:R-:W-:Y:S02]  /*db70*/  I2FP.F32.S32 R122, R122 ;  /* 0x0000007a007a7245 */ /* 0x000fe40000201400 */
[----:B------:R-:W-:Y:S01]  /*db80*/  FSEL R188, R39, -INF , !P2 ;  /* 0xff80000027bc7808 */ /* 0x000fe20005000000 */
[C---:B------:R-:W-:Y:S01]  /*db90*/  IMAD.IADD R39, R17.reuse, 0x1, -R90 ;  /* 0x0000000111277824 */ /* 0x040fe200078e0a5a */
[----:B------:R-:W-:Y:S01]  /*dba0*/  FSEL R186, R34, -INF , !P1 ;  /* 0xff80000022ba7808 */ /* 0x000fe20004800000 */
[----:B------:R-:W-:Y:S01]  /*dbb0*/  IMAD.IADD R34, R17, 0x1, -R88 ;  /* 0x0000000111227824 */ /* 0x000fe200078e0a58 */
[----:B------:R-:W-:Y:S01]  /*dbc0*/  IABS R47, R47 ;  /* 0x0000002f002f7213 */ /* 0x000fe20000000000 */
[----:B------:R-:W-:Y:S01]  /*dbd0*/  FFMA.FTZ R59, -R0, R122, R59 ;  /* 0x0000007a003b7223 */ /* 0x000fe2000001013b */
[----:B------:R-:W-:Y:S02]  /*dbe0*/  IABS R39, R39 ;  /* 0x0000002700277213 */ /* 0x000fe40000000000 */
[----:B------:R-:W-:-:S02]  /*dbf0*/  I2FP.F32.S32 R47, R47 ;  /* 0x0000002f002f7245 */ /* 0x000fc40000201400 */
[----:B------:R-:W-:Y:S02]  /*dc00*/  IABS R34, R34 ;  /* 0x0000002200227213 */ /* 0x000fe40000000000 */
[----:B------:R-:W-:Y:S01]  /*dc10*/  FSEL R72, R72, -INF , !P3 ;  /* 0xff80000048487808 */ /* 0x000fe20005800000 */
[----:B------:R-:W-:Y:S01]  /*dc20*/  FFMA.FTZ R38, -R0, R47, R38 ;  /* 0x0000002f00267223 */ /* 0x000fe20000010126 */
[----:B------:R-:W-:Y:S02]  /*dc30*/  FSEL R48, R48, -INF , !P3 ;  /* 0xff80000030307808 */ /* 0x000fe40005800000 */
[----:B------:R-:W-:Y:S02]  /*dc40*/  FSEL R84, R57, -INF , !P6 ;  /* 0xff80000039547808 */ /* 0x000fe40007000000 */
[----:B------:R-:W-:Y:S02]  /*dc50*/  FSEL R70, R59, -INF , !P6 ;  /* 0xff8000003b467808 */ /* 0x000fe40007000000 */
[----:B------:R-:W-:-:S02]  /*dc60*/  I2FP.F32.S32 R39, R39 ;  /* 0x0000002700277245 */ /* 0x000fc40000201400 */
[----:B------:R-:W-:Y:S02]  /*dc70*/  I2FP.F32.S32 R34, R34 ;  /* 0x0000002200227245 */ /* 0x000fe40000201400 */
[-C--:B------:R-:W-:Y:S02]  /*dc80*/  ISETP.GE.AND P6, PT, R94, R55.reuse, PT ;  /* 0x000000375e00720c */ /* 0x080fe40003fc6270 */
[----:B------:R-:W-:Y:S01]  /*dc90*/  ISETP.GE.AND P3, PT, R110, R55, PT ;  /* 0x000000376e00720c */ /* 0x000fe20003f66270 */
[----:B------:R-:W-:Y:S01]  /*dca0*/  IMAD.IADD R49, R17, 0x1, -R94 ;  /* 0x0000000111317824 */ /* 0x000fe200078e0a5e */
[----:B------:R-:W-:Y:S01]  /*dcb0*/  FSEL R204, R41, -INF , !P6 ;  /* 0xff80000029cc7808 */ /* 0x000fe20007000000 */
[----:B------:R-:W-:Y:S01]  /*dcc0*/  FFMA.FTZ R26, -R0, R39, R26 ;  /* 0x00000027001a7223 */ /* 0x000fe2000001011a */
[----:B------:R-:W-:Y:S01]  /*dcd0*/  FSEL R196, R196, -INF , !P3 ;  /* 0xff800000c4c47808 */ /* 0x000fe20005800000 */
[----:B------:R-:W-:Y:S01]  /*dce0*/  FFMA.FTZ R27, -R0, R34, R27 ;  /* 0x00000022001b7223 */ /* 0x000fe2000001011b */
[----:B------:R-:W-:Y:S01]  /*dcf0*/  FSEL R192, R38, -INF , !P3 ;  /* 0xff80000026c07808 */ /* 0x000fe20005800000 */
[----:B------:R-:W-:Y:S01]  /*dd00*/  IMAD.IADD R41, R17, 0x1, -R82 ;  /* 0x0000000111297824 */ /* 0x000fe200078e0a52 */
[----:B------:R-:W-:-:S02]  /*dd10*/  IABS R65, R65 ;  /* 0x0000004100417213 */ /* 0x000fc40000000000 */
[-C--:B------:R-:W-:Y:S02]  /*dd20*/  ISETP.GE.AND P4, PT, R90, R55.reuse, PT ;  /* 0x000000375a00720c */ /* 0x080fe40003f86270 */
[----:B------:R-:W-:Y:S01]  /*dd30*/  ISETP.GE.AND P3, PT, R88, R55, PT ;  /* 0x000000375800720c */ /* 0x000fe20003f66270 */
[C---:B------:R-:W-:Y:S01]  /*dd40*/  IMAD.IADD R38, R17.reuse, 0x1, -R92 ;  /* 0x0000000111267824 */ /* 0x040fe200078e0a5c */
[----:B------:R-:W-:Y:S02]  /*dd50*/  I2FP.F32.S32 R65, R65 ;  /* 0x0000004100417245 */ /* 0x000fe40000201400 */
[----:B------:R-:W-:Y:S02]  /*dd60*/  IABS R49, R49 ;  /* 0x0000003100317213 */ /* 0x000fe40000000000 */
[----:B------:R-:W-:Y:S01]  /*dd70*/  FSEL R138, R26, -INF , !P4 ;  /* 0xff8000001a8a7808 */ /* 0x000fe20006000000 */
[----:B------:R-:W-:Y:S01]  /*dd80*/  IMAD.IADD R26, R17, 0x1, -R44 ;  /* 0x00000001111a7824 */ /* 0x000fe200078e0a2c */
[----:B------:R-:W-:Y:S01]  /*dd90*/  FSEL R178, R25, -INF , !P3 ;  /* 0xff80000019b27808 */ /* 0x000fe20005800000 */
[----:B------:R-:W-:Y:S01]  /*dda0*/  IMAD.IADD R25, R17, 0x1, -R24 ;  /* 0x0000000111197824 */ /* 0x000fe200078e0a18 */
[----:B------:R-:W-:Y:S01]  /*ddb0*/  FSEL R136, R27, -INF , !P3 ;  /* 0xff8000001b887808 */ /* 0x000fe20005800000 */
[C---:B------:R-:W-:Y:S01]  /*ddc0*/  IMAD.IADD R27, R17.reuse, 0x1, -R56 ;  /* 0x00000001111b7824 */ /* 0x040fe200078e0a38 */
[----:B------:R-:W-:Y:S01]  /*ddd0*/  IABS R41, R41 ;  /* 0x0000002900297213 */ /* 0x000fe20000000000 */
[----:B------:R-:W-:Y:S01]  /*dde0*/  FFMA.FTZ R42, -R0, R65, R42 ;  /* 0x00000041002a7223 */ /* 0x000fe2000001012a */
[----:B------:R-:W-:Y:S01]  /*ddf0*/  I2FP.F32.S32 R49, R49 ;  /* 0x0000003100317245 */ /* 0x000fe20000201400 */
[C---:B------:R-:W-:Y:S01]  /*de00*/  IMAD.IADD R120, R17.reuse, 0x1, -R28 ;  /* 0x0000000111787824 */ /* 0x040fe200078e0a1c */
[----:B------:R-:W-:Y:S01]  /*de10*/  IABS R38, R38 ;  /* 0x0000002600267213 */ /* 0x000fe20000000000 */
[----:B------:R-:W-:Y:S01]  /*de20*/  IMAD.IADD R108, R17, 0x1, -R36 ;  /* 0x00000001116c7824 */ /* 0x000fe200078e0a24 */
[----:B------:R-:W-:-:S02]  /*de30*/  I2FP.F32.S32 R41, R41 ;  /* 0x0000002900297245 */ /* 0x000fc40000201400 */
[----:B------:R-:W-:Y:S02]  /*de40*/  IABS R27, R27 ;  /* 0x0000001b001b7213 */ /* 0x000fe40000000000 */
[----:B------:R-:W-:Y:S02]  /*de50*/  IABS R25, R25 ;  /* 0x0000001900197213 */ /* 0x000fe40000000000 */
[----:B------:R-:W-:Y:S01]  /*de60*/  IABS R26, R26 ;  /* 0x0000001a001a7213 */ /* 0x000fe20000000000 */
[C---:B------:R-:W-:Y:S01]  /*de70*/  FFMA.FTZ R43, -R0.reuse, R49, R43 ;  /* 0x00000031002b7223 */ /* 0x040fe2000001012b */
[----:B------:R-:W-:Y:S01]  /*de80*/  FSEL R134, R37, -INF , !P2 ;  /* 0xff80000025867808 */ /* 0x000fe20005000000 */
[----:B------:R-:W-:Y:S01]  /*de90*/  IMAD.IADD R37, R17, 0x1, -R86 ;  /* 0x0000000111257824 */ /* 0x000fe200078e0a56 */
[----:B------:R-:W-:Y:S01]  /*dea0*/  I2FP.F32.S32 R38, R38 ;  /* 0x0000002600267245 */ /* 0x000fe20000201400 */
[----:B------:R-:W-:Y:S01]  /*deb0*/  FFMA.FTZ R30, -R0, R41, R30 ;  /* 0x00000029001e7223 */ /* 0x000fe2000001011e */
[----:B------:R-:W-:-:S02]  /*dec0*/  FSEL R206, R206, -INF , !P5 ;  /* 0xff800000cece7808 */ /* 0x000fc40006800000 */
[----:B------:R-:W-:Y:S02]  /*ded0*/  FSEL R202, R42, -INF , !P5 ;  /* 0xff8000002aca7808 */ /* 0x000fe40006800000 */
[----:B------:R-:W-:Y:S02]  /*dee0*/  IABS R120, R120 ;  /* 0x0000007800787213 */ /* 0x000fe40000000000 */
[----:B------:R-:W-:Y:S02]  /*def0*/  IABS R108, R108 ;  /* 0x0000006c006c7213 */ /* 0x000fe40000000000 */
[----:B------:R-:W-:Y:S02]  /*df00*/  I2FP.F32.S32 R27, R27 ;  /* 0x0000001b001b7245 */ /* 0x000fe40000201400 */
[----:B------:R-:W-:Y:S02]  /*df10*/  I2FP.F32.S32 R25, R25 ;  /* 0x0000001900197245 */ /* 0x000fe40000201400 */
[----:B------:R-:W-:-:S02]  /*df20*/  I2FP.F32.S32 R26, R26 ;  /* 0x0000001a001a7245 */ /* 0x000fc40000201400 */
[----:B------:R-:W-:Y:S01]  /*df30*/  ISETP.GE.AND P5, PT, R82, R55, PT ;  /* 0x000000375200720c */ /* 0x000fe20003fa6270 */
[C---:B------:R-:W-:Y:S01]  /*df40*/  FFMA.FTZ R31, -R0.reuse, R38, R31 ;  /* 0x00000026001f7223 */ /* 0x040fe2000001011f */
[----:B------:R-:W-:Y:S01]  /*df50*/  FSEL R200, R43, -INF , !P6 ;  /* 0xff8000002bc87808 */ /* 0x000fe20007000000 */
[----:B------:R-:W-:Y:S01]  /*df60*/  FFMA.FTZ R110, -R0, R27, R18 ;  /* 0x0000001b006e7223 */ /* 0x000fe20000010112 */
[----:B------:R-:W-:Y:S01]  /*df70*/  FSEL R194, R194, -INF , !P1 ;  /* 0xff800000c2c27808 */ /* 0x000fe20004800000 */
[C---:B------:R-:W-:Y:S01]  /*df80*/  FFMA.FTZ R38, -R0.reuse, R25, R14 ;  /* 0x0000001900267223 */ /* 0x040fe2000001010e */
[----:B------:R-:W-:Y:S01]  /*df90*/  I2FP.F32.S32 R120, R120 ;  /* 0x0000007800787245 */ /* 0x000fe20000201400 */
[----:B------:R-:W-:Y:S01]  /*dfa0*/  FFMA.FTZ R15, -R0, R26, R15 ;  /* 0x0000001a000f7223 */ /* 0x000fe2000001010f */
[----:B------:R-:W-:Y:S01]  /*dfb0*/  I2FP.F32.S32 R108, R108 ;  /* 0x0000006c006c7245 */ /* 0x000fe20000201400 */
[----:B------:R-:W-:Y:S01]  /*dfc0*/  VIADD R26, R74, 0x70 ;  /* 0x000000704a1a7836 */ /* 0x000fe20000000000 */
[----:B------:R-:W-:Y:S01]  /*dfd0*/  ISETP.GE.AND P6, PT, R92, R55, PT ;  /* 0x000000375c00720c */ /* 0x000fe20003fc6270 */
[C---:B------:R-:W-:Y:S01]  /*dfe0*/  VIADD R18, R74.reuse, 0x71 ;  /* 0x000000714a127836 */ /* 0x040fe20000000000 */
[----:B------:R-:W-:Y:S01]  /*dff0*/  IABS R37, R37 ;  /* 0x0000002500257213 */ /* 0x000fe20000000000 */
[----:B------:R-:W-:Y:S01]  /*e000*/  VIADD R14, R74, 0x78 ;  /* 0x000000784a0e7836 */ /* 0x000fe20000000000 */
[----:B------:R-:W-:Y:S01]  /*e010*/  ISETP.GE.AND P1, PT, R28, R55, PT ;  /* 0x000000371c00720c */ /* 0x000fe20003f26270 */
[----:B------:R-:W-:Y:S01]  /*e020*/  VIADD R28, R74, 0x69 ;  /* 0x000000694a1c7836 */ /* 0x000fe20000000000 */
[----:B------:R-:W-:Y:S01]  /*e030*/  FSEL R142, R30, -INF , !P5 ;  /* 0xff8000001e8e7808 */ /* 0x000fe20006800000 */
[C---:B------:R-:W-:Y:S01]  /*e040*/  VIADD R30, R74.reuse, 0x68 ;  /* 0x000000684a1e7836 */ /* 0x040fe20000000000 */
[----:B------:R-:W-:Y:S01]  /*e050*/  IABS R67, R67 ;  /* 0x0000004300437213 */ /* 0x000fe20000000000 */
[----:B------:R-:W-:Y:S01]  /*e060*/  VIADD R74, R74, 0x79 ;  /* 0x000000794a4a7836 */ /* 0x000fe20000000000 */
[----:B------:R-:W-:Y:S01]  /*e070*/  I2FP.F32.S32 R37, R37 ;  /* 0x0000002500257245 */ /* 0x000fe20000201400 */
[C---:B------:R-:W-:Y:S01]  /*e080*/  FFMA.FTZ R120, -R0.reuse, R120, R23 ;  /* 0x0000007800787223 */ /* 0x040fe20000010117 */
[----:B------:R-:W-:Y:S01]  /*e090*/  FSEL R182, R29, -INF , !P6 ;  /* 0xff8000001db67808 */ /* 0x000fe20007000000 */
[----:B------:R-:W-:Y:S01]  /*e0a0*/  FFMA.FTZ R108, -R0, R108, R19 ;  /* 0x0000006c006c7223 */ /* 0x000fe20000010113 */
[C---:B------:R-:W-:Y:S01]  /*e0b0*/  IMAD.IADD R29, R3.reuse, 0x1, -R30 ;  /* 0x00000001031d7824 */ /* 0x040fe200078e0a1e */
[----:B------:R-:W-:Y:S01]  /*e0c0*/  ISETP.GE.AND P2, PT, R86, R55, PT ;  /* 0x000000375600720c */ /* 0x000fe20003f46270 */
[C---:B------:R-:W-:Y:S01]  /*e0d0*/  IMAD.IADD R27, R3.reuse, 0x1, -R28 ;  /* 0x00000001031b7824 */ /* 0x040fe200078e0a1c */
[----:B------:R-:W-:Y:S01]  /*e0e0*/  I2FP.F32.S32 R67, R67 ;  /* 0x0000004300437245 */ /* 0x000fe20000201400 */
[----:B------:R-:W-:Y:S01]  /*e0f0*/  IMAD.IADD R25, R3, 0x1, -R26 ;  /* 0x0000000103197824 */ /* 0x000fe200078e0a1a */
[----:B------:R-:W-:Y:S01]  /*e100*/  FSEL R58, R71, -INF , !P0 ;  /* 0xff800000473a7808 */ /* 0x000fe20004000000 */
[----:B------:R-:W-:-:S02]  /*e110*/  IMAD.IADD R23, R3, 0x1, -R18 ;  /* 0x0000000103177824 */ /* 0x000fc400078e0a12 */
[----:B------:R-:W-:Y:S01]  /*e120*/  FFMA.FTZ R22, -R0, R37, R22 ;  /* 0x0000002500167223 */ /* 0x000fe20000010116 */
[C---:B------:R-:W-:Y:S01]  /*e130*/  IMAD.IADD R19, R3.reuse, 0x1, -R14 ;  /* 0x0000000103137824 */ /* 0x040fe200078e0a0e */
[----:B------:R-:W-:Y:S01]  /*e140*/  ISETP.GE.AND P0, PT, R104, R55, PT ;  /* 0x000000376800720c */ /* 0x000fe20003f06270 */
[----:B------:R-:W-:Y:S01]  /*e150*/  IMAD.IADD R3, R3, 0x1, -R74 ;  /* 0x0000000103037824 */ /* 0x000fe200078e0a4a */
[----:B------:R-:W-:Y:S01]  /*e160*/  FSEL R140, R31, -INF , !P6 ;  /* 0xff8000001f8c7808 */ /* 0x000fe20007000000 */
[----:B------:R-:W-:-:S03]  /*e170*/  FFMA.FTZ R46, -R0, R67, R46 ;  /* 0x00000043002e7223 */ /* 0x000fc6000001012e */
[----:B------:R-:W-:Y:S02]  /*e180*/  IABS R3, R3 ;  /* 0x0000000300037213 */ /* 0x000fe40000000000 */
[----:B------:R-:W-:Y:S02]  /*e190*/  FSEL R122, R22, -INF , !P2 ;  /* 0xff800000167a7808 */ /* 0x000fe40005000000 */
[----:B------:R-:W-:Y:S02]  /*e1a0*/  I2FP.F32.S32 R22, R3 ;  /* 0x0000000300167245 */ /* 0x000fe40000201400 */
[----:B------:R-:W-:Y:S02]  /*e1b0*/  FMNMX3.FTZ R3, R13, R80, R72, !PT ;  /* 0x000000500d037276 */ /* 0x000fe40007810048 */
[----:B------:R-:W-:Y:S02]  /*e1c0*/  ISETP.GE.AND P6, PT, R44, R55, PT ;  /* 0x000000372c00720c */ /* 0x000fe40003fc6270 */
[----:B------:R-:W-:-:S02]  /*e1d0*/  FMNMX3.FTZ R3, R3, R62, R16, !PT ;  /* 0x0000003e03037276 */ /* 0x000fc40007810010 */
[----:B------:R-:W-:Y:S02]  /*e1e0*/  FSEL R132, R132, -INF , !P2 ;  /* 0xff80000084847808 */ /* 0x000fe40005000000 */
[----:B------:R-:W-:Y:S02]  /*e1f0*/  FSEL R106, R106, -INF , !P0 ;  /* 0xff8000006a6a7808 */ /* 0x000fe40004000000 */
[----:B------:R-:W-:Y:S02]  /*e200*/  ISETP.GE.AND P2, PT, R36, R55, PT ;  /* 0x000000372400720c */ /* 0x000fe40003f46270 */
[----:B------:R-:W-:Y:S02]  /*e210*/  FMNMX3.FTZ R3, R3, R84, R78, !PT ;  /* 0x0000005403037276 */ /* 0x000fe4000781004e */
[----:B------:R-:W-:Y:S02]  /*e220*/  FSEL R36, R15, -INF , !P6 ;  /* 0xff8000000f247808 */ /* 0x000fe40007000000 */
[----:B------:R-:W-:-:S02]  /*e230*/  FMNMX3.FTZ R15, R7, R58, R48, !PT ;  /* 0x0000003a070f7276 */ /* 0x000fc40007810030 */
[----:B------:R-:W-:Y:S01]  /*e240*/  FSEL R104, R46, -INF , !P0 ;  /* 0xff8000002e687808 */ /* 0x000fe20004000000 */
[----:B------:R-:W-:Y:S01]  /*e250*/  IMAD.IADD R46, R17, 0x1, -R96 ;  /* 0x00000001112e7824 */ /* 0x000fe200078e0a60 */
[----:B------:R-:W-:Y:S02]  /*e260*/  FMNMX3.FTZ R3, R3, R32, R106, !PT ;  /* 0x0000002003037276 */ /* 0x000fe4000781006a */
[----:B------:R-:W-:Y:S02]  /*e270*/  FMNMX3.FTZ R15, R15, R6, R68, !PT ;  /* 0x000000060f0f7276 */ /* 0x000fe40007810044 */
[----:B------:R-:W-:Y:S02]  /*e280*/  FMNMX3.FTZ R3, R3, R66, R206, !PT ;  /* 0x0000004203037276 */ /* 0x000fe400078100ce */
[----:B------:R-:W-:Y:S02]  /*e290*/  IABS R46, R46 ;  /* 0x0000002e002e7213 */ /* 0x000fe40000000000 */
[----:B------:R-:W-:-:S02]  /*e2a0*/  FMNMX3.FTZ R15, R15, R70, R76, !PT ;  /* 0x000000460f0f7276 */ /* 0x000fc4000781004c */
[----:B------:R-:W-:Y:S02]  /*e2b0*/  ISETP.GE.AND P0, PT, R96, R55, PT ;  /* 0x000000376000720c */ /* 0x000fe40003f06270 */
[----:B------:R-:W-:Y:S02]  /*e2c0*/  FMNMX3.FTZ R3, R3, R204, R196, !PT ;  /* 0x000000cc03037276 */ /* 0x000fe400078100c4 */
[----:B------:R-:W-:Y:S02]  /*e2d0*/  I2FP.F32.S32 R46, R46 ;  /* 0x0000002e002e7245 */ /* 0x000fe40000201400 */
[----:B------:R-:W-:Y:S02]  /*e2e0*/  FMNMX3.FTZ R15, R15, R12, R104, !PT ;  /* 0x0000000c0f0f7276 */ /* 0x000fe40007810068 */
[----:B------:R-:W-:Y:S02]  /*e2f0*/  FSEL R184, R184, -INF , !P5 ;  /* 0xff800000b8b87808 */ /* 0x000fe40006800000 */
[----:B------:R-:W-:-:S02]  /*e300*/  FSEL R198, R33, -INF , !P0 ;  /* 0xff80000021c67808 */ /* 0x000fc40004000000 */
[-C--:B------:R-:W-:Y:S01]  /*e310*/  ISETP.GE.AND P5, PT, R30, R55.reuse, PT ;  /* 0x000000371e00720c */ /* 0x080fe20003fa6270 */
[----:B------:R-:W-:Y:S01]  /*e320*/  IMAD.IADD R30, R17, 0x1, -R30 ;  /* 0x00000001111e7824 */ /* 0x000fe200078e0a1e */
[----:B------:R-:W-:Y:S02]  /*e330*/  FSEL R130, R130, -INF , !P1 ;  /* 0xff80000082827808 */ /* 0x000fe40004800000 */
[----:B------:R-:W-:Y:S02]  /*e340*/  FSEL R120, R120, -INF , !P1 ;  /* 0xff80000078787808 */ /* 0x000fe40004800000 */
[----:B------:R-:W-:Y:S01]  /*e350*/  FMNMX3.FTZ R3, R3, R134, R194, !PT ;  /* 0x0000008603037276 */ /* 0x000fe200078100c2 */
[----:B------:R-:W-:Y:S01]  /*e360*/  FFMA.FTZ R35, -R0, R46, R35 ;  /* 0x0000002e00237223 */ /* 0x000fe20000010123 */
[----:B------:R-:W-:Y:S02]  /*e370*/  ISETP.GE.AND P1, PT, R24, R55, PT ;  /* 0x000000371800720c */ /* 0x000fe40003f26270 */
[----:B------:R-:W-:-:S02]  /*e380*/  FMNMX3.FTZ R15, R15, R64, R202, !PT ;  /* 0x000000400f0f7276 */ /* 0x000fc400078100ca */
[----:B------:R-:W-:Y:S02]  /*e390*/  FSEL R180, R180, -INF , !P4 ;  /* 0xff800000b4b47808 */ /* 0x000fe40006000000 */
[----:B------:R-:W-:Y:S02]  /*e3a0*/  FMNMX3.FTZ R3, R3, R198, R184, !PT ;  /* 0x000000c603037276 */ /* 0x000fe400078100b8 */
[----:B------:R-:W-:Y:S02]  /*e3b0*/  FSEL R124, R124, -INF , !P2 ;  /* 0xff8000007c7c7808 */ /* 0x000fe40005000000 */
[----:B------:R-:W-:Y:S02]  /*e3c0*/  FSEL R108, R108, -INF , !P2 ;  /* 0xff8000006c6c7808 */ /* 0x000fe40005000000 */
[----:B------:R-:W-:Y:S02]  /*e3d0*/  FSEL R46, R21, -INF , !P1 ;  /* 0xff800000152e7808 */ /* 0x000fe40004800000 */
[----:B------:R-:W-:-:S02]  /*e3e0*/  FSEL R38, R38, -INF , !P1 ;  /* 0xff80000026267808 */ /* 0x000fc40004800000 */
[-C--:B------:R-:W-:Y:S01]  /*e3f0*/  ISETP.GE.AND P4, PT, R28, R55.reuse, PT ;  /* 0x000000371c00720c */ /* 0x080fe20003f86270 */
[C---:B------:R-:W-:Y:S01]  /*e400*/  IMAD.IADD R28, R17.reuse, 0x1, -R28 ;  /* 0x00000001111c7824 */ /* 0x040fe200078e0a1c */
[-C--:B------:R-:W-:Y:S01]  /*e410*/  ISETP.GE.AND P3, PT, R26, R55.reuse, PT ;  /* 0x000000371a00720c */ /* 0x080fe20003f66270 */
[C---:B------:R-:W-:Y:S01]  /*e420*/  IMAD.IADD R26, R17.reuse, 0x1, -R26 ;  /* 0x00000001111a7824 */ /* 0x040fe200078e0a1a */
[-C--:B------:R-:W-:Y:S01]  /*e430*/  ISETP.GE.AND P2, PT, R18, R55.reuse, PT ;  /* 0x000000371200720c */ /* 0x080fe20003f46270 */
[C---:B------:R-:W-:Y:S01]  /*e440*/  IMAD.IADD R18, R17.reuse, 0x1, -R18 ;  /* 0x0000000111127824 */ /* 0x040fe200078e0a12 */
[----:B------:R-:W-:Y:S01]  /*e450*/  ISETP.GE.AND P1, PT, R14, R55, PT ;  /* 0x000000370e00720c */ /* 0x000fe20003f26270 */
[----:B------:R-:W-:Y:S01]  /*e460*/  IMAD.IADD R14, R17, 0x1, -R14 ;  /* 0x00000001110e7824 */ /* 0x000fe200078e0a0e */
[----:B------:R-:W-:Y:S02]  /*e470*/  IABS R30, R30 ;  /* 0x0000001e001e7213 */ /* 0x000fe40000000000 */
[----:B------:R-:W-:Y:S01]  /*e480*/  FMNMX3.FTZ R15, R15, R200, R192, !PT ;  /* 0x000000c80f0f7276 */ /* 0x000fe200078100c0 */
[----:B------:R-:W-:Y:S01]  /*e490*/  IMAD.IADD R17, R17, 0x1, -R74 ;  /* 0x0000000111117824 */ /* 0x000fe200078e0a4a */
[----:B------:R-:W-:-:S02]  /*e4a0*/  FSEL R190, R35, -INF , !P0 ;  /* 0xff80000023be7808 */ /* 0x000fc40004000000 */
[----:B------:R-:W-:Y:S02]  /*e4b0*/  IABS R27, R27 ;  /* 0x0000001b001b7213 */ /* 0x000fe40000000000 */
[----:B------:R-:W-:Y:S02]  /*e4c0*/  ISETP.GE.AND P0, PT, R56, R55, PT ;  /* 0x000000373800720c */ /* 0x000fe40003f06270 */
[----:B------:R-:W-:Y:S02]  /*e4d0*/  FMNMX3.FTZ R3, R3, R182, R180, !PT ;  /* 0x000000b603037276 */ /* 0x000fe400078100b4 */
[----:B------:R-:W-:Y:S02]  /*e4e0*/  I2FP.F32.S32 R21, R30 ;  /* 0x0000001e00157245 */ /* 0x000fe40000201400 */
[----:B------:R-:W-:Y:S02]  /*e4f0*/  FMNMX3.FTZ R15, R15, R188, R186, !PT ;  /* 0x000000bc0f0f7276 */ /* 0x000fe400078100ba */
[----:B------:R-:W-:-:S02]  /*e500*/  IABS R29, R29 ;  /* 0x0000001d001d7213 */ /* 0x000fc40000000000 */
[----:B------:R-:W-:Y:S02]  /*e510*/  I2FP.F32.S32 R27, R27 ;  /* 0x0000001b001b7245 */ /* 0x000fe40000201400 */
[----:B------:R-:W-:Y:S02]  /*e520*/  FSEL R128, R128, -INF , !P0 ;  /* 0xff80000080807808 */ /* 0x000fe40004000000 */
[----:B------:R-:W-:Y:S02]  /*e530*/  FMNMX3.FTZ R3, R3, R178, R132, !PT ;  /* 0x000000b203037276 */ /* 0x000fe40007810084 */
[----:B------:R-:W-:Y:S01]  /*e540*/  IABS R17, R17 ;  /* 0x0000001100117213 */ /* 0x000fe20000000000 */
[C---:B------:R-:W-:Y:S01]  /*e550*/  FFMA.FTZ R10, -R0.reuse, R21, R10 ;  /* 0x00000015000a7223 */ /* 0x040fe2000001010a */
[----:B------:R-:W-:Y:S01]  /*e560*/  FMNMX3.FTZ R15, R15, R190, R142, !PT ;  /* 0x000000be0f0f7276 */ /* 0x000fe2000781008e */
[----:B------:R-:W-:Y:S01]  /*e570*/  FFMA.FTZ R9, -R0, R27, R9 ;  /* 0x0000001b00097223 */ /* 0x000fe20000010109 */
[----:B------:R-:W-:-:S02]  /*e580*/  I2FP.F32.S32 R29, R29 ;  /* 0x0000001d001d7245 */ /* 0x000fc40000201400 */
[----:B------:R-:W-:Y:S02]  /*e590*/  IABS R25, R25 ;  /* 0x0000001900197213 */ /* 0x000fe40000000000 */
[----:B------:R-:W-:Y:S02]  /*e5a0*/  FMNMX3.FTZ R21, R3, R130, R128, !PT ;  /* 0x0000008203157276 */ /* 0x000fe40007810080 */
[----:B------:R-:W-:Y:S02]  /*e5b0*/  IABS R23, R23 ;  /* 0x0000001700177213 */ /* 0x000fe40000000000 */
[----:B------:R-:W-:Y:S02]  /*e5c0*/  I2FP.F32.S32 R3, R17 ;  /* 0x0000001100037245 */ /* 0x000fe40000201400 */
[----:B------:R-:W-:Y:S02]  /*e5d0*/  IABS R26, R26 ;  /* 0x0000001a001a7213 */ /* 0x000fe40000000000 */
[----:B------:R-:W-:Y:S01]  /*e5e0*/  FMNMX3.FTZ R17, R15, R140, R138, !PT ;  /* 0x0000008c0f117276 */ /* 0x000fe2000781008a */
[----:B------:R-:W-:Y:S01]  /*e5f0*/  FFMA.FTZ R8, -R0, R29, R8 ;  /* 0x0000001d00087223 */ /* 0x000fe20000010108 */
[----:B------:R-:W-:-:S02]  /*e600*/  FSEL R40, R40, -INF , !P6 ;  /* 0xff80000028287808 */ /* 0x000fc40007000000 */
[----:B------:R-:W-:Y:S02]  /*e610*/  IABS R19, R19 ;  /* 0x0000001300137213 */ /* 0x000fe40000000000 */
[----:B------:R-:W-:Y:S02]  /*e620*/  I2FP.F32.S32 R25, R25 ;  /* 0x0000001900197245 */ /* 0x000fe40000201400 */
[----:B------:R-:W-:Y:S02]  /*e630*/  ISETP.NE.AND P6, PT, R2, RZ, PT ;  /* 0x000000ff0200720c */ /* 0x000fe40003fc5270 */
[----:B------:R-:W-:Y:S02]  /*e640*/  IABS R28, R28 ;  /* 0x0000001c001c7213 */ /* 0x000fe40000000000 */
[----:B------:R-:W-:Y:S02]  /*e650*/  I2FP.F32.S32 R2, R23 ;  /* 0x0000001700027245 */ /* 0x000fe40000201400 */
[----:B------:R-:W-:-:S02]  /*e660*/  FSEL R50, R9, -INF , !P4 ;  /* 0xff80000009327808 */ /* 0x000fc40006000000 */
[----:B------:R-:W-:Y:S02]  /*e670*/  FSEL R110, R110, -INF , !P0 ;  /* 0xff8000006e6e7808 */ /* 0x000fe40004000000 */
[----:B------:R-:W-:Y:S02]  /*e680*/  I2FP.F32.S32 R23, R26 ;  /* 0x0000001a00177245 */ /* 0x000fe40000201400 */
[----:B------:R-:W-:Y:S01]  /*e690*/  FMNMX3.FTZ R9, R17, R136, R122, !PT ;  /* 0x0000008811097276 */ /* 0x000fe2000781007a */
[----:B------:R-:W-:Y:S01]  /*e6a0*/  FFMA.FTZ R25, -R0, R25, R116 ;  /* 0x0000001900197223 */ /* 0x000fe20000010174 */
[----:B------:R-:W-:Y:S02]  /*e6b0*/  I2FP.F32.S32 R19, R19 ;  /* 0x0000001300137245 */ /* 0x000fe40000201400 */
[----:B------:R-:W-:Y:S02]  /*e6c0*/  I2FP.F32.S32 R28, R28 ;  /* 0x0000001c001c7245 */ /* 0x000fe40000201400 */
[----:B------:R-:W-:-:S02]  /*e6d0*/  IABS R18, R18 ;  /* 0x0000001200127213 */ /* 0x000fc40000000000 */
[----:B------:R-:W-:Y:S02]  /*e6e0*/  IABS R14, R14 ;  /* 0x0000000e000e7213 */ /* 0x000fe40000000000 */
[----:B------:R-:W-:Y:S02]  /*e6f0*/  FSEL R56, R8, -INF , !P5 ;  /* 0xff80000008387808 */ /* 0x000fe40006800000 */
[----:B------:R-:W-:Y:S01]  /*e700*/  FMNMX3.FTZ R15, R21, R124, R46, !PT ;  /* 0x0000007c150f7276 */ /* 0x000fe2000781002e */
[C---:B------:R-:W-:Y:S01]  /*e710*/  FFMA.FTZ R2, -R0.reuse, R2, R117 ;  /* 0x0000000200027223 */ /* 0x040fe20000010175 */
[----:B------:R-:W-:Y:S01]  /*e720*/  FMNMX3.FTZ R9, R9, R120, R110, !PT ;  /* 0x0000007809097276 */ /* 0x000fe2000781006e */
[C---:B------:R-:W-:Y:S01]  /*e730*/  FFMA.FTZ R118, -R0.reuse, R23, R118 ;  /* 0x0000001700767223 */ /* 0x040fe20000010176 */
[C---:B------:R-:W-:Y:S01]  /*e740*/  FFMA.FTZ R19, -R0.reuse, R19, R112 ;  /* 0x0000001300137223 */ /* 0x040fe20000010170 */
[C---:B------:R-:W-:Y:S01]  /*e750*/  FFMA.FTZ R22, -R0.reuse, R22, R113 ;  /* 0x0000001600167223 */ /* 0x040fe20000010171 */
[----:B------:R-:W-:Y:S01]  /*e760*/  I2FP.F32.S32 R18, R18 ;  /* 0x0000001200127245 */ /* 0x000fe20000201400 */
[----:B------:R-:W-:Y:S01]  /*e770*/  FFMA.FTZ R11, -R0, R28, R11 ;  /* 0x0000001c000b7223 */ /* 0x000fe2000001010b */
[----:B------:R-:W-:-:S02]  /*e780*/  I2FP.F32.S32 R23, R14 ;  /* 0x0000000e00177245 */ /* 0x000fc40000201400 */
[----:B------:R-:W-:Y:S02]  /*e790*/  ISETP.GE.AND P0, PT, R74, R55, PT ;  /* 0x000000374a00720c */ /* 0x000fe40003f06270 */
[----:B------:R-:W-:Y:S02]  /*e7a0*/  FSEL R30, R25, -INF , !P3 ;  /* 0xff800000191e7808 */ /* 0x000fe40005800000 */
[----:B------:R-:W-:Y:S02]  /*e7b0*/  FMNMX3.FTZ R15, R15, R40, R56, !PT ;  /* 0x000000280f0f7276 */ /* 0x000fe40007810038 */
[----:B------:R-:W-:Y:S02]  /*e7c0*/  FSEL R44, R10, -INF , !P5 ;  /* 0xff8000000a2c7808 */ /* 0x000fe40006800000 */
[----:B------:R-:W-:Y:S01]  /*e7d0*/  FMNMX3.FTZ R9, R9, R108, R38, !PT ;  /* 0x0000006c09097276 */ /* 0x000fe20007810026 */
[----:B------:R-:W-:Y:S01]  /*e7e0*/  FFMA.FTZ R24, -R0, R18, R119 ;  /* 0x0000001200187223 */ /* 0x000fe20000010177 */
[----:B------:R-:W-:Y:S01]  /*e7f0*/  FSEL R28, R2, -INF , !P2 ;  /* 0xff800000021c7808 */ /* 0x000fe20005000000 */
[----:B------:R-:W-:Y:S01]  /*e800*/  FFMA.FTZ R23, -R0, R23, R114 ;  /* 0x0000001700177223 */ /* 0x000fe20000010172 */
[----:B------:R-:W-:-:S02]  /*e810*/  FSEL R31, R19, -INF , !P1 ;  /* 0xff800000131f7808 */ /* 0x000fc40004800000 */
[----:B------:R-:W-:Y:S02]  /*e820*/  FMNMX3.FTZ R2, R15, R50, R30, !PT ;  /* 0x000000320f027276 */ /* 0x000fe4000781001e */
[----:B------:R-:W-:Y:S02]  /*e830*/  FSEL R29, R22, -INF , !P0 ;  /* 0xff800000161d7808 */ /* 0x000fe40004000000 */
[----:B------:R-:W-:Y:S02]  /*e840*/  FSEL R42, R11, -INF , !P4 ;  /* 0xff8000000b2a7808 */ /* 0x000fe40006000000 */
[----:B------:R-:W-:Y:S02]  /*e850*/  FSEL R22, R118, -INF , !P3 ;  /* 0xff80000076167808 */ /* 0x000fe40005800000 */
[----:B------:R-:W-:Y:S01]  /*e860*/  FMNMX3.FTZ R9, R9, R36, R44, !PT ;  /* 0x0000002409097276 */ /* 0x000fe2000781002c */
[----:B------:R-:W-:Y:S01]  /*e870*/  FFMA.FTZ R21, -R0, R3, R115 ;  /* 0x0000000300157223 */ /* 0x000fe20000010173 */
        /* <DEDUP_REMOVED lines=14> */
[----:B------:R-:W-:-:S05]  /*e960*/  IMAD.IADD R150, R61, 0x1, R60 ;  /* 0x000000013d967824 */ /* 0x000fca00078e023c */
[----:B------:R-:W-:-:S05]  /*e970*/  LEA R150, R150, UR6, 0x1 ;  /* 0x0000000696967c11 */ /* 0x000fca000f8e08ff */
        /* <DEDUP_REMOVED lines=13> */
[-C--:B------:R-:W-:Y:S01]  /*ea50*/  FFMA.FTZ R9, R72, R20.reuse, -R33 ;  /* 0x0000001448097223 */ /* 0x080fe20000010821 */
[----:B------:R-:W-:Y:S02]  /*ea60*/  LDSM.16.MT88.4 R80, [R145+0x6000] ;  /* 0x006000009150783b */ /* 0x000fe40000004200 */
[-CC-:B------:R-:W-:Y:S01]  /*ea70*/  FFMA.FTZ R8, R7, R20.reuse, -R25.reuse ;  /* 0x0000001407087223 */ /* 0x180fe20000010819 */
[-C--:B------:R-:W-:Y:S01]  /*ea80*/  FFMA.FTZ R41, R6, R20.reuse, -R25 ;  /* 0x0000001406297223 */ /* 0x080fe20000010819 */
[----:B------:R-:W1:Y:S01]  /*ea90*/  LDSM.16.MT88.4 R72, [R146+0x6000] ;  /* 0x006000009248783b */ /* 0x000e620000004200 */
[-CC-:B------:R-:W-:Y:S01]  /*eaa0*/  FFMA.FTZ R112, R13, R20.reuse, -R33.reuse ;  /* 0x000000140d707223 */ /* 0x180fe20000010821 */
[-C--:B------:R-:W-:Y:S01]  /*eab0*/  FFMA.FTZ R43, R62, R20.reuse, -R33 ;  /* 0x000000143e2b7223 */ /* 0x080fe20000010821 */
[-CC-:B------:R-:W-:Y:S01]  /*eac0*/  FFMA.FTZ R45, R58, R20.reuse, -R25.reuse ;  /* 0x000000143a2d7223 */ /* 0x180fe20000010819 */
[----:B------:R-:W2:Y:S01]  /*ead0*/  LDSM.16.MT88.4 R4, [R144+0x6000] ;  /* 0x006000009004783b */ /* 0x000ea20000004200 */
[----:B------:R-:W-:Y:S01]  /*eae0*/  FFMA.FTZ R48, R48, R20, -R25 ;  /* 0x0000001430307223 */ /* 0x000fe20000010819 */
[----:B------:R-:W-:Y:S04]  /*eaf0*/  MUFU.EX2 R59, R59 ;  /* 0x0000003b003b7308 */ /* 0x000fe80000000800 */
        /* <DEDUP_REMOVED lines=9> */
[--C-:B------:R-:W-:Y:S01]  /*eb90*/  FFMA.FTZ R60, R16, R20, -R33.reuse ;  /* 0x00000014103c7223 */ /* 0x100fe20000010821 */
[----:B-----5:R-:W-:Y:S01]  /*eba0*/  F2FP.BF16.F32.PACK_AB R90, R43, R62 ;  /* 0x0000003e2b5a723e */ /* 0x020fe200000010ff */
[--C-:B------:R-:W-:Y:S01]  /*ebb0*/  FFMA.FTZ R39, R84, R20, -R33.reuse ;  /* 0x0000001454277223 */ /* 0x100fe20000010821 */
[----:B-1----:R-:W-:Y:S01]  /*ebc0*/  F2FP.BF16.F32.PACK_AB R89, R45, R58 ;  /* 0x0000003a2d59723e */ /* 0x002fe200000010ff */
[-C--:B------:R-:W-:Y:S01]  /*ebd0*/  FFMA.FTZ R27, R32, R20.reuse, -R33 ;  /* 0x00000014201b7223 */ /* 0x080fe20000010821 */
[-CC-:B------:R-:W-:Y:S01]  /*ebe0*/  FFMA.FTZ R37, R68, R20.reuse, -R25.reuse ;  /* 0x0000001444257223 */ /* 0x180fe20000010819 */
[-CC-:B------:R-:W-:Y:S01]  /*ebf0*/  FFMA.FTZ R34, R70, R20.reuse, -R25.reuse ;  /* 0x0000001446227223 */ /* 0x180fe20000010819 */
[-CC-:B------:R-:W-:Y:S01]  /*ec00*/  FFMA.FTZ R35, R76, R20.reuse, -R25.reuse ;  /* 0x000000144c237223 */ /* 0x180fe20000010819 */
[----:B------:R-:W-:Y:S01]  /*ec10*/  FFMA.FTZ R26, R12, R20, -R25 ;  /* 0x000000140c1a7223 */ /* 0x000fe20000010819 */
[----:B--2---:R-:W-:Y:S01]  /*ec20*/  F2FP.BF16.F32.PACK_AB R91, R41, R48 ;  /* 0x00000030295b723e */ /* 0x004fe200000010ff */
[----:B------:R-:W-:Y:S01]  /*ec30*/  FFMA.FTZ R78, R78, R20, -R33 ;  /* 0x000000144e4e7223 */ /* 0x000fe20000010821 */
[----:B------:R-:W-:Y:S01]  /*ec40*/  MUFU.EX2 R60, R60 ;  /* 0x0000003c003c7308 */ /* 0x000fe20000000800 */
[----:B------:R-:W-:Y:S03]  /*ec50*/  LDSM.16.MT88.4 R16, [R146+0x6800] ;  /* 0x006800009210783b */ /* 0x000fe60000004200 */
[----:B------:R-:W1:Y:S01]  /*ec60*/  MUFU.EX2 R39, R39 ;  /* 0x0000002700277308 */ /* 0x000e620000000800 */
[C---:B------:R-:W-:Y:S01]  /*ec70*/  HMMA.16816.F32.BF16 R96, R88.reuse, R92, RZ ;  /* 0x0000005c5860723c */ /* 0x040fe200000418ff */
[----:B------:R-:W-:Y:S02]  /*ec80*/  LDSM.16.MT88.4 R12, [R145+0x6800] ;  /* 0x00680000910c783b */ /* 0x000fe40000004200 */
[----:B------:R2:W-:Y:S04]  /*ec90*/  MUFU.EX2 R32, R78 ;  /* 0x0000004e00207308 */ /* 0x0005e80000000800 */
[----:B------:R-:W-:Y:S01]  /*eca0*/  MUFU.EX2 R27, R27 ;  /* 0x0000001b001b7308 */ /* 0x000fe20000000800 */
[C---:B------:R-:W-:Y:S03]  /*ecb0*/  HMMA.16816.F32.BF16 R92, R88.reuse, R94, RZ ;  /* 0x0000005e585c723c */ /* 0x040fe600000418ff */
[----:B------:R-:W-:Y:S04]  /*ecc0*/  MUFU.EX2 R37, R37 ;  /* 0x0000002500257308 */ /* 0x000fe80000000800 */
[----:B------:R-:W3:Y:S04]  /*ecd0*/  MUFU.EX2 R34, R34 ;  /* 0x0000002200227308 */ /* 0x000ee80000000800 */
[----:B------:R-:W-:Y:S04]  /*ece0*/  MUFU.EX2 R35, R35 ;  /* 0x0000002300237308 */ /* 0x000fe80000000800 */
[----:B------:R-:W5:Y:S01]  /*ecf0*/  MUFU.EX2 R26, R26 ;  /* 0x0000001a001a7308 */ /* 0x000f620000000800 */
[C---:B------:R-:W-:Y:S08]  /*ed00*/  HMMA.16816.F32.BF16 R68, R88.reuse, R72, RZ ;  /* 0x000000485844723c */ /* 0x040ff000000418ff */
[C---:B--2---:R-:W-:Y:S08]  /*ed10*/  HMMA.16816.F32.BF16 R76, R88.reuse, R80, RZ ;  /* 0x00000050584c723c */ /* 0x044ff000000418ff */
        /* <DEDUP_REMOVED lines=145> */
[-CC-:B------:R-:W-:Y:S01]  /*f630*/  FFMA.FTZ R40, R56, R20.reuse, -R33.reuse ;  /* 0x0000001438287223 */ /* 0x180fe20000010821 */
[----:B------:R-:W-:-:S02]  /*f640*/  FFMA.FTZ R59, R50, R20, -R33 ;  /* 0x00000014323b7223 */ /* 0x000fc40000010821 */
[----:B---3--:R-:W-:Y:S01]  /*f650*/  HMMA.16816.F32.BF16 R68, R4, R16, R68 ;  /* 0x000000100444723c */ /* 0x008fe20000041844 */
[-C--:B------:R-:W-:Y:S01]  /*f660*/  FFMA.FTZ R38, R38, R20.reuse, -R25 ;  /* 0x0000001426267223 */ /* 0x080fe20000010819 */
[----:B------:R-:W-:Y:S01]  /*f670*/  FADD.FTZ R45, R58, R45 ;  /* 0x0000002d3a2d7221 */ /* 0x000fe20000010000 */
[----:B------:R-:W-:-:S05]  /*f680*/  FFMA.FTZ R42, R42, R20, -R25 ;  /* 0x000000142a2a7223 */ /* 0x000fca0000010819 */
[----:B------:R-:W-:Y:S01]  /*f690*/  HMMA.16816.F32.BF16 R72, R4, R18, R72 ;  /* 0x000000120448723c */ /* 0x000fe20000041848 */
[----:B------:R-:W-:-:S07]  /*f6a0*/  FADD.FTZ R62, R62, R125 ;  /* 0x0000007d3e3e7221 */ /* 0x000fce0000010000 */
[C---:B-1----:R-:W-:Y:S08]  /*f6b0*/  HMMA.16816.F32.BF16 R84, R4.reuse, R8, R84 ;  /* 0x000000080454723c */ /* 0x042ff00000041854 */
[----:B------:R-:W-:Y:S01]  /*f6c0*/  HMMA.16816.F32.BF16 R88, R4, R10, R88 ;  /* 0x0000000a0458723c */ /* 0x000fe20000041858 */
[-CC-:B------:R-:W-:Y:S01]  /*f6d0*/  FFMA.FTZ R4, R36, R20.reuse, -R25.reuse ;  /* 0x0000001424047223 */ /* 0x180fe20000010819 */
[----:B------:R-:W-:Y:S01]  /*f6e0*/  FFMA.FTZ R36, R44, R20, -R25 ;  /* 0x000000142c247223 */ /* 0x000fe20000010819 */
[----:B------:R-:W-:Y:S01]  /*f6f0*/  FADD.FTZ R6, R48, R45 ;  /* 0x0000002d30067221 */ /* 0x000fe20000010000 */
[----:B------:R-:W-:Y:S01]  /*f700*/  MUFU.EX2 R46, R46 ;  /* 0x0000002e002e7308 */ /* 0x000fe20000000800 */
[----:B------:R-:W1:Y:S03]  /*f710*/  LDSM.16.MT88.4 R16, [R145+0x9000] ;  /* 0x009000009110783b */ /* 0x000e660000004200 */
[----:B------:R-:W3:Y:S01]  /*f720*/  MUFU.EX2 R123, R123 ;  /* 0x0000007b007b7308 */ /* 0x000ee20000000800 */
[----:B------:R-:W4:Y:S03]  /*f730*/  LDSM.16.MT88.4 R8, [R146+0x9000] ;  /* 0x009000009208783b */ /* 0x000f260000004200 */
[----:B------:R-:W-:Y:S04]  /*f740*/  MUFU.EX2 R40, R40 ;  /* 0x0000002800287308 */ /* 0x000fe80000000800 */
[----:B------:R-:W5:Y:S04]  /*f750*/  MUFU.EX2 R59, R59 ;  /* 0x0000003b003b7308 */ /* 0x000f680000000800 */
[----:B------:R-:W-:Y:S04]  /*f760*/  MUFU.EX2 R38, R38 ;  /* 0x0000002600267308 */ /* 0x000fe80000000800 */
[----:B------:R3:W2:Y:S04]  /*f770*/  MUFU.EX2 R125, R4 ;  /* 0x00000004007d7308 */ /* 0x0006a80000000800 */
[----:B------:R-:W-:Y:S04]  /*f780*/  MUFU.EX2 R36, R36 ;  /* 0x0000002400247308 */ /* 0x000fe80000000800 */
[----:B------:R-:W1:Y:S01]  /*f790*/  MUFU.EX2 R45, R42 ;  /* 0x0000002a002d7308 */ /* 0x000e620000000800 */
[----:B------:R-:W-:-:S04]  /*f7a0*/  FADD.FTZ R6, R41, R6 ;  /* 0x0000000629067221 */ /* 0x000fc80000010000 */
[----:B------:R-:W-:Y:S01]  /*f7b0*/  FADD.FTZ R37, R37, R6 ;  /* 0x0000000625257221 */ /* 0x000fe20000010000 */
[----:B---3--:R-:W-:Y:S02]  /*f7c0*/  F2FP.BF16.F32.PACK_AB R4, R123, R46 ;  /* 0x0000002e7b04723e */ /* 0x008fe400000010ff */
[----:B-----5:R-:W-:Y:S02]  /*f7d0*/  F2FP.BF16.F32.PACK_AB R6, R59, R40 ;  /* 0x000000283b06723e */ /* 0x020fe400000010ff */
[----:B--2---:R-:W-:Y:S02]  /*f7e0*/  F2FP.BF16.F32.PACK_AB R5, R125, R38 ;  /* 0x000000267d05723e */ /* 0x004fe400000010ff */
[----:B-1----:R-:W-:-:S07]  /*f7f0*/  F2FP.BF16.F32.PACK_AB R7, R45, R36 ;  /* 0x000000242d07723e */ /* 0x002fce00000010ff */
        /* <DEDUP_REMOVED lines=19> */
[----:B------:R-:W2:Y:S01]  /*f930*/  LDSM.16.MT88.4 R16, [R146+0x9800] ;  /* 0x009800009210783b */ /* 0x000ea20000004200 */
[----:B------:R-:W-:Y:S01]  /*f940*/  FADD.FTZ R51, R51, R66 ;  /* 0x0000004233337221 */ /* 0x000fe20000010000 */
[----:B------:R-:W-:-:S05]  /*f950*/  FADD.FTZ R47, R47, R64 ;  /* 0x000000402f2f7221 */ /* 0x000fca0000010000 */
[C---:B----4-:R-:W-:Y:S08]  /*f960*/  HMMA.16816.F32.BF16 R68, R4.reuse, R8, R68 ;  /* 0x000000080444723c */ /* 0x050ff00000041844 */
[----:B------:R-:W-:Y:S01]  /*f970*/  HMMA.16816.F32.BF16 R72, R4, R10, R72 ;  /* 0x0000000a0448723c */ /* 0x000fe20000041848 */
[----:B------:R-:W3:Y:S01]  /*f980*/  LDSM.16.MT88.4 R8, [R150+0x9800] ;  /* 0x009800009608783b */ /* 0x000ee20000004200 */
[----:B------:R-:W-:Y:S01]  /*f990*/  FADD.FTZ R134, R134, R51 ;  /* 0x0000003386867221 */ /* 0x000fe20000010000 */
[----:B------:R-:W-:Y:S01]  /*f9a0*/  FADD.FTZ R118, R118, R47 ;  /* 0x0000002f76767221 */ /* 0x000fe20000010000 */
[----:B------:R-:W-:-:S04]  /*f9b0*/  FFMA.FTZ R41, R30, R20, -R33 ;  /* 0x000000141e297223 */ /* 0x000fc80000010821 */
[----:B-1----:R-:W-:Y:S01]  /*f9c0*/  HMMA.16816.F32.BF16 R84, R4, R12, R84 ;  /* 0x0000000c0454723c */ /* 0x002fe20000041854 */
[-C--:B------:R-:W-:Y:S01]  /*f9d0*/  FFMA.FTZ R30, R28, R20.reuse, -R33 ;  /* 0x000000141c1e7223 */ /* 0x080fe20000010821 */
[----:B------:R-:W-:-:S06]  /*f9e0*/  FFMA.FTZ R26, R24, R20, -R25 ;  /* 0x00000014181a7223 */ /* 0x000fcc0000010819 */
[----:B------:R-:W-:Y:S01]  /*f9f0*/  HMMA.16816.F32.BF16 R88, R4, R14, R88 ;  /* 0x0000000e0458723c */ /* 0x000fe20000041858 */
[----:B------:R-:W1:Y:S01]  /*fa00*/  LDSM.16.MT88.4 R12, [R145+0x9800] ;  /* 0x00980000910c783b */ /* 0x000e620000004200 */
[-C--:B------:R-:W-:Y:S01]  /*fa10*/  FFMA.FTZ R181, R21, R20.reuse, -R25 ;  /* 0x0000001415b57223 */ /* 0x080fe20000010819 */
[----:B------:R-:W-:Y:S01]  /*fa20*/  FADD.FTZ R105, R105, R134 ;  /* 0x0000008669697221 */ /* 0x000fe20000010000 */
[----:B------:R-:W-:Y:S01]  /*fa30*/  FADD.FTZ R67, R67, R118 ;  /* 0x0000007643437221 */ /* 0x000fe20000010000 */
[-CC-:B------:R-:W-:Y:S01]  /*fa40*/  FFMA.FTZ R37, R31, R20.reuse, -R33.reuse ;  /* 0x000000141f257223 */ /* 0x180fe20000010821 */
[-C--:B------:R-:W-:Y:S01]  /*fa50*/  FFMA.FTZ R33, R29, R20.reuse, -R33 ;  /* 0x000000141d217223 */ /* 0x080fe20000010821 */
[-CC-:B------:R-:W-:Y:S01]  /*fa60*/  FFMA.FTZ R34, R22, R20.reuse, -R25.reuse ;  /* 0x0000001416227223 */ /* 0x180fe20000010819 */
[----:B------:R-:W-:Y:S01]  /*fa70*/  FFMA.FTZ R27, R23, R20, -R25 ;  /* 0x00000014171b7223 */ /* 0x000fe20000010819 */
[----:B------:R4:W-:Y:S04]  /*fa80*/  MUFU.EX2 R31, R30 ;  /* 0x0000001e001f7308 */ /* 0x0009e80000000800 */
[----:B------:R5:W-:Y:S04]  /*fa90*/  MUFU.EX2 R23, R26 ;  /* 0x0000001a00177308 */ /* 0x000be80000000800 */
[----:B------:R-:W2:Y:S04]  /*faa0*/  MUFU.EX2 R28, R41 ;  /* 0x00000029001c7308 */ /* 0x000ea80000000800 */
[----:B------:R-:W-:Y:S01]  /*fab0*/  MUFU.EX2 R29, R37 ;  /* 0x00000025001d7308 */ /* 0x000fe20000000800 */
[----:B----4-:R-:W-:-:S03]  /*fac0*/  FADD.FTZ R30, R114, R67 ;  /* 0x00000043721e7221 */ /* 0x010fc60000010000 */
[----:B------:R-:W4:Y:S01]  /*fad0*/  MUFU.EX2 R22, R33 ;  /* 0x0000002100167308 */ /* 0x000f220000000800 */
[----:B-----5:R-:W-:-:S03]  /*fae0*/  FADD.FTZ R26, R116, R105 ;  /* 0x00000069741a7221 */ /* 0x020fc60000010000 */
[----:B------:R-:W5:Y:S01]  /*faf0*/  MUFU.EX2 R24, R34 ;  /* 0x0000002200187308 */ /* 0x000f620000000800 */
[----:B------:R-:W-:Y:S01]  /*fb00*/  FADD.FTZ R30, R61, R30 ;  /* 0x0000001e3d1e7221 */ /* 0x000fe20000010000 */
[----:B------:R-:W-:Y:S02]  /*fb10*/  FADD.FTZ R26, R65, R26 ;  /* 0x0000001a411a7221 */ /* 0x000fe40000010000 */
[----:B------:R-:W-:Y:S04]  /*fb20*/  MUFU.EX2 R20, R27 ;  /* 0x0000001b00147308 */ /* 0x000fe80000000800 */
[----:B------:R-:W3:Y:S01]  /*fb30*/  MUFU.EX2 R181, R181 ;  /* 0x000000b500b57308 */ /* 0x000ee20000000800 */
[----:B------:R-:W-:Y:S01]  /*fb40*/  FADD.FTZ R109, R109, R26 ;  /* 0x0000001a6d6d7221 */ /* 0x000fe20000010000 */
[----:B------:R-:W-:-:S03]  /*fb50*/  FADD.FTZ R21, R113, R30 ;  /* 0x0000001e71157221 */ /* 0x000fc60000010000 */
[----:B------:R-:W-:Y:S01]  /*fb60*/  FADD.FTZ R180, R180, R109 ;  /* 0x0000006db4b47221 */ /* 0x000fe20000010000 */
[----:B------:R-:W-:Y:S01]  /*fb70*/  FADD.FTZ R21, R138, R21 ;  /* 0x000000158a157221 */ /* 0x000fe20000010000 */
[----:B--2---:R-:W-:Y:S02]  /*fb80*/  F2FP.BF16.F32.PACK_AB R4, R31, R28 ;  /* 0x0000001c1f04723e */ /* 0x004fe400000010ff */
[----:B----4-:R-:W-:Y:S01]  /*fb90*/  F2FP.BF16.F32.PACK_AB R6, R22, R29 ;  /* 0x0000001d1606723e */ /* 0x010fe200000010ff */
[----:B------:R-:W-:Y:S01]  /*fba0*/  FADD.FTZ R107, R107, R180 ;  /* 0x000000b46b6b7221 */ /* 0x000fe20000010000 */
[----:B-----5:R-:W-:Y:S01]  /*fbb0*/  F2FP.BF16.F32.PACK_AB R5, R23, R24 ;  /* 0x000000181705723e */ /* 0x020fe200000010ff */
[----:B------:R-:W-:Y:S01]  /*fbc0*/  FADD.FTZ R136, R136, R21 ;  /* 0x0000001588887221 */ /* 0x000fe20000010000 */
[----:B---3--:R-:W-:Y:S01]  /*fbd0*/  F2FP.BF16.F32.PACK_AB R7, R181, R20 ;  /* 0x00000014b507723e */ /* 0x008fe200000010ff */
[----:B------:R-:W-:Y:S02]  /*fbe0*/  FADD.FTZ R142, R142, R107 ;  /* 0x0000006b8e8e7221 */ /* 0x000fe40000010000 */
[----:B------:R-:W-:-:S02]  /*fbf0*/  FADD.FTZ R111, R111, R136 ;  /* 0x000000886f6f7221 */ /* 0x000fc40000010000 */
[----:B------:R-:W-:Y:S02]  /*fc00*/  FADD.FTZ R117, R117, R142 ;  /* 0x0000008e75757221 */ /* 0x000fe40000010000 */
[----:B------:R-:W-:Y:S01]  /*fc10*/  HMMA.16816.F32.BF16 R68, R4, R16, R68 ;  /* 0x000000100444723c */ /* 0x000fe20000041844 */
[----:B------:R-:W-:Y:S01]  /*fc20*/  FADD.FTZ R16, R120, R111 ;  /* 0x0000006f78107221 */ /* 0x000fe20000010000 */
[----:B------:R-:W-:-:S06]  /*fc30*/  FADD.FTZ R128, R128, R117 ;  /* 0x0000007580807221 */ /* 0x000fcc0000010000 */
[----:B------:R-:W-:Y:S01]  /*fc40*/  HMMA.16816.F32.BF16 R96, R4, R8, R96 ;  /* 0x000000080460723c */ /* 0x000fe20000041860 */
[----:B------:R-:W-:-:S07]  /*fc50*/  FADD.FTZ R16, R121, R16 ;  /* 0x0000001079107221 */ /* 0x000fce0000010000 */
[----:B------:R-:W-:Y:S01]  /*fc60*/  HMMA.16816.F32.BF16 R92, R4, R10, R92 ;  /* 0x0000000a045c723c */ /* 0x000fe2000004185c */
[----:B------:R-:W2:Y:S01]  /*fc70*/  LDSM.16.MT88.4 R8, [R144+0x9800] ;  /* 0x009800009008783b */ /* 0x000ea20000004200 */
[----:B------:R-:W-:-:S06]  /*fc80*/  FADD.FTZ R17, R119, R16 ;  /* 0x0000001077117221 */ /* 0x000fcc0000010000 */
[----:B-1----:R-:W-:Y:S01]  /*fc90*/  HMMA.16816.F32.BF16 R76, R4, R12, R76 ;  /* 0x0000000c044c723c */ /* 0x002fe2000004184c */
        /* <DEDUP_REMOVED lines=21> */
[C---:B--2---:R-:W-:Y:S08]  /*fdf0*/  HMMA.16816.F32.BF16 R84, R4.reuse, R8, R84 ;  /* 0x000000080454723c */ /* 0x044ff00000041854 */
[----:B------:R-:W-:Y:S01]  /*fe00*/  HMMA.16816.F32.BF16 R88, R4, R10, R88 ;  /* 0x0000000a0458723c */ /* 0x000fe20000041858 */
[----:B------:R-:W-:-:S04]  /*fe10*/  NOP ;  /* 0x0000000000007918 */ /* 0x000fc80000000000 */
[----:B------:R-:W-:-:S15]  /*fe20*/  @!P6 BRA `(.L_x_11875) ;  /* 0x0000003c0008e947 */ /* 0x000fde0003800000 */
[----:B------:R-:W-:Y:S01]  /*fe30*/  IADD3 R4, PT, PT, R63, R55, R168 ;  /* 0x000000373f047210 */ /* 0x000fe20007ffe0a8 */
[----:B------:R-:W-:Y:S01]  /*fe40*/  IMAD.MOV.U32 R105, RZ, RZ, R2 ;  /* 0x000000ffff697224 */ /* 0x000fe200078e0002 */
[----:B------:R-:W-:Y:S01]  /*fe50*/  ISETP.NE.U32.AND P0, PT, R126, RZ, PT ;  /* 0x000000ff7e00720c */ /* 0x000fe20003f05070 */
[----:B------:R-:W-:Y:S01]  /*fe60*/  VIADD R179, R54, 0xfffffffe ;  /* 0xfffffffe36b37836 */ /* 0x000fe20000000000 */
[----:B------:R-:W-:Y:S02]  /*fe70*/  IADD3 R53, PT, PT, -R173, R4, R53 ;  /* 0x00000004ad357210 */ /* 0x000fe40007ffe135 */
[----:B------:R-:W-:Y:S02]  /*fe80*/  ISETP.NE.AND.EX P3, PT, R127, RZ, PT, P0 ;  /* 0x000000ff7f00720c */ /* 0x000fe40003f65300 */
[----:B------:R-:W-:Y:S01]  /*fe90*/  MOV R106, R3 ;  /* 0x00000003006a7202 */ /* 0x000fe20000000f00 */
[----:B------:R-:W-:-:S04]  /*fea0*/  IMAD.IADD R53, R53, 0x1, -R52 ;  /* 0x0000000135357824 */ /* 0x000fc800078e0a34 */
[----:B------:R-:W-:-:S05]  /*feb0*/  IMAD R178, R54, -0x80, R53 ;  /* 0xffffff8036b27824 */ /* 0x000fca00078e0235 */
[----:B------:R-:W-:-:S07]  /*fec0*/  IADD3 R178, PT, PT, R178, 0x108, RZ ;  /* 0x00000108b2b27810 */ /* 0x000fce0007ffe0ff */
.L_x_11882:
        /* <DEDUP_REMOVED lines=79> */
.L_x_11877:
[----:B------:R-:W-:Y:S05]  /*103c0*/  BSYNC.RECONVERGENT B0 ;  /* 0x0000000000007941 */ /* 0x000fea0003800200 */
.L_x_11876:
        /* <DEDUP_REMOVED lines=66> */
[----:B------:R-:W2:Y:S01]  /*107f0*/  LDSM.16.M88.4 R140, [R154+UR6+0x5800] ;  /* 0x005800069a8c783b */ /* 0x000ea20008000200 */
[C---:B---3--:R-:W-:Y:S08]  /*10800*/  HMMA.16816.F32.BF16 R4, R108.reuse, R112, RZ ;  /* 0x000000706c04723c */ /* 0x048ff000000418ff */
[C---:B------:R-:W-:Y:S01]  /*10810*/  HMMA.16816.F32.BF16 R8, R108.reuse, R114, RZ ;  /* 0x000000726c08723c */ /* 0x040fe200000418ff */
[----:B------:R-:W-:Y:S07]  /*10820*/  LDSM.16.M88.4 R112, [R153] ;  /* 0x000000009970783b */ /* 0x000fee0000000200 */
        /* <DEDUP_REMOVED lines=33> */
[C---:B----4-:R-:W-:Y:S08]  /*10a40*/  HMMA.16816.F32.BF16 R44, R112.reuse, R120, R44 ;  /* 0x00000078702c723c */ /* 0x050ff0000004182c */
[C---:B------:R-:W-:Y:S01]  /*10a50*/  HMMA.16816.F32.BF16 R48, R112.reuse, R122, R48 ;  /* 0x0000007a7030723c */ /* 0x040fe20000041830 */
[----:B------:R-:W3:Y:S07]  /*10a60*/  LDSM.16.M88.4 R120, [R148+0x2000] ;  /* 0x002000009478783b */ /* 0x000eee0000000200 */
[C---:B-1----:R-:W-:Y:S08]  /*10a70*/  HMMA.16816.F32.BF16 R52, R112.reuse, R124, R52 ;  /* 0x0000007c7034723c */ /* 0x042ff00000041834 */
[C---:B------:R-:W-:Y:S01]  /*10a80*/  HMMA.16816.F32.BF16 R56, R112.reuse, R126, R56 ;  /* 0x0000007e7038723c */ /* 0x040fe20000041838 */
[----:B------:R-:W1:Y:S07]  /*10a90*/  LDSM.16.M88.4 R124, [R148+0x2800] ;  /* 0x00280000947c783b */ /* 0x000e6e0000000200 */
[C---:B--2---:R-:W-:Y:S08]  /*10aa0*/  HMMA.16816.F32.BF16 R60, R112.reuse, R108, R60 ;  /* 0x0000006c703c723c */ /* 0x044ff0000004183c */
[----:B------:R-:W-:Y:S01]  /*10ab0*/  HMMA.16816.F32.BF16 R64, R112, R110, R64 ;  /* 0x0000006e7040723c */ /* 0x000fe20000041840 */
[----:B------:R-:W2:Y:S04]  /*10ac0*/  LDSM.16.M88.4 R108, [R148+0x3000] ;  /* 0x00300000946c783b */ /* 0x000ea80000000200 */
[----:B------:R-:W4:Y:S03]  /*10ad0*/  LDSM.16.M88.4 R112, [R148+0x3800] ;  /* 0x003800009470783b */ /* 0x000f260000000200 */
        /* <DEDUP_REMOVED lines=82> */
[----:B------:R-:W-:Y:S01]  /*11000*/  IMAD R108, R112, R107, R108 ;  /* 0x0000006b706c7224 */ /* 0x000fe200078e026c */
[----:B------:R-:W-:Y:S02]  /*11010*/  LOP3.LUT R107, RZ, R114, RZ, 0x33, !PT ;  /* 0x00000072ff6b7212 */ /* 0x000fe400078e33ff */
        /* <DEDUP_REMOVED lines=15> */
[----:B------:R-:W-:Y:S01]  /*11110*/  SEL R107, R107, R112, !P2 ;  /* 0x000000706b6b7207 */ /* 0x000fe20005000000 */
[----:B------:R-:W2:Y:S01]  /*11120*/  LD.E.64 R110, desc[UR4][R102.64+0x38] ;  /* 0x00003804666e7980 */ /* 0x000ea2000c101b00 */
[-C--:B------:R-:W-:Y:S02]  /*11130*/  LEA R118, P2, R109, R174.reuse, 0x2 ;  /* 0x000000ae6d767211 */ /* 0x080fe400078410ff */
[----:B------:R-:W-:Y:S02]  /*11140*/  LEA R116, P0, R107, R174, 0x2 ;  /* 0x000000ae6b747211 */ /* 0x000fe400078010ff */
[-C--:B------:R-:W-:Y:S01]  /*11150*/  LEA.HI.X.SX32 R119, R109, R175.reuse, 0x2, P2 ;  /* 0x000000af6d777211 */ /* 0x080fe200010f16ff */
[----:B------:R-:W3:Y:S01]  /*11160*/  LD.E.64 R112, desc[UR4][R102.64+0x20] ;  /* 0x0000200466707980 */ /* 0x000ee2000c101b00 */
[C---:B------:R-:W-:Y:S01]  /*11170*/  LEA.HI.X.SX32 R117, R107.reuse, R175, 0x2, P0 ;  /* 0x000000af6b757211 */ /* 0x040fe200000f16ff */
[----:B------:R-:W-:Y:S04]  /*11180*/  IMAD.IADD R107, R107, 0x1, -R109 ;  /* 0x000000016b6b7824 */ /* 0x000fe800078e0a6d */
        /* <DEDUP_REMOVED lines=16> */
.L_x_11881:
[----:B------:R-:W-:Y:S05]  /*11290*/  BSYNC.RECONVERGENT B0 ;  /* 0x0000000000007941 */ /* 0x000fea0003800200 */
.L_x_11880:
        /* <DEDUP_REMOVED lines=56> */
.L_x_11879:
[----:B------:R-:W-:Y:S05]  /*11620*/  BSYNC.RECONVERGENT B1 ;  /* 0x0000000000017941 */ /* 0x000fea0003800200 */
.L_x_11878:
        /* <DEDUP_REMOVED lines=9> */
[----:B------:R-:W-:Y:S01]  /*116c0*/  IADD3 R2, PT, PT, R178, -0x9, RZ ;  /* 0xfffffff7b2027810 */ /* 0x000fe20007ffe0ff */
[CC--:B------:R-:W-:Y:S01]  /*116d0*/  FFMA.FTZ R10, -R0.reuse, R107.reuse, R10 ;  /* 0x0000006b000a7223 */ /* 0x0c0fe2000001010a */
[C---:B------:R-:W-:Y:S01]  /*116e0*/  FFMA.FTZ R4, -R0.reuse, R107, R4 ;  /* 0x0000006b00047223 */ /* 0x040fe20000010104 */
[----:B------:R-:W-:Y:S01]  /*116f0*/  FFMA.FTZ R7, -R0, R108, R7 ;  /* 0x0000006c00077223 */ /* 0x000fe20000010107 */
        /* <DEDUP_REMOVED lines=11> */
[----:B------:R-:W-:Y:S01]  /*117b0*/  FFMA.FTZ R5, -R0, R2, R5 ;  /* 0x0000000200057223 */ /* 0x000fe20000010105 */
        /* <DEDUP_REMOVED lines=19> */
[----:B------:R-:W-:Y:S01]  /*118f0*/  IADD3 R2, PT, PT, R178, -0x29, RZ ;  /* 0xffffffd7b2027810 */ /* 0x000fe20007ffe0ff */
[CC--:B------:R-:W-:Y:S01]  /*11900*/  FFMA.FTZ R20, -R0.reuse, R107.reuse, R20 ;  /* 0x0000006b00147223 */ /* 0x0c0fe20000010114 */
[C---:B------:R-:W-:Y:S01]  /*11910*/  FFMA.FTZ R26, -R0.reuse, R107, R26 ;  /* 0x0000006b001a7223 */ /* 0x040fe2000001011a */
[CC--:B------:R-:W-:Y:S01]  /*11920*/  FFMA.FTZ R8, -R0.reuse, R3.reuse, R8 ;  /* 0x0000000300087223 */ /* 0x0c0fe20000010108 */
        /* <DEDUP_REMOVED lines=40> */
[C---:B------:R-:W-:Y:S01]  /*11bb0*/  FFMA.FTZ R30, -R0.reuse, R3, R30 ;  /* 0x00000003001e7223 */ /* 0x040fe2000001011e */
[CC--:B------:R-:W-:Y:S01]  /*11bc0*/  FFMA.FTZ R33, -R0.reuse, R108.reuse, R33 ;  /* 0x0000006c00217223 */ /* 0x0c0fe20000010121 */
        /* <DEDUP_REMOVED lines=37> */
[----:B------:R-:W-:Y:S01]  /*11e20*/  FMNMX3.FTZ R107, R105, R6, R7, !PT ;  /* 0x00000006696b7276 */ /* 0x000fe20007810007 */
[CC--:B------:R-:W-:Y:S01]  /*11e30*/  FFMA.FTZ R40, -R0.reuse, R3.reuse, R40 ;  /* 0x0000000300287223 */ /* 0x0c0fe20000010128 */
[CC--:B------:R-:W-:Y:S01]  /*11e40*/  FFMA.FTZ R49, -R0.reuse, R108.reuse, R49 ;  /* 0x0000006c00317223 */ /* 0x0c0fe20000010131 */
[C---:B------:R-:W-:Y:S01]  /*11e50*/  FFMA.FTZ R55, -R0.reuse, R108, R55 ;  /* 0x0000006c00377223 */ /* 0x040fe20000010137 */
[----:B------:R-:W-:Y:S01]  /*11e60*/  FFMA.FTZ R46, -R0, R3, R46 ;  /* 0x00000003002e7223 */ /* 0x000fe2000001012e */
[----:B------:R-:W-:Y:S02]  /*11e70*/  FMNMX3.FTZ R108, R106, R4, R5, !PT ;  /* 0x000000046a6c7276 */ /* 0x000fe40007810005 */
[C---:B------:R-:W-:Y:S02]  /*11e80*/  IADD3 R3, PT, PT, R178.reuse, -0x60, RZ ;  /* 0xffffffa0b2037810 */ /* 0x040fe40007ffe0ff */
[----:B------:R-:W-:Y:S02]  /*11e90*/  IABS R2, R2 ;  /* 0x0000000200027213 */ /* 0x000fe40000000000 */
[----:B------:R-:W-:Y:S02]  /*11ea0*/  FMNMX3.FTZ R107, R107, R10, R11, !PT ;  /* 0x0000000a6b6b7276 */ /* 0x000fe4000781000b */
[----:B------:R-:W-:Y:S02]  /*11eb0*/  IADD3 R109, PT, PT, R178, -0x71, RZ ;  /* 0xffffff8fb26d7810 */ /* 0x000fe40007ffe0ff */
[----:B------:R-:W-:Y:S02]  /*11ec0*/  FMNMX3.FTZ R108, R108, R8, R9, !PT ;  /* 0x000000086c6c7276 */ /* 0x000fe40007810009 */
[----:B------:R-:W-:Y:S02]  /*11ed0*/  IABS R3, R3 ;  /* 0x0000000300037213 */ /* 0x000fe40000000000 */
[----:B------:R-:W-:Y:S02]  /*11ee0*/  I2FP.F32.S32 R2, R2 ;  /* 0x0000000200027245 */ /* 0x000fe40000201400 */
[----:B------:R-:W-:Y:S02]  /*11ef0*/  FMNMX3.FTZ R107, R107, R14, R15, !PT ;  /* 0x0000000e6b6b7276 */ /* 0x000fe4000781000f */
[----:B------:R-:W-:Y:S01]  /*11f00*/  IABS R109, R109 ;  /* 0x0000006d006d7213 */ /* 0x000fe20000000000 */
[----:B------:R-:W-:Y:S01]  /*11f10*/  FFMA.FTZ R53, -R0, R2, R53 ;  /* 0x0000000200357223 */ /* 0x000fe20000010135 */
[----:B------:R-:W-:Y:S01]  /*11f20*/  FMNMX3.FTZ R108, R108, R12, R13, !PT ;  /* 0x0000000c6c6c7276 */ /* 0x000fe2000781000d */
[C---:B------:R-:W-:Y:S01]  /*11f30*/  FFMA.FTZ R59, -R0.reuse, R2, R59 ;  /* 0x00000002003b7223 */ /* 0x040fe2000001013b */
[----:B------:R-:W-:Y:S02]  /*11f40*/  I2FP.F32.S32 R3, R3 ;  /* 0x0000000300037245 */ /* 0x000fe40000201400 */
[----:B------:R-:W-:Y:S02]  /*11f50*/  FMNMX3.FTZ R107, R107, R18, R19, !PT ;  /* 0x000000126b6b7276 */ /* 0x000fe40007810013 */
[----:B------:R-:W-:Y:S01]  /*11f60*/  I2FP.F32.S32 R2, R109 ;  /* 0x0000006d00027245 */ /* 0x000fe20000201400 */
[-C--:B------:R-:W-:Y:S01]  /*11f70*/  FFMA.FTZ R54, -R0, R3.reuse, R54 ;  /* 0x0000000300367223 */ /* 0x080fe20000010136 */
[----:B------:R-:W-:Y:S01]  /*11f80*/  FMNMX3.FTZ R109, R108, R16, R17, !PT ;  /* 0x000000106c6d7276 */ /* 0x000fe20007810011 */
[----:B------:R-:W-:Y:S01]  /*11f90*/  FFMA.FTZ R48, -R0, R3, R48 ;  /* 0x0000000300307223 */ /* 0x000fe20000010130 */
        /* <DEDUP_REMOVED lines=13> */
[----:B------:R-:W-:Y:S01]  /*12070*/  FFMA.FTZ R62, -R0, R3, R62 ;  /* 0x00000003003e7223 */ /* 0x000fe2000001013e */
        /* <DEDUP_REMOVED lines=11> */
[----:B------:R-:W-:Y:S01]  /*12130*/  FFMA.FTZ R66, -R0, R3, R66 ;  /* 0x0000000300427223 */ /* 0x000fe20000010142 */
        /* <DEDUP_REMOVED lines=8> */
[----:B------:R-:W-:Y:S01]  /*121c0*/  FFMA.FTZ R61, -R0, R108, R61 ;  /* 0x0000006c003d7223 */ /* 0x000fe2000001013d */
        /* <DEDUP_REMOVED lines=13> */
[----:B------:R-:W-:Y:S02]  /*122a0*/  FMNMX3.FTZ R109, R2, R66, R67, !PT ;  /* 0x00000042026d7276 */ /* 0x000fe40007810043 */
[----:B------:R-:W-:Y:S01]  /*122b0*/  IADD3 R167, PT, PT, R167, -0x80, RZ ;  /* 0xffffff80a7a77810 */ /* 0x000fe20007ffe0ff */
[----:B------:R-:W-:Y:S01]  /*122c0*/  SHFL.BFLY PT, R3, R110, 0x2, 0x1f ;  /* 0x0c401f006e037f89 */ /* 0x000fe200000e0000 */
[----:B------:R-:W-:Y:S07]  /*122d0*/  IADD3 R178, PT, PT, R178, 0x80, RZ ;  /* 0x00000080b2b27810 */ /* 0x000fee0007ffe0ff */
[----:B------:R-:W1:Y:S02]  /*122e0*/  SHFL.BFLY PT, R2, R109, 0x2, 0x1f ;  /* 0x0c401f006d027f89 */ /* 0x000e6400000e0000 */
[----:B-1----:R-:W-:Y:S02]  /*122f0*/  FMNMX.FTZ R111, R109, R2, !PT ;  /* 0x000000026d6f7209 */ /* 0x002fe40007810000 */
[----:B------:R-:W-:Y:S04]  /*12300*/  FMNMX.FTZ R108, R110, R3, !PT ;  /* 0x000000036e6c7209 */ /* 0x000fe80007810000 */
[----:B------:R-:W1:Y:S08]  /*12310*/  SHFL.BFLY PT, R2, R111, 0x1, 0x1f ;  /* 0x0c201f006f027f89 */ /* 0x000e7000000e0000 */
[----:B------:R-:W3:Y:S01]  /*12320*/  SHFL.BFLY PT, R3, R108, 0x1, 0x1f ;  /* 0x0c201f006c037f89 */ /* 0x000ee200000e0000 */
[----:B-1----:R-:W-:Y:S02]  /*12330*/  FMNMX.FTZ R2, R111, R2, !PT ;  /* 0x000000026f027209 */ /* 0x002fe40007810000 */
[----:B---3--:R-:W-:Y:S03]  /*12340*/  FMNMX.FTZ R3, R108, R3, !PT ;  /* 0x000000036c037209 */ /* 0x008fe60007810000 */
[----:B------:R-:W-:Y:S01]  /*12350*/  FADD.FTZ R107, -R2, R105 ;  /* 0x00000069026b7221 */ /* 0x000fe20000010100 */
[----:B--2---:R-:W-:Y:S01]  /*12360*/  FMUL.FTZ R121, R104, R2 ;  /* 0x0000000268797220 */ /* 0x004fe20000410000 */
[----:B------:R-:W-:Y:S01]  /*12370*/  FSETP.NEU.FTZ.AND P0, PT, R2, -INF , PT ;  /* 0xff8000000200780b */ /* 0x000fe20003f1d000 */
[----:B------:R-:W-:Y:S01]  /*12380*/  FADD.FTZ R109, -R3, R106 ;  /* 0x0000006a036d7221 */ /* 0x000fe20000010100 */
[C---:B------:R-:W-:Y:S02]  /*12390*/  FMUL.FTZ R106, R104.reuse, R107 ;  /* 0x0000006b686a7220 */ /* 0x040fe40000410000 */
[----:B------:R-:W-:Y:S01]  /*123a0*/  FSEL R121, R121, RZ, P0 ;  /* 0x000000ff79797208 */ /* 0x000fe20000000000 */
[C---:B------:R-:W-:Y:S01]  /*123b0*/  FMUL.FTZ R107, R104.reuse, R3 ;  /* 0x00000003686b7220 */ /* 0x040fe20000410000 */
[----:B------:R-:W-:Y:S01]  /*123c0*/  FMUL.FTZ R105, R104, R109 ;  /* 0x0000006d68697220 */ /* 0x000fe20000410000 */
[----:B------:R-:W-:Y:S01]  /*123d0*/  FSETP.NEU.FTZ.AND P0, PT, R3, -INF , PT ;  /* 0xff8000000300780b */ /* 0x000fe20003f1d000 */
[----:B------:R-:W1:Y:S01]  /*123e0*/  LDSM.16.MT88.4 R108, [R150+0x6000] ;  /* 0x00600000966c783b */ /* 0x000e620000004200 */
[-CC-:B------:R-:W-:Y:S01]  /*123f0*/  FFMA.FTZ R123, R10, R104.reuse, -R121.reuse ;  /* 0x000000680a7b7223 */ /* 0x180fe20000010879 */
[-CC-:B------:R-:W-:Y:S01]  /*12400*/  FFMA.FTZ R120, R11, R104.reuse, -R121.reuse ;  /* 0x000000680b787223 */ /* 0x180fe20000010879 */
[----:B------:R-:W-:Y:S01]  /*12410*/  FSEL R107, R107, RZ, P0 ;  /* 0x000000ff6b6b7208 */ /* 0x000fe20000000000 */
[-CC-:B------:R-:W-:Y:S01]  /*12420*/  FFMA.FTZ R127, R6, R104.reuse, -R121.reuse ;  /* 0x00000068067f7223 */ /* 0x180fe20000010879 */
[-CC-:B------:R-:W-:Y:S01]  /*12430*/  FFMA.FTZ R126, R7, R104.reuse, -R121.reuse ;  /* 0x00000068077e7223 */ /* 0x180fe20000010879 */
[----:B------:R-:W2:Y:S01]  /*12440*/  MUFU.EX2 R106, R106 ;  /* 0x0000006a006a7308 */ /* 0x000ea20000000800 */
[-C--:B------:R-:W-:Y:S01]  /*12450*/  FFMA.FTZ R14, R14, R104.reuse, -R121 ;  /* 0x000000680e0e7223 */ /* 0x080fe20000010879 */
[-CC-:B------:R-:W-:Y:S01]  /*12460*/  FFMA.FTZ R125, R8, R104.reuse, -R107.reuse ;  /* 0x00000068087d7223 */ /* 0x180fe2000001086b */
[-CC-:B------:R-:W-:Y:S01]  /*12470*/  FFMA.FTZ R122, R9, R104.reuse, -R107.reuse ;  /* 0x00000068097a7223 */ /* 0x180fe2000001086b */
[-CC-:B------:R-:W-:Y:S01]  /*12480*/  FFMA.FTZ R128, R4, R104.reuse, -R107.reuse ;  /* 0x0000006804807223 */ /* 0x180fe2000001086b */
[-C--:B------:R-:W-:Y:S05]  /*12490*/  FFMA.FTZ R124, R5, R104.reuse, -R107 ;  /* 0x00000068057c7223 */ /* 0x080fea000001086b */
[----:B------:R-:W3:Y:S01]  /*124a0*/  MUFU.EX2 R105, R105 ;  /* 0x0000006900697308 */ /* 0x000ee20000000800 */
[-C--:B------:R-:W-:Y:S01]  /*124b0*/  FFMA.FTZ R23, R23, R104.reuse, -R121 ;  /* 0x0000006817177223 */ /* 0x080fe20000010879 */
[-C--:B------:R-:W-:Y:S01]  /*124c0*/  FFMA.FTZ R129, R21, R104.reuse, -R107 ;  /* 0x0000006815817223 */ /* 0x080fe2000001086b */
[-C--:B------:R-:W-:Y:S07]  /*124d0*/  FFMA.FTZ R130, R34, R104.reuse, -R121 ;  /* 0x0000006822827223 */ /* 0x080fee0000010879 */
[----:B------:R-:W-:Y:S01]  /*124e0*/  MUFU.EX2 R127, R127 ;  /* 0x0000007f007f7308 */ /* 0x000fe20000000800 */
[-CC-:B------:R-:W-:Y:S01]  /*124f0*/  FFMA.FTZ R133, R28, R104.reuse, -R107.reuse ;  /* 0x000000681c857223 */ /* 0x180fe2000001086b */
[-CC-:B------:R-:W-:Y:S01]  /*12500*/  FFMA.FTZ R132, R29, R104.reuse, -R107.reuse ;  /* 0x000000681d847223 */ /* 0x180fe2000001086b */
[----:B------:R-:W-:Y:S07]  /*12510*/  FFMA.FTZ R134, R32, R104, -R107 ;  /* 0x0000006820867223 */ /* 0x000fee000001086b */
[----:B------:R-:W4:Y:S01]  /*12520*/  MUFU.EX2 R126, R126 ;  /* 0x0000007e007e7308 */ /* 0x000f220000000800 */
[C---:B--2---:R-:W-:Y:S01]  /*12530*/  FMUL.FTZ R6, R106.reuse, R98 ;  /* 0x000000626a067220 */ /* 0x044fe20000410000 */
[C---:B------:R-:W-:Y:S01]  /*12540*/  FMUL.FTZ R7, R106.reuse, R99 ;  /* 0x000000636a077220 */ /* 0x040fe20000410000 */
        /* <DEDUP_REMOVED lines=8> */
[C---:B------:R-:W-:Y:S07]  /*125d0*/  FMUL.FTZ R70, R106.reuse, R70 ;  /* 0x000000466a467220 */ /* 0x040fee0000410000 */
[----:B------:R-:W-:Y:S01]  /*125e0*/  MUFU.EX2 R128, R128 ;  /* 0x0000008000807308 */ /* 0x000fe20000000800 */
[----:B------:R-:W-:Y:S01]  /*125f0*/  FMUL.FTZ R71, R106, R71 ;  /* 0x000000476a477220 */ /* 0x000fe20000410000 */
[----:B----4-:R-:W-:Y:S01]  /*12600*/  F2FP.BF16.F32.PACK_AB R97, R126, R127 ;  /* 0x0000007f7e61723e */ /* 0x010fe200000010ff */
        /* <DEDUP_REMOVED lines=8> */
[C---:B------:R-:W-:Y:S07]  /*12690*/  FMUL.FTZ R73, R105.reuse, R73 ;  /* 0x0000004969497220 */ /* 0x040fee0000410000 */
[----:B------:R-:W2:Y:S01]  /*126a0*/  MUFU.EX2 R122, R122 ;  /* 0x0000007a007a7308 */ /* 0x000ea20000000800 */
[----:B------:R-:W4:Y:S01]  /*126b0*/  LDSM.16.MT88.4 R92, [R144+0x6000] ;  /* 0x00600000905c783b */ /* 0x000f220000004200 */
[C---:B------:R-:W-:Y:S01]  /*126c0*/  FMUL.FTZ R78, R106.reuse, R78 ;  /* 0x0000004e6a4e7220 */ /* 0x040fe20000410000 */
[----:B------:R-:W-:Y:S01]  /*126d0*/  FMUL.FTZ R79, R106, R79 ;  /* 0x0000004f6a4f7220 */ /* 0x000fe20000410000 */
[C---:B------:R-:W-:Y:S01]  /*126e0*/  FMUL.FTZ R76, R105.reuse, R76 ;  /* 0x0000004c694c7220 */ /* 0x040fe20000410000 */
[C---:B------:R-:W-:Y:S01]  /*126f0*/  FMUL.FTZ R77, R105.reuse, R77 ;  /* 0x0000004d694d7220 */ /* 0x040fe20000410000 */
[----:B---3--:R-:W-:Y:S01]  /*12700*/  F2FP.BF16.F32.PACK_AB R96, R124, R128 ;  /* 0x000000807c60723e */ /* 0x008fe200000010ff */
[C---:B------:R-:W-:Y:S01]  /*12710*/  FMUL.FTZ R82, R106.reuse, R82 ;  /* 0x000000526a527220 */ /* 0x040fe20000410000 */
[C---:B------:R-:W-:Y:S01]  /*12720*/  FMUL.FTZ R83, R106.reuse, R83 ;  /* 0x000000536a537220 */ /* 0x040fe20000410000 */
[C---:B------:R-:W-:Y:S01]  /*12730*/  FMUL.FTZ R80, R105.reuse, R80 ;  /* 0x0000005069507220 */ /* 0x040fe20000410000 */
[C---:B------:R-:W-:Y:S01]  /*12740*/  FMUL.FTZ R81, R105.reuse, R81 ;  /* 0x0000005169517220 */ /* 0x040fe20000410000 */
[C---:B------:R-:W-:Y:S01]  /*12750*/  FMUL.FTZ R86, R106.reuse, R86 ;  /* 0x000000566a567220 */ /* 0x040fe20000410000 */
[----:B------:R-:W-:Y:S01]  /*12760*/  FMUL.FTZ R87, R106, R87 ;  /* 0x000000576a577220 */ /* 0x000fe20000410000 */
[----:B------:R-:W-:Y:S01]  /*12770*/  FMUL.FTZ R84, R105, R84 ;  /* 0x0000005469547220 */ /* 0x000fe20000410000 */
[----:B--2---:R-:W-:Y:S01]  /*12780*/  F2FP.BF16.F32.PACK_AB R98, R122, R125 ;  /* 0x0000007d7a62723e */ /* 0x004fe200000010ff */
[-C--:B------:R-:W-:Y:S01]  /*12790*/  FFMA.FTZ R32, R43, R104.reuse, -R121 ;  /* 0x000000682b207223 */ /* 0x080fe20000010879 */
[----:B------:R-:W-:Y:S01]  /*127a0*/  FMUL.FTZ R85, R105, R85 ;  /* 0x0000005569557220 */ /* 0x000fe20000410000 */
[----:B------:R-:W-:Y:S01]  /*127b0*/  MUFU.EX2 R129, R129 ;  /* 0x0000008100817308 */ /* 0x000fe20000000800 */
[-C--:B------:R-:W-:Y:S01]  /*127c0*/  FFMA.FTZ R131, R33, R104.reuse, -R107 ;  /* 0x0000006821837223 */ /* 0x080fe2000001086b */
[-C--:B------:R-:W-:Y:S01]  /*127d0*/  FFMA.FTZ R33, R42, R104.reuse, -R121 ;  /* 0x000000682a217223 */ /* 0x080fe20000010879 */
[-CC-:B------:R-:W-:Y:S01]  /*127e0*/  FFMA.FTZ R42, R36, R104.reuse, -R107.reuse ;  /* 0x00000068242a7223 */ /* 0x180fe2000001086b */
[C---:B-1----:R-:W-:Y:S06]  /*127f0*/  HMMA.16816.F32.BF16 R4, R96.reuse, R108, R4 ;  /* 0x0000006c6004723c */ /* 0x042fec0000041804 */
        /* <DEDUP_REMOVED lines=9> */
[-C--:B------:R-:W-:Y:S07]  /*12890*/  FFMA.FTZ R40, R41, R104.reuse, -R107 ;  /* 0x0000006829287223 */ /* 0x080fee000001086b */
        /* <DEDUP_REMOVED lines=11> */
[-C--:B------:R-:W-:Y:S01]  /*12950*/  FFMA.FTZ R114, R15, R104.reuse, -R121 ;  /* 0x000000680f727223 */ /* 0x080fe20000010879 */
[----:B------:R-:W-:Y:S01]  /*12960*/  FMUL.FTZ R15, R106, R91 ;  /* 0x0000005b6a0f7220 */ /* 0x000fe20000410000 */
[-CC-:B------:R-:W-:Y:S07]  /*12970*/  FFMA.FTZ R115, R16, R104.reuse, -R107.reuse ;  /* 0x0000006810737223 */ /* 0x180fee000001086b */
[----:B------:R-:W2:Y:S01]  /*12980*/  MUFU.EX2 R113, R113 ;  /* 0x0000007100717308 */ /* 0x000ea20000000800 */
        /* <DEDUP_REMOVED lines=8> */
[C---:B------:R-:W-:Y:S08]  /*12a10*/  HMMA.16816.F32.BF16 R80, R96.reuse, R118, R80 ;  /* 0x000000766050723c */ /* 0x040ff00000041850 */
[----:B------:R3:W5:Y:S01]  /*12a20*/  MUFU.EX2 R119, R14 ;  /* 0x0000000e00777308 */ /* 0x0007620000000800 */
[--C-:B------:R-:W-:Y:S01]  /*12a30*/  FFMA.FTZ R118, R12, R104, -R107.reuse ;  /* 0x000000680c767223 */ /* 0x100fe2000001086b */
[----:B------:R-:W-:Y:S01]  /*12a40*/  FMUL.FTZ R12, R105, R88 ;  /* 0x00000058690c7220 */ /* 0x000fe20000410000 */
[----:B--2---:R-:W-:Y:S07]  /*12a50*/  F2FP.BF16.F32.PACK_AB R19, R112, R113 ;  /* 0x000000717013723e */ /* 0x004fee00000010ff */
[----:B------:R-:W2:Y:S01]  /*12a60*/  MUFU.EX2 R116, R116 ;  /* 0x0000007400747308 */ /* 0x000ea20000000800 */
[-C--:B------:R-:W-:Y:S01]  /*12a70*/  FFMA.FTZ R49, R49, R104.reuse, -R107 ;  /* 0x0000006831317223 */ /* 0x080fe2000001086b */
[C---:B----4-:R-:W-:Y:S08]  /*12a80*/  HMMA.16816.F32.BF16 R84, R96.reuse, R92, R84 ;  /* 0x0000005c6054723c */ /* 0x050ff00000041854 */
[----:B------:R-:W-:Y:S01]  /*12a90*/  MUFU.EX2 R118, R118 ;  /* 0x0000007600767308 */ /* 0x000fe20000000800 */
[--C-:B------:R-:W-:Y:S01]  /*12aa0*/  FFMA.FTZ R51, R51, R104, -R121.reuse ;  /* 0x0000006833337223 */ /* 0x100fe20000010879 */
[----:B------:R-:W-:Y:S01]  /*12ab0*/  FFMA.FTZ R128, R105, R180, R128 ;  /* 0x000000b469807223 */ /* 0x000fe20000010080 */
[-CC-:B------:R-:W-:Y:S07]  /*12ac0*/  FFMA.FTZ R62, R62, R104.reuse, -R121.reuse ;  /* 0x000000683e3e7223 */ /* 0x180fee0000010879 */
[----:B------:R-:W4:Y:S01]  /*12ad0*/  MUFU.EX2 R117, R117 ;  /* 0x0000007500757308 */ /* 0x000f220000000800 */
[----:B------:R-:W-:Y:S01]  /*12ae0*/  FFMA.FTZ R66, R66, R104, -R121 ;  /* 0x0000006842427223 */ /* 0x000fe20000010879 */
[----:B---3--:R-:W-:Y:S01]  /*12af0*/  FMUL.FTZ R14, R106, R90 ;  /* 0x0000005a6a0e7220 */ /* 0x008fe20000410000 */
[----:B-----5:R-:W-:Y:S01]  /*12b00*/  F2FP.BF16.F32.PACK_AB R17, R114, R119 ;  /* 0x000000777211723e */ /* 0x020fe200000010ff */
[----:B------:R-:W3:Y:S06]  /*12b10*/  LDSM.16.MT88.4 R88, [R146+0x6800] ;  /* 0x006800009258783b */ /* 0x000eec0000004200 */
[----:B------:R-:W-:Y:S01]  /*12b20*/  MUFU.EX2 R131, R131 ;  /* 0x0000008300837308 */ /* 0x000fe20000000800 */
[----:B--2---:R-:W-:Y:S01]  /*12b30*/  F2FP.BF16.F32.PACK_AB R18, R116, R115 ;  /* 0x000000737412723e */ /* 0x004fe200000010ff */
[----:B------:R-:W-:Y:S01]  /*12b40*/  FADD.FTZ R128, R124, R128 ;  /* 0x000000807c807221 */ /* 0x000fe20000010000 */
[----:B------:R-:W-:Y:S01]  /*12b50*/  FFMA.FTZ R127, R106, R181, R127 ;  /* 0x000000b56a7f7223 */ /* 0x000fe2000001007f */
[----:B------:R-:W-:Y:S06]  /*12b60*/  HMMA.16816.F32.BF16 R12, R96, R94, R12 ;  /* 0x0000005e600c723c */ /* 0x000fec000004180c */
[----:B------:R-:W-:Y:S01]  /*12b70*/  MUFU.EX2 R38, R38 ;  /* 0x0000002600267308 */ /* 0x000fe20000000800 */
[----:B------:R-:W2:Y:S01]  /*12b80*/  LDSM.16.MT88.4 R92, [R145+0x6800] ;  /* 0x00680000915c783b */ /* 0x000ea20000004200 */
[----:B------:R-:W-:Y:S01]  /*12b90*/  FADD.FTZ R125, R125, R128 ;  /* 0x000000807d7d7221 */ /* 0x000fe20000010000 */
[----:B----4-:R-:W-:Y:S07]  /*12ba0*/  F2FP.BF16.F32.PACK_AB R16, R117, R118 ;  /* 0x000000767510723e */ /* 0x010fee00000010ff */
[----:B------:R-:W-:Y:S01]  /*12bb0*/  MUFU.EX2 R39, R39 ;  /* 0x0000002700277308 */ /* 0x000fe20000000800 */
[----:B------:R-:W-:Y:S01]  /*12bc0*/  FADD.FTZ R126, R126, R127 ;  /* 0x0000007f7e7e7221 */ /* 0x000fe20000010000 */
[----:B------:R-:W-:Y:S01]  /*12bd0*/  FADD.FTZ R125, R122, R125 ;  /* 0x0000007d7a7d7221 */ /* 0x000fe20000010000 */
[----:B------:R-:W-:Y:S07]  /*12be0*/  ISETP.GT.AND P0, PT, R179, RZ, PT ;  /* 0x000000ffb300720c */ /* 0x000fee0003f04270 */
[----:B------:R-:W-:Y:S01]  /*12bf0*/  MUFU.EX2 R42, R42 ;  /* 0x0000002a002a7308 */ /* 0x000fe20000000800 */
[----:B------:R-:W4:Y:S01]  /*12c00*/  LDSM.16.MT88.4 R96, [R144+0x6800] ;  /* 0x006800009060783b */ /* 0x000f220000004200 */
[C---:B-1----:R-:W-:Y:S08]  /*12c10*/  HMMA.16816.F32.BF16 R4, R16.reuse, R108, R4 ;  /* 0x0000006c1004723c */ /* 0x042ff00000041804 */
[----:B------:R-:W-:Y:S01]  /*12c20*/  MUFU.EX2 R135, R135 ;  /* 0x0000008700877308 */ /* 0x000fe20000000800 */
[-CC-:B------:R-:W-:Y:S01]  /*12c30*/  FFMA.FTZ R109, R26, R104.reuse, -R121.reuse ;  /* 0x000000681a6d7223 */ /* 0x180fe20000010879 */
[-CC-:B------:R-:W-:Y:S08]  /*12c40*/  FFMA.FTZ R108, R27, R104.reuse, -R121.reuse ;  /* 0x000000681b6c7223 */ /* 0x180ff00000010879 */
[----:B------:R-:W-:Y:S01]  /*12c50*/  MUFU.EX2 R37, R37 ;  /* 0x0000002500257308 */ /* 0x000fe20000000800 */
[C---:B------:R-:W-:Y:S03]  /*12c60*/  HMMA.16816.F32.BF16 R8, R16.reuse, R110, R8 ;  /* 0x0000006e1008723c */ /* 0x040fe60000041808 */
[-C--:B------:R-:W-:Y:S01]  /*12c70*/  FFMA.FTZ R110, R22, R104.reuse, -R121 ;  /* 0x00000068166e7223 */ /* 0x080fe20000010879 */
[----:B------:R-:W-:Y:S05]  /*12c80*/  FFMA.FTZ R111, R24, R104, -R107 ;  /* 0x00000068186f7223 */ /* 0x000fea000001086b */
[----:B------:R-:W-:Y:S01]  /*12c90*/  MUFU.EX2 R109, R109 ;  /* 0x0000006d006d7308 */ /* 0x000fe20000000800 */
[----:B------:R-:W-:Y:S01]  /*12ca0*/  FADD.FTZ R118, R118, R125 ;  /* 0x0000007d76767221 */ /* 0x000fe20000010000 */
[----:B------:R-:W-:Y:S01]  /*12cb0*/  FADD.FTZ R123, R123, R126 ;  /* 0x0000007e7b7b7221 */ /* 0x000fe20000010000 */
[----:B------:R-:W-:Y:S07]  /*12cc0*/  IADD3 R179, PT, PT, R179, -0x1, RZ ;  /* 0xffffffffb3b37810 */ /* 0x000fee0007ffe0ff */
[----:B------:R-:W-:Y:S01]  /*12cd0*/  MUFU.EX2 R110, R110 ;  /* 0x0000006e006e7308 */ /* 0x000fe20000000800 */
[----:B------:R-:W-:Y:S01]  /*12ce0*/  FADD.FTZ R118, R117, R118 ;  /* 0x0000007675767221 */ /* 0x000fe20000010000 */
[----:B------:R-:W-:Y:S01]  /*12cf0*/  FADD.FTZ R120, R120, R123 ;  /* 0x0000007b78787221 */ /* 0x000fe20000010000 */
[----:B------:R-:W-:Y:S07]  /*12d00*/  MOV R105, R2 ;  /* 0x0000000200697202 */ /* 0x000fee0000000f00 */
[----:B------:R-:W-:Y:S01]  /*12d10*/  MUFU.EX2 R111, R111 ;  /* 0x0000006f006f7308 */ /* 0x000fe20000000800 */
[----:B------:R-:W-:Y:S01]  /*12d20*/  MOV R106, R3 ;  /* 0x00000003006a7202 */ /* 0x000fe20000000f00 */
[C---:B---3--:R-:W-:Y:S08]  /*12d30*/  HMMA.16816.F32.BF16 R68, R16.reuse, R88, R68 ;  /* 0x000000581044723c */ /* 0x048ff00000041844 */
        /* <DEDUP_REMOVED lines=8> */
[C---:B--2---:R-:W-:Y:S09]  /*12dc0*/  HMMA.16816.F32.BF16 R76, R16.reuse, R92, R76 ;  /* 0x0000005c104c723c */ /* 0x044ff2000004184c */
[----:B------:R2:W3:Y:S01]  /*12dd0*/  MUFU.EX2 R93, R23 ;  /* 0x00000017005d7308 */ /* 0x0004e20000000800 */
[-CC-:B------:R-:W-:Y:S09]  /*12de0*/  FFMA.FTZ R92, R20, R104.reuse, -R107.reuse ;  /* 0x00000068145c7223 */ /* 0x180ff2000001086b */
[----:B------:R-:W-:Y:S01]  /*12df0*/  MUFU.EX2 R47, R47 ;  /* 0x0000002f002f7308 */ /* 0x000fe20000000800 */
[C---:B------:R-:W-:Y:S09]  /*12e00*/  HMMA.16816.F32.BF16 R80, R16.reuse, R94, R80 ;  /* 0x0000005e1050723c */ /* 0x040ff20000041850 */
[----:B------:R-:W5:Y:S01]  /*12e10*/  MUFU.EX2 R92, R92 ;  /* 0x0000005c005c7308 */ /* 0x000f620000000800 */
[-C--:B------:R-:W-:Y:S02]  /*12e20*/  FFMA.FTZ R94, R25, R104.reuse, -R107 ;  /* 0x00000068195e7223 */ /* 0x080fe4000001086b */
[----:B------:R-:W-:Y:S07]  /*12e30*/  LDSM.16.MT88.4 R24, [R145+0x7000] ;  /* 0x007000009118783b */ /* 0x000fee0000004200 */
[----:B------:R-:W-:Y:S01]  /*12e40*/  MUFU.EX2 R50, R50 ;  /* 0x0000003200327308 */ /* 0x000fe20000000800 */
[C---:B----4-:R-:W-:Y:S09]  /*12e50*/  HMMA.16816.F32.BF16 R84, R16.reuse, R96, R84 ;  /* 0x000000601054723c */ /* 0x050ff20000041854 */
[----:B------:R-:W4:Y:S01]  /*12e60*/  MUFU.EX2 R96, R94 ;  /* 0x0000005e00607308 */ /* 0x000f220000000800 */
[--C-:B------:R-:W-:Y:S01]  /*12e70*/  FFMA.FTZ R97, R35, R104, -R121.reuse ;  /* 0x0000006823617223 */ /* 0x100fe20000010879 */
[----:B--2---:R-:W2:Y:S08]  /*12e80*/  LDSM.16.MT88.4 R20, [R146+0x7000] ;  /* 0x007000009214783b */ /* 0x004eb00000004200 */
[----:B------:R-:W-:Y:S01]  /*12e90*/  MUFU.EX2 R48, R48 ;  /* 0x0000003000307308 */ /* 0x000fe20000000800 */
[----:B------:R-:W-:Y:S09]  /*12ea0*/  HMMA.16816.F32.BF16 R12, R16, R98, R12 ;  /* 0x00000062100c723c */ /* 0x000ff2000004180c */
[----:B------:R-:W-:Y:S01]  /*12eb0*/  MUFU.EX2 R97, R97 ;  /* 0x0000006100617308 */ /* 0x000fe20000000800 */
[----:B---3--:R-:W-:Y:S01]  /*12ec0*/  F2FP.BF16.F32.PACK_AB R17, R93, R110 ;  /* 0x0000006e5d11723e */ /* 0x008fe200000010ff */
[--C-:B------:R-:W-:Y:S01]  /*12ed0*/  FFMA.FTZ R98, R30, R104, -R121.reuse ;  /* 0x000000681e627223 */ /* 0x100fe20000010879 */
[----:B-----5:R-:W-:Y:S01]  /*12ee0*/  F2FP.BF16.F32.PACK_AB R16, R129, R92 ;  /* 0x0000005c8110723e */ /* 0x020fe200000010ff */
[----:B------:R-:W-:Y:S01]  /*12ef0*/  LDSM.16.MT88.4 R32, [R145+0x8800] ;  /* 0x008800009120783b */ /* 0x000fe20000004200 */
[----:B------:R-:W-:Y:S01]  /*12f00*/  F2FP.BF16.F32.PACK_AB R19, R108, R109 ;  /* 0x0000006d6c13723e */ /* 0x000fe200000010ff */
[-C--:B------:R-:W-:Y:S01]  /*12f10*/  FFMA.FTZ R99, R31, R104.reuse, -R121 ;  /* 0x000000681f637223 */ /* 0x080fe20000010879 */
[----:B----4-:R-:W-:Y:S03]  /*12f20*/  F2FP.BF16.F32.PACK_AB R18, R96, R111 ;  /* 0x0000006f6012723e */ /* 0x010fe600000010ff */
[----:B------:R-:W-:Y:S02]  /*12f30*/  MUFU.EX2 R98, R98 ;  /* 0x0000006200627308 */ /* 0x000fe40000000800 */
[----:B------:R-:W-:Y:S08]  /*12f40*/  LDSM.16.MT88.4 R28, [R145+0x7800] ;  /* 0x00780000911c783b */ /* 0x000ff00000004200 */
[----:B------:R-:W3:Y:S01]  /*12f50*/  MUFU.EX2 R99, R99 ;  /* 0x0000006300637308 */ /* 0x000ee20000000800 */
[C---:B-1----:R-:W-:Y:S09]  /*12f60*/  HMMA.16816.F32.BF16 R4, R16.reuse, R88, R4 ;  /* 0x000000581004723c */ /* 0x042ff20000041804 */
[----:B------:R-:W-:Y:S01]  /*12f70*/  MUFU.EX2 R49, R49 ;  /* 0x0000003100317308 */ /* 0x000fe20000000800 */
[C---:B------:R-:W-:Y:S01]  /*12f80*/  HMMA.16816.F32.BF16 R8, R16.reuse, R90, R8 ;  /* 0x0000005a1008723c */ /* 0x040fe20000041808 */
[----:B------:R-:W1:Y:S07]  /*12f90*/  LDSM.16.MT88.4 R88, [R144+0x7000] ;  /* 0x007000009058783b */ /* 0x000e6e0000004200 */
[C---:B--2---:R-:W-:Y:S08]  /*12fa0*/  HMMA.16816.F32.BF16 R68, R16.reuse, R20, R68 ;  /* 0x000000141044723c */ /* 0x044ff00000041844 */
[C---:B------:R-:W-:Y:S01]  /*12fb0*/  HMMA.16816.F32.BF16 R72, R16.reuse, R22, R72 ;  /* 0x000000161048723c */ /* 0x040fe20000041848 */
[----:B------:R-:W2:Y:S07]  /*12fc0*/  LDSM.16.MT88.4 R20, [R150+0x7800] ;  /* 0x007800009614783b */ /* 0x000eae0000004200 */
[C---:B------:R-:W-:Y:S08]  /*12fd0*/  HMMA.16816.F32.BF16 R76, R16.reuse, R24, R76 ;  /* 0x00000018104c723c */ /* 0x040ff0000004184c */
[C---:B------:R-:W-:Y:S01]  /*12fe0*/  HMMA.16816.F32.BF16 R80, R16.reuse, R26, R80 ;  /* 0x0000001a1050723c */ /* 0x040fe20000041850 */
[----:B------:R-:W4:Y:S07]  /*12ff0*/  LDSM.16.MT88.4 R24, [R146+0x7800] ;  /* 0x007800009218783b */ /* 0x000f2e0000004200 */
[C---:B-1----:R-:W-:Y:S03]  /*13000*/  HMMA.16816.F32.BF16 R84, R16.reuse, R88, R84 ;  /* 0x000000581054723c */ /* 0x042fe60000041854 */
[-CC-:B------:R-:W-:Y:S01]  /*13010*/  FFMA.FTZ R89, R57, R104.reuse, -R107.reuse ;  /* 0x0000006839597223 */ /* 0x180fe2000001086b */
[----:B------:R-:W-:Y:S02]  /*13020*/  FFMA.FTZ R88, R44, R104, -R107 ;  /* 0x000000682c587223 */ /* 0x000fe4000001086b */
[----:B------:R1:W5:Y:S02]  /*13030*/  MUFU.EX2 R44, R51 ;  /* 0x00000033002c7308 */ /* 0x0003640000000800 */
[----:B------:R-:W-:Y:S08]  /*13040*/  HMMA.16816.F32.BF16 R12, R16, R90, R12 ;  /* 0x0000005a100c723c */ /* 0x000ff0000004180c */
[----:B------:R5:W4:Y:S01]  /*13050*/  MUFU.EX2 R45, R88 ;  /* 0x00000058002d7308 */ /* 0x000b220000000800 */
[----:B---3--:R-:W-:Y:S02]  /*13060*/  F2FP.BF16.F32.PACK_AB R17, R99, R98 ;  /* 0x000000626311723e */ /* 0x008fe400000010ff */
[----:B------:R-:W-:Y:S02]  /*13070*/  F2FP.BF16.F32.PACK_AB R19, R97, R130 ;  /* 0x000000826113723e */ /* 0x000fe400000010ff */
[----:B------:R-:W-:Y:S02]  /*13080*/  F2FP.BF16.F32.PACK_AB R16, R132, R133 ;  /* 0x000000858410723e */ /* 0x000fe400000010ff */
[----:B------:R-:W-:Y:S01]  /*13090*/  F2FP.BF16.F32.PACK_AB R18, R131, R134 ;  /* 0x000000868312723e */ /* 0x000fe200000010ff */
[-CC-:B-1----:R-:W-:Y:S01]  /*130a0*/  FFMA.FTZ R51, R54, R104.reuse, -R121.reuse ;  /* 0x0000006836337223 */ /* 0x182fe20000010879 */
[-CC-:B------:R-:W-:Y:S01]  /*130b0*/  FFMA.FTZ R54, R55, R104.reuse, -R121.reuse ;  /* 0x0000006837367223 */ /* 0x180fe20000010879 */
[-C--:B------:R-:W-:Y:S01]  /*130c0*/  FFMA.FTZ R55, R58, R104.reuse, -R121 ;  /* 0x000000683a377223 */ /* 0x080fe20000010879 */
[-C--:B------:R-:W-:Y:S03]  /*130d0*/  FFMA.FTZ R58, R52, R104.reuse, -R107 ;  /* 0x00000068343a7223 */ /* 0x080fe6000001086b */
[C---:B--2---:R-:W-:Y:S01]  /*130e0*/  HMMA.16816.F32.BF16 R4, R16.reuse, R20, R4 ;  /* 0x000000141004723c */ /* 0x044fe20000041804 */
[----:B------:R-:W-:Y:S02]  /*130f0*/  MUFU.EX2 R51, R51 ;  /* 0x0000003300337308 */ /* 0x000fe40000000800 */
[-C--:B-----5:R-:W-:Y:S01]  /*13100*/  FFMA.FTZ R88, R59, R104.reuse, -R121 ;  /* 0x000000683b587223 */ /* 0x0a0fe20000010879 */
[--C-:B------:R-:W-:Y:S07]  /*13110*/  FFMA.FTZ R59, R56, R104, -R107.reuse ;  /* 0x00000068383b7223 */ /* 0x100fee000001086b */
[----:B------:R-:W1:Y:S01]  /*13120*/  MUFU.EX2 R54, R54 ;  /* 0x0000003600367308 */ /* 0x000e620000000800 */
[C---:B------:R-:W-:Y:S01]  /*13130*/  HMMA.16816.F32.BF16 R8, R16.reuse, R22, R8 ;  /* 0x000000161008723c */ /* 0x040fe20000041808 */
[----:B------:R-:W2:Y:S08]  /*13140*/  LDSM.16.MT88.4 R20, [R144+0x7800] ;  /* 0x007800009014783b */ /* 0x000eb00000004200 */
[----:B------:R-:W-:Y:S10]  /*13150*/  MUFU.EX2 R55, R55 ;  /* 0x0000003700377308 */ /* 0x000ff40000000800 */
[----:B------:R-:W3:Y:S01]  /*13160*/  MUFU.EX2 R52, R88 ;  /* 0x0000005800347308 */ /* 0x000ee20000000800 */
[C---:B----4-:R-:W-:Y:S09]  /*13170*/  HMMA.16816.F32.BF16 R68, R16.reuse, R24, R68 ;  /* 0x000000181044723c */ /* 0x050ff20000041844 */
[----:B------:R-:W-:Y:S01]  /*13180*/  MUFU.EX2 R57, R59 ;  /* 0x0000003b00397308 */ /* 0x000fe20000000800 */
[C---:B------:R-:W-:Y:S01]  /*13190*/  HMMA.16816.F32.BF16 R72, R16.reuse, R26, R72 ;  /* 0x0000001a1048723c */ /* 0x040fe20000041848 */
[----:B------:R-:W4:Y:S07]  /*131a0*/  LDSM.16.MT88.4 R24, [R150+0x8000] ;  /* 0x008000009618783b */ /* 0x000f2e0000004200 */
[C---:B------:R-:W-:Y:S08]  /*131b0*/  HMMA.16816.F32.BF16 R76, R16.reuse, R28, R76 ;  /* 0x0000001c104c723c */ /* 0x040ff0000004184c */
[C---:B------:R-:W-:Y:S01]  /*131c0*/  HMMA.16816.F32.BF16 R80, R16.reuse, R30, R80 ;  /* 0x0000001e1050723c */ /* 0x040fe20000041850 */
[----:B------:R-:W5:Y:S07]  /*131d0*/  LDSM.16.MT88.4 R28, [R146+0x8000] ;  /* 0x00800000921c783b */ /* 0x000f6e0000004200 */
        /* <DEDUP_REMOVED lines=12> */
[----:B------:R-:W-:Y:S07]  /*132a0*/  LDSM.16.MT88.4 R28, [R146+0x8800] ;  /* 0x00880000921c783b */ /* 0x000fee0000004200 */
        /* <DEDUP_REMOVED lines=13> */
[C---:B------:R-:W-:Y:S08]  /*13380*/  HMMA.16816.F32.BF16 R68, R16.reuse, R28, R68 ;  /* 0x0000001c1044723c */ /* 0x040ff00000041844 */
[C---:B------:R-:W-:Y:S01]  /*13390*/  HMMA.16816.F32.BF16 R72, R16.reuse, R30, R72 ;  /* 0x0000001e1048723c */ /* 0x040fe20000041848 */
[----:B------:R-:W5:Y:S07]  /*133a0*/  LDSM.16.MT88.4 R28, [R146+0x9000] ;  /* 0x00900000921c783b */ /* 0x000f6e0000004200 */
[C---:B------:R-:W-:Y:S03]  /*133b0*/  HMMA.16816.F32.BF16 R76, R16.reuse, R32, R76 ;  /* 0x00000020104c723c */ /* 0x040fe6000004184c */
[-C--:B------:R-:W-:Y:S02]  /*133c0*/  FFMA.FTZ R32, R53, R104.reuse, -R107 ;  /* 0x0000006835207223 */ /* 0x080fe4000001086b */
[----:B------:R-:W-:Y:S03]  /*133d0*/  MUFU.EX2 R53, R58 ;  /* 0x0000003a00357308 */ /* 0x000fe60000000800 */
[C---:B------:R-:W-:Y:S07]  /*133e0*/  HMMA.16816.F32.BF16 R80, R16.reuse, R34, R80 ;  /* 0x000000221050723c */ /* 0x040fee0000041850 */
[----:B------:R1:W2:Y:S10]  /*133f0*/  MUFU.EX2 R56, R32 ;  /* 0x0000002000387308 */ /* 0x0002b40000000800 */
[----:B------:R-:W5:Y:S01]  /*13400*/  MUFU.EX2 R58, R89 ;  /* 0x00000059003a7308 */ /* 0x000f620000000800 */
[C---:B----4-:R-:W-:Y:S03]  /*13410*/  HMMA.16816.F32.BF16 R84, R16.reuse, R24, R84 ;  /* 0x000000181054723c */ /* 0x050fe60000041854 */
[----:B------:R-:W-:Y:S01]  /*13420*/  FADD.FTZ R25, R113, R114 ;  /* 0x0000007271197221 */ /* 0x000fe20000010000 */
[----:B-1----:R-:W1:Y:S04]  /*13430*/  LDSM.16.MT88.4 R32, [R145+0x9000] ;  /* 0x009000009120783b */ /* 0x002e680000004200 */
[----:B------:R-:W-:Y:S03]  /*13440*/  HMMA.16816.F32.BF16 R12, R16, R26, R12 ;  /* 0x0000001a100c723c */ /* 0x000fe6000004180c */
[----:B------:R-:W-:Y:S01]  /*13450*/  F2FP.BF16.F32.PACK_AB R17, R54, R51 ;  /* 0x000000333611723e */ /* 0x000fe200000010ff */
[----:B------:R-:W-:Y:S01]  /*13460*/  FADD.FTZ R25, R112, R25 ;  /* 0x0000001970197221 */ /* 0x000fe20000010000 */
[----:B---3--:R-:W-:Y:S01]  /*13470*/  F2FP.BF16.F32.PACK_AB R19, R52, R55 ;  /* 0x000000373413723e */ /* 0x008fe200000010ff */
[----:B------:R-:W-:Y:S01]  /*13480*/  FADD.FTZ R27, R115, R118 ;  /* 0x00000076731b7221 */ /* 0x000fe20000010000 */
[----:B--2---:R-:W-:Y:S01]  /*13490*/  F2FP.BF16.F32.PACK_AB R16, R56, R53 ;  /* 0x000000353810723e */ /* 0x004fe200000010ff */
[----:B------:R-:W-:Y:S01]  /*134a0*/  FADD.FTZ R110, R110, R25 ;  /* 0x000000196e6e7221 */ /* 0x000fe20000010000 */
[----:B-----5:R-:W-:Y:S01]  /*134b0*/  F2FP.BF16.F32.PACK_AB R18, R58, R57 ;  /* 0x000000393a12723e */ /* 0x020fe200000010ff */
[----:B------:R-:W-:Y:S02]  /*134c0*/  FADD.FTZ R27, R116, R27 ;  /* 0x0000001b741b7221 */ /* 0x000fe40000010000 */
[----:B------:R-:W-:Y:S02]  /*134d0*/  FADD.FTZ R110, R93, R110 ;  /* 0x0000006e5d6e7221 */ /* 0x000fe40000010000 */
[----:B------:R-:W-:Y:S02]  /*134e0*/  FADD.FTZ R24, R92, R27 ;  /* 0x0000001b5c187221 */ /* 0x000fe40000010000 */
[C---:B------:R-:W-:Y:S01]  /*134f0*/  HMMA.16816.F32.BF16 R4, R16.reuse, R20, R4 ;  /* 0x000000141004723c */ /* 0x040fe20000041804 */
        /* <DEDUP_REMOVED lines=10> */
[----:B------:R-:W3:Y:S01]  /*135a0*/  LDSM.16.MT88.4 R24, [R146+0x9800] ;  /* 0x009800009218783b */ /* 0x000ee20000004200 */
[----:B------:R-:W-:Y:S01]  /*135b0*/  MUFU.EX2 R29, R62 ;  /* 0x0000003e001d7308 */ /* 0x000fe20000000800 */
[----:B------:R-:W-:Y:S01]  /*135c0*/  FADD.FTZ R98, R98, R109 ;  /* 0x0000006d62627221 */ /* 0x000fe20000010000 */
[-CC-:B------:R-:W-:Y:S01]  /*135d0*/  FFMA.FTZ R28, R63, R104.reuse, -R121.reuse ;  /* 0x000000683f1c7223 */ /* 0x180fe20000010879 */
[-C--:B------:R-:W-:Y:S01]  /*135e0*/  FFMA.FTZ R121, R67, R104.reuse, -R121 ;  /* 0x0000006843797223 */ /* 0x080fe20000010879 */
[----:B------:R-:W-:Y:S01]  /*135f0*/  FADD.FTZ R133, R132, R133 ;  /* 0x0000008584857221 */ /* 0x000fe20000010000 */
[----:B------:R-:W-:Y:S01]  /*13600*/  FADD.FTZ R99, R99, R98 ;  /* 0x0000006263637221 */ /* 0x000fe20000010000 */
[C---:B------:R-:W-:Y:S04]  /*13610*/  HMMA.16816.F32.BF16 R72, R16.reuse, R30, R72 ;  /* 0x0000001e1048723c */ /* 0x040fe80000041848 */
[----:B------:R-:W-:Y:S01]  /*13620*/  MUFU.EX2 R30, R66 ;  /* 0x00000042001e7308 */ /* 0x000fe20000000800 */
[----:B------:R-:W-:Y:S01]  /*13630*/  FADD.FTZ R130, R130, R99 ;  /* 0x0000006382827221 */ /* 0x000fe20000010000 */
[-C--:B------:R-:W-:Y:S08]  /*13640*/  FFMA.FTZ R31, R60, R104.reuse, -R107 ;  /* 0x000000683c1f7223 */ /* 0x080ff0000001086b */
[----:B------:R-:W4:Y:S01]  /*13650*/  MUFU.EX2 R28, R28 ;  /* 0x0000001c001c7308 */ /* 0x000f220000000800 */
[----:B------:R-:W-:Y:S01]  /*13660*/  FADD.FTZ R134, R134, R133 ;  /* 0x0000008586867221 */ /* 0x000fe20000010000 */
[----:B------:R-:W-:Y:S01]  /*13670*/  FADD.FTZ R97, R97, R130 ;  /* 0x0000008261617221 */ /* 0x000fe20000010000 */
[C---:B-1----:R-:W-:Y:S07]  /*13680*/  HMMA.16816.F32.BF16 R76, R16.reuse, R32, R76 ;  /* 0x00000020104c723c */ /* 0x042fee000004184c */
[----:B------:R-:W1:Y:S01]  /*13690*/  MUFU.EX2 R121, R121 ;  /* 0x0000007900797308 */ /* 0x000e620000000800 */
[-CC-:B------:R-:W-:Y:S01]  /*136a0*/  FFMA.FTZ R32, R61, R104.reuse, -R107.reuse ;  /* 0x000000683d207223 */ /* 0x180fe2000001086b */
[-C--:B------:R-:W-:Y:S01]  /*136b0*/  FFMA.FTZ R33, R64, R104.reuse, -R107 ;  /* 0x0000006840217223 */ /* 0x080fe2000001086b */
[----:B------:R-:W-:Y:S07]  /*136c0*/  FADD.FTZ R38, R38, R97 ;  /* 0x0000006126267221 */ /* 0x000fee0000010000 */
[----:B------:R-:W-:Y:S01]  /*136d0*/  MUFU.EX2 R31, R31 ;  /* 0x0000001f001f7308 */ /* 0x000fe20000000800 */
[----:B------:R-:W-:Y:S01]  /*136e0*/  FFMA.FTZ R107, R65, R104, -R107 ;  /* 0x00000068416b7223 */ /* 0x000fe2000001086b */
[C---:B------:R-:W-:Y:S08]  /*136f0*/  HMMA.16816.F32.BF16 R80, R16.reuse, R34, R80 ;  /* 0x000000221050723c */ /* 0x040ff00000041850 */
[----:B------:R-:W5:Y:S01]  /*13700*/  MUFU.EX2 R32, R32 ;  /* 0x0000002000207308 */ /* 0x000f620000000800 */
[----:B----4-:R-:W-:Y:S01]  /*13710*/  F2FP.BF16.F32.PACK_AB R89, R28, R29 ;  /* 0x0000001d1c59723e */ /* 0x010fe200000010ff */
[----:B------:R-:W-:Y:S01]  /*13720*/  FADD.FTZ R131, R131, R134 ;  /* 0x0000008683837221 */ /* 0x000fe20000010000 */
[----:B------:R-:W-:Y:S07]  /*13730*/  FADD.FTZ R38, R39, R38 ;  /* 0x0000002627267221 */ /* 0x000fee0000010000 */
[----:B------:R-:W-:Y:S01]  /*13740*/  MUFU.EX2 R33, R33 ;  /* 0x0000002100217308 */ /* 0x000fe20000000800 */
[----:B-1----:R-:W-:Y:S01]  /*13750*/  F2FP.BF16.F32.PACK_AB R91, R121, R30 ;  /* 0x0000001e795b723e */ /* 0x002fe200000010ff */
[C---:B--2---:R-:W-:Y:S08]  /*13760*/  HMMA.16816.F32.BF16 R84, R16.reuse, R20, R84 ;  /* 0x000000141054723c */ /* 0x044ff00000041854 */
[----:B------:R-:W1:Y:S01]  /*13770*/  MUFU.EX2 R180, R107 ;  /* 0x0000006b00b47308 */ /* 0x000e620000000800 */
[----:B------:R-:W-:Y:S01]  /*13780*/  FADD.FTZ R20, R42, R131 ;  /* 0x000000832a147221 */ /* 0x000fe20000010000 */
[----:B------:R-:W-:Y:S01]  /*13790*/  FADD.FTZ R43, R43, R38 ;  /* 0x000000262b2b7221 */ /* 0x000fe20000010000 */
[----:B-----5:R-:W-:Y:S01]  /*137a0*/  F2FP.BF16.F32.PACK_AB R88, R32, R31 ;  /* 0x0000001f2058723e */ /* 0x020fe200000010ff */
[----:B------:R-:W-:Y:S01]  /*137b0*/  HMMA.16816.F32.BF16 R12, R16, R22, R12 ;  /* 0x00000016100c723c */ /* 0x000fe2000004180c */
[----:B------:R-:W2:Y:S02]  /*137c0*/  LDSM.16.MT88.4 R16, [R145+0x9800] ;  /* 0x009800009110783b */ /* 0x000ea40000004200 */
[----:B------:R-:W-:Y:S01]  /*137d0*/  FADD.FTZ R20, R135, R20 ;  /* 0x0000001487147221 */ /* 0x000fe20000010000 */
[----:B------:R-:W-:Y:S01]  /*137e0*/  FADD.FTZ R36, R36, R43 ;  /* 0x0000002b24247221 */ /* 0x000fe20000010000 */
[----:B-1----:R-:W-:Y:S02]  /*137f0*/  F2FP.BF16.F32.PACK_AB R90, R180, R33 ;  /* 0x00000021b45a723e */ /* 0x002fe400000010ff */
        /* <DEDUP_REMOVED lines=35> */
[----:B------:R-:W-:Y:S01]  /*13a30*/  @!UPT UIADD3 URZ, UPT, UPT, URZ, URZ, URZ ;  /* 0x000000fffffff290 */ /* 0x000fe2000fffe0ff */
[----:B------:R-:W-:Y:S11]  /*13a40*/  @P0 BRA `(.L_x_11882) ;  /* 0xffffffc400200947 */ /* 0x000ff6000383ffff */
.L_x_11875:
        /* <DEDUP_REMOVED lines=11> */
.L_x_11896:
        /* <DEDUP_REMOVED lines=15> */
[----:B------:R-:W-:Y:S01]  /*13bf0*/  LOP3.LUT R6, R7, 0x6, RZ, 0xc0, !PT ;  /* 0x0000000607067812 */ /* 0x000fe200078ec0ff */
[----:B------:R-:W-:Y:S02]  /*13c00*/  IMAD.MOV.U32 R7, RZ, RZ, 0x20 ;  /* 0x00000020ff077424 */ /* 0x000fe400078e00ff */
[----:B------:R-:W-:Y:S01]  /*13c10*/  FMUL.FTZ R96, R8, R96 ;  /* 0x0000006008607220 */ /* 0x000fe20000410000 */
[----:B------:R-:W-:Y:S01]  /*13c20*/  LOP3.LUT R5, R6, 0x7c00, R5, 0xf8, !PT ;  /* 0x00007c0006057812 */ /* 0x000fe200078ef805 */
[----:B---3--:R-:W-:Y:S01]  /*13c30*/  ULEA UR7, UR7, UR8, 0x18 ;  /* 0x0000000807077291 */ /* 0x008fe2000f8ec0ff */
[----:B-1----:R-:W-:Y:S01]  /*13c40*/  FSEL R11, R11, 1, P2 ;  /* 0x3f8000000b0b7808 */ /* 0x002fe20001000000 */
[C---:B------:R-:W-:Y:S01]  /*13c50*/  FMUL.FTZ R97, R8.reuse, R97 ;  /* 0x0000006108617220 */ /* 0x040fe20000410000 */
        /* <DEDUP_REMOVED lines=16> */
[C---:B------:R-:W-:Y:S01]  /*13d60*/  FMUL.FTZ R98, R11.reuse, R98 ;  /* 0x000000620b627220 */ /* 0x040fe20000410000 */
[----:B------:R-:W-:Y:S01]  /*13d70*/  MOV R6, 0x10 ;  /* 0x0000001000067802 */ /* 0x000fe20000000f00 */
[----:B------:R-:W-:Y:S01]  /*13d80*/  FMUL.FTZ R99, R11, R99 ;  /* 0x000000630b637220 */ /* 0x000fe20000410000 */
[----:B------:R-:W-:Y:S01]  /*13d90*/  SEL R8, R7, 0xffffffe0, !P3 ;  /* 0xffffffe007087807 */ /* 0x000fe20005800000 */
        /* <DEDUP_REMOVED lines=37> */
[----:B------:R3:W-:Y:S01]  /*13ff0*/  STS [R13+0x400], R70 ;  /* 0x000400460d007388 */ /* 0x0007e20000000800 */
[----:B------:R-:W-:Y:S02]  /*14000*/  F2FP.BF16.F32.PACK_AB R82, R83, R82 ;  /* 0x000000525352723e */ /* 0x000fe400000010ff */
[C---:B------:R-:W-:Y:S01]  /*14010*/  IADD3 R21, PT, PT, R6.reuse, R15, RZ ;  /* 0x0000000f06157210 */ /* 0x040fe20007ffe0ff */
[----:B------:R-:W-:Y:S01]  /*14020*/  IMAD.IADD R6, R6, 0x1, R19 ;  /* 0x0000000106067824 */ /* 0x000fe200078e0213 */
[----:B------:R-:W-:Y:S01]  /*14030*/  F2FP.BF16.F32.PACK_AB R84, R85, R84 ;  /* 0x000000545554723e */ /* 0x000fe200000010ff */
[----:B------:R-:W-:Y:S01]  /*14040*/  STS [R17], R72 ;  /* 0x0000004811007388 */ /* 0x000fe20000000800 */
[----:B------:R-:W-:-:S02]  /*14050*/  F2FP.BF16.F32.PACK_AB R86, R87, R86 ;  /* 0x000000565756723e */ /* 0x000fc400000010ff */
[----:B------:R-:W-:Y:S01]  /*14060*/  F2FP.BF16.F32.PACK_AB R88, R89, R88 ;  /* 0x000000585958723e */ /* 0x000fe200000010ff */
[----:B------:R-:W-:Y:S01]  /*14070*/  STS [R17+0x400], R74 ;  /* 0x0004004a11007388 */ /* 0x000fe20000000800 */
[----:B------:R-:W-:-:S03]  /*14080*/  F2FP.BF16.F32.PACK_AB R11, R11, R90 ;  /* 0x0000005a0b0b723e */ /* 0x000fc600000010ff */
        /* <DEDUP_REMOVED lines=8> */
[----:B-1----:R-:W3:Y:S04]  /*14110*/  LD.E.U8 R5, desc[UR4][R102.64+0x1c8] ;  /* 0x0001c80466057980 */ /* 0x002ee8000c101100 */
[----:B------:R-:W4:Y:S01]  /*14120*/  LD.E.64 R26, desc[UR4][R102.64+0x88] ;  /* 0x00008804661a7980 */ /* 0x000f22000c101b00 */
[----:B--2---:R-:W1:Y:S01]  /*14130*/  @P2 MUFU.LG2 R7, R9 ;  /* 0x0000000900072308 */ /* 0x004e620000000c00 */
[----:B---3--:R-:W-:-:S13]  /*14140*/  ISETP.NE.AND P1, PT, R5, RZ, PT ;  /* 0x000000ff0500720c */ /* 0x008fda0003f25270 */
[----:B------:R-:W2:Y:S04]  /*14150*/  @!P1 LD.E R5, desc[UR4][R102.64+0x60] ;  /* 0x0000600466059980 */ /* 0x000ea8000c101900 */
[----:B------:R-:W3:Y:S01]  /*14160*/  @!P1 LD.E R25, desc[UR4][R102.64+0xb4] ;  /* 0x0000b40466199980 */ /* 0x000ee2000c101900 */
[----:B------:R-:W4:Y:S01]  /*14170*/  @P5 MUFU.LG2 R10, R10 ;  /* 0x0000000a000a5308 */ /* 0x000f220000000c00 */
[----:B------:R-:W-:Y:S02]  /*14180*/  ISETP.NE.AND P0, PT, R170, -0x1, PT ;  /* 0xffffffffaa00780c */ /* 0x000fe40003f05270 */
[--C-:B------:R-:W-:Y:S01]  /*14190*/  SHF.R.U32.HI R13, RZ, 0x1, R0.reuse ;  /* 0x00000001ff0d7819 */ /* 0x100fe20000011600 */
[----:B-1----:R-:W-:Y:S01]  /*141a0*/  @P2 FMUL.FTZ R7, R7, 0.69314718246459960938 ;  /* 0x3f31721807072820 */ /* 0x002fe20000410000 */
[----:B------:R-:W-:Y:S01]  /*141b0*/  SHF.R.U32.HI R20, RZ, 0x2, R0 ;  /* 0x00000002ff147819 */ /* 0x000fe20000011600 */
[----:B------:R-:W-:Y:S01]  /*141c0*/  BSSY.RECONVERGENT B0, `(.L_x_11884) ;  /* 0x0000012000007945 */ /* 0x000fe20003800200 */
[----:B------:R-:W-:-:S02]  /*141d0*/  LOP3.LUT R13, R13, 0x30, RZ, 0xc0, !PT ;  /* 0x000000300d0d7812 */ /* 0x000fc400078ec0ff */
[----:B----4-:R-:W-:Y:S01]  /*141e0*/  MOV R21, 0x7f800000 ;  /* 0x7f80000000157802 */ /* 0x010fe20000000f00 */
[----:B-----5:R-:W-:Y:S01]  /*141f0*/  @P2 FFMA.FTZ R21, R4, R2, R7 ;  /* 0x0000000204152223 */ /* 0x020fe20000010007 */
[----:B------:R-:W-:Y:S02]  /*14200*/  MOV R22, 0x7f800000 ;  /* 0x7f80000000167802 */ /* 0x000fe40000000f00 */
[----:B------:R-:W-:Y:S01]  /*14210*/  LOP3.LUT R20, R13, 0x7, R20, 0xf8, !PT ;  /* 0x000000070d147812 */ /* 0x000fe200078ef814 */
[-C--:B------:R-:W-:Y:S02]  /*14220*/  @P0 IMAD R2, R27, R170.reuse, RZ ;  /* 0x000000aa1b020224 */ /* 0x080fe400078e02ff */
[----:B------:R-:W-:Y:S01]  /*14230*/  @P5 FMUL.FTZ R11, R10, 0.69314718246459960938 ;  /* 0x3f3172180a0b5820 */ /* 0x000fe20000410000 */
[----:B------:R-:W-:-:S04]  /*14240*/  @P0 IMAD.WIDE.U32 R28, R26, R170, RZ ;  /* 0x000000aa1a1c0225 */ /* 0x000fc800078e00ff */
[----:B------:R-:W-:Y:S01]  /*14250*/  @P5 FFMA.FTZ R22, R4, R3, R11 ;  /* 0x0000000304165223 */ /* 0x000fe2000001000b */
        /* <DEDUP_REMOVED lines=8> */
.L_x_11885:
[----:B------:R-:W-:Y:S05]  /*142e0*/  BSYNC.RECONVERGENT B0 ;  /* 0x0000000000007941 */ /* 0x000fea0003800200 */
.L_x_11884:
        /* <DEDUP_REMOVED lines=24> */
.L_x_11887:
[----:B------:R-:W-:Y:S05]  /*14470*/  BSYNC.RECONVERGENT B0 ;  /* 0x0000000000007941 */ /* 0x000fea0003800200 */
.L_x_11886:
[----:B-1----:R-:W2:Y:S01]  /*14480*/  LD.E R103, desc[UR4][R102.64+0xc0] ;  /* 0x0000c00466677980 */ /* 0x002ea2000c101900 */
[-C--:B-----5:R-:W-:Y:S01]  /*14490*/  @!P0 IMAD R3, R35, R166.reuse, RZ ;  /* 0x000000a623038224 */ /* 0x0a0fe200078e02ff */
[----:B------:R-:W-:Y:S01]  /*144a0*/  MOV R23, RZ ;  /* 0x000000ff00177202 */ /* 0x000fe20000000f00 */
[----:B------:R-:W-:Y:S01]  /*144b0*/  @!P0 IMAD.WIDE.U32 R20, R34, R166, RZ ;  /* 0x000000a622148225 */ /* 0x000fe200078e00ff */
[C---:B------:R-:W-:Y:S01]  /*144c0*/  IADD3 R173, PT, PT, -R168.reuse, R173, RZ ;  /* 0x000000ada8ad7210 */ /* 0x040fe20007ffe1ff */
[----:B------:R-:W-:Y:S02]  /*144d0*/  BSSY.RECONVERGENT B0, `(.L_x_11888) ;  /* 0x0000025000007945 */ /* 0x000fe40003800200 */
[----:B------:R-:W-:Y:S02]  /*144e0*/  IMAD.MOV.U32 R22, RZ, RZ, R100 ;  /* 0x000000ffff167224 */ /* 0x000fe400078e0064 */
[----:B------:R-:W-:Y:S01]  /*144f0*/  @!P0 IMAD.IADD R3, R21, 0x1, R3 ;  /* 0x0000000115038824 */ /* 0x000fe200078e0203 */
[----:B------:R-:W-:Y:S01]  /*14500*/  SHF.R.U32.HI R21, RZ, 0x3, R0 ;  /* 0x00000003ff157819 */ /* 0x000fe20000011600 */
[----:B------:R-:W-:Y:S01]  /*14510*/  IMAD.WIDE.U32 R22, R168, R26, R22 ;  /* 0x0000001aa8167225 */ /* 0x000fe200078e0016 */
[----:B------:R-:W-:-:S03]  /*14520*/  @P0 IADD3 R3, PT, PT, R29, R2, RZ ;  /* 0x000000021d030210 */ /* 0x000fc60007ffe0ff */
        /* <DEDUP_REMOVED lines=31> */
.L_x_11889:
[----:B------:R-:W-:Y:S05]  /*14720*/  BSYNC.RECONVERGENT B0 ;  /* 0x0000000000007941 */ /* 0x000fea0003800200 */
.L_x_11888:
        /* <DEDUP_REMOVED lines=13> */
.L_x_11891:
[----:B------:R-:W-:Y:S05]  /*14800*/  BSYNC.RECONVERGENT B0 ;  /* 0x0000000000007941 */ /* 0x000fea0003800200 */
.L_x_11890:
[----:B------:R-:W-:-:S04]  /*14810*/  MOV R165, 0x0 ;  /* 0x0000000000a57802 */ /* 0x000fc80000000f00 */
[----:B-1234-:R-:W-:Y:S05]  /*14820*/  @P2 RET.REL.NODEC R164 `(_ZN5flash24flash_fwd_splitkv_kernelI23Flash_fwd_kernel_traitsILi64ELi64ELi128ELi4ELb0ELb0EN7cutlass10bfloat16_tE19Flash_kernel_traitsILi64ELi64ELi128ELi4ES3_EELb0ELb0ELb1ELb0ELb0ELb0ELb0ELb1EEEvNS_16Flash_fwd_paramsE) ;  /* 0xfffffeb4a4f42950 */ /* 0x01efea0003c3ffff */
        /* <DEDUP_REMOVED lines=12> */
[----:B-1----:R-:W-:Y:S05]  /*148f0*/  RET.REL.NODEC R164 `(_ZN5flash24flash_fwd_splitkv_kernelI23Flash_fwd_kernel_traitsILi64ELi64ELi128ELi4ELb0ELb0EN7cutlass10bfloat16_tE19Flash_kernel_traitsILi64ELi64ELi128ELi4ES3_EELb0ELb0ELb1ELb0ELb0ELb0ELb0ELb1EEEvNS_16Flash_fwd_paramsE) ;  /* 0xfffffeb4a4c07950 */ /* 0x002fea0003c3ffff */
.L_x_11883:
[----:B------:R-:W-:Y:S01]  /*14900*/  MOV R6, 0x2 ;  /* 0x0000000200067802 */ /* 0x000fe20000000f00 */
[----:B------:R-:W-:Y:S01]  /*14910*/  IMAD.MOV.U32 R5, RZ, RZ, 0x1f ;  /* 0x0000001fff057424 */ /* 0x000fe200078e00ff */
[----:B------:R-:W-:-:S07]  /*14920*/  MOV R7, 0xffffffff ;  /* 0xffffffff00077802 */ /* 0x000fce0000000f00 */
[----:B-12--5:R-:W-:Y:S05]  /*14930*/  WARPSYNC.COLLECTIVE R7, `(.L_x_11892) ;  /* 0x0000000007087348 */ /* 0x026fea0003c00000 */
[----:B------:R3:W4:Y:S02]  /*14940*/  SHFL.BFLY P0, R11, R180, R6, R5 ;  /* 0x0c000006b40b7389 */ /* 0x0007240000000005 */
[----:B-12345:R-:W-:Y:S05]  /*14950*/  ENDCOLLECTIVE ;  /* 0x000000000000791b */ /* 0x03efea0003800000 */
.L_x_11892:
[----:B------:R-:W-:Y:S02]  /*14960*/  IMAD.MOV.U32 R9, RZ, RZ, R11 ;  /* 0x000000ffff097224 */ /* 0x000fe400078e000b */
[----:B------:R-:W-:Y:S02]  /*14970*/  IMAD.MOV.U32 R6, RZ, RZ, 0x1 ;  /* 0x00000001ff067424 */ /* 0x000fe400078e00ff */
[----:B------:R-:W-:-:S05]  /*14980*/  FADD.FTZ R9, R9, R180 ;  /* 0x000000b409097221 */ /* 0x000fca0000010000 */
[----:B------:R-:W-:-:S07]  /*14990*/  MOV R180, R9 ;  /* 0x0000000900b47202 */ /* 0x000fce0000000f00 */
[----:B------:R-:W-:Y:S05]  /*149a0*/  WARPSYNC.COLLECTIVE R7, `(.L_x_11893) ;  /* 0x0000000007087348 */ /* 0x000fea0003c00000 */
[----:B------:R1:W2:Y:S02]  /*149b0*/  SHFL.BFLY P0, R11, R180, R6, R5 ;  /* 0x0c000006b40b7389 */ /* 0x0002a40000000005 */
[----:B-12---:R-:W-:Y:S05]  /*149c0*/  ENDCOLLECTIVE ;  /* 0x000000000000791b */ /* 0x006fea0003800000 */
.L_x_11893:
[----:B------:R-:W-:Y:S01]  /*149d0*/  MOV R180, R181 ;  /* 0x000000b500b47202 */ /* 0x000fe20000000f00 */
[----:B------:R-:W-:Y:S01]  /*149e0*/  IMAD.MOV.U32 R6, RZ, RZ, 0x2 ;  /* 0x00000002ff067424 */ /* 0x000fe200078e00ff */
[----:B------:R-:W-:-:S07]  /*149f0*/  MOV R10, R11 ;  /* 0x0000000b000a7202 */ /* 0x000fce0000000f00 */
[----:B------:R-:W-:Y:S05]  /*14a00*/  WARPSYNC.COLLECTIVE R7, `(.L_x_11894) ;  /* 0x0000000007087348 */ /* 0x000fea0003c00000 */
[----:B------:R1:W2:Y:S02]  /*14a10*/  SHFL.BFLY P0, R11, R180, R6, R5 ;  /* 0x0c000006b40b7389 */ /* 0x0002a40000000005 */
[----:B-12---:R-:W-:Y:S05]  /*14a20*/  ENDCOLLECTIVE ;  /* 0x000000000000791b */ /* 0x006fea0003800000 */
.L_x_11894:
[----:B------:R-:W-:Y:S01]  /*14a30*/  FADD.FTZ R10, R9, R10 ;  /* 0x0000000a090a7221 */ /* 0x000fe20000010000 */
[----:B------:R-:W-:Y:S01]  /*14a40*/  FADD.FTZ R8, R11, R181 ;  /* 0x000000b50b087221 */ /* 0x000fe20000010000 */
[----:B------:R-:W-:-:S04]  /*14a50*/  MOV R6, 0x1 ;  /* 0x0000000100067802 */ /* 0x000fc80000000f00 */
[----:B------:R-:W-:-:S07]  /*14a60*/  MOV R180, R8 ;  /* 0x0000000800b47202 */ /* 0x000fce0000000f00 */
[----:B------:R-:W-:Y:S05]  /*14a70*/  WARPSYNC.COLLECTIVE R7, `(.L_x_11895) ;  /* 0x0000000007087348 */ /* 0x000fea0003c00000 */
[----:B------:R1:W2:Y:S02]  /*14a80*/  SHFL.BFLY P0, R11, R180, R6, R5 ;  /* 0x0c000006b40b7389 */ /* 0x0002a40000000005 */
[----:B-12---:R-:W-:Y:S05]  /*14a90*/  ENDCOLLECTIVE ;  /* 0x000000000000791b */ /* 0x006fea0003800000 */
.L_x_11895:
[----:B------:R-:W-:Y:S05]  /*14aa0*/  BRA `(.L_x_11896) ;  /* 0xfffffff000147947 */ /* 0x000fea000383ffff */
.L_x_11897:
        /* <DEDUP_REMOVED lines=13> */
.L_x_14812:


//--------------------- .text._ZN5flash24flash_fwd_splitkv_kernelI23Flash_fwd_kernel_traitsILi64ELi64ELi128ELi4ELb0ELb0EN7cutlass10bfloat16_tE19Flash_kernel_traitsILi64ELi64ELi128ELi4ES3_EELb0ELb0ELb1ELb0ELb0ELb1ELb0ELb1EEEvNS_16Flash_fwd_paramsE --------------------------
	.section	.text._ZN5flash24flash_fwd_splitkv_kernelI23Flash_fwd_kernel_traitsILi64ELi64ELi128ELi4ELb0ELb0EN7cutlass10bfloat16_tE19Flash_kernel_traitsILi64ELi64ELi128ELi4ES3_EELb0ELb0ELb1ELb0ELb0ELb1ELb0ELb1EEEvNS_16Flash_fwd_paramsE,"ax",@progbits
	.align	128
        .global         _ZN5flash24flash_fwd_splitkv_kernelI23Flash_fwd_kernel_traitsILi64ELi64ELi128ELi4ELb0ELb0EN7cutlass10bfloat16_tE19Flash_kernel_traitsILi64ELi64ELi128ELi4ES3_EELb0ELb0ELb1ELb0ELb0ELb1ELb0ELb1EEEvNS_16Flash_fwd_paramsE
        .type           _ZN5flash24flash_fwd_splitkv_kernelI23Flash_fwd_kernel_traitsILi64ELi64ELi128ELi4ELb0ELb0EN7cutlass10bfloat16_tE19Flash_kernel_traitsILi64ELi64ELi128ELi4ES3_EELb0ELb0ELb1ELb0ELb0ELb1ELb0ELb1EEEvNS_16Flash_fwd_paramsE,@function
        .size           _ZN5flash24flash_fwd_splitkv_kernelI23Flash_fwd_kernel_traitsILi64ELi64ELi128ELi4ELb0ELb0EN7cutlass10bfloat16_tE19Flash_kernel_traitsILi64ELi64ELi128ELi4ES3_EELb0ELb0ELb1ELb0ELb0ELb1ELb0ELb1EEEvNS_16Flash_fwd_paramsE,(.L_x_14813 - _ZN5flash24flash_fwd_splitkv_kernelI23Flash_fwd_kernel_traitsILi64ELi64ELi128ELi4ELb0ELb0EN7cutlass10bfloat16_tE19Flash_kernel_traitsILi64ELi64ELi128ELi4ES3_EELb0ELb0ELb1ELb0ELb0ELb1ELb0ELb1EEEvNS_16Flash_fwd_paramsE)
        .other          _ZN5flash24flash_fwd_splitkv_kernelI23Flash_fwd_kernel_traitsILi64ELi64ELi128ELi4ELb0ELb0EN7cutlass10bfloat16_tE19Flash_kernel_traitsILi64ELi64ELi128ELi4ES3_EELb0ELb0ELb1ELb0ELb0ELb1ELb0ELb1EEEvNS_16Flash_fwd_paramsE,@"STO_CUDA_ENTRY STV_DEFAULT"
_ZN5flash24flash_fwd_splitkv_kernelI23Flash_fwd_kernel_traitsILi64ELi64ELi128ELi4ELb0ELb0EN7cutlass10bfloat16_tE19Flash_kernel_traitsILi64ELi64ELi128ELi4ES3_EELb0ELb0ELb1ELb0ELb0ELb1ELb0ELb1EEEvNS_16Flash_fwd_paramsE:
.text._ZN5flash24flash_fwd_splitkv_kernelI23Flash_fwd_kernel_traitsILi64ELi64ELi128ELi4ELb0ELb0EN7cutlass10bfloat16_tE19Flash_kernel_traitsILi64ELi64ELi128ELi4ES3_EELb0ELb0ELb1ELb0ELb0ELb1ELb0ELb1EEEvNS_16Flash_fwd_paramsE:
[----:B------:R-:W-:Y:S01]  /*0000*/  LDC R1, c[0x0][0x37c] ;  /* 0x0000df00ff017b82 */ /* 0x000fe20000000800 */
[----:B------:R-:W1:Y:S07]  /*0010*/  S2R R3, SR_CTAID.X ;  /* 0x0000000000037919 */ /* 0x000e6e0000002500 */
[----:B------:R-:W2:Y:S01]  /*0020*/  LDC.64 R102, c[0x0][0x348] ;  /* 0x0000d200ff667b82 */ /* 0x000ea20000000a00 */
[----:B------:R-:W-:Y:S01]  /*0030*/  BSSY.RECONVERGENT B3, `(.L_x_11898) ;  /* 0x0000005000037945 */ /* 0x000fe20003800200 */
[----:B------:R-:W-:Y:S01]  /*0040*/  MOV R178, 0x80 ;  /* 0x0000008000b27802 */ /* 0x000fe20000000f00 */
[----:B------:R-:W3:Y:S01]  /*0050*/  S2R R179, SR_CTAID.Y ;  /* 0x0000000000b37919 */ /* 0x000ee20000002600 */
[----:B------:R-:W4:Y:S05]  /*0060*/  S2R R180, SR_CTAID.Z ;  /* 0x0000000000b47919 */ /* 0x000f2a0000002700 */
[----:B-1234-:R-:W-:Y:S05]  /*0070*/  CALL.REL.NOINC `($_ZN5flash24flash_fwd_splitkv_kernelI23Flash_fwd_kernel_traitsILi64ELi64ELi128ELi4ELb0ELb0EN7cutlass10bfloat16_tE19Flash_kernel_traitsILi64ELi64ELi128ELi4ES3_EELb0ELb0ELb1ELb0ELb0ELb1ELb0ELb1EEEvNS_16Flash_fwd_paramsE$_ZN5flash30compute_attn_1rowblock_splitkvI23Flash_fwd_kernel_traitsILi64ELi64ELi128ELi4ELb0ELb0EN7cutlass10bfloat16_tE19Flash_kernel_traitsILi64ELi64ELi128ELi4ES3_EELb0ELb0ELb1ELb0ELb0ELb1ELb0ELb1ENS_16Flash_fwd_paramsEEEvRKT8_iiiii) ;  /* 0x0000000000087944 */ /* 0x01efea0003c00000 */
[----:B------:R-:W-:Y:S05]  /*0080*/  BSYNC.RECONVERGENT B3 ;  /* 0x0000000000037941 */ /* 0x000fea0003800200 */
.L_x_11898:
[----:B------:R-:W-:Y:S05]  /*0090*/  EXIT ;  /* 0x000000000000794d */ /* 0x000fea0003800000 */
        .type           $_ZN5flash24flash_fwd_splitkv_kernelI23Flash_fwd_kernel_traitsILi64ELi64ELi128ELi4ELb0ELb0EN7cutlass10bfloat16_tE19Flash_kernel_traitsILi64ELi64ELi128ELi4ES3_EELb0ELb0ELb1ELb0ELb0ELb1ELb0ELb1EEEvNS_16Flash_fwd_paramsE$_ZN5flash30compute_attn_1rowblock_splitkvI23Flash_fwd_kernel_traitsILi64ELi64ELi128ELi4ELb0ELb0EN7cutlass10bfloat16_tE19Flash_kernel_traitsILi64ELi64ELi128ELi4ES3_EELb0ELb0ELb1ELb0ELb0ELb1ELb0ELb1ENS_16Flash_fwd_paramsEEEvRKT8_iiiii,@function
        .size           $_ZN5flash24flash_fwd_splitkv_kernelI23Flash_fwd_kernel_traitsILi64ELi64ELi128ELi4ELb0ELb0EN7cutlass10bfloat16_tE19Flash_kernel_traitsILi64ELi64ELi128ELi4ES3_EELb0ELb0ELb1ELb0ELb0ELb1ELb0ELb1EEEvNS_16Flash_fwd_paramsE$_ZN5flash30compute_attn_1rowblock_splitkvI23Flash_fwd_kernel_traitsILi64ELi64ELi128ELi4ELb0ELb0EN7cutlass10bfloat16_tE19Flash_kernel_traitsILi64ELi64ELi128ELi4ES3_EELb0ELb0ELb1ELb0ELb0ELb1ELb0ELb1ENS_16Flash_fwd_paramsEEEvRKT8_iiiii,(.L_x_14813 - $_ZN5flash24flash_fwd_splitkv_kernelI23Flash_fwd_kernel_traitsILi64ELi64ELi128ELi4ELb0ELb0EN7cutlass10bfloat16_tE19Flash_kernel_traitsILi64ELi64ELi128ELi4ES3_EELb0ELb0ELb1ELb0ELb0ELb1ELb0ELb1EEEvNS_16Flash_fwd_paramsE$_ZN5flash30compute_attn_1rowblock_splitkvI23Flash_fwd_kernel_traitsILi64ELi64ELi128ELi4ELb0ELb0EN7cutlass10bfloat16_tE19Flash_kernel_traitsILi64ELi64ELi128ELi4ES3_EELb0ELb0ELb1ELb0ELb0ELb1ELb0ELb1ENS_16Flash_fwd_paramsEEEvRKT8_iiiii)
$_ZN5flash24flash_fwd_splitkv_kernelI23Flash_fwd_kernel_traitsILi64ELi64ELi128ELi4ELb0ELb0EN7cutlass10bfloat16_tE19Flash_kernel_traitsILi64ELi64ELi128ELi4ES3_EELb0ELb0ELb1ELb0ELb0ELb1ELb0ELb1EEEvNS_16Flash_fwd_paramsE$_ZN5flash30compute_attn_1rowblock_splitkvI23Flash_fwd_kernel_traitsILi64ELi64ELi128ELi4ELb0ELb0EN7cutlass10bfloat16_tE19Flash_kernel_traitsILi64ELi64ELi128ELi4ES3_EELb0ELb0ELb1ELb0ELb0ELb1ELb0ELb1ENS_16Flash_fwd_paramsEEEvRKT8_iiiii:
        /* <DEDUP_REMOVED lines=39> */
.L_x_11900:
[----:B------:R-:W-:Y:S05]  /*0310*/  BSYNC.RECONVERGENT B0 ;  /* 0x0000000000007941 */ /* 0x000fea0003800200 */
.L_x_11899:
[----:B------:R-:W-:Y:S04]  /*0320*/  BSSY.RECONVERGENT B0, `(.L_x_11901) ;  /* 0x0000007000007945 */ /* 0x000fe80003800200 */
[----:B------:R-:W-:Y:S05]  /*0330*/  @!P4 BRA `(.L_x_11902) ;  /* 0x000000000014c947 */ /* 0x000fea0003800000 */
[----:B-----5:R-:W2:Y:S02]  /*0340*/  LD.E.U8 R4, desc[UR4][R102.64+0x1b2] ;  /* 0x0001b20466047980 */ /* 0x020ea4000c101100 */
[----:B--2---:R-:W-:-:S13]  /*0350*/  ISETP.NE.AND P0, PT, R4, RZ, PT ;  /* 0x000000ff0400720c */ /* 0x004fda0003f05270 */
[----:B------:R-:W2:Y:S02]  /*0360*/  @P0 LD.E R7, desc[UR4][R14.64+0x4] ;  /* 0x000004040e070980 */ /* 0x000ea4000c101900 */
[----:B--2---:R-:W-:-:S06]  /*0370*/  @P0 IADD3 R4, PT, PT, R7, -R12, RZ ;  /* 0x8000000c07040210 */ /* 0x004fcc0007ffe0ff */
[----:B------:R2:W5:Y:S02]  /*0380*/  @!P0 LD.E R4, desc[UR4][R14.64] ;  /* 0x000000040e048980 */ /* 0x000564000c101900 */
.L_x_11902:
[----:B------:R-:W-:Y:S05]  /*0390*/  BSYNC.RECONVERGENT B0 ;  /* 0x0000000000007941 */ /* 0x000fea0003800200 */
.L_x_11901:
        /* <DEDUP_REMOVED lines=9> */
.L_x_11904:
[----:B------:R-:W3:Y:S01]  /*0430*/  LD.E.64 R4, desc[UR4][R102.64+0x108] ;  /* 0x0001080466047980 */ /* 0x000ee2000c101b00 */
[----:B------:R-:W-:Y:S01]  /*0440*/  BSSY.RECONVERGENT B0, `(.L_x_11906) ;  /* 0x0000006000007945 */ /* 0x000fe20003800200 */
[----:B---3--:R-:W-:Y:S01]  /*0450*/  ISETP.NE.U32.AND P0, PT, R4, RZ, PT ;  /* 0x000000ff0400720c */ /* 0x008fe20003f05070 */
[----:B------:R-:W-:-:S03]  /*0460*/  IMAD.MOV.U32 R4, RZ, RZ, RZ ;  /* 0x000000ffff047224 */ /* 0x000fc600078e00ff */
[----:B------:R-:W-:-:S13]  /*0470*/  ISETP.NE.AND.EX P0, PT, R5, RZ, PT, P0 ;  /* 0x000000ff0500720c */ /* 0x000fda0003f05300 */
[----:B------:R-:W-:Y:S05]  /*0480*/  @!P0 BRA `(.L_x_11907) ;  /* 0x0000000000048947 */ /* 0x000fea0003800000 */
[----:B------:R3:W5:Y:S02]  /*0490*/  LD.E R4, desc[UR4][R102.64+0xbc] ;  /* 0x0000bc0466047980 */ /* 0x000764000c101900 */
.L_x_11907:
[----:B------:R-:W-:Y:S05]  /*04a0*/  BSYNC.RECONVERGENT B0 ;  /* 0x0000000000007941 */ /* 0x000fea0003800200 */
.L_x_11906:
[----:B-----5:R-:W-:Y:S02]  /*04b0*/  IADD3 R55, PT, PT, R71, R4, RZ ;  /* 0x0000000447377210 */ /* 0x020fe40007ffe0ff */
.L_x_11905:
[----:B------:R-:W-:Y:S05]  /*04c0*/  BSYNC.RECONVERGENT B1 ;  /* 0x0000000000017941 */ /* 0x000fea0003800200 */
.L_x_11903:
[----:B------:R-:W-:Y:S01]  /*04d0*/  IMAD.SHL.U32 R182, R3, 0x40, RZ ;  /* 0x0000004003b67824 */ /* 0x000fe200078e00ff */
[----:B------:R-:W-:Y:S01]  /*04e0*/  MOV R4, R178 ;  /* 0x000000b200047202 */ /* 0x000fe20000000f00 */
[----:B------:R-:W-:-:S03]  /*04f0*/  IMAD.MOV.U32 R5, RZ, RZ, 0x0 ;  /* 0x00000000ff057424 */ /* 0x000fc600078e00ff */
[----:B------:R-:W-:-:S13]  /*0500*/  ISETP.GT.AND P0, PT, R187, R182, PT ;  /* 0x000000b6bb00720c */ /* 0x000fda0003f04270 */
[----:B-123--:R-:W-:Y:S05]  /*0510*/  @!P0 RET.REL.NODEC R4 `(_ZN5flash24flash_fwd_splitkv_kernelI23Flash_fwd_kernel_traitsILi64ELi64ELi128ELi4ELb0ELb0EN7cutlass10bfloat16_tE19Flash_kernel_traitsILi64ELi64ELi128ELi4ES3_EELb0ELb0ELb1ELb0ELb0ELb1ELb0ELb1EEEvNS_16Flash_fwd_paramsE) ;  /* 0xfffffff804b88950 */ /* 0x00efea0003c3ffff */
        /* <DEDUP_REMOVED lines=84> */
.L_x_11910:
[----:B------:R-:W-:Y:S05]  /*0a60*/  BSYNC.RECONVERGENT B0 ;  /* 0x0000000000007941 */ /* 0x000fea0003800200 */
.L_x_11909:
        /* <DEDUP_REMOVED lines=13> */
.L_x_11912:
[----:B------:R-:W-:Y:S05]  /*0b40*/  BSYNC.RECONVERGENT B0 ;  /* 0x0000000000007941 */ /* 0x000fea0003800200 */
.L_x_11911:
        /* <DEDUP_REMOVED lines=12> */
.L_x_11914:
[----:B------:R-:W-:Y:S05]  /*0c10*/  BSYNC.RECONVERGENT B0 ;  /* 0x0000000000007941 */ /* 0x000fea0003800200 */
.L_x_11913:
[----:B------:R-:W-:Y:S01]  /*0c20*/  ISETP.NE.AND P0, PT, R4, RZ, PT ;  /* 0x000000ff0400720c */ /* 0x000fe20003f05270 */
[----:B------:R-:W-:Y:S01]  /*0c30*/  @!P6 ST.E desc[UR4][R16.64+0x40], R5 ;  /* 0x000040051000e985 */ /* 0x000fe2000c101904 */
[----:B------:R-:W-:-:S03]  /*0c40*/  MOV R179, 0x0 ;  /* 0x0000000000b37802 */ /* 0x000fc60000000f00 */
[----:B------:R-:W-:Y:S08]  /*0c50*/  @!P5 ST.E desc[UR4][R16.64+0x80], R3 ;  /* 0x000080031000d985 */ /* 0x000ff0000c101904 */
[----:B------:R1:W-:Y:S02]  /*0c60*/  @!P0 ST.E desc[UR4][R16.64], R15 ;  /* 0x0000000f10008985 */ /* 0x0003e4000c101904 */
[----:B-123--:R-:W-:Y:S05]  /*0c70*/  @P1 RET.REL.NODEC R178 `(_ZN5flash24flash_fwd_splitkv_kernelI23Flash_fwd_kernel_traitsILi64ELi64ELi128ELi4ELb0ELb0EN7cutlass10bfloat16_tE19Flash_kernel_traitsILi64ELi64ELi128ELi4ES3_EELb0ELb0ELb1ELb0ELb0ELb1ELb0ELb1EEEvNS_16Flash_fwd_paramsE) ;  /* 0xfffffff0b2e01950 */ /* 0x00efea0003c3ffff */
[----:B------:R-:W-:Y:S02]  /*0c80*/  MOV R3, 0x7f800000 ;  /* 0x7f80000000037802 */ /* 0x000fe40000000f00 */
[----:B------:R-:W-:-:S03]  /*0c90*/  MOV R179, 0x0 ;  /* 0x0000000000b37802 */ /* 0x000fc60000000f00 */
[----:B------:R1:W-:Y:S02]  /*0ca0*/  ST.E desc[UR4][R16.64+0xc0], R3 ;  /* 0x0000c00310007985 */ /* 0x0003e4000c101904 */
[----:B-1----:R-:W-:Y:S05]  /*0cb0*/  RET.REL.NODEC R178 `(_ZN5flash24flash_fwd_splitkv_kernelI23Flash_fwd_kernel_traitsILi64ELi64ELi128ELi4ELb0ELb0EN7cutlass10bfloat16_tE19Flash_kernel_traitsILi64ELi64ELi128ELi4ES3_EELb0ELb0ELb1ELb0ELb0ELb1ELb0ELb1EEEvNS_16Flash_fwd_paramsE) ;  /* 0xfffffff0b2d07950 */ /* 0x002fea0003c3ffff */
.L_x_11908:
        /* <DEDUP_REMOVED lines=36> */
[----:B------:R-:W-:-:S11]  /*0f00*/  ISETP.NE.AND P3, PT, R11, RZ, PT ;  /* 0x000000ff0b00720c */ /* 0x000fd60003f65270 */
[----:B------:R-:W-:-:S05]  /*0f10*/  @!P0 IMAD.IADD R2, R2, 0x1, -R5 ;  /* 0x0000000102028824 */ /* 0x000fca00078e0a05 */
[----:B------:R-:W-:Y:S02]  /*0f20*/  ISETP.GE.U32.AND P1, PT, R2, R5, PT ;  /* 0x000000050200720c */ /* 0x000fe40003f26070 */
[----:B------:R-:W-:-:S04]  /*0f30*/  LOP3.LUT R2, R0, R11, RZ, 0x3c, !PT ;  /* 0x0000000b00027212 */ /* 0x000fc800078e3cff */
[----:B------:R-:W-:Y:S01]  /*0f40*/  ISETP.GE.AND P2, PT, R2, RZ, PT ;  /* 0x000000ff0200720c */ /* 0x000fe20003f46270 */
[-C--:B---3--:R-:W-:Y:S01]  /*0f50*/  IMAD R2, R13, R179.reuse, RZ ;  /* 0x000000b30d027224 */ /* 0x088fe200078e02ff */
[----:B------:R-:W-:Y:S01]  /*0f60*/  @!P0 IADD3 R7, PT, PT, R7, 0x1, RZ ;  /* 0x0000000107078810 */ /* 0x000fe20007ffe0ff */
[----:B------:R-:W-:-:S04]  /*0f70*/  IMAD.WIDE.U32 R12, R12, R179, RZ ;  /* 0x000000b30c0c7225 */ /* 0x000fc800078e00ff */
[----:B------:R-:W-:Y:S01]  /*0f80*/  @P1 VIADD R7, R7, 0x1 ;  /* 0x0000000107071836 */ /* 0x000fe20000000000 */
[----:B------:R-:W-:Y:S02]  /*0f90*/  IADD3 R189, PT, PT, R13, R2, RZ ;  /* 0x000000020dbd7210 */ /* 0x000fe40007ffe0ff */
[----:B------:R-:W-:-:S03]  /*0fa0*/  LEA R188, P0, R12, R126, 0x2 ;  /* 0x0000007e0cbc7211 */ /* 0x000fc600078010ff */
[----:B------:R-:W-:Y:S01]  /*0fb0*/  @!P2 IMAD.MOV R7, RZ, RZ, -R7 ;  /* 0x000000ffff07a224 */ /* 0x000fe200078e0a07 */
[----:B------:R-:W-:Y:S02]  /*0fc0*/  LEA.HI.X R189, R12, R127, R189, 0x2, P0 ;  /* 0x0000007f0cbd7211 */ /* 0x000fe400000f14bd */
[----:B------:R-:W-:Y:S01]  /*0fd0*/  @!P3 LOP3.LUT R7, RZ, R11, RZ, 0x33, !PT ;  /* 0x0000000bff07b212 */ /* 0x000fe200078e33ff */
[----:B------:R-:W3:Y:S04]  /*0fe0*/  LD.E.64 R12, desc[UR4][R102.64+0x28] ;  /* 0x00002804660c7980 */ /* 0x000ee8000c101b00 */
[----:B------:R-:W-:-:S05]  /*0ff0*/  IMAD.WIDE R18, R7, 0x4, R188 ;  /* 0x0000000407127825 */ /* 0x000fca00078e02bc */
[----:B------:R1:W3:Y:S01]  /*1000*/  LD.E R4, desc[UR4][R18.64] ;  /* 0x0000000412047980 */ /* 0x0002e2000c101900 */
[----:B----4-:R-:W-:-:S04]  /*1010*/  IABS R5, R9 ;  /* 0x0000000900057213 */ /* 0x010fc80000000000 */
[----:B-----5:R-:W4:Y:S08]  /*1020*/  I2F.RP R10, R5 ;  /* 0x00000005000a7306 */ /* 0x020f300000209400 */
        /* <DEDUP_REMOVED lines=13> */
[----:B------:R-:W-:Y:S01]  /*1100*/  IMAD.MOV R7, RZ, RZ, -R7 ;  /* 0x000000ffff077224 */ /* 0x000fe200078e0a07 */
[----:B------:R-:W-:-:S11]  /*1110*/  LOP3.LUT R6, R180, R9, RZ, 0x3c, !PT ;  /* 0x00000009b4067212 */ /* 0x000fd600078e3cff */
[----:B------:R-:W-:-:S04]  /*1120*/  @!P0 IADD3 R2, PT, PT, R2, -R5, RZ ;  /* 0x8000000502028210 */ /* 0x000fc80007ffe0ff */
[----:B------:R-:W-:Y:S01]  /*1130*/  ISETP.GE.U32.AND P2, PT, R2, R5, PT ;  /* 0x000000050200720c */ /* 0x000fe20003f46070 */
[----:B------:R-:W-:Y:S01]  /*1140*/  IMAD R0, R11, R7, R0 ;  /* 0x000000070b007224 */ /* 0x000fe200078e0200 */
[----:B------:R-:W-:Y:S02]  /*1150*/  ISETP.GE.AND P1, PT, R6, RZ, PT ;  /* 0x000000ff0600720c */ /* 0x000fe40003f26270 */
[----:B------:R-:W-:Y:S02]  /*1160*/  @!P0 IADD3 R8, PT, PT, R8, 0x1, RZ ;  /* 0x0000000108088810 */ /* 0x000fe40007ffe0ff */
[----:B------:R-:W-:Y:S01]  /*1170*/  ISETP.NE.AND P0, PT, R9, RZ, PT ;  /* 0x000000ff0900720c */ /* 0x000fe20003f05270 */
[----:B------:R-:W-:-:S06]  /*1180*/  IMAD R6, R171, R0, RZ ;  /* 0x00000000ab067224 */ /* 0x000fcc00078e02ff */
[----:B------:R-:W-:-:S04]  /*1190*/  @P2 VIADD R8, R8, 0x1 ;  /* 0x0000000108082836 */ /* 0x000fc80000000000 */
[----:B------:R-:W-:Y:S02]  /*11a0*/  @!P1 IMAD.MOV R8, RZ, RZ, -R8 ;  /* 0x000000ffff089224 */ /* 0x000fe400078e0a08 */
[----:B------:R-:W-:-:S05]  /*11b0*/  @!P0 LOP3.LUT R8, RZ, R9, RZ, 0x33, !PT ;  /* 0x00000009ff088212 */ /* 0x000fca00078e33ff */
[----:B--2---:R-:W-:Y:S01]  /*11c0*/  IMAD R7, R15, R8, RZ ;  /* 0x000000080f077224 */ /* 0x004fe200078e02ff */
[----:B---3--:R-:W-:Y:S01]  /*11d0*/  SHF.R.S32.HI R2, RZ, 0x1f, R4 ;  /* 0x0000001fff027819 */ /* 0x008fe20000011404 */
[-C--:B------:R-:W-:Y:S02]  /*11e0*/  IMAD R5, R17, R4.reuse, RZ ;  /* 0x0000000411057224 */ /* 0x080fe400078e02ff */
[----:B------:R-:W-:-:S04]  /*11f0*/  IMAD.WIDE.U32 R10, R16, R4, RZ ;  /* 0x00000004100a7225 */ /* 0x000fc800078e00ff */
[----:B------:R-:W-:-:S05]  /*1200*/  IMAD R5, R16, R2, R5 ;  /* 0x0000000210057224 */ /* 0x000fca00078e0205 */
        /* <DEDUP_REMOVED lines=9> */
[----:B------:R-:W-:Y:S01]  /*12a0*/  IMAD.WIDE.U32 R14, R12, R4, RZ ;  /* 0x000000040c0e7225 */ /* 0x000fe200078e00ff */
[----:B------:R-:W-:-:S03]  /*12b0*/  MOV R4, R10 ;  /* 0x0000000a00047202 */ /* 0x000fc60000000f00 */
[----:B------:R-:W-:Y:S02]  /*12c0*/  IMAD R7, R12, R2, R7 ;  /* 0x000000020c077224 */ /* 0x000fe400078e0207 */
[----:B------:R-:W-:Y:S02]  /*12d0*/  IMAD.IADD R2, R11, 0x1, R6 ;  /* 0x000000010b027824 */ /* 0x000fe400078e0206 */
[----:B------:R-:W-:Y:S01]  /*12e0*/  IMAD.IADD R10, R15, 0x1, R7 ;  /* 0x000000010f0a7824 */ /* 0x000fe200078e0207 */
[----:B------:R-:W-:Y:S05]  /*12f0*/  BRA `(.L_x_11917) ;  /* 0x0000000400387947 */ /* 0x000fea0003800000 */
.L_x_11916:
        /* <DEDUP_REMOVED lines=29> */
[----:B---3--:R-:W-:-:S03]  /*14d0*/  @!P0 IMAD R7, R21, R10, RZ ;  /* 0x0000000a15078224 */ /* 0x008fc600078e02ff */
[----:B------:R-:W-:Y:S02]  /*14e0*/  @!P0 IADD3 R23, PT, PT, R23, R0, RZ ;  /* 0x0000000017178210 */ /* 0x000fe40007ffe0ff */
[----:B------:R-:W-:Y:S01]  /*14f0*/  @!P1 IADD3 R4, PT, PT, R4, -R5, RZ ;  /* 0x8000000504049210 */ /* 0x000fe20007ffe0ff */
[----:B------:R-:W-:-:S03]  /*1500*/  @P0 IMAD.IADD R0, R11, 0x1, R12 ;  /* 0x000000010b000824 */ /* 0x000fc600078e020c */
[----:B------:R-:W-:Y:S01]  /*1510*/  ISETP.GE.U32.AND P3, PT, R4, R5, PT ;  /* 0x000000050400720c */ /* 0x000fe20003f66070 */
[----:B------:R-:W-:Y:S01]  /*1520*/  @!P0 IMAD R7, R20, R6, R7 ;  /* 0x0000000614078224 */ /* 0x000fe200078e0207 */
[----:B------:R-:W-:Y:S01]  /*1530*/  LOP3.LUT R4, R180, R9, RZ, 0x3c, !PT ;  /* 0x00000009b4047212 */ /* 0x000fe200078e3cff */
[----:B------:R-:W-:-:S04]  /*1540*/  @!P0 IMAD.WIDE.U32 R22, R20, R10, R22 ;  /* 0x0000000a14168225 */ /* 0x000fc800078e0016 */
[-C--:B------:R-:W-:Y:S02]  /*1550*/  @P0 IMAD R5, R171, R0.reuse, RZ ;  /* 0x00000000ab050224 */ /* 0x080fe400078e02ff */
[----:B------:R-:W-:Y:S01]  /*1560*/  @P0 IMAD.WIDE.U32 R20, R170, R0, RZ ;  /* 0x00000000aa140225 */ /* 0x000fe200078e00ff */
[----:B------:R-:W-:-:S03]  /*1570*/  ISETP.GE.AND P2, PT, R4, RZ, PT ;  /* 0x000000ff0400720c */ /* 0x000fc60003f46270 */
[----:B------:R-:W-:Y:S01]  /*1580*/  @!P1 VIADD R2, R2, 0x1 ;  /* 0x0000000102029836 */ /* 0x000fe20000000000 */
[----:B------:R-:W-:Y:S01]  /*1590*/  ISETP.NE.AND P1, PT, R9, RZ, PT ;  /* 0x000000ff0900720c */ /* 0x000fe20003f25270 */
[----:B------:R-:W-:Y:S01]  /*15a0*/  @!P0 IMAD.MOV.U32 R8, RZ, RZ, R22 ;  /* 0x000000ffff088224 */ /* 0x000fe200078e0016 */
[----:B------:R-:W-:Y:S02]  /*15b0*/  @!P0 IADD3 R7, PT, PT, R23, R7, RZ ;  /* 0x0000000717078210 */ /* 0x000fe40007ffe0ff */
        /* <DEDUP_REMOVED lines=8> */
[----:B------:R-:W-:Y:S01]  /*1640*/  IMAD R6, R171, R0, RZ ;  /* 0x00000000ab067224 */ /* 0x000fe200078e02ff */
        /* <DEDUP_REMOVED lines=9> */
[----:B----4-:R-:W-:Y:S01]  /*16e0*/  @!P0 IMAD R4, R15, R10, RZ ;  /* 0x0000000a0f048224 */ /* 0x010fe200078e02ff */
        /* <DEDUP_REMOVED lines=15> */
.L_x_11917:
[----:B------:R-:W-:Y:S05]  /*17e0*/  BSYNC.RECONVERGENT B0 ;  /* 0x0000000000007941 */ /* 0x000fea0003800200 */
.L_x_11915:
        /* <DEDUP_REMOVED lines=43> */
[----:B------:R-:W-:Y:S01]  /*1aa0*/  SHF.R.U32.HI R130, RZ, 0x3, R62 ;  /* 0x00000003ff827819 */ /* 0x000fe2000001163e */
[----:B------:R-:W-:Y:S01]  /*1ab0*/  IMAD R9, R25, R5, RZ ;  /* 0x0000000519097224 */ /* 0x000fe200078e02ff */
        /* <DEDUP_REMOVED lines=29> */
[----:B------:R-:W-:Y:S01]  /*1c90*/  @P0 IMAD.IADD R14, R19, 0x1, R15 ;  /* 0x00000001130e0824 */ /* 0x000fe200078e020f */
[----:B------:R-:W-:-:S03]  /*1ca0*/  SHF.R.S32.HI R0, RZ, 0x1f, R5 ;  /* 0x0000001fff007819 */ /* 0x000fc60000011405 */
[----:B------:R-:W-:Y:S02]  /*1cb0*/  IMAD.X R19, RZ, RZ, R14, P1 ;  /* 0x000000ffff137224 */ /* 0x000fe400008e060e */
        /* <DEDUP_REMOVED lines=144> */
.L_x_11957:
        /* <DEDUP_REMOVED lines=155> */
.L_x_11920:
        /* <DEDUP_REMOVED lines=68> */
.L_x_11924:
[----:B------:R-:W-:Y:S05]  /*33b0*/  BSYNC.RECONVERGENT B0 ;  /* 0x0000000000007941 */ /* 0x000fea0003800200 */
.L_x_11923:
        /* <DEDUP_REMOVED lines=51> */
.L_x_11926:
[----:B------:R-:W-:Y:S05]  /*36f0*/  BSYNC.RECONVERGENT B0 ;  /* 0x0000000000007941 */ /* 0x000fea0003800200 */
.L_x_11925:
        /* <DEDUP_REMOVED lines=53> */
.L_x_11928:
[----:B------:R-:W-:Y:S05]  /*3a50*/  BSYNC.RECONVERGENT B0 ;  /* 0x0000000000007941 */ /* 0x000fea0003800200 */
.L_x_11927:
        /* <DEDUP_REMOVED lines=57> */
.L_x_11930:
[----:B------:R-:W-:Y:S05]  /*3df0*/  BSYNC.RECONVERGENT B0 ;  /* 0x0000000000007941 */ /* 0x000fea0003800200 */
.L_x_11929:
        /* <DEDUP_REMOVED lines=62> */
.L_x_11932:
[----:B------:R-:W-:Y:S05]  /*41e0*/  BSYNC.RECONVERGENT B0 ;  /* 0x0000000000007941 */ /* 0x000fea0003800200 */
.L_x_11931:
        /* <DEDUP_REMOVED lines=53> */
.L_x_11934:
[----:B------:R-:W-:Y:S05]  /*4540*/  BSYNC.RECONVERGENT B0 ;  /* 0x0000000000007941 */ /* 0x000fea0003800200 */
.L_x_11933:
        /* <DEDUP_REMOVED lines=55> */
.L_x_11936:
[----:B------:R-:W-:Y:S05]  /*48c0*/  BSYNC.RECONVERGENT B0 ;  /* 0x0000000000007941 */ /* 0x000fea0003800200 */
.L_x_11935:
        /* <DEDUP_REMOVED lines=55> */
.L_x_11938:
[----:B------:R-:W-:Y:S05]  /*4c40*/  BSYNC.RECONVERGENT B0 ;  /* 0x0000000000007941 */ /* 0x000fea0003800200 */
.L_x_11937:
[----:B------:R-:W5:Y:S02]  /*4c50*/  LD.E R3, desc[UR4][R102.64+0xd0] ;  /* 0x0000d00466037980 */ /* 0x000f64000c101900 */
[----:B-----5:R-:W-:Y:S05]  /*4c60*/  IMAD.U32 R3, R3, -0x40, RZ ;  /* 0xffffffc003037824 */ /* 0x020fea00078e00ff */
[C---:B------:R-:W-:Y:S02]  /*4c70*/  LEA R12, P1, R3.reuse, R12, 0x1 ;  /* 0x0000000c030c7211 */ /* 0x040fe400078208ff */
[C---:B------:R-:W-:Y:S02]  /*4c80*/  LEA R52, P0, R3.reuse, R52, 0x1 ;  /* 0x0000003403347211 */ /* 0x040fe400078008ff */
[C---:B------:R-:W-:Y:S02]  /*4c90*/  LEA.HI.X.SX32 R13, R3.reuse, R13, 0x1, P1 ;  /* 0x0000000d030d7211 */ /* 0x040fe400008f0eff */
[----:B------:R-:W-:Y:S01]  /*4ca0*/  LEA.HI.X.SX32 R53, R3, R53, 0x1, P0 ;  /* 0x0000003503357211 */ /* 0x000fe200000f0eff */
[----:B------:R-:W-:Y:S05]  /*4cb0*/  BRA `(.L_x_11921) ;  /* 0x0000002c00d07947 */ /* 0x000fea0003800000 */
.L_x_11922:
        /* <DEDUP_REMOVED lines=104> */
.L_x_11940:
[----:B------:R-:W-:Y:S05]  /*5340*/  BSYNC.RECONVERGENT B0 ;  /* 0x0000000000007941 */ /* 0x000fea0003800200 */
.L_x_11939:
        /* <DEDUP_REMOVED lines=87> */
.L_x_11942:
[----:B------:R-:W-:Y:S05]  /*58c0*/  BSYNC.RECONVERGENT B0 ;  /* 0x0000000000007941 */ /* 0x000fea0003800200 */
.L_x_11941:
        /* <DEDUP_REMOVED lines=93> */
.L_x_11944:
[----:B------:R-:W-:Y:S05]  /*5ea0*/  BSYNC.RECONVERGENT B0 ;  /* 0x0000000000007941 */ /* 0x000fea0003800200 */
.L_x_11943:
        /* <DEDUP_REMOVED lines=91> */
.L_x_11946:
[----:B------:R-:W-:Y:S05]  /*6460*/  BSYNC.RECONVERGENT B0 ;  /* 0x0000000000007941 */ /* 0x000fea0003800200 */
.L_x_11945:
        /* <DEDUP_REMOVED lines=95> */
.L_x_11948:
[----:B------:R-:W-:Y:S05]  /*6a60*/  BSYNC.RECONVERGENT B0 ;  /* 0x0000000000007941 */ /* 0x000fea0003800200 */
.L_x_11947:
        /* <DEDUP_REMOVED lines=90> */
.L_x_11950:
[----:B------:R-:W-:Y:S05]  /*7010*/  BSYNC.RECONVERGENT B0 ;  /* 0x0000000000007941 */ /* 0x000fea0003800200 */
.L_x_11949:
        /* <DEDUP_REMOVED lines=91> */
.L_x_11952:
[----:B------:R-:W-:Y:S05]  /*75d0*/  BSYNC.RECONVERGENT B0 ;  /* 0x0000000000007941 */ /* 0x000fea0003800200 */
.L_x_11951:
        /* <DEDUP_REMOVED lines=91> */
.L_x_11954:
[----:B------:R-:W-:Y:S05]  /*7b90*/  BSYNC.RECONVERGENT B0 ;  /* 0x0000000000007941 */ /* 0x000fea0003800200 */
.L_x_11953:
[----:B------:R-:W5:Y:S02]  /*7ba0*/  LD.E R3, desc[UR4][R102.64+0xd0] ;  /* 0x0000d00466037980 */ /* 0x000f64000c101900 */
[----:B-----5:R-:W-:Y:S05]  /*7bb0*/  IMAD.U32 R3, R3, -0x40, RZ ;  /* 0xffffffc003037824 */ /* 0x020fea00078e00ff */
[C---:B------:R-:W-:Y:S02]  /*7bc0*/  LEA R90, P1, R3.reuse, R90, 0x1 ;  /* 0x0000005a035a7211 */ /* 0x040fe400078208ff */
[C---:B------:R-:W-:Y:S02]  /*7bd0*/  LEA R88, P0, R3.reuse, R88, 0x1 ;  /* 0x0000005803587211 */ /* 0x040fe400078008ff */
[C---:B------:R-:W-:Y:S02]  /*7be0*/  LEA.HI.X.SX32 R91, R3.reuse, R91, 0x1, P1 ;  /* 0x0000005b035b7211 */ /* 0x040fe400008f0eff */
[----:B------:R-:W-:Y:S09]  /*7bf0*/  LEA.HI.X.SX32 R89, R3, R89, 0x1, P0 ;  /* 0x0000005903597211 */ /* 0x000ff200000f0eff */
.L_x_11921:
[----:B------:R-:W-:Y:S05]  /*7c00*/  BSYNC.RECONVERGENT B1 ;  /* 0x0000000000017941 */ /* 0x000fea0003800200 */
.L_x_11919:
        /* <DEDUP_REMOVED lines=101> */
.L_x_11956:
[----:B------:R-:W-:Y:S05]  /*8260*/  BSYNC.RECONVERGENT B0 ;  /* 0x0000000000007941 */ /* 0x000fea0003800200 */
.L_x_11955:
[----:B------:R-:W-:Y:S11]  /*8270*/  ISETP.NE.AND P0, PT, R117, RZ, PT ;  /* 0x000000ff7500720c */ /* 0x000ff60003f05270 */
[----:B------:R-:W-:Y:S02]  /*8280*/  @!UPT UIADD3 URZ, UPT, UPT, URZ, URZ, URZ ;  /* 0x000000fffffff290 */ /* 0x000fe4000fffe0ff */
[----:B------:R-:W-:Y:S05]  /*8290*/  @P0 BRA `(.L_x_11957) ;  /* 0xffffffa000c80947 */ /* 0x000fea000383ffff */
.L_x_11918:
        /* <DEDUP_REMOVED lines=19> */
.L_x_11962:
[----:B------:R2:W-:Y:S02]  /*83d0*/  STS.128 [R185], RZ ;  /* 0x000000ffb9007388 */ /* 0x0005e40000000c00 */
.L_x_11961:
[----:B------:R-:W-:Y:S05]  /*83e0*/  BSYNC.RECONVERGENT B0 ;  /* 0x0000000000007941 */ /* 0x000fea0003800200 */
.L_x_11960:
        /* <DEDUP_REMOVED lines=17> */
.L_x_11964:
[----:B------:R-:W-:Y:S05]  /*8500*/  BSYNC.RECONVERGENT B0 ;  /* 0x0000000000007941 */ /* 0x000fea0003800200 */
.L_x_11963:
        /* <DEDUP_REMOVED lines=11> */
.L_x_11966:
[----:B------:R-:W-:Y:S05]  /*85c0*/  BSYNC.RECONVERGENT B0 ;  /* 0x0000000000007941 */ /* 0x000fea0003800200 */
.L_x_11965:
        /* <DEDUP_REMOVED lines=11> */
.L_x_11959:
        /* <DEDUP_REMOVED lines=79> */
.L_x_11973:
[----:B------:R-:W-:Y:S05]  /*8b70*/  BSYNC.RECONVERGENT B0 ;  /* 0x0000000000007941 */ /* 0x000fea0003800200 */
.L_x_11972:
[----:B-----5:R3:W-:Y:S01]  /*8b80*/  STS.128 [R185], R8 ;  /* 0x00000008b9007388 */ /* 0x0207e20000000c00 */
[----:B------:R-:W-:Y:S05]  /*8b90*/  BRA `(.L_x_11970) ;  /* 0x0000000000047947 */ /* 0x000fea0003800000 */
.L_x_11971:
[----:B------:R2:W-:Y:S02]  /*8ba0*/  STS.128 [R185], RZ ;  /* 0x000000ffb9007388 */ /* 0x0005e40000000c00 */
.L_x_11970:
[----:B------:R-:W-:Y:S05]  /*8bb0*/  BSYNC.RECONVERGENT B1 ;  /* 0x0000000000017941 */ /* 0x000fea0003800200 */
.L_x_11969:
        /* <DEDUP_REMOVED lines=51> */
.L_x_11977:
[----:B------:R-:W-:Y:S05]  /*8ef0*/  BSYNC.RECONVERGENT B0 ;  /* 0x0000000000007941 */ /* 0x000fea0003800200 */
.L_x_11976:
[----:B-----5:R1:W-:Y:S02]  /*8f00*/  STS.128 [R185+0x800], R8 ;  /* 0x00080008b9007388 */ /* 0x0203e40000000c00 */
.L_x_11975:
[----:B------:R-:W-:Y:S05]  /*8f10*/  BSYNC.RECONVERGENT B1 ;  /* 0x0000000000017941 */ /* 0x000fea0003800200 */
.L_x_11974:
        /* <DEDUP_REMOVED lines=51> */
.L_x_11981:
[----:B------:R-:W-:Y:S05]  /*9250*/  BSYNC.RECONVERGENT B0 ;  /* 0x0000000000007941 */ /* 0x000fea0003800200 */
.L_x_11980:
[----:B-----5:R1:W-:Y:S02]  /*9260*/  STS.128 [R185+0x1000], R8 ;  /* 0x00100008b9007388 */ /* 0x0203e40000000c00 */
.L_x_11979:
[----:B------:R-:W-:Y:S05]  /*9270*/  BSYNC.RECONVERGENT B1 ;  /* 0x0000000000017941 */ /* 0x000fea0003800200 */
.L_x_11978:
        /* <DEDUP_REMOVED lines=51> */
.L_x_11983:
[----:B------:R-:W-:Y:S05]  /*95b0*/  BSYNC.RECONVERGENT B0 ;  /* 0x0000000000007941 */ /* 0x000fea0003800200 */
.L_x_11982:
[----:B-----5:R1:W-:Y:S01]  /*95c0*/  STS.128 [R185+0x1800], R8 ;  /* 0x00180008b9007388 */ /* 0x0203e20000000c00 */
[----:B------:R-:W-:Y:S05]  /*95d0*/  BRA `(.L_x_11967) ;  /* 0x0000001400e07947 */ /* 0x000fea0003800000 */
.L_x_11968:
        /* <DEDUP_REMOVED lines=94> */
.L_x_11988:
[----:B------:R-:W-:Y:S05]  /*9bc0*/  BSYNC.RECONVERGENT B0 ;  /* 0x0000000000007941 */ /* 0x000fea0003800200 */
.L_x_11987:
[----:B-----5:R2:W-:Y:S01]  /*9bd0*/  STS.128 [R185], R16 ;  /* 0x00000010b9007388 */ /* 0x0205e20000000c00 */
[----:B------:R-:W-:Y:S05]  /*9be0*/  BRA `(.L_x_11985) ;  /* 0x0000000000047947 */ /* 0x000fea0003800000 */
.L_x_11986:
[----:B------:R3:W-:Y:S02]  /*9bf0*/  STS.128 [R185], RZ ;  /* 0x000000ffb9007388 */ /* 0x0007e40000000c00 */
.L_x_11985:
[----:B------:R-:W-:Y:S05]  /*9c00*/  BSYNC.RECONVERGENT B1 ;  /* 0x0000000000017941 */ /* 0x000fea0003800200 */
.L_x_11984:
        /* <DEDUP_REMOVED lines=89> */
.L_x_11992:
[----:B------:R-:W-:Y:S05]  /*a1a0*/  BSYNC.RECONVERGENT B0 ;  /* 0x0000000000007941 */ /* 0x000fea0003800200 */
.L_x_11991:
[----:B-----5:R1:W-:Y:S02]  /*a1b0*/  STS.128 [R185+0x800], R16 ;  /* 0x00080010b9007388 */ /* 0x0203e40000000c00 */
.L_x_11990:
[----:B------:R-:W-:Y:S05]  /*a1c0*/  BSYNC.RECONVERGENT B1 ;  /* 0x0000000000017941 */ /* 0x000fea0003800200 */
.L_x_11989:
        /* <DEDUP_REMOVED lines=89> */
.L_x_11996:
[----:B------:R-:W-:Y:S05]  /*a760*/  BSYNC.RECONVERGENT B0 ;  /* 0x0000000000007941 */ /* 0x000fea0003800200 */
.L_x_11995:
[----:B-----5:R2:W-:Y:S02]  /*a770*/  STS.128 [R185+0x1000], R16 ;  /* 0x00100010b9007388 */ /* 0x0205e40000000c00 */
.L_x_11994:
[----:B------:R-:W-:Y:S05]  /*a780*/  BSYNC.RECONVERGENT B1 ;  /* 0x0000000000017941 */ /* 0x000fea0003800200 */
.L_x_11993:
        /* <DEDUP_REMOVED lines=91> */
.L_x_11998:
[----:B------:R-:W-:Y:S05]  /*ad40*/  BSYNC.RECONVERGENT B0 ;  /* 0x0000000000007941 */ /* 0x000fea0003800200 */
.L_x_11997:
[----:B-----5:R1:W-:Y:S02]  /*ad50*/  STS.128 [R185+0x1800], R4 ;  /* 0x00180004b9007388 */ /* 0x0203e40000000c00 */
.L_x_11967:
[----:B------:R-:W-:Y:S05]  /*ad60*/  BSYNC.RECONVERGENT B2 ;  /* 0x0000000000027941 */ /* 0x000fea0003800200 */
.L_x_11958:
[----:B-1----:R-:W-:Y:S01]  /*ad70*/  IADD3 R3, PT, PT, -R181, R55, RZ ;  /* 0x00000037b5037210 */ /* 0x002fe20007ffe1ff */
        /* <DEDUP_REMOVED lines=10> */
.L_x_12001:
[----:B------:R1:W-:Y:S02]  /*ae20*/  STS.128 [R185+0x2000], RZ ;  /* 0x002000ffb9007388 */ /* 0x0003e40000000c00 */
.L_x_12000:
[----:B------:R-:W-:Y:S05]  /*ae30*/  BSYNC.RECONVERGENT B0 ;  /* 0x0000000000007941 */ /* 0x000fea0003800200 */
.L_x_11999:
[----:B------:R-:W-:Y:S01]  /*ae40*/  ISETP.GE.AND P1, PT, R191, R3, PT ;  /* 0x00000003bf00720c */ /* 0x000fe20003f26270 */
[C---:B------:R-:W-:Y:S01]  /*ae50*/  IMAD.SHL.U32 R7, R68.reuse, 0x2, RZ ;  /* 0x0000000244077824 */ /* 0x040fe200078e00ff */
[----:B------:R-:W-:Y:S01]  /*ae60*/  SHF.L.U64.HI R6, R68, 0x1, R69 ;  /* 0x0000000144067819 */ /* 0x000fe20000010245 */
[----:B------:R-:W-:Y:S03]  /*ae70*/  BSSY.RECONVERGENT B0, `(.L_x_12002) ;  /* 0x000000c000007945 */ /* 0x000fe60003800200 */
[----:B---3--:R-:W-:-:S05]  /*ae80*/  IADD3 R10, P0, PT, R7, R174, RZ ;  /* 0x000000ae070a7210 */ /* 0x008fca0007f1e0ff */
        /* <DEDUP_REMOVED lines=9> */
.L_x_12004:
[----:B------:R3:W-:Y:S02]  /*af20*/  STS.128 [R185+0x2800], RZ ;  /* 0x002800ffb9007388 */ /* 0x0007e40000000c00 */
.L_x_12003:
[----:B------:R-:W-:Y:S05]  /*af30*/  BSYNC.RECONVERGENT B0 ;  /* 0x0000000000007941 */ /* 0x000fea0003800200 */
.L_x_12002:
        /* <DEDUP_REMOVED lines=12> */
.L_x_12007:
[----:B------:R1:W-:Y:S02]  /*b000*/  STS.128 [R185+0x3000], RZ ;  /* 0x003000ffb9007388 */ /* 0x0003e40000000c00 */
.L_x_12006:
[----:B------:R-:W-:Y:S05]  /*b010*/  BSYNC.RECONVERGENT B0 ;  /* 0x0000000000007941 */ /* 0x000fea0003800200 */
.L_x_12005:
        /* <DEDUP_REMOVED lines=12> */
.L_x_12010:
[----:B------:R1:W-:Y:S02]  /*b0e0*/  STS.128 [R185+0x3800], RZ ;  /* 0x003800ffb9007388 */ /* 0x0003e40000000c00 */
.L_x_12009:
[----:B------:R-:W-:Y:S05]  /*b0f0*/  BSYNC.RECONVERGENT B0 ;  /* 0x0000000000007941 */ /* 0x000fea0003800200 */
.L_x_12008:
        /* <DEDUP_REMOVED lines=16> */
.L_x_12013:
[----:B------:R1:W-:Y:S02]  /*b200*/  STS.128 [R185+0x4000], RZ ;  /* 0x004000ffb9007388 */ /* 0x0003e40000000c00 */
.L_x_12012:
[----:B------:R-:W-:Y:S05]  /*b210*/  BSYNC.RECONVERGENT B0 ;  /* 0x0000000000007941 */ /* 0x000fea0003800200 */
.L_x_12011:
        /* <DEDUP_REMOVED lines=13> */
.L_x_12016:
[----:B------:R1:W-:Y:S02]  /*b2f0*/  STS.128 [R185+0x4800], RZ ;  /* 0x004800ffb9007388 */ /* 0x0003e40000000c00 */
.L_x_12015:
[----:B------:R-:W-:Y:S05]  /*b300*/  BSYNC.RECONVERGENT B0 ;  /* 0x0000000000007941 */ /* 0x000fea0003800200 */
.L_x_12014:
        /* <DEDUP_REMOVED lines=16> */
.L_x_12019:
[----:B------:R1:W-:Y:S02]  /*b410*/  STS.128 [R185+0x5000], RZ ;  /* 0x005000ffb9007388 */ /* 0x0003e40000000c00 */
.L_x_12018:
[----:B------:R-:W-:Y:S05]  /*b420*/  BSYNC.RECONVERGENT B0 ;  /* 0x0000000000007941 */ /* 0x000fea0003800200 */
.L_x_12017:
        /* <DEDUP_REMOVED lines=14> */
.L_x_12022:
[----:B------:R1:W-:Y:S02]  /*b510*/  STS.128 [R185+0x5800], RZ ;  /* 0x005800ffb9007388 */ /* 0x0003e40000000c00 */
.L_x_12021:
[----:B------:R-:W-:Y:S05]  /*b520*/  BSYNC.RECONVERGENT B0 ;  /* 0x0000000000007941 */ /* 0x000fea0003800200 */
.L_x_12020:
[----:B------:R-:W5:Y:S04]  /*b530*/  LD.E.64 R14, desc[UR4][R102.64+0x1c0] ;  /* 0x0001c004660e7980 */ /* 0x000f68000c101b00 */
[----:B-1----:R-:W2:Y:S01]  /*b540*/  LD.E.64 R12, desc[UR4][R102.64+0x1b8] ;  /* 0x0001b804660c7980 */ /* 0x002ea2000c101b00 */
[----:B---3--:R-:W-:Y:S02]  /*b550*/  MOV R10, R180 ;  /* 0x000000b4000a7202 */ /* 0x008fe40000000f00 */
[----:B------:R-:W-:Y:S01]  /*b560*/  MOV R11, RZ ;  /* 0x000000ff000b7202 */ /* 0x000fe20000000f00 */
[----:B------:R-:W3:Y:S04]  /*b570*/  LD.E R5, desc[UR4][R102.64+0xd8] ;  /* 0x0000d80466057980 */ /* 0x000ee8000c101900 */
[----:B------:R-:W0:Y:S01]  /*b580*/  LDGDEPBAR ;  /* 0x00000000000079af */ /* 0x000e220000000000 */
[----:B-----5:R-:W-:-:S04]  /*b590*/  IMAD.WIDE.U32 R10, R179, R14, R10 ;  /* 0x0000000eb30a7225 */ /* 0x020fc800078e000a */
[----:B------:R-:W-:Y:S01]  /*b5a0*/  IMAD R0, R15, R179, RZ ;  /* 0x000000b30f007224 */ /* 0x000fe200078e02ff */
[----:B--2---:R-:W-:-:S04]  /*b5b0*/  LEA R12, P0, R10, R12, 0x2 ;  /* 0x0000000c0a0c7211 */ /* 0x004fc800078010ff */
        /* <DEDUP_REMOVED lines=16> */
.L_x_12025:
[----:B------:R3:W-:Y:S01]  /*b6c0*/  STS.128 [R185+0x6000], RZ ;  /* 0x006000ffb9007388 */ /* 0x0007e20000000c00 */
[----:B------:R-:W-:Y:S05]  /*b6d0*/  BRA `(.L_x_12026) ;  /* 0x0000000000047947 */ /* 0x000fea0003800000 */
.L_x_12024:
[----:B------:R1:W-:Y:S02]  /*b6e0*/  STS.128 [R185+0x6000], RZ ;  /* 0x006000ffb9007388 */ /* 0x0003e40000000c00 */
.L_x_12026:
[----:B------:R-:W-:Y:S05]  /*b6f0*/  BSYNC.RECONVERGENT B0 ;  /* 0x0000000000007941 */ /* 0x000fea0003800200 */
.L_x_12023:
        /* <DEDUP_REMOVED lines=13> */
.L_x_12029:
[----:B------:R1:W-:Y:S02]  /*b7d0*/  STS.128 [R185+0x6800], RZ ;  /* 0x006800ffb9007388 */ /* 0x0003e40000000c00 */
.L_x_12028:
[----:B------:R-:W-:Y:S05]  /*b7e0*/  BSYNC.RECONVERGENT B0 ;  /* 0x0000000000007941 */ /* 0x000fea0003800200 */
.L_x_12027:
        /* <DEDUP_REMOVED lines=13> */
.L_x_12032:
[----:B------:R1:W-:Y:S02]  /*b8c0*/  STS.128 [R185+0x7000], RZ ;  /* 0x007000ffb9007388 */ /* 0x0003e40000000c00 */
.L_x_12031:
[----:B------:R-:W-:Y:S05]  /*b8d0*/  BSYNC.RECONVERGENT B0 ;  /* 0x0000000000007941 */ /* 0x000fea0003800200 */
.L_x_12030:
        /* <DEDUP_REMOVED lines=13> */
.L_x_12035:
[----:B------:R1:W-:Y:S02]  /*b9b0*/  STS.128 [R185+0x7800], RZ ;  /* 0x007800ffb9007388 */ /* 0x0003e40000000c00 */
.L_x_12034:
[----:B------:R-:W-:Y:S05]  /*b9c0*/  BSYNC.RECONVERGENT B0 ;  /* 0x0000000000007941 */ /* 0x000fea0003800200 */
.L_x_12033:
        /* <DEDUP_REMOVED lines=16> */
.L_x_12038:
[----:B------:R1:W-:Y:S02]  /*bad0*/  STS.128 [R185+0x8000], RZ ;  /* 0x008000ffb9007388 */ /* 0x0003e40000000c00 */
.L_x_12037:
[----:B------:R-:W-:Y:S05]  /*bae0*/  BSYNC.RECONVERGENT B0 ;  /* 0x0000000000007941 */ /* 0x000fea0003800200 */
.L_x_12036:
        /* <DEDUP_REMOVED lines=13> */
.L_x_12041:
[----:B------:R1:W-:Y:S02]  /*bbc0*/  STS.128 [R185+0x8800], RZ ;  /* 0x008800ffb9007388 */ /* 0x0003e40000000c00 */
.L_x_12040:
[----:B------:R-:W-:Y:S05]  /*bbd0*/  BSYNC.RECONVERGENT B0 ;  /* 0x0000000000007941 */ /* 0x000fea0003800200 */
.L_x_12039:
        /* <DEDUP_REMOVED lines=16> */
.L_x_12044:
[----:B------:R1:W-:Y:S02]  /*bce0*/  STS.128 [R185+0x9000], RZ ;  /* 0x009000ffb9007388 */ /* 0x0003e40000000c00 */
.L_x_12043:
[----:B------:R-:W-:Y:S05]  /*bcf0*/  BSYNC.RECONVERGENT B0 ;  /* 0x0000000000007941 */ /* 0x000fea0003800200 */
.L_x_12042:
        /* <DEDUP_REMOVED lines=16> */
.L_x_12047:
[----:B------:R1:W-:Y:S02]  /*be00*/  STS.128 [R185+0x9800], RZ ;  /* 0x009800ffb9007388 */ /* 0x0003e40000000c00 */
.L_x_12046:
[----:B------:R-:W-:Y:S05]  /*be10*/  BSYNC.RECONVERGENT B0 ;  /* 0x0000000000007941 */ /* 0x000fea0003800200 */
.L_x_12045:
[----:B------:R-:W5:Y:S01]  /*be20*/  LD.E R52, desc[UR4][R102.64+0x18c] ;  /* 0x00018c0466347980 */ /* 0x000f62000c101900 */
[----:B------:R-:W2:Y:S01]  /*be30*/  S2UR UR6, SR_CgaCtaId ;  /* 0x00000000000679c3 */ /* 0x000ea20000008800 */
[----:B------:R-:W-:Y:S01]  /*be40*/  LOP3.LUT R3, R67, 0x8, R62, 0x78, !PT ;  /* 0x0000000843037812 */ /* 0x000fe200078e783e */
[----:B------:R-:W-:Y:S01]  /*be50*/  UMOV UR7, 0x400 ;  /* 0x0000040000077882 */ /* 0x000fe20000000000 */
[----:B------:R-:W-:Y:S01]  /*be60*/  SHF.L.U32 R168, R62, 0x6, RZ ;  /* 0x000000063ea87819 */ /* 0x000fe200000006ff */
[----:B------:R-:W0:Y:S01]  /*be70*/  LDGDEPBAR ;  /* 0x00000000000079af */ /* 0x000e220000000000 */
[----:B------:R-:W-:Y:S01]  /*be80*/  LOP3.LUT R3, R3, 0x38, R64, 0x78, !PT ;  /* 0x0000003803037812 */ /* 0x000fe200078e7840 */
[----:B------:R-:W-:Y:S01]  /*be90*/  BSSY.RECONVERGENT B1, `(.L_x_12048) ;  /* 0x0000184000017945 */ /* 0x000fe20003800200 */
[----:B------:R-:W-:Y:S02]  /*bea0*/  IADD3 R169, PT, PT, R60, R169, RZ ;  /* 0x000000a93ca97210 */ /* 0x000fe40007ffe0ff */
[----:B------:R-:W-:-:S02]  /*beb0*/  LOP3.LUT R168, R168, 0x400, RZ, 0xc0, !PT ;  /* 0x00000400a8a87812 */ /* 0x000fc400078ec0ff */
[----:B------:R-:W-:Y:S02]  /*bec0*/  R2P PR, R62, 0x6 ;  /* 0x000000063e007804 */ /* 0x000fe40000000000 */
[----:B------:R-:W-:Y:S02]  /*bed0*/  LEA R168, R3, R168, 0x1 ;  /* 0x000000a803a87211 */ /* 0x000fe400078e08ff */
[----:B-1----:R-:W-:Y:S02]  /*bee0*/  MOV R5, 0x20 ;  /* 0x0000002000057802 */ /* 0x002fe40000000f00 */
[----:B------:R-:W-:Y:S02]  /*bef0*/  MOV R4, 0x40 ;  /* 0x0000004000047802 */ /* 0x000fe40000000f00 */
[----:B------:R-:W-:Y:S02]  /*bf00*/  SEL R5, R5, 0xffffffe0, !P1 ;  /* 0xffffffe005057807 */ /* 0x000fe40004800000 */
[----:B------:R-:W-:-:S02]  /*bf10*/  SEL R4, R4, 0xffffffc0, !P2 ;  /* 0xffffffc004047807 */ /* 0x000fc40005000000 */
[----:B------:R-:W-:Y:S01]  /*bf20*/  ISETP.NE.AND P0, PT, R54, 0x1, PT ;  /* 0x000000013600780c */ /* 0x000fe20003f05270 */
[----:B--2---:R-:W-:-:S06]  /*bf30*/  ULEA UR6, UR6, UR7, 0x18 ;  /* 0x0000000706067291 */ /* 0x004fcc000f8ec0ff */
[----:B------:R-:W-:Y:S02]  /*bf40*/  LEA R169, R169, UR6, 0x1 ;  /* 0x00000006a9a97c11 */ /* 0x000fe4000f8e08ff */
[----:B------:R-:W-:Y:S01]  /*bf50*/  IADD3 R2, PT, PT, R168, UR6, RZ ;  /* 0x00000006a8027c10 */ /* 0x000fe2000fffe0ff */
[----:B------:R-:W-:Y:S01]  /*bf60*/  LDSM.16.M88.4 R16, [R168+UR6+0x2000] ;  /* 0x00200006a810783b */ /* 0x000fe20008000200 */
[CC--:B------:R-:W-:Y:S02]  /*bf70*/  IADD3 R167, PT, PT, R169.reuse, R5.reuse, RZ ;  /* 0x00000005a9a77210 */ /* 0x0c0fe40007ffe0ff */
[C---:B------:R-:W-:Y:S01]  /*bf80*/  IADD3 R163, PT, PT, R2.reuse, R5, RZ ;  /* 0x0000000502a37210 */ /* 0x040fe20007ffe0ff */
[----:B------:R-:W1:Y:S01]  /*bf90*/  LDSM.16.M88.4 R12, [R169] ;  /* 0x00000000a90c783b */ /* 0x000e620000000200 */
[-C--:B------:R-:W-:Y:S02]  /*bfa0*/  IADD3 R166, PT, PT, R169, R4.reuse, RZ ;  /* 0x00000004a9a67210 */ /* 0x080fe40007ffe0ff */
[----:B------:R-:W-:Y:S01]  /*bfb0*/  IADD3 R162, PT, PT, R2, R4, RZ ;  /* 0x0000000402a27210 */ /* 0x000fe20007ffe0ff */
[----:B------:R-:W-:Y:S01]  /*bfc0*/  LDSM.16.M88.4 R8, [R167] ;  /* 0x00000000a708783b */ /* 0x000fe20000000200 */
[----:B------:R-:W-:-:S02]  /*bfd0*/  IADD3 R165, PT, PT, R5, R166, RZ ;  /* 0x000000a605a57210 */ /* 0x000fc40007ffe0ff */
[----:B------:R-:W-:Y:S01]  /*bfe0*/  IADD3 R161, PT, PT, R5, R162, RZ ;  /* 0x000000a205a17210 */ /* 0x000fe20007ffe0ff */
[----:B----4-:R-:W-:Y:S01]  /*bff0*/  LDSM.16.M88.4 R20, [R163+0x2000] ;  /* 0x00200000a314783b */ /* 0x010fe20000000200 */
[----:B------:R-:W-:-:S03]  /*c000*/  P2R R2, PR, RZ, 0x1 ;  /* 0x00000001ff027803 */ /* 0x000fc60000000000 */
[----:B------:R-:W2:Y:S04]  /*c010*/  LDSM.16.M88.4 R28, [R168+UR6+0x2800] ;  /* 0x00280006a81c783b */ /* 0x000ea80008000200 */
[----:B------:R-:W-:Y:S04]  /*c020*/  LDSM.16.M88.4 R44, [R166] ;  /* 0x00000000a62c783b */ /* 0x000fe80000000200 */
[----:B------:R-:W-:Y:S04]  /*c030*/  LDSM.16.M88.4 R48, [R162+0x2000] ;  /* 0x00200000a230783b */ /* 0x000fe80000000200 */
[----:B------:R-:W4:Y:S04]  /*c040*/  LDSM.16.M88.4 R36, [R163+0x2800] ;  /* 0x00280000a324783b */ /* 0x000f280000000200 */
[----:B------:R-:W-:Y:S04]  /*c050*/  LDSM.16.M88.4 R24, [R165] ;  /* 0x00000000a518783b */ /* 0x000fe80000000200 */
[----:B------:R-:W3:Y:S04]  /*c060*/  LDSM.16.M88.4 R56, [R161+0x2000] ;  /* 0x00200000a138783b */ /* 0x000ee80000000200 */
[----:B------:R-:W3:Y:S01]  /*c070*/  LDSM.16.M88.4 R72, [R162+0x2800] ;  /* 0x00280000a248783b */ /* 0x000ee20000000200 */
[C---:B-1----:R-:W-:Y:S03]  /*c080*/  HMMA.16816.F32.BF16 R40, R12.reuse, R16, RZ ;  /* 0x000000100c28723c */ /* 0x042fe600000418ff */
[----:B------:R-:W1:Y:S04]  /*c090*/  LDSM.16.M88.4 R64, [R168+UR6+0x3000] ;  /* 0x00300006a840783b */ /* 0x000e680008000200 */
[----:B------:R-:W-:Y:S01]  /*c0a0*/  LDSM.16.M88.4 R68, [R162+0x3000] ;  /* 0x00300000a244783b */ /* 0x000fe20000000200 */
[C---:B------:R-:W-:Y:S08]  /*c0b0*/  HMMA.16816.F32.BF16 R16, R12.reuse, R18, RZ ;  /* 0x000000120c10723c */ /* 0x040ff000000418ff */
[----:B--2---:R-:W-:Y:S08]  /*c0c0*/  HMMA.16816.F32.BF16 R32, R12, R28, RZ ;  /* 0x0000001c0c20723c */ /* 0x004ff000000418ff */
[C---:B------:R-:W-:Y:S08]  /*c0d0*/  HMMA.16816.F32.BF16 R40, R8.reuse, R20, R40 ;  /* 0x000000140828723c */ /* 0x040ff00000041828 */
[C---:B------:R-:W-:Y:S01]  /*c0e0*/  HMMA.16816.F32.BF16 R16, R8.reuse, R22, R16 ;  /* 0x000000160810723c */ /* 0x040fe20000041810 */
[----:B------:R-:W-:Y:S07]  /*c0f0*/  LDSM.16.M88.4 R20, [R163+0x3000] ;  /* 0x00300000a314783b */ /* 0x000fee0000000200 */
[----:B----4-:R-:W-:Y:S08]  /*c100*/  HMMA.16816.F32.BF16 R32, R8, R36, R32 ;  /* 0x000000240820723c */ /* 0x010ff00000041820 */
[C---:B------:R-:W-:Y:S08]  /*c110*/  HMMA.16816.F32.BF16 R40, R44.reuse, R48, R40 ;  /* 0x000000302c28723c */ /* 0x040ff00000041828 */
[----:B------:R-:W-:Y:S01]  /*c120*/  HMMA.16816.F32.BF16 R16, R44, R50, R16 ;  /* 0x000000322c10723c */ /* 0x000fe20000041810 */
[----:B------:R-:W2:Y:S07]  /*c130*/  LDSM.16.M88.4 R48, [R161+0x2800] ;  /* 0x00280000a130783b */ /* 0x000eae0000000200 */
[----:B------:R-:W-:Y:S08]  /*c140*/  HMMA.16816.F32.BF16 R28, R12, R30, RZ ;  /* 0x0000001e0c1c723c */ /* 0x000ff000000418ff */
[----:B---3--:R-:W-:Y:S08]  /*c150*/  HMMA.16816.F32.BF16 R40, R24, R56, R40 ;  /* 0x000000381828723c */ /* 0x008ff00000041828 */
[----:B------:R-:W-:Y:S08]  /*c160*/  HMMA.16816.F32.BF16 R32, R44, R72, R32 ;  /* 0x000000482c20723c */ /* 0x000ff00000041820 */
[----:B------:R-:W-:Y:S08]  /*c170*/  HMMA.16816.F32.BF16 R28, R8, R38, R28 ;  /* 0x00000026081c723c */ /* 0x000ff0000004181c */
[----:B------:R-:W-:Y:S01]  /*c180*/  HMMA.16816.F32.BF16 R16, R24, R58, R16 ;  /* 0x0000003a1810723c */ /* 0x000fe20000041810 */
[----:B------:R-:W-:Y:S07]  /*c190*/  LDSM.16.M88.4 R56, [R168+UR6+0x3800] ;  /* 0x00380006a838783b */ /* 0x000fee0008000200 */
[----:B-1----:R-:W-:Y:S08]  /*c1a0*/  HMMA.16816.F32.BF16 R36, R12, R64, RZ ;  /* 0x000000400c24723c */ /* 0x002ff000000418ff */
        /* <DEDUP_REMOVED lines=8> */
[----:B------:R-:W2:Y:S07]  /*c230*/  LDSM.16.M88.4 R48, [R168+UR6+0x4000] ;  /* 0x00400006a830783b */ /* 0x000eae0008000200 */
[C---:B------:R-:W-:Y:S08]  /*c240*/  HMMA.16816.F32.BF16 R36, R44.reuse, R68, R36 ;  /* 0x000000442c24723c */ /* 0x040ff00000041824 */
[----:B------:R-:W-:Y:S01]  /*c250*/  HMMA.16816.F32.BF16 R64, R44, R70, R64 ;  /* 0x000000462c40723c */ /* 0x000fe20000041840 */
[----:B------:R-:W-:Y:S11]  /*c260*/  LDSM.16.M88.4 R68, [R162+0x4000] ;  /* 0x00400000a244783b */ /* 0x000ff60000000200 */
[C---:B-1----:R-:W-:Y:S08]  /*c270*/  HMMA.16816.F32.BF16 R36, R24.reuse, R20, R36 ;  /* 0x000000141824723c */ /* 0x042ff00000041824 */
[----:B------:R-:W-:Y:S01]  /*c280*/  HMMA.16816.F32.BF16 R64, R24, R22, R64 ;  /* 0x000000161840723c */ /* 0x000fe20000041840 */
[----:B------:R-:W-:Y:S01]  /*c290*/  LDSM.16.M88.4 R20, [R168+UR6+0x4800] ;  /* 0x00480006a814783b */ /* 0x000fe20008000200 */
[-C--:B-----5:R-:W-:Y:S01]  /*c2a0*/  FMUL.FTZ R41, R41, R52.reuse ;  /* 0x0000003429297220 */ /* 0x0a0fe20000410000 */
        /* <DEDUP_REMOVED lines=30> */
[C---:B-----5:R-:W-:Y:S01]  /*c490*/  HMMA.16816.F32.BF16 R32, R12.reuse, R58, RZ ;  /* 0x0000003a0c20723c */ /* 0x060fe200000418ff */
[----:B------:R-:W5:Y:S06]  /*c4a0*/  LDSM.16.M88.4 R56, [R163+0x4000] ;  /* 0x00400000a338783b */ /* 0x000f6c0000000200 */
[----:B------:R3:W3:Y:S01]  /*c4b0*/  MUFU.TANH R111, R37 ;  /* 0x00000025006f7308 */ /* 0x0006e20000002400 */
[C---:B--2---:R-:W-:Y:S07]  /*c4c0*/  HMMA.16816.F32.BF16 R28, R12.reuse, R48, RZ ;  /* 0x000000300c1c723c */ /* 0x044fee00000418ff */
[----:B------:R2:W2:Y:S01]  /*c4d0*/  MUFU.TANH R117, R64 ;  /* 0x0000004000757308 */ /* 0x0004a20000002400 */
[----:B------:R-:W-:Y:S07]  /*c4e0*/  HMMA.16816.F32.BF16 R48, R12, R50, RZ ;  /* 0x000000320c30723c */ /* 0x000fee00000418ff */
[----:B------:R-:W4:Y:S01]  /*c4f0*/  MUFU.TANH R3, R3 ;  /* 0x0000000300037308 */ /* 0x000f220000002400 */
[C---:B-1----:R-:W-:Y:S01]  /*c500*/  HMMA.16816.F32.BF16 R16, R8.reuse, R40, R16 ;  /* 0x000000280810723c */ /* 0x042fe20000041810 */
[----:B---3--:R-:W-:Y:S06]  /*c510*/  LDSM.16.M88.4 R36, [R163+0x4800] ;  /* 0x00480000a324783b */ /* 0x008fec0000000200 */
[----:B------:R-:W1:Y:S01]  /*c520*/  MUFU.TANH R77, R77 ;  /* 0x0000004d004d7308 */ /* 0x000e620000002400 */
[----:B------:R-:W-:Y:S01]  /*c530*/  HMMA.16816.F32.BF16 R32, R8, R42, R32 ;  /* 0x0000002a0820723c */ /* 0x000fe20000041820 */
[----:B------:R-:W3:Y:S06]  /*c540*/  LDSM.16.M88.4 R40, [R161+0x3800] ;  /* 0x00380000a128783b */ /* 0x000eec0000000200 */
[----:B------:R-:W1:Y:S01]  /*c550*/  MUFU.TANH R79, R79 ;  /* 0x0000004f004f7308 */ /* 0x000e620000002400 */
[----:B--2---:R-:W-:Y:S07]  /*c560*/  HMMA.16816.F32.BF16 R64, R12, R20, RZ ;  /* 0x000000140c40723c */ /* 0x004fee00000418ff */
[----:B------:R-:W2:Y:S01]  /*c570*/  MUFU.TANH R83, R83 ;  /* 0x0000005300537308 */ /* 0x000ea20000002400 */
[----:B------:R-:W-:Y:S07]  /*c580*/  HMMA.16816.F32.BF16 R16, R44, R72, R16 ;  /* 0x000000482c10723c */ /* 0x000fee0000041810 */
[----:B------:R-:W1:Y:S01]  /*c590*/  MUFU.TANH R85, R85 ;  /* 0x0000005500557308 */ /* 0x000e620000002400 */
[C---:B-----5:R-:W-:Y:S07]  /*c5a0*/  HMMA.16816.F32.BF16 R28, R8.reuse, R56, R28 ;  /* 0x00000038081c723c */ /* 0x060fee000004181c */
[----:B------:R-:W1:Y:S01]  /*c5b0*/  MUFU.TANH R87, R87 ;  /* 0x0000005700577308 */ /* 0x000e620000002400 */
[----:B------:R-:W-:Y:S01]  /*c5c0*/  HMMA.16816.F32.BF16 R48, R8, R58, R48 ;  /* 0x0000003a0830723c */ /* 0x000fe20000041830 */
[----:B------:R-:W5:Y:S06]  /*c5d0*/  LDSM.16.M88.4 R56, [R161+0x4000] ;  /* 0x00400000a138783b */ /* 0x000f6c0000000200 */
[----:B------:R-:W1:Y:S01]  /*c5e0*/  MUFU.TANH R91, R91 ;  /* 0x0000005b005b7308 */ /* 0x000e620000002400 */
[----:B------:R-:W-:Y:S01]  /*c5f0*/  HMMA.16816.F32.BF16 R32, R44, R74, R32 ;  /* 0x0000004a2c20723c */ /* 0x000fe20000041820 */
[----:B------:R-:W4:Y:S06]  /*c600*/  LDSM.16.M88.4 R72, [R162+0x4800] ;  /* 0x00480000a248783b */ /* 0x000f2c0000000200 */
[----:B------:R-:W1:Y:S01]  /*c610*/  MUFU.TANH R93, R93 ;  /* 0x0000005d005d7308 */ /* 0x000e620000002400 */
[----:B---3--:R-:W-:Y:S07]  /*c620*/  HMMA.16816.F32.BF16 R16, R24, R40, R16 ;  /* 0x000000281810723c */ /* 0x008fee0000041810 */
[----:B------:R-:W3:Y:S01]  /*c630*/  MUFU.TANH R95, R95 ;  /* 0x0000005f005f7308 */ /* 0x000ee20000002400 */
[----:B------:R-:W-:Y:S07]  /*c640*/  HMMA.16816.F32.BF16 R28, R44, R68, R28 ;  /* 0x000000442c1c723c */ /* 0x000fee000004181c */
[----:B------:R-:W1:Y:S01]  /*c650*/  MUFU.TANH R99, R99 ;  /* 0x0000006300637308 */ /* 0x000e620000002400 */
[----:B------:R-:W-:Y:S01]  /*c660*/  HMMA.16816.F32.BF16 R32, R24, R42, R32 ;  /* 0x0000002a1820723c */ /* 0x000fe20000041820 */
[----:B------:R-:W2:Y:S02]  /*c670*/  LDSM.16.M88.4 R40, [R168+UR6+0x5000] ;  /* 0x00500006a828783b */ /* 0x000ea40008000200 */
[-C--:B------:R-:W-:Y:S01]  /*c680*/  FMUL.FTZ R16, R16, R52.reuse ;  /* 0x0000003410107220 */ /* 0x080fe20000410000 */
[-C--:B------:R-:W-:Y:S01]  /*c690*/  FMUL.FTZ R129, R17, R52.reuse ;  /* 0x0000003411817220 */ /* 0x080fe20000410000 */
[-C--:B------:R-:W-:Y:S01]  /*c6a0*/  FMUL.FTZ R131, R18, R52.reuse ;  /* 0x0000003412837220 */ /* 0x080fe20000410000 */
[-C--:B------:R-:W-:Y:S01]  /*c6b0*/  FMUL.FTZ R133, R19, R52.reuse ;  /* 0x0000003413857220 */ /* 0x080fe20000410000 */
[----:B------:R3:W1:Y:S01]  /*c6c0*/  MUFU.TANH R125, R16 ;  /* 0x00000010007d7308 */ /* 0x0006620000002400 */
[----:B------:R-:W-:Y:S07]  /*c6d0*/  HMMA.16816.F32.BF16 R64, R8, R36, R64 ;  /* 0x000000240840723c */ /* 0x000fee0000041840 */
[----:B------:R-:W1:Y:S01]  /*c6e0*/  MUFU.TANH R105, R105 ;  /* 0x0000006900697308 */ /* 0x000e620000002400 */
[----:B-----5:R-:W-:Y:S03]  /*c6f0*/  HMMA.16816.F32.BF16 R28, R24, R56, R28 ;  /* 0x00000038181c723c */ /* 0x020fe6000004181c */
[-C--:B------:R-:W-:Y:S01]  /*c700*/  FMUL.FTZ R32, R32, R52.reuse ;  /* 0x0000003420207220 */ /* 0x080fe20000410000 */
[-C--:B------:R-:W-:Y:S01]  /*c710*/  FMUL.FTZ R137, R33, R52.reuse ;  /* 0x0000003421897220 */ /* 0x080fe20000410000 */
[-C--:B------:R-:W-:Y:S01]  /*c720*/  FMUL.FTZ R139, R34, R52.reuse ;  /* 0x00000034228b7220 */ /* 0x080fe20000410000 */
[-C--:B------:R-:W-:Y:S01]  /*c730*/  FMUL.FTZ R141, R35, R52.reuse ;  /* 0x00000034238d7220 */ /* 0x080fe20000410000 */
[----:B------:R2:W1:Y:S01]  /*c740*/  MUFU.TANH R135, R32 ;  /* 0x0000002000877308 */ /* 0x0004620000002400 */
[----:B------:R-:W-:Y:S01]  /*c750*/  HMMA.16816.F32.BF16 R48, R44, R70, R48 ;  /* 0x000000462c30723c */ /* 0x000fe20000041830 */
[----:B------:R-:W-:Y:S06]  /*c760*/  LDSM.16.M88.4 R68, [R168+UR6+0x5800] ;  /* 0x00580006a844783b */ /* 0x000fec0008000200 */
[----:B------:R-:W1:Y:S01]  /*c770*/  MUFU.TANH R107, R107 ;  /* 0x0000006b006b7308 */ /* 0x000e620000002400 */
[----:B---3--:R-:W-:Y:S01]  /*c780*/  HMMA.16816.F32.BF16 R16, R12, R22, RZ ;  /* 0x000000160c10723c */ /* 0x008fe200000418ff */
[----:B------:R-:W3:Y:S02]  /*c790*/  LDSM.16.M88.4 R20, [R163+0x5000] ;  /* 0x00500000a314783b */ /* 0x000ee40000000200 */
        /* <DEDUP_REMOVED lines=13> */
[----:B--2---:R-:W-:Y:S03]  /*c870*/  HMMA.16816.F32.BF16 R32, R12, R40, RZ ;  /* 0x000000280c20723c */ /* 0x004fe600000418ff */
[-C--:B------:R-:W-:Y:S01]  /*c880*/  FMUL.FTZ R48, R48, R52.reuse ;  /* 0x0000003430307220 */ /* 0x080fe20000410000 */
[-C--:B------:R-:W-:Y:S01]  /*c890*/  FMUL.FTZ R153, R49, R52.reuse ;  /* 0x0000003431997220 */ /* 0x080fe20000410000 */
[----:B------:R-:W-:-:S02]  /*c8a0*/  FMUL.FTZ R151, R51, R52 ;  /* 0x0000003433977220 */ /* 0x000fc40000410000 */
[----:B------:R2:W1:Y:S01]  /*c8b0*/  MUFU.TANH R149, R48 ;  /* 0x0000003000957308 */ /* 0x0004620000002400 */
[----:B-----5:R-:W-:Y:S01]  /*c8c0*/  HMMA.16816.F32.BF16 R28, R12, R42, RZ ;  /* 0x0000002a0c1c723c */ /* 0x020fe200000418ff */
[----:B------:R-:W5:Y:S06]  /*c8d0*/  LDSM.16.M88.4 R40, [R162+0x5000] ;  /* 0x00500000a228783b */ /* 0x000f6c0000000200 */
[----:B------:R-:W1:Y:S01]  /*c8e0*/  MUFU.TANH R121, R121 ;  /* 0x0000007900797308 */ /* 0x000e620000002400 */
[----:B------:R-:W-:Y:S01]  /*c8f0*/  HMMA.16816.F32.BF16 R16, R44, R74, R16 ;  /* 0x0000004a2c10723c */ /* 0x000fe20000041810 */
[----:B------:R-:W-:-:S06]  /*c900*/  FMUL.FTZ R75, R50, R52 ;  /* 0x00000034324b7220 */ /* 0x000fcc0000410000 */
[----:B------:R-:W1:Y:S01]  /*c910*/  MUFU.TANH R123, R123 ;  /* 0x0000007b007b7308 */ /* 0x000e620000002400 */
[C---:B---3--:R-:W-:Y:S07]  /*c920*/  HMMA.16816.F32.BF16 R32, R8.reuse, R20, R32 ;  /* 0x000000140820723c */ /* 0x048fee0000041820 */
[----:B------:R-:W3:Y:S01]  /*c930*/  MUFU.TANH R129, R129 ;  /* 0x0000008100817308 */ /* 0x000ee20000002400 */
[----:B------:R-:W-:Y:S01]  /*c940*/  HMMA.16816.F32.BF16 R28, R8, R22, R28 ;  /* 0x00000016081c723c */ /* 0x000fe2000004181c */
[----:B------:R-:W1:Y:S06]  /*c950*/  LDSM.16.M88.4 R20, [R161+0x5000] ;  /* 0x00500000a114783b */ /* 0x000e6c0000000200 */
[----:B------:R-:W1:Y:S01]  /*c960*/  MUFU.TANH R131, R131 ;  /* 0x0000008300837308 */ /* 0x000e620000002400 */
[C---:B----4-:R-:W-:Y:S07]  /*c970*/  HMMA.16816.F32.BF16 R64, R24.reuse, R36, R64 ;  /* 0x000000241840723c */ /* 0x050fee0000041840 */
[----:B------:R-:W4:Y:S01]  /*c980*/  MUFU.TANH R133, R133 ;  /* 0x0000008500857308 */ /* 0x000f220000002400 */
[----:B------:R-:W-:Y:S01]  /*c990*/  HMMA.16816.F32.BF16 R16, R24, R38, R16 ;  /* 0x000000261810723c */ /* 0x000fe20000041810 */
[----:B------:R-:W3:Y:S06]  /*c9a0*/  LDSM.16.M88.4 R36, [R162+0x5800] ;  /* 0x00580000a224783b */ /* 0x000eec0000000200 */
[----:B------:R-:W1:Y:S01]  /*c9b0*/  MUFU.TANH R137, R137 ;  /* 0x0000008900897308 */ /* 0x000e620000002400 */
[----:B--2---:R-:W-:Y:S03]  /*c9c0*/  HMMA.16816.F32.BF16 R48, R12, R68, RZ ;  /* 0x000000440c30723c */ /* 0x004fe600000418ff */
[-C--:B------:R-:W-:Y:S01]  /*c9d0*/  FMUL.FTZ R155, R65, R52.reuse ;  /* 0x00000034419b7220 */ /* 0x080fe20000410000 */
[-C--:B------:R-:W-:Y:S01]  /*c9e0*/  FMUL.FTZ R65, R66, R52.reuse ;  /* 0x0000003442417220 */ /* 0x080fe20000410000 */
[----:B------:R-:W-:-:S02]  /*c9f0*/  FMUL.FTZ R64, R64, R52 ;  /* 0x0000003440407220 */ /* 0x000fc40000410000 */
[----:B------:R-:W2:Y:S01]  /*ca00*/  MUFU.TANH R139, R139 ;  /* 0x0000008b008b7308 */ /* 0x000ea20000002400 */
[----:B------:R-:W-:Y:S03]  /*ca10*/  HMMA.16816.F32.BF16 R12, R12, R70, RZ ;  /* 0x000000460c0c723c */ /* 0x000fe600000418ff */
[-C--:B------:R-:W-:Y:S01]  /*ca20*/  FMUL.FTZ R157, R17, R52.reuse ;  /* 0x00000034119d7220 */ /* 0x080fe20000410000 */
[-C--:B------:R-:W-:Y:S01]  /*ca30*/  FMUL.FTZ R17, R18, R52.reuse ;  /* 0x0000003412117220 */ /* 0x080fe20000410000 */
[-C--:B------:R-:W-:Y:S01]  /*ca40*/  FMUL.FTZ R19, R19, R52.reuse ;  /* 0x0000003413137220 */ /* 0x080fe20000410000 */
[----:B------:R-:W-:Y:S01]  /*ca50*/  FMUL.FTZ R16, R16, R52 ;  /* 0x0000003410107220 */ /* 0x000fe20000410000 */
[----:B------:R-:W1:Y:S01]  /*ca60*/  MUFU.TANH R141, R141 ;  /* 0x0000008d008d7308 */ /* 0x000e620000002400 */
[C---:B-----5:R-:W-:Y:S07]  /*ca70*/  HMMA.16816.F32.BF16 R32, R44.reuse, R40, R32 ;  /* 0x000000282c20723c */ /* 0x060fee0000041820 */
[----:B------:R-:W1:Y:S01]  /*ca80*/  MUFU.TANH R145, R145 ;  /* 0x0000009100917308 */ /* 0x000e620000002400 */
[----:B------:R-:W-:Y:S01]  /*ca90*/  HMMA.16816.F32.BF16 R28, R44, R42, R28 ;  /* 0x0000002a2c1c723c */ /* 0x000fe2000004181c */
[----:B------:R-:W5:Y:S01]  /*caa0*/  LDSM.16.M88.4 R40, [R161+0x5800] ;  /* 0x00580000a128783b */ /* 0x000f620000000200 */
[----:B------:R-:W-:-:S05]  /*cab0*/  DEPBAR.LE SB0, 0x0 ;  /* 0x000080000000791a */ /* 0x000fca0000000000 */
[----:B------:R-:W2:Y:S01]  /*cac0*/  MUFU.TANH R73, R73 ;  /* 0x0000004900497308 */ /* 0x000ea20000002400 */
[----:B------:R-:W-:Y:S01]  /*cad0*/  HMMA.16816.F32.BF16 R48, R8, R56, R48 ;  /* 0x000000380830723c */ /* 0x000fe20000041830 */
[----:B------:R-:W-:-:S06]  /*cae0*/  FMUL.FTZ R57, R67, R52 ;  /* 0x0000003443397220 */ /* 0x000fcc0000410000 */
[----:B------:R-:W2:Y:S01]  /*caf0*/  MUFU.TANH R147, R147 ;  /* 0x0000009300937308 */ /* 0x000ea20000002400 */
[----:B------:R-:W-:Y:S07]  /*cb00*/  HMMA.16816.F32.BF16 R12, R8, R58, R12 ;  /* 0x0000003a080c723c */ /* 0x000fee000004180c */
[----:B------:R-:W2:Y:S01]  /*cb10*/  MUFU.TANH R153, R153 ;  /* 0x0000009900997308 */ /* 0x000ea20000002400 */
[----:B-1----:R-:W-:Y:S01]  /*cb20*/  HMMA.16816.F32.BF16 R32, R24, R20, R32 ;  /* 0x000000141820723c */ /* 0x002fe20000041820 */
[----:B------:R-:W-:-:S02]  /*cb30*/  SHF.R.U32.HI R21, RZ, 0x2, R62 ;  /* 0x00000002ff157819 */ /* 0x000fc4000001163e */
[----:B------:R-:W-:Y:S02]  /*cb40*/  SHF.L.U32 R20, R62, 0x1, RZ ;  /* 0x000000013e147819 */ /* 0x000fe400000006ff */
[----:B------:R-:W-:Y:S02]  /*cb50*/  LOP3.LUT R21, R21, 0x7, RZ, 0xc0, !PT ;  /* 0x0000000715157812 */ /* 0x000fe400078ec0ff */
[----:B------:R-:W1:Y:S01]  /*cb60*/  MUFU.TANH R75, R75 ;  /* 0x0000004b004b7308 */ /* 0x000e620000002400 */
[----:B---3--:R-:W-:Y:S01]  /*cb70*/  HMMA.16816.F32.BF16 R48, R44, R36, R48 ;  /* 0x000000242c30723c */ /* 0x008fe20000041830 */
[----:B------:R-:W-:-:S06]  /*cb80*/  LOP3.LUT R20, R20, 0x6, RZ, 0xc0, !PT ;  /* 0x0000000614147812 */ /* 0x000fcc00078ec0ff */
[----:B------:R-:W3:Y:S01]  /*cb90*/  MUFU.TANH R151, R151 ;  /* 0x0000009700977308 */ /* 0x000ee20000002400 */
[----:B------:R-:W-:Y:S03]  /*cba0*/  HMMA.16816.F32.BF16 R12, R44, R38, R12 ;  /* 0x000000262c0c723c */ /* 0x000fe6000004180c */
[-C--:B------:R-:W-:Y:S01]  /*cbb0*/  FMUL.FTZ R159, R33, R52.reuse ;  /* 0x00000034219f7220 */ /* 0x080fe20000410000 */
[-C--:B------:R-:W-:Y:S01]  /*cbc0*/  FMUL.FTZ R11, R34, R52.reuse ;  /* 0x00000034220b7220 */ /* 0x080fe20000410000 */
[-C--:B------:R-:W-:Y:S02]  /*cbd0*/  FMUL.FTZ R33, R35, R52.reuse ;  /* 0x0000003423217220 */ /* 0x080fe40000410000 */
[----:B------:R1:W1:Y:S01]  /*cbe0*/  MUFU.TANH R69, R64 ;  /* 0x0000004000457308 */ /* 0x0002620000002400 */
[----:B------:R-:W-:Y:S01]  /*cbf0*/  HMMA.16816.F32.BF16 R28, R24, R22, R28 ;  /* 0x00000016181c723c */ /* 0x000fe2000004181c */
[----:B------:R-:W-:Y:S01]  /*cc00*/  FMUL.FTZ R23, R32, R52 ;  /* 0x0000003420177220 */ /* 0x000fe20000410000 */
[----:B------:R-:W-:-:S05]  /*cc10*/  LOP3.LUT R22, R63, 0x1f0, RZ, 0xc0, !PT ;  /* 0x000001f03f167812 */ /* 0x000fca00078ec0ff */
        /* <DEDUP_REMOVED lines=52> */
.L_x_12051:
[----:B------:R-:W2:Y:S01]  /*cf60*/  LD.E R18, desc[UR4][R102.64+0x170] ;  /* 0x0001700466127980 */ /* 0x000ea2000c101900 */
[----:B-1----:R-:W-:Y:S02]  /*cf70*/  LEA R15, R54, 0xffffff00, 0x7 ;  /* 0xffffff00360f7811 */ /* 0x002fe400078e38ff */
        /* <DEDUP_REMOVED lines=32> */
[----:B------:R-:W3:Y:S10]  /*d180*/  LD.E.64 R28, desc[UR4][R102.64+0x38] ;  /* 0x00003804661c7980 */ /* 0x000ef4000c101b00 */
[----:B------:R-:W-:-:S02]  /*d190*/  @P2 IADD3 R14, PT, PT, R14, 0x1, RZ ;  /* 0x000000010e0e2810 */ /* 0x000fc40007ffe0ff */
        /* <DEDUP_REMOVED lines=24> */
.L_x_12052:
[----:B------:R-:W-:Y:S05]  /*d320*/  BSYNC.RECONVERGENT B0 ;  /* 0x0000000000007941 */ /* 0x000fea0003800200 */
.L_x_12050:
[----:B------:R-:W-:Y:S01]  /*d330*/  IADD3 R14, P1, PT, R7, R174, RZ ;  /* 0x000000ae070e7210 */ /* 0x000fe20007f3e0ff */
[C---:B------:R-:W-:Y:S01]  /*d340*/  IMAD.SHL.U32 R7, R170.reuse, 0x20, RZ ;  /* 0x00000020aa077824 */ /* 0x040fe200078e00ff */
[----:B------:R-:W-:Y:S02]  /*d350*/  SHF.L.U64.HI R8, R170, 0x5, R171 ;  /* 0x00000005aa087819 */ /* 0x000fe400000102ab */
[----:B------:R-:W-:Y:S01]  /*d360*/  ISETP.GE.AND P0, PT, R100, R183, PT ;  /* 0x000000b76400720c */ /* 0x000fe20003f06270 */
[----:B------:R-:W-:Y:S01]  /*d370*/  IMAD.X R15, R6, 0x1, R175, P1 ;  /* 0x00000001060f7824 */ /* 0x000fe200008e06af */
[----:B------:R-:W-:-:S04]  /*d380*/  IADD3 R12, P2, PT, R7, R14, RZ ;  /* 0x0000000e070c7210 */ /* 0x000fc80007f5e0ff */
        /* <DEDUP_REMOVED lines=52> */
.L_x_12049:
[----:B------:R-:W-:Y:S05]  /*d6d0*/  BSYNC.RECONVERGENT B1 ;  /* 0x0000000000017941 */ /* 0x000fea0003800200 */
.L_x_12048:
[----:B------:R-:W-:Y:S01]  /*d6e0*/  IADD3 R8, PT, PT, R182, R21, R22 ;  /* 0x00000015b6087210 */ /* 0x000fe20007ffe016 */
[----:B------:R-:W-:-:S03]  /*d6f0*/  IMAD.IADD R10, R181, 0x1, R20 ;  /* 0x00000001b50a7824 */ /* 0x000fc600078e0214 */
[----:B------:R-:W-:Y:S01]  /*d700*/  IADD3 R8, PT, PT, R55, R8, -R187 ;  /* 0x0000000837087210 */ /* 0x000fe20007ffe8bb */
[C---:B-12---:R-:W-:Y:S01]  /*d710*/  VIADD R12, R10.reuse, 0x1 ;  /* 0x000000010a0c7836 */ /* 0x046fe20000000000 */
[CC--:B------:R-:W-:Y:S01]  /*d720*/  ISETP.GE.AND P1, PT, R10.reuse, R55.reuse, PT ;  /* 0x000000370a00720c */ /* 0x0c0fe20003f26270 */
[----:B------:R-:W-:Y:S02]  /*d730*/  VIADD R74, R10, 0x10 ;  /* 0x000000100a4a7836 */ /* 0x000fe40000000000 */
[----:B------:R-:W-:Y:S01]  /*d740*/  IMAD.IADD R6, R8, 0x1, -R12 ;  /* 0x0000000108067824 */ /* 0x000fe200078e0a0c */
[-C--:B------:R-:W-:Y:S01]  /*d750*/  ISETP.GE.AND P0, PT, R12, R55.reuse, PT ;  /* 0x000000370c00720c */ /* 0x080fe20003f06270 */
[----:B------:R-:W-:Y:S01]  /*d760*/  VIADD R7, R10, 0x8 ;  /* 0x000000080a077836 */ /* 0x000fe20000000000 */
[-C--:B------:R-:W-:Y:S01]  /*d770*/  ISETP.GE.AND P5, PT, R74, R55.reuse, PT ;  /* 0x000000374a00720c */ /* 0x080fe20003fa6270 */
[----:B------:R-:W-:Y:S01]  /*d780*/  VIADD R62, R10, 0x18 ;  /* 0x000000180a3e7836 */ /* 0x000fe20000000000 */
[----:B------:R-:W-:Y:S01]  /*d790*/  IABS R6, R6 ;  /* 0x0000000600067213 */ /* 0x000fe20000000000 */
[C---:B------:R-:W-:Y:S01]  /*d7a0*/  IMAD.IADD R18, R8.reuse, 0x1, -R74 ;  /* 0x0000000108127824 */ /* 0x040fe200078e0a4a */
[----:B------:R-:W-:Y:S01]  /*d7b0*/  ISETP.GE.AND P3, PT, R7, R55, PT ;  /* 0x000000370700720c */ /* 0x000fe20003f66270 */
[----:B------:R-:W-:Y:S01]  /*d7c0*/  IMAD.IADD R7, R8, 0x1, -R7 ;  /* 0x0000000108077824 */ /* 0x000fe200078e0a07 */
[----:B------:R-:W-:Y:S01]  /*d7d0*/  I2FP.F32.S32 R13, R6 ;  /* 0x00000006000d7245 */ /* 0x000fe20000201400 */
[----:B------:R-:W-:Y:S01]  /*d7e0*/  VIADD R6, R10, 0x9 ;  /* 0x000000090a067836 */ /* 0x000fe20000000000 */
[----:B------:R-:W-:Y:S01]  /*d7f0*/  IABS R18, R18 ;  /* 0x0000001200127213 */ /* 0x000fe20000000000 */
[C---:B------:R-:W-:Y:S01]  /*d800*/  IMAD.IADD R14, R8.reuse, 0x1, -R62 ;  /* 0x00000001080e7824 */ /* 0x040fe200078e0a3e */
[----:B------:R-:W-:Y:S01]  /*d810*/  IABS R7, R7 ;  /* 0x0000000700077213 */ /* 0x000fe20000000000 */
[----:B------:R-:W-:Y:S01]  /*d820*/  IMAD.IADD R24, R8, 0x1, -R6 ;  /* 0x0000000108187824 */ /* 0x000fe200078e0a06 */
[----:B------:R-:W-:Y:S01]  /*d830*/  I2FP.F32.S32 R18, R18 ;  /* 0x0000001200127245 */ /* 0x000fe20000201400 */
        /* <DEDUP_REMOVED lines=11> */
[----:B------:R-:W-:-:S02]  /*d8f0*/  VIADD R44, R10, 0x41 ;  /* 0x000000410a2c7836 */ /* 0x000fc40000000000 */
[C---:B------:R-:W-:Y:S01]  /*d900*/  FFMA.FTZ R63, -R0.reuse, R24, R83 ;  /* 0x00000018003f7223 */ /* 0x040fe20000010153 */
[----:B------:R-:W-:Y:S01]  /*d910*/  FFMA.FTZ R83, -R0, R18, R89 ;  /* 0x0000001200537223 */ /* 0x000fe20000010159 */
[----:B------:R-:W-:Y:S02]  /*d920*/  IMAD.IADD R24, R8, 0x1, -R68 ;  /* 0x0000000108187824 */ /* 0x000fe400078e0a44 */
[----:B------:R-:W-:Y:S01]  /*d930*/  FFMA.FTZ R81, -R0, R14, R97 ;  /* 0x0000000e00517223 */ /* 0x000fe20000010161 */
[----:B------:R-:W-:Y:S02]  /*d940*/  IMAD.IADD R18, R8, 0x1, -R66 ;  /* 0x0000000108127824 */ /* 0x000fe400078e0a42 */
[----:B------:R-:W-:Y:S01]  /*d950*/  FFMA.FTZ R53, -R0, R13, R53 ;  /* 0x0000000d00357223 */ /* 0x000fe20000010135 */
        /* <DEDUP_REMOVED lines=13> */
[----:B------:R-:W-:Y:S01]  /*da30*/  IABS R13, R13 ;  /* 0x0000000d000d7213 */ /* 0x000fe20000000000 */
[----:B------:R-:W-:Y:S01]  /*da40*/  FFMA.FTZ R109, -R0, R18, R111 ;  /* 0x00000012006d7223 */ /* 0x000fe2000001016f */
[----:B------:R-:W-:-:S02]  /*da50*/  IMAD.IADD R18, R8, 0x1, -R52 ;  /* 0x0000000108127824 */ /* 0x000fc400078e0a34 */
[----:B------:R-:W-:Y:S01]  /*da60*/  FFMA.FTZ R119, -R0, R14, R119 ;  /* 0x0000000e00777223 */ /* 0x000fe20000010177 */
        /* <DEDUP_REMOVED lines=13> */
[----:B------:R-:W-:-:S02]  /*db40*/  VIADD R18, R10, 0x51 ;  /* 0x000000510a127836 */ /* 0x000fc40000000000 */
[----:B------:R-:W-:Y:S01]  /*db50*/  FFMA.FTZ R143, -R0, R14, R143 ;  /* 0x0000000e008f7223 */ /* 0x000fe2000001018f */
[----:B------:R-:W-:Y:S01]  /*db60*/  I2FP.F32.S32 R13, R13 ;  /* 0x0000000d000d7245 */ /* 0x000fe20000201400 */
[----:B------:R-:W-:Y:S01]  /*db70*/  VIADD R38, R10, 0x50 ;  /* 0x000000500a267836 */ /* 0x000fe20000000000 */
[----:B------:R-:W-:Y:S01]  /*db80*/  IABS R197, R197 ;  /* 0x000000c500c57213 */ /* 0x000fe20000000000 */
[----:B------:R-:W-:Y:S01]  /*db90*/  IMAD.IADD R14, R8, 0x1, -R18 ;  /* 0x00000001080e7824 */ /* 0x000fe200078e0a12 */
[----:B------:R-:W-:Y:S01]  /*dba0*/  I2FP.F32.S32 R48, R48 ;  /* 0x0000003000307245 */ /* 0x000fe20000201400 */
[----:B------:R-:W-:Y:S01]  /*dbb0*/  FFMA.FTZ R145, -R0, R13, R145 ;  /* 0x0000000d00917223 */ /* 0x000fe20000010191 */
[----:B------:R-:W-:Y:S01]  /*dbc0*/  I2FP.F32.S32 R76, R76 ;  /* 0x0000004c004c7245 */ /* 0x000fe20000201400 */
[----:B------:R-:W-:Y:S01]  /*dbd0*/  VIADD R50, R10, 0x39 ;  /* 0x000000390a327836 */ /* 0x000fe20000000000 */
[----:B------:R-:W-:Y:S01]  /*dbe0*/  IABS R14, R14 ;  /* 0x0000000e000e7213 */ /* 0x000fe20000000000 */
[C---:B------:R-:W-:Y:S01]  /*dbf0*/  FFMA.FTZ R48, -R0.reuse, R48, R129 ;  /* 0x0000003000307223 */ /* 0x040fe20000010181 */
[----:B------:R-:W-:Y:S01]  /*dc00*/  I2FP.F32.S32 R197, R197 ;  /* 0x000000c500c57245 */ /* 0x000fe20000201400 */
[----:B------:R-:W-:Y:S01]  /*dc10*/  FFMA.FTZ R13, -R0, R76, R3 ;  /* 0x0000004c000d7223 */ /* 0x000fe20000010103 */
[----:B------:R-:W-:Y:S01]  /*dc20*/  I2FP.F32.S32 R14, R14 ;  /* 0x0000000e000e7245 */ /* 0x000fe20000201400 */
[----:B------:R-:W-:Y:S01]  /*dc30*/  VIADD R3, R8, 0x8 ;  /* 0x0000000808037836 */ /* 0x000fe20000000000 */
[----:B------:R-:W-:Y:S01]  /*dc40*/  ISETP.GE.AND P4, PT, R6, R55, PT ;  /* 0x000000370600720c */ /* 0x000fe20003f86270 */
[----:B------:R-:W-:Y:S01]  /*dc50*/  FFMA.FTZ R197, -R0, R197, R125 ;  /* 0x000000c500c57223 */ /* 0x000fe2000001017d */
[----:B------:R-:W-:-:S02]  /*dc60*/  IMAD.IADD R125, R8, 0x1, -R32 ;  /* 0x00000001087d7824 */ /* 0x000fc400078e0a20 */
[----:B------:R-:W-:Y:S01]  /*dc70*/  FFMA.FTZ R129, -R0, R14, R155 ;  /* 0x0000000e00817223 */ /* 0x000fe2000001019b */
[----:B------:R-:W-:Y:S01]  /*dc80*/  VIADD R14, R10, 0x60 ;  /* 0x000000600a0e7836 */ /* 0x000fe20000000000 */
[----:B------:R-:W-:Y:S01]  /*dc90*/  FSEL R63, R63, -INF , !P4 ;  /* 0xff8000003f3f7808 */ /* 0x000fe20006000000 */
        /* <DEDUP_REMOVED lines=10> */
[C---:B------:R-:W-:Y:S01]  /*dd40*/  IMAD.IADD R74, R3.reuse, 0x1, -R74 ;  /* 0x00000001034a7824 */ /* 0x040fe200078e0a4a */
[----:B------:R-:W-:Y:S01]  /*dd50*/  IABS R12, R12 ;  /* 0x0000000c000c7213 */ /* 0x000fe20000000000 */
[C---:B------:R-:W-:Y:S01]  /*dd60*/  VIADD R70, R10.reuse, 0x19 ;  /* 0x000000190a467836 */ /* 0x040fe20000000000 */
        /* <DEDUP_REMOVED lines=10> */
[----:B------:R-:W-:-:S02]  /*de10*/  IMAD.IADD R23, R3, 0x1, -R68 ;  /* 0x0000000103177824 */ /* 0x000fc400078e0a44 */
[C---:B------:R-:W-:Y:S01]  /*de20*/  FFMA.FTZ R15, -R0.reuse, R15, R77 ;  /* 0x0000000f000f7223 */ /* 0x040fe2000001014d */
[----:B------:R-:W-:Y:S01]  /*de30*/  I2FP.F32.S32 R16, R16 ;  /* 0x0000001000107245 */ /* 0x000fe20000201400 */
[----:B------:R-:W-:Y:S01]  /*de40*/  FFMA.FTZ R77, -R0, R12, R79 ;  /* 0x0000000c004d7223 */ /* 0x000fe2000001014f */
[----:B------:R-:W-:Y:S01]  /*de50*/  FSEL R79, R7, -INF , !P3 ;  /* 0xff800000074f7808 */ /* 0x000fe20005800000 */
[----:B------:R-:W-:Y:S01]  /*de60*/  VIADD R40, R10, 0x49 ;  /* 0x000000490a287836 */ /* 0x000fe20000000000 */
[----:B------:R-:W-:Y:S01]  /*de70*/  FSEL R12, R13, -INF , !P1 ;  /* 0xff8000000d0c7808 */ /* 0x000fe20004800000 */
[----:B------:R-:W-:Y:S01]  /*de80*/  IMAD.IADD R13, R3, 0x1, -R66 ;  /* 0x00000001030d7824 */ /* 0x000fe200078e0a42 */
[----:B------:R-:W-:Y:S01]  /*de90*/  FSEL R7, R87, -INF , !P4 ;  /* 0xff80000057077808 */ /* 0x000fe20006000000 */
[----:B------:R-:W-:Y:S01]  /*dea0*/  FFMA.FTZ R89, -R0, R16, R91 ;  /* 0x0000001000597223 */ /* 0x000fe2000001015b */
[----:B------:R-:W-:Y:S01]  /*deb0*/  ISETP.GE.AND P4, PT, R66, R55, PT ;  /* 0x000000374200720c */ /* 0x000fe20003f86270 */
[C---:B------:R-:W-:Y:S01]  /*dec0*/  IMAD.IADD R16, R8.reuse, 0x1, -R64 ;  /* 0x0000000108107824 */ /* 0x040fe200078e0a40 */
[----:B------:R-:W-:Y:S01]  /*ded0*/  IABS R66, R23 ;  /* 0x0000001700427213 */ /* 0x000fe20000000000 */
[----:B------:R-:W-:Y:S01]  /*dee0*/  IMAD.IADD R36, R8, 0x1, -R42 ;  /* 0x0000000108247824 */ /* 0x000fe200078e0a2a */
[----:B------:R-:W2:Y:S01]  /*def0*/  LD.E R23, desc[UR4][R102.64+0xdc] ;  /* 0x0000dc0466177980 */ /* 0x000ea2000c101900 */
[----:B------:R-:W-:Y:S01]  /*df00*/  IABS R28, R28 ;  /* 0x0000001c001c7213 */ /* 0x000fe20000000000 */
[C---:B------:R-:W-:Y:S01]  /*df10*/  VIADD R30, R10.reuse, 0x61 ;  /* 0x000000610a1e7836 */ /* 0x040fe20000000000 */
[----:B------:R-:W-:Y:S01]  /*df20*/  IABS R16, R16 ;  /* 0x0000001000107213 */ /* 0x000fe20000000000 */
[----:B------:R-:W-:Y:S01]  /*df30*/  VIADD R26, R10, 0x59 ;  /* 0x000000590a1a7836 */ /* 0x000fe20000000000 */
[----:B------:R-:W-:-:S02]  /*df40*/  I2FP.F32.S32 R28, R28 ;  /* 0x0000001c001c7245 */ /* 0x000fc40000201400 */
[----:B------:R-:W-:Y:S02]  /*df50*/  I2FP.F32.S32 R16, R16 ;  /* 0x0000001000107245 */ /* 0x000fe40000201400 */
[-C--:B------:R-:W-:Y:S01]  /*df60*/  ISETP.GE.AND P6, PT, R72, R55.reuse, PT ;  /* 0x000000374800720c */ /* 0x080fe20003fc6270 */
[----:B------:R-:W-:Y:S01]  /*df70*/  IMAD.IADD R72, R3, 0x1, -R72 ;  /* 0x0000000103487824 */ /* 0x000fe200078e0a48 */
[----:B------:R-:W-:Y:S01]  /*df80*/  IABS R74, R74 ;  /* 0x0000004a004a7213 */ /* 0x000fe20000000000 */
[----:B------:R-:W-:Y:S01]  /*df90*/  FFMA.FTZ R117, -R0, R16, R117 ;  /* 0x0000001000757223 */ /* 0x000fe20000010175 */
[----:B------:R-:W-:Y:S01]  /*dfa0*/  IMAD.IADD R16, R8, 0x1, -R50 ;  /* 0x0000000108107824 */ /* 0x000fe200078e0a32 */
[----:B------:R-:W-:Y:S01]  /*dfb0*/  FSEL R6, R15, -INF , !P1 ;  /* 0xff8000000f067808 */ /* 0x000fe20004800000 */
[----:B------:R-:W-:Y:S01]  /*dfc0*/  FFMA.FTZ R28, -R0, R28, R69 ;  /* 0x0000001c001c7223 */ /* 0x000fe20000010145 */
[----:B------:R-:W-:Y:S01]  /*dfd0*/  ISETP.GE.AND P1, PT, R70, R55, PT ;  /* 0x000000374600720c */ /* 0x000fe20003f26270 */
[C---:B------:R-:W-:Y:S01]  /*dfe0*/  IMAD.IADD R70, R3.reuse, 0x1, -R70 ;  /* 0x0000000103467824 */ /* 0x040fe200078e0a46 */
[----:B------:R-:W-:Y:S01]  /*dff0*/  IABS R16, R16 ;  /* 0x0000001000107213 */ /* 0x000fe20000000000 */
[----:B------:R-:W-:Y:S01]  /*e000*/  FFMA.FTZ R69, -R0, R76, R85 ;  /* 0x0000004c00457223 */ /* 0x000fe20000010155 */
[----:B------:R-:W-:Y:S01]  /*e010*/  I2FP.F32.S32 R74, R74 ;  /* 0x0000004a004a7245 */ /* 0x000fe20000201400 */
[----:B------:R-:W-:Y:S01]  /*e020*/  IMAD.IADD R15, R3, 0x1, -R62 ;  /* 0x00000001030f7824 */ /* 0x000fe200078e0a3e */
[----:B------:R-:W-:-:S02]  /*e030*/  I2FP.F32.S32 R16, R16 ;  /* 0x0000001000107245 */ /* 0x000fc40000201400 */
[-C--:B------:R-:W-:Y:S01]  /*e040*/  ISETP.GE.AND P2, PT, R62, R55.reuse, PT ;  /* 0x000000373e00720c */ /* 0x080fe20003f46270 */
[C---:B------:R-:W-:Y:S01]  /*e050*/  FFMA.FTZ R29, -R0.reuse, R74, R93 ;  /* 0x0000004a001d7223 */ /* 0x040fe2000001015d */
[----:B------:R-:W-:Y:S01]  /*e060*/  FSEL R85, R53, -INF , !P0 ;  /* 0xff80000035557808 */ /* 0x000fe20004000000 */
[----:B------:R-:W-:Y:S01]  /*e070*/  FFMA.FTZ R137, -R0, R16, R137 ;  /* 0x0000001000897223 */ /* 0x000fe20000010189 */
[----:B------:R-:W-:Y:S01]  /*e080*/  FSEL R77, R77, -INF , !P0 ;  /* 0xff8000004d4d7808 */ /* 0x000fe20004000000 */
[----:B------:R-:W-:Y:S01]  /*e090*/  IMAD.IADD R16, R8, 0x1, -R40 ;  /* 0x0000000108107824 */ /* 0x000fe200078e0a28 */
[----:B------:R-:W-:Y:S01]  /*e0a0*/  IABS R72, R72 ;  /* 0x0000004800487213 */ /* 0x000fe20000000000 */
[----:B------:R-:W-:Y:S01]  /*e0b0*/  IMAD.IADD R62, R3, 0x1, -R64 ;  /* 0x00000001033e7824 */ /* 0x000fe200078e0a40 */
[----:B------:R-:W-:Y:S02]  /*e0c0*/  ISETP.GE.AND P0, PT, R68, R55, PT ;  /* 0x000000374400720c */ /* 0x000fe40003f06270 */
[----:B------:R-:W-:Y:S01]  /*e0d0*/  FSEL R83, R83, -INF , !P5 ;  /* 0xff80000053537808 */ /* 0x000fe20006800000 */
[----:B------:R-:W-:Y:S01]  /*e0e0*/  IMAD.IADD R51, R3, 0x1, -R52 ;  /* 0x0000000103337824 */ /* 0x000fe200078e0a34 */
[----:B------:R-:W-:Y:S01]  /*e0f0*/  IABS R39, R39 ;  /* 0x0000002700277213 */ /* 0x000fe20000000000 */
[----:B------:R-:W-:Y:S01]  /*e100*/  IMAD.IADD R24, R8, 0x1, -R26 ;  /* 0x0000000108187824 */ /* 0x000fe200078e0a1a */
[----:B------:R-:W-:-:S02]  /*e110*/  IABS R68, R70 ;  /* 0x0000004600447213 */ /* 0x000fc40000000000 */
[----:B------:R-:W-:Y:S02]  /*e120*/  IABS R36, R36 ;  /* 0x0000002400247213 */ /* 0x000fe40000000000 */
[----:B------:R-:W-:Y:S02]  /*e130*/  I2FP.F32.S32 R72, R72 ;  /* 0x0000004800487245 */ /* 0x000fe40000201400 */
[----:B------:R-:W-:Y:S02]  /*e140*/  I2FP.F32.S32 R39, R39 ;  /* 0x0000002700277245 */ /* 0x000fe40000201400 */
[----:B------:R-:W-:Y:S01]  /*e150*/  IABS R16, R16 ;  /* 0x0000001000107213 */ /* 0x000fe20000000000 */
[C---:B------:R-:W-:Y:S01]  /*e160*/  FFMA.FTZ R45, -R0.reuse, R72, R95 ;  /* 0x00000048002d7223 */ /* 0x040fe2000001015f */
[----:B------:R-:W-:Y:S01]  /*e170*/  I2FP.F32.S32 R68, R68 ;  /* 0x0000004400447245 */ /* 0x000fe20000201400 */
[----:B------:R-:W-:Y:S01]  /*e180*/  FFMA.FTZ R39, -R0, R39, R99 ;  /* 0x0000002700277223 */ /* 0x000fe20000010163 */
[----:B------:R-:W-:-:S02]  /*e190*/  FSEL R29, R29, -INF , !P5 ;  /* 0xff8000001d1d7808 */ /* 0x000fc40006800000 */
[----:B------:R-:W-:Y:S02]  /*e1a0*/  I2FP.F32.S32 R66, R66 ;  /* 0x0000004200427245 */ /* 0x000fe40000201400 */
[----:B------:R-:W-:Y:S02]  /*e1b0*/  I2FP.F32.S32 R36, R36 ;  /* 0x0000002400247245 */ /* 0x000fe40000201400 */
[----:B------:R-:W-:Y:S01]  /*e1c0*/  ISETP.GE.AND P5, PT, R64, R55, PT ;  /* 0x000000374000720c */ /* 0x000fe20003fa6270 */
[C---:B------:R-:W-:Y:S01]  /*e1d0*/  FFMA.FTZ R111, -R0.reuse, R66, R113 ;  /* 0x00000042006f7223 */ /* 0x040fe20000010171 */
[----:B------:R-:W-:Y:S01]  /*e1e0*/  I2FP.F32.S32 R16, R16 ;  /* 0x0000001000107245 */ /* 0x000fe20000201400 */
[----:B------:R-:W-:Y:S01]  /*e1f0*/  IMAD.IADD R53, R3, 0x1, -R56 ;  /* 0x0000000103357824 */ /* 0x000fe200078e0a38 */
[----:B------:R-:W-:Y:S01]  /*e200*/  IABS R64, R13 ;  /* 0x0000000d00407213 */ /* 0x000fe20000000000 */
[C---:B------:R-:W-:Y:S01]  /*e210*/  FFMA.FTZ R13, -R0.reuse, R68, R107 ;  /* 0x00000044000d7223 */ /* 0x040fe2000001016b */
[----:B------:R-:W-:Y:S01]  /*e220*/  IABS R15, R15 ;  /* 0x0000000f000f7213 */ /* 0x000fe20000000000 */
[C---:B------:R-:W-:Y:S01]  /*e230*/  FFMA.FTZ R36, -R0.reuse, R36, R149 ;  /* 0x0000002400247223 */ /* 0x040fe20000010195 */
[----:B------:R-:W-:Y:S01]  /*e240*/  FSEL R113, R49, -INF , !P0 ;  /* 0xff80000031717808 */ /* 0x000fe20004000000 */
[----:B------:R-:W-:Y:S01]  /*e250*/  FFMA.FTZ R149, -R0, R16, R153 ;  /* 0x0000001000957223 */ /* 0x000fe20000010199 */
[----:B------:R-:W-:Y:S01]  /*e260*/  FSEL R89, R89, -INF , !P6 ;  /* 0xff80000059597808 */ /* 0x000fe20007000000 */
[----:B------:R-:W-:Y:S01]  /*e270*/  IMAD.IADD R49, R3, 0x1, -R46 ;  /* 0x0000000103317824 */ /* 0x000fe200078e0a2e */
[----:B------:R-:W-:Y:S01]  /*e280*/  FSEL R45, R45, -INF , !P6 ;  /* 0xff8000002d2d7808 */ /* 0x000fe20007000000 */
[----:B------:R-:W-:Y:S01]  /*e290*/  IMAD.IADD R16, R8, 0x1, -R30 ;  /* 0x0000000108107824 */ /* 0x000fe200078e0a1e */
[----:B------:R-:W-:Y:S01]  /*e2a0*/  ISETP.GE.AND P6, PT, R46, R55, PT ;  /* 0x000000372e00720c */ /* 0x000fe20003fc6270 */
[----:B------:R-:W-:Y:S01]  /*e2b0*/  IMAD.IADD R46, R3, 0x1, -R50 ;  /* 0x00000001032e7824 */ /* 0x000fe200078e0a32 */
[----:B------:R-:W-:-:S02]  /*e2c0*/  FSEL R39, R39, -INF , !P1 ;  /* 0xff80000027277808 */ /* 0x000fc40004800000 */
[----:B------:R-:W-:Y:S02]  /*e2d0*/  FSEL R13, R13, -INF , !P1 ;  /* 0xff8000000d0d7808 */ /* 0x000fe40004800000 */
[----:B------:R-:W-:Y:S02]  /*e2e0*/  I2FP.F32.S32 R15, R15 ;  /* 0x0000000f000f7245 */ /* 0x000fe40000201400 */
[----:B------:R-:W-:Y:S02]  /*e2f0*/  ISETP.GE.AND P1, PT, R52, R55, PT ;  /* 0x000000373400720c */ /* 0x000fe40003f26270 */
[----:B------:R-:W-:Y:S01]  /*e300*/  IABS R62, R62 ;  /* 0x0000003e003e7213 */ /* 0x000fe20000000000 */
[----:B------:R-:W-:Y:S01]  /*e310*/  FFMA.FTZ R15, -R0, R15, R105 ;  /* 0x0000000f000f7223 */ /* 0x000fe20000010169 */
[----:B------:R-:W-:Y:S02]  /*e320*/  IABS R52, R53 ;  /* 0x0000003500347213 */ /* 0x000fe40000000000 */
[----:B------:R-:W-:-:S02]  /*e330*/  FSEL R111, R111, -INF , !P0 ;  /* 0xff8000006f6f7808 */ /* 0x000fc40004000000 */
[----:B------:R-:W-:Y:S02]  /*e340*/  IABS R49, R49 ;  /* 0x0000003100317213 */ /* 0x000fe40000000000 */
[----:B------:R-:W-:Y:S02]  /*e350*/  IABS R16, R16 ;  /* 0x0000001000107213 */ /* 0x000fe40000000000 */
[----:B------:R-:W-:Y:S02]  /*e360*/  ISETP.GE.AND P0, PT, R50, R55, PT ;  /* 0x000000373200720c */ /* 0x000fe40003f06270 */
[----:B------:R-:W-:Y:S02]  /*e370*/  I2FP.F32.S32 R62, R62 ;  /* 0x0000003e003e7245 */ /* 0x000fe40000201400 */
[----:B------:R-:W-:Y:S02]  /*e380*/  IABS R50, R51 ;  /* 0x0000003300327213 */ /* 0x000fe40000000000 */
[----:B------:R-:W-:Y:S01]  /*e390*/  IABS R46, R46 ;  /* 0x0000002e002e7213 */ /* 0x000fe20000000000 */
[----:B------:R-:W-:Y:S01]  /*e3a0*/  FFMA.FTZ R121, -R0, R62, R121 ;  /* 0x0000003e00797223 */ /* 0x000fe20000010179 */
[----:B------:R-:W-:-:S02]  /*e3b0*/  I2FP.F32.S32 R52, R52 ;  /* 0x0000003400347245 */ /* 0x000fc40000201400 */
[----:B------:R-:W-:Y:S02]  /*e3c0*/  I2FP.F32.S32 R64, R64 ;  /* 0x0000004000407245 */ /* 0x000fe40000201400 */
[----:B------:R-:W-:Y:S02]  /*e3d0*/  I2FP.F32.S32 R49, R49 ;  /* 0x0000003100317245 */ /* 0x000fe40000201400 */
[----:B------:R-:W-:Y:S01]  /*e3e0*/  I2FP.F32.S32 R16, R16 ;  /* 0x0000001000107245 */ /* 0x000fe20000201400 */
[C---:B------:R-:W-:Y:S01]  /*e3f0*/  FFMA.FTZ R133, -R0.reuse, R52, R133 ;  /* 0x0000003400857223 */ /* 0x040fe20000010185 */
[----:B------:R-:W-:Y:S01]  /*e400*/  I2FP.F32.S32 R50, R50 ;  /* 0x0000003200327245 */ /* 0x000fe20000201400 */
[----:B------:R-:W-:Y:S01]  /*e410*/  FFMA.FTZ R105, -R0, R64, R115 ;  /* 0x0000004000697223 */ /* 0x000fe20000010173 */
[----:B------:R-:W-:Y:S02]  /*e420*/  I2FP.F32.S32 R46, R46 ;  /* 0x0000002e002e7245 */ /* 0x000fe40000201400 */
[----:B------:R-:W-:-:S02]  /*e430*/  FSEL R81, R81, -INF , !P2 ;  /* 0xff80000051517808 */ /* 0x000fc40005000000 */
[----:B------:R-:W-:Y:S01]  /*e440*/  FSEL R15, R15, -INF , !P2 ;  /* 0xff8000000f0f7808 */ /* 0x000fe20005000000 */
[----:B------:R-:W-:Y:S01]  /*e450*/  FFMA.FTZ R123, -R0, R49, R123 ;  /* 0x00000031007b7223 */ /* 0x000fe2000001017b */
[----:B------:R-:W-:Y:S01]  /*e460*/  ISETP.GE.AND P2, PT, R56, R55, PT ;  /* 0x000000373800720c */ /* 0x000fe20003f46270 */
[C---:B------:R-:W-:Y:S01]  /*e470*/  FFMA.FTZ R16, -R0.reuse, R16, R159 ;  /* 0x0000001000107223 */ /* 0x040fe2000001019f */
[----:B------:R-:W-:Y:S02]  /*e480*/  IMAD.IADD R49, R3, 0x1, -R44 ;  /* 0x0000000103317824 */ /* 0x000fe400078e0a2c */
[C---:B------:R-:W-:Y:S01]  /*e490*/  FFMA.FTZ R159, -R0.reuse, R50, R139 ;  /* 0x00000032009f7223 */ /* 0x040fe2000001018b */
[----:B------:R-:W-:Y:S01]  /*e4a0*/  FFMA.FTZ R46, -R0, R46, R141 ;  /* 0x0000002e002e7223 */ /* 0x000fe2000001018d */
[----:B------:R-:W-:Y:S01]  /*e4b0*/  FSEL R205, R117, -INF , !P5 ;  /* 0xff80000075cd7808 */ /* 0x000fe20006800000 */
[----:B------:R-:W-:Y:S01]  /*e4c0*/  IMAD.IADD R50, R3, 0x1, -R34 ;  /* 0x0000000103327824 */ /* 0x000fe200078e0a22 */
[----:B------:R-:W-:-:S02]  /*e4d0*/  FSEL R201, R121, -INF , !P5 ;  /* 0xff80000079c97808 */ /* 0x000fc40006800000 */
[----:B------:R-:W-:Y:S02]  /*e4e0*/  FSEL R141, R48, -INF , !P2 ;  /* 0xff800000308d7808 */ /* 0x000fe40005000000 */
[----:B------:R-:W-:Y:S01]  /*e4f0*/  FSEL R139, R133, -INF , !P2 ;  /* 0xff800000858b7808 */ /* 0x000fe20005000000 */
[----:B------:R-:W-:Y:S01]  /*e500*/  IMAD.IADD R48, R3, 0x1, -R42 ;  /* 0x0000000103307824 */ /* 0x000fe200078e0a2a */
[----:B------:R-:W-:Y:S02]  /*e510*/  FSEL R109, R109, -INF , !P4 ;  /* 0xff8000006d6d7808 */ /* 0x000fe40006000000 */
[----:B------:R-:W-:Y:S02]  /*e520*/  FSEL R105, R105, -INF , !P4 ;  /* 0xff80000069697808 */ /* 0x000fe40006000000 */
[-C--:B------:R-:W-:Y:S01]  /*e530*/  ISETP.GE.AND P5, PT, R34, R55.reuse, PT ;  /* 0x000000372200720c */ /* 0x080fe20003fa6270 */
[C---:B------:R-:W-:Y:S01]  /*e540*/  IMAD.IADD R34, R3.reuse, 0x1, -R40 ;  /* 0x0000000103227824 */ /* 0x040fe200078e0a28 */
[-C--:B------:R-:W-:Y:S01]  /*e550*/  ISETP.GE.AND P2, PT, R38, R55.reuse, PT ;  /* 0x000000372600720c */ /* 0x080fe20003f46270 */
[----:B------:R-:W-:Y:S01]  /*e560*/  IMAD.IADD R38, R3, 0x1, -R38 ;  /* 0x0000000103267824 */ /* 0x000fe200078e0a26 */
[----:B------:R-:W-:-:S02]  /*e570*/  ISETP.GE.AND P4, PT, R42, R55, PT ;  /* 0x000000372a00720c */ /* 0x000fc40003f86270 */
[----:B------:R-:W-:Y:S02]  /*e580*/  IABS R42, R49 ;  /* 0x00000031002a7213 */ /* 0x000fe40000000000 */
[----:B------:R-:W-:Y:S02]  /*e590*/  FSEL R69, R69, -INF , !P3 ;  /* 0xff80000045457808 */ /* 0x000fe40005800000 */
[----:B------:R-:W-:Y:S01]  /*e5a0*/  ISETP.GE.AND P3, PT, R58, R55, PT ;  /* 0x000000373a00720c */ /* 0x000fe20003f66270 */
[----:B------:R-:W-:Y:S01]  /*e5b0*/  IMAD.IADD R58, R3, 0x1, -R58 ;  /* 0x00000001033a7824 */ /* 0x000fe200078e0a3a */
[----:B------:R-:W-:Y:S02]  /*e5c0*/  IABS R34, R34 ;  /* 0x0000002200227213 */ /* 0x000fe40000000000 */
[----:B------:R-:W-:Y:S02]  /*e5d0*/  IABS R38, R38 ;  /* 0x0000002600267213 */ /* 0x000fe40000000000 */
[----:B------:R-:W-:-:S02]  /*e5e0*/  I2FP.F32.S32 R42, R42 ;  /* 0x0000002a002a7245 */ /* 0x000fc40000201400 */
[----:B------:R-:W-:Y:S02]  /*e5f0*/  I2FP.F32.S32 R34, R34 ;  /* 0x0000002200227245 */ /* 0x000fe40000201400 */
[----:B------:R-:W-:Y:S01]  /*e600*/  I2FP.F32.S32 R38, R38 ;  /* 0x0000002600267245 */ /* 0x000fe20000201400 */
[----:B------:R-:W-:Y:S01]  /*e610*/  FFMA.FTZ R147, -R0, R42, R147 ;  /* 0x0000002a00937223 */ /* 0x000fe20000010193 */
[----:B------:R-:W-:Y:S02]  /*e620*/  IABS R56, R58 ;  /* 0x0000003a00387213 */ /* 0x000fe40000000000 */
[----:B------:R-:W-:Y:S02]  /*e630*/  FSEL R203, R119, -INF , !P6 ;  /* 0xff80000077cb7808 */ /* 0x000fe40007000000 */
[----:B------:R-:W-:Y:S02]  /*e640*/  FSEL R199, R123, -INF , !P6 ;  /* 0xff8000007bc77808 */ /* 0x000fe40007000000 */
[----:B------:R-:W-:Y:S01]  /*e650*/  ISETP.GE.AND P6, PT, R44, R55, PT ;  /* 0x000000372c00720c */ /* 0x000fe20003fc6270 */
[C---:B------:R-:W-:Y:S01]  /*e660*/  FFMA.FTZ R34, -R0.reuse, R34, R151 ;  /* 0x0000002200227223 */ /* 0x040fe20000010197 */
[----:B------:R-:W-:Y:S01]  /*e670*/  I2FP.F32.S32 R56, R56 ;  /* 0x0000003800387245 */ /* 0x000fe20000201400 */
[----:B------:R-:W-:Y:S01]  /*e680*/  FFMA.FTZ R65, -R0, R38, R65 ;  /* 0x0000002600417223 */ /* 0x000fe20000010141 */
[----:B------:R-:W-:-:S02]  /*e690*/  IABS R24, R24 ;  /* 0x0000001800187213 */ /* 0x000fc40000000000 */
[----:B------:R-:W-:Y:S02]  /*e6a0*/  FSEL R151, R145, -INF , !P6 ;  /* 0xff80000091977808 */ /* 0x000fe40007000000 */
[----:B------:R-:W-:Y:S02]  /*e6b0*/  FSEL R147, R147, -INF , !P6 ;  /* 0xff80000093937808 */ /* 0x000fe40007000000 */
[----:B------:R-:W-:Y:S01]  /*e6c0*/  ISETP.GE.AND P6, PT, R30, R55, PT ;  /* 0x000000371e00720c */ /* 0x000fe20003fc6270 */
[----:B------:R-:W-:Y:S01]  /*e6d0*/  FFMA.FTZ R131, -R0, R56, R131 ;  /* 0x0000003800837223 */ /* 0x000fe20000010183 */
[----:B------:R-:W-:Y:S02]  /*e6e0*/  I2FP.F32.S32 R24, R24 ;  /* 0x0000001800187245 */ /* 0x000fe40000201400 */
[----:B------:R-:W-:Y:S01]  /*e6f0*/  FSEL R155, R36, -INF , !P4 ;  /* 0xff800000249b7808 */ /* 0x000fe20006000000 */
[----:B------:R-:W-:Y:S01]  /*e700*/  IMAD.IADD R36, R3, 0x1, -R18 ;  /* 0x0000000103247824 */ /* 0x000fe200078e0a12 */
[----:B------:R-:W-:Y:S01]  /*e710*/  FSEL R121, R65, -INF , !P2 ;  /* 0xff80000041797808 */ /* 0x000fe20005000000 */
[----:B------:R-:W-:Y:S01]  /*e720*/  FFMA.FTZ R24, -R0, R24, R157 ;  /* 0x0000001800187223 */ /* 0x000fe2000001019d */
[----:B------:R-:W-:-:S02]  /*e730*/  FSEL R65, R16, -INF , !P6 ;  /* 0xff80000010417808 */ /* 0x000fc40007000000 */
[----:B------:R-:W-:Y:S02]  /*e740*/  FMNMX3.FTZ R16, R12, R85, R79, !PT ;  /* 0x000000550c107276 */ /* 0x000fe4000781004f */
[----:B------:R-:W-:Y:S02]  /*e750*/  FSEL R195, R135, -INF , !P1 ;  /* 0xff80000087c37808 */ /* 0x000fe40004800000 */
[----:B------:R-:W-:Y:S01]  /*e760*/  FSEL R159, R159, -INF , !P1 ;  /* 0xff8000009f9f7808 */ /* 0x000fe20004800000 */
[----:B------:R-:W-:Y:S01]  /*e770*/  IMAD.IADD R38, R3, 0x1, -R14 ;  /* 0x0000000103267824 */ /* 0x000fe200078e0a0e */
[----:B------:R-:W-:Y:S02]  /*e780*/  FSEL R197, R197, -INF , !P3 ;  /* 0xff800000c5c57808 */ /* 0x000fe40005800000 */
[----:B------:R-:W-:Y:S02]  /*e790*/  FSEL R193, R131, -INF , !P3 ;  /* 0xff80000083c17808 */ /* 0x000fe40005800000 */
[----:B------:R-:W-:Y:S01]  /*e7a0*/  ISETP.GE.AND P1, PT, R18, R55, PT ;  /* 0x000000371200720c */ /* 0x000fe20003f26270 */
[----:B------:R-:W-:Y:S01]  /*e7b0*/  IMAD.IADD R18, R3, 0x1, -R30 ;  /* 0x0000000103127824 */ /* 0x000fe200078e0a1e */
[----:B------:R-:W-:-:S02]  /*e7c0*/  FSEL R133, R28, -INF , !P2 ;  /* 0xff8000001c857808 */ /* 0x000fc40005000000 */
[-C--:B------:R-:W-:Y:S02]  /*e7d0*/  ISETP.GE.AND P3, PT, R40, R55.reuse, PT ;  /* 0x000000372800720c */ /* 0x080fe40003f66270 */
[----:B------:R-:W-:Y:S02]  /*e7e0*/  IABS R36, R36 ;  /* 0x0000002400247213 */ /* 0x000fe40000000000 */
[----:B------:R-:W-:Y:S02]  /*e7f0*/  ISETP.GE.AND P2, PT, R26, R55, PT ;  /* 0x000000371a00720c */ /* 0x000fe40003f46270 */
[----:B------:R-:W-:Y:S02]  /*e800*/  FMNMX3.FTZ R16, R16, R63, R83, !PT ;  /* 0x0000003f10107276 */ /* 0x000fe40007810053 */
[----:B------:R-:W-:Y:S02]  /*e810*/  FSEL R157, R143, -INF , !P5 ;  /* 0xff8000008f9d7808 */ /* 0x000fe40006800000 */
[----:B------:R-:W-:Y:S01]  /*e820*/  FSEL R143, R34, -INF , !P3 ;  /* 0xff800000228f7808 */ /* 0x000fe20005800000 */
[----:B------:R-:W-:Y:S01]  /*e830*/  IMAD.IADD R34, R3, 0x1, -R32 ;  /* 0x0000000103227824 */ /* 0x000fe200078e0a20 */
[----:B------:R-:W-:-:S02]  /*e840*/  I2FP.F32.S32 R36, R36 ;  /* 0x0000002400247245 */ /* 0x000fc40000201400 */
[----:B------:R-:W-:Y:S02]  /*e850*/  FSEL R123, R24, -INF , !P2 ;  /* 0xff800000187b7808 */ /* 0x000fe40005000000 */
[----:B------:R-:W-:Y:S02]  /*e860*/  FMNMX3.FTZ R16, R16, R89, R81, !PT ;  /* 0x0000005910107276 */ /* 0x000fe40007810051 */
[----:B------:R-:W-:Y:S02]  /*e870*/  IABS R30, R38 ;  /* 0x00000026001e7213 */ /* 0x000fe40000000000 */
[----:B------:R-:W-:Y:S02]  /*e880*/  IABS R18, R18 ;  /* 0x0000001200127213 */ /* 0x000fe40000000000 */
[----:B------:R-:W-:Y:S02]  /*e890*/  FMNMX3.FTZ R24, R6, R77, R69, !PT ;  /* 0x0000004d06187276 */ /* 0x000fe40007810045 */
[----:B------:R-:W-:-:S02]  /*e8a0*/  FSEL R137, R137, -INF , !P0 ;  /* 0xff80000089897808 */ /* 0x000fc40004000000 */
[----:B------:R-:W-:Y:S01]  /*e8b0*/  FSEL R135, R46, -INF , !P0 ;  /* 0xff8000002e877808 */ /* 0x000fe20004000000 */
[----:B------:R-:W-:Y:S01]  /*e8c0*/  FFMA.FTZ R57, -R0, R36, R57 ;  /* 0x0000002400397223 */ /* 0x000fe20000010139 */
[----:B------:R-:W-:Y:S01]  /*e8d0*/  ISETP.GE.AND P0, PT, R32, R55, PT ;  /* 0x000000372000720c */ /* 0x000fe20003f06270 */
[----:B------:R-:W-:Y:S01]  /*e8e0*/  IMAD.IADD R32, R3, 0x1, -R26 ;  /* 0x0000000103207824 */ /* 0x000fe200078e0a1a */
[----:B------:R-:W-:Y:S02]  /*e8f0*/  FMNMX3.FTZ R16, R16, R39, R113, !PT ;  /* 0x0000002710107276 */ /* 0x000fe40007810071 */
[----:B------:R-:W-:Y:S02]  /*e900*/  I2FP.F32.S32 R30, R30 ;  /* 0x0000001e001e7245 */ /* 0x000fe40000201400 */
[----:B------:R-:W-:Y:S02]  /*e910*/  I2FP.F32.S32 R18, R18 ;  /* 0x0000001200127245 */ /* 0x000fe40000201400 */
[----:B------:R-:W-:-:S02]  /*e920*/  FMNMX3.FTZ R24, R24, R7, R29, !PT ;  /* 0x0000000718187276 */ /* 0x000fc4000781001d */
[----:B------:R-:W-:Y:S02]  /*e930*/  IABS R34, R34 ;  /* 0x0000002200227213 */ /* 0x000fe40000000000 */
[----:B------:R-:W-:Y:S01]  /*e940*/  FMNMX3.FTZ R16, R16, R109, R205, !PT ;  /* 0x0000006d10107276 */ /* 0x000fe200078100cd */
[----:B------:R-:W-:Y:S01]  /*e950*/  FFMA.FTZ R51, -R0, R30, R11 ;  /* 0x0000001e00337223 */ /* 0x000fe2000001010b */
[----:B------:R-:W-:Y:S01]  /*e960*/  FMNMX3.FTZ R24, R24, R45, R15, !PT ;  /* 0x0000002d18187276 */ /* 0x000fe2000781000f */
[----:B------:R-:W-:Y:S01]  /*e970*/  FFMA.FTZ R33, -R0, R18, R33 ;  /* 0x0000001200217223 */ /* 0x000fe20000010121 */
[----:B------:R-:W-:Y:S01]  /*e980*/  IABS R44, R50 ;  /* 0x00000032002c7213 */ /* 0x000fe20000000000 */
[----:B------:R-:W-:Y:S01]  /*e990*/  VIADD R18, R10, 0x78 ;  /* 0x000000780a127836 */ /* 0x000fe20000000000 */
[----:B------:R-:W-:Y:S02]  /*e9a0*/  IABS R32, R32 ;  /* 0x0000002000207213 */ /* 0x000fe40000000000 */
[----:B------:R-:W-:-:S02]  /*e9b0*/  I2FP.F32.S32 R34, R34 ;  /* 0x0000002200227245 */ /* 0x000fc40000201400 */
[----:B------:R-:W-:Y:S02]  /*e9c0*/  FSEL R129, R129, -INF , !P1 ;  /* 0xff80000081817808 */ /* 0x000fe40004800000 */
[----:B------:R-:W-:Y:S02]  /*e9d0*/  FSEL R119, R57, -INF , !P1 ;  /* 0xff80000039777808 */ /* 0x000fe40004800000 */
[----:B------:R-:W-:Y:S02]  /*e9e0*/  IABS R40, R48 ;  /* 0x0000003000287213 */ /* 0x000fe40000000000 */
[----:B------:R-:W-:Y:S02]  /*e9f0*/  ISETP.GE.AND P1, PT, R14, R55, PT ;  /* 0x000000370e00720c */ /* 0x000fe40003f26270 */
[----:B------:R-:W-:Y:S02]  /*ea00*/  FMNMX3.FTZ R16, R16, R203, R197, !PT ;  /* 0x000000cb10107276 */ /* 0x000fe400078100c5 */
[----:B------:R-:W-:Y:S01]  /*ea10*/  FMNMX3.FTZ R24, R24, R13, R111, !PT ;  /* 0x0000000d18187276 */ /* 0x000fe2000781006f */
[----:B------:R-:W-:Y:S01]  /*ea20*/  FFMA.FTZ R117, -R0, R34, R17 ;  /* 0x0000002200757223 */ /* 0x000fe20000010111 */
[----:B------:R-:W-:-:S02]  /*ea30*/  I2FP.F32.S32 R44, R44 ;  /* 0x0000002c002c7245 */ /* 0x000fc40000201400 */
[----:B------:R-:W-:Y:S01]  /*ea40*/  I2FP.F32.S32 R32, R32 ;  /* 0x0000002000207245 */ /* 0x000fe20000201400 */
[----:B------:R-:W-:Y:S01]  /*ea50*/  VIADD R34, R10, 0x69 ;  /* 0x000000690a227836 */ /* 0x000fe20000000000 */
[----:B------:R-:W-:Y:S01]  /*ea60*/  I2FP.F32.S32 R40, R40 ;  /* 0x0000002800287245 */ /* 0x000fe20000201400 */
[--C-:B------:R-:W-:Y:S01]  /*ea70*/  IMAD.IADD R11, R8, 0x1, -R18.reuse ;  /* 0x00000001080b7824 */ /* 0x100fe200078e0a12 */
[----:B------:R-:W-:Y:S02]  /*ea80*/  FSEL R67, R67, -INF , !P1 ;  /* 0xff80000043437808 */ /* 0x000fe40004800000 */
[----:B------:R-:W-:Y:S01]  /*ea90*/  FSEL R51, R51, -INF , !P1 ;  /* 0xff80000033337808 */ /* 0x000fe20004800000 */
[----:B------:R-:W-:Y:S01]  /*eaa0*/  VIADD R36, R10, 0x68 ;  /* 0x000000680a247836 */ /* 0x000fe20000000000 */
[----:B------:R-:W-:Y:S01]  /*eab0*/  ISETP.GE.AND P1, PT, R18, R55, PT ;  /* 0x000000371200720c */ /* 0x000fe20003f26270 */
[----:B------:R-:W-:Y:S01]  /*eac0*/  VIADD R30, R10, 0x71 ;  /* 0x000000710a1e7836 */ /* 0x000fe20000000000 */
[----:B------:R-:W-:Y:S01]  /*ead0*/  FMNMX3.FTZ R16, R16, R141, R195, !PT ;  /* 0x0000008d10107276 */ /* 0x000fe200078100c3 */
[----:B------:R-:W-:Y:S01]  /*eae0*/  IMAD.IADD R18, R3, 0x1, -R18 ;  /* 0x0000000103127824 */ /* 0x000fe200078e0a12 */
[----:B------:R-:W-:Y:S01]  /*eaf0*/  FMNMX3.FTZ R24, R24, R105, R201, !PT ;  /* 0x0000006918187276 */ /* 0x000fe200078100c9 */
[C---:B------:R-:W-:Y:S01]  /*eb00*/  FFMA.FTZ R73, -R0.reuse, R44, R73 ;  /* 0x0000002c00497223 */ /* 0x040fe20000010149 */
[C---:B------:R-:W-:Y:S01]  /*eb10*/  FFMA.FTZ R115, -R0.reuse, R32, R19 ;  /* 0x0000002000737223 */ /* 0x040fe20000010113 */
[----:B------:R-:W-:Y:S01]  /*eb20*/  FFMA.FTZ R75, -R0, R40, R75 ;  /* 0x00000028004b7223 */ /* 0x000fe2000001014b */
[----:B------:R-:W-:Y:S01]  /*eb30*/  VIADD R32, R10, 0x70 ;  /* 0x000000700a207836 */ /* 0x000fe20000000000 */
[----:B------:R-:W-:Y:S01]  /*eb40*/  FMNMX3.FTZ R16, R16, R137, R157, !PT ;  /* 0x0000008910107276 */ /* 0x000fe2000781009d */
[----:B------:R-:W-:Y:S01]  /*eb50*/  IMAD.IADD R38, R8, 0x1, -R34 ;  /* 0x0000000108267824 */ /* 0x000fe200078e0a22 */
[----:B------:R-:W-:Y:S01]  /*eb60*/  FMNMX3.FTZ R24, R24, R199, R193, !PT ;  /* 0x000000c718187276 */ /* 0x000fe200078100c1 */
[----:B------:R-:W-:Y:S01]  /*eb70*/  VIADD R10, R10, 0x79 ;  /* 0x000000790a0a7836 */ /* 0x000fe20000000000 */
[----:B------:R-:W-:Y:S01]  /*eb80*/  IABS R18, R18 ;  /* 0x0000001200127213 */ /* 0x000fe20000000000 */
[----:B------:R-:W-:-:S02]  /*eb90*/  IMAD.IADD R40, R8, 0x1, -R36 ;  /* 0x0000000108287824 */ /* 0x000fc400078e0a24 */
[C---:B------:R-:W-:Y:S01]  /*eba0*/  IMAD.IADD R17, R8.reuse, 0x1, -R30 ;  /* 0x0000000108117824 */ /* 0x040fe200078e0a1e */
[----:B------:R-:W-:Y:S01]  /*ebb0*/  FSEL R153, R73, -INF , !P5 ;  /* 0xff80000049997808 */ /* 0x000fe20006800000 */
[C---:B------:R-:W-:Y:S01]  /*ebc0*/  IMAD.IADD R19, R8.reuse, 0x1, -R32 ;  /* 0x0000000108137824 */ /* 0x040fe200078e0a20 */
[----:B------:R-:W-:Y:S01]  /*ebd0*/  FSEL R149, R149, -INF , !P3 ;  /* 0xff80000095957808 */ /* 0x000fe20005800000 */
[----:B------:R-:W-:Y:S01]  /*ebe0*/  IMAD.IADD R8, R8, 0x1, -R10 ;  /* 0x0000000108087824 */ /* 0x000fe200078e0a0a */
[----:B------:R-:W-:Y:S02]  /*ebf0*/  FMNMX3.FTZ R16, R16, R151, R155, !PT ;  /* 0x0000009710107276 */ /* 0x000fe4000781009b */
[----:B------:R-:W-:Y:S01]  /*ec00*/  ISETP.GE.AND P5, PT, R36, R55, PT ;  /* 0x000000372400720c */ /* 0x000fe20003fa6270 */
[----:B------:R-:W-:Y:S01]  /*ec10*/  IMAD.IADD R36, R3, 0x1, -R36 ;  /* 0x0000000103247824 */ /* 0x000fe200078e0a24 */
[----:B------:R-:W-:Y:S02]  /*ec20*/  IABS R38, R38 ;  /* 0x0000002600267213 */ /* 0x000fe40000000000 */
[----:B------:R-:W-:-:S02]  /*ec30*/  FMNMX3.FTZ R24, R24, R139, R159, !PT ;  /* 0x0000008b18187276 */ /* 0x000fc4000781009f */
[----:B------:R-:W-:Y:S02]  /*ec40*/  FSEL R145, R75, -INF , !P4 ;  /* 0xff8000004b917808 */ /* 0x000fe40006000000 */
[----:B------:R-:W-:Y:S02]  /*ec50*/  FSEL R115, R115, -INF , !P2 ;  /* 0xff80000073737808 */ /* 0x000fe40005000000 */
[----:B------:R-:W-:Y:S02]  /*ec60*/  IABS R40, R40 ;  /* 0x0000002800287213 */ /* 0x000fe40000000000 */
[----:B------:R-:W-:Y:S02]  /*ec70*/  IABS R17, R17 ;  /* 0x0000001100117213 */ /* 0x000fe40000000000 */
[----:B------:R-:W-:Y:S02]  /*ec80*/  I2FP.F32.S32 R18, R18 ;  /* 0x0000001200127245 */ /* 0x000fe40000201400 */
[-C--:B------:R-:W-:Y:S01]  /*ec90*/  ISETP.GE.AND P4, PT, R34, R55.reuse, PT ;  /* 0x000000372200720c */ /* 0x080fe20003f86270 */
[C---:B------:R-:W-:Y:S01]  /*eca0*/  IMAD.IADD R34, R3.reuse, 0x1, -R34 ;  /* 0x0000000103227824 */ /* 0x040fe200078e0a22 */
[-C--:B------:R-:W-:Y:S01]  /*ecb0*/  ISETP.GE.AND P3, PT, R32, R55.reuse, PT ;  /* 0x000000372000720c */ /* 0x080fe20003f66270 */
[C---:B------:R-:W-:Y:S01]  /*ecc0*/  IMAD.IADD R32, R3.reuse, 0x1, -R32 ;  /* 0x0000000103207824 */ /* 0x040fe200078e0a20 */
[----:B------:R-:W-:Y:S01]  /*ecd0*/  ISETP.GE.AND P2, PT, R30, R55, PT ;  /* 0x000000371e00720c */ /* 0x000fe20003f46270 */
[----:B------:R-:W-:Y:S01]  /*ece0*/  IMAD.IADD R30, R3, 0x1, -R30 ;  /* 0x00000001031e7824 */ /* 0x000fe200078e0a1e */
[----:B------:R-:W-:Y:S01]  /*ecf0*/  FSEL R125, R125, -INF , !P0 ;  /* 0xff8000007d7d7808 */ /* 0x000fe20004000000 */
[----:B------:R-:W-:Y:S01]  /*ed00*/  IMAD.IADD R3, R3, 0x1, -R10 ;  /* 0x0000000103037824 */ /* 0x000fe200078e0a0a */
[----:B------:R-:W-:-:S02]  /*ed10*/  FSEL R117, R117, -INF , !P0 ;  /* 0xff80000075757808 */ /* 0x000fc40004000000 */
[----:B------:R-:W-:Y:S02]  /*ed20*/  FMNMX3.FTZ R16, R16, R149, R133, !PT ;  /* 0x0000009510107276 */ /* 0x000fe40007810085 */
[----:B------:R-:W-:Y:S02]  /*ed30*/  ISETP.GE.AND P0, PT, R10, R55, PT ;  /* 0x000000370a00720c */ /* 0x000fe40003f06270 */
[----:B------:R-:W-:Y:S02]  /*ed40*/  IABS R19, R19 ;  /* 0x0000001300137213 */ /* 0x000fe40000000000 */
[----:B------:R-:W-:Y:S02]  /*ed50*/  I2FP.F32.S32 R38, R38 ;  /* 0x0000002600267245 */ /* 0x000fe40000201400 */
[----:B------:R-:W-:Y:S01]  /*ed60*/  FMNMX3.FTZ R24, R24, R135, R153, !PT ;  /* 0x0000008718187276 */ /* 0x000fe20007810099 */
[----:B------:R-:W-:Y:S01]  /*ed70*/  FFMA.FTZ R26, -R0, R18, R207 ;  /* 0x00000012001a7223 */ /* 0x000fe200000101cf */
[----:B------:R-:W-:-:S02]  /*ed80*/  I2FP.F32.S32 R40, R40 ;  /* 0x0000002800287245 */ /* 0x000fc40000201400 */
[----:B------:R-:W-:Y:S02]  /*ed90*/  IABS R11, R11 ;  /* 0x0000000b000b7213 */ /* 0x000fe40000000000 */
[----:B------:R-:W-:Y:S02]  /*eda0*/  IABS R8, R8 ;  /* 0x0000000800087213 */ /* 0x000fe40000000000 */
[----:B------:R-:W-:Y:S02]  /*edb0*/  I2FP.F32.S32 R10, R17 ;  /* 0x00000011000a7245 */ /* 0x000fe40000201400 */
[----:B------:R-:W-:Y:S02]  /*edc0*/  FSEL R49, R33, -INF , !P6 ;  /* 0xff80000021317808 */ /* 0x000fe40007000000 */
[----:B------:R-:W-:Y:S02]  /*edd0*/  IABS R36, R36 ;  /* 0x0000002400247213 */ /* 0x000fe40000000000 */
[----:B------:R-:W-:-:S02]  /*ede0*/  ISETP.NE.AND P6, PT, R2, RZ, PT ;  /* 0x000000ff0200720c */ /* 0x000fc40003fc5270 */
[----:B------:R-:W-:Y:S01]  /*edf0*/  FMNMX3.FTZ R18, R16, R129, R125, !PT ;  /* 0x0000008110127276 */ /* 0x000fe2000781007d */
[----:B------:R-:W-:Y:S01]  /*ee00*/  FFMA.FTZ R35, -R0, R38, R35 ;  /* 0x0000002600237223 */ /* 0x000fe20000010123 */
[----:B------:R-:W-:Y:S02]  /*ee10*/  I2FP.F32.S32 R2, R19 ;  /* 0x0000001300027245 */ /* 0x000fe40000201400 */
[----:B------:R-:W-:Y:S01]  /*ee20*/  FMNMX3.FTZ R16, R24, R147, R145, !PT ;  /* 0x0000009318107276 */ /* 0x000fe20007810091 */
[C---:B------:R-:W-:Y:S01]  /*ee30*/  FFMA.FTZ R9, -R0.reuse, R40, R9 ;  /* 0x0000002800097223 */ /* 0x040fe20000010109 */
[----:B------:R-:W-:Y:S01]  /*ee40*/  I2FP.F32.S32 R14, R11 ;  /* 0x0000000b000e7245 */ /* 0x000fe20000201400 */
[----:B------:R-:W-:Y:S01]  /*ee50*/  FFMA.FTZ R10, -R0, R10, R27 ;  /* 0x0000000a000a7223 */ /* 0x000fe2000001011b */
[----:B------:R-:W-:Y:S02]  /*ee60*/  I2FP.F32.S32 R8, R8 ;  /* 0x0000000800087245 */ /* 0x000fe40000201400 */
[----:B------:R-:W-:-:S02]  /*ee70*/  IABS R34, R34 ;  /* 0x0000002200227213 */ /* 0x000fc40000000000 */
[----:B------:R-:W-:Y:S02]  /*ee80*/  IABS R32, R32 ;  /* 0x0000002000207213 */ /* 0x000fe40000000000 */
[----:B------:R-:W-:Y:S01]  /*ee90*/  I2FP.F32.S32 R11, R36 ;  /* 0x00000024000b7245 */ /* 0x000fe20000201400 */
[----:B------:R-:W-:Y:S01]  /*eea0*/  FFMA.FTZ R2, -R0, R2, R41 ;  /* 0x0000000200027223 */ /* 0x000fe20000010129 */
[----:B------:R-:W-:Y:S01]  /*eeb0*/  FMNMX3.FTZ R16, R16, R143, R121, !PT ;  /* 0x0000008f10107276 */ /* 0x000fe20007810079 */
[C---:B------:R-:W-:Y:S01]  /*eec0*/  FFMA.FTZ R8, -R0.reuse, R8, R71 ;  /* 0x0000000800087223 */ /* 0x040fe20000010147 */
[----:B------:R-:W-:Y:S01]  /*eed0*/  I2FP.F32.S32 R34, R34 ;  /* 0x0000002200227245 */ /* 0x000fe20000201400 */
[----:B------:R-:W-:Y:S01]  /*eee0*/  FFMA.FTZ R11, -R0, R11, R37 ;  /* 0x0000000b000b7223 */ /* 0x000fe20000010125 */
[----:B------:R-:W-:Y:S02]  /*eef0*/  I2FP.F32.S32 R32, R32 ;  /* 0x0000002000207245 */ /* 0x000fe40000201400 */
[----:B------:R-:W-:-:S02]  /*ef00*/  IABS R30, R30 ;  /* 0x0000001e001e7213 */ /* 0x000fc40000000000 */
[----:B------:R-:W-:Y:S02]  /*ef10*/  FSEL R53, R35, -INF , !P4 ;  /* 0xff80000023357808 */ /* 0x000fe40006000000 */
[----:B------:R-:W-:Y:S02]  /*ef20*/  FSEL R57, R9, -INF , !P5 ;  /* 0xff80000009397808 */ /* 0x000fe40006800000 */
[----:B------:R-:W-:Y:S02]  /*ef30*/  FMNMX3.FTZ R18, R18, R123, R67, !PT ;  /* 0x0000007b12127276 */ /* 0x000fe40007810043 */
[----:B------:R-:W-:Y:S02]  /*ef40*/  FSEL R35, R10, -INF , !P2 ;  /* 0xff8000000a237808 */ /* 0x000fe40005000000 */
[----:B------:R-:W-:Y:S01]  /*ef50*/  FMNMX3.FTZ R10, R16, R119, R117, !PT ;  /* 0x00000077100a7276 */ /* 0x000fe20007810075 */
[C---:B------:R-:W-:Y:S01]  /*ef60*/  FFMA.FTZ R14, -R0.reuse, R14, R59 ;  /* 0x0000000e000e7223 */ /* 0x040fe2000001013b */
[C---:B------:R-:W-:Y:S01]  /*ef70*/  FFMA.FTZ R41, -R0.reuse, R34, R31 ;  /* 0x0000002200297223 */ /* 0x040fe2000001011f */
[----:B------:R-:W-:Y:S01]  /*ef80*/  I2FP.F32.S32 R30, R30 ;  /* 0x0000001e001e7245 */ /* 0x000fe20000201400 */
[----:B------:R-:W-:Y:S01]  /*ef90*/  FFMA.FTZ R27, -R0, R32, R43 ;  /* 0x00000020001b7223 */ /* 0x000fe2000001012b */
[----:B------:R-:W-:-:S02]  /*efa0*/  IABS R3, R3 ;  /* 0x0000000300037213 */ /* 0x000fc40000000000 */
[----:B------:R-:W-:Y:S02]  /*efb0*/  FSEL R37, R2, -INF , !P3 ;  /* 0xff80000002257808 */ /* 0x000fe40005800000 */
[----:B------:R-:W-:Y:S02]  /*efc0*/  FMNMX3.FTZ R2, R18, R65, R57, !PT ;  /* 0x0000004112027276 */ /* 0x000fe40007810039 */
[----:B------:R-:W-:Y:S02]  /*efd0*/  FSEL R31, R8, -INF , !P0 ;  /* 0xff800000081f7808 */ /* 0x000fe40004000000 */
[----:B------:R-:W-:Y:S02]  /*efe0*/  FSEL R43, R11, -INF , !P5 ;  /* 0xff8000000b2b7808 */ /* 0x000fe40006800000 */
[----:B------:R-:W-:Y:S01]  /*eff0*/  FMNMX3.FTZ R8, R10, R115, R51, !PT ;  /* 0x000000730a087276 */ /* 0x000fe20007810033 */
[----:B------:R-:W-:Y:S01]  /*f000*/  FFMA.FTZ R47, -R0, R30, R47 ;  /* 0x0000001e002f7223 */ /* 0x000fe2000001012f */
[----:B------:R-:W-:-:S02]  /*f010*/  I2FP.F32.S32 R3, R3 ;  /* 0x0000000300037245 */ /* 0x000fc40000201400 */
[----:B------:R-:W-:Y:S02]  /*f020*/  FSEL R33, R14, -INF , !P1 ;  /* 0xff8000000e217808 */ /* 0x000fe40004800000 */
[----:B------:R-:W-:Y:S02]  /*f030*/  FMNMX3.FTZ R2, R2, R53, R37, !PT ;  /* 0x0000003502027276 */ /* 0x000fe40007810025 */
        /* <DEDUP_REMOVED lines=29> */
[----:B------:R-:W-:Y:S02]  /*f210*/  IMAD.IADD R160, R5, 0x1, R164 ;  /* 0x0000000105a07824 */ /* 0x000fe400078e02a4 */
[-CC-:B------:R-:W-:Y:S01]  /*f220*/  FFMA.FTZ R79, R79, R23.reuse, -R32.reuse ;  /* 0x000000174f4f7223 */ /* 0x180fe20000010820 */
[----:B------:R-:W-:Y:S01]  /*f230*/  IMAD.IADD R106, R5, 0x1, R107 ;  /* 0x00000001056a7824 */ /* 0x000fe200078e026b */
[----:B------:R-:W-:Y:S01]  /*f240*/  LDSM.16.MT88.4 R8, [R164+0x6800] ;  /* 0x00680000a408783b */ /* 0x000fe20000004200 */
[----:B------:R-:W-:Y:S01]  /*f250*/  FSEL R28, R28, RZ, P0 ;  /* 0x000000ff1c1c7208 */ /* 0x000fe20000000000 */
[-CC-:B------:R-:W-:Y:S01]  /*f260*/  FFMA.FTZ R42, R63, R23.reuse, -R32.reuse ;  /* 0x000000173f2a7223 */ /* 0x180fe20000010820 */
[-C--:B------:R-:W-:Y:S01]  /*f270*/  FFMA.FTZ R56, R85, R23.reuse, -R32 ;  /* 0x0000001755387223 */ /* 0x080fe20000010820 */
[----:B------:R1:W-:Y:S01]  /*f280*/  MUFU.EX2 R63, R79 ;  /* 0x0000004f003f7308 */ /* 0x0003e20000000800 */
[----:B------:R-:W2:Y:S01]  /*f290*/  LDSM.16.MT88.4 R84, [R160+0x6000] ;  /* 0x00600000a054783b */ /* 0x000ea20000004200 */
[-CC-:B------:R-:W-:Y:S01]  /*f2a0*/  FFMA.FTZ R44, R77, R23.reuse, -R28.reuse ;  /* 0x000000174d2c7223 */ /* 0x180fe2000001081c */
[-CC-:B------:R-:W-:Y:S01]  /*f2b0*/  FFMA.FTZ R59, R6, R23.reuse, -R28.reuse ;  /* 0x00000017063b7223 */ /* 0x180fe2000001081c */
[-C--:B------:R-:W-:Y:S01]  /*f2c0*/  FFMA.FTZ R40, R7, R23.reuse, -R28 ;  /* 0x0000001707287223 */ /* 0x080fe2000001081c */
[-C--:B------:R-:W-:Y:S01]  /*f2d0*/  FFMA.FTZ R131, R12, R23.reuse, -R32 ;  /* 0x000000170c837223 */ /* 0x080fe20000010820 */
[----:B------:R-:W-:Y:S01]  /*f2e0*/  LDSM.16.MT88.4 R4, [R106+0x6000] ;  /* 0x006000006a04783b */ /* 0x000fe20000004200 */
[-C--:B------:R-:W-:Y:S01]  /*f2f0*/  FFMA.FTZ R47, R69, R23.reuse, -R28 ;  /* 0x00000017452f7223 */ /* 0x080fe2000001081c */
        /* <DEDUP_REMOVED lines=21> */
[----:B------:R-:W-:Y:S04]  /*f450*/  MUFU.EX2 R61, R61 ;  /* 0x0000003d003d7308 */ /* 0x000fe80000000800 */
[----:B------:R-:W2:Y:S02]  /*f460*/  MUFU.EX2 R38, R38 ;  /* 0x0000002600267308 */ /* 0x000ea40000000800 */
        /* <DEDUP_REMOVED lines=9> */
[----:B---3--:R-:W-:Y:S07]  /*f500*/  LDSM.16.MT88.4 R12, [R107+0x6800] ;  /* 0x006800006b0c783b */ /* 0x008fee0000004200 */
[C---:B-1----:R-:W-:Y:S08]  /*f510*/  HMMA.16816.F32.BF16 R80, R68.reuse, R76, RZ ;  /* 0x0000004c4450723c */ /* 0x042ff000000418ff */
[C---:B------:R-:W-:Y:S08]  /*f520*/  HMMA.16816.F32.BF16 R84, R68.reuse, R86, RZ ;  /* 0x000000564454723c */ /* 0x040ff000000418ff */
[C---:B------:R-:W-:Y:S08]  /*f530*/  HMMA.16816.F32.BF16 R76, R68.reuse, R78, RZ ;  /* 0x0000004e444c723c */ /* 0x040ff000000418ff */
[----:B------:R-:W-:Y:S01]  /*f540*/  HMMA.16816.F32.BF16 R72, R68, R4, RZ ;  /* 0x000000044448723c */ /* 0x000fe200000418ff */
[----:B--2---:R-:W-:-:S02]  /*f550*/  F2FP.BF16.F32.PACK_AB R4, R38, R61 ;  /* 0x0000003d2604723e */ /* 0x004fc400000010ff */
        /* <DEDUP_REMOVED lines=138> */
[----:B------:R-:W-:Y:S01]  /*fe00*/  FADD.FTZ R122, R131, R56 ;  /* 0x00000038837a7221 */ /* 0x000fe20000010000 */
[-CC-:B------:R-:W-:Y:S01]  /*fe10*/  FFMA.FTZ R120, R65, R23.reuse, -R32.reuse ;  /* 0x0000001741787223 */ /* 0x180fe20000010820 */
[-C--:B------:R-:W-:Y:S01]  /*fe20*/  FFMA.FTZ R56, R53, R23.reuse, -R32 ;  /* 0x0000001735387223 */ /* 0x080fe20000010820 */
[----:B------:R-:W-:Y:S01]  /*fe30*/  FADD.FTZ R44, R59, R44 ;  /* 0x0000002c3b2c7221 */ /* 0x000fe20000010000 */
[----:B------:R-:W-:-:S02]  /*fe40*/  FFMA.FTZ R67, R67, R23, -R32 ;  /* 0x0000001743437223 */ /* 0x000fc40000010820 */
[----:B--2---:R-:W-:Y:S01]  /*fe50*/  HMMA.16816.F32.BF16 R88, R4, R16, R88 ;  /* 0x000000100458723c */ /* 0x004fe20000041858 */
[-C--:B------:R-:W-:Y:S01]  /*fe60*/  FFMA.FTZ R57, R57, R23.reuse, -R32 ;  /* 0x0000001739397223 */ /* 0x080fe20000010820 */
[----:B------:R-:W-:Y:S01]  /*fe70*/  FFMA.FTZ R43, R43, R23, -R28 ;  /* 0x000000172b2b7223 */ /* 0x000fe2000001081c */
[----:B------:R-:W-:-:S05]  /*fe80*/  FADD.FTZ R63, R63, R122 ;  /* 0x0000007a3f3f7221 */ /* 0x000fca0000010000 */
[C---:B------:R-:W-:Y:S01]  /*fe90*/  HMMA.16816.F32.BF16 R84, R4.reuse, R18, R84 ;  /* 0x000000120454723c */ /* 0x040fe20000041854 */
[----:B------:R-:W-:Y:S01]  /*fea0*/  FADD.FTZ R47, R47, R44 ;  /* 0x0000002c2f2f7221 */ /* 0x000fe20000010000 */
[----:B------:R-:W-:Y:S01]  /*feb0*/  MUFU.EX2 R65, R67 ;  /* 0x0000004300417308 */ /* 0x000fe20000000800 */
[----:B------:R-:W2:Y:S05]  /*fec0*/  LDSM.16.MT88.4 R16, [R107+0x9000] ;  /* 0x009000006b10783b */ /* 0x000eaa0000004200 */
[C---:B-1----:R-:W-:Y:S01]  /*fed0*/  HMMA.16816.F32.BF16 R72, R4.reuse, R8, R72 ;  /* 0x000000080448723c */ /* 0x042fe20000041848 */
[----:B------:R-:W-:Y:S07]  /*fee0*/  MUFU.EX2 R120, R120 ;  /* 0x0000007800787308 */ /* 0x000fee0000000800 */
[----:B------:R-:W-:Y:S01]  /*fef0*/  HMMA.16816.F32.BF16 R68, R4, R10, R68 ;  /* 0x0000000a0444723c */ /* 0x000fe20000041844 */
[-CC-:B------:R-:W-:Y:S01]  /*ff00*/  FFMA.FTZ R5, R51, R23.reuse, -R28.reuse ;  /* 0x0000001733057223 */ /* 0x180fe2000001081c */
[-CC-:B------:R-:W-:Y:S01]  /*ff10*/  FFMA.FTZ R4, R49, R23.reuse, -R28.reuse ;  /* 0x0000001731047223 */ /* 0x180fe2000001081c */
[----:B------:R-:W-:Y:S01]  /*ff20*/  FFMA.FTZ R51, R41, R23, -R28 ;  /* 0x0000001729337223 */ /* 0x000fe2000001081c */
[----:B------:R-:W-:Y:S01]  /*ff30*/  MUFU.EX2 R53, R57 ;  /* 0x0000003900357308 */ /* 0x000fe20000000800 */
[----:B------:R-:W1:Y:S03]  /*ff40*/  LDSM.16.MT88.4 R8, [R160+0x9000] ;  /* 0x00900000a008783b */ /* 0x000e660000004200 */
[----:B------:R-:W4:Y:S04]  /*ff50*/  MUFU.EX2 R56, R56 ;  /* 0x0000003800387308 */ /* 0x000f280000000800 */
[----:B------:R-:W-:Y:S04]  /*ff60*/  MUFU.EX2 R49, R5 ;  /* 0x0000000500317308 */ /* 0x000fe80000000800 */
[----:B------:R5:W3:Y:S04]  /*ff70*/  MUFU.EX2 R122, R4 ;  /* 0x00000004007a7308 */ /* 0x000ae80000000800 */
[----:B------:R-:W-:Y:S04]  /*ff80*/  MUFU.EX2 R41, R43 ;  /* 0x0000002b00297308 */ /* 0x000fe80000000800 */
[----:B------:R-:W2:Y:S01]  /*ff90*/  MUFU.EX2 R44, R51 ;  /* 0x00000033002c7308 */ /* 0x000ea20000000800 */
[----:B----4-:R-:W-:-:S02]  /*ffa0*/  F2FP.BF16.F32.PACK_AB R6, R56, R53 ;  /* 0x000000353806723e */ /* 0x010fc400000010ff */
[----:B-----5:R-:W-:Y:S02]  /*ffb0*/  F2FP.BF16.F32.PACK_AB R4, R120, R65 ;  /* 0x000000417804723e */ /* 0x020fe400000010ff */
[----:B---3--:R-:W-:Y:S02]  /*ffc0*/  F2FP.BF16.F32.PACK_AB R5, R122, R49 ;  /* 0x000000317a05723e */ /* 0x008fe400000010ff */
[----:B--2---:R-:W-:-:S07]  /*ffd0*/  F2FP.BF16.F32.PACK_AB R7, R44, R41 ;  /* 0x000000292c07723e */ /* 0x004fce00000010ff */
        /* <DEDUP_REMOVED lines=17> */
[----:B------:R-:W3:Y:S01]  /*100f0*/  LDSM.16.MT88.4 R16, [R160+0x9800] ;  /* 0x00980000a010783b */ /* 0x000ee20000004200 */
[----:B------:R-:W-:Y:S01]  /*10100*/  FADD.FTZ R52, R52, R113 ;  /* 0x0000007134347221 */ /* 0x000fe20000010000 */
[----:B------:R-:W-:-:S03]  /*10110*/  FADD.FTZ R48, R48, R111 ;  /* 0x0000006f30307221 */ /* 0x000fc60000010000 */
[----:B------:R-:W-:Y:S01]  /*10120*/  FADD.FTZ R109, R109, R52 ;  /* 0x000000346d6d7221 */ /* 0x000fe20000010000 */
[----:B------:R-:W-:Y:S01]  /*10130*/  FADD.FTZ R105, R105, R48 ;  /* 0x0000003069697221 */ /* 0x000fe20000010000 */
[----:B-1----:R-:W-:Y:S01]  /*10140*/  HMMA.16816.F32.BF16 R88, R4, R8, R88 ;  /* 0x000000080458723c */ /* 0x002fe20000041858 */
[-CC-:B------:R-:W-:Y:S01]  /*10150*/  FFMA.FTZ R36, R35, R23.reuse, -R32.reuse ;  /* 0x0000001723247223 */ /* 0x180fe20000010820 */
[-C--:B------:R-:W-:Y:S01]  /*10160*/  FFMA.FTZ R194, R31, R23.reuse, -R32 ;  /* 0x000000171fc27223 */ /* 0x080fe20000010820 */
[----:B------:R-:W-:-:S05]  /*10170*/  FFMA.FTZ R24, R24, R23, -R28 ;  /* 0x0000001718187223 */ /* 0x000fca000001081c */
[C---:B------:R-:W-:Y:S01]  /*10180*/  HMMA.16816.F32.BF16 R84, R4.reuse, R10, R84 ;  /* 0x0000000a0454723c */ /* 0x040fe20000041854 */
[----:B------:R-:W1:Y:S01]  /*10190*/  LDSM.16.MT88.4 R8, [R164+0x9800] ;  /* 0x00980000a408783b */ /* 0x000e620000004200 */
[----:B------:R-:W-:Y:S01]  /*101a0*/  FADD.FTZ R50, R50, R109 ;  /* 0x0000006d32327221 */ /* 0x000fe20000010000 */
[----:B------:R-:W-:Y:S01]  /*101b0*/  FADD.FTZ R46, R46, R105 ;  /* 0x000000692e2e7221 */ /* 0x000fe20000010000 */
[-CC-:B------:R-:W-:Y:S01]  /*101c0*/  FFMA.FTZ R37, R37, R23.reuse, -R32.reuse ;  /* 0x0000001725257223 */ /* 0x180fe20000010820 */
[-C--:B------:R-:W-:Y:S01]  /*101d0*/  FFMA.FTZ R33, R33, R23.reuse, -R32 ;  /* 0x0000001721217223 */ /* 0x080fe20000010820 */
        /* <DEDUP_REMOVED lines=10> */
[----:B------:R-:W-:Y:S01]  /*10280*/  FADD.FTZ R64, R64, R141 ;  /* 0x0000008d40407221 */ /* 0x000fe20000010000 */
[----:B------:R-:W-:-:S02]  /*10290*/  FADD.FTZ R62, R62, R139 ;  /* 0x0000008b3e3e7221 */ /* 0x000fc40000010000 */
[----:B------:R-:W-:Y:S04]  /*102a0*/  MUFU.EX2 R31, R33 ;  /* 0x00000021001f7308 */ /* 0x000fe80000000800 */
[----:B------:R-:W5:Y:S04]  /*102b0*/  MUFU.EX2 R194, R194 ;  /* 0x000000c200c27308 */ /* 0x000f680000000800 */
[----:B------:R3:W-:Y:S04]  /*102c0*/  MUFU.EX2 R25, R27 ;  /* 0x0000001b00197308 */ /* 0x0007e80000000800 */
[----:B------:R-:W1:Y:S04]  /*102d0*/  MUFU.EX2 R26, R29 ;  /* 0x0000001d001a7308 */ /* 0x000e680000000800 */
[----:B------:R-:W-:Y:S04]  /*102e0*/  MUFU.EX2 R23, R30 ;  /* 0x0000001e00177308 */ /* 0x000fe80000000800 */
[----:B------:R-:W2:Y:S01]  /*102f0*/  MUFU.EX2 R24, R24 ;  /* 0x0000001800187308 */ /* 0x000ea20000000800 */
[----:B------:R-:W-:Y:S01]  /*10300*/  FADD.FTZ R137, R137, R64 ;  /* 0x0000004089897221 */ /* 0x000fe20000010000 */
[----:B---3--:R-:W-:-:S03]  /*10310*/  FADD.FTZ R27, R135, R62 ;  /* 0x0000003e871b7221 */ /* 0x008fc60000010000 */
        /* <DEDUP_REMOVED lines=59> */
.L_x_12060:
        /* <DEDUP_REMOVED lines=79> */
.L_x_12055:
[----:B------:R-:W-:Y:S05]  /*10bc0*/  BSYNC.RECONVERGENT B0 ;  /* 0x0000000000007941 */ /* 0x000fea0003800200 */
.L_x_12054:
        /* <DEDUP_REMOVED lines=75> */
[C---:B---3--:R-:W-:Y:S08]  /*11080*/  HMMA.16816.F32.BF16 R12, R108.reuse, R116, RZ ;  /* 0x000000746c0c723c */ /* 0x048ff000000418ff */
[C---:B--2---:R-:W-:Y:S01]  /*11090*/  HMMA.16816.F32.BF16 R16, R108.reuse, R118, RZ ;  /* 0x000000766c10723c */ /* 0x044fe200000418ff */
        /* <DEDUP_REMOVED lines=90> */
[----:B------:R4:W1:Y:S01]  /*11640*/  MUFU.TANH R205, R14 ;  /* 0x0000000e00cd7308 */ /* 0x0008620000002400 */
[----:B------:R-:W2:Y:S09]  /*11650*/  LDSM.16.M88.4 R4, [R161+0x4000] ;  /* 0x00400000a104783b */ /* 0x000eb20000000200 */
        /* <DEDUP_REMOVED lines=12> */
[C---:B-----5:R-:W-:Y:S09]  /*11720*/  HMMA.16816.F32.BF16 R28, R120.reuse, R8, R28 ;  /* 0x00000008781c723c */ /* 0x060ff2000004181c */
[----:B------:R-:W1:Y:S01]  /*11730*/  MUFU.TANH R13, R13 ;  /* 0x0000000d000d7308 */ /* 0x000e620000002400 */
[C---:B------:R-:W-:Y:S01]  /*11740*/  HMMA.16816.F32.BF16 R32, R120.reuse, R10, R32 ;  /* 0x0000000a7820723c */ /* 0x040fe20000041820 */
[----:B------:R-:W5:Y:S08]  /*11750*/  LDSM.16.M88.4 R8, [R161+0x4800] ;  /* 0x00480000a108783b */ /* 0x000f700000000200 */
[----:B------:R-:W1:Y:S01]  /*11760*/  MUFU.TANH R228, R228 ;  /* 0x000000e400e47308 */ /* 0x000e620000002400 */
[C---:B--2---:R-:W-:Y:S03]  /*11770*/  HMMA.16816.F32.BF16 R36, R120.reuse, R4, R36 ;  /* 0x000000047824723c */ /* 0x044fe60000041824 */
[-C--:B------:R-:W-:Y:S01]  /*11780*/  FMUL.FTZ R28, R28, R2.reuse ;  /* 0x000000021c1c7220 */ /* 0x080fe20000410000 */
[-C--:B------:R-:W-:Y:S01]  /*11790*/  FMUL.FTZ R29, R29, R2.reuse ;  /* 0x000000021d1d7220 */ /* 0x080fe20000410000 */
[-C--:B------:R-:W-:Y:S04]  /*117a0*/  FMUL.FTZ R30, R30, R2.reuse ;  /* 0x000000021e1e7220 */ /* 0x080fe80000410000 */
[----:B------:R-:W2:Y:S01]  /*117b0*/  MUFU.TANH R207, R207 ;  /* 0x000000cf00cf7308 */ /* 0x000ea20000002400 */
        /* <DEDUP_REMOVED lines=14> */
[-C--:B---3--:R-:W-:Y:S01]  /*118a0*/  FMUL.FTZ R12, R40, R2.reuse ;  /* 0x00000002280c7220 */ /* 0x088fe20000410000 */
[-C--:B------:R-:W-:Y:S06]  /*118b0*/  FMUL.FTZ R41, R41, R2.reuse ;  /* 0x0000000229297220 */ /* 0x080fec0000410000 */
[----:B------:R-:W3:Y:S01]  /*118c0*/  MUFU.TANH R144, R37 ;  /* 0x0000002500907308 */ /* 0x000ee20000002400 */
        /* <DEDUP_REMOVED lines=29> */
[C---:B-----5:R-:W-:Y:S09]  /*11aa0*/  HMMA.16816.F32.BF16 R60, R120.reuse, R8, R60 ;  /* 0x00000008783c723c */ /* 0x060ff2000004183c */
[----:B------:R1:W1:Y:S01]  /*11ab0*/  MUFU.TANH R222, R22 ;  /* 0x0000001600de7308 */ /* 0x0002620000002400 */
[-C--:B--2---:R-:W-:Y:S01]  /*11ac0*/  FMUL.FTZ R4, R56, R2.reuse ;  /* 0x0000000238047220 */ /* 0x084fe20000410000 */
[----:B------:R-:W-:Y:S08]  /*11ad0*/  HMMA.16816.F32.BF16 R64, R120, R10, R64 ;  /* 0x0000000a7840723c */ /* 0x000ff00000041840 */
[----:B------:R2:W1:Y:S01]  /*11ae0*/  MUFU.TANH R220, R23 ;  /* 0x0000001700dc7308 */ /* 0x0004620000002400 */
        /* <DEDUP_REMOVED lines=60> */
[----:B------:R-:W1:Y:S04]  /*11eb0*/  LD.E R23, desc[UR4][R102.64+0x170] ;  /* 0x0001700466177980 */ /* 0x000e68000c101900 */
[----:B------:R-:W-:Y:S01]  /*11ec0*/  IABS R8, R14 ;  /* 0x0000000e00087213 */ /* 0x000fe20000000000 */
[----:B------:R-:W2:Y:S01]  /*11ed0*/  LD.E.64 R28, desc[UR4][R102.64+0x20] ;  /* 0x00002004661c7980 */ /* 0x000ea2000c101b00 */
[-C--:B-1----:R-:W-:Y:S02]  /*11ee0*/  IABS R21, R23.reuse ;  /* 0x0000001700157213 */ /* 0x082fe40000000000 */
        /* <DEDUP_REMOVED lines=15> */
[----:B------:R-:W3:Y:S04]  /*11fe0*/  LD.E.64 R26, desc[UR4][R102.64+0x38] ;  /* 0x00003804661a7980 */ /* 0x000ee8000c101b00 */
        /* <DEDUP_REMOVED lines=42> */
.L_x_12059:
[----:B------:R-:W-:Y:S05]  /*12290*/  BSYNC.RECONVERGENT B0 ;  /* 0x0000000000007941 */ /* 0x000fea0003800200 */
.L_x_12058:
        /* <DEDUP_REMOVED lines=16> */
[-C--:B-1----:R-:W-:Y:S01]  /*123a0*/  IADD3 R22, P2, PT, R24, R2.reuse, RZ ;  /* 0x0000000218167210 */ /* 0x082fe20007f5e0ff */
        /* <DEDUP_REMOVED lines=39> */
.L_x_12057:
[----:B------:R-:W-:Y:S05]  /*12620*/  BSYNC.RECONVERGENT B1 ;  /* 0x0000000000017941 */ /* 0x000fea0003800200 */
.L_x_12056:
[----:B------:R-:W3:Y:S01]  /*12630*/  LD.E R36, desc[UR4][R102.64+0xdc] ;  /* 0x0000dc0466247980 */ /* 0x000ee2000c101900 */
[C---:B------:R-:W-:Y:S02]  /*12640*/  IADD3 R4, PT, PT, R192.reuse, -0x1, RZ ;  /* 0xffffffffc0047810 */ /* 0x040fe40007ffe0ff */
[C---:B------:R-:W-:Y:S01]  /*12650*/  IADD3 R2, PT, PT, R192.reuse, -0x8, RZ ;  /* 0xfffffff8c0027810 */ /* 0x040fe20007ffe0ff */
[----:B--2---:R-:W-:Y:S01]  /*12660*/  LDSM.16.MT88.4 R28, [R107+0x6000] ;  /* 0x006000006b1c783b */ /* 0x004fe20000004200 */
[----:B------:R-:W-:Y:S02]  /*12670*/  IABS R4, R4 ;  /* 0x0000000400047213 */ /* 0x000fe40000000000 */
[----:B------:R-:W-:Y:S02]  /*12680*/  IABS R2, R2 ;  /* 0x0000000200027213 */ /* 0x000fe40000000000 */
[----:B------:R-:W-:Y:S02]  /*12690*/  I2FP.F32.S32 R4, R4 ;  /* 0x0000000400047245 */ /* 0x000fe40000201400 */
[----:B------:R-:W-:Y:S01]  /*126a0*/  I2FP.F32.S32 R2, R2 ;  /* 0x0000000200027245 */ /* 0x000fe20000201400 */
[----:B------:R-:W-:Y:S01]  /*126b0*/  LDSM.16.MT88.4 R48, [R106+0x6000] ;  /* 0x006000006a30783b */ /* 0x000fe20000004200 */
[----:B------:R-:W-:Y:S01]  /*126c0*/  IADD3 R11, PT, PT, R192, -0x29, RZ ;  /* 0xffffffd7c00b7810 */ /* 0x000fe20007ffe0ff */
[C---:B-1----:R-:W-:Y:S01]  /*126d0*/  FFMA.FTZ R157, -R0.reuse, R4, R157 ;  /* 0x00000004009d7223 */ /* 0x042fe2000001019d */
[----:B------:R-:W-:Y:S01]  /*126e0*/  IABS R8, R192 ;  /* 0x000000c000087213 */ /* 0x000fe20000000000 */
[-C--:B------:R-:W-:Y:S01]  /*126f0*/  FFMA.FTZ R4, -R0, R2.reuse, R3 ;  /* 0x0000000200047223 */ /* 0x080fe20000010103 */
[----:B------:R-:W-:Y:S01]  /*12700*/  IADD3 R3, PT, PT, R192, -0x18, RZ ;  /* 0xffffffe8c0037810 */ /* 0x000fe20007ffe0ff */
[----:B------:R-:W-:Y:S01]  /*12710*/  FFMA.FTZ R199, -R0, R2, R199 ;  /* 0x0000000200c77223 */ /* 0x000fe200000101c7 */
[----:B------:R-:W-:Y:S02]  /*12720*/  IADD3 R2, PT, PT, R192, -0x19, RZ ;  /* 0xffffffe7c0027810 */ /* 0x000fe40007ffe0ff */
[----:B------:R-:W-:Y:S02]  /*12730*/  IABS R3, R3 ;  /* 0x0000000300037213 */ /* 0x000fe40000000000 */
[----:B------:R-:W-:Y:S02]  /*12740*/  IABS R2, R2 ;  /* 0x0000000200027213 */ /* 0x000fe40000000000 */
[----:B------:R-:W-:Y:S02]  /*12750*/  I2FP.F32.S32 R3, R3 ;  /* 0x0000000300037245 */ /* 0x000fe40000201400 */
[----:B------:R-:W-:Y:S02]  /*12760*/  I2FP.F32.S32 R2, R2 ;  /* 0x0000000200027245 */ /* 0x000fe40000201400 */
[----:B------:R-:W-:Y:S01]  /*12770*/  IABS R11, R11 ;  /* 0x0000000b000b7213 */ /* 0x000fe20000000000 */
[CC--:B------:R-:W-:Y:S01]  /*12780*/  FFMA.FTZ R58, -R0.reuse, R3.reuse, R203 ;  /* 0x00000003003a7223 */ /* 0x0c0fe200000101cb */
[----:B------:R-:W-:Y:S01]  /*12790*/  FFMA.FTZ R226, -R0, R3, R226 ;  /* 0x0000000300e27223 */ /* 0x000fe200000101e2 */
[----:B------:R-:W-:Y:S01]  /*127a0*/  IADD3 R3, PT, PT, R192, -0x21, RZ ;  /* 0xffffffdfc0037810 */ /* 0x000fe20007ffe0ff */
[CC--:B------:R-:W-:Y:S01]  /*127b0*/  FFMA.FTZ R56, -R0.reuse, R2.reuse, R13 ;  /* 0x0000000200387223 */ /* 0x0c0fe2000001010d */
[----:B------:R-:W-:Y:S01]  /*127c0*/  FFMA.FTZ R224, -R0, R2, R224 ;  /* 0x0000000200e07223 */ /* 0x000fe200000101e0 */
        /* <DEDUP_REMOVED lines=9> */
[-C--:B------:R-:W-:Y:S01]  /*12860*/  FFMA.FTZ R212, -R0, R11.reuse, R212 ;  /* 0x0000000b00d47223 */ /* 0x080fe200000101d4 */
[----:B------:R-:W-:Y:S01]  /*12870*/  IADD3 R2, PT, PT, R192, -0x41, RZ ;  /* 0xffffffbfc0027810 */ /* 0x000fe20007ffe0ff */
[----:B------:R-:W-:Y:S01]  /*12880*/  FFMA.FTZ R216, -R0, R11, R216 ;  /* 0x0000000b00d87223 */ /* 0x000fe200000101d8 */
[----:B------:R-:W-:Y:S01]  /*12890*/  IADD3 R11, PT, PT, R192, -0x40, RZ ;  /* 0xffffffc0c00b7810 */ /* 0x000fe20007ffe0ff */
[CC--:B------:R-:W-:Y:S01]  /*128a0*/  FFMA.FTZ R210, -R0.reuse, R3.reuse, R210 ;  /* 0x0000000300d27223 */ /* 0x0c0fe200000101d2 */
[----:B------:R-:W-:Y:S01]  /*128b0*/  FFMA.FTZ R206, -R0, R3, R206 ;  /* 0x0000000300ce7223 */ /* 0x000fe200000101ce */
[----:B------:R-:W-:Y:S01]  /*128c0*/  IADD3 R3, PT, PT, R192, -0x38, RZ ;  /* 0xffffffc8c0037810 */ /* 0x000fe20007ffe0ff */
[----:B------:R-:W-:Y:S01]  /*128d0*/  FFMA.FTZ R155, -R0, R8, R155 ;  /* 0x00000008009b7223 */ /* 0x000fe2000001019b */
[----:B------:R-:W-:Y:S02]  /*128e0*/  IABS R2, R2 ;  /* 0x0000000200027213 */ /* 0x000fe40000000000 */
[----:B------:R-:W-:Y:S02]  /*128f0*/  IABS R3, R3 ;  /* 0x0000000300037213 */ /* 0x000fe40000000000 */
[----:B------:R-:W-:Y:S02]  /*12900*/  IABS R11, R11 ;  /* 0x0000000b000b7213 */ /* 0x000fe40000000000 */
[----:B------:R-:W-:Y:S02]  /*12910*/  I2FP.F32.S32 R3, R3 ;  /* 0x0000000300037245 */ /* 0x000fe40000201400 */
[----:B------:R-:W-:Y:S02]  /*12920*/  I2FP.F32.S32 R11, R11 ;  /* 0x0000000b000b7245 */ /* 0x000fe40000201400 */
[----:B------:R-:W-:Y:S01]  /*12930*/  IADD3 R13, PT, PT, R192, -0x28, RZ ;  /* 0xffffffd8c00d7810 */ /* 0x000fe20007ffe0ff */
        /* <DEDUP_REMOVED lines=9> */
[C---:B------:R-:W-:Y:S02]  /*129d0*/  IADD3 R3, PT, PT, R192.reuse, -0x49, RZ ;  /* 0xffffffb7c0037810 */ /* 0x040fe40007ffe0ff */
[----:B------:R-:W-:Y:S02]  /*129e0*/  IABS R2, R2 ;  /* 0x0000000200027213 */ /* 0x000fe40000000000 */
[----:B------:R-:W-:Y:S02]  /*129f0*/  IABS R3, R3 ;  /* 0x0000000300037213 */ /* 0x000fe40000000000 */
[C---:B------:R-:W-:Y:S02]  /*12a00*/  IADD3 R10, PT, PT, R192.reuse, -0x9, RZ ;  /* 0xfffffff7c00a7810 */ /* 0x040fe40007ffe0ff */
[----:B------:R-:W-:Y:S02]  /*12a10*/  I2FP.F32.S32 R3, R3 ;  /* 0x0000000300037245 */ /* 0x000fe40000201400 */
[----:B------:R-:W-:Y:S02]  /*12a20*/  IABS R11, R11 ;  /* 0x0000000b000b7213 */ /* 0x000fe40000000000 */
[----:B------:R-:W-:Y:S01]  /*12a30*/  IADD3 R8, PT, PT, R192, -0x11, RZ ;  /* 0xffffffefc0087810 */ /* 0x000fe20007ffe0ff */
[CC--:B------:R-:W-:Y:S01]  /*12a40*/  FFMA.FTZ R146, -R0.reuse, R3.reuse, R146 ;  /* 0x0000000300927223 */ /* 0x0c0fe20000010192 */
[----:B------:R-:W-:Y:S01]  /*12a50*/  FFMA.FTZ R144, -R0, R3, R144 ;  /* 0x0000000300907223 */ /* 0x000fe20000010190 */
[----:B------:R-:W-:Y:S02]  /*12a60*/  I2FP.F32.S32 R3, R2 ;  /* 0x0000000200037245 */ /* 0x000fe40000201400 */
[----:B------:R-:W-:Y:S02]  /*12a70*/  IABS R13, R13 ;  /* 0x0000000d000d7213 */ /* 0x000fe40000000000 */
[----:B------:R-:W-:Y:S01]  /*12a80*/  IADD3 R52, PT, PT, R192, -0x10, RZ ;  /* 0xfffffff0c0347810 */ /* 0x000fe20007ffe0ff */
[-C--:B------:R-:W-:Y:S01]  /*12a90*/  FFMA.FTZ R132, -R0, R3.reuse, R132 ;  /* 0x0000000300847223 */ /* 0x080fe20000010184 */
[----:B------:R-:W-:Y:S01]  /*12aa0*/  IADD3 R122, PT, PT, R192, -0x61, RZ ;  /* 0xffffff9fc07a7810 */ /* 0x000fe20007ffe0ff */
[C---:B------:R-:W-:Y:S01]  /*12ab0*/  FFMA.FTZ R130, -R0.reuse, R3, R130 ;  /* 0x0000000300827223 */ /* 0x040fe20000010182 */
[----:B------:R-:W-:Y:S02]  /*12ac0*/  IABS R10, R10 ;  /* 0x0000000a000a7213 */ /* 0x000fe40000000000 */
[----:B------:R-:W-:Y:S02]  /*12ad0*/  I2FP.F32.S32 R11, R11 ;  /* 0x0000000b000b7245 */ /* 0x000fe40000201400 */
[----:B------:R-:W-:Y:S02]  /*12ae0*/  IABS R8, R8 ;  /* 0x0000000800087213 */ /* 0x000fe40000000000 */
[----:B------:R-:W-:Y:S01]  /*12af0*/  I2FP.F32.S32 R13, R13 ;  /* 0x0000000d000d7245 */ /* 0x000fe20000201400 */
[-C--:B------:R-:W-:Y:S01]  /*12b00*/  FFMA.FTZ R136, -R0, R11.reuse, R136 ;  /* 0x0000000b00887223 */ /* 0x080fe20000010188 */
[----:B------:R-:W-:Y:S01]  /*12b10*/  IADD3 R3, PT, PT, R192, -0x60, RZ ;  /* 0xffffffa0c0037810 */ /* 0x000fe20007ffe0ff */
[C---:B------:R-:W-:Y:S01]  /*12b20*/  FFMA.FTZ R140, -R0.reuse, R11, R140 ;  /* 0x0000000b008c7223 */ /* 0x040fe2000001018c */
[----:B------:R-:W-:Y:S01]  /*12b30*/  IABS R52, R52 ;  /* 0x0000003400347213 */ /* 0x000fe20000000000 */
[CC--:B------:R-:W-:Y:S01]  /*12b40*/  FFMA.FTZ R214, -R0.reuse, R13.reuse, R214 ;  /* 0x0000000d00d67223 */ /* 0x0c0fe200000101d6 */
[----:B------:R-:W-:Y:S01]  /*12b50*/  IABS R122, R122 ;  /* 0x0000007a007a7213 */ /* 0x000fe20000000000 */
[C---:B------:R-:W-:Y:S01]  /*12b60*/  FFMA.FTZ R218, -R0.reuse, R13, R218 ;  /* 0x0000000d00da7223 */ /* 0x040fe200000101da */
[----:B------:R-:W-:Y:S02]  /*12b70*/  I2FP.F32.S32 R10, R10 ;  /* 0x0000000a000a7245 */ /* 0x000fe40000201400 */
[----:B------:R-:W-:Y:S02]  /*12b80*/  I2FP.F32.S32 R8, R8 ;  /* 0x0000000800087245 */ /* 0x000fe40000201400 */
[----:B------:R-:W-:Y:S01]  /*12b90*/  IABS R3, R3 ;  /* 0x0000000300037213 */ /* 0x000fe20000000000 */
[----:B------:R-:W-:Y:S01]  /*12ba0*/  FFMA.FTZ R201, -R0, R10, R201 ;  /* 0x0000000a00c97223 */ /* 0x000fe200000101c9 */
[----:B------:R-:W-:Y:S01]  /*12bb0*/  IADD3 R11, PT, PT, R192, -0x68, RZ ;  /* 0xffffff98c00b7810 */ /* 0x000fe20007ffe0ff */
[-C--:B------:R-:W-:Y:S01]  /*12bc0*/  FFMA.FTZ R228, -R0, R8.reuse, R228 ;  /* 0x0000000800e47223 */ /* 0x080fe200000101e4 */
[----:B------:R-:W-:Y:S01]  /*12bd0*/  IADD3 R13, PT, PT, R192, -0x39, RZ ;  /* 0xffffffc7c00d7810 */ /* 0x000fe20007ffe0ff */
[C---:B------:R-:W-:Y:S01]  /*12be0*/  FFMA.FTZ R197, -R0.reuse, R8, R197 ;  /* 0x0000000800c57223 */ /* 0x040fe200000101c5 */
[----:B------:R-:W-:Y:S01]  /*12bf0*/  I2FP.F32.S32 R52, R52 ;  /* 0x0000003400347245 */ /* 0x000fe20000201400 */
[----:B------:R-:W-:Y:S01]  /*12c00*/  FFMA.FTZ R153, -R0, R10, R153 ;  /* 0x0000000a00997223 */ /* 0x000fe20000010199 */
[----:B------:R-:W-:Y:S02]  /*12c10*/  I2FP.F32.S32 R122, R122 ;  /* 0x0000007a007a7245 */ /* 0x000fe40000201400 */
[----:B------:R-:W-:Y:S01]  /*12c20*/  IADD3 R2, PT, PT, R192, -0x69, RZ ;  /* 0xffffff97c0027810 */ /* 0x000fe20007ffe0ff */
[----:B------:R-:W-:Y:S01]  /*12c30*/  FFMA.FTZ R159, -R0, R52, R159 ;  /* 0x00000034009f7223 */ /* 0x000fe2000001019f */
[----:B------:R-:W-:Y:S01]  /*12c40*/  IADD3 R21, PT, PT, R192, -0x20, RZ ;  /* 0xffffffe0c0157810 */ /* 0x000fe20007ffe0ff */
[C---:B------:R-:W-:Y:S01]  /*12c50*/  FFMA.FTZ R62, -R0.reuse, R122, R5 ;  /* 0x0000007a003e7223 */ /* 0x040fe20000010105 */
[----:B------:R-:W-:Y:S01]  /*12c60*/  I2FP.F32.S32 R3, R3 ;  /* 0x0000000300037245 */ /* 0x000fe20000201400 */
[C---:B------:R-:W-:Y:S01]  /*12c70*/  FFMA.FTZ R52, -R0.reuse, R52, R205 ;  /* 0x0000003400347223 */ /* 0x040fe200000101cd */
[----:B------:R-:W-:Y:S01]  /*12c80*/  FMNMX3.FTZ R8, R105, R155, R157, !PT ;  /* 0x0000009b69087276 */ /* 0x000fe2000781009d */
[C---:B------:R-:W-:Y:S01]  /*12c90*/  FFMA.FTZ R122, -R0.reuse, R122, R7 ;  /* 0x0000007a007a7223 */ /* 0x040fe20000010107 */
[----:B------:R-:W-:Y:S01]  /*12ca0*/  IABS R11, R11 ;  /* 0x0000000b000b7213 */ /* 0x000fe20000000000 */
[C---:B------:R-:W-:Y:S01]  /*12cb0*/  FFMA.FTZ R126, -R0.reuse, R3, R126 ;  /* 0x00000003007e7223 */ /* 0x040fe2000001017e */
[----:B------:R-:W-:Y:S01]  /*12cc0*/  IABS R13, R13 ;  /* 0x0000000d000d7213 */ /* 0x000fe20000000000 */
[----:B------:R-:W-:Y:S01]  /*12cd0*/  FFMA.FTZ R124, -R0, R3, R124 ;  /* 0x00000003007c7223 */ /* 0x000fe2000001017c */
[----:B------:R-:W-:Y:S02]  /*12ce0*/  IABS R2, R2 ;  /* 0x0000000200027213 */ /* 0x000fe40000000000 */
[----:B------:R-:W-:Y:S02]  /*12cf0*/  IABS R21, R21 ;  /* 0x0000001500157213 */ /* 0x000fe40000000000 */
[----:B------:R-:W-:Y:S02]  /*12d00*/  FMNMX3.FTZ R7, R8, R199, R201, !PT ;  /* 0x000000c708077276 */ /* 0x000fe400078100c9 */
[----:B------:R-:W-:Y:S02]  /*12d10*/  I2FP.F32.S32 R11, R11 ;  /* 0x0000000b000b7245 */ /* 0x000fe40000201400 */
[----:B------:R-:W-:Y:S02]  /*12d20*/  I2FP.F32.S32 R13, R13 ;  /* 0x0000000d000d7245 */ /* 0x000fe40000201400 */
[----:B------:R-:W-:Y:S01]  /*12d30*/  IADD3 R15, PT, PT, R192, -0x31, RZ ;  /* 0xffffffcfc00f7810 */ /* 0x000fe20007ffe0ff */
[C---:B------:R-:W-:Y:S01]  /*12d40*/  FFMA.FTZ R120, -R0.reuse, R11, R19 ;  /* 0x0000000b00787223 */ /* 0x040fe20000010113 */
[----:B------:R-:W-:Y:S01]  /*12d50*/  I2FP.F32.S32 R3, R2 ;  /* 0x0000000200037245 */ /* 0x000fe20000201400 */
[C---:B------:R-:W-:Y:S01]  /*12d60*/  FFMA.FTZ R196, -R0.reuse, R13, R196 ;  /* 0x0000000d00c47223 */ /* 0x040fe200000101c4 */
[----:B------:R-:W-:Y:S01]  /*12d70*/  I2FP.F32.S32 R21, R21 ;  /* 0x0000001500157245 */ /* 0x000fe20000201400 */
[----:B------:R-:W-:Y:S01]  /*12d80*/  FFMA.FTZ R116, -R0, R11, R116 ;  /* 0x0000000b00747223 */ /* 0x000fe20000010174 */
[----:B------:R-:W-:Y:S01]  /*12d90*/  FMNMX3.FTZ R2, R104, R4, R153, !PT ;  /* 0x0000000468027276 */ /* 0x000fe20007810099 */
[C---:B------:R-:W-:Y:S01]  /*12da0*/  FFMA.FTZ R200, -R0.reuse, R13, R200 ;  /* 0x0000000d00c87223 */ /* 0x040fe200000101c8 */
[----:B------:R-:W-:Y:S01]  /*12db0*/  FMNMX3.FTZ R7, R7, R52, R228, !PT ;  /* 0x0000003407077276 */ /* 0x000fe200078100e4 */
[C---:B------:R-:W-:Y:S01]  /*12dc0*/  FFMA.FTZ R222, -R0.reuse, R21, R222 ;  /* 0x0000001500de7223 */ /* 0x040fe200000101de */
[----:B------:R-:W-:Y:S01]  /*12dd0*/  IABS R15, R15 ;  /* 0x0000000f000f7213 */ /* 0x000fe20000000000 */
[----:B------:R-:W-:Y:S01]  /*12de0*/  FFMA.FTZ R34, -R0, R21, R207 ;  /* 0x0000001500227223 */ /* 0x000fe200000101cf */
[----:B------:R-:W-:Y:S01]  /*12df0*/  FMNMX3.FTZ R11, R2, R159, R197, !PT ;  /* 0x0000009f020b7276 */ /* 0x000fe200078100c5 */
[-C--:B------:R-:W-:Y:S01]  /*12e00*/  FFMA.FTZ R112, -R0, R3.reuse, R112 ;  /* 0x0000000300707223 */ /* 0x080fe20000010170 */
[----:B------:R-:W-:Y:S01]  /*12e10*/  IADD3 R13, PT, PT, R192, -0x50, RZ ;  /* 0xffffffb0c00d7810 */ /* 0x000fe20007ffe0ff */
[C---:B------:R-:W-:Y:S01]  /*12e20*/  FFMA.FTZ R114, -R0.reuse, R3, R114 ;  /* 0x0000000300727223 */ /* 0x040fe20000010172 */
[----:B------:R-:W-:Y:S01]  /*12e30*/  I2FP.F32.S32 R15, R15 ;  /* 0x0000000f000f7245 */ /* 0x000fe20000201400 */
[----:B------:R-:W-:Y:S01]  /*12e40*/  LDSM.16.MT88.4 R20, [R160+0x6000] ;  /* 0x00600000a014783b */ /* 0x000fe20000004200 */
[----:B------:R-:W-:Y:S02]  /*12e50*/  FMNMX3.FTZ R7, R7, R226, R224, !PT ;  /* 0x000000e207077276 */ /* 0x000fe400078100e0 */
[----:B------:R-:W-:Y:S01]  /*12e60*/  FMNMX3.FTZ R11, R11, R58, R56, !PT ;  /* 0x0000003a0b0b7276 */ /* 0x000fe20007810038 */
[C---:B------:R-:W-:Y:S01]  /*12e70*/  FFMA.FTZ R208, -R0.reuse, R15, R208 ;  /* 0x0000000f00d07223 */ /* 0x040fe200000101d0 */
[----:B------:R-:W-:Y:S01]  /*12e80*/  IABS R13, R13 ;  /* 0x0000000d000d7213 */ /* 0x000fe20000000000 */
[----:B------:R-:W-:Y:S01]  /*12e90*/  FFMA.FTZ R204, -R0, R15, R204 ;  /* 0x0000000f00cc7223 */ /* 0x000fe200000101cc */
[C---:B------:R-:W-:Y:S02]  /*12ea0*/  IADD3 R5, PT, PT, R192.reuse, -0x71, RZ ;  /* 0xffffff8fc0057810 */ /* 0x040fe40007ffe0ff */
[----:B------:R-:W-:Y:S02]  /*12eb0*/  FMNMX3.FTZ R7, R7, R222, R220, !PT ;  /* 0x000000de07077276 */ /* 0x000fe400078100dc */
[----:B------:R-:W-:Y:S02]  /*12ec0*/  IADD3 R15, PT, PT, R192, -0x48, RZ ;  /* 0xffffffb8c00f7810 */ /* 0x000fe40007ffe0ff */
[----:B------:R-:W-:Y:S02]  /*12ed0*/  FMNMX3.FTZ R11, R11, R34, R32, !PT ;  /* 0x000000220b0b7276 */ /* 0x000fe40007810020 */
[----:B------:R-:W-:Y:S02]  /*12ee0*/  I2FP.F32.S32 R13, R13 ;  /* 0x0000000d000d7245 */ /* 0x000fe40000201400 */
[----:B------:R-:W-:Y:S02]  /*12ef0*/  IABS R5, R5 ;  /* 0x0000000500057213 */ /* 0x000fe40000000000 */
[----:B------:R-:W-:Y:S01]  /*12f00*/  FMNMX3.FTZ R7, R7, R218, R216, !PT ;  /* 0x000000da07077276 */ /* 0x000fe200078100d8 */
[C---:B------:R-:W-:Y:S01]  /*12f10*/  FFMA.FTZ R138, -R0.reuse, R13, R138 ;  /* 0x0000000d008a7223 */ /* 0x040fe2000001018a */
[----:B------:R-:W-:Y:S01]  /*12f20*/  IABS R15, R15 ;  /* 0x0000000f000f7213 */ /* 0x000fe20000000000 */
[----:B------:R-:W-:Y:S01]  /*12f30*/  FFMA.FTZ R142, -R0, R13, R142 ;  /* 0x0000000d008e7223 */ /* 0x000fe2000001018e */
[----:B------:R-:W-:Y:S02]  /*12f40*/  FMNMX3.FTZ R11, R11, R214, R212, !PT ;  /* 0x000000d60b0b7276 */ /* 0x000fe400078100d4 */
[----:B------:R-:W-:Y:S02]  /*12f50*/  I2FP.F32.S32 R5, R5 ;  /* 0x0000000500057245 */ /* 0x000fe40000201400 */
[----:B------:R-:W-:Y:S02]  /*12f60*/  IADD3 R13, PT, PT, R192, -0x59, RZ ;  /* 0xffffffa7c00d7810 */ /* 0x000fe40007ffe0ff */
[----:B------:R-:W-:Y:S01]  /*12f70*/  FMNMX3.FTZ R7, R7, R206, R204, !PT ;  /* 0x000000ce07077276 */ /* 0x000fe200078100cc */
[C---:B------:R-:W-:Y:S01]  /*12f80*/  FFMA.FTZ R108, -R0.reuse, R5, R108 ;  /* 0x00000005006c7223 */ /* 0x040fe2000001016c */
[----:B------:R-:W-:Y:S01]  /*12f90*/  I2FP.F32.S32 R15, R15 ;  /* 0x0000000f000f7245 */ /* 0x000fe20000201400 */
[C---:B------:R-:W-:Y:S01]  /*12fa0*/  FFMA.FTZ R39, -R0.reuse, R5, R39 ;  /* 0x0000000500277223 */ /* 0x040fe20000010127 */
[----:B------:R-:W-:Y:S02]  /*12fb0*/  FMNMX3.FTZ R11, R11, R210, R208, !PT ;  /* 0x000000d20b0b7276 */ /* 0x000fe400078100d0 */
[----:B------:R-:W-:Y:S01]  /*12fc0*/  IABS R13, R13 ;  /* 0x0000000d000d7213 */ /* 0x000fe20000000000 */
[CC--:B------:R-:W-:Y:S01]  /*12fd0*/  FFMA.FTZ R148, -R0.reuse, R15.reuse, R148 ;  /* 0x0000000f00947223 */ /* 0x0c0fe20000010194 */
[----:B------:R-:W-:Y:S01]  /*12fe0*/  FMNMX3.FTZ R7, R7, R202, R200, !PT ;  /* 0x000000ca07077276 */ /* 0x000fe200078100c8 */
[----:B------:R-:W-:Y:S01]  /*12ff0*/  FFMA.FTZ R150, -R0, R15, R150 ;  /* 0x0000000f00967223 */ /* 0x000fe20000010196 */
[----:B------:R-:W-:Y:S02]  /*13000*/  IADD3 R3, PT, PT, R192, -0x78, RZ ;  /* 0xffffff88c0037810 */ /* 0x000fe40007ffe0ff */
[----:B------:R-:W-:Y:S02]  /*13010*/  FMNMX3.FTZ R5, R11, R198, R196, !PT ;  /* 0x000000c60b057276 */ /* 0x000fe400078100c4 */
[----:B------:R-:W-:Y:S02]  /*13020*/  I2FP.F32.S32 R13, R13 ;  /* 0x0000000d000d7245 */ /* 0x000fe40000201400 */
[----:B------:R-:W-:Y:S02]  /*13030*/  FMNMX3.FTZ R7, R7, R154, R152, !PT ;  /* 0x0000009a07077276 */ /* 0x000fe40007810098 */
[----:B------:R-:W-:Y:S01]  /*13040*/  IABS R3, R3 ;  /* 0x0000000300037213 */ /* 0x000fe20000000000 */
[CC--:B------:R-:W-:Y:S01]  /*13050*/  FFMA.FTZ R60, -R0.reuse, R13.reuse, R17 ;  /* 0x0000000d003c7223 */ /* 0x0c0fe20000010111 */
[----:B------:R-:W-:Y:S01]  /*13060*/  FMNMX3.FTZ R5, R5, R158, R156, !PT ;  /* 0x0000009e05057276 */ /* 0x000fe2000781009c */
[----:B------:R-:W-:Y:S01]  /*13070*/  FFMA.FTZ R128, -R0, R13, R128 ;  /* 0x0000000d00807223 */ /* 0x000fe20000010180 */
[----:B------:R-:W-:Y:S02]  /*13080*/  FMNMX3.FTZ R7, R7, R148, R146, !PT ;  /* 0x0000009407077276 */ /* 0x000fe40007810092 */
[----:B------:R-:W-:Y:S02]  /*13090*/  I2FP.F32.S32 R3, R3 ;  /* 0x0000000300037245 */ /* 0x000fe40000201400 */
[----:B------:R-:W-:Y:S02]  /*130a0*/  IADD3 R13, PT, PT, R192, -0x70, RZ ;  /* 0xffffff90c00d7810 */ /* 0x000fe40007ffe0ff */
[----:B------:R-:W-:Y:S01]  /*130b0*/  FMNMX3.FTZ R5, R5, R150, R144, !PT ;  /* 0x0000009605057276 */ /* 0x000fe20007810090 */
[CC--:B------:R-:W-:Y:S01]  /*130c0*/  FFMA.FTZ R64, -R0.reuse, R3.reuse, R6 ;  /* 0x0000000300407223 */ /* 0x0c0fe20000010106 */
[----:B------:R-:W-:Y:S01]  /*130d0*/  FMNMX3.FTZ R7, R7, R138, R136, !PT ;  /* 0x0000008a07077276 */ /* 0x000fe20007810088 */
[----:B------:R-:W-:Y:S01]  /*130e0*/  FFMA.FTZ R38, -R0, R3, R38 ;  /* 0x0000000300267223 */ /* 0x000fe20000010126 */
[----:B------:R-:W-:Y:S02]  /*130f0*/  IABS R13, R13 ;  /* 0x0000000d000d7213 */ /* 0x000fe40000000000 */
[----:B------:R-:W-:Y:S02]  /*13100*/  FMNMX3.FTZ R5, R5, R142, R140, !PT ;  /* 0x0000008e05057276 */ /* 0x000fe4000781008c */
        /* <DEDUP_REMOVED lines=8> */
[C---:B------:R-:W-:Y:S01]  /*13190*/  IADD3 R6, PT, PT, R192.reuse, -0x81, RZ ;  /* 0xffffff7fc0067810 */ /* 0x040fe20007ffe0ff */
[----:B------:R-:W-:Y:S01]  /*131a0*/  LDSM.16.MT88.4 R12, [R164+0x6000] ;  /* 0x00600000a40c783b */ /* 0x000fe20000004200 */
        /* <DEDUP_REMOVED lines=20> */
[----:B------:R-:W-:Y:S05]  /*132f0*/  IADD3 R192, PT, PT, R192, 0x80, RZ ;  /* 0x00000080c0c07810 */ /* 0x000fea0007ffe0ff */
[----:B------:R-:W1:Y:S02]  /*13300*/  SHFL.BFLY PT, R3, R8, 0x2, 0x1f ;  /* 0x0c401f0008037f89 */ /* 0x000e6400000e0000 */
[----:B-1----:R-:W-:Y:S02]  /*13310*/  FMNMX.FTZ R6, R8, R3, !PT ;  /* 0x0000000308067209 */ /* 0x002fe40007810000 */
[----:B------:R-:W-:Y:S04]  /*13320*/  FMNMX.FTZ R9, R7, R2, !PT ;  /* 0x0000000207097209 */ /* 0x000fe80007810000 */
[----:B------:R-:W1:Y:S08]  /*13330*/  SHFL.BFLY PT, R3, R6, 0x1, 0x1f ;  /* 0x0c201f0006037f89 */ /* 0x000e7000000e0000 */
[----:B------:R-:W2:Y:S01]  /*13340*/  SHFL.BFLY PT, R2, R9, 0x1, 0x1f ;  /* 0x0c201f0009027f89 */ /* 0x000ea200000e0000 */
[----:B-1----:R-:W-:Y:S02]  /*13350*/  FMNMX.FTZ R3, R6, R3, !PT ;  /* 0x0000000306037209 */ /* 0x002fe40007810000 */
[----:B--2---:R-:W-:Y:S03]  /*13360*/  FMNMX.FTZ R2, R9, R2, !PT ;  /* 0x0000000209027209 */ /* 0x004fe60007810000 */
[----:B---3--:R-:W-:Y:S01]  /*13370*/  FMUL.FTZ R67, R36, R3 ;  /* 0x0000000324437220 */ /* 0x008fe20000410000 */
[----:B------:R-:W-:Y:S01]  /*13380*/  FADD.FTZ R7, -R3, R104 ;  /* 0x0000006803077221 */ /* 0x000fe20000010100 */
[C---:B------:R-:W-:Y:S01]  /*13390*/  FSETP.NEU.FTZ.AND P0, PT, R2.reuse, -INF , PT ;  /* 0xff8000000200780b */ /* 0x040fe20003f1d000 */
[----:B------:R-:W-:Y:S01]  /*133a0*/  FADD.FTZ R5, -R2, R105 ;  /* 0x0000006902057221 */ /* 0x000fe20000010100 */
[C---:B------:R-:W-:Y:S01]  /*133b0*/  FMUL.FTZ R105, R36.reuse, R2 ;  /* 0x0000000224697220 */ /* 0x040fe20000410000 */
[C---:B------:R-:W-:Y:S02]  /*133c0*/  FMUL.FTZ R41, R36.reuse, R7 ;  /* 0x0000000724297220 */ /* 0x040fe40000410000 */
[----:B------:R-:W-:Y:S02]  /*133d0*/  FMUL.FTZ R42, R36, R5 ;  /* 0x00000005242a7220 */ /* 0x000fe40000410000 */
[----:B------:R-:W-:Y:S02]  /*133e0*/  FSEL R105, R105, RZ, P0 ;  /* 0x000000ff69697208 */ /* 0x000fe40000000000 */
[----:B------:R-:W-:Y:S01]  /*133f0*/  FSETP.NEU.FTZ.AND P0, PT, R3, -INF , PT ;  /* 0xff8000000300780b */ /* 0x000fe20003f1d000 */
[----:B------:R-:W1:Y:S02]  /*13400*/  MUFU.EX2 R41, R41 ;  /* 0x0000002900297308 */ /* 0x000e640000000800 */
[-CC-:B------:R-:W-:Y:S01]  /*13410*/  FFMA.FTZ R61, R155, R36.reuse, -R105.reuse ;  /* 0x000000249b3d7223 */ /* 0x180fe20000010869 */
[----:B------:R-:W-:Y:S01]  /*13420*/  FSEL R67, R67, RZ, P0 ;  /* 0x000000ff43437208 */ /* 0x000fe20000000000 */
[-CC-:B------:R-:W-:Y:S01]  /*13430*/  FFMA.FTZ R115, R157, R36.reuse, -R105.reuse ;  /* 0x000000249d737223 */ /* 0x180fe20000010869 */
[-CC-:B------:R-:W-:Y:S01]  /*13440*/  FFMA.FTZ R111, R199, R36.reuse, -R105.reuse ;  /* 0x00000024c76f7223 */ /* 0x180fe20000010869 */
[-C--:B------:R-:W-:Y:S04]  /*13450*/  FFMA.FTZ R104, R201, R36.reuse, -R105 ;  /* 0x00000024c9687223 */ /* 0x080fe80000010869 */
[----:B------:R-:W2:Y:S01]  /*13460*/  MUFU.EX2 R42, R42 ;  /* 0x0000002a002a7308 */ /* 0x000ea20000000800 */
[-CC-:B------:R-:W-:Y:S01]  /*13470*/  FFMA.FTZ R134, R4, R36.reuse, -R67.reuse ;  /* 0x0000002404867223 */ /* 0x180fe20000010843 */
[-CC-:B------:R-:W-:Y:S01]  /*13480*/  FFMA.FTZ R113, R153, R36.reuse, -R67.reuse ;  /* 0x0000002499717223 */ /* 0x180fe20000010843 */
[-CC-:B------:R-:W-:Y:S01]  /*13490*/  FFMA.FTZ R118, R159, R36.reuse, -R67.reuse ;  /* 0x000000249f767223 */ /* 0x180fe20000010843 */
[-C--:B------:R-:W-:Y:S06]  /*134a0*/  FFMA.FTZ R109, R197, R36.reuse, -R67 ;  /* 0x00000024c56d7223 */ /* 0x080fec0000010843 */
[----:B------:R-:W-:Y:S01]  /*134b0*/  MUFU.EX2 R61, R61 ;  /* 0x0000003d003d7308 */ /* 0x000fe20000000800 */
[--C-:B------:R-:W-:Y:S01]  /*134c0*/  FFMA.FTZ R127, R60, R36, -R105.reuse ;  /* 0x000000243c7f7223 */ /* 0x100fe20000010869 */
[C---:B-1----:R-:W-:Y:S01]  /*134d0*/  FMUL.FTZ R4, R41.reuse, R96 ;  /* 0x0000006029047220 */ /* 0x042fe20000410000 */
[C---:B------:R-:W-:Y:S07]  /*134e0*/  FMUL.FTZ R5, R41.reuse, R97 ;  /* 0x0000006129057220 */ /* 0x040fee0000410000 */
[----:B------:R-:W1:Y:S01]  /*134f0*/  MUFU.EX2 R115, R115 ;  /* 0x0000007300737308 */ /* 0x000e620000000800 */
[C---:B------:R-:W-:Y:S01]  /*13500*/  FMUL.FTZ R8, R41.reuse, R92 ;  /* 0x0000005c29087220 */ /* 0x040fe20000410000 */
[C---:B------:R-:W-:Y:S01]  /*13510*/  FMUL.FTZ R9, R41.reuse, R93 ;  /* 0x0000005d29097220 */ /* 0x040fe20000410000 */
[C---:B------:R-:W-:Y:S07]  /*13520*/  FMUL.FTZ R16, R41.reuse, R84 ;  /* 0x0000005429107220 */ /* 0x040fee0000410000 */
[----:B------:R-:W-:Y:S01]  /*13530*/  MUFU.EX2 R111, R111 ;  /* 0x0000006f006f7308 */ /* 0x000fe20000000800 */
[C---:B--2---:R-:W-:Y:S01]  /*13540*/  FMUL.FTZ R6, R42.reuse, R98 ;  /* 0x000000622a067220 */ /* 0x044fe20000410000 */
[C---:B------:R-:W-:Y:S01]  /*13550*/  FMUL.FTZ R7, R42.reuse, R99 ;  /* 0x000000632a077220 */ /* 0x040fe20000410000 */
[C---:B------:R-:W-:Y:S07]  /*13560*/  FMUL.FTZ R10, R42.reuse, R94 ;  /* 0x0000005e2a0a7220 */ /* 0x040fee0000410000 */
[----:B------:R-:W2:Y:S01]  /*13570*/  MUFU.EX2 R104, R104 ;  /* 0x0000006800687308 */ /* 0x000ea20000000800 */
[C---:B------:R-:W-:Y:S01]  /*13580*/  FMUL.FTZ R11, R42.reuse, R95 ;  /* 0x0000005f2a0b7220 */ /* 0x040fe20000410000 */
[C---:B------:R-:W-:Y:S01]  /*13590*/  FMUL.FTZ R18, R42.reuse, R86 ;  /* 0x000000562a127220 */ /* 0x040fe20000410000 */
[----:B------:R-:W-:Y:S07]  /*135a0*/  FMUL.FTZ R19, R42, R87 ;  /* 0x000000572a137220 */ /* 0x000fee0000410000 */
[----:B------:R-:W-:Y:S01]  /*135b0*/  MUFU.EX2 R134, R134 ;  /* 0x0000008600867308 */ /* 0x000fe20000000800 */
[----:B------:R-:W-:Y:S01]  /*135c0*/  FMUL.FTZ R17, R41, R85 ;  /* 0x0000005529117220 */ /* 0x000fe20000410000 */
[----:B-1----:R-:W-:Y:S01]  /*135d0*/  F2FP.BF16.F32.PACK_AB R45, R115, R61 ;  /* 0x0000003d732d723e */ /* 0x002fe200000010ff */
[C---:B------:R-:W-:Y:S07]  /*135e0*/  FMUL.FTZ R25, R41.reuse, R77 ;  /* 0x0000004d29197220 */ /* 0x040fee0000410000 */
[----:B------:R-:W1:Y:S01]  /*135f0*/  MUFU.EX2 R113, R113 ;  /* 0x0000007100717308 */ /* 0x000e620000000800 */
[----:B------:R-:W-:Y:S01]  /*13600*/  FFMA.FTZ R77, R52, R36, -R105 ;  /* 0x00000024344d7223 */ /* 0x000fe20000010869 */
[----:B------:R-:W-:Y:S01]  /*13610*/  FMUL.FTZ R24, R41, R76 ;  /* 0x0000004c29187220 */ /* 0x000fe20000410000 */
[----:B------:R-:W3:Y:S07]  /*13620*/  LDSM.16.MT88.4 R52, [R164+0x6800] ;  /* 0x00680000a434783b */ /* 0x000eee0000004200 */
[----:B------:R-:W-:Y:S01]  /*13630*/  MUFU.EX2 R118, R118 ;  /* 0x0000007600767308 */ /* 0x000fe20000000800 */
[----:B------:R-:W-:Y:S01]  /*13640*/  FMUL.FTZ R26, R42, R78 ;  /* 0x0000004e2a1a7220 */ /* 0x000fe20000410000 */
[----:B--2---:R-:W-:Y:S01]  /*13650*/  F2FP.BF16.F32.PACK_AB R47, R104, R111 ;  /* 0x0000006f682f723e */ /* 0x004fe200000010ff */
[----:B------:R-:W-:Y:S07]  /*13660*/  FMUL.FTZ R27, R42, R79 ;  /* 0x0000004f2a1b7220 */ /* 0x000fee0000410000 */
[----:B------:R-:W2:Y:S01]  /*13670*/  MUFU.EX2 R109, R109 ;  /* 0x0000006d006d7308 */ /* 0x000ea20000000800 */
[-CC-:B------:R-:W-:Y:S01]  /*13680*/  FFMA.FTZ R76, R58, R36.reuse, -R67.reuse ;  /* 0x000000243a4c7223 */ /* 0x180fe20000010843 */
[-C--:B------:R-:W-:Y:S01]  /*13690*/  FFMA.FTZ R131, R62, R36.reuse, -R67 ;  /* 0x000000243e837223 */ /* 0x080fe20000010843 */
[----:B------:R-:W-:Y:S01]  /*136a0*/  LDSM.16.MT88.4 R92, [R164+0x9800] ;  /* 0x00980000a45c783b */ /* 0x000fe20000004200 */
[----:B------:R-:W-:Y:S01]  /*136b0*/  FFMA.FTZ R84, R42, R195, R61 ;  /* 0x000000c32a547223 */ /* 0x000fe2000001003d */
[----:B------:R-:W-:Y:S01]  /*136c0*/  FFMA.FTZ R85, R108, R36, -R67 ;  /* 0x000000246c557223 */ /* 0x000fe20000010843 */
[----:B-1----:R-:W-:Y:S01]  /*136d0*/  F2FP.BF16.F32.PACK_AB R44, R113, R134 ;  /* 0x00000086712c723e */ /* 0x002fe200000010ff */
[----:B------:R-:W-:Y:S01]  /*136e0*/  FMUL.FTZ R33, R41, R69 ;  /* 0x0000004529217220 */ /* 0x000fe20000410000 */
[----:B------:R-:W-:Y:S02]  /*136f0*/  FADD.FTZ R84, R115, R84 ;  /* 0x0000005473547221 */ /* 0x000fe40000010000 */
[----:B------:R-:W-:Y:S01]  /*13700*/  MUFU.EX2 R77, R77 ;  /* 0x0000004d004d7308 */ /* 0x000fe20000000800 */
[----:B------:R-:W-:Y:S01]  /*13710*/  FMUL.FTZ R35, R42, R71 ;  /* 0x000000472a237220 */ /* 0x000fe20000410000 */
[-C--:B------:R-:W-:Y:S01]  /*13720*/  FFMA.FTZ R228, R228, R36.reuse, -R105 ;  /* 0x00000024e4e47223 */ /* 0x080fe20000010869 */
[--C-:B------:R-:W-:Y:S01]  /*13730*/  FFMA.FTZ R78, R34, R36, -R67.reuse ;  /* 0x00000024224e7223 */ /* 0x100fe20000010843 */
[----:B------:R-:W-:Y:S01]  /*13740*/  FMUL.FTZ R34, R42, R70 ;  /* 0x000000462a227220 */ /* 0x000fe20000410000 */
[----:B--2---:R-:W-:Y:S05]  /*13750*/  F2FP.BF16.F32.PACK_AB R46, R109, R118 ;  /* 0x000000766d2e723e */ /* 0x004fea00000010ff */
[----:B------:R-:W-:Y:S01]  /*13760*/  MUFU.EX2 R76, R76 ;  /* 0x0000004c004c7308 */ /* 0x000fe20000000800 */
[----:B------:R-:W-:Y:S01]  /*13770*/  FFMA.FTZ R63, R32, R36, -R67 ;  /* 0x00000024203f7223 */ /* 0x000fe20000010843 */
[C---:B------:R-:W-:Y:S01]  /*13780*/  FMUL.FTZ R32, R41.reuse, R68 ;  /* 0x0000004429207220 */ /* 0x040fe20000410000 */
[-C--:B------:R-:W-:Y:S07]  /*13790*/  FFMA.FTZ R71, R218, R36.reuse, -R105 ;  /* 0x00000024da477223 */ /* 0x080fee0000010869 */
[----:B------:R-:W-:Y:S01]  /*137a0*/  MUFU.EX2 R70, R78 ;  /* 0x0000004e00467308 */ /* 0x000fe20000000800 */
[--C-:B------:R-:W-:Y:S01]  /*137b0*/  FFMA.FTZ R79, R210, R36, -R67.reuse ;  /* 0x00000024d24f7223 */ /* 0x100fe20000010843 */
[C---:B------:R-:W-:Y:S08]  /*137c0*/  HMMA.16816.F32.BF16 R4, R44.reuse, R12, R4 ;  /* 0x0000000c2c04723c */ /* 0x040ff00000041804 */
[----:B------:R1:W-:Y:S01]  /*137d0*/  MUFU.EX2 R69, R63 ;  /* 0x0000003f00457308 */ /* 0x0003e20000000800 */
[C---:B------:R-:W-:Y:S09]  /*137e0*/  FMUL.FTZ R12, R41.reuse, R88 ;  /* 0x00000058290c7220 */ /* 0x040ff20000410000 */
[----:B------:R-:W-:Y:S01]  /*137f0*/  MUFU.EX2 R71, R71 ;  /* 0x0000004700477308 */ /* 0x000fe20000000800 */
[C---:B------:R-:W-:Y:S01]  /*13800*/  FMUL.FTZ R13, R41.reuse, R89 ;  /* 0x00000059290d7220 */ /* 0x040fe20000410000 */
[C---:B------:R-:W-:Y:S08]  /*13810*/  HMMA.16816.F32.BF16 R8, R44.reuse, R14, R8 ;  /* 0x0000000e2c08723c */ /* 0x040ff00000041808 */
[----:B------:R-:W-:Y:S01]  /*13820*/  MUFU.EX2 R79, R79 ;  /* 0x0000004f004f7308 */ /* 0x000fe20000000800 */
[C---:B------:R-:W-:Y:S01]  /*13830*/  FMUL.FTZ R14, R42.reuse, R90 ;  /* 0x0000005a2a0e7220 */ /* 0x040fe20000410000 */
[----:B------:R-:W-:Y:S01]  /*13840*/  FMUL.FTZ R15, R42, R91 ;  /* 0x0000005b2a0f7220 */ /* 0x000fe20000410000 */
[-C--:B------:R-:W-:Y:S01]  /*13850*/  FFMA.FTZ R96, R156, R36.reuse, -R67 ;  /* 0x000000249c607223 */ /* 0x080fe20000010843 */
[-CC-:B------:R-:W-:Y:S06]  /*13860*/  FFMA.FTZ R117, R146, R36.reuse, -R105.reuse ;  /* 0x0000002492757223 */ /* 0x180fec0000010869 */
[----:B------:R-:W-:Y:S01]  /*13870*/  MUFU.EX2 R127, R127 ;  /* 0x0000007f007f7308 */ /* 0x000fe20000000800 */
[-CC-:B-1----:R-:W-:Y:S01]  /*13880*/  FFMA.FTZ R63, R148, R36.reuse, -R105.reuse ;  /* 0x00000024943f7223 */ /* 0x182fe20000010869 */
[-CC-:B------:R-:W-:Y:S01]  /*13890*/  FFMA.FTZ R226, R226, R36.reuse, -R105.reuse ;  /* 0x00000024e2e27223 */ /* 0x180fe20000010869 */
[--C-:B------:R-:W-:Y:S01]  /*138a0*/  FFMA.FTZ R224, R224, R36, -R105.reuse ;  /* 0x00000024e0e07223 */ /* 0x100fe20000010869 */
[C---:B------:R-:W-:Y:S06]  /*138b0*/  HMMA.16816.F32.BF16 R12, R44.reuse, R20, R12 ;  /* 0x000000142c0c723c */ /* 0x040fec000004180c */
[----:B------:R-:W-:Y:S01]  /*138c0*/  MUFU.EX2 R96, R96 ;  /* 0x0000006000607308 */ /* 0x000fe20000000800 */
[C---:B------:R-:W-:Y:S01]  /*138d0*/  FMUL.FTZ R20, R41.reuse, R80 ;  /* 0x0000005029147220 */ /* 0x040fe20000410000 */
[C---:B------:R-:W-:Y:S08]  /*138e0*/  FMUL.FTZ R21, R41.reuse, R81 ;  /* 0x0000005129157220 */ /* 0x040ff00000410000 */
[----:B------:R1:W-:Y:S01]  /*138f0*/  MUFU.EX2 R146, R63 ;  /* 0x0000003f00927308 */ /* 0x0003e20000000800 */
[-C--:B------:R-:W-:Y:S01]  /*13900*/  FFMA.FTZ R81, R220, R36.reuse, -R105 ;  /* 0x00000024dc517223 */ /* 0x080fe20000010869 */
[----:B------:R-:W-:Y:S01]  /*13910*/  FFMA.FTZ R80, R208, R36, -R67 ;  /* 0x00000024d0507223 */ /* 0x000fe20000010843 */
        /* <DEDUP_REMOVED lines=12> */
[--C-:B-1----:R-:W-:Y:S01]  /*139e0*/  FFMA.FTZ R63, R136, R36, -R105.reuse ;  /* 0x00000024883f7223 */ /* 0x102fe20000010869 */
[C---:B------:R-:W-:Y:S01]  /*139f0*/  FMUL.FTZ R28, R41.reuse, R72 ;  /* 0x00000048291c7220 */ /* 0x040fe20000410000 */
[----:B------:R-:W-:Y:S01]  /*13a00*/  FMUL.FTZ R29, R41, R73 ;  /* 0x00000049291d7220 */ /* 0x000fe20000410000 */
[-C--:B------:R-:W-:Y:S06]  /*13a10*/  FFMA.FTZ R136, R132, R36.reuse, -R105 ;  /* 0x0000002484887223 */ /* 0x080fec0000010869 */
[----:B------:R-:W-:Y:S01]  /*13a20*/  MUFU.EX2 R73, R226 ;  /* 0x000000e200497308 */ /* 0x000fe20000000800 */
[C---:B------:R-:W-:Y:S03]  /*13a30*/  HMMA.16816.F32.BF16 R24, R44.reuse, R30, R24 ;  /* 0x0000001e2c18723c */ /* 0x040fe60000041818 */
[----:B------:R-:W-:Y:S01]  /*13a40*/  FMUL.FTZ R31, R42, R75 ;  /* 0x0000004b2a1f7220 */ /* 0x000fe20000410000 */
[----:B------:R-:W-:Y:S01]  /*13a50*/  FFMA.FTZ R75, R56, R36, -R67 ;  /* 0x00000024384b7223 */ /* 0x000fe20000010843 */
[----:B------:R-:W-:Y:S01]  /*13a60*/  FMUL.FTZ R30, R42, R74 ;  /* 0x0000004a2a1e7220 */ /* 0x000fe20000410000 */
[----:B------:R-:W1:Y:S03]  /*13a70*/  LDSM.16.MT88.4 R56, [R160+0x6800] ;  /* 0x00680000a038783b */ /* 0x000e660000004200 */
[----:B------:R-:W2:Y:S01]  /*13a80*/  MUFU.EX2 R74, R228 ;  /* 0x000000e4004a7308 */ /* 0x000ea20000000800 */
[-CC-:B------:R-:W-:Y:S01]  /*13a90*/  FFMA.FTZ R89, R206, R36.reuse, -R105.reuse ;  /* 0x00000024ce597223 */ /* 0x180fe20000010869 */
[-CC-:B------:R-:W-:Y:S01]  /*13aa0*/  FFMA.FTZ R90, R204, R36.reuse, -R105.reuse ;  /* 0x00000024cc5a7223 */ /* 0x180fe20000010869 */
[-CC-:B------:R-:W-:Y:S07]  /*13ab0*/  FFMA.FTZ R91, R202, R36.reuse, -R105.reuse ;  /* 0x00000024ca5b7223 */ /* 0x180fee0000010869 */
[----:B------:R-:W4:Y:S01]  /*13ac0*/  MUFU.EX2 R75, R75 ;  /* 0x0000004b004b7308 */ /* 0x000f220000000800 */
[C---:B------:R-:W-:Y:S09]  /*13ad0*/  HMMA.16816.F32.BF16 R28, R44.reuse, R48, R28 ;  /* 0x000000302c1c723c */ /* 0x040ff2000004181c */
[----:B------:R-:W5:Y:S01]  /*13ae0*/  MUFU.EX2 R72, R224 ;  /* 0x000000e000487308 */ /* 0x000f620000000800 */
[-C--:B------:R-:W-:Y:S01]  /*13af0*/  FFMA.FTZ R88, R200, R36.reuse, -R105 ;  /* 0x00000024c8587223 */ /* 0x080fe20000010869 */
[-CC-:B------:R-:W-:Y:S01]  /*13b00*/  FFMA.FTZ R99, R198, R36.reuse, -R67.reuse ;  /* 0x00000024c6637223 */ /* 0x180fe20000010843 */
[--C-:B------:R-:W-:Y:S07]  /*13b10*/  FFMA.FTZ R98, R196, R36, -R67.reuse ;  /* 0x00000024c4627223 */ /* 0x100fee0000010843 */
[----:B------:R3:W-:Y:S01]  /*13b20*/  MUFU.EX2 R132, R63 ;  /* 0x0000003f00847308 */ /* 0x0007e20000000800 */
[----:B------:R-:W-:Y:S01]  /*13b30*/  HMMA.16816.F32.BF16 R32, R44, R50, R32 ;  /* 0x000000322c20723c */ /* 0x000fe20000041820 */
[----:B------:R-:W1:Y:S02]  /*13b40*/  LDSM.16.MT88.4 R48, [R107+0x6800] ;  /* 0x006800006b30783b */ /* 0x000e640000004200 */
[----:B--2---:R-:W-:Y:S06]  /*13b50*/  F2FP.BF16.F32.PACK_AB R45, R74, R77 ;  /* 0x0000004d4a2d723e */ /* 0x004fec00000010ff */
[----:B------:R-:W2:Y:S01]  /*13b60*/  MUFU.EX2 R68, R68 ;  /* 0x0000004400447308 */ /* 0x000ea20000000800 */
[----:B----4-:R-:W-:Y:S01]  /*13b70*/  F2FP.BF16.F32.PACK_AB R44, R75, R76 ;  /* 0x0000004c4b2c723e */ /* 0x010fe200000010ff */
[----:B------:R-:W-:Y:S01]  /*13b80*/  FFMA.FTZ R97, R158, R36, -R67 ;  /* 0x000000249e617223 */ /* 0x000fe20000010843 */
[----:B------:R-:W-:Y:S07]  /*13b90*/  F2FP.BF16.F32.PACK_AB R46, R69, R70 ;  /* 0x00000046452e723e */ /* 0x000fee00000010ff */
[----:B------:R-:W-:Y:S01]  /*13ba0*/  MUFU.EX2 R83, R83 ;  /* 0x0000005300537308 */ /* 0x000fe20000000800 */
[----:B-----5:R-:W-:Y:S01]  /*13bb0*/  F2FP.BF16.F32.PACK_AB R47, R72, R73 ;  /* 0x00000049482f723e */ /* 0x020fe200000010ff */
[-C--:B------:R-:W-:Y:S01]  /*13bc0*/  FFMA.FTZ R119, R154, R36.reuse, -R105 ;  /* 0x000000249a777223 */ /* 0x080fe20000010869 */
[-CC-:B------:R-:W-:Y:S07]  /*13bd0*/  FFMA.FTZ R123, R150, R36.reuse, -R67.reuse ;  /* 0x00000024967b7223 */ /* 0x180fee0000010843 */
[----:B------:R-:W4:Y:S01]  /*13be0*/  MUFU.EX2 R82, R82 ;  /* 0x0000005200527308 */ /* 0x000f220000000800 */
[----:B---3--:R-:W-:Y:S01]  /*13bf0*/  LDSM.16.MT88.4 R60, [R107+0x8800] ;  /* 0x008800006b3c783b */ /* 0x008fe20000004200 */
[-CC-:B------:R-:W-:Y:S01]  /*13c00*/  FFMA.FTZ R121, R142, R36.reuse, -R67.reuse ;  /* 0x000000248e797223 */ /* 0x180fe20000010843 */
[-C--:B------:R-:W-:Y:S01]  /*13c10*/  FFMA.FTZ R140, R140, R36.reuse, -R67 ;  /* 0x000000248c8c7223 */ /* 0x080fe20000010843 */
[C---:B------:R-:W-:Y:S06]  /*13c20*/  HMMA.16816.F32.BF16 R4, R44.reuse, R52, R4 ;  /* 0x000000342c04723c */ /* 0x040fec0000041804 */
[----:B------:R-:W-:Y:S01]  /*13c30*/  MUFU.EX2 R89, R89 ;  /* 0x0000005900597308 */ /* 0x000fe20000000800 */
[-C--:B------:R-:W-:Y:S01]  /*13c40*/  FFMA.FTZ R152, R152, R36.reuse, -R105 ;  /* 0x0000002498987223 */ /* 0x080fe20000010869 */
[-C--:B------:R-:W-:Y:S08]  /*13c50*/  FFMA.FTZ R144, R144, R36.reuse, -R67 ;  /* 0x0000002490907223 */ /* 0x080ff00000010843 */
[----:B------:R-:W3:Y:S01]  /*13c60*/  MUFU.EX2 R90, R90 ;  /* 0x0000005a005a7308 */ /* 0x000ee20000000800 */
[-C--:B------:R-:W-:Y:S01]  /*13c70*/  FFMA.FTZ R125, R138, R36.reuse, -R105 ;  /* 0x000000248a7d7223 */ /* 0x080fe20000010869 */
[-CC-:B------:R-:W-:Y:S01]  /*13c80*/  FFMA.FTZ R129, R128, R36.reuse, -R67.reuse ;  /* 0x0000002480817223 */ /* 0x180fe20000010843 */
[C---:B------:R-:W-:Y:S01]  /*13c90*/  HMMA.16816.F32.BF16 R8, R44.reuse, R54, R8 ;  /* 0x000000362c08723c */ /* 0x040fe20000041808 */
[----:B------:R-:W5:Y:S06]  /*13ca0*/  LDSM.16.MT88.4 R52, [R106+0x6800] ;  /* 0x006800006a34783b */ /* 0x000f6c0000004200 */
[----:B------:R-:W-:Y:S01]  /*13cb0*/  MUFU.EX2 R91, R91 ;  /* 0x0000005b005b7308 */ /* 0x000fe20000000800 */
[-CC-:B------:R-:W-:Y:S01]  /*13cc0*/  FFMA.FTZ R130, R130, R36.reuse, -R67.reuse ;  /* 0x0000002482827223 */ /* 0x180fe20000010843 */
[----:B------:R-:W-:Y:S01]  /*13cd0*/  FFMA.FTZ R126, R126, R36, -R67 ;  /* 0x000000247e7e7223 */ /* 0x000fe20000010843 */
[----:B------:R-:W-:Y:S07]  /*13ce0*/  FFMA.FTZ R134, R41, R194, R134 ;  /* 0x000000c229867223 */ /* 0x000fee0000010086 */
[----:B------:R-:W3:Y:S01]  /*13cf0*/  MUFU.EX2 R88, R88 ;  /* 0x0000005800587308 */ /* 0x000ee20000000800 */
[-CC-:B------:R-:W-:Y:S01]  /*13d00*/  FFMA.FTZ R41, R124, R36.reuse, -R105.reuse ;  /* 0x000000247c297223 */ /* 0x180fe20000010869 */
[C---:B-1----:R-:W-:Y:S08]  /*13d10*/  HMMA.16816.F32.BF16 R12, R44.reuse, R56, R12 ;  /* 0x000000382c0c723c */ /* 0x042ff0000004180c */
[----:B------:R-:W-:Y:S01]  /*13d20*/  MUFU.EX2 R99, R99 ;  /* 0x0000006300637308 */ /* 0x000fe20000000800 */
[-CC-:B------:R-:W-:Y:S01]  /*13d30*/  FFMA.FTZ R133, R120, R36.reuse, -R105.reuse ;  /* 0x0000002478857223 */ /* 0x180fe20000010869 */
[-CC-:B------:R-:W-:Y:S01]  /*13d40*/  FFMA.FTZ R114, R114, R36.reuse, -R105.reuse ;  /* 0x0000002472727223 */ /* 0x180fe20000010869 */
[-C--:B------:R-:W-:Y:S07]  /*13d50*/  FFMA.FTZ R122, R122, R36.reuse, -R105 ;  /* 0x000000247a7a7223 */ /* 0x080fee0000010869 */
[----:B------:R-:W1:Y:S01]  /*13d60*/  MUFU.EX2 R98, R98 ;  /* 0x0000006200627308 */ /* 0x000e620000000800 */
[-CC-:B------:R-:W-:Y:S01]  /*13d70*/  FFMA.FTZ R116, R116, R36.reuse, -R67.reuse ;  /* 0x0000002474747223 */ /* 0x180fe20000010843 */
[C---:B------:R-:W-:Y:S01]  /*13d80*/  HMMA.16816.F32.BF16 R16, R44.reuse, R58, R16 ;  /* 0x0000003a2c10723c */ /* 0x040fe20000041810 */
[----:B------:R-:W3:Y:S07]  /*13d90*/  LDSM.16.MT88.4 R56, [R164+0x7000] ;  /* 0x00700000a438783b */ /* 0x000eee0000004200 */
[----:B------:R-:W1:Y:S01]  /*13da0*/  MUFU.EX2 R97, R97 ;  /* 0x0000006100617308 */ /* 0x000e620000000800 */
[-C--:B------:R-:W-:Y:S01]  /*13db0*/  FFMA.FTZ R110, R110, R36.reuse, -R67 ;  /* 0x000000246e6e7223 */ /* 0x080fe20000010843 */
[----:B------:R-:W-:Y:S01]  /*13dc0*/  FADD.FTZ R113, R113, R134 ;  /* 0x0000008671717221 */ /* 0x000fe20000010000 */
[-CC-:B------:R-:W-:Y:S07]  /*13dd0*/  FFMA.FTZ R40, R40, R36.reuse, -R105.reuse ;  /* 0x0000002428287223 */ /* 0x180fee0000010869 */
[----:B------:R-:W-:Y:S01]  /*13de0*/  MUFU.EX2 R119, R119 ;  /* 0x0000007700777308 */ /* 0x000fe20000000800 */
[-C--:B------:R-:W-:Y:S01]  /*13df0*/  FFMA.FTZ R39, R39, R36.reuse, -R105 ;  /* 0x0000002427277223 */ /* 0x080fe20000010869 */
[C---:B------:R-:W-:Y:S08]  /*13e00*/  HMMA.16816.F32.BF16 R20, R44.reuse, R48, R20 ;  /* 0x000000302c14723c */ /* 0x040ff00000041814 */
[----:B------:R-:W1:Y:S01]  /*13e10*/  MUFU.EX2 R148, R152 ;  /* 0x0000009800947308 */ /* 0x000e620000000800 */
[----:B------:R-:W-:Y:S01]  /*13e20*/  FADD.FTZ R118, R118, R113 ;  /* 0x0000007176767221 */ /* 0x000fe20000010000 */
[-CC-:B------:R-:W-:Y:S01]  /*13e30*/  FFMA.FTZ R38, R38, R36.reuse, -R105.reuse ;  /* 0x0000002426267223 */ /* 0x180fe20000010869 */
[-C--:B------:R-:W-:Y:S07]  /*13e40*/  FFMA.FTZ R105, R37, R36.reuse, -R105 ;  /* 0x0000002425697223 */ /* 0x080fee0000010869 */
[----:B------:R-:W-:Y:S01]  /*13e50*/  MUFU.EX2 R123, R123 ;  /* 0x0000007b007b7308 */ /* 0x000fe20000000800 */
[----:B------:R-:W-:Y:S01]  /*13e60*/  FADD.FTZ R109, R109, R118 ;  /* 0x000000766d6d7221 */ /* 0x000fe20000010000 */
[C---:B------:R-:W-:Y:S01]  /*13e70*/  HMMA.16816.F32.BF16 R24, R44.reuse, R50, R24 ;  /* 0x000000322c18723c */ /* 0x040fe20000041818 */
[----:B------:R-:W1:Y:S07]  /*13e80*/  LDSM.16.MT88.4 R48, [R160+0x7000] ;  /* 0x00700000a030783b */ /* 0x000e6e0000004200 */
[----:B------:R-:W1:Y:S01]  /*13e90*/  MUFU.EX2 R142, R144 ;  /* 0x00000090008e7308 */ /* 0x000e620000000800 */
[----:B------:R-:W-:Y:S01]  /*13ea0*/  FADD.FTZ R76, R76, R109 ;  /* 0x0000006d4c4c7221 */ /* 0x000fe20000010000 */
[--C-:B------:R-:W-:Y:S01]  /*13eb0*/  FFMA.FTZ R64, R64, R36, -R67.reuse ;  /* 0x0000002440407223 */ /* 0x100fe20000010843 */
[----:B------:R-:W-:Y:S07]  /*13ec0*/  ISETP.GT.AND P0, PT, R193, RZ, PT ;  /* 0x000000ffc100720c */ /* 0x000fee0003f04270 */
[----:B------:R-:W-:Y:S01]  /*13ed0*/  MUFU.EX2 R121, R121 ;  /* 0x0000007900797308 */ /* 0x000fe20000000800 */
[----:B------:R-:W-:Y:S01]  /*13ee0*/  FADD.FTZ R75, R75, R76 ;  /* 0x0000004c4b4b7221 */ /* 0x000fe20000010000 */
[----:B------:R-:W-:Y:S01]  /*13ef0*/  IADD3 R193, PT, PT, R193, -0x1, RZ ;  /* 0xffffffffc1c17810 */ /* 0x000fe20007ffe0ff */
[C---:B-----5:R-:W-:Y:S07]  /*13f00*/  HMMA.16816.F32.BF16 R28, R44.reuse, R52, R28 ;  /* 0x000000342c1c723c */ /* 0x060fee000004181c */
[----:B------:R-:W5:Y:S10]  /*13f10*/  MUFU.EX2 R140, R140 ;  /* 0x0000008c008c7308 */ /* 0x000f740000000800 */
[----:B------:R-:W5:Y:S01]  /*13f20*/  MUFU.EX2 R125, R125 ;  /* 0x0000007d007d7308 */ /* 0x000f620000000800 */
[----:B------:R-:W-:Y:S01]  /*13f30*/  HMMA.16816.F32.BF16 R32, R44, R54, R32 ;  /* 0x000000362c20723c */ /* 0x000fe20000041820 */
[----:B------:R-:W5:Y:S08]  /*13f40*/  LDSM.16.MT88.4 R52, [R107+0x7000] ;  /* 0x007000006b34783b */ /* 0x000f700000004200 */
[----:B------:R-:W5:Y:S01]  /*13f50*/  MUFU.EX2 R136, R136 ;  /* 0x0000008800887308 */ /* 0x000f620000000800 */
[----:B------:R-:W-:Y:S02]  /*13f60*/  F2FP.BF16.F32.PACK_AB R45, R81, R78 ;  /* 0x0000004e512d723e */ /* 0x000fe400000010ff */
[----:B--2---:R-:W-:Y:S07]  /*13f70*/  F2FP.BF16.F32.PACK_AB R47, R68, R71 ;  /* 0x00000047442f723e */ /* 0x004fee00000010ff */
[----:B------:R-:W-:Y:S01]  /*13f80*/  MUFU.EX2 R128, R130 ;  /* 0x0000008200807308 */ /* 0x000fe20000000800 */
[----:B----4-:R-:W-:Y:S02]  /*13f90*/  F2FP.BF16.F32.PACK_AB R44, R82, R83 ;  /* 0x00000053522c723e */ /* 0x010fe400000010ff */
[----:B------:R-:W-:Y:S07]  /*13fa0*/  F2FP.BF16.F32.PACK_AB R46, R80, R79 ;  /* 0x0000004f502e723e */ /* 0x000fee00000010ff */
[----:B------:R-:W2:Y:S10]  /*13fb0*/  MUFU.EX2 R129, R129 ;  /* 0x0000008100817308 */ /* 0x000eb40000000800 */
        /* <DEDUP_REMOVED lines=8> */
[C---:B-1----:R-:W-:Y:S09]  /*14040*/  HMMA.16816.F32.BF16 R12, R44.reuse, R48, R12 ;  /* 0x000000302c0c723c */ /* 0x042ff2000004180c */
[----:B------:R-:W1:Y:S10]  /*14050*/  MUFU.EX2 R114, R114 ;  /* 0x0000007200727308 */ /* 0x000e740000000800 */
[----:B------:R-:W-:Y:S01]  /*14060*/  MUFU.EX2 R108, R110 ;  /* 0x0000006e006c7308 */ /* 0x000fe20000000800 */
[C---:B------:R-:W-:Y:S01]  /*14070*/  HMMA.16816.F32.BF16 R16, R44.reuse, R50, R16 ;  /* 0x000000322c10723c */ /* 0x040fe20000041810 */
[----:B------:R-:W2:Y:S08]  /*14080*/  LDSM.16.MT88.4 R48, [R164+0x7800] ;  /* 0x00780000a430783b */ /* 0x000eb00000004200 */
[----:B------:R-:W-:Y:S10]  /*14090*/  MUFU.EX2 R37, R39 ;  /* 0x0000002700257308 */ /* 0x000ff40000000800 */
[----:B------:R-:W-:Y:S01]  /*140a0*/  MUFU.EX2 R40, R40 ;  /* 0x0000002800287308 */ /* 0x000fe20000000800 */
[C---:B-----5:R-:W-:Y:S09]  /*140b0*/  HMMA.16816.F32.BF16 R20, R44.reuse, R52, R20 ;  /* 0x000000342c14723c */ /* 0x060ff20000041814 */
[----:B------:R-:W-:Y:S10]  /*140c0*/  MUFU.EX2 R38, R38 ;  /* 0x0000002600267308 */ /* 0x000ff40000000800 */
[----:B------:R-:W-:Y:S01]  /*140d0*/  MUFU.EX2 R105, R105 ;  /* 0x0000006900697308 */ /* 0x000fe20000000800 */
[C---:B------:R-:W-:Y:S01]  /*140e0*/  HMMA.16816.F32.BF16 R24, R44.reuse, R54, R24 ;  /* 0x000000362c18723c */ /* 0x040fe20000041818 */
[----:B------:R-:W5:Y:S08]  /*140f0*/  LDSM.16.MT88.4 R52, [R160+0x7800] ;  /* 0x00780000a034783b */ /* 0x000f700000004200 */
[----:B------:R-:W-:Y:S01]  /*14100*/  MUFU.EX2 R39, R64 ;  /* 0x0000004000277308 */ /* 0x000fe20000000800 */
        /* <DEDUP_REMOVED lines=26> */
[C---:B----4-:R-:W-:Y:S08]  /*142b0*/  HMMA.16816.F32.BF16 R12, R44.reuse, R56, R12 ;  /* 0x000000382c0c723c */ /* 0x050ff0000004180c */
[C---:B------:R-:W-:Y:S01]  /*142c0*/  HMMA.16816.F32.BF16 R16, R44.reuse, R58, R16 ;  /* 0x0000003a2c10723c */ /* 0x040fe20000041810 */
[----:B------:R-:W-:Y:S07]  /*142d0*/  LDSM.16.MT88.4 R56, [R160+0x8800] ;  /* 0x00880000a038783b */ /* 0x000fee0000004200 */
[C---:B--2---:R-:W-:Y:S08]  /*142e0*/  HMMA.16816.F32.BF16 R20, R44.reuse, R48, R20 ;  /* 0x000000302c14723c */ /* 0x044ff00000041814 */
[C---:B------:R-:W-:Y:S01]  /*142f0*/  HMMA.16816.F32.BF16 R24, R44.reuse, R50, R24 ;  /* 0x000000322c18723c */ /* 0x040fe20000041818 */
[----:B------:R-:W2:Y:S07]  /*14300*/  LDSM.16.MT88.4 R48, [R164+0x8800] ;  /* 0x00880000a430783b */ /* 0x000eae0000004200 */
[C---:B-----5:R-:W-:Y:S08]  /*14310*/  HMMA.16816.F32.BF16 R28, R44.reuse, R52, R28 ;  /* 0x000000342c1c723c */ /* 0x060ff0000004181c */
        /* <DEDUP_REMOVED lines=9> */
[C---:B------:R-:W-:Y:S08]  /*143b0*/  HMMA.16816.F32.BF16 R12, R44.reuse, R56, R12 ;  /* 0x000000382c0c723c */ /* 0x040ff0000004180c */
[C---:B------:R-:W-:Y:S01]  /*143c0*/  HMMA.16816.F32.BF16 R16, R44.reuse, R58, R16 ;  /* 0x0000003a2c10723c */ /* 0x040fe20000041810 */
[----:B------:R-:W3:Y:S07]  /*143d0*/  LDSM.16.MT88.4 R56, [R160+0x9000] ;  /* 0x00900000a038783b */ /* 0x000eee0000004200 */
[C---:B------:R-:W-:Y:S03]  /*143e0*/  HMMA.16816.F32.BF16 R20, R44.reuse, R60, R20 ;  /* 0x0000003c2c14723c */ /* 0x040fe60000041814 */
[----:B------:R-:W-:Y:S01]  /*143f0*/  FFMA.FTZ R60, R112, R36, -R67 ;  /* 0x00000024703c7223 */ /* 0x000fe20000010843 */
[----:B------:R-:W-:Y:S01]  /*14400*/  FADD.FTZ R61, R111, R84 ;  /* 0x000000546f3d7221 */ /* 0x000fe20000010000 */
[----:B------:R-:W-:Y:S03]  /*14410*/  MUFU.EX2 R112, R116 ;  /* 0x0000007400707308 */ /* 0x000fe60000000800 */
[C---:B------:R-:W-:Y:S07]  /*14420*/  HMMA.16816.F32.BF16 R24, R44.reuse, R62, R24 ;  /* 0x0000003e2c18723c */ /* 0x040fee0000041818 */
[----:B------:R5:W2:Y:S01]  /*14430*/  MUFU.EX2 R115, R60 ;  /* 0x0000003c00737308 */ /* 0x000aa20000000800 */
[----:B------:R-:W-:Y:S09]  /*14440*/  FADD.FTZ R104, R104, R61 ;  /* 0x0000003d68687221 */ /* 0x000ff20000010000 */
[----:B------:R3:W3:Y:S01]  /*14450*/  MUFU.EX2 R111, R85 ;  /* 0x00000055006f7308 */ /* 0x0006e20000000800 */
[----:B------:R-:W-:Y:S01]  /*14460*/  FADD.FTZ R77, R77, R104 ;  /* 0x000000684d4d7221 */ /* 0x000fe20000010000 */
[C---:B----4-:R-:W-:Y:S03]  /*14470*/  HMMA.16816.F32.BF16 R28, R44.reuse, R52, R28 ;  /* 0x000000342c1c723c */ /* 0x050fe6000004181c */
[----:B------:R-:W-:Y:S01]  /*14480*/  FADD.FTZ R74, R74, R77 ;  /* 0x0000004d4a4a7221 */ /* 0x000fe20000010000 */
[----:B------:R-:W-:Y:S01]  /*14490*/  FADD.FTZ R52, R70, R75 ;  /* 0x0000004b46347221 */ /* 0x000fe20000010000 */
[----:B------:R-:W-:Y:S01]  /*144a0*/  MOV R104, R3 ;  /* 0x0000000300687202 */ /* 0x000fe20000000f00 */
[----:B-----5:R-:W4:Y:S02]  /*144b0*/  LDSM.16.MT88.4 R60, [R107+0x9000] ;  /* 0x009000006b3c783b */ /* 0x020f240000004200 */
[----:B------:R-:W-:Y:S03]  /*144c0*/  HMMA.16816.F32.BF16 R32, R44, R54, R32 ;  /* 0x000000362c20723c */ /* 0x000fe60000041820 */
[----:B------:R-:W-:Y:S01]  /*144d0*/  F2FP.BF16.F32.PACK_AB R45, R120, R41 ;  /* 0x00000029782d723e */ /* 0x000fe200000010ff */
[----:B------:R-:W-:Y:S01]  /*144e0*/  FADD.FTZ R52, R69, R52 ;  /* 0x0000003445347221 */ /* 0x000fe20000010000 */
[----:B-1----:R-:W-:Y:S01]  /*144f0*/  F2FP.BF16.F32.PACK_AB R47, R114, R133 ;  /* 0x00000085722f723e */ /* 0x002fe200000010ff */
[----:B------:R-:W-:Y:S01]  /*14500*/  FADD.FTZ R53, R73, R74 ;  /* 0x0000004a49357221 */ /* 0x000fe20000010000 */
[----:B--2---:R-:W-:Y:S01]  /*14510*/  F2FP.BF16.F32.PACK_AB R44, R115, R112 ;  /* 0x00000070732c723e */ /* 0x004fe200000010ff */
[----:B---3--:R-:W-:Y:S01]  /*14520*/  LDSM.16.MT88.4 R84, [R160+0x9800] ;  /* 0x00980000a054783b */ /* 0x008fe20000004200 */
[----:B------:R-:W-:Y:S01]  /*14530*/  F2FP.BF16.F32.PACK_AB R46, R111, R108 ;  /* 0x0000006c6f2e723e */ /* 0x000fe200000010ff */
[----:B------:R-:W-:Y:S01]  /*14540*/  FADD.FTZ R83, R83, R52 ;  /* 0x0000003453537221 */ /* 0x000fe20000010000 */
[----:B------:R-:W-:Y:S01]  /*14550*/  F2FP.BF16.F32.PACK_AB R69, R37, R40 ;  /* 0x000000282545723e */ /* 0x000fe200000010ff */
[----:B------:R-:W-:Y:S01]  /*14560*/  FADD.FTZ R53, R72, R53 ;  /* 0x0000003548357221 */ /* 0x000fe20000010000 */
[-C--:B------:R-:W-:Y:S01]  /*14570*/  FFMA.FTZ R52, R43, R36.reuse, -R67 ;  /* 0x000000242b347223 */ /* 0x080fe20000010843 */
[----:B------:R-:W-:Y:S01]  /*14580*/  FADD.FTZ R82, R82, R83 ;  /* 0x0000005352527221 */ /* 0x000fe20000010000 */
[-C--:B------:R-:W-:Y:S01]  /*14590*/  FFMA.FTZ R43, R66, R36.reuse, -R67 ;  /* 0x00000024422b7223 */ /* 0x080fe20000010843 */
[C---:B------:R-:W-:Y:S03]  /*145a0*/  HMMA.16816.F32.BF16 R4, R44.reuse, R48, R4 ;  /* 0x000000302c04723c */ /* 0x040fe60000041804 */
[----:B------:R-:W-:Y:S01]  /*145b0*/  FADD.FTZ R79, R79, R82 ;  /* 0x000000524f4f7221 */ /* 0x000fe20000010000 */
[----:B------:R-:W-:Y:S01]  /*145c0*/  FADD.FTZ R78, R78, R53 ;  /* 0x000000354e4e7221 */ /* 0x000fe20000010000 */
[----:B------:R-:W1:Y:S01]  /*145d0*/  MUFU.EX2 R52, R52 ;  /* 0x0000003400347308 */ /* 0x000e620000000800 */
[----:B------:R-:W-:Y:S01]  /*145e0*/  FFMA.FTZ R67, R65, R36, -R67 ;  /* 0x0000002441437223 */ /* 0x000fe20000010843 */
[----:B------:R-:W-:Y:S01]  /*145f0*/  FADD.FTZ R80, R80, R79 ;  /* 0x0000004f50507221 */ /* 0x000fe20000010000 */
[C---:B------:R-:W-:Y:S01]  /*14600*/  HMMA.16816.F32.BF16 R8, R44.reuse, R50, R8 ;  /* 0x000000322c08723c */ /* 0x040fe20000041808 */
[----:B------:R-:W2:Y:S06]  /*14610*/  LDSM.16.MT88.4 R48, [R106+0x9000] ;  /* 0x009000006a30783b */ /* 0x000eac0000004200 */
[----:B------:R-:W-:Y:S01]  /*14620*/  MUFU.EX2 R43, R43 ;  /* 0x0000002b002b7308 */ /* 0x000fe20000000800 */
[----:B------:R-:W-:Y:S01]  /*14630*/  FADD.FTZ R78, R81, R78 ;  /* 0x0000004e514e7221 */ /* 0x000fe20000010000 */
[----:B------:R-:W-:Y:S08]  /*14640*/  FADD.FTZ R99, R99, R80 ;  /* 0x0000005063637221 */ /* 0x000ff00000010000 */
[----:B------:R-:W3:Y:S01]  /*14650*/  MUFU.EX2 R194, R67 ;  /* 0x0000004300c27308 */ /* 0x000ee20000000800 */
[----:B------:R-:W-:Y:S01]  /*14660*/  FADD.FTZ R71, R71, R78 ;  /* 0x0000004e47477221 */ /* 0x000fe20000010000 */
[C---:B------:R-:W-:Y:S01]  /*14670*/  HMMA.16816.F32.BF16 R12, R44.reuse, R56, R12 ;  /* 0x000000382c0c723c */ /* 0x040fe2000004180c */
[----:B------:R-:W5:Y:S02]  /*14680*/  LDSM.16.MT88.4 R76, [R107+0x9800] ;  /* 0x009800006b4c783b */ /* 0x000f640000004200 */
[----:B------:R-:W-:Y:S01]  /*14690*/  FADD.FTZ R98, R98, R99 ;  /* 0x0000006362627221 */ /* 0x000fe20000010000 */
[----:B------:R-:W-:Y:S01]  /*146a0*/  FADD.FTZ R68, R68, R71 ;  /* 0x0000004744447221 */ /* 0x000fe20000010000 */
[----:B------:R-:W-:Y:S02]  /*146b0*/  F2FP.BF16.F32.PACK_AB R71, R105, R38 ;  /* 0x000000266947723e */ /* 0x000fe400000010ff */
[----:B------:R-:W-:Y:S01]  /*146c0*/  FADD.FTZ R97, R97, R98 ;  /* 0x0000006261617221 */ /* 0x000fe20000010000 */
[C---:B------:R-:W-:Y:S03]  /*146d0*/  HMMA.16816.F32.BF16 R16, R44.reuse, R58, R16 ;  /* 0x0000003a2c10723c */ /* 0x040fe60000041810 */
[----:B------:R-:W-:Y:S01]  /*146e0*/  FADD.FTZ R89, R89, R68 ;  /* 0x0000004459597221 */ /* 0x000fe20000010000 */
[----:B-1----:R-:W-:Y:S02]  /*146f0*/  F2FP.BF16.F32.PACK_AB R68, R52, R39 ;  /* 0x000000273444723e */ /* 0x002fe400000010ff */
[----:B---3--:R-:W-:Y:S01]  /*14700*/  F2FP.BF16.F32.PACK_AB R70, R194, R43 ;  /* 0x0000002bc246723e */ /* 0x008fe200000010ff */
[----:B------:R-:W-:Y:S01]  /*14710*/  FADD.FTZ R90, R90, R89 ;  /* 0x000000595a5a7221 */ /* 0x000fe20000010000 */
[C---:B----4-:R-:W-:Y:S03]  /*14720*/  HMMA.16816.F32.BF16 R20, R44.reuse, R60, R20 ;  /* 0x0000003c2c14723c */ /* 0x050fe60000041814 */
[----:B------:R-:W-:Y:S04]  /*14730*/  FADD.FTZ R91, R91, R90 ;  /* 0x0000005a5b5b7221 */ /* 0x000fe80000010000 */
[----:B------:R-:W-:Y:S01]  /*14740*/  FADD.FTZ R88, R88, R91 ;  /* 0x0000005b58587221 */ /* 0x000fe20000010000 */
[C---:B------:R-:W-:Y:S03]  /*14750*/  HMMA.16816.F32.BF16 R24, R44.reuse, R62, R24 ;  /* 0x0000003e2c18723c */ /* 0x040fe60000041818 */
[----:B------:R-:W-:Y:S04]  /*14760*/  FADD.FTZ R119, R119, R88 ;  /* 0x0000005877777221 */ /* 0x000fe80000010000 */
[----:B------:R-:W-:Y:S01]  /*14770*/  FADD.FTZ R119, R148, R119 ;  /* 0x0000007794777221 */ /* 0x000fe20000010000 */
[C---:B--2---:R-:W-:Y:S03]  /*14780*/  HMMA.16816.F32.BF16 R28, R44.reuse, R48, R28 ;  /* 0x000000302c1c723c */ /* 0x044fe6000004181c */
[----:B------:R-:W-:Y:S04]  /*14790*/  FADD.FTZ R146, R146, R119 ;  /* 0x0000007792927221 */ /* 0x000fe80000010000 */
        /* <DEDUP_REMOVED lines=39> */
[----:B------:R-:W-:Y:S01]  /*14a10*/  MOV R105, R2 ;  /* 0x0000000200697202 */ /* 0x000fe20000000f00 */
[----:B------:R-:W-:Y:S01]  /*14a20*/  FADD.FTZ R194, R194, R43 ;  /* 0x0000002bc2c27221 */ /* 0x000fe20000010000 */
[----:B------:R-:W-:Y:S06]  /*14a30*/  @P0 BRA `(.L_x_12060) ;  /* 0xffffffbc00240947 */ /* 0x000fec000383ffff */
.L_x_12053:
        /* <DEDUP_REMOVED lines=11> */
.L_x_12074:
        /* <DEDUP_REMOVED lines=126> */
.L_x_12063:
[----:B------:R-:W-:Y:S05]  /*152d0*/  BSYNC.RECONVERGENT B0 ;  /* 0x0000000000007941 */ /* 0x000fea0003800200 */
.L_x_12062:
        /* <DEDUP_REMOVED lines=24> */
.L_x_12065:
[----:B------:R-:W-:Y:S05]  /*15460*/  BSYNC.RECONVERGENT B0 ;  /* 0x0000000000007941 */ /* 0x000fea0003800200 */
.L_x_12064:
        /* <DEDUP_REMOVED lines=11> */
[----:B------:R-:W-:Y:S02]  /*15520*/  IMAD R0, R33, R180, RZ ;  /* 0x000000b421007224 */ /* 0x000fe400078e02ff */
        /* <DEDUP_REMOVED lines=30> */
.L_x_12067:
[----:B------:R-:W-:Y:S05]  /*15710*/  BSYNC.RECONVERGENT B0 ;  /* 0x0000000000007941 */ /* 0x000fea0003800200 */
.L_x_12066:
        /* <DEDUP_REMOVED lines=13> */
.L_x_12069:
[----:B------:R-:W-:Y:S05]  /*157f0*/  BSYNC.RECONVERGENT B0 ;  /* 0x0000000000007941 */ /* 0x000fea0003800200 */
.L_x_12068:
[----:B------:R-:W-:-:S04]  /*15800*/  MOV R179, 0x0 ;  /* 0x0000000000b37802 */ /* 0x000fc80000000f00 */
[----:B-1234-:R-:W-:Y:S05]  /*15810*/  @P2 RET.REL.NODEC R178 `(_ZN5flash24flash_fwd_splitkv_kernelI23Flash_fwd_kernel_traitsILi64ELi64ELi128ELi4ELb0ELb0EN7cutlass10bfloat16_tE19Flash_kernel_traitsILi64ELi64ELi128ELi4ES3_EELb0ELb0ELb1ELb0ELb0ELb1ELb0ELb1EEEvNS_16Flash_fwd_paramsE) ;  /* 0xfffffea4b2f82950 */ /* 0x01efea0003c3ffff */
        /* <DEDUP_REMOVED lines=12> */
[----:B-1----:R-:W-:Y:S05]  /*158e0*/  RET.REL.NODEC R178 `(_ZN5flash24flash_fwd_splitkv_kernelI23Flash_fwd_kernel_traitsILi64ELi64ELi128ELi4ELb0ELb0EN7cutlass10bfloat16_tE19Flash_kernel_traitsILi64ELi64ELi128ELi4ES3_EELb0ELb0ELb1ELb0ELb0ELb1ELb0ELb1EEEvNS_16Flash_fwd_paramsE) ;  /* 0xfffffea4b2c47950 */ /* 0x002fea0003c3ffff */
.L_x_12061:
[----:B------:R-:W-:Y:S01]  /*158f0*/  MOV R6, 0x2 ;  /* 0x0000000200067802 */ /* 0x000fe20000000f00 */
[----:B------:R-:W-:Y:S01]  /*15900*/  IMAD.MOV.U32 R5, RZ, RZ, 0x1f ;  /* 0x0000001fff057424 */ /* 0x000fe200078e00ff */
[----:B------:R-:W-:-:S07]  /*15910*/  MOV R7, 0xffffffff ;  /* 0xffffffff00077802 */ /* 0x000fce0000000f00 */
[----:B-12--5:R-:W-:Y:S05]  /*15920*/  WARPSYNC.COLLECTIVE R7, `(.L_x_12070) ;  /* 0x0000000007087348 */ /* 0x026fea0003c00000 */
[----:B------:R3:W4:Y:S02]  /*15930*/  SHFL.BFLY P0, R11, R194, R6, R5 ;  /* 0x0c000006c20b7389 */ /* 0x0007240000000005 */
[----:B-12345:R-:W-:Y:S05]  /*15940*/  ENDCOLLECTIVE ;  /* 0x000000000000791b */ /* 0x03efea0003800000 */
.L_x_12070:
[----:B------:R-:W-:Y:S02]  /*15950*/  IMAD.MOV.U32 R9, RZ, RZ, R11 ;  /* 0x000000ffff097224 */ /* 0x000fe400078e000b */
[----:B------:R-:W-:Y:S02]  /*15960*/  IMAD.MOV.U32 R6, RZ, RZ, 0x1 ;  /* 0x00000001ff067424 */ /* 0x000fe400078e00ff */
[----:B------:R-:W-:-:S05]  /*15970*/  FADD.FTZ R9, R9, R194 ;  /* 0x000000c209097221 */ /* 0x000fca0000010000 */
[----:B------:R-:W-:-:S07]  /*15980*/  MOV R194, R9 ;  /* 0x0000000900c27202 */ /* 0x000fce0000000f00 */
[----:B------:R-:W-:Y:S05]  /*15990*/  WARPSYNC.COLLECTIVE R7, `(.L_x_12071) ;  /* 0x0000000007087348 */ /* 0x000fea0003c00000 */
[----:B------:R1:W2:Y:S02]  /*159a0*/  SHFL.BFLY P0, R11, R194, R6, R5 ;  /* 0x0c000006c20b7389 */ /* 0x0002a40000000005 */
[----:B-12---:R-:W-:Y:S05]  /*159b0*/  ENDCOLLECTIVE ;  /* 0x000000000000791b */ /* 0x006fea0003800000 */
.L_x_12071:
[----:B------:R-:W-:Y:S01]  /*159c0*/  MOV R194, R195 ;  /* 0x000000c300c27202 */ /* 0x000fe20000000f00 */
[----:B------:R-:W-:Y:S01]  /*159d0*/  IMAD.MOV.U32 R6, RZ, RZ, 0x2 ;  /* 0x00000002ff067424 */ /* 0x000fe200078e00ff */
[----:B------:R-:W-:-:S07]  /*159e0*/  MOV R10, R11 ;  /* 0x0000000b000a7202 */ /* 0x000fce0000000f00 */
[----:B------:R-:W-:Y:S05]  /*159f0*/  WARPSYNC.COLLECTIVE R7, `(.L_x_12072) ;  /* 0x0000000007087348 */ /* 0x000fea0003c00000 */
[----:B------:R1:W2:Y:S02]  /*15a00*/  SHFL.BFLY P0, R11, R194, R6, R5 ;  /* 0x0c000006c20b7389 */ /* 0x0002a40000000005 */
[----:B-12---:R-:W-:Y:S05]  /*15a10*/  ENDCOLLECTIVE ;  /* 0x000000000000791b */ /* 0x006fea0003800000 */
.L_x_12072:
[----:B------:R-:W-:Y:S01]  /*15a20*/  FADD.FTZ R10, R9, R10 ;  /* 0x0000000a090a7221 */ /* 0x000fe20000010000 */
[----:B------:R-:W-:Y:S01]  /*15a30*/  FADD.FTZ R8, R11, R195 ;  /* 0x000000c30b087221 */ /* 0x000fe20000010000 */
[----:B------:R-:W-:-:S04]  /*15a40*/  MOV R6, 0x1 ;  /* 0x0000000100067802 */ /* 0x000fc80000000f00 */
[----:B------:R-:W-:-:S07]  /*15a50*/  MOV R194, R8 ;  /* 0x0000000800c27202 */ /* 0x000fce0000000f00 */
[----:B------:R-:W-:Y:S05]  /*15a60*/  WARPSYNC.COLLECTIVE R7, `(.L_x_12073) ;  /* 0x0000000007087348 */ /* 0x000fea0003c00000 */
[----:B------:R1:W2:Y:S02]  /*15a70*/  SHFL.BFLY P0, R11, R194, R6, R5 ;  /* 0x0c000006c20b7389 */ /* 0x0002a40000000005 */
[----:B-12---:R-:W-:Y:S05]  /*15a80*/  ENDCOLLECTIVE ;  /* 0x000000000000791b */ /* 0x006fea0003800000 */
.L_x_12073:
[----:B------:R-:W-:Y:S05]  /*15a90*/  BRA `(.L_x_12074) ;  /* 0xfffffff000147947 */ /* 0x000fea000383ffff */
.L_x_12075:
        /* <DEDUP_REMOVED lines=14> */
.L_x_14813:


//--------------------- .text._ZN5flash24flash_fwd_splitkv_kernelI23Flash_fwd_kernel_traitsILi64ELi64ELi128ELi4ELb0ELb0EN7cutlass10bfloat16_tE19Flash_kernel_traitsILi64ELi64ELi128ELi4ES3_EELb0ELb0ELb0ELb1ELb1ELb0ELb1ELb0EEEvNS_16Flash_fwd_paramsE --------------------------
	.section	.text._ZN5flash24flash_fwd_splitkv_kernelI23Flash_fwd_kernel_traitsILi64ELi64ELi128ELi4ELb0ELb0EN7cutlass10bfloat16_tE19Flash_kernel_traitsILi64ELi64ELi128ELi4ES3_EELb0ELb0ELb0ELb1ELb1ELb0ELb1ELb0EEEvNS_16Flash_fwd_paramsE,"ax",@progbits
	.align	128
        .global         _ZN5flash24flash_fwd_splitkv_kernelI23Flash_fwd_kernel_traitsILi64ELi64ELi128ELi4ELb0ELb0EN7cutlass10bfloat16_tE19Flash_kernel_traitsILi64ELi64ELi128ELi4ES3_EELb0ELb0ELb0ELb1ELb1ELb0ELb1ELb0EEEvNS_16Flash_fwd_paramsE
        .type           _ZN5flash24flash_fwd_splitkv_kernelI23Flash_fwd_kernel_traitsILi64ELi64ELi128ELi4ELb0ELb0EN7cutlass10bfloat16_tE19Flash_kernel_traitsILi64ELi64ELi128ELi4ES3_EELb0ELb0ELb0ELb1ELb1ELb0ELb1ELb0EEEvNS_16Flash_fwd_paramsE,@function
        .size           _ZN5flash24flash_fwd_splitkv_kernelI23Flash_fwd_kernel_traitsILi64ELi64ELi128ELi4ELb0ELb0EN7cutlass10bfloat16_tE19Flash_kernel_traitsILi64ELi64ELi128ELi4ES3_EELb0ELb0ELb0ELb1ELb1ELb0ELb1ELb0EEEvNS_16Flash_fwd_paramsE,(.L_x_14814 - _ZN5flash24flash_fwd_splitkv_kernelI23Flash_fwd_kernel_traitsILi64ELi64ELi128ELi4ELb0ELb0EN7cutlass10bfloat16_tE19Flash_kernel_traitsILi64ELi64ELi128ELi4ES3_EELb0ELb0ELb0ELb1ELb1ELb0ELb1ELb0EEEvNS_16Flash_fwd_paramsE)
        .other          _ZN5flash24flash_fwd_splitkv_kernelI23Flash_fwd_kernel_traitsILi64ELi64ELi128ELi4ELb0ELb0EN7cutlass10bfloat16_tE19Flash_kernel_traitsILi64ELi64ELi128ELi4ES3_EELb0ELb0ELb0ELb1ELb1ELb0ELb1ELb0EEEvNS_16Flash_fwd_paramsE,@"STO_CUDA_ENTRY STV_DEFAULT"
_ZN5flash24flash_fwd_splitkv_kernelI23Flash_fwd_kernel_traitsILi64ELi64ELi128ELi4ELb0ELb0EN7cutlass10bfloat16_tE19Flash_kernel_traitsILi64ELi64ELi128ELi4ES3_EELb0ELb0ELb0ELb1ELb1ELb0ELb1ELb0EEEvNS_16Flash_fwd_paramsE:
.text._ZN5flash24flash_fwd_splitkv_kernelI23Flash_fwd_kernel_traitsILi64ELi64ELi128ELi4ELb0ELb0EN7cutlass10bfloat16_tE19Flash_kernel_traitsILi64ELi64ELi128ELi4ES3_EELb0ELb0ELb0ELb1ELb1ELb0ELb1ELb0EEEvNS_16Flash_fwd_paramsE:
        /* <DEDUP_REMOVED lines=8> */
[----:B------:R-:W-:-:S07]  /*0080*/  ISETP.NE.U32.AND P0, PT, R5, RZ, PT ;  /* 0x000000ff0500720c */ /* 0x000fce0003f05070 */
[----:B-1----:R-:W1:Y:S02]  /*0090*/  MUFU.RCP R2, R4 ;  /* 0x0000000400027308 */ /* 0x002e640000001000 */
[----:B-1----:R-:W-:-:S06]  /*00a0*/  VIADD R2, R2, 0xffffffe ;  /* 0x0ffffffe02027836 */ /* 0x002fcc0000000000 */
[----:B------:R-:W1:Y:S02]  /*00b0*/  F2I.FTZ.U32.TRUNC.NTZ R3, R2 ;  /* 0x0000000200037305 */ /* 0x000e64000021f000 */
[----:B-1----:R-:W-:Y:S01]  /*00c0*/  IMAD.MOV R0, RZ, RZ, -R3 ;  /* 0x000000ffff007224 */ /* 0x002fe200078e0a03 */
[----:B------:R-:W-:-:S03]  /*00d0*/  MOV R2, RZ ;  /* 0x000000ff00027202 */ /* 0x000fc60000000f00 */
[----:B------:R-:W-:-:S04]  /*00e0*/  IMAD R7, R0, R5, RZ ;  /* 0x0000000500077224 */ /* 0x000fc800078e02ff */
[----:B------:R-:W-:Y:S02]  /*00f0*/  IMAD.HI.U32 R7, R3, R7, R2 ;  /* 0x0000000703077227 */ /* 0x000fe400078e0002 */
[----:B------:R-:W1:Y:S04]  /*0100*/  LDC.64 R2, c[0x0][0x348] ;  /* 0x0000d200ff027b82 */ /* 0x000e680000000a00 */
[----:B---3--:R-:W-:-:S04]  /*0110*/  IMAD.HI.U32 R179, R7, UR4, RZ ;  /* 0x0000000407b37c27 */ /* 0x008fc8000f8e00ff */
[----:B------:R-:W-:Y:S01]  /*0120*/  IMAD.MOV R0, RZ, RZ, -R179 ;  /* 0x000000ffff007224 */ /* 0x000fe200078e0ab3 */
[----:B------:R-:W3:Y:S03]  /*0130*/  LDC R7, c[0x0][0x374] ;  /* 0x0000dd00ff077b82 */ /* 0x000ee60000000800 */
        /* <DEDUP_REMOVED lines=8> */
[----:B-1234-:R-:W-:Y:S02]  /*01c0*/  IMAD R178, R5, R178, UR4 ;  /* 0x0000000405b27e24 */ /* 0x01efe4000f8e02b2 */
[----:B------:R-:W-:Y:S05]  /*01d0*/  CALL.REL.NOINC `($_ZN5flash24flash_fwd_splitkv_kernelI23Flash_fwd_kernel_traitsILi64ELi64ELi128ELi4ELb0ELb0EN7cutlass10bfloat16_tE19Flash_kernel_traitsILi64ELi64ELi128ELi4ES3_EELb0ELb0ELb0ELb1ELb1ELb0ELb1ELb0EEEvNS_16Flash_fwd_paramsE$_ZN5flash30compute_attn_1rowblock_splitkvI23Flash_fwd_kernel_traitsILi64ELi64ELi128ELi4ELb0ELb0EN7cutlass10bfloat16_tE19Flash_kernel_traitsILi64ELi64ELi128ELi4ES3_EELb0ELb0ELb0ELb1ELb1ELb0ELb1ELb0ENS_16Flash_fwd_paramsEEEvRKT8_iiiii) ;  /* 0x0000000000087944 */ /* 0x000fea0003c00000 */
[----:B------:R-:W-:Y:S05]  /*01e0*/  BSYNC.RECONVERGENT B2 ;  /* 0x0000000000027941 */ /* 0x000fea0003800200 */
.L_x_12076:
[----:B------:R-:W-:Y:S05]  /*01f0*/  EXIT ;  /* 0x000000000000794d */ /* 0x000fea0003800000 */
        .type           $_ZN5flash24flash_fwd_splitkv_kernelI23Flash_fwd_kernel_traitsILi64ELi64ELi128ELi4ELb0ELb0EN7cutlass10bfloat16_tE19Flash_kernel_traitsILi64ELi64ELi128ELi4ES3_EELb0ELb0ELb0ELb1ELb1ELb0ELb1ELb0EEEvNS_16Flash_fwd_paramsE$_ZN5flash30compute_attn_1rowblock_splitkvI23Flash_fwd_kernel_traitsILi64ELi64ELi128ELi4ELb0ELb0EN7cutlass10bfloat16_tE19Flash_kernel_traitsILi64ELi64ELi128ELi4ES3_EELb0ELb0ELb0ELb1ELb1ELb0ELb1ELb0ENS_16Flash_fwd_paramsEEEvRKT8_iiiii,@function
        .size           $_ZN5flash24flash_fwd_splitkv_kernelI23Flash_fwd_kernel_traitsILi64ELi64ELi128ELi4ELb0ELb0EN7cutlass10bfloat16_tE19Flash_kernel_traitsILi64ELi64ELi128ELi4ES3_EELb0ELb0ELb0ELb1ELb1ELb0ELb1ELb0EEEvNS_16Flash_fwd_paramsE$_ZN5flash30compute_attn_1rowblock_splitkvI23Flash_fwd_kernel_traitsILi64ELi64ELi128ELi4ELb0ELb0EN7cutlass10bfloat16_tE19Flash_kernel_traitsILi64ELi64ELi128ELi4ES3_EELb0ELb0ELb0ELb1ELb1ELb0ELb1ELb0ENS_16Flash_fwd_paramsEEEvRKT8_iiiii,(.L_x_14814 - $_ZN5flash24flash_fwd_splitkv_kernelI23Flash_fwd_kernel_traitsILi64ELi64ELi128ELi4ELb0ELb0EN7cutlass10bfloat16_tE19Flash_kernel_traitsILi64ELi64ELi128ELi4ES3_EELb0ELb0ELb0ELb1ELb1ELb0ELb1ELb0EEEvNS_16Flash_fwd_paramsE$_ZN5flash30compute_attn_1rowblock_splitkvI23Flash_fwd_kernel_traitsILi64ELi64ELi128ELi4ELb0ELb0EN7cutlass10bfloat16_tE19Flash_kernel_traitsILi64ELi64ELi128ELi4ES3_EELb0ELb0ELb0ELb1ELb1ELb0ELb1ELb0ENS_16Flash_fwd_paramsEEEvRKT8_iiiii)
$_ZN5flash24flash_fwd_splitkv_kernelI23Flash_fwd_kernel_traitsILi64ELi64ELi128ELi4ELb0ELb0EN7cutlass10bfloat16_tE19Flash_kernel_traitsILi64ELi64ELi128ELi4ES3_EELb0ELb0ELb0ELb1ELb1ELb0ELb1ELb0EEEvNS_16Flash_fwd_paramsE$_ZN5flash30compute_attn_1rowblock_splitkvI23Flash_fwd_kernel_traitsILi64ELi64ELi128ELi4ELb0ELb0EN7cutlass10bfloat16_tE19Flash_kernel_traitsILi64ELi64ELi128ELi4ES3_EELb0ELb0ELb0ELb1ELb1ELb0ELb1ELb0ENS_16Flash_fwd_paramsEEEvRKT8_iiiii:
        /* <DEDUP_REMOVED lines=24> */
.L_x_12080:
[----:B------:R-:W-:Y:S05]  /*0380*/  BSYNC.RECONVERGENT B0 ;  /* 0x0000000000007941 */ /* 0x000fea0003800200 */
.L_x_12079:
[----:B-----5:R-:W-:Y:S02]  /*0390*/  IADD3 R10, PT, PT, R10, R0, -R9 ;  /* 0x000000000a0a7210 */ /* 0x020fe40007ffe809 */
.L_x_12078:
[----:B------:R-:W-:Y:S05]  /*03a0*/  BSYNC.RECONVERGENT B1 ;  /* 0x0000000000017941 */ /* 0x000fea0003800200 */
.L_x_12077:
[----:B------:R-:W-:Y:S01]  /*03b0*/  IMAD.SHL.U32 R176, R11, 0x40, RZ ;  /* 0x000000400bb07824 */ /* 0x000fe200078e00ff */
[----:B------:R-:W-:-:S04]  /*03c0*/  MOV R175, 0x0 ;  /* 0x0000000000af7802 */ /* 0x000fc80000000f00 */
[----:B-----5:R-:W-:-:S13]  /*03d0*/  ISETP.GT.AND P0, PT, R177, R176, PT ;  /* 0x000000b0b100720c */ /* 0x020fda0003f04270 */
[----:B-1----:R-:W-:Y:S05]  /*03e0*/  @!P0 RET.REL.NODEC R174 `(_ZN5flash24flash_fwd_splitkv_kernelI23Flash_fwd_kernel_traitsILi64ELi64ELi128ELi4ELb0ELb0EN7cutlass10bfloat16_tE19Flash_kernel_traitsILi64ELi64ELi128ELi4ES3_EELb0ELb0ELb0ELb1ELb1ELb0ELb1ELb0EEEvNS_16Flash_fwd_paramsE) ;  /* 0xfffffffcae048950 */ /* 0x002fea0003c3ffff */
[-C--:B------:R-:W-:Y:S01]  /*03f0*/  IABS R6, R7.reuse ;  /* 0x0000000700067213 */ /* 0x080fe20000000000 */
[----:B------:R-:W-:Y:S01]  /*0400*/  VIADD R5, R0, 0x7f ;  /* 0x0000007f00057836 */ /* 0x000fe20000000000 */
[----:B------:R-:W-:Y:S02]  /*0410*/  IABS R0, R7 ;  /* 0x0000000700007213 */ /* 0x000fe40000000000 */
[----:B------:R-:W1:Y:S02]  /*0420*/  I2F.RP R4, R6 ;  /* 0x0000000600047306 */ /* 0x000e640000209400 */
[----:B------:R-:W-:Y:S01]  /*0430*/  SHF.R.S32.HI R8, RZ, 0x1f, R5 ;  /* 0x0000001fff087819 */ /* 0x000fe20000011405 */
[----:B------:R-:W-:-:S03]  /*0440*/  IMAD.MOV R0, RZ, RZ, -R0 ;  /* 0x000000ffff007224 */ /* 0x000fc600078e0a00 */
[----:B------:R-:W-:-:S04]  /*0450*/  LEA.HI R8, R8, R5, RZ, 0x7 ;  /* 0x0000000508087211 */ /* 0x000fc800078f38ff */
[----:B------:R-:W-:Y:S01]  /*0460*/  LEA.HI.SX32 R8, R8, R7, 0x19 ;  /* 0x0000000708087211 */ /* 0x000fe200078fcaff */
[----:B-1----:R-:W1:Y:S04]  /*0470*/  MUFU.RCP R12, R4 ;  /* 0x00000004000c7308 */ /* 0x002e680000001000 */
[----:B------:R-:W-:Y:S02]  /*0480*/  VIADD R8, R8, 0xffffffff ;  /* 0xffffffff08087836 */ /* 0x000fe40000000000 */
[----:B-1----:R-:W-:-:S03]  /*0490*/  VIADD R12, R12, 0xffffffe ;  /* 0x0ffffffe0c0c7836 */ /* 0x002fc60000000000 */
[----:B------:R-:W-:Y:S02]  /*04a0*/  IABS R4, R8 ;  /* 0x0000000800047213 */ /* 0x000fe40000000000 */
[----:B------:R-:W-:Y:S01]  /*04b0*/  LOP3.LUT R8, R8, R7, RZ, 0x3c, !PT ;  /* 0x0000000708087212 */ /* 0x000fe200078e3cff */
[----:B------:R-:W1:Y:S03]  /*04c0*/  F2I.FTZ.U32.TRUNC.NTZ R13, R12 ;  /* 0x0000000c000d7305 */ /* 0x000e66000021f000 */
[----:B------:R-:W-:Y:S01]  /*04d0*/  ISETP.GE.AND P0, PT, R8, RZ, PT ;  /* 0x000000ff0800720c */ /* 0x000fe20003f06270 */
[----:B-1----:R-:W-:Y:S02]  /*04e0*/  IMAD.MOV R5, RZ, RZ, -R13 ;  /* 0x000000ffff057224 */ /* 0x002fe400078e0a0d */
        /* <DEDUP_REMOVED lines=8> */
[----:B------:R-:W-:Y:S02]  /*0570*/  ISETP.NE.AND P1, PT, R7, RZ, PT ;  /* 0x000000ff0700720c */ /* 0x000fe40003f25270 */
[----:B------:R-:W-:Y:S01]  /*0580*/  ISETP.GE.U32.AND P2, PT, R13, R6, PT ;  /* 0x000000060d00720c */ /* 0x000fe20003f46070 */
[----:B------:R-:W-:Y:S01]  /*0590*/  VIADD R13, R10, 0x7f ;  /* 0x0000007f0a0d7836 */ /* 0x000fe20000000000 */
[----:B------:R-:W1:Y:S04]  /*05a0*/  S2R R6, SR_TID.X ;  /* 0x0000000000067919 */ /* 0x000e680000002100 */
        /* <DEDUP_REMOVED lines=9> */
[----:B-1----:R-:W-:Y:S05]  /*0640*/  @!P0 BRA `(.L_x_12081) ;  /* 0x0000000400188947 */ /* 0x002fea0003800000 */
[----:B------:R-:W2:Y:S04]  /*0650*/  LD.E R4, desc[UR4][R2.64+0xb0] ;  /* 0x0000b00402047980 */ /* 0x000ea8000c101900 */
[----:B------:R-:W3:Y:S04]  /*0660*/  LD.E R5, desc[UR4][R2.64+0x60] ;  /* 0x0000600402057980 */ /* 0x000ee8000c101900 */
[----:B------:R-:W4:Y:S04]  /*0670*/  LD.E R0, desc[UR4][R2.64+0xcc] ;  /* 0x0000cc0402007980 */ /* 0x000f28000c101900 */
[----:B------:R-:W5:Y:S04]  /*0680*/  LD.E.64 R8, desc[UR4][R2.64+0x78] ;  /* 0x0000780402087980 */ /* 0x000f68000c101b00 */
[----:B------:R1:W5:Y:S01]  /*0690*/  LD.E.64 R10, desc[UR4][R2.64+0xa8] ;  /* 0x0000a804020a7980 */ /* 0x000362000c101b00 */
[----:B------:R-:W-:-:S02]  /*06a0*/  IMAD.MOV.U32 R175, RZ, RZ, 0x0 ;  /* 0x00000000ffaf7424 */ /* 0x000fc400078e00ff */
[----:B--2---:R-:W-:-:S04]  /*06b0*/  IMAD R4, R4, UR8, R179 ;  /* 0x0000000804047c24 */ /* 0x004fc8000f8e02b3 */
[----:B---3--:R-:W-:Y:S01]  /*06c0*/  IMAD R5, R4, R5, R178 ;  /* 0x0000000504057224 */ /* 0x008fe200078e02b2 */
[----:B------:R-:W-:-:S03]  /*06d0*/  SHF.R.U32.HI R4, RZ, 0x4, R6 ;  /* 0x00000004ff047819 */ /* 0x000fc60000011606 */
[C-C-:B------:R-:W-:Y:S02]  /*06e0*/  IMAD R5, R177.reuse, R5, R176.reuse ;  /* 0x00000005b1057224 */ /* 0x140fe400078e02b0 */
[----:B------:R-:W-:Y:S02]  /*06f0*/  IMAD.IADD R177, R177, 0x1, -R176 ;  /* 0x00000001b1b17824 */ /* 0x000fe400078e0ab0 */
[----:B----4-:R-:W-:Y:S02]  /*0700*/  IMAD R13, R5, R0, RZ ;  /* 0x00000000050d7224 */ /* 0x010fe400078e02ff */
[C---:B------:R-:W-:Y:S02]  /*0710*/  VIADD R12, R4.reuse, 0x8 ;  /* 0x00000008040c7836 */ /* 0x040fe40000000000 */
[----:B-1----:R-:W-:Y:S01]  /*0720*/  VIADD R2, R4, 0x10 ;  /* 0x0000001004027836 */ /* 0x002fe20000000000 */
[----:B------:R-:W-:Y:S01]  /*0730*/  LEA R7, P0, R6, R13, 0x2 ;  /* 0x0000000d06077211 */ /* 0x000fe200078010ff */
[----:B------:R-:W-:Y:S01]  /*0740*/  VIADD R0, R4, 0x18 ;  /* 0x0000001804007836 */ /* 0x000fe20000000000 */
[----:B------:R-:W-:-:S02]  /*0750*/  ISETP.GE.AND P5, PT, R12, R177, PT ;  /* 0x000000b10c00720c */ /* 0x000fc40003fa6270 */
[----:B------:R-:W-:Y:S02]  /*0760*/  LEA.HI.X.SX32 R13, R13, RZ, 0x1, P0 ;  /* 0x000000ff0d0d7211 */ /* 0x000fe400000f0eff */
[C---:B-----5:R-:W-:Y:S02]  /*0770*/  LEA R8, P0, R7.reuse, R8, 0x2 ;  /* 0x0000000807087211 */ /* 0x060fe400078010ff */
[----:B------:R-:W-:Y:S02]  /*0780*/  LOP3.LUT P6, R6, R6, 0xf, RZ, 0xc0, !PT ;  /* 0x0000000f06067812 */ /* 0x000fe400078cc0ff */
[----:B------:R-:W-:Y:S02]  /*0790*/  LEA.HI.X R9, R7, R9, R13, 0x2, P0 ;  /* 0x0000000907097211 */ /* 0x000fe400000f140d */
[C---:B------:R-:W-:Y:S02]  /*07a0*/  IADD3 R3, P0, PT, R5.reuse, R4, RZ ;  /* 0x0000000405037210 */ /* 0x040fe40007f1e0ff */
[-C--:B------:R-:W-:Y:S01]  /*07b0*/  ISETP.GE.AND P4, PT, R2, R177.reuse, PT ;  /* 0x000000b10200720c */ /* 0x080fe20003f86270 */
[C---:B------:R-:W-:Y:S01]  /*07c0*/  VIADD R2, R4.reuse, 0x20 ;  /* 0x0000002004027836 */ /* 0x040fe20000000000 */
[----:B------:R-:W-:Y:S01]  /*07d0*/  LEA.HI.X.SX32 R5, R5, RZ, 0x1, P0 ;  /* 0x000000ff05057211 */ /* 0x000fe200000f0eff */
[----:B------:R-:W-:Y:S01]  /*07e0*/  ST.E.128 desc[UR4][R8.64], RZ ;  /* 0x000000ff08007985 */ /* 0x000fe2000c101d04 */
[C---:B------:R-:W-:Y:S01]  /*07f0*/  LEA R12, P0, R3.reuse, R10, 0x2 ;  /* 0x0000000a030c7211 */ /* 0x040fe200078010ff */
[----:B------:R-:W-:Y:S01]  /*0800*/  VIADD R10, R4, 0x30 ;  /* 0x00000030040a7836 */ /* 0x000fe20000000000 */
[----:B------:R-:W-:Y:S01]  /*0810*/  ISETP.GE.AND P3, PT, R0, R177, PT ;  /* 0x000000b10000720c */ /* 0x000fe20003f66270 */
[----:B------:R-:W-:Y:S01]  /*0820*/  VIADD R0, R4, 0x28 ;  /* 0x0000002804007836 */ /* 0x000fe20000000000 */
[----:B------:R-:W-:Y:S01]  /*0830*/  LEA.HI.X R13, R3, R11, R5, 0x2, P0 ;  /* 0x0000000b030d7211 */ /* 0x000fe200000f1405 */
[----:B------:R-:W-:Y:S01]  /*0840*/  ST.E.128 desc[UR4][R8.64+0x800], RZ ;  /* 0x000800ff08007985 */ /* 0x000fe2000c101d04 */
[----:B------:R-:W-:-:S02]  /*0850*/  ISETP.GE.AND P0, PT, R10, R177, PT ;  /* 0x000000b10a00720c */ /* 0x000fc40003f06270 */
[CC--:B------:R-:W-:Y:S01]  /*0860*/  ISETP.GE.OR P6, PT, R4.reuse, R177.reuse, P6 ;  /* 0x000000b10400720c */ /* 0x0c0fe200037c6670 */
[----:B------:R-:W-:Y:S01]  /*0870*/  VIADD R4, R4, 0x38 ;  /* 0x0000003804047836 */ /* 0x000fe20000000000 */
[----:B------:R-:W-:Y:S01]  /*0880*/  ISETP.NE.OR P0, PT, R6, RZ, P0 ;  /* 0x000000ff0600720c */ /* 0x000fe20000705670 */
[----:B------:R-:W-:Y:S01]  /*0890*/  ST.E.128 desc[UR4][R8.64+0x1000], RZ ;  /* 0x001000ff08007985 */ /* 0x000fe2000c101d04 */
[-C--:B------:R-:W-:Y:S02]  /*08a0*/  ISETP.GE.AND P2, PT, R2, R177.reuse, PT ;  /* 0x000000b10200720c */ /* 0x080fe40003f46270 */
[----:B------:R-:W-:Y:S01]  /*08b0*/  ISETP.GE.AND P1, PT, R0, R177, PT ;  /* 0x000000b10000720c */ /* 0x000fe20003f26270 */
[----:B------:R-:W-:Y:S01]  /*08c0*/  ST.E.128 desc[UR4][R8.64+0x1800], RZ ;  /* 0x001800ff08007985 */ /* 0x000fe2000c101d04 */
[C---:B------:R-:W-:Y:S02]  /*08d0*/  ISETP.NE.OR P5, PT, R6.reuse, RZ, P5 ;  /* 0x000000ff0600720c */ /* 0x040fe40002fa5670 */
[C---:B------:R-:W-:Y:S01]  /*08e0*/  ISETP.NE.OR P4, PT, R6.reuse, RZ, P4 ;  /* 0x000000ff0600720c */ /* 0x040fe20002785670 */
[----:B------:R-:W-:Y:S01]  /*08f0*/  ST.E.128 desc[UR4][R8.64+0x2000], RZ ;  /* 0x002000ff08007985 */ /* 0x000fe2000c101d04 */
[C---:B------:R-:W-:Y:S01]  /*0900*/  ISETP.NE.OR P3, PT, R6.reuse, RZ, P3 ;  /* 0x000000ff0600720c */ /* 0x040fe20001f65670 */
[----:B------:R-:W-:Y:S01]  /*0910*/  @!P6 IMAD.MOV.U32 R19, RZ, RZ, -0x800000 ;  /* 0xff800000ff13e424 */ /* 0x000fe200078e00ff */
[C---:B------:R-:W-:Y:S01]  /*0920*/  ISETP.NE.OR P2, PT, R6.reuse, RZ, P2 ;  /* 0x000000ff0600720c */ /* 0x040fe20001745670 */
[----:B------:R-:W-:Y:S01]  /*0930*/  @!P0 IMAD.MOV.U32 R3, RZ, RZ, -0x800000 ;  /* 0xff800000ff038424 */ /* 0x000fe200078e00ff */
[----:B------:R-:W-:Y:S01]  /*0940*/  ISETP.NE.OR P1, PT, R6, RZ, P1 ;  /* 0x000000ff0600720c */ /* 0x000fe20000f25670 */
[----:B------:R-:W-:Y:S04]  /*0950*/  ST.E.128 desc[UR4][R8.64+0x2800], RZ ;  /* 0x002800ff08007985 */ /* 0x000fe8000c101d04 */
[----:B------:R-:W-:Y:S01]  /*0960*/  ST.E.128 desc[UR4][R8.64+0x3000], RZ ;  /* 0x003000ff08007985 */ /* 0x000fe2000c101d04 */
[----:B------:R-:W-:-:S02]  /*0970*/  @!P5 IMAD.MOV.U32 R17, RZ, RZ, -0x800000 ;  /* 0xff800000ff11d424 */ /* 0x000fc400078e00ff */
[----:B------:R-:W-:Y:S01]  /*0980*/  @!P4 IMAD.MOV.U32 R15, RZ, RZ, -0x800000 ;  /* 0xff800000ff0fc424 */ /* 0x000fe200078e00ff */
[----:B------:R-:W-:Y:S01]  /*0990*/  ST.E.128 desc[UR4][R8.64+0x3800], RZ ;  /* 0x003800ff08007985 */ /* 0x000fe2000c101d04 */
[----:B------:R-:W-:Y:S02]  /*09a0*/  @!P3 IMAD.MOV.U32 R11, RZ, RZ, -0x800000 ;  /* 0xff800000ff0bb424 */ /* 0x000fe400078e00ff */
[----:B------:R-:W-:Y:S01]  /*09b0*/  @!P2 IMAD.MOV.U32 R7, RZ, RZ, -0x800000 ;  /* 0xff800000ff07a424 */ /* 0x000fe200078e00ff */
[----:B------:R-:W-:Y:S01]  /*09c0*/  @!P0 ST.E desc[UR4][R12.64+0xc0], R3 ;  /* 0x0000c0030c008985 */ /* 0x000fe2000c101904 */
[----:B------:R-:W-:Y:S01]  /*09d0*/  ISETP.GE.AND P0, PT, R4, R177, PT ;  /* 0x000000b10400720c */ /* 0x000fe20003f06270 */
[----:B------:R-:W-:Y:S02]  /*09e0*/  @!P1 IMAD.MOV.U32 R5, RZ, RZ, -0x800000 ;  /* 0xff800000ff059424 */ /* 0x000fe400078e00ff */
[----:B------:R-:W-:Y:S01]  /*09f0*/  @!P6 ST.E desc[UR4][R12.64], R19 ;  /* 0x000000130c00e985 */ /* 0x000fe2000c101904 */
[----:B------:R-:W-:-:S03]  /*0a00*/  ISETP.NE.OR P0, PT, R6, RZ, P0 ;  /* 0x000000ff0600720c */ /* 0x000fc60000705670 */
[----:B------:R-:W-:Y:S04]  /*0a10*/  @!P5 ST.E desc[UR4][R12.64+0x20], R17 ;  /* 0x000020110c00d985 */ /* 0x000fe8000c101904 */
[----:B------:R-:W-:Y:S04]  /*0a20*/  @!P4 ST.E desc[UR4][R12.64+0x40], R15 ;  /* 0x0000400f0c00c985 */ /* 0x000fe8000c101904 */
[----:B------:R-:W-:Y:S04]  /*0a30*/  @!P3 ST.E desc[UR4][R12.64+0x60], R11 ;  /* 0x0000600b0c00b985 */ /* 0x000fe8000c101904 */
[----:B------:R-:W-:Y:S04]  /*0a40*/  @!P2 ST.E desc[UR4][R12.64+0x80], R7 ;  /* 0x000080070c00a985 */ /* 0x000fe8000c101904 */
[----:B------:R1:W-:Y:S02]  /*0a50*/  @!P1 ST.E desc[UR4][R12.64+0xa0], R5 ;  /* 0x0000a0050c009985 */ /* 0x0003e4000c101904 */
[----:B-1----:R-:W-:Y:S05]  /*0a60*/  @P0 RET.REL.NODEC R174 `(_ZN5flash24flash_fwd_splitkv_kernelI23Flash_fwd_kernel_traitsILi64ELi64ELi128ELi4ELb0ELb0EN7cutlass10bfloat16_tE19Flash_kernel_traitsILi64ELi64ELi128ELi4ES3_EELb0ELb0ELb0ELb1ELb1ELb0ELb1ELb0EEEvNS_16Flash_fwd_paramsE) ;  /* 0xfffffff4ae640950 */ /* 0x002fea0003c3ffff */
[----:B------:R-:W-:Y:S02]  /*0a70*/  MOV R3, 0xff800000 ;  /* 0xff80000000037802 */ /* 0x000fe40000000f00 */
[----:B------:R-:W-:-:S03]  /*0a80*/  MOV R175, 0x0 ;  /* 0x0000000000af7802 */ /* 0x000fc60000000f00 */
[----:B------:R1:W-:Y:S02]  /*0a90*/  ST.E desc[UR4][R12.64+0xe0], R3 ;  /* 0x0000e0030c007985 */ /* 0x0003e4000c101904 */
[----:B-1----:R-:W-:Y:S05]  /*0aa0*/  RET.REL.NODEC R174 `(_ZN5flash24flash_fwd_splitkv_kernelI23Flash_fwd_kernel_traitsILi64ELi64ELi128ELi4ELb0ELb0EN7cutlass10bfloat16_tE19Flash_kernel_traitsILi64ELi64ELi128ELi4ES3_EELb0ELb0ELb0ELb1ELb1ELb0ELb1ELb0EEEvNS_16Flash_fwd_paramsE) ;  /* 0xfffffff4ae547950 */ /* 0x002fea0003c3ffff */
.L_x_12081:
        /* <DEDUP_REMOVED lines=69> */
[----:B------:R-:W-:Y:S01]  /*0f00*/  ISETP.GE.U32.AND P2, PT, R5, R8, PT ;  /* 0x000000080500720c */ /* 0x000fe20003f46070 */
[----:B------:R-:W-:Y:S01]  /*0f10*/  IMAD.MOV R5, RZ, RZ, -R9 ;  /* 0x000000ffff057224 */ /* 0x000fe200078e0a09 */
[----:B------:R-:W-:Y:S02]  /*0f20*/  LOP3.LUT R9, R178, R15, RZ, 0x3c, !PT ;  /* 0x0000000fb2097212 */ /* 0x000fe400078e3cff */
[----:B------:R-:W-:Y:S02]  /*0f30*/  @!P1 IADD3 R4, PT, PT, R4, 0x1, RZ ;  /* 0x0000000104049810 */ /* 0x000fe40007ffe0ff */
[----:B------:R-:W-:Y:S02]  /*0f40*/  ISETP.GE.AND P0, PT, R9, RZ, PT ;  /* 0x000000ff0900720c */ /* 0x000fe40003f06270 */
[----:B------:R-:W-:Y:S01]  /*0f50*/  ISETP.NE.AND P1, PT, R15, RZ, PT ;  /* 0x000000ff0f00720c */ /* 0x000fe20003f25270 */
[----:B------:R-:W-:-:S04]  /*0f60*/  IMAD R5, R13, R5, R186 ;  /* 0x000000050d057224 */ /* 0x000fc800078e02ba */
        /* <DEDUP_REMOVED lines=26> */
.L_x_12083:
[----:B------:R-:W2:Y:S04]  /*1110*/  LD.E R15, desc[UR4][R2.64+0x68] ;  /* 0x00006804020f7980 */ /* 0x000ea8000c101900 */
[----:B------:R-:W3:Y:S04]  /*1120*/  LD.E.64 R120, desc[UR4][R2.64+0x38] ;  /* 0x0000380402787980 */ /* 0x000ee8000c101b00 */
[----:B------:R-:W4:Y:S04]  /*1130*/  LD.E.64 R16, desc[UR4][R2.64+0x20] ;  /* 0x0000200402107980 */ /* 0x000f28000c101b00 */
[----:B------:R-:W4:Y:S04]  /*1140*/  LD.E.64 R128, desc[UR4][R2.64+0x40] ;  /* 0x0000400402807980 */ /* 0x000f28000c101b00 */
[----:B------:R-:W4:Y:S04]  /*1150*/  LD.E.64 R18, desc[UR4][R2.64+0x28] ;  /* 0x0000280402127980 */ /* 0x000f28000c101b00 */
[----:B------:R-:W4:Y:S04]  /*1160*/  LD.E.64 R20, desc[UR4][R2.64+0x50] ;  /* 0x0000500402147980 */ /* 0x000f28000c101b00 */
[----:B------:R2:W5:Y:S01]  /*1170*/  LD.E.64 R26, desc[UR4][R2.64+0x58] ;  /* 0x00005804021a7980 */ /* 0x000562000c101b00 */
[----:B------:R-:W-:-:S02]  /*1180*/  MOV R22, RZ ;  /* 0x000000ff00167202 */ /* 0x000fc40000000f00 */
[----:B------:R-:W-:Y:S02]  /*1190*/  CS2R R184, SRZ ;  /* 0x0000000000b87805 */ /* 0x000fe4000001ff00 */
[----:B-1----:R-:W-:Y:S02]  /*11a0*/  IABS R5, R178 ;  /* 0x000000b200057213 */ /* 0x002fe40000000000 */
[----:B------:R-:W-:Y:S02]  /*11b0*/  SHF.R.S32.HI R13, RZ, 0x1f, R9 ;  /* 0x0000001fff0d7819 */ /* 0x000fe40000011409 */
[----:B------:R-:W-:Y:S02]  /*11c0*/  LEA R186, R123, 0xffffff80, 0x7 ;  /* 0xffffff807bba7811 */ /* 0x000fe400078e38ff */
        /* <DEDUP_REMOVED lines=8> */
[----:B------:R-:W-:-:S04]  /*1250*/  IMAD.HI.U32 R10, R23, R10, R22 ;  /* 0x0000000a170a7227 */ /* 0x000fc800078e0016 */
[----:B------:R-:W-:Y:S02]  /*1260*/  IMAD.MOV R4, RZ, RZ, -R4 ;  /* 0x000000ffff047224 */ /* 0x000fe400078e0a04 */
[----:B------:R-:W-:Y:S01]  /*1270*/  IMAD.HI.U32 R7, R10, R5, RZ ;  /* 0x000000050a077227 */ /* 0x000fe200078e00ff */
[----:B------:R-:W-:-:S03]  /*1280*/  LOP3.LUT R10, R178, R15, RZ, 0x3c, !PT ;  /* 0x0000000fb20a7212 */ /* 0x000fc600078e3cff */
[----:B------:R-:W-:Y:S01]  /*1290*/  IMAD R5, R7, R4, R5 ;  /* 0x0000000407057224 */ /* 0x000fe200078e0205 */
[----:B------:R-:W-:Y:S01]  /*12a0*/  ISETP.GE.AND P1, PT, R10, RZ, PT ;  /* 0x000000ff0a00720c */ /* 0x000fe20003f26270 */
[-C--:B---3--:R-:W-:Y:S02]  /*12b0*/  IMAD R4, R121, R9.reuse, RZ ;  /* 0x0000000979047224 */ /* 0x088fe400078e02ff */
[----:B------:R-:W-:Y:S01]  /*12c0*/  IMAD.WIDE.U32 R22, R120, R9, RZ ;  /* 0x0000000978167225 */ /* 0x000fe200078e00ff */
[----:B------:R-:W-:-:S03]  /*12d0*/  ISETP.GT.U32.AND P0, PT, R0, R5, PT ;  /* 0x000000050000720c */ /* 0x000fc60003f04070 */
[----:B------:R-:W-:-:S05]  /*12e0*/  IMAD R4, R120, R13, R4 ;  /* 0x0000000d78047224 */ /* 0x000fca00078e0204 */
[----:B------:R-:W-:Y:S01]  /*12f0*/  IADD3 R23, PT, PT, R23, R4, RZ ;  /* 0x0000000417177210 */ /* 0x000fe20007ffe0ff */
[----:B----4-:R-:W-:-:S04]  /*1300*/  IMAD R4, R129, R9, RZ ;  /* 0x0000000981047224 */ /* 0x010fc800078e02ff */
[----:B------:R-:W-:Y:S01]  /*1310*/  @!P0 IADD3 R5, PT, PT, R5, -R0, RZ ;  /* 0x8000000005058210 */ /* 0x000fe20007ffe0ff */
[----:B------:R-:W-:Y:S01]  /*1320*/  @!P0 VIADD R7, R7, 0x1 ;  /* 0x0000000107078836 */ /* 0x000fe20000000000 */
[----:B------:R-:W-:Y:S01]  /*1330*/  ISETP.NE.AND P0, PT, R15, RZ, PT ;  /* 0x000000ff0f00720c */ /* 0x000fe20003f05270 */
[----:B-----5:R-:W-:Y:S01]  /*1340*/  IMAD.WIDE.U32 R22, R16, R8, R22 ;  /* 0x0000000810167225 */ /* 0x020fe200078e0016 */
[----:B------:R-:W-:Y:S02]  /*1350*/  ISETP.GE.U32.AND P2, PT, R5, R0, PT ;  /* 0x000000000500720c */ /* 0x000fe40003f46070 */
[----:B------:R-:W-:Y:S01]  /*1360*/  SHF.R.S32.HI R0, RZ, 0x1f, R8 ;  /* 0x0000001fff007819 */ /* 0x000fe20000011408 */
[----:B------:R-:W-:Y:S01]  /*1370*/  IMAD R5, R17, R8, RZ ;  /* 0x0000000811057224 */ /* 0x000fe200078e02ff */
[----:B------:R-:W-:Y:S01]  /*1380*/  SHF.R.S32.HI R17, RZ, 0x1f, R186 ;  /* 0x0000001fff117819 */ /* 0x000fe200000114ba */
[----:B------:R-:W-:Y:S02]  /*1390*/  IMAD R4, R128, R13, R4 ;  /* 0x0000000d80047224 */ /* 0x000fe400078e0204 */
[----:B------:R-:W-:-:S02]  /*13a0*/  IMAD R5, R16, R0, R5 ;  /* 0x0000000010057224 */ /* 0x000fc400078e0205 */
[----:B------:R-:W-:-:S03]  /*13b0*/  IMAD.WIDE.U32 R12, R128, R9, RZ ;  /* 0x00000009800c7225 */ /* 0x000fc600078e00ff */
[----:B------:R-:W-:Y:S01]  /*13c0*/  IADD3 R23, PT, PT, R23, R5, RZ ;  /* 0x0000000517177210 */ /* 0x000fe20007ffe0ff */
[----:B------:R-:W-:Y:S01]  /*13d0*/  IMAD R5, R121, R186, RZ ;  /* 0x000000ba79057224 */ /* 0x000fe200078e02ff */
[----:B------:R-:W-:Y:S01]  /*13e0*/  @P2 IADD3 R7, PT, PT, R7, 0x1, RZ ;  /* 0x0000000107072810 */ /* 0x000fe20007ffe0ff */
[----:B------:R-:W-:Y:S02]  /*13f0*/  IMAD R9, R19, R8, RZ ;  /* 0x0000000813097224 */ /* 0x000fe400078e02ff */
[C---:B------:R-:W-:Y:S01]  /*1400*/  IMAD R5, R120.reuse, R17, R5 ;  /* 0x0000001178057224 */ /* 0x040fe200078e0205 */
[----:B------:R-:W-:Y:S01]  /*1410*/  @!P1 IADD3 R7, PT, PT, -R7, RZ, RZ ;  /* 0x000000ff07079210 */ /* 0x000fe20007ffe1ff */
[----:B------:R-:W-:Y:S01]  /*1420*/  IMAD.WIDE.U32 R22, R120, R186, R22 ;  /* 0x000000ba78167225 */ /* 0x000fe200078e0016 */
[----:B------:R-:W-:-:S03]  /*1430*/  @!P0 LOP3.LUT R7, RZ, R15, RZ, 0x33, !PT ;  /* 0x0000000fff078212 */ /* 0x000fc600078e33ff */
[----:B------:R-:W-:Y:S01]  /*1440*/  IMAD R9, R18, R0, R9 ;  /* 0x0000000012097224 */ /* 0x000fe200078e0209 */
[----:B------:R-:W-:Y:S01]  /*1450*/  IADD3 R23, PT, PT, R23, R5, RZ ;  /* 0x0000000517177210 */ /* 0x000fe20007ffe0ff */
[-C--:B------:R-:W-:Y:S01]  /*1460*/  IMAD R5, R21, R7.reuse, RZ ;  /* 0x0000000715057224 */ /* 0x080fe200078e02ff */
[----:B------:R-:W-:Y:S01]  /*1470*/  SHF.R.S32.HI R0, RZ, 0x1f, R7 ;  /* 0x0000001fff007819 */ /* 0x000fe20000011407 */
[----:B------:R-:W-:Y:S02]  /*1480*/  IMAD.IADD R13, R13, 0x1, R4 ;  /* 0x000000010d0d7824 */ /* 0x000fe400078e0204 */
[----:B------:R-:W-:-:S04]  /*1490*/  IMAD.WIDE.U32 R22, R20, R7, R22 ;  /* 0x0000000714167225 */ /* 0x000fc800078e0016 */
[----:B------:R-:W-:Y:S01]  /*14a0*/  IMAD R0, R20, R0, R5 ;  /* 0x0000000014007224 */ /* 0x000fe200078e0205 */
[----:B------:R-:W-:Y:S01]  /*14b0*/  MOV R10, R22 ;  /* 0x00000016000a7202 */ /* 0x000fe20000000f00 */
[----:B------:R-:W-:Y:S01]  /*14c0*/  IMAD.WIDE.U32 R18, R18, R8, R12 ;  /* 0x0000000812127225 */ /* 0x000fe200078e000c */
[----:B------:R-:W-:Y:S02]  /*14d0*/  MOV R5, R186 ;  /* 0x000000ba00057202 */ /* 0x000fe40000000f00 */
[----:B------:R-:W-:Y:S01]  /*14e0*/  IADD3 R7, PT, PT, R23, R0, RZ ;  /* 0x0000000017077210 */ /* 0x000fe20007ffe0ff */
[----:B------:R-:W-:Y:S02]  /*14f0*/  IMAD.IADD R16, R19, 0x1, R9 ;  /* 0x0000000113107824 */ /* 0x000fe400078e0209 */
.L_x_12084:
[----:B------:R-:W-:Y:S05]  /*1500*/  BSYNC.RECONVERGENT B0 ;  /* 0x0000000000007941 */ /* 0x000fea0003800200 */
.L_x_12082:
[----:B------:R-:W2:Y:S04]  /*1510*/  LD.E.64 R30, desc[UR4][R2.64+0x18] ;  /* 0x00001804021e7980 */ /* 0x000ea8000c101b00 */
[----:B------:R-:W3:Y:S04]  /*1520*/  LD.E.64 R28, desc[UR4][R2.64+0x48] ;  /* 0x00004804021c7980 */ /* 0x000ee8000c101b00 */
[----:B------:R-:W4:Y:S04]  /*1530*/  LD.E.64 R22, desc[UR4][R2.64+0x30] ;  /* 0x0000300402167980 */ /* 0x000f28000c101b00 */
[----:B------:R-:W4:Y:S04]  /*1540*/  LD.E.64 R24, desc[UR4][R2.64+0x8] ;  /* 0x0000080402187980 */ /* 0x000f28000c101b00 */
[----:B------:R-:W4:Y:S04]  /*1550*/  LD.E.64 R12, desc[UR4][R2.64] ;  /* 0x00000004020c7980 */ /* 0x000f28000c101b00 */
[----:B------:R-:W4:Y:S01]  /*1560*/  LD.E.64 R8, desc[UR4][R2.64+0x10] ;  /* 0x0000100402087980 */ /* 0x000f22000c101b00 */
[----:B------:R-:W-:Y:S01]  /*1570*/  IABS R4, R15 ;  /* 0x0000000f00047213 */ /* 0x000fe20000000000 */
[----:B------:R-:W-:Y:S01]  /*1580*/  IMAD.MOV.U32 R32, RZ, RZ, RZ ;  /* 0x000000ffff207224 */ /* 0x000fe200078e00ff */
[----:B------:R-:W-:Y:S01]  /*1590*/  IABS R21, R178 ;  /* 0x000000b200157213 */ /* 0x000fe20000000000 */
[----:B-----5:R-:W-:Y:S01]  /*15a0*/  IMAD R17, R17, R128, RZ ;  /* 0x0000008011117224 */ /* 0x020fe200078e02ff */
[----:B------:R-:W1:Y:S01]  /*15b0*/  I2F.RP R20, R4 ;  /* 0x0000000400147306 */ /* 0x000e620000209400 */
[----:B------:R-:W-:Y:S01]  /*15c0*/  ISETP.NE.AND P2, PT, R15, RZ, PT ;  /* 0x000000ff0f00720c */ /* 0x000fe20003f45270 */
        /* <DEDUP_REMOVED lines=8> */
[----:B------:R-:W-:Y:S02]  /*1650*/  VIADD R183, R123, 0xffffffff ;  /* 0xffffffff7bb77836 */ /* 0x000fe40000000000 */
        /* <DEDUP_REMOVED lines=22> */
[----:B------:R-:W-:Y:S01]  /*17c0*/  SHF.R.S32.HI R16, RZ, 0x1f, R178 ;  /* 0x0000001fff107819 */ /* 0x000fe200000114b2 */
[----:B------:R-:W-:Y:S01]  /*17d0*/  IMAD.WIDE.U32 R34, R5, R128, R32 ;  /* 0x0000008005227225 */ /* 0x000fe200078e0020 */
[----:B------:R-:W-:Y:S02]  /*17e0*/  ISETP.GE.U32.AND P3, PT, R21, R4, PT ;  /* 0x000000041500720c */ /* 0x000fe40003f66070 */
[----:B------:R-:W-:Y:S01]  /*17f0*/  MOV R4, 0x400 ;  /* 0x0000040000047802 */ /* 0x000fe20000000f00 */
[----:B------:R-:W-:Y:S01]  /*1800*/  IMAD.MOV.U32 R21, RZ, RZ, RZ ;  /* 0x000000ffff157224 */ /* 0x000fe200078e00ff */
[----:B------:R-:W-:Y:S01]  /*1810*/  IADD3 R32, P0, PT, R20, R10, RZ ;  /* 0x0000000a14207210 */ /* 0x000fe20007f1e0ff */
[----:B------:R-:W-:Y:S01]  /*1820*/  IMAD.IADD R35, R35, 0x1, R17 ;  /* 0x0000000123237824 */ /* 0x000fe200078e0211 */
[----:B-1----:R-:W-:Y:S01]  /*1830*/  LEA R4, R19, R4, 0x18 ;  /* 0x0000000413047211 */ /* 0x002fe200078ec0ff */
[----:B------:R-:W-:-:S02]  /*1840*/  IMAD.MOV.U32 R19, RZ, RZ, RZ ;  /* 0x000000ffff137224 */ /* 0x000fc400078e00ff */
[----:B------:R-:W-:Y:S02]  /*1850*/  IMAD.X R33, RZ, RZ, R7, P0 ;  /* 0x000000ffff217224 */ /* 0x000fe400000e0607 */
[----:B------:R-:W-:Y:S02]  /*1860*/  IMAD.WIDE.U32 R10, R11, 0x40, R18 ;  /* 0x000000400b0a7825 */ /* 0x000fe400078e0012 */
[----:B------:R-:W-:Y:S02]  /*1870*/  @P3 IADD3 R14, PT, PT, R14, 0x1, RZ ;  /* 0x000000010e0e3810 */ /* 0x000fe40007ffe0ff */
[----:B------:R-:W-:Y:S02]  /*1880*/  IMAD R169, R121, R18, RZ ;  /* 0x0000001279a97224 */ /* 0x000fe400078e02ff */
[----:B------:R-:W-:-:S04]  /*1890*/  IMAD.WIDE.U32 R36, R18, R120, R32 ;  /* 0x0000007812247225 */ /* 0x000fc800078e0020 */
[----:B------:R-:W-:Y:S01]  /*18a0*/  @!P1 IMAD.MOV R14, RZ, RZ, -R14 ;  /* 0x000000ffff0e9224 */ /* 0x000fe200078e0a0e */
[----:B------:R-:W-:Y:S01]  /*18b0*/  @!P2 LOP3.LUT R14, RZ, R15, RZ, 0x33, !PT ;  /* 0x0000000fff0ea212 */ /* 0x000fe200078e33ff */
[----:B------:R-:W-:Y:S02]  /*18c0*/  IMAD.IADD R169, R37, 0x1, R169 ;  /* 0x0000000125a97824 */ /* 0x000fe400078e02a9 */
[----:B------:R-:W-:Y:S02]  /*18d0*/  IMAD R173, R129, R18, RZ ;  /* 0x0000001281ad7224 */ /* 0x000fe400078e02ff */
[----:B--2---:R-:W-:Y:S02]  /*18e0*/  IMAD R5, R31, R179, RZ ;  /* 0x000000b31f057224 */ /* 0x004fe400078e02ff */
[----:B------:R-:W-:-:S04]  /*18f0*/  IMAD.WIDE.U32 R20, R179, R30, R20 ;  /* 0x0000001eb3147225 */ /* 0x000fc800078e0014 */
[----:B------:R-:W-:Y:S02]  /*1900*/  IMAD.IADD R21, R21, 0x1, R5 ;  /* 0x0000000115157824 */ /* 0x000fe400078e0205 */
[----:B---3--:R-:W-:Y:S01]  /*1910*/  IMAD R5, R29, R178, RZ ;  /* 0x000000b21d057224 */ /* 0x008fe200078e02ff */
[----:B----4-:R-:W-:Y:S01]  /*1920*/  SHF.L.U64.HI R39, R22, 0x5, R23 ;  /* 0x0000000516277819 */ /* 0x010fe20000010217 */
[----:B------:R-:W-:Y:S01]  /*1930*/  IMAD.WIDE.U32 R20, R178, R28, R20 ;  /* 0x0000001cb2147225 */ /* 0x000fe200078e0014 */
[----:B------:R-:W-:Y:S02]  /*1940*/  SHF.L.U64.HI R29, R22, 0x4, R23 ;  /* 0x00000004161d7819 */ /* 0x000fe40000010217 */
[----:B------:R-:W-:Y:S01]  /*1950*/  LEA R170, P0, R36, R24, 0x1 ;  /* 0x0000001824aa7211 */ /* 0x000fe200078008ff */
[----:B------:R-:W-:Y:S01]  /*1960*/  IMAD R5, R28, R16, R5 ;  /* 0x000000101c057224 */ /* 0x000fe200078e0205 */
[C---:B------:R-:W-:Y:S01]  /*1970*/  SHF.L.U32 R28, R22.reuse, 0x4, RZ ;  /* 0x00000004161c7819 */ /* 0x040fe200000006ff */
[----:B------:R-:W-:Y:S01]  /*1980*/  IMAD.SHL.U32 R38, R22, 0x20, RZ ;  /* 0x0000002016267824 */ /* 0x000fe200078e00ff */
[----:B------:R-:W-:Y:S01]  /*1990*/  LEA.HI.X R169, R36, R25, R169, 0x1, P0 ;  /* 0x0000001924a97211 */ /* 0x000fe200000f0ca9 */
[----:B------:R-:W-:Y:S01]  /*19a0*/  IMAD R7, R11, R22, RZ ;  /* 0x000000160b077224 */ /* 0x000fe200078e02ff */
[----:B------:R-:W-:Y:S01]  /*19b0*/  SHF.R.S32.HI R11, RZ, 0x1f, R14 ;  /* 0x0000001fff0b7819 */ /* 0x000fe2000001140e */
[----:B------:R-:W-:-:S04]  /*19c0*/  IMAD.WIDE.U32 R16, R14, R26, R34 ;  /* 0x0000001a0e107225 */ /* 0x000fc800078e0022 */
[----:B------:R-:W-:Y:S02]  /*19d0*/  IMAD R14, R27, R14, RZ ;  /* 0x0000000e1b0e7224 */ /* 0x000fe400078e02ff */
[----:B------:R-:W-:-:S04]  /*19e0*/  IMAD.WIDE.U32 R32, R22, R10, R38 ;  /* 0x0000000a16207225 */ /* 0x000fc800078e0026 */
[-C--:B------:R-:W-:Y:S01]  /*19f0*/  IMAD R7, R23, R10.reuse, R7 ;  /* 0x0000000a17077224 */ /* 0x080fe200078e0207 */
[----:B------:R-:W-:Y:S01]  /*1a00*/  LOP3.LUT R23, R0, 0x1c0, RZ, 0xc0, !PT ;  /* 0x000001c000177812 */ /* 0x000fe200078ec0ff */
[----:B------:R-:W-:-:S03]  /*1a10*/  IMAD.WIDE.U32 R30, R22, R10, R28 ;  /* 0x0000000a161e7225 */ /* 0x000fc600078e001c */
[----:B------:R-:W-:Y:S01]  /*1a20*/  LOP3.LUT R23, R23, 0x38, R6, 0xf8, !PT ;  /* 0x0000003817177812 */ /* 0x000fe200078ef806 */
[----:B------:R-:W-:Y:S01]  /*1a30*/  IMAD R26, R11, R26, R14 ;  /* 0x0000001a0b1a7224 */ /* 0x000fe200078e020e */
[CC--:B------:R-:W-:Y:S01]  /*1a40*/  IADD3 R11, P1, P0, R20.reuse, R32.reuse, R28 ;  /* 0x00000020140b7210 */ /* 0x0c0fe2000783e01c */
[----:B------:R-:W-:Y:S01]  /*1a50*/  IMAD.IADD R35, R21, 0x1, R5 ;  /* 0x0000000115237824 */ /* 0x000fe200078e0205 */
[C---:B------:R-:W-:Y:S01]  /*1a60*/  IADD3 R21, P2, PT, R20.reuse, R32, RZ ;  /* 0x0000002014157210 */ /* 0x040fe20007f5e0ff */
[----:B------:R-:W-:Y:S01]  /*1a70*/  IMAD.IADD R14, R7, 0x1, R33 ;  /* 0x00000001070e7824 */ /* 0x000fe200078e0221 */
[----:B------:R-:W-:Y:S01]  /*1a80*/  IADD3 R19, P3, PT, R20, R30, RZ ;  /* 0x0000001e14137210 */ /* 0x000fe20007f7e0ff */
[----:B------:R-:W-:Y:S01]  /*1a90*/  IMAD.MOV.U32 R34, RZ, RZ, R20 ;  /* 0x000000ffff227224 */ /* 0x000fe200078e0014 */
[----:B------:R-:W-:Y:S01]  /*1aa0*/  LOP3.LUT R23, R23, 0x38, R0, 0x78, !PT ;  /* 0x0000003817177812 */ /* 0x000fe200078e7800 */
[----:B------:R-:W-:Y:S01]  /*1ab0*/  IMAD.MOV.U32 R171, RZ, RZ, R169 ;  /* 0x000000ffffab7224 */ /* 0x000fe200078e00a9 */
        /* <DEDUP_REMOVED lines=8> */
[----:B------:R-:W-:Y:S01]  /*1b40*/  IMAD.IADD R27, R17, 0x1, R26 ;  /* 0x00000001111b7824 */ /* 0x000fe200078e021a */
[----:B------:R-:W-:Y:S01]  /*1b50*/  LEA.HI.X R21, R21, R13, R14, 0x1, P0 ;  /* 0x0000000d15157211 */ /* 0x000fe200000f0c0e */
[----:B------:R-:W-:Y:S01]  /*1b60*/  IMAD.MOV.U32 R26, RZ, RZ, R16 ;  /* 0x000000ffff1a7224 */ /* 0x000fe200078e0010 */
[----:B------:R-:W-:Y:S02]  /*1b70*/  LEA R14, P1, R34, R12, 0x1 ;  /* 0x0000000c220e7211 */ /* 0x000fe400078208ff */
[----:B------:R-:W-:Y:S02]  /*1b80*/  LOP3.LUT R23, R23, 0x1e00, R0, 0xf8, !PT ;  /* 0x00001e0017177812 */ /* 0x000fe400078ef800 */
[----:B------:R-:W-:-:S02]  /*1b90*/  IADD3 R22, P0, PT, R166, R170, RZ ;  /* 0x000000aaa6167210 */ /* 0x000fc40007f1e0ff */
[-C--:B------:R-:W-:Y:S02]  /*1ba0*/  LEA.HI.X R15, R34, R13.reuse, R7, 0x1, P1 ;  /* 0x0000000d220f7211 */ /* 0x080fe400008f0c07 */
[----:B------:R-:W-:Y:S01]  /*1bb0*/  LEA R175, R23, R4, 0x1 ;  /* 0x0000000417af7211 */ /* 0x000fe200078e08ff */
[----:B------:R-:W-:Y:S01]  /*1bc0*/  IMAD.X R23, R167, 0x1, R169, P0 ;  /* 0x00000001a7177824 */ /* 0x000fe200000e06a9 */
[C---:B------:R-:W-:Y:S02]  /*1bd0*/  LEA R10, P1, R11.reuse, R12, 0x1 ;  /* 0x0000000c0b0a7211 */ /* 0x040fe400078208ff */
[-C--:B------:R-:W-:Y:S01]  /*1be0*/  IADD3 R12, P0, PT, R22, R166.reuse, RZ ;  /* 0x000000a6160c7210 */ /* 0x080fe20007f1e0ff */
[----:B------:R-:W-:Y:S01]  /*1bf0*/  @!PT LDS RZ, [RZ] ;  /* 0x00000000fffff984 */ /* 0x000fe20000000800 */
[----:B------:R-:W-:Y:S01]  /*1c00*/  @!PT LDS RZ, [RZ] ;  /* 0x00000000fffff984 */ /* 0x000fe20000000800 */
[----:B------:R-:W-:Y:S01]  /*1c10*/  @!PT LDS RZ, [RZ] ;  /* 0x00000000fffff984 */ /* 0x000fe20000000800 */
[----:B------:R1:W-:Y:S01]  /*1c20*/  LDGSTS.E.BYPASS.LTC128B.128 [R175], desc[UR4][R14.64] ;  /* 0x000000000eaf7fae */ /* 0x0003e2000b981a04 */
[----:B------:R-:W-:Y:S02]  /*1c30*/  LEA.HI.X R11, R11, R13, R5, 0x1, P1 ;  /* 0x0000000d0b0b7211 */ /* 0x000fe400008f0c05 */
[----:B------:R-:W-:Y:S01]  /*1c40*/  LOP3.LUT R5, R127, 0x1c0, RZ, 0xc0, !PT ;  /* 0x000001c07f057812 */ /* 0x000fe200078ec0ff */
[--C-:B------:R-:W-:Y:S01]  /*1c50*/  IMAD.X R13, R23, 0x1, R167.reuse, P0 ;  /* 0x00000001170d7824 */ /* 0x100fe200000e06a7 */
[-C--:B------:R-:W-:Y:S01]  /*1c60*/  IADD3 R28, P0, PT, R12, R166.reuse, RZ ;  /* 0x000000a60c1c7210 */ /* 0x080fe20007f1e0ff */
[----:B------:R2:W-:Y:S04]  /*1c70*/  LDGSTS.E.BYPASS.LTC128B.128 [R175+0x800], desc[UR4][R24.64] ;  /* 0x0080000018af7fae */ /* 0x0005e8000b981a04 */
[--C-:B------:R-:W-:Y:S01]  /*1c80*/  IMAD.X R29, R13, 0x1, R167.reuse, P0 ;  /* 0x000000010d1d7824 */ /* 0x100fe200000e06a7 */
[-C--:B------:R-:W-:Y:S01]  /*1c90*/  IADD3 R30, P0, PT, R28, R166.reuse, RZ ;  /* 0x000000a61c1e7210 */ /* 0x080fe20007f1e0ff */
[----:B------:R-:W-:Y:S04]  /*1ca0*/  LDGSTS.E.BYPASS.LTC128B.128 [R175+0x1000], desc[UR4][R20.64] ;  /* 0x0100000014af7fae */ /* 0x000fe8000b981a04 */
[----:B------:R-:W-:Y:S01]  /*1cb0*/  IMAD.X R31, R29, 0x1, R167, P0 ;  /* 0x000000011d1f7824 */ /* 0x000fe200000e06a7 */
[----:B------:R3:W-:Y:S04]  /*1cc0*/  LDGSTS.E.BYPASS.LTC128B.128 [R175+0x1800], desc[UR4][R10.64] ;  /* 0x018000000aaf7fae */ /* 0x0007e8000b981a04 */
[----:B------:R-:W-:Y:S04]  /*1cd0*/  LDGSTS.E.BYPASS.LTC128B.128 [R175+0x2000], desc[UR4][R170.64] ;  /* 0x02000000aaaf7fae */ /* 0x000fe8000b981a04 */
[----:B------:R-:W-:Y:S01]  /*1ce0*/  LDGSTS.E.BYPASS.LTC128B.128 [R175+0x2800], desc[UR4][R22.64] ;  /* 0x0280000016af7fae */ /* 0x000fe2000b981a04 */
[----:B-1----:R-:W-:-:S03]  /*1cf0*/  IADD3 R14, P0, PT, R30, R166, RZ ;  /* 0x000000a61e0e7210 */ /* 0x002fc60007f1e0ff */
[----:B------:R1:W-:Y:S02]  /*1d00*/  LDGSTS.E.BYPASS.LTC128B.128 [R175+0x3000], desc[UR4][R12.64] ;  /* 0x030000000caf7fae */ /* 0x0003e4000b981a04 */
[----:B------:R-:W-:Y:S01]  /*1d10*/  IMAD.X R15, R31, 0x1, R167, P0 ;  /* 0x000000011f0f7824 */ /* 0x000fe200000e06a7 */
[-C--:B--2---:R-:W-:Y:S01]  /*1d20*/  IADD3 R24, P0, PT, R14, R166.reuse, RZ ;  /* 0x000000a60e187210 */ /* 0x084fe20007f1e0ff */
[----:B------:R-:W-:Y:S03]  /*1d30*/  LDGSTS.E.BYPASS.LTC128B.128 [R175+0x3800], desc[UR4][R28.64] ;  /* 0x038000001caf7fae */ /* 0x000fe6000b981a04 */
[----:B------:R-:W-:Y:S01]  /*1d40*/  IADD3.X R25, PT, PT, R15, R167, RZ, P0, !PT ;  /* 0x000000a70f197210 */ /* 0x000fe200007fe4ff */
[----:B------:R-:W-:Y:S01]  /*1d50*/  LDGSTS.E.BYPASS.LTC128B.128 [R175+0x4000], desc[UR4][R30.64] ;  /* 0x040000001eaf7fae */ /* 0x000fe2000b981a04 */
[----:B------:R-:W-:-:S03]  /*1d60*/  IADD3 R16, P0, PT, R24, R166, RZ ;  /* 0x000000a618107210 */ /* 0x000fc60007f1e0ff */
[----:B------:R-:W-:Y:S02]  /*1d70*/  LDGSTS.E.BYPASS.LTC128B.128 [R175+0x4800], desc[UR4][R14.64] ;  /* 0x048000000eaf7fae */ /* 0x000fe4000b981a04 */
[----:B------:R-:W-:Y:S02]  /*1d80*/  IMAD.X R17, R25, 0x1, R167, P0 ;  /* 0x0000000119117824 */ /* 0x000fe400000e06a7 */
[----:B------:R-:W-:Y:S01]  /*1d90*/  LDGSTS.E.BYPASS.LTC128B.128 [R175+0x5000], desc[UR4][R24.64] ;  /* 0x0500000018af7fae */ /* 0x000fe2000b981a04 */
[----:B---3--:R-:W-:-:S03]  /*1da0*/  IMAD.WIDE.U32 R10, R18, R128, R26 ;  /* 0x00000080120a7225 */ /* 0x008fc600078e001a */
[----:B------:R2:W-:Y:S01]  /*1db0*/  LDGSTS.E.BYPASS.LTC128B.128 [R175+0x5800], desc[UR4][R16.64] ;  /* 0x0580000010af7fae */ /* 0x0005e2000b981a04 */
[----:B------:R-:W-:Y:S01]  /*1dc0*/  IMAD.IADD R173, R11, 0x1, R173 ;  /* 0x000000010bad7824 */ /* 0x000fe200078e02ad */
[C---:B------:R-:W-:Y:S02]  /*1dd0*/  LEA R172, P0, R10.reuse, R8, 0x1 ;  /* 0x000000080aac7211 */ /* 0x040fe400078008ff */
[----:B------:R-:W0:Y:S01]  /*1de0*/  LDGDEPBAR ;  /* 0x00000000000079af */ /* 0x000e220000000000 */
[----:B------:R-:W-:Y:S02]  /*1df0*/  SHF.R.U32.HI R8, RZ, 0x1, R6 ;  /* 0x00000001ff087819 */ /* 0x000fe40000011606 */
[----:B------:R-:W-:Y:S02]  /*1e00*/  LEA.HI.X R173, R10, R9, R173, 0x1, P0 ;  /* 0x000000090aad7211 */ /* 0x000fe400000f0cad */
[----:B-1----:R-:W-:Y:S02]  /*1e10*/  IADD3 R12, P0, PT, R164, R172, RZ ;  /* 0x000000aca40c7210 */ /* 0x002fe40007f1e0ff */
[----:B------:R-:W-:-:S02]  /*1e20*/  LOP3.LUT R10, R127, 0x200, RZ, 0xc0, !PT ;  /* 0x000002007f0a7812 */ /* 0x000fc400078ec0ff */
[----:B------:R-:W-:Y:S02]  /*1e30*/  IADD3.X R13, PT, PT, R165, R173, RZ, P0, !PT ;  /* 0x000000ada50d7210 */ /* 0x000fe400007fe4ff */
[-C--:B------:R-:W-:Y:S02]  /*1e40*/  IADD3 R20, P0, PT, R12, R164.reuse, RZ ;  /* 0x000000a40c147210 */ /* 0x080fe40007f1e0ff */
[C---:B------:R-:W-:Y:S02]  /*1e50*/  LOP3.LUT R9, R5.reuse, 0x8, R6, 0xf8, !PT ;  /* 0x0000000805097812 */ /* 0x040fe400078ef806 */
[----:B------:R-:W-:Y:S01]  /*1e60*/  LOP3.LUT R7, R5, 0x8, R8, 0xf8, !PT ;  /* 0x0000000805077812 */ /* 0x000fe200078ef808 */
[----:B------:R-:W-:Y:S01]  /*1e70*/  IMAD.X R21, R13, 0x1, R165, P0 ;  /* 0x000000010d157824 */ /* 0x000fe200000e06a5 */
[----:B------:R-:W-:Y:S02]  /*1e80*/  IADD3 R18, P0, PT, R20, R164, RZ ;  /* 0x000000a414127210 */ /* 0x000fe40007f1e0ff */
[----:B------:R-:W-:-:S02]  /*1e90*/  LOP3.LUT R163, R10, 0x7c00, R163, 0xf8, !PT ;  /* 0x00007c000aa37812 */ /* 0x000fc400078ef8a3 */
[----:B------:R-:W-:Y:S01]  /*1ea0*/  LOP3.LUT R5, R127, 0x400, RZ, 0xc0, !PT ;  /* 0x000004007f057812 */ /* 0x000fe200078ec0ff */
[----:B------:R-:W-:Y:S01]  /*1eb0*/  IMAD.X R19, R21, 0x1, R165, P0 ;  /* 0x0000000115137824 */ /* 0x000fe200000e06a5 */
[----:B--2---:R-:W-:Y:S01]  /*1ec0*/  IADD3 R16, P0, PT, R18, R164, RZ ;  /* 0x000000a412107210 */ /* 0x004fe20007f1e0ff */
[----:B------:R-:W-:-:S12]  /*1ed0*/  DEPBAR.LE SB0, 0x0 ;  /* 0x000080000000791a */ /* 0x000fd80000000000 */
[----:B------:R-:W-:Y:S05]  /*1ee0*/  WARPSYNC.ALL ;  /* 0x0000000000007948 */ /* 0x000fea0003800000 */
[----:B------:R-:W-:Y:S01]  /*1ef0*/  BAR.SYNC.DEFER_BLOCKING 0x0 ;  /* 0x0000000000007b1d */ /* 0x000fe20000010000 */
[----:B------:R-:W-:Y:S01]  /*1f00*/  IMAD.X R17, R19, 0x1, R165, P0 ;  /* 0x0000000113117824 */ /* 0x000fe200000e06a5 */
[--C-:B------:R-:W-:Y:S02]  /*1f10*/  LOP3.LUT R8, R9, 0x38, R0.reuse, 0x78, !PT ;  /* 0x0000003809087812 */ /* 0x100fe400078e7800 */
[-C--:B------:R-:W-:Y:S02]  /*1f20*/  IADD3 R10, P0, PT, R16, R164.reuse, RZ ;  /* 0x000000a4100a7210 */ /* 0x080fe40007f1e0ff */
[----:B------:R-:W-:Y:S01]  /*1f30*/  LOP3.LUT R0, R7, 0x38, R0, 0x78, !PT ;  /* 0x0000003807007812 */ /* 0x000fe200078e7800 */
[----:B------:R-:W-:Y:S01]  /*1f40*/  IMAD R5, R8, 0x2, R5 ;  /* 0x0000000208057824 */ /* 0x000fe200078e0205 */
[----:B------:R-:W-:Y:S01]  /*1f50*/  BSSY.RECONVERGENT B1, `(.L_x_12085) ;  /* 0x00000f1000017945 */ /* 0x000fe20003800200 */
[----:B------:R-:W-:Y:S01]  /*1f60*/  IMAD.X R11, R17, 0x1, R165, P0 ;  /* 0x00000001110b7824 */ /* 0x000fe200000e06a5 */
[----:B------:R-:W-:Y:S01]  /*1f70*/  IADD3 R8, P0, PT, R10, R164, RZ ;  /* 0x000000a40a087210 */ /* 0x000fe20007f1e0ff */
[----:B------:R-:W-:Y:S01]  /*1f80*/  IMAD.IADD R162, R4, 0x1, R5 ;  /* 0x0000000104a27824 */ /* 0x000fe200078e0205 */
[----:B------:R-:W-:Y:S01]  /*1f90*/  LOP3.LUT R163, R163, R0, RZ, 0xfc, !PT ;  /* 0x00000000a3a37212 */ /* 0x000fe200078efcff */
[----:B------:R-:W-:-:S02]  /*1fa0*/  IMAD.MOV.U32 R5, RZ, RZ, 0x20 ;  /* 0x00000020ff057424 */ /* 0x000fc400078e00ff */
[--C-:B------:R-:W-:Y:S01]  /*1fb0*/  IMAD.X R9, R11, 0x1, R165.reuse, P0 ;  /* 0x000000010b097824 */ /* 0x100fe200000e06a5 */
[----:B------:R-:W-:Y:S01]  /*1fc0*/  IADD3 R14, P0, PT, R8, R164, RZ ;  /* 0x000000a4080e7210 */ /* 0x000fe20007f1e0ff */
[----:B------:R-:W-:Y:S01]  /*1fd0*/  IMAD.MOV.U32 R7, RZ, RZ, 0x40 ;  /* 0x00000040ff077424 */ /* 0x000fe200078e00ff */
[----:B------:R-:W-:Y:S02]  /*1fe0*/  LEA R163, R163, R4, 0x1 ;  /* 0x00000004a3a37211 */ /* 0x000fe400078e08ff */
[----:B------:R-:W-:Y:S01]  /*1ff0*/  R2P PR, R6, 0x6 ;  /* 0x0000000606007804 */ /* 0x000fe20000000000 */
[----:B------:R-:W-:Y:S01]  /*2000*/  IMAD.X R15, R9, 0x1, R165, P0 ;  /* 0x00000001090f7824 */ /* 0x000fe200000e06a5 */
[----:B------:R-:W-:Y:S01]  /*2010*/  ISETP.GT.AND P0, PT, R183, R168, PT ;  /* 0x000000a8b700720c */ /* 0x000fe20003f04270 */
[----:B------:R-:W-:Y:S01]  /*2020*/  @!PT LDS RZ, [RZ] ;  /* 0x00000000fffff984 */ /* 0x000fe20000000800 */
[----:B------:R-:W-:Y:S01]  /*2030*/  @!PT LDS RZ, [RZ] ;  /* 0x00000000fffff984 */ /* 0x000fe20000000800 */
[----:B------:R-:W-:Y:S01]  /*2040*/  @!PT LDS RZ, [RZ] ;  /* 0x00000000fffff984 */ /* 0x000fe20000000800 */
[----:B------:R-:W-:Y:S02]  /*2050*/  LDGSTS.E.BYPASS.LTC128B.128 [R175+0x6000], desc[UR4][R172.64] ;  /* 0x06000000acaf7fae */ /* 0x000fe4000b981a04 */
[----:B------:R-:W-:-:S02]  /*2060*/  SEL R5, R5, 0xffffffe0, !P1 ;  /* 0xffffffe005057807 */ /* 0x000fc40004800000 */
[----:B------:R-:W-:Y:S01]  /*2070*/  SEL R7, R7, 0xffffffc0, !P2 ;  /* 0xffffffc007077807 */ /* 0x000fe20005000000 */
[----:B------:R-:W-:Y:S02]  /*2080*/  LDGSTS.E.BYPASS.LTC128B.128 [R175+0x6800], desc[UR4][R12.64] ;  /* 0x068000000caf7fae */ /* 0x000fe4000b981a04 */
[--C-:B------:R-:W-:Y:S01]  /*2090*/  IMAD.IADD R161, R5, 0x1, R163.reuse ;  /* 0x0000000105a17824 */ /* 0x100fe200078e02a3 */
[----:B------:R-:W-:Y:S01]  /*20a0*/  IADD3 R156, PT, PT, R7, R162, RZ ;  /* 0x000000a2079c7210 */ /* 0x000fe20007ffe0ff */
[----:B------:R-:W-:Y:S01]  /*20b0*/  LDGSTS.E.BYPASS.LTC128B.128 [R175+0x7000], desc[UR4][R20.64] ;  /* 0x0700000014af7fae */ /* 0x000fe2000b981a04 */
[----:B------:R-:W-:Y:S02]  /*20c0*/  IMAD.IADD R157, R5, 0x1, R162 ;  /* 0x00000001059d7824 */ /* 0x000fe400078e02a2 */
[----:B------:R-:W-:Y:S01]  /*20d0*/  IMAD.IADD R160, R7, 0x1, R163 ;  /* 0x0000000107a07824 */ /* 0x000fe200078e02a3 */
[----:B------:R-:W-:Y:S01]  /*20e0*/  LDGSTS.E.BYPASS.LTC128B.128 [R175+0x7800], desc[UR4][R18.64] ;  /* 0x0780000012af7fae */ /* 0x000fe2000b981a04 */
[----:B------:R-:W-:-:S02]  /*20f0*/  IMAD.IADD R155, R5, 0x1, R156 ;  /* 0x00000001059b7824 */ /* 0x000fc400078e029c */
[----:B------:R-:W-:Y:S01]  /*2100*/  IMAD.IADD R159, R5, 0x1, R160 ;  /* 0x00000001059f7824 */ /* 0x000fe200078e02a0 */
[----:B------:R1:W-:Y:S04]  /*2110*/  LDGSTS.E.BYPASS.LTC128B.128 [R175+0x8000], desc[UR4][R16.64] ;  /* 0x0800000010af7fae */ /* 0x0003e8000b981a04 */
[----:B------:R-:W-:Y:S04]  /*2120*/  LDGSTS.E.BYPASS.LTC128B.128 [R175+0x8800], desc[UR4][R10.64] ;  /* 0x088000000aaf7fae */ /* 0x000fe8000b981a04 */
[----:B------:R2:W-:Y:S04]  /*2130*/  LDGSTS.E.BYPASS.LTC128B.128 [R175+0x9000], desc[UR4][R8.64] ;  /* 0x0900000008af7fae */ /* 0x0005e8000b981a04 */
[----:B------:R3:W-:Y:S04]  /*2140*/  LDGSTS.E.BYPASS.LTC128B.128 [R175+0x9800], desc[UR4][R14.64] ;  /* 0x098000000eaf7fae */ /* 0x0007e8000b981a04 */
[----:B------:R-:W-:Y:S04]  /*2150*/  LDSM.16.M88.4 R92, [R163] ;  /* 0x00000000a35c783b */ /* 0x000fe80000000200 */
[----:B------:R-:W4:Y:S04]  /*2160*/  LDSM.16.M88.4 R48, [R162+0x2000] ;  /* 0x00200000a230783b */ /* 0x000f280000000200 */
[----:B------:R-:W5:Y:S04]  /*2170*/  LDSM.16.M88.4 R40, [R162+0x2800] ;  /* 0x00280000a228783b */ /* 0x000f680000000200 */
[----:B------:R-:W3:Y:S04]  /*2180*/  LDSM.16.M88.4 R32, [R162+0x3000] ;  /* 0x00300000a220783b */ /* 0x000ee80000000200 */
[----:B------:R-:W3:Y:S04]  /*2190*/  LDSM.16.M88.4 R24, [R162+0x3800] ;  /* 0x00380000a218783b */ /* 0x000ee80000000200 */
[----:B-1----:R-:W1:Y:S04]  /*21a0*/  LDSM.16.M88.4 R16, [R162+0x4000] ;  /* 0x00400000a210783b */ /* 0x002e680000000200 */
[----:B--2---:R-:W2:Y:S04]  /*21b0*/  LDSM.16.M88.4 R8, [R162+0x4800] ;  /* 0x00480000a208783b */ /* 0x004ea80000000200 */
[----:B------:R-:W2:Y:S04]  /*21c0*/  LDSM.16.M88.4 R100, [R162+0x5000] ;  /* 0x00500000a264783b */ /* 0x000ea80000000200 */
[----:B------:R-:W2:Y:S04]  /*21d0*/  LDSM.16.M88.4 R56, [R162+0x5800] ;  /* 0x00580000a238783b */ /* 0x000ea80000000200 */
[----:B------:R-:W-:Y:S04]  /*21e0*/  LDSM.16.M88.4 R80, [R161] ;  /* 0x00000000a150783b */ /* 0x000fe80000000200 */
[----:B------:R-:W2:Y:S01]  /*21f0*/  LDSM.16.M88.4 R64, [R157+0x2800] ;  /* 0x002800009d40783b */ /* 0x000ea20000000200 */
[C---:B----4-:R-:W-:Y:S03]  /*2200*/  HMMA.16816.F32.BF16 R52, R92.reuse, R48, RZ ;  /* 0x000000305c34723c */ /* 0x050fe600000418ff */
[----:B------:R-:W4:Y:S04]  /*2210*/  LDSM.16.M88.4 R60, [R157+0x3800] ;  /* 0x003800009d3c783b */ /* 0x000f280000000200 */
[----:B------:R-:W4:Y:S01]  /*2220*/  LDSM.16.M88.4 R68, [R157+0x2000] ;  /* 0x002000009d44783b */ /* 0x000f220000000200 */
[C---:B-----5:R-:W-:Y:S03]  /*2230*/  HMMA.16816.F32.BF16 R44, R92.reuse, R40, RZ ;  /* 0x000000285c2c723c */ /* 0x060fe600000418ff */
[----:B------:R-:W-:Y:S04]  /*2240*/  LDSM.16.M88.4 R112, [R157+0x3000] ;  /* 0x003000009d70783b */ /* 0x000fe80000000200 */
[----:B------:R-:W-:Y:S01]  /*2250*/  LDSM.16.M88.4 R108, [R157+0x4800] ;  /* 0x004800009d6c783b */ /* 0x000fe20000000200 */
[C---:B---3--:R-:W-:Y:S03]  /*2260*/  HMMA.16816.F32.BF16 R36, R92.reuse, R32, RZ ;  /* 0x000000205c24723c */ /* 0x048fe600000418ff */
[----:B------:R-:W-:Y:S04]  /*2270*/  LDSM.16.M88.4 R88, [R157+0x5000] ;  /* 0x005000009d58783b */ /* 0x000fe80000000200 */
[----:B------:R-:W-:Y:S01]  /*2280*/  LDSM.16.M88.4 R116, [R160] ;  /* 0x00000000a074783b */ /* 0x000fe20000000200 */
[C---:B------:R-:W-:Y:S03]  /*2290*/  HMMA.16816.F32.BF16 R28, R92.reuse, R24, RZ ;  /* 0x000000185c1c723c */ /* 0x040fe600000418ff */
[----:B------:R-:W-:Y:S04]  /*22a0*/  LDSM.16.M88.4 R84, [R157+0x5800] ;  /* 0x005800009d54783b */ /* 0x000fe80000000200 */
[----:B------:R-:W-:Y:S01]  /*22b0*/  LDSM.16.M88.4 R76, [R156+0x2000] ;  /* 0x002000009c4c783b */ /* 0x000fe20000000200 */
[C---:B-1----:R-:W-:Y:S03]  /*22c0*/  HMMA.16816.F32.BF16 R20, R92.reuse, R16, RZ ;  /* 0x000000105c14723c */ /* 0x042fe600000418ff */
[----:B------:R-:W-:Y:S04]  /*22d0*/  LDSM.16.M88.4 R72, [R156+0x2800] ;  /* 0x002800009c48783b */ /* 0x000fe80000000200 */
[----:B------:R-:W0:Y:S01]  /*22e0*/  LDGDEPBAR ;  /* 0x00000000000079af */ /* 0x000e220000000000 */
        /* <DEDUP_REMOVED lines=32> */
[----:B------:R-:W-:Y:S07]  /*24f0*/  LDSM.16.M88.4 R88, [R159] ;  /* 0x000000009f58783b */ /* 0x000fee0000000200 */
[C---:B--2---:R-:W-:Y:S08]  /*2500*/  HMMA.16816.F32.BF16 R28, R116.reuse, R64, R28 ;  /* 0x00000040741c723c */ /* 0x044ff0000004181c */
[C---:B------:R-:W-:Y:S01]  /*2510*/  HMMA.16816.F32.BF16 R24, R116.reuse, R66, R24 ;  /* 0x000000427418723c */ /* 0x040fe20000041818 */
[----:B------:R-:W2:Y:S07]  /*2520*/  LDSM.16.M88.4 R64, [R155+0x4800] ;  /* 0x004800009b40783b */ /* 0x000eae0000000200 */
[C---:B---3--:R-:W-:Y:S08]  /*2530*/  HMMA.16816.F32.BF16 R20, R116.reuse, R60, R20 ;  /* 0x0000003c7414723c */ /* 0x048ff00000041814 */
[----:B------:R-:W-:Y:S01]  /*2540*/  HMMA.16816.F32.BF16 R16, R116, R62, R16 ;  /* 0x0000003e7410723c */ /* 0x000fe20000041810 */
[----:B------:R-:W3:Y:S07]  /*2550*/  LDSM.16.M88.4 R60, [R155+0x5000] ;  /* 0x005000009b3c783b */ /* 0x000eee0000000200 */
[C---:B------:R-:W-:Y:S08]  /*2560*/  HMMA.16816.F32.BF16 R96, R80.reuse, R84, R96 ;  /* 0x000000545060723c */ /* 0x040ff00000041860 */
[----:B------:R-:W-:Y:S01]  /*2570*/  HMMA.16816.F32.BF16 R92, R80, R86, R92 ;  /* 0x00000056505c723c */ /* 0x000fe2000004185c */
[----:B------:R-:W3:Y:S04]  /*2580*/  LDSM.16.M88.4 R84, [R155+0x2000] ;  /* 0x002000009b54783b */ /* 0x000ee80000000200 */
[----:B------:R-:W3:Y:S03]  /*2590*/  LDSM.16.M88.4 R80, [R155+0x2800] ;  /* 0x002800009b50783b */ /* 0x000ee60000000200 */
        /* <DEDUP_REMOVED lines=12> */
[----:B------:R-:W-:-:S06]  /*2660*/  DEPBAR.LE SB0, 0x0 ;  /* 0x000080000000791a */ /* 0x000fcc0000000000 */
[C---:B-----5:R-:W-:Y:S08]  /*2670*/  HMMA.16816.F32.BF16 R104, R116.reuse, R112, R104 ;  /* 0x000000707468723c */ /* 0x060ff00000041868 */
[C---:B------:R-:W-:Y:S08]  /*2680*/  HMMA.16816.F32.BF16 R100, R116.reuse, R114, R100 ;  /* 0x000000727464723c */ /* 0x040ff00000041864 */
[C---:B------:R-:W-:Y:S08]  /*2690*/  HMMA.16816.F32.BF16 R96, R116.reuse, R108, R96 ;  /* 0x0000006c7460723c */ /* 0x040ff00000041860 */
[----:B------:R-:W-:Y:S08]  /*26a0*/  HMMA.16816.F32.BF16 R92, R116, R110, R92 ;  /* 0x0000006e745c723c */ /* 0x000ff0000004185c */
[C---:B--2---:R-:W-:Y:S08]  /*26b0*/  HMMA.16816.F32.BF16 R12, R88.reuse, R64, R12 ;  /* 0x00000040580c723c */ /* 0x044ff0000004180c */
        /* <DEDUP_REMOVED lines=11> */
[----:B------:R-:W-:Y:S01]  /*2770*/  HMMA.16816.F32.BF16 R64, R88, R66, R8 ;  /* 0x000000425840723c */ /* 0x000fe20000041808 */
[----:B------:R-:W-:-:S07]  /*2780*/  LOP3.LUT R9, R0, 0x200, R127, 0xf8, !PT ;  /* 0x0000020000097812 */ /* 0x000fce00078ef87f */
[----:B------:R-:W-:Y:S01]  /*2790*/  HMMA.16816.F32.BF16 R60, R88, R62, R100 ;  /* 0x0000003e583c723c */ /* 0x000fe20000041864 */
[C---:B------:R-:W-:Y:S01]  /*27a0*/  SHF.L.U64.HI R102, R128.reuse, 0x4, R129 ;  /* 0x0000000480667819 */ /* 0x040fe20000010281 */
[----:B------:R-:W-:-:S06]  /*27b0*/  IMAD.SHL.U32 R101, R128, 0x10, RZ ;  /* 0x0000001080657824 */ /* 0x000fcc00078e00ff */
        /* <DEDUP_REMOVED lines=17> */
.L_x_12088:
        /* <DEDUP_REMOVED lines=8> */
[----:B------:R-:W-:Y:S02]  /*2950*/  LOP3.LUT R57, R57, R59, RZ, 0x3c, !PT ;  /* 0x0000003b39397212 */ /* 0x000fe400078e3cff */
[----:B------:R-:W-:Y:S02]  /*2960*/  IADD3 R11, PT, PT, RZ, -R11, RZ ;  /* 0x8000000bff0b7210 */ /* 0x000fe40007ffe0ff */
[----:B------:R-:W-:-:S02]  /*2970*/  LOP3.LUT R0, R0, R59, RZ, 0x3c, !PT ;  /* 0x0000003b00007212 */ /* 0x000fc400078e3cff */
        /* <DEDUP_REMOVED lines=23> */
[----:B------:R-:W3:Y:S01]  /*2af0*/  LD.E.64 R68, desc[UR4][R2.64+0x38] ;  /* 0x0000380402447980 */ /* 0x000ee2000c101b00 */
[----:B------:R-:W-:-:S09]  /*2b00*/  ISETP.NE.AND P1, PT, R59, RZ, PT ;  /* 0x000000ff3b00720c */ /* 0x000fd20003f25270 */
        /* <DEDUP_REMOVED lines=25> */
.L_x_12089:
[----:B------:R-:W-:Y:S05]  /*2ca0*/  BSYNC.RECONVERGENT B0 ;  /* 0x0000000000007941 */ /* 0x000fea0003800200 */
.L_x_12087:
[----:B------:R-:W-:Y:S01]  /*2cb0*/  LEA R70, P0, R180, R170, 0x1 ;  /* 0x000000aab4467211 */ /* 0x000fe200078008ff */
[----:B------:R-:W-:-:S03]  /*2cc0*/  IMAD.MOV.U32 R171, RZ, RZ, R169 ;  /* 0x000000ffffab7224 */ /* 0x000fc600078e00a9 */
[----:B------:R-:W-:Y:S02]  /*2cd0*/  LEA.HI.X R71, R180, R169, R181, 0x1, P0 ;  /* 0x000000a9b4477211 */ /* 0x000fe400000f0cb5 */
[-C--:B------:R-:W-:Y:S01]  /*2ce0*/  IADD3 R68, P0, PT, R70, R166.reuse, RZ ;  /* 0x000000a646447210 */ /* 0x080fe20007f1e0ff */
[----:B------:R-:W-:Y:S01]  /*2cf0*/  @!PT LDS RZ, [RZ] ;  /* 0x00000000fffff984 */ /* 0x000fe20000000800 */
[----:B------:R-:W-:Y:S01]  /*2d00*/  @!PT LDS RZ, [RZ] ;  /* 0x00000000fffff984 */ /* 0x000fe20000000800 */
[----:B------:R-:W-:Y:S01]  /*2d10*/  @!PT LDS RZ, [RZ] ;  /* 0x00000000fffff984 */ /* 0x000fe20000000800 */
        /* <DEDUP_REMOVED lines=14> */
[----:B------:R-:W-:Y:S01]  /*2e00*/  IADD3 R74, P0, PT, R72, R166, RZ ;  /* 0x000000a6484a7210 */ /* 0x000fe20007f1e0ff */
[----:B------:R1:W-:Y:S04]  /*2e10*/  LDGSTS.E.BYPASS.LTC128B.128 [R175+0x4800], desc[UR4][R10.64] ;  /* 0x048000000aaf7fae */ /* 0x0003e8000b981a04 */
[----:B------:R-:W-:Y:S01]  /*2e20*/  IMAD.X R75, R73, 0x1, R167, P0 ;  /* 0x00000001494b7824 */ /* 0x000fe200000e06a7 */
[----:B------:R1:W-:Y:S04]  /*2e30*/  LDGSTS.E.BYPASS.LTC128B.128 [R175+0x5000], desc[UR4][R72.64] ;  /* 0x0500000048af7fae */ /* 0x0003e8000b981a04 */
[----:B------:R1:W-:Y:S04]  /*2e40*/  LDGSTS.E.BYPASS.LTC128B.128 [R175+0x5800], desc[UR4][R74.64] ;  /* 0x058000004aaf7fae */ /* 0x0003e8000b981a04 */
[----:B------:R-:W0:Y:S02]  /*2e50*/  LDGDEPBAR ;  /* 0x00000000000079af */ /* 0x000e240000000000 */
.L_x_12086:
[----:B------:R-:W-:Y:S05]  /*2e60*/  BSYNC.RECONVERGENT B1 ;  /* 0x0000000000017941 */ /* 0x000fea0003800200 */
.L_x_12085:
        /* <DEDUP_REMOVED lines=34> */
[----:B-1----:R-:W1:Y:S01]  /*3090*/  SHFL.BFLY PT, R57, R8, 0x2, 0x1f ;  /* 0x0c401f0008397f89 */ /* 0x002e6200000e0000 */
[----:B------:R-:W-:Y:S02]  /*30a0*/  IADD3 R123, PT, PT, R123, -0x2, RZ ;  /* 0xfffffffe7b7b7810 */ /* 0x000fe40007ffe0ff */
[-C--:B------:R-:W-:Y:S01]  /*30b0*/  IADD3 R153, PT, PT, R7, R158.reuse, RZ ;  /* 0x0000009e07997210 */ /* 0x080fe20007ffe0ff */
[----:B------:R-:W3:Y:S01]  /*30c0*/  SHFL.BFLY PT, R11, R6, 0x2, 0x1f ;  /* 0x0c401f00060b7f89 */ /* 0x000ee200000e0000 */
[----:B------:R-:W-:-:S02]  /*30d0*/  IADD3 R154, PT, PT, R5, R158, RZ ;  /* 0x0000009e059a7210 */ /* 0x000fc40007ffe0ff */
[----:B------:R-:W-:Y:S01]  /*30e0*/  IADD3 R152, PT, PT, R5, R153, RZ ;  /* 0x0000009905987210 */ /* 0x000fe20007ffe0ff */
[----:B------:R-:W-:Y:S04]  /*30f0*/  LDSM.16.MT88.4 R80, [R158+0x6000] ;  /* 0x006000009e50783b */ /* 0x000fe80000004200 */
[----:B------:R-:W-:Y:S01]  /*3100*/  LDSM.16.MT88.4 R76, [R153+0x6800] ;  /* 0x00680000994c783b */ /* 0x000fe20000004200 */
[----:B-1----:R-:W-:Y:S02]  /*3110*/  FMNMX.FTZ R57, R8, R57, !PT ;  /* 0x0000003908397209 */ /* 0x002fe40007810000 */
[----:B---3--:R-:W-:-:S03]  /*3120*/  FMNMX.FTZ R11, R6, R11, !PT ;  /* 0x0000000b060b7209 */ /* 0x008fc60007810000 */
[----:B------:R-:W1:Y:S04]  /*3130*/  SHFL.BFLY PT, R0, R57, 0x1, 0x1f ;  /* 0x0c201f0039007f89 */ /* 0x000e6800000e0000 */
[----:B------:R-:W3:Y:S04]  /*3140*/  SHFL.BFLY PT, R100, R11, 0x1, 0x1f ;  /* 0x0c201f000b647f89 */ /* 0x000ee800000e0000 */
[----:B------:R-:W-:Y:S01]  /*3150*/  LDSM.16.MT88.4 R4, [R152+0x6000] ;  /* 0x006000009804783b */ /* 0x000fe20000004200 */
        /* <DEDUP_REMOVED lines=20> */
[----:B------:R-:W1:Y:S01]  /*32a0*/  LDSM.16.MT88.4 R48, [R153+0x6000] ;  /* 0x006000009930783b */ /* 0x000e620000004200 */
[-C--:B------:R-:W-:Y:S01]  /*32b0*/  FFMA.FTZ R113, R47, R108.reuse, -R103 ;  /* 0x0000006c2f717223 */ /* 0x080fe20000010867 */
[-CC-:B------:R-:W-:Y:S01]  /*32c0*/  FFMA.FTZ R118, R44, R108.reuse, -R109.reuse ;  /* 0x0000006c2c767223 */ /* 0x180fe2000001086d */
[----:B------:R-:W2:Y:S01]  /*32d0*/  MUFU.EX2 R121, R121 ;  /* 0x0000007900797308 */ /* 0x000ea20000000800 */
[-C--:B------:R-:W-:Y:S01]  /*32e0*/  FFMA.FTZ R115, R45, R108.reuse, -R109 ;  /* 0x0000006c2d737223 */ /* 0x080fe2000001086d */
[----:B------:R-:W-:Y:S01]  /*32f0*/  LDSM.16.MT88.4 R52, [R154+0x6800] ;  /* 0x006800009a34783b */ /* 0x000fe20000004200 */
[-C--:B------:R-:W-:Y:S01]  /*3300*/  FFMA.FTZ R114, R42, R108.reuse, -R103 ;  /* 0x0000006c2a727223 */ /* 0x080fe20000010867 */
[----:B------:R-:W-:Y:S01]  /*3310*/  MUFU.EX2 R127, R127 ;  /* 0x0000007f007f7308 */ /* 0x000fe20000000800 */
[-CC-:B------:R-:W-:Y:S01]  /*3320*/  FFMA.FTZ R116, R40, R108.reuse, -R109.reuse ;  /* 0x0000006c28747223 */ /* 0x180fe2000001086d */
[-C--:B------:R-:W-:Y:S01]  /*3330*/  FFMA.FTZ R117, R41, R108.reuse, -R109 ;  /* 0x0000006c29757223 */ /* 0x080fe2000001086d */
[-C--:B------:R-:W-:Y:S01]  /*3340*/  FFMA.FTZ R119, R43, R108.reuse, -R103 ;  /* 0x0000006c2b777223 */ /* 0x080fe20000010867 */
[----:B------:R-:W3:Y:S01]  /*3350*/  MUFU.EX2 R110, R110 ;  /* 0x0000006e006e7308 */ /* 0x000ee20000000800 */
[-C--:B------:R-:W-:Y:S01]  /*3360*/  FFMA.FTZ R128, R37, R108.reuse, -R109 ;  /* 0x0000006c25807223 */ /* 0x080fe2000001086d */
[-C--:B------:R-:W-:Y:S01]  /*3370*/  FFMA.FTZ R131, R15, R108.reuse, -R103 ;  /* 0x0000006c0f837223 */ /* 0x080fe20000010867 */
[-CC-:B------:R-:W-:Y:S01]  /*3380*/  FFMA.FTZ R130, R12, R108.reuse, -R109.reuse ;  /* 0x0000006c0c827223 */ /* 0x180fe2000001086d */
[----:B------:R-:W-:Y:S01]  /*3390*/  MUFU.EX2 R126, R126 ;  /* 0x0000007e007e7308 */ /* 0x000fe20000000800 */
[----:B------:R-:W-:Y:S01]  /*33a0*/  FFMA.FTZ R133, R13, R108, -R109 ;  /* 0x0000006c0d857223 */ /* 0x000fe2000001086d */
[----:B--2---:R-:W-:Y:S01]  /*33b0*/  F2FP.BF16.F32.PACK_AB R69, R121, R120 ;  /* 0x000000787945723e */ /* 0x004fe200000010ff */
[-C--:B------:R-:W-:Y:S01]  /*33c0*/  FFMA.FTZ R66, R66, R108.reuse, -R103 ;  /* 0x0000006c42427223 */ /* 0x080fe20000010867 */
[----:B------:R-:W2:Y:S01]  /*33d0*/  MUFU.EX2 R129, R129 ;  /* 0x0000008100817308 */ /* 0x000ea20000000800 */
[-CC-:B------:R-:W-:Y:S01]  /*33e0*/  FFMA.FTZ R64, R64, R108.reuse, -R109.reuse ;  /* 0x0000006c40407223 */ /* 0x180fe2000001086d */
[----:B------:R-:W-:Y:S01]  /*33f0*/  FFMA.FTZ R104, R104, R108, -R109 ;  /* 0x0000006c68687223 */ /* 0x000fe2000001086d */
[----:B------:R-:W-:Y:S01]  /*3400*/  FADD.FTZ R120, R120, R121 ;  /* 0x0000007978787221 */ /* 0x000fe20000010000 */
[----:B------:R-:W-:Y:S01]  /*3410*/  MUFU.EX2 R122, R122 ;  /* 0x0000007a007a7308 */ /* 0x000fe20000000800 */
[----:B------:R-:W-:-:S02]  /*3420*/  ISETP.GE.AND P0, PT, R123, R168, PT ;  /* 0x000000a87b00720c */ /* 0x000fc40003f06270 */
[----:B---3--:R-:W-:Y:S01]  /*3430*/  F2FP.BF16.F32.PACK_AB R71, R110, R127 ;  /* 0x0000007f6e47723e */ /* 0x008fe200000010ff */
[----:B------:R-:W3:Y:S01]  /*3440*/  MUFU.EX2 R111, R111 ;  /* 0x0000006f006f7308 */ /* 0x000ee20000000800 */
[----:B------:R-:W-:-:S03]  /*3450*/  FADD.FTZ R127, R127, R120 ;  /* 0x000000787f7f7221 */ /* 0x000fc60000010000 */
[----:B------:R-:W-:Y:S01]  /*3460*/  MUFU.EX2 R112, R112 ;  /* 0x0000007000707308 */ /* 0x000fe20000000800 */
[----:B------:R-:W-:Y:S01]  /*3470*/  FADD.FTZ R127, R110, R127 ;  /* 0x0000007f6e7f7221 */ /* 0x000fe20000010000 */
[----:B--2---:R-:W-:Y:S01]  /*3480*/  F2FP.BF16.F32.PACK_AB R68, R129, R126 ;  /* 0x0000007e8144723e */ /* 0x004fe200000010ff */
[----:B------:R-:W-:Y:S01]  /*3490*/  FADD.FTZ R129, R126, R129 ;  /* 0x000000817e817221 */ /* 0x000fe20000010000 */
[----:B------:R-:W-:Y:S04]  /*34a0*/  MUFU.EX2 R113, R113 ;  /* 0x0000007100717308 */ /* 0x000fe80000000800 */
[----:B------:R-:W-:Y:S01]  /*34b0*/  MUFU.EX2 R114, R114 ;  /* 0x0000007200727308 */ /* 0x000fe20000000800 */
[----:B---3--:R-:W-:Y:S01]  /*34c0*/  F2FP.BF16.F32.PACK_AB R70, R111, R122 ;  /* 0x0000007a6f46723e */ /* 0x008fe200000010ff */
[----:B------:R-:W-:-:S02]  /*34d0*/  FADD.FTZ R122, R122, R129 ;  /* 0x000000817a7a7221 */ /* 0x000fc40000010000 */
[----:B------:R-:W-:Y:S02]  /*34e0*/  MUFU.EX2 R118, R118 ;  /* 0x0000007600767308 */ /* 0x000fe40000000800 */
[----:B------:R-:W-:Y:S02]  /*34f0*/  FADD.FTZ R111, R111, R122 ;  /* 0x0000007a6f6f7221 */ /* 0x000fe40000010000 */
[----:B------:R-:W2:Y:S01]  /*3500*/  MUFU.EX2 R115, R115 ;  /* 0x0000007300737308 */ /* 0x000ea20000000800 */
[C---:B------:R-:W-:Y:S03]  /*3510*/  HMMA.16816.F32.BF16 R72, R68.reuse, R80, RZ ;  /* 0x000000504448723c */ /* 0x040fe600000418ff */
[----:B------:R-:W-:Y:S04]  /*3520*/  MUFU.EX2 R116, R116 ;  /* 0x0000007400747308 */ /* 0x000fe80000000800 */
[----:B------:R-:W3:Y:S01]  /*3530*/  MUFU.EX2 R117, R117 ;  /* 0x0000007500757308 */ /* 0x000ee20000000800 */
[C---:B------:R-:W-:Y:S01]  /*3540*/  HMMA.16816.F32.BF16 R44, R68.reuse, R82, RZ ;  /* 0x00000052442c723c */ /* 0x040fe200000418ff */
[----:B------:R-:W4:Y:S02]  /*3550*/  LDSM.16.MT88.4 R80, [R152+0x6800] ;  /* 0x006800009850783b */ /* 0x000f240000004200 */
[----:B------:R-:W5:Y:S04]  /*3560*/  MUFU.EX2 R119, R119 ;  /* 0x0000007700777308 */ /* 0x000f680000000800 */
[----:B------:R-:W-:Y:S01]  /*3570*/  MUFU.EX2 R131, R131 ;  /* 0x0000008300837308 */ /* 0x000fe20000000800 */
[C---:B-1----:R-:W-:Y:S03]  /*3580*/  HMMA.16816.F32.BF16 R84, R68.reuse, R48, RZ ;  /* 0x000000304454723c */ /* 0x042fe600000418ff */
        /* <DEDUP_REMOVED lines=8> */
[----:B--2---:R-:W-:Y:S01]  /*3610*/  F2FP.BF16.F32.PACK_AB R68, R115, R118 ;  /* 0x000000767344723e */ /* 0x004fe200000010ff */
[----:B------:R-:W-:Y:S01]  /*3620*/  FADD.FTZ R118, R118, R111 ;  /* 0x0000006f76767221 */ /* 0x000fe20000010000 */
[----:B------:R-:W-:Y:S01]  /*3630*/  F2FP.BF16.F32.PACK_AB R69, R113, R112 ;  /* 0x000000707145723e */ /* 0x000fe200000010ff */
[----:B------:R-:W-:Y:S01]  /*3640*/  FADD.FTZ R112, R112, R127 ;  /* 0x0000007f70707221 */ /* 0x000fe20000010000 */
[----:B---3--:R-:W-:Y:S01]  /*3650*/  F2FP.BF16.F32.PACK_AB R70, R117, R116 ;  /* 0x000000747546723e */ /* 0x008fe200000010ff */
[----:B------:R-:W-:Y:S01]  /*3660*/  FADD.FTZ R115, R115, R118 ;  /* 0x0000007673737221 */ /* 0x000fe20000010000 */
[----:B-----5:R-:W-:Y:S01]  /*3670*/  F2FP.BF16.F32.PACK_AB R71, R119, R114 ;  /* 0x000000727747723e */ /* 0x020fe200000010ff */
        /* <DEDUP_REMOVED lines=12> */
[----:B------:R-:W-:Y:S04]  /*3740*/  MUFU.EX2 R76, R76 ;  /* 0x0000004c004c7308 */ /* 0x000fe80000000800 */
[----:B------:R-:W-:Y:S01]  /*3750*/  MUFU.EX2 R78, R78 ;  /* 0x0000004e004e7308 */ /* 0x000fe20000000800 */
[C---:B----4-:R-:W-:Y:S01]  /*3760*/  HMMA.16816.F32.BF16 R88, R68.reuse, R80, R88 ;  /* 0x000000504458723c */ /* 0x050fe20000041858 */
[-CC-:B------:R-:W-:Y:S01]  /*3770*/  FFMA.FTZ R81, R36, R108.reuse, -R109.reuse ;  /* 0x0000006c24517223 */ /* 0x180fe2000001086d */
[-CC-:B------:R-:W-:Y:S01]  /*3780*/  FFMA.FTZ R80, R33, R108.reuse, -R109.reuse ;  /* 0x0000006c21507223 */ /* 0x180fe2000001086d */
[----:B------:R-:W1:Y:S01]  /*3790*/  LDSM.16.MT88.4 R36, [R158+0x7000] ;  /* 0x007000009e24783b */ /* 0x000e620000004200 */
[----:B------:R-:W-:Y:S04]  /*37a0*/  MUFU.EX2 R79, R79 ;  /* 0x0000004f004f7308 */ /* 0x000fe80000000800 */
[C---:B------:R-:W-:Y:S01]  /*37b0*/  HMMA.16816.F32.BF16 R4, R68.reuse, R82, R4 ;  /* 0x000000524404723c */ /* 0x040fe20000041804 */
[-CC-:B------:R-:W-:Y:S01]  /*37c0*/  FFMA.FTZ R83, R32, R108.reuse, -R109.reuse ;  /* 0x0000006c20537223 */ /* 0x180fe2000001086d */
[----:B------:R-:W-:Y:S01]  /*37d0*/  MUFU.EX2 R81, R81 ;  /* 0x0000005100517308 */ /* 0x000fe20000000800 */
[----:B------:R-:W-:Y:S03]  /*37e0*/  LDSM.16.MT88.4 R32, [R152+0x7000] ;  /* 0x007000009820783b */ /* 0x000fe60000004200 */
[----:B------:R2:W3:Y:S02]  /*37f0*/  MUFU.EX2 R82, R128 ;  /* 0x0000008000527308 */ /* 0x0004e40000000800 */
[C---:B------:R-:W-:Y:S02]  /*3800*/  HMMA.16816.F32.BF16 R72, R68.reuse, R56, R72 ;  /* 0x000000384448723c */ /* 0x040fe40000041848 */
[----:B------:R-:W-:Y:S04]  /*3810*/  MUFU.EX2 R83, R83 ;  /* 0x0000005300537308 */ /* 0x000fe80000000800 */
[----:B------:R-:W4:Y:S02]  /*3820*/  MUFU.EX2 R80, R80 ;  /* 0x0000005000507308 */ /* 0x000f240000000800 */
[----:B------:R-:W-:Y:S01]  /*3830*/  HMMA.16816.F32.BF16 R44, R68, R58, R44 ;  /* 0x0000003a442c723c */ /* 0x000fe2000004182c */
[----:B------:R-:W5:Y:S01]  /*3840*/  LDSM.16.MT88.4 R56, [R154+0x7000] ;  /* 0x007000009a38783b */ /* 0x000f620000004200 */
[----:B--2---:R-:W-:-:S06]  /*3850*/  FFMA.FTZ R128, R28, R108, -R109 ;  /* 0x0000006c1c807223 */ /* 0x004fcc000001086d */
[C---:B------:R-:W-:Y:S01]  /*3860*/  HMMA.16816.F32.BF16 R40, R68.reuse, R52, R40 ;  /* 0x000000344428723c */ /* 0x040fe20000041828 */
[----:B------:R-:W-:Y:S07]  /*3870*/  MUFU.EX2 R128, R128 ;  /* 0x0000008000807308 */ /* 0x000fee0000000800 */
        /* <DEDUP_REMOVED lines=8> */
[----:B------:R-:W-:Y:S01]  /*3900*/  F2FP.BF16.F32.PACK_AB R71, R79, R76 ;  /* 0x0000004c4f47723e */ /* 0x000fe200000010ff */
[----:B------:R-:W-:-:S02]  /*3910*/  FADD.FTZ R77, R78, R77 ;  /* 0x0000004d4e4d7221 */ /* 0x000fc40000010000 */
[----:B------:R-:W-:-:S04]  /*3920*/  FADD.FTZ R83, R83, R82 ;  /* 0x0000005253537221 */ /* 0x000fc80000010000 */
[C---:B-1----:R-:W-:Y:S08]  /*3930*/  HMMA.16816.F32.BF16 R72, R68.reuse, R36, R72 ;  /* 0x000000244448723c */ /* 0x042ff00000041848 */
[C---:B------:R-:W-:Y:S01]  /*3940*/  HMMA.16816.F32.BF16 R44, R68.reuse, R38, R44 ;  /* 0x00000026442c723c */ /* 0x040fe2000004182c */
[----:B------:R-:W-:Y:S07]  /*3950*/  LDSM.16.MT88.4 R36, [R154+0x7800] ;  /* 0x007800009a24783b */ /* 0x000fee0000004200 */
[----:B-----5:R-:W-:Y:S01]  /*3960*/  HMMA.16816.F32.BF16 R40, R68, R56, R40 ;  /* 0x000000384428723c */ /* 0x020fe20000041828 */
[-CC-:B------:R-:W-:Y:S01]  /*3970*/  FFMA.FTZ R56, R31, R108.reuse, -R103.reuse ;  /* 0x0000006c1f387223 */ /* 0x180fe20000010867 */
[----:B------:R-:W-:-:S05]  /*3980*/  FFMA.FTZ R57, R26, R108, -R103 ;  /* 0x0000006c1a397223 */ /* 0x000fca0000010867 */
[----:B------:R-:W-:Y:S01]  /*3990*/  MUFU.EX2 R56, R56 ;  /* 0x0000003800387308 */ /* 0x000fe20000000800 */
[C---:B------:R-:W-:Y:S01]  /*39a0*/  HMMA.16816.F32.BF16 R8, R68.reuse, R58, R8 ;  /* 0x0000003a4408723c */ /* 0x040fe20000041808 */
[-CC-:B------:R-:W-:Y:S01]  /*39b0*/  FFMA.FTZ R59, R30, R108.reuse, -R103.reuse ;  /* 0x0000006c1e3b7223 */ /* 0x180fe20000010867 */
[-C--:B------:R-:W-:Y:S01]  /*39c0*/  FFMA.FTZ R58, R27, R108.reuse, -R103 ;  /* 0x0000006c1b3a7223 */ /* 0x080fe20000010867 */
[----:B------:R-:W-:Y:S04]  /*39d0*/  MUFU.EX2 R57, R57 ;  /* 0x0000003900397308 */ /* 0x000fe80000000800 */
[----:B------:R-:W1:Y:S01]  /*39e0*/  MUFU.EX2 R59, R59 ;  /* 0x0000003b003b7308 */ /* 0x000e620000000800 */
[C---:B--2---:R-:W-:Y:S03]  /*39f0*/  HMMA.16816.F32.BF16 R84, R68.reuse, R52, R84 ;  /* 0x000000344454723c */ /* 0x044fe60000041854 */
[----:B------:R-:W-:Y:S05]  /*3a00*/  MUFU.EX2 R58, R58 ;  /* 0x0000003a003a7308 */ /* 0x000fea0000000800 */
[----:B------:R-:W-:Y:S01]  /*3a10*/  HMMA.16816.F32.BF16 R48, R68, R54, R48 ;  /* 0x000000364430723c */ /* 0x000fe20000041830 */
[----:B------:R-:W-:-:S02]  /*3a20*/  FFMA.FTZ R55, R29, R108, -R109 ;  /* 0x0000006c1d377223 */ /* 0x000fc4000001086d */
[----:B------:R-:W2:Y:S01]  /*3a30*/  LDSM.16.MT88.4 R28, [R158+0x7800] ;  /* 0x007800009e1c783b */ /* 0x000ea20000004200 */
[----:B-1----:R-:W-:-:S04]  /*3a40*/  F2FP.BF16.F32.PACK_AB R53, R56, R59 ;  /* 0x0000003b3835723e */ /* 0x002fc800000010ff */
[C---:B------:R-:W-:Y:S08]  /*3a50*/  HMMA.16816.F32.BF16 R88, R68.reuse, R32, R88 ;  /* 0x000000204458723c */ /* 0x040ff00000041858 */
[----:B------:R-:W-:Y:S01]  /*3a60*/  HMMA.16816.F32.BF16 R4, R68, R34, R4 ;  /* 0x000000224404723c */ /* 0x000fe20000041804 */
[-CC-:B------:R-:W-:Y:S01]  /*3a70*/  FFMA.FTZ R69, R24, R108.reuse, -R109.reuse ;  /* 0x0000006c18457223 */ /* 0x180fe2000001086d */
[-CC-:B------:R-:W-:Y:S01]  /*3a80*/  FFMA.FTZ R68, R25, R108.reuse, -R109.reuse ;  /* 0x0000006c19447223 */ /* 0x180fe2000001086d */
[----:B------:R-:W1:Y:S01]  /*3a90*/  LDSM.16.MT88.4 R32, [R153+0x7800] ;  /* 0x007800009920783b */ /* 0x000e620000004200 */
[----:B------:R-:W3:Y:S01]  /*3aa0*/  MUFU.EX2 R71, R55 ;  /* 0x0000003700477308 */ /* 0x000ee20000000800 */
[----:B------:R-:W-:-:S02]  /*3ab0*/  FFMA.FTZ R70, R20, R108, -R109 ;  /* 0x0000006c14467223 */ /* 0x000fc4000001086d */
[----:B------:R-:W4:Y:S01]  /*3ac0*/  LDSM.16.MT88.4 R24, [R152+0x7800] ;  /* 0x007800009818783b */ /* 0x000f220000004200 */
[----:B------:R-:W-:Y:S04]  /*3ad0*/  MUFU.EX2 R69, R69 ;  /* 0x0000004500457308 */ /* 0x000fe80000000800 */
[----:B------:R-:W5:Y:S04]  /*3ae0*/  MUFU.EX2 R68, R68 ;  /* 0x0000004400447308 */ /* 0x000f680000000800 */
[----:B------:R-:W-:Y:S01]  /*3af0*/  MUFU.EX2 R70, R70 ;  /* 0x0000004600467308 */ /* 0x000fe20000000800 */
[----:B---3--:R-:W-:-:S02]  /*3b00*/  F2FP.BF16.F32.PACK_AB R52, R71, R128 ;  /* 0x000000804734723e */ /* 0x008fc400000010ff */
[----:B------:R-:W-:Y:S02]  /*3b10*/  F2FP.BF16.F32.PACK_AB R55, R58, R57 ;  /* 0x000000393a37723e */ /* 0x000fe400000010ff */
[----:B-----5:R-:W-:-:S07]  /*3b20*/  F2FP.BF16.F32.PACK_AB R54, R68, R69 ;  /* 0x000000454436723e */ /* 0x020fce00000010ff */
[C---:B--2---:R-:W-:Y:S08]  /*3b30*/  HMMA.16816.F32.BF16 R72, R52.reuse, R28, R72 ;  /* 0x0000001c3448723c */ /* 0x044ff00000041848 */
[C---:B------:R-:W-:Y:S01]  /*3b40*/  HMMA.16816.F32.BF16 R44, R52.reuse, R30, R44 ;  /* 0x0000001e342c723c */ /* 0x040fe2000004182c */
[----:B------:R-:W-:Y:S07]  /*3b50*/  LDSM.16.MT88.4 R28, [R154+0x8000] ;  /* 0x008000009a1c783b */ /* 0x000fee0000004200 */
[----:B------:R-:W-:Y:S01]  /*3b60*/  HMMA.16816.F32.BF16 R40, R52, R36, R40 ;  /* 0x000000243428723c */ /* 0x000fe20000041828 */
[-CC-:B------:R-:W-:Y:S01]  /*3b70*/  FFMA.FTZ R36, R22, R108.reuse, -R103.reuse ;  /* 0x0000006c16247223 */ /* 0x180fe20000010867 */
[----:B------:R-:W-:-:S05]  /*3b80*/  FFMA.FTZ R37, R23, R108, -R103 ;  /* 0x0000006c17257223 */ /* 0x000fca0000010867 */
[----:B------:R-:W-:Y:S01]  /*3b90*/  MUFU.EX2 R36, R36 ;  /* 0x0000002400247308 */ /* 0x000fe20000000800 */
[C---:B------:R-:W-:Y:S01]  /*3ba0*/  HMMA.16816.F32.BF16 R8, R52.reuse, R38, R8 ;  /* 0x000000263408723c */ /* 0x040fe20000041808 */
[-CC-:B------:R-:W-:Y:S01]  /*3bb0*/  FFMA.FTZ R38, R18, R108.reuse, -R103.reuse ;  /* 0x0000006c12267223 */ /* 0x180fe20000010867 */
[-C--:B------:R-:W-:Y:S01]  /*3bc0*/  FFMA.FTZ R39, R19, R108.reuse, -R103 ;  /* 0x0000006c13277223 */ /* 0x080fe20000010867 */
[----:B------:R-:W2:Y:S04]  /*3bd0*/  MUFU.EX2 R37, R37 ;  /* 0x0000002500257308 */ /* 0x000ea80000000800 */
[----:B------:R-:W-:Y:S01]  /*3be0*/  MUFU.EX2 R38, R38 ;  /* 0x0000002600267308 */ /* 0x000fe20000000800 */
[C---:B-1----:R-:W-:Y:S03]  /*3bf0*/  HMMA.16816.F32.BF16 R84, R52.reuse, R32, R84 ;  /* 0x000000203454723c */ /* 0x042fe60000041854 */
[----:B------:R-:W-:Y:S05]  /*3c00*/  MUFU.EX2 R39, R39 ;  /* 0x0000002700277308 */ /* 0x000fea0000000800 */
[C---:B------:R-:W-:Y:S01]  /*3c10*/  HMMA.16816.F32.BF16 R48, R52.reuse, R34, R48 ;  /* 0x000000223430723c */ /* 0x040fe20000041830 */
[--C-:B------:R-:W-:Y:S01]  /*3c20*/  FFMA.FTZ R35, R21, R108, -R109.reuse ;  /* 0x0000006c15237223 */ /* 0x100fe2000001086d */
[----:B--2---:R-:W-:Y:S01]  /*3c30*/  F2FP.BF16.F32.PACK_AB R33, R37, R36 ;  /* 0x000000242521723e */ /* 0x004fe200000010ff */
[----:B------:R-:W1:Y:S05]  /*3c40*/  LDSM.16.MT88.4 R20, [R158+0x8000] ;  /* 0x008000009e14783b */ /* 0x000e6a0000004200 */
[C---:B----4-:R-:W-:Y:S08]  /*3c50*/  HMMA.16816.F32.BF16 R88, R52.reuse, R24, R88 ;  /* 0x000000183458723c */ /* 0x050ff00000041858 */
[----:B------:R-:W-:Y:S01]  /*3c60*/  HMMA.16816.F32.BF16 R4, R52, R26, R4 ;  /* 0x0000001a3404723c */ /* 0x000fe20000041804 */
[-CC-:B------:R-:W-:Y:S01]  /*3c70*/  FFMA.FTZ R53, R16, R108.reuse, -R109.reuse ;  /* 0x0000006c10357223 */ /* 0x180fe2000001086d */
[-C--:B------:R-:W-:Y:S01]  /*3c80*/  FFMA.FTZ R52, R17, R108.reuse, -R109 ;  /* 0x0000006c11347223 */ /* 0x080fe2000001086d */
[----:B------:R-:W2:Y:S01]  /*3c90*/  LDSM.16.MT88.4 R24, [R153+0x8000] ;  /* 0x008000009918783b */ /* 0x000ea20000004200 */
[----:B------:R-:W3:Y:S01]  /*3ca0*/  MUFU.EX2 R55, R35 ;  /* 0x0000002300377308 */ /* 0x000ee20000000800 */
[----:B------:R-:W-:-:S02]  /*3cb0*/  FFMA.FTZ R54, R14, R108, -R103 ;  /* 0x0000006c0e367223 */ /* 0x000fc40000010867 */
[----:B------:R-:W4:Y:S01]  /*3cc0*/  LDSM.16.MT88.4 R16, [R152+0x8000] ;  /* 0x008000009810783b */ /* 0x000f220000004200 */
[----:B------:R-:W-:Y:S03]  /*3cd0*/  MUFU.EX2 R53, R53 ;  /* 0x0000003500357308 */ /* 0x000fe60000000800 */
[----:B------:R-:W5:Y:S01]  /*3ce0*/  LDSM.16.MT88.4 R12, [R158+0x8800] ;  /* 0x008800009e0c783b */ /* 0x000f620000004200 */
[----:B------:R-:W1:Y:S04]  /*3cf0*/  MUFU.EX2 R52, R52 ;  /* 0x0000003400347308 */ /* 0x000e680000000800 */
[----:B------:R-:W2:Y:S01]  /*3d00*/  MUFU.EX2 R54, R54 ;  /* 0x0000003600367308 */ /* 0x000ea20000000800 */
[----:B---3--:R-:W-:-:S02]  /*3d10*/  F2FP.BF16.F32.PACK_AB R32, R55, R70 ;  /* 0x000000463720723e */ /* 0x008fc400000010ff */
[----:B------:R-:W-:Y:S02]  /*3d20*/  F2FP.BF16.F32.PACK_AB R35, R39, R38 ;  /* 0x000000262723723e */ /* 0x000fe400000010ff */
[----:B-1----:R-:W-:-:S07]  /*3d30*/  F2FP.BF16.F32.PACK_AB R34, R52, R53 ;  /* 0x000000353422723e */ /* 0x002fce00000010ff */
[C---:B------:R-:W-:Y:S08]  /*3d40*/  HMMA.16816.F32.BF16 R72, R32.reuse, R20, R72 ;  /* 0x000000142048723c */ /* 0x040ff00000041848 */
[C---:B------:R-:W-:Y:S01]  /*3d50*/  HMMA.16816.F32.BF16 R44, R32.reuse, R22, R44 ;  /* 0x00000016202c723c */ /* 0x040fe2000004182c */
[----:B------:R-:W-:Y:S07]  /*3d60*/  LDSM.16.MT88.4 R20, [R153+0x8800] ;  /* 0x008800009914783b */ /* 0x000fee0000004200 */
[----:B------:R-:W-:Y:S01]  /*3d70*/  HMMA.16816.F32.BF16 R40, R32, R28, R40 ;  /* 0x0000001c2028723c */ /* 0x000fe20000041828 */
[----:B------:R-:W-:-:S02]  /*3d80*/  F2FP.BF16.F32.PACK_AB R28, R133, R130 ;  /* 0x00000082851c723e */ /* 0x000fc400000010ff */
[----:B--2---:R-:W-:-:S05]  /*3d90*/  F2FP.BF16.F32.PACK_AB R29, R131, R54 ;  /* 0x00000036831d723e */ /* 0x004fca00000010ff */
[C---:B------:R-:W-:Y:S08]  /*3da0*/  HMMA.16816.F32.BF16 R8, R32.reuse, R30, R8 ;  /* 0x0000001e2008723c */ /* 0x040ff00000041808 */
[C---:B------:R-:W-:Y:S08]  /*3db0*/  HMMA.16816.F32.BF16 R84, R32.reuse, R24, R84 ;  /* 0x000000182054723c */ /* 0x040ff00000041854 */
[C---:B------:R-:W-:Y:S01]  /*3dc0*/  HMMA.16816.F32.BF16 R48, R32.reuse, R26, R48 ;  /* 0x0000001a2030723c */ /* 0x040fe20000041830 */
[----:B------:R-:W1:Y:S07]  /*3dd0*/  LDSM.16.MT88.4 R24, [R154+0x8800] ;  /* 0x008800009a18783b */ /* 0x000e6e0000004200 */
[C---:B----4-:R-:W-:Y:S08]  /*3de0*/  HMMA.16816.F32.BF16 R88, R32.reuse, R16, R88 ;  /* 0x000000102058723c */ /* 0x050ff00000041858 */
[----:B------:R-:W-:Y:S01]  /*3df0*/  HMMA.16816.F32.BF16 R4, R32, R18, R4 ;  /* 0x000000122004723c */ /* 0x000fe20000041804 */
[-C--:B------:R-:W-:Y:S01]  /*3e00*/  FFMA.FTZ R35, R65, R108.reuse, -R109 ;  /* 0x0000006c41237223 */ /* 0x080fe2000001086d */
[-CC-:B------:R-:W-:Y:S01]  /*3e10*/  FFMA.FTZ R33, R67, R108.reuse, -R103.reuse ;  /* 0x0000006c43217223 */ /* 0x180fe20000010867 */
[----:B------:R-:W2:Y:S01]  /*3e20*/  LDSM.16.MT88.4 R16, [R152+0x8800] ;  /* 0x008800009810783b */ /* 0x000ea20000004200 */
[----:B------:R3:W-:Y:S01]  /*3e30*/  MUFU.EX2 R32, R64 ;  /* 0x0000004000207308 */ /* 0x0007e20000000800 */
[-CC-:B------:R-:W-:Y:S01]  /*3e40*/  FFMA.FTZ R65, R107, R108.reuse, -R103.reuse ;  /* 0x0000006c6b417223 */ /* 0x180fe20000010867 */
[-C--:B------:R-:W-:Y:S01]  /*3e50*/  FFMA.FTZ R34, R62, R108.reuse, -R103 ;  /* 0x0000006c3e227223 */ /* 0x080fe20000010867 */
[-C--:B------:R-:W-:Y:S01]  /*3e60*/  FFMA.FTZ R67, R105, R108.reuse, -R109 ;  /* 0x0000006c69437223 */ /* 0x080fe2000001086d */
[----:B------:R-:W4:Y:S01]  /*3e70*/  MUFU.EX2 R35, R35 ;  /* 0x0000002300237308 */ /* 0x000f220000000800 */
[-C--:B------:R-:W-:Y:S01]  /*3e80*/  FFMA.FTZ R62, R94, R108.reuse, -R103 ;  /* 0x0000006c5e3e7223 */ /* 0x080fe20000010867 */
[----:B------:R-:W-:-:S02]  /*3e90*/  FFMA.FTZ R105, R92, R108, -R109 ;  /* 0x0000006c5c697223 */ /* 0x000fc4000001086d */
[----:B------:R-:W5:Y:S04]  /*3ea0*/  MUFU.EX2 R33, R33 ;  /* 0x0000002100217308 */ /* 0x000f680000000800 */
[----:B------:R-:W-:Y:S01]  /*3eb0*/  MUFU.EX2 R65, R65 ;  /* 0x0000004100417308 */ /* 0x000fe20000000800 */
[-C--:B---3--:R-:W-:Y:S01]  /*3ec0*/  FFMA.FTZ R64, R106, R108.reuse, -R103 ;  /* 0x0000006c6a407223 */ /* 0x088fe20000010867 */
[----:B------:R-:W-:Y:S02]  /*3ed0*/  FFMA.FTZ R106, R93, R108, -R109 ;  /* 0x0000006c5d6a7223 */ /* 0x000fe4000001086d */
[----:B------:R-:W-:Y:S01]  /*3ee0*/  MUFU.EX2 R34, R34 ;  /* 0x0000002200227308 */ /* 0x000fe20000000800 */
[----:B----4-:R-:W-:-:S03]  /*3ef0*/  F2FP.BF16.F32.PACK_AB R30, R35, R32 ;  /* 0x00000020231e723e */ /* 0x010fc600000010ff */
[----:B------:R-:W3:Y:S01]  /*3f00*/  MUFU.EX2 R64, R64 ;  /* 0x0000004000407308 */ /* 0x000ee20000000800 */
[----:B-----5:R-:W-:-:S03]  /*3f10*/  F2FP.BF16.F32.PACK_AB R31, R33, R66 ;  /* 0x00000042211f723e */ /* 0x020fc600000010ff */
[----:B------:R-:W-:Y:S04]  /*3f20*/  MUFU.EX2 R67, R67 ;  /* 0x0000004300437308 */ /* 0x000fe80000000800 */
[----:B------:R-:W-:Y:S01]  /*3f30*/  MUFU.EX2 R62, R62 ;  /* 0x0000003e003e7308 */ /* 0x000fe20000000800 */
[C---:B------:R-:W-:Y:S03]  /*3f40*/  HMMA.16816.F32.BF16 R72, R28.reuse, R12, R72 ;  /* 0x0000000c1c48723c */ /* 0x040fe60000041848 */
[----:B------:R-:W-:Y:S04]  /*3f50*/  MUFU.EX2 R105, R105 ;  /* 0x0000006900697308 */ /* 0x000fe80000000800 */
[----:B------:R-:W-:Y:S01]  /*3f60*/  MUFU.EX2 R106, R106 ;  /* 0x0000006a006a7308 */ /* 0x000fe20000000800 */
[C---:B------:R-:W-:Y:S01]  /*3f70*/  HMMA.16816.F32.BF16 R44, R28.reuse, R14, R44 ;  /* 0x0000000e1c2c723c */ /* 0x040fe2000004182c */
[----:B------:R-:W4:Y:S07]  /*3f80*/  LDSM.16.MT88.4 R12, [R158+0x9000] ;  /* 0x009000009e0c783b */ /* 0x000f2e0000004200 */
[----:B-1----:R-:W-:Y:S01]  /*3f90*/  HMMA.16816.F32.BF16 R40, R28, R24, R40 ;  /* 0x000000181c28723c */ /* 0x002fe20000041828 */
[----:B---3--:R-:W-:-:S07]  /*3fa0*/  F2FP.BF16.F32.PACK_AB R25, R65, R64 ;  /* 0x000000404119723e */ /* 0x008fce00000010ff */
[C---:B------:R-:W-:Y:S08]  /*3fb0*/  HMMA.16816.F32.BF16 R8, R28.reuse, R26, R8 ;  /* 0x0000001a1c08723c */ /* 0x040ff00000041808 */
[C---:B------:R-:W-:Y:S08]  /*3fc0*/  HMMA.16816.F32.BF16 R84, R28.reuse, R20, R84 ;  /* 0x000000141c54723c */ /* 0x040ff00000041854 */
[C---:B------:R-:W-:Y:S01]  /*3fd0*/  HMMA.16816.F32.BF16 R48, R28.reuse, R22, R48 ;  /* 0x000000161c30723c */ /* 0x040fe20000041830 */
[----:B------:R-:W1:Y:S07]  /*3fe0*/  LDSM.16.MT88.4 R20, [R153+0x9000] ;  /* 0x009000009914783b */ /* 0x000e6e0000004200 */
[C---:B--2---:R-:W-:Y:S08]  /*3ff0*/  HMMA.16816.F32.BF16 R88, R28.reuse, R16, R88 ;  /* 0x000000101c58723c */ /* 0x044ff00000041858 */
[----:B------:R-:W-:Y:S01]  /*4000*/  HMMA.16816.F32.BF16 R4, R28, R18, R4 ;  /* 0x000000121c04723c */ /* 0x000fe20000041804 */
[-CC-:B------:R-:W-:Y:S01]  /*4010*/  FFMA.FTZ R28, R60, R108.reuse, -R109.reuse ;  /* 0x0000006c3c1c7223 */ /* 0x180fe2000001086d */
[-C--:B------:R-:W-:Y:S01]  /*4020*/  FFMA.FTZ R31, R61, R108.reuse, -R109 ;  /* 0x0000006c3d1f7223 */ /* 0x080fe2000001086d */
[-CC-:B------:R-:W-:Y:S01]  /*4030*/  FFMA.FTZ R29, R63, R108.reuse, -R103.reuse ;  /* 0x0000006c3f1d7223 */ /* 0x180fe20000010867 */
[----:B------:R-:W2:Y:S01]  /*4040*/  MUFU.EX2 R30, R104 ;  /* 0x00000068001e7308 */ /* 0x000ea20000000800 */
[----:B------:R-:W3:Y:S01]  /*4050*/  LDSM.16.MT88.4 R16, [R154+0x9000] ;  /* 0x009000009a10783b */ /* 0x000ee20000004200 */
[-CC-:B------:R-:W-:Y:S01]  /*4060*/  FFMA.FTZ R60, R98, R108.reuse, -R103.reuse ;  /* 0x0000006c623c7223 */ /* 0x180fe20000010867 */
[-C--:B------:R-:W-:Y:S01]  /*4070*/  FFMA.FTZ R61, R99, R108.reuse, -R103 ;  /* 0x0000006c633d7223 */ /* 0x080fe20000010867 */
[----:B------:R-:W-:Y:S01]  /*4080*/  MUFU.EX2 R28, R28 ;  /* 0x0000001c001c7308 */ /* 0x000fe20000000800 */
[-C--:B------:R-:W-:Y:S01]  /*4090*/  FFMA.FTZ R63, R96, R108.reuse, -R109 ;  /* 0x0000006c603f7223 */ /* 0x080fe2000001086d */
[----:B------:R-:W-:-:S02]  /*40a0*/  FFMA.FTZ R103, R95, R108, -R103 ;  /* 0x0000006c5f677223 */ /* 0x000fc40000010867 */
[----:B------:R-:W5:Y:S04]  /*40b0*/  MUFU.EX2 R31, R31 ;  /* 0x0000001f001f7308 */ /* 0x000f680000000800 */
[----:B------:R-:W4:Y:S01]  /*40c0*/  MUFU.EX2 R29, R29 ;  /* 0x0000001d001d7308 */ /* 0x000f220000000800 */
[----:B--2---:R-:W-:Y:S01]  /*40d0*/  F2FP.BF16.F32.PACK_AB R24, R67, R30 ;  /* 0x0000001e4318723e */ /* 0x004fe200000010ff */
[----:B------:R-:W-:Y:S02]  /*40e0*/  FFMA.FTZ R104, R97, R108, -R109 ;  /* 0x0000006c61687223 */ /* 0x000fe4000001086d */
[----:B------:R-:W-:Y:S04]  /*40f0*/  MUFU.EX2 R60, R60 ;  /* 0x0000003c003c7308 */ /* 0x000fe80000000800 */
[----:B------:R-:W2:Y:S01]  /*4100*/  MUFU.EX2 R61, R61 ;  /* 0x0000003d003d7308 */ /* 0x000ea20000000800 */
[----:B-----5:R-:W-:-:S03]  /*4110*/  F2FP.BF16.F32.PACK_AB R26, R31, R28 ;  /* 0x0000001c1f1a723e */ /* 0x020fc600000010ff */
[----:B------:R-:W-:Y:S01]  /*4120*/  MUFU.EX2 R63, R63 ;  /* 0x0000003f003f7308 */ /* 0x000fe20000000800 */
[----:B----4-:R-:W-:-:S03]  /*4130*/  F2FP.BF16.F32.PACK_AB R27, R29, R34 ;  /* 0x000000221d1b723e */ /* 0x010fc600000010ff */
[----:B------:R-:W4:Y:S04]  /*4140*/  MUFU.EX2 R104, R104 ;  /* 0x0000006800687308 */ /* 0x000f280000000800 */
[----:B------:R-:W5:Y:S01]  /*4150*/  MUFU.EX2 R103, R103 ;  /* 0x0000006700677308 */ /* 0x000f620000000800 */
[C---:B------:R-:W-:Y:S08]  /*4160*/  HMMA.16816.F32.BF16 R72, R24.reuse, R12, R72 ;  /* 0x0000000c1848723c */ /* 0x040ff00000041848 */
        /* <DEDUP_REMOVED lines=8> */
[----:B--2---:R-:W-:Y:S01]  /*41f0*/  HMMA.16816.F32.BF16 R88, R24, R12, R88 ;  /* 0x0000000c1858723c */ /* 0x004fe20000041858 */
[----:B------:R-:W-:Y:S01]  /*4200*/  FADD.FTZ R12, R76, R77 ;  /* 0x0000004d4c0c7221 */ /* 0x000fe20000010000 */
[----:B------:R-:W-:-:S03]  /*4210*/  F2FP.BF16.F32.PACK_AB R13, R61, R60 ;  /* 0x0000003c3d0d723e */ /* 0x000fc600000010ff */
[----:B------:R-:W-:-:S03]  /*4220*/  FADD.FTZ R12, R79, R12 ;  /* 0x0000000c4f0c7221 */ /* 0x000fc60000010000 */
[----:B------:R-:W-:Y:S01]  /*4230*/  HMMA.16816.F32.BF16 R4, R24, R14, R4 ;  /* 0x0000000e1804723c */ /* 0x000fe20000041804 */
[----:B------:R-:W-:Y:S01]  /*4240*/  FADD.FTZ R25, R80, R83 ;  /* 0x0000005350197221 */ /* 0x000fe20000010000 */
[----:B------:R-:W-:Y:S01]  /*4250*/  FADD.FTZ R59, R59, R12 ;  /* 0x0000000c3b3b7221 */ /* 0x000fe20000010000 */
[----:B----4-:R-:W-:Y:S01]  /*4260*/  F2FP.BF16.F32.PACK_AB R12, R104, R63 ;  /* 0x0000003f680c723e */ /* 0x010fe200000010ff */
[----:B------:R-:W2:Y:S01]  /*4270*/  LDSM.16.MT88.4 R80, [R153+0x9800] ;  /* 0x009800009950783b */ /* 0x000ea20000004200 */
[----:B------:R-:W-:Y:S01]  /*4280*/  FADD.FTZ R24, R128, R25 ;  /* 0x0000001980187221 */ /* 0x000fe20000010000 */
[----:B------:R-:W-:Y:S01]  /*4290*/  FADD.FTZ R56, R56, R59 ;  /* 0x0000003b38387221 */ /* 0x000fe20000010000 */
[----:B------:R-:W-:Y:S02]  /*42a0*/  F2FP.BF16.F32.PACK_AB R14, R106, R105 ;  /* 0x000000696a0e723e */ /* 0x000fe400000010ff */
[----:B------:R-:W-:Y:S01]  /*42b0*/  FADD.FTZ R24, R71, R24 ;  /* 0x0000001847187221 */ /* 0x000fe20000010000 */
[----:B------:R-:W-:Y:S01]  /*42c0*/  FADD.FTZ R25, R57, R56 ;  /* 0x0000003839197221 */ /* 0x000fe20000010000 */
[----:B-----5:R-:W-:-:S02]  /*42d0*/  F2FP.BF16.F32.PACK_AB R15, R103, R62 ;  /* 0x0000003e670f723e */ /* 0x020fc400000010ff */
        /* <DEDUP_REMOVED lines=42> */
[----:B------:R-:W-:-:S06]  /*4580*/  FADD.FTZ R189, R106, R105 ;  /* 0x000000696abd7221 */ /* 0x000fcc0000010000 */
        /* <DEDUP_REMOVED lines=9> */
.L_x_12097:
        /* <DEDUP_REMOVED lines=77> */
.L_x_12092:
[----:B------:R-:W-:Y:S05]  /*4af0*/  BSYNC.RECONVERGENT B0 ;  /* 0x0000000000007941 */ /* 0x000fea0003800200 */
.L_x_12091:
        /* <DEDUP_REMOVED lines=26> */
[----:B------:R-:W-:Y:S04]  /*4ca0*/  ISETP.GT.AND P1, PT, R183, R168, PT ;  /* 0x000000a8b700720c */ /* 0x000fe80003f24270 */
        /* <DEDUP_REMOVED lines=179> */
.L_x_12096:
[----:B------:R-:W-:Y:S05]  /*57e0*/  BSYNC.RECONVERGENT B0 ;  /* 0x0000000000007941 */ /* 0x000fea0003800200 */
.L_x_12095:
[C---:B------:R-:W-:Y:S01]  /*57f0*/  LEA R112, P1, R180.reuse, R170, 0x1 ;  /* 0x000000aab4707211 */ /* 0x040fe200078208ff */
[----:B------:R-:W-:Y:S03]  /*5800*/  IMAD.MOV.U32 R171, RZ, RZ, R169 ;  /* 0x000000ffffab7224 */ /* 0x000fe600078e00a9 */
[----:B------:R-:W-:Y:S02]  /*5810*/  LEA.HI.X R113, R180, R169, R181, 0x1, P1 ;  /* 0x000000a9b4717211 */ /* 0x000fe400008f0cb5 */
        /* <DEDUP_REMOVED lines=24> */
.L_x_12094:
[----:B------:R-:W-:Y:S05]  /*59a0*/  BSYNC.RECONVERGENT B1 ;  /* 0x0000000000017941 */ /* 0x000fea0003800200 */
.L_x_12093:
        /* <DEDUP_REMOVED lines=411> */
.L_x_12090:
        /* <DEDUP_REMOVED lines=10> */
.L_x_12105:
[----:B------:R-:W2:Y:S01]  /*7400*/  S2R R36, SR_TID.X ;  /* 0x0000000000247919 */ /* 0x000ea20000002100 */
[----:B------:R-:W1:Y:S01]  /*7410*/  S2UR UR6, SR_CgaCtaId ;  /* 0x00000000000679c3 */ /* 0x000e620000008800 */
[----:B------:R-:W1:Y:S01]  /*7420*/  MUFU.RCP R6, R39 ;  /* 0x0000002700067308 */ /* 0x000e620000001000 */
[----:B---34-:R-:W-:Y:S01]  /*7430*/  FADD.FTZ R38, R38, R7 ;  /* 0x0000000726267221 */ /* 0x018fe20000010000 */
[----:B------:R-:W-:-:S05]  /*7440*/  FSETP.NE.FTZ.AND P1, PT, R39, RZ, PT ;  /* 0x000000ff2700720b */ /* 0x000fca0003f35000 */
[----:B------:R-:W-:Y:S01]  /*7450*/  BAR.SYNC.DEFER_BLOCKING 0x0 ;  /* 0x0000000000007b1d */ /* 0x000fe20000010000 */
[----:B------:R-:W-:-:S05]  /*7460*/  FSETP.NE.FTZ.AND P0, PT, R38, RZ, PT ;  /* 0x000000ff2600720b */ /* 0x000fca0003f15000 */
[----:B------:R-:W3:Y:S01]  /*7470*/  MUFU.RCP R5, R38 ;  /* 0x0000002600057308 */ /* 0x000ee20000001000 */
[----:B------:R-:W-:Y:S01]  /*7480*/  UMOV UR7, 0x400 ;  /* 0x0000040000077882 */ /* 0x000fe20000000000 */
[----:B-1----:R-:W-:Y:S01]  /*7490*/  FSEL R6, R6, 1, P1 ;  /* 0x3f80000006067808 */ /* 0x002fe20000800000 */
[----:B------:R-:W-:-:S04]  /*74a0*/  ULEA UR6, UR6, UR7, 0x18 ;  /* 0x0000000706067291 */ /* 0x000fc8000f8ec0ff */
        /* <DEDUP_REMOVED lines=71> */
[----:B------:R-:W2:Y:S04]  /*7920*/  LD.E.64 R40, desc[UR4][R2.64+0xb0] ;  /* 0x0000b00402287980 */ /* 0x000ea8000c101b00 */
[----:B------:R-:W3:Y:S04]  /*7930*/  LD.E R43, desc[UR4][R2.64+0x60] ;  /* 0x00006004022b7980 */ /* 0x000ee8000c101900 */
[----:B------:R-:W4:Y:S04]  /*7940*/  LD.E R42, desc[UR4][R2.64+0xcc] ;  /* 0x0000cc04022a7980 */ /* 0x000f28000c101900 */
[----:B------:R-:W4:Y:S04]  /*7950*/  LD.E.64 R46, desc[UR4][R2.64+0x78] ;  /* 0x00007804022e7980 */ /* 0x000f28000c101b00 */
[----:B------:R1:W5:Y:S01]  /*7960*/  LD.E.64 R48, desc[UR4][R2.64+0xa8] ;  /* 0x0000a80402307980 */ /* 0x000362000c101b00 */
[----:B------:R-:W-:Y:S01]  /*7970*/  SHF.L.U32 R45, R36, 0x2, RZ ;  /* 0x00000002242d7819 */ /* 0x000fe200000006ff */
[----:B------:R-:W1:Y:S01]  /*7980*/  @P1 MUFU.LG2 R39, R39 ;  /* 0x0000002700271308 */ /* 0x000e620000000c00 */
[----:B------:R-:W-:Y:S01]  /*7990*/  SHF.R.U32.HI R44, RZ, 0x1, R36 ;  /* 0x00000001ff2c7819 */ /* 0x000fe20000011624 */
[----:B------:R-:W-:Y:S01]  /*79a0*/  BSSY.RECONVERGENT B0, `(.L_x_12099) ;  /* 0x000002d000007945 */ /* 0x000fe20003800200 */
[----:B-1----:R-:W-:-:S02]  /*79b0*/  LOP3.LUT R5, R45, 0x1f8, RZ, 0xc0, !PT ;  /* 0x000001f82d057812 */ /* 0x002fc400078ec0ff */
[----:B------:R-:W-:Y:S02]  /*79c0*/  LOP3.LUT R50, R4, 0x10, RZ, 0xc0, !PT ;  /* 0x0000001004327812 */ /* 0x000fe400078ec0ff */
[----:B------:R-:W-:Y:S01]  /*79d0*/  LOP3.LUT R5, R5, 0x38, R44, 0x78, !PT ;  /* 0x0000003805057812 */ /* 0x000fe200078e782c */
[----:B------:R-:W1:Y:S01]  /*79e0*/  @P0 MUFU.LG2 R38, R38 ;  /* 0x0000002600260308 */ /* 0x000e620000000c00 */
[----:B------:R-:W-:Y:S01]  /*79f0*/  BAR.SYNC.DEFER_BLOCKING 0x0 ;  /* 0x0000000000007b1d */ /* 0x000fe20000010000 */
[----:B------:R-:W-:Y:S02]  /*7a00*/  LOP3.LUT P3, RZ, R36, 0x3, RZ, 0xc0, !PT ;  /* 0x0000000324ff7812 */ /* 0x000fe4000786c0ff */
[----:B------:R-:W-:Y:S02]  /*7a10*/  LEA R50, R5, R50, 0x2 ;  /* 0x0000003205327211 */ /* 0x000fe400078e10ff */
[----:B------:R-:W-:Y:S02]  /*7a20*/  SHF.R.U32.HI R36, RZ, 0x2, R36 ;  /* 0x00000002ff247819 */ /* 0x000fe40000011624 */
[----:B------:R-:W-:-:S02]  /*7a30*/  LOP3.LUT R3, R45, 0xffc, RZ, 0xc0, !PT ;  /* 0x00000ffc2d037812 */ /* 0x000fc400078ec0ff */
[----:B------:R-:W-:Y:S01]  /*7a40*/  MOV R2, 0xff800000 ;  /* 0xff80000000027802 */ /* 0x000fe20000000f00 */
[----:B------:R-:W1:Y:S04]  /*7a50*/  LDS.128 R32, [R50+UR6] ;  /* 0x0000000632207984 */ /* 0x000e680008000c00 */
[----:B------:R-:W1:Y:S04]  /*7a60*/  LDS.128 R28, [R50+UR6+0x800] ;  /* 0x00080006321c7984 */ /* 0x000e680008000c00 */
[----:B------:R-:W1:Y:S04]  /*7a70*/  LDS.128 R24, [R50+UR6+0x1000] ;  /* 0x0010000632187984 */ /* 0x000e680008000c00 */
[----:B------:R-:W1:Y:S04]  /*7a80*/  LDS.128 R20, [R50+UR6+0x1800] ;  /* 0x0018000632147984 */ /* 0x000e680008000c00 */
[----:B------:R-:W1:Y:S04]  /*7a90*/  LDS.128 R16, [R50+UR6+0x2000] ;  /* 0x0020000632107984 */ /* 0x000e680008000c00 */
[----:B------:R-:W1:Y:S04]  /*7aa0*/  LDS.128 R12, [R50+UR6+0x2800] ;  /* 0x00280006320c7984 */ /* 0x000e680008000c00 */
[----:B------:R-:W1:Y:S04]  /*7ab0*/  LDS.128 R8, [R50+UR6+0x3000] ;  /* 0x0030000632087984 */ /* 0x000e680008000c00 */
[----:B------:R1:W2:Y:S02]  /*7ac0*/  LDS.128 R4, [R50+UR6+0x3800] ;  /* 0x0038000632047984 */ /* 0x0002a40008000c00 */
[----:B-1----:R-:W-:Y:S01]  /*7ad0*/  @P1 FMUL.FTZ R50, R39, 0.69314718246459960938 ;  /* 0x3f31721827321820 */ /* 0x002fe20000410000 */
[----:B------:R-:W-:-:S04]  /*7ae0*/  LOP3.LUT R39, R44, 0x30, RZ, 0xc0, !PT ;  /* 0x000000302c277812 */ /* 0x000fc800078ec0ff */
[----:B------:R-:W-:Y:S01]  /*7af0*/  LOP3.LUT R36, R39, 0x7, R36, 0xf8, !PT ;  /* 0x0000000727247812 */ /* 0x000fe200078ef824 */
[----:B--2---:R-:W-:-:S04]  /*7b00*/  IMAD R40, R40, UR8, R179 ;  /* 0x0000000828287c24 */ /* 0x004fc8000f8e02b3 */
[----:B---3--:R-:W-:Y:S02]  /*7b10*/  IMAD R40, R40, R43, R178 ;  /* 0x0000002b28287224 */ /* 0x008fe400078e02b2 */
[----:B------:R-:W-:Y:S02]  /*7b20*/  @P0 FMUL.FTZ R43, R38, 0.69314718246459960938 ;  /* 0x3f317218262b0820 */ /* 0x000fe40000410000 */
[----:B------:R-:W-:Y:S01]  /*7b30*/  IMAD R41, R41, R40, R176 ;  /* 0x0000002829297224 */ /* 0x000fe200078e02b0 */
[----:B------:R-:W-:Y:S01]  /*7b40*/  MOV R40, 0xff800000 ;  /* 0xff80000000287802 */ /* 0x000fe20000000f00 */
[C---:B-----5:R-:W-:Y:S01]  /*7b50*/  @P1 FFMA.FTZ R40, R37.reuse, R100, R50 ;  /* 0x0000006425281223 */ /* 0x060fe20000010032 */
[----:B------:R-:W-:Y:S01]  /*7b60*/  @P0 FFMA.FTZ R2, R37, R0, R43 ;  /* 0x0000000025020223 */ /* 0x000fe2000001002b */
[----:B----4-:R-:W-:-:S05]  /*7b70*/  IMAD R42, R41, R42, RZ ;  /* 0x0000002a292a7224 */ /* 0x010fca00078e02ff */
[----:B------:R-:W-:-:S04]  /*7b80*/  IADD3 R3, P2, PT, R42, R3, RZ ;  /* 0x000000032a037210 */ /* 0x000fc80007f5e0ff */
[----:B------:R-:W-:Y:S02]  /*7b90*/  LEA.HI.X.SX32 R42, R42, RZ, 0x1, P2 ;  /* 0x000000ff2a2a7211 */ /* 0x000fe400010f0eff */
[----:B------:R-:W-:-:S04]  /*7ba0*/  LEA R44, P2, R3, R46, 0x2 ;  /* 0x0000002e032c7211 */ /* 0x000fc800078410ff */
[----:B------:R-:W-:Y:S01]  /*7bb0*/  LEA.HI.X R45, R3, R47, R42, 0x2, P2 ;  /* 0x0000002f032d7211 */ /* 0x000fe200010f142a */
[----:B------:R-:W-:Y:S08]  /*7bc0*/  @P3 BRA `(.L_x_12100) ;  /* 0x0000000000283947 */ /* 0x000ff00003800000 */
[----:B------:R-:W-:Y:S01]  /*7bd0*/  IMAD.IADD R177, R177, 0x1, -R176 ;  /* 0x00000001b1b17824 */ /* 0x000fe200078e0ab0 */
[----:B------:R-:W-:Y:S01]  /*7be0*/  IADD3 R3, P0, PT, R41, R36, RZ ;  /* 0x0000002429037210 */ /* 0x000fe20007f1e0ff */
        /* <DEDUP_REMOVED lines=8> */
.L_x_12100:
[----:B------:R-:W-:Y:S05]  /*7c70*/  BSYNC.RECONVERGENT B0 ;  /* 0x0000000000007941 */ /* 0x000fea0003800200 */
.L_x_12099:
[----:B------:R-:W-:Y:S01]  /*7c80*/  MOV R175, 0x0 ;  /* 0x0000000000af7802 */ /* 0x000fe20000000f00 */
[----:B------:R-:W-:Y:S04]  /*7c90*/  ST.E.128 desc[UR4][R44.64], R32 ;  /* 0x000000202c007985 */ /* 0x000fe8000c101d04 */
[----:B------:R-:W-:Y:S04]  /*7ca0*/  ST.E.128 desc[UR4][R44.64+0x800], R28 ;  /* 0x0008001c2c007985 */ /* 0x000fe8000c101d04 */
[----:B------:R-:W-:Y:S04]  /*7cb0*/  ST.E.128 desc[UR4][R44.64+0x1000], R24 ;  /* 0x001000182c007985 */ /* 0x000fe8000c101d04 */
[----:B------:R-:W-:Y:S04]  /*7cc0*/  ST.E.128 desc[UR4][R44.64+0x1800], R20 ;  /* 0x001800142c007985 */ /* 0x000fe8000c101d04 */
[----:B------:R-:W-:Y:S04]  /*7cd0*/  ST.E.128 desc[UR4][R44.64+0x2000], R16 ;  /* 0x002000102c007985 */ /* 0x000fe8000c101d04 */
[----:B------:R-:W-:Y:S04]  /*7ce0*/  ST.E.128 desc[UR4][R44.64+0x2800], R12 ;  /* 0x0028000c2c007985 */ /* 0x000fe8000c101d04 */
[----:B------:R-:W-:Y:S04]  /*7cf0*/  ST.E.128 desc[UR4][R44.64+0x3000], R8 ;  /* 0x003000082c007985 */ /* 0x000fe8000c101d04 */
[----:B------:R1:W-:Y:S02]  /*7d00*/  ST.E.128 desc[UR4][R44.64+0x3800], R4 ;  /* 0x003800042c007985 */ /* 0x0003e4000c101d04 */
[----:B-1----:R-:W-:Y:S05]  /*7d10*/  RET.REL.NODEC R174 `(_ZN5flash24flash_fwd_splitkv_kernelI23Flash_fwd_kernel_traitsILi64ELi64ELi128ELi4ELb0ELb0EN7cutlass10bfloat16_tE19Flash_kernel_traitsILi64ELi64ELi128ELi4ES3_EELb0ELb0ELb0ELb1ELb1ELb0ELb1ELb0EEEvNS_16Flash_fwd_paramsE) ;  /* 0xffffff80aeb87950 */ /* 0x002fea0003c3ffff */
.L_x_12098:
[----:B------:R-:W-:Y:S01]  /*7d20*/  MOV R5, 0x2 ;  /* 0x0000000200057802 */ /* 0x000fe20000000f00 */
[----:B------:R-:W-:Y:S01]  /*7d30*/  IMAD.MOV.U32 R4, RZ, RZ, 0x1f ;  /* 0x0000001fff047424 */ /* 0x000fe200078e00ff */
[----:B------:R-:W-:-:S07]  /*7d40*/  MOV R6, 0xffffffff ;  /* 0xffffffff00067802 */ /* 0x000fce0000000f00 */
[----:B-1---5:R-:W-:Y:S05]  /*7d50*/  WARPSYNC.COLLECTIVE R6, `(.L_x_12101) ;  /* 0x0000000006087348 */ /* 0x022fea0003c00000 */
[----:B------:R2:W3:Y:S02]  /*7d60*/  SHFL.BFLY P0, R7, R189, R5, R4 ;  /* 0x0c000005bd077389 */ /* 0x0004e40000000004 */
[----:B-123-5:R-:W-:Y:S05]  /*7d70*/  ENDCOLLECTIVE ;  /* 0x000000000000791b */ /* 0x02efea0003800000 */
.L_x_12101:
[----:B------:R-:W-:Y:S02]  /*7d80*/  IMAD.MOV.U32 R8, RZ, RZ, R7 ;  /* 0x000000ffff087224 */ /* 0x000fe400078e0007 */
[----:B------:R-:W-:Y:S02]  /*7d90*/  IMAD.MOV.U32 R5, RZ, RZ, 0x1 ;  /* 0x00000001ff057424 */ /* 0x000fe400078e00ff */
[----:B------:R-:W-:-:S05]  /*7da0*/  FADD.FTZ R8, R8, R189 ;  /* 0x000000bd08087221 */ /* 0x000fca0000010000 */
[----:B------:R-:W-:-:S07]  /*7db0*/  MOV R189, R8 ;  /* 0x0000000800bd7202 */ /* 0x000fce0000000f00 */
[----:B------:R-:W-:Y:S05]  /*7dc0*/  WARPSYNC.COLLECTIVE R6, `(.L_x_12102) ;  /* 0x0000000006087348 */ /* 0x000fea0003c00000 */
[----:B------:R1:W2:Y:S02]  /*7dd0*/  SHFL.BFLY P0, R7, R189, R5, R4 ;  /* 0x0c000005bd077389 */ /* 0x0002a40000000004 */
[----:B-12---:R-:W-:Y:S05]  /*7de0*/  ENDCOLLECTIVE ;  /* 0x000000000000791b */ /* 0x006fea0003800000 */
.L_x_12102:
[----:B------:R-:W-:Y:S01]  /*7df0*/  MOV R189, R188 ;  /* 0x000000bc00bd7202 */ /* 0x000fe20000000f00 */
[----:B------:R-:W-:Y:S01]  /*7e00*/  IMAD.MOV.U32 R5, RZ, RZ, 0x2 ;  /* 0x00000002ff057424 */ /* 0x000fe200078e00ff */
[----:B------:R-:W-:-:S07]  /*7e10*/  MOV R39, R7 ;  /* 0x0000000700277202 */ /* 0x000fce0000000f00 */
[----:B------:R-:W-:Y:S05]  /*7e20*/  WARPSYNC.COLLECTIVE R6, `(.L_x_12103) ;  /* 0x0000000006087348 */ /* 0x000fea0003c00000 */
[----:B------:R1:W2:Y:S02]  /*7e30*/  SHFL.BFLY P0, R7, R189, R5, R4 ;  /* 0x0c000005bd077389 */ /* 0x0002a40000000004 */
[----:B-12---:R-:W-:Y:S05]  /*7e40*/  ENDCOLLECTIVE ;  /* 0x000000000000791b */ /* 0x006fea0003800000 */
.L_x_12103:
[----:B------:R-:W-:Y:S01]  /*7e50*/  FADD.FTZ R39, R8, R39 ;  /* 0x0000002708277221 */ /* 0x000fe20000010000 */
[----:B------:R-:W-:Y:S01]  /*7e60*/  FADD.FTZ R38, R7, R188 ;  /* 0x000000bc07267221 */ /* 0x000fe20000010000 */
[----:B------:R-:W-:-:S04]  /*7e70*/  MOV R5, 0x1 ;  /* 0x0000000100057802 */ /* 0x000fc80000000f00 */
[----:B------:R-:W-:-:S07]  /*7e80*/  MOV R189, R38 ;  /* 0x0000002600bd7202 */ /* 0x000fce0000000f00 */
[----:B------:R-:W-:Y:S05]  /*7e90*/  WARPSYNC.COLLECTIVE R6, `(.L_x_12104) ;  /* 0x0000000006087348 */ /* 0x000fea0003c00000 */
[----:B------:R1:W2:Y:S02]  /*7ea0*/  SHFL.BFLY P0, R7, R189, R5, R4 ;  /* 0x0c000005bd077389 */ /* 0x0002a40000000004 */
[----:B-12---:R-:W-:Y:S05]  /*7eb0*/  ENDCOLLECTIVE ;  /* 0x000000000000791b */ /* 0x006fea0003800000 */
.L_x_12104:
[----:B------:R-:W-:Y:S05]  /*7ec0*/  BRA `(.L_x_12105) ;  /* 0xfffffff4004c7947 */ /* 0x000fea000383ffff */
.L_x_12106:
        /* <DEDUP_REMOVED lines=11> */
.L_x_14814:


//--------------------- .text._ZN5flash24flash_fwd_splitkv_kernelI23Flash_fwd_kernel_traitsILi64ELi64ELi128ELi4ELb0ELb0EN7cutlass10bfloat16_tE19Flash_kernel_traitsILi64ELi64ELi128ELi4ES3_EELb0ELb0ELb0ELb1ELb1ELb1ELb1ELb0EEEvNS_16Flash_fwd_paramsE --------------------------
	.section	.text._ZN5flash24flash_fwd_splitkv_kernelI23Flash_fwd_kernel_traitsILi64ELi64ELi128ELi4ELb0ELb0EN7cutlass10bfloat16_tE19Flash_kernel_traitsILi64ELi64ELi128ELi4ES3_EELb0ELb0ELb0ELb1ELb1ELb1ELb1ELb0EEEvNS_16Flash_fwd_paramsE,"ax",@progbits
	.align	128
        .global         _ZN5flash24flash_fwd_splitkv_kernelI23Flash_fwd_kernel_traitsILi64ELi64ELi128ELi4ELb0ELb0EN7cutlass10bfloat16_tE19Flash_kernel_traitsILi64ELi64ELi128ELi4ES3_EELb0ELb0ELb0ELb1ELb1ELb1ELb1ELb0EEEvNS_16Flash_fwd_paramsE
        .type           _ZN5flash24flash_fwd_splitkv_kernelI23Flash_fwd_kernel_traitsILi64ELi64ELi128ELi4ELb0ELb0EN7cutlass10bfloat16_tE19Flash_kernel_traitsILi64ELi64ELi128ELi4ES3_EELb0ELb0ELb0ELb1ELb1ELb1ELb1ELb0EEEvNS_16Flash_fwd_paramsE,@function
        .size           _ZN5flash24flash_fwd_splitkv_kernelI23Flash_fwd_kernel_traitsILi64ELi64ELi128ELi4ELb0ELb0EN7cutlass10bfloat16_tE19Flash_kernel_traitsILi64ELi64ELi128ELi4ES3_EELb0ELb0ELb0ELb1ELb1ELb1ELb1ELb0EEEvNS_16Flash_fwd_paramsE,(.L_x_14815 - _ZN5flash24flash_fwd_splitkv_kernelI23Flash_fwd_kernel_traitsILi64ELi64ELi128ELi4ELb0ELb0EN7cutlass10bfloat16_tE19Flash_kernel_traitsILi64ELi64ELi128ELi4ES3_EELb0ELb0ELb0ELb1ELb1ELb1ELb1ELb0EEEvNS_16Flash_fwd_paramsE)
        .other          _ZN5flash24flash_fwd_splitkv_kernelI23Flash_fwd_kernel_traitsILi64ELi64ELi128ELi4ELb0ELb0EN7cutlass10bfloat16_tE19Flash_kernel_traitsILi64ELi64ELi128ELi4ES3_EELb0ELb0ELb0ELb1ELb1ELb1ELb1ELb0EEEvNS_16Flash_fwd_paramsE,@"STO_CUDA_ENTRY STV_DEFAULT"
_ZN5flash24flash_fwd_splitkv_kernelI23Flash_fwd_kernel_traitsILi64ELi64ELi128ELi4ELb0ELb0EN7cutlass10bfloat16_tE19Flash_kernel_traitsILi64ELi64ELi128ELi4ES3_EELb0ELb0ELb0ELb1ELb1ELb1ELb1ELb0EEEvNS_16Flash_fwd_paramsE:
.text._ZN5flash24flash_fwd_splitkv_kernelI23Flash_fwd_kernel_traitsILi64ELi64ELi128ELi4ELb0ELb0EN7cutlass10bfloat16_tE19Flash_kernel_traitsILi64ELi64ELi128ELi4ES3_EELb0ELb0ELb0ELb1ELb1ELb1ELb1ELb0EEEvNS_16Flash_fwd_paramsE:
        /* <DEDUP_REMOVED lines=29> */
[----:B------:R-:W-:Y:S05]  /*01d0*/  CALL.REL.NOINC `($_ZN5flash24flash_fwd_splitkv_kernelI23Flash_fwd_kernel_traitsILi64ELi64ELi128ELi4ELb0ELb0EN7cutlass10bfloat16_tE19Flash_kernel_traitsILi64ELi64ELi128ELi4ES3_EELb0ELb0ELb0ELb1ELb1ELb1ELb1ELb0EEEvNS_16Flash_fwd_paramsE$_ZN5flash30compute_attn_1rowblock_splitkvI23Flash_fwd_kernel_traitsILi64ELi64ELi128ELi4ELb0ELb0EN7cutlass10bfloat16_tE19Flash_kernel_traitsILi64ELi64ELi128ELi4ES3_EELb0ELb0ELb0ELb1ELb1ELb1ELb1ELb0ENS_16Flash_fwd_paramsEEEvRKT8_iiiii) ;  /* 0x0000000000087944 */ /* 0x000fea0003c00000 */
[----:B------:R-:W-:Y:S05]  /*01e0*/  BSYNC.RECONVERGENT B2 ;  /* 0x0000000000027941 */ /* 0x000fea0003800200 */
.L_x_12107:
[----:B------:R-:W-:Y:S05]  /*01f0*/  EXIT ;  /* 0x000000000000794d */ /* 0x000fea0003800000 */
        .type           $_ZN5flash24flash_fwd_splitkv_kernelI23Flash_fwd_kernel_traitsILi64ELi64ELi128ELi4ELb0ELb0EN7cutlass10bfloat16_tE19Flash_kernel_traitsILi64ELi64ELi128ELi4ES3_EELb0ELb0ELb0ELb1ELb1ELb1ELb1ELb0EEEvNS_16Flash_fwd_paramsE$_ZN5flash30compute_attn_1rowblock_splitkvI23Flash_fwd_kernel_traitsILi64ELi64ELi128ELi4ELb0ELb0EN7cutlass10bfloat16_tE19Flash_kernel_traitsILi64ELi64ELi128ELi4ES3_EELb0ELb0ELb0ELb1ELb1ELb1ELb1ELb0ENS_16Flash_fwd_paramsEEEvRKT8_iiiii,@function
        .size           $_ZN5flash24flash_fwd_splitkv_kernelI23Flash_fwd_kernel_traitsILi64ELi64ELi128ELi4ELb0ELb0EN7cutlass10bfloat16_tE19Flash_kernel_traitsILi64ELi64ELi128ELi4ES3_EELb0ELb0ELb0ELb1ELb1ELb1ELb1ELb0EEEvNS_16Flash_fwd_paramsE$_ZN5flash30compute_attn_1rowblock_splitkvI23Flash_fwd_kernel_traitsILi64ELi64ELi128ELi4ELb0ELb0EN7cutlass10bfloat16_tE19Flash_kernel_traitsILi64ELi64ELi128ELi4ES3_EELb0ELb0ELb0ELb1ELb1ELb1ELb1ELb0ENS_16Flash_fwd_paramsEEEvRKT8_iiiii,(.L_x_14815 - $_ZN5flash24flash_fwd_splitkv_kernelI23Flash_fwd_kernel_traitsILi64ELi64ELi128ELi4ELb0ELb0EN7cutlass10bfloat16_tE19Flash_kernel_traitsILi64ELi64ELi128ELi4ES3_EELb0ELb0ELb0ELb1ELb1ELb1ELb1ELb0EEEvNS_16Flash_fwd_paramsE$_ZN5flash30compute_attn_1rowblock_splitkvI23Flash_fwd_kernel_traitsILi64ELi64ELi128ELi4ELb0ELb0EN7cutlass10bfloat16_tE19Flash_kernel_traitsILi64ELi64ELi128ELi4ES3_EELb0ELb0ELb0ELb1ELb1ELb1ELb1ELb0ENS_16Flash_fwd_paramsEEEvRKT8_iiiii)
$_ZN5flash24flash_fwd_splitkv_kernelI23Flash_fwd_kernel_traitsILi64ELi64ELi128ELi4ELb0ELb0EN7cutlass10bfloat16_tE19Flash_kernel_traitsILi64ELi64ELi128ELi4ES3_EELb0ELb0ELb0ELb1ELb1ELb1ELb1ELb0EEEvNS_16Flash_fwd_paramsE$_ZN5flash30compute_attn_1rowblock_splitkvI23Flash_fwd_kernel_traitsILi64ELi64ELi128ELi4ELb0ELb0EN7cutlass10bfloat16_tE19Flash_kernel_traitsILi64ELi64ELi128ELi4ES3_EELb0ELb0ELb0ELb1ELb1ELb1ELb1ELb0ENS_16Flash_fwd_paramsEEEvRKT8_iiiii:
        /* <DEDUP_REMOVED lines=24> */
.L_x_12111:
[----:B------:R-:W-:Y:S05]  /*0380*/  BSYNC.RECONVERGENT B0 ;  /* 0x0000000000007941 */ /* 0x000fea0003800200 */
.L_x_12110:
[----:B-----5:R-:W-:Y:S02]  /*0390*/  IADD3 R10, PT, PT, R10, R0, -R9 ;  /* 0x000000000a0a7210 */ /* 0x020fe40007ffe809 */
.L_x_12109:
[----:B------:R-:W-:Y:S05]  /*03a0*/  BSYNC.RECONVERGENT B1 ;  /* 0x0000000000017941 */ /* 0x000fea0003800200 */
.L_x_12108:
[----:B------:R-:W-:Y:S01]  /*03b0*/  IMAD.SHL.U32 R178, R11, 0x40, RZ ;  /* 0x000000400bb27824 */ /* 0x000fe200078e00ff */
[----:B------:R-:W-:-:S04]  /*03c0*/  MOV R177, 0x0 ;  /* 0x0000000000b17802 */ /* 0x000fc80000000f00 */
[----:B-----5:R-:W-:-:S13]  /*03d0*/  ISETP.GT.AND P0, PT, R179, R178, PT ;  /* 0x000000b2b300720c */ /* 0x020fda0003f04270 */
[----:B-1----:R-:W-:Y:S05]  /*03e0*/  @!P0 RET.REL.NODEC R176 `(_ZN5flash24flash_fwd_splitkv_kernelI23Flash_fwd_kernel_traitsILi64ELi64ELi128ELi4ELb0ELb0EN7cutlass10bfloat16_tE19Flash_kernel_traitsILi64ELi64ELi128ELi4ES3_EELb0ELb0ELb0ELb1ELb1ELb1ELb1ELb0EEEvNS_16Flash_fwd_paramsE) ;  /* 0xfffffffcb0048950 */ /* 0x002fea0003c3ffff */
        /* <DEDUP_REMOVED lines=103> */
[----:B-1----:R-:W-:Y:S05]  /*0a60*/  @P0 RET.REL.NODEC R176 `(_ZN5flash24flash_fwd_splitkv_kernelI23Flash_fwd_kernel_traitsILi64ELi64ELi128ELi4ELb0ELb0EN7cutlass10bfloat16_tE19Flash_kernel_traitsILi64ELi64ELi128ELi4ES3_EELb0ELb0ELb0ELb1ELb1ELb1ELb1ELb0EEEvNS_16Flash_fwd_paramsE) ;  /* 0xfffffff4b0640950 */ /* 0x002fea0003c3ffff */
[----:B------:R-:W-:Y:S02]  /*0a70*/  MOV R3, 0xff800000 ;  /* 0xff80000000037802 */ /* 0x000fe40000000f00 */
[----:B------:R-:W-:-:S03]  /*0a80*/  MOV R177, 0x0 ;  /* 0x0000000000b17802 */ /* 0x000fc60000000f00 */
[----:B------:R1:W-:Y:S02]  /*0a90*/  ST.E desc[UR4][R12.64+0xe0], R3 ;  /* 0x0000e0030c007985 */ /* 0x0003e4000c101904 */
[----:B-1----:R-:W-:Y:S05]  /*0aa0*/  RET.REL.NODEC R176 `(_ZN5flash24flash_fwd_splitkv_kernelI23Flash_fwd_kernel_traitsILi64ELi64ELi128ELi4ELb0ELb0EN7cutlass10bfloat16_tE19Flash_kernel_traitsILi64ELi64ELi128ELi4ES3_EELb0ELb0ELb0ELb1ELb1ELb1ELb1ELb0EEEvNS_16Flash_fwd_paramsE) ;  /* 0xfffffff4b0547950 */ /* 0x002fea0003c3ffff */
.L_x_12112:
        /* <DEDUP_REMOVED lines=71> */
[----:B------:R-:W-:Y:S02]  /*0f20*/  ISETP.GE.U32.AND P2, PT, R5, R8, PT ;  /* 0x000000080500720c */ /* 0x000fe40003f46070 */
[----:B------:R-:W-:Y:S02]  /*0f30*/  @!P1 IADD3 R4, PT, PT, R4, 0x1, RZ ;  /* 0x0000000104049810 */ /* 0x000fe40007ffe0ff */
[----:B------:R-:W-:Y:S02]  /*0f40*/  ISETP.GE.AND P0, PT, R9, RZ, PT ;  /* 0x000000ff0900720c */ /* 0x000fe40003f06270 */
[----:B------:R-:W-:Y:S01]  /*0f50*/  ISETP.NE.AND P1, PT, R15, RZ, PT ;  /* 0x000000ff0f00720c */ /* 0x000fe20003f25270 */
[----:B------:R-:W-:-:S06]  /*0f60*/  IMAD R7, R13, R7, R188 ;  /* 0x000000070d077224 */ /* 0x000fcc00078e02bc */
        /* <DEDUP_REMOVED lines=26> */
.L_x_12114:
        /* <DEDUP_REMOVED lines=56> */
[----:B------:R-:W-:Y:S01]  /*1490*/  IMAD.WIDE.U32 R22, R20, R7, R22 ;  /* 0x0000000714167225 */ /* 0x000fe200078e0016 */
[----:B------:R-:W-:-:S03]  /*14a0*/  MOV R7, R188 ;  /* 0x000000bc00077202 */ /* 0x000fc60000000f00 */
[----:B------:R-:W-:Y:S01]  /*14b0*/  IMAD R0, R20, R0, R5 ;  /* 0x0000000014007224 */ /* 0x000fe200078e0205 */
[----:B------:R-:W-:Y:S01]  /*14c0*/  MOV R10, R22 ;  /* 0x00000016000a7202 */ /* 0x000fe20000000f00 */
[----:B------:R-:W-:-:S03]  /*14d0*/  IMAD.WIDE.U32 R18, R18, R8, R12 ;  /* 0x0000000812127225 */ /* 0x000fc600078e000c */
[----:B------:R-:W-:Y:S01]  /*14e0*/  IADD3 R0, PT, PT, R23, R0, RZ ;  /* 0x0000000017007210 */ /* 0x000fe20007ffe0ff */
[----:B------:R-:W-:Y:S02]  /*14f0*/  IMAD.IADD R16, R19, 0x1, R9 ;  /* 0x0000000113107824 */ /* 0x000fe400078e0209 */
.L_x_12115:
[----:B------:R-:W-:Y:S05]  /*1500*/  BSYNC.RECONVERGENT B0 ;  /* 0x0000000000007941 */ /* 0x000fea0003800200 */
.L_x_12113:
[----:B------:R-:W2:Y:S04]  /*1510*/  LD.E.64 R34, desc[UR4][R2.64+0x18] ;  /* 0x0000180402227980 */ /* 0x000ea8000c101b00 */
[----:B------:R-:W3:Y:S04]  /*1520*/  LD.E.64 R32, desc[UR4][R2.64+0x48] ;  /* 0x0000480402207980 */ /* 0x000ee8000c101b00 */
[----:B------:R-:W4:Y:S04]  /*1530*/  LD.E.64 R22, desc[UR4][R2.64+0x30] ;  /* 0x0000300402167980 */ /* 0x000f28000c101b00 */
[----:B------:R-:W4:Y:S04]  /*1540*/  LD.E.64 R24, desc[UR4][R2.64+0x8] ;  /* 0x0000080402187980 */ /* 0x000f28000c101b00 */
[----:B------:R-:W4:Y:S04]  /*1550*/  LD.E.64 R12, desc[UR4][R2.64] ;  /* 0x00000004020c7980 */ /* 0x000f28000c101b00 */
[----:B------:R-:W4:Y:S01]  /*1560*/  LD.E.64 R8, desc[UR4][R2.64+0x10] ;  /* 0x0000100402087980 */ /* 0x000f22000c101b00 */
[-C--:B------:R-:W-:Y:S01]  /*1570*/  IABS R4, R15.reuse ;  /* 0x0000000f00047213 */ /* 0x080fe20000000000 */
[----:B-----5:R-:W-:Y:S01]  /*1580*/  IMAD R17, R17, R94, RZ ;  /* 0x0000005e11117224 */ /* 0x020fe200078e02ff */
[----:B------:R-:W-:Y:S01]  /*1590*/  MOV R36, RZ ;  /* 0x000000ff00247202 */ /* 0x000fe20000000f00 */
[----:B------:R-:W-:Y:S01]  /*15a0*/  IMAD.SHL.U32 R166, R94, 0x20, RZ ;  /* 0x000000205ea67824 */ /* 0x000fe200078e00ff */
[----:B------:R-:W1:Y:S01]  /*15b0*/  I2F.RP R21, R4 ;  /* 0x0000000400157306 */ /* 0x000e620000209400 */
[----:B------:R-:W-:Y:S01]  /*15c0*/  IABS R20, R15 ;  /* 0x0000000f00147213 */ /* 0x000fe20000000000 */
[----:B------:R-:W-:Y:S01]  /*15d0*/  IMAD R17, R7, R95, R17 ;  /* 0x0000005f07117224 */ /* 0x000fe200078e0211 */
[----:B------:R-:W-:-:S02]  /*15e0*/  ISETP.NE.AND P2, PT, R15, RZ, PT ;  /* 0x000000ff0f00720c */ /* 0x000fc40003f45270 */
[C---:B------:R-:W-:Y:S01]  /*15f0*/  SHF.L.U32 R168, R76.reuse, 0x5, RZ ;  /* 0x000000054ca87819 */ /* 0x040fe200000006ff */
[----:B------:R-:W-:Y:S01]  /*1600*/  IMAD.MOV R20, RZ, RZ, -R20 ;  /* 0x000000ffff147224 */ /* 0x000fe200078e0a14 */
[----:B------:R-:W-:Y:S02]  /*1610*/  SHF.L.U64.HI R169, R76, 0x5, R77 ;  /* 0x000000054ca97819 */ /* 0x000fe4000001024d */
        /* <DEDUP_REMOVED lines=20> */
[----:B------:R-:W-:Y:S01]  /*1760*/  IMAD.WIDE.U32 R38, R7, R94, R36 ;  /* 0x0000005e07267225 */ /* 0x000fe200078e0024 */
[----:B------:R-:W-:-:S02]  /*1770*/  SHF.R.S32.HI R16, RZ, 0x1f, R180 ;  /* 0x0000001fff107819 */ /* 0x000fc400000114b4 */
[----:B------:R-:W-:Y:S01]  /*1780*/  ISETP.GE.U32.AND P3, PT, R21, R4, PT ;  /* 0x000000041500720c */ /* 0x000fe20003f66070 */
[----:B------:R-:W-:Y:S01]  /*1790*/  IMAD.MOV.U32 R21, RZ, RZ, RZ ;  /* 0x000000ffff157224 */ /* 0x000fe200078e00ff */
[----:B------:R-:W-:Y:S01]  /*17a0*/  MOV R4, 0x400 ;  /* 0x0000040000047802 */ /* 0x000fe20000000f00 */
[----:B------:R-:W-:Y:S01]  /*17b0*/  @!P0 VIADD R14, R14, 0x1 ;  /* 0x000000010e0e8836 */ /* 0x000fe20000000000 */
[----:B------:R-:W-:Y:S01]  /*17c0*/  IADD3 R36, P0, PT, R20, R10, RZ ;  /* 0x0000000a14247210 */ /* 0x000fe20007f1e0ff */
[----:B------:R-:W-:Y:S01]  /*17d0*/  IMAD.IADD R39, R39, 0x1, R17 ;  /* 0x0000000127277824 */ /* 0x000fe200078e0211 */
[----:B-1----:R-:W-:Y:S01]  /*17e0*/  LEA R4, R19, R4, 0x18 ;  /* 0x0000000413047211 */ /* 0x002fe200078ec0ff */
[----:B------:R-:W-:Y:S01]  /*17f0*/  IMAD R171, R77, R18, RZ ;  /* 0x000000124dab7224 */ /* 0x000fe200078e02ff */
[----:B------:R-:W-:Y:S01]  /*1800*/  MOV R19, RZ ;  /* 0x000000ff00137202 */ /* 0x000fe20000000f00 */
[----:B------:R-:W-:-:S04]  /*1810*/  IMAD.X R37, RZ, RZ, R0, P0 ;  /* 0x000000ffff257224 */ /* 0x000fc800000e0600 */
[----:B------:R-:W-:Y:S01]  /*1820*/  @P3 IADD3 R14, PT, PT, R14, 0x1, RZ ;  /* 0x000000010e0e3810 */ /* 0x000fe20007ffe0ff */
[----:B------:R-:W-:-:S03]  /*1830*/  IMAD.WIDE.U32 R10, R11, 0x40, R18 ;  /* 0x000000400b0a7825 */ /* 0x000fc600078e0012 */
[----:B------:R-:W-:Y:S01]  /*1840*/  @!P1 IADD3 R14, PT, PT, -R14, RZ, RZ ;  /* 0x000000ff0e0e9210 */ /* 0x000fe20007ffe1ff */
[----:B------:R-:W-:Y:S01]  /*1850*/  IMAD.WIDE.U32 R40, R18, R76, R36 ;  /* 0x0000004c12287225 */ /* 0x000fe200078e0024 */
[----:B------:R-:W-:-:S03]  /*1860*/  @!P2 LOP3.LUT R14, RZ, R15, RZ, 0x33, !PT ;  /* 0x0000000fff0ea212 */ /* 0x000fc600078e33ff */
[----:B------:R-:W-:Y:S02]  /*1870*/  IMAD.IADD R171, R41, 0x1, R171 ;  /* 0x0000000129ab7824 */ /* 0x000fe400078e02ab */
[----:B--2---:R-:W-:Y:S02]  /*1880*/  IMAD R7, R35, R181, RZ ;  /* 0x000000b523077224 */ /* 0x004fe400078e02ff */
[----:B------:R-:W-:-:S05]  /*1890*/  IMAD.WIDE.U32 R20, R181, R34, R20 ;  /* 0x00000022b5147225 */ /* 0x000fca00078e0014 */
[----:B------:R-:W-:Y:S01]  /*18a0*/  IADD3 R21, PT, PT, R21, R7, RZ ;  /* 0x0000000715157210 */ /* 0x000fe20007ffe0ff */
[----:B---3--:R-:W-:Y:S01]  /*18b0*/  IMAD R7, R33, R180, RZ ;  /* 0x000000b421077224 */ /* 0x008fe200078e02ff */
[C---:B----4-:R-:W-:Y:S01]  /*18c0*/  SHF.L.U64.HI R43, R22.reuse, 0x5, R23 ;  /* 0x00000005162b7819 */ /* 0x050fe20000010217 */
[----:B------:R-:W-:Y:S01]  /*18d0*/  IMAD R15, R11, R22, RZ ;  /* 0x000000160b0f7224 */ /* 0x000fe200078e02ff */
[----:B------:R-:W-:Y:S01]  /*18e0*/  SHF.L.U32 R42, R22, 0x5, RZ ;  /* 0x00000005162a7819 */ /* 0x000fe200000006ff */
[----:B------:R-:W-:Y:S01]  /*18f0*/  IMAD R7, R32, R16, R7 ;  /* 0x0000001020077224 */ /* 0x000fe200078e0207 */
[----:B------:R-:W-:Y:S01]  /*1900*/  SHF.L.U64.HI R33, R22, 0x4, R23 ;  /* 0x0000000416217819 */ /* 0x000fe20000010217 */
[----:B------:R-:W-:Y:S01]  /*1910*/  IMAD.WIDE.U32 R20, R180, R32, R20 ;  /* 0x00000020b4147225 */ /* 0x000fe200078e0014 */
[----:B------:R-:W-:Y:S02]  /*1920*/  SHF.L.U32 R32, R22, 0x4, RZ ;  /* 0x0000000416207819 */ /* 0x000fe400000006ff */
[----:B------:R-:W-:Y:S01]  /*1930*/  SHF.R.S32.HI R11, RZ, 0x1f, R14 ;  /* 0x0000001fff0b7819 */ /* 0x000fe2000001140e */
[----:B------:R-:W-:Y:S01]  /*1940*/  IMAD.WIDE.U32 R16, R14, R30, R38 ;  /* 0x0000001e0e107225 */ /* 0x000fe200078e0026 */
[----:B------:R-:W-:-:S02]  /*1950*/  LEA R172, P0, R40, R24, 0x1 ;  /* 0x0000001828ac7211 */ /* 0x000fc400078008ff */
[----:B------:R-:W-:Y:S01]  /*1960*/  IADD3 R39, PT, PT, R21, R7, RZ ;  /* 0x0000000715277210 */ /* 0x000fe20007ffe0ff */
[----:B------:R-:W-:Y:S01]  /*1970*/  IMAD R14, R31, R14, RZ ;  /* 0x0000000e1f0e7224 */ /* 0x000fe200078e02ff */
[----:B------:R-:W-:Y:S01]  /*1980*/  LEA.HI.X R171, R40, R25, R171, 0x1, P0 ;  /* 0x0000001928ab7211 */ /* 0x000fe200000f0cab */
[----:B------:R-:W-:-:S03]  /*1990*/  IMAD.WIDE.U32 R36, R22, R10, R42 ;  /* 0x0000000a16247225 */ /* 0x000fc600078e002a */
[----:B------:R-:W-:Y:S01]  /*19a0*/  MOV R173, R171 ;  /* 0x000000ab00ad7202 */ /* 0x000fe20000000f00 */
[----:B------:R-:W-:Y:S01]  /*19b0*/  IMAD R0, R23, R10, R15 ;  /* 0x0000000a17007224 */ /* 0x000fe200078e020f */
[----:B------:R-:W-:Y:S01]  /*19c0*/  IADD3 R21, P2, PT, R20, R36, RZ ;  /* 0x0000002414157210 */ /* 0x000fe20007f5e0ff */
[----:B------:R-:W-:Y:S01]  /*19d0*/  IMAD.WIDE.U32 R34, R22, R10, R32 ;  /* 0x0000000a16227225 */ /* 0x000fe200078e0020 */
[----:B------:R-:W-:-:S03]  /*19e0*/  LOP3.LUT R23, R5, 0x1c0, RZ, 0xc0, !PT ;  /* 0x000001c005177812 */ /* 0x000fc600078ec0ff */
[----:B------:R-:W-:Y:S01]  /*19f0*/  IMAD R30, R11, R30, R14 ;  /* 0x0000001e0b1e7224 */ /* 0x000fe200078e020e */
[----:B------:R-:W-:Y:S01]  /*1a00*/  IADD3 R14, PT, PT, R0, R37, RZ ;  /* 0x00000025000e7210 */ /* 0x000fe20007ffe0ff */
[----:B------:R-:W-:Y:S01]  /*1a10*/  IMAD.MOV.U32 R38, RZ, RZ, R20 ;  /* 0x000000ffff267224 */ /* 0x000fe200078e0014 */
[C---:B------:R-:W-:Y:S02]  /*1a20*/  IADD3 R11, P1, P0, R20.reuse, R36, R32 ;  /* 0x00000024140b7210 */ /* 0x040fe4000783e020 */
[----:B------:R-:W-:Y:S02]  /*1a30*/  IADD3 R19, P3, PT, R20, R34, RZ ;  /* 0x0000002214137210 */ /* 0x000fe40007f7e0ff */
[C---:B------:R-:W-:Y:S02]  /*1a40*/  IADD3.X R7, PT, PT, R39.reuse, R14, R33, P1, P0 ;  /* 0x0000000e27077210 */ /* 0x040fe40000fe0421 */
[----:B------:R-:W-:Y:S02]  /*1a50*/  IADD3.X R15, PT, PT, R39, R0, R35, P3, !PT ;  /* 0x00000000270f7210 */ /* 0x000fe40001ffe423 */
[----:B------:R-:W-:Y:S01]  /*1a60*/  IADD3.X R14, PT, PT, R14, R39, RZ, P2, !PT ;  /* 0x000000270e0e7210 */ /* 0x000fe200017fe4ff */
[----:B------:R-:W-:Y:S01]  /*1a70*/  IMAD.WIDE.U32 R38, R22, R10, R38 ;  /* 0x0000000a16267225 */ /* 0x000fe200078e0026 */
[----:B------:R-:W-:-:S02]  /*1a80*/  LEA R24, P1, R19, R12, 0x1 ;  /* 0x0000000c13187211 */ /* 0x000fc400078208ff */
[-C--:B------:R-:W-:Y:S02]  /*1a90*/  LEA R20, P0, R21, R12.reuse, 0x1 ;  /* 0x0000000c15147211 */ /* 0x080fe400078008ff */
[----:B------:R-:W-:Y:S02]  /*1aa0*/  LOP3.LUT R10, R23, 0x38, R6, 0xf8, !PT ;  /* 0x00000038170a7812 */ /* 0x000fe400078ef806 */
[-C--:B------:R-:W-:Y:S01]  /*1ab0*/  LEA.HI.X R25, R19, R13.reuse, R15, 0x1, P1 ;  /* 0x0000000d13197211 */ /* 0x080fe200008f0c0f */
[----:B------:R-:W-:Y:S01]  /*1ac0*/  IMAD.IADD R15, R39, 0x1, R0 ;  /* 0x00000001270f7824 */ /* 0x000fe200078e0200 */
[----:B------:R-:W-:Y:S02]  /*1ad0*/  LEA.HI.X R21, R21, R13, R14, 0x1, P0 ;  /* 0x0000000d15157211 */ /* 0x000fe400000f0c0e */
[----:B------:R-:W-:Y:S02]  /*1ae0*/  LOP3.LUT R10, R10, 0x38, R5, 0x78, !PT ;  /* 0x000000380a0a7812 */ /* 0x000fe400078e7805 */
[----:B------:R-:W-:-:S02]  /*1af0*/  LEA R14, P1, R38, R12, 0x1 ;  /* 0x0000000c260e7211 */ /* 0x000fc400078208ff */
[----:B------:R-:W-:Y:S02]  /*1b00*/  IADD3 R22, P0, PT, R168, R172, RZ ;  /* 0x000000aca8167210 */ /* 0x000fe40007f1e0ff */
[----:B------:R-:W-:Y:S02]  /*1b10*/  LOP3.LUT R177, R10, 0x1e00, R5, 0xf8, !PT ;  /* 0x00001e000ab17812 */ /* 0x000fe400078ef805 */
[----:B------:R-:W-:Y:S02]  /*1b20*/  LEA.HI.X R15, R38, R13, R15, 0x1, P1 ;  /* 0x0000000d260f7211 */ /* 0x000fe400008f0c0f */
[----:B------:R-:W-:Y:S02]  /*1b30*/  LEA R10, P1, R11, R12, 0x1 ;  /* 0x0000000c0b0a7211 */ /* 0x000fe400078208ff */
[----:B------:R-:W-:Y:S02]  /*1b40*/  IADD3.X R23, PT, PT, R169, R171, RZ, P0, !PT ;  /* 0x000000aba9177210 */ /* 0x000fe400007fe4ff */
[----:B------:R-:W-:-:S02]  /*1b50*/  IADD3 R12, P0, PT, R22, R168, RZ ;  /* 0x000000a8160c7210 */ /* 0x000fc40007f1e0ff */
[----:B------:R-:W-:Y:S02]  /*1b60*/  LEA.HI.X R11, R11, R13, R7, 0x1, P1 ;  /* 0x0000000d0b0b7211 */ /* 0x000fe400008f0c07 */
[----:B------:R-:W-:Y:S01]  /*1b70*/  LEA R177, R177, R4, 0x1 ;  /* 0x00000004b1b17211 */ /* 0x000fe200078e08ff */
[----:B------:R-:W-:Y:S01]  /*1b80*/  IMAD.X R13, R23, 0x1, R169, P0 ;  /* 0x00000001170d7824 */ /* 0x000fe200000e06a9 */
[----:B------:R-:W-:Y:S02]  /*1b90*/  IADD3 R32, P0, PT, R12, R168, RZ ;  /* 0x000000a80c207210 */ /* 0x000fe40007f1e0ff */
[----:B------:R-:W-:Y:S01]  /*1ba0*/  IADD3 R17, PT, PT, R17, R30, RZ ;  /* 0x0000001e11117210 */ /* 0x000fe20007ffe0ff */
[----:B------:R-:W-:Y:S01]  /*1bb0*/  @!PT LDS RZ, [RZ] ;  /* 0x00000000fffff984 */ /* 0x000fe20000000800 */
[----:B------:R-:W-:Y:S01]  /*1bc0*/  @!PT LDS RZ, [RZ] ;  /* 0x00000000fffff984 */ /* 0x000fe20000000800 */
[----:B------:R-:W-:Y:S01]  /*1bd0*/  @!PT LDS RZ, [RZ] ;  /* 0x00000000fffff984 */ /* 0x000fe20000000800 */
[----:B------:R1:W-:Y:S01]  /*1be0*/  LDGSTS.E.BYPASS.LTC128B.128 [R177], desc[UR4][R14.64] ;  /* 0x000000000eb17fae */ /* 0x0003e2000b981a04 */
[----:B------:R-:W-:Y:S02]  /*1bf0*/  IADD3.X R33, PT, PT, R13, R169, RZ, P0, !PT ;  /* 0x000000a90d217210 */ /* 0x000fe400007fe4ff */
[----:B------:R-:W-:Y:S01]  /*1c00*/  IADD3 R34, P0, PT, R32, R168, RZ ;  /* 0x000000a820227210 */ /* 0x000fe20007f1e0ff */
[----:B------:R2:W-:Y:S01]  /*1c10*/  LDGSTS.E.BYPASS.LTC128B.128 [R177+0x800], desc[UR4][R24.64] ;  /* 0x0080000018b17fae */ /* 0x0005e2000b981a04 */
[----:B------:R-:W-:-:S03]  /*1c20*/  IMAD.WIDE.U32 R16, R18, R94, R16 ;  /* 0x0000005e12107225 */ /* 0x000fc600078e0010 */
[----:B------:R3:W-:Y:S01]  /*1c30*/  LDGSTS.E.BYPASS.LTC128B.128 [R177+0x1000], desc[UR4][R20.64] ;  /* 0x0100000014b17fae */ /* 0x0007e2000b981a04 */
[----:B------:R-:W-:Y:S02]  /*1c40*/  IMAD.X R35, R33, 0x1, R169, P0 ;  /* 0x0000000121237824 */ /* 0x000fe400000e06a9 */
[----:B------:R-:W-:Y:S01]  /*1c50*/  IMAD R18, R95, R18, RZ ;  /* 0x000000125f127224 */ /* 0x000fe200078e02ff */
[----:B------:R4:W-:Y:S04]  /*1c60*/  LDGSTS.E.BYPASS.LTC128B.128 [R177+0x1800], desc[UR4][R10.64] ;  /* 0x018000000ab17fae */ /* 0x0009e8000b981a04 */
[----:B------:R3:W-:Y:S01]  /*1c70*/  LDGSTS.E.BYPASS.LTC128B.128 [R177+0x2000], desc[UR4][R172.64] ;  /* 0x02000000acb17fae */ /* 0x0007e2000b981a04 */
[----:B------:R-:W-:-:S03]  /*1c80*/  IADD3 R175, PT, PT, R17, R18, RZ ;  /* 0x0000001211af7210 */ /* 0x000fc60007ffe0ff */
[----:B------:R3:W-:Y:S04]  /*1c90*/  LDGSTS.E.BYPASS.LTC128B.128 [R177+0x2800], desc[UR4][R22.64] ;  /* 0x0280000016b17fae */ /* 0x0007e8000b981a04 */
[----:B------:R3:W-:Y:S01]  /*1ca0*/  LDGSTS.E.BYPASS.LTC128B.128 [R177+0x3000], desc[UR4][R12.64] ;  /* 0x030000000cb17fae */ /* 0x0007e2000b981a04 */
[----:B-1----:R-:W-:-:S03]  /*1cb0*/  IADD3 R14, P0, PT, R34, R168, RZ ;  /* 0x000000a8220e7210 */ /* 0x002fc60007f1e0ff */
[----:B------:R1:W-:Y:S01]  /*1cc0*/  LDGSTS.E.BYPASS.LTC128B.128 [R177+0x3800], desc[UR4][R32.64] ;  /* 0x0380000020b17fae */ /* 0x0003e2000b981a04 */
[----:B------:R-:W-:-:S03]  /*1cd0*/  IADD3.X R15, PT, PT, R35, R169, RZ, P0, !PT ;  /* 0x000000a9230f7210 */ /* 0x000fc600007fe4ff */
[----:B------:R1:W-:Y:S01]  /*1ce0*/  LDGSTS.E.BYPASS.LTC128B.128 [R177+0x4000], desc[UR4][R34.64] ;  /* 0x0400000022b17fae */ /* 0x0003e2000b981a04 */
[----:B--2---:R-:W-:-:S03]  /*1cf0*/  IADD3 R24, P0, PT, R14, R168, RZ ;  /* 0x000000a80e187210 */ /* 0x004fc60007f1e0ff */
[----:B------:R1:W-:Y:S02]  /*1d00*/  LDGSTS.E.BYPASS.LTC128B.128 [R177+0x4800], desc[UR4][R14.64] ;  /* 0x048000000eb17fae */ /* 0x0003e4000b981a04 */
[----:B------:R-:W-:Y:S01]  /*1d10*/  IMAD.X R25, R15, 0x1, R169, P0 ;  /* 0x000000010f197824 */ /* 0x000fe200000e06a9 */
[----:B------:R-:W-:-:S04]  /*1d20*/  IADD3 R30, P0, PT, R24, R168, RZ ;  /* 0x000000a8181e7210 */ /* 0x000fc80007f1e0ff */
[----:B------:R-:W-:Y:S01]  /*1d30*/  IADD3.X R31, PT, PT, R25, R169, RZ, P0, !PT ;  /* 0x000000a9191f7210 */ /* 0x000fe200007fe4ff */
[----:B------:R1:W-:Y:S01]  /*1d40*/  LDGSTS.E.BYPASS.LTC128B.128 [R177+0x5000], desc[UR4][R24.64] ;  /* 0x0500000018b17fae */ /* 0x0003e2000b981a04 */
[----:B------:R-:W-:-:S03]  /*1d50*/  LEA R174, P0, R16, R8, 0x1 ;  /* 0x0000000810ae7211 */ /* 0x000fc600078008ff */
[----:B------:R1:W-:Y:S01]  /*1d60*/  LDGSTS.E.BYPASS.LTC128B.128 [R177+0x5800], desc[UR4][R30.64] ;  /* 0x058000001eb17fae */ /* 0x0003e2000b981a04 */
[----:B------:R-:W-:Y:S02]  /*1d70*/  LEA.HI.X R175, R16, R9, R175, 0x1, P0 ;  /* 0x0000000910af7211 */ /* 0x000fe400000f0caf */
[----:B---3--:R-:W-:Y:S01]  /*1d80*/  IADD3 R20, P0, PT, R166, R174, RZ ;  /* 0x000000aea6147210 */ /* 0x008fe20007f1e0ff */
[----:B------:R-:W0:Y:S03]  /*1d90*/  LDGDEPBAR ;  /* 0x00000000000079af */ /* 0x000e260000000000 */
[----:B------:R-:W-:Y:S02]  /*1da0*/  IADD3.X R21, PT, PT, R167, R175, RZ, P0, !PT ;  /* 0x000000afa7157210 */ /* 0x000fe400007fe4ff */
[----:B----4-:R-:W-:-:S04]  /*1db0*/  IADD3 R10, P0, PT, R20, R166, RZ ;  /* 0x000000a6140a7210 */ /* 0x010fc80007f1e0ff */
[----:B------:R-:W-:Y:S02]  /*1dc0*/  IADD3.X R11, PT, PT, R21, R167, RZ, P0, !PT ;  /* 0x000000a7150b7210 */ /* 0x000fe400007fe4ff */
[----:B------:R-:W-:-:S05]  /*1dd0*/  IADD3 R18, P0, PT, R10, R166, RZ ;  /* 0x000000a60a127210 */ /* 0x000fca0007f1e0ff */
[----:B------:R-:W-:Y:S01]  /*1de0*/  IMAD.X R19, R11, 0x1, R167, P0 ;  /* 0x000000010b137824 */ /* 0x000fe200000e06a7 */
[----:B------:R-:W-:-:S04]  /*1df0*/  IADD3 R8, P0, PT, R18, R166, RZ ;  /* 0x000000a612087210 */ /* 0x000fc80007f1e0ff */
[----:B------:R-:W-:Y:S02]  /*1e00*/  IADD3.X R9, PT, PT, R19, R167, RZ, P0, !PT ;  /* 0x000000a713097210 */ /* 0x000fe400007fe4ff */
[----:B------:R-:W-:Y:S01]  /*1e10*/  IADD3 R16, P0, PT, R8, R166, RZ ;  /* 0x000000a608107210 */ /* 0x000fe20007f1e0ff */
[----:B-1----:R-:W-:-:S12]  /*1e20*/  DEPBAR.LE SB0, 0x0 ;  /* 0x000080000000791a */ /* 0x002fd80000000000 */
[----:B------:R-:W-:Y:S05]  /*1e30*/  WARPSYNC.ALL ;  /* 0x0000000000007948 */ /* 0x000fea0003800000 */
[----:B------:R-:W-:Y:S01]  /*1e40*/  BAR.SYNC.DEFER_BLOCKING 0x0 ;  /* 0x0000000000007b1d */ /* 0x000fe20000010000 */
[----:B------:R-:W-:Y:S02]  /*1e50*/  IADD3.X R17, PT, PT, R9, R167, RZ, P0, !PT ;  /* 0x000000a709117210 */ /* 0x000fe400007fe4ff */
[----:B------:R-:W-:-:S05]  /*1e60*/  IADD3 R14, P0, PT, R16, R166, RZ ;  /* 0x000000a6100e7210 */ /* 0x000fca0007f1e0ff */
[----:B------:R-:W-:Y:S01]  /*1e70*/  IMAD.X R15, R17, 0x1, R167, P0 ;  /* 0x00000001110f7824 */ /* 0x000fe200000e06a7 */
        /* <DEDUP_REMOVED lines=14> */
[C---:B------:R-:W-:Y:S01]  /*1f60*/  SHF.L.U32 R31, R6.reuse, 0x6, RZ ;  /* 0x00000006061f7819 */ /* 0x040fe200000006ff */
[----:B------:R-:W-:Y:S01]  /*1f70*/  IMAD.SHL.U32 R165, R6, 0x20, RZ ;  /* 0x0000002006a57824 */ /* 0x000fe200078e00ff */
[----:B------:R-:W-:Y:S01]  /*1f80*/  SHF.R.U32.HI R0, RZ, 0x1, R6 ;  /* 0x00000001ff007819 */ /* 0x000fe20000011606 */
[----:B------:R-:W0:Y:S01]  /*1f90*/  LDGDEPBAR ;  /* 0x00000000000079af */ /* 0x000e220000000000 */
[----:B------:R-:W-:Y:S01]  /*1fa0*/  LOP3.LUT R7, R31, 0x1c0, RZ, 0xc0, !PT ;  /* 0x000001c01f077812 */ /* 0x000fe200078ec0ff */
[----:B------:R-:W-:Y:S01]  /*1fb0*/  VIADD R185, R27, 0xffffffff ;  /* 0xffffffff1bb97836 */ /* 0x000fe20000000000 */
[----:B-1----:R-:W-:Y:S01]  /*1fc0*/  LOP3.LUT R10, R31, 0x200, RZ, 0xc0, !PT ;  /* 0x000002001f0a7812 */ /* 0x002fe200078ec0ff */
[----:B------:R-:W-:Y:S01]  /*1fd0*/  BSSY.RECONVERGENT B1, `(.L_x_12116) ;  /* 0x000016a000017945 */ /* 0x000fe20003800200 */
[----:B------:R-:W-:-:S02]  /*1fe0*/  LOP3.LUT R0, R7, 0x8, R0, 0xf8, !PT ;  /* 0x0000000807007812 */ /* 0x000fc400078ef800 */
[----:B--2---:R-:W-:Y:S02]  /*1ff0*/  LOP3.LUT R8, R7, 0x8, R6, 0xf8, !PT ;  /* 0x0000000807087812 */ /* 0x004fe400078ef806 */
[--C-:B------:R-:W-:Y:S02]  /*2000*/  LOP3.LUT R0, R0, 0x38, R5.reuse, 0x78, !PT ;  /* 0x0000003800007812 */ /* 0x100fe400078e7805 */
[----:B------:R-:W-:Y:S02]  /*2010*/  LOP3.LUT R8, R8, 0x38, R5, 0x78, !PT ;  /* 0x0000003808087812 */ /* 0x000fe400078e7805 */
[----:B------:R-:W-:Y:S02]  /*2020*/  LOP3.LUT R5, R31, 0x400, RZ, 0xc0, !PT ;  /* 0x000004001f057812 */ /* 0x000fe400078ec0ff */
[----:B------:R-:W-:Y:S02]  /*2030*/  LOP3.LUT R165, R10, 0x7c00, R165, 0xf8, !PT ;  /* 0x00007c000aa57812 */ /* 0x000fe400078ef8a5 */
[----:B------:R-:W-:-:S02]  /*2040*/  LEA R5, R8, R5, 0x1 ;  /* 0x0000000508057211 */ /* 0x000fc400078e08ff */
[----:B------:R-:W-:Y:S02]  /*2050*/  LOP3.LUT R165, R165, R0, RZ, 0xfc, !PT ;  /* 0x00000000a5a57212 */ /* 0x000fe400078efcff */
[----:B------:R-:W-:Y:S01]  /*2060*/  R2P PR, R6, 0x6 ;  /* 0x0000000606007804 */ /* 0x000fe20000000000 */
[----:B------:R-:W-:Y:S01]  /*2070*/  IMAD.IADD R164, R4, 0x1, R5 ;  /* 0x0000000104a47824 */ /* 0x000fe200078e0205 */
[----:B------:R-:W-:Y:S02]  /*2080*/  LEA R165, R165, R4, 0x1 ;  /* 0x00000004a5a57211 */ /* 0x000fe400078e08ff */
[----:B------:R-:W-:Y:S02]  /*2090*/  MOV R5, 0x20 ;  /* 0x0000002000057802 */ /* 0x000fe40000000f00 */
[----:B------:R-:W-:Y:S01]  /*20a0*/  LDSM.16.M88.4 R32, [R164+0x2000] ;  /* 0x00200000a420783b */ /* 0x000fe20000000200 */
[----:B------:R-:W-:Y:S02]  /*20b0*/  MOV R7, 0x40 ;  /* 0x0000004000077802 */ /* 0x000fe40000000f00 */
[----:B------:R-:W-:Y:S01]  /*20c0*/  SEL R5, R5, 0xffffffe0, !P1 ;  /* 0xffffffe005057807 */ /* 0x000fe20004800000 */
[----:B------:R-:W1:Y:S01]  /*20d0*/  LDSM.16.M88.4 R40, [R165] ;  /* 0x00000000a528783b */ /* 0x000e620000000200 */
[----:B------:R-:W-:-:S02]  /*20e0*/  SEL R7, R7, 0xffffffc0, !P2 ;  /* 0xffffffc007077807 */ /* 0x000fc40005000000 */
[CC--:B------:R-:W-:Y:S01]  /*20f0*/  IADD3 R163, PT, PT, R5.reuse, R165.reuse, RZ ;  /* 0x000000a505a37210 */ /* 0x0c0fe20007ffe0ff */
[--C-:B------:R-:W-:Y:S01]  /*2100*/  IMAD.IADD R159, R5, 0x1, R164.reuse ;  /* 0x00000001059f7824 */ /* 0x100fe200078e02a4 */
[----:B------:R-:W2:Y:S01]  /*2110*/  LDSM.16.M88.4 R36, [R164+0x2800] ;  /* 0x00280000a424783b */ /* 0x000ea20000000200 */
[C---:B------:R-:W-:Y:S01]  /*2120*/  IADD3 R162, PT, PT, R7.reuse, R165, RZ ;  /* 0x000000a507a27210 */ /* 0x040fe20007ffe0ff */
[----:B------:R-:W-:Y:S01]  /*2130*/  IMAD.IADD R158, R7, 0x1, R164 ;  /* 0x00000001079e7824 */ /* 0x000fe200078e02a4 */
[----:B------:R-:W-:Y:S01]  /*2140*/  ISETP.GT.AND P0, PT, R185, R170, PT ;  /* 0x000000aab900720c */ /* 0x000fe20003f04270 */
[----:B------:R-:W-:Y:S01]  /*2150*/  LDSM.16.M88.4 R20, [R163] ;  /* 0x00000000a314783b */ /* 0x000fe20000000200 */
[C---:B------:R-:W-:Y:S02]  /*2160*/  IADD3 R161, PT, PT, R5.reuse, R162, RZ ;  /* 0x000000a205a17210 */ /* 0x040fe40007ffe0ff */
[----:B------:R-:W-:Y:S01]  /*2170*/  IADD3 R157, PT, PT, R5, R158, RZ ;  /* 0x0000009e059d7210 */ /* 0x000fe20007ffe0ff */
[----:B------:R-:W5:Y:S01]  /*2180*/  LDSM.16.M88.4 R44, [R159+0x2000] ;  /* 0x002000009f2c783b */ /* 0x000f620000000200 */
[----:B------:R-:W-:-:S02]  /*2190*/  SHF.L.U64.HI R25, R94, 0x4, R95 ;  /* 0x000000045e197819 */ /* 0x000fc4000001025f */
[C---:B------:R-:W-:Y:S01]  /*21a0*/  SHF.L.U64.HI R183, R76.reuse, 0x4, R77 ;  /* 0x000000044cb77819 */ /* 0x040fe2000001024d */
[----:B---3--:R-:W-:Y:S01]  /*21b0*/  LDSM.16.M88.4 R12, [R162] ;  /* 0x00000000a20c783b */ /* 0x008fe20000000200 */
[----:B------:R-:W-:-:S03]  /*21c0*/  SHF.L.U32 R182, R76, 0x4, RZ ;  /* 0x000000044cb67819 */ /* 0x000fc600000006ff */
[----:B------:R-:W3:Y:S04]  /*21d0*/  LDSM.16.M88.4 R56, [R158+0x2000] ;  /* 0x002000009e38783b */ /* 0x000ee80000000200 */
[----:B------:R-:W3:Y:S04]  /*21e0*/  LDSM.16.M88.4 R16, [R159+0x2800] ;  /* 0x002800009f10783b */ /* 0x000ee80000000200 */
[----:B------:R-:W-:Y:S04]  /*21f0*/  LDSM.16.M88.4 R72, [R158+0x2800] ;  /* 0x002800009e48783b */ /* 0x000fe80000000200 */
[----:B------:R-:W3:Y:S04]  /*2200*/  LDSM.16.M88.4 R64, [R164+0x3000] ;  /* 0x00300000a440783b */ /* 0x000ee80000000200 */
[----:B------:R-:W-:Y:S01]  /*2210*/  LDSM.16.M88.4 R8, [R161] ;  /* 0x00000000a108783b */ /* 0x000fe20000000200 */
        /* <DEDUP_REMOVED lines=14> */
[----:B------:R-:W-:Y:S08]  /*2300*/  HMMA.16816.F32.BF16 R16, R40, R64, RZ ;  /* 0x000000402810723c */ /* 0x000ff000000418ff */
[----:B------:R-:W-:Y:S08]  /*2310*/  HMMA.16816.F32.BF16 R52, R12, R72, R52 ;  /* 0x000000480c34723c */ /* 0x000ff00000041834 */
[----:B------:R-:W-:Y:S08]  /*2320*/  HMMA.16816.F32.BF16 R64, R40, R66, RZ ;  /* 0x000000422840723c */ /* 0x000ff000000418ff */
[----:B------:R-:W-:Y:S01]  /*2330*/  HMMA.16816.F32.BF16 R36, R12, R74, R36 ;  /* 0x0000004a0c24723c */ /* 0x000fe20000041824 */
[----:B------:R-:W-:Y:S07]  /*2340*/  LDSM.16.M88.4 R72, [R158+0x3800] ;  /* 0x003800009e48783b */ /* 0x000fee0000000200 */
[C---:B-1----:R-:W-:Y:S08]  /*2350*/  HMMA.16816.F32.BF16 R48, R8.reuse, R60, R48 ;  /* 0x0000003c0830723c */ /* 0x042ff00000041830 */
[C---:B--2---:R-:W-:Y:S08]  /*2360*/  HMMA.16816.F32.BF16 R52, R8.reuse, R56, R52 ;  /* 0x000000380834723c */ /* 0x044ff00000041834 */
        /* <DEDUP_REMOVED lines=41> */
[----:B------:R3:W1:Y:S08]  /*2600*/  MUFU.TANH R85, R32 ;  /* 0x0000002000557308 */ /* 0x0006700000002400 */
[----:B------:R2:W1:Y:S01]  /*2610*/  MUFU.TANH R89, R36 ;  /* 0x0000002400597308 */ /* 0x0004620000002400 */
[----:B-----5:R-:W5:Y:S07]  /*2620*/  LDSM.16.M88.4 R52, [R159+0x4000] ;  /* 0x004000009f34783b */ /* 0x020f6e0000000200 */
[----:B------:R-:W1:Y:S01]  /*2630*/  MUFU.TANH R195, R16 ;  /* 0x0000001000c37308 */ /* 0x000e620000002400 */
[C---:B---3--:R-:W-:Y:S07]  /*2640*/  HMMA.16816.F32.BF16 R32, R40.reuse, R60, RZ ;  /* 0x0000003c2820723c */ /* 0x048fee00000418ff */
[----:B------:R3:W1:Y:S01]  /*2650*/  MUFU.TANH R193, R17 ;  /* 0x0000001100c17308 */ /* 0x0006620000002400 */
[C---:B------:R-:W-:Y:S07]  /*2660*/  HMMA.16816.F32.BF16 R60, R40.reuse, R62, RZ ;  /* 0x0000003e283c723c */ /* 0x040fee00000418ff */
[----:B------:R4:W4:Y:S01]  /*2670*/  MUFU.TANH R191, R64 ;  /* 0x0000004000bf7308 */ /* 0x0009220000002400 */
[C---:B--2---:R-:W-:Y:S07]  /*2680*/  HMMA.16816.F32.BF16 R36, R40.reuse, R56, RZ ;  /* 0x000000382824723c */ /* 0x044fee00000418ff */
[----:B------:R-:W2:Y:S01]  /*2690*/  MUFU.TANH R6, R6 ;  /* 0x0000000600067308 */ /* 0x000ea20000002400 */
[----:B------:R-:W-:Y:S01]  /*26a0*/  HMMA.16816.F32.BF16 R56, R40, R58, RZ ;  /* 0x0000003a2838723c */ /* 0x000fe200000418ff */
[----:B---3--:R-:W-:Y:S06]  /*26b0*/  LDSM.16.M88.4 R16, [R159+0x4800] ;  /* 0x004800009f10783b */ /* 0x008fec0000000200 */
[----:B------:R-:W3:Y:S01]  /*26c0*/  MUFU.TANH R78, R78 ;  /* 0x0000004e004e7308 */ /* 0x000ee20000002400 */
[C---:B-1----:R-:W-:Y:S07]  /*26d0*/  HMMA.16816.F32.BF16 R32, R20.reuse, R48, R32 ;  /* 0x000000301420723c */ /* 0x042fee0000041820 */
[----:B------:R-:W1:Y:S01]  /*26e0*/  MUFU.TANH R93, R93 ;  /* 0x0000005d005d7308 */ /* 0x000e620000002400 */
[C---:B------:R-:W-:Y:S01]  /*26f0*/  HMMA.16816.F32.BF16 R60, R20.reuse, R50, R60 ;  /* 0x00000032143c723c */ /* 0x040fe2000004183c */
[----:B------:R-:W2:Y:S06]  /*2700*/  LDSM.16.M88.4 R48, [R157+0x3800] ;  /* 0x003800009d30783b */ /* 0x000eac0000000200 */
[----:B------:R-:W1:Y:S01]  /*2710*/  MUFU.TANH R79, R79 ;  /* 0x0000004f004f7308 */ /* 0x000e620000002400 */
[C---:B-----5:R-:W-:Y:S07]  /*2720*/  HMMA.16816.F32.BF16 R36, R20.reuse, R52, R36 ;  /* 0x000000341424723c */ /* 0x060fee0000041824 */
[----:B------:R-:W1:Y:S01]  /*2730*/  MUFU.TANH R207, R207 ;  /* 0x000000cf00cf7308 */ /* 0x000e620000002400 */
[----:B------:R-:W-:Y:S01]  /*2740*/  HMMA.16816.F32.BF16 R56, R20, R54, R56 ;  /* 0x000000361438723c */ /* 0x000fe20000041838 */
[----:B------:R-:W5:Y:S06]  /*2750*/  LDSM.16.M88.4 R52, [R157+0x4000] ;  /* 0x004000009d34783b */ /* 0x000f6c0000000200 */
[----:B------:R-:W1:Y:S01]  /*2760*/  MUFU.TANH R205, R205 ;  /* 0x000000cd00cd7308 */ /* 0x000e620000002400 */
[C---:B------:R-:W-:Y:S07]  /*2770*/  HMMA.16816.F32.BF16 R32, R12.reuse, R72, R32 ;  /* 0x000000480c20723c */ /* 0x040fee0000041820 */
[----:B------:R-:W1:Y:S01]  /*2780*/  MUFU.TANH R203, R203 ;  /* 0x000000cb00cb7308 */ /* 0x000e620000002400 */
[C---:B------:R-:W-:Y:S07]  /*2790*/  HMMA.16816.F32.BF16 R36, R12.reuse, R68, R36 ;  /* 0x000000440c24723c */ /* 0x040fee0000041824 */
[----:B------:R-:W1:Y:S01]  /*27a0*/  MUFU.TANH R99, R99 ;  /* 0x0000006300637308 */ /* 0x000e620000002400 */
[----:B------:R-:W-:Y:S01]  /*27b0*/  HMMA.16816.F32.BF16 R60, R12, R74, R60 ;  /* 0x0000004a0c3c723c */ /* 0x000fe2000004183c */
[----:B------:R-:W3:Y:S06]  /*27c0*/  LDSM.16.M88.4 R72, [R158+0x4800] ;  /* 0x004800009e48783b */ /* 0x000eec0000000200 */
[----:B------:R-:W1:Y:S01]  /*27d0*/  MUFU.TANH R83, R83 ;  /* 0x0000005300537308 */ /* 0x000e620000002400 */
[C---:B----4-:R-:W-:Y:S07]  /*27e0*/  HMMA.16816.F32.BF16 R64, R40.reuse, R44, RZ ;  /* 0x0000002c2840723c */ /* 0x050fee00000418ff */
[----:B------:R-:W4:Y:S01]  /*27f0*/  MUFU.TANH R97, R97 ;  /* 0x0000006100617308 */ /* 0x000f220000002400 */
[----:B------:R-:W-:Y:S07]  /*2800*/  HMMA.16816.F32.BF16 R44, R40, R46, RZ ;  /* 0x0000002e282c723c */ /* 0x000fee00000418ff */
[----:B------:R-:W1:Y:S01]  /*2810*/  MUFU.TANH R81, R81 ;  /* 0x0000005100517308 */ /* 0x000e620000002400 */
[C---:B--2---:R-:W-:Y:S07]  /*2820*/  HMMA.16816.F32.BF16 R32, R8.reuse, R48, R32 ;  /* 0x000000300820723c */ /* 0x044fee0000041820 */
[----:B------:R-:W2:Y:S01]  /*2830*/  MUFU.TANH R199, R199 ;  /* 0x000000c700c77308 */ /* 0x000ea20000002400 */
        /* <DEDUP_REMOVED lines=19> */
[----:B------:R-:W2:Y:S02]  /*2970*/  LDSM.16.M88.4 R16, [R157+0x4800] ;  /* 0x004800009d10783b */ /* 0x000ea40000000200 */
[-C--:B------:R-:W-:Y:S01]  /*2980*/  FMUL.FTZ R60, R60, R24.reuse ;  /* 0x000000183c3c7220 */ /* 0x080fe20000410000 */
[-C--:B------:R-:W-:Y:S01]  /*2990*/  FMUL.FTZ R143, R61, R24.reuse ;  /* 0x000000183d8f7220 */ /* 0x080fe20000410000 */
[-C--:B------:R-:W-:Y:S01]  /*29a0*/  FMUL.FTZ R153, R62, R24.reuse ;  /* 0x000000183e997220 */ /* 0x080fe20000410000 */
[-C--:B------:R-:W-:Y:S01]  /*29b0*/  FMUL.FTZ R147, R63, R24.reuse ;  /* 0x000000183f937220 */ /* 0x080fe20000410000 */
[----:B------:R1:W1:Y:S01]  /*29c0*/  MUFU.TANH R133, R37 ;  /* 0x0000002500857308 */ /* 0x0002620000002400 */
[----:B------:R-:W-:Y:S01]  /*29d0*/  HMMA.16816.F32.BF16 R56, R8, R54, R56 ;  /* 0x000000360838723c */ /* 0x000fe20000041838 */
[----:B----4-:R-:W4:Y:S04]  /*29e0*/  LDSM.16.M88.4 R32, [R159+0x5000] ;  /* 0x005000009f20783b */ /* 0x010f280000000200 */
[----:B------:R-:W-:Y:S02]  /*29f0*/  LDSM.16.M88.4 R52, [R158+0x5000] ;  /* 0x005000009e34783b */ /* 0x000fe40000000200 */
[----:B------:R5:W2:Y:S01]  /*2a00*/  MUFU.TANH R145, R60 ;  /* 0x0000003c00917308 */ /* 0x000aa20000002400 */
[C---:B---3--:R-:W-:Y:S07]  /*2a10*/  HMMA.16816.F32.BF16 R64, R12.reuse, R72, R64 ;  /* 0x000000480c40723c */ /* 0x048fee0000041840 */
        /* <DEDUP_REMOVED lines=8> */
[----:B------:R-:W-:Y:S01]  /*2aa0*/  LDSM.16.M88.4 R72, [R157+0x5800] ;  /* 0x005800009d48783b */ /* 0x000fe20000000200 */
[C---:B-----5:R-:W-:Y:S06]  /*2ab0*/  HMMA.16816.F32.BF16 R60, R40.reuse, R48, RZ ;  /* 0x00000030283c723c */ /* 0x060fec00000418ff */
[----:B------:R-:W1:Y:S02]  /*2ac0*/  MUFU.TANH R197, R197 ;  /* 0x000000c500c57308 */ /* 0x000e640000002400 */
[----:B------:R-:W-:Y:S06]  /*2ad0*/  HMMA.16816.F32.BF16 R48, R40, R50, RZ ;  /* 0x000000322830723c */ /* 0x000fec00000418ff */
[----:B------:R-:W1:Y:S02]  /*2ae0*/  MUFU.TANH R107, R107 ;  /* 0x0000006b006b7308 */ /* 0x000e640000002400 */
[C---:B--2---:R-:W-:Y:S06]  /*2af0*/  HMMA.16816.F32.BF16 R64, R8.reuse, R16, R64 ;  /* 0x000000100840723c */ /* 0x044fec0000041840 */
[----:B------:R-:W2:Y:S02]  /*2b00*/  MUFU.TANH R173, R173 ;  /* 0x000000ad00ad7308 */ /* 0x000ea40000002400 */
[----:B------:R-:W-:Y:S01]  /*2b10*/  HMMA.16816.F32.BF16 R44, R8, R18, R44 ;  /* 0x00000012082c723c */ /* 0x000fe2000004182c */
[----:B------:R-:W5:Y:S05]  /*2b20*/  LDSM.16.M88.4 R16, [R158+0x5800] ;  /* 0x005800009e10783b */ /* 0x000f6a0000000200 */
[----:B------:R-:W1:Y:S02]  /*2b30*/  MUFU.TANH R155, R155 ;  /* 0x0000009b009b7308 */ /* 0x000e640000002400 */
[C---:B---3--:R-:W-:Y:S03]  /*2b40*/  HMMA.16816.F32.BF16 R56, R40.reuse, R68, RZ ;  /* 0x000000442838723c */ /* 0x048fe600000418ff */
[-C--:B------:R-:W-:Y:S01]  /*2b50*/  FMUL.FTZ R65, R65, R24.reuse ;  /* 0x0000001841417220 */ /* 0x080fe20000410000 */
[-C--:B------:R-:W-:Y:S01]  /*2b60*/  FMUL.FTZ R67, R67, R24.reuse ;  /* 0x0000001843437220 */ /* 0x080fe20000410000 */
[-C--:B------:R-:W-:Y:S01]  /*2b70*/  FMUL.FTZ R64, R64, R24.reuse ;  /* 0x0000001840407220 */ /* 0x080fe20000410000 */
[-C--:B------:R-:W-:Y:S01]  /*2b80*/  FMUL.FTZ R66, R66, R24.reuse ;  /* 0x0000001842427220 */ /* 0x080fe20000410000 */
[----:B------:R-:W3:Y:S01]  /*2b90*/  MUFU.TANH R117, R65 ;  /* 0x0000004100757308 */ /* 0x000ee20000002400 */
[----:B------:R-:W-:Y:S03]  /*2ba0*/  HMMA.16816.F32.BF16 R40, R40, R70, RZ ;  /* 0x000000462828723c */ /* 0x000fe600000418ff */
[-C--:B------:R-:W-:Y:S01]  /*2bb0*/  FMUL.FTZ R45, R45, R24.reuse ;  /* 0x000000182d2d7220 */ /* 0x080fe20000410000 */
[-C--:B------:R-:W-:Y:S01]  /*2bc0*/  FMUL.FTZ R44, R44, R24.reuse ;  /* 0x000000182c2c7220 */ /* 0x080fe20000410000 */
[-C--:B------:R-:W-:Y:S01]  /*2bd0*/  FMUL.FTZ R46, R46, R24.reuse ;  /* 0x000000182e2e7220 */ /* 0x080fe20000410000 */
[----:B------:R-:W-:Y:S01]  /*2be0*/  FMUL.FTZ R47, R47, R24 ;  /* 0x000000182f2f7220 */ /* 0x000fe20000410000 */
[----:B------:R2:W2:Y:S01]  /*2bf0*/  MUFU.TANH R113, R45 ;  /* 0x0000002d00717308 */ /* 0x0004a20000002400 */
[C---:B----4-:R-:W-:Y:S07]  /*2c00*/  HMMA.16816.F32.BF16 R60, R20.reuse, R32, R60 ;  /* 0x00000020143c723c */ /* 0x050fee000004183c */
[----:B------:R4:W2:Y:S01]  /*2c10*/  MUFU.TANH R123, R67 ;  /* 0x00000043007b7308 */ /* 0x0008a20000002400 */
[----:B------:R-:W-:Y:S01]  /*2c20*/  HMMA.16816.F32.BF16 R48, R20, R34, R48 ;  /* 0x000000221430723c */ /* 0x000fe20000041830 */
[----:B------:R-:W3:Y:S01]  /*2c30*/  LDSM.16.M88.4 R32, [R157+0x5000] ;  /* 0x005000009d20783b */ /* 0x000ee20000000200 */
[----:B------:R-:W-:-:S05]  /*2c40*/  DEPBAR.LE SB0, 0x0 ;  /* 0x000080000000791a */ /* 0x000fca0000000000 */
[----:B------:R-:W2:Y:S01]  /*2c50*/  MUFU.TANH R143, R143 ;  /* 0x0000008f008f7308 */ /* 0x000ea20000002400 */
[C---:B-1----:R-:W-:Y:S07]  /*2c60*/  HMMA.16816.F32.BF16 R56, R20.reuse, R36, R56 ;  /* 0x000000241438723c */ /* 0x042fee0000041838 */
[----:B------:R-:W1:Y:S01]  /*2c70*/  MUFU.TANH R153, R153 ;  /* 0x0000009900997308 */ /* 0x000e620000002400 */
[----:B------:R-:W-:Y:S07]  /*2c80*/  HMMA.16816.F32.BF16 R40, R20, R38, R40 ;  /* 0x000000261428723c */ /* 0x000fee0000041828 */
[----:B------:R-:W1:Y:S01]  /*2c90*/  MUFU.TANH R147, R147 ;  /* 0x0000009300937308 */ /* 0x000e620000002400 */
[C---:B------:R-:W-:Y:S07]  /*2ca0*/  HMMA.16816.F32.BF16 R60, R12.reuse, R52, R60 ;  /* 0x000000340c3c723c */ /* 0x040fee000004183c */
[----:B------:R-:W1:Y:S01]  /*2cb0*/  MUFU.TANH R141, R141 ;  /* 0x0000008d008d7308 */ /* 0x000e620000002400 */
[C---:B-----5:R-:W-:Y:S07]  /*2cc0*/  HMMA.16816.F32.BF16 R56, R12.reuse, R16, R56 ;  /* 0x000000100c38723c */ /* 0x060fee0000041838 */
[----:B------:R-:W1:Y:S01]  /*2cd0*/  MUFU.TANH R139, R139 ;  /* 0x0000008b008b7308 */ /* 0x000e620000002400 */
[C---:B------:R-:W-:Y:S07]  /*2ce0*/  HMMA.16816.F32.BF16 R48, R12.reuse, R54, R48 ;  /* 0x000000360c30723c */ /* 0x040fee0000041830 */
[----:B------:R-:W1:Y:S01]  /*2cf0*/  MUFU.TANH R127, R127 ;  /* 0x0000007f007f7308 */ /* 0x000e620000002400 */
[----:B------:R-:W-:Y:S07]  /*2d00*/  HMMA.16816.F32.BF16 R12, R12, R18, R40 ;  /* 0x000000120c0c723c */ /* 0x000fee0000041828 */
[----:B------:R-:W1:Y:S01]  /*2d10*/  MUFU.TANH R137, R137 ;  /* 0x0000008900897308 */ /* 0x000e620000002400 */
[C---:B---3--:R-:W-:Y:S07]  /*2d20*/  HMMA.16816.F32.BF16 R60, R8.reuse, R32, R60 ;  /* 0x00000020083c723c */ /* 0x048fee000004183c */
[----:B------:R-:W3:Y:S01]  /*2d30*/  MUFU.TANH R131, R131 ;  /* 0x0000008300837308 */ /* 0x000ee20000002400 */
[C---:B------:R-:W-:Y:S07]  /*2d40*/  HMMA.16816.F32.BF16 R56, R8.reuse, R72, R56 ;  /* 0x000000480838723c */ /* 0x040fee0000041838 */
[----:B------:R4:W1:Y:S01]  /*2d50*/  MUFU.TANH R119, R64 ;  /* 0x0000004000777308 */ /* 0x0008620000002400 */
[C---:B------:R-:W-:Y:S03]  /*2d60*/  HMMA.16816.F32.BF16 R48, R8.reuse, R34, R48 ;  /* 0x000000220830723c */ /* 0x040fe60000041830 */
[-C--:B------:R-:W-:Y:S01]  /*2d70*/  FMUL.FTZ R103, R63, R24.reuse ;  /* 0x000000183f677220 */ /* 0x080fe20000410000 */
[-C--:B------:R-:W-:Y:S01]  /*2d80*/  FMUL.FTZ R60, R60, R24.reuse ;  /* 0x000000183c3c7220 */ /* 0x080fe20000410000 */
[-C--:B------:R-:W-:Y:S01]  /*2d90*/  FMUL.FTZ R61, R61, R24.reuse ;  /* 0x000000183d3d7220 */ /* 0x080fe20000410000 */
[----:B------:R-:W-:Y:S01]  /*2da0*/  FMUL.FTZ R62, R62, R24 ;  /* 0x000000183e3e7220 */ /* 0x000fe20000410000 */
[----:B------:R4:W1:Y:S01]  /*2db0*/  MUFU.TANH R125, R66 ;  /* 0x00000042007d7308 */ /* 0x0008620000002400 */
[----:B------:R-:W-:Y:S01]  /*2dc0*/  HMMA.16816.F32.BF16 R12, R8, R74, R12 ;  /* 0x0000004a080c723c */ /* 0x000fe2000004180c */
[----:B------:R-:W-:-:S02]  /*2dd0*/  LOP3.LUT R9, R0, 0x200, R31, 0xf8, !PT ;  /* 0x0000020000097812 */ /* 0x000fc400078ef81f */
[-C--:B------:R-:W-:Y:S01]  /*2de0*/  FMUL.FTZ R41, R56, R24.reuse ;  /* 0x0000001838297220 */ /* 0x080fe20000410000 */
[-C--:B------:R-:W-:Y:S01]  /*2df0*/  FMUL.FTZ R34, R57, R24.reuse ;  /* 0x0000001839227220 */ /* 0x080fe20000410000 */
[-C--:B--2---:R-:W-:Y:S01]  /*2e00*/  FMUL.FTZ R45, R58, R24.reuse ;  /* 0x000000183a2d7220 */ /* 0x084fe20000410000 */
[-C--:B------:R-:W-:Y:S01]  /*2e10*/  FMUL.FTZ R43, R59, R24.reuse ;  /* 0x000000183b2b7220 */ /* 0x080fe20000410000 */
[----:B------:R4:W2:Y:S04]  /*2e20*/  MUFU.TANH R115, R44 ;  /* 0x0000002c00737308 */ /* 0x0008a80000002400 */
        /* <DEDUP_REMOVED lines=14> */
[----:B------:R-:W1:Y:S08]  /*2f10*/  MUFU.TANH R103, R103 ;  /* 0x0000006700677308 */ /* 0x000e700000002400 */
        /* <DEDUP_REMOVED lines=13> */
[----:B--23--:R-:W-:Y:S05]  /*2ff0*/  @!P0 BRA `(.L_x_12117) ;  /* 0x00000004009c8947 */ /* 0x00cfea0003800000 */
        /* <DEDUP_REMOVED lines=13> */
.L_x_12119:
[----:B------:R-:W2:Y:S01]  /*30d0*/  LD.E R17, desc[UR4][R2.64+0x170] ;  /* 0x0001700402117980 */ /* 0x000ea2000c101900 */
[----:B------:R-:W-:-:S04]  /*30e0*/  SHF.L.U32 R0, R185, 0x7, RZ ;  /* 0x00000007b9007819 */ /* 0x000fc800000006ff */
[----:B------:R-:W-:Y:S01]  /*30f0*/  IABS R10, R0 ;  /* 0x00000000000a7213 */ /* 0x000fe20000000000 */
[----:B----4-:R-:W-:-:S05]  /*3100*/  VIADD R14, R0, 0xffffff80 ;  /* 0xffffff80000e7836 */ /* 0x010fca0000000000 */
[----:B------:R-:W-:Y:S02]  /*3110*/  IABS R8, R14 ;  /* 0x0000000e00087213 */ /* 0x000fe40000000000 */
[-C--:B--2---:R-:W-:Y:S02]  /*3120*/  IABS R12, R17.reuse ;  /* 0x00000011000c7213 */ /* 0x084fe40000000000 */
[-C--:B------:R-:W-:Y:S02]  /*3130*/  IABS R11, R17.reuse ;  /* 0x00000011000b7213 */ /* 0x080fe40000000000 */
[----:B------:R-:W2:Y:S01]  /*3140*/  I2F.RP R13, R12 ;  /* 0x0000000c000d7306 */ /* 0x000ea20000209400 */
[----:B------:R-:W-:Y:S02]  /*3150*/  LOP3.LUT R14, R14, R17, RZ, 0x3c, !PT ;  /* 0x000000110e0e7212 */ /* 0x000fe400078e3cff */
[----:B------:R-:W-:Y:S02]  /*3160*/  IADD3 R11, PT, PT, RZ, -R11, RZ ;  /* 0x8000000bff0b7210 */ /* 0x000fe40007ffe0ff */
[----:B------:R-:W-:-:S02]  /*3170*/  LOP3.LUT R0, R0, R17, RZ, 0x3c, !PT ;  /* 0x0000001100007212 */ /* 0x000fc400078e3cff */
[----:B------:R-:W-:Y:S02]  /*3180*/  ISETP.GE.AND P0, PT, R14, RZ, PT ;  /* 0x000000ff0e00720c */ /* 0x000fe40003f06270 */
[----:B------:R-:W-:Y:S02]  /*3190*/  ISETP.GE.AND P2, PT, R0, RZ, PT ;  /* 0x000000ff0000720c */ /* 0x000fe40003f46270 */
[----:B------:R-:W-:Y:S01]  /*31a0*/  LOP3.LUT R0, RZ, R17, RZ, 0x33, !PT ;  /* 0x00000011ff007212 */ /* 0x000fe200078e33ff */
        /* <DEDUP_REMOVED lines=47> */
.L_x_12120:
[----:B------:R-:W-:Y:S05]  /*34a0*/  BSYNC.RECONVERGENT B0 ;  /* 0x0000000000007941 */ /* 0x000fea0003800200 */
.L_x_12118:
        /* <DEDUP_REMOVED lines=10> */
[-C--:B----4-:R-:W-:Y:S01]  /*3550*/  IADD3 R14, P0, PT, R16, R168.reuse, RZ ;  /* 0x000000a8100e7210 */ /* 0x090fe20007f1e0ff */
        /* <DEDUP_REMOVED lines=17> */
.L_x_12117:
[----:B------:R-:W-:Y:S05]  /*3670*/  BSYNC.RECONVERGENT B1 ;  /* 0x0000000000017941 */ /* 0x000fea0003800200 */
.L_x_12116:
        /* <DEDUP_REMOVED lines=34> */
[----:B----4-:R-:W1:Y:S01]  /*38a0*/  SHFL.BFLY PT, R13, R10, 0x2, 0x1f ;  /* 0x0c401f000a0d7f89 */ /* 0x010e6200000e0000 */
[----:B------:R-:W-:Y:S02]  /*38b0*/  IADD3 R27, PT, PT, R27, -0x2, RZ ;  /* 0xfffffffe1b1b7810 */ /* 0x000fe40007ffe0ff */
[-C--:B------:R-:W-:Y:S01]  /*38c0*/  IADD3 R102, PT, PT, R7, R160.reuse, RZ ;  /* 0x000000a007667210 */ /* 0x080fe20007ffe0ff */
[----:B------:R-:W2:Y:S01]  /*38d0*/  SHFL.BFLY PT, R11, R8, 0x2, 0x1f ;  /* 0x0c401f00080b7f89 */ /* 0x000ea200000e0000 */
[----:B------:R-:W-:-:S02]  /*38e0*/  IADD3 R156, PT, PT, R5, R160, RZ ;  /* 0x000000a0059c7210 */ /* 0x000fc40007ffe0ff */
[----:B------:R-:W-:Y:S01]  /*38f0*/  IADD3 R100, PT, PT, R5, R102, RZ ;  /* 0x0000006605647210 */ /* 0x000fe20007ffe0ff */
[----:B------:R-:W-:Y:S04]  /*3900*/  LDSM.16.MT88.4 R20, [R160+0x6800] ;  /* 0x00680000a014783b */ /* 0x000fe80000004200 */
[----:B------:R-:W-:Y:S01]  /*3910*/  LDSM.16.MT88.4 R16, [R156+0x6800] ;  /* 0x006800009c10783b */ /* 0x000fe20000004200 */
[----:B-1----:R-:W-:Y:S02]  /*3920*/  FMNMX.FTZ R13, R10, R13, !PT ;  /* 0x0000000d0a0d7209 */ /* 0x002fe40007810000 */
[----:B--2---:R-:W-:-:S03]  /*3930*/  FMNMX.FTZ R11, R8, R11, !PT ;  /* 0x0000000b080b7209 */ /* 0x004fc60007810000 */
[----:B------:R-:W1:Y:S04]  /*3940*/  SHFL.BFLY PT, R0, R13, 0x1, 0x1f ;  /* 0x0c201f000d007f89 */ /* 0x000e6800000e0000 */
[----:B------:R-:W2:Y:S01]  /*3950*/  SHFL.BFLY PT, R36, R11, 0x1, 0x1f ;  /* 0x0c201f000b247f89 */ /* 0x000ea200000e0000 */
[----:B-1----:R-:W-:-:S03]  /*3960*/  FMNMX.FTZ R0, R13, R0, !PT ;  /* 0x000000000d007209 */ /* 0x002fc60007810000 */
[----:B------:R-:W-:Y:S01]  /*3970*/  LDSM.16.MT88.4 R12, [R102+0x6800] ;  /* 0x00680000660c783b */ /* 0x000fe20000004200 */
[----:B--2---:R-:W-:Y:S02]  /*3980*/  FMNMX.FTZ R36, R11, R36, !PT ;  /* 0x000000240b247209 */ /* 0x004fe40007810000 */
        /* <DEDUP_REMOVED lines=10> */
[----:B------:R-:W-:Y:S01]  /*3a30*/  LDSM.16.MT88.4 R92, [R160+0x6000] ;  /* 0x00600000a05c783b */ /* 0x000fe20000004200 */
[-C--:B------:R-:W-:Y:S01]  /*3a40*/  FFMA.FTZ R50, R205, R31.reuse, -R26 ;  /* 0x0000001fcd327223 */ /* 0x080fe2000001081a */
[-CC-:B------:R-:W-:Y:S01]  /*3a50*/  FFMA.FTZ R48, R79, R31.reuse, -R38.reuse ;  /* 0x0000001f4f307223 */ /* 0x180fe20000010826 */
[-CC-:B------:R-:W-:Y:S01]  /*3a60*/  FFMA.FTZ R54, R87, R31.reuse, -R38.reuse ;  /* 0x0000001f57367223 */ /* 0x180fe20000010826 */
[----:B------:R-:W1:Y:S01]  /*3a70*/  LDSM.16.MT88.4 R76, [R102+0x6000] ;  /* 0x00600000664c783b */ /* 0x000e620000004200 */
[-CC-:B------:R-:W-:Y:S01]  /*3a80*/  FFMA.FTZ R51, R85, R31.reuse, -R38.reuse ;  /* 0x0000001f55337223 */ /* 0x180fe20000010826 */
[-C--:B------:R-:W-:Y:S01]  /*3a90*/  FFMA.FTZ R61, R6, R31.reuse, -R38 ;  /* 0x0000001f063d7223 */ /* 0x080fe20000010826 */
[----:B------:R-:W-:Y:S01]  /*3aa0*/  MUFU.EX2 R59, R59 ;  /* 0x0000003b003b7308 */ /* 0x000fe20000000800 */
[----:B------:R-:W2:Y:S01]  /*3ab0*/  LDSM.16.MT88.4 R84, [R156+0x6000] ;  /* 0x006000009c54783b */ /* 0x000ea20000004200 */
[-CC-:B------:R-:W-:Y:S01]  /*3ac0*/  FFMA.FTZ R49, R203, R31.reuse, -R26.reuse ;  /* 0x0000001fcb317223 */ /* 0x180fe2000001081a */
[-CC-:B------:R-:W-:Y:S01]  /*3ad0*/  FFMA.FTZ R44, R99, R31.reuse, -R26.reuse ;  /* 0x0000001f632c7223 */ /* 0x180fe2000001081a */
[----:B------:R-:W3:Y:S01]  /*3ae0*/  MUFU.EX2 R52, R52 ;  /* 0x0000003400347308 */ /* 0x000ee20000000800 */
[----:B------:R-:W4:Y:S01]  /*3af0*/  LDSM.16.MT88.4 R4, [R100+0x6000] ;  /* 0x006000006404783b */ /* 0x000f220000004200 */
[-C--:B------:R-:W-:Y:S01]  /*3b00*/  FFMA.FTZ R40, R97, R31.reuse, -R26 ;  /* 0x0000001f61287223 */ /* 0x080fe2000001081a */
[-CC-:B------:R-:W-:Y:S01]  /*3b10*/  FFMA.FTZ R47, R201, R31.reuse, -R38.reuse ;  /* 0x0000001fc92f7223 */ /* 0x180fe20000010826 */
        /* <DEDUP_REMOVED lines=9> */
[--C-:B------:R-:W-:Y:S01]  /*3bb0*/  FFMA.FTZ R62, R195, R31, -R38.reuse ;  /* 0x0000001fc33e7223 */ /* 0x100fe20000010826 */
[----:B---3--:R-:W-:Y:S01]  /*3bc0*/  F2FP.BF16.F32.PACK_AB R69, R52, R59 ;  /* 0x0000003b3445723e */ /* 0x008fe200000010ff */
[-C--:B------:R-:W-:Y:S01]  /*3bd0*/  FFMA.FTZ R60, R189, R31.reuse, -R38 ;  /* 0x0000001fbd3c7223 */ /* 0x080fe20000010826 */
[----:B------:R-:W3:Y:S01]  /*3be0*/  MUFU.EX2 R54, R54 ;  /* 0x0000003600367308 */ /* 0x000ee20000000800 */
[-CC-:B------:R-:W-:Y:S01]  /*3bf0*/  FFMA.FTZ R199, R199, R31.reuse, -R26.reuse ;  /* 0x0000001fc7c77223 */ /* 0x180fe2000001081a */
[-C--:B------:R-:W-:Y:S01]  /*3c00*/  FFMA.FTZ R197, R197, R31.reuse, -R26 ;  /* 0x0000001fc5c57223 */ /* 0x080fe2000001081a */
[-CC-:B------:R-:W-:Y:S01]  /*3c10*/  FFMA.FTZ R193, R193, R31.reuse, -R38.reuse ;  /* 0x0000001fc1c17223 */ /* 0x180fe20000010826 */
[----:B------:R-:W-:Y:S01]  /*3c20*/  MUFU.EX2 R51, R51 ;  /* 0x0000003300337308 */ /* 0x000fe20000000800 */
[----:B------:R-:W-:Y:S01]  /*3c30*/  FFMA.FTZ R64, R191, R31, -R38 ;  /* 0x0000001fbf407223 */ /* 0x000fe20000010826 */
[----:B-----5:R-:W-:Y:S01]  /*3c40*/  F2FP.BF16.F32.PACK_AB R71, R50, R57 ;  /* 0x000000393247723e */ /* 0x020fe200000010ff */
[-CC-:B------:R-:W-:Y:S01]  /*3c50*/  FFMA.FTZ R66, R153, R31.reuse, -R26.reuse ;  /* 0x0000001f99427223 */ /* 0x180fe2000001081a */
[----:B------:R-:W5:Y:S01]  /*3c60*/  MUFU.EX2 R48, R48 ;  /* 0x0000003000307308 */ /* 0x000f620000000800 */
[-C--:B------:R-:W-:Y:S01]  /*3c70*/  FFMA.FTZ R147, R147, R31.reuse, -R26 ;  /* 0x0000001f93937223 */ /* 0x080fe2000001081a */
[-CC-:B------:R-:W-:Y:S01]  /*3c80*/  FFMA.FTZ R104, R151, R31.reuse, -R38.reuse ;  /* 0x0000001f97687223 */ /* 0x180fe20000010826 */
[-C--:B------:R-:W-:Y:S01]  /*3c90*/  FFMA.FTZ R106, R143, R31.reuse, -R38 ;  /* 0x0000001f8f6a7223 */ /* 0x080fe20000010826 */
[----:B------:R-:W-:Y:S01]  /*3ca0*/  MUFU.EX2 R49, R49 ;  /* 0x0000003100317308 */ /* 0x000fe20000000800 */
[----:B------:R-:W-:Y:S01]  /*3cb0*/  FFMA.FTZ R173, R173, R31, -R26 ;  /* 0x0000001fadad7223 */ /* 0x000fe2000001081a */
[----:B---3--:R-:W-:Y:S01]  /*3cc0*/  F2FP.BF16.F32.PACK_AB R68, R54, R61 ;  /* 0x0000003d3644723e */ /* 0x008fe200000010ff */
[-CC-:B------:R-:W-:Y:S01]  /*3cd0*/  FFMA.FTZ R149, R149, R31.reuse, -R38.reuse ;  /* 0x0000001f95957223 */ /* 0x180fe20000010826 */
[----:B------:R-:W-:Y:S01]  /*3ce0*/  MUFU.EX2 R44, R44 ;  /* 0x0000002c002c7308 */ /* 0x000fe20000000800 */
[-C--:B------:R-:W-:Y:S01]  /*3cf0*/  FFMA.FTZ R108, R145, R31.reuse, -R38 ;  /* 0x0000001f916c7223 */ /* 0x080fe20000010826 */
[-CC-:B------:R-:W-:Y:S01]  /*3d00*/  FFMA.FTZ R110, R137, R31.reuse, -R26.reuse ;  /* 0x0000001f896e7223 */ /* 0x180fe2000001081a */
[-C--:B------:R-:W-:Y:S01]  /*3d10*/  FFMA.FTZ R131, R131, R31.reuse, -R26 ;  /* 0x0000001f83837223 */ /* 0x080fe2000001081a */
[----:B------:R-:W-:Y:S01]  /*3d20*/  MUFU.EX2 R40, R40 ;  /* 0x0000002800287308 */ /* 0x000fe20000000800 */
[--C-:B------:R-:W-:Y:S01]  /*3d30*/  FFMA.FTZ R112, R135, R31, -R38.reuse ;  /* 0x0000001f87707223 */ /* 0x100fe20000010826 */
[C---:B-----5:R-:W-:Y:S01]  /*3d40*/  F2FP.BF16.F32.PACK_AB R70, R48.reuse, R51 ;  /* 0x000000333046723e */ /* 0x060fe200000010ff */
[-C--:B------:R-:W-:Y:S01]  /*3d50*/  FFMA.FTZ R114, R127, R31.reuse, -R38 ;  /* 0x0000001f7f727223 */ /* 0x080fe20000010826 */
[----:B------:R-:W-:Y:S01]  /*3d60*/  MUFU.EX2 R47, R47 ;  /* 0x0000002f002f7308 */ /* 0x000fe20000000800 */
[-C--:B------:R-:W-:Y:S01]  /*3d70*/  FFMA.FTZ R139, R139, R31.reuse, -R26 ;  /* 0x0000001f8b8b7223 */ /* 0x080fe2000001081a */
[-CC-:B------:R-:W-:Y:S01]  /*3d80*/  FFMA.FTZ R133, R133, R31.reuse, -R38.reuse ;  /* 0x0000001f85857223 */ /* 0x180fe20000010826 */
[-C--:B------:R-:W-:Y:S01]  /*3d90*/  FFMA.FTZ R116, R129, R31.reuse, -R38 ;  /* 0x0000001f81747223 */ /* 0x080fe20000010826 */
[----:B------:R-:W3:Y:S01]  /*3da0*/  MUFU.EX2 R46, R46 ;  /* 0x0000002e002e7308 */ /* 0x000ee20000000800 */
[C---:B-1----:R-:W-:Y:S01]  /*3db0*/  HMMA.16816.F32.BF16 R80, R68.reuse, R76, RZ ;  /* 0x0000004c4450723c */ /* 0x042fe200000418ff */
[-C--:B------:R-:W-:Y:S01]  /*3dc0*/  FFMA.FTZ R118, R121, R31.reuse, -R26 ;  /* 0x0000001f79767223 */ /* 0x080fe2000001081a */
        /* <DEDUP_REMOVED lines=28> */
[-C--:B------:R-:W-:Y:S01]  /*3f90*/  FFMA.FTZ R190, R33, R31.reuse, -R26 ;  /* 0x0000001f21be7223 */ /* 0x080fe2000001081a */
[----:B------:R-:W-:Y:S01]  /*3fa0*/  MUFU.EX2 R62, R62 ;  /* 0x0000003e003e7308 */ /* 0x000fe20000000800 */
[----:B------:R-:W-:Y:S01]  /*3fb0*/  HMMA.16816.F32.BF16 R92, R68, R94, RZ ;  /* 0x0000005e445c723c */ /* 0x000fe200000418ff */
[-CC-:B------:R-:W-:Y:S01]  /*3fc0*/  FFMA.FTZ R41, R41, R31.reuse, -R38.reuse ;  /* 0x0000001f29297223 */ /* 0x180fe20000010826 */
[----:B------:R-:W-:Y:S01]  /*3fd0*/  FFMA.FTZ R32, R32, R31, -R38 ;  /* 0x0000001f20207223 */ /* 0x000fe20000010826 */
[----:B------:R-:W2:Y:S01]  /*3fe0*/  MUFU.EX2 R191, R193 ;  /* 0x000000c100bf7308 */ /* 0x000ea20000000800 */
[----:B------:R-:W-:-:S03]  /*3ff0*/  ISETP.GE.AND P0, PT, R27, R170, PT ;  /* 0x000000aa1b00720c */ /* 0x000fc60003f06270 */
[----:B------:R1:W-:Y:S01]  /*4000*/  MUFU.EX2 R189, R64 ;  /* 0x0000004000bd7308 */ /* 0x0003e20000000800 */
[C---:B------:R-:W-:Y:S03]  /*4010*/  HMMA.16816.F32.BF16 R84, R68.reuse, R86, RZ ;  /* 0x000000564454723c */ /* 0x040fe600000418ff */
[----:B------:R-:W2:Y:S04]  /*4020*/  MUFU.EX2 R60, R60 ;  /* 0x0000003c003c7308 */ /* 0x000ea80000000800 */
[----:B------:R-:W-:Y:S01]  /*4030*/  MUFU.EX2 R66, R66 ;  /* 0x0000004200427308 */ /* 0x000fe20000000800 */
[----:B----4-:R-:W-:Y:S01]  /*4040*/  HMMA.16816.F32.BF16 R72, R68, R4, RZ ;  /* 0x000000044448723c */ /* 0x010fe200000418ff */
[----:B---3--:R-:W-:-:S02]  /*4050*/  F2FP.BF16.F32.PACK_AB R4, R46, R47 ;  /* 0x0000002f2e04723e */ /* 0x008fc400000010ff */
[C---:B------:R-:W-:Y:S01]  /*4060*/  F2FP.BF16.F32.PACK_AB R5, R44.reuse, R49 ;  /* 0x000000312c05723e */ /* 0x040fe200000010ff */
[----:B------:R-:W-:Y:S01]  /*4070*/  MUFU.EX2 R147, R147 ;  /* 0x0000009300937308 */ /* 0x000fe20000000800 */
[-C--:B-1----:R-:W-:Y:S01]  /*4080*/  FFMA.FTZ R64, R155, R31.reuse, -R26 ;  /* 0x0000001f9b407223 */ /* 0x082fe2000001081a */
[----:B------:R-:W-:Y:S02]  /*4090*/  FADD.FTZ R49, R49, R50 ;  /* 0x0000003231317221 */ /* 0x000fe40000010000 */
[----:B------:R-:W-:Y:S01]  /*40a0*/  HMMA.16816.F32.BF16 R68, R68, R6, RZ ;  /* 0x000000064444723c */ /* 0x000fe200000418ff */
[----:B------:R-:W-:Y:S01]  /*40b0*/  F2FP.BF16.F32.PACK_AB R6, R37, R42 ;  /* 0x0000002a2506723e */ /* 0x000fe200000010ff */
[----:B------:R-:W1:Y:S01]  /*40c0*/  MUFU.EX2 R155, R173 ;  /* 0x000000ad009b7308 */ /* 0x000e620000000800 */
[----:B-----5:R-:W-:Y:S01]  /*40d0*/  F2FP.BF16.F32.PACK_AB R7, R35, R40 ;  /* 0x000000282307723e */ /* 0x020fe200000010ff */
[----:B------:R-:W-:Y:S01]  /*40e0*/  FADD.FTZ R49, R44, R49 ;  /* 0x000000312c317221 */ /* 0x000fe20000010000 */
[----:B------:R-:W-:Y:S01]  /*40f0*/  FFMA.FTZ R44, R43, R31, -R26 ;  /* 0x0000001f2b2c7223 */ /* 0x000fe2000001081a */
[----:B------:R-:W3:Y:S02]  /*4100*/  MUFU.EX2 R64, R64 ;  /* 0x0000004000407308 */ /* 0x000ee40000000800 */
[----:B------:R-:W-:-:S02]  /*4110*/  FADD.FTZ R40, R40, R49 ;  /* 0x0000003128287221 */ /* 0x000fc40000010000 */
[----:B------:R-:W-:Y:S01]  /*4120*/  HMMA.16816.F32.BF16 R80, R4, R12, R80 ;  /* 0x0000000c0450723c */ /* 0x000fe20000041850 */
[----:B------:R-:W-:Y:S01]  /*4130*/  MUFU.EX2 R104, R104 ;  /* 0x0000006800687308 */ /* 0x000fe20000000800 */
[----:B------:R-:W-:-:S03]  /*4140*/  FADD.FTZ R40, R35, R40 ;  /* 0x0000002823287221 */ /* 0x000fc60000010000 */
[----:B------:R-:W4:Y:S03]  /*4150*/  MUFU.EX2 R145, R149 ;  /* 0x0000009500917308 */ /* 0x000f260000000800 */
[C---:B------:R-:W-:Y:S01]  /*4160*/  HMMA.16816.F32.BF16 R76, R4.reuse, R14, R76 ;  /* 0x0000000e044c723c */ /* 0x040fe2000004184c */
[----:B------:R-:W5:Y:S01]  /*4170*/  LDSM.16.MT88.4 R12, [R102+0x7000] ;  /* 0x00700000660c783b */ /* 0x000f620000004200 */
[----:B------:R2:W-:Y:S04]  /*4180*/  MUFU.EX2 R143, R108 ;  /* 0x0000006c008f7308 */ /* 0x0005e80000000800 */
[----:B------:R-:W4:Y:S02]  /*4190*/  MUFU.EX2 R106, R106 ;  /* 0x0000006a006a7308 */ /* 0x000f240000000800 */
[C---:B------:R-:W-:Y:S02]  /*41a0*/  HMMA.16816.F32.BF16 R72, R4.reuse, R8, R72 ;  /* 0x000000080448723c */ /* 0x040fe40000041848 */
[----:B------:R-:W-:Y:S04]  /*41b0*/  MUFU.EX2 R137, R139 ;  /* 0x0000008b00897308 */ /* 0x000fe80000000800 */
[----:B------:R-:W-:Y:S02]  /*41c0*/  MUFU.EX2 R110, R110 ;  /* 0x0000006e006e7308 */ /* 0x000fe40000000800 */
[C---:B------:R-:W-:Y:S01]  /*41d0*/  HMMA.16816.F32.BF16 R68, R4.reuse, R10, R68 ;  /* 0x0000000a0444723c */ /* 0x040fe20000041844 */
[----:B------:R-:W4:Y:S01]  /*41e0*/  LDSM.16.MT88.4 R8, [R100+0x7000] ;  /* 0x007000006408783b */ /* 0x000f220000004200 */
[-CC-:B--2---:R-:W-:Y:S01]  /*41f0*/  FFMA.FTZ R108, R141, R31.reuse, -R26.reuse ;  /* 0x0000001f8d6c7223 */ /* 0x184fe2000001081a */
[----:B------:R-:W-:Y:S04]  /*4200*/  MUFU.EX2 R131, R131 ;  /* 0x0000008300837308 */ /* 0x000fe80000000800 */
[----:B------:R-:W-:Y:S01]  /*4210*/  MUFU.EX2 R112, R112 ;  /* 0x0000007000707308 */ /* 0x000fe20000000800 */
[C---:B------:R-:W-:Y:S03]  /*4220*/  HMMA.16816.F32.BF16 R96, R4.reuse, R20, R96 ;  /* 0x000000140460723c */ /* 0x040fe60000041860 */
[----:B------:R-:W-:Y:S04]  /*4230*/  MUFU.EX2 R108, R108 ;  /* 0x0000006c006c7308 */ /* 0x000fe80000000800 */
[----:B------:R-:W2:Y:S01]  /*4240*/  MUFU.EX2 R129, R133 ;  /* 0x0000008500817308 */ /* 0x000ea20000000800 */
[C---:B------:R-:W-:Y:S01]  /*4250*/  HMMA.16816.F32.BF16 R92, R4.reuse, R22, R92 ;  /* 0x00000016045c723c */ /* 0x040fe2000004185c */
[----:B------:R-:W2:Y:S02]  /*4260*/  LDSM.16.MT88.4 R20, [R160+0x7000] ;  /* 0x00700000a014783b */ /* 0x000ea40000004200 */
[----:B------:R1:W-:Y:S04]  /*4270*/  MUFU.EX2 R127, R116 ;  /* 0x00000074007f7308 */ /* 0x0003e80000000800 */
[----:B------:R-:W2:Y:S01]  /*4280*/  MUFU.EX2 R114, R114 ;  /* 0x0000007200727308 */ /* 0x000ea20000000800 */
[C---:B------:R-:W-:Y:S03]  /*4290*/  HMMA.16816.F32.BF16 R88, R4.reuse, R16, R88 ;  /* 0x000000100458723c */ /* 0x040fe60000041858 */
[----:B------:R-:W-:Y:S04]  /*42a0*/  MUFU.EX2 R121, R123 ;  /* 0x0000007b00797308 */ /* 0x000fe80000000800 */
[----:B------:R-:W-:Y:S01]  /*42b0*/  MUFU.EX2 R118, R118 ;  /* 0x0000007600767308 */ /* 0x000fe20000000800 */
        /* <DEDUP_REMOVED lines=9> */
[----:B------:R-:W-:Y:S02]  /*4350*/  MUFU.EX2 R116, R116 ;  /* 0x0000007400747308 */ /* 0x000fe40000000800 */
[----:B------:R-:W-:-:S02]  /*4360*/  FADD.FTZ R58, R58, R109 ;  /* 0x0000006d3a3a7221 */ /* 0x000fc40000010000 */
[----:B------:R-:W1:Y:S02]  /*4370*/  MUFU.EX2 R120, R120 ;  /* 0x0000007800787308 */ /* 0x000e640000000800 */
[C---:B-----5:R-:W-:Y:S01]  /*4380*/  HMMA.16816.F32.BF16 R80, R4.reuse, R12, R80 ;  /* 0x0000000c0450723c */ /* 0x060fe20000041850 */
[----:B------:R-:W-:Y:S01]  /*4390*/  FADD.FTZ R107, R107, R58 ;  /* 0x0000003a6b6b7221 */ /* 0x000fe20000010000 */
[----:B------:R-:W-:Y:S03]  /*43a0*/  MUFU.EX2 R113, R115 ;  /* 0x0000007300717308 */ /* 0x000fe60000000800 */
[----:B------:R-:W-:Y:S01]  /*43b0*/  FADD.FTZ R56, R56, R107 ;  /* 0x0000006b38387221 */ /* 0x000fe20000010000 */
[----:B------:R-:W5:Y:S02]  /*43c0*/  MUFU.EX2 R122, R122 ;  /* 0x0000007a007a7308 */ /* 0x000f640000000800 */
[----:B------:R-:W-:Y:S01]  /*43d0*/  HMMA.16816.F32.BF16 R76, R4, R14, R76 ;  /* 0x0000000e044c723c */ /* 0x000fe2000004184c */
[----:B------:R-:W1:Y:S01]  /*43e0*/  LDSM.16.MT88.4 R12, [R102+0x7800] ;  /* 0x00780000660c783b */ /* 0x000e620000004200 */
[----:B------:R-:W5:Y:S01]  /*43f0*/  MUFU.EX2 R111, R111 ;  /* 0x0000006f006f7308 */ /* 0x000f620000000800 */
[----:B------:R-:W-:-:S03]  /*4400*/  FADD.FTZ R33, R155, R56 ;  /* 0x000000389b217221 */ /* 0x000fc60000010000 */
[----:B------:R-:W-:Y:S01]  /*4410*/  MUFU.EX2 R126, R126 ;  /* 0x0000007e007e7308 */ /* 0x000fe20000000800 */
[----:B---3--:R-:W-:Y:S01]  /*4420*/  FADD.FTZ R33, R64, R33 ;  /* 0x0000002140217221 */ /* 0x008fe20000010000 */
[C---:B----4-:R-:W-:Y:S02]  /*4430*/  HMMA.16816.F32.BF16 R72, R4.reuse, R8, R72 ;  /* 0x000000080448723c */ /* 0x050fe40000041848 */
[----:B------:R-:W-:Y:S04]  /*4440*/  MUFU.EX2 R55, R63 ;  /* 0x0000003f00377308 */ /* 0x000fe80000000800 */
[----:B------:R-:W3:Y:S02]  /*4450*/  MUFU.EX2 R124, R124 ;  /* 0x0000007c007c7308 */ /* 0x000ee40000000800 */
[C---:B------:R-:W-:Y:S01]  /*4460*/  HMMA.16816.F32.BF16 R68, R4.reuse, R10, R68 ;  /* 0x0000000a0444723c */ /* 0x040fe20000041844 */
[----:B------:R-:W4:Y:S01]  /*4470*/  LDSM.16.MT88.4 R8, [R100+0x7800] ;  /* 0x007800006408783b */ /* 0x000f220000004200 */
[----:B------:R-:W-:Y:S04]  /*4480*/  MUFU.EX2 R53, R53 ;  /* 0x0000003500357308 */ /* 0x000fe80000000800 */
[----:B------:R5:W-:Y:S02]  /*4490*/  MUFU.EX2 R43, R45 ;  /* 0x0000002d002b7308 */ /* 0x000be40000000800 */
[C---:B--2---:R-:W-:Y:S02]  /*44a0*/  HMMA.16816.F32.BF16 R96, R4.reuse, R20, R96 ;  /* 0x000000140460723c */ /* 0x044fe40000041860 */
[----:B------:R-:W-:Y:S04]  /*44b0*/  MUFU.EX2 R44, R44 ;  /* 0x0000002c002c7308 */ /* 0x000fe80000000800 */
[----:B------:R-:W-:Y:S02]  /*44c0*/  MUFU.EX2 R39, R39 ;  /* 0x0000002700277308 */ /* 0x000fe40000000800 */
[----:B------:R-:W-:Y:S01]  /*44d0*/  HMMA.16816.F32.BF16 R92, R4, R22, R92 ;  /* 0x00000016045c723c */ /* 0x000fe2000004185c */
[----:B------:R-:W2:Y:S01]  /*44e0*/  LDSM.16.MT88.4 R20, [R160+0x7800] ;  /* 0x00780000a014783b */ /* 0x000ea20000004200 */
[----:B------:R-:W-:Y:S01]  /*44f0*/  MUFU.EX2 R190, R190 ;  /* 0x000000be00be7308 */ /* 0x000fe20000000800 */
[----:B-----5:R-:W-:-:S03]  /*4500*/  FFMA.FTZ R45, R34, R31, -R38 ;  /* 0x0000001f222d7223 */ /* 0x020fc60000010826 */
[----:B------:R-:W-:Y:S02]  /*4510*/  MUFU.EX2 R34, R41 ;  /* 0x0000002900227308 */ /* 0x000fe40000000800 */
[C---:B------:R-:W-:Y:S02]  /*4520*/  HMMA.16816.F32.BF16 R88, R4.reuse, R16, R88 ;  /* 0x000000100458723c */ /* 0x040fe40000041858 */
[----:B------:R-:W-:Y:S06]  /*4530*/  MUFU.EX2 R35, R45 ;  /* 0x0000002d00237308 */ /* 0x000fec0000000800 */
[----:B------:R-:W-:Y:S01]  /*4540*/  HMMA.16816.F32.BF16 R84, R4, R18, R84 ;  /* 0x000000120454723c */ /* 0x000fe20000041854 */
[----:B------:R-:W5:Y:S01]  /*4550*/  LDSM.16.MT88.4 R16, [R156+0x7800] ;  /* 0x007800009c10783b */ /* 0x000f620000004200 */
[----:B------:R-:W-:-:S02]  /*4560*/  F2FP.BF16.F32.PACK_AB R4, R145, R104 ;  /* 0x000000689104723e */ /* 0x000fc400000010ff */
[----:B------:R-:W-:Y:S02]  /*4570*/  F2FP.BF16.F32.PACK_AB R5, R64, R155 ;  /* 0x0000009b4005723e */ /* 0x000fe400000010ff */
[----:B------:R-:W-:Y:S02]  /*4580*/  F2FP.BF16.F32.PACK_AB R6, R106, R143 ;  /* 0x0000008f6a06723e */ /* 0x000fe400000010ff */
[----:B------:R-:W-:Y:S01]  /*4590*/  F2FP.BF16.F32.PACK_AB R7, R147, R66 ;  /* 0x000000429307723e */ /* 0x000fe200000010ff */
[----:B------:R-:W-:-:S04]  /*45a0*/  FADD.FTZ R66, R66, R33 ;  /* 0x0000002142427221 */ /* 0x000fc80000010000 */
[----:B------:R-:W-:Y:S02]  /*45b0*/  FADD.FTZ R147, R147, R66 ;  /* 0x0000004293937221 */ /* 0x000fe40000010000 */
[C---:B-1----:R-:W-:Y:S08]  /*45c0*/  HMMA.16816.F32.BF16 R80, R4.reuse, R12, R80 ;  /* 0x0000000c0450723c */ /* 0x042ff00000041850 */
        /* <DEDUP_REMOVED lines=8> */
[C---:B-----5:R-:W-:Y:S08]  /*4650*/  HMMA.16816.F32.BF16 R88, R4.reuse, R16, R88 ;  /* 0x000000100458723c */ /* 0x060ff00000041858 */
[----:B------:R-:W-:Y:S01]  /*4660*/  HMMA.16816.F32.BF16 R84, R4, R18, R84 ;  /* 0x000000120454723c */ /* 0x000fe20000041854 */
[----:B------:R-:W5:Y:S01]  /*4670*/  LDSM.16.MT88.4 R16, [R156+0x8000] ;  /* 0x008000009c10783b */ /* 0x000f620000004200 */
        /* <DEDUP_REMOVED lines=25> */
[----:B------:R-:W-:-:S06]  /*4810*/  FADD.FTZ R121, R121, R116 ;  /* 0x0000007479797221 */ /* 0x000fcc0000010000 */
[C---:B-1----:R-:W-:Y:S08]  /*4820*/  HMMA.16816.F32.BF16 R80, R4.reuse, R12, R80 ;  /* 0x0000000c0450723c */ /* 0x042ff00000041850 */
[C---:B------:R-:W-:Y:S01]  /*4830*/  HMMA.16816.F32.BF16 R76, R4.reuse, R14, R76 ;  /* 0x0000000e044c723c */ /* 0x040fe2000004184c */
[----:B------:R-:W1:Y:S07]  /*4840*/  LDSM.16.MT88.4 R12, [R160+0x9000] ;  /* 0x00900000a00c783b */ /* 0x000e6e0000004200 */
[C---:B----4-:R-:W-:Y:S08]  /*4850*/  HMMA.16816.F32.BF16 R72, R4.reuse, R8, R72 ;  /* 0x000000080448723c */ /* 0x050ff00000041848 */
[C---:B------:R-:W-:Y:S01]  /*4860*/  HMMA.16816.F32.BF16 R68, R4.reuse, R10, R68 ;  /* 0x0000000a0444723c */ /* 0x040fe20000041844 */
[----:B------:R-:W4:Y:S07]  /*4870*/  LDSM.16.MT88.4 R8, [R156+0x9000] ;  /* 0x009000009c08783b */ /* 0x000f2e0000004200 */
[----:B--2---:R-:W-:Y:S01]  /*4880*/  HMMA.16816.F32.BF16 R96, R4, R20, R96 ;  /* 0x000000140460723c */ /* 0x004fe20000041860 */
[-CC-:B------:R-:W-:Y:S01]  /*4890*/  FFMA.FTZ R21, R105, R31.reuse, -R26.reuse ;  /* 0x0000001f69157223 */ /* 0x180fe2000001081a */
[----:B------:R-:W-:-:S05]  /*48a0*/  FFMA.FTZ R20, R65, R31, -R26 ;  /* 0x0000001f41147223 */ /* 0x000fca000001081a */
[----:B------:R-:W-:Y:S01]  /*48b0*/  MUFU.EX2 R21, R21 ;  /* 0x0000001500157308 */ /* 0x000fe20000000800 */
[----:B------:R-:W-:Y:S01]  /*48c0*/  HMMA.16816.F32.BF16 R92, R4, R22, R92 ;  /* 0x00000016045c723c */ /* 0x000fe2000004185c */
[-C--:B------:R-:W-:Y:S01]  /*48d0*/  FFMA.FTZ R22, R103, R31.reuse, -R26 ;  /* 0x0000001f67167223 */ /* 0x080fe2000001081a */
[-CC-:B------:R-:W-:Y:S01]  /*48e0*/  FFMA.FTZ R23, R101, R31.reuse, -R38.reuse ;  /* 0x0000001f65177223 */ /* 0x180fe20000010826 */
[----:B------:R-:W2:Y:S01]  /*48f0*/  MUFU.EX2 R20, R20 ;  /* 0x0000001400147308 */ /* 0x000ea20000000800 */
[----:B------:R-:W-:-:S03]  /*4900*/  FFMA.FTZ R38, R30, R31, -R38 ;  /* 0x0000001f1e267223 */ /* 0x000fc60000010826 */
[----:B------:R-:W1:Y:S01]  /*4910*/  MUFU.EX2 R22, R22 ;  /* 0x0000001600167308 */ /* 0x000e620000000800 */
[C---:B-----5:R-:W-:Y:S03]  /*4920*/  HMMA.16816.F32.BF16 R88, R4.reuse, R16, R88 ;  /* 0x000000100458723c */ /* 0x060fe60000041858 */
[----:B------:R-:W5:Y:S04]  /*4930*/  MUFU.EX2 R23, R23 ;  /* 0x0000001700177308 */ /* 0x000f680000000800 */
[----:B------:R-:W-:Y:S01]  /*4940*/  MUFU.EX2 R30, R32 ;  /* 0x00000020001e7308 */ /* 0x000fe20000000800 */
[----:B------:R-:W-:Y:S01]  /*4950*/  HMMA.16816.F32.BF16 R84, R4, R18, R84 ;  /* 0x000000120454723c */ /* 0x000fe20000041854 */
[----:B---3--:R-:W-:Y:S01]  /*4960*/  F2FP.BF16.F32.PACK_AB R6, R124, R55 ;  /* 0x000000377c06723e */ /* 0x008fe200000010ff */
[----:B------:R-:W3:Y:S01]  /*4970*/  LDSM.16.MT88.4 R16, [R102+0x9000] ;  /* 0x009000006610783b */ /* 0x000ee20000004200 */
[----:B--2---:R-:W-:Y:S01]  /*4980*/  F2FP.BF16.F32.PACK_AB R7, R53, R20 ;  /* 0x000000143507723e */ /* 0x004fe200000010ff */
[----:B------:R-:W2:Y:S01]  /*4990*/  MUFU.EX2 R31, R38 ;  /* 0x00000026001f7308 */ /* 0x000ea20000000800 */
[----:B-1----:R-:W-:-:S02]  /*49a0*/  F2FP.BF16.F32.PACK_AB R5, R22, R21 ;  /* 0x000000151605723e */ /* 0x002fc400000010ff */
[----:B-----5:R-:W-:-:S07]  /*49b0*/  F2FP.BF16.F32.PACK_AB R4, R126, R23 ;  /* 0x000000177e04723e */ /* 0x020fce00000010ff */
[C---:B------:R-:W-:Y:S08]  /*49c0*/  HMMA.16816.F32.BF16 R96, R4.reuse, R12, R96 ;  /* 0x0000000c0460723c */ /* 0x040ff00000041860 */
[C---:B------:R-:W-:Y:S01]  /*49d0*/  HMMA.16816.F32.BF16 R92, R4.reuse, R14, R92 ;  /* 0x0000000e045c723c */ /* 0x040fe2000004185c */
[----:B------:R-:W1:Y:S07]  /*49e0*/  LDSM.16.MT88.4 R12, [R100+0x9000] ;  /* 0x00900000640c783b */ /* 0x000e6e0000004200 */
[----:B----4-:R-:W-:Y:S01]  /*49f0*/  HMMA.16816.F32.BF16 R88, R4, R8, R88 ;  /* 0x000000080458723c */ /* 0x010fe20000041858 */
[----:B------:R-:W-:-:S04]  /*4a00*/  FADD.FTZ R9, R47, R48 ;  /* 0x000000302f097221 */ /* 0x000fc80000010000 */
[----:B------:R-:W-:-:S03]  /*4a10*/  FADD.FTZ R9, R46, R9 ;  /* 0x000000092e097221 */ /* 0x000fc60000010000 */
[----:B------:R-:W-:Y:S01]  /*4a20*/  HMMA.16816.F32.BF16 R84, R4, R10, R84 ;  /* 0x0000000a0454723c */ /* 0x000fe20000041854 */
[----:B------:R-:W-:Y:S02]  /*4a30*/  FADD.FTZ R42, R42, R9 ;  /* 0x000000092a2a7221 */ /* 0x000fe40000010000 */
[----:B------:R-:W4:Y:S02]  /*4a40*/  LDSM.16.MT88.4 R8, [R160+0x9800] ;  /* 0x00980000a008783b */ /* 0x000f240000004200 */
[----:B------:R-:W-:-:S03]  /*4a50*/  FADD.FTZ R37, R37, R42 ;  /* 0x0000002a25257221 */ /* 0x000fc60000010000 */
[----:B---3--:R-:W-:Y:S01]  /*4a60*/  HMMA.16816.F32.BF16 R80, R4, R16, R80 ;  /* 0x000000100450723c */ /* 0x008fe20000041850 */
[----:B------:R-:W-:-:S04]  /*4a70*/  FADD.FTZ R62, R62, R37 ;  /* 0x000000253e3e7221 */ /* 0x000fc80000010000 */
[----:B------:R-:W-:-:S03]  /*4a80*/  FADD.FTZ R62, R191, R62 ;  /* 0x0000003ebf3e7221 */ /* 0x000fc60000010000 */
[----:B------:R-:W-:Y:S01]  /*4a90*/  HMMA.16816.F32.BF16 R76, R4, R18, R76 ;  /* 0x00000012044c723c */ /* 0x000fe2000004184c */
[----:B------:R-:W-:Y:S01]  /*4aa0*/  FADD.FTZ R189, R189, R62 ;  /* 0x0000003ebdbd7221 */ /* 0x000fe20000010000 */
[----:B------:R-:W3:Y:S03]  /*4ab0*/  LDSM.16.MT88.4 R16, [R156+0x9800] ;  /* 0x009800009c10783b */ /* 0x000ee60000004200 */
[----:B------:R-:W-:-:S03]  /*4ac0*/  FADD.FTZ R189, R60, R189 ;  /* 0x000000bd3cbd7221 */ /* 0x000fc60000010000 */
[----:B-1----:R-:W-:Y:S01]  /*4ad0*/  HMMA.16816.F32.BF16 R72, R4, R12, R72 ;  /* 0x0000000c0448723c */ /* 0x002fe20000041848 */
[----:B------:R-:W-:-:S04]  /*4ae0*/  FADD.FTZ R26, R104, R189 ;  /* 0x000000bd681a7221 */ /* 0x000fc80000010000 */
[----:B------:R-:W-:-:S03]  /*4af0*/  FADD.FTZ R26, R145, R26 ;  /* 0x0000001a911a7221 */ /* 0x000fc60000010000 */
[----:B------:R-:W-:Y:S01]  /*4b00*/  HMMA.16816.F32.BF16 R68, R4, R14, R68 ;  /* 0x0000000e0444723c */ /* 0x000fe20000041844 */
[----:B------:R-:W1:Y:S01]  /*4b10*/  LDSM.16.MT88.4 R12, [R102+0x9800] ;  /* 0x00980000660c783b */ /* 0x000e620000004200 */
[----:B------:R-:W-:Y:S01]  /*4b20*/  F2FP.BF16.F32.PACK_AB R4, R35, R34 ;  /* 0x000000222304723e */ /* 0x000fe200000010ff */
[----:B------:R-:W-:Y:S01]  /*4b30*/  FADD.FTZ R33, R143, R26 ;  /* 0x0000001a8f217221 */ /* 0x000fe20000010000 */
[----:B------:R-:W-:Y:S02]  /*4b40*/  F2FP.BF16.F32.PACK_AB R5, R44, R43 ;  /* 0x0000002b2c05723e */ /* 0x000fe400000010ff */
[----:B--2---:R-:W-:Y:S01]  /*4b50*/  F2FP.BF16.F32.PACK_AB R6, R31, R30 ;  /* 0x0000001e1f06723e */ /* 0x004fe200000010ff */
[----:B------:R-:W-:Y:S01]  /*4b60*/  FADD.FTZ R33, R106, R33 ;  /* 0x000000216a217221 */ /* 0x000fe20000010000 */
[----:B------:R-:W-:-:S03]  /*4b70*/  F2FP.BF16.F32.PACK_AB R7, R190, R39 ;  /* 0x00000027be07723e */ /* 0x000fc600000010ff */
[----:B------:R-:W-:-:S04]  /*4b80*/  FADD.FTZ R26, R112, R33 ;  /* 0x00000021701a7221 */ /* 0x000fc80000010000 */
[----:B----4-:R-:W-:Y:S01]  /*4b90*/  HMMA.16816.F32.BF16 R96, R4, R8, R96 ;  /* 0x000000080460723c */ /* 0x010fe20000041860 */
        /* <DEDUP_REMOVED lines=40> */
.L_x_12128:
        /* <DEDUP_REMOVED lines=77> */
.L_x_12123:
[----:B------:R-:W-:Y:S05]  /*52f0*/  BSYNC.RECONVERGENT B0 ;  /* 0x0000000000007941 */ /* 0x000fea0003800200 */
.L_x_12122:
[----:B------:R-:W-:Y:S01]  /*5300*/  IADD3 R200, P1, PT, R189, R174, RZ ;  /* 0x000000aebdc87210 */ /* 0x000fe20007f3e0ff */
[----:B------:R-:W-:Y:S01]  /*5310*/  @!PT LDS RZ, [RZ] ;  /* 0x00000000fffff984 */ /* 0x000fe20000000800 */
[----:B------:R-:W-:Y:S01]  /*5320*/  @!PT LDS RZ, [RZ] ;  /* 0x00000000fffff984 */ /* 0x000fe20000000800 */
[----:B------:R-:W-:Y:S01]  /*5330*/  @!PT LDS RZ, [RZ] ;  /* 0x00000000fffff984 */ /* 0x000fe20000000800 */
[----:B------:R-:W-:Y:S01]  /*5340*/  LDGSTS.E.BYPASS.LTC128B.128 [R177+0x6000], desc[UR4][R174.64] ;  /* 0x06000000aeb17fae */ /* 0x000fe2000b981a04 */
[----:B------:R-:W-:Y:S01]  /*5350*/  IADD3 R185, PT, PT, R185, -0x1, RZ ;  /* 0xffffffffb9b97810 */ /* 0x000fe20007ffe0ff */
        /* <DEDUP_REMOVED lines=20> */
[----:B------:R1:W-:Y:S08]  /*54a0*/  LDGSTS.E.BYPASS.LTC128B.128 [R177+0x9000], desc[UR4][R202.64] ;  /* 0x09000000cab17fae */ /* 0x0003f0000b981a04 */
[----:B------:R2:W-:Y:S08]  /*54b0*/  LDGSTS.E.BYPASS.LTC128B.128 [R177+0x9800], desc[UR4][R204.64] ;  /* 0x09800000ccb17fae */ /* 0x0005f0000b981a04 */
        /* <DEDUP_REMOVED lines=306> */
.L_x_12127:
[----:B------:R-:W-:Y:S05]  /*67e0*/  BSYNC.RECONVERGENT B0 ;  /* 0x0000000000007941 */ /* 0x000fea0003800200 */
.L_x_12126:
[C---:B------:R-:W-:Y:S01]  /*67f0*/  LEA R12, P1, R182.reuse, R172, 0x1 ;  /* 0x000000acb60c7211 */ /* 0x040fe200078208ff */
[----:B-1----:R-:W-:Y:S03]  /*6800*/  IMAD.MOV.U32 R173, RZ, RZ, R171 ;  /* 0x000000ffffad7224 */ /* 0x002fe600078e00ab */
        /* <DEDUP_REMOVED lines=25> */
.L_x_12125:
[----:B------:R-:W-:Y:S05]  /*69a0*/  BSYNC.RECONVERGENT B1 ;  /* 0x0000000000017941 */ /* 0x000fea0003800200 */
.L_x_12124:
        /* <DEDUP_REMOVED lines=410> */
.L_x_12121:
        /* <DEDUP_REMOVED lines=10> */
.L_x_12136:
        /* <DEDUP_REMOVED lines=87> */
[----:B------:R-:W1:Y:S01]  /*8960*/  @P1 MUFU.LG2 R40, R40 ;  /* 0x0000002800281308 */ /* 0x000e620000000c00 */
[----:B------:R-:W-:Y:S01]  /*8970*/  SHF.L.U32 R46, R38, 0x2, RZ ;  /* 0x00000002262e7819 */ /* 0x000fe200000006ff */
[----:B------:R-:W-:Y:S01]  /*8980*/  BSSY.RECONVERGENT B0, `(.L_x_12130) ;  /* 0x000002e000007945 */ /* 0x000fe20003800200 */
[----:B------:R-:W-:-:S02]  /*8990*/  SHF.R.U32.HI R44, RZ, 0x1, R38 ;  /* 0x00000001ff2c7819 */ /* 0x000fc40000011626 */
[----:B-1----:R-:W-:Y:S01]  /*89a0*/  LOP3.LUT R5, R46, 0x1f8, RZ, 0xc0, !PT ;  /* 0x000001f82e057812 */ /* 0x002fe200078ec0ff */
[----:B------:R-:W-:Y:S01]  /*89b0*/  BAR.SYNC.DEFER_BLOCKING 0x0 ;  /* 0x0000000000007b1d */ /* 0x000fe20000010000 */
[----:B------:R-:W-:Y:S02]  /*89c0*/  LOP3.LUT P3, RZ, R38, 0x3, RZ, 0xc0, !PT ;  /* 0x0000000326ff7812 */ /* 0x000fe4000786c0ff */
[----:B------:R-:W-:Y:S02]  /*89d0*/  LOP3.LUT R47, R4, 0x10, RZ, 0xc0, !PT ;  /* 0x00000010042f7812 */ /* 0x000fe400078ec0ff */
[----:B------:R-:W-:Y:S01]  /*89e0*/  LOP3.LUT R46, R46, 0xffc, RZ, 0xc0, !PT ;  /* 0x00000ffc2e2e7812 */ /* 0x000fe200078ec0ff */
[----:B------:R-:W1:Y:S01]  /*89f0*/  @P0 MUFU.LG2 R39, R39 ;  /* 0x0000002700270308 */ /* 0x000e620000000c00 */
[----:B------:R-:W-:Y:S02]  /*8a00*/  LOP3.LUT R4, R5, 0x38, R44, 0x78, !PT ;  /* 0x0000003805047812 */ /* 0x000fe400078e782c */
[----:B------:R-:W-:-:S02]  /*8a10*/  SHF.R.U32.HI R38, RZ, 0x2, R38 ;  /* 0x00000002ff267819 */ /* 0x000fc40000011626 */
[----:B------:R-:W-:Y:S01]  /*8a20*/  LEA R47, R4, R47, 0x2 ;  /* 0x0000002f042f7211 */ /* 0x000fe200078e10ff */
[----:B------:R-:W-:Y:S01]  /*8a30*/  @P1 FMUL.FTZ R40, R40, 0.69314718246459960938 ;  /* 0x3f31721828281820 */ /* 0x000fe20000410000 */
[----:B-1----:R-:W-:-:S03]  /*8a40*/  @P0 FMUL.FTZ R39, R39, 0.69314718246459960938 ;  /* 0x3f31721827270820 */ /* 0x002fc60000410000 */
[----:B------:R-:W1:Y:S04]  /*8a50*/  LDS.128 R32, [R47+UR6] ;  /* 0x000000062f207984 */ /* 0x000e680008000c00 */
[----:B------:R-:W1:Y:S04]  /*8a60*/  LDS.128 R28, [R47+UR6+0x800] ;  /* 0x000800062f1c7984 */ /* 0x000e680008000c00 */
[----:B------:R-:W1:Y:S04]  /*8a70*/  LDS.128 R24, [R47+UR6+0x1000] ;  /* 0x001000062f187984 */ /* 0x000e680008000c00 */
[----:B------:R-:W1:Y:S04]  /*8a80*/  LDS.128 R20, [R47+UR6+0x1800] ;  /* 0x001800062f147984 */ /* 0x000e680008000c00 */
[----:B------:R-:W1:Y:S04]  /*8a90*/  LDS.128 R16, [R47+UR6+0x2000] ;  /* 0x002000062f107984 */ /* 0x000e680008000c00 */
[----:B------:R-:W1:Y:S04]  /*8aa0*/  LDS.128 R12, [R47+UR6+0x2800] ;  /* 0x002800062f0c7984 */ /* 0x000e680008000c00 */
[----:B------:R-:W1:Y:S04]  /*8ab0*/  LDS.128 R8, [R47+UR6+0x3000] ;  /* 0x003000062f087984 */ /* 0x000e680008000c00 */
[----:B------:R3:W1:Y:S01]  /*8ac0*/  LDS.128 R4, [R47+UR6+0x3800] ;  /* 0x003800062f047984 */ /* 0x0006620008000c00 */
[----:B--2---:R-:W-:-:S04]  /*8ad0*/  IMAD R42, R42, UR8, R181 ;  /* 0x000000082a2a7c24 */ /* 0x004fc8000f8e02b5 */
[----:B---3--:R-:W-:Y:S01]  /*8ae0*/  IMAD R2, R42, R45, R180 ;  /* 0x0000002d2a027224 */ /* 0x008fe200078e02b4 */
[----:B------:R-:W-:Y:S02]  /*8af0*/  LOP3.LUT R45, R44, 0x30, RZ, 0xc0, !PT ;  /* 0x000000302c2d7812 */ /* 0x000fe400078ec0ff */
[----:B------:R-:W-:Y:S01]  /*8b00*/  MOV R42, 0xff800000 ;  /* 0xff800000002a7802 */ /* 0x000fe20000000f00 */
[----:B------:R-:W-:Y:S01]  /*8b10*/  IMAD R2, R43, R2, R178 ;  /* 0x000000022b027224 */ /* 0x000fe200078e02b2 */
[----:B------:R-:W-:Y:S01]  /*8b20*/  MOV R43, 0xff800000 ;  /* 0xff800000002b7802 */ /* 0x000fe20000000f00 */
[----:B-----5:R-:W-:Y:S01]  /*8b30*/  @P1 FFMA.FTZ R43, R37, R36, R40 ;  /* 0x00000024252b1223 */ /* 0x020fe20000010028 */
[----:B------:R-:W-:Y:S01]  /*8b40*/  LOP3.LUT R47, R45, 0x7, R38, 0xf8, !PT ;  /* 0x000000072d2f7812 */ /* 0x000fe200078ef826 */
[----:B----4-:R-:W-:Y:S02]  /*8b50*/  IMAD R41, R2, R41, RZ ;  /* 0x0000002902297224 */ /* 0x010fe400078e02ff */
[----:B------:R-:W-:-:S03]  /*8b60*/  @P0 FFMA.FTZ R42, R37, R0, R39 ;  /* 0x00000000252a0223 */ /* 0x000fc60000010027 */
[----:B------:R-:W-:-:S04]  /*8b70*/  IADD3 R3, P2, PT, R41, R46, RZ ;  /* 0x0000002e29037210 */ /* 0x000fc80007f5e0ff */
[----:B------:R-:W-:Y:S02]  /*8b80*/  LEA.HI.X.SX32 R41, R41, RZ, 0x1, P2 ;  /* 0x000000ff29297211 */ /* 0x000fe400010f0eff */
[----:B------:R-:W-:-:S04]  /*8b90*/  LEA R44, P2, R3, R48, 0x2 ;  /* 0x00000030032c7211 */ /* 0x000fc800078410ff */
[----:B------:R-:W-:Y:S01]  /*8ba0*/  LEA.HI.X R45, R3, R49, R41, 0x2, P2 ;  /* 0x00000031032d7211 */ /* 0x000fe200010f1429 */
[----:B-1----:R-:W-:Y:S08]  /*8bb0*/  @P3 BRA `(.L_x_12131) ;  /* 0x0000000000283947 */ /* 0x002ff00003800000 */
        /* <DEDUP_REMOVED lines=10> */
.L_x_12131:
[----:B------:R-:W-:Y:S05]  /*8c60*/  BSYNC.RECONVERGENT B0 ;  /* 0x0000000000007941 */ /* 0x000fea0003800200 */
.L_x_12130:
        /* <DEDUP_REMOVED lines=9> */
[----:B-1----:R-:W-:Y:S05]  /*8d00*/  RET.REL.NODEC R176 `(_ZN5flash24flash_fwd_splitkv_kernelI23Flash_fwd_kernel_traitsILi64ELi64ELi128ELi4ELb0ELb0EN7cutlass10bfloat16_tE19Flash_kernel_traitsILi64ELi64ELi128ELi4ES3_EELb0ELb0ELb0ELb1ELb1ELb1ELb1ELb0EEEvNS_16Flash_fwd_paramsE) ;  /* 0xffffff70b0bc7950 */ /* 0x002fea0003c3ffff */
.L_x_12129:
[----:B------:R-:W-:Y:S01]  /*8d10*/  MOV R5, 0x2 ;  /* 0x0000000200057802 */ /* 0x000fe20000000f00 */
[----:B------:R-:W-:Y:S01]  /*8d20*/  IMAD.MOV.U32 R4, RZ, RZ, 0x1f ;  /* 0x0000001fff047424 */ /* 0x000fe200078e00ff */
[----:B------:R-:W-:-:S07]  /*8d30*/  MOV R6, 0xffffffff ;  /* 0xffffffff00067802 */ /* 0x000fce0000000f00 */
[----:B-1---5:R-:W-:Y:S05]  /*8d40*/  WARPSYNC.COLLECTIVE R6, `(.L_x_12132) ;  /* 0x0000000006087348 */ /* 0x022fea0003c00000 */
[----:B------:R2:W3:Y:S02]  /*8d50*/  SHFL.BFLY P0, R8, R191, R5, R4 ;  /* 0x0c000005bf087389 */ /* 0x0004e40000000004 */
[----:B-123-5:R-:W-:Y:S05]  /*8d60*/  ENDCOLLECTIVE ;  /* 0x000000000000791b */ /* 0x02efea0003800000 */
.L_x_12132:
[----:B------:R-:W-:Y:S02]  /*8d70*/  IMAD.MOV.U32 R10, RZ, RZ, R8 ;  /* 0x000000ffff0a7224 */ /* 0x000fe400078e0008 */
[----:B------:R-:W-:Y:S02]  /*8d80*/  IMAD.MOV.U32 R5, RZ, RZ, 0x1 ;  /* 0x00000001ff057424 */ /* 0x000fe400078e00ff */
[----:B------:R-:W-:-:S05]  /*8d90*/  FADD.FTZ R7, R10, R191 ;  /* 0x000000bf0a077221 */ /* 0x000fca0000010000 */
[----:B------:R-:W-:-:S07]  /*8da0*/  MOV R191, R7 ;  /* 0x0000000700bf7202 */ /* 0x000fce0000000f00 */
[----:B------:R-:W-:Y:S05]  /*8db0*/  WARPSYNC.COLLECTIVE R6, `(.L_x_12133) ;  /* 0x0000000006087348 */ /* 0x000fea0003c00000 */
[----:B------:R1:W2:Y:S02]  /*8dc0*/  SHFL.BFLY P0, R8, R191, R5, R4 ;  /* 0x0c000005bf087389 */ /* 0x0002a40000000004 */
[----:B-12---:R-:W-:Y:S05]  /*8dd0*/  ENDCOLLECTIVE ;  /* 0x000000000000791b */ /* 0x006fea0003800000 */
.L_x_12133:
[----:B------:R-:W-:Y:S01]  /*8de0*/  MOV R191, R190 ;  /* 0x000000be00bf7202 */ /* 0x000fe20000000f00 */
[----:B------:R-:W-:Y:S01]  /*8df0*/  IMAD.MOV.U32 R5, RZ, RZ, 0x2 ;  /* 0x00000002ff057424 */ /* 0x000fe200078e00ff */
[----:B------:R-:W-:-:S07]  /*8e00*/  MOV R40, R8 ;  /* 0x0000000800287202 */ /* 0x000fce0000000f00 */
[----:B------:R-:W-:Y:S05]  /*8e10*/  WARPSYNC.COLLECTIVE R6, `(.L_x_12134) ;  /* 0x0000000006087348 */ /* 0x000fea0003c00000 */
[----:B------:R1:W2:Y:S02]  /*8e20*/  SHFL.BFLY P0, R8, R191, R5, R4 ;  /* 0x0c000005bf087389 */ /* 0x0002a40000000004 */
[----:B-12---:R-:W-:Y:S05]  /*8e30*/  ENDCOLLECTIVE ;  /* 0x000000000000791b */ /* 0x006fea0003800000 */
.L_x_12134:
[----:B------:R-:W-:Y:S01]  /*8e40*/  FADD.FTZ R40, R7, R40 ;  /* 0x0000002807287221 */ /* 0x000fe20000010000 */
[----:B------:R-:W-:Y:S01]  /*8e50*/  FADD.FTZ R39, R8, R190 ;  /* 0x000000be08277221 */ /* 0x000fe20000010000 */
[----:B------:R-:W-:-:S04]  /*8e60*/  MOV R5, 0x1 ;  /* 0x0000000100057802 */ /* 0x000fc80000000f00 */
[----:B------:R-:W-:-:S07]  /*8e70*/  MOV R191, R39 ;  /* 0x0000002700bf7202 */ /* 0x000fce0000000f00 */
[----:B------:R-:W-:Y:S05]  /*8e80*/  WARPSYNC.COLLECTIVE R6, `(.L_x_12135) ;  /* 0x0000000006087348 */ /* 0x000fea0003c00000 */
[----:B------:R1:W2:Y:S02]  /*8e90*/  SHFL.BFLY P0, R8, R191, R5, R4 ;  /* 0x0c000005bf087389 */ /* 0x0002a40000000004 */
[----:B-12---:R-:W-:Y:S05]  /*8ea0*/  ENDCOLLECTIVE ;  /* 0x000000000000791b */ /* 0x006fea0003800000 */
.L_x_12135:
[----:B------:R-:W-:Y:S05]  /*8eb0*/  BRA `(.L_x_12136) ;  /* 0xfffffff4004c7947 */ /* 0x000fea000383ffff */
.L_x_12137:
        /* <DEDUP_REMOVED lines=12> */
.L_x_14815:


//--------------------- .text._ZN5flash24flash_fwd_splitkv_kernelI23Flash_fwd_kernel_traitsILi64ELi64ELi128ELi4ELb0ELb0EN7cutlass10bfloat16_tE19Flash_kernel_traitsILi64ELi64ELi128ELi4ES3_EELb0ELb0ELb1ELb0ELb0ELb0ELb1ELb0EEEvNS_16Flash_fwd_paramsE --------------------------
	.section	.text._ZN5flash24flash_fwd_splitkv_kernelI23Flash_fwd_kernel_traitsILi64ELi64ELi128ELi4ELb0ELb0EN7cutlass10bfloat16_tE19Flash_kernel_traitsILi64ELi64ELi128ELi4ES3_EELb0ELb0ELb1ELb0ELb0ELb0ELb1ELb0EEEvNS_16Flash_fwd_paramsE,"ax",@progbits
	.align	128
        .global         _ZN5flash24flash_fwd_splitkv_kernelI23Flash_fwd_kernel_traitsILi64ELi64ELi128ELi4ELb0ELb0EN7cutlass10bfloat16_tE19Flash_kernel_traitsILi64ELi64ELi128ELi4ES3_EELb0ELb0ELb1ELb0ELb0ELb0ELb1ELb0EEEvNS_16Flash_fwd_paramsE
        .type           _ZN5flash24flash_fwd_splitkv_kernelI23Flash_fwd_kernel_traitsILi64ELi64ELi128ELi4ELb0ELb0EN7cutlass10bfloat16_tE19Flash_kernel_traitsILi64ELi64ELi128ELi4ES3_EELb0ELb0ELb1ELb0ELb0ELb0ELb1ELb0EEEvNS_16Flash_fwd_paramsE,@function
        .size           _ZN5flash24flash_fwd_splitkv_kernelI23Flash_fwd_kernel_traitsILi64ELi64ELi128ELi4ELb0ELb0EN7cutlass10bfloat16_tE19Flash_kernel_traitsILi64ELi64ELi128ELi4ES3_EELb0ELb0ELb1ELb0ELb0ELb0ELb1ELb0EEEvNS_16Flash_fwd_paramsE,(.L_x_14816 - _ZN5flash24flash_fwd_splitkv_kernelI23Flash_fwd_kernel_traitsILi64ELi64ELi128ELi4ELb0ELb0EN7cutlass10bfloat16_tE19Flash_kernel_traitsILi64ELi64ELi128ELi4ES3_EELb0ELb0ELb1ELb0ELb0ELb0ELb1ELb0EEEvNS_16Flash_fwd_paramsE)
        .other          _ZN5flash24flash_fwd_splitkv_kernelI23Flash_fwd_kernel_traitsILi64ELi64ELi128ELi4ELb0ELb0EN7cutlass10bfloat16_tE19Flash_kernel_traitsILi64ELi64ELi128ELi4ES3_EELb0ELb0ELb1ELb0ELb0ELb0ELb1ELb0EEEvNS_16Flash_fwd_paramsE,@"STO_CUDA_ENTRY STV_DEFAULT"
_ZN5flash24flash_fwd_splitkv_kernelI23Flash_fwd_kernel_traitsILi64ELi64ELi128ELi4ELb0ELb0EN7cutlass10bfloat16_tE19Flash_kernel_traitsILi64ELi64ELi128ELi4ES3_EELb0ELb0ELb1ELb0ELb0ELb0ELb1ELb0EEEvNS_16Flash_fwd_paramsE:
.text._ZN5flash24flash_fwd_splitkv_kernelI23Flash_fwd_kernel_traitsILi64ELi64ELi128ELi4ELb0ELb0EN7cutlass10bfloat16_tE19Flash_kernel_traitsILi64ELi64ELi128ELi4ES3_EELb0ELb0ELb1ELb0ELb0ELb0ELb1ELb0EEEvNS_16Flash_fwd_paramsE:
        /* <DEDUP_REMOVED lines=29> */
[----:B------:R-:W-:Y:S05]  /*01d0*/  CALL.REL.NOINC `($_ZN5flash24flash_fwd_splitkv_kernelI23Flash_fwd_kernel_traitsILi64ELi64ELi128ELi4ELb0ELb0EN7cutlass10bfloat16_tE19Flash_kernel_traitsILi64ELi64ELi128ELi4ES3_EELb0ELb0ELb1ELb0ELb0ELb0ELb1ELb0EEEvNS_16Flash_fwd_paramsE$_ZN5flash30compute_attn_1rowblock_splitkvI23Flash_fwd_kernel_traitsILi64ELi64ELi128ELi4ELb0ELb0EN7cutlass10bfloat16_tE19Flash_kernel_traitsILi64ELi64ELi128ELi4ES3_EELb0ELb0ELb1ELb0ELb0ELb0ELb1ELb0ENS_16Flash_fwd_paramsEEEvRKT8_iiiii) ;  /* 0x0000000000087944 */ /* 0x000fea0003c00000 */
[----:B------:R-:W-:Y:S05]  /*01e0*/  BSYNC.RECONVERGENT B2 ;  /* 0x0000000000027941 */ /* 0x000fea0003800200 */
.L_x_12138:
[----:B------:R-:W-:Y:S05]  /*01f0*/  EXIT ;  /* 0x000000000000794d */ /* 0x000fea0003800000 */
        .type           $_ZN5flash24flash_fwd_splitkv_kernelI23Flash_fwd_kernel_traitsILi64ELi64ELi128ELi4ELb0ELb0EN7cutlass10bfloat16_tE19Flash_kernel_traitsILi64ELi64ELi128ELi4ES3_EELb0ELb0ELb1ELb0ELb0ELb0ELb1ELb0EEEvNS_16Flash_fwd_paramsE$_ZN5flash30compute_attn_1rowblock_splitkvI23Flash_fwd_kernel_traitsILi64ELi64ELi128ELi4ELb0ELb0EN7cutlass10bfloat16_tE19Flash_kernel_traitsILi64ELi64ELi128ELi4ES3_EELb0ELb0ELb1ELb0ELb0ELb0ELb1ELb0ENS_16Flash_fwd_paramsEEEvRKT8_iiiii,@function
        .size           $_ZN5flash24flash_fwd_splitkv_kernelI23Flash_fwd_kernel_traitsILi64ELi64ELi128ELi4ELb0ELb0EN7cutlass10bfloat16_tE19Flash_kernel_traitsILi64ELi64ELi128ELi4ES3_EELb0ELb0ELb1ELb0ELb0ELb0ELb1ELb0EEEvNS_16Flash_fwd_paramsE$_ZN5flash30compute_attn_1rowblock_splitkvI23Flash_fwd_kernel_traitsILi64ELi64ELi128ELi4ELb0ELb0EN7cutlass10bfloat16_tE19Flash_kernel_traitsILi64ELi64ELi128ELi4ES3_EELb0ELb0ELb1ELb0ELb0ELb0ELb1ELb0ENS_16Flash_fwd_paramsEEEvRKT8_iiiii,(.L_x_14816 - $_ZN5flash24flash_fwd_splitkv_kernelI23Flash_fwd_kernel_traitsILi64ELi64ELi128ELi4ELb0ELb0EN7cutlass10bfloat16_tE19Flash_kernel_traitsILi64ELi64ELi128ELi4ES3_EELb0ELb0ELb1ELb0ELb0ELb0ELb1ELb0EEEvNS_16Flash_fwd_paramsE$_ZN5flash30compute_attn_1rowblock_splitkvI23Flash_fwd_kernel_traitsILi64ELi64ELi128ELi4ELb0ELb0EN7cutlass10bfloat16_tE19Flash_kernel_traitsILi64ELi64ELi128ELi4ES3_EELb0ELb0ELb1ELb0ELb0ELb0ELb1ELb0ENS_16Flash_fwd_paramsEEEvRKT8_iiiii)
$_ZN5flash24flash_fwd_splitkv_kernelI23Flash_fwd_kernel_traitsILi64ELi64ELi128ELi4ELb0ELb0EN7cutlass10bfloat16_tE19Flash_kernel_traitsILi64ELi64ELi128ELi4ES3_EELb0ELb0ELb1ELb0ELb0ELb0ELb1ELb0EEEvNS_16Flash_fwd_paramsE$_ZN5flash30compute_attn_1rowblock_splitkvI23Flash_fwd_kernel_traitsILi64ELi64ELi128ELi4ELb0ELb0EN7cutlass10bfloat16_tE19Flash_kernel_traitsILi64ELi64ELi128ELi4ES3_EELb0ELb0ELb1ELb0ELb0ELb0ELb1ELb0ENS_16Flash_fwd_paramsEEEvRKT8_iiiii:
        /* <DEDUP_REMOVED lines=39> */
.L_x_12140:
[----:B------:R-:W-:Y:S05]  /*0470*/  BSYNC.RECONVERGENT B0 ;  /* 0x0000000000007941 */ /* 0x000fea0003800200 */
.L_x_12139:
[----:B------:R-:W-:Y:S04]  /*0480*/  BSSY.RECONVERGENT B0, `(.L_x_12141) ;  /* 0x0000007000007945 */ /* 0x000fe80003800200 */
[----:B------:R-:W-:Y:S05]  /*0490*/  @!P3 BRA `(.L_x_12142) ;  /* 0x000000000014b947 */ /* 0x000fea0003800000 */
[----:B------:R-:W4:Y:S02]  /*04a0*/  LD.E.U8 R7, desc[UR4][R2.64+0x1b2] ;  /* 0x0001b20402077980 */ /* 0x000f24000c101100 */
[----:B----4-:R-:W-:-:S13]  /*04b0*/  ISETP.NE.AND P1, PT, R7, RZ, PT ;  /* 0x000000ff0700720c */ /* 0x010fda0003f25270 */
[----:B------:R-:W4:Y:S02]  /*04c0*/  @P1 LD.E R7, desc[UR4][R20.64+0x4] ;  /* 0x0000040414071980 */ /* 0x000f24000c101900 */
[----:B----45:R-:W-:-:S06]  /*04d0*/  @P1 IADD3 R8, PT, PT, R7, -R18, RZ ;  /* 0x8000001207081210 */ /* 0x030fcc0007ffe0ff */
[----:B------:R4:W5:Y:S02]  /*04e0*/  @!P1 LD.E R8, desc[UR4][R20.64] ;  /* 0x0000000414089980 */ /* 0x000964000c101900 */
.L_x_12142:
[----:B------:R-:W-:Y:S05]  /*04f0*/  BSYNC.RECONVERGENT B0 ;  /* 0x0000000000007941 */ /* 0x000fea0003800200 */
.L_x_12141:
        /* <DEDUP_REMOVED lines=8> */
.L_x_12144:
[----:B------:R-:W5:Y:S01]  /*0580*/  LD.E.64 R6, desc[UR4][R2.64+0x108] ;  /* 0x0001080402067980 */ /* 0x000f62000c101b00 */
[----:B------:R-:W-:Y:S01]  /*0590*/  BSSY.RECONVERGENT B0, `(.L_x_12146) ;  /* 0x0000006000007945 */ /* 0x000fe20003800200 */
[----:B-----5:R-:W-:Y:S01]  /*05a0*/  ISETP.NE.U32.AND P0, PT, R6, RZ, PT ;  /* 0x000000ff0600720c */ /* 0x020fe20003f05070 */
[----:B------:R-:W-:-:S03]  /*05b0*/  IMAD.MOV.U32 R6, RZ, RZ, RZ ;  /* 0x000000ffff067224 */ /* 0x000fc600078e00ff */
[----:B------:R-:W-:-:S13]  /*05c0*/  ISETP.NE.AND.EX P0, PT, R7, RZ, PT, P0 ;  /* 0x000000ff0700720c */ /* 0x000fda0003f05300 */
[----:B------:R-:W-:Y:S05]  /*05d0*/  @!P0 BRA `(.L_x_12147) ;  /* 0x0000000000048947 */ /* 0x000fea0003800000 */
[----:B------:R1:W5:Y:S02]  /*05e0*/  LD.E R6, desc[UR4][R2.64+0xbc] ;  /* 0x0000bc0402067980 */ /* 0x000364000c101900 */
.L_x_12147:
[----:B------:R-:W-:Y:S05]  /*05f0*/  BSYNC.RECONVERGENT B0 ;  /* 0x0000000000007941 */ /* 0x000fea0003800200 */
.L_x_12146:
[----:B-----5:R-:W-:Y:S02]  /*0600*/  IADD3 R8, PT, PT, R6, R8, -R17 ;  /* 0x0000000806087210 */ /* 0x020fe40007ffe811 */
.L_x_12145:
[----:B------:R-:W-:Y:S05]  /*0610*/  BSYNC.RECONVERGENT B1 ;  /* 0x0000000000017941 */ /* 0x000fea0003800200 */
.L_x_12143:
[----:B------:R-:W-:Y:S01]  /*0620*/  IMAD.SHL.U32 R180, R25, 0x40, RZ ;  /* 0x0000004019b47824 */ /* 0x000fe200078e00ff */
[----:B------:R-:W-:-:S04]  /*0630*/  MOV R175, 0x0 ;  /* 0x0000000000af7802 */ /* 0x000fc80000000f00 */
[----:B------:R-:W-:-:S13]  /*0640*/  ISETP.GT.AND P0, PT, R11, R180, PT ;  /* 0x000000b40b00720c */ /* 0x000fda0003f04270 */
[----:B-1234-:R-:W-:Y:S05]  /*0650*/  @!P0 RET.REL.NODEC R174 `(_ZN5flash24flash_fwd_splitkv_kernelI23Flash_fwd_kernel_traitsILi64ELi64ELi128ELi4ELb0ELb0EN7cutlass10bfloat16_tE19Flash_kernel_traitsILi64ELi64ELi128ELi4ES3_EELb0ELb0ELb1ELb0ELb0ELb0ELb1ELb0EEEvNS_16Flash_fwd_paramsE) ;  /* 0xfffffff8ae688950 */ /* 0x01efea0003c3ffff */
        /* <DEDUP_REMOVED lines=47> */
[----:B------:R-:W-:Y:S02]  /*0950*/  IMAD.MOV.U32 R175, RZ, RZ, 0x0 ;  /* 0x00000000ffaf7424 */ /* 0x000fe400078e00ff */
[C---:B------:R-:W-:Y:S02]  /*0960*/  VIADD R14, R124.reuse, 0x18 ;  /* 0x000000187c0e7836 */ /* 0x040fe40000000000 */
[C---:B------:R-:W-:Y:S02]  /*0970*/  VIADD R10, R124.reuse, 0x20 ;  /* 0x000000207c0a7836 */ /* 0x040fe40000000000 */
[----:B-1----:R-:W-:Y:S02]  /*0980*/  VIADD R2, R124, 0x8 ;  /* 0x000000087c027836 */ /* 0x002fe40000000000 */
[----:B--2---:R-:W-:-:S04]  /*0990*/  IMAD R4, R4, UR8, R179 ;  /* 0x0000000804047c24 */ /* 0x004fc8000f8e02b3 */
[----:B---3--:R-:W-:Y:S01]  /*09a0*/  IMAD R4, R4, R7, R182 ;  /* 0x0000000704047224 */ /* 0x008fe200078e02b6 */
[C---:B------:R-:W-:Y:S02]  /*09b0*/  LOP3.LUT R7, R15.reuse, 0xffc, RZ, 0xc0, !PT ;  /* 0x00000ffc0f077812 */ /* 0x040fe400078ec0ff */
[----:B------:R-:W-:Y:S01]  /*09c0*/  LOP3.LUT R15, R15, 0x3c, RZ, 0xc0, !PT ;  /* 0x0000003c0f0f7812 */ /* 0x000fe200078ec0ff */
[----:B------:R-:W-:Y:S02]  /*09d0*/  IMAD R5, R5, R4, R180 ;  /* 0x0000000405057224 */ /* 0x000fe400078e02b4 */
[C---:B------:R-:W-:Y:S01]  /*09e0*/  VIADD R4, R124.reuse, 0x38 ;  /* 0x000000387c047836 */ /* 0x040fe20000000000 */
[----:B------:R-:W-:Y:S01]  /*09f0*/  ISETP.NE.AND P6, PT, R15, RZ, PT ;  /* 0x000000ff0f00720c */ /* 0x000fe20003fc5270 */
        /* <DEDUP_REMOVED lines=51> */
[----:B-1----:R-:W-:Y:S05]  /*0d30*/  @P6 RET.REL.NODEC R174 `(_ZN5flash24flash_fwd_splitkv_kernelI23Flash_fwd_kernel_traitsILi64ELi64ELi128ELi4ELb0ELb0EN7cutlass10bfloat16_tE19Flash_kernel_traitsILi64ELi64ELi128ELi4ES3_EELb0ELb0ELb1ELb0ELb0ELb0ELb1ELb0EEEvNS_16Flash_fwd_paramsE) ;  /* 0xfffffff0aeb06950 */ /* 0x002fea0003c3ffff */
[----:B------:R-:W-:Y:S02]  /*0d40*/  MOV R5, 0xff800000 ;  /* 0xff80000000057802 */ /* 0x000fe40000000f00 */
[----:B------:R-:W-:-:S03]  /*0d50*/  MOV R175, 0x0 ;  /* 0x0000000000af7802 */ /* 0x000fc60000000f00 */
[----:B------:R1:W-:Y:S02]  /*0d60*/  ST.E desc[UR4][R2.64+0xe0], R5 ;  /* 0x0000e00502007985 */ /* 0x0003e4000c101904 */
[----:B-1----:R-:W-:Y:S05]  /*0d70*/  RET.REL.NODEC R174 `(_ZN5flash24flash_fwd_splitkv_kernelI23Flash_fwd_kernel_traitsILi64ELi64ELi128ELi4ELb0ELb0EN7cutlass10bfloat16_tE19Flash_kernel_traitsILi64ELi64ELi128ELi4ES3_EELb0ELb0ELb1ELb0ELb0ELb0ELb1ELb0EEEvNS_16Flash_fwd_paramsE) ;  /* 0xfffffff0aea07950 */ /* 0x002fea0003c3ffff */
.L_x_12148:
        /* <DEDUP_REMOVED lines=26> */
[----:B------:R-:W2:Y:S02]  /*0f20*/  F2I.FTZ.U32.TRUNC.NTZ R19, R18 ;  /* 0x0000001200137305 */ /* 0x000ea4000021f000 */
[----:B--2---:R-:W-:Y:S01]  /*0f30*/  IADD3 R0, PT, PT, RZ, -R19, RZ ;  /* 0x80000013ff007210 */ /* 0x004fe20007ffe0ff */
[----:B------:R-:W-:-:S04]  /*0f40*/  IMAD.MOV.U32 R18, RZ, RZ, RZ ;  /* 0x000000ffff127224 */ /* 0x000fc800078e00ff */
[----:B-1----:R-:W-:Y:S01]  /*0f50*/  IMAD R13, R0, R9, RZ ;  /* 0x00000009000d7224 */ /* 0x002fe200078e02ff */
        /* <DEDUP_REMOVED lines=20> */
[----:B------:R-:W-:-:S03]  /*10a0*/  LEA.HI.X R185, R16, R121, R185, 0x2, P0 ;  /* 0x0000007910b97211 */ /* 0x000fc600000f14b9 */
        /* <DEDUP_REMOVED lines=32> */
[----:B------:R-:W-:Y:S01]  /*12b0*/  IMAD R17, R21, R13, RZ ;  /* 0x0000000d15117224 */ /* 0x000fe200078e02ff */
        /* <DEDUP_REMOVED lines=8> */
[----:B--2---:R-:W-:Y:S02]  /*1340*/  IMAD R4, R19, R0, RZ ;  /* 0x0000000013047224 */ /* 0x004fe400078e02ff */
        /* <DEDUP_REMOVED lines=9> */
.L_x_12150:
        /* <DEDUP_REMOVED lines=27> */
[----:B------:R-:W-:Y:S02]  /*1590*/  @!P3 IMAD R0, R0, R164, R13 ;  /* 0x000000a40000b224 */ /* 0x000fe400078e020d */
[----:B----45:R-:W-:Y:S02]  /*15a0*/  @!P3 IMAD R13, R15, R16, RZ ;  /* 0x000000100f0db224 */ /* 0x030fe400078e02ff */
[----:B------:R-:W-:Y:S01]  /*15b0*/  @!P3 IMAD.IADD R27, R27, 0x1, R0 ;  /* 0x000000011b1bb824 */ /* 0x000fe200078e0200 */
[----:B------:R-:W-:Y:S01]  /*15c0*/  @!P3 SHF.R.S32.HI R0, RZ, 0x1f, R16 ;  /* 0x0000001fff00b819 */ /* 0x000fe20000011410 */
[----:B------:R-:W-:Y:S01]  /*15d0*/  @!P2 IMAD.IADD R9, R9, 0x1, -R4 ;  /* 0x000000010909a824 */ /* 0x000fe200078e0a04 */
[----:B------:R-:W-:-:S03]  /*15e0*/  @P3 IADD3 R12, PT, PT, R17, R18, RZ ;  /* 0x00000012110c3210 */ /* 0x000fc60007ffe0ff */
[C---:B------:R-:W-:Y:S01]  /*15f0*/  @!P3 IMAD R13, R14.reuse, R0, R13 ;  /* 0x000000000e0db224 */ /* 0x040fe200078e020d */
[----:B------:R-:W-:Y:S01]  /*1600*/  ISETP.GE.U32.AND P4, PT, R9, R4, PT ;  /* 0x000000040900720c */ /* 0x000fe20003f86070 */
[----:B------:R-:W-:Y:S01]  /*1610*/  @!P3 IMAD.WIDE.U32 R14, R14, R16, R26 ;  /* 0x000000100e0eb225 */ /* 0x000fe200078e001a */
[----:B------:R-:W-:Y:S02]  /*1620*/  LOP3.LUT R4, R182, R7, RZ, 0x3c, !PT ;  /* 0x00000007b6047212 */ /* 0x000fe400078e3cff */
[----:B------:R-:W-:Y:S01]  /*1630*/  ISETP.NE.AND P0, PT, R7, RZ, PT ;  /* 0x000000ff0700720c */ /* 0x000fe20003f05270 */
[-C--:B------:R-:W-:Y:S01]  /*1640*/  @P3 IMAD R0, R165, R12.reuse, RZ ;  /* 0x0000000ca5003224 */ /* 0x080fe200078e02ff */
[----:B------:R-:W-:Y:S01]  /*1650*/  ISETP.GE.AND P1, PT, R4, RZ, PT ;  /* 0x000000ff0400720c */ /* 0x000fe20003f26270 */
[----:B------:R-:W-:Y:S01]  /*1660*/  @P3 IMAD.WIDE.U32 R26, R164, R12, RZ ;  /* 0x0000000ca41a3225 */ /* 0x000fe200078e00ff */
[----:B------:R-:W-:Y:S02]  /*1670*/  @!P3 MOV R12, R14 ;  /* 0x0000000e000cb202 */ /* 0x000fe40000000f00 */
[----:B------:R-:W-:-:S02]  /*1680*/  LEA R14, R6, 0xffffff80, 0x7 ;  /* 0xffffff80060e7811 */ /* 0x000fc400078e38ff */
[----:B------:R-:W-:Y:S02]  /*1690*/  @!P2 IADD3 R10, PT, PT, R10, 0x1, RZ ;  /* 0x000000010a0aa810 */ /* 0x000fe40007ffe0ff */
[----:B------:R-:W-:Y:S01]  /*16a0*/  @!P3 IADD3 R13, PT, PT, R15, R13, RZ ;  /* 0x0000000d0f0db210 */ /* 0x000fe20007ffe0ff */
[----:B------:R-:W-:Y:S01]  /*16b0*/  @P3 IMAD.IADD R13, R27, 0x1, R0 ;  /* 0x000000011b0d3824 */ /* 0x000fe200078e0200 */
[----:B------:R-:W-:Y:S01]  /*16c0*/  @P3 MOV R12, R26 ;  /* 0x0000001a000c3202 */ /* 0x000fe20000000f00 */
[----:B------:R-:W-:Y:S01]  /*16d0*/  IMAD R4, R165, R14, RZ ;  /* 0x0000000ea5047224 */ /* 0x000fe200078e02ff */
[----:B------:R-:W-:Y:S01]  /*16e0*/  SHF.R.S32.HI R15, RZ, 0x1f, R14 ;  /* 0x0000001fff0f7819 */ /* 0x000fe2000001140e */
[----:B------:R-:W-:Y:S01]  /*16f0*/  @!P3 IMAD R0, R167, R17, RZ ;  /* 0x00000011a700b224 */ /* 0x000fe200078e02ff */
[----:B------:R-:W-:Y:S01]  /*1700*/  @!P3 SHF.R.S32.HI R9, RZ, 0x1f, R17 ;  /* 0x0000001fff09b819 */ /* 0x000fe20000011411 */
[----:B------:R-:W-:Y:S02]  /*1710*/  @P4 VIADD R10, R10, 0x1 ;  /* 0x000000010a0a4836 */ /* 0x000fe40000000000 */
[----:B------:R-:W-:-:S02]  /*1720*/  IMAD R4, R15, R164, R4 ;  /* 0x000000a40f047224 */ /* 0x000fc400078e0204 */
[----:B------:R-:W-:Y:S01]  /*1730*/  IMAD.WIDE.U32 R12, R164, R14, R12 ;  /* 0x0000000ea40c7225 */ /* 0x000fe200078e000c */
[----:B------:R-:W-:-:S03]  /*1740*/  @!P1 IADD3 R10, PT, PT, -R10, RZ, RZ ;  /* 0x000000ff0a0a9210 */ /* 0x000fc60007ffe1ff */
[----:B------:R-:W-:Y:S02]  /*1750*/  @!P3 IMAD R0, R9, R166, R0 ;  /* 0x000000a60900b224 */ /* 0x000fe400078e0200 */
[----:B------:R-:W-:Y:S01]  /*1760*/  @!P3 IMAD.WIDE.U32 R26, R166, R17, RZ ;  /* 0x00000011a61ab225 */ /* 0x000fe200078e00ff */
[----:B------:R-:W-:Y:S02]  /*1770*/  @!P0 LOP3.LUT R10, RZ, R7, RZ, 0x33, !PT ;  /* 0x00000007ff0a8212 */ /* 0x000fe400078e33ff */
[----:B------:R-:W-:Y:S01]  /*1780*/  IADD3 R19, PT, PT, R13, R4, RZ ;  /* 0x000000040d137210 */ /* 0x000fe20007ffe0ff */
[----:B------:R-:W-:Y:S01]  /*1790*/  @P3 IMAD.IADD R17, R17, 0x1, R18 ;  /* 0x0000000111113824 */ /* 0x000fe200078e0212 */
[----:B------:R-:W-:Y:S01]  /*17a0*/  @!P3 IADD3 R27, PT, PT, R27, R0, RZ ;  /* 0x000000001b1bb210 */ /* 0x000fe20007ffe0ff */
[----:B------:R-:W-:Y:S01]  /*17b0*/  @!P3 IMAD R0, R21, R16, RZ ;  /* 0x000000101500b224 */ /* 0x000fe200078e02ff */
[----:B------:R-:W-:Y:S01]  /*17c0*/  @!P3 SHF.R.S32.HI R9, RZ, 0x1f, R16 ;  /* 0x0000001fff09b819 */ /* 0x000fe20000011410 */
[----:B------:R-:W-:Y:S01]  /*17d0*/  IMAD R13, R23, R10, RZ ;  /* 0x0000000a170d7224 */ /* 0x000fe200078e02ff */
[----:B------:R-:W-:-:S02]  /*17e0*/  SHF.R.S32.HI R4, RZ, 0x1f, R10 ;  /* 0x0000001fff047819 */ /* 0x000fc4000001140a */
[----:B------:R-:W-:Y:S01]  /*17f0*/  MOV R18, R12 ;  /* 0x0000000c00127202 */ /* 0x000fe20000000f00 */
[C---:B------:R-:W-:Y:S02]  /*1800*/  @!P3 IMAD R0, R20.reuse, R9, R0 ;  /* 0x000000091400b224 */ /* 0x040fe400078e0200 */
[----:B------:R-:W-:-:S04]  /*1810*/  @!P3 IMAD.WIDE.U32 R20, R20, R16, R26 ;  /* 0x000000101414b225 */ /* 0x000fc800078e001a */
[C---:B------:R-:W-:Y:S02]  /*1820*/  IMAD R4, R22.reuse, R4, R13 ;  /* 0x0000000416047224 */ /* 0x040fe400078e020d */
[----:B------:R-:W-:-:S04]  /*1830*/  IMAD.WIDE.U32 R18, R22, R10, R18 ;  /* 0x0000000a16127225 */ /* 0x000fc800078e0012 */
        /* <DEDUP_REMOVED lines=8> */
.L_x_12151:
[----:B------:R-:W-:Y:S05]  /*18c0*/  BSYNC.RECONVERGENT B0 ;  /* 0x0000000000007941 */ /* 0x000fea0003800200 */
.L_x_12149:
[----:B------:R-:W-:Y:S01]  /*18d0*/  ISETP.NE.AND P0, PT, R5, -0x1, PT ;  /* 0xffffffff0500780c */ /* 0x000fe20003f05270 */
[----:B------:R-:W2:Y:S04]  /*18e0*/  LD.E.64 R26, desc[UR4][R2.64+0x30] ;  /* 0x00003004021a7980 */ /* 0x000ea8000c101b00 */
[----:B------:R-:W3:Y:S04]  /*18f0*/  LD.E.64 R22, desc[UR4][R2.64+0x10] ;  /* 0x0000100402167980 */ /* 0x000ee8000c101b00 */
[----:B------:R-:W4:Y:S04]  /*1900*/  LD.E.64 R12, desc[UR4][R2.64+0x8] ;  /* 0x00000804020c7980 */ /* 0x000f28000c101b00 */
[----:B------:R-:W2:Y:S04]  /*1910*/  @!P0 LD.E.64 R30, desc[UR4][R2.64+0x18] ;  /* 0x00001804021e8980 */ /* 0x000ea8000c101b00 */
        /* <DEDUP_REMOVED lines=25> */
[----:B-----5:R-:W-:Y:S02]  /*1ab0*/  IMAD R17, R15, R166, RZ ;  /* 0x000000a60f117224 */ /* 0x020fe400078e02ff */
[----:B------:R-:W-:-:S05]  /*1ac0*/  IMAD.SHL.U32 R15, R124, 0x8, RZ ;  /* 0x000000087c0f7824 */ /* 0x000fca00078e00ff */
        /* <DEDUP_REMOVED lines=15> */
[----:B------:R-:W-:Y:S02]  /*1bc0*/  SHF.R.U32.HI R18, RZ, 0x3, R124 ;  /* 0x00000003ff127819 */ /* 0x000fe4000001167c */
[----:B------:R-:W-:Y:S02]  /*1bd0*/  MOV R16, 0x400 ;  /* 0x0000040000107802 */ /* 0x000fe40000000f00 */
[----:B------:R-:W-:Y:S02]  /*1be0*/  IADD3.X R33, PT, PT, R7, R0, RZ, P1, !PT ;  /* 0x0000000007217210 */ /* 0x000fe40000ffe4ff */
[----:B-1----:R-:W-:-:S02]  /*1bf0*/  LEA R9, R9, R16, 0x18 ;  /* 0x0000001009097211 */ /* 0x002fc400078ec0ff */
[----:B------:R-:W-:Y:S01]  /*1c00*/  IADD3 R16, P1, PT, R178, R10, RZ ;  /* 0x0000000ab2107210 */ /* 0x000fe20007f3e0ff */
[----:B------:R-:W-:-:S03]  /*1c10*/  IMAD.WIDE.U32 R32, R18, R166, R32 ;  /* 0x000000a612207225 */ /* 0x000fc600078e0020 */
[----:B------:R-:W-:Y:S01]  /*1c20*/  IADD3.X R17, PT, PT, RZ, R4, RZ, P1, !PT ;  /* 0x00000004ff117210 */ /* 0x000fe20000ffe4ff */
[----:B------:R-:W-:Y:S02]  /*1c30*/  IMAD.IADD R168, R11, 0x1, -R180 ;  /* 0x000000010ba87824 */ /* 0x000fe400078e0ab4 */
[----:B------:R-:W-:Y:S02]  /*1c40*/  IMAD R10, R165, R18, RZ ;  /* 0x00000012a50a7224 */ /* 0x000fe400078e02ff */
[----:B------:R-:W-:Y:S01]  /*1c50*/  IMAD.WIDE.U32 R16, R18, R164, R16 ;  /* 0x000000a412107225 */ /* 0x000fe200078e0010 */
[----:B------:R-:W-:-:S03]  /*1c60*/  SHF.R.S32.HI R183, RZ, 0x1f, R182 ;  /* 0x0000001fffb77819 */ /* 0x000fc600000114b6 */
[----:B------:R-:W-:Y:S01]  /*1c70*/  IMAD.IADD R171, R17, 0x1, R10 ;  /* 0x0000000111ab7824 */ /* 0x000fe200078e020a */
[----:B------:R-:W-:Y:S01]  /*1c80*/  BSSY.RECONVERGENT B0, `(.L_x_12152) ;  /* 0x0000034000007945 */ /* 0x000fe20003800200 */
[----:B------:R-:W-:Y:S01]  /*1c90*/  IMAD.MOV.U32 R19, RZ, RZ, RZ ;  /* 0x000000ffff137224 */ /* 0x000fe200078e00ff */
[--C-:B------:R-:W-:Y:S02]  /*1ca0*/  SHF.R.U32.HI R126, RZ, 0x1, R124.reuse ;  /* 0x00000001ff7e7819 */ /* 0x100fe4000001167c */
[----:B------:R-:W-:Y:S01]  /*1cb0*/  SHF.R.U32.HI R4, RZ, 0x4, R124 ;  /* 0x00000004ff047819 */ /* 0x000fe2000001167c */
[----:B------:R-:W-:-:S04]  /*1cc0*/  IMAD.WIDE.U32 R24, R25, 0x40, R18 ;  /* 0x0000004019187825 */ /* 0x000fc800078e0012 */
[-C--:B--2---:R-:W-:Y:S02]  /*1cd0*/  @!P0 IMAD R14, R31, R179.reuse, RZ ;  /* 0x000000b31f0e8224 */ /* 0x084fe400078e02ff */
[----:B------:R-:W-:-:S04]  /*1ce0*/  @!P0 IMAD.WIDE.U32 R30, R30, R179, RZ ;  /* 0x000000b31e1e8225 */ /* 0x000fc800078e00ff */
[----:B------:R-:W-:Y:S02]  /*1cf0*/  @!P0 IMAD.IADD R0, R31, 0x1, R14 ;  /* 0x000000011f008824 */ /* 0x000fe400078e020e */
[----:B------:R-:W-:Y:S02]  /*1d00*/  @!P0 IMAD.MOV.U32 R7, RZ, RZ, R30 ;  /* 0x000000ffff078224 */ /* 0x000fe400078e001e */
[----:B------:R-:W-:Y:S02]  /*1d10*/  IMAD R14, R167, R18, RZ ;  /* 0x00000012a70e7224 */ /* 0x000fe400078e02ff */
[----:B------:R-:W-:Y:S01]  /*1d20*/  @P0 IMAD.WIDE.U32 R30, R26, R5, RZ ;  /* 0x000000051a1e0225 */ /* 0x000fe200078e00ff */
[----:B---3--:R-:W-:-:S03]  /*1d30*/  LEA R172, P1, R32, R22, 0x1 ;  /* 0x0000001620ac7211 */ /* 0x008fc600078208ff */
[----:B------:R-:W-:Y:S02]  /*1d40*/  IMAD.IADD R173, R33, 0x1, R14 ;  /* 0x0000000121ad7824 */ /* 0x000fe400078e020e */
[----:B------:R-:W-:Y:S02]  /*1d50*/  @P0 IMAD R5, R27, R5, RZ ;  /* 0x000000051b050224 */ /* 0x000fe400078e02ff */
[----:B------:R-:W-:Y:S01]  /*1d60*/  @P0 IMAD.MOV.U32 R7, RZ, RZ, R30 ;  /* 0x000000ffff070224 */ /* 0x000fe200078e001e */
[----:B------:R-:W-:Y:S02]  /*1d70*/  LEA.HI.X R173, R32, R23, R173, 0x1, P1 ;  /* 0x0000001720ad7211 */ /* 0x000fe400008f0cad */
[----:B------:R-:W-:Y:S02]  /*1d80*/  @P0 IADD3 R0, PT, PT, R31, R5, RZ ;  /* 0x000000051f000210 */ /* 0x000fe40007ffe0ff */
[----:B------:R-:W-:Y:S02]  /*1d90*/  IADD3 R30, P1, PT, R178, R7, RZ ;  /* 0x00000007b21e7210 */ /* 0x000fe40007f3e0ff */
[----:B------:R-:W-:-:S02]  /*1da0*/  LOP3.LUT R5, R15, 0x1c0, RZ, 0xc0, !PT ;  /* 0x000001c00f057812 */ /* 0x000fc400078ec0ff */
[----:B------:R-:W-:Y:S01]  /*1db0*/  ISETP.GE.AND P0, PT, R18, R168, PT ;  /* 0x000000a81200720c */ /* 0x000fe20003f06270 */
[----:B------:R-:W-:Y:S01]  /*1dc0*/  IMAD.X R31, RZ, RZ, R0, P1 ;  /* 0x000000ffff1f7224 */ /* 0x000fe200008e0600 */
[----:B------:R-:W-:Y:S01]  /*1dd0*/  LOP3.LUT R0, R5, 0x38, R124, 0xf8, !PT ;  /* 0x0000003805007812 */ /* 0x000fe200078ef87c */
[----:B----4-:R-:W-:Y:S01]  /*1de0*/  IMAD R23, R21, R182, RZ ;  /* 0x000000b615177224 */ /* 0x010fe200078e02ff */
[----:B------:R-:W-:Y:S02]  /*1df0*/  LEA R170, P2, R16, R12, 0x1 ;  /* 0x0000000c10aa7211 */ /* 0x000fe400078408ff */
[----:B------:R-:W-:Y:S01]  /*1e00*/  LOP3.LUT R0, R0, 0x38, R15, 0x78, !PT ;  /* 0x0000003800007812 */ /* 0x000fe200078e780f */
[----:B------:R-:W-:Y:S01]  /*1e10*/  IMAD R23, R20, R183, R23 ;  /* 0x000000b714177224 */ /* 0x000fe200078e0217 */
[----:B------:R-:W-:Y:S01]  /*1e20*/  LEA.HI.X R171, R16, R13, R171, 0x1, P2 ;  /* 0x0000000d10ab7211 */ /* 0x000fe200010f0cab */
[C---:B------:R-:W-:Y:S01]  /*1e30*/  IMAD.SHL.U32 R16, R124.reuse, 0x40, RZ ;  /* 0x000000407c107824 */ /* 0x040fe200078e00ff */
[----:B------:R-:W-:Y:S01]  /*1e40*/  SHF.L.U32 R7, R124, 0x5, RZ ;  /* 0x000000057c077819 */ /* 0x000fe200000006ff */
[----:B------:R-:W-:Y:S01]  /*1e50*/  IMAD.WIDE.U32 R20, R182, R20, R30 ;  /* 0x00000014b6147225 */ /* 0x000fe200078e001e */
[----:B------:R-:W-:-:S02]  /*1e60*/  LOP3.LUT R0, R0, 0x1e00, R15, 0xf8, !PT ;  /* 0x00001e0000007812 */ /* 0x000fc400078ef80f */
[----:B------:R-:W-:Y:S01]  /*1e70*/  LOP3.LUT R7, R7, 0x7c00, RZ, 0xc0, !PT ;  /* 0x00007c0007077812 */ /* 0x000fe200078ec0ff */
[----:B------:R-:W-:Y:S01]  /*1e80*/  IMAD.IADD R23, R21, 0x1, R23 ;  /* 0x0000000115177824 */ /* 0x000fe200078e0217 */
[C---:B------:R-:W-:Y:S02]  /*1e90*/  LOP3.LUT R13, R16.reuse, 0x1c0, RZ, 0xc0, !PT ;  /* 0x000001c0100d7812 */ /* 0x040fe400078ec0ff */
[----:B------:R-:W-:Y:S02]  /*1ea0*/  LOP3.LUT R123, R16, 0x200, RZ, 0xc0, !PT ;  /* 0x00000200107b7812 */ /* 0x000fe400078ec0ff */
        /* <DEDUP_REMOVED lines=16> */
.L_x_12154:
[----:B------:R2:W-:Y:S02]  /*1fb0*/  STS.128 [R177], RZ ;  /* 0x000000ffb1007388 */ /* 0x0005e40000000c00 */
.L_x_12153:
[----:B------:R-:W-:Y:S05]  /*1fc0*/  BSYNC.RECONVERGENT B0 ;  /* 0x0000000000007941 */ /* 0x000fea0003800200 */
.L_x_12152:
        /* <DEDUP_REMOVED lines=21> */
[----:B-1----:R-:W-:-:S03]  /*2120*/  LEA R32, P0, R30, R28, 0x1 ;  /* 0x0000001c1e207211 */ /* 0x002fc600078008ff */
[----:B------:R-:W-:-:S05]  /*2130*/  IMAD R0, R27, R17, R0 ;  /* 0x000000111b007224 */ /* 0x000fca00078e0200 */
[----:B------:R-:W-:-:S04]  /*2140*/  IADD3 R0, PT, PT, R31, R0, RZ ;  /* 0x000000001f007210 */ /* 0x000fc80007ffe0ff */
[----:B------:R-:W-:-:S05]  /*2150*/  LEA.HI.X R33, R30, R29, R0, 0x1, P0 ;  /* 0x0000001d1e217211 */ /* 0x000fca00000f0c00 */
[----:B------:R-:W-:Y:S01]  /*2160*/  @!PT LDS RZ, [RZ] ;  /* 0x00000000fffff984 */ /* 0x000fe20000000800 */
[----:B------:R-:W-:Y:S01]  /*2170*/  @!PT LDS RZ, [RZ] ;  /* 0x00000000fffff984 */ /* 0x000fe20000000800 */
[----:B------:R-:W-:Y:S01]  /*2180*/  @!PT LDS RZ, [RZ] ;  /* 0x00000000fffff984 */ /* 0x000fe20000000800 */
[----:B------:R4:W-:Y:S02]  /*2190*/  LDGSTS.E.BYPASS.LTC128B.128 [R177+0x800], desc[UR4][R32.64] ;  /* 0x0080000020b17fae */ /* 0x0009e4000b981a04 */
.L_x_12156:
[----:B------:R-:W-:Y:S05]  /*21a0*/  BSYNC.RECONVERGENT B0 ;  /* 0x0000000000007941 */ /* 0x000fea0003800200 */
.L_x_12155:
        /* <DEDUP_REMOVED lines=11> */
[----:B-1--4-:R-:W-:-:S03]  /*2260*/  LEA R32, P0, R30, R28, 0x1 ;  /* 0x0000001c1e207211 */ /* 0x012fc600078008ff */
[----:B------:R-:W-:-:S05]  /*2270*/  IMAD R0, R27, R17, R0 ;  /* 0x000000111b007224 */ /* 0x000fca00078e0200 */
[----:B------:R-:W-:-:S04]  /*2280*/  IADD3 R0, PT, PT, R31, R0, RZ ;  /* 0x000000001f007210 */ /* 0x000fc80007ffe0ff */
[----:B------:R-:W-:-:S05]  /*2290*/  LEA.HI.X R33, R30, R29, R0, 0x1, P0 ;  /* 0x0000001d1e217211 */ /* 0x000fca00000f0c00 */
[----:B------:R-:W-:Y:S01]  /*22a0*/  @!PT LDS RZ, [RZ] ;  /* 0x00000000fffff984 */ /* 0x000fe20000000800 */
[----:B------:R-:W-:Y:S01]  /*22b0*/  @!PT LDS RZ, [RZ] ;  /* 0x00000000fffff984 */ /* 0x000fe20000000800 */
[----:B------:R-:W-:Y:S01]  /*22c0*/  @!PT LDS RZ, [RZ] ;  /* 0x00000000fffff984 */ /* 0x000fe20000000800 */
[----:B------:R1:W-:Y:S02]  /*22d0*/  LDGSTS.E.BYPASS.LTC128B.128 [R177+0x1000], desc[UR4][R32.64] ;  /* 0x0100000020b17fae */ /* 0x0003e4000b981a04 */
.L_x_12158:
[----:B------:R-:W-:Y:S05]  /*22e0*/  BSYNC.RECONVERGENT B0 ;  /* 0x0000000000007941 */ /* 0x000fea0003800200 */
.L_x_12157:
        /* <DEDUP_REMOVED lines=18> */
.L_x_12160:
[----:B------:R-:W-:Y:S05]  /*2410*/  BSYNC.RECONVERGENT B0 ;  /* 0x0000000000007941 */ /* 0x000fea0003800200 */
.L_x_12159:
        /* <DEDUP_REMOVED lines=11> */
.L_x_12163:
[----:B------:R1:W-:Y:S02]  /*24d0*/  STS.128 [R177+0x2000], RZ ;  /* 0x002000ffb1007388 */ /* 0x0003e40000000c00 */
.L_x_12162:
[----:B------:R-:W-:Y:S05]  /*24e0*/  BSYNC.RECONVERGENT B0 ;  /* 0x0000000000007941 */ /* 0x000fea0003800200 */
.L_x_12161:
        /* <DEDUP_REMOVED lines=23> */
.L_x_12165:
[----:B------:R-:W-:Y:S05]  /*2660*/  BSYNC.RECONVERGENT B0 ;  /* 0x0000000000007941 */ /* 0x000fea0003800200 */
.L_x_12164:
        /* <DEDUP_REMOVED lines=12> */
.L_x_12167:
[----:B------:R-:W-:Y:S05]  /*2730*/  BSYNC.RECONVERGENT B0 ;  /* 0x0000000000007941 */ /* 0x000fea0003800200 */
.L_x_12166:
        /* <DEDUP_REMOVED lines=11> */
.L_x_12169:
[----:B------:R-:W-:Y:S05]  /*27f0*/  BSYNC.RECONVERGENT B0 ;  /* 0x0000000000007941 */ /* 0x000fea0003800200 */
.L_x_12168:
        /* <DEDUP_REMOVED lines=14> */
.L_x_12171:
[----:B------:R-:W-:Y:S05]  /*28e0*/  BSYNC.RECONVERGENT B0 ;  /* 0x0000000000007941 */ /* 0x000fea0003800200 */
.L_x_12170:
        /* <DEDUP_REMOVED lines=11> */
.L_x_12173:
[----:B------:R-:W-:Y:S05]  /*29a0*/  BSYNC.RECONVERGENT B0 ;  /* 0x0000000000007941 */ /* 0x000fea0003800200 */
.L_x_12172:
        /* <DEDUP_REMOVED lines=14> */
.L_x_12175:
[----:B------:R-:W-:Y:S05]  /*2a90*/  BSYNC.RECONVERGENT B0 ;  /* 0x0000000000007941 */ /* 0x000fea0003800200 */
.L_x_12174:
        /* <DEDUP_REMOVED lines=12> */
.L_x_12177:
[----:B------:R-:W-:Y:S05]  /*2b60*/  BSYNC.RECONVERGENT B0 ;  /* 0x0000000000007941 */ /* 0x000fea0003800200 */
.L_x_12176:
[----:B------:R-:W2:Y:S04]  /*2b70*/  LD.E.64 R30, desc[UR4][R2.64+0x1c0] ;  /* 0x0001c004021e7980 */ /* 0x000ea8000c101b00 */
[----:B-1----:R-:W3:Y:S04]  /*2b80*/  LD.E.64 R26, desc[UR4][R2.64+0x1b8] ;  /* 0x0001b804021a7980 */ /* 0x002ee8000c101b00 */
        /* <DEDUP_REMOVED lines=24> */
.L_x_12180:
[----:B------:R3:W-:Y:S01]  /*2d10*/  STS.128 [R177+0x6000], RZ ;  /* 0x006000ffb1007388 */ /* 0x0007e20000000c00 */
[----:B------:R-:W-:Y:S05]  /*2d20*/  BRA `(.L_x_12181) ;  /* 0x0000000000047947 */ /* 0x000fea0003800000 */
.L_x_12179:
[----:B------:R2:W-:Y:S02]  /*2d30*/  STS.128 [R177+0x6000], RZ ;  /* 0x006000ffb1007388 */ /* 0x0005e40000000c00 */
.L_x_12181:
[----:B------:R-:W-:Y:S05]  /*2d40*/  BSYNC.RECONVERGENT B0 ;  /* 0x0000000000007941 */ /* 0x000fea0003800200 */
.L_x_12178:
[-C--:B------:R-:W-:Y:S01]  /*2d50*/  ISETP.GE.AND P0, PT, R14, R5.reuse, PT ;  /* 0x000000050e00720c */ /* 0x080fe20003f06270 */
[----:B------:R-:W-:Y:S01]  /*2d60*/  IMAD.SHL.U32 R4, R4, 0x400, RZ ;  /* 0x0000040004047824 */ /* 0x000fe200078e00ff */
[-C--:B------:R-:W-:Y:S01]  /*2d70*/  ISETP.GE.AND P5, PT, R10, R5.reuse, PT ;  /* 0x000000050a00720c */ /* 0x080fe20003fa6270 */
[----:B------:R-:W-:Y:S01]  /*2d80*/  BSSY.RECONVERGENT B0, `(.L_x_12182) ;  /* 0x0000019000007945 */ /* 0x000fe20003800200 */
[----:B------:R-:W-:Y:S02]  /*2d90*/  LEA R28, P1, R17, R172, 0x1 ;  /* 0x000000ac111c7211 */ /* 0x000fe400078208ff */
[----:B------:R-:W-:Y:S02]  /*2da0*/  ISETP.GE.AND P6, PT, R12, R5, PT ;  /* 0x000000050c00720c */ /* 0x000fe40003fc6270 */
[C---:B------:R-:W-:Y:S02]  /*2db0*/  LOP3.LUT R10, R13.reuse, 0x8, R124, 0x78, !PT ;  /* 0x000000080d0a7812 */ /* 0x040fe400078e787c */
[----:B------:R-:W-:-:S02]  /*2dc0*/  LOP3.LUT R12, R13, 0x8, R126, 0xf8, !PT ;  /* 0x000000080d0c7812 */ /* 0x000fc400078ef87e */
[----:B------:R-:W-:Y:S01]  /*2dd0*/  LEA.HI.X R29, R17, R173, R26, 0x1, P1 ;  /* 0x000000ad111d7211 */ /* 0x000fe200008f0c1a */
[----:B------:R1:W-:Y:S01]  /*2de0*/  @P0 STS.128 [R177+0x6800], RZ ;  /* 0x006800ffb1000388 */ /* 0x0003e20000000c00 */
[-C--:B------:R-:W-:Y:S02]  /*2df0*/  ISETP.GE.AND P4, PT, R24, R5.reuse, PT ;  /* 0x000000051800720c */ /* 0x080fe40003f86270 */
[-C--:B------:R-:W-:Y:S02]  /*2e00*/  ISETP.GE.AND P3, PT, R22, R5.reuse, PT ;  /* 0x000000051600720c */ /* 0x080fe40003f66270 */
[-C--:B------:R-:W-:Y:S02]  /*2e10*/  ISETP.GE.AND P2, PT, R20, R5.reuse, PT ;  /* 0x000000051400720c */ /* 0x080fe40003f46270 */
[----:B------:R-:W-:Y:S02]  /*2e20*/  ISETP.GE.AND P1, PT, R18, R5, PT ;  /* 0x000000051200720c */ /* 0x000fe40003f26270 */
[----:B------:R-:W-:-:S02]  /*2e30*/  LOP3.LUT R162, R10, 0x38, R15, 0x78, !PT ;  /* 0x000000380aa27812 */ /* 0x000fc400078e780f */
[----:B------:R-:W-:Y:S02]  /*2e40*/  LOP3.LUT R7, R7, 0x200, R16, 0xf8, !PT ;  /* 0x0000020007077812 */ /* 0x000fe400078ef810 */
[----:B------:R-:W-:Y:S02]  /*2e50*/  LOP3.LUT R5, R4, 0x400, RZ, 0xc0, !PT ;  /* 0x0000040004057812 */ /* 0x000fe400078ec0ff */
        /* <DEDUP_REMOVED lines=11> */
.L_x_12183:
[----:B------:R-:W-:Y:S05]  /*2f10*/  BSYNC.RECONVERGENT B0 ;  /* 0x0000000000007941 */ /* 0x000fea0003800200 */
.L_x_12182:
        /* <DEDUP_REMOVED lines=14> */
.L_x_12185:
[----:B------:R-:W-:Y:S05]  /*3000*/  BSYNC.RECONVERGENT B0 ;  /* 0x0000000000007941 */ /* 0x000fea0003800200 */
.L_x_12184:
        /* <DEDUP_REMOVED lines=12> */
.L_x_12187:
[----:B------:R-:W-:Y:S05]  /*30d0*/  BSYNC.RECONVERGENT B0 ;  /* 0x0000000000007941 */ /* 0x000fea0003800200 */
.L_x_12186:
        /* <DEDUP_REMOVED lines=15> */
.L_x_12189:
[----:B------:R-:W-:Y:S05]  /*31d0*/  BSYNC.RECONVERGENT B0 ;  /* 0x0000000000007941 */ /* 0x000fea0003800200 */
.L_x_12188:
        /* <DEDUP_REMOVED lines=12> */
.L_x_12191:
[----:B------:R-:W-:Y:S05]  /*32a0*/  BSYNC.RECONVERGENT B0 ;  /* 0x0000000000007941 */ /* 0x000fea0003800200 */
.L_x_12190:
        /* <DEDUP_REMOVED lines=15> */
.L_x_12193:
[----:B------:R-:W-:Y:S05]  /*33a0*/  BSYNC.RECONVERGENT B0 ;  /* 0x0000000000007941 */ /* 0x000fea0003800200 */
.L_x_12192:
        /* <DEDUP_REMOVED lines=13> */
.L_x_12195:
[----:B------:R-:W-:Y:S05]  /*3480*/  BSYNC.RECONVERGENT B0 ;  /* 0x0000000000007941 */ /* 0x000fea0003800200 */
.L_x_12194:
[----:B------:R-:W-:Y:S01]  /*3490*/  LDSM.16.M88.4 R104, [R163] ;  /* 0x00000000a368783b */ /* 0x000fe20000000200 */
[----:B------:R-:W-:Y:S01]  /*34a0*/  R2P PR, R124, 0x6 ;  /* 0x000000067c007804 */ /* 0x000fe20000000000 */
[----:B-1----:R-:W-:Y:S01]  /*34b0*/  IMAD.MOV.U32 R5, RZ, RZ, 0x20 ;  /* 0x00000020ff057424 */ /* 0x002fe200078e00ff */
[----:B------:R-:W-:Y:S01]  /*34c0*/  ISETP.GT.AND P0, PT, R176, R169, PT ;  /* 0x000000a9b000720c */ /* 0x000fe20003f04270 */
        /* <DEDUP_REMOVED lines=131> */
.L_x_12199:
        /* <DEDUP_REMOVED lines=60> */
.L_x_12200:
[----:B------:R-:W-:Y:S05]  /*40c0*/  BSYNC.RECONVERGENT B0 ;  /* 0x0000000000007941 */ /* 0x000fea0003800200 */
.L_x_12198:
[CC--:B------:R-:W-:Y:S01]  /*40d0*/  ISETP.GE.AND P0, PT, R178.reuse, R175.reuse, PT ;  /* 0x000000afb200720c */ /* 0x0c0fe20003f06270 */
[----:B------:R-:W-:Y:S01]  /*40e0*/  BSSY.RECONVERGENT B0, `(.L_x_12201) ;  /* 0x0000040000007945 */ /* 0x000fe20003800200 */
[----:B------:R-:W-:Y:S02]  /*40f0*/  ISETP.GE.AND P2, PT, R178, R175, PT ;  /* 0x000000afb200720c */ /* 0x000fe40003f46270 */
[----:B------:R-:W-:-:S05]  /*4100*/  IADD3 R70, P1, PT, R125, R170, RZ ;  /* 0x000000aa7d467210 */ /* 0x000fca0007f3e0ff */
[----:B------:R-:W-:-:S04]  /*4110*/  IMAD.X R71, R122, 0x1, R171, P1 ;  /* 0x000000017a477824 */ /* 0x000fc800008e06ab */
[-C--:B------:R-:W-:Y:S01]  /*4120*/  @!P0 MOV R72, R70.reuse ;  /* 0x0000004600488202 */ /* 0x080fe20000000f00 */
[--C-:B------:R-:W-:Y:S01]  /*4130*/  @!P0 IMAD.MOV.U32 R73, RZ, RZ, R71.reuse ;  /* 0x000000ffff498224 */ /* 0x100fe200078e0047 */
[----:B------:R-:W-:Y:S01]  /*4140*/  @!PT LDS RZ, [RZ] ;  /* 0x00000000fffff984 */ /* 0x000fe20000000800 */
[----:B------:R-:W-:Y:S01]  /*4150*/  @!PT LDS RZ, [RZ] ;  /* 0x00000000fffff984 */ /* 0x000fe20000000800 */
[----:B------:R-:W-:Y:S01]  /*4160*/  @!PT LDS RZ, [RZ] ;  /* 0x00000000fffff984 */ /* 0x000fe20000000800 */
[----:B------:R1:W-:Y:S01]  /*4170*/  @!P2 LDGSTS.E.BYPASS.LTC128B.128 [R177+0x2000], desc[UR4][R170.64] ;  /* 0x02000000aab1afae */ /* 0x0003e2000b981a04 */
[C---:B------:R-:W-:Y:S01]  /*4180*/  @!P0 IMAD R68, R165.reuse, 0xa0, RZ ;  /* 0x000000a0a5448824 */ /* 0x040fe200078e02ff */
[CC--:B------:R-:W-:Y:S01]  /*4190*/  @!P0 LEA R76, P3, R164.reuse, R70.reuse, 0x5 ;  /* 0x00000046a44c8211 */ /* 0x0c0fe200078628ff */
[----:B------:R-:W-:Y:S01]  /*41a0*/  @!P0 IMAD.MOV.U32 R74, RZ, RZ, R70 ;  /* 0x000000ffff4a8224 */ /* 0x000fe200078e0046 */
[----:B------:R1:W-:Y:S01]  /*41b0*/  @P2 STS.128 [R177+0x2000], RZ ;  /* 0x002000ffb1002388 */ /* 0x0003e20000000c00 */
[----:B------:R-:W-:Y:S01]  /*41c0*/  @!P0 IMAD.MOV.U32 R75, RZ, RZ, R71 ;  /* 0x000000ffff4b8224 */ /* 0x000fe200078e0047 */
[CC--:B------:R-:W-:Y:S01]  /*41d0*/  @!P0 LEA R78, P2, R164.reuse, R70.reuse, 0x6 ;  /* 0x00000046a44e8211 */ /* 0x0c0fe200078430ff */
[C---:B------:R-:W-:Y:S01]  /*41e0*/  @!P0 IMAD.WIDE.U32 R72, R164.reuse, 0xa0, R72 ;  /* 0x000000a0a4488825 */ /* 0x040fe200078e0048 */
[CCC-:B------:R-:W-:Y:S01]  /*41f0*/  @!P0 LEA.HI.X R77, R164.reuse, R71.reuse, R165.reuse, 0x5, P3 ;  /* 0x00000047a44d8211 */ /* 0x1c0fe200018f2ca5 */
[----:B------:R1:W-:Y:S01]  /*4200*/  @P0 STS.128 [R177+0x2800], RZ ;  /* 0x002800ffb1000388 */ /* 0x0003e20000000c00 */
[----:B------:R-:W-:Y:S01]  /*4210*/  @!P0 LEA.HI.X R79, R164, R71, R165, 0x6, P2 ;  /* 0x00000047a44f8211 */ /* 0x000fe200010f34a5 */
[----:B------:R-:W-:Y:S01]  /*4220*/  @!P0 IMAD R69, R165, 0x60, RZ ;  /* 0x00000060a5458824 */ /* 0x000fe200078e02ff */
[----:B------:R-:W-:Y:S01]  /*4230*/  @!P0 IADD3 R73, PT, PT, R68, R73, RZ ;  /* 0x0000004944498210 */ /* 0x000fe20007ffe0ff */
[C---:B------:R-:W-:Y:S01]  /*4240*/  @!P0 IMAD.WIDE.U32 R74, R164.reuse, 0x60, R74 ;  /* 0x00000060a44a8825 */ /* 0x040fe200078e004a */
[C---:B------:R-:W-:Y:S01]  /*4250*/  @!P0 LEA R68, P1, R164.reuse, R70, 0x7 ;  /* 0x00000046a4448211 */ /* 0x040fe200078238ff */
[----:B------:R-:W-:Y:S01]  /*4260*/  @!PT LDS RZ, [RZ] ;  /* 0x00000000fffff984 */ /* 0x000fe20000000800 */
[----:B------:R-:W-:Y:S01]  /*4270*/  @!PT LDS RZ, [RZ] ;  /* 0x00000000fffff984 */ /* 0x000fe20000000800 */
[----:B------:R-:W-:Y:S01]  /*4280*/  @!PT LDS RZ, [RZ] ;  /* 0x00000000fffff984 */ /* 0x000fe20000000800 */
[----:B------:R1:W-:Y:S02]  /*4290*/  @!P0 LDGSTS.E.BYPASS.LTC128B.128 [R177+0x2800], desc[UR4][R70.64] ;  /* 0x0280000046b18fae */ /* 0x0003e4000b981a04 */
[----:B------:R-:W-:Y:S01]  /*42a0*/  @!P0 IMAD.IADD R75, R69, 0x1, R75 ;  /* 0x00000001454b8824 */ /* 0x000fe200078e024b */
[----:B------:R-:W-:Y:S01]  /*42b0*/  @!P0 LEA.HI.X R69, R164, R71, R165, 0x7, P1 ;  /* 0x00000047a4458211 */ /* 0x000fe200008f3ca5 */
        /* <DEDUP_REMOVED lines=34> */
.L_x_12202:
[----:B------:R-:W-:Y:S05]  /*44e0*/  BSYNC.RECONVERGENT B0 ;  /* 0x0000000000007941 */ /* 0x000fea0003800200 */
.L_x_12201:
[----:B------:R-:W0:Y:S02]  /*44f0*/  LDGDEPBAR ;  /* 0x00000000000079af */ /* 0x000e240000000000 */
.L_x_12197:
[----:B------:R-:W-:Y:S05]  /*4500*/  BSYNC.RECONVERGENT B1 ;  /* 0x0000000000017941 */ /* 0x000fea0003800200 */
.L_x_12196:
        /* <DEDUP_REMOVED lines=8> */
[----:B------:R-:W-:Y:S01]  /*4590*/  VIADD R93, R71, 0x11 ;  /* 0x00000011475d7836 */ /* 0x000fe20000000000 */
[----:B------:R-:W-:Y:S01]  /*45a0*/  ISETP.GE.AND P1, PT, R68, R8, PT ;  /* 0x000000084400720c */ /* 0x000fe20003f26270 */
[C---:B------:R-:W-:Y:S01]  /*45b0*/  IMAD.IADD R75, R69.reuse, 0x1, -R68 ;  /* 0x00000001454b7824 */ /* 0x040fe200078e0a44 */
[----:B------:R-:W-:Y:S01]  /*45c0*/  IABS R74, R74 ;  /* 0x0000004a004a7213 */ /* 0x000fe20000000000 */
[----:B------:R-:W-:Y:S01]  /*45d0*/  IMAD.IADD R68, R69, 0x1, -R93 ;  /* 0x0000000145447824 */ /* 0x000fe200078e0a5d */
[----:B------:R-:W-:Y:S01]  /*45e0*/  ISETP.GE.AND P5, PT, R93, R8, PT ;  /* 0x000000085d00720c */ /* 0x000fe20003fa6270 */
[C---:B------:R-:W-:Y:S01]  /*45f0*/  VIADD R91, R71.reuse, 0x18 ;  /* 0x00000018475b7836 */ /* 0x040fe20000000000 */
[----:B------:R-:W-:Y:S01]  /*4600*/  I2FP.F32.S32 R74, R74 ;  /* 0x0000004a004a7245 */ /* 0x000fe20000201400 */
[C---:B------:R-:W-:Y:S01]  /*4610*/  VIADD R83, R71.reuse, 0x28 ;  /* 0x0000002847537836 */ /* 0x040fe20000000000 */
[----:B------:R-:W-:Y:S01]  /*4620*/  IABS R68, R68 ;  /* 0x0000004400447213 */ /* 0x000fe20000000000 */
[----:B------:R-:W-:Y:S01]  /*4630*/  VIADD R81, R71, 0x29 ;  /* 0x0000002947517836 */ /* 0x000fe20000000000 */
[----:B------:R-:W-:Y:S01]  /*4640*/  IABS R75, R75 ;  /* 0x0000004b004b7213 */ /* 0x000fe20000000000 */
[C---:B------:R-:W-:Y:S01]  /*4650*/  FFMA.FTZ R74, -R0.reuse, R74, R65 ;  /* 0x0000004a004a7223 */ /* 0x040fe20000010141 */
[----:B------:R-:W-:Y:S01]  /*4660*/  I2FP.F32.S32 R68, R68 ;  /* 0x0000004400447245 */ /* 0x000fe20000201400 */
[----:B------:R-:W-:Y:S01]  /*4670*/  IMAD.IADD R65, R69, 0x1, -R91 ;  /* 0x0000000145417824 */ /* 0x000fe200078e0a5b */
[----:B------:R-:W-:Y:S01]  /*4680*/  I2FP.F32.S32 R75, R75 ;  /* 0x0000004b004b7245 */ /* 0x000fe20000201400 */
[----:B------:R-:W-:Y:S01]  /*4690*/  VIADD R77, R71, 0x31 ;  /* 0x00000031474d7836 */ /* 0x000fe20000000000 */
[----:B------:R-:W-:Y:S01]  /*46a0*/  ISETP.GE.AND P4, PT, R91, R8, PT ;  /* 0x000000085b00720c */ /* 0x000fe20003f86270 */
[----:B------:R-:W-:Y:S01]  /*46b0*/  FFMA.FTZ R68, -R0, R68, R57 ;  /* 0x0000004400447223 */ /* 0x000fe20000010139 */
[C---:B------:R-:W-:Y:S01]  /*46c0*/  IMAD.IADD R57, R69.reuse, 0x1, -R83 ;  /* 0x0000000145397824 */ /* 0x040fe200078e0a53 */
[----:B------:R-:W-:Y:S01]  /*46d0*/  IABS R65, R65 ;  /* 0x0000004100417213 */ /* 0x000fe20000000000 */
[----:B------:R-:W-:-:S02]  /*46e0*/  IMAD.IADD R202, R69, 0x1, -R81 ;  /* 0x0000000145ca7824 */ /* 0x000fc400078e0a51 */
        /* <DEDUP_REMOVED lines=8> */
[----:B------:R-:W-:Y:S01]  /*4770*/  IABS R134, R134 ;  /* 0x0000008600867213 */ /* 0x000fe20000000000 */
[----:B------:R-:W-:Y:S01]  /*4780*/  VIADD R65, R71, 0x40 ;  /* 0x0000004047417836 */ /* 0x000fe20000000000 */
[----:B------:R-:W-:Y:S01]  /*4790*/  I2FP.F32.S32 R57, R57 ;  /* 0x0000003900397245 */ /* 0x000fe20000201400 */
[----:B------:R-:W-:Y:S01]  /*47a0*/  IMAD.IADD R72, R69, 0x1, -R97 ;  /* 0x0000000145487824 */ /* 0x000fe200078e0a61 */
[----:B------:R-:W-:Y:S01]  /*47b0*/  I2FP.F32.S32 R202, R202 ;  /* 0x000000ca00ca7245 */ /* 0x000fe20000201400 */
[C---:B------:R-:W-:Y:S01]  /*47c0*/  VIADD R87, R71.reuse, 0x20 ;  /* 0x0000002047577836 */ /* 0x040fe20000000000 */
[----:B------:R-:W-:Y:S01]  /*47d0*/  I2FP.F32.S32 R134, R134 ;  /* 0x0000008600867245 */ /* 0x000fe20000201400 */
[----:B------:R-:W-:Y:S01]  /*47e0*/  FFMA.FTZ R204, -R0, R57, R44 ;  /* 0x0000003900cc7223 */ /* 0x000fe2000001012c */
[----:B------:R-:W-:-:S02]  /*47f0*/  VIADD R57, R71, 0x48 ;  /* 0x0000004847397836 */ /* 0x000fc40000000000 */
[C---:B------:R-:W-:Y:S01]  /*4800*/  FFMA.FTZ R202, -R0.reuse, R202, R45 ;  /* 0x000000ca00ca7223 */ /* 0x040fe2000001012d */
[C---:B------:R-:W-:Y:S02]  /*4810*/  IMAD.IADD R45, R69.reuse, 0x1, -R65 ;  /* 0x00000001452d7824 */ /* 0x040fe400078e0a41 */
[C---:B------:R-:W-:Y:S01]  /*4820*/  FFMA.FTZ R134, -R0.reuse, R134, R41 ;  /* 0x0000008600867223 */ /* 0x040fe20000010129 */
[----:B------:R-:W-:Y:S01]  /*4830*/  IMAD.IADD R41, R69, 0x1, -R57 ;  /* 0x0000000145297824 */ /* 0x000fe200078e0a39 */
[----:B------:R-:W-:Y:S01]  /*4840*/  IABS R72, R72 ;  /* 0x0000004800487213 */ /* 0x000fe20000000000 */
[----:B------:R-:W-:Y:S01]  /*4850*/  VIADD R95, R71, 0x10 ;  /* 0x00000010475f7836 */ /* 0x000fe20000000000 */
[----:B------:R-:W-:Y:S01]  /*4860*/  IABS R45, R45 ;  /* 0x0000002d002d7213 */ /* 0x000fe20000000000 */
[C---:B------:R-:W-:Y:S01]  /*4870*/  IMAD.IADD R206, R69.reuse, 0x1, -R85 ;  /* 0x0000000145ce7824 */ /* 0x040fe200078e0a55 */
[----:B------:R-:W-:Y:S01]  /*4880*/  IABS R41, R41 ;  /* 0x0000002900297213 */ /* 0x000fe20000000000 */
[----:B------:R-:W-:Y:S01]  /*4890*/  IMAD.IADD R73, R69, 0x1, -R95 ;  /* 0x0000000145497824 */ /* 0x000fe200078e0a5f */
        /* <DEDUP_REMOVED lines=8> */
[----:B------:R-:W-:Y:S01]  /*4920*/  IABS R73, R73 ;  /* 0x0000004900497213 */ /* 0x000fe20000000000 */
[----:B------:R-:W-:Y:S01]  /*4930*/  FFMA.FTZ R72, -R0, R72, R61 ;  /* 0x0000004800487223 */ /* 0x000fe2000001013d */
[----:B------:R-:W-:Y:S01]  /*4940*/  IMAD.IADD R28, R32, 0x1, -R85 ;  /* 0x00000001201c7824 */ /* 0x000fe200078e0a55 */
[----:B------:R-:W-:Y:S01]  /*4950*/  IABS R206, R206 ;  /* 0x000000ce00ce7213 */ /* 0x000fe20000000000 */
[----:B------:R-:W-:Y:S01]  /*4960*/  IMAD.IADD R61, R69, 0x1, -R87 ;  /* 0x00000001453d7824 */ /* 0x000fe200078e0a57 */
[----:B------:R-:W-:Y:S01]  /*4970*/  I2FP.F32.S32 R73, R73 ;  /* 0x0000004900497245 */ /* 0x000fe20000201400 */
[C---:B------:R-:W-:Y:S01]  /*4980*/  VIADD R41, R71.reuse, 0x58 ;  /* 0x0000005847297836 */ /* 0x040fe20000000000 */
[----:B------:R-:W-:Y:S01]  /*4990*/  IABS R28, R28 ;  /* 0x0000001c001c7213 */ /* 0x000fe20000000000 */
[C---:B------:R-:W-:Y:S01]  /*49a0*/  VIADD R79, R71.reuse, 0x30 ;  /* 0x00000030474f7836 */ /* 0x040fe20000000000 */
[----:B------:R-:W-:Y:S01]  /*49b0*/  IABS R61, R61 ;  /* 0x0000003d003d7213 */ /* 0x000fe20000000000 */
[C---:B------:R-:W-:Y:S01]  /*49c0*/  FFMA.FTZ R76, -R0.reuse, R73, R56 ;  /* 0x00000049004c7223 */ /* 0x040fe20000010138 */
[----:B------:R-:W-:Y:S01]  /*49d0*/  I2FP.F32.S32 R28, R28 ;  /* 0x0000001c001c7245 */ /* 0x000fe20000201400 */
[----:B------:R-:W-:Y:S01]  /*49e0*/  VIADD R73, R71, 0x39 ;  /* 0x0000003947497836 */ /* 0x000fe20000000000 */
[----:B------:R-:W-:Y:S01]  /*49f0*/  I2FP.F32.S32 R61, R61 ;  /* 0x0000003d003d7245 */ /* 0x000fe20000201400 */
[C---:B------:R-:W-:Y:S01]  /*4a00*/  IMAD.IADD R56, R69.reuse, 0x1, -R89 ;  /* 0x0000000145387824 */ /* 0x040fe200078e0a59 */
[----:B------:R-:W-:Y:S01]  /*4a10*/  I2FP.F32.S32 R206, R206 ;  /* 0x000000ce00ce7245 */ /* 0x000fe20000201400 */
[C---:B------:R-:W-:Y:S01]  /*4a20*/  FFMA.FTZ R51, -R0.reuse, R28, R51 ;  /* 0x0000001c00337223 */ /* 0x040fe20000010133 */
[----:B------:R-:W-:Y:S01]  /*4a30*/  IMAD.IADD R192, R69, 0x1, -R73 ;  /* 0x0000000145c07824 */ /* 0x000fe200078e0a49 */
[----:B------:R-:W2:Y:S01]  /*4a40*/  LD.E R28, desc[UR4][R2.64+0xdc] ;  /* 0x0000dc04021c7980 */ /* 0x000ea2000c101900 */
[C---:B------:R-:W-:Y:S01]  /*4a50*/  FFMA.FTZ R48, -R0.reuse, R61, R48 ;  /* 0x0000003d00307223 */ /* 0x040fe20000010130 */
[----:B------:R-:W-:Y:S01]  /*4a60*/  VIADD R61, R71, 0x41 ;  /* 0x00000041473d7836 */ /* 0x000fe20000000000 */
[----:B------:R-:W-:Y:S01]  /*4a70*/  IABS R56, R56 ;  /* 0x0000003800387213 */ /* 0x000fe20000000000 */
[C---:B------:R-:W-:Y:S01]  /*4a80*/  IMAD.IADD R113, R69.reuse, 0x1, -R41 ;  /* 0x0000000145717824 */ /* 0x040fe200078e0a29 */
[----:B------:R-:W-:Y:S01]  /*4a90*/  IABS R192, R192 ;  /* 0x000000c000c07213 */ /* 0x000fe20000000000 */
[C---:B------:R-:W-:Y:S01]  /*4aa0*/  IMAD.IADD R140, R69.reuse, 0x1, -R61 ;  /* 0x00000001458c7824 */ /* 0x040fe200078e0a3d */
[----:B------:R-:W-:Y:S01]  /*4ab0*/  I2FP.F32.S32 R56, R56 ;  /* 0x0000003800387245 */ /* 0x000fe20000201400 */
[C---:B------:R-:W-:Y:S01]  /*4ac0*/  FFMA.FTZ R206, -R0.reuse, R206, R49 ;  /* 0x000000ce00ce7223 */ /* 0x040fe20000010131 */
[----:B------:R-:W-:Y:S01]  /*4ad0*/  I2FP.F32.S32 R192, R192 ;  /* 0x000000c000c07245 */ /* 0x000fe20000201400 */
[----:B------:R-:W-:Y:S01]  /*4ae0*/  IMAD.IADD R49, R69, 0x1, -R75 ;  /* 0x0000000145317824 */ /* 0x000fe200078e0a4b */
[----:B------:R-:W-:Y:S01]  /*4af0*/  IABS R140, R140 ;  /* 0x0000008c008c7213 */ /* 0x000fe20000000000 */
[C---:B------:R-:W-:Y:S01]  /*4b00*/  FFMA.FTZ R52, -R0.reuse, R56, R53 ;  /* 0x0000003800347223 */ /* 0x040fe20000010135 */
[----:B------:R-:W-:Y:S01]  /*4b10*/  IABS R113, R113 ;  /* 0x0000007100717213 */ /* 0x000fe20000000000 */
[C---:B------:R-:W-:Y:S01]  /*4b20*/  FFMA.FTZ R192, -R0.reuse, R192, R37 ;  /* 0x000000c000c07223 */ /* 0x040fe20000010125 */
        /* <DEDUP_REMOVED lines=8> */
[----:B------:R-:W-:Y:S01]  /*4bb0*/  IMAD.IADD R122, R69, 0x1, -R37 ;  /* 0x00000001457a7824 */ /* 0x000fe200078e0a25 */
[----:B------:R-:W-:Y:S01]  /*4bc0*/  ISETP.GE.AND P0, PT, R97, R8, PT ;  /* 0x000000086100720c */ /* 0x000fe20003f06270 */
[----:B------:R-:W-:Y:S01]  /*4bd0*/  IMAD.IADD R101, R69, 0x1, -R33 ;  /* 0x0000000145657824 */ /* 0x000fe200078e0a21 */
[----:B------:R-:W-:Y:S01]  /*4be0*/  I2FP.F32.S32 R49, R49 ;  /* 0x0000003100317245 */ /* 0x000fe20000201400 */
[C---:B------:R-:W-:Y:S01]  /*4bf0*/  IMAD.IADD R20, R32.reuse, 0x1, -R71 ;  /* 0x0000000120147824 */ /* 0x040fe200078e0a47 */
[----:B------:R-:W-:Y:S01]  /*4c00*/  IABS R53, R53 ;  /* 0x0000003500357213 */ /* 0x000fe20000000000 */
[----:B------:R-:W-:Y:S01]  /*4c10*/  VIADD R45, R71, 0x51 ;  /* 0x00000051472d7836 */ /* 0x000fe20000000000 */
[----:B------:R-:W-:Y:S01]  /*4c20*/  IABS R101, R101 ;  /* 0x0000006500657213 */ /* 0x000fe20000000000 */
[----:B------:R-:W-:Y:S01]  /*4c30*/  IMAD.IADD R97, R32, 0x1, -R97 ;  /* 0x0000000120617824 */ /* 0x000fe200078e0a61 */
[----:B------:R-:W-:Y:S01]  /*4c40*/  IABS R122, R122 ;  /* 0x0000007a007a7213 */ /* 0x000fe20000000000 */
[----:B------:R-:W-:Y:S01]  /*4c50*/  IMAD.IADD R126, R69, 0x1, -R45 ;  /* 0x00000001457e7824 */ /* 0x000fe200078e0a2d */
[----:B------:R-:W-:Y:S01]  /*4c60*/  I2FP.F32.S32 R101, R101 ;  /* 0x0000006500657245 */ /* 0x000fe20000201400 */
[C---:B------:R-:W-:Y:S01]  /*4c70*/  FFMA.FTZ R194, -R0.reuse, R49, R36 ;  /* 0x0000003100c27223 */ /* 0x040fe20000010124 */
[----:B------:R-:W-:Y:S01]  /*4c80*/  IABS R20, R20 ;  /* 0x0000001400147213 */ /* 0x000fe20000000000 */
[----:B------:R-:W-:Y:S01]  /*4c90*/  VIADD R49, R71, 0x50 ;  /* 0x0000005047317836 */ /* 0x000fe20000000000 */
[----:B------:R-:W-:Y:S01]  /*4ca0*/  I2FP.F32.S32 R53, R53 ;  /* 0x0000003500357245 */ /* 0x000fe20000201400 */
[C---:B------:R-:W-:Y:S01]  /*4cb0*/  FFMA.FTZ R44, -R0.reuse, R101, R16 ;  /* 0x00000065002c7223 */ /* 0x040fe20000010110 */
[C---:B------:R-:W-:Y:S01]  /*4cc0*/  IMAD.IADD R16, R69.reuse, 0x1, -R71 ;  /* 0x0000000145107824 */ /* 0x040fe200078e0a47 */
[----:B------:R-:W-:Y:S01]  /*4cd0*/  IABS R97, R97 ;  /* 0x0000006100617213 */ /* 0x000fe20000000000 */
[----:B------:R-:W-:Y:S01]  /*4ce0*/  IMAD.IADD R115, R69, 0x1, -R49 ;  /* 0x0000000145737824 */ /* 0x000fe200078e0a31 */
[----:B------:R-:W-:Y:S01]  /*4cf0*/  I2FP.F32.S32 R122, R122 ;  /* 0x0000007a007a7245 */ /* 0x000fe20000201400 */
[C---:B------:R-:W-:Y:S01]  /*4d00*/  FFMA.FTZ R130, -R0.reuse, R53, R40 ;  /* 0x0000003500827223 */ /* 0x040fe20000010128 */
[----:B------:R-:W-:Y:S01]  /*4d10*/  I2FP.F32.S32 R101, R20 ;  /* 0x0000001400657245 */ /* 0x000fe20000201400 */
        /* <DEDUP_REMOVED lines=9> */
[----:B------:R-:W-:Y:S01]  /*4db0*/  ISETP.GE.AND P6, PT, R95, R8, PT ;  /* 0x000000085f00720c */ /* 0x000fe20003fc6270 */
[----:B------:R-:W-:Y:S01]  /*4dc0*/  IMAD.IADD R95, R32, 0x1, -R95 ;  /* 0x00000001205f7824 */ /* 0x000fe200078e0a5f */
[----:B------:R-:W-:Y:S01]  /*4dd0*/  I2FP.F32.S32 R21, R16 ;  /* 0x0000001000157245 */ /* 0x000fe20000201400 */
[----:B------:R-:W-:Y:S01]  /*4de0*/  FFMA.FTZ R126, -R0, R126, R25 ;  /* 0x0000007e007e7223 */ /* 0x000fe20000010119 */
[----:B------:R-:W-:Y:S01]  /*4df0*/  IABS R115, R115 ;  /* 0x0000007300737213 */ /* 0x000fe20000000000 */
[----:B------:R-:W-:Y:S01]  /*4e00*/  IMAD.IADD R91, R32, 0x1, -R91 ;  /* 0x00000001205b7824 */ /* 0x000fe200078e0a5b */
[----:B------:R-:W-:Y:S01]  /*4e10*/  IABS R99, R99 ;  /* 0x0000006300637213 */ /* 0x000fe20000000000 */
[C---:B------:R-:W-:Y:S01]  /*4e20*/  FFMA.FTZ R25, -R0.reuse, R21, R64 ;  /* 0x0000001500197223 */ /* 0x040fe20000010140 */
[----:B------:R-:W-:Y:S01]  /*4e30*/  I2FP.F32.S32 R115, R115 ;  /* 0x0000007300737245 */ /* 0x000fe20000201400 */
[C---:B------:R-:W-:Y:S01]  /*4e40*/  FFMA.FTZ R56, -R0.reuse, R21, R62 ;  /* 0x0000001500387223 */ /* 0x040fe2000001013e */
[----:B------:R-:W-:Y:S01]  /*4e50*/  IABS R95, R95 ;  /* 0x0000005f005f7213 */ /* 0x000fe20000000000 */
[----:B------:R-:W-:Y:S01]  /*4e60*/  FFMA.FTZ R21, -R0, R101, R66 ;  /* 0x0000006500157223 */ /* 0x000fe20000010142 */
[----:B------:R-:W-:Y:S01]  /*4e70*/  FSEL R78, R63, -INF , !P0 ;  /* 0xff8000003f4e7808 */ /* 0x000fe20004000000 */
[----:B------:R-:W-:Y:S01]  /*4e80*/  IMAD.IADD R63, R32, 0x1, -R83 ;  /* 0x00000001203f7824 */ /* 0x000fe200078e0a53 */
[----:B------:R-:W-:Y:S01]  /*4e90*/  IABS R36, R36 ;  /* 0x0000002400247213 */ /* 0x000fe20000000000 */
[----:B------:R-:W-:Y:S01]  /*4ea0*/  FFMA.FTZ R128, -R0, R115, R24 ;  /* 0x0000007300807223 */ /* 0x000fe20000010118 */
[----:B------:R-:W-:Y:S01]  /*4eb0*/  I2FP.F32.S32 R16, R99 ;  /* 0x0000006300107245 */ /* 0x000fe20000201400 */
[C---:B------:R-:W-:Y:S01]  /*4ec0*/  IMAD.IADD R24, R32.reuse, 0x1, -R93 ;  /* 0x0000000120187824 */ /* 0x040fe200078e0a5d */
[----:B------:R-:W-:Y:S01]  /*4ed0*/  I2FP.F32.S32 R95, R95 ;  /* 0x0000005f005f7245 */ /* 0x000fe20000201400 */
[----:B------:R-:W-:Y:S01]  /*4ee0*/  IMAD.IADD R20, R32, 0x1, -R89 ;  /* 0x0000000120147824 */ /* 0x000fe200078e0a59 */
[----:B------:R-:W-:Y:S01]  /*4ef0*/  I2FP.F32.S32 R36, R36 ;  /* 0x0000002400247245 */ /* 0x000fe20000201400 */
[C---:B------:R-:W-:Y:S01]  /*4f00*/  FFMA.FTZ R62, -R0.reuse, R16, R67 ;  /* 0x00000010003e7223 */ /* 0x040fe20000010143 */
[----:B------:R-:W-:Y:S01]  /*4f10*/  FSEL R25, R25, -INF , !P3 ;  /* 0xff80000019197808 */ /* 0x000fe20005800000 */
[C---:B------:R-:W-:Y:S01]  /*4f20*/  FFMA.FTZ R16, -R0.reuse, R95, R58 ;  /* 0x0000005f00107223 */ /* 0x040fe2000001013a */
[----:B------:R-:W-:Y:S01]  /*4f30*/  FSEL R21, R21, -INF , !P3 ;  /* 0xff80000015157808 */ /* 0x000fe20005800000 */
[----:B------:R-:W-:Y:S01]  /*4f40*/  FFMA.FTZ R29, -R0, R36, R29 ;  /* 0x00000024001d7223 */ /* 0x000fe2000001011d */
[----:B------:R-:W-:Y:S01]  /*4f50*/  IABS R63, R63 ;  /* 0x0000003f003f7213 */ /* 0x000fe20000000000 */
[----:B------:R-:W-:Y:S01]  /*4f60*/  IMAD.IADD R67, R32, 0x1, -R87 ;  /* 0x0000000120437824 */ /* 0x000fe200078e0a57 */
[----:B------:R-:W-:-:S02]  /*4f70*/  ISETP.GE.AND P3, PT, R89, R8, PT ;  /* 0x000000085900720c */ /* 0x000fc40003f66270 */
[----:B------:R-:W-:Y:S02]  /*4f80*/  FSEL R58, R70, -INF , !P1 ;  /* 0xff800000463a7808 */ /* 0x000fe40004800000 */
[----:B------:R-:W-:Y:S02]  /*4f90*/  FSEL R56, R56, -INF , !P1 ;  /* 0xff80000038387808 */ /* 0x000fe40004800000 */
[----:B------:R-:W-:Y:S02]  /*4fa0*/  I2FP.F32.S32 R63, R63 ;  /* 0x0000003f003f7245 */ /* 0x000fe40000201400 */
[----:B------:R-:W-:Y:S02]  /*4fb0*/  ISETP.GE.AND P1, PT, R85, R8, PT ;  /* 0x000000085500720c */ /* 0x000fe40003f26270 */
[----:B------:R-:W-:Y:S02]  /*4fc0*/  IABS R24, R24 ;  /* 0x0000001800187213 */ /* 0x000fe40000000000 */
[----:B------:R-:W-:Y:S01]  /*4fd0*/  FSEL R36, R52, -INF , !P3 ;  /* 0xff80000034247808 */ /* 0x000fe20005800000 */
[----:B------:R-:W-:Y:S01]  /*4fe0*/  IMAD.IADD R52, R32, 0x1, -R77 ;  /* 0x0000000120347824 */ /* 0x000fe200078e0a4d */
[----:B------:R-:W-:Y:S01]  /*4ff0*/  IABS R85, R91 ;  /* 0x0000005b00557213 */ /* 0x000fe20000000000 */
[----:B------:R-:W-:Y:S01]  /*5000*/  FFMA.FTZ R46, -R0, R63, R46 ;  /* 0x0000003f002e7223 */ /* 0x000fe2000001012e */
[----:B------:R-:W-:-:S02]  /*5010*/  I2FP.F32.S32 R24, R24 ;  /* 0x0000001800187245 */ /* 0x000fc40000201400 */
[----:B------:R-:W-:Y:S02]  /*5020*/  FSEL R72, R72, -INF , !P0 ;  /* 0xff80000048487808 */ /* 0x000fe40004000000 */
[----:B------:R-:W-:Y:S01]  /*5030*/  I2FP.F32.S32 R85, R85 ;  /* 0x0000005500557245 */ /* 0x000fe20000201400 */
[----:B------:R-:W-:Y:S01]  /*5040*/  FFMA.FTZ R59, -R0, R24, R59 ;  /* 0x00000018003b7223 */ /* 0x000fe2000001013b */
[----:B------:R-:W-:Y:S02]  /*5050*/  ISETP.GE.AND P0, PT, R83, R8, PT ;  /* 0x000000085300720c */ /* 0x000fe40003f06270 */
[----:B------:R-:W-:Y:S01]  /*5060*/  FSEL R198, R51, -INF , !P1 ;  /* 0xff80000033c67808 */ /* 0x000fe20004800000 */
[----:B------:R-:W-:Y:S01]  /*5070*/  IMAD.IADD R51, R32, 0x1, -R65 ;  /* 0x0000000120337824 */ /* 0x000fe200078e0a41 */
[----:B------:R-:W-:Y:S01]  /*5080*/  IABS R52, R52 ;  /* 0x0000003400347213 */ /* 0x000fe20000000000 */
[----:B------:R-:W-:Y:S01]  /*5090*/  FFMA.FTZ R24, -R0, R85, R54 ;  /* 0x0000005500187223 */ /* 0x000fe20000010136 */
[----:B------:R-:W-:Y:S01]  /*50a0*/  FSEL R196, R46, -INF , !P0 ;  /* 0xff8000002ec47808 */ /* 0x000fe20004000000 */
[----:B------:R-:W-:Y:S01]  /*50b0*/  IMAD.IADD R46, R32, 0x1, -R61 ;  /* 0x00000001202e7824 */ /* 0x000fe200078e0a3d */
[----:B------:R-:W-:-:S02]  /*50c0*/  I2FP.F32.S32 R52, R52 ;  /* 0x0000003400347245 */ /* 0x000fc40000201400 */
[----:B------:R-:W-:Y:S02]  /*50d0*/  IABS R51, R51 ;  /* 0x0000003300337213 */ /* 0x000fe40000000000 */
[----:B------:R-:W-:Y:S01]  /*50e0*/  FSEL R64, R74, -INF , !P2 ;  /* 0xff8000004a407808 */ /* 0x000fe20005000000 */
[----:B------:R-:W-:Y:S01]  /*50f0*/  FFMA.FTZ R43, -R0, R52, R43 ;  /* 0x00000034002b7223 */ /* 0x000fe2000001012b */
[----:B------:R-:W-:Y:S02]  /*5100*/  FSEL R62, R62, -INF , !P2 ;  /* 0xff8000003e3e7808 */ /* 0x000fe40005000000 */
[----:B------:R-:W-:Y:S02]  /*5110*/  ISETP.GE.AND P2, PT, R87, R8, PT ;  /* 0x000000085700720c */ /* 0x000fe40003f46270 */
[----:B------:R-:W-:Y:S02]  /*5120*/  FSEL R40, R60, -INF , !P4 ;  /* 0xff8000003c287808 */ /* 0x000fe40006000000 */
[----:B------:R-:W-:-:S02]  /*5130*/  FSEL R24, R24, -INF , !P4 ;  /* 0xff80000018187808 */ /* 0x000fc40006000000 */
[----:B------:R-:W-:Y:S02]  /*5140*/  IABS R46, R46 ;  /* 0x0000002e002e7213 */ /* 0x000fe40000000000 */
[----:B------:R-:W-:Y:S02]  /*5150*/  I2FP.F32.S32 R51, R51 ;  /* 0x0000003300337245 */ /* 0x000fe40000201400 */
[----:B------:R-:W-:Y:S02]  /*5160*/  FSEL R70, R16, -INF , !P6 ;  /* 0xff80000010467808 */ /* 0x000fe40007000000 */
[----:B------:R-:W-:Y:S02]  /*5170*/  ISETP.GE.AND P4, PT, R77, R8, PT ;  /* 0x000000084d00720c */ /* 0x000fe40003f86270 */
[----:B------:R-:W-:Y:S02]  /*5180*/  FSEL R16, R68, -INF , !P5 ;  /* 0xff80000044107808 */ /* 0x000fe40006800000 */
[----:B------:R-:W-:Y:S01]  /*5190*/  FSEL R68, R59, -INF , !P5 ;  /* 0xff8000003b447808 */ /* 0x000fe20006800000 */
[----:B------:R-:W-:Y:S01]  /*51a0*/  IMAD.IADD R59, R32, 0x1, -R79 ;  /* 0x00000001203b7824 */ /* 0x000fe200078e0a4f */
[----:B------:R-:W-:Y:S01]  /*51b0*/  FSEL R208, R48, -INF , !P2 ;  /* 0xff80000030d07808 */ /* 0x000fe20005000000 */
[----:B------:R-:W-:Y:S01]  /*51c0*/  IMAD.IADD R48, R32, 0x1, -R73 ;  /* 0x0000000120307824 */ /* 0x000fe200078e0a49 */
[----:B------:R-:W-:Y:S01]  /*51d0*/  I2FP.F32.S32 R46, R46 ;  /* 0x0000002e002e7245 */ /* 0x000fe20000201400 */
[----:B------:R-:W-:Y:S01]  /*51e0*/  FFMA.FTZ R34, -R0, R51, R34 ;  /* 0x0000003300227223 */ /* 0x000fe20000010122 */
[----:B------:R-:W-:-:S02]  /*51f0*/  IABS R20, R20 ;  /* 0x0000001400147213 */ /* 0x000fc40000000000 */
[----:B------:R-:W-:Y:S02]  /*5200*/  IABS R67, R67 ;  /* 0x0000004300437213 */ /* 0x000fe40000000000 */
[----:B------:R-:W-:Y:S02]  /*5210*/  FSEL R206, R206, -INF , !P1 ;  /* 0xff800000cece7808 */ /* 0x000fe40004800000 */
[----:B------:R-:W-:Y:S02]  /*5220*/  FSEL R134, R134, -INF , !P4 ;  /* 0xff80000086867808 */ /* 0x000fe40006000000 */
[----:B------:R-:W-:Y:S02]  /*5230*/  FSEL R190, R43, -INF , !P4 ;  /* 0xff8000002bbe7808 */ /* 0x000fe40006000000 */
[-C--:B------:R-:W-:Y:S02]  /*5240*/  ISETP.GE.AND P1, PT, R65, R8.reuse, PT ;  /* 0x000000084100720c */ /* 0x080fe40003f26270 */
[----:B------:R-:W-:Y:S01]  /*5250*/  ISETP.GE.AND P4, PT, R49, R8, PT ;  /* 0x000000083100720c */ /* 0x000fe20003f86270 */
[----:B------:R-:W-:Y:S01]  /*5260*/  IMAD.IADD R49, R32, 0x1, -R49 ;  /* 0x0000000120317824 */ /* 0x000fe200078e0a31 */
[----:B------:R-:W-:Y:S01]  /*5270*/  I2FP.F32.S32 R20, R20 ;  /* 0x0000001400147245 */ /* 0x000fe20000201400 */
[----:B------:R-:W-:Y:S01]  /*5280*/  FFMA.FTZ R35, -R0, R46, R35 ;  /* 0x0000002e00237223 */ /* 0x000fe20000010123 */
[----:B------:R-:W-:-:S02]  /*5290*/  I2FP.F32.S32 R67, R67 ;  /* 0x0000004300437245 */ /* 0x000fc40000201400 */
[----:B------:R-:W-:Y:S01]  /*52a0*/  IABS R59, R59 ;  /* 0x0000003b003b7213 */ /* 0x000fe20000000000 */
[----:B------:R-:W-:Y:S01]  /*52b0*/  IMAD.IADD R112, R32, 0x1, -R37 ;  /* 0x0000000120707824 */ /* 0x000fe200078e0a25 */
[----:B------:R-:W-:Y:S01]  /*52c0*/  FSEL R204, R204, -INF , !P0 ;  /* 0xff800000cccc7808 */ /* 0x000fe20004000000 */
[C---:B------:R-:W-:Y:S01]  /*52d0*/  FFMA.FTZ R20, -R0.reuse, R20, R55 ;  /* 0x0000001400147223 */ /* 0x040fe20000010137 */
[----:B------:R-:W-:Y:S01]  /*52e0*/  ISETP.GE.AND P0, PT, R61, R8, PT ;  /* 0x000000083d00720c */ /* 0x000fe20003f06270 */
[----:B------:R-:W-:Y:S01]  /*52f0*/  FFMA.FTZ R50, -R0, R67, R50 ;  /* 0x0000004300327223 */ /* 0x000fe20000010132 */
[----:B------:R-:W-:Y:S02]  /*5300*/  IABS R48, R48 ;  /* 0x0000003000307213 */ /* 0x000fe40000000000 */
[----:B------:R-:W-:Y:S02]  /*5310*/  FSEL R146, R146, -INF , !P1 ;  /* 0xff80000092927808 */ /* 0x000fe40004800000 */
[----:B------:R-:W-:-:S02]  /*5320*/  FSEL R138, R34, -INF , !P1 ;  /* 0xff800000228a7808 */ /* 0x000fc40004800000 */
[----:B------:R-:W-:Y:S02]  /*5330*/  ISETP.GE.AND P1, PT, R37, R8, PT ;  /* 0x000000082500720c */ /* 0x000fe40003f26270 */
[----:B------:R-:W-:Y:S02]  /*5340*/  IABS R37, R49 ;  /* 0x0000003100257213 */ /* 0x000fe40000000000 */
[----:B------:R-:W-:Y:S01]  /*5350*/  I2FP.F32.S32 R59, R59 ;  /* 0x0000003b003b7245 */ /* 0x000fe20000201400 */
[C---:B------:R-:W-:Y:S01]  /*5360*/  IMAD.IADD R55, R32.reuse, 0x1, -R75 ;  /* 0x0000000120377824 */ /* 0x040fe200078e0a4b */
[----:B------:R-:W-:Y:S02]  /*5370*/  I2FP.F32.S32 R48, R48 ;  /* 0x0000003000307245 */ /* 0x000fe40000201400 */
[----:B------:R-:W-:Y:S01]  /*5380*/  FSEL R136, R35, -INF , !P0 ;  /* 0xff80000023887808 */ /* 0x000fe20004000000 */
[----:B------:R-:W-:Y:S01]  /*5390*/  IMAD.IADD R35, R32, 0x1, -R41 ;  /* 0x0000000120237824 */ /* 0x000fe200078e0a29 */
[----:B------:R-:W-:Y:S01]  /*53a0*/  I2FP.F32.S32 R37, R37 ;  /* 0x0000002500257245 */ /* 0x000fe20000201400 */
[C---:B------:R-:W-:Y:S01]  /*53b0*/  FFMA.FTZ R42, -R0.reuse, R59, R42 ;  /* 0x0000003b002a7223 */ /* 0x040fe2000001012a */
[----:B------:R-:W-:Y:S01]  /*53c0*/  ISETP.GE.AND P5, PT, R79, R8, PT ;  /* 0x000000084f00720c */ /* 0x000fe20003fa6270 */
[----:B------:R-:W-:Y:S01]  /*53d0*/  FFMA.FTZ R39, -R0, R48, R39 ;  /* 0x0000003000277223 */ /* 0x000fe20000010127 */
[----:B------:R-:W-:Y:S01]  /*53e0*/  FSEL R200, R50, -INF , !P2 ;  /* 0xff80000032c87808 */ /* 0x000fe20005000000 */
[----:B------:R-:W-:Y:S01]  /*53f0*/  FFMA.FTZ R118, -R0, R37, R26 ;  /* 0x0000002500767223 */ /* 0x000fe2000001011a */
[----:B------:R-:W-:-:S02]  /*5400*/  IABS R55, R55 ;  /* 0x0000003700377213 */ /* 0x000fc40000000000 */
[----:B------:R-:W-:Y:S02]  /*5410*/  ISETP.GE.AND P2, PT, R73, R8, PT ;  /* 0x000000084900720c */ /* 0x000fe40003f46270 */
[----:B------:R-:W-:Y:S01]  /*5420*/  IABS R35, R35 ;  /* 0x0000002300237213 */ /* 0x000fe20000000000 */
[----:B------:R-:W-:Y:S01]  /*5430*/  VIADD R37, R71, 0x68 ;  /* 0x0000006847257836 */ /* 0x000fe20000000000 */
[----:B------:R-:W-:Y:S02]  /*5440*/  IABS R112, R112 ;  /* 0x0000007000707213 */ /* 0x000fe40000000000 */
[----:B------:R-:W-:Y:S01]  /*5450*/  FSEL R132, R42, -INF , !P5 ;  /* 0xff8000002a847808 */ /* 0x000fe20006800000 */
[----:B------:R-:W-:Y:S01]  /*5460*/  IMAD.IADD R42, R32, 0x1, -R53 ;  /* 0x00000001202a7824 */ /* 0x000fe200078e0a35 */
[----:B------:R-:W-:Y:S02]  /*5470*/  I2FP.F32.S32 R55, R55 ;  /* 0x0000003700377245 */ /* 0x000fe40000201400 */
[----:B------:R-:W-:-:S02]  /*5480*/  FSEL R192, R192, -INF , !P2 ;  /* 0xff800000c0c07808 */ /* 0x000fc40005000000 */
[----:B------:R-:W-:Y:S02]  /*5490*/  FSEL R186, R39, -INF , !P2 ;  /* 0xff80000027ba7808 */ /* 0x000fe40005000000 */
[----:B------:R-:W-:Y:S02]  /*54a0*/  I2FP.F32.S32 R35, R35 ;  /* 0x0000002300237245 */ /* 0x000fe40000201400 */
[----:B------:R-:W-:Y:S01]  /*54b0*/  ISETP.GE.AND P2, PT, R41, R8, PT ;  /* 0x000000082900720c */ /* 0x000fe20003f46270 */
[----:B------:R-:W-:Y:S01]  /*54c0*/  IMAD.IADD R41, R69, 0x1, -R37 ;  /* 0x0000000145297824 */ /* 0x000fe200078e0a25 */
[----:B------:R-:W-:Y:S01]  /*54d0*/  I2FP.F32.S32 R112, R112 ;  /* 0x0000007000707245 */ /* 0x000fe20000201400 */
[----:B------:R-:W-:Y:S01]  /*54e0*/  FFMA.FTZ R38, -R0, R55, R38 ;  /* 0x0000003700267223 */ /* 0x000fe20000010126 */
[----:B------:R-:W-:Y:S01]  /*54f0*/  FSEL R20, R20, -INF , !P3 ;  /* 0xff80000014147808 */ /* 0x000fe20005800000 */
[----:B------:R-:W-:Y:S01]  /*5500*/  FFMA.FTZ R114, -R0, R35, R22 ;  /* 0x0000002300727223 */ /* 0x000fe20000010116 */
[----:B------:R-:W-:Y:S01]  /*5510*/  IABS R42, R42 ;  /* 0x0000002a002a7213 */ /* 0x000fe20000000000 */
[----:B------:R-:W-:Y:S01]  /*5520*/  IMAD.IADD R54, R32, 0x1, -R81 ;  /* 0x0000000120367824 */ /* 0x000fe200078e0a51 */
[----:B------:R-:W-:Y:S01]  /*5530*/  ISETP.GE.AND P3, PT, R75, R8, PT ;  /* 0x000000084b00720c */ /* 0x000fe20003f66270 */
[----:B------:R-:W-:Y:S01]  /*5540*/  FFMA.FTZ R112, -R0, R112, R23 ;  /* 0x0000007000707223 */ /* 0x000fe20000010117 */
[C---:B------:R-:W-:Y:S01]  /*5550*/  VIADD R35, R71.reuse, 0x69 ;  /* 0x0000006947237836 */ /* 0x040fe20000000000 */
[----:B------:R-:W-:Y:S01]  /*5560*/  IABS R41, R41 ;  /* 0x0000002900297213 */ /* 0x000fe20000000000 */
[----:B------:R-:W-:Y:S01]  /*5570*/  VIADD R23, R71, 0x78 ;  /* 0x0000007847177836 */ /* 0x000fe20000000000 */
[----:B------:R-:W-:-:S02]  /*5580*/  I2FP.F32.S32 R42, R42 ;  /* 0x0000002a002a7245 */ /* 0x000fc40000201400 */
[----:B------:R-:W-:Y:S01]  /*5590*/  FSEL R188, R38, -INF , !P3 ;  /* 0xff80000026bc7808 */ /* 0x000fe20005800000 */
[C---:B------:R-:W-:Y:S01]  /*55a0*/  IMAD.IADD R38, R69.reuse, 0x1, -R35 ;  /* 0x0000000145267824 */ /* 0x040fe200078e0a23 */
[----:B------:R-:W-:Y:S01]  /*55b0*/  FSEL R128, R128, -INF , !P4 ;  /* 0xff80000080807808 */ /* 0x000fe20006000000 */
[----:B------:R-:W-:Y:S01]  /*55c0*/  IMAD.IADD R22, R69, 0x1, -R23 ;  /* 0x0000000145167824 */ /* 0x000fe200078e0a17 */
[----:B------:R-:W-:Y:S02]  /*55d0*/  FSEL R118, R118, -INF , !P4 ;  /* 0xff80000076767808 */ /* 0x000fe40006000000 */
[----:B------:R-:W-:Y:S02]  /*55e0*/  IABS R54, R54 ;  /* 0x0000003600367213 */ /* 0x000fe40000000000 */
[----:B------:R-:W-:Y:S01]  /*55f0*/  ISETP.GE.AND P4, PT, R35, R8, PT ;  /* 0x000000082300720c */ /* 0x000fe20003f86270 */
[----:B------:R-:W-:Y:S01]  /*5600*/  IMAD.IADD R35, R32, 0x1, -R35 ;  /* 0x0000000120237824 */ /* 0x000fe200078e0a23 */
[----:B------:R-:W-:Y:S01]  /*5610*/  I2FP.F32.S32 R41, R41 ;  /* 0x0000002900297245 */ /* 0x000fe20000201400 */
[----:B------:R-:W-:Y:S01]  /*5620*/  FFMA.FTZ R31, -R0, R42, R31 ;  /* 0x0000002a001f7223 */ /* 0x000fe2000001011f */
[----:B------:R-:W-:-:S02]  /*5630*/  FSEL R130, R130, -INF , !P5 ;  /* 0xff80000082827808 */ /* 0x000fc40006800000 */
[----:B------:R-:W-:Y:S01]  /*5640*/  I2FP.F32.S32 R54, R54 ;  /* 0x0000003600367245 */ /* 0x000fe20000201400 */
[----:B------:R-:W-:Y:S01]  /*5650*/  FFMA.FTZ R12, -R0, R41, R12 ;  /* 0x00000029000c7223 */ /* 0x000fe2000001010c */
[----:B------:R-:W-:Y:S02]  /*5660*/  ISETP.GE.AND P5, PT, R53, R8, PT ;  /* 0x000000083500720c */ /* 0x000fe40003fa6270 */
[----:B------:R-:W-:Y:S02]  /*5670*/  IABS R22, R22 ;  /* 0x0000001600167213 */ /* 0x000fe40000000000 */
[----:B------:R-:W-:Y:S02]  /*5680*/  FSEL R76, R76, -INF , !P6 ;  /* 0xff8000004c4c7808 */ /* 0x000fe40007000000 */
[----:B------:R-:W-:Y:S02]  /*5690*/  IABS R35, R35 ;  /* 0x0000002300237213 */ /* 0x000fe40000000000 */
[----:B------:R-:W-:Y:S01]  /*56a0*/  FMNMX3.FTZ R41, R25, R64, R58, !PT ;  /* 0x0000004019297276 */ /* 0x000fe2000781003a */
[----:B------:R-:W-:Y:S01]  /*56b0*/  FFMA.FTZ R47, -R0, R54, R47 ;  /* 0x00000036002f7223 */ /* 0x000fe2000001012f */
[----:B------:R-:W-:-:S02]  /*56c0*/  FSEL R142, R31, -INF , !P5 ;  /* 0xff8000001f8e7808 */ /* 0x000fc40006800000 */
[----:B------:R-:W-:Y:S02]  /*56d0*/  I2FP.F32.S32 R31, R22 ;  /* 0x00000016001f7245 */ /* 0x000fe40000201400 */
[----:B------:R-:W-:Y:S02]  /*56e0*/  ISETP.GE.AND P6, PT, R81, R8, PT ;  /* 0x000000085100720c */ /* 0x000fe40003fc6270 */
[----:B------:R-:W-:Y:S02]  /*56f0*/  FMNMX3.FTZ R41, R41, R72, R76, !PT ;  /* 0x0000004829297276 */ /* 0x000fe4000781004c */
[----:B------:R-:W-:Y:S02]  /*5700*/  I2FP.F32.S32 R22, R35 ;  /* 0x0000002300167245 */ /* 0x000fe40000201400 */
[----:B------:R-:W-:Y:S02]  /*5710*/  FMNMX3.FTZ R35, R21, R62, R56, !PT ;  /* 0x0000003e15237276 */ /* 0x000fe40007810038 */
[----:B------:R-:W-:Y:S01]  /*5720*/  FSEL R66, R47, -INF , !P6 ;  /* 0xff8000002f427808 */ /* 0x000fe20007000000 */
[----:B------:R-:W-:Y:S01]  /*5730*/  IMAD.IADD R47, R32, 0x1, -R57 ;  /* 0x00000001202f7824 */ /* 0x000fe200078e0a39 */
[----:B------:R-:W-:-:S02]  /*5740*/  FSEL R140, R140, -INF , !P0 ;  /* 0xff8000008c8c7808 */ /* 0x000fc40004000000 */
[----:B------:R-:W-:Y:S02]  /*5750*/  FMNMX3.FTZ R41, R41, R16, R40, !PT ;  /* 0x0000001029297276 */ /* 0x000fe40007810028 */
[----:B------:R-:W-:Y:S01]  /*5760*/  ISETP.GE.AND P0, PT, R33, R8, PT ;  /* 0x000000082100720c */ /* 0x000fe20003f06270 */
[C---:B------:R-:W-:Y:S01]  /*5770*/  IMAD.IADD R33, R32.reuse, 0x1, -R33 ;  /* 0x0000000120217824 */ /* 0x040fe200078e0a21 */
[----:B------:R-:W-:Y:S01]  /*5780*/  FMNMX3.FTZ R35, R35, R78, R70, !PT ;  /* 0x0000004e23237276 */ /* 0x000fe20007810046 */
[----:B------:R-:W-:Y:S01]  /*5790*/  IMAD.IADD R116, R32, 0x1, -R45 ;  /* 0x0000000120747824 */ /* 0x000fe200078e0a2d */
[----:B------:R-:W-:Y:S02]  /*57a0*/  FSEL R122, R122, -INF , !P1 ;  /* 0xff8000007a7a7808 */ /* 0x000fe40004800000 */
[----:B------:R-:W-:Y:S02]  /*57b0*/  FSEL R112, R112, -INF , !P1 ;  /* 0xff80000070707808 */ /* 0x000fe40004800000 */
[----:B------:R-:W-:-:S02]  /*57c0*/  FMNMX3.FTZ R41, R41, R36, R208, !PT ;  /* 0x0000002429297276 */ /* 0x000fc400078100d0 */
[----:B------:R-:W-:Y:S01]  /*57d0*/  ISETP.GE.AND P1, PT, R23, R8, PT ;  /* 0x000000081700720c */ /* 0x000fe20003f26270 */
[----:B------:R-:W-:Y:S01]  /*57e0*/  IMAD.IADD R23, R32, 0x1, -R23 ;  /* 0x0000000120177824 */ /* 0x000fe200078e0a17 */
[----:B------:R-:W-:Y:S02]  /*57f0*/  FMNMX3.FTZ R35, R35, R68, R24, !PT ;  /* 0x0000004423237276 */ /* 0x000fe40007810018 */
[----:B------:R-:W-:Y:S01]  /*5800*/  IABS R47, R47 ;  /* 0x0000002f002f7213 */ /* 0x000fe20000000000 */
[----:B------:R-:W-:Y:S01]  /*5810*/  VIADD R39, R71, 0x61 ;  /* 0x0000006147277836 */ /* 0x000fe20000000000 */
[----:B------:R-:W-:Y:S02]  /*5820*/  IABS R33, R33 ;  /* 0x0000002100217213 */ /* 0x000fe40000000000 */
[----:B------:R-:W-:Y:S02]  /*5830*/  FSEL R202, R202, -INF , !P6 ;  /* 0xff800000caca7808 */ /* 0x000fe40007000000 */
[----:B------:R-:W-:-:S02]  /*5840*/  FMNMX3.FTZ R41, R41, R206, R204, !PT ;  /* 0x000000ce29297276 */ /* 0x000fc400078100cc */
[----:B------:R-:W-:Y:S02]  /*5850*/  FMNMX3.FTZ R35, R35, R20, R200, !PT ;  /* 0x0000001423237276 */ /* 0x000fe400078100c8 */
[----:B------:R-:W-:Y:S02]  /*5860*/  I2FP.F32.S32 R47, R47 ;  /* 0x0000002f002f7245 */ /* 0x000fe40000201400 */
[----:B------:R-:W-:Y:S01]  /*5870*/  IABS R116, R116 ;  /* 0x0000007400747213 */ /* 0x000fe20000000000 */
[----:B------:R-:W-:Y:S01]  /*5880*/  IMAD.IADD R43, R69, 0x1, -R39 ;  /* 0x00000001452b7824 */ /* 0x000fe200078e0a27 */
[----:B------:R-:W-:Y:S02]  /*5890*/  I2FP.F32.S32 R33, R33 ;  /* 0x0000002100217245 */ /* 0x000fe40000201400 */
[----:B------:R-:W-:Y:S02]  /*58a0*/  IABS R23, R23 ;  /* 0x0000001700177213 */ /* 0x000fe40000000000 */
[----:B------:R-:W-:-:S02]  /*58b0*/  FSEL R194, R194, -INF , !P3 ;  /* 0xff800000c2c27808 */ /* 0x000fc40005800000 */
[----:B------:R-:W-:Y:S02]  /*58c0*/  FMNMX3.FTZ R41, R41, R202, R130, !PT ;  /* 0x000000ca29297276 */ /* 0x000fe40007810082 */
[----:B------:R-:W-:Y:S01]  /*58d0*/  FMNMX3.FTZ R35, R35, R198, R196, !PT ;  /* 0x000000c623237276 */ /* 0x000fe200078100c4 */
[C---:B------:R-:W-:Y:S01]  /*58e0*/  FFMA.FTZ R30, -R0.reuse, R47, R30 ;  /* 0x0000002f001e7223 */ /* 0x040fe2000001011e */
[----:B------:R-:W-:Y:S02]  /*58f0*/  I2FP.F32.S32 R116, R116 ;  /* 0x0000007400747245 */ /* 0x000fe40000201400 */
[----:B------:R-:W-:Y:S01]  /*5900*/  IABS R38, R38 ;  /* 0x0000002600267213 */ /* 0x000fe20000000000 */
[----:B------:R-:W-:Y:S01]  /*5910*/  FFMA.FTZ R18, -R0, R33, R18 ;  /* 0x0000002100127223 */ /* 0x000fe20000010112 */
[----:B------:R-:W-:Y:S01]  /*5920*/  I2FP.F32.S32 R23, R23 ;  /* 0x0000001700177245 */ /* 0x000fe20000201400 */
[----:B------:R-:W-:Y:S01]  /*5930*/  VIADD R33, R71, 0x70 ;  /* 0x0000007047217836 */ /* 0x000fe20000000000 */
[----:B------:R-:W-:-:S02]  /*5940*/  ISETP.GE.AND P6, PT, R57, R8, PT ;  /* 0x000000083900720c */ /* 0x000fc40003fc6270 */
[----:B------:R-:W-:Y:S02]  /*5950*/  FMNMX3.FTZ R41, R41, R134, R194, !PT ;  /* 0x0000008629297276 */ /* 0x000fe400078100c2 */
[----:B------:R-:W-:Y:S02]  /*5960*/  IABS R43, R43 ;  /* 0x0000002b002b7213 */ /* 0x000fe40000000000 */
[----:B------:R-:W-:Y:S01]  /*5970*/  FMNMX3.FTZ R35, R35, R66, R132, !PT ;  /* 0x0000004223237276 */ /* 0x000fe20007810084 */
[C---:B------:R-:W-:Y:S01]  /*5980*/  FFMA.FTZ R116, -R0.reuse, R116, R27 ;  /* 0x0000007400747223 */ /* 0x040fe2000001011b */
[----:B------:R-:W-:Y:S01]  /*5990*/  I2FP.F32.S32 R38, R38 ;  /* 0x0000002600267245 */ /* 0x000fe20000201400 */
[----:B------:R-:W-:Y:S01]  /*59a0*/  FFMA.FTZ R106, -R0, R23, R106 ;  /* 0x00000017006a7223 */ /* 0x000fe2000001016a */
[----:B------:R-:W-:Y:S01]  /*59b0*/  ISETP.GE.AND P3, PT, R45, R8, PT ;  /* 0x000000082d00720c */ /* 0x000fe20003f66270 */
[----:B------:R-:W-:Y:S01]  /*59c0*/  VIADD R27, R71, 0x71 ;  /* 0x00000071471b7836 */ /* 0x000fe20000000000 */
[----:B------:R-:W-:Y:S01]  /*59d0*/  FSEL R150, R150, -INF , !P6 ;  /* 0xff80000096967808 */ /* 0x000fe20007000000 */
[----:B------:R-:W-:Y:S01]  /*59e0*/  IMAD.IADD R34, R69, 0x1, -R33 ;  /* 0x0000000145227824 */ /* 0x000fe200078e0a21 */
[----:B------:R-:W-:-:S02]  /*59f0*/  FSEL R144, R30, -INF , !P6 ;  /* 0xff8000001e907808 */ /* 0x000fc40007000000 */
[----:B------:R-:W-:Y:S02]  /*5a00*/  FSEL R148, R29, -INF , !P5 ;  /* 0xff8000001d947808 */ /* 0x000fe40006800000 */
[----:B------:R-:W-:Y:S02]  /*5a10*/  FMNMX3.FTZ R41, R41, R192, R146, !PT ;  /* 0x000000c029297276 */ /* 0x000fe40007810092 */
[-C--:B------:R-:W-:Y:S01]  /*5a20*/  ISETP.GE.AND P6, PT, R39, R8.reuse, PT ;  /* 0x000000082700720c */ /* 0x080fe20003fc6270 */
[C---:B------:R-:W-:Y:S01]  /*5a30*/  IMAD.IADD R39, R32.reuse, 0x1, -R39 ;  /* 0x0000000120277824 */ /* 0x040fe200078e0a27 */
[----:B------:R-:W-:Y:S01]  /*5a40*/  ISETP.GE.AND P5, PT, R37, R8, PT ;  /* 0x000000082500720c */ /* 0x000fe20003fa6270 */
[----:B------:R-:W-:Y:S01]  /*5a50*/  IMAD.IADD R37, R32, 0x1, -R37 ;  /* 0x0000000120257824 */ /* 0x000fe200078e0a25 */
[----:B------:R-:W-:Y:S02]  /*5a60*/  I2FP.F32.S32 R43, R43 ;  /* 0x0000002b002b7245 */ /* 0x000fe40000201400 */
[----:B------:R-:W-:Y:S01]  /*5a70*/  FMNMX3.FTZ R23, R35, R190, R188, !PT ;  /* 0x000000be23177276 */ /* 0x000fe200078100bc */
[----:B------:R-:W-:Y:S01]  /*5a80*/  FFMA.FTZ R13, -R0, R38, R13 ;  /* 0x00000026000d7223 */ /* 0x000fe2000001010d */
[----:B------:R-:W-:Y:S01]  /*5a90*/  FSEL R126, R126, -INF , !P3 ;  /* 0xff8000007e7e7808 */ /* 0x000fe20005800000 */
[----:B------:R-:W-:Y:S01]  /*5aa0*/  VIADD R71, R71, 0x79 ;  /* 0x0000007947477836 */ /* 0x000fe20000000000 */
[----:B------:R-:W-:Y:S01]  /*5ab0*/  FSEL R116, R116, -INF , !P3 ;  /* 0xff80000074747808 */ /* 0x000fe20005800000 */
[----:B------:R-:W-:Y:S01]  /*5ac0*/  IMAD.IADD R26, R69, 0x1, -R27 ;  /* 0x00000001451a7824 */ /* 0x000fe200078e0a1b */
[----:B------:R-:W-:Y:S01]  /*5ad0*/  FMNMX3.FTZ R41, R41, R140, R150, !PT ;  /* 0x0000008c29297276 */ /* 0x000fe20007810096 */
[----:B------:R-:W-:Y:S01]  /*5ae0*/  FFMA.FTZ R17, -R0, R43, R17 ;  /* 0x0000002b00117223 */ /* 0x000fe20000010111 */
        /* <DEDUP_REMOVED lines=9> */
[----:B------:R-:W-:-:S02]  /*5b80*/  FMNMX3.FTZ R41, R41, R148, R128, !PT ;  /* 0x0000009429297276 */ /* 0x000fc40007810080 */
[----:B------:R-:W-:Y:S02]  /*5b90*/  FSEL R52, R13, -INF , !P4 ;  /* 0xff8000000d347808 */ /* 0x000fe40006000000 */
[----:B------:R-:W-:Y:S01]  /*5ba0*/  ISETP.GE.AND P2, PT, R27, R8, PT ;  /* 0x000000081b00720c */ /* 0x000fe20003f46270 */
[----:B------:R-:W-:Y:S01]  /*5bb0*/  IMAD.IADD R27, R32, 0x1, -R27 ;  /* 0x00000001201b7824 */ /* 0x000fe200078e0a1b */
[----:B------:R-:W-:Y:S02]  /*5bc0*/  FMNMX3.FTZ R13, R23, R136, R144, !PT ;  /* 0x00000088170d7276 */ /* 0x000fe40007810090 */
[----:B------:R-:W-:Y:S02]  /*5bd0*/  IABS R26, R26 ;  /* 0x0000001a001a7213 */ /* 0x000fe40000000000 */
[----:B------:R-:W-:Y:S02]  /*5be0*/  I2FP.F32.S32 R29, R34 ;  /* 0x00000022001d7245 */ /* 0x000fe40000201400 */
[----:B------:R-:W-:-:S02]  /*5bf0*/  IABS R33, R33 ;  /* 0x0000002100217213 */ /* 0x000fc40000000000 */
[----:B------:R-:W-:Y:S02]  /*5c00*/  I2FP.F32.S32 R39, R39 ;  /* 0x0000002700277245 */ /* 0x000fe40000201400 */
[----:B------:R-:W-:Y:S02]  /*5c10*/  I2FP.F32.S32 R37, R37 ;  /* 0x0000002500257245 */ /* 0x000fe40000201400 */
[----:B------:R-:W-:Y:S02]  /*5c20*/  FSEL R60, R17, -INF , !P6 ;  /* 0xff800000113c7808 */ /* 0x000fe40007000000 */
[----:B------:R-:W-:Y:S02]  /*5c30*/  FSEL R44, R44, -INF , !P0 ;  /* 0xff8000002c2c7808 */ /* 0x000fe40004000000 */
[----:B------:R-:W-:Y:S01]  /*5c40*/  FMNMX3.FTZ R17, R41, R126, R124, !PT ;  /* 0x0000007e29117276 */ /* 0x000fe2000781007c */
[----:B------:R-:W-:Y:S01]  /*5c50*/  IMAD.IADD R32, R32, 0x1, -R71 ;  /* 0x0000000120207824 */ /* 0x000fe200078e0a47 */
[----:B------:R-:W-:Y:S01]  /*5c60*/  FMNMX3.FTZ R13, R13, R142, R118, !PT ;  /* 0x0000008e0d0d7276 */ /* 0x000fe20007810076 */
[----:B------:R-:W-:Y:S01]  /*5c70*/  FFMA.FTZ R29, -R0, R29, R108 ;  /* 0x0000001d001d7223 */ /* 0x000fe2000001016c */
[----:B------:R-:W-:-:S02]  /*5c80*/  IABS R69, R69 ;  /* 0x0000004500457213 */ /* 0x000fc40000000000 */
[----:B------:R-:W-:Y:S01]  /*5c90*/  I2FP.F32.S32 R26, R26 ;  /* 0x0000001a001a7245 */ /* 0x000fe20000201400 */
[C---:B------:R-:W-:Y:S01]  /*5ca0*/  FFMA.FTZ R19, -R0.reuse, R39, R19 ;  /* 0x0000002700137223 */ /* 0x040fe20000010113 */
[----:B------:R-:W-:Y:S01]  /*5cb0*/  I2FP.F32.S32 R33, R33 ;  /* 0x0000002100217245 */ /* 0x000fe20000201400 */
[----:B------:R-:W-:Y:S01]  /*5cc0*/  FFMA.FTZ R14, -R0, R37, R14 ;  /* 0x00000025000e7223 */ /* 0x000fe2000001010e */
[----:B------:R-:W-:Y:S02]  /*5cd0*/  IABS R27, R27 ;  /* 0x0000001b001b7213 */ /* 0x000fe40000000000 */
[----:B------:R-:W-:Y:S02]  /*5ce0*/  FSEL R54, R12, -INF , !P5 ;  /* 0xff8000000c367808 */ /* 0x000fe40006800000 */
[----:B------:R-:W-:Y:S02]  /*5cf0*/  FMNMX3.FTZ R17, R17, R122, R44, !PT ;  /* 0x0000007a11117276 */ /* 0x000fe4000781002c */
[----:B------:R-:W-:-:S02]  /*5d00*/  FSEL R42, R18, -INF , !P0 ;  /* 0xff800000122a7808 */ /* 0x000fc40004000000 */
        /* <DEDUP_REMOVED lines=8> */
[----:B------:R-:W-:Y:S02]  /*5d90*/  FSEL R34, R29, -INF , !P3 ;  /* 0xff8000001d227808 */ /* 0x000fe40005800000 */
[----:B------:R-:W-:-:S02]  /*5da0*/  FMNMX3.FTZ R17, R17, R60, R54, !PT ;  /* 0x0000003c11117276 */ /* 0x000fc40007810036 */
[----:B------:R-:W-:Y:S02]  /*5db0*/  FSEL R50, R19, -INF , !P6 ;  /* 0xff80000013327808 */ /* 0x000fe40007000000 */
[----:B------:R-:W-:Y:S02]  /*5dc0*/  FSEL R48, R14, -INF , !P5 ;  /* 0xff8000000e307808 */ /* 0x000fe40006800000 */
[----:B------:R-:W-:Y:S01]  /*5dd0*/  FMNMX3.FTZ R13, R13, R112, R42, !PT ;  /* 0x000000700d0d7276 */ /* 0x000fe2000781002a */
[C---:B------:R-:W-:Y:S01]  /*5de0*/  FFMA.FTZ R18, -R0.reuse, R18, R105 ;  /* 0x0000001200127223 */ /* 0x040fe20000010169 */
[----:B------:R-:W-:Y:S01]  /*5df0*/  I2FP.F32.S32 R22, R32 ;  /* 0x0000002000167245 */ /* 0x000fe20000201400 */
[----:B------:R-:W-:Y:S01]  /*5e00*/  FFMA.FTZ R30, -R0, R27, R111 ;  /* 0x0000001b001e7223 */ /* 0x000fe2000001016f */
[----:B------:R-:W-:Y:S02]  /*5e10*/  ISETP.GE.AND P0, PT, R71, R8, PT ;  /* 0x000000084700720c */ /* 0x000fe40003f06270 */
        /* <DEDUP_REMOVED lines=43> */
[-CC-:B------:R-:W-:Y:S01]  /*60d0*/  FFMA.FTZ R56, R56, R28.reuse, -R9.reuse ;  /* 0x0000001c38387223 */ /* 0x180fe20000010809 */
[-C--:B------:R-:W-:Y:S01]  /*60e0*/  FFMA.FTZ R45, R78, R28.reuse, -R9 ;  /* 0x0000001c4e2d7223 */ /* 0x080fe20000010809 */
[-C--:B------:R-:W-:Y:S01]  /*60f0*/  FFMA.FTZ R25, R25, R28.reuse, -R39 ;  /* 0x0000001c19197223 */ /* 0x080fe20000010827 */
[-C--:B------:R-:W-:Y:S01]  /*6100*/  FFMA.FTZ R21, R21, R28.reuse, -R9 ;  /* 0x0000001c15157223 */ /* 0x080fe20000010809 */
[----:B------:R-:W-:Y:S01]  /*6110*/  MUFU.EX2 R51, R51 ;  /* 0x0000003300337308 */ /* 0x000fe20000000800 */
[----:B------:R-:W-:-:S02]  /*6120*/  FFMA.FTZ R5, R16, R28, -R39 ;  /* 0x0000001c10057223 */ /* 0x000fc40000010827 */
[----:B------:R-:W3:Y:S01]  /*6130*/  LDSM.16.MT88.4 R16, [R158+0x6800] ;  /* 0x006800009e10783b */ /* 0x000ee20000004200 */
[----:B------:R-:W5:Y:S04]  /*6140*/  MUFU.EX2 R64, R25 ;  /* 0x0000001900407308 */ /* 0x000f680000000800 */
[----:B------:R-:W-:Y:S04]  /*6150*/  MUFU.EX2 R58, R58 ;  /* 0x0000003a003a7308 */ /* 0x000fe80000000800 */
[----:B------:R-:W4:Y:S04]  /*6160*/  MUFU.EX2 R47, R47 ;  /* 0x0000002f002f7308 */ /* 0x000f280000000800 */
[----:B------:R4:W-:Y:S04]  /*6170*/  MUFU.EX2 R62, R21 ;  /* 0x00000015003e7308 */ /* 0x0009e80000000800 */
[----:B------:R-:W1:Y:S04]  /*6180*/  MUFU.EX2 R49, R49 ;  /* 0x0000003100317308 */ /* 0x000e680000000800 */
[----:B------:R-:W-:Y:S04]  /*6190*/  MUFU.EX2 R56, R56 ;  /* 0x0000003800387308 */ /* 0x000fe80000000800 */
[----:B------:R-:W2:Y:S01]  /*61a0*/  MUFU.EX2 R45, R45 ;  /* 0x0000002d002d7308 */ /* 0x000ea20000000800 */
[----:B-----5:R-:W-:Y:S01]  /*61b0*/  F2FP.BF16.F32.PACK_AB R84, R51, R64 ;  /* 0x000000403354723e */ /* 0x020fe200000010ff */
[--C-:B----4-:R-:W-:Y:S01]  /*61c0*/  FFMA.FTZ R21, R40, R28, -R39.reuse ;  /* 0x0000001c28157223 */ /* 0x110fe20000010827 */
[----:B------:R-:W-:Y:S01]  /*61d0*/  F2FP.BF16.F32.PACK_AB R86, R47, R58 ;  /* 0x0000003a2f56723e */ /* 0x000fe200000010ff */
[----:B------:R4:W-:Y:S01]  /*61e0*/  MUFU.EX2 R40, R5 ;  /* 0x0000000500287308 */ /* 0x0009e20000000800 */
[--C-:B------:R-:W-:Y:S01]  /*61f0*/  FFMA.FTZ R43, R76, R28, -R39.reuse ;  /* 0x0000001c4c2b7223 */ /* 0x100fe20000010827 */
[----:B-1----:R-:W-:Y:S01]  /*6200*/  F2FP.BF16.F32.PACK_AB R85, R49, R62 ;  /* 0x0000003e3155723e */ /* 0x002fe200000010ff */
[-C--:B------:R-:W-:Y:S01]  /*6210*/  FFMA.FTZ R7, R36, R28.reuse, -R39 ;  /* 0x0000001c24077223 */ /* 0x080fe20000010827 */
[-CC-:B------:R-:W-:Y:S01]  /*6220*/  FFMA.FTZ R41, R70, R28.reuse, -R9.reuse ;  /* 0x0000001c46297223 */ /* 0x180fe20000010809 */
[-CC-:B------:R-:W-:Y:S01]  /*6230*/  FFMA.FTZ R38, R68, R28.reuse, -R9.reuse ;  /* 0x0000001c44267223 */ /* 0x180fe20000010809 */
[--C-:B------:R-:W-:Y:S01]  /*6240*/  FFMA.FTZ R10, R24, R28, -R9.reuse ;  /* 0x0000001c180a7223 */ /* 0x100fe20000010809 */
[----:B--2---:R-:W-:Y:S01]  /*6250*/  F2FP.BF16.F32.PACK_AB R87, R45, R56 ;  /* 0x000000382d57723e */ /* 0x004fe200000010ff */
[----:B----4-:R-:W-:Y:S01]  /*6260*/  FFMA.FTZ R5, R20, R28, -R9 ;  /* 0x0000001c14057223 */ /* 0x010fe20000010809 */
[----:B------:R-:W1:Y:S01]  /*6270*/  MUFU.EX2 R43, R43 ;  /* 0x0000002b002b7308 */ /* 0x000e620000000800 */
[----:B------:R-:W-:Y:S04]  /*6280*/  LDSM.16.MT88.4 R24, [R154+0x6800] ;  /* 0x006800009a18783b */ /* 0x000fe80000004200 */
[C---:B------:R-:W-:Y:S01]  /*6290*/  HMMA.16816.F32.BF16 R96, R84.reuse, R92, RZ ;  /* 0x0000005c5460723c */ /* 0x040fe200000418ff */
[----:B------:R2:W-:Y:S04]  /*62a0*/  MUFU.EX2 R36, R21 ;  /* 0x0000001500247308 */ /* 0x0005e80000000800 */
[----:B------:R-:W-:Y:S03]  /*62b0*/  MUFU.EX2 R7, R7 ;  /* 0x0000000700077308 */ /* 0x000fe60000000800 */
[C---:B------:R-:W-:Y:S01]  /*62c0*/  HMMA.16816.F32.BF16 R92, R84.reuse, R94, RZ ;  /* 0x0000005e545c723c */ /* 0x040fe200000418ff */
[----:B------:R-:W-:Y:S04]  /*62d0*/  MUFU.EX2 R41, R41 ;  /* 0x0000002900297308 */ /* 0x000fe80000000800 */
[----:B------:R-:W4:Y:S04]  /*62e0*/  MUFU.EX2 R38, R38 ;  /* 0x0000002600267308 */ /* 0x000f280000000800 */
[----:B------:R-:W-:Y:S01]  /*62f0*/  MUFU.EX2 R10, R10 ;  /* 0x0000000a000a7308 */ /* 0x000fe20000000800 */
[C---:B------:R-:W-:Y:S01]  /*6300*/  HMMA.16816.F32.BF16 R68, R84.reuse, R72, RZ ;  /* 0x000000485444723c */ /* 0x040fe200000418ff */
[----:B--2---:R-:W-:Y:S02]  /*6310*/  LDSM.16.MT88.4 R20, [R152+0x6800] ;  /* 0x006800009814783b */ /* 0x004fe40000004200 */
[----:B------:R-:W2:Y:S05]  /*6320*/  MUFU.EX2 R5, R5 ;  /* 0x0000000500057308 */ /* 0x000eaa0000000800 */
        /* <DEDUP_REMOVED lines=8> */
[----:B--2---:R-:W-:-:S07]  /*63b0*/  F2FP.BF16.F32.PACK_AB R15, R5, R10 ;  /* 0x0000000a050f723e */ /* 0x004fce00000010ff */
[C---:B---3--:R-:W-:Y:S08]  /*63c0*/  HMMA.16816.F32.BF16 R96, R12.reuse, R16, R96 ;  /* 0x000000100c60723c */ /* 0x048ff00000041860 */
        /* <DEDUP_REMOVED lines=38> */
[-CC-:B------:R-:W-:Y:S01]  /*6630*/  FFMA.FTZ R110, R188, R28.reuse, -R9.reuse ;  /* 0x0000001cbc6e7223 */ /* 0x180fe20000010809 */
[-C--:B------:R-:W-:Y:S01]  /*6640*/  FFMA.FTZ R61, R186, R28.reuse, -R9 ;  /* 0x0000001cba3d7223 */ /* 0x080fe20000010809 */
[----:B------:R-:W-:Y:S04]  /*6650*/  MUFU.EX2 R67, R67 ;  /* 0x0000004300437308 */ /* 0x000fe80000000800 */
[----:B------:R-:W-:Y:S01]  /*6660*/  MUFU.EX2 R63, R63 ;  /* 0x0000003f003f7308 */ /* 0x000fe20000000800 */
[----:B--2---:R-:W-:Y:S01]  /*6670*/  HMMA.16816.F32.BF16 R88, R12, R20, R88 ;  /* 0x000000140c58723c */ /* 0x004fe20000041858 */
[-CC-:B------:R-:W-:Y:S01]  /*6680*/  FFMA.FTZ R20, R130, R28.reuse, -R39.reuse ;  /* 0x0000001c82147223 */ /* 0x180fe20000010827 */
[----:B------:R-:W-:-:S06]  /*6690*/  FFMA.FTZ R130, R194, R28, -R39 ;  /* 0x0000001cc2827223 */ /* 0x000fcc0000010827 */
[C---:B-1----:R-:W-:Y:S08]  /*66a0*/  HMMA.16816.F32.BF16 R76, R12.reuse, R16, R76 ;  /* 0x000000100c4c723c */ /* 0x042ff0000004184c */
[C---:B------:R-:W-:Y:S01]  /*66b0*/  HMMA.16816.F32.BF16 R80, R12.reuse, R18, R80 ;  /* 0x000000120c50723c */ /* 0x040fe20000041850 */
[----:B------:R-:W1:Y:S01]  /*66c0*/  LDSM.16.MT88.4 R16, [R158+0x7800] ;  /* 0x007800009e10783b */ /* 0x000e620000004200 */
[----:B------:R-:W2:Y:S04]  /*66d0*/  MUFU.EX2 R134, R20 ;  /* 0x0000001400867308 */ /* 0x000ea80000000800 */
        /* <DEDUP_REMOVED lines=41> */
[----:B---3--:R-:W-:Y:S01]  /*6970*/  F2FP.BF16.F32.PACK_AB R12, R109, R140 ;  /* 0x0000008c6d0c723e */ /* 0x008fe200000010ff */
[----:B----4-:R-:W3:Y:S01]  /*6980*/  LDSM.16.MT88.4 R20, [R152+0x8000] ;  /* 0x008000009814783b */ /* 0x010ee20000004200 */
[----:B--2---:R-:W-:-:S02]  /*6990*/  F2FP.BF16.F32.PACK_AB R14, R138, R105 ;  /* 0x000000698a0e723e */ /* 0x004fc400000010ff */
[----:B-----5:R-:W-:Y:S02]  /*69a0*/  F2FP.BF16.F32.PACK_AB R13, R144, R111 ;  /* 0x0000006f900d723e */ /* 0x020fe400000010ff */
        /* <DEDUP_REMOVED lines=39> */
[-CC-:B------:R-:W-:Y:S01]  /*6c20*/  FFMA.FTZ R125, R60, R28.reuse, -R39.reuse ;  /* 0x0000001c3c7d7223 */ /* 0x180fe20000010827 */
[----:B------:R-:W-:-:S05]  /*6c30*/  FFMA.FTZ R123, R52, R28, -R39 ;  /* 0x0000001c347b7223 */ /* 0x000fca0000010827 */
[----:B--2---:R-:W-:Y:S01]  /*6c40*/  HMMA.16816.F32.BF16 R68, R12, R24, R68 ;  /* 0x000000180c44723c */ /* 0x004fe20000041844 */
[-CC-:B------:R-:W-:Y:S01]  /*6c50*/  FFMA.FTZ R24, R42, R28.reuse, -R9.reuse ;  /* 0x0000001c2a187223 */ /* 0x180fe20000010809 */
[----:B------:R-:W-:-:S06]  /*6c60*/  FFMA.FTZ R42, R48, R28, -R9 ;  /* 0x0000001c302a7223 */ /* 0x000fcc0000010809 */
[C---:B------:R-:W-:Y:S08]  /*6c70*/  HMMA.16816.F32.BF16 R72, R12.reuse, R26, R72 ;  /* 0x0000001a0c48723c */ /* 0x040ff00000041848 */
[----:B-1----:R-:W-:Y:S01]  /*6c80*/  HMMA.16816.F32.BF16 R88, R12, R16, R88 ;  /* 0x000000100c58723c */ /* 0x002fe20000041858 */
[-CC-:B------:R-:W-:Y:S01]  /*6c90*/  FFMA.FTZ R16, R44, R28.reuse, -R39.reuse ;  /* 0x0000001c2c107223 */ /* 0x180fe20000010827 */
[----:B------:R-:W-:-:S06]  /*6ca0*/  FFMA.FTZ R44, R54, R28, -R39 ;  /* 0x0000001c362c7223 */ /* 0x000fcc0000010827 */
[----:B------:R-:W-:Y:S01]  /*6cb0*/  HMMA.16816.F32.BF16 R84, R12, R18, R84 ;  /* 0x000000120c54723c */ /* 0x000fe20000041854 */
[----:B------:R-:W-:Y:S01]  /*6cc0*/  FADD.FTZ R13, R64, R51 ;  /* 0x00000033400d7221 */ /* 0x000fe20000010000 */
[----:B------:R-:W-:Y:S01]  /*6cd0*/  FADD.FTZ R15, R62, R49 ;  /* 0x000000313e0f7221 */ /* 0x000fe20000010000 */
[-CC-:B------:R-:W-:Y:S01]  /*6ce0*/  FFMA.FTZ R51, R50, R28.reuse, -R9.reuse ;  /* 0x0000001c32337223 */ /* 0x180fe20000010809 */
[----:B------:R-:W-:Y:S01]  /*6cf0*/  FFMA.FTZ R49, R46, R28, -R9 ;  /* 0x0000001c2e317223 */ /* 0x000fe20000010809 */
[----:B------:R1:W-:Y:S04]  /*6d00*/  MUFU.EX2 R60, R16 ;  /* 0x00000010003c7308 */ /* 0x0003e80000000800 */
[----:B------:R-:W-:Y:S04]  /*6d10*/  MUFU.EX2 R125, R125 ;  /* 0x0000007d007d7308 */ /* 0x000fe80000000800 */
[----:B------:R-:W-:Y:S01]  /*6d20*/  MUFU.EX2 R44, R44 ;  /* 0x0000002c002c7308 */ /* 0x000fe20000000800 */
[----:B-1----:R-:W1:Y:S03]  /*6d30*/  LDSM.16.MT88.4 R16, [R154+0x9000] ;  /* 0x009000009a10783b */ /* 0x002e660000004200 */
[----:B------:R-:W-:Y:S04]  /*6d40*/  MUFU.EX2 R123, R123 ;  /* 0x0000007b007b7308 */ /* 0x000fe80000000800 */
[----:B------:R2:W-:Y:S04]  /*6d50*/  MUFU.EX2 R50, R24 ;  /* 0x0000001800327308 */ /* 0x0005e80000000800 */
[----:B------:R-:W4:Y:S04]  /*6d60*/  MUFU.EX2 R51, R51 ;  /* 0x0000003300337308 */ /* 0x000f280000000800 */
[----:B------:R-:W-:Y:S04]  /*6d70*/  MUFU.EX2 R42, R42 ;  /* 0x0000002a002a7308 */ /* 0x000fe80000000800 */
[----:B------:R-:W5:Y:S01]  /*6d80*/  MUFU.EX2 R49, R49 ;  /* 0x0000003100317308 */ /* 0x000f620000000800 */
[----:B--2---:R-:W2:Y:S01]  /*6d90*/  LDSM.16.MT88.4 R24, [R153+0x9000] ;  /* 0x009000009918783b */ /* 0x004ea20000004200 */
[----:B------:R-:W-:Y:S01]  /*6da0*/  FADD.FTZ R14, R58, R13 ;  /* 0x0000000d3a0e7221 */ /* 0x000fe20000010000 */
[----:B------:R-:W-:-:S03]  /*6db0*/  FADD.FTZ R12, R56, R15 ;  /* 0x0000000f380c7221 */ /* 0x000fc60000010000 */
[----:B------:R-:W-:Y:S01]  /*6dc0*/  FADD.FTZ R14, R47, R14 ;  /* 0x0000000e2f0e7221 */ /* 0x000fe20000010000 */
[----:B------:R-:W-:Y:S01]  /*6dd0*/  FADD.FTZ R12, R45, R12 ;  /* 0x0000000c2d0c7221 */ /* 0x000fe20000010000 */
[----:B----4-:R-:W-:Y:S02]  /*6de0*/  F2FP.BF16.F32.PACK_AB R13, R51, R50 ;  /* 0x00000032330d723e */ /* 0x010fe400000010ff */
[----:B------:R-:W-:Y:S01]  /*6df0*/  FADD.FTZ R43, R43, R14 ;  /* 0x0000000e2b2b7221 */ /* 0x000fe20000010000 */
[----:B------:R-:W-:Y:S01]  /*6e00*/  FADD.FTZ R41, R41, R12 ;  /* 0x0000000c29297221 */ /* 0x000fe20000010000 */
[----:B------:R-:W-:Y:S02]  /*6e10*/  F2FP.BF16.F32.PACK_AB R12, R125, R60 ;  /* 0x0000003c7d0c723e */ /* 0x000fe400000010ff */
[----:B------:R-:W-:Y:S02]  /*6e20*/  F2FP.BF16.F32.PACK_AB R14, R123, R44 ;  /* 0x0000002c7b0e723e */ /* 0x000fe400000010ff */
[----:B-----5:R-:W-:-:S07]  /*6e30*/  F2FP.BF16.F32.PACK_AB R15, R49, R42 ;  /* 0x0000002a310f723e */ /* 0x020fce00000010ff */
[C---:B---3--:R-:W-:Y:S08]  /*6e40*/  HMMA.16816.F32.BF16 R96, R12.reuse, R20, R96 ;  /* 0x000000140c60723c */ /* 0x048ff00000041860 */
[----:B------:R-:W-:Y:S01]  /*6e50*/  HMMA.16816.F32.BF16 R92, R12, R22, R92 ;  /* 0x000000160c5c723c */ /* 0x000fe2000004185c */
[----:B------:R-:W3:Y:S01]  /*6e60*/  LDSM.16.MT88.4 R20, [R152+0x9000] ;  /* 0x009000009814783b */ /* 0x000ee20000004200 */
[----:B------:R-:W-:Y:S01]  /*6e70*/  FADD.FTZ R43, R40, R43 ;  /* 0x0000002b282b7221 */ /* 0x000fe20000010000 */
[----:B------:R-:W-:-:S03]  /*6e80*/  FADD.FTZ R41, R38, R41 ;  /* 0x0000002926297221 */ /* 0x000fc60000010000 */
[----:B------:R-:W-:Y:S02]  /*6e90*/  FADD.FTZ R36, R36, R43 ;  /* 0x0000002b24247221 */ /* 0x000fe40000010000 */
[----:B-1----:R-:W-:Y:S01]  /*6ea0*/  HMMA.16816.F32.BF16 R68, R12, R16, R68 ;  /* 0x000000100c44723c */ /* 0x002fe20000041844 */
[----:B------:R-:W-:-:S07]  /*6eb0*/  FADD.FTZ R38, R10, R41 ;  /* 0x000000290a267221 */ /* 0x000fce0000010000 */
[----:B------:R-:W-:Y:S01]  /*6ec0*/  HMMA.16816.F32.BF16 R72, R12, R18, R72 ;  /* 0x000000120c48723c */ /* 0x000fe20000041848 */
[----:B------:R-:W1:Y:S01]  /*6ed0*/  LDSM.16.MT88.4 R16, [R158+0x9800] ;  /* 0x009800009e10783b */ /* 0x000e620000004200 */
[----:B------:R-:W-:-:S06]  /*6ee0*/  FFMA.FTZ R45, R34, R28, -R39 ;  /* 0x0000001c222d7223 */ /* 0x000fcc0000010827 */
[C---:B--2---:R-:W-:Y:S01]  /*6ef0*/  HMMA.16816.F32.BF16 R76, R12.reuse, R24, R76 ;  /* 0x000000180c4c723c */ /* 0x044fe2000004184c */
[----:B------:R-:W-:Y:S01]  /*6f00*/  FADD.FTZ R25, R7, R36 ;  /* 0x0000002407197221 */ /* 0x000fe20000010000 */
[----:B------:R-:W-:Y:S01]  /*6f10*/  FADD.FTZ R7, R5, R38 ;  /* 0x0000002605077221 */ /* 0x000fe20000010000 */
[-CC-:B------:R-:W-:Y:S01]  /*6f20*/  FFMA.FTZ R34, R32, R28.reuse, -R39.reuse ;  /* 0x0000001c20227223 */ /* 0x180fe20000010827 */
[-C--:B------:R-:W-:Y:S01]  /*6f30*/  FFMA.FTZ R40, R37, R28.reuse, -R39 ;  /* 0x0000001c25287223 */ /* 0x080fe20000010827 */
[----:B------:R-:W-:Y:S01]  /*6f40*/  FADD.FTZ R108, R108, R25 ;  /* 0x000000196c6c7221 */ /* 0x000fe20000010000 */
[----:B------:R-:W-:Y:S01]  /*6f50*/  FADD.FTZ R106, R106, R7 ;  /* 0x000000076a6a7221 */ /* 0x000fe20000010000 */
        /* <DEDUP_REMOVED lines=8> */
[----:B------:R-:W2:Y:S01]  /*6fe0*/  LDSM.16.MT88.4 R24, [R154+0x9800] ;  /* 0x009800009a18783b */ /* 0x000ea20000004200 */
        /* <DEDUP_REMOVED lines=11> */
[----:B------:R-:W2:Y:S01]  /*70a0*/  MUFU.EX2 R28, R28 ;  /* 0x0000001c001c7308 */ /* 0x000ea20000000800 */
[----:B---3--:R-:W-:Y:S01]  /*70b0*/  HMMA.16816.F32.BF16 R88, R12, R20, R88 ;  /* 0x000000140c58723c */ /* 0x008fe20000041858 */
[----:B------:R-:W-:Y:S01]  /*70c0*/  FADD.FTZ R134, R134, R57 ;  /* 0x0000003986867221 */ /* 0x000fe20000010000 */
[----:B------:R-:W-:-:S06]  /*70d0*/  FADD.FTZ R132, R132, R53 ;  /* 0x0000003584847221 */ /* 0x000fcc0000010000 */
[----:B------:R-:W-:Y:S01]  /*70e0*/  HMMA.16816.F32.BF16 R84, R12, R22, R84 ;  /* 0x000000160c54723c */ /* 0x000fe20000041854 */
[----:B------:R-:W3:Y:S01]  /*70f0*/  LDSM.16.MT88.4 R20, [R153+0x9800] ;  /* 0x009800009914783b */ /* 0x000ee20000004200 */
        /* <DEDUP_REMOVED lines=26> */
[----:B---3--:R-:W-:Y:S01]  /*72a0*/  HMMA.16816.F32.BF16 R76, R12, R20, R76 ;  /* 0x000000140c4c723c */ /* 0x008fe2000004184c */
[----:B------:R-:W-:-:S02]  /*72b0*/  FADD.FTZ R9, R113, R124 ;  /* 0x0000007c71097221 */ /* 0x000fc40000010000 */
[----:B------:R-:W-:Y:S02]  /*72c0*/  FADD.FTZ R21, R117, R24 ;  /* 0x0000001875157221 */ /* 0x000fe40000010000 */
[----:B------:R-:W-:Y:S02]  /*72d0*/  FADD.FTZ R9, R118, R9 ;  /* 0x0000000976097221 */ /* 0x000fe40000010000 */
[----:B------:R-:W-:Y:S02]  /*72e0*/  FADD.FTZ R21, R112, R21 ;  /* 0x0000001570157221 */ /* 0x000fe40000010000 */
[----:B------:R-:W-:Y:S02]  /*72f0*/  FADD.FTZ R60, R60, R9 ;  /* 0x000000093c3c7221 */ /* 0x000fe40000010000 */
[----:B------:R-:W-:Y:S02]  /*7300*/  FADD.FTZ R50, R50, R21 ;  /* 0x0000001532327221 */ /* 0x000fe40000010000 */
[----:B------:R-:W-:-:S02]  /*7310*/  FADD.FTZ R125, R125, R60 ;  /* 0x0000003c7d7d7221 */ /* 0x000fc40000010000 */
[----:B------:R-:W-:Y:S01]  /*7320*/  FADD.FTZ R51, R51, R50 ;  /* 0x0000003233337221 */ /* 0x000fe20000010000 */
[----:B------:R-:W-:Y:S01]  /*7330*/  HMMA.16816.F32.BF16 R72, R12, R26, R72 ;  /* 0x0000001a0c48723c */ /* 0x000fe20000041848 */
[----:B------:R-:W-:-:S07]  /*7340*/  FADD.FTZ R44, R44, R125 ;  /* 0x0000007d2c2c7221 */ /* 0x000fce0000010000 */
[----:B------:R-:W-:Y:S01]  /*7350*/  HMMA.16816.F32.BF16 R80, R12, R22, R80 ;  /* 0x000000160c50723c */ /* 0x000fe20000041850 */
[----:B------:R-:W-:-:S07]  /*7360*/  FADD.FTZ R123, R123, R44 ;  /* 0x0000002c7b7b7221 */ /* 0x000fce0000010000 */
[----:B-1----:R-:W-:Y:S01]  /*7370*/  HMMA.16816.F32.BF16 R88, R12, R16, R88 ;  /* 0x000000100c58723c */ /* 0x002fe20000041858 */
[----:B------:R-:W-:-:S07]  /*7380*/  FADD.FTZ R16, R42, R51 ;  /* 0x000000332a107221 */ /* 0x000fce0000010000 */
        /* <DEDUP_REMOVED lines=8> */
[----:B------:R-:W-:-:S03]  /*7410*/  FADD.FTZ R10, R10, R37 ;  /* 0x000000250a0a7221 */ /* 0x000fc60000010000 */
[----:B------:R-:W-:Y:S01]  /*7420*/  FADD.FTZ R7, R7, R30 ;  /* 0x0000001e07077221 */ /* 0x000fe20000010000 */
[----:B------:R-:W-:-:S03]  /*7430*/  FADD.FTZ R186, R33, R10 ;  /* 0x0000000a21ba7221 */ /* 0x000fc60000010000 */
[----:B------:R-:W-:Y:S01]  /*7440*/  FADD.FTZ R187, R28, R7 ;  /* 0x000000071cbb7221 */ /* 0x000fe20000010000 */
[----:B------:R-:W-:Y:S06]  /*7450*/  @!P0 BRA `(.L_x_12203) ;  /* 0x0000003c003c8947 */ /* 0x000fec0003800000 */
[----:B------:R-:W-:Y:S01]  /*7460*/  IADD3 R8, PT, PT, R103, R8, R180 ;  /* 0x0000000867087210 */ /* 0x000fe20007ffe0b4 */
[----:B------:R-:W-:Y:S01]  /*7470*/  IMAD.MOV.U32 R103, RZ, RZ, R100 ;  /* 0x000000ffff677224 */ /* 0x000fe200078e0064 */
[----:B------:R-:W-:Y:S02]  /*7480*/  ISETP.NE.U32.AND P2, PT, R120, RZ, PT ;  /* 0x000000ff7800720c */ /* 0x000fe40003f45070 */
[----:B------:R-:W-:Y:S02]  /*7490*/  IADD3 R11, PT, PT, -R11, R8, R102 ;  /* 0x000000080b0b7210 */ /* 0x000fe40007ffe166 */
[----:B------:R-:W-:Y:S02]  /*74a0*/  ISETP.NE.AND.EX P2, PT, R121, RZ, PT, P2 ;  /* 0x000000ff7900720c */ /* 0x000fe40003f45320 */
[----:B------:R-:W-:Y:S01]  /*74b0*/  MOV R104, R101 ;  /* 0x0000006500687202 */ /* 0x000fe20000000f00 */
[----:B------:R-:W-:-:S04]  /*74c0*/  IMAD.IADD R11, R11, 0x1, -R4 ;  /* 0x000000010b0b7824 */ /* 0x000fc800078e0a04 */
[----:B------:R-:W-:-:S04]  /*74d0*/  IMAD R6, R6, -0x80, R11 ;  /* 0xffffff8006067824 */ /* 0x000fc800078e020b */
[----:B------:R-:W-:-:S07]  /*74e0*/  VIADD R183, R6, 0x108 ;  /* 0x0000010806b77836 */ /* 0x000fce0000000000 */
.L_x_12210:
        /* <DEDUP_REMOVED lines=80> */
.L_x_12205:
[----:B------:R-:W-:Y:S05]  /*79f0*/  BSYNC.RECONVERGENT B0 ;  /* 0x0000000000007941 */ /* 0x000fea0003800200 */
.L_x_12204:
        /* <DEDUP_REMOVED lines=49> */
[----:B------:R-:W-:Y:S01]  /*7d10*/  ISETP.GT.AND P3, PT, R176, R169, PT ;  /* 0x000000a9b000720c */ /* 0x000fe20003f64270 */
        /* <DEDUP_REMOVED lines=193> */
.L_x_12209:
[----:B------:R-:W-:Y:S05]  /*8930*/  BSYNC.RECONVERGENT B0 ;  /* 0x0000000000007941 */ /* 0x000fea0003800200 */
.L_x_12208:
[----:B------:R-:W-:Y:S01]  /*8940*/  @!PT LDS RZ, [RZ] ;  /* 0x00000000fffff984 */ /* 0x000fe20000000800 */
[----:B------:R-:W-:Y:S01]  /*8950*/  @!PT LDS RZ, [RZ] ;  /* 0x00000000fffff984 */ /* 0x000fe20000000800 */
[----:B------:R-:W-:Y:S01]  /*8960*/  @!PT LDS RZ, [RZ] ;  /* 0x00000000fffff984 */ /* 0x000fe20000000800 */
[----:B------:R1:W-:Y:S01]  /*8970*/  @!P1 LDGSTS.E.BYPASS.LTC128B.128 [R177+0x2000], desc[UR4][R170.64] ;  /* 0x02000000aab19fae */ /* 0x0003e2000b981a04 */
[C---:B------:R-:W-:Y:S01]  /*8980*/  LEA R114, P3, R164.reuse, R170, 0x5 ;  /* 0x000000aaa4727211 */ /* 0x040fe200078628ff */
[C---:B------:R-:W-:Y:S02]  /*8990*/  @!P0 IMAD R102, R165.reuse, 0x60, RZ ;  /* 0x00000060a5668824 */ /* 0x040fe400078e02ff */
        /* <DEDUP_REMOVED lines=16> */
[-C--:B------:R-:W-:Y:S01]  /*8aa0*/  @!P0 LEA.HI.X R113, R164, R115.reuse, R165, 0x6, P3 ;  /* 0x00000073a4718211 */ /* 0x080fe200018f34a5 */
[----:B------:R-:W-:Y:S01]  /*8ab0*/  @!P0 IMAD.IADD R111, R102, 0x1, R111 ;  /* 0x00000001666f8824 */ /* 0x000fe200078e026f */
[----:B------:R-:W-:Y:S01]  /*8ac0*/  @!P0 MOV R109, R115 ;  /* 0x00000073006d8202 */ /* 0x000fe20000000f00 */
[----:B------:R-:W-:Y:S01]  /*8ad0*/  @!PT LDS RZ, [RZ] ;  /* 0x00000000fffff984 */ /* 0x000fe20000000800 */
[----:B------:R-:W-:Y:S01]  /*8ae0*/  @!PT LDS RZ, [RZ] ;  /* 0x00000000fffff984 */ /* 0x000fe20000000800 */
[----:B------:R-:W-:Y:S01]  /*8af0*/  @!PT LDS RZ, [RZ] ;  /* 0x00000000fffff984 */ /* 0x000fe20000000800 */
[----:B------:R1:W-:Y:S01]  /*8b00*/  @!P0 LDGSTS.E.BYPASS.LTC128B.128 [R177+0x3000], desc[UR4][R116.64] ;  /* 0x0300000074b18fae */ /* 0x0003e2000b981a04 */
[C---:B------:R-:W-:Y:S03]  /*8b10*/  @!P0 IMAD.WIDE.U32 R106, R164.reuse, 0xc0, R106 ;  /* 0x000000c0a46a8825 */ /* 0x040fe600078e006a */
[----:B------:R1:W-:Y:S01]  /*8b20*/  @P0 STS.128 [R177+0x3800], RZ ;  /* 0x003800ffb1000388 */ /* 0x0003e20000000c00 */
[----:B------:R-:W-:Y:S02]  /*8b30*/  @!P0 IMAD.MOV.U32 R108, RZ, RZ, R114 ;  /* 0x000000ffff6c8224 */ /* 0x000fe400078e0072 */
[C---:B------:R-:W-:Y:S01]  /*8b40*/  @!P0 IMAD R100, R165.reuse, 0xc0, RZ ;  /* 0x000000c0a5648824 */ /* 0x040fe200078e02ff */
[----:B------:R-:W-:Y:S01]  /*8b50*/  @!PT LDS RZ, [RZ] ;  /* 0x00000000fffff984 */ /* 0x000fe20000000800 */
[----:B------:R-:W-:Y:S01]  /*8b60*/  @!PT LDS RZ, [RZ] ;  /* 0x00000000fffff984 */ /* 0x000fe20000000800 */
[----:B------:R-:W-:Y:S01]  /*8b70*/  @!PT LDS RZ, [RZ] ;  /* 0x00000000fffff984 */ /* 0x000fe20000000800 */
[----:B------:R1:W-:Y:S01]  /*8b80*/  @!P0 LDGSTS.E.BYPASS.LTC128B.128 [R177+0x3800], desc[UR4][R112.64] ;  /* 0x0380000070b18fae */ /* 0x0003e2000b981a04 */
[----:B------:R-:W-:Y:S03]  /*8b90*/  @!P0 IMAD.WIDE.U32 R108, R164, 0xa0, R108 ;  /* 0x000000a0a46c8825 */ /* 0x000fe600078e006c */
[----:B------:R1:W-:Y:S01]  /*8ba0*/  @P0 STS.128 [R177+0x4000], RZ ;  /* 0x004000ffb1000388 */ /* 0x0003e20000000c00 */
[----:B------:R-:W-:Y:S02]  /*8bb0*/  @!P0 IMAD R101, R165, 0xa0, RZ ;  /* 0x000000a0a5658824 */ /* 0x000fe400078e02ff */
[----:B------:R-:W-:Y:S01]  /*8bc0*/  @!P0 IMAD.IADD R107, R100, 0x1, R107 ;  /* 0x00000001646b8824 */ /* 0x000fe200078e026b */
        /* <DEDUP_REMOVED lines=23> */
.L_x_12207:
[----:B------:R-:W-:Y:S05]  /*8d40*/  BSYNC.RECONVERGENT B1 ;  /* 0x0000000000017941 */ /* 0x000fea0003800200 */
.L_x_12206:
        /* <DEDUP_REMOVED lines=253> */
[C---:B------:R-:W-:Y:S01]  /*9d20*/  FMUL.FTZ R75, R104.reuse, R75 ;  /* 0x0000004b684b7220 */ /* 0x040fe20000410000 */
[C---:B------:R-:W-:Y:S07]  /*9d30*/  FMUL.FTZ R72, R103.reuse, R72 ;  /* 0x0000004867487220 */ /* 0x040fee0000410000 */
[----:B------:R-:W-:Y:S01]  /*9d40*/  MUFU.EX2 R123, R123 ;  /* 0x0000007b007b7308 */ /* 0x000fe20000000800 */
[----:B------:R-:W-:Y:S01]  /*9d50*/  FMUL.FTZ R73, R103, R73 ;  /* 0x0000004967497220 */ /* 0x000fe20000410000 */
        /* <DEDUP_REMOVED lines=26> */
[-CC-:B------:R-:W-:Y:S01]  /*9f00*/  FFMA.FTZ R132, R22, R102.reuse, -R121.reuse ;  /* 0x0000006616847223 */ /* 0x180fe20000010879 */
[-CC-:B------:R-:W-:Y:S01]  /*9f10*/  FFMA.FTZ R54, R54, R102.reuse, -R121.reuse ;  /* 0x0000006636367223 */ /* 0x180fe20000010879 */
[C---:B------:R-:W-:Y:S01]  /*9f20*/  HMMA.16816.F32.BF16 R8, R96.reuse, R110, R8 ;  /* 0x0000006e6008723c */ /* 0x040fe20000041808 */
[----:B------:R-:W3:Y:S06]  /*9f30*/  LDSM.16.MT88.4 R108, [R158+0x6800] ;  /* 0x006800009e6c783b */ /* 0x000eec0000004200 */
[----:B------:R-:W-:Y:S01]  /*9f40*/  MUFU.EX2 R127, R127 ;  /* 0x0000007f007f7308 */ /* 0x000fe20000000800 */
[-CC-:B------:R-:W-:Y:S01]  /*9f50*/  FFMA.FTZ R55, R55, R102.reuse, -R121.reuse ;  /* 0x0000006637377223 */ /* 0x180fe20000010879 */
[-CC-:B------:R-:W-:Y:S01]  /*9f60*/  FFMA.FTZ R59, R59, R102.reuse, -R121.reuse ;  /* 0x000000663b3b7223 */ /* 0x180fe20000010879 */
[-CC-:B------:R-:W-:Y:S07]  /*9f70*/  FFMA.FTZ R42, R42, R102.reuse, -R121.reuse ;  /* 0x000000662a2a7223 */ /* 0x180fee0000010879 */
[----:B------:R-:W-:Y:S01]  /*9f80*/  MUFU.EX2 R54, R54 ;  /* 0x0000003600367308 */ /* 0x000fe20000000800 */
[----:B-1----:R-:W-:Y:S01]  /*9f90*/  F2FP.BF16.F32.PACK_AB R85, R128, R125 ;  /* 0x0000007d8055723e */ /* 0x002fe200000010ff */
        /* <DEDUP_REMOVED lines=8> */
[----:B------:R-:W-:Y:S07]  /*a020*/  LDSM.16.MT88.4 R112, [R153+0x6800] ;  /* 0x006800009970783b */ /* 0x000fee0000004200 */
        /* <DEDUP_REMOVED lines=20> */
[-C--:B------:R-:W-:Y:S07]  /*a170*/  FFMA.FTZ R45, R49, R102.reuse, -R105 ;  /* 0x00000066312d7223 */ /* 0x080fee0000010869 */
[----:B------:R-:W4:Y:S01]  /*a180*/  MUFU.EX2 R117, R117 ;  /* 0x0000007500757308 */ /* 0x000f220000000800 */
[-C--:B------:R-:W-:Y:S01]  /*a190*/  FFMA.FTZ R49, R58, R102.reuse, -R121 ;  /* 0x000000663a317223 */ /* 0x080fe20000010879 */
[C---:B--2---:R-:W-:Y:S08]  /*a1a0*/  HMMA.16816.F32.BF16 R12, R96.reuse, R92, R12 ;  /* 0x0000005c600c723c */ /* 0x044ff0000004180c */
[----:B------:R-:W2:Y:S01]  /*a1b0*/  MUFU.EX2 R119, R119 ;  /* 0x0000007700777308 */ /* 0x000ea20000000800 */
[-CC-:B------:R-:W-:Y:S01]  /*a1c0*/  FFMA.FTZ R60, R60, R102.reuse, -R105.reuse ;  /* 0x000000663c3c7223 */ /* 0x180fe20000010869 */
[-C--:B------:R-:W-:Y:S01]  /*a1d0*/  FFMA.FTZ R64, R64, R102.reuse, -R105 ;  /* 0x0000006640407223 */ /* 0x080fe20000010869 */
[----:B------:R-:W-:Y:S07]  /*a1e0*/  FFMA.FTZ R62, R62, R102, -R121 ;  /* 0x000000663e3e7223 */ /* 0x000fee0000010879 */
[----:B------:R-:W5:Y:S01]  /*a1f0*/  MUFU.EX2 R118, R118 ;  /* 0x0000007600767308 */ /* 0x000f620000000800 */
[----:B------:R-:W-:Y:S01]  /*a200*/  FFMA.FTZ R129, R104, R187, R129 ;  /* 0x000000bb68817223 */ /* 0x000fe20000010081 */
[----:B------:R-:W-:Y:S01]  /*a210*/  HMMA.16816.F32.BF16 R16, R96, R94, R16 ;  /* 0x0000005e6010723c */ /* 0x000fe20000041810 */
[----:B------:R-:W1:Y:S07]  /*a220*/  LDSM.16.MT88.4 R92, [R152+0x6800] ;  /* 0x00680000985c783b */ /* 0x000e6e0000004200 */
[----:B------:R-:W-:Y:S01]  /*a230*/  MUFU.EX2 R49, R49 ;  /* 0x0000003100317308 */ /* 0x000fe20000000800 */
[----:B------:R-:W-:Y:S01]  /*a240*/  FADD.FTZ R129, R124, R129 ;  /* 0x000000817c817221 */ /* 0x000fe20000010000 */
[----:B----4-:R-:W-:Y:S01]  /*a250*/  F2FP.BF16.F32.PACK_AB R87, R117, R116 ;  /* 0x000000747557723e */ /* 0x010fe200000010ff */
[----:B------:R-:W-:Y:S07]  /*a260*/  FFMA.FTZ R126, R103, R186, R126 ;  /* 0x000000ba677e7223 */ /* 0x000fee000001007e */
[----:B------:R-:W-:Y:S01]  /*a270*/  MUFU.EX2 R46, R46 ;  /* 0x0000002e002e7308 */ /* 0x000fe20000000800 */
[----:B------:R-:W-:Y:S02]  /*a280*/  ISETP.GT.AND P0, PT, R176, R169, PT ;  /* 0x000000a9b000720c */ /* 0x000fe40003f04270 */
[----:B--2---:R-:W-:Y:S01]  /*a290*/  F2FP.BF16.F32.PACK_AB R84, R119, R130 ;  /* 0x000000827754723e */ /* 0x004fe200000010ff */
[----:B------:R-:W-:Y:S06]  /*a2a0*/  LDSM.16.MT88.4 R96, [R154+0x7000] ;  /* 0x007000009a60783b */ /* 0x000fec0000004200 */
[----:B------:R-:W-:Y:S01]  /*a2b0*/  MUFU.EX2 R47, R47 ;  /* 0x0000002f002f7308 */ /* 0x000fe20000000800 */
[----:B-----5:R-:W-:Y:S01]  /*a2c0*/  F2FP.BF16.F32.PACK_AB R86, R127, R118 ;  /* 0x000000767f56723e */ /* 0x020fe200000010ff */
[----:B------:R-:W-:Y:S01]  /*a2d0*/  FADD.FTZ R126, R122, R126 ;  /* 0x0000007e7a7e7221 */ /* 0x000fe20000010000 */
[----:B------:R-:W-:Y:S07]  /*a2e0*/  MOV R103, R100 ;  /* 0x0000006400677202 */ /* 0x000fee0000000f00 */
[----:B------:R-:W-:Y:S01]  /*a2f0*/  MUFU.EX2 R50, R50 ;  /* 0x0000003200327308 */ /* 0x000fe20000000800 */
[----:B------:R-:W-:Y:S01]  /*a300*/  MOV R104, R101 ;  /* 0x0000006500687202 */ /* 0x000fe20000000f00 */
[----:B------:R-:W-:Y:S01]  /*a310*/  FADD.FTZ R123, R123, R126 ;  /* 0x0000007e7b7b7221 */ /* 0x000fe20000010000 */
[C---:B---3--:R-:W-:Y:S07]  /*a320*/  HMMA.16816.F32.BF16 R4, R84.reuse, R108, R4 ;  /* 0x0000006c5404723c */ /* 0x048fee0000041804 */
        /* <DEDUP_REMOVED lines=8> */
[----:B------:R-:W-:Y:S01]  /*a3b0*/  FADD.FTZ R123, R106, R123 ;  /* 0x0000007b6a7b7221 */ /* 0x000fe20000010000 */
[C---:B-1----:R-:W-:Y:S08]  /*a3c0*/  HMMA.16816.F32.BF16 R68, R84.reuse, R88, R68 ;  /* 0x000000585444723c */ /* 0x042ff00000041844 */
[----:B------:R-:W-:Y:S01]  /*a3d0*/  MUFU.EX2 R111, R111 ;  /* 0x0000006f006f7308 */ /* 0x000fe20000000800 */
[----:B------:R-:W-:Y:S09]  /*a3e0*/  FADD.FTZ R130, R130, R123 ;  /* 0x0000007b82827221 */ /* 0x000ff20000010000 */
[----:B------:R-:W1:Y:S01]  /*a3f0*/  MUFU.EX2 R108, R108 ;  /* 0x0000006c006c7308 */ /* 0x000e620000000800 */
[----:B------:R-:W-:Y:S01]  /*a400*/  FADD.FTZ R119, R119, R130 ;  /* 0x0000008277777221 */ /* 0x000fe20000010000 */
[C---:B------:R-:W-:Y:S01]  /*a410*/  HMMA.16816.F32.BF16 R72, R84.reuse, R90, R72 ;  /* 0x0000005a5448723c */ /* 0x040fe20000041848 */
[----:B------:R-:W3:Y:S07]  /*a420*/  LDSM.16.MT88.4 R88, [R158+0x7000] ;  /* 0x007000009e58783b */ /* 0x000eee0000004200 */
[----:B------:R-:W-:Y:S01]  /*a430*/  MUFU.EX2 R110, R110 ;  /* 0x0000006e006e7308 */ /* 0x000fe20000000800 */
[----:B--2---:R-:W-:Y:S01]  /*a440*/  F2FP.BF16.F32.PACK_AB R21, R109, R132 ;  /* 0x000000846d15723e */ /* 0x004fe200000010ff */
[----:B------:R-:W-:Y:S08]  /*a450*/  FADD.FTZ R118, R118, R119 ;  /* 0x0000007776767221 */ /* 0x000ff00000010000 */
[----:B------:R-:W-:Y:S01]  /*a460*/  MUFU.EX2 R135, R135 ;  /* 0x0000008700877308 */ /* 0x000fe20000000800 */
[C---:B------:R-:W-:Y:S09]  /*a470*/  HMMA.16816.F32.BF16 R76, R84.reuse, R112, R76 ;  /* 0x00000070544c723c */ /* 0x040ff2000004184c */
        /* <DEDUP_REMOVED lines=8> */
[-CC-:B------:R-:W-:Y:S01]  /*a500*/  FFMA.FTZ R114, R30, R102.reuse, -R121.reuse ;  /* 0x000000661e727223 */ /* 0x180fe20000010879 */
[----:B------:R-:W-:Y:S08]  /*a510*/  FADD.FTZ R127, R127, R118 ;  /* 0x000000767f7f7221 */ /* 0x000ff00000010000 */
[----:B------:R-:W4:Y:S01]  /*a520*/  MUFU.EX2 R113, R113 ;  /* 0x0000007100717308 */ /* 0x000f220000000800 */
[C---:B------:R-:W-:Y:S09]  /*a530*/  HMMA.16816.F32.BF16 R12, R84.reuse, R92, R12 ;  /* 0x0000005c540c723c */ /* 0x040ff2000004180c */
[----:B------:R-:W5:Y:S10]  /*a540*/  MUFU.EX2 R112, R112 ;  /* 0x0000007000707308 */ /* 0x000f740000000800 */
[----:B------:R-:W-:Y:S01]  /*a550*/  MUFU.EX2 R114, R114 ;  /* 0x0000007200727308 */ /* 0x000fe20000000800 */
[----:B------:R-:W-:Y:S01]  /*a560*/  HMMA.16816.F32.BF16 R16, R84, R94, R16 ;  /* 0x0000005e5410723c */ /* 0x000fe20000041810 */
[----:B------:R-:W2:Y:S02]  /*a570*/  LDSM.16.MT88.4 R84, [R152+0x7000] ;  /* 0x007000009854783b */ /* 0x000ea40000004200 */
[--C-:B-1----:R-:W-:Y:S01]  /*a580*/  FFMA.FTZ R131, R34, R102, -R121.reuse ;  /* 0x0000006622837223 */ /* 0x102fe20000010879 */
[----:B----4-:R-:W-:Y:S02]  /*a590*/  F2FP.BF16.F32.PACK_AB R22, R110, R113 ;  /* 0x000000716e16723e */ /* 0x010fe400000010ff */
[----:B-----5:R-:W-:Y:S03]  /*a5a0*/  F2FP.BF16.F32.PACK_AB R20, R115, R112 ;  /* 0x000000707314723e */ /* 0x020fe600000010ff */
[----:B------:R-:W-:Y:S01]  /*a5b0*/  LDSM.16.MT88.4 R92, [R158+0x9800] ;  /* 0x009800009e5c783b */ /* 0x000fe20000004200 */
[----:B------:R-:W-:Y:S03]  /*a5c0*/  MUFU.EX2 R131, R131 ;  /* 0x0000008300837308 */ /* 0x000fe60000000800 */
[C---:B---3--:R-:W-:Y:S08]  /*a5d0*/  HMMA.16816.F32.BF16 R4, R20.reuse, R88, R4 ;  /* 0x000000581404723c */ /* 0x048ff00000041804 */
[C---:B------:R-:W-:Y:S01]  /*a5e0*/  HMMA.16816.F32.BF16 R8, R20.reuse, R90, R8 ;  /* 0x0000005a1408723c */ /* 0x040fe20000041808 */
[----:B------:R-:W1:Y:S07]  /*a5f0*/  LDSM.16.MT88.4 R88, [R158+0x7800] ;  /* 0x007800009e58783b */ /* 0x000e6e0000004200 */
        /* <DEDUP_REMOVED lines=20> */
[----:B---3--:R-:W-:Y:S06]  /*a740*/  F2FP.BF16.F32.PACK_AB R21, R97, R114 ;  /* 0x000000726115723e */ /* 0x008fec00000010ff */
[----:B------:R-:W-:Y:S01]  /*a750*/  MUFU.EX2 R40, R40 ;  /* 0x0000002800287308 */ /* 0x000fe20000000800 */
[----:B----4-:R-:W-:Y:S02]  /*a760*/  F2FP.BF16.F32.PACK_AB R23, R96, R131 ;  /* 0x000000836017723e */ /* 0x010fe400000010ff */
[----:B------:R-:W-:Y:S02]  /*a770*/  F2FP.BF16.F32.PACK_AB R20, R134, R133 ;  /* 0x000000858614723e */ /* 0x000fe400000010ff */
[----:B--2---:R-:W-:Y:S07]  /*a780*/  F2FP.BF16.F32.PACK_AB R22, R98, R99 ;  /* 0x000000636216723e */ /* 0x004fee00000010ff */
[C---:B-1----:R-:W-:Y:S03]  /*a790*/  HMMA.16816.F32.BF16 R4, R20.reuse, R88, R4 ;  /* 0x000000581404723c */ /* 0x042fe60000041804 */
[-CC-:B------:R-:W-:Y:S01]  /*a7a0*/  FFMA.FTZ R88, R38, R102.reuse, -R121.reuse ;  /* 0x0000006626587223 */ /* 0x180fe20000010879 */
[-C--:B------:R-:W-:Y:S04]  /*a7b0*/  FFMA.FTZ R89, R39, R102.reuse, -R121 ;  /* 0x0000006627597223 */ /* 0x080fe80000010879 */
[C---:B------:R-:W-:Y:S01]  /*a7c0*/  HMMA.16816.F32.BF16 R8, R20.reuse, R90, R8 ;  /* 0x0000005a1408723c */ /* 0x040fe20000041808 */
[----:B------:R-:W-:Y:S02]  /*a7d0*/  MUFU.EX2 R88, R88 ;  /* 0x0000005800587308 */ /* 0x000fe40000000800 */
[-CC-:B------:R-:W-:Y:S01]  /*a7e0*/  FFMA.FTZ R90, R36, R102.reuse, -R105.reuse ;  /* 0x00000066245a7223 */ /* 0x180fe20000010869 */
[--C-:B------:R-:W-:Y:S07]  /*a7f0*/  FFMA.FTZ R91, R37, R102, -R105.reuse ;  /* 0x00000066255b7223 */ /* 0x100fee0000010869 */
        /* <DEDUP_REMOVED lines=13> */
[----:B-1----:R-:W-:Y:S02]  /*a8d0*/  F2FP.BF16.F32.PACK_AB R21, R89, R88 ;  /* 0x000000585915723e */ /* 0x002fe400000010ff */
[----:B------:R-:W-:Y:S02]  /*a8e0*/  F2FP.BF16.F32.PACK_AB R23, R43, R42 ;  /* 0x0000002a2b17723e */ /* 0x000fe400000010ff */
[----:B--2---:R-:W-:Y:S02]  /*a8f0*/  F2FP.BF16.F32.PACK_AB R20, R91, R90 ;  /* 0x0000005a5b14723e */ /* 0x004fe400000010ff */
[----:B------:R-:W-:Y:S07]  /*a900*/  F2FP.BF16.F32.PACK_AB R22, R40, R41 ;  /* 0x000000292816723e */ /* 0x000fee00000010ff */
[C---:B---3--:R-:W-:Y:S08]  /*a910*/  HMMA.16816.F32.BF16 R4, R20.reuse, R24, R4 ;  /* 0x000000181404723c */ /* 0x048ff00000041804 */
        /* <DEDUP_REMOVED lines=23> */
[-CC-:B------:R-:W-:Y:S01]  /*aa90*/  FFMA.FTZ R37, R52, R102.reuse, -R105.reuse ;  /* 0x0000006634257223 */ /* 0x180fe20000010869 */
[-CC-:B------:R-:W-:Y:S01]  /*aaa0*/  FFMA.FTZ R52, R53, R102.reuse, -R105.reuse ;  /* 0x0000006635347223 */ /* 0x180fe20000010869 */
[-C--:B------:R-:W-:Y:S01]  /*aab0*/  FFMA.FTZ R53, R56, R102.reuse, -R105 ;  /* 0x0000006638357223 */ /* 0x080fe20000010869 */
[----:B------:R-:W-:Y:S02]  /*aac0*/  FADD.FTZ R56, R120, R129 ;  /* 0x0000008178387221 */ /* 0x000fe40000010000 */
[C---:B------:R-:W-:Y:S03]  /*aad0*/  HMMA.16816.F32.BF16 R80, R20.reuse, R38, R80 ;  /* 0x000000261450723c */ /* 0x040fe60000041850 */
[----:B------:R-:W-:Y:S01]  /*aae0*/  MUFU.EX2 R37, R37 ;  /* 0x0000002500257308 */ /* 0x000fe20000000800 */
[-C--:B------:R-:W-:Y:S01]  /*aaf0*/  FFMA.FTZ R39, R57, R102.reuse, -R105 ;  /* 0x0000006639277223 */ /* 0x080fe20000010869 */
[--C-:B------:R-:W-:Y:S08]  /*ab00*/  FFMA.FTZ R57, R66, R102, -R121.reuse ;  /* 0x0000006642397223 */ /* 0x100ff00000010879 */
[----:B------:R-:W5:Y:S01]  /*ab10*/  MUFU.EX2 R52, R52 ;  /* 0x0000003400347308 */ /* 0x000f620000000800 */
[----:B------:R-:W-:Y:S01]  /*ab20*/  FADD.FTZ R56, R107, R56 ;  /* 0x000000386b387221 */ /* 0x000fe20000010000 */
[C---:B----4-:R-:W-:Y:S08]  /*ab30*/  HMMA.16816.F32.BF16 R12, R20.reuse, R32, R12 ;  /* 0x00000020140c723c */ /* 0x050ff0000004180c */
[----:B------:R4:W-:Y:S10]  /*ab40*/  MUFU.EX2 R38, R53 ;  /* 0x0000003500267308 */ /* 0x0009f40000000800 */
[----:B------:R-:W1:Y:S01]  /*ab50*/  MUFU.EX2 R39, R39 ;  /* 0x0000002700277308 */ /* 0x000e620000000800 */
[----:B------:R-:W-:Y:S01]  /*ab60*/  HMMA.16816.F32.BF16 R16, R20, R34, R16 ;  /* 0x000000221410723c */ /* 0x000fe20000041810 */
[----:B------:R-:W2:Y:S08]  /*ab70*/  LDSM.16.MT88.4 R32, [R153+0x9000] ;  /* 0x009000009920783b */ /* 0x000eb00000004200 */
[----:B------:R-:W-:Y:S01]  /*ab80*/  MUFU.EX2 R57, R57 ;  /* 0x0000003900397308 */ /* 0x000fe20000000800 */
[----:B------:R-:W-:Y:S02]  /*ab90*/  F2FP.BF16.F32.PACK_AB R21, R55, R54 ;  /* 0x000000363715723e */ /* 0x000fe400000010ff */
[----:B---3--:R-:W-:Y:S02]  /*aba0*/  F2FP.BF16.F32.PACK_AB R23, R36, R49 ;  /* 0x000000312417723e */ /* 0x008fe400000010ff */
[----:B-----5:R-:W-:Y:S01]  /*abb0*/  F2FP.BF16.F32.PACK_AB R20, R52, R37 ;  /* 0x000000253414723e */ /* 0x020fe200000010ff */
[----:B----4-:R-:W-:Y:S01]  /*abc0*/  FADD.FTZ R53, R125, R56 ;  /* 0x000000387d357221 */ /* 0x010fe20000010000 */
[-CC-:B------:R-:W-:Y:S01]  /*abd0*/  FFMA.FTZ R56, R63, R102.reuse, -R121.reuse ;  /* 0x000000663f387223 */ /* 0x180fe20000010879 */
[----:B------:R-:W-:Y:S01]  /*abe0*/  FFMA.FTZ R121, R67, R102, -R121 ;  /* 0x0000006643797223 */ /* 0x000fe20000010879 */
[----:B-1----:R-:W-:Y:S01]  /*abf0*/  F2FP.BF16.F32.PACK_AB R22, R39, R38 ;  /* 0x000000262716723e */ /* 0x002fe200000010ff */
[----:B------:R-:W-:Y:S02]  /*ac00*/  FADD.FTZ R53, R128, R53 ;  /* 0x0000003580357221 */ /* 0x000fe40000010000 */
[----:B------:R-:W1:Y:S02]  /*ac10*/  MUFU.EX2 R58, R121 ;  /* 0x00000079003a7308 */ /* 0x000e640000000800 */
[----:B------:R-:W-:Y:S02]  /*ac20*/  FADD.FTZ R116, R116, R53 ;  /* 0x0000003574747221 */ /* 0x000fe40000010000 */
[C---:B------:R-:W-:Y:S06]  /*ac30*/  HMMA.16816.F32.BF16 R4, R20.reuse, R24, R4 ;  /* 0x000000181404723c */ /* 0x040fec0000041804 */
[----:B------:R-:W-:Y:S01]  /*ac40*/  MUFU.EX2 R53, R62 ;  /* 0x0000003e00357308 */ /* 0x000fe20000000800 */
[----:B------:R-:W-:Y:S09]  /*ac50*/  FADD.FTZ R117, R117, R116 ;  /* 0x0000007475757221 */ /* 0x000ff20000010000 */
[----:B------:R-:W3:Y:S01]  /*ac60*/  MUFU.EX2 R56, R56 ;  /* 0x0000003800387308 */ /* 0x000ee20000000800 */
[----:B------:R-:W-:Y:S01]  /*ac70*/  FADD.FTZ R132, R132, R117 ;  /* 0x0000007584847221 */ /* 0x000fe20000010000 */
[C---:B------:R-:W-:Y:S01]  /*ac80*/  HMMA.16816.F32.BF16 R8, R20.reuse, R26, R8 ;  /* 0x0000001a1408723c */ /* 0x040fe20000041808 */
[----:B------:R-:W4:Y:S02]  /*ac90*/  LDSM.16.MT88.4 R24, [R152+0x9000] ;  /* 0x009000009818783b */ /* 0x000f240000004200 */
[----:B-1----:R-:W-:Y:S01]  /*aca0*/  F2FP.BF16.F32.PACK_AB R87, R58, R57 ;  /* 0x000000393a57723e */ /* 0x002fe200000010ff */
[----:B------:R-:W-:Y:S04]  /*acb0*/  FADD.FTZ R132, R109, R132 ;  /* 0x000000846d847221 */ /* 0x000fe80000010000 */
[C---:B--2---:R-:W-:Y:S03]  /*acc0*/  HMMA.16816.F32.BF16 R68, R20.reuse, R28, R68 ;  /* 0x0000001c1444723c */ /* 0x044fe60000041844 */
[----:B------:R-:W-:Y:S01]  /*acd0*/  FADD.FTZ R28, R112, R127 ;  /* 0x0000007f701c7221 */ /* 0x000fe20000010000 */
[----:B---3--:R-:W-:Y:S01]  /*ace0*/  F2FP.BF16.F32.PACK_AB R85, R56, R53 ;  /* 0x000000353855723e */ /* 0x008fe200000010ff */
[----:B------:R-:W-:Y:S02]  /*acf0*/  FADD.FTZ R111, R111, R132 ;  /* 0x000000846f6f7221 */ /* 0x000fe40000010000 */
[----:B------:R-:W-:Y:S01]  /*ad00*/  FADD.FTZ R28, R115, R28 ;  /* 0x0000001c731c7221 */ /* 0x000fe20000010000 */
[C---:B------:R-:W-:Y:S03]  /*ad10*/  HMMA.16816.F32.BF16 R72, R20.reuse, R30, R72 ;  /* 0x0000001e1448723c */ /* 0x040fe60000041848 */
[----:B------:R-:W-:Y:S01]  /*ad20*/  FADD.FTZ R113, R113, R28 ;  /* 0x0000001c71717221 */ /* 0x000fe20000010000 */
[----:B------:R-:W-:Y:S01]  /*ad30*/  FADD.FTZ R111, R108, R111 ;  /* 0x0000006f6c6f7221 */ /* 0x000fe20000010000 */
[----:B------:R-:W1:Y:S02]  /*ad40*/  LDSM.16.MT88.4 R28, [R154+0x9800] ;  /* 0x009800009a1c783b */ /* 0x000e640000004200 */
[----:B------:R-:W-:Y:S01]  /*ad50*/  FADD.FTZ R110, R110, R113 ;  /* 0x000000716e6e7221 */ /* 0x000fe20000010000 */
[C---:B------:R-:W-:Y:S01]  /*ad60*/  HMMA.16816.F32.BF16 R76, R20.reuse, R32, R76 ;  /* 0x00000020144c723c */ /* 0x040fe2000004184c */
[----:B------:R-:W-:Y:S02]  /*ad70*/  MUFU.EX2 R32, R60 ;  /* 0x0000003c00207308 */ /* 0x000fe40000000800 */
[-CC-:B------:R-:W-:Y:S01]  /*ad80*/  FFMA.FTZ R33, R61, R102.reuse, -R105.reuse ;  /* 0x000000663d217223 */ /* 0x180fe20000010869 */
[----:B------:R-:W-:Y:S01]  /*ad90*/  FFMA.FTZ R105, R65, R102, -R105 ;  /* 0x0000006641697223 */ /* 0x000fe20000010869 */
[----:B------:R-:W-:Y:S01]  /*ada0*/  FADD.FTZ R114, R114, R111 ;  /* 0x0000006f72727221 */ /* 0x000fe20000010000 */
[----:B------:R-:W-:Y:S02]  /*adb0*/  FADD.FTZ R133, R133, R110 ;  /* 0x0000006e85857221 */ /* 0x000fe40000010000 */
[C---:B------:R-:W-:Y:S03]  /*adc0*/  HMMA.16816.F32.BF16 R80, R20.reuse, R34, R80 ;  /* 0x000000221450723c */ /* 0x040fe60000041850 */
[----:B------:R-:W2:Y:S01]  /*add0*/  MUFU.EX2 R33, R33 ;  /* 0x0000002100217308 */ /* 0x000ea20000000800 */
[----:B------:R-:W-:Y:S01]  /*ade0*/  FADD.FTZ R114, R97, R114 ;  /* 0x0000007261727221 */ /* 0x000fe20000010000 */
[----:B------:R-:W-:Y:S08]  /*adf0*/  FADD.FTZ R134, R134, R133 ;  /* 0x0000008586867221 */ /* 0x000ff00000010000 */
[----:B------:R-:W-:Y:S01]  /*ae00*/  MUFU.EX2 R34, R64 ;  /* 0x0000004000227308 */ /* 0x000fe20000000800 */
[----:B------:R-:W-:Y:S01]  /*ae10*/  FADD.FTZ R131, R131, R114 ;  /* 0x0000007283837221 */ /* 0x000fe20000010000 */
[C---:B----4-:R-:W-:Y:S08]  /*ae20*/  HMMA.16816.F32.BF16 R12, R20.reuse, R24, R12 ;  /* 0x00000018140c723c */ /* 0x050ff0000004180c */
[----:B------:R-:W3:Y:S01]  /*ae30*/  MUFU.EX2 R105, R105 ;  /* 0x0000006900697308 */ /* 0x000ee20000000800 */
[----:B------:R-:W-:Y:S01]  /*ae40*/  FADD.FTZ R25, R99, R134 ;  /* 0x0000008663197221 */ /* 0x000fe20000010000 */
[----:B------:R-:W-:Y:S01]  /*ae50*/  FADD.FTZ R131, R96, R131 ;  /* 0x0000008360837221 */ /* 0x000fe20000010000 */
[----:B--2---:R-:W-:Y:S02]  /*ae60*/  F2FP.BF16.F32.PACK_AB R84, R33, R32 ;  /* 0x000000202154723e */ /* 0x004fe400000010ff */
[----:B------:R-:W-:Y:S01]  /*ae70*/  FADD.FTZ R25, R98, R25 ;  /* 0x0000001962197221 */ /* 0x000fe20000010000 */
[----:B------:R-:W-:Y:S01]  /*ae80*/  HMMA.16816.F32.BF16 R16, R20, R26, R16 ;  /* 0x0000001a1410723c */ /* 0x000fe20000041810 */
[----:B------:R-:W2:Y:S02]  /*ae90*/  LDSM.16.MT88.4 R20, [R153+0x9800] ;  /* 0x009800009914783b */ /* 0x000ea40000004200 */
[----:B------:R-:W-:Y:S01]  /*aea0*/  FADD.FTZ R88, R88, R131 ;  /* 0x0000008358587221 */ /* 0x000fe20000010000 */
[----:B------:R-:W-:Y:S01]  /*aeb0*/  FADD.FTZ R24, R90, R25 ;  /* 0x000000195a187221 */ /* 0x000fe20000010000 */
[----:B---3--:R-:W-:Y:S02]  /*aec0*/  F2FP.BF16.F32.PACK_AB R86, R105, R34 ;  /* 0x000000226956723e */ /* 0x008fe400000010ff */
[----:B------:R-:W-:Y:S01]  /*aed0*/  FADD.FTZ R89, R89, R88 ;  /* 0x0000005859597221 */ /* 0x000fe20000010000 */
[----:B------:R-:W-:Y:S03]  /*aee0*/  FADD.FTZ R24, R91, R24 ;  /* 0x000000185b187221 */ /* 0x000fe60000010000 */
        /* <DEDUP_REMOVED lines=38> */
.L_x_12203:
[----:B------:R1:W5:Y:S01]  /*b150*/  LD.E R5, desc[UR4][R2.64+0xd8] ;  /* 0x0000d80402057980 */ /* 0x000362000c101900 */
[----:B------:R-:W-:Y:S01]  /*b160*/  UMOV UR6, 0xffffffff ;  /* 0xffffffff00067882 */ /* 0x000fe20000000000 */
[----:B------:R-:W2:Y:S02]  /*b170*/  S2R R0, SR_TID.X ;  /* 0x0000000000007919 */ /* 0x000ea40000002100 */
[----:B--2---:R-:W-:Y:S01]  /*b180*/  IMAD.SHL.U32 R10, R0, 0x20, RZ ;  /* 0x00000020000a7824 */ /* 0x004fe200078e00ff */
[----:B------:R-:W-:-:S04]  /*b190*/  SHF.R.U32.HI R4, RZ, 0x1, R0 ;  /* 0x00000001ff047819 */ /* 0x000fc80000011600 */
        /* <DEDUP_REMOVED lines=9> */
.L_x_12218:
[----:B------:R-:W2:Y:S01]  /*b230*/  S2R R6, SR_TID.X ;  /* 0x0000000000067919 */ /* 0x000ea20000002100 */
[----:B------:R-:W1:Y:S01]  /*b240*/  S2UR UR6, SR_CgaCtaId ;  /* 0x00000000000679c3 */ /* 0x000e620000008800 */
[----:B------:R-:W4:Y:S01]  /*b250*/  MUFU.RCP R11, R8 ;  /* 0x00000008000b7308 */ /* 0x000f220000001000 */
[----:B---3--:R-:W-:Y:S01]  /*b260*/  FADD.FTZ R7, R12, R13 ;  /* 0x0000000d0c077221 */ /* 0x008fe20000010000 */
[----:B------:R-:W-:-:S05]  /*b270*/  FSETP.NE.FTZ.AND P1, PT, R8, RZ, PT ;  /* 0x000000ff0800720b */ /* 0x000fca0003f35000 */
[----:B------:R-:W-:Y:S01]  /*b280*/  BAR.SYNC.DEFER_BLOCKING 0x0 ;  /* 0x0000000000007b1d */ /* 0x000fe20000010000 */
[----:B------:R-:W-:-:S05]  /*b290*/  FSETP.NE.FTZ.AND P0, PT, R7, RZ, PT ;  /* 0x000000ff0700720b */ /* 0x000fca0003f15000 */
[----:B------:R-:W3:Y:S01]  /*b2a0*/  MUFU.RCP R9, R7 ;  /* 0x0000000700097308 */ /* 0x000ee20000001000 */
[----:B------:R-:W-:Y:S01]  /*b2b0*/  UMOV UR7, 0x400 ;  /* 0x0000040000077882 */ /* 0x000fe20000000000 */
[----:B----4-:R-:W-:Y:S01]  /*b2c0*/  FSEL R11, R11, 1, P1 ;  /* 0x3f8000000b0b7808 */ /* 0x010fe20000800000 */
[----:B-1----:R-:W-:-:S04]  /*b2d0*/  ULEA UR6, UR6, UR7, 0x18 ;  /* 0x0000000706067291 */ /* 0x002fc8000f8ec0ff */
        /* <DEDUP_REMOVED lines=8> */
[----:B------:R-:W-:Y:S01]  /*b360*/  SHF.L.U32 R13, R6, 0x1, RZ ;  /* 0x00000001060d7819 */ /* 0x000fe200000006ff */
[C---:B------:R-:W-:Y:S01]  /*b370*/  FMUL.FTZ R73, R11.reuse, R73 ;  /* 0x000000490b497220 */ /* 0x040fe20000410000 */
[----:B------:R-:W-:Y:S01]  /*b380*/  LOP3.LUT R14, R12, 0x1c0, RZ, 0xc0, !PT ;  /* 0x000001c00c0e7812 */ /* 0x000fe200078ec0ff */
[C---:B------:R-:W-:Y:S01]  /*b390*/  FMUL.FTZ R76, R11.reuse, R76 ;  /* 0x0000004c0b4c7220 */ /* 0x040fe20000410000 */
[----:B------:R-:W-:Y:S01]  /*b3a0*/  R2P PR, R6, 0x1c ;  /* 0x0000001c06007804 */ /* 0x000fe20000000000 */
[C---:B------:R-:W-:Y:S01]  /*b3b0*/  FMUL.FTZ R77, R11.reuse, R77 ;  /* 0x0000004d0b4d7220 */ /* 0x040fe20000410000 */
[----:B------:R-:W-:Y:S01]  /*b3c0*/  LOP3.LUT R14, R14, 0x38, R13, 0xf8, !PT ;  /* 0x000000380e0e7812 */ /* 0x000fe200078ef80d */
[----:B------:R-:W-:Y:S01]  /*b3d0*/  FMUL.FTZ R80, R11, R80 ;  /* 0x000000500b507220 */ /* 0x000fe20000410000 */
[----:B------:R-:W-:Y:S01]  /*b3e0*/  LOP3.LUT R13, R13, 0x6, RZ, 0xc0, !PT ;  /* 0x000000060d0d7812 */ /* 0x000fe200078ec0ff */
[C---:B------:R-:W-:Y:S01]  /*b3f0*/  FMUL.FTZ R81, R11.reuse, R81 ;  /* 0x000000510b517220 */ /* 0x040fe20000410000 */
[C---:B------:R-:W-:Y:S01]  /*b400*/  FMUL.FTZ R88, R11.reuse, R88 ;  /* 0x000000580b587220 */ /* 0x040fe20000410000 */
[C---:B------:R-:W-:Y:S01]  /*b410*/  FMUL.FTZ R89, R11.reuse, R89 ;  /* 0x000000590b597220 */ /* 0x040fe20000410000 */
[----:B------:R-:W-:Y:S01]  /*b420*/  IADD3 R10, PT, PT, R14, R13, R10 ;  /* 0x0000000d0e0a7210 */ /* 0x000fe20007ffe00a */
        /* <DEDUP_REMOVED lines=9> */
[C---:B------:R-:W-:Y:S01]  /*b4c0*/  FMUL.FTZ R98, R9.reuse, R98 ;  /* 0x0000006209627220 */ /* 0x040fe20000410000 */
[C---:B------:R-:W-:Y:S01]  /*b4d0*/  IADD3 R16, PT, PT, R10.reuse, 0x80, RZ ;  /* 0x000000800a107810 */ /* 0x040fe20007ffe0ff */
[----:B------:R-:W-:Y:S01]  /*b4e0*/  FMUL.FTZ R99, R9, R99 ;  /* 0x0000006309637220 */ /* 0x000fe20000410000 */
[----:B------:R-:W-:Y:S01]  /*b4f0*/  IADD3 R14, PT, PT, R11, R10, RZ ;  /* 0x0000000a0b0e7210 */ /* 0x000fe20007ffe0ff */
        /* <DEDUP_REMOVED lines=22> */
[----:B------:R2:W-:Y:S04]  /*b660*/  STS.64 [R9+0x800], R94 ;  /* 0x0008005e09007388 */ /* 0x0005e80000000a00 */
        /* <DEDUP_REMOVED lines=14> */
[----:B---3--:R-:W1:Y:S01]  /*b750*/  @P1 MUFU.LG2 R14, R8 ;  /* 0x00000008000e1308 */ /* 0x008e620000000c00 */
[----:B------:R-:W-:-:S02]  /*b760*/  SHF.L.U32 R36, R6, 0x2, RZ ;  /* 0x0000000206247819 */ /* 0x000fc400000006ff */
[----:B------:R3:W5:Y:S01]  /*b770*/  LD.E R42, desc[UR4][R2.64+0xcc] ;  /* 0x0000cc04022a7980 */ /* 0x000762000c101900 */
[----:B------:R-:W-:Y:S02]  /*b780*/  MOV R37, 0xff800000 ;  /* 0xff80000000257802 */ /* 0x000fe40000000f00 */
[----:B----4-:R-:W-:Y:S01]  /*b790*/  LOP3.LUT R15, R36, 0x1f8, RZ, 0xc0, !PT ;  /* 0x000001f8240f7812 */ /* 0x010fe200078ec0ff */
[----:B------:R3:W5:Y:S01]  /*b7a0*/  LD.E.64 R46, desc[UR4][R2.64+0x78] ;  /* 0x00007804022e7980 */ /* 0x000762000c101b00 */
[----:B------:R-:W4:Y:S01]  /*b7b0*/  @P0 MUFU.LG2 R7, R7 ;  /* 0x0000000700070308 */ /* 0x000f220000000c00 */
[----:B------:R-:W-:Y:S02]  /*b7c0*/  SHF.R.U32.HI R39, RZ, 0x2, R6 ;  /* 0x00000002ff277819 */ /* 0x000fe40000011606 */
[----:B------:R3:W5:Y:S01]  /*b7d0*/  LD.E.64 R44, desc[UR4][R2.64+0xa8] ;  /* 0x0000a804022c7980 */ /* 0x000762000c101b00 */
[----:B------:R-:W-:Y:S02]  /*b7e0*/  LOP3.LUT R4, R15, 0x38, R4, 0x78, !PT ;  /* 0x000000380f047812 */ /* 0x000fe400078e7804 */
[----:B------:R-:W-:Y:S01]  /*b7f0*/  MOV R38, 0xff800000 ;  /* 0xff80000000267802 */ /* 0x000fe20000000f00 */
[----:B-1----:R-:W-:-:S04]  /*b800*/  @P1 FMUL.FTZ R14, R14, 0.69314718246459960938 ;  /* 0x3f3172180e0e1820 */ /* 0x002fc80000410000 */
[----:B-----5:R-:W-:Y:S01]  /*b810*/  @P1 FFMA.FTZ R37, R5, R101, R14 ;  /* 0x0000006505251223 */ /* 0x020fe2000001000e */
[----:B------:R-:W-:Y:S01]  /*b820*/  BAR.SYNC.DEFER_BLOCKING 0x0 ;  /* 0x0000000000007b1d */ /* 0x000fe20000010000 */
[----:B------:R-:W-:-:S05]  /*b830*/  LOP3.LUT P1, RZ, R6, 0x3, RZ, 0xc0, !PT ;  /* 0x0000000306ff7812 */ /* 0x000fca000782c0ff */
[----:B------:R-:W-:Y:S01]  /*b840*/  BSSY.RECONVERGENT B0, `(.L_x_12212) ;  /* 0x000001d000007945 */ /* 0x000fe20003800200 */
[----:B------:R-:W-:Y:S01]  /*b850*/  IMAD R179, R10, UR8, R179 ;  /* 0x000000080ab37c24 */ /* 0x000fe2000f8e02b3 */
[----:B------:R-:W-:Y:S01]  /*b860*/  SHF.R.U32.HI R10, RZ, 0x1, R6 ;  /* 0x00000001ff0a7819 */ /* 0x000fe20000011606 */
[----:B----4-:R-:W-:Y:S01]  /*b870*/  @P0 FMUL.FTZ R6, R7, 0.69314718246459960938 ;  /* 0x3f31721807060820 */ /* 0x010fe20000410000 */
[----:B------:R-:W-:Y:S01]  /*b880*/  LOP3.LUT R7, R12, 0x10, RZ, 0xc0, !PT ;  /* 0x000000100c077812 */ /* 0x000fe200078ec0ff */
[----:B--2---:R-:W-:Y:S01]  /*b890*/  IMAD R9, R179, R9, R182 ;  /* 0x00000009b3097224 */ /* 0x004fe200078e02b6 */
[----:B------:R-:W-:Y:S01]  /*b8a0*/  LOP3.LUT R10, R10, 0x30, RZ, 0xc0, !PT ;  /* 0x000000300a0a7812 */ /* 0x000fe200078ec0ff */
[----:B------:R-:W-:Y:S01]  /*b8b0*/  @P0 FFMA.FTZ R38, R5, R100, R6 ;  /* 0x0000006405260223 */ /* 0x000fe20000010006 */
[----:B------:R-:W-:Y:S01]  /*b8c0*/  LEA R40, R4, R7, 0x2 ;  /* 0x0000000704287211 */ /* 0x000fe200078e10ff */
[----:B------:R-:W-:Y:S01]  /*b8d0*/  IMAD R180, R11, R9, R180 ;  /* 0x000000090bb47224 */ /* 0x000fe200078e02b4 */
[----:B------:R-:W-:-:S03]  /*b8e0*/  LOP3.LUT R39, R10, 0x7, R39, 0xf8, !PT ;  /* 0x000000070a277812 */ /* 0x000fc600078ef827 */
[----:B------:R3:W1:Y:S04]  /*b8f0*/  LDS.128 R32, [R40+UR6] ;  /* 0x0000000628207984 */ /* 0x0006680008000c00 */
[----:B------:R3:W2:Y:S04]  /*b900*/  LDS.128 R28, [R40+UR6+0x800] ;  /* 0x00080006281c7984 */ /* 0x0006a80008000c00 */
[----:B------:R3:W4:Y:S04]  /*b910*/  LDS.128 R24, [R40+UR6+0x1000] ;  /* 0x0010000628187984 */ /* 0x0007280008000c00 */
[----:B------:R3:W1:Y:S04]  /*b920*/  LDS.128 R20, [R40+UR6+0x1800] ;  /* 0x0018000628147984 */ /* 0x0006680008000c00 */
[----:B------:R3:W1:Y:S04]  /*b930*/  LDS.128 R16, [R40+UR6+0x2000] ;  /* 0x0020000628107984 */ /* 0x0006680008000c00 */
[----:B------:R3:W1:Y:S04]  /*b940*/  LDS.128 R12, [R40+UR6+0x2800] ;  /* 0x00280006280c7984 */ /* 0x0006680008000c00 */
[----:B------:R3:W1:Y:S04]  /*b950*/  LDS.128 R8, [R40+UR6+0x3000] ;  /* 0x0030000628087984 */ /* 0x0006680008000c00 */
[----:B------:R3:W1:Y:S01]  /*b960*/  LDS.128 R4, [R40+UR6+0x3800] ;  /* 0x0038000628047984 */ /* 0x0006620008000c00 */
[----:B------:R-:W-:Y:S05]  /*b970*/  @P1 BRA `(.L_x_12213) ;  /* 0x0000000000241947 */ /* 0x000fea0003800000 */
[C---:B------:R-:W-:Y:S01]  /*b980*/  VIADD R41, R39.reuse, 0x8 ;  /* 0x0000000827297836 */ /* 0x040fe20000000000 */
[C---:B---3--:R-:W-:Y:S02]  /*b990*/  IADD3 R40, P0, PT, R180.reuse, R39, RZ ;  /* 0x00000027b4287210 */ /* 0x048fe40007f1e0ff */
[-C--:B------:R-:W-:Y:S02]  /*b9a0*/  ISETP.GE.AND P2, PT, R39, R168.reuse, PT ;  /* 0x000000a82700720c */ /* 0x080fe40003f46270 */
[----:B------:R-:W-:Y:S02]  /*b9b0*/  ISETP.GE.AND P1, PT, R41, R168, PT ;  /* 0x000000a82900720c */ /* 0x000fe40003f26270 */
[----:B------:R-:W-:Y:S02]  /*b9c0*/  LEA.HI.X.SX32 R39, R180, RZ, 0x1, P0 ;  /* 0x000000ffb4277211 */ /* 0x000fe400000f0eff */
[----:B------:R-:W-:-:S04]  /*b9d0*/  LEA R44, P0, R40, R44, 0x2 ;  /* 0x0000002c282c7211 */ /* 0x000fc800078010ff */
[----:B------:R-:W-:-:S05]  /*b9e0*/  LEA.HI.X R45, R40, R45, R39, 0x2, P0 ;  /* 0x0000002d282d7211 */ /* 0x000fca00000f1427 */
[----:B------:R3:W-:Y:S04]  /*b9f0*/  @!P2 ST.E desc[UR4][R44.64], R37 ;  /* 0x000000252c00a985 */ /* 0x0007e8000c101904 */
[----:B------:R3:W-:Y:S02]  /*ba00*/  @!P1 ST.E desc[UR4][R44.64+0x20], R38 ;  /* 0x000020262c009985 */ /* 0x0007e4000c101904 */
.L_x_12213:
[----:B------:R-:W-:Y:S05]  /*ba10*/  BSYNC.RECONVERGENT B0 ;  /* 0x0000000000007941 */ /* 0x000fea0003800200 */
.L_x_12212:
[----:B---3--:R3:W5:Y:S01]  /*ba20*/  LD.E R2, desc[UR4][R2.64+0xc0] ;  /* 0x0000c00402027980 */ /* 0x008762000c101900 */
[----:B------:R-:W-:Y:S01]  /*ba30*/  LOP3.LUT R37, R36, 0xfc0, RZ, 0xc0, !PT ;  /* 0x00000fc024257812 */ /* 0x000fe200078ec0ff */
[----:B------:R-:W-:Y:S01]  /*ba40*/  IMAD R42, R180, R42, RZ ;  /* 0x0000002ab42a7224 */ /* 0x000fe200078e02ff */
[----:B------:R-:W-:Y:S01]  /*ba50*/  LOP3.LUT R39, R36, 0x3c, RZ, 0xc0, !PT ;  /* 0x0000003c24277812 */ /* 0x000fe200078ec0ff */
[----:B------:R-:W-:Y:S01]  /*ba60*/  IMAD.MOV.U32 R175, RZ, RZ, 0x0 ;  /* 0x00000000ffaf7424 */ /* 0x000fe200078e00ff */
[----:B------:R-:W-:Y:S02]  /*ba70*/  LOP3.LUT R37, R37, 0x3c, R36, 0xf8, !PT ;  /* 0x0000003c25257812 */ /* 0x000fe400078ef824 */
[----:B------:R-:W-:Y:S02]  /*ba80*/  SHF.R.U32.HI R41, RZ, 0x4, R0 ;  /* 0x00000004ff297819 */ /* 0x000fe40000011600 */
[----:B------:R-:W-:-:S03]  /*ba90*/  IADD3 R37, P0, PT, R42, R37, RZ ;  /* 0x000000252a257210 */ /* 0x000fc60007f1e0ff */
[----:B------:R-:W-:Y:S01]  /*baa0*/  VIADD R43, R41, 0x18 ;  /* 0x00000018292b7836 */ /* 0x000fe20000000000 */
[----:B------:R-:W-:Y:S02]  /*bab0*/  LEA.HI.X.SX32 R42, R42, RZ, 0x1, P0 ;  /* 0x000000ff2a2a7211 */ /* 0x000fe400000f0eff */
[----:B------:R-:W-:-:S04]  /*bac0*/  LEA R36, P2, R37, R46, 0x2 ;  /* 0x0000002e25247211 */ /* 0x000fc800078410ff */
[----:B------:R-:W-:Y:S01]  /*bad0*/  LEA.HI.X R37, R37, R47, R42, 0x2, P2 ;  /* 0x0000002f25257211 */ /* 0x000fe200010f142a */
[----:B---3--:R-:W-:Y:S01]  /*bae0*/  VIADD R3, R41, 0x10 ;  /* 0x0000001029037836 */ /* 0x008fe20000000000 */
[----:B-----5:R-:W-:Y:S01]  /*baf0*/  ISETP.GE.AND P0, PT, R39, R2, PT ;  /* 0x000000022700720c */ /* 0x020fe20003f06270 */
        /* <DEDUP_REMOVED lines=11> */
[----:B-1----:R-:W-:Y:S01]  /*bbb0*/  @!P1 ST.E.128 desc[UR4][R36.64], R32 ;  /* 0x0000002024009985 */ /* 0x002fe2000c101d04 */
[-C--:B------:R-:W-:Y:S02]  /*bbc0*/  ISETP.GE.OR P1, PT, R39, R168.reuse, P0 ;  /* 0x000000a82700720c */ /* 0x080fe40000726670 */
[----:B------:R-:W-:Y:S01]  /*bbd0*/  ISETP.GE.OR P0, PT, R41, R168, P0 ;  /* 0x000000a82900720c */ /* 0x000fe20000706670 */
[----:B--2---:R-:W-:Y:S04]  /*bbe0*/  @!P6 ST.E.128 desc[UR4][R36.64+0x800], R28 ;  /* 0x0008001c2400e985 */ /* 0x004fe8000c101d04 */
[----:B----4-:R-:W-:Y:S04]  /*bbf0*/  @!P5 ST.E.128 desc[UR4][R36.64+0x1000], R24 ;  /* 0x001000182400d985 */ /* 0x010fe8000c101d04 */
[----:B------:R-:W-:Y:S04]  /*bc00*/  @!P4 ST.E.128 desc[UR4][R36.64+0x1800], R20 ;  /* 0x001800142400c985 */ /* 0x000fe8000c101d04 */
[----:B------:R-:W-:Y:S04]  /*bc10*/  @!P3 ST.E.128 desc[UR4][R36.64+0x2000], R16 ;  /* 0x002000102400b985 */ /* 0x000fe8000c101d04 */
[----:B------:R-:W-:Y:S04]  /*bc20*/  @!P2 ST.E.128 desc[UR4][R36.64+0x2800], R12 ;  /* 0x0028000c2400a985 */ /* 0x000fe8000c101d04 */
[----:B------:R1:W-:Y:S02]  /*bc30*/  @!P1 ST.E.128 desc[UR4][R36.64+0x3000], R8 ;  /* 0x0030000824009985 */ /* 0x0003e4000c101d04 */
[----:B-1----:R-:W-:Y:S05]  /*bc40*/  @P0 RET.REL.NODEC R174 `(_ZN5flash24flash_fwd_splitkv_kernelI23Flash_fwd_kernel_traitsILi64ELi64ELi128ELi4ELb0ELb0EN7cutlass10bfloat16_tE19Flash_kernel_traitsILi64ELi64ELi128ELi4ES3_EELb0ELb0ELb1ELb0ELb0ELb0ELb1ELb0EEEvNS_16Flash_fwd_paramsE) ;  /* 0xffffff40aeec0950 */ /* 0x002fea0003c3ffff */
[----:B------:R-:W-:Y:S01]  /*bc50*/  MOV R175, 0x0 ;  /* 0x0000000000af7802 */ /* 0x000fe20000000f00 */
[----:B------:R1:W-:Y:S03]  /*bc60*/  ST.E.128 desc[UR4][R36.64+0x3800], R4 ;  /* 0x0038000424007985 */ /* 0x0003e6000c101d04 */
[----:B-1----:R-:W-:Y:S05]  /*bc70*/  RET.REL.NODEC R174 `(_ZN5flash24flash_fwd_splitkv_kernelI23Flash_fwd_kernel_traitsILi64ELi64ELi128ELi4ELb0ELb0EN7cutlass10bfloat16_tE19Flash_kernel_traitsILi64ELi64ELi128ELi4ES3_EELb0ELb0ELb1ELb0ELb0ELb0ELb1ELb0EEEvNS_16Flash_fwd_paramsE) ;  /* 0xffffff40aee07950 */ /* 0x002fea0003c3ffff */
.L_x_12211:
[----:B------:R-:W-:Y:S01]  /*bc80*/  MOV R7, 0x2 ;  /* 0x0000000200077802 */ /* 0x000fe20000000f00 */
[----:B------:R-:W-:Y:S01]  /*bc90*/  IMAD.MOV.U32 R6, RZ, RZ, 0x1f ;  /* 0x0000001fff067424 */ /* 0x000fe200078e00ff */
[----:B------:R-:W-:-:S07]  /*bca0*/  MOV R9, 0xffffffff ;  /* 0xffffffff00097802 */ /* 0x000fce0000000f00 */
[----:B-----5:R-:W-:Y:S05]  /*bcb0*/  WARPSYNC.COLLECTIVE R9, `(.L_x_12214) ;  /* 0x0000000009087348 */ /* 0x020fea0003c00000 */
[----:B------:R1:W2:Y:S02]  /*bcc0*/  SHFL.BFLY P0, R13, R186, R7, R6 ;  /* 0x0c000007ba0d7389 */ /* 0x0002a40000000006 */
[----:B-12--5:R-:W-:Y:S05]  /*bcd0*/  ENDCOLLECTIVE ;  /* 0x000000000000791b */ /* 0x026fea0003800000 */
.L_x_12214:
[----:B------:R-:W-:Y:S02]  /*bce0*/  IMAD.MOV.U32 R11, RZ, RZ, R13 ;  /* 0x000000ffff0b7224 */ /* 0x000fe400078e000d */
[----:B------:R-:W-:Y:S02]  /*bcf0*/  IMAD.MOV.U32 R7, RZ, RZ, 0x1 ;  /* 0x00000001ff077424 */ /* 0x000fe400078e00ff */
[----:B------:R-:W-:-:S05]  /*bd00*/  FADD.FTZ R11, R11, R186 ;  /* 0x000000ba0b0b7221 */ /* 0x000fca0000010000 */
[----:B------:R-:W-:-:S07]  /*bd10*/  MOV R186, R11 ;  /* 0x0000000b00ba7202 */ /* 0x000fce0000000f00 */
[----:B------:R-:W-:Y:S05]  /*bd20*/  WARPSYNC.COLLECTIVE R9, `(.L_x_12215) ;  /* 0x0000000009087348 */ /* 0x000fea0003c00000 */
[----:B------:R1:W2:Y:S02]  /*bd30*/  SHFL.BFLY P0, R13, R186, R7, R6 ;  /* 0x0c000007ba0d7389 */ /* 0x0002a40000000006 */
[----:B-12---:R-:W-:Y:S05]  /*bd40*/  ENDCOLLECTIVE ;  /* 0x000000000000791b */ /* 0x006fea0003800000 */
.L_x_12215:
[----:B------:R-:W-:Y:S01]  /*bd50*/  MOV R186, R187 ;  /* 0x000000bb00ba7202 */ /* 0x000fe20000000f00 */
[----:B------:R-:W-:Y:S01]  /*bd60*/  IMAD.MOV.U32 R7, RZ, RZ, 0x2 ;  /* 0x00000002ff077424 */ /* 0x000fe200078e00ff */
[----:B------:R-:W-:-:S07]  /*bd70*/  MOV R8, R13 ;  /* 0x0000000d00087202 */ /* 0x000fce0000000f00 */
[----:B------:R-:W-:Y:S05]  /*bd80*/  WARPSYNC.COLLECTIVE R9, `(.L_x_12216) ;  /* 0x0000000009087348 */ /* 0x000fea0003c00000 */
[----:B------:R1:W2:Y:S02]  /*bd90*/  SHFL.BFLY P0, R13, R186, R7, R6 ;  /* 0x0c000007ba0d7389 */ /* 0x0002a40000000006 */
[----:B-12---:R-:W-:Y:S05]  /*bda0*/  ENDCOLLECTIVE ;  /* 0x000000000000791b */ /* 0x006fea0003800000 */
.L_x_12216:
[----:B------:R-:W-:Y:S01]  /*bdb0*/  FADD.FTZ R8, R11, R8 ;  /* 0x000000080b087221 */ /* 0x000fe20000010000 */
[----:B------:R-:W-:Y:S01]  /*bdc0*/  FADD.FTZ R12, R13, R187 ;  /* 0x000000bb0d0c7221 */ /* 0x000fe20000010000 */
[----:B------:R-:W-:-:S04]  /*bdd0*/  MOV R7, 0x1 ;  /* 0x0000000100077802 */ /* 0x000fc80000000f00 */
[----:B------:R-:W-:-:S07]  /*bde0*/  MOV R186, R12 ;  /* 0x0000000c00ba7202 */ /* 0x000fce0000000f00 */
[----:B------:R-:W-:Y:S05]  /*bdf0*/  WARPSYNC.COLLECTIVE R9, `(.L_x_12217) ;  /* 0x0000000009087348 */ /* 0x000fea0003c00000 */
[----:B------:R1:W2:Y:S02]  /*be00*/  SHFL.BFLY P0, R13, R186, R7, R6 ;  /* 0x0c000007ba0d7389 */ /* 0x0002a40000000006 */
[----:B-12---:R-:W-:Y:S05]  /*be10*/  ENDCOLLECTIVE ;  /* 0x000000000000791b */ /* 0x006fea0003800000 */
.L_x_12217:
[----:B------:R-:W-:Y:S05]  /*be20*/  BRA `(.L_x_12218) ;  /* 0xfffffff400007947 */ /* 0x000fea000383ffff */
.L_x_12219:
        /* <DEDUP_REMOVED lines=13> */
.L_x_14816:


//--------------------- .text._ZN5flash24flash_fwd_splitkv_kernelI23Flash_fwd_kernel_traitsILi64ELi64ELi128ELi4ELb0ELb0EN7cutlass10bfloat16_tE19Flash_kernel_traitsILi64ELi64ELi128ELi4ES3_EELb0ELb0ELb1ELb0ELb0ELb1ELb1ELb0EEEvNS_16Flash_fwd_paramsE --------------------------
	.section	.text._ZN5flash24flash_fwd_splitkv_kernelI23Flash_fwd_kernel_traitsILi64ELi64ELi128ELi4ELb0ELb0EN7cutlass10bfloat16_tE19Flash_kernel_traitsILi64ELi64ELi128ELi4ES3_EELb0ELb0ELb1ELb0ELb0ELb1ELb1ELb0EEEvNS_16Flash_fwd_paramsE,"ax",@progbits
	.align	128
        .global         _ZN5flash24flash_fwd_splitkv_kernelI23Flash_fwd_kernel_traitsILi64ELi64ELi128ELi4ELb0ELb0EN7cutlass10bfloat16_tE19Flash_kernel_traitsILi64ELi64ELi128ELi4ES3_EELb0ELb0ELb1ELb0ELb0ELb1ELb1ELb0EEEvNS_16Flash_fwd_paramsE
        .type           _ZN5flash24flash_fwd_splitkv_kernelI23Flash_fwd_kernel_traitsILi64ELi64ELi128ELi4ELb0ELb0EN7cutlass10bfloat16_tE19Flash_kernel_traitsILi64ELi64ELi128ELi4ES3_EELb0ELb0ELb1ELb0ELb0ELb1ELb1ELb0EEEvNS_16Flash_fwd_paramsE,@function
        .size           _ZN5flash24flash_fwd_splitkv_kernelI23Flash_fwd_kernel_traitsILi64ELi64ELi128ELi4ELb0ELb0EN7cutlass10bfloat16_tE19Flash_kernel_traitsILi64ELi64ELi128ELi4ES3_EELb0ELb0ELb1ELb0ELb0ELb1ELb1ELb0EEEvNS_16Flash_fwd_paramsE,(.L_x_14817 - _ZN5flash24flash_fwd_splitkv_kernelI23Flash_fwd_kernel_traitsILi64ELi64ELi128ELi4ELb0ELb0EN7cutlass10bfloat16_tE19Flash_kernel_traitsILi64ELi64ELi128ELi4ES3_EELb0ELb0ELb1ELb0ELb0ELb1ELb1ELb0EEEvNS_16Flash_fwd_paramsE)
        .other          _ZN5flash24flash_fwd_splitkv_kernelI23Flash_fwd_kernel_traitsILi64ELi64ELi128ELi4ELb0ELb0EN7cutlass10bfloat16_tE19Flash_kernel_traitsILi64ELi64ELi128ELi4ES3_EELb0ELb0ELb1ELb0ELb0ELb1ELb1ELb0EEEvNS_16Flash_fwd_paramsE,@"STO_CUDA_ENTRY STV_DEFAULT"
_ZN5flash24flash_fwd_splitkv_kernelI23Flash_fwd_kernel_traitsILi64ELi64ELi128ELi4ELb0ELb0EN7cutlass10bfloat16_tE19Flash_kernel_traitsILi64ELi64ELi128ELi4ES3_EELb0ELb0ELb1ELb0ELb0ELb1ELb1ELb0EEEvNS_16Flash_fwd_paramsE:
.text._ZN5flash24flash_fwd_splitkv_kernelI23Flash_fwd_kernel_traitsILi64ELi64ELi128ELi4ELb0ELb0EN7cutlass10bfloat16_tE19Flash_kernel_traitsILi64ELi64ELi128ELi4ES3_EELb0ELb0ELb1ELb0ELb0ELb1ELb1ELb0EEEvNS_16Flash_fwd_paramsE:
        /* <DEDUP_REMOVED lines=29> */
[----:B------:R-:W-:Y:S05]  /*01d0*/  CALL.REL.NOINC `($_ZN5flash24flash_fwd_splitkv_kernelI23Flash_fwd_kernel_traitsILi64ELi64ELi128ELi4ELb0ELb0EN7cutlass10bfloat16_tE19Flash_kernel_traitsILi64ELi64ELi128ELi4ES3_EELb0ELb0ELb1ELb0ELb0ELb1ELb1ELb0EEEvNS_16Flash_fwd_paramsE$_ZN5flash30compute_attn_1rowblock_splitkvI23Flash_fwd_kernel_traitsILi64ELi64ELi128ELi4ELb0ELb0EN7cutlass10bfloat16_tE19Flash_kernel_traitsILi64ELi64ELi128ELi4ES3_EELb0ELb0ELb1ELb0ELb0ELb1ELb1ELb0ENS_16Flash_fwd_paramsEEEvRKT8_iiiii) ;  /* 0x0000000000087944 */ /* 0x000fea0003c00000 */
[----:B------:R-:W-:Y:S05]  /*01e0*/  BSYNC.RECONVERGENT B2 ;  /* 0x0000000000027941 */ /* 0x000fea0003800200 */
.L_x_12220:
[----:B------:R-:W-:Y:S05]  /*01f0*/  EXIT ;  /* 0x000000000000794d */ /* 0x000fea0003800000 */
        .type           $_ZN5flash24flash_fwd_splitkv_kernelI23Flash_fwd_kernel_traitsILi64ELi64ELi128ELi4ELb0ELb0EN7cutlass10bfloat16_tE19Flash_kernel_traitsILi64ELi64ELi128ELi4ES3_EELb0ELb0ELb1ELb0ELb0ELb1ELb1ELb0EEEvNS_16Flash_fwd_paramsE$_ZN5flash30compute_attn_1rowblock_splitkvI23Flash_fwd_kernel_traitsILi64ELi64ELi128ELi4ELb0ELb0EN7cutlass10bfloat16_tE19Flash_kernel_traitsILi64ELi64ELi128ELi4ES3_EELb0ELb0ELb1ELb0ELb0ELb1ELb1ELb0ENS_16Flash_fwd_paramsEEEvRKT8_iiiii,@function
        .size           $_ZN5flash24flash_fwd_splitkv_kernelI23Flash_fwd_kernel_traitsILi64ELi64ELi128ELi4ELb0ELb0EN7cutlass10bfloat16_tE19Flash_kernel_traitsILi64ELi64ELi128ELi4ES3_EELb0ELb0ELb1ELb0ELb0ELb1ELb1ELb0EEEvNS_16Flash_fwd_paramsE$_ZN5flash30compute_attn_1rowblock_splitkvI23Flash_fwd_kernel_traitsILi64ELi64ELi128ELi4ELb0ELb0EN7cutlass10bfloat16_tE19Flash_kernel_traitsILi64ELi64ELi128ELi4ES3_EELb0ELb0ELb1ELb0ELb0ELb1ELb1ELb0ENS_16Flash_fwd_paramsEEEvRKT8_iiiii,(.L_x_14817 - $_ZN5flash24flash_fwd_splitkv_kernelI23Flash_fwd_kernel_traitsILi64ELi64ELi128ELi4ELb0ELb0EN7cutlass10bfloat16_tE19Flash_kernel_traitsILi64ELi64ELi128ELi4ES3_EELb0ELb0ELb1ELb0ELb0ELb1ELb1ELb0EEEvNS_16Flash_fwd_paramsE$_ZN5flash30compute_attn_1rowblock_splitkvI23Flash_fwd_kernel_traitsILi64ELi64ELi128ELi4ELb0ELb0EN7cutlass10bfloat16_tE19Flash_kernel_traitsILi64ELi64ELi128ELi4ES3_EELb0ELb0ELb1ELb0ELb0ELb1ELb1ELb0ENS_16Flash_fwd_paramsEEEvRKT8_iiiii)
$_ZN5flash24flash_fwd_splitkv_kernelI23Flash_fwd_kernel_traitsILi64ELi64ELi128ELi4ELb0ELb0EN7cutlass10bfloat16_tE19Flash_kernel_traitsILi64ELi64ELi128ELi4ES3_EELb0ELb0ELb1ELb0ELb0ELb1ELb1ELb0EEEvNS_16Flash_fwd_paramsE$_ZN5flash30compute_attn_1rowblock_splitkvI23Flash_fwd_kernel_traitsILi64ELi64ELi128ELi4ELb0ELb0EN7cutlass10bfloat16_tE19Flash_kernel_traitsILi64ELi64ELi128ELi4ES3_EELb0ELb0ELb1ELb0ELb0ELb1ELb1ELb0ENS_16Flash_fwd_paramsEEEvRKT8_iiiii:
        /* <DEDUP_REMOVED lines=39> */
.L_x_12222:
[----:B------:R-:W-:Y:S05]  /*0470*/  BSYNC.RECONVERGENT B0 ;  /* 0x0000000000007941 */ /* 0x000fea0003800200 */
.L_x_12221:
[----:B------:R-:W-:Y:S04]  /*0480*/  BSSY.RECONVERGENT B0, `(.L_x_12223) ;  /* 0x0000007000007945 */ /* 0x000fe80003800200 */
[----:B------:R-:W-:Y:S05]  /*0490*/  @!P3 BRA `(.L_x_12224) ;  /* 0x000000000014b947 */ /* 0x000fea0003800000 */
[----:B------:R-:W4:Y:S02]  /*04a0*/  LD.E.U8 R5, desc[UR4][R2.64+0x1b2] ;  /* 0x0001b20402057980 */ /* 0x000f24000c101100 */
[----:B----4-:R-:W-:-:S13]  /*04b0*/  ISETP.NE.AND P1, PT, R5, RZ, PT ;  /* 0x000000ff0500720c */ /* 0x010fda0003f25270 */
[----:B------:R-:W4:Y:S02]  /*04c0*/  @P1 LD.E R12, desc[UR4][R16.64+0x4] ;  /* 0x00000404100c1980 */ /* 0x000f24000c101900 */
[----:B----45:R-:W-:-:S06]  /*04d0*/  @P1 IADD3 R21, PT, PT, R12, -R15, RZ ;  /* 0x8000000f0c151210 */ /* 0x030fcc0007ffe0ff */
[----:B------:R4:W5:Y:S02]  /*04e0*/  @!P1 LD.E R21, desc[UR4][R16.64] ;  /* 0x0000000410159980 */ /* 0x000964000c101900 */
.L_x_12224:
[----:B------:R-:W-:Y:S05]  /*04f0*/  BSYNC.RECONVERGENT B0 ;  /* 0x0000000000007941 */ /* 0x000fea0003800200 */
.L_x_12223:
        /* <DEDUP_REMOVED lines=8> */
.L_x_12226:
[----:B------:R-:W5:Y:S01]  /*0580*/  LD.E.64 R8, desc[UR4][R2.64+0x108] ;  /* 0x0001080402087980 */ /* 0x000f62000c101b00 */
[----:B------:R-:W-:Y:S01]  /*0590*/  BSSY.RECONVERGENT B0, `(.L_x_12228) ;  /* 0x0000006000007945 */ /* 0x000fe20003800200 */
[----:B------:R-:W-:Y:S01]  /*05a0*/  IMAD.MOV.U32 R5, RZ, RZ, RZ ;  /* 0x000000ffff057224 */ /* 0x000fe200078e00ff */
[----:B-----5:R-:W-:-:S04]  /*05b0*/  ISETP.NE.U32.AND P0, PT, R8, RZ, PT ;  /* 0x000000ff0800720c */ /* 0x020fc80003f05070 */
[----:B------:R-:W-:-:S13]  /*05c0*/  ISETP.NE.AND.EX P0, PT, R9, RZ, PT, P0 ;  /* 0x000000ff0900720c */ /* 0x000fda0003f05300 */
[----:B------:R-:W-:Y:S05]  /*05d0*/  @!P0 BRA `(.L_x_12229) ;  /* 0x0000000000048947 */ /* 0x000fea0003800000 */
[----:B------:R1:W5:Y:S02]  /*05e0*/  LD.E R5, desc[UR4][R2.64+0xbc] ;  /* 0x0000bc0402057980 */ /* 0x000364000c101900 */
.L_x_12229:
[----:B------:R-:W-:Y:S05]  /*05f0*/  BSYNC.RECONVERGENT B0 ;  /* 0x0000000000007941 */ /* 0x000fea0003800200 */
.L_x_12228:
[----:B-----5:R-:W-:Y:S02]  /*0600*/  IADD3 R21, PT, PT, R5, R21, -R14 ;  /* 0x0000001505157210 */ /* 0x020fe40007ffe80e */
.L_x_12227:
[----:B------:R-:W-:Y:S05]  /*0610*/  BSYNC.RECONVERGENT B1 ;  /* 0x0000000000017941 */ /* 0x000fea0003800200 */
.L_x_12225:
[----:B------:R-:W-:Y:S01]  /*0620*/  IMAD.SHL.U32 R182, R37, 0x40, RZ ;  /* 0x0000004025b67824 */ /* 0x000fe200078e00ff */
[----:B------:R-:W-:-:S04]  /*0630*/  MOV R177, 0x0 ;  /* 0x0000000000b17802 */ /* 0x000fc80000000f00 */
[----:B------:R-:W-:-:S13]  /*0640*/  ISETP.GT.AND P0, PT, R23, R182, PT ;  /* 0x000000b61700720c */ /* 0x000fda0003f04270 */
[----:B-1234-:R-:W-:Y:S05]  /*0650*/  @!P0 RET.REL.NODEC R176 `(_ZN5flash24flash_fwd_splitkv_kernelI23Flash_fwd_kernel_traitsILi64ELi64ELi128ELi4ELb0ELb0EN7cutlass10bfloat16_tE19Flash_kernel_traitsILi64ELi64ELi128ELi4ES3_EELb0ELb0ELb1ELb0ELb0ELb1ELb1ELb0EEEvNS_16Flash_fwd_paramsE) ;  /* 0xfffffff8b0688950 */ /* 0x01efea0003c3ffff */
        /* <DEDUP_REMOVED lines=109> */
[----:B-1----:R-:W-:Y:S05]  /*0d30*/  @P6 RET.REL.NODEC R176 `(_ZN5flash24flash_fwd_splitkv_kernelI23Flash_fwd_kernel_traitsILi64ELi64ELi128ELi4ELb0ELb0EN7cutlass10bfloat16_tE19Flash_kernel_traitsILi64ELi64ELi128ELi4ES3_EELb0ELb0ELb1ELb0ELb0ELb1ELb1ELb0EEEvNS_16Flash_fwd_paramsE) ;  /* 0xfffffff0b0b06950 */ /* 0x002fea0003c3ffff */
[----:B------:R-:W-:Y:S02]  /*0d40*/  MOV R5, 0xff800000 ;  /* 0xff80000000057802 */ /* 0x000fe40000000f00 */
[----:B------:R-:W-:-:S03]  /*0d50*/  MOV R177, 0x0 ;  /* 0x0000000000b17802 */ /* 0x000fc60000000f00 */
[----:B------:R1:W-:Y:S02]  /*0d60*/  ST.E desc[UR4][R2.64+0xe0], R5 ;  /* 0x0000e00502007985 */ /* 0x0003e4000c101904 */
[----:B-1----:R-:W-:Y:S05]  /*0d70*/  RET.REL.NODEC R176 `(_ZN5flash24flash_fwd_splitkv_kernelI23Flash_fwd_kernel_traitsILi64ELi64ELi128ELi4ELb0ELb0EN7cutlass10bfloat16_tE19Flash_kernel_traitsILi64ELi64ELi128ELi4ES3_EELb0ELb0ELb1ELb0ELb0ELb1ELb1ELb0EEEvNS_16Flash_fwd_paramsE) ;  /* 0xfffffff0b0a07950 */ /* 0x002fea0003c3ffff */
.L_x_12230:
        /* <DEDUP_REMOVED lines=49> */
[----:B------:R-:W-:Y:S01]  /*1090*/  @!P2 LOP3.LUT R12, RZ, R13, RZ, 0x33, !PT ;  /* 0x0000000dff0ca212 */ /* 0x000fe200078e33ff */
[----:B------:R-:W3:Y:S04]  /*10a0*/  LD.E.64 R14, desc[UR4][R2.64+0x28] ;  /* 0x00002804020e7980 */ /* 0x000ee8000c101b00 */
[----:B------:R-:W-:-:S05]  /*10b0*/  IMAD.WIDE R30, R12, 0x4, R186 ;  /* 0x000000040c1e7825 */ /* 0x000fca00078e02ba */
[----:B------:R1:W2:Y:S01]  /*10c0*/  LD.E R0, desc[UR4][R30.64] ;  /* 0x000000041e007980 */ /* 0x0002a2000c101900 */
        /* <DEDUP_REMOVED lines=35> */
[----:B------:R-:W-:Y:S01]  /*1300*/  IMAD.WIDE.U32 R24, R4, R166, R24 ;  /* 0x000000a604187225 */ /* 0x000fe200078e0018 */
[----:B------:R-:W-:-:S03]  /*1310*/  SHF.R.S32.HI R6, RZ, 0x1f, R13 ;  /* 0x0000001fff067819 */ /* 0x000fc6000001140d */
[----:B------:R-:W-:Y:S02]  /*1320*/  IMAD.IADD R25, R25, 0x1, R5 ;  /* 0x0000000119197824 */ /* 0x000fe400078e0205 */
        /* <DEDUP_REMOVED lines=11> */
.L_x_12232:
        /* <DEDUP_REMOVED lines=28> */
[----:B------:R-:W-:-:S05]  /*15a0*/  @P3 IADD3 R6, PT, PT, R14, R15, RZ ;  /* 0x0000000f0e063210 */ /* 0x000fca0007ffe0ff */
[----:B------:R-:W-:Y:S02]  /*15b0*/  @!P2 IMAD.IADD R5, R5, 0x1, -R4 ;  /* 0x000000010505a824 */ /* 0x000fe400078e0a04 */
[----:B------:R-:W-:Y:S01]  /*15c0*/  @!P3 IMAD.IADD R31, R31, 0x1, R0 ;  /* 0x000000011f1fb824 */ /* 0x000fe200078e0200 */
[----:B-----5:R-:W-:Y:S01]  /*15d0*/  @!P3 SHF.R.S32.HI R0, RZ, 0x1f, R13 ;  /* 0x0000001fff00b819 */ /* 0x020fe2000001140d */
[----:B---3--:R-:W-:Y:S01]  /*15e0*/  @!P3 IMAD R9, R17, R13, RZ ;  /* 0x0000000d1109b224 */ /* 0x008fe200078e02ff */
[----:B------:R-:W-:Y:S02]  /*15f0*/  ISETP.GE.U32.AND P4, PT, R5, R4, PT ;  /* 0x000000040500720c */ /* 0x000fe40003f86070 */
[----:B------:R-:W-:Y:S01]  /*1600*/  LOP3.LUT R5, R184, R11, RZ, 0x3c, !PT ;  /* 0x0000000bb8057212 */ /* 0x000fe200078e3cff */
[C---:B------:R-:W-:Y:S02]  /*1610*/  @!P3 IMAD R9, R16.reuse, R0, R9 ;  /* 0x000000001009b224 */ /* 0x040fe400078e0209 */
[----:B------:R-:W-:Y:S01]  /*1620*/  @!P3 IMAD.WIDE.U32 R30, R16, R13, R30 ;  /* 0x0000000d101eb225 */ /* 0x000fe200078e001e */
[----:B------:R-:W-:-:S02]  /*1630*/  ISETP.GE.AND P1, PT, R5, RZ, PT ;  /* 0x000000ff0500720c */ /* 0x000fc40003f26270 */
[----:B------:R-:W-:Y:S01]  /*1640*/  ISETP.NE.AND P0, PT, R11, RZ, PT ;  /* 0x000000ff0b00720c */ /* 0x000fe20003f05270 */
        /* <DEDUP_REMOVED lines=20> */
[----:B----4-:R-:W-:Y:S01]  /*1790*/  @!P3 IMAD R0, R19, R13, RZ ;  /* 0x0000000d1300b224 */ /* 0x010fe200078e02ff */
[----:B------:R-:W-:Y:S02]  /*17a0*/  @!P3 SHF.R.S32.HI R5, RZ, 0x1f, R13 ;  /* 0x0000001fff05b819 */ /* 0x000fe4000001140d */
[----:B------:R-:W-:Y:S02]  /*17b0*/  IADD3 R31, PT, PT, R31, R6, RZ ;  /* 0x000000061f1f7210 */ /* 0x000fe40007ffe0ff */
[----:B------:R-:W-:Y:S01]  /*17c0*/  @!P3 MOV R32, R8 ;  /* 0x000000080020b202 */ /* 0x000fe20000000f00 */
[----:B------:R-:W-:Y:S01]  /*17d0*/  IMAD R9, R25, R12, RZ ;  /* 0x0000000c19097224 */ /* 0x000fe200078e02ff */
[----:B------:R-:W-:Y:S01]  /*17e0*/  SHF.R.S32.HI R6, RZ, 0x1f, R12 ;  /* 0x0000001fff067819 */ /* 0x000fe2000001140c */
[----:B------:R-:W-:-:S02]  /*17f0*/  @P3 IMAD.IADD R14, R14, 0x1, R15 ;  /* 0x000000010e0e3824 */ /* 0x000fc400078e020f */
        /* <DEDUP_REMOVED lines=12> */
.L_x_12233:
[----:B------:R-:W-:Y:S05]  /*18c0*/  BSYNC.RECONVERGENT B0 ;  /* 0x0000000000007941 */ /* 0x000fea0003800200 */
.L_x_12231:
        /* <DEDUP_REMOVED lines=30> */
[-C--:B-----5:R-:W-:Y:S02]  /*1ab0*/  IMAD R8, R17, R168.reuse, RZ ;  /* 0x000000a811087224 */ /* 0x0a0fe400078e02ff */
[----:B------:R-:W-:-:S05]  /*1ac0*/  IMAD.WIDE.U32 R30, R4, R168, RZ ;  /* 0x000000a8041e7225 */ /* 0x000fca00078e00ff */
[----:B------:R-:W-:Y:S01]  /*1ad0*/  @P3 IADD3 R16, PT, PT, R16, 0x1, RZ ;  /* 0x0000000110103810 */ /* 0x000fe20007ffe0ff */
[----:B------:R-:W-:Y:S02]  /*1ae0*/  IMAD R8, R4, R169, R8 ;  /* 0x000000a904087224 */ /* 0x000fe400078e0208 */
[----:B------:R-:W-:Y:S02]  /*1af0*/  IMAD.SHL.U32 R4, R10, 0x8, RZ ;  /* 0x000000080a047824 */ /* 0x000fe400078e00ff */
[----:B------:R-:W-:Y:S01]  /*1b00*/  @!P1 IMAD.MOV R16, RZ, RZ, -R16 ;  /* 0x000000ffff109224 */ /* 0x000fe200078e0a10 */
[----:B------:R-:W-:Y:S02]  /*1b10*/  @!P2 LOP3.LUT R16, RZ, R11, RZ, 0x33, !PT ;  /* 0x0000000bff10a212 */ /* 0x000fe400078e33ff */
[----:B------:R-:W-:Y:S02]  /*1b20*/  LOP3.LUT R180, R4, 0x38, RZ, 0xc0, !PT ;  /* 0x0000003804b47812 */ /* 0x000fe400078ec0ff */
[----:B------:R-:W-:Y:S01]  /*1b30*/  SHF.R.S32.HI R14, RZ, 0x1f, R16 ;  /* 0x0000001fff0e7819 */ /* 0x000fe20000011410 */
[----:B------:R-:W-:Y:S01]  /*1b40*/  IMAD R11, R29, R16, RZ ;  /* 0x000000101d0b7224 */ /* 0x000fe200078e02ff */
[----:B------:R-:W-:Y:S01]  /*1b50*/  IADD3 R8, PT, PT, R31, R8, RZ ;  /* 0x000000081f087210 */ /* 0x000fe20007ffe0ff */
[----:B------:R-:W-:Y:S01]  /*1b60*/  IMAD.WIDE.U32 R16, R28, R16, RZ ;  /* 0x000000101c107225 */ /* 0x000fe200078e00ff */
[----:B------:R-:W-:-:S03]  /*1b70*/  IADD3 R0, P2, P1, R30, R0, R180 ;  /* 0x000000001e007210 */ /* 0x000fc6000795e0b4 */
[----:B------:R-:W-:Y:S01]  /*1b80*/  IMAD R11, R14, R28, R11 ;  /* 0x0000001c0e0b7224 */ /* 0x000fe200078e020b */
[----:B------:R-:W-:Y:S02]  /*1b90*/  IADD3.X R8, PT, PT, R8, R15, RZ, P2, P1 ;  /* 0x0000000f08087210 */ /* 0x000fe400017e24ff */
[----:B------:R-:W-:Y:S01]  /*1ba0*/  IADD3 R16, P1, PT, R0, R16, RZ ;  /* 0x0000001000107210 */ /* 0x000fe20007f3e0ff */
[----:B------:R-:W-:Y:S01]  /*1bb0*/  IMAD.IADD R11, R17, 0x1, R11 ;  /* 0x00000001110b7824 */ /* 0x000fe200078e020b */
[----:B------:R-:W-:Y:S02]  /*1bc0*/  MOV R14, 0x400 ;  /* 0x00000400000e7802 */ /* 0x000fe40000000f00 */
[----:B------:R-:W-:Y:S02]  /*1bd0*/  SHF.R.U32.HI R30, RZ, 0x3, R10 ;  /* 0x00000003ff1e7819 */ /* 0x000fe4000001160a */
[----:B------:R-:W-:Y:S02]  /*1be0*/  IADD3.X R17, PT, PT, R8, R11, RZ, P1, !PT ;  /* 0x0000000b08117210 */ /* 0x000fe40000ffe4ff */
[----:B-1----:R-:W-:Y:S01]  /*1bf0*/  LEA R9, R9, R14, 0x18 ;  /* 0x0000000e09097211 */ /* 0x002fe200078ec0ff */
[----:B------:R-:W-:Y:S01]  /*1c00*/  IMAD R11, R169, R30, RZ ;  /* 0x0000001ea90b7224 */ /* 0x000fe200078e02ff */
[----:B------:R-:W-:Y:S01]  /*1c10*/  IADD3 R14, P1, PT, R180, R6, RZ ;  /* 0x00000006b40e7210 */ /* 0x000fe20007f3e0ff */
[----:B------:R-:W-:-:S03]  /*1c20*/  IMAD.WIDE.U32 R16, R30, R168, R16 ;  /* 0x000000a81e107225 */ /* 0x000fc600078e0010 */
[----:B------:R-:W-:Y:S01]  /*1c30*/  IADD3.X R15, PT, PT, RZ, R5, RZ, P1, !PT ;  /* 0x00000005ff0f7210 */ /* 0x000fe20000ffe4ff */
[----:B------:R-:W-:Y:S02]  /*1c40*/  IMAD.IADD R170, R23, 0x1, -R182 ;  /* 0x0000000117aa7824 */ /* 0x000fe400078e0ab6 */
[----:B------:R-:W-:Y:S02]  /*1c50*/  IMAD.IADD R11, R17, 0x1, R11 ;  /* 0x00000001110b7824 */ /* 0x000fe400078e020b */
[----:B------:R-:W-:Y:S02]  /*1c60*/  IMAD R6, R167, R30, RZ ;  /* 0x0000001ea7067224 */ /* 0x000fe400078e02ff */
[----:B------:R-:W-:Y:S01]  /*1c70*/  IMAD.WIDE.U32 R14, R30, R166, R14 ;  /* 0x000000a61e0e7225 */ /* 0x000fe200078e000e */
[----:B------:R-:W-:-:S03]  /*1c80*/  SHF.R.S32.HI R185, RZ, 0x1f, R184 ;  /* 0x0000001fffb97819 */ /* 0x000fc600000114b8 */
[----:B------:R-:W-:Y:S01]  /*1c90*/  IMAD.IADD R173, R15, 0x1, R6 ;  /* 0x000000010fad7824 */ /* 0x000fe200078e0206 */
[----:B------:R-:W-:Y:S01]  /*1ca0*/  SHF.L.U32 R6, R10, 0x5, RZ ;  /* 0x000000050a067819 */ /* 0x000fe200000006ff */
[----:B------:R-:W-:Y:S01]  /*1cb0*/  IMAD.MOV.U32 R31, RZ, RZ, RZ ;  /* 0x000000ffff1f7224 */ /* 0x000fe200078e00ff */
[----:B------:R-:W-:Y:S01]  /*1cc0*/  BSSY.RECONVERGENT B0, `(.L_x_12234) ;  /* 0x0000030000007945 */ /* 0x000fe20003800200 */
[----:B------:R-:W-:Y:S01]  /*1cd0*/  SHF.R.U32.HI R5, RZ, 0x4, R10 ;  /* 0x00000004ff057819 */ /* 0x000fe2000001160a */
[----:B------:R-:W-:Y:S01]  /*1ce0*/  IMAD.WIDE.U32 R36, R37, 0x40, R30 ;  /* 0x0000004025247825 */ /* 0x000fe200078e001e */
[----:B------:R-:W-:-:S03]  /*1cf0*/  LOP3.LUT R6, R6, 0x7c00, RZ, 0xc0, !PT ;  /* 0x00007c0006067812 */ /* 0x000fc600078ec0ff */
[-C--:B--2---:R-:W-:Y:S02]  /*1d00*/  @!P0 IMAD R0, R25, R181.reuse, RZ ;  /* 0x000000b519008224 */ /* 0x084fe400078e02ff */
[----:B------:R-:W-:-:S04]  /*1d10*/  @!P0 IMAD.WIDE.U32 R24, R24, R181, RZ ;  /* 0x000000b518188225 */ /* 0x000fc800078e00ff */
[----:B------:R-:W-:Y:S02]  /*1d20*/  @!P0 IMAD.IADD R0, R25, 0x1, R0 ;  /* 0x0000000119008824 */ /* 0x000fe400078e0200 */
[----:B------:R-:W-:Y:S02]  /*1d30*/  @!P0 IMAD.MOV.U32 R8, RZ, RZ, R24 ;  /* 0x000000ffff088224 */ /* 0x000fe400078e0018 */
[----:B------:R-:W-:-:S04]  /*1d40*/  @P0 IMAD.WIDE.U32 R24, R38, R7, RZ ;  /* 0x0000000726180225 */ /* 0x000fc800078e00ff */
[----:B------:R-:W-:Y:S01]  /*1d50*/  @P0 IMAD R7, R39, R7, RZ ;  /* 0x0000000727070224 */ /* 0x000fe200078e02ff */
[----:B---3--:R-:W-:Y:S01]  /*1d60*/  LEA R174, P1, R16, R18, 0x1 ;  /* 0x0000001210ae7211 */ /* 0x008fe200078208ff */
[----:B------:R-:W-:-:S03]  /*1d70*/  @P0 IMAD.MOV.U32 R8, RZ, RZ, R24 ;  /* 0x000000ffff080224 */ /* 0x000fc600078e0018 */
[----:B------:R-:W-:Y:S02]  /*1d80*/  @P0 IADD3 R0, PT, PT, R25, R7, RZ ;  /* 0x0000000719000210 */ /* 0x000fe40007ffe0ff */
[----:B------:R-:W-:Y:S02]  /*1d90*/  LOP3.LUT R7, R4, 0x1c0, RZ, 0xc0, !PT ;  /* 0x000001c004077812 */ /* 0x000fe400078ec0ff */
[----:B------:R-:W-:Y:S02]  /*1da0*/  ISETP.GE.AND P0, PT, R30, R170, PT ;  /* 0x000000aa1e00720c */ /* 0x000fe40003f06270 */
[----:B------:R-:W-:Y:S02]  /*1db0*/  LEA.HI.X R175, R16, R19, R11, 0x1, P1 ;  /* 0x0000001310af7211 */ /* 0x000fe400008f0c0b */
[----:B------:R-:W-:Y:S02]  /*1dc0*/  IADD3 R16, P1, PT, R180, R8, RZ ;  /* 0x00000008b4107210 */ /* 0x000fe40007f3e0ff */
[----:B------:R-:W-:Y:S01]  /*1dd0*/  LOP3.LUT R7, R7, 0x38, R10, 0xf8, !PT ;  /* 0x0000003807077812 */ /* 0x000fe200078ef80a */
[----:B----4-:R-:W-:Y:S01]  /*1de0*/  IMAD R35, R33, R184, RZ ;  /* 0x000000b821237224 */ /* 0x010fe200078e02ff */
[----:B------:R-:W-:Y:S01]  /*1df0*/  LEA R172, P2, R14, R12, 0x1 ;  /* 0x0000000c0eac7211 */ /* 0x000fe200078408ff */
[----:B------:R-:W-:Y:S01]  /*1e00*/  IMAD.X R17, RZ, RZ, R0, P1 ;  /* 0x000000ffff117224 */ /* 0x000fe200008e0600 */
[--C-:B------:R-:W-:Y:S01]  /*1e10*/  LOP3.LUT R7, R7, 0x38, R4.reuse, 0x78, !PT ;  /* 0x0000003807077812 */ /* 0x100fe200078e7804 */
[----:B------:R-:W-:Y:S01]  /*1e20*/  IMAD R35, R32, R185, R35 ;  /* 0x000000b920237224 */ /* 0x000fe200078e0223 */
[----:B------:R-:W-:Y:S01]  /*1e30*/  LEA.HI.X R173, R14, R13, R173, 0x1, P2 ;  /* 0x0000000d0ead7211 */ /* 0x000fe200010f0cad */
[----:B------:R-:W-:Y:S01]  /*1e40*/  IMAD.SHL.U32 R13, R10, 0x40, RZ ;  /* 0x000000400a0d7824 */ /* 0x000fe200078e00ff */
[----:B------:R-:W-:Y:S01]  /*1e50*/  LOP3.LUT R0, R7, 0x1e00, R4, 0xf8, !PT ;  /* 0x00001e0007007812 */ /* 0x000fe200078ef804 */
[----:B------:R-:W-:Y:S01]  /*1e60*/  IMAD.WIDE.U32 R32, R184, R32, R16 ;  /* 0x00000020b8207225 */ /* 0x000fe200078e0010 */
[----:B------:R-:W-:-:S02]  /*1e70*/  SHF.R.U32.HI R25, RZ, 0x1, R10 ;  /* 0x00000001ff197819 */ /* 0x000fc4000001160a */
[----:B------:R-:W-:Y:S01]  /*1e80*/  LOP3.LUT R7, R13, 0x1c0, RZ, 0xc0, !PT ;  /* 0x000001c00d077812 */ /* 0x000fe200078ec0ff */
[----:B------:R-:W-:Y:S01]  /*1e90*/  IMAD.IADD R35, R33, 0x1, R35 ;  /* 0x0000000121237824 */ /* 0x000fe200078e0223 */
        /* <DEDUP_REMOVED lines=17> */
.L_x_12236:
[----:B------:R2:W-:Y:S02]  /*1fb0*/  STS.128 [R179], RZ ;  /* 0x000000ffb3007388 */ /* 0x0005e40000000c00 */
.L_x_12235:
[----:B------:R-:W-:Y:S05]  /*1fc0*/  BSYNC.RECONVERGENT B0 ;  /* 0x0000000000007941 */ /* 0x000fea0003800200 */
.L_x_12234:
        /* <DEDUP_REMOVED lines=29> */
.L_x_12238:
[----:B------:R-:W-:Y:S05]  /*21a0*/  BSYNC.RECONVERGENT B0 ;  /* 0x0000000000007941 */ /* 0x000fea0003800200 */
.L_x_12237:
        /* <DEDUP_REMOVED lines=19> */
.L_x_12240:
[----:B------:R-:W-:Y:S05]  /*22e0*/  BSYNC.RECONVERGENT B0 ;  /* 0x0000000000007941 */ /* 0x000fea0003800200 */
.L_x_12239:
        /* <DEDUP_REMOVED lines=18> */
.L_x_12242:
[----:B------:R-:W-:Y:S05]  /*2410*/  BSYNC.RECONVERGENT B0 ;  /* 0x0000000000007941 */ /* 0x000fea0003800200 */
.L_x_12241:
        /* <DEDUP_REMOVED lines=11> */
.L_x_12245:
[----:B------:R1:W-:Y:S02]  /*24d0*/  STS.128 [R179+0x2000], RZ ;  /* 0x002000ffb3007388 */ /* 0x0003e40000000c00 */
.L_x_12244:
[----:B------:R-:W-:Y:S05]  /*24e0*/  BSYNC.RECONVERGENT B0 ;  /* 0x0000000000007941 */ /* 0x000fea0003800200 */
.L_x_12243:
        /* <DEDUP_REMOVED lines=23> */
.L_x_12247:
[----:B------:R-:W-:Y:S05]  /*2660*/  BSYNC.RECONVERGENT B0 ;  /* 0x0000000000007941 */ /* 0x000fea0003800200 */
.L_x_12246:
        /* <DEDUP_REMOVED lines=12> */
.L_x_12249:
[----:B------:R-:W-:Y:S05]  /*2730*/  BSYNC.RECONVERGENT B0 ;  /* 0x0000000000007941 */ /* 0x000fea0003800200 */
.L_x_12248:
        /* <DEDUP_REMOVED lines=11> */
.L_x_12251:
[----:B------:R-:W-:Y:S05]  /*27f0*/  BSYNC.RECONVERGENT B0 ;  /* 0x0000000000007941 */ /* 0x000fea0003800200 */
.L_x_12250:
        /* <DEDUP_REMOVED lines=14> */
.L_x_12253:
[----:B------:R-:W-:Y:S05]  /*28e0*/  BSYNC.RECONVERGENT B0 ;  /* 0x0000000000007941 */ /* 0x000fea0003800200 */
.L_x_12252:
        /* <DEDUP_REMOVED lines=11> */
.L_x_12255:
[----:B------:R-:W-:Y:S05]  /*29a0*/  BSYNC.RECONVERGENT B0 ;  /* 0x0000000000007941 */ /* 0x000fea0003800200 */
.L_x_12254:
        /* <DEDUP_REMOVED lines=14> */
.L_x_12257:
[----:B------:R-:W-:Y:S05]  /*2a90*/  BSYNC.RECONVERGENT B0 ;  /* 0x0000000000007941 */ /* 0x000fea0003800200 */
.L_x_12256:
        /* <DEDUP_REMOVED lines=12> */
.L_x_12259:
[----:B------:R-:W-:Y:S05]  /*2b60*/  BSYNC.RECONVERGENT B0 ;  /* 0x0000000000007941 */ /* 0x000fea0003800200 */
.L_x_12258:
        /* <DEDUP_REMOVED lines=26> */
.L_x_12262:
[----:B------:R3:W-:Y:S01]  /*2d10*/  STS.128 [R179+0x6000], RZ ;  /* 0x006000ffb3007388 */ /* 0x0007e20000000c00 */
[----:B------:R-:W-:Y:S05]  /*2d20*/  BRA `(.L_x_12263) ;  /* 0x0000000000047947 */ /* 0x000fea0003800000 */
.L_x_12261:
[----:B------:R2:W-:Y:S02]  /*2d30*/  STS.128 [R179+0x6000], RZ ;  /* 0x006000ffb3007388 */ /* 0x0005e40000000c00 */
.L_x_12263:
[----:B------:R-:W-:Y:S05]  /*2d40*/  BSYNC.RECONVERGENT B0 ;  /* 0x0000000000007941 */ /* 0x000fea0003800200 */
.L_x_12260:
        /* <DEDUP_REMOVED lines=19> */
.L_x_12265:
[----:B------:R-:W-:Y:S05]  /*2e80*/  BSYNC.RECONVERGENT B0 ;  /* 0x0000000000007941 */ /* 0x000fea0003800200 */
.L_x_12264:
        /* <DEDUP_REMOVED lines=12> */
.L_x_12267:
[----:B------:R-:W-:Y:S05]  /*2f50*/  BSYNC.RECONVERGENT B0 ;  /* 0x0000000000007941 */ /* 0x000fea0003800200 */
.L_x_12266:
        /* <DEDUP_REMOVED lines=12> */
.L_x_12269:
[----:B------:R-:W-:Y:S05]  /*3020*/  BSYNC.RECONVERGENT B0 ;  /* 0x0000000000007941 */ /* 0x000fea0003800200 */
.L_x_12268:
        /* <DEDUP_REMOVED lines=15> */
.L_x_12271:
[----:B------:R-:W-:Y:S05]  /*3120*/  BSYNC.RECONVERGENT B0 ;  /* 0x0000000000007941 */ /* 0x000fea0003800200 */
.L_x_12270:
        /* <DEDUP_REMOVED lines=12> */
.L_x_12273:
[----:B------:R-:W-:Y:S05]  /*31f0*/  BSYNC.RECONVERGENT B0 ;  /* 0x0000000000007941 */ /* 0x000fea0003800200 */
.L_x_12272:
        /* <DEDUP_REMOVED lines=15> */
.L_x_12275:
[----:B------:R-:W-:Y:S05]  /*32f0*/  BSYNC.RECONVERGENT B0 ;  /* 0x0000000000007941 */ /* 0x000fea0003800200 */
.L_x_12274:
        /* <DEDUP_REMOVED lines=13> */
.L_x_12277:
[----:B------:R-:W-:Y:S05]  /*33d0*/  BSYNC.RECONVERGENT B0 ;  /* 0x0000000000007941 */ /* 0x000fea0003800200 */
.L_x_12276:
[----:B------:R-:W5:Y:S01]  /*33e0*/  LD.E R22, desc[UR4][R2.64+0x18c] ;  /* 0x00018c0402167980 */ /* 0x000f62000c101900 */
[C---:B-1----:R-:W-:Y:S01]  /*33f0*/  LOP3.LUT R15, R7.reuse, 0x8, R25, 0xf8, !PT ;  /* 0x00000008070f7812 */ /* 0x042fe200078ef819 */
[----:B------:R-:W-:Y:S01]  /*3400*/  BSSY.RECONVERGENT B1, `(.L_x_12278) ;  /* 0x0000191000017945 */ /* 0x000fe20003800200 */
[----:B------:R-:W-:Y:S01]  /*3410*/  LOP3.LUT R7, R7, 0x8, R10, 0x78, !PT ;  /* 0x0000000807077812 */ /* 0x000fe200078e780a */
[----:B------:R-:W0:Y:S01]  /*3420*/  LDGDEPBAR ;  /* 0x00000000000079af */ /* 0x000e220000000000 */
[----:B------:R-:W-:Y:S02]  /*3430*/  SHF.L.U32 R5, R5, 0xa, RZ ;  /* 0x0000000a05057819 */ /* 0x000fe400000006ff */
[----:B------:R-:W-:Y:S02]  /*3440*/  LOP3.LUT R13, R6, 0x200, R13, 0xf8, !PT ;  /* 0x00000200060d7812 */ /* 0x000fe400078ef80d */
[--C-:B------:R-:W-:Y:S02]  /*3450*/  LOP3.LUT R6, R15, 0x38, R4.reuse, 0x78, !PT ;  /* 0x000000380f067812 */ /* 0x100fe400078e7804 */
[----:B------:R-:W-:-:S02]  /*3460*/  LOP3.LUT R7, R7, 0x38, R4, 0x78, !PT ;  /* 0x0000003807077812 */ /* 0x000fc400078e7804 */
[----:B------:R-:W-:Y:S02]  /*3470*/  LOP3.LUT R164, R5, 0x400, RZ, 0xc0, !PT ;  /* 0x0000040005a47812 */ /* 0x000fe400078ec0ff */
[----:B------:R-:W-:Y:S02]  /*3480*/  IADD3 R4, PT, PT, R6, R13, RZ ;  /* 0x0000000d06047210 */ /* 0x000fe40007ffe0ff */
        /* <DEDUP_REMOVED lines=11> */
[CC--:B------:R-:W-:Y:S02]  /*3540*/  IADD3 R163, PT, PT, R165.reuse, R5.reuse, RZ ;  /* 0x00000005a5a37210 */ /* 0x0c0fe40007ffe0ff */
[----:B------:R-:W-:Y:S01]  /*3550*/  IADD3 R159, PT, PT, R164, R5, RZ ;  /* 0x00000005a49f7210 */ /* 0x000fe20007ffe0ff */
[----:B------:R-:W-:Y:S01]  /*3560*/  LDSM.16.M88.4 R68, [R164+0x3000] ;  /* 0x00300000a444783b */ /* 0x000fe20000000200 */
[----:B------:R-:W-:-:S02]  /*3570*/  IADD3 R162, PT, PT, R165, R7, RZ ;  /* 0x00000007a5a27210 */ /* 0x000fc40007ffe0ff */
[----:B------:R-:W-:Y:S01]  /*3580*/  IADD3 R158, PT, PT, R164, R7, RZ ;  /* 0x00000007a49e7210 */ /* 0x000fe20007ffe0ff */
[----:B------:R-:W-:Y:S01]  /*3590*/  LDSM.16.M88.4 R60, [R163] ;  /* 0x00000000a33c783b */ /* 0x000fe20000000200 */
[C---:B------:R-:W-:Y:S02]  /*35a0*/  IADD3 R161, PT, PT, R5.reuse, R162, RZ ;  /* 0x000000a205a17210 */ /* 0x040fe40007ffe0ff */
[----:B------:R-:W-:Y:S01]  /*35b0*/  IADD3 R157, PT, PT, R5, R158, RZ ;  /* 0x0000009e059d7210 */ /* 0x000fe20007ffe0ff */
[----:B------:R-:W3:Y:S01]  /*35c0*/  LDSM.16.M88.4 R16, [R159+0x2000] ;  /* 0x002000009f10783b */ /* 0x000ee20000000200 */
[----:B------:R-:W-:Y:S02]  /*35d0*/  ISETP.GT.AND P0, PT, R178, R171, PT ;  /* 0x000000abb200720c */ /* 0x000fe40003f04270 */
[----:B------:R-:W-:Y:S01]  /*35e0*/  SHF.R.U32.HI R24, RZ, 0x2, R10 ;  /* 0x00000002ff187819 */ /* 0x000fe2000001160a */
[----:B------:R-:W-:Y:S01]  /*35f0*/  LDSM.16.M88.4 R48, [R162] ;  /* 0x00000000a230783b */ /* 0x000fe20000000200 */
[----:B------:R-:W-:-:S02]  /*3600*/  LOP3.LUT R25, R25, 0x1f0, RZ, 0xc0, !PT ;  /* 0x000001f019197812 */ /* 0x000fc400078ec0ff */
        /* <DEDUP_REMOVED lines=161> */
[-C--:B------:R-:W-:Y:S01]  /*4020*/  FMUL.FTZ R13, R14, R22.reuse ;  /* 0x000000160e0d7220 */ /* 0x080fe20000410000 */
[-C--:B------:R-:W-:Y:S01]  /*4030*/  FMUL.FTZ R15, R15, R22.reuse ;  /* 0x000000160f0f7220 */ /* 0x080fe20000410000 */
[----:B------:R-:W-:Y:S01]  /*4040*/  FMUL.FTZ R12, R12, R22 ;  /* 0x000000160c0c7220 */ /* 0x000fe20000410000 */
        /* <DEDUP_REMOVED lines=12> */
[----:B-1----:R-:W-:Y:S07]  /*4110*/  HMMA.16816.F32.BF16 R36, R28, R16, R36 ;  /* 0x000000101c24723c */ /* 0x002fee0000041824 */
[----:B------:R-:W1:Y:S01]  /*4120*/  MUFU.TANH R185, R185 ;  /* 0x000000b900b97308 */ /* 0x000e620000002400 */
[C---:B--2---:R-:W-:Y:S07]  /*4130*/  HMMA.16816.F32.BF16 R52, R48.reuse, R40, R52 ;  /* 0x000000283034723c */ /* 0x044fee0000041834 */
[----:B------:R2:W1:Y:S01]  /*4140*/  MUFU.TANH R73, R68 ;  /* 0x0000004400497308 */ /* 0x0004620000002400 */
[----:B------:R-:W-:Y:S03]  /*4150*/  HMMA.16816.F32.BF16 R64, R48, R42, R64 ;  /* 0x0000002a3040723c */ /* 0x000fe60000041840 */
[-C--:B------:R-:W-:Y:S01]  /*4160*/  FMUL.FTZ R17, R37, R22.reuse ;  /* 0x0000001625117220 */ /* 0x080fe20000410000 */
[-C--:B------:R-:W-:Y:S01]  /*4170*/  FMUL.FTZ R36, R36, R22.reuse ;  /* 0x0000001624247220 */ /* 0x080fe20000410000 */
[----:B------:R-:W-:-:S02]  /*4180*/  FMUL.FTZ R38, R38, R22 ;  /* 0x0000001626267220 */ /* 0x000fc40000410000 */
[----:B------:R-:W1:Y:S01]  /*4190*/  MUFU.TANH R189, R189 ;  /* 0x000000bd00bd7308 */ /* 0x000e620000002400 */
[----:B------:R-:W-:Y:S01]  /*41a0*/  HMMA.16816.F32.BF16 R32, R28, R18, R32 ;  /* 0x000000121c20723c */ /* 0x000fe20000041820 */
[----:B------:R-:W-:-:S06]  /*41b0*/  FMUL.FTZ R19, R39, R22 ;  /* 0x0000001627137220 */ /* 0x000fcc0000410000 */
        /* <DEDUP_REMOVED lines=23> */
[----:B------:R-:W1:Y:S08]  /*4330*/  MUFU.TANH R17, R17 ;  /* 0x0000001100117308 */ /* 0x000e700000002400 */
[----:B------:R2:W1:Y:S08]  /*4340*/  MUFU.TANH R41, R38 ;  /* 0x0000002600297308 */ /* 0x0004700000002400 */
        /* <DEDUP_REMOVED lines=28> */
.L_x_12281:
        /* <DEDUP_REMOVED lines=13> */
[----:B--2---:R-:W-:Y:S02]  /*45e0*/  IMAD.MOV R61, RZ, RZ, -R63 ;  /* 0x000000ffff3d7224 */ /* 0x004fe400078e0a3f */
[----:B------:R-:W-:Y:S02]  /*45f0*/  IMAD.MOV.U32 R62, RZ, RZ, RZ ;  /* 0x000000ffff3e7224 */ /* 0x000fe400078e00ff */
        /* <DEDUP_REMOVED lines=45> */
.L_x_12282:
[----:B------:R-:W-:Y:S05]  /*48d0*/  BSYNC.RECONVERGENT B0 ;  /* 0x0000000000007941 */ /* 0x000fea0003800200 */
.L_x_12280:
        /* <DEDUP_REMOVED lines=65> */
.L_x_12284:
[----:B------:R-:W-:Y:S05]  /*4cf0*/  BSYNC.RECONVERGENT B0 ;  /* 0x0000000000007941 */ /* 0x000fea0003800200 */
.L_x_12283:
[----:B------:R-:W0:Y:S02]  /*4d00*/  LDGDEPBAR ;  /* 0x00000000000079af */ /* 0x000e240000000000 */
.L_x_12279:
[----:B------:R-:W-:Y:S05]  /*4d10*/  BSYNC.RECONVERGENT B1 ;  /* 0x0000000000017941 */ /* 0x000fea0003800200 */
.L_x_12278:
[----:B------:R-:W-:Y:S01]  /*4d20*/  IADD3 R30, PT, PT, R182, R24, R25 ;  /* 0x00000018b61e7210 */ /* 0x000fe20007ffe019 */
[----:B------:R-:W-:-:S03]  /*4d30*/  IMAD.IADD R32, R183, 0x1, R22 ;  /* 0x00000001b7207824 */ /* 0x000fc600078e0216 */
[----:B------:R-:W-:Y:S01]  /*4d40*/  IADD3 R30, PT, PT, R21, R30, -R23 ;  /* 0x0000001e151e7210 */ /* 0x000fe20007ffe817 */
[C---:B------:R-:W-:Y:S01]  /*4d50*/  VIADD R46, R32.reuse, 0x50 ;  /* 0x00000050202e7836 */ /* 0x040fe20000000000 */
[CC--:B------:R-:W-:Y:S01]  /*4d60*/  ISETP.GE.AND P3, PT, R32.reuse, R21.reuse, PT ;  /* 0x000000152000720c */ /* 0x0c0fe20003f66270 */
[----:B------:R-:W-:Y:S02]  /*4d70*/  VIADD R8, R32, 0x8 ;  /* 0x0000000820087836 */ /* 0x000fe40000000000 */
[----:B--23--:R-:W-:Y:S02]  /*4d80*/  IMAD.IADD R55, R30, 0x1, -R46 ;  /* 0x000000011e377824 */ /* 0x00cfe400078e0a2e */
[----:B------:R-:W-:Y:S01]  /*4d90*/  VIADD R4, R32, 0x10 ;  /* 0x0000001020047836 */ /* 0x000fe20000000000 */
[----:B------:R-:W-:Y:S01]  /*4da0*/  ISETP.GE.AND P1, PT, R8, R21, PT ;  /* 0x000000150800720c */ /* 0x000fe20003f26270 */
[C---:B------:R-:W-:Y:S01]  /*4db0*/  IMAD.IADD R56, R30.reuse, 0x1, -R8 ;  /* 0x000000011e387824 */ /* 0x040fe200078e0a08 */
[----:B------:R-:W-:Y:S01]  /*4dc0*/  IABS R55, R55 ;  /* 0x0000003700377213 */ /* 0x000fe20000000000 */
[----:B------:R-:W-:Y:S01]  /*4dd0*/  VIADD R61, R30, 0x8 ;  /* 0x000000081e3d7836 */ /* 0x000fe20000000000 */
[----:B------:R-:W-:Y:S01]  /*4de0*/  ISETP.GE.AND P6, PT, R4, R21, PT ;  /* 0x000000150400720c */ /* 0x000fe20003fc6270 */
[--C-:B------:R-:W-:Y:S01]  /*4df0*/  IMAD.IADD R10, R30, 0x1, -R4.reuse ;  /* 0x000000011e0a7824 */ /* 0x100fe200078e0a04 */
[----:B------:R-:W-:Y:S01]  /*4e00*/  I2FP.F32.S32 R55, R55 ;  /* 0x0000003700377245 */ /* 0x000fe20000201400 */
[C---:B------:R-:W-:Y:S01]  /*4e10*/  IMAD.IADD R4, R61.reuse, 0x1, -R4 ;  /* 0x000000013d047824 */ /* 0x040fe200078e0a04 */
[----:B------:R-:W-:Y:S01]  /*4e20*/  IABS R56, R56 ;  /* 0x0000003800387213 */ /* 0x000fe20000000000 */
[----:B------:R-:W-:Y:S01]  /*4e30*/  VIADD R28, R32, 0x11 ;  /* 0x00000011201c7836 */ /* 0x000fe20000000000 */
[----:B------:R-:W-:Y:S01]  /*4e40*/  IABS R10, R10 ;  /* 0x0000000a000a7213 */ /* 0x000fe20000000000 */
[----:B-1----:R-:W-:Y:S01]  /*4e50*/  FFMA.FTZ R73, -R0, R55, R73 ;  /* 0x0000003700497223 */ /* 0x002fe20000010149 */
        /* <DEDUP_REMOVED lines=8> */
[--C-:B------:R-:W-:Y:S01]  /*4ee0*/  IMAD.IADD R8, R30, 0x1, -R28.reuse ;  /* 0x000000011e087824 */ /* 0x100fe200078e0a1c */
[----:B------:R-:W-:Y:S01]  /*4ef0*/  I2FP.F32.S32 R55, R55 ;  /* 0x0000003700377245 */ /* 0x000fe20000201400 */
[C---:B------:R-:W-:Y:S01]  /*4f00*/  IMAD.IADD R65, R61.reuse, 0x1, -R28 ;  /* 0x000000013d417824 */ /* 0x040fe200078e0a1c */
[----:B------:R-:W-:Y:S01]  /*4f10*/  ISETP.GE.AND P5, PT, R28, R21, PT ;  /* 0x000000151c00720c */ /* 0x000fe20003fa6270 */
[----:B------:R-:W-:-:S02]  /*4f20*/  IMAD.IADD R28, R61, 0x1, -R16 ;  /* 0x000000013d1c7824 */ /* 0x000fc400078e0a10 */
[C---:B------:R-:W-:Y:S01]  /*4f30*/  FFMA.FTZ R103, -R0.reuse, R4, R103 ;  /* 0x0000000400677223 */ /* 0x040fe20000010167 */
[----:B------:R-:W-:Y:S01]  /*4f40*/  FFMA.FTZ R95, -R0, R55, R95 ;  /* 0x00000037005f7223 */ /* 0x000fe2000001015f */
[----:B------:R-:W-:Y:S01]  /*4f50*/  FSEL R56, R56, -INF , !P1 ;  /* 0xff80000038387808 */ /* 0x000fe20004800000 */
[--C-:B------:R-:W-:Y:S01]  /*4f60*/  IMAD.IADD R116, R30, 0x1, -R12.reuse ;  /* 0x000000011e747824 */ /* 0x100fe200078e0a0c */
[----:B------:R-:W-:Y:S01]  /*4f70*/  I2FP.F32.S32 R10, R10 ;  /* 0x0000000a000a7245 */ /* 0x000fe20000201400 */
[----:B------:R-:W-:Y:S01]  /*4f80*/  IMAD.IADD R114, R61, 0x1, -R12 ;  /* 0x000000013d727824 */ /* 0x000fe200078e0a0c */
[----:B------:R-:W-:Y:S01]  /*4f90*/  FSEL R4, R95, -INF , !P1 ;  /* 0xff8000005f047808 */ /* 0x000fe20004800000 */
[----:B------:R-:W-:Y:S01]  /*4fa0*/  VIADD R14, R32, 0x20 ;  /* 0x00000020200e7836 */ /* 0x000fe20000000000 */
[-C--:B------:R-:W-:Y:S01]  /*4fb0*/  ISETP.GE.AND P1, PT, R12, R21.reuse, PT ;  /* 0x000000150c00720c */ /* 0x080fe20003f26270 */
[----:B------:R-:W-:Y:S01]  /*4fc0*/  VIADD R66, R32, 0x38 ;  /* 0x0000003820427836 */ /* 0x000fe20000000000 */
[----:B------:R-:W-:Y:S01]  /*4fd0*/  IABS R12, R28 ;  /* 0x0000001c000c7213 */ /* 0x000fe20000000000 */
[----:B------:R-:W-:Y:S01]  /*4fe0*/  IMAD.IADD R36, R30, 0x1, -R14 ;  /* 0x000000011e247824 */ /* 0x000fe200078e0a0e */
[----:B------:R-:W2:Y:S01]  /*4ff0*/  LD.E R28, desc[UR4][R2.64+0xdc] ;  /* 0x0000dc04021c7980 */ /* 0x000ea2000c101900 */
[C---:B------:R-:W-:Y:S01]  /*5000*/  VIADD R54, R32.reuse, 0x48 ;  /* 0x0000004820367836 */ /* 0x040fe20000000000 */
[----:B------:R-:W-:Y:S01]  /*5010*/  IABS R116, R116 ;  /* 0x0000007400747213 */ /* 0x000fe20000000000 */
[----:B------:R-:W-:Y:S01]  /*5020*/  VIADD R50, R32, 0x1 ;  /* 0x0000000120327836 */ /* 0x000fe20000000000 */
[----:B------:R-:W-:Y:S01]  /*5030*/  IABS R36, R36 ;  /* 0x0000002400247213 */ /* 0x000fe20000000000 */
[C---:B------:R-:W-:Y:S01]  /*5040*/  IMAD.IADD R59, R61.reuse, 0x1, -R32 ;  /* 0x000000013d3b7824 */ /* 0x040fe200078e0a20 */
[----:B------:R-:W-:Y:S01]  /*5050*/  IABS R114, R114 ;  /* 0x0000007200727213 */ /* 0x000fe20000000000 */
[--C-:B------:R-:W-:Y:S01]  /*5060*/  IMAD.IADD R68, R30, 0x1, -R50.reuse ;  /* 0x000000011e447824 */ /* 0x100fe200078e0a32 */
[----:B------:R-:W-:Y:S01]  /*5070*/  I2FP.F32.S32 R36, R36 ;  /* 0x0000002400247245 */ /* 0x000fe20000201400 */
[----:B------:R-:W-:Y:S01]  /*5080*/  VIADD R48, R32, 0x9 ;  /* 0x0000000920307836 */ /* 0x000fe20000000000 */
[----:B------:R-:W-:Y:S01]  /*5090*/  ISETP.GE.AND P2, PT, R50, R21, PT ;  /* 0x000000153200720c */ /* 0x000fe20003f46270 */
[C---:B------:R-:W-:Y:S01]  /*50a0*/  IMAD.IADD R50, R61.reuse, 0x1, -R50 ;  /* 0x000000013d327824 */ /* 0x040fe200078e0a32 */
[----:B------:R-:W-:Y:S01]  /*50b0*/  IABS R68, R68 ;  /* 0x0000004400447213 */ /* 0x000fe20000000000 */
[----:B------:R-:W-:Y:S01]  /*50c0*/  FFMA.FTZ R115, -R0, R36, R115 ;  /* 0x0000002400737223 */ /* 0x000fe20000010173 */
[----:B------:R-:W-:Y:S01]  /*50d0*/  IMAD.IADD R36, R30, 0x1, -R66 ;  /* 0x000000011e247824 */ /* 0x000fe200078e0a42 */
[----:B------:R-:W-:Y:S01]  /*50e0*/  IABS R59, R59 ;  /* 0x0000003b003b7213 */ /* 0x000fe20000000000 */
[----:B------:R-:W-:Y:S01]  /*50f0*/  VIADD R18, R32, 0x18 ;  /* 0x0000001820127836 */ /* 0x000fe20000000000 */
[----:B------:R-:W-:Y:S01]  /*5100*/  IABS R50, R50 ;  /* 0x0000003200327213 */ /* 0x000fe20000000000 */
[----:B------:R-:W-:Y:S01]  /*5110*/  IMAD.IADD R58, R30, 0x1, -R48 ;  /* 0x000000011e3a7824 */ /* 0x000fe200078e0a30 */
[----:B------:R-:W-:Y:S01]  /*5120*/  IABS R36, R36 ;  /* 0x0000002400247213 */ /* 0x000fe20000000000 */
[--C-:B------:R-:W-:Y:S01]  /*5130*/  IMAD.IADD R63, R61, 0x1, -R18.reuse ;  /* 0x000000013d3f7824 */ /* 0x100fe200078e0a12 */
[----:B------:R-:W-:Y:S01]  /*5140*/  I2FP.F32.S32 R68, R68 ;  /* 0x0000004400447245 */ /* 0x000fe20000201400 */
[----:B------:R-:W-:Y:S01]  /*5150*/  VIADD R76, R32, 0x28 ;  /* 0x00000028204c7836 */ /* 0x000fe20000000000 */
[----:B------:R-:W-:Y:S01]  /*5160*/  I2FP.F32.S32 R36, R36 ;  /* 0x0000002400247245 */ /* 0x000fe20000201400 */
[----:B------:R-:W-:Y:S01]  /*5170*/  IMAD.IADD R42, R30, 0x1, -R18 ;  /* 0x000000011e2a7824 */ /* 0x000fe200078e0a12 */
[----:B------:R-:W-:Y:S01]  /*5180*/  I2FP.F32.S32 R50, R50 ;  /* 0x0000003200327245 */ /* 0x000fe20000201400 */
[----:B------:R-:W-:Y:S01]  /*5190*/  FFMA.FTZ R68, -R0, R68, R85 ;  /* 0x0000004400447223 */ /* 0x000fe20000010155 */
[----:B------:R-:W-:Y:S01]  /*51a0*/  ISETP.GE.AND P0, PT, R48, R21, PT ;  /* 0x000000153000720c */ /* 0x000fe20003f06270 */
[----:B------:R-:W-:Y:S01]  /*51b0*/  FFMA.FTZ R139, -R0, R36, R139 ;  /* 0x00000024008b7223 */ /* 0x000fe2000001018b */
[----:B------:R-:W-:-:S02]  /*51c0*/  IMAD.IADD R36, R30, 0x1, -R54 ;  /* 0x000000011e247824 */ /* 0x000fc400078e0a36 */
[----:B------:R-:W-:Y:S01]  /*51d0*/  FFMA.FTZ R50, -R0, R50, R89 ;  /* 0x0000003200327223 */ /* 0x000fe20000010159 */
[C---:B------:R-:W-:Y:S01]  /*51e0*/  IMAD.IADD R48, R61.reuse, 0x1, -R48 ;  /* 0x000000013d307824 */ /* 0x040fe200078e0a30 */
[-C--:B------:R-:W-:Y:S01]  /*51f0*/  ISETP.GE.AND P4, PT, R18, R21.reuse, PT ;  /* 0x000000151200720c */ /* 0x080fe20003f86270 */
[C---:B------:R-:W-:Y:S01]  /*5200*/  VIADD R74, R32.reuse, 0x29 ;  /* 0x00000029204a7836 */ /* 0x040fe20000000000 */
[----:B------:R-:W-:Y:S01]  /*5210*/  IABS R36, R36 ;  /* 0x0000002400247213 */ /* 0x000fe20000000000 */
[----:B------:R-:W-:Y:S01]  /*5220*/  VIADD R70, R32, 0x31 ;  /* 0x0000003120467836 */ /* 0x000fe20000000000 */
[----:B------:R-:W-:Y:S01]  /*5230*/  FSEL R68, R68, -INF , !P2 ;  /* 0xff80000044447808 */ /* 0x000fe20005000000 */
[C---:B------:R-:W-:Y:S01]  /*5240*/  IMAD.IADD R18, R61.reuse, 0x1, -R14 ;  /* 0x000000013d127824 */ /* 0x040fe200078e0a0e */
[----:B------:R-:W-:Y:S01]  /*5250*/  I2FP.F32.S32 R36, R36 ;  /* 0x0000002400247245 */ /* 0x000fe20000201400 */
[----:B------:R-:W-:Y:S01]  /*5260*/  IMAD.IADD R44, R30, 0x1, -R76 ;  /* 0x000000011e2c7824 */ /* 0x000fe200078e0a4c */
[----:B------:R-:W-:Y:S01]  /*5270*/  FSEL R50, R50, -INF , !P2 ;  /* 0xff80000032327808 */ /* 0x000fe20005000000 */
[----:B------:R-:W-:Y:S01]  /*5280*/  IMAD.IADD R112, R30, 0x1, -R74 ;  /* 0x000000011e707824 */ /* 0x000fe200078e0a4a */
[----:B------:R-:W-:Y:S01]  /*5290*/  ISETP.GE.AND P2, PT, R14, R21, PT ;  /* 0x000000150e00720c */ /* 0x000fe20003f46270 */
[----:B------:R-:W-:Y:S01]  /*52a0*/  FFMA.FTZ R153, -R0, R36, R153 ;  /* 0x0000002400997223 */ /* 0x000fe20000010199 */
[----:B------:R-:W-:Y:S01]  /*52b0*/  VIADD R36, R32, 0x60 ;  /* 0x0000006020247836 */ /* 0x000fe20000000000 */
[----:B------:R-:W-:Y:S01]  /*52c0*/  IABS R14, R63 ;  /* 0x0000003f000e7213 */ /* 0x000fe20000000000 */
[C---:B------:R-:W-:Y:S01]  /*52d0*/  IMAD.IADD R38, R30.reuse, 0x1, -R70 ;  /* 0x000000011e267824 */ /* 0x040fe200078e0a46 */
[----:B------:R-:W-:Y:S01]  /*52e0*/  IABS R58, R58 ;  /* 0x0000003a003a7213 */ /* 0x000fe20000000000 */
[----:B------:R-:W-:Y:S01]  /*52f0*/  IMAD.IADD R78, R30, 0x1, -R36 ;  /* 0x000000011e4e7824 */ /* 0x000fe200078e0a24 */
[----:B------:R-:W-:Y:S01]  /*5300*/  IABS R48, R48 ;  /* 0x0000003000307213 */ /* 0x000fe20000000000 */
[C---:B------:R-:W-:Y:S01]  /*5310*/  IMAD.IADD R63, R61.reuse, 0x1, -R76 ;  /* 0x000000013d3f7824 */ /* 0x040fe200078e0a4c */
[----:B------:R-:W-:Y:S01]  /*5320*/  I2FP.F32.S32 R58, R58 ;  /* 0x0000003a003a7245 */ /* 0x000fe20000201400 */
[----:B------:R-:W-:Y:S01]  /*5330*/  VIADD R60, R32, 0x41 ;  /* 0x00000041203c7836 */ /* 0x000fe20000000000 */
[----:B------:R-:W-:Y:S01]  /*5340*/  IABS R78, R78 ;  /* 0x0000004e004e7213 */ /* 0x000fe20000000000 */
[C---:B------:R-:W-:Y:S01]  /*5350*/  IMAD.IADD R110, R61.reuse, 0x1, -R74 ;  /* 0x000000013d6e7824 */ /* 0x040fe200078e0a4a */
[----:B------:R-:W-:Y:S01]  /*5360*/  I2FP.F32.S32 R48, R48 ;  /* 0x0000003000307245 */ /* 0x000fe20000201400 */
[C---:B------:R-:W-:Y:S01]  /*5370*/  IMAD.IADD R34, R30.reuse, 0x1, -R16 ;  /* 0x000000011e227824 */ /* 0x040fe200078e0a10 */
[----:B------:R-:W-:Y:S01]  /*5380*/  I2FP.F32.S32 R78, R78 ;  /* 0x0000004e004e7245 */ /* 0x000fe20000201400 */
[--C-:B------:R-:W-:Y:S01]  /*5390*/  IMAD.IADD R148, R30, 0x1, -R60.reuse ;  /* 0x000000011e947824 */ /* 0x100fe200078e0a3c */
[----:B------:R-:W-:Y:S01]  /*53a0*/  I2FP.F32.S32 R116, R116 ;  /* 0x0000007400747245 */ /* 0x000fe20000201400 */
[----:B------:R-:W-:Y:S01]  /*53b0*/  VIADD R72, R32, 0x30 ;  /* 0x0000003020487836 */ /* 0x000fe20000000000 */
[----:B------:R-:W-:Y:S01]  /*53c0*/  IABS R44, R44 ;  /* 0x0000002c002c7213 */ /* 0x000fe20000000000 */
        /* <DEDUP_REMOVED lines=8> */
[----:B------:R-:W-:Y:S01]  /*5450*/  IMAD.IADD R146, R61, 0x1, -R60 ;  /* 0x000000013d927824 */ /* 0x000fe200078e0a3c */
[----:B------:R-:W-:Y:S01]  /*5460*/  IABS R112, R112 ;  /* 0x0000007000707213 */ /* 0x000fe20000000000 */
[C---:B------:R-:W-:Y:S01]  /*5470*/  FFMA.FTZ R58, -R0.reuse, R58, R93 ;  /* 0x0000003a003a7223 */ /* 0x040fe2000001015d */
[----:B------:R-:W-:Y:S01]  /*5480*/  IABS R38, R38 ;  /* 0x0000002600267213 */ /* 0x000fe20000000000 */
[C---:B------:R-:W-:Y:S01]  /*5490*/  FFMA.FTZ R48, -R0.reuse, R48, R97 ;  /* 0x0000003000307223 */ /* 0x040fe20000010161 */
[----:B------:R-:W-:Y:S01]  /*54a0*/  FSEL R59, R59, -INF , !P3 ;  /* 0xff8000003b3b7808 */ /* 0x000fe20005800000 */
[C---:B------:R-:W-:Y:S01]  /*54b0*/  FFMA.FTZ R116, -R0.reuse, R116, R117 ;  /* 0x0000007400747223 */ /* 0x040fe20000010175 */
[----:B------:R-:W-:Y:S01]  /*54c0*/  FSEL R55, R55, -INF , !P3 ;  /* 0xff80000037377808 */ /* 0x000fe20005800000 */
[----:B------:R-:W-:Y:S01]  /*54d0*/  FFMA.FTZ R114, -R0, R114, R121 ;  /* 0x0000007200727223 */ /* 0x000fe20000010179 */
[----:B------:R-:W-:Y:S01]  /*54e0*/  IABS R110, R110 ;  /* 0x0000006e006e7213 */ /* 0x000fe20000000000 */
[----:B------:R-:W-:Y:S01]  /*54f0*/  VIADD R62, R32, 0x40 ;  /* 0x00000040203e7836 */ /* 0x000fe20000000000 */
[----:B------:R-:W-:Y:S01]  /*5500*/  ISETP.GE.AND P3, PT, R16, R21, PT ;  /* 0x000000151000720c */ /* 0x000fe20003f66270 */
[----:B------:R-:W-:Y:S01]  /*5510*/  VIADD R52, R32, 0x49 ;  /* 0x0000004920347836 */ /* 0x000fe20000000000 */
[----:B------:R-:W-:Y:S01]  /*5520*/  IABS R8, R8 ;  /* 0x0000000800087213 */ /* 0x000fe20000000000 */
[----:B------:R-:W-:Y:S01]  /*5530*/  IMAD.IADD R122, R61, 0x1, -R70 ;  /* 0x000000013d7a7824 */ /* 0x000fe200078e0a46 */
[----:B------:R-:W-:Y:S01]  /*5540*/  IABS R16, R65 ;  /* 0x0000004100107213 */ /* 0x000fe20000000000 */
[C---:B------:R-:W-:Y:S01]  /*5550*/  IMAD.IADD R40, R30.reuse, 0x1, -R72 ;  /* 0x000000011e287824 */ /* 0x040fe200078e0a48 */
        /* <DEDUP_REMOVED lines=8> */
[----:B------:R-:W-:-:S02]  /*55e0*/  I2FP.F32.S32 R38, R38 ;  /* 0x0000002600267245 */ /* 0x000fc40000201400 */
[----:B------:R-:W-:Y:S02]  /*55f0*/  I2FP.F32.S32 R110, R110 ;  /* 0x0000006e006e7245 */ /* 0x000fe40000201400 */
[----:B------:R-:W-:Y:S02]  /*5600*/  IABS R42, R42 ;  /* 0x0000002a002a7213 */ /* 0x000fe40000000000 */
[----:B------:R-:W-:Y:S02]  /*5610*/  I2FP.F32.S32 R8, R8 ;  /* 0x0000000800087245 */ /* 0x000fe40000201400 */
[----:B------:R-:W-:Y:S02]  /*5620*/  IABS R148, R148 ;  /* 0x0000009400947213 */ /* 0x000fe40000000000 */
[----:B------:R-:W-:Y:S02]  /*5630*/  I2FP.F32.S32 R16, R16 ;  /* 0x0000001000107245 */ /* 0x000fe40000201400 */
[----:B------:R-:W-:Y:S01]  /*5640*/  IABS R146, R146 ;  /* 0x0000009200927213 */ /* 0x000fe20000000000 */
[----:B------:R-:W-:Y:S01]  /*5650*/  FFMA.FTZ R127, -R0, R63, R127 ;  /* 0x0000003f007f7223 */ /* 0x000fe2000001017f */
[----:B------:R-:W-:Y:S01]  /*5660*/  FSEL R58, R58, -INF , !P0 ;  /* 0xff8000003a3a7808 */ /* 0x000fe20004000000 */
[----:B------:R-:W-:Y:S01]  /*5670*/  FFMA.FTZ R112, -R0, R112, R125 ;  /* 0x0000007000707223 */ /* 0x000fe2000001017d */
[----:B------:R-:W-:Y:S01]  /*5680*/  FSEL R48, R48, -INF , !P0 ;  /* 0xff80000030307808 */ /* 0x000fe20004000000 */
[----:B------:R-:W-:Y:S01]  /*5690*/  FFMA.FTZ R133, -R0, R38, R133 ;  /* 0x0000002600857223 */ /* 0x000fe20000010185 */
[----:B------:R-:W-:Y:S01]  /*56a0*/  ISETP.GE.AND P0, PT, R76, R21, PT ;  /* 0x000000154c00720c */ /* 0x000fe20003f06270 */
[----:B------:R-:W-:Y:S01]  /*56b0*/  FFMA.FTZ R110, -R0, R110, R129 ;  /* 0x0000006e006e7223 */ /* 0x000fe20000010181 */
[----:B------:R-:W-:Y:S01]  /*56c0*/  FSEL R10, R10, -INF , !P6 ;  /* 0xff8000000a0a7808 */ /* 0x000fe20007000000 */
[----:B------:R-:W-:Y:S01]  /*56d0*/  IMAD.IADD R38, R30, 0x1, -R62 ;  /* 0x000000011e267824 */ /* 0x000fe200078e0a3e */
[----:B------:R-:W-:Y:S01]  /*56e0*/  FSEL R18, R103, -INF , !P6 ;  /* 0xff80000067127808 */ /* 0x000fe20007000000 */
[----:B------:R-:W-:Y:S01]  /*56f0*/  FFMA.FTZ R8, -R0, R8, R101 ;  /* 0x0000000800087223 */ /* 0x000fe20000010165 */
[----:B------:R-:W-:Y:S01]  /*5700*/  FSEL R116, R116, -INF , !P1 ;  /* 0xff80000074747808 */ /* 0x000fe20004800000 */
[----:B------:R-:W-:Y:S01]  /*5710*/  FFMA.FTZ R16, -R0, R16, R105 ;  /* 0x0000001000107223 */ /* 0x000fe20000010169 */
[----:B------:R-:W-:-:S02]  /*5720*/  FSEL R114, R114, -INF , !P1 ;  /* 0xff80000072727808 */ /* 0x000fc40004800000 */
[----:B------:R-:W-:Y:S01]  /*5730*/  I2FP.F32.S32 R14, R14 ;  /* 0x0000000e000e7245 */ /* 0x000fe20000201400 */
[C---:B------:R-:W-:Y:S01]  /*5740*/  IMAD.IADD R142, R61.reuse, 0x1, -R52 ;  /* 0x000000013d8e7824 */ /* 0x040fe200078e0a34 */
[----:B------:R-:W-:Y:S01]  /*5750*/  I2FP.F32.S32 R42, R42 ;  /* 0x0000002a002a7245 */ /* 0x000fe20000201400 */
[----:B------:R-:W-:Y:S01]  /*5760*/  IMAD.IADD R120, R30, 0x1, -R64 ;  /* 0x000000011e787824 */ /* 0x000fe200078e0a40 */
[----:B------:R-:W-:Y:S01]  /*5770*/  I2FP.F32.S32 R148, R148 ;  /* 0x0000009400947245 */ /* 0x000fe20000201400 */
[----:B------:R-:W-:Y:S01]  /*5780*/  FFMA.FTZ R14, -R0, R14, R111 ;  /* 0x0000000e000e7223 */ /* 0x000fe2000001016f */
[-C--:B------:R-:W-:Y:S01]  /*5790*/  ISETP.GE.AND P6, PT, R74, R21.reuse, PT ;  /* 0x000000154a00720c */ /* 0x080fe20003fc6270 */
[----:B------:R-:W-:Y:S01]  /*57a0*/  FFMA.FTZ R42, -R0, R42, R107 ;  /* 0x0000002a002a7223 */ /* 0x000fe2000001016b */
[----:B------:R-:W-:Y:S01]  /*57b0*/  ISETP.GE.AND P1, PT, R62, R21, PT ;  /* 0x000000153e00720c */ /* 0x000fe20003f26270 */
[----:B------:R-:W-:Y:S01]  /*57c0*/  IMAD.IADD R62, R61, 0x1, -R62 ;  /* 0x000000013d3e7824 */ /* 0x000fe200078e0a3e */
[----:B------:R-:W-:Y:S01]  /*57d0*/  I2FP.F32.S32 R146, R146 ;  /* 0x0000009200927245 */ /* 0x000fe20000201400 */
[----:B------:R-:W-:Y:S01]  /*57e0*/  FFMA.FTZ R148, -R0, R148, R149 ;  /* 0x0000009400947223 */ /* 0x000fe20000010195 */
[----:B------:R-:W-:-:S02]  /*57f0*/  IABS R122, R122 ;  /* 0x0000007a007a7213 */ /* 0x000fc40000000000 */
[----:B------:R-:W-:Y:S02]  /*5800*/  IABS R40, R40 ;  /* 0x0000002800287213 */ /* 0x000fe40000000000 */
[----:B------:R-:W-:Y:S02]  /*5810*/  IABS R34, R34 ;  /* 0x0000002200227213 */ /* 0x000fe40000000000 */
[----:B------:R-:W-:Y:S01]  /*5820*/  I2FP.F32.S32 R12, R12 ;  /* 0x0000000c000c7245 */ /* 0x000fe20000201400 */
[----:B------:R-:W-:Y:S01]  /*5830*/  IMAD.IADD R118, R61, 0x1, -R64 ;  /* 0x000000013d767824 */ /* 0x000fe200078e0a40 */
[----:B------:R-:W-:Y:S01]  /*5840*/  FSEL R202, R123, -INF , !P0 ;  /* 0xff8000007bca7808 */ /* 0x000fe20004000000 */
[----:B------:R-:W-:Y:S01]  /*5850*/  VIADD R44, R32, 0x51 ;  /* 0x00000051202c7836 */ /* 0x000fe20000000000 */
[----:B------:R-:W-:Y:S01]  /*5860*/  FSEL R198, R127, -INF , !P0 ;  /* 0xff8000007fc67808 */ /* 0x000fe20004000000 */
[----:B------:R-:W-:Y:S01]  /*5870*/  FFMA.FTZ R146, -R0, R146, R151 ;  /* 0x0000009200927223 */ /* 0x000fe20000010197 */
[----:B------:R-:W-:Y:S01]  /*5880*/  ISETP.GE.AND P0, PT, R60, R21, PT ;  /* 0x000000153c00720c */ /* 0x000fe20003f06270 */
[----:B------:R-:W-:Y:S01]  /*5890*/  IMAD.IADD R60, R61, 0x1, -R54 ;  /* 0x000000013d3c7824 */ /* 0x000fe200078e0a36 */
[----:B------:R-:W-:Y:S01]  /*58a0*/  FSEL R112, R112, -INF , !P6 ;  /* 0xff80000070707808 */ /* 0x000fe20007000000 */
[----:B------:R-:W-:Y:S01]  /*58b0*/  FFMA.FTZ R12, -R0, R12, R113 ;  /* 0x0000000c000c7223 */ /* 0x000fe20000010171 */
[----:B------:R-:W-:Y:S01]  /*58c0*/  FSEL R110, R110, -INF , !P6 ;  /* 0xff8000006e6e7808 */ /* 0x000fe20007000000 */
[----:B------:R-:W-:Y:S01]  /*58d0*/  IMAD.IADD R136, R30, 0x1, -R44 ;  /* 0x000000011e887824 */ /* 0x000fe200078e0a2c */
[----:B------:R-:W-:-:S02]  /*58e0*/  I2FP.F32.S32 R122, R122 ;  /* 0x0000007a007a7245 */ /* 0x000fc40000201400 */
[-C--:B------:R-:W-:Y:S02]  /*58f0*/  ISETP.GE.AND P6, PT, R54, R21.reuse, PT ;  /* 0x000000153600720c */ /* 0x080fe40003fc6270 */
[----:B------:R-:W-:Y:S02]  /*5900*/  I2FP.F32.S32 R40, R40 ;  /* 0x0000002800287245 */ /* 0x000fe40000201400 */
[----:B------:R-:W-:Y:S02]  /*5910*/  IABS R38, R38 ;  /* 0x0000002600267213 */ /* 0x000fe40000000000 */
[----:B------:R-:W-:Y:S02]  /*5920*/  FSEL R8, R8, -INF , !P5 ;  /* 0xff80000008087808 */ /* 0x000fe40006800000 */
[----:B------:R-:W-:Y:S01]  /*5930*/  FSEL R16, R16, -INF , !P5 ;  /* 0xff80000010107808 */ /* 0x000fe20006800000 */
[C---:B------:R-:W-:Y:S01]  /*5940*/  FFMA.FTZ R122, -R0.reuse, R122, R137 ;  /* 0x0000007a007a7223 */ /* 0x040fe20000010189 */
[----:B------:R-:W-:Y:S01]  /*5950*/  IABS R54, R62 ;  /* 0x0000003e00367213 */ /* 0x000fe20000000000 */
[----:B------:R-:W-:Y:S01]  /*5960*/  FFMA.FTZ R131, -R0, R40, R131 ;  /* 0x0000002800837223 */ /* 0x000fe20000010183 */
[----:B------:R-:W-:Y:S01]  /*5970*/  ISETP.GE.AND P5, PT, R72, R21, PT ;  /* 0x000000154800720c */ /* 0x000fe20003fa6270 */
[----:B------:R-:W-:Y:S01]  /*5980*/  IMAD.IADD R72, R61, 0x1, -R72 ;  /* 0x000000013d487824 */ /* 0x000fe200078e0a48 */
[----:B------:R-:W-:Y:S01]  /*5990*/  I2FP.F32.S32 R38, R38 ;  /* 0x0000002600267245 */ /* 0x000fe20000201400 */
[----:B------:R-:W-:Y:S01]  /*59a0*/  VIADD R40, R32, 0x58 ;  /* 0x0000005820287836 */ /* 0x000fe20000000000 */
[----:B------:R-:W-:-:S02]  /*59b0*/  FSEL R42, R42, -INF , !P4 ;  /* 0xff8000002a2a7808 */ /* 0x000fc40006000000 */
[----:B------:R-:W-:Y:S01]  /*59c0*/  FSEL R14, R14, -INF , !P4 ;  /* 0xff8000000e0e7808 */ /* 0x000fe20006000000 */
[----:B------:R-:W-:Y:S01]  /*59d0*/  FFMA.FTZ R147, -R0, R38, R147 ;  /* 0x0000002600937223 */ /* 0x000fe20000010193 */
[----:B------:R-:W-:Y:S01]  /*59e0*/  I2FP.F32.S32 R54, R54 ;  /* 0x0000003600367245 */ /* 0x000fe20000201400 */
[----:B------:R-:W-:Y:S01]  /*59f0*/  VIADD R38, R32, 0x59 ;  /* 0x0000005920267836 */ /* 0x000fe20000000000 */
[----:B------:R-:W-:Y:S02]  /*5a00*/  FSEL R148, R148, -INF , !P0 ;  /* 0xff80000094947808 */ /* 0x000fe40004000000 */
[----:B------:R-:W-:Y:S01]  /*5a10*/  FSEL R146, R146, -INF , !P0 ;  /* 0xff80000092927808 */ /* 0x000fe20004000000 */
[C---:B------:R-:W-:Y:S01]  /*5a20*/  IMAD.IADD R126, R61.reuse, 0x1, -R40 ;  /* 0x000000013d7e7824 */ /* 0x040fe200078e0a28 */
[-C--:B------:R-:W-:Y:S01]  /*5a30*/  ISETP.GE.AND P4, PT, R70, R21.reuse, PT ;  /* 0x000000154600720c */ /* 0x080fe20003f86270 */
[----:B------:R-:W-:Y:S01]  /*5a40*/  FFMA.FTZ R77, -R0, R54, R77 ;  /* 0x00000036004d7223 */ /* 0x000fe2000001014d */
[----:B------:R-:W-:Y:S01]  /*5a50*/  ISETP.GE.AND P0, PT, R36, R21, PT ;  /* 0x000000152400720c */ /* 0x000fe20003f06270 */
[----:B------:R-:W-:Y:S01]  /*5a60*/  IMAD.IADD R36, R61, 0x1, -R36 ;  /* 0x000000013d247824 */ /* 0x000fe200078e0a24 */
[----:B------:R-:W-:Y:S01]  /*5a70*/  IABS R70, R72 ;  /* 0x0000004800467213 */ /* 0x000fe20000000000 */
[----:B------:R-:W-:Y:S01]  /*5a80*/  IMAD.IADD R132, R30, 0x1, -R38 ;  /* 0x000000011e847824 */ /* 0x000fe200078e0a26 */
[----:B------:R-:W-:-:S02]  /*5a90*/  FSEL R140, R133, -INF , !P4 ;  /* 0xff800000858c7808 */ /* 0x000fc40006000000 */
[----:B------:R-:W-:Y:S02]  /*5aa0*/  I2FP.F32.S32 R34, R34 ;  /* 0x0000002200227245 */ /* 0x000fe40000201400 */
[----:B------:R-:W-:Y:S02]  /*5ab0*/  FSEL R204, R115, -INF , !P2 ;  /* 0xff80000073cc7808 */ /* 0x000fe40005000000 */
[----:B------:R-:W-:Y:S01]  /*5ac0*/  FSEL R200, R119, -INF , !P2 ;  /* 0xff80000077c87808 */ /* 0x000fe20005000000 */
[C---:B------:R-:W-:Y:S01]  /*5ad0*/  IMAD.IADD R124, R61.reuse, 0x1, -R38 ;  /* 0x000000013d7c7824 */ /* 0x040fe200078e0a26 */
[----:B------:R-:W-:Y:S01]  /*5ae0*/  FSEL R122, R122, -INF , !P4 ;  /* 0xff8000007a7a7808 */ /* 0x000fe20006000000 */
[----:B------:R-:W-:Y:S01]  /*5af0*/  FFMA.FTZ R34, -R0, R34, R109 ;  /* 0x0000002200227223 */ /* 0x000fe2000001016d */
[----:B------:R-:W-:Y:S01]  /*5b00*/  ISETP.GE.AND P4, PT, R46, R21, PT ;  /* 0x000000152e00720c */ /* 0x000fe20003f86270 */
[----:B------:R-:W-:Y:S01]  /*5b10*/  IMAD.IADD R46, R61, 0x1, -R46 ;  /* 0x000000013d2e7824 */ /* 0x000fe200078e0a2e */
[----:B------:R-:W-:-:S02]  /*5b20*/  I2FP.F32.S32 R70, R70 ;  /* 0x0000004600467245 */ /* 0x000fc40000201400 */
[----:B------:R-:W-:Y:S02]  /*5b30*/  IABS R120, R120 ;  /* 0x0000007800787213 */ /* 0x000fe40000000000 */
[----:B------:R-:W-:Y:S01]  /*5b40*/  IABS R118, R118 ;  /* 0x0000007600767213 */ /* 0x000fe20000000000 */
[----:B------:R-:W-:Y:S01]  /*5b50*/  IMAD.IADD R128, R61, 0x1, -R44 ;  /* 0x000000013d807824 */ /* 0x000fe200078e0a2c */
[----:B------:R-:W-:Y:S01]  /*5b60*/  IABS R36, R36 ;  /* 0x0000002400247213 */ /* 0x000fe20000000000 */
[----:B------:R-:W-:Y:S01]  /*5b70*/  IMAD.IADD R80, R30, 0x1, -R40 ;  /* 0x000000011e507824 */ /* 0x000fe200078e0a28 */
[----:B------:R-:W-:Y:S02]  /*5b80*/  FSEL R188, R147, -INF , !P1 ;  /* 0xff80000093bc7808 */ /* 0x000fe40004800000 */
[----:B------:R-:W-:Y:S01]  /*5b90*/  FSEL R152, R77, -INF , !P1 ;  /* 0xff8000004d987808 */ /* 0x000fe20004800000 */
[----:B------:R-:W-:Y:S01]  /*5ba0*/  FFMA.FTZ R135, -R0, R70, R135 ;  /* 0x0000004600877223 */ /* 0x000fe20000010187 */
[----:B------:R-:W-:-:S02]  /*5bb0*/  ISETP.GE.AND P1, PT, R38, R21, PT ;  /* 0x000000152600720c */ /* 0x000fc40003f26270 */
[----:B------:R-:W-:Y:S02]  /*5bc0*/  IABS R126, R126 ;  /* 0x0000007e007e7213 */ /* 0x000fe40000000000 */
[----:B------:R-:W-:Y:S02]  /*5bd0*/  I2FP.F32.S32 R36, R36 ;  /* 0x0000002400247245 */ /* 0x000fe40000201400 */
[----:B------:R-:W-:Y:S01]  /*5be0*/  IABS R38, R46 ;  /* 0x0000002e00267213 */ /* 0x000fe20000000000 */
[----:B------:R-:W-:Y:S01]  /*5bf0*/  VIADD R46, R32, 0x68 ;  /* 0x00000068202e7836 */ /* 0x000fe20000000000 */
[----:B------:R-:W-:Y:S01]  /*5c00*/  I2FP.F32.S32 R126, R126 ;  /* 0x0000007e007e7245 */ /* 0x000fe20000201400 */
[----:B------:R-:W-:Y:S01]  /*5c10*/  FFMA.FTZ R41, -R0, R36, R41 ;  /* 0x0000002400297223 */ /* 0x000fe20000010129 */
[----:B------:R-:W-:Y:S01]  /*5c20*/  IABS R124, R124 ;  /* 0x0000007c007c7213 */ /* 0x000fe20000000000 */
[----:B------:R-:W-:Y:S01]  /*5c30*/  VIADD R36, R32, 0x78 ;  /* 0x0000007820247836 */ /* 0x000fe20000000000 */
[----:B------:R-:W-:-:S02]  /*5c40*/  I2FP.F32.S32 R38, R38 ;  /* 0x0000002600267245 */ /* 0x000fc40000201400 */
[----:B------:R-:W-:Y:S02]  /*5c50*/  FSEL R196, R131, -INF , !P5 ;  /* 0xff80000083c47808 */ /* 0x000fe40006800000 */
[----:B------:R-:W-:Y:S02]  /*5c60*/  FSEL R192, R135, -INF , !P5 ;  /* 0xff80000087c07808 */ /* 0x000fe40006800000 */
[-C--:B------:R-:W-:Y:S01]  /*5c70*/  ISETP.GE.AND P5, PT, R52, R21.reuse, PT ;  /* 0x000000153400720c */ /* 0x080fe20003fa6270 */
[----:B------:R-:W-:Y:S01]  /*5c80*/  FFMA.FTZ R126, -R0, R126, R13 ;  /* 0x0000007e007e7223 */ /* 0x000fe2000001010d */
[----:B------:R-:W-:Y:S01]  /*5c90*/  IABS R52, R60 ;  /* 0x0000003c00347213 */ /* 0x000fe20000000000 */
[----:B------:R-:W-:Y:S01]  /*5ca0*/  IMAD.IADD R60, R30, 0x1, -R46 ;  /* 0x000000011e3c7824 */ /* 0x000fe200078e0a2e */
[----:B------:R-:W-:Y:S01]  /*5cb0*/  I2FP.F32.S32 R124, R124 ;  /* 0x0000007c007c7245 */ /* 0x000fe20000201400 */
[----:B------:R-:W-:Y:S01]  /*5cc0*/  FFMA.FTZ R69, -R0, R38, R69 ;  /* 0x0000002600457223 */ /* 0x000fe20000010145 */
[----:B------:R-:W-:Y:S01]  /*5cd0*/  IMAD.IADD R13, R30, 0x1, -R36 ;  /* 0x000000011e0d7824 */ /* 0x000fe200078e0a24 */
[----:B------:R-:W-:Y:S01]  /*5ce0*/  ISETP.GE.AND P2, PT, R64, R21, PT ;  /* 0x000000154000720c */ /* 0x000fe20003f46270 */
[----:B------:R-:W-:-:S02]  /*5cf0*/  VIADD R38, R32, 0x71 ;  /* 0x0000007120267836 */ /* 0x000fc40000000000 */
[----:B------:R-:W-:Y:S01]  /*5d00*/  FFMA.FTZ R124, -R0, R124, R15 ;  /* 0x0000007c007c7223 */ /* 0x000fe2000001010f */
[----:B------:R-:W-:Y:S01]  /*5d10*/  IABS R60, R60 ;  /* 0x0000003c003c7213 */ /* 0x000fe20000000000 */
[----:B------:R-:W-:Y:S01]  /*5d20*/  IMAD.IADD R15, R30, 0x1, -R38 ;  /* 0x000000011e0f7824 */ /* 0x000fe200078e0a26 */
[----:B------:R-:W-:Y:S02]  /*5d30*/  IABS R13, R13 ;  /* 0x0000000d000d7213 */ /* 0x000fe40000000000 */
[----:B------:R-:W-:Y:S02]  /*5d40*/  I2FP.F32.S32 R60, R60 ;  /* 0x0000003c003c7245 */ /* 0x000fe40000201400 */
[----:B------:R-:W-:Y:S02]  /*5d50*/  I2FP.F32.S32 R64, R13 ;  /* 0x0000000d00407245 */ /* 0x000fe40000201400 */
[----:B------:R-:W-:Y:S02]  /*5d60*/  IABS R15, R15 ;  /* 0x0000000f000f7213 */ /* 0x000fe40000000000 */
[----:B------:R-:W-:Y:S01]  /*5d70*/  FMNMX3.FTZ R13, R59, R68, R56, !PT ;  /* 0x000000443b0d7276 */ /* 0x000fe20007810038 */
[----:B------:R-:W-:Y:S01]  /*5d80*/  FFMA.FTZ R37, -R0, R60, R37 ;  /* 0x0000003c00257223 */ /* 0x000fe20000010125 */
[----:B------:R-:W-:-:S02]  /*5d90*/  FSEL R34, R34, -INF , !P3 ;  /* 0xff80000022227808 */ /* 0x000fc40005800000 */
[----:B------:R-:W-:Y:S02]  /*5da0*/  FSEL R12, R12, -INF , !P3 ;  /* 0xff8000000c0c7808 */ /* 0x000fe40005800000 */
[----:B------:R-:W-:Y:S01]  /*5db0*/  ISETP.GE.AND P3, PT, R66, R21, PT ;  /* 0x000000154200720c */ /* 0x000fe20003f66270 */
[----:B------:R-:W-:Y:S01]  /*5dc0*/  IMAD.IADD R66, R61, 0x1, -R66 ;  /* 0x000000013d427824 */ /* 0x000fe200078e0a42 */
[----:B------:R-:W-:Y:S02]  /*5dd0*/  I2FP.F32.S32 R52, R52 ;  /* 0x0000003400347245 */ /* 0x000fe40000201400 */
[----:B------:R-:W-:Y:S02]  /*5de0*/  I2FP.F32.S32 R60, R15 ;  /* 0x0000000f003c7245 */ /* 0x000fe40000201400 */
[----:B------:R-:W-:Y:S02]  /*5df0*/  FMNMX3.FTZ R13, R13, R58, R10, !PT ;  /* 0x0000003a0d0d7276 */ /* 0x000fe4000781000a */
[----:B------:R-:W-:Y:S01]  /*5e00*/  FMNMX3.FTZ R15, R55, R50, R4, !PT ;  /* 0x00000032370f7276 */ /* 0x000fe20007810004 */
[----:B------:R-:W-:Y:S01]  /*5e10*/  FFMA.FTZ R79, -R0, R52, R79 ;  /* 0x00000034004f7223 */ /* 0x000fe2000001014f */
[----:B------:R-:W-:Y:S01]  /*5e20*/  FMNMX3.FTZ R13, R13, R8, R42, !PT ;  /* 0x000000080d0d7276 */ /* 0x000fe2000781002a */
[----:B------:R-:W-:Y:S01]  /*5e30*/  VIADD R52, R32, 0x61 ;  /* 0x0000006120347836 */ /* 0x000fe20000000000 */
[----:B------:R-:W-:-:S02]  /*5e40*/  IABS R66, R66 ;  /* 0x0000004200427213 */ /* 0x000fc40000000000 */
[----:B------:R-:W-:Y:S01]  /*5e50*/  FMNMX3.FTZ R15, R15, R48, R18, !PT ;  /* 0x000000300f0f7276 */ /* 0x000fe20007810012 */
[----:B------:R-:W-:Y:S01]  /*5e60*/  IMAD.IADD R63, R30, 0x1, -R52 ;  /* 0x000000011e3f7824 */ /* 0x000fe200078e0a34 */
[----:B------:R-:W-:Y:S02]  /*5e70*/  FMNMX3.FTZ R13, R13, R34, R204, !PT ;  /* 0x000000220d0d7276 */ /* 0x000fe400078100cc */
[----:B------:R-:W-:Y:S02]  /*5e80*/  I2FP.F32.S32 R120, R120 ;  /* 0x0000007800787245 */ /* 0x000fe40000201400 */
[----:B------:R-:W-:Y:S02]  /*5e90*/  I2FP.F32.S32 R66, R66 ;  /* 0x0000004200427245 */ /* 0x000fe40000201400 */
[----:B------:R-:W-:Y:S01]  /*5ea0*/  I2FP.F32.S32 R118, R118 ;  /* 0x0000007600767245 */ /* 0x000fe20000201400 */
[----:B------:R-:W-:Y:S01]  /*5eb0*/  FFMA.FTZ R120, -R0, R120, R141 ;  /* 0x0000007800787223 */ /* 0x000fe2000001018d */
[----:B------:R-:W-:-:S02]  /*5ec0*/  FMNMX3.FTZ R15, R15, R16, R14, !PT ;  /* 0x000000100f0f7276 */ /* 0x000fc4000781000e */
[----:B------:R-:W-:Y:S02]  /*5ed0*/  IABS R144, R144 ;  /* 0x0000009000907213 */ /* 0x000fe40000000000 */
[----:B------:R-:W-:Y:S02]  /*5ee0*/  IABS R142, R142 ;  /* 0x0000008e008e7213 */ /* 0x000fe40000000000 */
[----:B------:R-:W-:Y:S01]  /*5ef0*/  FMNMX3.FTZ R13, R13, R116, R202, !PT ;  /* 0x000000740d0d7276 */ /* 0x000fe200078100ca */
[C---:B------:R-:W-:Y:S01]  /*5f00*/  FFMA.FTZ R143, -R0.reuse, R66, R143 ;  /* 0x00000042008f7223 */ /* 0x040fe2000001018f */
[----:B------:R-:W-:Y:S01]  /*5f10*/  FMNMX3.FTZ R15, R15, R12, R200, !PT ;  /* 0x0000000c0f0f7276 */ /* 0x000fe200078100c8 */
[----:B------:R-:W-:Y:S01]  /*5f20*/  FFMA.FTZ R118, -R0, R118, R145 ;  /* 0x0000007600767223 */ /* 0x000fe20000010191 */
[----:B------:R-:W-:Y:S02]  /*5f30*/  I2FP.F32.S32 R144, R144 ;  /* 0x0000009000907245 */ /* 0x000fe40000201400 */
[----:B------:R-:W-:-:S02]  /*5f40*/  IABS R136, R136 ;  /* 0x0000008800887213 */ /* 0x000fc40000000000 */
[----:B------:R-:W-:Y:S01]  /*5f50*/  I2FP.F32.S32 R142, R142 ;  /* 0x0000008e008e7245 */ /* 0x000fe20000201400 */
[C---:B------:R-:W-:Y:S01]  /*5f60*/  FFMA.FTZ R144, -R0.reuse, R144, R155 ;  /* 0x0000009000907223 */ /* 0x040fe2000001019b */
[----:B------:R-:W-:Y:S02]  /*5f70*/  IABS R128, R128 ;  /* 0x0000008000807213 */ /* 0x000fe40000000000 */
[----:B------:R-:W-:Y:S02]  /*5f80*/  IABS R63, R63 ;  /* 0x0000003f003f7213 */ /* 0x000fe40000000000 */
[----:B------:R-:W-:Y:S02]  /*5f90*/  FSEL R194, R139, -INF , !P3 ;  /* 0xff8000008bc27808 */ /* 0x000fe40005800000 */
[----:B------:R-:W-:Y:S02]  /*5fa0*/  FMNMX3.FTZ R13, R13, R112, R196, !PT ;  /* 0x000000700d0d7276 */ /* 0x000fe400078100c4 */
[----:B------:R-:W-:Y:S01]  /*5fb0*/  FMNMX3.FTZ R15, R15, R114, R198, !PT ;  /* 0x000000720f0f7276 */ /* 0x000fe200078100c6 */
[----:B------:R-:W-:Y:S01]  /*5fc0*/  FFMA.FTZ R142, -R0, R142, R185 ;  /* 0x0000008e008e7223 */ /* 0x000fe200000101b9 */
[----:B------:R-:W-:-:S02]  /*5fd0*/  IABS R80, R80 ;  /* 0x0000005000507213 */ /* 0x000fc40000000000 */
[----:B------:R-:W-:Y:S02]  /*5fe0*/  IABS R132, R132 ;  /* 0x0000008400847213 */ /* 0x000fe40000000000 */
[----:B------:R-:W-:Y:S02]  /*5ff0*/  I2FP.F32.S32 R136, R136 ;  /* 0x0000008800887245 */ /* 0x000fe40000201400 */
[----:B------:R-:W-:Y:S02]  /*6000*/  I2FP.F32.S32 R128, R128 ;  /* 0x0000008000807245 */ /* 0x000fe40000201400 */
[----:B------:R-:W-:Y:S01]  /*6010*/  I2FP.F32.S32 R63, R63 ;  /* 0x0000003f003f7245 */ /* 0x000fe20000201400 */
[----:B------:R-:W-:Y:S01]  /*6020*/  FFMA.FTZ R136, -R0, R136, R189 ;  /* 0x0000008800887223 */ /* 0x000fe200000101bd */
[----:B------:R-:W-:Y:S02]  /*6030*/  FSEL R190, R143, -INF , !P3 ;  /* 0xff8000008fbe7808 */ /* 0x000fe40005800000 */
[----:B------:R-:W-:-:S02]  /*6040*/  FSEL R120, R120, -INF , !P2 ;  /* 0xff80000078787808 */ /* 0x000fc40005000000 */
[----:B------:R-:W-:Y:S02]  /*6050*/  FSEL R118, R118, -INF , !P2 ;  /* 0xff80000076767808 */ /* 0x000fe40005000000 */
[-C--:B------:R-:W-:Y:S01]  /*6060*/  ISETP.GE.AND P3, PT, R44, R21.reuse, PT ;  /* 0x000000152c00720c */ /* 0x080fe20003f66270 */
[----:B------:R-:W-:Y:S01]  /*6070*/  VIADD R44, R32, 0x69 ;  /* 0x00000069202c7836 */ /* 0x000fe20000000000 */
[----:B------:R-:W-:Y:S01]  /*6080*/  ISETP.GE.AND P2, PT, R40, R21, PT ;  /* 0x000000152800720c */ /* 0x000fe20003f46270 */
[----:B------:R-:W-:Y:S01]  /*6090*/  VIADD R40, R32, 0x70 ;  /* 0x0000007020287836 */ /* 0x000fe20000000000 */
[----:B------:R-:W-:Y:S02]  /*60a0*/  FMNMX3.FTZ R13, R13, R140, R194, !PT ;  /* 0x0000008c0d0d7276 */ /* 0x000fe400078100c2 */
[----:B------:R-:W-:Y:S01]  /*60b0*/  FMNMX3.FTZ R15, R15, R110, R192, !PT ;  /* 0x0000006e0f0f7276 */ /* 0x000fe200078100c0 */
[C---:B------:R-:W-:Y:S01]  /*60c0*/  FFMA.FTZ R128, -R0.reuse, R128, R57 ;  /* 0x0000008000807223 */ /* 0x040fe20000010139 */
[----:B------:R-:W-:Y:S01]  /*60d0*/  I2FP.F32.S32 R80, R80 ;  /* 0x0000005000507245 */ /* 0x000fe20000201400 */
[----:B------:R-:W-:Y:S01]  /*60e0*/  FFMA.FTZ R17, -R0, R63, R17 ;  /* 0x0000003f00117223 */ /* 0x000fe20000010111 */
[----:B------:R-:W-:-:S02]  /*60f0*/  I2FP.F32.S32 R132, R132 ;  /* 0x0000008400847245 */ /* 0x000fc40000201400 */
[----:B------:R-:W-:Y:S02]  /*6100*/  FSEL R154, R153, -INF , !P6 ;  /* 0xff800000999a7808 */ /* 0x000fe40007000000 */
[----:B------:R-:W-:Y:S01]  /*6110*/  FSEL R150, R79, -INF , !P6 ;  /* 0xff8000004f967808 */ /* 0x000fe20007000000 */
[----:B------:R-:W-:Y:S01]  /*6120*/  IMAD.IADD R57, R30, 0x1, -R44 ;  /* 0x000000011e397824 */ /* 0x000fe200078e0a2c */
[-C--:B------:R-:W-:Y:S01]  /*6130*/  ISETP.GE.AND P6, PT, R52, R21.reuse, PT ;  /* 0x000000153400720c */ /* 0x080fe20003fc6270 */
[----:B------:R-:W-:Y:S01]  /*6140*/  IMAD.IADD R54, R30, 0x1, -R40 ;  /* 0x000000011e367824 */ /* 0x000fe200078e0a28 */
[----:B------:R-:W-:Y:S02]  /*6150*/  FSEL R144, R144, -INF , !P5 ;  /* 0xff80000090907808 */ /* 0x000fe40006800000 */
[----:B------:R-:W-:Y:S02]  /*6160*/  FSEL R142, R142, -INF , !P5 ;  /* 0xff8000008e8e7808 */ /* 0x000fe40006800000 */
[----:B------:R-:W-:Y:S01]  /*6170*/  FMNMX3.FTZ R13, R13, R120, R188, !PT ;  /* 0x000000780d0d7276 */ /* 0x000fe200078100bc */
[C---:B------:R-:W-:Y:S01]  /*6180*/  IMAD.IADD R52, R61.reuse, 0x1, -R52 ;  /* 0x000000013d347824 */ /* 0x040fe200078e0a34 */
[----:B------:R-:W-:Y:S01]  /*6190*/  ISETP.GE.AND P5, PT, R46, R21, PT ;  /* 0x000000152e00720c */ /* 0x000fe20003fa6270 */
[----:B------:R-:W-:Y:S01]  /*61a0*/  IMAD.IADD R46, R61, 0x1, -R46 ;  /* 0x000000013d2e7824 */ /* 0x000fe200078e0a2e */
[----:B------:R-:W-:Y:S01]  /*61b0*/  FMNMX3.FTZ R15, R15, R122, R190, !PT ;  /* 0x0000007a0f0f7276 */ /* 0x000fe200078100be */
[C---:B------:R-:W-:Y:S01]  /*61c0*/  FFMA.FTZ R71, -R0.reuse, R80, R71 ;  /* 0x0000005000477223 */ /* 0x040fe20000010147 */
[----:B------:R-:W-:Y:S01]  /*61d0*/  FFMA.FTZ R132, -R0, R132, R191 ;  /* 0x0000008400847223 */ /* 0x000fe200000101bf */
[----:B------:R-:W-:Y:S01]  /*61e0*/  FSEL R138, R73, -INF , !P4 ;  /* 0xff800000498a7808 */ /* 0x000fe20006000000 */
[----:B------:R-:W-:Y:S01]  /*61f0*/  VIADD R32, R32, 0x79 ;  /* 0x0000007920207836 */ /* 0x000fe20000000000 */
[----:B------:R-:W-:-:S02]  /*6200*/  FSEL R130, R69, -INF , !P4 ;  /* 0xff80000045827808 */ /* 0x000fc40006000000 */
[----:B------:R-:W-:Y:S02]  /*6210*/  FSEL R136, R136, -INF , !P3 ;  /* 0xff80000088887808 */ /* 0x000fe40005800000 */
        /* <DEDUP_REMOVED lines=8> */
[----:B------:R-:W-:Y:S02]  /*62a0*/  IABS R57, R57 ;  /* 0x0000003900397213 */ /* 0x000fe40000000000 */
[----:B------:R-:W-:Y:S02]  /*62b0*/  IABS R54, R54 ;  /* 0x0000003600367213 */ /* 0x000fe40000000000 */
[----:B------:R-:W-:Y:S02]  /*62c0*/  FSEL R62, R41, -INF , !P0 ;  /* 0xff800000293e7808 */ /* 0x000fe40004000000 */
[----:B------:R-:W-:Y:S02]  /*62d0*/  IABS R52, R52 ;  /* 0x0000003400347213 */ /* 0x000fe40000000000 */
[----:B------:R-:W-:Y:S01]  /*62e0*/  IABS R46, R46 ;  /* 0x0000002e002e7213 */ /* 0x000fe20000000000 */
[----:B------:R-:W-:Y:S01]  /*62f0*/  IMAD.IADD R30, R30, 0x1, -R32 ;  /* 0x000000011e1e7824 */ /* 0x000fe200078e0a20 */
[----:B------:R-:W-:-:S02]  /*6300*/  FSEL R134, R71, -INF , !P2 ;  /* 0xff80000047867808 */ /* 0x000fc40005000000 */
[----:B------:R-:W-:Y:S02]  /*6310*/  FSEL R126, R126, -INF , !P2 ;  /* 0xff8000007e7e7808 */ /* 0x000fe40005000000 */
        /* <DEDUP_REMOVED lines=13> */
[----:B------:R-:W-:-:S02]  /*63f0*/  I2FP.F32.S32 R46, R46 ;  /* 0x0000002e002e7245 */ /* 0x000fc40000201400 */
        /* <DEDUP_REMOVED lines=13> */
[----:B------:R-:W-:Y:S02]  /*64d0*/  IABS R36, R36 ;  /* 0x0000002400247213 */ /* 0x000fe40000000000 */
[----:B------:R-:W-:Y:S02]  /*64e0*/  FSEL R66, R37, -INF , !P5 ;  /* 0xff80000025427808 */ /* 0x000fe40006800000 */
        /* <DEDUP_REMOVED lines=54> */
[-C--:B------:R-:W-:Y:S01]  /*6850*/  FFMA.FTZ R6, R56, R28.reuse, -R39 ;  /* 0x0000001c38067223 */ /* 0x080fe20000010827 */
[----:B------:R-:W-:Y:S02]  /*6860*/  IMAD.IADD R102, R5, 0x1, R103 ;  /* 0x0000000105667824 */ /* 0x000fe400078e0267 */
[-CC-:B------:R-:W-:Y:S01]  /*6870*/  FFMA.FTZ R49, R58, R28.reuse, -R39.reuse ;  /* 0x0000001c3a317223 */ /* 0x180fe20000010827 */
[----:B------:R-:W-:Y:S01]  /*6880*/  FSEL R33, R33, RZ, P0 ;  /* 0x000000ff21217208 */ /* 0x000fe20000000000 */
[----:B------:R1:W-:Y:S01]  /*6890*/  MUFU.EX2 R58, R6 ;  /* 0x00000006003a7308 */ /* 0x0003e20000000800 */
[----:B------:R-:W2:Y:S01]  /*68a0*/  LDSM.16.MT88.4 R84, [R156+0x6000] ;  /* 0x006000009c54783b */ /* 0x000ea20000004200 */
[----:B------:R-:W-:-:S02]  /*68b0*/  FFMA.FTZ R104, R59, R28, -R39 ;  /* 0x0000001c3b687223 */ /* 0x000fc40000010827 */
[-C--:B------:R-:W-:Y:S01]  /*68c0*/  FFMA.FTZ R56, R4, R28.reuse, -R33 ;  /* 0x0000001c04387223 */ /* 0x080fe20000010821 */
[----:B------:R-:W3:Y:S01]  /*68d0*/  LDSM.16.MT88.4 R76, [R103+0x6000] ;  /* 0x00600000674c783b */ /* 0x000ee20000004200 */
[-C--:B------:R-:W-:Y:S01]  /*68e0*/  FFMA.FTZ R53, R68, R28.reuse, -R39 ;  /* 0x0000001c44357223 */ /* 0x080fe20000010827 */
[-CC-:B------:R-:W-:Y:S01]  /*68f0*/  FFMA.FTZ R100, R55, R28.reuse, -R33.reuse ;  /* 0x0000001c37647223 */ /* 0x180fe20000010821 */
[-CC-:B------:R-:W-:Y:S01]  /*6900*/  FFMA.FTZ R51, R50, R28.reuse, -R33.reuse ;  /* 0x0000001c32337223 */ /* 0x180fe20000010821 */
[-C--:B------:R-:W-:Y:S01]  /*6910*/  FFMA.FTZ R47, R48, R28.reuse, -R33 ;  /* 0x0000001c302f7223 */ /* 0x080fe20000010821 */
[----:B-1----:R-:W1:Y:S01]  /*6920*/  LDSM.16.MT88.4 R4, [R102+0x6000] ;  /* 0x006000006604783b */ /* 0x002e620000004200 */
[----:B------:R-:W-:Y:S01]  /*6930*/  MUFU.EX2 R104, R104 ;  /* 0x0000006800687308 */ /* 0x000fe20000000800 */
[-CC-:B------:R-:W-:Y:S01]  /*6940*/  FFMA.FTZ R50, R10, R28.reuse, -R39.reuse ;  /* 0x0000001c0a327223 */ /* 0x180fe20000010827 */
[--C-:B------:R-:W-:Y:S02]  /*6950*/  FFMA.FTZ R45, R8, R28, -R39.reuse ;  /* 0x0000001c082d7223 */ /* 0x100fe40000010827 */
[----:B------:R-:W5:Y:S01]  /*6960*/  MUFU.EX2 R53, R53 ;  /* 0x0000003500357308 */ /* 0x000f620000000800 */
[----:B------:R-:W1:Y:S03]  /*6970*/  LDSM.16.MT88.4 R8, [R160+0x6800] ;  /* 0x00680000a008783b */ /* 0x000e660000004200 */
[----:B------:R-:W4:Y:S04]  /*6980*/  MUFU.EX2 R49, R49 ;  /* 0x0000003100317308 */ /* 0x000f280000000800 */
[----:B------:R-:W-:Y:S04]  /*6990*/  MUFU.EX2 R100, R100 ;  /* 0x0000006400647308 */ /* 0x000fe80000000800 */
[----:B------:R-:W2:Y:S04]  /*69a0*/  MUFU.EX2 R51, R51 ;  /* 0x0000003300337308 */ /* 0x000ea80000000800 */
[----:B------:R-:W-:Y:S04]  /*69b0*/  MUFU.EX2 R56, R56 ;  /* 0x0000003800387308 */ /* 0x000fe80000000800 */
[----:B------:R-:W3:Y:S01]  /*69c0*/  MUFU.EX2 R47, R47 ;  /* 0x0000002f002f7308 */ /* 0x000ee20000000800 */
[----:B-----5:R-:W-:Y:S01]  /*69d0*/  F2FP.BF16.F32.PACK_AB R68, R53, R104 ;  /* 0x000000683544723e */ /* 0x020fe200000010ff */
[--C-:B------:R-:W-:Y:S01]  /*69e0*/  FFMA.FTZ R35, R34, R28, -R39.reuse ;  /* 0x0000001c22237223 */ /* 0x100fe20000010827 */
[----:B----4-:R-:W-:Y:S01]  /*69f0*/  F2FP.BF16.F32.PACK_AB R70, R49, R58 ;  /* 0x0000003a3146723e */ /* 0x010fe200000010ff */
[-C--:B------:R-:W-:Y:S01]  /*6a00*/  FFMA.FTZ R42, R42, R28.reuse, -R39 ;  /* 0x0000001c2a2a7223 */ /* 0x080fe20000010827 */
[--C-:B------:R-:W-:Y:S01]  /*6a10*/  FFMA.FTZ R48, R18, R28, -R33.reuse ;  /* 0x0000001c12307223 */ /* 0x100fe20000010821 */
[----:B--2---:R-:W-:Y:S01]  /*6a20*/  F2FP.BF16.F32.PACK_AB R69, R51, R100 ;  /* 0x000000643345723e */ /* 0x004fe200000010ff */
[-CC-:B------:R-:W-:Y:S01]  /*6a30*/  FFMA.FTZ R43, R16, R28.reuse, -R33.reuse ;  /* 0x0000001c102b7223 */ /* 0x180fe20000010821 */
[-CC-:B------:R-:W-:Y:S01]  /*6a40*/  FFMA.FTZ R41, R14, R28.reuse, -R33.reuse ;  /* 0x0000001c0e297223 */ /* 0x180fe20000010821 */
[----:B------:R-:W-:Y:S01]  /*6a50*/  FFMA.FTZ R34, R12, R28, -R33 ;  /* 0x0000001c0c227223 */ /* 0x000fe20000010821 */
[----:B---3--:R-:W-:Y:S01]  /*6a60*/  F2FP.BF16.F32.PACK_AB R71, R47, R56 ;  /* 0x000000382f47723e */ /* 0x008fe200000010ff */
[----:B------:R-:W-:Y:S01]  /*6a70*/  MUFU.EX2 R50, R50 ;  /* 0x0000003200327308 */ /* 0x000fe20000000800 */
[----:B------:R-:W-:Y:S03]  /*6a80*/  LDSM.16.MT88.4 R16, [R156+0x6800] ;  /* 0x006800009c10783b */ /* 0x000fe60000004200 */
[----:B------:R-:W2:Y:S01]  /*6a90*/  MUFU.EX2 R45, R45 ;  /* 0x0000002d002d7308 */ /* 0x000ea20000000800 */
[----:B------:R-:W-:Y:S01]  /*6aa0*/  LDSM.16.MT88.4 R12, [R102+0x6800] ;  /* 0x00680000660c783b */ /* 0x000fe20000004200 */
        /* <DEDUP_REMOVED lines=12> */
[----:B-1----:R-:W-:Y:S01]  /*6b70*/  HMMA.16816.F32.BF16 R72, R68, R4, RZ ;  /* 0x000000044448723c */ /* 0x002fe200000418ff */
[----:B--2---:R-:W-:-:S02]  /*6b80*/  F2FP.BF16.F32.PACK_AB R4, R45, R50 ;  /* 0x000000322d04723e */ /* 0x004fc400000010ff */
[----:B---3--:R-:W-:-:S05]  /*6b90*/  F2FP.BF16.F32.PACK_AB R5, R43, R48 ;  /* 0x000000302b05723e */ /* 0x008fca00000010ff */
[----:B------:R-:W-:Y:S01]  /*6ba0*/  HMMA.16816.F32.BF16 R68, R68, R6, RZ ;  /* 0x000000064444723c */ /* 0x000fe200000418ff */
[----:B------:R-:W-:Y:S02]  /*6bb0*/  F2FP.BF16.F32.PACK_AB R6, R35, R42 ;  /* 0x0000002a2306723e */ /* 0x000fe400000010ff */
[----:B----4-:R-:W-:-:S07]  /*6bc0*/  F2FP.BF16.F32.PACK_AB R7, R34, R41 ;  /* 0x000000292207723e */ /* 0x010fce00000010ff */
        /* <DEDUP_REMOVED lines=135> */
[-C--:B------:R-:W-:Y:S01]  /*7440*/  FFMA.FTZ R121, R64, R28.reuse, -R39 ;  /* 0x0000001c40797223 */ /* 0x080fe20000010827 */
[----:B------:R-:W-:-:S04]  /*7450*/  FFMA.FTZ R52, R52, R28, -R33 ;  /* 0x0000001c34347223 */ /* 0x000fc80000010821 */
[----:B--2---:R-:W-:Y:S01]  /*7460*/  HMMA.16816.F32.BF16 R88, R4, R16, R88 ;  /* 0x000000100458723c */ /* 0x004fe20000041858 */
[-CC-:B------:R-:W-:Y:S01]  /*7470*/  FFMA.FTZ R108, R108, R28.reuse, -R39.reuse ;  /* 0x0000001c6c6c7223 */ /* 0x180fe20000010827 */
[-C--:B------:R-:W-:Y:S01]  /*7480*/  FFMA.FTZ R66, R66, R28.reuse, -R39 ;  /* 0x0000001c42427223 */ /* 0x080fe20000010827 */
[-CC-:B------:R-:W-:Y:S01]  /*7490*/  FFMA.FTZ R62, R62, R28.reuse, -R33.reuse ;  /* 0x0000001c3e3e7223 */ /* 0x180fe20000010821 */
[----:B------:R-:W-:-:S04]  /*74a0*/  FFMA.FTZ R60, R60, R28, -R33 ;  /* 0x0000001c3c3c7223 */ /* 0x000fc80000010821 */
[C---:B------:R-:W-:Y:S01]  /*74b0*/  HMMA.16816.F32.BF16 R84, R4.reuse, R18, R84 ;  /* 0x000000120454723c */ /* 0x040fe20000041854 */
[----:B------:R-:W-:Y:S01]  /*74c0*/  MUFU.EX2 R106, R108 ;  /* 0x0000006c006a7308 */ /* 0x000fe20000000800 */
[----:B------:R-:W-:Y:S06]  /*74d0*/  LDSM.16.MT88.4 R16, [R103+0x9000] ;  /* 0x009000006710783b */ /* 0x000fec0000004200 */
[C---:B-1----:R-:W-:Y:S08]  /*74e0*/  HMMA.16816.F32.BF16 R72, R4.reuse, R8, R72 ;  /* 0x000000080448723c */ /* 0x042ff00000041848 */
[----:B------:R-:W-:Y:S01]  /*74f0*/  HMMA.16816.F32.BF16 R68, R4, R10, R68 ;  /* 0x0000000a0444723c */ /* 0x000fe20000041844 */
[----:B------:R-:W-:Y:S01]  /*7500*/  FADD.FTZ R7, R100, R51 ;  /* 0x0000003364077221 */ /* 0x000fe20000010000 */
[----:B------:R-:W-:Y:S01]  /*7510*/  FFMA.FTZ R51, R54, R28, -R33 ;  /* 0x0000001c36337223 */ /* 0x000fe20000010821 */
[----:B------:R-:W1:Y:S01]  /*7520*/  LDSM.16.MT88.4 R8, [R156+0x9000] ;  /* 0x009000009c08783b */ /* 0x000e620000004200 */
[----:B------:R-:W-:Y:S01]  /*7530*/  FADD.FTZ R5, R104, R53 ;  /* 0x0000003568057221 */ /* 0x000fe20000010000 */
[----:B------:R-:W2:Y:S04]  /*7540*/  MUFU.EX2 R123, R123 ;  /* 0x0000007b007b7308 */ /* 0x000ea80000000800 */
[----:B------:R-:W-:Y:S04]  /*7550*/  MUFU.EX2 R64, R66 ;  /* 0x0000004200407308 */ /* 0x000fe80000000800 */
[----:B------:R-:W4:Y:S04]  /*7560*/  MUFU.EX2 R121, R121 ;  /* 0x0000007900797308 */ /* 0x000f280000000800 */
[----:B------:R-:W-:Y:S04]  /*7570*/  MUFU.EX2 R53, R62 ;  /* 0x0000003e00357308 */ /* 0x000fe80000000800 */
[----:B------:R-:W5:Y:S04]  /*7580*/  MUFU.EX2 R54, R60 ;  /* 0x0000003c00367308 */ /* 0x000f680000000800 */
[----:B------:R-:W-:Y:S04]  /*7590*/  MUFU.EX2 R51, R51 ;  /* 0x0000003300337308 */ /* 0x000fe80000000800 */
[----:B------:R-:W3:Y:S01]  /*75a0*/  MUFU.EX2 R52, R52 ;  /* 0x0000003400347308 */ /* 0x000ee20000000800 */
[----:B------:R-:W-:Y:S01]  /*75b0*/  FADD.FTZ R58, R58, R5 ;  /* 0x000000053a3a7221 */ /* 0x000fe20000010000 */
[----:B------:R-:W-:Y:S01]  /*75c0*/  FADD.FTZ R56, R56, R7 ;  /* 0x0000000738387221 */ /* 0x000fe20000010000 */
[----:B--2---:R-:W-:-:S02]  /*75d0*/  F2FP.BF16.F32.PACK_AB R4, R123, R106 ;  /* 0x0000006a7b04723e */ /* 0x004fc400000010ff */
        /* <DEDUP_REMOVED lines=24> */
[----:B------:R-:W-:Y:S01]  /*7760*/  HMMA.16816.F32.BF16 R76, R4, R18, R76 ;  /* 0x00000012044c723c */ /* 0x000fe2000004184c */
[----:B------:R-:W3:Y:S01]  /*7770*/  LDSM.16.MT88.4 R16, [R156+0x9800] ;  /* 0x009800009c10783b */ /* 0x000ee20000004200 */
        /* <DEDUP_REMOVED lines=51> */
[----:B--2---:R-:W-:Y:S01]  /*7ab0*/  HMMA.16816.F32.BF16 R80, R4, R12, R80 ;  /* 0x0000000c0450723c */ /* 0x004fe20000041850 */
        /* <DEDUP_REMOVED lines=8> */
[----:B------:R-:W-:Y:S03]  /*7b40*/  HMMA.16816.F32.BF16 R84, R4, R18, R84 ;  /* 0x000000120454723c */ /* 0x000fe60000041854 */
[----:B------:R-:W-:-:S05]  /*7b50*/  FADD.FTZ R64, R64, R123 ;  /* 0x0000007b40407221 */ /* 0x000fca0000010000 */
        /* <DEDUP_REMOVED lines=26> */
.L_x_12292:
        /* <DEDUP_REMOVED lines=80> */
.L_x_12287:
[----:B------:R-:W-:Y:S05]  /*8200*/  BSYNC.RECONVERGENT B0 ;  /* 0x0000000000007941 */ /* 0x000fea0003800200 */
.L_x_12286:
        /* <DEDUP_REMOVED lines=210> */
[----:B------:R4:W1:Y:S01]  /*8f30*/  MUFU.TANH R148, R226 ;  /* 0x000000e200947308 */ /* 0x0008620000002400 */
[C---:B--2---:R-:W-:Y:S09]  /*8f40*/  HMMA.16816.F32.BF16 R44, R116.reuse, R104, R44 ;  /* 0x00000068742c723c */ /* 0x044ff2000004182c */
[----:B------:R2:W1:Y:S01]  /*8f50*/  MUFU.TANH R144, R225 ;  /* 0x000000e100907308 */ /* 0x0004620000002400 */
[C---:B------:R-:W-:Y:S01]  /*8f60*/  HMMA.16816.F32.BF16 R48, R116.reuse, R106, R48 ;  /* 0x0000006a7430723c */ /* 0x040fe20000041830 */
[----:B------:R-:W3:Y:S01]  /*8f70*/  LDSM.16.M88.4 R104, [R157+0x5800] ;  /* 0x005800009d68783b */ /* 0x000ee20000000200 */
[----:B------:R-:W-:Y:S07]  /*8f80*/  DEPBAR.LE SB0, 0x0 ;  /* 0x000080000000791a */ /* 0x000fee0000000000 */
[----:B------:R1:W1:Y:S01]  /*8f90*/  MUFU.TANH R154, R229 ;  /* 0x000000e5009a7308 */ /* 0x0002620000002400 */
[C---:B-----5:R-:W-:Y:S09]  /*8fa0*/  HMMA.16816.F32.BF16 R52, R116.reuse, R108, R52 ;  /* 0x0000006c7434723c */ /* 0x060ff20000041834 */
[----:B------:R5:W3:Y:S01]  /*8fb0*/  MUFU.TANH R142, R228 ;  /* 0x000000e4008e7308 */ /* 0x000ae20000002400 */
[----:B------:R-:W-:Y:S01]  /*8fc0*/  BAR.SYNC.DEFER_BLOCKING 0x0 ;  /* 0x0000000000007b1d */ /* 0x000fe20000010000 */
[-C--:B----4-:R-:W-:Y:S01]  /*8fd0*/  FMUL.FTZ R226, R43, R190.reuse ;  /* 0x000000be2be27220 */ /* 0x090fe20000410000 */
[-C--:B------:R-:W-:Y:S01]  /*8fe0*/  FMUL.FTZ R224, R44, R190.reuse ;  /* 0x000000be2ce07220 */ /* 0x080fe20000410000 */
[C---:B------:R-:W-:Y:S03]  /*8ff0*/  HMMA.16816.F32.BF16 R56, R116.reuse, R110, R56 ;  /* 0x0000006e7438723c */ /* 0x040fe60000041838 */
[-C--:B--2---:R-:W-:Y:S03]  /*9000*/  FMUL.FTZ R225, R46, R190.reuse ;  /* 0x000000be2ee17220 */ /* 0x084fe60000410000 */
[----:B------:R2:W4:Y:S01]  /*9010*/  MUFU.TANH R152, R227 ;  /* 0x000000e300987308 */ /* 0x0005220000002400 */
[-C--:B------:R-:W-:Y:S01]  /*9020*/  FMUL.FTZ R230, R45, R190.reuse ;  /* 0x000000be2de67220 */ /* 0x080fe20000410000 */
[-C--:B-1----:R-:W-:Y:S08]  /*9030*/  FMUL.FTZ R229, R47, R190.reuse ;  /* 0x000000be2fe57220 */ /* 0x082ff00000410000 */
[----:B------:R1:W1:Y:S01]  /*9040*/  MUFU.TANH R146, R226 ;  /* 0x000000e200927308 */ /* 0x0002620000002400 */
[-C--:B-----5:R-:W-:Y:S02]  /*9050*/  FMUL.FTZ R228, R48, R190.reuse ;  /* 0x000000be30e47220 */ /* 0x0a0fe40000410000 */
[-C--:B------:R-:W-:Y:S07]  /*9060*/  FMUL.FTZ R231, R57, R190.reuse ;  /* 0x000000be39e77220 */ /* 0x080fee0000410000 */
[----:B------:R5:W4:Y:S01]  /*9070*/  MUFU.TANH R134, R224 ;  /* 0x000000e000867308 */ /* 0x000b220000002400 */
[-C--:B--2---:R-:W-:Y:S01]  /*9080*/  FMUL.FTZ R227, R49, R190.reuse ;  /* 0x000000be31e37220 */ /* 0x084fe20000410000 */
[C---:B---3--:R-:W-:Y:S08]  /*9090*/  HMMA.16816.F32.BF16 R60, R116.reuse, R104, R60 ;  /* 0x00000068743c723c */ /* 0x048ff0000004183c */
[----:B------:R2:W3:Y:S01]  /*90a0*/  MUFU.TANH R140, R225 ;  /* 0x000000e1008c7308 */ /* 0x0004e20000002400 */
[-C--:B-1----:R-:W-:Y:S01]  /*90b0*/  FMUL.FTZ R226, R50, R190.reuse ;  /* 0x000000be32e27220 */ /* 0x082fe20000410000 */
[----:B------:R-:W-:Y:S08]  /*90c0*/  HMMA.16816.F32.BF16 R64, R116, R106, R64 ;  /* 0x0000006a7440723c */ /* 0x000ff00000041840 */
[----:B------:R1:W1:Y:S01]  /*90d0*/  MUFU.TANH R138, R229 ;  /* 0x000000e5008a7308 */ /* 0x0002620000002400 */
[-C--:B-----5:R-:W-:Y:S01]  /*90e0*/  FMUL.FTZ R224, R52, R190.reuse ;  /* 0x000000be34e07220 */ /* 0x0a0fe20000410000 */
[-C--:B------:R-:W-:Y:S08]  /*90f0*/  FMUL.FTZ R232, R61, R190.reuse ;  /* 0x000000be3de87220 */ /* 0x080ff00000410000 */
[----:B------:R5:W3:Y:S01]  /*9100*/  MUFU.TANH R128, R228 ;  /* 0x000000e400807308 */ /* 0x000ae20000002400 */
[-C--:B--2---:R-:W-:Y:S09]  /*9110*/  FMUL.FTZ R225, R51, R190.reuse ;  /* 0x000000be33e17220 */ /* 0x084ff20000410000 */
[----:B------:R2:W2:Y:S01]  /*9120*/  MUFU.TANH R46, R227 ;  /* 0x000000e3002e7308 */ /* 0x0004a20000002400 */
[-C--:B-1----:R-:W-:Y:S09]  /*9130*/  FMUL.FTZ R229, R53, R190.reuse ;  /* 0x000000be35e57220 */ /* 0x082ff20000410000 */
[----:B------:R1:W1:Y:S01]  /*9140*/  MUFU.TANH R136, R226 ;  /* 0x000000e200887308 */ /* 0x0002620000002400 */
[-C--:B-----5:R-:W-:Y:S09]  /*9150*/  FMUL.FTZ R228, R54, R190.reuse ;  /* 0x000000be36e47220 */ /* 0x0a0ff20000410000 */
        /* <DEDUP_REMOVED lines=16> */
[----:B------:R-:W1:Y:S01]  /*9260*/  MUFU.TANH R213, R213 ;  /* 0x000000d500d57308 */ /* 0x000e620000002400 */
[-C--:B-----5:R-:W-:Y:S09]  /*9270*/  FMUL.FTZ R226, R65, R190.reuse ;  /* 0x000000be41e27220 */ /* 0x0a0ff20000410000 */
[----:B------:R-:W1:Y:S01]  /*9280*/  MUFU.TANH R211, R211 ;  /* 0x000000d300d37308 */ /* 0x000e620000002400 */
[-C--:B--2---:R-:W-:Y:S01]  /*9290*/  FMUL.FTZ R224, R66, R190.reuse ;  /* 0x000000be42e07220 */ /* 0x084fe20000410000 */
[----:B------:R-:W-:Y:S08]  /*92a0*/  FMUL.FTZ R190, R67, R190 ;  /* 0x000000be43be7220 */ /* 0x000ff00000410000 */
        /* <DEDUP_REMOVED lines=105> */
.L_x_12291:
[----:B------:R-:W-:Y:S05]  /*9940*/  BSYNC.RECONVERGENT B0 ;  /* 0x0000000000007941 */ /* 0x000fea0003800200 */
.L_x_12290:
        /* <DEDUP_REMOVED lines=64> */
.L_x_12289:
[----:B------:R-:W-:Y:S05]  /*9d50*/  BSYNC.RECONVERGENT B1 ;  /* 0x0000000000017941 */ /* 0x000fea0003800200 */
.L_x_12288:
        /* <DEDUP_REMOVED lines=251> */
[----:B------:R-:W-:Y:S07]  /*ad10*/  FMUL.FTZ R16, R43, R84 ;  /* 0x000000542b107220 */ /* 0x000fee0000410000 */
[----:B------:R-:W1:Y:S01]  /*ad20*/  MUFU.EX2 R115, R115 ;  /* 0x0000007300737308 */ /* 0x000e620000000800 */
[----:B------:R-:W-:Y:S01]  /*ad30*/  LDSM.16.MT88.4 R92, [R160+0x9800] ;  /* 0x00980000a05c783b */ /* 0x000fe20000004200 */
[C---:B------:R-:W-:Y:S01]  /*ad40*/  FFMA.FTZ R84, R44.reuse, R189, R45 ;  /* 0x000000bd2c547223 */ /* 0x040fe2000001002d */
[C---:B------:R-:W-:Y:S07]  /*ad50*/  FMUL.FTZ R35, R44.reuse, R71 ;  /* 0x000000472c237220 */ /* 0x040fee0000410000 */
[----:B------:R-:W-:Y:S01]  /*ad60*/  MUFU.EX2 R113, R113 ;  /* 0x0000007100717308 */ /* 0x000fe20000000800 */
[C---:B------:R-:W-:Y:S01]  /*ad70*/  FMUL.FTZ R27, R44.reuse, R79 ;  /* 0x0000004f2c1b7220 */ /* 0x040fe20000410000 */
[----:B--2---:R-:W-:Y:S01]  /*ad80*/  F2FP.BF16.F32.PACK_AB R51, R111, R116 ;  /* 0x000000746f33723e */ /* 0x004fe200000010ff */
[----:B------:R-:W-:Y:S07]  /*ad90*/  FADD.FTZ R117, R117, R84 ;  /* 0x0000005475757221 */ /* 0x000fee0000010000 */
[----:B------:R-:W2:Y:S01]  /*ada0*/  MUFU.EX2 R100, R100 ;  /* 0x0000006400647308 */ /* 0x000ea20000000800 */
[----:B------:R-:W-:Y:S01]  /*adb0*/  LDSM.16.MT88.4 R84, [R156+0x9800] ;  /* 0x009800009c54783b */ /* 0x000fe20000004200 */
[----:B------:R-:W-:Y:S01]  /*adc0*/  FMUL.FTZ R26, R44, R78 ;  /* 0x0000004e2c1a7220 */ /* 0x000fe20000410000 */
[----:B------:R-:W-:Y:S07]  /*add0*/  FMUL.FTZ R25, R43, R77 ;  /* 0x0000004d2b197220 */ /* 0x000fee0000410000 */
[----:B------:R3:W-:Y:S01]  /*ade0*/  MUFU.EX2 R78, R33 ;  /* 0x00000021004e7308 */ /* 0x0007e20000000800 */
[----:B------:R-:W-:Y:S01]  /*adf0*/  FFMA.FTZ R77, R64, R38, -R109 ;  /* 0x00000026404d7223 */ /* 0x000fe2000001086d */
[----:B-1----:R-:W-:Y:S01]  /*ae00*/  F2FP.BF16.F32.PACK_AB R48, R115, R122 ;  /* 0x0000007a7330723e */ /* 0x002fe200000010ff */
[-CC-:B------:R-:W-:Y:S01]  /*ae10*/  FFMA.FTZ R64, R62, R38.reuse, -R101.reuse ;  /* 0x000000263e407223 */ /* 0x180fe20000010865 */
[-CC-:B------:R-:W-:Y:S01]  /*ae20*/  FFMA.FTZ R98, R198, R38.reuse, -R101.reuse ;  /* 0x00000026c6627223 */ /* 0x180fe20000010865 */
[----:B------:R-:W-:Y:S01]  /*ae30*/  LDSM.16.MT88.4 R60, [R156+0x6800] ;  /* 0x006800009c3c783b */ /* 0x000fe20000004200 */
[-C--:B------:R-:W-:Y:S04]  /*ae40*/  FFMA.FTZ R99, R196, R38.reuse, -R101 ;  /* 0x00000026c4637223 */ /* 0x080fe80000010865 */
[----:B------:R-:W-:Y:S01]  /*ae50*/  MUFU.EX2 R77, R77 ;  /* 0x0000004d004d7308 */ /* 0x000fe20000000800 */
[-CC-:B------:R-:W-:Y:S01]  /*ae60*/  FFMA.FTZ R121, R190, R38.reuse, -R109.reuse ;  /* 0x00000026be797223 */ /* 0x180fe2000001086d */
[-CC-:B------:R-:W-:Y:S01]  /*ae70*/  FFMA.FTZ R119, R152, R38.reuse, -R109.reuse ;  /* 0x0000002698777223 */ /* 0x180fe2000001086d */
[----:B--2---:R-:W-:Y:S07]  /*ae80*/  F2FP.BF16.F32.PACK_AB R50, R100, R113 ;  /* 0x000000716432723e */ /* 0x004fee00000010ff */
[----:B------:R-:W-:Y:S01]  /*ae90*/  MUFU.EX2 R98, R98 ;  /* 0x0000006200627308 */ /* 0x000fe20000000800 */
[-C--:B------:R-:W-:Y:S01]  /*aea0*/  FFMA.FTZ R146, R146, R38.reuse, -R109 ;  /* 0x0000002692927223 */ /* 0x080fe2000001086d */
[-CC-:B------:R-:W-:Y:S01]  /*aeb0*/  FFMA.FTZ R125, R150, R38.reuse, -R101.reuse ;  /* 0x00000026967d7223 */ /* 0x180fe20000010865 */
[C---:B---3--:R-:W-:Y:S07]  /*aec0*/  FMUL.FTZ R33, R43.reuse, R69 ;  /* 0x000000452b217220 */ /* 0x048fee0000410000 */
[----:B------:R-:W-:Y:S01]  /*aed0*/  MUFU.EX2 R99, R99 ;  /* 0x0000006300637308 */ /* 0x000fe20000000800 */
[----:B------:R-:W-:Y:S01]  /*aee0*/  FFMA.FTZ R123, R142, R38, -R101 ;  /* 0x000000268e7b7223 */ /* 0x000fe20000010865 */
[C---:B------:R-:W-:Y:S08]  /*aef0*/  HMMA.16816.F32.BF16 R4, R48.reuse, R12, R4 ;  /* 0x0000000c3004723c */ /* 0x040ff00000041804 */
[----:B------:R-:W-:Y:S01]  /*af00*/  MUFU.EX2 R121, R121 ;  /* 0x0000007900797308 */ /* 0x000fe20000000800 */
[C---:B------:R-:W-:Y:S09]  /*af10*/  FMUL.FTZ R12, R43.reuse, R88 ;  /* 0x000000582b0c7220 */ /* 0x040ff20000410000 */
[----:B------:R-:W-:Y:S01]  /*af20*/  MUFU.EX2 R119, R119 ;  /* 0x0000007700777308 */ /* 0x000fe20000000800 */
[----:B------:R-:W-:Y:S01]  /*af30*/  FMUL.FTZ R13, R43, R89 ;  /* 0x000000592b0d7220 */ /* 0x000fe20000410000 */
[C---:B------:R-:W-:Y:S08]  /*af40*/  HMMA.16816.F32.BF16 R8, R48.reuse, R14, R8 ;  /* 0x0000000e3008723c */ /* 0x040ff00000041808 */
[----:B------:R-:W-:Y:S01]  /*af50*/  MUFU.EX2 R146, R146 ;  /* 0x0000009200927308 */ /* 0x000fe20000000800 */
[C---:B------:R-:W-:Y:S01]  /*af60*/  FMUL.FTZ R14, R44.reuse, R90 ;  /* 0x0000005a2c0e7220 */ /* 0x040fe20000410000 */
[----:B------:R-:W-:Y:S01]  /*af70*/  FMUL.FTZ R15, R44, R91 ;  /* 0x0000005b2c0f7220 */ /* 0x000fe20000410000 */
[-C--:B------:R-:W-:Y:S07]  /*af80*/  FFMA.FTZ R154, R154, R38.reuse, -R109 ;  /* 0x000000269a9a7223 */ /* 0x080fee000001086d */
[----:B------:R-:W-:Y:S01]  /*af90*/  MUFU.EX2 R125, R125 ;  /* 0x0000007d007d7308 */ /* 0x000fe20000000800 */
[-C--:B------:R-:W-:Y:S01]  /*afa0*/  FFMA.FTZ R148, R148, R38.reuse, -R101 ;  /* 0x0000002694947223 */ /* 0x080fe20000010865 */
[----:B------:R-:W-:Y:S01]  /*afb0*/  FADD.FTZ R116, R116, R117 ;  /* 0x0000007574747221 */ /* 0x000fe20000010000 */
[--C-:B------:R-:W-:Y:S07]  /*afc0*/  FFMA.FTZ R69, R220, R38, -R109.reuse ;  /* 0x00000026dc457223 */ /* 0x100fee000001086d */
[----:B------:R-:W-:Y:S01]  /*afd0*/  MUFU.EX2 R152, R154 ;  /* 0x0000009a00987308 */ /* 0x000fe20000000800 */
[C---:B------:R-:W-:Y:S09]  /*afe0*/  HMMA.16816.F32.BF16 R12, R48.reuse, R20, R12 ;  /* 0x00000014300c723c */ /* 0x040ff2000004180c */
[----:B------:R-:W-:Y:S01]  /*aff0*/  MUFU.EX2 R123, R123 ;  /* 0x0000007b007b7308 */ /* 0x000fe20000000800 */
[----:B------:R-:W-:Y:S01]  /*b000*/  FADD.FTZ R111, R111, R116 ;  /* 0x000000746f6f7221 */ /* 0x000fe20000010000 */
[C---:B------:R-:W-:Y:S01]  /*b010*/  FMUL.FTZ R20, R43.reuse, R80 ;  /* 0x000000502b147220 */ /* 0x040fe20000410000 */
[C---:B------:R-:W-:Y:S01]  /*b020*/  FMUL.FTZ R21, R43.reuse, R81 ;  /* 0x000000512b157220 */ /* 0x040fe20000410000 */
[--C-:B------:R-:W-:Y:S01]  /*b030*/  FFMA.FTZ R80, R222, R38, -R109.reuse ;  /* 0x00000026de507223 */ /* 0x100fe2000001086d */
[C---:B------:R-:W-:Y:S05]  /*b040*/  HMMA.16816.F32.BF16 R16, R48.reuse, R22, R16 ;  /* 0x000000163010723c */ /* 0x040fea0000041810 */
[----:B------:R-:W-:Y:S01]  /*b050*/  MUFU.EX2 R69, R69 ;  /* 0x0000004500457308 */ /* 0x000fe20000000800 */
[C---:B------:R-:W-:Y:S01]  /*b060*/  FMUL.FTZ R22, R44.reuse, R82 ;  /* 0x000000522c167220 */ /* 0x040fe20000410000 */
[----:B------:R-:W-:Y:S08]  /*b070*/  FMUL.FTZ R23, R44, R83 ;  /* 0x000000532c177220 */ /* 0x000ff00000410000 */
[----:B------:R-:W-:Y:S01]  /*b080*/  MUFU.EX2 R80, R80 ;  /* 0x0000005000507308 */ /* 0x000fe20000000800 */
[-C--:B------:R-:W-:Y:S01]  /*b090*/  FFMA.FTZ R71, R218, R38.reuse, -R109 ;  /* 0x00000026da477223 */ /* 0x080fe2000001086d */
[-CC-:B------:R-:W-:Y:S01]  /*b0a0*/  FFMA.FTZ R82, R214, R38.reuse, -R101.reuse ;  /* 0x00000026d6527223 */ /* 0x180fe20000010865 */
[-CC-:B------:R-:W-:Y:S01]  /*b0b0*/  FFMA.FTZ R83, R212, R38.reuse, -R101.reuse ;  /* 0x00000026d4537223 */ /* 0x180fe20000010865 */
[-C--:B------:R-:W-:Y:S01]  /*b0c0*/  FFMA.FTZ R81, R210, R38.reuse, -R101 ;  /* 0x00000026d2517223 */ /* 0x080fe20000010865 */
[-CC-:B------:R-:W-:Y:S01]  /*b0d0*/  FFMA.FTZ R96, R206, R38.reuse, -R109.reuse ;  /* 0x00000026ce607223 */ /* 0x180fe2000001086d */
[C---:B------:R-:W-:Y:S04]  /*b0e0*/  HMMA.16816.F32.BF16 R20, R48.reuse, R28, R20 ;  /* 0x0000001c3014723c */ /* 0x040fe80000041814 */
[----:B------:R-:W-:Y:S01]  /*b0f0*/  MUFU.EX2 R71, R71 ;  /* 0x0000004700477308 */ /* 0x000fe20000000800 */
[--C-:B------:R-:W-:Y:S01]  /*b100*/  FFMA.FTZ R29, R24, R38, -R109.reuse ;  /* 0x00000026181d7223 */ /* 0x100fe2000001086d */
[C---:B------:R-:W-:Y:S01]  /*b110*/  FMUL.FTZ R24, R43.reuse, R76 ;  /* 0x0000004c2b187220 */ /* 0x040fe20000410000 */
[----:B------:R-:W-:Y:S01]  /*b120*/  FFMA.FTZ R76, R56, R38, -R109 ;  /* 0x00000026384c7223 */ /* 0x000fe2000001086d */
[C---:B------:R-:W-:Y:S01]  /*b130*/  FMUL.FTZ R28, R43.reuse, R72 ;  /* 0x000000482b1c7220 */ /* 0x040fe20000410000 */
[----:B------:R-:W1:Y:S05]  /*b140*/  LDSM.16.MT88.4 R56, [R160+0x6800] ;  /* 0x00680000a038783b */ /* 0x000e6a0000004200 */
        /* <DEDUP_REMOVED lines=14> */
[-CC-:B------:R-:W-:Y:S01]  /*b230*/  FFMA.FTZ R89, R204, R38.reuse, -R109.reuse ;  /* 0x00000026cc597223 */ /* 0x180fe2000001086d */
[-CC-:B------:R-:W-:Y:S07]  /*b240*/  FFMA.FTZ R97, R202, R38.reuse, -R109.reuse ;  /* 0x00000026ca617223 */ /* 0x180fee000001086d */
[----:B------:R-:W2:Y:S01]  /*b250*/  MUFU.EX2 R73, R47 ;  /* 0x0000002f00497308 */ /* 0x000ea20000000800 */
[-C--:B------:R-:W-:Y:S01]  /*b260*/  FFMA.FTZ R88, R200, R38.reuse, -R109 ;  /* 0x00000026c8587223 */ /* 0x080fe2000001086d */
[-CC-:B------:R-:W-:Y:S01]  /*b270*/  FFMA.FTZ R91, R194, R38.reuse, -R101.reuse ;  /* 0x00000026c25b7223 */ /* 0x180fe20000010865 */
[-CC-:B------:R-:W-:Y:S01]  /*b280*/  FFMA.FTZ R90, R192, R38.reuse, -R101.reuse ;  /* 0x00000026c05a7223 */ /* 0x180fe20000010865 */
[C---:B------:R-:W-:Y:S06]  /*b290*/  HMMA.16816.F32.BF16 R28, R48.reuse, R52, R28 ;  /* 0x00000034301c723c */ /* 0x040fec000004181c */
[----:B------:R-:W1:Y:S01]  /*b2a0*/  MUFU.EX2 R75, R75 ;  /* 0x0000004b004b7308 */ /* 0x000e620000000800 */
[-CC-:B------:R-:W-:Y:S01]  /*b2b0*/  FFMA.FTZ R133, R128, R38.reuse, -R101.reuse ;  /* 0x0000002680857223 */ /* 0x180fe20000010865 */
[-C--:B------:R-:W-:Y:S08]  /*b2c0*/  FFMA.FTZ R128, R46, R38.reuse, -R101 ;  /* 0x000000262e807223 */ /* 0x080ff00000010865 */
[----:B------:R-:W1:Y:S01]  /*b2d0*/  MUFU.EX2 R68, R68 ;  /* 0x0000004400447308 */ /* 0x000e620000000800 */
[----:B-----5:R-:W5:Y:S01]  /*b2e0*/  LDSM.16.MT88.4 R64, [R103+0x6800] ;  /* 0x006800006740783b */ /* 0x020f620000004200 */
[----:B------:R-:W-:Y:S01]  /*b2f0*/  FFMA.FTZ R127, R140, R38, -R109 ;  /* 0x000000268c7f7223 */ /* 0x000fe2000001086d */
[----:B------:R-:W-:Y:S07]  /*b300*/  HMMA.16816.F32.BF16 R32, R48, R54, R32 ;  /* 0x000000363020723c */ /* 0x000fee0000041820 */
[----:B------:R-:W-:Y:S01]  /*b310*/  MUFU.EX2 R82, R82 ;  /* 0x0000005200527308 */ /* 0x000fe20000000800 */
[----:B---3--:R-:W-:Y:S01]  /*b320*/  F2FP.BF16.F32.PACK_AB R49, R79, R78 ;  /* 0x0000004e4f31723e */ /* 0x008fe200000010ff */
[----:B------:R-:W-:Y:S01]  /*b330*/  FADD.FTZ R78, R78, R111 ;  /* 0x0000006f4e4e7221 */ /* 0x000fe20000010000 */
[----:B----4-:R-:W-:Y:S01]  /*b340*/  F2FP.BF16.F32.PACK_AB R51, R77, R76 ;  /* 0x0000004c4d33723e */ /* 0x010fe200000010ff */
[----:B------:R-:W3:Y:S01]  /*b350*/  LDSM.16.MT88.4 R52, [R102+0x6800] ;  /* 0x006800006634783b */ /* 0x000ee20000004200 */
[----:B--2---:R-:W-:Y:S01]  /*b360*/  F2FP.BF16.F32.PACK_AB R48, R73, R74 ;  /* 0x0000004a4930723e */ /* 0x004fe200000010ff */
[----:B------:R-:W-:Y:S01]  /*b370*/  FADD.FTZ R79, R79, R78 ;  /* 0x0000004e4f4f7221 */ /* 0x000fe20000010000 */
[----:B-1----:R-:W-:Y:S03]  /*b380*/  F2FP.BF16.F32.PACK_AB R50, R75, R72 ;  /* 0x000000484b32723e */ /* 0x002fe600000010ff */
[----:B------:R-:W1:Y:S01]  /*b390*/  MUFU.EX2 R83, R83 ;  /* 0x0000005300537308 */ /* 0x000e620000000800 */
[-C--:B------:R-:W-:Y:S01]  /*b3a0*/  FFMA.FTZ R47, R144, R38.reuse, -R101 ;  /* 0x00000026902f7223 */ /* 0x080fe20000010865 */
[----:B------:R-:W-:Y:S01]  /*b3b0*/  FADD.FTZ R76, R76, R79 ;  /* 0x0000004f4c4c7221 */ /* 0x000fe20000010000 */
        /* <DEDUP_REMOVED lines=9> */
[-C--:B------:R-:W-:Y:S01]  /*b450*/  FFMA.FTZ R138, R138, R38.reuse, -R109 ;  /* 0x000000268a8a7223 */ /* 0x080fe2000001086d */
[C---:B------:R-:W-:Y:S01]  /*b460*/  HMMA.16816.F32.BF16 R8, R48.reuse, R58, R8 ;  /* 0x0000003a3008723c */ /* 0x040fe20000041808 */
[----:B------:R-:W2:Y:S07]  /*b470*/  LDSM.16.MT88.4 R56, [R160+0x7000] ;  /* 0x00700000a038783b */ /* 0x000eae0000004200 */
[----:B------:R-:W4:Y:S01]  /*b480*/  MUFU.EX2 R70, R70 ;  /* 0x0000004600467308 */ /* 0x000f220000000800 */
[-CC-:B------:R-:W-:Y:S01]  /*b490*/  FFMA.FTZ R110, R110, R38.reuse, -R101.reuse ;  /* 0x000000266e6e7223 */ /* 0x180fe20000010865 */
[--C-:B------:R-:W-:Y:S01]  /*b4a0*/  FFMA.FTZ R108, R108, R38, -R101.reuse ;  /* 0x000000266c6c7223 */ /* 0x100fe20000010865 */
[----:B------:R-:W-:Y:S07]  /*b4b0*/  FFMA.FTZ R122, R43, R188, R122 ;  /* 0x000000bc2b7a7223 */ /* 0x000fee000001007a */
[----:B------:R-:W-:Y:S01]  /*b4c0*/  MUFU.EX2 R96, R96 ;  /* 0x0000006000607308 */ /* 0x000fe20000000800 */
[-CC-:B------:R-:W-:Y:S01]  /*b4d0*/  FFMA.FTZ R104, R104, R38.reuse, -R101.reuse ;  /* 0x0000002668687223 */ /* 0x180fe20000010865 */
[C---:B------:R-:W-:Y:S08]  /*b4e0*/  HMMA.16816.F32.BF16 R12, R48.reuse, R60, R12 ;  /* 0x0000003c300c723c */ /* 0x040ff0000004180c */
[----:B------:R-:W-:Y:S01]  /*b4f0*/  MUFU.EX2 R89, R89 ;  /* 0x0000005900597308 */ /* 0x000fe20000000800 */
[-C--:B------:R-:W-:Y:S01]  /*b500*/  FFMA.FTZ R106, R106, R38.reuse, -R101 ;  /* 0x000000266a6a7223 */ /* 0x080fe20000010865 */
[----:B------:R-:W-:Y:S01]  /*b510*/  FFMA.FTZ R42, R42, R38, -R109 ;  /* 0x000000262a2a7223 */ /* 0x000fe2000001086d */
[----:B------:R-:W-:Y:S07]  /*b520*/  FADD.FTZ R122, R115, R122 ;  /* 0x0000007a737a7221 */ /* 0x000fee0000010000 */
[----:B------:R-:W-:Y:S01]  /*b530*/  MUFU.EX2 R97, R97 ;  /* 0x0000006100617308 */ /* 0x000fe20000000800 */
[----:B------:R-:W-:Y:S01]  /*b540*/  ISETP.GT.AND P0, PT, R178, R171, PT ;  /* 0x000000abb200720c */ /* 0x000fe20003f04270 */
[C---:B------:R-:W-:Y:S01]  /*b550*/  HMMA.16816.F32.BF16 R16, R48.reuse, R62, R16 ;  /* 0x0000003e3010723c */ /* 0x040fe20000041810 */
[----:B------:R-:W2:Y:S07]  /*b560*/  LDSM.16.MT88.4 R60, [R156+0x7000] ;  /* 0x007000009c3c783b */ /* 0x000eae0000004200 */
[----:B------:R-:W-:Y:S01]  /*b570*/  MUFU.EX2 R88, R88 ;  /* 0x0000005800587308 */ /* 0x000fe20000000800 */
[----:B------:R-:W-:Y:S09]  /*b580*/  FADD.FTZ R113, R113, R122 ;  /* 0x0000007a71717221 */ /* 0x000ff20000010000 */
[----:B------:R-:W-:Y:S01]  /*b590*/  MUFU.EX2 R91, R91 ;  /* 0x0000005b005b7308 */ /* 0x000fe20000000800 */
[----:B------:R-:W-:Y:S01]  /*b5a0*/  FADD.FTZ R113, R100, R113 ;  /* 0x0000007164717221 */ /* 0x000fe20000010000 */
[C---:B-----5:R-:W-:Y:S08]  /*b5b0*/  HMMA.16816.F32.BF16 R20, R48.reuse, R64, R20 ;  /* 0x000000403014723c */ /* 0x060ff00000041814 */
[----:B------:R-:W-:Y:S01]  /*b5c0*/  MUFU.EX2 R90, R90 ;  /* 0x0000005a005a7308 */ /* 0x000fe20000000800 */
[----:B------:R-:W-:Y:S01]  /*b5d0*/  FADD.FTZ R74, R74, R113 ;  /* 0x000000714a4a7221 */ /* 0x000fe20000010000 */
[----:B------:R-:W-:Y:S08]  /*b5e0*/  MOV R100, R37 ;  /* 0x0000002500647202 */ /* 0x000ff00000000f00 */
[----:B------:R-:W-:Y:S01]  /*b5f0*/  MUFU.EX2 R127, R127 ;  /* 0x0000007f007f7308 */ /* 0x000fe20000000800 */
[----:B------:R-:W-:Y:S01]  /*b600*/  FADD.FTZ R73, R73, R74 ;  /* 0x0000004a49497221 */ /* 0x000fe20000010000 */
[C---:B------:R-:W-:Y:S01]  /*b610*/  HMMA.16816.F32.BF16 R24, R48.reuse, R66, R24 ;  /* 0x000000423018723c */ /* 0x040fe20000041818 */
[----:B------:R-:W5:Y:S07]  /*b620*/  LDSM.16.MT88.4 R64, [R103+0x7000] ;  /* 0x007000006740783b */ /* 0x000f6e0000004200 */
[----:B------:R-:W2:Y:S01]  /*b630*/  MUFU.EX2 R136, R138 ;  /* 0x0000008a00887308 */ /* 0x000ea20000000800 */
[----:B------:R-:W-:Y:S09]  /*b640*/  FADD.FTZ R72, R72, R73 ;  /* 0x0000004948487221 */ /* 0x000ff20000010000 */
[----:B------:R-:W-:Y:S01]  /*b650*/  MUFU.EX2 R129, R129 ;  /* 0x0000008100817308 */ /* 0x000fe20000000800 */
[----:B------:R-:W-:Y:S01]  /*b660*/  FADD.FTZ R75, R75, R72 ;  /* 0x000000484b4b7221 */ /* 0x000fe20000010000 */
[C---:B---3--:R-:W-:Y:S08]  /*b670*/  HMMA.16816.F32.BF16 R28, R48.reuse, R52, R28 ;  /* 0x00000034301c723c */ /* 0x048ff0000004181c */
[----:B------:R-:W3:Y:S10]  /*b680*/  MUFU.EX2 R130, R130 ;  /* 0x0000008200827308 */ /* 0x000ef40000000800 */
[----:B------:R-:W-:Y:S01]  /*b690*/  MUFU.EX2 R131, R131 ;  /* 0x0000008300837308 */ /* 0x000fe20000000800 */
[----:B------:R-:W-:Y:S01]  /*b6a0*/  HMMA.16816.F32.BF16 R32, R48, R54, R32 ;  /* 0x000000363020723c */ /* 0x000fe20000041820 */
[----:B------:R-:W5:Y:S08]  /*b6b0*/  LDSM.16.MT88.4 R52, [R102+0x7000] ;  /* 0x007000006634783b */ /* 0x000f700000004200 */
[----:B------:R-:W3:Y:S01]  /*b6c0*/  MUFU.EX2 R132, R132 ;  /* 0x0000008400847308 */ /* 0x000ee20000000800 */
[----:B------:R-:W-:Y:S01]  /*b6d0*/  F2FP.BF16.F32.PACK_AB R49, R69, R80 ;  /* 0x000000504531723e */ /* 0x000fe200000010ff */
[----:B------:R-:W-:Y:S01]  /*b6e0*/  FADD.FTZ R80, R80, R77 ;  /* 0x0000004d50507221 */ /* 0x000fe20000010000 */
[----:B------:R-:W-:Y:S07]  /*b6f0*/  F2FP.BF16.F32.PACK_AB R51, R68, R71 ;  /* 0x000000474433723e */ /* 0x000fee00000010ff */
[----:B------:R-:W-:Y:S01]  /*b700*/  MUFU.EX2 R133, R133 ;  /* 0x0000008500857308 */ /* 0x000fe20000000800 */
[----:B-1----:R-:W-:Y:S01]  /*b710*/  F2FP.BF16.F32.PACK_AB R48, R83, R82 ;  /* 0x000000525330723e */ /* 0x002fe200000010ff */
[----:B------:R-:W-:Y:S01]  /*b720*/  FADD.FTZ R80, R69, R80 ;  /* 0x0000005045507221 */ /* 0x000fe20000010000 */
[----:B----4-:R-:W-:Y:S01]  /*b730*/  F2FP.BF16.F32.PACK_AB R50, R70, R81 ;  /* 0x000000514632723e */ /* 0x010fe200000010ff */
[----:B------:R-:W-:Y:S01]  /*b740*/  LDSM.16.MT88.4 R76, [R103+0x9800] ;  /* 0x00980000674c783b */ /* 0x000fe20000004200 */
[----:B--2---:R-:W-:Y:S05]  /*b750*/  F2FP.BF16.F32.PACK_AB R45, R136, R127 ;  /* 0x0000007f882d723e */ /* 0x004fea00000010ff */
[----:B------:R-:W1:Y:S01]  /*b760*/  MUFU.EX2 R128, R128 ;  /* 0x0000008000807308 */ /* 0x000e620000000800 */
[----:B---3--:R-:W-:Y:S01]  /*b770*/  F2FP.BF16.F32.PACK_AB R47, R130, R129 ;  /* 0x00000081822f723e */ /* 0x008fe200000010ff */
[----:B------:R-:W-:Y:S01]  /*b780*/  FADD.FTZ R71, R71, R80 ;  /* 0x0000005047477221 */ /* 0x000fe20000010000 */
[C---:B------:R-:W-:Y:S07]  /*b790*/  HMMA.16816.F32.BF16 R4, R48.reuse, R56, R4 ;  /* 0x000000383004723c */ /* 0x040fee0000041804 */
[----:B------:R-:W-:Y:S01]  /*b7a0*/  MUFU.EX2 R43, R108 ;  /* 0x0000006c002b7308 */ /* 0x000fe20000000800 */
[----:B------:R-:W-:Y:S01]  /*b7b0*/  F2FP.BF16.F32.PACK_AB R44, R132, R131 ;  /* 0x00000083842c723e */ /* 0x000fe200000010ff */
[----:B------:R-:W-:Y:S01]  /*b7c0*/  FADD.FTZ R71, R68, R71 ;  /* 0x0000004744477221 */ /* 0x000fe20000010000 */
        /* <DEDUP_REMOVED lines=20> */
[----:B------:R-:W-:Y:S05]  /*b910*/  FADD.FTZ R88, R88, R97 ;  /* 0x0000006158587221 */ /* 0x000fea0000010000 */
        /* <DEDUP_REMOVED lines=25> */
[C---:B-1----:R-:W-:Y:S03]  /*bab0*/  HMMA.16816.F32.BF16 R12, R48.reuse, R60, R12 ;  /* 0x0000003c300c723c */ /* 0x042fe6000004180c */
[----:B------:R-:W-:Y:S05]  /*bac0*/  FADD.FTZ R130, R130, R129 ;  /* 0x0000008182827221 */ /* 0x000fea0000010000 */
        /* <DEDUP_REMOVED lines=17> */
[-CC-:B------:R-:W-:Y:S01]  /*bbe0*/  FFMA.FTZ R62, R124, R38.reuse, -R109.reuse ;  /* 0x000000267c3e7223 */ /* 0x180fe2000001086d */
[-C--:B------:R-:W-:Y:S07]  /*bbf0*/  FFMA.FTZ R63, R118, R38.reuse, -R109 ;  /* 0x00000026763f7223 */ /* 0x080fee000001086d */
[----:B------:R-:W-:Y:S01]  /*bc00*/  MUFU.EX2 R60, R60 ;  /* 0x0000003c003c7308 */ /* 0x000fe20000000800 */
[C---:B---3--:R-:W-:Y:S09]  /*bc10*/  HMMA.16816.F32.BF16 R20, R44.reuse, R64, R20 ;  /* 0x000000402c14723c */ /* 0x048ff20000041814 */
[----:B------:R-:W1:Y:S01]  /*bc20*/  MUFU.EX2 R62, R62 ;  /* 0x0000003e003e7308 */ /* 0x000e620000000800 */
[-CC-:B------:R-:W-:Y:S01]  /*bc30*/  FFMA.FTZ R64, R114, R38.reuse, -R101.reuse ;  /* 0x0000002672407223 */ /* 0x180fe20000010865 */
[----:B------:R-:W-:Y:S08]  /*bc40*/  FFMA.FTZ R65, R112, R38, -R101 ;  /* 0x0000002670417223 */ /* 0x000ff00000010865 */
[----:B------:R-:W3:Y:S01]  /*bc50*/  MUFU.EX2 R63, R63 ;  /* 0x0000003f003f7308 */ /* 0x000ee20000000800 */
[C---:B------:R-:W-:Y:S09]  /*bc60*/  HMMA.16816.F32.BF16 R24, R44.reuse, R66, R24 ;  /* 0x000000422c18723c */ /* 0x040ff20000041818 */
[----:B------:R-:W-:Y:S10]  /*bc70*/  MUFU.EX2 R64, R64 ;  /* 0x0000004000407308 */ /* 0x000ff40000000800 */
[----:B------:R-:W2:Y:S01]  /*bc80*/  MUFU.EX2 R65, R65 ;  /* 0x0000004100417308 */ /* 0x000ea20000000800 */
[C---:B----4-:R-:W-:Y:S09]  /*bc90*/  HMMA.16816.F32.BF16 R28, R44.reuse, R48, R28 ;  /* 0x000000302c1c723c */ /* 0x050ff2000004181c */
[----:B------:R-:W4:Y:S01]  /*bca0*/  MUFU.EX2 R66, R110 ;  /* 0x0000006e00427308 */ /* 0x000f220000000800 */
[----:B------:R-:W-:Y:S01]  /*bcb0*/  HMMA.16816.F32.BF16 R32, R44, R50, R32 ;  /* 0x000000322c20723c */ /* 0x000fe20000041820 */
[----:B------:R-:W5:Y:S02]  /*bcc0*/  LDSM.16.MT88.4 R48, [R103+0x9000] ;  /* 0x009000006730783b */ /* 0x000f640000004200 */
[----:B-1----:R-:W-:Y:S01]  /*bcd0*/  F2FP.BF16.F32.PACK_AB R45, R62, R61 ;  /* 0x0000003d3e2d723e */ /* 0x002fe200000010ff */
[----:B------:R-:W-:Y:S01]  /*bce0*/  FADD.FTZ R61, R61, R130 ;  /* 0x000000823d3d7221 */ /* 0x000fe20000010000 */
[----:B---3--:R-:W-:Y:S02]  /*bcf0*/  F2FP.BF16.F32.PACK_AB R47, R63, R60 ;  /* 0x0000003c3f2f723e */ /* 0x008fe400000010ff */
[----:B--2---:R-:W-:Y:S02]  /*bd00*/  F2FP.BF16.F32.PACK_AB R44, R65, R64 ;  /* 0x00000040412c723e */ /* 0x004fe400000010ff */
[----:B----4-:R-:W-:Y:S07]  /*bd10*/  F2FP.BF16.F32.PACK_AB R46, R43, R66 ;  /* 0x000000422b2e723e */ /* 0x010fee00000010ff */
[C---:B------:R-:W-:Y:S08]  /*bd20*/  HMMA.16816.F32.BF16 R4, R44.reuse, R52, R4 ;  /* 0x000000342c04723c */ /* 0x040ff00000041804 */
[C---:B------:R-:W-:Y:S01]  /*bd30*/  HMMA.16816.F32.BF16 R8, R44.reuse, R54, R8 ;  /* 0x000000362c08723c */ /* 0x040fe20000041808 */
[----:B------:R-:W1:Y:S07]  /*bd40*/  LDSM.16.MT88.4 R52, [R102+0x9000] ;  /* 0x009000006634783b */ /* 0x000e6e0000004200 */
[C---:B-----5:R-:W-:Y:S03]  /*bd50*/  HMMA.16816.F32.BF16 R12, R44.reuse, R56, R12 ;  /* 0x000000382c0c723c */ /* 0x060fe6000004180c */
[-CC-:B------:R-:W-:Y:S01]  /*bd60*/  FFMA.FTZ R57, R41, R38.reuse, -R109.reuse ;  /* 0x0000002629397223 */ /* 0x180fe2000001086d */
[-CC-:B------:R-:W-:Y:S01]  /*bd70*/  FFMA.FTZ R56, R40, R38.reuse, -R109.reuse ;  /* 0x0000002628387223 */ /* 0x180fe2000001086d */
[----:B------:R-:W-:Y:S01]  /*bd80*/  MUFU.EX2 R41, R42 ;  /* 0x0000002a00297308 */ /* 0x000fe20000000800 */
[-C--:B------:R-:W-:Y:S02]  /*bd90*/  FFMA.FTZ R109, R39, R38.reuse, -R109 ;  /* 0x00000026276d7223 */ /* 0x080fe4000001086d */
[C---:B------:R-:W-:Y:S07]  /*bda0*/  HMMA.16816.F32.BF16 R16, R44.reuse, R58, R16 ;  /* 0x0000003a2c10723c */ /* 0x040fee0000041810 */
[----:B------:R-:W2:Y:S01]  /*bdb0*/  MUFU.EX2 R40, R57 ;  /* 0x0000003900287308 */ /* 0x000ea20000000800 */
[----:B------:R-:W-:Y:S09]  /*bdc0*/  FADD.FTZ R58, R82, R75 ;  /* 0x0000004b523a7221 */ /* 0x000ff20000010000 */
[----:B------:R-:W-:Y:S01]  /*bdd0*/  MUFU.EX2 R39, R56 ;  /* 0x0000003800277308 */ /* 0x000fe20000000800 */
[----:B------:R-:W-:Y:S01]  /*bde0*/  FADD.FTZ R58, R83, R58 ;  /* 0x0000003a533a7221 */ /* 0x000fe20000010000 */
[C---:B------:R-:W-:Y:S08]  /*bdf0*/  HMMA.16816.F32.BF16 R20, R44.reuse, R48, R20 ;  /* 0x000000302c14723c */ /* 0x040ff00000041814 */
[----:B------:R-:W3:Y:S01]  /*be00*/  MUFU.EX2 R42, R109 ;  /* 0x0000006d002a7308 */ /* 0x000ee20000000800 */
[-CC-:B------:R-:W-:Y:S01]  /*be10*/  FFMA.FTZ R49, R105, R38.reuse, -R101.reuse ;  /* 0x0000002669317223 */ /* 0x180fe20000010865 */
[----:B------:R-:W-:Y:S08]  /*be20*/  FFMA.FTZ R101, R107, R38, -R101 ;  /* 0x000000266b657223 */ /* 0x000ff00000010865 */
[----:B------:R-:W-:Y:S01]  /*be30*/  MUFU.EX2 R48, R104 ;  /* 0x0000006800307308 */ /* 0x000fe20000000800 */
[----:B------:R-:W-:Y:S01]  /*be40*/  FADD.FTZ R81, R81, R58 ;  /* 0x0000003a51517221 */ /* 0x000fe20000010000 */
[----:B--2---:R-:W-:Y:S01]  /*be50*/  F2FP.BF16.F32.PACK_AB R69, R40, R41 ;  /* 0x000000292845723e */ /* 0x004fe200000010ff */
[C---:B------:R-:W-:Y:S07]  /*be60*/  HMMA.16816.F32.BF16 R24, R44.reuse, R50, R24 ;  /* 0x000000322c18723c */ /* 0x040fee0000041818 */
[----:B------:R-:W2:Y:S01]  /*be70*/  MUFU.EX2 R49, R49 ;  /* 0x0000003100317308 */ /* 0x000ea20000000800 */
[----:B------:R-:W-:Y:S09]  /*be80*/  FADD.FTZ R81, R70, R81 ;  /* 0x0000005146517221 */ /* 0x000ff20000010000 */
[----:B------:R-:W-:Y:S01]  /*be90*/  MUFU.EX2 R50, R106 ;  /* 0x0000006a00327308 */ /* 0x000fe20000000800 */
[----:B---3--:R-:W-:Y:S01]  /*bea0*/  F2FP.BF16.F32.PACK_AB R71, R42, R39 ;  /* 0x000000272a47723e */ /* 0x008fe200000010ff */
[C---:B-1----:R-:W-:Y:S08]  /*beb0*/  HMMA.16816.F32.BF16 R28, R44.reuse, R52, R28 ;  /* 0x000000342c1c723c */ /* 0x042ff0000004181c */
[----:B------:R-:W1:Y:S01]  /*bec0*/  MUFU.EX2 R101, R101 ;  /* 0x0000006500657308 */ /* 0x000e620000000800 */
[----:B------:R-:W-:Y:S01]  /*bed0*/  FADD.FTZ R52, R98, R81 ;  /* 0x0000005162347221 */ /* 0x000fe20000010000 */
[----:B--2---:R-:W-:Y:S03]  /*bee0*/  F2FP.BF16.F32.PACK_AB R68, R49, R48 ;  /* 0x000000303144723e */ /* 0x004fe600000010ff */
[----:B------:R-:W-:Y:S01]  /*bef0*/  FADD.FTZ R52, R99, R52 ;  /* 0x0000003463347221 */ /* 0x000fe20000010000 */
[----:B------:R-:W-:Y:S03]  /*bf00*/  HMMA.16816.F32.BF16 R32, R44, R54, R32 ;  /* 0x000000362c20723c */ /* 0x000fe60000041820 */
[----:B------:R-:W-:Y:S01]  /*bf10*/  FADD.FTZ R91, R91, R52 ;  /* 0x000000345b5b7221 */ /* 0x000fe20000010000 */
[----:B-1----:R-:W-:Y:S03]  /*bf20*/  F2FP.BF16.F32.PACK_AB R70, R101, R50 ;  /* 0x000000326546723e */ /* 0x002fe600000010ff */
[----:B------:R-:W-:Y:S04]  /*bf30*/  FADD.FTZ R90, R90, R91 ;  /* 0x0000005b5a5a7221 */ /* 0x000fe80000010000 */
[----:B------:R-:W-:Y:S01]  /*bf40*/  FADD.FTZ R45, R125, R90 ;  /* 0x0000005a7d2d7221 */ /* 0x000fe20000010000 */
        /* <DEDUP_REMOVED lines=33> */
.L_x_12285:
        /* <DEDUP_REMOVED lines=14> */
.L_x_12300:
        /* <DEDUP_REMOVED lines=91> */
[----:B------:R-:W-:Y:S01]  /*c7f0*/  LOP3.LUT R4, R15, 0x38, R4, 0x78, !PT ;  /* 0x000000380f047812 */ /* 0x000fe200078e7804 */
[----:B-1----:R-:W-:-:S04]  /*c800*/  @P1 FMUL.FTZ R14, R14, 0.69314718246459960938 ;  /* 0x3f3172180e0e1820 */ /* 0x002fc80000410000 */
[----:B-----5:R-:W-:Y:S01]  /*c810*/  @P1 FFMA.FTZ R39, R5, R37, R14 ;  /* 0x0000002505271223 */ /* 0x020fe2000001000e */
[----:B------:R-:W-:Y:S01]  /*c820*/  BAR.SYNC.DEFER_BLOCKING 0x0 ;  /* 0x0000000000007b1d */ /* 0x000fe20000010000 */
[----:B------:R-:W-:Y:S02]  /*c830*/  LOP3.LUT P1, RZ, R6, 0x3, RZ, 0xc0, !PT ;  /* 0x0000000306ff7812 */ /* 0x000fe4000782c0ff */
[----:B------:R-:W-:-:S03]  /*c840*/  MOV R37, 0xff800000 ;  /* 0xff80000000257802 */ /* 0x000fc60000000f00 */
        /* <DEDUP_REMOVED lines=29> */
.L_x_12295:
[----:B------:R-:W-:Y:S05]  /*ca20*/  BSYNC.RECONVERGENT B0 ;  /* 0x0000000000007941 */ /* 0x000fea0003800200 */
.L_x_12294:
        /* <DEDUP_REMOVED lines=34> */
[----:B-1----:R-:W-:Y:S05]  /*cc50*/  @P0 RET.REL.NODEC R176 `(_ZN5flash24flash_fwd_splitkv_kernelI23Flash_fwd_kernel_traitsILi64ELi64ELi128ELi4ELb0ELb0EN7cutlass10bfloat16_tE19Flash_kernel_traitsILi64ELi64ELi128ELi4ES3_EELb0ELb0ELb1ELb0ELb0ELb1ELb1ELb0EEEvNS_16Flash_fwd_paramsE) ;  /* 0xffffff30b0e80950 */ /* 0x002fea0003c3ffff */
[----:B------:R-:W-:Y:S01]  /*cc60*/  MOV R177, 0x0 ;  /* 0x0000000000b17802 */ /* 0x000fe20000000f00 */
[----:B------:R1:W-:Y:S03]  /*cc70*/  ST.E.128 desc[UR4][R36.64+0x3800], R4 ;  /* 0x0038000424007985 */ /* 0x0003e6000c101d04 */
[----:B-1----:R-:W-:Y:S05]  /*cc80*/  RET.REL.NODEC R176 `(_ZN5flash24flash_fwd_splitkv_kernelI23Flash_fwd_kernel_traitsILi64ELi64ELi128ELi4ELb0ELb0EN7cutlass10bfloat16_tE19Flash_kernel_traitsILi64ELi64ELi128ELi4ES3_EELb0ELb0ELb1ELb0ELb0ELb1ELb1ELb0EEEvNS_16Flash_fwd_paramsE) ;  /* 0xffffff30b0dc7950 */ /* 0x002fea0003c3ffff */
.L_x_12293:
[----:B------:R-:W-:Y:S01]  /*cc90*/  MOV R7, 0x2 ;  /* 0x0000000200077802 */ /* 0x000fe20000000f00 */
[----:B------:R-:W-:Y:S01]  /*cca0*/  IMAD.MOV.U32 R6, RZ, RZ, 0x1f ;  /* 0x0000001fff067424 */ /* 0x000fe200078e00ff */
[----:B------:R-:W-:-:S07]  /*ccb0*/  MOV R9, 0xffffffff ;  /* 0xffffffff00097802 */ /* 0x000fce0000000f00 */
[----:B-----5:R-:W-:Y:S05]  /*ccc0*/  WARPSYNC.COLLECTIVE R9, `(.L_x_12296) ;  /* 0x0000000009087348 */ /* 0x020fea0003c00000 */
[----:B------:R1:W2:Y:S02]  /*ccd0*/  SHFL.BFLY P0, R13, R188, R7, R6 ;  /* 0x0c000007bc0d7389 */ /* 0x0002a40000000006 */
[----:B-12--5:R-:W-:Y:S05]  /*cce0*/  ENDCOLLECTIVE ;  /* 0x000000000000791b */ /* 0x026fea0003800000 */
.L_x_12296:
[----:B------:R-:W-:Y:S02]  /*ccf0*/  IMAD.MOV.U32 R11, RZ, RZ, R13 ;  /* 0x000000ffff0b7224 */ /* 0x000fe400078e000d */
[----:B------:R-:W-:Y:S02]  /*cd00*/  IMAD.MOV.U32 R7, RZ, RZ, 0x1 ;  /* 0x00000001ff077424 */ /* 0x000fe400078e00ff */
[----:B------:R-:W-:-:S05]  /*cd10*/  FADD.FTZ R11, R11, R188 ;  /* 0x000000bc0b0b7221 */ /* 0x000fca0000010000 */
[----:B------:R-:W-:-:S07]  /*cd20*/  MOV R188, R11 ;  /* 0x0000000b00bc7202 */ /* 0x000fce0000000f00 */
[----:B------:R-:W-:Y:S05]  /*cd30*/  WARPSYNC.COLLECTIVE R9, `(.L_x_12297) ;  /* 0x0000000009087348 */ /* 0x000fea0003c00000 */
[----:B------:R1:W2:Y:S02]  /*cd40*/  SHFL.BFLY P0, R13, R188, R7, R6 ;  /* 0x0c000007bc0d7389 */ /* 0x0002a40000000006 */
[----:B-12---:R-:W-:Y:S05]  /*cd50*/  ENDCOLLECTIVE ;  /* 0x000000000000791b */ /* 0x006fea0003800000 */
.L_x_12297:
[----:B------:R-:W-:Y:S01]  /*cd60*/  MOV R188, R189 ;  /* 0x000000bd00bc7202 */ /* 0x000fe20000000f00 */
[----:B------:R-:W-:Y:S01]  /*cd70*/  IMAD.MOV.U32 R7, RZ, RZ, 0x2 ;  /* 0x00000002ff077424 */ /* 0x000fe200078e00ff */
[----:B------:R-:W-:-:S07]  /*cd80*/  MOV R8, R13 ;  /* 0x0000000d00087202 */ /* 0x000fce0000000f00 */
[----:B------:R-:W-:Y:S05]  /*cd90*/  WARPSYNC.COLLECTIVE R9, `(.L_x_12298) ;  /* 0x0000000009087348 */ /* 0x000fea0003c00000 */
[----:B------:R1:W2:Y:S02]  /*cda0*/  SHFL.BFLY P0, R13, R188, R7, R6 ;  /* 0x0c000007bc0d7389 */ /* 0x0002a40000000006 */
[----:B-12---:R-:W-:Y:S05]  /*cdb0*/  ENDCOLLECTIVE ;  /* 0x000000000000791b */ /* 0x006fea0003800000 */
.L_x_12298:
[----:B------:R-:W-:Y:S01]  /*cdc0*/  FADD.FTZ R8, R11, R8 ;  /* 0x000000080b087221 */ /* 0x000fe20000010000 */
[----:B------:R-:W-:Y:S01]  /*cdd0*/  FADD.FTZ R12, R13, R189 ;  /* 0x000000bd0d0c7221 */ /* 0x000fe20000010000 */
[----:B------:R-:W-:-:S04]  /*cde0*/  MOV R7, 0x1 ;  /* 0x0000000100077802 */ /* 0x000fc80000000f00 */
[----:B------:R-:W-:-:S07]  /*cdf0*/  MOV R188, R12 ;  /* 0x0000000c00bc7202 */ /* 0x000fce0000000f00 */
[----:B------:R-:W-:Y:S05]  /*ce00*/  WARPSYNC.COLLECTIVE R9, `(.L_x_12299) ;  /* 0x0000000009087348 */ /* 0x000fea0003c00000 */
[----:B------:R1:W2:Y:S02]  /*ce10*/  SHFL.BFLY P0, R13, R188, R7, R6 ;  /* 0x0c000007bc0d7389 */ /* 0x0002a40000000006 */
[----:B-12---:R-:W-:Y:S05]  /*ce20*/  ENDCOLLECTIVE ;  /* 0x000000000000791b */ /* 0x006fea0003800000 */
.L_x_12299:
[----:B------:R-:W-:Y:S05]  /*ce30*/  BRA `(.L_x_12300) ;  /* 0xfffffff400007947 */ /* 0x000fea000383ffff */
.L_x_12301:
        /* <DEDUP_REMOVED lines=12> */
.L_x_14817:


//--------------------- .text._ZN5flash24flash_fwd_splitkv_kernelI23Flash_fwd_kernel_traitsILi64ELi64ELi128ELi4ELb0ELb0EN7cutlass10bfloat16_tE19Flash_kernel_traitsILi64ELi64ELi128ELi4ES3_EELb0ELb0ELb0ELb0ELb1ELb0ELb1ELb1EEEvNS_16Flash_fwd_paramsE --------------------------
	.section	.text._ZN5flash24flash_fwd_splitkv_kernelI23Flash_fwd_kernel_traitsILi64ELi64ELi128ELi4ELb0ELb0EN7cutlass10bfloat16_tE19Flash_kernel_traitsILi64ELi64ELi128ELi4ES3_EELb0ELb0ELb0ELb0ELb1ELb0ELb1ELb1EEEvNS_16Flash_fwd_paramsE,"ax",@progbits
	.align	128
        .global         _ZN5flash24flash_fwd_splitkv_kernelI23Flash_fwd_kernel_traitsILi64ELi64ELi128ELi4ELb0ELb0EN7cutlass10bfloat16_tE19Flash_kernel_traitsILi64ELi64ELi128ELi4ES3_EELb0ELb0ELb0ELb0ELb1ELb0ELb1ELb1EEEvNS_16Flash_fwd_paramsE
        .type           _ZN5flash24flash_fwd_splitkv_kernelI23Flash_fwd_kernel_traitsILi64ELi64ELi128ELi4ELb0ELb0EN7cutlass10bfloat16_tE19Flash_kernel_traitsILi64ELi64ELi128ELi4ES3_EELb0ELb0ELb0ELb0ELb1ELb0ELb1ELb1EEEvNS_16Flash_fwd_paramsE,@function
        .size           _ZN5flash24flash_fwd_splitkv_kernelI23Flash_fwd_kernel_traitsILi64ELi64ELi128ELi4ELb0ELb0EN7cutlass10bfloat16_tE19Flash_kernel_traitsILi64ELi64ELi128ELi4ES3_EELb0ELb0ELb0ELb0ELb1ELb0ELb1ELb1EEEvNS_16Flash_fwd_paramsE,(.L_x_14818 - _ZN5flash24flash_fwd_splitkv_kernelI23Flash_fwd_kernel_traitsILi64ELi64ELi128ELi4ELb0ELb0EN7cutlass10bfloat16_tE19Flash_kernel_traitsILi64ELi64ELi128ELi4ES3_EELb0ELb0ELb0ELb0ELb1ELb0ELb1ELb1EEEvNS_16Flash_fwd_paramsE)
        .other          _ZN5flash24flash_fwd_splitkv_kernelI23Flash_fwd_kernel_traitsILi64ELi64ELi128ELi4ELb0ELb0EN7cutlass10bfloat16_tE19Flash_kernel_traitsILi64ELi64ELi128ELi4ES3_EELb0ELb0ELb0ELb0ELb1ELb0ELb1ELb1EEEvNS_16Flash_fwd_paramsE,@"STO_CUDA_ENTRY STV_DEFAULT"
_ZN5flash24flash_fwd_splitkv_kernelI23Flash_fwd_kernel_traitsILi64ELi64ELi128ELi4ELb0ELb0EN7cutlass10bfloat16_tE19Flash_kernel_traitsILi64ELi64ELi128ELi4ES3_EELb0ELb0ELb0ELb0ELb1ELb0ELb1ELb1EEEvNS_16Flash_fwd_paramsE:
.text._ZN5flash24flash_fwd_splitkv_kernelI23Flash_fwd_kernel_traitsILi64ELi64ELi128ELi4ELb0ELb0EN7cutlass10bfloat16_tE19Flash_kernel_traitsILi64ELi64ELi128ELi4ES3_EELb0ELb0ELb0ELb0ELb1ELb0ELb1ELb1EEEvNS_16Flash_fwd_paramsE:
        /* <DEDUP_REMOVED lines=29> */
[----:B------:R-:W-:Y:S05]  /*01d0*/  CALL.REL.NOINC `($_ZN5flash24flash_fwd_splitkv_kernelI23Flash_fwd_kernel_traitsILi64ELi64ELi128ELi4ELb0ELb0EN7cutlass10bfloat16_tE19Flash_kernel_traitsILi64ELi64ELi128ELi4ES3_EELb0ELb0ELb0ELb0ELb1ELb0ELb1ELb1EEEvNS_16Flash_fwd_paramsE$_ZN5flash30compute_attn_1rowblock_splitkvI23Flash_fwd_kernel_traitsILi64ELi64ELi128ELi4ELb0ELb0EN7cutlass10bfloat16_tE19Flash_kernel_traitsILi64ELi64ELi128ELi4ES3_EELb0ELb0ELb0ELb0ELb1ELb0ELb1ELb1ENS_16Flash_fwd_paramsEEEvRKT8_iiiii) ;  /* 0x0000000000087944 */ /* 0x000fea0003c00000 */
[----:B------:R-:W-:Y:S05]  /*01e0*/  BSYNC.RECONVERGENT B3 ;  /* 0x0000000000037941 */ /* 0x000fea0003800200 */
.L_x_12302:
[----:B------:R-:W-:Y:S05]  /*01f0*/  EXIT ;  /* 0x000000000000794d */ /* 0x000fea0003800000 */
        .type           $_ZN5flash24flash_fwd_splitkv_kernelI23Flash_fwd_kernel_traitsILi64ELi64ELi128ELi4ELb0ELb0EN7cutlass10bfloat16_tE19Flash_kernel_traitsILi64ELi64ELi128ELi4ES3_EELb0ELb0ELb0ELb0ELb1ELb0ELb1ELb1EEEvNS_16Flash_fwd_paramsE$_ZN5flash30compute_attn_1rowblock_splitkvI23Flash_fwd_kernel_traitsILi64ELi64ELi128ELi4ELb0ELb0EN7cutlass10bfloat16_tE19Flash_kernel_traitsILi64ELi64ELi128ELi4ES3_EELb0ELb0ELb0ELb0ELb1ELb0ELb1ELb1ENS_16Flash_fwd_paramsEEEvRKT8_iiiii,@function
        .size           $_ZN5flash24flash_fwd_splitkv_kernelI23Flash_fwd_kernel_traitsILi64ELi64ELi128ELi4ELb0ELb0EN7cutlass10bfloat16_tE19Flash_kernel_traitsILi64ELi64ELi128ELi4ES3_EELb0ELb0ELb0ELb0ELb1ELb0ELb1ELb1EEEvNS_16Flash_fwd_paramsE$_ZN5flash30compute_attn_1rowblock_splitkvI23Flash_fwd_kernel_traitsILi64ELi64ELi128ELi4ELb0ELb0EN7cutlass10bfloat16_tE19Flash_kernel_traitsILi64ELi64ELi128ELi4ES3_EELb0ELb0ELb0ELb0ELb1ELb0ELb1ELb1ENS_16Flash_fwd_paramsEEEvRKT8_iiiii,(.L_x_14818 - $_ZN5flash24flash_fwd_splitkv_kernelI23Flash_fwd_kernel_traitsILi64ELi64ELi128ELi4ELb0ELb0EN7cutlass10bfloat16_tE19Flash_kernel_traitsILi64ELi64ELi128ELi4ES3_EELb0ELb0ELb0ELb0ELb1ELb0ELb1ELb1EEEvNS_16Flash_fwd_paramsE$_ZN5flash30compute_attn_1rowblock_splitkvI23Flash_fwd_kernel_traitsILi64ELi64ELi128ELi4ELb0ELb0EN7cutlass10bfloat16_tE19Flash_kernel_traitsILi64ELi64ELi128ELi4ES3_EELb0ELb0ELb0ELb0ELb1ELb0ELb1ELb1ENS_16Flash_fwd_paramsEEEvRKT8_iiiii)
$_ZN5flash24flash_fwd_splitkv_kernelI23Flash_fwd_kernel_traitsILi64ELi64ELi128ELi4ELb0ELb0EN7cutlass10bfloat16_tE19Flash_kernel_traitsILi64ELi64ELi128ELi4ES3_EELb0ELb0ELb0ELb0ELb1ELb0ELb1ELb1EEEvNS_16Flash_fwd_paramsE$_ZN5flash30compute_attn_1rowblock_splitkvI23Flash_fwd_kernel_traitsILi64ELi64ELi128ELi4ELb0ELb0EN7cutlass10bfloat16_tE19Flash_kernel_traitsILi64ELi64ELi128ELi4ES3_EELb0ELb0ELb0ELb0ELb1ELb0ELb1ELb1ENS_16Flash_fwd_paramsEEEvRKT8_iiiii:
        /* <DEDUP_REMOVED lines=39> */
.L_x_12304:
[----:B------:R-:W-:Y:S05]  /*0470*/  BSYNC.RECONVERGENT B0 ;  /* 0x0000000000007941 */ /* 0x000fea0003800200 */
.L_x_12303:
[----:B------:R-:W-:Y:S04]  /*0480*/  BSSY.RECONVERGENT B0, `(.L_x_12305) ;  /* 0x0000007000007945 */ /* 0x000fe80003800200 */
[----:B------:R-:W-:Y:S05]  /*0490*/  @!P4 BRA `(.L_x_12306) ;  /* 0x000000000014c947 */ /* 0x000fea0003800000 */
[----:B------:R-:W4:Y:S02]  /*04a0*/  LD.E.U8 R4, desc[UR4][R100.64+0x1b2] ;  /* 0x0001b20464047980 */ /* 0x000f24000c101100 */
[----:B----4-:R-:W-:-:S13]  /*04b0*/  ISETP.NE.AND P0, PT, R4, RZ, PT ;  /* 0x000000ff0400720c */ /* 0x010fda0003f05270 */
[----:B------:R-:W4:Y:S02]  /*04c0*/  @P0 LD.E R4, desc[UR4][R18.64+0x4] ;  /* 0x0000040412040980 */ /* 0x000f24000c101900 */
[----:B----45:R-:W-:-:S06]  /*04d0*/  @P0 IADD3 R7, PT, PT, R4, -R15, RZ ;  /* 0x8000000f04070210 */ /* 0x030fcc0007ffe0ff */
[----:B------:R4:W5:Y:S02]  /*04e0*/  @!P0 LD.E R7, desc[UR4][R18.64] ;  /* 0x0000000412078980 */ /* 0x000964000c101900 */
.L_x_12306:
[----:B------:R-:W-:Y:S05]  /*04f0*/  BSYNC.RECONVERGENT B0 ;  /* 0x0000000000007941 */ /* 0x000fea0003800200 */
.L_x_12305:
        /* <DEDUP_REMOVED lines=9> */
.L_x_12308:
[----:B------:R-:W5:Y:S01]  /*0590*/  LD.E.64 R6, desc[UR4][R100.64+0x108] ;  /* 0x0001080464067980 */ /* 0x000f62000c101b00 */
[----:B------:R-:W-:Y:S01]  /*05a0*/  BSSY.RECONVERGENT B0, `(.L_x_12310) ;  /* 0x0000006000007945 */ /* 0x000fe20003800200 */
[----:B-----5:R-:W-:-:S04]  /*05b0*/  ISETP.NE.U32.AND P0, PT, R6, RZ, PT ;  /* 0x000000ff0600720c */ /* 0x020fc80003f05070 */
[----:B------:R-:W-:Y:S01]  /*05c0*/  ISETP.NE.AND.EX P0, PT, R7, RZ, PT, P0 ;  /* 0x000000ff0700720c */ /* 0x000fe20003f05300 */
[----:B------:R-:W-:-:S12]  /*05d0*/  IMAD.MOV.U32 R7, RZ, RZ, RZ ;  /* 0x000000ffff077224 */ /* 0x000fd800078e00ff */
[----:B------:R-:W-:Y:S05]  /*05e0*/  @!P0 BRA `(.L_x_12311) ;  /* 0x0000000000048947 */ /* 0x000fea0003800000 */
[----:B------:R1:W5:Y:S02]  /*05f0*/  LD.E R7, desc[UR4][R100.64+0xbc] ;  /* 0x0000bc0464077980 */ /* 0x000364000c101900 */
.L_x_12311:
[----:B------:R-:W-:Y:S05]  /*0600*/  BSYNC.RECONVERGENT B0 ;  /* 0x0000000000007941 */ /* 0x000fea0003800200 */
.L_x_12310:
[----:B-----5:R-:W-:Y:S02]  /*0610*/  IADD3 R70, PT, PT, R78, R7, RZ ;  /* 0x000000074e467210 */ /* 0x020fe40007ffe0ff */
.L_x_12309:
[----:B------:R-:W-:Y:S05]  /*0620*/  BSYNC.RECONVERGENT B1 ;  /* 0x0000000000017941 */ /* 0x000fea0003800200 */
.L_x_12307:
[----:B------:R-:W-:Y:S01]  /*0630*/  IMAD.SHL.U32 R178, R5, 0x40, RZ ;  /* 0x0000004005b27824 */ /* 0x000fe200078e00ff */
[----:B------:R-:W-:-:S04]  /*0640*/  MOV R177, 0x0 ;  /* 0x0000000000b17802 */ /* 0x000fc80000000f00 */
[----:B------:R-:W-:-:S13]  /*0650*/  ISETP.GT.AND P0, PT, R181, R178, PT ;  /* 0x000000b2b500720c */ /* 0x000fda0003f04270 */
[----:B-1234-:R-:W-:Y:S05]  /*0660*/  @!P0 RET.REL.NODEC R176 `(_ZN5flash24flash_fwd_splitkv_kernelI23Flash_fwd_kernel_traitsILi64ELi64ELi128ELi4ELb0ELb0EN7cutlass10bfloat16_tE19Flash_kernel_traitsILi64ELi64ELi128ELi4ES3_EELb0ELb0ELb0ELb0ELb1ELb0ELb1ELb1EEEvNS_16Flash_fwd_paramsE) ;  /* 0xfffffff8b0648950 */ /* 0x01efea0003c3ffff */
        /* <DEDUP_REMOVED lines=42> */
[----:B------:R-:W5:Y:S01]  /*0910*/  LD.E.64 R6, desc[UR4][R100.64+0xa8] ;  /* 0x0000a80464067980 */ /* 0x000f62000c101b00 */
[----:B------:R-:W-:-:S02]  /*0920*/  IMAD.IADD R181, R181, 0x1, -R178 ;  /* 0x00000001b5b57824 */ /* 0x000fc400078e0ab2 */
[----:B------:R-:W-:Y:S02]  /*0930*/  IMAD.MOV.U32 R177, RZ, RZ, 0x0 ;  /* 0x00000000ffb17424 */ /* 0x000fe400078e00ff */
[----:B--2---:R-:W-:-:S04]  /*0940*/  IMAD R2, R2, UR8, R183 ;  /* 0x0000000802027c24 */ /* 0x004fc8000f8e02b7 */
[----:B---3--:R-:W-:Y:S01]  /*0950*/  IMAD R5, R2, R5, R180 ;  /* 0x0000000502057224 */ /* 0x008fe200078e02b4 */
[----:B------:R-:W-:-:S03]  /*0960*/  SHF.R.U32.HI R2, RZ, 0x4, R66 ;  /* 0x00000004ff027819 */ /* 0x000fc60000011642 */
[----:B------:R-:W-:Y:S02]  /*0970*/  IMAD R3, R3, R5, R178 ;  /* 0x0000000503037224 */ /* 0x000fe400078e02b2 */
[C---:B------:R-:W-:Y:S02]  /*0980*/  VIADD R10, R2.reuse, 0x8 ;  /* 0x00000008020a7836 */ /* 0x040fe40000000000 */
[C---:B----4-:R-:W-:Y:S02]  /*0990*/  IMAD R13, R3.reuse, R0, RZ ;  /* 0x00000000030d7224 */ /* 0x050fe400078e02ff */
[C---:B------:R-:W-:Y:S02]  /*09a0*/  VIADD R4, R2.reuse, 0x10 ;  /* 0x0000001002047836 */ /* 0x040fe40000000000 */
[----:B------:R-:W-:Y:S01]  /*09b0*/  VIADD R0, R2, 0x18 ;  /* 0x0000001802007836 */ /* 0x000fe20000000000 */
[----:B------:R-:W-:Y:S02]  /*09c0*/  LEA R5, P1, R66, R13, 0x2 ;  /* 0x0000000d42057211 */ /* 0x000fe400078210ff */
[----:B------:R-:W-:-:S02]  /*09d0*/  IADD3 R11, P0, PT, R3, R2, RZ ;  /* 0x00000002030b7210 */ /* 0x000fc40007f1e0ff */
[-C--:B------:R-:W-:Y:S02]  /*09e0*/  ISETP.GE.AND P3, PT, R10, R181.reuse, PT ;  /* 0x000000b50a00720c */ /* 0x080fe40003f66270 */
[-C--:B------:R-:W-:Y:S02]  /*09f0*/  ISETP.GE.AND P6, PT, R4, R181.reuse, PT ;  /* 0x000000b50400720c */ /* 0x080fe40003fc6270 */
[----:B------:R-:W-:Y:S02]  /*0a00*/  LEA.HI.X.SX32 R13, R13, RZ, 0x1, P1 ;  /* 0x000000ff0d0d7211 */ /* 0x000fe400008f0eff */
[----:B------:R-:W-:Y:S01]  /*0a10*/  ISETP.GE.AND P4, PT, R0, R181, PT ;  /* 0x000000b50000720c */ /* 0x000fe20003f86270 */
[----:B------:R-:W-:Y:S01]  /*0a20*/  VIADD R0, R2, 0x20 ;  /* 0x0000002002007836 */ /* 0x000fe20000000000 */
[----:B------:R-:W-:Y:S02]  /*0a30*/  LEA.HI.X.SX32 R3, R3, RZ, 0x1, P0 ;  /* 0x000000ff03037211 */ /* 0x000fe400000f0eff */
[----:B-----5:R-:W-:-:S02]  /*0a40*/  LEA R4, P1, R5, R8, 0x2 ;  /* 0x0000000805047211 */ /* 0x020fc400078210ff */
[----:B------:R-:W-:Y:S02]  /*0a50*/  LEA R6, P0, R11, R6, 0x2 ;  /* 0x000000060b067211 */ /* 0x000fe400078010ff */
[----:B------:R-:W-:Y:S02]  /*0a60*/  ISETP.GE.AND P5, PT, R2, R181, PT ;  /* 0x000000b50200720c */ /* 0x000fe40003fa6270 */
[----:B------:R-:W-:Y:S02]  /*0a70*/  LEA.HI.X R5, R5, R9, R13, 0x2, P1 ;  /* 0x0000000905057211 */ /* 0x000fe400008f140d */
[----:B------:R-:W-:Y:S02]  /*0a80*/  LEA.HI.X R7, R11, R7, R3, 0x2, P0 ;  /* 0x000000070b077211 */ /* 0x000fe400000f1403 */
[----:B------:R-:W-:Y:S01]  /*0a90*/  ISETP.GE.AND P1, PT, R0, R181, PT ;  /* 0x000000b50000720c */ /* 0x000fe20003f26270 */
[----:B------:R-:W-:Y:S01]  /*0aa0*/  VIADD R0, R2, 0x30 ;  /* 0x0000003002007836 */ /* 0x000fe20000000000 */
[----:B------:R-:W-:Y:S01]  /*0ab0*/  LOP3.LUT P0, R66, R66, 0xf, RZ, 0xc0, !PT ;  /* 0x0000000f42427812 */ /* 0x000fe2000780c0ff */
[----:B------:R-:W-:Y:S03]  /*0ac0*/  @!P3 ST.E.128 desc[UR4][R4.64+0x800], RZ ;  /* 0x000800ff0400b985 */ /* 0x000fe6000c101d04 */
[----:B------:R-:W-:-:S02]  /*0ad0*/  ISETP.NE.OR P2, PT, R66, RZ, P3 ;  /* 0x000000ff4200720c */ /* 0x000fc40001f45670 */
[-C--:B------:R-:W-:Y:S01]  /*0ae0*/  ISETP.GE.AND P3, PT, R0, R181.reuse, PT ;  /* 0x000000b50000720c */ /* 0x080fe20003f66270 */
[C---:B------:R-:W-:Y:S01]  /*0af0*/  VIADD R0, R2.reuse, 0x38 ;  /* 0x0000003802007836 */ /* 0x040fe20000000000 */
[----:B------:R-:W-:Y:S01]  /*0b00*/  @!P5 ST.E.128 desc[UR4][R4.64], RZ ;  /* 0x000000ff0400d985 */ /* 0x000fe2000c101d04 */
[----:B------:R-:W-:Y:S01]  /*0b10*/  VIADD R10, R2, 0x28 ;  /* 0x00000028020a7836 */ /* 0x000fe20000000000 */
[----:B------:R-:W-:Y:S02]  /*0b20*/  P2R R8, PR, RZ, 0x1 ;  /* 0x00000001ff087803 */ /* 0x000fe40000000000 */
[-C--:B------:R-:W-:Y:S02]  /*0b30*/  ISETP.GE.AND P5, PT, R0, R181.reuse, PT ;  /* 0x000000b50000720c */ /* 0x080fe40003fa6270 */
[----:B------:R-:W-:Y:S01]  /*0b40*/  ISETP.GE.AND P0, PT, R10, R181, PT ;  /* 0x000000b50a00720c */ /* 0x000fe20003f06270 */
[----:B------:R-:W-:Y:S01]  /*0b50*/  @!P4 ST.E.128 desc[UR4][R4.64+0x1800], RZ ;  /* 0x001800ff0400c985 */ /* 0x000fe2000c101d04 */
[----:B------:R-:W-:-:S03]  /*0b60*/  P2R R0, PR, RZ, 0x20 ;  /* 0x00000020ff007803 */ /* 0x000fc60000000000 */
[----:B------:R-:W-:Y:S06]  /*0b70*/  @!P1 ST.E.128 desc[UR4][R4.64+0x2000], RZ ;  /* 0x002000ff04009985 */ /* 0x000fec000c101d04 */
[----:B------:R-:W-:Y:S01]  /*0b80*/  @!P5 ST.E.128 desc[UR4][R4.64+0x3800], RZ ;  /* 0x003800ff0400d985 */ /* 0x000fe2000c101d04 */
[C---:B------:R-:W-:Y:S02]  /*0b90*/  ISETP.NE.OR P5, PT, R66.reuse, RZ, P4 ;  /* 0x000000ff4200720c */ /* 0x040fe400027a5670 */
[C---:B------:R-:W-:Y:S01]  /*0ba0*/  ISETP.NE.OR P4, PT, R66.reuse, RZ, P1 ;  /* 0x000000ff4200720c */ /* 0x040fe20000f85670 */
[----:B------:R-:W-:Y:S01]  /*0bb0*/  @!P0 ST.E.128 desc[UR4][R4.64+0x2800], RZ ;  /* 0x002800ff04008985 */ /* 0x000fe2000c101d04 */
[----:B------:R-:W-:-:S02]  /*0bc0*/  ISETP.NE.OR P1, PT, R66, RZ, P0 ;  /* 0x000000ff4200720c */ /* 0x000fc40000725670 */
[----:B------:R-:W-:Y:S01]  /*0bd0*/  ISETP.NE.OR P0, PT, R66, RZ, P3 ;  /* 0x000000ff4200720c */ /* 0x000fe20001f05670 */
[----:B------:R-:W-:Y:S01]  /*0be0*/  @!P2 IMAD.MOV.U32 R3, RZ, RZ, -0x800000 ;  /* 0xff800000ff03a424 */ /* 0x000fe200078e00ff */
[----:B------:R-:W-:Y:S04]  /*0bf0*/  @!P6 ST.E.128 desc[UR4][R4.64+0x1000], RZ ;  /* 0x001000ff0400e985 */ /* 0x000fe8000c101d04 */
[----:B------:R-:W-:Y:S04]  /*0c00*/  @!P3 ST.E.128 desc[UR4][R4.64+0x3000], RZ ;  /* 0x003000ff0400b985 */ /* 0x000fe8000c101d04 */
[----:B------:R1:W-:Y:S01]  /*0c10*/  @!P2 ST.E desc[UR4][R6.64+0x20], R3 ;  /* 0x000020030600a985 */ /* 0x0003e2000c101904 */
[----:B------:R-:W-:-:S02]  /*0c20*/  ISETP.NE.AND P2, PT, R8, RZ, PT ;  /* 0x000000ff0800720c */ /* 0x000fc40003f45270 */
[----:B------:R-:W-:Y:S02]  /*0c30*/  ISETP.NE.OR P6, PT, R66, RZ, P6 ;  /* 0x000000ff4200720c */ /* 0x000fe400037c5670 */
[----:B------:R-:W-:Y:S02]  /*0c40*/  ISETP.GE.OR P2, PT, R2, R181, P2 ;  /* 0x000000b50200720c */ /* 0x000fe40001746670 */
[----:B------:R-:W-:Y:S01]  /*0c50*/  ISETP.NE.AND P3, PT, R0, RZ, PT ;  /* 0x000000ff0000720c */ /* 0x000fe20003f65270 */
[----:B------:R-:W-:Y:S02]  /*0c60*/  @!P5 IMAD.MOV.U32 R11, RZ, RZ, -0x800000 ;  /* 0xff800000ff0bd424 */ /* 0x000fe400078e00ff */
[----:B------:R-:W-:Y:S02]  /*0c70*/  @!P4 IMAD.MOV.U32 R9, RZ, RZ, -0x800000 ;  /* 0xff800000ff09c424 */ /* 0x000fe400078e00ff */
[----:B-1----:R-:W-:-:S05]  /*0c80*/  @!P0 IMAD.MOV.U32 R3, RZ, RZ, -0x800000 ;  /* 0xff800000ff038424 */ /* 0x002fca00078e00ff */
[----:B------:R-:W-:Y:S01]  /*0c90*/  @!P0 ST.E desc[UR4][R6.64+0xc0], R3 ;  /* 0x0000c00306008985 */ /* 0x000fe2000c101904 */
[----:B------:R-:W-:Y:S01]  /*0ca0*/  ISETP.NE.OR P0, PT, R66, RZ, P3 ;  /* 0x000000ff4200720c */ /* 0x000fe20001f05670 */
[----:B------:R-:W-:Y:S02]  /*0cb0*/  @!P6 IMAD.MOV.U32 R15, RZ, RZ, -0x800000 ;  /* 0xff800000ff0fe424 */ /* 0x000fe400078e00ff */
[----:B------:R-:W-:Y:S02]  /*0cc0*/  @!P1 IMAD.MOV.U32 R5, RZ, RZ, -0x800000 ;  /* 0xff800000ff059424 */ /* 0x000fe400078e00ff */
[----:B------:R-:W-:Y:S01]  /*0cd0*/  @!P2 IMAD.MOV.U32 R13, RZ, RZ, -0x800000 ;  /* 0xff800000ff0da424 */ /* 0x000fe200078e00ff */
[----:B------:R-:W-:Y:S04]  /*0ce0*/  @!P6 ST.E desc[UR4][R6.64+0x40], R15 ;  /* 0x0000400f0600e985 */ /* 0x000fe8000c101904 */
[----:B------:R-:W-:Y:S04]  /*0cf0*/  @!P5 ST.E desc[UR4][R6.64+0x60], R11 ;  /* 0x0000600b0600d985 */ /* 0x000fe8000c101904 */
[----:B------:R-:W-:Y:S04]  /*0d00*/  @!P4 ST.E desc[UR4][R6.64+0x80], R9 ;  /* 0x000080090600c985 */ /* 0x000fe8000c101904 */
[----:B------:R-:W-:Y:S04]  /*0d10*/  @!P1 ST.E desc[UR4][R6.64+0xa0], R5 ;  /* 0x0000a00506009985 */ /* 0x000fe8000c101904 */
[----:B------:R1:W-:Y:S02]  /*0d20*/  @!P2 ST.E desc[UR4][R6.64], R13 ;  /* 0x0000000d0600a985 */ /* 0x0003e4000c101904 */
[----:B-1----:R-:W-:Y:S05]  /*0d30*/  @P0 RET.REL.NODEC R176 `(_ZN5flash24flash_fwd_splitkv_kernelI23Flash_fwd_kernel_traitsILi64ELi64ELi128ELi4ELb0ELb0EN7cutlass10bfloat16_tE19Flash_kernel_traitsILi64ELi64ELi128ELi4ES3_EELb0ELb0ELb0ELb0ELb1ELb0ELb1ELb1EEEvNS_16Flash_fwd_paramsE) ;  /* 0xfffffff0b0b00950 */ /* 0x002fea0003c3ffff */
[----:B------:R-:W-:Y:S02]  /*0d40*/  MOV R3, 0xff800000 ;  /* 0xff80000000037802 */ /* 0x000fe40000000f00 */
[----:B------:R-:W-:-:S03]  /*0d50*/  MOV R177, 0x0 ;  /* 0x0000000000b17802 */ /* 0x000fc60000000f00 */
[----:B------:R1:W-:Y:S02]  /*0d60*/  ST.E desc[UR4][R6.64+0xe0], R3 ;  /* 0x0000e00306007985 */ /* 0x0003e4000c101904 */
[----:B-1----:R-:W-:Y:S05]  /*0d70*/  RET.REL.NODEC R176 `(_ZN5flash24flash_fwd_splitkv_kernelI23Flash_fwd_kernel_traitsILi64ELi64ELi128ELi4ELb0ELb0EN7cutlass10bfloat16_tE19Flash_kernel_traitsILi64ELi64ELi128ELi4ES3_EELb0ELb0ELb0ELb0ELb1ELb0ELb1ELb1EEEvNS_16Flash_fwd_paramsE) ;  /* 0xfffffff0b0a07950 */ /* 0x002fea0003c3ffff */
.L_x_12312:
        /* <DEDUP_REMOVED lines=101> */
.L_x_12314:
        /* <DEDUP_REMOVED lines=78> */
.L_x_12315:
[----:B------:R-:W-:Y:S05]  /*18b0*/  BSYNC.RECONVERGENT B0 ;  /* 0x0000000000007941 */ /* 0x000fea0003800200 */
.L_x_12313:
        /* <DEDUP_REMOVED lines=42> */
[----:B------:R-:W-:Y:S02]  /*1b60*/  IADD3 R19, PT, PT, R29, R17, RZ ;  /* 0x000000111d137210 */ /* 0x000fe40007ffe0ff */
[----:B------:R-:W-:Y:S02]  /*1b70*/  SHF.R.U32.HI R136, RZ, 0x3, R66 ;  /* 0x00000003ff887819 */ /* 0x000fe40000011642 */
[----:B------:R-:W-:Y:S01]  /*1b80*/  MOV R137, RZ ;  /* 0x000000ff00897202 */ /* 0x000fe20000000f00 */
[----:B------:R-:W-:Y:S01]  /*1b90*/  IMAD R9, R25, R2, RZ ;  /* 0x0000000219097224 */ /* 0x000fe200078e02ff */
[----:B------:R-:W-:-:S05]  /*1ba0*/  MOV R18, R28 ;  /* 0x0000001c00127202 */ /* 0x000fca0000000f00 */
[----:B------:R-:W-:Y:S01]  /*1bb0*/  IMAD.WIDE.U32 R18, R2, R24, R18 ;  /* 0x0000001802127225 */ /* 0x000fe200078e0012 */
[----:B------:R-:W1:Y:S03]  /*1bc0*/  S2UR UR6, SR_CgaCtaId ;  /* 0x00000000000679c3 */ /* 0x000e660000008800 */
[-C--:B------:R-:W-:Y:S02]  /*1bd0*/  IMAD R175, R65, R136.reuse, RZ ;  /* 0x0000008841af7224 */ /* 0x080fe400078e02ff */
[----:B------:R-:W-:Y:S01]  /*1be0*/  IMAD.SHL.U32 R80, R66, 0x40, RZ ;  /* 0x0000004042507824 */ /* 0x000fe200078e00ff */
[----:B------:R-:W-:Y:S01]  /*1bf0*/  UMOV UR7, 0x400 ;  /* 0x0000040000077882 */ /* 0x000fe20000000000 */
[----:B------:R-:W-:-:S03]  /*1c00*/  IMAD R171, R169, R136, RZ ;  /* 0x00000088a9ab7224 */ /* 0x000fc600078e02ff */
[----:B------:R-:W-:Y:S01]  /*1c10*/  LOP3.LUT R79, R80, 0x1c0, RZ, 0xc0, !PT ;  /* 0x000001c0504f7812 */ /* 0x000fe200078ec0ff */
[----:B------:R-:W-:Y:S01]  /*1c20*/  VIADD R179, R53, 0xffffffff ;  /* 0xffffffff35b37836 */ /* 0x000fe20000000000 */
[----:B------:R-:W-:Y:S01]  /*1c30*/  SHF.L.U32 R77, R66, 0x5, RZ ;  /* 0x00000005424d7819 */ /* 0x000fe200000006ff */
[C---:B------:R-:W-:Y:S01]  /*1c40*/  IMAD.SHL.U32 R74, R168.reuse, 0x10, RZ ;  /* 0x00000010a84a7824 */ /* 0x040fe200078e00ff */
[----:B------:R-:W-:Y:S01]  /*1c50*/  SHF.R.U32.HI R71, RZ, 0x4, R66 ;  /* 0x00000004ff477819 */ /* 0x000fe20000011642 */
[----:B------:R-:W-:Y:S01]  /*1c60*/  IMAD.SHL.U32 R177, R179, 0x80, RZ ;  /* 0x00000080b3b17824 */ /* 0x000fe200078e00ff */
[----:B-1----:R-:W-:Y:S01]  /*1c70*/  ULEA UR6, UR6, UR7, 0x18 ;  /* 0x0000000706067291 */ /* 0x002fe2000f8ec0ff */
[----:B------:R-:W-:Y:S02]  /*1c80*/  SHF.L.U64.HI R75, R168, 0x4, R169 ;  /* 0x00000004a84b7819 */ /* 0x000fe400000102a9 */
[C---:B------:R-:W-:Y:S02]  /*1c90*/  SHF.L.U64.HI R73, R64.reuse, 0x4, R65 ;  /* 0x0000000440497819 */ /* 0x040fe40000010241 */
[----:B------:R-:W-:-:S02]  /*1ca0*/  SHF.L.U32 R72, R64, 0x4, RZ ;  /* 0x0000000440487819 */ /* 0x000fc400000006ff */
[----:B------:R-:W-:Y:S02]  /*1cb0*/  LOP3.LUT R77, R77, 0x7c00, RZ, 0xc0, !PT ;  /* 0x00007c004d4d7812 */ /* 0x000fe400078ec0ff */
        /* <DEDUP_REMOVED lines=11> */
[----:B------:R-:W-:-:S03]  /*1d70*/  SHF.R.S32.HI R16, RZ, 0x1f, R180 ;  /* 0x0000001fff107819 */ /* 0x000fc600000114b4 */
[----:B------:R-:W-:Y:S01]  /*1d80*/  IMAD.X R27, RZ, RZ, R10, P1 ;  /* 0x000000ffff1b7224 */ /* 0x000fe200008e060a */
[----:B------:R-:W-:Y:S01]  /*1d90*/  SHF.R.S32.HI R0, RZ, 0x1f, R2 ;  /* 0x0000001fff007819 */ /* 0x000fe20000011402 */
[----:B------:R-:W-:Y:S01]  /*1da0*/  IMAD R16, R22, R16, R17 ;  /* 0x0000001016107224 */ /* 0x000fe200078e0211 */
[----:B------:R-:W-:Y:S01]  /*1db0*/  IADD3 R4, P1, PT, R12, R4, RZ ;  /* 0x000000040c047210 */ /* 0x000fe20007f3e0ff */
[----:B------:R-:W-:-:S04]  /*1dc0*/  IMAD.WIDE.U32 R26, R180, R22, R26 ;  /* 0x00000016b41a7225 */ /* 0x000fc800078e001a */
[----:B------:R-:W-:Y:S01]  /*1dd0*/  IMAD.WIDE.U32 R22, R5, 0x40, R136 ;  /* 0x0000004005167825 */ /* 0x000fe200078e0088 */
[----:B------:R-:W-:-:S03]  /*1de0*/  IADD3.X R5, PT, PT, RZ, R3, RZ, P1, !PT ;  /* 0x00000003ff057210 */ /* 0x000fc60000ffe4ff */
[----:B------:R-:W-:Y:S02]  /*1df0*/  IMAD R9, R0, R24, R9 ;  /* 0x0000001800097224 */ /* 0x000fe400078e0209 */
[----:B------:R-:W-:Y:S02]  /*1e00*/  IMAD.IADD R27, R27, 0x1, R16 ;  /* 0x000000011b1b7824 */ /* 0x000fe400078e0210 */
[----:B------:R-:W-:Y:S02]  /*1e10*/  IMAD R3, R23, R142, RZ ;  /* 0x0000008e17037224 */ /* 0x000fe400078e02ff */
[----:B------:R-:W-:Y:S02]  /*1e20*/  IMAD.IADD R17, R19, 0x1, R9 ;  /* 0x0000000113117824 */ /* 0x000fe400078e0209 */
[----:B------:R-:W-:Y:S02]  /*1e30*/  IMAD.MOV.U32 R16, RZ, RZ, R18 ;  /* 0x000000ffff107224 */ /* 0x000fe400078e0012 */
        /* <DEDUP_REMOVED lines=19> */
[----:B------:R-:W-:Y:S01]  /*1f70*/  LOP3.LUT R69, R6, 0x1e00, R81, 0xf8, !PT ;  /* 0x00001e0006457812 */ /* 0x000fe200078ef851 */
[----:B------:R-:W-:Y:S01]  /*1f80*/  IMAD.IADD R171, R19, 0x1, R171 ;  /* 0x0000000113ab7824 */ /* 0x000fe200078e02ab */
[----:B------:R-:W-:Y:S02]  /*1f90*/  LEA R172, P1, R18, R20, 0x1 ;  /* 0x0000001412ac7211 */ /* 0x000fe400078208ff */
[----:B------:R-:W-:-:S02]  /*1fa0*/  LOP3.LUT R4, R79, 0x8, R4, 0xf8, !PT ;  /* 0x000000084f047812 */ /* 0x000fc400078ef804 */
        /* <DEDUP_REMOVED lines=68> */
[----:B------:R-:W-:-:S03]  /*23f0*/  IADD3 R23, PT, PT, R15, R22, RZ ;  /* 0x000000160f177210 */ /* 0x000fc60007ffe0ff */
[----:B------:R-:W-:Y:S01]  /*2400*/  IMAD.IADD R2, R177, 0x1, R8 ;  /* 0x00000001b1027824 */ /* 0x000fe200078e0208 */
[----:B------:R-:W-:Y:S01]  /*2410*/  SHF.R.S32.HI R9, RZ, 0x1f, R78 ;  /* 0x0000001fff097819 */ /* 0x000fe2000001144e */
[----:B------:R-:W-:Y:S01]  /*2420*/  IMAD.IADD R25, R25, 0x1, R0 ;  /* 0x0000000119197824 */ /* 0x000fe200078e0200 */
[----:B------:R-:W-:Y:S02]  /*2430*/  IADD3 R15, P0, PT, -R78, R136, RZ ;  /* 0x000000884e0f7210 */ /* 0x000fe40007f1e1ff */
[----:B------:R-:W-:Y:S01]  /*2440*/  LOP3.LUT R0, R3, 0x1c, RZ, 0xc0, !PT ;  /* 0x0000001c03007812 */ /* 0x000fe200078ec0ff */
[----:B------:R-:W-:Y:S01]  /*2450*/  IMAD R21, R2, R11, RZ ;  /* 0x0000000b02157224 */ /* 0x000fe200078e02ff */
[----:B------:R-:W-:Y:S01]  /*2460*/  IADD3.X R9, PT, PT, RZ, ~R9, RZ, P0, !PT ;  /* 0x80000009ff097210 */ /* 0x000fe200007fe4ff */
[CC--:B------:R-:W-:Y:S02]  /*2470*/  IMAD R2, R136.reuse, R11.reuse, R12 ;  /* 0x0000000b88027224 */ /* 0x0c0fe400078e020c */
[----:B------:R-:W-:Y:S01]  /*2480*/  IMAD R0, R136, R11, R0 ;  /* 0x0000000b88007224 */ /* 0x000fe200078e0200 */
[----:B------:R-:W-:Y:S01]  /*2490*/  MOV R22, R14 ;  /* 0x0000000e00167202 */ /* 0x000fe20000000f00 */
[----:B------:R-:W-:Y:S01]  /*24a0*/  IMAD R95, R9, R138, RZ ;  /* 0x0000008a095f7224 */ /* 0x000fe200078e02ff */
[----:B------:R-:W-:-:S02]  /*24b0*/  SHF.R.S32.HI R3, RZ, 0x1f, R21 ;  /* 0x0000001fff037819 */ /* 0x000fc40000011415 */
[----:B------:R-:W-:Y:S01]  /*24c0*/  IADD3 R98, P0, PT, R21, R2, RZ ;  /* 0x0000000215627210 */ /* 0x000fe20007f1e0ff */
        /* <DEDUP_REMOVED lines=15> */
[----:B------:R-:W-:Y:S01]  /*25c0*/  SHF.L.U32 R14, R14, 0x1, RZ ;  /* 0x000000010e0e7819 */ /* 0x000fe200000006ff */
[----:B------:R-:W-:Y:S01]  /*25d0*/  IMAD R85, R141, 0x60, RZ ;  /* 0x000000608d557824 */ /* 0x000fe200078e02ff */
[----:B------:R-:W-:Y:S01]  /*25e0*/  LEA.HI.X R95, R22, R19, R95, 0x1, P1 ;  /* 0x00000013165f7211 */ /* 0x000fe200008f0c5f */
[----:B------:R-:W-:Y:S01]  /*25f0*/  IMAD.WIDE.U32 R144, R140, 0x60, RZ ;  /* 0x000000608c907825 */ /* 0x000fe200078e00ff */
[----:B------:R-:W-:Y:S02]  /*2600*/  IADD3 R96, P3, PT, R6, R98, RZ ;  /* 0x0000006206607210 */ /* 0x000fe40007f7e0ff */
[----:B------:R-:W-:Y:S02]  /*2610*/  LEA.HI.X R9, R24, R17, R9, 0x1, P0 ;  /* 0x0000001118097211 */ /* 0x000fe400000f0c09 */
[----:B------:R-:W-:Y:S02]  /*2620*/  IADD3 R54, P1, PT, R6, R14, RZ ;  /* 0x0000000e06367210 */ /* 0x000fe40007f3e0ff */
[----:B------:R-:W-:-:S02]  /*2630*/  IADD3 R98, P2, PT, R4, R98, RZ ;  /* 0x0000006204627210 */ /* 0x000fc40007f5e0ff */
[----:B------:R-:W-:Y:S01]  /*2640*/  IADD3 R14, P0, PT, R4, R14, RZ ;  /* 0x0000000e040e7210 */ /* 0x000fe20007f1e0ff */
[C-C-:B------:R-:W-:Y:S01]  /*2650*/  IMAD.X R97, R7.reuse, 0x1, R99.reuse, P3 ;  /* 0x0000000107617824 */ /* 0x140fe200018e0663 */
[-C--:B------:R-:W-:Y:S01]  /*2660*/  IADD3.X R55, PT, PT, R7, R0.reuse, RZ, P1, !PT ;  /* 0x0000000007377210 */ /* 0x080fe20000ffe4ff */
[C---:B------:R-:W-:Y:S01]  /*2670*/  IMAD.X R99, R5.reuse, 0x1, R99, P2 ;  /* 0x0000000105637824 */ /* 0x040fe200010e0663 */
[----:B------:R-:W-:Y:S01]  /*2680*/  IADD3.X R15, PT, PT, R5, R0, RZ, P0, !PT ;  /* 0x00000000050f7210 */ /* 0x000fe200007fe4ff */
[C---:B------:R-:W-:Y:S01]  /*2690*/  IMAD.SHL.U32 R83, R138.reuse, 0x20, RZ ;  /* 0x000000208a537824 */ /* 0x040fe200078e00ff */
[----:B------:R-:W-:Y:S01]  /*26a0*/  SHF.L.U64.HI R82, R138, 0x5, R139 ;  /* 0x000000058a527819 */ /* 0x000fe2000001028b */
[C---:B------:R-:W-:Y:S01]  /*26b0*/  IMAD.SHL.U32 R93, R140.reuse, 0x40, RZ ;  /* 0x000000408c5d7824 */ /* 0x040fe200078e00ff */
[C---:B------:R-:W-:Y:S02]  /*26c0*/  SHF.L.U64.HI R87, R140.reuse, 0x5, R141 ;  /* 0x000000058c577819 */ /* 0x040fe4000001028d */
[----:B------:R-:W-:-:S02]  /*26d0*/  SHF.L.U32 R89, R140, 0x5, RZ ;  /* 0x000000058c597819 */ /* 0x000fc400000006ff */
[C-C-:B------:R-:W-:Y:S02]  /*26e0*/  SHF.L.U64.HI R91, R140.reuse, 0x6, R141.reuse ;  /* 0x000000068c5b7819 */ /* 0x140fe4000001028d */
[C---:B------:R-:W-:Y:S02]  /*26f0*/  SHF.L.U64.HI R84, R140.reuse, 0x4, R141 ;  /* 0x000000048c547819 */ /* 0x040fe4000001028d */
[----:B------:R-:W-:Y:S02]  /*2700*/  SHF.L.U32 R107, R140, 0x4, RZ ;  /* 0x000000048c6b7819 */ /* 0x000fe400000006ff */
[----:B------:R-:W-:-:S07]  /*2710*/  IADD3 R85, PT, PT, R145, R85, RZ ;  /* 0x0000005591557210 */ /* 0x000fce0007ffe0ff */
.L_x_12355:
[----:B------:R-:W-:Y:S01]  /*2720*/  LEA R18, P1, R72, R104, 0x1 ;  /* 0x0000006848127211 */ /* 0x000fe200078208ff */
[----:B------:R-:W-:Y:S01]  /*2730*/  VIADD R112, R112, 0x80 ;  /* 0x0000008070707836 */ /* 0x000fe20000000000 */
[----:B------:R-:W-:Y:S01]  /*2740*/  UMOV UR6, URZ ;  /* 0x000000ff00067c82 */ /* 0x000fe20008000000 */
[----:B------:R-:W-:Y:S01]  /*2750*/  VIADD R113, R113, 0x80 ;  /* 0x0000008071717836 */ /* 0x000fe20000000000 */
[----:B------:R-:W-:Y:S01]  /*2760*/  LEA.HI.X R19, R72, R105, R73, 0x1, P1 ;  /* 0x0000006948137211 */ /* 0x000fe200008f0c49 */
[----:B------:R-:W-:Y:S01]  /*2770*/  VIADD R111, R111, 0xffffffff ;  /* 0xffffffff6f6f7836 */ /* 0x000fe20000000000 */
[CC--:B------:R-:W-:Y:S01]  /*2780*/  ISETP.GE.AND P0, PT, R136.reuse, R112.reuse, PT ;  /* 0x000000708800720c */ /* 0x0c0fe20003f06270 */
[----:B------:R-:W-:Y:S01]  /*2790*/  BSSY.RECONVERGENT B1, `(.L_x_12317) ;  /* 0x0000538000017945 */ /* 0x000fe20003800200 */
[----:B------:R-:W-:Y:S02]  /*27a0*/  IMAD.MOV.U32 R130, RZ, RZ, R110 ;  /* 0x000000ffff827224 */ /* 0x000fe400078e006e */
[-C--:B------:R-:W-:Y:S01]  /*27b0*/  ISETP.GE.AND P2, PT, R136, R113.reuse, !P0 ;  /* 0x000000718800720c */ /* 0x080fe20004746270 */
[----:B------:R-:W-:Y:S01]  /*27c0*/  VIADD R110, R110, 0xffffff80 ;  /* 0xffffff806e6e7836 */ /* 0x000fe20000000000 */
[CC--:B------:R-:W-:Y:S04]  /*27d0*/  ISETP.GE.AND P0, PT, R126.reuse, R112.reuse, PT ;  /* 0x000000707e00720c */ /* 0x0c0fe80003f06270 */
[----:B------:R-:W-:Y:S02]  /*27e0*/  ISETP.LT.OR P3, PT, R126, R113, P0 ;  /* 0x000000717e00720c */ /* 0x000fe40000761670 */
[----:B------:R-:W-:Y:S02]  /*27f0*/  IADD3 R28, P0, PT, R94, R83, RZ ;  /* 0x000000535e1c7210 */ /* 0x000fe40007f1e0ff */
[----:B------:R-:W-:Y:S03]  /*2800*/  P2R R52, PR, RZ, 0x8 ;  /* 0x00000008ff347803 */ /* 0x000fe60000000000 */
[----:B------:R-:W2:Y:S01]  /*2810*/  @P2 LD.E.128 R4, desc[UR4][R94.64] ;  /* 0x000000045e042980 */ /* 0x000ea2000c101d00 */
[--C-:B------:R-:W-:Y:S01]  /*2820*/  IMAD.X R29, R95, 0x1, R82.reuse, P0 ;  /* 0x000000015f1d7824 */ /* 0x100fe200000e0652 */
[C---:B------:R-:W-:Y:S04]  /*2830*/  ISETP.GE.AND P0, PT, R125.reuse, R112, PT ;  /* 0x000000707d00720c */ /* 0x040fe80003f06270 */
[----:B------:R-:W-:Y:S11]  /*2840*/  ISETP.LT.OR P5, PT, R125, R113, P0 ;  /* 0x000000717d00720c */ /* 0x000ff600007a1670 */
[----:B------:R-:W-:Y:S02]  /*2850*/  @!UPT UIADD3 URZ, UPT, UPT, URZ, URZ, URZ ;  /* 0x000000fffffff290 */ /* 0x000fe4000fffe0ff */
[----:B------:R-:W-:Y:S02]  /*2860*/  @!P5 IADD3 R2, P0, PT, R28, R83, RZ ;  /* 0x000000531c02d210 */ /* 0x000fe40007f1e0ff */
[C---:B------:R-:W-:Y:S03]  /*2870*/  @!P5 LEA R30, P1, R64.reuse, R18, 0x5 ;  /* 0x00000012401ed211 */ /* 0x040fe600078228ff */
[----:B------:R-:W-:Y:S01]  /*2880*/  @!P5 IMAD.X R3, R29, 0x1, R82, P0 ;  /* 0x000000011d03d824 */ /* 0x000fe200000e0652 */
[----:B------:R-:W-:Y:S02]  /*2890*/  @!P5 LEA.HI.X R31, R64, R19, R65, 0x5, P1 ;  /* 0x00000013401fd211 */ /* 0x000fe400008f2c41 */
[C---:B------:R-:W-:Y:S04]  /*28a0*/  ISETP.GE.AND P0, PT, R124.reuse, R112, PT ;  /* 0x000000707c00720c */ /* 0x040fe80003f06270 */
[----:B------:R-:W-:Y:S01]  /*28b0*/  ISETP.GE.AND P6, PT, R124, R113, !P0 ;  /* 0x000000717c00720c */ /* 0x000fe200047c6270 */
[----:B--2---:R1:W-:Y:S04]  /*28c0*/  @P2 ST.E.128 desc[UR4][R104.64], R4 ;  /* 0x0000000468002985 */ /* 0x0043e8000c101d04 */
[----:B------:R-:W2:Y:S08]  /*28d0*/  @!P3 LD.E.128 R24, desc[UR4][R28.64] ;  /* 0x000000041c18b980 */ /* 0x000eb0000c101d00 */
[C---:B-1----:R-:W-:Y:S04]  /*28e0*/  @P6 LEA R4, P0, R138.reuse, R28, 0x6 ;  /* 0x0000001c8a046211 */ /* 0x042fe800078030ff */
[C---:B------:R-:W-:Y:S02]  /*28f0*/  @P6 LEA.HI.X R5, R138.reuse, R29, R139, 0x6, P0 ;  /* 0x0000001d8a056211 */ /* 0x040fe400000f348b */
[C---:B------:R-:W-:Y:S01]  /*2900*/  ISETP.GE.AND P0, PT, R123.reuse, R112, PT ;  /* 0x000000707b00720c */ /* 0x040fe20003f06270 */
[----:B--2---:R1:W-:Y:S03]  /*2910*/  @!P3 ST.E.128 desc[UR4][R18.64], R24 ;  /* 0x000000181200b985 */ /* 0x0043e6000c101d04 */
[----:B------:R-:W-:Y:S01]  /*2920*/  ISETP.LT.OR P3, PT, R123, R113, P0 ;  /* 0x000000717b00720c */ /* 0x000fe20000761670 */
[----:B----4-:R2:W3:Y:S11]  /*2930*/  @!P5 LD.E.128 R20, desc[UR4][R2.64] ;  /* 0x000000040214d980 */ /* 0x0104f6000c101d00 */
[----:B------:R-:W-:Y:S01]  /*2940*/  @!UPT UIADD3 URZ, UPT, UPT, URZ, URZ, URZ ;  /* 0x000000fffffff290 */ /* 0x000fe2000fffe0ff */
[----:B------:R-:W-:Y:S02]  /*2950*/  @!P3 IMAD R0, R139, 0x60, RZ ;  /* 0x000000608b00b824 */ /* 0x000fe400078e02ff */
[----:B--2---:R-:W-:Y:S01]  /*2960*/  @!P3 IMAD.WIDE.U32 R2, R138, 0x60, R28 ;  /* 0x000000608a02b825 */ /* 0x004fe200078e001c */
[C---:B-1----:R-:W-:Y:S03]  /*2970*/  @P6 LEA R26, P0, R64.reuse, R18, 0x6 ;  /* 0x00000012401a6211 */ /* 0x042fe600078030ff */
[----:B------:R-:W-:Y:S02]  /*2980*/  @!P3 IMAD.IADD R3, R3, 0x1, R0 ;  /* 0x000000010303b824 */ /* 0x000fe400078e0200 */
[----:B------:R-:W-:Y:S01]  /*2990*/  @!P3 IMAD R0, R65, 0x60, RZ ;  /* 0x000000604100b824 */ /* 0x000fe200078e02ff */
[----:B------:R-:W-:Y:S02]  /*29a0*/  @P6 LEA.HI.X R27, R64, R19, R65, 0x6, P0 ;  /* 0x00000013401b6211 */ /* 0x000fe400000f3441 */
[C---:B------:R-:W-:Y:S04]  /*29b0*/  ISETP.GE.AND P0, PT, R122.reuse, R112, PT ;  /* 0x000000707a00720c */ /* 0x040fe80003f06270 */
[----:B------:R-:W-:Y:S04]  /*29c0*/  ISETP.GE.AND P1, PT, R122, R113, !P0 ;  /* 0x000000717a00720c */ /* 0x000fe80004726270 */
[----:B------:R-:W-:Y:S09]  /*29d0*/  P2R R131, PR, RZ, 0x2 ;  /* 0x00000002ff837803 */ /* 0x000ff20000000000 */
[C---:B------:R-:W-:Y:S04]  /*29e0*/  @P1 LEA R24, P0, R138.reuse, R28, 0x7 ;  /* 0x0000001c8a181211 */ /* 0x040fe800078038ff */
[----:B------:R-:W-:Y:S01]  /*29f0*/  @P1 LEA.HI.X R25, R138, R29, R139, 0x7, P0 ;  /* 0x0000001d8a191211 */ /* 0x000fe200000f3c8b */
[----:B---3--:R1:W-:Y:S04]  /*2a00*/  @!P5 ST.E.128 desc[UR4][R30.64], R20 ;  /* 0x000000141e00d985 */ /* 0x0083e8000c101d04 */
[----:B------:R-:W2:Y:S04]  /*2a10*/  @P6 LD.E.128 R4, desc[UR4][R4.64] ;  /* 0x0000000404046980 */ /* 0x000ea8000c101d00 */
[----:B--2---:R2:W-:Y:S04]  /*2a20*/  @P6 ST.E.128 desc[UR4][R26.64], R4 ;  /* 0x000000041a006985 */ /* 0x0045e8000c101d04 */
[----:B-1----:R1:W3:Y:S02]  /*2a30*/  @!P3 LD.E.128 R20, desc[UR4][R2.64] ;  /* 0x000000040214b980 */ /* 0x0022e4000c101d00 */
[C---:B-1----:R-:W-:Y:S04]  /*2a40*/  @!P3 IMAD.WIDE.U32 R2, R64.reuse, 0x60, R18 ;  /* 0x000000604002b825 */ /* 0x042fe800078e0012 */
[----:B------:R-:W-:Y:S01]  /*2a50*/  @!P3 IMAD.IADD R3, R3, 0x1, R0 ;  /* 0x000000010303b824 */ /* 0x000fe200078e0200 */
[C---:B--2---:R-:W-:Y:S04]  /*2a60*/  @P1 LEA R26, P0, R64.reuse, R18, 0x7 ;  /* 0x00000012401a1211 */ /* 0x044fe800078038ff */
[----:B------:R-:W-:Y:S02]  /*2a70*/  @P1 LEA.HI.X R27, R64, R19, R65, 0x7, P0 ;  /* 0x00000013401b1211 */ /* 0x000fe400000f3c41 */
[CC--:B------:R-:W-:Y:S04]  /*2a80*/  ISETP.GE.AND P0, PT, R121.reuse, R112.reuse, PT ;  /* 0x000000707900720c */ /* 0x0c0fe80003f06270 */
[-C--:B------:R-:W-:Y:S02]  /*2a90*/  ISETP.GE.AND P4, PT, R121, R113.reuse, !P0 ;  /* 0x000000717900720c */ /* 0x080fe40004786270 */
        /* <DEDUP_REMOVED lines=13> */
[----:B------:R-:W-:Y:S02]  /*2b70*/  @P1 IMAD.IADD R29, R29, 0x1, R0 ;  /* 0x000000011d1d1824 */ /* 0x000fe400078e0200 */
[----:B------:R-:W-:Y:S04]  /*2b80*/  @P1 IMAD.WIDE.U32 R18, R64, 0xc0, R18 ;  /* 0x000000c040121825 */ /* 0x000fe800078e0012 */
[C---:B--2---:R-:W-:Y:S02]  /*2b90*/  @P4 IMAD R2, R65.reuse, 0xa0, RZ ;  /* 0x000000a041024824 */ /* 0x044fe400078e02ff */
[----:B------:R-:W-:Y:S02]  /*2ba0*/  @P1 IMAD R3, R65, 0xc0, RZ ;  /* 0x000000c041031824 */ /* 0x000fe400078e02ff */
[----:B------:R-:W-:Y:S02]  /*2bb0*/  @P4 IMAD.IADD R25, R25, 0x1, R2 ;  /* 0x0000000119194824 */ /* 0x000fe400078e0202 */
[----:B------:R-:W-:Y:S01]  /*2bc0*/  @P1 IMAD.IADD R19, R19, 0x1, R3 ;  /* 0x0000000113131824 */ /* 0x000fe200078e0203 */
[----:B------:R-:W-:Y:S02]  /*2bd0*/  IADD3 R3, P0, PT, RZ, -UR6, RZ ;  /* 0x80000006ff037c10 */ /* 0x000fe4000ff1e0ff */
        /* <DEDUP_REMOVED lines=27> */
[----:B--2---:R1:W-:Y:S01]  /*2d90*/  @P2 ST.E.128 desc[UR4][R102.64], R4 ;  /* 0x0000000466002985 */ /* 0x0043e2000c101d04 */
[----:B------:R-:W-:Y:S11]  /*2da0*/  ISETP.NE.AND P2, PT, R131, RZ, PT ;  /* 0x000000ff8300720c */ /* 0x000ff60003f45270 */
[----:B------:R-:W2:Y:S04]  /*2db0*/  @!P0 LD.E.128 R20, desc[UR4][R24.64] ;  /* 0x0000000418148980 */ /* 0x000ea8000c101d00 */
[----:B--2---:R-:W-:Y:S01]  /*2dc0*/  @!P0 ST.E.128 desc[UR4][R2.64], R20 ;  /* 0x0000001402008985 */ /* 0x004fe2000c101d04 */
[----:B------:R-:W-:Y:S03]  /*2dd0*/  @P6 IADD3 R32, P0, PT, R24, R93, RZ ;  /* 0x0000005d18206210 */ /* 0x000fe60007f1e0ff */
[----:B------:R-:W2:Y:S02]  /*2de0*/  @!P5 LD.E.128 R16, desc[UR4][R30.64] ;  /* 0x000000041e10d980 */ /* 0x000ea4000c101d00 */
[C---:B------:R-:W-:Y:S01]  /*2df0*/  @P6 IMAD.X R33, R25.reuse, 0x1, R91, P0 ;  /* 0x0000000119216824 */ /* 0x040fe200000e065b */
[C---:B------:R-:W-:Y:S04]  /*2e00*/  @P6 LEA R36, P0, R168.reuse, R2, 0x6 ;  /* 0x00000002a8246211 */ /* 0x040fe800078030ff */
[----:B------:R-:W-:Y:S02]  /*2e10*/  @P6 LEA.HI.X R37, R168, R3, R169, 0x6, P0 ;  /* 0x00000003a8256211 */ /* 0x000fe400000f34a9 */
[----:B------:R-:W-:Y:S05]  /*2e20*/  @!P3 IADD3 R34, P0, PT, R24, R144, RZ ;  /* 0x000000901822b210 */ /* 0x000fea0007f1e0ff */
[----:B------:R-:W-:Y:S01]  /*2e30*/  @!P3 IMAD.X R35, R25, 0x1, R85, P0 ;  /* 0x000000011923b824 */ /* 0x000fe200000e0655 */
[C---:B------:R-:W-:Y:S04]  /*2e40*/  @P2 LEA R28, P0, R140.reuse, R24, 0x7 ;  /* 0x000000188c1c2211 */ /* 0x040fe800078038ff */
[----:B------:R-:W-:Y:S01]  /*2e50*/  @P2 LEA.HI.X R29, R140, R25, R141, 0x7, P0 ;  /* 0x000000198c1d2211 */ /* 0x000fe200000f3c8d */
[----:B--2---:R2:W-:Y:S04]  /*2e60*/  @!P5 ST.E.128 desc[UR4][R26.64], R16 ;  /* 0x000000101a00d985 */ /* 0x0045e8000c101d04 */
[----:B-1----:R-:W3:Y:S01]  /*2e70*/  @P6 LD.E.128 R4, desc[UR4][R32.64] ;  /* 0x0000000420046980 */ /* 0x002ee2000c101d00 */
[C---:B--2---:R-:W-:Y:S01]  /*2e80*/  @!P3 IMAD.WIDE.U32 R16, R168.reuse, 0x60, R2 ;  /* 0x00000060a810b825 */ /* 0x044fe200078e0002 */
[C---:B------:R-:W-:Y:S03]  /*2e90*/  @P2 LEA R26, P0, R168.reuse, R2, 0x7 ;  /* 0x00000002a81a2211 */ /* 0x040fe600078038ff */
[----:B------:R-:W-:Y:S01]  /*2ea0*/  @!P3 IMAD.IADD R17, R17, 0x1, R0 ;  /* 0x000000011111b824 */ /* 0x000fe200078e0200 */
[----:B------:R-:W-:Y:S01]  /*2eb0*/  @P2 LEA.HI.X R27, R168, R3, R169, 0x7, P0 ;  /* 0x00000003a81b2211 */ /* 0x000fe200000f3ca9 */
[----:B------:R-:W-:Y:S01]  /*2ec0*/  @P4 IMAD R0, R141, 0xa0, RZ ;  /* 0x000000a08d004824 */ /* 0x000fe200078e02ff */
[----:B---3--:R1:W-:Y:S04]  /*2ed0*/  @P6 ST.E.128 desc[UR4][R36.64], R4 ;  /* 0x0000000424006985 */ /* 0x0083e8000c101d04 */
        /* <DEDUP_REMOVED lines=21> */
.L_x_12318:
        /* <DEDUP_REMOVED lines=62> */
.L_x_12322:
[----:B------:R-:W-:Y:S05]  /*3410*/  BSYNC.RECONVERGENT B0 ;  /* 0x0000000000007941 */ /* 0x000fea0003800200 */
.L_x_12321:
[----:B------:R-:W-:Y:S01]  /*3420*/  ISETP.NE.AND P0, PT, R52, RZ, PT ;  /* 0x000000ff3400720c */ /* 0x000fe20003f05270 */
[----:B------:R-:W-:Y:S11]  /*3430*/  BSSY.RECONVERGENT B0, `(.L_x_12323) ;  /* 0x0000031000007945 */ /* 0x000ff60003800200 */
[----:B------:R-:W-:Y:S01]  /*3440*/  @!UPT UIADD3 URZ, UPT, UPT, URZ, URZ, URZ ;  /* 0x000000fffffff290 */ /* 0x000fe2000fffe0ff */
        /* <DEDUP_REMOVED lines=47> */
.L_x_12324:
[----:B------:R-:W-:Y:S05]  /*3740*/  BSYNC.RECONVERGENT B0 ;  /* 0x0000000000007941 */ /* 0x000fea0003800200 */
.L_x_12323:
        /* <DEDUP_REMOVED lines=54> */
.L_x_12326:
[----:B------:R-:W-:Y:S05]  /*3ab0*/  BSYNC.RECONVERGENT B0 ;  /* 0x0000000000007941 */ /* 0x000fea0003800200 */
.L_x_12325:
[----:B------:R-:W-:Y:S04]  /*3ac0*/  BSSY.RECONVERGENT B0, `(.L_x_12327) ;  /* 0x0000035000007945 */ /* 0x000fe80003800200 */
[----:B------:R-:W-:Y:S05]  /*3ad0*/  @!P6 BRA `(.L_x_12328) ;  /* 0x0000000000cce947 */ /* 0x000fea0003800000 */
        /* <DEDUP_REMOVED lines=51> */
.L_x_12328:
[----:B------:R-:W-:Y:S05]  /*3e10*/  BSYNC.RECONVERGENT B0 ;  /* 0x0000000000007941 */ /* 0x000fea0003800200 */
.L_x_12327:
        /* <DEDUP_REMOVED lines=54> */
.L_x_12330:
[----:B------:R-:W-:Y:S05]  /*4180*/  BSYNC.RECONVERGENT B0 ;  /* 0x0000000000007941 */ /* 0x000fea0003800200 */
.L_x_12329:
        /* <DEDUP_REMOVED lines=55> */
.L_x_12332:
[----:B------:R-:W-:Y:S05]  /*4500*/  BSYNC.RECONVERGENT B0 ;  /* 0x0000000000007941 */ /* 0x000fea0003800200 */
.L_x_12331:
        /* <DEDUP_REMOVED lines=55> */
.L_x_12334:
[----:B------:R-:W-:Y:S05]  /*4880*/  BSYNC.RECONVERGENT B0 ;  /* 0x0000000000007941 */ /* 0x000fea0003800200 */
.L_x_12333:
        /* <DEDUP_REMOVED lines=57> */
.L_x_12336:
[----:B------:R-:W-:Y:S05]  /*4c20*/  BSYNC.RECONVERGENT B0 ;  /* 0x0000000000007941 */ /* 0x000fea0003800200 */
.L_x_12335:
[----:B------:R-:W5:Y:S02]  /*4c30*/  LD.E R3, desc[UR4][R100.64+0xd0] ;  /* 0x0000d00464037980 */ /* 0x000f64000c101900 */
[----:B-----5:R-:W-:Y:S05]  /*4c40*/  IMAD.U32 R3, R3, -0x40, RZ ;  /* 0xffffffc003037824 */ /* 0x020fea00078e00ff */
[C---:B------:R-:W-:Y:S02]  /*4c50*/  LEA R14, P1, R3.reuse, R14, 0x1 ;  /* 0x0000000e030e7211 */ /* 0x040fe400078208ff */
[C---:B------:R-:W-:Y:S02]  /*4c60*/  LEA R54, P0, R3.reuse, R54, 0x1 ;  /* 0x0000003603367211 */ /* 0x040fe400078008ff */
[C---:B------:R-:W-:Y:S02]  /*4c70*/  LEA.HI.X.SX32 R15, R3.reuse, R15, 0x1, P1 ;  /* 0x0000000f030f7211 */ /* 0x040fe400008f0eff */
[----:B------:R-:W-:Y:S01]  /*4c80*/  LEA.HI.X.SX32 R55, R3, R55, 0x1, P0 ;  /* 0x0000003703377211 */ /* 0x000fe200000f0eff */
[----:B------:R-:W-:Y:S05]  /*4c90*/  BRA `(.L_x_12319) ;  /* 0x0000002c009c7947 */ /* 0x000fea0003800000 */
.L_x_12320:
        /* <DEDUP_REMOVED lines=94> */
.L_x_12338:
[----:B------:R-:W-:Y:S05]  /*5280*/  BSYNC.RECONVERGENT B0 ;  /* 0x0000000000007941 */ /* 0x000fea0003800200 */
.L_x_12337:
[----:B------:R-:W-:Y:S01]  /*5290*/  ISETP.NE.AND P0, PT, R52, RZ, PT ;  /* 0x000000ff3400720c */ /* 0x000fe20003f05270 */
[----:B------:R-:W-:Y:S11]  /*52a0*/  BSSY.RECONVERGENT B0, `(.L_x_12339) ;  /* 0x0000057000007945 */ /* 0x000ff60003800200 */
[----:B------:R-:W-:Y:S01]  /*52b0*/  @!UPT UIADD3 URZ, UPT, UPT, URZ, URZ, URZ ;  /* 0x000000fffffff290 */ /* 0x000fe2000fffe0ff */
[----:B------:R-:W-:Y:S05]  /*52c0*/  @P0 BRA `(.L_x_12340) ;  /* 0x0000000400500947 */ /* 0x000fea0003800000 */
        /* <DEDUP_REMOVED lines=84> */
.L_x_12340:
[----:B------:R-:W-:Y:S05]  /*5810*/  BSYNC.RECONVERGENT B0 ;  /* 0x0000000000007941 */ /* 0x000fea0003800200 */
.L_x_12339:
        /* <DEDUP_REMOVED lines=90> */
.L_x_12342:
[----:B------:R-:W-:Y:S05]  /*5dc0*/  BSYNC.RECONVERGENT B0 ;  /* 0x0000000000007941 */ /* 0x000fea0003800200 */
.L_x_12341:
[----:B------:R-:W-:Y:S04]  /*5dd0*/  BSSY.RECONVERGENT B0, `(.L_x_12343) ;  /* 0x000005a000007945 */ /* 0x000fe80003800200 */
        /* <DEDUP_REMOVED lines=89> */
.L_x_12344:
[----:B------:R-:W-:Y:S05]  /*6370*/  BSYNC.RECONVERGENT B0 ;  /* 0x0000000000007941 */ /* 0x000fea0003800200 */
.L_x_12343:
        /* <DEDUP_REMOVED lines=91> */
.L_x_12346:
[----:B------:R-:W-:Y:S05]  /*6930*/  BSYNC.RECONVERGENT B0 ;  /* 0x0000000000007941 */ /* 0x000fea0003800200 */
.L_x_12345:
        /* <DEDUP_REMOVED lines=91> */
.L_x_12348:
[----:B------:R-:W-:Y:S05]  /*6ef0*/  BSYNC.RECONVERGENT B0 ;  /* 0x0000000000007941 */ /* 0x000fea0003800200 */
.L_x_12347:
        /* <DEDUP_REMOVED lines=92> */
.L_x_12350:
[----:B------:R-:W-:Y:S05]  /*74c0*/  BSYNC.RECONVERGENT B0 ;  /* 0x0000000000007941 */ /* 0x000fea0003800200 */
.L_x_12349:
        /* <DEDUP_REMOVED lines=9> */
[----:B-1-34-:R-:W-:Y:S02]  /*7560*/  @!P0 SEL R57, R16, RZ, P1 ;  /* 0x000000ff10398207 */ /* 0x01afe40000800000 */
[----:B------:R-:W-:Y:S01]  /*7570*/  @!P0 SEL R47, R146, RZ, P1 ;  /* 0x000000ff922f8207 */ /* 0x000fe20000800000 */
[----:B------:R-:W2:Y:S01]  /*7580*/  LD.E.128 R48, desc[UR4][R20.64] ;  /* 0x0000000414307980 */ /* 0x000ea2000c101d00 */
[----:B------:R-:W-:Y:S01]  /*7590*/  @!P0 IADD3 R57, P2, PT, R116, R57, RZ ;  /* 0x0000003974398210 */ /* 0x000fe20007f5e0ff */
        /* <DEDUP_REMOVED lines=80> */
.L_x_12352:
[----:B------:R-:W-:Y:S05]  /*7aa0*/  BSYNC.RECONVERGENT B0 ;  /* 0x0000000000007941 */ /* 0x000fea0003800200 */
.L_x_12351:
[----:B------:R-:W5:Y:S02]  /*7ab0*/  LD.E R3, desc[UR4][R100.64+0xd0] ;  /* 0x0000d00464037980 */ /* 0x000f64000c101900 */
[----:B-----5:R-:W-:Y:S05]  /*7ac0*/  IMAD.U32 R3, R3, -0x40, RZ ;  /* 0xffffffc003037824 */ /* 0x020fea00078e00ff */
[C---:B------:R-:W-:Y:S02]  /*7ad0*/  LEA R98, P1, R3.reuse, R98, 0x1 ;  /* 0x0000006203627211 */ /* 0x040fe400078208ff */
[C---:B------:R-:W-:Y:S02]  /*7ae0*/  LEA R96, P0, R3.reuse, R96, 0x1 ;  /* 0x0000006003607211 */ /* 0x040fe400078008ff */
[C---:B------:R-:W-:Y:S02]  /*7af0*/  LEA.HI.X.SX32 R99, R3.reuse, R99, 0x1, P1 ;  /* 0x0000006303637211 */ /* 0x040fe400008f0eff */
[----:B------:R-:W-:Y:S09]  /*7b00*/  LEA.HI.X.SX32 R97, R3, R97, 0x1, P0 ;  /* 0x0000006103617211 */ /* 0x000ff200000f0eff */
.L_x_12319:
[----:B------:R-:W-:Y:S05]  /*7b10*/  BSYNC.RECONVERGENT B1 ;  /* 0x0000000000017941 */ /* 0x000fea0003800200 */
.L_x_12317:
        /* <DEDUP_REMOVED lines=101> */
.L_x_12354:
[----:B------:R-:W-:Y:S05]  /*8170*/  BSYNC.RECONVERGENT B0 ;  /* 0x0000000000007941 */ /* 0x000fea0003800200 */
.L_x_12353:
[----:B------:R-:W-:Y:S11]  /*8180*/  ISETP.NE.AND P0, PT, R127, RZ, PT ;  /* 0x000000ff7f00720c */ /* 0x000ff60003f05270 */
[----:B------:R-:W-:Y:S02]  /*8190*/  @!UPT UIADD3 URZ, UPT, UPT, URZ, URZ, URZ ;  /* 0x000000fffffff290 */ /* 0x000fe4000fffe0ff */
[----:B------:R-:W-:Y:S05]  /*81a0*/  @P0 BRA `(.L_x_12355) ;  /* 0xffffffa4005c0947 */ /* 0x000fea000383ffff */
.L_x_12316:
        /* <DEDUP_REMOVED lines=14> */
[C---:B----4-:R-:W-:Y:S01]  /*8290*/  VIADD R20, R136.reuse, 0x30 ;  /* 0x0000003088147836 */ /* 0x050fe20000000000 */
        /* <DEDUP_REMOVED lines=16> */
.L_x_12359:
[----:B------:R-:W-:Y:S05]  /*83a0*/  BSYNC.RECONVERGENT B0 ;  /* 0x0000000000007941 */ /* 0x000fea0003800200 */
.L_x_12358:
        /* <DEDUP_REMOVED lines=8> */
.L_x_12357:
        /* <DEDUP_REMOVED lines=76> */
.L_x_12365:
[----:B------:R-:W-:Y:S05]  /*88f0*/  BSYNC.RECONVERGENT B0 ;  /* 0x0000000000007941 */ /* 0x000fea0003800200 */
.L_x_12364:
[----:B-----5:R1:W-:Y:S02]  /*8900*/  STS.128 [R69], R8 ;  /* 0x0000000845007388 */ /* 0x0203e40000000c00 */
.L_x_12363:
[----:B------:R-:W-:Y:S05]  /*8910*/  BSYNC.RECONVERGENT B1 ;  /* 0x0000000000017941 */ /* 0x000fea0003800200 */
.L_x_12362:
        /* <DEDUP_REMOVED lines=48> */
.L_x_12369:
[----:B------:R-:W-:Y:S05]  /*8c20*/  BSYNC.RECONVERGENT B0 ;  /* 0x0000000000007941 */ /* 0x000fea0003800200 */
.L_x_12368:
[----:B-----5:R2:W-:Y:S02]  /*8c30*/  STS.128 [R69+0x800], R8 ;  /* 0x0008000845007388 */ /* 0x0205e40000000c00 */
.L_x_12367:
[----:B------:R-:W-:Y:S05]  /*8c40*/  BSYNC.RECONVERGENT B1 ;  /* 0x0000000000017941 */ /* 0x000fea0003800200 */
.L_x_12366:
        /* <DEDUP_REMOVED lines=48> */
.L_x_12373:
[----:B------:R-:W-:Y:S05]  /*8f50*/  BSYNC.RECONVERGENT B0 ;  /* 0x0000000000007941 */ /* 0x000fea0003800200 */
.L_x_12372:
[----:B-----5:R3:W-:Y:S02]  /*8f60*/  STS.128 [R69+0x1000], R8 ;  /* 0x0010000845007388 */ /* 0x0207e40000000c00 */
.L_x_12371:
[----:B------:R-:W-:Y:S05]  /*8f70*/  BSYNC.RECONVERGENT B1 ;  /* 0x0000000000017941 */ /* 0x000fea0003800200 */
.L_x_12370:
        /* <DEDUP_REMOVED lines=48> */
.L_x_12375:
[----:B------:R-:W-:Y:S05]  /*9280*/  BSYNC.RECONVERGENT B0 ;  /* 0x0000000000007941 */ /* 0x000fea0003800200 */
.L_x_12374:
[----:B-----5:R1:W-:Y:S01]  /*9290*/  STS.128 [R69+0x1800], R8 ;  /* 0x0018000845007388 */ /* 0x0203e20000000c00 */
[----:B------:R-:W-:Y:S05]  /*92a0*/  BRA `(.L_x_12360) ;  /* 0x0000001400a87947 */ /* 0x000fea0003800000 */
.L_x_12361:
        /* <DEDUP_REMOVED lines=90> */
.L_x_12379:
[----:B------:R-:W-:Y:S05]  /*9850*/  BSYNC.RECONVERGENT B0 ;  /* 0x0000000000007941 */ /* 0x000fea0003800200 */
.L_x_12378:
[----:B-----5:R1:W-:Y:S02]  /*9860*/  STS.128 [R69], R20 ;  /* 0x0000001445007388 */ /* 0x0203e40000000c00 */
.L_x_12377:
[----:B------:R-:W-:Y:S05]  /*9870*/  BSYNC.RECONVERGENT B1 ;  /* 0x0000000000017941 */ /* 0x000fea0003800200 */
.L_x_12376:
        /* <DEDUP_REMOVED lines=87> */
.L_x_12383:
[----:B------:R-:W-:Y:S05]  /*9df0*/  BSYNC.RECONVERGENT B0 ;  /* 0x0000000000007941 */ /* 0x000fea0003800200 */
.L_x_12382:
[----:B-----5:R2:W-:Y:S02]  /*9e00*/  STS.128 [R69+0x800], R20 ;  /* 0x0008001445007388 */ /* 0x0205e40000000c00 */
.L_x_12381:
[----:B------:R-:W-:Y:S05]  /*9e10*/  BSYNC.RECONVERGENT B1 ;  /* 0x0000000000017941 */ /* 0x000fea0003800200 */
.L_x_12380:
        /* <DEDUP_REMOVED lines=85> */
.L_x_12387:
[----:B------:R-:W-:Y:S05]  /*a370*/  BSYNC.RECONVERGENT B0 ;  /* 0x0000000000007941 */ /* 0x000fea0003800200 */
.L_x_12386:
[----:B-----5:R3:W-:Y:S02]  /*a380*/  STS.128 [R69+0x1000], R20 ;  /* 0x0010001445007388 */ /* 0x0207e40000000c00 */
.L_x_12385:
[----:B------:R-:W-:Y:S05]  /*a390*/  BSYNC.RECONVERGENT B1 ;  /* 0x0000000000017941 */ /* 0x000fea0003800200 */
.L_x_12384:
        /* <DEDUP_REMOVED lines=15> */
[----:B------:R-:W-:Y:S02]  /*a490*/  LEA R16, P2, R34, R134, 0x1 ;  /* 0x0000008622107211 */ /* 0x000fe400078408ff */
[----:B------:R-:W-:Y:S01]  /*a4a0*/  IADD3.X R13, PT, PT, R3, R0, RZ, P0, !PT ;  /* 0x00000000030d7210 */ /* 0x000fe200007fe4ff */
[----:B------:R-:W-:Y:S01]  /*a4b0*/  IMAD.SHL.U32 R3, R2, 0x2, RZ ;  /* 0x0000000202037824 */ /* 0x000fe200078e00ff */
[----:B------:R-:W-:-:S02]  /*a4c0*/  LEA.HI.X R17, R34, R135, R9, 0x1, P2 ;  /* 0x0000008722117211 */ /* 0x000fc400010f0c09 */
[----:B------:R-:W-:Y:S02]  /*a4d0*/  SHF.L.U64.HI R13, R2, 0x1, R13 ;  /* 0x00000001020d7819 */ /* 0x000fe4000001020d */
[----:B-----5:R-:W-:Y:S02]  /*a4e0*/  IADD3 R8, P0, PT, R32, R3, RZ ;  /* 0x0000000320087210 */ /* 0x020fe40007f1e0ff */
[----:B------:R-:W2:Y:S02]  /*a4f0*/  LD.E.128 R16, desc[UR4][R16.64] ;  /* 0x0000000410107980 */ /* 0x000ea4000c101d00 */
[----:B------:R-:W-:Y:S02]  /*a500*/  IADD3.X R9, PT, PT, R33, R13, RZ, P0, !PT ;  /* 0x0000000d21097210 */ /* 0x000fe400007fe4ff */
[----:B------:R-:W-:-:S04]  /*a510*/  IADD3 R12, P0, PT, R30, R3, RZ ;  /* 0x000000031e0c7210 */ /* 0x000fc80007f1e0ff */
[----:B------:R-:W3:Y:S01]  /*a520*/  LD.E.128 R8, desc[UR4][R8.64] ;  /* 0x0000000408087980 */ /* 0x000ee2000c101d00 */
[----:B------:R-:W-:-:S06]  /*a530*/  IMAD.X R13, R31, 0x1, R13, P0 ;  /* 0x000000011f0d7824 */ /* 0x000fcc00000e060d */
[----:B------:R-:W4:Y:S01]  /*a540*/  LD.E.128 R12, desc[UR4][R12.64] ;  /* 0x000000040c0c7980 */ /* 0x000f22000c101d00 */
[C---:B------:R-:W-:Y:S01]  /*a550*/  LOP3.LUT R0, R5.reuse, 0xffff0000, RZ, 0xc0, !PT ;  /* 0xffff000005007812 */ /* 0x040fe200078ec0ff */
        /* <DEDUP_REMOVED lines=14> */
[----:B------:R-:W-:Y:S01]  /*a640*/  SHF.L.U32 R30, R10, 0x10, RZ ;  /* 0x000000100a1e7819 */ /* 0x000fe200000006ff */
[----:B------:R-:W-:Y:S01]  /*a650*/  @!P1 FADD.FTZ R18, -R18, -RZ ;  /* 0x800000ff12129221 */ /* 0x000fe20000010100 */
[----:B------:R-:W-:Y:S01]  /*a660*/  LOP3.LUT R7, R16, 0xffff0000, RZ, 0xc0, !PT ;  /* 0xffff000010077812 */ /* 0x000fe200078ec0ff */
        /* <DEDUP_REMOVED lines=10> */
[----:B------:R-:W-:Y:S01]  /*a710*/  @!P1 FADD.FTZ R32, -R32, -RZ ;  /* 0x800000ff20209221 */ /* 0x000fe20000010100 */
[----:B------:R-:W-:Y:S01]  /*a720*/  FMUL.FTZ R7, R7, R8 ;  /* 0x0000000807077220 */ /* 0x000fe20000410000 */
[----:B------:R-:W-:Y:S01]  /*a730*/  @!P1 FADD.FTZ R9, -R9, -RZ ;  /* 0x800000ff09099221 */ /* 0x000fe20000010100 */
[----:B------:R-:W-:Y:S01]  /*a740*/  FMUL.FTZ R10, R17, R10 ;  /* 0x0000000a110a7220 */ /* 0x000fe20000410000 */
[C---:B----4-:R-:W-:Y:S01]  /*a750*/  SHF.L.U32 R11, R12.reuse, 0x10, RZ ;  /* 0x000000100c0b7819 */ /* 0x050fe200000006ff */
[----:B------:R-:W-:Y:S01]  /*a760*/  FMUL.FTZ R18, R23, R18 ;  /* 0x0000001217127220 */ /* 0x000fe20000410000 */
[----:B------:R-:W-:Y:S01]  /*a770*/  LOP3.LUT R8, R12, 0xffff0000, RZ, 0xc0, !PT ;  /* 0xffff00000c087812 */ /* 0x000fe200078ec0ff */
[----:B------:R-:W-:Y:S01]  /*a780*/  FMUL.FTZ R19, R6, R19 ;  /* 0x0000001306137220 */ /* 0x000fe20000410000 */
[----:B------:R-:W-:Y:S01]  /*a790*/  LOP3.LUT R17, R13, 0xffff0000, RZ, 0xc0, !PT ;  /* 0xffff00000d117812 */ /* 0x000fe200078ec0ff */
[----:B------:R-:W-:Y:S01]  /*a7a0*/  FMUL.FTZ R27, R27, R32 ;  /* 0x000000201b1b7220 */ /* 0x000fe20000410000 */
[----:B------:R-:W-:Y:S01]  /*a7b0*/  @!P1 FADD.FTZ R30, -R30, -RZ ;  /* 0x800000ff1e1e9221 */ /* 0x000fe20000010100 */
        /* <DEDUP_REMOVED lines=23> */
.L_x_12389:
[----:B------:R-:W-:Y:S05]  /*a930*/  BSYNC.RECONVERGENT B0 ;  /* 0x0000000000007941 */ /* 0x000fea0003800200 */
.L_x_12388:
[----:B-----5:R4:W-:Y:S02]  /*a940*/  STS.128 [R69+0x1800], R4 ;  /* 0x0018000445007388 */ /* 0x0209e40000000c00 */
.L_x_12360:
[----:B------:R-:W-:Y:S05]  /*a950*/  BSYNC.RECONVERGENT B2 ;  /* 0x0000000000027941 */ /* 0x000fea0003800200 */
.L_x_12356:
[----:B--23--:R-:W-:Y:S01]  /*a960*/  IMAD.IADD R3, R70, 0x1, -R177 ;  /* 0x0000000146037824 */ /* 0x00cfe200078e0ab1 */
[C---:B------:R-:W-:Y:S01]  /*a970*/  SHF.L.U64.HI R2, R74.reuse, 0x1, R75 ;  /* 0x000000014a027819 */ /* 0x040fe2000001024b */
[----:B------:R-:W-:Y:S01]  /*a980*/  IMAD.SHL.U32 R55, R74, 0x2, RZ ;  /* 0x000000024a377824 */ /* 0x000fe200078e00ff */
[----:B------:R-:W2:Y:S01]  /*a990*/  S2UR UR6, SR_CgaCtaId ;  /* 0x00000000000679c3 */ /* 0x000ea20000008800 */
[C---:B----4-:R-:W-:Y:S01]  /*a9a0*/  VIADD R6, R136.reuse, 0x40 ;  /* 0x0000004088067836 */ /* 0x050fe20000000000 */
[CC--:B------:R-:W-:Y:S01]  /*a9b0*/  ISETP.GE.AND P6, PT, R136.reuse, R3.reuse, PT ;  /* 0x000000038800720c */ /* 0x0c0fe20003fc6270 */
[----:B-1----:R-:W-:Y:S01]  /*a9c0*/  VIADD R4, R136, 0x60 ;  /* 0x0000006088047836 */ /* 0x002fe20000000000 */
[-C--:B------:R-:W-:Y:S01]  /*a9d0*/  ISETP.GE.AND P5, PT, R28, R3.reuse, PT ;  /* 0x000000031c00720c */ /* 0x080fe20003fa6270 */
[----:B------:R-:W-:Y:S01]  /*a9e0*/  VIADD R0, R136, 0x70 ;  /* 0x0000007088007836 */ /* 0x000fe20000000000 */
[-C--:B------:R-:W-:Y:S01]  /*a9f0*/  ISETP.GE.AND P1, PT, R26, R3.reuse, PT ;  /* 0x000000031a00720c */ /* 0x080fe20003f26270 */
[----:B------:R-:W-:Y:S01]  /*aa00*/  VIADD R136, R136, 0x50 ;  /* 0x0000005088887836 */ /* 0x000fe20000000000 */
[----:B------:R-:W-:Y:S01]  /*aa10*/  IADD3 R10, P0, PT, R55, R172, RZ ;  /* 0x000000ac370a7210 */ /* 0x000fe20007f1e0ff */
[----:B------:R-:W-:Y:S01]  /*aa20*/  UMOV UR7, 0x400 ;  /* 0x0000040000077882 */ /* 0x000fe20000000000 */
[-C--:B------:R-:W-:Y:S01]  /*aa30*/  ISETP.GE.AND P4, PT, R20, R3.reuse, PT ;  /* 0x000000031400720c */ /* 0x080fe20003f86270 */
[----:B------:R-:W-:Y:S01]  /*aa40*/  BSSY.RECONVERGENT B1, `(.L_x_12390) ;  /* 0x00001dc000017945 */ /* 0x000fe20003800200 */
[-C--:B------:R-:W-:Y:S01]  /*aa50*/  ISETP.GE.AND P2, PT, R6, R3.reuse, PT ;  /* 0x000000030600720c */ /* 0x080fe20003f46270 */
[--C-:B------:R-:W-:Y:S01]  /*aa60*/  IMAD.X R11, R2, 0x1, R171.reuse, P0 ;  /* 0x00000001020b7824 */ /* 0x100fe200000e06ab */
[----:B------:R-:W-:Y:S01]  /*aa70*/  ISETP.GE.AND P0, PT, R0, R3, PT ;  /* 0x000000030000720c */ /* 0x000fe20003f06270 */
[----:B------:R-:W-:Y:S01]  /*aa80*/  @!P6 IMAD.MOV.U32 R173, RZ, RZ, R171 ;  /* 0x000000ffffade224 */ /* 0x000fe200078e00ab */
[----:B------:R-:W-:-:S02]  /*aa90*/  LOP3.LUT R80, R77, 0x200, R80, 0xf8, !PT ;  /* 0x000002004d507812 */ /* 0x000fc400078ef850 */
[CC--:B------:R-:W-:Y:S02]  /*aaa0*/  @!P5 LEA R12, P3, R168.reuse, R10.reuse, 0x5 ;  /* 0x0000000aa80cd211 */ /* 0x0c0fe400078628ff */
[----:B------:R-:W-:Y:S01]  /*aab0*/  @!PT LDS RZ, [RZ] ;  /* 0x00000000fffff984 */ /* 0x000fe20000000800 */
[----:B------:R-:W-:Y:S01]  /*aac0*/  @!PT LDS RZ, [RZ] ;  /* 0x00000000fffff984 */ /* 0x000fe20000000800 */
[----:B------:R-:W-:Y:S01]  /*aad0*/  @!PT LDS RZ, [RZ] ;  /* 0x00000000fffff984 */ /* 0x000fe20000000800 */
[----:B------:R-:W-:Y:S01]  /*aae0*/  @!P6 LDGSTS.E.BYPASS.LTC128B.128 [R69+0x2000], desc[UR4][R172.64] ;  /* 0x02000000ac45efae */ /* 0x000fe2000b981a04 */
[----:B------:R-:W-:Y:S01]  /*aaf0*/  IMAD.IADD R167, R67, 0x1, R80 ;  /* 0x0000000143a77824 */ /* 0x000fe200078e0250 */
[----:B------:R-:W-:Y:S02]  /*ab00*/  @!P5 LEA.HI.X R13, R168, R11, R169, 0x5, P3 ;  /* 0x0000000ba80dd211 */ /* 0x000fe400018f2ca9 */
[----:B------:R-:W-:Y:S01]  /*ab10*/  @!P1 LDGSTS.E.BYPASS.LTC128B.128 [R69+0x2800], desc[UR4][R10.64] ;  /* 0x028000000a459fae */ /* 0x000fe2000b981a04 */
[-C--:B------:R-:W-:Y:S01]  /*ab20*/  ISETP.GE.AND P1, PT, R4, R3.reuse, PT ;  /* 0x000000030400720c */ /* 0x080fe20003f26270 */
[----:B------:R-:W-:Y:S01]  /*ab30*/  @!P2 IMAD.MOV.U32 R16, RZ, RZ, R10 ;  /* 0x000000ffff10a224 */ /* 0x000fe200078e000a */
[----:B------:R-:W-:Y:S01]  /*ab40*/  ISETP.GE.AND P3, PT, R136, R3, PT ;  /* 0x000000038800720c */ /* 0x000fe20003f66270 */
[----:B------:R1:W-:Y:S01]  /*ab50*/  @!P5 LDGSTS.E.BYPASS.LTC128B.128 [R69+0x3000], desc[UR4][R12.64] ;  /* 0x030000000c45dfae */ /* 0x0003e2000b981a04 */
[C---:B------:R-:W-:Y:S01]  /*ab60*/  @!P4 LEA R18, P5, R168.reuse, R10, 0x6 ;  /* 0x0000000aa812c211 */ /* 0x040fe200078a30ff */
[----:B------:R-:W-:Y:S01]  /*ab70*/  @!P2 IMAD.MOV.U32 R17, RZ, RZ, R11 ;  /* 0x000000ffff11a224 */ /* 0x000fe200078e000b */
[----:B--2---:R-:W-:Y:S01]  /*ab80*/  ULEA UR6, UR6, UR7, 0x18 ;  /* 0x0000000706067291 */ /* 0x004fe2000f8ec0ff */
[----:B------:R-:W-:Y:S01]  /*ab90*/  @!P2 IMAD R8, R169, 0x60, RZ ;  /* 0x00000060a908a824 */ /* 0x000fe200078e02ff */
[C---:B------:R-:W-:Y:S01]  /*aba0*/  @!P4 LEA.HI.X R19, R168.reuse, R11, R169, 0x6, P5 ;  /* 0x0000000ba813c211 */ /* 0x040fe200028f34a9 */
[----:B------:R-:W-:-:S03]  /*abb0*/  @!P2 IMAD.WIDE.U32 R16, R168, 0x60, R16 ;  /* 0x00000060a810a825 */ /* 0x000fc600078e0010 */
[----:B------:R-:W-:Y:S01]  /*abc0*/  LEA R167, R167, UR6, 0x1 ;  /* 0x00000006a7a77c11 */ /* 0x000fe2000f8e08ff */
[----:B------:R-:W-:Y:S01]  /*abd0*/  @!P1 IMAD.MOV.U32 R14, RZ, RZ, R10 ;  /* 0x000000ffff0e9224 */ /* 0x000fe200078e000a */
[----:B------:R2:W-:Y:S01]  /*abe0*/  @!P4 LDGSTS.E.BYPASS.LTC128B.128 [R69+0x3800], desc[UR4][R18.64] ;  /* 0x038000001245cfae */ /* 0x0005e2000b981a04 */
[----:B------:R-:W-:Y:S01]  /*abf0*/  @!P1 IMAD.MOV.U32 R15, RZ, RZ, R11 ;  /* 0x000000ffff0f9224 */ /* 0x000fe200078e000b */
[----:B------:R-:W-:Y:S01]  /*ac00*/  ISETP.GE.AND P4, PT, R20, R3, PT ;  /* 0x000000031400720c */ /* 0x000fe20003f86270 */
[----:B------:R-:W-:Y:S02]  /*ac10*/  @!P1 IMAD R7, R169, 0xa0, RZ ;  /* 0x000000a0a9079824 */ /* 0x000fe400078e02ff */
[----:B------:R-:W-:-:S04]  /*ac20*/  @!P1 IMAD.WIDE.U32 R14, R168, 0xa0, R14 ;  /* 0x000000a0a80e9825 */ /* 0x000fc800078e000e */
[----:B------:R-:W-:Y:S02]  /*ac30*/  @!P0 IMAD R5, R169, 0xc0, RZ ;  /* 0x000000c0a9058824 */ /* 0x000fe400078e02ff */
[----:B------:R-:W-:Y:S02]  /*ac40*/  @!P2 IMAD.IADD R17, R8, 0x1, R17 ;  /* 0x000000010811a824 */ /* 0x000fe400078e0211 */
[----:B------:R-:W-:Y:S02]  /*ac50*/  @!P1 IMAD.IADD R15, R7, 0x1, R15 ;  /* 0x00000001070f9824 */ /* 0x000fe400078e020f */
[----:B------:R-:W-:Y:S01]  /*ac60*/  IMAD.SHL.U32 R7, R71, 0x400, RZ ;  /* 0x0000040047077824 */ /* 0x000fe200078e00ff */
[----:B------:R-:W-:Y:S01]  /*ac70*/  @!P2 LDGSTS.E.BYPASS.LTC128B.128 [R69+0x4000], desc[UR4][R16.64] ;  /* 0x040000001045afae */ /* 0x000fe2000b981a04 */
[----:B-1----:R-:W-:Y:S01]  /*ac80*/  @!P0 IMAD.MOV.U32 R12, RZ, RZ, R10 ;  /* 0x000000ffff0c8224 */ /* 0x002fe200078e000a */
[----:B------:R-:W-:Y:S01]  /*ac90*/  @!P3 LEA R10, P5, R168, R10, 0x7 ;  /* 0x0000000aa80ab211 */ /* 0x000fe200078a38ff */
[----:B------:R-:W-:Y:S01]  /*aca0*/  @!P0 IMAD.MOV.U32 R13, RZ, RZ, R11 ;  /* 0x000000ffff0d8224 */ /* 0x000fe200078e000b */
[----:B------:R-:W-:-:S02]  /*acb0*/  ISETP.GE.AND P2, PT, R6, R3, PT ;  /* 0x000000030600720c */ /* 0x000fc40003f46270 */
[C---:B------:R-:W-:Y:S01]  /*acc0*/  @!P3 LEA.HI.X R11, R168.reuse, R11, R169, 0x7, P5 ;  /* 0x0000000ba80bb211 */ /* 0x040fe200028f3ca9 */
[----:B------:R-:W-:Y:S01]  /*acd0*/  @!P0 IMAD.WIDE.U32 R12, R168, 0xc0, R12 ;  /* 0x000000c0a80c8825 */ /* 0x000fe200078e000c */
[-C--:B------:R-:W-:Y:S02]  /*ace0*/  ISETP.GE.AND P5, PT, R28, R3.reuse, PT ;  /* 0x000000031c00720c */ /* 0x080fe40003fa6270 */
[----:B------:R-:W-:Y:S01]  /*acf0*/  LOP3.LUT R7, R7, 0x400, RZ, 0xc0, !PT ;  /* 0x0000040007077812 */ /* 0x000fe200078ec0ff */
[----:B------:R-:W-:Y:S01]  /*ad00*/  @!P0 IMAD.IADD R13, R5, 0x1, R13 ;  /* 0x00000001050d8824 */ /* 0x000fe200078e020d */
[----:B------:R-:W-:Y:S01]  /*ad10*/  @!P3 LDGSTS.E.BYPASS.LTC128B.128 [R69+0x4800], desc[UR4][R10.64] ;  /* 0x048000000a45bfae */ /* 0x000fe2000b981a04 */
[-C--:B------:R-:W-:Y:S02]  /*ad20*/  ISETP.GE.AND P3, PT, R136, R3.reuse, PT ;  /* 0x000000038800720c */ /* 0x080fe40003f66270 */
[----:B--2---:R-:W-:Y:S01]  /*ad30*/  LOP3.LUT R18, R79, 0x8, R66, 0x78, !PT ;  /* 0x000000084f127812 */ /* 0x004fe200078e7842 */
[----:B------:R1:W-:Y:S01]  /*ad40*/  @!P1 LDGSTS.E.BYPASS.LTC128B.128 [R69+0x5000], desc[UR4][R14.64] ;  /* 0x050000000e459fae */ /* 0x0003e2000b981a04 */
[----:B------:R-:W-:-:S03]  /*ad50*/  ISETP.GE.AND P1, PT, R26, R3, PT ;  /* 0x000000031a00720c */ /* 0x000fc60003f26270 */
[----:B------:R2:W-:Y:S01]  /*ad60*/  @!P0 LDGSTS.E.BYPASS.LTC128B.128 [R69+0x5800], desc[UR4][R12.64] ;  /* 0x058000000c458fae */ /* 0x0005e2000b981a04 */
[----:B------:R-:W-:Y:S02]  /*ad70*/  P2R R5, PR, RZ, 0x2 ;  /* 0x00000002ff057803 */ /* 0x000fe40000000000 */
[----:B------:R-:W-:Y:S01]  /*ad80*/  LEA R8, P0, R72, R174, 0x1 ;  /* 0x000000ae48087211 */ /* 0x000fe200078008ff */
[----:B------:R-:W0:Y:S01]  /*ad90*/  LDGDEPBAR ;  /* 0x00000000000079af */ /* 0x000e220000000000 */
[----:B------:R-:W-:Y:S02]  /*ada0*/  ISETP.GE.AND P1, PT, R4, R3, PT ;  /* 0x000000030400720c */ /* 0x000fe40003f26270 */
[----:B------:R-:W-:Y:S02]  /*adb0*/  LEA.HI.X R9, R72, R175, R73, 0x1, P0 ;  /* 0x000000af48097211 */ /* 0x000fe400000f0c49 */
[----:B------:R-:W-:Y:S02]  /*adc0*/  ISETP.GE.AND P0, PT, R0, R3, PT ;  /* 0x000000030000720c */ /* 0x000fe40003f06270 */
[----:B------:R-:W-:-:S05]  /*add0*/  LOP3.LUT R0, R18, 0x38, R81, 0x78, !PT ;  /* 0x0000003812007812 */ /* 0x000fca00078e7851 */
[----:B------:R-:W-:Y:S02]  /*ade0*/  IMAD R0, R0, 0x2, R7 ;  /* 0x0000000200007824 */ /* 0x000fe400078e0207 */
[----:B------:R-:W-:Y:S02]  /*adf0*/  @!P1 IMAD R4, R65, 0xa0, RZ ;  /* 0x000000a041049824 */ /* 0x000fe400078e02ff */
[----:B------:R-:W-:Y:S02]  /*ae00*/  VIADD R166, R0, UR6 ;  /* 0x0000000600a67c36 */ /* 0x000fe40008000000 */
        /* <DEDUP_REMOVED lines=8> */
[----:B------:R-:W-:Y:S02]  /*ae90*/  @!P0 IMAD.MOV.U32 R7, RZ, RZ, R9 ;  /* 0x000000ffff078224 */ /* 0x000fe400078e0009 */
[----:B------:R-:W-:-:S04]  /*aea0*/  @!P1 IMAD.WIDE.U32 R12, R64, 0xa0, R12 ;  /* 0x000000a0400c9825 */ /* 0x000fc800078e000c */
[----:B------:R-:W-:Y:S02]  /*aeb0*/  @!P0 IMAD R3, R65, 0xc0, RZ ;  /* 0x000000c041038824 */ /* 0x000fe400078e02ff */
[----:B------:R-:W-:-:S04]  /*aec0*/  @!P0 IMAD.WIDE.U32 R6, R64, 0xc0, R6 ;  /* 0x000000c040068825 */ /* 0x000fc800078e0006 */
[----:B------:R-:W-:Y:S02]  /*aed0*/  @!P0 IMAD.IADD R7, R3, 0x1, R7 ;  /* 0x0000000103078824 */ /* 0x000fe400078e0207 */
[----:B------:R-:W-:Y:S01]  /*aee0*/  IMAD.MOV.U32 R3, RZ, RZ, 0x20 ;  /* 0x00000020ff037424 */ /* 0x000fe200078e00ff */
[----:B------:R-:W-:Y:S01]  /*aef0*/  @!PT LDS RZ, [RZ] ;  /* 0x00000000fffff984 */ /* 0x000fe20000000800 */
[----:B------:R-:W-:Y:S01]  /*af00*/  @!PT LDS RZ, [RZ] ;  /* 0x00000000fffff984 */ /* 0x000fe20000000800 */
[----:B------:R-:W-:Y:S01]  /*af10*/  @!PT LDS RZ, [RZ] ;  /* 0x00000000fffff984 */ /* 0x000fe20000000800 */
[----:B------:R-:W-:Y:S04]  /*af20*/  @!P6 LDGSTS.E.BYPASS.LTC128B.128 [R69+0x6000], desc[UR4][R174.64] ;  /* 0x06000000ae45efae */ /* 0x000fe8000b981a04 */
[----:B------:R-:W-:Y:S01]  /*af30*/  @P6 STS.128 [R69+0x6000], RZ ;  /* 0x006000ff45006388 */ /* 0x000fe20000000c00 */
[----:B------:R-:W-:Y:S01]  /*af40*/  ISETP.NE.AND P6, PT, R5, RZ, PT ;  /* 0x000000ff0500720c */ /* 0x000fe20003fc5270 */
[----:B------:R-:W-:-:S04]  /*af50*/  @!P2 IMAD R5, R65, 0x60, RZ ;  /* 0x000000604105a824 */ /* 0x000fc800078e02ff */
[----:B------:R-:W-:Y:S02]  /*af60*/  @!P2 IMAD.IADD R15, R5, 0x1, R15 ;  /* 0x00000001050fa824 */ /* 0x000fe400078e020f */
[----:B------:R-:W-:Y:S02]  /*af70*/  @!P1 IMAD.IADD R5, R4, 0x1, R13 ;  /* 0x0000000104059824 */ /* 0x000fe400078e020d */
[----:B------:R-:W-:-:S04]  /*af80*/  @!P1 IMAD.MOV.U32 R4, RZ, RZ, R12 ;  /* 0x000000ffff049224 */ /* 0x000fc800078e000c */
[----:B------:R-:W-:Y:S04]  /*af90*/  @P6 STS.128 [R69+0x6800], RZ ;  /* 0x006800ff45006388 */ /* 0x000fe80000000c00 */
        /* <DEDUP_REMOVED lines=45> */
[----:B--2---:R-:W-:Y:S01]  /*b270*/  LDSM.16.M88.4 R16, [R167] ;  /* 0x00000000a710783b */ /* 0x004fe20000000200 */
[----:B------:R-:W-:-:S03]  /*b280*/  IMAD.IADD R161, R166, 0x1, R3 ;  /* 0x00000001a6a17824 */ /* 0x000fc600078e0203 */
[----:B------:R-:W2:Y:S04]  /*b290*/  LDSM.16.M88.4 R60, [R0+UR6+0x3000] ;  /* 0x00300006003c783b */ /* 0x000ea80008000200 */
[----:B------:R-:W4:Y:S04]  /*b2a0*/  LDSM.16.M88.4 R48, [R0+UR6+0x3800] ;  /* 0x003800060030783b */ /* 0x000f280008000200 */
[----:B------:R-:W4:Y:S04]  /*b2b0*/  LDSM.16.M88.4 R40, [R0+UR6+0x4000] ;  /* 0x004000060028783b */ /* 0x000f280008000200 */
[----:B-1----:R-:W-:Y:S04]  /*b2c0*/  LDSM.16.M88.4 R8, [R165] ;  /* 0x00000000a508783b */ /* 0x002fe80000000200 */
[----:B------:R-:W1:Y:S04]  /*b2d0*/  LDSM.16.M88.4 R92, [R161+0x3000] ;  /* 0x00300000a15c783b */ /* 0x000e680000000200 */
[----:B------:R-:W1:Y:S04]  /*b2e0*/  LDSM.16.M88.4 R12, [R161+0x3800] ;  /* 0x00380000a10c783b */ /* 0x000e680000000200 */
[----:B---3--:R-:W3:Y:S04]  /*b2f0*/  LDSM.16.M88.4 R4, [R161+0x4000] ;  /* 0x00400000a104783b */ /* 0x008ee80000000200 */
[----:B------:R-:W3:Y:S04]  /*b300*/  LDSM.16.M88.4 R84, [R0+UR6+0x2000] ;  /* 0x002000060054783b */ /* 0x000ee80008000200 */
[----:B------:R-:W3:Y:S04]  /*b310*/  LDSM.16.M88.4 R76, [R0+UR6+0x2800] ;  /* 0x00280006004c783b */ /* 0x000ee80008000200 */
[----:B-----5:R-:W3:Y:S04]  /*b320*/  LDSM.16.M88.4 R32, [R0+UR6+0x4800] ;  /* 0x004800060020783b */ /* 0x020ee80008000200 */
[----:B------:R-:W3:Y:S01]  /*b330*/  LDSM.16.M88.4 R24, [R0+UR6+0x5000] ;  /* 0x005000060018783b */ /* 0x000ee20008000200 */
[C---:B--2---:R-:W-:Y:S03]  /*b340*/  HMMA.16816.F32.BF16 R72, R16.reuse, R60, RZ ;  /* 0x0000003c1048723c */ /* 0x044fe600000418ff */
[----:B------:R-:W2:Y:S04]  /*b350*/  LDSM.16.M88.4 R112, [R0+UR6+0x5800] ;  /* 0x005800060070783b */ /* 0x000ea80008000200 */
[----:B------:R-:W2:Y:S01]  /*b360*/  LDSM.16.M88.4 R108, [R161+0x2000] ;  /* 0x00200000a16c783b */ /* 0x000ea20000000200 */
[C---:B----4-:R-:W-:Y:S03]  /*b370*/  HMMA.16816.F32.BF16 R56, R16.reuse, R48, RZ ;  /* 0x000000301038723c */ /* 0x050fe600000418ff */
[----:B------:R-:W4:Y:S04]  /*b380*/  LDSM.16.M88.4 R104, [R161+0x2800] ;  /* 0x00280000a168783b */ /* 0x000f280000000200 */
[----:B------:R-:W4:Y:S01]  /*b390*/  LDSM.16.M88.4 R96, [R161+0x4800] ;  /* 0x00480000a160783b */ /* 0x000f220000000200 */
[C---:B------:R-:W-:Y:S03]  /*b3a0*/  HMMA.16816.F32.BF16 R60, R16.reuse, R62, RZ ;  /* 0x0000003e103c723c */ /* 0x040fe600000418ff */
[----:B------:R-:W0:Y:S05]  /*b3b0*/  LDGDEPBAR ;  /* 0x00000000000079af */ /* 0x000e2a0000000000 */
[C---:B------:R-:W-:Y:S08]  /*b3c0*/  HMMA.16816.F32.BF16 R48, R16.reuse, R50, RZ ;  /* 0x000000321030723c */ /* 0x040ff000000418ff */
[----:B------:R-:W-:Y:S08]  /*b3d0*/  HMMA.16816.F32.BF16 R44, R16, R40, RZ ;  /* 0x00000028102c723c */ /* 0x000ff000000418ff */
[C---:B-1----:R-:W-:Y:S08]  /*b3e0*/  HMMA.16816.F32.BF16 R72, R8.reuse, R92, R72 ;  /* 0x0000005c0848723c */ /* 0x042ff00000041848 */
[C---:B------:R-:W-:Y:S01]  /*b3f0*/  HMMA.16816.F32.BF16 R60, R8.reuse, R94, R60 ;  /* 0x0000005e083c723c */ /* 0x040fe2000004183c */
[----:B------:R-:W1:Y:S07]  /*b400*/  LDSM.16.M88.4 R92, [R161+0x5000] ;  /* 0x00500000a15c783b */ /* 0x000e6e0000000200 */
[C---:B------:R-:W-:Y:S08]  /*b410*/  HMMA.16816.F32.BF16 R56, R8.reuse, R12, R56 ;  /* 0x0000000c0838723c */ /* 0x040ff00000041838 */
[C---:B------:R-:W-:Y:S01]  /*b420*/  HMMA.16816.F32.BF16 R48, R8.reuse, R14, R48 ;  /* 0x0000000e0830723c */ /* 0x040fe20000041830 */
[----:B------:R-:W1:Y:S07]  /*b430*/  LDSM.16.M88.4 R12, [R161+0x5800] ;  /* 0x00580000a10c783b */ /* 0x000e6e0000000200 */
[----:B---3--:R-:W-:Y:S01]  /*b440*/  HMMA.16816.F32.BF16 R44, R8, R4, R44 ;  /* 0x00000004082c723c */ /* 0x008fe2000004182c */
        /* <DEDUP_REMOVED lines=8> */
[----:B------:R-:W-:-:S03]  /*b4d0*/  IMAD.IADD R159, R3, 0x1, R160 ;  /* 0x00000001039f7824 */ /* 0x000fc600078e02a0 */
[----:B------:R-:W3:Y:S03]  /*b4e0*/  LDSM.16.M88.4 R124, [R160+0x2000] ;  /* 0x00200000a07c783b */ /* 0x000ee60000000200 */
[C---:B------:R-:W-:Y:S01]  /*b4f0*/  HMMA.16816.F32.BF16 R36, R16.reuse, R32, RZ ;  /* 0x000000201024723c */ /* 0x040fe200000418ff */
[----:B------:R-:W3:Y:S04]  /*b500*/  LDSM.16.M88.4 R120, [R160+0x2800] ;  /* 0x00280000a078783b */ /* 0x000ee80000000200 */
[----:B------:R-:W-:Y:S03]  /*b510*/  LDSM.16.M88.4 R116, [R160+0x3000] ;  /* 0x00300000a074783b */ /* 0x000fe60000000200 */
        /* <DEDUP_REMOVED lines=8> */
[----:B------:R-:W-:Y:S07]  /*b5a0*/  LDSM.16.M88.4 R112, [R160+0x3800] ;  /* 0x00380000a070783b */ /* 0x000fee0000000200 */
[C---:B------:R-:W-:Y:S08]  /*b5b0*/  HMMA.16816.F32.BF16 R88, R8.reuse, R108, R88 ;  /* 0x0000006c0858723c */ /* 0x040ff00000041858 */
[C---:B------:R-:W-:Y:S01]  /*b5c0*/  HMMA.16816.F32.BF16 R84, R8.reuse, R110, R84 ;  /* 0x0000006e0854723c */ /* 0x040fe20000041854 */
[----:B------:R-:W-:Y:S07]  /*b5d0*/  LDSM.16.M88.4 R108, [R160+0x4000] ;  /* 0x00400000a06c783b */ /* 0x000fee0000000200 */
[C---:B----4-:R-:W-:Y:S08]  /*b5e0*/  HMMA.16816.F32.BF16 R80, R8.reuse, R104, R80 ;  /* 0x000000680850723c */ /* 0x050ff00000041850 */
[C---:B------:R-:W-:Y:S01]  /*b5f0*/  HMMA.16816.F32.BF16 R76, R8.reuse, R106, R76 ;  /* 0x0000006a084c723c */ /* 0x040fe2000004184c */
[----:B------:R-:W-:Y:S07]  /*b600*/  LDSM.16.M88.4 R104, [R160+0x4800] ;  /* 0x00480000a068783b */ /* 0x000fee0000000200 */
[----:B------:R-:W-:Y:S01]  /*b610*/  HMMA.16816.F32.BF16 R40, R8, R6, R40 ;  /* 0x000000060828723c */ /* 0x000fe20000041828 */
[----:B------:R-:W-:-:S04]  /*b620*/  IMAD.IADD R7, R177, 0x1, R66 ;  /* 0x00000001b1077824 */ /* 0x000fc800078e0242 */
[C---:B------:R-:W-:Y:S01]  /*b630*/  VIADD R71, R7.reuse, 0x9 ;  /* 0x0000000907477836 */ /* 0x040fe20000000000 */
[-C--:B------:R-:W-:Y:S02]  /*b640*/  ISETP.GE.AND P1, PT, R7, R70.reuse, PT ;  /* 0x000000460700720c */ /* 0x080fe40003f26270 */
[----:B------:R-:W-:Y:S02]  /*b650*/  HMMA.16816.F32.BF16 R36, R8, R96, R36 ;  /* 0x000000600824723c */ /* 0x000fe40000041824 */
[----:B------:R-:W-:Y:S01]  /*b660*/  ISETP.GE.AND P4, PT, R71, R70, PT ;  /* 0x000000464700720c */ /* 0x000fe20003f86270 */
[----:B------:R-:W-:-:S05]  /*b670*/  VIADD R71, R7, 0x18 ;  /* 0x0000001807477836 */ /* 0x000fca0000000000 */
[----:B------:R-:W-:Y:S01]  /*b680*/  HMMA.16816.F32.BF16 R32, R8, R98, R32 ;  /* 0x000000620820723c */ /* 0x000fe20000041820 */
[----:B------:R-:W-:Y:S01]  /*b690*/  LDSM.16.M88.4 R96, [R160+0x5000] ;  /* 0x00500000a060783b */ /* 0x000fe20000000200 */
[----:B------:R-:W-:Y:S01]  /*b6a0*/  ISETP.GE.AND P2, PT, R71, R70, PT ;  /* 0x000000464700720c */ /* 0x000fe20003f46270 */
[----:B------:R-:W-:-:S03]  /*b6b0*/  VIADD R71, R7, 0x19 ;  /* 0x0000001907477836 */ /* 0x000fc60000000000 */
[----:B------:R-:W-:Y:S02]  /*b6c0*/  P2R R0, PR, RZ, 0x4 ;  /* 0x00000004ff007803 */ /* 0x000fe40000000000 */
[----:B-1----:R-:W-:Y:S01]  /*b6d0*/  HMMA.16816.F32.BF16 R28, R8, R92, R28 ;  /* 0x0000005c081c723c */ /* 0x002fe2000004181c */
[----:B------:R-:W-:Y:S01]  /*b6e0*/  ISETP.GE.AND P5, PT, R71, R70, PT ;  /* 0x000000464700720c */ /* 0x000fe20003fa6270 */
[----:B------:R-:W-:-:S05]  /*b6f0*/  VIADD R71, R7, 0x20 ;  /* 0x0000002007477836 */ /* 0x000fca0000000000 */
[----:B------:R-:W-:Y:S01]  /*b700*/  ISETP.GE.AND P2, PT, R71, R70, PT ;  /* 0x000000464700720c */ /* 0x000fe20003f46270 */
[C---:B------:R-:W-:Y:S01]  /*b710*/  HMMA.16816.F32.BF16 R24, R8.reuse, R94, R24 ;  /* 0x0000005e0818723c */ /* 0x040fe20000041818 */
[----:B------:R-:W1:Y:S07]  /*b720*/  LDSM.16.M88.4 R92, [R160+0x5800] ;  /* 0x00580000a05c783b */ /* 0x000e6e0000000200 */
[C---:B------:R-:W-:Y:S08]  /*b730*/  HMMA.16816.F32.BF16 R20, R8.reuse, R12, R20 ;  /* 0x0000000c0814723c */ /* 0x040ff00000041814 */
[----:B------:R-:W-:Y:S01]  /*b740*/  HMMA.16816.F32.BF16 R16, R8, R14, R16 ;  /* 0x0000000e0810723c */ /* 0x000fe20000041810 */
[----:B------:R-:W-:Y:S04]  /*b750*/  LDSM.16.M88.4 R12, [R163] ;  /* 0x00000000a30c783b */ /* 0x000fe80000000200 */
[----:B------:R-:W2:Y:S03]  /*b760*/  LDSM.16.M88.4 R8, [R159+0x2000] ;  /* 0x002000009f08783b */ /* 0x000ea60000000200 */
[C---:B---3--:R-:W-:Y:S08]  /*b770*/  HMMA.16816.F32.BF16 R88, R128.reuse, R124, R88 ;  /* 0x0000007c8058723c */ /* 0x048ff00000041858 */
        /* <DEDUP_REMOVED lines=9> */
[----:B------:R-:W-:-:S05]  /*b810*/  VIADD R11, R7, 0x1 ;  /* 0x00000001070b7836 */ /* 0x000fca0000000000 */
[----:B------:R-:W-:Y:S02]  /*b820*/  ISETP.GE.AND P0, PT, R11, R70, PT ;  /* 0x000000460b00720c */ /* 0x000fe40003f06270 */
[----:B------:R-:W1:Y:S01]  /*b830*/  LDSM.16.M88.4 R8, [R159+0x3800] ;  /* 0x003800009f08783b */ /* 0x000e620000000200 */
[C---:B------:R-:W-:Y:S02]  /*b840*/  HMMA.16816.F32.BF16 R16, R128.reuse, R94, R16 ;  /* 0x0000005e8010723c */ /* 0x040fe40000041810 */
[----:B------:R-:W-:Y:S01]  /*b850*/  FSEL R52, R90, -INF , !P1 ;  /* 0xff8000005a347808 */ /* 0x000fe20004800000 */
[----:B------:R-:W2:Y:S01]  /*b860*/  LDSM.16.M88.4 R92, [R159+0x3000] ;  /* 0x003000009f5c783b */ /* 0x000ea20000000200 */
[----:B------:R-:W-:Y:S02]  /*b870*/  FSEL R4, R88, -INF , !P1 ;  /* 0xff80000058047808 */ /* 0x000fe40004800000 */
[----:B------:R-:W-:Y:S02]  /*b880*/  FSEL R6, R89, -INF , !P0 ;  /* 0xff80000059067808 */ /* 0x000fe40004000000 */
[----:B------:R-:W-:Y:S02]  /*b890*/  HMMA.16816.F32.BF16 R56, R128, R112, R56 ;  /* 0x000000708038723c */ /* 0x000fe40000041838 */
[----:B------:R-:W-:-:S02]  /*b8a0*/  FSEL R71, R86, -INF , !P3 ;  /* 0xff80000056477808 */ /* 0x000fc40005800000 */
[----:B------:R-:W-:Y:S02]  /*b8b0*/  FSEL R84, R84, -INF , !P3 ;  /* 0xff80000054547808 */ /* 0x000fe40005800000 */
[----:B------:R-:W-:Y:S02]  /*b8c0*/  ISETP.NE.AND P3, PT, R0, RZ, PT ;  /* 0x000000ff0000720c */ /* 0x000fe40003f65270 */
[----:B---3--:R-:W-:Y:S01]  /*b8d0*/  HMMA.16816.F32.BF16 R80, R12, R120, R80 ;  /* 0x000000780c50723c */ /* 0x008fe20000041850 */
[----:B------:R-:W-:Y:S01]  /*b8e0*/  FSEL R86, R85, -INF , !P4 ;  /* 0xff80000055567808 */ /* 0x000fe20006000000 */
[----:B------:R-:W-:-:S06]  /*b8f0*/  VIADD R85, R7, 0x29 ;  /* 0x0000002907557836 */ /* 0x000fcc0000000000 */
[C---:B------:R-:W-:Y:S08]  /*b900*/  HMMA.16816.F32.BF16 R60, R128.reuse, R118, R60 ;  /* 0x00000076803c723c */ /* 0x040ff0000004183c */
[----:B------:R-:W-:Y:S01]  /*b910*/  HMMA.16816.F32.BF16 R24, R128, R98, R24 ;  /* 0x000000628018723c */ /* 0x000fe20000041818 */
[----:B------:R-:W-:Y:S01]  /*b920*/  VIADD R99, R7, 0x10 ;  /* 0x0000001007637836 */ /* 0x000fe20000000000 */
[----:B------:R-:W-:Y:S01]  /*b930*/  FSEL R98, R87, -INF , !P4 ;  /* 0xff80000057627808 */ /* 0x000fe20006000000 */
[----:B------:R-:W-:Y:S01]  /*b940*/  VIADD R87, R7, 0x31 ;  /* 0x0000003107577836 */ /* 0x000fe20000000000 */
[-C--:B------:R-:W-:Y:S01]  /*b950*/  ISETP.GE.AND P4, PT, R85, R70.reuse, PT ;  /* 0x000000465500720c */ /* 0x080fe20003f86270 */
[----:B------:R-:W-:Y:S01]  /*b960*/  VIADD R85, R7, 0x30 ;  /* 0x0000003007557836 */ /* 0x000fe20000000000 */
[----:B------:R-:W-:Y:S01]  /*b970*/  ISETP.GE.AND P6, PT, R99, R70, PT ;  /* 0x000000466300720c */ /* 0x000fe20003fc6270 */
[----:B------:R-:W-:Y:S01]  /*b980*/  VIADD R99, R7, 0x21 ;  /* 0x0000002107637836 */ /* 0x000fe20000000000 */
[----:B------:R-:W-:Y:S02]  /*b990*/  HMMA.16816.F32.BF16 R76, R12, R122, R76 ;  /* 0x0000007a0c4c723c */ /* 0x000fe4000004184c */
[----:B------:R-:W-:-:S02]  /*b9a0*/  FSEL R208, R82, -INF , !P6 ;  /* 0xff80000052d07808 */ /* 0x000fc40007000000 */
[----:B------:R-:W-:Y:S02]  /*b9b0*/  FSEL R204, R80, -INF , !P6 ;  /* 0xff80000050cc7808 */ /* 0x000fe40007000000 */
[----:B------:R-:W-:Y:S02]  /*b9c0*/  ISETP.GE.AND P1, PT, R99, R70, PT ;  /* 0x000000466300720c */ /* 0x000fe40003f26270 */
[C---:B------:R-:W-:Y:S08]  /*b9d0*/  HMMA.16816.F32.BF16 R72, R128.reuse, R116, R72 ;  /* 0x000000748048723c */ /* 0x040ff00000041848 */
[----:B------:R-:W-:Y:S03]  /*b9e0*/  HMMA.16816.F32.BF16 R48, R128, R114, R48 ;  /* 0x000000728030723c */ /* 0x000fe60000041830 */
[----:B------:R-:W-:-:S02]  /*b9f0*/  FSEL R206, R78, -INF , !P3 ;  /* 0xff8000004ece7808 */ /* 0x000fc40005800000 */
[----:B------:R-:W-:Y:S02]  /*ba00*/  FSEL R202, R76, -INF , !P3 ;  /* 0xff8000004cca7808 */ /* 0x000fe40005800000 */
[----:B------:R-:W-:Y:S01]  /*ba10*/  FSEL R76, R79, -INF , !P5 ;  /* 0xff8000004f4c7808 */ /* 0x000fe20006800000 */
[----:B------:R-:W-:Y:S01]  /*ba20*/  HMMA.16816.F32.BF16 R28, R128, R96, R28 ;  /* 0x00000060801c723c */ /* 0x000fe2000004181c */
[----:B------:R-:W-:Y:S01]  /*ba30*/  VIADD R97, R7, 0x11 ;  /* 0x0000001107617836 */ /* 0x000fe20000000000 */
[----:B------:R-:W-:Y:S02]  /*ba40*/  FSEL R96, R91, -INF , !P0 ;  /* 0xff8000005b607808 */ /* 0x000fe40004000000 */
[----:B------:R-:W3:Y:S01]  /*ba50*/  LDSM.16.M88.4 R88, [R159+0x4000] ;  /* 0x004000009f58783b */ /* 0x000ee20000000200 */
[----:B------:R-:W-:Y:S01]  /*ba60*/  FSEL R78, R77, -INF , !P5 ;  /* 0xff8000004d4e7808 */ /* 0x000fe20006800000 */
[----:B------:R-:W-:Y:S01]  /*ba70*/  VIADD R77, R7, 0x40 ;  /* 0x00000040074d7836 */ /* 0x000fe20000000000 */
[----:B------:R-:W-:Y:S01]  /*ba80*/  ISETP.GE.AND P6, PT, R97, R70, PT ;  /* 0x000000466100720c */ /* 0x000fe20003fc6270 */
[----:B-1----:R-:W-:Y:S01]  /*ba90*/  HMMA.16816.F32.BF16 R56, R12, R8, R56 ;  /* 0x000000080c38723c */ /* 0x002fe20000041838 */
[----:B------:R-:W-:-:S02]  /*baa0*/  VIADD R9, R7, 0x38 ;  /* 0x0000003807097836 */ /* 0x000fc40000000000 */
[----:B------:R-:W-:Y:S02]  /*bab0*/  FSEL R210, R83, -INF , !P6 ;  /* 0xff80000053d27808 */ /* 0x000fe40007000000 */
[----:B------:R-:W-:Y:S02]  /*bac0*/  FSEL R200, R81, -INF , !P6 ;  /* 0xff80000051c87808 */ /* 0x000fe40007000000 */
[-C--:B------:R-:W-:Y:S01]  /*bad0*/  ISETP.GE.AND P6, PT, R9, R70.reuse, PT ;  /* 0x000000460900720c */ /* 0x080fe20003fc6270 */
[----:B--2---:R-:W-:Y:S01]  /*bae0*/  HMMA.16816.F32.BF16 R60, R12, R94, R60 ;  /* 0x0000005e0c3c723c */ /* 0x004fe2000004183c */
[----:B------:R-:W-:Y:S01]  /*baf0*/  VIADD R9, R7, 0x39 ;  /* 0x0000003907097836 */ /* 0x000fe20000000000 */
[----:B------:R-:W1:Y:S01]  /*bb00*/  LDSM.16.M88.4 R80, [R159+0x4800] ;  /* 0x004800009f50783b */ /* 0x000e620000000200 */
[----:B------:R-:W-:-:S03]  /*bb10*/  ISETP.GE.AND P3, PT, R77, R70, PT ;  /* 0x000000464d00720c */ /* 0x000fc60003f66270 */
[----:B------:R-:W-:Y:S02]  /*bb20*/  ISETP.GE.AND P5, PT, R9, R70, PT ;  /* 0x000000460900720c */ /* 0x000fe40003fa6270 */
[----:B------:R-:W-:Y:S01]  /*bb30*/  HMMA.16816.F32.BF16 R72, R12, R92, R72 ;  /* 0x0000005c0c48723c */ /* 0x000fe20000041848 */
[----:B------:R-:W-:-:S05]  /*bb40*/  VIADD R93, R7, 0x28 ;  /* 0x00000028075d7836 */ /* 0x000fca0000000000 */
[-C--:B------:R-:W-:Y:S02]  /*bb50*/  ISETP.GE.AND P0, PT, R93, R70.reuse, PT ;  /* 0x000000465d00720c */ /* 0x080fe40003f06270 */
[----:B------:R-:W-:Y:S01]  /*bb60*/  HMMA.16816.F32.BF16 R48, R12, R10, R48 ;  /* 0x0000000a0c30723c */ /* 0x000fe20000041830 */
[----:B------:R-:W2:Y:S02]  /*bb70*/  LDSM.16.M88.4 R8, [R159+0x5000] ;  /* 0x005000009f08783b */ /* 0x000ea40000000200 */
[----:B------:R-:W-:Y:S02]  /*bb80*/  FSEL R198, R62, -INF , !P0 ;  /* 0xff8000003ec67808 */ /* 0x000fe40004000000 */
[----:B------:R-:W-:Y:S02]  /*bb90*/  FSEL R194, R60, -INF , !P0 ;  /* 0xff8000003cc27808 */ /* 0x000fe40004000000 */
[----:B------:R-:W-:Y:S01]  /*bba0*/  FSEL R196, R61, -INF , !P4 ;  /* 0xff8000003dc47808 */ /* 0x000fe20006000000 */
[----:B------:R-:W-:Y:S01]  /*bbb0*/  HMMA.16816.F32.BF16 R40, R128, R110, R40 ;  /* 0x0000006e8028723c */ /* 0x000fe20000041828 */
[----:B------:R-:W-:Y:S01]  /*bbc0*/  ISETP.GE.AND P0, PT, R85, R70, PT ;  /* 0x000000465500720c */ /* 0x000fe20003f06270 */
[----:B------:R-:W-:Y:S01]  /*bbd0*/  VIADD R61, R7, 0x49 ;  /* 0x00000049073d7836 */ /* 0x000fe20000000000 */
[----:B------:R-:W-:-:S02]  /*bbe0*/  FSEL R192, R63, -INF , !P4 ;  /* 0xff8000003fc07808 */ /* 0x000fc40006000000 */
[----:B------:R-:W-:Y:S02]  /*bbf0*/  FSEL R152, R58, -INF , !P0 ;  /* 0xff8000003a987808 */ /* 0x000fe40004000000 */
[----:B------:R-:W-:Y:S01]  /*bc00*/  FSEL R148, R56, -INF , !P0 ;  /* 0xff80000038947808 */ /* 0x000fe20004000000 */
[C---:B------:R-:W-:Y:S01]  /*bc10*/  HMMA.16816.F32.BF16 R36, R128.reuse, R104, R36 ;  /* 0x000000688024723c */ /* 0x040fe20000041824 */
[-C--:B------:R-:W-:Y:S02]  /*bc20*/  ISETP.GE.AND P0, PT, R61, R70.reuse, PT ;  /* 0x000000463d00720c */ /* 0x080fe40003f06270 */
[----:B------:R-:W4:Y:S01]  /*bc30*/  LDSM.16.M88.4 R60, [R159+0x5800] ;  /* 0x005800009f3c783b */ /* 0x000f220000000200 */
[----:B------:R-:W-:Y:S01]  /*bc40*/  FSEL R110, R73, -INF , !P1 ;  /* 0xff800000496e7808 */ /* 0x000fe20004800000 */
[----:B------:R-:W-:Y:S01]  /*bc50*/  VIADD R73, R7, 0x48 ;  /* 0x0000004807497836 */ /* 0x000fe20000000000 */
[----:B------:R-:W-:Y:S01]  /*bc60*/  FSEL R112, R75, -INF , !P1 ;  /* 0xff8000004b707808 */ /* 0x000fe20004800000 */
[----:B------:R-:W-:Y:S01]  /*bc70*/  VIADD R75, R7, 0x41 ;  /* 0x00000041074b7836 */ /* 0x000fe20000000000 */
[----:B------:R-:W-:Y:S01]  /*bc80*/  HMMA.16816.F32.BF16 R44, R128, R108, R44 ;  /* 0x0000006c802c723c */ /* 0x000fe2000004182c */
[----:B------:R-:W-:Y:S01]  /*bc90*/  ISETP.GE.AND P4, PT, R87, R70, PT ;  /* 0x000000465700720c */ /* 0x000fe20003f86270 */
[----:B------:R-:W-:-:S04]  /*bca0*/  DEPBAR.LE SB0, 0x0 ;  /* 0x000080000000791a */ /* 0x000fc80000000000 */
[----:B------:R-:W-:Y:S01]  /*bcb0*/  ISETP.GE.AND P1, PT, R73, R70, PT ;  /* 0x000000464900720c */ /* 0x000fe20003f26270 */
[----:B------:R-:W-:Y:S01]  /*bcc0*/  VIADD R73, R7, 0x50 ;  /* 0x0000005007497836 */ /* 0x000fe20000000000 */
[----:B---3--:R-:W-:Y:S01]  /*bcd0*/  HMMA.16816.F32.BF16 R40, R12, R90, R40 ;  /* 0x0000005a0c28723c */ /* 0x008fe20000041828 */
[----:B------:R-:W-:Y:S01]  /*bce0*/  FSEL R154, R57, -INF , !P4 ;  /* 0xff800000399a7808 */ /* 0x000fe20006000000 */
[----:B------:R-:W-:Y:S01]  /*bcf0*/  VIADD R57, R7, 0x51 ;  /* 0x0000005107397836 */ /* 0x000fe20000000000 */
[----:B------:R-:W-:Y:S01]  /*bd00*/  FSEL R182, R51, -INF , !P5 ;  /* 0xff80000033b67808 */ /* 0x000fe20006800000 */
[----:B------:R-:W-:Y:S01]  /*bd10*/  VIADD R51, R7, 0x59 ;  /* 0x0000005907337836 */ /* 0x000fe20000000000 */
[----:B------:R-:W-:Y:S01]  /*bd20*/  FSEL R150, R49, -INF , !P5 ;  /* 0xff80000031967808 */ /* 0x000fe20006800000 */
[----:B------:R-:W-:Y:S01]  /*bd30*/  VIADD R49, R7, 0x60 ;  /* 0x0000006007317836 */ /* 0x000fe20000000000 */
[----:B------:R-:W-:Y:S01]  /*bd40*/  FSEL R108, R72, -INF , !P2 ;  /* 0xff800000486c7808 */ /* 0x000fe20005000000 */
[----:B------:R-:W-:Y:S01]  /*bd50*/  HMMA.16816.F32.BF16 R32, R128, R106, R32 ;  /* 0x0000006a8020723c */ /* 0x000fe20000041820 */
[----:B------:R-:W-:-:S02]  /*bd60*/  FSEL R106, R74, -INF , !P2 ;  /* 0xff8000004a6a7808 */ /* 0x000fc40005000000 */
[-C--:B------:R-:W-:Y:S02]  /*bd70*/  ISETP.GE.AND P5, PT, R57, R70.reuse, PT ;  /* 0x000000463900720c */ /* 0x080fe40003fa6270 */
[----:B------:R-:W-:Y:S02]  /*bd80*/  ISETP.GE.AND P2, PT, R75, R70, PT ;  /* 0x000000464b00720c */ /* 0x000fe40003f46270 */
[----:B------:R-:W-:Y:S01]  /*bd90*/  FSEL R188, R59, -INF , !P4 ;  /* 0xff8000003bbc7808 */ /* 0x000fe20006000000 */
[----:B-1----:R-:W-:Y:S01]  /*bda0*/  HMMA.16816.F32.BF16 R36, R12, R80, R36 ;  /* 0x000000500c24723c */ /* 0x002fe20000041824 */
[----:B------:R-:W-:Y:S01]  /*bdb0*/  VIADD R59, R7, 0x58 ;  /* 0x00000058073b7836 */ /* 0x000fe20000000000 */
[----:B------:R-:W-:Y:S02]  /*bdc0*/  FSEL R190, R50, -INF , !P6 ;  /* 0xff80000032be7808 */ /* 0x000fe40007000000 */
[----:B------:R-:W-:Y:S02]  /*bdd0*/  FSEL R138, R43, -INF , !P0 ;  /* 0xff8000002b8a7808 */ /* 0x000fe40004000000 */
[----:B------:R-:W-:-:S02]  /*bde0*/  FSEL R140, R41, -INF , !P0 ;  /* 0xff800000298c7808 */ /* 0x000fc40004000000 */
[C---:B--2---:R-:W-:Y:S01]  /*bdf0*/  HMMA.16816.F32.BF16 R24, R12.reuse, R10, R24 ;  /* 0x0000000a0c18723c */ /* 0x044fe20000041818 */
[-C--:B------:R-:W-:Y:S01]  /*be00*/  ISETP.GE.AND P0, PT, R73, R70.reuse, PT ;  /* 0x000000464900720c */ /* 0x080fe20003f06270 */
[----:B------:R-:W-:Y:S01]  /*be10*/  VIADD R11, R7, 0x69 ;  /* 0x00000069070b7836 */ /* 0x000fe20000000000 */
[----:B------:R-:W-:Y:S02]  /*be20*/  FSEL R146, R42, -INF , !P1 ;  /* 0xff8000002a927808 */ /* 0x000fe40004800000 */
[----:B------:R-:W-:Y:S02]  /*be30*/  FSEL R136, R40, -INF , !P1 ;  /* 0xff80000028887808 */ /* 0x000fe40004800000 */
[----:B------:R-:W-:Y:S01]  /*be40*/  ISETP.GE.AND P4, PT, R59, R70, PT ;  /* 0x000000463b00720c */ /* 0x000fe20003f86270 */
[----:B------:R-:W-:Y:S01]  /*be50*/  HMMA.16816.F32.BF16 R44, R12, R88, R44 ;  /* 0x000000580c2c723c */ /* 0x000fe2000004182c */
[----:B------:R-:W-:Y:S02]  /*be60*/  FSEL R186, R48, -INF , !P6 ;  /* 0xff80000030ba7808 */ /* 0x000fe40007000000 */
[----:B------:R-:W-:-:S02]  /*be70*/  FSEL R126, R38, -INF , !P0 ;  /* 0xff800000267e7808 */ /* 0x000fc40004000000 */
[----:B------:R-:W-:Y:S02]  /*be80*/  FSEL R116, R36, -INF , !P0 ;  /* 0xff80000024747808 */ /* 0x000fe40004000000 */
[----:B------:R-:W-:Y:S01]  /*be90*/  ISETP.GE.AND P0, PT, R11, R70, PT ;  /* 0x000000460b00720c */ /* 0x000fe20003f06270 */
[C---:B------:R-:W-:Y:S01]  /*bea0*/  HMMA.16816.F32.BF16 R32, R12.reuse, R82, R32 ;  /* 0x000000520c20723c */ /* 0x040fe20000041820 */
[----:B------:R-:W-:Y:S01]  /*beb0*/  FSEL R124, R39, -INF , !P5 ;  /* 0xff800000277c7808 */ /* 0x000fe20006800000 */
[----:B------:R-:W-:Y:S01]  /*bec0*/  VIADD R11, R7, 0x71 ;  /* 0x00000071070b7836 */ /* 0x000fe20000000000 */
[----:B------:R-:W-:Y:S02]  /*bed0*/  FSEL R54, R27, -INF , !P0 ;  /* 0xff8000001b367808 */ /* 0x000fe40004000000 */
[----:B------:R-:W-:Y:S02]  /*bee0*/  FSEL R56, R25, -INF , !P0 ;  /* 0xff80000019387808 */ /* 0x000fe40004000000 */
[----:B------:R-:W-:Y:S01]  /*bef0*/  ISETP.GT.AND P0, PT, R179, R170, PT ;  /* 0x000000aab300720c */ /* 0x000fe20003f04270 */
[----:B------:R-:W-:Y:S01]  /*bf00*/  HMMA.16816.F32.BF16 R28, R12, R8, R28 ;  /* 0x000000080c1c723c */ /* 0x000fe2000004181c */
[----:B------:R-:W-:Y:S01]  /*bf10*/  VIADD R9, R7, 0x68 ;  /* 0x0000006807097836 */ /* 0x000fe20000000000 */
[----:B------:R-:W-:-:S02]  /*bf20*/  FSEL R114, R37, -INF , !P5 ;  /* 0xff80000025727808 */ /* 0x000fc40006800000 */
[----:B------:R-:W-:Y:S01]  /*bf30*/  FSEL R130, R45, -INF , !P2 ;  /* 0xff8000002d827808 */ /* 0x000fe20005000000 */
[----:B------:R-:W-:Y:S01]  /*bf40*/  VIADD R45, R7, 0x61 ;  /* 0x00000061072d7836 */ /* 0x000fe20000000000 */
[-C--:B------:R-:W-:Y:S01]  /*bf50*/  ISETP.GE.AND P1, PT, R9, R70.reuse, PT ;  /* 0x000000460900720c */ /* 0x080fe20003f26270 */
[----:B------:R-:W-:Y:S01]  /*bf60*/  VIADD R9, R7, 0x70 ;  /* 0x0000007007097836 */ /* 0x000fe20000000000 */
[C---:B----4-:R-:W-:Y:S01]  /*bf70*/  HMMA.16816.F32.BF16 R20, R12.reuse, R60, R20 ;  /* 0x0000003c0c14723c */ /* 0x050fe20000041814 */
[----:B------:R-:W-:Y:S02]  /*bf80*/  FSEL R144, R46, -INF , !P3 ;  /* 0xff8000002e907808 */ /* 0x000fe40005800000 */
[----:B------:R-:W-:Y:S02]  /*bf90*/  FSEL R134, R44, -INF , !P3 ;  /* 0xff8000002c867808 */ /* 0x000fe40005800000 */
[-C--:B------:R-:W-:Y:S01]  /*bfa0*/  ISETP.GE.AND P5, PT, R9, R70.reuse, PT ;  /* 0x000000460900720c */ /* 0x080fe20003fa6270 */
[----:B------:R-:W-:Y:S01]  /*bfb0*/  VIADD R9, R7, 0x78 ;  /* 0x0000007807097836 */ /* 0x000fe20000000000 */
[----:B------:R-:W-:Y:S01]  /*bfc0*/  FSEL R142, R47, -INF , !P2 ;  /* 0xff8000002f8e7808 */ /* 0x000fe20005000000 */
[----:B------:R-:W-:Y:S01]  /*bfd0*/  HMMA.16816.F32.BF16 R16, R12, R62, R16 ;  /* 0x0000003e0c10723c */ /* 0x000fe20000041810 */
[-C--:B------:R-:W-:Y:S01]  /*bfe0*/  ISETP.GE.AND P3, PT, R51, R70.reuse, PT ;  /* 0x000000463300720c */ /* 0x080fe20003f66270 */
[----:B------:R-:W-:Y:S01]  /*bff0*/  VIADD R7, R7, 0x79 ;  /* 0x0000007907077836 */ /* 0x000fe20000000000 */
        /* <DEDUP_REMOVED lines=38> */
.L_x_12393:
        /* <DEDUP_REMOVED lines=60> */
.L_x_12394:
[----:B------:R-:W-:Y:S05]  /*c620*/  BSYNC.RECONVERGENT B0 ;  /* 0x0000000000007941 */ /* 0x000fea0003800200 */
.L_x_12392:
        /* <DEDUP_REMOVED lines=29> */
.L_x_12391:
[----:B------:R-:W-:Y:S05]  /*c800*/  BSYNC.RECONVERGENT B1 ;  /* 0x0000000000017941 */ /* 0x000fea0003800200 */
.L_x_12390:
        /* <DEDUP_REMOVED lines=80> */
[-C--:B------:R-:W-:Y:S01]  /*cd10*/  FFMA.FTZ R49, R112, R28.reuse, -R29 ;  /* 0x0000001c70317223 */ /* 0x080fe2000001081d */
[-C--:B------:R-:W-:Y:S01]  /*cd20*/  FFMA.FTZ R55, R110, R28.reuse, -R31 ;  /* 0x0000001c6e377223 */ /* 0x080fe2000001081f */
[----:B------:R-:W3:Y:S01]  /*cd30*/  MUFU.EX2 R39, R39 ;  /* 0x0000002700277308 */ /* 0x000ee20000000800 */
[-C--:B------:R-:W-:Y:S01]  /*cd40*/  FFMA.FTZ R106, R106, R28.reuse, -R29 ;  /* 0x0000001c6a6a7223 */ /* 0x080fe2000001081d */
[-CC-:B------:R-:W-:Y:S01]  /*cd50*/  FFMA.FTZ R112, R108, R28.reuse, -R31.reuse ;  /* 0x0000001c6c707223 */ /* 0x180fe2000001081f */
[-CC-:B------:R-:W-:Y:S01]  /*cd60*/  FFMA.FTZ R110, R194, R28.reuse, -R31.reuse ;  /* 0x0000001cc26e7223 */ /* 0x180fe2000001081f */
[----:B------:R-:W-:Y:S01]  /*cd70*/  MUFU.EX2 R52, R52 ;  /* 0x0000003400347308 */ /* 0x000fe20000000800 */
[----:B------:R-:W-:Y:S01]  /*cd80*/  FFMA.FTZ R47, R196, R28, -R31 ;  /* 0x0000001cc42f7223 */ /* 0x000fe2000001081f */
[----:B--2---:R-:W-:Y:S01]  /*cd90*/  F2FP.BF16.F32.PACK_AB R85, R43, R50 ;  /* 0x000000322b55723e */ /* 0x004fe200000010ff */
[-CC-:B------:R-:W-:Y:S01]  /*cda0*/  FFMA.FTZ R51, R192, R28.reuse, -R29.reuse ;  /* 0x0000001cc0337223 */ /* 0x180fe2000001081d */
[----:B------:R-:W2:Y:S01]  /*cdb0*/  MUFU.EX2 R45, R45 ;  /* 0x0000002d002d7308 */ /* 0x000ea20000000800 */
        /* <DEDUP_REMOVED lines=54> */
[-CC-:B------:R-:W-:Y:S01]  /*d120*/  FFMA.FTZ R30, R30, R28.reuse, -R29.reuse ;  /* 0x0000001c1e1e7223 */ /* 0x180fe2000001081d */
[----:B------:R-:W-:Y:S01]  /*d130*/  MUFU.EX2 R112, R112 ;  /* 0x0000007000707308 */ /* 0x000fe20000000800 */
[-C--:B------:R-:W-:Y:S01]  /*d140*/  FFMA.FTZ R189, R24, R28.reuse, -R29 ;  /* 0x0000001c18bd7223 */ /* 0x080fe2000001081d */
[----:B------:R-:W-:Y:S01]  /*d150*/  FFMA.FTZ R32, R32, R28, -R31 ;  /* 0x0000001c20207223 */ /* 0x000fe2000001081f */
[----:B------:R-:W-:Y:S01]  /*d160*/  ISETP.GE.AND P0, PT, R53, R170, PT ;  /* 0x000000aa3500720c */ /* 0x000fe20003f06270 */
[----:B------:R-:W5:Y:S01]  /*d170*/  MUFU.EX2 R55, R55 ;  /* 0x0000003700377308 */ /* 0x000f620000000800 */
[C---:B------:R-:W-:Y:S03]  /*d180*/  HMMA.16816.F32.BF16 R92, R84.reuse, R94, RZ ;  /* 0x0000005e545c723c */ /* 0x040fe600000418ff */
[----:B------:R-:W-:Y:S04]  /*d190*/  MUFU.EX2 R110, R110 ;  /* 0x0000006e006e7308 */ /* 0x000fe80000000800 */
[----:B------:R-:W5:Y:S01]  /*d1a0*/  MUFU.EX2 R47, R47 ;  /* 0x0000002f002f7308 */ /* 0x000f620000000800 */
[C---:B------:R-:W-:Y:S03]  /*d1b0*/  HMMA.16816.F32.BF16 R72, R84.reuse, R74, RZ ;  /* 0x0000004a5448723c */ /* 0x040fe600000418ff */
[----:B------:R-:W5:Y:S04]  /*d1c0*/  MUFU.EX2 R51, R51 ;  /* 0x0000003300337308 */ /* 0x000f680000000800 */
[----:B------:R-:W-:Y:S01]  /*d1d0*/  MUFU.EX2 R152, R152 ;  /* 0x0000009800987308 */ /* 0x000fe20000000800 */
[----:B-1----:R-:W-:Y:S01]  /*d1e0*/  HMMA.16816.F32.BF16 R88, R84, R4, RZ ;  /* 0x000000045458723c */ /* 0x002fe200000418ff */
[----:B--2---:R-:W-:Y:S01]  /*d1f0*/  F2FP.BF16.F32.PACK_AB R4, R37, R42 ;  /* 0x0000002a2504723e */ /* 0x004fe200000010ff */
[----:B------:R-:W-:Y:S01]  /*d200*/  FADD.FTZ R42, R42, R41 ;  /* 0x000000292a2a7221 */ /* 0x000fe20000010000 */
[----:B------:R-:W-:Y:S01]  /*d210*/  F2FP.BF16.F32.PACK_AB R5, R35, R46 ;  /* 0x0000002e2305723e */ /* 0x000fe200000010ff */
[----:B------:R-:W-:Y:S01]  /*d220*/  MUFU.EX2 R57, R57 ;  /* 0x0000003900397308 */ /* 0x000fe20000000800 */
[----:B------:R-:W-:Y:S01]  /*d230*/  FADD.FTZ R46, R46, R39 ;  /* 0x000000272e2e7221 */ /* 0x000fe20000010000 */
[----:B------:R-:W-:-:S02]  /*d240*/  FADD.FTZ R37, R37, R42 ;  /* 0x0000002a25257221 */ /* 0x000fc40000010000 */
[----:B------:R-:W-:Y:S01]  /*d250*/  HMMA.16816.F32.BF16 R84, R84, R6, RZ ;  /* 0x000000065454723c */ /* 0x000fe200000418ff */
[----:B---3--:R-:W-:Y:S01]  /*d260*/  F2FP.BF16.F32.PACK_AB R6, R33, R40 ;  /* 0x000000282106723e */ /* 0x008fe200000010ff */
[----:B------:R-:W-:Y:S01]  /*d270*/  MUFU.EX2 R63, R63 ;  /* 0x0000003f003f7308 */ /* 0x000fe20000000800 */
[----:B----4-:R-:W-:Y:S01]  /*d280*/  F2FP.BF16.F32.PACK_AB R7, R3, R38 ;  /* 0x000000260307723e */ /* 0x010fe200000010ff */
[----:B------:R-:W-:Y:S01]  /*d290*/  FADD.FTZ R40, R40, R37 ;  /* 0x0000002528287221 */ /* 0x000fe20000010000 */
[-CC-:B------:R-:W-:Y:S01]  /*d2a0*/  FFMA.FTZ R37, R27, R28.reuse, -R31.reuse ;  /* 0x0000001c1b257223 */ /* 0x180fe2000001081f */
[----:B------:R1:W-:Y:S02]  /*d2b0*/  MUFU.EX2 R150, R186 ;  /* 0x000000ba00967308 */ /* 0x0003e40000000800 */
[----:B------:R-:W-:Y:S02]  /*d2c0*/  FADD.FTZ R33, R33, R40 ;  /* 0x0000002821217221 */ /* 0x000fe40000010000 */
[C---:B------:R-:W-:Y:S01]  /*d2d0*/  HMMA.16816.F32.BF16 R76, R4.reuse, R12, R76 ;  /* 0x0000000c044c723c */ /* 0x040fe2000004184c */
[----:B------:R-:W2:Y:S04]  /*d2e0*/  MUFU.EX2 R61, R61 ;  /* 0x0000003d003d7308 */ /* 0x000ea80000000800 */
[----:B------:R-:W-:Y:S03]  /*d2f0*/  MUFU.EX2 R59, R59 ;  /* 0x0000003b003b7308 */ /* 0x000fe60000000800 */
[----:B------:R-:W-:Y:S01]  /*d300*/  HMMA.16816.F32.BF16 R80, R4, R14, R80 ;  /* 0x0000000e0450723c */ /* 0x000fe20000041850 */
[----:B------:R-:W3:Y:S01]  /*d310*/  LDSM.16.MT88.4 R12, [R157+0x7000] ;  /* 0x007000009d0c783b */ /* 0x000ee20000004200 */
        /* <DEDUP_REMOVED lines=13> */
[C---:B------:R-:W-:Y:S01]  /*d3f0*/  HMMA.16816.F32.BF16 R84, R4.reuse, R10, R84 ;  /* 0x0000000a0454723c */ /* 0x040fe20000041854 */
[----:B------:R-:W2:Y:S01]  /*d400*/  LDSM.16.MT88.4 R8, [R156+0x7000] ;  /* 0x007000009c08783b */ /* 0x000ea20000004200 */
[----:B----4-:R-:W-:Y:S01]  /*d410*/  FFMA.FTZ R109, R126, R28, -R29 ;  /* 0x0000001c7e6d7223 */ /* 0x010fe2000001081d */
[----:B------:R-:W-:Y:S04]  /*d420*/  MUFU.EX2 R124, R124 ;  /* 0x0000007c007c7308 */ /* 0x000fe80000000800 */
[----:B------:R-:W-:Y:S01]  /*d430*/  MUFU.EX2 R111, R111 ;  /* 0x0000006f006f7308 */ /* 0x000fe20000000800 */
[C---:B------:R-:W-:Y:S03]  /*d440*/  HMMA.16816.F32.BF16 R68, R4.reuse, R16, R68 ;  /* 0x000000100444723c */ /* 0x040fe60000041844 */
[----:B------:R-:W-:Y:S04]  /*d450*/  MUFU.EX2 R109, R109 ;  /* 0x0000006d006d7308 */ /* 0x000fe80000000800 */
[----:B------:R-:W-:Y:S01]  /*d460*/  MUFU.EX2 R113, R113 ;  /* 0x0000007100717308 */ /* 0x000fe20000000800 */
[----:B------:R-:W-:Y:S01]  /*d470*/  HMMA.16816.F32.BF16 R72, R4, R18, R72 ;  /* 0x000000120448723c */ /* 0x000fe20000041848 */
[----:B------:R-:W4:Y:S01]  /*d480*/  LDSM.16.MT88.4 R16, [R158+0x7000] ;  /* 0x007000009e10783b */ /* 0x000f220000004200 */
        /* <DEDUP_REMOVED lines=29> */
[C---:B----4-:R-:W-:Y:S08]  /*d660*/  HMMA.16816.F32.BF16 R68, R4.reuse, R16, R68 ;  /* 0x000000100444723c */ /* 0x050ff00000041844 */
[----:B------:R-:W-:Y:S01]  /*d670*/  HMMA.16816.F32.BF16 R72, R4, R18, R72 ;  /* 0x000000120448723c */ /* 0x000fe20000041848 */
[----:B------:R-:W-:Y:S01]  /*d680*/  FFMA.FTZ R5, R148, R28, -R31 ;  /* 0x0000001c94057223 */ /* 0x000fe2000001081f */
[----:B------:R-:W4:Y:S01]  /*d690*/  LDSM.16.MT88.4 R16, [R158+0x7800] ;  /* 0x007800009e10783b */ /* 0x000f220000004200 */
[----:B------:R-:W5:Y:S01]  /*d6a0*/  MUFU.EX2 R148, R190 ;  /* 0x000000be00947308 */ /* 0x000f620000000800 */
[----:B------:R-:W-:-:S03]  /*d6b0*/  F2FP.BF16.F32.PACK_AB R6, R61, R150 ;  /* 0x000000963d06723e */ /* 0x000fc600000010ff */
[----:B------:R-:W3:Y:S01]  /*d6c0*/  MUFU.EX2 R154, R5 ;  /* 0x00000005009a7308 */ /* 0x000ee20000000800 */
[----:B-----5:R-:W-:Y:S02]  /*d6d0*/  F2FP.BF16.F32.PACK_AB R7, R59, R148 ;  /* 0x000000943b07723e */ /* 0x020fe400000010ff */
[----:B---3--:R-:W-:Y:S01]  /*d6e0*/  F2FP.BF16.F32.PACK_AB R4, R63, R154 ;  /* 0x0000009a3f04723e */ /* 0x008fe200000010ff */
[----:B------:R-:W-:Y:S01]  /*d6f0*/  FADD.FTZ R154, R154, R47 ;  /* 0x0000002f9a9a7221 */ /* 0x000fe20000010000 */
[----:B------:R-:W-:-:S03]  /*d700*/  F2FP.BF16.F32.PACK_AB R5, R57, R152 ;  /* 0x000000983905723e */ /* 0x000fc600000010ff */
[----:B------:R-:W-:-:S04]  /*d710*/  FADD.FTZ R63, R63, R154 ;  /* 0x0000009a3f3f7221 */ /* 0x000fc80000010000 */
[C---:B------:R-:W-:Y:S08]  /*d720*/  HMMA.16816.F32.BF16 R76, R4.reuse, R12, R76 ;  /* 0x0000000c044c723c */ /* 0x040ff0000004184c */
        /* <DEDUP_REMOVED lines=10> */
[----:B------:R-:W4:Y:S01]  /*d7d0*/  LDSM.16.MT88.4 R16, [R158+0x8000] ;  /* 0x008000009e10783b */ /* 0x000f220000004200 */
        /* <DEDUP_REMOVED lines=15> */
[----:B------:R-:W-:Y:S01]  /*d8d0*/  F2FP.BF16.F32.PACK_AB R4, R114, R113 ;  /* 0x000000717204723e */ /* 0x000fe200000010ff */
[----:B------:R-:W4:Y:S01]  /*d8e0*/  LDSM.16.MT88.4 R16, [R156+0x8800] ;  /* 0x008800009c10783b */ /* 0x000f220000004200 */
[----:B------:R-:W-:-:S02]  /*d8f0*/  F2FP.BF16.F32.PACK_AB R5, R124, R109 ;  /* 0x0000006d7c05723e */ /* 0x000fc400000010ff */
[----:B------:R-:W-:Y:S02]  /*d900*/  F2FP.BF16.F32.PACK_AB R6, R118, R115 ;  /* 0x000000737606723e */ /* 0x000fe400000010ff */
[----:B------:R-:W-:-:S07]  /*d910*/  F2FP.BF16.F32.PACK_AB R7, R116, R111 ;  /* 0x0000006f7407723e */ /* 0x000fce00000010ff */
[C---:B---3--:R-:W-:Y:S08]  /*d920*/  HMMA.16816.F32.BF16 R68, R4.reuse, R12, R68 ;  /* 0x0000000c0444723c */ /* 0x048ff00000041844 */
[C---:B------:R-:W-:Y:S01]  /*d930*/  HMMA.16816.F32.BF16 R72, R4.reuse, R14, R72 ;  /* 0x0000000e0448723c */ /* 0x040fe20000041848 */
[----:B------:R-:W3:Y:S07]  /*d940*/  LDSM.16.MT88.4 R12, [R162+0x9000] ;  /* 0x00900000a20c783b */ /* 0x000eee0000004200 */
[----:B-1----:R-:W-:Y:S01]  /*d950*/  HMMA.16816.F32.BF16 R96, R4, R20, R96 ;  /* 0x000000140460723c */ /* 0x002fe20000041860 */
[-CC-:B------:R-:W-:Y:S01]  /*d960*/  FFMA.FTZ R21, R104, R28.reuse, -R29.reuse ;  /* 0x0000001c68157223 */ /* 0x180fe2000001081d */
[----:B------:R-:W-:-:S05]  /*d970*/  FFMA.FTZ R20, R66, R28, -R29 ;  /* 0x0000001c42147223 */ /* 0x000fca000001081d */
[----:B------:R-:W-:Y:S01]  /*d980*/  MUFU.EX2 R21, R21 ;  /* 0x0000001500157308 */ /* 0x000fe20000000800 */
[C---:B------:R-:W-:Y:S01]  /*d990*/  HMMA.16816.F32.BF16 R92, R4.reuse, R22, R92 ;  /* 0x00000016045c723c */ /* 0x040fe2000004185c */
[-C--:B------:R-:W-:Y:S01]  /*d9a0*/  FFMA.FTZ R22, R102, R28.reuse, -R29 ;  /* 0x0000001c66167223 */ /* 0x080fe2000001081d */
[----:B------:R-:W-:Y:S01]  /*d9b0*/  FFMA.FTZ R23, R58, R28, -R31 ;  /* 0x0000001c3a177223 */ /* 0x000fe2000001081f */
[----:B------:R-:W-:Y:S04]  /*d9c0*/  MUFU.EX2 R20, R20 ;  /* 0x0000001400147308 */ /* 0x000fe80000000800 */
[----:B------:R-:W1:Y:S01]  /*d9d0*/  MUFU.EX2 R22, R22 ;  /* 0x0000001600167308 */ /* 0x000e620000000800 */
[C---:B--2---:R-:W-:Y:S03]  /*d9e0*/  HMMA.16816.F32.BF16 R76, R4.reuse, R8, R76 ;  /* 0x00000008044c723c */ /* 0x044fe6000004184c */
[----:B------:R-:W2:Y:S05]  /*d9f0*/  MUFU.EX2 R23, R23 ;  /* 0x0000001700177308 */ /* 0x000eaa0000000800 */
[C---:B------:R-:W-:Y:S01]  /*da00*/  HMMA.16816.F32.BF16 R80, R4.reuse, R10, R80 ;  /* 0x0000000a0450723c */ /* 0x040fe20000041850 */
[----:B------:R-:W5:Y:S07]  /*da10*/  LDSM.16.MT88.4 R8, [R158+0x9000] ;  /* 0x009000009e08783b */ /* 0x000f6e0000004200 */
[C---:B----4-:R-:W-:Y:S08]  /*da20*/  HMMA.16816.F32.BF16 R88, R4.reuse, R16, R88 ;  /* 0x000000100458723c */ /* 0x050ff00000041858 */
[----:B------:R-:W-:Y:S01]  /*da30*/  HMMA.16816.F32.BF16 R84, R4, R18, R84 ;  /* 0x000000120454723c */ /* 0x000fe20000041854 */
[----:B------:R-:W-:Y:S01]  /*da40*/  F2FP.BF16.F32.PACK_AB R4, R117, R60 ;  /* 0x0000003c7504723e */ /* 0x000fe200000010ff */
[----:B------:R-:W4:Y:S01]  /*da50*/  LDSM.16.MT88.4 R16, [R157+0x9000] ;  /* 0x009000009d10783b */ /* 0x000f220000004200 */
[----:B-1----:R-:W-:-:S02]  /*da60*/  F2FP.BF16.F32.PACK_AB R5, R22, R21 ;  /* 0x000000151605723e */ /* 0x002fc400000010ff */
[----:B--2---:R-:W-:Y:S02]  /*da70*/  F2FP.BF16.F32.PACK_AB R6, R54, R23 ;  /* 0x000000173606723e */ /* 0x004fe400000010ff */
[----:B------:R-:W-:-:S07]  /*da80*/  F2FP.BF16.F32.PACK_AB R7, R119, R20 ;  /* 0x000000147707723e */ /* 0x000fce00000010ff */
[C---:B---3--:R-:W-:Y:S08]  /*da90*/  HMMA.16816.F32.BF16 R96, R4.reuse, R12, R96 ;  /* 0x0000000c0460723c */ /* 0x048ff00000041860 */
[C---:B------:R-:W-:Y:S01]  /*daa0*/  HMMA.16816.F32.BF16 R92, R4.reuse, R14, R92 ;  /* 0x0000000e045c723c */ /* 0x040fe2000004185c */
[----:B------:R-:W1:Y:S07]  /*dab0*/  LDSM.16.MT88.4 R12, [R156+0x9000] ;  /* 0x009000009c0c783b */ /* 0x000e6e0000004200 */
[----:B-----5:R-:W-:Y:S01]  /*dac0*/  HMMA.16816.F32.BF16 R68, R4, R8, R68 ;  /* 0x000000080444723c */ /* 0x020fe20000041844 */
[----:B------:R-:W-:Y:S01]  /*dad0*/  FADD.FTZ R9, R35, R46 ;  /* 0x0000002e23097221 */ /* 0x000fe20000010000 */
[----:B------:R-:W-:-:S02]  /*dae0*/  FFMA.FTZ R35, R34, R28, -R29 ;  /* 0x0000001c22237223 */ /* 0x000fc4000001081d */
[----:B------:R2:W-:Y:S01]  /*daf0*/  MUFU.EX2 R34, R36 ;  /* 0x0000002400227308 */ /* 0x0005e20000000800 */
[----:B------:R-:W-:-:S03]  /*db00*/  FADD.FTZ R38, R38, R9 ;  /* 0x0000000926267221 */ /* 0x000fc60000010000 */
[----:B------:R-:W-:Y:S01]  /*db10*/  HMMA.16816.F32.BF16 R72, R4, R10, R72 ;  /* 0x0000000a0448723c */ /* 0x000fe20000041848 */
[----:B------:R-:W-:Y:S01]  /*db20*/  FADD.FTZ R3, R3, R38 ;  /* 0x0000002603037221 */ /* 0x000fe20000010000 */
[----:B------:R-:W3:Y:S01]  /*db30*/  LDSM.16.MT88.4 R8, [R162+0x9800] ;  /* 0x00980000a208783b */ /* 0x000ee20000004200 */
[----:B------:R-:W-:Y:S02]  /*db40*/  MUFU.EX2 R35, R35 ;  /* 0x0000002300237308 */ /* 0x000fe40000000800 */
[----:B------:R-:W-:-:S03]  /*db50*/  FADD.FTZ R106, R106, R3 ;  /* 0x000000036a6a7221 */ /* 0x000fc60000010000 */
[C---:B----4-:R-:W-:Y:S01]  /*db60*/  HMMA.16816.F32.BF16 R76, R4.reuse, R16, R76 ;  /* 0x00000010044c723c */ /* 0x050fe2000004184c */
[----:B------:R-:W-:Y:S01]  /*db70*/  FADD.FTZ R49, R49, R106 ;  /* 0x0000006a31317221 */ /* 0x000fe20000010000 */
[----:B--2---:R-:W-:Y:S01]  /*db80*/  FFMA.FTZ R36, R26, R28, -R31 ;  /* 0x0000001c1a247223 */ /* 0x004fe2000001081f */
[----:B------:R-:W-:Y:S01]  /*db90*/  FADD.FTZ R28, R150, R63 ;  /* 0x0000003f961c7221 */ /* 0x000fe20000010000 */
[----:B------:R-:W2:Y:S01]  /*dba0*/  MUFU.EX2 R26, R37 ;  /* 0x00000025001a7308 */ /* 0x000ea20000000800 */
[----:B------:R-:W-:Y:S02]  /*dbb0*/  FADD.FTZ R108, R108, R49 ;  /* 0x000000316c6c7221 */ /* 0x000fe40000010000 */
[----:B------:R-:W-:Y:S01]  /*dbc0*/  FADD.FTZ R28, R61, R28 ;  /* 0x0000001c3d1c7221 */ /* 0x000fe20000010000 */
[----:B------:R-:W4:Y:S01]  /*dbd0*/  MUFU.EX2 R3, R36 ;  /* 0x0000002400037308 */ /* 0x000f220000000800 */
[----:B------:R-:W-:Y:S01]  /*dbe0*/  FADD.FTZ R51, R51, R108 ;  /* 0x0000006c33337221 */ /* 0x000fe20000010000 */
[----:B------:R-:W-:Y:S01]  /*dbf0*/  HMMA.16816.F32.BF16 R80, R4, R18, R80 ;  /* 0x000000120450723c */ /* 0x000fe20000041850 */
[----:B------:R-:W-:Y:S01]  /*dc00*/  FADD.FTZ R107, R107, R28 ;  /* 0x0000001c6b6b7221 */ /* 0x000fe20000010000 */
[----:B------:R-:W5:Y:S01]  /*dc10*/  LDSM.16.MT88.4 R16, [R158+0x9800] ;  /* 0x009800009e10783b */ /* 0x000f620000004200 */
[----:B------:R-:W-:-:S02]  /*dc20*/  FADD.FTZ R152, R152, R51 ;  /* 0x0000003398987221 */ /* 0x000fc40000010000 */
[----:B------:R-:W-:Y:S02]  /*dc30*/  FADD.FTZ R136, R136, R107 ;  /* 0x0000006b88887221 */ /* 0x000fe40000010000 */
[----:B------:R-:W-:Y:S01]  /*dc40*/  FADD.FTZ R57, R57, R152 ;  /* 0x0000009839397221 */ /* 0x000fe20000010000 */
[C---:B-1----:R-:W-:Y:S01]  /*dc50*/  HMMA.16816.F32.BF16 R88, R4.reuse, R12, R88 ;  /* 0x0000000c0458723c */ /* 0x042fe20000041858 */
[----:B------:R-:W-:Y:S02]  /*dc60*/  FADD.FTZ R105, R105, R136 ;  /* 0x0000008869697221 */ /* 0x000fe40000010000 */
[----:B------:R-:W-:Y:S02]  /*dc70*/  FADD.FTZ R24, R148, R57 ;  /* 0x0000003994187221 */ /* 0x000fe40000010000 */
[----:B------:R-:W-:Y:S02]  /*dc80*/  FADD.FTZ R134, R134, R105 ;  /* 0x0000006986867221 */ /* 0x000fe40000010000 */
[----:B------:R-:W-:Y:S01]  /*dc90*/  FADD.FTZ R24, R59, R24 ;  /* 0x000000183b187221 */ /* 0x000fe20000010000 */
[----:B------:R-:W-:Y:S01]  /*dca0*/  HMMA.16816.F32.BF16 R84, R4, R14, R84 ;  /* 0x0000000e0454723c */ /* 0x000fe20000041854 */
[----:B------:R-:W1:Y:S01]  /*dcb0*/  LDSM.16.MT88.4 R12, [R157+0x9800] ;  /* 0x009800009d0c783b */ /* 0x000e620000004200 */
[----:B--2---:R-:W-:Y:S01]  /*dcc0*/  F2FP.BF16.F32.PACK_AB R4, R26, R27 ;  /* 0x0000001b1a04723e */ /* 0x004fe200000010ff */
        /* <DEDUP_REMOVED lines=8> */
[----:B------:R-:W-:Y:S01]  /*dd50*/  FADD.FTZ R130, R130, R103 ;  /* 0x0000006782827221 */ /* 0x000fe20000010000 */
[----:B---3--:R-:W-:Y:S03]  /*dd60*/  HMMA.16816.F32.BF16 R96, R4, R8, R96 ;  /* 0x000000080460723c */ /* 0x008fe60000041860 */
[----:B------:R-:W-:-:S04]  /*dd70*/  FADD.FTZ R109, R109, R130 ;  /* 0x000000826d6d7221 */ /* 0x000fc80000010000 */
[----:B------:R-:W-:Y:S01]  /*dd80*/  FADD.FTZ R124, R124, R109 ;  /* 0x0000006d7c7c7221 */ /* 0x000fe20000010000 */
[----:B------:R-:W-:Y:S01]  /*dd90*/  HMMA.16816.F32.BF16 R92, R4, R10, R92 ;  /* 0x0000000a045c723c */ /* 0x000fe2000004185c */
[----:B------:R-:W2:Y:S02]  /*dda0*/  LDSM.16.MT88.4 R8, [R156+0x9800] ;  /* 0x009800009c08783b */ /* 0x000ea40000004200 */
[----:B------:R-:W-:-:S04]  /*ddb0*/  FADD.FTZ R111, R111, R124 ;  /* 0x0000007c6f6f7221 */ /* 0x000fc80000010000 */
[----:B------:R-:W-:Y:S01]  /*ddc0*/  FADD.FTZ R116, R116, R111 ;  /* 0x0000006f74747221 */ /* 0x000fe20000010000 */
[----:B-----5:R-:W-:Y:S03]  /*ddd0*/  HMMA.16816.F32.BF16 R68, R4, R16, R68 ;  /* 0x000000100444723c */ /* 0x020fe60000041844 */
[----:B------:R-:W-:-:S05]  /*dde0*/  FADD.FTZ R21, R21, R116 ;  /* 0x0000007415157221 */ /* 0x000fca0000010000 */
[C---:B------:R-:W-:Y:S08]  /*ddf0*/  HMMA.16816.F32.BF16 R72, R4.reuse, R18, R72 ;  /* 0x000000120448723c */ /* 0x040ff00000041848 */
[----:B-1----:R-:W-:Y:S01]  /*de00*/  HMMA.16816.F32.BF16 R76, R4, R12, R76 ;  /* 0x0000000c044c723c */ /* 0x002fe2000004184c */
[----:B------:R-:W-:-:S04]  /*de10*/  FADD.FTZ R13, R115, R114 ;  /* 0x00000072730d7221 */ /* 0x000fc80000010000 */
[----:B------:R-:W-:-:S03]  /*de20*/  FADD.FTZ R13, R118, R13 ;  /* 0x0000000d760d7221 */ /* 0x000fc60000010000 */
[----:B------:R-:W-:Y:S01]  /*de30*/  HMMA.16816.F32.BF16 R80, R4, R14, R80 ;  /* 0x0000000e0450723c */ /* 0x000fe20000041850 */
        /* <DEDUP_REMOVED lines=17> */
[----:B------:R-:W-:Y:S09]  /*df50*/  @!P0 BRA `(.L_x_12395) ;  /* 0x0000002c00948947 */ /* 0x000ff20003800000 */
[----:B------:R-:W-:Y:S01]  /*df60*/  ISETP.NE.U32.AND P0, PT, R132, RZ, PT ;  /* 0x000000ff8400720c */ /* 0x000fe20003f05070 */
[C---:B------:R-:W-:Y:S01]  /*df70*/  IMAD.SHL.U32 R187, R64.reuse, 0x20, RZ ;  /* 0x0000002040bb7824 */ /* 0x040fe200078e00ff */
[----:B------:R-:W-:Y:S01]  /*df80*/  SHF.L.U64.HI R182, R64, 0x5, R65 ;  /* 0x0000000540b67819 */ /* 0x000fe20000010241 */
[----:B------:R-:W-:Y:S01]  /*df90*/  IMAD.MOV.U32 R105, RZ, RZ, R0 ;  /* 0x000000ffff697224 */ /* 0x000fe200078e0000 */
[----:B------:R-:W-:Y:S01]  /*dfa0*/  ISETP.NE.AND.EX P4, PT, R133, RZ, PT, P0 ;  /* 0x000000ff8500720c */ /* 0x000fe20003f85300 */
[----:B------:R-:W-:-:S12]  /*dfb0*/  IMAD.MOV.U32 R103, RZ, RZ, R2 ;  /* 0x000000ffff677224 */ /* 0x000fd800078e0002 */
.L_x_12402:
        /* <DEDUP_REMOVED lines=78> */
.L_x_12397:
[----:B------:R-:W-:Y:S05]  /*e4a0*/  BSYNC.RECONVERGENT B0 ;  /* 0x0000000000007941 */ /* 0x000fea0003800200 */
.L_x_12396:
[----:B------:R-:W1:Y:S01]  /*e4b0*/  S2UR UR7, SR_CgaCtaId ;  /* 0x00000000000779c3 */ /* 0x000e620000008800 */
[----:B------:R-:W-:Y:S01]  /*e4c0*/  IMAD.SHL.U32 R2, R0, 0x8, RZ ;  /* 0x0000000800027824 */ /* 0x000fe200078e00ff */
[----:B------:R-:W-:Y:S01]  /*e4d0*/  IADD3 R32, P0, PT, R187, R174, RZ ;  /* 0x000000aebb207210 */ /* 0x000fe20007f1e0ff */
[----:B------:R-:W-:Y:S01]  /*e4e0*/  UMOV UR9, 0x400 ;  /* 0x0000040000097882 */ /* 0x000fe20000000000 */
[----:B------:R-:W-:Y:S01]  /*e4f0*/  VIADD R179, R179, 0xffffffff ;  /* 0xffffffffb3b37836 */ /* 0x000fe20000000000 */
[----:B------:R-:W-:Y:S01]  /*e500*/  BSSY.RECONVERGENT B1, `(.L_x_12398) ;  /* 0x00000f0000017945 */ /* 0x000fe20003800200 */
[----:B------:R-:W-:Y:S01]  /*e510*/  LOP3.LUT R3, R2, 0x1c0, RZ, 0xc0, !PT ;  /* 0x000001c002037812 */ /* 0x000fe200078ec0ff */
[----:B------:R-:W-:Y:S01]  /*e520*/  IMAD.X R33, R182, 0x1, R175, P0 ;  /* 0x00000001b6217824 */ /* 0x000fe200000e06af */
[-C--:B------:R-:W-:Y:S02]  /*e530*/  IADD3 R34, P0, PT, R32, R187.reuse, RZ ;  /* 0x000000bb20227210 */ /* 0x080fe40007f1e0ff */
[----:B------:R-:W-:Y:S03]  /*e540*/  LOP3.LUT R3, R3, 0x38, R0, 0xf8, !PT ;  /* 0x0000003803037812 */ /* 0x000fe600078ef800 */
[----:B------:R-:W-:Y:S01]  /*e550*/  IMAD.X R35, R33, 0x1, R182, P0 ;  /* 0x0000000121237824 */ /* 0x000fe200000e06b6 */
[--C-:B------:R-:W-:Y:S02]  /*e560*/  LOP3.LUT R3, R3, 0x38, R2.reuse, 0x78, !PT ;  /* 0x0000003803037812 */ /* 0x100fe400078e7802 */
[-C--:B------:R-:W-:Y:S02]  /*e570*/  IADD3 R36, P0, PT, R34, R187.reuse, RZ ;  /* 0x000000bb22247210 */ /* 0x080fe40007f1e0ff */
[----:B------:R-:W-:Y:S03]  /*e580*/  LOP3.LUT R2, R3, 0x1e00, R2, 0xf8, !PT ;  /* 0x00001e0003027812 */ /* 0x000fe600078ef802 */
[--C-:B------:R-:W-:Y:S01]  /*e590*/  IMAD.X R37, R35, 0x1, R182.reuse, P0 ;  /* 0x0000000123257824 */ /* 0x100fe200000e06b6 */
[-C--:B------:R-:W-:Y:S01]  /*e5a0*/  IADD3 R38, P0, PT, R36, R187.reuse, RZ ;  /* 0x000000bb24267210 */ /* 0x080fe20007f1e0ff */
[----:B-1----:R-:W-:Y:S04]  /*e5b0*/  ULEA UR6, UR7, UR9, 0x18 ;  /* 0x0000000907067291 */ /* 0x002fe8000f8ec0ff */
[--C-:B------:R-:W-:Y:S01]  /*e5c0*/  IMAD.X R39, R37, 0x1, R182.reuse, P0 ;  /* 0x0000000125277824 */ /* 0x100fe200000e06b6 */
[-C--:B------:R-:W-:Y:S02]  /*e5d0*/  IADD3 R40, P0, PT, R38, R187.reuse, RZ ;  /* 0x000000bb26287210 */ /* 0x080fe40007f1e0ff */
[----:B------:R-:W-:Y:S03]  /*e5e0*/  LEA R3, R2, UR6, 0x1 ;  /* 0x0000000602037c11 */ /* 0x000fe6000f8e08ff */
[--C-:B------:R-:W-:Y:S01]  /*e5f0*/  IMAD.X R41, R39, 0x1, R182.reuse, P0 ;  /* 0x0000000127297824 */ /* 0x100fe200000e06b6 */
[-C--:B------:R-:W-:Y:S01]  /*e600*/  IADD3 R42, P0, PT, R40, R187.reuse, RZ ;  /* 0x000000bb282a7210 */ /* 0x080fe20007f1e0ff */
[----:B------:R-:W-:Y:S01]  /*e610*/  @!PT LDS RZ, [RZ] ;  /* 0x00000000fffff984 */ /* 0x000fe20000000800 */
[----:B------:R-:W-:Y:S01]  /*e620*/  @!PT LDS RZ, [RZ] ;  /* 0x00000000fffff984 */ /* 0x000fe20000000800 */
[----:B------:R-:W-:Y:S01]  /*e630*/  @!PT LDS RZ, [RZ] ;  /* 0x00000000fffff984 */ /* 0x000fe20000000800 */
[----:B------:R-:W-:Y:S05]  /*e640*/  LDGSTS.E.BYPASS.LTC128B.128 [R3+0x6000], desc[UR4][R174.64] ;  /* 0x06000000ae037fae */ /* 0x000fea000b981a04 */
[----:B------:R-:W-:Y:S01]  /*e650*/  LDGSTS.E.BYPASS.LTC128B.128 [R3+0x6800], desc[UR4][R32.64] ;  /* 0x0680000020037fae */ /* 0x000fe2000b981a04 */
[--C-:B------:R-:W-:Y:S01]  /*e660*/  IMAD.X R43, R41, 0x1, R182.reuse, P0 ;  /* 0x00000001292b7824 */ /* 0x100fe200000e06b6 */
[----:B------:R-:W-:Y:S03]  /*e670*/  IADD3 R44, P0, PT, R42, R187, RZ ;  /* 0x000000bb2a2c7210 */ /* 0x000fe60007f1e0ff */
[----:B------:R1:W-:Y:S02]  /*e680*/  LDGSTS.E.BYPASS.LTC128B.128 [R3+0x7000], desc[UR4][R34.64] ;  /* 0x0700000022037fae */ /* 0x0003e4000b981a04 */
[----:B------:R-:W-:Y:S03]  /*e690*/  IMAD.X R45, R43, 0x1, R182, P0 ;  /* 0x000000012b2d7824 */ /* 0x000fe600000e06b6 */
[----:B------:R-:W-:Y:S01]  /*e6a0*/  LDGSTS.E.BYPASS.LTC128B.128 [R3+0x7800], desc[UR4][R36.64] ;  /* 0x0780000024037fae */ /* 0x000fe2000b981a04 */
[----:B------:R-:W-:Y:S04]  /*e6b0*/  ISETP.GT.AND P0, PT, R179, R170, PT ;  /* 0x000000aab300720c */ /* 0x000fe80003f04270 */
[----:B------:R2:W-:Y:S05]  /*e6c0*/  LDGSTS.E.BYPASS.LTC128B.128 [R3+0x8000], desc[UR4][R38.64] ;  /* 0x0800000026037fae */ /* 0x0005ea000b981a04 */
[----:B------:R-:W-:Y:S05]  /*e6d0*/  LDGSTS.E.BYPASS.LTC128B.128 [R3+0x8800], desc[UR4][R40.64] ;  /* 0x0880000028037fae */ /* 0x000fea000b981a04 */
[----:B------:R3:W-:Y:S05]  /*e6e0*/  LDGSTS.E.BYPASS.LTC128B.128 [R3+0x9000], desc[UR4][R42.64] ;  /* 0x090000002a037fae */ /* 0x0007ea000b981a04 */
[----:B------:R4:W-:Y:S05]  /*e6f0*/  LDGSTS.E.BYPASS.LTC128B.128 [R3+0x9800], desc[UR4][R44.64] ;  /* 0x098000002c037fae */ /* 0x0009ea000b981a04 */
[----:B------:R-:W-:Y:S05]  /*e700*/  LDSM.16.M88.4 R108, [R167] ;  /* 0x00000000a76c783b */ /* 0x000fea0000000200 */
[----:B------:R-:W5:Y:S05]  /*e710*/  LDSM.16.M88.4 R112, [R166+0x2000] ;  /* 0x00200000a670783b */ /* 0x000f6a0000000200 */
[----:B------:R-:W1:Y:S05]  /*e720*/  LDSM.16.M88.4 R116, [R166+0x2800] ;  /* 0x00280000a674783b */ /* 0x000e6a0000000200 */
[----:B------:R-:W2:Y:S05]  /*e730*/  LDSM.16.M88.4 R120, [R166+0x3000] ;  /* 0x00300000a678783b */ /* 0x000eaa0000000200 */
[----:B------:R-:W0:Y:S05]  /*e740*/  LDGDEPBAR ;  /* 0x00000000000079af */ /* 0x000e2a0000000000 */
[----:B------:R-:W3:Y:S05]  /*e750*/  LDSM.16.M88.4 R124, [R166+0x3800] ;  /* 0x00380000a67c783b */ /* 0x000eea0000000200 */
[----:B------:R-:W4:Y:S05]  /*e760*/  LDSM.16.M88.4 R128, [R166+0x4000] ;  /* 0x00400000a680783b */ /* 0x000f2a0000000200 */
[----:B------:R-:W4:Y:S05]  /*e770*/  LDSM.16.M88.4 R132, [R166+0x4800] ;  /* 0x00480000a684783b */ /* 0x000f2a0000000200 */
[----:B------:R-:W4:Y:S05]  /*e780*/  LDSM.16.M88.4 R136, [R166+0x5000] ;  /* 0x00500000a688783b */ /* 0x000f2a0000000200 */
[----:B------:R-:W4:Y:S01]  /*e790*/  LDSM.16.M88.4 R140, [R166+0x5800] ;  /* 0x00580000a68c783b */ /* 0x000f220000000200 */
[C---:B-----5:R-:W-:Y:S04]  /*e7a0*/  HMMA.16816.F32.BF16 R4, R108.reuse, R112, RZ ;  /* 0x000000706c04723c */ /* 0x060fe800000418ff */
[----:B------:R-:W-:Y:S04]  /*e7b0*/  LDSM.16.M88.4 R144, [R165] ;  /* 0x00000000a590783b */ /* 0x000fe80000000200 */
[C---:B------:R-:W-:Y:S01]  /*e7c0*/  HMMA.16816.F32.BF16 R8, R108.reuse, R114, RZ ;  /* 0x000000726c08723c */ /* 0x040fe200000418ff */
[----:B------:R-:W5:Y:S05]  /*e7d0*/  LDSM.16.M88.4 R148, [R161+0x2000] ;  /* 0x00200000a194783b */ /* 0x000f6a0000000200 */
[----:B------:R-:W5:Y:S02]  /*e7e0*/  LDSM.16.M88.4 R152, [R161+0x2800] ;  /* 0x00280000a198783b */ /* 0x000f640000000200 */
[C---:B-1----:R-:W-:Y:S03]  /*e7f0*/  HMMA.16816.F32.BF16 R12, R108.reuse, R116, RZ ;  /* 0x000000746c0c723c */ /* 0x042fe600000418ff */
[----:B------:R-:W-:Y:S05]  /*e800*/  LDSM.16.M88.4 R112, [R161+0x3800] ;  /* 0x00380000a170783b */ /* 0x000fea0000000200 */
        /* <DEDUP_REMOVED lines=19> */
[C---:B-----5:R-:W-:Y:S08]  /*e940*/  HMMA.16816.F32.BF16 R4, R144.reuse, R148, R4 ;  /* 0x000000949004723c */ /* 0x060ff00000041804 */
        /* <DEDUP_REMOVED lines=42> */
[C---:B---3--:R-:W-:Y:S08]  /*ebf0*/  HMMA.16816.F32.BF16 R60, R108.reuse, R120, R60 ;  /* 0x000000786c3c723c */ /* 0x048ff0000004183c */
[----:B------:R-:W-:Y:S01]  /*ec00*/  HMMA.16816.F32.BF16 R64, R108, R122, R64 ;  /* 0x0000007a6c40723c */ /* 0x000fe20000041840 */
[----:B------:R-:W1:Y:S05]  /*ec10*/  LDSM.16.M88.4 R108, [R159+0x3000] ;  /* 0x003000009f6c783b */ /* 0x000e6a0000000200 */
[----:B------:R-:W2:Y:S02]  /*ec20*/  LDSM.16.M88.4 R120, [R159+0x4800] ;  /* 0x004800009f78783b */ /* 0x000ea40000000200 */
[C---:B----4-:R-:W-:Y:S08]  /*ec30*/  HMMA.16816.F32.BF16 R4, R124.reuse, R132, R4 ;  /* 0x000000847c04723c */ /* 0x050ff00000041804 */
[C---:B------:R-:W-:Y:S01]  /*ec40*/  HMMA.16816.F32.BF16 R8, R124.reuse, R134, R8 ;  /* 0x000000867c08723c */ /* 0x040fe20000041808 */
[----:B------:R-:W3:Y:S07]  /*ec50*/  LDSM.16.M88.4 R132, [R159+0x5000] ;  /* 0x005000009f84783b */ /* 0x000eee0000000200 */
[C---:B-----5:R-:W-:Y:S08]  /*ec60*/  HMMA.16816.F32.BF16 R12, R124.reuse, R128, R12 ;  /* 0x000000807c0c723c */ /* 0x060ff0000004180c */
[C---:B------:R-:W-:Y:S01]  /*ec70*/  HMMA.16816.F32.BF16 R16, R124.reuse, R130, R16 ;  /* 0x000000827c10723c */ /* 0x040fe20000041810 */
[----:B------:R-:W4:Y:S01]  /*ec80*/  LDSM.16.M88.4 R128, [R159+0x5800] ;  /* 0x005800009f80783b */ /* 0x000f220000000200 */
        /* <DEDUP_REMOVED lines=90> */
.L_x_12401:
[----:B------:R-:W-:Y:S05]  /*f230*/  BSYNC.RECONVERGENT B0 ;  /* 0x0000000000007941 */ /* 0x000fea0003800200 */
.L_x_12400:
        /* <DEDUP_REMOVED lines=28> */
.L_x_12399:
[----:B------:R-:W-:Y:S05]  /*f400*/  BSYNC.RECONVERGENT B1 ;  /* 0x0000000000017941 */ /* 0x000fea0003800200 */
.L_x_12398:
        /* <DEDUP_REMOVED lines=97> */
[-C--:B------:R-:W-:Y:S01]  /*fa20*/  FFMA.FTZ R136, R40, R3.reuse, -R118 ;  /* 0x0000000328887223 */ /* 0x080fe20000010876 */
[-CC-:B------:R-:W-:Y:S01]  /*fa30*/  FFMA.FTZ R133, R42, R3.reuse, -R116.reuse ;  /* 0x000000032a857223 */ /* 0x180fe20000010874 */
[----:B------:R-:W-:Y:S01]  /*fa40*/  FFMA.FTZ R138, R43, R3, -R116 ;  /* 0x000000032b8a7223 */ /* 0x000fe20000010874 */
[----:B-----5:R-:W-:Y:S01]  /*fa50*/  F2FP.BF16.F32.PACK_AB R98, R117, R122 ;  /* 0x0000007a7562723e */ /* 0x020fe200000010ff */
[C---:B------:R-:W-:Y:S01]  /*fa60*/  FMUL.FTZ R78, R102.reuse, R78 ;  /* 0x0000004e664e7220 */ /* 0x040fe20000410000 */
[----:B------:R-:W-:Y:S01]  /*fa70*/  FMUL.FTZ R79, R102, R79 ;  /* 0x0000004f664f7220 */ /* 0x000fe20000410000 */
[C---:B------:R-:W-:Y:S01]  /*fa80*/  FMUL.FTZ R76, R103.reuse, R76 ;  /* 0x0000004c674c7220 */ /* 0x040fe20000410000 */
[C---:B------:R-:W-:Y:S01]  /*fa90*/  FMUL.FTZ R77, R103.reuse, R77 ;  /* 0x0000004d674d7220 */ /* 0x040fe20000410000 */
[----:B------:R-:W-:Y:S01]  /*faa0*/  FFMA.FTZ R12, R12, R3, -R118 ;  /* 0x000000030c0c7223 */ /* 0x000fe20000010876 */
[C---:B------:R-:W-:Y:S01]  /*fab0*/  FMUL.FTZ R82, R102.reuse, R82 ;  /* 0x0000005266527220 */ /* 0x040fe20000410000 */
[----:B------:R-:W-:Y:S01]  /*fac0*/  FMUL.FTZ R83, R102, R83 ;  /* 0x0000005366537220 */ /* 0x000fe20000410000 */
[----:B--2---:R-:W-:Y:S01]  /*fad0*/  F2FP.BF16.F32.PACK_AB R99, R120, R121 ;  /* 0x000000797863723e */ /* 0x004fe200000010ff */
[C---:B------:R-:W-:Y:S01]  /*fae0*/  FMUL.FTZ R80, R103.reuse, R80 ;  /* 0x0000005067507220 */ /* 0x040fe20000410000 */
[----:B------:R-:W-:Y:S01]  /*faf0*/  FMUL.FTZ R81, R103, R81 ;  /* 0x0000005167517220 */ /* 0x000fe20000410000 */
[-CC-:B------:R-:W-:Y:S01]  /*fb00*/  FFMA.FTZ R127, R14, R3.reuse, -R116.reuse ;  /* 0x000000030e7f7223 */ /* 0x180fe20000010874 */
[C---:B------:R-:W-:Y:S01]  /*fb10*/  FMUL.FTZ R14, R102.reuse, R90 ;  /* 0x0000005a660e7220 */ /* 0x040fe20000410000 */
[----:B------:R-:W-:Y:S01]  /*fb20*/  FFMA.FTZ R129, R15, R3, -R116 ;  /* 0x000000030f817223 */ /* 0x000fe20000010874 */
[----:B------:R-:W-:Y:S01]  /*fb30*/  FMUL.FTZ R15, R102, R91 ;  /* 0x0000005b660f7220 */ /* 0x000fe20000410000 */
[C---:B-1----:R-:W-:Y:S01]  /*fb40*/  HMMA.16816.F32.BF16 R4, R96.reuse, R104, R4 ;  /* 0x000000686004723c */ /* 0x042fe20000041804 */
[----:B------:R-:W-:Y:S10]  /*fb50*/  MUFU.EX2 R132, R132 ;  /* 0x0000008400847308 */ /* 0x000ff40000000800 */
[----:B------:R-:W-:Y:S01]  /*fb60*/  MUFU.EX2 R127, R127 ;  /* 0x0000007f007f7308 */ /* 0x000fe20000000800 */
[-C--:B------:R-:W-:Y:S01]  /*fb70*/  FFMA.FTZ R128, R16, R3.reuse, -R118 ;  /* 0x0000000310807223 */ /* 0x080fe20000010876 */
[----:B------:R-:W-:Y:S01]  /*fb80*/  FMUL.FTZ R16, R103, R84 ;  /* 0x0000005467107220 */ /* 0x000fe20000410000 */
[C---:B------:R-:W-:Y:S01]  /*fb90*/  HMMA.16816.F32.BF16 R8, R96.reuse, R106, R8 ;  /* 0x0000006a6008723c */ /* 0x040fe20000041808 */
[----:B------:R-:W1:Y:S06]  /*fba0*/  LDSM.16.MT88.4 R104, [R162+0x6800] ;  /* 0x00680000a268783b */ /* 0x000e6c0000004200 */
[----:B------:R-:W-:Y:S01]  /*fbb0*/  MUFU.EX2 R134, R134 ;  /* 0x0000008600867308 */ /* 0x000fe20000000800 */
[-CC-:B------:R-:W-:Y:S01]  /*fbc0*/  FFMA.FTZ R125, R18, R3.reuse, -R116.reuse ;  /* 0x00000003127d7223 */ /* 0x180fe20000010874 */
[C---:B------:R-:W-:Y:S01]  /*fbd0*/  FMUL.FTZ R18, R102.reuse, R86 ;  /* 0x0000005666127220 */ /* 0x040fe20000410000 */
[----:B------:R-:W-:Y:S07]  /*fbe0*/  FFMA.FTZ R130, R19, R3, -R116 ;  /* 0x0000000313827223 */ /* 0x000fee0000010874 */
[----:B------:R-:W-:Y:S01]  /*fbf0*/  MUFU.EX2 R128, R128 ;  /* 0x0000008000807308 */ /* 0x000fe20000000800 */
[----:B------:R-:W-:Y:S01]  /*fc00*/  FMUL.FTZ R19, R102, R87 ;  /* 0x0000005766137220 */ /* 0x000fe20000410000 */
[C---:B------:R-:W-:Y:S08]  /*fc10*/  HMMA.16816.F32.BF16 R68, R96.reuse, R108, R68 ;  /* 0x0000006c6044723c */ /* 0x040ff00000041844 */
[----:B------:R-:W-:Y:S01]  /*fc20*/  MUFU.EX2 R125, R125 ;  /* 0x0000007d007d7308 */ /* 0x000fe20000000800 */
[-C--:B------:R-:W-:Y:S01]  /*fc30*/  FFMA.FTZ R20, R20, R3.reuse, -R118 ;  /* 0x0000000314147223 */ /* 0x080fe20000010876 */
        /* <DEDUP_REMOVED lines=8> */
[----:B------:R-:W-:Y:S01]  /*fcc0*/  FFMA.FTZ R51, R51, R3, -R116 ;  /* 0x0000000333337223 */ /* 0x000fe20000010874 */
[----:B------:R-:W-:Y:S07]  /*fcd0*/  FFMA.FTZ R123, R102, R189, R123 ;  /* 0x000000bd667b7223 */ /* 0x000fee000001007b */
[----:B------:R-:W-:Y:S01]  /*fce0*/  MUFU.EX2 R135, R135 ;  /* 0x0000008700877308 */ /* 0x000fe20000000800 */
[-CC-:B------:R-:W-:Y:S01]  /*fcf0*/  FFMA.FTZ R60, R60, R3.reuse, -R118.reuse ;  /* 0x000000033c3c7223 */ /* 0x180fe20000010876 */
        /* <DEDUP_REMOVED lines=9> */
[----:B------:R-:W-:Y:S01]  /*fd90*/  FFMA.FTZ R115, R17, R3, -R118 ;  /* 0x0000000311737223 */ /* 0x000fe20000010876 */
[----:B------:R-:W-:Y:S01]  /*fda0*/  FMUL.FTZ R17, R103, R85 ;  /* 0x0000005567117220 */ /* 0x000fe20000410000 */
[----:B------:R-:W-:Y:S07]  /*fdb0*/  FFMA.FTZ R63, R63, R3, -R116 ;  /* 0x000000033f3f7223 */ /* 0x000fee0000010874 */
[----:B------:R-:W1:Y:S01]  /*fdc0*/  MUFU.EX2 R114, R129 ;  /* 0x0000008100727308 */ /* 0x000e620000000800 */
[C---:B------:R-:W-:Y:S01]  /*fdd0*/  FFMA.FTZ R124, R103.reuse, R186, R124 ;  /* 0x000000ba677c7223 */ /* 0x040fe2000001007c */
[----:B-----5:R-:W-:Y:S01]  /*fde0*/  FMUL.FTZ R12, R103, R88 ;  /* 0x00000058670c7220 */ /* 0x020fe20000410000 */
[----:B------:R-:W-:Y:S07]  /*fdf0*/  FADD.FTZ R126, R126, R123 ;  /* 0x0000007b7e7e7221 */ /* 0x000fee0000010000 */
        /* <DEDUP_REMOVED lines=27> */
[----:B------:R-:W4:Y:S02]  /*ffb0*/  LDSM.16.MT88.4 R104, [R158+0x7000] ;  /* 0x007000009e68783b */ /* 0x000f240000004200 */
[----:B------:R-:W-:Y:S01]  /*ffc0*/  FADD.FTZ R113, R112, R113 ;  /* 0x0000007170717221 */ /* 0x000fe20000010000 */
[----:B------:R-:W-:Y:S03]  /*ffd0*/  FADD.FTZ R114, R114, R127 ;  /* 0x0000007f72727221 */ /* 0x000fe60000010000 */
[----:B------:R-:W-:Y:S01]  /*ffe0*/  FADD.FTZ R128, R128, R113 ;  /* 0x0000007180807221 */ /* 0x000fe20000010000 */
[C---:B---3--:R-:W-:Y:S03]  /*fff0*/  HMMA.16816.F32.BF16 R68, R84.reuse, R108, R68 ;  /* 0x0000006c5444723c */ /* 0x048fe60000041844 */
[-CC-:B------:R-:W-:Y:S01]  /*10000*/  FFMA.FTZ R109, R25, R3.reuse, -R118.reuse ;  /* 0x00000003196d7223 */ /* 0x180fe20000010876 */
[-C--:B------:R-:W-:Y:S01]  /*10010*/  FFMA.FTZ R108, R21, R3.reuse, -R118 ;  /* 0x00000003156c7223 */ /* 0x080fe20000010876 */
[----:B------:R-:W3:Y:S01]  /*10020*/  LDSM.16.MT88.4 R24, [R157+0x7000] ;  /* 0x007000009d18783b */ /* 0x000ee20000004200 */
[----:B------:R-:W-:Y:S01]  /*10030*/  FADD.FTZ R128, R115, R128 ;  /* 0x0000008073807221 */ /* 0x000fe20000010000 */
[----:B------:R-:W-:Y:S01]  /*10040*/  FADD.FTZ R125, R125, R114 ;  /* 0x000000727d7d7221 */ /* 0x000fe20000010000 */
[C---:B------:R-:W-:Y:S01]  /*10050*/  HMMA.16816.F32.BF16 R72, R84.reuse, R110, R72 ;  /* 0x0000006e5448723c */ /* 0x040fe20000041848 */
[----:B------:R-:W-:Y:S02]  /*10060*/  MUFU.EX2 R111, R20 ;  /* 0x00000014006f7308 */ /* 0x000fe40000000800 */
[----:B------:R-:W-:Y:S01]  /*10070*/  FFMA.FTZ R110, R22, R3, -R116 ;  /* 0x00000003166e7223 */ /* 0x000fe20000010874 */
[----:B------:R-:W-:Y:S07]  /*10080*/  FADD.FTZ R125, R130, R125 ;  /* 0x0000007d827d7221 */ /* 0x000fee0000010000 */
[----:B------:R-:W5:Y:S01]  /*10090*/  MUFU.EX2 R108, R108 ;  /* 0x0000006c006c7308 */ /* 0x000f620000000800 */
[C---:B------:R-:W-:Y:S09]  /*100a0*/  HMMA.16816.F32.BF16 R76, R84.reuse, R88, R76 ;  /* 0x00000058544c723c */ /* 0x040ff2000004184c */
[----:B------:R-:W1:Y:S10]  /*100b0*/  MUFU.EX2 R110, R110 ;  /* 0x0000006e006e7308 */ /* 0x000e740000000800 */
[----:B------:R-:W2:Y:S01]  /*100c0*/  MUFU.EX2 R109, R109 ;  /* 0x0000006d006d7308 */ /* 0x000ea20000000800 */
[C---:B------:R-:W-:Y:S01]  /*100d0*/  HMMA.16816.F32.BF16 R80, R84.reuse, R90, R80 ;  /* 0x0000005a5450723c */ /* 0x040fe20000041850 */
[----:B------:R-:W-:Y:S02]  /*100e0*/  LDSM.16.MT88.4 R88, [R162+0x7800] ;  /* 0x00780000a258783b */ /* 0x000fe40000004200 */
[C---:B-----5:R-:W-:Y:S01]  /*100f0*/  F2FP.BF16.F32.PACK_AB R20, R108.reuse, R111 ;  /* 0x0000006f6c14723e */ /* 0x060fe200000010ff */
[----:B------:R-:W-:Y:S01]  /*10100*/  FADD.FTZ R111, R111, R128 ;  /* 0x000000806f6f7221 */ /* 0x000fe20000010000 */
[----:B-1----:R-:W-:Y:S03]  /*10110*/  F2FP.BF16.F32.PACK_AB R21, R129, R110 ;  /* 0x0000006e8115723e */ /* 0x002fe600000010ff */
[C---:B------:R-:W-:Y:S03]  /*10120*/  HMMA.16816.F32.BF16 R12, R84.reuse, R92, R12 ;  /* 0x0000005c540c723c */ /* 0x040fe6000004180c */
[----:B--2---:R-:W-:Y:S01]  /*10130*/  F2FP.BF16.F32.PACK_AB R22, R109, R132 ;  /* 0x000000846d16723e */ /* 0x004fe200000010ff */
[----:B------:R-:W-:Y:S01]  /*10140*/  FADD.FTZ R111, R108, R111 ;  /* 0x0000006f6c6f7221 */ /* 0x000fe20000010000 */
[----:B------:R-:W-:Y:S03]  /*10150*/  FADD.FTZ R110, R110, R125 ;  /* 0x0000007d6e6e7221 */ /* 0x000fe60000010000 */
[----:B------:R-:W-:Y:S01]  /*10160*/  HMMA.16816.F32.BF16 R16, R84, R94, R16 ;  /* 0x0000005e5410723c */ /* 0x000fe20000041810 */
[----:B------:R-:W1:Y:S02]  /*10170*/  LDSM.16.MT88.4 R84, [R156+0x7000] ;  /* 0x007000009c54783b */ /* 0x000e640000004200 */
[----:B------:R-:W-:Y:S04]  /*10180*/  FADD.FTZ R129, R129, R110 ;  /* 0x0000006e81817221 */ /* 0x000fe80000010000 */
[----:B------:R-:W-:Y:S01]  /*10190*/  FADD.FTZ R134, R134, R129 ;  /* 0x0000008186867221 */ /* 0x000fe20000010000 */
[C---:B------:R-:W-:Y:S01]  /*101a0*/  HMMA.16816.F32.BF16 R4, R20.reuse, R96, R4 ;  /* 0x000000601404723c */ /* 0x040fe20000041804 */
[----:B------:R-:W2:Y:S04]  /*101b0*/  LDSM.16.MT88.4 R92, [R158+0x7800] ;  /* 0x007800009e5c783b */ /* 0x000ea80000004200 */
[-CC-:B------:R-:W-:Y:S01]  /*101c0*/  FFMA.FTZ R97, R28, R3.reuse, -R118.reuse ;  /* 0x000000031c617223 */ /* 0x180fe20000010876 */
[-C--:B------:R-:W-:Y:S01]  /*101d0*/  FFMA.FTZ R96, R32, R3.reuse, -R118 ;  /* 0x0000000320607223 */ /* 0x080fe20000010876 */
[----:B------:R-:W-:Y:S01]  /*101e0*/  FADD.FTZ R131, R131, R134 ;  /* 0x0000008683837221 */ /* 0x000fe20000010000 */
[C---:B------:R-:W-:Y:S03]  /*101f0*/  HMMA.16816.F32.BF16 R8, R20.reuse, R98, R8 ;  /* 0x000000621408723c */ /* 0x040fe60000041808 */
[-C--:B------:R-:W-:Y:S01]  /*10200*/  FFMA.FTZ R98, R29, R3.reuse, -R118 ;  /* 0x000000031d627223 */ /* 0x080fe20000010876 */
[-CC-:B------:R-:W-:Y:S01]  /*10210*/  FFMA.FTZ R99, R34, R3.reuse, -R116.reuse ;  /* 0x0000000322637223 */ /* 0x180fe20000010874 */
[----:B------:R-:W-:Y:S03]  /*10220*/  MUFU.EX2 R97, R97 ;  /* 0x0000006100617308 */ /* 0x000fe60000000800 */
[C---:B----4-:R-:W-:Y:S07]  /*10230*/  HMMA.16816.F32.BF16 R68, R20.reuse, R104, R68 ;  /* 0x000000681444723c */ /* 0x050fee0000041844 */
[----:B------:R-:W4:Y:S01]  /*10240*/  MUFU.EX2 R98, R98 ;  /* 0x0000006200627308 */ /* 0x000f220000000800 */
[-C--:B------:R-:W-:Y:S01]  /*10250*/  FFMA.FTZ R104, R30, R3.reuse, -R116 ;  /* 0x000000031e687223 */ /* 0x080fe20000010874 */
[-C--:B------:R-:W-:Y:S08]  /*10260*/  FFMA.FTZ R105, R33, R3.reuse, -R118 ;  /* 0x0000000321697223 */ /* 0x080ff00000010876 */
[----:B------:R-:W-:Y:S01]  /*10270*/  MUFU.EX2 R96, R96 ;  /* 0x0000006000607308 */ /* 0x000fe20000000800 */
[C---:B------:R-:W-:Y:S09]  /*10280*/  HMMA.16816.F32.BF16 R72, R20.reuse, R106, R72 ;  /* 0x0000006a1448723c */ /* 0x040ff20000041848 */
        /* <DEDUP_REMOVED lines=14> */
[-C--:B------:R-:W-:Y:S01]  /*10370*/  FFMA.FTZ R85, R47, R3.reuse, -R116 ;  /* 0x000000032f557223 */ /* 0x080fe20000010874 */
[--C-:B------:R-:W-:Y:S03]  /*10380*/  FFMA.FTZ R46, R48, R3, -R118.reuse ;  /* 0x00000003302e7223 */ /* 0x100fe60000010876 */
[----:B------:R-:W-:Y:S01]  /*10390*/  MUFU.EX2 R47, R84 ;  /* 0x00000054002f7308 */ /* 0x000fe20000000800 */
[----:B------:R-:W-:Y:S03]  /*103a0*/  HMMA.16816.F32.BF16 R16, R20, R86, R16 ;  /* 0x000000561410723c */ /* 0x000fe60000041810 */
[----:B----4-:R-:W-:Y:S01]  /*103b0*/  F2FP.BF16.F32.PACK_AB R20, R98, R97 ;  /* 0x000000616214723e */ /* 0x010fe200000010ff */
[-CC-:B------:R-:W-:Y:S01]  /*103c0*/  FFMA.FTZ R86, R44, R3.reuse, -R118.reuse ;  /* 0x000000032c567223 */ /* 0x180fe20000010876 */
[----:B---3--:R-:W-:Y:S04]  /*103d0*/  F2FP.BF16.F32.PACK_AB R21, R107, R104 ;  /* 0x000000686b15723e */ /* 0x008fe800000010ff */
[----:B------:R-:W-:Y:S01]  /*103e0*/  MUFU.EX2 R48, R85 ;  /* 0x0000005500307308 */ /* 0x000fe20000000800 */
[----:B------:R-:W-:Y:S01]  /*103f0*/  F2FP.BF16.F32.PACK_AB R22, R105, R96 ;  /* 0x000000606916723e */ /* 0x000fe200000010ff */
[--C-:B------:R-:W-:Y:S01]  /*10400*/  FFMA.FTZ R44, R45, R3, -R118.reuse ;  /* 0x000000032d2c7223 */ /* 0x100fe20000010876 */
[----:B--2---:R-:W-:Y:S07]  /*10410*/  F2FP.BF16.F32.PACK_AB R23, R106, R99 ;  /* 0x000000636a17723e */ /* 0x004fee00000010ff */
[----:B------:R-:W-:Y:S10]  /*10420*/  MUFU.EX2 R45, R86 ;  /* 0x00000056002d7308 */ /* 0x000ff40000000800 */
[----:B------:R-:W-:Y:S01]  /*10430*/  MUFU.EX2 R44, R44 ;  /* 0x0000002c002c7308 */ /* 0x000fe20000000800 */
[C---:B------:R-:W-:Y:S09]  /*10440*/  HMMA.16816.F32.BF16 R4, R20.reuse, R88, R4 ;  /* 0x000000581404723c */ /* 0x040ff20000041804 */
[----:B------:R-:W-:Y:S01]  /*10450*/  MUFU.EX2 R46, R46 ;  /* 0x0000002e002e7308 */ /* 0x000fe20000000800 */
[-CC-:B------:R-:W-:Y:S01]  /*10460*/  FFMA.FTZ R88, R37, R3.reuse, -R118.reuse ;  /* 0x0000000325587223 */ /* 0x180fe20000010876 */
[-CC-:B------:R-:W-:Y:S02]  /*10470*/  FFMA.FTZ R89, R41, R3.reuse, -R118.reuse ;  /* 0x0000000329597223 */ /* 0x180fe40000010876 */
[----:B------:R-:W-:Y:S01]  /*10480*/  LDSM.16.MT88.4 R40, [R158+0x8800] ;  /* 0x008800009e28783b */ /* 0x000fe20000004200 */
[C---:B------:R-:W-:Y:S05]  /*10490*/  HMMA.16816.F32.BF16 R8, R20.reuse, R90, R8 ;  /* 0x0000005a1408723c */ /* 0x040fea0000041808 */
[----:B------:R-:W-:Y:S01]  /*104a0*/  MUFU.EX2 R88, R88 ;  /* 0x0000005800587308 */ /* 0x000fe20000000800 */
[-C--:B------:R-:W-:Y:S01]  /*104b0*/  FFMA.FTZ R91, R36, R3.reuse, -R118 ;  /* 0x00000003245b7223 */ /* 0x080fe20000010876 */
[----:B------:R-:W-:Y:S08]  /*104c0*/  FFMA.FTZ R90, R38, R3, -R116 ;  /* 0x00000003265a7223 */ /* 0x000ff00000010874 */
[----:B------:R-:W-:Y:S01]  /*104d0*/  MUFU.EX2 R89, R89 ;  /* 0x0000005900597308 */ /* 0x000fe20000000800 */
[----:B------:R-:W1:Y:S01]  /*104e0*/  LDSM.16.MT88.4 R36, [R158+0x8000] ;  /* 0x008000009e24783b */ /* 0x000e620000004200 */
[C---:B------:R-:W-:Y:S08]  /*104f0*/  HMMA.16816.F32.BF16 R68, R20.reuse, R92, R68 ;  /* 0x0000005c1444723c */ /* 0x040ff00000041844 */
[----:B------:R-:W2:Y:S10]  /*10500*/  MUFU.EX2 R91, R91 ;  /* 0x0000005b005b7308 */ /* 0x000eb40000000800 */
        /* <DEDUP_REMOVED lines=9> */
[----:B--2---:R-:W-:Y:S02]  /*105a0*/  F2FP.BF16.F32.PACK_AB R20, R88, R91 ;  /* 0x0000005b5814723e */ /* 0x004fe400000010ff */
[----:B---3--:R-:W-:Y:S02]  /*105b0*/  F2FP.BF16.F32.PACK_AB R21, R135, R90 ;  /* 0x0000005a8715723e */ /* 0x008fe400000010ff */
[----:B------:R-:W-:Y:S02]  /*105c0*/  F2FP.BF16.F32.PACK_AB R22, R89, R136 ;  /* 0x000000885916723e */ /* 0x000fe400000010ff */
[----:B------:R-:W-:Y:S07]  /*105d0*/  F2FP.BF16.F32.PACK_AB R23, R138, R133 ;  /* 0x000000858a17723e */ /* 0x000fee00000010ff */
[C---:B------:R-:W-:Y:S08]  /*105e0*/  HMMA.16816.F32.BF16 R4, R20.reuse, R32, R4 ;  /* 0x000000201404723c */ /* 0x040ff00000041804 */
[C---:B------:R-:W-:Y:S01]  /*105f0*/  HMMA.16816.F32.BF16 R8, R20.reuse, R34, R8 ;  /* 0x000000221408723c */ /* 0x040fe20000041808 */
[----:B------:R-:W2:Y:S07]  /*10600*/  LDSM.16.MT88.4 R32, [R162+0x8800] ;  /* 0x00880000a220783b */ /* 0x000eae0000004200 */
[C---:B-1----:R-:W-:Y:S08]  /*10610*/  HMMA.16816.F32.BF16 R68, R20.reuse, R36, R68 ;  /* 0x000000241444723c */ /* 0x042ff00000041844 */
[C---:B------:R-:W-:Y:S01]  /*10620*/  HMMA.16816.F32.BF16 R72, R20.reuse, R38, R72 ;  /* 0x000000261448723c */ /* 0x040fe20000041848 */
[----:B------:R-:W1:Y:S07]  /*10630*/  LDSM.16.MT88.4 R36, [R157+0x8800] ;  /* 0x008800009d24783b */ /* 0x000e6e0000004200 */
[C---:B----4-:R-:W-:Y:S08]  /*10640*/  HMMA.16816.F32.BF16 R76, R20.reuse, R28, R76 ;  /* 0x0000001c144c723c */ /* 0x050ff0000004184c */
        /* <DEDUP_REMOVED lines=12> */
[C---:B------:R-:W-:Y:S03]  /*10710*/  HMMA.16816.F32.BF16 R68, R20.reuse, R40, R68 ;  /* 0x000000281444723c */ /* 0x040fe60000041844 */
[-CC-:B------:R-:W-:Y:S01]  /*10720*/  FFMA.FTZ R41, R52, R3.reuse, -R118.reuse ;  /* 0x0000000334297223 */ /* 0x180fe20000010876 */
[-CC-:B------:R-:W-:Y:S01]  /*10730*/  FFMA.FTZ R40, R53, R3.reuse, -R118.reuse ;  /* 0x0000000335287223 */ /* 0x180fe20000010876 */
[-C--:B------:R-:W-:Y:S03]  /*10740*/  FFMA.FTZ R52, R64, R3.reuse, -R118 ;  /* 0x0000000340347223 */ /* 0x080fe60000010876 */
[C---:B------:R-:W-:Y:S01]  /*10750*/  HMMA.16816.F32.BF16 R72, R20.reuse, R42, R72 ;  /* 0x0000002a1448723c */ /* 0x040fe20000041848 */
[----:B------:R-:W-:Y:S02]  /*10760*/  MUFU.EX2 R41, R41 ;  /* 0x0000002900297308 */ /* 0x000fe40000000800 */
[-CC-:B------:R-:W-:Y:S01]  /*10770*/  FFMA.FTZ R42, R54, R3.reuse, -R116.reuse ;  /* 0x00000003362a7223 */ /* 0x180fe20000010874 */
[-CC-:B------:R-:W-:Y:S07]  /*10780*/  FFMA.FTZ R43, R55, R3.reuse, -R116.reuse ;  /* 0x00000003372b7223 */ /* 0x180fee0000010874 */
[----:B------:R-:W4:Y:S01]  /*10790*/  MUFU.EX2 R40, R40 ;  /* 0x0000002800287308 */ /* 0x000f220000000800 */
[-CC-:B------:R-:W-:Y:S01]  /*107a0*/  FFMA.FTZ R54, R66, R3.reuse, -R116.reuse ;  /* 0x0000000342367223 */ /* 0x180fe20000010874 */
[-C--:B------:R-:W-:Y:S01]  /*107b0*/  FFMA.FTZ R116, R67, R3.reuse, -R116 ;  /* 0x0000000343747223 */ /* 0x080fe20000010874 */
[C---:B-1----:R-:W-:Y:S07]  /*107c0*/  HMMA.16816.F32.BF16 R76, R20.reuse, R36, R76 ;  /* 0x00000024144c723c */ /* 0x042fee000004184c */
[----:B------:R-:W-:Y:S01]  /*107d0*/  MUFU.EX2 R42, R42 ;  /* 0x0000002a002a7308 */ /* 0x000fe20000000800 */
[-CC-:B------:R-:W-:Y:S01]  /*107e0*/  FFMA.FTZ R37, R56, R3.reuse, -R118.reuse ;  /* 0x0000000338257223 */ /* 0x180fe20000010876 */
[----:B------:R-:W-:Y:S08]  /*107f0*/  FFMA.FTZ R36, R57, R3, -R118 ;  /* 0x0000000339247223 */ /* 0x000ff00000010876 */
[----:B------:R-:W1:Y:S01]  /*10800*/  MUFU.EX2 R43, R43 ;  /* 0x0000002b002b7308 */ /* 0x000e620000000800 */
[----:B------:R-:W-:Y:S01]  /*10810*/  FADD.FTZ R56, R132, R111 ;  /* 0x0000006f84387221 */ /* 0x000fe20000010000 */
[C---:B------:R-:W-:Y:S08]  /*10820*/  HMMA.16816.F32.BF16 R80, R20.reuse, R38, R80 ;  /* 0x000000261450723c */ /* 0x040ff00000041850 */
[----:B------:R-:W-:Y:S01]  /*10830*/  MUFU.EX2 R37, R37 ;  /* 0x0000002500257308 */ /* 0x000fe20000000800 */
[----:B------:R-:W-:Y:S09]  /*10840*/  FADD.FTZ R56, R109, R56 ;  /* 0x000000386d387221 */ /* 0x000ff20000010000 */
[----:B------:R-:W5:Y:S01]  /*10850*/  MUFU.EX2 R36, R36 ;  /* 0x0000002400247308 */ /* 0x000f620000000800 */
[C---:B---3--:R-:W-:Y:S09]  /*10860*/  HMMA.16816.F32.BF16 R12, R20.reuse, R24, R12 ;  /* 0x00000018140c723c */ /* 0x048ff2000004180c */
[----:B------:R-:W-:Y:S10]  /*10870*/  MUFU.EX2 R39, R58 ;  /* 0x0000003a00277308 */ /* 0x000ff40000000800 */
[----:B------:R-:W3:Y:S01]  /*10880*/  MUFU.EX2 R38, R59 ;  /* 0x0000003b00267308 */ /* 0x000ee20000000800 */
[----:B------:R-:W-:Y:S01]  /*10890*/  HMMA.16816.F32.BF16 R16, R20, R26, R16 ;  /* 0x0000001a1410723c */ /* 0x000fe20000041810 */
[----:B------:R-:W2:Y:S08]  /*108a0*/  LDSM.16.MT88.4 R24, [R157+0x9000] ;  /* 0x009000009d18783b */ /* 0x000eb00000004200 */
[----:B------:R-:W-:Y:S01]  /*108b0*/  MUFU.EX2 R52, R52 ;  /* 0x0000003400347308 */ /* 0x000fe20000000800 */
[----:B----4-:R-:W-:Y:S02]  /*108c0*/  F2FP.BF16.F32.PACK_AB R20, R40, R41 ;  /* 0x000000292814723e */ /* 0x010fe400000010ff */
[----:B-1----:R-:W-:Y:S07]  /*108d0*/  F2FP.BF16.F32.PACK_AB R21, R43, R42 ;  /* 0x0000002a2b15723e */ /* 0x002fee00000010ff */
[----:B------:R-:W-:Y:S01]  /*108e0*/  MUFU.EX2 R54, R54 ;  /* 0x0000003600367308 */ /* 0x000fe20000000800 */
[----:B-----5:R-:W-:Y:S09]  /*108f0*/  F2FP.BF16.F32.PACK_AB R22, R36, R37 ;  /* 0x000000252416723e */ /* 0x020ff200000010ff */
[----:B------:R-:W1:Y:S01]  /*10900*/  MUFU.EX2 R189, R116 ;  /* 0x0000007400bd7308 */ /* 0x000e620000000800 */
[----:B---3--:R-:W-:Y:S07]  /*10910*/  F2FP.BF16.F32.PACK_AB R23, R38, R39 ;  /* 0x000000272617723e */ /* 0x008fee00000010ff */
[C---:B------:R-:W-:Y:S03]  /*10920*/  HMMA.16816.F32.BF16 R4, R20.reuse, R28, R4 ;  /* 0x0000001c1404723c */ /* 0x040fe60000041804 */
[----:B-1----:R-:W-:Y:S05]  /*10930*/  F2FP.BF16.F32.PACK_AB R87, R189, R54 ;  /* 0x00000036bd57723e */ /* 0x002fea00000010ff */
[C---:B------:R-:W-:Y:S01]  /*10940*/  HMMA.16816.F32.BF16 R8, R20.reuse, R30, R8 ;  /* 0x0000001e1408723c */ /* 0x040fe20000041808 */
[----:B------:R-:W1:Y:S07]  /*10950*/  LDSM.16.MT88.4 R28, [R156+0x9000] ;  /* 0x009000009c1c783b */ /* 0x000e6e0000004200 */
[C---:B--2---:R-:W-:Y:S01]  /*10960*/  HMMA.16816.F32.BF16 R68, R20.reuse, R32, R68 ;  /* 0x000000201444723c */ /* 0x044fe20000041844 */
        /* <DEDUP_REMOVED lines=9> */
[----:B--2---:R-:W-:Y:S01]  /*10a00*/  F2FP.BF16.F32.PACK_AB R84, R32, R33 ;  /* 0x000000212054723e */ /* 0x004fe200000010ff */
[C---:B------:R-:W-:Y:S01]  /*10a10*/  HMMA.16816.F32.BF16 R80, R20.reuse, R26, R80 ;  /* 0x0000001a1450723c */ /* 0x040fe20000041850 */
[----:B------:R-:W2:Y:S02]  /*10a20*/  LDSM.16.MT88.4 R24, [R158+0x9800] ;  /* 0x009800009e18783b */ /* 0x000ea40000004200 */
[----:B---3--:R-:W-:Y:S05]  /*10a30*/  F2FP.BF16.F32.PACK_AB R85, R35, R34 ;  /* 0x000000222355723e */ /* 0x008fea00000010ff */
[C---:B-1----:R-:W-:Y:S03]  /*10a40*/  HMMA.16816.F32.BF16 R12, R20.reuse, R28, R12 ;  /* 0x0000001c140c723c */ /* 0x042fe6000004180c */
[----:B------:R-:W-:Y:S01]  /*10a50*/  FADD.FTZ R28, R104, R131 ;  /* 0x00000083681c7221 */ /* 0x000fe20000010000 */
[----:B------:R-:W-:Y:S01]  /*10a60*/  FADD.FTZ R29, R97, R56 ;  /* 0x00000038611d7221 */ /* 0x000fe20000010000 */
[----:B----4-:R-:W-:Y:S02]  /*10a70*/  F2FP.BF16.F32.PACK_AB R86, R53, R52 ;  /* 0x000000343556723e */ /* 0x010fe400000010ff */
[----:B------:R-:W-:Y:S01]  /*10a80*/  FADD.FTZ R28, R107, R28 ;  /* 0x0000001c6b1c7221 */ /* 0x000fe20000010000 */
[----:B------:R-:W-:Y:S01]  /*10a90*/  HMMA.16816.F32.BF16 R16, R20, R30, R16 ;  /* 0x0000001e1410723c */ /* 0x000fe20000041810 */
[----:B------:R-:W1:Y:S02]  /*10aa0*/  LDSM.16.MT88.4 R20, [R157+0x9800] ;  /* 0x009800009d14783b */ /* 0x000e640000004200 */
[----:B------:R-:W-:Y:S01]  /*10ab0*/  FADD.FTZ R29, R98, R29 ;  /* 0x0000001d621d7221 */ /* 0x000fe20000010000 */
[----:B------:R-:W-:Y:S03]  /*10ac0*/  FADD.FTZ R99, R99, R28 ;  /* 0x0000001c63637221 */ /* 0x000fe60000010000 */
[----:B------:R-:W-:Y:S01]  /*10ad0*/  FADD.FTZ R28, R96, R29 ;  /* 0x0000001d601c7221 */ /* 0x000fe20000010000 */
[----:B------:R-:W-:Y:S02]  /*10ae0*/  FADD.FTZ R29, R106, R99 ;  /* 0x000000636a1d7221 */ /* 0x000fe40000010000 */
[C---:B------:R-:W-:Y:S01]  /*10af0*/  HMMA.16816.F32.BF16 R96, R84.reuse, R92, R4 ;  /* 0x0000005c5460723c */ /* 0x040fe20000041804 */
[----:B------:R-:W3:Y:S04]  /*10b00*/  LDSM.16.MT88.4 R4, [R156+0x9800] ;  /* 0x009800009c04783b */ /* 0x000ee80000004200 */
[----:B------:R-:W-:Y:S01]  /*10b10*/  FADD.FTZ R28, R105, R28 ;  /* 0x0000001c691c7221 */ /* 0x000fe20000010000 */
[----:B------:R-:W-:Y:S01]  /*10b20*/  MOV R105, R0 ;  /* 0x0000000000697202 */ /* 0x000fe20000000f00 */
        /* <DEDUP_REMOVED lines=40> */
.L_x_12395:
        /* <DEDUP_REMOVED lines=13> */
.L_x_12410:
[----:B------:R-:W1:Y:S01]  /*10e80*/  S2R R3, SR_TID.X ;  /* 0x0000000000037919 */ /* 0x000e620000002100 */
[----:B------:R-:W2:Y:S01]  /*10e90*/  MUFU.RCP R10, R6 ;  /* 0x00000006000a7308 */ /* 0x000ea20000001000 */
[----:B------:R-:W-:Y:S01]  /*10ea0*/  FSETP.NE.FTZ.AND P0, PT, R6, RZ, PT ;  /* 0x000000ff0600720b */ /* 0x000fe20003f15000 */
[----:B---3--:R-:W-:Y:S01]  /*10eb0*/  FADD.FTZ R5, R9, R11 ;  /* 0x0000000b09057221 */ /* 0x008fe20000010000 */
[----:B------:R-:W-:Y:S04]  /*10ec0*/  BAR.SYNC.DEFER_BLOCKING 0x0 ;  /* 0x0000000000007b1d */ /* 0x000fe80000010000 */
[----:B------:R-:W-:Y:S02]  /*10ed0*/  FSETP.NE.FTZ.AND P1, PT, R5, RZ, PT ;  /* 0x000000ff0500720b */ /* 0x000fe40003f35000 */
[----:B------:R-:W3:Y:S01]  /*10ee0*/  MUFU.RCP R7, R5 ;  /* 0x0000000500077308 */ /* 0x000ee20000001000 */
        /* <DEDUP_REMOVED lines=10> */
[----:B------:R-:W-:Y:S01]  /*10f90*/  FMUL.FTZ R76, R9, R76 ;  /* 0x0000004c094c7220 */ /* 0x000fe20000410000 */
[----:B------:R-:W-:Y:S01]  /*10fa0*/  SHF.L.U32 R11, R3, 0x1, RZ ;  /* 0x00000001030b7819 */ /* 0x000fe200000006ff */
[C---:B------:R-:W-:Y:S01]  /*10fb0*/  FMUL.FTZ R77, R9.reuse, R77 ;  /* 0x0000004d094d7220 */ /* 0x040fe20000410000 */
[----:B------:R-:W-:Y:S01]  /*10fc0*/  LOP3.LUT R12, R10, 0x1c0, RZ, 0xc0, !PT ;  /* 0x000001c00a0c7812 */ /* 0x000fe200078ec0ff */
[----:B------:R-:W-:Y:S01]  /*10fd0*/  FMUL.FTZ R80, R9, R80 ;  /* 0x0000005009507220 */ /* 0x000fe20000410000 */
[----:B------:R-:W-:Y:S01]  /*10fe0*/  R2P PR, R3, 0x1c ;  /* 0x0000001c03007804 */ /* 0x000fe20000000000 */
[C---:B------:R-:W-:Y:S01]  /*10ff0*/  FMUL.FTZ R81, R9.reuse, R81 ;  /* 0x0000005109517220 */ /* 0x040fe20000410000 */
[----:B------:R-:W-:Y:S01]  /*11000*/  LOP3.LUT R12, R12, 0x38, R11, 0xf8, !PT ;  /* 0x000000380c0c7812 */ /* 0x000fe200078ef80b */
[----:B------:R-:W-:Y:S01]  /*11010*/  FMUL.FTZ R88, R9, R88 ;  /* 0x0000005809587220 */ /* 0x000fe20000410000 */
[----:B------:R-:W-:Y:S01]  /*11020*/  LOP3.LUT R11, R11, 0x6, RZ, 0xc0, !PT ;  /* 0x000000060b0b7812 */ /* 0x000fe200078ec0ff */
[C---:B------:R-:W-:Y:S01]  /*11030*/  FMUL.FTZ R89, R9.reuse, R89 ;  /* 0x0000005909597220 */ /* 0x040fe20000410000 */
[C---:B------:R-:W-:Y:S01]  /*11040*/  FMUL.FTZ R84, R9.reuse, R84 ;  /* 0x0000005409547220 */ /* 0x040fe20000410000 */
[----:B------:R-:W-:Y:S01]  /*11050*/  FMUL.FTZ R85, R9, R85 ;  /* 0x0000005509557220 */ /* 0x000fe20000410000 */
[----:B------:R-:W-:Y:S01]  /*11060*/  IADD3 R8, PT, PT, R12, R11, R8 ;  /* 0x0000000b0c087210 */ /* 0x000fe20007ffe008 */
[----:B------:R-:W-:Y:S01]  /*11070*/  IMAD.MOV.U32 R11, RZ, RZ, 0x20 ;  /* 0x00000020ff0b7424 */ /* 0x000fe200078e00ff */
[----:B------:R-:W-:-:S02]  /*11080*/  MOV R9, 0x40 ;  /* 0x0000004000097802 */ /* 0x000fc40000000f00 */
[----:B------:R-:W-:Y:S02]  /*11090*/  LEA R8, R8, UR6, 0x2 ;  /* 0x0000000608087c11 */ /* 0x000fe4000f8e10ff */
[----:B------:R-:W-:Y:S02]  /*110a0*/  SEL R9, R9, 0xffffffc0, !P3 ;  /* 0xffffffc009097807 */ /* 0x000fe40005800000 */
[----:B---3--:R-:W-:Y:S01]  /*110b0*/  FSEL R7, R7, 1, P1 ;  /* 0x3f80000007077808 */ /* 0x008fe20000800000 */
[----:B------:R-:W-:Y:S01]  /*110c0*/  STS.64 [R8], R96 ;  /* 0x0000006008007388 */ /* 0x000fe20000000a00 */
[C---:B------:R-:W-:Y:S01]  /*110d0*/  IADD3 R14, PT, PT, R8.reuse, 0x80, RZ ;  /* 0x00000080080e7810 */ /* 0x040fe20007ffe0ff */
[----:B------:R-:W-:Y:S01]  /*110e0*/  @P4 VIADD R14, R8, 0xffffff80 ;  /* 0xffffff80080e4836 */ /* 0x000fe20000000000 */
[----:B------:R-:W-:Y:S01]  /*110f0*/  SEL R11, R11, 0xffffffe0, !P2 ;  /* 0xffffffe00b0b7807 */ /* 0x000fe20005000000 */
[----:B------:R-:W-:Y:S02]  /*11100*/  IMAD.IADD R12, R9, 0x1, R8 ;  /* 0x00000001090c7824 */ /* 0x000fe400078e0208 */
        /* <DEDUP_REMOVED lines=17> */
[----:B------:R1:W-:Y:S01]  /*11220*/  STS.64 [R8+0x800], R98 ;  /* 0x0008006208007388 */ /* 0x0003e20000000a00 */
[----:B------:R-:W-:-:S02]  /*11230*/  IADD3 R16, PT, PT, R9, R14, RZ ;  /* 0x0000000e09107210 */ /* 0x000fc40007ffe0ff */
[C---:B------:R-:W-:Y:S01]  /*11240*/  IADD3 R13, PT, PT, R11.reuse, R12, RZ ;  /* 0x0000000c0b0d7210 */ /* 0x040fe20007ffe0ff */
[----:B------:R-:W-:Y:S01]  /*11250*/  STS.64 [R7], R92 ;  /* 0x0000005c07007388 */ /* 0x000fe20000000a00 */
[C---:B------:R-:W-:Y:S01]  /*11260*/  IADD3 R15, PT, PT, R11.reuse, R14, RZ ;  /* 0x0000000e0b0f7210 */ /* 0x040fe20007ffe0ff */
[----:B------:R-:W-:Y:S02]  /*11270*/  IMAD.IADD R11, R11, 0x1, R16 ;  /* 0x000000010b0b7824 */ /* 0x000fe400078e0210 */
[----:B------:R2:W-:Y:S04]  /*11280*/  STS.64 [R7+0x800], R94 ;  /* 0x0008005e07007388 */ /* 0x0005e80000000a00 */
        /* <DEDUP_REMOVED lines=12> */
[----:B-1----:R-:W4:Y:S04]  /*11350*/  LD.E.64 R8, desc[UR4][R100.64+0xb0] ;  /* 0x0000b00464087980 */ /* 0x002f28000c101b00 */
[----:B--2---:R-:W2:Y:S04]  /*11360*/  LD.E R7, desc[UR4][R100.64+0x60] ;  /* 0x0000600464077980 */ /* 0x004ea8000c101900 */
[----:B------:R-:W2:Y:S04]  /*11370*/  LD.E R45, desc[UR4][R100.64+0xcc] ;  /* 0x0000cc04642d7980 */ /* 0x000ea8000c101900 */
[----:B------:R-:W2:Y:S01]  /*11380*/  LD.E.64 R36, desc[UR4][R100.64+0x78] ;  /* 0x0000780464247980 */ /* 0x000ea2000c101b00 */
[----:B------:R-:W-:Y:S01]  /*11390*/  SHF.R.U32.HI R38, RZ, 0x4, R4 ;  /* 0x00000004ff267819 */ /* 0x000fe20000011604 */
[----:B---3--:R-:W1:Y:S02]  /*113a0*/  @P0 MUFU.LG2 R12, R6 ;  /* 0x00000006000c0308 */ /* 0x008e640000000c00 */
[----:B------:R3:W5:Y:S01]  /*113b0*/  LD.E.64 R40, desc[UR4][R100.64+0xa8] ;  /* 0x0000a80464287980 */ /* 0x000762000c101b00 */
[----:B------:R-:W-:Y:S01]  /*113c0*/  IADD3 R39, PT, PT, -R178, R181, RZ ;  /* 0x000000b5b2277210 */ /* 0x000fe20007ffe1ff */
[C---:B------:R-:W-:Y:S01]  /*113d0*/  VIADD R4, R38.reuse, 0x10 ;  /* 0x0000001026047836 */ /* 0x040fe20000000000 */
[----:B----4-:R-:W-:Y:S01]  /*113e0*/  IADD3 R14, PT, PT, R38, 0x18, RZ ;  /* 0x00000018260e7810 */ /* 0x010fe20007ffe0ff */
[----:B------:R-:W-:Y:S01]  /*113f0*/  IMAD.MOV.U32 R44, RZ, RZ, -0x800000 ;  /* 0xff800000ff2c7424 */ /* 0x000fe200078e00ff */
[----:B------:R-:W-:Y:S01]  /*11400*/  SHF.R.U32.HI R43, RZ, 0x1, R3 ;  /* 0x00000001ff2b7819 */ /* 0x000fe20000011603 */
[----:B------:R-:W4:Y:S01]  /*11410*/  @P1 MUFU.LG2 R32, R5 ;  /* 0x0000000500201308 */ /* 0x000f220000000c00 */
[-C--:B------:R-:W-:Y:S01]  /*11420*/  ISETP.GE.AND P6, PT, R4, R39.reuse, PT ;  /* 0x000000270400720c */ /* 0x080fe20003fc6270 */
[----:B------:R-:W-:Y:S01]  /*11430*/  IMAD.MOV.U32 R48, RZ, RZ, -0x800000 ;  /* 0xff800000ff307424 */ /* 0x000fe200078e00ff */
[----:B------:R-:W-:Y:S01]  /*11440*/  SHF.L.U32 R4, R3, 0x2, RZ ;  /* 0x0000000203047819 */ /* 0x000fe200000006ff */
[----:B------:R-:W-:Y:S01]  /*11450*/  BSSY.RECONVERGENT B0, `(.L_x_12404) ;  /* 0x0000034000007945 */ /* 0x000fe20003800200 */
[----:B------:R-:W-:Y:S01]  /*11460*/  BAR.SYNC.DEFER_BLOCKING 0x0 ;  /* 0x0000000000007b1d */ /* 0x000fe20000010000 */
[----:B------:R-:W-:-:S02]  /*11470*/  ISETP.GE.AND P5, PT, R14, R39, PT ;  /* 0x000000270e00720c */ /* 0x000fc40003fa6270 */
[----:B------:R-:W-:Y:S02]  /*11480*/  LOP3.LUT R14, R4, 0x1f8, RZ, 0xc0, !PT ;  /* 0x000001f8040e7812 */ /* 0x000fe400078ec0ff */
[----:B------:R-:W-:Y:S01]  /*11490*/  LOP3.LUT R49, R10, 0x10, RZ, 0xc0, !PT ;  /* 0x000000100a317812 */ /* 0x000fe200078ec0ff */
[----:B-1----:R-:W-:Y:S01]  /*114a0*/  @P0 FMUL.FTZ R12, R12, 0.69314718246459960938 ;  /* 0x3f3172180c0c0820 */ /* 0x002fe20000410000 */
[----:B------:R-:W-:Y:S02]  /*114b0*/  LOP3.LUT R10, R14, 0x38, R43, 0x78, !PT ;  /* 0x000000380e0a7812 */ /* 0x000fe400078e782b */
[C---:B------:R-:W-:Y:S01]  /*114c0*/  IADD3 R16, PT, PT, R38.reuse, 0x8, RZ ;  /* 0x0000000826107810 */ /* 0x040fe20007ffe0ff */
[----:B-----5:R-:W-:Y:S01]  /*114d0*/  @P0 FFMA.FTZ R44, R33, R2, R12 ;  /* 0x00000002212c0223 */ /* 0x020fe2000001000c */
[----:B------:R-:W-:Y:S01]  /*114e0*/  IADD3 R6, PT, PT, R38, 0x20, RZ ;  /* 0x0000002026067810 */ /* 0x000fe20007ffe0ff */
[----:B----4-:R-:W-:Y:S01]  /*114f0*/  @P1 FMUL.FTZ R32, R32, 0.69314718246459960938 ;  /* 0x3f31721820201820 */ /* 0x010fe20000410000 */
[----:B------:R-:W-:-:S02]  /*11500*/  LEA R49, R10, R49, 0x2 ;  /* 0x000000310a317211 */ /* 0x000fc400078e10ff */
[-C--:B------:R-:W-:Y:S01]  /*11510*/  ISETP.GE.AND P2, PT, R16, R39.reuse, PT ;  /* 0x000000271000720c */ /* 0x080fe20003f46270 */
[----:B------:R-:W-:Y:S01]  /*11520*/  @P1 FFMA.FTZ R48, R33, R0, R32 ;  /* 0x0000000021301223 */ /* 0x000fe20000010020 */
[-C--:B------:R-:W-:Y:S02]  /*11530*/  ISETP.GE.AND P4, PT, R6, R39.reuse, PT ;  /* 0x000000270600720c */ /* 0x080fe40003f86270 */
[----:B------:R-:W-:Y:S02]  /*11540*/  LOP3.LUT R2, R4, 0xffc, RZ, 0xc0, !PT ;  /* 0x00000ffc04027812 */ /* 0x000fe400078ec0ff */
[----:B------:R-:W-:Y:S01]  /*11550*/  LOP3.LUT R0, R43, 0x30, RZ, 0xc0, !PT ;  /* 0x000000302b007812 */ /* 0x000fe200078ec0ff */
[----:B------:R3:W1:Y:S01]  /*11560*/  LDS.128 R28, [R49+UR6] ;  /* 0x00000006311c7984 */ /* 0x0006620008000c00 */
[----:B------:R-:W-:Y:S02]  /*11570*/  P2R R42, PR, RZ, 0x4 ;  /* 0x00000004ff2a7803 */ /* 0x000fe40000000000 */
[----:B------:R-:W-:Y:S01]  /*11580*/  ISETP.GE.AND P2, PT, R38, R39, PT ;  /* 0x000000272600720c */ /* 0x000fe20003f46270 */
[----:B------:R3:W4:Y:S04]  /*11590*/  LDS.128 R24, [R49+UR6+0x800] ;  /* 0x0008000631187984 */ /* 0x0007280008000c00 */
[----:B------:R3:W1:Y:S04]  /*115a0*/  LDS.128 R20, [R49+UR6+0x1000] ;  /* 0x0010000631147984 */ /* 0x0006680008000c00 */
[----:B------:R3:W1:Y:S04]  /*115b0*/  LDS.128 R16, [R49+UR6+0x1800] ;  /* 0x0018000631107984 */ /* 0x0006680008000c00 */
[----:B------:R3:W1:Y:S04]  /*115c0*/  LDS.128 R12, [R49+UR6+0x2000] ;  /* 0x00200006310c7984 */ /* 0x0006680008000c00 */
[----:B------:R3:W1:Y:S01]  /*115d0*/  LDS.128 R32, [R49+UR6+0x3800] ;  /* 0x0038000631207984 */ /* 0x0006620008000c00 */
[----:B------:R-:W-:-:S04]  /*115e0*/  IMAD R8, R8, UR8, R183 ;  /* 0x0000000808087c24 */ /* 0x000fc8000f8e02b7 */
[----:B--2---:R-:W-:-:S04]  /*115f0*/  IMAD R7, R8, R7, R180 ;  /* 0x0000000708077224 */ /* 0x004fc800078e02b4 */
[----:B------:R-:W-:Y:S02]  /*11600*/  IMAD R46, R9, R7, R178 ;  /* 0x00000007092e7224 */ /* 0x000fe400078e02b2 */
[----:B------:R3:W2:Y:S02]  /*11610*/  LDS.128 R8, [R49+UR6+0x2800] ;  /* 0x0028000631087984 */ /* 0x0006a40008000c00 */
[----:B------:R-:W-:Y:S02]  /*11620*/  IMAD R45, R46, R45, RZ ;  /* 0x0000002d2e2d7224 */ /* 0x000fe400078e02ff */
[----:B------:R3:W1:Y:S03]  /*11630*/  LDS.128 R4, [R49+UR6+0x3000] ;  /* 0x0030000631047984 */ /* 0x0006660008000c00 */
[----:B------:R-:W-:Y:S02]  /*11640*/  IADD3 R47, P0, PT, R45, R2, RZ ;  /* 0x000000022d2f7210 */ /* 0x000fe40007f1e0ff */
[----:B------:R-:W-:-:S02]  /*11650*/  IADD3 R2, PT, PT, R38, 0x28, RZ ;  /* 0x0000002826027810 */ /* 0x000fc40007ffe0ff */
[----:B------:R-:W-:Y:S02]  /*11660*/  LEA.HI.X.SX32 R45, R45, RZ, 0x1, P0 ;  /* 0x000000ff2d2d7211 */ /* 0x000fe400000f0eff */
[C---:B------:R-:W-:Y:S02]  /*11670*/  LEA R36, P0, R47.reuse, R36, 0x2 ;  /* 0x000000242f247211 */ /* 0x040fe400078010ff */
[----:B------:R-:W-:Y:S02]  /*11680*/  ISETP.GE.AND P3, PT, R2, R39, PT ;  /* 0x000000270200720c */ /* 0x000fe40003f66270 */
[----:B------:R-:W-:Y:S02]  /*11690*/  LEA.HI.X R37, R47, R37, R45, 0x2, P0 ;  /* 0x000000252f257211 */ /* 0x000fe400000f142d */
[----:B------:R-:W-:Y:S02]  /*116a0*/  LOP3.LUT P0, RZ, R3, 0x3, RZ, 0xc0, !PT ;  /* 0x0000000303ff7812 */ /* 0x000fe4000780c0ff */
[----:B------:R-:W-:-:S04]  /*116b0*/  SHF.R.U32.HI R3, RZ, 0x2, R3 ;  /* 0x00000002ff037819 */ /* 0x000fc80000011603 */
[----:B------:R-:W-:Y:S02]  /*116c0*/  LOP3.LUT R43, R0, 0x7, R3, 0xf8, !PT ;  /* 0x00000007002b7812 */ /* 0x000fe400078ef803 */
[----:B------:R-:W-:-:S05]  /*116d0*/  IADD3 R0, PT, PT, R38, 0x30, RZ ;  /* 0x0000003026007810 */ /* 0x000fca0007ffe0ff */
[----:B---34-:R-:W-:Y:S05]  /*116e0*/  @P0 BRA `(.L_x_12405) ;  /* 0x0000000000280947 */ /* 0x018fea0003800000 */
[----:B------:R-:W-:Y:S01]  /*116f0*/  IADD3 R3, P0, PT, R46, R43, RZ ;  /* 0x0000002b2e037210 */ /* 0x000fe20007f1e0ff */
[----:B------:R-:W-:-:S03]  /*11700*/  IMAD.IADD R178, R181, 0x1, -R178 ;  /* 0x00000001b5b27824 */ /* 0x000fc600078e0ab2 */
[----:B------:R-:W-:Y:S02]  /*11710*/  LEA.HI.X.SX32 R46, R46, RZ, 0x1, P0 ;  /* 0x000000ff2e2e7211 */ /* 0x000fe400000f0eff */
[----:B------:R-:W-:-:S04]  /*11720*/  LEA R2, P0, R3, R40, 0x2 ;  /* 0x0000002803027211 */ /* 0x000fc800078010ff */
[----:B------:R-:W-:Y:S02]  /*11730*/  LEA.HI.X R3, R3, R41, R46, 0x2, P0 ;  /* 0x0000002903037211 */ /* 0x000fe400000f142e */
[C---:B------:R-:W-:Y:S01]  /*11740*/  ISETP.GE.AND P0, PT, R43.reuse, R178, PT ;  /* 0x000000b22b00720c */ /* 0x040fe20003f06270 */
[----:B------:R-:W-:-:S12]  /*11750*/  VIADD R43, R43, 0x8 ;  /* 0x000000082b2b7836 */ /* 0x000fd80000000000 */
[----:B------:R3:W-:Y:S01]  /*11760*/  @!P0 ST.E desc[UR4][R2.64], R44 ;  /* 0x0000002c02008985 */ /* 0x0007e2000c101904 */
[----:B------:R-:W-:-:S13]  /*11770*/  ISETP.GE.AND P0, PT, R43, R178, PT ;  /* 0x000000b22b00720c */ /* 0x000fda0003f06270 */
[----:B------:R3:W-:Y:S02]  /*11780*/  @!P0 ST.E desc[UR4][R2.64+0x20], R48 ;  /* 0x0000203002008985 */ /* 0x0007e4000c101904 */
.L_x_12405:
[----:B------:R-:W-:Y:S05]  /*11790*/  BSYNC.RECONVERGENT B0 ;  /* 0x0000000000007941 */ /* 0x000fea0003800200 */
.L_x_12404:
[----:B------:R-:W-:Y:S01]  /*117a0*/  VIADD R38, R38, 0x38 ;  /* 0x0000003826267836 */ /* 0x000fe20000000000 */
[----:B-1----:R-:W-:Y:S01]  /*117b0*/  @!P2 ST.E.128 desc[UR4][R36.64], R28 ;  /* 0x0000001c2400a985 */ /* 0x002fe2000c101d04 */
[-C--:B------:R-:W-:Y:S01]  /*117c0*/  ISETP.GE.AND P1, PT, R0, R39.reuse, PT ;  /* 0x000000270000720c */ /* 0x080fe20003f26270 */
[----:B------:R-:W-:Y:S01]  /*117d0*/  IMAD.MOV.U32 R177, RZ, RZ, 0x0 ;  /* 0x00000000ffb17424 */ /* 0x000fe200078e00ff */
[----:B------:R-:W-:Y:S01]  /*117e0*/  ISETP.NE.AND P2, PT, R42, RZ, PT ;  /* 0x000000ff2a00720c */ /* 0x000fe20003f45270 */
[----:B------:R-:W-:Y:S01]  /*117f0*/  @!P6 ST.E.128 desc[UR4][R36.64+0x1000], R20 ;  /* 0x001000142400e985 */ /* 0x000fe2000c101d04 */
[----:B------:R-:W-:-:S03]  /*11800*/  ISETP.GE.AND P0, PT, R38, R39, PT ;  /* 0x000000272600720c */ /* 0x000fc60003f06270 */
[----:B------:R-:W-:Y:S04]  /*11810*/  @!P5 ST.E.128 desc[UR4][R36.64+0x1800], R16 ;  /* 0x001800102400d985 */ /* 0x000fe8000c101d04 */
[----:B------:R-:W-:Y:S04]  /*11820*/  @!P4 ST.E.128 desc[UR4][R36.64+0x2000], R12 ;  /* 0x0020000c2400c985 */ /* 0x000fe8000c101d04 */
[----:B------:R-:W-:Y:S04]  /*11830*/  @!P2 ST.E.128 desc[UR4][R36.64+0x800], R24 ;  /* 0x000800182400a985 */ /* 0x000fe8000c101d04 */
[----:B--2---:R-:W-:Y:S04]  /*11840*/  @!P3 ST.E.128 desc[UR4][R36.64+0x2800], R8 ;  /* 0x002800082400b985 */ /* 0x004fe8000c101d04 */
[----:B------:R3:W-:Y:S02]  /*11850*/  @!P1 ST.E.128 desc[UR4][R36.64+0x3000], R4 ;  /* 0x0030000424009985 */ /* 0x0007e4000c101d04 */
[----:B---3--:R-:W-:Y:S05]  /*11860*/  @P0 RET.REL.NODEC R176 `(_ZN5flash24flash_fwd_splitkv_kernelI23Flash_fwd_kernel_traitsILi64ELi64ELi128ELi4ELb0ELb0EN7cutlass10bfloat16_tE19Flash_kernel_traitsILi64ELi64ELi128ELi4ES3_EELb0ELb0ELb0ELb0ELb1ELb0ELb1ELb1EEEvNS_16Flash_fwd_paramsE) ;  /* 0xfffffee4b0e40950 */ /* 0x008fea0003c3ffff */
[----:B------:R-:W-:Y:S01]  /*11870*/  MOV R177, 0x0 ;  /* 0x0000000000b17802 */ /* 0x000fe20000000f00 */
[----:B------:R1:W-:Y:S03]  /*11880*/  ST.E.128 desc[UR4][R36.64+0x3800], R32 ;  /* 0x0038002024007985 */ /* 0x0003e6000c101d04 */
[----:B-1----:R-:W-:Y:S05]  /*11890*/  RET.REL.NODEC R176 `(_ZN5flash24flash_fwd_splitkv_kernelI23Flash_fwd_kernel_traitsILi64ELi64ELi128ELi4ELb0ELb0EN7cutlass10bfloat16_tE19Flash_kernel_traitsILi64ELi64ELi128ELi4ES3_EELb0ELb0ELb0ELb0ELb1ELb0ELb1ELb1EEEvNS_16Flash_fwd_paramsE) ;  /* 0xfffffee4b0d87950 */ /* 0x002fea0003c3ffff */
.L_x_12403:
[----:B------:R-:W-:Y:S01]  /*118a0*/  MOV R10, 0x2 ;  /* 0x00000002000a7802 */ /* 0x000fe20000000f00 */
[----:B------:R-:W-:Y:S01]  /*118b0*/  IMAD.MOV.U32 R3, RZ, RZ, 0x1f ;  /* 0x0000001fff037424 */ /* 0x000fe200078e00ff */
[----:B------:R-:W-:-:S07]  /*118c0*/  MOV R5, 0xffffffff ;  /* 0xffffffff00057802 */ /* 0x000fce0000000f00 */
[----:B-----5:R-:W-:Y:S05]  /*118d0*/  WARPSYNC.COLLECTIVE R5, `(.L_x_12406) ;  /* 0x0000000005087348 */ /* 0x020fea0003c00000 */
[----:B------:R1:W2:Y:S02]  /*118e0*/  SHFL.BFLY P0, R11, R186, R10, R3 ;  /* 0x0c00000aba0b7389 */ /* 0x0002a40000000003 */
[----:B-12--5:R-:W-:Y:S05]  /*118f0*/  ENDCOLLECTIVE ;  /* 0x000000000000791b */ /* 0x026fea0003800000 */
.L_x_12406:
[----:B------:R-:W-:Y:S02]  /*11900*/  IMAD.MOV.U32 R7, RZ, RZ, R11 ;  /* 0x000000ffff077224 */ /* 0x000fe400078e000b */
[----:B------:R-:W-:Y:S02]  /*11910*/  IMAD.MOV.U32 R10, RZ, RZ, 0x1 ;  /* 0x00000001ff0a7424 */ /* 0x000fe400078e00ff */
[----:B------:R-:W-:-:S05]  /*11920*/  FADD.FTZ R7, R7, R186 ;  /* 0x000000ba07077221 */ /* 0x000fca0000010000 */
[----:B------:R-:W-:-:S07]  /*11930*/  MOV R186, R7 ;  /* 0x0000000700ba7202 */ /* 0x000fce0000000f00 */
[----:B------:R-:W-:Y:S05]  /*11940*/  WARPSYNC.COLLECTIVE R5, `(.L_x_12407) ;  /* 0x0000000005087348 */ /* 0x000fea0003c00000 */
[----:B------:R1:W2:Y:S02]  /*11950*/  SHFL.BFLY P0, R11, R186, R10, R3 ;  /* 0x0c00000aba0b7389 */ /* 0x0002a40000000003 */
[----:B-12---:R-:W-:Y:S05]  /*11960*/  ENDCOLLECTIVE ;  /* 0x000000000000791b */ /* 0x006fea0003800000 */
.L_x_12407:
[----:B------:R-:W-:Y:S01]  /*11970*/  MOV R186, R189 ;  /* 0x000000bd00ba7202 */ /* 0x000fe20000000f00 */
[----:B------:R-:W-:Y:S01]  /*11980*/  IMAD.MOV.U32 R10, RZ, RZ, 0x2 ;  /* 0x00000002ff0a7424 */ /* 0x000fe200078e00ff */
[----:B------:R-:W-:-:S07]  /*11990*/  MOV R6, R11 ;  /* 0x0000000b00067202 */ /* 0x000fce0000000f00 */
[----:B------:R-:W-:Y:S05]  /*119a0*/  WARPSYNC.COLLECTIVE R5, `(.L_x_12408) ;  /* 0x0000000005087348 */ /* 0x000fea0003c00000 */
[----:B------:R1:W2:Y:S02]  /*119b0*/  SHFL.BFLY P0, R11, R186, R10, R3 ;  /* 0x0c00000aba0b7389 */ /* 0x0002a40000000003 */
[----:B-12---:R-:W-:Y:S05]  /*119c0*/  ENDCOLLECTIVE ;  /* 0x000000000000791b */ /* 0x006fea0003800000 */
.L_x_12408:
[----:B------:R-:W-:Y:S01]  /*119d0*/  FADD.FTZ R6, R7, R6 ;  /* 0x0000000607067221 */ /* 0x000fe20000010000 */
[----:B------:R-:W-:Y:S01]  /*119e0*/  FADD.FTZ R9, R11, R189 ;  /* 0x000000bd0b097221 */ /* 0x000fe20000010000 */
[----:B------:R-:W-:-:S04]  /*119f0*/  MOV R10, 0x1 ;  /* 0x00000001000a7802 */ /* 0x000fc80000000f00 */
[----:B------:R-:W-:-:S07]  /*11a00*/  MOV R186, R9 ;  /* 0x0000000900ba7202 */ /* 0x000fce0000000f00 */
[----:B------:R-:W-:Y:S05]  /*11a10*/  WARPSYNC.COLLECTIVE R5, `(.L_x_12409) ;  /* 0x0000000005087348 */ /* 0x000fea0003c00000 */
[----:B------:R1:W2:Y:S02]  /*11a20*/  SHFL.BFLY P0, R11, R186, R10, R3 ;  /* 0x0c00000aba0b7389 */ /* 0x0002a40000000003 */
[----:B-12---:R-:W-:Y:S05]  /*11a30*/  ENDCOLLECTIVE ;  /* 0x000000000000791b */ /* 0x006fea0003800000 */
.L_x_12409:
[----:B------:R-:W-:Y:S05]  /*11a40*/  BRA `(.L_x_12410) ;  /* 0xfffffff4000c7947 */ /* 0x000fea000383ffff */
.L_x_12411:
        /* <DEDUP_REMOVED lines=11> */
.L_x_14818:


//--------------------- .text._ZN5flash24flash_fwd_splitkv_kernelI23Flash_fwd_kernel_traitsILi64ELi64ELi128ELi4ELb0ELb0EN7cutlass10bfloat16_tE19Flash_kernel_traitsILi64ELi64ELi128ELi4ES3_EELb0ELb0ELb0ELb0ELb1ELb1ELb1ELb1EEEvNS_16Flash_fwd_paramsE --------------------------
	.section	.text._ZN5flash24flash_fwd_splitkv_kernelI23Flash_fwd_kernel_traitsILi64ELi64ELi128ELi4ELb0ELb0EN7cutlass10bfloat16_tE19Flash_kernel_traitsILi64ELi64ELi128ELi4ES3_EELb0ELb0ELb0ELb0ELb1ELb1ELb1ELb1EEEvNS_16Flash_fwd_paramsE,"ax",@progbits
	.align	128
        .global         _ZN5flash24flash_fwd_splitkv_kernelI23Flash_fwd_kernel_traitsILi64ELi64ELi128ELi4ELb0ELb0EN7cutlass10bfloat16_tE19Flash_kernel_traitsILi64ELi64ELi128ELi4ES3_EELb0ELb0ELb0ELb0ELb1ELb1ELb1ELb1EEEvNS_16Flash_fwd_paramsE
        .type           _ZN5flash24flash_fwd_splitkv_kernelI23Flash_fwd_kernel_traitsILi64ELi64ELi128ELi4ELb0ELb0EN7cutlass10bfloat16_tE19Flash_kernel_traitsILi64ELi64ELi128ELi4ES3_EELb0ELb0ELb0ELb0ELb1ELb1ELb1ELb1EEEvNS_16Flash_fwd_paramsE,@function
        .size           _ZN5flash24flash_fwd_splitkv_kernelI23Flash_fwd_kernel_traitsILi64ELi64ELi128ELi4ELb0ELb0EN7cutlass10bfloat16_tE19Flash_kernel_traitsILi64ELi64ELi128ELi4ES3_EELb0ELb0ELb0ELb0ELb1ELb1ELb1ELb1EEEvNS_16Flash_fwd_paramsE,(.L_x_14819 - _ZN5flash24flash_fwd_splitkv_kernelI23Flash_fwd_kernel_traitsILi64ELi64ELi128ELi4ELb0ELb0EN7cutlass10bfloat16_tE19Flash_kernel_traitsILi64ELi64ELi128ELi4ES3_EELb0ELb0ELb0ELb0ELb1ELb1ELb1ELb1EEEvNS_16Flash_fwd_paramsE)
        .other          _ZN5flash24flash_fwd_splitkv_kernelI23Flash_fwd_kernel_traitsILi64ELi64ELi128ELi4ELb0ELb0EN7cutlass10bfloat16_tE19Flash_kernel_traitsILi64ELi64ELi128ELi4ES3_EELb0ELb0ELb0ELb0ELb1ELb1ELb1ELb1EEEvNS_16Flash_fwd_paramsE,@"STO_CUDA_ENTRY STV_DEFAULT"
_ZN5flash24flash_fwd_splitkv_kernelI23Flash_fwd_kernel_traitsILi64ELi64ELi128ELi4ELb0ELb0EN7cutlass10bfloat16_tE19Flash_kernel_traitsILi64ELi64ELi128ELi4ES3_EELb0ELb0ELb0ELb0ELb1ELb1ELb1ELb1EEEvNS_16Flash_fwd_paramsE:
.text._ZN5flash24flash_fwd_splitkv_kernelI23Flash_fwd_kernel_traitsILi64ELi64ELi128ELi4ELb0ELb0EN7cutlass10bfloat16_tE19Flash_kernel_traitsILi64ELi64ELi128ELi4ES3_EELb0ELb0ELb0ELb0ELb1ELb1ELb1ELb1EEEvNS_16Flash_fwd_paramsE:
        /* <DEDUP_REMOVED lines=29> */
[----:B------:R-:W-:Y:S05]  /*01d0*/  CALL.REL.NOINC `($_ZN5flash24flash_fwd_splitkv_kernelI23Flash_fwd_kernel_traitsILi64ELi64ELi128ELi4ELb0ELb0EN7cutlass10bfloat16_tE19Flash_kernel_traitsILi64ELi64ELi128ELi4ES3_EELb0ELb0ELb0ELb0ELb1ELb1ELb1ELb1EEEvNS_16Flash_fwd_paramsE$_ZN5flash30compute_attn_1rowblock_splitkvI23Flash_fwd_kernel_traitsILi64ELi64ELi128ELi4ELb0ELb0EN7cutlass10bfloat16_tE19Flash_kernel_traitsILi64ELi64ELi128ELi4ES3_EELb0ELb0ELb0ELb0ELb1ELb1ELb1ELb1ENS_16Flash_fwd_paramsEEEvRKT8_iiiii) ;  /* 0x0000000000087944 */ /* 0x000fea0003c00000 */
[----:B------:R-:W-:Y:S05]  /*01e0*/  BSYNC.RECONVERGENT B3 ;  /* 0x0000000000037941 */ /* 0x000fea0003800200 */
.L_x_12412:
[----:B------:R-:W-:Y:S05]  /*01f0*/  EXIT ;  /* 0x000000000000794d */ /* 0x000fea0003800000 */
        .type           $_ZN5flash24flash_fwd_splitkv_kernelI23Flash_fwd_kernel_traitsILi64ELi64ELi128ELi4ELb0ELb0EN7cutlass10bfloat16_tE19Flash_kernel_traitsILi64ELi64ELi128ELi4ES3_EELb0ELb0ELb0ELb0ELb1ELb1ELb1ELb1EEEvNS_16Flash_fwd_paramsE$_ZN5flash30compute_attn_1rowblock_splitkvI23Flash_fwd_kernel_traitsILi64ELi64ELi128ELi4ELb0ELb0EN7cutlass10bfloat16_tE19Flash_kernel_traitsILi64ELi64ELi128ELi4ES3_EELb0ELb0ELb0ELb0ELb1ELb1ELb1ELb1ENS_16Flash_fwd_paramsEEEvRKT8_iiiii,@function
        .size           $_ZN5flash24flash_fwd_splitkv_kernelI23Flash_fwd_kernel_traitsILi64ELi64ELi128ELi4ELb0ELb0EN7cutlass10bfloat16_tE19Flash_kernel_traitsILi64ELi64ELi128ELi4ES3_EELb0ELb0ELb0ELb0ELb1ELb1ELb1ELb1EEEvNS_16Flash_fwd_paramsE$_ZN5flash30compute_attn_1rowblock_splitkvI23Flash_fwd_kernel_traitsILi64ELi64ELi128ELi4ELb0ELb0EN7cutlass10bfloat16_tE19Flash_kernel_traitsILi64ELi64ELi128ELi4ES3_EELb0ELb0ELb0ELb0ELb1ELb1ELb1ELb1ENS_16Flash_fwd_paramsEEEvRKT8_iiiii,(.L_x_14819 - $_ZN5flash24flash_fwd_splitkv_kernelI23Flash_fwd_kernel_traitsILi64ELi64ELi128ELi4ELb0ELb0EN7cutlass10bfloat16_tE19Flash_kernel_traitsILi64ELi64ELi128ELi4ES3_EELb0ELb0ELb0ELb0ELb1ELb1ELb1ELb1EEEvNS_16Flash_fwd_paramsE$_ZN5flash30compute_attn_1rowblock_splitkvI23Flash_fwd_kernel_traitsILi64ELi64ELi128ELi4ELb0ELb0EN7cutlass10bfloat16_tE19Flash_kernel_traitsILi64ELi64ELi128ELi4ES3_EELb0ELb0ELb0ELb0ELb1ELb1ELb1ELb1ENS_16Flash_fwd_paramsEEEvRKT8_iiiii)
$_ZN5flash24flash_fwd_splitkv_kernelI23Flash_fwd_kernel_traitsILi64ELi64ELi128ELi4ELb0ELb0EN7cutlass10bfloat16_tE19Flash_kernel_traitsILi64ELi64ELi128ELi4ES3_EELb0ELb0ELb0ELb0ELb1ELb1ELb1ELb1EEEvNS_16Flash_fwd_paramsE$_ZN5flash30compute_attn_1rowblock_splitkvI23Flash_fwd_kernel_traitsILi64ELi64ELi128ELi4ELb0ELb0EN7cutlass10bfloat16_tE19Flash_kernel_traitsILi64ELi64ELi128ELi4ES3_EELb0ELb0ELb0ELb0ELb1ELb1ELb1ELb1ENS_16Flash_fwd_paramsEEEvRKT8_iiiii:
        /* <DEDUP_REMOVED lines=39> */
.L_x_12414:
[----:B------:R-:W-:Y:S05]  /*0470*/  BSYNC.RECONVERGENT B0 ;  /* 0x0000000000007941 */ /* 0x000fea0003800200 */
.L_x_12413:
[----:B------:R-:W-:Y:S04]  /*0480*/  BSSY.RECONVERGENT B0, `(.L_x_12415) ;  /* 0x0000007000007945 */ /* 0x000fe80003800200 */
[----:B------:R-:W-:Y:S05]  /*0490*/  @!P4 BRA `(.L_x_12416) ;  /* 0x000000000014c947 */ /* 0x000fea0003800000 */
[----:B------:R-:W4:Y:S02]  /*04a0*/  LD.E.U8 R4, desc[UR4][R100.64+0x1b2] ;  /* 0x0001b20464047980 */ /* 0x000f24000c101100 */
[----:B----4-:R-:W-:-:S13]  /*04b0*/  ISETP.NE.AND P0, PT, R4, RZ, PT ;  /* 0x000000ff0400720c */ /* 0x010fda0003f05270 */
[----:B------:R-:W4:Y:S02]  /*04c0*/  @P0 LD.E R4, desc[UR4][R18.64+0x4] ;  /* 0x0000040412040980 */ /* 0x000f24000c101900 */
[----:B----45:R-:W-:-:S06]  /*04d0*/  @P0 IADD3 R7, PT, PT, R4, -R15, RZ ;  /* 0x8000000f04070210 */ /* 0x030fcc0007ffe0ff */
[----:B------:R4:W5:Y:S02]  /*04e0*/  @!P0 LD.E R7, desc[UR4][R18.64] ;  /* 0x0000000412078980 */ /* 0x000964000c101900 */
.L_x_12416:
[----:B------:R-:W-:Y:S05]  /*04f0*/  BSYNC.RECONVERGENT B0 ;  /* 0x0000000000007941 */ /* 0x000fea0003800200 */
.L_x_12415:
        /* <DEDUP_REMOVED lines=9> */
.L_x_12418:
[----:B------:R-:W5:Y:S01]  /*0590*/  LD.E.64 R6, desc[UR4][R100.64+0x108] ;  /* 0x0001080464067980 */ /* 0x000f62000c101b00 */
[----:B------:R-:W-:Y:S01]  /*05a0*/  BSSY.RECONVERGENT B0, `(.L_x_12420) ;  /* 0x0000006000007945 */ /* 0x000fe20003800200 */
[----:B-----5:R-:W-:-:S04]  /*05b0*/  ISETP.NE.U32.AND P0, PT, R6, RZ, PT ;  /* 0x000000ff0600720c */ /* 0x020fc80003f05070 */
[----:B------:R-:W-:Y:S01]  /*05c0*/  ISETP.NE.AND.EX P0, PT, R7, RZ, PT, P0 ;  /* 0x000000ff0700720c */ /* 0x000fe20003f05300 */
[----:B------:R-:W-:-:S12]  /*05d0*/  IMAD.MOV.U32 R7, RZ, RZ, RZ ;  /* 0x000000ffff077224 */ /* 0x000fd800078e00ff */
[----:B------:R-:W-:Y:S05]  /*05e0*/  @!P0 BRA `(.L_x_12421) ;  /* 0x0000000000048947 */ /* 0x000fea0003800000 */
[----:B------:R1:W5:Y:S02]  /*05f0*/  LD.E R7, desc[UR4][R100.64+0xbc] ;  /* 0x0000bc0464077980 */ /* 0x000364000c101900 */
.L_x_12421:
[----:B------:R-:W-:Y:S05]  /*0600*/  BSYNC.RECONVERGENT B0 ;  /* 0x0000000000007941 */ /* 0x000fea0003800200 */
.L_x_12420:
[----:B-----5:R-:W-:Y:S02]  /*0610*/  IADD3 R70, PT, PT, R78, R7, RZ ;  /* 0x000000074e467210 */ /* 0x020fe40007ffe0ff */
.L_x_12419:
[----:B------:R-:W-:Y:S05]  /*0620*/  BSYNC.RECONVERGENT B1 ;  /* 0x0000000000017941 */ /* 0x000fea0003800200 */
.L_x_12417:
[----:B------:R-:W-:Y:S01]  /*0630*/  IMAD.SHL.U32 R178, R5, 0x40, RZ ;  /* 0x0000004005b27824 */ /* 0x000fe200078e00ff */
[----:B------:R-:W-:-:S04]  /*0640*/  MOV R177, 0x0 ;  /* 0x0000000000b17802 */ /* 0x000fc80000000f00 */
[----:B------:R-:W-:-:S13]  /*0650*/  ISETP.GT.AND P0, PT, R181, R178, PT ;  /* 0x000000b2b500720c */ /* 0x000fda0003f04270 */
[----:B-1234-:R-:W-:Y:S05]  /*0660*/  @!P0 RET.REL.NODEC R176 `(_ZN5flash24flash_fwd_splitkv_kernelI23Flash_fwd_kernel_traitsILi64ELi64ELi128ELi4ELb0ELb0EN7cutlass10bfloat16_tE19Flash_kernel_traitsILi64ELi64ELi128ELi4ES3_EELb0ELb0ELb0ELb0ELb1ELb1ELb1ELb1EEEvNS_16Flash_fwd_paramsE) ;  /* 0xfffffff8b0648950 */ /* 0x01efea0003c3ffff */
        /* <DEDUP_REMOVED lines=108> */
[----:B-1----:R-:W-:Y:S05]  /*0d30*/  @P0 RET.REL.NODEC R176 `(_ZN5flash24flash_fwd_splitkv_kernelI23Flash_fwd_kernel_traitsILi64ELi64ELi128ELi4ELb0ELb0EN7cutlass10bfloat16_tE19Flash_kernel_traitsILi64ELi64ELi128ELi4ES3_EELb0ELb0ELb0ELb0ELb1ELb1ELb1ELb1EEEvNS_16Flash_fwd_paramsE) ;  /* 0xfffffff0b0b00950 */ /* 0x002fea0003c3ffff */
[----:B------:R-:W-:Y:S02]  /*0d40*/  MOV R3, 0xff800000 ;  /* 0xff80000000037802 */ /* 0x000fe40000000f00 */
[----:B------:R-:W-:-:S03]  /*0d50*/  MOV R177, 0x0 ;  /* 0x0000000000b17802 */ /* 0x000fc60000000f00 */
[----:B------:R1:W-:Y:S02]  /*0d60*/  ST.E desc[UR4][R6.64+0xe0], R3 ;  /* 0x0000e00306007985 */ /* 0x0003e4000c101904 */
[----:B-1----:R-:W-:Y:S05]  /*0d70*/  RET.REL.NODEC R176 `(_ZN5flash24flash_fwd_splitkv_kernelI23Flash_fwd_kernel_traitsILi64ELi64ELi128ELi4ELb0ELb0EN7cutlass10bfloat16_tE19Flash_kernel_traitsILi64ELi64ELi128ELi4ES3_EELb0ELb0ELb0ELb0ELb1ELb1ELb1ELb1EEEvNS_16Flash_fwd_paramsE) ;  /* 0xfffffff0b0a07950 */ /* 0x002fea0003c3ffff */
.L_x_12422:
        /* <DEDUP_REMOVED lines=101> */
.L_x_12424:
        /* <DEDUP_REMOVED lines=78> */
.L_x_12425:
[----:B------:R-:W-:Y:S05]  /*18b0*/  BSYNC.RECONVERGENT B0 ;  /* 0x0000000000007941 */ /* 0x000fea0003800200 */
.L_x_12423:
        /* <DEDUP_REMOVED lines=230> */
.L_x_12465:
        /* <DEDUP_REMOVED lines=145> */
.L_x_12428:
        /* <DEDUP_REMOVED lines=62> */
.L_x_12432:
[----:B------:R-:W-:Y:S05]  /*3410*/  BSYNC.RECONVERGENT B0 ;  /* 0x0000000000007941 */ /* 0x000fea0003800200 */
.L_x_12431:
        /* <DEDUP_REMOVED lines=50> */
.L_x_12434:
[----:B------:R-:W-:Y:S05]  /*3740*/  BSYNC.RECONVERGENT B0 ;  /* 0x0000000000007941 */ /* 0x000fea0003800200 */
.L_x_12433:
        /* <DEDUP_REMOVED lines=54> */
.L_x_12436:
[----:B------:R-:W-:Y:S05]  /*3ab0*/  BSYNC.RECONVERGENT B0 ;  /* 0x0000000000007941 */ /* 0x000fea0003800200 */
.L_x_12435:
        /* <DEDUP_REMOVED lines=53> */
.L_x_12438:
[----:B------:R-:W-:Y:S05]  /*3e10*/  BSYNC.RECONVERGENT B0 ;  /* 0x0000000000007941 */ /* 0x000fea0003800200 */
.L_x_12437:
        /* <DEDUP_REMOVED lines=54> */
.L_x_12440:
[----:B------:R-:W-:Y:S05]  /*4180*/  BSYNC.RECONVERGENT B0 ;  /* 0x0000000000007941 */ /* 0x000fea0003800200 */
.L_x_12439:
        /* <DEDUP_REMOVED lines=55> */
.L_x_12442:
[----:B------:R-:W-:Y:S05]  /*4500*/  BSYNC.RECONVERGENT B0 ;  /* 0x0000000000007941 */ /* 0x000fea0003800200 */
.L_x_12441:
        /* <DEDUP_REMOVED lines=55> */
.L_x_12444:
[----:B------:R-:W-:Y:S05]  /*4880*/  BSYNC.RECONVERGENT B0 ;  /* 0x0000000000007941 */ /* 0x000fea0003800200 */
.L_x_12443:
        /* <DEDUP_REMOVED lines=57> */
.L_x_12446:
[----:B------:R-:W-:Y:S05]  /*4c20*/  BSYNC.RECONVERGENT B0 ;  /* 0x0000000000007941 */ /* 0x000fea0003800200 */
.L_x_12445:
[----:B------:R-:W5:Y:S02]  /*4c30*/  LD.E R3, desc[UR4][R100.64+0xd0] ;  /* 0x0000d00464037980 */ /* 0x000f64000c101900 */
[----:B-----5:R-:W-:Y:S05]  /*4c40*/  IMAD.U32 R3, R3, -0x40, RZ ;  /* 0xffffffc003037824 */ /* 0x020fea00078e00ff */
[C---:B------:R-:W-:Y:S02]  /*4c50*/  LEA R14, P1, R3.reuse, R14, 0x1 ;  /* 0x0000000e030e7211 */ /* 0x040fe400078208ff */
[C---:B------:R-:W-:Y:S02]  /*4c60*/  LEA R54, P0, R3.reuse, R54, 0x1 ;  /* 0x0000003603367211 */ /* 0x040fe400078008ff */
[C---:B------:R-:W-:Y:S02]  /*4c70*/  LEA.HI.X.SX32 R15, R3.reuse, R15, 0x1, P1 ;  /* 0x0000000f030f7211 */ /* 0x040fe400008f0eff */
[----:B------:R-:W-:Y:S01]  /*4c80*/  LEA.HI.X.SX32 R55, R3, R55, 0x1, P0 ;  /* 0x0000003703377211 */ /* 0x000fe200000f0eff */
[----:B------:R-:W-:Y:S05]  /*4c90*/  BRA `(.L_x_12429) ;  /* 0x0000002c009c7947 */ /* 0x000fea0003800000 */
.L_x_12430:
        /* <DEDUP_REMOVED lines=94> */
.L_x_12448:
[----:B------:R-:W-:Y:S05]  /*5280*/  BSYNC.RECONVERGENT B0 ;  /* 0x0000000000007941 */ /* 0x000fea0003800200 */
.L_x_12447:
        /* <DEDUP_REMOVED lines=88> */
.L_x_12450:
[----:B------:R-:W-:Y:S05]  /*5810*/  BSYNC.RECONVERGENT B0 ;  /* 0x0000000000007941 */ /* 0x000fea0003800200 */
.L_x_12449:
        /* <DEDUP_REMOVED lines=90> */
.L_x_12452:
[----:B------:R-:W-:Y:S05]  /*5dc0*/  BSYNC.RECONVERGENT B0 ;  /* 0x0000000000007941 */ /* 0x000fea0003800200 */
.L_x_12451:
        /* <DEDUP_REMOVED lines=90> */
.L_x_12454:
[----:B------:R-:W-:Y:S05]  /*6370*/  BSYNC.RECONVERGENT B0 ;  /* 0x0000000000007941 */ /* 0x000fea0003800200 */
.L_x_12453:
        /* <DEDUP_REMOVED lines=91> */
.L_x_12456:
[----:B------:R-:W-:Y:S05]  /*6930*/  BSYNC.RECONVERGENT B0 ;  /* 0x0000000000007941 */ /* 0x000fea0003800200 */
.L_x_12455:
        /* <DEDUP_REMOVED lines=91> */
.L_x_12458:
[----:B------:R-:W-:Y:S05]  /*6ef0*/  BSYNC.RECONVERGENT B0 ;  /* 0x0000000000007941 */ /* 0x000fea0003800200 */
.L_x_12457:
        /* <DEDUP_REMOVED lines=92> */
.L_x_12460:
[----:B------:R-:W-:Y:S05]  /*74c0*/  BSYNC.RECONVERGENT B0 ;  /* 0x0000000000007941 */ /* 0x000fea0003800200 */
.L_x_12459:
        /* <DEDUP_REMOVED lines=93> */
.L_x_12462:
[----:B------:R-:W-:Y:S05]  /*7aa0*/  BSYNC.RECONVERGENT B0 ;  /* 0x0000000000007941 */ /* 0x000fea0003800200 */
.L_x_12461:
[----:B------:R-:W5:Y:S02]  /*7ab0*/  LD.E R3, desc[UR4][R100.64+0xd0] ;  /* 0x0000d00464037980 */ /* 0x000f64000c101900 */
[----:B-----5:R-:W-:Y:S05]  /*7ac0*/  IMAD.U32 R3, R3, -0x40, RZ ;  /* 0xffffffc003037824 */ /* 0x020fea00078e00ff */
[C---:B------:R-:W-:Y:S02]  /*7ad0*/  LEA R98, P1, R3.reuse, R98, 0x1 ;  /* 0x0000006203627211 */ /* 0x040fe400078208ff */
[C---:B------:R-:W-:Y:S02]  /*7ae0*/  LEA R96, P0, R3.reuse, R96, 0x1 ;  /* 0x0000006003607211 */ /* 0x040fe400078008ff */
[C---:B------:R-:W-:Y:S02]  /*7af0*/  LEA.HI.X.SX32 R99, R3.reuse, R99, 0x1, P1 ;  /* 0x0000006303637211 */ /* 0x040fe400008f0eff */
[----:B------:R-:W-:Y:S09]  /*7b00*/  LEA.HI.X.SX32 R97, R3, R97, 0x1, P0 ;  /* 0x0000006103617211 */ /* 0x000ff200000f0eff */
.L_x_12429:
[----:B------:R-:W-:Y:S05]  /*7b10*/  BSYNC.RECONVERGENT B1 ;  /* 0x0000000000017941 */ /* 0x000fea0003800200 */
.L_x_12427:
        /* <DEDUP_REMOVED lines=101> */
.L_x_12464:
[----:B------:R-:W-:Y:S05]  /*8170*/  BSYNC.RECONVERGENT B0 ;  /* 0x0000000000007941 */ /* 0x000fea0003800200 */
.L_x_12463:
[----:B------:R-:W-:Y:S11]  /*8180*/  ISETP.NE.AND P0, PT, R127, RZ, PT ;  /* 0x000000ff7f00720c */ /* 0x000ff60003f05270 */
[----:B------:R-:W-:Y:S02]  /*8190*/  @!UPT UIADD3 URZ, UPT, UPT, URZ, URZ, URZ ;  /* 0x000000fffffff290 */ /* 0x000fe4000fffe0ff */
[----:B------:R-:W-:Y:S05]  /*81a0*/  @P0 BRA `(.L_x_12465) ;  /* 0xffffffa4005c0947 */ /* 0x000fea000383ffff */
.L_x_12426:
        /* <DEDUP_REMOVED lines=31> */
.L_x_12469:
[----:B------:R-:W-:Y:S05]  /*83a0*/  BSYNC.RECONVERGENT B0 ;  /* 0x0000000000007941 */ /* 0x000fea0003800200 */
.L_x_12468:
        /* <DEDUP_REMOVED lines=8> */
.L_x_12467:
        /* <DEDUP_REMOVED lines=76> */
.L_x_12475:
[----:B------:R-:W-:Y:S05]  /*88f0*/  BSYNC.RECONVERGENT B0 ;  /* 0x0000000000007941 */ /* 0x000fea0003800200 */
.L_x_12474:
[----:B-----5:R1:W-:Y:S02]  /*8900*/  STS.128 [R69], R8 ;  /* 0x0000000845007388 */ /* 0x0203e40000000c00 */
.L_x_12473:
[----:B------:R-:W-:Y:S05]  /*8910*/  BSYNC.RECONVERGENT B1 ;  /* 0x0000000000017941 */ /* 0x000fea0003800200 */
.L_x_12472:
        /* <DEDUP_REMOVED lines=48> */
.L_x_12479:
[----:B------:R-:W-:Y:S05]  /*8c20*/  BSYNC.RECONVERGENT B0 ;  /* 0x0000000000007941 */ /* 0x000fea0003800200 */
.L_x_12478:
[----:B-----5:R2:W-:Y:S02]  /*8c30*/  STS.128 [R69+0x800], R8 ;  /* 0x0008000845007388 */ /* 0x0205e40000000c00 */
.L_x_12477:
[----:B------:R-:W-:Y:S05]  /*8c40*/  BSYNC.RECONVERGENT B1 ;  /* 0x0000000000017941 */ /* 0x000fea0003800200 */
.L_x_12476:
        /* <DEDUP_REMOVED lines=48> */
.L_x_12483:
[----:B------:R-:W-:Y:S05]  /*8f50*/  BSYNC.RECONVERGENT B0 ;  /* 0x0000000000007941 */ /* 0x000fea0003800200 */
.L_x_12482:
[----:B-----5:R3:W-:Y:S02]  /*8f60*/  STS.128 [R69+0x1000], R8 ;  /* 0x0010000845007388 */ /* 0x0207e40000000c00 */
.L_x_12481:
[----:B------:R-:W-:Y:S05]  /*8f70*/  BSYNC.RECONVERGENT B1 ;  /* 0x0000000000017941 */ /* 0x000fea0003800200 */
.L_x_12480:
        /* <DEDUP_REMOVED lines=48> */
.L_x_12485:
[----:B------:R-:W-:Y:S05]  /*9280*/  BSYNC.RECONVERGENT B0 ;  /* 0x0000000000007941 */ /* 0x000fea0003800200 */
.L_x_12484:
[----:B-----5:R1:W-:Y:S01]  /*9290*/  STS.128 [R69+0x1800], R8 ;  /* 0x0018000845007388 */ /* 0x0203e20000000c00 */
[----:B------:R-:W-:Y:S05]  /*92a0*/  BRA `(.L_x_12470) ;  /* 0x0000001400a87947 */ /* 0x000fea0003800000 */
.L_x_12471:
        /* <DEDUP_REMOVED lines=90> */
.L_x_12489:
[----:B------:R-:W-:Y:S05]  /*9850*/  BSYNC.RECONVERGENT B0 ;  /* 0x0000000000007941 */ /* 0x000fea0003800200 */
.L_x_12488:
[----:B-----5:R1:W-:Y:S02]  /*9860*/  STS.128 [R69], R20 ;  /* 0x0000001445007388 */ /* 0x0203e40000000c00 */
.L_x_12487:
[----:B------:R-:W-:Y:S05]  /*9870*/  BSYNC.RECONVERGENT B1 ;  /* 0x0000000000017941 */ /* 0x000fea0003800200 */
.L_x_12486:
        /* <DEDUP_REMOVED lines=87> */
.L_x_12493:
[----:B------:R-:W-:Y:S05]  /*9df0*/  BSYNC.RECONVERGENT B0 ;  /* 0x0000000000007941 */ /* 0x000fea0003800200 */
.L_x_12492:
[----:B-----5:R2:W-:Y:S02]  /*9e00*/  STS.128 [R69+0x800], R20 ;  /* 0x0008001445007388 */ /* 0x0205e40000000c00 */
.L_x_12491:
[----:B------:R-:W-:Y:S05]  /*9e10*/  BSYNC.RECONVERGENT B1 ;  /* 0x0000000000017941 */ /* 0x000fea0003800200 */
.L_x_12490:
        /* <DEDUP_REMOVED lines=85> */
.L_x_12497:
[----:B------:R-:W-:Y:S05]  /*a370*/  BSYNC.RECONVERGENT B0 ;  /* 0x0000000000007941 */ /* 0x000fea0003800200 */
.L_x_12496:
[----:B-----5:R3:W-:Y:S02]  /*a380*/  STS.128 [R69+0x1000], R20 ;  /* 0x0010001445007388 */ /* 0x0207e40000000c00 */
.L_x_12495:
[----:B------:R-:W-:Y:S05]  /*a390*/  BSYNC.RECONVERGENT B1 ;  /* 0x0000000000017941 */ /* 0x000fea0003800200 */
.L_x_12494:
        /* <DEDUP_REMOVED lines=89> */
.L_x_12499:
[----:B------:R-:W-:Y:S05]  /*a930*/  BSYNC.RECONVERGENT B0 ;  /* 0x0000000000007941 */ /* 0x000fea0003800200 */
.L_x_12498:
[----:B-----5:R4:W-:Y:S02]  /*a940*/  STS.128 [R69+0x1800], R4 ;  /* 0x0018000445007388 */ /* 0x0209e40000000c00 */
.L_x_12470:
[----:B------:R-:W-:Y:S05]  /*a950*/  BSYNC.RECONVERGENT B2 ;  /* 0x0000000000027941 */ /* 0x000fea0003800200 */
.L_x_12466:
[----:B--23--:R-:W-:Y:S01]  /*a960*/  IMAD.IADD R3, R70, 0x1, -R177 ;  /* 0x0000000146037824 */ /* 0x00cfe200078e0ab1 */
[C---:B------:R-:W-:Y:S01]  /*a970*/  SHF.L.U64.HI R2, R74.reuse, 0x1, R75 ;  /* 0x000000014a027819 */ /* 0x040fe2000001024b */
[----:B----4-:R-:W-:Y:S02]  /*a980*/  IMAD.SHL.U32 R7, R74, 0x2, RZ ;  /* 0x000000024a077824 */ /* 0x010fe400078e00ff */
[C---:B------:R-:W-:Y:S01]  /*a990*/  VIADD R6, R136.reuse, 0x40 ;  /* 0x0000004088067836 */ /* 0x040fe20000000000 */
[CC--:B------:R-:W-:Y:S01]  /*a9a0*/  ISETP.GE.AND P6, PT, R136.reuse, R3.reuse, PT ;  /* 0x000000038800720c */ /* 0x0c0fe20003fc6270 */
[----:B-1----:R-:W-:Y:S01]  /*a9b0*/  VIADD R4, R136, 0x60 ;  /* 0x0000006088047836 */ /* 0x002fe20000000000 */
[-C--:B------:R-:W-:Y:S01]  /*a9c0*/  ISETP.GE.AND P5, PT, R28, R3.reuse, PT ;  /* 0x000000031c00720c */ /* 0x080fe20003fa6270 */
[----:B------:R-:W-:Y:S01]  /*a9d0*/  VIADD R0, R136, 0x70 ;  /* 0x0000007088007836 */ /* 0x000fe20000000000 */
[----:B------:R-:W-:Y:S01]  /*a9e0*/  ISETP.GE.AND P1, PT, R26, R3, PT ;  /* 0x000000031a00720c */ /* 0x000fe20003f26270 */
[----:B------:R-:W-:Y:S01]  /*a9f0*/  VIADD R136, R136, 0x50 ;  /* 0x0000005088887836 */ /* 0x000fe20000000000 */
[----:B------:R-:W-:-:S02]  /*aa00*/  IADD3 R10, P0, PT, R7, R172, RZ ;  /* 0x000000ac070a7210 */ /* 0x000fc40007f1e0ff */
[-C--:B------:R-:W-:Y:S02]  /*aa10*/  ISETP.GE.AND P4, PT, R20, R3.reuse, PT ;  /* 0x000000031400720c */ /* 0x080fe40003f86270 */
[-C--:B------:R-:W-:Y:S01]  /*aa20*/  ISETP.GE.AND P2, PT, R6, R3.reuse, PT ;  /* 0x000000030600720c */ /* 0x080fe20003f46270 */
[--C-:B------:R-:W-:Y:S01]  /*aa30*/  IMAD.X R11, R2, 0x1, R171.reuse, P0 ;  /* 0x00000001020b7824 */ /* 0x100fe200000e06ab */
[----:B------:R-:W-:Y:S01]  /*aa40*/  ISETP.GE.AND P0, PT, R0, R3, PT ;  /* 0x000000030000720c */ /* 0x000fe20003f06270 */
[----:B------:R-:W-:Y:S02]  /*aa50*/  @!P6 IMAD.MOV.U32 R173, RZ, RZ, R171 ;  /* 0x000000ffffade224 */ /* 0x000fe400078e00ab */
[----:B------:R-:W-:-:S03]  /*aa60*/  @!P5 LEA R12, P3, R168, R10, 0x5 ;  /* 0x0000000aa80cd211 */ /* 0x000fc600078628ff */
[----:B------:R-:W-:Y:S01]  /*aa70*/  @!PT LDS RZ, [RZ] ;  /* 0x00000000fffff984 */ /* 0x000fe20000000800 */
[----:B------:R-:W-:Y:S01]  /*aa80*/  @!PT LDS RZ, [RZ] ;  /* 0x00000000fffff984 */ /* 0x000fe20000000800 */
[----:B------:R-:W-:Y:S01]  /*aa90*/  @!PT LDS RZ, [RZ] ;  /* 0x00000000fffff984 */ /* 0x000fe20000000800 */
[----:B------:R-:W-:Y:S01]  /*aaa0*/  @!P6 LDGSTS.E.BYPASS.LTC128B.128 [R69+0x2000], desc[UR4][R172.64] ;  /* 0x02000000ac45efae */ /* 0x000fe2000b981a04 */
[----:B------:R-:W-:Y:S02]  /*aab0*/  @!P5 LEA.HI.X R13, R168, R11, R169, 0x5, P3 ;  /* 0x0000000ba80dd211 */ /* 0x000fe400018f2ca9 */
[-C--:B------:R-:W-:Y:S01]  /*aac0*/  ISETP.GE.AND P3, PT, R136, R3.reuse, PT ;  /* 0x000000038800720c */ /* 0x080fe20003f66270 */
[----:B------:R-:W-:Y:S01]  /*aad0*/  @!P1 LDGSTS.E.BYPASS.LTC128B.128 [R69+0x2800], desc[UR4][R10.64] ;  /* 0x028000000a459fae */ /* 0x000fe2000b981a04 */
[----:B------:R-:W-:Y:S01]  /*aae0*/  ISETP.GE.AND P1, PT, R4, R3, PT ;  /* 0x000000030400720c */ /* 0x000fe20003f26270 */
[----:B------:R-:W-:Y:S02]  /*aaf0*/  @!P2 IMAD.MOV.U32 R16, RZ, RZ, R10 ;  /* 0x000000ffff10a224 */ /* 0x000fe400078e000a */
[----:B------:R1:W-:Y:S01]  /*ab00*/  @!P5 LDGSTS.E.BYPASS.LTC128B.128 [R69+0x3000], desc[UR4][R12.64] ;  /* 0x030000000c45dfae */ /* 0x0003e2000b981a04 */
[----:B------:R-:W-:Y:S01]  /*ab10*/  @!P4 LEA R18, P5, R168, R10, 0x6 ;  /* 0x0000000aa812c211 */ /* 0x000fe200078a30ff */
[----:B------:R-:W-:-:S02]  /*ab20*/  @!P2 IMAD.MOV.U32 R17, RZ, RZ, R11 ;  /* 0x000000ffff11a224 */ /* 0x000fc400078e000b */
[----:B------:R-:W-:Y:S01]  /*ab30*/  @!P2 IMAD R9, R169, 0x60, RZ ;  /* 0x00000060a909a824 */ /* 0x000fe200078e02ff */
[C---:B------:R-:W-:Y:S01]  /*ab40*/  @!P4 LEA.HI.X R19, R168.reuse, R11, R169, 0x6, P5 ;  /* 0x0000000ba813c211 */ /* 0x040fe200028f34a9 */
[----:B------:R-:W-:-:S04]  /*ab50*/  @!P2 IMAD.WIDE.U32 R16, R168, 0x60, R16 ;  /* 0x00000060a810a825 */ /* 0x000fc800078e0010 */
[----:B------:R-:W-:Y:S01]  /*ab60*/  @!P1 IMAD.MOV.U32 R14, RZ, RZ, R10 ;  /* 0x000000ffff0e9224 */ /* 0x000fe200078e000a */
[----:B------:R-:W-:Y:S01]  /*ab70*/  @!P4 LDGSTS.E.BYPASS.LTC128B.128 [R69+0x3800], desc[UR4][R18.64] ;  /* 0x038000001245cfae */ /* 0x000fe2000b981a04 */
[----:B------:R-:W-:Y:S01]  /*ab80*/  @!P1 IMAD.MOV.U32 R15, RZ, RZ, R11 ;  /* 0x000000ffff0f9224 */ /* 0x000fe200078e000b */
[----:B------:R-:W-:Y:S01]  /*ab90*/  ISETP.GE.AND P4, PT, R20, R3, PT ;  /* 0x000000031400720c */ /* 0x000fe20003f86270 */
        /* <DEDUP_REMOVED lines=17> */
[----:B------:R-:W-:-:S03]  /*acb0*/  ISETP.GE.AND P1, PT, R26, R3, PT ;  /* 0x000000031a00720c */ /* 0x000fc60003f26270 */
[----:B------:R3:W-:Y:S01]  /*acc0*/  @!P0 LDGSTS.E.BYPASS.LTC128B.128 [R69+0x5800], desc[UR4][R12.64] ;  /* 0x058000000c458fae */ /* 0x0007e2000b981a04 */
[----:B------:R-:W-:Y:S02]  /*acd0*/  P2R R5, PR, RZ, 0x2 ;  /* 0x00000002ff057803 */ /* 0x000fe40000000000 */
[----:B------:R-:W-:Y:S01]  /*ace0*/  LEA R8, P0, R72, R174, 0x1 ;  /* 0x000000ae48087211 */ /* 0x000fe200078008ff */
[----:B------:R-:W0:Y:S01]  /*acf0*/  LDGDEPBAR ;  /* 0x00000000000079af */ /* 0x000e220000000000 */
[----:B------:R-:W-:Y:S01]  /*ad00*/  ISETP.GE.AND P1, PT, R4, R3, PT ;  /* 0x000000030400720c */ /* 0x000fe20003f26270 */
[----:B------:R-:W-:Y:S01]  /*ad10*/  @!P2 IMAD R4, R65, 0x60, RZ ;  /* 0x000000604104a824 */ /* 0x000fe200078e02ff */
[----:B------:R-:W-:Y:S02]  /*ad20*/  LEA.HI.X R9, R72, R175, R73, 0x1, P0 ;  /* 0x000000af48097211 */ /* 0x000fe400000f0c49 */
[----:B------:R-:W-:-:S09]  /*ad30*/  ISETP.GE.AND P0, PT, R0, R3, PT ;  /* 0x000000030000720c */ /* 0x000fd20003f06270 */
[----:B------:R-:W-:-:S04]  /*ad40*/  @!P1 IMAD R3, R65, 0xa0, RZ ;  /* 0x000000a041039824 */ /* 0x000fc800078e02ff */
[--C-:B-1----:R-:W-:Y:S02]  /*ad50*/  @!P0 IMAD.MOV.U32 R10, RZ, RZ, R8.reuse ;  /* 0x000000ffff0a8224 */ /* 0x102fe400078e0008 */
[----:B--2---:R-:W-:Y:S02]  /*ad60*/  @!P2 IMAD.MOV.U32 R14, RZ, RZ, R8 ;  /* 0x000000ffff0ea224 */ /* 0x004fe400078e0008 */
[----:B------:R-:W-:Y:S01]  /*ad70*/  @!P2 IMAD.MOV.U32 R15, RZ, RZ, R9 ;  /* 0x000000ffff0fa224 */ /* 0x000fe200078e0009 */
[----:B------:R-:W-:-:S04]  /*ad80*/  DEPBAR.LE SB0, 0x0 ;  /* 0x000080000000791a */ /* 0x000fc80000000000 */
[----:B------:R-:W-:Y:S01]  /*ad90*/  BAR.SYNC.DEFER_BLOCKING 0x0 ;  /* 0x0000000000007b1d */ /* 0x000fe20000010000 */
[----:B------:R-:W-:-:S04]  /*ada0*/  @!P2 IMAD.WIDE.U32 R14, R64, 0x60, R14 ;  /* 0x00000060400ea825 */ /* 0x000fc800078e000e */
[----:B---3--:R-:W-:Y:S01]  /*adb0*/  @!P1 IMAD.MOV.U32 R12, RZ, RZ, R8 ;  /* 0x000000ffff0c9224 */ /* 0x008fe200078e0008 */
[----:B------:R-:W-:Y:S01]  /*adc0*/  @!P2 IADD3 R15, PT, PT, R4, R15, RZ ;  /* 0x0000000f040fa210 */ /* 0x000fe20007ffe0ff */
[--C-:B------:R-:W-:Y:S02]  /*add0*/  @!P1 IMAD.MOV.U32 R13, RZ, RZ, R9.reuse ;  /* 0x000000ffff0d9224 */ /* 0x100fe400078e0009 */
[----:B------:R-:W-:Y:S02]  /*ade0*/  @!P0 IMAD.MOV.U32 R11, RZ, RZ, R9 ;  /* 0x000000ffff0b8224 */ /* 0x000fe400078e0009 */
[----:B------:R-:W-:-:S04]  /*adf0*/  @!P1 IMAD.WIDE.U32 R12, R64, 0xa0, R12 ;  /* 0x000000a0400c9825 */ /* 0x000fc800078e000c */
[----:B------:R-:W-:Y:S02]  /*ae00*/  @!P0 IMAD R0, R65, 0xc0, RZ ;  /* 0x000000c041008824 */ /* 0x000fe400078e02ff */
[----:B------:R-:W-:-:S04]  /*ae10*/  @!P0 IMAD.WIDE.U32 R10, R64, 0xc0, R10 ;  /* 0x000000c0400a8825 */ /* 0x000fc800078e000a */
[----:B------:R-:W-:Y:S02]  /*ae20*/  @!P1 IMAD.IADD R13, R3, 0x1, R13 ;  /* 0x00000001030d9824 */ /* 0x000fe400078e020d */
[----:B------:R-:W-:Y:S01]  /*ae30*/  @!P0 IMAD.IADD R11, R0, 0x1, R11 ;  /* 0x00000001000b8824 */ /* 0x000fe200078e020b */
[----:B------:R-:W-:Y:S01]  /*ae40*/  @!PT LDS RZ, [RZ] ;  /* 0x00000000fffff984 */ /* 0x000fe20000000800 */
[----:B------:R-:W-:Y:S01]  /*ae50*/  @!PT LDS RZ, [RZ] ;  /* 0x00000000fffff984 */ /* 0x000fe20000000800 */
[----:B------:R-:W-:Y:S01]  /*ae60*/  @!PT LDS RZ, [RZ] ;  /* 0x00000000fffff984 */ /* 0x000fe20000000800 */
[----:B------:R-:W-:Y:S04]  /*ae70*/  @!P6 LDGSTS.E.BYPASS.LTC128B.128 [R69+0x6000], desc[UR4][R174.64] ;  /* 0x06000000ae45efae */ /* 0x000fe8000b981a04 */
[----:B------:R-:W-:Y:S01]  /*ae80*/  @P6 STS.128 [R69+0x6000], RZ ;  /* 0x006000ff45006388 */ /* 0x000fe20000000c00 */
[----:B------:R-:W-:-:S13]  /*ae90*/  ISETP.NE.AND P6, PT, R5, RZ, PT ;  /* 0x000000ff0500720c */ /* 0x000fda0003fc5270 */
        /* <DEDUP_REMOVED lines=43> */
[----:B------:R-:W-:Y:S01]  /*b150*/  LOP3.LUT R80, R77, 0x200, R80, 0xf8, !PT ;  /* 0x000002004d507812 */ /* 0x000fe200078ef850 */
[----:B------:R-:W-:Y:S01]  /*b160*/  IMAD.SHL.U32 R71, R71, 0x400, RZ ;  /* 0x0000040047477824 */ /* 0x000fe200078e00ff */
[----:B------:R-:W-:Y:S01]  /*b170*/  LOP3.LUT R0, R79, 0x8, R66, 0x78, !PT ;  /* 0x000000084f007812 */ /* 0x000fe200078e7842 */
[----:B------:R-:W-:Y:S01]  /*b180*/  UMOV UR7, 0x400 ;  /* 0x0000040000077882 */ /* 0x000fe20000000000 */
[----:B------:R-:W-:Y:S01]  /*b190*/  R2P PR, R66, 0x6 ;  /* 0x0000000642007804 */ /* 0x000fe20000000000 */
[----:B------:R-:W-:Y:S01]  /*b1a0*/  IMAD.IADD R167, R67, 0x1, R80 ;  /* 0x0000000143a77824 */ /* 0x000fe200078e0250 */
[----:B------:R-:W-:Y:S01]  /*b1b0*/  LOP3.LUT R0, R0, 0x38, R81, 0x78, !PT ;  /* 0x0000003800007812 */ /* 0x000fe200078e7851 */
[----:B------:R-:W-:Y:S01]  /*b1c0*/  IMAD.MOV.U32 R3, RZ, RZ, 0x20 ;  /* 0x00000020ff037424 */ /* 0x000fe200078e00ff */
[----:B------:R-:W-:Y:S01]  /*b1d0*/  LOP3.LUT R71, R71, 0x400, RZ, 0xc0, !PT ;  /* 0x0000040047477812 */ /* 0x000fe200078ec0ff */
[----:B------:R-:W-:Y:S01]  /*b1e0*/  IMAD.MOV.U32 R5, RZ, RZ, 0x40 ;  /* 0x00000040ff057424 */ /* 0x000fe200078e00ff */
[----:B------:R-:W0:Y:S01]  /*b1f0*/  LDGDEPBAR ;  /* 0x00000000000079af */ /* 0x000e220000000000 */
[----:B------:R-:W-:Y:S01]  /*b200*/  IMAD.SHL.U32 R66, R66, 0x2, RZ ;  /* 0x0000000242427824 */ /* 0x000fe200078e00ff */
[----:B------:R-:W-:Y:S01]  /*b210*/  SEL R3, R3, 0xffffffe0, !P1 ;  /* 0xffffffe003037807 */ /* 0x000fe20004800000 */
[----:B------:R-:W-:Y:S01]  /*b220*/  IMAD R0, R0, 0x2, R71 ;  /* 0x0000000200007824 */ /* 0x000fe200078e0247 */
[----:B------:R-:W-:Y:S01]  /*b230*/  SEL R5, R5, 0xffffffc0, !P2 ;  /* 0xffffffc005057807 */ /* 0x000fe20005000000 */
[----:B------:R-:W-:Y:S01]  /*b240*/  BSSY.RECONVERGENT B1, `(.L_x_12500) ;  /* 0x00001de000017945 */ /* 0x000fe20003800200 */
[----:B------:R-:W-:Y:S01]  /*b250*/  LOP3.LUT R66, R66, 0x6, RZ, 0xc0, !PT ;  /* 0x0000000642427812 */ /* 0x000fe200078ec0ff */
[----:B---3--:R-:W-:-:S06]  /*b260*/  ULEA UR6, UR6, UR7, 0x18 ;  /* 0x0000000706067291 */ /* 0x008fcc000f8ec0ff */
[----:B------:R-:W-:Y:S01]  /*b270*/  LEA R167, R167, UR6, 0x1 ;  /* 0x00000006a7a77c11 */ /* 0x000fe2000f8e08ff */
[----:B------:R-:W-:Y:S02]  /*b280*/  VIADD R166, R0, UR6 ;  /* 0x0000000600a67c36 */ /* 0x000fe40008000000 */
[----:B-1----:R-:W-:Y:S02]  /*b290*/  LDSM.16.M88.4 R8, [R0+UR6+0x2000] ;  /* 0x002000060008783b */ /* 0x002fe40008000200 */
        /* <DEDUP_REMOVED lines=9> */
[----:B------:R-:W3:Y:S04]  /*b330*/  LDSM.16.M88.4 R12, [R0+UR6+0x2800] ;  /* 0x00280006000c783b */ /* 0x000ee80008000200 */
[----:B------:R-:W-:Y:S04]  /*b340*/  LDSM.16.M88.4 R36, [R164] ;  /* 0x00000000a424783b */ /* 0x000fe80000000200 */
[----:B------:R-:W-:Y:S04]  /*b350*/  LDSM.16.M88.4 R20, [R160+0x2000] ;  /* 0x00200000a014783b */ /* 0x000fe80000000200 */
[----:B------:R-:W4:Y:S04]  /*b360*/  LDSM.16.M88.4 R80, [R161+0x2800] ;  /* 0x00280000a150783b */ /* 0x000f280000000200 */
[----:B------:R-:W4:Y:S04]  /*b370*/  LDSM.16.M88.4 R40, [R160+0x2800] ;  /* 0x00280000a028783b */ /* 0x000f280000000200 */
[----:B------:R-:W-:Y:S04]  /*b380*/  LDSM.16.M88.4 R24, [R163] ;  /* 0x00000000a318783b */ /* 0x000fe80000000200 */
[----:B------:R-:W4:Y:S01]  /*b390*/  LDSM.16.M88.4 R48, [R107+0x2000] ;  /* 0x002000006b30783b */ /* 0x000f220000000200 */
[C---:B-1----:R-:W-:Y:S03]  /*b3a0*/  HMMA.16816.F32.BF16 R32, R60.reuse, R8, RZ ;  /* 0x000000083c20723c */ /* 0x042fe600000418ff */
[----:B------:R-:W1:Y:S04]  /*b3b0*/  LDSM.16.M88.4 R44, [R0+UR6+0x3000] ;  /* 0x00300006002c783b */ /* 0x000e680008000200 */
        /* <DEDUP_REMOVED lines=8> */
[C---:B------:R-:W-:Y:S01]  /*b440*/  HMMA.16816.F32.BF16 R8, R36.reuse, R22, R8 ;  /* 0x000000162408723c */ /* 0x040fe20000041808 */
[----:B------:R-:W3:Y:S07]  /*b450*/  LDSM.16.M88.4 R20, [R107+0x2800] ;  /* 0x002800006b14783b */ /* 0x000eee0000000200 */
[----:B------:R-:W-:Y:S08]  /*b460*/  HMMA.16816.F32.BF16 R16, R36, R40, R16 ;  /* 0x000000282410723c */ /* 0x000ff00000041810 */
[----:B------:R-:W-:Y:S08]  /*b470*/  HMMA.16816.F32.BF16 R12, R60, R14, RZ ;  /* 0x0000000e3c0c723c */ /* 0x000ff000000418ff */
[C---:B------:R-:W-:Y:S08]  /*b480*/  HMMA.16816.F32.BF16 R32, R24.reuse, R48, R32 ;  /* 0x000000301820723c */ /* 0x040ff00000041820 */
[----:B------:R-:W-:Y:S01]  /*b490*/  HMMA.16816.F32.BF16 R8, R24, R50, R8 ;  /* 0x000000321808723c */ /* 0x000fe20000041808 */
[----:B------:R-:W4:Y:S07]  /*b4a0*/  LDSM.16.M88.4 R48, [R161+0x3800] ;  /* 0x00380000a130783b */ /* 0x000f2e0000000200 */
[----:B-1----:R-:W-:Y:S08]  /*b4b0*/  HMMA.16816.F32.BF16 R28, R60, R44, RZ ;  /* 0x0000002c3c1c723c */ /* 0x002ff000000418ff */
[----:B---3--:R-:W-:Y:S08]  /*b4c0*/  HMMA.16816.F32.BF16 R16, R24, R20, R16 ;  /* 0x000000141810723c */ /* 0x008ff00000041810 */
        /* <DEDUP_REMOVED lines=34> */
[----:B------:R3:W4:Y:S08]  /*b6f0*/  MUFU.TANH R81, R10 ;  /* 0x0000000a00517308 */ /* 0x0007300000002400 */
        /* <DEDUP_REMOVED lines=8> */
[----:B------:R-:W-:Y:S05]  /*b780*/  MUFU.TANH R89, R89 ;  /* 0x0000005900597308 */ /* 0x000fea0000002400 */
[----:B--2---:R-:W-:Y:S03]  /*b790*/  HMMA.16816.F32.BF16 R40, R36, R16, R40 ;  /* 0x000000102428723c */ /* 0x004fe60000041828 */
[----:B------:R-:W-:Y:S05]  /*b7a0*/  MUFU.TANH R6, R6 ;  /* 0x0000000600067308 */ /* 0x000fea0000002400 */
[----:B------:R-:W-:Y:S01]  /*b7b0*/  HMMA.16816.F32.BF16 R76, R24, R46, R76 ;  /* 0x0000002e184c723c */ /* 0x000fe2000004184c */
[----:B------:R-:W2:Y:S02]  /*b7c0*/  LDSM.16.M88.4 R44, [R0+UR6+0x4800] ;  /* 0x00480006002c783b */ /* 0x000ea40008000200 */
        /* <DEDUP_REMOVED lines=15> */
[----:B------:R-:W4:Y:S05]  /*b8c0*/  MUFU.TANH R93, R30 ;  /* 0x0000001e005d7308 */ /* 0x000f2a0000002400 */
        /* <DEDUP_REMOVED lines=15> */
[----:B------:R-:W-:Y:S03]  /*b9c0*/  HMMA.16816.F32.BF16 R12, R36, R48, R12 ;  /* 0x00000030240c723c */ /* 0x000fe6000004180c */
[----:B------:R1:W-:Y:S01]  /*b9d0*/  MUFU.TANH R98, R79 ;  /* 0x0000004f00627308 */ /* 0x0003e20000002400 */
[----:B--2---:R-:W2:Y:S04]  /*b9e0*/  LDSM.16.M88.4 R40, [R160+0x4800] ;  /* 0x00480000a028783b */ /* 0x004ea80000000200 */
[----:B------:R-:W-:Y:S01]  /*b9f0*/  HMMA.16816.F32.BF16 R72, R24, R34, R72 ;  /* 0x000000221848723c */ /* 0x000fe20000041848 */
[----:B------:R-:W4:Y:S02]  /*ba00*/  LDSM.16.M88.4 R32, [R0+UR6+0x5000] ;  /* 0x005000060020783b */ /* 0x000f240008000200 */
[----:B------:R-:W-:Y:S05]  /*ba10*/  MUFU.TANH R52, R52 ;  /* 0x0000003400347308 */ /* 0x000fea0000002400 */
[----:B------:R-:W-:Y:S03]  /*ba20*/  HMMA.16816.F32.BF16 R8, R36, R50, R8 ;  /* 0x000000322408723c */ /* 0x000fe60000041808 */
[----:B------:R-:W4:Y:S01]  /*ba30*/  MUFU.TANH R55, R55 ;  /* 0x0000003700377308 */ /* 0x000f220000002400 */
[----:B-1----:R-:W-:Y:S04]  /*ba40*/  LDSM.16.M88.4 R76, [R161+0x5000] ;  /* 0x00500000a14c783b */ /* 0x002fe80000000200 */
[C---:B---3--:R-:W-:Y:S03]  /*ba50*/  HMMA.16816.F32.BF16 R28, R56.reuse, R20, R28 ;  /* 0x00000014381c723c */ /* 0x048fe6000004181c */
[----:B------:R-:W1:Y:S01]  /*ba60*/  MUFU.TANH R82, R82 ;  /* 0x0000005200527308 */ /* 0x000e620000002400 */
        /* <DEDUP_REMOVED lines=8> */
[----:B------:R-:W-:Y:S05]  /*baf0*/  MUFU.TANH R190, R74 ;  /* 0x0000004a00be7308 */ /* 0x000fea0000002400 */
[----:B--2---:R-:W-:Y:S03]  /*bb00*/  HMMA.16816.F32.BF16 R28, R36, R40, R28 ;  /* 0x00000028241c723c */ /* 0x004fe6000004181c */
[----:B------:R-:W-:Y:S05]  /*bb10*/  MUFU.TANH R142, R142 ;  /* 0x0000008e008e7308 */ /* 0x000fea0000002400 */
[----:B------:R-:W-:Y:S01]  /*bb20*/  HMMA.16816.F32.BF16 R8, R24, R18, R8 ;  /* 0x000000121808723c */ /* 0x000fe20000041808 */
[----:B------:R-:W-:Y:S02]  /*bb30*/  LDSM.16.M88.4 R16, [R160+0x5000] ;  /* 0x00500000a010783b */ /* 0x000fe40000000200 */
[----:B------:R-:W2:Y:S01]  /*bb40*/  MUFU.TANH R192, R192 ;  /* 0x000000c000c07308 */ /* 0x000ea20000002400 */
[-C--:B------:R-:W-:Y:S01]  /*bb50*/  FMUL.FTZ R154, R12, R4.reuse ;  /* 0x000000040c9a7220 */ /* 0x080fe20000410000 */
[-C--:B------:R-:W-:Y:S01]  /*bb60*/  FMUL.FTZ R152, R13, R4.reuse ;  /* 0x000000040d987220 */ /* 0x080fe20000410000 */
[-C--:B------:R-:W-:Y:S01]  /*bb70*/  FMUL.FTZ R182, R14, R4.reuse ;  /* 0x000000040eb67220 */ /* 0x080fe20000410000 */
[----:B------:R-:W-:-:S02]  /*bb80*/  FMUL.FTZ R156, R15, R4 ;  /* 0x000000040f9c7220 */ /* 0x000fc40000410000 */
[----:B------:R-:W1:Y:S01]  /*bb90*/  LDSM.16.M88.4 R12, [R0+UR6+0x5800] ;  /* 0x00580006000c783b */ /* 0x000e620008000200 */
[----:B----4-:R-:W-:Y:S01]  /*bba0*/  HMMA.16816.F32.BF16 R48, R60, R32, RZ ;  /* 0x000000203c30723c */ /* 0x010fe200000418ff */
[----:B------:R-:W-:Y:S07]  /*bbb0*/  MUFU.TANH R152, R152 ;  /* 0x0000009800987308 */ /* 0x000fee0000002400 */
[----:B---3--:R-:W-:Y:S01]  /*bbc0*/  HMMA.16816.F32.BF16 R28, R24, R20, R28 ;  /* 0x00000014181c723c */ /* 0x008fe2000004181c */
[----:B------:R-:W-:Y:S01]  /*bbd0*/  MUFU.TANH R156, R156 ;  /* 0x0000009c009c7308 */ /* 0x000fe20000002400 */
[-C--:B------:R-:W-:Y:S01]  /*bbe0*/  FMUL.FTZ R150, R8, R4.reuse ;  /* 0x0000000408967220 */ /* 0x080fe20000410000 */
[-C--:B------:R-:W-:Y:S01]  /*bbf0*/  FMUL.FTZ R146, R9, R4.reuse ;  /* 0x0000000409927220 */ /* 0x080fe20000410000 */
[-C--:B------:R-:W-:Y:S01]  /*bc00*/  FMUL.FTZ R158, R10, R4.reuse ;  /* 0x000000040a9e7220 */ /* 0x080fe20000410000 */
[----:B------:R-:W-:-:S02]  /*bc10*/  FMUL.FTZ R148, R11, R4 ;  /* 0x000000040b947220 */ /* 0x000fc40000410000 */
[----:B------:R-:W3:Y:S01]  /*bc20*/  LDSM.16.M88.4 R8, [R107+0x5000] ;  /* 0x005000006b08783b */ /* 0x000ee20000000200 */
[----:B------:R-:W-:Y:S01]  /*bc30*/  HMMA.16816.F32.BF16 R44, R36, R42, R44 ;  /* 0x0000002a242c723c */ /* 0x000fe2000004182c */
[----:B------:R-:W-:Y:S07]  /*bc40*/  MUFU.TANH R85, R85 ;  /* 0x0000005500557308 */ /* 0x000fee0000002400 */
[----:B------:R-:W-:Y:S01]  /*bc50*/  HMMA.16816.F32.BF16 R48, R56, R76, R48 ;  /* 0x0000004c3830723c */ /* 0x000fe20000041830 */
[----:B------:R-:W-:Y:S02]  /*bc60*/  MUFU.TANH R154, R154 ;  /* 0x0000009a009a7308 */ /* 0x000fe40000002400 */
[-C--:B------:R-:W-:Y:S01]  /*bc70*/  FMUL.FTZ R28, R28, R4.reuse ;  /* 0x000000041c1c7220 */ /* 0x080fe20000410000 */
[-C--:B------:R-:W-:Y:S01]  /*bc80*/  FMUL.FTZ R126, R29, R4.reuse ;  /* 0x000000041d7e7220 */ /* 0x080fe20000410000 */
[-C--:B------:R-:W-:Y:S01]  /*bc90*/  FMUL.FTZ R144, R30, R4.reuse ;  /* 0x000000041e907220 */ /* 0x080fe20000410000 */
[----:B------:R-:W-:-:S02]  /*bca0*/  FMUL.FTZ R138, R31, R4 ;  /* 0x000000041f8a7220 */ /* 0x000fc40000410000 */
[----:B------:R-:W-:Y:S01]  /*bcb0*/  HMMA.16816.F32.BF16 R32, R60, R34, RZ ;  /* 0x000000223c20723c */ /* 0x000fe200000418ff */
[----:B------:R4:W-:Y:S07]  /*bcc0*/  MUFU.TANH R128, R28 ;  /* 0x0000001c00807308 */ /* 0x0009ee0000002400 */
[----:B------:R-:W-:Y:S01]  /*bcd0*/  HMMA.16816.F32.BF16 R44, R24, R22, R44 ;  /* 0x00000016182c723c */ /* 0x000fe2000004182c */
[----:B------:R-:W2:Y:S07]  /*bce0*/  MUFU.TANH R182, R182 ;  /* 0x000000b600b67308 */ /* 0x000eae0000002400 */
[C---:B-1----:R-:W-:Y:S01]  /*bcf0*/  HMMA.16816.F32.BF16 R20, R60.reuse, R12, RZ ;  /* 0x0000000c3c14723c */ /* 0x042fe200000418ff */
[----:B------:R-:W-:Y:S01]  /*bd00*/  MUFU.TANH R88, R88 ;  /* 0x0000005800587308 */ /* 0x000fe20000002400 */
[----:B----4-:R-:W1:Y:S06]  /*bd10*/  LDSM.16.M88.4 R28, [R161+0x5800] ;  /* 0x00580000a11c783b */ /* 0x010e6c0000000200 */
[----:B------:R-:W-:Y:S01]  /*bd20*/  HMMA.16816.F32.BF16 R12, R60, R14, RZ ;  /* 0x0000000e3c0c723c */ /* 0x000fe200000418ff */
[----:B------:R-:W-:Y:S01]  /*bd30*/  IMAD.IADD R61, R177, 0x1, R66 ;  /* 0x00000001b13d7824 */ /* 0x000fe200078e0242 */
[----:B------:R-:W4:Y:S01]  /*bd40*/  MUFU.TANH R90, R90 ;  /* 0x0000005a005a7308 */ /* 0x000f220000002400 */
[-C--:B------:R-:W-:Y:S01]  /*bd50*/  FMUL.FTZ R44, R44, R4.reuse ;  /* 0x000000042c2c7220 */ /* 0x080fe20000410000 */
[----:B------:R-:W-:Y:S01]  /*bd60*/  FMUL.FTZ R120, R45, R4 ;  /* 0x000000042d787220 */ /* 0x000fe20000410000 */
[C---:B------:R-:W-:Y:S01]  /*bd70*/  VIADD R41, R61.reuse, 0x8 ;  /* 0x000000083d297836 */ /* 0x040fe20000000000 */
[C---:B------:R-:W-:Y:S01]  /*bd80*/  IADD3 R43, PT, PT, R61.reuse, 0x1, RZ ;  /* 0x000000013d2b7810 */ /* 0x040fe20007ffe0ff */
[C---:B------:R-:W-:Y:S01]  /*bd90*/  VIADD R45, R61.reuse, 0x10 ;  /* 0x000000103d2d7836 */ /* 0x040fe20000000000 */
[----:B------:R-:W-:Y:S01]  /*bda0*/  HMMA.16816.F32.BF16 R48, R36, R16, R48 ;  /* 0x000000102430723c */ /* 0x000fe20000041830 */
[----:B------:R-:W-:Y:S01]  /*bdb0*/  VIADD R17, R61, 0x9 ;  /* 0x000000093d117836 */ /* 0x000fe20000000000 */
[-C--:B------:R-:W-:Y:S01]  /*bdc0*/  ISETP.GE.AND P0, PT, R43, R70.reuse, PT ;  /* 0x000000462b00720c */ /* 0x080fe20003f06270 */
[----:B------:R2:W-:Y:S01]  /*bdd0*/  MUFU.TANH R124, R44 ;  /* 0x0000002c007c7308 */ /* 0x0005e20000002400 */
[----:B------:R-:W-:Y:S01]  /*bde0*/  ISETP.GE.AND P3, PT, R41, R70, PT ;  /* 0x000000462900720c */ /* 0x000fe20003f66270 */
[----:B------:R-:W-:Y:S01]  /*bdf0*/  FMUL.FTZ R46, R46, R4 ;  /* 0x000000042e2e7220 */ /* 0x000fe20000410000 */
[----:B------:R-:W4:Y:S01]  /*be00*/  LDSM.16.M88.4 R40, [R160+0x5800] ;  /* 0x00580000a028783b */ /* 0x000f220000000200 */
[----:B------:R-:W-:Y:S01]  /*be10*/  ISETP.GE.AND P4, PT, R17, R70, PT ;  /* 0x000000461100720c */ /* 0x000fe20003f86270 */
[----:B------:R-:W-:Y:S01]  /*be20*/  HMMA.16816.F32.BF16 R32, R56, R78, R32 ;  /* 0x0000004e3820723c */ /* 0x000fe20000041820 */
[----:B------:R-:W-:Y:S01]  /*be30*/  VIADD R17, R61, 0x11 ;  /* 0x000000113d117836 */ /* 0x000fe20000000000 */
[----:B------:R-:W-:Y:S01]  /*be40*/  FSEL R81, R81, -INF , !P3 ;  /* 0xff80000051517808 */ /* 0x000fe20005800000 */
[----:B------:R-:W-:Y:S01]  /*be50*/  MUFU.TANH R126, R126 ;  /* 0x0000007e007e7308 */ /* 0x000fe20000002400 */
[----:B------:R-:W-:Y:S01]  /*be60*/  FSEL R71, R71, -INF , !P3 ;  /* 0xff80000047477808 */ /* 0x000fe20005800000 */
[----:B------:R-:W-:Y:S01]  /*be70*/  FMUL.FTZ R47, R47, R4 ;  /* 0x000000042f2f7220 */ /* 0x000fe20000410000 */
[-C--:B------:R-:W-:Y:S01]  /*be80*/  ISETP.GE.AND P2, PT, R17, R70.reuse, PT ;  /* 0x000000461100720c */ /* 0x080fe20003f46270 */
[C---:B------:R-:W-:Y:S01]  /*be90*/  VIADD R17, R61.reuse, 0x19 ;  /* 0x000000193d117836 */ /* 0x040fe20000000000 */
[----:B------:R-:W-:-:S02]  /*bea0*/  ISETP.GE.AND P1, PT, R61, R70, PT ;  /* 0x000000463d00720c */ /* 0x000fc40003f26270 */
[----:B------:R-:W-:Y:S01]  /*beb0*/  P2R R0, PR, RZ, 0x4 ;  /* 0x00000004ff007803 */ /* 0x000fe20000000000 */
[----:B------:R-:W4:Y:S01]  /*bec0*/  MUFU.TANH R138, R138 ;  /* 0x0000008a008a7308 */ /* 0x000f220000002400 */
[-C--:B------:R-:W-:Y:S01]  /*bed0*/  ISETP.GE.AND P5, PT, R17, R70.reuse, PT ;  /* 0x000000461100720c */ /* 0x080fe20003fa6270 */
[C---:B------:R-:W-:Y:S01]  /*bee0*/  VIADD R17, R61.reuse, 0x20 ;  /* 0x000000203d117836 */ /* 0x040fe20000000000 */
[----:B---3--:R-:W-:Y:S01]  /*bef0*/  HMMA.16816.F32.BF16 R48, R24, R8, R48 ;  /* 0x000000081830723c */ /* 0x008fe20000041830 */
[----:B------:R-:W-:Y:S01]  /*bf00*/  VIADD R9, R61, 0x18 ;  /* 0x000000183d097836 */ /* 0x000fe20000000000 */
[----:B------:R-:W-:Y:S02]  /*bf10*/  ISETP.NE.AND P3, PT, R0, RZ, PT ;  /* 0x000000ff0000720c */ /* 0x000fe40003f65270 */
[----:B------:R-:W-:Y:S01]  /*bf20*/  ISETP.GE.AND P2, PT, R17, R70, PT ;  /* 0x000000461100720c */ /* 0x000fe20003f46270 */
[----:B------:R-:W3:Y:S01]  /*bf30*/  MUFU.TANH R140, R140 ;  /* 0x0000008c008c7308 */ /* 0x000ee20000002400 */
[----:B------:R-:W-:-:S02]  /*bf40*/  FSEL R72, R84, -INF , !P3 ;  /* 0xff80000054487808 */ /* 0x000fc40005800000 */
[----:B------:R-:W-:Y:S01]  /*bf50*/  HMMA.16816.F32.BF16 R32, R36, R18, R32 ;  /* 0x000000122420723c */ /* 0x000fe20000041820 */
[----:B------:R-:W3:Y:S01]  /*bf60*/  LDSM.16.M88.4 R16, [R107+0x5800] ;  /* 0x005800006b10783b */ /* 0x000ee20000000200 */
[----:B------:R-:W-:Y:S01]  /*bf70*/  FSEL R112, R93, -INF , !P2 ;  /* 0xff8000005d707808 */ /* 0x000fe20005000000 */
[----:B------:R-:W-:-:S04]  /*bf80*/  DEPBAR.LE SB0, 0x0 ;  /* 0x000080000000791a */ /* 0x000fc80000000000 */
[----:B------:R-:W-:Y:S01]  /*bf90*/  FSEL R114, R91, -INF , !P2 ;  /* 0xff8000005b727808 */ /* 0x000fe20005000000 */
[C---:B-1----:R-:W-:Y:S01]  /*bfa0*/  HMMA.16816.F32.BF16 R20, R56.reuse, R28, R20 ;  /* 0x0000001c3814723c */ /* 0x042fe20000041814 */
[----:B------:R-:W-:Y:S01]  /*bfb0*/  VIADD R29, R61, 0x21 ;  /* 0x000000213d1d7836 */ /* 0x000fe20000000000 */
[----:B--2---:R-:W-:Y:S01]  /*bfc0*/  FSEL R44, R54, -INF , !P1 ;  /* 0xff800000362c7808 */ /* 0x004fe20004800000 */
[-C--:B------:R-:W-:Y:S01]  /*bfd0*/  FMUL.FTZ R62, R48, R4.reuse ;  /* 0x00000004303e7220 */ /* 0x080fe20000410000 */
[----:B------:R-:W-:Y:S01]  /*bfe0*/  FSEL R6, R6, -INF , !P1 ;  /* 0xff80000006067808 */ /* 0x000fe20004800000 */
[-C--:B------:R-:W-:Y:S01]  /*bff0*/  FMUL.FTZ R49, R49, R4.reuse ;  /* 0x0000000431317220 */ /* 0x080fe20000410000 */
[----:B------:R-:W-:Y:S01]  /*c000*/  FSEL R48, R55, -INF , !P0 ;  /* 0xff80000037307808 */ /* 0x000fe20004000000 */
[----:B------:R-:W-:Y:S01]  /*c010*/  FMUL.FTZ R51, R51, R4 ;  /* 0x0000000433337220 */ /* 0x000fe20000410000 */
[----:B------:R-:W-:Y:S01]  /*c020*/  HMMA.16816.F32.BF16 R12, R56, R30, R12 ;  /* 0x0000001e380c723c */ /* 0x000fe2000004180c */
[----:B------:R-:W-:Y:S01]  /*c030*/  FSEL R52, R52, -INF , !P0 ;  /* 0xff80000034347808 */ /* 0x000fe20004000000 */
[----:B------:R-:W-:Y:S01]  /*c040*/  MUFU.TANH R60, R49 ;  /* 0x00000031003c7308 */ /* 0x000fe20000002400 */
[----:B------:R-:W-:Y:S01]  /*c050*/  ISETP.GE.AND P1, PT, R29, R70, PT ;  /* 0x000000461d00720c */ /* 0x000fe20003f26270 */
[C---:B------:R-:W-:Y:S01]  /*c060*/  VIADD R29, R61.reuse, 0x38 ;  /* 0x000000383d1d7836 */ /* 0x040fe20000000000 */
[----:B------:R-:W-:Y:S01]  /*c070*/  FSEL R82, R82, -INF , !P4 ;  /* 0xff80000052527808 */ /* 0x000fe20006000000 */
[----:B------:R-:W-:Y:S01]  /*c080*/  FMUL.FTZ R50, R50, R4 ;  /* 0x0000000432327220 */ /* 0x000fe20000410000 */
[----:B------:R-:W-:Y:S01]  /*c090*/  FSEL R198, R94, -INF , !P1 ;  /* 0xff8000005ec67808 */ /* 0x000fe20004800000 */
[----:B------:R-:W-:Y:S01]  /*c0a0*/  HMMA.16816.F32.BF16 R32, R24, R10, R32 ;  /* 0x0000000a1820723c */ /* 0x000fe20000041820 */
[----:B------:R-:W-:Y:S01]  /*c0b0*/  VIADD R11, R61, 0x28 ;  /* 0x000000283d0b7836 */ /* 0x000fe20000000000 */
[----:B------:R-:W-:Y:S01]  /*c0c0*/  FSEL R118, R92, -INF , !P1 ;  /* 0xff8000005c767808 */ /* 0x000fe20004800000 */
[----:B------:R-:W1:Y:S01]  /*c0d0*/  MUFU.TANH R108, R51 ;  /* 0x00000033006c7308 */ /* 0x000e620000002400 */
[----:B------:R-:W-:-:S02]  /*c0e0*/  FSEL R76, R80, -INF , !P4 ;  /* 0xff800000504c7808 */ /* 0x000fc40006000000 */
[-C--:B------:R-:W-:Y:S01]  /*c0f0*/  ISETP.GE.AND P0, PT, R11, R70.reuse, PT ;  /* 0x000000460b00720c */ /* 0x080fe20003f06270 */
[----:B------:R-:W-:Y:S01]  /*c100*/  VIADD R11, R61, 0x29 ;  /* 0x000000293d0b7836 */ /* 0x000fe20000000000 */
[C---:B----4-:R-:W-:Y:S01]  /*c110*/  HMMA.16816.F32.BF16 R20, R36.reuse, R40, R20 ;  /* 0x000000282414723c */ /* 0x050fe20000041814 */
[----:B------:R-:W-:Y:S02]  /*c120*/  FSEL R40, R86, -INF , !P3 ;  /* 0xff80000056287808 */ /* 0x000fe40005800000 */
[-C--:B------:R-:W-:Y:S01]  /*c130*/  ISETP.GE.AND P3, PT, R9, R70.reuse, PT ;  /* 0x000000460900720c */ /* 0x080fe20003f66270 */
[----:B------:R-:W-:Y:S01]  /*c140*/  VIADD R9, R61, 0x31 ;  /* 0x000000313d097836 */ /* 0x000fe20000000000 */
[----:B------:R-:W-:Y:S01]  /*c150*/  ISETP.GE.AND P4, PT, R11, R70, PT ;  /* 0x000000460b00720c */ /* 0x000fe20003f86270 */
[----:B------:R-:W-:Y:S01]  /*c160*/  MUFU.TANH R188, R73 ;  /* 0x0000004900bc7308 */ /* 0x000fe20000002400 */
[----:B------:R-:W-:Y:S01]  /*c170*/  FSEL R10, R89, -INF , !P3 ;  /* 0xff800000590a7808 */ /* 0x000fe20005800000 */
[----:B------:R-:W-:Y:S01]  /*c180*/  HMMA.16816.F32.BF16 R12, R36, R42, R12 ;  /* 0x0000002a240c723c */ /* 0x000fe2000004180c */
[----:B------:R-:W-:Y:S01]  /*c190*/  FSEL R74, R87, -INF , !P3 ;  /* 0xff800000574a7808 */ /* 0x000fe20005800000 */
[----:B------:R-:W-:Y:S01]  /*c1a0*/  VIADD R11, R61, 0x30 ;  /* 0x000000303d0b7836 */ /* 0x000fe20000000000 */
[----:B------:R-:W-:Y:S01]  /*c1b0*/  FSEL R194, R98, -INF , !P4 ;  /* 0xff80000062c27808 */ /* 0x000fe20006000000 */
[----:B------:R-:W-:Y:S01]  /*c1c0*/  FMUL.FTZ R32, R32, R4 ;  /* 0x0000000420207220 */ /* 0x000fe20000410000 */
[----:B------:R-:W-:Y:S01]  /*c1d0*/  FSEL R196, R96, -INF , !P4 ;  /* 0xff80000060c47808 */ /* 0x000fe20006000000 */
[----:B------:R-:W2:Y:S01]  /*c1e0*/  MUFU.TANH R186, R75 ;  /* 0x0000004b00ba7308 */ /* 0x000ea20000002400 */
[-C--:B------:R-:W-:Y:S01]  /*c1f0*/  ISETP.GE.AND P4, PT, R9, R70.reuse, PT ;  /* 0x000000460900720c */ /* 0x080fe20003f86270 */
[----:B------:R-:W-:Y:S01]  /*c200*/  VIADD R9, R61, 0x50 ;  /* 0x000000503d097836 */ /* 0x000fe20000000000 */
[----:B------:R-:W-:Y:S01]  /*c210*/  ISETP.GE.AND P6, PT, R45, R70, PT ;  /* 0x000000462d00720c */ /* 0x000fe20003fc6270 */
[-C--:B------:R-:W-:Y:S01]  /*c220*/  FMUL.FTZ R34, R34, R4.reuse ;  /* 0x0000000422227220 */ /* 0x080fe20000410000 */
[----:B------:R-:W-:Y:S01]  /*c230*/  FSEL R192, R192, -INF , !P4 ;  /* 0xff800000c0c07808 */ /* 0x000fe20006000000 */
[----:B---3--:R-:W-:Y:S01]  /*c240*/  HMMA.16816.F32.BF16 R20, R24, R16, R20 ;  /* 0x000000101814723c */ /* 0x008fe20000041814 */
[----:B------:R-:W-:Y:S01]  /*c250*/  VIADD R17, R61, 0x40 ;  /* 0x000000403d117836 */ /* 0x000fe20000000000 */
[----:B------:R3:W4:Y:S01]  /*c260*/  MUFU.TANH R130, R46 ;  /* 0x0000002e00827308 */ /* 0x0007220000002400 */
[----:B------:R-:W-:Y:S01]  /*c270*/  FSEL R142, R142, -INF , !P4 ;  /* 0xff8000008e8e7808 */ /* 0x000fe20006000000 */
[----:B------:R-:W-:Y:S01]  /*c280*/  FMUL.FTZ R33, R33, R4 ;  /* 0x0000000421217220 */ /* 0x000fe20000410000 */
[-C--:B------:R-:W-:Y:S01]  /*c290*/  ISETP.GE.AND P4, PT, R9, R70.reuse, PT ;  /* 0x000000460900720c */ /* 0x080fe20003f86270 */
[----:B------:R-:W-:Y:S01]  /*c2a0*/  VIADD R9, R61, 0x51 ;  /* 0x000000513d097836 */ /* 0x000fe20000000000 */
[----:B------:R-:W-:Y:S01]  /*c2b0*/  ISETP.GE.AND P3, PT, R17, R70, PT ;  /* 0x000000461100720c */ /* 0x000fe20003f66270 */
[----:B------:R-:W-:Y:S01]  /*c2c0*/  FMUL.FTZ R35, R35, R4 ;  /* 0x0000000423237220 */ /* 0x000fe20000410000 */
[----:B------:R-:W-:Y:S01]  /*c2d0*/  IADD3 R17, PT, PT, R61, 0x41, RZ ;  /* 0x000000413d117810 */ /* 0x000fe20007ffe0ff */
[----:B------:R-:W-:Y:S01]  /*c2e0*/  MUFU.TANH R150, R150 ;  /* 0x0000009600967308 */ /* 0x000fe20000002400 */
[----:B------:R-:W-:-:S02]  /*c2f0*/  FSEL R8, R83, -INF , !P6 ;  /* 0xff80000053087808 */ /* 0x000fc40007000000 */
[-C--:B------:R-:W-:Y:S01]  /*c300*/  ISETP.GE.AND P2, PT, R17, R70.reuse, PT ;  /* 0x000000461100720c */ /* 0x080fe20003f46270 */
[----:B------:R-:W-:Y:S01]  /*c310*/  VIADD R17, R61, 0x48 ;  /* 0x000000483d117836 */ /* 0x000fe20000000000 */
[----:B------:R-:W-:Y:S02]  /*c320*/  FSEL R182, R182, -INF , !P3 ;  /* 0xff800000b6b67808 */ /* 0x000fe40005800000 */
[----:B------:R-:W-:Y:S01]  /*c330*/  FSEL R156, R156, -INF , !P2 ;  /* 0xff8000009c9c7808 */ /* 0x000fe20005000000 */
[----:B------:R-:W-:Y:S01]  /*c340*/  MUFU.TANH R146, R146 ;  /* 0x0000009200927308 */ /* 0x000fe20000002400 */
[----:B------:R-:W-:Y:S01]  /*c350*/  ISETP.GE.AND P1, PT, R17, R70, PT ;  /* 0x000000461100720c */ /* 0x000fe20003f26270 */
[-C--:B------:R-:W-:Y:S01]  /*c360*/  FMUL.FTZ R20, R20, R4.reuse ;  /* 0x0000000414147220 */ /* 0x080fe20000410000 */
[----:B------:R-:W-:Y:S01]  /*c370*/  HMMA.16816.F32.BF16 R16, R24, R18, R12 ;  /* 0x000000121810723c */ /* 0x000fe2000004180c */
[----:B------:R-:W-:Y:S01]  /*c380*/  VIADD R15, R61, 0x60 ;  /* 0x000000603d0f7836 */ /* 0x000fe20000000000 */
[----:B------:R-:W-:Y:S01]  /*c390*/  FSEL R152, R152, -INF , !P2 ;  /* 0xff80000098987808 */ /* 0x000fe20005000000 */
[----:B------:R-:W-:Y:S01]  /*c3a0*/  FMUL.FTZ R21, R21, R4 ;  /* 0x0000000415157220 */ /* 0x000fe20000410000 */
[----:B---3--:R-:W-:Y:S01]  /*c3b0*/  FSEL R46, R85, -INF , !P6 ;  /* 0xff800000552e7808 */ /* 0x008fe20007000000 */
[----:B------:R-:W3:Y:S01]  /*c3c0*/  MUFU.TANH R158, R158 ;  /* 0x0000009e009e7308 */ /* 0x000ee20000002400 */
[-C--:B------:R-:W-:Y:S01]  /*c3d0*/  ISETP.GE.AND P2, PT, R15, R70.reuse, PT ;  /* 0x000000460f00720c */ /* 0x080fe20003f46270 */
[----:B------:R-:W-:Y:S01]  /*c3e0*/  VIADD R15, R61, 0x61 ;  /* 0x000000613d0f7836 */ /* 0x000fe20000000000 */
[----:B------:R-:W-:Y:S01]  /*c3f0*/  ISETP.GE.AND P6, PT, R29, R70, PT ;  /* 0x000000461d00720c */ /* 0x000fe20003fc6270 */
[----:B------:R-:W-:Y:S01]  /*c400*/  VIADD R29, R61, 0x39 ;  /* 0x000000393d1d7836 */ /* 0x000fe20000000000 */
[----:B------:R-:W-:Y:S01]  /*c410*/  FSEL R154, R154, -INF , !P3 ;  /* 0xff8000009a9a7808 */ /* 0x000fe20005800000 */
[----:B------:R-:W-:Y:S01]  /*c420*/  FMUL.FTZ R22, R22, R4 ;  /* 0x0000000416167220 */ /* 0x000fe20000410000 */
[----:B------:R-:W-:Y:S01]  /*c430*/  ISETP.GE.AND P3, PT, R9, R70, PT ;  /* 0x000000460900720c */ /* 0x000fe20003f66270 */
[----:B------:R-:W3:Y:S01]  /*c440*/  MUFU.TANH R148, R148 ;  /* 0x0000009400947308 */ /* 0x000ee20000002400 */
[----:B------:R-:W-:Y:S01]  /*c450*/  FSEL R200, R97, -INF , !P0 ;  /* 0xff80000061c87808 */ /* 0x000fe20004000000 */
[----:B------:R-:W-:Y:S01]  /*c460*/  FMUL.FTZ R23, R23, R4 ;  /* 0x0000000417177220 */ /* 0x000fe20000410000 */
[----:B------:R-:W-:Y:S01]  /*c470*/  FSEL R116, R95, -INF , !P0 ;  /* 0xff8000005f747808 */ /* 0x000fe20004000000 */
[----:B------:R-:W-:Y:S01]  /*c480*/  VIADD R9, R61, 0x70 ;  /* 0x000000703d097836 */ /* 0x000fe20000000000 */
[----:B------:R-:W-:Y:S01]  /*c490*/  ISETP.GE.AND P0, PT, R11, R70, PT ;  /* 0x000000460b00720c */ /* 0x000fe20003f06270 */
[-C--:B------:R-:W-:Y:S01]  /*c4a0*/  FMUL.FTZ R16, R16, R4.reuse ;  /* 0x0000000410107220 */ /* 0x080fe20000410000 */
[-C--:B------:R-:W-:Y:S01]  /*c4b0*/  FMUL.FTZ R18, R18, R4.reuse ;  /* 0x0000000412127220 */ /* 0x080fe20000410000 */
[----:B------:R-:W3:Y:S01]  /*c4c0*/  MUFU.TANH R144, R144 ;  /* 0x0000009000907308 */ /* 0x000ee20000002400 */
[-C--:B------:R-:W-:Y:S01]  /*c4d0*/  FMUL.FTZ R19, R19, R4.reuse ;  /* 0x0000000413137220 */ /* 0x080fe20000410000 */
[----:B------:R-:W-:Y:S01]  /*c4e0*/  FMUL.FTZ R17, R17, R4 ;  /* 0x0000000411117220 */ /* 0x000fe20000410000 */
[----:B------:R-:W-:Y:S01]  /*c4f0*/  FSEL R190, R190, -INF , !P6 ;  /* 0xff800000bebe7808 */ /* 0x000fe20007000000 */
[C---:B------:R-:W-:Y:S01]  /*c500*/  VIADD R13, R61.reuse, 0x58 ;  /* 0x000000583d0d7836 */ /* 0x040fe20000000000 */
[----:B------:R-:W-:Y:S01]  /*c510*/  FSEL R136, R136, -INF , !P6 ;  /* 0xff80000088887808 */ /* 0x000fe20007000000 */
[----:B------:R-:W-:Y:S01]  /*c520*/  VIADD R11, R61, 0x49 ;  /* 0x000000493d0b7836 */ /* 0x000fe20000000000 */
[----:B------:R-:W-:Y:S01]  /*c530*/  FSEL R30, R90, -INF , !P5 ;  /* 0xff8000005a1e7808 */ /* 0x000fe20006800000 */
[----:B------:R-:W-:Y:S01]  /*c540*/  MUFU.TANH R120, R120 ;  /* 0x0000007800787308 */ /* 0x000fe20000002400 */
[----:B------:R-:W-:-:S02]  /*c550*/  FSEL R80, R88, -INF , !P5 ;  /* 0xff80000058507808 */ /* 0x000fc40006800000 */
[-C--:B------:R-:W-:Y:S01]  /*c560*/  ISETP.GE.AND P6, PT, R15, R70.reuse, PT ;  /* 0x000000460f00720c */ /* 0x080fe20003fc6270 */
[----:B------:R-:W-:Y:S01]  /*c570*/  VIADD R15, R61, 0x68 ;  /* 0x000000683d0f7836 */ /* 0x000fe20000000000 */
[-C--:B------:R-:W-:Y:S02]  /*c580*/  ISETP.GE.AND P5, PT, R29, R70.reuse, PT ;  /* 0x000000461d00720c */ /* 0x080fe40003fa6270 */
[----:B------:R-:W-:Y:S01]  /*c590*/  FSEL R138, R138, -INF , !P3 ;  /* 0xff8000008a8a7808 */ /* 0x000fe20005800000 */
[----:B------:R-:W3:Y:S01]  /*c5a0*/  MUFU.TANH R122, R47 ;  /* 0x0000002f007a7308 */ /* 0x000ee20000002400 */
[----:B------:R-:W-:Y:S02]  /*c5b0*/  FSEL R126, R126, -INF , !P3 ;  /* 0xff8000007e7e7808 */ /* 0x000fe40005800000 */
[----:B------:R-:W-:Y:S02]  /*c5c0*/  P2R R0, PR, RZ, 0x4 ;  /* 0x00000004ff007803 */ /* 0x000fe40000000000 */
[----:B------:R-:W-:Y:S01]  /*c5d0*/  ISETP.GE.AND P3, PT, R9, R70, PT ;  /* 0x000000460900720c */ /* 0x000fe20003f66270 */
[----:B------:R-:W-:Y:S01]  /*c5e0*/  VIADD R9, R61, 0x71 ;  /* 0x000000713d097836 */ /* 0x000fe20000000000 */
[----:B------:R-:W-:Y:S01]  /*c5f0*/  FSEL R140, R140, -INF , !P0 ;  /* 0xff8000008c8c7808 */ /* 0x000fe20004000000 */
[----:B------:R-:W-:Y:S01]  /*c600*/  MUFU.TANH R62, R62 ;  /* 0x0000003e003e7308 */ /* 0x000fe20000002400 */
[----:B------:R-:W-:-:S02]  /*c610*/  FSEL R134, R134, -INF , !P0 ;  /* 0xff80000086867808 */ /* 0x000fc40004000000 */
[-C--:B------:R-:W-:Y:S02]  /*c620*/  ISETP.GE.AND P2, PT, R13, R70.reuse, PT ;  /* 0x000000460d00720c */ /* 0x080fe40003f46270 */
[----:B-1----:R-:W-:Y:S02]  /*c630*/  FSEL R108, R108, -INF , !P6 ;  /* 0xff8000006c6c7808 */ /* 0x002fe40007000000 */
[----:B------:R-:W-:Y:S01]  /*c640*/  FSEL R60, R60, -INF , !P6 ;  /* 0xff8000003c3c7808 */ /* 0x000fe20007000000 */
[----:B------:R-:W1:Y:S01]  /*c650*/  MUFU.TANH R110, R50 ;  /* 0x00000032006e7308 */ /* 0x000e620000002400 */
[----:B------:R-:W-:Y:S01]  /*c660*/  ISETP.GE.AND P0, PT, R11, R70, PT ;  /* 0x000000460b00720c */ /* 0x000fe20003f06270 */
[----:B------:R-:W-:Y:S01]  /*c670*/  VIADD R11, R61, 0x59 ;  /* 0x000000593d0b7836 */ /* 0x000fe20000000000 */
[----:B------:R-:W-:Y:S02]  /*c680*/  ISETP.GT.AND P6, PT, R179, R170, PT ;  /* 0x000000aab300720c */ /* 0x000fe40003fc4270 */
[----:B--2---:R-:W-:-:S02]  /*c690*/  FSEL R186, R186, -INF , !P5 ;  /* 0xff800000baba7808 */ /* 0x004fc40006800000 */
[----:B------:R-:W-:Y:S01]  /*c6a0*/  FSEL R188, R188, -INF , !P5 ;  /* 0xff800000bcbc7808 */ /* 0x000fe20006800000 */
[----:B------:R-:W-:Y:S01]  /*c6b0*/  MUFU.TANH R58, R32 ;  /* 0x00000020003a7308 */ /* 0x000fe20000002400 */
[----:B----4-:R-:W-:Y:S02]  /*c6c0*/  FSEL R130, R130, -INF , !P2 ;  /* 0xff80000082827808 */ /* 0x010fe40005000000 */
[----:B------:R-:W-:Y:S02]  /*c6d0*/  FSEL R124, R124, -INF , !P2 ;  /* 0xff8000007c7c7808 */ /* 0x000fe40005000000 */
[-C--:B------:R-:W-:Y:S01]  /*c6e0*/  ISETP.GE.AND P5, PT, R15, R70.reuse, PT ;  /* 0x000000460f00720c */ /* 0x080fe20003fa6270 */
[----:B------:R-:W-:Y:S01]  /*c6f0*/  VIADD R15, R61, 0x69 ;  /* 0x000000693d0f7836 */ /* 0x000fe20000000000 */
[----:B------:R-:W-:Y:S01]  /*c700*/  ISETP.GE.AND P2, PT, R9, R70, PT ;  /* 0x000000460900720c */ /* 0x000fe20003f46270 */
[----:B------:R-:W2:Y:S01]  /*c710*/  MUFU.TANH R66, R34 ;  /* 0x0000002200427308 */ /* 0x000ea20000002400 */
[----:B---3--:R-:W-:Y:S01]  /*c720*/  FSEL R158, R158, -INF , !P1 ;  /* 0xff8000009e9e7808 */ /* 0x008fe20004800000 */
[C---:B------:R-:W-:Y:S01]  /*c730*/  VIADD R9, R61.reuse, 0x78 ;  /* 0x000000783d097836 */ /* 0x040fe20000000000 */
[----:B------:R-:W-:Y:S01]  /*c740*/  FSEL R150, R150, -INF , !P1 ;  /* 0xff80000096967808 */ /* 0x000fe20004800000 */
[----:B------:R-:W-:Y:S01]  /*c750*/  VIADD R61, R61, 0x79 ;  /* 0x000000793d3d7836 */ /* 0x000fe20000000000 */
[----:B------:R-:W-:-:S02]  /*c760*/  FSEL R148, R148, -INF , !P0 ;  /* 0xff80000094947808 */ /* 0x000fc40004000000 */
[----:B------:R-:W-:Y:S01]  /*c770*/  FSEL R146, R146, -INF , !P0 ;  /* 0xff80000092927808 */ /* 0x000fe20004000000 */
[----:B------:R-:W-:Y:S01]  /*c780*/  MUFU.TANH R56, R33 ;  /* 0x0000002100387308 */ /* 0x000fe20000002400 */
[----:B------:R-:W-:Y:S02]  /*c790*/  ISETP.NE.AND P0, PT, R0, RZ, PT ;  /* 0x000000ff0000720c */ /* 0x000fe40003f05270 */
[----:B------:R-:W-:Y:S02]  /*c7a0*/  ISETP.GE.AND P1, PT, R11, R70, PT ;  /* 0x000000460b00720c */ /* 0x000fe40003f26270 */
[----:B------:R-:W-:Y:S02]  /*c7b0*/  FSEL R144, R144, -INF , !P4 ;  /* 0xff80000090907808 */ /* 0x000fe40006000000 */
[----:B------:R-:W-:Y:S01]  /*c7c0*/  FSEL R128, R128, -INF , !P4 ;  /* 0xff80000080807808 */ /* 0x000fe20006000000 */
[----:B------:R-:W3:Y:S01]  /*c7d0*/  MUFU.TANH R54, R35 ;  /* 0x0000002300367308 */ /* 0x000ee20000002400 */
[----:B------:R-:W-:-:S02]  /*c7e0*/  FSEL R122, R122, -INF , !P1 ;  /* 0xff8000007a7a7808 */ /* 0x000fc40004800000 */
[----:B------:R-:W-:Y:S02]  /*c7f0*/  FSEL R120, R120, -INF , !P1 ;  /* 0xff80000078787808 */ /* 0x000fe40004800000 */
[----:B-1----:R-:W-:Y:S02]  /*c800*/  FSEL R110, R110, -INF , !P0 ;  /* 0xff8000006e6e7808 */ /* 0x002fe40004000000 */
[----:B------:R-:W-:Y:S01]  /*c810*/  FSEL R62, R62, -INF , !P0 ;  /* 0xff8000003e3e7808 */ /* 0x000fe20004000000 */
[----:B------:R-:W1:Y:S01]  /*c820*/  MUFU.TANH R34, R20 ;  /* 0x0000001400227308 */ /* 0x000e620000002400 */
[-C--:B------:R-:W-:Y:S02]  /*c830*/  ISETP.GE.AND P4, PT, R15, R70.reuse, PT ;  /* 0x000000460f00720c */ /* 0x080fe40003f86270 */
[-C--:B------:R-:W-:Y:S02]  /*c840*/  ISETP.GE.AND P1, PT, R9, R70.reuse, PT ;  /* 0x000000460900720c */ /* 0x080fe40003f26270 */
[----:B------:R-:W-:-:S02]  /*c850*/  ISETP.GE.AND P0, PT, R61, R70, PT ;  /* 0x000000463d00720c */ /* 0x000fc40003f06270 */
[----:B--2---:R-:W-:Y:S01]  /*c860*/  FSEL R66, R66, -INF , !P5 ;  /* 0xff80000042427808 */ /* 0x004fe20006800000 */
[----:B------:R-:W2:Y:S01]  /*c870*/  MUFU.TANH R28, R21 ;  /* 0x00000015001c7308 */ /* 0x000ea20000002400 */
[----:B------:R-:W-:Y:S02]  /*c880*/  FSEL R58, R58, -INF , !P5 ;  /* 0xff8000003a3a7808 */ /* 0x000fe40006800000 */
[----:B---3--:R-:W-:Y:S02]  /*c890*/  FSEL R54, R54, -INF , !P4 ;  /* 0xff80000036367808 */ /* 0x008fe40006000000 */
[----:B------:R-:W-:-:S03]  /*c8a0*/  FSEL R56, R56, -INF , !P4 ;  /* 0xff80000038387808 */ /* 0x000fc60006000000 */
        /* <DEDUP_REMOVED lines=29> */
.L_x_12503:
        /* <DEDUP_REMOVED lines=60> */
.L_x_12504:
[----:B------:R-:W-:Y:S05]  /*ce40*/  BSYNC.RECONVERGENT B0 ;  /* 0x0000000000007941 */ /* 0x000fea0003800200 */
.L_x_12502:
        /* <DEDUP_REMOVED lines=29> */
.L_x_12501:
[----:B------:R-:W-:Y:S05]  /*d020*/  BSYNC.RECONVERGENT B1 ;  /* 0x0000000000017941 */ /* 0x000fea0003800200 */
.L_x_12500:
        /* <DEDUP_REMOVED lines=31> */
[----:B-1----:R-:W-:Y:S02]  /*d220*/  FMNMX.FTZ R12, R24, R9, !PT ;  /* 0x00000009180c7209 */ /* 0x002fe40007810000 */
        /* <DEDUP_REMOVED lines=36> */
[----:B------:R2:W-:Y:S01]  /*d470*/  MUFU.EX2 R52, R6 ;  /* 0x0000000600347308 */ /* 0x0005e20000000800 */
[-C--:B------:R-:W-:Y:S01]  /*d480*/  FFMA.FTZ R40, R10, R26.reuse, -R25 ;  /* 0x0000001a0a287223 */ /* 0x080fe20000010819 */
[-C--:B------:R-:W-:Y:S01]  /*d490*/  FFMA.FTZ R42, R8, R26.reuse, -R31 ;  /* 0x0000001a082a7223 */ /* 0x080fe2000001081f */
[-C--:B------:R-:W-:Y:S01]  /*d4a0*/  FFMA.FTZ R46, R46, R26.reuse, -R25 ;  /* 0x0000001a2e2e7223 */ /* 0x080fe20000010819 */
[----:B------:R-:W-:Y:S01]  /*d4b0*/  MUFU.EX2 R50, R50 ;  /* 0x0000003200327308 */ /* 0x000fe20000000800 */
[----:B------:R-:W-:Y:S01]  /*d4c0*/  LDSM.16.MT88.4 R8, [R102+0x6800] ;  /* 0x006800006608783b */ /* 0x000fe20000004200 */
[-CC-:B------:R-:W-:Y:S01]  /*d4d0*/  FFMA.FTZ R37, R72, R26.reuse, -R31.reuse ;  /* 0x0000001a48257223 */ /* 0x180fe2000001081f */
[-C--:B------:R-:W-:Y:S01]  /*d4e0*/  FFMA.FTZ R33, R74, R26.reuse, -R31 ;  /* 0x0000001a4a217223 */ /* 0x080fe2000001081f */
[----:B------:R-:W3:Y:S01]  /*d4f0*/  MUFU.EX2 R43, R43 ;  /* 0x0000002b002b7308 */ /* 0x000ee20000000800 */
[-C--:B------:R-:W-:Y:S01]  /*d500*/  FFMA.FTZ R3, R30, R26.reuse, -R25 ;  /* 0x0000001a1e037223 */ /* 0x080fe20000010819 */
[-C--:B------:R-:W-:Y:S01]  /*d510*/  FFMA.FTZ R47, R80, R26.reuse, -R31 ;  /* 0x0000001a502f7223 */ /* 0x080fe2000001081f */
[-CC-:B------:R-:W-:Y:S01]  /*d520*/  FFMA.FTZ R112, R112, R26.reuse, -R25.reuse ;  /* 0x0000001a70707223 */ /* 0x180fe20000010819 */
[----:B------:R-:W-:Y:S01]  /*d530*/  MUFU.EX2 R48, R48 ;  /* 0x0000003000307308 */ /* 0x000fe20000000800 */
[-C--:B------:R-:W-:Y:S01]  /*d540*/  FFMA.FTZ R49, R198, R26.reuse, -R25 ;  /* 0x0000001ac6317223 */ /* 0x080fe20000010819 */
[----:B--2---:R-:W2:Y:S01]  /*d550*/  LDSM.16.MT88.4 R4, [R102+0x6000] ;  /* 0x006000006604783b */ /* 0x004ea20000004200 */
[-CC-:B------:R-:W-:Y:S01]  /*d560*/  FFMA.FTZ R55, R118, R26.reuse, -R31.reuse ;  /* 0x0000001a76377223 */ /* 0x180fe2000001081f */
[----:B------:R-:W4:Y:S01]  /*d570*/  MUFU.EX2 R39, R39 ;  /* 0x0000002700277308 */ /* 0x000f220000000800 */
[-C--:B------:R-:W-:Y:S01]  /*d580*/  FFMA.FTZ R116, R116, R26.reuse, -R31 ;  /* 0x0000001a74747223 */ /* 0x080fe2000001081f */
[-CC-:B------:R-:W-:Y:S01]  /*d590*/  FFMA.FTZ R51, R194, R26.reuse, -R25.reuse ;  /* 0x0000001ac2337223 */ /* 0x180fe20000010819 */
[-CC-:B------:R-:W-:Y:S01]  /*d5a0*/  FFMA.FTZ R200, R200, R26.reuse, -R25.reuse ;  /* 0x0000001ac8c87223 */ /* 0x180fe20000010819 */
[----:B------:R-:W5:Y:S01]  /*d5b0*/  MUFU.EX2 R45, R45 ;  /* 0x0000002d002d7308 */ /* 0x000f620000000800 */
[--C-:B------:R-:W-:Y:S01]  /*d5c0*/  FFMA.FTZ R140, R140, R26, -R25.reuse ;  /* 0x0000001a8c8c7223 */ /* 0x100fe20000010819 */
[----:B---3--:R-:W-:Y:S01]  /*d5d0*/  F2FP.BF16.F32.PACK_AB R69, R43, R50 ;  /* 0x000000322b45723e */ /* 0x008fe200000010ff */
[-C--:B------:R-:W-:Y:S01]  /*d5e0*/  FFMA.FTZ R57, R192, R26.reuse, -R25 ;  /* 0x0000001ac0397223 */ /* 0x080fe20000010819 */
[----:B------:R-:W-:Y:S01]  /*d5f0*/  MUFU.EX2 R44, R44 ;  /* 0x0000002c002c7308 */ /* 0x000fe20000000800 */
[-CC-:B------:R-:W-:Y:S01]  /*d600*/  FFMA.FTZ R63, R142, R26.reuse, -R31.reuse ;  /* 0x0000001a8e3f7223 */ /* 0x180fe2000001081f */
[-CC-:B------:R-:W-:Y:S01]  /*d610*/  FFMA.FTZ R136, R136, R26.reuse, -R31.reuse ;  /* 0x0000001a88887223 */ /* 0x180fe2000001081f */
[-C--:B------:R-:W-:Y:S01]  /*d620*/  FFMA.FTZ R61, R188, R26.reuse, -R31 ;  /* 0x0000001abc3d7223 */ /* 0x080fe2000001081f */
[----:B------:R-:W3:Y:S01]  /*d630*/  MUFU.EX2 R41, R41 ;  /* 0x0000002900297308 */ /* 0x000ee20000000800 */
[--C-:B------:R-:W-:Y:S01]  /*d640*/  FFMA.FTZ R59, R186, R26, -R25.reuse ;  /* 0x0000001aba3b7223 */ /* 0x100fe20000010819 */
[----:B----4-:R-:W-:Y:S01]  /*d650*/  F2FP.BF16.F32.PACK_AB R71, R39, R48 ;  /* 0x000000302747723e */ /* 0x010fe200000010ff */
        /* <DEDUP_REMOVED lines=8> */
[-C--:B------:R-:W-:Y:S01]  /*d6e0*/  FFMA.FTZ R105, R150, R26.reuse, -R31 ;  /* 0x0000001a96697223 */ /* 0x080fe2000001081f */
[----:B------:R-:W-:Y:S01]  /*d6f0*/  MUFU.EX2 R40, R40 ;  /* 0x0000002800287308 */ /* 0x000fe20000000800 */
[--C-:B------:R-:W-:Y:S01]  /*d700*/  FFMA.FTZ R146, R148, R26, -R25.reuse ;  /* 0x0000001a94927223 */ /* 0x100fe20000010819 */
[----:B---3--:R-:W-:Y:S01]  /*d710*/  F2FP.BF16.F32.PACK_AB R70, R41, R44 ;  /* 0x0000002c2946723e */ /* 0x008fe200000010ff */
[-C--:B------:R-:W-:Y:S01]  /*d720*/  FFMA.FTZ R182, R182, R26.reuse, -R25 ;  /* 0x0000001ab6b67223 */ /* 0x080fe20000010819 */
[----:B------:R-:W-:Y:S01]  /*d730*/  MUFU.EX2 R42, R42 ;  /* 0x0000002a002a7308 */ /* 0x000fe20000000800 */
[-CC-:B------:R-:W-:Y:S01]  /*d740*/  FFMA.FTZ R152, R152, R26.reuse, -R31.reuse ;  /* 0x0000001a98987223 */ /* 0x180fe2000001081f */
[-C--:B------:R-:W-:Y:S01]  /*d750*/  FFMA.FTZ R119, R120, R26.reuse, -R31 ;  /* 0x0000001a78777223 */ /* 0x080fe2000001081f */
[-C--:B------:R-:W-:Y:S01]  /*d760*/  FFMA.FTZ R113, R130, R26.reuse, -R25 ;  /* 0x0000001a82717223 */ /* 0x080fe20000010819 */
[----:B------:R-:W3:Y:S01]  /*d770*/  MUFU.EX2 R37, R37 ;  /* 0x0000002500257308 */ /* 0x000ee20000000800 */
[C---:B-1----:R-:W-:Y:S01]  /*d780*/  HMMA.16816.F32.BF16 R80, R68.reuse, R76, RZ ;  /* 0x0000004c4450723c */ /* 0x042fe200000418ff */
[-CC-:B------:R-:W-:Y:S01]  /*d790*/  FFMA.FTZ R115, R128, R26.reuse, -R31.reuse ;  /* 0x0000001a80737223 */ /* 0x180fe2000001081f */
[-C--:B------:R-:W-:Y:S01]  /*d7a0*/  FFMA.FTZ R117, R124, R26.reuse, -R31 ;  /* 0x0000001a7c757223 */ /* 0x080fe2000001081f */
[----:B------:R-:W-:Y:S01]  /*d7b0*/  MUFU.EX2 R33, R33 ;  /* 0x0000002100217308 */ /* 0x000fe20000000800 */
[-CC-:B------:R-:W-:Y:S01]  /*d7c0*/  FFMA.FTZ R120, R122, R26.reuse, -R25.reuse ;  /* 0x0000001a7a787223 */ /* 0x180fe20000010819 */
[-C--:B------:R-:W-:Y:S01]  /*d7d0*/  FFMA.FTZ R138, R138, R26.reuse, -R25 ;  /* 0x0000001a8a8a7223 */ /* 0x080fe20000010819 */
[-C--:B------:R-:W-:Y:S01]  /*d7e0*/  FFMA.FTZ R126, R126, R26.reuse, -R31 ;  /* 0x0000001a7e7e7223 */ /* 0x080fe2000001081f */
[----:B------:R1:W4:Y:S01]  /*d7f0*/  MUFU.EX2 R30, R47 ;  /* 0x0000002f001e7308 */ /* 0x0003220000000800 */
[C---:B------:R-:W-:Y:S01]  /*d800*/  HMMA.16816.F32.BF16 R76, R68.reuse, R78, RZ ;  /* 0x0000004e444c723c */ /* 0x040fe200000418ff */
[-C--:B------:R-:W-:Y:S01]  /*d810*/  FFMA.FTZ R121, R54, R26.reuse, -R25 ;  /* 0x0000001a36797223 */ /* 0x080fe20000010819 */
[-CC-:B------:R-:W-:Y:S01]  /*d820*/  FFMA.FTZ R62, R62, R26.reuse, -R31.reuse ;  /* 0x0000001a3e3e7223 */ /* 0x180fe2000001081f */
[----:B------:R-:W5:Y:S01]  /*d830*/  MUFU.EX2 R3, R3 ;  /* 0x0000000300037308 */ /* 0x000f620000000800 */
[-C--:B------:R-:W-:Y:S01]  /*d840*/  FFMA.FTZ R56, R56, R26.reuse, -R31 ;  /* 0x0000001a38387223 */ /* 0x080fe2000001081f */
[----:B------:R-:W-:Y:S01]  /*d850*/  FADD.FTZ R43, R50, R43 ;  /* 0x0000002b322b7221 */ /* 0x000fe20000010000 */
[----:B------:R-:W-:Y:S01]  /*d860*/  FADD.FTZ R45, R52, R45 ;  /* 0x0000002d342d7221 */ /* 0x000fe20000010000 */
[----:B------:R-:W-:Y:S01]  /*d870*/  MUFU.EX2 R112, R112 ;  /* 0x0000007000707308 */ /* 0x000fe20000000800 */
[C---:B------:R-:W-:Y:S01]  /*d880*/  HMMA.16816.F32.BF16 R96, R68.reuse, R92, RZ ;  /* 0x0000005c4460723c */ /* 0x040fe200000418ff */
[----:B------:R-:W-:Y:S01]  /*d890*/  FADD.FTZ R48, R48, R43 ;  /* 0x0000002b30307221 */ /* 0x000fe20000010000 */
[----:B------:R-:W-:Y:S01]  /*d8a0*/  FADD.FTZ R44, R44, R45 ;  /* 0x0000002d2c2c7221 */ /* 0x000fe20000010000 */
[----:B------:R-:W5:Y:S01]  /*d8b0*/  MUFU.EX2 R49, R49 ;  /* 0x0000003100317308 */ /* 0x000f620000000800 */
[-C--:B------:R-:W-:Y:S01]  /*d8c0*/  FFMA.FTZ R38, R38, R26.reuse, -R25 ;  /* 0x0000001a26267223 */ /* 0x080fe20000010819 */
[-CC-:B-1----:R-:W-:Y:S01]  /*d8d0*/  FFMA.FTZ R47, R196, R26.reuse, -R31.reuse ;  /* 0x0000001ac42f7223 */ /* 0x182fe2000001081f */
        /* <DEDUP_REMOVED lines=8> */
[-CC-:B------:R-:W-:Y:S01]  /*d960*/  FFMA.FTZ R34, R34, R26.reuse, -R31.reuse ;  /* 0x0000001a22227223 */ /* 0x180fe2000001081f */
[----:B------:R-:W-:Y:S01]  /*d970*/  MUFU.EX2 R47, R47 ;  /* 0x0000002f002f7308 */ /* 0x000fe20000000800 */
[C---:B------:R-:W-:Y:S01]  /*d980*/  HMMA.16816.F32.BF16 R92, R68.reuse, R94, RZ ;  /* 0x0000005e445c723c */ /* 0x040fe200000418ff */
[----:B------:R-:W-:Y:S01]  /*d990*/  FFMA.FTZ R29, R29, R26, -R31 ;  /* 0x0000001a1d1d7223 */ /* 0x000fe2000001081f */
[----:B------:R-:W-:Y:S01]  /*d9a0*/  ISETP.GE.AND P0, PT, R53, R170, PT ;  /* 0x000000aa3500720c */ /* 0x000fe20003f06270 */
[----:B------:R-:W-:Y:S04]  /*d9b0*/  MUFU.EX2 R51, R51 ;  /* 0x0000003300337308 */ /* 0x000fe80000000800 */
[----:B------:R-:W-:Y:S01]  /*d9c0*/  MUFU.EX2 R140, R140 ;  /* 0x0000008c008c7308 */ /* 0x000fe20000000800 */
[C---:B------:R-:W-:Y:S03]  /*d9d0*/  HMMA.16816.F32.BF16 R84, R68.reuse, R86, RZ ;  /* 0x000000564454723c */ /* 0x040fe600000418ff */
[----:B------:R-:W-:Y:S04]  /*d9e0*/  MUFU.EX2 R57, R57 ;  /* 0x0000003900397308 */ /* 0x000fe80000000800 */
[----:B------:R-:W-:Y:S01]  /*d9f0*/  MUFU.EX2 R63, R63 ;  /* 0x0000003f003f7308 */ /* 0x000fe20000000800 */
[----:B--2---:R-:W-:Y:S01]  /*da00*/  HMMA.16816.F32.BF16 R72, R68, R4, RZ ;  /* 0x000000044448723c */ /* 0x004fe200000418ff */
[----:B---3--:R-:W-:-:S02]  /*da10*/  F2FP.BF16.F32.PACK_AB R4, R37, R42 ;  /* 0x0000002a2504723e */ /* 0x008fc400000010ff */
[----:B------:R-:W-:Y:S01]  /*da20*/  F2FP.BF16.F32.PACK_AB R5, R35, R46 ;  /* 0x0000002e2305723e */ /* 0x000fe200000010ff */
[----:B------:R-:W-:Y:S01]  /*da30*/  MUFU.EX2 R136, R136 ;  /* 0x0000008800887308 */ /* 0x000fe20000000800 */
[----:B------:R-:W-:Y:S01]  /*da40*/  FADD.FTZ R46, R46, R39 ;  /* 0x000000272e2e7221 */ /* 0x000fe20000010000 */
[----:B------:R-:W-:Y:S02]  /*da50*/  FFMA.FTZ R39, R32, R26, -R25 ;  /* 0x0000001a20277223 */ /* 0x000fe40000010819 */
[----:B------:R-:W-:Y:S01]  /*da60*/  HMMA.16816.F32.BF16 R68, R68, R6, RZ ;  /* 0x000000064444723c */ /* 0x000fe200000418ff */
[----:B----4-:R-:W-:Y:S01]  /*da70*/  F2FP.BF16.F32.PACK_AB R6, R30, R33 ;  /* 0x000000211e06723e */ /* 0x010fe200000010ff */
[----:B------:R-:W-:Y:S01]  /*da80*/  MUFU.EX2 R61, R61 ;  /* 0x0000003d003d7308 */ /* 0x000fe20000000800 */
[----:B-----5:R-:W-:-:S03]  /*da90*/  F2FP.BF16.F32.PACK_AB R7, R3, R40 ;  /* 0x000000280307723e */ /* 0x020fc600000010ff */
[----:B------:R-:W-:Y:S04]  /*daa0*/  MUFU.EX2 R59, R59 ;  /* 0x0000003b003b7308 */ /* 0x000fe80000000800 */
        /* <DEDUP_REMOVED lines=28> */
[----:B------:R-:W5:Y:S01]  /*dc70*/  MUFU.EX2 R114, R200 ;  /* 0x000000c800727308 */ /* 0x000f620000000800 */
[----:B------:R-:W-:-:S03]  /*dc80*/  F2FP.BF16.F32.PACK_AB R5, R49, R112 ;  /* 0x000000703105723e */ /* 0x000fc600000010ff */
[----:B------:R-:W1:Y:S04]  /*dc90*/  MUFU.EX2 R118, R6 ;  /* 0x0000000600767308 */ /* 0x000e680000000800 */
[----:B------:R2:W-:Y:S04]  /*dca0*/  MUFU.EX2 R122, R119 ;  /* 0x00000077007a7308 */ /* 0x0005e80000000800 */
[----:B------:R-:W-:Y:S01]  /*dcb0*/  MUFU.EX2 R120, R120 ;  /* 0x0000007800787308 */ /* 0x000fe20000000800 */
[----:B-----5:R-:W-:-:S03]  /*dcc0*/  F2FP.BF16.F32.PACK_AB R7, R51, R114 ;  /* 0x000000723307723e */ /* 0x020fc600000010ff */
[----:B------:R-:W-:Y:S01]  /*dcd0*/  MUFU.EX2 R54, R56 ;  /* 0x0000003800367308 */ /* 0x000fe20000000800 */
[----:B-1----:R-:W-:Y:S02]  /*dce0*/  F2FP.BF16.F32.PACK_AB R4, R55, R118 ;  /* 0x000000763704723e */ /* 0x002fe400000010ff */
[----:B------:R-:W-:Y:S01]  /*dcf0*/  F2FP.BF16.F32.PACK_AB R6, R47, R116 ;  /* 0x000000742f06723e */ /* 0x000fe200000010ff */
[----:B------:R-:W-:Y:S01]  /*dd00*/  MUFU.EX2 R121, R121 ;  /* 0x0000007900797308 */ /* 0x000fe20000000800 */
[----:B--2---:R-:W-:-:S03]  /*dd10*/  FFMA.FTZ R119, R60, R26, -R31 ;  /* 0x0000001a3c777223 */ /* 0x004fc6000001081f */
[----:B------:R-:W-:Y:S02]  /*dd20*/  MUFU.EX2 R60, R62 ;  /* 0x0000003e003c7308 */ /* 0x000fe40000000800 */
        /* <DEDUP_REMOVED lines=8> */
[----:B------:R-:W-:Y:S06]  /*ddb0*/  MUFU.EX2 R24, R24 ;  /* 0x0000001800187308 */ /* 0x000fec0000000800 */
[C---:B------:R-:W-:Y:S01]  /*ddc0*/  HMMA.16816.F32.BF16 R68, R4.reuse, R10, R68 ;  /* 0x0000000a0444723c */ /* 0x040fe20000041844 */
[----:B------:R-:W2:Y:S07]  /*ddd0*/  LDSM.16.MT88.4 R8, [R102+0x7800] ;  /* 0x007800006608783b */ /* 0x000eae0000004200 */
[C---:B----4-:R-:W-:Y:S08]  /*dde0*/  HMMA.16816.F32.BF16 R96, R4.reuse, R20, R96 ;  /* 0x000000140460723c */ /* 0x050ff00000041860 */
[C---:B------:R-:W-:Y:S01]  /*ddf0*/  HMMA.16816.F32.BF16 R92, R4.reuse, R22, R92 ;  /* 0x00000016045c723c */ /* 0x040fe2000004185c */
[----:B------:R-:W4:Y:S07]  /*de00*/  LDSM.16.MT88.4 R20, [R162+0x7800] ;  /* 0x00780000a214783b */ /* 0x000f2e0000004200 */
[C---:B---3--:R-:W-:Y:S08]  /*de10*/  HMMA.16816.F32.BF16 R88, R4.reuse, R16, R88 ;  /* 0x000000100458723c */ /* 0x048ff00000041858 */
[----:B------:R-:W-:Y:S01]  /*de20*/  HMMA.16816.F32.BF16 R84, R4, R18, R84 ;  /* 0x000000120454723c */ /* 0x000fe20000041854 */
[----:B------:R-:W-:Y:S01]  /*de30*/  FFMA.FTZ R5, R134, R26, -R31 ;  /* 0x0000001a86057223 */ /* 0x000fe2000001081f */
[----:B------:R-:W3:Y:S01]  /*de40*/  LDSM.16.MT88.4 R16, [R106+0x7800] ;  /* 0x007800006a10783b */ /* 0x000ee20000004200 */
[----:B------:R-:W5:Y:S01]  /*de50*/  MUFU.EX2 R134, R190 ;  /* 0x000000be00867308 */ /* 0x000f620000000800 */
[----:B------:R-:W-:-:S03]  /*de60*/  F2FP.BF16.F32.PACK_AB R6, R61, R136 ;  /* 0x000000883d06723e */ /* 0x000fc600000010ff */
[----:B------:R-:W1:Y:S01]  /*de70*/  MUFU.EX2 R142, R5 ;  /* 0x00000005008e7308 */ /* 0x000e620000000800 */
[----:B-----5:R-:W-:Y:S02]  /*de80*/  F2FP.BF16.F32.PACK_AB R7, R59, R134 ;  /* 0x000000863b07723e */ /* 0x020fe400000010ff */
[----:B-1----:R-:W-:Y:S02]  /*de90*/  F2FP.BF16.F32.PACK_AB R4, R63, R142 ;  /* 0x0000008e3f04723e */ /* 0x002fe400000010ff */
[----:B------:R-:W-:-:S07]  /*dea0*/  F2FP.BF16.F32.PACK_AB R5, R57, R140 ;  /* 0x0000008c3905723e */ /* 0x000fce00000010ff */
        /* <DEDUP_REMOVED lines=47> */
[C---:B---3--:R-:W-:Y:S03]  /*e1a0*/  HMMA.16816.F32.BF16 R72, R4.reuse, R16, R72 ;  /* 0x000000100448723c */ /* 0x048fe60000041848 */
[----:B------:R-:W3:Y:S05]  /*e1b0*/  MUFU.EX2 R23, R23 ;  /* 0x0000001700177308 */ /* 0x000eea0000000800 */
[----:B------:R-:W-:Y:S01]  /*e1c0*/  HMMA.16816.F32.BF16 R68, R4, R18, R68 ;  /* 0x000000120444723c */ /* 0x000fe20000041844 */
[----:B------:R-:W2:Y:S01]  /*e1d0*/  LDSM.16.MT88.4 R16, [R104+0x9000] ;  /* 0x009000006810783b */ /* 0x000ea20000004200 */
[----:B------:R-:W-:-:S02]  /*e1e0*/  F2FP.BF16.F32.PACK_AB R4, R119, R60 ;  /* 0x0000003c7704723e */ /* 0x000fc400000010ff */
[----:B----4-:R-:W-:Y:S02]  /*e1f0*/  F2FP.BF16.F32.PACK_AB R7, R121, R20 ;  /* 0x000000147907723e */ /* 0x010fe400000010ff */
[----:B-----5:R-:W-:Y:S02]  /*e200*/  F2FP.BF16.F32.PACK_AB R5, R22, R21 ;  /* 0x000000151605723e */ /* 0x020fe400000010ff */
[----:B---3--:R-:W-:-:S07]  /*e210*/  F2FP.BF16.F32.PACK_AB R6, R54, R23 ;  /* 0x000000173606723e */ /* 0x008fce00000010ff */
[C---:B-1----:R-:W-:Y:S08]  /*e220*/  HMMA.16816.F32.BF16 R96, R4.reuse, R12, R96 ;  /* 0x0000000c0460723c */ /* 0x042ff00000041860 */
[C---:B------:R-:W-:Y:S01]  /*e230*/  HMMA.16816.F32.BF16 R92, R4.reuse, R14, R92 ;  /* 0x0000000e045c723c */ /* 0x040fe2000004185c */
[----:B------:R-:W1:Y:S07]  /*e240*/  LDSM.16.MT88.4 R12, [R102+0x9000] ;  /* 0x00900000660c783b */ /* 0x000e6e0000004200 */
[----:B--2---:R-:W-:Y:S01]  /*e250*/  HMMA.16816.F32.BF16 R88, R4, R8, R88 ;  /* 0x000000080458723c */ /* 0x004fe20000041858 */
[----:B------:R-:W-:Y:S01]  /*e260*/  FADD.FTZ R8, R42, R41 ;  /* 0x000000292a087221 */ /* 0x000fe20000010000 */
[----:B------:R-:W-:-:S02]  /*e270*/  FADD.FTZ R9, R35, R46 ;  /* 0x0000002e23097221 */ /* 0x000fc40000010000 */
[----:B------:R2:W-:Y:S01]  /*e280*/  MUFU.EX2 R35, R38 ;  /* 0x0000002600237308 */ /* 0x0005e20000000800 */
[----:B------:R-:W-:Y:S01]  /*e290*/  FADD.FTZ R8, R37, R8 ;  /* 0x0000000825087221 */ /* 0x000fe20000010000 */
[----:B------:R-:W-:Y:S02]  /*e2a0*/  FADD.FTZ R40, R40, R9 ;  /* 0x0000000928287221 */ /* 0x000fe40000010000 */
[----:B------:R-:W-:Y:S01]  /*e2b0*/  HMMA.16816.F32.BF16 R84, R4, R10, R84 ;  /* 0x0000000a0454723c */ /* 0x000fe20000041854 */
[----:B------:R-:W-:Y:S02]  /*e2c0*/  FADD.FTZ R37, R33, R8 ;  /* 0x0000000821257221 */ /* 0x000fe40000010000 */
[----:B------:R-:W3:Y:S01]  /*e2d0*/  LDSM.16.MT88.4 R8, [R162+0x9800] ;  /* 0x00980000a208783b */ /* 0x000ee20000004200 */
[----:B------:R-:W-:Y:S01]  /*e2e0*/  MUFU.EX2 R33, R39 ;  /* 0x0000002700217308 */ /* 0x000fe20000000800 */
[----:B------:R-:W-:-:S03]  /*e2f0*/  FADD.FTZ R37, R30, R37 ;  /* 0x000000251e257221 */ /* 0x000fc60000010000 */
[C---:B------:R-:W-:Y:S01]  /*e300*/  HMMA.16816.F32.BF16 R80, R4.reuse, R16, R80 ;  /* 0x000000100450723c */ /* 0x040fe20000041850 */
[----:B------:R-:W-:Y:S01]  /*e310*/  FADD.FTZ R17, R3, R40 ;  /* 0x0000002803117221 */ /* 0x000fe20000010000 */
[----:B------:R-:W-:Y:S01]  /*e320*/  FADD.FTZ R118, R118, R37 ;  /* 0x0000002576767221 */ /* 0x000fe20000010000 */
[----:B--2---:R-:W-:Y:S02]  /*e330*/  FFMA.FTZ R38, R28, R26, -R31 ;  /* 0x0000001a1c267223 */ /* 0x004fe4000001081f */
[----:B------:R-:W-:Y:S01]  /*e340*/  FADD.FTZ R112, R112, R17 ;  /* 0x0000001170707221 */ /* 0x000fe20000010000 */
[----:B------:R-:W-:Y:S01]  /*e350*/  FADD.FTZ R55, R55, R118 ;  /* 0x0000007637377221 */ /* 0x000fe20000010000 */
[----:B------:R-:W-:Y:S01]  /*e360*/  MUFU.EX2 R28, R34 ;  /* 0x00000022001c7308 */ /* 0x000fe20000000800 */
[----:B------:R-:W-:Y:S01]  /*e370*/  HMMA.16816.F32.BF16 R76, R4, R18, R76 ;  /* 0x00000012044c723c */ /* 0x000fe2000004184c */
[----:B------:R-:W-:Y:S01]  /*e380*/  FADD.FTZ R49, R49, R112 ;  /* 0x0000007031317221 */ /* 0x000fe20000010000 */
[----:B------:R-:W-:Y:S01]  /*e390*/  FADD.FTZ R116, R116, R55 ;  /* 0x0000003774747221 */ /* 0x000fe20000010000 */
[----:B------:R-:W2:Y:S01]  /*e3a0*/  MUFU.EX2 R3, R38 ;  /* 0x0000002600037308 */ /* 0x000ea20000000800 */
[----:B------:R-:W4:Y:S01]  /*e3b0*/  LDSM.16.MT88.4 R16, [R106+0x9800] ;  /* 0x009800006a10783b */ /* 0x000f220000004200 */
[----:B------:R-:W-:Y:S01]  /*e3c0*/  FADD.FTZ R114, R114, R49 ;  /* 0x0000003172727221 */ /* 0x000fe20000010000 */
[----:B------:R-:W-:-:S03]  /*e3d0*/  FADD.FTZ R47, R47, R116 ;  /* 0x000000742f2f7221 */ /* 0x000fc60000010000 */
        /* <DEDUP_REMOVED lines=18> */
[----:B---3--:R-:W-:Y:S01]  /*e500*/  HMMA.16816.F32.BF16 R96, R4, R8, R96 ;  /* 0x000000080460723c */ /* 0x008fe20000041860 */
[----:B------:R-:W-:Y:S01]  /*e510*/  FADD.FTZ R26, R67, R156 ;  /* 0x0000009c431a7221 */ /* 0x000fe20000010000 */
[----:B------:R-:W-:-:S03]  /*e520*/  FADD.FTZ R150, R150, R109 ;  /* 0x0000006d96967221 */ /* 0x000fc60000010000 */
[----:B------:R-:W-:Y:S01]  /*e530*/  FADD.FTZ R103, R103, R26 ;  /* 0x0000001a67677221 */ /* 0x000fe20000010000 */
[----:B------:R-:W-:Y:S02]  /*e540*/  FADD.FTZ R105, R105, R150 ;  /* 0x0000009669697221 */ /* 0x000fe40000010000 */
[----:B------:R-:W-:Y:S01]  /*e550*/  HMMA.16816.F32.BF16 R92, R4, R10, R92 ;  /* 0x0000000a045c723c */ /* 0x000fe2000004185c */
[----:B------:R-:W2:Y:S01]  /*e560*/  LDSM.16.MT88.4 R8, [R102+0x9800] ;  /* 0x009800006608783b */ /* 0x000ea20000004200 */
        /* <DEDUP_REMOVED lines=8> */
[----:B------:R-:W-:Y:S02]  /*e5f0*/  HMMA.16816.F32.BF16 R84, R4, R18, R84 ;  /* 0x000000120454723c */ /* 0x000fe40000041854 */
[----:B------:R-:W-:-:S04]  /*e600*/  FADD.FTZ R120, R120, R113 ;  /* 0x0000007178787221 */ /* 0x000fc80000010000 */
[----:B------:R-:W-:Y:S02]  /*e610*/  FADD.FTZ R21, R21, R120 ;  /* 0x0000007815157221 */ /* 0x000fe40000010000 */
[----:B-1----:R-:W-:Y:S01]  /*e620*/  HMMA.16816.F32.BF16 R80, R4, R12, R80 ;  /* 0x0000000c0450723c */ /* 0x002fe20000041850 */
[----:B------:R-:W-:-:S04]  /*e630*/  FADD.FTZ R13, R117, R124 ;  /* 0x0000007c750d7221 */ /* 0x000fc80000010000 */
[----:B------:R-:W-:-:S03]  /*e640*/  FADD.FTZ R13, R122, R13 ;  /* 0x0000000d7a0d7221 */ /* 0x000fc60000010000 */
[----:B------:R-:W-:Y:S01]  /*e650*/  HMMA.16816.F32.BF16 R76, R4, R14, R76 ;  /* 0x0000000e044c723c */ /* 0x000fe2000004184c */
[----:B------:R-:W-:Y:S01]  /*e660*/  FADD.FTZ R12, R60, R13 ;  /* 0x0000000d3c0c7221 */ /* 0x000fe20000010000 */
[----:B------:R-:W-:-:S03]  /*e670*/  FADD.FTZ R13, R22, R21 ;  /* 0x00000015160d7221 */ /* 0x000fc60000010000 */
        /* <DEDUP_REMOVED lines=22> */
.L_x_12512:
        /* <DEDUP_REMOVED lines=78> */
.L_x_12507:
[----:B------:R-:W-:Y:S05]  /*ecc0*/  BSYNC.RECONVERGENT B0 ;  /* 0x0000000000007941 */ /* 0x000fea0003800200 */
.L_x_12506:
[----:B------:R-:W1:Y:S01]  /*ecd0*/  S2UR UR7, SR_CgaCtaId ;  /* 0x00000000000779c3 */ /* 0x000e620000008800 */
[----:B------:R-:W-:Y:S01]  /*ece0*/  SHF.L.U32 R2, R0, 0x3, RZ ;  /* 0x0000000300027819 */ /* 0x000fe200000006ff */
[----:B------:R-:W-:Y:S01]  /*ecf0*/  UMOV UR9, 0x400 ;  /* 0x0000040000097882 */ /* 0x000fe20000000000 */
[----:B------:R-:W-:Y:S01]  /*ed00*/  IADD3 R4, P0, PT, R187, R174, RZ ;  /* 0x000000aebb047210 */ /* 0x000fe20007f1e0ff */
[----:B------:R-:W-:Y:S01]  /*ed10*/  BSSY.RECONVERGENT B1, `(.L_x_12508) ;  /* 0x0000171000017945 */ /* 0x000fe20003800200 */
[----:B------:R-:W-:Y:S02]  /*ed20*/  LOP3.LUT R3, R2, 0x1c0, RZ, 0xc0, !PT ;  /* 0x000001c002037812 */ /* 0x000fe400078ec0ff */
[----:B------:R-:W-:Y:S02]  /*ed30*/  IADD3.X R5, PT, PT, R182, R175, RZ, P0, !PT ;  /* 0x000000afb6057210 */ /* 0x000fe400007fe4ff */
[----:B------:R-:W-:Y:S02]  /*ed40*/  LOP3.LUT R3, R3, 0x38, R0, 0xf8, !PT ;  /* 0x0000003803037812 */ /* 0x000fe400078ef800 */
[-C--:B------:R-:W-:Y:S02]  /*ed50*/  IADD3 R6, P0, PT, R4, R187.reuse, RZ ;  /* 0x000000bb04067210 */ /* 0x080fe40007f1e0ff */
[--C-:B------:R-:W-:Y:S02]  /*ed60*/  LOP3.LUT R3, R3, 0x38, R2.reuse, 0x78, !PT ;  /* 0x0000003803037812 */ /* 0x100fe400078e7802 */
[-C--:B------:R-:W-:Y:S02]  /*ed70*/  IADD3.X R7, PT, PT, R5, R182.reuse, RZ, P0, !PT ;  /* 0x000000b605077210 */ /* 0x080fe400007fe4ff */
[----:B------:R-:W-:Y:S02]  /*ed80*/  LOP3.LUT R2, R3, 0x1e00, R2, 0xf8, !PT ;  /* 0x00001e0003027812 */ /* 0x000fe400078ef802 */
[-C--:B------:R-:W-:Y:S02]  /*ed90*/  IADD3 R8, P0, PT, R6, R187.reuse, RZ ;  /* 0x000000bb06087210 */ /* 0x080fe40007f1e0ff */
[----:B------:R-:W-:Y:S02]  /*eda0*/  IADD3 R179, PT, PT, R179, -0x1, RZ ;  /* 0xffffffffb3b37810 */ /* 0x000fe40007ffe0ff */
[-C--:B------:R-:W-:Y:S01]  /*edb0*/  IADD3.X R9, PT, PT, R7, R182.reuse, RZ, P0, !PT ;  /* 0x000000b607097210 */ /* 0x080fe200007fe4ff */
[----:B-1----:R-:W-:Y:S01]  /*edc0*/  ULEA UR6, UR7, UR9, 0x18 ;  /* 0x0000000907067291 */ /* 0x002fe2000f8ec0ff */
[-C--:B------:R-:W-:Y:S04]  /*edd0*/  IADD3 R10, P0, PT, R8, R187.reuse, RZ ;  /* 0x000000bb080a7210 */ /* 0x080fe80007f1e0ff */
[-C--:B------:R-:W-:Y:S02]  /*ede0*/  IADD3.X R11, PT, PT, R9, R182.reuse, RZ, P0, !PT ;  /* 0x000000b6090b7210 */ /* 0x080fe400007fe4ff */
[----:B------:R-:W-:Y:S02]  /*edf0*/  LEA R3, R2, UR6, 0x1 ;  /* 0x0000000602037c11 */ /* 0x000fe4000f8e08ff */
[-C--:B------:R-:W-:Y:S03]  /*ee00*/  IADD3 R12, P0, PT, R10, R187.reuse, RZ ;  /* 0x000000bb0a0c7210 */ /* 0x080fe60007f1e0ff */
[----:B------:R-:W-:Y:S01]  /*ee10*/  @!PT LDS RZ, [RZ] ;  /* 0x00000000fffff984 */ /* 0x000fe20000000800 */
[----:B------:R-:W-:Y:S01]  /*ee20*/  @!PT LDS RZ, [RZ] ;  /* 0x00000000fffff984 */ /* 0x000fe20000000800 */
[----:B------:R-:W-:Y:S01]  /*ee30*/  @!PT LDS RZ, [RZ] ;  /* 0x00000000fffff984 */ /* 0x000fe20000000800 */
[----:B------:R-:W-:Y:S01]  /*ee40*/  LDGSTS.E.BYPASS.LTC128B.128 [R3+0x6000], desc[UR4][R174.64] ;  /* 0x06000000ae037fae */ /* 0x000fe2000b981a04 */
[-C--:B------:R-:W-:Y:S02]  /*ee50*/  IADD3.X R13, PT, PT, R11, R182.reuse, RZ, P0, !PT ;  /* 0x000000b60b0d7210 */ /* 0x080fe400007fe4ff */
[-C--:B------:R-:W-:Y:S04]  /*ee60*/  IADD3 R14, P0, PT, R12, R187.reuse, RZ ;  /* 0x000000bb0c0e7210 */ /* 0x080fe80007f1e0ff */
[-C--:B------:R-:W-:Y:S01]  /*ee70*/  IADD3.X R15, PT, PT, R13, R182.reuse, RZ, P0, !PT ;  /* 0x000000b60d0f7210 */ /* 0x080fe200007fe4ff */
[----:B------:R-:W-:Y:S01]  /*ee80*/  LDGSTS.E.BYPASS.LTC128B.128 [R3+0x6800], desc[UR4][R4.64] ;  /* 0x0680000004037fae */ /* 0x000fe2000b981a04 */
[----:B------:R-:W-:Y:S04]  /*ee90*/  IADD3 R16, P0, PT, R14, R187, RZ ;  /* 0x000000bb0e107210 */ /* 0x000fe80007f1e0ff */
[----:B------:R-:W-:Y:S02]  /*eea0*/  IADD3.X R17, PT, PT, R15, R182, RZ, P0, !PT ;  /* 0x000000b60f117210 */ /* 0x000fe400007fe4ff */
[----:B------:R-:W-:Y:S01]  /*eeb0*/  ISETP.GT.AND P0, PT, R179, R170, PT ;  /* 0x000000aab300720c */ /* 0x000fe20003f04270 */
[----:B------:R1:W-:Y:S08]  /*eec0*/  LDGSTS.E.BYPASS.LTC128B.128 [R3+0x7000], desc[UR4][R6.64] ;  /* 0x0700000006037fae */ /* 0x0003f0000b981a04 */
[----:B------:R-:W-:Y:S08]  /*eed0*/  LDGSTS.E.BYPASS.LTC128B.128 [R3+0x7800], desc[UR4][R8.64] ;  /* 0x0780000008037fae */ /* 0x000ff0000b981a04 */
[----:B------:R2:W-:Y:S08]  /*eee0*/  LDGSTS.E.BYPASS.LTC128B.128 [R3+0x8000], desc[UR4][R10.64] ;  /* 0x080000000a037fae */ /* 0x0005f0000b981a04 */
[----:B------:R-:W-:Y:S08]  /*eef0*/  LDGSTS.E.BYPASS.LTC128B.128 [R3+0x8800], desc[UR4][R12.64] ;  /* 0x088000000c037fae */ /* 0x000ff0000b981a04 */
[----:B------:R3:W-:Y:S08]  /*ef00*/  LDGSTS.E.BYPASS.LTC128B.128 [R3+0x9000], desc[UR4][R14.64] ;  /* 0x090000000e037fae */ /* 0x0007f0000b981a04 */
[----:B------:R4:W-:Y:S08]  /*ef10*/  LDGSTS.E.BYPASS.LTC128B.128 [R3+0x9800], desc[UR4][R16.64] ;  /* 0x0980000010037fae */ /* 0x0009f0000b981a04 */
[----:B------:R-:W-:Y:S08]  /*ef20*/  LDSM.16.M88.4 R108, [R167] ;  /* 0x00000000a76c783b */ /* 0x000ff00000000200 */
[----:B------:R-:W1:Y:S08]  /*ef30*/  LDSM.16.M88.4 R112, [R166+0x2000] ;  /* 0x00200000a670783b */ /* 0x000e700000000200 */
[----:B------:R-:W3:Y:S08]  /*ef40*/  LDSM.16.M88.4 R116, [R166+0x2800] ;  /* 0x00280000a674783b */ /* 0x000ef00000000200 */
[----:B------:R-:W5:Y:S08]  /*ef50*/  LDSM.16.M88.4 R120, [R166+0x3000] ;  /* 0x00300000a678783b */ /* 0x000f700000000200 */
[----:B------:R-:W5:Y:S08]  /*ef60*/  LDSM.16.M88.4 R124, [R166+0x3800] ;  /* 0x00380000a67c783b */ /* 0x000f700000000200 */
[----:B------:R-:W5:Y:S01]  /*ef70*/  LDSM.16.M88.4 R128, [R166+0x4000] ;  /* 0x00400000a680783b */ /* 0x000f620000000200 */
[C---:B-1----:R-:W-:Y:S07]  /*ef80*/  HMMA.16816.F32.BF16 R4, R108.reuse, R112, RZ ;  /* 0x000000706c04723c */ /* 0x042fee00000418ff */
[----:B------:R-:W1:Y:S01]  /*ef90*/  LDSM.16.M88.4 R132, [R166+0x4800] ;  /* 0x00480000a684783b */ /* 0x000e620000000200 */
[C---:B--2---:R-:W-:Y:S07]  /*efa0*/  HMMA.16816.F32.BF16 R8, R108.reuse, R114, RZ ;  /* 0x000000726c08723c */ /* 0x044fee00000418ff */
[----:B------:R-:W2:Y:S01]  /*efb0*/  LDSM.16.M88.4 R136, [R166+0x5000] ;  /* 0x00500000a688783b */ /* 0x000ea20000000200 */
[C---:B---3--:R-:W-:Y:S07]  /*efc0*/  HMMA.16816.F32.BF16 R12, R108.reuse, R116, RZ ;  /* 0x000000746c0c723c */ /* 0x048fee00000418ff */
[----:B------:R-:W3:Y:S01]  /*efd0*/  LDSM.16.M88.4 R140, [R166+0x5800] ;  /* 0x00580000a68c783b */ /* 0x000ee20000000200 */
[C---:B----4-:R-:W-:Y:S07]  /*efe0*/  HMMA.16816.F32.BF16 R16, R108.reuse, R118, RZ ;  /* 0x000000766c10723c */ /* 0x050fee00000418ff */
[----:B------:R-:W-:Y:S01]  /*eff0*/  LDSM.16.M88.4 R144, [R165] ;  /* 0x00000000a590783b */ /* 0x000fe20000000200 */
[C---:B-----5:R-:W-:Y:S07]  /*f000*/  HMMA.16816.F32.BF16 R20, R108.reuse, R120, RZ ;  /* 0x000000786c14723c */ /* 0x060fee00000418ff */
[----:B------:R-:W4:Y:S01]  /*f010*/  LDSM.16.M88.4 R148, [R161+0x2000] ;  /* 0x00200000a194783b */ /* 0x000f220000000200 */
[C---:B------:R-:W-:Y:S07]  /*f020*/  HMMA.16816.F32.BF16 R24, R108.reuse, R122, RZ ;  /* 0x0000007a6c18723c */ /* 0x040fee00000418ff */
[----:B------:R-:W5:Y:S01]  /*f030*/  LDSM.16.M88.4 R152, [R161+0x2800] ;  /* 0x00280000a198783b */ /* 0x000f620000000200 */
[C---:B------:R-:W-:Y:S07]  /*f040*/  HMMA.16816.F32.BF16 R28, R108.reuse, R124, RZ ;  /* 0x0000007c6c1c723c */ /* 0x040fee00000418ff */
[----:B------:R-:W5:Y:S04]  /*f050*/  LD.E R0, desc[UR4][R100.64+0x18c] ;  /* 0x00018c0464007980 */ /* 0x000f68000c101900 */
[----:B------:R-:W0:Y:S01]  /*f060*/  LDGDEPBAR ;  /* 0x00000000000079af */ /* 0x000e220000000000 */
[C---:B------:R-:W-:Y:S07]  /*f070*/  HMMA.16816.F32.BF16 R32, R108.reuse, R126, RZ ;  /* 0x0000007e6c20723c */ /* 0x040fee00000418ff */
[----:B------:R-:W5:Y:S01]  /*f080*/  LDSM.16.M88.4 R156, [R161+0x3000] ;  /* 0x00300000a19c783b */ /* 0x000f620000000200 */
        /* <DEDUP_REMOVED lines=12> */
[C---:B---3--:R-:W-:Y:S08]  /*f150*/  HMMA.16816.F32.BF16 R60, R108.reuse, R140, RZ ;  /* 0x0000008c6c3c723c */ /* 0x048ff000000418ff */
[----:B------:R-:W-:Y:S01]  /*f160*/  HMMA.16816.F32.BF16 R64, R108, R142, RZ ;  /* 0x0000008e6c40723c */ /* 0x000fe200000418ff */
[----:B------:R-:W1:Y:S07]  /*f170*/  LDSM.16.M88.4 R108, [R161+0x3800] ;  /* 0x00380000a16c783b */ /* 0x000e6e0000000200 */
[C---:B----4-:R-:W-:Y:S08]  /*f180*/  HMMA.16816.F32.BF16 R4, R144.reuse, R148, R4 ;  /* 0x000000949004723c */ /* 0x050ff00000041804 */
[C---:B------:R-:W-:Y:S08]  /*f190*/  HMMA.16816.F32.BF16 R8, R144.reuse, R150, R8 ;  /* 0x000000969008723c */ /* 0x040ff00000041808 */
        /* <DEDUP_REMOVED lines=246> */
[-C--:B-1----:R-:W-:Y:S02]  /*10100*/  LEA R20, P1, R15, R184.reuse, 0x2 ;  /* 0x000000b80f147211 */ /* 0x082fe400078210ff */
        /* <DEDUP_REMOVED lines=20> */
.L_x_12511:
[----:B------:R-:W-:Y:S05]  /*10250*/  BSYNC.RECONVERGENT B0 ;  /* 0x0000000000007941 */ /* 0x000fea0003800200 */
.L_x_12510:
        /* <DEDUP_REMOVED lines=28> */
.L_x_12509:
[----:B------:R-:W-:Y:S05]  /*10420*/  BSYNC.RECONVERGENT B1 ;  /* 0x0000000000017941 */ /* 0x000fea0003800200 */
.L_x_12508:
        /* <DEDUP_REMOVED lines=109> */
[-CC-:B------:R-:W-:Y:S07]  /*10b00*/  FFMA.FTZ R78, R194, R3.reuse, -R108.reuse ;  /* 0x00000003c24e7223 */ /* 0x180fee000001086c */
[----:B------:R-:W-:Y:S01]  /*10b10*/  MUFU.EX2 R126, R126 ;  /* 0x0000007e007e7308 */ /* 0x000fe20000000800 */
[-CC-:B------:R-:W-:Y:S01]  /*10b20*/  FFMA.FTZ R77, R123, R3.reuse, -R108.reuse ;  /* 0x000000037b4d7223 */ /* 0x180fe2000001086c */
[-CC-:B------:R-:W-:Y:S01]  /*10b30*/  FFMA.FTZ R97, R233, R3.reuse, -R108.reuse ;  /* 0x00000003e9617223 */ /* 0x180fe2000001086c */
[-CC-:B------:R-:W-:Y:S07]  /*10b40*/  FFMA.FTZ R98, R235, R3.reuse, -R108.reuse ;  /* 0x00000003eb627223 */ /* 0x180fee000001086c */
[----:B------:R-:W1:Y:S01]  /*10b50*/  MUFU.EX2 R76, R76 ;  /* 0x0000004c004c7308 */ /* 0x000e620000000800 */
[-CC-:B------:R-:W-:Y:S01]  /*10b60*/  FFMA.FTZ R99, R239, R3.reuse, -R108.reuse ;  /* 0x00000003ef637223 */ /* 0x180fe2000001086c */
[----:B--2---:R-:W-:Y:S01]  /*10b70*/  F2FP.BF16.F32.PACK_AB R47, R103, R112 ;  /* 0x00000070672f723e */ /* 0x004fe200000010ff */
[-CC-:B------:R-:W-:Y:S07]  /*10b80*/  FFMA.FTZ R123, R201, R3.reuse, -R108.reuse ;  /* 0x00000003c97b7223 */ /* 0x180fee000001086c */
[----:B------:R-:W-:Y:S01]  /*10b90*/  MUFU.EX2 R78, R78 ;  /* 0x0000004e004e7308 */ /* 0x000fe20000000800 */
[-CC-:B------:R-:W-:Y:S01]  /*10ba0*/  FFMA.FTZ R128, R203, R3.reuse, -R108.reuse ;  /* 0x00000003cb807223 */ /* 0x180fe2000001086c */
[-C--:B------:R-:W-:Y:S01]  /*10bb0*/  FFMA.FTZ R125, R205, R3.reuse, -R108 ;  /* 0x00000003cd7d7223 */ /* 0x080fe2000001086c */
[----:B------:R-:W-:Y:S07]  /*10bc0*/  FFMA.FTZ R215, R215, R3, -R110 ;  /* 0x00000003d7d77223 */ /* 0x000fee000001086e */
        /* <DEDUP_REMOVED lines=8> */
[C---:B------:R-:W-:Y:S05]  /*10c50*/  FMUL.FTZ R15, R40.reuse, R91 ;  /* 0x0000005b280f7220 */ /* 0x040fea0000410000 */
[----:B------:R-:W-:Y:S01]  /*10c60*/  MUFU.EX2 R99, R99 ;  /* 0x0000006300637308 */ /* 0x000fe20000000800 */
[-CC-:B------:R-:W-:Y:S01]  /*10c70*/  FFMA.FTZ R207, R207, R3.reuse, -R108.reuse ;  /* 0x00000003cfcf7223 */ /* 0x180fe2000001086c */
[----:B------:R-:W-:Y:S01]  /*10c80*/  FFMA.FTZ R132, R43, R3, -R108 ;  /* 0x000000032b847223 */ /* 0x000fe2000001086c */
[----:B------:R-:W-:Y:S07]  /*10c90*/  FFMA.FTZ R111, R40, R189, R111 ;  /* 0x000000bd286f7223 */ /* 0x000fee000001006f */
[----:B------:R-:W-:Y:S01]  /*10ca0*/  MUFU.EX2 R123, R123 ;  /* 0x0000007b007b7308 */ /* 0x000fe20000000800 */
[C---:B------:R-:W-:Y:S01]  /*10cb0*/  FFMA.FTZ R116, R41.reuse, R186, R116 ;  /* 0x000000ba29747223 */ /* 0x040fe20000010074 */
[C---:B------:R-:W-:Y:S08]  /*10cc0*/  HMMA.16816.F32.BF16 R12, R44.reuse, R20, R12 ;  /* 0x000000142c0c723c */ /* 0x040ff0000004180c */
[----:B------:R-:W-:Y:S01]  /*10cd0*/  MUFU.EX2 R128, R128 ;  /* 0x0000008000807308 */ /* 0x000fe20000000800 */
[C---:B------:R-:W-:Y:S01]  /*10ce0*/  FMUL.FTZ R20, R41.reuse, R80 ;  /* 0x0000005029147220 */ /* 0x040fe20000410000 */
[----:B------:R-:W-:Y:S01]  /*10cf0*/  FMUL.FTZ R21, R41, R81 ;  /* 0x0000005129157220 */ /* 0x000fe20000410000 */
[----:B------:R-:W-:Y:S07]  /*10d00*/  FADD.FTZ R111, R42, R111 ;  /* 0x0000006f2a6f7221 */ /* 0x000fee0000010000 */
[----:B------:R-:W-:Y:S01]  /*10d10*/  MUFU.EX2 R125, R125 ;  /* 0x0000007d007d7308 */ /* 0x000fe20000000800 */
[----:B------:R-:W-:Y:S01]  /*10d20*/  FFMA.FTZ R121, R121, R3, -R110 ;  /* 0x0000000379797223 */ /* 0x000fe2000001086e */
[C---:B------:R-:W-:Y:S08]  /*10d30*/  HMMA.16816.F32.BF16 R16, R44.reuse, R22, R16 ;  /* 0x000000162c10723c */ /* 0x040ff00000041810 */
[----:B------:R-:W-:Y:S01]  /*10d40*/  MUFU.EX2 R132, R132 ;  /* 0x0000008400847308 */ /* 0x000fe20000000800 */
[C---:B------:R-:W-:Y:S01]  /*10d50*/  FMUL.FTZ R22, R40.reuse, R82 ;  /* 0x0000005228167220 */ /* 0x040fe20000410000 */
[----:B------:R-:W-:Y:S01]  /*10d60*/  FMUL.FTZ R23, R40, R83 ;  /* 0x0000005328177220 */ /* 0x000fe20000410000 */
[----:B------:R-:W-:Y:S01]  /*10d70*/  FADD.FTZ R112, R112, R111 ;  /* 0x0000006f70707221 */ /* 0x000fe20000010000 */
[-C--:B------:R-:W-:Y:S01]  /*10d80*/  FFMA.FTZ R119, R119, R3.reuse, -R108 ;  /* 0x0000000377777223 */ /* 0x080fe2000001086c */
[-C--:B------:R-:W-:Y:S01]  /*10d90*/  FFMA.FTZ R68, R188, R3.reuse, -R110 ;  /* 0x00000003bc447223 */ /* 0x080fe2000001086e */
[-C--:B------:R-:W-:Y:S01]  /*10da0*/  FFMA.FTZ R82, R156, R3.reuse, -R108 ;  /* 0x000000039c527223 */ /* 0x080fe2000001086c */
[----:B------:R-:W-:Y:S03]  /*10db0*/  FADD.FTZ R103, R103, R112 ;  /* 0x0000007067677221 */ /* 0x000fe60000010000 */
[----:B------:R-:W-:Y:S01]  /*10dc0*/  MUFU.EX2 R71, R119 ;  /* 0x0000007700477308 */ /* 0x000fe20000000800 */
[C---:B------:R-:W-:Y:S03]  /*10dd0*/  HMMA.16816.F32.BF16 R20, R44.reuse, R28, R20 ;  /* 0x0000001c2c14723c */ /* 0x040fe60000041814 */
[C---:B------:R-:W-:Y:S01]  /*10de0*/  FMUL.FTZ R28, R41.reuse, R72 ;  /* 0x00000048291c7220 */ /* 0x040fe20000410000 */
[--C-:B------:R-:W-:Y:S01]  /*10df0*/  FFMA.FTZ R72, R190, R3, -R108.reuse ;  /* 0x00000003be487223 */ /* 0x100fe2000001086c */
[----:B------:R-:W-:Y:S04]  /*10e00*/  FMUL.FTZ R29, R41, R73 ;  /* 0x00000049291d7220 */ /* 0x000fe80000410000 */
        /* <DEDUP_REMOVED lines=10> */
[-CC-:B------:R-:W-:Y:S07]  /*10eb0*/  FFMA.FTZ R83, R251, R3.reuse, -R108.reuse ;  /* 0x00000003fb537223 */ /* 0x180fee000001086c */
[----:B------:R-:W3:Y:S01]  /*10ec0*/  MUFU.EX2 R73, R121 ;  /* 0x0000007900497308 */ /* 0x000ee20000000800 */
[C---:B------:R-:W-:Y:S09]  /*10ed0*/  HMMA.16816.F32.BF16 R28, R44.reuse, R48, R28 ;  /* 0x000000302c1c723c */ /* 0x040ff2000004181c */
[----:B------:R-:W4:Y:S01]  /*10ee0*/  MUFU.EX2 R75, R75 ;  /* 0x0000004b004b7308 */ /* 0x000f220000000800 */
[-C--:B------:R-:W-:Y:S01]  /*10ef0*/  FFMA.FTZ R70, R249, R3.reuse, -R108 ;  /* 0x00000003f9467223 */ /* 0x080fe2000001086c */
[-CC-:B------:R-:W-:Y:S01]  /*10f00*/  FFMA.FTZ R91, R247, R3.reuse, -R110.reuse ;  /* 0x00000003f75b7223 */ /* 0x180fe2000001086e */
[----:B------:R-:W-:Y:S07]  /*10f10*/  FFMA.FTZ R96, R243, R3, -R110 ;  /* 0x00000003f3607223 */ /* 0x000fee000001086e */
[----:B------:R-:W-:Y:S01]  /*10f20*/  MUFU.EX2 R82, R82 ;  /* 0x0000005200527308 */ /* 0x000fe20000000800 */
[----:B------:R-:W-:Y:S01]  /*10f30*/  HMMA.16816.F32.BF16 R32, R44, R50, R32 ;  /* 0x000000322c20723c */ /* 0x000fe20000041820 */
[----:B------:R-:W5:Y:S02]  /*10f40*/  LDSM.16.MT88.4 R48, [R102+0x6800] ;  /* 0x006800006630783b */ /* 0x000f640000004200 */
[----:B-1----:R-:W-:Y:S06]  /*10f50*/  F2FP.BF16.F32.PACK_AB R44, R76, R79 ;  /* 0x0000004f4c2c723e */ /* 0x002fec00000010ff */
[----:B------:R-:W1:Y:S01]  /*10f60*/  MUFU.EX2 R81, R81 ;  /* 0x0000005100517308 */ /* 0x000e620000000800 */
[----:B--2---:R-:W-:Y:S01]  /*10f70*/  F2FP.BF16.F32.PACK_AB R45, R77, R78 ;  /* 0x0000004e4d2d723e */ /* 0x004fe200000010ff */
[----:B------:R-:W-:Y:S01]  /*10f80*/  FADD.FTZ R78, R78, R103 ;  /* 0x000000674e4e7221 */ /* 0x000fe20000010000 */
[----:B---3--:R-:W-:Y:S07]  /*10f90*/  F2FP.BF16.F32.PACK_AB R46, R73, R74 ;  /* 0x0000004a492e723e */ /* 0x008fee00000010ff */
[----:B------:R-:W-:Y:S01]  /*10fa0*/  MUFU.EX2 R69, R69 ;  /* 0x0000004500457308 */ /* 0x000fe20000000800 */
[----:B------:R-:W-:Y:S01]  /*10fb0*/  F2FP.BF16.F32.PACK_AB R47, R71, R72 ;  /* 0x00000048472f723e */ /* 0x000fe200000010ff */
[----:B------:R-:W-:Y:S01]  /*10fc0*/  FADD.FTZ R77, R77, R78 ;  /* 0x0000004e4d4d7221 */ /* 0x000fe20000010000 */
[-CC-:B------:R-:W-:Y:S07]  /*10fd0*/  FFMA.FTZ R121, R213, R3.reuse, -R110.reuse ;  /* 0x00000003d5797223 */ /* 0x180fee000001086e */
[----:B------:R-:W2:Y:S01]  /*10fe0*/  MUFU.EX2 R80, R80 ;  /* 0x0000005000507308 */ /* 0x000ea20000000800 */
[-CC-:B------:R-:W-:Y:S01]  /*10ff0*/  FFMA.FTZ R89, R245, R3.reuse, -R110.reuse ;  /* 0x00000003f5597223 */ /* 0x180fe2000001086e */
[----:B------:R-:W-:Y:S01]  /*11000*/  FADD.FTZ R72, R72, R77 ;  /* 0x0000004d48487221 */ /* 0x000fe20000010000 */
[-C--:B------:R-:W-:Y:S01]  /*11010*/  FFMA.FTZ R88, R241, R3.reuse, -R110 ;  /* 0x00000003f1587223 */ /* 0x080fe2000001086e */
[C---:B------:R-:W-:Y:S06]  /*11020*/  HMMA.16816.F32.BF16 R4, R44.reuse, R52, R4 ;  /* 0x000000342c04723c */ /* 0x040fec0000041804 */
[----:B------:R-:W-:Y:S01]  /*11030*/  MUFU.EX2 R121, R121 ;  /* 0x0000007900797308 */ /* 0x000fe20000000800 */
[----:B------:R-:W-:Y:S01]  /*11040*/  FADD.FTZ R71, R71, R72 ;  /* 0x0000004847477221 */ /* 0x000fe20000010000 */
[-C--:B------:R-:W-:Y:S08]  /*11050*/  FFMA.FTZ R90, R237, R3.reuse, -R108 ;  /* 0x00000003ed5a7223 */ /* 0x080ff0000001086c */
[----:B------:R-:W-:Y:S01]  /*11060*/  MUFU.EX2 R83, R83 ;  /* 0x0000005300537308 */ /* 0x000fe20000000800 */
[-CC-:B------:R-:W-:Y:S01]  /*11070*/  FFMA.FTZ R118, R227, R3.reuse, -R110.reuse ;  /* 0x00000003e3767223 */ /* 0x180fe2000001086e */
[-C--:B------:R-:W-:Y:S01]  /*11080*/  FFMA.FTZ R113, R229, R3.reuse, -R110 ;  /* 0x00000003e5717223 */ /* 0x080fe2000001086e */
[C---:B------:R-:W-:Y:S01]  /*11090*/  HMMA.16816.F32.BF16 R8, R44.reuse, R54, R8 ;  /* 0x000000362c08723c */ /* 0x040fe20000041808 */
[----:B------:R-:W3:Y:S06]  /*110a0*/  LDSM.16.MT88.4 R52, [R162+0x7000] ;  /* 0x00700000a234783b */ /* 0x000eec0000004200 */
[----:B------:R-:W2:Y:S01]  /*110b0*/  MUFU.EX2 R70, R70 ;  /* 0x0000004600467308 */ /* 0x000ea20000000800 */
[-CC-:B------:R-:W-:Y:S01]  /*110c0*/  FFMA.FTZ R117, R223, R3.reuse, -R108.reuse ;  /* 0x00000003df757223 */ /* 0x180fe2000001086c */
[-C--:B------:R-:W-:Y:S01]  /*110d0*/  FFMA.FTZ R122, R217, R3.reuse, -R108 ;  /* 0x00000003d97a7223 */ /* 0x080fe2000001086c */
[-CC-:B------:R-:W-:Y:S07]  /*110e0*/  FFMA.FTZ R115, R231, R3.reuse, -R110.reuse ;  /* 0x00000003e7737223 */ /* 0x180fee000001086e */
[----:B------:R-:W-:Y:S01]  /*110f0*/  MUFU.EX2 R91, R91 ;  /* 0x0000005b005b7308 */ /* 0x000fe20000000800 */
[-C--:B------:R-:W-:Y:S01]  /*11100*/  FFMA.FTZ R120, R225, R3.reuse, -R110 ;  /* 0x00000003e1787223 */ /* 0x080fe2000001086e */
[C---:B------:R-:W-:Y:S08]  /*11110*/  HMMA.16816.F32.BF16 R12, R44.reuse, R56, R12 ;  /* 0x000000382c0c723c */ /* 0x040ff0000004180c */
[----:B------:R-:W3:Y:S01]  /*11120*/  MUFU.EX2 R96, R96 ;  /* 0x0000006000607308 */ /* 0x000ee20000000800 */
[-CC-:B------:R-:W-:Y:S01]  /*11130*/  FFMA.FTZ R124, R219, R3.reuse, -R108.reuse ;  /* 0x00000003db7c7223 */ /* 0x180fe2000001086c */
[-C--:B------:R-:W-:Y:S01]  /*11140*/  FFMA.FTZ R119, R221, R3.reuse, -R108 ;  /* 0x00000003dd777223 */ /* 0x080fe2000001086c */
[-C--:B------:R-:W-:Y:S07]  /*11150*/  FFMA.FTZ R130, R193, R3.reuse, -R110 ;  /* 0x00000003c1827223 */ /* 0x080fee000001086e */
[----:B------:R-:W-:Y:S01]  /*11160*/  MUFU.EX2 R89, R89 ;  /* 0x0000005900597308 */ /* 0x000fe20000000800 */
[-CC-:B------:R-:W-:Y:S01]  /*11170*/  FFMA.FTZ R127, R157, R3.reuse, -R108.reuse ;  /* 0x000000039d7f7223 */ /* 0x180fe2000001086c */
[C---:B------:R-:W-:Y:S01]  /*11180*/  HMMA.16816.F32.BF16 R16, R44.reuse, R58, R16 ;  /* 0x0000003a2c10723c */ /* 0x040fe20000041810 */
[----:B------:R-:W3:Y:S07]  /*11190*/  LDSM.16.MT88.4 R56, [R106+0x7000] ;  /* 0x007000006a38783b */ /* 0x000eee0000004200 */
[----:B------:R-:W3:Y:S01]  /*111a0*/  MUFU.EX2 R88, R88 ;  /* 0x0000005800587308 */ /* 0x000ee20000000800 */
[-C--:B------:R-:W-:Y:S01]  /*111b0*/  FFMA.FTZ R191, R191, R3.reuse, -R108 ;  /* 0x00000003bfbf7223 */ /* 0x080fe2000001086c */
[-CC-:B------:R-:W-:Y:S01]  /*111c0*/  FFMA.FTZ R199, R199, R3.reuse, -R110.reuse ;  /* 0x00000003c7c77223 */ /* 0x180fe2000001086e */
[-CC-:B------:R-:W-:Y:S07]  /*111d0*/  FFMA.FTZ R155, R155, R3.reuse, -R110.reuse ;  /* 0x000000039b9b7223 */ /* 0x180fee000001086e */
[----:B------:R-:W3:Y:S01]  /*111e0*/  MUFU.EX2 R90, R90 ;  /* 0x0000005a005a7308 */ /* 0x000ee20000000800 */
[----:B------:R-:W-:Y:S01]  /*111f0*/  FFMA.FTZ R154, R154, R3, -R110 ;  /* 0x000000039a9a7223 */ /* 0x000fe2000001086e */
[C---:B------:R-:W-:Y:S08]  /*11200*/  HMMA.16816.F32.BF16 R20, R44.reuse, R60, R20 ;  /* 0x0000003c2c14723c */ /* 0x040ff00000041814 */
[----:B------:R-:W-:Y:S01]  /*11210*/  MUFU.EX2 R118, R118 ;  /* 0x0000007600767308 */ /* 0x000fe20000000800 */
[----:B------:R-:W-:Y:S01]  /*11220*/  FADD.FTZ R109, R109, R116 ;  /* 0x000000746d6d7221 */ /* 0x000fe20000010000 */
[----:B------:R-:W-:Y:S08]  /*11230*/  MOV R103, R2 ;  /* 0x0000000200677202 */ /* 0x000ff00000000f00 */
[----:B------:R-:W3:Y:S01]  /*11240*/  MUFU.EX2 R113, R113 ;  /* 0x0000007100717308 */ /* 0x000ee20000000800 */
[----:B------:R-:W-:Y:S01]  /*11250*/  FADD.FTZ R114, R114, R109 ;  /* 0x0000006d72727221 */ /* 0x000fe20000010000 */
[C---:B------:R-:W-:Y:S01]  /*11260*/  HMMA.16816.F32.BF16 R24, R44.reuse, R62, R24 ;  /* 0x0000003e2c18723c */ /* 0x040fe20000041818 */
[----:B------:R-:W3:Y:S07]  /*11270*/  LDSM.16.MT88.4 R60, [R104+0x7000] ;  /* 0x00700000683c783b */ /* 0x000eee0000004200 */
[----:B------:R-:W-:Y:S01]  /*11280*/  MUFU.EX2 R117, R117 ;  /* 0x0000007500757308 */ /* 0x000fe20000000800 */
[----:B------:R-:W-:Y:S01]  /*11290*/  FADD.FTZ R114, R105, R114 ;  /* 0x0000007269727221 */ /* 0x000fe20000010000 */
[----:B------:R-:W-:Y:S08]  /*112a0*/  MOV R105, R0 ;  /* 0x0000000000697202 */ /* 0x000ff00000000f00 */
[----:B------:R-:W3:Y:S01]  /*112b0*/  MUFU.EX2 R122, R122 ;  /* 0x0000007a007a7308 */ /* 0x000ee20000000800 */
[----:B------:R-:W-:Y:S01]  /*112c0*/  FADD.FTZ R79, R79, R114 ;  /* 0x000000724f4f7221 */ /* 0x000fe20000010000 */
[C---:B-----5:R-:W-:Y:S08]  /*112d0*/  HMMA.16816.F32.BF16 R28, R44.reuse, R48, R28 ;  /* 0x000000302c1c723c */ /* 0x060ff0000004181c */
[----:B------:R-:W-:Y:S01]  /*112e0*/  MUFU.EX2 R115, R115 ;  /* 0x0000007300737308 */ /* 0x000fe20000000800 */
[----:B------:R-:W-:Y:S09]  /*112f0*/  FADD.FTZ R79, R76, R79 ;  /* 0x0000004f4c4f7221 */ /* 0x000ff20000010000 */
[----:B------:R-:W5:Y:S01]  /*11300*/  MUFU.EX2 R120, R120 ;  /* 0x0000007800787308 */ /* 0x000f620000000800 */
[----:B------:R-:W-:Y:S01]  /*11310*/  HMMA.16816.F32.BF16 R32, R44, R50, R32 ;  /* 0x000000322c20723c */ /* 0x000fe20000041820 */
[----:B------:R-:W5:Y:S08]  /*11320*/  LDSM.16.MT88.4 R48, [R102+0x7000] ;  /* 0x007000006630783b */ /* 0x000f700000004200 */
[----:B------:R-:W-:Y:S01]  /*11330*/  MUFU.EX2 R124, R124 ;  /* 0x0000007c007c7308 */ /* 0x000fe20000000800 */
[----:B----4-:R-:W-:Y:S02]  /*11340*/  F2FP.BF16.F32.PACK_AB R44, R68, R75 ;  /* 0x0000004b442c723e */ /* 0x010fe400000010ff */
[C---:B-1----:R-:W-:Y:S07]  /*11350*/  F2FP.BF16.F32.PACK_AB R45, R81.reuse, R82 ;  /* 0x00000052512d723e */ /* 0x042fee00000010ff */
[----:B------:R-:W1:Y:S01]  /*11360*/  MUFU.EX2 R119, R119 ;  /* 0x0000007700777308 */ /* 0x000e620000000800 */
[----:B--2---:R-:W-:Y:S01]  /*11370*/  F2FP.BF16.F32.PACK_AB R46, R80, R69 ;  /* 0x00000045502e723e */ /* 0x004fe200000010ff */
[----:B------:R-:W-:Y:S01]  /*11380*/  FADD.FTZ R82, R82, R71 ;  /* 0x0000004752527221 */ /* 0x000fe20000010000 */
[C---:B------:R-:W-:Y:S07]  /*11390*/  F2FP.BF16.F32.PACK_AB R47, R70.reuse, R83 ;  /* 0x00000053462f723e */ /* 0x040fee00000010ff */
[----:B------:R-:W-:Y:S01]  /*113a0*/  MUFU.EX2 R130, R130 ;  /* 0x0000008200827308 */ /* 0x000fe20000000800 */
[----:B------:R-:W-:Y:S09]  /*113b0*/  FADD.FTZ R82, R81, R82 ;  /* 0x0000005251527221 */ /* 0x000ff20000010000 */
[----:B------:R-:W-:Y:S01]  /*113c0*/  MUFU.EX2 R127, R127 ;  /* 0x0000007f007f7308 */ /* 0x000fe20000000800 */
[C---:B---3--:R-:W-:Y:S03]  /*113d0*/  HMMA.16816.F32.BF16 R4, R44.reuse, R52, R4 ;  /* 0x000000342c04723c */ /* 0x048fe60000041804 */
[----:B------:R-:W-:Y:S04]  /*113e0*/  FADD.FTZ R83, R83, R82 ;  /* 0x0000005253537221 */ /* 0x000fe80000010000 */
[----:B------:R-:W-:Y:S01]  /*113f0*/  FADD.FTZ R70, R70, R83 ;  /* 0x0000005346467221 */ /* 0x000fe20000010000 */
        /* <DEDUP_REMOVED lines=24> */
[C---:B----4-:R-:W-:Y:S08]  /*11580*/  HMMA.16816.F32.BF16 R28, R44.reuse, R48, R28 ;  /* 0x000000302c1c723c */ /* 0x050ff0000004181c */
[----:B------:R-:W-:Y:S01]  /*11590*/  HMMA.16816.F32.BF16 R32, R44, R50, R32 ;  /* 0x000000322c20723c */ /* 0x000fe20000041820 */
[----:B------:R-:W4:Y:S02]  /*115a0*/  LDSM.16.MT88.4 R48, [R102+0x8000] ;  /* 0x008000006630783b */ /* 0x000f240000004200 */
[----:B------:R-:W-:Y:S02]  /*115b0*/  F2FP.BF16.F32.PACK_AB R44, R113, R118 ;  /* 0x00000076712c723e */ /* 0x000fe400000010ff */
[----:B------:R-:W-:Y:S02]  /*115c0*/  F2FP.BF16.F32.PACK_AB R45, R122, R117 ;  /* 0x000000757a2d723e */ /* 0x000fe400000010ff */
        /* <DEDUP_REMOVED lines=8> */
[C---:B------:R-:W-:Y:S01]  /*11650*/  HMMA.16816.F32.BF16 R20, R44.reuse, R60, R20 ;  /* 0x0000003c2c14723c */ /* 0x040fe20000041814 */
[----:B------:R-:W-:Y:S02]  /*11660*/  MUFU.EX2 R61, R215 ;  /* 0x000000d7003d7308 */ /* 0x000fe40000000800 */
[-CC-:B------:R-:W-:Y:S05]  /*11670*/  FFMA.FTZ R60, R211, R3.reuse, -R110.reuse ;  /* 0x00000003d33c7223 */ /* 0x180fea000001086e */
[C---:B------:R-:W-:Y:S03]  /*11680*/  HMMA.16816.F32.BF16 R24, R44.reuse, R62, R24 ;  /* 0x0000003e2c18723c */ /* 0x040fe60000041818 */
[----:B------:R-:W3:Y:S01]  /*11690*/  MUFU.EX2 R60, R60 ;  /* 0x0000003c003c7308 */ /* 0x000ee20000000800 */
[--C-:B------:R-:W-:Y:S09]  /*116a0*/  FFMA.FTZ R63, R195, R3, -R110.reuse ;  /* 0x00000003c33f7223 */ /* 0x100ff2000001086e */
[----:B------:R-:W5:Y:S01]  /*116b0*/  MUFU.EX2 R62, R207 ;  /* 0x000000cf003e7308 */ /* 0x000f620000000800 */
[C---:B----4-:R-:W-:Y:S09]  /*116c0*/  HMMA.16816.F32.BF16 R28, R44.reuse, R48, R28 ;  /* 0x000000302c1c723c */ /* 0x050ff2000004181c */
[----:B------:R-:W4:Y:S01]  /*116d0*/  MUFU.EX2 R63, R63 ;  /* 0x0000003f003f7308 */ /* 0x000f220000000800 */
[----:B------:R-:W-:Y:S01]  /*116e0*/  HMMA.16816.F32.BF16 R32, R44, R50, R32 ;  /* 0x000000322c20723c */ /* 0x000fe20000041820 */
[----:B------:R-:W2:Y:S02]  /*116f0*/  LDSM.16.MT88.4 R48, [R102+0x8800] ;  /* 0x008800006630783b */ /* 0x000ea40000004200 */
[----:B------:R-:W-:Y:S02]  /*11700*/  F2FP.BF16.F32.PACK_AB R44, R121, R126 ;  /* 0x0000007e792c723e */ /* 0x000fe400000010ff */
[----:B------:R-:W-:Y:S02]  /*11710*/  F2FP.BF16.F32.PACK_AB R45, R128, R123 ;  /* 0x0000007b802d723e */ /* 0x000fe400000010ff */
[----:B---3--:R-:W-:Y:S02]  /*11720*/  F2FP.BF16.F32.PACK_AB R46, R60, R61 ;  /* 0x0000003d3c2e723e */ /* 0x008fe400000010ff */
[----:B-----5:R-:W-:Y:S02]  /*11730*/  F2FP.BF16.F32.PACK_AB R47, R62, R125 ;  /* 0x0000007d3e2f723e */ /* 0x020fe400000010ff */
[----:B----4-:R-:W-:Y:S05]  /*11740*/  F2FP.BF16.F32.PACK_AB R40, R63, R130 ;  /* 0x000000823f28723e */ /* 0x010fea00000010ff */
[C---:B-1----:R-:W-:Y:S08]  /*11750*/  HMMA.16816.F32.BF16 R4, R44.reuse, R52, R4 ;  /* 0x000000342c04723c */ /* 0x042ff00000041804 */
[C---:B------:R-:W-:Y:S01]  /*11760*/  HMMA.16816.F32.BF16 R8, R44.reuse, R54, R8 ;  /* 0x000000362c08723c */ /* 0x040fe20000041808 */
[----:B------:R-:W1:Y:S07]  /*11770*/  LDSM.16.MT88.4 R52, [R162+0x9000] ;  /* 0x00900000a234783b */ /* 0x000e6e0000004200 */
[C---:B--2---:R-:W-:Y:S08]  /*11780*/  HMMA.16816.F32.BF16 R12, R44.reuse, R56, R12 ;  /* 0x000000382c0c723c */ /* 0x044ff0000004180c */
[C---:B------:R-:W-:Y:S01]  /*11790*/  HMMA.16816.F32.BF16 R16, R44.reuse, R58, R16 ;  /* 0x0000003a2c10723c */ /* 0x040fe20000041810 */
[----:B------:R-:W2:Y:S07]  /*117a0*/  LDSM.16.MT88.4 R56, [R106+0x9000] ;  /* 0x009000006a38783b */ /* 0x000eae0000004200 */
[C---:B------:R-:W-:Y:S01]  /*117b0*/  HMMA.16816.F32.BF16 R20, R44.reuse, R64, R20 ;  /* 0x000000402c14723c */ /* 0x040fe20000041814 */
[----:B------:R-:W3:Y:S02]  /*117c0*/  MUFU.EX2 R65, R191 ;  /* 0x000000bf00417308 */ /* 0x000ee40000000800 */
[-C--:B------:R-:W-:Y:S05]  /*117d0*/  FFMA.FTZ R64, R197, R3.reuse, -R110 ;  /* 0x00000003c5407223 */ /* 0x080fea000001086e */
[C---:B------:R-:W-:Y:S03]  /*117e0*/  HMMA.16816.F32.BF16 R24, R44.reuse, R66, R24 ;  /* 0x000000422c18723c */ /* 0x040fe60000041818 */
[----:B------:R-:W-:Y:S01]  /*117f0*/  MUFU.EX2 R64, R64 ;  /* 0x0000004000407308 */ /* 0x000fe20000000800 */
[----:B------:R-:W-:Y:S09]  /*11800*/  FFMA.FTZ R66, R159, R3, -R108 ;  /* 0x000000039f427223 */ /* 0x000ff2000001086c */
[----:B------:R-:W4:Y:S01]  /*11810*/  MUFU.EX2 R67, R199 ;  /* 0x000000c700437308 */ /* 0x000f220000000800 */
[----:B---3--:R-:W-:Y:S01]  /*11820*/  F2FP.BF16.F32.PACK_AB R41, R132, R65 ;  /* 0x000000418429723e */ /* 0x008fe200000010ff */
[C---:B------:R-:W-:Y:S08]  /*11830*/  HMMA.16816.F32.BF16 R28, R44.reuse, R48, R28 ;  /* 0x000000302c1c723c */ /* 0x040ff0000004181c */
[----:B------:R-:W3:Y:S01]  /*11840*/  MUFU.EX2 R66, R66 ;  /* 0x0000004200427308 */ /* 0x000ee20000000800 */
[----:B------:R-:W-:Y:S01]  /*11850*/  HMMA.16816.F32.BF16 R32, R44, R50, R32 ;  /* 0x000000322c20723c */ /* 0x000fe20000041820 */
[----:B------:R-:W5:Y:S02]  /*11860*/  LDSM.16.MT88.4 R44, [R104+0x9000] ;  /* 0x00900000682c783b */ /* 0x000f640000004200 */
[----:B----4-:R-:W-:Y:S02]  /*11870*/  F2FP.BF16.F32.PACK_AB R42, R67, R64 ;  /* 0x00000040432a723e */ /* 0x010fe400000010ff */
[----:B---3--:R-:W-:Y:S04]  /*11880*/  F2FP.BF16.F32.PACK_AB R43, R66, R127 ;  /* 0x0000007f422b723e */ /* 0x008fe800000010ff */
[----:B------:R-:W3:Y:S03]  /*11890*/  LDSM.16.MT88.4 R48, [R102+0x9000] ;  /* 0x009000006630783b */ /* 0x000ee60000004200 */
[C---:B-1----:R-:W-:Y:S05]  /*118a0*/  HMMA.16816.F32.BF16 R4, R40.reuse, R52, R4 ;  /* 0x000000342804723c */ /* 0x042fea0000041804 */
[-C--:B------:R-:W-:Y:S01]  /*118b0*/  FFMA.FTZ R52, R152, R3.reuse, -R110 ;  /* 0x0000000398347223 */ /* 0x080fe2000001086e */
[-C--:B------:R-:W-:Y:S01]  /*118c0*/  FFMA.FTZ R53, R38, R3.reuse, -R108 ;  /* 0x0000000326357223 */ /* 0x080fe2000001086c */
[-C--:B------:R-:W-:Y:S01]  /*118d0*/  FFMA.FTZ R110, R153, R3.reuse, -R110 ;  /* 0x00000003996e7223 */ /* 0x080fe2000001086e */
[C---:B------:R-:W-:Y:S03]  /*118e0*/  HMMA.16816.F32.BF16 R8, R40.reuse, R54, R8 ;  /* 0x000000362808723c */ /* 0x040fe60000041808 */
[----:B------:R-:W-:Y:S01]  /*118f0*/  FADD.FTZ R54, R74, R79 ;  /* 0x0000004f4a367221 */ /* 0x000fe20000010000 */
[----:B------:R-:W-:Y:S01]  /*11900*/  MUFU.EX2 R52, R52 ;  /* 0x0000003400347308 */ /* 0x000fe20000000800 */
[----:B------:R-:W1:Y:S01]  /*11910*/  LDSM.16.MT88.4 R76, [R104+0x9800] ;  /* 0x00980000684c783b */ /* 0x000e620000004200 */
[-C--:B------:R-:W-:Y:S01]  /*11920*/  FFMA.FTZ R55, R39, R3.reuse, -R108 ;  /* 0x0000000327377223 */ /* 0x080fe2000001086c */
[----:B------:R-:W-:Y:S01]  /*11930*/  FADD.FTZ R54, R73, R54 ;  /* 0x0000003649367221 */ /* 0x000fe20000010000 */
[C---:B--2---:R-:W-:Y:S06]  /*11940*/  HMMA.16816.F32.BF16 R12, R40.reuse, R56, R12 ;  /* 0x00000038280c723c */ /* 0x044fec000004180c */
[----:B------:R-:W2:Y:S01]  /*11950*/  MUFU.EX2 R39, R155 ;  /* 0x0000009b00277308 */ /* 0x000ea20000000800 */
[----:B------:R-:W-:Y:S09]  /*11960*/  FADD.FTZ R75, R75, R54 ;  /* 0x000000364b4b7221 */ /* 0x000ff20000010000 */
[----:B------:R-:W-:Y:S01]  /*11970*/  MUFU.EX2 R38, R55 ;  /* 0x0000003700267308 */ /* 0x000fe20000000800 */
[----:B------:R-:W-:Y:S01]  /*11980*/  FADD.FTZ R68, R68, R75 ;  /* 0x0000004b44447221 */ /* 0x000fe20000010000 */
[C---:B------:R-:W-:Y:S08]  /*11990*/  HMMA.16816.F32.BF16 R16, R40.reuse, R58, R16 ;  /* 0x0000003a2810723c */ /* 0x040ff00000041810 */
[----:B------:R-:W4:Y:S01]  /*119a0*/  MUFU.EX2 R53, R53 ;  /* 0x0000003500357308 */ /* 0x000f220000000800 */
[----:B------:R-:W-:Y:S01]  /*119b0*/  FADD.FTZ R69, R69, R68 ;  /* 0x0000004445457221 */ /* 0x000fe20000010000 */
[----:B--2---:R-:W-:Y:S01]  /*119c0*/  F2FP.BF16.F32.PACK_AB R68, R39, R52 ;  /* 0x000000342744723e */ /* 0x004fe200000010ff */
[C---:B-----5:R-:W-:Y:S07]  /*119d0*/  HMMA.16816.F32.BF16 R20, R40.reuse, R44, R20 ;  /* 0x0000002c2814723c */ /* 0x060fee0000041814 */
[----:B------:R-:W-:Y:S01]  /*119e0*/  MUFU.EX2 R44, R154 ;  /* 0x0000009a002c7308 */ /* 0x000fe20000000800 */
[-CC-:B------:R-:W-:Y:S01]  /*119f0*/  FFMA.FTZ R45, R37, R3.reuse, -R108.reuse ;  /* 0x00000003252d7223 */ /* 0x180fe2000001086c */
[----:B------:R-:W-:Y:S08]  /*11a00*/  FFMA.FTZ R108, R36, R3, -R108 ;  /* 0x00000003246c7223 */ /* 0x000ff0000001086c */
[----:B------:R-:W2:Y:S01]  /*11a10*/  MUFU.EX2 R37, R110 ;  /* 0x0000006e00257308 */ /* 0x000ea20000000800 */
[----:B------:R-:W-:Y:S01]  /*11a20*/  FADD.FTZ R80, R80, R69 ;  /* 0x0000004550507221 */ /* 0x000fe20000010000 */
[----:B----4-:R-:W-:Y:S01]  /*11a30*/  F2FP.BF16.F32.PACK_AB R69, R53, R38 ;  /* 0x000000263545723e */ /* 0x010fe200000010ff */
[C---:B------:R-:W-:Y:S07]  /*11a40*/  HMMA.16816.F32.BF16 R24, R40.reuse, R46, R24 ;  /* 0x0000002e2818723c */ /* 0x040fee0000041818 */
[----:B------:R-:W-:Y:S01]  /*11a50*/  MUFU.EX2 R36, R45 ;  /* 0x0000002d00247308 */ /* 0x000fe20000000800 */
[----:B------:R-:W-:Y:S01]  /*11a60*/  FADD.FTZ R47, R97, R70 ;  /* 0x00000046612f7221 */ /* 0x000fe20000010000 */
[----:B------:R-:W-:Y:S08]  /*11a70*/  FADD.FTZ R91, R91, R80 ;  /* 0x000000505b5b7221 */ /* 0x000ff00000010000 */
[----:B------:R-:W4:Y:S01]  /*11a80*/  MUFU.EX2 R189, R108 ;  /* 0x0000006c00bd7308 */ /* 0x000f220000000800 */
[----:B------:R-:W-:Y:S01]  /*11a90*/  FADD.FTZ R47, R98, R47 ;  /* 0x0000002f622f7221 */ /* 0x000fe20000010000 */
[C---:B---3--:R-:W-:Y:S03]  /*11aa0*/  HMMA.16816.F32.BF16 R28, R40.reuse, R48, R28 ;  /* 0x00000030281c723c */ /* 0x048fe6000004181c */
[----:B--2---:R-:W-:Y:S01]  /*11ab0*/  F2FP.BF16.F32.PACK_AB R70, R37, R44 ;  /* 0x0000002c2546723e */ /* 0x004fe200000010ff */
[----:B------:R-:W-:Y:S04]  /*11ac0*/  FADD.FTZ R96, R96, R91 ;  /* 0x0000005b60607221 */ /* 0x000fe80000010000 */
[----:B------:R-:W-:Y:S03]  /*11ad0*/  HMMA.16816.F32.BF16 R32, R40, R50, R32 ;  /* 0x000000322820723c */ /* 0x000fe60000041820 */
[----:B----4-:R-:W-:Y:S01]  /*11ae0*/  F2FP.BF16.F32.PACK_AB R71, R189, R36 ;  /* 0x00000024bd47723e */ /* 0x010fe200000010ff */
        /* <DEDUP_REMOVED lines=46> */
.L_x_12505:
        /* <DEDUP_REMOVED lines=13> */
.L_x_12520:
        /* <DEDUP_REMOVED lines=145> */
.L_x_12515:
[----:B------:R-:W-:Y:S05]  /*127b0*/  BSYNC.RECONVERGENT B0 ;  /* 0x0000000000007941 */ /* 0x000fea0003800200 */
.L_x_12514:
        /* <DEDUP_REMOVED lines=12> */
[----:B---3--:R-:W-:Y:S05]  /*12880*/  @P0 RET.REL.NODEC R176 `(_ZN5flash24flash_fwd_splitkv_kernelI23Flash_fwd_kernel_traitsILi64ELi64ELi128ELi4ELb0ELb0EN7cutlass10bfloat16_tE19Flash_kernel_traitsILi64ELi64ELi128ELi4ES3_EELb0ELb0ELb0ELb0ELb1ELb1ELb1ELb1EEEvNS_16Flash_fwd_paramsE) ;  /* 0xfffffed4b0dc0950 */ /* 0x008fea0003c3ffff */
[----:B------:R-:W-:Y:S01]  /*12890*/  MOV R177, 0x0 ;  /* 0x0000000000b17802 */ /* 0x000fe20000000f00 */
[----:B------:R1:W-:Y:S03]  /*128a0*/  ST.E.128 desc[UR4][R36.64+0x3800], R32 ;  /* 0x0038002024007985 */ /* 0x0003e6000c101d04 */
[----:B-1----:R-:W-:Y:S05]  /*128b0*/  RET.REL.NODEC R176 `(_ZN5flash24flash_fwd_splitkv_kernelI23Flash_fwd_kernel_traitsILi64ELi64ELi128ELi4ELb0ELb0EN7cutlass10bfloat16_tE19Flash_kernel_traitsILi64ELi64ELi128ELi4ES3_EELb0ELb0ELb0ELb0ELb1ELb1ELb1ELb1EEEvNS_16Flash_fwd_paramsE) ;  /* 0xfffffed4b0d07950 */ /* 0x002fea0003c3ffff */
.L_x_12513:
[----:B------:R-:W-:Y:S01]  /*128c0*/  MOV R10, 0x2 ;  /* 0x00000002000a7802 */ /* 0x000fe20000000f00 */
[----:B------:R-:W-:Y:S01]  /*128d0*/  IMAD.MOV.U32 R3, RZ, RZ, 0x1f ;  /* 0x0000001fff037424 */ /* 0x000fe200078e00ff */
[----:B------:R-:W-:-:S07]  /*128e0*/  MOV R5, 0xffffffff ;  /* 0xffffffff00057802 */ /* 0x000fce0000000f00 */
[----:B-----5:R-:W-:Y:S05]  /*128f0*/  WARPSYNC.COLLECTIVE R5, `(.L_x_12516) ;  /* 0x0000000005087348 */ /* 0x020fea0003c00000 */
[----:B------:R1:W2:Y:S02]  /*12900*/  SHFL.BFLY P0, R11, R186, R10, R3 ;  /* 0x0c00000aba0b7389 */ /* 0x0002a40000000003 */
[----:B-12--5:R-:W-:Y:S05]  /*12910*/  ENDCOLLECTIVE ;  /* 0x000000000000791b */ /* 0x026fea0003800000 */
.L_x_12516:
[----:B------:R-:W-:Y:S02]  /*12920*/  IMAD.MOV.U32 R7, RZ, RZ, R11 ;  /* 0x000000ffff077224 */ /* 0x000fe400078e000b */
[----:B------:R-:W-:Y:S02]  /*12930*/  IMAD.MOV.U32 R10, RZ, RZ, 0x1 ;  /* 0x00000001ff0a7424 */ /* 0x000fe400078e00ff */
[----:B------:R-:W-:-:S05]  /*12940*/  FADD.FTZ R7, R7, R186 ;  /* 0x000000ba07077221 */ /* 0x000fca0000010000 */
[----:B------:R-:W-:-:S07]  /*12950*/  MOV R186, R7 ;  /* 0x0000000700ba7202 */ /* 0x000fce0000000f00 */
[----:B------:R-:W-:Y:S05]  /*12960*/  WARPSYNC.COLLECTIVE R5, `(.L_x_12517) ;  /* 0x0000000005087348 */ /* 0x000fea0003c00000 */
[----:B------:R1:W2:Y:S02]  /*12970*/  SHFL.BFLY P0, R11, R186, R10, R3 ;  /* 0x0c00000aba0b7389 */ /* 0x0002a40000000003 */
[----:B-12---:R-:W-:Y:S05]  /*12980*/  ENDCOLLECTIVE ;  /* 0x000000000000791b */ /* 0x006fea0003800000 */
.L_x_12517:
[----:B------:R-:W-:Y:S01]  /*12990*/  MOV R186, R189 ;  /* 0x000000bd00ba7202 */ /* 0x000fe20000000f00 */
[----:B------:R-:W-:Y:S01]  /*129a0*/  IMAD.MOV.U32 R10, RZ, RZ, 0x2 ;  /* 0x00000002ff0a7424 */ /* 0x000fe200078e00ff */
[----:B------:R-:W-:-:S07]  /*129b0*/  MOV R6, R11 ;  /* 0x0000000b00067202 */ /* 0x000fce0000000f00 */
[----:B------:R-:W-:Y:S05]  /*129c0*/  WARPSYNC.COLLECTIVE R5, `(.L_x_12518) ;  /* 0x0000000005087348 */ /* 0x000fea0003c00000 */
[----:B------:R1:W2:Y:S02]  /*129d0*/  SHFL.BFLY P0, R11, R186, R10, R3 ;  /* 0x0c00000aba0b7389 */ /* 0x0002a40000000003 */
[----:B-12---:R-:W-:Y:S05]  /*129e0*/  ENDCOLLECTIVE ;  /* 0x000000000000791b */ /* 0x006fea0003800000 */
.L_x_12518:
[----:B------:R-:W-:Y:S01]  /*129f0*/  FADD.FTZ R6, R7, R6 ;  /* 0x0000000607067221 */ /* 0x000fe20000010000 */
[----:B------:R-:W-:Y:S01]  /*12a00*/  FADD.FTZ R9, R11, R189 ;  /* 0x000000bd0b097221 */ /* 0x000fe20000010000 */
[----:B------:R-:W-:-:S04]  /*12a10*/  MOV R10, 0x1 ;  /* 0x00000001000a7802 */ /* 0x000fc80000000f00 */
[----:B------:R-:W-:-:S07]  /*12a20*/  MOV R186, R9 ;  /* 0x0000000900ba7202 */ /* 0x000fce0000000f00 */
[----:B------:R-:W-:Y:S05]  /*12a30*/  WARPSYNC.COLLECTIVE R5, `(.L_x_12519) ;  /* 0x0000000005087348 */ /* 0x000fea0003c00000 */
[----:B------:R1:W2:Y:S02]  /*12a40*/  SHFL.BFLY P0, R11, R186, R10, R3 ;  /* 0x0c00000aba0b7389 */ /* 0x0002a40000000003 */
[----:B-12---:R-:W-:Y:S05]  /*12a50*/  ENDCOLLECTIVE ;  /* 0x000000000000791b */ /* 0x006fea0003800000 */
.L_x_12519:
[----:B------:R-:W-:Y:S05]  /*12a60*/  BRA `(.L_x_12520) ;  /* 0xfffffff4000c7947 */ /* 0x000fea000383ffff */
.L_x_12521:
        /* <DEDUP_REMOVED lines=9> */
.L_x_14819:


//--------------------- .text._ZN5flash24flash_fwd_splitkv_kernelI23Flash_fwd_kernel_traitsILi64ELi64ELi128ELi4ELb0ELb0EN7cutlass10bfloat16_tE19Flash_kernel_traitsILi64ELi64ELi128ELi4ES3_EELb0ELb0ELb1ELb0ELb0ELb0ELb1ELb1EEEvNS_16Flash_fwd_paramsE --------------------------
	.section	.text._ZN5flash24flash_fwd_splitkv_kernelI23Flash_fwd_kernel_traitsILi64ELi64ELi128ELi4ELb0ELb0EN7cutlass10bfloat16_tE19Flash_kernel_traitsILi64ELi64ELi128ELi4ES3_EELb0ELb0ELb1ELb0ELb0ELb0ELb1ELb1EEEvNS_16Flash_fwd_paramsE,"ax",@progbits
	.align	128
        .global         _ZN5flash24flash_fwd_splitkv_kernelI23Flash_fwd_kernel_traitsILi64ELi64ELi128ELi4ELb0ELb0EN7cutlass10bfloat16_tE19Flash_kernel_traitsILi64ELi64ELi128ELi4ES3_EELb0ELb0ELb1ELb0ELb0ELb0ELb1ELb1EEEvNS_16Flash_fwd_paramsE
        .type           _ZN5flash24flash_fwd_splitkv_kernelI23Flash_fwd_kernel_traitsILi64ELi64ELi128ELi4ELb0ELb0EN7cutlass10bfloat16_tE19Flash_kernel_traitsILi64ELi64ELi128ELi4ES3_EELb0ELb0ELb1ELb0ELb0ELb0ELb1ELb1EEEvNS_16Flash_fwd_paramsE,@function
        .size           _ZN5flash24flash_fwd_splitkv_kernelI23Flash_fwd_kernel_traitsILi64ELi64ELi128ELi4ELb0ELb0EN7cutlass10bfloat16_tE19Flash_kernel_traitsILi64ELi64ELi128ELi4ES3_EELb0ELb0ELb1ELb0ELb0ELb0ELb1ELb1EEEvNS_16Flash_fwd_paramsE,(.L_x_14820 - _ZN5flash24flash_fwd_splitkv_kernelI23Flash_fwd_kernel_traitsILi64ELi64ELi128ELi4ELb0ELb0EN7cutlass10bfloat16_tE19Flash_kernel_traitsILi64ELi64ELi128ELi4ES3_EELb0ELb0ELb1ELb0ELb0ELb0ELb1ELb1EEEvNS_16Flash_fwd_paramsE)
        .other          _ZN5flash24flash_fwd_splitkv_kernelI23Flash_fwd_kernel_traitsILi64ELi64ELi128ELi4ELb0ELb0EN7cutlass10bfloat16_tE19Flash_kernel_traitsILi64ELi64ELi128ELi4ES3_EELb0ELb0ELb1ELb0ELb0ELb0ELb1ELb1EEEvNS_16Flash_fwd_paramsE,@"STO_CUDA_ENTRY STV_DEFAULT"
_ZN5flash24flash_fwd_splitkv_kernelI23Flash_fwd_kernel_traitsILi64ELi64ELi128ELi4ELb0ELb0EN7cutlass10bfloat16_tE19Flash_kernel_traitsILi64ELi64ELi128ELi4ES3_EELb0ELb0ELb1ELb0ELb0ELb0ELb1ELb1EEEvNS_16Flash_fwd_paramsE:
.text._ZN5flash24flash_fwd_splitkv_kernelI23Flash_fwd_kernel_traitsILi64ELi64ELi128ELi4ELb0ELb0EN7cutlass10bfloat16_tE19Flash_kernel_traitsILi64ELi64ELi128ELi4ES3_EELb0ELb0ELb1ELb0ELb0ELb0ELb1ELb1EEEvNS_16Flash_fwd_paramsE:
        /* <DEDUP_REMOVED lines=29> */
[----:B------:R-:W-:Y:S05]  /*01d0*/  CALL.REL.NOINC `($_ZN5flash24flash_fwd_splitkv_kernelI23Flash_fwd_kernel_traitsILi64ELi64ELi128ELi4ELb0ELb0EN7cutlass10bfloat16_tE19Flash_kernel_traitsILi64ELi64ELi128ELi4ES3_EELb0ELb0ELb1ELb0ELb0ELb0ELb1ELb1EEEvNS_16Flash_fwd_paramsE$_ZN5flash30compute_attn_1rowblock_splitkvI23Flash_fwd_kernel_traitsILi64ELi64ELi128ELi4ELb0ELb0EN7cutlass10bfloat16_tE19Flash_kernel_traitsILi64ELi64ELi128ELi4ES3_EELb0ELb0ELb1ELb0ELb0ELb0ELb1ELb1ENS_16Flash_fwd_paramsEEEvRKT8_iiiii) ;  /* 0x0000000000087944 */ /* 0x000fea0003c00000 */
[----:B------:R-:W-:Y:S05]  /*01e0*/  BSYNC.RECONVERGENT B3 ;  /* 0x0000000000037941 */ /* 0x000fea0003800200 */
.L_x_12522:
[----:B------:R-:W-:Y:S05]  /*01f0*/  EXIT ;  /* 0x000000000000794d */ /* 0x000fea0003800000 */
        .type           $_ZN5flash24flash_fwd_splitkv_kernelI23Flash_fwd_kernel_traitsILi64ELi64ELi128ELi4ELb0ELb0EN7cutlass10bfloat16_tE19Flash_kernel_traitsILi64ELi64ELi128ELi4ES3_EELb0ELb0ELb1ELb0ELb0ELb0ELb1ELb1EEEvNS_16Flash_fwd_paramsE$_ZN5flash30compute_attn_1rowblock_splitkvI23Flash_fwd_kernel_traitsILi64ELi64ELi128ELi4ELb0ELb0EN7cutlass10bfloat16_tE19Flash_kernel_traitsILi64ELi64ELi128ELi4ES3_EELb0ELb0ELb1ELb0ELb0ELb0ELb1ELb1ENS_16Flash_fwd_paramsEEEvRKT8_iiiii,@function
        .size           $_ZN5flash24flash_fwd_splitkv_kernelI23Flash_fwd_kernel_traitsILi64ELi64ELi128ELi4ELb0ELb0EN7cutlass10bfloat16_tE19Flash_kernel_traitsILi64ELi64ELi128ELi4ES3_EELb0ELb0ELb1ELb0ELb0ELb0ELb1ELb1EEEvNS_16Flash_fwd_paramsE$_ZN5flash30compute_attn_1rowblock_splitkvI23Flash_fwd_kernel_traitsILi64ELi64ELi128ELi4ELb0ELb0EN7cutlass10bfloat16_tE19Flash_kernel_traitsILi64ELi64ELi128ELi4ES3_EELb0ELb0ELb1ELb0ELb0ELb0ELb1ELb1ENS_16Flash_fwd_paramsEEEvRKT8_iiiii,(.L_x_14820 - $_ZN5flash24flash_fwd_splitkv_kernelI23Flash_fwd_kernel_traitsILi64ELi64ELi128ELi4ELb0ELb0EN7cutlass10bfloat16_tE19Flash_kernel_traitsILi64ELi64ELi128ELi4ES3_EELb0ELb0ELb1ELb0ELb0ELb0ELb1ELb1EEEvNS_16Flash_fwd_paramsE$_ZN5flash30compute_attn_1rowblock_splitkvI23Flash_fwd_kernel_traitsILi64ELi64ELi128ELi4ELb0ELb0EN7cutlass10bfloat16_tE19Flash_kernel_traitsILi64ELi64ELi128ELi4ES3_EELb0ELb0ELb1ELb0ELb0ELb0ELb1ELb1ENS_16Flash_fwd_paramsEEEvRKT8_iiiii)
$_ZN5flash24flash_fwd_splitkv_kernelI23Flash_fwd_kernel_traitsILi64ELi64ELi128ELi4ELb0ELb0EN7cutlass10bfloat16_tE19Flash_kernel_traitsILi64ELi64ELi128ELi4ES3_EELb0ELb0ELb1ELb0ELb0ELb0ELb1ELb1EEEvNS_16Flash_fwd_paramsE$_ZN5flash30compute_attn_1rowblock_splitkvI23Flash_fwd_kernel_traitsILi64ELi64ELi128ELi4ELb0ELb0EN7cutlass10bfloat16_tE19Flash_kernel_traitsILi64ELi64ELi128ELi4ES3_EELb0ELb0ELb1ELb0ELb0ELb0ELb1ELb1ENS_16Flash_fwd_paramsEEEvRKT8_iiiii:
        /* <DEDUP_REMOVED lines=39> */
.L_x_12524:
[----:B------:R-:W-:Y:S05]  /*0470*/  BSYNC.RECONVERGENT B0 ;  /* 0x0000000000007941 */ /* 0x000fea0003800200 */
.L_x_12523:
[----:B------:R-:W-:Y:S04]  /*0480*/  BSSY.RECONVERGENT B0, `(.L_x_12525) ;  /* 0x0000007000007945 */ /* 0x000fe80003800200 */
[----:B------:R-:W-:Y:S05]  /*0490*/  @!P4 BRA `(.L_x_12526) ;  /* 0x000000000014c947 */ /* 0x000fea0003800000 */
[----:B------:R-:W4:Y:S02]  /*04a0*/  LD.E.U8 R4, desc[UR4][R100.64+0x1b2] ;  /* 0x0001b20464047980 */ /* 0x000f24000c101100 */
[----:B----4-:R-:W-:-:S13]  /*04b0*/  ISETP.NE.AND P0, PT, R4, RZ, PT ;  /* 0x000000ff0400720c */ /* 0x010fda0003f05270 */
[----:B------:R-:W4:Y:S02]  /*04c0*/  @P0 LD.E R4, desc[UR4][R18.64+0x4] ;  /* 0x0000040412040980 */ /* 0x000f24000c101900 */
[----:B----45:R-:W-:-:S06]  /*04d0*/  @P0 IADD3 R7, PT, PT, R4, -R15, RZ ;  /* 0x8000000f04070210 */ /* 0x030fcc0007ffe0ff */
[----:B------:R4:W5:Y:S02]  /*04e0*/  @!P0 LD.E R7, desc[UR4][R18.64] ;  /* 0x0000000412078980 */ /* 0x000964000c101900 */
.L_x_12526:
[----:B------:R-:W-:Y:S05]  /*04f0*/  BSYNC.RECONVERGENT B0 ;  /* 0x0000000000007941 */ /* 0x000fea0003800200 */
.L_x_12525:
        /* <DEDUP_REMOVED lines=9> */
.L_x_12528:
[----:B------:R-:W5:Y:S01]  /*0590*/  LD.E.64 R6, desc[UR4][R100.64+0x108] ;  /* 0x0001080464067980 */ /* 0x000f62000c101b00 */
[----:B------:R-:W-:Y:S01]  /*05a0*/  BSSY.RECONVERGENT B0, `(.L_x_12530) ;  /* 0x0000006000007945 */ /* 0x000fe20003800200 */
[----:B-----5:R-:W-:-:S04]  /*05b0*/  ISETP.NE.U32.AND P0, PT, R6, RZ, PT ;  /* 0x000000ff0600720c */ /* 0x020fc80003f05070 */
[----:B------:R-:W-:Y:S01]  /*05c0*/  ISETP.NE.AND.EX P0, PT, R7, RZ, PT, P0 ;  /* 0x000000ff0700720c */ /* 0x000fe20003f05300 */
[----:B------:R-:W-:-:S12]  /*05d0*/  IMAD.MOV.U32 R7, RZ, RZ, RZ ;  /* 0x000000ffff077224 */ /* 0x000fd800078e00ff */
[----:B------:R-:W-:Y:S05]  /*05e0*/  @!P0 BRA `(.L_x_12531) ;  /* 0x0000000000048947 */ /* 0x000fea0003800000 */
[----:B------:R1:W5:Y:S02]  /*05f0*/  LD.E R7, desc[UR4][R100.64+0xbc] ;  /* 0x0000bc0464077980 */ /* 0x000364000c101900 */
.L_x_12531:
[----:B------:R-:W-:Y:S05]  /*0600*/  BSYNC.RECONVERGENT B0 ;  /* 0x0000000000007941 */ /* 0x000fea0003800200 */
.L_x_12530:
[----:B-----5:R-:W-:Y:S02]  /*0610*/  IADD3 R64, PT, PT, R80, R7, RZ ;  /* 0x0000000750407210 */ /* 0x020fe40007ffe0ff */
.L_x_12529:
[----:B------:R-:W-:Y:S05]  /*0620*/  BSYNC.RECONVERGENT B1 ;  /* 0x0000000000017941 */ /* 0x000fea0003800200 */
.L_x_12527:
[----:B------:R-:W-:Y:S01]  /*0630*/  IMAD.SHL.U32 R178, R5, 0x40, RZ ;  /* 0x0000004005b27824 */ /* 0x000fe200078e00ff */
[----:B------:R-:W-:Y:S01]  /*0640*/  MOV R6, R174 ;  /* 0x000000ae00067202 */ /* 0x000fe20000000f00 */
[----:B------:R-:W-:-:S03]  /*0650*/  IMAD.MOV.U32 R7, RZ, RZ, 0x0 ;  /* 0x00000000ff077424 */ /* 0x000fc600078e00ff */
[----:B------:R-:W-:-:S13]  /*0660*/  ISETP.GT.AND P0, PT, R181, R178, PT ;  /* 0x000000b2b500720c */ /* 0x000fda0003f04270 */
[----:B-1234-:R-:W-:Y:S05]  /*0670*/  @!P0 RET.REL.NODEC R6 `(_ZN5flash24flash_fwd_splitkv_kernelI23Flash_fwd_kernel_traitsILi64ELi64ELi128ELi4ELb0ELb0EN7cutlass10bfloat16_tE19Flash_kernel_traitsILi64ELi64ELi128ELi4ES3_EELb0ELb0ELb1ELb0ELb0ELb0ELb1ELb1EEEvNS_16Flash_fwd_paramsE) ;  /* 0xfffffff806608950 */ /* 0x01efea0003c3ffff */
        /* <DEDUP_REMOVED lines=98> */
[----:B------:R-:W-:Y:S01]  /*0ca0*/  ISETP.GE.OR P0, PT, R7, R178, P0 ;  /* 0x000000b20700720c */ /* 0x000fe20000706670 */
[----:B------:R-:W-:Y:S02]  /*0cb0*/  IMAD.MOV.U32 R175, RZ, RZ, 0x0 ;  /* 0x00000000ffaf7424 */ /* 0x000fe400078e00ff */
[----:B------:R-:W-:Y:S01]  /*0cc0*/  @!P5 IMAD.MOV.U32 R15, RZ, RZ, -0x800000 ;  /* 0xff800000ff0fd424 */ /* 0x000fe200078e00ff */
[----:B------:R-:W-:Y:S01]  /*0cd0*/  @!P6 ST.E desc[UR4][R2.64+0x40], R19 ;  /* 0x000040130200e985 */ /* 0x000fe2000c101904 */
[----:B------:R-:W-:Y:S02]  /*0ce0*/  @!P4 IMAD.MOV.U32 R13, RZ, RZ, -0x800000 ;  /* 0xff800000ff0dc424 */ /* 0x000fe400078e00ff */
[----:B------:R-:W-:Y:S01]  /*0cf0*/  @!P2 IMAD.MOV.U32 R11, RZ, RZ, -0x800000 ;  /* 0xff800000ff0ba424 */ /* 0x000fe200078e00ff */
[----:B------:R-:W-:Y:S01]  /*0d00*/  @!P5 ST.E desc[UR4][R2.64+0x60], R15 ;  /* 0x0000600f0200d985 */ /* 0x000fe2000c101904 */
[----:B------:R-:W-:-:S02]  /*0d10*/  @!P1 IMAD.MOV.U32 R9, RZ, RZ, -0x800000 ;  /* 0xff800000ff099424 */ /* 0x000fc400078e00ff */
[----:B------:R-:W-:Y:S01]  /*0d20*/  @!P3 IMAD.MOV.U32 R17, RZ, RZ, -0x800000 ;  /* 0xff800000ff11b424 */ /* 0x000fe200078e00ff */
[----:B------:R-:W-:Y:S04]  /*0d30*/  @!P4 ST.E desc[UR4][R2.64+0x80], R13 ;  /* 0x0000800d0200c985 */ /* 0x000fe8000c101904 */
[----:B------:R-:W-:Y:S04]  /*0d40*/  @!P2 ST.E desc[UR4][R2.64+0xa0], R11 ;  /* 0x0000a00b0200a985 */ /* 0x000fe8000c101904 */
[----:B------:R-:W-:Y:S04]  /*0d50*/  @!P1 ST.E desc[UR4][R2.64+0xc0], R9 ;  /* 0x0000c00902009985 */ /* 0x000fe8000c101904 */
[----:B------:R1:W-:Y:S02]  /*0d60*/  @!P3 ST.E desc[UR4][R2.64], R17 ;  /* 0x000000110200b985 */ /* 0x0003e4000c101904 */
[----:B-1----:R-:W-:Y:S05]  /*0d70*/  @P0 RET.REL.NODEC R174 `(_ZN5flash24flash_fwd_splitkv_kernelI23Flash_fwd_kernel_traitsILi64ELi64ELi128ELi4ELb0ELb0EN7cutlass10bfloat16_tE19Flash_kernel_traitsILi64ELi64ELi128ELi4ES3_EELb0ELb0ELb1ELb0ELb0ELb0ELb1ELb1EEEvNS_16Flash_fwd_paramsE) ;  /* 0xfffffff0aea00950 */ /* 0x002fea0003c3ffff */
[----:B------:R-:W-:Y:S02]  /*0d80*/  MOV R5, 0xff800000 ;  /* 0xff80000000057802 */ /* 0x000fe40000000f00 */
[----:B------:R-:W-:-:S03]  /*0d90*/  MOV R175, 0x0 ;  /* 0x0000000000af7802 */ /* 0x000fc60000000f00 */
[----:B------:R1:W-:Y:S02]  /*0da0*/  ST.E desc[UR4][R2.64+0xe0], R5 ;  /* 0x0000e00502007985 */ /* 0x0003e4000c101904 */
[----:B-1----:R-:W-:Y:S05]  /*0db0*/  RET.REL.NODEC R174 `(_ZN5flash24flash_fwd_splitkv_kernelI23Flash_fwd_kernel_traitsILi64ELi64ELi128ELi4ELb0ELb0EN7cutlass10bfloat16_tE19Flash_kernel_traitsILi64ELi64ELi128ELi4ES3_EELb0ELb0ELb1ELb0ELb0ELb0ELb1ELb1EEEvNS_16Flash_fwd_paramsE) ;  /* 0xfffffff0ae907950 */ /* 0x002fea0003c3ffff */
.L_x_12532:
        /* <DEDUP_REMOVED lines=14> */
[----:B-1----:R-:W4:Y:S01]  /*0ea0*/  LD.E R7, desc[UR4][R100.64+0x68] ;  /* 0x0000680464077980 */ /* 0x002f22000c101900 */
[----:B------:R-:W-:-:S03]  /*0eb0*/  LEA R10, R65, 0xffffff80, 0x7 ;  /* 0xffffff80410a7811 */ /* 0x000fc600078e38ff */
[----:B------:R-:W4:Y:S04]  /*0ec0*/  LD.E.64 R164, desc[UR4][R100.64+0x38] ;  /* 0x0000380464a47980 */ /* 0x000f28000c101b00 */
[----:B------:R-:W4:Y:S04]  /*0ed0*/  LD.E.64 R16, desc[UR4][R100.64+0x50] ;  /* 0x0000500464107980 */ /* 0x000f28000c101b00 */
[----:B------:R-:W5:Y:S04]  /*0ee0*/  LD.E.64 R24, desc[UR4][R100.64+0x58] ;  /* 0x0000580464187980 */ /* 0x000f68000c101b00 */
[----:B------:R-:W5:Y:S01]  /*0ef0*/  LD.E.64 R166, desc[UR4][R100.64+0x40] ;  /* 0x0000400464a67980 */ /* 0x000f62000c101b00 */
[----:B--2---:R-:W-:-:S04]  /*0f00*/  IABS R4, R11 ;  /* 0x0000000b00047213 */ /* 0x004fc80000000000 */
[----:B------:R-:W1:Y:S08]  /*0f10*/  I2F.RP R14, R4 ;  /* 0x00000004000e7306 */ /* 0x000e700000209400 */
[----:B-1----:R-:W1:Y:S02]  /*0f20*/  MUFU.RCP R12, R14 ;  /* 0x0000000e000c7308 */ /* 0x002e640000001000 */
[----:B-1----:R-:W-:Y:S01]  /*0f30*/  IADD3 R12, PT, PT, R12, 0xffffffe, RZ ;  /* 0x0ffffffe0c0c7810 */ /* 0x002fe20007ffe0ff */
[----:B------:R-:W2:Y:S05]  /*0f40*/  LD.E.64 R14, desc[UR4][R100.64+0x28] ;  /* 0x00002804640e7980 */ /* 0x000eaa000c101b00 */
[----:B------:R-:W1:Y:S01]  /*0f50*/  F2I.FTZ.U32.TRUNC.NTZ R13, R12 ;  /* 0x0000000c000d7305 */ /* 0x000e62000021f000 */
[----:B------:R-:W-:-:S02]  /*0f60*/  IABS R2, R11 ;  /* 0x0000000b00027213 */ /* 0x000fc40000000000 */
[----:B-1----:R-:W-:Y:S01]  /*0f70*/  IADD3 R3, PT, PT, RZ, -R13, RZ ;  /* 0x8000000dff037210 */ /* 0x002fe20007ffe0ff */
        /* <DEDUP_REMOVED lines=74> */
.L_x_12534:
        /* <DEDUP_REMOVED lines=13> */
[----:B------:R-:W2:Y:S08]  /*14f0*/  I2F.RP R8, R3 ;  /* 0x0000000300087306 */ /* 0x000eb00000209400 */
[----:B--2---:R-:W2:Y:S02]  /*1500*/  MUFU.RCP R6, R8 ;  /* 0x0000000800067308 */ /* 0x004ea40000001000 */
[----:B--2---:R-:W-:-:S06]  /*1510*/  IADD3 R6, PT, PT, R6, 0xffffffe, RZ ;  /* 0x0ffffffe06067810 */ /* 0x004fcc0007ffe0ff */
[----:B------:R-:W2:Y:S01]  /*1520*/  F2I.FTZ.U32.TRUNC.NTZ R23, R6 ;  /* 0x0000000600177305 */ /* 0x000ea2000021f000 */
[----:B------:R-:W-:Y:S02]  /*1530*/  IABS R13, R7 ;  /* 0x00000007000d7213 */ /* 0x000fe40000000000 */
        /* <DEDUP_REMOVED lines=13> */
[----:B-----5:R-:W-:Y:S02]  /*1610*/  @!P0 SHF.R.S32.HI R2, RZ, 0x1f, R11 ;  /* 0x0000001fff028819 */ /* 0x020fe4000001140b */
[----:B------:R-:W-:Y:S01]  /*1620*/  ISETP.GE.U32.AND P4, PT, R4, R3, PT ;  /* 0x000000030400720c */ /* 0x000fe20003f86070 */
[----:B----4-:R-:W-:Y:S01]  /*1630*/  @!P0 IMAD R9, R21, R11, RZ ;  /* 0x0000000b15098224 */ /* 0x010fe200078e02ff */
[----:B------:R-:W-:Y:S02]  /*1640*/  LOP3.LUT R3, R180, R7, RZ, 0x3c, !PT ;  /* 0x00000007b4037212 */ /* 0x000fe400078e3cff */
[----:B------:R-:W-:Y:S01]  /*1650*/  @P0 IADD3 R8, PT, PT, R12, R15, RZ ;  /* 0x0000000f0c080210 */ /* 0x000fe20007ffe0ff */
[C---:B------:R-:W-:Y:S01]  /*1660*/  @!P0 IMAD R9, R20.reuse, R2, R9 ;  /* 0x0000000214098224 */ /* 0x040fe200078e0209 */
[----:B------:R-:W-:Y:S01]  /*1670*/  ISETP.GE.AND P3, PT, R3, RZ, PT ;  /* 0x000000ff0300720c */ /* 0x000fe20003f66270 */
[----:B------:R-:W-:Y:S01]  /*1680*/  @!P0 IMAD.WIDE.U32 R22, R20, R11, R22 ;  /* 0x0000000b14168225 */ /* 0x000fe200078e0016 */
[----:B------:R-:W-:-:S02]  /*1690*/  ISETP.NE.AND P2, PT, R7, RZ, PT ;  /* 0x000000ff0700720c */ /* 0x000fc40003f45270 */
[----:B------:R-:W-:Y:S01]  /*16a0*/  @!P1 IADD3 R6, PT, PT, R6, 0x1, RZ ;  /* 0x0000000106069810 */ /* 0x000fe20007ffe0ff */
[----:B------:R-:W-:Y:S01]  /*16b0*/  @P0 IMAD.WIDE.U32 R20, R164, R8, RZ ;  /* 0x00000008a4140225 */ /* 0x000fe200078e00ff */
[----:B------:R-:W-:-:S03]  /*16c0*/  @!P0 IADD3 R9, PT, PT, R23, R9, RZ ;  /* 0x0000000917098210 */ /* 0x000fc60007ffe0ff */
[C---:B------:R-:W-:Y:S01]  /*16d0*/  @P0 IMAD R2, R165.reuse, R8, RZ ;  /* 0x00000008a5020224 */ /* 0x040fe200078e02ff */
[----:B------:R-:W-:Y:S01]  /*16e0*/  @!P0 MOV R8, R22 ;  /* 0x0000001600088202 */ /* 0x000fe20000000f00 */
[----:B------:R-:W-:Y:S01]  /*16f0*/  IMAD R4, R165, R10, RZ ;  /* 0x0000000aa5047224 */ /* 0x000fe200078e02ff */
[----:B------:R-:W-:Y:S01]  /*1700*/  @P0 MOV R8, R20 ;  /* 0x0000001400080202 */ /* 0x000fe20000000f00 */
[----:B------:R-:W-:Y:S01]  /*1710*/  @P0 IMAD.IADD R9, R21, 0x1, R2 ;  /* 0x0000000115090824 */ /* 0x000fe200078e0202 */
[----:B------:R-:W-:Y:S01]  /*1720*/  SHF.R.S32.HI R13, RZ, 0x1f, R10 ;  /* 0x0000001fff0d7819 */ /* 0x000fe2000001140a */
[----:B------:R-:W-:Y:S01]  /*1730*/  @P4 VIADD R6, R6, 0x1 ;  /* 0x0000000106064836 */ /* 0x000fe20000000000 */
[----:B------:R-:W-:Y:S01]  /*1740*/  @!P0 SHF.R.S32.HI R3, RZ, 0x1f, R12 ;  /* 0x0000001fff038819 */ /* 0x000fe2000001140c */
[----:B------:R-:W-:Y:S02]  /*1750*/  @!P0 IMAD R2, R167, R12, RZ ;  /* 0x0000000ca7028224 */ /* 0x000fe400078e02ff */
[----:B------:R-:W-:Y:S01]  /*1760*/  IMAD R4, R13, R164, R4 ;  /* 0x000000a40d047224 */ /* 0x000fe200078e0204 */
[----:B------:R-:W-:Y:S01]  /*1770*/  @!P3 IADD3 R6, PT, PT, -R6, RZ, RZ ;  /* 0x000000ff0606b210 */ /* 0x000fe20007ffe1ff */
[----:B------:R-:W-:Y:S01]  /*1780*/  IMAD.WIDE.U32 R20, R164, R10, R8 ;  /* 0x0000000aa4147225 */ /* 0x000fe200078e0008 */
[----:B------:R-:W-:-:S03]  /*1790*/  @!P2 LOP3.LUT R6, RZ, R7, RZ, 0x33, !PT ;  /* 0x00000007ff06a212 */ /* 0x000fc600078e33ff */
[----:B------:R-:W-:Y:S02]  /*17a0*/  @!P0 IMAD R2, R3, R166, R2 ;  /* 0x000000a603028224 */ /* 0x000fe400078e0202 */
[----:B------:R-:W-:Y:S01]  /*17b0*/  @!P0 IMAD.WIDE.U32 R8, R166, R12, RZ ;  /* 0x0000000ca6088225 */ /* 0x000fe200078e00ff */
[----:B------:R-:W-:Y:S02]  /*17c0*/  IADD3 R21, PT, PT, R21, R4, RZ ;  /* 0x0000000415157210 */ /* 0x000fe40007ffe0ff */
[----:B------:R-:W-:Y:S01]  /*17d0*/  @!P0 SHF.R.S32.HI R3, RZ, 0x1f, R11 ;  /* 0x0000001fff038819 */ /* 0x000fe2000001140b */
[----:B------:R-:W-:Y:S01]  /*17e0*/  @P0 IMAD.IADD R12, R12, 0x1, R15 ;  /* 0x000000010c0c0824 */ /* 0x000fe200078e020f */
[----:B------:R-:W-:Y:S01]  /*17f0*/  @!P0 IADD3 R15, PT, PT, R9, R2, RZ ;  /* 0x00000002090f8210 */ /* 0x000fe20007ffe0ff */
[----:B------:R-:W-:Y:S01]  /*1800*/  @!P0 IMAD R2, R17, R11, RZ ;  /* 0x0000000b11028224 */ /* 0x000fe200078e02ff */
[----:B------:R-:W-:Y:S01]  /*1810*/  @!P0 MOV R14, R8 ;  /* 0x00000008000e8202 */ /* 0x000fe20000000f00 */
        /* <DEDUP_REMOVED lines=13> */
[----:B-1----:R-:W-:Y:S02]  /*18f0*/  @P0 MOV R20, R8 ;  /* 0x0000000800140202 */ /* 0x002fe40000000f00 */
.L_x_12535:
[----:B------:R-:W-:Y:S05]  /*1900*/  BSYNC.RECONVERGENT B0 ;  /* 0x0000000000007941 */ /* 0x000fea0003800200 */
.L_x_12533:
        /* <DEDUP_REMOVED lines=43> */
[----:B------:R-:W-:Y:S02]  /*1bc0*/  SHF.R.S32.HI R133, RZ, 0x1f, R180 ;  /* 0x0000001fff857819 */ /* 0x000fe400000114b4 */
[----:B------:R-:W-:Y:S02]  /*1bd0*/  IADD3 R21, PT, PT, R29, R19, RZ ;  /* 0x000000131d157210 */ /* 0x000fe40007ffe0ff */
[----:B------:R-:W-:Y:S01]  /*1be0*/  MOV R20, R28 ;  /* 0x0000001c00147202 */ /* 0x000fe20000000f00 */
[----:B------:R-:W-:Y:S01]  /*1bf0*/  IMAD R19, R25, R2, RZ ;  /* 0x0000000219137224 */ /* 0x000fe200078e02ff */
[----:B------:R-:W-:Y:S01]  /*1c00*/  SHF.R.U32.HI R136, RZ, 0x3, R175 ;  /* 0x00000003ff887819 */ /* 0x000fe200000116af */
[----:B------:R-:W-:-:S02]  /*1c10*/  IMAD.MOV.U32 R137, RZ, RZ, RZ ;  /* 0x000000ffff897224 */ /* 0x000fc400078e00ff */
[----:B------:R-:W-:Y:S01]  /*1c20*/  IMAD.WIDE.U32 R20, R2, R24, R20 ;  /* 0x0000001802147225 */ /* 0x000fe200078e0014 */
[----:B------:R-:W1:Y:S03]  /*1c30*/  S2UR UR6, SR_CgaCtaId ;  /* 0x00000000000679c3 */ /* 0x000e660000008800 */
[-C--:B------:R-:W-:Y:S01]  /*1c40*/  IMAD R173, R167, R136.reuse, RZ ;  /* 0x00000088a7ad7224 */ /* 0x080fe200078e02ff */
[----:B------:R-:W-:Y:S01]  /*1c50*/  SHF.L.U32 R67, R175, 0x6, RZ ;  /* 0x00000006af437819 */ /* 0x000fe200000006ff */
[----:B------:R-:W-:Y:S01]  /*1c60*/  UMOV UR7, 0x400 ;  /* 0x0000040000077882 */ /* 0x000fe20000000000 */
[----:B------:R-:W-:Y:S01]  /*1c70*/  IMAD R169, R165, R136, RZ ;  /* 0x00000088a5a97224 */ /* 0x000fe200078e02ff */
[--C-:B------:R-:W-:Y:S02]  /*1c80*/  SHF.R.U32.HI R68, RZ, 0x1, R175.reuse ;  /* 0x00000001ff447819 */ /* 0x100fe400000116af */
        /* <DEDUP_REMOVED lines=22> */
[----:B------:R-:W-:Y:S01]  /*1df0*/  IMAD R7, R22, R133, R7 ;  /* 0x0000008516077224 */ /* 0x000fe200078e0207 */
[----:B------:R-:W-:Y:S01]  /*1e00*/  IADD3 R6, P1, PT, R12, R6, RZ ;  /* 0x000000060c067210 */ /* 0x000fe20007f3e0ff */
[----:B------:R-:W-:-:S02]  /*1e10*/  IMAD R24, R0, R24, R19 ;  /* 0x0000001800187224 */ /* 0x000fc400078e0213 */
[----:B------:R-:W-:-:S04]  /*1e20*/  IMAD.WIDE.U32 R26, R180, R22, R26 ;  /* 0x00000016b41a7225 */ /* 0x000fc800078e001a */
[----:B------:R-:W-:Y:S01]  /*1e30*/  IMAD.WIDE.U32 R18, R5, 0x40, R136 ;  /* 0x0000004005127825 */ /* 0x000fe200078e0088 */
[----:B------:R-:W-:-:S03]  /*1e40*/  IADD3 R27, PT, PT, R27, R7, RZ ;  /* 0x000000071b1b7210 */ /* 0x000fc60007ffe0ff */
        /* <DEDUP_REMOVED lines=21> */
[----:B------:R-:W-:-:S04]  /*1fa0*/  LOP3.LUT R69, R69, 0x38, R74, 0x78, !PT ;  /* 0x0000003845457812 */ /* 0x000fc800078e784a */
[----:B------:R-:W-:Y:S02]  /*1fb0*/  LOP3.LUT R69, R69, 0x1e00, R74, 0xf8, !PT ;  /* 0x00001e0045457812 */ /* 0x000fe400078ef84a */
[----:B------:R-:W-:Y:S02]  /*1fc0*/  IADD3 R169, PT, PT, R21, R169, RZ ;  /* 0x000000a915a97210 */ /* 0x000fe40007ffe0ff */
[C---:B------:R-:W-:Y:S02]  /*1fd0*/  LEA R170, P1, R20.reuse, R16, 0x1 ;  /* 0x0000001014aa7211 */ /* 0x040fe400078208ff */
[----:B------:R-:W-:Y:S02]  /*1fe0*/  LOP3.LUT R5, R73, 0x8, R68, 0xf8, !PT ;  /* 0x0000000849057812 */ /* 0x000fe400078ef844 */
[----:B------:R-:W-:Y:S02]  /*1ff0*/  LEA R69, R69, UR6, 0x1 ;  /* 0x0000000645457c11 */ /* 0x000fe4000f8e08ff */
[----:B------:R-:W-:-:S02]  /*2000*/  LEA.HI.X R169, R20, R17, R169, 0x1, P1 ;  /* 0x0000001114a97211 */ /* 0x000fc400008f0ca9 */
        /* <DEDUP_REMOVED lines=48> */
[-C--:B---3--:R-:W-:Y:S02]  /*2310*/  IMAD R9, R139, R176.reuse, RZ ;  /* 0x000000b08b097224 */ /* 0x088fe400078e02ff */
[----:B------:R-:W-:-:S04]  /*2320*/  IMAD.WIDE.U32 R28, R138, R176, R28 ;  /* 0x000000b08a1c7225 */ /* 0x000fc800078e001c */
[----:B------:R-:W-:Y:S02]  /*2330*/  IMAD R9, R138, R15, R9 ;  /* 0x0000000f8a097224 */ /* 0x000fe400078e0209 */
[----:B----4-:R-:W-:-:S04]  /*2340*/  IMAD.WIDE.U32 R26, R183, R22, R12 ;  /* 0x00000016b71a7225 */ /* 0x010fc800078e000c */
[----:B------:R-:W-:Y:S01]  /*2350*/  IMAD R8, R23, R183, RZ ;  /* 0x000000b717087224 */ /* 0x000fe200078e02ff */
[----:B------:R-:W-:Y:S01]  /*2360*/  IADD3 R29, PT, PT, R29, R9, RZ ;  /* 0x000000091d1d7210 */ /* 0x000fe20007ffe0ff */
[-C--:B-----5:R-:W-:Y:S02]  /*2370*/  IMAD R9, R141, R176.reuse, RZ ;  /* 0x000000b08d097224 */ /* 0x0a0fe400078e02ff */
[----:B------:R-:W-:Y:S02]  /*2380*/  IMAD.IADD R27, R27, 0x1, R8 ;  /* 0x000000011b1b7824 */ /* 0x000fe400078e0208 */
[C---:B------:R-:W-:Y:S02]  /*2390*/  IMAD R8, R140.reuse, R15, R9 ;  /* 0x0000000f8c087224 */ /* 0x040fe400078e0209 */
        /* <DEDUP_REMOVED lines=62> */
.L_x_12575:
        /* <DEDUP_REMOVED lines=11> */
[C---:B------:R-:W-:Y:S02]  /*2830*/  ISETP.GE.OR P0, PT, R123.reuse, R109, P3 ;  /* 0x0000006d7b00720c */ /* 0x040fe40001f06670 */
[----:B------:R-:W-:Y:S02]  /*2840*/  P2R R2, PR, RZ, 0x2 ;  /* 0x00000002ff027803 */ /* 0x000fe40000000000 */
[-C--:B------:R-:W-:Y:S02]  /*2850*/  ISETP.LT.OR P2, PT, R123, R110.reuse, P0 ;  /* 0x0000006e7b00720c */ /* 0x080fe40000741670 */
[----:B------:R-:W-:Y:S02]  /*2860*/  IADD3 R28, P0, PT, R84, R79, RZ ;  /* 0x0000004f541c7210 */ /* 0x000fe40007f1e0ff */
[----:B------:R-:W-:Y:S02]  /*2870*/  P2R R0, PR, RZ, 0x4 ;  /* 0x00000004ff007803 */ /* 0x000fe40000000000 */
[-C--:B------:R-:W-:Y:S01]  /*2880*/  ISETP.LT.OR P4, PT, R119, R110.reuse, P4 ;  /* 0x0000006e7700720c */ /* 0x080fe20002781670 */
[----:B------:R-:W-:Y:S02]  /*2890*/  @!P1 IMAD.MOV.U32 R4, RZ, RZ, R84 ;  /* 0x000000ffff049224 */ /* 0x000fe400078e0054 */
[----:B------:R-:W-:Y:S02]  /*28a0*/  @!P1 IMAD.MOV.U32 R5, RZ, RZ, R82 ;  /* 0x000000ffff059224 */ /* 0x000fe400078e0052 */
[--C-:B------:R-:W-:Y:S01]  /*28b0*/  IMAD.X R29, R82, 0x1, R77.reuse, P0 ;  /* 0x00000001521d7824 */ /* 0x100fe200000e064d */
[C---:B------:R-:W-:Y:S02]  /*28c0*/  ISETP.GE.OR P0, PT, R122.reuse, R109, P3 ;  /* 0x0000006d7a00720c */ /* 0x040fe40001f06670 */
[----:B----4-:R-:W2:Y:S02]  /*28d0*/  @!P1 LD.E.128 R20, desc[UR4][R4.64] ;  /* 0x0000000404149980 */ /* 0x010ea4000c101d00 */
[-C--:B------:R-:W-:Y:S11]  /*28e0*/  ISETP.LT.OR P6, PT, R122, R110.reuse, P0 ;  /* 0x0000006e7a00720c */ /* 0x080ff600007c1670 */
        /* <DEDUP_REMOVED lines=22> */
[CC--:B------:R-:W-:Y:S02]  /*2a50*/  ISETP.GE.OR P2, PT, R120.reuse, R109.reuse, P3 ;  /* 0x0000006d7800720c */ /* 0x0c0fe40001f46670 */
[C---:B------:R-:W-:Y:S01]  /*2a60*/  ISETP.GE.OR P3, PT, R117.reuse, R109, P3 ;  /* 0x0000006d7500720c */ /* 0x040fe20001f66670 */
        /* <DEDUP_REMOVED lines=49> */
[----:B-1----:R-:W-:Y:S05]  /*2d80*/  @P0 BRA `(.L_x_12538) ;  /* 0x0000000000e80947 */ /* 0x002fea0003800000 */
        /* <DEDUP_REMOVED lines=58> */
.L_x_12538:
        /* <DEDUP_REMOVED lines=68> */
.L_x_12542:
[----:B------:R-:W-:Y:S05]  /*3570*/  BSYNC.RECONVERGENT B0 ;  /* 0x0000000000007941 */ /* 0x000fea0003800200 */
.L_x_12541:
        /* <DEDUP_REMOVED lines=51> */
.L_x_12544:
[----:B------:R-:W-:Y:S05]  /*38b0*/  BSYNC.RECONVERGENT B0 ;  /* 0x0000000000007941 */ /* 0x000fea0003800200 */
.L_x_12543:
        /* <DEDUP_REMOVED lines=53> */
.L_x_12546:
[----:B------:R-:W-:Y:S05]  /*3c10*/  BSYNC.RECONVERGENT B0 ;  /* 0x0000000000007941 */ /* 0x000fea0003800200 */
.L_x_12545:
[C---:B------:R-:W-:Y:S01]  /*3c20*/  ISETP.GE.OR P0, PT, R121.reuse, R109, P3 ;  /* 0x0000006d7900720c */ /* 0x040fe20001f06670 */
        /* <DEDUP_REMOVED lines=56> */
.L_x_12548:
[----:B------:R-:W-:Y:S05]  /*3fb0*/  BSYNC.RECONVERGENT B0 ;  /* 0x0000000000007941 */ /* 0x000fea0003800200 */
.L_x_12547:
[-C--:B------:R-:W-:Y:S01]  /*3fc0*/  ISETP.GE.OR P0, PT, R120, R109.reuse, P3 ;  /* 0x0000006d7800720c */ /* 0x080fe20001f06670 */
        /* <DEDUP_REMOVED lines=61> */
.L_x_12550:
[----:B------:R-:W-:Y:S05]  /*43a0*/  BSYNC.RECONVERGENT B0 ;  /* 0x0000000000007941 */ /* 0x000fea0003800200 */
.L_x_12549:
        /* <DEDUP_REMOVED lines=53> */
.L_x_12552:
[----:B------:R-:W-:Y:S05]  /*4700*/  BSYNC.RECONVERGENT B0 ;  /* 0x0000000000007941 */ /* 0x000fea0003800200 */
.L_x_12551:
        /* <DEDUP_REMOVED lines=55> */
.L_x_12554:
[----:B------:R-:W-:Y:S05]  /*4a80*/  BSYNC.RECONVERGENT B0 ;  /* 0x0000000000007941 */ /* 0x000fea0003800200 */
.L_x_12553:
        /* <DEDUP_REMOVED lines=55> */
.L_x_12556:
[----:B------:R-:W-:Y:S05]  /*4e00*/  BSYNC.RECONVERGENT B0 ;  /* 0x0000000000007941 */ /* 0x000fea0003800200 */
.L_x_12555:
[----:B------:R-:W5:Y:S02]  /*4e10*/  LD.E R3, desc[UR4][R100.64+0xd0] ;  /* 0x0000d00464037980 */ /* 0x000f64000c101900 */
[----:B-----5:R-:W-:Y:S05]  /*4e20*/  IMAD.U32 R3, R3, -0x40, RZ ;  /* 0xffffffc003037824 */ /* 0x020fea00078e00ff */
[C---:B------:R-:W-:Y:S02]  /*4e30*/  LEA R14, P1, R3.reuse, R14, 0x1 ;  /* 0x0000000e030e7211 */ /* 0x040fe400078208ff */
[C---:B------:R-:W-:Y:S02]  /*4e40*/  LEA R54, P0, R3.reuse, R54, 0x1 ;  /* 0x0000003603367211 */ /* 0x040fe400078008ff */
[C---:B------:R-:W-:Y:S02]  /*4e50*/  LEA.HI.X.SX32 R15, R3.reuse, R15, 0x1, P1 ;  /* 0x0000000f030f7211 */ /* 0x040fe400008f0eff */
[----:B------:R-:W-:Y:S01]  /*4e60*/  LEA.HI.X.SX32 R55, R3, R55, 0x1, P0 ;  /* 0x0000003703377211 */ /* 0x000fe200000f0eff */
[----:B------:R-:W-:Y:S05]  /*4e70*/  BRA `(.L_x_12539) ;  /* 0x0000002c00d07947 */ /* 0x000fea0003800000 */
.L_x_12540:
        /* <DEDUP_REMOVED lines=14> */
[CC--:B------:R-:W-:Y:S02]  /*4f60*/  ISETP.GE.OR P1, PT, R136.reuse, R109.reuse, P4 ;  /* 0x0000006d8800720c */ /* 0x0c0fe40002726670 */
[----:B------:R-:W-:Y:S02]  /*4f70*/  PLOP3.LUT P6, PT, P2, P3, PT, 0xf2, 0x2f ;  /* 0x00000000002f781c */ /* 0x000fe400017c7e72 */
[-C--:B------:R-:W-:Y:S02]  /*4f80*/  ISETP.LT.OR P2, PT, R136, R110.reuse, P1 ;  /* 0x0000006e8800720c */ /* 0x080fe40000f41670 */
        /* <DEDUP_REMOVED lines=87> */
.L_x_12558:
[----:B------:R-:W-:Y:S05]  /*5500*/  BSYNC.RECONVERGENT B0 ;  /* 0x0000000000007941 */ /* 0x000fea0003800200 */
.L_x_12557:
        /* <DEDUP_REMOVED lines=87> */
.L_x_12560:
[----:B------:R-:W-:Y:S05]  /*5a80*/  BSYNC.RECONVERGENT B0 ;  /* 0x0000000000007941 */ /* 0x000fea0003800200 */
.L_x_12559:
[-C--:B------:R-:W-:Y:S01]  /*5a90*/  ISETP.LT.OR P2, PT, R122, R110.reuse, P5 ;  /* 0x0000006e7a00720c */ /* 0x080fe20002f41670 */
        /* <DEDUP_REMOVED lines=92> */
.L_x_12562:
[----:B------:R-:W-:Y:S05]  /*6060*/  BSYNC.RECONVERGENT B0 ;  /* 0x0000000000007941 */ /* 0x000fea0003800200 */
.L_x_12561:
        /* <DEDUP_REMOVED lines=91> */
.L_x_12564:
[----:B------:R-:W-:Y:S05]  /*6620*/  BSYNC.RECONVERGENT B0 ;  /* 0x0000000000007941 */ /* 0x000fea0003800200 */
.L_x_12563:
[-C--:B------:R-:W-:Y:S01]  /*6630*/  ISETP.LT.OR P3, PT, R120, R110.reuse, P5 ;  /* 0x0000006e7800720c */ /* 0x080fe20002f61670 */
[----:B------:R-:W-:Y:S01]  /*6640*/  BSSY.RECONVERGENT B0, `(.L_x_12565) ;  /* 0x000005e000007945 */ /* 0x000fe20003800200 */
[CC--:B------:R-:W-:Y:S02]  /*6650*/  ISETP.GE.OR P2, PT, R119.reuse, R109.reuse, P4 ;  /* 0x0000006d7700720c */ /* 0x0c0fe40002746670 */
[C---:B------:R-:W-:Y:S02]  /*6660*/  ISETP.GE.OR P0, PT, R118.reuse, R109, P4 ;  /* 0x0000006d7600720c */ /* 0x040fe40002706670 */
        /* <DEDUP_REMOVED lines=17> */
[----:B------:R-:W-:Y:S04]  /*6780*/  @!P0 IADD3 R42, P2, PT, R61, R92, RZ ;  /* 0x0000005c3d2a8210 */ /* 0x000fe80007f5e0ff */
[----:B------:R-:W-:Y:S02]  /*6790*/  @!P0 IADD3.X R43, PT, PT, R60, R93, RZ, P2, !PT ;  /* 0x0000005d3c2b8210 */ /* 0x000fe400017fe4ff */
[----:B------:R-:W-:Y:S01]  /*67a0*/  PLOP3.LUT P2, PT, PT, PT, PT, 0x80, 0x8 ;  /* 0x000000000008781c */ /* 0x000fe20003f4f070 */
[----:B------:R1:W4:Y:S01]  /*67b0*/  @!P0 LD.E.128 R60, desc[UR4][R148.64] ;  /* 0x00000004943c8980 */ /* 0x000322000c101d00 */
[----:B------:R-:W-:Y:S07]  /*67c0*/  @!P0 PLOP3.LUT P2, PT, P1, PT, PT, 0x80, 0x8 ;  /* 0x000000000008881c */ /* 0x000fee0000f4f070 */
[----:B------:R5:W4:Y:S01]  /*67d0*/  @!P0 LD.E.128 R48, desc[UR4][R42.64] ;  /* 0x000000042a308980 */ /* 0x000b22000c101d00 */
[----:B-1----:R-:W-:Y:S01]  /*67e0*/  IMAD.WIDE.U32 R148, R164, 0x60, R146 ;  /* 0x00000060a4947825 */ /* 0x002fe200078e0092 */
[----:B--2---:R-:W-:Y:S03]  /*67f0*/  @!P0 LOP3.LUT R47, R57, 0xffff0000, RZ, 0xc0, !PT ;  /* 0xffff0000392f8812 */ /* 0x004fe600078ec0ff */
[----:B-----5:R-:W-:Y:S01]  /*6800*/  @!P0 IMAD.U32 R43, R56, 0x10000, RZ ;  /* 0x00010000382b8824 */ /* 0x020fe200078e00ff */
        /* <DEDUP_REMOVED lines=17> */
[C---:B------:R-:W-:Y:S01]  /*6920*/  @!P0 IMAD.U32 R42, R48.reuse, 0x10000, RZ ;  /* 0x00010000302a8824 */ /* 0x040fe200078e00ff */
        /* <DEDUP_REMOVED lines=47> */
.L_x_12566:
[----:B------:R-:W-:Y:S05]  /*6c20*/  BSYNC.RECONVERGENT B0 ;  /* 0x0000000000007941 */ /* 0x000fea0003800200 */
.L_x_12565:
[----:B------:R-:W-:Y:S04]  /*6c30*/  BSSY.RECONVERGENT B0, `(.L_x_12567) ;  /* 0x000005a000007945 */ /* 0x000fe80003800200 */
        /* <DEDUP_REMOVED lines=13> */
[----:B------:R-:W5:Y:S01]  /*6d10*/  @!P0 LD.E.128 R60, desc[UR4][R62.64] ;  /* 0x000000043e3c8980 */ /* 0x000f62000c101d00 */
[----:B------:R-:W-:Y:S01]  /*6d20*/  @!P0 IADD3 R38, P2, PT, R53, R92, RZ ;  /* 0x0000005c35268210 */ /* 0x000fe20007f5e0ff */
[----:B------:R-:W-:Y:S04]  /*6d30*/  @!P0 IMAD.WIDE R22, R19, 0x2, R34 ;  /* 0x0000000213168825 */ /* 0x000fe800078e0222 */
[----:B------:R-:W-:Y:S01]  /*6d40*/  @!P0 IMAD.X R39, R52, 0x1, R93, P2 ;  /* 0x0000000134278824 */ /* 0x000fe200010e065d */
[----:B------:R-:W-:Y:S01]  /*6d50*/  PLOP3.LUT P2, PT, PT, PT, PT, 0x80, 0x8 ;  /* 0x000000000008781c */ /* 0x000fe20003f4f070 */
[----:B------:R5:W5:Y:S01]  /*6d60*/  @!P0 LD.E.128 R24, desc[UR4][R22.64] ;  /* 0x0000000416188980 */ /* 0x000b62000c101d00 */
[----:B------:R-:W-:Y:S07]  /*6d70*/  @!P0 PLOP3.LUT P2, PT, P1, PT, PT, 0x80, 0x8 ;  /* 0x000000000008881c */ /* 0x000fee0000f4f070 */
[----:B-1234-:R1:W2:Y:S08]  /*6d80*/  LD.E.128 R56, desc[UR4][R34.64] ;  /* 0x0000000422387980 */ /* 0x01e2b0000c101d00 */
[----:B------:R2:W3:Y:S01]  /*6d90*/  @!P0 LD.E.128 R48, desc[UR4][R38.64] ;  /* 0x0000000426308980 */ /* 0x0004e2000c101d00 */
[C---:B-----5:R-:W-:Y:S01]  /*6da0*/  @!P0 LOP3.LUT R32, R60.reuse, 0xffff0000, RZ, 0xc0, !PT ;  /* 0xffff00003c208812 */ /* 0x060fe200078ec0ff */
        /* <DEDUP_REMOVED lines=9> */
[C---:B------:R-:W-:Y:S01]  /*6e40*/  @!P0 SHF.L.U32 R37, R24.reuse, 0x10, RZ ;  /* 0x0000001018258819 */ /* 0x040fe200000006ff */
        /* <DEDUP_REMOVED lines=15> */
[C---:B---3--:R-:W-:Y:S01]  /*6f40*/  @!P0 LOP3.LUT R40, R48.reuse, 0xffff0000, RZ, 0xc0, !PT ;  /* 0xffff000030288812 */ /* 0x048fe200078ec0ff */
        /* <DEDUP_REMOVED lines=40> */
.L_x_12568:
[----:B------:R-:W-:Y:S05]  /*71d0*/  BSYNC.RECONVERGENT B0 ;  /* 0x0000000000007941 */ /* 0x000fea0003800200 */
.L_x_12567:
        /* <DEDUP_REMOVED lines=91> */
.L_x_12570:
[----:B------:R-:W-:Y:S05]  /*7790*/  BSYNC.RECONVERGENT B0 ;  /* 0x0000000000007941 */ /* 0x000fea0003800200 */
.L_x_12569:
        /* <DEDUP_REMOVED lines=14> */
[----:B-1-34-:R-:W-:Y:S02]  /*7880*/  @!P0 IADD3 R56, P2, PT, R47, R90, RZ ;  /* 0x0000005a2f388210 */ /* 0x01afe40007f5e0ff */
        /* <DEDUP_REMOVED lines=16> */
[C---:B------:R-:W-:Y:S01]  /*7990*/  @!P0 IMAD.U32 R25, R30.reuse, 0x10000, RZ ;  /* 0x000100001e198824 */ /* 0x040fe200078e00ff */
        /* <DEDUP_REMOVED lines=59> */
.L_x_12572:
[----:B------:R-:W-:Y:S05]  /*7d50*/  BSYNC.RECONVERGENT B0 ;  /* 0x0000000000007941 */ /* 0x000fea0003800200 */
.L_x_12571:
[----:B------:R-:W5:Y:S02]  /*7d60*/  LD.E R3, desc[UR4][R100.64+0xd0] ;  /* 0x0000d00464037980 */ /* 0x000f64000c101900 */
[----:B-----5:R-:W-:Y:S05]  /*7d70*/  IMAD.U32 R3, R3, -0x40, RZ ;  /* 0xffffffc003037824 */ /* 0x020fea00078e00ff */
[C---:B------:R-:W-:Y:S02]  /*7d80*/  LEA R92, P1, R3.reuse, R92, 0x1 ;  /* 0x0000005c035c7211 */ /* 0x040fe400078208ff */
[C---:B------:R-:W-:Y:S02]  /*7d90*/  LEA R90, P0, R3.reuse, R90, 0x1 ;  /* 0x0000005a035a7211 */ /* 0x040fe400078008ff */
[C---:B------:R-:W-:Y:S02]  /*7da0*/  LEA.HI.X.SX32 R93, R3.reuse, R93, 0x1, P1 ;  /* 0x0000005d035d7211 */ /* 0x040fe400008f0eff */
[----:B------:R-:W-:Y:S09]  /*7db0*/  LEA.HI.X.SX32 R91, R3, R91, 0x1, P0 ;  /* 0x0000005b035b7211 */ /* 0x000ff200000f0eff */
.L_x_12539:
[----:B------:R-:W-:Y:S05]  /*7dc0*/  BSYNC.RECONVERGENT B1 ;  /* 0x0000000000017941 */ /* 0x000fea0003800200 */
.L_x_12537:
        /* <DEDUP_REMOVED lines=101> */
.L_x_12574:
[----:B------:R-:W-:Y:S05]  /*8420*/  BSYNC.RECONVERGENT B0 ;  /* 0x0000000000007941 */ /* 0x000fea0003800200 */
.L_x_12573:
[----:B------:R-:W-:Y:S11]  /*8430*/  ISETP.NE.AND P0, PT, R124, RZ, PT ;  /* 0x000000ff7c00720c */ /* 0x000ff60003f05270 */
[----:B------:R-:W-:Y:S02]  /*8440*/  @!UPT UIADD3 URZ, UPT, UPT, URZ, URZ, URZ ;  /* 0x000000fffffff290 */ /* 0x000fe4000fffe0ff */
[----:B------:R-:W-:Y:S05]  /*8450*/  @P0 BRA `(.L_x_12575) ;  /* 0xffffffa000c80947 */ /* 0x000fea000383ffff */
.L_x_12536:
        /* <DEDUP_REMOVED lines=19> */
.L_x_12580:
[----:B------:R2:W-:Y:S02]  /*8590*/  STS.128 [R69], RZ ;  /* 0x000000ff45007388 */ /* 0x0005e40000000c00 */
.L_x_12579:
[----:B------:R-:W-:Y:S05]  /*85a0*/  BSYNC.RECONVERGENT B0 ;  /* 0x0000000000007941 */ /* 0x000fea0003800200 */
.L_x_12578:
        /* <DEDUP_REMOVED lines=17> */
.L_x_12582:
[----:B------:R-:W-:Y:S05]  /*86c0*/  BSYNC.RECONVERGENT B0 ;  /* 0x0000000000007941 */ /* 0x000fea0003800200 */
.L_x_12581:
        /* <DEDUP_REMOVED lines=11> */
.L_x_12584:
[----:B------:R-:W-:Y:S05]  /*8780*/  BSYNC.RECONVERGENT B0 ;  /* 0x0000000000007941 */ /* 0x000fea0003800200 */
.L_x_12583:
        /* <DEDUP_REMOVED lines=11> */
.L_x_12577:
        /* <DEDUP_REMOVED lines=79> */
.L_x_12591:
[----:B------:R-:W-:Y:S05]  /*8d30*/  BSYNC.RECONVERGENT B0 ;  /* 0x0000000000007941 */ /* 0x000fea0003800200 */
.L_x_12590:
[----:B-----5:R3:W-:Y:S01]  /*8d40*/  STS.128 [R69], R8 ;  /* 0x0000000845007388 */ /* 0x0207e20000000c00 */
[----:B------:R-:W-:Y:S05]  /*8d50*/  BRA `(.L_x_12588) ;  /* 0x0000000000047947 */ /* 0x000fea0003800000 */
.L_x_12589:
[----:B------:R2:W-:Y:S02]  /*8d60*/  STS.128 [R69], RZ ;  /* 0x000000ff45007388 */ /* 0x0005e40000000c00 */
.L_x_12588:
[----:B------:R-:W-:Y:S05]  /*8d70*/  BSYNC.RECONVERGENT B1 ;  /* 0x0000000000017941 */ /* 0x000fea0003800200 */
.L_x_12587:
        /* <DEDUP_REMOVED lines=51> */
.L_x_12595:
[----:B------:R-:W-:Y:S05]  /*90b0*/  BSYNC.RECONVERGENT B0 ;  /* 0x0000000000007941 */ /* 0x000fea0003800200 */
.L_x_12594:
[----:B-----5:R1:W-:Y:S02]  /*90c0*/  STS.128 [R69+0x800], R8 ;  /* 0x0008000845007388 */ /* 0x0203e40000000c00 */
.L_x_12593:
[----:B------:R-:W-:Y:S05]  /*90d0*/  BSYNC.RECONVERGENT B1 ;  /* 0x0000000000017941 */ /* 0x000fea0003800200 */
.L_x_12592:
        /* <DEDUP_REMOVED lines=51> */
.L_x_12599:
[----:B------:R-:W-:Y:S05]  /*9410*/  BSYNC.RECONVERGENT B0 ;  /* 0x0000000000007941 */ /* 0x000fea0003800200 */
.L_x_12598:
[----:B-----5:R1:W-:Y:S02]  /*9420*/  STS.128 [R69+0x1000], R8 ;  /* 0x0010000845007388 */ /* 0x0203e40000000c00 */
.L_x_12597:
[----:B------:R-:W-:Y:S05]  /*9430*/  BSYNC.RECONVERGENT B1 ;  /* 0x0000000000017941 */ /* 0x000fea0003800200 */
.L_x_12596:
        /* <DEDUP_REMOVED lines=51> */
.L_x_12601:
[----:B------:R-:W-:Y:S05]  /*9770*/  BSYNC.RECONVERGENT B0 ;  /* 0x0000000000007941 */ /* 0x000fea0003800200 */
.L_x_12600:
[----:B-----5:R1:W-:Y:S01]  /*9780*/  STS.128 [R69+0x1800], R8 ;  /* 0x0018000845007388 */ /* 0x0203e20000000c00 */
[----:B------:R-:W-:Y:S05]  /*9790*/  BRA `(.L_x_12585) ;  /* 0x0000001400e07947 */ /* 0x000fea0003800000 */
.L_x_12586:
        /* <DEDUP_REMOVED lines=94> */
.L_x_12606:
[----:B------:R-:W-:Y:S05]  /*9d80*/  BSYNC.RECONVERGENT B0 ;  /* 0x0000000000007941 */ /* 0x000fea0003800200 */
.L_x_12605:
[----:B-----5:R2:W-:Y:S01]  /*9d90*/  STS.128 [R69], R20 ;  /* 0x0000001445007388 */ /* 0x0205e20000000c00 */
[----:B------:R-:W-:Y:S05]  /*9da0*/  BRA `(.L_x_12603) ;  /* 0x0000000000047947 */ /* 0x000fea0003800000 */
.L_x_12604:
[----:B------:R3:W-:Y:S02]  /*9db0*/  STS.128 [R69], RZ ;  /* 0x000000ff45007388 */ /* 0x0007e40000000c00 */
.L_x_12603:
[----:B------:R-:W-:Y:S05]  /*9dc0*/  BSYNC.RECONVERGENT B1 ;  /* 0x0000000000017941 */ /* 0x000fea0003800200 */
.L_x_12602:
        /* <DEDUP_REMOVED lines=88> */
.L_x_12610:
[----:B------:R-:W-:Y:S05]  /*a350*/  BSYNC.RECONVERGENT B0 ;  /* 0x0000000000007941 */ /* 0x000fea0003800200 */
.L_x_12609:
[----:B-----5:R1:W-:Y:S02]  /*a360*/  STS.128 [R69+0x800], R20 ;  /* 0x0008001445007388 */ /* 0x0203e40000000c00 */
.L_x_12608:
[----:B------:R-:W-:Y:S05]  /*a370*/  BSYNC.RECONVERGENT B1 ;  /* 0x0000000000017941 */ /* 0x000fea0003800200 */
.L_x_12607:
        /* <DEDUP_REMOVED lines=90> */
.L_x_12614:
[----:B------:R-:W-:Y:S05]  /*a920*/  BSYNC.RECONVERGENT B0 ;  /* 0x0000000000007941 */ /* 0x000fea0003800200 */
.L_x_12613:
[----:B-----5:R2:W-:Y:S02]  /*a930*/  STS.128 [R69+0x1000], R20 ;  /* 0x0010001445007388 */ /* 0x0205e40000000c00 */
.L_x_12612:
[----:B------:R-:W-:Y:S05]  /*a940*/  BSYNC.RECONVERGENT B1 ;  /* 0x0000000000017941 */ /* 0x000fea0003800200 */
.L_x_12611:
        /* <DEDUP_REMOVED lines=91> */
.L_x_12616:
[----:B------:R-:W-:Y:S05]  /*af00*/  BSYNC.RECONVERGENT B0 ;  /* 0x0000000000007941 */ /* 0x000fea0003800200 */
.L_x_12615:
[----:B-----5:R1:W-:Y:S02]  /*af10*/  STS.128 [R69+0x1800], R4 ;  /* 0x0018000445007388 */ /* 0x0203e40000000c00 */
.L_x_12585:
[----:B------:R-:W-:Y:S05]  /*af20*/  BSYNC.RECONVERGENT B2 ;  /* 0x0000000000027941 */ /* 0x000fea0003800200 */
.L_x_12576:
        /* <DEDUP_REMOVED lines=12> */
.L_x_12619:
[----:B------:R1:W-:Y:S02]  /*aff0*/  STS.128 [R69+0x2000], RZ ;  /* 0x002000ff45007388 */ /* 0x0003e40000000c00 */
.L_x_12618:
[----:B------:R-:W-:Y:S05]  /*b000*/  BSYNC.RECONVERGENT B0 ;  /* 0x0000000000007941 */ /* 0x000fea0003800200 */
.L_x_12617:
        /* <DEDUP_REMOVED lines=14> */
.L_x_12622:
[----:B------:R3:W-:Y:S02]  /*b0f0*/  STS.128 [R69+0x2800], RZ ;  /* 0x002800ff45007388 */ /* 0x0007e40000000c00 */
.L_x_12621:
[----:B------:R-:W-:Y:S05]  /*b100*/  BSYNC.RECONVERGENT B0 ;  /* 0x0000000000007941 */ /* 0x000fea0003800200 */
.L_x_12620:
        /* <DEDUP_REMOVED lines=12> */
.L_x_12625:
[----:B------:R1:W-:Y:S02]  /*b1d0*/  STS.128 [R69+0x3000], RZ ;  /* 0x003000ff45007388 */ /* 0x0003e40000000c00 */
.L_x_12624:
[----:B------:R-:W-:Y:S05]  /*b1e0*/  BSYNC.RECONVERGENT B0 ;  /* 0x0000000000007941 */ /* 0x000fea0003800200 */
.L_x_12623:
        /* <DEDUP_REMOVED lines=12> */
.L_x_12628:
[----:B------:R1:W-:Y:S02]  /*b2b0*/  STS.128 [R69+0x3800], RZ ;  /* 0x003800ff45007388 */ /* 0x0003e40000000c00 */
.L_x_12627:
[----:B------:R-:W-:Y:S05]  /*b2c0*/  BSYNC.RECONVERGENT B0 ;  /* 0x0000000000007941 */ /* 0x000fea0003800200 */
.L_x_12626:
        /* <DEDUP_REMOVED lines=16> */
.L_x_12631:
[----:B------:R1:W-:Y:S02]  /*b3d0*/  STS.128 [R69+0x4000], RZ ;  /* 0x004000ff45007388 */ /* 0x0003e40000000c00 */
.L_x_12630:
[----:B------:R-:W-:Y:S05]  /*b3e0*/  BSYNC.RECONVERGENT B0 ;  /* 0x0000000000007941 */ /* 0x000fea0003800200 */
.L_x_12629:
        /* <DEDUP_REMOVED lines=13> */
.L_x_12634:
[----:B------:R1:W-:Y:S02]  /*b4c0*/  STS.128 [R69+0x4800], RZ ;  /* 0x004800ff45007388 */ /* 0x0003e40000000c00 */
.L_x_12633:
[----:B------:R-:W-:Y:S05]  /*b4d0*/  BSYNC.RECONVERGENT B0 ;  /* 0x0000000000007941 */ /* 0x000fea0003800200 */
.L_x_12632:
        /* <DEDUP_REMOVED lines=16> */
.L_x_12637:
[----:B------:R1:W-:Y:S02]  /*b5e0*/  STS.128 [R69+0x5000], RZ ;  /* 0x005000ff45007388 */ /* 0x0003e40000000c00 */
.L_x_12636:
[----:B------:R-:W-:Y:S05]  /*b5f0*/  BSYNC.RECONVERGENT B0 ;  /* 0x0000000000007941 */ /* 0x000fea0003800200 */
.L_x_12635:
        /* <DEDUP_REMOVED lines=14> */
.L_x_12640:
[----:B------:R1:W-:Y:S02]  /*b6e0*/  STS.128 [R69+0x5800], RZ ;  /* 0x005800ff45007388 */ /* 0x0003e40000000c00 */
.L_x_12639:
[----:B------:R-:W-:Y:S05]  /*b6f0*/  BSYNC.RECONVERGENT B0 ;  /* 0x0000000000007941 */ /* 0x000fea0003800200 */
.L_x_12638:
[----:B------:R-:W1:Y:S04]  /*b700*/  LD.E.64 R16, desc[UR4][R100.64+0x1c0] ;  /* 0x0001c00464107980 */ /* 0x000e68000c101b00 */
[----:B---3--:R-:W3:Y:S01]  /*b710*/  LD.E.64 R8, desc[UR4][R100.64+0x1b8] ;  /* 0x0001b80464087980 */ /* 0x008ee2000c101b00 */
[----:B------:R-:W-:-:S03]  /*b720*/  MOV R132, R180 ;  /* 0x000000b400847202 */ /* 0x000fc60000000f00 */
[----:B------:R-:W2:Y:S04]  /*b730*/  LD.E R7, desc[UR4][R100.64+0xd8] ;  /* 0x0000d80464077980 */ /* 0x000ea8000c101900 */
[----:B------:R-:W0:Y:S01]  /*b740*/  LDGDEPBAR ;  /* 0x00000000000079af */ /* 0x000e220000000000 */
[----:B-1----:R-:W-:-:S04]  /*b750*/  IMAD.WIDE.U32 R10, R183, R16, R132 ;  /* 0x00000010b70a7225 */ /* 0x002fc800078e0084 */
[----:B------:R-:W-:Y:S01]  /*b760*/  IMAD R0, R17, R183, RZ ;  /* 0x000000b711007224 */ /* 0x000fe200078e02ff */
[----:B---3--:R-:W-:-:S04]  /*b770*/  LEA R8, P0, R10, R8, 0x2 ;  /* 0x000000080a087211 */ /* 0x008fc800078010ff */
[----:B------:R-:W-:-:S04]  /*b780*/  IADD3 R0, PT, PT, R11, R0, RZ ;  /* 0x000000000b007210 */ /* 0x000fc80007ffe0ff */
[----:B------:R-:W-:-:S05]  /*b790*/  LEA.HI.X R9, R10, R9, R0, 0x2, P0 ;  /* 0x000000090a097211 */ /* 0x000fca00000f1400 */
[----:B------:R-:W3:Y:S01]  /*b7a0*/  LD.E R0, desc[UR4][R8.64] ;  /* 0x0000000408007980 */ /* 0x000ee2000c101900 */
[----:B--2---:R-:W3:Y:S01]  /*b7b0*/  MUFU.RCP R7, R7 ;  /* 0x0000000700077308 */ /* 0x004ee20000001000 */
[----:B------:R-:W-:-:S04]  /*b7c0*/  DEPBAR.LE SB0, 0x0 ;  /* 0x000080000000791a */ /* 0x000fc80000000000 */
[----:B------:R-:W-:Y:S01]  /*b7d0*/  BSSY.RECONVERGENT B0, `(.L_x_12641) ;  /* 0x000000e000007945 */ /* 0x000fe20003800200 */
[----:B------:R-:W-:Y:S01]  /*b7e0*/  BAR.SYNC.DEFER_BLOCKING 0x0 ;  /* 0x0000000000007b1d */ /* 0x000fe20000010000 */
[----:B---3--:R-:W-:-:S05]  /*b7f0*/  FMUL.FTZ R0, R0, R7 ;  /* 0x0000000700007220 */ /* 0x008fca0000410000 */
        /* <DEDUP_REMOVED lines=8> */
.L_x_12643:
[----:B------:R2:W-:Y:S01]  /*b880*/  STS.128 [R69+0x6000], RZ ;  /* 0x006000ff45007388 */ /* 0x0005e20000000c00 */
[----:B------:R-:W-:Y:S05]  /*b890*/  BRA `(.L_x_12644) ;  /* 0x0000000000047947 */ /* 0x000fea0003800000 */
.L_x_12642:
[----:B------:R1:W-:Y:S02]  /*b8a0*/  STS.128 [R69+0x6000], RZ ;  /* 0x006000ff45007388 */ /* 0x0003e40000000c00 */
.L_x_12644:
[----:B------:R-:W-:Y:S05]  /*b8b0*/  BSYNC.RECONVERGENT B0 ;  /* 0x0000000000007941 */ /* 0x000fea0003800200 */
.L_x_12641:
        /* <DEDUP_REMOVED lines=13> */
.L_x_12647:
[----:B------:R1:W-:Y:S02]  /*b990*/  STS.128 [R69+0x6800], RZ ;  /* 0x006800ff45007388 */ /* 0x0003e40000000c00 */
.L_x_12646:
[----:B------:R-:W-:Y:S05]  /*b9a0*/  BSYNC.RECONVERGENT B0 ;  /* 0x0000000000007941 */ /* 0x000fea0003800200 */
.L_x_12645:
        /* <DEDUP_REMOVED lines=13> */
.L_x_12650:
[----:B------:R1:W-:Y:S02]  /*ba80*/  STS.128 [R69+0x7000], RZ ;  /* 0x007000ff45007388 */ /* 0x0003e40000000c00 */
.L_x_12649:
[----:B------:R-:W-:Y:S05]  /*ba90*/  BSYNC.RECONVERGENT B0 ;  /* 0x0000000000007941 */ /* 0x000fea0003800200 */
.L_x_12648:
        /* <DEDUP_REMOVED lines=13> */
.L_x_12653:
[----:B------:R1:W-:Y:S02]  /*bb70*/  STS.128 [R69+0x7800], RZ ;  /* 0x007800ff45007388 */ /* 0x0003e40000000c00 */
.L_x_12652:
[----:B------:R-:W-:Y:S05]  /*bb80*/  BSYNC.RECONVERGENT B0 ;  /* 0x0000000000007941 */ /* 0x000fea0003800200 */
.L_x_12651:
        /* <DEDUP_REMOVED lines=16> */
.L_x_12656:
[----:B------:R1:W-:Y:S02]  /*bc90*/  STS.128 [R69+0x8000], RZ ;  /* 0x008000ff45007388 */ /* 0x0003e40000000c00 */
.L_x_12655:
[----:B------:R-:W-:Y:S05]  /*bca0*/  BSYNC.RECONVERGENT B0 ;  /* 0x0000000000007941 */ /* 0x000fea0003800200 */
.L_x_12654:
        /* <DEDUP_REMOVED lines=13> */
.L_x_12659:
[----:B------:R1:W-:Y:S02]  /*bd80*/  STS.128 [R69+0x8800], RZ ;  /* 0x008800ff45007388 */ /* 0x0003e40000000c00 */
.L_x_12658:
[----:B------:R-:W-:Y:S05]  /*bd90*/  BSYNC.RECONVERGENT B0 ;  /* 0x0000000000007941 */ /* 0x000fea0003800200 */
.L_x_12657:
        /* <DEDUP_REMOVED lines=16> */
.L_x_12662:
[----:B------:R1:W-:Y:S02]  /*bea0*/  STS.128 [R69+0x9000], RZ ;  /* 0x009000ff45007388 */ /* 0x0003e40000000c00 */
.L_x_12661:
[----:B------:R-:W-:Y:S05]  /*beb0*/  BSYNC.RECONVERGENT B0 ;  /* 0x0000000000007941 */ /* 0x000fea0003800200 */
.L_x_12660:
        /* <DEDUP_REMOVED lines=16> */
.L_x_12665:
[----:B------:R1:W-:Y:S02]  /*bfc0*/  STS.128 [R69+0x9800], RZ ;  /* 0x009800ff45007388 */ /* 0x0003e40000000c00 */
.L_x_12664:
[----:B------:R-:W-:Y:S05]  /*bfd0*/  BSYNC.RECONVERGENT B0 ;  /* 0x0000000000007941 */ /* 0x000fea0003800200 */
.L_x_12663:
[----:B------:R-:W2:Y:S01]  /*bfe0*/  S2UR UR6, SR_CgaCtaId ;  /* 0x00000000000679c3 */ /* 0x000ea20000008800 */
[----:B------:R-:W-:Y:S01]  /*bff0*/  IMAD.SHL.U32 R70, R70, 0x400, RZ ;  /* 0x0000040046467824 */ /* 0x000fe200078e00ff */
[----:B------:R-:W-:Y:S01]  /*c000*/  LOP3.LUT R73, R73, 0x8, R175, 0x78, !PT ;  /* 0x0000000849497812 */ /* 0x000fe200078e78af */
[----:B------:R-:W-:Y:S01]  /*c010*/  UMOV UR7, 0x400 ;  /* 0x0000040000077882 */ /* 0x000fe20000000000 */
[----:B------:R-:W-:Y:S01]  /*c020*/  IMAD.IADD R159, R66, 0x1, R159 ;  /* 0x00000001429f7824 */ /* 0x000fe200078e029f */
[----:B------:R-:W-:Y:S01]  /*c030*/  R2P PR, R175, 0x6 ;  /* 0x00000006af007804 */ /* 0x000fe20000000000 */
[----:B------:R-:W-:Y:S01]  /*c040*/  IMAD.MOV.U32 R4, RZ, RZ, 0x20 ;  /* 0x00000020ff047424 */ /* 0x000fe200078e00ff */
[----:B------:R-:W-:Y:S01]  /*c050*/  LOP3.LUT R2, R73, 0x38, R74, 0x78, !PT ;  /* 0x0000003849027812 */ /* 0x000fe200078e784a */
[----:B-1----:R-:W-:Y:S01]  /*c060*/  IMAD.MOV.U32 R6, RZ, RZ, 0x40 ;  /* 0x00000040ff067424 */ /* 0x002fe200078e00ff */
[----:B------:R-:W-:Y:S01]  /*c070*/  LOP3.LUT R5, R70, 0x400, RZ, 0xc0, !PT ;  /* 0x0000040046057812 */ /* 0x000fe200078ec0ff */
[----:B------:R-:W0:Y:S01]  /*c080*/  LDGDEPBAR ;  /* 0x00000000000079af */ /* 0x000e220000000000 */
[----:B------:R-:W-:Y:S01]  /*c090*/  SEL R4, R4, 0xffffffe0, !P1 ;  /* 0xffffffe004047807 */ /* 0x000fe20004800000 */
[----:B------:R-:W-:Y:S01]  /*c0a0*/  IMAD.SHL.U32 R103, R175, 0x2, RZ ;  /* 0x00000002af677824 */ /* 0x000fe200078e00ff */
[----:B------:R-:W-:Y:S01]  /*c0b0*/  SEL R6, R6, 0xffffffc0, !P2 ;  /* 0xffffffc006067807 */ /* 0x000fe20005000000 */
[----:B------:R-:W-:Y:S01]  /*c0c0*/  IMAD R2, R2, 0x2, R5 ;  /* 0x0000000202027824 */ /* 0x000fe200078e0205 */
[----:B------:R-:W-:Y:S01]  /*c0d0*/  ISETP.GT.AND P0, PT, R177, R168, PT ;  /* 0x000000a8b100720c */ /* 0x000fe20003f04270 */
[----:B------:R-:W-:Y:S01]  /*c0e0*/  BSSY.RECONVERGENT B1, `(.L_x_12666) ;  /* 0x00000fa000017945 */ /* 0x000fe20003800200 */
[----:B------:R-:W-:-:S02]  /*c0f0*/  SHF.R.U32.HI R102, RZ, 0x2, R175 ;  /* 0x00000002ff667819 */ /* 0x000fc400000116af */
[----:B------:R-:W-:Y:S02]  /*c100*/  LOP3.LUT R103, R103, 0x6, RZ, 0xc0, !PT ;  /* 0x0000000667677812 */ /* 0x000fe400078ec0ff */
[----:B------:R-:W-:Y:S01]  /*c110*/  LOP3.LUT R102, R102, 0x7, RZ, 0xc0, !PT ;  /* 0x0000000766667812 */ /* 0x000fe200078ec0ff */
[----:B--2---:R-:W-:-:S06]  /*c120*/  ULEA UR6, UR6, UR7, 0x18 ;  /* 0x0000000706067291 */ /* 0x004fcc000f8ec0ff */
[----:B------:R-:W-:Y:S01]  /*c130*/  LEA R159, R159, UR6, 0x1 ;  /* 0x000000069f9f7c11 */ /* 0x000fe2000f8e08ff */
[----:B------:R-:W-:Y:S02]  /*c140*/  VIADD R158, R2, UR6 ;  /* 0x00000006029e7c36 */ /* 0x000fe40008000000 */
[----:B------:R-:W-:Y:S02]  /*c150*/  LDSM.16.M88.4 R60, [R2+UR6+0x2000] ;  /* 0x00200006023c783b */ /* 0x000fe40008000200 */
[C---:B------:R-:W-:Y:S01]  /*c160*/  IMAD.IADD R157, R159.reuse, 0x1, R4 ;  /* 0x000000019f9d7824 */ /* 0x040fe200078e0204 */
[C---:B------:R-:W-:Y:S01]  /*c170*/  IADD3 R154, PT, PT, R158.reuse, R4, RZ ;  /* 0x000000049e9a7210 */ /* 0x040fe20007ffe0ff */
[----:B------:R-:W1:Y:S01]  /*c180*/  LDSM.16.M88.4 R116, [R159] ;  /* 0x000000009f74783b */ /* 0x000e620000000200 */
[--C-:B------:R-:W-:Y:S02]  /*c190*/  IMAD.IADD R156, R159, 0x1, R6.reuse ;  /* 0x000000019f9c7824 */ /* 0x100fe400078e0206 */
[----:B----4-:R-:W-:Y:S01]  /*c1a0*/  IMAD.IADD R153, R158, 0x1, R6 ;  /* 0x000000019e997824 */ /* 0x010fe200078e0206 */
[----:B------:R-:W2:Y:S02]  /*c1b0*/  LDSM.16.M88.4 R52, [R2+UR6+0x2800] ;  /* 0x002800060234783b */ /* 0x000ea40008000200 */
[C---:B------:R-:W-:Y:S01]  /*c1c0*/  IADD3 R155, PT, PT, R4.reuse, R156, RZ ;  /* 0x0000009c049b7210 */ /* 0x040fe20007ffe0ff */
[----:B------:R-:W-:Y:S01]  /*c1d0*/  IMAD.IADD R152, R4, 0x1, R153 ;  /* 0x0000000104987824 */ /* 0x000fe200078e0299 */
[----:B------:R-:W-:Y:S04]  /*c1e0*/  LDSM.16.M88.4 R108, [R157] ;  /* 0x000000009d6c783b */ /* 0x000fe80000000200 */
[----:B------:R-:W4:Y:S04]  /*c1f0*/  LDSM.16.M88.4 R80, [R154+0x2000] ;  /* 0x002000009a50783b */ /* 0x000f280000000200 */
[----:B------:R-:W3:Y:S04]  /*c200*/  LDSM.16.M88.4 R76, [R154+0x2800] ;  /* 0x002800009a4c783b */ /* 0x000ee80000000200 */
[----:B------:R-:W3:Y:S04]  /*c210*/  LDSM.16.M88.4 R44, [R2+UR6+0x3000] ;  /* 0x00300006022c783b */ /* 0x000ee80008000200 */
[----:B------:R-:W3:Y:S04]  /*c220*/  LDSM.16.M88.4 R36, [R2+UR6+0x3800] ;  /* 0x003800060224783b */ /* 0x000ee80008000200 */
[----:B-----5:R-:W3:Y:S04]  /*c230*/  LDSM.16.M88.4 R28, [R2+UR6+0x4000] ;  /* 0x00400006021c783b */ /* 0x020ee80008000200 */
[----:B------:R-:W3:Y:S04]  /*c240*/  LDSM.16.M88.4 R20, [R2+UR6+0x4800] ;  /* 0x004800060214783b */ /* 0x000ee80008000200 */
[----:B------:R-:W3:Y:S01]  /*c250*/  LDSM.16.M88.4 R8, [R2+UR6+0x5000] ;  /* 0x005000060208783b */ /* 0x000ee20008000200 */
        /* <DEDUP_REMOVED lines=12> */
[C---:B----4-:R-:W-:Y:S08]  /*c320*/  HMMA.16816.F32.BF16 R72, R108.reuse, R80, R72 ;  /* 0x000000506c48723c */ /* 0x050ff00000041848 */
[C---:B------:R-:W-:Y:S01]  /*c330*/  HMMA.16816.F32.BF16 R60, R108.reuse, R82, R60 ;  /* 0x000000526c3c723c */ /* 0x040fe2000004183c */
[----:B------:R-:W4:Y:S07]  /*c340*/  LDSM.16.M88.4 R80, [R154+0x4000] ;  /* 0x004000009a50783b */ /* 0x000f2e0000000200 */
        /* <DEDUP_REMOVED lines=61> */
[----:B------:R-:W-:Y:S01]  /*c720*/  HMMA.16816.F32.BF16 R56, R112, R104, R56 ;  /* 0x000000687038723c */ /* 0x000fe20000041838 */
[----:B------:R-:W-:-:S07]  /*c730*/  LOP3.LUT R105, R68, 0x1f0, RZ, 0xc0, !PT ;  /* 0x000001f044697812 */ /* 0x000fce00078ec0ff */
        /* <DEDUP_REMOVED lines=9> */
[C---:B----4-:R-:W-:Y:S08]  /*c7d0*/  HMMA.16816.F32.BF16 R16, R112.reuse, R80, R16 ;  /* 0x000000507010723c */ /* 0x050ff00000041810 */
[C---:B------:R-:W-:Y:S08]  /*c7e0*/  HMMA.16816.F32.BF16 R8, R112.reuse, R82, R8 ;  /* 0x000000527008723c */ /* 0x040ff00000041808 */
[C---:B---3--:R-:W-:Y:S08]  /*c7f0*/  HMMA.16816.F32.BF16 R120, R112.reuse, R76, R120 ;  /* 0x0000004c7078723c */ /* 0x048ff00000041878 */
        /* <DEDUP_REMOVED lines=16> */
.L_x_12669:
        /* <DEDUP_REMOVED lines=60> */
.L_x_12670:
[----:B------:R-:W-:Y:S05]  /*ccc0*/  BSYNC.RECONVERGENT B0 ;  /* 0x0000000000007941 */ /* 0x000fea0003800200 */
.L_x_12668:
        /* <DEDUP_REMOVED lines=59> */
.L_x_12667:
[----:B------:R-:W-:Y:S05]  /*d080*/  BSYNC.RECONVERGENT B1 ;  /* 0x0000000000017941 */ /* 0x000fea0003800200 */
.L_x_12666:
        /* <DEDUP_REMOVED lines=25> */
[C---:B------:R-:W-:Y:S01]  /*d220*/  IMAD.IADD R76, R2.reuse, 0x1, -R91 ;  /* 0x00000001024c7824 */ /* 0x040fe200078e0a5b */
[----:B------:R-:W-:Y:S01]  /*d230*/  ISETP.GE.AND P0, PT, R91, R64, PT ;  /* 0x000000405b00720c */ /* 0x000fe20003f06270 */
[C---:B------:R-:W-:Y:S01]  /*d240*/  VIADD R87, R3.reuse, 0x20 ;  /* 0x0000002003577836 */ /* 0x040fe20000000000 */
[----:B------:R-:W-:Y:S01]  /*d250*/  IABS R12, R12 ;  /* 0x0000000c000c7213 */ /* 0x000fe20000000000 */
[----:B------:R-:W-:Y:S02]  /*d260*/  IMAD.IADD R14, R2, 0x1, -R83 ;  /* 0x00000001020e7824 */ /* 0x000fe400078e0a53 */
        /* <DEDUP_REMOVED lines=13> */
[C---:B------:R-:W-:Y:S01]  /*d340*/  FFMA.FTZ R12, -R0.reuse, R12, R53 ;  /* 0x0000000c000c7223 */ /* 0x040fe20000010135 */
[----:B------:R-:W-:Y:S01]  /*d350*/  I2FP.F32.S32 R14, R14 ;  /* 0x0000000e000e7245 */ /* 0x000fe20000201400 */
[C---:B------:R-:W-:Y:S01]  /*d360*/  VIADD R53, R3.reuse, 0x30 ;  /* 0x0000003003357836 */ /* 0x040fe20000000000 */
        /* <DEDUP_REMOVED lines=19> */
[----:B------:R-:W-:Y:S01]  /*d4a0*/  I2FP.F32.S32 R15, R15 ;  /* 0x0000000f000f7245 */ /* 0x000fe20000201400 */
[----:B------:R-:W-:Y:S01]  /*d4b0*/  IMAD.IADD R150, R2, 0x1, -R61 ;  /* 0x0000000102967824 */ /* 0x000fe200078e0a3d */
[----:B------:R-:W-:Y:S01]  /*d4c0*/  I2FP.F32.S32 R13, R13 ;  /* 0x0000000d000d7245 */ /* 0x000fe20000201400 */
[----:B------:R-:W-:Y:S01]  /*d4d0*/  FFMA.FTZ R110, -R0, R57, R44 ;  /* 0x00000039006e7223 */ /* 0x000fe2000001012c */
[----:B------:R-:W-:-:S02]  /*d4e0*/  VIADD R57, R3, 0x48 ;  /* 0x0000004803397836 */ /* 0x000fc40000000000 */
[----:B------:R-:W-:Y:S01]  /*d4f0*/  FFMA.FTZ R198, -R0, R15, R40 ;  /* 0x0000000f00c67223 */ /* 0x000fe20000010128 */
[----:B------:R-:W-:Y:S02]  /*d500*/  IMAD.IADD R15, R2, 0x1, -R69 ;  /* 0x00000001020f7824 */ /* 0x000fe400078e0a45 */
[----:B------:R-:W-:Y:S01]  /*d510*/  FFMA.FTZ R196, -R0, R13, R36 ;  /* 0x0000000d00c47223 */ /* 0x000fe20000010124 */
[C---:B------:R-:W-:Y:S01]  /*d520*/  IMAD.IADD R13, R2.reuse, 0x1, -R57 ;  /* 0x00000001020d7824 */ /* 0x040fe200078e0a39 */
[----:B------:R-:W-:Y:S01]  /*d530*/  IABS R194, R194 ;  /* 0x000000c200c27213 */ /* 0x000fe20000000000 */
[----:B------:R-:W-:Y:S01]  /*d540*/  IMAD.IADD R208, R2, 0x1, -R85 ;  /* 0x0000000102d07824 */ /* 0x000fe200078e0a55 */
[----:B------:R-:W-:Y:S02]  /*d550*/  IABS R15, R15 ;  /* 0x0000000f000f7213 */ /* 0x000fe40000000000 */
[----:B------:R-:W-:Y:S02]  /*d560*/  IABS R13, R13 ;  /* 0x0000000d000d7213 */ /* 0x000fe40000000000 */
[----:B------:R-:W-:-:S02]  /*d570*/  I2FP.F32.S32 R15, R15 ;  /* 0x0000000f000f7245 */ /* 0x000fc40000201400 */
[----:B------:R-:W-:Y:S02]  /*d580*/  I2FP.F32.S32 R194, R194 ;  /* 0x000000c200c27245 */ /* 0x000fe40000201400 */
[----:B------:R-:W-:Y:S01]  /*d590*/  I2FP.F32.S32 R13, R13 ;  /* 0x0000000d000d7245 */ /* 0x000fe20000201400 */
[C---:B------:R-:W-:Y:S01]  /*d5a0*/  FFMA.FTZ R32, -R0.reuse, R15, R32 ;  /* 0x0000000f00207223 */ /* 0x040fe20000010120 */
[C---:B------:R-:W-:Y:S02]  /*d5b0*/  VIADD R15, R3.reuse, 0x59 ;  /* 0x00000059030f7836 */ /* 0x040fe40000000000 */
[C---:B------:R-:W-:Y:S01]  /*d5c0*/  FFMA.FTZ R194, -R0.reuse, R194, R37 ;  /* 0x000000c200c27223 */ /* 0x040fe20000010125 */
[C---:B------:R-:W-:Y:S02]  /*d5d0*/  VIADD R37, R3.reuse, 0x50 ;  /* 0x0000005003257836 */ /* 0x040fe40000000000 */
[----:B------:R-:W-:Y:S01]  /*d5e0*/  FFMA.FTZ R142, -R0, R13, R28 ;  /* 0x0000000d008e7223 */ /* 0x000fe2000001011c */
[C---:B------:R-:W-:Y:S01]  /*d5f0*/  IMAD.IADD R28, R2.reuse, 0x1, -R15 ;  /* 0x00000001021c7824 */ /* 0x040fe200078e0a0f */
[----:B------:R-:W-:Y:S01]  /*d600*/  IABS R106, R106 ;  /* 0x0000006a006a7213 */ /* 0x000fe20000000000 */
[----:B------:R-:W-:Y:S01]  /*d610*/  IMAD.IADD R97, R2, 0x1, -R37 ;  /* 0x0000000102617824 */ /* 0x000fe200078e0a25 */
[----:B------:R-:W-:Y:S01]  /*d620*/  IABS R150, R150 ;  /* 0x0000009600967213 */ /* 0x000fe20000000000 */
[----:B------:R-:W-:Y:S01]  /*d630*/  VIADD R13, R3, 0x60 ;  /* 0x00000060030d7836 */ /* 0x000fe20000000000 */
[----:B------:R-:W-:-:S02]  /*d640*/  IABS R28, R28 ;  /* 0x0000001c001c7213 */ /* 0x000fc40000000000 */
[----:B------:R-:W-:Y:S01]  /*d650*/  IABS R97, R97 ;  /* 0x0000006100617213 */ /* 0x000fe20000000000 */
[----:B------:R-:W-:Y:S01]  /*d660*/  IMAD.IADD R93, R2, 0x1, -R13 ;  /* 0x00000001025d7824 */ /* 0x000fe200078e0a0d */
[----:B------:R-:W-:Y:S02]  /*d670*/  I2FP.F32.S32 R28, R28 ;  /* 0x0000001c001c7245 */ /* 0x000fe40000201400 */
[----:B------:R-:W-:Y:S02]  /*d680*/  I2FP.F32.S32 R97, R97 ;  /* 0x0000006100617245 */ /* 0x000fe40000201400 */
[----:B------:R-:W-:Y:S01]  /*d690*/  I2FP.F32.S32 R106, R106 ;  /* 0x0000006a006a7245 */ /* 0x000fe20000201400 */
[----:B------:R-:W-:Y:S01]  /*d6a0*/  FFMA.FTZ R21, -R0, R28, R21 ;  /* 0x0000001c00157223 */ /* 0x000fe20000010115 */
[----:B------:R-:W-:Y:S02]  /*d6b0*/  VIADD R28, R2, 0x8 ;  /* 0x00000008021c7836 */ /* 0x000fe40000000000 */
[C---:B------:R-:W-:Y:S01]  /*d6c0*/  FFMA.FTZ R136, -R0.reuse, R97, R24 ;  /* 0x0000006100887223 */ /* 0x040fe20000010118 */
[----:B------:R-:W-:Y:S01]  /*d6d0*/  IABS R208, R208 ;  /* 0x000000d000d07213 */ /* 0x000fe20000000000 */
[----:B------:R-:W-:Y:S01]  /*d6e0*/  FFMA.FTZ R106, -R0, R106, R45 ;  /* 0x0000006a006a7223 */ /* 0x000fe2000001012d */
[C---:B------:R-:W-:Y:S01]  /*d6f0*/  IMAD.IADD R24, R28.reuse, 0x1, -R89 ;  /* 0x000000011c187824 */ /* 0x040fe200078e0a59 */
[----:B------:R-:W-:Y:S01]  /*d700*/  I2FP.F32.S32 R150, R150 ;  /* 0x0000009600967245 */ /* 0x000fe20000201400 */
[C---:B------:R-:W-:Y:S01]  /*d710*/  VIADD R45, R3.reuse, 0x49 ;  /* 0x00000049032d7836 */ /* 0x040fe20000000000 */
[----:B------:R-:W-:Y:S01]  /*d720*/  IABS R93, R93 ;  /* 0x0000005d005d7213 */ /* 0x000fe20000000000 */
[----:B------:R-:W-:Y:S01]  /*d730*/  IMAD.IADD R91, R28, 0x1, -R91 ;  /* 0x000000011c5b7824 */ /* 0x000fe200078e0a5b */
        /* <DEDUP_REMOVED lines=9> */
[----:B------:R-:W-:Y:S01]  /*d7d0*/  FFMA.FTZ R55, -R0, R24, R55 ;  /* 0x0000001800377223 */ /* 0x000fe20000010137 */
[----:B------:R-:W-:Y:S01]  /*d7e0*/  I2FP.F32.S32 R148, R148 ;  /* 0x0000009400947245 */ /* 0x000fe20000201400 */
[----:B------:R-:W2:Y:S01]  /*d7f0*/  LD.E R24, desc[UR4][R100.64+0xdc] ;  /* 0x0000dc0464187980 */ /* 0x000ea2000c101900 */
[----:B------:R-:W-:-:S02]  /*d800*/  VIADD R49, R3, 0x31 ;  /* 0x0000003103317836 */ /* 0x000fc40000000000 */
[----:B------:R-:W-:Y:S01]  /*d810*/  FFMA.FTZ R44, -R0, R93, R16 ;  /* 0x0000005d002c7223 */ /* 0x000fe20000010110 */
[----:B------:R-:W-:Y:S02]  /*d820*/  IMAD.IADD R36, R2, 0x1, -R33 ;  /* 0x0000000102247824 */ /* 0x000fe400078e0a21 */
[----:B------:R-:W-:Y:S01]  /*d830*/  FFMA.FTZ R148, -R0, R148, R29 ;  /* 0x0000009400947223 */ /* 0x000fe2000001011d */
[----:B------:R-:W-:Y:S01]  /*d840*/  VIADD R29, R3, 0x58 ;  /* 0x00000058031d7836 */ /* 0x000fe20000000000 */
[----:B------:R-:W-:Y:S01]  /*d850*/  IABS R91, R91 ;  /* 0x0000005b005b7213 */ /* 0x000fe20000000000 */
[C---:B------:R-:W-:Y:S01]  /*d860*/  IMAD.IADD R16, R2.reuse, 0x1, -R3 ;  /* 0x0000000102107824 */ /* 0x040fe200078e0a03 */
[----:B------:R-:W-:Y:S01]  /*d870*/  IABS R36, R36 ;  /* 0x0000002400247213 */ /* 0x000fe20000000000 */
[C---:B------:R-:W-:Y:S01]  /*d880*/  IMAD.IADD R95, R2.reuse, 0x1, -R29 ;  /* 0x00000001025f7824 */ /* 0x040fe200078e0a1d */
[----:B------:R-:W-:Y:S01]  /*d890*/  ISETP.GE.AND P2, PT, R87, R64, PT ;  /* 0x000000405700720c */ /* 0x000fe20003f46270 */
[----:B------:R-:W-:Y:S01]  /*d8a0*/  IMAD.IADD R56, R2, 0x1, -R49 ;  /* 0x0000000102387824 */ /* 0x000fe200078e0a31 */
[----:B------:R-:W-:Y:S01]  /*d8b0*/  IABS R16, R16 ;  /* 0x0000001000107213 */ /* 0x000fe20000000000 */
[C---:B------:R-:W-:Y:S01]  /*d8c0*/  IMAD.IADD R5, R28.reuse, 0x1, -R5 ;  /* 0x000000011c057824 */ /* 0x040fe200078e0a05 */
[----:B------:R-:W-:Y:S01]  /*d8d0*/  IABS R95, R95 ;  /* 0x0000005f005f7213 */ /* 0x000fe20000000000 */
[C---:B------:R-:W-:Y:S01]  /*d8e0*/  IMAD.IADD R7, R28.reuse, 0x1, -R7 ;  /* 0x000000011c077824 */ /* 0x040fe200078e0a07 */
[----:B------:R-:W-:Y:S01]  /*d8f0*/  IABS R56, R56 ;  /* 0x0000003800387213 */ /* 0x000fe20000000000 */
[----:B------:R-:W-:Y:S01]  /*d900*/  IMAD.IADD R40, R28, 0x1, -R81 ;  /* 0x000000011c287824 */ /* 0x000fe200078e0a51 */
[----:B------:R-:W-:-:S02]  /*d910*/  I2FP.F32.S32 R95, R95 ;  /* 0x0000005f005f7245 */ /* 0x000fc40000201400 */
[----:B------:R-:W-:Y:S02]  /*d920*/  I2FP.F32.S32 R36, R36 ;  /* 0x0000002400247245 */ /* 0x000fe40000201400 */
[----:B------:R-:W-:Y:S01]  /*d930*/  IABS R5, R5 ;  /* 0x0000000500057213 */ /* 0x000fe20000000000 */
[----:B------:R-:W-:Y:S01]  /*d940*/  FFMA.FTZ R132, -R0, R95, R20 ;  /* 0x0000005f00847223 */ /* 0x000fe20000010114 */
[----:B------:R-:W-:Y:S01]  /*d950*/  IMAD.IADD R20, R28, 0x1, -R3 ;  /* 0x000000011c147824 */ /* 0x000fe200078e0a03 */
[----:B------:R-:W-:Y:S01]  /*d960*/  I2FP.F32.S32 R93, R16 ;  /* 0x00000010005d7245 */ /* 0x000fe20000201400 */
[----:B------:R-:W-:Y:S01]  /*d970*/  FFMA.FTZ R25, -R0, R36, R25 ;  /* 0x0000002400197223 */ /* 0x000fe20000010119 */
[----:B------:R-:W-:Y:S01]  /*d980*/  IABS R7, R7 ;  /* 0x0000000700077213 */ /* 0x000fe20000000000 */
[----:B------:R-:W-:Y:S01]  /*d990*/  IMAD.IADD R36, R28, 0x1, -R83 ;  /* 0x000000011c247824 */ /* 0x000fe200078e0a53 */
[----:B------:R-:W-:Y:S01]  /*d9a0*/  IABS R20, R20 ;  /* 0x0000001400147213 */ /* 0x000fe20000000000 */
[CC--:B------:R-:W-:Y:S01]  /*d9b0*/  FFMA.FTZ R72, -R0.reuse, R93.reuse, R72 ;  /* 0x0000005d00487223 */ /* 0x0c0fe20000010148 */
        /* <DEDUP_REMOVED lines=15> */
[----:B------:R-:W-:Y:S01]  /*dab0*/  IABS R36, R36 ;  /* 0x0000002400247213 */ /* 0x000fe20000000000 */
[----:B------:R-:W-:Y:S01]  /*dac0*/  IMAD.IADD R75, R28, 0x1, -R87 ;  /* 0x000000011c4b7824 */ /* 0x000fe200078e0a57 */
[----:B------:R-:W-:-:S02]  /*dad0*/  IABS R85, R40 ;  /* 0x0000002800557213 */ /* 0x000fc40000000000 */
[----:B------:R-:W-:Y:S02]  /*dae0*/  I2FP.F32.S32 R36, R36 ;  /* 0x0000002400247245 */ /* 0x000fe40000201400 */
[----:B------:R-:W-:Y:S02]  /*daf0*/  I2FP.F32.S32 R85, R85 ;  /* 0x0000005500557245 */ /* 0x000fe40000201400 */
[----:B------:R-:W-:Y:S01]  /*db00*/  FSEL R72, R68, -INF , !P3 ;  /* 0xff80000044487808 */ /* 0x000fe20005800000 */
[----:B------:R-:W-:Y:S01]  /*db10*/  FFMA.FTZ R59, -R0, R36, R59 ;  /* 0x00000024003b7223 */ /* 0x000fe2000001013b */
[----:B------:R-:W-:Y:S01]  /*db20*/  FSEL R70, R70, -INF , !P6 ;  /* 0xff80000046467808 */ /* 0x000fe20007000000 */
[----:B------:R-:W-:Y:S01]  /*db30*/  FFMA.FTZ R36, -R0, R85, R54 ;  /* 0x0000005500247223 */ /* 0x000fe20000010136 */
[----:B------:R-:W-:Y:S01]  /*db40*/  FSEL R54, R63, -INF , !P4 ;  /* 0xff8000003f367808 */ /* 0x000fe20006000000 */
[----:B------:R-:W-:Y:S01]  /*db50*/  IMAD.IADD R63, R28, 0x1, -R79 ;  /* 0x000000011c3f7824 */ /* 0x000fe200078e0a4f */
[----:B------:R-:W-:-:S02]  /*db60*/  FSEL R68, R16, -INF , !P6 ;  /* 0xff80000010447808 */ /* 0x000fc40007000000 */
[----:B------:R-:W-:Y:S02]  /*db70*/  ISETP.GE.AND P6, PT, R83, R64, PT ;  /* 0x000000405300720c */ /* 0x000fe40003fc6270 */
[----:B------:R-:W-:Y:S02]  /*db80*/  IABS R20, R20 ;  /* 0x0000001400147213 */ /* 0x000fe40000000000 */
[----:B------:R-:W-:Y:S01]  /*db90*/  FSEL R16, R59, -INF , !P6 ;  /* 0xff8000003b107808 */ /* 0x000fe20007000000 */
[----:B------:R-:W-:Y:S01]  /*dba0*/  IMAD.IADD R59, R28, 0x1, -R53 ;  /* 0x000000011c3b7824 */ /* 0x000fe200078e0a35 */
[----:B------:R-:W-:Y:S02]  /*dbb0*/  IABS R63, R63 ;  /* 0x0000003f003f7213 */ /* 0x000fe40000000000 */
[----:B------:R-:W-:Y:S02]  /*dbc0*/  I2FP.F32.S32 R20, R20 ;  /* 0x0000001400147245 */ /* 0x000fe40000201400 */
[----:B------:R-:W-:Y:S01]  /*dbd0*/  FSEL R74, R60, -INF , !P4 ;  /* 0xff8000003c4a7808 */ /* 0x000fe20006000000 */
[----:B------:R-:W-:Y:S01]  /*dbe0*/  IMAD.IADD R60, R28, 0x1, -R77 ;  /* 0x000000011c3c7824 */ /* 0x000fe200078e0a4d */
[----:B------:R-:W-:Y:S01]  /*dbf0*/  I2FP.F32.S32 R63, R63 ;  /* 0x0000003f003f7245 */ /* 0x000fe20000201400 */
[----:B------:R-:W-:Y:S01]  /*dc00*/  FFMA.FTZ R51, -R0, R20, R51 ;  /* 0x0000001400337223 */ /* 0x000fe20000010133 */
[----:B------:R-:W-:-:S02]  /*dc10*/  IABS R59, R59 ;  /* 0x0000003b003b7213 */ /* 0x000fc40000000000 */
[----:B------:R-:W-:Y:S01]  /*dc20*/  FSEL R58, R76, -INF , !P0 ;  /* 0xff8000004c3a7808 */ /* 0x000fe20004000000 */
[----:B------:R-:W-:Y:S01]  /*dc30*/  FFMA.FTZ R46, -R0, R63, R46 ;  /* 0x0000003f002e7223 */ /* 0x000fe2000001012e */
[----:B------:R-:W-:Y:S02]  /*dc40*/  FSEL R56, R56, -INF , !P0 ;  /* 0xff80000038387808 */ /* 0x000fe40004000000 */
[----:B------:R-:W-:Y:S02]  /*dc50*/  I2FP.F32.S32 R59, R59 ;  /* 0x0000003b003b7245 */ /* 0x000fe40000201400 */
[----:B------:R-:W-:Y:S02]  /*dc60*/  ISETP.GE.AND P0, PT, R79, R64, PT ;  /* 0x000000404f00720c */ /* 0x000fe40003f06270 */
[----:B------:R-:W-:Y:S01]  /*dc70*/  IABS R60, R60 ;  /* 0x0000003c003c7213 */ /* 0x000fe20000000000 */
[----:B------:R-:W-:Y:S01]  /*dc80*/  FFMA.FTZ R42, -R0, R59, R42 ;  /* 0x0000003b002a7223 */ /* 0x000fe2000001012a */
[----:B------:R-:W-:-:S02]  /*dc90*/  FSEL R76, R62, -INF , !P3 ;  /* 0xff8000003e4c7808 */ /* 0x000fc40005800000 */
[----:B------:R-:W-:Y:S02]  /*dca0*/  ISETP.GE.AND P3, PT, R81, R64, PT ;  /* 0x000000405100720c */ /* 0x000fe40003f66270 */
[----:B------:R-:W-:Y:S02]  /*dcb0*/  I2FP.F32.S32 R60, R60 ;  /* 0x0000003c003c7245 */ /* 0x000fe40000201400 */
[----:B------:R-:W-:Y:S02]  /*dcc0*/  FSEL R208, R208, -INF , !P1 ;  /* 0xff800000d0d07808 */ /* 0x000fe40004800000 */
[----:B------:R-:W-:Y:S02]  /*dcd0*/  FSEL R108, R51, -INF , !P1 ;  /* 0xff800000336c7808 */ /* 0x000fe40004800000 */
[----:B------:R-:W-:Y:S02]  /*dce0*/  FSEL R110, R110, -INF , !P0 ;  /* 0xff8000006e6e7808 */ /* 0x000fe40004000000 */
[----:B------:R-:W-:-:S02]  /*dcf0*/  FSEL R204, R46, -INF , !P0 ;  /* 0xff8000002ecc7808 */ /* 0x000fc40004000000 */
[-C--:B------:R-:W-:Y:S02]  /*dd00*/  ISETP.GE.AND P0, PT, R53, R64.reuse, PT ;  /* 0x000000403500720c */ /* 0x080fe40003f06270 */
[----:B------:R-:W-:Y:S01]  /*dd10*/  ISETP.GE.AND P1, PT, R57, R64, PT ;  /* 0x000000403900720c */ /* 0x000fe20003f26270 */
[----:B------:R-:W-:Y:S01]  /*dd20*/  IMAD.IADD R57, R28, 0x1, -R57 ;  /* 0x000000011c397824 */ /* 0x000fe200078e0a39 */
[----:B------:R-:W-:Y:S01]  /*dd30*/  FSEL R40, R52, -INF , !P3 ;  /* 0xff80000034287808 */ /* 0x000fe20005800000 */
[----:B------:R-:W-:Y:S01]  /*dd40*/  IMAD.IADD R52, R28, 0x1, -R49 ;  /* 0x000000011c347824 */ /* 0x000fe200078e0a31 */
[----:B------:R-:W-:Y:S01]  /*dd50*/  FSEL R210, R48, -INF , !P2 ;  /* 0xff80000030d27808 */ /* 0x000fe20005000000 */
[----:B------:R-:W-:Y:S01]  /*dd60*/  FFMA.FTZ R47, -R0, R60, R47 ;  /* 0x0000003c002f7223 */ /* 0x000fe2000001012f */
[----:B------:R-:W-:Y:S01]  /*dd70*/  FSEL R198, R198, -INF , !P0 ;  /* 0xff800000c6c67808 */ /* 0x000fe20004000000 */
[----:B------:R-:W-:Y:S01]  /*dd80*/  IMAD.IADD R48, R28, 0x1, -R71 ;  /* 0x000000011c307824 */ /* 0x000fe200078e0a47 */
[----:B------:R-:W-:Y:S01]  /*dd90*/  FSEL R186, R42, -INF , !P0 ;  /* 0xff8000002aba7808 */ /* 0x000fe20004000000 */
[----:B------:R-:W-:Y:S01]  /*dda0*/  IMAD.IADD R42, R28, 0x1, -R45 ;  /* 0x000000011c2a7824 */ /* 0x000fe200078e0a2d */
[----:B------:R-:W-:-:S02]  /*ddb0*/  ISETP.GE.AND P4, PT, R77, R64, PT ;  /* 0x000000404d00720c */ /* 0x000fc40003f86270 */
[----:B------:R-:W-:Y:S02]  /*ddc0*/  ISETP.GE.AND P0, PT, R45, R64, PT ;  /* 0x000000402d00720c */ /* 0x000fe40003f06270 */
[----:B------:R-:W-:Y:S02]  /*ddd0*/  IABS R45, R57 ;  /* 0x00000039002d7213 */ /* 0x000fe40000000000 */
[----:B------:R-:W-:Y:S02]  /*dde0*/  IABS R52, R52 ;  /* 0x0000003400347213 */ /* 0x000fe40000000000 */
[----:B------:R-:W-:Y:S01]  /*ddf0*/  FSEL R202, R47, -INF , !P4 ;  /* 0xff8000002fca7808 */ /* 0x000fe20006000000 */
[----:B------:R-:W-:Y:S01]  /*de00*/  IMAD.IADD R47, R28, 0x1, -R69 ;  /* 0x000000011c2f7824 */ /* 0x000fe200078e0a45 */
[----:B------:R-:W-:Y:S02]  /*de10*/  IABS R48, R48 ;  /* 0x0000003000307213 */ /* 0x000fe40000000000 */
[----:B------:R-:W-:-:S02]  /*de20*/  I2FP.F32.S32 R45, R45 ;  /* 0x0000002d002d7245 */ /* 0x000fc40000201400 */
[----:B------:R-:W-:Y:S02]  /*de30*/  ISETP.GE.AND P5, PT, R89, R64, PT ;  /* 0x000000405900720c */ /* 0x000fe40003fa6270 */
[----:B------:R-:W-:Y:S02]  /*de40*/  I2FP.F32.S32 R52, R52 ;  /* 0x0000003400347245 */ /* 0x000fe40000201400 */
[----:B------:R-:W-:Y:S01]  /*de50*/  I2FP.F32.S32 R48, R48 ;  /* 0x0000003000307245 */ /* 0x000fe20000201400 */
[----:B------:R-:W-:Y:S01]  /*de60*/  FFMA.FTZ R30, -R0, R45, R30 ;  /* 0x0000002d001e7223 */ /* 0x000fe2000001011e */
[----:B------:R-:W-:Y:S02]  /*de70*/  FSEL R20, R14, -INF , !P6 ;  /* 0xff8000000e147808 */ /* 0x000fe40007000000 */
[----:B------:R-:W-:Y:S01]  /*de80*/  IABS R47, R47 ;  /* 0x0000002f002f7213 */ /* 0x000fe20000000000 */
[----:B------:R-:W-:Y:S01]  /*de90*/  IMAD.IADD R46, R28, 0x1, -R61 ;  /* 0x000000011c2e7824 */ /* 0x000fe200078e0a3d */
[----:B------:R-:W-:Y:S01]  /*dea0*/  FSEL R14, R36, -INF , !P3 ;  /* 0xff800000240e7808 */ /* 0x000fe20005800000 */
[C---:B------:R-:W-:Y:S01]  /*deb0*/  FFMA.FTZ R43, -R0.reuse, R52, R43 ;  /* 0x00000034002b7223 */ /* 0x040fe2000001012b */
[----:B------:R-:W-:Y:S01]  /*dec0*/  IABS R75, R75 ;  /* 0x0000004b004b7213 */ /* 0x000fe20000000000 */
[----:B------:R-:W-:Y:S01]  /*ded0*/  FFMA.FTZ R39, -R0, R48, R39 ;  /* 0x0000003000277223 */ /* 0x000fe20000010127 */
[----:B------:R-:W-:-:S02]  /*dee0*/  FSEL R36, R12, -INF , !P5 ;  /* 0xff8000000c247808 */ /* 0x000fc40006800000 */
[----:B------:R-:W-:Y:S02]  /*def0*/  FSEL R12, R55, -INF , !P5 ;  /* 0xff800000370c7808 */ /* 0x000fe40006800000 */
[----:B------:R-:W-:Y:S02]  /*df00*/  FSEL R106, R106, -INF , !P4 ;  /* 0xff8000006a6a7808 */ /* 0x000fe40006000000 */
[-C--:B------:R-:W-:Y:S02]  /*df10*/  ISETP.GE.AND P5, PT, R71, R64.reuse, PT ;  /* 0x000000404700720c */ /* 0x080fe40003fa6270 */
[----:B------:R-:W-:Y:S02]  /*df20*/  I2FP.F32.S32 R47, R47 ;  /* 0x0000002f002f7245 */ /* 0x000fe40000201400 */
[----:B------:R-:W-:Y:S02]  /*df30*/  ISETP.GE.AND P4, PT, R49, R64, PT ;  /* 0x000000403100720c */ /* 0x000fe40003f86270 */
[----:B------:R-:W-:-:S02]  /*df40*/  FSEL R142, R142, -INF , !P1 ;  /* 0xff8000008e8e7808 */ /* 0x000fc40004800000 */
[----:B------:R-:W-:Y:S02]  /*df50*/  FSEL R146, R30, -INF , !P1 ;  /* 0xff8000001e927808 */ /* 0x000fe40004800000 */
[----:B------:R-:W-:Y:S02]  /*df60*/  I2FP.F32.S32 R75, R75 ;  /* 0x0000004b004b7245 */ /* 0x000fe40000201400 */
[----:B------:R-:W-:Y:S02]  /*df70*/  ISETP.GE.AND P1, PT, R15, R64, PT ;  /* 0x000000400f00720c */ /* 0x000fe40003f26270 */
[----:B------:R-:W-:Y:S01]  /*df80*/  IABS R46, R46 ;  /* 0x0000002e002e7213 */ /* 0x000fe20000000000 */
[----:B------:R-:W-:Y:S01]  /*df90*/  FFMA.FTZ R34, -R0, R47, R34 ;  /* 0x0000002f00227223 */ /* 0x000fe20000010122 */
[----:B------:R-:W-:Y:S01]  /*dfa0*/  FSEL R200, R41, -INF , !P4 ;  /* 0xff80000029c87808 */ /* 0x000fe20006000000 */
[----:B------:R-:W-:Y:S01]  /*dfb0*/  IMAD.IADD R124, R28, 0x1, -R33 ;  /* 0x000000011c7c7824 */ /* 0x000fe200078e0a21 */
[----:B------:R-:W-:Y:S01]  /*dfc0*/  FSEL R192, R43, -INF , !P4 ;  /* 0xff8000002bc07808 */ /* 0x000fe20006000000 */
[----:B------:R-:W-:Y:S01]  /*dfd0*/  FFMA.FTZ R50, -R0, R75, R50 ;  /* 0x0000004b00327223 */ /* 0x000fe20000010132 */
[----:B------:R-:W-:Y:S01]  /*dfe0*/  FSEL R188, R39, -INF , !P5 ;  /* 0xff80000027bc7808 */ /* 0x000fe20006800000 */
[C---:B------:R-:W-:Y:S01]  /*dff0*/  IMAD.IADD R39, R28.reuse, 0x1, -R37 ;  /* 0x000000011c277824 */ /* 0x040fe200078e0a25 */
[-C--:B------:R-:W-:Y:S01]  /*e000*/  ISETP.GE.AND P4, PT, R37, R64.reuse, PT ;  /* 0x000000402500720c */ /* 0x080fe20003f86270 */
[C---:B------:R-:W-:Y:S01]  /*e010*/  IMAD.IADD R37, R28.reuse, 0x1, -R29 ;  /* 0x000000011c257824 */ /* 0x040fe200078e0a1d */
[----:B------:R-:W-:Y:S01]  /*e020*/  ISETP.GE.AND P3, PT, R69, R64, PT ;  /* 0x000000404500720c */ /* 0x000fe20003f66270 */
[----:B------:R-:W-:Y:S01]  /*e030*/  IMAD.IADD R112, R28, 0x1, -R15 ;  /* 0x000000011c707824 */ /* 0x000fe200078e0a0f */
[----:B------:R-:W-:-:S02]  /*e040*/  FSEL R128, R21, -INF , !P1 ;  /* 0xff80000015807808 */ /* 0x000fc40004800000 */
[----:B------:R-:W-:Y:S02]  /*e050*/  I2FP.F32.S32 R46, R46 ;  /* 0x0000002e002e7245 */ /* 0x000fe40000201400 */
[----:B------:R-:W-:Y:S02]  /*e060*/  FMNMX3.FTZ R21, R7, R58, R72, !PT ;  /* 0x0000003a07157276 */ /* 0x000fe40007810048 */
[----:B------:R-:W-:Y:S02]  /*e070*/  FSEL R182, R32, -INF , !P3 ;  /* 0xff80000020b67808 */ /* 0x000fe40005800000 */
[----:B------:R-:W-:Y:S01]  /*e080*/  FSEL R140, R34, -INF , !P3 ;  /* 0xff800000228c7808 */ /* 0x000fe20005800000 */
[----:B------:R-:W-:Y:S01]  /*e090*/  FFMA.FTZ R35, -R0, R46, R35 ;  /* 0x0000002e00237223 */ /* 0x000fe20000010123 */
[----:B------:R-:W-:Y:S02]  /*e0a0*/  IABS R124, R124 ;  /* 0x0000007c007c7213 */ /* 0x000fe40000000000 */
[----:B------:R-:W-:-:S02]  /*e0b0*/  IABS R37, R37 ;  /* 0x0000002500257213 */ /* 0x000fc40000000000 */
[----:B------:R-:W-:Y:S02]  /*e0c0*/  ISETP.GE.AND P3, PT, R33, R64, PT ;  /* 0x000000402100720c */ /* 0x000fe40003f66270 */
[----:B------:R-:W-:Y:S01]  /*e0d0*/  FMNMX3.FTZ R21, R21, R74, R70, !PT ;  /* 0x0000004a15157276 */ /* 0x000fe20007810046 */
[----:B------:R-:W-:Y:S01]  /*e0e0*/  IMAD.IADD R55, R28, 0x1, -R73 ;  /* 0x000000011c377824 */ /* 0x000fe200078e0a49 */
[----:B------:R-:W-:Y:S02]  /*e0f0*/  FSEL R206, R50, -INF , !P2 ;  /* 0xff80000032ce7808 */ /* 0x000fe40005000000 */
[----:B------:R-:W-:Y:S02]  /*e100*/  IABS R112, R112 ;  /* 0x0000007000707213 */ /* 0x000fe40000000000 */
[----:B------:R-:W-:Y:S02]  /*e110*/  ISETP.GE.AND P2, PT, R61, R64, PT ;  /* 0x000000403d00720c */ /* 0x000fe40003f46270 */
[----:B------:R-:W-:-:S02]  /*e120*/  I2FP.F32.S32 R124, R124 ;  /* 0x0000007c007c7245 */ /* 0x000fc40000201400 */
[----:B------:R-:W-:Y:S02]  /*e130*/  I2FP.F32.S32 R37, R37 ;  /* 0x0000002500257245 */ /* 0x000fe40000201400 */
[----:B------:R-:W-:Y:S02]  /*e140*/  FSEL R134, R25, -INF , !P3 ;  /* 0xff80000019867808 */ /* 0x000fe40005800000 */
[----:B------:R-:W-:Y:S02]  /*e150*/  FMNMX3.FTZ R21, R21, R20, R40, !PT ;  /* 0x0000001415157276 */ /* 0x000fe40007810028 */
[----:B------:R-:W-:Y:S02]  /*e160*/  IABS R39, R39 ;  /* 0x0000002700277213 */ /* 0x000fe40000000000 */
[----:B------:R-:W-:Y:S02]  /*e170*/  I2FP.F32.S32 R112, R112 ;  /* 0x0000007000707245 */ /* 0x000fe40000201400 */
[----:B------:R-:W-:-:S02]  /*e180*/  FMNMX3.FTZ R25, R5, R56, R76, !PT ;  /* 0x0000003805197276 */ /* 0x000fc4000781004c */
[----:B------:R-:W-:Y:S01]  /*e190*/  FSEL R138, R35, -INF , !P2 ;  /* 0xff800000238a7808 */ /* 0x000fe20005000000 */
[----:B------:R-:W-:Y:S01]  /*e1a0*/  IMAD.IADD R35, R28, 0x1, -R13 ;  /* 0x000000011c237824 */ /* 0x000fe200078e0a0d */
[----:B------:R-:W-:Y:S01]  /*e1b0*/  IABS R55, R55 ;  /* 0x0000003700377213 */ /* 0x000fe20000000000 */
[C---:B------:R-:W-:Y:S01]  /*e1c0*/  FFMA.FTZ R124, -R0.reuse, R124, R27 ;  /* 0x0000007c007c7223 */ /* 0x040fe2000001011b */
[----:B------:R-:W-:Y:S01]  /*e1d0*/  IABS R42, R42 ;  /* 0x0000002a002a7213 */ /* 0x000fe20000000000 */
[C---:B------:R-:W-:Y:S01]  /*e1e0*/  FFMA.FTZ R114, -R0.reuse, R37, R22 ;  /* 0x0000002500727223 */ /* 0x040fe20000010116 */
[----:B------:R-:W-:Y:S01]  /*e1f0*/  FMNMX3.FTZ R21, R21, R36, R210, !PT ;  /* 0x0000002415157276 */ /* 0x000fe200078100d2 */
[----:B------:R-:W-:Y:S01]  /*e200*/  FFMA.FTZ R112, -R0, R112, R23 ;  /* 0x0000007000707223 */ /* 0x000fe20000010117 */
[----:B------:R-:W-:Y:S01]  /*e210*/  FSEL R150, R150, -INF , !P2 ;  /* 0xff80000096967808 */ /* 0x000fe20005000000 */
[----:B------:R-:W-:Y:S01]  /*e220*/  VIADD R27, R3, 0x71 ;  /* 0x00000071031b7836 */ /* 0x000fe20000000000 */
[----:B------:R-:W-:-:S02]  /*e230*/  I2FP.F32.S32 R39, R39 ;  /* 0x0000002700277245 */ /* 0x000fc40000201400 */
[----:B------:R-:W-:Y:S01]  /*e240*/  FMNMX3.FTZ R25, R25, R54, R68, !PT ;  /* 0x0000003619197276 */ /* 0x000fe20007810044 */
[----:B------:R-:W-:Y:S01]  /*e250*/  VIADD R23, R3, 0x78 ;  /* 0x0000007803177836 */ /* 0x000fe20000000000 */
[-C--:B------:R-:W-:Y:S02]  /*e260*/  ISETP.GE.AND P2, PT, R29, R64.reuse, PT ;  /* 0x000000401d00720c */ /* 0x080fe40003f46270 */
[----:B------:R-:W-:Y:S01]  /*e270*/  I2FP.F32.S32 R55, R55 ;  /* 0x0000003700377245 */ /* 0x000fe20000201400 */
[----:B------:R-:W-:Y:S01]  /*e280*/  VIADD R37, R3, 0x69 ;  /* 0x0000006903257836 */ /* 0x000fe20000000000 */
[----:B------:R-:W-:Y:S02]  /*e290*/  ISETP.GE.AND P6, PT, R73, R64, PT ;  /* 0x000000404900720c */ /* 0x000fe40003fc6270 */
[----:B------:R-:W-:Y:S02]  /*e2a0*/  I2FP.F32.S32 R42, R42 ;  /* 0x0000002a002a7245 */ /* 0x000fe40000201400 */
[----:B------:R-:W-:-:S02]  /*e2b0*/  IABS R35, R35 ;  /* 0x0000002300237213 */ /* 0x000fc40000000000 */
[----:B------:R-:W-:Y:S01]  /*e2c0*/  FMNMX3.FTZ R21, R21, R208, R110, !PT ;  /* 0x000000d015157276 */ /* 0x000fe2000781006e */
[----:B------:R-:W-:Y:S01]  /*e2d0*/  FFMA.FTZ R126, -R0, R39, R26 ;  /* 0x00000027007e7223 */ /* 0x000fe2000001011a */
[----:B------:R-:W-:Y:S01]  /*e2e0*/  FMNMX3.FTZ R25, R25, R16, R14, !PT ;  /* 0x0000001019197276 */ /* 0x000fe2000781000e */
[----:B------:R-:W-:Y:S01]  /*e2f0*/  IMAD.IADD R26, R2, 0x1, -R27 ;  /* 0x00000001021a7824 */ /* 0x000fe200078e0a1b */
[----:B------:R-:W-:Y:S02]  /*e300*/  FSEL R132, R132, -INF , !P2 ;  /* 0xff80000084847808 */ /* 0x000fe40005000000 */
[----:B------:R-:W-:Y:S01]  /*e310*/  FSEL R114, R114, -INF , !P2 ;  /* 0xff80000072727808 */ /* 0x000fe20005000000 */
[----:B------:R-:W-:Y:S01]  /*e320*/  FFMA.FTZ R38, -R0, R55, R38 ;  /* 0x0000003700267223 */ /* 0x000fe20000010126 */
[----:B------:R-:W-:Y:S01]  /*e330*/  ISETP.GE.AND P2, PT, R27, R64, PT ;  /* 0x000000401b00720c */ /* 0x000fe20003f46270 */
[----:B------:R-:W-:Y:S01]  /*e340*/  VIADD R41, R3, 0x61 ;  /* 0x0000006103297836 */ /* 0x000fe20000000000 */
        /* <DEDUP_REMOVED lines=8> */
[----:B------:R-:W-:Y:S01]  /*e3d0*/  FMNMX3.FTZ R21, R21, R106, R198, !PT ;  /* 0x0000006a15157276 */ /* 0x000fe200078100c6 */
[----:B------:R-:W-:Y:S01]  /*e3e0*/  IMAD.IADD R23, R28, 0x1, -R23 ;  /* 0x000000011c177824 */ /* 0x000fe200078e0a17 */
[----:B------:R-:W-:Y:S01]  /*e3f0*/  FMNMX3.FTZ R25, R25, R12, R206, !PT ;  /* 0x0000000c19197276 */ /* 0x000fe200078100ce */
[----:B------:R-:W-:Y:S01]  /*e400*/  VIADD R39, R3, 0x68 ;  /* 0x0000006803277836 */ /* 0x000fe20000000000 */
[----:B------:R-:W-:Y:S01]  /*e410*/  FSEL R194, R194, -INF , !P5 ;  /* 0xff800000c2c27808 */ /* 0x000fe20006800000 */
[----:B------:R-:W-:Y:S01]  /*e420*/  IMAD.IADD R43, R2, 0x1, -R41 ;  /* 0x00000001022b7824 */ /* 0x000fe200078e0a29 */
[----:B------:R-:W-:Y:S01]  /*e430*/  FMNMX3.FTZ R21, R21, R200, R196, !PT ;  /* 0x000000c815157276 */ /* 0x000fe200078100c4 */
[----:B------:R-:W-:Y:S01]  /*e440*/  FFMA.FTZ R18, -R0, R35, R18 ;  /* 0x0000002300127223 */ /* 0x000fe20000010112 */
[----:B------:R-:W-:Y:S01]  /*e450*/  FSEL R190, R38, -INF , !P6 ;  /* 0xff80000026be7808 */ /* 0x000fe20007000000 */
[----:B------:R-:W-:Y:S01]  /*e460*/  VIADD R35, R3, 0x70 ;  /* 0x0000007003237836 */ /* 0x000fe20000000000 */
[----:B------:R-:W-:Y:S01]  /*e470*/  IABS R27, R27 ;  /* 0x0000001b001b7213 */ /* 0x000fe20000000000 */
[----:B------:R-:W-:Y:S01]  /*e480*/  IMAD.IADD R38, R2, 0x1, -R39 ;  /* 0x0000000102267824 */ /* 0x000fe200078e0a27 */
[----:B------:R-:W-:Y:S01]  /*e490*/  FMNMX3.FTZ R25, R25, R108, R204, !PT ;  /* 0x0000006c19197276 */ /* 0x000fe200078100cc */
[----:B------:R-:W-:Y:S01]  /*e4a0*/  VIADD R3, R3, 0x79 ;  /* 0x0000007903037836 */ /* 0x000fe20000000000 */
[----:B------:R-:W-:-:S02]  /*e4b0*/  FSEL R148, R148, -INF , !P0 ;  /* 0xff80000094947808 */ /* 0x000fc40004000000 */
[----:B------:R-:W-:Y:S02]  /*e4c0*/  FSEL R144, R31, -INF , !P0 ;  /* 0xff8000001f907808 */ /* 0x000fe40004000000 */
[----:B------:R-:W-:Y:S02]  /*e4d0*/  IABS R34, R34 ;  /* 0x0000002200227213 */ /* 0x000fe40000000000 */
[----:B------:R-:W-:Y:S02]  /*e4e0*/  IABS R23, R23 ;  /* 0x0000001700177213 */ /* 0x000fe40000000000 */
[----:B------:R-:W-:Y:S02]  /*e4f0*/  ISETP.GE.AND P0, PT, R13, R64, PT ;  /* 0x000000400d00720c */ /* 0x000fe40003f06270 */
[----:B------:R-:W-:Y:S02]  /*e500*/  FMNMX3.FTZ R21, R21, R194, R182, !PT ;  /* 0x000000c215157276 */ /* 0x000fe400078100b6 */
[----:B------:R-:W-:-:S02]  /*e510*/  IABS R43, R43 ;  /* 0x0000002b002b7213 */ /* 0x000fc40000000000 */
[----:B------:R-:W-:Y:S02]  /*e520*/  I2FP.F32.S32 R27, R27 ;  /* 0x0000001b001b7245 */ /* 0x000fe40000201400 */
[----:B------:R-:W-:Y:S01]  /*e530*/  FMNMX3.FTZ R25, R25, R202, R186, !PT ;  /* 0x000000ca19197276 */ /* 0x000fe200078100ba */
[C---:B------:R-:W-:Y:S01]  /*e540*/  IMAD.IADD R32, R2.reuse, 0x1, -R35 ;  /* 0x0000000102207824 */ /* 0x040fe200078e0a23 */
[----:B------:R-:W-:Y:S02]  /*e550*/  I2FP.F32.S32 R34, R34 ;  /* 0x0000002200227245 */ /* 0x000fe40000201400 */
[----:B------:R-:W-:Y:S01]  /*e560*/  I2FP.F32.S32 R23, R23 ;  /* 0x0000001700177245 */ /* 0x000fe20000201400 */
[----:B------:R-:W-:Y:S01]  /*e570*/  IMAD.IADD R2, R2, 0x1, -R3 ;  /* 0x0000000102027824 */ /* 0x000fe200078e0a03 */
[----:B------:R-:W-:Y:S02]  /*e580*/  FSEL R136, R136, -INF , !P4 ;  /* 0xff80000088887808 */ /* 0x000fe40006000000 */
[----:B------:R-:W-:-:S02]  /*e590*/  FSEL R126, R126, -INF , !P4 ;  /* 0xff8000007e7e7808 */ /* 0x000fc40006000000 */
[----:B------:R-:W-:Y:S02]  /*e5a0*/  FSEL R124, R124, -INF , !P3 ;  /* 0xff8000007c7c7808 */ /* 0x000fe40005800000 */
[----:B------:R-:W-:Y:S02]  /*e5b0*/  FSEL R44, R44, -INF , !P0 ;  /* 0xff8000002c2c7808 */ /* 0x000fe40004000000 */
[----:B------:R-:W-:Y:S02]  /*e5c0*/  FSEL R42, R18, -INF , !P0 ;  /* 0xff800000122a7808 */ /* 0x000fe40004000000 */
[----:B------:R-:W-:Y:S02]  /*e5d0*/  IABS R38, R38 ;  /* 0x0000002600267213 */ /* 0x000fe40000000000 */
[-C--:B------:R-:W-:Y:S01]  /*e5e0*/  ISETP.GE.AND P6, PT, R41, R64.reuse, PT ;  /* 0x000000402900720c */ /* 0x080fe20003fc6270 */
[C---:B------:R-:W-:Y:S01]  /*e5f0*/  IMAD.IADD R41, R28.reuse, 0x1, -R41 ;  /* 0x000000011c297824 */ /* 0x040fe200078e0a29 */
        /* <DEDUP_REMOVED lines=8> */
[----:B------:R-:W-:Y:S01]  /*e680*/  FMNMX3.FTZ R21, R21, R150, R142, !PT ;  /* 0x0000009615157276 */ /* 0x000fe2000781008e */
[----:B------:R-:W-:Y:S01]  /*e690*/  FFMA.FTZ R28, -R0, R27, R123 ;  /* 0x0000001b001c7223 */ /* 0x000fe2000001017b */
[----:B------:R-:W-:-:S02]  /*e6a0*/  I2FP.F32.S32 R43, R43 ;  /* 0x0000002b002b7245 */ /* 0x000fc40000201400 */
[----:B------:R-:W-:Y:S01]  /*e6b0*/  FMNMX3.FTZ R25, R25, R192, R190, !PT ;  /* 0x000000c019197276 */ /* 0x000fe200078100be */
[C---:B------:R-:W-:Y:S01]  /*e6c0*/  FFMA.FTZ R9, -R0.reuse, R34, R9 ;  /* 0x0000002200097223 */ /* 0x040fe20000010109 */
[----:B------:R-:W-:Y:S01]  /*e6d0*/  I2FP.F32.S32 R13, R38 ;  /* 0x00000026000d7245 */ /* 0x000fe20000201400 */
[C---:B------:R-:W-:Y:S01]  /*e6e0*/  FFMA.FTZ R27, -R0.reuse, R23, R118 ;  /* 0x00000017001b7223 */ /* 0x040fe20000010176 */
[----:B------:R-:W-:Y:S01]  /*e6f0*/  FMNMX3.FTZ R23, R21, R148, R136, !PT ;  /* 0x0000009415177276 */ /* 0x000fe20007810088 */
[C---:B------:R-:W-:Y:S01]  /*e700*/  FFMA.FTZ R17, -R0.reuse, R43, R17 ;  /* 0x0000002b00117223 */ /* 0x040fe20000010111 */
[----:B------:R-:W-:Y:S02]  /*e710*/  IABS R32, R32 ;  /* 0x0000002000207213 */ /* 0x000fe40000000000 */
[----:B------:R-:W-:Y:S01]  /*e720*/  FMNMX3.FTZ R21, R25, R188, R140, !PT ;  /* 0x000000bc19157276 */ /* 0x000fe2000781008c */
[----:B------:R-:W-:Y:S01]  /*e730*/  FFMA.FTZ R8, -R0, R13, R8 ;  /* 0x0000000d00087223 */ /* 0x000fe20000010108 */
[----:B------:R-:W-:-:S02]  /*e740*/  IABS R41, R41 ;  /* 0x0000002900297213 */ /* 0x000fc40000000000 */
[----:B------:R-:W-:Y:S02]  /*e750*/  IABS R39, R39 ;  /* 0x0000002700277213 */ /* 0x000fe40000000000 */
[----:B------:R-:W-:Y:S02]  /*e760*/  FSEL R60, R9, -INF , !P4 ;  /* 0xff800000093c7808 */ /* 0x000fe40006000000 */
[----:B------:R-:W-:Y:S02]  /*e770*/  IABS R2, R2 ;  /* 0x0000000200027213 */ /* 0x000fe40000000000 */
[----:B------:R-:W-:Y:S02]  /*e780*/  I2FP.F32.S32 R13, R32 ;  /* 0x00000020000d7245 */ /* 0x000fe40000201400 */
[----:B------:R-:W-:Y:S02]  /*e790*/  FMNMX3.FTZ R9, R21, R138, R146, !PT ;  /* 0x0000008a15097276 */ /* 0x000fe40007810092 */
[----:B------:R-:W-:-:S02]  /*e7a0*/  IABS R26, R26 ;  /* 0x0000001a001a7213 */ /* 0x000fc40000000000 */
[----:B------:R-:W-:Y:S02]  /*e7b0*/  IABS R22, R22 ;  /* 0x0000001600167213 */ /* 0x000fe40000000000 */
[----:B------:R-:W-:Y:S02]  /*e7c0*/  IABS R37, R37 ;  /* 0x0000002500257213 */ /* 0x000fe40000000000 */
[----:B------:R-:W-:Y:S02]  /*e7d0*/  IABS R35, R35 ;  /* 0x0000002300237213 */ /* 0x000fe40000000000 */
[----:B------:R-:W-:Y:S02]  /*e7e0*/  I2FP.F32.S32 R41, R41 ;  /* 0x0000002900297245 */ /* 0x000fe40000201400 */
[----:B------:R-:W-:Y:S02]  /*e7f0*/  I2FP.F32.S32 R39, R39 ;  /* 0x0000002700277245 */ /* 0x000fe40000201400 */
[----:B------:R-:W-:-:S02]  /*e800*/  FSEL R104, R17, -INF , !P6 ;  /* 0xff80000011687808 */ /* 0x000fc40007000000 */
[----:B------:R-:W-:Y:S01]  /*e810*/  FMNMX3.FTZ R17, R23, R134, R132, !PT ;  /* 0x0000008617117276 */ /* 0x000fe20007810084 */
[C---:B------:R-:W-:Y:S01]  /*e820*/  FFMA.FTZ R13, -R0.reuse, R13, R120 ;  /* 0x0000000d000d7223 */ /* 0x040fe20000010178 */
[----:B------:R-:W-:Y:S02]  /*e830*/  I2FP.F32.S32 R2, R2 ;  /* 0x0000000200027245 */ /* 0x000fe40000201400 */
[----:B------:R-:W-:Y:S02]  /*e840*/  FMNMX3.FTZ R9, R9, R144, R126, !PT ;  /* 0x0000009009097276 */ /* 0x000fe4000781007e */
[----:B------:R-:W-:Y:S02]  /*e850*/  I2FP.F32.S32 R26, R26 ;  /* 0x0000001a001a7245 */ /* 0x000fe40000201400 */
[----:B------:R-:W-:Y:S01]  /*e860*/  I2FP.F32.S32 R15, R22 ;  /* 0x00000016000f7245 */ /* 0x000fe20000201400 */
[C---:B------:R-:W-:Y:S01]  /*e870*/  FFMA.FTZ R19, -R0.reuse, R41, R19 ;  /* 0x0000002900137223 */ /* 0x040fe20000010113 */
[----:B------:R-:W-:Y:S01]  /*e880*/  I2FP.F32.S32 R18, R37 ;  /* 0x0000002500127245 */ /* 0x000fe20000201400 */
[----:B------:R-:W-:Y:S01]  /*e890*/  FFMA.FTZ R10, -R0, R39, R10 ;  /* 0x00000027000a7223 */ /* 0x000fe2000001010a */
[----:B------:R-:W-:-:S02]  /*e8a0*/  I2FP.F32.S32 R35, R35 ;  /* 0x0000002300237245 */ /* 0x000fc40000201400 */
[----:B------:R-:W-:Y:S02]  /*e8b0*/  FSEL R62, R8, -INF , !P5 ;  /* 0xff800000083e7808 */ /* 0x000fe40006800000 */
[----:B------:R-:W-:Y:S01]  /*e8c0*/  FMNMX3.FTZ R17, R17, R128, R44, !PT ;  /* 0x0000008011117276 */ /* 0x000fe2000781002c */
[C---:B------:R-:W-:Y:S01]  /*e8d0*/  FFMA.FTZ R2, -R0.reuse, R2, R117 ;  /* 0x0000000200027223 */ /* 0x040fe20000010175 */
[----:B------:R-:W-:Y:S01]  /*e8e0*/  FMNMX3.FTZ R9, R9, R124, R114, !PT ;  /* 0x0000007c09097276 */ /* 0x000fe20007810072 */
[C---:B------:R-:W-:Y:S01]  /*e8f0*/  FFMA.FTZ R26, -R0.reuse, R26, R121 ;  /* 0x0000001a001a7223 */ /* 0x040fe20000010179 */
[C---:B------:R-:W-:Y:S01]  /*e900*/  FFMA.FTZ R15, -R0.reuse, R15, R116 ;  /* 0x0000000f000f7223 */ /* 0x040fe20000010174 */
[----:B------:R-:W-:Y:S01]  /*e910*/  IABS R3, R3 ;  /* 0x0000000300037213 */ /* 0x000fe20000000000 */
[C---:B------:R-:W-:Y:S01]  /*e920*/  FFMA.FTZ R11, -R0.reuse, R18, R11 ;  /* 0x00000012000b7223 */ /* 0x040fe2000001010b */
[----:B------:R-:W-:Y:S01]  /*e930*/  FSEL R34, R13, -INF , !P3 ;  /* 0xff8000000d227808 */ /* 0x000fe20005800000 */
[----:B------:R-:W-:Y:S01]  /*e940*/  FFMA.FTZ R122, -R0, R35, R122 ;  /* 0x00000023007a7223 */ /* 0x000fe2000001017a */
[----:B------:R-:W-:-:S02]  /*e950*/  FMNMX3.FTZ R13, R17, R104, R62, !PT ;  /* 0x00000068110d7276 */ /* 0x000fc4000781003e */
[----:B------:R-:W-:Y:S02]  /*e960*/  FSEL R52, R19, -INF , !P6 ;  /* 0xff80000013347808 */ /* 0x000fe40007000000 */
[----:B------:R-:W-:Y:S02]  /*e970*/  FSEL R50, R10, -INF , !P5 ;  /* 0xff8000000a327808 */ /* 0x000fe40006800000 */
[----:B------:R-:W-:Y:S02]  /*e980*/  FMNMX3.FTZ R9, R9, R112, R42, !PT ;  /* 0x0000007009097276 */ /* 0x000fe4000781002a */
[----:B------:R-:W-:Y:S02]  /*e990*/  I2FP.F32.S32 R3, R3 ;  /* 0x0000000300037245 */ /* 0x000fe40000201400 */
[----:B------:R-:W-:Y:S02]  /*e9a0*/  FSEL R33, R2, -INF , !P0 ;  /* 0xff80000002217808 */ /* 0x000fe40004000000 */
[----:B------:R-:W-:-:S02]  /*e9b0*/  FSEL R32, R26, -INF , !P2 ;  /* 0xff8000001a207808 */ /* 0x000fc40005000000 */
        /* <DEDUP_REMOVED lines=21> */
[----:B------:R-:W-:Y:S02]  /*eb10*/  LEA R163, R163, UR6, 0x1 ;  /* 0x00000006a3a37c11 */ /* 0x000fe4000f8e08ff */
[----:B-1----:R-:W-:-:S03]  /*eb20*/  FMNMX.FTZ R3, R10, R3, !PT ;  /* 0x000000030a037209 */ /* 0x002fc60007810000 */
[--C-:B------:R-:W-:Y:S01]  /*eb30*/  IMAD.IADD R161, R6, 0x1, R163.reuse ;  /* 0x0000000106a17824 */ /* 0x100fe200078e02a3 */
[----:B------:R-:W-:Y:S01]  /*eb40*/  LDSM.16.MT88.4 R92, [R163+0x6000] ;  /* 0x00600000a35c783b */ /* 0x000fe20000004200 */
[----:B------:R-:W-:Y:S01]  /*eb50*/  FSETP.NEU.FTZ.AND P0, PT, R3, -INF , PT ;  /* 0xff8000000300780b */ /* 0x000fe20003f1d000 */
[----:B--2---:R-:W-:Y:S01]  /*eb60*/  FMUL.FTZ R37, R24, R3 ;  /* 0x0000000318257220 */ /* 0x004fe20000410000 */
[----:B---3--:R-:W-:Y:S01]  /*eb70*/  FMNMX.FTZ R2, R9, R8, !PT ;  /* 0x0000000809027209 */ /* 0x008fe20007810000 */
[----:B------:R-:W-:-:S03]  /*eb80*/  IMAD.IADD R162, R4, 0x1, R163 ;  /* 0x0000000104a27824 */ /* 0x000fc600078e02a3 */
[----:B------:R-:W-:Y:S01]  /*eb90*/  FSEL R37, R37, RZ, P0 ;  /* 0x000000ff25257208 */ /* 0x000fe20000000000 */
[----:B------:R-:W-:Y:S01]  /*eba0*/  LDSM.16.MT88.4 R80, [R161+0x6000] ;  /* 0x00600000a150783b */ /* 0x000fe20000004200 */
[----:B------:R-:W-:Y:S01]  /*ebb0*/  FSETP.NEU.FTZ.AND P0, PT, R2, -INF , PT ;  /* 0xff8000000200780b */ /* 0x000fe20003f1d000 */
[----:B------:R-:W-:Y:S01]  /*ebc0*/  FMUL.FTZ R29, R24, R2 ;  /* 0x00000002181d7220 */ /* 0x000fe20000410000 */
[----:B------:R-:W-:Y:S02]  /*ebd0*/  IMAD.IADD R160, R4, 0x1, R161 ;  /* 0x0000000104a07824 */ /* 0x000fe400078e02a1 */
[-CC-:B------:R-:W-:Y:S02]  /*ebe0*/  FFMA.FTZ R7, R7, R24.reuse, -R37.reuse ;  /* 0x0000001807077223 */ /* 0x180fe40000010825 */
[----:B------:R-:W-:Y:S01]  /*ebf0*/  FSEL R29, R29, RZ, P0 ;  /* 0x000000ff1d1d7208 */ /* 0x000fe20000000000 */
[-C--:B------:R-:W-:Y:S02]  /*ec00*/  FFMA.FTZ R51, R58, R24.reuse, -R37 ;  /* 0x000000183a337223 */ /* 0x080fe40000010825 */
[----:B------:R1:W-:Y:S02]  /*ec10*/  MUFU.EX2 R58, R7 ;  /* 0x00000007003a7308 */ /* 0x0003e40000000800 */
[-C--:B------:R-:W-:Y:S01]  /*ec20*/  FFMA.FTZ R8, R5, R24.reuse, -R29 ;  /* 0x0000001805087223 */ /* 0x080fe2000001081d */
[-CC-:B------:R-:W-:Y:S01]  /*ec30*/  FFMA.FTZ R49, R72, R24.reuse, -R37.reuse ;  /* 0x0000001848317223 */ /* 0x180fe20000010825 */
[----:B------:R-:W-:-:S02]  /*ec40*/  FFMA.FTZ R46, R74, R24, -R37 ;  /* 0x000000184a2e7223 */ /* 0x000fc40000010825 */
[----:B------:R-:W-:Y:S04]  /*ec50*/  LDSM.16.MT88.4 R72, [R162+0x6000] ;  /* 0x00600000a248783b */ /* 0x000fe80000004200 */
[----:B-1----:R-:W1:Y:S01]  /*ec60*/  LDSM.16.MT88.4 R4, [R160+0x6000] ;  /* 0x00600000a004783b */ /* 0x002e620000004200 */
[-CC-:B------:R-:W-:Y:S01]  /*ec70*/  FFMA.FTZ R47, R56, R24.reuse, -R29.reuse ;  /* 0x00000018382f7223 */ /* 0x180fe2000001081d */
[-C--:B------:R-:W-:Y:S01]  /*ec80*/  FFMA.FTZ R45, R54, R24.reuse, -R29 ;  /* 0x00000018362d7223 */ /* 0x080fe2000001081d */
[----:B------:R2:W-:Y:S01]  /*ec90*/  MUFU.EX2 R56, R8 ;  /* 0x0000000800387308 */ /* 0x0005e20000000800 */
[-C--:B------:R-:W-:Y:S01]  /*eca0*/  FFMA.FTZ R9, R20, R24.reuse, -R37 ;  /* 0x0000001814097223 */ /* 0x080fe20000010825 */
[-C--:B------:R-:W-:Y:S01]  /*ecb0*/  FFMA.FTZ R76, R76, R24.reuse, -R29 ;  /* 0x000000184c4c7223 */ /* 0x080fe2000001081d */
[-C--:B------:R-:W-:Y:S01]  /*ecc0*/  FFMA.FTZ R31, R36, R24.reuse, -R37 ;  /* 0x00000018241f7223 */ /* 0x080fe20000010825 */
[----:B------:R-:W3:Y:S01]  /*ecd0*/  MUFU.EX2 R51, R51 ;  /* 0x0000003300337308 */ /* 0x000ee20000000800 */
[-CC-:B------:R-:W-:Y:S01]  /*ece0*/  FFMA.FTZ R39, R14, R24.reuse, -R29.reuse ;  /* 0x000000180e277223 */ /* 0x180fe2000001081d */
[-C--:B------:R-:W-:Y:S01]  /*ecf0*/  FFMA.FTZ R30, R12, R24.reuse, -R29 ;  /* 0x000000180c1e7223 */ /* 0x080fe2000001081d */
[-CC-:B------:R-:W-:Y:S01]  /*ed00*/  FFMA.FTZ R43, R70, R24.reuse, -R37.reuse ;  /* 0x00000018462b7223 */ /* 0x180fe20000010825 */
[----:B------:R-:W-:Y:S01]  /*ed10*/  MUFU.EX2 R49, R49 ;  /* 0x0000003100317308 */ /* 0x000fe20000000800 */
[----:B------:R-:W-:Y:S01]  /*ed20*/  LDSM.16.MT88.4 R12, [R161+0x6800] ;  /* 0x00680000a10c783b */ /* 0x000fe20000004200 */
[----:B--2---:R-:W-:-:S02]  /*ed30*/  FFMA.FTZ R8, R40, R24, -R37 ;  /* 0x0000001828087223 */ /* 0x004fc40000010825 */
[----:B------:R-:W2:Y:S01]  /*ed40*/  MUFU.EX2 R46, R46 ;  /* 0x0000002e002e7308 */ /* 0x000ea20000000800 */
[-CC-:B------:R-:W-:Y:S01]  /*ed50*/  FFMA.FTZ R41, R68, R24.reuse, -R29.reuse ;  /* 0x0000001844297223 */ /* 0x180fe2000001081d */
[----:B------:R-:W-:Y:S01]  /*ed60*/  FFMA.FTZ R38, R16, R24, -R29 ;  /* 0x0000001810267223 */ /* 0x000fe2000001081d */
[----:B------:R-:W-:Y:S01]  /*ed70*/  LDSM.16.MT88.4 R20, [R163+0x6800] ;  /* 0x00680000a314783b */ /* 0x000fe20000004200 */
[----:B------:R-:W4:Y:S04]  /*ed80*/  MUFU.EX2 R47, R47 ;  /* 0x0000002f002f7308 */ /* 0x000f280000000800 */
[----:B------:R-:W-:Y:S04]  /*ed90*/  MUFU.EX2 R54, R76 ;  /* 0x0000004c00367308 */ /* 0x000fe80000000800 */
[----:B------:R-:W5:Y:S01]  /*eda0*/  MUFU.EX2 R45, R45 ;  /* 0x0000002d002d7308 */ /* 0x000f620000000800 */
[----:B---3--:R-:W-:Y:S01]  /*edb0*/  F2FP.BF16.F32.PACK_AB R84, R51, R58 ;  /* 0x0000003a3354723e */ /* 0x008fe200000010ff */
[----:B------:R-:W-:Y:S02]  /*edc0*/  LDSM.16.MT88.4 R16, [R162+0x6800] ;  /* 0x00680000a210783b */ /* 0x000fe40000004200 */
[----:B------:R-:W-:Y:S04]  /*edd0*/  MUFU.EX2 R40, R9 ;  /* 0x0000000900287308 */ /* 0x000fe80000000800 */
[----:B------:R3:W-:Y:S01]  /*ede0*/  MUFU.EX2 R36, R8 ;  /* 0x0000000800247308 */ /* 0x0007e20000000800 */
[----:B--2---:R-:W-:Y:S01]  /*edf0*/  F2FP.BF16.F32.PACK_AB R86, R46, R49 ;  /* 0x000000312e56723e */ /* 0x004fe200000010ff */
[----:B---3--:R-:W2:Y:S01]  /*ee00*/  LDSM.16.MT88.4 R8, [R160+0x6800] ;  /* 0x00680000a008783b */ /* 0x008ea20000004200 */
[----:B----4-:R-:W-:-:S02]  /*ee10*/  F2FP.BF16.F32.PACK_AB R85, R47, R56 ;  /* 0x000000382f55723e */ /* 0x010fc400000010ff */
[----:B-----5:R-:W-:Y:S01]  /*ee20*/  F2FP.BF16.F32.PACK_AB R87, R45, R54 ;  /* 0x000000362d57723e */ /* 0x020fe200000010ff */
[----:B------:R-:W3:Y:S04]  /*ee30*/  MUFU.EX2 R43, R43 ;  /* 0x0000002b002b7308 */ /* 0x000ee80000000800 */
[----:B------:R-:W4:Y:S02]  /*ee40*/  MUFU.EX2 R31, R31 ;  /* 0x0000001f001f7308 */ /* 0x000f240000000800 */
[C---:B-1----:R-:W-:Y:S02]  /*ee50*/  HMMA.16816.F32.BF16 R88, R84.reuse, R4, RZ ;  /* 0x000000045458723c */ /* 0x042fe400000418ff */
[----:B------:R-:W-:Y:S04]  /*ee60*/  MUFU.EX2 R41, R41 ;  /* 0x0000002900297308 */ /* 0x000fe80000000800 */
[----:B------:R-:W1:Y:S04]  /*ee70*/  MUFU.EX2 R38, R38 ;  /* 0x0000002600267308 */ /* 0x000e680000000800 */
[----:B------:R-:W-:Y:S04]  /*ee80*/  MUFU.EX2 R39, R39 ;  /* 0x0000002700277308 */ /* 0x000fe80000000800 */
[----:B------:R-:W5:Y:S01]  /*ee90*/  MUFU.EX2 R30, R30 ;  /* 0x0000001e001e7308 */ /* 0x000f620000000800 */
[C---:B------:R-:W-:Y:S08]  /*eea0*/  HMMA.16816.F32.BF16 R96, R84.reuse, R92, RZ ;  /* 0x0000005c5460723c */ /* 0x040ff000000418ff */
[C---:B------:R-:W-:Y:S08]  /*eeb0*/  HMMA.16816.F32.BF16 R68, R84.reuse, R72, RZ ;  /* 0x000000485444723c */ /* 0x040ff000000418ff */
[C---:B------:R-:W-:Y:S08]  /*eec0*/  HMMA.16816.F32.BF16 R76, R84.reuse, R80, RZ ;  /* 0x00000050544c723c */ /* 0x040ff000000418ff */
[C---:B------:R-:W-:Y:S08]  /*eed0*/  HMMA.16816.F32.BF16 R92, R84.reuse, R94, RZ ;  /* 0x0000005e545c723c */ /* 0x040ff000000418ff */
[C---:B------:R-:W-:Y:S08]  /*eee0*/  HMMA.16816.F32.BF16 R72, R84.reuse, R74, RZ ;  /* 0x0000004a5448723c */ /* 0x040ff000000418ff */
[----:B------:R-:W-:Y:S01]  /*eef0*/  HMMA.16816.F32.BF16 R80, R84, R82, RZ ;  /* 0x000000525450723c */ /* 0x000fe200000418ff */
[----:B---3--:R-:W-:-:S07]  /*ef00*/  F2FP.BF16.F32.PACK_AB R4, R40, R43 ;  /* 0x0000002b2804723e */ /* 0x008fce00000010ff */
[----:B------:R-:W-:Y:S01]  /*ef10*/  HMMA.16816.F32.BF16 R84, R84, R6, RZ ;  /* 0x000000065454723c */ /* 0x000fe200000418ff */
[----:B----4-:R-:W-:Y:S02]  /*ef20*/  F2FP.BF16.F32.PACK_AB R6, R31, R36 ;  /* 0x000000241f06723e */ /* 0x010fe400000010ff */
[----:B-1----:R-:W-:Y:S02]  /*ef30*/  F2FP.BF16.F32.PACK_AB R5, R38, R41 ;  /* 0x000000292605723e */ /* 0x002fe400000010ff */
[----:B-----5:R-:W-:Y:S01]  /*ef40*/  F2FP.BF16.F32.PACK_AB R7, R30, R39 ;  /* 0x000000271e07723e */ /* 0x020fe200000010ff */
[----:B------:R-:W-:-:S06]  /*ef50*/  FFMA.FTZ R57, R106, R24, -R37 ;  /* 0x000000186a397223 */ /* 0x000fcc0000010825 */
[----:B--2---:R-:W-:Y:S01]  /*ef60*/  HMMA.16816.F32.BF16 R88, R4, R8, R88 ;  /* 0x000000080458723c */ /* 0x004fe20000041858 */
[----:B------:R-:W-:-:S04]  /*ef70*/  FFMA.FTZ R8, R110, R24, -R37 ;  /* 0x000000186e087223 */ /* 0x000fc80000010825 */
[----:B------:R1:W-:Y:S03]  /*ef80*/  MUFU.EX2 R106, R8 ;  /* 0x00000008006a7308 */ /* 0x0003e60000000800 */
[C---:B------:R-:W-:Y:S08]  /*ef90*/  HMMA.16816.F32.BF16 R76, R4.reuse, R12, R76 ;  /* 0x0000000c044c723c */ /* 0x040ff0000004184c */
[C---:B------:R-:W-:Y:S01]  /*efa0*/  HMMA.16816.F32.BF16 R80, R4.reuse, R14, R80 ;  /* 0x0000000e0450723c */ /* 0x040fe20000041850 */
[----:B------:R-:W2:Y:S07]  /*efb0*/  LDSM.16.MT88.4 R12, [R161+0x7000] ;  /* 0x00700000a10c783b */ /* 0x000eae0000004200 */
[----:B------:R-:W-:Y:S01]  /*efc0*/  HMMA.16816.F32.BF16 R84, R4, R10, R84 ;  /* 0x0000000a0454723c */ /* 0x000fe20000041854 */
[----:B-1----:R-:W1:Y:S01]  /*efd0*/  LDSM.16.MT88.4 R8, [R160+0x7000] ;  /* 0x00700000a008783b */ /* 0x002e620000004200 */
[-C--:B------:R-:W-:Y:S01]  /*efe0*/  FFMA.FTZ R59, R210, R24.reuse, -R37 ;  /* 0x00000018d23b7223 */ /* 0x080fe20000010825 */
[-CC-:B------:R-:W-:Y:S01]  /*eff0*/  FFMA.FTZ R55, R108, R24.reuse, -R29.reuse ;  /* 0x000000186c377223 */ /* 0x180fe2000001081d */
[-CC-:B------:R-:W-:Y:S01]  /*f000*/  FFMA.FTZ R66, R204, R24.reuse, -R29.reuse ;  /* 0x00000018cc427223 */ /* 0x180fe2000001081d */
[----:B------:R-:W-:-:S03]  /*f010*/  FFMA.FTZ R53, R202, R24, -R29 ;  /* 0x00000018ca357223 */ /* 0x000fc6000001081d */
[----:B------:R-:W-:Y:S01]  /*f020*/  HMMA.16816.F32.BF16 R96, R4, R20, R96 ;  /* 0x000000140460723c */ /* 0x000fe20000041860 */
[-C--:B------:R-:W-:Y:S01]  /*f030*/  FFMA.FTZ R208, R208, R24.reuse, -R37 ;  /* 0x00000018d0d07223 */ /* 0x080fe20000010825 */
[----:B------:R-:W-:-:S06]  /*f040*/  FFMA.FTZ R206, R206, R24, -R29 ;  /* 0x00000018cece7223 */ /* 0x000fcc000001081d */
[C---:B------:R-:W-:Y:S01]  /*f050*/  HMMA.16816.F32.BF16 R92, R4.reuse, R22, R92 ;  /* 0x00000016045c723c */ /* 0x040fe2000004185c */
[----:B------:R-:W3:Y:S01]  /*f060*/  LDSM.16.MT88.4 R20, [R163+0x7000] ;  /* 0x00700000a314783b */ /* 0x000ee20000004200 */
[----:B------:R-:W-:Y:S04]  /*f070*/  MUFU.EX2 R59, R59 ;  /* 0x0000003b003b7308 */ /* 0x000fe80000000800 */
[----:B------:R-:W4:Y:S04]  /*f080*/  MUFU.EX2 R110, R208 ;  /* 0x000000d0006e7308 */ /* 0x000f280000000800 */
[----:B------:R-:W5:Y:S04]  /*f090*/  MUFU.EX2 R57, R57 ;  /* 0x0000003900397308 */ /* 0x000f680000000800 */
[----:B------:R-:W-:Y:S04]  /*f0a0*/  MUFU.EX2 R108, R206 ;  /* 0x000000ce006c7308 */ /* 0x000fe80000000800 */
[----:B------:R-:W2:Y:S04]  /*f0b0*/  MUFU.EX2 R55, R55 ;  /* 0x0000003700377308 */ /* 0x000ea80000000800 */
[----:B------:R-:W-:Y:S04]  /*f0c0*/  MUFU.EX2 R66, R66 ;  /* 0x0000004200427308 */ /* 0x000fe80000000800 */
[----:B------:R-:W1:Y:S01]  /*f0d0*/  MUFU.EX2 R53, R53 ;  /* 0x0000003500357308 */ /* 0x000e620000000800 */
[C---:B------:R-:W-:Y:S08]  /*f0e0*/  HMMA.16816.F32.BF16 R68, R4.reuse, R16, R68 ;  /* 0x000000100444723c */ /* 0x040ff00000041844 */
[----:B------:R-:W-:Y:S01]  /*f0f0*/  HMMA.16816.F32.BF16 R72, R4, R18, R72 ;  /* 0x000000120448723c */ /* 0x000fe20000041848 */
[----:B------:R-:W3:Y:S01]  /*f100*/  LDSM.16.MT88.4 R16, [R162+0x7000] ;  /* 0x00700000a210783b */ /* 0x000ee20000004200 */
[----:B----4-:R-:W-:-:S02]  /*f110*/  F2FP.BF16.F32.PACK_AB R4, R110, R59 ;  /* 0x0000003b6e04723e */ /* 0x010fc400000010ff */
[----:B-----5:R-:W-:Y:S02]  /*f120*/  F2FP.BF16.F32.PACK_AB R6, R57, R106 ;  /* 0x0000006a3906723e */ /* 0x020fe400000010ff */
[----:B--2---:R-:W-:Y:S02]  /*f130*/  F2FP.BF16.F32.PACK_AB R5, R55, R108 ;  /* 0x0000006c3705723e */ /* 0x004fe400000010ff */
[----:B-1----:R-:W-:-:S07]  /*f140*/  F2FP.BF16.F32.PACK_AB R7, R53, R66 ;  /* 0x000000423507723e */ /* 0x002fce00000010ff */
        /* <DEDUP_REMOVED lines=9> */
[----:B------:R-:W-:-:S03]  /*f1e0*/  FFMA.FTZ R63, R194, R24, -R37 ;  /* 0x00000018c23f7223 */ /* 0x000fc60000010825 */
[----:B---3--:R-:W-:Y:S01]  /*f1f0*/  HMMA.16816.F32.BF16 R96, R4, R20, R96 ;  /* 0x000000140460723c */ /* 0x008fe20000041860 */
[-CC-:B------:R-:W-:Y:S01]  /*f200*/  FFMA.FTZ R120, R186, R24.reuse, -R29.reuse ;  /* 0x00000018ba787223 */ /* 0x180fe2000001081d */
[-CC-:B------:R-:W-:Y:S01]  /*f210*/  FFMA.FTZ R67, R192, R24.reuse, -R29.reuse ;  /* 0x00000018c0437223 */ /* 0x180fe2000001081d */
[-CC-:B------:R-:W-:Y:S01]  /*f220*/  FFMA.FTZ R116, R190, R24.reuse, -R29.reuse ;  /* 0x00000018be747223 */ /* 0x180fe2000001081d */
[----:B------:R-:W-:-:S04]  /*f230*/  FFMA.FTZ R61, R188, R24, -R29 ;  /* 0x00000018bc3d7223 */ /* 0x000fc8000001081d */
[C---:B------:R-:W-:Y:S01]  /*f240*/  HMMA.16816.F32.BF16 R92, R4.reuse, R22, R92 ;  /* 0x00000016045c723c */ /* 0x040fe2000004185c */
[----:B------:R-:W3:Y:S01]  /*f250*/  LDSM.16.MT88.4 R20, [R163+0x7800] ;  /* 0x00780000a314783b */ /* 0x000ee20000004200 */
        /* <DEDUP_REMOVED lines=10> */
[----:B------:R-:W3:Y:S01]  /*f300*/  LDSM.16.MT88.4 R16, [R162+0x7800] ;  /* 0x00780000a210783b */ /* 0x000ee20000004200 */
[----:B----4-:R-:W-:-:S02]  /*f310*/  F2FP.BF16.F32.PACK_AB R4, R107, R122 ;  /* 0x0000007a6b04723e */ /* 0x010fc400000010ff */
[----:B-----5:R-:W-:Y:S02]  /*f320*/  F2FP.BF16.F32.PACK_AB R6, R63, R118 ;  /* 0x000000763f06723e */ /* 0x020fe400000010ff */
[----:B-1----:R-:W-:Y:S02]  /*f330*/  F2FP.BF16.F32.PACK_AB R5, R67, R120 ;  /* 0x000000784305723e */ /* 0x002fe400000010ff */
[----:B--2---:R-:W-:-:S07]  /*f340*/  F2FP.BF16.F32.PACK_AB R7, R61, R116 ;  /* 0x000000743d07723e */ /* 0x004fce00000010ff */
[C---:B------:R-:W-:Y:S08]  /*f350*/  HMMA.16816.F32.BF16 R76, R4.reuse, R12, R76 ;  /* 0x0000000c044c723c */ /* 0x040ff0000004184c */
[C---:B------:R-:W-:Y:S01]  /*f360*/  HMMA.16816.F32.BF16 R80, R4.reuse, R14, R80 ;  /* 0x0000000e0450723c */ /* 0x040fe20000041850 */
[----:B------:R-:W1:Y:S07]  /*f370*/  LDSM.16.MT88.4 R12, [R161+0x8000] ;  /* 0x00800000a10c783b */ /* 0x000e6e0000004200 */
[----:B------:R-:W-:Y:S01]  /*f380*/  HMMA.16816.F32.BF16 R88, R4, R8, R88 ;  /* 0x000000080458723c */ /* 0x000fe20000041858 */
[-CC-:B------:R-:W-:Y:S01]  /*f390*/  FFMA.FTZ R8, R138, R24.reuse, -R29.reuse ;  /* 0x000000188a087223 */ /* 0x180fe2000001081d */
[----:B------:R-:W-:-:S03]  /*f3a0*/  FFMA.FTZ R138, R146, R24, -R29 ;  /* 0x00000018928a7223 */ /* 0x000fc6000001081d */
[----:B------:R2:W-:Y:S03]  /*f3b0*/  MUFU.EX2 R146, R8 ;  /* 0x0000000800927308 */ /* 0x0005e60000000800 */
[C---:B------:R-:W-:Y:S01]  /*f3c0*/  HMMA.16816.F32.BF16 R84, R4.reuse, R10, R84 ;  /* 0x0000000a0454723c */ /* 0x040fe20000041854 */
[-CC-:B------:R-:W-:Y:S01]  /*f3d0*/  FFMA.FTZ R109, R182, R24.reuse, -R37.reuse ;  /* 0x00000018b66d7223 */ /* 0x180fe20000010825 */
[-C--:B------:R-:W-:Y:S01]  /*f3e0*/  FFMA.FTZ R111, R142, R24.reuse, -R37 ;  /* 0x000000188e6f7223 */ /* 0x080fe20000010825 */
[-CC-:B------:R-:W-:Y:S01]  /*f3f0*/  FFMA.FTZ R115, R140, R24.reuse, -R29.reuse ;  /* 0x000000188c737223 */ /* 0x180fe2000001081d */
[-C--:B------:R-:W-:Y:S01]  /*f400*/  FFMA.FTZ R113, R144, R24.reuse, -R29 ;  /* 0x0000001890717223 */ /* 0x080fe2000001081d */
[----:B--2---:R-:W2:Y:S03]  /*f410*/  LDSM.16.MT88.4 R8, [R160+0x8000] ;  /* 0x00800000a008783b */ /* 0x004ea60000004200 */
[----:B---3--:R-:W-:Y:S01]  /*f420*/  HMMA.16816.F32.BF16 R96, R4, R20, R96 ;  /* 0x000000140460723c */ /* 0x008fe20000041860 */
[-CC-:B------:R-:W-:Y:S01]  /*f430*/  FFMA.FTZ R150, R150, R24.reuse, -R37.reuse ;  /* 0x0000001896967223 */ /* 0x180fe20000010825 */
[----:B------:R-:W-:-:S06]  /*f440*/  FFMA.FTZ R148, R148, R24, -R37 ;  /* 0x0000001894947223 */ /* 0x000fcc0000010825 */
[C---:B------:R-:W-:Y:S01]  /*f450*/  HMMA.16816.F32.BF16 R92, R4.reuse, R22, R92 ;  /* 0x00000016045c723c */ /* 0x040fe2000004185c */
[----:B------:R-:W3:Y:S01]  /*f460*/  LDSM.16.MT88.4 R20, [R163+0x8000] ;  /* 0x00800000a314783b */ /* 0x000ee20000004200 */
[----:B------:R-:W-:Y:S04]  /*f470*/  MUFU.EX2 R109, R109 ;  /* 0x0000006d006d7308 */ /* 0x000fe80000000800 */
[----:B------:R-:W4:Y:S04]  /*f480*/  MUFU.EX2 R142, R150 ;  /* 0x00000096008e7308 */ /* 0x000f280000000800 */
[----:B------:R-:W-:Y:S04]  /*f490*/  MUFU.EX2 R111, R111 ;  /* 0x0000006f006f7308 */ /* 0x000fe80000000800 */
[----:B------:R-:W5:Y:S04]  /*f4a0*/  MUFU.EX2 R140, R148 ;  /* 0x00000094008c7308 */ /* 0x000f680000000800 */
        /* <DEDUP_REMOVED lines=17> */
[-C--:B------:R-:W-:Y:S01]  /*f5c0*/  FFMA.FTZ R119, R132, R24.reuse, -R37 ;  /* 0x0000001884777223 */ /* 0x080fe20000010825 */
[-CC-:B------:R-:W-:Y:S01]  /*f5d0*/  FFMA.FTZ R123, R126, R24.reuse, -R29.reuse ;  /* 0x000000187e7b7223 */ /* 0x180fe2000001081d */
[----:B------:R-:W-:-:S03]  /*f5e0*/  FFMA.FTZ R121, R114, R24, -R29 ;  /* 0x0000001872797223 */ /* 0x000fc6000001081d */
[----:B---3--:R-:W-:Y:S01]  /*f5f0*/  HMMA.16816.F32.BF16 R96, R4, R20, R96 ;  /* 0x000000140460723c */ /* 0x008fe20000041860 */
[-C--:B------:R-:W-:Y:S01]  /*f600*/  FFMA.FTZ R112, R112, R24.reuse, -R29 ;  /* 0x0000001870707223 */ /* 0x080fe2000001081d */
[-CC-:B------:R-:W-:Y:S01]  /*f610*/  FFMA.FTZ R134, R134, R24.reuse, -R37.reuse ;  /* 0x0000001886867223 */ /* 0x180fe20000010825 */
[----:B------:R-:W-:-:S05]  /*f620*/  FFMA.FTZ R128, R128, R24, -R37 ;  /* 0x0000001880807223 */ /* 0x000fca0000010825 */
[C---:B------:R-:W-:Y:S01]  /*f630*/  HMMA.16816.F32.BF16 R92, R4.reuse, R22, R92 ;  /* 0x00000016045c723c */ /* 0x040fe2000004185c */
[----:B------:R-:W3:Y:S01]  /*f640*/  LDSM.16.MT88.4 R20, [R163+0x8800] ;  /* 0x00880000a314783b */ /* 0x000ee20000004200 */
[----:B------:R-:W-:Y:S01]  /*f650*/  FFMA.FTZ R124, R124, R24, -R29 ;  /* 0x000000187c7c7223 */ /* 0x000fe2000001081d */
        /* <DEDUP_REMOVED lines=21> */
[----:B------:R-:W-:-:S06]  /*f7b0*/  FFMA.FTZ R125, R52, R24, -R29 ;  /* 0x00000018347d7223 */ /* 0x000fcc000001081d */
[----:B---3--:R-:W-:Y:S01]  /*f7c0*/  HMMA.16816.F32.BF16 R92, R4, R22, R92 ;  /* 0x00000016045c723c */ /* 0x008fe2000004185c */
[-C--:B------:R-:W-:Y:S01]  /*f7d0*/  FFMA.FTZ R22, R44, R24.reuse, -R37 ;  /* 0x000000182c167223 */ /* 0x080fe20000010825 */
[-C--:B------:R-:W-:Y:S01]  /*f7e0*/  FFMA.FTZ R44, R42, R24.reuse, -R29 ;  /* 0x000000182a2c7223 */ /* 0x080fe2000001081d */
[-C--:B------:R-:W-:Y:S01]  /*f7f0*/  FFMA.FTZ R23, R104, R24.reuse, -R37 ;  /* 0x0000001868177223 */ /* 0x080fe20000010825 */
[-CC-:B------:R-:W-:Y:S01]  /*f800*/  FFMA.FTZ R42, R50, R24.reuse, -R29.reuse ;  /* 0x00000018322a7223 */ /* 0x180fe2000001081d */
[----:B------:R-:W-:-:S03]  /*f810*/  FFMA.FTZ R50, R48, R24, -R29 ;  /* 0x0000001830327223 */ /* 0x000fc6000001081d */
[C---:B------:R-:W-:Y:S01]  /*f820*/  HMMA.16816.F32.BF16 R96, R4.reuse, R20, R96 ;  /* 0x000000140460723c */ /* 0x040fe20000041860 */
[-CC-:B------:R-:W-:Y:S01]  /*f830*/  FFMA.FTZ R20, R62, R24.reuse, -R37.reuse ;  /* 0x000000183e147223 */ /* 0x180fe20000010825 */
[----:B------:R-:W-:Y:S01]  /*f840*/  FFMA.FTZ R21, R60, R24, -R37 ;  /* 0x000000183c157223 */ /* 0x000fe20000010825 */
[----:B------:R-:W-:Y:S01]  /*f850*/  FADD.FTZ R58, R58, R51 ;  /* 0x000000333a3a7221 */ /* 0x000fe20000010000 */
        /* <DEDUP_REMOVED lines=9> */
[----:B------:R-:W-:Y:S01]  /*f8f0*/  HMMA.16816.F32.BF16 R72, R4, R18, R72 ;  /* 0x000000120448723c */ /* 0x000fe20000041848 */
[----:B------:R-:W2:Y:S01]  /*f900*/  LDSM.16.MT88.4 R16, [R161+0x9000] ;  /* 0x00900000a110783b */ /* 0x000ea20000004200 */
[----:B---3--:R-:W-:-:S02]  /*f910*/  F2FP.BF16.F32.PACK_AB R4, R23, R22 ;  /* 0x000000161704723e */ /* 0x008fc400000010ff */
[----:B----4-:R-:W-:Y:S02]  /*f920*/  F2FP.BF16.F32.PACK_AB R6, R21, R20 ;  /* 0x000000141506723e */ /* 0x010fe400000010ff */
[----:B-----5:R-:W-:Y:S02]  /*f930*/  F2FP.BF16.F32.PACK_AB R5, R125, R44 ;  /* 0x0000002c7d05723e */ /* 0x020fe400000010ff */
[----:B-1----:R-:W-:Y:S01]  /*f940*/  F2FP.BF16.F32.PACK_AB R7, R51, R42 ;  /* 0x0000002a3307723e */ /* 0x002fe200000010ff */
[----:B------:R-:W-:Y:S01]  /*f950*/  FADD.FTZ R47, R56, R47 ;  /* 0x0000002f382f7221 */ /* 0x000fe20000010000 */
[----:B------:R-:W-:-:S05]  /*f960*/  FADD.FTZ R49, R49, R58 ;  /* 0x0000003a31317221 */ /* 0x000fca0000010000 */
[----:B------:R-:W-:Y:S01]  /*f970*/  HMMA.16816.F32.BF16 R96, R4, R12, R96 ;  /* 0x0000000c0460723c */ /* 0x000fe20000041860 */
[----:B------:R-:W-:Y:S01]  /*f980*/  FADD.FTZ R48, R54, R47 ;  /* 0x0000002f36307221 */ /* 0x000fe20000010000 */
[----:B------:R-:W-:-:S06]  /*f990*/  FADD.FTZ R46, R46, R49 ;  /* 0x000000312e2e7221 */ /* 0x000fcc0000010000 */
[----:B------:R-:W-:Y:S01]  /*f9a0*/  HMMA.16816.F32.BF16 R92, R4, R14, R92 ;  /* 0x0000000e045c723c */ /* 0x000fe2000004185c */
[----:B------:R-:W1:Y:S01]  /*f9b0*/  LDSM.16.MT88.4 R12, [R160+0x9000] ;  /* 0x00900000a00c783b */ /* 0x000e620000004200 */
[----:B------:R-:W-:-:S06]  /*f9c0*/  FADD.FTZ R48, R45, R48 ;  /* 0x000000302d307221 */ /* 0x000fcc0000010000 */
[----:B--2---:R-:W-:Y:S01]  /*f9d0*/  HMMA.16816.F32.BF16 R68, R4, R8, R68 ;  /* 0x000000080444723c */ /* 0x004fe20000041844 */
[----:B------:R-:W-:Y:S01]  /*f9e0*/  FADD.FTZ R9, R43, R46 ;  /* 0x0000002e2b097221 */ /* 0x000fe20000010000 */
[----:B------:R-:W-:-:S03]  /*f9f0*/  FADD.FTZ R41, R41, R48 ;  /* 0x0000003029297221 */ /* 0x000fc60000010000 */
[----:B------:R-:W-:Y:S01]  /*fa00*/  FADD.FTZ R9, R40, R9 ;  /* 0x0000000928097221 */ /* 0x000fe20000010000 */
[----:B------:R-:W-:Y:S02]  /*fa10*/  FADD.FTZ R38, R38, R41 ;  /* 0x0000002926267221 */ /* 0x000fe40000010000 */
[----:B------:R-:W-:Y:S01]  /*fa20*/  HMMA.16816.F32.BF16 R72, R4, R10, R72 ;  /* 0x0000000a0448723c */ /* 0x000fe20000041848 */
[----:B------:R-:W-:Y:S02]  /*fa30*/  FADD.FTZ R36, R36, R9 ;  /* 0x0000000924247221 */ /* 0x000fe40000010000 */
[----:B------:R-:W2:Y:S01]  /*fa40*/  LDSM.16.MT88.4 R8, [R163+0x9800] ;  /* 0x00980000a308783b */ /* 0x000ea20000004200 */
[----:B------:R-:W-:Y:S01]  /*fa50*/  FADD.FTZ R39, R39, R38 ;  /* 0x0000002627277221 */ /* 0x000fe20000010000 */
[----:B------:R-:W-:-:S03]  /*fa60*/  FADD.FTZ R36, R31, R36 ;  /* 0x000000241f247221 */ /* 0x000fc60000010000 */
[----:B------:R-:W-:Y:S01]  /*fa70*/  FADD.FTZ R39, R30, R39 ;  /* 0x000000271e277221 */ /* 0x000fe20000010000 */
[----:B------:R-:W-:Y:S01]  /*fa80*/  HMMA.16816.F32.BF16 R76, R4, R16, R76 ;  /* 0x00000010044c723c */ /* 0x000fe2000004184c */
[----:B------:R-:W-:Y:S02]  /*fa90*/  FADD.FTZ R59, R59, R36 ;  /* 0x000000243b3b7221 */ /* 0x000fe40000010000 */
[----:B------:R-:W-:-:S05]  /*faa0*/  FADD.FTZ R108, R108, R39 ;  /* 0x000000276c6c7221 */ /* 0x000fca0000010000 */
[----:B------:R-:W-:Y:S01]  /*fab0*/  HMMA.16816.F32.BF16 R80, R4, R18, R80 ;  /* 0x000000120450723c */ /* 0x000fe20000041850 */
[----:B------:R-:W3:Y:S01]  /*fac0*/  LDSM.16.MT88.4 R16, [R162+0x9800] ;  /* 0x00980000a210783b */ /* 0x000ee20000004200 */
[-C--:B------:R-:W-:Y:S01]  /*fad0*/  FFMA.FTZ R43, R34, R24.reuse, -R37 ;  /* 0x00000018222b7223 */ /* 0x080fe20000010825 */
[-C--:B------:R-:W-:Y:S01]  /*fae0*/  FFMA.FTZ R25, R25, R24.reuse, -R29 ;  /* 0x0000001819197223 */ /* 0x080fe2000001081d */
[-CC-:B------:R-:W-:Y:S01]  /*faf0*/  FFMA.FTZ R34, R32, R24.reuse, -R37.reuse ;  /* 0x0000001820227223 */ /* 0x180fe20000010825 */
[-C--:B------:R-:W-:Y:S01]  /*fb00*/  FFMA.FTZ R40, R35, R24.reuse, -R37 ;  /* 0x0000001823287223 */ /* 0x080fe20000010825 */
[----:B------:R-:W-:Y:S01]  /*fb10*/  FADD.FTZ R59, R110, R59 ;  /* 0x0000003b6e3b7221 */ /* 0x000fe20000010000 */
[----:B------:R-:W-:Y:S01]  /*fb20*/  FADD.FTZ R55, R55, R108 ;  /* 0x0000006c37377221 */ /* 0x000fe20000010000 */
[-C--:B------:R-:W-:Y:S01]  /*fb30*/  FFMA.FTZ R37, R33, R24.reuse, -R37 ;  /* 0x0000001821257223 */ /* 0x080fe20000010825 */
        /* <DEDUP_REMOVED lines=56> */
[----:B------:R-:W-:Y:S02]  /*fec0*/  FADD.FTZ R20, R20, R23 ;  /* 0x0000001714147221 */ /* 0x000fe40000010000 */
[----:B------:R-:W-:-:S05]  /*fed0*/  FADD.FTZ R42, R42, R125 ;  /* 0x0000007d2a2a7221 */ /* 0x000fca0000010000 */
[----:B------:R-:W-:Y:S01]  /*fee0*/  HMMA.16816.F32.BF16 R80, R4, R14, R80 ;  /* 0x0000000e0450723c */ /* 0x000fe20000041850 */
[----:B------:R-:W-:Y:S01]  /*fef0*/  FADD.FTZ R21, R21, R20 ;  /* 0x0000001415157221 */ /* 0x000fe20000010000 */
[----:B------:R-:W-:-:S06]  /*ff00*/  FADD.FTZ R51, R51, R42 ;  /* 0x0000002a33337221 */ /* 0x000fcc0000010000 */
[C---:B--2---:R-:W-:Y:S08]  /*ff10*/  HMMA.16816.F32.BF16 R88, R4.reuse, R8, R88 ;  /* 0x000000080458723c */ /* 0x044ff00000041858 */
[----:B------:R-:W-:Y:S01]  /*ff20*/  HMMA.16816.F32.BF16 R84, R4, R10, R84 ;  /* 0x0000000a0454723c */ /* 0x000fe20000041854 */
[----:B------:R-:W-:Y:S02]  /*ff30*/  VIADD R5, R65, 0xfffffffe ;  /* 0xfffffffe41057836 */ /* 0x000fe40000000000 */
[----:B------:R-:W-:Y:S01]  /*ff40*/  FADD.FTZ R32, R32, R21 ;  /* 0x0000001520207221 */ /* 0x000fe20000010000 */
[----:B------:R-:W-:-:S02]  /*ff50*/  FADD.FTZ R28, R28, R51 ;  /* 0x000000331c1c7221 */ /* 0x000fc40000010000 */
[----:B------:R-:W-:Y:S01]  /*ff60*/  ISETP.GE.AND P0, PT, R5, R168, PT ;  /* 0x000000a80500720c */ /* 0x000fe20003f06270 */
[----:B------:R-:W-:Y:S01]  /*ff70*/  FADD.FTZ R32, R35, R32 ;  /* 0x0000002023207221 */ /* 0x000fe20000010000 */
[----:B------:R-:W-:-:S03]  /*ff80*/  FADD.FTZ R27, R27, R28 ;  /* 0x0000001c1b1b7221 */ /* 0x000fc60000010000 */
[----:B------:R-:W-:Y:S01]  /*ff90*/  FADD.FTZ R33, R33, R32 ;  /* 0x0000002021217221 */ /* 0x000fe20000010000 */
[----:B------:R-:W-:-:S03]  /*ffa0*/  FADD.FTZ R24, R24, R27 ;  /* 0x0000001b18187221 */ /* 0x000fc60000010000 */
[----:B------:R-:W-:Y:S01]  /*ffb0*/  FADD.FTZ R187, R26, R33 ;  /* 0x000000211abb7221 */ /* 0x000fe20000010000 */
[----:B------:R-:W-:-:S03]  /*ffc0*/  FADD.FTZ R186, R25, R24 ;  /* 0x0000001819ba7221 */ /* 0x000fc60000010000 */
[----:B------:R-:W-:Y:S05]  /*ffd0*/  @!P0 BRA `(.L_x_12671) ;  /* 0x0000003c002c8947 */ /* 0x000fea0003800000 */
[----:B------:R-:W-:Y:S02]  /*ffe0*/  IADD3 R64, PT, PT, R105, R64, R178 ;  /* 0x0000004069407210 */ /* 0x000fe40007ffe0b2 */
[----:B------:R-:W-:Y:S02]  /*fff0*/  ISETP.NE.U32.AND P0, PT, R130, RZ, PT ;  /* 0x000000ff8200720c */ /* 0x000fe40003f05070 */
[----:B------:R-:W-:Y:S02]  /*10000*/  IADD3 R64, PT, PT, -R181, R64, R102 ;  /* 0x00000040b5407210 */ /* 0x000fe40007ffe166 */
[----:B------:R-:W-:Y:S02]  /*10010*/  ISETP.NE.AND.EX P4, PT, R131, RZ, PT, P0 ;  /* 0x000000ff8300720c */ /* 0x000fe40003f85300 */
[----:B------:R-:W-:Y:S01]  /*10020*/  MOV R104, R3 ;  /* 0x0000000300687202 */ /* 0x000fe20000000f00 */
[----:B------:R-:W-:Y:S02]  /*10030*/  IMAD.IADD R64, R64, 0x1, -R103 ;  /* 0x0000000140407824 */ /* 0x000fe400078e0a67 */
[----:B------:R-:W-:-:S02]  /*10040*/  IMAD.MOV.U32 R103, RZ, RZ, R2 ;  /* 0x000000ffff677224 */ /* 0x000fc400078e0002 */
[----:B------:R-:W-:-:S04]  /*10050*/  IMAD R64, R65, -0x80, R64 ;  /* 0xffffff8041407824 */ /* 0x000fc800078e0240 */
[----:B------:R-:W-:-:S07]  /*10060*/  VIADD R182, R64, 0x108 ;  /* 0x0000010840b67836 */ /* 0x000fce0000000000 */
.L_x_12678:
        /* <DEDUP_REMOVED lines=77> */
.L_x_12673:
[----:B------:R-:W-:Y:S05]  /*10540*/  BSYNC.RECONVERGENT B0 ;  /* 0x0000000000007941 */ /* 0x000fea0003800200 */
.L_x_12672:
        /* <DEDUP_REMOVED lines=249> */
.L_x_12677:
[----:B------:R-:W-:Y:S05]  /*114e0*/  BSYNC.RECONVERGENT B0 ;  /* 0x0000000000007941 */ /* 0x000fea0003800200 */
.L_x_12676:
        /* <DEDUP_REMOVED lines=57> */
.L_x_12675:
[----:B------:R-:W-:Y:S05]  /*11880*/  BSYNC.RECONVERGENT B1 ;  /* 0x0000000000017941 */ /* 0x000fea0003800200 */
.L_x_12674:
        /* <DEDUP_REMOVED lines=11> */
[----:B------:R-:W-:Y:S01]  /*11940*/  FFMA.FTZ R4, -R0, R105, R4 ;  /* 0x0000006900047223 */ /* 0x000fe20000010104 */
[----:B------:R-:W-:Y:S01]  /*11950*/  IADD3 R105, PT, PT, R182, -0x18, RZ ;  /* 0xffffffe8b6697810 */ /* 0x000fe20007ffe0ff */
[----:B------:R-:W-:Y:S01]  /*11960*/  FFMA.FTZ R7, -R0, R106, R7 ;  /* 0x0000006a00077223 */ /* 0x000fe20000010107 */
[----:B------:R-:W-:Y:S02]  /*11970*/  IADD3 R106, PT, PT, R182, -0x11, RZ ;  /* 0xffffffefb66a7810 */ /* 0x000fe40007ffe0ff */
[----:B------:R-:W-:Y:S02]  /*11980*/  IABS R105, R105 ;  /* 0x0000006900697213 */ /* 0x000fe40000000000 */
        /* <DEDUP_REMOVED lines=9> */
[-C--:B------:R-:W-:Y:S01]  /*11a20*/  FFMA.FTZ R11, -R0, R2.reuse, R11 ;  /* 0x00000002000b7223 */ /* 0x080fe2000001010b */
[----:B------:R-:W-:Y:S01]  /*11a30*/  IADD3 R105, PT, PT, R182, -0x28, RZ ;  /* 0xffffffd8b6697810 */ /* 0x000fe20007ffe0ff */
[----:B------:R-:W-:Y:S01]  /*11a40*/  FFMA.FTZ R5, -R0, R2, R5 ;  /* 0x0000000200057223 */ /* 0x000fe20000010105 */
[----:B------:R-:W-:Y:S01]  /*11a50*/  IADD3 R2, PT, PT, R182, -0x19, RZ ;  /* 0xffffffe7b6027810 */ /* 0x000fe20007ffe0ff */
[CC--:B------:R-:W-:Y:S01]  /*11a60*/  FFMA.FTZ R9, -R0.reuse, R106.reuse, R9 ;  /* 0x0000006a00097223 */ /* 0x0c0fe20000010109 */
[C---:B------:R-:W-:Y:S01]  /*11a70*/  FFMA.FTZ R15, -R0.reuse, R106, R15 ;  /* 0x0000006a000f7223 */ /* 0x040fe2000001010f */
[----:B------:R-:W-:Y:S01]  /*11a80*/  FFMA.FTZ R6, -R0, R3, R6 ;  /* 0x0000000300067223 */ /* 0x000fe20000010106 */
[----:B------:R-:W-:Y:S02]  /*11a90*/  IABS R105, R105 ;  /* 0x0000006900697213 */ /* 0x000fe40000000000 */
[C---:B------:R-:W-:Y:S02]  /*11aa0*/  IADD3 R3, PT, PT, R182.reuse, -0x10, RZ ;  /* 0xfffffff0b6037810 */ /* 0x040fe40007ffe0ff */
[----:B------:R-:W-:Y:S02]  /*11ab0*/  IADD3 R106, PT, PT, R182, -0x21, RZ ;  /* 0xffffffdfb66a7810 */ /* 0x000fe40007ffe0ff */
        /* <DEDUP_REMOVED lines=15> */
[CC--:B------:R-:W-:Y:S01]  /*11bb0*/  FFMA.FTZ R17, -R0.reuse, R106.reuse, R17 ;  /* 0x0000006a00117223 */ /* 0x0c0fe20000010111 */
        /* <DEDUP_REMOVED lines=73> */
[C---:B------:R-:W-:Y:S01]  /*12050*/  FFMA.FTZ R45, -R0.reuse, R2, R45 ;  /* 0x00000002002d7223 */ /* 0x040fe2000001012d */
[----:B------:R-:W-:Y:S01]  /*12060*/  FMNMX3.FTZ R105, R103, R6, R7, !PT ;  /* 0x0000000667697276 */ /* 0x000fe20007810007 */
[----:B------:R-:W-:Y:S01]  /*12070*/  FFMA.FTZ R51, -R0, R2, R51 ;  /* 0x0000000200337223 */ /* 0x000fe20000010133 */
[----:B------:R-:W-:Y:S01]  /*12080*/  IADD3 R2, PT, PT, R182, -0x69, RZ ;  /* 0xffffff97b6027810 */ /* 0x000fe20007ffe0ff */
[CC--:B------:R-:W-:Y:S01]  /*12090*/  FFMA.FTZ R40, -R0.reuse, R3.reuse, R40 ;  /* 0x0000000300287223 */ /* 0x0c0fe20000010128 */
[----:B------:R-:W-:Y:S01]  /*120a0*/  FMNMX3.FTZ R105, R105, R10, R11, !PT ;  /* 0x0000000a69697276 */ /* 0x000fe2000781000b */
        /* <DEDUP_REMOVED lines=102> */
[----:B------:R-:W-:Y:S01]  /*12710*/  FFMA.FTZ R131, R24, R102, -R105 ;  /* 0x0000006618837223 */ /* 0x000fe20000010869 */
        /* <DEDUP_REMOVED lines=31> */
[C---:B------:R-:W-:Y:S01]  /*12910*/  FMUL.FTZ R83, R103.reuse, R83 ;  /* 0x0000005367537220 */ /* 0x040fe20000410000 */
[----:B----4-:R-:W-:Y:S01]  /*12920*/  F2FP.BF16.F32.PACK_AB R96, R124, R125 ;  /* 0x0000007d7c60723e */ /* 0x010fe200000010ff */
[C---:B------:R-:W-:Y:S01]  /*12930*/  FMUL.FTZ R80, R104.reuse, R80 ;  /* 0x0000005068507220 */ /* 0x040fe20000410000 */
[----:B------:R-:W-:Y:S01]  /*12940*/  FMUL.FTZ R81, R104, R81 ;  /* 0x0000005168517220 */ /* 0x000fe20000410000 */
[--C-:B------:R-:W-:Y:S01]  /*12950*/  FFMA.FTZ R127, R14, R102, -R121.reuse ;  /* 0x000000660e7f7223 */ /* 0x100fe20000010879 */
[----:B------:R-:W-:Y:S01]  /*12960*/  FMUL.FTZ R14, R103, R90 ;  /* 0x0000005a670e7220 */ /* 0x000fe20000410000 */
[-C--:B------:R-:W-:Y:S01]  /*12970*/  FFMA.FTZ R128, R15, R102.reuse, -R121 ;  /* 0x000000660f807223 */ /* 0x080fe20000010879 */
[C---:B------:R-:W-:Y:S01]  /*12980*/  FMUL.FTZ R15, R103.reuse, R91 ;  /* 0x0000005b670f7220 */ /* 0x040fe20000410000 */
[--C-:B------:R-:W-:Y:S01]  /*12990*/  FFMA.FTZ R130, R12, R102, -R105.reuse ;  /* 0x000000660c827223 */ /* 0x100fe20000010869 */
[----:B---3--:R-:W-:Y:S01]  /*129a0*/  F2FP.BF16.F32.PACK_AB R98, R106, R123 ;  /* 0x0000007b6a62723e */ /* 0x008fe200000010ff */
[C---:B------:R-:W-:Y:S01]  /*129b0*/  FMUL.FTZ R12, R104.reuse, R88 ;  /* 0x00000058680c7220 */ /* 0x040fe20000410000 */
[----:B------:R-:W-:Y:S01]  /*129c0*/  MUFU.EX2 R127, R127 ;  /* 0x0000007f007f7308 */ /* 0x000fe20000000800 */
[----:B------:R-:W-:Y:S01]  /*129d0*/  FFMA.FTZ R126, R103, R186, R126 ;  /* 0x000000ba677e7223 */ /* 0x000fe2000001007e */
[-C--:B------:R-:W-:Y:S01]  /*129e0*/  FFMA.FTZ R129, R17, R102.reuse, -R105 ;  /* 0x0000006611817223 */ /* 0x080fe20000010869 */
[----:B------:R-:W-:Y:S07]  /*129f0*/  FMUL.FTZ R17, R104, R85 ;  /* 0x0000005568117220 */ /* 0x000fee0000410000 */
[----:B------:R-:W3:Y:S01]  /*12a00*/  MUFU.EX2 R128, R128 ;  /* 0x0000008000807308 */ /* 0x000ee20000000800 */
[C---:B-1----:R-:W-:Y:S09]  /*12a10*/  HMMA.16816.F32.BF16 R4, R96.reuse, R108, R4 ;  /* 0x0000006c6004723c */ /* 0x042ff20000041804 */
[----:B------:R-:W-:Y:S01]  /*12a20*/  MUFU.EX2 R130, R130 ;  /* 0x0000008200827308 */ /* 0x000fe20000000800 */
[-C--:B------:R-:W-:Y:S01]  /*12a30*/  FFMA.FTZ R132, R22, R102.reuse, -R121 ;  /* 0x0000006616847223 */ /* 0x080fe20000010879 */
[-CC-:B------:R-:W-:Y:S08]  /*12a40*/  FFMA.FTZ R133, R20, R102.reuse, -R105.reuse ;  /* 0x0000006614857223 */ /* 0x180ff00000010869 */
[----:B------:R-:W-:Y:S01]  /*12a50*/  MUFU.EX2 R129, R129 ;  /* 0x0000008100817308 */ /* 0x000fe20000000800 */
[C---:B------:R-:W-:Y:S01]  /*12a60*/  HMMA.16816.F32.BF16 R8, R96.reuse, R110, R8 ;  /* 0x0000006e6008723c */ /* 0x040fe20000041808 */
[----:B------:R-:W1:Y:S02]  /*12a70*/  LDSM.16.MT88.4 R108, [R163+0x6800] ;  /* 0x00680000a36c783b */ /* 0x000e640000004200 */
[-C--:B------:R-:W-:Y:S06]  /*12a80*/  FFMA.FTZ R134, R21, R102.reuse, -R105 ;  /* 0x0000006615867223 */ /* 0x080fec0000010869 */
[----:B------:R-:W-:Y:S01]  /*12a90*/  MUFU.EX2 R132, R132 ;  /* 0x0000008400847308 */ /* 0x000fe20000000800 */
[----:B---3--:R-:W-:Y:S01]  /*12aa0*/  F2FP.BF16.F32.PACK_AB R85, R128, R127 ;  /* 0x0000007f8055723e */ /* 0x008fe200000010ff */
[-CC-:B------:R-:W-:Y:S01]  /*12ab0*/  FFMA.FTZ R42, R42, R102.reuse, -R121.reuse ;  /* 0x000000662a2a7223 */ /* 0x180fe20000010879 */
[-C--:B------:R-:W-:Y:S01]  /*12ac0*/  FFMA.FTZ R43, R43, R102.reuse, -R121 ;  /* 0x000000662b2b7223 */ /* 0x080fe20000010879 */
[C---:B------:R-:W-:Y:S06]  /*12ad0*/  HMMA.16816.F32.BF16 R68, R96.reuse, R112, R68 ;  /* 0x000000706044723c */ /* 0x040fec0000041844 */
[----:B------:R-:W-:Y:S01]  /*12ae0*/  MUFU.EX2 R133, R133 ;  /* 0x0000008500857308 */ /* 0x000fe20000000800 */
[-CC-:B------:R-:W-:Y:S01]  /*12af0*/  FFMA.FTZ R40, R40, R102.reuse, -R105.reuse ;  /* 0x0000006628287223 */ /* 0x180fe20000010869 */
[-CC-:B------:R-:W-:Y:S08]  /*12b00*/  FFMA.FTZ R41, R41, R102.reuse, -R105.reuse ;  /* 0x0000006629297223 */ /* 0x180ff00000010869 */
[----:B------:R-:W3:Y:S01]  /*12b10*/  MUFU.EX2 R134, R134 ;  /* 0x0000008600867308 */ /* 0x000ee20000000800 */
[-C--:B------:R-:W-:Y:S01]  /*12b20*/  FFMA.FTZ R135, R45, R102.reuse, -R105 ;  /* 0x000000662d877223 */ /* 0x080fe20000010869 */
[-CC-:B------:R-:W-:Y:S01]  /*12b30*/  FFMA.FTZ R46, R46, R102.reuse, -R121.reuse ;  /* 0x000000662e2e7223 */ /* 0x180fe20000010879 */
[C---:B------:R-:W-:Y:S01]  /*12b40*/  HMMA.16816.F32.BF16 R72, R96.reuse, R114, R72 ;  /* 0x000000726048723c */ /* 0x040fe20000041848 */
[----:B------:R-:W4:Y:S06]  /*12b50*/  LDSM.16.MT88.4 R112, [R162+0x6800] ;  /* 0x00680000a270783b */ /* 0x000f2c0000004200 */
        /* <DEDUP_REMOVED lines=8> */
[----:B---3--:R-:W-:Y:S01]  /*12be0*/  F2FP.BF16.F32.PACK_AB R20, R134, R133 ;  /* 0x000000858614723e */ /* 0x008fe200000010ff */
[--C-:B------:R-:W-:Y:S01]  /*12bf0*/  FFMA.FTZ R116, R18, R102, -R121.reuse ;  /* 0x0000006612747223 */ /* 0x100fe20000010879 */
[----:B------:R-:W-:Y:S01]  /*12c00*/  FMUL.FTZ R18, R103, R86 ;  /* 0x0000005667127220 */ /* 0x000fe20000410000 */
[-C--:B------:R-:W-:Y:S01]  /*12c10*/  FFMA.FTZ R117, R19, R102.reuse, -R121 ;  /* 0x0000006613757223 */ /* 0x080fe20000010879 */
[----:B------:R-:W-:Y:S01]  /*12c20*/  FMUL.FTZ R19, R103, R87 ;  /* 0x0000005767137220 */ /* 0x000fe20000410000 */
[C---:B------:R-:W-:Y:S04]  /*12c30*/  HMMA.16816.F32.BF16 R80, R96.reuse, R118, R80 ;  /* 0x000000766050723c */ /* 0x040fe80000041850 */
[----:B------:R-:W-:Y:S01]  /*12c40*/  MUFU.EX2 R40, R40 ;  /* 0x0000002800287308 */ /* 0x000fe20000000800 */
[-CC-:B------:R-:W-:Y:S01]  /*12c50*/  FFMA.FTZ R119, R13, R102.reuse, -R105.reuse ;  /* 0x000000660d777223 */ /* 0x180fe20000010869 */
[--C-:B------:R-:W-:Y:S01]  /*12c60*/  FFMA.FTZ R118, R16, R102, -R105.reuse ;  /* 0x0000006610767223 */ /* 0x100fe20000010869 */
[C---:B------:R-:W-:Y:S07]  /*12c70*/  FMUL.FTZ R13, R104.reuse, R89 ;  /* 0x00000059680d7220 */ /* 0x040fee0000410000 */
[----:B------:R-:W-:Y:S01]  /*12c80*/  MUFU.EX2 R116, R116 ;  /* 0x0000007400747308 */ /* 0x000fe20000000800 */
[----:B------:R-:W3:Y:S01]  /*12c90*/  LDSM.16.MT88.4 R88, [R161+0x6800] ;  /* 0x00680000a158783b */ /* 0x000ee20000004200 */
[----:B------:R-:W-:Y:S01]  /*12ca0*/  FMUL.FTZ R16, R104, R84 ;  /* 0x0000005468107220 */ /* 0x000fe20000410000 */
[-CC-:B------:R-:W-:Y:S07]  /*12cb0*/  FFMA.FTZ R48, R48, R102.reuse, -R105.reuse ;  /* 0x0000006630307223 */ /* 0x180fee0000010869 */
[----:B------:R-:W5:Y:S01]  /*12cc0*/  MUFU.EX2 R117, R117 ;  /* 0x0000007500757308 */ /* 0x000f620000000800 */
[-CC-:B------:R-:W-:Y:S01]  /*12cd0*/  FFMA.FTZ R45, R49, R102.reuse, -R105.reuse ;  /* 0x00000066312d7223 */ /* 0x180fe20000010869 */
[C---:B--2---:R-:W-:Y:S08]  /*12ce0*/  HMMA.16816.F32.BF16 R12, R96.reuse, R92, R12 ;  /* 0x0000005c600c723c */ /* 0x044ff0000004180c */
[----:B------:R-:W2:Y:S01]  /*12cf0*/  MUFU.EX2 R119, R119 ;  /* 0x0000007700777308 */ /* 0x000ea20000000800 */
[-CC-:B------:R-:W-:Y:S01]  /*12d00*/  FFMA.FTZ R49, R52, R102.reuse, -R105.reuse ;  /* 0x0000006634317223 */ /* 0x180fe20000010869 */
[-CC-:B------:R-:W-:Y:S01]  /*12d10*/  FFMA.FTZ R52, R53, R102.reuse, -R105.reuse ;  /* 0x0000006635347223 */ /* 0x180fe20000010869 */
[-C--:B------:R-:W-:Y:S07]  /*12d20*/  FFMA.FTZ R53, R56, R102.reuse, -R105 ;  /* 0x0000006638357223 */ /* 0x080fee0000010869 */
[----:B------:R-:W1:Y:S01]  /*12d30*/  MUFU.EX2 R118, R118 ;  /* 0x0000007600767308 */ /* 0x000e620000000800 */
[-CC-:B------:R-:W-:Y:S01]  /*12d40*/  FFMA.FTZ R62, R62, R102.reuse, -R121.reuse ;  /* 0x000000663e3e7223 */ /* 0x180fe20000010879 */
[----:B------:R-:W-:Y:S01]  /*12d50*/  HMMA.16816.F32.BF16 R16, R96, R94, R16 ;  /* 0x0000005e6010723c */ /* 0x000fe20000041810 */
[----:B------:R-:W3:Y:S07]  /*12d60*/  LDSM.16.MT88.4 R92, [R160+0x6800] ;  /* 0x00680000a05c783b */ /* 0x000eee0000004200 */
[----:B------:R-:W-:Y:S01]  /*12d70*/  MUFU.EX2 R49, R49 ;  /* 0x0000003100317308 */ /* 0x000fe20000000800 */
[----:B------:R-:W-:Y:S01]  /*12d80*/  FFMA.FTZ R66, R66, R102, -R121 ;  /* 0x0000006642427223 */ /* 0x000fe20000010879 */
[----:B-----5:R-:W-:Y:S01]  /*12d90*/  F2FP.BF16.F32.PACK_AB R87, R117, R116 ;  /* 0x000000747557723e */ /* 0x020fe200000010ff */
[----:B------:R-:W-:Y:S07]  /*12da0*/  FFMA.FTZ R56, R61, R102, -R105 ;  /* 0x000000663d387223 */ /* 0x000fee0000010869 */
[----:B------:R-:W-:Y:S01]  /*12db0*/  MUFU.EX2 R52, R52 ;  /* 0x0000003400347308 */ /* 0x000fe20000000800 */
[----:B------:R-:W-:Y:S01]  /*12dc0*/  FFMA.FTZ R125, R104, R187, R125 ;  /* 0x000000bb687d7223 */ /* 0x000fe2000001007d */
[----:B--2---:R-:W-:Y:S01]  /*12dd0*/  F2FP.BF16.F32.PACK_AB R84, R119, R130 ;  /* 0x000000827754723e */ /* 0x004fe200000010ff */
[----:B------:R-:W2:Y:S07]  /*12de0*/  LDSM.16.MT88.4 R96, [R163+0x7000] ;  /* 0x00700000a360783b */ /* 0x000eae0000004200 */
[----:B------:R-:W-:Y:S01]  /*12df0*/  MUFU.EX2 R53, R53 ;  /* 0x0000003500357308 */ /* 0x000fe20000000800 */
[----:B------:R-:W-:Y:S01]  /*12e00*/  FADD.FTZ R124, R124, R125 ;  /* 0x0000007d7c7c7221 */ /* 0x000fe20000010000 */
[----:B-1----:R-:W-:Y:S08]  /*12e10*/  F2FP.BF16.F32.PACK_AB R86, R129, R118 ;  /* 0x000000768156723e */ /* 0x002ff000000010ff */
[----:B------:R-:W-:Y:S01]  /*12e20*/  MUFU.EX2 R41, R41 ;  /* 0x0000002900297308 */ /* 0x000fe20000000800 */
[----:B------:R-:W-:Y:S01]  /*12e30*/  FADD.FTZ R123, R123, R124 ;  /* 0x0000007c7b7b7221 */ /* 0x000fe20000010000 */
[----:B------:R-:W-:Y:S08]  /*12e40*/  ISETP.GT.AND P0, PT, R177, R168, PT ;  /* 0x000000a8b100720c */ /* 0x000ff00003f04270 */
[----:B------:R-:W-:Y:S01]  /*12e50*/  MUFU.EX2 R46, R46 ;  /* 0x0000002e002e7308 */ /* 0x000fe20000000800 */
[C---:B------:R-:W-:Y:S09]  /*12e60*/  HMMA.16816.F32.BF16 R4, R84.reuse, R108, R4 ;  /* 0x0000006c5404723c */ /* 0x040ff20000041804 */
[----:B------:R-:W-:Y:S01]  /*12e70*/  MUFU.EX2 R47, R47 ;  /* 0x0000002f002f7308 */ /* 0x000fe20000000800 */
[----:B------:R-:W-:Y:S01]  /*12e80*/  FADD.FTZ R123, R106, R123 ;  /* 0x0000007b6a7b7221 */ /* 0x000fe20000010000 */
[----:B------:R-:W-:Y:S08]  /*12e90*/  MOV R103, R2 ;  /* 0x0000000200677202 */ /* 0x000ff00000000f00 */
[----:B------:R-:W-:Y:S01]  /*12ea0*/  MUFU.EX2 R50, R50 ;  /* 0x0000003200327308 */ /* 0x000fe20000000800 */
[C---:B------:R-:W-:Y:S01]  /*12eb0*/  HMMA.16816.F32.BF16 R8, R84.reuse, R110, R8 ;  /* 0x0000006e5408723c */ /* 0x040fe20000041808 */
[----:B------:R-:W1:Y:S08]  /*12ec0*/  LDSM.16.MT88.4 R108, [R162+0x7000] ;  /* 0x00700000a26c783b */ /* 0x000e700000004200 */
[----:B------:R-:W-:Y:S01]  /*12ed0*/  MUFU.EX2 R51, R51 ;  /* 0x0000003300337308 */ /* 0x000fe20000000800 */
[----:B------:R-:W-:Y:S01]  /*12ee0*/  FADD.FTZ R130, R130, R123 ;  /* 0x0000007b82827221 */ /* 0x000fe20000010000 */
[----:B------:R-:W-:Y:S08]  /*12ef0*/  MOV R104, R3 ;  /* 0x0000000300687202 */ /* 0x000ff00000000f00 */
[----:B------:R-:W-:Y:S01]  /*12f00*/  MUFU.EX2 R44, R44 ;  /* 0x0000002c002c7308 */ /* 0x000fe20000000800 */
[C---:B----4-:R-:W-:Y:S03]  /*12f10*/  HMMA.16816.F32.BF16 R68, R84.reuse, R112, R68 ;  /* 0x000000705444723c */ /* 0x050fe60000041844 */
[-CC-:B------:R-:W-:Y:S01]  /*12f20*/  FFMA.FTZ R112, R27, R102.reuse, -R121.reuse ;  /* 0x000000661b707223 */ /* 0x180fe20000010879 */
[-CC-:B------:R-:W-:Y:S05]  /*12f30*/  FFMA.FTZ R113, R23, R102.reuse, -R121.reuse ;  /* 0x0000006617717223 */ /* 0x180fea0000010879 */
[----:B------:R-:W-:Y:S01]  /*12f40*/  MUFU.EX2 R135, R135 ;  /* 0x0000008700877308 */ /* 0x000fe20000000800 */
[----:B------:R-:W-:Y:S01]  /*12f50*/  FADD.FTZ R119, R119, R130 ;  /* 0x0000008277777221 */ /* 0x000fe20000010000 */
[C---:B------:R-:W-:Y:S08]  /*12f60*/  HMMA.16816.F32.BF16 R72, R84.reuse, R114, R72 ;  /* 0x000000725448723c */ /* 0x040ff00000041848 */
[----:B------:R-:W-:Y:S01]  /*12f70*/  MUFU.EX2 R112, R112 ;  /* 0x0000007000707308 */ /* 0x000fe20000000800 */
[-C--:B------:R-:W-:Y:S01]  /*12f80*/  FFMA.FTZ R115, R26, R102.reuse, -R121 ;  /* 0x000000661a737223 */ /* 0x080fe20000010879 */
[----:B------:R-:W-:Y:S08]  /*12f90*/  FFMA.FTZ R114, R25, R102, -R105 ;  /* 0x0000006619727223 */ /* 0x000ff00000010869 */
[----:B------:R-:W4:Y:S01]  /*12fa0*/  MUFU.EX2 R113, R113 ;  /* 0x0000007100717308 */ /* 0x000f220000000800 */
[----:B------:R-:W-:Y:S01]  /*12fb0*/  LDSM.16.MT88.4 R24, [R160+0x7000] ;  /* 0x00700000a018783b */ /* 0x000fe20000004200 */
[----:B------:R-:W-:Y:S01]  /*12fc0*/  FADD.FTZ R118, R118, R119 ;  /* 0x0000007776767221 */ /* 0x000fe20000010000 */
[C---:B---3--:R-:W-:Y:S07]  /*12fd0*/  HMMA.16816.F32.BF16 R76, R84.reuse, R88, R76 ;  /* 0x00000058544c723c */ /* 0x048fee000004184c */
[----:B------:R-:W3:Y:S01]  /*12fe0*/  MUFU.EX2 R115, R115 ;  /* 0x0000007300737308 */ /* 0x000ee20000000800 */
[----:B------:R-:W-:Y:S09]  /*12ff0*/  FADD.FTZ R118, R129, R118 ;  /* 0x0000007681767221 */ /* 0x000ff20000010000 */
[----:B------:R-:W5:Y:S01]  /*13000*/  MUFU.EX2 R114, R114 ;  /* 0x0000007200727308 */ /* 0x000f620000000800 */
[----:B------:R-:W-:Y:S01]  /*13010*/  FADD.FTZ R133, R133, R118 ;  /* 0x0000007685857221 */ /* 0x000fe20000010000 */
[C---:B------:R-:W-:Y:S01]  /*13020*/  HMMA.16816.F32.BF16 R80, R84.reuse, R90, R80 ;  /* 0x0000005a5450723c */ /* 0x040fe20000041850 */
[----:B------:R-:W1:Y:S07]  /*13030*/  LDSM.16.MT88.4 R88, [R161+0x7000] ;  /* 0x00700000a158783b */ /* 0x000e6e0000004200 */
[----:B------:R-:W-:Y:S01]  /*13040*/  MUFU.EX2 R48, R48 ;  /* 0x0000003000307308 */ /* 0x000fe20000000800 */
[----:B----4-:R-:W-:Y:S01]  /*13050*/  F2FP.BF16.F32.PACK_AB R21, R113, R132 ;  /* 0x000000847115723e */ /* 0x010fe200000010ff */
[----:B------:R-:W-:Y:S08]  /*13060*/  FADD.FTZ R134, R134, R133 ;  /* 0x0000008586867221 */ /* 0x000ff00000010000 */
[----:B------:R-:W-:Y:S01]  /*13070*/  MUFU.EX2 R45, R45 ;  /* 0x0000002d002d7308 */ /* 0x000fe20000000800 */
[----:B---3--:R-:W-:Y:S01]  /*13080*/  F2FP.BF16.F32.PACK_AB R23, R112, R115 ;  /* 0x000000737017723e */ /* 0x008fe200000010ff */
[C---:B------:R-:W-:Y:S08]  /*13090*/  HMMA.16816.F32.BF16 R12, R84.reuse, R92, R12 ;  /* 0x0000005c540c723c */ /* 0x040ff0000004180c */
[----:B------:R-:W-:Y:S01]  /*130a0*/  MUFU.EX2 R56, R56 ;  /* 0x0000003800387308 */ /* 0x000fe20000000800 */
[C---:B-----5:R-:W-:Y:S01]  /*130b0*/  F2FP.BF16.F32.PACK_AB R22, R114.reuse, R131 ;  /* 0x000000837216723e */ /* 0x060fe200000010ff */
[----:B------:R-:W-:Y:S01]  /*130c0*/  FADD.FTZ R131, R131, R134 ;  /* 0x0000008683837221 */ /* 0x000fe20000010000 */
[----:B------:R-:W-:Y:S01]  /*130d0*/  HMMA.16816.F32.BF16 R16, R84, R94, R16 ;  /* 0x0000005e5410723c */ /* 0x000fe20000041810 */
[----:B------:R-:W3:Y:S02]  /*130e0*/  LDSM.16.MT88.4 R84, [R163+0x7800] ;  /* 0x00780000a354783b */ /* 0x000ee40000004200 */
[----:B------:R-:W-:Y:S05]  /*130f0*/  FADD.FTZ R131, R114, R131 ;  /* 0x0000008372837221 */ /* 0x000fea0000010000 */
[C---:B--2---:R-:W-:Y:S01]  /*13100*/  HMMA.16816.F32.BF16 R4, R20.reuse, R96, R4 ;  /* 0x000000601404723c */ /* 0x044fe20000041804 */
[----:B------:R-:W2:Y:S04]  /*13110*/  LDSM.16.MT88.4 R92, [R162+0x7800] ;  /* 0x00780000a25c783b */ /* 0x000ea80000004200 */
[-CC-:B------:R-:W-:Y:S01]  /*13120*/  FFMA.FTZ R97, R30, R102.reuse, -R121.reuse ;  /* 0x000000661e617223 */ /* 0x180fe20000010879 */
[-C--:B------:R-:W-:Y:S02]  /*13130*/  FFMA.FTZ R96, R31, R102.reuse, -R121 ;  /* 0x000000661f607223 */ /* 0x080fe40000010879 */
[C---:B------:R-:W-:Y:S03]  /*13140*/  HMMA.16816.F32.BF16 R8, R20.reuse, R98, R8 ;  /* 0x000000621408723c */ /* 0x040fe60000041808 */
[-C--:B------:R-:W-:Y:S01]  /*13150*/  FFMA.FTZ R98, R28, R102.reuse, -R105 ;  /* 0x000000661c627223 */ /* 0x080fe20000010869 */
[-C--:B------:R-:W-:Y:S01]  /*13160*/  FFMA.FTZ R99, R34, R102.reuse, -R121 ;  /* 0x0000006622637223 */ /* 0x080fe20000010879 */
[-C--:B------:R-:W-:Y:S01]  /*13170*/  FFMA.FTZ R34, R29, R102.reuse, -R105 ;  /* 0x000000661d227223 */ /* 0x080fe20000010869 */
[----:B------:R-:W-:Y:S01]  /*13180*/  MUFU.EX2 R97, R97 ;  /* 0x0000006100617308 */ /* 0x000fe20000000800 */
[----:B------:R-:W4:Y:S01]  /*13190*/  LDSM.16.MT88.4 R28, [R161+0x7800] ;  /* 0x00780000a11c783b */ /* 0x000f220000004200 */
[C---:B-1----:R-:W-:Y:S08]  /*131a0*/  HMMA.16816.F32.BF16 R68, R20.reuse, R108, R68 ;  /* 0x0000006c1444723c */ /* 0x042ff00000041844 */
[----:B------:R-:W1:Y:S01]  /*131b0*/  MUFU.EX2 R96, R96 ;  /* 0x0000006000607308 */ /* 0x000e620000000800 */
[-CC-:B------:R-:W-:Y:S01]  /*131c0*/  FFMA.FTZ R108, R38, R102.reuse, -R121.reuse ;  /* 0x00000066266c7223 */ /* 0x180fe20000010879 */
[-C--:B------:R-:W-:Y:S08]  /*131d0*/  FFMA.FTZ R109, R39, R102.reuse, -R121 ;  /* 0x00000066276d7223 */ /* 0x080ff00000010879 */
[----:B------:R-:W-:Y:S01]  /*131e0*/  MUFU.EX2 R99, R99 ;  /* 0x0000006300637308 */ /* 0x000fe20000000800 */
[C---:B------:R-:W-:Y:S09]  /*131f0*/  HMMA.16816.F32.BF16 R72, R20.reuse, R110, R72 ;  /* 0x0000006e1448723c */ /* 0x040ff20000041848 */
[----:B------:R-:W-:Y:S01]  /*13200*/  MUFU.EX2 R98, R98 ;  /* 0x0000006200627308 */ /* 0x000fe20000000800 */
[-CC-:B------:R-:W-:Y:S01]  /*13210*/  FFMA.FTZ R110, R36, R102.reuse, -R105.reuse ;  /* 0x00000066246e7223 */ /* 0x180fe20000010869 */
[-C--:B------:R-:W-:Y:S02]  /*13220*/  FFMA.FTZ R111, R37, R102.reuse, -R105 ;  /* 0x00000066256f7223 */ /* 0x080fe40000010869 */
[----:B------:R-:W-:Y:S06]  /*13230*/  LDSM.16.MT88.4 R36, [R162+0x8800] ;  /* 0x00880000a224783b */ /* 0x000fec0000004200 */
[----:B------:R-:W-:Y:S01]  /*13240*/  MUFU.EX2 R108, R108 ;  /* 0x0000006c006c7308 */ /* 0x000fe20000000800 */
[C---:B------:R-:W-:Y:S03]  /*13250*/  HMMA.16816.F32.BF16 R76, R20.reuse, R88, R76 ;  /* 0x00000058144c723c */ /* 0x040fe6000004184c */
[-C--:B------:R-:W-:Y:S01]  /*13260*/  FFMA.FTZ R88, R35, R102.reuse, -R121 ;  /* 0x0000006623587223 */ /* 0x080fe20000010879 */
[-CC-:B------:R-:W-:Y:S05]  /*13270*/  FFMA.FTZ R89, R33, R102.reuse, -R105.reuse ;  /* 0x0000006621597223 */ /* 0x180fea0000010869 */
[----:B------:R-:W-:Y:S01]  /*13280*/  MUFU.EX2 R109, R109 ;  /* 0x0000006d006d7308 */ /* 0x000fe20000000800 */
[C---:B------:R-:W-:Y:S09]  /*13290*/  HMMA.16816.F32.BF16 R80, R20.reuse, R90, R80 ;  /* 0x0000005a1450723c */ /* 0x040ff20000041850 */
[----:B------:R5:W-:Y:S01]  /*132a0*/  MUFU.EX2 R91, R34 ;  /* 0x00000022005b7308 */ /* 0x000be20000000800 */
[----:B------:R-:W-:Y:S09]  /*132b0*/  FFMA.FTZ R90, R32, R102, -R105 ;  /* 0x00000066205a7223 */ /* 0x000ff20000010869 */
[----:B------:R-:W3:Y:S01]  /*132c0*/  MUFU.EX2 R88, R88 ;  /* 0x0000005800587308 */ /* 0x000ee20000000800 */
[C---:B------:R-:W-:Y:S09]  /*132d0*/  HMMA.16816.F32.BF16 R12, R20.reuse, R24, R12 ;  /* 0x00000018140c723c */ /* 0x040ff2000004180c */
[----:B------:R-:W-:Y:S10]  /*132e0*/  MUFU.EX2 R90, R90 ;  /* 0x0000005a005a7308 */ /* 0x000ff40000000800 */
[----:B------:R-:W2:Y:S01]  /*132f0*/  MUFU.EX2 R89, R89 ;  /* 0x0000005900597308 */ /* 0x000ea20000000800 */
[----:B-----5:R-:W-:Y:S01]  /*13300*/  LDSM.16.MT88.4 R32, [R163+0x8000] ;  /* 0x00800000a320783b */ /* 0x020fe20000004200 */
[----:B------:R-:W-:Y:S08]  /*13310*/  HMMA.16816.F32.BF16 R16, R20, R26, R16 ;  /* 0x0000001a1410723c */ /* 0x000ff00000041810 */
[----:B------:R-:W-:Y:S01]  /*13320*/  MUFU.EX2 R110, R110 ;  /* 0x0000006e006e7308 */ /* 0x000fe20000000800 */
[----:B-1----:R-:W-:Y:S02]  /*13330*/  F2FP.BF16.F32.PACK_AB R21, R96, R97 ;  /* 0x000000616015723e */ /* 0x002fe400000010ff */
[----:B---3--:R-:W-:Y:S07]  /*13340*/  F2FP.BF16.F32.PACK_AB R23, R88, R99 ;  /* 0x000000635817723e */ /* 0x008fee00000010ff */
[----:B------:R-:W1:Y:S01]  /*13350*/  MUFU.EX2 R111, R111 ;  /* 0x0000006f006f7308 */ /* 0x000e620000000800 */
[----:B------:R-:W-:Y:S01]  /*13360*/  F2FP.BF16.F32.PACK_AB R20, R91, R98 ;  /* 0x000000625b14723e */ /* 0x000fe200000010ff */
[----:B------:R-:W3:Y:S01]  /*13370*/  LDSM.16.MT88.4 R24, [R160+0x7800] ;  /* 0x00780000a018783b */ /* 0x000ee20000004200 */
[----:B------:R-:W-:Y:S01]  /*13380*/  FADD.FTZ R98, R98, R131 ;  /* 0x0000008362627221 */ /* 0x000fe20000010000 */
[----:B--2---:R-:W-:Y:S03]  /*13390*/  F2FP.BF16.F32.PACK_AB R22, R89, R90 ;  /* 0x0000005a5916723e */ /* 0x004fe600000010ff */
[----:B------:R-:W-:Y:S04]  /*133a0*/  FADD.FTZ R91, R91, R98 ;  /* 0x000000625b5b7221 */ /* 0x000fe80000010000 */
[----:B------:R-:W-:Y:S01]  /*133b0*/  FADD.FTZ R90, R90, R91 ;  /* 0x0000005b5a5a7221 */ /* 0x000fe20000010000 */
[C---:B------:R-:W-:Y:S03]  /*133c0*/  HMMA.16816.F32.BF16 R4, R20.reuse, R84, R4 ;  /* 0x000000541404723c */ /* 0x040fe60000041804 */
[----:B------:R-:W-:Y:S05]  /*133d0*/  FADD.FTZ R89, R89, R90 ;  /* 0x0000005a59597221 */ /* 0x000fea0000010000 */
[C---:B------:R-:W-:Y:S01]  /*133e0*/  HMMA.16816.F32.BF16 R8, R20.reuse, R86, R8 ;  /* 0x000000561408723c */ /* 0x040fe20000041808 */
[----:B------:R-:W2:Y:S07]  /*133f0*/  LDSM.16.MT88.4 R84, [R162+0x8000] ;  /* 0x00800000a254783b */ /* 0x000eae0000004200 */
[C---:B------:R-:W-:Y:S08]  /*13400*/  HMMA.16816.F32.BF16 R68, R20.reuse, R92, R68 ;  /* 0x0000005c1444723c */ /* 0x040ff00000041844 */
[C---:B------:R-:W-:Y:S01]  /*13410*/  HMMA.16816.F32.BF16 R72, R20.reuse, R94, R72 ;  /* 0x0000005e1448723c */ /* 0x040fe20000041848 */
[----:B------:R-:W-:Y:S07]  /*13420*/  LDSM.16.MT88.4 R92, [R163+0x9800] ;  /* 0x00980000a35c783b */ /* 0x000fee0000004200 */
[C---:B----4-:R-:W-:Y:S08]  /*13430*/  HMMA.16816.F32.BF16 R76, R20.reuse, R28, R76 ;  /* 0x0000001c144c723c */ /* 0x050ff0000004184c */
[C---:B------:R-:W-:Y:S01]  /*13440*/  HMMA.16816.F32.BF16 R80, R20.reuse, R30, R80 ;  /* 0x0000001e1450723c */ /* 0x040fe20000041850 */
[----:B------:R-:W4:Y:S07]  /*13450*/  LDSM.16.MT88.4 R28, [R161+0x8000] ;  /* 0x00800000a11c783b */ /* 0x000f2e0000004200 */
[C---:B---3--:R-:W-:Y:S08]  /*13460*/  HMMA.16816.F32.BF16 R12, R20.reuse, R24, R12 ;  /* 0x00000018140c723c */ /* 0x048ff0000004180c */
[----:B------:R-:W-:Y:S01]  /*13470*/  HMMA.16816.F32.BF16 R16, R20, R26, R16 ;  /* 0x0000001a1410723c */ /* 0x000fe20000041810 */
[----:B------:R-:W3:Y:S02]  /*13480*/  LDSM.16.MT88.4 R24, [R160+0x8000] ;  /* 0x00800000a018783b */ /* 0x000ee40000004200 */
[----:B------:R-:W-:Y:S02]  /*13490*/  F2FP.BF16.F32.PACK_AB R21, R109, R108 ;  /* 0x0000006c6d15723e */ /* 0x000fe400000010ff */
[----:B------:R-:W-:Y:S02]  /*134a0*/  F2FP.BF16.F32.PACK_AB R23, R43, R42 ;  /* 0x0000002a2b17723e */ /* 0x000fe400000010ff */
[----:B-1----:R-:W-:Y:S01]  /*134b0*/  F2FP.BF16.F32.PACK_AB R20, R111, R110 ;  /* 0x0000006e6f14723e */ /* 0x002fe200000010ff */
[----:B------:R-:W-:Y:S01]  /*134c0*/  FADD.FTZ R110, R110, R89 ;  /* 0x000000596e6e7221 */ /* 0x000fe20000010000 */
[----:B------:R-:W-:Y:S03]  /*134d0*/  F2FP.BF16.F32.PACK_AB R22, R41, R40 ;  /* 0x000000282916723e */ /* 0x000fe600000010ff */
[----:B------:R-:W-:Y:S04]  /*134e0*/  FADD.FTZ R111, R111, R110 ;  /* 0x0000006e6f6f7221 */ /* 0x000fe80000010000 */
[C---:B------:R-:W-:Y:S03]  /*134f0*/  HMMA.16816.F32.BF16 R4, R20.reuse, R32, R4 ;  /* 0x000000201404723c */ /* 0x040fe60000041804 */
[----:B------:R-:W-:Y:S04]  /*13500*/  FADD.FTZ R40, R40, R111 ;  /* 0x0000006f28287221 */ /* 0x000fe80000010000 */
[----:B------:R-:W-:Y:S01]  /*13510*/  FADD.FTZ R41, R41, R40 ;  /* 0x0000002829297221 */ /* 0x000fe20000010000 */
[C---:B------:R-:W-:Y:S01]  /*13520*/  HMMA.16816.F32.BF16 R8, R20.reuse, R34, R8 ;  /* 0x000000221408723c */ /* 0x040fe20000041808 */
[----:B------:R-:W1:Y:S07]  /*13530*/  LDSM.16.MT88.4 R32, [R163+0x8800] ;  /* 0x00880000a320783b */ /* 0x000e6e0000004200 */
[C---:B--2---:R-:W-:Y:S08]  /*13540*/  HMMA.16816.F32.BF16 R68, R20.reuse, R84, R68 ;  /* 0x000000541444723c */ /* 0x044ff00000041844 */
[C---:B------:R-:W-:Y:S08]  /*13550*/  HMMA.16816.F32.BF16 R72, R20.reuse, R86, R72 ;  /* 0x000000561448723c */ /* 0x040ff00000041848 */
        /* <DEDUP_REMOVED lines=15> */
[C---:B------:R-:W-:Y:S03]  /*13650*/  HMMA.16816.F32.BF16 R68, R20.reuse, R36, R68 ;  /* 0x000000241444723c */ /* 0x040fe60000041844 */
[-CC-:B------:R-:W-:Y:S01]  /*13660*/  FFMA.FTZ R37, R54, R102.reuse, -R121.reuse ;  /* 0x0000006636257223 */ /* 0x180fe20000010879 */
[-C--:B------:R-:W-:Y:S01]  /*13670*/  FFMA.FTZ R36, R58, R102.reuse, -R121 ;  /* 0x000000663a247223 */ /* 0x080fe20000010879 */
[-C--:B------:R-:W-:Y:S03]  /*13680*/  FFMA.FTZ R54, R57, R102.reuse, -R105 ;  /* 0x0000006639367223 */ /* 0x080fe60000010869 */
[C---:B------:R-:W-:Y:S01]  /*13690*/  HMMA.16816.F32.BF16 R72, R20.reuse, R38, R72 ;  /* 0x000000261448723c */ /* 0x040fe20000041848 */
[----:B------:R-:W-:Y:S02]  /*136a0*/  MUFU.EX2 R37, R37 ;  /* 0x0000002500257308 */ /* 0x000fe40000000800 */
[-CC-:B------:R-:W-:Y:S01]  /*136b0*/  FFMA.FTZ R38, R55, R102.reuse, -R121.reuse ;  /* 0x0000006637267223 */ /* 0x180fe20000010879 */
[----:B------:R-:W-:Y:S07]  /*136c0*/  FFMA.FTZ R39, R59, R102, -R121 ;  /* 0x000000663b277223 */ /* 0x000fee0000010879 */
[----:B------:R-:W-:Y:S01]  /*136d0*/  MUFU.EX2 R36, R36 ;  /* 0x0000002400247308 */ /* 0x000fe20000000800 */
[C---:B--2---:R-:W-:Y:S09]  /*136e0*/  HMMA.16816.F32.BF16 R76, R20.reuse, R28, R76 ;  /* 0x0000001c144c723c */ /* 0x044ff2000004184c */
[----:B------:R-:W2:Y:S10]  /*136f0*/  MUFU.EX2 R38, R38 ;  /* 0x0000002600267308 */ /* 0x000eb40000000800 */
[----:B------:R-:W4:Y:S01]  /*13700*/  MUFU.EX2 R39, R39 ;  /* 0x0000002700277308 */ /* 0x000f220000000800 */
[C---:B------:R-:W-:Y:S01]  /*13710*/  HMMA.16816.F32.BF16 R80, R20.reuse, R30, R80 ;  /* 0x0000001e1450723c */ /* 0x040fe20000041850 */
[----:B------:R-:W5:Y:S08]  /*13720*/  LDSM.16.MT88.4 R28, [R162+0x9000] ;  /* 0x00900000a21c783b */ /* 0x000f700000004200 */
[----:B------:R-:W1:Y:S01]  /*13730*/  MUFU.EX2 R54, R54 ;  /* 0x0000003600367308 */ /* 0x000e620000000800 */
[C---:B---3--:R-:W-:Y:S03]  /*13740*/  HMMA.16816.F32.BF16 R12, R20.reuse, R24, R12 ;  /* 0x00000018140c723c */ /* 0x048fe6000004180c */
[----:B------:R-:W-:Y:S04]  /*13750*/  FADD.FTZ R25, R122, R126 ;  /* 0x0000007e7a197221 */ /* 0x000fe80000010000 */
[----:B------:R-:W-:Y:S01]  /*13760*/  FADD.FTZ R120, R120, R25 ;  /* 0x0000001978787221 */ /* 0x000fe20000010000 */
[----:B------:R-:W-:Y:S01]  /*13770*/  HMMA.16816.F32.BF16 R16, R20, R26, R16 ;  /* 0x0000001a1410723c */ /* 0x000fe20000041810 */
[----:B------:R-:W3:Y:S02]  /*13780*/  LDSM.16.MT88.4 R24, [R161+0x9000] ;  /* 0x00900000a118783b */ /* 0x000ee40000004200 */
[----:B--2---:R-:W-:Y:S01]  /*13790*/  F2FP.BF16.F32.PACK_AB R21, R38, R37 ;  /* 0x000000252615723e */ /* 0x004fe200000010ff */
[----:B------:R-:W-:Y:S01]  /*137a0*/  FADD.FTZ R120, R107, R120 ;  /* 0x000000786b787221 */ /* 0x000fe20000010000 */
[----:B----4-:R-:W-:Y:S02]  /*137b0*/  F2FP.BF16.F32.PACK_AB R23, R39, R36 ;  /* 0x000000242717723e */ /* 0x010fe400000010ff */
[----:B------:R-:W-:Y:S01]  /*137c0*/  F2FP.BF16.F32.PACK_AB R20, R52, R49 ;  /* 0x000000313414723e */ /* 0x000fe200000010ff */
[----:B------:R-:W-:Y:S01]  /*137d0*/  FADD.FTZ R55, R127, R120 ;  /* 0x000000787f377221 */ /* 0x000fe20000010000 */
[----:B-1----:R-:W-:Y:S03]  /*137e0*/  F2FP.BF16.F32.PACK_AB R22, R54, R53 ;  /* 0x000000353616723e */ /* 0x002fe600000010ff */
[----:B------:R-:W-:Y:S04]  /*137f0*/  FADD.FTZ R55, R128, R55 ;  /* 0x0000003780377221 */ /* 0x000fe80000010000 */
[C---:B------:R-:W-:Y:S03]  /*13800*/  HMMA.16816.F32.BF16 R4, R20.reuse, R32, R4 ;  /* 0x000000201404723c */ /* 0x040fe60000041804 */
[----:B------:R-:W-:Y:S01]  /*13810*/  FADD.FTZ R116, R116, R55 ;  /* 0x0000003774747221 */ /* 0x000fe20000010000 */
[-C--:B------:R-:W-:Y:S03]  /*13820*/  FFMA.FTZ R55, R64, R102.reuse, -R105 ;  /* 0x0000006640377223 */ /* 0x080fe60000010869 */
[----:B------:R-:W-:Y:S01]  /*13830*/  FADD.FTZ R117, R117, R116 ;  /* 0x0000007475757221 */ /* 0x000fe20000010000 */
[C---:B------:R-:W-:Y:S01]  /*13840*/  HMMA.16816.F32.BF16 R8, R20.reuse, R34, R8 ;  /* 0x000000221408723c */ /* 0x040fe20000041808 */
[----:B------:R-:W1:Y:S01]  /*13850*/  LDSM.16.MT88.4 R32, [R160+0x9000] ;  /* 0x00900000a020783b */ /* 0x000e620000004200 */
[----:B------:R-:W-:Y:S01]  /*13860*/  MUFU.EX2 R55, R55 ;  /* 0x0000003700377308 */ /* 0x000fe20000000800 */
[----:B------:R-:W-:Y:S04]  /*13870*/  FADD.FTZ R132, R132, R117 ;  /* 0x0000007584847221 */ /* 0x000fe80000010000 */
[----:B------:R-:W-:Y:S01]  /*13880*/  FADD.FTZ R132, R113, R132 ;  /* 0x0000008471847221 */ /* 0x000fe20000010000 */
[C---:B-----5:R-:W-:Y:S04]  /*13890*/  HMMA.16816.F32.BF16 R68, R20.reuse, R28, R68 ;  /* 0x0000001c1444723c */ /* 0x060fe80000041844 */
[----:B------:R-:W-:Y:S01]  /*138a0*/  MUFU.EX2 R28, R62 ;  /* 0x0000003e001c7308 */ /* 0x000fe20000000800 */
[-CC-:B------:R-:W-:Y:S01]  /*138b0*/  FFMA.FTZ R29, R63, R102.reuse, -R121.reuse ;  /* 0x000000663f1d7223 */ /* 0x180fe20000010879 */
[-C--:B------:R-:W-:Y:S01]  /*138c0*/  FFMA.FTZ R121, R67, R102.reuse, -R121 ;  /* 0x0000006643797223 */ /* 0x080fe20000010879 */
[----:B------:R-:W-:Y:S01]  /*138d0*/  FADD.FTZ R115, R115, R132 ;  /* 0x0000008473737221 */ /* 0x000fe20000010000 */
[C---:B------:R-:W-:Y:S06]  /*138e0*/  HMMA.16816.F32.BF16 R72, R20.reuse, R30, R72 ;  /* 0x0000001e1448723c */ /* 0x040fec0000041848 */
[----:B------:R-:W2:Y:S01]  /*138f0*/  MUFU.EX2 R29, R29 ;  /* 0x0000001d001d7308 */ /* 0x000ea20000000800 */
[----:B------:R-:W-:Y:S01]  /*13900*/  FADD.FTZ R112, R112, R115 ;  /* 0x0000007370707221 */ /* 0x000fe20000010000 */
[-CC-:B------:R-:W-:Y:S08]  /*13910*/  FFMA.FTZ R31, R60, R102.reuse, -R105.reuse ;  /* 0x000000663c1f7223 */ /* 0x180ff00000010869 */
[----:B------:R-:W-:Y:S01]  /*13920*/  MUFU.EX2 R30, R66 ;  /* 0x00000042001e7308 */ /* 0x000fe20000000800 */
[----:B------:R-:W-:Y:S01]  /*13930*/  FFMA.FTZ R105, R65, R102, -R105 ;  /* 0x0000006641697223 */ /* 0x000fe20000010869 */
[----:B------:R-:W-:Y:S01]  /*13940*/  FADD.FTZ R97, R97, R112 ;  /* 0x0000007061617221 */ /* 0x000fe20000010000 */
[C---:B---3--:R-:W-:Y:S07]  /*13950*/  HMMA.16816.F32.BF16 R76, R20.reuse, R24, R76 ;  /* 0x00000018144c723c */ /* 0x048fee000004184c */
[----:B------:R-:W3:Y:S01]  /*13960*/  MUFU.EX2 R121, R121 ;  /* 0x0000007900797308 */ /* 0x000ee20000000800 */
[----:B------:R-:W-:Y:S09]  /*13970*/  FADD.FTZ R96, R96, R97 ;  /* 0x0000006160607221 */ /* 0x000ff20000010000 */
[----:B------:R-:W4:Y:S01]  /*13980*/  MUFU.EX2 R31, R31 ;  /* 0x0000001f001f7308 */ /* 0x000f220000000800 */
[----:B--2---:R-:W-:Y:S01]  /*13990*/  F2FP.BF16.F32.PACK_AB R85, R29, R28 ;  /* 0x0000001c1d55723e */ /* 0x004fe200000010ff */
[C---:B------:R-:W-:Y:S01]  /*139a0*/  HMMA.16816.F32.BF16 R80, R20.reuse, R26, R80 ;  /* 0x0000001a1450723c */ /* 0x040fe20000041850 */
[----:B------:R-:W2:Y:S07]  /*139b0*/  LDSM.16.MT88.4 R24, [R162+0x9800] ;  /* 0x00980000a218783b */ /* 0x000eae0000004200 */
[----:B------:R-:W5:Y:S01]  /*139c0*/  MUFU.EX2 R58, R105 ;  /* 0x00000069003a7308 */ /* 0x000f620000000800 */
[----:B------:R-:W-:Y:S01]  /*139d0*/  FADD.FTZ R99, R99, R96 ;  /* 0x0000006063637221 */ /* 0x000fe20000010000 */
[----:B---3--:R-:W-:Y:S01]  /*139e0*/  F2FP.BF16.F32.PACK_AB R87, R121, R30 ;  /* 0x0000001e7957723e */ /* 0x008fe200000010ff */
[C---:B-1----:R-:W-:Y:S03]  /*139f0*/  HMMA.16816.F32.BF16 R12, R20.reuse, R32, R12 ;  /* 0x00000020140c723c */ /* 0x042fe6000004180c */
[----:B----4-:R-:W-:Y:S01]  /*13a00*/  F2FP.BF16.F32.PACK_AB R84, R56, R31 ;  /* 0x0000001f3854723e */ /* 0x010fe200000010ff */
[----:B------:R-:W-:Y:S01]  /*13a10*/  FADD.FTZ R33, R88, R99 ;  /* 0x0000006358217221 */ /* 0x000fe20000010000 */
[----:B-----5:R-:W-:Y:S03]  /*13a20*/  F2FP.BF16.F32.PACK_AB R86, R58, R55 ;  /* 0x000000373a56723e */ /* 0x020fe600000010ff */
[----:B------:R-:W-:Y:S01]  /*13a30*/  HMMA.16816.F32.BF16 R16, R20, R34, R16 ;  /* 0x000000221410723c */ /* 0x000fe20000041810 */
[----:B------:R-:W1:Y:S02]  /*13a40*/  LDSM.16.MT88.4 R20, [R161+0x9800] ;  /* 0x00980000a114783b */ /* 0x000e640000004200 */
        /* <DEDUP_REMOVED lines=36> */
.L_x_12671:
[----:B------:R1:W5:Y:S01]  /*13c90*/  LD.E R4, desc[UR4][R100.64+0xd8] ;  /* 0x0000d80464047980 */ /* 0x000362000c101900 */
[----:B------:R-:W-:Y:S01]  /*13ca0*/  UMOV UR7, 0xffffffff ;  /* 0xffffffff00077882 */ /* 0x000fe20000000000 */
[----:B------:R-:W-:Y:S02]  /*13cb0*/  SHF.R.U32.HI R0, RZ, 0x1, R175 ;  /* 0x00000001ff007819 */ /* 0x000fe400000116af */
        /* <DEDUP_REMOVED lines=8> */
.L_x_12686:
[----:B------:R-:W2:Y:S01]  /*13d40*/  MUFU.RCP R10, R6 ;  /* 0x00000006000a7308 */ /* 0x000ea20000001000 */
[----:B----4-:R-:W-:Y:S01]  /*13d50*/  FADD.FTZ R5, R9, R12 ;  /* 0x0000000c09057221 */ /* 0x010fe20000010000 */
[C---:B------:R-:W-:Y:S01]  /*13d60*/  SHF.L.U32 R8, R175.reuse, 0x1, RZ ;  /* 0x00000001af087819 */ /* 0x040fe200000006ff */
[----:B------:R-:W-:Y:S01]  /*13d70*/  BAR.SYNC.DEFER_BLOCKING 0x0 ;  /* 0x0000000000007b1d */ /* 0x000fe20000010000 */
[C---:B------:R-:W-:Y:S02]  /*13d80*/  SHF.L.U32 R7, R175.reuse, 0x4, RZ ;  /* 0x00000004af077819 */ /* 0x040fe400000006ff */
[----:B---3--:R-:W-:Y:S02]  /*13d90*/  SHF.L.U32 R9, R175, 0x5, RZ ;  /* 0x00000005af097819 */ /* 0x008fe400000006ff */
[----:B------:R-:W-:Y:S01]  /*13da0*/  LOP3.LUT R14, R8, 0x6, RZ, 0xc0, !PT ;  /* 0x00000006080e7812 */ /* 0x000fe200078ec0ff */
[----:B------:R-:W3:Y:S01]  /*13db0*/  MUFU.RCP R12, R5 ;  /* 0x00000005000c7308 */ /* 0x000ee20000001000 */
[----:B------:R-:W-:-:S02]  /*13dc0*/  FSETP.NE.FTZ.AND P1, PT, R6, RZ, PT ;  /* 0x000000ff0600720b */ /* 0x000fc40003f35000 */
[----:B------:R-:W-:Y:S02]  /*13dd0*/  LOP3.LUT R11, R7, 0x1c0, RZ, 0xc0, !PT ;  /* 0x000001c0070b7812 */ /* 0x000fe400078ec0ff */
[----:B------:R-:W-:Y:S02]  /*13de0*/  FSETP.NE.FTZ.AND P0, PT, R5, RZ, PT ;  /* 0x000000ff0500720b */ /* 0x000fe40003f15000 */
[----:B------:R-:W-:Y:S02]  /*13df0*/  LOP3.LUT R9, R14, 0x7c00, R9, 0xf8, !PT ;  /* 0x00007c000e097812 */ /* 0x000fe400078ef809 */
[----:B------:R-:W-:Y:S02]  /*13e00*/  LOP3.LUT R14, R11, 0x38, R8, 0xf8, !PT ;  /* 0x000000380b0e7812 */ /* 0x000fe400078ef808 */
[----:B------:R-:W-:Y:S02]  /*13e10*/  R2P PR, R175, 0x1c ;  /* 0x0000001caf007804 */ /* 0x000fe40000000000 */
[----:B--2---:R-:W-:-:S02]  /*13e20*/  FSEL R10, R10, 1, P1 ;  /* 0x3f8000000a0a7808 */ /* 0x004fc40000800000 */
[----:B------:R-:W-:Y:S02]  /*13e30*/  LOP3.LUT R9, R9, R14, RZ, 0xfc, !PT ;  /* 0x0000000e09097212 */ /* 0x000fe400078efcff */
        /* <DEDUP_REMOVED lines=18> */
[----:B---3--:R-:W-:Y:S02]  /*13f60*/  FSEL R8, R12, 1, P0 ;  /* 0x3f8000000c087808 */ /* 0x008fe40000000000 */
[----:B------:R-:W-:Y:S02]  /*13f70*/  LEA R9, R9, UR6, 0x2 ;  /* 0x0000000609097c11 */ /* 0x000fe4000f8e10ff */
[----:B------:R-:W-:Y:S01]  /*13f80*/  SEL R12, R11, 0xffffffc0, !P3 ;  /* 0xffffffc00b0c7807 */ /* 0x000fe20005800000 */
[----:B------:R-:W-:Y:S01]  /*13f90*/  FMUL.FTZ R98, R8, R98 ;  /* 0x0000006208627220 */ /* 0x000fe20000410000 */
        /* <DEDUP_REMOVED lines=20> */
[----:B------:R-:W-:Y:S01]  /*140e0*/  STS.64 [R9], R96 ;  /* 0x0000006009007388 */ /* 0x000fe20000000a00 */
[----:B------:R-:W-:-:S02]  /*140f0*/  IADD3 R14, PT, PT, R10, R11, RZ ;  /* 0x0000000b0a0e7210 */ /* 0x000fc40007ffe0ff */
[-C--:B------:R-:W-:Y:S01]  /*14100*/  IADD3 R15, PT, PT, R12, R13.reuse, RZ ;  /* 0x0000000d0c0f7210 */ /* 0x080fe20007ffe0ff */
[----:B------:R2:W-:Y:S01]  /*14110*/  STS.64 [R9+0x800], R98 ;  /* 0x0008006209007388 */ /* 0x0005e20000000a00 */
[C---:B------:R-:W-:Y:S02]  /*14120*/  IADD3 R12, PT, PT, R10.reuse, R13, RZ ;  /* 0x0000000d0a0c7210 */ /* 0x040fe40007ffe0ff */
[----:B------:R-:W-:Y:S01]  /*14130*/  IADD3 R10, PT, PT, R10, R15, RZ ;  /* 0x0000000f0a0a7210 */ /* 0x000fe20007ffe0ff */
        /* <DEDUP_REMOVED lines=14> */
[----:B------:R-:W4:Y:S04]  /*14220*/  LD.E.64 R40, desc[UR4][R100.64+0xb0] ;  /* 0x0000b00464287980 */ /* 0x000f28000c101b00 */
[----:B--2---:R-:W2:Y:S01]  /*14230*/  LD.E R9, desc[UR4][R100.64+0x60] ;  /* 0x0000600464097980 */ /* 0x004ea2000c101900 */
[----:B------:R-:W1:Y:S01]  /*14240*/  @P1 MUFU.LG2 R6, R6 ;  /* 0x0000000600061308 */ /* 0x000e620000000c00 */
[----:B------:R-:W-:-:S02]  /*14250*/  SHF.L.U32 R36, R175, 0x2, RZ ;  /* 0x00000002af247819 */ /* 0x000fc400000006ff */
[----:B------:R2:W5:Y:S01]  /*14260*/  LD.E R39, desc[UR4][R100.64+0xcc] ;  /* 0x0000cc0464277980 */ /* 0x000562000c101900 */
[--C-:B---3--:R-:W-:Y:S02]  /*14270*/  SHF.R.U32.HI R8, RZ, 0x1, R175.reuse ;  /* 0x00000001ff087819 */ /* 0x108fe400000116af */
[----:B----4-:R-:W-:Y:S01]  /*14280*/  LOP3.LUT R13, R36, 0x1f8, RZ, 0xc0, !PT ;  /* 0x000001f8240d7812 */ /* 0x010fe200078ec0ff */
[----:B------:R3:W5:Y:S01]  /*14290*/  LD.E.64 R44, desc[UR4][R100.64+0x78] ;  /* 0x00007804642c7980 */ /* 0x000762000c101b00 */
[----:B------:R-:W4:Y:S01]  /*142a0*/  @P0 MUFU.LG2 R5, R5 ;  /* 0x0000000500050308 */ /* 0x000f220000000c00 */
[----:B------:R-:W-:Y:S02]  /*142b0*/  SHF.R.U32.HI R11, RZ, 0x2, R175 ;  /* 0x00000002ff0b7819 */ /* 0x000fe400000116af */
[----:B------:R3:W5:Y:S01]  /*142c0*/  LD.E.64 R42, desc[UR4][R100.64+0xa8] ;  /* 0x0000a804642a7980 */ /* 0x000762000c101b00 */
[----:B-1----:R-:W-:Y:S02]  /*142d0*/  LOP3.LUT R12, R8, 0x30, RZ, 0xc0, !PT ;  /* 0x00000030080c7812 */ /* 0x002fe400078ec0ff */
[----:B------:R-:W-:-:S02]  /*142e0*/  LOP3.LUT R8, R13, 0x38, R0, 0x78, !PT ;  /* 0x000000380d087812 */ /* 0x000fc400078e7800 */
[----:B------:R-:W-:Y:S01]  /*142f0*/  LOP3.LUT R0, R12, 0x7, R11, 0xf8, !PT ;  /* 0x000000070c007812 */ /* 0x000fe200078ef80b */
[----:B------:R-:W-:Y:S01]  /*14300*/  @P1 FMUL.FTZ R11, R6, 0.69314718246459960938 ;  /* 0x3f317218060b1820 */ /* 0x000fe20000410000 */
[----:B------:R-:W-:Y:S02]  /*14310*/  LOP3.LUT R7, R7, 0x10, RZ, 0xc0, !PT ;  /* 0x0000001007077812 */ /* 0x000fe400078ec0ff */
[----:B------:R-:W-:Y:S01]  /*14320*/  MOV R38, 0xff800000 ;  /* 0xff80000000267802 */ /* 0x000fe20000000f00 */
[----:B-----5:R-:W-:Y:S01]  /*14330*/  @P1 FFMA.FTZ R38, R4, R3, R11 ;  /* 0x0000000304261223 */ /* 0x020fe2000001000b */
[----:B------:R-:W-:Y:S01]  /*14340*/  LEA R3, R8, R7, 0x2 ;  /* 0x0000000708037211 */ /* 0x000fe200078e10ff */
[----:B------:R-:W-:Y:S01]  /*14350*/  BAR.SYNC.DEFER_BLOCKING 0x0 ;  /* 0x0000000000007b1d */ /* 0x000fe20000010000 */
[----:B------:R-:W-:Y:S01]  /*14360*/  MOV R37, 0xff800000 ;  /* 0xff80000000257802 */ /* 0x000fe20000000f00 */
[----:B----4-:R-:W-:Y:S01]  /*14370*/  @P0 FMUL.FTZ R5, R5, 0.69314718246459960938 ;  /* 0x3f31721805050820 */ /* 0x010fe20000410000 */
[----:B------:R-:W-:-:S03]  /*14380*/  LOP3.LUT P2, RZ, R175, 0x3, RZ, 0xc0, !PT ;  /* 0x00000003afff7812 */ /* 0x000fc6000784c0ff */
[----:B------:R-:W-:Y:S01]  /*14390*/  @P0 FFMA.FTZ R37, R4, R2, R5 ;  /* 0x0000000204250223 */ /* 0x000fe20000010005 */
[----:B------:R3:W1:Y:S04]  /*143a0*/  LDS.128 R32, [R3+UR6] ;  /* 0x0000000603207984 */ /* 0x0006680008000c00 */
[----:B------:R3:W4:Y:S04]  /*143b0*/  LDS.128 R28, [R3+UR6+0x800] ;  /* 0x00080006031c7984 */ /* 0x0007280008000c00 */
[----:B------:R3:W1:Y:S04]  /*143c0*/  LDS.128 R24, [R3+UR6+0x1000] ;  /* 0x0010000603187984 */ /* 0x0006680008000c00 */
[----:B------:R3:W1:Y:S04]  /*143d0*/  LDS.128 R20, [R3+UR6+0x1800] ;  /* 0x0018000603147984 */ /* 0x0006680008000c00 */
[----:B------:R3:W1:Y:S04]  /*143e0*/  LDS.128 R16, [R3+UR6+0x2000] ;  /* 0x0020000603107984 */ /* 0x0006680008000c00 */
[----:B------:R3:W1:Y:S04]  /*143f0*/  LDS.128 R12, [R3+UR6+0x2800] ;  /* 0x00280006030c7984 */ /* 0x0006680008000c00 */
[----:B------:R3:W1:Y:S01]  /*14400*/  LDS.128 R4, [R3+UR6+0x3800] ;  /* 0x0038000603047984 */ /* 0x0006620008000c00 */
[----:B------:R-:W-:Y:S01]  /*14410*/  BSSY.RECONVERGENT B0, `(.L_x_12680) ;  /* 0x0000010000007945 */ /* 0x000fe20003800200 */
[----:B------:R-:W-:-:S04]  /*14420*/  IMAD R40, R40, UR8, R183 ;  /* 0x0000000828287c24 */ /* 0x000fc8000f8e02b7 */
[----:B--2---:R-:W-:-:S04]  /*14430*/  IMAD R9, R40, R9, R180 ;  /* 0x0000000928097224 */ /* 0x004fc800078e02b4 */
[----:B------:R-:W-:Y:S02]  /*14440*/  IMAD R41, R41, R9, R178 ;  /* 0x0000000929297224 */ /* 0x000fe400078e02b2 */
[----:B------:R3:W2:Y:S01]  /*14450*/  LDS.128 R8, [R3+UR6+0x3000] ;  /* 0x0030000603087984 */ /* 0x0006a20008000c00 */
[----:B-1--4-:R-:W-:Y:S05]  /*14460*/  @P2 BRA `(.L_x_12681) ;  /* 0x0000000000282947 */ /* 0x012fea0003800000 */
[----:B---3--:R-:W-:Y:S01]  /*14470*/  IMAD.IADD R3, R181, 0x1, -R178 ;  /* 0x00000001b5037824 */ /* 0x008fe200078e0ab2 */
        /* <DEDUP_REMOVED lines=9> */
.L_x_12681:
[----:B------:R-:W-:Y:S05]  /*14510*/  BSYNC.RECONVERGENT B0 ;  /* 0x0000000000007941 */ /* 0x000fea0003800200 */
.L_x_12680:
[----:B---3--:R-:W3:Y:S01]  /*14520*/  LD.E R100, desc[UR4][R100.64+0xc0] ;  /* 0x0000c00464647980 */ /* 0x008ee2000c101900 */
[C---:B------:R-:W-:Y:S01]  /*14530*/  LOP3.LUT R3, R36.reuse, 0xfc0, RZ, 0xc0, !PT ;  /* 0x00000fc024037812 */ /* 0x040fe200078ec0ff */
[----:B------:R-:W-:Y:S01]  /*14540*/  IMAD R39, R41, R39, RZ ;  /* 0x0000002729277224 */ /* 0x000fe200078e02ff */
[----:B------:R-:W4:Y:S02]  /*14550*/  S2R R0, SR_TID.X ;  /* 0x0000000000007919 */ /* 0x000f240000002100 */
[----:B------:R-:W-:Y:S01]  /*14560*/  LOP3.LUT R2, R3, 0x3c, R36, 0xf8, !PT ;  /* 0x0000003c03027812 */ /* 0x000fe200078ef824 */
[----:B------:R-:W-:Y:S01]  /*14570*/  IMAD.IADD R178, R181, 0x1, -R178 ;  /* 0x00000001b5b27824 */ /* 0x000fe200078e0ab2 */
[----:B------:R-:W-:Y:S01]  /*14580*/  LOP3.LUT R3, R36, 0x3c, RZ, 0xc0, !PT ;  /* 0x0000003c24037812 */ /* 0x000fe200078ec0ff */
[----:B------:R-:W-:Y:S01]  /*14590*/  IMAD.MOV.U32 R175, RZ, RZ, 0x0 ;  /* 0x00000000ffaf7424 */ /* 0x000fe200078e00ff */
[----:B-1----:R-:W-:Y:S02]  /*145a0*/  IADD3 R37, P1, PT, R39, R2, RZ ;  /* 0x0000000227257210 */ /* 0x002fe40007f3e0ff */
[----:B---3--:R-:W-:-:S02]  /*145b0*/  ISETP.GE.AND P0, PT, R3, R100, PT ;  /* 0x000000640300720c */ /* 0x008fc40003f06270 */
[----:B----4-:R-:W-:Y:S02]  /*145c0*/  SHF.R.U32.HI R3, RZ, 0x4, R0 ;  /* 0x00000004ff037819 */ /* 0x010fe40000011600 */
        /* <DEDUP_REMOVED lines=23> */
[----:B------:R-:W-:Y:S04]  /*14740*/  @!P3 ST.E.128 desc[UR4][R36.64+0x2800], R12 ;  /* 0x0028000c2400b985 */ /* 0x000fe8000c101d04 */
[----:B--2---:R1:W-:Y:S02]  /*14750*/  @!P1 ST.E.128 desc[UR4][R36.64+0x3000], R8 ;  /* 0x0030000824009985 */ /* 0x0043e4000c101d04 */
[----:B-1----:R-:W-:Y:S05]  /*14760*/  @P0 RET.REL.NODEC R174 `(_ZN5flash24flash_fwd_splitkv_kernelI23Flash_fwd_kernel_traitsILi64ELi64ELi128ELi4ELb0ELb0EN7cutlass10bfloat16_tE19Flash_kernel_traitsILi64ELi64ELi128ELi4ES3_EELb0ELb0ELb1ELb0ELb0ELb0ELb1ELb1EEEvNS_16Flash_fwd_paramsE) ;  /* 0xfffffeb8ae240950 */ /* 0x002fea0003c3ffff */
[----:B------:R-:W-:Y:S01]  /*14770*/  MOV R175, 0x0 ;  /* 0x0000000000af7802 */ /* 0x000fe20000000f00 */
[----:B------:R1:W-:Y:S03]  /*14780*/  ST.E.128 desc[UR4][R36.64+0x3800], R4 ;  /* 0x0038000424007985 */ /* 0x0003e6000c101d04 */
[----:B-1----:R-:W-:Y:S05]  /*14790*/  RET.REL.NODEC R174 `(_ZN5flash24flash_fwd_splitkv_kernelI23Flash_fwd_kernel_traitsILi64ELi64ELi128ELi4ELb0ELb0EN7cutlass10bfloat16_tE19Flash_kernel_traitsILi64ELi64ELi128ELi4ES3_EELb0ELb0ELb1ELb0ELb0ELb0ELb1ELb1EEEvNS_16Flash_fwd_paramsE) ;  /* 0xfffffeb8ae187950 */ /* 0x002fea0003c3ffff */
.L_x_12679:
[----:B------:R-:W-:Y:S01]  /*147a0*/  MOV R8, 0x2 ;  /* 0x0000000200087802 */ /* 0x000fe20000000f00 */
[----:B------:R-:W-:Y:S01]  /*147b0*/  IMAD.MOV.U32 R7, RZ, RZ, -0x1 ;  /* 0xffffffffff077424 */ /* 0x000fe200078e00ff */
[----:B------:R-:W-:-:S07]  /*147c0*/  MOV R5, 0x1f ;  /* 0x0000001f00057802 */ /* 0x000fce0000000f00 */
[----:B-1---5:R-:W-:Y:S05]  /*147d0*/  WARPSYNC.COLLECTIVE R7, `(.L_x_12682) ;  /* 0x0000000007087348 */ /* 0x022fea0003c00000 */
[----:B------:R2:W3:Y:S02]  /*147e0*/  SHFL.BFLY P0, R10, R187, R8, R5 ;  /* 0x0c000008bb0a7389 */ /* 0x0004e40000000005 */
[----:B-123-5:R-:W-:Y:S05]  /*147f0*/  ENDCOLLECTIVE ;  /* 0x000000000000791b */ /* 0x02efea0003800000 */
.L_x_12682:
[----:B------:R-:W-:Y:S02]  /*14800*/  MOV R6, R10 ;  /* 0x0000000a00067202 */ /* 0x000fe40000000f00 */
[----:B------:R-:W-:-:S03]  /*14810*/  MOV R8, 0x1 ;  /* 0x0000000100087802 */ /* 0x000fc60000000f00 */
[----:B------:R-:W-:-:S04]  /*14820*/  FADD.FTZ R11, R6, R187 ;  /* 0x000000bb060b7221 */ /* 0x000fc80000010000 */
[----:B------:R-:W-:-:S07]  /*14830*/  IMAD.MOV.U32 R187, RZ, RZ, R11 ;  /* 0x000000ffffbb7224 */ /* 0x000fce00078e000b */
[----:B------:R-:W-:Y:S05]  /*14840*/  WARPSYNC.COLLECTIVE R7, `(.L_x_12683) ;  /* 0x0000000007087348 */ /* 0x000fea0003c00000 */
[----:B------:R1:W2:Y:S02]  /*14850*/  SHFL.BFLY P0, R10, R187, R8, R5 ;  /* 0x0c000008bb0a7389 */ /* 0x0002a40000000005 */
[----:B-12---:R-:W-:Y:S05]  /*14860*/  ENDCOLLECTIVE ;  /* 0x000000000000791b */ /* 0x006fea0003800000 */
.L_x_12683:
[----:B------:R-:W-:Y:S01]  /*14870*/  MOV R187, R186 ;  /* 0x000000ba00bb7202 */ /* 0x000fe20000000f00 */
[----:B------:R-:W-:Y:S01]  /*14880*/  IMAD.MOV.U32 R6, RZ, RZ, R10 ;  /* 0x000000ffff067224 */ /* 0x000fe200078e000a */
[----:B------:R-:W-:-:S03]  /*14890*/  MOV R8, 0x2 ;  /* 0x0000000200087802 */ /* 0x000fc60000000f00 */
[----:B------:R-:W-:-:S07]  /*148a0*/  FADD.FTZ R6, R11, R6 ;  /* 0x000000060b067221 */ /* 0x000fce0000010000 */
[----:B------:R-:W-:Y:S05]  /*148b0*/  WARPSYNC.COLLECTIVE R7, `(.L_x_12684) ;  /* 0x0000000007087348 */ /* 0x000fea0003c00000 */
[----:B------:R1:W2:Y:S02]  /*148c0*/  SHFL.BFLY P0, R10, R187, R8, R5 ;  /* 0x0c000008bb0a7389 */ /* 0x0002a40000000005 */
[----:B-12---:R-:W-:Y:S05]  /*148d0*/  ENDCOLLECTIVE ;  /* 0x000000000000791b */ /* 0x006fea0003800000 */
.L_x_12684:
[----:B------:R-:W-:Y:S01]  /*148e0*/  FADD.FTZ R9, R10, R186 ;  /* 0x000000ba0a097221 */ /* 0x000fe20000010000 */
[----:B------:R-:W-:-:S03]  /*148f0*/  MOV R8, 0x1 ;  /* 0x0000000100087802 */ /* 0x000fc60000000f00 */
[----:B------:R-:W-:-:S07]  /*14900*/  IMAD.MOV.U32 R187, RZ, RZ, R9 ;  /* 0x000000ffffbb7224 */ /* 0x000fce00078e0009 */
[----:B------:R-:W-:Y:S05]  /*14910*/  WARPSYNC.COLLECTIVE R7, `(.L_x_12685) ;  /* 0x0000000007087348 */ /* 0x000fea0003c00000 */
[----:B------:R1:W2:Y:S02]  /*14920*/  SHFL.BFLY P0, R10, R187, R8, R5 ;  /* 0x0c000008bb0a7389 */ /* 0x0002a40000000005 */
[----:B-12---:R-:W-:Y:S05]  /*14930*/  ENDCOLLECTIVE ;  /* 0x000000000000791b */ /* 0x006fea0003800000 */
.L_x_12685:
[----:B------:R-:W-:Y:S01]  /*14940*/  MOV R12, R10 ;  /* 0x0000000a000c7202 */ /* 0x000fe20000000f00 */
[----:B------:R-:W-:Y:S06]  /*14950*/  BRA `(.L_x_12686) ;  /* 0xfffffff000f87947 */ /* 0x000fec000383ffff */
.L_x_12687:
        /* <DEDUP_REMOVED lines=10> */
.L_x_14820:


//--------------------- .text._ZN5flash24flash_fwd_splitkv_kernelI23Flash_fwd_kernel_traitsILi64ELi64ELi128ELi4ELb0ELb0EN7cutlass10bfloat16_tE19Flash_kernel_traitsILi64ELi64ELi128ELi4ES3_EELb0ELb0ELb1ELb0ELb0ELb1ELb1ELb1EEEvNS_16Flash_fwd_paramsE --------------------------
	.section	.text._ZN5flash24flash_fwd_splitkv_kernelI23Flash_fwd_kernel_traitsILi64ELi64ELi128ELi4ELb0ELb0EN7cutlass10bfloat16_tE19Flash_kernel_traitsILi64ELi64ELi128ELi4ES3_EELb0ELb0ELb1ELb0ELb0ELb1ELb1ELb1EEEvNS_16Flash_fwd_paramsE,"ax",@progbits
	.align	128
        .global         _ZN5flash24flash_fwd_splitkv_kernelI23Flash_fwd_kernel_traitsILi64ELi64ELi128ELi4ELb0ELb0EN7cutlass10bfloat16_tE19Flash_kernel_traitsILi64ELi64ELi128ELi4ES3_EELb0ELb0ELb1ELb0ELb0ELb1ELb1ELb1EEEvNS_16Flash_fwd_paramsE
        .type           _ZN5flash24flash_fwd_splitkv_kernelI23Flash_fwd_kernel_traitsILi64ELi64ELi128ELi4ELb0ELb0EN7cutlass10bfloat16_tE19Flash_kernel_traitsILi64ELi64ELi128ELi4ES3_EELb0ELb0ELb1ELb0ELb0ELb1ELb1ELb1EEEvNS_16Flash_fwd_paramsE,@function
        .size           _ZN5flash24flash_fwd_splitkv_kernelI23Flash_fwd_kernel_traitsILi64ELi64ELi128ELi4ELb0ELb0EN7cutlass10bfloat16_tE19Flash_kernel_traitsILi64ELi64ELi128ELi4ES3_EELb0ELb0ELb1ELb0ELb0ELb1ELb1ELb1EEEvNS_16Flash_fwd_paramsE,(.L_x_14821 - _ZN5flash24flash_fwd_splitkv_kernelI23Flash_fwd_kernel_traitsILi64ELi64ELi128ELi4ELb0ELb0EN7cutlass10bfloat16_tE19Flash_kernel_traitsILi64ELi64ELi128ELi4ES3_EELb0ELb0ELb1ELb0ELb0ELb1ELb1ELb1EEEvNS_16Flash_fwd_paramsE)
        .other          _ZN5flash24flash_fwd_splitkv_kernelI23Flash_fwd_kernel_traitsILi64ELi64ELi128ELi4ELb0ELb0EN7cutlass10bfloat16_tE19Flash_kernel_traitsILi64ELi64ELi128ELi4ES3_EELb0ELb0ELb1ELb0ELb0ELb1ELb1ELb1EEEvNS_16Flash_fwd_paramsE,@"STO_CUDA_ENTRY STV_DEFAULT"
_ZN5flash24flash_fwd_splitkv_kernelI23Flash_fwd_kernel_traitsILi64ELi64ELi128ELi4ELb0ELb0EN7cutlass10bfloat16_tE19Flash_kernel_traitsILi64ELi64ELi128ELi4ES3_EELb0ELb0ELb1ELb0ELb0ELb1ELb1ELb1EEEvNS_16Flash_fwd_paramsE:
.text._ZN5flash24flash_fwd_splitkv_kernelI23Flash_fwd_kernel_traitsILi64ELi64ELi128ELi4ELb0ELb0EN7cutlass10bfloat16_tE19Flash_kernel_traitsILi64ELi64ELi128ELi4ES3_EELb0ELb0ELb1ELb0ELb0ELb1ELb1ELb1EEEvNS_16Flash_fwd_paramsE:
        /* <DEDUP_REMOVED lines=29> */
[----:B------:R-:W-:Y:S05]  /*01d0*/  CALL.REL.NOINC `($_ZN5flash24flash_fwd_splitkv_kernelI23Flash_fwd_kernel_traitsILi64ELi64ELi128ELi4ELb0ELb0EN7cutlass10bfloat16_tE19Flash_kernel_traitsILi64ELi64ELi128ELi4ES3_EELb0ELb0ELb1ELb0ELb0ELb1ELb1ELb1EEEvNS_16Flash_fwd_paramsE$_ZN5flash30compute_attn_1rowblock_splitkvI23Flash_fwd_kernel_traitsILi64ELi64ELi128ELi4ELb0ELb0EN7cutlass10bfloat16_tE19Flash_kernel_traitsILi64ELi64ELi128ELi4ES3_EELb0ELb0ELb1ELb0ELb0ELb1ELb1ELb1ENS_16Flash_fwd_paramsEEEvRKT8_iiiii) ;  /* 0x0000000000087944 */ /* 0x000fea0003c00000 */
[----:B------:R-:W-:Y:S05]  /*01e0*/  BSYNC.RECONVERGENT B3 ;  /* 0x0000000000037941 */ /* 0x000fea0003800200 */
.L_x_12688:
[----:B------:R-:W-:Y:S05]  /*01f0*/  EXIT ;  /* 0x000000000000794d */ /* 0x000fea0003800000 */
        .type           $_ZN5flash24flash_fwd_splitkv_kernelI23Flash_fwd_kernel_traitsILi64ELi64ELi128ELi4ELb0ELb0EN7cutlass10bfloat16_tE19Flash_kernel_traitsILi64ELi64ELi128ELi4ES3_EELb0ELb0ELb1ELb0ELb0ELb1ELb1ELb1EEEvNS_16Flash_fwd_paramsE$_ZN5flash30compute_attn_1rowblock_splitkvI23Flash_fwd_kernel_traitsILi64ELi64ELi128ELi4ELb0ELb0EN7cutlass10bfloat16_tE19Flash_kernel_traitsILi64ELi64ELi128ELi4ES3_EELb0ELb0ELb1ELb0ELb0ELb1ELb1ELb1ENS_16Flash_fwd_paramsEEEvRKT8_iiiii,@function
        .size           $_ZN5flash24flash_fwd_splitkv_kernelI23Flash_fwd_kernel_traitsILi64ELi64ELi128ELi4ELb0ELb0EN7cutlass10bfloat16_tE19Flash_kernel_traitsILi64ELi64ELi128ELi4ES3_EELb0ELb0ELb1ELb0ELb0ELb1ELb1ELb1EEEvNS_16Flash_fwd_paramsE$_ZN5flash30compute_attn_1rowblock_splitkvI23Flash_fwd_kernel_traitsILi64ELi64ELi128ELi4ELb0ELb0EN7cutlass10bfloat16_tE19Flash_kernel_traitsILi64ELi64ELi128ELi4ES3_EELb0ELb0ELb1ELb0ELb0ELb1ELb1ELb1ENS_16Flash_fwd_paramsEEEvRKT8_iiiii,(.L_x_14821 - $_ZN5flash24flash_fwd_splitkv_kernelI23Flash_fwd_kernel_traitsILi64ELi64ELi128ELi4ELb0ELb0EN7cutlass10bfloat16_tE19Flash_kernel_traitsILi64ELi64ELi128ELi4ES3_EELb0ELb0ELb1ELb0ELb0ELb1ELb1ELb1EEEvNS_16Flash_fwd_paramsE$_ZN5flash30compute_attn_1rowblock_splitkvI23Flash_fwd_kernel_traitsILi64ELi64ELi128ELi4ELb0ELb0EN7cutlass10bfloat16_tE19Flash_kernel_traitsILi64ELi64ELi128ELi4ES3_EELb0ELb0ELb1ELb0ELb0ELb1ELb1ELb1ENS_16Flash_fwd_paramsEEEvRKT8_iiiii)
$_ZN5flash24flash_fwd_splitkv_kernelI23Flash_fwd_kernel_traitsILi64ELi64ELi128ELi4ELb0ELb0EN7cutlass10bfloat16_tE19Flash_kernel_traitsILi64ELi64ELi128ELi4ES3_EELb0ELb0ELb1ELb0ELb0ELb1ELb1ELb1EEEvNS_16Flash_fwd_paramsE$_ZN5flash30compute_attn_1rowblock_splitkvI23Flash_fwd_kernel_traitsILi64ELi64ELi128ELi4ELb0ELb0EN7cutlass10bfloat16_tE19Flash_kernel_traitsILi64ELi64ELi128ELi4ES3_EELb0ELb0ELb1ELb0ELb0ELb1ELb1ELb1ENS_16Flash_fwd_paramsEEEvRKT8_iiiii:
        /* <DEDUP_REMOVED lines=39> */
.L_x_12690:
[----:B------:R-:W-:Y:S05]  /*0470*/  BSYNC.RECONVERGENT B0 ;  /* 0x0000000000007941 */ /* 0x000fea0003800200 */
.L_x_12689:
[----:B------:R-:W-:Y:S04]  /*0480*/  BSSY.RECONVERGENT B0, `(.L_x_12691) ;  /* 0x0000007000007945 */ /* 0x000fe80003800200 */
[----:B------:R-:W-:Y:S05]  /*0490*/  @!P4 BRA `(.L_x_12692) ;  /* 0x000000000014c947 */ /* 0x000fea0003800000 */
[----:B------:R-:W4:Y:S02]  /*04a0*/  LD.E.U8 R4, desc[UR4][R100.64+0x1b2] ;  /* 0x0001b20464047980 */ /* 0x000f24000c101100 */
[----:B----4-:R-:W-:-:S13]  /*04b0*/  ISETP.NE.AND P0, PT, R4, RZ, PT ;  /* 0x000000ff0400720c */ /* 0x010fda0003f05270 */
[----:B------:R-:W4:Y:S02]  /*04c0*/  @P0 LD.E R4, desc[UR4][R18.64+0x4] ;  /* 0x0000040412040980 */ /* 0x000f24000c101900 */
[----:B----45:R-:W-:-:S06]  /*04d0*/  @P0 IADD3 R7, PT, PT, R4, -R15, RZ ;  /* 0x8000000f04070210 */ /* 0x030fcc0007ffe0ff */
[----:B------:R4:W5:Y:S02]  /*04e0*/  @!P0 LD.E R7, desc[UR4][R18.64] ;  /* 0x0000000412078980 */ /* 0x000964000c101900 */
.L_x_12692:
[----:B------:R-:W-:Y:S05]  /*04f0*/  BSYNC.RECONVERGENT B0 ;  /* 0x0000000000007941 */ /* 0x000fea0003800200 */
.L_x_12691:
        /* <DEDUP_REMOVED lines=9> */
.L_x_12694:
[----:B------:R-:W5:Y:S01]  /*0590*/  LD.E.64 R6, desc[UR4][R100.64+0x108] ;  /* 0x0001080464067980 */ /* 0x000f62000c101b00 */
[----:B------:R-:W-:Y:S01]  /*05a0*/  BSSY.RECONVERGENT B0, `(.L_x_12696) ;  /* 0x0000006000007945 */ /* 0x000fe20003800200 */
[----:B-----5:R-:W-:-:S04]  /*05b0*/  ISETP.NE.U32.AND P0, PT, R6, RZ, PT ;  /* 0x000000ff0600720c */ /* 0x020fc80003f05070 */
[----:B------:R-:W-:Y:S01]  /*05c0*/  ISETP.NE.AND.EX P0, PT, R7, RZ, PT, P0 ;  /* 0x000000ff0700720c */ /* 0x000fe20003f05300 */
[----:B------:R-:W-:-:S12]  /*05d0*/  IMAD.MOV.U32 R7, RZ, RZ, RZ ;  /* 0x000000ffff077224 */ /* 0x000fd800078e00ff */
[----:B------:R-:W-:Y:S05]  /*05e0*/  @!P0 BRA `(.L_x_12697) ;  /* 0x0000000000048947 */ /* 0x000fea0003800000 */
[----:B------:R1:W5:Y:S02]  /*05f0*/  LD.E R7, desc[UR4][R100.64+0xbc] ;  /* 0x0000bc0464077980 */ /* 0x000364000c101900 */
.L_x_12697:
[----:B------:R-:W-:Y:S05]  /*0600*/  BSYNC.RECONVERGENT B0 ;  /* 0x0000000000007941 */ /* 0x000fea0003800200 */
.L_x_12696:
[----:B-----5:R-:W-:Y:S02]  /*0610*/  IADD3 R64, PT, PT, R80, R7, RZ ;  /* 0x0000000750407210 */ /* 0x020fe40007ffe0ff */
.L_x_12695:
[----:B------:R-:W-:Y:S05]  /*0620*/  BSYNC.RECONVERGENT B1 ;  /* 0x0000000000017941 */ /* 0x000fea0003800200 */
.L_x_12693:
[----:B------:R-:W-:Y:S01]  /*0630*/  IMAD.SHL.U32 R182, R5, 0x40, RZ ;  /* 0x0000004005b67824 */ /* 0x000fe200078e00ff */
[----:B------:R-:W-:Y:S01]  /*0640*/  MOV R6, R178 ;  /* 0x000000b200067202 */ /* 0x000fe20000000f00 */
[----:B------:R-:W-:-:S03]  /*0650*/  IMAD.MOV.U32 R7, RZ, RZ, 0x0 ;  /* 0x00000000ff077424 */ /* 0x000fc600078e00ff */
[----:B------:R-:W-:-:S13]  /*0660*/  ISETP.GT.AND P0, PT, R185, R182, PT ;  /* 0x000000b6b900720c */ /* 0x000fda0003f04270 */
[----:B-1234-:R-:W-:Y:S05]  /*0670*/  @!P0 RET.REL.NODEC R6 `(_ZN5flash24flash_fwd_splitkv_kernelI23Flash_fwd_kernel_traitsILi64ELi64ELi128ELi4ELb0ELb0EN7cutlass10bfloat16_tE19Flash_kernel_traitsILi64ELi64ELi128ELi4ES3_EELb0ELb0ELb1ELb0ELb0ELb1ELb1ELb1EEEvNS_16Flash_fwd_paramsE) ;  /* 0xfffffff806608950 */ /* 0x01efea0003c3ffff */
        /* <DEDUP_REMOVED lines=111> */
[----:B-1----:R-:W-:Y:S05]  /*0d70*/  @P0 RET.REL.NODEC R178 `(_ZN5flash24flash_fwd_splitkv_kernelI23Flash_fwd_kernel_traitsILi64ELi64ELi128ELi4ELb0ELb0EN7cutlass10bfloat16_tE19Flash_kernel_traitsILi64ELi64ELi128ELi4ES3_EELb0ELb0ELb1ELb0ELb0ELb1ELb1ELb1EEEvNS_16Flash_fwd_paramsE) ;  /* 0xfffffff0b2a00950 */ /* 0x002fea0003c3ffff */
[----:B------:R-:W-:Y:S02]  /*0d80*/  MOV R5, 0xff800000 ;  /* 0xff80000000057802 */ /* 0x000fe40000000f00 */
[----:B------:R-:W-:-:S03]  /*0d90*/  MOV R179, 0x0 ;  /* 0x0000000000b37802 */ /* 0x000fc60000000f00 */
[----:B------:R1:W-:Y:S02]  /*0da0*/  ST.E desc[UR4][R2.64+0xe0], R5 ;  /* 0x0000e00502007985 */ /* 0x0003e4000c101904 */
[----:B-1----:R-:W-:Y:S05]  /*0db0*/  RET.REL.NODEC R178 `(_ZN5flash24flash_fwd_splitkv_kernelI23Flash_fwd_kernel_traitsILi64ELi64ELi128ELi4ELb0ELb0EN7cutlass10bfloat16_tE19Flash_kernel_traitsILi64ELi64ELi128ELi4ES3_EELb0ELb0ELb1ELb0ELb0ELb1ELb1ELb1EEEvNS_16Flash_fwd_paramsE) ;  /* 0xfffffff0b2907950 */ /* 0x002fea0003c3ffff */
.L_x_12698:
        /* <DEDUP_REMOVED lines=102> */
.L_x_12700:
        /* <DEDUP_REMOVED lines=78> */
.L_x_12701:
[----:B------:R-:W-:Y:S05]  /*1900*/  BSYNC.RECONVERGENT B0 ;  /* 0x0000000000007941 */ /* 0x000fea0003800200 */
.L_x_12699:
        /* <DEDUP_REMOVED lines=231> */
.L_x_12741:
        /* <DEDUP_REMOVED lines=155> */
.L_x_12704:
        /* <DEDUP_REMOVED lines=68> */
.L_x_12708:
[----:B------:R-:W-:Y:S05]  /*3570*/  BSYNC.RECONVERGENT B0 ;  /* 0x0000000000007941 */ /* 0x000fea0003800200 */
.L_x_12707:
        /* <DEDUP_REMOVED lines=51> */
.L_x_12710:
[----:B------:R-:W-:Y:S05]  /*38b0*/  BSYNC.RECONVERGENT B0 ;  /* 0x0000000000007941 */ /* 0x000fea0003800200 */
.L_x_12709:
        /* <DEDUP_REMOVED lines=53> */
.L_x_12712:
[----:B------:R-:W-:Y:S05]  /*3c10*/  BSYNC.RECONVERGENT B0 ;  /* 0x0000000000007941 */ /* 0x000fea0003800200 */
.L_x_12711:
        /* <DEDUP_REMOVED lines=57> */
.L_x_12714:
[----:B------:R-:W-:Y:S05]  /*3fb0*/  BSYNC.RECONVERGENT B0 ;  /* 0x0000000000007941 */ /* 0x000fea0003800200 */
.L_x_12713:
        /* <DEDUP_REMOVED lines=62> */
.L_x_12716:
[----:B------:R-:W-:Y:S05]  /*43a0*/  BSYNC.RECONVERGENT B0 ;  /* 0x0000000000007941 */ /* 0x000fea0003800200 */
.L_x_12715:
        /* <DEDUP_REMOVED lines=53> */
.L_x_12718:
[----:B------:R-:W-:Y:S05]  /*4700*/  BSYNC.RECONVERGENT B0 ;  /* 0x0000000000007941 */ /* 0x000fea0003800200 */
.L_x_12717:
        /* <DEDUP_REMOVED lines=55> */
.L_x_12720:
[----:B------:R-:W-:Y:S05]  /*4a80*/  BSYNC.RECONVERGENT B0 ;  /* 0x0000000000007941 */ /* 0x000fea0003800200 */
.L_x_12719:
        /* <DEDUP_REMOVED lines=55> */
.L_x_12722:
[----:B------:R-:W-:Y:S05]  /*4e00*/  BSYNC.RECONVERGENT B0 ;  /* 0x0000000000007941 */ /* 0x000fea0003800200 */
.L_x_12721:
[----:B------:R-:W5:Y:S02]  /*4e10*/  LD.E R3, desc[UR4][R100.64+0xd0] ;  /* 0x0000d00464037980 */ /* 0x000f64000c101900 */
[----:B-----5:R-:W-:Y:S05]  /*4e20*/  IMAD.U32 R3, R3, -0x40, RZ ;  /* 0xffffffc003037824 */ /* 0x020fea00078e00ff */
[C---:B------:R-:W-:Y:S02]  /*4e30*/  LEA R14, P1, R3.reuse, R14, 0x1 ;  /* 0x0000000e030e7211 */ /* 0x040fe400078208ff */
[C---:B------:R-:W-:Y:S02]  /*4e40*/  LEA R54, P0, R3.reuse, R54, 0x1 ;  /* 0x0000003603367211 */ /* 0x040fe400078008ff */
[C---:B------:R-:W-:Y:S02]  /*4e50*/  LEA.HI.X.SX32 R15, R3.reuse, R15, 0x1, P1 ;  /* 0x0000000f030f7211 */ /* 0x040fe400008f0eff */
[----:B------:R-:W-:Y:S01]  /*4e60*/  LEA.HI.X.SX32 R55, R3, R55, 0x1, P0 ;  /* 0x0000003703377211 */ /* 0x000fe200000f0eff */
[----:B------:R-:W-:Y:S05]  /*4e70*/  BRA `(.L_x_12705) ;  /* 0x0000002c00d07947 */ /* 0x000fea0003800000 */
.L_x_12706:
        /* <DEDUP_REMOVED lines=104> */
.L_x_12724:
[----:B------:R-:W-:Y:S05]  /*5500*/  BSYNC.RECONVERGENT B0 ;  /* 0x0000000000007941 */ /* 0x000fea0003800200 */
.L_x_12723:
        /* <DEDUP_REMOVED lines=87> */
.L_x_12726:
[----:B------:R-:W-:Y:S05]  /*5a80*/  BSYNC.RECONVERGENT B0 ;  /* 0x0000000000007941 */ /* 0x000fea0003800200 */
.L_x_12725:
        /* <DEDUP_REMOVED lines=93> */
.L_x_12728:
[----:B------:R-:W-:Y:S05]  /*6060*/  BSYNC.RECONVERGENT B0 ;  /* 0x0000000000007941 */ /* 0x000fea0003800200 */
.L_x_12727:
        /* <DEDUP_REMOVED lines=91> */
.L_x_12730:
[----:B------:R-:W-:Y:S05]  /*6620*/  BSYNC.RECONVERGENT B0 ;  /* 0x0000000000007941 */ /* 0x000fea0003800200 */
.L_x_12729:
        /* <DEDUP_REMOVED lines=95> */
.L_x_12732:
[----:B------:R-:W-:Y:S05]  /*6c20*/  BSYNC.RECONVERGENT B0 ;  /* 0x0000000000007941 */ /* 0x000fea0003800200 */
.L_x_12731:
        /* <DEDUP_REMOVED lines=90> */
.L_x_12734:
[----:B------:R-:W-:Y:S05]  /*71d0*/  BSYNC.RECONVERGENT B0 ;  /* 0x0000000000007941 */ /* 0x000fea0003800200 */
.L_x_12733:
        /* <DEDUP_REMOVED lines=91> */
.L_x_12736:
[----:B------:R-:W-:Y:S05]  /*7790*/  BSYNC.RECONVERGENT B0 ;  /* 0x0000000000007941 */ /* 0x000fea0003800200 */
.L_x_12735:
        /* <DEDUP_REMOVED lines=91> */
.L_x_12738:
[----:B------:R-:W-:Y:S05]  /*7d50*/  BSYNC.RECONVERGENT B0 ;  /* 0x0000000000007941 */ /* 0x000fea0003800200 */
.L_x_12737:
[----:B------:R-:W5:Y:S02]  /*7d60*/  LD.E R3, desc[UR4][R100.64+0xd0] ;  /* 0x0000d00464037980 */ /* 0x000f64000c101900 */
[----:B-----5:R-:W-:Y:S05]  /*7d70*/  IMAD.U32 R3, R3, -0x40, RZ ;  /* 0xffffffc003037824 */ /* 0x020fea00078e00ff */
[C---:B------:R-:W-:Y:S02]  /*7d80*/  LEA R92, P1, R3.reuse, R92, 0x1 ;  /* 0x0000005c035c7211 */ /* 0x040fe400078208ff */
[C---:B------:R-:W-:Y:S02]  /*7d90*/  LEA R90, P0, R3.reuse, R90, 0x1 ;  /* 0x0000005a035a7211 */ /* 0x040fe400078008ff */
[C---:B------:R-:W-:Y:S02]  /*7da0*/  LEA.HI.X.SX32 R93, R3.reuse, R93, 0x1, P1 ;  /* 0x0000005d035d7211 */ /* 0x040fe400008f0eff */
[----:B------:R-:W-:Y:S09]  /*7db0*/  LEA.HI.X.SX32 R91, R3, R91, 0x1, P0 ;  /* 0x0000005b035b7211 */ /* 0x000ff200000f0eff */
.L_x_12705:
[----:B------:R-:W-:Y:S05]  /*7dc0*/  BSYNC.RECONVERGENT B1 ;  /* 0x0000000000017941 */ /* 0x000fea0003800200 */
.L_x_12703:
        /* <DEDUP_REMOVED lines=101> */
.L_x_12740:
[----:B------:R-:W-:Y:S05]  /*8420*/  BSYNC.RECONVERGENT B0 ;  /* 0x0000000000007941 */ /* 0x000fea0003800200 */
.L_x_12739:
[----:B------:R-:W-:Y:S11]  /*8430*/  ISETP.NE.AND P0, PT, R124, RZ, PT ;  /* 0x000000ff7c00720c */ /* 0x000ff60003f05270 */
[----:B------:R-:W-:Y:S02]  /*8440*/  @!UPT UIADD3 URZ, UPT, UPT, URZ, URZ, URZ ;  /* 0x000000fffffff290 */ /* 0x000fe4000fffe0ff */
[----:B------:R-:W-:Y:S05]  /*8450*/  @P0 BRA `(.L_x_12741) ;  /* 0xffffffa000c80947 */ /* 0x000fea000383ffff */
.L_x_12702:
        /* <DEDUP_REMOVED lines=19> */
.L_x_12746:
[----:B------:R2:W-:Y:S02]  /*8590*/  STS.128 [R69], RZ ;  /* 0x000000ff45007388 */ /* 0x0005e40000000c00 */
.L_x_12745:
[----:B------:R-:W-:Y:S05]  /*85a0*/  BSYNC.RECONVERGENT B0 ;  /* 0x0000000000007941 */ /* 0x000fea0003800200 */
.L_x_12744:
        /* <DEDUP_REMOVED lines=17> */
.L_x_12748:
[----:B------:R-:W-:Y:S05]  /*86c0*/  BSYNC.RECONVERGENT B0 ;  /* 0x0000000000007941 */ /* 0x000fea0003800200 */
.L_x_12747:
        /* <DEDUP_REMOVED lines=11> */
.L_x_12750:
[----:B------:R-:W-:Y:S05]  /*8780*/  BSYNC.RECONVERGENT B0 ;  /* 0x0000000000007941 */ /* 0x000fea0003800200 */
.L_x_12749:
        /* <DEDUP_REMOVED lines=11> */
.L_x_12743:
        /* <DEDUP_REMOVED lines=79> */
.L_x_12757:
[----:B------:R-:W-:Y:S05]  /*8d30*/  BSYNC.RECONVERGENT B0 ;  /* 0x0000000000007941 */ /* 0x000fea0003800200 */
.L_x_12756:
[----:B-----5:R3:W-:Y:S01]  /*8d40*/  STS.128 [R69], R8 ;  /* 0x0000000845007388 */ /* 0x0207e20000000c00 */
[----:B------:R-:W-:Y:S05]  /*8d50*/  BRA `(.L_x_12754) ;  /* 0x0000000000047947 */ /* 0x000fea0003800000 */
.L_x_12755:
[----:B------:R2:W-:Y:S02]  /*8d60*/  STS.128 [R69], RZ ;  /* 0x000000ff45007388 */ /* 0x0005e40000000c00 */
.L_x_12754:
[----:B------:R-:W-:Y:S05]  /*8d70*/  BSYNC.RECONVERGENT B1 ;  /* 0x0000000000017941 */ /* 0x000fea0003800200 */
.L_x_12753:
        /* <DEDUP_REMOVED lines=51> */
.L_x_12761:
[----:B------:R-:W-:Y:S05]  /*90b0*/  BSYNC.RECONVERGENT B0 ;  /* 0x0000000000007941 */ /* 0x000fea0003800200 */
.L_x_12760:
[----:B-----5:R1:W-:Y:S02]  /*90c0*/  STS.128 [R69+0x800], R8 ;  /* 0x0008000845007388 */ /* 0x0203e40000000c00 */
.L_x_12759:
[----:B------:R-:W-:Y:S05]  /*90d0*/  BSYNC.RECONVERGENT B1 ;  /* 0x0000000000017941 */ /* 0x000fea0003800200 */
.L_x_12758:
        /* <DEDUP_REMOVED lines=51> */
.L_x_12765:
[----:B------:R-:W-:Y:S05]  /*9410*/  BSYNC.RECONVERGENT B0 ;  /* 0x0000000000007941 */ /* 0x000fea0003800200 */
.L_x_12764:
[----:B-----5:R1:W-:Y:S02]  /*9420*/  STS.128 [R69+0x1000], R8 ;  /* 0x0010000845007388 */ /* 0x0203e40000000c00 */
.L_x_12763:
[----:B------:R-:W-:Y:S05]  /*9430*/  BSYNC.RECONVERGENT B1 ;  /* 0x0000000000017941 */ /* 0x000fea0003800200 */
.L_x_12762:
        /* <DEDUP_REMOVED lines=51> */
.L_x_12767:
[----:B------:R-:W-:Y:S05]  /*9770*/  BSYNC.RECONVERGENT B0 ;  /* 0x0000000000007941 */ /* 0x000fea0003800200 */
.L_x_12766:
[----:B-----5:R1:W-:Y:S01]  /*9780*/  STS.128 [R69+0x1800], R8 ;  /* 0x0018000845007388 */ /* 0x0203e20000000c00 */
[----:B------:R-:W-:Y:S05]  /*9790*/  BRA `(.L_x_12751) ;  /* 0x0000001400e07947 */ /* 0x000fea0003800000 */
.L_x_12752:
        /* <DEDUP_REMOVED lines=94> */
.L_x_12772:
[----:B------:R-:W-:Y:S05]  /*9d80*/  BSYNC.RECONVERGENT B0 ;  /* 0x0000000000007941 */ /* 0x000fea0003800200 */
.L_x_12771:
[----:B-----5:R2:W-:Y:S01]  /*9d90*/  STS.128 [R69], R20 ;  /* 0x0000001445007388 */ /* 0x0205e20000000c00 */
[----:B------:R-:W-:Y:S05]  /*9da0*/  BRA `(.L_x_12769) ;  /* 0x0000000000047947 */ /* 0x000fea0003800000 */
.L_x_12770:
[----:B------:R3:W-:Y:S02]  /*9db0*/  STS.128 [R69], RZ ;  /* 0x000000ff45007388 */ /* 0x0007e40000000c00 */
.L_x_12769:
[----:B------:R-:W-:Y:S05]  /*9dc0*/  BSYNC.RECONVERGENT B1 ;  /* 0x0000000000017941 */ /* 0x000fea0003800200 */
.L_x_12768:
        /* <DEDUP_REMOVED lines=88> */
.L_x_12776:
[----:B------:R-:W-:Y:S05]  /*a350*/  BSYNC.RECONVERGENT B0 ;  /* 0x0000000000007941 */ /* 0x000fea0003800200 */
.L_x_12775:
[----:B-----5:R1:W-:Y:S02]  /*a360*/  STS.128 [R69+0x800], R20 ;  /* 0x0008001445007388 */ /* 0x0203e40000000c00 */
.L_x_12774:
[----:B------:R-:W-:Y:S05]  /*a370*/  BSYNC.RECONVERGENT B1 ;  /* 0x0000000000017941 */ /* 0x000fea0003800200 */
.L_x_12773:
        /* <DEDUP_REMOVED lines=90> */
.L_x_12780:
[----:B------:R-:W-:Y:S05]  /*a920*/  BSYNC.RECONVERGENT B0 ;  /* 0x0000000000007941 */ /* 0x000fea0003800200 */
.L_x_12779:
[----:B-----5:R2:W-:Y:S02]  /*a930*/  STS.128 [R69+0x1000], R20 ;  /* 0x0010001445007388 */ /* 0x0205e40000000c00 */
.L_x_12778:
[----:B------:R-:W-:Y:S05]  /*a940*/  BSYNC.RECONVERGENT B1 ;  /* 0x0000000000017941 */ /* 0x000fea0003800200 */
.L_x_12777:
        /* <DEDUP_REMOVED lines=91> */
.L_x_12782:
[----:B------:R-:W-:Y:S05]  /*af00*/  BSYNC.RECONVERGENT B0 ;  /* 0x0000000000007941 */ /* 0x000fea0003800200 */
.L_x_12781:
[----:B-----5:R1:W-:Y:S02]  /*af10*/  STS.128 [R69+0x1800], R4 ;  /* 0x0018000445007388 */ /* 0x0203e40000000c00 */
.L_x_12751:
[----:B------:R-:W-:Y:S05]  /*af20*/  BSYNC.RECONVERGENT B2 ;  /* 0x0000000000027941 */ /* 0x000fea0003800200 */
.L_x_12742:
        /* <DEDUP_REMOVED lines=12> */
.L_x_12785:
[----:B------:R1:W-:Y:S02]  /*aff0*/  STS.128 [R69+0x2000], RZ ;  /* 0x002000ff45007388 */ /* 0x0003e40000000c00 */
.L_x_12784:
[----:B------:R-:W-:Y:S05]  /*b000*/  BSYNC.RECONVERGENT B0 ;  /* 0x0000000000007941 */ /* 0x000fea0003800200 */
.L_x_12783:
        /* <DEDUP_REMOVED lines=14> */
.L_x_12788:
[----:B------:R3:W-:Y:S02]  /*b0f0*/  STS.128 [R69+0x2800], RZ ;  /* 0x002800ff45007388 */ /* 0x0007e40000000c00 */
.L_x_12787:
[----:B------:R-:W-:Y:S05]  /*b100*/  BSYNC.RECONVERGENT B0 ;  /* 0x0000000000007941 */ /* 0x000fea0003800200 */
.L_x_12786:
        /* <DEDUP_REMOVED lines=12> */
.L_x_12791:
[----:B------:R1:W-:Y:S02]  /*b1d0*/  STS.128 [R69+0x3000], RZ ;  /* 0x003000ff45007388 */ /* 0x0003e40000000c00 */
.L_x_12790:
[----:B------:R-:W-:Y:S05]  /*b1e0*/  BSYNC.RECONVERGENT B0 ;  /* 0x0000000000007941 */ /* 0x000fea0003800200 */
.L_x_12789:
        /* <DEDUP_REMOVED lines=12> */
.L_x_12794:
[----:B------:R1:W-:Y:S02]  /*b2b0*/  STS.128 [R69+0x3800], RZ ;  /* 0x003800ff45007388 */ /* 0x0003e40000000c00 */
.L_x_12793:
[----:B------:R-:W-:Y:S05]  /*b2c0*/  BSYNC.RECONVERGENT B0 ;  /* 0x0000000000007941 */ /* 0x000fea0003800200 */
.L_x_12792:
        /* <DEDUP_REMOVED lines=16> */
.L_x_12797:
[----:B------:R1:W-:Y:S02]  /*b3d0*/  STS.128 [R69+0x4000], RZ ;  /* 0x004000ff45007388 */ /* 0x0003e40000000c00 */
.L_x_12796:
[----:B------:R-:W-:Y:S05]  /*b3e0*/  BSYNC.RECONVERGENT B0 ;  /* 0x0000000000007941 */ /* 0x000fea0003800200 */
.L_x_12795:
        /* <DEDUP_REMOVED lines=13> */
.L_x_12800:
[----:B------:R1:W-:Y:S02]  /*b4c0*/  STS.128 [R69+0x4800], RZ ;  /* 0x004800ff45007388 */ /* 0x0003e40000000c00 */
.L_x_12799:
[----:B------:R-:W-:Y:S05]  /*b4d0*/  BSYNC.RECONVERGENT B0 ;  /* 0x0000000000007941 */ /* 0x000fea0003800200 */
.L_x_12798:
        /* <DEDUP_REMOVED lines=16> */
.L_x_12803:
[----:B------:R1:W-:Y:S02]  /*b5e0*/  STS.128 [R69+0x5000], RZ ;  /* 0x005000ff45007388 */ /* 0x0003e40000000c00 */
.L_x_12802:
[----:B------:R-:W-:Y:S05]  /*b5f0*/  BSYNC.RECONVERGENT B0 ;  /* 0x0000000000007941 */ /* 0x000fea0003800200 */
.L_x_12801:
        /* <DEDUP_REMOVED lines=14> */
.L_x_12806:
[----:B------:R1:W-:Y:S02]  /*b6e0*/  STS.128 [R69+0x5800], RZ ;  /* 0x005800ff45007388 */ /* 0x0003e40000000c00 */
.L_x_12805:
[----:B------:R-:W-:Y:S05]  /*b6f0*/  BSYNC.RECONVERGENT B0 ;  /* 0x0000000000007941 */ /* 0x000fea0003800200 */
.L_x_12804:
        /* <DEDUP_REMOVED lines=24> */
.L_x_12809:
[----:B------:R2:W-:Y:S01]  /*b880*/  STS.128 [R69+0x6000], RZ ;  /* 0x006000ff45007388 */ /* 0x0005e20000000c00 */
[----:B------:R-:W-:Y:S05]  /*b890*/  BRA `(.L_x_12810) ;  /* 0x0000000000047947 */ /* 0x000fea0003800000 */
.L_x_12808:
[----:B------:R1:W-:Y:S02]  /*b8a0*/  STS.128 [R69+0x6000], RZ ;  /* 0x006000ff45007388 */ /* 0x0003e40000000c00 */
.L_x_12810:
[----:B------:R-:W-:Y:S05]  /*b8b0*/  BSYNC.RECONVERGENT B0 ;  /* 0x0000000000007941 */ /* 0x000fea0003800200 */
.L_x_12807:
        /* <DEDUP_REMOVED lines=13> */
.L_x_12813:
[----:B------:R1:W-:Y:S02]  /*b990*/  STS.128 [R69+0x6800], RZ ;  /* 0x006800ff45007388 */ /* 0x0003e40000000c00 */
.L_x_12812:
[----:B------:R-:W-:Y:S05]  /*b9a0*/  BSYNC.RECONVERGENT B0 ;  /* 0x0000000000007941 */ /* 0x000fea0003800200 */
.L_x_12811:
        /* <DEDUP_REMOVED lines=13> */
.L_x_12816:
[----:B------:R1:W-:Y:S02]  /*ba80*/  STS.128 [R69+0x7000], RZ ;  /* 0x007000ff45007388 */ /* 0x0003e40000000c00 */
.L_x_12815:
[----:B------:R-:W-:Y:S05]  /*ba90*/  BSYNC.RECONVERGENT B0 ;  /* 0x0000000000007941 */ /* 0x000fea0003800200 */
.L_x_12814:
        /* <DEDUP_REMOVED lines=13> */
.L_x_12819:
[----:B------:R1:W-:Y:S02]  /*bb70*/  STS.128 [R69+0x7800], RZ ;  /* 0x007800ff45007388 */ /* 0x0003e40000000c00 */
.L_x_12818:
[----:B------:R-:W-:Y:S05]  /*bb80*/  BSYNC.RECONVERGENT B0 ;  /* 0x0000000000007941 */ /* 0x000fea0003800200 */
.L_x_12817:
        /* <DEDUP_REMOVED lines=16> */
.L_x_12822:
[----:B------:R1:W-:Y:S02]  /*bc90*/  STS.128 [R69+0x8000], RZ ;  /* 0x008000ff45007388 */ /* 0x0003e40000000c00 */
.L_x_12821:
[----:B------:R-:W-:Y:S05]  /*bca0*/  BSYNC.RECONVERGENT B0 ;  /* 0x0000000000007941 */ /* 0x000fea0003800200 */
.L_x_12820:
        /* <DEDUP_REMOVED lines=13> */
.L_x_12825:
[----:B------:R1:W-:Y:S02]  /*bd80*/  STS.128 [R69+0x8800], RZ ;  /* 0x008800ff45007388 */ /* 0x0003e40000000c00 */
.L_x_12824:
[----:B------:R-:W-:Y:S05]  /*bd90*/  BSYNC.RECONVERGENT B0 ;  /* 0x0000000000007941 */ /* 0x000fea0003800200 */
.L_x_12823:
        /* <DEDUP_REMOVED lines=16> */
.L_x_12828:
[----:B------:R1:W-:Y:S02]  /*bea0*/  STS.128 [R69+0x9000], RZ ;  /* 0x009000ff45007388 */ /* 0x0003e40000000c00 */
.L_x_12827:
[----:B------:R-:W-:Y:S05]  /*beb0*/  BSYNC.RECONVERGENT B0 ;  /* 0x0000000000007941 */ /* 0x000fea0003800200 */
.L_x_12826:
        /* <DEDUP_REMOVED lines=16> */
.L_x_12831:
[----:B------:R1:W-:Y:S02]  /*bfc0*/  STS.128 [R69+0x9800], RZ ;  /* 0x009800ff45007388 */ /* 0x0003e40000000c00 */
.L_x_12830:
[----:B------:R-:W-:Y:S05]  /*bfd0*/  BSYNC.RECONVERGENT B0 ;  /* 0x0000000000007941 */ /* 0x000fea0003800200 */
.L_x_12829:
[----:B------:R-:W2:Y:S01]  /*bfe0*/  LD.E R5, desc[UR4][R100.64+0x18c] ;  /* 0x00018c0464057980 */ /* 0x000ea2000c101900 */
[----:B------:R-:W3:Y:S01]  /*bff0*/  S2UR UR6, SR_CgaCtaId ;  /* 0x00000000000679c3 */ /* 0x000ee20000008800 */
[----:B------:R-:W-:Y:S01]  /*c000*/  LOP3.LUT R73, R73, 0x8, R179, 0x78, !PT ;  /* 0x0000000849497812 */ /* 0x000fe200078e78b3 */
[----:B------:R-:W-:Y:S01]  /*c010*/  UMOV UR7, 0x400 ;  /* 0x0000040000077882 */ /* 0x000fe20000000000 */
[----:B------:R-:W-:Y:S01]  /*c020*/  SHF.L.U32 R70, R70, 0xa, RZ ;  /* 0x0000000a46467819 */ /* 0x000fe200000006ff */
[----:B------:R-:W0:Y:S01]  /*c030*/  LDGDEPBAR ;  /* 0x00000000000079af */ /* 0x000e220000000000 */
[----:B------:R-:W-:Y:S01]  /*c040*/  LOP3.LUT R2, R73, 0x38, R74, 0x78, !PT ;  /* 0x0000003849027812 */ /* 0x000fe200078e784a */
[----:B------:R-:W-:Y:S01]  /*c050*/  BSSY.RECONVERGENT B1, `(.L_x_12832) ;  /* 0x0000184000017945 */ /* 0x000fe20003800200 */
[----:B------:R-:W-:Y:S02]  /*c060*/  IADD3 R163, PT, PT, R66, R163, RZ ;  /* 0x000000a342a37210 */ /* 0x000fe40007ffe0ff */
[----:B-1----:R-:W-:-:S02]  /*c070*/  LOP3.LUT R7, R70, 0x400, RZ, 0xc0, !PT ;  /* 0x0000040046077812 */ /* 0x002fc400078ec0ff */
[----:B------:R-:W-:Y:S02]  /*c080*/  R2P PR, R179, 0x6 ;  /* 0x00000006b3007804 */ /* 0x000fe40000000000 */
[----:B------:R-:W-:Y:S02]  /*c090*/  LEA R2, R2, R7, 0x1 ;  /* 0x0000000702027211 */ /* 0x000fe400078e08ff */
[----:B------:R-:W-:Y:S02]  /*c0a0*/  MOV R4, 0x20 ;  /* 0x0000002000047802 */ /* 0x000fe40000000f00 */
[----:B------:R-:W-:Y:S02]  /*c0b0*/  MOV R6, 0x40 ;  /* 0x0000004000067802 */ /* 0x000fe40000000f00 */
[----:B------:R-:W-:Y:S02]  /*c0c0*/  SEL R4, R4, 0xffffffe0, !P1 ;  /* 0xffffffe004047807 */ /* 0x000fe40004800000 */
[----:B------:R-:W-:-:S02]  /*c0d0*/  SEL R6, R6, 0xffffffc0, !P2 ;  /* 0xffffffc006067807 */ /* 0x000fc40005000000 */
[----:B------:R-:W-:Y:S01]  /*c0e0*/  ISETP.GT.AND P0, PT, R181, R172, PT ;  /* 0x000000acb500720c */ /* 0x000fe20003f04270 */
[----:B---3--:R-:W-:-:S06]  /*c0f0*/  ULEA UR6, UR6, UR7, 0x18 ;  /* 0x0000000706067291 */ /* 0x008fcc000f8ec0ff */
[----:B------:R-:W-:Y:S02]  /*c100*/  LEA R163, R163, UR6, 0x1 ;  /* 0x00000006a3a37c11 */ /* 0x000fe4000f8e08ff */
[----:B------:R-:W-:Y:S01]  /*c110*/  IADD3 R162, PT, PT, R2, UR6, RZ ;  /* 0x0000000602a27c10 */ /* 0x000fe2000fffe0ff */
[----:B-----5:R-:W-:Y:S01]  /*c120*/  LDSM.16.M88.4 R28, [R2+UR6+0x2000] ;  /* 0x00200006021c783b */ /* 0x020fe20008000200 */
        /* <DEDUP_REMOVED lines=8> */
[----:B------:R-:W3:Y:S04]  /*c1b0*/  LDSM.16.M88.4 R36, [R158+0x2000] ;  /* 0x002000009e24783b */ /* 0x000ee80000000200 */
[----:B------:R-:W-:Y:S04]  /*c1c0*/  LDSM.16.M88.4 R32, [R160] ;  /* 0x00000000a020783b */ /* 0x000fe80000000200 */
[----:B------:R-:W-:Y:S04]  /*c1d0*/  LDSM.16.M88.4 R60, [R157+0x2000] ;  /* 0x002000009d3c783b */ /* 0x000fe80000000200 */
[----:B------:R-:W3:Y:S04]  /*c1e0*/  LDSM.16.M88.4 R8, [R2+UR6+0x2800] ;  /* 0x002800060208783b */ /* 0x000ee80008000200 */
[----:B------:R-:W-:Y:S04]  /*c1f0*/  LDSM.16.M88.4 R16, [R159] ;  /* 0x000000009f10783b */ /* 0x000fe80000000200 */
[----:B----4-:R-:W4:Y:S04]  /*c200*/  LDSM.16.M88.4 R56, [R156+0x2000] ;  /* 0x002000009c38783b */ /* 0x010f280000000200 */
[----:B------:R-:W4:Y:S04]  /*c210*/  LDSM.16.M88.4 R24, [R158+0x2800] ;  /* 0x002800009e18783b */ /* 0x000f280000000200 */
[----:B------:R-:W4:Y:S01]  /*c220*/  LDSM.16.M88.4 R40, [R2+UR6+0x3000] ;  /* 0x003000060228783b */ /* 0x000f220008000200 */
[C---:B-1----:R-:W-:Y:S03]  /*c230*/  HMMA.16816.F32.BF16 R20, R52.reuse, R28, RZ ;  /* 0x0000001c3414723c */ /* 0x042fe600000418ff */
[----:B------:R-:W1:Y:S04]  /*c240*/  LDSM.16.M88.4 R72, [R157+0x2800] ;  /* 0x002800009d48783b */ /* 0x000e680000000200 */
[----:B------:R-:W-:Y:S01]  /*c250*/  LDSM.16.M88.4 R76, [R157+0x3000] ;  /* 0x003000009d4c783b */ /* 0x000fe20000000200 */
[----:B------:R-:W-:-:S12]  /*c260*/  HMMA.16816.F32.BF16 R28, R52, R30, RZ ;  /* 0x0000001e341c723c */ /* 0x000fd800000418ff */
[C---:B---3--:R-:W-:Y:S08]  /*c270*/  HMMA.16816.F32.BF16 R20, R44.reuse, R36, R20 ;  /* 0x000000242c14723c */ /* 0x048ff00000041814 */
[----:B------:R-:W-:Y:S01]  /*c280*/  HMMA.16816.F32.BF16 R28, R44, R38, R28 ;  /* 0x000000262c1c723c */ /* 0x000fe2000004181c */
[----:B------:R-:W3:Y:S07]  /*c290*/  LDSM.16.M88.4 R36, [R158+0x3000] ;  /* 0x003000009e24783b */ /* 0x000eee0000000200 */
[----:B------:R-:W-:Y:S08]  /*c2a0*/  HMMA.16816.F32.BF16 R48, R52, R8, RZ ;  /* 0x000000083430723c */ /* 0x000ff000000418ff */
[----:B------:R-:W-:Y:S08]  /*c2b0*/  HMMA.16816.F32.BF16 R20, R32, R60, R20 ;  /* 0x0000003c2014723c */ /* 0x000ff00000041814 */
[----:B------:R-:W-:Y:S08]  /*c2c0*/  HMMA.16816.F32.BF16 R8, R52, R10, RZ ;  /* 0x0000000a3408723c */ /* 0x000ff000000418ff */
[----:B------:R-:W-:Y:S01]  /*c2d0*/  HMMA.16816.F32.BF16 R28, R32, R62, R28 ;  /* 0x0000003e201c723c */ /* 0x000fe2000004181c */
[----:B------:R-:W3:Y:S07]  /*c2e0*/  LDSM.16.M88.4 R60, [R156+0x2800] ;  /* 0x002800009c3c783b */ /* 0x000eee0000000200 */
[----:B----4-:R-:W-:Y:S08]  /*c2f0*/  HMMA.16816.F32.BF16 R20, R16, R56, R20 ;  /* 0x000000381014723c */ /* 0x010ff00000041814 */
[C---:B------:R-:W-:Y:S08]  /*c300*/  HMMA.16816.F32.BF16 R48, R44.reuse, R24, R48 ;  /* 0x000000182c30723c */ /* 0x040ff00000041830 */
[----:B------:R-:W-:Y:S08]  /*c310*/  HMMA.16816.F32.BF16 R8, R44, R26, R8 ;  /* 0x0000001a2c08723c */ /* 0x000ff00000041808 */
[----:B------:R-:W-:Y:S08]  /*c320*/  HMMA.16816.F32.BF16 R24, R52, R40, RZ ;  /* 0x000000283418723c */ /* 0x000ff000000418ff */
[----:B------:R-:W-:Y:S01]  /*c330*/  HMMA.16816.F32.BF16 R28, R16, R58, R28 ;  /* 0x0000003a101c723c */ /* 0x000fe2000004181c */
[----:B------:R-:W4:Y:S07]  /*c340*/  LDSM.16.M88.4 R56, [R2+UR6+0x3800] ;  /* 0x003800060238783b */ /* 0x000f2e0008000200 */
[----:B-1----:R-:W-:Y:S08]  /*c350*/  HMMA.16816.F32.BF16 R48, R32, R72, R48 ;  /* 0x000000482030723c */ /* 0x002ff00000041830 */
[----:B---3--:R-:W-:Y:S08]  /*c360*/  HMMA.16816.F32.BF16 R24, R44, R36, R24 ;  /* 0x000000242c18723c */ /* 0x008ff00000041818 */
[----:B------:R-:W-:Y:S01]  /*c370*/  HMMA.16816.F32.BF16 R8, R32, R74, R8 ;  /* 0x0000004a2008723c */ /* 0x000fe20000041808 */
[----:B------:R-:W-:Y:S07]  /*c380*/  LDSM.16.M88.4 R72, [R2+UR6+0x4000] ;  /* 0x004000060248783b */ /* 0x000fee0008000200 */
[----:B------:R-:W-:Y:S08]  /*c390*/  HMMA.16816.F32.BF16 R48, R16, R60, R48 ;  /* 0x0000003c1030723c */ /* 0x000ff00000041830 */
[----:B------:R-:W-:Y:S08]  /*c3a0*/  HMMA.16816.F32.BF16 R24, R32, R76, R24 ;  /* 0x0000004c2018723c */ /* 0x000ff00000041818 */
[----:B------:R-:W-:Y:S01]  /*c3b0*/  HMMA.16816.F32.BF16 R8, R16, R62, R8 ;  /* 0x0000003e1008723c */ /* 0x000fe20000041808 */
[----:B------:R-:W-:Y:S01]  /*c3c0*/  LDSM.16.M88.4 R60, [R157+0x3800] ;  /* 0x003800009d3c783b */ /* 0x000fe20000000200 */
[-C--:B--2---:R-:W-:Y:S01]  /*c3d0*/  FMUL.FTZ R7, R20, R5.reuse ;  /* 0x0000000514077220 */ /* 0x084fe20000410000 */
[-C--:B------:R-:W-:Y:S01]  /*c3e0*/  FMUL.FTZ R15, R21, R5.reuse ;  /* 0x00000005150f7220 */ /* 0x080fe20000410000 */
[-C--:B------:R-:W-:Y:S01]  /*c3f0*/  FMUL.FTZ R71, R22, R5.reuse ;  /* 0x0000000516477220 */ /* 0x080fe20000410000 */
[-C--:B------:R-:W-:Y:S01]  /*c400*/  FMUL.FTZ R81, R23, R5.reuse ;  /* 0x0000000517517220 */ /* 0x080fe20000410000 */
[----:B------:R-:W-:-:S02]  /*c410*/  FMUL.FTZ R28, R28, R5 ;  /* 0x000000051c1c7220 */ /* 0x000fc40000410000 */
[----:B------:R-:W-:Y:S01]  /*c420*/  HMMA.16816.F32.BF16 R20, R52, R42, RZ ;  /* 0x0000002a3414723c */ /* 0x000fe200000418ff */
[----:B------:R-:W1:Y:S01]  /*c430*/  LDSM.16.M88.4 R40, [R158+0x3800] ;  /* 0x003800009e28783b */ /* 0x000e620000000200 */
[-C--:B------:R-:W-:Y:S01]  /*c440*/  FMUL.FTZ R85, R29, R5.reuse ;  /* 0x000000051d557220 */ /* 0x080fe20000410000 */
[----:B------:R4:W2:Y:S01]  /*c450*/  MUFU.TANH R83, R28 ;  /* 0x0000001c00537308 */ /* 0x0008a20000002400 */
[-C--:B------:R-:W-:Y:S01]  /*c460*/  FMUL.FTZ R87, R30, R5.reuse ;  /* 0x000000051e577220 */ /* 0x080fe20000410000 */
[-C--:B------:R-:W-:Y:S01]  /*c470*/  FMUL.FTZ R89, R31, R5.reuse ;  /* 0x000000051f597220 */ /* 0x080fe20000410000 */
[-C--:B------:R-:W-:Y:S01]  /*c480*/  FMUL.FTZ R48, R48, R5.reuse ;  /* 0x0000000530307220 */ /* 0x080fe20000410000 */
[-C--:B------:R-:W-:Y:S01]  /*c490*/  FMUL.FTZ R49, R49, R5.reuse ;  /* 0x0000000531317220 */ /* 0x080fe20000410000 */
[-C--:B------:R-:W-:Y:S01]  /*c4a0*/  FMUL.FTZ R95, R50, R5.reuse ;  /* 0x00000005325f7220 */ /* 0x080fe20000410000 */
[-C--:B------:R-:W-:Y:S02]  /*c4b0*/  FMUL.FTZ R97, R51, R5.reuse ;  /* 0x0000000533617220 */ /* 0x080fe40000410000 */
[-C--:B------:R-:W-:Y:S01]  /*c4c0*/  FMUL.FTZ R8, R8, R5.reuse ;  /* 0x0000000508087220 */ /* 0x080fe20000410000 */
[----:B------:R-:W3:Y:S01]  /*c4d0*/  MUFU.TANH R91, R48 ;  /* 0x00000030005b7308 */ /* 0x000ee20000002400 */
[-C--:B------:R-:W-:Y:S01]  /*c4e0*/  FMUL.FTZ R103, R9, R5.reuse ;  /* 0x0000000509677220 */ /* 0x080fe20000410000 */
[-C--:B------:R-:W-:Y:S01]  /*c4f0*/  FMUL.FTZ R105, R10, R5.reuse ;  /* 0x000000050a697220 */ /* 0x080fe20000410000 */
[----:B------:R-:W-:-:S05]  /*c500*/  FMUL.FTZ R107, R11, R5 ;  /* 0x000000050b6b7220 */ /* 0x000fca0000410000 */
[----:B------:R2:W1:Y:S01]  /*c510*/  MUFU.TANH R93, R49 ;  /* 0x00000031005d7308 */ /* 0x0004620000002400 */
[----:B------:R-:W-:Y:S01]  /*c520*/  HMMA.16816.F32.BF16 R20, R44, R38, R20 ;  /* 0x000000262c14723c */ /* 0x000fe20000041814 */
[----:B------:R-:W3:Y:S06]  /*c530*/  LDSM.16.M88.4 R36, [R156+0x3000] ;  /* 0x003000009c24783b */ /* 0x000eec0000000200 */
[----:B------:R3:W1:Y:S01]  /*c540*/  MUFU.TANH R99, R8 ;  /* 0x0000000800637308 */ /* 0x0006620000002400 */
[C---:B----4-:R-:W-:Y:S07]  /*c550*/  HMMA.16816.F32.BF16 R28, R52.reuse, R56, RZ ;  /* 0x00000038341c723c */ /* 0x050fee00000418ff */
[----:B------:R-:W4:Y:S01]  /*c560*/  MUFU.TANH R7, R7 ;  /* 0x0000000700077308 */ /* 0x000f220000002400 */
[----:B------:R-:W-:Y:S01]  /*c570*/  HMMA.16816.F32.BF16 R56, R52, R58, RZ ;  /* 0x0000003a3438723c */ /* 0x000fe200000418ff */
[----:B--2---:R-:W2:Y:S06]  /*c580*/  LDSM.16.M88.4 R48, [R158+0x4000] ;  /* 0x004000009e30783b */ /* 0x004eac0000000200 */
[----:B------:R-:W2:Y:S01]  /*c590*/  MUFU.TANH R15, R15 ;  /* 0x0000000f000f7308 */ /* 0x000ea20000002400 */
[----:B------:R-:W-:Y:S01]  /*c5a0*/  HMMA.16816.F32.BF16 R20, R32, R78, R20 ;  /* 0x0000004e2014723c */ /* 0x000fe20000041814 */
[----:B------:R-:W-:Y:S06]  /*c5b0*/  LDSM.16.M88.4 R76, [R157+0x4000] ;  /* 0x004000009d4c783b */ /* 0x000fec0000000200 */
        /* <DEDUP_REMOVED lines=17> */
[----:B------:R-:W1:Y:S06]  /*c6d0*/  LDSM.16.M88.4 R36, [R2+UR6+0x4800] ;  /* 0x004800060224783b */ /* 0x000e6c0008000200 */
[----:B------:R-:W1:Y:S01]  /*c6e0*/  MUFU.TANH R95, R95 ;  /* 0x0000005f005f7308 */ /* 0x000e620000002400 */
[----:B------:R-:W-:Y:S01]  /*c6f0*/  HMMA.16816.F32.BF16 R56, R32, R62, R56 ;  /* 0x0000003e2038723c */ /* 0x000fe20000041838 */
[----:B------:R-:W1:Y:S06]  /*c700*/  LDSM.16.M88.4 R60, [R156+0x4000] ;  /* 0x004000009c3c783b */ /* 0x000e6c0000000200 */
[----:B------:R-:W1:Y:S01]  /*c710*/  MUFU.TANH R97, R97 ;  /* 0x0000006100617308 */ /* 0x000e620000002400 */
[----:B--2---:R-:W-:Y:S03]  /*c720*/  HMMA.16816.F32.BF16 R8, R44, R48, R8 ;  /* 0x000000302c08723c */ /* 0x004fe60000041808 */
[-C--:B------:R-:W-:Y:S01]  /*c730*/  FMUL.FTZ R20, R20, R5.reuse ;  /* 0x0000000514147220 */ /* 0x080fe20000410000 */
[-C--:B------:R-:W-:Y:S01]  /*c740*/  FMUL.FTZ R119, R21, R5.reuse ;  /* 0x0000000515777220 */ /* 0x080fe20000410000 */
[-C--:B------:R-:W-:Y:S01]  /*c750*/  FMUL.FTZ R121, R22, R5.reuse ;  /* 0x0000000516797220 */ /* 0x080fe20000410000 */
[-C--:B------:R-:W-:Y:S01]  /*c760*/  FMUL.FTZ R123, R23, R5.reuse ;  /* 0x00000005177b7220 */ /* 0x080fe20000410000 */
[----:B------:R1:W2:Y:S01]  /*c770*/  MUFU.TANH R117, R20 ;  /* 0x0000001400757308 */ /* 0x0002a20000002400 */
[----:B---3--:R-:W-:Y:S01]  /*c780*/  HMMA.16816.F32.BF16 R24, R52, R74, RZ ;  /* 0x0000004a3418723c */ /* 0x008fe200000418ff */
[----:B------:R-:W3:Y:S06]  /*c790*/  LDSM.16.M88.4 R72, [R158+0x4800] ;  /* 0x004800009e48783b */ /* 0x000eec0000000200 */
[----:B------:R-:W1:Y:S01]  /*c7a0*/  MUFU.TANH R103, R103 ;  /* 0x0000006700677308 */ /* 0x000e620000002400 */
[C---:B----4-:R-:W-:Y:S07]  /*c7b0*/  HMMA.16816.F32.BF16 R28, R16.reuse, R40, R28 ;  /* 0x00000028101c723c */ /* 0x050fee000004181c */
[----:B------:R-:W4:Y:S01]  /*c7c0*/  MUFU.TANH R105, R105 ;  /* 0x0000006900697308 */ /* 0x000f220000002400 */
[----:B------:R-:W-:Y:S01]  /*c7d0*/  HMMA.16816.F32.BF16 R56, R16, R42, R56 ;  /* 0x0000002a1038723c */ /* 0x000fe20000041838 */
[----:B------:R-:W-:Y:S06]  /*c7e0*/  LDSM.16.M88.4 R40, [R158+0x5000] ;  /* 0x005000009e28783b */ /* 0x000fec0000000200 */
[----:B------:R-:W2:Y:S01]  /*c7f0*/  MUFU.TANH R107, R107 ;  /* 0x0000006b006b7308 */ /* 0x000ea20000002400 */
[----:B------:R-:W-:Y:S01]  /*c800*/  HMMA.16816.F32.BF16 R24, R44, R50, R24 ;  /* 0x000000322c18723c */ /* 0x000fe20000041818 */
[----:B------:R-:W4:Y:S02]  /*c810*/  LDSM.16.M88.4 R48, [R2+UR6+0x5000] ;  /* 0x005000060230783b */ /* 0x000f240008000200 */
[-C--:B------:R-:W-:Y:S01]  /*c820*/  FMUL.FTZ R28, R28, R5.reuse ;  /* 0x000000051c1c7220 */ /* 0x080fe20000410000 */
[-C--:B------:R-:W-:Y:S01]  /*c830*/  FMUL.FTZ R127, R29, R5.reuse ;  /* 0x000000051d7f7220 */ /* 0x080fe20000410000 */
[-C--:B------:R-:W-:Y:S01]  /*c840*/  FMUL.FTZ R129, R30, R5.reuse ;  /* 0x000000051e817220 */ /* 0x080fe20000410000 */
[-C--:B------:R-:W-:Y:S01]  /*c850*/  FMUL.FTZ R133, R31, R5.reuse ;  /* 0x000000051f857220 */ /* 0x080fe20000410000 */
[----:B------:R2:W2:Y:S01]  /*c860*/  MUFU.TANH R125, R28 ;  /* 0x0000001c007d7308 */ /* 0x0004a20000002400 */
[----:B------:R-:W-:Y:S03]  /*c870*/  HMMA.16816.F32.BF16 R8, R32, R76, R8 ;  /* 0x0000004c2008723c */ /* 0x000fe60000041808 */
[-C--:B------:R-:W-:Y:S01]  /*c880*/  FMUL.FTZ R56, R56, R5.reuse ;  /* 0x0000000538387220 */ /* 0x080fe20000410000 */
[-C--:B------:R-:W-:Y:S01]  /*c890*/  FMUL.FTZ R137, R57, R5.reuse ;  /* 0x0000000539897220 */ /* 0x080fe20000410000 */
[-C--:B------:R-:W-:Y:S01]  /*c8a0*/  FMUL.FTZ R139, R58, R5.reuse ;  /* 0x000000053a8b7220 */ /* 0x080fe20000410000 */
[-C--:B------:R-:W-:Y:S01]  /*c8b0*/  FMUL.FTZ R141, R59, R5.reuse ;  /* 0x000000053b8d7220 */ /* 0x080fe20000410000 */
[----:B------:R4:W3:Y:S01]  /*c8c0*/  MUFU.TANH R135, R56 ;  /* 0x0000003800877308 */ /* 0x0008e20000002400 */
[C---:B-1----:R-:W-:Y:S07]  /*c8d0*/  HMMA.16816.F32.BF16 R20, R52.reuse, R36, RZ ;  /* 0x000000243414723c */ /* 0x042fee00000418ff */
[----:B------:R-:W1:Y:S01]  /*c8e0*/  MUFU.TANH R111, R111 ;  /* 0x0000006f006f7308 */ /* 0x000e620000002400 */
[----:B------:R-:W-:Y:S01]  /*c8f0*/  HMMA.16816.F32.BF16 R36, R52, R38, RZ ;  /* 0x000000263424723c */ /* 0x000fe200000418ff */
[----:B--2---:R-:W2:Y:S06]  /*c900*/  LDSM.16.M88.4 R28, [R157+0x4800] ;  /* 0x004800009d1c783b */ /* 0x004eac0000000200 */
[----:B------:R-:W1:Y:S01]  /*c910*/  MUFU.TANH R113, R113 ;  /* 0x0000007100717308 */ /* 0x000e620000002400 */
[----:B------:R-:W-:Y:S01]  /*c920*/  HMMA.16816.F32.BF16 R24, R32, R78, R24 ;  /* 0x0000004e2018723c */ /* 0x000fe20000041818 */
[----:B------:R-:W-:Y:S06]  /*c930*/  LDSM.16.M88.4 R76, [R158+0x5800] ;  /* 0x005800009e4c783b */ /* 0x000fec0000000200 */
[----:B------:R-:W1:Y:S01]  /*c940*/  MUFU.TANH R115, R115 ;  /* 0x0000007300737308 */ /* 0x000e620000002400 */
[----:B------:R-:W-:Y:S07]  /*c950*/  HMMA.16816.F32.BF16 R8, R16, R60, R8 ;  /* 0x0000003c1008723c */ /* 0x000fee0000041808 */
[----:B------:R-:W1:Y:S01]  /*c960*/  MUFU.TANH R119, R119 ;  /* 0x0000007700777308 */ /* 0x000e620000002400 */
[----:B---3--:R-:W-:Y:S07]  /*c970*/  HMMA.16816.F32.BF16 R20, R44, R72, R20 ;  /* 0x000000482c14723c */ /* 0x008fee0000041814 */
[----:B------:R-:W3:Y:S01]  /*c980*/  MUFU.TANH R121, R121 ;  /* 0x0000007900797308 */ /* 0x000ee20000002400 */
[----:B----4-:R-:W-:Y:S03]  /*c990*/  HMMA.16816.F32.BF16 R56, R52, R48, RZ ;  /* 0x000000303438723c */ /* 0x010fe600000418ff */
[-C--:B------:R-:W-:Y:S01]  /*c9a0*/  FMUL.FTZ R8, R8, R5.reuse ;  /* 0x0000000508087220 */ /* 0x080fe20000410000 */
[-C--:B------:R-:W-:Y:S01]  /*c9b0*/  FMUL.FTZ R145, R9, R5.reuse ;  /* 0x0000000509917220 */ /* 0x080fe20000410000 */
[----:B------:R-:W-:-:S02]  /*c9c0*/  FMUL.FTZ R147, R10, R5 ;  /* 0x000000050a937220 */ /* 0x000fc40000410000 */
[----:B------:R4:W1:Y:S01]  /*c9d0*/  MUFU.TANH R143, R8 ;  /* 0x00000008008f7308 */ /* 0x0008620000002400 */
[----:B------:R-:W-:Y:S01]  /*c9e0*/  HMMA.16816.F32.BF16 R72, R44, R74, R36 ;  /* 0x0000004a2c48723c */ /* 0x000fe20000041824 */
[----:B------:R-:W3:Y:S06]  /*c9f0*/  LDSM.16.M88.4 R36, [R156+0x4800] ;  /* 0x004800009c24783b */ /* 0x000eec0000000200 */
[----:B------:R-:W1:Y:S01]  /*ca00*/  MUFU.TANH R123, R123 ;  /* 0x0000007b007b7308 */ /* 0x000e620000002400 */
[----:B------:R-:W-:Y:S01]  /*ca10*/  HMMA.16816.F32.BF16 R24, R16, R62, R24 ;  /* 0x0000003e1018723c */ /* 0x000fe20000041818 */
[----:B------:R-:W1:Y:S06]  /*ca20*/  LDSM.16.M88.4 R60, [R2+UR6+0x5800] ;  /* 0x00580006023c783b */ /* 0x000e6c0008000200 */
[----:B------:R-:W1:Y:S01]  /*ca30*/  MUFU.TANH R127, R127 ;  /* 0x0000007f007f7308 */ /* 0x000e620000002400 */
[----:B------:R-:W-:Y:S01]  /*ca40*/  HMMA.16816.F32.BF16 R56, R44, R40, R56 ;  /* 0x000000282c38723c */ /* 0x000fe20000041838 */
[----:B------:R-:W-:-:S02]  /*ca50*/  FMUL.FTZ R41, R11, R5 ;  /* 0x000000050b297220 */ /* 0x000fc40000410000 */
[----:B----4-:R-:W4:Y:S04]  /*ca60*/  LDSM.16.M88.4 R8, [R157+0x5000] ;  /* 0x005000009d08783b */ /* 0x010f280000000200 */
[----:B------:R-:W1:Y:S01]  /*ca70*/  MUFU.TANH R129, R129 ;  /* 0x0000008100817308 */ /* 0x000e620000002400 */
[----:B------:R-:W-:Y:S03]  /*ca80*/  HMMA.16816.F32.BF16 R48, R52, R50, RZ ;  /* 0x000000323430723c */ /* 0x000fe600000418ff */
[-C--:B------:R-:W-:Y:S01]  /*ca90*/  FMUL.FTZ R24, R24, R5.reuse ;  /* 0x0000000518187220 */ /* 0x080fe20000410000 */
[-C--:B------:R-:W-:Y:S01]  /*caa0*/  FMUL.FTZ R153, R25, R5.reuse ;  /* 0x0000000519997220 */ /* 0x080fe20000410000 */
[----:B------:R-:W-:-:S02]  /*cab0*/  FMUL.FTZ R151, R26, R5 ;  /* 0x000000051a977220 */ /* 0x000fc40000410000 */
[----:B------:R1:W1:Y:S01]  /*cac0*/  MUFU.TANH R149, R24 ;  /* 0x0000001800957308 */ /* 0x0002620000002400 */
[C---:B--2---:R-:W-:Y:S07]  /*cad0*/  HMMA.16816.F32.BF16 R20, R32.reuse, R28, R20 ;  /* 0x0000001c2014723c */ /* 0x044fee0000041814 */
[----:B------:R-:W2:Y:S01]  /*cae0*/  MUFU.TANH R133, R133 ;  /* 0x0000008500857308 */ /* 0x000ea20000002400 */
[----:B------:R-:W-:Y:S01]  /*caf0*/  HMMA.16816.F32.BF16 R72, R32, R30, R72 ;  /* 0x0000001e2048723c */ /* 0x000fe20000041848 */
[----:B------:R-:W2:Y:S06]  /*cb00*/  LDSM.16.M88.4 R28, [R156+0x5000] ;  /* 0x005000009c1c783b */ /* 0x000eac0000000200 */
[----:B------:R-:W2:Y:S01]  /*cb10*/  MUFU.TANH R137, R137 ;  /* 0x0000008900897308 */ /* 0x000ea20000002400 */
[----:B------:R-:W-:Y:S01]  /*cb20*/  HMMA.16816.F32.BF16 R48, R44, R42, R48 ;  /* 0x0000002a2c30723c */ /* 0x000fe20000041830 */
[----:B------:R-:W-:-:S06]  /*cb30*/  FMUL.FTZ R43, R27, R5 ;  /* 0x000000051b2b7220 */ /* 0x000fcc0000410000 */
[----:B------:R-:W2:Y:S01]  /*cb40*/  MUFU.TANH R139, R139 ;  /* 0x0000008b008b7308 */ /* 0x000ea20000002400 */
[----:B---3--:R-:W-:Y:S07]  /*cb50*/  HMMA.16816.F32.BF16 R20, R16, R36, R20 ;  /* 0x000000241014723c */ /* 0x008fee0000041814 */
[----:B------:R-:W3:Y:S01]  /*cb60*/  MUFU.TANH R141, R141 ;  /* 0x0000008d008d7308 */ /* 0x000ee20000002400 */
[----:B-1----:R-:W-:Y:S07]  /*cb70*/  HMMA.16816.F32.BF16 R24, R52, R60, RZ ;  /* 0x0000003c3418723c */ /* 0x002fee00000418ff */
        /* <DEDUP_REMOVED lines=10> */
[----:B----4-:R-:W-:Y:S03]  /*cc20*/  HMMA.16816.F32.BF16 R56, R32, R8, R56 ;  /* 0x000000082038723c */ /* 0x010fe60000041838 */
[-C--:B------:R-:W-:Y:S01]  /*cc30*/  FMUL.FTZ R72, R72, R5.reuse ;  /* 0x0000000548487220 */ /* 0x080fe20000410000 */
[----:B------:R-:W-:-:S03]  /*cc40*/  FMUL.FTZ R73, R73, R5 ;  /* 0x0000000549497220 */ /* 0x000fc60000410000 */
[----:B------:R-:W4:Y:S01]  /*cc50*/  MUFU.TANH R153, R153 ;  /* 0x0000009900997308 */ /* 0x000f220000002400 */
[----:B------:R-:W-:Y:S01]  /*cc60*/  HMMA.16816.F32.BF16 R48, R32, R10, R48 ;  /* 0x0000000a2030723c */ /* 0x000fe20000041830 */
[----:B------:R-:W1:Y:S01]  /*cc70*/  LDSM.16.M88.4 R8, [R156+0x5800] ;  /* 0x005800009c08783b */ /* 0x000e620000000200 */
[----:B------:R-:W-:-:S05]  /*cc80*/  DEPBAR.LE SB0, 0x0 ;  /* 0x000080000000791a */ /* 0x000fca0000000000 */
[----:B------:R-:W1:Y:S01]  /*cc90*/  MUFU.TANH R151, R151 ;  /* 0x0000009700977308 */ /* 0x000e620000002400 */
[C---:B------:R-:W-:Y:S07]  /*cca0*/  HMMA.16816.F32.BF16 R24, R44.reuse, R76, R24 ;  /* 0x0000004c2c18723c */ /* 0x040fee0000041818 */
[----:B------:R-:W1:Y:S01]  /*ccb0*/  MUFU.TANH R43, R43 ;  /* 0x0000002b002b7308 */ /* 0x000e620000002400 */
[----:B------:R-:W-:Y:S07]  /*ccc0*/  HMMA.16816.F32.BF16 R52, R44, R78, R52 ;  /* 0x0000004e2c34723c */ /* 0x000fee0000041834 */
[----:B------:R-:W1:Y:S01]  /*ccd0*/  MUFU.TANH R61, R20 ;  /* 0x00000014003d7308 */ /* 0x000e620000002400 */
[----:B--2---:R-:W-:Y:S07]  /*cce0*/  HMMA.16816.F32.BF16 R48, R16, R30, R48 ;  /* 0x0000001e1030723c */ /* 0x004fee0000041830 */
[----:B------:R-:W2:Y:S01]  /*ccf0*/  MUFU.TANH R155, R155 ;  /* 0x0000009b009b7308 */ /* 0x000ea20000002400 */
[----:B---3--:R-:W-:Y:S01]  /*cd00*/  HMMA.16816.F32.BF16 R24, R32, R36, R24 ;  /* 0x000000242018723c */ /* 0x008fe20000041818 */
[----:B------:R-:W-:-:S06]  /*cd10*/  FMUL.FTZ R37, R75, R5 ;  /* 0x000000054b257220 */ /* 0x000fcc0000410000 */
[----:B------:R-:W3:Y:S01]  /*cd20*/  MUFU.TANH R21, R21 ;  /* 0x0000001500157308 */ /* 0x000ee20000002400 */
[----:B------:R-:W-:Y:S03]  /*cd30*/  HMMA.16816.F32.BF16 R52, R32, R38, R52 ;  /* 0x000000262034723c */ /* 0x000fe60000041834 */
[-C--:B------:R-:W-:Y:S01]  /*cd40*/  FMUL.FTZ R39, R51, R5.reuse ;  /* 0x0000000533277220 */ /* 0x080fe20000410000 */
[-C--:B------:R-:W-:Y:S01]  /*cd50*/  FMUL.FTZ R33, R49, R5.reuse ;  /* 0x0000000531217220 */ /* 0x080fe20000410000 */
[-C--:B------:R-:W-:Y:S02]  /*cd60*/  FMUL.FTZ R35, R50, R5.reuse ;  /* 0x0000000532237220 */ /* 0x080fe40000410000 */
[----:B------:R-:W2:Y:S01]  /*cd70*/  MUFU.TANH R23, R23 ;  /* 0x0000001700177308 */ /* 0x000ea20000002400 */
[----:B------:R-:W-:Y:S01]  /*cd80*/  HMMA.16816.F32.BF16 R56, R16, R28, R56 ;  /* 0x0000001c1038723c */ /* 0x000fe20000041838 */
[----:B------:R-:W-:-:S06]  /*cd90*/  FMUL.FTZ R29, R74, R5 ;  /* 0x000000054a1d7220 */ /* 0x000fcc0000410000 */
[----:B------:R-:W2:Y:S01]  /*cda0*/  MUFU.TANH R77, R72 ;  /* 0x00000048004d7308 */ /* 0x000ea20000002400 */
[----:B-1----:R-:W-:Y:S01]  /*cdb0*/  HMMA.16816.F32.BF16 R24, R16, R8, R24 ;  /* 0x000000081018723c */ /* 0x002fe20000041818 */
[----:B------:R-:W-:-:S06]  /*cdc0*/  FMUL.FTZ R9, R48, R5 ;  /* 0x0000000530097220 */ /* 0x000fcc0000410000 */
        /* <DEDUP_REMOVED lines=12> */
[----:B------:R-:W-:-:S02]  /*ce90*/  SHF.L.U32 R25, R179, 0x1, RZ ;  /* 0x00000001b3197819 */ /* 0x000fc400000006ff */
[----:B------:R-:W-:Y:S01]  /*cea0*/  LOP3.LUT R27, R68, 0x1f0, RZ, 0xc0, !PT ;  /* 0x000001f0441b7812 */ /* 0x000fe200078ec0ff */
[-C--:B------:R-:W-:Y:S01]  /*ceb0*/  FMUL.FTZ R51, R52, R5.reuse ;  /* 0x0000000534337220 */ /* 0x080fe20000410000 */
[-C--:B------:R-:W-:Y:S01]  /*cec0*/  FMUL.FTZ R53, R53, R5.reuse ;  /* 0x0000000535357220 */ /* 0x080fe20000410000 */
[-C--:B------:R-:W-:Y:S01]  /*ced0*/  FMUL.FTZ R54, R54, R5.reuse ;  /* 0x0000000536367220 */ /* 0x080fe20000410000 */
[----:B------:R-:W-:Y:S01]  /*cee0*/  FMUL.FTZ R5, R55, R5 ;  /* 0x0000000537057220 */ /* 0x000fe20000410000 */
[----:B------:R-:W1:Y:S01]  /*cef0*/  MUFU.TANH R63, R56 ;  /* 0x00000038003f7308 */ /* 0x000e620000002400 */
[----:B------:R-:W-:-:S07]  /*cf00*/  LOP3.LUT R25, R25, 0x6, RZ, 0xc0, !PT ;  /* 0x0000000619197812 */ /* 0x000fce00078ec0ff */
        /* <DEDUP_REMOVED lines=15> */
[----:B----4-:R-:W-:-:S04]  /*d000*/  SHF.R.U32.HI R24, RZ, 0x2, R179 ;  /* 0x00000002ff187819 */ /* 0x010fc800000116b3 */
[----:B------:R-:W-:Y:S01]  /*d010*/  LOP3.LUT R24, R24, 0x7, RZ, 0xc0, !PT ;  /* 0x0000000718187812 */ /* 0x000fe200078ec0ff */
        /* <DEDUP_REMOVED lines=15> */
.L_x_12835:
        /* <DEDUP_REMOVED lines=60> */
.L_x_12836:
[----:B------:R-:W-:Y:S05]  /*d4d0*/  BSYNC.RECONVERGENT B0 ;  /* 0x0000000000007941 */ /* 0x000fea0003800200 */
.L_x_12834:
        /* <DEDUP_REMOVED lines=59> */
.L_x_12833:
[----:B------:R-:W-:Y:S05]  /*d890*/  BSYNC.RECONVERGENT B1 ;  /* 0x0000000000017941 */ /* 0x000fea0003800200 */
.L_x_12832:
[----:B-1----:R-:W-:Y:S01]  /*d8a0*/  IADD3 R2, PT, PT, R182, R24, R27 ;  /* 0x00000018b6027210 */ /* 0x002fe20007ffe01b */
[----:B------:R-:W-:-:S03]  /*d8b0*/  IMAD.IADD R3, R180, 0x1, R25 ;  /* 0x00000001b4037824 */ /* 0x000fc600078e0219 */
[----:B------:R-:W-:Y:S01]  /*d8c0*/  IADD3 R2, PT, PT, R64, R2, -R185 ;  /* 0x0000000240027210 */ /* 0x000fe20007ffe8b9 */
[C---:B------:R-:W-:Y:S01]  /*d8d0*/  VIADD R197, R3.reuse, 0x20 ;  /* 0x0000002003c57836 */ /* 0x040fe20000000000 */
[CC--:B------:R-:W-:Y:S01]  /*d8e0*/  ISETP.GE.AND P1, PT, R3.reuse, R64.reuse, PT ;  /* 0x000000400300720c */ /* 0x0c0fe20003f26270 */
[----:B------:R-:W-:Y:S02]  /*d8f0*/  VIADD R195, R3, 0x21 ;  /* 0x0000002103c37836 */ /* 0x000fe40000000000 */
[C---:B------:R-:W-:Y:S01]  /*d900*/  VIADD R28, R2.reuse, 0x8 ;  /* 0x00000008021c7836 */ /* 0x040fe20000000000 */
[----:B------:R-:W-:Y:S01]  /*d910*/  ISETP.GE.AND P2, PT, R197, R64, PT ;  /* 0x00000040c500720c */ /* 0x000fe20003f46270 */
[----:B------:R-:W-:Y:S02]  /*d920*/  IMAD.IADD R8, R2, 0x1, -R195 ;  /* 0x0000000102087824 */ /* 0x000fe400078e0ac3 */
[--C-:B------:R-:W-:Y:S02]  /*d930*/  IMAD.IADD R26, R28, 0x1, -R197.reuse ;  /* 0x000000011c1a7824 */ /* 0x100fe400078e0ac5 */
        /* <DEDUP_REMOVED lines=10> */
[----:B------:R-:W-:Y:S01]  /*d9e0*/  IMAD.IADD R18, R2, 0x1, -R191 ;  /* 0x0000000102127824 */ /* 0x000fe200078e0abf */
[----:B------:R-:W-:Y:S01]  /*d9f0*/  I2FP.F32.S32 R10, R10 ;  /* 0x0000000a000a7245 */ /* 0x000fe20000201400 */
[C---:B------:R-:W-:Y:S01]  /*da00*/  FFMA.FTZ R113, -R0.reuse, R26, R113 ;  /* 0x0000001a00717223 */ /* 0x040fe20000010171 */
[C---:B------:R-:W-:Y:S01]  /*da10*/  VIADD R79, R3.reuse, 0x31 ;  /* 0x00000031034f7836 */ /* 0x040fe20000000000 */
[----:B------:R-:W2:Y:S01]  /*da20*/  LD.E R26, desc[UR4][R100.64+0xdc] ;  /* 0x0000dc04641a7980 */ /* 0x000ea2000c101900 */
[C---:B------:R-:W-:Y:S01]  /*da30*/  FFMA.FTZ R111, -R0.reuse, R8, R111 ;  /* 0x00000008006f7223 */ /* 0x040fe2000001016f */
[----:B------:R-:W-:Y:S01]  /*da40*/  FFMA.FTZ R109, -R0, R10, R109 ;  /* 0x0000000a006d7223 */ /* 0x000fe2000001016d */
        /* <DEDUP_REMOVED lines=8> */
[----:B------:R-:W-:Y:S01]  /*dad0*/  IMAD.IADD R56, R2, 0x1, -R203 ;  /* 0x0000000102387824 */ /* 0x000fe200078e0acb */
[----:B------:R-:W-:Y:S01]  /*dae0*/  I2FP.F32.S32 R18, R18 ;  /* 0x0000001200127245 */ /* 0x000fe20000201400 */
[C---:B------:R-:W-:Y:S01]  /*daf0*/  FFMA.FTZ R20, -R0.reuse, R20, R93 ;  /* 0x0000001400147223 */ /* 0x040fe2000001015d */
[----:B------:R-:W-:Y:S01]  /*db00*/  IABS R10, R10 ;  /* 0x0000000a000a7213 */ /* 0x000fe20000000000 */
[C---:B------:R-:W-:Y:S01]  /*db10*/  VIADD R93, R3.reuse, 0x41 ;  /* 0x00000041035d7836 */ /* 0x040fe20000000000 */
[----:B------:R-:W-:Y:S01]  /*db20*/  I2FP.F32.S32 R8, R8 ;  /* 0x0000000800087245 */ /* 0x000fe20000201400 */
[C---:B------:R-:W-:Y:S01]  /*db30*/  FFMA.FTZ R18, -R0.reuse, R18, R99 ;  /* 0x0000001200127223 */ /* 0x040fe20000010163 */
[----:B------:R-:W-:Y:S01]  /*db40*/  I2FP.F32.S32 R10, R10 ;  /* 0x0000000a000a7245 */ /* 0x000fe20000201400 */
[----:B------:R-:W-:Y:S01]  /*db50*/  VIADD R99, R3, 0x40 ;  /* 0x0000004003637836 */ /* 0x000fe20000000000 */
        /* <DEDUP_REMOVED lines=11> */
[----:B------:R-:W-:Y:S01]  /*dc10*/  I2FP.F32.S32 R8, R8 ;  /* 0x0000000800087245 */ /* 0x000fe20000201400 */
[C---:B------:R-:W-:Y:S01]  /*dc20*/  VIADD R15, R3.reuse, 0x60 ;  /* 0x00000060030f7836 */ /* 0x040fe20000000000 */
[----:B------:R-:W-:Y:S01]  /*dc30*/  I2FP.F32.S32 R10, R10 ;  /* 0x0000000a000a7245 */ /* 0x000fe20000201400 */
[----:B------:R-:W-:Y:S01]  /*dc40*/  VIADD R13, R3, 0x10 ;  /* 0x00000010030d7836 */ /* 0x000fe20000000000 */
[----:B------:R-:W-:Y:S01]  /*dc50*/  ISETP.GE.AND P3, PT, R55, R64, PT ;  /* 0x000000403700720c */ /* 0x000fe20003f66270 */
[----:B------:R-:W-:-:S02]  /*dc60*/  VIADD R55, R3, 0x59 ;  /* 0x0000005903377836 */ /* 0x000fc40000000000 */
[C---:B------:R-:W-:Y:S01]  /*dc70*/  FFMA.FTZ R145, -R0.reuse, R8, R145 ;  /* 0x0000000800917223 */ /* 0x040fe20000010191 */
[----:B------:R-:W-:Y:S01]  /*dc80*/  FFMA.FTZ R143, -R0, R10, R143 ;  /* 0x0000000a008f7223 */ /* 0x000fe2000001018f */
[C---:B------:R-:W-:Y:S01]  /*dc90*/  IMAD.IADD R8, R2.reuse, 0x1, -R15 ;  /* 0x0000000102087824 */ /* 0x040fe200078e0a0f */
[----:B------:R-:W-:Y:S01]  /*dca0*/  IABS R46, R46 ;  /* 0x0000002e002e7213 */ /* 0x000fe20000000000 */
[C---:B------:R-:W-:Y:S01]  /*dcb0*/  IMAD.IADD R10, R2.reuse, 0x1, -R55 ;  /* 0x00000001020a7824 */ /* 0x040fe200078e0a37 */
[----:B------:R-:W-:Y:S01]  /*dcc0*/  ISETP.GE.AND P6, PT, R13, R64, PT ;  /* 0x000000400d00720c */ /* 0x000fe20003fc6270 */
[C---:B------:R-:W-:Y:S01]  /*dcd0*/  IMAD.IADD R14, R2.reuse, 0x1, -R75 ;  /* 0x00000001020e7824 */ /* 0x040fe200078e0a4b */
[----:B------:R-:W-:Y:S01]  /*dce0*/  I2FP.F32.S32 R46, R46 ;  /* 0x0000002e002e7245 */ /* 0x000fe20000201400 */
[C---:B------:R-:W-:Y:S01]  /*dcf0*/  VIADD R167, R3.reuse, 0x29 ;  /* 0x0000002903a77836 */ /* 0x040fe20000000000 */
        /* <DEDUP_REMOVED lines=12> */
[--C-:B------:R-:W-:Y:S01]  /*ddc0*/  IMAD.IADD R8, R2, 0x1, -R3.reuse ;  /* 0x0000000102087824 */ /* 0x100fe200078e0a03 */
[----:B------:R-:W-:Y:S01]  /*ddd0*/  I2FP.F32.S32 R14, R14 ;  /* 0x0000000e000e7245 */ /* 0x000fe20000201400 */
[C---:B------:R-:W-:Y:S01]  /*dde0*/  IMAD.IADD R10, R28.reuse, 0x1, -R3 ;  /* 0x000000011c0a7824 */ /* 0x040fe200078e0a03 */
[----:B------:R-:W-:Y:S01]  /*ddf0*/  IABS R12, R12 ;  /* 0x0000000c000c7213 */ /* 0x000fe20000000000 */
[C---:B------:R-:W-:Y:S01]  /*de00*/  VIADD R59, R3.reuse, 0x58 ;  /* 0x00000058033b7836 */ /* 0x040fe20000000000 */
[----:B------:R-:W-:Y:S01]  /*de10*/  IABS R8, R8 ;  /* 0x0000000800087213 */ /* 0x000fe20000000000 */
[C---:B------:R-:W-:Y:S01]  /*de20*/  IMAD.IADD R38, R28.reuse, 0x1, -R167 ;  /* 0x000000011c267824 */ /* 0x040fe200078e0aa7 */
[----:B------:R-:W-:Y:S01]  /*de30*/  IABS R10, R10 ;  /* 0x0000000a000a7213 */ /* 0x000fe20000000000 */
[----:B------:R-:W-:Y:S01]  /*de40*/  VIADD R201, R3, 0x9 ;  /* 0x0000000903c97836 */ /* 0x000fe20000000000 */
        /* <DEDUP_REMOVED lines=8> */
[----:B------:R-:W-:-:S02]  /*ded0*/  IMAD.IADD R12, R2, 0x1, -R59 ;  /* 0x00000001020c7824 */ /* 0x000fc400078e0a3b */
[C---:B------:R-:W-:Y:S01]  /*dee0*/  FFMA.FTZ R10, -R0.reuse, R10, R71 ;  /* 0x0000000a000a7223 */ /* 0x040fe20000010147 */
[----:B------:R-:W-:Y:S01]  /*def0*/  IABS R38, R38 ;  /* 0x0000002600267213 */ /* 0x000fe20000000000 */
[----:B------:R-:W-:Y:S01]  /*df00*/  FFMA.FTZ R61, -R0, R14, R61 ;  /* 0x0000000e003d7223 */ /* 0x000fe2000001013d */
[----:B------:R-:W-:Y:S01]  /*df10*/  I2FP.F32.S32 R14, R13 ;  /* 0x0000000d000e7245 */ /* 0x000fe20000201400 */
[C---:B------:R-:W-:Y:S01]  /*df20*/  IMAD.IADD R30, R28.reuse, 0x1, -R165 ;  /* 0x000000011c1e7824 */ /* 0x040fe200078e0aa5 */
[----:B------:R-:W-:Y:S01]  /*df30*/  FSEL R13, R7, -INF , !P1 ;  /* 0xff800000070d7808 */ /* 0x000fe20004800000 */
[C---:B------:R-:W-:Y:S01]  /*df40*/  VIADD R175, R3.reuse, 0x28 ;  /* 0x0000002803af7836 */ /* 0x040fe20000000000 */
[----:B------:R-:W-:Y:S01]  /*df50*/  IABS R12, R12 ;  /* 0x0000000c000c7213 */ /* 0x000fe20000000000 */
[----:B------:R-:W-:Y:S01]  /*df60*/  VIADD R69, R3, 0x51 ;  /* 0x0000005103457836 */ /* 0x000fe20000000000 */
[----:B------:R-:W-:Y:S01]  /*df70*/  ISETP.GE.AND P0, PT, R203, R64, PT ;  /* 0x00000040cb00720c */ /* 0x000fe20003f06270 */
[----:B------:R-:W-:Y:S01]  /*df80*/  IMAD.IADD R203, R28, 0x1, -R203 ;  /* 0x000000011ccb7824 */ /* 0x000fe200078e0acb */
[----:B------:R-:W-:Y:S01]  /*df90*/  FSEL R7, R10, -INF , !P1 ;  /* 0xff8000000a077808 */ /* 0x000fe20004800000 */
[----:B------:R-:W-:Y:S01]  /*dfa0*/  IMAD.IADD R10, R28, 0x1, -R191 ;  /* 0x000000011c0a7824 */ /* 0x000fe200078e0abf */
[----:B------:R-:W-:Y:S01]  /*dfb0*/  I2FP.F32.S32 R38, R38 ;  /* 0x0000002600267245 */ /* 0x000fe20000201400 */
[----:B------:R-:W-:Y:S01]  /*dfc0*/  IMAD.IADD R114, R2, 0x1, -R175 ;  /* 0x0000000102727824 */ /* 0x000fe200078e0aaf */
[----:B------:R-:W-:Y:S01]  /*dfd0*/  IABS R36, R36 ;  /* 0x0000002400247213 */ /* 0x000fe20000000000 */
[C---:B------:R-:W-:Y:S01]  /*dfe0*/  FFMA.FTZ R32, -R0.reuse, R8, R87 ;  /* 0x0000000800207223 */ /* 0x040fe20000010157 */
[----:B------:R-:W-:Y:S01]  /*dff0*/  IABS R54, R54 ;  /* 0x0000003600367213 */ /* 0x000fe20000000000 */
[----:B------:R-:W-:Y:S01]  /*e000*/  FFMA.FTZ R123, -R0, R38, R123 ;  /* 0x00000026007b7223 */ /* 0x000fe2000001017b */
[----:B------:R-:W-:Y:S01]  /*e010*/  I2FP.F32.S32 R12, R12 ;  /* 0x0000000c000c7245 */ /* 0x000fe20000201400 */
[C---:B------:R-:W-:Y:S01]  /*e020*/  IMAD.IADD R40, R28.reuse, 0x1, -R175 ;  /* 0x000000011c287824 */ /* 0x040fe200078e0aaf */
[----:B------:R-:W-:Y:S01]  /*e030*/  I2FP.F32.S32 R36, R36 ;  /* 0x0000002400247245 */ /* 0x000fe20000201400 */
[C---:B------:R-:W-:Y:S01]  /*e040*/  IMAD.IADD R38, R28.reuse, 0x1, -R99 ;  /* 0x000000011c267824 */ /* 0x040fe200078e0a63 */
[----:B------:R-:W-:Y:S01]  /*e050*/  I2FP.F32.S32 R54, R54 ;  /* 0x0000003600367245 */ /* 0x000fe20000201400 */
[----:B------:R-:W-:Y:S01]  /*e060*/  IMAD.IADD R126, R28, 0x1, -R69 ;  /* 0x000000011c7e7824 */ /* 0x000fe200078e0a45 */
[----:B------:R-:W-:Y:S01]  /*e070*/  IABS R203, R203 ;  /* 0x000000cb00cb7213 */ /* 0x000fe20000000000 */
[----:B------:R-:W-:Y:S01]  /*e080*/  FFMA.FTZ R77, -R0, R12, R77 ;  /* 0x0000000c004d7223 */ /* 0x000fe2000001014d */
[----:B------:R-:W-:Y:S01]  /*e090*/  IABS R10, R10 ;  /* 0x0000000a000a7213 */ /* 0x000fe20000000000 */
[----:B------:R-:W-:Y:S01]  /*e0a0*/  IMAD.IADD R124, R28, 0x1, -R59 ;  /* 0x000000011c7c7824 */ /* 0x000fe200078e0a3b */
[----:B------:R-:W-:Y:S01]  /*e0b0*/  IABS R30, R30 ;  /* 0x0000001e001e7213 */ /* 0x000fe20000000000 */
[C---:B------:R-:W-:Y:S01]  /*e0c0*/  FFMA.FTZ R129, -R0.reuse, R36, R129 ;  /* 0x0000002400817223 */ /* 0x040fe20000010181 */
[----:B------:R-:W-:Y:S01]  /*e0d0*/  I2FP.F32.S32 R12, R203 ;  /* 0x000000cb000c7245 */ /* 0x000fe20000201400 */
[----:B------:R-:W-:Y:S01]  /*e0e0*/  FFMA.FTZ R54, -R0, R54, R85 ;  /* 0x0000003600367223 */ /* 0x000fe20000010155 */
[----:B------:R-:W-:Y:S01]  /*e0f0*/  I2FP.F32.S32 R10, R10 ;  /* 0x0000000a000a7245 */ /* 0x000fe20000201400 */
[----:B------:R-:W-:Y:S01]  /*e100*/  IMAD.IADD R138, R2, 0x1, -R69 ;  /* 0x00000001028a7824 */ /* 0x000fe200078e0a45 */
[----:B------:R-:W-:Y:S01]  /*e110*/  I2FP.F32.S32 R30, R30 ;  /* 0x0000001e001e7245 */ /* 0x000fe20000201400 */
[----:B------:R-:W-:Y:S01]  /*e120*/  IMAD.IADD R36, R28, 0x1, -R93 ;  /* 0x000000011c247824 */ /* 0x000fe200078e0a5d */
[----:B------:R-:W-:Y:S01]  /*e130*/  IABS R22, R22 ;  /* 0x0000001600167213 */ /* 0x000fe20000000000 */
[C---:B------:R-:W-:Y:S01]  /*e140*/  VIADD R85, R3.reuse, 0x49 ;  /* 0x0000004903557836 */ /* 0x040fe20000000000 */
[----:B------:R-:W-:Y:S01]  /*e150*/  IABS R114, R114 ;  /* 0x0000007200727213 */ /* 0x000fe20000000000 */
[C---:B------:R-:W-:Y:S01]  /*e160*/  FFMA.FTZ R12, -R0.reuse, R12, R81 ;  /* 0x0000000c000c7223 */ /* 0x040fe20000010151 */
[----:B------:R-:W-:Y:S01]  /*e170*/  IABS R40, R40 ;  /* 0x0000002800287213 */ /* 0x000fe20000000000 */
[C---:B------:R-:W-:Y:S01]  /*e180*/  FFMA.FTZ R10, -R0.reuse, R10, R105 ;  /* 0x0000000a000a7223 */ /* 0x040fe20000010169 */
[----:B------:R-:W-:Y:S01]  /*e190*/  IABS R38, R38 ;  /* 0x0000002600267213 */ /* 0x000fe20000000000 */
[C---:B------:R-:W-:Y:S01]  /*e1a0*/  VIADD R199, R3.reuse, 0x19 ;  /* 0x0000001903c77836 */ /* 0x040fe20000000000 */
[----:B------:R-:W-:Y:S01]  /*e1b0*/  IABS R126, R126 ;  /* 0x0000007e007e7213 */ /* 0x000fe20000000000 */
[----:B------:R-:W-:Y:S01]  /*e1c0*/  FFMA.FTZ R139, -R0, R30, R139 ;  /* 0x0000001e008b7223 */ /* 0x000fe2000001018b */
[----:B------:R-:W-:Y:S01]  /*e1d0*/  I2FP.F32.S32 R22, R22 ;  /* 0x0000001600167245 */ /* 0x000fe20000201400 */
[--C-:B------:R-:W-:Y:S01]  /*e1e0*/  IMAD.IADD R144, R2, 0x1, -R85.reuse ;  /* 0x0000000102907824 */ /* 0x100fe200078e0a55 */
[----:B------:R-:W-:Y:S01]  /*e1f0*/  I2FP.F32.S32 R114, R114 ;  /* 0x0000007200727245 */ /* 0x000fe20000201400 */
[----:B------:R-:W-:Y:S01]  /*e200*/  IMAD.IADD R30, R28, 0x1, -R85 ;  /* 0x000000011c1e7824 */ /* 0x000fe200078e0a55 */
[----:B------:R-:W-:Y:S01]  /*e210*/  FSEL R46, R46, -INF , !P3 ;  /* 0xff8000002e2e7808 */ /* 0x000fe20005800000 */
[----:B------:R-:W-:Y:S01]  /*e220*/  FFMA.FTZ R22, -R0, R22, R91 ;  /* 0x0000001600167223 */ /* 0x000fe2000001015b */
[----:B------:R-:W-:Y:S01]  /*e230*/  FSEL R32, R32, -INF , !P3 ;  /* 0xff80000020207808 */ /* 0x000fe20005800000 */
[----:B------:R-:W-:Y:S01]  /*e240*/  FFMA.FTZ R114, -R0, R114, R117 ;  /* 0x0000007200727223 */ /* 0x000fe20000010175 */
[----:B------:R-:W-:Y:S01]  /*e250*/  I2FP.F32.S32 R40, R40 ;  /* 0x0000002800287245 */ /* 0x000fe20000201400 */
[----:B------:R-:W-:Y:S01]  /*e260*/  IMAD.IADD R112, R28, 0x1, -R195 ;  /* 0x000000011c707824 */ /* 0x000fe200078e0ac3 */
[----:B------:R-:W-:Y:S01]  /*e270*/  I2FP.F32.S32 R38, R38 ;  /* 0x0000002600267245 */ /* 0x000fe20000201400 */
[----:B------:R-:W-:Y:S01]  /*e280*/  VIADD R91, R3, 0x48 ;  /* 0x00000048035b7836 */ /* 0x000fe20000000000 */
[----:B------:R-:W-:Y:S01]  /*e290*/  IABS R138, R138 ;  /* 0x0000008a008a7213 */ /* 0x000fe20000000000 */
[----:B------:R-:W-:Y:S01]  /*e2a0*/  IMAD.IADD R16, R2, 0x1, -R199 ;  /* 0x0000000102107824 */ /* 0x000fe200078e0ac7 */
[----:B------:R-:W-:Y:S01]  /*e2b0*/  ISETP.GE.AND P3, PT, R191, R64, PT ;  /* 0x00000040bf00720c */ /* 0x000fe20003f66270 */
[C---:B------:R-:W-:Y:S01]  /*e2c0*/  IMAD.IADD R128, R28.reuse, 0x1, -R75 ;  /* 0x000000011c807824 */ /* 0x040fe200078e0a4b */
[----:B------:R-:W-:Y:S01]  /*e2d0*/  IABS R36, R36 ;  /* 0x0000002400247213 */ /* 0x000fe20000000000 */
[----:B------:R-:W-:Y:S01]  /*e2e0*/  IMAD.IADD R122, R28, 0x1, -R55 ;  /* 0x000000011c7a7824 */ /* 0x000fe200078e0a37 */
[----:B------:R-:W-:Y:S01]  /*e2f0*/  IABS R124, R124 ;  /* 0x0000007c007c7213 */ /* 0x000fe20000000000 */
        /* <DEDUP_REMOVED lines=10> */
[----:B------:R-:W-:Y:S01]  /*e3a0*/  IMAD.IADD R8, R28, 0x1, -R199 ;  /* 0x000000011c087824 */ /* 0x000fe200078e0ac7 */
[----:B------:R-:W-:Y:S01]  /*e3b0*/  FSEL R10, R10, -INF , !P3 ;  /* 0xff8000000a0a7808 */ /* 0x000fe20005800000 */
[----:B------:R-:W-:Y:S01]  /*e3c0*/  IMAD.IADD R110, R2, 0x1, -R167 ;  /* 0x00000001026e7824 */ /* 0x000fe200078e0aa7 */
[----:B------:R-:W-:-:S02]  /*e3d0*/  I2FP.F32.S32 R36, R36 ;  /* 0x0000002400247245 */ /* 0x000fc40000201400 */
[----:B------:R-:W-:Y:S01]  /*e3e0*/  I2FP.F32.S32 R124, R124 ;  /* 0x0000007c007c7245 */ /* 0x000fe20000201400 */
[----:B------:R-:W-:Y:S01]  /*e3f0*/  VIADD R23, R3, 0x71 ;  /* 0x0000007103177836 */ /* 0x000fe20000000000 */
[----:B------:R-:W-:Y:S01]  /*e400*/  IABS R144, R144 ;  /* 0x0000009000907213 */ /* 0x000fe20000000000 */
[----:B------:R-:W-:Y:S01]  /*e410*/  FFMA.FTZ R138, -R0, R138, R155 ;  /* 0x0000008a008a7223 */ /* 0x000fe2000001019b */
[----:B------:R-:W-:Y:S02]  /*e420*/  ISETP.GE.AND P0, PT, R175, R64, PT ;  /* 0x00000040af00720c */ /* 0x000fe40003f06270 */
[----:B------:R-:W-:Y:S02]  /*e430*/  IABS R30, R30 ;  /* 0x0000001e001e7213 */ /* 0x000fe40000000000 */
[-C--:B------:R-:W-:Y:S01]  /*e440*/  ISETP.GE.AND P4, PT, R201, R64.reuse, PT ;  /* 0x00000040c900720c */ /* 0x080fe20003f86270 */
[C---:B------:R-:W-:Y:S01]  /*e450*/  IMAD.IADD R201, R28.reuse, 0x1, -R201 ;  /* 0x000000011cc97824 */ /* 0x040fe200078e0ac9 */
[----:B------:R-:W-:Y:S01]  /*e460*/  ISETP.GE.AND P3, PT, R99, R64, PT ;  /* 0x000000406300720c */ /* 0x000fe20003f66270 */
[----:B------:R-:W-:Y:S01]  /*e470*/  IMAD.IADD R150, R28, 0x1, -R91 ;  /* 0x000000011c967824 */ /* 0x000fe200078e0a5b */
[----:B------:R-:W-:Y:S01]  /*e480*/  I2FP.F32.S32 R144, R144 ;  /* 0x0000009000907245 */ /* 0x000fe20000201400 */
[C---:B------:R-:W-:Y:S01]  /*e490*/  FFMA.FTZ R41, -R0.reuse, R36, R41 ;  /* 0x0000002400297223 */ /* 0x040fe20000010129 */
[----:B------:R-:W-:Y:S01]  /*e4a0*/  IABS R112, R112 ;  /* 0x0000007000707213 */ /* 0x000fe20000000000 */
[----:B------:R-:W-:Y:S01]  /*e4b0*/  FFMA.FTZ R124, -R0, R124, R29 ;  /* 0x0000007c007c7223 */ /* 0x000fe2000001011d */
[----:B------:R-:W-:Y:S01]  /*e4c0*/  FSEL R114, R114, -INF , !P0 ;  /* 0xff80000072727808 */ /* 0x000fe20004000000 */
[----:B------:R-:W-:Y:S01]  /*e4d0*/  VIADD R29, R3, 0x70 ;  /* 0x00000070031d7836 */ /* 0x000fe20000000000 */
[----:B------:R-:W-:Y:S01]  /*e4e0*/  FSEL R200, R121, -INF , !P0 ;  /* 0xff80000079c87808 */ /* 0x000fe20004000000 */
[----:B------:R-:W-:Y:S01]  /*e4f0*/  IMAD.IADD R36, R2, 0x1, -R23 ;  /* 0x0000000102247824 */ /* 0x000fe200078e0a17 */
[----:B------:R-:W-:Y:S01]  /*e500*/  I2FP.F32.S32 R30, R30 ;  /* 0x0000001e001e7245 */ /* 0x000fe20000201400 */
[----:B------:R-:W-:Y:S01]  /*e510*/  IMAD.IADD R12, R28, 0x1, -R193 ;  /* 0x000000011c0c7824 */ /* 0x000fe200078e0ac1 */
[----:B------:R-:W-:Y:S01]  /*e520*/  FSEL R186, R143, -INF , !P3 ;  /* 0xff8000008fba7808 */ /* 0x000fe20005800000 */
[----:B------:R-:W-:Y:S01]  /*e530*/  FFMA.FTZ R144, -R0, R144, R153 ;  /* 0x0000009000907223 */ /* 0x000fe20000010199 */
[----:B------:R-:W-:-:S02]  /*e540*/  FSEL R152, R147, -INF , !P3 ;  /* 0xff80000093987808 */ /* 0x000fc40005800000 */
[-C--:B------:R-:W-:Y:S02]  /*e550*/  ISETP.GE.AND P0, PT, R83, R64.reuse, PT ;  /* 0x000000405300720c */ /* 0x080fe40003f06270 */
[----:B------:R-:W-:Y:S02]  /*e560*/  ISETP.GE.AND P3, PT, R69, R64, PT ;  /* 0x000000404500720c */ /* 0x000fe40003f66270 */
[----:B------:R-:W-:Y:S02]  /*e570*/  IABS R16, R16 ;  /* 0x0000001000107213 */ /* 0x000fe40000000000 */
[----:B------:R-:W-:Y:S01]  /*e580*/  IABS R201, R201 ;  /* 0x000000c900c97213 */ /* 0x000fe20000000000 */
[----:B------:R-:W-:Y:S01]  /*e590*/  FFMA.FTZ R43, -R0, R30, R43 ;  /* 0x0000001e002b7223 */ /* 0x000fe2000001012b */
[----:B------:R-:W-:Y:S01]  /*e5a0*/  I2FP.F32.S32 R112, R112 ;  /* 0x0000007000707245 */ /* 0x000fe20000201400 */
[----:B------:R-:W-:Y:S01]  /*e5b0*/  IMAD.IADD R38, R2, 0x1, -R29 ;  /* 0x0000000102267824 */ /* 0x000fe200078e0a1d */
[----:B------:R-:W-:-:S02]  /*e5c0*/  IABS R148, R148 ;  /* 0x0000009400947213 */ /* 0x000fc40000000000 */
[----:B------:R-:W-:Y:S01]  /*e5d0*/  FSEL R196, R125, -INF , !P0 ;  /* 0xff8000007dc47808 */ /* 0x000fe20004000000 */
[----:B------:R-:W-:Y:S01]  /*e5e0*/  FFMA.FTZ R112, -R0, R112, R115 ;  /* 0x0000007000707223 */ /* 0x000fe20000010173 */
[----:B------:R-:W-:Y:S02]  /*e5f0*/  FSEL R192, R129, -INF , !P0 ;  /* 0xff80000081c07808 */ /* 0x000fe40004000000 */
[----:B------:R-:W-:Y:S02]  /*e600*/  IABS R150, R150 ;  /* 0x0000009600967213 */ /* 0x000fe40000000000 */
[----:B------:R-:W-:Y:S02]  /*e610*/  FSEL R138, R138, -INF , !P3 ;  /* 0xff8000008a8a7808 */ /* 0x000fe40005800000 */
[----:B------:R-:W-:Y:S02]  /*e620*/  FSEL R126, R126, -INF , !P3 ;  /* 0xff8000007e7e7808 */ /* 0x000fe40005800000 */
[----:B------:R-:W-:-:S02]  /*e630*/  ISETP.GE.AND P0, PT, R85, R64, PT ;  /* 0x000000405500720c */ /* 0x000fc40003f06270 */
[----:B------:R-:W-:Y:S01]  /*e640*/  ISETP.GE.AND P3, PT, R29, R64, PT ;  /* 0x000000401d00720c */ /* 0x000fe20003f66270 */
[C---:B------:R-:W-:Y:S01]  /*e650*/  IMAD.IADD R29, R28.reuse, 0x1, -R29 ;  /* 0x000000011c1d7824 */ /* 0x040fe200078e0a1d */
[----:B------:R-:W-:Y:S02]  /*e660*/  IABS R36, R36 ;  /* 0x0000002400247213 */ /* 0x000fe40000000000 */
[----:B------:R-:W-:Y:S02]  /*e670*/  I2FP.F32.S32 R16, R16 ;  /* 0x0000001000107245 */ /* 0x000fe40000201400 */
[----:B------:R-:W-:Y:S02]  /*e680*/  I2FP.F32.S32 R34, R201 ;  /* 0x000000c900227245 */ /* 0x000fe40000201400 */
[----:B------:R-:W-:Y:S01]  /*e690*/  IABS R12, R12 ;  /* 0x0000000c000c7213 */ /* 0x000fe20000000000 */
[----:B------:R-:W-:Y:S01]  /*e6a0*/  IMAD.IADD R62, R28, 0x1, -R15 ;  /* 0x000000011c3e7824 */ /* 0x000fe200078e0a0f */
[----:B------:R-:W-:Y:S01]  /*e6b0*/  I2FP.F32.S32 R148, R148 ;  /* 0x0000009400947245 */ /* 0x000fe20000201400 */
[C---:B------:R-:W-:Y:S01]  /*e6c0*/  FFMA.FTZ R16, -R0.reuse, R16, R103 ;  /* 0x0000001000107223 */ /* 0x040fe20000010167 */
[----:B------:R-:W-:Y:S01]  /*e6d0*/  I2FP.F32.S32 R150, R150 ;  /* 0x0000009600967245 */ /* 0x000fe20000201400 */
[C---:B------:R-:W-:Y:S01]  /*e6e0*/  FFMA.FTZ R34, -R0.reuse, R34, R89 ;  /* 0x0000002200227223 */ /* 0x040fe20000010159 */
[----:B------:R-:W-:Y:S01]  /*e6f0*/  ISETP.GE.AND P1, PT, R195, R64, PT ;  /* 0x00000040c300720c */ /* 0x000fe20003f26270 */
[----:B------:R-:W-:Y:S01]  /*e700*/  VIADD R103, R3, 0x39 ;  /* 0x0000003903677836 */ /* 0x000fe20000000000 */
[----:B------:R-:W-:Y:S01]  /*e710*/  IABS R128, R128 ;  /* 0x0000008000807213 */ /* 0x000fe20000000000 */
[----:B------:R-:W-:Y:S01]  /*e720*/  FFMA.FTZ R148, -R0, R148, R149 ;  /* 0x0000009400947223 */ /* 0x000fe20000010195 */
[----:B------:R-:W-:-:S02]  /*e730*/  IABS R122, R122 ;  /* 0x0000007a007a7213 */ /* 0x000fc40000000000 */
[----:B------:R-:W-:Y:S02]  /*e740*/  FSEL R144, R144, -INF , !P0 ;  /* 0xff80000090907808 */ /* 0x000fe40004000000 */
[----:B------:R-:W-:Y:S02]  /*e750*/  FSEL R142, R43, -INF , !P0 ;  /* 0xff8000002b8e7808 */ /* 0x000fe40004000000 */
[----:B------:R-:W-:Y:S02]  /*e760*/  I2FP.F32.S32 R36, R36 ;  /* 0x0000002400247245 */ /* 0x000fe40000201400 */
[----:B------:R-:W-:Y:S02]  /*e770*/  IABS R8, R8 ;  /* 0x0000000800087213 */ /* 0x000fe40000000000 */
[----:B------:R-:W-:Y:S02]  /*e780*/  I2FP.F32.S32 R12, R12 ;  /* 0x0000000c000c7245 */ /* 0x000fe40000201400 */
[----:B------:R-:W-:-:S02]  /*e790*/  FSEL R22, R22, -INF , !P6 ;  /* 0xff80000016167808 */ /* 0x000fc40007000000 */
[----:B------:R-:W-:Y:S02]  /*e7a0*/  FSEL R14, R14, -INF , !P6 ;  /* 0xff8000000e0e7808 */ /* 0x000fe40007000000 */
[----:B------:R-:W-:Y:S02]  /*e7b0*/  FSEL R54, R54, -INF , !P4 ;  /* 0xff80000036367808 */ /* 0x000fe40006000000 */
[----:B------:R-:W-:Y:S01]  /*e7c0*/  IABS R29, R29 ;  /* 0x0000001d001d7213 */ /* 0x000fe20000000000 */
[C---:B------:R-:W-:Y:S01]  /*e7d0*/  FFMA.FTZ R150, -R0.reuse, R150, R151 ;  /* 0x0000009600967223 */ /* 0x040fe20000010197 */
[----:B------:R-:W-:Y:S02]  /*e7e0*/  ISETP.GE.AND P0, PT, R15, R64, PT ;  /* 0x000000400f00720c */ /* 0x000fe40003f06270 */
[----:B------:R-:W-:Y:S01]  /*e7f0*/  IABS R110, R110 ;  /* 0x0000006e006e7213 */ /* 0x000fe20000000000 */
[C---:B------:R-:W-:Y:S01]  /*e800*/  FFMA.FTZ R11, -R0.reuse, R36, R11 ;  /* 0x00000024000b7223 */ /* 0x040fe2000001010b */
[----:B------:R-:W-:Y:S01]  /*e810*/  ISETP.GE.AND P6, PT, R193, R64, PT ;  /* 0x00000040c100720c */ /* 0x000fe20003fc6270 */
[----:B------:R-:W-:Y:S01]  /*e820*/  FFMA.FTZ R12, -R0, R12, R97 ;  /* 0x0000000c000c7223 */ /* 0x000fe20000010161 */
[----:B------:R-:W-:Y:S01]  /*e830*/  FMNMX3.FTZ R15, R13, R56, R46, !PT ;  /* 0x000000380d0f7276 */ /* 0x000fe2000781002e */
[----:B------:R-:W-:Y:S01]  /*e840*/  IMAD.IADD R118, R2, 0x1, -R103 ;  /* 0x0000000102767824 */ /* 0x000fe200078e0a67 */
[----:B------:R-:W-:-:S02]  /*e850*/  FSEL R204, R111, -INF , !P1 ;  /* 0xff8000006fcc7808 */ /* 0x000fc40004800000 */
[----:B------:R-:W-:Y:S02]  /*e860*/  FSEL R112, R112, -INF , !P1 ;  /* 0xff80000070707808 */ /* 0x000fe40004800000 */
[----:B------:R-:W-:Y:S02]  /*e870*/  I2FP.F32.S32 R128, R128 ;  /* 0x0000008000807245 */ /* 0x000fe40000201400 */
[----:B------:R-:W-:Y:S02]  /*e880*/  I2FP.F32.S32 R122, R122 ;  /* 0x0000007a007a7245 */ /* 0x000fe40000201400 */
[----:B------:R-:W-:Y:S02]  /*e890*/  I2FP.F32.S32 R8, R8 ;  /* 0x0000000800087245 */ /* 0x000fe40000201400 */
[-C--:B------:R-:W-:Y:S02]  /*e8a0*/  ISETP.GE.AND P1, PT, R91, R64.reuse, PT ;  /* 0x000000405b00720c */ /* 0x080fe40003f26270 */
[----:B------:R-:W-:-:S02]  /*e8b0*/  ISETP.GE.AND P5, PT, R199, R64, PT ;  /* 0x00000040c700720c */ /* 0x000fc40003fa6270 */
[----:B------:R-:W-:Y:S02]  /*e8c0*/  FSEL R20, R20, -INF , !P6 ;  /* 0xff80000014147808 */ /* 0x000fe40007000000 */
[----:B------:R-:W-:Y:S02]  /*e8d0*/  FMNMX3.FTZ R15, R15, R54, R22, !PT ;  /* 0x000000360f0f7276 */ /* 0x000fe40007810016 */
[----:B------:R-:W-:Y:S01]  /*e8e0*/  I2FP.F32.S32 R36, R29 ;  /* 0x0000001d00247245 */ /* 0x000fe20000201400 */
[----:B------:R-:W-:Y:S01]  /*e8f0*/  IMAD.IADD R120, R28, 0x1, -R79 ;  /* 0x000000011c787824 */ /* 0x000fe200078e0a4f */
[----:B------:R-:W-:Y:S02]  /*e900*/  I2FP.F32.S32 R110, R110 ;  /* 0x0000006e006e7245 */ /* 0x000fe40000201400 */
[----:B------:R-:W-:Y:S01]  /*e910*/  FSEL R34, R34, -INF , !P4 ;  /* 0xff80000022227808 */ /* 0x000fe20006000000 */
[C---:B------:R-:W-:Y:S01]  /*e920*/  FFMA.FTZ R128, -R0.reuse, R128, R21 ;  /* 0x0000008000807223 */ /* 0x040fe20000010115 */
[----:B------:R-:W-:Y:S01]  /*e930*/  FMNMX3.FTZ R29, R7, R44, R32, !PT ;  /* 0x0000002c071d7276 */ /* 0x000fe20007810020 */
[C---:B------:R-:W-:Y:S01]  /*e940*/  FFMA.FTZ R122, -R0.reuse, R122, R37 ;  /* 0x0000007a007a7223 */ /* 0x040fe20000010125 */
[----:B------:R-:W-:Y:S01]  /*e950*/  FSEL R206, R109, -INF , !P2 ;  /* 0xff8000006dce7808 */ /* 0x000fe20005000000 */
[----:B------:R-:W-:Y:S01]  /*e960*/  FFMA.FTZ R8, -R0, R8, R107 ;  /* 0x0000000800087223 */ /* 0x000fe2000001016b */
[----:B------:R-:W-:Y:S01]  /*e970*/  FSEL R202, R113, -INF , !P2 ;  /* 0xff80000071ca7808 */ /* 0x000fe20005000000 */
[----:B------:R-:W-:Y:S01]  /*e980*/  VIADD R21, R3, 0x78 ;  /* 0x0000007803157836 */ /* 0x000fe20000000000 */
[----:B------:R-:W-:Y:S01]  /*e990*/  FSEL R148, R148, -INF , !P1 ;  /* 0xff80000094947808 */ /* 0x000fe20004800000 */
[----:B------:R-:W-:Y:S01]  /*e9a0*/  IMAD.IADD R116, R28, 0x1, -R103 ;  /* 0x000000011c747824 */ /* 0x000fe200078e0a67 */
[----:B------:R-:W-:Y:S01]  /*e9b0*/  FSEL R150, R150, -INF , !P1 ;  /* 0xff80000096967808 */ /* 0x000fe20004800000 */
[----:B------:R-:W-:Y:S01]  /*e9c0*/  FFMA.FTZ R110, -R0, R110, R119 ;  /* 0x0000006e006e7223 */ /* 0x000fe20000010177 */
[----:B------:R-:W-:-:S02]  /*e9d0*/  FSEL R16, R16, -INF , !P5 ;  /* 0xff80000010107808 */ /* 0x000fc40006800000 */
[-C--:B------:R-:W-:Y:S02]  /*e9e0*/  ISETP.GE.AND P2, PT, R93, R64.reuse, PT ;  /* 0x000000405d00720c */ /* 0x080fe40003f46270 */
[----:B------:R-:W-:Y:S02]  /*e9f0*/  ISETP.GE.AND P1, PT, R55, R64, PT ;  /* 0x000000403700720c */ /* 0x000fe40003f26270 */
[----:B------:R-:W-:Y:S02]  /*ea00*/  FMNMX3.FTZ R15, R15, R20, R18, !PT ;  /* 0x000000140f0f7276 */ /* 0x000fe40007810012 */
[----:B------:R-:W-:Y:S02]  /*ea10*/  FSEL R12, R12, -INF , !P6 ;  /* 0xff8000000c0c7808 */ /* 0x000fe40007000000 */
[----:B------:R-:W-:Y:S02]  /*ea20*/  FMNMX3.FTZ R29, R29, R34, R14, !PT ;  /* 0x000000221d1d7276 */ /* 0x000fe4000781000e */
[----:B------:R-:W-:-:S02]  /*ea30*/  IABS R118, R118 ;  /* 0x0000007600767213 */ /* 0x000fc40000000000 */
[----:B------:R-:W-:Y:S02]  /*ea40*/  ISETP.GE.AND P4, PT, R167, R64, PT ;  /* 0x00000040a700720c */ /* 0x000fe40003f86270 */
[----:B------:R-:W-:Y:S02]  /*ea50*/  IABS R120, R120 ;  /* 0x0000007800787213 */ /* 0x000fe40000000000 */
[----:B------:R-:W-:Y:S01]  /*ea60*/  IABS R62, R62 ;  /* 0x0000003e003e7213 */ /* 0x000fe20000000000 */
[----:B------:R-:W-:Y:S01]  /*ea70*/  IMAD.IADD R30, R2, 0x1, -R21 ;  /* 0x00000001021e7824 */ /* 0x000fe200078e0a15 */
[----:B------:R-:W-:Y:S01]  /*ea80*/  FSEL R146, R41, -INF , !P2 ;  /* 0xff80000029927808 */ /* 0x000fe20005000000 */
[----:B------:R-:W-:Y:S01]  /*ea90*/  VIADD R41, R3, 0x68 ;  /* 0x0000006803297836 */ /* 0x000fe20000000000 */
[----:B------:R-:W-:Y:S02]  /*eaa0*/  FSEL R132, R73, -INF , !P1 ;  /* 0xff80000049847808 */ /* 0x000fe40004800000 */
[----:B------:R-:W-:-:S02]  /*eab0*/  FSEL R122, R122, -INF , !P1 ;  /* 0xff8000007a7a7808 */ /* 0x000fc40004800000 */
[----:B------:R-:W-:Y:S02]  /*eac0*/  FMNMX3.FTZ R15, R15, R16, R206, !PT ;  /* 0x000000100f0f7276 */ /* 0x000fe400078100ce */
[----:B------:R-:W-:Y:S02]  /*ead0*/  FSEL R8, R8, -INF , !P5 ;  /* 0xff80000008087808 */ /* 0x000fe40006800000 */
[----:B------:R-:W-:Y:S01]  /*eae0*/  ISETP.GE.AND P1, PT, R21, R64, PT ;  /* 0x000000401500720c */ /* 0x000fe20003f26270 */
[----:B------:R-:W-:Y:S01]  /*eaf0*/  IMAD.IADD R21, R28, 0x1, -R21 ;  /* 0x000000011c157824 */ /* 0x000fe200078e0a15 */
[----:B------:R-:W-:Y:S02]  /*eb00*/  FMNMX3.FTZ R29, R29, R12, R10, !PT ;  /* 0x0000000c1d1d7276 */ /* 0x000fe4000781000a */
[----:B------:R-:W-:Y:S02]  /*eb10*/  I2FP.F32.S32 R118, R118 ;  /* 0x0000007600767245 */ /* 0x000fe40000201400 */
[----:B------:R-:W-:-:S02]  /*eb20*/  IABS R116, R116 ;  /* 0x0000007400747213 */ /* 0x000fc40000000000 */
[----:B------:R-:W-:Y:S02]  /*eb30*/  I2FP.F32.S32 R120, R120 ;  /* 0x0000007800787245 */ /* 0x000fe40000201400 */
[----:B------:R-:W-:Y:S02]  /*eb40*/  FSEL R110, R110, -INF , !P4 ;  /* 0xff8000006e6e7808 */ /* 0x000fe40006000000 */
[----:B------:R-:W-:Y:S02]  /*eb50*/  FSEL R198, R123, -INF , !P4 ;  /* 0xff8000007bc67808 */ /* 0x000fe40006000000 */
[----:B------:R-:W-:Y:S01]  /*eb60*/  I2FP.F32.S32 R62, R62 ;  /* 0x0000003e003e7245 */ /* 0x000fe20000201400 */
[----:B------:R-:W-:Y:S01]  /*eb70*/  IMAD.IADD R42, R2, 0x1, -R41 ;  /* 0x00000001022a7824 */ /* 0x000fe200078e0a29 */
[----:B------:R-:W-:Y:S01]  /*eb80*/  ISETP.GE.AND P6, PT, R165, R64, PT ;  /* 0x00000040a500720c */ /* 0x000fe20003fc6270 */
[----:B------:R-:W-:Y:S01]  /*eb90*/  FFMA.FTZ R118, -R0, R118, R137 ;  /* 0x0000007600767223 */ /* 0x000fe20000010189 */
[----:B------:R-:W-:-:S02]  /*eba0*/  ISETP.GE.AND P4, PT, R79, R64, PT ;  /* 0x000000404f00720c */ /* 0x000fc40003f86270 */
[----:B------:R-:W-:Y:S02]  /*ebb0*/  FMNMX3.FTZ R15, R15, R204, R114, !PT ;  /* 0x000000cc0f0f7276 */ /* 0x000fe40007810072 */
[----:B------:R-:W-:Y:S02]  /*ebc0*/  FMNMX3.FTZ R29, R29, R8, R202, !PT ;  /* 0x000000081d1d7276 */ /* 0x000fe400078100ca */
[----:B------:R-:W-:Y:S01]  /*ebd0*/  I2FP.F32.S32 R116, R116 ;  /* 0x0000007400747245 */ /* 0x000fe20000201400 */
[C---:B------:R-:W-:Y:S01]  /*ebe0*/  FFMA.FTZ R120, -R0.reuse, R120, R133 ;  /* 0x0000007800787223 */ /* 0x040fe20000010185 */
[----:B------:R-:W-:Y:S01]  /*ebf0*/  IABS R21, R21 ;  /* 0x0000001500157213 */ /* 0x000fe20000000000 */
[----:B------:R-:W-:Y:S01]  /*ec00*/  FFMA.FTZ R62, -R0, R62, R47 ;  /* 0x0000003e003e7223 */ /* 0x000fe2000001012f */
[----:B------:R-:W-:Y:S01]  /*ec10*/  ISETP.GE.AND P5, PT, R103, R64, PT ;  /* 0x000000406700720c */ /* 0x000fe20003fa6270 */
[----:B------:R-:W-:Y:S01]  /*ec20*/  VIADD R47, R3, 0x61 ;  /* 0x00000061032f7836 */ /* 0x000fe20000000000 */
[----:B------:R-:W-:-:S02]  /*ec30*/  FSEL R134, R127, -INF , !P4 ;  /* 0xff8000007f867808 */ /* 0x000fc40006000000 */
[----:B------:R-:W-:Y:S02]  /*ec40*/  FSEL R194, R135, -INF , !P6 ;  /* 0xff80000087c27808 */ /* 0x000fe40007000000 */
[----:B------:R-:W-:Y:S02]  /*ec50*/  FMNMX3.FTZ R15, R15, R110, R196, !PT ;  /* 0x0000006e0f0f7276 */ /* 0x000fe400078100c4 */
[----:B------:R-:W-:Y:S01]  /*ec60*/  FMNMX3.FTZ R29, R29, R112, R200, !PT ;  /* 0x000000701d1d7276 */ /* 0x000fe200078100c8 */
[----:B------:R-:W-:Y:S01]  /*ec70*/  FFMA.FTZ R116, -R0, R116, R141 ;  /* 0x0000007400747223 */ /* 0x000fe2000001018d */
[----:B------:R-:W-:Y:S02]  /*ec80*/  IABS R42, R42 ;  /* 0x0000002a002a7213 */ /* 0x000fe40000000000 */
[----:B------:R-:W-:Y:S01]  /*ec90*/  I2FP.F32.S32 R21, R21 ;  /* 0x0000001500157245 */ /* 0x000fe20000201400 */
[----:B------:R-:W-:Y:S01]  /*eca0*/  VIADD R37, R3, 0x69 ;  /* 0x0000006903257836 */ /* 0x000fe20000000000 */
[----:B------:R-:W-:Y:S01]  /*ecb0*/  FSEL R118, R118, -INF , !P5 ;  /* 0xff80000076767808 */ /* 0x000fe20006800000 */
[----:B------:R-:W-:Y:S01]  /*ecc0*/  IMAD.IADD R48, R2, 0x1, -R47 ;  /* 0x0000000102307824 */ /* 0x000fe200078e0a2f */
[----:B------:R-:W-:-:S02]  /*ecd0*/  FMNMX3.FTZ R15, R15, R134, R194, !PT ;  /* 0x000000860f0f7276 */ /* 0x000fc400078100c2 */
[----:B------:R-:W-:Y:S02]  /*ece0*/  FSEL R120, R120, -INF , !P4 ;  /* 0xff80000078787808 */ /* 0x000fe40006000000 */
[----:B------:R-:W-:Y:S02]  /*ecf0*/  FSEL R190, R139, -INF , !P6 ;  /* 0xff8000008bbe7808 */ /* 0x000fe40007000000 */
[----:B------:R-:W-:Y:S02]  /*ed00*/  FMNMX3.FTZ R29, R29, R198, R192, !PT ;  /* 0x000000c61d1d7276 */ /* 0x000fe400078100c0 */
[----:B------:R-:W-:Y:S01]  /*ed10*/  I2FP.F32.S32 R42, R42 ;  /* 0x0000002a002a7245 */ /* 0x000fe20000201400 */
[----:B------:R-:W-:Y:S01]  /*ed20*/  FFMA.FTZ R57, -R0, R21, R57 ;  /* 0x0000001500397223 */ /* 0x000fe20000010139 */
[----:B------:R-:W-:Y:S01]  /*ed30*/  ISETP.GE.AND P4, PT, R75, R64, PT ;  /* 0x000000404b00720c */ /* 0x000fe20003f86270 */
        /* <DEDUP_REMOVED lines=8> */
[----:B------:R-:W-:Y:S01]  /*edc0*/  FMNMX3.FTZ R21, R29, R120, R190, !PT ;  /* 0x000000781d157276 */ /* 0x000fe200078100be */
[----:B------:R-:W-:Y:S01]  /*edd0*/  FFMA.FTZ R9, -R0, R42, R9 ;  /* 0x0000002a00097223 */ /* 0x000fe20000010109 */
[----:B------:R-:W-:Y:S01]  /*ede0*/  IABS R48, R48 ;  /* 0x0000003000307213 */ /* 0x000fe20000000000 */
[----:B------:R-:W-:Y:S01]  /*edf0*/  VIADD R3, R3, 0x79 ;  /* 0x0000007903037836 */ /* 0x000fe20000000000 */
[----:B------:R-:W-:-:S02]  /*ee00*/  FSEL R140, R61, -INF , !P4 ;  /* 0xff8000003d8c7808 */ /* 0x000fc40006000000 */
[----:B------:R-:W-:Y:S02]  /*ee10*/  FSEL R128, R128, -INF , !P4 ;  /* 0xff80000080807808 */ /* 0x000fe40006000000 */
[----:B------:R-:W-:Y:S02]  /*ee20*/  ISETP.GE.AND P2, PT, R59, R64, PT ;  /* 0x000000403b00720c */ /* 0x000fe40003f46270 */
[----:B------:R-:W-:Y:S02]  /*ee30*/  FMNMX3.FTZ R15, R15, R154, R148, !PT ;  /* 0x0000009a0f0f7276 */ /* 0x000fe40007810094 */
[----:B------:R-:W-:Y:S01]  /*ee40*/  ISETP.GE.AND P4, PT, R37, R64, PT ;  /* 0x000000402500720c */ /* 0x000fe20003f86270 */
[----:B------:R-:W-:Y:S01]  /*ee50*/  IMAD.IADD R37, R28, 0x1, -R37 ;  /* 0x000000011c257824 */ /* 0x000fe200078e0a25 */
[----:B------:R-:W-:Y:S02]  /*ee60*/  FMNMX3.FTZ R21, R21, R116, R152, !PT ;  /* 0x0000007415157276 */ /* 0x000fe40007810098 */
[----:B------:R-:W-:-:S02]  /*ee70*/  I2FP.F32.S32 R48, R48 ;  /* 0x0000003000307245 */ /* 0x000fc40000201400 */
[----:B------:R-:W-:Y:S02]  /*ee80*/  IABS R40, R40 ;  /* 0x0000002800287213 */ /* 0x000fe40000000000 */
[----:B------:R-:W-:Y:S02]  /*ee90*/  IABS R38, R38 ;  /* 0x0000002600267213 */ /* 0x000fe40000000000 */
[----:B------:R-:W-:Y:S02]  /*eea0*/  IABS R47, R47 ;  /* 0x0000002f002f7213 */ /* 0x000fe40000000000 */
[----:B------:R-:W-:Y:S01]  /*eeb0*/  IABS R41, R41 ;  /* 0x0000002900297213 */ /* 0x000fe20000000000 */
[----:B------:R-:W-:Y:S01]  /*eec0*/  IMAD.IADD R2, R2, 0x1, -R3 ;  /* 0x0000000102027824 */ /* 0x000fe200078e0a03 */
[----:B------:R-:W-:Y:S02]  /*eed0*/  FSEL R136, R77, -INF , !P2 ;  /* 0xff8000004d887808 */ /* 0x000fe40005000000 */
[----:B------:R-:W-:-:S02]  /*eee0*/  FSEL R124, R124, -INF , !P2 ;  /* 0xff8000007c7c7808 */ /* 0x000fc40005000000 */
[----:B------:R-:W-:Y:S02]  /*eef0*/  FMNMX3.FTZ R15, R15, R144, R140, !PT ;  /* 0x000000900f0f7276 */ /* 0x000fe4000781008c */
[----:B------:R-:W-:Y:S02]  /*ef00*/  FSEL R104, R9, -INF , !P5 ;  /* 0xff80000009687808 */ /* 0x000fe40006800000 */
[----:B------:R-:W-:Y:S01]  /*ef10*/  ISETP.GE.AND P2, PT, R23, R64, PT ;  /* 0x000000401700720c */ /* 0x000fe20003f46270 */
[----:B------:R-:W-:Y:S01]  /*ef20*/  IMAD.IADD R23, R28, 0x1, -R23 ;  /* 0x000000011c177824 */ /* 0x000fe200078e0a17 */
[----:B------:R-:W-:Y:S01]  /*ef30*/  FMNMX3.FTZ R9, R21, R146, R150, !PT ;  /* 0x0000009215097276 */ /* 0x000fe20007810096 */
[----:B------:R-:W-:Y:S01]  /*ef40*/  FFMA.FTZ R31, -R0, R48, R31 ;  /* 0x00000030001f7223 */ /* 0x000fe2000001011f */
[----:B------:R-:W-:Y:S02]  /*ef50*/  IABS R30, R30 ;  /* 0x0000001e001e7213 */ /* 0x000fe40000000000 */
[----:B------:R-:W-:-:S02]  /*ef60*/  I2FP.F32.S32 R40, R40 ;  /* 0x0000002800287245 */ /* 0x000fc40000201400 */
[----:B------:R-:W-:Y:S02]  /*ef70*/  I2FP.F32.S32 R38, R38 ;  /* 0x0000002600267245 */ /* 0x000fe40000201400 */
[----:B------:R-:W-:Y:S02]  /*ef80*/  IABS R37, R37 ;  /* 0x0000002500257213 */ /* 0x000fe40000000000 */
[----:B------:R-:W-:Y:S02]  /*ef90*/  I2FP.F32.S32 R47, R47 ;  /* 0x0000002f002f7245 */ /* 0x000fe40000201400 */
[----:B------:R-:W-:Y:S02]  /*efa0*/  I2FP.F32.S32 R41, R41 ;  /* 0x0000002900297245 */ /* 0x000fe40000201400 */
[----:B------:R-:W-:Y:S02]  /*efb0*/  FSEL R108, R63, -INF , !P0 ;  /* 0xff8000003f6c7808 */ /* 0x000fe40004000000 */
[----:B------:R-:W-:-:S02]  /*efc0*/  FSEL R62, R62, -INF , !P0 ;  /* 0xff8000003e3e7808 */ /* 0x000fc40004000000 */
        /* <DEDUP_REMOVED lines=18> */
[----:B------:R-:W-:Y:S01]  /*f0f0*/  I2FP.F32.S32 R23, R23 ;  /* 0x0000001700177245 */ /* 0x000fe20000201400 */
[----:B------:R-:W-:Y:S01]  /*f100*/  FFMA.FTZ R17, -R0, R36, R17 ;  /* 0x0000002400117223 */ /* 0x000fe20000010111 */
[----:B------:R-:W-:-:S02]  /*f110*/  IABS R3, R3 ;  /* 0x0000000300037213 */ /* 0x000fc40000000000 */
[----:B------:R-:W-:Y:S02]  /*f120*/  FSEL R40, R11, -INF , !P2 ;  /* 0xff8000000b287808 */ /* 0x000fe40005000000 */
[----:B------:R-:W-:Y:S02]  /*f130*/  FSEL R102, R33, -INF , !P4 ;  /* 0xff80000021667808 */ /* 0x000fe40006000000 */
[----:B------:R-:W-:Y:S02]  /*f140*/  FSEL R42, R38, -INF , !P3 ;  /* 0xff800000262a7808 */ /* 0x000fe40005800000 */
[----:B------:R-:W-:Y:S02]  /*f150*/  FMNMX3.FTZ R11, R15, R106, R104, !PT ;  /* 0x0000006a0f0b7276 */ /* 0x000fe40007810068 */
[----:B------:R-:W-:Y:S02]  /*f160*/  FSEL R52, R45, -INF , !P6 ;  /* 0xff8000002d347808 */ /* 0x000fe40007000000 */
[----:B------:R-:W-:-:S02]  /*f170*/  FSEL R50, R35, -INF , !P5 ;  /* 0xff80000023327808 */ /* 0x000fc40006800000 */
[----:B------:R-:W-:Y:S01]  /*f180*/  FMNMX3.FTZ R9, R9, R122, R62, !PT ;  /* 0x0000007a09097276 */ /* 0x000fe2000781003e */
[C---:B------:R-:W-:Y:S01]  /*f190*/  FFMA.FTZ R2, -R0.reuse, R2, R53 ;  /* 0x0000000200027223 */ /* 0x040fe20000010135 */
[----:B------:R-:W-:Y:S01]  /*f1a0*/  I2FP.F32.S32 R3, R3 ;  /* 0x0000000300037245 */ /* 0x000fe20000201400 */
[----:B------:R-:W-:Y:S01]  /*f1b0*/  FFMA.FTZ R19, -R0, R23, R19 ;  /* 0x0000001700137223 */ /* 0x000fe20000010113 */
[----:B------:R-:W-:Y:S02]  /*f1c0*/  FSEL R38, R30, -INF , !P1 ;  /* 0xff8000001e267808 */ /* 0x000fe40004800000 */
[----:B------:R-:W-:Y:S02]  /*f1d0*/  FMNMX3.FTZ R11, R11, R102, R42, !PT ;  /* 0x000000660b0b7276 */ /* 0x000fe4000781002a */
[----:B------:R-:W-:Y:S02]  /*f1e0*/  FSEL R48, R39, -INF , !P4 ;  /* 0xff80000027307808 */ /* 0x000fe40006000000 */
[----:B------:R-:W-:-:S02]  /*f1f0*/  FSEL R30, R17, -INF , !P3 ;  /* 0xff800000111e7808 */ /* 0x000fc40005800000 */
[----:B------:R-:W-:Y:S01]  /*f200*/  FMNMX3.FTZ R9, R9, R52, R50, !PT ;  /* 0x0000003409097276 */ /* 0x000fe20007810032 */
[----:B------:R-:W-:Y:S01]  /*f210*/  FFMA.FTZ R5, -R0, R3, R5 ;  /* 0x0000000300057223 */ /* 0x000fe20000010105 */
[----:B------:R-:W-:Y:S02]  /*f220*/  FSEL R36, R2, -INF , !P0 ;  /* 0xff80000002247808 */ /* 0x000fe40004000000 */
[----:B------:R-:W-:Y:S02]  /*f230*/  FMNMX3.FTZ R11, R11, R40, R38, !PT ;  /* 0x000000280b0b7276 */ /* 0x000fe40007810026 */
        /* <DEDUP_REMOVED lines=26> */
[----:B------:R-:W-:Y:S01]  /*f3e0*/  IMAD.IADD R164, R4, 0x1, R165 ;  /* 0x0000000104a47824 */ /* 0x000fe200078e02a5 */
[----:B------:R-:W-:Y:S03]  /*f3f0*/  LDSM.16.MT88.4 R84, [R166+0x6000] ;  /* 0x00600000a654783b */ /* 0x000fe60000004200 */
[----:B------:R-:W-:Y:S01]  /*f400*/  FSEL R33, R33, RZ, P0 ;  /* 0x000000ff21217208 */ /* 0x000fe20000000000 */
[----:B------:R-:W-:-:S04]  /*f410*/  FFMA.FTZ R51, R56, R26, -R35 ;  /* 0x0000001a38337223 */ /* 0x000fc80000010823 */
[-C--:B------:R-:W-:Y:S02]  /*f420*/  FFMA.FTZ R56, R7, R26.reuse, -R33 ;  /* 0x0000001a07387223 */ /* 0x080fe40000010821 */
[----:B------:R-:W1:Y:S01]  /*f430*/  LDSM.16.MT88.4 R4, [R164+0x6000] ;  /* 0x00600000a404783b */ /* 0x000e620000004200 */
[-CC-:B------:R-:W-:Y:S01]  /*f440*/  FFMA.FTZ R47, R54, R26.reuse, -R35.reuse ;  /* 0x0000001a362f7223 */ /* 0x180fe20000010823 */
[-CC-:B------:R-:W-:Y:S01]  /*f450*/  FFMA.FTZ R60, R13, R26.reuse, -R35.reuse ;  /* 0x0000001a0d3c7223 */ /* 0x180fe20000010823 */
[-C--:B------:R-:W-:Y:S01]  /*f460*/  FFMA.FTZ R58, R46, R26.reuse, -R35 ;  /* 0x0000001a2e3a7223 */ /* 0x080fe20000010823 */
[-CC-:B------:R-:W-:Y:S01]  /*f470*/  FFMA.FTZ R49, R44, R26.reuse, -R33.reuse ;  /* 0x0000001a2c317223 */ /* 0x180fe20000010821 */
[-CC-:B------:R-:W-:Y:S01]  /*f480*/  FFMA.FTZ R54, R32, R26.reuse, -R33.reuse ;  /* 0x0000001a20367223 */ /* 0x180fe20000010821 */
[-CC-:B------:R-:W-:Y:S01]  /*f490*/  FFMA.FTZ R45, R34, R26.reuse, -R33.reuse ;  /* 0x0000001a222d7223 */ /* 0x180fe20000010821 */
[----:B------:R-:W-:Y:S01]  /*f4a0*/  MUFU.EX2 R51, R51 ;  /* 0x0000003300337308 */ /* 0x000fe20000000800 */
[-CC-:B------:R-:W-:Y:S01]  /*f4b0*/  FFMA.FTZ R37, R10, R26.reuse, -R33.reuse ;  /* 0x0000001a0a257223 */ /* 0x180fe20000010821 */
[----:B------:R-:W-:-:S02]  /*f4c0*/  FFMA.FTZ R32, R8, R26, -R33 ;  /* 0x0000001a08207223 */ /* 0x000fc40000010821 */
[----:B------:R-:W2:Y:S01]  /*f4d0*/  MUFU.EX2 R60, R60 ;  /* 0x0000003c003c7308 */ /* 0x000ea20000000800 */
[----:B------:R-:W3:Y:S03]  /*f4e0*/  LDSM.16.MT88.4 R8, [R164+0x6800] ;  /* 0x00680000a408783b */ /* 0x000ee60000004200 */
[----:B------:R-:W-:Y:S04]  /*f4f0*/  MUFU.EX2 R58, R58 ;  /* 0x0000003a003a7308 */ /* 0x000fe80000000800 */
[----:B------:R-:W4:Y:S04]  /*f500*/  MUFU.EX2 R47, R47 ;  /* 0x0000002f002f7308 */ /* 0x000f280000000800 */
[----:B------:R-:W-:Y:S04]  /*f510*/  MUFU.EX2 R56, R56 ;  /* 0x0000003800387308 */ /* 0x000fe80000000800 */
[----:B------:R-:W5:Y:S04]  /*f520*/  MUFU.EX2 R49, R49 ;  /* 0x0000003100317308 */ /* 0x000f680000000800 */
[----:B------:R-:W-:Y:S04]  /*f530*/  MUFU.EX2 R54, R54 ;  /* 0x0000003600367308 */ /* 0x000fe80000000800 */
[----:B------:R-:W1:Y:S01]  /*f540*/  MUFU.EX2 R45, R45 ;  /* 0x0000002d002d7308 */ /* 0x000e620000000800 */
[-CC-:B------:R-:W-:Y:S01]  /*f550*/  FFMA.FTZ R44, R14, R26.reuse, -R33.reuse ;  /* 0x0000001a0e2c7223 */ /* 0x180fe20000010821 */
[----:B------:R-:W-:-:S02]  /*f560*/  FFMA.FTZ R41, R12, R26, -R33 ;  /* 0x0000001a0c297223 */ /* 0x000fc40000010821 */
[----:B------:R-:W3:Y:S01]  /*f570*/  LDSM.16.MT88.4 R12, [R165+0x6800] ;  /* 0x00680000a50c783b */ /* 0x000ee20000004200 */
[----:B--2---:R-:W-:Y:S01]  /*f580*/  F2FP.BF16.F32.PACK_AB R68, R51, R60 ;  /* 0x0000003c3344723e */ /* 0x004fe200000010ff */
[--C-:B------:R-:W-:Y:S01]  /*f590*/  FFMA.FTZ R46, R22, R26, -R35.reuse ;  /* 0x0000001a162e7223 */ /* 0x100fe20000010823 */
[----:B----4-:R-:W-:Y:S01]  /*f5a0*/  F2FP.BF16.F32.PACK_AB R70, R47, R58 ;  /* 0x0000003a2f46723e */ /* 0x010fe200000010ff */
[--C-:B------:R-:W-:Y:S01]  /*f5b0*/  FFMA.FTZ R43, R20, R26, -R35.reuse ;  /* 0x0000001a142b7223 */ /* 0x100fe20000010823 */
[----:B-----5:R-:W-:Y:S01]  /*f5c0*/  F2FP.BF16.F32.PACK_AB R69, R49, R56 ;  /* 0x000000383145723e */ /* 0x020fe200000010ff */
[-CC-:B------:R-:W-:Y:S01]  /*f5d0*/  FFMA.FTZ R39, R18, R26.reuse, -R35.reuse ;  /* 0x0000001a12277223 */ /* 0x180fe20000010823 */
[----:B------:R-:W-:Y:S01]  /*f5e0*/  FFMA.FTZ R34, R16, R26, -R35 ;  /* 0x0000001a10227223 */ /* 0x000fe20000010823 */
[----:B-1----:R-:W-:Y:S01]  /*f5f0*/  F2FP.BF16.F32.PACK_AB R71, R45, R54 ;  /* 0x000000362d47723e */ /* 0x002fe200000010ff */
[----:B------:R-:W-:Y:S01]  /*f600*/  MUFU.EX2 R46, R46 ;  /* 0x0000002e002e7308 */ /* 0x000fe20000000800 */
[----:B------:R-:W1:Y:S03]  /*f610*/  LDSM.16.MT88.4 R20, [R167+0x6800] ;  /* 0x00680000a714783b */ /* 0x000e660000004200 */
[----:B------:R-:W2:Y:S01]  /*f620*/  MUFU.EX2 R43, R43 ;  /* 0x0000002b002b7308 */ /* 0x000ea20000000800 */
[----:B------:R-:W4:Y:S01]  /*f630*/  LDSM.16.MT88.4 R16, [R166+0x6800] ;  /* 0x00680000a610783b */ /* 0x000f220000004200 */
[C---:B------:R-:W-:Y:S02]  /*f640*/  HMMA.16816.F32.BF16 R72, R68.reuse, R4, RZ ;  /* 0x000000044448723c */ /* 0x040fe400000418ff */
[----:B------:R-:W-:Y:S04]  /*f650*/  MUFU.EX2 R39, R39 ;  /* 0x0000002700277308 */ /* 0x000fe80000000800 */
[----:B------:R-:W5:Y:S04]  /*f660*/  MUFU.EX2 R34, R34 ;  /* 0x0000002200227308 */ /* 0x000f680000000800 */
[----:B------:R-:W-:Y:S04]  /*f670*/  MUFU.EX2 R44, R44 ;  /* 0x0000002c002c7308 */ /* 0x000fe80000000800 */
[----:B------:R-:W3:Y:S04]  /*f680*/  MUFU.EX2 R41, R41 ;  /* 0x0000002900297308 */ /* 0x000ee80000000800 */
[----:B------:R-:W-:Y:S04]  /*f690*/  MUFU.EX2 R37, R37 ;  /* 0x0000002500257308 */ /* 0x000fe80000000800 */
[----:B------:R-:W1:Y:S01]  /*f6a0*/  MUFU.EX2 R32, R32 ;  /* 0x0000002000207308 */ /* 0x000e620000000800 */
[C---:B------:R-:W-:Y:S08]  /*f6b0*/  HMMA.16816.F32.BF16 R96, R68.reuse, R92, RZ ;  /* 0x0000005c4460723c */ /* 0x040ff000000418ff */
[C---:B------:R-:W-:Y:S08]  /*f6c0*/  HMMA.16816.F32.BF16 R88, R68.reuse, R84, RZ ;  /* 0x000000544458723c */ /* 0x040ff000000418ff */
[C---:B------:R-:W-:Y:S08]  /*f6d0*/  HMMA.16816.F32.BF16 R80, R68.reuse, R76, RZ ;  /* 0x0000004c4450723c */ /* 0x040ff000000418ff */
[C---:B------:R-:W-:Y:S08]  /*f6e0*/  HMMA.16816.F32.BF16 R92, R68.reuse, R94, RZ ;  /* 0x0000005e445c723c */ /* 0x040ff000000418ff */
[C---:B------:R-:W-:Y:S08]  /*f6f0*/  HMMA.16816.F32.BF16 R84, R68.reuse, R86, RZ ;  /* 0x000000564454723c */ /* 0x040ff000000418ff */
[----:B------:R-:W-:Y:S01]  /*f700*/  HMMA.16816.F32.BF16 R76, R68, R78, RZ ;  /* 0x0000004e444c723c */ /* 0x000fe200000418ff */
[----:B--2---:R-:W-:-:S07]  /*f710*/  F2FP.BF16.F32.PACK_AB R4, R43, R46 ;  /* 0x0000002e2b04723e */ /* 0x004fce00000010ff */
[----:B------:R-:W-:Y:S01]  /*f720*/  HMMA.16816.F32.BF16 R68, R68, R6, RZ ;  /* 0x000000064444723c */ /* 0x000fe200000418ff */
[----:B-----5:R-:W-:Y:S02]  /*f730*/  F2FP.BF16.F32.PACK_AB R6, R34, R39 ;  /* 0x000000272206723e */ /* 0x020fe400000010ff */
[----:B---3--:R-:W-:Y:S02]  /*f740*/  F2FP.BF16.F32.PACK_AB R5, R41, R44 ;  /* 0x0000002c2905723e */ /* 0x008fe400000010ff */
[----:B-1----:R-:W-:Y:S01]  /*f750*/  F2FP.BF16.F32.PACK_AB R7, R32, R37 ;  /* 0x000000252007723e */ /* 0x002fe200000010ff */
[----:B------:R-:W-:-:S06]  /*f760*/  FFMA.FTZ R57, R110, R26, -R35 ;  /* 0x0000001a6e397223 */ /* 0x000fcc0000010823 */
        /* <DEDUP_REMOVED lines=17> */
[----:B------:R-:W-:Y:S06]  /*f880*/  MUFU.EX2 R59, R59 ;  /* 0x0000003b003b7308 */ /* 0x000fec0000000800 */
[C---:B----4-:R-:W-:Y:S01]  /*f890*/  HMMA.16816.F32.BF16 R88, R4.reuse, R16, R88 ;  /* 0x000000100458723c */ /* 0x050fe20000041858 */
[----:B------:R-:W4:Y:S07]  /*f8a0*/  MUFU.EX2 R114, R204 ;  /* 0x000000cc00727308 */ /* 0x000f2e0000000800 */
[----:B------:R-:W-:Y:S01]  /*f8b0*/  HMMA.16816.F32.BF16 R84, R4, R18, R84 ;  /* 0x000000120454723c */ /* 0x000fe20000041854 */
[----:B------:R-:W5:Y:S01]  /*f8c0*/  LDSM.16.MT88.4 R16, [R166+0x7000] ;  /* 0x00700000a610783b */ /* 0x000f620000004200 */
[----:B------:R-:W2:Y:S04]  /*f8d0*/  MUFU.EX2 R57, R57 ;  /* 0x0000003900397308 */ /* 0x000ea80000000800 */
[----:B------:R-:W-:Y:S04]  /*f8e0*/  MUFU.EX2 R112, R202 ;  /* 0x000000ca00707308 */ /* 0x000fe80000000800 */
[----:B------:R-:W1:Y:S04]  /*f8f0*/  MUFU.EX2 R55, R55 ;  /* 0x0000003700377308 */ /* 0x000e680000000800 */
[----:B------:R-:W-:Y:S04]  /*f900*/  MUFU.EX2 R66, R66 ;  /* 0x0000004200427308 */ /* 0x000fe80000000800 */
[----:B------:R-:W3:Y:S01]  /*f910*/  MUFU.EX2 R53, R53 ;  /* 0x0000003500357308 */ /* 0x000ee20000000800 */
[----:B----4-:R-:W-:-:S02]  /*f920*/  F2FP.BF16.F32.PACK_AB R4, R114, R59 ;  /* 0x0000003b7204723e */ /* 0x010fc400000010ff */
[----:B--2---:R-:W-:Y:S02]  /*f930*/  F2FP.BF16.F32.PACK_AB R6, R57, R110 ;  /* 0x0000006e3906723e */ /* 0x004fe400000010ff */
[----:B-1----:R-:W-:Y:S02]  /*f940*/  F2FP.BF16.F32.PACK_AB R5, R55, R112 ;  /* 0x000000703705723e */ /* 0x002fe400000010ff */
        /* <DEDUP_REMOVED lines=11> */
[----:B------:R-:W-:Y:S01]  /*fa00*/  HMMA.16816.F32.BF16 R96, R4, R20, R96 ;  /* 0x000000140460723c */ /* 0x000fe20000041860 */
[-CC-:B------:R-:W-:Y:S01]  /*fa10*/  FFMA.FTZ R196, R196, R26.reuse, -R35.reuse ;  /* 0x0000001ac4c47223 */ /* 0x180fe20000010823 */
[-C--:B------:R-:W-:Y:S01]  /*fa20*/  FFMA.FTZ R194, R194, R26.reuse, -R35 ;  /* 0x0000001ac2c27223 */ /* 0x080fe20000010823 */
[-CC-:B------:R-:W-:Y:S01]  /*fa30*/  FFMA.FTZ R192, R192, R26.reuse, -R33.reuse ;  /* 0x0000001ac0c07223 */ /* 0x180fe20000010821 */
[----:B------:R-:W-:-:S04]  /*fa40*/  FFMA.FTZ R190, R190, R26, -R33 ;  /* 0x0000001abebe7223 */ /* 0x000fc80000010821 */
[C---:B------:R-:W-:Y:S01]  /*fa50*/  HMMA.16816.F32.BF16 R92, R4.reuse, R22, R92 ;  /* 0x00000016045c723c */ /* 0x040fe2000004185c */
[----:B------:R-:W3:Y:S01]  /*fa60*/  LDSM.16.MT88.4 R20, [R167+0x7800] ;  /* 0x00780000a714783b */ /* 0x000ee20000004200 */
[----:B------:R-:W-:Y:S06]  /*fa70*/  MUFU.EX2 R134, R196 ;  /* 0x000000c400867308 */ /* 0x000fec0000000800 */
[C---:B-----5:R-:W-:Y:S01]  /*fa80*/  HMMA.16816.F32.BF16 R88, R4.reuse, R16, R88 ;  /* 0x000000100458723c */ /* 0x060fe20000041858 */
[----:B------:R-:W4:Y:S07]  /*fa90*/  MUFU.EX2 R103, R103 ;  /* 0x0000006700677308 */ /* 0x000f2e0000000800 */
[----:B------:R-:W-:Y:S01]  /*faa0*/  HMMA.16816.F32.BF16 R84, R4, R18, R84 ;  /* 0x000000120454723c */ /* 0x000fe20000041854 */
[----:B------:R-:W5:Y:S01]  /*fab0*/  LDSM.16.MT88.4 R16, [R166+0x7800] ;  /* 0x00780000a610783b */ /* 0x000f620000004200 */
[----:B------:R-:W-:Y:S04]  /*fac0*/  MUFU.EX2 R118, R194 ;  /* 0x000000c200767308 */ /* 0x000fe80000000800 */
[----:B------:R-:W1:Y:S04]  /*fad0*/  MUFU.EX2 R63, R63 ;  /* 0x0000003f003f7308 */ /* 0x000e680000000800 */
[----:B------:R-:W-:Y:S04]  /*fae0*/  MUFU.EX2 R120, R192 ;  /* 0x000000c000787308 */ /* 0x000fe80000000800 */
[----:B------:R-:W2:Y:S04]  /*faf0*/  MUFU.EX2 R67, R67 ;  /* 0x0000004300437308 */ /* 0x000ea80000000800 */
[----:B------:R-:W-:Y:S04]  /*fb00*/  MUFU.EX2 R116, R190 ;  /* 0x000000be00747308 */ /* 0x000fe80000000800 */
[----:B------:R-:W3:Y:S01]  /*fb10*/  MUFU.EX2 R61, R61 ;  /* 0x0000003d003d7308 */ /* 0x000ee20000000800 */
[----:B----4-:R-:W-:-:S02]  /*fb20*/  F2FP.BF16.F32.PACK_AB R4, R103, R134 ;  /* 0x000000866704723e */ /* 0x010fc400000010ff */
[----:B-1----:R-:W-:Y:S02]  /*fb30*/  F2FP.BF16.F32.PACK_AB R6, R63, R118 ;  /* 0x000000763f06723e */ /* 0x002fe400000010ff */
[----:B--2---:R-:W-:Y:S02]  /*fb40*/  F2FP.BF16.F32.PACK_AB R5, R67, R120 ;  /* 0x000000784305723e */ /* 0x004fe400000010ff */
[----:B---3--:R-:W-:Y:S01]  /*fb50*/  F2FP.BF16.F32.PACK_AB R7, R61, R116 ;  /* 0x000000743d07723e */ /* 0x008fe200000010ff */
[----:B------:R-:W-:-:S06]  /*fb60*/  FFMA.FTZ R109, R144, R26, -R35 ;  /* 0x0000001a906d7223 */ /* 0x000fcc0000010823 */
[C---:B------:R-:W-:Y:S08]  /*fb70*/  HMMA.16816.F32.BF16 R80, R4.reuse, R12, R80 ;  /* 0x0000000c0450723c */ /* 0x040ff00000041850 */
[C---:B------:R-:W-:Y:S01]  /*fb80*/  HMMA.16816.F32.BF16 R76, R4.reuse, R14, R76 ;  /* 0x0000000e044c723c */ /* 0x040fe2000004184c */
[----:B------:R-:W1:Y:S07]  /*fb90*/  LDSM.16.MT88.4 R12, [R165+0x8000] ;  /* 0x00800000a50c783b */ /* 0x000e6e0000004200 */
[----:B------:R-:W-:Y:S01]  /*fba0*/  HMMA.16816.F32.BF16 R72, R4, R8, R72 ;  /* 0x000000080448723c */ /* 0x000fe20000041848 */
[----:B------:R-:W-:-:S04]  /*fbb0*/  FFMA.FTZ R8, R148, R26, -R35 ;  /* 0x0000001a94087223 */ /* 0x000fc80000010823 */
[----:B------:R2:W-:Y:S03]  /*fbc0*/  MUFU.EX2 R144, R8 ;  /* 0x0000000800907308 */ /* 0x0005e60000000800 */
[C---:B------:R-:W-:Y:S01]  /*fbd0*/  HMMA.16816.F32.BF16 R68, R4.reuse, R10, R68 ;  /* 0x0000000a0444723c */ /* 0x040fe20000041844 */
[-C--:B------:R-:W-:Y:S01]  /*fbe0*/  FFMA.FTZ R105, R186, R26.reuse, -R35 ;  /* 0x0000001aba697223 */ /* 0x080fe20000010823 */
[-CC-:B------:R-:W-:Y:S01]  /*fbf0*/  FFMA.FTZ R111, R146, R26.reuse, -R33.reuse ;  /* 0x0000001a926f7223 */ /* 0x180fe20000010821 */
[-C--:B------:R-:W-:Y:S01]  /*fc00*/  FFMA.FTZ R107, R142, R26.reuse, -R33 ;  /* 0x0000001a8e6b7223 */ /* 0x080fe20000010821 */
[----:B--2---:R-:W2:Y:S04]  /*fc10*/  LDSM.16.MT88.4 R8, [R164+0x8000] ;  /* 0x00800000a408783b */ /* 0x004ea80000004200 */
[----:B------:R-:W-:Y:S01]  /*fc20*/  HMMA.16816.F32.BF16 R96, R4, R20, R96 ;  /* 0x000000140460723c */ /* 0x000fe20000041860 */
[-C--:B------:R-:W-:Y:S01]  /*fc30*/  FFMA.FTZ R154, R154, R26.reuse, -R35 ;  /* 0x0000001a9a9a7223 */ /* 0x080fe20000010823 */
[-CC-:B------:R-:W-:Y:S01]  /*fc40*/  FFMA.FTZ R152, R152, R26.reuse, -R33.reuse ;  /* 0x0000001a98987223 */ /* 0x180fe20000010821 */
[----:B------:R-:W-:-:S05]  /*fc50*/  FFMA.FTZ R150, R150, R26, -R33 ;  /* 0x0000001a96967223 */ /* 0x000fca0000010821 */
[C---:B------:R-:W-:Y:S01]  /*fc60*/  HMMA.16816.F32.BF16 R92, R4.reuse, R22, R92 ;  /* 0x00000016045c723c */ /* 0x040fe2000004185c */
[----:B------:R-:W3:Y:S01]  /*fc70*/  LDSM.16.MT88.4 R20, [R167+0x8000] ;  /* 0x00800000a714783b */ /* 0x000ee20000004200 */
[----:B------:R-:W-:Y:S06]  /*fc80*/  MUFU.EX2 R105, R105 ;  /* 0x0000006900697308 */ /* 0x000fec0000000800 */
[C---:B-----5:R-:W-:Y:S01]  /*fc90*/  HMMA.16816.F32.BF16 R88, R4.reuse, R16, R88 ;  /* 0x000000100458723c */ /* 0x060fe20000041858 */
[----:B------:R-:W4:Y:S07]  /*fca0*/  MUFU.EX2 R148, R154 ;  /* 0x0000009a00947308 */ /* 0x000f2e0000000800 */
[----:B------:R-:W-:Y:S01]  /*fcb0*/  HMMA.16816.F32.BF16 R84, R4, R18, R84 ;  /* 0x000000120454723c */ /* 0x000fe20000041854 */
[----:B------:R-:W5:Y:S01]  /*fcc0*/  LDSM.16.MT88.4 R16, [R166+0x8000] ;  /* 0x00800000a610783b */ /* 0x000f620000004200 */
        /* <DEDUP_REMOVED lines=48> */
[----:B------:R-:W-:-:S05]  /*ffd0*/  FFMA.FTZ R62, R62, R26, -R33 ;  /* 0x0000001a3e3e7223 */ /* 0x000fca0000010821 */
[----:B------:R-:W-:Y:S01]  /*ffe0*/  HMMA.16816.F32.BF16 R96, R4, R20, R96 ;  /* 0x000000140460723c */ /* 0x000fe20000041860 */
[-CC-:B------:R-:W-:Y:S01]  /*fff0*/  FFMA.FTZ R20, R104, R26.reuse, -R35.reuse ;  /* 0x0000001a68147223 */ /* 0x180fe20000010823 */
[----:B------:R-:W-:-:S06]  /*10000*/  FFMA.FTZ R21, R102, R26, -R35 ;  /* 0x0000001a66157223 */ /* 0x000fcc0000010823 */
[----:B------:R-:W-:Y:S01]  /*10010*/  HMMA.16816.F32.BF16 R92, R4, R22, R92 ;  /* 0x00000016045c723c */ /* 0x000fe2000004185c */
[-CC-:B------:R-:W-:Y:S01]  /*10020*/  FFMA.FTZ R22, R108, R26.reuse, -R35.reuse ;  /* 0x0000001a6c167223 */ /* 0x180fe20000010823 */
[----:B------:R-:W-:-:S06]  /*10030*/  FFMA.FTZ R23, R106, R26, -R35 ;  /* 0x0000001a6a177223 */ /* 0x000fcc0000010823 */
[C---:B-----5:R-:W-:Y:S01]  /*10040*/  HMMA.16816.F32.BF16 R88, R4.reuse, R16, R88 ;  /* 0x000000100458723c */ /* 0x060fe20000041858 */
[----:B------:R-:W-:Y:S07]  /*10050*/  MUFU.EX2 R22, R22 ;  /* 0x0000001600167308 */ /* 0x000fee0000000800 */
[----:B------:R-:W-:Y:S01]  /*10060*/  HMMA.16816.F32.BF16 R84, R4, R18, R84 ;  /* 0x000000120454723c */ /* 0x000fe20000041854 */
[-CC-:B------:R-:W-:Y:S01]  /*10070*/  FFMA.FTZ R5, R50, R26.reuse, -R33.reuse ;  /* 0x0000001a32057223 */ /* 0x180fe20000010821 */
[----:B------:R-:W-:Y:S01]  /*10080*/  FFMA.FTZ R50, R48, R26, -R33 ;  /* 0x0000001a30327223 */ /* 0x000fe20000010821 */
[----:B------:R-:W-:Y:S01]  /*10090*/  FADD.FTZ R7, R60, R51 ;  /* 0x000000333c077221 */ /* 0x000fe20000010000 */
[----:B------:R-:W3:Y:S01]  /*100a0*/  MUFU.EX2 R23, R23 ;  /* 0x0000001700177308 */ /* 0x000ee20000000800 */
[----:B------:R-:W4:Y:S03]  /*100b0*/  LDSM.16.MT88.4 R16, [R165+0x9000] ;  /* 0x00900000a510783b */ /* 0x000f260000004200 */
[----:B------:R-:W-:Y:S04]  /*100c0*/  MUFU.EX2 R20, R20 ;  /* 0x0000001400147308 */ /* 0x000fe80000000800 */
[----:B------:R-:W5:Y:S04]  /*100d0*/  MUFU.EX2 R21, R21 ;  /* 0x0000001500157308 */ /* 0x000f680000000800 */
[----:B------:R-:W-:Y:S04]  /*100e0*/  MUFU.EX2 R52, R62 ;  /* 0x0000003e00347308 */ /* 0x000fe80000000800 */
[----:B------:R-:W1:Y:S04]  /*100f0*/  MUFU.EX2 R121, R121 ;  /* 0x0000007900797308 */ /* 0x000e680000000800 */
[----:B------:R1:W-:Y:S04]  /*10100*/  MUFU.EX2 R48, R5 ;  /* 0x0000000500307308 */ /* 0x0003e80000000800 */
[----:B------:R-:W2:Y:S01]  /*10110*/  MUFU.EX2 R51, R50 ;  /* 0x0000003200337308 */ /* 0x000ea20000000800 */
[----:B------:R-:W-:Y:S01]  /*10120*/  FADD.FTZ R58, R58, R7 ;  /* 0x000000073a3a7221 */ /* 0x000fe20000010000 */
[----:B---3--:R-:W-:-:S02]  /*10130*/  F2FP.BF16.F32.PACK_AB R4, R23, R22 ;  /* 0x000000161704723e */ /* 0x008fc400000010ff */
[----:B-----5:R-:W-:Y:S02]  /*10140*/  F2FP.BF16.F32.PACK_AB R6, R21, R20 ;  /* 0x000000141506723e */ /* 0x020fe400000010ff */
[----:B-1----:R-:W-:Y:S02]  /*10150*/  F2FP.BF16.F32.PACK_AB R5, R121, R52 ;  /* 0x000000347905723e */ /* 0x002fe400000010ff */
[----:B--2---:R-:W-:Y:S01]  /*10160*/  F2FP.BF16.F32.PACK_AB R7, R51, R48 ;  /* 0x000000303307723e */ /* 0x004fe200000010ff */
[----:B------:R-:W-:Y:S01]  /*10170*/  FADD.FTZ R49, R56, R49 ;  /* 0x0000003138317221 */ /* 0x000fe20000010000 */
[----:B------:R-:W-:-:S05]  /*10180*/  FADD.FTZ R47, R47, R58 ;  /* 0x0000003a2f2f7221 */ /* 0x000fca0000010000 */
[----:B------:R-:W-:Y:S01]  /*10190*/  HMMA.16816.F32.BF16 R96, R4, R12, R96 ;  /* 0x0000000c0460723c */ /* 0x000fe20000041860 */
[----:B------:R-:W-:-:S07]  /*101a0*/  FADD.FTZ R54, R54, R49 ;  /* 0x0000003136367221 */ /* 0x000fce0000010000 */
[----:B------:R-:W-:Y:S01]  /*101b0*/  HMMA.16816.F32.BF16 R92, R4, R14, R92 ;  /* 0x0000000e045c723c */ /* 0x000fe2000004185c */
[----:B------:R-:W1:Y:S01]  /*101c0*/  LDSM.16.MT88.4 R12, [R164+0x9000] ;  /* 0x00900000a40c783b */ /* 0x000e620000004200 */
[----:B------:R-:W-:-:S06]  /*101d0*/  FADD.FTZ R45, R45, R54 ;  /* 0x000000362d2d7221 */ /* 0x000fcc0000010000 */
[C---:B------:R-:W-:Y:S01]  /*101e0*/  HMMA.16816.F32.BF16 R88, R4.reuse, R8, R88 ;  /* 0x000000080458723c */ /* 0x040fe20000041858 */
[----:B------:R-:W-:Y:S01]  /*101f0*/  FADD.FTZ R8, R46, R47 ;  /* 0x0000002f2e087221 */ /* 0x000fe20000010000 */
[----:B------:R-:W-:Y:S01]  /*10200*/  FFMA.FTZ R46, R42, R26, -R35 ;  /* 0x0000001a2a2e7223 */ /* 0x000fe20000010823 */
[----:B------:R-:W-:Y:S02]  /*10210*/  FADD.FTZ R42, R44, R45 ;  /* 0x0000002d2c2a7221 */ /* 0x000fe40000010000 */
[----:B------:R-:W-:Y:S02]  /*10220*/  FADD.FTZ R8, R43, R8 ;  /* 0x000000082b087221 */ /* 0x000fe40000010000 */
[----:B------:R-:W-:Y:S01]  /*10230*/  FADD.FTZ R42, R41, R42 ;  /* 0x0000002a292a7221 */ /* 0x000fe20000010000 */
[----:B------:R-:W-:Y:S01]  /*10240*/  HMMA.16816.F32.BF16 R84, R4, R10, R84 ;  /* 0x0000000a0454723c */ /* 0x000fe20000041854 */
[----:B------:R-:W-:Y:S02]  /*10250*/  FADD.FTZ R39, R39, R8 ;  /* 0x0000000827277221 */ /* 0x000fe40000010000 */
[----:B------:R-:W2:Y:S01]  /*10260*/  LDSM.16.MT88.4 R8, [R167+0x9800] ;  /* 0x00980000a708783b */ /* 0x000ea20000004200 */
[----:B------:R-:W-:Y:S01]  /*10270*/  FADD.FTZ R37, R37, R42 ;  /* 0x0000002a25257221 */ /* 0x000fe20000010000 */
[----:B------:R-:W-:-:S03]  /*10280*/  FADD.FTZ R34, R34, R39 ;  /* 0x0000002722227221 */ /* 0x000fc60000010000 */
[----:B------:R-:W-:Y:S01]  /*10290*/  FADD.FTZ R37, R32, R37 ;  /* 0x0000002520257221 */ /* 0x000fe20000010000 */
[----:B----4-:R-:W-:Y:S01]  /*102a0*/  HMMA.16816.F32.BF16 R80, R4, R16, R80 ;  /* 0x000000100450723c */ /* 0x010fe20000041850 */
[----:B------:R-:W-:Y:S02]  /*102b0*/  FADD.FTZ R59, R59, R34 ;  /* 0x000000223b3b7221 */ /* 0x000fe40000010000 */
[----:B------:R-:W-:-:S05]  /*102c0*/  FADD.FTZ R112, R112, R37 ;  /* 0x0000002570707221 */ /* 0x000fca0000010000 */
        /* <DEDUP_REMOVED lines=91> */
.L_x_12844:
        /* <DEDUP_REMOVED lines=77> */
.L_x_12839:
[----:B------:R-:W-:Y:S05]  /*10d50*/  BSYNC.RECONVERGENT B0 ;  /* 0x0000000000007941 */ /* 0x000fea0003800200 */
.L_x_12838:
        /* <DEDUP_REMOVED lines=177> */
[----:B------:R1:W1:Y:S01]  /*11870*/  MUFU.TANH R203, R14 ;  /* 0x0000000e00cb7308 */ /* 0x0002620000002400 */
        /* <DEDUP_REMOVED lines=49> */
[----:B------:R-:W3:Y:S01]  /*11b90*/  MUFU.TANH R152, R39 ;  /* 0x0000002700987308 */ /* 0x000ee20000002400 */
[C---:B--2---:R-:W-:Y:S09]  /*11ba0*/  HMMA.16816.F32.BF16 R52, R116.reuse, R4, R52 ;  /* 0x000000047434723c */ /* 0x044ff20000041834 */
[----:B------:R-:W2:Y:S01]  /*11bb0*/  MUFU.TANH R146, R43 ;  /* 0x0000002b00927308 */ /* 0x000ea20000002400 */
[----:B------:R-:W-:Y:S01]  /*11bc0*/  BAR.SYNC.DEFER_BLOCKING 0x0 ;  /* 0x0000000000007b1d */ /* 0x000fe20000010000 */
[C---:B------:R-:W-:Y:S03]  /*11bd0*/  HMMA.16816.F32.BF16 R56, R116.reuse, R6, R56 ;  /* 0x000000067438723c */ /* 0x040fe60000041838 */
[-C--:B------:R-:W-:Y:S01]  /*11be0*/  FMUL.FTZ R4, R48, R2.reuse ;  /* 0x0000000230047220 */ /* 0x080fe20000410000 */
[-C--:B-1----:R-:W-:Y:S01]  /*11bf0*/  FMUL.FTZ R14, R44, R2.reuse ;  /* 0x000000022c0e7220 */ /* 0x082fe20000410000 */
        /* <DEDUP_REMOVED lines=18> */
[----:B------:R5:W1:Y:S01]  /*11d20*/  MUFU.TANH R108, R5 ;  /* 0x00000005006c7308 */ /* 0x000a620000002400 */
[----:B------:R-:W-:Y:S09]  /*11d30*/  HMMA.16816.F32.BF16 R64, R116, R10, R64 ;  /* 0x0000000a7440723c */ /* 0x000ff20000041840 */
[----:B------:R1:W1:Y:S01]  /*11d40*/  MUFU.TANH R222, R22 ;  /* 0x0000001600de7308 */ /* 0x0002620000002400 */
[-C--:B----4-:R-:W-:Y:S01]  /*11d50*/  FMUL.FTZ R4, R60, R2.reuse ;  /* 0x000000023c047220 */ /* 0x090fe20000410000 */
[-C--:B------:R-:W-:Y:S08]  /*11d60*/  FMUL.FTZ R43, R61, R2.reuse ;  /* 0x000000023d2b7220 */ /* 0x080ff00000410000 */
[----:B------:R4:W1:Y:S01]  /*11d70*/  MUFU.TANH R220, R23 ;  /* 0x0000001700dc7308 */ /* 0x0008620000002400 */
[-C--:B------:R-:W-:Y:S01]  /*11d80*/  FMUL.FTZ R40, R62, R2.reuse ;  /* 0x000000023e287220 */ /* 0x080fe20000410000 */
[-C--:B------:R-:W-:Y:S01]  /*11d90*/  FMUL.FTZ R39, R63, R2.reuse ;  /* 0x000000023f277220 */ /* 0x080fe20000410000 */
[-C--:B-----5:R-:W-:Y:S01]  /*11da0*/  FMUL.FTZ R5, R64, R2.reuse ;  /* 0x0000000240057220 */ /* 0x0a0fe20000410000 */
[-C--:B------:R-:W-:Y:S06]  /*11db0*/  FMUL.FTZ R65, R65, R2.reuse ;  /* 0x0000000241417220 */ /* 0x080fec0000410000 */
[----:B------:R-:W1:Y:S01]  /*11dc0*/  MUFU.TANH R210, R210 ;  /* 0x000000d200d27308 */ /* 0x000e620000002400 */
        /* <DEDUP_REMOVED lines=114> */
.L_x_12843:
[----:B------:R-:W-:Y:S05]  /*124f0*/  BSYNC.RECONVERGENT B0 ;  /* 0x0000000000007941 */ /* 0x000fea0003800200 */
.L_x_12842:
        /* <DEDUP_REMOVED lines=8> */
[----:B-1----:R-:W-:Y:S01]  /*12580*/  IADD3 R22, P2, PT, R2, R24, RZ ;  /* 0x0000001802167210 */ /* 0x002fe20007f5e0ff */
        /* <DEDUP_REMOVED lines=48> */
.L_x_12841:
[----:B------:R-:W-:Y:S05]  /*12890*/  BSYNC.RECONVERGENT B1 ;  /* 0x0000000000017941 */ /* 0x000fea0003800200 */
.L_x_12840:
[----:B------:R-:W3:Y:S01]  /*128a0*/  LD.E R36, desc[UR4][R100.64+0xdc] ;  /* 0x0000dc0464247980 */ /* 0x000ee2000c101900 */
[----:B--2---:R-:W-:Y:S02]  /*128b0*/  IABS R3, R186 ;  /* 0x000000ba00037213 */ /* 0x004fe40000000000 */
[C---:B------:R-:W-:Y:S01]  /*128c0*/  IADD3 R2, PT, PT, R186.reuse, -0x8, RZ ;  /* 0xfffffff8ba027810 */ /* 0x040fe20007ffe0ff */
[----:B-1----:R-:W-:Y:S01]  /*128d0*/  LDSM.16.MT88.4 R20, [R166+0x6000] ;  /* 0x00600000a614783b */ /* 0x002fe20000004200 */
[----:B------:R-:W-:Y:S02]  /*128e0*/  I2FP.F32.S32 R3, R3 ;  /* 0x0000000300037245 */ /* 0x000fe40000201400 */
[----:B------:R-:W-:Y:S02]  /*128f0*/  IABS R2, R2 ;  /* 0x0000000200027213 */ /* 0x000fe40000000000 */
[----:B------:R-:W-:Y:S01]  /*12900*/  IADD3 R9, PT, PT, R186, -0x29, RZ ;  /* 0xffffffd7ba097810 */ /* 0x000fe20007ffe0ff */
[----:B------:R-:W-:Y:S01]  /*12910*/  FFMA.FTZ R153, -R0, R3, R153 ;  /* 0x0000000300997223 */ /* 0x000fe20000010199 */
[----:B------:R-:W-:Y:S01]  /*12920*/  I2FP.F32.S32 R2, R2 ;  /* 0x0000000200027245 */ /* 0x000fe20000201400 */
[----:B------:R-:W-:Y:S01]  /*12930*/  LDSM.16.MT88.4 R28, [R165+0x6000] ;  /* 0x00600000a51c783b */ /* 0x000fe20000004200 */
[----:B------:R-:W-:Y:S02]  /*12940*/  IADD3 R3, PT, PT, R186, -0x9, RZ ;  /* 0xfffffff7ba037810 */ /* 0x000fe40007ffe0ff */
[----:B------:R-:W-:Y:S01]  /*12950*/  IABS R9, R9 ;  /* 0x0000000900097213 */ /* 0x000fe20000000000 */
[CC--:B------:R-:W-:Y:S01]  /*12960*/  FFMA.FTZ R197, -R0.reuse, R2.reuse, R197 ;  /* 0x0000000200c57223 */ /* 0x0c0fe200000101c5 */
[----:B------:R-:W-:Y:S01]  /*12970*/  IABS R3, R3 ;  /* 0x0000000300037213 */ /* 0x000fe20000000000 */
[----:B------:R-:W-:Y:S01]  /*12980*/  FFMA.FTZ R149, -R0, R2, R149 ;  /* 0x0000000200957223 */ /* 0x000fe20000010195 */
[C---:B------:R-:W-:Y:S01]  /*12990*/  IADD3 R2, PT, PT, R186.reuse, -0x19, RZ ;  /* 0xffffffe7ba027810 */ /* 0x040fe20007ffe0ff */
[----:B------:R-:W-:Y:S01]  /*129a0*/  LDSM.16.MT88.4 R48, [R164+0x6000] ;  /* 0x00600000a430783b */ /* 0x000fe20000004200 */
[----:B------:R-:W-:Y:S02]  /*129b0*/  I2FP.F32.S32 R3, R3 ;  /* 0x0000000300037245 */ /* 0x000fe40000201400 */
[----:B------:R-:W-:Y:S02]  /*129c0*/  IABS R2, R2 ;  /* 0x0000000200027213 */ /* 0x000fe40000000000 */
[----:B------:R-:W-:Y:S01]  /*129d0*/  IADD3 R11, PT, PT, R186, -0x28, RZ ;  /* 0xffffffd8ba0b7810 */ /* 0x000fe20007ffe0ff */
[CC--:B------:R-:W-:Y:S01]  /*129e0*/  FFMA.FTZ R199, -R0.reuse, R3.reuse, R199 ;  /* 0x0000000300c77223 */ /* 0x0c0fe200000101c7 */
[----:B------:R-:W-:Y:S01]  /*129f0*/  FFMA.FTZ R151, -R0, R3, R151 ;  /* 0x0000000300977223 */ /* 0x000fe20000010197 */
        /* <DEDUP_REMOVED lines=9> */
[C---:B------:R-:W-:Y:S01]  /*12a90*/  FFMA.FTZ R216, -R0.reuse, R9, R216 ;  /* 0x0000000900d87223 */ /* 0x040fe200000101d8 */
[----:B------:R-:W-:Y:S02]  /*12aa0*/  IABS R2, R2 ;  /* 0x0000000200027213 */ /* 0x000fe40000000000 */
        /* <DEDUP_REMOVED lines=8> */
[----:B------:R-:W-:Y:S02]  /*12b30*/  IADD3 R3, PT, PT, R186, -0x38, RZ ;  /* 0xffffffc8ba037810 */ /* 0x000fe40007ffe0ff */
[----:B------:R-:W-:Y:S01]  /*12b40*/  IABS R2, R2 ;  /* 0x0000000200027213 */ /* 0x000fe20000000000 */
[C---:B------:R-:W-:Y:S01]  /*12b50*/  FFMA.FTZ R214, -R0.reuse, R11, R214 ;  /* 0x0000000b00d67223 */ /* 0x040fe200000101d6 */
[----:B------:R-:W-:Y:S01]  /*12b60*/  IABS R3, R3 ;  /* 0x0000000300037213 */ /* 0x000fe20000000000 */
[----:B------:R-:W-:Y:S01]  /*12b70*/  FFMA.FTZ R218, -R0, R11, R218 ;  /* 0x0000000b00da7223 */ /* 0x000fe200000101da */
[C---:B------:R-:W-:Y:S02]  /*12b80*/  IADD3 R9, PT, PT, R186.reuse, -0x40, RZ ;  /* 0xffffffc0ba097810 */ /* 0x040fe40007ffe0ff */
        /* <DEDUP_REMOVED lines=19> */
[----:B------:R-:W-:Y:S01]  /*12cc0*/  FFMA.FTZ R196, -R0, R11, R196 ;  /* 0x0000000b00c47223 */ /* 0x000fe200000101c4 */
[----:B------:R-:W-:Y:S01]  /*12cd0*/  IADD3 R2, PT, PT, R186, -0x58, RZ ;  /* 0xffffffa8ba027810 */ /* 0x000fe20007ffe0ff */
[C---:B------:R-:W-:Y:S01]  /*12ce0*/  FFMA.FTZ R155, -R0.reuse, R6, R155 ;  /* 0x00000006009b7223 */ /* 0x040fe2000001019b */
[----:B------:R-:W-:Y:S01]  /*12cf0*/  I2FP.F32.S32 R3, R3 ;  /* 0x0000000300037245 */ /* 0x000fe20000201400 */
[C---:B------:R-:W-:Y:S01]  /*12d00*/  FFMA.FTZ R200, -R0.reuse, R11, R200 ;  /* 0x0000000b00c87223 */ /* 0x040fe200000101c8 */
[----:B------:R-:W-:Y:S02]  /*12d10*/  IABS R9, R9 ;  /* 0x0000000900097213 */ /* 0x000fe40000000000 */
        /* <DEDUP_REMOVED lines=14> */
[----:B------:R-:W-:Y:S01]  /*12e00*/  FFMA.FTZ R132, -R0, R3, R132 ;  /* 0x0000000300847223 */ /* 0x000fe20000010184 */
[----:B------:R-:W-:Y:S02]  /*12e10*/  I2FP.F32.S32 R13, R13 ;  /* 0x0000000d000d7245 */ /* 0x000fe40000201400 */
[----:B------:R-:W-:Y:S02]  /*12e20*/  I2FP.F32.S32 R11, R11 ;  /* 0x0000000b000b7245 */ /* 0x000fe40000201400 */
[----:B------:R-:W-:Y:S01]  /*12e30*/  IADD3 R9, PT, PT, R186, -0x68, RZ ;  /* 0xffffff98ba097810 */ /* 0x000fe20007ffe0ff */
[-C--:B------:R-:W-:Y:S01]  /*12e40*/  FFMA.FTZ R34, -R0, R13.reuse, R205 ;  /* 0x0000000d00227223 */ /* 0x080fe200000101cd */
[----:B------:R-:W-:Y:S01]  /*12e50*/  IADD3 R3, PT, PT, R186, -0x60, RZ ;  /* 0xffffffa0ba037810 */ /* 0x000fe20007ffe0ff */
[C---:B------:R-:W-:Y:S01]  /*12e60*/  FFMA.FTZ R222, -R0.reuse, R13, R222 ;  /* 0x0000000d00de7223 */ /* 0x040fe200000101de */
[----:B------:R-:W-:Y:S01]  /*12e70*/  IABS R54, R54 ;  /* 0x0000003600367213 */ /* 0x000fe20000000000 */
[CC--:B------:R-:W-:Y:S01]  /*12e80*/  FFMA.FTZ R142, -R0.reuse, R11.reuse, R142 ;  /* 0x0000000b008e7223 */ /* 0x0c0fe2000001018e */
[----:B------:R-:W-:Y:S01]  /*12e90*/  IABS R56, R56 ;  /* 0x0000003800387213 */ /* 0x000fe20000000000 */
[----:B------:R-:W-:Y:S01]  /*12ea0*/  FFMA.FTZ R138, -R0, R11, R138 ;  /* 0x0000000b008a7223 */ /* 0x000fe2000001018a */
[C---:B------:R-:W-:Y:S02]  /*12eb0*/  IADD3 R52, PT, PT, R186.reuse, -0x18, RZ ;  /* 0xffffffe8ba347810 */ /* 0x040fe40007ffe0ff */
[----:B------:R-:W-:Y:S02]  /*12ec0*/  IABS R9, R9 ;  /* 0x0000000900097213 */ /* 0x000fe40000000000 */
[----:B------:R-:W-:Y:S02]  /*12ed0*/  IABS R3, R3 ;  /* 0x0000000300037213 */ /* 0x000fe40000000000 */
[C---:B------:R-:W-:Y:S02]  /*12ee0*/  IADD3 R11, PT, PT, R186.reuse, -0x61, RZ ;  /* 0xffffff9fba0b7810 */ /* 0x040fe40007ffe0ff */
[----:B------:R-:W-:Y:S02]  /*12ef0*/  IADD3 R13, PT, PT, R186, -0x31, RZ ;  /* 0xffffffcfba0d7810 */ /* 0x000fe40007ffe0ff */
[----:B------:R-:W-:Y:S02]  /*12f00*/  I2FP.F32.S32 R54, R54 ;  /* 0x0000003600367245 */ /* 0x000fe40000201400 */
[----:B------:R-:W-:Y:S02]  /*12f10*/  I2FP.F32.S32 R56, R56 ;  /* 0x0000003800387245 */ /* 0x000fe40000201400 */
[----:B------:R-:W-:Y:S01]  /*12f20*/  IABS R52, R52 ;  /* 0x0000003400347213 */ /* 0x000fe20000000000 */
[----:B------:R-:W-:Y:S01]  /*12f30*/  FFMA.FTZ R193, -R0, R54, R193 ;  /* 0x0000003600c17223 */ /* 0x000fe200000101c1 */
[----:B------:R-:W-:Y:S01]  /*12f40*/  IADD3 R2, PT, PT, R186, -0x69, RZ ;  /* 0xffffff97ba027810 */ /* 0x000fe20007ffe0ff */
[C---:B------:R-:W-:Y:S01]  /*12f50*/  FFMA.FTZ R195, -R0.reuse, R56, R195 ;  /* 0x0000003800c37223 */ /* 0x040fe200000101c3 */
[----:B------:R-:W-:Y:S01]  /*12f60*/  I2FP.F32.S32 R9, R9 ;  /* 0x0000000900097245 */ /* 0x000fe20000201400 */
        /* <DEDUP_REMOVED lines=8> */
[CC--:B------:R-:W-:Y:S01]  /*12ff0*/  FFMA.FTZ R126, -R0.reuse, R3.reuse, R126 ;  /* 0x00000003007e7223 */ /* 0x0c0fe2000001017e */
[----:B------:R-:W-:Y:S01]  /*13000*/  I2FP.F32.S32 R52, R52 ;  /* 0x0000003400347245 */ /* 0x000fe20000201400 */
[----:B------:R-:W-:Y:S01]  /*13010*/  FFMA.FTZ R122, -R0, R3, R122 ;  /* 0x00000003007a7223 */ /* 0x000fe2000001017a */
[----:B------:R-:W-:Y:S02]  /*13020*/  IABS R2, R2 ;  /* 0x0000000200027213 */ /* 0x000fe40000000000 */
[----:B------:R-:W-:Y:S01]  /*13030*/  FMNMX3.FTZ R9, R6, R197, R199, !PT ;  /* 0x000000c506097276 */ /* 0x000fe200078100c7 */
[CC--:B------:R-:W-:Y:S01]  /*13040*/  FFMA.FTZ R62, -R0.reuse, R52.reuse, R201 ;  /* 0x00000034003e7223 */ /* 0x0c0fe200000101c9 */
[----:B------:R-:W-:Y:S01]  /*13050*/  I2FP.F32.S32 R11, R11 ;  /* 0x0000000b000b7245 */ /* 0x000fe20000201400 */
[C---:B------:R-:W-:Y:S01]  /*13060*/  FFMA.FTZ R52, -R0.reuse, R52, R207 ;  /* 0x0000003400347223 */ /* 0x040fe200000101cf */
[----:B------:R-:W-:Y:S02]  /*13070*/  I2FP.F32.S32 R13, R13 ;  /* 0x0000000d000d7245 */ /* 0x000fe40000201400 */
[----:B------:R-:W-:Y:S01]  /*13080*/  I2FP.F32.S32 R3, R2 ;  /* 0x0000000200037245 */ /* 0x000fe20000201400 */
[----:B------:R-:W-:Y:S01]  /*13090*/  FFMA.FTZ R124, -R0, R11, R124 ;  /* 0x0000000b007c7223 */ /* 0x000fe2000001017c */
[----:B------:R-:W-:Y:S01]  /*130a0*/  FMNMX3.FTZ R2, R102, R149, R151, !PT ;  /* 0x0000009566027276 */ /* 0x000fe20007810097 */
[C---:B------:R-:W-:Y:S01]  /*130b0*/  FFMA.FTZ R208, -R0.reuse, R13, R208 ;  /* 0x0000000d00d07223 */ /* 0x040fe200000101d0 */
[----:B------:R-:W-:Y:S01]  /*130c0*/  FMNMX3.FTZ R9, R9, R54, R56, !PT ;  /* 0x0000003609097276 */ /* 0x000fe20007810038 */
[C---:B------:R-:W-:Y:S01]  /*130d0*/  FFMA.FTZ R120, -R0.reuse, R11, R120 ;  /* 0x0000000b00787223 */ /* 0x040fe20000010178 */
[----:B------:R-:W-:Y:S01]  /*130e0*/  FFMA.FTZ R204, -R0, R13, R204 ;  /* 0x0000000d00cc7223 */ /* 0x000fe200000101cc */
[----:B------:R-:W-:Y:S01]  /*130f0*/  FMNMX3.FTZ R11, R2, R193, R195, !PT ;  /* 0x000000c1020b7276 */ /* 0x000fe200078100c3 */
[-C--:B------:R-:W-:Y:S01]  /*13100*/  FFMA.FTZ R114, -R0, R3.reuse, R114 ;  /* 0x0000000300727223 */ /* 0x080fe20000010172 */
[----:B------:R-:W-:Y:S01]  /*13110*/  IADD3 R13, PT, PT, R186, -0x48, RZ ;  /* 0xffffffb8ba0d7810 */ /* 0x000fe20007ffe0ff */
[----:B------:R-:W-:Y:S01]  /*13120*/  FFMA.FTZ R110, -R0, R3, R110 ;  /* 0x00000003006e7223 */ /* 0x000fe2000001016e */
        /* <DEDUP_REMOVED lines=10> */
[----:B------:R-:W-:Y:S01]  /*131d0*/  FMNMX3.FTZ R11, R11, R214, R212, !PT ;  /* 0x000000d60b0b7276 */ /* 0x000fe200078100d4 */
[----:B------:R-:W-:Y:S01]  /*131e0*/  FFMA.FTZ R150, -R0, R13, R150 ;  /* 0x0000000d00967223 */ /* 0x000fe20000010196 */
        /* <DEDUP_REMOVED lines=38> */
[----:B------:R-:W-:Y:S02]  /*13450*/  FMNMX3.FTZ R2, R9, R116, R114, !PT ;  /* 0x0000007409027276 */ /* 0x000fe40007810072 */
[----:B------:R-:W-:Y:S01]  /*13460*/  IABS R4, R4 ;  /* 0x0000000400047213 */ /* 0x000fe20000000000 */
[CC--:B------:R-:W-:Y:S01]  /*13470*/  FFMA.FTZ R37, -R0.reuse, R3.reuse, R37 ;  /* 0x0000000300257223 */ /* 0x0c0fe20000010125 */
[----:B------:R-:W-:Y:S01]  /*13480*/  IABS R66, R66 ;  /* 0x0000004200427213 */ /* 0x000fe20000000000 */
[----:B------:R-:W-:Y:S01]  /*13490*/  FFMA.FTZ R43, -R0, R3, R43 ;  /* 0x00000003002b7223 */ /* 0x000fe2000001012b */
[----:B------:R-:W-:Y:S02]  /*134a0*/  FMNMX3.FTZ R7, R7, R112, R110, !PT ;  /* 0x0000007007077276 */ /* 0x000fe4000781006e */
        /* <DEDUP_REMOVED lines=38> */
[-CC-:B------:R-:W-:Y:S06]  /*13710*/  FFMA.FTZ R102, R195, R36.reuse, -R67.reuse ;  /* 0x00000024c3667223 */ /* 0x180fec0000010843 */
[----:B------:R-:W-:Y:S01]  /*13720*/  MUFU.EX2 R118, R118 ;  /* 0x0000007600767308 */ /* 0x000fe20000000800 */
[----:B------:R-:W-:Y:S01]  /*13730*/  FFMA.FTZ R33, R62, R36, -R67 ;  /* 0x000000243e217223 */ /* 0x000fe20000010843 */
        /* <DEDUP_REMOVED lines=17> */
[----:B------:R-:W-:Y:S07]  /*13850*/  LDSM.16.MT88.4 R92, [R167+0x9800] ;  /* 0x00980000a75c783b */ /* 0x000fee0000004200 */
[----:B------:R-:W1:Y:S01]  /*13860*/  MUFU.EX2 R111, R111 ;  /* 0x0000006f006f7308 */ /* 0x000e620000000800 */
[--C-:B------:R-:W-:Y:S01]  /*13870*/  FFMA.FTZ R84, R114, R36, -R103.reuse ;  /* 0x0000002472547223 */ /* 0x100fe20000010867 */
[C---:B------:R-:W-:Y:S01]  /*13880*/  FMUL.FTZ R26, R41.reuse, R78 ;  /* 0x0000004e291a7220 */ /* 0x040fe20000410000 */
[--C-:B------:R-:W-:Y:S07]  /*13890*/  FFMA.FTZ R78, R54, R36, -R103.reuse ;  /* 0x00000024364e7223 */ /* 0x100fee0000010867 */
[----:B------:R-:W-:Y:S01]  /*138a0*/  MUFU.EX2 R109, R109 ;  /* 0x0000006d006d7308 */ /* 0x000fe20000000800 */
[----:B------:R-:W-:Y:S01]  /*138b0*/  FMUL.FTZ R24, R42, R76 ;  /* 0x0000004c2a187220 */ /* 0x000fe20000410000 */
[----:B--2---:R-:W-:Y:S01]  /*138c0*/  F2FP.BF16.F32.PACK_AB R47, R104, R105 ;  /* 0x00000069682f723e */ /* 0x004fe200000010ff */
[-CC-:B------:R-:W-:Y:S07]  /*138d0*/  FFMA.FTZ R76, R52, R36.reuse, -R103.reuse ;  /* 0x00000024344c7223 */ /* 0x180fee0000010867 */
[----:B------:R-:W2:Y:S01]  /*138e0*/  MUFU.EX2 R102, R102 ;  /* 0x0000006600667308 */ /* 0x000ea20000000800 */
[----:B------:R-:W3:Y:S01]  /*138f0*/  LDSM.16.MT88.4 R52, [R167+0x6800] ;  /* 0x00680000a734783b */ /* 0x000ee20000004200 */
[C---:B------:R-:W-:Y:S01]  /*13900*/  FMUL.FTZ R27, R41.reuse, R79 ;  /* 0x0000004f291b7220 */ /* 0x040fe20000410000 */
[-CC-:B------:R-:W-:Y:S07]  /*13910*/  FFMA.FTZ R79, R56, R36.reuse, -R103.reuse ;  /* 0x00000024384f7223 */ /* 0x180fee0000010867 */
[----:B------:R-:W-:Y:S01]  /*13920*/  MUFU.EX2 R78, R78 ;  /* 0x0000004e004e7308 */ /* 0x000fe20000000800 */
[----:B------:R-:W-:Y:S01]  /*13930*/  FMUL.FTZ R35, R41, R71 ;  /* 0x0000004729237220 */ /* 0x000fe20000410000 */
[----:B-1----:R-:W-:Y:S01]  /*13940*/  F2FP.BF16.F32.PACK_AB R44, R111, R113 ;  /* 0x000000716f2c723e */ /* 0x002fe200000010ff */
[----:B------:R-:W-:Y:S07]  /*13950*/  FMUL.FTZ R25, R42, R77 ;  /* 0x0000004d2a197220 */ /* 0x000fee0000410000 */
[----:B------:R-:W-:Y:S01]  /*13960*/  MUFU.EX2 R76, R76 ;  /* 0x0000004c004c7308 */ /* 0x000fe20000000800 */
[----:B------:R-:W1:Y:S01]  /*13970*/  LDSM.16.MT88.4 R56, [R166+0x6800] ;  /* 0x00680000a638783b */ /* 0x000e620000004200 */
[-C--:B------:R-:W-:Y:S01]  /*13980*/  FFMA.FTZ R77, R224, R36.reuse, -R103 ;  /* 0x00000024e04d7223 */ /* 0x080fe20000010867 */
[-CC-:B------:R-:W-:Y:S07]  /*13990*/  FFMA.FTZ R98, R198, R36.reuse, -R67.reuse ;  /* 0x00000024c6627223 */ /* 0x180fee0000010843 */
[----:B------:R-:W4:Y:S01]  /*139a0*/  MUFU.EX2 R79, R79 ;  /* 0x0000004f004f7308 */ /* 0x000f220000000800 */
[-C--:B------:R-:W-:Y:S01]  /*139b0*/  FFMA.FTZ R99, R196, R36.reuse, -R67 ;  /* 0x00000024c4637223 */ /* 0x080fe20000010843 */
[----:B--2---:R-:W-:Y:S01]  /*139c0*/  F2FP.BF16.F32.PACK_AB R46, R102, R109 ;  /* 0x0000006d662e723e */ /* 0x004fe200000010ff */
[-CC-:B------:R-:W-:Y:S07]  /*139d0*/  FFMA.FTZ R71, R218, R36.reuse, -R103.reuse ;  /* 0x00000024da477223 */ /* 0x180fee0000010867 */
[----:B------:R-:W2:Y:S01]  /*139e0*/  MUFU.EX2 R77, R77 ;  /* 0x0000004d004d7308 */ /* 0x000ea20000000800 */
[-CC-:B------:R-:W-:Y:S01]  /*139f0*/  FFMA.FTZ R96, R206, R36.reuse, -R103.reuse ;  /* 0x00000024ce607223 */ /* 0x180fe20000010867 */
[-CC-:B------:R-:W-:Y:S01]  /*13a00*/  FFMA.FTZ R97, R202, R36.reuse, -R103.reuse ;  /* 0x00000024ca617223 */ /* 0x180fe20000010867 */
[--C-:B------:R-:W-:Y:S07]  /*13a10*/  FFMA.FTZ R117, R154, R36, -R103.reuse ;  /* 0x000000249a757223 */ /* 0x100fee0000010867 */
[----:B------:R-:W-:Y:S01]  /*13a20*/  MUFU.EX2 R98, R98 ;  /* 0x0000006200627308 */ /* 0x000fe20000000800 */
        /* <DEDUP_REMOVED lines=16> */
[----:B------:R-:W-:Y:S01]  /*13b30*/  FMUL.FTZ R20, R42, R80 ;  /* 0x000000502a147220 */ /* 0x000fe20000410000 */
[--C-:B------:R-:W-:Y:S01]  /*13b40*/  FFMA.FTZ R80, R60, R36, -R67.reuse ;  /* 0x000000243c507223 */ /* 0x100fe20000010843 */
[----:B------:R-:W-:Y:S01]  /*13b50*/  FMUL.FTZ R21, R42, R81 ;  /* 0x000000512a157220 */ /* 0x000fe20000410000 */
[----:B------:R-:W5:Y:S06]  /*13b60*/  LDSM.16.MT88.4 R60, [R165+0x6800] ;  /* 0x00680000a53c783b */ /* 0x000f6c0000004200 */
[----:B------:R-:W-:Y:S01]  /*13b70*/  MUFU.EX2 R88, R88 ;  /* 0x0000005800587308 */ /* 0x000fe20000000800 */
[C---:B------:R-:W-:Y:S03]  /*13b80*/  HMMA.16816.F32.BF16 R16, R44.reuse, R22, R16 ;  /* 0x000000162c10723c */ /* 0x040fe60000041810 */
[C---:B------:R-:W-:Y:S01]  /*13b90*/  FMUL.FTZ R22, R41.reuse, R82 ;  /* 0x0000005229167220 */ /* 0x040fe20000410000 */
[C---:B------:R-:W-:Y:S05]  /*13ba0*/  FMUL.FTZ R23, R41.reuse, R83 ;  /* 0x0000005329177220 */ /* 0x040fea0000410000 */
        /* <DEDUP_REMOVED lines=10> */
[--C-:B------:R-:W-:Y:S01]  /*13c50*/  FFMA.FTZ R72, R34, R36, -R67.reuse ;  /* 0x0000002422487223 */ /* 0x100fe20000010843 */
[C---:B------:R-:W-:Y:S06]  /*13c60*/  FMUL.FTZ R34, R41.reuse, R70 ;  /* 0x0000004629227220 */ /* 0x040fec0000410000 */
[----:B------:R3:W-:Y:S01]  /*13c70*/  MUFU.EX2 R73, R80 ;  /* 0x0000005000497308 */ /* 0x0007e20000000800 */
[C---:B------:R-:W-:Y:S03]  /*13c80*/  HMMA.16816.F32.BF16 R24, R44.reuse, R30, R24 ;  /* 0x0000001e2c18723c */ /* 0x040fe60000041818 */
[C---:B------:R-:W-:Y:S01]  /*13c90*/  FMUL.FTZ R30, R41.reuse, R74 ;  /* 0x0000004a291e7220 */ /* 0x040fe20000410000 */
[----:B------:R-:W-:Y:S05]  /*13ca0*/  FMUL.FTZ R31, R41, R75 ;  /* 0x0000004b291f7220 */ /* 0x000fea0000410000 */
[----:B------:R4:W1:Y:S01]  /*13cb0*/  MUFU.EX2 R74, R33 ;  /* 0x00000021004a7308 */ /* 0x0008620000000800 */
[----:B------:R-:W-:Y:S01]  /*13cc0*/  FFMA.FTZ R75, R32, R36, -R67 ;  /* 0x00000024204b7223 */ /* 0x000fe20000010843 */
[----:B------:R-:W-:Y:S01]  /*13cd0*/  FMUL.FTZ R32, R42, R68 ;  /* 0x000000442a207220 */ /* 0x000fe20000410000 */
[-C--:B------:R-:W-:Y:S07]  /*13ce0*/  FFMA.FTZ R68, R216, R36.reuse, -R103 ;  /* 0x00000024d8447223 */ /* 0x080fee0000010867 */
[----:B------:R-:W-:Y:S01]  /*13cf0*/  MUFU.EX2 R72, R72 ;  /* 0x0000004800487308 */ /* 0x000fe20000000800 */
[-C--:B------:R-:W-:Y:S01]  /*13d00*/  FFMA.FTZ R70, R208, R36.reuse, -R67 ;  /* 0x00000024d0467223 */ /* 0x080fe20000010843 */
[C---:B------:R-:W-:Y:S08]  /*13d10*/  HMMA.16816.F32.BF16 R28, R44.reuse, R48, R28 ;  /* 0x000000302c1c723c */ /* 0x040ff0000004181c */
[----:B------:R-:W5:Y:S01]  /*13d20*/  MUFU.EX2 R75, R75 ;  /* 0x0000004b004b7308 */ /* 0x000f620000000800 */
[-CC-:B---3--:R-:W-:Y:S01]  /*13d30*/  FFMA.FTZ R80, R222, R36.reuse, -R103.reuse ;  /* 0x00000024de507223 */ /* 0x188fe20000010867 */
[-C--:B------:R-:W-:Y:S01]  /*13d40*/  FFMA.FTZ R146, R146, R36.reuse, -R103 ;  /* 0x0000002492927223 */ /* 0x080fe20000010867 */
[-CC-:B------:R-:W-:Y:S07]  /*13d50*/  FFMA.FTZ R121, R150, R36.reuse, -R67.reuse ;  /* 0x0000002496797223 */ /* 0x180fee0000010843 */
[----:B------:R-:W-:Y:S01]  /*13d60*/  MUFU.EX2 R68, R68 ;  /* 0x0000004400447308 */ /* 0x000fe20000000800 */
[-C--:B------:R-:W-:Y:S01]  /*13d70*/  FFMA.FTZ R119, R142, R36.reuse, -R67 ;  /* 0x000000248e777223 */ /* 0x080fe20000010843 */
[----:B----4-:R-:W-:Y:S01]  /*13d80*/  FMUL.FTZ R33, R42, R69 ;  /* 0x000000452a217220 */ /* 0x010fe20000410000 */
[-C--:B------:R-:W-:Y:S07]  /*13d90*/  FFMA.FTZ R69, R220, R36.reuse, -R103 ;  /* 0x00000024dc457223 */ /* 0x080fee0000010867 */
[----:B------:R-:W-:Y:S01]  /*13da0*/  MUFU.EX2 R80, R80 ;  /* 0x0000005000507308 */ /* 0x000fe20000000800 */
[-C--:B------:R-:W-:Y:S01]  /*13db0*/  FFMA.FTZ R140, R140, R36.reuse, -R67 ;  /* 0x000000248c8c7223 */ /* 0x080fe20000010843 */
[-C--:B------:R-:W-:Y:S01]  /*13dc0*/  FFMA.FTZ R152, R152, R36.reuse, -R103 ;  /* 0x0000002498987223 */ /* 0x080fe20000010867 */
[----:B------:R-:W-:Y:S07]  /*13dd0*/  FFMA.FTZ R144, R144, R36, -R67 ;  /* 0x0000002490907223 */ /* 0x000fee0000010843 */
[----:B------:R-:W-:Y:S01]  /*13de0*/  MUFU.EX2 R83, R83 ;  /* 0x0000005300537308 */ /* 0x000fe20000000800 */
[----:B------:R-:W-:Y:S01]  /*13df0*/  HMMA.16816.F32.BF16 R32, R44, R50, R32 ;  /* 0x000000322c20723c */ /* 0x000fe20000041820 */
[----:B------:R-:W3:Y:S02]  /*13e00*/  LDSM.16.MT88.4 R48, [R164+0x6800] ;  /* 0x00680000a430783b */ /* 0x000ee40000004200 */
[----:B------:R-:W-:Y:S06]  /*13e10*/  F2FP.BF16.F32.PACK_AB R45, R79, R78 ;  /* 0x0000004e4f2d723e */ /* 0x000fec00000010ff */
[----:B------:R-:W4:Y:S01]  /*13e20*/  MUFU.EX2 R69, R69 ;  /* 0x0000004500457308 */ /* 0x000f220000000800 */
[----:B--2---:R-:W-:Y:S01]  /*13e30*/  F2FP.BF16.F32.PACK_AB R47, R77, R76 ;  /* 0x0000004c4d2f723e */ /* 0x004fe200000010ff */
[--C-:B------:R-:W-:Y:S01]  /*13e40*/  FFMA.FTZ R123, R138, R36, -R103.reuse ;  /* 0x000000248a7b7223 */ /* 0x100fe20000010867 */
[----:B-1----:R-:W-:Y:S07]  /*13e50*/  F2FP.BF16.F32.PACK_AB R44, R73, R74 ;  /* 0x0000004a492c723e */ /* 0x002fee00000010ff */
[----:B------:R-:W-:Y:S01]  /*13e60*/  MUFU.EX2 R81, R81 ;  /* 0x0000005100517308 */ /* 0x000fe20000000800 */
[----:B-----5:R-:W-:Y:S01]  /*13e70*/  F2FP.BF16.F32.PACK_AB R46, R75, R72 ;  /* 0x000000484b2e723e */ /* 0x020fe200000010ff */
[-CC-:B------:R-:W-:Y:S01]  /*13e80*/  FFMA.FTZ R125, R134, R36.reuse, -R103.reuse ;  /* 0x00000024867d7223 */ /* 0x180fe20000010867 */
[-C--:B------:R-:W-:Y:S07]  /*13e90*/  FFMA.FTZ R128, R128, R36.reuse, -R103 ;  /* 0x0000002480807223 */ /* 0x080fee0000010867 */
[----:B------:R-:W1:Y:S01]  /*13ea0*/  MUFU.EX2 R70, R70 ;  /* 0x0000004600467308 */ /* 0x000e620000000800 */
[-CC-:B------:R-:W-:Y:S01]  /*13eb0*/  FFMA.FTZ R127, R132, R36.reuse, -R67.reuse ;  /* 0x00000024847f7223 */ /* 0x180fe20000010843 */
[-CC-:B------:R-:W-:Y:S01]  /*13ec0*/  FFMA.FTZ R129, R126, R36.reuse, -R67.reuse ;  /* 0x000000247e817223 */ /* 0x180fe20000010843 */
[-C--:B------:R-:W-:Y:S01]  /*13ed0*/  FFMA.FTZ R124, R124, R36.reuse, -R67 ;  /* 0x000000247c7c7223 */ /* 0x080fe20000010843 */
[C---:B------:R-:W-:Y:S06]  /*13ee0*/  HMMA.16816.F32.BF16 R4, R44.reuse, R52, R4 ;  /* 0x000000342c04723c */ /* 0x040fec0000041804 */
[----:B------:R-:W-:Y:S01]  /*13ef0*/  MUFU.EX2 R117, R117 ;  /* 0x0000007500757308 */ /* 0x000fe20000000800 */
[-C--:B------:R-:W-:Y:S01]  /*13f00*/  FFMA.FTZ R136, R136, R36.reuse, -R103 ;  /* 0x0000002488887223 */ /* 0x080fe20000010867 */
[-C--:B------:R-:W-:Y:S08]  /*13f10*/  FFMA.FTZ R130, R130, R36.reuse, -R67 ;  /* 0x0000002482827223 */ /* 0x080ff00000010843 */
[----:B------:R-:W2:Y:S01]  /*13f20*/  MUFU.EX2 R148, R152 ;  /* 0x0000009800947308 */ /* 0x000ea20000000800 */
[-C--:B------:R-:W-:Y:S01]  /*13f30*/  FFMA.FTZ R131, R120, R36.reuse, -R103 ;  /* 0x0000002478837223 */ /* 0x080fe20000010867 */
[-C--:B------:R-:W-:Y:S01]  /*13f40*/  FFMA.FTZ R133, R110, R36.reuse, -R67 ;  /* 0x000000246e857223 */ /* 0x080fe20000010843 */
[C---:B------:R-:W-:Y:S01]  /*13f50*/  HMMA.16816.F32.BF16 R8, R44.reuse, R54, R8 ;  /* 0x000000362c08723c */ /* 0x040fe20000041808 */
[----:B------:R-:W5:Y:S06]  /*13f60*/  LDSM.16.MT88.4 R52, [R167+0x7000] ;  /* 0x00700000a734783b */ /* 0x000f6c0000004200 */
[----:B------:R-:W-:Y:S01]  /*13f70*/  MUFU.EX2 R115, R115 ;  /* 0x0000007300737308 */ /* 0x000fe20000000800 */
[-CC-:B------:R-:W-:Y:S01]  /*13f80*/  FFMA.FTZ R122, R122, R36.reuse, -R103.reuse ;  /* 0x000000247a7a7223 */ /* 0x180fe20000010867 */
[-C--:B------:R-:W-:Y:S01]  /*13f90*/  FFMA.FTZ R116, R116, R36.reuse, -R103 ;  /* 0x0000002474747223 */ /* 0x080fe20000010867 */
[-CC-:B------:R-:W-:Y:S07]  /*13fa0*/  FFMA.FTZ R108, R108, R36.reuse, -R67.reuse ;  /* 0x000000246c6c7223 */ /* 0x180fee0000010843 */
[----:B------:R-:W2:Y:S01]  /*13fb0*/  MUFU.EX2 R146, R146 ;  /* 0x0000009200927308 */ /* 0x000ea20000000800 */
[----:B------:R-:W-:Y:S01]  /*13fc0*/  FFMA.FTZ R106, R106, R36, -R67 ;  /* 0x000000246a6a7223 */ /* 0x000fe20000010843 */
[C---:B------:R-:W-:Y:S08]  /*13fd0*/  HMMA.16816.F32.BF16 R12, R44.reuse, R56, R12 ;  /* 0x000000382c0c723c */ /* 0x040ff0000004180c */
[----:B------:R-:W-:Y:S01]  /*13fe0*/  MUFU.EX2 R121, R121 ;  /* 0x0000007900797308 */ /* 0x000fe20000000800 */
[----:B------:R-:W-:Y:S01]  /*13ff0*/  FFMA.FTZ R118, R41, R190, R118 ;  /* 0x000000be29767223 */ /* 0x000fe20000010076 */
[-C--:B------:R-:W-:Y:S01]  /*14000*/  FFMA.FTZ R40, R40, R36.reuse, -R103 ;  /* 0x0000002428287223 */ /* 0x080fe20000010867 */
[-CC-:B------:R-:W-:Y:S07]  /*14010*/  FFMA.FTZ R43, R43, R36.reuse, -R67.reuse ;  /* 0x000000242b2b7223 */ /* 0x180fee0000010843 */
[----:B------:R-:W2:Y:S01]  /*14020*/  MUFU.EX2 R142, R144 ;  /* 0x00000090008e7308 */ /* 0x000ea20000000800 */
[----:B------:R-:W-:Y:S01]  /*14030*/  FADD.FTZ R118, R107, R118 ;  /* 0x000000766b767221 */ /* 0x000fe20000010000 */
[C---:B------:R-:W-:Y:S01]  /*14040*/  HMMA.16816.F32.BF16 R16, R44.reuse, R58, R16 ;  /* 0x0000003a2c10723c */ /* 0x040fe20000041810 */
[----:B------:R-:W2:Y:S07]  /*14050*/  LDSM.16.MT88.4 R56, [R166+0x7000] ;  /* 0x00700000a638783b */ /* 0x000eae0000004200 */
[----:B------:R-:W-:Y:S01]  /*14060*/  MUFU.EX2 R119, R119 ;  /* 0x0000007700777308 */ /* 0x000fe20000000800 */
[----:B------:R-:W-:Y:S01]  /*14070*/  FADD.FTZ R105, R105, R118 ;  /* 0x0000007669697221 */ /* 0x000fe20000010000 */
[----:B------:R-:W-:Y:S01]  /*14080*/  FFMA.FTZ R66, R66, R36, -R67 ;  /* 0x0000002442427223 */ /* 0x000fe20000010843 */
[----:B------:R-:W-:Y:S07]  /*14090*/  FFMA.FTZ R113, R42, R191, R113 ;  /* 0x000000bf2a717223 */ /* 0x000fee0000010071 */
[----:B------:R-:W2:Y:S01]  /*140a0*/  MUFU.EX2 R140, R140 ;  /* 0x0000008c008c7308 */ /* 0x000ea20000000800 */
[----:B------:R-:W-:Y:S01]  /*140b0*/  FADD.FTZ R105, R104, R105 ;  /* 0x0000006968697221 */ /* 0x000fe20000010000 */
[C---:B------:R-:W-:Y:S08]  /*140c0*/  HMMA.16816.F32.BF16 R20, R44.reuse, R60, R20 ;  /* 0x0000003c2c14723c */ /* 0x040ff00000041814 */
[----:B------:R-:W-:Y:S01]  /*140d0*/  MUFU.EX2 R123, R123 ;  /* 0x0000007b007b7308 */ /* 0x000fe20000000800 */
[----:B------:R-:W-:Y:S01]  /*140e0*/  FADD.FTZ R78, R78, R105 ;  /* 0x000000694e4e7221 */ /* 0x000fe20000010000 */
[----:B------:R-:W-:Y:S01]  /*140f0*/  FADD.FTZ R42, R111, R113 ;  /* 0x000000716f2a7221 */ /* 0x000fe20000010000 */
[----:B------:R-:W-:Y:S07]  /*14100*/  ISETP.GT.AND P0, PT, R181, R172, PT ;  /* 0x000000acb500720c */ /* 0x000fee0003f04270 */
[----:B------:R-:W2:Y:S01]  /*14110*/  MUFU.EX2 R134, R136 ;  /* 0x0000008800867308 */ /* 0x000ea20000000800 */
[----:B------:R-:W-:Y:S01]  /*14120*/  FADD.FTZ R79, R79, R78 ;  /* 0x0000004e4f4f7221 */ /* 0x000fe20000010000 */
[C---:B------:R-:W-:Y:S01]  /*14130*/  HMMA.16816.F32.BF16 R24, R44.reuse, R62, R24 ;  /* 0x0000003e2c18723c */ /* 0x040fe20000041818 */
[----:B------:R-:W2:Y:S07]  /*14140*/  LDSM.16.MT88.4 R60, [R165+0x7000] ;  /* 0x00700000a53c783b */ /* 0x000eae0000004200 */
[----:B------:R-:W-:Y:S01]  /*14150*/  MUFU.EX2 R125, R125 ;  /* 0x0000007d007d7308 */ /* 0x000fe20000000800 */
[----:B------:R-:W-:Y:S01]  /*14160*/  FADD.FTZ R76, R76, R79 ;  /* 0x0000004f4c4c7221 */ /* 0x000fe20000010000 */
[----:B------:R-:W-:Y:S01]  /*14170*/  FADD.FTZ R109, R109, R42 ;  /* 0x0000002a6d6d7221 */ /* 0x000fe20000010000 */
[----:B------:R-:W-:Y:S07]  /*14180*/  FFMA.FTZ R42, R38, R36, -R103 ;  /* 0x00000024262a7223 */ /* 0x000fee0000010867 */
[----:B------:R-:W2:Y:S01]  /*14190*/  MUFU.EX2 R128, R128 ;  /* 0x0000008000807308 */ /* 0x000ea20000000800 */
[----:B------:R-:W-:Y:S01]  /*141a0*/  FADD.FTZ R77, R77, R76 ;  /* 0x0000004c4d4d7221 */ /* 0x000fe20000010000 */
[C---:B---3--:R-:W-:Y:S08]  /*141b0*/  HMMA.16816.F32.BF16 R28, R44.reuse, R48, R28 ;  /* 0x000000302c1c723c */ /* 0x048ff0000004181c */
[----:B------:R-:W-:Y:S01]  /*141c0*/  MUFU.EX2 R127, R127 ;  /* 0x0000007f007f7308 */ /* 0x000fe20000000800 */
[----:B------:R-:W-:Y:S01]  /*141d0*/  FADD.FTZ R109, R102, R109 ;  /* 0x0000006d666d7221 */ /* 0x000fe20000010000 */
[----:B------:R-:W-:Y:S08]  /*141e0*/  MOV R102, R3 ;  /* 0x0000000300667202 */ /* 0x000ff00000000f00 */
[----:B------:R-:W3:Y:S01]  /*141f0*/  MUFU.EX2 R126, R130 ;  /* 0x00000082007e7308 */ /* 0x000ee20000000800 */
[----:B------:R-:W-:Y:S01]  /*14200*/  FADD.FTZ R74, R74, R109 ;  /* 0x0000006d4a4a7221 */ /* 0x000fe20000010000 */
[----:B------:R-:W-:Y:S01]  /*14210*/  HMMA.16816.F32.BF16 R32, R44, R50, R32 ;  /* 0x000000322c20723c */ /* 0x000fe20000041820 */
[----:B------:R-:W3:Y:S07]  /*14220*/  LDSM.16.MT88.4 R48, [R164+0x7000] ;  /* 0x00700000a430783b */ /* 0x000eee0000004200 */
[----:B------:R-:W-:Y:S01]  /*14230*/  MUFU.EX2 R129, R129 ;  /* 0x0000008100817308 */ /* 0x000fe20000000800 */
[----:B----4-:R-:W-:Y:S01]  /*14240*/  F2FP.BF16.F32.PACK_AB R45, R69, R80 ;  /* 0x00000050452d723e */ /* 0x010fe200000010ff */
[----:B------:R-:W-:Y:S01]  /*14250*/  FADD.FTZ R80, R80, R77 ;  /* 0x0000004d50507221 */ /* 0x000fe20000010000 */
[----:B------:R-:W-:Y:S07]  /*14260*/  F2FP.BF16.F32.PACK_AB R47, R68, R71 ;  /* 0x00000047442f723e */ /* 0x000fee00000010ff */
[----:B------:R-:W4:Y:S01]  /*14270*/  MUFU.EX2 R124, R124 ;  /* 0x0000007c007c7308 */ /* 0x000f220000000800 */
[----:B------:R-:W-:Y:S01]  /*14280*/  F2FP.BF16.F32.PACK_AB R44, R83, R82 ;  /* 0x00000052532c723e */ /* 0x000fe200000010ff */
[----:B------:R-:W-:Y:S01]  /*14290*/  FADD.FTZ R80, R69, R80 ;  /* 0x0000005045507221 */ /* 0x000fe20000010000 */
[----:B-1----:R-:W-:Y:S01]  /*142a0*/  F2FP.BF16.F32.PACK_AB R46, R70, R81 ;  /* 0x00000051462e723e */ /* 0x002fe200000010ff */
[----:B------:R-:W-:Y:S06]  /*142b0*/  LDSM.16.MT88.4 R76, [R165+0x9800] ;  /* 0x00980000a54c783b */ /* 0x000fec0000004200 */
[----:B------:R-:W-:Y:S01]  /*142c0*/  MUFU.EX2 R120, R122 ;  /* 0x0000007a00787308 */ /* 0x000fe20000000800 */
[----:B------:R-:W-:Y:S01]  /*142d0*/  FADD.FTZ R71, R71, R80 ;  /* 0x0000005047477221 */ /* 0x000fe20000010000 */
[----:B------:R-:W-:Y:S08]  /*142e0*/  FADD.FTZ R73, R73, R74 ;  /* 0x0000004a49497221 */ /* 0x000ff00000010000 */
[----:B------:R-:W1:Y:S01]  /*142f0*/  MUFU.EX2 R131, R131 ;  /* 0x0000008300837308 */ /* 0x000e620000000800 */
[C---:B-----5:R-:W-:Y:S09]  /*14300*/  HMMA.16816.F32.BF16 R4, R44.reuse, R52, R4 ;  /* 0x000000342c04723c */ /* 0x060ff20000041804 */
[----:B------:R-:W-:Y:S01]  /*14310*/  MUFU.EX2 R114, R116 ;  /* 0x0000007400727308 */ /* 0x000fe20000000800 */
        /* <DEDUP_REMOVED lines=62> */
[----:B------:R-:W-:Y:S07]  /*14700*/  F2FP.BF16.F32.PACK_AB R46, R124, R129 ;  /* 0x000000817c2e723e */ /* 0x000fee00000010ff */
[C---:B-----5:R-:W-:Y:S08]  /*14710*/  HMMA.16816.F32.BF16 R4, R44.reuse, R52, R4 ;  /* 0x000000342c04723c */ /* 0x060ff00000041804 */
[C---:B------:R-:W-:Y:S01]  /*14720*/  HMMA.16816.F32.BF16 R8, R44.reuse, R54, R8 ;  /* 0x000000362c08723c */ /* 0x040fe20000041808 */
[----:B------:R-:W5:Y:S07]  /*14730*/  LDSM.16.MT88.4 R52, [R167+0x9000] ;  /* 0x00900000a734783b */ /* 0x000f6e0000004200 */
[C---:B--2---:R-:W-:Y:S08]  /*14740*/  HMMA.16816.F32.BF16 R12, R44.reuse, R56, R12 ;  /* 0x000000382c0c723c */ /* 0x044ff0000004180c */
[C---:B------:R-:W-:Y:S01]  /*14750*/  HMMA.16816.F32.BF16 R16, R44.reuse, R58, R16 ;  /* 0x0000003a2c10723c */ /* 0x040fe20000041810 */
[----:B------:R-:W2:Y:S07]  /*14760*/  LDSM.16.MT88.4 R56, [R166+0x9000] ;  /* 0x00900000a638783b */ /* 0x000eae0000004200 */
[C---:B----4-:R-:W-:Y:S01]  /*14770*/  HMMA.16816.F32.BF16 R20, R44.reuse, R60, R20 ;  /* 0x0000003c2c14723c */ /* 0x050fe20000041814 */
[----:B------:R4:W1:Y:S02]  /*14780*/  MUFU.EX2 R61, R84 ;  /* 0x00000054003d7308 */ /* 0x0008640000000800 */
[----:B------:R-:W-:Y:S05]  /*14790*/  FFMA.FTZ R60, R112, R36, -R67 ;  /* 0x00000024703c7223 */ /* 0x000fea0000010843 */
[C---:B------:R-:W-:Y:S03]  /*147a0*/  HMMA.16816.F32.BF16 R24, R44.reuse, R62, R24 ;  /* 0x0000003e2c18723c */ /* 0x040fe60000041818 */
[----:B------:R-:W5:Y:S10]  /*147b0*/  MUFU.EX2 R60, R60 ;  /* 0x0000003c003c7308 */ /* 0x000f740000000800 */
[----:B------:R-:W2:Y:S01]  /*147c0*/  MUFU.EX2 R62, R108 ;  /* 0x0000006c003e7308 */ /* 0x000ea20000000800 */
[----:B----4-:R-:W-:Y:S01]  /*147d0*/  LDSM.16.MT88.4 R84, [R166+0x9800] ;  /* 0x00980000a654783b */ /* 0x010fe20000004200 */
[C---:B---3--:R-:W-:Y:S08]  /*147e0*/  HMMA.16816.F32.BF16 R28, R44.reuse, R48, R28 ;  /* 0x000000302c1c723c */ /* 0x048ff0000004181c */
[----:B------:R-:W-:Y:S01]  /*147f0*/  HMMA.16816.F32.BF16 R32, R44, R50, R32 ;  /* 0x000000322c20723c */ /* 0x000fe20000041820 */
[----:B------:R-:W3:Y:S02]  /*14800*/  LDSM.16.MT88.4 R48, [R165+0x9000] ;  /* 0x00900000a530783b */ /* 0x000ee40000004200 */
[----:B-1----:R-:W-:Y:S02]  /*14810*/  F2FP.BF16.F32.PACK_AB R45, R131, R120 ;  /* 0x00000078832d723e */ /* 0x002fe400000010ff */
[----:B------:R-:W-:Y:S02]  /*14820*/  F2FP.BF16.F32.PACK_AB R47, R61, R114 ;  /* 0x000000723d2f723e */ /* 0x000fe400000010ff */
[----:B-----5:R-:W-:Y:S02]  /*14830*/  F2FP.BF16.F32.PACK_AB R44, R133, R60 ;  /* 0x0000003c852c723e */ /* 0x020fe400000010ff */
[----:B--2---:R-:W-:Y:S07]  /*14840*/  F2FP.BF16.F32.PACK_AB R46, R41, R62 ;  /* 0x0000003e292e723e */ /* 0x004fee00000010ff */
[C---:B------:R-:W-:Y:S08]  /*14850*/  HMMA.16816.F32.BF16 R4, R44.reuse, R52, R4 ;  /* 0x000000342c04723c */ /* 0x040ff00000041804 */
[C---:B------:R-:W-:Y:S01]  /*14860*/  HMMA.16816.F32.BF16 R8, R44.reuse, R54, R8 ;  /* 0x000000362c08723c */ /* 0x040fe20000041808 */
[----:B------:R-:W1:Y:S07]  /*14870*/  LDSM.16.MT88.4 R52, [R164+0x9000] ;  /* 0x00900000a434783b */ /* 0x000e6e0000004200 */
[C---:B------:R-:W-:Y:S03]  /*14880*/  HMMA.16816.F32.BF16 R12, R44.reuse, R56, R12 ;  /* 0x000000382c0c723c */ /* 0x040fe6000004180c */
[-CC-:B------:R-:W-:Y:S01]  /*14890*/  FFMA.FTZ R56, R39, R36.reuse, -R103.reuse ;  /* 0x0000002427387223 */ /* 0x180fe20000010867 */
[-C--:B------:R-:W-:Y:S01]  /*148a0*/  FFMA.FTZ R103, R37, R36.reuse, -R103 ;  /* 0x0000002425677223 */ /* 0x080fe20000010867 */
[----:B------:R2:W-:Y:S03]  /*148b0*/  MUFU.EX2 R39, R40 ;  /* 0x0000002800277308 */ /* 0x0005e60000000800 */
[C---:B------:R-:W-:Y:S07]  /*148c0*/  HMMA.16816.F32.BF16 R16, R44.reuse, R58, R16 ;  /* 0x0000003a2c10723c */ /* 0x040fee0000041810 */
[----:B------:R-:W-:Y:S01]  /*148d0*/  MUFU.EX2 R37, R42 ;  /* 0x0000002a00257308 */ /* 0x000fe20000000800 */
[----:B------:R-:W-:Y:S09]  /*148e0*/  FADD.FTZ R58, R82, R75 ;  /* 0x0000004b523a7221 */ /* 0x000ff20000010000 */
[----:B------:R-:W4:Y:S01]  /*148f0*/  MUFU.EX2 R38, R56 ;  /* 0x0000003800267308 */ /* 0x000f220000000800 */
[----:B------:R-:W-:Y:S01]  /*14900*/  FADD.FTZ R58, R83, R58 ;  /* 0x0000003a533a7221 */ /* 0x000fe20000010000 */
[C---:B---3--:R-:W-:Y:S08]  /*14910*/  HMMA.16816.F32.BF16 R20, R44.reuse, R48, R20 ;  /* 0x000000302c14723c */ /* 0x048ff00000041814 */
[----:B------:R-:W3:Y:S01]  /*14920*/  MUFU.EX2 R190, R103 ;  /* 0x0000006700be7308 */ /* 0x000ee20000000800 */
[-CC-:B--2---:R-:W-:Y:S01]  /*14930*/  FFMA.FTZ R40, R64, R36.reuse, -R67.reuse ;  /* 0x0000002440287223 */ /* 0x184fe20000010843 */
[----:B------:R-:W-:Y:S08]  /*14940*/  FFMA.FTZ R67, R65, R36, -R67 ;  /* 0x0000002441437223 */ /* 0x000ff00000010843 */
[----:B------:R-:W-:Y:S01]  /*14950*/  MUFU.EX2 R42, R66 ;  /* 0x00000042002a7308 */ /* 0x000fe20000000800 */
[----:B------:R-:W-:Y:S01]  /*14960*/  FADD.FTZ R81, R81, R58 ;  /* 0x0000003a51517221 */ /* 0x000fe20000010000 */
[C---:B------:R-:W-:Y:S08]  /*14970*/  HMMA.16816.F32.BF16 R24, R44.reuse, R50, R24 ;  /* 0x000000322c18723c */ /* 0x040ff00000041818 */
[----:B------:R-:W2:Y:S01]  /*14980*/  MUFU.EX2 R40, R40 ;  /* 0x0000002800287308 */ /* 0x000ea20000000800 */
[----:B----4-:R-:W-:Y:S01]  /*14990*/  F2FP.BF16.F32.PACK_AB R69, R38, R39 ;  /* 0x000000272645723e */ /* 0x010fe200000010ff */
[----:B------:R-:W-:Y:S08]  /*149a0*/  FADD.FTZ R81, R70, R81 ;  /* 0x0000005146517221 */ /* 0x000ff00000010000 */
[----:B------:R-:W4:Y:S01]  /*149b0*/  MUFU.EX2 R67, R67 ;  /* 0x0000004300437308 */ /* 0x000f220000000800 */
[----:B---3--:R-:W-:Y:S01]  /*149c0*/  F2FP.BF16.F32.PACK_AB R71, R190, R37 ;  /* 0x00000025be47723e */ /* 0x008fe200000010ff */
[----:B------:R-:W-:Y:S01]  /*149d0*/  FADD.FTZ R48, R98, R81 ;  /* 0x0000005162307221 */ /* 0x000fe20000010000 */
[C---:B-1----:R-:W-:Y:S03]  /*149e0*/  HMMA.16816.F32.BF16 R28, R44.reuse, R52, R28 ;  /* 0x000000342c1c723c */ /* 0x042fe6000004181c */
[----:B------:R-:W-:Y:S01]  /*149f0*/  FADD.FTZ R48, R99, R48 ;  /* 0x0000003063307221 */ /* 0x000fe20000010000 */
[----:B------:R-:W-:Y:S02]  /*14a00*/  MOV R103, R2 ;  /* 0x0000000200677202 */ /* 0x000fe40000000f00 */
[----:B--2---:R-:W-:Y:S01]  /*14a10*/  F2FP.BF16.F32.PACK_AB R68, R43, R40 ;  /* 0x000000282b44723e */ /* 0x004fe200000010ff */
[----:B------:R-:W-:Y:S01]  /*14a20*/  FADD.FTZ R91, R91, R48 ;  /* 0x000000305b5b7221 */ /* 0x000fe20000010000 */
[----:B------:R-:W-:Y:S03]  /*14a30*/  HMMA.16816.F32.BF16 R32, R44, R54, R32 ;  /* 0x000000362c20723c */ /* 0x000fe60000041820 */
[----:B----4-:R-:W-:Y:S01]  /*14a40*/  F2FP.BF16.F32.PACK_AB R70, R67, R42 ;  /* 0x0000002a4346723e */ /* 0x010fe200000010ff */
[----:B------:R-:W-:Y:S04]  /*14a50*/  FADD.FTZ R90, R90, R91 ;  /* 0x0000005b5a5a7221 */ /* 0x000fe80000010000 */
[----:B------:R-:W-:Y:S02]  /*14a60*/  FADD.FTZ R121, R121, R90 ;  /* 0x0000005a79797221 */ /* 0x000fe40000010000 */
        /* <DEDUP_REMOVED lines=35> */
.L_x_12837:
        /* <DEDUP_REMOVED lines=11> */
.L_x_12852:
        /* <DEDUP_REMOVED lines=125> */
.L_x_12847:
[----:B------:R-:W-:Y:S05]  /*15520*/  BSYNC.RECONVERGENT B0 ;  /* 0x0000000000007941 */ /* 0x000fea0003800200 */
.L_x_12846:
        /* <DEDUP_REMOVED lines=36> */
[----:B-1----:R-:W-:Y:S05]  /*15770*/  @P0 RET.REL.NODEC R178 `(_ZN5flash24flash_fwd_splitkv_kernelI23Flash_fwd_kernel_traitsILi64ELi64ELi128ELi4ELb0ELb0EN7cutlass10bfloat16_tE19Flash_kernel_traitsILi64ELi64ELi128ELi4ES3_EELb0ELb0ELb1ELb0ELb0ELb1ELb1ELb1EEEvNS_16Flash_fwd_paramsE) ;  /* 0xfffffea8b2200950 */ /* 0x002fea0003c3ffff */
[----:B------:R-:W-:Y:S01]  /*15780*/  MOV R179, 0x0 ;  /* 0x0000000000b37802 */ /* 0x000fe20000000f00 */
[----:B------:R1:W-:Y:S03]  /*15790*/  ST.E.128 desc[UR4][R36.64+0x3800], R4 ;  /* 0x0038000424007985 */ /* 0x0003e6000c101d04 */
[----:B-1----:R-:W-:Y:S05]  /*157a0*/  RET.REL.NODEC R178 `(_ZN5flash24flash_fwd_splitkv_kernelI23Flash_fwd_kernel_traitsILi64ELi64ELi128ELi4ELb0ELb0EN7cutlass10bfloat16_tE19Flash_kernel_traitsILi64ELi64ELi128ELi4ES3_EELb0ELb0ELb1ELb0ELb0ELb1ELb1ELb1EEEvNS_16Flash_fwd_paramsE) ;  /* 0xfffffea8b2147950 */ /* 0x002fea0003c3ffff */
.L_x_12845:
[----:B------:R-:W-:Y:S01]  /*157b0*/  MOV R8, 0x2 ;  /* 0x0000000200087802 */ /* 0x000fe20000000f00 */
[----:B------:R-:W-:Y:S01]  /*157c0*/  IMAD.MOV.U32 R7, RZ, RZ, -0x1 ;  /* 0xffffffffff077424 */ /* 0x000fe200078e00ff */
[----:B------:R-:W-:-:S07]  /*157d0*/  MOV R5, 0x1f ;  /* 0x0000001f00057802 */ /* 0x000fce0000000f00 */
[----:B-1---5:R-:W-:Y:S05]  /*157e0*/  WARPSYNC.COLLECTIVE R7, `(.L_x_12848) ;  /* 0x0000000007087348 */ /* 0x022fea0003c00000 */
[----:B------:R2:W3:Y:S02]  /*157f0*/  SHFL.BFLY P0, R10, R191, R8, R5 ;  /* 0x0c000008bf0a7389 */ /* 0x0004e40000000005 */
[----:B-123-5:R-:W-:Y:S05]  /*15800*/  ENDCOLLECTIVE ;  /* 0x000000000000791b */ /* 0x02efea0003800000 */
.L_x_12848:
[----:B------:R-:W-:Y:S02]  /*15810*/  MOV R6, R10 ;  /* 0x0000000a00067202 */ /* 0x000fe40000000f00 */
[----:B------:R-:W-:-:S03]  /*15820*/  MOV R8, 0x1 ;  /* 0x0000000100087802 */ /* 0x000fc60000000f00 */
[----:B------:R-:W-:-:S04]  /*15830*/  FADD.FTZ R11, R6, R191 ;  /* 0x000000bf060b7221 */ /* 0x000fc80000010000 */
[----:B------:R-:W-:-:S07]  /*15840*/  IMAD.MOV.U32 R191, RZ, RZ, R11 ;  /* 0x000000ffffbf7224 */ /* 0x000fce00078e000b */
[----:B------:R-:W-:Y:S05]  /*15850*/  WARPSYNC.COLLECTIVE R7, `(.L_x_12849) ;  /* 0x0000000007087348 */ /* 0x000fea0003c00000 */
[----:B------:R1:W2:Y:S02]  /*15860*/  SHFL.BFLY P0, R10, R191, R8, R5 ;  /* 0x0c000008bf0a7389 */ /* 0x0002a40000000005 */
[----:B-12---:R-:W-:Y:S05]  /*15870*/  ENDCOLLECTIVE ;  /* 0x000000000000791b */ /* 0x006fea0003800000 */
.L_x_12849:
[----:B------:R-:W-:Y:S01]  /*15880*/  MOV R191, R190 ;  /* 0x000000be00bf7202 */ /* 0x000fe20000000f00 */
[----:B------:R-:W-:Y:S01]  /*15890*/  IMAD.MOV.U32 R6, RZ, RZ, R10 ;  /* 0x000000ffff067224 */ /* 0x000fe200078e000a */
[----:B------:R-:W-:-:S03]  /*158a0*/  MOV R8, 0x2 ;  /* 0x0000000200087802 */ /* 0x000fc60000000f00 */
[----:B------:R-:W-:-:S07]  /*158b0*/  FADD.FTZ R6, R11, R6 ;  /* 0x000000060b067221 */ /* 0x000fce0000010000 */
[----:B------:R-:W-:Y:S05]  /*158c0*/  WARPSYNC.COLLECTIVE R7, `(.L_x_12850) ;  /* 0x0000000007087348 */ /* 0x000fea0003c00000 */
[----:B------:R1:W2:Y:S02]  /*158d0*/  SHFL.BFLY P0, R10, R191, R8, R5 ;  /* 0x0c000008bf0a7389 */ /* 0x0002a40000000005 */
[----:B-12---:R-:W-:Y:S05]  /*158e0*/  ENDCOLLECTIVE ;  /* 0x000000000000791b */ /* 0x006fea0003800000 */
.L_x_12850:
[----:B------:R-:W-:Y:S01]  /*158f0*/  FADD.FTZ R9, R10, R190 ;  /* 0x000000be0a097221 */ /* 0x000fe20000010000 */
[----:B------:R-:W-:-:S03]  /*15900*/  MOV R8, 0x1 ;  /* 0x0000000100087802 */ /* 0x000fc60000000f00 */
[----:B------:R-:W-:-:S07]  /*15910*/  IMAD.MOV.U32 R191, RZ, RZ, R9 ;  /* 0x000000ffffbf7224 */ /* 0x000fce00078e0009 */
[----:B------:R-:W-:Y:S05]  /*15920*/  WARPSYNC.COLLECTIVE R7, `(.L_x_12851) ;  /* 0x0000000007087348 */ /* 0x000fea0003c00000 */
[----:B------:R1:W2:Y:S02]  /*15930*/  SHFL.BFLY P0, R10, R191, R8, R5 ;  /* 0x0c000008bf0a7389 */ /* 0x0002a40000000005 */
[----:B-12---:R-:W-:Y:S05]  /*15940*/  ENDCOLLECTIVE ;  /* 0x000000000000791b */ /* 0x006fea0003800000 */
.L_x_12851:
[----:B------:R-:W-:Y:S01]  /*15950*/  MOV R12, R10 ;  /* 0x0000000a000c7202 */ /* 0x000fe20000000f00 */
[----:B------:R-:W-:Y:S06]  /*15960*/  BRA `(.L_x_12852) ;  /* 0xfffffff000f87947 */ /* 0x000fec000383ffff */
.L_x_12853:
        /* <DEDUP_REMOVED lines=9> */
.L_x_14821:


//--------------------- .text._ZN5flash24flash_fwd_splitkv_kernelI23Flash_fwd_kernel_traitsILi64ELi64ELi128ELi4ELb0ELb0EN7cutlass10bfloat16_tE19Flash_kernel_traitsILi64ELi64ELi128ELi4ES3_EELb0ELb1ELb0ELb0ELb1ELb0ELb0ELb0EEEvNS_16Flash_fwd_paramsE --------------------------
	.section	.text._ZN5flash24flash_fwd_splitkv_kernelI23Flash_fwd_kernel_traitsILi64ELi64ELi128ELi4ELb0ELb0EN7cutlass10bfloat16_tE19Flash_kernel_traitsILi64ELi64ELi128ELi4ES3_EELb0ELb1ELb0ELb0ELb1ELb0ELb0ELb0EEEvNS_16Flash_fwd_paramsE,"ax",@progbits
	.align	128
        .global         _ZN5flash24flash_fwd_splitkv_kernelI23Flash_fwd_kernel_traitsILi64ELi64ELi128ELi4ELb0ELb0EN7cutlass10bfloat16_tE19Flash_kernel_traitsILi64ELi64ELi128ELi4ES3_EELb0ELb1ELb0ELb0ELb1ELb0ELb0ELb0EEEvNS_16Flash_fwd_paramsE
        .type           _ZN5flash24flash_fwd_splitkv_kernelI23Flash_fwd_kernel_traitsILi64ELi64ELi128ELi4ELb0ELb0EN7cutlass10bfloat16_tE19Flash_kernel_traitsILi64ELi64ELi128ELi4ES3_EELb0ELb1ELb0ELb0ELb1ELb0ELb0ELb0EEEvNS_16Flash_fwd_paramsE,@function
        .size           _ZN5flash24flash_fwd_splitkv_kernelI23Flash_fwd_kernel_traitsILi64ELi64ELi128ELi4ELb0ELb0EN7cutlass10bfloat16_tE19Flash_kernel_traitsILi64ELi64ELi128ELi4ES3_EELb0ELb1ELb0ELb0ELb1ELb0ELb0ELb0EEEvNS_16Flash_fwd_paramsE,(.L_x_14822 - _ZN5flash24flash_fwd_splitkv_kernelI23Flash_fwd_kernel_traitsILi64ELi64ELi128ELi4ELb0ELb0EN7cutlass10bfloat16_tE19Flash_kernel_traitsILi64ELi64ELi128ELi4ES3_EELb0ELb1ELb0ELb0ELb1ELb0ELb0ELb0EEEvNS_16Flash_fwd_paramsE)
        .other          _ZN5flash24flash_fwd_splitkv_kernelI23Flash_fwd_kernel_traitsILi64ELi64ELi128ELi4ELb0ELb0EN7cutlass10bfloat16_tE19Flash_kernel_traitsILi64ELi64ELi128ELi4ES3_EELb0ELb1ELb0ELb0ELb1ELb0ELb0ELb0EEEvNS_16Flash_fwd_paramsE,@"STO_CUDA_ENTRY STV_DEFAULT"
_ZN5flash24flash_fwd_splitkv_kernelI23Flash_fwd_kernel_traitsILi64ELi64ELi128ELi4ELb0ELb0EN7cutlass10bfloat16_tE19Flash_kernel_traitsILi64ELi64ELi128ELi4ES3_EELb0ELb1ELb0ELb0ELb1ELb0ELb0ELb0EEEvNS_16Flash_fwd_paramsE:
.text._ZN5flash24flash_fwd_splitkv_kernelI23Flash_fwd_kernel_traitsILi64ELi64ELi128ELi4ELb0ELb0EN7cutlass10bfloat16_tE19Flash_kernel_traitsILi64ELi64ELi128ELi4ES3_EELb0ELb1ELb0ELb0ELb1ELb0ELb0ELb0EEEvNS_16Flash_fwd_paramsE:
[----:B------:R-:W-:Y:S01]  /*0000*/  LDC R1, c[0x0][0x37c] ;  /* 0x0000df00ff017b82 */ /* 0x000fe20000000800 */
[----:B------:R-:W1:Y:S07]  /*0010*/  S2R R41, SR_CTAID.X ;  /* 0x0000000000297919 */ /* 0x000e6e0000002500 */
[----:B------:R-:W2:Y:S01]  /*0020*/  LDC.64 R2, c[0x0][0x348] ;  /* 0x0000d200ff027b82 */ /* 0x000ea20000000a00 */
[----:B------:R-:W-:Y:S01]  /*0030*/  BSSY.RECONVERGENT B3, `(.L_x_12854) ;  /* 0x0000005000037945 */ /* 0x000fe20003800200 */
[----:B------:R-:W-:Y:S01]  /*0040*/  MOV R178, 0x80 ;  /* 0x0000008000b27802 */ /* 0x000fe20000000f00 */
[----:B------:R-:W3:Y:S01]  /*0050*/  S2R R180, SR_CTAID.Y ;  /* 0x0000000000b47919 */ /* 0x000ee20000002600 */
[----:B------:R-:W4:Y:S05]  /*0060*/  S2R R179, SR_CTAID.Z ;  /* 0x0000000000b37919 */ /* 0x000f2a0000002700 */
[----:B-1234-:R-:W-:Y:S05]  /*0070*/  CALL.REL.NOINC `($_ZN5flash24flash_fwd_splitkv_kernelI23Flash_fwd_kernel_traitsILi64ELi64ELi128ELi4ELb0ELb0EN7cutlass10bfloat16_tE19Flash_kernel_traitsILi64ELi64ELi128ELi4ES3_EELb0ELb1ELb0ELb0ELb1ELb0ELb0ELb0EEEvNS_16Flash_fwd_paramsE$_ZN5flash30compute_attn_1rowblock_splitkvI23Flash_fwd_kernel_traitsILi64ELi64ELi128ELi4ELb0ELb0EN7cutlass10bfloat16_tE19Flash_kernel_traitsILi64ELi64ELi128ELi4ES3_EELb0ELb1ELb0ELb0ELb1ELb0ELb0ELb0ENS_16Flash_fwd_paramsEEEvRKT8_iiiii) ;  /* 0x0000000000087944 */ /* 0x01efea0003c00000 */
[----:B------:R-:W-:Y:S05]  /*0080*/  BSYNC.RECONVERGENT B3 ;  /* 0x0000000000037941 */ /* 0x000fea0003800200 */
.L_x_12854:
[----:B------:R-:W-:Y:S05]  /*0090*/  EXIT ;  /* 0x000000000000794d */ /* 0x000fea0003800000 */
        .type           $_ZN5flash24flash_fwd_splitkv_kernelI23Flash_fwd_kernel_traitsILi64ELi64ELi128ELi4ELb0ELb0EN7cutlass10bfloat16_tE19Flash_kernel_traitsILi64ELi64ELi128ELi4ES3_EELb0ELb1ELb0ELb0ELb1ELb0ELb0ELb0EEEvNS_16Flash_fwd_paramsE$_ZN5flash30compute_attn_1rowblock_splitkvI23Flash_fwd_kernel_traitsILi64ELi64ELi128ELi4ELb0ELb0EN7cutlass10bfloat16_tE19Flash_kernel_traitsILi64ELi64ELi128ELi4ES3_EELb0ELb1ELb0ELb0ELb1ELb0ELb0ELb0ENS_16Flash_fwd_paramsEEEvRKT8_iiiii,@function
        .size           $_ZN5flash24flash_fwd_splitkv_kernelI23Flash_fwd_kernel_traitsILi64ELi64ELi128ELi4ELb0ELb0EN7cutlass10bfloat16_tE19Flash_kernel_traitsILi64ELi64ELi128ELi4ES3_EELb0ELb1ELb0ELb0ELb1ELb0ELb0ELb0EEEvNS_16Flash_fwd_paramsE$_ZN5flash30compute_attn_1rowblock_splitkvI23Flash_fwd_kernel_traitsILi64ELi64ELi128ELi4ELb0ELb0EN7cutlass10bfloat16_tE19Flash_kernel_traitsILi64ELi64ELi128ELi4ES3_EELb0ELb1ELb0ELb0ELb1ELb0ELb0ELb0ENS_16Flash_fwd_paramsEEEvRKT8_iiiii,(.L_x_14822 - $_ZN5flash24flash_fwd_splitkv_kernelI23Flash_fwd_kernel_traitsILi64ELi64ELi128ELi4ELb0ELb0EN7cutlass10bfloat16_tE19Flash_kernel_traitsILi64ELi64ELi128ELi4ES3_EELb0ELb1ELb0ELb0ELb1ELb0ELb0ELb0EEEvNS_16Flash_fwd_paramsE$_ZN5flash30compute_attn_1rowblock_splitkvI23Flash_fwd_kernel_traitsILi64ELi64ELi128ELi4ELb0ELb0EN7cutlass10bfloat16_tE19Flash_kernel_traitsILi64ELi64ELi128ELi4ES3_EELb0ELb1ELb0ELb0ELb1ELb0ELb0ELb0ENS_16Flash_fwd_paramsEEEvRKT8_iiiii)
$_ZN5flash24flash_fwd_splitkv_kernelI23Flash_fwd_kernel_traitsILi64ELi64ELi128ELi4ELb0ELb0EN7cutlass10bfloat16_tE19Flash_kernel_traitsILi64ELi64ELi128ELi4ES3_EELb0ELb1ELb0ELb0ELb1ELb0ELb0ELb0EEEvNS_16Flash_fwd_paramsE$_ZN5flash30compute_attn_1rowblock_splitkvI23Flash_fwd_kernel_traitsILi64ELi64ELi128ELi4ELb0ELb0EN7cutlass10bfloat16_tE19Flash_kernel_traitsILi64ELi64ELi128ELi4ES3_EELb0ELb1ELb0ELb0ELb1ELb0ELb0ELb0ENS_16Flash_fwd_paramsEEEvRKT8_iiiii:
        /* <DEDUP_REMOVED lines=39> */
.L_x_12856:
[----:B------:R-:W-:Y:S05]  /*0310*/  BSYNC.RECONVERGENT B0 ;  /* 0x0000000000007941 */ /* 0x000fea0003800200 */
.L_x_12855:
[----:B------:R-:W-:Y:S04]  /*0320*/  BSSY.RECONVERGENT B0, `(.L_x_12857) ;  /* 0x0000007000007945 */ /* 0x000fe80003800200 */
[----:B------:R-:W-:Y:S05]  /*0330*/  @!P3 BRA `(.L_x_12858) ;  /* 0x000000000014b947 */ /* 0x000fea0003800000 */
[----:B------:R-:W4:Y:S02]  /*0340*/  LD.E.U8 R5, desc[UR4][R2.64+0x1b2] ;  /* 0x0001b20402057980 */ /* 0x000f24000c101100 */
[----:B----4-:R-:W-:-:S13]  /*0350*/  ISETP.NE.AND P1, PT, R5, RZ, PT ;  /* 0x000000ff0500720c */ /* 0x010fda0003f25270 */
[----:B------:R-:W4:Y:S02]  /*0360*/  @P1 LD.E R10, desc[UR4][R14.64+0x4] ;  /* 0x000004040e0a1980 */ /* 0x000f24000c101900 */
[----:B----45:R-:W-:-:S06]  /*0370*/  @P1 IADD3 R127, PT, PT, R10, -R13, RZ ;  /* 0x8000000d0a7f1210 */ /* 0x030fcc0007ffe0ff */
[----:B------:R4:W5:Y:S02]  /*0380*/  @!P1 LD.E R127, desc[UR4][R14.64] ;  /* 0x000000040e7f9980 */ /* 0x000964000c101900 */
.L_x_12858:
[----:B------:R-:W-:Y:S05]  /*0390*/  BSYNC.RECONVERGENT B0 ;  /* 0x0000000000007941 */ /* 0x000fea0003800200 */
.L_x_12857:
        /* <DEDUP_REMOVED lines=8> */
.L_x_12860:
[----:B------:R-:W5:Y:S01]  /*0420*/  LD.E.64 R6, desc[UR4][R2.64+0x108] ;  /* 0x0001080402067980 */ /* 0x000f62000c101b00 */
[----:B------:R-:W-:Y:S01]  /*0430*/  BSSY.RECONVERGENT B0, `(.L_x_12862) ;  /* 0x0000006000007945 */ /* 0x000fe20003800200 */
[----:B------:R-:W-:Y:S01]  /*0440*/  IMAD.MOV.U32 R5, RZ, RZ, RZ ;  /* 0x000000ffff057224 */ /* 0x000fe200078e00ff */
[----:B-----5:R-:W-:-:S04]  /*0450*/  ISETP.NE.U32.AND P0, PT, R6, RZ, PT ;  /* 0x000000ff0600720c */ /* 0x020fc80003f05070 */
[----:B------:R-:W-:-:S13]  /*0460*/  ISETP.NE.AND.EX P0, PT, R7, RZ, PT, P0 ;  /* 0x000000ff0700720c */ /* 0x000fda0003f05300 */
[----:B------:R-:W-:Y:S05]  /*0470*/  @!P0 BRA `(.L_x_12863) ;  /* 0x0000000000048947 */ /* 0x000fea0003800000 */
[----:B------:R1:W5:Y:S02]  /*0480*/  LD.E R5, desc[UR4][R2.64+0xbc] ;  /* 0x0000bc0402057980 */ /* 0x000364000c101900 */
.L_x_12863:
[----:B------:R-:W-:Y:S05]  /*0490*/  BSYNC.RECONVERGENT B0 ;  /* 0x0000000000007941 */ /* 0x000fea0003800200 */
.L_x_12862:
[----:B-----5:R-:W-:Y:S02]  /*04a0*/  IADD3 R127, PT, PT, R5, R127, -R12 ;  /* 0x0000007f057f7210 */ /* 0x020fe40007ffe80c */
.L_x_12861:
[----:B------:R-:W-:Y:S05]  /*04b0*/  BSYNC.RECONVERGENT B1 ;  /* 0x0000000000017941 */ /* 0x000fea0003800200 */
.L_x_12859:
[----:B------:R-:W-:Y:S01]  /*04c0*/  IMAD.SHL.U32 R182, R41, 0x40, RZ ;  /* 0x0000004029b67824 */ /* 0x000fe200078e00ff */
[----:B------:R-:W-:Y:S01]  /*04d0*/  MOV R6, R178 ;  /* 0x000000b200067202 */ /* 0x000fe20000000f00 */
[----:B------:R-:W-:-:S03]  /*04e0*/  IMAD.MOV.U32 R7, RZ, RZ, 0x0 ;  /* 0x00000000ff077424 */ /* 0x000fc600078e00ff */
[----:B------:R-:W-:-:S13]  /*04f0*/  ISETP.GT.AND P0, PT, R37, R182, PT ;  /* 0x000000b62500720c */ /* 0x000fda0003f04270 */
[----:B-1234-:R-:W-:Y:S05]  /*0500*/  @!P0 RET.REL.NODEC R6 `(_ZN5flash24flash_fwd_splitkv_kernelI23Flash_fwd_kernel_traitsILi64ELi64ELi128ELi4ELb0ELb0EN7cutlass10bfloat16_tE19Flash_kernel_traitsILi64ELi64ELi128ELi4ES3_EELb0ELb1ELb0ELb0ELb1ELb0ELb0ELb0EEEvNS_16Flash_fwd_paramsE) ;  /* 0xfffffff806bc8950 */ /* 0x01efea0003c3ffff */
        /* <DEDUP_REMOVED lines=94> */
.L_x_12866:
[----:B------:R-:W-:Y:S05]  /*0af0*/  BSYNC.RECONVERGENT B0 ;  /* 0x0000000000007941 */ /* 0x000fea0003800200 */
.L_x_12865:
        /* <DEDUP_REMOVED lines=13> */
.L_x_12868:
[----:B------:R-:W-:Y:S05]  /*0bd0*/  BSYNC.RECONVERGENT B0 ;  /* 0x0000000000007941 */ /* 0x000fea0003800200 */
.L_x_12867:
        /* <DEDUP_REMOVED lines=12> */
.L_x_12870:
[----:B------:R-:W-:Y:S05]  /*0ca0*/  BSYNC.RECONVERGENT B0 ;  /* 0x0000000000007941 */ /* 0x000fea0003800200 */
.L_x_12869:
[----:B------:R-:W-:Y:S01]  /*0cb0*/  MOV R179, 0x0 ;  /* 0x0000000000b37802 */ /* 0x000fe20000000f00 */
[----:B------:R-:W-:Y:S04]  /*0cc0*/  @!P6 ST.E desc[UR4][R16.64], R3 ;  /* 0x000000031000e985 */ /* 0x000fe8000c101904 */
[----:B------:R-:W-:Y:S04]  /*0cd0*/  @!P5 ST.E desc[UR4][R16.64+0x40], R2 ;  /* 0x000040021000d985 */ /* 0x000fe8000c101904 */
[----:B------:R1:W-:Y:S02]  /*0ce0*/  @!P4 ST.E desc[UR4][R16.64+0x80], R0 ;  /* 0x000080001000c985 */ /* 0x0003e4000c101904 */
[----:B-1234-:R-:W-:Y:S05]  /*0cf0*/  @P0 RET.REL.NODEC R178 `(_ZN5flash24flash_fwd_splitkv_kernelI23Flash_fwd_kernel_traitsILi64ELi64ELi128ELi4ELb0ELb0EN7cutlass10bfloat16_tE19Flash_kernel_traitsILi64ELi64ELi128ELi4ES3_EELb0ELb1ELb0ELb0ELb1ELb0ELb0ELb0EEEvNS_16Flash_fwd_paramsE) ;  /* 0xfffffff0b2c00950 */ /* 0x01efea0003c3ffff */
[----:B------:R-:W-:Y:S02]  /*0d00*/  MOV R3, 0x7f800000 ;  /* 0x7f80000000037802 */ /* 0x000fe40000000f00 */
[----:B------:R-:W-:-:S03]  /*0d10*/  MOV R179, 0x0 ;  /* 0x0000000000b37802 */ /* 0x000fc60000000f00 */
[----:B------:R1:W-:Y:S02]  /*0d20*/  ST.E desc[UR4][R16.64+0xc0], R3 ;  /* 0x0000c00310007985 */ /* 0x0003e4000c101904 */
[----:B-1----:R-:W-:Y:S05]  /*0d30*/  RET.REL.NODEC R178 `(_ZN5flash24flash_fwd_splitkv_kernelI23Flash_fwd_kernel_traitsILi64ELi64ELi128ELi4ELb0ELb0EN7cutlass10bfloat16_tE19Flash_kernel_traitsILi64ELi64ELi128ELi4ES3_EELb0ELb1ELb0ELb0ELb1ELb0ELb0ELb0EEEvNS_16Flash_fwd_paramsE) ;  /* 0xfffffff0b2b07950 */ /* 0x002fea0003c3ffff */
.L_x_12864:
        /* <DEDUP_REMOVED lines=52> */
[----:B------:R-:W-:-:S05]  /*1080*/  IMAD.WIDE R22, R10, 0x4, R186 ;  /* 0x000000040a167825 */ /* 0x000fca00078e02ba */
[----:B------:R1:W3:Y:S01]  /*1090*/  LD.E R0, desc[UR4][R22.64] ;  /* 0x0000000416007980 */ /* 0x0002e2000c101900 */
[----:B----4-:R-:W-:-:S04]  /*10a0*/  IABS R9, R6 ;  /* 0x0000000600097213 */ /* 0x010fc80000000000 */
[----:B------:R-:W4:Y:S08]  /*10b0*/  I2F.RP R20, R9 ;  /* 0x0000000900147306 */ /* 0x000f300000209400 */
[----:B----4-:R-:W4:Y:S02]  /*10c0*/  MUFU.RCP R13, R20 ;  /* 0x00000014000d7308 */ /* 0x010f240000001000 */
[----:B----4-:R-:W-:-:S06]  /*10d0*/  VIADD R13, R13, 0xffffffe ;  /* 0x0ffffffe0d0d7836 */ /* 0x010fcc0000000000 */
[----:B-1----:R-:W1:Y:S01]  /*10e0*/  F2I.FTZ.U32.TRUNC.NTZ R23, R13 ;  /* 0x0000000d00177305 */ /* 0x002e62000021f000 */
        /* <DEDUP_REMOVED lines=27> */
[----:B------:R-:W-:-:S04]  /*12a0*/  IMAD R8, R19, R0, RZ ;  /* 0x0000000013087224 */ /* 0x000fc800078e02ff */
[C---:B------:R-:W-:Y:S02]  /*12b0*/  IMAD R8, R18.reuse, R7, R8 ;  /* 0x0000000712087224 */ /* 0x040fe400078e0208 */
[----:B------:R-:W-:-:S04]  /*12c0*/  IMAD.WIDE.U32 R18, R18, R0, RZ ;  /* 0x0000000012127225 */ /* 0x000fc800078e00ff */
        /* <DEDUP_REMOVED lines=13> */
.L_x_12872:
        /* <DEDUP_REMOVED lines=9> */
[----:B------:R-:W-:-:S02]  /*1430*/  CS2R R186, SRZ ;  /* 0x0000000000ba7805 */ /* 0x000fc4000001ff00 */
[----:B--2---:R-:W-:-:S04]  /*1440*/  IABS R0, R6 ;  /* 0x0000000600007213 */ /* 0x004fc80000000000 */
[----:B------:R-:W2:Y:S08]  /*1450*/  I2F.RP R9, R0 ;  /* 0x0000000000097306 */ /* 0x000eb00000209400 */
[----:B--2---:R-:W2:Y:S02]  /*1460*/  MUFU.RCP R8, R9 ;  /* 0x0000000900087308 */ /* 0x004ea40000001000 */
[----:B--2---:R-:W-:-:S06]  /*1470*/  IADD3 R8, PT, PT, R8, 0xffffffe, RZ ;  /* 0x0ffffffe08087810 */ /* 0x004fcc0007ffe0ff */
        /* <DEDUP_REMOVED lines=44> */
[----:B------:R-:W-:Y:S01]  /*1740*/  @P3 IADD3 R12, PT, PT, R12, R13, RZ ;  /* 0x0000000d0c0c3210 */ /* 0x000fe20007ffe0ff */
[----:B------:R-:W-:Y:S01]  /*1750*/  IMAD.IADD R19, R19, 0x1, R4 ;  /* 0x0000000113137824 */ /* 0x000fe200078e0204 */
[----:B------:R-:W-:Y:S01]  /*1760*/  @!P3 MOV R20, R8 ;  /* 0x000000080014b202 */ /* 0x000fe20000000f00 */
[----:B------:R-:W-:Y:S01]  /*1770*/  @!P3 IMAD R0, R15, R11, RZ ;  /* 0x0000000b0f00b224 */ /* 0x000fe200078e02ff */
[----:B------:R-:W-:Y:S01]  /*1780*/  SHF.R.S32.HI R4, RZ, 0x1f, R10 ;  /* 0x0000001fff047819 */ /* 0x000fe2000001140a */
[----:B------:R-:W-:Y:S02]  /*1790*/  IMAD R9, R17, R10, RZ ;  /* 0x0000000a11097224 */ /* 0x000fe400078e02ff */
        /* <DEDUP_REMOVED lines=12> */
[----:B------:R-:W-:-:S02]  /*1860*/  MOV R11, RZ ;  /* 0x000000ff000b7202 */ /* 0x000fc40000000f00 */
.L_x_12873:
[----:B------:R-:W-:Y:S05]  /*1870*/  BSYNC.RECONVERGENT B0 ;  /* 0x0000000000007941 */ /* 0x000fea0003800200 */
.L_x_12871:
        /* <DEDUP_REMOVED lines=22> */
[----:B-----5:R-:W-:Y:S01]  /*19e0*/  IMAD R14, R11, R38, RZ ;  /* 0x000000260b0e7224 */ /* 0x020fe200078e02ff */
[----:B------:R-:W-:-:S11]  /*19f0*/  LOP3.LUT R7, R179, R6, RZ, 0x3c, !PT ;  /* 0x00000006b3077212 */ /* 0x000fd600078e3cff */
[----:B------:R-:W-:-:S04]  /*1a00*/  @!P2 IADD3 R8, PT, PT, R8, -R9, RZ ;  /* 0x800000090808a210 */ /* 0x000fc80007ffe0ff */
[----:B------:R-:W-:Y:S01]  /*1a10*/  ISETP.GE.U32.AND P1, PT, R8, R9, PT ;  /* 0x000000090800720c */ /* 0x000fe20003f26070 */
[----:B------:R-:W-:Y:S01]  /*1a20*/  IMAD.SHL.U32 R8, R36, 0x8, RZ ;  /* 0x0000000824087824 */ /* 0x000fe200078e00ff */
[----:B------:R-:W-:Y:S01]  /*1a30*/  ISETP.GE.AND P4, PT, R7, RZ, PT ;  /* 0x000000ff0700720c */ /* 0x000fe20003f86270 */
[----:B------:R-:W-:Y:S02]  /*1a40*/  @!P2 VIADD R18, R18, 0x1 ;  /* 0x000000011212a836 */ /* 0x000fe40000000000 */
[C---:B------:R-:W-:Y:S02]  /*1a50*/  IMAD R7, R5.reuse, R39, R14 ;  /* 0x0000002705077224 */ /* 0x040fe400078e020e */
[----:B------:R-:W-:Y:S01]  /*1a60*/  IMAD.WIDE.U32 R32, R5, R38, RZ ;  /* 0x0000002605207225 */ /* 0x000fe200078e00ff */
[----:B------:R-:W-:Y:S02]  /*1a70*/  LOP3.LUT R5, R8, 0x38, RZ, 0xc0, !PT ;  /* 0x0000003808057812 */ /* 0x000fe400078ec0ff */
[----:B------:R-:W-:Y:S01]  /*1a80*/  ISETP.NE.AND P5, PT, R6, RZ, PT ;  /* 0x000000ff0600720c */ /* 0x000fe20003fa5270 */
[----:B------:R-:W-:Y:S01]  /*1a90*/  IMAD.IADD R7, R33, 0x1, R7 ;  /* 0x0000000121077824 */ /* 0x000fe200078e0207 */
[----:B------:R-:W-:Y:S01]  /*1aa0*/  SHF.R.U32.HI R14, RZ, 0x3, R36 ;  /* 0x00000003ff0e7819 */ /* 0x000fe20000011624 */
[----:B------:R-:W-:Y:S01]  /*1ab0*/  @P1 VIADD R18, R18, 0x1 ;  /* 0x0000000112121836 */ /* 0x000fe20000000000 */
[----:B------:R-:W-:Y:S01]  /*1ac0*/  IADD3 R16, P2, P1, R32, R16, R5 ;  /* 0x0000001020107210 */ /* 0x000fe2000795e005 */
[----:B------:R-:W-:-:S02]  /*1ad0*/  IMAD.MOV.U32 R15, RZ, RZ, RZ ;  /* 0x000000ffff0f7224 */ /* 0x000fc400078e00ff */
[----:B------:R-:W-:Y:S01]  /*1ae0*/  IMAD.WIDE.U32 R40, R41, 0x40, R14 ;  /* 0x0000004029287825 */ /* 0x000fe200078e000e */
[----:B------:R-:W-:Y:S02]  /*1af0*/  IADD3.X R15, PT, PT, R7, R10, RZ, P2, P1 ;  /* 0x0000000a070f7210 */ /* 0x000fe400017e24ff */
[----:B------:R-:W-:Y:S02]  /*1b00*/  IADD3 R34, P1, PT, R5, R4, RZ ;  /* 0x0000000405227210 */ /* 0x000fe40007f3e0ff */
[----:B------:R-:W-:Y:S02]  /*1b10*/  @!P4 IADD3 R18, PT, PT, -R18, RZ, RZ ;  /* 0x000000ff1212c210 */ /* 0x000fe40007ffe1ff */
[----:B------:R-:W-:Y:S01]  /*1b20*/  @!P5 LOP3.LUT R18, RZ, R6, RZ, 0x33, !PT ;  /* 0x00000006ff12d212 */ /* 0x000fe200078e33ff */
[----:B------:R-:W-:Y:S01]  /*1b30*/  IMAD.X R35, RZ, RZ, R0, P1 ;  /* 0x000000ffff237224 */ /* 0x000fe200008e0600 */
[----:B------:R-:W1:Y:S01]  /*1b40*/  S2R R9, SR_CgaCtaId ;  /* 0x0000000000097919 */ /* 0x000e620000008800 */
[----:B------:R-:W-:Y:S01]  /*1b50*/  IMAD R175, R171, R14, RZ ;  /* 0x0000000eabaf7224 */ /* 0x000fe200078e02ff */
[----:B------:R-:W-:Y:S01]  /*1b60*/  SHF.R.S32.HI R7, RZ, 0x1f, R18 ;  /* 0x0000001fff077819 */ /* 0x000fe20000011412 */
[----:B------:R-:W-:-:S02]  /*1b70*/  IMAD R0, R27, R18, RZ ;  /* 0x000000121b007224 */ /* 0x000fc400078e02ff */
[----:B------:R-:W-:Y:S02]  /*1b80*/  IMAD.IADD R172, R37, 0x1, -R182 ;  /* 0x0000000125ac7824 */ /* 0x000fe400078e0ab6 */
[----:B------:R-:W-:Y:S01]  /*1b90*/  IMAD R0, R7, R26, R0 ;  /* 0x0000001a07007224 */ /* 0x000fe200078e0200 */
[----:B------:R-:W-:Y:S01]  /*1ba0*/  IADD3 R7, PT, PT, R14, 0x20, RZ ;  /* 0x000000200e077810 */ /* 0x000fe20007ffe0ff */
[----:B------:R-:W-:Y:S01]  /*1bb0*/  IMAD.WIDE.U32 R18, R26, R18, RZ ;  /* 0x000000121a127225 */ /* 0x000fe200078e00ff */
[----:B------:R-:W-:-:S03]  /*1bc0*/  ISETP.GE.AND P6, PT, R14, R172, PT ;  /* 0x000000ac0e00720c */ /* 0x000fc60003fc6270 */
[----:B------:R-:W-:Y:S01]  /*1bd0*/  IMAD.IADD R0, R19, 0x1, R0 ;  /* 0x0000000113007824 */ /* 0x000fe200078e0200 */
[----:B------:R-:W-:-:S05]  /*1be0*/  IADD3 R16, P4, PT, R16, R18, RZ ;  /* 0x0000001210107210 */ /* 0x000fca0007f9e0ff */
[----:B------:R-:W-:Y:S02]  /*1bf0*/  IMAD.X R17, R15, 0x1, R0, P4 ;  /* 0x000000010f117824 */ /* 0x000fe400020e0600 */
[----:B------:R-:W-:Y:S02]  /*1c00*/  IMAD.SHL.U32 R125, R170, 0x10, RZ ;  /* 0x00000010aa7d7824 */ /* 0x000fe400078e00ff */
[----:B--2---:R-:W-:-:S04]  /*1c10*/  @P3 IMAD.WIDE.U32 R32, R30, R183, RZ ;  /* 0x000000b71e203225 */ /* 0x004fc800078e00ff */
[-C--:B---3--:R-:W-:Y:S02]  /*1c20*/  @!P3 IMAD R4, R29, R180.reuse, RZ ;  /* 0x000000b41d04b224 */ /* 0x088fe400078e02ff */
[----:B------:R-:W-:-:S04]  /*1c30*/  @!P3 IMAD.WIDE.U32 R10, R28, R180, RZ ;  /* 0x000000b41c0ab225 */ /* 0x000fc800078e00ff */
[----:B------:R-:W-:-:S04]  /*1c40*/  IMAD.WIDE.U32 R28, R14, R170, R34 ;  /* 0x000000aa0e1c7225 */ /* 0x000fc800078e0022 */
[----:B------:R-:W-:Y:S02]  /*1c50*/  @!P3 IMAD.IADD R4, R11, 0x1, R4 ;  /* 0x000000010b04b824 */ /* 0x000fe400078e0204 */
[----:B------:R-:W-:Y:S01]  /*1c60*/  VIADD R11, R14, 0x10 ;  /* 0x000000100e0b7836 */ /* 0x000fe20000000000 */
[----:B------:R-:W-:Y:S01]  /*1c70*/  IADD3 R175, PT, PT, R29, R175, RZ ;  /* 0x000000af1daf7210 */ /* 0x000fe20007ffe0ff */
[----:B------:R-:W-:Y:S01]  /*1c80*/  @P3 IMAD.MOV.U32 R10, RZ, RZ, R32 ;  /* 0x000000ffff0a3224 */ /* 0x000fe200078e0020 */
[C---:B------:R-:W-:Y:S02]  /*1c90*/  LEA R174, P2, R28.reuse, R22, 0x1 ;  /* 0x000000161cae7211 */ /* 0x040fe400078408ff */
[-C--:B------:R-:W-:Y:S01]  /*1ca0*/  ISETP.GE.AND P5, PT, R11, R172.reuse, PT ;  /* 0x000000ac0b00720c */ /* 0x080fe20003fa6270 */
[----:B------:R-:W-:Y:S01]  /*1cb0*/  @P3 IMAD R6, R31, R183, RZ ;  /* 0x000000b71f063224 */ /* 0x000fe200078e02ff */
[----:B------:R-:W-:Y:S02]  /*1cc0*/  LEA.HI.X R175, R28, R23, R175, 0x1, P2 ;  /* 0x000000171caf7211 */ /* 0x000fe400010f0caf */
[----:B------:R-:W-:Y:S01]  /*1cd0*/  ISETP.GE.AND P2, PT, R7, R172, PT ;  /* 0x000000ac0700720c */ /* 0x000fe20003f46270 */
[----:B------:R-:W-:Y:S01]  /*1ce0*/  @P3 IMAD.IADD R4, R33, 0x1, R6 ;  /* 0x0000000121043824 */ /* 0x000fe200078e0206 */
[----:B------:R-:W-:Y:S01]  /*1cf0*/  IADD3 R22, P1, PT, R5, R10, RZ ;  /* 0x0000000a05167210 */ /* 0x000fe20007f3e0ff */
[----:B------:R-:W-:-:S04]  /*1d00*/  VIADD R5, R14, 0x30 ;  /* 0x000000300e057836 */ /* 0x000fc80000000000 */
[----:B------:R-:W-:Y:S01]  /*1d10*/  IMAD.X R23, RZ, RZ, R4, P1 ;  /* 0x000000ffff177224 */ /* 0x000fe200008e0604 */
[----:B------:R-:W-:Y:S01]  /*1d20*/  ISETP.GE.AND P1, PT, R5, R172, PT ;  /* 0x000000ac0500720c */ /* 0x000fe20003f26270 */
[-C--:B----4-:R-:W-:Y:S01]  /*1d30*/  IMAD R34, R21, R179.reuse, RZ ;  /* 0x000000b315227224 */ /* 0x090fe200078e02ff */
[----:B------:R-:W-:Y:S01]  /*1d40*/  @!P5 IADD3 R10, P3, PT, R40, 0x10, RZ ;  /* 0x00000010280ad810 */ /* 0x000fe20007f7e0ff */
[----:B------:R-:W-:Y:S02]  /*1d50*/  IMAD.WIDE.U32 R20, R20, R179, R22 ;  /* 0x000000b314147225 */ /* 0x000fe400078e0016 */
[----:B------:R-:W-:Y:S02]  /*1d60*/  @!P2 IADD3 R15, P4, PT, R40, 0x20, RZ ;  /* 0x00000020280fa810 */ /* 0x000fe40007f9e0ff */
[----:B------:R-:W-:Y:S01]  /*1d70*/  IMAD.IADD R35, R21, 0x1, R34 ;  /* 0x0000000115237824 */ /* 0x000fe200078e0222 */
[----:B------:R-:W-:Y:S01]  /*1d80*/  LOP3.LUT R21, R8, 0x1c0, RZ, 0xc0, !PT ;  /* 0x000001c008157812 */ /* 0x000fe200078ec0ff */
[----:B------:R-:W-:Y:S01]  /*1d90*/  @!P5 IMAD.X R23, RZ, RZ, R41, P3 ;  /* 0x000000ffff17d224 */ /* 0x000fe200018e0629 */
[----:B------:R-:W-:Y:S01]  /*1da0*/  MOV R4, 0x400 ;  /* 0x0000040000047802 */ /* 0x000fe20000000f00 */
[----:B------:R-:W-:Y:S01]  /*1db0*/  @!P5 IMAD.MOV.U32 R32, RZ, RZ, R20 ;  /* 0x000000ffff20d224 */ /* 0x000fe200078e0014 */
[----:B------:R-:W-:Y:S01]  /*1dc0*/  @!P6 MOV R34, R20 ;  /* 0x000000140022e202 */ /* 0x000fe20000000f00 */
[----:B------:R-:W-:Y:S01]  /*1dd0*/  @!P5 IMAD.MOV.U32 R33, RZ, RZ, R35 ;  /* 0x000000ffff21d224 */ /* 0x000fe200078e0023 */
[----:B------:R-:W-:Y:S01]  /*1de0*/  LOP3.LUT R21, R21, 0x38, R36, 0xf8, !PT ;  /* 0x0000003815157812 */ /* 0x000fe200078ef824 */
[----:B------:R-:W-:-:S02]  /*1df0*/  @!P6 IMAD R6, R41, R30, RZ ;  /* 0x0000001e2906e224 */ /* 0x000fc400078e02ff */
[----:B------:R-:W-:Y:S02]  /*1e00*/  @!P2 IMAD.X R0, RZ, RZ, R41, P4 ;  /* 0x000000ffff00a224 */ /* 0x000fe400020e0629 */
[----:B------:R-:W-:Y:S01]  /*1e10*/  @!P5 IMAD R23, R23, R30, RZ ;  /* 0x0000001e1717d224 */ /* 0x000fe200078e02ff */
[----:B-1----:R-:W-:Y:S01]  /*1e20*/  LEA R9, R9, R4, 0x18 ;  /* 0x0000000409097211 */ /* 0x002fe200078ec0ff */
[--C-:B------:R-:W-:Y:S02]  /*1e30*/  @!P2 IMAD.MOV.U32 R29, RZ, RZ, R35.reuse ;  /* 0x000000ffff1da224 */ /* 0x100fe400078e0023 */
[----:B------:R-:W-:Y:S01]  /*1e40*/  @!P1 IMAD.MOV.U32 R27, RZ, RZ, R35 ;  /* 0x000000ffff1b9224 */ /* 0x000fe200078e0023 */
[C---:B------:R-:W-:Y:S01]  /*1e50*/  @!P1 IADD3 R19, P3, PT, R40.reuse, 0x30, RZ ;  /* 0x0000003028139810 */ /* 0x040fe20007f7e0ff */
[----:B------:R-:W-:Y:S01]  /*1e60*/  @!P2 IMAD.MOV.U32 R28, RZ, RZ, R20 ;  /* 0x000000ffff1ca224 */ /* 0x000fe200078e0014 */
[----:B------:R-:W-:Y:S01]  /*1e70*/  LOP3.LUT R21, R21, 0x38, R8, 0x78, !PT ;  /* 0x0000003815157812 */ /* 0x000fe200078e7808 */
[----:B------:R-:W-:-:S02]  /*1e80*/  @!P6 IMAD R6, R40, R31, R6 ;  /* 0x0000001f2806e224 */ /* 0x000fc400078e0206 */
[----:B------:R-:W-:-:S04]  /*1e90*/  @!P6 IMAD.WIDE.U32 R34, R40, R30, R34 ;  /* 0x0000001e2822e225 */ /* 0x000fc800078e0022 */
[----:B------:R-:W-:Y:S02]  /*1ea0*/  @!P2 IMAD R0, R0, R30, RZ ;  /* 0x0000001e0000a224 */ /* 0x000fe400078e02ff */
[-C--:B------:R-:W-:Y:S02]  /*1eb0*/  @!P5 IMAD R4, R31, R10.reuse, R23 ;  /* 0x0000000a1f04d224 */ /* 0x080fe400078e0217 */
[----:B------:R-:W-:-:S04]  /*1ec0*/  @!P5 IMAD.WIDE.U32 R32, R30, R10, R32 ;  /* 0x0000000a1e20d225 */ /* 0x000fc800078e0020 */
[-C--:B------:R-:W-:Y:S02]  /*1ed0*/  @!P2 IMAD R0, R31, R15.reuse, R0 ;  /* 0x0000000f1f00a224 */ /* 0x080fe400078e0200 */
[----:B------:R-:W-:Y:S01]  /*1ee0*/  @!P2 IMAD.WIDE.U32 R28, R30, R15, R28 ;  /* 0x0000000f1e1ca225 */ /* 0x000fe200078e001c */
[----:B------:R-:W-:-:S03]  /*1ef0*/  @!P6 IADD3 R15, PT, PT, R35, R6, RZ ;  /* 0x00000006230fe210 */ /* 0x000fc60007ffe0ff */
[----:B------:R-:W-:Y:S01]  /*1f00*/  @!P5 IMAD.IADD R23, R33, 0x1, R4 ;  /* 0x000000012117d824 */ /* 0x000fe200078e0204 */
[----:B------:R-:W-:Y:S01]  /*1f10*/  LOP3.LUT R4, R21, 0x1e00, R8, 0xf8, !PT ;  /* 0x00001e0015047812 */ /* 0x000fe200078ef808 */
[----:B------:R-:W-:Y:S02]  /*1f20*/  @!P1 IMAD.X R18, RZ, RZ, R41, P3 ;  /* 0x000000ffff129224 */ /* 0x000fe400018e0629 */
[----:B------:R-:W-:Y:S01]  /*1f30*/  VIADD R6, R132, 0xffffffff ;  /* 0xffffffff84067836 */ /* 0x000fe20000000000 */
[----:B------:R-:W-:Y:S01]  /*1f40*/  @!P6 LEA R40, P4, R34, R24, 0x1 ;  /* 0x000000182228e211 */ /* 0x000fe200078808ff */
[----:B------:R-:W-:Y:S01]  /*1f50*/  @!P1 IMAD R18, R18, R30, RZ ;  /* 0x0000001e12129224 */ /* 0x000fe200078e02ff */
[----:B------:R-:W-:Y:S02]  /*1f60*/  @!P1 MOV R26, R20 ;  /* 0x00000014001a9202 */ /* 0x000fe40000000f00 */
[----:B------:R-:W-:Y:S02]  /*1f70*/  @!P5 LEA R22, P3, R32, R24, 0x1 ;  /* 0x000000182016d211 */ /* 0x000fe400078608ff */
[----:B------:R-:W-:Y:S01]  /*1f80*/  LEA R181, R4, R9, 0x1 ;  /* 0x0000000904b57211 */ /* 0x000fe200078e08ff */
[----:B------:R-:W-:Y:S01]  /*1f90*/  IMAD.SHL.U32 R4, R6, 0x80, RZ ;  /* 0x0000008006047824 */ /* 0x000fe200078e00ff */
[-C--:B------:R-:W-:Y:S01]  /*1fa0*/  @!P6 LEA.HI.X R41, R34, R25.reuse, R15, 0x1, P4 ;  /* 0x000000192229e211 */ /* 0x080fe200020f0c0f */
[----:B------:R-:W-:Y:S01]  /*1fb0*/  @!P2 IMAD.IADD R15, R29, 0x1, R0 ;  /* 0x000000011d0fa824 */ /* 0x000fe200078e0200 */
[----:B------:R-:W-:Y:S01]  /*1fc0*/  @!P5 LEA.HI.X R23, R32, R25, R23, 0x1, P3 ;  /* 0x000000192017d211 */ /* 0x000fe200018f0c17 */
[----:B------:R-:W-:-:S02]  /*1fd0*/  @!P1 IMAD R18, R31, R19, R18 ;  /* 0x000000131f129224 */ /* 0x000fc400078e0212 */
[----:B------:R-:W-:Y:S01]  /*1fe0*/  @!P1 IMAD.WIDE.U32 R26, R30, R19, R26 ;  /* 0x000000131e1a9225 */ /* 0x000fe200078e001a */
[-C--:B------:R-:W-:Y:S01]  /*1ff0*/  @!P2 LEA R20, P4, R28, R24.reuse, 0x1 ;  /* 0x000000181c14a211 */ /* 0x080fe200078808ff */
[----:B------:R-:W-:Y:S01]  /*2000*/  @!PT LDS RZ, [RZ] ;  /* 0x00000000fffff984 */ /* 0x000fe20000000800 */
[----:B------:R-:W-:Y:S01]  /*2010*/  @!PT LDS RZ, [RZ] ;  /* 0x00000000fffff984 */ /* 0x000fe20000000800 */
[----:B------:R-:W-:Y:S01]  /*2020*/  @!PT LDS RZ, [RZ] ;  /* 0x00000000fffff984 */ /* 0x000fe20000000800 */
[----:B------:R-:W-:Y:S02]  /*2030*/  @!P6 LDGSTS.E.BYPASS.LTC128B.128 [R181], desc[UR4][R40.64] ;  /* 0x0000000028b5efae */ /* 0x000fe4000b981a04 */
[----:B------:R-:W-:Y:S01]  /*2040*/  IMAD.IADD R0, R127, 0x1, -R4 ;  /* 0x000000017f007824 */ /* 0x000fe200078e0a04 */
[----:B------:R-:W-:Y:S01]  /*2050*/  SHF.L.U64.HI R10, R170, 0x4, R171 ;  /* 0x00000004aa0a7819 */ /* 0x000fe200000102ab */
[----:B------:R-:W-:Y:S01]  /*2060*/  @!P1 IMAD.IADD R19, R27, 0x1, R18 ;  /* 0x000000011b139824 */ /* 0x000fe200078e0212 */
[----:B------:R1:W-:Y:S01]  /*2070*/  @!P5 LDGSTS.E.BYPASS.LTC128B.128 [R181+0x800], desc[UR4][R22.64] ;  /* 0x0080000016b5dfae */ /* 0x0003e2000b981a04 */
[----:B------:R-:W-:Y:S02]  /*2080*/  @!P1 LEA R24, P3, R26, R24, 0x1 ;  /* 0x000000181a189211 */ /* 0x000fe400078608ff */
[----:B------:R-:W-:-:S02]  /*2090*/  ISETP.GE.AND P5, PT, R7, R0, PT ;  /* 0x000000000700720c */ /* 0x000fc40003fa6270 */
[-C--:B------:R-:W-:Y:S02]  /*20a0*/  @!P2 LEA.HI.X R21, R28, R25.reuse, R15, 0x1, P4 ;  /* 0x000000191c15a211 */ /* 0x080fe400020f0c0f */
[C---:B------:R-:W-:Y:S01]  /*20b0*/  SHF.L.U64.HI R10, R125.reuse, 0x1, R10 ;  /* 0x000000017d0a7819 */ /* 0x040fe2000001020a */
[----:B------:R-:W-:Y:S01]  /*20c0*/  IMAD.SHL.U32 R125, R125, 0x2, RZ ;  /* 0x000000027d7d7824 */ /* 0x000fe200078e00ff */
[----:B------:R-:W-:Y:S01]  /*20d0*/  @!P1 LEA.HI.X R25, R26, R25, R19, 0x1, P3 ;  /* 0x000000191a199211 */ /* 0x000fe200018f0c13 */
[----:B------:R2:W-:Y:S01]  /*20e0*/  @!P2 LDGSTS.E.BYPASS.LTC128B.128 [R181+0x1000], desc[UR4][R20.64] ;  /* 0x0100000014b5afae */ /* 0x0005e2000b981a04 */
[-C--:B------:R-:W-:Y:S02]  /*20f0*/  ISETP.GE.AND P3, PT, R14, R0.reuse, PT ;  /* 0x000000000e00720c */ /* 0x080fe40003f66270 */
[----:B------:R-:W-:Y:S01]  /*2100*/  ISETP.GE.AND P4, PT, R11, R0, PT ;  /* 0x000000000b00720c */ /* 0x000fe20003f86270 */
[----:B------:R3:W-:Y:S01]  /*2110*/  @!P1 LDGSTS.E.BYPASS.LTC128B.128 [R181+0x1800], desc[UR4][R24.64] ;  /* 0x0180000018b59fae */ /* 0x0007e2000b981a04 */
[----:B------:R-:W-:-:S02]  /*2120*/  IADD3 R32, P2, PT, R125, R174, RZ ;  /* 0x000000ae7d207210 */ /* 0x000fc40007f5e0ff */
[----:B------:R-:W-:Y:S02]  /*2130*/  ISETP.GE.AND P1, PT, R5, R0, PT ;  /* 0x000000000500720c */ /* 0x000fe40003f26270 */
[----:B------:R-:W-:Y:S02]  /*2140*/  IADD3.X R33, PT, PT, R10, R175, RZ, P2, !PT ;  /* 0x000000af0a217210 */ /* 0x000fe400017fe4ff */
[----:B------:R-:W-:Y:S01]  /*2150*/  @!P5 LEA R26, P2, R170, R32, 0x5 ;  /* 0x00000020aa1ad211 */ /* 0x000fe200078428ff */
[----:B------:R-:W-:Y:S02]  /*2160*/  VIADD R19, R14, 0x70 ;  /* 0x000000700e137836 */ /* 0x000fe40000000000 */
[----:B------:R-:W-:Y:S01]  /*2170*/  @!P3 LDGSTS.E.BYPASS.LTC128B.128 [R181+0x2000], desc[UR4][R174.64] ;  /* 0x02000000aeb5bfae */ /* 0x000fe2000b981a04 */
[----:B------:R-:W-:Y:S01]  /*2180*/  @!P5 LEA.HI.X R27, R170, R33, R171, 0x5, P2 ;  /* 0x00000021aa1bd211 */ /* 0x000fe200010f2cab */
[C---:B-1----:R-:W-:Y:S02]  /*2190*/  VIADD R23, R14.reuse, 0x40 ;  /* 0x000000400e177836 */ /* 0x042fe40000000000 */
[----:B------:R-:W-:Y:S01]  /*21a0*/  @!P4 LDGSTS.E.BYPASS.LTC128B.128 [R181+0x2800], desc[UR4][R32.64] ;  /* 0x0280000020b5cfae */ /* 0x000fe2000b981a04 */
[----:B------:R-:W-:Y:S01]  /*21b0*/  VIADD R15, R14, 0x50 ;  /* 0x000000500e0f7836 */ /* 0x000fe20000000000 */
[----:B------:R-:W-:-:S02]  /*21c0*/  ISETP.GE.AND P2, PT, R19, R0, PT ;  /* 0x000000001300720c */ /* 0x000fc40003f46270 */
[----:B------:R-:W-:Y:S01]  /*21d0*/  ISETP.GE.AND P6, PT, R23, R0, PT ;  /* 0x000000001700720c */ /* 0x000fe20003fc6270 */
[----:B------:R1:W-:Y:S01]  /*21e0*/  @!P5 LDGSTS.E.BYPASS.LTC128B.128 [R181+0x3000], desc[UR4][R26.64] ;  /* 0x030000001ab5dfae */ /* 0x0003e2000b981a04 */
[----:B------:R-:W-:Y:S01]  /*21f0*/  @!P1 LEA R30, P5, R170, R32, 0x6 ;  /* 0x00000020aa1e9211 */ /* 0x000fe200078a30ff */
[----:B--2---:R-:W-:-:S03]  /*2200*/  VIADD R21, R14, 0x60 ;  /* 0x000000600e157836 */ /* 0x004fc60000000000 */
[----:B------:R-:W-:Y:S02]  /*2210*/  @!P1 LEA.HI.X R31, R170, R33, R171, 0x6, P5 ;  /* 0x00000021aa1f9211 */ /* 0x000fe400028f34ab */
[----:B------:R-:W-:-:S03]  /*2220*/  ISETP.GE.AND P4, PT, R21, R0, PT ;  /* 0x000000001500720c */ /* 0x000fc60003f86270 */
[--C-:B---3--:R-:W-:Y:S01]  /*2230*/  @!P2 IMAD.MOV.U32 R25, RZ, RZ, R33.reuse ;  /* 0x000000ffff19a224 */ /* 0x108fe200078e0021 */
[----:B------:R-:W-:Y:S01]  /*2240*/  ISETP.GE.AND P5, PT, R15, R0, PT ;  /* 0x000000000f00720c */ /* 0x000fe20003fa6270 */
[----:B------:R-:W-:Y:S01]  /*2250*/  @!P6 IMAD.MOV.U32 R29, RZ, RZ, R33 ;  /* 0x000000ffff1de224 */ /* 0x000fe200078e0021 */
[-C--:B------:R-:W-:Y:S02]  /*2260*/  @!P6 MOV R28, R32.reuse ;  /* 0x00000020001ce202 */ /* 0x080fe40000000f00 */
[----:B------:R-:W-:Y:S01]  /*2270*/  @!P2 MOV R24, R32 ;  /* 0x000000200018a202 */ /* 0x000fe20000000f00 */
[----:B------:R-:W-:Y:S01]  /*2280*/  @!P6 IMAD R22, R171, 0x60, RZ ;  /* 0x00000060ab16e824 */ /* 0x000fe200078e02ff */
[----:B------:R2:W-:Y:S01]  /*2290*/  @!P1 LDGSTS.E.BYPASS.LTC128B.128 [R181+0x3800], desc[UR4][R30.64] ;  /* 0x038000001eb59fae */ /* 0x0005e2000b981a04 */
[----:B------:R-:W-:-:S04]  /*22a0*/  @!P6 IMAD.WIDE.U32 R28, R170, 0x60, R28 ;  /* 0x00000060aa1ce825 */ /* 0x000fc800078e001c */
[C---:B------:R-:W-:Y:S02]  /*22b0*/  @!P4 IMAD R20, R171.reuse, 0xa0, RZ ;  /* 0x000000a0ab14c824 */ /* 0x040fe400078e02ff */
[----:B-1----:R-:W-:Y:S02]  /*22c0*/  @!P4 IMAD.MOV.U32 R26, RZ, RZ, R32 ;  /* 0x000000ffff1ac224 */ /* 0x002fe400078e0020 */
[----:B------:R-:W-:Y:S01]  /*22d0*/  @!P4 IMAD.MOV.U32 R27, RZ, RZ, R33 ;  /* 0x000000ffff1bc224 */ /* 0x000fe200078e0021 */
[C---:B------:R-:W-:Y:S01]  /*22e0*/  @!P5 LEA R32, P1, R170.reuse, R32, 0x7 ;  /* 0x00000020aa20d211 */ /* 0x040fe200078238ff */
[----:B------:R-:W-:Y:S02]  /*22f0*/  @!P2 IMAD R18, R171, 0xc0, RZ ;  /* 0x000000c0ab12a824 */ /* 0x000fe400078e02ff */
[C---:B------:R-:W-:Y:S01]  /*2300*/  @!P4 IMAD.WIDE.U32 R26, R170.reuse, 0xa0, R26 ;  /* 0x000000a0aa1ac825 */ /* 0x040fe200078e001a */
[----:B------:R-:W-:-:S03]  /*2310*/  @!P5 LEA.HI.X R33, R170, R33, R171, 0x7, P1 ;  /* 0x00000021aa21d211 */ /* 0x000fc600008f3cab */
[----:B------:R-:W-:-:S04]  /*2320*/  @!P2 IMAD.WIDE.U32 R24, R170, 0xc0, R24 ;  /* 0x000000c0aa18a825 */ /* 0x000fc800078e0018 */
[----:B------:R-:W-:Y:S01]  /*2330*/  @!P6 IMAD.IADD R29, R29, 0x1, R22 ;  /* 0x000000011d1de824 */ /* 0x000fe200078e0216 */
[----:B------:R-:W-:Y:S01]  /*2340*/  @!P2 IADD3 R25, PT, PT, R25, R18, RZ ;  /* 0x000000121919a210 */ /* 0x000fe20007ffe0ff */
[----:B------:R-:W-:-:S03]  /*2350*/  @!P4 IMAD.IADD R27, R27, 0x1, R20 ;  /* 0x000000011b1bc824 */ /* 0x000fc600078e0214 */
[----:B------:R2:W-:Y:S04]  /*2360*/  @!P6 LDGSTS.E.BYPASS.LTC128B.128 [R181+0x4000], desc[UR4][R28.64] ;  /* 0x040000001cb5efae */ /* 0x0005e8000b981a04 */
[----:B------:R2:W-:Y:S04]  /*2370*/  @!P5 LDGSTS.E.BYPASS.LTC128B.128 [R181+0x4800], desc[UR4][R32.64] ;  /* 0x0480000020b5dfae */ /* 0x0005e8000b981a04 */
[----:B------:R2:W-:Y:S04]  /*2380*/  @!P4 LDGSTS.E.BYPASS.LTC128B.128 [R181+0x5000], desc[UR4][R26.64] ;  /* 0x050000001ab5cfae */ /* 0x0005e8000b981a04 */
[----:B------:R2:W-:Y:S04]  /*2390*/  @!P2 LDGSTS.E.BYPASS.LTC128B.128 [R181+0x5800], desc[UR4][R24.64] ;  /* 0x0580000018b5afae */ /* 0x0005e8000b981a04 */
[----:B------:R2:W5:Y:S04]  /*23a0*/  LD.E R124, desc[UR4][R2.64+0x188] ;  /* 0x00018804027c7980 */ /* 0x000568000c101900 */
[----:B------:R2:W5:Y:S04]  /*23b0*/  LD.E R126, desc[UR4][R2.64+0x184] ;  /* 0x00018404027e7980 */ /* 0x000568000c101900 */
[----:B------:R-:W0:Y:S01]  /*23c0*/  LDGDEPBAR ;  /* 0x00000000000079af */ /* 0x000e220000000000 */
[----:B------:R-:W-:-:S02]  /*23d0*/  IMAD R18, R39, R14, RZ ;  /* 0x0000000e27127224 */ /* 0x000fc400078e02ff */
[----:B------:R-:W-:-:S04]  /*23e0*/  IMAD.WIDE.U32 R16, R14, R38, R16 ;  /* 0x000000260e107225 */ /* 0x000fc800078e0010 */
[----:B------:R-:W-:Y:S01]  /*23f0*/  IMAD.IADD R177, R17, 0x1, R18 ;  /* 0x0000000111b17824 */ /* 0x000fe200078e0212 */
[----:B------:R-:W-:Y:S01]  /*2400*/  LEA R176, P1, R16, R12, 0x1 ;  /* 0x0000000c10b07211 */ /* 0x000fe200078208ff */
[----:B------:R-:W-:-:S12]  /*2410*/  DEPBAR.LE SB0, 0x0 ;  /* 0x000080000000791a */ /* 0x000fd80000000000 */
[----:B------:R-:W-:Y:S05]  /*2420*/  WARPSYNC.ALL ;  /* 0x0000000000007948 */ /* 0x000fea0003800000 */
[----:B------:R-:W-:Y:S01]  /*2430*/  IMAD.SHL.U32 R14, R38, 0x10, RZ ;  /* 0x00000010260e7824 */ /* 0x000fe200078e00ff */
[-C--:B------:R-:W-:Y:S02]  /*2440*/  ISETP.GE.AND P4, PT, R11, R0.reuse, PT ;  /* 0x000000000b00720c */ /* 0x080fe40003f86270 */
[----:B------:R-:W-:Y:S01]  /*2450*/  LEA.HI.X R177, R16, R13, R177, 0x1, P1 ;  /* 0x0000000d10b17211 */ /* 0x000fe200008f0cb1 */
[----:B------:R-:W-:Y:S01]  /*2460*/  BAR.SYNC.DEFER_BLOCKING 0x0 ;  /* 0x0000000000007b1d */ /* 0x000fe20000010000 */
[----:B------:R-:W-:-:S02]  /*2470*/  ISETP.GE.AND P1, PT, R7, R0, PT ;  /* 0x000000000700720c */ /* 0x000fc40003f26270 */
[----:B------:R-:W-:Y:S02]  /*2480*/  SHF.L.U64.HI R11, R38, 0x4, R39 ;  /* 0x00000004260b7819 */ /* 0x000fe40000010227 */
[----:B------:R-:W-:-:S04]  /*2490*/  LEA R12, P2, R14, R176, 0x1 ;  /* 0x000000b00e0c7211 */ /* 0x000fc800078408ff */
[----:B------:R-:W-:Y:S01]  /*24a0*/  LEA.HI.X R13, R14, R177, R11, 0x1, P2 ;  /* 0x000000b10e0d7211 */ /* 0x000fe200010f0c0b */
[----:B------:R-:W-:Y:S01]  /*24b0*/  IMAD.SHL.U32 R11, R36, 0x40, RZ ;  /* 0x00000040240b7824 */ /* 0x000fe200078e00ff */
[-C--:B------:R-:W-:Y:S02]  /*24c0*/  ISETP.GE.AND P5, PT, R23, R0.reuse, PT ;  /* 0x000000001700720c */ /* 0x080fe40003fa6270 */
[----:B------:R-:W-:Y:S02]  /*24d0*/  SHF.R.U32.HI R128, RZ, 0x1, R36 ;  /* 0x00000001ff807819 */ /* 0x000fe40000011624 */
[----:B------:R-:W-:Y:S01]  /*24e0*/  LOP3.LUT R17, R11, 0x1c0, RZ, 0xc0, !PT ;  /* 0x000001c00b117812 */ /* 0x000fe200078ec0ff */
[----:B------:R-:W-:Y:S01]  /*24f0*/  @!PT LDS RZ, [RZ] ;  /* 0x00000000fffff984 */ /* 0x000fe20000000800 */
[----:B------:R-:W-:Y:S01]  /*2500*/  @!PT LDS RZ, [RZ] ;  /* 0x00000000fffff984 */ /* 0x000fe20000000800 */
[----:B------:R-:W-:Y:S01]  /*2510*/  @!PT LDS RZ, [RZ] ;  /* 0x00000000fffff984 */ /* 0x000fe20000000800 */
[----:B------:R-:W-:Y:S04]  /*2520*/  @!P3 LDGSTS.E.BYPASS.LTC128B.128 [R181+0x6000], desc[UR4][R176.64] ;  /* 0x06000000b0b5bfae */ /* 0x000fe8000b981a04 */
[----:B------:R-:W-:Y:S01]  /*2530*/  @P3 STS.128 [R181+0x6000], RZ ;  /* 0x006000ffb5003388 */ /* 0x000fe20000000c00 */
[----:B------:R-:W-:-:S03]  /*2540*/  ISETP.GE.AND P3, PT, R21, R0, PT ;  /* 0x000000001500720c */ /* 0x000fc60003f66270 */
[----:B------:R-:W-:Y:S01]  /*2550*/  @P4 STS.128 [R181+0x6800], RZ ;  /* 0x006800ffb5004388 */ /* 0x000fe20000000c00 */
[-C--:B------:R-:W-:Y:S02]  /*2560*/  ISETP.GE.AND P6, PT, R5, R0.reuse, PT ;  /* 0x000000000500720c */ /* 0x080fe40003fc6270 */
[----:B------:R-:W-:Y:S01]  /*2570*/  ISETP.GE.AND P2, PT, R19, R0, PT ;  /* 0x000000001300720c */ /* 0x000fe20003f46270 */
[----:B------:R-:W-:Y:S01]  /*2580*/  @!PT LDS RZ, [RZ] ;  /* 0x00000000fffff984 */ /* 0x000fe20000000800 */
[----:B------:R-:W-:Y:S01]  /*2590*/  @!PT LDS RZ, [RZ] ;  /* 0x00000000fffff984 */ /* 0x000fe20000000800 */
[----:B------:R-:W-:Y:S01]  /*25a0*/  @!PT LDS RZ, [RZ] ;  /* 0x00000000fffff984 */ /* 0x000fe20000000800 */
[----:B------:R1:W-:Y:S01]  /*25b0*/  @!P4 LDGSTS.E.BYPASS.LTC128B.128 [R181+0x6800], desc[UR4][R12.64] ;  /* 0x068000000cb5cfae */ /* 0x0003e2000b981a04 */
[C---:B------:R-:W-:Y:S02]  /*25c0*/  @!P1 LEA R20, P4, R38.reuse, R12, 0x5 ;  /* 0x0000000c26149211 */ /* 0x040fe400078828ff */
[C---:B------:R-:W-:Y:S02]  /*25d0*/  LOP3.LUT R5, R17.reuse, 0x8, R36, 0x78, !PT ;  /* 0x0000000811057812 */ /* 0x040fe400078e7824 */
[----:B------:R-:W-:Y:S02]  /*25e0*/  LOP3.LUT R17, R17, 0x8, R128, 0xf8, !PT ;  /* 0x0000000811117812 */ /* 0x000fe400078ef880 */
[----:B------:R-:W-:-:S02]  /*25f0*/  @!P1 LEA.HI.X R21, R38, R13, R39, 0x5, P4 ;  /* 0x0000000d26159211 */ /* 0x000fc400020f2c27 */
[----:B------:R-:W-:Y:S02]  /*2600*/  ISETP.GE.AND P4, PT, R15, R0, PT ;  /* 0x000000000f00720c */ /* 0x000fe40003f86270 */
[----:B------:R-:W-:Y:S02]  /*2610*/  LOP3.LUT R168, R11, 0x400, RZ, 0xc0, !PT ;  /* 0x000004000ba87812 */ /* 0x000fe400078ec0ff */
[--C-:B------:R-:W-:Y:S02]  /*2620*/  LOP3.LUT R5, R5, 0x38, R8.reuse, 0x78, !PT ;  /* 0x0000003805057812 */ /* 0x100fe400078e7808 */
[----:B------:R-:W-:Y:S01]  /*2630*/  LOP3.LUT R8, R17, 0x38, R8, 0x78, !PT ;  /* 0x0000003811087812 */ /* 0x000fe200078e7808 */
[--C-:B------:R-:W-:Y:S01]  /*2640*/  @!P3 IMAD.MOV.U32 R17, RZ, RZ, R13.reuse ;  /* 0x000000ffff11b224 */ /* 0x100fe200078e000d */
[-C--:B------:R-:W-:Y:S01]  /*2650*/  @!P3 MOV R16, R12.reuse ;  /* 0x0000000c0010b202 */ /* 0x080fe20000000f00 */
[----:B------:R-:W-:Y:S01]  /*2660*/  IMAD R168, R5, 0x2, R168 ;  /* 0x0000000205a87824 */ /* 0x000fe200078e02a8 */
[-C--:B------:R-:W-:Y:S01]  /*2670*/  @!P5 MOV R18, R12.reuse ;  /* 0x0000000c0012d202 */ /* 0x080fe20000000f00 */
[----:B------:R-:W-:Y:S01]  /*2680*/  @P1 STS.128 [R181+0x7000], RZ ;  /* 0x007000ffb5001388 */ /* 0x000fe20000000c00 */
[----:B------:R-:W-:Y:S01]  /*2690*/  @!P5 IMAD.MOV.U32 R19, RZ, RZ, R13 ;  /* 0x000000ffff13d224 */ /* 0x000fe200078e000d */
[----:B------:R-:W-:Y:S01]  /*26a0*/  SHF.L.U32 R14, R36, 0x5, RZ ;  /* 0x00000005240e7819 */ /* 0x000fe200000006ff */
[----:B------:R-:W-:Y:S01]  /*26b0*/  @!P3 IMAD R5, R39, 0xa0, RZ ;  /* 0x000000a02705b824 */ /* 0x000fe200078e02ff */
[----:B------:R-:W-:Y:S01]  /*26c0*/  @!PT LDS RZ, [RZ] ;  /* 0x00000000fffff984 */ /* 0x000fe20000000800 */
[----:B------:R-:W-:Y:S01]  /*26d0*/  @!PT LDS RZ, [RZ] ;  /* 0x00000000fffff984 */ /* 0x000fe20000000800 */
[----:B------:R-:W-:Y:S01]  /*26e0*/  @!PT LDS RZ, [RZ] ;  /* 0x00000000fffff984 */ /* 0x000fe20000000800 */
[----:B------:R-:W-:Y:S01]  /*26f0*/  @!P1 LDGSTS.E.BYPASS.LTC128B.128 [R181+0x7000], desc[UR4][R20.64] ;  /* 0x0700000014b59fae */ /* 0x000fe2000b981a04 */
[C---:B------:R-:W-:Y:S01]  /*2700*/  @!P3 IMAD.WIDE.U32 R16, R38.reuse, 0xa0, R16 ;  /* 0x000000a02610b825 */ /* 0x040fe200078e0010 */
[----:B--2---:R-:W-:-:S02]  /*2710*/  @!P6 LEA R24, P1, R38, R12, 0x6 ;  /* 0x0000000c2618e211 */ /* 0x004fc400078230ff */
[----:B------:R-:W-:Y:S01]  /*2720*/  LOP3.LUT R11, R11, 0x200, RZ, 0xc0, !PT ;  /* 0x000002000b0b7812 */ /* 0x000fe200078ec0ff */
[----:B------:R-:W-:Y:S02]  /*2730*/  @!P2 IMAD.MOV.U32 R22, RZ, RZ, R12 ;  /* 0x000000ffff16a224 */ /* 0x000fe400078e000c */
[----:B------:R-:W-:Y:S01]  /*2740*/  @!P2 IMAD.MOV.U32 R23, RZ, RZ, R13 ;  /* 0x000000ffff17a224 */ /* 0x000fe200078e000d */
[C---:B------:R-:W-:Y:S01]  /*2750*/  @!P6 LEA.HI.X R25, R38.reuse, R13, R39, 0x6, P1 ;  /* 0x0000000d2619e211 */ /* 0x040fe200008f3427 */
[----:B------:R-:W-:Y:S02]  /*2760*/  @!P5 IMAD R7, R39, 0x60, RZ ;  /* 0x000000602707d824 */ /* 0x000fe400078e02ff */
[C---:B------:R-:W-:Y:S01]  /*2770*/  @!P5 IMAD.WIDE.U32 R18, R38.reuse, 0x60, R18 ;  /* 0x000000602612d825 */ /* 0x040fe200078e0012 */
[----:B-1----:R-:W-:-:S03]  /*2780*/  @!P4 LEA R12, P1, R38, R12, 0x7 ;  /* 0x0000000c260cc211 */ /* 0x002fc600078238ff */
[----:B------:R-:W-:Y:S01]  /*2790*/  @!P3 IMAD.IADD R17, R17, 0x1, R5 ;  /* 0x000000011111b824 */ /* 0x000fe200078e0205 */
[----:B------:R-:W-:Y:S01]  /*27a0*/  LOP3.LUT R5, R11, 0x7c00, R14, 0xf8, !PT ;  /* 0x00007c000b057812 */ /* 0x000fe200078ef80e */
[----:B------:R-:W-:Y:S02]  /*27b0*/  @!P2 IMAD R0, R39, 0xc0, RZ ;  /* 0x000000c02700a824 */ /* 0x000fe400078e02ff */
[C---:B------:R-:W-:Y:S01]  /*27c0*/  @!P2 IMAD.WIDE.U32 R22, R38.reuse, 0xc0, R22 ;  /* 0x000000c02616a825 */ /* 0x040fe200078e0016 */
[----:B------:R-:W-:Y:S01]  /*27d0*/  @!P4 LEA.HI.X R13, R38, R13, R39, 0x7, P1 ;  /* 0x0000000d260dc211 */ /* 0x000fe200008f3c27 */
[----:B------:R-:W-:Y:S02]  /*27e0*/  @P6 STS.128 [R181+0x7800], RZ ;  /* 0x007800ffb5006388 */ /* 0x000fe40000000c00 */
[----:B------:R-:W-:Y:S02]  /*27f0*/  @!P5 IMAD.IADD R19, R19, 0x1, R7 ;  /* 0x000000011313d824 */ /* 0x000fe400078e0207 */
[----:B------:R-:W-:Y:S01]  /*2800*/  @!P2 IMAD.IADD R23, R23, 0x1, R0 ;  /* 0x000000011717a824 */ /* 0x000fe200078e0200 */
[----:B------:R-:W-:Y:S01]  /*2810*/  @!PT LDS RZ, [RZ] ;  /* 0x00000000fffff984 */ /* 0x000fe20000000800 */
[----:B------:R-:W-:Y:S01]  /*2820*/  @!PT LDS RZ, [RZ] ;  /* 0x00000000fffff984 */ /* 0x000fe20000000800 */
[----:B------:R-:W-:Y:S01]  /*2830*/  @!PT LDS RZ, [RZ] ;  /* 0x00000000fffff984 */ /* 0x000fe20000000800 */
[----:B------:R-:W-:Y:S01]  /*2840*/  @!P6 LDGSTS.E.BYPASS.LTC128B.128 [R181+0x7800], desc[UR4][R24.64] ;  /* 0x0780000018b5efae */ /* 0x000fe2000b981a04 */
[----:B------:R-:W-:-:S03]  /*2850*/  IMAD.IADD R0, R8, 0x1, R5 ;  /* 0x0000000108007824 */ /* 0x000fc600078e0205 */
[----:B------:R-:W-:Y:S01]  /*2860*/  @P5 STS.128 [R181+0x8000], RZ ;  /* 0x008000ffb5005388 */ /* 0x000fe20000000c00 */
[----:B------:R-:W-:Y:S01]  /*2870*/  IMAD.IADD R168, R9, 0x1, R168 ;  /* 0x0000000109a87824 */ /* 0x000fe200078e02a8 */
[----:B------:R-:W-:Y:S02]  /*2880*/  LEA R169, R0, R9, 0x1 ;  /* 0x0000000900a97211 */ /* 0x000fe400078e08ff */
        /* <DEDUP_REMOVED lines=20> */
[----:B------:R-:W2:Y:S01]  /*29d0*/  LDSM.16.M88.4 R48, [R168+0x3000] ;  /* 0x00300000a830783b */ /* 0x000ea20000000200 */
[----:B------:R-:W-:Y:S01]  /*29e0*/  R2P PR, R36, 0x6 ;  /* 0x0000000624007804 */ /* 0x000fe20000000000 */
[----:B------:R-:W-:-:S02]  /*29f0*/  IMAD.MOV.U32 R5, RZ, RZ, 0x20 ;  /* 0x00000020ff057424 */ /* 0x000fc400078e00ff */
[----:B------:R-:W-:Y:S03]  /*2a00*/  LDSM.16.M88.4 R64, [R168+0x2000] ;  /* 0x00200000a840783b */ /* 0x000fe60000000200 */
[----:B------:R-:W-:Y:S01]  /*2a10*/  SEL R5, R5, 0xffffffe0, !P1 ;  /* 0xffffffe005057807 */ /* 0x000fe20004800000 */
[----:B------:R-:W-:Y:S03]  /*2a20*/  LDSM.16.M88.4 R56, [R168+0x2800] ;  /* 0x00280000a838783b */ /* 0x000fe60000000200 */
[----:B------:R-:W-:Y:S01]  /*2a30*/  IADD3 R163, PT, PT, R168, R5, RZ ;  /* 0x00000005a8a37210 */ /* 0x000fe20007ffe0ff */
[----:B------:R-:W-:Y:S01]  /*2a40*/  IMAD.IADD R167, R169, 0x1, R5 ;  /* 0x00000001a9a77824 */ /* 0x000fe200078e0205 */
[----:B------:R-:W-:Y:S04]  /*2a50*/  LDSM.16.M88.4 R40, [R168+0x3800] ;  /* 0x00380000a828783b */ /* 0x000fe80000000200 */
[----:B------:R-:W-:Y:S04]  /*2a60*/  LDSM.16.M88.4 R100, [R167] ;  /* 0x00000000a764783b */ /* 0x000fe80000000200 */
[----:B------:R-:W3:Y:S04]  /*2a70*/  LDSM.16.M88.4 R72, [R163+0x3000] ;  /* 0x00300000a348783b */ /* 0x000ee80000000200 */
[----:B-1----:R-:W1:Y:S04]  /*2a80*/  LDSM.16.M88.4 R20, [R168+0x4800] ;  /* 0x00480000a814783b */ /* 0x002e680000000200 */
[----:B------:R-:W4:Y:S04]  /*2a90*/  LDSM.16.M88.4 R28, [R168+0x4000] ;  /* 0x00400000a81c783b */ /* 0x000f280000000200 */
[----:B------:R-:W4:Y:S04]  /*2aa0*/  LDSM.16.M88.4 R12, [R168+0x5000] ;  /* 0x00500000a80c783b */ /* 0x000f280000000200 */
[----:B------:R-:W-:Y:S01]  /*2ab0*/  LDSM.16.M88.4 R92, [R168+0x5800] ;  /* 0x00580000a85c783b */ /* 0x000fe20000000200 */
[C---:B--2---:R-:W-:Y:S03]  /*2ac0*/  HMMA.16816.F32.BF16 R52, R108.reuse, R48, RZ ;  /* 0x000000306c34723c */ /* 0x044fe600000418ff */
[----:B------:R-:W-:Y:S04]  /*2ad0*/  LDSM.16.M88.4 R88, [R163+0x2000] ;  /* 0x00200000a358783b */ /* 0x000fe80000000200 */
[----:B------:R-:W-:Y:S01]  /*2ae0*/  LDSM.16.M88.4 R84, [R163+0x2800] ;  /* 0x00280000a354783b */ /* 0x000fe20000000200 */
[----:B------:R-:W-:Y:S03]  /*2af0*/  HMMA.16816.F32.BF16 R48, R108, R50, RZ ;  /* 0x000000326c30723c */ /* 0x000fe600000418ff */
[----:B------:R-:W-:Y:S04]  /*2b00*/  LDSM.16.M88.4 R80, [R163+0x3800] ;  /* 0x00380000a350783b */ /* 0x000fe80000000200 */
[----:B------:R-:W-:Y:S04]  /*2b10*/  LDSM.16.M88.4 R76, [R163+0x4000] ;  /* 0x00400000a34c783b */ /* 0x000fe80000000200 */
[----:B------:R-:W-:Y:S01]  /*2b20*/  LDSM.16.M88.4 R116, [R163+0x5000] ;  /* 0x00500000a374783b */ /* 0x000fe20000000200 */
[----:B---3--:R-:W-:Y:S01]  /*2b30*/  HMMA.16816.F32.BF16 R52, R100, R72, R52 ;  /* 0x000000486434723c */ /* 0x008fe20000041834 */
[----:B------:R-:W-:-:S02]  /*2b40*/  IMAD.MOV.U32 R7, RZ, RZ, 0x40 ;  /* 0x00000040ff077424 */ /* 0x000fc400078e00ff */
[----:B------:R-:W-:Y:S04]  /*2b50*/  LDSM.16.M88.4 R104, [R163+0x5800] ;  /* 0x00580000a368783b */ /* 0x000fe80000000200 */
[----:B------:R-:W0:Y:S01]  /*2b60*/  LDGDEPBAR ;  /* 0x00000000000079af */ /* 0x000e220000000000 */
[----:B------:R-:W-:Y:S03]  /*2b70*/  HMMA.16816.F32.BF16 R48, R100, R74, R48 ;  /* 0x0000004a6430723c */ /* 0x000fe60000041830 */
[----:B------:R-:W2:Y:S05]  /*2b80*/  LDSM.16.M88.4 R72, [R163+0x4800] ;  /* 0x00480000a348783b */ /* 0x000eaa0000000200 */
[C---:B-1----:R-:W-:Y:S08]  /*2b90*/  HMMA.16816.F32.BF16 R24, R108.reuse, R20, RZ ;  /* 0x000000146c18723c */ /* 0x042ff000000418ff */
[----:B------:R-:W-:Y:S01]  /*2ba0*/  HMMA.16816.F32.BF16 R20, R108, R22, RZ ;  /* 0x000000166c14723c */ /* 0x000fe200000418ff */
[----:B------:R-:W-:-:S07]  /*2bb0*/  SEL R7, R7, 0xffffffc0, !P2 ;  /* 0xffffffc007077807 */ /* 0x000fce0005000000 */
[----:B------:R-:W-:Y:S01]  /*2bc0*/  HMMA.16816.F32.BF16 R68, R108, R64, RZ ;  /* 0x000000406c44723c */ /* 0x000fe200000418ff */
[--C-:B------:R-:W-:Y:S02]  /*2bd0*/  IMAD.IADD R166, R169, 0x1, R7.reuse ;  /* 0x00000001a9a67824 */ /* 0x100fe400078e0207 */
[----:B------:R-:W-:-:S03]  /*2be0*/  IMAD.IADD R162, R168, 0x1, R7 ;  /* 0x00000001a8a27824 */ /* 0x000fc600078e0207 */
[----:B------:R-:W-:Y:S02]  /*2bf0*/  LDSM.16.M88.4 R120, [R166] ;  /* 0x00000000a678783b */ /* 0x000fe40000000200 */
[C---:B------:R-:W-:Y:S02]  /*2c00*/  HMMA.16816.F32.BF16 R60, R108.reuse, R56, RZ ;  /* 0x000000386c3c723c */ /* 0x040fe400000418ff */
[----:B------:R-:W-:Y:S06]  /*2c10*/  LDSM.16.M88.4 R96, [R162+0x2000] ;  /* 0x00200000a260783b */ /* 0x000fec0000000200 */
[C---:B------:R-:W-:Y:S08]  /*2c20*/  HMMA.16816.F32.BF16 R44, R108.reuse, R40, RZ ;  /* 0x000000286c2c723c */ /* 0x040ff000000418ff */
[C---:B----4-:R-:W-:Y:S08]  /*2c30*/  HMMA.16816.F32.BF16 R32, R108.reuse, R28, RZ ;  /* 0x0000001c6c20723c */ /* 0x050ff000000418ff */
[C---:B------:R-:W-:Y:S08]  /*2c40*/  HMMA.16816.F32.BF16 R64, R108.reuse, R66, RZ ;  /* 0x000000426c40723c */ /* 0x040ff000000418ff */
[C---:B------:R-:W-:Y:S08]  /*2c50*/  HMMA.16816.F32.BF16 R56, R108.reuse, R58, RZ ;  /* 0x0000003a6c38723c */ /* 0x040ff000000418ff */
[C---:B------:R-:W-:Y:S08]  /*2c60*/  HMMA.16816.F32.BF16 R40, R108.reuse, R42, RZ ;  /* 0x0000002a6c28723c */ /* 0x040ff000000418ff */
[C---:B------:R-:W-:Y:S08]  /*2c70*/  HMMA.16816.F32.BF16 R28, R108.reuse, R30, RZ ;  /* 0x0000001e6c1c723c */ /* 0x040ff000000418ff */
[----:B------:R-:W-:Y:S08]  /*2c80*/  HMMA.16816.F32.BF16 R16, R108, R12, RZ ;  /* 0x0000000c6c10723c */ /* 0x000ff000000418ff */
[C---:B--2---:R-:W-:Y:S08]  /*2c90*/  HMMA.16816.F32.BF16 R24, R100.reuse, R72, R24 ;  /* 0x000000486418723c */ /* 0x044ff00000041818 */
[----:B------:R-:W-:Y:S01]  /*2ca0*/  HMMA.16816.F32.BF16 R20, R100, R74, R20 ;  /* 0x0000004a6414723c */ /* 0x000fe20000041814 */
[----:B------:R-:W1:Y:S07]  /*2cb0*/  LDSM.16.M88.4 R72, [R162+0x5000] ;  /* 0x00500000a248783b */ /* 0x000e6e0000000200 */
        /* <DEDUP_REMOVED lines=17> */
[----:B------:R-:W-:Y:S01]  /*2dd0*/  HMMA.16816.F32.BF16 R12, R100, R118, R12 ;  /* 0x00000076640c723c */ /* 0x000fe2000004180c */
[----:B------:R-:W4:Y:S01]  /*2de0*/  LDSM.16.M88.4 R116, [R162+0x5800] ;  /* 0x00580000a274783b */ /* 0x000f220000000200 */
[C---:B------:R-:W-:Y:S01]  /*2df0*/  IADD3 R165, PT, PT, R5.reuse, R166, RZ ;  /* 0x000000a605a57210 */ /* 0x040fe20007ffe0ff */
[----:B------:R-:W-:-:S05]  /*2e00*/  IMAD.IADD R161, R5, 0x1, R162 ;  /* 0x0000000105a17824 */ /* 0x000fca00078e02a2 */
[C---:B------:R-:W-:Y:S08]  /*2e10*/  HMMA.16816.F32.BF16 R112, R100.reuse, R104, R112 ;  /* 0x000000686470723c */ /* 0x040ff00000041870 */
[----:B------:R-:W-:Y:S01]  /*2e20*/  HMMA.16816.F32.BF16 R108, R100, R106, R108 ;  /* 0x0000006a646c723c */ /* 0x000fe2000004186c */
[----:B------:R-:W-:Y:S04]  /*2e30*/  LDSM.16.M88.4 R104, [R165] ;  /* 0x00000000a568783b */ /* 0x000fe80000000200 */
[----:B------:R-:W-:Y:S03]  /*2e40*/  LDSM.16.M88.4 R100, [R161+0x2000] ;  /* 0x00200000a164783b */ /* 0x000fe60000000200 */
        /* <DEDUP_REMOVED lines=21> */
[----:B------:R-:W-:Y:S01]  /*2fa0*/  SHF.R.U32.HI R0, RZ, 0x2, R36 ;  /* 0x00000002ff007819 */ /* 0x000fe20000011624 */
[----:B------:R-:W-:-:S05]  /*2fb0*/  DEPBAR.LE SB0, 0x0 ;  /* 0x000080000000791a */ /* 0x000fca0000000000 */
[----:B------:R-:W-:Y:S01]  /*2fc0*/  HMMA.16816.F32.BF16 R112, R120, R116, R112 ;  /* 0x000000747870723c */ /* 0x000fe20000041870 */
[----:B------:R-:W-:-:S07]  /*2fd0*/  LOP3.LUT R0, R0, 0x7, RZ, 0xc0, !PT ;  /* 0x0000000700007812 */ /* 0x000fce00078ec0ff */
[----:B------:R-:W-:Y:S01]  /*2fe0*/  HMMA.16816.F32.BF16 R108, R120, R118, R108 ;  /* 0x00000076786c723c */ /* 0x000fe2000004186c */
[----:B------:R-:W-:Y:S01]  /*2ff0*/  ISETP.GT.U32.AND P1, PT, R6, R173, PT ;  /* 0x000000ad0600720c */ /* 0x000fe20003f24070 */
[----:B------:R-:W-:Y:S01]  /*3000*/  IMAD.SHL.U32 R36, R36, 0x2, RZ ;  /* 0x0000000224247824 */ /* 0x000fe200078e00ff */
[----:B-----5:R-:W-:-:S09]  /*3010*/  IADD3 R133, PT, PT, R127, -R37, -R126 ;  /* 0x800000257f857210 */ /* 0x020fd20007ffe87e */
[----:B-1----:R-:W-:Y:S01]  /*3020*/  HMMA.16816.F32.BF16 R112, R104, R72, R112 ;  /* 0x000000486870723c */ /* 0x002fe20000041870 */
[----:B------:R-:W-:-:S04]  /*3030*/  LOP3.LUT R73, R128, 0x1f0, RZ, 0xc0, !PT ;  /* 0x000001f080497812 */ /* 0x000fc800078ec0ff */
[----:B------:R-:W-:Y:S02]  /*3040*/  IADD3 R0, PT, PT, R182, R0, R73 ;  /* 0x00000000b6007210 */ /* 0x000fe40007ffe049 */
[----:B------:R-:W-:Y:S02]  /*3050*/  IADD3 R73, PT, PT, R124, R127, -R37 ;  /* 0x0000007f7c497210 */ /* 0x000fe40007ffe825 */
[----:B------:R-:W-:Y:S02]  /*3060*/  LOP3.LUT R37, R36, 0x6, RZ, 0xc0, !PT ;  /* 0x0000000624257812 */ /* 0x000fe400078ec0ff */
[C---:B------:R-:W-:Y:S01]  /*3070*/  IADD3 R133, PT, PT, R0.reuse, R133, RZ ;  /* 0x0000008500857210 */ /* 0x040fe20007ffe0ff */
[----:B------:R-:W-:Y:S01]  /*3080*/  IMAD.IADD R184, R0, 0x1, R73 ;  /* 0x0000000100b87824 */ /* 0x000fe200078e0249 */
[----:B------:R-:W-:Y:S01]  /*3090*/  HMMA.16816.F32.BF16 R68, R104, R100, R68 ;  /* 0x000000646844723c */ /* 0x000fe20000041844 */
[----:B------:R-:W-:Y:S01]  /*30a0*/  BSSY.RECONVERGENT B1, `(.L_x_12874) ;  /* 0x000007b000017945 */ /* 0x000fe20003800200 */
[----:B------:R-:W-:-:S02]  /*30b0*/  IMAD.IADD R36, R4, 0x1, R37 ;  /* 0x0000000104247824 */ /* 0x000fc400078e0225 */
[----:B------:R-:W-:Y:S01]  /*30c0*/  VIADDMNMX R185, R184, 0x1, R127, PT ;  /* 0x00000001b8b97846 */ /* 0x000fe2000380017f */
[----:B------:R-:W-:-:S03]  /*30d0*/  VIADD R0, R133, 0x8 ;  /* 0x0000000885007836 */ /* 0x000fc60000000000 */
[----:B------:R-:W-:Y:S01]  /*30e0*/  HMMA.16816.F32.BF16 R64, R104, R102, R64 ;  /* 0x000000666840723c */ /* 0x000fe20000041840 */
[----:B------:R-:W-:-:S07]  /*30f0*/  VIADDMNMX R184, R184, 0x9, R127, PT ;  /* 0x00000009b8b87846 */ /* 0x000fce000380017f */
[C---:B------:R-:W-:Y:S08]  /*3100*/  HMMA.16816.F32.BF16 R60, R104.reuse, R96, R60 ;  /* 0x00000060683c723c */ /* 0x040ff0000004183c */
[C---:B------:R-:W-:Y:S08]  /*3110*/  HMMA.16816.F32.BF16 R56, R104.reuse, R98, R56 ;  /* 0x000000626838723c */ /* 0x040ff00000041838 */
[C---:B--2---:R-:W-:Y:S08]  /*3120*/  HMMA.16816.F32.BF16 R52, R104.reuse, R92, R52 ;  /* 0x0000005c6834723c */ /* 0x044ff00000041834 */
        /* <DEDUP_REMOVED lines=25> */
.L_x_12877:
        /* <DEDUP_REMOVED lines=60> */
.L_x_12878:
[----:B------:R-:W-:Y:S05]  /*3680*/  BSYNC.RECONVERGENT B0 ;  /* 0x0000000000007941 */ /* 0x000fea0003800200 */
.L_x_12876:
        /* <DEDUP_REMOVED lines=28> */
.L_x_12875:
[----:B------:R-:W-:Y:S05]  /*3850*/  BSYNC.RECONVERGENT B1 ;  /* 0x0000000000017941 */ /* 0x000fea0003800200 */
.L_x_12874:
[C---:B------:R-:W-:Y:S02]  /*3860*/  VIADD R72, R36.reuse, 0x1 ;  /* 0x0000000124487836 */ /* 0x040fe40000000000 */
[----:B------:R-:W-:-:S03]  /*3870*/  VIADD R10, R36, 0x8 ;  /* 0x00000008240a7836 */ /* 0x000fc60000000000 */
[----:B------:R-:W-:Y:S02]  /*3880*/  ISETP.GT.AND P2, PT, R133, R72, PT ;  /* 0x000000488500720c */ /* 0x000fe40003f44270 */
[-C--:B------:R-:W-:Y:S02]  /*3890*/  ISETP.GE.AND P3, PT, R72, R185.reuse, PT ;  /* 0x000000b94800720c */ /* 0x080fe40003f66270 */
[----:B------:R-:W-:Y:S02]  /*38a0*/  FSEL R69, R69, -INF , !P2 ;  /* 0xff80000045457808 */ /* 0x000fe40005000000 */
[----:B------:R-:W-:Y:S02]  /*38b0*/  ISETP.GT.AND P6, PT, R133, R10, PT ;  /* 0x0000000a8500720c */ /* 0x000fe40003fc4270 */
[----:B-1----:R-:W-:Y:S02]  /*38c0*/  FSEL R87, R69, -INF , !P3 ;  /* 0xff80000045577808 */ /* 0x002fe40005800000 */
[----:B------:R-:W-:-:S02]  /*38d0*/  ISETP.GE.AND P2, PT, R10, R185, PT ;  /* 0x000000b90a00720c */ /* 0x000fc40003f46270 */
[----:B------:R-:W-:Y:S02]  /*38e0*/  ISETP.GT.AND P4, PT, R0, R10, PT ;  /* 0x0000000a0000720c */ /* 0x000fe40003f84270 */
[----:B------:R-:W-:Y:S01]  /*38f0*/  ISETP.GE.AND P3, PT, R10, R184, PT ;  /* 0x000000b80a00720c */ /* 0x000fe20003f66270 */
[----:B------:R-:W-:Y:S01]  /*3900*/  VIADD R10, R36, 0x10 ;  /* 0x00000010240a7836 */ /* 0x000fe20000000000 */
[----:B------:R-:W-:Y:S02]  /*3910*/  FSEL R64, R64, -INF , !P6 ;  /* 0xff80000040407808 */ /* 0x000fe40007000000 */
[----:B------:R-:W-:Y:S02]  /*3920*/  FSEL R66, R66, -INF , !P4 ;  /* 0xff80000042427808 */ /* 0x000fe40006000000 */
[----:B------:R-:W-:Y:S02]  /*3930*/  ISETP.GT.AND P4, PT, R133, R10, PT ;  /* 0x0000000a8500720c */ /* 0x000fe40003f84270 */
[----:B------:R-:W-:Y:S01]  /*3940*/  FSEL R85, R64, -INF , !P2 ;  /* 0xff80000040557808 */ /* 0x000fe20005000000 */
[----:B------:R-:W-:Y:S01]  /*3950*/  VIADD R64, R36, 0x11 ;  /* 0x0000001124407836 */ /* 0x000fe20000000000 */
[----:B------:R-:W-:-:S02]  /*3960*/  FSEL R69, R66, -INF , !P3 ;  /* 0xff80000042457808 */ /* 0x000fc40005800000 */
[----:B------:R-:W-:Y:S02]  /*3970*/  ISETP.GE.AND P3, PT, R10, R185, PT ;  /* 0x000000b90a00720c */ /* 0x000fe40003f66270 */
[----:B------:R-:W-:Y:S02]  /*3980*/  FSEL R60, R60, -INF , !P4 ;  /* 0xff8000003c3c7808 */ /* 0x000fe40006000000 */
[----:B------:R-:W-:Y:S02]  /*3990*/  ISETP.GT.AND P4, PT, R0, R64, PT ;  /* 0x000000400000720c */ /* 0x000fe40003f84270 */
[----:B------:R-:W-:Y:S01]  /*39a0*/  FSEL R97, R60, -INF , !P3 ;  /* 0xff8000003c617808 */ /* 0x000fe20005800000 */
[----:B------:R-:W-:Y:S01]  /*39b0*/  VIADD R60, R36, 0x19 ;  /* 0x00000019243c7836 */ /* 0x000fe20000000000 */
[----:B------:R-:W-:Y:S02]  /*39c0*/  FSEL R63, R63, -INF , !P4 ;  /* 0xff8000003f3f7808 */ /* 0x000fe40006000000 */
[----:B------:R-:W-:-:S02]  /*39d0*/  ISETP.GE.AND P3, PT, R64, R184, PT ;  /* 0x000000b84000720c */ /* 0x000fc40003f66270 */
[----:B------:R-:W-:Y:S02]  /*39e0*/  ISETP.GT.AND P4, PT, R133, R60, PT ;  /* 0x0000003c8500720c */ /* 0x000fe40003f84270 */
[----:B------:R-:W-:Y:S02]  /*39f0*/  FSEL R83, R63, -INF , !P3 ;  /* 0xff8000003f537808 */ /* 0x000fe40005800000 */
[----:B------:R-:W-:Y:S02]  /*3a00*/  FSEL R57, R57, -INF , !P4 ;  /* 0xff80000039397808 */ /* 0x000fe40006000000 */
[----:B------:R-:W-:Y:S02]  /*3a10*/  ISETP.GE.AND P3, PT, R60, R185, PT ;  /* 0x000000b93c00720c */ /* 0x000fe40003f66270 */
[----:B------:R-:W-:Y:S02]  /*3a20*/  ISETP.GT.AND P5, PT, R0, R72, PT ;  /* 0x000000480000720c */ /* 0x000fe40003fa4270 */
[----:B------:R-:W-:-:S02]  /*3a30*/  FSEL R89, R57, -INF , !P3 ;  /* 0xff80000039597808 */ /* 0x000fc40005800000 */
[----:B------:R-:W2:Y:S01]  /*3a40*/  LD.E R57, desc[UR4][R2.64+0xdc] ;  /* 0x0000dc0402397980 */ /* 0x000ea2000c101900 */
[----:B------:R-:W-:Y:S01]  /*3a50*/  ISETP.GE.AND P1, PT, R72, R184, PT ;  /* 0x000000b84800720c */ /* 0x000fe20003f26270 */
[----:B------:R-:W-:Y:S01]  /*3a60*/  VIADD R72, R36, 0x9 ;  /* 0x0000000924487836 */ /* 0x000fe20000000000 */
[----:B------:R-:W-:-:S04]  /*3a70*/  FSEL R71, R71, -INF , !P5 ;  /* 0xff80000047477808 */ /* 0x000fc80006800000 */
[-C--:B------:R-:W-:Y:S02]  /*3a80*/  ISETP.GT.AND P5, PT, R133, R72.reuse, PT ;  /* 0x000000488500720c */ /* 0x080fe40003fa4270 */
[----:B------:R-:W-:Y:S02]  /*3a90*/  FSEL R77, R71, -INF , !P1 ;  /* 0xff800000474d7808 */ /* 0x000fe40004800000 */
[----:B------:R-:W-:Y:S02]  /*3aa0*/  ISETP.GE.AND P1, PT, R72, R185, PT ;  /* 0x000000b94800720c */ /* 0x000fe40003f26270 */
[C---:B------:R-:W-:Y:S02]  /*3ab0*/  ISETP.GT.AND P6, PT, R0.reuse, R72, PT ;  /* 0x000000480000720c */ /* 0x040fe40003fc4270 */
[----:B------:R-:W-:Y:S02]  /*3ac0*/  FSEL R65, R65, -INF , !P5 ;  /* 0xff80000041417808 */ /* 0x000fe40006800000 */
[----:B------:R-:W-:-:S02]  /*3ad0*/  ISETP.GT.AND P5, PT, R0, R10, PT ;  /* 0x0000000a0000720c */ /* 0x000fc40003fa4270 */
[-C--:B------:R-:W-:Y:S02]  /*3ae0*/  ISETP.GE.AND P2, PT, R72, R184.reuse, PT ;  /* 0x000000b84800720c */ /* 0x080fe40003f46270 */
[----:B------:R-:W-:Y:S02]  /*3af0*/  FSEL R79, R65, -INF , !P1 ;  /* 0xff800000414f7808 */ /* 0x000fe40004800000 */
[----:B------:R-:W-:Y:S02]  /*3b00*/  FSEL R67, R67, -INF , !P6 ;  /* 0xff80000043437808 */ /* 0x000fe40007000000 */
[----:B------:R-:W-:Y:S01]  /*3b10*/  ISETP.GE.AND P1, PT, R10, R184, PT ;  /* 0x000000b80a00720c */ /* 0x000fe20003f26270 */
[----:B------:R-:W-:Y:S01]  /*3b20*/  VIADD R10, R36, 0x18 ;  /* 0x00000018240a7836 */ /* 0x000fe20000000000 */
[----:B------:R-:W-:Y:S02]  /*3b30*/  ISETP.GT.AND P6, PT, R133, R64, PT ;  /* 0x000000408500720c */ /* 0x000fe40003fc4270 */
[----:B------:R-:W-:-:S02]  /*3b40*/  FSEL R62, R62, -INF , !P5 ;  /* 0xff8000003e3e7808 */ /* 0x000fc40006800000 */
[----:B------:R-:W-:Y:S02]  /*3b50*/  FSEL R71, R67, -INF , !P2 ;  /* 0xff80000043477808 */ /* 0x000fe40005000000 */
[----:B------:R-:W-:Y:S02]  /*3b60*/  ISETP.GE.AND P2, PT, R64, R185, PT ;  /* 0x000000b94000720c */ /* 0x000fe40003f46270 */
[----:B------:R-:W-:Y:S02]  /*3b70*/  FSEL R61, R61, -INF , !P6 ;  /* 0xff8000003d3d7808 */ /* 0x000fe40007000000 */
[----:B------:R-:W-:Y:S02]  /*3b80*/  FSEL R81, R62, -INF , !P1 ;  /* 0xff8000003e517808 */ /* 0x000fe40004800000 */
[-C--:B------:R-:W-:Y:S02]  /*3b90*/  ISETP.GT.AND P5, PT, R133, R10.reuse, PT ;  /* 0x0000000a8500720c */ /* 0x080fe40003fa4270 */
[----:B------:R-:W-:-:S02]  /*3ba0*/  ISETP.GT.AND P1, PT, R0, R10, PT ;  /* 0x0000000a0000720c */ /* 0x000fc40003f24270 */
[----:B------:R-:W-:Y:S02]  /*3bb0*/  FSEL R207, R61, -INF , !P2 ;  /* 0xff8000003dcf7808 */ /* 0x000fe40005000000 */
[C---:B------:R-:W-:Y:S02]  /*3bc0*/  ISETP.GE.AND P6, PT, R10.reuse, R185, PT ;  /* 0x000000b90a00720c */ /* 0x040fe40003fc6270 */
[----:B------:R-:W-:Y:S01]  /*3bd0*/  ISETP.GE.AND P2, PT, R10, R184, PT ;  /* 0x000000b80a00720c */ /* 0x000fe20003f46270 */
[----:B------:R-:W-:Y:S01]  /*3be0*/  VIADD R10, R36, 0x20 ;  /* 0x00000020240a7836 */ /* 0x000fe20000000000 */
[----:B------:R-:W-:Y:S02]  /*3bf0*/  FSEL R56, R56, -INF , !P5 ;  /* 0xff80000038387808 */ /* 0x000fe40006800000 */
[----:B------:R-:W-:Y:S02]  /*3c00*/  FSEL R58, R58, -INF , !P1 ;  /* 0xff8000003a3a7808 */ /* 0x000fe40004800000 */
[----:B------:R-:W-:Y:S01]  /*3c10*/  FSEL R91, R56, -INF , !P6 ;  /* 0xff800000385b7808 */ /* 0x000fe20007000000 */
[----:B------:R-:W-:Y:S01]  /*3c20*/  VIADD R56, R36, 0x28 ;  /* 0x0000002824387836 */ /* 0x000fe20000000000 */
[----:B------:R-:W-:-:S02]  /*3c30*/  FSEL R73, R58, -INF , !P2 ;  /* 0xff8000003a497808 */ /* 0x000fc40005000000 */
[----:B------:R-:W-:Y:S02]  /*3c40*/  ISETP.GT.AND P5, PT, R0, R60, PT ;  /* 0x0000003c0000720c */ /* 0x000fe40003fa4270 */
[-C--:B------:R-:W-:Y:S02]  /*3c50*/  ISETP.GT.AND P6, PT, R133, R10.reuse, PT ;  /* 0x0000000a8500720c */ /* 0x080fe40003fc4270 */
[----:B------:R-:W-:Y:S02]  /*3c60*/  ISETP.GE.AND P2, PT, R10, R185, PT ;  /* 0x000000b90a00720c */ /* 0x000fe40003f46270 */
[----:B------:R-:W-:Y:S02]  /*3c70*/  ISETP.GT.AND P4, PT, R0, R10, PT ;  /* 0x0000000a0000720c */ /* 0x000fe40003f84270 */
[-C--:B------:R-:W-:Y:S01]  /*3c80*/  ISETP.GE.AND P3, PT, R10, R184.reuse, PT ;  /* 0x000000b80a00720c */ /* 0x080fe20003f66270 */
[----:B------:R-:W-:Y:S01]  /*3c90*/  VIADD R10, R36, 0x21 ;  /* 0x00000021240a7836 */ /* 0x000fe20000000000 */
[----:B------:R-:W-:-:S02]  /*3ca0*/  ISETP.GE.AND P1, PT, R60, R184, PT ;  /* 0x000000b83c00720c */ /* 0x000fc40003f26270 */
[----:B------:R-:W-:Y:S02]  /*3cb0*/  FSEL R59, R59, -INF , !P5 ;  /* 0xff8000003b3b7808 */ /* 0x000fe40006800000 */
[----:B------:R-:W-:Y:S02]  /*3cc0*/  FSEL R52, R52, -INF , !P6 ;  /* 0xff80000034347808 */ /* 0x000fe40007000000 */
[----:B------:R-:W-:Y:S02]  /*3cd0*/  ISETP.GT.AND P5, PT, R133, R10, PT ;  /* 0x0000000a8500720c */ /* 0x000fe40003fa4270 */
[----:B------:R-:W-:Y:S02]  /*3ce0*/  FSEL R75, R59, -INF , !P1 ;  /* 0xff8000003b4b7808 */ /* 0x000fe40004800000 */
[----:B------:R-:W-:Y:S02]  /*3cf0*/  FSEL R205, R52, -INF , !P2 ;  /* 0xff80000034cd7808 */ /* 0x000fe40005000000 */
[----:B------:R-:W-:-:S02]  /*3d00*/  ISETP.GE.AND P1, PT, R10, R185, PT ;  /* 0x000000b90a00720c */ /* 0x000fc40003f26270 */
[----:B------:R-:W-:Y:S02]  /*3d10*/  ISETP.GT.AND P6, PT, R0, R10, PT ;  /* 0x0000000a0000720c */ /* 0x000fe40003fc4270 */
[----:B------:R-:W-:Y:S01]  /*3d20*/  ISETP.GE.AND P2, PT, R10, R184, PT ;  /* 0x000000b80a00720c */ /* 0x000fe20003f46270 */
[----:B------:R-:W-:Y:S01]  /*3d30*/  VIADD R10, R36, 0x29 ;  /* 0x00000029240a7836 */ /* 0x000fe20000000000 */
[----:B------:R-:W-:Y:S01]  /*3d40*/  FSEL R54, R54, -INF , !P4 ;  /* 0xff80000036367808 */ /* 0x000fe20006000000 */
[----:B------:R-:W-:Y:S01]  /*3d50*/  VIADD R52, R36, 0x30 ;  /* 0x0000003024347836 */ /* 0x000fe20000000000 */
[-C--:B------:R-:W-:Y:S02]  /*3d60*/  ISETP.GT.AND P4, PT, R133, R56.reuse, PT ;  /* 0x000000388500720c */ /* 0x080fe40003f84270 */
[----:B------:R-:W-:Y:S02]  /*3d70*/  FSEL R53, R53, -INF , !P5 ;  /* 0xff80000035357808 */ /* 0x000fe40006800000 */
[----:B------:R-:W-:-:S02]  /*3d80*/  ISETP.GT.AND P5, PT, R0, R56, PT ;  /* 0x000000380000720c */ /* 0x000fc40003fa4270 */
[----:B------:R-:W-:Y:S02]  /*3d90*/  FSEL R101, R54, -INF , !P3 ;  /* 0xff80000036657808 */ /* 0x000fe40005800000 */
[----:B------:R-:W-:Y:S02]  /*3da0*/  ISETP.GE.AND P3, PT, R56, R185, PT ;  /* 0x000000b93800720c */ /* 0x000fe40003f66270 */
[----:B------:R-:W-:Y:S02]  /*3db0*/  FSEL R203, R53, -INF , !P1 ;  /* 0xff80000035cb7808 */ /* 0x000fe40004800000 */
[----:B------:R-:W-:Y:S02]  /*3dc0*/  FSEL R55, R55, -INF , !P6 ;  /* 0xff80000037377808 */ /* 0x000fe40007000000 */
[----:B------:R-:W-:Y:S02]  /*3dd0*/  FSEL R48, R48, -INF , !P4 ;  /* 0xff80000030307808 */ /* 0x000fe40006000000 */
[----:B------:R-:W-:-:S02]  /*3de0*/  ISETP.GE.AND P1, PT, R56, R184, PT ;  /* 0x000000b83800720c */ /* 0x000fc40003f26270 */
[CC--:B------:R-:W-:Y:S02]  /*3df0*/  ISETP.GT.AND P6, PT, R133.reuse, R10.reuse, PT ;  /* 0x0000000a8500720c */ /* 0x0c0fe40003fc4270 */
[----:B------:R-:W-:Y:S02]  /*3e00*/  FSEL R50, R50, -INF , !P5 ;  /* 0xff80000032327808 */ /* 0x000fe40006800000 */
[----:B------:R-:W-:Y:S02]  /*3e10*/  ISETP.GT.AND P4, PT, R0, R10, PT ;  /* 0x0000000a0000720c */ /* 0x000fe40003f84270 */
[----:B------:R-:W-:Y:S02]  /*3e20*/  ISETP.GT.AND P5, PT, R133, R52, PT ;  /* 0x000000348500720c */ /* 0x000fe40003fa4270 */
[----:B------:R-:W-:Y:S02]  /*3e30*/  FSEL R107, R55, -INF , !P2 ;  /* 0xff800000376b7808 */ /* 0x000fe40005000000 */
[----:B------:R-:W-:Y:S01]  /*3e40*/  FSEL R105, R48, -INF , !P3 ;  /* 0xff80000030697808 */ /* 0x000fe20005800000 */
[----:B------:R-:W-:Y:S01]  /*3e50*/  VIADD R48, R36, 0x38 ;  /* 0x0000003824307836 */ /* 0x000fe20000000000 */
[----:B------:R-:W-:-:S02]  /*3e60*/  ISETP.GE.AND P2, PT, R10, R185, PT ;  /* 0x000000b90a00720c */ /* 0x000fc40003f46270 */
[----:B------:R-:W-:Y:S01]  /*3e70*/  ISETP.GE.AND P3, PT, R10, R184, PT ;  /* 0x000000b80a00720c */ /* 0x000fe20003f66270 */
[----:B------:R-:W-:Y:S01]  /*3e80*/  VIADD R10, R36, 0x31 ;  /* 0x00000031240a7836 */ /* 0x000fe20000000000 */
[----:B------:R-:W-:Y:S02]  /*3e90*/  FSEL R49, R49, -INF , !P6 ;  /* 0xff80000031317808 */ /* 0x000fe40007000000 */
[----:B------:R-:W-:Y:S02]  /*3ea0*/  FSEL R197, R50, -INF , !P1 ;  /* 0xff80000032c57808 */ /* 0x000fe40004800000 */
[----:B------:R-:W-:Y:S02]  /*3eb0*/  ISETP.GE.AND P1, PT, R52, R185, PT ;  /* 0x000000b93400720c */ /* 0x000fe40003f26270 */
[----:B------:R-:W-:Y:S02]  /*3ec0*/  ISETP.GT.AND P6, PT, R0, R52, PT ;  /* 0x000000340000720c */ /* 0x000fe40003fc4270 */
[----:B------:R-:W-:-:S02]  /*3ed0*/  FSEL R51, R51, -INF , !P4 ;  /* 0xff80000033337808 */ /* 0x000fc40006000000 */
[----:B------:R-:W-:Y:S02]  /*3ee0*/  FSEL R44, R44, -INF , !P5 ;  /* 0xff8000002c2c7808 */ /* 0x000fe40006800000 */
[----:B------:R-:W-:Y:S02]  /*3ef0*/  FSEL R201, R49, -INF , !P2 ;  /* 0xff80000031c97808 */ /* 0x000fe40005000000 */
[----:B------:R-:W-:Y:S02]  /*3f00*/  ISETP.GE.AND P2, PT, R52, R184, PT ;  /* 0x000000b83400720c */ /* 0x000fe40003f46270 */
[----:B------:R-:W-:Y:S02]  /*3f10*/  FSEL R199, R51, -INF , !P3 ;  /* 0xff80000033c77808 */ /* 0x000fe40005800000 */
[----:B------:R-:W-:Y:S02]  /*3f20*/  FSEL R195, R44, -INF , !P1 ;  /* 0xff8000002cc37808 */ /* 0x000fe40004800000 */
[----:B------:R-:W-:-:S02]  /*3f30*/  FSEL R46, R46, -INF , !P6 ;  /* 0xff8000002e2e7808 */ /* 0x000fc40007000000 */
[CC--:B------:R-:W-:Y:S02]  /*3f40*/  ISETP.GT.AND P4, PT, R133.reuse, R10.reuse, PT ;  /* 0x0000000a8500720c */ /* 0x0c0fe40003f84270 */
[----:B------:R-:W-:Y:S02]  /*3f50*/  ISETP.GE.AND P3, PT, R10, R185, PT ;  /* 0x000000b90a00720c */ /* 0x000fe40003f66270 */
[----:B------:R-:W-:Y:S02]  /*3f60*/  ISETP.GT.AND P5, PT, R0, R10, PT ;  /* 0x0000000a0000720c */ /* 0x000fe40003fa4270 */
[----:B------:R-:W-:Y:S01]  /*3f70*/  ISETP.GE.AND P1, PT, R10, R184, PT ;  /* 0x000000b80a00720c */ /* 0x000fe20003f26270 */
[----:B------:R-:W-:Y:S01]  /*3f80*/  VIADD R10, R36, 0x39 ;  /* 0x00000039240a7836 */ /* 0x000fe20000000000 */
[----:B------:R-:W-:Y:S02]  /*3f90*/  ISETP.GT.AND P6, PT, R133, R48, PT ;  /* 0x000000308500720c */ /* 0x000fe40003fc4270 */
[----:B------:R-:W-:Y:S01]  /*3fa0*/  FSEL R155, R46, -INF , !P2 ;  /* 0xff8000002e9b7808 */ /* 0x000fe20005000000 */
[----:B------:R-:W-:Y:S01]  /*3fb0*/  VIADD R44, R36, 0x40 ;  /* 0x00000040242c7836 */ /* 0x000fe20000000000 */
[----:B------:R-:W-:-:S02]  /*3fc0*/  FSEL R45, R45, -INF , !P4 ;  /* 0xff8000002d2d7808 */ /* 0x000fc40006000000 */
[----:B------:R-:W-:Y:S02]  /*3fd0*/  ISETP.GE.AND P2, PT, R48, R185, PT ;  /* 0x000000b93000720c */ /* 0x000fe40003f46270 */
[----:B------:R-:W-:Y:S02]  /*3fe0*/  FSEL R47, R47, -INF , !P5 ;  /* 0xff8000002f2f7808 */ /* 0x000fe40006800000 */
[----:B------:R-:W-:Y:S02]  /*3ff0*/  FSEL R40, R40, -INF , !P6 ;  /* 0xff80000028287808 */ /* 0x000fe40007000000 */
[----:B------:R-:W-:Y:S02]  /*4000*/  ISETP.GT.AND P4, PT, R0, R48, PT ;  /* 0x000000300000720c */ /* 0x000fe40003f84270 */
[----:B------:R-:W-:Y:S02]  /*4010*/  ISETP.GT.AND P5, PT, R133, R10, PT ;  /* 0x0000000a8500720c */ /* 0x000fe40003fa4270 */
[----:B------:R-:W-:-:S02]  /*4020*/  FSEL R137, R45, -INF , !P3 ;  /* 0xff8000002d897808 */ /* 0x000fc40005800000 */
[----:B------:R-:W-:Y:S02]  /*4030*/  FSEL R157, R47, -INF , !P1 ;  /* 0xff8000002f9d7808 */ /* 0x000fe40004800000 */
[----:B------:R-:W-:Y:S02]  /*4040*/  FSEL R191, R40, -INF , !P2 ;  /* 0xff80000028bf7808 */ /* 0x000fe40005000000 */
[----:B------:R-:W-:Y:S02]  /*4050*/  ISETP.GE.AND P3, PT, R48, R184, PT ;  /* 0x000000b83000720c */ /* 0x000fe40003f66270 */
        /* <DEDUP_REMOVED lines=13> */
[CC--:B------:R-:W-:Y:S02]  /*4130*/  ISETP.GT.AND P6, PT, R133.reuse, R10.reuse, PT ;  /* 0x0000000a8500720c */ /* 0x0c0fe40003fc4270 */
[----:B------:R-:W-:Y:S02]  /*4140*/  FSEL R34, R34, -INF , !P5 ;  /* 0xff80000022227808 */ /* 0x000fe40006800000 */
[----:B------:R-:W-:Y:S02]  /*4150*/  ISETP.GT.AND P4, PT, R0, R10, PT ;  /* 0x0000000a0000720c */ /* 0x000fe40003f84270 */
[----:B------:R-:W-:Y:S02]  /*4160*/  ISETP.GT.AND P5, PT, R133, R40, PT ;  /* 0x000000288500720c */ /* 0x000fe40003fa4270 */
[----:B------:R-:W-:Y:S02]  /*4170*/  FSEL R189, R43, -INF , !P2 ;  /* 0xff8000002bbd7808 */ /* 0x000fe40005000000 */
[----:B------:R-:W-:-:S02]  /*4180*/  FSEL R151, R32, -INF , !P3 ;  /* 0xff80000020977808 */ /* 0x000fc40005800000 */
[CC--:B------:R-:W-:Y:S02]  /*4190*/  ISETP.GE.AND P2, PT, R10.reuse, R185.reuse, PT ;  /* 0x000000b90a00720c */ /* 0x0c0fe40003f46270 */
[----:B------:R-:W-:Y:S01]  /*41a0*/  ISETP.GE.AND P3, PT, R10, R184, PT ;  /* 0x000000b80a00720c */ /* 0x000fe20003f66270 */
[----:B------:R-:W-:Y:S01]  /*41b0*/  VIADD R10, R36, 0x49 ;  /* 0x00000049240a7836 */ /* 0x000fe20000000000 */
[----:B------:R-:W-:Y:S02]  /*41c0*/  FSEL R33, R33, -INF , !P6 ;  /* 0xff80000021217808 */ /* 0x000fe40007000000 */
[----:B------:R-:W-:Y:S02]  /*41d0*/  FSEL R193, R41, -INF , !P1 ;  /* 0xff80000029c17808 */ /* 0x000fe40004800000 */
[----:B------:R-:W-:Y:S02]  /*41e0*/  ISETP.GE.AND P6, PT, R40, R185, PT ;  /* 0x000000b92800720c */ /* 0x000fe40003fc6270 */
[----:B------:R-:W-:-:S02]  /*41f0*/  FSEL R35, R35, -INF , !P4 ;  /* 0xff80000023237808 */ /* 0x000fc40006000000 */
[----:B------:R-:W-:Y:S02]  /*4200*/  FSEL R28, R28, -INF , !P5 ;  /* 0xff8000001c1c7808 */ /* 0x000fe40006800000 */
[----:B------:R-:W-:Y:S02]  /*4210*/  ISETP.GE.AND P1, PT, R44, R184, PT ;  /* 0x000000b82c00720c */ /* 0x000fe40003f26270 */
[----:B------:R-:W-:Y:S02]  /*4220*/  FSEL R141, R35, -INF , !P3 ;  /* 0xff800000238d7808 */ /* 0x000fe40005800000 */
[----:B------:R-:W-:Y:S01]  /*4230*/  FSEL R143, R28, -INF , !P6 ;  /* 0xff8000001c8f7808 */ /* 0x000fe20007000000 */
[----:B------:R-:W-:Y:S01]  /*4240*/  VIADD R32, R36, 0x50 ;  /* 0x0000005024207836 */ /* 0x000fe20000000000 */
[----:B------:R-:W-:Y:S02]  /*4250*/  FSEL R139, R34, -INF , !P1 ;  /* 0xff800000228b7808 */ /* 0x000fe40004800000 */
[----:B------:R-:W-:-:S02]  /*4260*/  ISETP.GT.AND P4, PT, R133, R10, PT ;  /* 0x0000000a8500720c */ /* 0x000fc40003f84270 */
[----:B------:R-:W-:Y:S02]  /*4270*/  ISETP.GE.AND P3, PT, R10, R185, PT ;  /* 0x000000b90a00720c */ /* 0x000fe40003f66270 */
[----:B------:R-:W-:Y:S02]  /*4280*/  ISETP.GT.AND P5, PT, R0, R10, PT ;  /* 0x0000000a0000720c */ /* 0x000fe40003fa4270 */
[----:B------:R-:W-:Y:S01]  /*4290*/  ISETP.GE.AND P6, PT, R10, R184, PT ;  /* 0x000000b80a00720c */ /* 0x000fe20003fc6270 */
[----:B------:R-:W-:Y:S01]  /*42a0*/  VIADD R10, R36, 0x51 ;  /* 0x00000051240a7836 */ /* 0x000fe20000000000 */
[----:B------:R-:W-:Y:S02]  /*42b0*/  ISETP.GT.AND P1, PT, R0, R40, PT ;  /* 0x000000280000720c */ /* 0x000fe40003f24270 */
[----:B------:R-:W-:Y:S02]  /*42c0*/  FSEL R29, R29, -INF , !P4 ;  /* 0xff8000001d1d7808 */ /* 0x000fe40006000000 */
[----:B------:R-:W-:-:S02]  /*42d0*/  FSEL R30, R30, -INF , !P1 ;  /* 0xff8000001e1e7808 */ /* 0x000fc40004800000 */
[----:B------:R-:W-:Y:S02]  /*42e0*/  FSEL R31, R31, -INF , !P5 ;  /* 0xff8000001f1f7808 */ /* 0x000fe40006800000 */
[CC--:B------:R-:W-:Y:S02]  /*42f0*/  ISETP.GT.AND P1, PT, R133.reuse, R32.reuse, PT ;  /* 0x000000208500720c */ /* 0x0c0fe40003f24270 */
[----:B------:R-:W-:Y:S02]  /*4300*/  ISETP.GT.AND P4, PT, R0, R32, PT ;  /* 0x000000200000720c */ /* 0x000fe40003f84270 */
[----:B------:R-:W-:Y:S02]  /*4310*/  ISETP.GT.AND P5, PT, R133, R10, PT ;  /* 0x0000000a8500720c */ /* 0x000fe40003fa4270 */
[----:B------:R-:W-:Y:S02]  /*4320*/  FSEL R149, R33, -INF , !P2 ;  /* 0xff80000021957808 */ /* 0x000fe40005000000 */
[----:B------:R-:W-:-:S02]  /*4330*/  ISETP.GE.AND P2, PT, R40, R184, PT ;  /* 0x000000b82800720c */ /* 0x000fc40003f46270 */
[----:B------:R-:W-:Y:S02]  /*4340*/  FSEL R24, R24, -INF , !P1 ;  /* 0xff80000018187808 */ /* 0x000fe40004800000 */
        /* <DEDUP_REMOVED lines=11> */
[C---:B------:R-:W-:Y:S02]  /*4400*/  ISETP.GT.AND P4, PT, R133.reuse, R10, PT ;  /* 0x0000000a8500720c */ /* 0x040fe40003f84270 */
[----:B------:R-:W-:Y:S02]  /*4410*/  ISETP.GT.AND P6, PT, R133, R25, PT ;  /* 0x000000198500720c */ /* 0x000fe40003fc4270 */
[----:B------:R-:W-:-:S02]  /*4420*/  FSEL R125, R24, -INF , !P2 ;  /* 0xff800000187d7808 */ /* 0x000fc40005000000 */
[----:B------:R-:W-:Y:S02]  /*4430*/  ISETP.GT.AND P2, PT, R0, R10, PT ;  /* 0x0000000a0000720c */ /* 0x000fe40003f44270 */
[----:B------:R-:W-:Y:S02]  /*4440*/  FSEL R121, R20, -INF , !P4 ;  /* 0xff80000014797808 */ /* 0x000fe40006000000 */
[----:B------:R-:W-:Y:S02]  /*4450*/  FSEL R21, R21, -INF , !P6 ;  /* 0xff80000015157808 */ /* 0x000fe40007000000 */
[C---:B------:R-:W-:Y:S02]  /*4460*/  ISETP.GE.AND P4, PT, R10.reuse, R185, PT ;  /* 0x000000b90a00720c */ /* 0x040fe40003f86270 */
[----:B------:R-:W-:Y:S01]  /*4470*/  ISETP.GE.AND P6, PT, R10, R184, PT ;  /* 0x000000b80a00720c */ /* 0x000fe20003fc6270 */
[C---:B------:R-:W-:Y:S01]  /*4480*/  VIADD R10, R36.reuse, 0x61 ;  /* 0x00000061240a7836 */ /* 0x040fe20000000000 */
[----:B------:R-:W-:Y:S01]  /*4490*/  FSEL R147, R29, -INF , !P3 ;  /* 0xff8000001d937808 */ /* 0x000fe20005800000 */
[----:B------:R-:W-:Y:S01]  /*44a0*/  VIADD R24, R36, 0x60 ;  /* 0x0000006024187836 */ /* 0x000fe20000000000 */
[----:B------:R-:W-:-:S02]  /*44b0*/  FSEL R22, R22, -INF , !P2 ;  /* 0xff80000016167808 */ /* 0x000fc40005000000 */
[----:B------:R-:W-:Y:S02]  /*44c0*/  ISETP.GE.AND P3, PT, R32, R184, PT ;  /* 0x000000b82000720c */ /* 0x000fe40003f66270 */
[----:B------:R-:W-:Y:S02]  /*44d0*/  ISETP.GT.AND P2, PT, R0, R25, PT ;  /* 0x000000190000720c */ /* 0x000fe40003f44270 */
[----:B------:R-:W-:Y:S02]  /*44e0*/  FSEL R123, R123, -INF , !P1 ;  /* 0xff8000007b7b7808 */ /* 0x000fe40004800000 */
[----:B------:R-:W-:Y:S02]  /*44f0*/  FSEL R23, R23, -INF , !P2 ;  /* 0xff80000017177808 */ /* 0x000fe40005000000 */
[----:B------:R-:W-:Y:S02]  /*4500*/  FSEL R117, R26, -INF , !P3 ;  /* 0xff8000001a757808 */ /* 0x000fe40005800000 */
[----:B------:R-:W-:-:S02]  /*4510*/  ISETP.GT.AND P1, PT, R133, R10, PT ;  /* 0x0000000a8500720c */ /* 0x000fc40003f24270 */
[-C--:B------:R-:W-:Y:S02]  /*4520*/  ISETP.GT.AND P3, PT, R133, R24.reuse, PT ;  /* 0x000000188500720c */ /* 0x080fe40003f64270 */
[----:B------:R-:W-:Y:S02]  /*4530*/  ISETP.GT.AND P2, PT, R0, R24, PT ;  /* 0x000000180000720c */ /* 0x000fe40003f44270 */
[----:B------:R-:W-:Y:S01]  /*4540*/  FSEL R59, R17, -INF , !P1 ;  /* 0xff800000113b7808 */ /* 0x000fe20004800000 */
[----:B------:R-:W-:Y:S01]  /*4550*/  VIADD R17, R36, 0x69 ;  /* 0x0000006924117836 */ /* 0x000fe20000000000 */
[----:B------:R-:W-:Y:S01]  /*4560*/  FSEL R67, R16, -INF , !P3 ;  /* 0xff80000010437808 */ /* 0x000fe20005800000 */
[----:B------:R-:W-:Y:S01]  /*4570*/  VIADD R20, R36, 0x68 ;  /* 0x0000006824147836 */ /* 0x000fe20000000000 */
[----:B------:R-:W-:Y:S01]  /*4580*/  FSEL R18, R18, -INF , !P2 ;  /* 0xff80000012127808 */ /* 0x000fe20005000000 */
[----:B------:R-:W-:Y:S01]  /*4590*/  VIADD R16, R36, 0x70 ;  /* 0x0000007024107836 */ /* 0x000fe20000000000 */
[----:B------:R-:W-:-:S02]  /*45a0*/  ISETP.GT.AND P2, PT, R0, R10, PT ;  /* 0x0000000a0000720c */ /* 0x000fc40003f44270 */
[----:B------:R-:W-:Y:S02]  /*45b0*/  FSEL R119, R27, -INF , !P5 ;  /* 0xff8000001b777808 */ /* 0x000fe40006800000 */
[----:B------:R-:W-:Y:S02]  /*45c0*/  FSEL R19, R19, -INF , !P2 ;  /* 0xff80000013137808 */ /* 0x000fe40005000000 */
[C---:B------:R-:W-:Y:S02]  /*45d0*/  ISETP.GT.AND P5, PT, R133.reuse, R17, PT ;  /* 0x000000118500720c */ /* 0x040fe40003fa4270 */
[----:B------:R-:W-:Y:S02]  /*45e0*/  FSEL R129, R22, -INF , !P6 ;  /* 0xff80000016817808 */ /* 0x000fe40007000000 */
[C---:B------:R-:W-:Y:S02]  /*45f0*/  ISETP.GT.AND P2, PT, R133.reuse, R20, PT ;  /* 0x000000148500720c */ /* 0x040fe40003f44270 */
[----:B------:R-:W-:-:S02]  /*4600*/  ISETP.GT.AND P6, PT, R133, R16, PT ;  /* 0x000000108500720c */ /* 0x000fc40003fc4270 */
[----:B------:R-:W-:Y:S02]  /*4610*/  FSEL R121, R121, -INF , !P4 ;  /* 0xff80000079797808 */ /* 0x000fe40006000000 */
[----:B------:R-:W-:Y:S02]  /*4620*/  FSEL R13, R13, -INF , !P5 ;  /* 0xff8000000d0d7808 */ /* 0x000fe40006800000 */
[----:B------:R-:W-:Y:S02]  /*4630*/  ISETP.GE.AND P1, PT, R25, R184, PT ;  /* 0x000000b81900720c */ /* 0x000fe40003f26270 */
[----:B------:R-:W-:Y:S02]  /*4640*/  ISETP.GT.AND P4, PT, R0, R20, PT ;  /* 0x000000140000720c */ /* 0x000fe40003f84270 */
[----:B------:R-:W-:Y:S02]  /*4650*/  FSEL R53, R12, -INF , !P2 ;  /* 0xff8000000c357808 */ /* 0x000fe40005000000 */
[----:B------:R-:W-:-:S02]  /*4660*/  ISETP.GE.AND P5, PT, R24, R184, PT ;  /* 0x000000b81800720c */ /* 0x000fc40003fa6270 */
[----:B------:R-:W-:Y:S02]  /*4670*/  FSEL R33, R112, -INF , !P6 ;  /* 0xff80000070217808 */ /* 0x000fe40007000000 */
[----:B------:R-:W-:Y:S02]  /*4680*/  ISETP.GT.AND P2, PT, R0, R17, PT ;  /* 0x000000110000720c */ /* 0x000fe40003f44270 */
[----:B------:R-:W-:Y:S02]  /*4690*/  ISETP.GT.AND P6, PT, R133, R36, PT ;  /* 0x000000248500720c */ /* 0x000fe40003fc4270 */
[----:B------:R-:W-:Y:S02]  /*46a0*/  ISETP.GE.AND P3, PT, R25, R185, PT ;  /* 0x000000b91900720c */ /* 0x000fe40003f66270 */
[----:B------:R-:W-:Y:S02]  /*46b0*/  FSEL R14, R14, -INF , !P4 ;  /* 0xff8000000e0e7808 */ /* 0x000fe40006000000 */
[----:B------:R-:W-:-:S02]  /*46c0*/  FSEL R127, R23, -INF , !P1 ;  /* 0xff800000177f7808 */ /* 0x000fc40004800000 */
[----:B------:R-:W-:Y:S02]  /*46d0*/  FSEL R49, R18, -INF , !P5 ;  /* 0xff80000012317808 */ /* 0x000fe40006800000 */
[-C--:B------:R-:W-:Y:S02]  /*46e0*/  ISETP.GE.AND P4, PT, R24, R185.reuse, PT ;  /* 0x000000b91800720c */ /* 0x080fe40003f86270 */
[----:B------:R-:W-:Y:S02]  /*46f0*/  FSEL R15, R15, -INF , !P2 ;  /* 0xff8000000f0f7808 */ /* 0x000fe40005000000 */
[----:B------:R-:W-:Y:S02]  /*4700*/  ISETP.GE.AND P1, PT, R10, R184, PT ;  /* 0x000000b80a00720c */ /* 0x000fe40003f26270 */
[----:B------:R-:W-:Y:S02]  /*4710*/  FSEL R12, R68, -INF , !P6 ;  /* 0xff800000440c7808 */ /* 0x000fe40007000000 */
[----:B------:R-:W-:-:S02]  /*4720*/  ISETP.GE.AND P5, PT, R36, R185, PT ;  /* 0x000000b92400720c */ /* 0x000fc40003fa6270 */
[----:B------:R-:W-:Y:S02]  /*4730*/  ISETP.GT.AND P2, PT, R0, R36, PT ;  /* 0x000000240000720c */ /* 0x000fe40003f44270 */
[----:B------:R-:W-:Y:S02]  /*4740*/  FSEL R131, R21, -INF , !P3 ;  /* 0xff80000015837808 */ /* 0x000fe40005800000 */
[----:B------:R-:W-:Y:S02]  /*4750*/  ISETP.GE.AND P3, PT, R10, R185, PT ;  /* 0x000000b90a00720c */ /* 0x000fe40003f66270 */
[----:B------:R-:W-:Y:S02]  /*4760*/  FSEL R67, R67, -INF , !P4 ;  /* 0xff80000043437808 */ /* 0x000fe40006000000 */
[----:B------:R-:W-:Y:S02]  /*4770*/  FSEL R12, R12, -INF , !P5 ;  /* 0xff8000000c0c7808 */ /* 0x000fe40006800000 */
[----:B------:R-:W-:-:S02]  /*4780*/  FSEL R47, R19, -INF , !P1 ;  /* 0xff800000132f7808 */ /* 0x000fc40004800000 */
[----:B------:R-:W-:Y:S02]  /*4790*/  FSEL R10, R70, -INF , !P2 ;  /* 0xff800000460a7808 */ /* 0x000fe40005000000 */
[-C--:B------:R-:W-:Y:S02]  /*47a0*/  ISETP.GE.AND P4, PT, R20, R184.reuse, PT ;  /* 0x000000b81400720c */ /* 0x080fe40003f86270 */
[----:B------:R-:W-:Y:S02]  /*47b0*/  ISETP.GE.AND P1, PT, R36, R184, PT ;  /* 0x000000b82400720c */ /* 0x000fe40003f26270 */
[----:B------:R-:W-:Y:S02]  /*47c0*/  ISETP.GE.AND P2, PT, R20, R185, PT ;  /* 0x000000b91400720c */ /* 0x000fe40003f46270 */
[----:B------:R-:W-:Y:S02]  /*47d0*/  FMNMX3.FTZ R18, R12, R87, R85, !PT ;  /* 0x000000570c127276 */ /* 0x000fe40007810055 */
[----:B------:R-:W-:-:S02]  /*47e0*/  FSEL R59, R59, -INF , !P3 ;  /* 0xff8000003b3b7808 */ /* 0x000fc40005800000 */
[----:B------:R-:W-:Y:S01]  /*47f0*/  FSEL R45, R14, -INF , !P4 ;  /* 0xff8000000e2d7808 */ /* 0x000fe20006000000 */
[----:B------:R-:W-:Y:S01]  /*4800*/  VIADD R14, R36, 0x71 ;  /* 0x00000071240e7836 */ /* 0x000fe20000000000 */
[----:B------:R-:W-:Y:S02]  /*4810*/  FSEL R10, R10, -INF , !P1 ;  /* 0xff8000000a0a7808 */ /* 0x000fe40004800000 */
[-C--:B------:R-:W-:Y:S02]  /*4820*/  ISETP.GE.AND P3, PT, R17, R185.reuse, PT ;  /* 0x000000b91100720c */ /* 0x080fe40003f66270 */
[----:B------:R-:W-:Y:S02]  /*4830*/  FSEL R53, R53, -INF , !P2 ;  /* 0xff80000035357808 */ /* 0x000fe40005000000 */
[----:B------:R-:W-:Y:S02]  /*4840*/  ISETP.GE.AND P2, PT, R16, R185, PT ;  /* 0x000000b91000720c */ /* 0x000fe40003f46270 */
[----:B------:R-:W-:-:S02]  /*4850*/  ISETP.GT.AND P5, PT, R0, R16, PT ;  /* 0x000000100000720c */ /* 0x000fc40003fa4270 */
        /* <DEDUP_REMOVED lines=9> */
[----:B------:R-:W-:Y:S02]  /*48f0*/  ISETP.GE.AND P1, PT, R14, R185, PT ;  /* 0x000000b90e00720c */ /* 0x000fe40003f26270 */
[----:B------:R-:W-:Y:S02]  /*4900*/  FMNMX3.FTZ R16, R16, R89, R205, !PT ;  /* 0x0000005910107276 */ /* 0x000fe400078100cd */
[----:B------:R-:W-:-:S02]  /*4910*/  ISETP.GT.AND P5, PT, R0, R14, PT ;  /* 0x0000000e0000720c */ /* 0x000fc40003fa4270 */
[----:B------:R-:W-:Y:S02]  /*4920*/  ISETP.GE.AND P3, PT, R14, R184, PT ;  /* 0x000000b80e00720c */ /* 0x000fe40003f66270 */
        /* <DEDUP_REMOVED lines=12> */
[----:B------:R-:W-:Y:S02]  /*49f0*/  ISETP.GE.AND P6, PT, R17, R184, PT ;  /* 0x000000b81100720c */ /* 0x000fe40003fc6270 */
[----:B------:R-:W-:Y:S02]  /*4a00*/  FMNMX3.FTZ R16, R16, R147, R125, !PT ;  /* 0x0000009310107276 */ /* 0x000fe4000781007d */
[----:B------:R-:W-:Y:S02]  /*4a10*/  FMNMX3.FTZ R14, R14, R141, R145, !PT ;  /* 0x0000008d0e0e7276 */ /* 0x000fe40007810091 */
[----:B------:R-:W-:Y:S02]  /*4a20*/  FSEL R55, R15, -INF , !P6 ;  /* 0xff8000000f377808 */ /* 0x000fe40007000000 */
[----:B------:R-:W-:Y:S02]  /*4a30*/  ISETP.GT.AND P6, PT, R133, R13, PT ;  /* 0x0000000d8500720c */ /* 0x000fe40003fc4270 */
[----:B------:R-:W-:-:S02]  /*4a40*/  FMNMX3.FTZ R16, R16, R123, R121, !PT ;  /* 0x0000007b10107276 */ /* 0x000fc40007810079 */
[----:B------:R-:W-:Y:S01]  /*4a50*/  FMNMX3.FTZ R14, R14, R153, R117, !PT ;  /* 0x000000990e0e7276 */ /* 0x000fe20007810075 */
[----:B------:R-:W-:Y:S01]  /*4a60*/  VIADD R36, R36, 0x79 ;  /* 0x0000007924247836 */ /* 0x000fe20000000000 */
[----:B------:R-:W-:Y:S02]  /*4a70*/  FSEL R29, R115, -INF , !P5 ;  /* 0xff800000731d7808 */ /* 0x000fe40006800000 */
[----:B------:R-:W-:Y:S02]  /*4a80*/  ISETP.GE.AND P5, PT, R13, R185, PT ;  /* 0x000000b90d00720c */ /* 0x000fe40003fa6270 */
[----:B------:R-:W-:Y:S02]  /*4a90*/  FSEL R31, R108, -INF , !P6 ;  /* 0xff8000006c1f7808 */ /* 0x000fe40007000000 */
[----:B------:R-:W-:Y:S02]  /*4aa0*/  FMNMX3.FTZ R16, R16, R131, R67, !PT ;  /* 0x0000008310107276 */ /* 0x000fe40007810043 */
[----:B------:R-:W-:-:S02]  /*4ab0*/  FMNMX3.FTZ R14, R14, R119, R129, !PT ;  /* 0x000000770e0e7276 */ /* 0x000fc40007810081 */
[----:B------:R-:W-:Y:S02]  /*4ac0*/  FSEL R33, R33, -INF , !P2 ;  /* 0xff80000021217808 */ /* 0x000fe40005000000 */
[----:B------:R-:W-:Y:S02]  /*4ad0*/  ISETP.GT.AND P2, PT, R0, R13, PT ;  /* 0x0000000d0000720c */ /* 0x000fe40003f44270 */
[----:B------:R-:W-:Y:S02]  /*4ae0*/  FSEL R31, R31, -INF , !P5 ;  /* 0xff8000001f1f7808 */ /* 0x000fe40006800000 */
[-C--:B------:R-:W-:Y:S02]  /*4af0*/  ISETP.GT.AND P6, PT, R133, R36.reuse, PT ;  /* 0x000000248500720c */ /* 0x080fe40003fc4270 */
[----:B------:R-:W-:Y:S02]  /*4b00*/  FMNMX3.FTZ R16, R16, R59, R53, !PT ;  /* 0x0000003b10107276 */ /* 0x000fe40007810035 */
[----:B------:R-:W-:-:S02]  /*4b10*/  ISETP.GT.AND P5, PT, R0, R36, PT ;  /* 0x000000240000720c */ /* 0x000fc40003fa4270 */
[----:B------:R-:W-:Y:S02]  /*4b20*/  FMNMX3.FTZ R0, R14, R127, R49, !PT ;  /* 0x0000007f0e007276 */ /* 0x000fe40007810031 */
[----:B------:R-:W-:Y:S02]  /*4b30*/  FSEL R30, R110, -INF , !P2 ;  /* 0xff8000006e1e7808 */ /* 0x000fe40005000000 */
[----:B------:R-:W-:Y:S02]  /*4b40*/  FSEL R40, R40, -INF , !P1 ;  /* 0xff80000028287808 */ /* 0x000fe40004800000 */
[----:B------:R-:W-:Y:S02]  /*4b50*/  ISETP.GE.AND P2, PT, R36, R185, PT ;  /* 0x000000b92400720c */ /* 0x000fe40003f46270 */
[----:B------:R-:W-:Y:S02]  /*4b60*/  FSEL R44, R109, -INF , !P6 ;  /* 0xff8000006d2c7808 */ /* 0x000fe40007000000 */
[----:B------:R-:W-:-:S02]  /*4b70*/  FMNMX3.FTZ R16, R16, R51, R33, !PT ;  /* 0x0000003310107276 */ /* 0x000fc40007810021 */
[----:B------:R-:W-:Y:S02]  /*4b80*/  ISETP.GE.AND P1, PT, R13, R184, PT ;  /* 0x000000b80d00720c */ /* 0x000fe40003f26270 */
[----:B------:R-:W-:Y:S02]  /*4b90*/  FSEL R32, R32, -INF , !P4 ;  /* 0xff80000020207808 */ /* 0x000fe40006000000 */
[----:B------:R-:W-:Y:S02]  /*4ba0*/  FMNMX3.FTZ R0, R0, R47, R45, !PT ;  /* 0x0000002f00007276 */ /* 0x000fe4000781002d */
[----:B------:R-:W-:Y:S02]  /*4bb0*/  FSEL R44, R44, -INF , !P2 ;  /* 0xff8000002c2c7808 */ /* 0x000fe40005000000 */
[----:B------:R-:W-:Y:S02]  /*4bc0*/  FMNMX3.FTZ R13, R16, R40, R31, !PT ;  /* 0x00000028100d7276 */ /* 0x000fe4000781001f */
[----:B------:R-:W-:-:S02]  /*4bd0*/  ISETP.GE.AND P2, PT, R36, R184, PT ;  /* 0x000000b82400720c */ /* 0x000fc40003f46270 */
[----:B------:R-:W-:Y:S02]  /*4be0*/  FSEL R28, R111, -INF , !P5 ;  /* 0xff8000006f1c7808 */ /* 0x000fe40006800000 */
        /* <DEDUP_REMOVED lines=29> */
[-C--:B------:R-:W-:Y:S01]  /*4dc0*/  FFMA.FTZ R56, R79, R57.reuse, -R46 ;  /* 0x000000394f387223 */ /* 0x080fe2000001082e */
[----:B------:R-:W-:Y:S03]  /*4dd0*/  LDSM.16.MT88.4 R20, [R160+0x6800] ;  /* 0x00680000a014783b */ /* 0x000fe60000004200 */
[-CC-:B------:R-:W-:Y:S01]  /*4de0*/  FFMA.FTZ R61, R10, R57.reuse, -R34.reuse ;  /* 0x000000390a3d7223 */ /* 0x180fe20000010822 */
[-C--:B------:R-:W-:Y:S01]  /*4df0*/  FFMA.FTZ R58, R77, R57.reuse, -R34 ;  /* 0x000000394d3a7223 */ /* 0x080fe20000010822 */
[----:B------:R-:W1:Y:S01]  /*4e00*/  LDSM.16.MT88.4 R8, [R102+0x6000] ;  /* 0x006000006608783b */ /* 0x000e620000004200 */
[-CC-:B------:R-:W-:Y:S01]  /*4e10*/  FFMA.FTZ R60, R87, R57.reuse, -R46.reuse ;  /* 0x00000039573c7223 */ /* 0x180fe2000001082e */
[----:B------:R-:W-:-:S02]  /*4e20*/  FFMA.FTZ R63, R85, R57, -R46 ;  /* 0x00000039553f7223 */ /* 0x000fc4000001082e */
[----:B------:R-:W2:Y:S04]  /*4e30*/  LDSM.16.MT88.4 R76, [R103+0x6000] ;  /* 0x00600000674c783b */ /* 0x000ea80000004200 */
[----:B------:R-:W3:Y:S01]  /*4e40*/  LDSM.16.MT88.4 R84, [R160+0x6000] ;  /* 0x00600000a054783b */ /* 0x000ee20000004200 */
[-C--:B------:R-:W-:Y:S01]  /*4e50*/  FFMA.FTZ R65, R12, R57.reuse, -R46 ;  /* 0x000000390c417223 */ /* 0x080fe2000001082e */
[-CC-:B------:R-:W-:Y:S01]  /*4e60*/  FFMA.FTZ R54, R69, R57.reuse, -R34.reuse ;  /* 0x0000003945367223 */ /* 0x180fe20000010822 */
[----:B------:R-:W-:Y:S01]  /*4e70*/  FFMA.FTZ R43, R71, R57, -R34 ;  /* 0x00000039472b7223 */ /* 0x000fe20000010822 */
[----:B------:R-:W-:Y:S01]  /*4e80*/  MUFU.EX2 R60, R60 ;  /* 0x0000003c003c7308 */ /* 0x000fe20000000800 */
[----:B------:R-:W4:Y:S03]  /*4e90*/  LDSM.16.MT88.4 R12, [R102+0x6800] ;  /* 0x00680000660c783b */ /* 0x000f260000004200 */
[----:B------:R-:W5:Y:S04]  /*4ea0*/  MUFU.EX2 R65, R65 ;  /* 0x0000004100417308 */ /* 0x000f680000000800 */
[----:B------:R-:W-:Y:S04]  /*4eb0*/  MUFU.EX2 R63, R63 ;  /* 0x0000003f003f7308 */ /* 0x000fe80000000800 */
        /* <DEDUP_REMOVED lines=11> */
[-C--:B------:R-:W-:Y:S01]  /*4f70*/  FFMA.FTZ R7, R89, R57.reuse, -R46 ;  /* 0x0000003959077223 */ /* 0x080fe2000001082e */
[-CC-:B------:R-:W-:Y:S01]  /*4f80*/  FFMA.FTZ R50, R81, R57.reuse, -R34.reuse ;  /* 0x0000003951327223 */ /* 0x180fe20000010822 */
[-CC-:B------:R-:W-:Y:S01]  /*4f90*/  FFMA.FTZ R35, R83, R57.reuse, -R34.reuse ;  /* 0x0000003953237223 */ /* 0x180fe20000010822 */
[-CC-:B------:R-:W-:Y:S01]  /*4fa0*/  FFMA.FTZ R42, R73, R57.reuse, -R34.reuse ;  /* 0x00000039492a7223 */ /* 0x180fe20000010822 */
[----:B------:R-:W-:Y:S01]  /*4fb0*/  FFMA.FTZ R5, R75, R57, -R34 ;  /* 0x000000394b057223 */ /* 0x000fe20000010822 */
[----:B---3--:R-:W-:Y:S01]  /*4fc0*/  F2FP.BF16.F32.PACK_AB R71, R43, R54 ;  /* 0x000000362b47723e */ /* 0x008fe200000010ff */
[----:B------:R-:W-:Y:S04]  /*4fd0*/  MUFU.EX2 R52, R52 ;  /* 0x0000003400347308 */ /* 0x000fe80000000800 */
[----:B------:R-:W1:Y:S02]  /*4fe0*/  MUFU.EX2 R41, R41 ;  /* 0x0000002900297308 */ /* 0x000e640000000800 */
[C---:B------:R-:W-:Y:S02]  /*4ff0*/  HMMA.16816.F32.BF16 R72, R68.reuse, R8, RZ ;  /* 0x000000084448723c */ /* 0x040fe400000418ff */
[----:B------:R-:W-:Y:S04]  /*5000*/  MUFU.EX2 R48, R48 ;  /* 0x0000003000307308 */ /* 0x000fe80000000800 */
[----:B------:R-:W2:Y:S04]  /*5010*/  MUFU.EX2 R7, R7 ;  /* 0x0000000700077308 */ /* 0x000ea80000000800 */
[----:B------:R-:W-:Y:S01]  /*5020*/  MUFU.EX2 R50, R50 ;  /* 0x0000003200327308 */ /* 0x000fe20000000800 */
[C---:B------:R-:W-:Y:S03]  /*5030*/  HMMA.16816.F32.BF16 R80, R68.reuse, R76, RZ ;  /* 0x0000004c4450723c */ /* 0x040fe600000418ff */
[----:B------:R-:W3:Y:S04]  /*5040*/  MUFU.EX2 R35, R35 ;  /* 0x0000002300237308 */ /* 0x000ee80000000800 */
[----:B------:R-:W-:Y:S04]  /*5050*/  MUFU.EX2 R42, R42 ;  /* 0x0000002a002a7308 */ /* 0x000fe80000000800 */
[----:B------:R-:W5:Y:S01]  /*5060*/  MUFU.EX2 R5, R5 ;  /* 0x0000000500057308 */ /* 0x000f620000000800 */
[C---:B------:R-:W-:Y:S08]  /*5070*/  HMMA.16816.F32.BF16 R76, R68.reuse, R78, RZ ;  /* 0x0000004e444c723c */ /* 0x040ff000000418ff */
[C---:B------:R-:W-:Y:S08]  /*5080*/  HMMA.16816.F32.BF16 R96, R68.reuse, R92, RZ ;  /* 0x0000005c4460723c */ /* 0x040ff000000418ff */
[C---:B------:R-:W-:Y:S08]  /*5090*/  HMMA.16816.F32.BF16 R88, R68.reuse, R84, RZ ;  /* 0x000000544458723c */ /* 0x040ff000000418ff */
[C---:B------:R-:W-:Y:S08]  /*50a0*/  HMMA.16816.F32.BF16 R92, R68.reuse, R94, RZ ;  /* 0x0000005e445c723c */ /* 0x040ff000000418ff */
[----:B------:R-:W-:Y:S01]  /*50b0*/  HMMA.16816.F32.BF16 R84, R68, R86, RZ ;  /* 0x000000564454723c */ /* 0x000fe200000418ff */
[----:B-1----:R-:W-:-:S07]  /*50c0*/  F2FP.BF16.F32.PACK_AB R8, R41, R52 ;  /* 0x000000342908723e */ /* 0x002fce00000010ff */
[----:B------:R-:W-:Y:S01]  /*50d0*/  HMMA.16816.F32.BF16 R68, R68, R10, RZ ;  /* 0x0000000a4444723c */ /* 0x000fe200000418ff */
[----:B--2---:R-:W-:Y:S02]  /*50e0*/  F2FP.BF16.F32.PACK_AB R10, R7, R48 ;  /* 0x00000030070a723e */ /* 0x004fe400000010ff */
[----:B---3--:R-:W-:Y:S02]  /*50f0*/  F2FP.BF16.F32.PACK_AB R9, R35, R50 ;  /* 0x000000322309723e */ /* 0x008fe400000010ff */
[----:B-----5:R-:W-:Y:S01]  /*5100*/  F2FP.BF16.F32.PACK_AB R11, R5, R42 ;  /* 0x0000002a050b723e */ /* 0x020fe200000010ff */
[----:B------:R-:W-:-:S06]  /*5110*/  FFMA.FTZ R64, R107, R57, -R34 ;  /* 0x000000396b407223 */ /* 0x000fcc0000010822 */
[----:B----4-:R-:W-:Y:S01]  /*5120*/  HMMA.16816.F32.BF16 R72, R8, R12, R72 ;  /* 0x0000000c0848723c */ /* 0x010fe20000041848 */
[----:B------:R-:W-:-:S04]  /*5130*/  FFMA.FTZ R12, R101, R57, -R34 ;  /* 0x00000039650c7223 */ /* 0x000fc80000010822 */
[----:B------:R1:W-:Y:S03]  /*5140*/  MUFU.EX2 R107, R12 ;  /* 0x0000000c006b7308 */ /* 0x0003e60000000800 */
[C---:B------:R-:W-:Y:S08]  /*5150*/  HMMA.16816.F32.BF16 R80, R8.reuse, R16, R80 ;  /* 0x000000100850723c */ /* 0x040ff00000041850 */
[C---:B------:R-:W-:Y:S01]  /*5160*/  HMMA.16816.F32.BF16 R76, R8.reuse, R18, R76 ;  /* 0x00000012084c723c */ /* 0x040fe2000004184c */
[----:B------:R-:W2:Y:S07]  /*5170*/  LDSM.16.MT88.4 R16, [R103+0x7000] ;  /* 0x007000006710783b */ /* 0x000eae0000004200 */
[C---:B------:R-:W-:Y:S01]  /*5180*/  HMMA.16816.F32.BF16 R68, R8.reuse, R14, R68 ;  /* 0x0000000e0844723c */ /* 0x040fe20000041844 */
[----:B-1----:R-:W1:Y:S01]  /*5190*/  LDSM.16.MT88.4 R12, [R102+0x7000] ;  /* 0x00700000660c783b */ /* 0x002e620000004200 */
[-CC-:B------:R-:W-:Y:S01]  /*51a0*/  FFMA.FTZ R109, R205, R57.reuse, -R46.reuse ;  /* 0x00000039cd6d7223 */ /* 0x180fe2000001082e */
[-CC-:B------:R-:W-:Y:S01]  /*51b0*/  FFMA.FTZ R100, R203, R57.reuse, -R46.reuse ;  /* 0x00000039cb647223 */ /* 0x180fe2000001082e */
[-CC-:B------:R-:W-:Y:S01]  /*51c0*/  FFMA.FTZ R105, R105, R57.reuse, -R46.reuse ;  /* 0x0000003969697223 */ /* 0x180fe2000001082e */
[-C--:B------:R-:W-:Y:S01]  /*51d0*/  FFMA.FTZ R66, R201, R57.reuse, -R46 ;  /* 0x00000039c9427223 */ /* 0x080fe2000001082e */
[-CC-:B------:R-:W-:Y:S01]  /*51e0*/  FFMA.FTZ R101, R197, R57.reuse, -R34.reuse ;  /* 0x00000039c5657223 */ /* 0x180fe20000010822 */
[----:B------:R-:W-:Y:S01]  /*51f0*/  FFMA.FTZ R62, R199, R57, -R34 ;  /* 0x00000039c73e7223 */ /* 0x000fe20000010822 */
[C---:B------:R-:W-:Y:S01]  /*5200*/  HMMA.16816.F32.BF16 R96, R8.reuse, R24, R96 ;  /* 0x000000180860723c */ /* 0x040fe20000041860 */
[----:B------:R-:W-:Y:S07]  /*5210*/  MUFU.EX2 R109, R109 ;  /* 0x0000006d006d7308 */ /* 0x000fee0000000800 */
[C---:B------:R-:W-:Y:S01]  /*5220*/  HMMA.16816.F32.BF16 R92, R8.reuse, R26, R92 ;  /* 0x0000001a085c723c */ /* 0x040fe2000004185c */
[----:B------:R-:W3:Y:S01]  /*5230*/  LDSM.16.MT88.4 R24, [R164+0x7000] ;  /* 0x00700000a418783b */ /* 0x000ee20000004200 */
[----:B------:R-:W4:Y:S06]  /*5240*/  MUFU.EX2 R100, R100 ;  /* 0x0000006400647308 */ /* 0x000f2c0000000800 */
[C---:B------:R-:W-:Y:S01]  /*5250*/  HMMA.16816.F32.BF16 R88, R8.reuse, R20, R88 ;  /* 0x000000140858723c */ /* 0x040fe20000041858 */
[----:B------:R-:W-:Y:S07]  /*5260*/  MUFU.EX2 R105, R105 ;  /* 0x0000006900697308 */ /* 0x000fee0000000800 */
[----:B------:R-:W-:Y:S01]  /*5270*/  HMMA.16816.F32.BF16 R84, R8, R22, R84 ;  /* 0x000000160854723c */ /* 0x000fe20000041854 */
[----:B------:R-:W5:Y:S01]  /*5280*/  LDSM.16.MT88.4 R20, [R160+0x7000] ;  /* 0x00700000a014783b */ /* 0x000f620000004200 */
[----:B------:R-:W2:Y:S04]  /*5290*/  MUFU.EX2 R66, R66 ;  /* 0x0000004200427308 */ /* 0x000ea80000000800 */
        /* <DEDUP_REMOVED lines=18> */
[-CC-:B------:R-:W-:Y:S01]  /*53c0*/  FFMA.FTZ R111, R159, R57.reuse, -R34.reuse ;  /* 0x000000399f6f7223 */ /* 0x180fe20000010822 */
[----:B------:R-:W-:Y:S01]  /*53d0*/  HMMA.16816.F32.BF16 R96, R8, R24, R96 ;  /* 0x000000180860723c */ /* 0x000fe20000041860 */
[-C--:B------:R-:W-:Y:S01]  /*53e0*/  FFMA.FTZ R104, R189, R57.reuse, -R34 ;  /* 0x00000039bd687223 */ /* 0x080fe20000010822 */
[----:B------:R-:W-:-:S06]  /*53f0*/  FFMA.FTZ R195, R195, R57, -R46 ;  /* 0x00000039c3c37223 */ /* 0x000fcc000001082e */
        /* <DEDUP_REMOVED lines=20> */
[----:B------:R-:W-:Y:S01]  /*5540*/  HMMA.16816.F32.BF16 R72, R8, R12, R72 ;  /* 0x0000000c0848723c */ /* 0x000fe20000041848 */
[-CC-:B------:R-:W-:Y:S01]  /*5550*/  FFMA.FTZ R12, R141, R57.reuse, -R34.reuse ;  /* 0x000000398d0c7223 */ /* 0x180fe20000010822 */
[----:B------:R-:W-:-:S03]  /*5560*/  FFMA.FTZ R141, R145, R57, -R34 ;  /* 0x00000039918d7223 */ /* 0x000fc60000010822 */
[----:B------:R2:W-:Y:S03]  /*5570*/  MUFU.EX2 R145, R12 ;  /* 0x0000000c00917308 */ /* 0x0005e60000000800 */
[----:B------:R-:W-:Y:S01]  /*5580*/  HMMA.16816.F32.BF16 R68, R8, R14, R68 ;  /* 0x0000000e0844723c */ /* 0x000fe20000041844 */
[-CC-:B------:R-:W-:Y:S01]  /*5590*/  FFMA.FTZ R114, R151, R57.reuse, -R46.reuse ;  /* 0x0000003997727223 */ /* 0x180fe2000001082e */
[-C--:B------:R-:W-:Y:S01]  /*55a0*/  FFMA.FTZ R112, R143, R57.reuse, -R46 ;  /* 0x000000398f707223 */ /* 0x080fe2000001082e */
[-CC-:B------:R-:W-:Y:S01]  /*55b0*/  FFMA.FTZ R118, R139, R57.reuse, -R34.reuse ;  /* 0x000000398b767223 */ /* 0x180fe20000010822 */
[-C--:B------:R-:W-:Y:S01]  /*55c0*/  FFMA.FTZ R116, R153, R57.reuse, -R34 ;  /* 0x0000003999747223 */ /* 0x080fe20000010822 */
[----:B------:R-:W-:-:S03]  /*55d0*/  FFMA.FTZ R149, R149, R57, -R46 ;  /* 0x0000003995957223 */ /* 0x000fc6000001082e */
[----:B------:R-:W-:Y:S01]  /*55e0*/  HMMA.16816.F32.BF16 R96, R8, R24, R96 ;  /* 0x000000180860723c */ /* 0x000fe20000041860 */
[----:B--2---:R-:W2:Y:S01]  /*55f0*/  LDSM.16.MT88.4 R12, [R102+0x8000] ;  /* 0x00800000660c783b */ /* 0x004ea20000004200 */
        /* <DEDUP_REMOVED lines=18> */
[----:B------:R-:W-:Y:S01]  /*5720*/  HMMA.16816.F32.BF16 R76, R8, R18, R76 ;  /* 0x00000012084c723c */ /* 0x000fe2000004184c */
[----:B------:R-:W1:Y:S01]  /*5730*/  LDSM.16.MT88.4 R16, [R103+0x8800] ;  /* 0x008800006710783b */ /* 0x000e620000004200 */
[-C--:B------:R-:W-:Y:S01]  /*5740*/  FFMA.FTZ R126, R119, R57.reuse, -R34 ;  /* 0x00000039777e7223 */ /* 0x080fe20000010822 */
[----:B------:R-:W-:-:S05]  /*5750*/  FFMA.FTZ R122, R125, R57, -R46 ;  /* 0x000000397d7a7223 */ /* 0x000fca000001082e */
[C---:B------:R-:W-:Y:S01]  /*5760*/  HMMA.16816.F32.BF16 R72, R8.reuse, R12, R72 ;  /* 0x0000000c0848723c */ /* 0x040fe20000041848 */
[-CC-:B------:R-:W-:Y:S01]  /*5770*/  FFMA.FTZ R12, R123, R57.reuse, -R46.reuse ;  /* 0x000000397b0c7223 */ /* 0x180fe2000001082e */
[-C--:B------:R-:W-:Y:S01]  /*5780*/  FFMA.FTZ R120, R121, R57.reuse, -R46 ;  /* 0x0000003979787223 */ /* 0x080fe2000001082e */
[-CC-:B------:R-:W-:Y:S01]  /*5790*/  FFMA.FTZ R123, R117, R57.reuse, -R34.reuse ;  /* 0x00000039757b7223 */ /* 0x180fe20000010822 */
[-CC-:B------:R-:W-:Y:S01]  /*57a0*/  FFMA.FTZ R124, R129, R57.reuse, -R34.reuse ;  /* 0x00000039817c7223 */ /* 0x180fe20000010822 */
[-C--:B------:R-:W-:Y:S01]  /*57b0*/  FFMA.FTZ R119, R127, R57.reuse, -R34 ;  /* 0x000000397f777223 */ /* 0x080fe20000010822 */
[----:B------:R2:W-:Y:S02]  /*57c0*/  MUFU.EX2 R121, R12 ;  /* 0x0000000c00797308 */ /* 0x0005e40000000800 */
[----:B------:R-:W-:Y:S01]  /*57d0*/  HMMA.16816.F32.BF16 R96, R8, R24, R96 ;  /* 0x000000180860723c */ /* 0x000fe20000041860 */
[----:B------:R-:W-:-:S07]  /*57e0*/  FFMA.FTZ R131, R131, R57, -R46 ;  /* 0x0000003983837223 */ /* 0x000fce000001082e */
[C---:B------:R-:W-:Y:S01]  /*57f0*/  HMMA.16816.F32.BF16 R92, R8.reuse, R26, R92 ;  /* 0x0000001a085c723c */ /* 0x040fe2000004185c */
[----:B------:R-:W3:Y:S01]  /*5800*/  LDSM.16.MT88.4 R24, [R164+0x8800] ;  /* 0x00880000a418783b */ /* 0x000ee20000004200 */
[----:B------:R-:W4:Y:S06]  /*5810*/  MUFU.EX2 R122, R122 ;  /* 0x0000007a007a7308 */ /* 0x000f2c0000000800 */
[C---:B-----5:R-:W-:Y:S01]  /*5820*/  HMMA.16816.F32.BF16 R88, R8.reuse, R20, R88 ;  /* 0x000000140858723c */ /* 0x060fe20000041858 */
[----:B------:R-:W-:Y:S07]  /*5830*/  MUFU.EX2 R120, R120 ;  /* 0x0000007800787308 */ /* 0x000fee0000000800 */
[C---:B------:R-:W-:Y:S01]  /*5840*/  HMMA.16816.F32.BF16 R84, R8.reuse, R22, R84 ;  /* 0x000000160854723c */ /* 0x040fe20000041854 */
[----:B------:R-:W5:Y:S01]  /*5850*/  LDSM.16.MT88.4 R20, [R160+0x8800] ;  /* 0x00880000a014783b */ /* 0x000f620000004200 */
[----:B------:R-:W1:Y:S06]  /*5860*/  MUFU.EX2 R117, R131 ;  /* 0x0000008300757308 */ /* 0x000e6c0000000800 */
[----:B------:R-:W-:Y:S01]  /*5870*/  HMMA.16816.F32.BF16 R68, R8, R14, R68 ;  /* 0x0000000e0844723c */ /* 0x000fe20000041844 */
[----:B--2---:R-:W2:Y:S01]  /*5880*/  LDSM.16.MT88.4 R12, [R102+0x8800] ;  /* 0x00880000660c783b */ /* 0x004ea20000004200 */
[----:B------:R-:W-:Y:S04]  /*5890*/  MUFU.EX2 R123, R123 ;  /* 0x0000007b007b7308 */ /* 0x000fe80000000800 */
[----:B------:R-:W3:Y:S04]  /*58a0*/  MUFU.EX2 R126, R126 ;  /* 0x0000007e007e7308 */ /* 0x000ee80000000800 */
[----:B------:R-:W-:Y:S04]  /*58b0*/  MUFU.EX2 R124, R124 ;  /* 0x0000007c007c7308 */ /* 0x000fe80000000800 */
[----:B------:R-:W5:Y:S01]  /*58c0*/  MUFU.EX2 R119, R119 ;  /* 0x0000007700777308 */ /* 0x000f620000000800 */
[----:B----4-:R-:W-:-:S02]  /*58d0*/  F2FP.BF16.F32.PACK_AB R8, R121, R122 ;  /* 0x0000007a7908723e */ /* 0x010fc400000010ff */
[----:B-1----:R-:W-:Y:S02]  /*58e0*/  F2FP.BF16.F32.PACK_AB R10, R117, R120 ;  /* 0x00000078750a723e */ /* 0x002fe400000010ff */
[----:B---3--:R-:W-:Y:S02]  /*58f0*/  F2FP.BF16.F32.PACK_AB R9, R126, R123 ;  /* 0x0000007b7e09723e */ /* 0x008fe400000010ff */
[----:B-----5:R-:W-:-:S07]  /*5900*/  F2FP.BF16.F32.PACK_AB R11, R119, R124 ;  /* 0x0000007c770b723e */ /* 0x020fce00000010ff */
[C---:B------:R-:W-:Y:S08]  /*5910*/  HMMA.16816.F32.BF16 R80, R8.reuse, R16, R80 ;  /* 0x000000100850723c */ /* 0x040ff00000041850 */
[----:B------:R-:W-:Y:S01]  /*5920*/  HMMA.16816.F32.BF16 R76, R8, R18, R76 ;  /* 0x00000012084c723c */ /* 0x000fe2000004184c */
[----:B------:R-:W1:Y:S01]  /*5930*/  LDSM.16.MT88.4 R16, [R164+0x9000] ;  /* 0x00900000a410783b */ /* 0x000e620000004200 */
[-CC-:B------:R-:W-:Y:S01]  /*5940*/  FFMA.FTZ R128, R47, R57.reuse, -R34.reuse ;  /* 0x000000392f807223 */ /* 0x180fe20000010822 */
[-CC-:B------:R-:W-:Y:S01]  /*5950*/  FFMA.FTZ R45, R45, R57.reuse, -R34.reuse ;  /* 0x000000392d2d7223 */ /* 0x180fe20000010822 */
[----:B------:R-:W-:-:S04]  /*5960*/  FFMA.FTZ R55, R55, R57, -R34 ;  /* 0x0000003937377223 */ /* 0x000fc80000010822 */
[----:B------:R-:W-:Y:S01]  /*5970*/  HMMA.16816.F32.BF16 R96, R8, R24, R96 ;  /* 0x000000180860723c */ /* 0x000fe20000041860 */
[-CC-:B------:R-:W-:Y:S01]  /*5980*/  FFMA.FTZ R24, R53, R57.reuse, -R46.reuse ;  /* 0x0000003935187223 */ /* 0x180fe2000001082e */
[----:B------:R-:W-:-:S06]  /*5990*/  FFMA.FTZ R25, R51, R57, -R46 ;  /* 0x0000003933197223 */ /* 0x000fcc000001082e */
[C---:B------:R-:W-:Y:S01]  /*59a0*/  HMMA.16816.F32.BF16 R92, R8.reuse, R26, R92 ;  /* 0x0000001a085c723c */ /* 0x040fe2000004185c */
[-CC-:B------:R-:W-:Y:S01]  /*59b0*/  FFMA.FTZ R26, R67, R57.reuse, -R46.reuse ;  /* 0x00000039431a7223 */ /* 0x180fe2000001082e */
[-C--:B------:R-:W-:Y:S01]  /*59c0*/  FFMA.FTZ R27, R59, R57.reuse, -R46 ;  /* 0x000000393b1b7223 */ /* 0x080fe2000001082e */
[----:B------:R-:W-:Y:S05]  /*59d0*/  MUFU.EX2 R24, R24 ;  /* 0x0000001800187308 */ /* 0x000fea0000000800 */
[C---:B------:R-:W-:Y:S01]  /*59e0*/  HMMA.16816.F32.BF16 R88, R8.reuse, R20, R88 ;  /* 0x000000140858723c */ /* 0x040fe20000041858 */
[----:B------:R-:W-:Y:S07]  /*59f0*/  MUFU.EX2 R26, R26 ;  /* 0x0000001a001a7308 */ /* 0x000fee0000000800 */
[C---:B------:R-:W-:Y:S01]  /*5a00*/  HMMA.16816.F32.BF16 R84, R8.reuse, R22, R84 ;  /* 0x000000160854723c */ /* 0x040fe20000041854 */
[----:B------:R-:W-:Y:S01]  /*5a10*/  LDSM.16.MT88.4 R20, [R103+0x9000] ;  /* 0x009000006714783b */ /* 0x000fe20000004200 */
[----:B------:R-:W-:Y:S06]  /*5a20*/  MUFU.EX2 R27, R27 ;  /* 0x0000001b001b7308 */ /* 0x000fec0000000800 */
[C---:B--2---:R-:W-:Y:S01]  /*5a30*/  HMMA.16816.F32.BF16 R72, R8.reuse, R12, R72 ;  /* 0x0000000c0848723c */ /* 0x044fe20000041848 */
[----:B------:R-:W2:Y:S07]  /*5a40*/  MUFU.EX2 R25, R25 ;  /* 0x0000001900197308 */ /* 0x000eae0000000800 */
[----:B------:R-:W-:Y:S01]  /*5a50*/  HMMA.16816.F32.BF16 R68, R8, R14, R68 ;  /* 0x0000000e0844723c */ /* 0x000fe20000041844 */
[----:B------:R-:W-:Y:S01]  /*5a60*/  FFMA.FTZ R8, R49, R57, -R34 ;  /* 0x0000003931087223 */ /* 0x000fe20000010822 */
[----:B------:R-:W3:Y:S01]  /*5a70*/  LDSM.16.MT88.4 R12, [R160+0x9000] ;  /* 0x00900000a00c783b */ /* 0x000ee20000004200 */
[----:B------:R-:W-:Y:S01]  /*5a80*/  FADD.FTZ R10, R65, R60 ;  /* 0x0000003c410a7221 */ /* 0x000fe20000010000 */
[----:B------:R-:W-:Y:S04]  /*5a90*/  MUFU.EX2 R128, R128 ;  /* 0x0000008000807308 */ /* 0x000fe80000000800 */
[----:B------:R4:W5:Y:S04]  /*5aa0*/  MUFU.EX2 R47, R8 ;  /* 0x00000008002f7308 */ /* 0x0009680000000800 */
[----:B------:R-:W-:Y:S04]  /*5ab0*/  MUFU.EX2 R45, R45 ;  /* 0x0000002d002d7308 */ /* 0x000fe80000000800 */
[----:B------:R-:W1:Y:S01]  /*5ac0*/  MUFU.EX2 R60, R55 ;  /* 0x00000037003c7308 */ /* 0x000e620000000800 */
[----:B------:R-:W-:Y:S01]  /*5ad0*/  FADD.FTZ R49, R63, R10 ;  /* 0x0000000a3f317221 */ /* 0x000fe20000010000 */
[----:B--2---:R-:W-:-:S02]  /*5ae0*/  F2FP.BF16.F32.PACK_AB R10, R25, R24 ;  /* 0x00000018190a723e */ /* 0x004fc400000010ff */
[----:B----4-:R-:W-:Y:S02]  /*5af0*/  F2FP.BF16.F32.PACK_AB R8, R27, R26 ;  /* 0x0000001a1b08723e */ /* 0x010fe400000010ff */
[----:B-----5:R-:W-:Y:S02]  /*5b00*/  F2FP.BF16.F32.PACK_AB R9, R128, R47 ;  /* 0x0000002f8009723e */ /* 0x020fe400000010ff */
[----:B-1----:R-:W-:Y:S01]  /*5b10*/  F2FP.BF16.F32.PACK_AB R11, R60, R45 ;  /* 0x0000002d3c0b723e */ /* 0x002fe200000010ff */
[----:B------:R-:W-:-:S06]  /*5b20*/  FADD.FTZ R61, R61, R58 ;  /* 0x0000003a3d3d7221 */ /* 0x000fcc0000010000 */
        /* <DEDUP_REMOVED lines=12> */
[----:B------:R-:W2:Y:S01]  /*5bf0*/  LDSM.16.MT88.4 R12, [R164+0x9800] ;  /* 0x00980000a40c783b */ /* 0x000ea20000004200 */
[----:B------:R-:W-:-:S06]  /*5c00*/  FADD.FTZ R48, R48, R41 ;  /* 0x0000002930307221 */ /* 0x000fcc0000010000 */
[----:B------:R-:W-:Y:S01]  /*5c10*/  HMMA.16816.F32.BF16 R80, R8, R20, R80 ;  /* 0x000000140850723c */ /* 0x000fe20000041850 */
[----:B------:R-:W-:Y:S01]  /*5c20*/  FADD.FTZ R20, R42, R35 ;  /* 0x000000232a147221 */ /* 0x000fe20000010000 */
[----:B------:R-:W-:-:S03]  /*5c30*/  FADD.FTZ R48, R7, R48 ;  /* 0x0000003007307221 */ /* 0x000fc60000010000 */
[----:B------:R-:W-:Y:S01]  /*5c40*/  FADD.FTZ R20, R5, R20 ;  /* 0x0000001405147221 */ /* 0x000fe20000010000 */
[----:B------:R-:W-:-:S03]  /*5c50*/  FADD.FTZ R109, R109, R48 ;  /* 0x000000306d6d7221 */ /* 0x000fc60000010000 */
[----:B------:R-:W-:Y:S01]  /*5c60*/  FADD.FTZ R107, R107, R20 ;  /* 0x000000146b6b7221 */ /* 0x000fe20000010000 */
[-CC-:B------:R-:W-:Y:S01]  /*5c70*/  FFMA.FTZ R33, R33, R57.reuse, -R46.reuse ;  /* 0x0000003921217223 */ /* 0x180fe2000001082e */
[-CC-:B------:R-:W-:Y:S01]  /*5c80*/  FFMA.FTZ R40, R40, R57.reuse, -R46.reuse ;  /* 0x0000003928287223 */ /* 0x180fe2000001082e */
[-CC-:B------:R-:W-:Y:S01]  /*5c90*/  FFMA.FTZ R31, R31, R57.reuse, -R46.reuse ;  /* 0x000000391f1f7223 */ /* 0x180fe2000001082e */
[-C--:B------:R-:W-:Y:S01]  /*5ca0*/  FFMA.FTZ R196, R44, R57.reuse, -R46 ;  /* 0x000000392cc47223 */ /* 0x080fe2000001082e */
[-CC-:B------:R-:W-:Y:S01]  /*5cb0*/  FFMA.FTZ R7, R30, R57.reuse, -R34.reuse ;  /* 0x000000391e077223 */ /* 0x180fe20000010822 */
[-CC-:B------:R-:W-:Y:S01]  /*5cc0*/  FFMA.FTZ R28, R28, R57.reuse, -R34.reuse ;  /* 0x000000391c1c7223 */ /* 0x180fe20000010822 */
[----:B------:R-:W-:Y:S01]  /*5cd0*/  FADD.FTZ R100, R100, R109 ;  /* 0x0000006d64647221 */ /* 0x000fe20000010000 */
[----:B------:R-:W-:Y:S01]  /*5ce0*/  FADD.FTZ R64, R64, R107 ;  /* 0x0000006b40407221 */ /* 0x000fe20000010000 */
        /* <DEDUP_REMOVED lines=13> */
[----:B------:R2:W2:Y:S04]  /*5dc0*/  MUFU.EX2 R30, R29 ;  /* 0x0000001d001e7308 */ /* 0x0004a80000000800 */
        /* <DEDUP_REMOVED lines=46> */
[----:B------:R-:W-:Y:S01]  /*60b0*/  ISETP.GT.U32.AND P1, PT, R6, R173, PT ;  /* 0x000000ad0600720c */ /* 0x000fe20003f24070 */
        /* <DEDUP_REMOVED lines=54> */
[----:B------:R-:W2:Y:S07]  /*6420*/  LD.E.64 R8, desc[UR4][R2.64+0x40] ;  /* 0x0000400402087980 */ /* 0x000eae000c101b00 */
        /* <DEDUP_REMOVED lines=27> */
.L_x_12882:
        /* <DEDUP_REMOVED lines=8> */
.L_x_12883:
[----:B------:R-:W-:Y:S05]  /*6660*/  BSYNC.RECONVERGENT B0 ;  /* 0x0000000000007941 */ /* 0x000fea0003800200 */
.L_x_12881:
[C---:B------:R-:W-:Y:S01]  /*6670*/  IMAD.SHL.U32 R5, R38.reuse, 0x20, RZ ;  /* 0x0000002026057824 */ /* 0x040fe200078e00ff */
[----:B------:R-:W-:Y:S01]  /*6680*/  SHF.L.U64.HI R4, R38, 0x5, R39 ;  /* 0x0000000526047819 */ /* 0x000fe20000010227 */
[----:B------:R-:W-:Y:S01]  /*6690*/  @!PT LDS RZ, [RZ] ;  /* 0x00000000fffff984 */ /* 0x000fe20000000800 */
[----:B------:R-:W-:Y:S01]  /*66a0*/  @!PT LDS RZ, [RZ] ;  /* 0x00000000fffff984 */ /* 0x000fe20000000800 */
[----:B------:R-:W-:Y:S01]  /*66b0*/  @!PT LDS RZ, [RZ] ;  /* 0x00000000fffff984 */ /* 0x000fe20000000800 */
[----:B------:R-:W-:Y:S01]  /*66c0*/  LDGSTS.E.BYPASS.LTC128B.128 [R181+0x6000], desc[UR4][R176.64] ;  /* 0x06000000b0b57fae */ /* 0x000fe2000b981a04 */
[----:B------:R-:W-:Y:S01]  /*66d0*/  IMAD R100, R132, 0x80, R37 ;  /* 0x0000008084647824 */ /* 0x000fe200078e0225 */
[----:B------:R-:W-:Y:S01]  /*66e0*/  BSSY.RECONVERGENT B1, `(.L_x_12884) ;  /* 0x0000208000017945 */ /* 0x000fe20003800200 */
[----:B------:R-:W-:Y:S02]  /*66f0*/  IADD3 R10, P1, PT, R5, R176, RZ ;  /* 0x000000b0050a7210 */ /* 0x000fe40007f3e0ff */
[----:B------:R-:W-:Y:S02]  /*6700*/  VIADD R101, R100, 0xffffff00 ;  /* 0xffffff0064657836 */ /* 0x000fe40000000000 */
[----:B------:R-:W-:Y:S01]  /*6710*/  IADD3 R8, P2, PT, R10, R5, RZ ;  /* 0x000000050a087210 */ /* 0x000fe20007f5e0ff */
[----:B------:R-:W-:-:S02]  /*6720*/  IMAD.X R11, R4, 0x1, R177, P1 ;  /* 0x00000001040b7824 */ /* 0x000fc400008e06b1 */
[----:B------:R-:W-:Y:S02]  /*6730*/  ISETP.GE.AND P4, PT, R101, R185, PT ;  /* 0x000000b96500720c */ /* 0x000fe40003f86270 */
[-C--:B------:R-:W-:Y:S01]  /*6740*/  IADD3 R12, P1, PT, R8, R5.reuse, RZ ;  /* 0x00000005080c7210 */ /* 0x080fe20007f3e0ff */
[--C-:B------:R-:W-:Y:S01]  /*6750*/  IMAD.X R9, R11, 0x1, R4.reuse, P2 ;  /* 0x000000010b097824 */ /* 0x100fe200010e0604 */
[----:B------:R-:W-:Y:S02]  /*6760*/  LDGSTS.E.BYPASS.LTC128B.128 [R181+0x6800], desc[UR4][R10.64] ;  /* 0x068000000ab57fae */ /* 0x000fe4000b981a04 */
[-C--:B------:R-:W-:Y:S01]  /*6770*/  IADD3 R6, P2, PT, R12, R5.reuse, RZ ;  /* 0x000000050c067210 */ /* 0x080fe20007f5e0ff */
[--C-:B------:R-:W-:Y:S01]  /*6780*/  IMAD.X R13, R9, 0x1, R4.reuse, P1 ;  /* 0x00000001090d7824 */ /* 0x100fe200008e0604 */
[----:B------:R1:W-:Y:S02]  /*6790*/  LDGSTS.E.BYPASS.LTC128B.128 [R181+0x7000], desc[UR4][R8.64] ;  /* 0x0700000008b57fae */ /* 0x0003e4000b981a04 */
[-C--:B------:R-:W-:Y:S01]  /*67a0*/  IADD3 R14, P1, PT, R6, R5.reuse, RZ ;  /* 0x00000005060e7210 */ /* 0x080fe20007f3e0ff */
[--C-:B------:R-:W-:Y:S01]  /*67b0*/  IMAD.X R7, R13, 0x1, R4.reuse, P2 ;  /* 0x000000010d077824 */ /* 0x100fe200010e0604 */
[----:B------:R-:W-:Y:S02]  /*67c0*/  LDGSTS.E.BYPASS.LTC128B.128 [R181+0x7800], desc[UR4][R12.64] ;  /* 0x078000000cb57fae */ /* 0x000fe4000b981a04 */
[-C--:B------:R-:W-:Y:S01]  /*67d0*/  IADD3 R20, P2, PT, R14, R5.reuse, RZ ;  /* 0x000000050e147210 */ /* 0x080fe20007f5e0ff */
[--C-:B------:R-:W-:Y:S01]  /*67e0*/  IMAD.X R15, R7, 0x1, R4.reuse, P1 ;  /* 0x00000001070f7824 */ /* 0x100fe200008e0604 */
[----:B------:R-:W-:Y:S02]  /*67f0*/  LDGSTS.E.BYPASS.LTC128B.128 [R181+0x8000], desc[UR4][R6.64] ;  /* 0x0800000006b57fae */ /* 0x000fe4000b981a04 */
[----:B------:R-:W-:Y:S01]  /*6800*/  IADD3 R22, P1, PT, R20, R5, RZ ;  /* 0x0000000514167210 */ /* 0x000fe20007f3e0ff */
[----:B------:R-:W-:Y:S01]  /*6810*/  IMAD.X R21, R15, 0x1, R4, P2 ;  /* 0x000000010f157824 */ /* 0x000fe200010e0604 */
[----:B------:R2:W-:Y:S01]  /*6820*/  LDGSTS.E.BYPASS.LTC128B.128 [R181+0x8800], desc[UR4][R14.64] ;  /* 0x088000000eb57fae */ /* 0x0005e2000b981a04 */
[----:B------:R-:W-:-:S02]  /*6830*/  ISETP.GT.AND P2, PT, R133, R101, PT ;  /* 0x000000658500720c */ /* 0x000fc40003f44270 */
[----:B------:R-:W-:Y:S01]  /*6840*/  IMAD.X R23, R21, 0x1, R4, P1 ;  /* 0x0000000115177824 */ /* 0x000fe200008e0604 */
[----:B------:R-:W-:Y:S01]  /*6850*/  LDGSTS.E.BYPASS.LTC128B.128 [R181+0x9000], desc[UR4][R20.64] ;  /* 0x0900000014b57fae */ /* 0x000fe2000b981a04 */
[----:B------:R-:W-:-:S03]  /*6860*/  ISETP.GE.AND P1, PT, R101, R184, PT ;  /* 0x000000b86500720c */ /* 0x000fc60003f26270 */
[----:B------:R3:W-:Y:S04]  /*6870*/  LDGSTS.E.BYPASS.LTC128B.128 [R181+0x9800], desc[UR4][R22.64] ;  /* 0x0980000016b57fae */ /* 0x0007e8000b981a04 */
[----:B------:R-:W-:Y:S04]  /*6880*/  LDSM.16.M88.4 R24, [R169] ;  /* 0x00000000a918783b */ /* 0x000fe80000000200 */
[----:B-1----:R-:W2:Y:S04]  /*6890*/  LDSM.16.M88.4 R8, [R168+0x2800] ;  /* 0x00280000a808783b */ /* 0x002ea80000000200 */
[----:B------:R-:W3:Y:S04]  /*68a0*/  LDSM.16.M88.4 R16, [R168+0x2000] ;  /* 0x00200000a810783b */ /* 0x000ee80000000200 */
[----:B------:R-:W1:Y:S04]  /*68b0*/  LDSM.16.M88.4 R104, [R168+0x3000] ;  /* 0x00300000a868783b */ /* 0x000e680000000200 */
[----:B------:R-:W4:Y:S04]  /*68c0*/  LDSM.16.M88.4 R60, [R168+0x3800] ;  /* 0x00380000a83c783b */ /* 0x000f280000000200 */
[----:B------:R-:W5:Y:S04]  /*68d0*/  LDSM.16.M88.4 R52, [R168+0x4000] ;  /* 0x00400000a834783b */ /* 0x000f680000000200 */
[----:B------:R-:W5:Y:S04]  /*68e0*/  LDSM.16.M88.4 R44, [R168+0x4800] ;  /* 0x00480000a82c783b */ /* 0x000f680000000200 */
[----:B------:R-:W5:Y:S04]  /*68f0*/  LDSM.16.M88.4 R32, [R168+0x5000] ;  /* 0x00500000a820783b */ /* 0x000f680000000200 */
[----:B------:R-:W5:Y:S04]  /*6900*/  LDSM.16.M88.4 R124, [R168+0x5800] ;  /* 0x00580000a87c783b */ /* 0x000f680000000200 */
[----:B------:R-:W-:Y:S04]  /*6910*/  LDSM.16.M88.4 R116, [R167] ;  /* 0x00000000a774783b */ /* 0x000fe80000000200 */
[----:B------:R-:W5:Y:S01]  /*6920*/  LDSM.16.M88.4 R112, [R163+0x2800] ;  /* 0x00280000a370783b */ /* 0x000f620000000200 */
[C---:B--2---:R-:W-:Y:S03]  /*6930*/  HMMA.16816.F32.BF16 R12, R24.reuse, R8, RZ ;  /* 0x00000008180c723c */ /* 0x044fe600000418ff */
[----:B------:R-:W2:Y:S04]  /*6940*/  LDSM.16.M88.4 R108, [R163+0x3000] ;  /* 0x00300000a36c783b */ /* 0x000ea80000000200 */
[----:B------:R-:W2:Y:S01]  /*6950*/  LDSM.16.M88.4 R120, [R163+0x2000] ;  /* 0x00200000a378783b */ /* 0x000ea20000000200 */
[C---:B------:R-:W-:Y:S03]  /*6960*/  HMMA.16816.F32.BF16 R8, R24.reuse, R10, RZ ;  /* 0x0000000a1808723c */ /* 0x040fe600000418ff */
[----:B------:R-:W-:Y:S04]  /*6970*/  LDSM.16.M88.4 R128, [R163+0x3800] ;  /* 0x00380000a380783b */ /* 0x000fe80000000200 */
[----:B------:R-:W0:Y:S01]  /*6980*/  LDGDEPBAR ;  /* 0x00000000000079af */ /* 0x000e220000000000 */
[C---:B---3--:R-:W-:Y:S08]  /*6990*/  HMMA.16816.F32.BF16 R20, R24.reuse, R16, RZ ;  /* 0x000000101814723c */ /* 0x048ff000000418ff */
[C---:B-1----:R-:W-:Y:S08]  /*69a0*/  HMMA.16816.F32.BF16 R4, R24.reuse, R104, RZ ;  /* 0x000000681804723c */ /* 0x042ff000000418ff */
        /* <DEDUP_REMOVED lines=20> */
[C---:B-1----:R-:W-:Y:S08]  /*6af0*/  HMMA.16816.F32.BF16 R56, R116.reuse, R124, R56 ;  /* 0x0000007c7438723c */ /* 0x042ff00000041838 */
[C---:B------:R-:W-:Y:S01]  /*6b00*/  HMMA.16816.F32.BF16 R52, R116.reuse, R126, R52 ;  /* 0x0000007e7434723c */ /* 0x040fe20000041834 */
[----:B------:R-:W-:Y:S07]  /*6b10*/  LDSM.16.M88.4 R124, [R166] ;  /* 0x00000000a67c783b */ /* 0x000fee0000000200 */
[C---:B---3--:R-:W-:Y:S08]  /*6b20*/  HMMA.16816.F32.BF16 R48, R116.reuse, R112, R48 ;  /* 0x000000707430723c */ /* 0x048ff00000041830 */
[C---:B------:R-:W-:Y:S01]  /*6b30*/  HMMA.16816.F32.BF16 R44, R116.reuse, R114, R44 ;  /* 0x00000072742c723c */ /* 0x040fe2000004182c */
[----:B------:R-:W1:Y:S07]  /*6b40*/  LDSM.16.M88.4 R112, [R162+0x2000] ;  /* 0x00200000a270783b */ /* 0x000e6e0000000200 */
[C---:B------:R-:W-:Y:S01]  /*6b50*/  HMMA.16816.F32.BF16 R16, R116.reuse, R122, R16 ;  /* 0x0000007a7410723c */ /* 0x040fe20000041810 */
[----:B------:R-:W3:Y:S07]  /*6b60*/  LDSM.16.M88.4 R120, [R163+0x5800] ;  /* 0x00580000a378783b */ /* 0x000eee0000000200 */
[C---:B--2---:R-:W-:Y:S08]  /*6b70*/  HMMA.16816.F32.BF16 R40, R116.reuse, R108, R40 ;  /* 0x0000006c7428723c */ /* 0x044ff00000041828 */
[C---:B------:R-:W-:Y:S01]  /*6b80*/  HMMA.16816.F32.BF16 R32, R116.reuse, R110, R32 ;  /* 0x0000006e7420723c */ /* 0x040fe20000041820 */
[----:B------:R-:W2:Y:S07]  /*6b90*/  LDSM.16.M88.4 R108, [R162+0x2800] ;  /* 0x00280000a26c783b */ /* 0x000eae0000000200 */
[C---:B------:R-:W-:Y:S08]  /*6ba0*/  HMMA.16816.F32.BF16 R64, R116.reuse, R128, R64 ;  /* 0x000000807440723c */ /* 0x040ff00000041840 */
[----:B------:R-:W-:Y:S01]  /*6bb0*/  HMMA.16816.F32.BF16 R60, R116, R130, R60 ;  /* 0x00000082743c723c */ /* 0x000fe2000004183c */
[----:B------:R-:W4:Y:S07]  /*6bc0*/  LDSM.16.M88.4 R128, [R162+0x3000] ;  /* 0x00300000a280783b */ /* 0x000f2e0000000200 */
[C---:B-1----:R-:W-:Y:S08]  /*6bd0*/  HMMA.16816.F32.BF16 R20, R124.reuse, R112, R20 ;  /* 0x000000707c14723c */ /* 0x042ff00000041814 */
[----:B------:R-:W-:Y:S01]  /*6be0*/  HMMA.16816.F32.BF16 R16, R124, R114, R16 ;  /* 0x000000727c10723c */ /* 0x000fe20000041810 */
[----:B------:R-:W1:Y:S07]  /*6bf0*/  LDSM.16.M88.4 R112, [R162+0x4800] ;  /* 0x00480000a270783b */ /* 0x000e6e0000000200 */
[C---:B---3--:R-:W-:Y:S08]  /*6c00*/  HMMA.16816.F32.BF16 R28, R116.reuse, R120, R28 ;  /* 0x00000078741c723c */ /* 0x048ff0000004181c */
[----:B------:R-:W-:Y:S01]  /*6c10*/  HMMA.16816.F32.BF16 R24, R116, R122, R24 ;  /* 0x0000007a7418723c */ /* 0x000fe20000041818 */
[----:B------:R-:W3:Y:S04]  /*6c20*/  LDSM.16.M88.4 R120, [R162+0x3800] ;  /* 0x00380000a278783b */ /* 0x000ee80000000200 */
[----:B------:R-:W5:Y:S03]  /*6c30*/  LDSM.16.M88.4 R116, [R162+0x4000] ;  /* 0x00400000a274783b */ /* 0x000f660000000200 */
[C---:B--2---:R-:W-:Y:S08]  /*6c40*/  HMMA.16816.F32.BF16 R12, R124.reuse, R108, R12 ;  /* 0x0000006c7c0c723c */ /* 0x044ff0000004180c */
[C---:B------:R-:W-:Y:S01]  /*6c50*/  HMMA.16816.F32.BF16 R8, R124.reuse, R110, R8 ;  /* 0x0000006e7c08723c */ /* 0x040fe20000041808 */
[----:B------:R-:W2:Y:S07]  /*6c60*/  LDSM.16.M88.4 R108, [R162+0x5000] ;  /* 0x00500000a26c783b */ /* 0x000eae0000000200 */
[C---:B----4-:R-:W-:Y:S08]  /*6c70*/  HMMA.16816.F32.BF16 R104, R124.reuse, R130, R104 ;  /* 0x000000827c68723c */ /* 0x050ff00000041868 */
[C---:B-1----:R-:W-:Y:S08]  /*6c80*/  HMMA.16816.F32.BF16 R48, R124.reuse, R112, R48 ;  /* 0x000000707c30723c */ /* 0x042ff00000041830 */
[C---:B------:R-:W-:Y:S01]  /*6c90*/  HMMA.16816.F32.BF16 R44, R124.reuse, R114, R44 ;  /* 0x000000727c2c723c */ /* 0x040fe2000004182c */
[----:B------:R-:W1:Y:S07]  /*6ca0*/  LDSM.16.M88.4 R112, [R162+0x5800] ;  /* 0x00580000a270783b */ /* 0x000e6e0000000200 */
[C---:B---3--:R-:W-:Y:S08]  /*6cb0*/  HMMA.16816.F32.BF16 R64, R124.reuse, R120, R64 ;  /* 0x000000787c40723c */ /* 0x048ff00000041840 */
[C---:B------:R-:W-:Y:S01]  /*6cc0*/  HMMA.16816.F32.BF16 R60, R124.reuse, R122, R60 ;  /* 0x0000007a7c3c723c */ /* 0x040fe2000004183c */
[----:B------:R-:W-:Y:S07]  /*6cd0*/  LDSM.16.M88.4 R120, [R165] ;  /* 0x00000000a578783b */ /* 0x000fee0000000200 */
[C---:B-----5:R-:W-:Y:S08]  /*6ce0*/  HMMA.16816.F32.BF16 R56, R124.reuse, R116, R56 ;  /* 0x000000747c38723c */ /* 0x060ff00000041838 */
        /* <DEDUP_REMOVED lines=8> */
[----:B------:R-:W-:Y:S08]  /*6d70*/  HMMA.16816.F32.BF16 R4, R124, R128, R4 ;  /* 0x000000807c04723c */ /* 0x000ff00000041804 */
[C---:B---3--:R-:W-:Y:S08]  /*6d80*/  HMMA.16816.F32.BF16 R20, R120.reuse, R116, R20 ;  /* 0x000000747814723c */ /* 0x048ff00000041814 */
[C---:B------:R-:W-:Y:S08]  /*6d90*/  HMMA.16816.F32.BF16 R16, R120.reuse, R118, R16 ;  /* 0x000000767810723c */ /* 0x040ff00000041810 */
[----:B--2---:R-:W-:Y:S01]  /*6da0*/  HMMA.16816.F32.BF16 R12, R120, R108, R12 ;  /* 0x0000006c780c723c */ /* 0x004fe2000004180c */
[----:B------:R-:W-:-:S02]  /*6db0*/  VIADD R108, R133, 0x8 ;  /* 0x00000008856c7836 */ /* 0x000fc40000000000 */
[----:B------:R-:W-:Y:S01]  /*6dc0*/  FSEL R20, R20, -INF , !P2 ;  /* 0xff80000014147808 */ /* 0x000fe20005000000 */
[----:B------:R-:W-:Y:S02]  /*6dd0*/  VIADD R109, R100, 0xffffff01 ;  /* 0xffffff01646d7836 */ /* 0x000fe40000000000 */
[----:B------:R-:W-:Y:S01]  /*6de0*/  ISETP.GT.AND P6, PT, R108, R101, PT ;  /* 0x000000656c00720c */ /* 0x000fe20003fc4270 */
[----:B------:R-:W-:Y:S01]  /*6df0*/  VIADD R101, R100, 0xffffff09 ;  /* 0xffffff0964657836 */ /* 0x000fe20000000000 */
[----:B------:R-:W-:Y:S01]  /*6e00*/  FSEL R193, R20, -INF , !P4 ;  /* 0xff80000014c17808 */ /* 0x000fe20006000000 */
[----:B------:R-:W-:Y:S01]  /*6e10*/  VIADD R20, R100, 0xffffff08 ;  /* 0xffffff0864147836 */ /* 0x000fe20000000000 */
[----:B------:R-:W-:Y:S01]  /*6e20*/  ISETP.GT.AND P3, PT, R133, R109, PT ;  /* 0x0000006d8500720c */ /* 0x000fe20003f64270 */
[----:B-1----:R-:W-:Y:S01]  /*6e30*/  HMMA.16816.F32.BF16 R104, R120, R114, R104 ;  /* 0x000000727868723c */ /* 0x002fe20000041868 */
[----:B------:R-:W-:Y:S02]  /*6e40*/  FSEL R22, R22, -INF , !P6 ;  /* 0xff80000016167808 */ /* 0x000fe40007000000 */
[----:B------:R-:W-:-:S02]  /*6e50*/  ISETP.GE.AND P5, PT, R109, R185, PT ;  /* 0x000000b96d00720c */ /* 0x000fc40003fa6270 */
[----:B------:R-:W-:Y:S02]  /*6e60*/  ISETP.GT.AND P4, PT, R108, R109, PT ;  /* 0x0000006d6c00720c */ /* 0x000fe40003f84270 */
[----:B------:R-:W-:Y:S01]  /*6e70*/  ISETP.GT.AND P6, PT, R133, R20, PT ;  /* 0x000000148500720c */ /* 0x000fe20003fc4270 */
[C---:B------:R-:W-:Y:S01]  /*6e80*/  HMMA.16816.F32.BF16 R8, R120.reuse, R110, R8 ;  /* 0x0000006e7808723c */ /* 0x040fe20000041808 */
[----:B------:R-:W-:Y:S02]  /*6e90*/  FSEL R21, R21, -INF , !P3 ;  /* 0xff80000015157808 */ /* 0x000fe40005800000 */
[----:B------:R-:W-:Y:S02]  /*6ea0*/  ISETP.GE.AND P3, PT, R20, R185, PT ;  /* 0x000000b91400720c */ /* 0x000fe40003f66270 */
[----:B------:R-:W-:Y:S02]  /*6eb0*/  FSEL R215, R21, -INF , !P5 ;  /* 0xff80000015d77808 */ /* 0x000fe40006800000 */
[----:B------:R-:W-:Y:S01]  /*6ec0*/  FSEL R221, R23, -INF , !P4 ;  /* 0xff80000017dd7808 */ /* 0x000fe20006000000 */
[----:B------:R-:W-:Y:S01]  /*6ed0*/  HMMA.16816.F32.BF16 R4, R120, R112, R4 ;  /* 0x000000707804723c */ /* 0x000fe20000041804 */
[----:B------:R-:W-:-:S02]  /*6ee0*/  FSEL R16, R16, -INF , !P6 ;  /* 0xff80000010107808 */ /* 0x000fc40007000000 */
[----:B------:R-:W-:Y:S02]  /*6ef0*/  ISETP.GT.AND P5, PT, R108, R20, PT ;  /* 0x000000146c00720c */ /* 0x000fe40003fa4270 */
[----:B------:R-:W-:Y:S02]  /*6f00*/  ISETP.GT.AND P4, PT, R133, R101, PT ;  /* 0x000000658500720c */ /* 0x000fe40003f84270 */
[----:B------:R-:W-:Y:S02]  /*6f10*/  FSEL R119, R22, -INF , !P1 ;  /* 0xff80000016777808 */ /* 0x000fe40004800000 */
[----:B------:R-:W-:Y:S01]  /*6f20*/  FSEL R115, R16, -INF , !P3 ;  /* 0xff80000010737808 */ /* 0x000fe20005800000 */
[----:B------:R-:W-:Y:S01]  /*6f30*/  VIADD R16, R100, 0xffffff10 ;  /* 0xffffff1064107836 */ /* 0x000fe20000000000 */
[----:B------:R-:W-:Y:S02]  /*6f40*/  ISETP.GE.AND P1, PT, R20, R184, PT ;  /* 0x000000b81400720c */ /* 0x000fe40003f26270 */
[----:B------:R-:W-:Y:S01]  /*6f50*/  ISETP.GE.AND P6, PT, R101, R185, PT ;  /* 0x000000b96500720c */ /* 0x000fe20003fc6270 */
[----:B------:R-:W1:Y:S01]  /*6f60*/  LDSM.16.M88.4 R20, [R161+0x3800] ;  /* 0x00380000a114783b */ /* 0x000e620000000200 */
[----:B------:R-:W-:-:S02]  /*6f70*/  FSEL R18, R18, -INF , !P5 ;  /* 0xff80000012127808 */ /* 0x000fc40006800000 */
[----:B------:R-:W-:Y:S02]  /*6f80*/  FSEL R17, R17, -INF , !P4 ;  /* 0xff80000011117808 */ /* 0x000fe40006000000 */
[----:B------:R-:W-:Y:S02]  /*6f90*/  ISETP.GE.AND P2, PT, R109, R184, PT ;  /* 0x000000b86d00720c */ /* 0x000fe40003f46270 */
[----:B------:R-:W-:Y:S02]  /*6fa0*/  FSEL R223, R18, -INF , !P1 ;  /* 0xff80000012df7808 */ /* 0x000fe40004800000 */
[----:B------:R-:W-:Y:S02]  /*6fb0*/  FSEL R217, R17, -INF , !P6 ;  /* 0xff80000011d97808 */ /* 0x000fe40007000000 */
[----:B------:R-:W-:Y:S02]  /*6fc0*/  ISETP.GT.AND P3, PT, R108, R101, PT ;  /* 0x000000656c00720c */ /* 0x000fe40003f64270 */
[----:B------:R-:W-:-:S02]  /*6fd0*/  ISETP.GT.AND P5, PT, R133, R16, PT ;  /* 0x000000108500720c */ /* 0x000fc40003fa4270 */
[C---:B------:R-:W-:Y:S02]  /*6fe0*/  ISETP.GE.AND P4, PT, R16.reuse, R185, PT ;  /* 0x000000b91000720c */ /* 0x040fe40003f86270 */
[----:B------:R-:W-:Y:S02]  /*6ff0*/  ISETP.GE.AND P1, PT, R16, R184, PT ;  /* 0x000000b81000720c */ /* 0x000fe40003f26270 */
[----:B------:R-:W-:Y:S01]  /*7000*/  ISETP.GT.AND P6, PT, R108, R16, PT ;  /* 0x000000106c00720c */ /* 0x000fe20003fc4270 */
[----:B------:R-:W-:Y:S01]  /*7010*/  VIADD R16, R100, 0xffffff11 ;  /* 0xffffff1164107836 */ /* 0x000fe20000000000 */
[----:B------:R-:W-:Y:S02]  /*7020*/  FSEL R221, R221, -INF , !P2 ;  /* 0xff800000dddd7808 */ /* 0x000fe40005000000 */
[----:B------:R-:W-:Y:S02]  /*7030*/  ISETP.GE.AND P2, PT, R101, R184, PT ;  /* 0x000000b86500720c */ /* 0x000fe40003f46270 */
[----:B------:R-:W-:-:S02]  /*7040*/  FSEL R19, R19, -INF , !P3 ;  /* 0xff80000013137808 */ /* 0x000fc40005800000 */
[----:B------:R-:W-:Y:S02]  /*7050*/  FSEL R12, R12, -INF , !P5 ;  /* 0xff8000000c0c7808 */ /* 0x000fe40006800000 */
[----:B------:R-:W-:Y:S02]  /*7060*/  ISETP.GT.AND P3, PT, R133, R16, PT ;  /* 0x000000108500720c */ /* 0x000fe40003f64270 */
[----:B------:R-:W-:Y:S02]  /*7070*/  FSEL R219, R19, -INF , !P2 ;  /* 0xff80000013db7808 */ /* 0x000fe40005000000 */
[----:B------:R-:W-:Y:S01]  /*7080*/  FSEL R19, R12, -INF , !P4 ;  /* 0xff8000000c137808 */ /* 0x000fe20006000000 */
[----:B------:R-:W-:Y:S01]  /*7090*/  VIADD R12, R100, 0xffffff18 ;  /* 0xffffff18640c7836 */ /* 0x000fe20000000000 */
[----:B------:R-:W-:Y:S02]  /*70a0*/  ISETP.GE.AND P5, PT, R16, R185, PT ;  /* 0x000000b91000720c */ /* 0x000fe40003fa6270 */
[----:B------:R-:W-:-:S02]  /*70b0*/  FSEL R14, R14, -INF , !P6 ;  /* 0xff8000000e0e7808 */ /* 0x000fc40007000000 */
[----:B------:R-:W-:Y:S01]  /*70c0*/  FSEL R13, R13, -INF , !P3 ;  /* 0xff8000000d0d7808 */ /* 0x000fe20005800000 */
[C---:B-1----:R-:W-:Y:S01]  /*70d0*/  HMMA.16816.F32.BF16 R64, R120.reuse, R20, R64 ;  /* 0x000000147840723c */ /* 0x042fe20000041840 */
[----:B------:R-:W-:Y:S01]  /*70e0*/  FSEL R111, R14, -INF , !P1 ;  /* 0xff8000000e6f7808 */ /* 0x000fe20004800000 */
[----:B------:R-:W-:Y:S01]  /*70f0*/  VIADD R20, R132, 0xfffffffe ;  /* 0xfffffffe84147836 */ /* 0x000fe20000000000 */
[----:B------:R-:W-:Y:S02]  /*7100*/  FSEL R17, R13, -INF , !P5 ;  /* 0xff8000000d117808 */ /* 0x000fe40006800000 */
[----:B------:R-:W-:Y:S02]  /*7110*/  ISETP.GT.AND P6, PT, R133, R12, PT ;  /* 0x0000000c8500720c */ /* 0x000fe40003fc4270 */
[C---:B------:R-:W-:Y:S01]  /*7120*/  ISETP.GE.AND P3, PT, R12.reuse, R185, PT ;  /* 0x000000b90c00720c */ /* 0x040fe20003f66270 */
[----:B------:R-:W-:Y:S01]  /*7130*/  HMMA.16816.F32.BF16 R60, R120, R22, R60 ;  /* 0x00000016783c723c */ /* 0x000fe2000004183c */
[----:B------:R-:W-:-:S02]  /*7140*/  ISETP.GE.AND P1, PT, R12, R184, PT ;  /* 0x000000b80c00720c */ /* 0x000fc40003f26270 */
[----:B------:R-:W-:Y:S01]  /*7150*/  ISETP.GT.AND P5, PT, R108, R12, PT ;  /* 0x0000000c6c00720c */ /* 0x000fe20003fa4270 */
[----:B------:R-:W-:Y:S01]  /*7160*/  VIADD R12, R100, 0xffffff19 ;  /* 0xffffff19640c7836 */ /* 0x000fe20000000000 */
[----:B------:R-:W-:Y:S02]  /*7170*/  ISETP.GT.AND P4, PT, R108, R16, PT ;  /* 0x000000106c00720c */ /* 0x000fe40003f84270 */
[----:B------:R-:W-:Y:S01]  /*7180*/  ISETP.GE.AND P2, PT, R16, R184, PT ;  /* 0x000000b81000720c */ /* 0x000fe20003f46270 */
[----:B------:R-:W-:Y:S01]  /*7190*/  VIADD R16, R100, 0xffffff20 ;  /* 0xffffff2064107836 */ /* 0x000fe20000000000 */
[----:B------:R-:W-:Y:S02]  /*71a0*/  FSEL R15, R15, -INF , !P4 ;  /* 0xff8000000f0f7808 */ /* 0x000fe40006000000 */
[----:B------:R-:W-:Y:S02]  /*71b0*/  FSEL R8, R8, -INF , !P6 ;  /* 0xff80000008087808 */ /* 0x000fe40007000000 */
[----:B------:R-:W-:-:S02]  /*71c0*/  ISETP.GT.AND P4, PT, R133, R12, PT ;  /* 0x0000000c8500720c */ /* 0x000fc40003f84270 */
[----:B------:R-:W-:Y:S01]  /*71d0*/  FSEL R113, R8, -INF , !P3 ;  /* 0xff80000008717808 */ /* 0x000fe20005800000 */
[----:B------:R-:W-:Y:S01]  /*71e0*/  VIADD R8, R100, 0xffffff21 ;  /* 0xffffff2164087836 */ /* 0x000fe20000000000 */
[----:B------:R-:W-:Y:S02]  /*71f0*/  FSEL R10, R10, -INF , !P5 ;  /* 0xff8000000a0a7808 */ /* 0x000fe40006800000 */
[----:B------:R-:W-:Y:S02]  /*7200*/  ISETP.GE.AND P6, PT, R12, R185, PT ;  /* 0x000000b90c00720c */ /* 0x000fe40003fc6270 */
[----:B------:R-:W-:Y:S02]  /*7210*/  ISETP.GT.AND P3, PT, R108, R12, PT ;  /* 0x0000000c6c00720c */ /* 0x000fe40003f64270 */
[----:B------:R-:W-:Y:S02]  /*7220*/  ISETP.GT.AND P5, PT, R133, R16, PT ;  /* 0x000000108500720c */ /* 0x000fe40003fa4270 */
[----:B------:R-:W-:-:S02]  /*7230*/  FSEL R9, R9, -INF , !P4 ;  /* 0xff80000009097808 */ /* 0x000fc40006000000 */
[----:B------:R-:W-:Y:S02]  /*7240*/  ISETP.GE.AND P4, PT, R16, R185, PT ;  /* 0x000000b91000720c */ /* 0x000fe40003f86270 */
[----:B------:R-:W-:Y:S01]  /*7250*/  FSEL R207, R9, -INF , !P6 ;  /* 0xff80000009cf7808 */ /* 0x000fe20007000000 */
[----:B------:R-:W-:Y:S01]  /*7260*/  VIADD R9, R100, 0xffffff41 ;  /* 0xffffff4164097836 */ /* 0x000fe20000000000 */
[----:B------:R-:W-:Y:S02]  /*7270*/  FSEL R11, R11, -INF , !P3 ;  /* 0xff8000000b0b7808 */ /* 0x000fe40005800000 */
[----:B------:R-:W-:Y:S02]  /*7280*/  FSEL R4, R4, -INF , !P5 ;  /* 0xff80000004047808 */ /* 0x000fe40006800000 */
[----:B------:R-:W-:Y:S02]  /*7290*/  ISETP.GT.AND P6, PT, R108, R16, PT ;  /* 0x000000106c00720c */ /* 0x000fe40003fc4270 */
[----:B------:R-:W-:-:S02]  /*72a0*/  ISETP.GT.AND P3, PT, R133, R8, PT ;  /* 0x000000088500720c */ /* 0x000fc40003f64270 */
[----:B------:R-:W-:Y:S02]  /*72b0*/  FSEL R211, R10, -INF , !P1 ;  /* 0xff8000000ad37808 */ /* 0x000fe40004800000 */
[----:B------:R-:W-:Y:S01]  /*72c0*/  FSEL R147, R4, -INF , !P4 ;  /* 0xff80000004937808 */ /* 0x000fe20006000000 */
[----:B------:R-:W-:Y:S01]  /*72d0*/  VIADD R4, R100, 0xffffff28 ;  /* 0xffffff2864047836 */ /* 0x000fe20000000000 */
[----:B------:R-:W-:Y:S02]  /*72e0*/  ISETP.GE.AND P1, PT, R16, R184, PT ;  /* 0x000000b81000720c */ /* 0x000fe40003f26270 */
[----:B------:R-:W-:Y:S02]  /*72f0*/  ISETP.GE.AND P5, PT, R8, R185, PT ;  /* 0x000000b90800720c */ /* 0x000fe40003fa6270 */
[----:B------:R-:W-:Y:S02]  /*7300*/  FSEL R6, R6, -INF , !P6 ;  /* 0xff80000006067808 */ /* 0x000fe40007000000 */
[----:B------:R-:W-:-:S02]  /*7310*/  FSEL R5, R5, -INF , !P3 ;  /* 0xff80000005057808 */ /* 0x000fc40005800000 */
[----:B------:R-:W-:Y:S02]  /*7320*/  FSEL R209, R15, -INF , !P2 ;  /* 0xff8000000fd17808 */ /* 0x000fe40005000000 */
[----:B------:R-:W-:Y:S02]  /*7330*/  ISETP.GE.AND P2, PT, R12, R184, PT ;  /* 0x000000b80c00720c */ /* 0x000fe40003f46270 */
[----:B------:R-:W-:Y:S01]  /*7340*/  FSEL R149, R6, -INF , !P1 ;  /* 0xff80000006957808 */ /* 0x000fe20004800000 */
[----:B------:R-:W1:Y:S01]  /*7350*/  LDSM.16.M88.4 R12, [R161+0x4000] ;  /* 0x00400000a10c783b */ /* 0x000e620000000200 */
        /* <DEDUP_REMOVED lines=8> */
[----:B------:R-:W-:Y:S01]  /*73e0*/  ISETP.GE.AND P2, PT, R8, R184, PT ;  /* 0x000000b80800720c */ /* 0x000fe20003f46270 */
[----:B------:R-:W-:Y:S01]  /*73f0*/  VIADD R8, R100, 0xffffff31 ;  /* 0xffffff3164087836 */ /* 0x000fe20000000000 */
[----:B------:R-:W-:-:S02]  /*7400*/  FSEL R7, R7, -INF , !P4 ;  /* 0xff80000007077808 */ /* 0x000fc40006000000 */
[----:B------:R-:W-:Y:S02]  /*7410*/  FSEL R104, R104, -INF , !P6 ;  /* 0xff80000068687808 */ /* 0x000fe40007000000 */
[----:B------:R-:W-:Y:S02]  /*7420*/  ISETP.GT.AND P4, PT, R133, R4, PT ;  /* 0x000000048500720c */ /* 0x000fe40003f84270 */
[----:B------:R-:W-:Y:S02]  /*7430*/  FSEL R159, R7, -INF , !P2 ;  /* 0xff800000079f7808 */ /* 0x000fe40005000000 */
[----:B------:R-:W-:Y:S02]  /*7440*/  FSEL R199, R104, -INF , !P3 ;  /* 0xff80000068c77808 */ /* 0x000fe40005800000 */
[C---:B------:R-:W-:Y:S02]  /*7450*/  ISETP.GE.AND P6, PT, R4.reuse, R185, PT ;  /* 0x000000b90400720c */ /* 0x040fe40003fc6270 */
[----:B------:R-:W-:-:S02]  /*7460*/  ISETP.GE.AND P2, PT, R4, R184, PT ;  /* 0x000000b80400720c */ /* 0x000fc40003f46270 */
[----:B------:R-:W-:Y:S01]  /*7470*/  ISETP.GT.AND P3, PT, R108, R4, PT ;  /* 0x000000046c00720c */ /* 0x000fe20003f64270 */
[----:B------:R-:W-:Y:S01]  /*7480*/  VIADD R4, R100, 0xffffff30 ;  /* 0xffffff3064047836 */ /* 0x000fe20000000000 */
[----:B------:R-:W-:Y:S02]  /*7490*/  FSEL R106, R106, -INF , !P5 ;  /* 0xff8000006a6a7808 */ /* 0x000fe40006800000 */
[----:B------:R-:W-:Y:S02]  /*74a0*/  FSEL R105, R105, -INF , !P4 ;  /* 0xff80000069697808 */ /* 0x000fe40006000000 */
[----:B------:R-:W-:Y:S02]  /*74b0*/  FSEL R205, R106, -INF , !P1 ;  /* 0xff8000006acd7808 */ /* 0x000fe40004800000 */
[----:B------:R-:W-:Y:S01]  /*74c0*/  FSEL R201, R105, -INF , !P6 ;  /* 0xff80000069c97808 */ /* 0x000fe20007000000 */
[----:B-1----:R-:W-:Y:S01]  /*74d0*/  HMMA.16816.F32.BF16 R56, R120, R12, R56 ;  /* 0x0000000c7838723c */ /* 0x002fe20000041838 */
[----:B------:R-:W-:-:S02]  /*74e0*/  ISETP.GT.AND P5, PT, R133, R4, PT ;  /* 0x000000048500720c */ /* 0x000fc40003fa4270 */
[C---:B------:R-:W-:Y:S02]  /*74f0*/  ISETP.GE.AND P4, PT, R4.reuse, R185, PT ;  /* 0x000000b90400720c */ /* 0x040fe40003f86270 */
[----:B------:R-:W-:Y:S02]  /*7500*/  ISETP.GE.AND P1, PT, R4, R184, PT ;  /* 0x000000b80400720c */ /* 0x000fe40003f26270 */
[----:B------:R-:W-:Y:S01]  /*7510*/  ISETP.GT.AND P6, PT, R108, R4, PT ;  /* 0x000000046c00720c */ /* 0x000fe20003fc4270 */
[----:B------:R-:W-:Y:S01]  /*7520*/  HMMA.16816.F32.BF16 R52, R120, R14, R52 ;  /* 0x0000000e7834723c */ /* 0x000fe20000041834 */
[----:B------:R-:W1:Y:S01]  /*7530*/  LDSM.16.M88.4 R4, [R161+0x4800] ;  /* 0x00480000a104783b */ /* 0x000e620000000200 */
[----:B------:R-:W-:Y:S02]  /*7540*/  FSEL R107, R107, -INF , !P3 ;  /* 0xff8000006b6b7808 */ /* 0x000fe40005800000 */
[----:B------:R-:W-:Y:S02]  /*7550*/  FSEL R64, R64, -INF , !P5 ;  /* 0xff80000040407808 */ /* 0x000fe40006800000 */
[----:B------:R-:W-:-:S02]  /*7560*/  ISETP.GT.AND P3, PT, R133, R8, PT ;  /* 0x000000088500720c */ /* 0x000fc40003f64270 */
[----:B------:R-:W-:Y:S02]  /*7570*/  FSEL R203, R107, -INF , !P2 ;  /* 0xff8000006bcb7808 */ /* 0x000fe40005000000 */
[----:B------:R-:W-:Y:S02]  /*7580*/  FSEL R153, R64, -INF , !P4 ;  /* 0xff80000040997808 */ /* 0x000fe40006000000 */
[C---:B------:R-:W-:Y:S02]  /*7590*/  ISETP.GE.AND P5, PT, R8.reuse, R185, PT ;  /* 0x000000b90800720c */ /* 0x040fe40003fa6270 */
[----:B------:R-:W-:Y:S02]  /*75a0*/  ISETP.GE.AND P2, PT, R8, R184, PT ;  /* 0x000000b80800720c */ /* 0x000fe40003f46270 */
[----:B------:R-:W-:Y:S01]  /*75b0*/  ISETP.GT.AND P4, PT, R108, R8, PT ;  /* 0x000000086c00720c */ /* 0x000fe20003f84270 */
        /* <DEDUP_REMOVED lines=12> */
[----:B------:R-:W-:Y:S02]  /*7680*/  ISETP.GT.AND P4, PT, R133, R8, PT ;  /* 0x000000088500720c */ /* 0x000fe40003f84270 */
[----:B------:R-:W-:Y:S01]  /*7690*/  FSEL R189, R67, -INF , !P2 ;  /* 0xff80000043bd7808 */ /* 0x000fe20005000000 */
[----:B-1----:R-:W-:Y:S01]  /*76a0*/  HMMA.16816.F32.BF16 R48, R120, R4, R48 ;  /* 0x000000047830723c */ /* 0x002fe20000041830 */
[----:B------:R-:W-:-:S02]  /*76b0*/  FSEL R151, R60, -INF , !P3 ;  /* 0xff8000003c977808 */ /* 0x000fc40005800000 */
[C---:B------:R-:W-:Y:S02]  /*76c0*/  ISETP.GE.AND P6, PT, R8.reuse, R185, PT ;  /* 0x000000b90800720c */ /* 0x040fe40003fc6270 */
[----:B------:R-:W-:Y:S02]  /*76d0*/  ISETP.GE.AND P2, PT, R8, R184, PT ;  /* 0x000000b80800720c */ /* 0x000fe40003f46270 */
[----:B------:R-:W-:Y:S01]  /*76e0*/  ISETP.GT.AND P3, PT, R108, R8, PT ;  /* 0x000000086c00720c */ /* 0x000fe20003f64270 */
[----:B------:R-:W-:Y:S01]  /*76f0*/  HMMA.16816.F32.BF16 R44, R120, R6, R44 ;  /* 0x00000006782c723c */ /* 0x000fe2000004182c */
[----:B------:R-:W1:Y:S01]  /*7700*/  LDSM.16.M88.4 R4, [R161+0x5000] ;  /* 0x00500000a104783b */ /* 0x000e620000000200 */
[----:B------:R-:W-:Y:S01]  /*7710*/  VIADD R8, R100, 0xffffff40 ;  /* 0xffffff4064087836 */ /* 0x000fe20000000000 */
[----:B------:R-:W-:Y:S02]  /*7720*/  FSEL R61, R61, -INF , !P4 ;  /* 0xff8000003d3d7808 */ /* 0x000fe40006000000 */
[----:B------:R-:W-:-:S02]  /*7730*/  FSEL R62, R62, -INF , !P5 ;  /* 0xff8000003e3e7808 */ /* 0x000fc40006800000 */
[-C--:B------:R-:W-:Y:S02]  /*7740*/  ISETP.GT.AND P5, PT, R133, R8.reuse, PT ;  /* 0x000000088500720c */ /* 0x080fe40003fa4270 */
[----:B------:R-:W-:Y:S02]  /*7750*/  FSEL R157, R61, -INF , !P6 ;  /* 0xff8000003d9d7808 */ /* 0x000fe40007000000 */
[----:B------:R-:W-:Y:S02]  /*7760*/  FSEL R63, R63, -INF , !P3 ;  /* 0xff8000003f3f7808 */ /* 0x000fe40005800000 */
[----:B------:R-:W-:Y:S02]  /*7770*/  ISETP.GT.AND P6, PT, R108, R8, PT ;  /* 0x000000086c00720c */ /* 0x000fe40003fc4270 */
[----:B------:R-:W-:Y:S02]  /*7780*/  ISETP.GT.AND P3, PT, R133, R9, PT ;  /* 0x000000098500720c */ /* 0x000fe40003f64270 */
[----:B------:R-:W-:-:S02]  /*7790*/  FSEL R191, R62, -INF , !P1 ;  /* 0xff8000003ebf7808 */ /* 0x000fc40004800000 */
[CC--:B------:R-:W-:Y:S02]  /*77a0*/  ISETP.GE.AND P4, PT, R8.reuse, R185.reuse, PT ;  /* 0x000000b90800720c */ /* 0x0c0fe40003f86270 */
[----:B------:R-:W-:Y:S01]  /*77b0*/  ISETP.GE.AND P1, PT, R8, R184, PT ;  /* 0x000000b80800720c */ /* 0x000fe20003f26270 */
[----:B------:R-:W-:Y:S01]  /*77c0*/  VIADD R8, R100, 0xffffff48 ;  /* 0xffffff4864087836 */ /* 0x000fe20000000000 */
[----:B------:R-:W-:Y:S02]  /*77d0*/  FSEL R56, R56, -INF , !P5 ;  /* 0xff80000038387808 */ /* 0x000fe40006800000 */
[----:B------:R-:W-:Y:S02]  /*77e0*/  ISETP.GE.AND P5, PT, R9, R185, PT ;  /* 0x000000b90900720c */ /* 0x000fe40003fa6270 */
[----:B------:R-:W-:Y:S02]  /*77f0*/  FSEL R58, R58, -INF , !P6 ;  /* 0xff8000003a3a7808 */ /* 0x000fe40007000000 */
[----:B------:R-:W-:-:S02]  /*7800*/  FSEL R57, R57, -INF , !P3 ;  /* 0xff80000039397808 */ /* 0x000fc40005800000 */
[----:B------:R-:W-:Y:S02]  /*7810*/  FSEL R125, R56, -INF , !P4 ;  /* 0xff800000387d7808 */ /* 0x000fe40006000000 */
[----:B------:R-:W-:Y:S02]  /*7820*/  FSEL R137, R58, -INF , !P1 ;  /* 0xff8000003a897808 */ /* 0x000fe40004800000 */
[----:B------:R-:W-:Y:S02]  /*7830*/  FSEL R131, R57, -INF , !P5 ;  /* 0xff80000039837808 */ /* 0x000fe40006800000 */
[----:B------:R-:W-:Y:S02]  /*7840*/  ISETP.GT.AND P4, PT, R108, R9, PT ;  /* 0x000000096c00720c */ /* 0x000fe40003f84270 */
[----:B------:R-:W-:Y:S02]  /*7850*/  ISETP.GT.AND P6, PT, R133, R8, PT ;  /* 0x000000088500720c */ /* 0x000fe40003fc4270 */
[C---:B------:R-:W-:Y:S01]  /*7860*/  ISETP.GE.AND P3, PT, R8.reuse, R185, PT ;  /* 0x000000b90800720c */ /* 0x040fe20003f66270 */
[----:B-1----:R-:W-:Y:S01]  /*7870*/  HMMA.16816.F32.BF16 R40, R120, R4, R40 ;  /* 0x000000047828723c */ /* 0x002fe20000041828 */
[----:B------:R-:W-:-:S02]  /*7880*/  ISETP.GE.AND P1, PT, R8, R184, PT ;  /* 0x000000b80800720c */ /* 0x000fc40003f26270 */
[----:B------:R-:W-:Y:S01]  /*7890*/  ISETP.GT.AND P5, PT, R108, R8, PT ;  /* 0x000000086c00720c */ /* 0x000fe20003fa4270 */
[----:B------:R-:W-:Y:S01]  /*78a0*/  VIADD R8, R100, 0xffffff49 ;  /* 0xffffff4964087836 */ /* 0x000fe20000000000 */
[----:B------:R-:W-:Y:S02]  /*78b0*/  FSEL R197, R63, -INF , !P2 ;  /* 0xff8000003fc57808 */ /* 0x000fe40005000000 */
[----:B------:R-:W-:Y:S01]  /*78c0*/  ISETP.GE.AND P2, PT, R9, R184, PT ;  /* 0x000000b80900720c */ /* 0x000fe20003f46270 */
[----:B------:R-:W-:Y:S01]  /*78d0*/  HMMA.16816.F32.BF16 R32, R120, R6, R32 ;  /* 0x000000067820723c */ /* 0x000fe20000041820 */
[----:B------:R-:W-:Y:S01]  /*78e0*/  FSEL R59, R59, -INF , !P4 ;  /* 0xff8000003b3b7808 */ /* 0x000fe20006000000 */
[----:B------:R-:W1:Y:S01]  /*78f0*/  LDSM.16.M88.4 R4, [R161+0x5800] ;  /* 0x00580000a104783b */ /* 0x000e620000000200 */
[----:B------:R-:W-:Y:S01]  /*7900*/  FSEL R52, R52, -INF , !P6 ;  /* 0xff80000034347808 */ /* 0x000fe20007000000 */
[----:B------:R-:W-:Y:S01]  /*7910*/  VIADD R9, R100, 0xffffff58 ;  /* 0xffffff5864097836 */ /* 0x000fe20000000000 */
[----:B------:R-:W-:Y:S01]  /*7920*/  ISETP.GT.AND P4, PT, R133, R8, PT ;  /* 0x000000088500720c */ /* 0x000fe20003f84270 */
[----:B------:R-:W-:-:S04]  /*7930*/  DEPBAR.LE SB0, 0x0 ;  /* 0x000080000000791a */ /* 0x000fc80000000000 */
[----:B------:R-:W-:Y:S02]  /*7940*/  FSEL R139, R59, -INF , !P2 ;  /* 0xff8000003b8b7808 */ /* 0x000fe40005000000 */
[----:B------:R-:W-:Y:S01]  /*7950*/  FSEL R127, R52, -INF , !P3 ;  /* 0xff800000347f7808 */ /* 0x000fe20005800000 */
[----:B------:R-:W-:Y:S01]  /*7960*/  BAR.SYNC.DEFER_BLOCKING 0x0 ;  /* 0x0000000000007b1d */ /* 0x000fe20000010000 */
[C---:B------:R-:W-:Y:S02]  /*7970*/  ISETP.GE.AND P6, PT, R8.reuse, R185, PT ;  /* 0x000000b90800720c */ /* 0x040fe40003fc6270 */
[----:B------:R-:W-:Y:S02]  /*7980*/  ISETP.GE.AND P2, PT, R8, R184, PT ;  /* 0x000000b80800720c */ /* 0x000fe40003f46270 */
[----:B------:R-:W-:Y:S01]  /*7990*/  ISETP.GT.AND P3, PT, R108, R8, PT ;  /* 0x000000086c00720c */ /* 0x000fe20003f64270 */
[----:B------:R-:W-:Y:S01]  /*79a0*/  VIADD R8, R100, 0xffffff50 ;  /* 0xffffff5064087836 */ /* 0x000fe20000000000 */
        /* <DEDUP_REMOVED lines=14> */
[----:B------:R-:W-:Y:S01]  /*7a90*/  FSEL R61, R48, -INF , !P4 ;  /* 0xff800000303d7808 */ /* 0x000fe20006000000 */
[----:B------:R-:W-:Y:S01]  /*7aa0*/  VIADD R5, R100, 0xffffff70 ;  /* 0xffffff7064057836 */ /* 0x000fe20000000000 */
[----:B------:R-:W-:Y:S01]  /*7ab0*/  FSEL R50, R50, -INF , !P6 ;  /* 0xff80000032327808 */ /* 0x000fe20007000000 */
[----:B------:R-:W-:Y:S01]  /*7ac0*/  VIADD R4, R100, 0xffffff71 ;  /* 0xffffff7164047836 */ /* 0x000fe20000000000 */
[----:B------:R-:W-:-:S02]  /*7ad0*/  ISETP.GE.AND P5, PT, R8, R185, PT ;  /* 0x000000b90800720c */ /* 0x000fc40003fa6270 */
[----:B------:R-:W-:Y:S01]  /*7ae0*/  ISETP.GE.AND P2, PT, R8, R184, PT ;  /* 0x000000b80800720c */ /* 0x000fe20003f46270 */
[----:B------:R-:W-:Y:S01]  /*7af0*/  HMMA.16816.F32.BF16 R24, R120, R6, R24 ;  /* 0x000000067818723c */ /* 0x000fe20000041818 */
[----:B------:R-:W-:Y:S01]  /*7b00*/  ISETP.GT.AND P4, PT, R108, R8, PT ;  /* 0x000000086c00720c */ /* 0x000fe20003f84270 */
[----:B------:R-:W-:Y:S01]  /*7b10*/  VIADD R8, R100, 0xffffff59 ;  /* 0xffffff5964087836 */ /* 0x000fe20000000000 */
[----:B------:R-:W-:Y:S02]  /*7b20*/  ISETP.GT.AND P6, PT, R133, R9, PT ;  /* 0x000000098500720c */ /* 0x000fe40003fc4270 */
[----:B------:R-:W-:Y:S02]  /*7b30*/  FSEL R49, R49, -INF , !P3 ;  /* 0xff80000031317808 */ /* 0x000fe40005800000 */
[----:B------:R-:W-:Y:S02]  /*7b40*/  ISETP.GE.AND P3, PT, R9, R185, PT ;  /* 0x000000b90900720c */ /* 0x000fe40003f66270 */
[----:B------:R-:W-:-:S02]  /*7b50*/  FSEL R51, R51, -INF , !P4 ;  /* 0xff80000033337808 */ /* 0x000fc40006000000 */
[----:B------:R-:W-:Y:S02]  /*7b60*/  FSEL R44, R44, -INF , !P6 ;  /* 0xff8000002c2c7808 */ /* 0x000fe40007000000 */
[----:B------:R-:W-:Y:S02]  /*7b70*/  FSEL R63, R49, -INF , !P5 ;  /* 0xff800000313f7808 */ /* 0x000fe40006800000 */
[----:B------:R-:W-:Y:S02]  /*7b80*/  ISETP.GT.AND P5, PT, R108, R9, PT ;  /* 0x000000096c00720c */ /* 0x000fe40003fa4270 */
[----:B------:R-:W-:Y:S02]  /*7b90*/  ISETP.GT.AND P4, PT, R133, R8, PT ;  /* 0x000000088500720c */ /* 0x000fe40003f84270 */
[----:B------:R-:W-:Y:S02]  /*7ba0*/  FSEL R109, R51, -INF , !P2 ;  /* 0xff800000336d7808 */ /* 0x000fe40005000000 */
[----:B------:R-:W-:-:S02]  /*7bb0*/  FSEL R65, R44, -INF , !P3 ;  /* 0xff8000002c417808 */ /* 0x000fc40005800000 */
[----:B------:R-:W-:Y:S02]  /*7bc0*/  FSEL R105, R50, -INF , !P1 ;  /* 0xff80000032697808 */ /* 0x000fe40004800000 */
[C---:B------:R-:W-:Y:S02]  /*7bd0*/  ISETP.GE.AND P6, PT, R8.reuse, R185, PT ;  /* 0x000000b90800720c */ /* 0x040fe40003fc6270 */
[----:B------:R-:W-:Y:S02]  /*7be0*/  ISETP.GE.AND P2, PT, R8, R184, PT ;  /* 0x000000b80800720c */ /* 0x000fe40003f46270 */
[----:B------:R-:W-:Y:S01]  /*7bf0*/  ISETP.GT.AND P3, PT, R108, R8, PT ;  /* 0x000000086c00720c */ /* 0x000fe20003f64270 */
[----:B------:R-:W-:Y:S01]  /*7c00*/  VIADD R8, R100, 0xffffff60 ;  /* 0xffffff6064087836 */ /* 0x000fe20000000000 */
[----:B------:R-:W-:Y:S02]  /*7c10*/  ISETP.GE.AND P1, PT, R9, R184, PT ;  /* 0x000000b80900720c */ /* 0x000fe40003f26270 */
        /* <DEDUP_REMOVED lines=31> */
[----:B------:R-:W-:Y:S02]  /*7e10*/  ISETP.GE.AND P5, PT, R8, R185, PT ;  /* 0x000000b90800720c */ /* 0x000fe40003fa6270 */
[----:B------:R-:W-:Y:S02]  /*7e20*/  FSEL R33, R33, -INF , !P4 ;  /* 0xff80000021217808 */ /* 0x000fe40006000000 */
[----:B------:R-:W-:-:S02]  /*7e30*/  FSEL R47, R32, -INF , !P1 ;  /* 0xff800000202f7808 */ /* 0x000fc40004800000 */
[C---:B------:R-:W-:Y:S02]  /*7e40*/  ISETP.GT.AND P1, PT, R108.reuse, R8, PT ;  /* 0x000000086c00720c */ /* 0x040fe40003f24270 */
[----:B------:R-:W-:Y:S02]  /*7e50*/  FSEL R45, R33, -INF , !P5 ;  /* 0xff800000212d7808 */ /* 0x000fe40006800000 */
[-C--:B------:R-:W-:Y:S02]  /*7e60*/  ISETP.GT.AND P5, PT, R108, R5.reuse, PT ;  /* 0x000000056c00720c */ /* 0x080fe40003fa4270 */
[----:B------:R-:W-:Y:S02]  /*7e70*/  FSEL R34, R34, -INF , !P2 ;  /* 0xff80000022227808 */ /* 0x000fe40005000000 */
[----:B------:R-:W-:Y:S02]  /*7e80*/  FSEL R35, R35, -INF , !P1 ;  /* 0xff80000023237808 */ /* 0x000fe40004800000 */
[----:B------:R-:W-:-:S02]  /*7e90*/  ISETP.GT.AND P2, PT, R133, R5, PT ;  /* 0x000000058500720c */ /* 0x000fc40003f44270 */
[-C--:B------:R-:W-:Y:S02]  /*7ea0*/  ISETP.GT.AND P1, PT, R133, R4.reuse, PT ;  /* 0x000000048500720c */ /* 0x080fe40003f24270 */
[----:B------:R-:W-:Y:S02]  /*7eb0*/  FSEL R30, R30, -INF , !P5 ;  /* 0xff8000001e1e7808 */ /* 0x000fe40006800000 */
[----:B------:R-:W-:Y:S02]  /*7ec0*/  ISETP.GT.AND P5, PT, R108, R4, PT ;  /* 0x000000046c00720c */ /* 0x000fe40003fa4270 */
[----:B------:R-:W-:Y:S02]  /*7ed0*/  FSEL R28, R28, -INF , !P2 ;  /* 0xff8000001c1c7808 */ /* 0x000fe40005000000 */
[----:B------:R-:W-:Y:S02]  /*7ee0*/  FSEL R29, R29, -INF , !P1 ;  /* 0xff8000001d1d7808 */ /* 0x000fe40004800000 */
[----:B------:R-:W-:-:S02]  /*7ef0*/  ISETP.GE.AND P2, PT, R4, R185, PT ;  /* 0x000000b90400720c */ /* 0x000fc40003f46270 */
[----:B------:R-:W-:Y:S01]  /*7f00*/  ISETP.GE.AND P1, PT, R4, R184, PT ;  /* 0x000000b80400720c */ /* 0x000fe20003f26270 */
[C---:B------:R-:W-:Y:S01]  /*7f10*/  VIADD R4, R100.reuse, 0xffffff78 ;  /* 0xffffff7864047836 */ /* 0x040fe20000000000 */
[----:B------:R-:W-:Y:S01]  /*7f20*/  FSEL R31, R31, -INF , !P5 ;  /* 0xff8000001f1f7808 */ /* 0x000fe20006800000 */
[----:B------:R-:W-:Y:S01]  /*7f30*/  VIADD R100, R100, 0xffffff79 ;  /* 0xffffff7964647836 */ /* 0x000fe20000000000 */
[----:B------:R-:W-:Y:S02]  /*7f40*/  FSEL R55, R34, -INF , !P3 ;  /* 0xff80000022377808 */ /* 0x000fe40005800000 */
[----:B------:R-:W-:Y:S02]  /*7f50*/  FSEL R41, R31, -INF , !P1 ;  /* 0xff8000001f297808 */ /* 0x000fe40004800000 */
[----:B------:R-:W-:Y:S02]  /*7f60*/  ISETP.GT.AND P1, PT, R133, R100, PT ;  /* 0x000000648500720c */ /* 0x000fe40003f24270 */
[----:B------:R-:W-:-:S02]  /*7f70*/  ISETP.GE.AND P3, PT, R5, R184, PT ;  /* 0x000000b80500720c */ /* 0x000fc40003f66270 */
[----:B------:R-:W-:Y:S02]  /*7f80*/  FSEL R25, R25, -INF , !P1 ;  /* 0xff80000019197808 */ /* 0x000fe40004800000 */
[----:B------:R-:W-:Y:S02]  /*7f90*/  ISETP.GT.U32.AND P1, PT, R20, R173, PT ;  /* 0x000000ad1400720c */ /* 0x000fe40003f24070 */
[----:B------:R-:W-:Y:S02]  /*7fa0*/  FSEL R43, R30, -INF , !P3 ;  /* 0xff8000001e2b7808 */ /* 0x000fe40005800000 */
[----:B------:R-:W-:Y:S02]  /*7fb0*/  ISETP.GE.AND P6, PT, R8, R184, PT ;  /* 0x000000b80800720c */ /* 0x000fe40003fc6270 */
[----:B------:R-:W-:Y:S02]  /*7fc0*/  ISETP.GE.AND P4, PT, R5, R185, PT ;  /* 0x000000b90500720c */ /* 0x000fe40003f86270 */
[----:B------:R-:W-:-:S02]  /*7fd0*/  ISETP.GT.AND P5, PT, R133, R4, PT ;  /* 0x000000048500720c */ /* 0x000fc40003fa4270 */
[----:B------:R-:W-:Y:S02]  /*7fe0*/  FSEL R32, R29, -INF , !P2 ;  /* 0xff8000001d207808 */ /* 0x000fe40005000000 */
[C---:B------:R-:W-:Y:S02]  /*7ff0*/  ISETP.GT.AND P3, PT, R108.reuse, R4, PT ;  /* 0x000000046c00720c */ /* 0x040fe40003f64270 */
[----:B------:R-:W-:Y:S02]  /*8000*/  ISETP.GT.AND P2, PT, R108, R100, PT ;  /* 0x000000646c00720c */ /* 0x000fe40003f44270 */
[----:B------:R-:W-:Y:S02]  /*8010*/  FSEL R53, R35, -INF , !P6 ;  /* 0xff80000023357808 */ /* 0x000fe40007000000 */
[----:B------:R-:W-:Y:S02]  /*8020*/  FSEL R33, R28, -INF , !P4 ;  /* 0xff8000001c217808 */ /* 0x000fe40006000000 */
[----:B------:R-:W-:-:S02]  /*8030*/  FSEL R24, R24, -INF , !P5 ;  /* 0xff80000018187808 */ /* 0x000fc40006800000 */
[----:B------:R-:W-:Y:S02]  /*8040*/  FSEL R26, R26, -INF , !P3 ;  /* 0xff8000001a1a7808 */ /* 0x000fe40005800000 */
[CC--:B------:R-:W-:Y:S02]  /*8050*/  ISETP.GE.AND P6, PT, R4.reuse, R185.reuse, PT ;  /* 0x000000b90400720c */ /* 0x0c0fe40003fc6270 */
[-C--:B------:R-:W-:Y:S02]  /*8060*/  ISETP.GE.AND P4, PT, R4, R184.reuse, PT ;  /* 0x000000b80400720c */ /* 0x080fe40003f86270 */
[C---:B------:R-:W-:Y:S02]  /*8070*/  ISETP.GE.AND P5, PT, R100.reuse, R185, PT ;  /* 0x000000b96400720c */ /* 0x040fe40003fa6270 */
[----:B------:R-:W-:Y:S02]  /*8080*/  ISETP.GE.AND P3, PT, R100, R184, PT ;  /* 0x000000b86400720c */ /* 0x000fe40003f66270 */
[----:B------:R-:W-:-:S02]  /*8090*/  FSEL R23, R27, -INF , !P2 ;  /* 0xff8000001b177808 */ /* 0x000fc40005000000 */
[----:B------:R-:W-:Y:S02]  /*80a0*/  FSEL R31, R24, -INF , !P6 ;  /* 0xff800000181f7808 */ /* 0x000fe40007000000 */
        /* <DEDUP_REMOVED lines=70> */
.L_x_12887:
        /* <DEDUP_REMOVED lines=8> */
.L_x_12888:
[----:B------:R-:W-:Y:S05]  /*8590*/  BSYNC.RECONVERGENT B0 ;  /* 0x0000000000007941 */ /* 0x000fea0003800200 */
.L_x_12886:
[C---:B------:R-:W-:Y:S01]  /*85a0*/  IMAD.SHL.U32 R5, R170.reuse, 0x20, RZ ;  /* 0x00000020aa057824 */ /* 0x040fe200078e00ff */
[----:B------:R-:W-:Y:S01]  /*85b0*/  SHF.L.U64.HI R4, R170, 0x5, R171 ;  /* 0x00000005aa047819 */ /* 0x000fe200000102ab */
[----:B------:R-:W-:Y:S01]  /*85c0*/  @!PT LDS RZ, [RZ] ;  /* 0x00000000fffff984 */ /* 0x000fe20000000800 */
[----:B------:R-:W-:Y:S01]  /*85d0*/  @!PT LDS RZ, [RZ] ;  /* 0x00000000fffff984 */ /* 0x000fe20000000800 */
[----:B------:R-:W-:Y:S01]  /*85e0*/  @!PT LDS RZ, [RZ] ;  /* 0x00000000fffff984 */ /* 0x000fe20000000800 */
[----:B------:R1:W-:Y:S03]  /*85f0*/  LDGSTS.E.BYPASS.LTC128B.128 [R181+0x2000], desc[UR4][R174.64] ;  /* 0x02000000aeb57fae */ /* 0x0003e6000b981a04 */
[----:B------:R-:W-:-:S04]  /*8600*/  IADD3 R10, P0, PT, R5, R174, RZ ;  /* 0x000000ae050a7210 */ /* 0x000fc80007f1e0ff */
        /* <DEDUP_REMOVED lines=21> */
.L_x_12885:
[----:B------:R-:W-:Y:S05]  /*8760*/  BSYNC.RECONVERGENT B1 ;  /* 0x0000000000017941 */ /* 0x000fea0003800200 */
.L_x_12884:
[----:B------:R-:W2:Y:S01]  /*8770*/  LD.E R29, desc[UR4][R2.64+0xdc] ;  /* 0x0000dc04021d7980 */ /* 0x000ea2000c101900 */
[----:B-1----:R-:W-:Y:S02]  /*8780*/  FMNMX3.FTZ R6, R0, R119, R221, !PT ;  /* 0x0000007700067276 */ /* 0x002fe400078100dd */
        /* <DEDUP_REMOVED lines=35> */
[----:B------:R-:W3:Y:S01]  /*89c0*/  SHFL.BFLY PT, R7, R4, 0x2, 0x1f ;  /* 0x0c401f0004077f89 */ /* 0x000ee200000e0000 */
[----:B-1----:R-:W-:Y:S02]  /*89d0*/  FMNMX.FTZ R6, R5, R6, !PT ;  /* 0x0000000605067209 */ /* 0x002fe40007810000 */
[----:B---3--:R-:W-:-:S03]  /*89e0*/  FMNMX.FTZ R7, R4, R7, !PT ;  /* 0x0000000704077209 */ /* 0x008fc60007810000 */
[----:B------:R-:W1:Y:S04]  /*89f0*/  SHFL.BFLY PT, R21, R6, 0x1, 0x1f ;  /* 0x0c201f0006157f89 */ /* 0x000e6800000e0000 */
[----:B------:R-:W3:Y:S01]  /*8a00*/  SHFL.BFLY PT, R22, R7, 0x1, 0x1f ;  /* 0x0c201f0007167f89 */ /* 0x000ee200000e0000 */
[----:B-1----:R-:W-:-:S04]  /*8a10*/  FMNMX.FTZ R21, R6, R21, !PT ;  /* 0x0000001506157209 */ /* 0x002fc80007810000 */
[----:B------:R-:W-:Y:S02]  /*8a20*/  FSETP.NEU.FTZ.AND P0, PT, R21, -INF , PT ;  /* 0xff8000001500780b */ /* 0x000fe40003f1d000 */
[----:B---3--:R-:W-:Y:S02]  /*8a30*/  FMNMX.FTZ R22, R7, R22, !PT ;  /* 0x0000001607167209 */ /* 0x008fe40007810000 */
[----:B------:R-:W-:-:S05]  /*8a40*/  FSEL R5, R21, RZ, P0 ;  /* 0x000000ff15057208 */ /* 0x000fca0000000000 */
[----:B------:R-:W-:Y:S01]  /*8a50*/  FADD.FTZ R4, R0, -R5 ;  /* 0x8000000500047221 */ /* 0x000fe20000010000 */
[C---:B--2---:R-:W-:Y:S01]  /*8a60*/  FMUL.FTZ R28, R29.reuse, R21 ;  /* 0x000000151d1c7220 */ /* 0x044fe20000410000 */
[C---:B------:R-:W-:Y:S02]  /*8a70*/  FMUL.FTZ R0, R29.reuse, R22 ;  /* 0x000000161d007220 */ /* 0x040fe40000410000 */
[----:B------:R-:W-:Y:S02]  /*8a80*/  FMUL.FTZ R4, R29, R4 ;  /* 0x000000041d047220 */ /* 0x000fe40000410000 */
[----:B------:R-:W-:Y:S02]  /*8a90*/  FSEL R28, R28, RZ, P0 ;  /* 0x000000ff1c1c7208 */ /* 0x000fe40000000000 */
[----:B------:R-:W1:Y:S01]  /*8aa0*/  MUFU.EX2 R62, R4 ;  /* 0x00000004003e7308 */ /* 0x000e620000000800 */
[----:B------:R-:W-:Y:S02]  /*8ab0*/  FSETP.NEU.FTZ.AND P0, PT, R22, -INF , PT ;  /* 0xff8000001600780b */ /* 0x000fe40003f1d000 */
[----:B------:R-:W-:-:S02]  /*8ac0*/  FFMA.FTZ R60, R119, R29, -R28 ;  /* 0x0000001d773c7223 */ /* 0x000fc4000001081c */
[----:B------:R-:W-:Y:S01]  /*8ad0*/  FSEL R5, R22, RZ, P0 ;  /* 0x000000ff16057208 */ /* 0x000fe20000000000 */
[-CC-:B------:R-:W-:Y:S01]  /*8ae0*/  FFMA.FTZ R48, R221, R29.reuse, -R28.reuse ;  /* 0x0000001ddd307223 */ /* 0x180fe2000001081c */
[----:B------:R-:W-:Y:S01]  /*8af0*/  FSEL R0, R0, RZ, P0 ;  /* 0x000000ff00007208 */ /* 0x000fe20000000000 */
[-CC-:B------:R-:W-:Y:S01]  /*8b00*/  FFMA.FTZ R119, R223, R29.reuse, -R28.reuse ;  /* 0x0000001ddf777223 */ /* 0x180fe2000001081c */
[-C--:B------:R-:W-:Y:S01]  /*8b10*/  FFMA.FTZ R34, R219, R29.reuse, -R28 ;  /* 0x0000001ddb227223 */ /* 0x080fe2000001081c */
[----:B------:R-:W-:Y:S01]  /*8b20*/  FADD.FTZ R6, R36, -R5 ;  /* 0x8000000524067221 */ /* 0x000fe20000010000 */
[----:B------:R-:W-:Y:S01]  /*8b30*/  MUFU.EX2 R60, R60 ;  /* 0x0000003c003c7308 */ /* 0x000fe20000000800 */
[-CC-:B------:R-:W-:Y:S01]  /*8b40*/  FFMA.FTZ R193, R193, R29.reuse, -R0.reuse ;  /* 0x0000001dc1c17223 */ /* 0x180fe20000010800 */
[-CC-:B------:R-:W-:Y:S01]  /*8b50*/  FFMA.FTZ R50, R215, R29.reuse, -R0.reuse ;  /* 0x0000001dd7327223 */ /* 0x180fe20000010800 */
[-CC-:B------:R-:W-:Y:S01]  /*8b60*/  FFMA.FTZ R115, R115, R29.reuse, -R0.reuse ;  /* 0x0000001d73737223 */ /* 0x180fe20000010800 */
[-C--:B------:R-:W-:Y:S01]  /*8b70*/  FFMA.FTZ R36, R217, R29.reuse, -R0 ;  /* 0x0000001dd9247223 */ /* 0x080fe20000010800 */
[----:B------:R-:W-:Y:S01]  /*8b80*/  FMUL.FTZ R6, R29, R6 ;  /* 0x000000061d067220 */ /* 0x000fe20000410000 */
[----:B------:R-:W2:Y:S01]  /*8b90*/  MUFU.EX2 R48, R48 ;  /* 0x0000003000307308 */ /* 0x000ea20000000800 */
[-C--:B-1----:R-:W-:Y:S01]  /*8ba0*/  FMUL.FTZ R98, R98, R62.reuse ;  /* 0x0000003e62627220 */ /* 0x082fe20000410000 */
[-C--:B------:R-:W-:Y:S01]  /*8bb0*/  FMUL.FTZ R99, R99, R62.reuse ;  /* 0x0000003e63637220 */ /* 0x080fe20000410000 */
[-C--:B------:R-:W-:Y:S01]  /*8bc0*/  FMUL.FTZ R94, R94, R62.reuse ;  /* 0x0000003e5e5e7220 */ /* 0x080fe20000410000 */
[----:B------:R-:W-:Y:S01]  /*8bd0*/  MUFU.EX2 R119, R119 ;  /* 0x0000007700777308 */ /* 0x000fe20000000800 */
[-C--:B------:R-:W-:Y:S01]  /*8be0*/  FMUL.FTZ R95, R95, R62.reuse ;  /* 0x0000003e5f5f7220 */ /* 0x080fe20000410000 */
[-C--:B------:R-:W-:Y:S01]  /*8bf0*/  FMUL.FTZ R90, R90, R62.reuse ;  /* 0x0000003e5a5a7220 */ /* 0x080fe20000410000 */
[-C--:B------:R-:W-:Y:S01]  /*8c00*/  FMUL.FTZ R91, R91, R62.reuse ;  /* 0x0000003e5b5b7220 */ /* 0x080fe20000410000 */
[----:B------:R-:W1:Y:S01]  /*8c10*/  MUFU.EX2 R34, R34 ;  /* 0x0000002200227308 */ /* 0x000e620000000800 */
[-C--:B------:R-:W-:Y:S01]  /*8c20*/  FMUL.FTZ R86, R86, R62.reuse ;  /* 0x0000003e56567220 */ /* 0x080fe20000410000 */
[-C--:B------:R-:W-:Y:S01]  /*8c30*/  FMUL.FTZ R87, R87, R62.reuse ;  /* 0x0000003e57577220 */ /* 0x080fe20000410000 */
[-C--:B------:R-:W-:Y:S01]  /*8c40*/  FMUL.FTZ R82, R82, R62.reuse ;  /* 0x0000003e52527220 */ /* 0x080fe20000410000 */
[----:B------:R-:W-:Y:S01]  /*8c50*/  MUFU.EX2 R193, R193 ;  /* 0x000000c100c17308 */ /* 0x000fe20000000800 */
[----:B------:R-:W-:Y:S01]  /*8c60*/  FMUL.FTZ R83, R83, R62 ;  /* 0x0000003e53537220 */ /* 0x000fe20000410000 */
[----:B--2---:R-:W-:Y:S01]  /*8c70*/  F2FP.BF16.F32.PACK_AB R5, R48, R60 ;  /* 0x0000003c3005723e */ /* 0x004fe200000010ff */
[-C--:B------:R-:W-:Y:S01]  /*8c80*/  FMUL.FTZ R78, R78, R62.reuse ;  /* 0x0000003e4e4e7220 */ /* 0x080fe20000410000 */
[----:B------:R-:W2:Y:S01]  /*8c90*/  MUFU.EX2 R50, R50 ;  /* 0x0000003200327308 */ /* 0x000ea20000000800 */
[-C--:B------:R-:W-:Y:S01]  /*8ca0*/  FMUL.FTZ R79, R79, R62.reuse ;  /* 0x0000003e4f4f7220 */ /* 0x080fe20000410000 */
[-CC-:B------:R-:W-:Y:S01]  /*8cb0*/  FFMA.FTZ R121, R111, R29.reuse, -R28.reuse ;  /* 0x0000001d6f797223 */ /* 0x180fe2000001081c */
[-CC-:B------:R-:W-:Y:S01]  /*8cc0*/  FFMA.FTZ R46, R209, R29.reuse, -R28.reuse ;  /* 0x0000001dd12e7223 */ /* 0x180fe2000001081c */
[----:B------:R-:W3:Y:S01]  /*8cd0*/  MUFU.EX2 R64, R6 ;  /* 0x0000000600407308 */ /* 0x000ee20000000800 */
[--C-:B------:R-:W-:Y:S01]  /*8ce0*/  FFMA.FTZ R111, R211, R29, -R28.reuse ;  /* 0x0000001dd36f7223 */ /* 0x100fe2000001081c */
[----:B-1----:R-:W-:Y:S01]  /*8cf0*/  F2FP.BF16.F32.PACK_AB R7, R34, R119 ;  /* 0x000000772207723e */ /* 0x002fe200000010ff */
[-C--:B------:R-:W-:Y:S01]  /*8d00*/  FFMA.FTZ R42, R213, R29.reuse, -R28 ;  /* 0x0000001dd52a7223 */ /* 0x080fe2000001081c */
[----:B------:R-:W-:Y:S01]  /*8d10*/  MUFU.EX2 R115, R115 ;  /* 0x0000007300737308 */ /* 0x000fe20000000800 */
[-CC-:B------:R-:W-:Y:S01]  /*8d20*/  FFMA.FTZ R123, R19, R29.reuse, -R0.reuse ;  /* 0x0000001d137b7223 */ /* 0x180fe20000010800 */
[-CC-:B------:R-:W-:Y:S01]  /*8d30*/  FFMA.FTZ R44, R17, R29.reuse, -R0.reuse ;  /* 0x0000001d112c7223 */ /* 0x180fe20000010800 */
[-CC-:B------:R-:W-:Y:S01]  /*8d40*/  FFMA.FTZ R113, R113, R29.reuse, -R0.reuse ;  /* 0x0000001d71717223 */ /* 0x180fe20000010800 */
[----:B------:R-:W1:Y:S01]  /*8d50*/  MUFU.EX2 R36, R36 ;  /* 0x0000002400247308 */ /* 0x000e620000000800 */
[--C-:B------:R-:W-:Y:S01]  /*8d60*/  FFMA.FTZ R40, R207, R29, -R0.reuse ;  /* 0x0000001dcf287223 */ /* 0x100fe20000010800 */
[----:B--2---:R-:W-:Y:S01]  /*8d70*/  F2FP.BF16.F32.PACK_AB R4, R50, R193 ;  /* 0x000000c13204723e */ /* 0x004fe200000010ff */
[-C--:B------:R-:W-:Y:S01]  /*8d80*/  FMUL.FTZ R74, R74, R62.reuse ;  /* 0x0000003e4a4a7220 */ /* 0x080fe20000410000 */
[----:B------:R-:W-:Y:S01]  /*8d90*/  MUFU.EX2 R121, R121 ;  /* 0x0000007900797308 */ /* 0x000fe20000000800 */
[----:B------:R-:W-:Y:S01]  /*8da0*/  FMUL.FTZ R75, R75, R62 ;  /* 0x0000003e4b4b7220 */ /* 0x000fe20000410000 */
[-C--:B---3--:R-:W-:Y:S01]  /*8db0*/  FMUL.FTZ R96, R96, R64.reuse ;  /* 0x0000004060607220 */ /* 0x088fe20000410000 */
[-C--:B------:R-:W-:Y:S01]  /*8dc0*/  FMUL.FTZ R97, R97, R64.reuse ;  /* 0x0000004061617220 */ /* 0x080fe20000410000 */
[-C--:B------:R-:W-:Y:S01]  /*8dd0*/  FMUL.FTZ R92, R92, R64.reuse ;  /* 0x000000405c5c7220 */ /* 0x080fe20000410000 */
[-C--:B------:R-:W-:Y:S01]  /*8de0*/  FMUL.FTZ R93, R93, R64.reuse ;  /* 0x000000405d5d7220 */ /* 0x080fe20000410000 */
[-C--:B------:R-:W-:Y:S01]  /*8df0*/  FMUL.FTZ R88, R88, R64.reuse ;  /* 0x0000004058587220 */ /* 0x080fe20000410000 */
[-C--:B------:R-:W-:Y:S01]  /*8e00*/  FMUL.FTZ R89, R89, R64.reuse ;  /* 0x0000004059597220 */ /* 0x080fe20000410000 */
[-C--:B------:R-:W-:Y:S01]  /*8e10*/  FMUL.FTZ R84, R84, R64.reuse ;  /* 0x0000004054547220 */ /* 0x080fe20000410000 */
[-C--:B------:R-:W-:Y:S01]  /*8e20*/  FMUL.FTZ R85, R85, R64.reuse ;  /* 0x0000004055557220 */ /* 0x080fe20000410000 */
[----:B-1----:R-:W-:Y:S01]  /*8e30*/  F2FP.BF16.F32.PACK_AB R6, R36, R115 ;  /* 0x000000732406723e */ /* 0x002fe200000010ff */
[-C--:B------:R-:W-:Y:S01]  /*8e40*/  FMUL.FTZ R80, R80, R64.reuse ;  /* 0x0000004050507220 */ /* 0x080fe20000410000 */
[-C--:B------:R-:W-:Y:S01]  /*8e50*/  FMUL.FTZ R81, R81, R64.reuse ;  /* 0x0000004051517220 */ /* 0x080fe20000410000 */
[-C--:B------:R-:W-:Y:S01]  /*8e60*/  FMUL.FTZ R76, R76, R64.reuse ;  /* 0x000000404c4c7220 */ /* 0x080fe20000410000 */
[-C--:B------:R-:W-:Y:S01]  /*8e70*/  FMUL.FTZ R77, R77, R64.reuse ;  /* 0x000000404d4d7220 */ /* 0x080fe20000410000 */
[----:B------:R-:W-:Y:S01]  /*8e80*/  MUFU.EX2 R46, R46 ;  /* 0x0000002e002e7308 */ /* 0x000fe20000000800 */
[-C--:B------:R-:W-:Y:S01]  /*8e90*/  FMUL.FTZ R72, R72, R64.reuse ;  /* 0x0000004048487220 */ /* 0x080fe20000410000 */
[C---:B------:R-:W-:Y:S01]  /*8ea0*/  HMMA.16816.F32.BF16 R96, R4.reuse, R8, R96 ;  /* 0x000000080460723c */ /* 0x040fe20000041860 */
[----:B------:R-:W-:Y:S01]  /*8eb0*/  FMUL.FTZ R73, R73, R64 ;  /* 0x0000004049497220 */ /* 0x000fe20000410000 */
[----:B------:R-:W-:Y:S01]  /*8ec0*/  MUFU.EX2 R111, R111 ;  /* 0x0000006f006f7308 */ /* 0x000fe20000000800 */
[-C--:B------:R-:W-:Y:S01]  /*8ed0*/  FMUL.FTZ R70, R70, R62.reuse ;  /* 0x0000003e46467220 */ /* 0x080fe20000410000 */
[----:B------:R-:W-:Y:S01]  /*8ee0*/  FMUL.FTZ R71, R71, R62 ;  /* 0x0000003e47477220 */ /* 0x000fe20000410000 */
[-C--:B------:R-:W-:Y:S01]  /*8ef0*/  FMUL.FTZ R68, R68, R64.reuse ;  /* 0x0000004044447220 */ /* 0x080fe20000410000 */
[----:B------:R-:W-:Y:S01]  /*8f00*/  MUFU.EX2 R42, R42 ;  /* 0x0000002a002a7308 */ /* 0x000fe20000000800 */
[-C--:B------:R-:W-:Y:S01]  /*8f10*/  FMUL.FTZ R69, R69, R64.reuse ;  /* 0x0000004045457220 */ /* 0x080fe20000410000 */
[C---:B------:R-:W-:Y:S01]  /*8f20*/  HMMA.16816.F32.BF16 R92, R4.reuse, R10, R92 ;  /* 0x0000000a045c723c */ /* 0x040fe2000004185c */
[----:B------:R-:W1:Y:S01]  /*8f30*/  LDSM.16.MT88.4 R8, [R103+0x6000] ;  /* 0x006000006708783b */ /* 0x000e620000004200 */
[----:B------:R-:W-:Y:S01]  /*8f40*/  MUFU.EX2 R123, R123 ;  /* 0x0000007b007b7308 */ /* 0x000fe20000000800 */
[-C--:B------:R-:W-:Y:S01]  /*8f50*/  FFMA.FTZ R58, R143, R29.reuse, -R0 ;  /* 0x0000001d8f3a7223 */ /* 0x080fe20000010800 */
[-C--:B------:R-:W-:Y:S01]  /*8f60*/  FFMA.FTZ R56, R159, R29.reuse, -R28 ;  /* 0x0000001d9f387223 */ /* 0x080fe2000001081c */
[----:B------:R-:W-:Y:S01]  /*8f70*/  LDSM.16.MT88.4 R16, [R160+0x6800] ;  /* 0x00680000a010783b */ /* 0x000fe20000004200 */
[----:B------:R-:W2:Y:S01]  /*8f80*/  MUFU.EX2 R44, R44 ;  /* 0x0000002c002c7308 */ /* 0x000ea20000000800 */
[-CC-:B------:R-:W-:Y:S01]  /*8f90*/  FFMA.FTZ R143, R199, R29.reuse, -R0.reuse ;  /* 0x0000001dc78f7223 */ /* 0x180fe20000010800 */
[C---:B------:R-:W-:Y:S01]  /*8fa0*/  HMMA.16816.F32.BF16 R88, R4.reuse, R12, R88 ;  /* 0x0000000c0458723c */ /* 0x040fe20000041858 */
[-C--:B------:R-:W-:Y:S01]  /*8fb0*/  FFMA.FTZ R54, R201, R29.reuse, -R0 ;  /* 0x0000001dc9367223 */ /* 0x080fe20000010800 */
[----:B------:R-:W-:Y:S01]  /*8fc0*/  MUFU.EX2 R113, R113 ;  /* 0x0000007100717308 */ /* 0x000fe20000000800 */
[-CC-:B------:R-:W-:Y:S01]  /*8fd0*/  FFMA.FTZ R52, R203, R29.reuse, -R28.reuse ;  /* 0x0000001dcb347223 */ /* 0x180fe2000001081c */
[-C--:B------:R-:W-:Y:S01]  /*8fe0*/  FFMA.FTZ R205, R205, R29.reuse, -R28 ;  /* 0x0000001dcdcd7223 */ /* 0x080fe2000001081c */
[-C--:B------:R-:W-:Y:S01]  /*8ff0*/  FFMA.FTZ R104, R145, R29.reuse, -R0 ;  /* 0x0000001d91687223 */ /* 0x080fe20000010800 */
[----:B------:R-:W3:Y:S01]  /*9000*/  MUFU.EX2 R40, R40 ;  /* 0x0000002800287308 */ /* 0x000ee20000000800 */
[-C--:B------:R-:W-:Y:S01]  /*9010*/  FFMA.FTZ R106, R189, R29.reuse, -R28 ;  /* 0x0000001dbd6a7223 */ /* 0x080fe2000001081c */
[C---:B------:R-:W-:Y:S01]  /*9020*/  HMMA.16816.F32.BF16 R84, R4.reuse, R14, R84 ;  /* 0x0000000e0454723c */ /* 0x040fe20000041854 */
[----:B------:R-:W4:Y:S01]  /*9030*/  LDSM.16.MT88.4 R12, [R102+0x6000] ;  /* 0x00600000660c783b */ /* 0x000f220000004200 */
[----:B------:R-:W-:Y:S01]  /*9040*/  MUFU.EX2 R56, R56 ;  /* 0x0000003800387308 */ /* 0x000fe20000000800 */
[-CC-:B------:R-:W-:Y:S01]  /*9050*/  FFMA.FTZ R145, R151, R29.reuse, -R0.reuse ;  /* 0x0000001d97917223 */ /* 0x180fe20000010800 */
[-C--:B------:R-:W-:Y:S01]  /*9060*/  FFMA.FTZ R100, R157, R29.reuse, -R0 ;  /* 0x0000001d9d647223 */ /* 0x080fe20000010800 */
[-CC-:B------:R-:W-:Y:S01]  /*9070*/  FFMA.FTZ R66, R197, R29.reuse, -R28.reuse ;  /* 0x0000001dc5427223 */ /* 0x180fe2000001081c */
[----:B------:R-:W-:Y:S01]  /*9080*/  MUFU.EX2 R58, R58 ;  /* 0x0000003a003a7308 */ /* 0x000fe20000000800 */
[-CC-:B------:R-:W-:Y:S01]  /*9090*/  FFMA.FTZ R191, R191, R29.reuse, -R28.reuse ;  /* 0x0000001dbfbf7223 */ /* 0x180fe2000001081c */
[-CC-:B------:R-:W-:Y:S01]  /*90a0*/  FFMA.FTZ R137, R137, R29.reuse, -R28.reuse ;  /* 0x0000001d89897223 */ /* 0x180fe2000001081c */
[-CC-:B------:R-:W-:Y:S01]  /*90b0*/  FFMA.FTZ R108, R139, R29.reuse, -R28.reuse ;  /* 0x0000001d8b6c7223 */ /* 0x180fe2000001081c */
[----:B------:R-:W-:Y:S01]  /*90c0*/  MUFU.EX2 R143, R143 ;  /* 0x0000008f008f7308 */ /* 0x000fe20000000800 */
[-C--:B------:R-:W-:Y:S01]  /*90d0*/  FFMA.FTZ R110, R141, R29.reuse, -R28 ;  /* 0x0000001d8d6e7223 */ /* 0x080fe2000001081c */
[-CC-:B------:R-:W-:Y:S01]  /*90e0*/  FFMA.FTZ R114, R131, R29.reuse, -R0.reuse ;  /* 0x0000001d83727223 */ /* 0x180fe20000010800 */
[-C--:B------:R-:W-:Y:S01]  /*90f0*/  FFMA.FTZ R112, R129, R29.reuse, -R0 ;  /* 0x0000001d81707223 */ /* 0x080fe20000010800 */
[----:B------:R-:W5:Y:S01]  /*9100*/  MUFU.EX2 R54, R54 ;  /* 0x0000003600367308 */ /* 0x000f620000000800 */
[-C--:B------:R-:W-:Y:S01]  /*9110*/  FFMA.FTZ R117, R117, R29.reuse, -R28 ;  /* 0x0000001d75757223 */ /* 0x080fe2000001081c */
[----:B------:R-:W-:Y:S01]  /*9120*/  FFMA.FTZ R193, R196, R64, R193 ;  /* 0x00000040c4c17223 */ /* 0x000fe200000100c1 */
[----:B------:R-:W-:Y:S01]  /*9130*/  FFMA.FTZ R195, R195, R62, R60 ;  /* 0x0000003ec3c37223 */ /* 0x000fe2000001003c */
[----:B------:R-:W-:Y:S01]  /*9140*/  MUFU.EX2 R52, R52 ;  /* 0x0000003400347308 */ /* 0x000fe20000000800 */
[-CC-:B------:R-:W-:Y:S01]  /*9150*/  FFMA.FTZ R62, R61, R29.reuse, -R0.reuse ;  /* 0x0000001d3d3e7223 */ /* 0x180fe20000010800 */
[-CC-:B------:R-:W-:Y:S01]  /*9160*/  FFMA.FTZ R61, R63, R29.reuse, -R0.reuse ;  /* 0x0000001d3f3d7223 */ /* 0x180fe20000010800 */
[----:B------:R-:W-:Y:S01]  /*9170*/  FADD.FTZ R60, R48, R195 ;  /* 0x000000c3303c7221 */ /* 0x000fe20000010000 */
[----:B------:R-:W-:Y:S01]  /*9180*/  MUFU.EX2 R106, R106 ;  /* 0x0000006a006a7308 */ /* 0x000fe20000000800 */
[-C--:B------:R-:W-:Y:S01]  /*9190*/  FFMA.FTZ R63, R65, R29.reuse, -R0 ;  /* 0x0000001d413f7223 */ /* 0x080fe20000010800 */
[-C--:B------:R-:W-:Y:S01]  /*91a0*/  FFMA.FTZ R107, R107, R29.reuse, -R28 ;  /* 0x0000001d6b6b7223 */ /* 0x080fe2000001081c */
[C---:B-1----:R-:W-:Y:S01]  /*91b0*/  HMMA.16816.F32.BF16 R80, R4.reuse, R8, R80 ;  /* 0x000000080450723c */ /* 0x042fe20000041850 */
[----:B------:R-:W-:Y:S01]  /*91c0*/  MUFU.EX2 R104, R104 ;  /* 0x0000006800687308 */ /* 0x000fe20000000800 */
[-C--:B------:R-:W-:Y:S01]  /*91d0*/  FFMA.FTZ R67, R67, R29.reuse, -R0 ;  /* 0x0000001d43437223 */ /* 0x080fe20000010800 */
[----:B------:R-:W-:Y:S01]  /*91e0*/  FADD.FTZ R119, R119, R60 ;  /* 0x0000003c77777221 */ /* 0x000fe20000010000 */
[-CC-:B------:R-:W-:Y:S01]  /*91f0*/  FFMA.FTZ R116, R47, R29.reuse, -R0.reuse ;  /* 0x0000001d2f747223 */ /* 0x180fe20000010800 */
[----:B------:R-:W-:Y:S01]  /*9200*/  MUFU.EX2 R145, R145 ;  /* 0x0000009100917308 */ /* 0x000fe20000000800 */
[-CC-:B------:R-:W-:Y:S01]  /*9210*/  FFMA.FTZ R64, R49, R29.reuse, -R0.reuse ;  /* 0x0000001d31407223 */ /* 0x180fe20000010800 */
[-C--:B------:R-:W-:Y:S01]  /*9220*/  FFMA.FTZ R45, R45, R29.reuse, -R0 ;  /* 0x0000001d2d2d7223 */ /* 0x080fe20000010800 */
[C---:B------:R-:W-:Y:S01]  /*9230*/  HMMA.16816.F32.BF16 R76, R4.reuse, R10, R76 ;  /* 0x0000000a044c723c */ /* 0x040fe2000004184c */
[----:B------:R-:W1:Y:S01]  /*9240*/  LDSM.16.MT88.4 R8, [R164+0x6800] ;  /* 0x00680000a408783b */ /* 0x000e620000004200 */
[----:B------:R-:W-:Y:S01]  /*9250*/  MUFU.EX2 R100, R100 ;  /* 0x0000006400647308 */ /* 0x000fe20000000800 */
[-CC-:B------:R-:W-:Y:S01]  /*9260*/  FFMA.FTZ R47, R53, R29.reuse, -R28.reuse ;  /* 0x0000001d352f7223 */ /* 0x180fe2000001081c */
[----:B------:R-:W-:Y:S01]  /*9270*/  FADD.FTZ R34, R34, R119 ;  /* 0x0000007722227221 */ /* 0x000fe20000010000 */
[-CC-:B------:R-:W-:Y:S01]  /*9280*/  FFMA.FTZ R43, R43, R29.reuse, -R28.reuse ;  /* 0x0000001d2b2b7223 */ /* 0x180fe2000001081c */
[----:B------:R-:W-:Y:S01]  /*9290*/  MUFU.EX2 R66, R66 ;  /* 0x0000004200427308 */ /* 0x000fe20000000800 */
[----:B------:R-:W-:Y:S01]  /*92a0*/  FFMA.FTZ R35, R35, R29, -R28 ;  /* 0x0000001d23237223 */ /* 0x000fe2000001081c */
[C---:B----4-:R-:W-:Y:S01]  /*92b0*/  HMMA.16816.F32.BF16 R72, R4.reuse, R12, R72 ;  /* 0x0000000c0448723c */ /* 0x050fe20000041848 */
[----:B------:R-:W-:Y:S01]  /*92c0*/  ISETP.GT.U32.AND P0, PT, R20, R173, PT ;  /* 0x000000ad1400720c */ /* 0x000fe20003f04070 */
[----:B------:R-:W-:Y:S04]  /*92d0*/  MUFU.EX2 R137, R137 ;  /* 0x0000008900897308 */ /* 0x000fe80000000800 */
[----:B------:R-:W-:Y:S02]  /*92e0*/  MUFU.EX2 R108, R108 ;  /* 0x0000006c006c7308 */ /* 0x000fe40000000800 */
[----:B------:R-:W-:Y:S01]  /*92f0*/  HMMA.16816.F32.BF16 R68, R4, R14, R68 ;  /* 0x0000000e0444723c */ /* 0x000fe20000041844 */
[----:B------:R-:W4:Y:S01]  /*9300*/  LDSM.16.MT88.4 R12, [R103+0x6800] ;  /* 0x00680000670c783b */ /* 0x000f220000004200 */
[----:B--2---:R-:W-:Y:S01]  /*9310*/  F2FP.BF16.F32.PACK_AB R4, R44, R123 ;  /* 0x0000007b2c04723e */ /* 0x004fe200000010ff */
[----:B------:R-:W-:Y:S01]  /*9320*/  MUFU.EX2 R110, R110 ;  /* 0x0000006e006e7308 */ /* 0x000fe20000000800 */
[----:B------:R-:W-:Y:S01]  /*9330*/  F2FP.BF16.F32.PACK_AB R5, R46, R121 ;  /* 0x000000792e05723e */ /* 0x000fe200000010ff */
[----:B------:R-:W-:Y:S01]  /*9340*/  FADD.FTZ R121, R121, R34 ;  /* 0x0000002279797221 */ /* 0x000fe20000010000 */
[----:B---3--:R-:W-:Y:S01]  /*9350*/  F2FP.BF16.F32.PACK_AB R6, R40, R113 ;  /* 0x000000712806723e */ /* 0x008fe200000010ff */
[----:B------:R-:W-:Y:S01]  /*9360*/  MUFU.EX2 R114, R114 ;  /* 0x0000007200727308 */ /* 0x000fe20000000800 */
[----:B------:R-:W-:Y:S01]  /*9370*/  F2FP.BF16.F32.PACK_AB R7, R42, R111 ;  /* 0x0000006f2a07723e */ /* 0x000fe200000010ff */
[----:B------:R-:W-:Y:S01]  /*9380*/  FADD.FTZ R46, R46, R121 ;  /* 0x000000792e2e7221 */ /* 0x000fe20000010000 */
[----:B------:R-:W-:Y:S01]  /*9390*/  FFMA.FTZ R34, R41, R29, -R28 ;  /* 0x0000001d29227223 */ /* 0x000fe2000001081c */
[----:B------:R-:W-:Y:S01]  /*93a0*/  MUFU.EX2 R112, R112 ;  /* 0x0000007000707308 */ /* 0x000fe20000000800 */
[----:B------:R-:W-:Y:S01]  /*93b0*/  @P0 IADD3 R132, PT, PT, R132, -0x3, RZ ;  /* 0xfffffffd84840810 */ /* 0x000fe20007ffe0ff */
[----:B------:R-:W-:-:S02]  /*93c0*/  FADD.FTZ R111, R111, R46 ;  /* 0x0000002e6f6f7221 */ /* 0x000fc40000010000 */
[----:B------:R-:W-:Y:S01]  /*93d0*/  HMMA.16816.F32.BF16 R88, R4, R16, R88 ;  /* 0x000000100458723c */ /* 0x000fe20000041858 */
[----:B------:R-:W-:Y:S01]  /*93e0*/  MUFU.EX2 R117, R117 ;  /* 0x0000007500757308 */ /* 0x000fe20000000800 */
[----:B------:R-:W-:-:S03]  /*93f0*/  FADD.FTZ R42, R42, R111 ;  /* 0x0000006f2a2a7221 */ /* 0x000fc60000010000 */
[----:B------:R-:W-:Y:S03]  /*9400*/  MUFU.EX2 R62, R62 ;  /* 0x0000003e003e7308 */ /* 0x000fe60000000800 */
[C---:B------:R-:W-:Y:S01]  /*9410*/  HMMA.16816.F32.BF16 R84, R4.reuse, R18, R84 ;  /* 0x000000120454723c */ /* 0x040fe20000041854 */
[----:B------:R-:W-:Y:S01]  /*9420*/  LDSM.16.MT88.4 R16, [R160+0x7000] ;  /* 0x00700000a010783b */ /* 0x000fe20000004200 */
        /* <DEDUP_REMOVED lines=10> */
[----:B------:R-:W-:Y:S04]  /*94d0*/  MUFU.EX2 R47, R47 ;  /* 0x0000002f002f7308 */ /* 0x000fe80000000800 */
[----:B------:R-:W-:Y:S02]  /*94e0*/  MUFU.EX2 R41, R43 ;  /* 0x0000002b00297308 */ /* 0x000fe40000000800 */
[C---:B------:R-:W-:Y:S01]  /*94f0*/  HMMA.16816.F32.BF16 R76, R4.reuse, R14, R76 ;  /* 0x0000000e044c723c */ /* 0x040fe2000004184c */
[----:B------:R-:W2:Y:S01]  /*9500*/  LDSM.16.MT88.4 R12, [R164+0x7000] ;  /* 0x00700000a40c783b */ /* 0x000ea20000004200 */
[----:B------:R-:W-:Y:S06]  /*9510*/  MUFU.EX2 R34, R34 ;  /* 0x0000002200227308 */ /* 0x000fec0000000800 */
[----:B-1----:R-:W-:Y:S01]  /*9520*/  HMMA.16816.F32.BF16 R72, R4, R8, R72 ;  /* 0x000000080448723c */ /* 0x002fe20000041848 */
[-C--:B------:R-:W-:Y:S01]  /*9530*/  FFMA.FTZ R8, R149, R29.reuse, -R28 ;  /* 0x0000001d95087223 */ /* 0x080fe2000001081c */
[----:B------:R-:W-:-:S02]  /*9540*/  FFMA.FTZ R149, R147, R29, -R0 ;  /* 0x0000001d93957223 */ /* 0x000fc40000010800 */
[----:B------:R-:W1:Y:S04]  /*9550*/  MUFU.EX2 R147, R205 ;  /* 0x000000cd00937308 */ /* 0x000e680000000800 */
[----:B------:R-:W3:Y:S01]  /*9560*/  MUFU.EX2 R159, R8 ;  /* 0x00000008009f7308 */ /* 0x000ee20000000800 */
[----:B------:R-:W-:Y:S01]  /*9570*/  HMMA.16816.F32.BF16 R68, R4, R10, R68 ;  /* 0x0000000a0444723c */ /* 0x000fe20000041844 */
[----:B-----5:R-:W-:Y:S02]  /*9580*/  F2FP.BF16.F32.PACK_AB R6, R54, R143 ;  /* 0x0000008f3606723e */ /* 0x020fe400000010ff */
[----:B------:R-:W4:Y:S01]  /*9590*/  MUFU.EX2 R149, R149 ;  /* 0x0000009500957308 */ /* 0x000f220000000800 */
[----:B-1----:R-:W-:Y:S02]  /*95a0*/  F2FP.BF16.F32.PACK_AB R7, R52, R147 ;  /* 0x000000933407723e */ /* 0x002fe400000010ff */
[----:B---3--:R-:W-:Y:S01]  /*95b0*/  F2FP.BF16.F32.PACK_AB R5, R56, R159 ;  /* 0x0000009f3805723e */ /* 0x008fe200000010ff */
[----:B------:R-:W1:Y:S01]  /*95c0*/  LDSM.16.MT88.4 R8, [R102+0x7000] ;  /* 0x007000006608783b */ /* 0x000e620000004200 */
[----:B------:R-:W-:Y:S01]  /*95d0*/  FADD.FTZ R159, R159, R42 ;  /* 0x0000002a9f9f7221 */ /* 0x000fe20000010000 */
[----:B----4-:R-:W-:-:S03]  /*95e0*/  F2FP.BF16.F32.PACK_AB R4, R58, R149 ;  /* 0x000000953a04723e */ /* 0x010fc600000010ff */
[----:B------:R-:W-:-:S04]  /*95f0*/  FADD.FTZ R56, R56, R159 ;  /* 0x0000009f38387221 */ /* 0x000fc80000010000 */
[----:B------:R-:W-:Y:S01]  /*9600*/  FADD.FTZ R147, R147, R56 ;  /* 0x0000003893937221 */ /* 0x000fe20000010000 */
[----:B--2---:R-:W-:Y:S03]  /*9610*/  HMMA.16816.F32.BF16 R96, R4, R12, R96 ;  /* 0x0000000c0460723c */ /* 0x004fe60000041860 */
[----:B------:R-:W-:-:S05]  /*9620*/  FADD.FTZ R52, R52, R147 ;  /* 0x0000009334347221 */ /* 0x000fca0000010000 */
[C---:B------:R-:W-:Y:S01]  /*9630*/  HMMA.16816.F32.BF16 R92, R4.reuse, R14, R92 ;  /* 0x0000000e045c723c */ /* 0x040fe2000004185c */
[----:B------:R-:W2:Y:S07]  /*9640*/  LDSM.16.MT88.4 R12, [R103+0x7000] ;  /* 0x00700000670c783b */ /* 0x000eae0000004200 */
[C---:B------:R-:W-:Y:S08]  /*9650*/  HMMA.16816.F32.BF16 R88, R4.reuse, R16, R88 ;  /* 0x000000100458723c */ /* 0x040ff00000041858 */
[C---:B------:R-:W-:Y:S01]  /*9660*/  HMMA.16816.F32.BF16 R84, R4.reuse, R18, R84 ;  /* 0x000000120454723c */ /* 0x040fe20000041854 */
[----:B------:R-:W3:Y:S07]  /*9670*/  LDSM.16.MT88.4 R16, [R160+0x7800] ;  /* 0x00780000a010783b */ /* 0x000eee0000004200 */
[----:B-1----:R-:W-:Y:S01]  /*9680*/  HMMA.16816.F32.BF16 R72, R4, R8, R72 ;  /* 0x000000080448723c */ /* 0x002fe20000041848 */
[-C--:B------:R-:W-:Y:S01]  /*9690*/  FFMA.FTZ R8, R155, R29.reuse, -R28 ;  /* 0x0000001d9b087223 */ /* 0x080fe2000001081c */
[----:B------:R-:W-:-:S02]  /*96a0*/  FFMA.FTZ R155, R153, R29, -R0 ;  /* 0x0000001d999b7223 */ /* 0x000fc40000010800 */
[----:B------:R-:W-:Y:S04]  /*96b0*/  MUFU.EX2 R153, R191 ;  /* 0x000000bf00997308 */ /* 0x000fe80000000800 */
[----:B------:R1:W-:Y:S01]  /*96c0*/  MUFU.EX2 R189, R8 ;  /* 0x0000000800bd7308 */ /* 0x0003e20000000800 */
[C---:B------:R-:W-:Y:S03]  /*96d0*/  HMMA.16816.F32.BF16 R68, R4.reuse, R10, R68 ;  /* 0x0000000a0444723c */ /* 0x040fe60000041844 */
[----:B------:R-:W4:Y:S05]  /*96e0*/  MUFU.EX2 R155, R155 ;  /* 0x0000009b009b7308 */ /* 0x000f2a0000000800 */
[C---:B--2---:R-:W-:Y:S01]  /*96f0*/  HMMA.16816.F32.BF16 R80, R4.reuse, R12, R80 ;  /* 0x0000000c0450723c */ /* 0x044fe20000041850 */
[----:B-1----:R-:W1:Y:S07]  /*9700*/  LDSM.16.MT88.4 R8, [R102+0x7800] ;  /* 0x007800006608783b */ /* 0x002e6e0000004200 */
[----:B------:R-:W-:Y:S01]  /*9710*/  HMMA.16816.F32.BF16 R76, R4, R14, R76 ;  /* 0x0000000e044c723c */ /* 0x000fe2000004184c */
[----:B------:R-:W2:Y:S01]  /*9720*/  LDSM.16.MT88.4 R12, [R164+0x7800] ;  /* 0x00780000a40c783b */ /* 0x000ea20000004200 */
[----:B----4-:R-:W-:-:S02]  /*9730*/  F2FP.BF16.F32.PACK_AB R4, R104, R155 ;  /* 0x0000009b6804723e */ /* 0x010fc400000010ff */
        /* <DEDUP_REMOVED lines=8> */
[C---:B------:R-:W-:Y:S01]  /*97c0*/  HMMA.16816.F32.BF16 R84, R4.reuse, R18, R84 ;  /* 0x000000120454723c */ /* 0x040fe20000041854 */
[----:B------:R-:W3:Y:S07]  /*97d0*/  LDSM.16.MT88.4 R16, [R160+0x8000] ;  /* 0x00800000a010783b */ /* 0x000eee0000004200 */
[C---:B-1----:R-:W-:Y:S01]  /*97e0*/  HMMA.16816.F32.BF16 R72, R4.reuse, R8, R72 ;  /* 0x000000080448723c */ /* 0x042fe20000041848 */
[-CC-:B------:R-:W-:Y:S01]  /*97f0*/  FFMA.FTZ R8, R125, R29.reuse, -R0.reuse ;  /* 0x0000001d7d087223 */ /* 0x180fe20000010800 */
[----:B------:R-:W-:Y:S01]  /*9800*/  FFMA.FTZ R125, R127, R29, -R0 ;  /* 0x0000001d7f7d7223 */ /* 0x000fe20000010800 */
[C---:B------:R-:W-:Y:S01]  /*9810*/  F2FP.BF16.F32.PACK_AB R9, R108.reuse, R137 ;  /* 0x000000896c09723e */ /* 0x040fe200000010ff */
[----:B------:R-:W-:Y:S01]  /*9820*/  FADD.FTZ R137, R137, R66 ;  /* 0x0000004289897221 */ /* 0x000fe20000010000 */
[----:B------:R-:W1:Y:S03]  /*9830*/  MUFU.EX2 R131, R8 ;  /* 0x0000000800837308 */ /* 0x000e660000000800 */
[----:B--2---:R-:W-:Y:S01]  /*9840*/  HMMA.16816.F32.BF16 R96, R4, R12, R96 ;  /* 0x0000000c0460723c */ /* 0x004fe20000041860 */
[----:B------:R-:W2:Y:S01]  /*9850*/  MUFU.EX2 R125, R125 ;  /* 0x0000007d007d7308 */ /* 0x000ea20000000800 */
[----:B------:R-:W-:-:S06]  /*9860*/  FADD.FTZ R137, R108, R137 ;  /* 0x000000896c897221 */ /* 0x000fcc0000010000 */
[----:B------:R-:W-:Y:S01]  /*9870*/  HMMA.16816.F32.BF16 R92, R4, R14, R92 ;  /* 0x0000000e045c723c */ /* 0x000fe2000004185c */
[----:B------:R-:W4:Y:S01]  /*9880*/  LDSM.16.MT88.4 R12, [R103+0x7800] ;  /* 0x00780000670c783b */ /* 0x000f220000004200 */
[----:B-1----:R-:W-:-:S06]  /*9890*/  F2FP.BF16.F32.PACK_AB R8, R114, R131 ;  /* 0x000000837208723e */ /* 0x002fcc00000010ff */
[----:B------:R-:W-:Y:S01]  /*98a0*/  HMMA.16816.F32.BF16 R68, R4, R10, R68 ;  /* 0x0000000a0444723c */ /* 0x000fe20000041844 */
[----:B--2---:R-:W-:Y:S02]  /*98b0*/  F2FP.BF16.F32.PACK_AB R10, R112, R125 ;  /* 0x0000007d700a723e */ /* 0x004fe400000010ff */
[----:B------:R-:W-:Y:S01]  /*98c0*/  F2FP.BF16.F32.PACK_AB R11, R117, R110 ;  /* 0x0000006e750b723e */ /* 0x000fe200000010ff */
[----:B------:R-:W-:-:S04]  /*98d0*/  FADD.FTZ R110, R110, R137 ;  /* 0x000000896e6e7221 */ /* 0x000fc80000010000 */
[----:B------:R-:W-:Y:S02]  /*98e0*/  FADD.FTZ R117, R117, R110 ;  /* 0x0000006e75757221 */ /* 0x000fe40000010000 */
[C---:B---3--:R-:W-:Y:S08]  /*98f0*/  HMMA.16816.F32.BF16 R88, R8.reuse, R16, R88 ;  /* 0x000000100858723c */ /* 0x048ff00000041858 */
[C---:B------:R-:W-:Y:S01]  /*9900*/  HMMA.16816.F32.BF16 R84, R8.reuse, R18, R84 ;  /* 0x000000120854723c */ /* 0x040fe20000041854 */
[----:B------:R-:W-:Y:S07]  /*9910*/  LDSM.16.MT88.4 R16, [R160+0x8800] ;  /* 0x00880000a010783b */ /* 0x000fee0000004200 */
[----:B------:R-:W-:Y:S08]  /*9920*/  HMMA.16816.F32.BF16 R96, R8, R24, R96 ;  /* 0x000000180860723c */ /* 0x000ff00000041860 */
[C---:B----4-:R-:W-:Y:S08]  /*9930*/  HMMA.16816.F32.BF16 R80, R4.reuse, R12, R80 ;  /* 0x0000000c0450723c */ /* 0x050ff00000041850 */
[----:B------:R-:W-:Y:S01]  /*9940*/  HMMA.16816.F32.BF16 R76, R4, R14, R76 ;  /* 0x0000000e044c723c */ /* 0x000fe2000004184c */
[----:B------:R-:W1:Y:S04]  /*9950*/  LDSM.16.MT88.4 R12, [R103+0x8000] ;  /* 0x00800000670c783b */ /* 0x000e680000004200 */
[----:B------:R-:W2:Y:S03]  /*9960*/  LDSM.16.MT88.4 R4, [R102+0x8000] ;  /* 0x008000006604783b */ /* 0x000ea60000004200 */
[C---:B------:R-:W-:Y:S01]  /*9970*/  HMMA.16816.F32.BF16 R92, R8.reuse, R26, R92 ;  /* 0x0000001a085c723c */ /* 0x040fe2000004185c */
[----:B------:R-:W-:Y:S07]  /*9980*/  LDSM.16.MT88.4 R24, [R164+0x8800] ;  /* 0x00880000a418783b */ /* 0x000fee0000004200 */
[C---:B-1----:R-:W-:Y:S08]  /*9990*/  HMMA.16816.F32.BF16 R80, R8.reuse, R12, R80 ;  /* 0x0000000c0850723c */ /* 0x042ff00000041850 */
[C---:B------:R-:W-:Y:S01]  /*99a0*/  HMMA.16816.F32.BF16 R76, R8.reuse, R14, R76 ;  /* 0x0000000e084c723c */ /* 0x040fe2000004184c */
[----:B------:R-:W1:Y:S07]  /*99b0*/  LDSM.16.MT88.4 R12, [R103+0x8800] ;  /* 0x00880000670c783b */ /* 0x000e6e0000004200 */
[C---:B--2---:R-:W-:Y:S01]  /*99c0*/  HMMA.16816.F32.BF16 R72, R8.reuse, R4, R72 ;  /* 0x000000040848723c */ /* 0x044fe20000041848 */
[-CC-:B------:R-:W-:Y:S01]  /*99d0*/  FFMA.FTZ R5, R105, R29.reuse, -R28.reuse ;  /* 0x0000001d69057223 */ /* 0x180fe2000001081c */
[----:B------:R-:W-:Y:S01]  /*99e0*/  FADD.FTZ R4, R50, R193 ;  /* 0x000000c132047221 */ /* 0x000fe20000010000 */
[-CC-:B------:R-:W-:Y:S01]  /*99f0*/  FFMA.FTZ R105, R109, R29.reuse, -R28.reuse ;  /* 0x0000001d6d697223 */ /* 0x180fe2000001081c */
[----:B------:R-:W-:Y:S01]  /*9a00*/  FFMA.FTZ R50, R101, R29, -R28 ;  /* 0x0000001d65327223 */ /* 0x000fe2000001081c */
[----:B------:R-:W-:Y:S01]  /*9a10*/  MUFU.EX2 R48, R5 ;  /* 0x0000000500307308 */ /* 0x000fe20000000800 */
[----:B------:R-:W-:Y:S01]  /*9a20*/  FADD.FTZ R115, R115, R4 ;  /* 0x0000000473737221 */ /* 0x000fe20000010000 */
[----:B------:R-:W-:Y:S01]  /*9a30*/  F2FP.BF16.F32.PACK_AB R4, R61, R62 ;  /* 0x0000003e3d04723e */ /* 0x000fe200000010ff */
[----:B------:R-:W-:Y:S01]  /*9a40*/  HMMA.16816.F32.BF16 R68, R8, R6, R68 ;  /* 0x000000060844723c */ /* 0x000fe20000041844 */
[----:B------:R-:W2:Y:S01]  /*9a50*/  MUFU.EX2 R105, R105 ;  /* 0x0000006900697308 */ /* 0x000ea20000000800 */
[----:B------:R-:W3:Y:S01]  /*9a60*/  LDSM.16.MT88.4 R8, [R102+0x8800] ;  /* 0x008800006608783b */ /* 0x000ee20000004200 */
[----:B------:R-:W-:Y:S01]  /*9a70*/  F2FP.BF16.F32.PACK_AB R6, R60, R63 ;  /* 0x0000003f3c06723e */ /* 0x000fe200000010ff */
[----:B------:R-:W-:Y:S01]  /*9a80*/  FADD.FTZ R36, R36, R115 ;  /* 0x0000007324247221 */ /* 0x000fe20000010000 */
[----:B------:R-:W-:Y:S03]  /*9a90*/  MUFU.EX2 R101, R107 ;  /* 0x0000006b00657308 */ /* 0x000fe60000000800 */
[----:B------:R-:W-:Y:S01]  /*9aa0*/  FADD.FTZ R123, R123, R36 ;  /* 0x000000247b7b7221 */ /* 0x000fe20000010000 */
[----:B------:R-:W4:Y:S01]  /*9ab0*/  MUFU.EX2 R50, R50 ;  /* 0x0000003200327308 */ /* 0x000f220000000800 */
[----:B------:R-:W-:-:S02]  /*9ac0*/  FFMA.FTZ R36, R30, R29, -R0 ;  /* 0x0000001d1e247223 */ /* 0x000fc40000010800 */
[----:B------:R-:W-:Y:S01]  /*9ad0*/  FADD.FTZ R44, R44, R123 ;  /* 0x0000007b2c2c7221 */ /* 0x000fe20000010000 */
[----:B--2---:R-:W-:-:S03]  /*9ae0*/  F2FP.BF16.F32.PACK_AB R5, R105, R48 ;  /* 0x000000306905723e */ /* 0x004fc600000010ff */
[----:B------:R-:W-:Y:S01]  /*9af0*/  FADD.FTZ R113, R113, R44 ;  /* 0x0000002c71717221 */ /* 0x000fe20000010000 */
[-CC-:B------:R-:W-:Y:S01]  /*9b00*/  FFMA.FTZ R44, R32, R29.reuse, -R0.reuse ;  /* 0x0000001d202c7223 */ /* 0x180fe20000010800 */
[----:B------:R-:W-:Y:S01]  /*9b10*/  FFMA.FTZ R32, R31, R29, -R0 ;  /* 0x0000001d1f207223 */ /* 0x000fe20000010800 */
[----:B------:R-:W-:Y:S01]  /*9b20*/  FADD.FTZ R48, R48, R117 ;  /* 0x0000007530307221 */ /* 0x000fe20000010000 */
[----:B------:R-:W-:Y:S02]  /*9b30*/  FADD.FTZ R40, R40, R113 ;  /* 0x0000007128287221 */ /* 0x000fe40000010000 */
[----:B------:R-:W-:Y:S01]  /*9b40*/  MUFU.EX2 R30, R32 ;  /* 0x00000020001e7308 */ /* 0x000fe20000000800 */
[----:B----4-:R-:W-:Y:S01]  /*9b50*/  F2FP.BF16.F32.PACK_AB R7, R50, R101 ;  /* 0x000000653207723e */ /* 0x010fe200000010ff */
        /* <DEDUP_REMOVED lines=19> */
[----:B------:R-:W-:Y:S01]  /*9c90*/  HMMA.16816.F32.BF16 R96, R4, R24, R96 ;  /* 0x000000180460723c */ /* 0x000fe20000041860 */
[-CC-:B------:R-:W-:Y:S01]  /*9ca0*/  FFMA.FTZ R24, R57, R29.reuse, -R28.reuse ;  /* 0x0000001d39187223 */ /* 0x180fe2000001081c */
[----:B------:R-:W-:Y:S01]  /*9cb0*/  FFMA.FTZ R25, R59, R29, -R28 ;  /* 0x0000001d3b197223 */ /* 0x000fe2000001081c */
[----:B------:R-:W-:-:S04]  /*9cc0*/  FADD.FTZ R125, R125, R114 ;  /* 0x000000727d7d7221 */ /* 0x000fc80000010000 */
[----:B------:R-:W-:Y:S01]  /*9cd0*/  MUFU.EX2 R24, R24 ;  /* 0x0000001800187308 */ /* 0x000fe20000000800 */
[C---:B------:R-:W-:Y:S01]  /*9ce0*/  HMMA.16816.F32.BF16 R92, R4.reuse, R26, R92 ;  /* 0x0000001a045c723c */ /* 0x040fe2000004185c */
[-C--:B------:R-:W-:Y:S01]  /*9cf0*/  FFMA.FTZ R26, R55, R29.reuse, -R28 ;  /* 0x0000001d371a7223 */ /* 0x080fe2000001081c */
[-C--:B------:R-:W-:Y:S01]  /*9d00*/  FFMA.FTZ R27, R51, R29.reuse, -R0 ;  /* 0x0000001d331b7223 */ /* 0x080fe20000010800 */
[----:B------:R-:W4:Y:S01]  /*9d10*/  MUFU.EX2 R25, R25 ;  /* 0x0000001900197308 */ /* 0x000f220000000800 */
[----:B------:R-:W-:Y:S01]  /*9d20*/  FFMA.FTZ R28, R23, R29, -R28 ;  /* 0x0000001d171c7223 */ /* 0x000fe2000001081c */
[----:B------:R-:W-:Y:S02]  /*9d30*/  FADD.FTZ R125, R112, R125 ;  /* 0x0000007d707d7221 */ /* 0x000fe40000010000 */
[----:B------:R-:W5:Y:S01]  /*9d40*/  MUFU.EX2 R26, R26 ;  /* 0x0000001a001a7308 */ /* 0x000f620000000800 */
[----:B---3--:R-:W-:Y:S01]  /*9d50*/  HMMA.16816.F32.BF16 R72, R4, R8, R72 ;  /* 0x000000080448723c */ /* 0x008fe20000041848 */
[----:B------:R-:W-:-:S02]  /*9d60*/  FADD.FTZ R62, R62, R125 ;  /* 0x0000007d3e3e7221 */ /* 0x000fc40000010000 */
[----:B------:R-:W3:Y:S02]  /*9d70*/  MUFU.EX2 R27, R27 ;  /* 0x0000001b001b7308 */ /* 0x000ee40000000800 */
[----:B------:R-:W-:Y:S02]  /*9d80*/  FADD.FTZ R62, R61, R62 ;  /* 0x0000003e3d3e7221 */ /* 0x000fe40000010000 */
[----:B------:R2:W-:Y:S01]  /*9d90*/  MUFU.EX2 R23, R36 ;  /* 0x0000002400177308 */ /* 0x0005e20000000800 */
[----:B------:R-:W-:Y:S01]  /*9da0*/  HMMA.16816.F32.BF16 R68, R4, R10, R68 ;  /* 0x0000000a0444723c */ /* 0x000fe20000041844 */
[----:B------:R-:W1:Y:S01]  /*9db0*/  LDSM.16.MT88.4 R8, [R103+0x9000] ;  /* 0x009000006708783b */ /* 0x000e620000004200 */
[----:B----4-:R-:W-:Y:S01]  /*9dc0*/  F2FP.BF16.F32.PACK_AB R5, R25, R24 ;  /* 0x000000181905723e */ /* 0x010fe200000010ff */
[----:B------:R-:W-:Y:S01]  /*9dd0*/  MUFU.EX2 R28, R28 ;  /* 0x0000001c001c7308 */ /* 0x000fe20000000800 */
[----:B------:R-:W-:Y:S01]  /*9de0*/  F2FP.BF16.F32.PACK_AB R6, R45, R116 ;  /* 0x000000742d06723e */ /* 0x000fe200000010ff */
[----:B------:R-:W-:Y:S01]  /*9df0*/  FADD.FTZ R63, R63, R62 ;  /* 0x0000003e3f3f7221 */ /* 0x000fe20000010000 */
[----:B-----5:R-:W-:Y:S01]  /*9e00*/  F2FP.BF16.F32.PACK_AB R7, R47, R26 ;  /* 0x0000001a2f07723e */ /* 0x020fe200000010ff */
[----:B------:R-:W-:Y:S01]  /*9e10*/  FADD.FTZ R24, R24, R101 ;  /* 0x0000006518187221 */ /* 0x000fe20000010000 */
[----:B---3--:R-:W-:Y:S01]  /*9e20*/  F2FP.BF16.F32.PACK_AB R4, R64, R27 ;  /* 0x0000001b4004723e */ /* 0x008fe200000010ff */
[----:B------:R-:W-:-:S02]  /*9e30*/  FADD.FTZ R60, R60, R63 ;  /* 0x0000003f3c3c7221 */ /* 0x000fc40000010000 */
[----:B------:R-:W-:Y:S01]  /*9e40*/  FADD.FTZ R25, R25, R24 ;  /* 0x0000001819197221 */ /* 0x000fe20000010000 */
[-C--:B--2---:R-:W-:Y:S01]  /*9e50*/  MOV R36, R22.reuse ;  /* 0x0000001600247202 */ /* 0x084fe20000000f00 */
[----:B------:R-:W-:Y:S02]  /*9e60*/  FADD.FTZ R27, R27, R60 ;  /* 0x0000003c1b1b7221 */ /* 0x000fe40000010000 */
[----:B------:R-:W-:Y:S01]  /*9e70*/  FADD.FTZ R26, R26, R25 ;  /* 0x000000191a1a7221 */ /* 0x000fe20000010000 */
[----:B------:R-:W-:Y:S01]  /*9e80*/  HMMA.16816.F32.BF16 R96, R4, R16, R96 ;  /* 0x000000100460723c */ /* 0x000fe20000041860 */
[----:B------:R-:W-:Y:S01]  /*9e90*/  @P0 MOV R36, R22 ;  /* 0x0000001600240202 */ /* 0x000fe20000000f00 */
[----:B------:R-:W-:Y:S01]  /*9ea0*/  FADD.FTZ R27, R64, R27 ;  /* 0x0000001b401b7221 */ /* 0x000fe20000010000 */
[----:B------:R-:W-:-:S03]  /*9eb0*/  FADD.FTZ R26, R47, R26 ;  /* 0x0000001a2f1a7221 */ /* 0x000fc60000010000 */
[----:B------:R-:W-:Y:S02]  /*9ec0*/  FADD.FTZ R116, R116, R27 ;  /* 0x0000001b74747221 */ /* 0x000fe40000010000 */
[----:B------:R-:W-:Y:S01]  /*9ed0*/  HMMA.16816.F32.BF16 R92, R4, R18, R92 ;  /* 0x00000012045c723c */ /* 0x000fe2000004185c */
[----:B------:R-:W2:Y:S01]  /*9ee0*/  LDSM.16.MT88.4 R16, [R102+0x9000] ;  /* 0x009000006610783b */ /* 0x000ea20000004200 */
[----:B------:R-:W-:-:S06]  /*9ef0*/  FADD.FTZ R116, R45, R116 ;  /* 0x000000742d747221 */ /* 0x000fcc0000010000 */
[C---:B-1----:R-:W-:Y:S08]  /*9f00*/  HMMA.16816.F32.BF16 R88, R4.reuse, R12, R88 ;  /* 0x0000000c0458723c */ /* 0x042ff00000041858 */
[C---:B------:R-:W-:Y:S01]  /*9f10*/  HMMA.16816.F32.BF16 R84, R4.reuse, R14, R84 ;  /* 0x0000000e0454723c */ /* 0x040fe20000041854 */
[----:B------:R-:W1:Y:S07]  /*9f20*/  LDSM.16.MT88.4 R12, [R164+0x9800] ;  /* 0x00980000a40c783b */ /* 0x000e6e0000004200 */
[----:B------:R-:W-:Y:S01]  /*9f30*/  HMMA.16816.F32.BF16 R80, R4, R8, R80 ;  /* 0x000000080450723c */ /* 0x000fe20000041850 */
[----:B------:R-:W-:-:S02]  /*9f40*/  FFMA.FTZ R8, R33, R29, -R0 ;  /* 0x0000001d21087223 */ /* 0x000fc40000010800 */
[----:B------:R-:W-:Y:S04]  /*9f50*/  MUFU.EX2 R33, R35 ;  /* 0x0000002300217308 */ /* 0x000fe80000000800 */
[----:B------:R3:W-:Y:S01]  /*9f60*/  MUFU.EX2 R31, R8 ;  /* 0x00000008001f7308 */ /* 0x0007e20000000800 */
[C---:B------:R-:W-:Y:S03]  /*9f70*/  HMMA.16816.F32.BF16 R76, R4.reuse, R10, R76 ;  /* 0x0000000a044c723c */ /* 0x040fe6000004184c */
[----:B------:R-:W4:Y:S05]  /*9f80*/  MUFU.EX2 R0, R44 ;  /* 0x0000002c00007308 */ /* 0x000f2a0000000800 */
[C---:B--2---:R-:W-:Y:S01]  /*9f90*/  HMMA.16816.F32.BF16 R72, R4.reuse, R16, R72 ;  /* 0x000000100448723c */ /* 0x044fe20000041848 */
[----:B---3--:R-:W2:Y:S07]  /*9fa0*/  LDSM.16.MT88.4 R8, [R160+0x9800] ;  /* 0x00980000a008783b */ /* 0x008eae0000004200 */
[----:B------:R-:W-:Y:S01]  /*9fb0*/  HMMA.16816.F32.BF16 R68, R4, R18, R68 ;  /* 0x000000120444723c */ /* 0x000fe20000041844 */
[----:B----4-:R-:W-:Y:S01]  /*9fc0*/  F2FP.BF16.F32.PACK_AB R4, R0, R31 ;  /* 0x0000001f0004723e */ /* 0x010fe200000010ff */
[----:B------:R-:W3:Y:S01]  /*9fd0*/  LDSM.16.MT88.4 R16, [R103+0x9800] ;  /* 0x009800006710783b */ /* 0x000ee20000004200 */
[----:B------:R-:W-:Y:S01]  /*9fe0*/  F2FP.BF16.F32.PACK_AB R5, R34, R41 ;  /* 0x000000292205723e */ /* 0x000fe200000010ff */
[----:B------:R-:W-:Y:S01]  /*9ff0*/  FADD.FTZ R41, R41, R26 ;  /* 0x0000001a29297221 */ /* 0x000fe20000010000 */
[----:B------:R-:W-:Y:S01]  /*a000*/  F2FP.BF16.F32.PACK_AB R6, R23, R30 ;  /* 0x0000001e1706723e */ /* 0x000fe200000010ff */
[----:B------:R-:W-:Y:S01]  /*a010*/  FADD.FTZ R31, R31, R116 ;  /* 0x000000741f1f7221 */ /* 0x000fe20000010000 */
[----:B------:R-:W-:Y:S01]  /*a020*/  F2FP.BF16.F32.PACK_AB R7, R28, R33 ;  /* 0x000000211c07723e */ /* 0x000fe200000010ff */
[----:B------:R-:W-:-:S02]  /*a030*/  FADD.FTZ R34, R34, R41 ;  /* 0x0000002922227221 */ /* 0x000fc40000010000 */
[----:B------:R-:W-:Y:S01]  /*a040*/  FADD.FTZ R31, R0, R31 ;  /* 0x0000001f001f7221 */ /* 0x000fe20000010000 */
[-C--:B------:R-:W-:Y:S01]  /*a050*/  MOV R0, R21.reuse ;  /* 0x0000001500007202 */ /* 0x080fe20000000f00 */
[----:B------:R-:W-:Y:S01]  /*a060*/  FADD.FTZ R33, R33, R34 ;  /* 0x0000002221217221 */ /* 0x000fe20000010000 */
[----:B------:R-:W-:Y:S01]  /*a070*/  @P0 MOV R0, R21 ;  /* 0x0000001500000202 */ /* 0x000fe20000000f00 */
[----:B-1----:R-:W-:Y:S01]  /*a080*/  HMMA.16816.F32.BF16 R96, R4, R12, R96 ;  /* 0x0000000c0460723c */ /* 0x002fe20000041860 */
[----:B------:R-:W-:Y:S01]  /*a090*/  FADD.FTZ R30, R30, R31 ;  /* 0x0000001f1e1e7221 */ /* 0x000fe20000010000 */
[----:B------:R-:W-:-:S03]  /*a0a0*/  FADD.FTZ R195, R28, R33 ;  /* 0x000000211cc37221 */ /* 0x000fc60000010000 */
[----:B------:R-:W-:-:S03]  /*a0b0*/  FADD.FTZ R196, R23, R30 ;  /* 0x0000001e17c47221 */ /* 0x000fc60000010000 */
[C---:B------:R-:W-:Y:S01]  /*a0c0*/  HMMA.16816.F32.BF16 R92, R4.reuse, R14, R92 ;  /* 0x0000000e045c723c */ /* 0x040fe2000004185c */
[----:B------:R-:W1:Y:S07]  /*a0d0*/  LDSM.16.MT88.4 R12, [R102+0x9800] ;  /* 0x00980000660c783b */ /* 0x000e6e0000004200 */
[C---:B--2---:R-:W-:Y:S08]  /*a0e0*/  HMMA.16816.F32.BF16 R88, R4.reuse, R8, R88 ;  /* 0x000000080458723c */ /* 0x044ff00000041858 */
[C---:B------:R-:W-:Y:S08]  /*a0f0*/  HMMA.16816.F32.BF16 R84, R4.reuse, R10, R84 ;  /* 0x0000000a0454723c */ /* 0x040ff00000041854 */
[C---:B---3--:R-:W-:Y:S08]  /*a100*/  HMMA.16816.F32.BF16 R80, R4.reuse, R16, R80 ;  /* 0x000000100450723c */ /* 0x048ff00000041850 */
[C---:B------:R-:W-:Y:S08]  /*a110*/  HMMA.16816.F32.BF16 R76, R4.reuse, R18, R76 ;  /* 0x00000012044c723c */ /* 0x040ff0000004184c */
[C---:B-1----:R-:W-:Y:S08]  /*a120*/  HMMA.16816.F32.BF16 R72, R4.reuse, R12, R72 ;  /* 0x0000000c0448723c */ /* 0x042ff00000041848 */
[----:B------:R-:W-:Y:S01]  /*a130*/  HMMA.16816.F32.BF16 R68, R4, R14, R68 ;  /* 0x0000000e0444723c */ /* 0x000fe20000041844 */
[----:B------:R-:W-:Y:S01]  /*a140*/  MOV R6, R20 ;  /* 0x0000001400067202 */ /* 0x000fe20000000f00 */
[----:B------:R-:W-:-:S03]  /*a150*/  NOP ;  /* 0x0000000000007918 */ /* 0x000fc60000000000 */
[----:B------:R-:W-:-:S15]  /*a160*/  @P0 BRA `(.L_x_12889) ;  /* 0x0000000000040947 */ /* 0x000fde0003800000 */
.L_x_12880:
[----:B------:R-:W-:-:S07]  /*a170*/  IADD3 R132, PT, PT, R6, -0x1, RZ ;  /* 0xffffffff06847810 */ /* 0x000fce0007ffe0ff */
.L_x_12889:
[----:B------:R-:W-:Y:S05]  /*a180*/  BSYNC B2 ;  /* 0x0000000000027941 */ /* 0x000fea0003800000 */
.L_x_12879:
[----:B------:R-:W-:-:S13]  /*a190*/  ISETP.GE.AND P0, PT, R132, R173, PT ;  /* 0x000000ad8400720c */ /* 0x000fda0003f06270 */
[----:B------:R-:W-:Y:S05]  /*a1a0*/  @!P0 BRA `(.L_x_12890) ;  /* 0x0000004000c08947 */ /* 0x000fea0003800000 */
[----:B------:R-:W-:Y:S01]  /*a1b0*/  IMAD.MOV.U32 R101, RZ, RZ, R0 ;  /* 0x000000ffff657224 */ /* 0x000fe200078e0000 */
[----:B------:R-:W-:Y:S01]  /*a1c0*/  ISETP.NE.U32.AND P2, PT, R134, RZ, PT ;  /* 0x000000ff8600720c */ /* 0x000fe20003f45070 */
[----:B------:R-:W-:Y:S01]  /*a1d0*/  IMAD.SHL.U32 R0, R132, 0x80, RZ ;  /* 0x0000008084007824 */ /* 0x000fe200078e00ff */
[C---:B------:R-:W-:Y:S01]  /*a1e0*/  SHF.L.U64.HI R188, R38.reuse, 0x5, R39 ;  /* 0x0000000526bc7819 */ /* 0x040fe20000010227 */
[----:B------:R-:W-:Y:S01]  /*a1f0*/  IMAD.SHL.U32 R189, R38, 0x20, RZ ;  /* 0x0000002026bd7824 */ /* 0x000fe200078e00ff */
[----:B------:R-:W-:Y:S01]  /*a200*/  ISETP.NE.AND.EX P2, PT, R135, RZ, PT, P2 ;  /* 0x000000ff8700720c */ /* 0x000fe20003f45320 */
[----:B------:R-:W-:Y:S01]  /*a210*/  IMAD.MOV.U32 R100, RZ, RZ, R36 ;  /* 0x000000ffff647224 */ /* 0x000fe200078e0024 */
[----:B------:R-:W-:Y:S01]  /*a220*/  VIMNMX R191, PT, PT, RZ, R133, !PT ;  /* 0x00000085ffbf7248 */ /* 0x000fe20007fe0100 */
[----:B------:R-:W-:Y:S01]  /*a230*/  VIADD R192, R132, 0x1 ;  /* 0x0000000184c07836 */ /* 0x000fe20000000000 */
[----:B------:R-:W-:Y:S01]  /*a240*/  VIADDMNMX R190, R133, 0x8, RZ, !PT ;  /* 0x0000000885be7846 */ /* 0x000fe200078001ff */
[C---:B------:R-:W-:Y:S01]  /*a250*/  VIADD R193, R0.reuse, 0x80 ;  /* 0x0000008000c17836 */ /* 0x040fe20000000000 */
[----:B------:R-:W-:-:S07]  /*a260*/  LOP3.LUT R194, R0, 0x40, R37, 0xfe, !PT ;  /* 0x0000004000c27812 */ /* 0x000fce00078efe25 */
.L_x_12897:
        /* <DEDUP_REMOVED lines=77> */
.L_x_12892:
[----:B------:R-:W-:Y:S05]  /*a740*/  BSYNC.RECONVERGENT B0 ;  /* 0x0000000000007941 */ /* 0x000fea0003800200 */
.L_x_12891:
        /* <DEDUP_REMOVED lines=43> */
[C---:B---3--:R-:W-:Y:S03]  /*aa00*/  HMMA.16816.F32.BF16 R12, R104.reuse, R112, RZ ;  /* 0x00000070680c723c */ /* 0x048fe600000418ff */
[----:B------:R-:W3:Y:S05]  /*aa10*/  LDSM.16.M88.4 R152, [R163+0x3000] ;  /* 0x00300000a398783b */ /* 0x000eea0000000200 */
[C---:B------:R-:W-:Y:S01]  /*aa20*/  HMMA.16816.F32.BF16 R16, R104.reuse, R114, RZ ;  /* 0x000000726810723c */ /* 0x040fe200000418ff */
[----:B------:R-:W3:Y:S05]  /*aa30*/  LDSM.16.M88.4 R156, [R163+0x3800] ;  /* 0x00380000a39c783b */ /* 0x000eea0000000200 */
[----:B------:R-:W-:Y:S02]  /*aa40*/  LDSM.16.M88.4 R108, [R163+0x4800] ;  /* 0x00480000a36c783b */ /* 0x000fe40000000200 */
[C---:B----4-:R-:W-:Y:S03]  /*aa50*/  HMMA.16816.F32.BF16 R20, R104.reuse, R116, RZ ;  /* 0x000000746814723c */ /* 0x050fe600000418ff */
[----:B------:R-:W-:Y:S05]  /*aa60*/  LDSM.16.M88.4 R112, [R163+0x5000] ;  /* 0x00500000a370783b */ /* 0x000fea0000000200 */
        /* <DEDUP_REMOVED lines=58> */
[----:B------:R-:W3:Y:S05]  /*ae10*/  LDSM.16.M88.4 R104, [R161+0x3800] ;  /* 0x00380000a168783b */ /* 0x000eea0000000200 */
[----:B------:R-:W-:Y:S02]  /*ae20*/  LDSM.16.M88.4 R124, [R161+0x5800] ;  /* 0x00580000a17c783b */ /* 0x000fe40000000200 */
        /* <DEDUP_REMOVED lines=97> */
.L_x_12896:
[----:B------:R-:W-:Y:S05]  /*b440*/  BSYNC.RECONVERGENT B0 ;  /* 0x0000000000007941 */ /* 0x000fea0003800200 */
.L_x_12895:
        /* <DEDUP_REMOVED lines=27> */
.L_x_12894:
[----:B------:R-:W-:Y:S05]  /*b600*/  BSYNC.RECONVERGENT B1 ;  /* 0x0000000000017941 */ /* 0x000fea0003800200 */
.L_x_12893:
[----:B------:R-:W-:Y:S01]  /*b610*/  P2R R0, PR, RZ, 0x4 ;  /* 0x00000004ff007803 */ /* 0x000fe20000000000 */
[C---:B-1----:R-:W-:Y:S02]  /*b620*/  VIADD R104, R194.reuse, 0xffffffc0 ;  /* 0xffffffc0c2687836 */ /* 0x042fe40000000000 */
[C---:B------:R-:W-:Y:S02]  /*b630*/  VIADD R121, R194.reuse, 0xffffffc1 ;  /* 0xffffffc1c2797836 */ /* 0x040fe40000000000 */
[----:B------:R-:W-:Y:S01]  /*b640*/  VIADD R127, R194, 0xffffffd1 ;  /* 0xffffffd1c27f7836 */ /* 0x000fe20000000000 */
[----:B------:R-:W-:Y:S01]  /*b650*/  ISETP.GE.AND P0, PT, R104, R184, PT ;  /* 0x000000b86800720c */ /* 0x000fe20003f06270 */
[----:B------:R-:W-:Y:S01]  /*b660*/  VIADD R126, R194, 0xffffffd8 ;  /* 0xffffffd8c27e7836 */ /* 0x000fe20000000000 */
[-C--:B------:R-:W-:Y:S01]  /*b670*/  ISETP.GE.AND P4, PT, R104, R191.reuse, PT ;  /* 0x000000bf6800720c */ /* 0x080fe20003f86270 */
[C---:B------:R-:W-:Y:S01]  /*b680*/  VIADD R125, R194.reuse, 0xffffffd9 ;  /* 0xffffffd9c27d7836 */ /* 0x040fe20000000000 */
[C---:B------:R-:W-:Y:S01]  /*b690*/  ISETP.GE.AND P3, PT, R121.reuse, R191, PT ;  /* 0x000000bf7900720c */ /* 0x040fe20003f66270 */
[C---:B------:R-:W-:Y:S01]  /*b6a0*/  VIADD R112, R194.reuse, 0xfffffff0 ;  /* 0xfffffff0c2707836 */ /* 0x040fe20000000000 */
[----:B------:R-:W-:Y:S01]  /*b6b0*/  P2R R120, PR, RZ, 0x1 ;  /* 0x00000001ff787803 */ /* 0x000fe20000000000 */
[----:B------:R-:W-:Y:S01]  /*b6c0*/  VIADD R107, R194, 0xffffffc9 ;  /* 0xffffffc9c26b7836 */ /* 0x000fe20000000000 */
[-C--:B------:R-:W-:Y:S01]  /*b6d0*/  ISETP.GE.AND P1, PT, R104, R190.reuse, PT ;  /* 0x000000be6800720c */ /* 0x080fe20003f26270 */
[C---:B------:R-:W-:Y:S01]  /*b6e0*/  VIADD R111, R194.reuse, 0x1 ;  /* 0x00000001c26f7836 */ /* 0x040fe20000000000 */
[-C--:B------:R-:W-:Y:S01]  /*b6f0*/  ISETP.GE.AND P0, PT, R121, R190.reuse, PT ;  /* 0x000000be7900720c */ /* 0x080fe20003f06270 */
[----:B------:R-:W-:Y:S01]  /*b700*/  VIADD R115, R194, 0xffffffc8 ;  /* 0xffffffc8c2737836 */ /* 0x000fe20000000000 */
[----:B------:R-:W-:Y:S01]  /*b710*/  ISETP.GE.AND P2, PT, R104, R185, PT ;  /* 0x000000b96800720c */ /* 0x000fe20003f46270 */
[----:B------:R-:W-:Y:S01]  /*b720*/  VIADD R119, R194, 0xffffffd0 ;  /* 0xffffffd0c2777836 */ /* 0x000fe20000000000 */
[----:B------:R-:W-:Y:S01]  /*b730*/  FSEL R109, R4, -INF , P4 ;  /* 0xff800000046d7808 */ /* 0x000fe20002000000 */
        /* <DEDUP_REMOVED lines=9> */
[CC--:B------:R-:W-:Y:S01]  /*b7d0*/  ISETP.GE.AND P4, PT, R115.reuse, R191.reuse, PT ;  /* 0x000000bf7300720c */ /* 0x0c0fe20003f86270 */
[----:B------:R-:W-:Y:S01]  /*b7e0*/  VIADD R5, R194, 0xfffffff9 ;  /* 0xfffffff9c2057836 */ /* 0x000fe20000000000 */
[-C--:B------:R-:W-:Y:S01]  /*b7f0*/  ISETP.GE.AND P1, PT, R115, R190.reuse, PT ;  /* 0x000000be7300720c */ /* 0x080fe20003f26270 */
[----:B------:R-:W-:Y:S01]  /*b800*/  VIADD R193, R193, 0xffffff80 ;  /* 0xffffff80c1c17836 */ /* 0x000fe20000000000 */
[-C--:B------:R-:W-:Y:S02]  /*b810*/  ISETP.GE.AND P0, PT, R107, R190.reuse, PT ;  /* 0x000000be6b00720c */ /* 0x080fe40003f06270 */
[----:B------:R-:W-:Y:S02]  /*b820*/  FSEL R117, R9, -INF , P3 ;  /* 0xff80000009757808 */ /* 0x000fe40001800000 */
        /* <DEDUP_REMOVED lines=8> */
[C---:B------:R-:W-:Y:S01]  /*b8b0*/  VIADD R12, R194.reuse, 0x19 ;  /* 0x00000019c20c7836 */ /* 0x040fe20000000000 */
[----:B------:R-:W-:Y:S01]  /*b8c0*/  FSEL R11, R13, -INF , P3 ;  /* 0xff8000000d0b7808 */ /* 0x000fe20001800000 */
[----:B------:R-:W-:Y:S01]  /*b8d0*/  VIADD R13, R194, 0xffffffe0 ;  /* 0xffffffe0c20d7836 */ /* 0x000fe20000000000 */
[----:B------:R-:W-:Y:S02]  /*b8e0*/  FSEL R14, R14, -INF , P1 ;  /* 0xff8000000e0e7808 */ /* 0x000fe40000800000 */
[----:B------:R-:W-:Y:S02]  /*b8f0*/  FSEL R8, R15, -INF , P0 ;  /* 0xff8000000f087808 */ /* 0x000fe40000000000 */
[CC--:B------:R-:W-:Y:S02]  /*b900*/  ISETP.GE.AND P4, PT, R126.reuse, R191.reuse, PT ;  /* 0x000000bf7e00720c */ /* 0x0c0fe40003f86270 */
[-C--:B------:R-:W-:Y:S02]  /*b910*/  ISETP.GE.AND P1, PT, R126, R190.reuse, PT ;  /* 0x000000be7e00720c */ /* 0x080fe40003f26270 */
[-C--:B------:R-:W-:Y:S02]  /*b920*/  ISETP.GE.AND P0, PT, R125, R190.reuse, PT ;  /* 0x000000be7d00720c */ /* 0x080fe40003f06270 */
[----:B------:R-:W-:Y:S01]  /*b930*/  FSEL R114, R16, -INF , P4 ;  /* 0xff80000010727808 */ /* 0x000fe20002000000 */
[----:B------:R-:W-:Y:S01]  /*b940*/  VIADD R16, R194, 0x9 ;  /* 0x00000009c2107836 */ /* 0x000fe20000000000 */
[----:B------:R-:W-:Y:S02]  /*b950*/  FSEL R18, R18, -INF , P1 ;  /* 0xff80000012127808 */ /* 0x000fe40000800000 */
[----:B------:R-:W-:Y:S02]  /*b960*/  FSEL R7, R19, -INF , P0 ;  /* 0xff80000013077808 */ /* 0x000fe40000000000 */
[-C--:B------:R-:W-:Y:S02]  /*b970*/  ISETP.GE.AND P3, PT, R125, R191.reuse, PT ;  /* 0x000000bf7d00720c */ /* 0x080fe40003f66270 */
[CC--:B------:R-:W-:Y:S02]  /*b980*/  ISETP.GE.AND P4, PT, R13.reuse, R191.reuse, PT ;  /* 0x000000bf0d00720c */ /* 0x0c0fe40003f86270 */
[-C--:B------:R-:W-:Y:S02]  /*b990*/  ISETP.GE.AND P1, PT, R13, R190.reuse, PT ;  /* 0x000000be0d00720c */ /* 0x080fe40003f26270 */
[-C--:B------:R-:W-:Y:S02]  /*b9a0*/  ISETP.GE.AND P0, PT, R110, R190.reuse, PT ;  /* 0x000000be6e00720c */ /* 0x080fe40003f06270 */
[----:B------:R-:W-:Y:S02]  /*b9b0*/  FSEL R113, R17, -INF , P3 ;  /* 0xff80000011717808 */ /* 0x000fe40001800000 */
        /* <DEDUP_REMOVED lines=9> */
[----:B------:R-:W-:Y:S02]  /*ba50*/  FSEL R217, R24, -INF , P4 ;  /* 0xff80000018d97808 */ /* 0x000fe40002000000 */
        /* <DEDUP_REMOVED lines=15> */
[----:B------:R-:W-:Y:S01]  /*bb50*/  FSEL R203, R29, -INF , P3 ;  /* 0xff8000001dcb7808 */ /* 0x000fe20001800000 */
[----:B------:R-:W-:Y:S01]  /*bb60*/  VIADD R29, R194, 0x8 ;  /* 0x00000008c21d7836 */ /* 0x000fe20000000000 */
        /* <DEDUP_REMOVED lines=23> */
[C---:B------:R-:W-:Y:S01]  /*bce0*/  VIADD R48, R194.reuse, 0x31 ;  /* 0x00000031c2307836 */ /* 0x040fe20000000000 */
[----:B------:R-:W-:Y:S01]  /*bcf0*/  FSEL R131, R49, -INF , P1 ;  /* 0xff80000031837808 */ /* 0x000fe20000800000 */
[----:B------:R-:W-:Y:S01]  /*bd00*/  VIADD R49, R194, 0x29 ;  /* 0x00000029c2317836 */ /* 0x000fe20000000000 */
        /* <DEDUP_REMOVED lines=8> */
[-C--:B------:R-:W-:Y:S02]  /*bd90*/  ISETP.GE.AND P0, PT, R51, R191.reuse, PT ;  /* 0x000000bf3300720c */ /* 0x080fe40003f06270 */
[----:B------:R-:W-:Y:S02]  /*bda0*/  P2R R124, PR, RZ, 0x4 ;  /* 0x00000004ff7c7803 */ /* 0x000fe40000000000 */
[----:B------:R-:W-:Y:S02]  /*bdb0*/  FSEL R123, R53, -INF , P0 ;  /* 0xff800000357b7808 */ /* 0x000fe40000000000 */
[----:B------:R-:W-:Y:S02]  /*bdc0*/  ISETP.GE.AND P0, PT, R32, R190, PT ;  /* 0x000000be2000720c */ /* 0x000fe40003f06270 */
[----:B------:R-:W-:Y:S02]  /*bdd0*/  FSEL R40, R40, -INF , P4 ;  /* 0xff80000028287808 */ /* 0x000fe40002000000 */
[----:B------:R-:W-:Y:S02]  /*bde0*/  ISETP.GE.AND P2, PT, R121, R184, PT ;  /* 0x000000b87900720c */ /* 0x000fe40003f46270 */
[----:B------:R-:W-:Y:S02]  /*bdf0*/  ISETP.GE.AND P4, PT, R36, R191, PT ;  /* 0x000000bf2400720c */ /* 0x000fe40003f86270 */
[----:B------:R-:W-:Y:S02]  /*be00*/  FSEL R54, R54, -INF , P0 ;  /* 0xff80000036367808 */ /* 0x000fe40000000000 */
[----:B------:R-:W-:Y:S02]  /*be10*/  ISETP.GE.AND P0, PT, R51, R190, PT ;  /* 0x000000be3300720c */ /* 0x000fe40003f06270 */
[----:B------:R-:W-:Y:S02]  /*be20*/  P2R R17, PR, RZ, 0x4 ;  /* 0x00000004ff117803 */ /* 0x000fe40000000000 */
[----:B------:R-:W-:Y:S02]  /*be30*/  FSEL R135, R45, -INF , P4 ;  /* 0xff8000002d877808 */ /* 0x000fe40002000000 */
[CC--:B------:R-:W-:Y:S02]  /*be40*/  ISETP.GE.AND P2, PT, R115.reuse, R185.reuse, PT ;  /* 0x000000b97300720c */ /* 0x0c0fe40003f46270 */
[-C--:B------:R-:W-:Y:S02]  /*be50*/  ISETP.GE.AND P1, PT, R115, R184.reuse, PT ;  /* 0x000000b87300720c */ /* 0x080fe40003f26270 */
[-C--:B------:R-:W-:Y:S01]  /*be60*/  ISETP.GE.AND P4, PT, R121, R185.reuse, PT ;  /* 0x000000b97900720c */ /* 0x080fe20003f86270 */
[----:B------:R-:W-:Y:S01]  /*be70*/  VIADD R121, R194, 0x28 ;  /* 0x00000028c2797836 */ /* 0x000fe20000000000 */
[----:B------:R-:W-:Y:S02]  /*be80*/  FSEL R115, R55, -INF , P0 ;  /* 0xff80000037737808 */ /* 0x000fe40000000000 */
[----:B------:R-:W-:Y:S02]  /*be90*/  ISETP.GE.AND P0, PT, R107, R185, PT ;  /* 0x000000b96b00720c */ /* 0x000fe40003f06270 */
        /* <DEDUP_REMOVED lines=9> */
[-C--:B------:R-:W-:Y:S02]  /*bf30*/  ISETP.GE.AND P3, PT, R5, R191.reuse, PT ;  /* 0x000000bf0500720c */ /* 0x080fe40003f66270 */
[----:B------:R-:W-:Y:S02]  /*bf40*/  FSEL R119, R57, -INF , P0 ;  /* 0xff80000039777808 */ /* 0x000fe40000000000 */
[----:B------:R-:W-:Y:S02]  /*bf50*/  ISETP.GE.AND P0, PT, R121, R190, PT ;  /* 0x000000be7900720c */ /* 0x000fe40003f06270 */
[----:B------:R-:W-:Y:S02]  /*bf60*/  ISETP.GE.AND P5, PT, R127, R184, PT ;  /* 0x000000b87f00720c */ /* 0x000fe40003fa6270 */
[----:B------:R-:W-:Y:S02]  /*bf70*/  P2R R25, PR, RZ, 0x2 ;  /* 0x00000002ff197803 */ /* 0x000fe40000000000 */
[----:B------:R-:W-:Y:S02]  /*bf80*/  FSEL R58, R58, -INF , P0 ;  /* 0xff8000003a3a7808 */ /* 0x000fe40000000000 */
[----:B------:R-:W-:Y:S02]  /*bf90*/  ISETP.GE.AND P0, PT, R49, R190, PT ;  /* 0x000000be3100720c */ /* 0x000fe40003f06270 */
[----:B------:R-:W-:Y:S02]  /*bfa0*/  FSEL R199, R33, -INF , P3 ;  /* 0xff80000021c77808 */ /* 0x000fe40001800000 */
[----:B------:R-:W-:Y:S02]  /*bfb0*/  ISETP.GE.AND P3, PT, R111, R191, PT ;  /* 0x000000bf6f00720c */ /* 0x000fe40003f66270 */
[----:B------:R-:W-:Y:S02]  /*bfc0*/  P2R R35, PR, RZ, 0x20 ;  /* 0x00000020ff237803 */ /* 0x000fe40000000000 */
[----:B------:R-:W-:Y:S02]  /*bfd0*/  ISETP.NE.AND P5, PT, R25, RZ, PT ;  /* 0x000000ff1900720c */ /* 0x000fe40003fa5270 */
[----:B------:R-:W-:Y:S02]  /*bfe0*/  FSEL R107, R59, -INF , P0 ;  /* 0xff8000003b6b7808 */ /* 0x000fe40000000000 */
[-C--:B------:R-:W-:Y:S02]  /*bff0*/  ISETP.GE.AND P0, PT, R127, R185.reuse, PT ;  /* 0x000000b97f00720c */ /* 0x080fe40003f06270 */
[----:B------:R-:W-:Y:S02]  /*c000*/  FSEL R151, R37, -INF , P3 ;  /* 0xff80000025977808 */ /* 0x000fe40001800000 */
[----:B------:R-:W-:Y:S02]  /*c010*/  P2R R37, PR, RZ, 0x20 ;  /* 0x00000020ff257803 */ /* 0x000fe40000000000 */
[----:B------:R-:W-:Y:S02]  /*c020*/  ISETP.NE.AND P5, PT, R24, RZ, PT ;  /* 0x000000ff1800720c */ /* 0x000fe40003fa5270 */
[----:B------:R-:W-:Y:S02]  /*c030*/  P2R R38, PR, RZ, 0x1 ;  /* 0x00000001ff267803 */ /* 0x000fe40000000000 */
        /* <DEDUP_REMOVED lines=8> */
[C---:B------:R-:W-:Y:S02]  /*c0c0*/  ISETP.GE.AND P2, PT, R13.reuse, R185, PT ;  /* 0x000000b90d00720c */ /* 0x040fe40003f46270 */
[----:B------:R-:W-:Y:S02]  /*c0d0*/  P2R R17, PR, RZ, 0x20 ;  /* 0x00000020ff117803 */ /* 0x000fe40000000000 */
[----:B------:R-:W-:Y:S01]  /*c0e0*/  ISETP.NE.AND P5, PT, R120, RZ, PT ;  /* 0x000000ff7800720c */ /* 0x000fe20003fa5270 */
[----:B------:R-:W-:Y:S01]  /*c0f0*/  VIADD R120, R194, 0x30 ;  /* 0x00000030c2787836 */ /* 0x000fe20000000000 */
[----:B------:R-:W-:Y:S02]  /*c100*/  ISETP.GE.AND P1, PT, R13, R184, PT ;  /* 0x000000b80d00720c */ /* 0x000fe40003f26270 */
[----:B------:R-:W-:Y:S02]  /*c110*/  P2R R55, PR, RZ, 0x20 ;  /* 0x00000020ff377803 */ /* 0x000fe40000000000 */
[-C--:B------:R-:W-:Y:S02]  /*c120*/  ISETP.GE.AND P0, PT, R120, R191.reuse, PT ;  /* 0x000000bf7800720c */ /* 0x080fe40003f06270 */
[----:B------:R-:W-:Y:S02]  /*c130*/  ISETP.NE.AND P5, PT, R21, RZ, PT ;  /* 0x000000ff1500720c */ /* 0x000fe40003fa5270 */
[----:B------:R-:W-:Y:S02]  /*c140*/  FSEL R60, R60, -INF , P0 ;  /* 0xff8000003c3c7808 */ /* 0x000fe40000000000 */
[----:B------:R-:W-:Y:S02]  /*c150*/  ISETP.GE.AND P0, PT, R48, R191, PT ;  /* 0x000000bf3000720c */ /* 0x000fe40003f06270 */
[----:B------:R-:W-:Y:S02]  /*c160*/  P2R R57, PR, RZ, 0x20 ;  /* 0x00000020ff397803 */ /* 0x000fe40000000000 */
[----:B------:R-:W-:Y:S02]  /*c170*/  FSEL R45, R61, -INF , P0 ;  /* 0xff8000003d2d7808 */ /* 0x000fe40000000000 */
[----:B------:R-:W-:Y:S02]  /*c180*/  ISETP.NE.AND P5, PT, R19, RZ, PT ;  /* 0x000000ff1300720c */ /* 0x000fe40003fa5270 */
[-C--:B------:R-:W-:Y:S02]  /*c190*/  ISETP.GE.AND P0, PT, R120, R190.reuse, PT ;  /* 0x000000be7800720c */ /* 0x080fe40003f06270 */
[----:B------:R-:W-:Y:S02]  /*c1a0*/  P2R R59, PR, RZ, 0x20 ;  /* 0x00000020ff3b7803 */ /* 0x000fe40000000000 */
[----:B------:R-:W-:Y:S02]  /*c1b0*/  FSEL R62, R62, -INF , P0 ;  /* 0xff8000003e3e7808 */ /* 0x000fe40000000000 */
[----:B------:R-:W-:Y:S02]  /*c1c0*/  ISETP.NE.AND P5, PT, R15, RZ, PT ;  /* 0x000000ff0f00720c */ /* 0x000fe40003fa5270 */
[-C--:B------:R-:W-:Y:S02]  /*c1d0*/  ISETP.GE.AND P0, PT, R48, R190.reuse, PT ;  /* 0x000000be3000720c */ /* 0x080fe40003f06270 */
[----:B------:R-:W-:Y:S02]  /*c1e0*/  P2R R15, PR, RZ, 0x20 ;  /* 0x00000020ff0f7803 */ /* 0x000fe40000000000 */
[----:B------:R-:W-:Y:S01]  /*c1f0*/  ISETP.NE.AND P5, PT, R124, RZ, PT ;  /* 0x000000ff7c00720c */ /* 0x000fe20003fa5270 */
[----:B------:R-:W-:Y:S01]  /*c200*/  VIADD R124, R194, 0x39 ;  /* 0x00000039c27c7836 */ /* 0x000fe20000000000 */
[----:B------:R-:W-:Y:S02]  /*c210*/  FSEL R24, R63, -INF , P0 ;  /* 0xff8000003f187808 */ /* 0x000fe40000000000 */
[----:B------:R-:W-:Y:S02]  /*c220*/  ISETP.GE.AND P0, PT, R125, R185, PT ;  /* 0x000000b97d00720c */ /* 0x000fe40003f06270 */
[----:B------:R-:W-:Y:S02]  /*c230*/  FSEL R21, R109, -INF , !P5 ;  /* 0xff8000006d157808 */ /* 0x000fe40006800000 */
[----:B------:R-:W-:Y:S02]  /*c240*/  P2R R19, PR, RZ, 0x1 ;  /* 0x00000001ff137803 */ /* 0x000fe40000000000 */
[-C--:B------:R-:W-:Y:S02]  /*c250*/  ISETP.GE.AND P0, PT, R124, R191.reuse, PT ;  /* 0x000000bf7c00720c */ /* 0x080fe40003f06270 */
[----:B------:R-:W-:Y:S02]  /*c260*/  ISETP.NE.AND P5, PT, R15, RZ, PT ;  /* 0x000000ff0f00720c */ /* 0x000fe40003fa5270 */
        /* <DEDUP_REMOVED lines=8> */
[----:B------:R-:W-:Y:S02]  /*c2f0*/  ISETP.GE.AND P3, PT, R122, R190, PT ;  /* 0x000000be7a00720c */ /* 0x000fe40003f66270 */
[----:B------:R-:W-:Y:S02]  /*c300*/  FSEL R66, R66, -INF , P0 ;  /* 0xff80000042427808 */ /* 0x000fe40000000000 */
[CC--:B------:R-:W-:Y:S02]  /*c310*/  ISETP.GE.AND P0, PT, R194.reuse, R185.reuse, PT ;  /* 0x000000b9c200720c */ /* 0x0c0fe40003f06270 */
[----:B------:R-:W-:Y:S02]  /*c320*/  P2R R33, PR, RZ, 0x40 ;  /* 0x00000040ff217803 */ /* 0x000fe40000000000 */
[----:B------:R-:W-:Y:S02]  /*c330*/  FSEL R153, R153, -INF , !P0 ;  /* 0xff80000099997808 */ /* 0x000fe40004000000 */
[CC--:B------:R-:W-:Y:S01]  /*c340*/  ISETP.GE.AND P0, PT, R194.reuse, R184.reuse, PT ;  /* 0x000000b8c200720c */ /* 0x0c0fe20003f06270 */
[----:B------:R-:W-:Y:S01]  /*c350*/  VIADD R194, R194, 0xffffff80 ;  /* 0xffffff80c2c27836 */ /* 0x000fe20000000000 */
[-C--:B------:R-:W-:Y:S02]  /*c360*/  ISETP.GE.AND P6, PT, R126, R185.reuse, PT ;  /* 0x000000b97e00720c */ /* 0x080fe40003fc6270 */
[----:B------:R-:W-:Y:S02]  /*c370*/  FSEL R145, R145, -INF , !P0 ;  /* 0xff80000091917808 */ /* 0x000fe40004000000 */
[----:B------:R-:W-:Y:S02]  /*c380*/  ISETP.NE.AND P0, PT, R19, RZ, PT ;  /* 0x000000ff1300720c */ /* 0x000fe40003f05270 */
        /* <DEDUP_REMOVED lines=23> */
[----:B------:R-:W2:Y:S01]  /*c500*/  LD.E R37, desc[UR4][R2.64+0xdc] ;  /* 0x0000dc0402257980 */ /* 0x000ea2000c101900 */
[----:B------:R-:W-:Y:S02]  /*c510*/  FSEL R221, R221, -INF , !P2 ;  /* 0xff800000dddd7808 */ /* 0x000fe40005000000 */
[----:B------:R-:W-:Y:S02]  /*c520*/  FSEL R9, R9, -INF , !P5 ;  /* 0xff80000009097808 */ /* 0x000fe40006800000 */
[----:B------:R-:W-:Y:S02]  /*c530*/  ISETP.NE.AND P5, PT, R35, RZ, PT ;  /* 0x000000ff2300720c */ /* 0x000fe40003fa5270 */
[----:B------:R-:W-:Y:S02]  /*c540*/  FSEL R35, R18, -INF , !P4 ;  /* 0xff80000012237808 */ /* 0x000fe40006000000 */
[----:B------:R-:W-:Y:S02]  /*c550*/  ISETP.GE.AND P4, PT, R6, R185, PT ;  /* 0x000000b90600720c */ /* 0x000fe40003f86270 */
[----:B------:R-:W-:Y:S02]  /*c560*/  FMNMX3.FTZ R6, R100, R21, R19, !PT ;  /* 0x0000001564067276 */ /* 0x000fe40007810013 */
[----:B------:R-:W-:Y:S02]  /*c570*/  FSEL R59, R14, -INF , !P6 ;  /* 0xff8000000e3b7808 */ /* 0x000fe40007000000 */
[----:B------:R-:W-:Y:S02]  /*c580*/  FMNMX3.FTZ R6, R6, R15, R13, !PT ;  /* 0x0000000f06067276 */ /* 0x000fe4000781000d */
[----:B------:R-:W-:Y:S02]  /*c590*/  ISETP.NE.AND P2, PT, R0, RZ, PT ;  /* 0x000000ff0000720c */ /* 0x000fe40003f45270 */
[----:B------:R-:W-:Y:S02]  /*c5a0*/  FSEL R53, R113, -INF , !P0 ;  /* 0xff80000071357808 */ /* 0x000fe40004000000 */
[----:B------:R-:W-:Y:S02]  /*c5b0*/  FMNMX3.FTZ R0, R101, R4, R17, !PT ;  /* 0x0000000465007276 */ /* 0x000fe40007810011 */
[----:B------:R-:W-:Y:S02]  /*c5c0*/  ISETP.GE.AND P6, PT, R105, R185, PT ;  /* 0x000000b96900720c */ /* 0x000fe40003fc6270 */
[----:B------:R-:W-:Y:S02]  /*c5d0*/  FMNMX3.FTZ R6, R6, R27, R25, !PT ;  /* 0x0000001b06067276 */ /* 0x000fe40007810019 */
[----:B------:R-:W-:Y:S02]  /*c5e0*/  ISETP.GE.AND P0, PT, R110, R185, PT ;  /* 0x000000b96e00720c */ /* 0x000fe40003f06270 */
[----:B------:R-:W-:Y:S02]  /*c5f0*/  FSEL R57, R8, -INF , !P5 ;  /* 0xff80000008397808 */ /* 0x000fe40006800000 */
[----:B------:R-:W-:Y:S02]  /*c600*/  FMNMX3.FTZ R0, R0, R11, R9, !PT ;  /* 0x0000000b00007276 */ /* 0x000fe40007810009 */
        /* <DEDUP_REMOVED lines=67> */
[----:B------:R-:W-:Y:S02]  /*ca40*/  ISETP.GE.AND P3, PT, R121, R185, PT ;  /* 0x000000b97900720c */ /* 0x000fe40003f66270 */
[-C--:B------:R-:W-:Y:S02]  /*ca50*/  ISETP.GE.AND P1, PT, R12, R184.reuse, PT ;  /* 0x000000b80c00720c */ /* 0x080fe40003f26270 */
[----:B------:R-:W-:Y:S02]  /*ca60*/  FSEL R61, R47, -INF , !P0 ;  /* 0xff8000002f3d7808 */ /* 0x000fe40004000000 */
        /* <DEDUP_REMOVED lines=87> */
[-C--:B------:R-:W-:Y:S01]  /*cfe0*/  FFMA.FTZ R120, R145, R37.reuse, -R66 ;  /* 0x0000002591787223 */ /* 0x080fe20000010842 */
[-CC-:B------:R-:W-:Y:S01]  /*cff0*/  FFMA.FTZ R151, R151, R37.reuse, -R108.reuse ;  /* 0x0000002597977223 */ /* 0x180fe2000001086c */
[-C--:B------:R-:W-:Y:S07]  /*d000*/  FFMA.FTZ R147, R147, R37.reuse, -R108 ;  /* 0x0000002593937223 */ /* 0x080fee000001086c */
[----:B------:R-:W-:Y:S01]  /*d010*/  MUFU.EX2 R42, R42 ;  /* 0x0000002a002a7308 */ /* 0x000fe20000000800 */
[-CC-:B------:R-:W-:Y:S01]  /*d020*/  FFMA.FTZ R143, R143, R37.reuse, -R66.reuse ;  /* 0x000000258f8f7223 */ /* 0x180fe20000010842 */
[----:B---3--:R-:W-:Y:S01]  /*d030*/  F2FP.BF16.F32.PACK_AB R47, R101, R100 ;  /* 0x00000064652f723e */ /* 0x008fe200000010ff */
[-CC-:B------:R-:W-:Y:S07]  /*d040*/  FFMA.FTZ R39, R39, R37.reuse, -R66.reuse ;  /* 0x0000002527277223 */ /* 0x180fee0000010842 */
[----:B------:R-:W3:Y:S01]  /*d050*/  MUFU.EX2 R113, R113 ;  /* 0x0000007100717308 */ /* 0x000ee20000000800 */
[----:B------:R-:W-:Y:S01]  /*d060*/  FFMA.FTZ R128, R127, R37, -R66 ;  /* 0x000000257f807223 */ /* 0x000fe20000010842 */
[C---:B----4-:R-:W-:Y:S01]  /*d070*/  FMUL.FTZ R4, R41.reuse, R96 ;  /* 0x0000006029047220 */ /* 0x050fe20000410000 */
[C---:B------:R-:W-:Y:S07]  /*d080*/  FMUL.FTZ R5, R41.reuse, R97 ;  /* 0x0000006129057220 */ /* 0x040fee0000410000 */
[----:B------:R-:W4:Y:S01]  /*d090*/  MUFU.EX2 R109, R109 ;  /* 0x0000006d006d7308 */ /* 0x000f220000000800 */
[C---:B------:R-:W-:Y:S01]  /*d0a0*/  FMUL.FTZ R9, R41.reuse, R93 ;  /* 0x0000005d29097220 */ /* 0x040fe20000410000 */
[C---:B-----5:R-:W-:Y:S01]  /*d0b0*/  FMUL.FTZ R6, R40.reuse, R98 ;  /* 0x0000006228067220 */ /* 0x060fe20000410000 */
[C---:B------:R-:W-:Y:S07]  /*d0c0*/  FMUL.FTZ R7, R40.reuse, R99 ;  /* 0x0000006328077220 */ /* 0x040fee0000410000 */
[----:B------:R-:W-:Y:S01]  /*d0d0*/  MUFU.EX2 R129, R129 ;  /* 0x0000008100817308 */ /* 0x000fe20000000800 */
[C---:B------:R-:W-:Y:S01]  /*d0e0*/  FMUL.FTZ R8, R41.reuse, R92 ;  /* 0x0000005c29087220 */ /* 0x040fe20000410000 */
[C---:B------:R-:W-:Y:S01]  /*d0f0*/  FMUL.FTZ R10, R40.reuse, R94 ;  /* 0x0000005e280a7220 */ /* 0x040fe20000410000 */
[C---:B------:R-:W-:Y:S07]  /*d100*/  FMUL.FTZ R11, R40.reuse, R95 ;  /* 0x0000005f280b7220 */ /* 0x040fee0000410000 */
[----:B------:R-:W5:Y:S01]  /*d110*/  MUFU.EX2 R110, R110 ;  /* 0x0000006e006e7308 */ /* 0x000f620000000800 */
[----:B------:R-:W-:Y:S01]  /*d120*/  FMUL.FTZ R17, R41, R85 ;  /* 0x0000005529117220 */ /* 0x000fe20000410000 */
[----:B---3--:R-:W-:Y:S01]  /*d130*/  F2FP.BF16.F32.PACK_AB R44, R113, R42 ;  /* 0x0000002a712c723e */ /* 0x008fe200000010ff */
[C---:B------:R-:W-:Y:S01]  /*d140*/  FMUL.FTZ R18, R40.reuse, R86 ;  /* 0x0000005628127220 */ /* 0x040fe20000410000 */
[C---:B------:R-:W-:Y:S01]  /*d150*/  FMUL.FTZ R19, R40.reuse, R87 ;  /* 0x0000005728137220 */ /* 0x040fe20000410000 */
[----:B------:R-:W-:Y:S01]  /*d160*/  FMUL.FTZ R16, R41, R84 ;  /* 0x0000005429107220 */ /* 0x000fe20000410000 */
[----:B----4-:R-:W-:Y:S01]  /*d170*/  F2FP.BF16.F32.PACK_AB R46, R109, R112 ;  /* 0x000000706d2e723e */ /* 0x010fe200000010ff */
[C---:B------:R-:W-:Y:S01]  /*d180*/  FMUL.FTZ R24, R41.reuse, R76 ;  /* 0x0000004c29187220 */ /* 0x040fe20000410000 */
[----:B------:R-:W-:Y:S01]  /*d190*/  FMUL.FTZ R25, R41, R77 ;  /* 0x0000004d29197220 */ /* 0x000fe20000410000 */
[-CC-:B------:R-:W-:Y:S01]  /*d1a0*/  FFMA.FTZ R76, R55, R37.reuse, -R108.reuse ;  /* 0x00000025374c7223 */ /* 0x180fe2000001086c */
[--C-:B------:R-:W-:Y:S01]  /*d1b0*/  FFMA.FTZ R77, R53, R37, -R108.reuse ;  /* 0x00000025354d7223 */ /* 0x100fe2000001086c */
[----:B------:R-:W-:Y:S01]  /*d1c0*/  FMUL.FTZ R26, R40, R78 ;  /* 0x0000004e281a7220 */ /* 0x000fe20000410000 */
[----:B------:R-:W3:Y:S01]  /*d1d0*/  LDSM.16.MT88.4 R52, [R164+0x6800] ;  /* 0x00680000a434783b */ /* 0x000ee20000004200 */
[----:B------:R4:W-:Y:S01]  /*d1e0*/  MUFU.EX2 R78, R32 ;  /* 0x00000020004e7308 */ /* 0x0009e20000000800 */
[----:B-----5:R-:W-:Y:S01]  /*d1f0*/  F2FP.BF16.F32.PACK_AB R45, R110, R129 ;  /* 0x000000816e2d723e */ /* 0x020fe200000010ff */
[-C--:B------:R-:W-:Y:S01]  /*d200*/  FFMA.FTZ R84, R135, R37.reuse, -R108 ;  /* 0x0000002587547223 */ /* 0x080fe2000001086c */
[----:B------:R-:W-:Y:S07]  /*d210*/  FFMA.FTZ R135, R61, R37, -R66 ;  /* 0x000000253d877223 */ /* 0x000fee0000010842 */
[----:B------:R-:W-:Y:S01]  /*d220*/  MUFU.EX2 R76, R76 ;  /* 0x0000004c004c7308 */ /* 0x000fe20000000800 */
[C---:B------:R-:W-:Y:S01]  /*d230*/  FMUL.FTZ R33, R41.reuse, R69 ;  /* 0x0000004529217220 */ /* 0x040fe20000410000 */
[C---:B------:R-:W-:Y:S01]  /*d240*/  FMUL.FTZ R34, R40.reuse, R70 ;  /* 0x0000004628227220 */ /* 0x040fe20000410000 */
[----:B------:R-:W-:Y:S01]  /*d250*/  LDSM.16.MT88.4 R92, [R164+0x9800] ;  /* 0x00980000a45c783b */ /* 0x000fe20000004200 */
[C---:B-1----:R-:W-:Y:S06]  /*d260*/  HMMA.16816.F32.BF16 R4, R44.reuse, R12, R4 ;  /* 0x0000000c2c04723c */ /* 0x042fec0000041804 */
[----:B------:R-:W-:Y:S10]  /*d270*/  MUFU.EX2 R77, R77 ;  /* 0x0000004d004d7308 */ /* 0x000ff40000000800 */
[----:B------:R1:W-:Y:S01]  /*d280*/  MUFU.EX2 R133, R84 ;  /* 0x0000005400857308 */ /* 0x0003e20000000800 */
[C---:B----4-:R-:W-:Y:S01]  /*d290*/  FMUL.FTZ R32, R41.reuse, R68 ;  /* 0x0000004429207220 */ /* 0x050fe20000410000 */
[C---:B------:R-:W-:Y:S01]  /*d2a0*/  FMUL.FTZ R12, R41.reuse, R88 ;  /* 0x00000058290c7220 */ /* 0x040fe20000410000 */
[C---:B------:R-:W-:Y:S07]  /*d2b0*/  HMMA.16816.F32.BF16 R8, R44.reuse, R14, R8 ;  /* 0x0000000e2c08723c */ /* 0x040fee0000041808 */
[----:B------:R4:W-:Y:S01]  /*d2c0*/  MUFU.EX2 R68, R60 ;  /* 0x0000003c00447308 */ /* 0x0009e20000000800 */
[----:B------:R-:W-:Y:S01]  /*d2d0*/  FMUL.FTZ R13, R41, R89 ;  /* 0x00000059290d7220 */ /* 0x000fe20000410000 */
[C---:B------:R-:W-:Y:S01]  /*d2e0*/  FMUL.FTZ R14, R40.reuse, R90 ;  /* 0x0000005a280e7220 */ /* 0x040fe20000410000 */
[C---:B------:R-:W-:Y:S07]  /*d2f0*/  FMUL.FTZ R15, R40.reuse, R91 ;  /* 0x0000005b280f7220 */ /* 0x040fee0000410000 */
[----:B------:R-:W-:Y:S01]  /*d300*/  MUFU.EX2 R116, R116 ;  /* 0x0000007400747308 */ /* 0x000fe20000000800 */
[-CC-:B------:R-:W-:Y:S01]  /*d310*/  FFMA.FTZ R70, R217, R37.reuse, -R108.reuse ;  /* 0x00000025d9467223 */ /* 0x180fe2000001086c */
[-C--:B------:R-:W-:Y:S01]  /*d320*/  FFMA.FTZ R97, R203, R37.reuse, -R108 ;  /* 0x00000025cb617223 */ /* 0x080fe2000001086c */
[-CC-:B------:R-:W-:Y:S07]  /*d330*/  FFMA.FTZ R96, R155, R37.reuse, -R66.reuse ;  /* 0x000000259b607223 */ /* 0x180fee0000010842 */
[----:B------:R-:W-:Y:S01]  /*d340*/  MUFU.EX2 R149, R151 ;  /* 0x0000009700957308 */ /* 0x000fe20000000800 */
[----:B-1----:R-:W-:Y:S01]  /*d350*/  LDSM.16.MT88.4 R84, [R160+0x9800] ;  /* 0x00980000a054783b */ /* 0x002fe20000004200 */
[C---:B--2---:R-:W-:Y:S08]  /*d360*/  HMMA.16816.F32.BF16 R12, R44.reuse, R20, R12 ;  /* 0x000000142c0c723c */ /* 0x044ff0000004180c */
[----:B------:R-:W-:Y:S01]  /*d370*/  MUFU.EX2 R70, R70 ;  /* 0x0000004600467308 */ /* 0x000fe20000000800 */
[----:B----4-:R-:W-:Y:S01]  /*d380*/  FFMA.FTZ R60, R141, R37, -R66 ;  /* 0x000000258d3c7223 */ /* 0x010fe20000010842 */
[C---:B------:R-:W-:Y:S01]  /*d390*/  FMUL.FTZ R20, R41.reuse, R80 ;  /* 0x0000005029147220 */ /* 0x040fe20000410000 */
[----:B------:R-:W-:Y:S07]  /*d3a0*/  FMUL.FTZ R21, R41, R81 ;  /* 0x0000005129157220 */ /* 0x000fee0000410000 */
[----:B------:R-:W-:Y:S01]  /*d3b0*/  MUFU.EX2 R97, R97 ;  /* 0x0000006100617308 */ /* 0x000fe20000000800 */
[----:B------:R-:W-:Y:S01]  /*d3c0*/  FFMA.FTZ R81, R27, R37, -R108 ;  /* 0x000000251b517223 */ /* 0x000fe2000001086c */
[C---:B------:R-:W-:Y:S08]  /*d3d0*/  HMMA.16816.F32.BF16 R16, R44.reuse, R22, R16 ;  /* 0x000000162c10723c */ /* 0x040ff00000041810 */
[----:B------:R-:W-:Y:S01]  /*d3e0*/  MUFU.EX2 R139, R60 ;  /* 0x0000003c008b7308 */ /* 0x000fe20000000800 */
[C---:B------:R-:W-:Y:S01]  /*d3f0*/  FMUL.FTZ R22, R40.reuse, R82 ;  /* 0x0000005228167220 */ /* 0x040fe20000410000 */
[C---:B------:R-:W-:Y:S01]  /*d400*/  FMUL.FTZ R23, R40.reuse, R83 ;  /* 0x0000005328177220 */ /* 0x040fe20000410000 */
[C---:B------:R-:W-:Y:S07]  /*d410*/  FMUL.FTZ R27, R40.reuse, R79 ;  /* 0x0000004f281b7220 */ /* 0x040fee0000410000 */
[----:B------:R-:W1:Y:S01]  /*d420*/  MUFU.EX2 R81, R81 ;  /* 0x0000005100517308 */ /* 0x000e620000000800 */
[----:B------:R-:W-:Y:S01]  /*d430*/  FFMA.FTZ R127, R43, R37, -R66 ;  /* 0x000000252b7f7223 */ /* 0x000fe20000010842 */
[C---:B------:R-:W-:Y:S01]  /*d440*/  FFMA.FTZ R196, R41.reuse, R196, R42 ;  /* 0x000000c429c47223 */ /* 0x040fe2000001002a */
[C---:B------:R-:W-:Y:S07]  /*d450*/  FFMA.FTZ R129, R40.reuse, R195, R129 ;  /* 0x000000c328817223 */ /* 0x040fee0000010081 */
[----:B------:R-:W-:Y:S01]  /*d460*/  MUFU.EX2 R96, R96 ;  /* 0x0000006000607308 */ /* 0x000fe20000000800 */
[C---:B------:R-:W-:Y:S03]  /*d470*/  HMMA.16816.F32.BF16 R20, R44.reuse, R28, R20 ;  /* 0x0000001c2c14723c */ /* 0x040fe60000041814 */
[C---:B------:R-:W-:Y:S01]  /*d480*/  FMUL.FTZ R28, R41.reuse, R72 ;  /* 0x00000048291c7220 */ /* 0x040fe20000410000 */
[----:B------:R-:W-:Y:S01]  /*d490*/  FMUL.FTZ R29, R41, R73 ;  /* 0x00000049291d7220 */ /* 0x000fe20000410000 */
[-CC-:B------:R-:W-:Y:S01]  /*d4a0*/  FFMA.FTZ R72, R57, R37.reuse, -R66.reuse ;  /* 0x0000002539487223 */ /* 0x180fe20000010842 */
[----:B------:R-:W-:Y:S01]  /*d4b0*/  FFMA.FTZ R73, R35, R37, -R66 ;  /* 0x0000002523497223 */ /* 0x000fe20000010842 */
[----:B------:R-:W2:Y:S01]  /*d4c0*/  LDSM.16.MT88.4 R56, [R160+0x6800] ;  /* 0x00680000a038783b */ /* 0x000ea20000004200 */
[C---:B------:R-:W-:Y:S01]  /*d4d0*/  HMMA.16816.F32.BF16 R24, R44.reuse, R30, R24 ;  /* 0x0000001e2c18723c */ /* 0x040fe20000041818 */
[----:B------:R-:W-:Y:S02]  /*d4e0*/  MUFU.EX2 R114, R114 ;  /* 0x0000007200727308 */ /* 0x000fe40000000800 */
[C---:B------:R-:W-:Y:S01]  /*d4f0*/  FMUL.FTZ R30, R40.reuse, R74 ;  /* 0x0000004a281e7220 */ /* 0x040fe20000410000 */
[C---:B------:R-:W-:Y:S07]  /*d500*/  FMUL.FTZ R31, R40.reuse, R75 ;  /* 0x0000004b281f7220 */ /* 0x040fee0000410000 */
[----:B------:R-:W-:Y:S01]  /*d510*/  MUFU.EX2 R72, R72 ;  /* 0x0000004800487308 */ /* 0x000fe20000000800 */
[----:B------:R-:W-:Y:S01]  /*d520*/  FMUL.FTZ R35, R40, R71 ;  /* 0x0000004728237220 */ /* 0x000fe20000410000 */
[-CC-:B------:R-:W-:Y:S01]  /*d530*/  FFMA.FTZ R74, R219, R37.reuse, -R108.reuse ;  /* 0x00000025db4a7223 */ /* 0x180fe2000001086c */
[----:B------:R-:W-:Y:S07]  /*d540*/  FADD.FTZ R129, R110, R129 ;  /* 0x000000816e817221 */ /* 0x000fee0000010000 */
[----:B------:R-:W4:Y:S01]  /*d550*/  MUFU.EX2 R75, R62 ;  /* 0x0000003e004b7308 */ /* 0x000f220000000800 */
[-CC-:B------:R-:W-:Y:S01]  /*d560*/  FFMA.FTZ R79, R221, R37.reuse, -R108.reuse ;  /* 0x00000025dd4f7223 */ /* 0x180fe2000001086c */
[C---:B------:R-:W-:Y:S08]  /*d570*/  HMMA.16816.F32.BF16 R28, R44.reuse, R48, R28 ;  /* 0x000000302c1c723c */ /* 0x040ff0000004181c */
[----:B------:R-:W5:Y:S01]  /*d580*/  MUFU.EX2 R73, R73 ;  /* 0x0000004900497308 */ /* 0x000f620000000800 */
[-C--:B------:R-:W-:Y:S01]  /*d590*/  FFMA.FTZ R69, R215, R37.reuse, -R108 ;  /* 0x00000025d7457223 */ /* 0x080fe2000001086c */
[-CC-:B------:R-:W-:Y:S01]  /*d5a0*/  FFMA.FTZ R83, R213, R37.reuse, -R66.reuse ;  /* 0x00000025d5537223 */ /* 0x180fe20000010842 */
[-CC-:B------:R-:W-:Y:S07]  /*d5b0*/  FFMA.FTZ R82, R211, R37.reuse, -R66.reuse ;  /* 0x00000025d3527223 */ /* 0x180fee0000010842 */
[----:B------:R-:W-:Y:S01]  /*d5c0*/  MUFU.EX2 R74, R74 ;  /* 0x0000004a004a7308 */ /* 0x000fe20000000800 */
[--C-:B------:R-:W-:Y:S01]  /*d5d0*/  FFMA.FTZ R80, R209, R37, -R66.reuse ;  /* 0x00000025d1507223 */ /* 0x100fe20000010842 */
[----:B------:R-:W-:Y:S01]  /*d5e0*/  HMMA.16816.F32.BF16 R32, R44, R50, R32 ;  /* 0x000000322c20723c */ /* 0x000fe20000041820 */
[----:B------:R-:W2:Y:S07]  /*d5f0*/  LDSM.16.MT88.4 R48, [R103+0x6800] ;  /* 0x006800006730783b */ /* 0x000eae0000004200 */
[----:B------:R-:W-:Y:S01]  /*d600*/  MUFU.EX2 R145, R147 ;  /* 0x0000009300917308 */ /* 0x000fe20000000800 */
[----:B-1----:R-:W-:Y:S01]  /*d610*/  F2FP.BF16.F32.PACK_AB R44, R78, R81 ;  /* 0x000000514e2c723e */ /* 0x002fe200000010ff */
[----:B------:R-:W-:Y:S01]  /*d620*/  FFMA.FTZ R71, R207, R37, -R66 ;  /* 0x00000025cf477223 */ /* 0x000fe20000010842 */
[----:B------:R-:W-:Y:S07]  /*d630*/  F2FP.BF16.F32.PACK_AB R46, R77, R76 ;  /* 0x0000004c4d2e723e */ /* 0x000fee00000010ff */
[----:B------:R-:W-:Y:S01]  /*d640*/  MUFU.EX2 R120, R120 ;  /* 0x0000007800787308 */ /* 0x000fe20000000800 */
[----:B----4-:R-:W-:Y:S01]  /*d650*/  F2FP.BF16.F32.PACK_AB R45, R72, R75 ;  /* 0x0000004b482d723e */ /* 0x010fe200000010ff */
[--C-:B------:R-:W-:Y:S01]  /*d660*/  FFMA.FTZ R90, R205, R37, -R108.reuse ;  /* 0x00000025cd5a7223 */ /* 0x100fe2000001086c */
[----:B-----5:R-:W-:Y:S01]  /*d670*/  F2FP.BF16.F32.PACK_AB R47, R68, R73 ;  /* 0x00000049442f723e */ /* 0x020fe200000010ff */
[----:B------:R-:W-:Y:S06]  /*d680*/  LDSM.16.MT88.4 R60, [R103+0x8800] ;  /* 0x00880000673c783b */ /* 0x000fec0000004200 */
[----:B------:R-:W-:Y:S01]  /*d690*/  MUFU.EX2 R141, R143 ;  /* 0x0000008f008d7308 */ /* 0x000fe20000000800 */
[-CC-:B------:R-:W-:Y:S01]  /*d6a0*/  FFMA.FTZ R91, R201, R37.reuse, -R108.reuse ;  /* 0x00000025c95b7223 */ /* 0x180fe2000001086c */
[-C--:B------:R-:W-:Y:S01]  /*d6b0*/  FFMA.FTZ R88, R199, R37.reuse, -R108 ;  /* 0x00000025c7587223 */ /* 0x080fe2000001086c */
[-CC-:B------:R-:W-:Y:S07]  /*d6c0*/  FFMA.FTZ R99, R197, R37.reuse, -R66.reuse ;  /* 0x00000025c5637223 */ /* 0x180fee0000010842 */
[----:B------:R-:W-:Y:S01]  /*d6d0*/  MUFU.EX2 R118, R118 ;  /* 0x0000007600767308 */ /* 0x000fe20000000800 */
[C---:B---3--:R-:W-:Y:S09]  /*d6e0*/  HMMA.16816.F32.BF16 R4, R44.reuse, R52, R4 ;  /* 0x000000342c04723c */ /* 0x048ff20000041804 */
[----:B------:R-:W1:Y:S01]  /*d6f0*/  MUFU.EX2 R79, R79 ;  /* 0x0000004f004f7308 */ /* 0x000e620000000800 */
[-CC-:B------:R-:W-:Y:S01]  /*d700*/  FFMA.FTZ R98, R159, R37.reuse, -R66.reuse ;  /* 0x000000259f627223 */ /* 0x180fe20000010842 */
[-C--:B------:R-:W-:Y:S01]  /*d710*/  FFMA.FTZ R89, R157, R37.reuse, -R66 ;  /* 0x000000259d597223 */ /* 0x080fe20000010842 */
[-CC-:B------:R-:W-:Y:S07]  /*d720*/  FFMA.FTZ R122, R137, R37.reuse, -R108.reuse ;  /* 0x00000025897a7223 */ /* 0x180fee000001086c */
[----:B------:R-:W3:Y:S01]  /*d730*/  MUFU.EX2 R69, R69 ;  /* 0x0000004500457308 */ /* 0x000ee20000000800 */
[C---:B------:R-:W-:Y:S01]  /*d740*/  HMMA.16816.F32.BF16 R8, R44.reuse, R54, R8 ;  /* 0x000000362c08723c */ /* 0x040fe20000041808 */
[----:B------:R-:W4:Y:S08]  /*d750*/  LDSM.16.MT88.4 R52, [R102+0x6800] ;  /* 0x006800006634783b */ /* 0x000f300000004200 */
[----:B------:R-:W-:Y:S01]  /*d760*/  MUFU.EX2 R83, R83 ;  /* 0x0000005300537308 */ /* 0x000fe20000000800 */
[-CC-:B------:R-:W-:Y:S01]  /*d770*/  FFMA.FTZ R131, R131, R37.reuse, -R108.reuse ;  /* 0x0000002583837223 */ /* 0x180fe2000001086c */
[-C--:B------:R-:W-:Y:S01]  /*d780*/  FFMA.FTZ R130, R123, R37.reuse, -R108 ;  /* 0x000000257b827223 */ /* 0x080fe2000001086c */
[-C--:B------:R-:W-:Y:S07]  /*d790*/  FFMA.FTZ R132, R115, R37.reuse, -R66 ;  /* 0x0000002573847223 */ /* 0x080fee0000010842 */
[----:B------:R-:W5:Y:S01]  /*d7a0*/  MUFU.EX2 R82, R82 ;  /* 0x0000005200527308 */ /* 0x000f620000000800 */
[C---:B--2---:R-:W-:Y:S09]  /*d7b0*/  HMMA.16816.F32.BF16 R12, R44.reuse, R56, R12 ;  /* 0x000000382c0c723c */ /* 0x044ff2000004180c */
[----:B------:R-:W-:Y:S01]  /*d7c0*/  MUFU.EX2 R80, R80 ;  /* 0x0000005000507308 */ /* 0x000fe20000000800 */
[-CC-:B------:R-:W-:Y:S01]  /*d7d0*/  FFMA.FTZ R125, R125, R37.reuse, -R108.reuse ;  /* 0x000000257d7d7223 */ /* 0x180fe2000001086c */
[-C--:B------:R-:W-:Y:S01]  /*d7e0*/  FFMA.FTZ R121, R121, R37.reuse, -R108 ;  /* 0x0000002579797223 */ /* 0x080fe2000001086c */
[-C--:B------:R-:W-:Y:S07]  /*d7f0*/  FFMA.FTZ R111, R111, R37.reuse, -R66 ;  /* 0x000000256f6f7223 */ /* 0x080fee0000010842 */
[----:B------:R-:W2:Y:S01]  /*d800*/  MUFU.EX2 R71, R71 ;  /* 0x0000004700477308 */ /* 0x000ea20000000800 */
[C---:B------:R-:W-:Y:S01]  /*d810*/  HMMA.16816.F32.BF16 R16, R44.reuse, R58, R16 ;  /* 0x0000003a2c10723c */ /* 0x040fe20000041810 */
[----:B------:R-:W2:Y:S08]  /*d820*/  LDSM.16.MT88.4 R56, [R164+0x7000] ;  /* 0x00700000a438783b */ /* 0x000eb00000004200 */
[----:B------:R-:W-:Y:S01]  /*d830*/  MUFU.EX2 R90, R90 ;  /* 0x0000005a005a7308 */ /* 0x000fe20000000800 */
[-C--:B------:R-:W-:Y:S01]  /*d840*/  FFMA.FTZ R67, R67, R37.reuse, -R108 ;  /* 0x0000002543437223 */ /* 0x080fe2000001086c */
[----:B------:R-:W-:Y:S01]  /*d850*/  FFMA.FTZ R64, R64, R37, -R66 ;  /* 0x0000002540407223 */ /* 0x000fe20000010842 */
[----:B------:R-:W-:Y:S07]  /*d860*/  FADD.FTZ R113, R113, R196 ;  /* 0x000000c471717221 */ /* 0x000fee0000010000 */
[----:B------:R-:W-:Y:S01]  /*d870*/  MUFU.EX2 R91, R91 ;  /* 0x0000005b005b7308 */ /* 0x000fe20000000800 */
[C---:B------:R-:W-:Y:S09]  /*d880*/  HMMA.16816.F32.BF16 R20, R44.reuse, R48, R20 ;  /* 0x000000302c14723c */ /* 0x040ff20000041814 */
[----:B------:R-:W-:Y:S01]  /*d890*/  MUFU.EX2 R88, R88 ;  /* 0x0000005800587308 */ /* 0x000fe20000000800 */
[----:B------:R-:W-:Y:S01]  /*d8a0*/  FADD.FTZ R112, R112, R113 ;  /* 0x0000007170707221 */ /* 0x000fe20000010000 */
[----:B------:R-:W-:Y:S08]  /*d8b0*/  ISETP.GT.AND P0, PT, R192, R173, PT ;  /* 0x000000adc000720c */ /* 0x000ff00003f04270 */
[----:B------:R-:W-:Y:S01]  /*d8c0*/  MUFU.EX2 R99, R99 ;  /* 0x0000006300637308 */ /* 0x000fe20000000800 */
[C---:B------:R-:W-:Y:S01]  /*d8d0*/  HMMA.16816.F32.BF16 R24, R44.reuse, R50, R24 ;  /* 0x000000322c18723c */ /* 0x040fe20000041818 */
[----:B------:R-:W2:Y:S08]  /*d8e0*/  LDSM.16.MT88.4 R48, [R160+0x7000] ;  /* 0x00700000a030783b */ /* 0x000eb00000004200 */
[----:B------:R-:W-:Y:S01]  /*d8f0*/  MUFU.EX2 R98, R98 ;  /* 0x0000006200627308 */ /* 0x000fe20000000800 */
[----:B------:R-:W-:Y:S09]  /*d900*/  FADD.FTZ R112, R109, R112 ;  /* 0x000000706d707221 */ /* 0x000ff20000010000 */
[----:B------:R-:W-:Y:S01]  /*d910*/  MUFU.EX2 R89, R89 ;  /* 0x0000005900597308 */ /* 0x000fe20000000800 */
[----:B------:R-:W-:Y:S01]  /*d920*/  FADD.FTZ R81, R81, R112 ;  /* 0x0000007051517221 */ /* 0x000fe20000010000 */
[C---:B----4-:R-:W-:Y:S08]  /*d930*/  HMMA.16816.F32.BF16 R28, R44.reuse, R52, R28 ;  /* 0x000000342c1c723c */ /* 0x050ff0000004181c */
[----:B------:R-:W4:Y:S01]  /*d940*/  MUFU.EX2 R122, R122 ;  /* 0x0000007a007a7308 */ /* 0x000f220000000800 */
[----:B------:R-:W-:Y:S09]  /*d950*/  FADD.FTZ R81, R78, R81 ;  /* 0x000000514e517221 */ /* 0x000ff20000010000 */
[----:B------:R-:W-:Y:S01]  /*d960*/  MUFU.EX2 R124, R124 ;  /* 0x0000007c007c7308 */ /* 0x000fe20000000800 */
[----:B------:R-:W-:Y:S01]  /*d970*/  HMMA.16816.F32.BF16 R32, R44, R54, R32 ;  /* 0x000000362c20723c */ /* 0x000fe20000041820 */
[----:B------:R-:W4:Y:S08]  /*d980*/  LDSM.16.MT88.4 R52, [R103+0x7000] ;  /* 0x007000006734783b */ /* 0x000f300000004200 */
[----:B------:R-:W4:Y:S01]  /*d990*/  MUFU.EX2 R131, R131 ;  /* 0x0000008300837308 */ /* 0x000f220000000800 */
[----:B-1----:R-:W-:Y:S02]  /*d9a0*/  F2FP.BF16.F32.PACK_AB R44, R74, R79 ;  /* 0x0000004f4a2c723e */ /* 0x002fe400000010ff */
[----:B---3--:R-:W-:Y:S07]  /*d9b0*/  F2FP.BF16.F32.PACK_AB R46, R69, R70 ;  /* 0x00000046452e723e */ /* 0x008fee00000010ff */
[----:B------:R-:W-:Y:S01]  /*d9c0*/  MUFU.EX2 R126, R126 ;  /* 0x0000007e007e7308 */ /* 0x000fe20000000800 */
[----:B-----5:R-:W-:Y:S02]  /*d9d0*/  F2FP.BF16.F32.PACK_AB R45, R82, R83 ;  /* 0x00000053522d723e */ /* 0x020fe400000010ff */
[----:B--2---:R-:W-:Y:S07]  /*d9e0*/  F2FP.BF16.F32.PACK_AB R47, R71, R80 ;  /* 0x00000050472f723e */ /* 0x004fee00000010ff */
[----:B------:R-:W1:Y:S01]  /*d9f0*/  MUFU.EX2 R135, R135 ;  /* 0x0000008700877308 */ /* 0x000e620000000800 */
[----:B----4-:R-:W-:Y:S09]  /*da00*/  F2FP.BF16.F32.PACK_AB R40, R133, R122 ;  /* 0x0000007a8528723e */ /* 0x010ff200000010ff */
[----:B------:R-:W-:Y:S01]  /*da10*/  MUFU.EX2 R128, R128 ;  /* 0x0000008000807308 */ /* 0x000fe20000000800 */
[C---:B------:R-:W-:Y:S09]  /*da20*/  HMMA.16816.F32.BF16 R4, R44.reuse, R56, R4 ;  /* 0x000000382c04723c */ /* 0x040ff20000041804 */
[----:B------:R-:W2:Y:S01]  /*da30*/  MUFU.EX2 R127, R127 ;  /* 0x0000007f007f7308 */ /* 0x000ea20000000800 */
[----:B------:R-:W-:Y:S09]  /*da40*/  F2FP.BF16.F32.PACK_AB R42, R131, R124 ;  /* 0x0000007c832a723e */ /* 0x000ff200000010ff */
[----:B------:R-:W-:Y:S01]  /*da50*/  MUFU.EX2 R123, R125 ;  /* 0x0000007d007b7308 */ /* 0x000fe20000000800 */
[C---:B------:R-:W-:Y:S01]  /*da60*/  HMMA.16816.F32.BF16 R8, R44.reuse, R58, R8 ;  /* 0x0000003a2c08723c */ /* 0x040fe20000041808 */
[----:B------:R-:W3:Y:S08]  /*da70*/  LDSM.16.MT88.4 R56, [R102+0x7000] ;  /* 0x007000006638783b */ /* 0x000ef00000004200 */
[----:B------:R-:W4:Y:S01]  /*da80*/  MUFU.EX2 R130, R130 ;  /* 0x0000008200827308 */ /* 0x000f220000000800 */
[----:B-1----:R-:W-:Y:S09]  /*da90*/  F2FP.BF16.F32.PACK_AB R41, R135, R126 ;  /* 0x0000007e8729723e */ /* 0x002ff200000010ff */
[----:B------:R-:W-:Y:S01]  /*daa0*/  MUFU.EX2 R132, R132 ;  /* 0x0000008400847308 */ /* 0x000fe20000000800 */
[C---:B------:R-:W-:Y:S03]  /*dab0*/  HMMA.16816.F32.BF16 R12, R44.reuse, R48, R12 ;  /* 0x000000302c0c723c */ /* 0x040fe6000004180c */
[----:B--2---:R-:W-:Y:S05]  /*dac0*/  F2FP.BF16.F32.PACK_AB R43, R127, R128 ;  /* 0x000000807f2b723e */ /* 0x004fea00000010ff */
[C---:B------:R-:W-:Y:S01]  /*dad0*/  HMMA.16816.F32.BF16 R16, R44.reuse, R50, R16 ;  /* 0x000000322c10723c */ /* 0x040fe20000041810 */
[----:B------:R-:W1:Y:S07]  /*dae0*/  LDSM.16.MT88.4 R48, [R164+0x7800] ;  /* 0x00780000a430783b */ /* 0x000e6e0000004200 */
[C---:B------:R-:W-:Y:S08]  /*daf0*/  HMMA.16816.F32.BF16 R20, R44.reuse, R52, R20 ;  /* 0x000000342c14723c */ /* 0x040ff00000041814 */
        /* <DEDUP_REMOVED lines=30> */
[----:B------:R-:W-:Y:S07]  /*dce0*/  LDSM.16.MT88.4 R56, [R160+0x8800] ;  /* 0x00880000a038783b */ /* 0x000fee0000004200 */
[C---:B-1----:R-:W-:Y:S08]  /*dcf0*/  HMMA.16816.F32.BF16 R20, R44.reuse, R48, R20 ;  /* 0x000000302c14723c */ /* 0x042ff00000041814 */
        /* <DEDUP_REMOVED lines=10> */
[-C--:B------:R-:W-:Y:S02]  /*dda0*/  FFMA.FTZ R56, R119, R37.reuse, -R108 ;  /* 0x0000002577387223 */ /* 0x080fe4000001086c */
[----:B------:R-:W-:Y:S03]  /*ddb0*/  MUFU.EX2 R119, R121 ;  /* 0x0000007900777308 */ /* 0x000fe60000000800 */
[C---:B------:R-:W-:Y:S08]  /*ddc0*/  HMMA.16816.F32.BF16 R16, R40.reuse, R58, R16 ;  /* 0x0000003a2810723c */ /* 0x040ff00000041810 */
[C---:B------:R-:W-:Y:S01]  /*ddd0*/  HMMA.16816.F32.BF16 R20, R40.reuse, R60, R20 ;  /* 0x0000003c2814723c */ /* 0x040fe20000041814 */
[----:B------:R3:W5:Y:S02]  /*dde0*/  MUFU.EX2 R60, R56 ;  /* 0x00000038003c7308 */ /* 0x0007640000000800 */
[-CC-:B------:R-:W-:Y:S05]  /*ddf0*/  FFMA.FTZ R61, R117, R37.reuse, -R66.reuse ;  /* 0x00000025753d7223 */ /* 0x180fea0000010842 */
[C---:B------:R-:W-:Y:S03]  /*de00*/  HMMA.16816.F32.BF16 R24, R40.reuse, R62, R24 ;  /* 0x0000003e2818723c */ /* 0x040fe60000041818 */
[----:B------:R-:W1:Y:S01]  /*de10*/  MUFU.EX2 R61, R61 ;  /* 0x0000003d003d7308 */ /* 0x000e620000000800 */
[----:B------:R-:W-:Y:S09]  /*de20*/  FFMA.FTZ R63, R107, R37, -R66 ;  /* 0x000000256b3f7223 */ /* 0x000ff20000010842 */
[----:B------:R-:W-:Y:S01]  /*de30*/  MUFU.EX2 R62, R111 ;  /* 0x0000006f003e7308 */ /* 0x000fe20000000800 */
[----:B---3--:R-:W3:Y:S01]  /*de40*/  LDSM.16.MT88.4 R56, [R103+0x9000] ;  /* 0x009000006738783b */ /* 0x008ee20000004200 */
[C---:B--2---:R-:W-:Y:S08]  /*de50*/  HMMA.16816.F32.BF16 R28, R40.reuse, R44, R28 ;  /* 0x0000002c281c723c */ /* 0x044ff0000004181c */
[----:B------:R-:W2:Y:S01]  /*de60*/  MUFU.EX2 R63, R63 ;  /* 0x0000003f003f7308 */ /* 0x000ea20000000800 */
[----:B------:R-:W-:Y:S01]  /*de70*/  FADD.FTZ R44, R100, R129 ;  /* 0x00000081642c7221 */ /* 0x000fe20000010000 */
[----:B------:R-:W-:Y:S03]  /*de80*/  IMAD.MOV.U32 R100, RZ, RZ, R36 ;  /* 0x000000ffff647224 */ /* 0x000fe600078e0024 */
[----:B------:R-:W-:Y:S01]  /*de90*/  FADD.FTZ R44, R101, R44 ;  /* 0x0000002c652c7221 */ /* 0x000fe20000010000 */
[----:B------:R-:W-:Y:S03]  /*dea0*/  HMMA.16816.F32.BF16 R32, R40, R46, R32 ;  /* 0x0000002e2820723c */ /* 0x000fe60000041820 */
[----:B----4-:R-:W-:Y:S01]  /*deb0*/  F2FP.BF16.F32.PACK_AB R40, R130, R123 ;  /* 0x0000007b8228723e */ /* 0x010fe200000010ff */
[----:B------:R-:W-:Y:S01]  /*dec0*/  FADD.FTZ R75, R75, R44 ;  /* 0x0000002c4b4b7221 */ /* 0x000fe20000010000 */
[----:B-----5:R-:W-:Y:S01]  /*ded0*/  F2FP.BF16.F32.PACK_AB R42, R60, R119 ;  /* 0x000000773c2a723e */ /* 0x020fe200000010ff */
[----:B------:R-:W4:Y:S01]  /*dee0*/  LDSM.16.MT88.4 R44, [R102+0x9000] ;  /* 0x00900000662c783b */ /* 0x000f220000004200 */
[----:B-1----:R-:W-:Y:S01]  /*def0*/  F2FP.BF16.F32.PACK_AB R41, R132, R61 ;  /* 0x0000003d8429723e */ /* 0x002fe200000010ff */
[----:B------:R-:W-:Y:S01]  /*df00*/  FADD.FTZ R72, R72, R75 ;  /* 0x0000004b48487221 */ /* 0x000fe20000010000 */
[----:B--2---:R-:W-:Y:S01]  /*df10*/  F2FP.BF16.F32.PACK_AB R43, R63, R62 ;  /* 0x0000003e3f2b723e */ /* 0x004fe200000010ff */
[----:B------:R-:W-:Y:S02]  /*df20*/  IMAD.MOV.U32 R101, RZ, RZ, R0 ;  /* 0x000000ffff657224 */ /* 0x000fe400078e0000 */
[----:B------:R-:W-:Y:S04]  /*df30*/  FADD.FTZ R73, R73, R72 ;  /* 0x0000004849497221 */ /* 0x000fe80000010000 */
[C---:B------:R-:W-:Y:S03]  /*df40*/  HMMA.16816.F32.BF16 R4, R40.reuse, R48, R4 ;  /* 0x000000302804723c */ /* 0x040fe60000041804 */
[----:B------:R-:W-:Y:S01]  /*df50*/  FADD.FTZ R68, R68, R73 ;  /* 0x0000004944447221 */ /* 0x000fe20000010000 */
[-CC-:B------:R-:W-:Y:S01]  /*df60*/  FFMA.FTZ R48, R105, R37.reuse, -R108.reuse ;  /* 0x0000002569307223 */ /* 0x180fe2000001086c */
[-CC-:B------:R-:W-:Y:S01]  /*df70*/  FFMA.FTZ R49, R106, R37.reuse, -R108.reuse ;  /* 0x000000256a317223 */ /* 0x180fe2000001086c */
[-C--:B------:R-:W-:Y:S02]  /*df80*/  FFMA.FTZ R108, R104, R37.reuse, -R108 ;  /* 0x00000025686c7223 */ /* 0x080fe4000001086c */
[C---:B------:R-:W-:Y:S02]  /*df90*/  HMMA.16816.F32.BF16 R8, R40.reuse, R50, R8 ;  /* 0x000000322808723c */ /* 0x040fe40000041808 */
[----:B------:R-:W-:Y:S01]  /*dfa0*/  MUFU.EX2 R48, R48 ;  /* 0x0000003000307308 */ /* 0x000fe20000000800 */
[----:B------:R-:W-:Y:S09]  /*dfb0*/  FADD.FTZ R50, R76, R81 ;  /* 0x000000514c327221 */ /* 0x000ff20000010000 */
[----:B------:R-:W1:Y:S01]  /*dfc0*/  MUFU.EX2 R49, R49 ;  /* 0x0000003100317308 */ /* 0x000e620000000800 */
[----:B------:R-:W-:Y:S01]  /*dfd0*/  FADD.FTZ R50, R77, R50 ;  /* 0x000000324d327221 */ /* 0x000fe20000010000 */
[C---:B------:R-:W-:Y:S08]  /*dfe0*/  HMMA.16816.F32.BF16 R12, R40.reuse, R52, R12 ;  /* 0x00000034280c723c */ /* 0x040ff0000004180c */
[----:B------:R-:W-:Y:S01]  /*dff0*/  MUFU.EX2 R51, R108 ;  /* 0x0000006c00337308 */ /* 0x000fe20000000800 */
[----:B------:R-:W-:Y:S01]  /*e000*/  FADD.FTZ R79, R79, R50 ;  /* 0x000000324f4f7221 */ /* 0x000fe20000010000 */
[----:B------:R-:W-:Y:S01]  /*e010*/  FADD.FTZ R53, R83, R68 ;  /* 0x0000004453357221 */ /* 0x000fe20000010000 */
[-C--:B------:R-:W-:Y:S07]  /*e020*/  FFMA.FTZ R52, R65, R37.reuse, -R66 ;  /* 0x0000002541347223 */ /* 0x080fee0000010842 */
[----:B------:R-:W2:Y:S01]  /*e030*/  MUFU.EX2 R50, R67 ;  /* 0x0000004300327308 */ /* 0x000ea20000000800 */
[----:B------:R-:W-:Y:S01]  /*e040*/  FADD.FTZ R79, R74, R79 ;  /* 0x0000004f4a4f7221 */ /* 0x000fe20000010000 */
[C---:B------:R-:W-:Y:S03]  /*e050*/  HMMA.16816.F32.BF16 R16, R40.reuse, R54, R16 ;  /* 0x000000362810723c */ /* 0x040fe60000041810 */
[----:B------:R-:W-:Y:S01]  /*e060*/  FADD.FTZ R70, R70, R79 ;  /* 0x0000004f46467221 */ /* 0x000fe20000010000 */
[----:B-1----:R-:W-:Y:S01]  /*e070*/  F2FP.BF16.F32.PACK_AB R68, R49, R48 ;  /* 0x000000303144723e */ /* 0x002fe200000010ff */
[----:B------:R-:W1:Y:S03]  /*e080*/  LDSM.16.MT88.4 R76, [R103+0x9800] ;  /* 0x00980000674c783b */ /* 0x000e660000004200 */
[----:B------:R-:W-:Y:S01]  /*e090*/  MUFU.EX2 R52, R52 ;  /* 0x0000003400347308 */ /* 0x000fe20000000800 */
[----:B------:R-:W-:Y:S01]  /*e0a0*/  FADD.FTZ R69, R69, R70 ;  /* 0x0000004645457221 */ /* 0x000fe20000010000 */
[C---:B---3--:R-:W-:Y:S03]  /*e0b0*/  HMMA.16816.F32.BF16 R20, R40.reuse, R56, R20 ;  /* 0x000000382814723c */ /* 0x048fe60000041814 */
        /* <DEDUP_REMOVED lines=9> */
[----:B------:R-:W5:Y:S01]  /*e150*/  MUFU.EX2 R195, R66 ;  /* 0x0000004200c37308 */ /* 0x000f620000000800 */
[----:B------:R-:W-:Y:S01]  /*e160*/  FADD.FTZ R80, R71, R80 ;  /* 0x0000005047507221 */ /* 0x000fe20000010000 */
[C---:B----4-:R-:W-:Y:S03]  /*e170*/  HMMA.16816.F32.BF16 R28, R40.reuse, R44, R28 ;  /* 0x0000002c281c723c */ /* 0x050fe6000004181c */
[----:B------:R-:W-:Y:S01]  /*e180*/  FADD.FTZ R99, R99, R80 ;  /* 0x0000005063637221 */ /* 0x000fe20000010000 */
[----:B--2---:R-:W-:Y:S01]  /*e190*/  F2FP.BF16.F32.PACK_AB R69, R37, R52 ;  /* 0x000000342545723e */ /* 0x004fe200000010ff */
[----:B------:R-:W-:Y:S02]  /*e1a0*/  FADD.FTZ R91, R91, R90 ;  /* 0x0000005a5b5b7221 */ /* 0x000fe40000010000 */
[----:B------:R-:W-:Y:S01]  /*e1b0*/  FADD.FTZ R98, R98, R99 ;  /* 0x0000006362627221 */ /* 0x000fe20000010000 */
[----:B------:R-:W-:Y:S03]  /*e1c0*/  HMMA.16816.F32.BF16 R32, R40, R46, R32 ;  /* 0x0000002e2820723c */ /* 0x000fe60000041820 */
[----:B---3--:R-:W-:Y:S01]  /*e1d0*/  FADD.FTZ R39, R89, R98 ;  /* 0x0000006259277221 */ /* 0x008fe20000010000 */
[----:B-----5:R-:W-:Y:S01]  /*e1e0*/  F2FP.BF16.F32.PACK_AB R71, R195, R38 ;  /* 0x00000026c347723e */ /* 0x020fe200000010ff */
        /* <DEDUP_REMOVED lines=44> */
.L_x_12890:
        /* <DEDUP_REMOVED lines=10> */
.L_x_12910:
        /* <DEDUP_REMOVED lines=108> */
[----:B------:R-:W1:Y:S01]  /*ec10*/  @P1 MUFU.LG2 R18, R8 ;  /* 0x0000000800121308 */ /* 0x000e620000000c00 */
[----:B------:R-:W3:Y:S01]  /*ec20*/  S2R R9, SR_TID.X ;  /* 0x0000000000097919 */ /* 0x000ee20000002100 */
[-C--:B--2---:R-:W-:Y:S02]  /*ec30*/  @!P0 IMAD R12, R17, R180.reuse, RZ ;  /* 0x000000b4110c8224 */ /* 0x084fe400078e02ff */
[----:B------:R-:W-:Y:S01]  /*ec40*/  @!P0 IMAD.WIDE.U32 R22, R16, R180, RZ ;  /* 0x000000b410168225 */ /* 0x000fe200078e00ff */
[----:B------:R-:W-:-:S03]  /*ec50*/  SHF.L.U32 R11, R4, 0x3, RZ ;  /* 0x00000003040b7819 */ /* 0x000fc600000006ff */
[-C--:B----4-:R-:W-:Y:S02]  /*ec60*/  @P0 IMAD R17, R31, R183.reuse, RZ ;  /* 0x000000b71f110224 */ /* 0x090fe400078e02ff */
[----:B------:R-:W-:Y:S01]  /*ec70*/  @P0 IMAD.WIDE.U32 R20, R30, R183, RZ ;  /* 0x000000b71e140225 */ /* 0x000fe200078e00ff */
[----:B------:R-:W-:Y:S02]  /*ec80*/  @!P0 IADD3 R12, PT, PT, R23, R12, RZ ;  /* 0x0000000c170c8210 */ /* 0x000fe40007ffe0ff */
[----:B------:R-:W-:Y:S01]  /*ec90*/  MOV R6, 0x7f800000 ;  /* 0x7f80000000067802 */ /* 0x000fe20000000f00 */
[----:B-1----:R-:W-:Y:S01]  /*eca0*/  @P1 FMUL.FTZ R18, R18, 0.69314718246459960938 ;  /* 0x3f31721812121820 */ /* 0x002fe20000410000 */
[----:B------:R-:W-:Y:S01]  /*ecb0*/  @P0 IADD3 R12, PT, PT, R21, R17, RZ ;  /* 0x00000011150c0210 */ /* 0x000fe20007ffe0ff */
[----:B------:R-:W-:Y:S01]  /*ecc0*/  @!P0 IMAD.MOV.U32 R16, RZ, RZ, R22 ;  /* 0x000000ffff108224 */ /* 0x000fe200078e0016 */
[----:B------:R-:W-:Y:S01]  /*ecd0*/  @P0 MOV R16, R20 ;  /* 0x0000001400100202 */ /* 0x000fe20000000f00 */
[----:B-----5:R-:W-:Y:S01]  /*ece0*/  @P1 FFMA.FTZ R6, R7, R36, R18 ;  /* 0x0000002407061223 */ /* 0x020fe20000010012 */
[-C--:B------:R-:W-:Y:S01]  /*ecf0*/  IMAD R17, R33, R179.reuse, RZ ;  /* 0x000000b321117224 */ /* 0x080fe200078e02ff */
[----:B------:R-:W-:Y:S01]  /*ed00*/  LOP3.LUT R18, R11, 0x38, RZ, 0xc0, !PT ;  /* 0x000000380b127812 */ /* 0x000fe200078ec0ff */
[----:B------:R-:W-:-:S04]  /*ed10*/  IMAD.WIDE.U32 R32, R32, R179, RZ ;  /* 0x000000b320207225 */ /* 0x000fc800078e00ff */
        /* <DEDUP_REMOVED lines=8> */
.L_x_12899:
        /* <DEDUP_REMOVED lines=17> */
[-C--:B------:R-:W-:Y:S01]  /*eeb0*/  ISETP.GE.AND P2, PT, R21, R172.reuse, PT ;  /* 0x000000ac1500720c */ /* 0x080fe20003f46270 */
[----:B------:R-:W-:Y:S01]  /*eec0*/  VIADD R25, R3, 0x30 ;  /* 0x0000003003197836 */ /* 0x000fe20000000000 */
[----:B------:R-:W-:Y:S01]  /*eed0*/  ISETP.GE.AND P1, PT, R19, R172, PT ;  /* 0x000000ac1300720c */ /* 0x000fe20003f26270 */
[----:B------:R-:W-:Y:S01]  /*eee0*/  @!P3 IMAD.WIDE.U32 R20, R3, R30, R32 ;  /* 0x0000001e0314b225 */ /* 0x000fe200078e0020 */
[--C-:B------:R-:W-:Y:S02]  /*eef0*/  SHF.R.U32.HI R19, RZ, 0x1, R4.reuse ;  /* 0x00000001ff137819 */ /* 0x100fe40000011604 */
[----:B------:R-:W-:Y:S01]  /*ef00*/  SHF.R.U32.HI R4, RZ, 0x2, R4 ;  /* 0x00000002ff047819 */ /* 0x000fe20000011604 */
[----:B------:R-:W-:Y:S01]  /*ef10*/  @!P3 IMAD.IADD R17, R21, 0x1, R17 ;  /* 0x000000011511b824 */ /* 0x000fe200078e0211 */
[----:B------:R-:W-:Y:S01]  /*ef20*/  LOP3.LUT R19, R19, 0x30, RZ, 0xc0, !PT ;  /* 0x0000003013137812 */ /* 0x000fe200078ec0ff */
[----:B-1----:R-:W-:Y:S01]  /*ef30*/  @P5 FMUL.FTZ R12, R5, 0.69314718246459960938 ;  /* 0x3f317218050c5820 */ /* 0x002fe20000410000 */
[C---:B------:R-:W-:Y:S01]  /*ef40*/  @!P3 LEA R34, P4, R20.reuse, R28, 0x1 ;  /* 0x0000001c1422b211 */ /* 0x040fe200078808ff */
        /* <DEDUP_REMOVED lines=20> */
.L_x_12901:
[----:B------:R-:W-:Y:S05]  /*f090*/  BSYNC.RECONVERGENT B0 ;  /* 0x0000000000007941 */ /* 0x000fea0003800200 */
.L_x_12900:
        /* <DEDUP_REMOVED lines=14> */
.L_x_12903:
[----:B------:R-:W-:Y:S05]  /*f180*/  BSYNC.RECONVERGENT B0 ;  /* 0x0000000000007941 */ /* 0x000fea0003800200 */
.L_x_12902:
        /* <DEDUP_REMOVED lines=13> */
.L_x_12905:
[----:B------:R-:W-:Y:S05]  /*f260*/  BSYNC.RECONVERGENT B0 ;  /* 0x0000000000007941 */ /* 0x000fea0003800200 */
.L_x_12904:
[----:B------:R-:W-:-:S04]  /*f270*/  MOV R179, 0x0 ;  /* 0x0000000000b37802 */ /* 0x000fc80000000f00 */
[----:B-1234-:R-:W-:Y:S05]  /*f280*/  @P0 RET.REL.NODEC R178 `(_ZN5flash24flash_fwd_splitkv_kernelI23Flash_fwd_kernel_traitsILi64ELi64ELi128ELi4ELb0ELb0EN7cutlass10bfloat16_tE19Flash_kernel_traitsILi64ELi64ELi128ELi4ES3_EELb0ELb1ELb0ELb0ELb1ELb0ELb0ELb0EEEvNS_16Flash_fwd_paramsE) ;  /* 0xffffff0cb25c0950 */ /* 0x01efea0003c3ffff */
        /* <DEDUP_REMOVED lines=12> */
[----:B-1----:R-:W-:Y:S05]  /*f350*/  RET.REL.NODEC R178 `(_ZN5flash24flash_fwd_splitkv_kernelI23Flash_fwd_kernel_traitsILi64ELi64ELi128ELi4ELb0ELb0EN7cutlass10bfloat16_tE19Flash_kernel_traitsILi64ELi64ELi128ELi4ES3_EELb0ELb1ELb0ELb0ELb1ELb0ELb0ELb0EEEvNS_16Flash_fwd_paramsE) ;  /* 0xffffff0cb2287950 */ /* 0x002fea0003c3ffff */
.L_x_12898:
[----:B------:R-:W-:Y:S01]  /*f360*/  MOV R5, 0x2 ;  /* 0x0000000200057802 */ /* 0x000fe20000000f00 */
[----:B------:R-:W-:Y:S01]  /*f370*/  IMAD.MOV.U32 R4, RZ, RZ, 0x1f ;  /* 0x0000001fff047424 */ /* 0x000fe200078e00ff */
[----:B------:R-:W-:-:S07]  /*f380*/  MOV R6, 0xffffffff ;  /* 0xffffffff00067802 */ /* 0x000fce0000000f00 */
[----:B-1---5:R-:W-:Y:S05]  /*f390*/  WARPSYNC.COLLECTIVE R6, `(.L_x_12906) ;  /* 0x0000000006087348 */ /* 0x022fea0003c00000 */
[----:B------:R2:W3:Y:S02]  /*f3a0*/  SHFL.BFLY P0, R11, R196, R5, R4 ;  /* 0x0c000005c40b7389 */ /* 0x0004e40000000004 */
[----:B-123-5:R-:W-:Y:S05]  /*f3b0*/  ENDCOLLECTIVE ;  /* 0x000000000000791b */ /* 0x02efea0003800000 */
.L_x_12906:
[----:B------:R-:W-:Y:S02]  /*f3c0*/  IMAD.MOV.U32 R9, RZ, RZ, R11 ;  /* 0x000000ffff097224 */ /* 0x000fe400078e000b */
[----:B------:R-:W-:Y:S02]  /*f3d0*/  IMAD.MOV.U32 R5, RZ, RZ, 0x1 ;  /* 0x00000001ff057424 */ /* 0x000fe400078e00ff */
[----:B------:R-:W-:-:S05]  /*f3e0*/  FADD.FTZ R9, R9, R196 ;  /* 0x000000c409097221 */ /* 0x000fca0000010000 */
[----:B------:R-:W-:-:S07]  /*f3f0*/  MOV R196, R9 ;  /* 0x0000000900c47202 */ /* 0x000fce0000000f00 */
[----:B------:R-:W-:Y:S05]  /*f400*/  WARPSYNC.COLLECTIVE R6, `(.L_x_12907) ;  /* 0x0000000006087348 */ /* 0x000fea0003c00000 */
[----:B------:R1:W2:Y:S02]  /*f410*/  SHFL.BFLY P0, R11, R196, R5, R4 ;  /* 0x0c000005c40b7389 */ /* 0x0002a40000000004 */
[----:B-12---:R-:W-:Y:S05]  /*f420*/  ENDCOLLECTIVE ;  /* 0x000000000000791b */ /* 0x006fea0003800000 */
.L_x_12907:
[----:B------:R-:W-:Y:S01]  /*f430*/  MOV R196, R195 ;  /* 0x000000c300c47202 */ /* 0x000fe20000000f00 */
[----:B------:R-:W-:Y:S01]  /*f440*/  IMAD.MOV.U32 R5, RZ, RZ, 0x2 ;  /* 0x00000002ff057424 */ /* 0x000fe200078e00ff */
[----:B------:R-:W-:-:S07]  /*f450*/  MOV R8, R11 ;  /* 0x0000000b00087202 */ /* 0x000fce0000000f00 */
[----:B------:R-:W-:Y:S05]  /*f460*/  WARPSYNC.COLLECTIVE R6, `(.L_x_12908) ;  /* 0x0000000006087348 */ /* 0x000fea0003c00000 */
[----:B------:R1:W2:Y:S02]  /*f470*/  SHFL.BFLY P0, R11, R196, R5, R4 ;  /* 0x0c000005c40b7389 */ /* 0x0002a40000000004 */
[----:B-12---:R-:W-:Y:S05]  /*f480*/  ENDCOLLECTIVE ;  /* 0x000000000000791b */ /* 0x006fea0003800000 */
.L_x_12908:
[----:B------:R-:W-:Y:S01]  /*f490*/  FADD.FTZ R8, R9, R8 ;  /* 0x0000000809087221 */ /* 0x000fe20000010000 */
[----:B------:R-:W-:Y:S01]  /*f4a0*/  FADD.FTZ R10, R11, R195 ;  /* 0x000000c30b0a7221 */ /* 0x000fe20000010000 */
[----:B------:R-:W-:-:S04]  /*f4b0*/  MOV R5, 0x1 ;  /* 0x0000000100057802 */ /* 0x000fc80000000f00 */
[----:B------:R-:W-:-:S07]  /*f4c0*/  MOV R196, R10 ;  /* 0x0000000a00c47202 */ /* 0x000fce0000000f00 */
[----:B------:R-:W-:Y:S05]  /*f4d0*/  WARPSYNC.COLLECTIVE R6, `(.L_x_12909) ;  /* 0x0000000006087348 */ /* 0x000fea0003c00000 */
[----:B------:R1:W2:Y:S02]  /*f4e0*/  SHFL.BFLY P0, R11, R196, R5, R4 ;  /* 0x0c000005c40b7389 */ /* 0x0002a40000000004 */
[----:B-12---:R-:W-:Y:S05]  /*f4f0*/  ENDCOLLECTIVE ;  /* 0x000000000000791b */ /* 0x006fea0003800000 */
.L_x_12909:
[----:B------:R-:W-:Y:S05]  /*f500*/  BRA `(.L_x_12910) ;  /* 0xfffffff000107947 */ /* 0x000fea000383ffff */
.L_x_12911:
        /* <DEDUP_REMOVED lines=15> */
.L_x_14822:


//--------------------- .text._ZN5flash24flash_fwd_splitkv_kernelI23Flash_fwd_kernel_traitsILi64ELi64ELi128ELi4ELb0ELb0EN7cutlass10bfloat16_tE19Flash_kernel_traitsILi64ELi64ELi128ELi4ES3_EELb0ELb1ELb0ELb0ELb1ELb1ELb0ELb0EEEvNS_16Flash_fwd_paramsE --------------------------
	.section	.text._ZN5flash24flash_fwd_splitkv_kernelI23Flash_fwd_kernel_traitsILi64ELi64ELi128ELi4ELb0ELb0EN7cutlass10bfloat16_tE19Flash_kernel_traitsILi64ELi64ELi128ELi4ES3_EELb0ELb1ELb0ELb0ELb1ELb1ELb0ELb0EEEvNS_16Flash_fwd_paramsE,"ax",@progbits
	.align	128
        .global         _ZN5flash24flash_fwd_splitkv_kernelI23Flash_fwd_kernel_traitsILi64ELi64ELi128ELi4ELb0ELb0EN7cutlass10bfloat16_tE19Flash_kernel_traitsILi64ELi64ELi128ELi4ES3_EELb0ELb1ELb0ELb0ELb1ELb1ELb0ELb0EEEvNS_16Flash_fwd_paramsE
        .type           _ZN5flash24flash_fwd_splitkv_kernelI23Flash_fwd_kernel_traitsILi64ELi64ELi128ELi4ELb0ELb0EN7cutlass10bfloat16_tE19Flash_kernel_traitsILi64ELi64ELi128ELi4ES3_EELb0ELb1ELb0ELb0ELb1ELb1ELb0ELb0EEEvNS_16Flash_fwd_paramsE,@function
        .size           _ZN5flash24flash_fwd_splitkv_kernelI23Flash_fwd_kernel_traitsILi64ELi64ELi128ELi4ELb0ELb0EN7cutlass10bfloat16_tE19Flash_kernel_traitsILi64ELi64ELi128ELi4ES3_EELb0ELb1ELb0ELb0ELb1ELb1ELb0ELb0EEEvNS_16Flash_fwd_paramsE,(.L_x_14823 - _ZN5flash24flash_fwd_splitkv_kernelI23Flash_fwd_kernel_traitsILi64ELi64ELi128ELi4ELb0ELb0EN7cutlass10bfloat16_tE19Flash_kernel_traitsILi64ELi64ELi128ELi4ES3_EELb0ELb1ELb0ELb0ELb1ELb1ELb0ELb0EEEvNS_16Flash_fwd_paramsE)
        .other          _ZN5flash24flash_fwd_splitkv_kernelI23Flash_fwd_kernel_traitsILi64ELi64ELi128ELi4ELb0ELb0EN7cutlass10bfloat16_tE19Flash_kernel_traitsILi64ELi64ELi128ELi4ES3_EELb0ELb1ELb0ELb0ELb1ELb1ELb0ELb0EEEvNS_16Flash_fwd_paramsE,@"STO_CUDA_ENTRY STV_DEFAULT"
_ZN5flash24flash_fwd_splitkv_kernelI23Flash_fwd_kernel_traitsILi64ELi64ELi128ELi4ELb0ELb0EN7cutlass10bfloat16_tE19Flash_kernel_traitsILi64ELi64ELi128ELi4ES3_EELb0ELb1ELb0ELb0ELb1ELb1ELb0ELb0EEEvNS_16Flash_fwd_paramsE:
.text._ZN5flash24flash_fwd_splitkv_kernelI23Flash_fwd_kernel_traitsILi64ELi64ELi128ELi4ELb0ELb0EN7cutlass10bfloat16_tE19Flash_kernel_traitsILi64ELi64ELi128ELi4ES3_EELb0ELb1ELb0ELb0ELb1ELb1ELb0ELb0EEEvNS_16Flash_fwd_paramsE:
[----:B------:R-:W-:Y:S01]  /*0000*/  LDC R1, c[0x0][0x37c] ;  /* 0x0000df00ff017b82 */ /* 0x000fe20000000800 */
[----:B------:R-:W1:Y:S07]  /*0010*/  S2R R37, SR_CTAID.X ;  /* 0x0000000000257919 */ /* 0x000e6e0000002500 */
[----:B------:R-:W2:Y:S01]  /*0020*/  LDC.64 R2, c[0x0][0x348] ;  /* 0x0000d200ff027b82 */ /* 0x000ea20000000a00 */
[----:B------:R-:W-:Y:S01]  /*0030*/  BSSY.RECONVERGENT B3, `(.L_x_12912) ;  /* 0x0000005000037945 */ /* 0x000fe20003800200 */
[----:B------:R-:W-:Y:S01]  /*0040*/  MOV R174, 0x80 ;  /* 0x0000008000ae7802 */ /* 0x000fe20000000f00 */
[----:B------:R-:W3:Y:S01]  /*0050*/  S2R R176, SR_CTAID.Y ;  /* 0x0000000000b07919 */ /* 0x000ee20000002600 */
[----:B------:R-:W4:Y:S05]  /*0060*/  S2R R175, SR_CTAID.Z ;  /* 0x0000000000af7919 */ /* 0x000f2a0000002700 */
[----:B-1234-:R-:W-:Y:S05]  /*0070*/  CALL.REL.NOINC `($_ZN5flash24flash_fwd_splitkv_kernelI23Flash_fwd_kernel_traitsILi64ELi64ELi128ELi4ELb0ELb0EN7cutlass10bfloat16_tE19Flash_kernel_traitsILi64ELi64ELi128ELi4ES3_EELb0ELb1ELb0ELb0ELb1ELb1ELb0ELb0EEEvNS_16Flash_fwd_paramsE$_ZN5flash30compute_attn_1rowblock_splitkvI23Flash_fwd_kernel_traitsILi64ELi64ELi128ELi4ELb0ELb0EN7cutlass10bfloat16_tE19Flash_kernel_traitsILi64ELi64ELi128ELi4ES3_EELb0ELb1ELb0ELb0ELb1ELb1ELb0ELb0ENS_16Flash_fwd_paramsEEEvRKT8_iiiii) ;  /* 0x0000000000087944 */ /* 0x01efea0003c00000 */
[----:B------:R-:W-:Y:S05]  /*0080*/  BSYNC.RECONVERGENT B3 ;  /* 0x0000000000037941 */ /* 0x000fea0003800200 */
.L_x_12912:
[----:B------:R-:W-:Y:S05]  /*0090*/  EXIT ;  /* 0x000000000000794d */ /* 0x000fea0003800000 */
        .type           $_ZN5flash24flash_fwd_splitkv_kernelI23Flash_fwd_kernel_traitsILi64ELi64ELi128ELi4ELb0ELb0EN7cutlass10bfloat16_tE19Flash_kernel_traitsILi64ELi64ELi128ELi4ES3_EELb0ELb1ELb0ELb0ELb1ELb1ELb0ELb0EEEvNS_16Flash_fwd_paramsE$_ZN5flash30compute_attn_1rowblock_splitkvI23Flash_fwd_kernel_traitsILi64ELi64ELi128ELi4ELb0ELb0EN7cutlass10bfloat16_tE19Flash_kernel_traitsILi64ELi64ELi128ELi4ES3_EELb0ELb1ELb0ELb0ELb1ELb1ELb0ELb0ENS_16Flash_fwd_paramsEEEvRKT8_iiiii,@function
        .size           $_ZN5flash24flash_fwd_splitkv_kernelI23Flash_fwd_kernel_traitsILi64ELi64ELi128ELi4ELb0ELb0EN7cutlass10bfloat16_tE19Flash_kernel_traitsILi64ELi64ELi128ELi4ES3_EELb0ELb1ELb0ELb0ELb1ELb1ELb0ELb0EEEvNS_16Flash_fwd_paramsE$_ZN5flash30compute_attn_1rowblock_splitkvI23Flash_fwd_kernel_traitsILi64ELi64ELi128ELi4ELb0ELb0EN7cutlass10bfloat16_tE19Flash_kernel_traitsILi64ELi64ELi128ELi4ES3_EELb0ELb1ELb0ELb0ELb1ELb1ELb0ELb0ENS_16Flash_fwd_paramsEEEvRKT8_iiiii,(.L_x_14823 - $_ZN5flash24flash_fwd_splitkv_kernelI23Flash_fwd_kernel_traitsILi64ELi64ELi128ELi4ELb0ELb0EN7cutlass10bfloat16_tE19Flash_kernel_traitsILi64ELi64ELi128ELi4ES3_EELb0ELb1ELb0ELb0ELb1ELb1ELb0ELb0EEEvNS_16Flash_fwd_paramsE$_ZN5flash30compute_attn_1rowblock_splitkvI23Flash_fwd_kernel_traitsILi64ELi64ELi128ELi4ELb0ELb0EN7cutlass10bfloat16_tE19Flash_kernel_traitsILi64ELi64ELi128ELi4ES3_EELb0ELb1ELb0ELb0ELb1ELb1ELb0ELb0ENS_16Flash_fwd_paramsEEEvRKT8_iiiii)
$_ZN5flash24flash_fwd_splitkv_kernelI23Flash_fwd_kernel_traitsILi64ELi64ELi128ELi4ELb0ELb0EN7cutlass10bfloat16_tE19Flash_kernel_traitsILi64ELi64ELi128ELi4ES3_EELb0ELb1ELb0ELb0ELb1ELb1ELb0ELb0EEEvNS_16Flash_fwd_paramsE$_ZN5flash30compute_attn_1rowblock_splitkvI23Flash_fwd_kernel_traitsILi64ELi64ELi128ELi4ELb0ELb0EN7cutlass10bfloat16_tE19Flash_kernel_traitsILi64ELi64ELi128ELi4ES3_EELb0ELb1ELb0ELb0ELb1ELb1ELb0ELb0ENS_16Flash_fwd_paramsEEEvRKT8_iiiii:
        /* <DEDUP_REMOVED lines=39> */
.L_x_12914:
[----:B------:R-:W-:Y:S05]  /*0310*/  BSYNC.RECONVERGENT B0 ;  /* 0x0000000000007941 */ /* 0x000fea0003800200 */
.L_x_12913:
[----:B------:R-:W-:Y:S04]  /*0320*/  BSSY.RECONVERGENT B0, `(.L_x_12915) ;  /* 0x0000007000007945 */ /* 0x000fe80003800200 */
[----:B------:R-:W-:Y:S05]  /*0330*/  @!P3 BRA `(.L_x_12916) ;  /* 0x000000000014b947 */ /* 0x000fea0003800000 */
[----:B------:R-:W4:Y:S02]  /*0340*/  LD.E.U8 R5, desc[UR4][R2.64+0x1b2] ;  /* 0x0001b20402057980 */ /* 0x000f24000c101100 */
[----:B----4-:R-:W-:-:S13]  /*0350*/  ISETP.NE.AND P1, PT, R5, RZ, PT ;  /* 0x000000ff0500720c */ /* 0x010fda0003f25270 */
[----:B------:R-:W4:Y:S02]  /*0360*/  @P1 LD.E R14, desc[UR4][R16.64+0x4] ;  /* 0x00000404100e1980 */ /* 0x000f24000c101900 */
[----:B----45:R-:W-:-:S06]  /*0370*/  @P1 IADD3 R27, PT, PT, R14, -R13, RZ ;  /* 0x8000000d0e1b1210 */ /* 0x030fcc0007ffe0ff */
[----:B------:R4:W5:Y:S02]  /*0380*/  @!P1 LD.E R27, desc[UR4][R16.64] ;  /* 0x00000004101b9980 */ /* 0x000964000c101900 */
.L_x_12916:
[----:B------:R-:W-:Y:S05]  /*0390*/  BSYNC.RECONVERGENT B0 ;  /* 0x0000000000007941 */ /* 0x000fea0003800200 */
.L_x_12915:
        /* <DEDUP_REMOVED lines=8> */
.L_x_12918:
[----:B------:R-:W5:Y:S01]  /*0420*/  LD.E.64 R6, desc[UR4][R2.64+0x108] ;  /* 0x0001080402067980 */ /* 0x000f62000c101b00 */
[----:B------:R-:W-:Y:S01]  /*0430*/  BSSY.RECONVERGENT B0, `(.L_x_12920) ;  /* 0x0000006000007945 */ /* 0x000fe20003800200 */
[----:B------:R-:W-:Y:S01]  /*0440*/  IMAD.MOV.U32 R5, RZ, RZ, RZ ;  /* 0x000000ffff057224 */ /* 0x000fe200078e00ff */
[----:B-----5:R-:W-:-:S04]  /*0450*/  ISETP.NE.U32.AND P0, PT, R6, RZ, PT ;  /* 0x000000ff0600720c */ /* 0x020fc80003f05070 */
[----:B------:R-:W-:-:S13]  /*0460*/  ISETP.NE.AND.EX P0, PT, R7, RZ, PT, P0 ;  /* 0x000000ff0700720c */ /* 0x000fda0003f05300 */
[----:B------:R-:W-:Y:S05]  /*0470*/  @!P0 BRA `(.L_x_12921) ;  /* 0x0000000000048947 */ /* 0x000fea0003800000 */
[----:B------:R1:W5:Y:S02]  /*0480*/  LD.E R5, desc[UR4][R2.64+0xbc] ;  /* 0x0000bc0402057980 */ /* 0x000364000c101900 */
.L_x_12921:
[----:B------:R-:W-:Y:S05]  /*0490*/  BSYNC.RECONVERGENT B0 ;  /* 0x0000000000007941 */ /* 0x000fea0003800200 */
.L_x_12920:
[----:B-----5:R-:W-:Y:S02]  /*04a0*/  IADD3 R27, PT, PT, R5, R27, -R12 ;  /* 0x0000001b051b7210 */ /* 0x020fe40007ffe80c */
.L_x_12919:
[----:B------:R-:W-:Y:S05]  /*04b0*/  BSYNC.RECONVERGENT B1 ;  /* 0x0000000000017941 */ /* 0x000fea0003800200 */
.L_x_12917:
[----:B------:R-:W-:Y:S01]  /*04c0*/  IMAD.SHL.U32 R178, R37, 0x40, RZ ;  /* 0x0000004025b27824 */ /* 0x000fe200078e00ff */
[----:B------:R-:W-:Y:S01]  /*04d0*/  MOV R6, R174 ;  /* 0x000000ae00067202 */ /* 0x000fe20000000f00 */
[----:B------:R-:W-:-:S03]  /*04e0*/  IMAD.MOV.U32 R7, RZ, RZ, 0x0 ;  /* 0x00000000ff077424 */ /* 0x000fc600078e00ff */
[----:B------:R-:W-:-:S13]  /*04f0*/  ISETP.GT.AND P0, PT, R81, R178, PT ;  /* 0x000000b25100720c */ /* 0x000fda0003f04270 */
[----:B-1234-:R-:W-:Y:S05]  /*0500*/  @!P0 RET.REL.NODEC R6 `(_ZN5flash24flash_fwd_splitkv_kernelI23Flash_fwd_kernel_traitsILi64ELi64ELi128ELi4ELb0ELb0EN7cutlass10bfloat16_tE19Flash_kernel_traitsILi64ELi64ELi128ELi4ES3_EELb0ELb1ELb0ELb0ELb1ELb1ELb0ELb0EEEvNS_16Flash_fwd_paramsE) ;  /* 0xfffffff806bc8950 */ /* 0x01efea0003c3ffff */
        /* <DEDUP_REMOVED lines=48> */
[----:B-1----:R-:W-:Y:S01]  /*0810*/  IMAD R2, R11, R178, RZ ;  /* 0x000000b20b027224 */ /* 0x002fe200078e02ff */
        /* <DEDUP_REMOVED lines=45> */
.L_x_12924:
[----:B------:R-:W-:Y:S05]  /*0af0*/  BSYNC.RECONVERGENT B0 ;  /* 0x0000000000007941 */ /* 0x000fea0003800200 */
.L_x_12923:
        /* <DEDUP_REMOVED lines=13> */
.L_x_12926:
[----:B------:R-:W-:Y:S05]  /*0bd0*/  BSYNC.RECONVERGENT B0 ;  /* 0x0000000000007941 */ /* 0x000fea0003800200 */
.L_x_12925:
        /* <DEDUP_REMOVED lines=12> */
.L_x_12928:
[----:B------:R-:W-:Y:S05]  /*0ca0*/  BSYNC.RECONVERGENT B0 ;  /* 0x0000000000007941 */ /* 0x000fea0003800200 */
.L_x_12927:
[----:B------:R-:W-:Y:S01]  /*0cb0*/  MOV R175, 0x0 ;  /* 0x0000000000af7802 */ /* 0x000fe20000000f00 */
[----:B------:R-:W-:Y:S04]  /*0cc0*/  @!P6 ST.E desc[UR4][R12.64], R3 ;  /* 0x000000030c00e985 */ /* 0x000fe8000c101904 */
[----:B------:R-:W-:Y:S04]  /*0cd0*/  @!P5 ST.E desc[UR4][R12.64+0x40], R2 ;  /* 0x000040020c00d985 */ /* 0x000fe8000c101904 */
[----:B------:R1:W-:Y:S02]  /*0ce0*/  @!P4 ST.E desc[UR4][R12.64+0x80], R0 ;  /* 0x000080000c00c985 */ /* 0x0003e4000c101904 */
[----:B-1234-:R-:W-:Y:S05]  /*0cf0*/  @P0 RET.REL.NODEC R174 `(_ZN5flash24flash_fwd_splitkv_kernelI23Flash_fwd_kernel_traitsILi64ELi64ELi128ELi4ELb0ELb0EN7cutlass10bfloat16_tE19Flash_kernel_traitsILi64ELi64ELi128ELi4ES3_EELb0ELb1ELb0ELb0ELb1ELb1ELb0ELb0EEEvNS_16Flash_fwd_paramsE) ;  /* 0xfffffff0aec00950 */ /* 0x01efea0003c3ffff */
[----:B------:R-:W-:Y:S02]  /*0d00*/  MOV R3, 0x7f800000 ;  /* 0x7f80000000037802 */ /* 0x000fe40000000f00 */
[----:B------:R-:W-:-:S03]  /*0d10*/  MOV R175, 0x0 ;  /* 0x0000000000af7802 */ /* 0x000fc60000000f00 */
[----:B------:R1:W-:Y:S02]  /*0d20*/  ST.E desc[UR4][R12.64+0xc0], R3 ;  /* 0x0000c0030c007985 */ /* 0x0003e4000c101904 */
[----:B-1----:R-:W-:Y:S05]  /*0d30*/  RET.REL.NODEC R174 `(_ZN5flash24flash_fwd_splitkv_kernelI23Flash_fwd_kernel_traitsILi64ELi64ELi128ELi4ELb0ELb0EN7cutlass10bfloat16_tE19Flash_kernel_traitsILi64ELi64ELi128ELi4ES3_EELb0ELb1ELb0ELb0ELb1ELb1ELb0ELb0EEEvNS_16Flash_fwd_paramsE) ;  /* 0xfffffff0aeb07950 */ /* 0x002fea0003c3ffff */
.L_x_12922:
        /* <DEDUP_REMOVED lines=91> */
[----:B------:R-:W-:-:S04]  /*12f0*/  IMAD R5, R19, R11, RZ ;  /* 0x0000000b13057224 */ /* 0x000fc800078e02ff */
[----:B------:R-:W-:Y:S02]  /*1300*/  IMAD R6, R18, R6, R5 ;  /* 0x0000000612067224 */ /* 0x000fe400078e0205 */
        /* <DEDUP_REMOVED lines=8> */
.L_x_12930:
        /* <DEDUP_REMOVED lines=30> */
[----:B------:R-:W-:Y:S02]  /*1570*/  @!P1 IMAD.IADD R5, R5, 0x1, -R0 ;  /* 0x0000000105059824 */ /* 0x000fe400078e0a00 */
[----:B------:R-:W-:Y:S01]  /*1580*/  @!P3 IMAD.IADD R23, R23, 0x1, R4 ;  /* 0x000000011717b824 */ /* 0x000fe200078e0204 */
[----:B------:R-:W-:Y:S02]  /*1590*/  @P3 IADD3 R4, PT, PT, R12, R13, RZ ;  /* 0x0000000d0c043210 */ /* 0x000fe40007ffe0ff */
[----:B------:R-:W-:Y:S01]  /*15a0*/  ISETP.GE.U32.AND P4, PT, R5, R0, PT ;  /* 0x000000000500720c */ /* 0x000fe20003f86070 */
[C---:B------:R-:W-:Y:S01]  /*15b0*/  @!P3 IMAD R7, R20.reuse, R6, R7 ;  /* 0x000000061407b224 */ /* 0x040fe200078e0207 */
[----:B------:R-:W-:Y:S01]  /*15c0*/  LOP3.LUT R5, R175, R14, RZ, 0x3c, !PT ;  /* 0x0000000eaf057212 */ /* 0x000fe200078e3cff */
[----:B------:R-:W-:Y:S01]  /*15d0*/  @!P3 IMAD.WIDE.U32 R22, R20, R11, R22 ;  /* 0x0000000b1416b225 */ /* 0x000fe200078e0016 */
[----:B------:R-:W-:Y:S02]  /*15e0*/  @!P1 IADD3 R9, PT, PT, R9, 0x1, RZ ;  /* 0x0000000109099810 */ /* 0x000fe40007ffe0ff */
[----:B------:R-:W-:Y:S01]  /*15f0*/  ISETP.GE.AND P2, PT, R5, RZ, PT ;  /* 0x000000ff0500720c */ /* 0x000fe20003f46270 */
[----:B------:R-:W-:-:S02]  /*1600*/  @P3 IMAD R0, R167, R4, RZ ;  /* 0x00000004a7003224 */ /* 0x000fc400078e02ff */
[----:B------:R-:W-:Y:S01]  /*1610*/  @P3 IMAD.WIDE.U32 R20, R166, R4, RZ ;  /* 0x00000004a6143225 */ /* 0x000fe200078e00ff */
[----:B------:R-:W-:Y:S02]  /*1620*/  ISETP.NE.AND P1, PT, R14, RZ, PT ;  /* 0x000000ff0e00720c */ /* 0x000fe40003f25270 */
[----:B------:R-:W-:Y:S01]  /*1630*/  @!P3 IADD3 R7, PT, PT, R23, R7, RZ ;  /* 0x000000071707b210 */ /* 0x000fe20007ffe0ff */
[----:B------:R-:W-:Y:S01]  /*1640*/  @P3 IMAD.IADD R7, R21, 0x1, R0 ;  /* 0x0000000115073824 */ /* 0x000fe200078e0200 */
[----:B------:R-:W-:Y:S02]  /*1650*/  @!P3 MOV R10, R22 ;  /* 0x00000016000ab202 */ /* 0x000fe40000000f00 */
[----:B------:R-:W-:Y:S01]  /*1660*/  @P3 MOV R10, R20 ;  /* 0x00000014000a3202 */ /* 0x000fe20000000f00 */
[----:B------:R-:W-:Y:S01]  /*1670*/  @!P3 IMAD R0, R39, R12, RZ ;  /* 0x0000000c2700b224 */ /* 0x000fe200078e02ff */
[----:B------:R-:W-:Y:S02]  /*1680*/  @!P3 SHF.R.S32.HI R5, RZ, 0x1f, R12 ;  /* 0x0000001fff05b819 */ /* 0x000fe4000001140c */
[----:B------:R-:W-:Y:S01]  /*1690*/  LEA R4, R100, 0xffffff80, 0x7 ;  /* 0xffffff8064047811 */ /* 0x000fe200078e38ff */
[----:B------:R-:W-:Y:S01]  /*16a0*/  IMAD.MOV.U32 R20, RZ, RZ, R10 ;  /* 0x000000ffff147224 */ /* 0x000fe200078e000a */
[----:B------:R-:W-:-:S02]  /*16b0*/  MOV R21, R7 ;  /* 0x0000000700157202 */ /* 0x000fc40000000f00 */
[----:B------:R-:W-:Y:S01]  /*16c0*/  @P4 IADD3 R9, PT, PT, R9, 0x1, RZ ;  /* 0x0000000109094810 */ /* 0x000fe20007ffe0ff */
[----:B------:R-:W-:Y:S02]  /*16d0*/  @!P3 IMAD R0, R5, R38, R0 ;  /* 0x000000260500b224 */ /* 0x000fe400078e0200 */
[----:B------:R-:W-:Y:S01]  /*16e0*/  @!P3 IMAD.WIDE.U32 R22, R38, R12, RZ ;  /* 0x0000000c2616b225 */ /* 0x000fe200078e00ff */
[----:B------:R-:W-:Y:S02]  /*16f0*/  @!P2 IADD3 R9, PT, PT, -R9, RZ, RZ ;  /* 0x000000ff0909a210 */ /* 0x000fe40007ffe1ff */
[----:B------:R-:W-:Y:S01]  /*1700*/  @!P1 LOP3.LUT R9, RZ, R14, RZ, 0x33, !PT ;  /* 0x0000000eff099212 */ /* 0x000fe200078e33ff */
[-C--:B------:R-:W-:Y:S02]  /*1710*/  IMAD R6, R167, R4.reuse, RZ ;  /* 0x00000004a7067224 */ /* 0x080fe400078e02ff */
[----:B------:R-:W-:Y:S01]  /*1720*/  IMAD.WIDE.U32 R20, R166, R4, R20 ;  /* 0x00000004a6147225 */ /* 0x000fe200078e0014 */
[----:B------:R-:W-:-:S02]  /*1730*/  @!P3 SHF.R.S32.HI R5, RZ, 0x1f, R11 ;  /* 0x0000001fff05b819 */ /* 0x000fc4000001140b */
[----:B------:R-:W-:Y:S01]  /*1740*/  @P3 IADD3 R12, PT, PT, R12, R13, RZ ;  /* 0x0000000d0c0c3210 */ /* 0x000fe20007ffe0ff */
[----:B------:R-:W-:Y:S02]  /*1750*/  @!P3 IMAD.IADD R23, R23, 0x1, R0 ;  /* 0x000000011717b824 */ /* 0x000fe400078e0200 */
[----:B------:R-:W-:Y:S01]  /*1760*/  IMAD.IADD R21, R21, 0x1, R6 ;  /* 0x0000000115157824 */ /* 0x000fe200078e0206 */
[----:B------:R-:W-:Y:S01]  /*1770*/  SHF.R.S32.HI R6, RZ, 0x1f, R9 ;  /* 0x0000001fff067819 */ /* 0x000fe20000011409 */
[----:B------:R-:W-:Y:S02]  /*1780*/  @!P3 IMAD R0, R17, R11, RZ ;  /* 0x0000000b1100b224 */ /* 0x000fe400078e02ff */
[----:B------:R-:W-:Y:S02]  /*1790*/  IMAD R7, R19, R9, RZ ;  /* 0x0000000913077224 */ /* 0x000fe400078e02ff */
[C---:B------:R-:W-:Y:S02]  /*17a0*/  @!P3 IMAD R0, R16.reuse, R5, R0 ;  /* 0x000000051000b224 */ /* 0x040fe400078e0200 */
[----:B------:R-:W-:-:S04]  /*17b0*/  @!P3 IMAD.WIDE.U32 R16, R16, R11, R22 ;  /* 0x0000000b1010b225 */ /* 0x000fc800078e0016 */
[----:B------:R-:W-:Y:S02]  /*17c0*/  @P3 IMAD R5, R39, R12, RZ ;  /* 0x0000000c27053224 */ /* 0x000fe400078e02ff */
[----:B------:R-:W-:-:S04]  /*17d0*/  IMAD.WIDE.U32 R10, R18, R9, R20 ;  /* 0x00000009120a7225 */ /* 0x000fc800078e0014 */
[----:B------:R-:W-:Y:S02]  /*17e0*/  IMAD R6, R18, R6, R7 ;  /* 0x0000000612067224 */ /* 0x000fe400078e0207 */
[----:B------:R-:W-:Y:S01]  /*17f0*/  @P3 IMAD.WIDE.U32 R12, R38, R12, RZ ;  /* 0x0000000c260c3225 */ /* 0x000fe200078e00ff */
[----:B------:R-:W-:Y:S02]  /*1800*/  @!P3 IADD3 R26, PT, PT, R17, R0, RZ ;  /* 0x00000000111ab210 */ /* 0x000fe40007ffe0ff */
[----:B------:R-:W-:Y:S01]  /*1810*/  IADD3 R6, PT, PT, R11, R6, RZ ;  /* 0x000000060b067210 */ /* 0x000fe20007ffe0ff */
[----:B------:R-:W-:Y:S01]  /*1820*/  @P3 IMAD.IADD R26, R13, 0x1, R5 ;  /* 0x000000010d1a3824 */ /* 0x000fe200078e0205 */
[----:B------:R-:W-:Y:S02]  /*1830*/  @P3 MOV R16, R12 ;  /* 0x0000000c00103202 */ /* 0x000fe40000000f00 */
[----:B------:R-:W-:Y:S02]  /*1840*/  MOV R9, RZ ;  /* 0x000000ff00097202 */ /* 0x000fe40000000f00 */
.L_x_12931:
[----:B------:R-:W-:Y:S05]  /*1850*/  BSYNC.RECONVERGENT B0 ;  /* 0x0000000000007941 */ /* 0x000fea0003800200 */
.L_x_12929:
[----:B------:R-:W-:Y:S01]  /*1860*/  ISETP.NE.AND P2, PT, R179, -0x1, PT ;  /* 0xffffffffb300780c */ /* 0x000fe20003f45270 */
[----:B------:R-:W2:Y:S04]  /*1870*/  LD.E.64 R30, desc[UR4][R2.64+0x30] ;  /* 0x00003004021e7980 */ /* 0x000ea8000c101b00 */
[----:B------:R-:W3:Y:S04]  /*1880*/  LD.E.64 R24, desc[UR4][R2.64+0x8] ;  /* 0x0000080402187980 */ /* 0x000ee8000c101b00 */
[----:B------:R-:W4:Y:S04]  /*1890*/  LD.E.64 R20, desc[UR4][R2.64+0x48] ;  /* 0x0000480402147980 */ /* 0x000f28000c101b00 */
[----:B------:R-:W3:Y:S04]  /*18a0*/  @!P2 LD.E.64 R32, desc[UR4][R2.64+0x18] ;  /* 0x000018040220a980 */ /* 0x000ee8000c101b00 */
[----:B------:R-:W4:Y:S04]  /*18b0*/  LD.E.64 R22, desc[UR4][R2.64] ;  /* 0x0000000402167980 */ /* 0x000f28000c101b00 */
[----:B------:R-:W5:Y:S01]  /*18c0*/  LD.E.64 R12, desc[UR4][R2.64+0x10] ;  /* 0x00001004020c7980 */ /* 0x000f62000c101b00 */
[----:B------:R-:W-:-:S04]  /*18d0*/  IABS R7, R14 ;  /* 0x0000000e00077213 */ /* 0x000fc80000000000 */
[----:B------:R-:W1:Y:S08]  /*18e0*/  I2F.RP R15, R7 ;  /* 0x00000007000f7306 */ /* 0x000e700000209400 */
[----:B-1----:R-:W1:Y:S02]  /*18f0*/  MUFU.RCP R11, R15 ;  /* 0x0000000f000b7308 */ /* 0x002e640000001000 */
[----:B-1----:R-:W-:-:S06]  /*1900*/  IADD3 R11, PT, PT, R11, 0xffffffe, RZ ;  /* 0x0ffffffe0b0b7810 */ /* 0x002fcc0007ffe0ff */
        /* <DEDUP_REMOVED lines=11> */
[----:B-----5:R-:W-:-:S12]  /*19c0*/  IMAD R15, R9, R38, RZ ;  /* 0x00000026090f7224 */ /* 0x020fd800078e02ff */
[----:B------:R-:W-:-:S04]  /*19d0*/  @!P3 IADD3 R0, PT, PT, R0, -R7, RZ ;  /* 0x800000070000b210 */ /* 0x000fc80007ffe0ff */
[----:B------:R-:W-:Y:S02]  /*19e0*/  ISETP.GE.U32.AND P1, PT, R0, R7, PT ;  /* 0x000000070000720c */ /* 0x000fe40003f26070 */
[----:B------:R-:W-:-:S04]  /*19f0*/  LOP3.LUT R0, R175, R14, RZ, 0x3c, !PT ;  /* 0x0000000eaf007212 */ /* 0x000fc800078e3cff */
[----:B------:R-:W-:Y:S02]  /*1a00*/  ISETP.GE.AND P4, PT, R0, RZ, PT ;  /* 0x000000ff0000720c */ /* 0x000fe40003f86270 */
[----:B------:R-:W-:Y:S01]  /*1a10*/  SHF.L.U32 R0, R8, 0x3, RZ ;  /* 0x0000000308007819 */ /* 0x000fe200000006ff */
[----:B------:R-:W-:Y:S02]  /*1a20*/  @!P3 VIADD R18, R18, 0x1 ;  /* 0x000000011212b836 */ /* 0x000fe40000000000 */
[----:B------:R-:W-:Y:S01]  /*1a30*/  IMAD R15, R4, R39, R15 ;  /* 0x00000027040f7224 */ /* 0x000fe200078e020f */
[----:B------:R-:W-:Y:S01]  /*1a40*/  LOP3.LUT R7, R0, 0x38, RZ, 0xc0, !PT ;  /* 0x0000003800077812 */ /* 0x000fe200078ec0ff */
[----:B------:R-:W-:Y:S01]  /*1a50*/  IMAD.WIDE.U32 R34, R4, R38, RZ ;  /* 0x0000002604227225 */ /* 0x000fe200078e00ff */
[----:B------:R-:W-:-:S03]  /*1a60*/  ISETP.NE.AND P5, PT, R14, RZ, PT ;  /* 0x000000ff0e00720c */ /* 0x000fc60003fa5270 */
[----:B------:R-:W-:Y:S01]  /*1a70*/  @P1 VIADD R18, R18, 0x1 ;  /* 0x0000000112121836 */ /* 0x000fe20000000000 */
[----:B------:R-:W-:Y:S02]  /*1a80*/  IADD3 R15, PT, PT, R35, R15, RZ ;  /* 0x0000000f230f7210 */ /* 0x000fe40007ffe0ff */
[----:B------:R-:W-:-:S04]  /*1a90*/  IADD3 R16, P3, P1, R34, R16, R7 ;  /* 0x0000001022107210 */ /* 0x000fc8000797e007 */
[----:B------:R-:W-:Y:S02]  /*1aa0*/  IADD3.X R15, PT, PT, R15, R26, RZ, P3, P1 ;  /* 0x0000001a0f0f7210 */ /* 0x000fe40001fe24ff */
[----:B------:R-:W-:Y:S02]  /*1ab0*/  IADD3 R42, P1, PT, R7, R10, RZ ;  /* 0x0000000a072a7210 */ /* 0x000fe40007f3e0ff */
[----:B------:R-:W-:Y:S02]  /*1ac0*/  SHF.R.U32.HI R4, RZ, 0x3, R8 ;  /* 0x00000003ff047819 */ /* 0x000fe40000011608 */
[----:B------:R-:W-:Y:S01]  /*1ad0*/  MOV R5, RZ ;  /* 0x000000ff00057202 */ /* 0x000fe20000000f00 */
[----:B------:R-:W-:Y:S01]  /*1ae0*/  IMAD.X R43, RZ, RZ, R6, P1 ;  /* 0x000000ffff2b7224 */ /* 0x000fe200008e0606 */
[----:B------:R-:W1:Y:S01]  /*1af0*/  S2R R9, SR_CgaCtaId ;  /* 0x0000000000097919 */ /* 0x000e620000008800 */
[----:B------:R-:W-:Y:S01]  /*1b00*/  @!P4 IMAD.MOV R18, RZ, RZ, -R18 ;  /* 0x000000ffff12c224 */ /* 0x000fe200078e0a12 */
[----:B------:R-:W-:Y:S01]  /*1b10*/  @!P5 LOP3.LUT R18, RZ, R14, RZ, 0x33, !PT ;  /* 0x0000000eff12d212 */ /* 0x000fe200078e33ff */
[----:B------:R-:W-:-:S04]  /*1b20*/  IMAD.WIDE.U32 R36, R37, 0x40, R4 ;  /* 0x0000004025247825 */ /* 0x000fc800078e0004 */
[----:B------:R-:W-:Y:S01]  /*1b30*/  IMAD R171, R167, R4, RZ ;  /* 0x00000004a7ab7224 */ /* 0x000fe200078e02ff */
[----:B------:R-:W-:Y:S01]  /*1b40*/  SHF.R.S32.HI R11, RZ, 0x1f, R18 ;  /* 0x0000001fff0b7819 */ /* 0x000fe20000011412 */
[----:B------:R-:W-:Y:S01]  /*1b50*/  IMAD R6, R29, R18, RZ ;  /* 0x000000121d067224 */ /* 0x000fe200078e02ff */
[----:B------:R-:W-:-:S03]  /*1b60*/  IADD3 R168, PT, PT, -R178, R81, RZ ;  /* 0x00000051b2a87210 */ /* 0x000fc60007ffe1ff */
[----:B------:R-:W-:Y:S01]  /*1b70*/  IMAD R6, R11, R28, R6 ;  /* 0x0000001c0b067224 */ /* 0x000fe200078e0206 */
[----:B------:R-:W-:Y:S01]  /*1b80*/  IADD3 R11, PT, PT, R4, 0x10, RZ ;  /* 0x00000010040b7810 */ /* 0x000fe20007ffe0ff */
[----:B------:R-:W-:-:S03]  /*1b90*/  IMAD.WIDE.U32 R18, R28, R18, RZ ;  /* 0x000000121c127225 */ /* 0x000fc600078e00ff */
[-C--:B------:R-:W-:Y:S02]  /*1ba0*/  ISETP.GE.AND P5, PT, R11, R168.reuse, PT ;  /* 0x000000a80b00720c */ /* 0x080fe40003fa6270 */
[----:B------:R-:W-:Y:S02]  /*1bb0*/  ISETP.GE.AND P6, PT, R4, R168, PT ;  /* 0x000000a80400720c */ /* 0x000fe40003fc6270 */
[----:B------:R-:W-:Y:S02]  /*1bc0*/  IADD3 R16, P4, PT, R16, R18, RZ ;  /* 0x0000001210107210 */ /* 0x000fe40007f9e0ff */
[----:B------:R-:W-:-:S04]  /*1bd0*/  IADD3 R6, PT, PT, R19, R6, RZ ;  /* 0x0000000613067210 */ /* 0x000fc80007ffe0ff */
[----:B------:R-:W-:Y:S01]  /*1be0*/  IADD3.X R17, PT, PT, R15, R6, RZ, P4, !PT ;  /* 0x000000060f117210 */ /* 0x000fe200027fe4ff */
[----:B------:R-:W-:Y:S02]  /*1bf0*/  VIADD R26, R100, 0xffffffff ;  /* 0xffffffff641a7836 */ /* 0x000fe40000000000 */
[----:B--2---:R-:W-:-:S04]  /*1c00*/  @P2 IMAD.WIDE.U32 R34, R30, R179, RZ ;  /* 0x000000b31e222225 */ /* 0x004fc800078e00ff */
[----:B------:R-:W-:Y:S02]  /*1c10*/  @P2 IMAD R10, R31, R179, RZ ;  /* 0x000000b31f0a2224 */ /* 0x000fe400078e02ff */
[----:B---3--:R-:W-:-:S04]  /*1c20*/  @!P2 IMAD.WIDE.U32 R40, R32, R176, RZ ;  /* 0x000000b02028a225 */ /* 0x008fc800078e00ff */
[----:B------:R-:W-:Y:S01]  /*1c30*/  @!P2 IMAD R5, R33, R176, RZ ;  /* 0x000000b02105a224 */ /* 0x000fe200078e02ff */
[----:B------:R-:W-:Y:S01]  /*1c40*/  @!P2 MOV R14, R40 ;  /* 0x00000028000ea202 */ /* 0x000fe20000000f00 */
[----:B------:R-:W-:Y:S01]  /*1c50*/  IMAD.WIDE.U32 R32, R4, R166, R42 ;  /* 0x000000a604207225 */ /* 0x000fe200078e002a */
[----:B------:R-:W-:-:S03]  /*1c60*/  @P2 MOV R14, R34 ;  /* 0x00000022000e2202 */ /* 0x000fc60000000f00 */
[----:B------:R-:W-:Y:S01]  /*1c70*/  IMAD.IADD R171, R33, 0x1, R171 ;  /* 0x0000000121ab7824 */ /* 0x000fe200078e02ab */
[C---:B------:R-:W-:Y:S01]  /*1c80*/  LEA R170, P3, R32.reuse, R24, 0x1 ;  /* 0x0000001820aa7211 */ /* 0x040fe200078608ff */
[----:B------:R-:W-:Y:S01]  /*1c90*/  @!P2 IMAD.IADD R5, R41, 0x1, R5 ;  /* 0x000000012905a824 */ /* 0x000fe200078e0205 */
[----:B------:R-:W-:Y:S01]  /*1ca0*/  IADD3 R24, P1, PT, R7, R14, RZ ;  /* 0x0000000e07187210 */ /* 0x000fe20007f3e0ff */
[----:B------:R-:W-:Y:S01]  /*1cb0*/  @P2 IMAD.IADD R5, R35, 0x1, R10 ;  /* 0x0000000123052824 */ /* 0x000fe200078e020a */
[----:B------:R-:W-:Y:S02]  /*1cc0*/  LEA.HI.X R171, R32, R25, R171, 0x1, P3 ;  /* 0x0000001920ab7211 */ /* 0x000fe400018f0cab */
[C---:B------:R-:W-:Y:S01]  /*1cd0*/  IADD3 R7, PT, PT, R4.reuse, 0x20, RZ ;  /* 0x0000002004077810 */ /* 0x040fe20007ffe0ff */
[----:B------:R-:W-:Y:S02]  /*1ce0*/  IMAD.X R25, RZ, RZ, R5, P1 ;  /* 0x000000ffff197224 */ /* 0x000fe400008e0605 */
[----:B------:R-:W-:Y:S01]  /*1cf0*/  VIADD R5, R4, 0x30 ;  /* 0x0000003004057836 */ /* 0x000fe20000000000 */
[----:B------:R-:W-:-:S04]  /*1d00*/  ISETP.GE.AND P3, PT, R7, R168, PT ;  /* 0x000000a80700720c */ /* 0x000fc80003f66270 */
[----:B------:R-:W-:Y:S01]  /*1d10*/  ISETP.GE.AND P1, PT, R5, R168, PT ;  /* 0x000000a80500720c */ /* 0x000fe20003f26270 */
[-C--:B----4-:R-:W-:Y:S01]  /*1d20*/  IMAD R34, R21, R175.reuse, RZ ;  /* 0x000000af15227224 */ /* 0x090fe200078e02ff */
[----:B------:R-:W-:Y:S01]  /*1d30*/  MOV R10, 0x400 ;  /* 0x00000400000a7802 */ /* 0x000fe20000000f00 */
[----:B------:R-:W-:Y:S01]  /*1d40*/  IMAD.WIDE.U32 R20, R20, R175, R24 ;  /* 0x000000af14147225 */ /* 0x000fe200078e0018 */
[C---:B------:R-:W-:Y:S02]  /*1d50*/  @!P5 IADD3 R15, P2, PT, R36.reuse, 0x10, RZ ;  /* 0x00000010240fd810 */ /* 0x040fe40007f5e0ff */
[----:B-1----:R-:W-:Y:S01]  /*1d60*/  LEA R9, R9, R10, 0x18 ;  /* 0x0000000a09097211 */ /* 0x002fe200078ec0ff */
[----:B------:R-:W-:Y:S02]  /*1d70*/  IMAD.IADD R35, R21, 0x1, R34 ;  /* 0x0000000115237824 */ /* 0x000fe400078e0222 */
[----:B------:R-:W-:Y:S01]  /*1d80*/  @!P3 IADD3 R19, P4, PT, R36, 0x20, RZ ;  /* 0x000000202413b810 */ /* 0x000fe20007f9e0ff */
[----:B------:R-:W-:Y:S01]  /*1d90*/  @!P6 IMAD.MOV.U32 R34, RZ, RZ, R20 ;  /* 0x000000ffff22e224 */ /* 0x000fe200078e0014 */
[----:B------:R-:W-:-:S02]  /*1da0*/  @!P5 MOV R32, R20 ;  /* 0x000000140020d202 */ /* 0x000fc40000000f00 */
[-C--:B------:R-:W-:Y:S02]  /*1db0*/  @!P3 MOV R28, R20.reuse ;  /* 0x00000014001cb202 */ /* 0x080fe40000000f00 */
[----:B------:R-:W-:Y:S02]  /*1dc0*/  @!P1 MOV R24, R20 ;  /* 0x0000001400189202 */ /* 0x000fe40000000f00 */
[-C--:B------:R-:W-:Y:S02]  /*1dd0*/  @!P5 IADD3.X R10, PT, PT, RZ, R37.reuse, RZ, P2, !PT ;  /* 0x00000025ff0ad210 */ /* 0x080fe400017fe4ff */
[----:B------:R-:W-:Y:S01]  /*1de0*/  @!P1 IADD3 R20, P2, PT, R36, 0x30, RZ ;  /* 0x0000003024149810 */ /* 0x000fe20007f5e0ff */
[----:B------:R-:W-:Y:S02]  /*1df0*/  @!P3 IMAD.X R6, RZ, RZ, R37, P4 ;  /* 0x000000ffff06b224 */ /* 0x000fe400020e0625 */
[----:B------:R-:W-:Y:S01]  /*1e00*/  @!P6 IMAD R14, R37, R30, RZ ;  /* 0x0000001e250ee224 */ /* 0x000fe200078e02ff */
[----:B------:R-:W-:Y:S01]  /*1e10*/  @!P1 IADD3.X R18, PT, PT, RZ, R37, RZ, P2, !PT ;  /* 0x00000025ff129210 */ /* 0x000fe200017fe4ff */
[----:B------:R-:W-:-:S02]  /*1e20*/  @!P5 IMAD.MOV.U32 R33, RZ, RZ, R35 ;  /* 0x000000ffff21d224 */ /* 0x000fc400078e0023 */
[-C--:B------:R-:W-:Y:S02]  /*1e30*/  @!P5 IMAD R10, R10, R30.reuse, RZ ;  /* 0x0000001e0a0ad224 */ /* 0x080fe400078e02ff */
[--C-:B------:R-:W-:Y:S02]  /*1e40*/  @!P3 IMAD.MOV.U32 R29, RZ, RZ, R35.reuse ;  /* 0x000000ffff1db224 */ /* 0x100fe400078e0023 */
[--C-:B------:R-:W-:Y:S02]  /*1e50*/  @!P1 IMAD.MOV.U32 R25, RZ, RZ, R35.reuse ;  /* 0x000000ffff199224 */ /* 0x100fe400078e0023 */
[-C--:B------:R-:W-:Y:S02]  /*1e60*/  @!P3 IMAD R6, R6, R30.reuse, RZ ;  /* 0x0000001e0606b224 */ /* 0x080fe400078e02ff */
[C---:B------:R-:W-:Y:S02]  /*1e70*/  @!P6 IMAD R14, R36.reuse, R31, R14 ;  /* 0x0000001f240ee224 */ /* 0x040fe400078e020e */
[----:B------:R-:W-:Y:S01]  /*1e80*/  @!P6 IMAD.WIDE.U32 R34, R36, R30, R34 ;  /* 0x0000001e2422e225 */ /* 0x000fe200078e0022 */
[----:B------:R-:W-:-:S03]  /*1e90*/  LOP3.LUT R21, R0, 0x1c0, RZ, 0xc0, !PT ;  /* 0x000001c000157812 */ /* 0x000fc600078ec0ff */
[-C--:B------:R-:W-:Y:S02]  /*1ea0*/  @!P5 IMAD R10, R31, R15.reuse, R10 ;  /* 0x0000000f1f0ad224 */ /* 0x080fe400078e020a */
[----:B------:R-:W-:Y:S01]  /*1eb0*/  @!P5 IMAD.WIDE.U32 R32, R30, R15, R32 ;  /* 0x0000000f1e20d225 */ /* 0x000fe200078e0020 */
[----:B------:R-:W-:-:S03]  /*1ec0*/  @!P6 LEA R40, P4, R34, R22, 0x1 ;  /* 0x000000162228e211 */ /* 0x000fc600078808ff */
[----:B------:R-:W-:Y:S02]  /*1ed0*/  @!P1 IMAD R15, R18, R30, RZ ;  /* 0x0000001e120f9224 */ /* 0x000fe400078e02ff */
[-C--:B------:R-:W-:Y:S02]  /*1ee0*/  @!P3 IMAD R6, R31, R19.reuse, R6 ;  /* 0x000000131f06b224 */ /* 0x080fe400078e0206 */
[----:B------:R-:W-:Y:S01]  /*1ef0*/  @!P3 IMAD.WIDE.U32 R36, R30, R19, R28 ;  /* 0x000000131e24b225 */ /* 0x000fe200078e001c */
[----:B------:R-:W-:-:S03]  /*1f00*/  LOP3.LUT R21, R21, 0x38, R8, 0xf8, !PT ;  /* 0x0000003815157812 */ /* 0x000fc600078ef808 */
[----:B------:R-:W-:Y:S01]  /*1f10*/  @!P6 IMAD.IADD R19, R35, 0x1, R14 ;  /* 0x000000012313e824 */ /* 0x000fe200078e020e */
[----:B------:R-:W-:Y:S01]  /*1f20*/  @!P5 IADD3 R29, PT, PT, R33, R10, RZ ;  /* 0x0000000a211dd210 */ /* 0x000fe20007ffe0ff */
[----:B------:R-:W-:Y:S01]  /*1f30*/  @!P1 IMAD R15, R31, R20, R15 ;  /* 0x000000141f0f9224 */ /* 0x000fe200078e020f */
[----:B------:R-:W-:Y:S01]  /*1f40*/  @!P5 LEA R18, P2, R32, R22, 0x1 ;  /* 0x000000162012d211 */ /* 0x000fe200078408ff */
[----:B------:R-:W-:Y:S01]  /*1f50*/  @!P1 IMAD.WIDE.U32 R24, R30, R20, R24 ;  /* 0x000000141e189225 */ /* 0x000fe200078e0018 */
[-C--:B------:R-:W-:Y:S02]  /*1f60*/  @!P6 LEA.HI.X R41, R34, R23.reuse, R19, 0x1, P4 ;  /* 0x000000172229e211 */ /* 0x080fe400020f0c13 */
[----:B------:R-:W-:Y:S02]  /*1f70*/  LOP3.LUT R21, R21, 0x38, R0, 0x78, !PT ;  /* 0x0000003815157812 */ /* 0x000fe400078e7800 */
[----:B------:R-:W-:Y:S02]  /*1f80*/  @!P5 LEA.HI.X R19, R32, R23, R29, 0x1, P2 ;  /* 0x000000172013d211 */ /* 0x000fe400010f0c1d */
[----:B------:R-:W-:-:S02]  /*1f90*/  @!P1 IADD3 R15, PT, PT, R25, R15, RZ ;  /* 0x0000000f190f9210 */ /* 0x000fc40007ffe0ff */
[CC--:B------:R-:W-:Y:S02]  /*1fa0*/  @!P1 LEA R28, P2, R24.reuse, R22.reuse, 0x1 ;  /* 0x00000016181c9211 */ /* 0x0c0fe400078408ff */
[----:B------:R-:W-:Y:S02]  /*1fb0*/  LOP3.LUT R10, R21, 0x1e00, R0, 0xf8, !PT ;  /* 0x00001e00150a7812 */ /* 0x000fe400078ef800 */
[----:B------:R-:W-:Y:S01]  /*1fc0*/  @!P1 LEA.HI.X R29, R24, R23, R15, 0x1, P2 ;  /* 0x00000017181d9211 */ /* 0x000fe200010f0c0f */
[----:B------:R-:W-:Y:S01]  /*1fd0*/  IMAD.SHL.U32 R24, R26, 0x80, RZ ;  /* 0x000000801a187824 */ /* 0x000fe200078e00ff */
[----:B------:R-:W-:Y:S01]  /*1fe0*/  LEA R177, R10, R9, 0x1 ;  /* 0x000000090ab17211 */ /* 0x000fe200078e08ff */
[----:B------:R-:W-:Y:S02]  /*1ff0*/  @!P3 IMAD.IADD R21, R37, 0x1, R6 ;  /* 0x000000012515b824 */ /* 0x000fe400078e0206 */
[----:B------:R-:W-:Y:S01]  /*2000*/  IMAD.IADD R10, R27, 0x1, -R24 ;  /* 0x000000011b0a7824 */ /* 0x000fe200078e0a18 */
[----:B------:R-:W-:Y:S01]  /*2010*/  @!P3 LEA R20, P4, R36, R22, 0x1 ;  /* 0x000000162414b211 */ /* 0x000fe200078808ff */
[----:B------:R-:W-:Y:S01]  /*2020*/  @!PT LDS RZ, [RZ] ;  /* 0x00000000fffff984 */ /* 0x000fe20000000800 */
[----:B------:R-:W-:Y:S01]  /*2030*/  @!PT LDS RZ, [RZ] ;  /* 0x00000000fffff984 */ /* 0x000fe20000000800 */
[----:B------:R-:W-:Y:S01]  /*2040*/  @!PT LDS RZ, [RZ] ;  /* 0x00000000fffff984 */ /* 0x000fe20000000800 */
[----:B------:R-:W-:Y:S01]  /*2050*/  @!P6 LDGSTS.E.BYPASS.LTC128B.128 [R177], desc[UR4][R40.64] ;  /* 0x0000000028b1efae */ /* 0x000fe2000b981a04 */
[----:B------:R-:W-:-:S02]  /*2060*/  SHF.L.U64.HI R6, R166, 0x4, R167 ;  /* 0x00000004a6067819 */ /* 0x000fc400000102a7 */
[----:B------:R-:W-:Y:S01]  /*2070*/  SHF.L.U32 R25, R166, 0x4, RZ ;  /* 0x00000004a6197819 */ /* 0x000fe200000006ff */
[----:B------:R1:W-:Y:S01]  /*2080*/  @!P5 LDGSTS.E.BYPASS.LTC128B.128 [R177+0x800], desc[UR4][R18.64] ;  /* 0x0080000012b1dfae */ /* 0x0003e2000b981a04 */
[-C--:B------:R-:W-:Y:S02]  /*2090*/  ISETP.GE.AND P5, PT, R7, R10.reuse, PT ;  /* 0x0000000a0700720c */ /* 0x080fe40003fa6270 */
[----:B------:R-:W-:Y:S02]  /*20a0*/  @!P3 LEA.HI.X R21, R36, R23, R21, 0x1, P4 ;  /* 0x000000172415b211 */ /* 0x000fe400020f0c15 */
[C---:B------:R-:W-:Y:S02]  /*20b0*/  SHF.L.U64.HI R6, R25.reuse, 0x1, R6 ;  /* 0x0000000119067819 */ /* 0x040fe40000010206 */
[----:B------:R-:W-:Y:S01]  /*20c0*/  SHF.L.U32 R25, R25, 0x1, RZ ;  /* 0x0000000119197819 */ /* 0x000fe200000006ff */
[----:B------:R2:W-:Y:S01]  /*20d0*/  @!P3 LDGSTS.E.BYPASS.LTC128B.128 [R177+0x1000], desc[UR4][R20.64] ;  /* 0x0100000014b1bfae */ /* 0x0005e2000b981a04 */
[----:B------:R-:W-:-:S02]  /*20e0*/  ISETP.GE.AND P2, PT, R4, R10, PT ;  /* 0x0000000a0400720c */ /* 0x000fc40003f46270 */
[----:B------:R-:W-:Y:S01]  /*20f0*/  IADD3 R36, P3, PT, R25, R170, RZ ;  /* 0x000000aa19247210 */ /* 0x000fe20007f7e0ff */
[----:B------:R3:W-:Y:S01]  /*2100*/  @!P1 LDGSTS.E.BYPASS.LTC128B.128 [R177+0x1800], desc[UR4][R28.64] ;  /* 0x018000001cb19fae */ /* 0x0007e2000b981a04 */
[-C--:B------:R-:W-:Y:S02]  /*2110*/  ISETP.GE.AND P4, PT, R11, R10.reuse, PT ;  /* 0x0000000a0b00720c */ /* 0x080fe40003f86270 */
[----:B------:R-:W-:Y:S01]  /*2120*/  ISETP.GE.AND P1, PT, R5, R10, PT ;  /* 0x0000000a0500720c */ /* 0x000fe20003f26270 */
[----:B------:R-:W-:Y:S01]  /*2130*/  IMAD.X R37, R6, 0x1, R171, P3 ;  /* 0x0000000106257824 */ /* 0x000fe200018e06ab */
[----:B------:R-:W-:Y:S02]  /*2140*/  @!P5 LEA R30, P3, R166, R36, 0x5 ;  /* 0x00000024a61ed211 */ /* 0x000fe400078628ff */
[----:B------:R-:W-:Y:S02]  /*2150*/  IADD3 R23, PT, PT, R4, 0x40, RZ ;  /* 0x0000004004177810 */ /* 0x000fe40007ffe0ff */
[----:B------:R-:W-:Y:S01]  /*2160*/  @!P5 LEA.HI.X R31, R166, R37, R167, 0x5, P3 ;  /* 0x00000025a61fd211 */ /* 0x000fe200018f2ca7 */
[----:B------:R-:W-:Y:S01]  /*2170*/  @!P2 LDGSTS.E.BYPASS.LTC128B.128 [R177+0x2000], desc[UR4][R170.64] ;  /* 0x02000000aab1afae */ /* 0x000fe2000b981a04 */
[----:B------:R-:W-:-:S02]  /*2180*/  IADD3 R15, PT, PT, R4, 0x70, RZ ;  /* 0x00000070040f7810 */ /* 0x000fc40007ffe0ff */
[-C--:B------:R-:W-:Y:S01]  /*2190*/  ISETP.GE.AND P6, PT, R23, R10.reuse, PT ;  /* 0x0000000a1700720c */ /* 0x080fe20003fc6270 */
[----:B------:R-:W-:Y:S01]  /*21a0*/  @!P4 LDGSTS.E.BYPASS.LTC128B.128 [R177+0x2800], desc[UR4][R36.64] ;  /* 0x0280000024b1cfae */ /* 0x000fe2000b981a04 */
[----:B-1----:R-:W-:Y:S01]  /*21b0*/  VIADD R19, R4, 0x50 ;  /* 0x0000005004137836 */ /* 0x002fe20000000000 */
[----:B------:R-:W-:Y:S02]  /*21c0*/  ISETP.GE.AND P3, PT, R15, R10, PT ;  /* 0x0000000a0f00720c */ /* 0x000fe40003f66270 */
[----:B------:R1:W-:Y:S01]  /*21d0*/  @!P5 LDGSTS.E.BYPASS.LTC128B.128 [R177+0x3000], desc[UR4][R30.64] ;  /* 0x030000001eb1dfae */ /* 0x0003e2000b981a04 */
[----:B------:R-:W-:Y:S01]  /*21e0*/  @!P1 LEA R34, P5, R166, R36, 0x6 ;  /* 0x00000024a6229211 */ /* 0x000fe200078a30ff */
[----:B--2---:R-:W-:-:S03]  /*21f0*/  VIADD R21, R4, 0x60 ;  /* 0x0000006004157836 */ /* 0x004fc60000000000 */
[C---:B------:R-:W-:Y:S02]  /*2200*/  @!P1 LEA.HI.X R35, R166.reuse, R37, R167, 0x6, P5 ;  /* 0x00000025a6239211 */ /* 0x040fe400028f34a7 */
[-C--:B------:R-:W-:Y:S01]  /*2210*/  ISETP.GE.AND P4, PT, R21, R10.reuse, PT ;  /* 0x0000000a1500720c */ /* 0x080fe20003f86270 */
[--C-:B------:R-:W-:Y:S01]  /*2220*/  @!P6 IMAD.MOV.U32 R33, RZ, RZ, R37.reuse ;  /* 0x000000ffff21e224 */ /* 0x100fe200078e0025 */
[----:B------:R-:W-:Y:S02]  /*2230*/  ISETP.GE.AND P5, PT, R19, R10, PT ;  /* 0x0000000a1300720c */ /* 0x000fe40003fa6270 */
[-C--:B------:R-:W-:Y:S01]  /*2240*/  @!P6 MOV R32, R36.reuse ;  /* 0x000000240020e202 */ /* 0x080fe20000000f00 */
[----:B---3--:R-:W-:Y:S01]  /*2250*/  @!P3 IMAD.MOV.U32 R29, RZ, RZ, R37 ;  /* 0x000000ffff1db224 */ /* 0x008fe200078e0025 */
[----:B------:R-:W-:Y:S01]  /*2260*/  @!P3 MOV R28, R36 ;  /* 0x00000024001cb202 */ /* 0x000fe20000000f00 */
[----:B------:R-:W-:Y:S01]  /*2270*/  @!P6 IMAD R20, R167, 0x60, RZ ;  /* 0x00000060a714e824 */ /* 0x000fe200078e02ff */
[----:B------:R2:W-:Y:S01]  /*2280*/  @!P1 LDGSTS.E.BYPASS.LTC128B.128 [R177+0x3800], desc[UR4][R34.64] ;  /* 0x0380000022b19fae */ /* 0x0005e2000b981a04 */
[----:B------:R-:W-:-:S04]  /*2290*/  @!P6 IMAD.WIDE.U32 R32, R166, 0x60, R32 ;  /* 0x00000060a620e825 */ /* 0x000fc800078e0020 */
[-C--:B-1----:R-:W-:Y:S01]  /*22a0*/  @!P4 MOV R30, R36.reuse ;  /* 0x00000024001ec202 */ /* 0x082fe20000000f00 */
[----:B------:R-:W-:Y:S01]  /*22b0*/  @!P4 IMAD.MOV.U32 R31, RZ, RZ, R37 ;  /* 0x000000ffff1fc224 */ /* 0x000fe200078e0025 */
[C---:B------:R-:W-:Y:S01]  /*22c0*/  @!P5 LEA R36, P1, R166.reuse, R36, 0x7 ;  /* 0x00000024a624d211 */ /* 0x040fe200078238ff */
[C---:B------:R-:W-:Y:S02]  /*22d0*/  @!P4 IMAD R18, R167.reuse, 0xa0, RZ ;  /* 0x000000a0a712c824 */ /* 0x040fe400078e02ff */
[----:B------:R-:W-:Y:S02]  /*22e0*/  @!P3 IMAD R14, R167, 0xc0, RZ ;  /* 0x000000c0a70eb824 */ /* 0x000fe400078e02ff */
[----:B------:R-:W-:Y:S01]  /*22f0*/  @!P4 IMAD.WIDE.U32 R30, R166, 0xa0, R30 ;  /* 0x000000a0a61ec825 */ /* 0x000fe200078e001e */
[----:B------:R-:W-:-:S03]  /*2300*/  @!P6 IADD3 R33, PT, PT, R33, R20, RZ ;  /* 0x000000142121e210 */ /* 0x000fc60007ffe0ff */
[C---:B------:R-:W-:Y:S01]  /*2310*/  @!P3 IMAD.WIDE.U32 R28, R166.reuse, 0xc0, R28 ;  /* 0x000000c0a61cb825 */ /* 0x040fe200078e001c */
[----:B------:R-:W-:Y:S01]  /*2320*/  @!P5 LEA.HI.X R37, R166, R37, R167, 0x7, P1 ;  /* 0x00000025a625d211 */ /* 0x000fe200008f3ca7 */
[----:B------:R2:W-:Y:S02]  /*2330*/  @!P6 LDGSTS.E.BYPASS.LTC128B.128 [R177+0x4000], desc[UR4][R32.64] ;  /* 0x0400000020b1efae */ /* 0x0005e4000b981a04 */
[----:B------:R-:W-:Y:S01]  /*2340*/  @!P4 IMAD.IADD R31, R31, 0x1, R18 ;  /* 0x000000011f1fc824 */ /* 0x000fe200078e0212 */
[----:B------:R-:W-:Y:S01]  /*2350*/  @!P3 IADD3 R29, PT, PT, R29, R14, RZ ;  /* 0x0000000e1d1db210 */ /* 0x000fe20007ffe0ff */
[----:B------:R2:W-:Y:S04]  /*2360*/  @!P5 LDGSTS.E.BYPASS.LTC128B.128 [R177+0x4800], desc[UR4][R36.64] ;  /* 0x0480000024b1dfae */ /* 0x0005e8000b981a04 */
[----:B------:R2:W-:Y:S04]  /*2370*/  @!P4 LDGSTS.E.BYPASS.LTC128B.128 [R177+0x5000], desc[UR4][R30.64] ;  /* 0x050000001eb1cfae */ /* 0x0005e8000b981a04 */
[----:B------:R2:W-:Y:S04]  /*2380*/  @!P3 LDGSTS.E.BYPASS.LTC128B.128 [R177+0x5800], desc[UR4][R28.64] ;  /* 0x058000001cb1bfae */ /* 0x0005e8000b981a04 */
[----:B------:R-:W0:Y:S04]  /*2390*/  LDGDEPBAR ;  /* 0x00000000000079af */ /* 0x000e280000000000 */
[----:B------:R2:W5:Y:S04]  /*23a0*/  LD.E R80, desc[UR4][R2.64+0x184] ;  /* 0x0001840402507980 */ /* 0x000568000c101900 */
[----:B------:R2:W5:Y:S01]  /*23b0*/  LD.E R36, desc[UR4][R2.64+0x188] ;  /* 0x0001880402247980 */ /* 0x000562000c101900 */
[----:B------:R-:W-:-:S04]  /*23c0*/  DEPBAR.LE SB0, 0x0 ;  /* 0x000080000000791a */ /* 0x000fc80000000000 */
[----:B------:R-:W-:Y:S05]  /*23d0*/  WARPSYNC.ALL ;  /* 0x0000000000007948 */ /* 0x000fea0003800000 */
[----:B------:R-:W-:Y:S02]  /*23e0*/  IMAD R14, R39, R4, RZ ;  /* 0x00000004270e7224 */ /* 0x000fe400078e02ff */
[----:B------:R-:W-:Y:S01]  /*23f0*/  IMAD.WIDE.U32 R16, R4, R38, R16 ;  /* 0x0000002604107225 */ /* 0x000fe200078e0010 */
[----:B------:R-:W-:-:S03]  /*2400*/  ISETP.GE.AND P6, PT, R11, R10, PT ;  /* 0x0000000a0b00720c */ /* 0x000fc60003fc6270 */
[----:B------:R-:W-:Y:S01]  /*2410*/  IMAD.SHL.U32 R4, R38, 0x10, RZ ;  /* 0x0000001026047824 */ /* 0x000fe200078e00ff */
[----:B------:R-:W-:Y:S01]  /*2420*/  IADD3 R173, PT, PT, R17, R14, RZ ;  /* 0x0000000e11ad7210 */ /* 0x000fe20007ffe0ff */
[----:B------:R-:W-:Y:S01]  /*2430*/  BAR.SYNC.DEFER_BLOCKING 0x0 ;  /* 0x0000000000007b1d */ /* 0x000fe20000010000 */
[C---:B------:R-:W-:Y:S02]  /*2440*/  LEA R172, P3, R16.reuse, R12, 0x1 ;  /* 0x0000000c10ac7211 */ /* 0x040fe400078608ff */
[----:B------:R-:W-:Y:S02]  /*2450*/  ISETP.GE.AND P1, PT, R7, R10, PT ;  /* 0x0000000a0700720c */ /* 0x000fe40003f26270 */
[----:B------:R-:W-:Y:S02]  /*2460*/  LEA.HI.X R173, R16, R13, R173, 0x1, P3 ;  /* 0x0000000d10ad7211 */ /* 0x000fe400018f0cad */
[----:B------:R-:W-:Y:S02]  /*2470*/  SHF.L.U64.HI R7, R38, 0x4, R39 ;  /* 0x0000000426077819 */ /* 0x000fe40000010227 */
[----:B------:R-:W-:-:S04]  /*2480*/  LEA R12, P4, R4, R172, 0x1 ;  /* 0x000000ac040c7211 */ /* 0x000fc800078808ff */
[----:B------:R-:W-:Y:S02]  /*2490*/  LEA.HI.X R13, R4, R173, R7, 0x1, P4 ;  /* 0x000000ad040d7211 */ /* 0x000fe400020f0c07 */
[----:B------:R-:W-:Y:S02]  /*24a0*/  ISETP.GE.AND P5, PT, R23, R10, PT ;  /* 0x0000000a1700720c */ /* 0x000fe40003fa6270 */
[----:B------:R-:W-:Y:S02]  /*24b0*/  @!P1 LEA R14, P4, R38, R12, 0x5 ;  /* 0x0000000c260e9211 */ /* 0x000fe400078828ff */
[-C--:B------:R-:W-:Y:S01]  /*24c0*/  ISETP.GE.AND P3, PT, R21, R10.reuse, PT ;  /* 0x0000000a1500720c */ /* 0x080fe20003f66270 */
[----:B------:R-:W-:Y:S01]  /*24d0*/  @!PT LDS RZ, [RZ] ;  /* 0x00000000fffff984 */ /* 0x000fe20000000800 */
[----:B------:R-:W-:Y:S01]  /*24e0*/  @!PT LDS RZ, [RZ] ;  /* 0x00000000fffff984 */ /* 0x000fe20000000800 */
[----:B------:R-:W-:Y:S01]  /*24f0*/  @!PT LDS RZ, [RZ] ;  /* 0x00000000fffff984 */ /* 0x000fe20000000800 */
[----:B------:R-:W-:Y:S04]  /*2500*/  @!P2 LDGSTS.E.BYPASS.LTC128B.128 [R177+0x6000], desc[UR4][R172.64] ;  /* 0x06000000acb1afae */ /* 0x000fe8000b981a04 */
[----:B------:R-:W-:Y:S04]  /*2510*/  @P2 STS.128 [R177+0x6000], RZ ;  /* 0x006000ffb1002388 */ /* 0x000fe80000000c00 */
[----:B------:R-:W-:Y:S04]  /*2520*/  @P6 STS.128 [R177+0x6800], RZ ;  /* 0x006800ffb1006388 */ /* 0x000fe80000000c00 */
[----:B------:R-:W-:Y:S01]  /*2530*/  @!PT LDS RZ, [RZ] ;  /* 0x00000000fffff984 */ /* 0x000fe20000000800 */
[----:B------:R-:W-:Y:S01]  /*2540*/  @!PT LDS RZ, [RZ] ;  /* 0x00000000fffff984 */ /* 0x000fe20000000800 */
[----:B------:R-:W-:Y:S01]  /*2550*/  @!PT LDS RZ, [RZ] ;  /* 0x00000000fffff984 */ /* 0x000fe20000000800 */
[----:B------:R1:W-:Y:S01]  /*2560*/  @!P6 LDGSTS.E.BYPASS.LTC128B.128 [R177+0x6800], desc[UR4][R12.64] ;  /* 0x068000000cb1efae */ /* 0x0003e2000b981a04 */
[----:B------:R-:W-:-:S02]  /*2570*/  ISETP.GE.AND P6, PT, R5, R10, PT ;  /* 0x0000000a0500720c */ /* 0x000fc40003fc6270 */
[-C--:B------:R-:W-:Y:S02]  /*2580*/  ISETP.GE.AND P2, PT, R15, R10.reuse, PT ;  /* 0x0000000a0f00720c */ /* 0x080fe40003f46270 */
[-C--:B------:R-:W-:Y:S02]  /*2590*/  @!P1 LEA.HI.X R15, R38, R13.reuse, R39, 0x5, P4 ;  /* 0x0000000d260f9211 */ /* 0x080fe400020f2c27 */
[----:B------:R-:W-:Y:S01]  /*25a0*/  ISETP.GE.AND P4, PT, R19, R10, PT ;  /* 0x0000000a1300720c */ /* 0x000fe20003f86270 */
[----:B------:R-:W-:Y:S01]  /*25b0*/  @P1 STS.128 [R177+0x7000], RZ ;  /* 0x007000ffb1001388 */ /* 0x000fe20000000c00 */
[----:B------:R-:W-:Y:S02]  /*25c0*/  @!P5 MOV R18, R12 ;  /* 0x0000000c0012d202 */ /* 0x000fe40000000f00 */
[-C--:B------:R-:W-:Y:S01]  /*25d0*/  @!P5 MOV R19, R13.reuse ;  /* 0x0000000d0013d202 */ /* 0x080fe20000000f00 */
[----:B------:R-:W-:Y:S01]  /*25e0*/  @!PT LDS RZ, [RZ] ;  /* 0x00000000fffff984 */ /* 0x000fe20000000800 */
[----:B------:R-:W-:Y:S01]  /*25f0*/  @!PT LDS RZ, [RZ] ;  /* 0x00000000fffff984 */ /* 0x000fe20000000800 */
[----:B------:R-:W-:Y:S01]  /*2600*/  @!PT LDS RZ, [RZ] ;  /* 0x00000000fffff984 */ /* 0x000fe20000000800 */
[----:B------:R3:W-:Y:S01]  /*2610*/  @!P1 LDGSTS.E.BYPASS.LTC128B.128 [R177+0x7000], desc[UR4][R14.64] ;  /* 0x070000000eb19fae */ /* 0x0007e2000b981a04 */
[----:B------:R-:W-:-:S02]  /*2620*/  @!P3 MOV R17, R13 ;  /* 0x0000000d0011b202 */ /* 0x000fc40000000f00 */
[CC--:B------:R-:W-:Y:S01]  /*2630*/  @!P6 LEA R20, P1, R38.reuse, R12.reuse, 0x6 ;  /* 0x0000000c2614e211 */ /* 0x0c0fe200078230ff */
[----:B------:R-:W-:Y:S01]  /*2640*/  @!P5 IMAD R7, R39, 0x60, RZ ;  /* 0x000000602707d824 */ /* 0x000fe200078e02ff */
[-C--:B------:R-:W-:Y:S01]  /*2650*/  @!P2 MOV R10, R12.reuse ;  /* 0x0000000c000aa202 */ /* 0x080fe20000000f00 */
[----:B------:R-:W-:Y:S02]  /*2660*/  @!P3 IMAD.MOV.U32 R16, RZ, RZ, R12 ;  /* 0x000000ffff10b224 */ /* 0x000fe400078e000c */
[C---:B------:R-:W-:Y:S01]  /*2670*/  @!P5 IMAD.WIDE.U32 R18, R38.reuse, 0x60, R18 ;  /* 0x000000602612d825 */ /* 0x040fe200078e0012 */
[C---:B------:R-:W-:Y:S02]  /*2680*/  @!P6 LEA.HI.X R21, R38.reuse, R13, R39, 0x6, P1 ;  /* 0x0000000d2615e211 */ /* 0x040fe400008f3427 */
[----:B------:R-:W-:Y:S01]  /*2690*/  @!P4 LEA R22, P1, R38, R12, 0x7 ;  /* 0x0000000c2616c211 */ /* 0x000fe200078238ff */
[----:B------:R-:W-:Y:S01]  /*26a0*/  @!P2 IMAD.MOV.U32 R11, RZ, RZ, R13 ;  /* 0x000000ffff0ba224 */ /* 0x000fe200078e000d */
[----:B------:R-:W-:Y:S01]  /*26b0*/  @!P5 IADD3 R19, PT, PT, R19, R7, RZ ;  /* 0x000000071313d210 */ /* 0x000fe20007ffe0ff */
[----:B------:R-:W-:-:S02]  /*26c0*/  @!P3 IMAD R5, R39, 0xa0, RZ ;  /* 0x000000a02705b824 */ /* 0x000fc400078e02ff */
[C---:B------:R-:W-:Y:S01]  /*26d0*/  @!P3 IMAD.WIDE.U32 R16, R38.reuse, 0xa0, R16 ;  /* 0x000000a02610b825 */ /* 0x040fe200078e0010 */
[C---:B------:R-:W-:Y:S01]  /*26e0*/  @!P4 LEA.HI.X R23, R38.reuse, R13, R39, 0x7, P1 ;  /* 0x0000000d2617c211 */ /* 0x040fe200008f3c27 */
[----:B------:R-:W-:Y:S02]  /*26f0*/  @P6 STS.128 [R177+0x7800], RZ ;  /* 0x007800ffb1006388 */ /* 0x000fe40000000c00 */
[----:B------:R-:W-:Y:S01]  /*2700*/  @!P2 IMAD.WIDE.U32 R10, R38, 0xc0, R10 ;  /* 0x000000c0260aa825 */ /* 0x000fe200078e000a */
[----:B------:R-:W-:Y:S01]  /*2710*/  @!P3 IADD3 R17, PT, PT, R17, R5, RZ ;  /* 0x000000051111b210 */ /* 0x000fe20007ffe0ff */
[----:B------:R-:W-:Y:S01]  /*2720*/  @!PT LDS RZ, [RZ] ;  /* 0x00000000fffff984 */ /* 0x000fe20000000800 */
[----:B------:R-:W-:Y:S01]  /*2730*/  @!PT LDS RZ, [RZ] ;  /* 0x00000000fffff984 */ /* 0x000fe20000000800 */
[----:B------:R-:W-:Y:S01]  /*2740*/  @!PT LDS RZ, [RZ] ;  /* 0x00000000fffff984 */ /* 0x000fe20000000800 */
[----:B------:R-:W-:Y:S02]  /*2750*/  @!P6 LDGSTS.E.BYPASS.LTC128B.128 [R177+0x7800], desc[UR4][R20.64] ;  /* 0x0780000014b1efae */ /* 0x000fe4000b981a04 */
[----:B------:R-:W-:Y:S02]  /*2760*/  @!P2 IMAD R4, R39, 0xc0, RZ ;  /* 0x000000c02704a824 */ /* 0x000fe400078e02ff */
[----:B------:R-:W-:Y:S01]  /*2770*/  @P5 STS.128 [R177+0x8000], RZ ;  /* 0x008000ffb1005388 */ /* 0x000fe20000000c00 */
[----:B--2---:R-:W-:Y:S01]  /*2780*/  @!P2 MOV R28, R10 ;  /* 0x0000000a001ca202 */ /* 0x004fe20000000f00 */
[----:B------:R-:W-:-:S02]  /*2790*/  @!P2 IMAD.IADD R29, R11, 0x1, R4 ;  /* 0x000000010b1da824 */ /* 0x000fc400078e0204 */
        /* <DEDUP_REMOVED lines=20> */
[----:B------:R-:W-:-:S02]  /*28e0*/  SHF.L.U32 R5, R8, 0x6, RZ ;  /* 0x0000000608057819 */ /* 0x000fc400000006ff */
[--C-:B------:R-:W-:Y:S01]  /*28f0*/  SHF.R.U32.HI R37, RZ, 0x1, R8.reuse ;  /* 0x00000001ff257819 */ /* 0x100fe20000011608 */
[----:B-1----:R-:W-:Y:S01]  /*2900*/  IMAD.SHL.U32 R12, R8, 0x20, RZ ;  /* 0x00000020080c7824 */ /* 0x002fe200078e00ff */
[C---:B------:R-:W-:Y:S01]  /*2910*/  LOP3.LUT R7, R5.reuse, 0x1c0, RZ, 0xc0, !PT ;  /* 0x000001c005077812 */ /* 0x040fe200078ec0ff */
[----:B------:R-:W0:Y:S01]  /*2920*/  LDGDEPBAR ;  /* 0x00000000000079af */ /* 0x000e220000000000 */
[----:B------:R-:W-:Y:S02]  /*2930*/  LOP3.LUT R11, R5, 0x200, RZ, 0xc0, !PT ;  /* 0x00000200050b7812 */ /* 0x000fe400078ec0ff */
[C---:B------:R-:W-:Y:S02]  /*2940*/  LOP3.LUT R13, R7.reuse, 0x8, R37, 0xf8, !PT ;  /* 0x00000008070d7812 */ /* 0x040fe400078ef825 */
[----:B------:R-:W-:Y:S02]  /*2950*/  LOP3.LUT R7, R7, 0x8, R8, 0x78, !PT ;  /* 0x0000000807077812 */ /* 0x000fe400078e7808 */
[----:B------:R-:W-:-:S02]  /*2960*/  LOP3.LUT R4, R13, 0x38, R0, 0x78, !PT ;  /* 0x000000380d047812 */ /* 0x000fc400078e7800 */
[----:B------:R-:W-:Y:S02]  /*2970*/  LOP3.LUT R164, R7, 0x38, R0, 0x78, !PT ;  /* 0x0000003807a47812 */ /* 0x000fe400078e7800 */
[----:B------:R-:W-:Y:S02]  /*2980*/  LOP3.LUT R7, R11, 0x7c00, R12, 0xf8, !PT ;  /* 0x00007c000b077812 */ /* 0x000fe400078ef80c */
[----:B------:R-:W-:Y:S02]  /*2990*/  LOP3.LUT R5, R5, 0x400, RZ, 0xc0, !PT ;  /* 0x0000040005057812 */ /* 0x000fe400078ec0ff */
[----:B------:R-:W-:Y:S02]  /*29a0*/  IADD3 R0, PT, PT, R4, R7, RZ ;  /* 0x0000000704007210 */ /* 0x000fe40007ffe0ff */
[----:B------:R-:W-:-:S03]  /*29b0*/  LEA R164, R164, R5, 0x1 ;  /* 0x00000005a4a47211 */ /* 0x000fc600078e08ff */
[----:B------:R-:W-:Y:S01]  /*29c0*/  IMAD R165, R0, 0x2, R9 ;  /* 0x0000000200a57824 */ /* 0x000fe200078e0209 */
[----:B------:R-:W-:-:S04]  /*29d0*/  IADD3 R164, PT, PT, R9, R164, RZ ;  /* 0x000000a409a47210 */ /* 0x000fc80007ffe0ff */
[----:B------:R-:W-:Y:S04]  /*29e0*/  LDSM.16.M88.4 R64, [R165] ;  /* 0x00000000a540783b */ /* 0x000fe80000000200 */
[----:B---3--:R-:W1:Y:S01]  /*29f0*/  LDSM.16.M88.4 R12, [R164+0x2000] ;  /* 0x00200000a40c783b */ /* 0x008e620000000200 */
[----:B------:R-:W-:Y:S02]  /*2a00*/  R2P PR, R8, 0x6 ;  /* 0x0000000608007804 */ /* 0x000fe40000000000 */
[----:B------:R-:W-:Y:S01]  /*2a10*/  MOV R5, 0x20 ;  /* 0x0000002000057802 */ /* 0x000fe20000000f00 */
[----:B--2---:R-:W2:Y:S03]  /*2a20*/  LDSM.16.M88.4 R28, [R164+0x2800] ;  /* 0x00280000a41c783b */ /* 0x004ea60000000200 */
[----:B------:R-:W-:Y:S01]  /*2a30*/  SEL R5, R5, 0xffffffe0, !P1 ;  /* 0xffffffe005057807 */ /* 0x000fe20004800000 */
[----:B------:R-:W-:Y:S03]  /*2a40*/  LDSM.16.M88.4 R68, [R164+0x3000] ;  /* 0x00300000a444783b */ /* 0x000fe60000000200 */
[----:B------:R-:W-:Y:S01]  /*2a50*/  IADD3 R159, PT, PT, R164, R5, RZ ;  /* 0x00000005a49f7210 */ /* 0x000fe20007ffe0ff */
[----:B------:R-:W-:-:S04]  /*2a60*/  IMAD.IADD R163, R165, 0x1, R5 ;  /* 0x00000001a5a37824 */ /* 0x000fc800078e0205 */
[----:B------:R-:W-:Y:S04]  /*2a70*/  LDSM.16.M88.4 R16, [R159+0x2000] ;  /* 0x002000009f10783b */ /* 0x000fe80000000200 */
[----:B------:R-:W3:Y:S01]  /*2a80*/  LDSM.16.M88.4 R60, [R163] ;  /* 0x00000000a33c783b */ /* 0x000ee20000000200 */
[----:B------:R-:W-:-:S03]  /*2a90*/  MOV R7, 0x40 ;  /* 0x0000004000077802 */ /* 0x000fc60000000f00 */
[----:B------:R-:W3:Y:S01]  /*2aa0*/  LDSM.16.M88.4 R40, [R159+0x2800] ;  /* 0x002800009f28783b */ /* 0x000ee20000000200 */
[----:B------:R-:W-:-:S04]  /*2ab0*/  SEL R7, R7, 0xffffffc0, !P2 ;  /* 0xffffffc007077807 */ /* 0x000fc80005000000 */
[----:B------:R-:W-:Y:S01]  /*2ac0*/  IADD3 R158, PT, PT, R164, R7, RZ ;  /* 0x00000007a49e7210 */ /* 0x000fe20007ffe0ff */
[----:B------:R-:W-:-:S04]  /*2ad0*/  IMAD.IADD R162, R165, 0x1, R7 ;  /* 0x00000001a5a27824 */ /* 0x000fc800078e0207 */
[----:B------:R-:W-:Y:S04]  /*2ae0*/  LDSM.16.M88.4 R52, [R158+0x2000] ;  /* 0x002000009e34783b */ /* 0x000fe80000000200 */
[----:B------:R-:W3:Y:S01]  /*2af0*/  LDSM.16.M88.4 R48, [R162] ;  /* 0x00000000a230783b */ /* 0x000ee20000000200 */
[C---:B-1----:R-:W-:Y:S03]  /*2b00*/  HMMA.16816.F32.BF16 R44, R64.reuse, R12, RZ ;  /* 0x0000000c402c723c */ /* 0x042fe600000418ff */
[----:B------:R-:W-:Y:S04]  /*2b10*/  LDSM.16.M88.4 R76, [R158+0x2800] ;  /* 0x002800009e4c783b */ /* 0x000fe80000000200 */
[----:B------:R-:W-:Y:S01]  /*2b20*/  LDSM.16.M88.4 R72, [R158+0x3000] ;  /* 0x003000009e48783b */ /* 0x000fe20000000200 */
[----:B------:R-:W-:Y:S01]  /*2b30*/  HMMA.16816.F32.BF16 R12, R64, R14, RZ ;  /* 0x0000000e400c723c */ /* 0x000fe200000418ff */
[C---:B------:R-:W-:Y:S01]  /*2b40*/  IADD3 R161, PT, PT, R5.reuse, R162, RZ ;  /* 0x000000a205a17210 */ /* 0x040fe20007ffe0ff */
[----:B------:R-:W-:-:S04]  /*2b50*/  IMAD.IADD R157, R5, 0x1, R158 ;  /* 0x00000001059d7824 */ /* 0x000fc800078e029e */
[----:B------:R-:W-:Y:S02]  /*2b60*/  LDSM.16.M88.4 R20, [R161] ;  /* 0x00000000a114783b */ /* 0x000fe40000000200 */
[----:B--2---:R-:W-:Y:S02]  /*2b70*/  HMMA.16816.F32.BF16 R32, R64, R28, RZ ;  /* 0x0000001c4020723c */ /* 0x004fe400000418ff */
[----:B------:R-:W1:Y:S06]  /*2b80*/  LDSM.16.M88.4 R56, [R157+0x2000] ;  /* 0x002000009d38783b */ /* 0x000e6c0000000200 */
[C---:B---3--:R-:W-:Y:S08]  /*2b90*/  HMMA.16816.F32.BF16 R44, R60.reuse, R16, R44 ;  /* 0x000000103c2c723c */ /* 0x048ff0000004182c */
[C---:B------:R-:W-:Y:S01]  /*2ba0*/  HMMA.16816.F32.BF16 R12, R60.reuse, R18, R12 ;  /* 0x000000123c0c723c */ /* 0x040fe2000004180c */
[----:B------:R-:W-:Y:S07]  /*2bb0*/  LDSM.16.M88.4 R16, [R159+0x3000] ;  /* 0x003000009f10783b */ /* 0x000fee0000000200 */
[----:B------:R-:W-:Y:S08]  /*2bc0*/  HMMA.16816.F32.BF16 R32, R60, R40, R32 ;  /* 0x000000283c20723c */ /* 0x000ff00000041820 */
[C---:B------:R-:W-:Y:S08]  /*2bd0*/  HMMA.16816.F32.BF16 R44, R48.reuse, R52, R44 ;  /* 0x00000034302c723c */ /* 0x040ff0000004182c */
[----:B------:R-:W-:Y:S01]  /*2be0*/  HMMA.16816.F32.BF16 R12, R48, R54, R12 ;  /* 0x00000036300c723c */ /* 0x000fe2000004180c */
[----:B------:R-:W2:Y:S07]  /*2bf0*/  LDSM.16.M88.4 R52, [R157+0x2800] ;  /* 0x002800009d34783b */ /* 0x000eae0000000200 */
[----:B------:R-:W-:Y:S08]  /*2c00*/  HMMA.16816.F32.BF16 R28, R64, R30, RZ ;  /* 0x0000001e401c723c */ /* 0x000ff000000418ff */
[----:B-1----:R-:W-:Y:S08]  /*2c10*/  HMMA.16816.F32.BF16 R44, R20, R56, R44 ;  /* 0x00000038142c723c */ /* 0x002ff0000004182c */
[----:B------:R-:W-:Y:S08]  /*2c20*/  HMMA.16816.F32.BF16 R32, R48, R76, R32 ;  /* 0x0000004c3020723c */ /* 0x000ff00000041820 */
[----:B------:R-:W-:Y:S08]  /*2c30*/  HMMA.16816.F32.BF16 R28, R60, R42, R28 ;  /* 0x0000002a3c1c723c */ /* 0x000ff0000004181c */
[----:B------:R-:W-:Y:S01]  /*2c40*/  HMMA.16816.F32.BF16 R12, R20, R58, R12 ;  /* 0x0000003a140c723c */ /* 0x000fe2000004180c */
[----:B------:R-:W1:Y:S07]  /*2c50*/  LDSM.16.M88.4 R56, [R164+0x3800] ;  /* 0x00380000a438783b */ /* 0x000e6e0000000200 */
[----:B------:R-:W-:Y:S08]  /*2c60*/  HMMA.16816.F32.BF16 R40, R64, R68, RZ ;  /* 0x000000444028723c */ /* 0x000ff000000418ff */
[----:B--2---:R-:W-:Y:S08]  /*2c70*/  HMMA.16816.F32.BF16 R32, R20, R52, R32 ;  /* 0x000000341420723c */ /* 0x004ff00000041820 */
[----:B------:R-:W-:Y:S08]  /*2c80*/  HMMA.16816.F32.BF16 R68, R64, R70, RZ ;  /* 0x000000464044723c */ /* 0x000ff000000418ff */
[----:B------:R-:W-:Y:S01]  /*2c90*/  HMMA.16816.F32.BF16 R28, R48, R78, R28 ;  /* 0x0000004e301c723c */ /* 0x000fe2000004181c */
[----:B------:R-:W-:Y:S07]  /*2ca0*/  LDSM.16.M88.4 R76, [R158+0x3800] ;  /* 0x003800009e4c783b */ /* 0x000fee0000000200 */
[C---:B------:R-:W-:Y:S08]  /*2cb0*/  HMMA.16816.F32.BF16 R40, R60.reuse, R16, R40 ;  /* 0x000000103c28723c */ /* 0x040ff00000041828 */
[----:B------:R-:W-:Y:S01]  /*2cc0*/  HMMA.16816.F32.BF16 R68, R60, R18, R68 ;  /* 0x000000123c44723c */ /* 0x000fe20000041844 */
[----:B------:R-:W-:Y:S07]  /*2cd0*/  LDSM.16.M88.4 R16, [R157+0x3000] ;  /* 0x003000009d10783b */ /* 0x000fee0000000200 */
[----:B------:R-:W-:Y:S01]  /*2ce0*/  HMMA.16816.F32.BF16 R28, R20, R54, R28 ;  /* 0x00000036141c723c */ /* 0x000fe2000004181c */
[----:B------:R-:W-:Y:S07]  /*2cf0*/  LDSM.16.M88.4 R52, [R164+0x4000] ;  /* 0x00400000a434783b */ /* 0x000fee0000000200 */
[C---:B------:R-:W-:Y:S08]  /*2d00*/  HMMA.16816.F32.BF16 R40, R48.reuse, R72, R40 ;  /* 0x000000483028723c */ /* 0x040ff00000041828 */
        /* <DEDUP_REMOVED lines=9> */
[----:B--2---:R-:W2:Y:S05]  /*2da0*/  LDSM.16.M88.4 R44, [R159+0x3800] ;  /* 0x003800009f2c783b */ /* 0x004eaa0000000200 */
[----:B------:R1:W4:Y:S01]  /*2db0*/  MUFU.TANH R85, R12 ;  /* 0x0000000c00557308 */ /* 0x0003220000002400 */
[-C--:B------:R-:W-:Y:S01]  /*2dc0*/  FMUL.FTZ R86, R13, R10.reuse ;  /* 0x0000000a0d567220 */ /* 0x080fe20000410000 */
[-C--:B------:R-:W-:Y:S01]  /*2dd0*/  FMUL.FTZ R87, R14, R10.reuse ;  /* 0x0000000a0e577220 */ /* 0x080fe20000410000 */
[-C--:B------:R-:W-:Y:S01]  /*2de0*/  FMUL.FTZ R88, R15, R10.reuse ;  /* 0x0000000a0f587220 */ /* 0x080fe20000410000 */
[-C--:B------:R-:W-:Y:S01]  /*2df0*/  FMUL.FTZ R90, R33, R10.reuse ;  /* 0x0000000a215a7220 */ /* 0x080fe20000410000 */
[-C--:B------:R-:W-:Y:S01]  /*2e00*/  FMUL.FTZ R91, R34, R10.reuse ;  /* 0x0000000a225b7220 */ /* 0x080fe20000410000 */
[----:B------:R-:W-:-:S02]  /*2e10*/  FMUL.FTZ R92, R35, R10 ;  /* 0x0000000a235c7220 */ /* 0x000fc40000410000 */
[----:B------:R3:W2:Y:S01]  /*2e20*/  MUFU.TANH R89, R32 ;  /* 0x0000002000597308 */ /* 0x0006a20000002400 */
[C---:B-1----:R-:W-:Y:S08]  /*2e30*/  HMMA.16816.F32.BF16 R12, R64.reuse, R56, RZ ;  /* 0x00000038400c723c */ /* 0x042ff000000418ff */
[----:B---3--:R-:W-:Y:S01]  /*2e40*/  HMMA.16816.F32.BF16 R32, R64, R58, RZ ;  /* 0x0000003a4020723c */ /* 0x008fe200000418ff */
[----:B------:R-:W1:Y:S11]  /*2e50*/  LDSM.16.M88.4 R56, [R159+0x4000] ;  /* 0x004000009f38783b */ /* 0x000e760000000200 */
[C---:B--2---:R-:W-:Y:S08]  /*2e60*/  HMMA.16816.F32.BF16 R12, R60.reuse, R44, R12 ;  /* 0x0000002c3c0c723c */ /* 0x044ff0000004180c */
[----:B------:R-:W-:Y:S01]  /*2e70*/  HMMA.16816.F32.BF16 R32, R60, R46, R32 ;  /* 0x0000002e3c20723c */ /* 0x000fe20000041820 */
[----:B------:R-:W2:Y:S01]  /*2e80*/  LDSM.16.M88.4 R44, [R157+0x3800] ;  /* 0x003800009d2c783b */ /* 0x000ea20000000200 */
[-C--:B------:R-:W-:Y:S01]  /*2e90*/  FMUL.FTZ R28, R28, R10.reuse ;  /* 0x0000000a1c1c7220 */ /* 0x080fe20000410000 */
[-C--:B------:R-:W-:Y:S01]  /*2ea0*/  FMUL.FTZ R94, R29, R10.reuse ;  /* 0x0000000a1d5e7220 */ /* 0x080fe20000410000 */
[-C--:B------:R-:W-:Y:S01]  /*2eb0*/  FMUL.FTZ R95, R30, R10.reuse ;  /* 0x0000000a1e5f7220 */ /* 0x080fe20000410000 */
[-C--:B------:R-:W-:Y:S01]  /*2ec0*/  FMUL.FTZ R96, R31, R10.reuse ;  /* 0x0000000a1f607220 */ /* 0x080fe20000410000 */
[----:B------:R3:W1:Y:S02]  /*2ed0*/  MUFU.TANH R93, R28 ;  /* 0x0000001c005d7308 */ /* 0x0006640000002400 */
[----:B------:R-:W-:Y:S08]  /*2ee0*/  HMMA.16816.F32.BF16 R40, R20, R16, R40 ;  /* 0x000000101428723c */ /* 0x000ff00000041828 */
[----:B------:R-:W-:Y:S08]  /*2ef0*/  HMMA.16816.F32.BF16 R12, R48, R76, R12 ;  /* 0x0000004c300c723c */ /* 0x000ff0000004180c */
[C---:B---3--:R-:W-:Y:S08]  /*2f00*/  HMMA.16816.F32.BF16 R28, R64.reuse, R52, RZ ;  /* 0x00000034401c723c */ /* 0x048ff000000418ff */
[----:B------:R-:W-:Y:S08]  /*2f10*/  HMMA.16816.F32.BF16 R52, R64, R54, RZ ;  /* 0x000000364034723c */ /* 0x000ff000000418ff */
[----:B------:R-:W-:Y:S01]  /*2f20*/  HMMA.16816.F32.BF16 R68, R20, R18, R68 ;  /* 0x000000121444723c */ /* 0x000fe20000041844 */
[----:B------:R-:W3:Y:S01]  /*2f30*/  LDSM.16.M88.4 R16, [R164+0x4800] ;  /* 0x00480000a410783b */ /* 0x000ee20000000200 */
[-C--:B------:R-:W-:Y:S01]  /*2f40*/  FMUL.FTZ R40, R40, R10.reuse ;  /* 0x0000000a28287220 */ /* 0x080fe20000410000 */
[-C--:B------:R-:W-:Y:S01]  /*2f50*/  FMUL.FTZ R41, R41, R10.reuse ;  /* 0x0000000a29297220 */ /* 0x080fe20000410000 */
[-C--:B------:R-:W-:Y:S01]  /*2f60*/  FMUL.FTZ R99, R42, R10.reuse ;  /* 0x0000000a2a637220 */ /* 0x080fe20000410000 */
[-C--:B------:R-:W-:Y:S01]  /*2f70*/  FMUL.FTZ R101, R43, R10.reuse ;  /* 0x0000000a2b657220 */ /* 0x080fe20000410000 */
[----:B------:R-:W2:Y:S02]  /*2f80*/  MUFU.TANH R97, R40 ;  /* 0x0000002800617308 */ /* 0x000ea40000002400 */
[C---:B-1----:R-:W-:Y:S06]  /*2f90*/  HMMA.16816.F32.BF16 R28, R60.reuse, R56, R28 ;  /* 0x000000383c1c723c */ /* 0x042fec000004181c */
[----:B------:R1:W1:Y:S02]  /*2fa0*/  MUFU.TANH R98, R41 ;  /* 0x0000002900627308 */ /* 0x0002640000002400 */
[----:B------:R-:W-:Y:S01]  /*2fb0*/  HMMA.16816.F32.BF16 R52, R60, R58, R52 ;  /* 0x0000003a3c34723c */ /* 0x000fe20000041834 */
[----:B------:R-:W4:Y:S07]  /*2fc0*/  LDSM.16.M88.4 R56, [R157+0x4000] ;  /* 0x004000009d38783b */ /* 0x000f2e0000000200 */
[----:B--2---:R-:W-:Y:S01]  /*2fd0*/  HMMA.16816.F32.BF16 R12, R20, R44, R12 ;  /* 0x0000002c140c723c */ /* 0x004fe2000004180c */
[----:B-1----:R-:W1:Y:S07]  /*2fe0*/  LDSM.16.M88.4 R40, [R159+0x4800] ;  /* 0x004800009f28783b */ /* 0x002e6e0000000200 */
[C---:B------:R-:W-:Y:S01]  /*2ff0*/  HMMA.16816.F32.BF16 R32, R48.reuse, R78, R32 ;  /* 0x0000004e3020723c */ /* 0x040fe20000041820 */
[-C--:B------:R-:W-:Y:S01]  /*3000*/  FMUL.FTZ R68, R68, R10.reuse ;  /* 0x0000000a44447220 */ /* 0x080fe20000410000 */
[-C--:B------:R-:W-:Y:S01]  /*3010*/  FMUL.FTZ R103, R69, R10.reuse ;  /* 0x0000000a45677220 */ /* 0x080fe20000410000 */
[-C--:B------:R-:W-:Y:S01]  /*3020*/  FMUL.FTZ R104, R70, R10.reuse ;  /* 0x0000000a46687220 */ /* 0x080fe20000410000 */
[-C--:B------:R-:W-:Y:S01]  /*3030*/  FMUL.FTZ R105, R71, R10.reuse ;  /* 0x0000000a47697220 */ /* 0x080fe20000410000 */
[----:B------:R3:W2:Y:S01]  /*3040*/  MUFU.TANH R102, R68 ;  /* 0x0000004400667308 */ /* 0x0006a20000002400 */
[----:B------:R-:W2:Y:S02]  /*3050*/  LDSM.16.M88.4 R76, [R158+0x4800] ;  /* 0x004800009e4c783b */ /* 0x000ea40000000200 */
[----:B------:R-:W-:Y:S03]  /*3060*/  HMMA.16816.F32.BF16 R28, R48, R72, R28 ;  /* 0x00000048301c723c */ /* 0x000fe6000004181c */
[-C--:B------:R-:W-:Y:S01]  /*3070*/  FMUL.FTZ R12, R12, R10.reuse ;  /* 0x0000000a0c0c7220 */ /* 0x080fe20000410000 */
[-C--:B------:R-:W-:Y:S01]  /*3080*/  FMUL.FTZ R107, R13, R10.reuse ;  /* 0x0000000a0d6b7220 */ /* 0x080fe20000410000 */
[-C--:B------:R-:W-:Y:S01]  /*3090*/  FMUL.FTZ R108, R14, R10.reuse ;  /* 0x0000000a0e6c7220 */ /* 0x080fe20000410000 */
[-C--:B------:R-:W-:Y:S01]  /*30a0*/  FMUL.FTZ R109, R15, R10.reuse ;  /* 0x0000000a0f6d7220 */ /* 0x080fe20000410000 */
[----:B------:R4:W1:Y:S05]  /*30b0*/  MUFU.TANH R106, R12 ;  /* 0x0000000c006a7308 */ /* 0x00086a0000002400 */
[----:B------:R-:W-:Y:S01]  /*30c0*/  HMMA.16816.F32.BF16 R32, R20, R46, R32 ;  /* 0x0000002e1420723c */ /* 0x000fe20000041820 */
[----:B------:R-:W2:Y:S07]  /*30d0*/  LDSM.16.M88.4 R44, [R164+0x5000] ;  /* 0x00500000a42c783b */ /* 0x000eae0000000200 */
[C---:B---3--:R-:W-:Y:S08]  /*30e0*/  HMMA.16816.F32.BF16 R68, R64.reuse, R16, RZ ;  /* 0x000000104044723c */ /* 0x048ff000000418ff */
[----:B----4-:R-:W-:Y:S01]  /*30f0*/  HMMA.16816.F32.BF16 R12, R64, R18, RZ ;  /* 0x00000012400c723c */ /* 0x010fe200000418ff */
[----:B------:R-:W3:Y:S07]  /*3100*/  LDSM.16.M88.4 R16, [R159+0x5000] ;  /* 0x005000009f10783b */ /* 0x000eee0000000200 */
[----:B------:R-:W-:Y:S08]  /*3110*/  HMMA.16816.F32.BF16 R28, R20, R56, R28 ;  /* 0x00000038141c723c */ /* 0x000ff0000004181c */
[----:B------:R-:W-:Y:S01]  /*3120*/  HMMA.16816.F32.BF16 R52, R48, R74, R52 ;  /* 0x0000004a3034723c */ /* 0x000fe20000041834 */
[----:B------:R-:W-:Y:S07]  /*3130*/  LDSM.16.M88.4 R72, [R164+0x5800] ;  /* 0x00580000a448783b */ /* 0x000fee0000000200 */
[C---:B-1----:R-:W-:Y:S08]  /*3140*/  HMMA.16816.F32.BF16 R68, R60.reuse, R40, R68 ;  /* 0x000000283c44723c */ /* 0x042ff00000041844 */
[----:B------:R-:W-:Y:S01]  /*3150*/  HMMA.16816.F32.BF16 R12, R60, R42, R12 ;  /* 0x0000002a3c0c723c */ /* 0x000fe2000004180c */
[----:B------:R-:W1:Y:S01]  /*3160*/  LDSM.16.M88.4 R40, [R157+0x4800] ;  /* 0x004800009d28783b */ /* 0x000e620000000200 */
[-C--:B------:R-:W-:Y:S01]  /*3170*/  FMUL.FTZ R32, R32, R10.reuse ;  /* 0x0000000a20207220 */ /* 0x080fe20000410000 */
[-C--:B------:R-:W-:Y:S01]  /*3180*/  FMUL.FTZ R28, R28, R10.reuse ;  /* 0x0000000a1c1c7220 */ /* 0x080fe20000410000 */
[-C--:B------:R-:W-:Y:S01]  /*3190*/  FMUL.FTZ R111, R33, R10.reuse ;  /* 0x0000000a216f7220 */ /* 0x080fe20000410000 */
[-C--:B------:R-:W-:Y:S01]  /*31a0*/  FMUL.FTZ R112, R34, R10.reuse ;  /* 0x0000000a22707220 */ /* 0x080fe20000410000 */
[----:B------:R4:W1:Y:S02]  /*31b0*/  MUFU.TANH R110, R32 ;  /* 0x00000020006e7308 */ /* 0x0008640000002400 */
[----:B------:R-:W-:Y:S01]  /*31c0*/  HMMA.16816.F32.BF16 R52, R20, R58, R52 ;  /* 0x0000003a1434723c */ /* 0x000fe20000041834 */
[-C--:B------:R-:W-:Y:S01]  /*31d0*/  FMUL.FTZ R113, R35, R10.reuse ;  /* 0x0000000a23717220 */ /* 0x080fe20000410000 */
[-C--:B------:R-:W-:Y:S01]  /*31e0*/  FMUL.FTZ R115, R29, R10.reuse ;  /* 0x0000000a1d737220 */ /* 0x080fe20000410000 */
[----:B------:R-:W-:Y:S03]  /*31f0*/  LDSM.16.M88.4 R56, [R159+0x5800] ;  /* 0x005800009f38783b */ /* 0x000fe60000000200 */
[----:B------:R3:W1:Y:S02]  /*3200*/  MUFU.TANH R114, R28 ;  /* 0x0000001c00727308 */ /* 0x0006640000002400 */
[----:B--2---:R-:W-:Y:S01]  /*3210*/  HMMA.16816.F32.BF16 R68, R48, R76, R68 ;  /* 0x0000004c3044723c */ /* 0x004fe20000041844 */
[-C--:B------:R-:W-:Y:S01]  /*3220*/  FMUL.FTZ R76, R30, R10.reuse ;  /* 0x0000000a1e4c7220 */ /* 0x080fe20000410000 */
[----:B------:R-:W-:-:S06]  /*3230*/  FMUL.FTZ R77, R31, R10 ;  /* 0x0000000a1f4d7220 */ /* 0x000fcc0000410000 */
[C---:B----4-:R-:W-:Y:S08]  /*3240*/  HMMA.16816.F32.BF16 R32, R64.reuse, R44, RZ ;  /* 0x0000002c4020723c */ /* 0x050ff000000418ff */
[----:B---3--:R-:W-:Y:S01]  /*3250*/  HMMA.16816.F32.BF16 R28, R64, R46, RZ ;  /* 0x0000002e401c723c */ /* 0x008fe200000418ff */
[----:B------:R-:W2:Y:S07]  /*3260*/  LDSM.16.M88.4 R44, [R158+0x5000] ;  /* 0x005000009e2c783b */ /* 0x000eae0000000200 */
[----:B------:R-:W-:Y:S01]  /*3270*/  HMMA.16816.F32.BF16 R12, R48, R78, R12 ;  /* 0x0000004e300c723c */ /* 0x000fe2000004180c */
[-C--:B------:R-:W-:Y:S01]  /*3280*/  FMUL.FTZ R52, R52, R10.reuse ;  /* 0x0000000a34347220 */ /* 0x080fe20000410000 */
[-C--:B------:R-:W-:Y:S01]  /*3290*/  FMUL.FTZ R118, R53, R10.reuse ;  /* 0x0000000a35767220 */ /* 0x080fe20000410000 */
[-C--:B------:R-:W-:Y:S01]  /*32a0*/  FMUL.FTZ R78, R54, R10.reuse ;  /* 0x0000000a364e7220 */ /* 0x080fe20000410000 */
[-C--:B------:R-:W-:Y:S01]  /*32b0*/  FMUL.FTZ R79, R55, R10.reuse ;  /* 0x0000000a374f7220 */ /* 0x080fe20000410000 */
[----:B------:R3:W4:Y:S03]  /*32c0*/  MUFU.TANH R116, R52 ;  /* 0x0000003400747308 */ /* 0x0007260000002400 */
[----:B------:R-:W-:Y:S08]  /*32d0*/  HMMA.16816.F32.BF16 R32, R60, R16, R32 ;  /* 0x000000103c20723c */ /* 0x000ff00000041820 */
[----:B-1----:R-:W-:Y:S08]  /*32e0*/  HMMA.16816.F32.BF16 R68, R20, R40, R68 ;  /* 0x000000281444723c */ /* 0x002ff00000041844 */
[----:B------:R-:W-:Y:S01]  /*32f0*/  HMMA.16816.F32.BF16 R28, R60, R18, R28 ;  /* 0x000000123c1c723c */ /* 0x000fe2000004181c */
[----:B------:R-:W-:Y:S07]  /*3300*/  LDSM.16.M88.4 R16, [R157+0x5000] ;  /* 0x005000009d10783b */ /* 0x000fee0000000200 */
[----:B---3--:R-:W-:Y:S08]  /*3310*/  HMMA.16816.F32.BF16 R52, R64, R72, RZ ;  /* 0x000000484034723c */ /* 0x008ff000000418ff */
[----:B------:R-:W-:Y:S01]  /*3320*/  HMMA.16816.F32.BF16 R12, R20, R42, R12 ;  /* 0x0000002a140c723c */ /* 0x000fe2000004180c */
[----:B------:R-:W1:Y:S07]  /*3330*/  LDSM.16.M88.4 R40, [R158+0x5800] ;  /* 0x005800009e28783b */ /* 0x000e6e0000000200 */
[----:B------:R-:W-:Y:S08]  /*3340*/  HMMA.16816.F32.BF16 R64, R64, R74, RZ ;  /* 0x0000004a4040723c */ /* 0x000ff000000418ff */
[C---:B--2---:R-:W-:Y:S08]  /*3350*/  HMMA.16816.F32.BF16 R32, R48.reuse, R44, R32 ;  /* 0x0000002c3020723c */ /* 0x044ff00000041820 */
[----:B------:R-:W-:Y:S01]  /*3360*/  HMMA.16816.F32.BF16 R28, R48, R46, R28 ;  /* 0x0000002e301c723c */ /* 0x000fe2000004181c */
[----:B------:R-:W2:Y:S07]  /*3370*/  LDSM.16.M88.4 R44, [R157+0x5800] ;  /* 0x005800009d2c783b */ /* 0x000eae0000000200 */
[C---:B------:R-:W-:Y:S01]  /*3380*/  HMMA.16816.F32.BF16 R52, R60.reuse, R56, R52 ;  /* 0x000000383c34723c */ /* 0x040fe20000041834 */
        /* <DEDUP_REMOVED lines=8> */
[----:B------:R-:W-:-:S02]  /*3410*/  ISETP.GT.U32.AND P1, PT, R26, R169, PT ;  /* 0x000000a91a00720c */ /* 0x000fc40003f24070 */
[----:B------:R-:W-:Y:S01]  /*3420*/  LOP3.LUT R37, R37, 0x1f0, RZ, 0xc0, !PT ;  /* 0x000001f025257812 */ /* 0x000fe200078ec0ff */
[----:B------:R-:W3:Y:S01]  /*3430*/  MUFU.TANH R0, R0 ;  /* 0x0000000000007308 */ /* 0x000ee20000002400 */
[----:B-----5:R-:W-:Y:S01]  /*3440*/  IADD3 R80, PT, PT, R27, -R81, -R80 ;  /* 0x800000511b507210 */ /* 0x020fe20007ffe850 */
[----:B------:R-:W-:-:S06]  /*3450*/  DEPBAR.LE SB0, 0x0 ;  /* 0x000080000000791a */ /* 0x000fcc0000000000 */
[C---:B-1----:R-:W-:Y:S08]  /*3460*/  HMMA.16816.F32.BF16 R52, R48.reuse, R40, R52 ;  /* 0x000000283034723c */ /* 0x042ff00000041834 */
[----:B------:R-:W-:Y:S08]  /*3470*/  HMMA.16816.F32.BF16 R64, R48, R42, R64 ;  /* 0x0000002a3040723c */ /* 0x000ff00000041840 */
[C---:B------:R-:W-:Y:S08]  /*3480*/  HMMA.16816.F32.BF16 R32, R20.reuse, R16, R32 ;  /* 0x000000101420723c */ /* 0x040ff00000041820 */
[C---:B------:R-:W-:Y:S08]  /*3490*/  HMMA.16816.F32.BF16 R28, R20.reuse, R18, R28 ;  /* 0x00000012141c723c */ /* 0x040ff0000004181c */
[C---:B--2---:R-:W-:Y:S08]  /*34a0*/  HMMA.16816.F32.BF16 R52, R20.reuse, R44, R52 ;  /* 0x0000002c1434723c */ /* 0x044ff00000041834 */
        /* <DEDUP_REMOVED lines=10> */
[----:B------:R-:W-:Y:S01]  /*3550*/  SHF.R.U32.HI R17, RZ, 0x2, R8 ;  /* 0x00000002ff117819 */ /* 0x000fe20000011608 */
[-C--:B------:R-:W-:Y:S01]  /*3560*/  FMUL.FTZ R29, R52, R10.reuse ;  /* 0x0000000a341d7220 */ /* 0x080fe20000410000 */
[-C--:B------:R-:W-:Y:S01]  /*3570*/  FMUL.FTZ R20, R53, R10.reuse ;  /* 0x0000000a35147220 */ /* 0x080fe20000410000 */
[-C--:B------:R-:W-:Y:S01]  /*3580*/  FMUL.FTZ R41, R54, R10.reuse ;  /* 0x0000000a36297220 */ /* 0x080fe20000410000 */
[----:B------:R-:W-:-:S05]  /*3590*/  FMUL.FTZ R22, R55, R10 ;  /* 0x0000000a37167220 */ /* 0x000fca0000410000 */
[-C--:B------:R-:W-:Y:S01]  /*35a0*/  FMUL.FTZ R42, R64, R10.reuse ;  /* 0x0000000a402a7220 */ /* 0x080fe20000410000 */
[-C--:B------:R-:W-:Y:S01]  /*35b0*/  FMUL.FTZ R44, R65, R10.reuse ;  /* 0x0000000a412c7220 */ /* 0x080fe20000410000 */
[-C--:B------:R-:W-:Y:S01]  /*35c0*/  FMUL.FTZ R46, R66, R10.reuse ;  /* 0x0000000a422e7220 */ /* 0x080fe20000410000 */
[----:B------:R-:W-:Y:S01]  /*35d0*/  FMUL.FTZ R10, R67, R10 ;  /* 0x0000000a430a7220 */ /* 0x000fe20000410000 */
[----:B------:R-:W-:Y:S01]  /*35e0*/  LOP3.LUT R17, R17, 0x7, RZ, 0xc0, !PT ;  /* 0x0000000711117812 */ /* 0x000fe200078ec0ff */
[----:B------:R-:W1:Y:S01]  /*35f0*/  MUFU.TANH R82, R82 ;  /* 0x0000005200527308 */ /* 0x000e620000002400 */
[----:B------:R-:W-:Y:S02]  /*3600*/  IADD3 R36, PT, PT, R36, R27, -R81 ;  /* 0x0000001b24247210 */ /* 0x000fe40007ffe851 */
[----:B------:R-:W-:-:S05]  /*3610*/  IADD3 R17, PT, PT, R178, R17, R37 ;  /* 0x00000011b2117210 */ /* 0x000fca0007ffe025 */
[----:B------:R-:W2:Y:S01]  /*3620*/  MUFU.TANH R84, R84 ;  /* 0x0000005400547308 */ /* 0x000ea20000002400 */
[----:B------:R-:W-:-:S07]  /*3630*/  SHF.L.U32 R37, R8, 0x1, RZ ;  /* 0x0000000108257819 */ /* 0x000fce00000006ff */
[----:B------:R-:W1:Y:S01]  /*3640*/  MUFU.TANH R86, R86 ;  /* 0x0000005600567308 */ /* 0x000e620000002400 */
[----:B------:R-:W-:-:S07]  /*3650*/  IADD3 R36, PT, PT, R17, R36, RZ ;  /* 0x0000002411247210 */ /* 0x000fce0007ffe0ff */
[----:B------:R-:W1:Y:S01]  /*3660*/  MUFU.TANH R87, R87 ;  /* 0x0000005700577308 */ /* 0x000e620000002400 */
[----:B------:R-:W-:-:S07]  /*3670*/  IMAD.IADD R128, R17, 0x1, R80 ;  /* 0x0000000111807824 */ /* 0x000fce00078e0250 */
        /* <DEDUP_REMOVED lines=48> */
[----:B------:R-:W-:Y:S01]  /*3980*/  LOP3.LUT R37, R37, 0x6, RZ, 0xc0, !PT ;  /* 0x0000000625257812 */ /* 0x000fe200078ec0ff */
[----:B------:R-:W-:Y:S01]  /*3990*/  BSSY.RECONVERGENT B1, `(.L_x_12932) ;  /* 0x000006d000017945 */ /* 0x000fe20003800200 */
[----:B------:R-:W-:-:S02]  /*39a0*/  VIADDMNMX R181, R36, 0x1, R27, PT ;  /* 0x0000000124b57846 */ /* 0x000fc4000380011b */
[----:B------:R-:W-:Y:S02]  /*39b0*/  VIADDMNMX R180, R36, 0x9, R27, PT ;  /* 0x0000000924b47846 */ /* 0x000fe4000380011b */
[----:B------:R-:W-:Y:S02]  /*39c0*/  IADD3 R27, PT, PT, R24, R37, RZ ;  /* 0x00000025181b7210 */ /* 0x000fe40007ffe0ff */
[----:B------:R-:W-:Y:S01]  /*39d0*/  IADD3 R8, PT, PT, R128, 0x8, RZ ;  /* 0x0000000880087810 */ /* 0x000fe20007ffe0ff */
        /* <DEDUP_REMOVED lines=15> */
.L_x_12935:
[----:B------:R-:W2:Y:S01]  /*3ad0*/  LD.E R23, desc[UR4][R2.64+0x170] ;  /* 0x0001700402177980 */ /* 0x000ea2000c101900 */
[----:B------:R-:W-:Y:S02]  /*3ae0*/  IADD3 R48, PT, PT, R24, -0x80, RZ ;  /* 0xffffff8018307810 */ /* 0x000fe40007ffe0ff */
[----:B------:R-:W-:Y:S02]  /*3af0*/  IABS R19, R24 ;  /* 0x0000001800137213 */ /* 0x000fe40000000000 */
[----:B------:R-:W-:Y:S02]  /*3b00*/  IABS R17, R48 ;  /* 0x0000003000117213 */ /* 0x000fe40000000000 */
[-C--:B--2---:R-:W-:Y:S02]  /*3b10*/  IABS R21, R23.reuse ;  /* 0x0000001700157213 */ /* 0x084fe40000000000 */
[-C--:B------:R-:W-:Y:S02]  /*3b20*/  IABS R36, R23.reuse ;  /* 0x0000001700247213 */ /* 0x080fe40000000000 */
[----:B-1----:R-:W1:Y:S01]  /*3b30*/  I2F.RP R31, R21 ;  /* 0x00000015001f7306 */ /* 0x002e620000209400 */
        /* <DEDUP_REMOVED lines=53> */
.L_x_12936:
[----:B------:R-:W-:Y:S05]  /*3e90*/  BSYNC.RECONVERGENT B0 ;  /* 0x0000000000007941 */ /* 0x000fea0003800200 */
.L_x_12934:
        /* <DEDUP_REMOVED lines=28> */
.L_x_12933:
[----:B------:R-:W-:Y:S05]  /*4060*/  BSYNC.RECONVERGENT B1 ;  /* 0x0000000000017941 */ /* 0x000fea0003800200 */
.L_x_12932:
[----:B------:R-:W3:Y:S01]  /*4070*/  LD.E R25, desc[UR4][R2.64+0xdc] ;  /* 0x0000dc0402197980 */ /* 0x000ee2000c101900 */
[C---:B------:R-:W-:Y:S02]  /*4080*/  VIADD R17, R27.reuse, 0x1 ;  /* 0x000000011b117836 */ /* 0x040fe40000000000 */
[C---:B------:R-:W-:Y:S02]  /*4090*/  VIADD R19, R27.reuse, 0x8 ;  /* 0x000000081b137836 */ /* 0x040fe40000000000 */
[C---:B------:R-:W-:Y:S01]  /*40a0*/  VIADD R47, R27.reuse, 0x21 ;  /* 0x000000211b2f7836 */ /* 0x040fe20000000000 */
[----:B------:R-:W-:Y:S01]  /*40b0*/  ISETP.GT.AND P3, PT, R128, R17, PT ;  /* 0x000000118000720c */ /* 0x000fe20003f64270 */
[----:B------:R-:W-:Y:S01]  /*40c0*/  VIADD R43, R27, 0x28 ;  /* 0x000000281b2b7836 */ /* 0x000fe20000000000 */
[----:B------:R-:W-:Y:S02]  /*40d0*/  ISETP.GE.AND P1, PT, R17, R181, PT ;  /* 0x000000b51100720c */ /* 0x000fe40003f26270 */
[----:B------:R-:W-:-:S02]  /*40e0*/  FSEL R75, R83, -INF , !P3 ;  /* 0xff800000534b7808 */ /* 0x000fc40005800000 */
[----:B------:R-:W-:Y:S02]  /*40f0*/  ISETP.GT.AND P5, PT, R8, R17, PT ;  /* 0x000000110800720c */ /* 0x000fe40003fa4270 */
[----:B------:R-:W-:Y:S01]  /*4100*/  ISETP.GE.AND P2, PT, R17, R180, PT ;  /* 0x000000b41100720c */ /* 0x000fe20003f46270 */
[----:B------:R-:W-:Y:S01]  /*4110*/  VIADD R17, R27, 0x9 ;  /* 0x000000091b117836 */ /* 0x000fe20000000000 */
[----:B------:R-:W-:Y:S02]  /*4120*/  ISETP.GT.AND P6, PT, R128, R19, PT ;  /* 0x000000138000720c */ /* 0x000fe40003fc4270 */
[----:B------:R-:W-:Y:S02]  /*4130*/  FSEL R75, R75, -INF , !P1 ;  /* 0xff8000004b4b7808 */ /* 0x000fe40004800000 */
[----:B------:R-:W-:Y:S02]  /*4140*/  ISETP.GE.AND P3, PT, R19, R181, PT ;  /* 0x000000b51300720c */ /* 0x000fe40003f66270 */
[----:B------:R-:W-:-:S02]  /*4150*/  ISETP.GT.AND P4, PT, R8, R19, PT ;  /* 0x000000130800720c */ /* 0x000fc40003f84270 */
[----:B------:R-:W-:Y:S01]  /*4160*/  ISETP.GE.AND P1, PT, R19, R180, PT ;  /* 0x000000b41300720c */ /* 0x000fe20003f26270 */
[----:B------:R-:W-:Y:S01]  /*4170*/  VIADD R19, R27, 0x10 ;  /* 0x000000101b137836 */ /* 0x000fe20000000000 */
[----:B------:R-:W-:Y:S02]  /*4180*/  FSEL R65, R84, -INF , !P5 ;  /* 0xff80000054417808 */ /* 0x000fe40006800000 */
[----:B------:R-:W-:Y:S02]  /*4190*/  FSEL R73, R85, -INF , !P6 ;  /* 0xff80000055497808 */ /* 0x000fe40007000000 */
[----:B------:R-:W-:Y:S02]  /*41a0*/  ISETP.GT.AND P5, PT, R128, R17, PT ;  /* 0x000000118000720c */ /* 0x000fe40003fa4270 */
[----:B------:R-:W-:Y:S02]  /*41b0*/  FSEL R65, R65, -INF , !P2 ;  /* 0xff80000041417808 */ /* 0x000fe40005000000 */
[----:B------:R-:W-:-:S02]  /*41c0*/  FSEL R73, R73, -INF , !P3 ;  /* 0xff80000049497808 */ /* 0x000fc40005800000 */
[----:B-12---:R-:W-:Y:S02]  /*41d0*/  FSEL R51, R87, -INF , !P4 ;  /* 0xff80000057337808 */ /* 0x006fe40006000000 */
[C---:B------:R-:W-:Y:S02]  /*41e0*/  ISETP.GE.AND P2, PT, R17.reuse, R181, PT ;  /* 0x000000b51100720c */ /* 0x040fe40003f46270 */
[----:B------:R-:W-:Y:S02]  /*41f0*/  ISETP.GT.AND P6, PT, R8, R17, PT ;  /* 0x000000110800720c */ /* 0x000fe40003fc4270 */
        /* <DEDUP_REMOVED lines=8> */
[----:B------:R-:W-:Y:S02]  /*4280*/  FSEL R67, R67, -INF , !P2 ;  /* 0xff80000043437808 */ /* 0x000fe40005000000 */
[----:B------:R-:W-:-:S02]  /*4290*/  ISETP.GT.AND P5, PT, R8, R19, PT ;  /* 0x000000130800720c */ /* 0x000fc40003fa4270 */
[----:B------:R-:W-:Y:S01]  /*42a0*/  ISETP.GE.AND P2, PT, R19, R180, PT ;  /* 0x000000b41300720c */ /* 0x000fe20003f46270 */
[----:B------:R-:W-:Y:S01]  /*42b0*/  VIADD R19, R27, 0x18 ;  /* 0x000000181b137836 */ /* 0x000fe20000000000 */
[----:B------:R-:W-:Y:S02]  /*42c0*/  ISETP.GT.AND P6, PT, R128, R17, PT ;  /* 0x000000118000720c */ /* 0x000fe40003fc4270 */
        /* <DEDUP_REMOVED lines=11> */
[----:B------:R-:W-:Y:S02]  /*4380*/  FSEL R49, R92, -INF , !P4 ;  /* 0xff8000005c317808 */ /* 0x000fe40006000000 */
        /* <DEDUP_REMOVED lines=12> */
[----:B------:R-:W-:Y:S02]  /*4450*/  ISETP.GT.AND P6, PT, R128, R19, PT ;  /* 0x000000138000720c */ /* 0x000fe40003fc4270 */
[----:B------:R-:W-:Y:S02]  /*4460*/  ISETP.GE.AND P2, PT, R17, R180, PT ;  /* 0x000000b41100720c */ /* 0x000fe40003f46270 */
[----:B------:R-:W-:Y:S02]  /*4470*/  FSEL R17, R95, -INF , !P3 ;  /* 0xff8000005f117808 */ /* 0x000fe40005800000 */
[----:B------:R-:W-:Y:S02]  /*4480*/  FSEL R33, R33, -INF , !P1 ;  /* 0xff80000021217808 */ /* 0x000fe40004800000 */
[----:B------:R-:W-:Y:S02]  /*4490*/  ISETP.GE.AND P3, PT, R19, R181, PT ;  /* 0x000000b51300720c */ /* 0x000fe40003f66270 */
[----:B------:R-:W-:-:S02]  /*44a0*/  ISETP.GT.AND P4, PT, R8, R19, PT ;  /* 0x000000130800720c */ /* 0x000fc40003f84270 */
[----:B------:R-:W-:Y:S02]  /*44b0*/  ISETP.GE.AND P1, PT, R19, R180, PT ;  /* 0x000000b41300720c */ /* 0x000fe40003f26270 */
[----:B------:R-:W-:Y:S02]  /*44c0*/  FSEL R19, R96, -INF , !P5 ;  /* 0xff80000060137808 */ /* 0x000fe40006800000 */
[----:B------:R-:W-:Y:S02]  /*44d0*/  FSEL R97, R97, -INF , !P6 ;  /* 0xff80000061617808 */ /* 0x000fe40007000000 */
[----:B------:R-:W-:Y:S02]  /*44e0*/  FSEL R19, R19, -INF , !P2 ;  /* 0xff80000013137808 */ /* 0x000fe40005000000 */
[----:B------:R-:W-:Y:S02]  /*44f0*/  FSEL R209, R97, -INF , !P3 ;  /* 0xff80000061d17808 */ /* 0x000fe40005800000 */
[----:B------:R-:W-:-:S02]  /*4500*/  ISETP.GT.AND P5, PT, R128, R47, PT ;  /* 0x0000002f8000720c */ /* 0x000fc40003fa4270 */
[C---:B------:R-:W-:Y:S02]  /*4510*/  ISETP.GE.AND P2, PT, R47.reuse, R181, PT ;  /* 0x000000b52f00720c */ /* 0x040fe40003f46270 */
[----:B------:R-:W-:Y:S02]  /*4520*/  ISETP.GT.AND P6, PT, R8, R47, PT ;  /* 0x0000002f0800720c */ /* 0x000fe40003fc4270 */
[----:B------:R-:W-:Y:S01]  /*4530*/  ISETP.GE.AND P3, PT, R47, R180, PT ;  /* 0x000000b42f00720c */ /* 0x000fe20003f66270 */
[----:B------:R-:W-:Y:S01]  /*4540*/  VIADD R47, R27, 0x29 ;  /* 0x000000291b2f7836 */ /* 0x000fe20000000000 */
[----:B------:R-:W-:Y:S02]  /*4550*/  FSEL R99, R99, -INF , !P4 ;  /* 0xff80000063637808 */ /* 0x000fe40006000000 */
[----:B------:R-:W-:Y:S02]  /*4560*/  ISETP.GT.AND P4, PT, R128, R43, PT ;  /* 0x0000002b8000720c */ /* 0x000fe40003f84270 */
[----:B------:R-:W-:-:S02]  /*4570*/  FSEL R98, R98, -INF , !P5 ;  /* 0xff80000062627808 */ /* 0x000fc40006800000 */
[----:B------:R-:W-:Y:S02]  /*4580*/  FSEL R195, R99, -INF , !P1 ;  /* 0xff80000063c37808 */ /* 0x000fe40004800000 */
[----:B------:R-:W-:Y:S02]  /*4590*/  FSEL R101, R101, -INF , !P6 ;  /* 0xff80000065657808 */ /* 0x000fe40007000000 */
[----:B------:R-:W-:Y:S02]  /*45a0*/  ISETP.GE.AND P1, PT, R43, R181, PT ;  /* 0x000000b52b00720c */ /* 0x000fe40003f26270 */
[----:B------:R-:W-:Y:S02]  /*45b0*/  ISETP.GT.AND P5, PT, R8, R43, PT ;  /* 0x0000002b0800720c */ /* 0x000fe40003fa4270 */
[----:B------:R-:W-:Y:S02]  /*45c0*/  ISETP.GT.AND P6, PT, R128, R47, PT ;  /* 0x0000002f8000720c */ /* 0x000fe40003fc4270 */
[----:B------:R-:W-:-:S02]  /*45d0*/  FSEL R102, R102, -INF , !P4 ;  /* 0xff80000066667808 */ /* 0x000fc40006000000 */
[----:B------:R-:W-:Y:S02]  /*45e0*/  FSEL R207, R98, -INF , !P2 ;  /* 0xff80000062cf7808 */ /* 0x000fe40005000000 */
[----:B------:R-:W-:Y:S01]  /*45f0*/  ISETP.GE.AND P2, PT, R43, R180, PT ;  /* 0x000000b42b00720c */ /* 0x000fe20003f46270 */
[----:B------:R-:W-:Y:S01]  /*4600*/  VIADD R43, R27, 0x30 ;  /* 0x000000301b2b7836 */ /* 0x000fe20000000000 */
[----:B------:R-:W-:Y:S02]  /*4610*/  FSEL R197, R101, -INF , !P3 ;  /* 0xff80000065c57808 */ /* 0x000fe40005800000 */
[----:B------:R-:W-:Y:S02]  /*4620*/  ISETP.GE.AND P3, PT, R47, R181, PT ;  /* 0x000000b52f00720c */ /* 0x000fe40003f66270 */
[----:B------:R-:W-:Y:S02]  /*4630*/  FSEL R203, R102, -INF , !P1 ;  /* 0xff80000066cb7808 */ /* 0x000fe40004800000 */
[----:B------:R-:W-:-:S02]  /*4640*/  FSEL R104, R104, -INF , !P5 ;  /* 0xff80000068687808 */ /* 0x000fc40006800000 */
[----:B------:R-:W-:Y:S02]  /*4650*/  FSEL R103, R103, -INF , !P6 ;  /* 0xff80000067677808 */ /* 0x000fe40007000000 */
[----:B------:R-:W-:Y:S02]  /*4660*/  ISETP.GT.AND P4, PT, R8, R47, PT ;  /* 0x0000002f0800720c */ /* 0x000fe40003f84270 */
[----:B------:R-:W-:Y:S01]  /*4670*/  ISETP.GE.AND P1, PT, R47, R180, PT ;  /* 0x000000b42f00720c */ /* 0x000fe20003f26270 */
[----:B------:R-:W-:Y:S01]  /*4680*/  VIADD R47, R27, 0x31 ;  /* 0x000000311b2f7836 */ /* 0x000fe20000000000 */
        /* <DEDUP_REMOVED lines=95> */
[----:B------:R-:W-:Y:S02]  /*4c80*/  FSEL R12, R12, -INF , !P4 ;  /* 0xff8000000c0c7808 */ /* 0x000fe40006000000 */
[----:B------:R-:W-:-:S02]  /*4c90*/  FSEL R137, R69, -INF , !P2 ;  /* 0xff80000045897808 */ /* 0x000fc40005000000 */
[----:B------:R-:W-:Y:S02]  /*4ca0*/  ISETP.GT.AND P5, PT, R8, R43, PT ;  /* 0x0000002b0800720c */ /* 0x000fe40003fa4270 */
[----:B------:R-:W-:Y:S01]  /*4cb0*/  ISETP.GE.AND P2, PT, R43, R180, PT ;  /* 0x000000b42b00720c */ /* 0x000fe20003f46270 */
[----:B------:R-:W-:Y:S01]  /*4cc0*/  VIADD R43, R27, 0x60 ;  /* 0x000000601b2b7836 */ /* 0x000fe20000000000 */
[----:B------:R-:W-:Y:S02]  /*4cd0*/  FSEL R125, R56, -INF , !P3 ;  /* 0xff800000387d7808 */ /* 0x000fe40005800000 */
[----:B------:R-:W-:Y:S02]  /*4ce0*/  ISETP.GE.AND P3, PT, R47, R181, PT ;  /* 0x000000b52f00720c */ /* 0x000fe40003f66270 */
[----:B------:R-:W-:Y:S02]  /*4cf0*/  FSEL R133, R12, -INF , !P1 ;  /* 0xff8000000c857808 */ /* 0x000fe40004800000 */
[----:B------:R-:W-:-:S02]  /*4d00*/  FSEL R13, R13, -INF , !P6 ;  /* 0xff8000000d0d7808 */ /* 0x000fc40007000000 */
[----:B------:R-:W-:Y:S02]  /*4d10*/  ISETP.GT.AND P4, PT, R8, R47, PT ;  /* 0x0000002f0800720c */ /* 0x000fe40003f84270 */
[----:B------:R-:W-:Y:S01]  /*4d20*/  ISETP.GE.AND P1, PT, R47, R180, PT ;  /* 0x000000b42f00720c */ /* 0x000fe20003f26270 */
[----:B------:R-:W-:Y:S01]  /*4d30*/  VIADD R47, R27, 0x61 ;  /* 0x000000611b2f7836 */ /* 0x000fe20000000000 */
[----:B------:R-:W-:Y:S01]  /*4d40*/  FSEL R129, R13, -INF , !P3 ;  /* 0xff8000000d817808 */ /* 0x000fe20005800000 */
[----:B------:R-:W-:Y:S01]  /*4d50*/  VIADD R13, R27, 0x68 ;  /* 0x000000681b0d7836 */ /* 0x000fe20000000000 */
[----:B------:R-:W-:Y:S02]  /*4d60*/  FSEL R14, R14, -INF , !P5 ;  /* 0xff8000000e0e7808 */ /* 0x000fe40006800000 */
[----:B------:R-:W-:Y:S02]  /*4d70*/  ISETP.GT.AND P6, PT, R8, R43, PT ;  /* 0x0000002b0800720c */ /* 0x000fe40003fc4270 */
[----:B------:R-:W-:-:S02]  /*4d80*/  FSEL R15, R15, -INF , !P4 ;  /* 0xff8000000f0f7808 */ /* 0x000fc40006000000 */
[C---:B------:R-:W-:Y:S02]  /*4d90*/  ISETP.GT.AND P5, PT, R128.reuse, R43, PT ;  /* 0x0000002b8000720c */ /* 0x040fe40003fa4270 */
[----:B------:R-:W-:Y:S02]  /*4da0*/  ISETP.GT.AND P4, PT, R128, R47, PT ;  /* 0x0000002f8000720c */ /* 0x000fe40003f84270 */
[----:B------:R-:W-:Y:S01]  /*4db0*/  FSEL R121, R15, -INF , !P1 ;  /* 0xff8000000f797808 */ /* 0x000fe20004800000 */
[----:B------:R-:W-:Y:S01]  /*4dc0*/  VIADD R15, R27, 0x69 ;  /* 0x000000691b0f7836 */ /* 0x000fe20000000000 */
[----:B------:R-:W-:Y:S02]  /*4dd0*/  FSEL R34, R34, -INF , !P6 ;  /* 0xff80000022227808 */ /* 0x000fe40007000000 */
        /* <DEDUP_REMOVED lines=8> */
[----:B------:R-:W-:Y:S02]  /*4e60*/  ISETP.GT.AND P5, PT, R128, R27, PT ;  /* 0x0000001b8000720c */ /* 0x000fe40003fa4270 */
[----:B------:R-:W-:Y:S02]  /*4e70*/  FSEL R40, R40, -INF , !P6 ;  /* 0xff80000028287808 */ /* 0x000fe40007000000 */
[----:B------:R-:W-:Y:S02]  /*4e80*/  ISETP.GE.AND P6, PT, R27, R181, PT ;  /* 0x000000b51b00720c */ /* 0x000fe40003fc6270 */
[----:B------:R-:W-:Y:S02]  /*4e90*/  FSEL R0, R0, -INF , !P5 ;  /* 0xff80000000007808 */ /* 0x000fe40006800000 */
[----:B------:R-:W-:Y:S02]  /*4ea0*/  FSEL R63, R28, -INF , !P4 ;  /* 0xff8000001c3f7808 */ /* 0x000fe40006000000 */
[----:B------:R-:W-:-:S02]  /*4eb0*/  ISETP.GT.AND P4, PT, R8, R27, PT ;  /* 0x0000001b0800720c */ /* 0x000fc40003f84270 */
[----:B------:R-:W-:Y:S02]  /*4ec0*/  FSEL R12, R0, -INF , !P6 ;  /* 0xff800000000c7808 */ /* 0x000fe40007000000 */
[----:B------:R-:W-:Y:S02]  /*4ed0*/  ISETP.GE.AND P5, PT, R27, R180, PT ;  /* 0x000000b41b00720c */ /* 0x000fe40003fa6270 */
[----:B------:R-:W-:Y:S02]  /*4ee0*/  FSEL R6, R82, -INF , !P4 ;  /* 0xff80000052067808 */ /* 0x000fe40006000000 */
[----:B------:R-:W-:Y:S02]  /*4ef0*/  FSEL R123, R14, -INF , !P2 ;  /* 0xff8000000e7b7808 */ /* 0x000fe40005000000 */
[----:B------:R-:W-:Y:S02]  /*4f00*/  FMNMX3.FTZ R14, R12, R75, R73, !PT ;  /* 0x0000004b0c0e7276 */ /* 0x000fe40007810049 */
[----:B------:R-:W-:-:S02]  /*4f10*/  FSEL R6, R6, -INF , !P5 ;  /* 0xff80000006067808 */ /* 0x000fc40006800000 */
[----:B------:R-:W-:Y:S02]  /*4f20*/  FMNMX3.FTZ R14, R14, R67, R23, !PT ;  /* 0x000000430e0e7276 */ /* 0x000fe40007810017 */
[----:B------:R-:W-:Y:S02]  /*4f30*/  FMNMX3.FTZ R0, R6, R65, R51, !PT ;  /* 0x0000004106007276 */ /* 0x000fe40007810033 */
[----:B------:R-:W-:Y:S02]  /*4f40*/  FMNMX3.FTZ R14, R14, R21, R45, !PT ;  /* 0x000000150e0e7276 */ /* 0x000fe4000781002d */
[----:B------:R-:W-:Y:S02]  /*4f50*/  FMNMX3.FTZ R0, R0, R71, R31, !PT ;  /* 0x0000004700007276 */ /* 0x000fe4000781001f */
[----:B------:R-:W-:Y:S02]  /*4f60*/  ISETP.GE.AND P2, PT, R43, R181, PT ;  /* 0x000000b52b00720c */ /* 0x000fe40003f46270 */
[----:B------:R-:W-:-:S02]  /*4f70*/  ISETP.GT.AND P1, PT, R8, R47, PT ;  /* 0x0000002f0800720c */ /* 0x000fc40003f24270 */
[----:B------:R-:W-:Y:S02]  /*4f80*/  FMNMX3.FTZ R14, R14, R33, R209, !PT ;  /* 0x000000210e0e7276 */ /* 0x000fe400078100d1 */
[-C--:B------:R-:W-:Y:S02]  /*4f90*/  ISETP.GE.AND P3, PT, R43, R180.reuse, PT ;  /* 0x000000b42b00720c */ /* 0x080fe40003f66270 */
[----:B------:R-:W-:Y:S02]  /*4fa0*/  FMNMX3.FTZ R0, R0, R49, R17, !PT ;  /* 0x0000003100007276 */ /* 0x000fe40007810011 */
[----:B------:R-:W-:Y:S02]  /*4fb0*/  FSEL R107, R16, -INF , !P2 ;  /* 0xff800000106b7808 */ /* 0x000fe40005000000 */
[----:B------:R-:W-:Y:S02]  /*4fc0*/  ISETP.GE.AND P2, PT, R47, R180, PT ;  /* 0x000000b42f00720c */ /* 0x000fe40003f46270 */
[----:B------:R-:W-:-:S02]  /*4fd0*/  FSEL R32, R32, -INF , !P1 ;  /* 0xff80000020207808 */ /* 0x000fc40004800000 */
[----:B------:R-:W-:Y:S02]  /*4fe0*/  FMNMX3.FTZ R14, R14, R207, R203, !PT ;  /* 0x000000cf0e0e7276 */ /* 0x000fe400078100cb */
[----:B------:R-:W-:Y:S02]  /*4ff0*/  FSEL R59, R34, -INF , !P3 ;  /* 0xff800000223b7808 */ /* 0x000fe40005800000 */
[----:B------:R-:W-:Y:S02]  /*5000*/  FMNMX3.FTZ R0, R0, R19, R195, !PT ;  /* 0x0000001300007276 */ /* 0x000fe400078100c3 */
[----:B------:R-:W-:Y:S02]  /*5010*/  ISETP.GT.AND P3, PT, R8, R13, PT ;  /* 0x0000000d0800720c */ /* 0x000fe40003f64270 */
[----:B------:R-:W-:Y:S02]  /*5020*/  FSEL R57, R32, -INF , !P2 ;  /* 0xff80000020397808 */ /* 0x000fe40005000000 */
[----:B------:R-:W-:-:S02]  /*5030*/  FMNMX3.FTZ R14, R14, R205, R193, !PT ;  /* 0x000000cd0e0e7276 */ /* 0x000fc400078100c1 */
[----:B------:R-:W-:Y:S01]  /*5040*/  ISETP.GE.AND P1, PT, R13, R180, PT ;  /* 0x000000b40d00720c */ /* 0x000fe20003f26270 */
[----:B------:R-:W-:Y:S01]  /*5050*/  VIADD R13, R27, 0x70 ;  /* 0x000000701b0d7836 */ /* 0x000fe20000000000 */
[----:B------:R-:W-:Y:S02]  /*5060*/  ISETP.GT.AND P2, PT, R128, R15, PT ;  /* 0x0000000f8000720c */ /* 0x000fe40003f44270 */
[----:B------:R-:W-:Y:S02]  /*5070*/  FMNMX3.FTZ R0, R0, R197, R199, !PT ;  /* 0x000000c500007276 */ /* 0x000fe400078100c7 */
[----:B------:R-:W-:Y:S02]  /*5080*/  FSEL R30, R30, -INF , !P3 ;  /* 0xff8000001e1e7808 */ /* 0x000fe40005800000 */
[----:B------:R-:W-:Y:S02]  /*5090*/  FMNMX3.FTZ R14, R14, R141, R191, !PT ;  /* 0x0000008d0e0e7276 */ /* 0x000fe400078100bf */
[----:B------:R-:W-:-:S02]  /*50a0*/  ISETP.GE.AND P3, PT, R15, R181, PT ;  /* 0x000000b50f00720c */ /* 0x000fc40003f66270 */
[----:B------:R-:W-:Y:S02]  /*50b0*/  FSEL R35, R35, -INF , !P2 ;  /* 0xff80000023237808 */ /* 0x000fe40005000000 */
[----:B------:R-:W-:Y:S02]  /*50c0*/  FMNMX3.FTZ R0, R0, R201, R189, !PT ;  /* 0x000000c900007276 */ /* 0x000fe400078100bd */
[----:B------:R-:W-:Y:S02]  /*50d0*/  FSEL R55, R30, -INF , !P1 ;  /* 0xff8000001e377808 */ /* 0x000fe40004800000 */
[----:B------:R-:W-:Y:S02]  /*50e0*/  ISETP.GT.AND P1, PT, R128, R13, PT ;  /* 0x0000000d8000720c */ /* 0x000fe40003f24270 */
[----:B------:R-:W-:Y:S02]  /*50f0*/  FMNMX3.FTZ R14, R14, R119, R185, !PT ;  /* 0x000000770e0e7276 */ /* 0x000fe400078100b9 */
[----:B------:R-:W-:-:S02]  /*5100*/  FSEL R61, R35, -INF , !P3 ;  /* 0xff800000233d7808 */ /* 0x000fc40005800000 */
[----:B------:R-:W-:Y:S02]  /*5110*/  FMNMX3.FTZ R0, R0, R135, R187, !PT ;  /* 0x0000008700007276 */ /* 0x000fe400078100bb */
[C---:B------:R-:W-:Y:S02]  /*5120*/  ISETP.GE.AND P3, PT, R13.reuse, R181, PT ;  /* 0x000000b50d00720c */ /* 0x040fe40003f66270 */
[----:B------:R-:W-:Y:S02]  /*5130*/  ISETP.GT.AND P6, PT, R8, R13, PT ;  /* 0x0000000d0800720c */ /* 0x000fe40003fc4270 */
[-C--:B------:R-:W-:Y:S01]  /*5140*/  ISETP.GE.AND P4, PT, R13, R180.reuse, PT ;  /* 0x000000b40d00720c */ /* 0x080fe20003f86270 */
[----:B------:R-:W-:Y:S01]  /*5150*/  VIADD R13, R27, 0x71 ;  /* 0x000000711b0d7836 */ /* 0x000fe20000000000 */
[----:B------:R-:W-:Y:S02]  /*5160*/  ISETP.GE.AND P2, PT, R15, R180, PT ;  /* 0x000000b40f00720c */ /* 0x000fe40003f46270 */
[----:B------:R-:W-:-:S02]  /*5170*/  FSEL R29, R29, -INF , !P1 ;  /* 0xff8000001d1d7808 */ /* 0x000fc40004800000 */
[----:B------:R-:W-:Y:S02]  /*5180*/  FMNMX3.FTZ R14, R14, R149, R155, !PT ;  /* 0x000000950e0e7276 */ /* 0x000fe4000781009b */
[----:B------:R-:W-:Y:S02]  /*5190*/  FMNMX3.FTZ R0, R0, R117, R153, !PT ;  /* 0x0000007500007276 */ /* 0x000fe40007810099 */
[----:B------:R-:W-:Y:S02]  /*51a0*/  FSEL R53, R40, -INF , !P2 ;  /* 0xff80000028357808 */ /* 0x000fe40005000000 */
[----:B------:R-:W-:Y:S02]  /*51b0*/  FSEL R47, R29, -INF , !P3 ;  /* 0xff8000001d2f7808 */ /* 0x000fe40005800000 */
[----:B------:R-:W-:Y:S02]  /*51c0*/  ISETP.GT.AND P5, PT, R128, R13, PT ;  /* 0x0000000d8000720c */ /* 0x000fe40003fa4270 */
[----:B------:R-:W-:-:S02]  /*51d0*/  ISETP.GE.AND P2, PT, R13, R181, PT ;  /* 0x000000b50d00720c */ /* 0x000fc40003f46270 */
[----:B------:R-:W-:Y:S02]  /*51e0*/  ISETP.GT.AND P1, PT, R8, R13, PT ;  /* 0x0000000d0800720c */ /* 0x000fe40003f24270 */
[----:B------:R-:W-:Y:S01]  /*51f0*/  ISETP.GE.AND P3, PT, R13, R180, PT ;  /* 0x000000b40d00720c */ /* 0x000fe20003f66270 */
[C---:B------:R-:W-:Y:S01]  /*5200*/  VIADD R13, R27.reuse, 0x78 ;  /* 0x000000781b0d7836 */ /* 0x040fe20000000000 */
[----:B------:R-:W-:Y:S02]  /*5210*/  FMNMX3.FTZ R14, R14, R145, R139, !PT ;  /* 0x000000910e0e7276 */ /* 0x000fe4000781008b */
[----:B------:R-:W-:Y:S02]  /*5220*/  FMNMX3.FTZ R0, R0, R147, R151, !PT ;  /* 0x0000009300007276 */ /* 0x000fe40007810097 */
[----:B------:R-:W-:Y:S01]  /*5230*/  FMNMX3.FTZ R14, R14, R137, R133, !PT ;  /* 0x000000890e0e7276 */ /* 0x000fe20007810085 */
[----:B------:R-:W-:Y:S01]  /*5240*/  VIADD R27, R27, 0x79 ;  /* 0x000000791b1b7836 */ /* 0x000fe20000000000 */
[----:B------:R-:W-:-:S02]  /*5250*/  FSEL R29, R41, -INF , !P6 ;  /* 0xff800000291d7808 */ /* 0x000fc40007000000 */
[----:B------:R-:W-:Y:S02]  /*5260*/  FSEL R20, R20, -INF , !P5 ;  /* 0xff80000014147808 */ /* 0x000fe40006800000 */
[----:B------:R-:W-:Y:S02]  /*5270*/  FMNMX3.FTZ R0, R0, R143, R127, !PT ;  /* 0x0000008f00007276 */ /* 0x000fe4000781007f */
[----:B------:R-:W-:Y:S02]  /*5280*/  ISETP.GT.AND P6, PT, R128, R13, PT ;  /* 0x0000000d8000720c */ /* 0x000fe40003fc4270 */
[----:B------:R-:W-:Y:S02]  /*5290*/  FMNMX3.FTZ R14, R14, R129, R107, !PT ;  /* 0x000000810e0e7276 */ /* 0x000fe4000781006b */
[----:B------:R-:W-:Y:S02]  /*52a0*/  FSEL R43, R20, -INF , !P2 ;  /* 0xff800000142b7808 */ /* 0x000fe40005000000 */
[----:B------:R-:W-:-:S02]  /*52b0*/  FMNMX3.FTZ R0, R0, R125, R123, !PT ;  /* 0x0000007d00007276 */ /* 0x000fc4000781007b */
[----:B------:R-:W-:Y:S02]  /*52c0*/  ISETP.GT.AND P2, PT, R8, R13, PT ;  /* 0x0000000d0800720c */ /* 0x000fe40003f44270 */
[----:B------:R-:W-:Y:S02]  /*52d0*/  FSEL R41, R42, -INF , !P6 ;  /* 0xff8000002a297808 */ /* 0x000fe40007000000 */
[----:B------:R-:W-:Y:S02]  /*52e0*/  ISETP.GT.AND P6, PT, R128, R27, PT ;  /* 0x0000001b8000720c */ /* 0x000fe40003fc4270 */
[----:B------:R-:W-:Y:S02]  /*52f0*/  ISETP.GE.AND P5, PT, R13, R181, PT ;  /* 0x000000b50d00720c */ /* 0x000fe40003fa6270 */
[----:B------:R-:W-:Y:S02]  /*5300*/  FMNMX3.FTZ R14, R14, R105, R63, !PT ;  /* 0x000000690e0e7276 */ /* 0x000fe4000781003f */
[----:B------:R-:W-:-:S02]  /*5310*/  FMNMX3.FTZ R0, R0, R121, R59, !PT ;  /* 0x0000007900007276 */ /* 0x000fc4000781003b */
[----:B------:R-:W-:Y:S02]  /*5320*/  FSEL R30, R46, -INF , !P2 ;  /* 0xff8000002e1e7808 */ /* 0x000fe40005000000 */
[----:B------:R-:W-:Y:S02]  /*5330*/  ISETP.GE.AND P2, PT, R27, R181, PT ;  /* 0x000000b51b00720c */ /* 0x000fe40003f46270 */
[----:B------:R-:W-:Y:S02]  /*5340*/  FSEL R35, R44, -INF , !P6 ;  /* 0xff8000002c237808 */ /* 0x000fe40007000000 */
[----:B------:R-:W-:Y:S02]  /*5350*/  FSEL R22, R22, -INF , !P1 ;  /* 0xff80000016167808 */ /* 0x000fe40004800000 */
[----:B------:R-:W-:Y:S02]  /*5360*/  FSEL R41, R41, -INF , !P5 ;  /* 0xff80000029297808 */ /* 0x000fe40006800000 */
[----:B------:R-:W-:-:S02]  /*5370*/  FMNMX3.FTZ R14, R14, R61, R47, !PT ;  /* 0x0000003d0e0e7276 */ /* 0x000fc4000781002f */
[----:B------:R-:W-:Y:S02]  /*5380*/  ISETP.GE.AND P1, PT, R13, R180, PT ;  /* 0x000000b40d00720c */ /* 0x000fe40003f26270 */
[----:B------:R-:W-:Y:S02]  /*5390*/  ISETP.GT.AND P5, PT, R8, R27, PT ;  /* 0x0000001b0800720c */ /* 0x000fe40003fa4270 */
[----:B------:R-:W-:Y:S02]  /*53a0*/  FSEL R29, R29, -INF , !P4 ;  /* 0xff8000001d1d7808 */ /* 0x000fe40006000000 */
[----:B------:R-:W-:Y:S02]  /*53b0*/  FMNMX3.FTZ R0, R0, R57, R55, !PT ;  /* 0x0000003900007276 */ /* 0x000fe40007810037 */
[----:B------:R-:W-:Y:S02]  /*53c0*/  FSEL R35, R35, -INF , !P2 ;  /* 0xff80000023237808 */ /* 0x000fe40005000000 */
[----:B------:R-:W-:-:S02]  /*53d0*/  FMNMX3.FTZ R8, R14, R43, R41, !PT ;  /* 0x0000002b0e087276 */ /* 0x000fc40007810029 */
[----:B------:R-:W-:Y:S02]  /*53e0*/  ISETP.GE.AND P2, PT, R27, R180, PT ;  /* 0x000000b41b00720c */ /* 0x000fe40003f46270 */
[----:B------:R-:W-:Y:S02]  /*53f0*/  FSEL R10, R10, -INF , !P5 ;  /* 0xff8000000a0a7808 */ /* 0x000fe40006800000 */
        /* <DEDUP_REMOVED lines=8> */
[----:B------:R-:W2:Y:S01]  /*5480*/  SHFL.BFLY PT, R13, R10, 0x2, 0x1f ;  /* 0x0c401f000a0d7f89 */ /* 0x000ea200000e0000 */
[----:B-1----:R-:W-:-:S05]  /*5490*/  FMNMX.FTZ R15, R8, R15, !PT ;  /* 0x0000000f080f7209 */ /* 0x002fca0007810000 */
[----:B------:R-:W1:Y:S01]  /*54a0*/  SHFL.BFLY PT, R36, R15, 0x1, 0x1f ;  /* 0x0c201f000f247f89 */ /* 0x000e6200000e0000 */
[----:B--2---:R-:W-:-:S05]  /*54b0*/  FMNMX.FTZ R13, R10, R13, !PT ;  /* 0x0000000d0a0d7209 */ /* 0x004fca0007810000 */
[----:B------:R-:W2:Y:S01]  /*54c0*/  SHFL.BFLY PT, R0, R13, 0x1, 0x1f ;  /* 0x0c201f000d007f89 */ /* 0x000ea200000e0000 */
[----:B------:R-:W-:-:S04]  /*54d0*/  IMAD.IADD R160, R11, 0x1, R4 ;  /* 0x000000010ba07824 */ /* 0x000fc800078e0204 */
[----:B------:R-:W-:Y:S01]  /*54e0*/  IMAD R160, R160, 0x2, R9 ;  /* 0x00000002a0a07824 */ /* 0x000fe200078e0209 */
[----:B-1----:R-:W-:-:S03]  /*54f0*/  FMNMX.FTZ R36, R15, R36, !PT ;  /* 0x000000240f247209 */ /* 0x002fc60007810000 */
[--C-:B------:R-:W-:Y:S01]  /*5500*/  IMAD.IADD R103, R7, 0x1, R160.reuse ;  /* 0x0000000107677824 */ /* 0x100fe200078e02a0 */
[----:B------:R-:W-:Y:S01]  /*5510*/  LDSM.16.MT88.4 R92, [R160+0x6000] ;  /* 0x00600000a05c783b */ /* 0x000fe20000004200 */
[----:B------:R-:W-:Y:S01]  /*5520*/  FSETP.NEU.FTZ.AND P1, PT, R36, -INF , PT ;  /* 0xff8000002400780b */ /* 0x000fe20003f3d000 */
[----:B---3--:R-:W-:Y:S02]  /*5530*/  FMUL.FTZ R40, R25, R36 ;  /* 0x0000002419287220 */ /* 0x008fe40000410000 */
[----:B------:R-:W1:Y:S01]  /*5540*/  LDSM.16.MT88.4 R76, [R103+0x6000] ;  /* 0x00600000674c783b */ /* 0x000e620000004200 */
[----:B--2---:R-:W-:Y:S02]  /*5550*/  FMNMX.FTZ R0, R13, R0, !PT ;  /* 0x000000000d007209 */ /* 0x004fe40007810000 */
[----:B------:R-:W-:Y:S02]  /*5560*/  FSEL R40, R40, RZ, P1 ;  /* 0x000000ff28287208 */ /* 0x000fe40000800000 */
[----:B------:R-:W-:Y:S01]  /*5570*/  FSETP.NEU.FTZ.AND P1, PT, R0, -INF , PT ;  /* 0xff8000000000780b */ /* 0x000fe20003f3d000 */
[----:B------:R-:W-:Y:S01]  /*5580*/  FMUL.FTZ R32, R25, R0 ;  /* 0x0000000019207220 */ /* 0x000fe20000410000 */
[----:B------:R-:W-:-:S02]  /*5590*/  IMAD.IADD R156, R5, 0x1, R160 ;  /* 0x00000001059c7824 */ /* 0x000fc400078e02a0 */
[----:B------:R-:W-:Y:S02]  /*55a0*/  IMAD.IADD R102, R5, 0x1, R103 ;  /* 0x0000000105667824 */ /* 0x000fe400078e0267 */
[----:B------:R-:W-:Y:S01]  /*55b0*/  FSEL R32, R32, RZ, P1 ;  /* 0x000000ff20207208 */ /* 0x000fe20000800000 */
[----:B------:R-:W2:Y:S04]  /*55c0*/  LDSM.16.MT88.4 R84, [R156+0x6000] ;  /* 0x006000009c54783b */ /* 0x000ea80000004200 */
[-C--:B------:R-:W-:Y:S02]  /*55d0*/  FFMA.FTZ R8, R6, R25.reuse, -R32 ;  /* 0x0000001906087223 */ /* 0x080fe40000010820 */
[----:B------:R-:W3:Y:S01]  /*55e0*/  LDSM.16.MT88.4 R4, [R102+0x6000] ;  /* 0x006000006604783b */ /* 0x000ee20000004200 */
[-CC-:B------:R-:W-:Y:S01]  /*55f0*/  FFMA.FTZ R101, R12, R25.reuse, -R40.reuse ;  /* 0x000000190c657223 */ /* 0x180fe20000010828 */
[-CC-:B------:R-:W-:Y:S01]  /*5600*/  FFMA.FTZ R54, R75, R25.reuse, -R40.reuse ;  /* 0x000000194b367223 */ /* 0x180fe20000010828 */
[-C--:B------:R-:W-:Y:S01]  /*5610*/  FFMA.FTZ R50, R67, R25.reuse, -R40 ;  /* 0x0000001943327223 */ /* 0x080fe20000010828 */
[-CC-:B------:R-:W-:Y:S01]  /*5620*/  FFMA.FTZ R52, R65, R25.reuse, -R32.reuse ;  /* 0x0000001941347223 */ /* 0x180fe20000010820 */
[-CC-:B------:R-:W-:Y:S01]  /*5630*/  FFMA.FTZ R51, R51, R25.reuse, -R32.reuse ;  /* 0x0000001933337223 */ /* 0x180fe20000010820 */
[-C--:B------:R-:W-:Y:S01]  /*5640*/  FFMA.FTZ R46, R71, R25.reuse, -R32 ;  /* 0x00000019472e7223 */ /* 0x080fe20000010820 */
[-CC-:B------:R-:W-:Y:S01]  /*5650*/  FFMA.FTZ R73, R73, R25.reuse, -R40.reuse ;  /* 0x0000001949497223 */ /* 0x180fe20000010828 */
[----:B------:R-:W-:Y:S01]  /*5660*/  MUFU.EX2 R101, R101 ;  /* 0x0000006500657308 */ /* 0x000fe20000000800 */
[----:B------:R-:W4:Y:S03]  /*5670*/  LDSM.16.MT88.4 R12, [R103+0x6800] ;  /* 0x00680000670c783b */ /* 0x000f260000004200 */
[----:B------:R-:W5:Y:S04]  /*5680*/  MUFU.EX2 R54, R54 ;  /* 0x0000003600367308 */ /* 0x000f680000000800 */
[----:B------:R-:W-:Y:S04]  /*5690*/  MUFU.EX2 R67, R73 ;  /* 0x0000004900437308 */ /* 0x000fe80000000800 */
[----:B------:R-:W1:Y:S04]  /*56a0*/  MUFU.EX2 R50, R50 ;  /* 0x0000003200327308 */ /* 0x000e680000000800 */
[----:B------:R5:W-:Y:S04]  /*56b0*/  MUFU.EX2 R65, R8 ;  /* 0x0000000800417308 */ /* 0x000be80000000800 */
[----:B------:R-:W2:Y:S04]  /*56c0*/  MUFU.EX2 R52, R52 ;  /* 0x0000003400347308 */ /* 0x000ea80000000800 */
[----:B------:R-:W-:Y:S04]  /*56d0*/  MUFU.EX2 R51, R51 ;  /* 0x0000003300337308 */ /* 0x000fe80000000800 */
[----:B------:R-:W3:Y:S01]  /*56e0*/  MUFU.EX2 R46, R46 ;  /* 0x0000002e002e7308 */ /* 0x000ee20000000800 */
[-C--:B------:R-:W-:Y:S01]  /*56f0*/  FFMA.FTZ R9, R21, R25.reuse, -R40 ;  /* 0x0000001915097223 */ /* 0x080fe20000010828 */
[-C--:B-----5:R-:W-:Y:S01]  /*5700*/  FFMA.FTZ R8, R31, R25.reuse, -R32 ;  /* 0x000000191f087223 */ /* 0x0a0fe20000010820 */
[-C--:B------:R-:W-:Y:S01]  /*5710*/  FFMA.FTZ R44, R45, R25.reuse, -R40 ;  /* 0x000000192d2c7223 */ /* 0x080fe20000010828 */
[-CC-:B------:R-:W-:Y:S01]  /*5720*/  FFMA.FTZ R42, R49, R25.reuse, -R32.reuse ;  /* 0x00000019312a7223 */ /* 0x180fe20000010820 */
[-CC-:B------:R-:W-:Y:S01]  /*5730*/  FFMA.FTZ R34, R17, R25.reuse, -R32.reuse ;  /* 0x0000001911227223 */ /* 0x180fe20000010820 */
[----:B------:R-:W-:Y:S01]  /*5740*/  FFMA.FTZ R31, R19, R25, -R32 ;  /* 0x00000019131f7223 */ /* 0x000fe20000010820 */
[----:B------:R-:W-:Y:S01]  /*5750*/  MUFU.EX2 R45, R9 ;  /* 0x00000009002d7308 */ /* 0x000fe20000000800 */
[----:B------:R-:W5:Y:S03]  /*5760*/  LDSM.16.MT88.4 R16, [R156+0x6800] ;  /* 0x006800009c10783b */ /* 0x000f660000004200 */
[----:B------:R4:W-:Y:S01]  /*5770*/  MUFU.EX2 R49, R8 ;  /* 0x0000000800317308 */ /* 0x0009e20000000800 */
[----:B------:R-:W-:Y:S01]  /*5780*/  F2FP.BF16.F32.PACK_AB R68, R54, R101 ;  /* 0x000000653644723e */ /* 0x000fe200000010ff */
[--C-:B------:R-:W-:Y:S01]  /*5790*/  FFMA.FTZ R48, R23, R25, -R40.reuse ;  /* 0x0000001917307223 */ /* 0x100fe20000010828 */
[----:B-1----:R-:W-:Y:S01]  /*57a0*/  F2FP.BF16.F32.PACK_AB R70, R50, R67 ;  /* 0x000000433246723e */ /* 0x002fe200000010ff */
[----:B------:R-:W-:Y:S01]  /*57b0*/  LDSM.16.MT88.4 R20, [R160+0x6800] ;  /* 0x00680000a014783b */ /* 0x000fe20000004200 */
[----:B--2---:R-:W-:Y:S01]  /*57c0*/  F2FP.BF16.F32.PACK_AB R69, R52, R65 ;  /* 0x000000413445723e */ /* 0x004fe200000010ff */
[----:B------:R-:W-:Y:S01]  /*57d0*/  FFMA.FTZ R33, R33, R25, -R40 ;  /* 0x0000001921217223 */ /* 0x000fe20000010828 */
[----:B---3--:R-:W-:Y:S01]  /*57e0*/  F2FP.BF16.F32.PACK_AB R71, R46, R51 ;  /* 0x000000332e47723e */ /* 0x008fe200000010ff */
[----:B----4-:R-:W1:Y:S01]  /*57f0*/  LDSM.16.MT88.4 R8, [R102+0x6800] ;  /* 0x006800006608783b */ /* 0x010e620000004200 */
[----:B------:R-:W2:Y:S05]  /*5800*/  MUFU.EX2 R48, R48 ;  /* 0x0000003000307308 */ /* 0x000eaa0000000800 */
[C---:B------:R-:W-:Y:S01]  /*5810*/  HMMA.16816.F32.BF16 R80, R68.reuse, R76, RZ ;  /* 0x0000004c4450723c */ /* 0x040fe200000418ff */
[----:B------:R-:W-:Y:S04]  /*5820*/  MUFU.EX2 R44, R44 ;  /* 0x0000002c002c7308 */ /* 0x000fe80000000800 */
[----:B------:R-:W-:Y:S03]  /*5830*/  MUFU.EX2 R33, R33 ;  /* 0x0000002100217308 */ /* 0x000fe60000000800 */
[C---:B------:R-:W-:Y:S01]  /*5840*/  HMMA.16816.F32.BF16 R76, R68.reuse, R78, RZ ;  /* 0x0000004e444c723c */ /* 0x040fe200000418ff */
        /* <DEDUP_REMOVED lines=15> */
[----:B------:R-:W2:Y:S07]  /*5940*/  LDSM.16.MT88.4 R12, [R103+0x7000] ;  /* 0x00700000670c783b */ /* 0x000eae0000004200 */
[----:B-----5:R-:W-:Y:S01]  /*5950*/  HMMA.16816.F32.BF16 R88, R4, R16, R88 ;  /* 0x000000100458723c */ /* 0x020fe20000041858 */
[----:B------:R-:W-:-:S07]  /*5960*/  FFMA.FTZ R115, R209, R25, -R40 ;  /* 0x00000019d1737223 */ /* 0x000fce0000010828 */
[----:B------:R-:W-:Y:S01]  /*5970*/  HMMA.16816.F32.BF16 R84, R4, R18, R84 ;  /* 0x000000120454723c */ /* 0x000fe20000041854 */
[----:B------:R-:W3:Y:S01]  /*5980*/  LDSM.16.MT88.4 R16, [R156+0x7000] ;  /* 0x007000009c10783b */ /* 0x000ee20000004200 */
[----:B------:R-:W-:-:S06]  /*5990*/  FFMA.FTZ R62, R207, R25, -R40 ;  /* 0x00000019cf3e7223 */ /* 0x000fcc0000010828 */
[----:B-1----:R-:W-:Y:S01]  /*59a0*/  HMMA.16816.F32.BF16 R72, R4, R8, R72 ;  /* 0x000000080448723c */ /* 0x002fe20000041848 */
[-CC-:B------:R-:W-:Y:S01]  /*59b0*/  FFMA.FTZ R111, R203, R25.reuse, -R40.reuse ;  /* 0x00000019cb6f7223 */ /* 0x180fe20000010828 */
[----:B------:R-:W-:-:S06]  /*59c0*/  FFMA.FTZ R60, R205, R25, -R40 ;  /* 0x00000019cd3c7223 */ /* 0x000fcc0000010828 */
[----:B------:R-:W-:Y:S01]  /*59d0*/  HMMA.16816.F32.BF16 R68, R4, R10, R68 ;  /* 0x0000000a0444723c */ /* 0x000fe20000041844 */
[----:B------:R-:W1:Y:S01]  /*59e0*/  LDSM.16.MT88.4 R8, [R102+0x7000] ;  /* 0x007000006608783b */ /* 0x000e620000004200 */
[-CC-:B------:R-:W-:Y:S01]  /*59f0*/  FFMA.FTZ R113, R195, R25.reuse, -R32.reuse ;  /* 0x00000019c3717223 */ /* 0x180fe20000010820 */
[-CC-:B------:R-:W-:Y:S01]  /*5a00*/  FFMA.FTZ R58, R197, R25.reuse, -R32.reuse ;  /* 0x00000019c53a7223 */ /* 0x180fe20000010820 */
[-CC-:B------:R-:W-:Y:S01]  /*5a10*/  FFMA.FTZ R109, R199, R25.reuse, -R32.reuse ;  /* 0x00000019c76d7223 */ /* 0x180fe20000010820 */
[----:B------:R-:W-:-:S03]  /*5a20*/  FFMA.FTZ R56, R201, R25, -R32 ;  /* 0x00000019c9387223 */ /* 0x000fc60000010820 */
[C---:B------:R-:W-:Y:S01]  /*5a30*/  HMMA.16816.F32.BF16 R96, R4.reuse, R20, R96 ;  /* 0x000000140460723c */ /* 0x040fe20000041860 */
[----:B------:R-:W-:Y:S07]  /*5a40*/  MUFU.EX2 R115, R115 ;  /* 0x0000007300737308 */ /* 0x000fee0000000800 */
[----:B------:R-:W-:Y:S01]  /*5a50*/  HMMA.16816.F32.BF16 R92, R4, R22, R92 ;  /* 0x00000016045c723c */ /* 0x000fe2000004185c */
[----:B------:R-:W4:Y:S01]  /*5a60*/  LDSM.16.MT88.4 R20, [R160+0x7000] ;  /* 0x00700000a014783b */ /* 0x000f220000004200 */
[----:B------:R-:W5:Y:S04]  /*5a70*/  MUFU.EX2 R62, R62 ;  /* 0x0000003e003e7308 */ /* 0x000f680000000800 */
[----:B------:R-:W-:Y:S04]  /*5a80*/  MUFU.EX2 R111, R111 ;  /* 0x0000006f006f7308 */ /* 0x000fe80000000800 */
[----:B------:R-:W2:Y:S04]  /*5a90*/  MUFU.EX2 R60, R60 ;  /* 0x0000003c003c7308 */ /* 0x000ea80000000800 */
[----:B------:R-:W-:Y:S04]  /*5aa0*/  MUFU.EX2 R113, R113 ;  /* 0x0000007100717308 */ /* 0x000fe80000000800 */
[----:B------:R-:W3:Y:S04]  /*5ab0*/  MUFU.EX2 R58, R58 ;  /* 0x0000003a003a7308 */ /* 0x000ee80000000800 */
[----:B------:R-:W-:Y:S04]  /*5ac0*/  MUFU.EX2 R109, R109 ;  /* 0x0000006d006d7308 */ /* 0x000fe80000000800 */
[----:B------:R-:W1:Y:S01]  /*5ad0*/  MUFU.EX2 R56, R56 ;  /* 0x0000003800387308 */ /* 0x000e620000000800 */
[----:B-----5:R-:W-:-:S02]  /*5ae0*/  F2FP.BF16.F32.PACK_AB R4, R62, R115 ;  /* 0x000000733e04723e */ /* 0x020fc400000010ff */
[----:B--2---:R-:W-:Y:S02]  /*5af0*/  F2FP.BF16.F32.PACK_AB R6, R60, R111 ;  /* 0x0000006f3c06723e */ /* 0x004fe400000010ff */
[----:B---3--:R-:W-:Y:S02]  /*5b00*/  F2FP.BF16.F32.PACK_AB R5, R58, R113 ;  /* 0x000000713a05723e */ /* 0x008fe400000010ff */
[----:B-1----:R-:W-:-:S07]  /*5b10*/  F2FP.BF16.F32.PACK_AB R7, R56, R109 ;  /* 0x0000006d3807723e */ /* 0x002fce00000010ff */
[C---:B------:R-:W-:Y:S08]  /*5b20*/  HMMA.16816.F32.BF16 R80, R4.reuse, R12, R80 ;  /* 0x0000000c0450723c */ /* 0x040ff00000041850 */
[C---:B------:R-:W-:Y:S01]  /*5b30*/  HMMA.16816.F32.BF16 R76, R4.reuse, R14, R76 ;  /* 0x0000000e044c723c */ /* 0x040fe2000004184c */
[----:B------:R-:W1:Y:S07]  /*5b40*/  LDSM.16.MT88.4 R12, [R103+0x7800] ;  /* 0x00780000670c783b */ /* 0x000e6e0000004200 */
[----:B------:R-:W-:Y:S01]  /*5b50*/  HMMA.16816.F32.BF16 R88, R4, R16, R88 ;  /* 0x000000100458723c */ /* 0x000fe20000041858 */
[----:B------:R-:W-:-:S07]  /*5b60*/  FFMA.FTZ R106, R141, R25, -R40 ;  /* 0x000000198d6a7223 */ /* 0x000fce0000010828 */
[----:B------:R-:W-:Y:S01]  /*5b70*/  HMMA.16816.F32.BF16 R84, R4, R18, R84 ;  /* 0x000000120454723c */ /* 0x000fe20000041854 */
[----:B------:R-:W2:Y:S01]  /*5b80*/  LDSM.16.MT88.4 R16, [R156+0x7800] ;  /* 0x007800009c10783b */ /* 0x000ea20000004200 */
[----:B------:R-:W-:-:S06]  /*5b90*/  FFMA.FTZ R66, R119, R25, -R40 ;  /* 0x0000001977427223 */ /* 0x000fcc0000010828 */
[----:B------:R-:W-:Y:S01]  /*5ba0*/  HMMA.16816.F32.BF16 R72, R4, R8, R72 ;  /* 0x000000080448723c */ /* 0x000fe20000041848 */
[-CC-:B------:R-:W-:Y:S01]  /*5bb0*/  FFMA.FTZ R104, R135, R25.reuse, -R32.reuse ;  /* 0x0000001987687223 */ /* 0x180fe20000010820 */
[----:B------:R-:W-:-:S06]  /*5bc0*/  FFMA.FTZ R64, R117, R25, -R32 ;  /* 0x0000001975407223 */ /* 0x000fcc0000010820 */
[----:B------:R-:W-:Y:S01]  /*5bd0*/  HMMA.16816.F32.BF16 R68, R4, R10, R68 ;  /* 0x0000000a0444723c */ /* 0x000fe20000041844 */
[----:B------:R-:W3:Y:S01]  /*5be0*/  LDSM.16.MT88.4 R8, [R102+0x7800] ;  /* 0x007800006608783b */ /* 0x000ee20000004200 */
[-CC-:B------:R-:W-:Y:S01]  /*5bf0*/  FFMA.FTZ R193, R193, R25.reuse, -R40.reuse ;  /* 0x00000019c1c17223 */ /* 0x180fe20000010828 */
[-C--:B------:R-:W-:Y:S01]  /*5c00*/  FFMA.FTZ R191, R191, R25.reuse, -R40 ;  /* 0x00000019bfbf7223 */ /* 0x080fe20000010828 */
[-CC-:B------:R-:W-:Y:S01]  /*5c10*/  FFMA.FTZ R189, R189, R25.reuse, -R32.reuse ;  /* 0x00000019bdbd7223 */ /* 0x180fe20000010820 */
[----:B------:R-:W-:-:S03]  /*5c20*/  FFMA.FTZ R187, R187, R25, -R32 ;  /* 0x00000019bbbb7223 */ /* 0x000fc60000010820 */
[C---:B----4-:R-:W-:Y:S01]  /*5c30*/  HMMA.16816.F32.BF16 R96, R4.reuse, R20, R96 ;  /* 0x000000140460723c */ /* 0x050fe20000041860 */
[----:B------:R-:W-:Y:S07]  /*5c40*/  MUFU.EX2 R141, R193 ;  /* 0x000000c1008d7308 */ /* 0x000fee0000000800 */
[----:B------:R-:W-:Y:S01]  /*5c50*/  HMMA.16816.F32.BF16 R92, R4, R22, R92 ;  /* 0x00000016045c723c */ /* 0x000fe2000004185c */
[----:B------:R-:W4:Y:S01]  /*5c60*/  LDSM.16.MT88.4 R20, [R160+0x7800] ;  /* 0x00780000a014783b */ /* 0x000f220000004200 */
[----:B------:R-:W5:Y:S04]  /*5c70*/  MUFU.EX2 R106, R106 ;  /* 0x0000006a006a7308 */ /* 0x000f680000000800 */
[----:B------:R-:W-:Y:S04]  /*5c80*/  MUFU.EX2 R119, R191 ;  /* 0x000000bf00777308 */ /* 0x000fe80000000800 */
[----:B------:R-:W1:Y:S04]  /*5c90*/  MUFU.EX2 R66, R66 ;  /* 0x0000004200427308 */ /* 0x000e680000000800 */
[----:B------:R-:W-:Y:S04]  /*5ca0*/  MUFU.EX2 R135, R189 ;  /* 0x000000bd00877308 */ /* 0x000fe80000000800 */
[----:B------:R-:W2:Y:S04]  /*5cb0*/  MUFU.EX2 R104, R104 ;  /* 0x0000006800687308 */ /* 0x000ea80000000800 */
[----:B------:R-:W-:Y:S04]  /*5cc0*/  MUFU.EX2 R117, R187 ;  /* 0x000000bb00757308 */ /* 0x000fe80000000800 */
[----:B------:R-:W3:Y:S01]  /*5cd0*/  MUFU.EX2 R64, R64 ;  /* 0x0000004000407308 */ /* 0x000ee20000000800 */
[----:B-----5:R-:W-:-:S02]  /*5ce0*/  F2FP.BF16.F32.PACK_AB R4, R106, R141 ;  /* 0x0000008d6a04723e */ /* 0x020fc400000010ff */
[----:B-1----:R-:W-:Y:S02]  /*5cf0*/  F2FP.BF16.F32.PACK_AB R6, R66, R119 ;  /* 0x000000774206723e */ /* 0x002fe400000010ff */
[----:B--2---:R-:W-:Y:S02]  /*5d00*/  F2FP.BF16.F32.PACK_AB R5, R104, R135 ;  /* 0x000000876805723e */ /* 0x004fe400000010ff */
[----:B---3--:R-:W-:-:S07]  /*5d10*/  F2FP.BF16.F32.PACK_AB R7, R64, R117 ;  /* 0x000000754007723e */ /* 0x008fce00000010ff */
        /* <DEDUP_REMOVED lines=69> */
[C---:B------:R-:W-:Y:S01]  /*6170*/  HMMA.16816.F32.BF16 R84, R4.reuse, R18, R84 ;  /* 0x000000120454723c */ /* 0x040fe20000041854 */
[----:B------:R-:W2:Y:S07]  /*6180*/  LDSM.16.MT88.4 R16, [R103+0x9000] ;  /* 0x009000006710783b */ /* 0x000eae0000004200 */
[C---:B------:R-:W-:Y:S08]  /*6190*/  HMMA.16816.F32.BF16 R72, R4.reuse, R8, R72 ;  /* 0x000000080448723c */ /* 0x040ff00000041848 */
[----:B------:R-:W-:Y:S01]  /*61a0*/  HMMA.16816.F32.BF16 R68, R4, R10, R68 ;  /* 0x0000000a0444723c */ /* 0x000fe20000041844 */
[----:B------:R-:W3:Y:S01]  /*61b0*/  LDSM.16.MT88.4 R8, [R156+0x9000] ;  /* 0x009000009c08783b */ /* 0x000ee20000004200 */
[----:B------:R-:W-:-:S06]  /*61c0*/  FFMA.FTZ R59, R59, R25, -R32 ;  /* 0x000000193b3b7223 */ /* 0x000fcc0000010820 */
[----:B----4-:R-:W-:Y:S01]  /*61d0*/  HMMA.16816.F32.BF16 R96, R4, R20, R96 ;  /* 0x000000140460723c */ /* 0x010fe20000041860 */
[-CC-:B------:R-:W-:Y:S01]  /*61e0*/  FFMA.FTZ R20, R63, R25.reuse, -R40.reuse ;  /* 0x000000193f147223 */ /* 0x180fe20000010828 */
[-C--:B------:R-:W-:Y:S01]  /*61f0*/  FFMA.FTZ R21, R61, R25.reuse, -R40 ;  /* 0x000000193d157223 */ /* 0x080fe20000010828 */
[----:B------:R-:W-:-:S05]  /*6200*/  FFMA.FTZ R61, R53, R25, -R32 ;  /* 0x00000019353d7223 */ /* 0x000fca0000010820 */
[----:B------:R-:W-:Y:S01]  /*6210*/  HMMA.16816.F32.BF16 R92, R4, R22, R92 ;  /* 0x00000016045c723c */ /* 0x000fe2000004185c */
[-CC-:B------:R-:W-:Y:S01]  /*6220*/  FFMA.FTZ R22, R107, R25.reuse, -R40.reuse ;  /* 0x000000196b167223 */ /* 0x180fe20000010828 */
[-C--:B------:R-:W-:Y:S01]  /*6230*/  FFMA.FTZ R23, R105, R25.reuse, -R40 ;  /* 0x0000001969177223 */ /* 0x080fe20000010828 */
[----:B------:R-:W-:Y:S01]  /*6240*/  FFMA.FTZ R7, R55, R25, -R32 ;  /* 0x0000001937077223 */ /* 0x000fe20000010820 */
[----:B------:R-:W-:Y:S01]  /*6250*/  FADD.FTZ R4, R101, R54 ;  /* 0x0000003665047221 */ /* 0x000fe20000010000 */
[----:B------:R-:W-:Y:S04]  /*6260*/  MUFU.EX2 R20, R20 ;  /* 0x0000001400147308 */ /* 0x000fe80000000800 */
[----:B------:R-:W-:Y:S04]  /*6270*/  MUFU.EX2 R22, R22 ;  /* 0x0000001600167308 */ /* 0x000fe80000000800 */
[----:B------:R-:W4:Y:S04]  /*6280*/  MUFU.EX2 R23, R23 ;  /* 0x0000001700177308 */ /* 0x000f280000000800 */
[----:B------:R-:W5:Y:S04]  /*6290*/  MUFU.EX2 R21, R21 ;  /* 0x0000001500157308 */ /* 0x000f680000000800 */
[----:B------:R-:W-:Y:S04]  /*62a0*/  MUFU.EX2 R57, R59 ;  /* 0x0000003b00397308 */ /* 0x000fe80000000800 */
[----:B------:R-:W1:Y:S04]  /*62b0*/  MUFU.EX2 R124, R124 ;  /* 0x0000007c007c7308 */ /* 0x000e680000000800 */
[----:B------:R-:W-:Y:S04]  /*62c0*/  MUFU.EX2 R53, R7 ;  /* 0x0000000700357308 */ /* 0x000fe80000000800 */
[----:B------:R-:W2:Y:S01]  /*62d0*/  MUFU.EX2 R54, R61 ;  /* 0x0000003d00367308 */ /* 0x000ea20000000800 */
[----:B------:R-:W-:Y:S01]  /*62e0*/  FADD.FTZ R52, R65, R52 ;  /* 0x0000003441347221 */ /* 0x000fe20000010000 */
[----:B------:R-:W-:Y:S01]  /*62f0*/  FADD.FTZ R55, R67, R4 ;  /* 0x0000000443377221 */ /* 0x000fe20000010000 */
[----:B----4-:R-:W-:-:S02]  /*6300*/  F2FP.BF16.F32.PACK_AB R4, R23, R22 ;  /* 0x000000161704723e */ /* 0x010fc400000010ff */
[----:B------:R-:W-:Y:S01]  /*6310*/  FADD.FTZ R51, R51, R52 ;  /* 0x0000003433337221 */ /* 0x000fe20000010000 */
[----:B-----5:R-:W-:Y:S02]  /*6320*/  F2FP.BF16.F32.PACK_AB R6, R21, R20 ;  /* 0x000000141506723e */ /* 0x020fe400000010ff */
[----:B-1----:R-:W-:Y:S01]  /*6330*/  F2FP.BF16.F32.PACK_AB R5, R124, R57 ;  /* 0x000000397c05723e */ /* 0x002fe200000010ff */
[----:B------:R-:W-:Y:S01]  /*6340*/  FADD.FTZ R46, R46, R51 ;  /* 0x000000332e2e7221 */ /* 0x000fe20000010000 */
[----:B--2---:R-:W-:Y:S01]  /*6350*/  F2FP.BF16.F32.PACK_AB R7, R54, R53 ;  /* 0x000000353607723e */ /* 0x004fe200000010ff */
[----:B------:R-:W-:Y:S02]  /*6360*/  FADD.FTZ R55, R50, R55 ;  /* 0x0000003732377221 */ /* 0x000fe40000010000 */
[----:B------:R-:W-:-:S04]  /*6370*/  FADD.FTZ R49, R49, R46 ;  /* 0x0000002e31317221 */ /* 0x000fc80000010000 */
[----:B------:R-:W-:Y:S01]  /*6380*/  HMMA.16816.F32.BF16 R96, R4, R12, R96 ;  /* 0x0000000c0460723c */ /* 0x000fe20000041860 */
[----:B------:R-:W-:Y:S01]  /*6390*/  FADD.FTZ R48, R48, R55 ;  /* 0x0000003730307221 */ /* 0x000fe20000010000 */
[----:B------:R-:W-:-:S06]  /*63a0*/  FADD.FTZ R49, R42, R49 ;  /* 0x000000312a317221 */ /* 0x000fcc0000010000 */
[----:B------:R-:W-:Y:S01]  /*63b0*/  HMMA.16816.F32.BF16 R92, R4, R14, R92 ;  /* 0x0000000e045c723c */ /* 0x000fe2000004185c */
[----:B------:R-:W1:Y:S01]  /*63c0*/  LDSM.16.MT88.4 R12, [R102+0x9000] ;  /* 0x00900000660c783b */ /* 0x000e620000004200 */
[----:B------:R-:W-:-:S06]  /*63d0*/  FADD.FTZ R45, R45, R48 ;  /* 0x000000302d2d7221 */ /* 0x000fcc0000010000 */
[----:B------:R-:W-:Y:S01]  /*63e0*/  HMMA.16816.F32.BF16 R80, R4, R16, R80 ;  /* 0x000000100450723c */ /* 0x000fe20000041850 */
[----:B------:R-:W-:Y:S01]  /*63f0*/  FADD.FTZ R16, R34, R49 ;  /* 0x0000003122107221 */ /* 0x000fe20000010000 */
[----:B------:R-:W-:-:S06]  /*6400*/  FADD.FTZ R44, R44, R45 ;  /* 0x0000002d2c2c7221 */ /* 0x000fcc0000010000 */
[----:B---3--:R-:W-:Y:S01]  /*6410*/  HMMA.16816.F32.BF16 R88, R4, R8, R88 ;  /* 0x000000080458723c */ /* 0x008fe20000041858 */
[----:B------:R-:W-:-:S07]  /*6420*/  FADD.FTZ R16, R31, R16 ;  /* 0x000000101f107221 */ /* 0x000fce0000010000 */
[----:B------:R-:W-:Y:S01]  /*6430*/  HMMA.16816.F32.BF16 R84, R4, R10, R84 ;  /* 0x0000000a0454723c */ /* 0x000fe20000041854 */
[----:B------:R-:W2:Y:S01]  /*6440*/  LDSM.16.MT88.4 R8, [R160+0x9800] ;  /* 0x00980000a008783b */ /* 0x000ea20000004200 */
[----:B------:R-:W-:Y:S01]  /*6450*/  FADD.FTZ R44, R33, R44 ;  /* 0x0000002c212c7221 */ /* 0x000fe20000010000 */
[----:B------:R-:W-:-:S03]  /*6460*/  FADD.FTZ R113, R113, R16 ;  /* 0x0000001071717221 */ /* 0x000fc60000010000 */
[----:B------:R-:W-:Y:S02]  /*6470*/  FADD.FTZ R115, R115, R44 ;  /* 0x0000002c73737221 */ /* 0x000fe40000010000 */
[----:B------:R-:W-:Y:S01]  /*6480*/  HMMA.16816.F32.BF16 R76, R4, R18, R76 ;  /* 0x00000012044c723c */ /* 0x000fe2000004184c */
[----:B------:R-:W3:Y:S01]  /*6490*/  LDSM.16.MT88.4 R16, [R156+0x9800] ;  /* 0x009800009c10783b */ /* 0x000ee20000004200 */
        /* <DEDUP_REMOVED lines=19> */
[----:B------:R-:W2:Y:S04]  /*65d0*/  MUFU.EX2 R30, R31 ;  /* 0x0000001f001e7308 */ /* 0x000ea80000000800 */
[----:B------:R-:W-:Y:S04]  /*65e0*/  MUFU.EX2 R25, R33 ;  /* 0x0000002100197308 */ /* 0x000fe80000000800 */
[----:B------:R-:W3:Y:S01]  /*65f0*/  MUFU.EX2 R28, R28 ;  /* 0x0000001c001c7308 */ /* 0x000ee20000000800 */
[----:B------:R-:W-:Y:S01]  /*6600*/  FADD.FTZ R141, R141, R60 ;  /* 0x0000003c8d8d7221 */ /* 0x000fe20000010000 */
[----:B------:R-:W-:Y:S01]  /*6610*/  FADD.FTZ R135, R135, R56 ;  /* 0x0000003887877221 */ /* 0x000fe20000010000 */
[----:B-1----:R-:W-:Y:S02]  /*6620*/  HMMA.16816.F32.BF16 R72, R4, R12, R72 ;  /* 0x0000000c0448723c */ /* 0x002fe40000041848 */
[----:B------:R-:W-:Y:S01]  /*6630*/  FADD.FTZ R106, R106, R141 ;  /* 0x0000008d6a6a7221 */ /* 0x000fe20000010000 */
[----:B------:R-:W-:-:S03]  /*6640*/  FADD.FTZ R104, R104, R135 ;  /* 0x0000008768687221 */ /* 0x000fc60000010000 */
[----:B------:R-:W-:Y:S02]  /*6650*/  FADD.FTZ R119, R119, R106 ;  /* 0x0000006a77777221 */ /* 0x000fe40000010000 */
[----:B------:R-:W-:Y:S01]  /*6660*/  HMMA.16816.F32.BF16 R68, R4, R14, R68 ;  /* 0x0000000e0444723c */ /* 0x000fe20000041844 */
[----:B----4-:R-:W-:Y:S01]  /*6670*/  F2FP.BF16.F32.PACK_AB R4, R40, R43 ;  /* 0x0000002b2804723e */ /* 0x010fe200000010ff */
[----:B------:R-:W-:Y:S01]  /*6680*/  FADD.FTZ R117, R117, R104 ;  /* 0x0000006875757221 */ /* 0x000fe20000010000 */
[----:B-----5:R-:W-:Y:S01]  /*6690*/  F2FP.BF16.F32.PACK_AB R6, R192, R35 ;  /* 0x00000023c006723e */ /* 0x020fe200000010ff */
[----:B------:R-:W-:Y:S01]  /*66a0*/  FADD.FTZ R66, R66, R119 ;  /* 0x0000007742427221 */ /* 0x000fe20000010000 */
[----:B--2---:R-:W-:Y:S02]  /*66b0*/  F2FP.BF16.F32.PACK_AB R5, R30, R27 ;  /* 0x0000001b1e05723e */ /* 0x004fe400000010ff */
[----:B---3--:R-:W-:Y:S01]  /*66c0*/  F2FP.BF16.F32.PACK_AB R7, R28, R25 ;  /* 0x000000191c07723e */ /* 0x008fe200000010ff */
[----:B------:R-:W-:Y:S01]  /*66d0*/  FADD.FTZ R64, R64, R117 ;  /* 0x0000007540407221 */ /* 0x000fe20000010000 */
[----:B------:R-:W-:Y:S01]  /*66e0*/  FADD.FTZ R149, R149, R66 ;  /* 0x0000004295957221 */ /* 0x000fe20000010000 */
[----:B------:R-:W-:Y:S02]  /*66f0*/  LDSM.16.MT88.4 R12, [R103+0x9800] ;  /* 0x00980000670c783b */ /* 0x000fe40000004200 */
[----:B------:R-:W-:-:S02]  /*6700*/  FADD.FTZ R147, R147, R64 ;  /* 0x0000004093937221 */ /* 0x000fc40000010000 */
        /* <DEDUP_REMOVED lines=110> */
.L_x_12940:
        /* <DEDUP_REMOVED lines=8> */
.L_x_12941:
[----:B------:R-:W-:Y:S05]  /*6e70*/  BSYNC.RECONVERGENT B0 ;  /* 0x0000000000007941 */ /* 0x000fea0003800200 */
.L_x_12939:
[C---:B------:R-:W-:Y:S01]  /*6e80*/  IMAD.SHL.U32 R5, R38.reuse, 0x20, RZ ;  /* 0x0000002026057824 */ /* 0x040fe200078e00ff */
[----:B------:R-:W-:Y:S01]  /*6e90*/  SHF.L.U64.HI R4, R38, 0x5, R39 ;  /* 0x0000000526047819 */ /* 0x000fe20000010227 */
[----:B------:R-:W-:Y:S01]  /*6ea0*/  @!PT LDS RZ, [RZ] ;  /* 0x00000000fffff984 */ /* 0x000fe20000000800 */
[----:B------:R-:W-:Y:S01]  /*6eb0*/  @!PT LDS RZ, [RZ] ;  /* 0x00000000fffff984 */ /* 0x000fe20000000800 */
[----:B------:R-:W-:Y:S01]  /*6ec0*/  @!PT LDS RZ, [RZ] ;  /* 0x00000000fffff984 */ /* 0x000fe20000000800 */
[----:B------:R-:W-:Y:S03]  /*6ed0*/  LDGSTS.E.BYPASS.LTC128B.128 [R177+0x6000], desc[UR4][R172.64] ;  /* 0x06000000acb17fae */ /* 0x000fe6000b981a04 */
[----:B------:R-:W-:-:S04]  /*6ee0*/  IADD3 R12, P1, PT, R5, R172, RZ ;  /* 0x000000ac050c7210 */ /* 0x000fc80007f3e0ff */
[----:B------:R-:W-:Y:S01]  /*6ef0*/  IADD3 R6, P2, PT, R12, R5, RZ ;  /* 0x000000050c067210 */ /* 0x000fe20007f5e0ff */
[----:B------:R-:W-:-:S03]  /*6f00*/  IMAD.X R13, R4, 0x1, R173, P1 ;  /* 0x00000001040d7824 */ /* 0x000fc600008e06ad */
        /* <DEDUP_REMOVED lines=11> */
[----:B------:R2:W-:Y:S02]  /*6fc0*/  LDGSTS.E.BYPASS.LTC128B.128 [R177+0x8000], desc[UR4][R8.64] ;  /* 0x0800000008b17fae */ /* 0x0005e4000b981a04 */
[----:B------:R-:W-:Y:S01]  /*6fd0*/  IADD3 R24, P1, PT, R18, R5, RZ ;  /* 0x0000000512187210 */ /* 0x000fe20007f3e0ff */
[--C-:B------:R-:W-:Y:S01]  /*6fe0*/  IMAD.X R19, R17, 0x1, R4.reuse, P2 ;  /* 0x0000000111137824 */ /* 0x100fe200010e0604 */
[----:B------:R-:W-:Y:S03]  /*6ff0*/  LDGSTS.E.BYPASS.LTC128B.128 [R177+0x8800], desc[UR4][R16.64] ;  /* 0x0880000010b17fae */ /* 0x000fe6000b981a04 */
[----:B------:R-:W-:Y:S01]  /*7000*/  IMAD.X R25, R19, 0x1, R4, P1 ;  /* 0x0000000113197824 */ /* 0x000fe200008e0604 */
[----:B------:R3:W-:Y:S04]  /*7010*/  LDGSTS.E.BYPASS.LTC128B.128 [R177+0x9000], desc[UR4][R18.64] ;  /* 0x0900000012b17fae */ /* 0x0007e8000b981a04 */
[----:B------:R4:W-:Y:S04]  /*7020*/  LDGSTS.E.BYPASS.LTC128B.128 [R177+0x9800], desc[UR4][R24.64] ;  /* 0x0980000018b17fae */ /* 0x0009e8000b981a04 */
[----:B------:R-:W5:Y:S01]  /*7030*/  LD.E R101, desc[UR4][R2.64+0x18c] ;  /* 0x00018c0402657980 */ /* 0x000f62000c101900 */
[----:B------:R-:W-:Y:S03]  /*7040*/  BSSY.RECONVERGENT B1, `(.L_x_12942) ;  /* 0x0000274000017945 */ /* 0x000fe60003800200 */
[----:B------:R-:W-:Y:S04]  /*7050*/  LDSM.16.M88.4 R20, [R165] ;  /* 0x00000000a514783b */ /* 0x000fe80000000200 */
[----:B-1----:R-:W2:Y:S04]  /*7060*/  LDSM.16.M88.4 R4, [R164+0x2800] ;  /* 0x00280000a404783b */ /* 0x002ea80000000200 */
[----:B------:R-:W3:Y:S04]  /*7070*/  LDSM.16.M88.4 R12, [R164+0x2000] ;  /* 0x00200000a40c783b */ /* 0x000ee80000000200 */
[----:B------:R-:W1:Y:S04]  /*7080*/  LDSM.16.M88.4 R64, [R164+0x3000] ;  /* 0x00300000a440783b */ /* 0x000e680000000200 */
[----:B------:R-:W4:Y:S04]  /*7090*/  LDSM.16.M88.4 R56, [R164+0x3800] ;  /* 0x00380000a438783b */ /* 0x000f280000000200 */
[----:B------:R-:W4:Y:S04]  /*70a0*/  LDSM.16.M88.4 R48, [R164+0x4000] ;  /* 0x00400000a430783b */ /* 0x000f280000000200 */
[----:B------:R-:W4:Y:S04]  /*70b0*/  LDSM.16.M88.4 R40, [R164+0x4800] ;  /* 0x00480000a428783b */ /* 0x000f280000000200 */
[----:B------:R-:W4:Y:S04]  /*70c0*/  LDSM.16.M88.4 R28, [R164+0x5000] ;  /* 0x00500000a41c783b */ /* 0x000f280000000200 */
[----:B------:R-:W4:Y:S04]  /*70d0*/  LDSM.16.M88.4 R124, [R164+0x5800] ;  /* 0x00580000a47c783b */ /* 0x000f280000000200 */
[----:B------:R-:W-:Y:S04]  /*70e0*/  LDSM.16.M88.4 R116, [R163] ;  /* 0x00000000a374783b */ /* 0x000fe80000000200 */
[----:B------:R-:W4:Y:S04]  /*70f0*/  LDSM.16.M88.4 R112, [R159+0x2800] ;  /* 0x002800009f70783b */ /* 0x000f280000000200 */
[----:B------:R-:W4:Y:S01]  /*7100*/  LDSM.16.M88.4 R120, [R159+0x2000] ;  /* 0x002000009f78783b */ /* 0x000f220000000200 */
[C---:B--2---:R-:W-:Y:S03]  /*7110*/  HMMA.16816.F32.BF16 R8, R20.reuse, R4, RZ ;  /* 0x000000041408723c */ /* 0x044fe600000418ff */
[----:B------:R-:W2:Y:S04]  /*7120*/  LDSM.16.M88.4 R108, [R159+0x3000] ;  /* 0x003000009f6c783b */ /* 0x000ea80000000200 */
[----:B------:R-:W0:Y:S01]  /*7130*/  LDGDEPBAR ;  /* 0x00000000000079af */ /* 0x000e220000000000 */
[C---:B------:R-:W-:Y:S08]  /*7140*/  HMMA.16816.F32.BF16 R4, R20.reuse, R6, RZ ;  /* 0x000000061404723c */ /* 0x040ff000000418ff */
[C---:B---3--:R-:W-:Y:S08]  /*7150*/  HMMA.16816.F32.BF16 R16, R20.reuse, R12, RZ ;  /* 0x0000000c1410723c */ /* 0x048ff000000418ff */
[C---:B-1----:R-:W-:Y:S08]  /*7160*/  HMMA.16816.F32.BF16 R104, R20.reuse, R64, RZ ;  /* 0x000000401468723c */ /* 0x042ff000000418ff */
        /* <DEDUP_REMOVED lines=33> */
[----:B------:R-:W2:Y:S07]  /*7380*/  LDSM.16.M88.4 R108, [R158+0x2800] ;  /* 0x002800009e6c783b */ /* 0x000eae0000000200 */
[C---:B-1----:R-:W-:Y:S08]  /*7390*/  HMMA.16816.F32.BF16 R16, R124.reuse, R112, R16 ;  /* 0x000000707c10723c */ /* 0x042ff00000041810 */
[----:B------:R-:W-:Y:S01]  /*73a0*/  HMMA.16816.F32.BF16 R12, R124, R114, R12 ;  /* 0x000000727c0c723c */ /* 0x000fe2000004180c */
[----:B------:R-:W1:Y:S07]  /*73b0*/  LDSM.16.M88.4 R112, [R158+0x4000] ;  /* 0x004000009e70783b */ /* 0x000e6e0000000200 */
[C---:B---3--:R-:W-:Y:S08]  /*73c0*/  HMMA.16816.F32.BF16 R24, R116.reuse, R120, R24 ;  /* 0x000000787418723c */ /* 0x048ff00000041818 */
        /* <DEDUP_REMOVED lines=11> */
[----:B------:R-:W-:Y:S07]  /*7480*/  LDSM.16.M88.4 R116, [R161] ;  /* 0x00000000a174783b */ /* 0x000fee0000000200 */
[C---:B--2---:R-:W-:Y:S08]  /*7490*/  HMMA.16816.F32.BF16 R44, R124.reuse, R108, R44 ;  /* 0x0000006c7c2c723c */ /* 0x044ff0000004182c */
[C---:B------:R-:W-:Y:S01]  /*74a0*/  HMMA.16816.F32.BF16 R40, R124.reuse, R110, R40 ;  /* 0x0000006e7c28723c */ /* 0x040fe20000041828 */
[----:B------:R-:W2:Y:S07]  /*74b0*/  LDSM.16.M88.4 R108, [R157+0x2000] ;  /* 0x002000009d6c783b */ /* 0x000eae0000000200 */
[C---:B------:R-:W-:Y:S08]  /*74c0*/  HMMA.16816.F32.BF16 R104, R124.reuse, R120, R104 ;  /* 0x000000787c68723c */ /* 0x040ff00000041868 */
[C---:B-1----:R-:W-:Y:S08]  /*74d0*/  HMMA.16816.F32.BF16 R32, R124.reuse, R112, R32 ;  /* 0x000000707c20723c */ /* 0x042ff00000041820 */
[C---:B------:R-:W-:Y:S01]  /*74e0*/  HMMA.16816.F32.BF16 R28, R124.reuse, R114, R28 ;  /* 0x000000727c1c723c */ /* 0x040fe2000004181c */
[----:B------:R-:W1:Y:S07]  /*74f0*/  LDSM.16.M88.4 R112, [R157+0x2800] ;  /* 0x002800009d70783b */ /* 0x000e6e0000000200 */
[----:B------:R-:W-:Y:S01]  /*7500*/  HMMA.16816.F32.BF16 R64, R124, R122, R64 ;  /* 0x0000007a7c40723c */ /* 0x000fe20000041840 */
[----:B------:R-:W3:Y:S07]  /*7510*/  LDSM.16.M88.4 R120, [R158+0x5800] ;  /* 0x005800009e78783b */ /* 0x000eee0000000200 */
[C---:B--2---:R-:W-:Y:S08]  /*7520*/  HMMA.16816.F32.BF16 R16, R116.reuse, R108, R16 ;  /* 0x0000006c7410723c */ /* 0x044ff00000041810 */
[----:B------:R-:W-:Y:S11]  /*7530*/  HMMA.16816.F32.BF16 R12, R116, R110, R12 ;  /* 0x0000006e740c723c */ /* 0x000ff6000004180c */
[-C--:B-----5:R-:W-:Y:S01]  /*7540*/  FMUL.FTZ R109, R16, R101.reuse ;  /* 0x00000065106d7220 */ /* 0x0a0fe20000410000 */
[-C--:B------:R-:W-:Y:S01]  /*7550*/  FMUL.FTZ R110, R17, R101.reuse ;  /* 0x00000065116e7220 */ /* 0x080fe20000410000 */
[-C--:B------:R-:W-:Y:S01]  /*7560*/  FMUL.FTZ R111, R18, R101.reuse ;  /* 0x00000065126f7220 */ /* 0x080fe20000410000 */
[----:B------:R-:W-:-:S02]  /*7570*/  FMUL.FTZ R108, R19, R101 ;  /* 0x00000065136c7220 */ /* 0x000fc40000410000 */
[----:B------:R-:W2:Y:S01]  /*7580*/  LDSM.16.M88.4 R16, [R157+0x3000] ;  /* 0x003000009d10783b */ /* 0x000ea20000000200 */
[----:B-1----:R-:W-:Y:S01]  /*7590*/  HMMA.16816.F32.BF16 R8, R116, R112, R8 ;  /* 0x000000707408723c */ /* 0x002fe20000041808 */
[----:B------:R-:W1:Y:S01]  /*75a0*/  MUFU.TANH R109, R109 ;  /* 0x0000006d006d7308 */ /* 0x000e620000002400 */
[-C--:B------:R-:W-:Y:S01]  /*75b0*/  FMUL.FTZ R12, R12, R101.reuse ;  /* 0x000000650c0c7220 */ /* 0x080fe20000410000 */
[-C--:B------:R-:W-:Y:S01]  /*75c0*/  FMUL.FTZ R13, R13, R101.reuse ;  /* 0x000000650d0d7220 */ /* 0x080fe20000410000 */
[----:B------:R-:W-:-:S04]  /*75d0*/  FMUL.FTZ R15, R15, R101 ;  /* 0x000000650f0f7220 */ /* 0x000fc80000410000 */
[----:B------:R-:W-:Y:S01]  /*75e0*/  HMMA.16816.F32.BF16 R4, R116, R114, R4 ;  /* 0x000000727404723c */ /* 0x000fe20000041804 */
[----:B------:R-:W-:Y:S07]  /*75f0*/  MUFU.TANH R110, R110 ;  /* 0x0000006e006e7308 */ /* 0x000fee0000002400 */
[----:B---3--:R-:W-:Y:S01]  /*7600*/  HMMA.16816.F32.BF16 R24, R124, R120, R24 ;  /* 0x000000787c18723c */ /* 0x008fe20000041818 */
[----:B------:R-:W3:Y:S02]  /*7610*/  MUFU.TANH R111, R111 ;  /* 0x0000006f006f7308 */ /* 0x000ee40000002400 */
[-C--:B------:R-:W-:Y:S01]  /*7620*/  FMUL.FTZ R8, R8, R101.reuse ;  /* 0x0000006508087220 */ /* 0x080fe20000410000 */
[-C--:B------:R-:W-:Y:S01]  /*7630*/  FMUL.FTZ R9, R9, R101.reuse ;  /* 0x0000006509097220 */ /* 0x080fe20000410000 */
[-C--:B------:R-:W-:Y:S01]  /*7640*/  FMUL.FTZ R10, R10, R101.reuse ;  /* 0x000000650a0a7220 */ /* 0x080fe20000410000 */
[----:B------:R-:W-:-:S02]  /*7650*/  FMUL.FTZ R11, R11, R101 ;  /* 0x000000650b0b7220 */ /* 0x000fc40000410000 */
[----:B------:R-:W-:Y:S01]  /*7660*/  HMMA.16816.F32.BF16 R20, R124, R122, R20 ;  /* 0x0000007a7c14723c */ /* 0x000fe20000041814 */
[----:B------:R4:W-:Y:S01]  /*7670*/  MUFU.TANH R125, R8 ;  /* 0x00000008007d7308 */ /* 0x0009e20000002400 */
[-C--:B------:R-:W-:Y:S01]  /*7680*/  FMUL.FTZ R122, R14, R101.reuse ;  /* 0x000000650e7a7220 */ /* 0x080fe20000410000 */
[-C--:B------:R-:W-:Y:S01]  /*7690*/  FMUL.FTZ R4, R4, R101.reuse ;  /* 0x0000006504047220 */ /* 0x080fe20000410000 */
[-C--:B------:R-:W-:Y:S01]  /*76a0*/  FMUL.FTZ R5, R5, R101.reuse ;  /* 0x0000006505057220 */ /* 0x080fe20000410000 */
[----:B------:R-:W-:-:S04]  /*76b0*/  FMUL.FTZ R115, R6, R101 ;  /* 0x0000006506737220 */ /* 0x000fc80000410000 */
[----:B------:R-:W-:Y:S01]  /*76c0*/  MUFU.TANH R112, R4 ;  /* 0x0000000400707308 */ /* 0x000fe20000002400 */
[----:B--2---:R-:W-:Y:S01]  /*76d0*/  HMMA.16816.F32.BF16 R104, R116, R16, R104 ;  /* 0x000000107468723c */ /* 0x004fe20000041868 */
[----:B------:R-:W-:-:S06]  /*76e0*/  FMUL.FTZ R16, R7, R101 ;  /* 0x0000006507107220 */ /* 0x000fcc0000410000 */
[----:B------:R2:W-:Y:S01]  /*76f0*/  MUFU.TANH R114, R5 ;  /* 0x0000000500727308 */ /* 0x0005e20000002400 */
[----:B----4-:R-:W-:-:S04]  /*7700*/  IMAD R8, R100, 0x80, R37 ;  /* 0x0000008064087824 */ /* 0x010fc800078e0225 */
[C---:B------:R-:W-:Y:S01]  /*7710*/  VIADD R17, R8.reuse, 0xffffff09 ;  /* 0xffffff0908117836 */ /* 0x040fe20000000000 */
[----:B------:R-:W-:Y:S02]  /*7720*/  HMMA.16816.F32.BF16 R64, R116, R18, R64 ;  /* 0x000000127440723c */ /* 0x000fe40000041840 */
[----:B------:R4:W-:Y:S01]  /*7730*/  MUFU.TANH R14, R9 ;  /* 0x00000009000e7308 */ /* 0x0009e20000002400 */
[----:B------:R-:W-:-:S07]  /*7740*/  VIADD R19, R8, 0xffffff18 ;  /* 0xffffff1808137836 */ /* 0x000fce0000000000 */
[----:B------:R-:W-:Y:S01]  /*7750*/  MUFU.TANH R108, R108 ;  /* 0x0000006c006c7308 */ /* 0x000fe20000002400 */
[-C--:B------:R-:W-:Y:S01]  /*7760*/  FMUL.FTZ R104, R104, R101.reuse ;  /* 0x0000006568687220 */ /* 0x080fe20000410000 */
[----:B--2---:R-:W2:Y:S01]  /*7770*/  LDSM.16.M88.4 R4, [R157+0x3800] ;  /* 0x003800009d04783b */ /* 0x004ea20000000200 */
[-C--:B------:R-:W-:Y:S01]  /*7780*/  FMUL.FTZ R18, R107, R101.reuse ;  /* 0x000000656b127220 */ /* 0x080fe20000410000 */
[-C--:B------:R-:W-:Y:S01]  /*7790*/  FMUL.FTZ R105, R105, R101.reuse ;  /* 0x0000006569697220 */ /* 0x080fe20000410000 */
[----:B------:R-:W-:-:S03]  /*77a0*/  FMUL.FTZ R106, R106, R101 ;  /* 0x000000656a6a7220 */ /* 0x000fc60000410000 */
[----:B------:R-:W5:Y:S01]  /*77b0*/  MUFU.TANH R123, R12 ;  /* 0x0000000c007b7308 */ /* 0x000f620000002400 */
[----:B----4-:R-:W-:Y:S02]  /*77c0*/  VIADD R9, R8, 0xffffff00 ;  /* 0xffffff0008097836 */ /* 0x010fe40000000000 */
[----:B------:R-:W-:-:S03]  /*77d0*/  FMUL.FTZ R66, R66, R101 ;  /* 0x0000006542427220 */ /* 0x000fc60000410000 */
[C---:B------:R-:W-:Y:S02]  /*77e0*/  ISETP.GT.AND P1, PT, R128.reuse, R9, PT ;  /* 0x000000098000720c */ /* 0x040fe40003f24270 */
[----:B------:R4:W-:Y:S01]  /*77f0*/  MUFU.TANH R113, R10 ;  /* 0x0000000a00717308 */ /* 0x0009e20000002400 */
[----:B------:R-:W-:Y:S02]  /*7800*/  ISETP.GE.AND P6, PT, R9, R181, PT ;  /* 0x000000b50900720c */ /* 0x000fe40003fc6270 */
[----:B-1----:R-:W-:Y:S02]  /*7810*/  FSEL R109, R109, -INF , !P1 ;  /* 0xff8000006d6d7808 */ /* 0x002fe40004800000 */
[----:B------:R-:W-:Y:S02]  /*7820*/  ISETP.GE.AND P2, PT, R9, R180, PT ;  /* 0x000000b40900720c */ /* 0x000fe40003f46270 */
[----:B------:R-:W-:Y:S01]  /*7830*/  FSEL R109, R109, -INF , !P6 ;  /* 0xff8000006d6d7808 */ /* 0x000fe20007000000 */
[----:B------:R1:W-:Y:S08]  /*7840*/  MUFU.TANH R12, R11 ;  /* 0x0000000b000c7308 */ /* 0x0003f00000002400 */
[----:B------:R5:W-:Y:S01]  /*7850*/  MUFU.TANH R121, R13 ;  /* 0x0000000d00797308 */ /* 0x000be20000002400 */
[----:B----4-:R-:W-:-:S05]  /*7860*/  VIADD R10, R128, 0x8 ;  /* 0x00000008800a7836 */ /* 0x010fca0000000000 */
[----:B------:R-:W-:Y:S02]  /*7870*/  ISETP.GT.AND P5, PT, R10, R9, PT ;  /* 0x000000090a00720c */ /* 0x000fe40003fa4270 */
[----:B------:R-:W4:Y:S01]  /*7880*/  MUFU.TANH R122, R122 ;  /* 0x0000007a007a7308 */ /* 0x000f220000002400 */
[C---:B-1----:R-:W-:Y:S01]  /*7890*/  VIADD R11, R8.reuse, 0xffffff01 ;  /* 0xffffff01080b7836 */ /* 0x042fe20000000000 */
[----:B---3--:R-:W-:Y:S01]  /*78a0*/  FSEL R9, R111, -INF , !P5 ;  /* 0xff8000006f097808 */ /* 0x008fe20006800000 */
[----:B--2---:R-:W-:Y:S01]  /*78b0*/  HMMA.16816.F32.BF16 R60, R116, R4, R60 ;  /* 0x00000004743c723c */ /* 0x004fe2000004183c */
[----:B------:R-:W-:Y:S02]  /*78c0*/  VIADD R5, R8, 0xffffff11 ;  /* 0xffffff1108057836 */ /* 0x000fe40000000000 */
[----:B------:R-:W-:Y:S02]  /*78d0*/  ISETP.GT.AND P4, PT, R128, R11, PT ;  /* 0x0000000b8000720c */ /* 0x000fe40003f84270 */
[----:B------:R1:W2:Y:S01]  /*78e0*/  MUFU.TANH R120, R15 ;  /* 0x0000000f00787308 */ /* 0x0002a20000002400 */
[----:B------:R-:W-:-:S02]  /*78f0*/  ISETP.GE.AND P3, PT, R11, R181, PT ;  /* 0x000000b50b00720c */ /* 0x000fc40003f66270 */
[-C--:B------:R-:W-:Y:S01]  /*7900*/  ISETP.GE.AND P1, PT, R11, R180.reuse, PT ;  /* 0x000000b40b00720c */ /* 0x080fe20003f26270 */
[----:B------:R-:W-:Y:S01]  /*7910*/  HMMA.16816.F32.BF16 R56, R116, R6, R56 ;  /* 0x000000067438723c */ /* 0x000fe20000041838 */
[----:B------:R-:W-:Y:S01]  /*7920*/  ISETP.GT.AND P6, PT, R10, R11, PT ;  /* 0x0000000b0a00720c */ /* 0x000fe20003fc4270 */
[----:B------:R-:W-:Y:S01]  /*7930*/  VIADD R11, R8, 0xffffff08 ;  /* 0xffffff08080b7836 */ /* 0x000fe20000000000 */
[----:B------:R-:W-:Y:S01]  /*7940*/  FSEL R9, R9, -INF , !P2 ;  /* 0xff80000009097808 */ /* 0x000fe20005000000 */
[----:B------:R-:W3:Y:S03]  /*7950*/  MUFU.TANH R115, R115 ;  /* 0x0000007300737308 */ /* 0x000ee60000002400 */
[----:B------:R-:W-:Y:S02]  /*7960*/  ISETP.GT.AND P5, PT, R128, R11, PT ;  /* 0x0000000b8000720c */ /* 0x000fe40003fa4270 */
[----:B------:R-:W-:-:S02]  /*7970*/  ISETP.GE.AND P2, PT, R11, R180, PT ;  /* 0x000000b40b00720c */ /* 0x000fc40003f46270 */
[----:B-----5:R-:W-:Y:S01]  /*7980*/  FSEL R13, R123, -INF , !P5 ;  /* 0xff8000007b0d7808 */ /* 0x020fe20006800000 */
[----:B------:R5:W3:Y:S01]  /*7990*/  MUFU.TANH R124, R104 ;  /* 0x00000068007c7308 */ /* 0x000ae20000002400 */
[----:B------:R-:W-:Y:S01]  /*79a0*/  ISETP.GE.AND P5, PT, R17, R181, PT ;  /* 0x000000b51100720c */ /* 0x000fe20003fa6270 */
[-C--:B------:R-:W-:Y:S01]  /*79b0*/  FMUL.FTZ R60, R60, R101.reuse ;  /* 0x000000653c3c7220 */ /* 0x080fe20000410000 */
[----:B-1----:R-:W-:Y:S01]  /*79c0*/  FSEL R15, R110, -INF , !P4 ;  /* 0xff8000006e0f7808 */ /* 0x002fe20006000000 */
[----:B------:R-:W-:Y:S01]  /*79d0*/  FMUL.FTZ R61, R61, R101 ;  /* 0x000000653d3d7220 */ /* 0x000fe20000410000 */
[----:B------:R-:W-:Y:S02]  /*79e0*/  ISETP.GE.AND P4, PT, R11, R181, PT ;  /* 0x000000b50b00720c */ /* 0x000fe40003f86270 */
[----:B------:R-:W-:Y:S01]  /*79f0*/  FSEL R15, R15, -INF , !P3 ;  /* 0xff8000000f0f7808 */ /* 0x000fe20005800000 */
[----:B------:R-:W1:Y:S01]  /*7a00*/  MUFU.TANH R16, R16 ;  /* 0x0000001000107308 */ /* 0x000e620000002400 */
[----:B------:R-:W-:Y:S01]  /*7a10*/  ISETP.GT.AND P3, PT, R10, R11, PT ;  /* 0x0000000b0a00720c */ /* 0x000fe20003f64270 */
[-C--:B------:R-:W-:Y:S01]  /*7a20*/  FMUL.FTZ R59, R59, R101.reuse ;  /* 0x000000653b3b7220 */ /* 0x080fe20000410000 */
[----:B------:R-:W-:Y:S01]  /*7a30*/  FSEL R11, R108, -INF , !P6 ;  /* 0xff8000006c0b7808 */ /* 0x000fe20007000000 */
[----:B------:R-:W-:Y:S01]  /*7a40*/  FMUL.FTZ R56, R56, R101 ;  /* 0x0000006538387220 */ /* 0x000fe20000410000 */
[----:B------:R-:W-:-:S02]  /*7a50*/  FSEL R13, R13, -INF , !P4 ;  /* 0xff8000000d0d7808 */ /* 0x000fc40006000000 */
[----:B------:R-:W-:Y:S01]  /*7a60*/  FSEL R11, R11, -INF , !P1 ;  /* 0xff8000000b0b7808 */ /* 0x000fe20004800000 */
[----:B------:R-:W-:Y:S01]  /*7a70*/  MUFU.TANH R105, R105 ;  /* 0x0000006900697308 */ /* 0x000fe20000002400 */
[----:B------:R-:W-:Y:S01]  /*7a80*/  ISETP.GT.AND P6, PT, R128, R17, PT ;  /* 0x000000118000720c */ /* 0x000fe20003fc4270 */
[-C--:B-----5:R-:W-:Y:S01]  /*7a90*/  FMUL.FTZ R104, R64, R101.reuse ;  /* 0x0000006540687220 */ /* 0x0a0fe20000410000 */
[----:B------:R-:W-:Y:S01]  /*7aa0*/  ISETP.GE.AND P1, PT, R17, R180, PT ;  /* 0x000000b41100720c */ /* 0x000fe20003f26270 */
[----:B------:R-:W-:Y:S01]  /*7ab0*/  FMUL.FTZ R64, R65, R101 ;  /* 0x0000006541407220 */ /* 0x000fe20000410000 */
[----:B------:R-:W-:Y:S01]  /*7ac0*/  ISETP.GT.AND P4, PT, R10, R17, PT ;  /* 0x000000110a00720c */ /* 0x000fe20003f84270 */
[----:B------:R-:W-:Y:S01]  /*7ad0*/  VIADD R17, R8, 0xffffff10 ;  /* 0xffffff1008117836 */ /* 0x000fe20000000000 */
[----:B----4-:R-:W-:Y:S01]  /*7ae0*/  FSEL R122, R122, -INF , !P3 ;  /* 0xff8000007a7a7808 */ /* 0x010fe20005800000 */
[----:B------:R-:W-:Y:S01]  /*7af0*/  FMUL.FTZ R65, R67, R101 ;  /* 0x0000006543417220 */ /* 0x000fe20000410000 */
[----:B------:R-:W-:Y:S01]  /*7b00*/  FSEL R121, R121, -INF , !P6 ;  /* 0xff80000079797808 */ /* 0x000fe20007000000 */
[----:B------:R-:W-:Y:S01]  /*7b10*/  VIADD R67, R8, 0xffffff19 ;  /* 0xffffff1908437836 */ /* 0x000fe20000000000 */
[----:B------:R-:W-:Y:S01]  /*7b20*/  ISETP.GT.AND P3, PT, R128, R17, PT ;  /* 0x000000118000720c */ /* 0x000fe20003f64270 */
[----:B------:R-:W4:Y:S01]  /*7b30*/  MUFU.TANH R106, R106 ;  /* 0x0000006a006a7308 */ /* 0x000f220000002400 */
[----:B------:R-:W-:-:S02]  /*7b40*/  FSEL R149, R122, -INF , !P2 ;  /* 0xff8000007a957808 */ /* 0x000fc40005000000 */
[----:B------:R-:W-:Y:S02]  /*7b50*/  FSEL R215, R121, -INF , !P5 ;  /* 0xff80000079d77808 */ /* 0x000fe40006800000 */
[C---:B------:R-:W-:Y:S02]  /*7b60*/  ISETP.GE.AND P6, PT, R17.reuse, R181, PT ;  /* 0x000000b51100720c */ /* 0x040fe40003fc6270 */
[----:B------:R-:W-:Y:S01]  /*7b70*/  ISETP.GE.AND P2, PT, R17, R180, PT ;  /* 0x000000b41100720c */ /* 0x000fe20003f46270 */
[----:B------:R-:W5:Y:S01]  /*7b80*/  MUFU.TANH R18, R18 ;  /* 0x0000001200127308 */ /* 0x000f620000002400 */
[----:B------:R-:W-:Y:S02]  /*7b90*/  ISETP.GT.AND P5, PT, R10, R17, PT ;  /* 0x000000110a00720c */ /* 0x000fe40003fa4270 */
[----:B--2---:R-:W-:Y:S02]  /*7ba0*/  FSEL R111, R120, -INF , !P4 ;  /* 0xff800000786f7808 */ /* 0x004fe40006000000 */
[----:B------:R-:W-:-:S02]  /*7bb0*/  FSEL R17, R125, -INF , !P3 ;  /* 0xff8000007d117808 */ /* 0x000fc40005800000 */
[----:B------:R-:W-:Y:S01]  /*7bc0*/  FSEL R111, R111, -INF , !P1 ;  /* 0xff8000006f6f7808 */ /* 0x000fe20004800000 */
[----:B------:R-:W2:Y:S01]  /*7bd0*/  MUFU.TANH R104, R104 ;  /* 0x0000006800687308 */ /* 0x000ea20000002400 */
[----:B------:R-:W-:Y:S02]  /*7be0*/  FSEL R17, R17, -INF , !P6 ;  /* 0xff80000011117808 */ /* 0x000fe40007000000 */
[----:B------:R-:W-:Y:S02]  /*7bf0*/  ISETP.GT.AND P4, PT, R128, R5, PT ;  /* 0x000000058000720c */ /* 0x000fe40003f84270 */
[C---:B------:R-:W-:Y:S02]  /*7c00*/  ISETP.GE.AND P3, PT, R5.reuse, R181, PT ;  /* 0x000000b50500720c */ /* 0x040fe40003f66270 */
[----:B------:R-:W-:Y:S01]  /*7c10*/  ISETP.GE.AND P1, PT, R5, R180, PT ;  /* 0x000000b40500720c */ /* 0x000fe20003f26270 */
[----:B------:R-:W2:Y:S01]  /*7c20*/  MUFU.TANH R66, R66 ;  /* 0x0000004200427308 */ /* 0x000ea20000002400 */
[----:B------:R-:W-:-:S02]  /*7c30*/  ISETP.GT.AND P6, PT, R10, R5, PT ;  /* 0x000000050a00720c */ /* 0x000fc40003fc4270 */
[----:B------:R-:W1:Y:S01]  /*7c40*/  LDSM.16.M88.4 R4, [R157+0x4000] ;  /* 0x004000009d04783b */ /* 0x000e620000000200 */
[----:B------:R-:W-:Y:S01]  /*7c50*/  FSEL R107, R14, -INF , !P4 ;  /* 0xff8000000e6b7808 */ /* 0x000fe20006000000 */
[-C--:B------:R-:W-:Y:S01]  /*7c60*/  FMUL.FTZ R14, R62, R101.reuse ;  /* 0x000000653e0e7220 */ /* 0x080fe20000410000 */
[----:B------:R-:W-:Y:S01]  /*7c70*/  FSEL R113, R113, -INF , !P5 ;  /* 0xff80000071717808 */ /* 0x000fe20006800000 */
[----:B------:R-:W-:Y:S01]  /*7c80*/  FMUL.FTZ R62, R63, R101 ;  /* 0x000000653f3e7220 */ /* 0x000fe20000410000 */
[-C--:B------:R-:W-:Y:S01]  /*7c90*/  ISETP.GT.AND P5, PT, R128, R19.reuse, PT ;  /* 0x000000138000720c */ /* 0x080fe20003fa4270 */
[----:B------:R-:W-:Y:S01]  /*7ca0*/  VIADD R63, R8, 0xffffff20 ;  /* 0xffffff20083f7836 */ /* 0x000fe20000000000 */
[----:B------:R-:W-:Y:S01]  /*7cb0*/  FSEL R107, R107, -INF , !P3 ;  /* 0xff8000006b6b7808 */ /* 0x000fe20005800000 */
[----:B------:R-:W2:Y:S01]  /*7cc0*/  MUFU.TANH R64, R64 ;  /* 0x0000004000407308 */ /* 0x000ea20000002400 */
[----:B------:R-:W-:Y:S02]  /*7cd0*/  FSEL R12, R12, -INF , !P6 ;  /* 0xff8000000c0c7808 */ /* 0x000fe40007000000 */
[----:B------:R-:W-:-:S02]  /*7ce0*/  ISETP.GT.AND P3, PT, R10, R19, PT ;  /* 0x000000130a00720c */ /* 0x000fc40003f64270 */
[----:B------:R-:W-:Y:S02]  /*7cf0*/  ISETP.GT.AND P6, PT, R128, R67, PT ;  /* 0x000000438000720c */ /* 0x000fe40003fc4270 */
[----:B------:R-:W-:Y:S01]  /*7d00*/  FSEL R207, R113, -INF , !P2 ;  /* 0xff80000071cf7808 */ /* 0x000fe20005000000 */
[----:B------:R-:W2:Y:S01]  /*7d10*/  MUFU.TANH R65, R65 ;  /* 0x0000004100417308 */ /* 0x000ea20000002400 */
[CC--:B------:R-:W-:Y:S02]  /*7d20*/  ISETP.GE.AND P4, PT, R19.reuse, R181.reuse, PT ;  /* 0x000000b51300720c */ /* 0x0c0fe40003f86270 */
[----:B------:R-:W-:Y:S02]  /*7d30*/  ISETP.GE.AND P2, PT, R19, R180, PT ;  /* 0x000000b41300720c */ /* 0x000fe40003f46270 */
[----:B------:R-:W-:Y:S02]  /*7d40*/  FSEL R19, R112, -INF , !P5 ;  /* 0xff80000070137808 */ /* 0x000fe40006800000 */
[----:B------:R-:W-:Y:S01]  /*7d50*/  ISETP.GE.AND P5, PT, R67, R181, PT ;  /* 0x000000b54300720c */ /* 0x000fe20003fa6270 */
[----:B------:R-:W2:Y:S01]  /*7d60*/  MUFU.TANH R60, R60 ;  /* 0x0000003c003c7308 */ /* 0x000ea20000002400 */
[----:B---3--:R-:W-:-:S02]  /*7d70*/  FSEL R115, R115, -INF , !P3 ;  /* 0xff80000073737808 */ /* 0x008fc40005800000 */
[----:B------:R-:W-:Y:S02]  /*7d80*/  FSEL R114, R114, -INF , !P6 ;  /* 0xff80000072727808 */ /* 0x000fe40007000000 */
[----:B------:R-:W-:Y:S02]  /*7d90*/  FSEL R209, R115, -INF , !P2 ;  /* 0xff80000073d17808 */ /* 0x000fe40005000000 */
[----:B------:R-:W-:Y:S01]  /*7da0*/  FSEL R205, R114, -INF , !P5 ;  /* 0xff80000072cd7808 */ /* 0x000fe20006800000 */
[----:B------:R-:W-:Y:S01]  /*7db0*/  MUFU.TANH R14, R14 ;  /* 0x0000000e000e7308 */ /* 0x000fe20000002400 */
[----:B------:R-:W-:Y:S02]  /*7dc0*/  FSEL R19, R19, -INF , !P4 ;  /* 0xff80000013137808 */ /* 0x000fe40006000000 */
[----:B------:R-:W-:Y:S02]  /*7dd0*/  ISETP.GT.AND P3, PT, R128, R63, PT ;  /* 0x0000003f8000720c */ /* 0x000fe40003f64270 */
[----:B------:R-:W-:-:S02]  /*7de0*/  ISETP.GE.AND P6, PT, R63, R181, PT ;  /* 0x000000b53f00720c */ /* 0x000fc40003fc6270 */
[----:B------:R-:W-:Y:S01]  /*7df0*/  ISETP.GE.AND P2, PT, R63, R180, PT ;  /* 0x000000b43f00720c */ /* 0x000fe20003f46270 */
[C---:B-1----:R-:W-:Y:S01]  /*7e00*/  HMMA.16816.F32.BF16 R52, R116.reuse, R4, R52 ;  /* 0x000000047434723c */ /* 0x042fe20000041834 */
[----:B------:R-:W-:Y:S01]  /*7e10*/  ISETP.GT.AND P5, PT, R10, R63, PT ;  /* 0x0000003f0a00720c */ /* 0x000fe20003fa4270 */
[----:B------:R-:W-:Y:S01]  /*7e20*/  VIADD R63, R8, 0xffffff21 ;  /* 0xffffff21083f7836 */ /* 0x000fe20000000000 */
[----:B------:R-:W-:Y:S01]  /*7e30*/  ISETP.GT.AND P4, PT, R10, R67, PT ;  /* 0x000000430a00720c */ /* 0x000fe20003f84270 */
[----:B------:R-:W-:Y:S01]  /*7e40*/  VIADD R5, R8, 0xffffff28 ;  /* 0xffffff2808057836 */ /* 0x000fe20000000000 */
[----:B------:R-:W-:Y:S01]  /*7e50*/  FSEL R124, R124, -INF , !P3 ;  /* 0xff8000007c7c7808 */ /* 0x000fe20005800000 */
[----:B------:R-:W1:Y:S01]  /*7e60*/  MUFU.TANH R61, R61 ;  /* 0x0000003d003d7308 */ /* 0x000e620000002400 */
[----:B------:R-:W-:Y:S01]  /*7e70*/  FSEL R16, R16, -INF , !P4 ;  /* 0xff80000010107808 */ /* 0x000fe20006000000 */
[----:B------:R-:W-:Y:S01]  /*7e80*/  HMMA.16816.F32.BF16 R48, R116, R6, R48 ;  /* 0x000000067430723c */ /* 0x000fe20000041830 */
[----:B------:R-:W-:-:S02]  /*7e90*/  ISETP.GT.AND P4, PT, R128, R63, PT ;  /* 0x0000003f8000720c */ /* 0x000fc40003f84270 */
[----:B------:R-:W-:Y:S02]  /*7ea0*/  ISETP.GE.AND P3, PT, R63, R181, PT ;  /* 0x000000b53f00720c */ /* 0x000fe40003f66270 */
[----:B----4-:R-:W-:Y:S01]  /*7eb0*/  FSEL R106, R106, -INF , !P5 ;  /* 0xff8000006a6a7808 */ /* 0x010fe20006800000 */
[----:B------:R-:W3:Y:S01]  /*7ec0*/  MUFU.TANH R62, R62 ;  /* 0x0000003e003e7308 */ /* 0x000ee20000002400 */
[----:B------:R-:W-:Y:S02]  /*7ed0*/  FSEL R105, R105, -INF , !P4 ;  /* 0xff80000069697808 */ /* 0x000fe40006000000 */
[----:B------:R-:W-:Y:S02]  /*7ee0*/  FSEL R145, R106, -INF , !P2 ;  /* 0xff8000006a917808 */ /* 0x000fe40005000000 */
[----:B------:R-:W-:Y:S01]  /*7ef0*/  FSEL R141, R105, -INF , !P3 ;  /* 0xff800000698d7808 */ /* 0x000fe20005800000 */
[----:B------:R-:W-:Y:S01]  /*7f00*/  FMUL.FTZ R52, R52, R101 ;  /* 0x0000006534347220 */ /* 0x000fe20000410000 */
[----:B------:R-:W-:Y:S01]  /*7f10*/  ISETP.GT.AND P5, PT, R128, R5, PT ;  /* 0x000000058000720c */ /* 0x000fe20003fa4270 */
[----:B------:R-:W4:Y:S01]  /*7f20*/  MUFU.TANH R56, R56 ;  /* 0x0000003800387308 */ /* 0x000f220000002400 */
[----:B------:R-:W-:Y:S01]  /*7f30*/  ISETP.GE.AND P4, PT, R5, R181, PT ;  /* 0x000000b50500720c */ /* 0x000fe20003f86270 */
[-C--:B------:R-:W-:Y:S01]  /*7f40*/  FMUL.FTZ R53, R53, R101.reuse ;  /* 0x0000006535357220 */ /* 0x080fe20000410000 */
[-C--:B------:R-:W-:Y:S01]  /*7f50*/  ISETP.GE.AND P2, PT, R5, R180.reuse, PT ;  /* 0x000000b40500720c */ /* 0x080fe20003f46270 */
[----:B------:R-:W-:Y:S01]  /*7f60*/  FMUL.FTZ R54, R54, R101 ;  /* 0x0000006536367220 */ /* 0x000fe20000410000 */
[----:B------:R-:W-:Y:S01]  /*7f70*/  ISETP.GT.AND P3, PT, R10, R5, PT ;  /* 0x000000050a00720c */ /* 0x000fe20003f64270 */
[-C--:B------:R-:W-:Y:S01]  /*7f80*/  FMUL.FTZ R51, R51, R101.reuse ;  /* 0x0000006533337220 */ /* 0x080fe20000410000 */
[----:B------:R-:W1:Y:S01]  /*7f90*/  LDSM.16.M88.4 R4, [R157+0x4800] ;  /* 0x004800009d04783b */ /* 0x000e620000000200 */
[----:B------:R-:W-:Y:S01]  /*7fa0*/  FSEL R211, R12, -INF , !P1 ;  /* 0xff8000000cd37808 */ /* 0x000fe20004800000 */
[-C--:B------:R-:W-:Y:S01]  /*7fb0*/  FMUL.FTZ R12, R57, R101.reuse ;  /* 0x00000065390c7220 */ /* 0x080fe20000410000 */
[----:B------:R-:W-:Y:S01]  /*7fc0*/  ISETP.GE.AND P1, PT, R67, R180, PT ;  /* 0x000000b44300720c */ /* 0x000fe20003f26270 */
[----:B------:R-:W-:Y:S01]  /*7fd0*/  FMUL.FTZ R57, R58, R101 ;  /* 0x000000653a397220 */ /* 0x000fe20000410000 */
[----:B------:R-:W-:Y:S01]  /*7fe0*/  FSEL R143, R124, -INF , !P6 ;  /* 0xff8000007c8f7808 */ /* 0x000fe20007000000 */
[----:B------:R-:W-:Y:S01]  /*7ff0*/  MUFU.TANH R52, R52 ;  /* 0x0000003400347308 */ /* 0x000fe20000002400 */
[----:B------:R-:W-:-:S02]  /*8000*/  ISETP.GT.AND P6, PT, R10, R63, PT ;  /* 0x0000003f0a00720c */ /* 0x000fc40003fc4270 */
[----:B------:R-:W-:Y:S02]  /*8010*/  FSEL R213, R16, -INF , !P1 ;  /* 0xff80000010d57808 */ /* 0x000fe40004800000 */
[----:B------:R-:W-:Y:S02]  /*8020*/  ISETP.GE.AND P1, PT, R63, R180, PT ;  /* 0x000000b43f00720c */ /* 0x000fe40003f26270 */
[----:B-----5:R-:W-:Y:S01]  /*8030*/  FSEL R18, R18, -INF , !P6 ;  /* 0xff80000012127808 */ /* 0x020fe20007000000 */
[----:B------:R5:W-:Y:S01]  /*8040*/  MUFU.TANH R16, R59 ;  /* 0x0000003b00107308 */ /* 0x000be20000002400 */
[----:B--2---:R-:W-:Y:S02]  /*8050*/  FSEL R104, R104, -INF , !P5 ;  /* 0xff80000068687808 */ /* 0x004fe40006800000 */
[----:B------:R-:W-:Y:S01]  /*8060*/  FSEL R147, R18, -INF , !P1 ;  /* 0xff80000012937808 */ /* 0x000fe20004800000 */
[----:B------:R-:W-:Y:S01]  /*8070*/  FMUL.FTZ R18, R55, R101 ;  /* 0x0000006537127220 */ /* 0x000fe20000410000 */
[----:B------:R-:W-:Y:S01]  /*8080*/  FSEL R201, R104, -INF , !P4 ;  /* 0xff80000068c97808 */ /* 0x000fe20006000000 */
[----:B------:R-:W-:Y:S01]  /*8090*/  VIADD R55, R8, 0xffffff31 ;  /* 0xffffff3108377836 */ /* 0x000fe20000000000 */
[----:B------:R-:W-:Y:S01]  /*80a0*/  FSEL R66, R66, -INF , !P3 ;  /* 0xff80000042427808 */ /* 0x000fe20005800000 */
[----:B------:R-:W-:Y:S03]  /*80b0*/  MUFU.TANH R12, R12 ;  /* 0x0000000c000c7308 */ /* 0x000fe60000002400 */
[----:B------:R-:W-:-:S05]  /*80c0*/  FSEL R203, R66, -INF , !P2 ;  /* 0xff80000042cb7808 */ /* 0x000fca0005000000 */
[----:B------:R-:W2:Y:S01]  /*80d0*/  MUFU.TANH R57, R57 ;  /* 0x0000003900397308 */ /* 0x000ea20000002400 */
[----:B-----5:R-:W-:-:S05]  /*80e0*/  VIADD R59, R8, 0xffffff29 ;  /* 0xffffff29083b7836 */ /* 0x020fca0000000000 */
[----:B------:R-:W-:Y:S02]  /*80f0*/  ISETP.GT.AND P6, PT, R128, R59, PT ;  /* 0x0000003b8000720c */ /* 0x000fe40003fc4270 */
[----:B------:R-:W-:Y:S01]  /*8100*/  MUFU.TANH R53, R53 ;  /* 0x0000003500357308 */ /* 0x000fe20000002400 */
[C---:B------:R-:W-:Y:S01]  /*8110*/  ISETP.GE.AND P5, PT, R59.reuse, R181, PT ;  /* 0x000000b53b00720c */ /* 0x040fe20003fa6270 */
[C---:B-1----:R-:W-:Y:S01]  /*8120*/  HMMA.16816.F32.BF16 R44, R116.reuse, R4, R44 ;  /* 0x00000004742c723c */ /* 0x042fe2000004182c */
[----:B------:R-:W-:Y:S01]  /*8130*/  ISETP.GE.AND P1, PT, R59, R180, PT ;  /* 0x000000b43b00720c */ /* 0x000fe20003f26270 */
[----:B------:R-:W-:Y:S01]  /*8140*/  VIADD R5, R8, 0xffffff39 ;  /* 0xffffff3908057836 */ /* 0x000fe20000000000 */
[----:B------:R-:W-:Y:S01]  /*8150*/  ISETP.GT.AND P4, PT, R10, R59, PT ;  /* 0x0000003b0a00720c */ /* 0x000fe20003f84270 */
[----:B------:R-:W-:Y:S01]  /*8160*/  VIADD R59, R8, 0xffffff30 ;  /* 0xffffff30083b7836 */ /* 0x000fe20000000000 */
[----:B------:R-:W-:Y:S01]  /*8170*/  FSEL R64, R64, -INF , !P6 ;  /* 0xff80000040407808 */ /* 0x000fe20007000000 */
[----:B------:R1:W5:Y:S01]  /*8180*/  MUFU.TANH R58, R54 ;  /* 0x00000036003a7308 */ /* 0x0003620000002400 */
[----:B------:R-:W-:Y:S01]  /*8190*/  FSEL R65, R65, -INF , !P4 ;  /* 0xff80000041417808 */ /* 0x000fe20006000000 */
[----:B------:R-:W-:Y:S01]  /*81a0*/  HMMA.16816.F32.BF16 R40, R116, R6, R40 ;  /* 0x000000067428723c */ /* 0x000fe20000041828 */
[----:B------:R-:W-:-:S02]  /*81b0*/  ISETP.GT.AND P3, PT, R128, R59, PT ;  /* 0x0000003b8000720c */ /* 0x000fc40003f64270 */
[----:B------:R-:W-:Y:S02]  /*81c0*/  ISETP.GE.AND P6, PT, R59, R181, PT ;  /* 0x000000b53b00720c */ /* 0x000fe40003fc6270 */
[----:B------:R-:W-:Y:S01]  /*81d0*/  FSEL R60, R60, -INF , !P3 ;  /* 0xff8000003c3c7808 */ /* 0x000fe20005800000 */
[----:B------:R-:W-:Y:S01]  /*81e0*/  MUFU.TANH R18, R18 ;  /* 0x0000001200127308 */ /* 0x000fe20000002400 */
[----:B------:R-:W-:Y:S02]  /*81f0*/  FSEL R197, R65, -INF , !P1 ;  /* 0xff80000041c57808 */ /* 0x000fe40004800000 */
[----:B------:R-:W-:Y:S02]  /*8200*/  FSEL R151, R60, -INF , !P6 ;  /* 0xff8000003c977808 */ /* 0x000fe40007000000 */
[----:B------:R-:W-:Y:S01]  /*8210*/  FSEL R199, R64, -INF , !P5 ;  /* 0xff80000040c77808 */ /* 0x000fe20006800000 */
[----:B------:R-:W-:Y:S01]  /*8220*/  FMUL.FTZ R44, R44, R101 ;  /* 0x000000652c2c7220 */ /* 0x000fe20000410000 */
[----:B------:R-:W-:Y:S01]  /*8230*/  ISETP.GT.AND P4, PT, R128, R55, PT ;  /* 0x000000378000720c */ /* 0x000fe20003f84270 */
[----:B------:R-:W-:Y:S01]  /*8240*/  FMUL.FTZ R46, R46, R101 ;  /* 0x000000652e2e7220 */ /* 0x000fe20000410000 */
[C---:B------:R-:W-:Y:S01]  /*8250*/  ISETP.GE.AND P3, PT, R55.reuse, R181, PT ;  /* 0x000000b53700720c */ /* 0x040fe20003f66270 */
[-C--:B-1----:R-:W-:Y:S01]  /*8260*/  FMUL.FTZ R54, R48, R101.reuse ;  /* 0x0000006530367220 */ /* 0x082fe20000410000 */
[----:B------:R-:W-:Y:S01]  /*8270*/  ISETP.GE.AND P1, PT, R55, R180, PT ;  /* 0x000000b43700720c */ /* 0x000fe20003f26270 */
[----:B------:R-:W-:Y:S01]  /*8280*/  FMUL.FTZ R48, R49, R101 ;  /* 0x0000006531307220 */ /* 0x000fe20000410000 */
[----:B------:R-:W-:Y:S01]  /*8290*/  ISETP.GT.AND P6, PT, R10, R55, PT ;  /* 0x000000370a00720c */ /* 0x000fe20003fc4270 */
[----:B------:R-:W-:Y:S01]  /*82a0*/  VIADD R55, R8, 0xffffff38 ;  /* 0xffffff3808377836 */ /* 0x000fe20000000000 */
[----:B------:R-:W-:Y:S01]  /*82b0*/  ISETP.GT.AND P5, PT, R10, R59, PT ;  /* 0x0000003b0a00720c */ /* 0x000fe20003fa4270 */
[-C--:B------:R-:W-:Y:S01]  /*82c0*/  FMUL.FTZ R49, R50, R101.reuse ;  /* 0x0000006532317220 */ /* 0x080fe20000410000 */
[----:B------:R-:W-:Y:S01]  /*82d0*/  FSEL R61, R61, -INF , !P4 ;  /* 0xff8000003d3d7808 */ /* 0x000fe20006000000 */
[----:B------:R-:W1:Y:S01]  /*82e0*/  MUFU.TANH R54, R54 ;  /* 0x0000003600367308 */ /* 0x000e620000002400 */
[----:B------:R-:W-:Y:S01]  /*82f0*/  FSEL R14, R14, -INF , !P5 ;  /* 0xff8000000e0e7808 */ /* 0x000fe20006800000 */
[----:B------:R-:W-:Y:S01]  /*8300*/  FMUL.FTZ R45, R45, R101 ;  /* 0x000000652d2d7220 */ /* 0x000fe20000410000 */
[----:B------:R-:W-:Y:S01]  /*8310*/  ISETP.GT.AND P5, PT, R128, R55, PT ;  /* 0x000000378000720c */ /* 0x000fe20003fa4270 */
[----:B------:R-:W-:Y:S01]  /*8320*/  FMUL.FTZ R40, R40, R101 ;  /* 0x0000006528287220 */ /* 0x000fe20000410000 */
[----:B------:R-:W-:Y:S01]  /*8330*/  ISETP.GE.AND P4, PT, R55, R181, PT ;  /* 0x000000b53700720c */ /* 0x000fe20003f86270 */
[----:B------:R-:W-:Y:S01]  /*8340*/  FMUL.FTZ R43, R43, R101 ;  /* 0x000000652b2b7220 */ /* 0x000fe20000410000 */
[----:B---3--:R-:W-:Y:S01]  /*8350*/  FSEL R62, R62, -INF , !P6 ;  /* 0xff8000003e3e7808 */ /* 0x008fe20007000000 */
[----:B------:R-:W-:Y:S01]  /*8360*/  MUFU.TANH R48, R48 ;  /* 0x0000003000307308 */ /* 0x000fe20000002400 */
[----:B----4-:R-:W-:-:S02]  /*8370*/  FSEL R56, R56, -INF , !P5 ;  /* 0xff80000038387808 */ /* 0x010fc40006800000 */
[----:B------:R-:W-:Y:S02]  /*8380*/  FSEL R185, R62, -INF , !P1 ;  /* 0xff8000003eb97808 */ /* 0x000fe40004800000 */
[----:B------:R-:W-:Y:S02]  /*8390*/  FSEL R155, R56, -INF , !P4 ;  /* 0xff800000389b7808 */ /* 0x000fe40006000000 */
[----:B------:R-:W-:Y:S01]  /*83a0*/  ISETP.GT.AND P6, PT, R128, R5, PT ;  /* 0x000000058000720c */ /* 0x000fe20003fc4270 */
[----:B------:R-:W3:Y:S01]  /*83b0*/  MUFU.TANH R49, R49 ;  /* 0x0000003100317308 */ /* 0x000ee20000002400 */
[C---:B------:R-:W-:Y:S02]  /*83c0*/  ISETP.GE.AND P5, PT, R5.reuse, R181, PT ;  /* 0x000000b50500720c */ /* 0x040fe40003fa6270 */
[----:B------:R-:W-:Y:S02]  /*83d0*/  ISETP.GE.AND P1, PT, R5, R180, PT ;  /* 0x000000b40500720c */ /* 0x000fe40003f26270 */
[----:B------:R-:W-:-:S02]  /*83e0*/  ISETP.GT.AND P4, PT, R10, R5, PT ;  /* 0x000000050a00720c */ /* 0x000fc40003f84270 */
[----:B------:R-:W4:Y:S01]  /*83f0*/  LDSM.16.M88.4 R4, [R157+0x5000] ;  /* 0x005000009d04783b */ /* 0x000f220000000200 */
[-C--:B------:R-:W-:Y:S01]  /*8400*/  ISETP.GE.AND P2, PT, R59, R180.reuse, PT ;  /* 0x000000b43b00720c */ /* 0x080fe20003f46270 */
[----:B------:R-:W-:Y:S01]  /*8410*/  MUFU.TANH R44, R44 ;  /* 0x0000002c002c7308 */ /* 0x000fe20000002400 */
[----:B------:R-:W-:Y:S02]  /*8420*/  FSEL R153, R61, -INF , !P3 ;  /* 0xff8000003d997808 */ /* 0x000fe40005800000 */
[----:B------:R-:W-:Y:S02]  /*8430*/  ISETP.GT.AND P3, PT, R10, R55, PT ;  /* 0x000000370a00720c */ /* 0x000fe40003f64270 */
[----:B------:R-:W-:Y:S02]  /*8440*/  FSEL R187, R14, -INF , !P2 ;  /* 0xff8000000ebb7808 */ /* 0x000fe40005000000 */
[----:B------:R-:W-:Y:S01]  /*8450*/  ISETP.GE.AND P2, PT, R55, R180, PT ;  /* 0x000000b43700720c */ /* 0x000fe20003f46270 */
[----:B------:R5:W3:Y:S01]  /*8460*/  MUFU.TANH R14, R51 ;  /* 0x00000033000e7308 */ /* 0x000ae20000002400 */
[----:B--2---:R-:W-:-:S02]  /*8470*/  FSEL R57, R57, -INF , !P3 ;  /* 0xff80000039397808 */ /* 0x004fc40005800000 */
[----:B------:R-:W-:Y:S02]  /*8480*/  FSEL R12, R12, -INF , !P6 ;  /* 0xff8000000c0c7808 */ /* 0x000fe40007000000 */
[----:B------:R-:W-:Y:S02]  /*8490*/  FSEL R195, R57, -INF , !P2 ;  /* 0xff80000039c37808 */ /* 0x000fe40005000000 */
[----:B------:R-:W-:Y:S01]  /*84a0*/  FSEL R189, R12, -INF , !P5 ;  /* 0xff8000000cbd7808 */ /* 0x000fe20006800000 */
[----:B------:R-:W-:Y:S01]  /*84b0*/  FMUL.FTZ R12, R47, R101 ;  /* 0x000000652f0c7220 */ /* 0x000fe20000410000 */
[----:B------:R-:W-:Y:S01]  /*84c0*/  FSEL R16, R16, -INF , !P4 ;  /* 0xff80000010107808 */ /* 0x000fe20006000000 */
[----:B------:R-:W-:Y:S01]  /*84d0*/  VIADD R47, R8, 0xffffff48 ;  /* 0xffffff48082f7836 */ /* 0x000fe20000000000 */
[----:B------:R-:W2:Y:S02]  /*84e0*/  MUFU.TANH R46, R46 ;  /* 0x0000002e002e7308 */ /* 0x000ea40000002400 */
[----:B------:R-:W-:Y:S01]  /*84f0*/  FSEL R193, R16, -INF , !P1 ;  /* 0xff80000010c17808 */ /* 0x000fe20004800000 */
[----:B-----5:R-:W-:-:S05]  /*8500*/  VIADD R51, R8, 0xffffff40 ;  /* 0xffffff4008337836 */ /* 0x020fca0000000000 */
[----:B------:R-:W5:Y:S01]  /*8510*/  MUFU.TANH R45, R45 ;  /* 0x0000002d002d7308 */ /* 0x000f620000002400 */
[----:B------:R-:W-:Y:S02]  /*8520*/  ISETP.GT.AND P3, PT, R128, R51, PT ;  /* 0x000000338000720c */ /* 0x000fe40003f64270 */
[C---:B------:R-:W-:Y:S02]  /*8530*/  ISETP.GE.AND P6, PT, R51.reuse, R181, PT ;  /* 0x000000b53300720c */ /* 0x040fe40003fc6270 */
[----:B------:R-:W-:-:S03]  /*8540*/  ISETP.GE.AND P2, PT, R51, R180, PT ;  /* 0x000000b43300720c */ /* 0x000fc60003f46270 */
[----:B------:R1:W5:Y:S01]  /*8550*/  MUFU.TANH R16, R12 ;  /* 0x0000000c00107308 */ /* 0x0003620000002400 */
[----:B------:R-:W-:Y:S01]  /*8560*/  ISETP.GT.AND P5, PT, R10, R51, PT ;  /* 0x000000330a00720c */ /* 0x000fe20003fa4270 */
[----:B------:R-:W-:Y:S01]  /*8570*/  VIADD R51, R8, 0xffffff41 ;  /* 0xffffff4108337836 */ /* 0x000fe20000000000 */
[----:B------:R-:W-:Y:S01]  /*8580*/  FSEL R52, R52, -INF , !P3 ;  /* 0xff80000034347808 */ /* 0x000fe20005800000 */
[C---:B----4-:R-:W-:Y:S01]  /*8590*/  HMMA.16816.F32.BF16 R32, R116.reuse, R4, R32 ;  /* 0x000000047420723c */ /* 0x050fe20000041820 */
[----:B------:R-:W-:Y:S01]  /*85a0*/  FSEL R58, R58, -INF , !P5 ;  /* 0xff8000003a3a7808 */ /* 0x000fe20006800000 */
[----:B------:R-:W-:Y:S01]  /*85b0*/  VIADD R5, R8, 0xffffff50 ;  /* 0xffffff5008057836 */ /* 0x000fe20000000000 */
[----:B------:R-:W-:Y:S01]  /*85c0*/  ISETP.GT.AND P4, PT, R128, R51, PT ;  /* 0x000000338000720c */ /* 0x000fe20003f84270 */
[----:B------:R-:W4:Y:S01]  /*85d0*/  MUFU.TANH R40, R40 ;  /* 0x0000002800287308 */ /* 0x000f220000002400 */
[----:B------:R-:W-:Y:S02]  /*85e0*/  ISETP.GE.AND P3, PT, R51, R181, PT ;  /* 0x000000b53300720c */ /* 0x000fe40003f66270 */
[----:B------:R-:W-:Y:S01]  /*85f0*/  FSEL R53, R53, -INF , !P4 ;  /* 0xff80000035357808 */ /* 0x000fe20006000000 */
[----:B------:R-:W-:Y:S01]  /*8600*/  HMMA.16816.F32.BF16 R28, R116, R6, R28 ;  /* 0x00000006741c723c */ /* 0x000fe2000004181c */
[----:B------:R-:W-:-:S02]  /*8610*/  FSEL R129, R58, -INF , !P2 ;  /* 0xff8000003a817808 */ /* 0x000fc40005000000 */
[----:B------:R-:W-:Y:S02]  /*8620*/  FSEL R125, R53, -INF , !P3 ;  /* 0xff800000357d7808 */ /* 0x000fe40005800000 */
[----:B------:R-:W-:Y:S01]  /*8630*/  FSEL R127, R52, -INF , !P6 ;  /* 0xff800000347f7808 */ /* 0x000fe20007000000 */
[----:B-1----:R-:W-:Y:S01]  /*8640*/  FMUL.FTZ R12, R41, R101 ;  /* 0x00000065290c7220 */ /* 0x002fe20000410000 */
[----:B------:R-:W-:Y:S01]  /*8650*/  ISETP.GT.AND P5, PT, R128, R47, PT ;  /* 0x0000002f8000720c */ /* 0x000fe20003fa4270 */
[----:B------:R-:W-:Y:S01]  /*8660*/  FMUL.FTZ R41, R42, R101 ;  /* 0x000000652a297220 */ /* 0x000fe20000410000 */
[C---:B------:R-:W-:Y:S02]  /*8670*/  ISETP.GE.AND P4, PT, R47.reuse, R181, PT ;  /* 0x000000b52f00720c */ /* 0x040fe40003f86270 */
[----:B------:R-:W-:Y:S01]  /*8680*/  ISETP.GE.AND P2, PT, R47, R180, PT ;  /* 0x000000b42f00720c */ /* 0x000fe20003f46270 */
[----:B------:R-:W-:Y:S01]  /*8690*/  FMUL.FTZ R32, R32, R101 ;  /* 0x0000006520207220 */ /* 0x000fe20000410000 */
[----:B------:R-:W-:Y:S01]  /*86a0*/  ISETP.GT.AND P3, PT, R10, R47, PT ;  /* 0x0000002f0a00720c */ /* 0x000fe20003f64270 */
[----:B------:R-:W-:Y:S01]  /*86b0*/  VIADD R47, R8, 0xffffff49 ;  /* 0xffffff49082f7836 */ /* 0x000fe20000000000 */
[----:B------:R-:W-:Y:S01]  /*86c0*/  ISETP.GT.AND P6, PT, R10, R51, PT ;  /* 0x000000330a00720c */ /* 0x000fe20003fc4270 */
[----:B------:R-:W-:Y:S01]  /*86d0*/  MUFU.TANH R41, R41 ;  /* 0x0000002900297308 */ /* 0x000fe20000002400 */
[----:B------:R-:W-:Y:S01]  /*86e0*/  FSEL R54, R54, -INF , !P5 ;  /* 0xff80000036367808 */ /* 0x000fe20006800000 */
[-C--:B------:R-:W-:Y:S01]  /*86f0*/  FMUL.FTZ R42, R33, R101.reuse ;  /* 0x00000065212a7220 */ /* 0x080fe20000410000 */
[----:B------:R-:W-:Y:S01]  /*8700*/  FSEL R18, R18, -INF , !P6 ;  /* 0xff80000012127808 */ /* 0x000fe20007000000 */
[----:B------:R-:W-:Y:S01]  /*8710*/  FMUL.FTZ R33, R34, R101 ;  /* 0x0000006522217220 */ /* 0x000fe20000410000 */
[----:B------:R-:W-:Y:S01]  /*8720*/  ISETP.GT.AND P6, PT, R128, R47, PT ;  /* 0x0000002f8000720c */ /* 0x000fe20003fc4270 */
[----:B------:R-:W-:Y:S01]  /*8730*/  FMUL.FTZ R34, R35, R101 ;  /* 0x0000006523227220 */ /* 0x000fe20000410000 */
[----:B------:R-:W-:Y:S01]  /*8740*/  ISETP.GE.AND P5, PT, R47, R181, PT ;  /* 0x000000b52f00720c */ /* 0x000fe20003fa6270 */
[----:B------:R-:W1:Y:S01]  /*8750*/  MUFU.TANH R12, R12 ;  /* 0x0000000c000c7308 */ /* 0x000e620000002400 */
[----:B---3--:R-:W-:Y:S01]  /*8760*/  FSEL R49, R49, -INF , !P3 ;  /* 0xff80000031317808 */ /* 0x008fe20005800000 */
[----:B------:R-:W-:Y:S01]  /*8770*/  VIADD R35, R8, 0xffffff59 ;  /* 0xffffff5908237836 */ /* 0x000fe20000000000 */
[----:B------:R-:W-:Y:S01]  /*8780*/  FSEL R48, R48, -INF , !P6 ;  /* 0xff80000030307808 */ /* 0x000fe20007000000 */
[----:B------:R-:W-:Y:S01]  /*8790*/  FMUL.FTZ R28, R28, R101 ;  /* 0x000000651c1c7220 */ /* 0x000fe20000410000 */
[----:B------:R-:W-:-:S02]  /*87a0*/  FSEL R137, R49, -INF , !P2 ;  /* 0xff80000031897808 */ /* 0x000fc40005000000 */
[----:B------:R-:W-:Y:S01]  /*87b0*/  FSEL R135, R48, -INF , !P5 ;  /* 0xff80000030877808 */ /* 0x000fe20006800000 */
[----:B------:R-:W-:Y:S01]  /*87c0*/  MUFU.TANH R32, R32 ;  /* 0x0000002000207308 */ /* 0x000fe20000002400 */
[----:B------:R-:W-:Y:S02]  /*87d0*/  ISETP.GT.AND P3, PT, R128, R5, PT ;  /* 0x000000058000720c */ /* 0x000fe40003f64270 */
[C---:B------:R-:W-:Y:S02]  /*87e0*/  ISETP.GE.AND P6, PT, R5.reuse, R181, PT ;  /* 0x000000b50500720c */ /* 0x040fe40003fc6270 */
[-C--:B------:R-:W-:Y:S02]  /*87f0*/  ISETP.GE.AND P2, PT, R5, R180.reuse, PT ;  /* 0x000000b40500720c */ /* 0x080fe40003f46270 */
[----:B------:R-:W-:Y:S01]  /*8800*/  ISETP.GT.AND P5, PT, R10, R5, PT ;  /* 0x000000050a00720c */ /* 0x000fe20003fa4270 */
[----:B------:R-:W-:Y:S01]  /*8810*/  MUFU.TANH R33, R33 ;  /* 0x0000002100217308 */ /* 0x000fe20000002400 */
[----:B------:R-:W3:Y:S01]  /*8820*/  LDSM.16.M88.4 R4, [R157+0x5800] ;  /* 0x005800009d04783b */ /* 0x000ee20000000200 */
[----:B------:R-:W-:Y:S01]  /*8830*/  ISETP.GE.AND P1, PT, R51, R180, PT ;  /* 0x000000b43300720c */ /* 0x000fe20003f26270 */
[----:B------:R-:W-:-:S04]  /*8840*/  DEPBAR.LE SB0, 0x0 ;  /* 0x000080000000791a */ /* 0x000fc80000000000 */
[----:B------:R-:W-:Y:S01]  /*8850*/  FSEL R133, R54, -INF , !P4 ;  /* 0xff80000036857808 */ /* 0x000fe20006000000 */
[----:B------:R-:W-:Y:S01]  /*8860*/  MUFU.TANH R34, R34 ;  /* 0x0000002200227308 */ /* 0x000fe20000002400 */
[----:B------:R-:W-:Y:S01]  /*8870*/  BAR.SYNC.DEFER_BLOCKING 0x0 ;  /* 0x0000000000007b1d */ /* 0x000fe20000010000 */
[----:B------:R-:W-:Y:S02]  /*8880*/  ISETP.GT.AND P4, PT, R10, R47, PT ;  /* 0x0000002f0a00720c */ /* 0x000fe40003f84270 */
[----:B------:R-:W-:Y:S02]  /*8890*/  FSEL R139, R18, -INF , !P1 ;  /* 0xff800000128b7808 */ /* 0x000fe40004800000 */
[----:B------:R-:W-:Y:S02]  /*88a0*/  ISETP.GE.AND P1, PT, R47, R180, PT ;  /* 0x000000b42f00720c */ /* 0x000fe40003f26270 */
[----:B------:R5:W1:Y:S01]  /*88b0*/  MUFU.TANH R18, R43 ;  /* 0x0000002b00127308 */ /* 0x000a620000002400 */
[----:B------:R-:W-:-:S02]  /*88c0*/  FSEL R123, R14, -INF , !P4 ;  /* 0xff8000000e7b7808 */ /* 0x000fc40006000000 */
[----:B------:R-:W-:Y:S02]  /*88d0*/  FSEL R44, R44, -INF , !P3 ;  /* 0xff8000002c2c7808 */ /* 0x000fe40005800000 */
[----:B------:R-:W-:Y:S02]  /*88e0*/  FSEL R123, R123, -INF , !P1 ;  /* 0xff8000007b7b7808 */ /* 0x000fe40004800000 */
[----:B------:R-:W-:Y:S01]  /*88f0*/  FSEL R65, R44, -INF , !P6 ;  /* 0xff8000002c417808 */ /* 0x000fe20007000000 */
[----:B------:R-:W1:Y:S01]  /*8900*/  MUFU.TANH R14, R42 ;  /* 0x0000002a000e7308 */ /* 0x000e620000002400 */
[----:B--2---:R-:W-:-:S04]  /*8910*/  FSEL R46, R46, -INF , !P5 ;  /* 0xff8000002e2e7808 */ /* 0x004fc80006800000 */
[----:B------:R-:W-:-:S03]  /*8920*/  FSEL R121, R46, -INF , !P2 ;  /* 0xff8000002e797808 */ /* 0x000fc60005000000 */
[----:B------:R-:W2:Y:S01]  /*8930*/  MUFU.TANH R28, R28 ;  /* 0x0000001c001c7308 */ /* 0x000ea20000002400 */
[----:B-----5:R-:W-:-:S05]  /*8940*/  VIADD R43, R8, 0xffffff51 ;  /* 0xffffff51082b7836 */ /* 0x020fca0000000000 */
[----:B------:R-:W-:Y:S02]  /*8950*/  ISETP.GT.AND P4, PT, R128, R43, PT ;  /* 0x0000002b8000720c */ /* 0x000fe40003f84270 */
[C---:B------:R-:W-:Y:S01]  /*8960*/  ISETP.GE.AND P3, PT, R43.reuse, R181, PT ;  /* 0x000000b52b00720c */ /* 0x040fe20003f66270 */
[C---:B---3--:R-:W-:Y:S01]  /*8970*/  HMMA.16816.F32.BF16 R24, R116.reuse, R4, R24 ;  /* 0x000000047418723c */ /* 0x048fe20000041818 */
[----:B------:R-:W-:Y:S01]  /*8980*/  ISETP.GE.AND P1, PT, R43, R180, PT ;  /* 0x000000b42b00720c */ /* 0x000fe20003f26270 */
[----:B------:R-:W-:Y:S01]  /*8990*/  FMUL.FTZ R5, R30, R101 ;  /* 0x000000651e057220 */ /* 0x000fe20000410000 */
[----:B------:R-:W-:Y:S01]  /*89a0*/  ISETP.GT.AND P6, PT, R10, R43, PT ;  /* 0x0000002b0a00720c */ /* 0x000fe20003fc4270 */
[----:B------:R-:W-:Y:S01]  /*89b0*/  VIADD R43, R8, 0xffffff58 ;  /* 0xffffff58082b7836 */ /* 0x000fe20000000000 */
[----:B------:R-:W-:Y:S01]  /*89c0*/  FSEL R45, R45, -INF , !P4 ;  /* 0xff8000002d2d7808 */ /* 0x000fe20006000000 */
[----:B------:R-:W-:Y:S01]  /*89d0*/  FMUL.FTZ R4, R31, R101 ;  /* 0x000000651f047220 */ /* 0x000fe20000410000 */
[----:B------:R-:W-:Y:S01]  /*89e0*/  FSEL R16, R16, -INF , !P6 ;  /* 0xff80000010107808 */ /* 0x000fe20007000000 */
[----:B------:R-:W-:Y:S01]  /*89f0*/  MUFU.TANH R5, R5 ;  /* 0x0000000500057308 */ /* 0x000fe20000002400 */
[----:B------:R-:W-:Y:S01]  /*8a00*/  ISETP.GT.AND P5, PT, R128, R43, PT ;  /* 0x0000002b8000720c */ /* 0x000fe20003fa4270 */
[----:B------:R-:W-:Y:S01]  /*8a10*/  HMMA.16816.F32.BF16 R20, R116, R6, R20 ;  /* 0x000000067414723c */ /* 0x000fe20000041814 */
[----:B------:R-:W-:Y:S01]  /*8a20*/  ISETP.GE.AND P4, PT, R43, R181, PT ;  /* 0x000000b52b00720c */ /* 0x000fe20003f86270 */
[----:B------:R-:W-:Y:S01]  /*8a30*/  VIADD R7, R8, 0xffffff69 ;  /* 0xffffff6908077836 */ /* 0x000fe20000000000 */
[----:B----4-:R-:W-:-:S02]  /*8a40*/  FSEL R40, R40, -INF , !P5 ;  /* 0xff80000028287808 */ /* 0x010fc40006800000 */
[----:B------:R-:W-:Y:S01]  /*8a50*/  FSEL R115, R16, -INF , !P1 ;  /* 0xff80000010737808 */ /* 0x000fe20004800000 */
[-C--:B------:R-:W-:Y:S01]  /*8a60*/  FMUL.FTZ R16, R29, R101.reuse ;  /* 0x000000651d107220 */ /* 0x080fe20000410000 */
[----:B------:R-:W-:Y:S01]  /*8a70*/  FSEL R61, R40, -INF , !P4 ;  /* 0xff800000283d7808 */ /* 0x000fe20006000000 */
[----:B------:R-:W-:Y:S01]  /*8a80*/  VIADD R29, R8, 0xffffff61 ;  /* 0xffffff61081d7836 */ /* 0x000fe20000000000 */
[----:B------:R-:W-:Y:S01]  /*8a90*/  FSEL R63, R45, -INF , !P3 ;  /* 0xff8000002d3f7808 */ /* 0x000fe20005800000 */
[----:B------:R-:W-:Y:S01]  /*8aa0*/  FMUL.FTZ R24, R24, R101 ;  /* 0x0000006518187220 */ /* 0x000fe20000410000 */
[----:B------:R-:W-:Y:S01]  /*8ab0*/  ISETP.GT.AND P6, PT, R128, R35, PT ;  /* 0x000000238000720c */ /* 0x000fe20003fc4270 */
[----:B------:R-:W3:Y:S01]  /*8ac0*/  MUFU.TANH R16, R16 ;  /* 0x0000001000107308 */ /* 0x000ee20000002400 */
[----:B------:R-:W-:Y:S01]  /*8ad0*/  ISETP.GE.AND P5, PT, R35, R181, PT ;  /* 0x000000b52300720c */ /* 0x000fe20003fa6270 */
[-C--:B------:R-:W-:Y:S01]  /*8ae0*/  FMUL.FTZ R6, R25, R101.reuse ;  /* 0x0000006519067220 */ /* 0x080fe20000410000 */
[----:B------:R-:W-:Y:S01]  /*8af0*/  ISETP.GE.AND P1, PT, R35, R180, PT ;  /* 0x000000b42300720c */ /* 0x000fe20003f26270 */
[----:B------:R-:W-:Y:S01]  /*8b00*/  FMUL.FTZ R27, R27, R101 ;  /* 0x000000651b1b7220 */ /* 0x000fe20000410000 */
[----:B------:R-:W-:Y:S01]  /*8b10*/  ISETP.GT.AND P4, PT, R10, R35, PT ;  /* 0x000000230a00720c */ /* 0x000fe20003f84270 */
[----:B------:R-:W-:Y:S01]  /*8b20*/  VIADD R35, R8, 0xffffff60 ;  /* 0xffffff6008237836 */ /* 0x000fe20000000000 */
[----:B------:R-:W-:Y:S01]  /*8b30*/  ISETP.GT.AND P3, PT, R10, R43, PT ;  /* 0x0000002b0a00720c */ /* 0x000fe20003f64270 */
[----:B------:R-:W4:Y:S01]  /*8b40*/  MUFU.TANH R4, R4 ;  /* 0x0000000400047308 */ /* 0x000f220000002400 */
[----:B-1----:R-:W-:Y:S01]  /*8b50*/  FSEL R12, R12, -INF , !P6 ;  /* 0xff8000000c0c7808 */ /* 0x002fe20007000000 */
[----:B------:R-:W-:Y:S01]  /*8b60*/  VIADD R25, R8, 0xffffff70 ;  /* 0xffffff7008197836 */ /* 0x000fe20000000000 */
[----:B------:R-:W-:Y:S01]  /*8b70*/  FSEL R41, R41, -INF , !P3 ;  /* 0xff80000029297808 */ /* 0x000fe20005800000 */
[----:B------:R-:W-:Y:S01]  /*8b80*/  FMUL.FTZ R20, R20, R101 ;  /* 0x0000006514147220 */ /* 0x000fe20000410000 */
[----:B------:R-:W-:-:S02]  /*8b90*/  ISETP.GT.AND P3, PT, R128, R35, PT ;  /* 0x000000238000720c */ /* 0x000fc40003f64270 */
[----:B------:R-:W-:Y:S01]  /*8ba0*/  ISETP.GE.AND P6, PT, R35, R181, PT ;  /* 0x000000b52300720c */ /* 0x000fe20003fc6270 */
[----:B------:R-:W1:Y:S01]  /*8bb0*/  MUFU.TANH R24, R24 ;  /* 0x0000001800187308 */ /* 0x000e620000002400 */
[----:B------:R-:W-:Y:S02]  /*8bc0*/  FSEL R18, R18, -INF , !P4 ;  /* 0xff80000012127808 */ /* 0x000fe40006000000 */
[----:B------:R-:W-:Y:S02]  /*8bd0*/  FSEL R32, R32, -INF , !P3 ;  /* 0xff80000020207808 */ /* 0x000fe40005800000 */
[----:B------:R-:W-:Y:S02]  /*8be0*/  FSEL R105, R18, -INF , !P1 ;  /* 0xff80000012697808 */ /* 0x000fe40004800000 */
[----:B------:R-:W-:Y:S01]  /*8bf0*/  FSEL R49, R32, -INF , !P6 ;  /* 0xff80000020317808 */ /* 0x000fe20007000000 */
[----:B------:R-:W-:Y:S01]  /*8c00*/  MUFU.TANH R6, R6 ;  /* 0x0000000600067308 */ /* 0x000fe20000002400 */
[----:B------:R-:W-:Y:S01]  /*8c10*/  FSEL R67, R12, -INF , !P5 ;  /* 0xff8000000c437808 */ /* 0x000fe20006800000 */
[----:B------:R-:W-:Y:S01]  /*8c20*/  FMUL.FTZ R12, R26, R101 ;  /* 0x000000651a0c7220 */ /* 0x000fe20000410000 */
[----:B------:R-:W-:-:S02]  /*8c30*/  ISETP.GT.AND P4, PT, R128, R29, PT ;  /* 0x0000001d8000720c */ /* 0x000fc40003f84270 */
[C---:B------:R-:W-:Y:S02]  /*8c40*/  ISETP.GE.AND P3, PT, R29.reuse, R181, PT ;  /* 0x000000b51d00720c */ /* 0x040fe40003f66270 */
[-C--:B------:R-:W-:Y:S01]  /*8c50*/  ISETP.GE.AND P1, PT, R29, R180.reuse, PT ;  /* 0x000000b41d00720c */ /* 0x080fe20003f26270 */
[----:B------:R-:W-:Y:S01]  /*8c60*/  MUFU.TANH R12, R12 ;  /* 0x0000000c000c7308 */ /* 0x000fe20000002400 */
[----:B------:R-:W-:Y:S01]  /*8c70*/  ISETP.GT.AND P6, PT, R10, R29, PT ;  /* 0x0000001d0a00720c */ /* 0x000fe20003fc4270 */
[----:B------:R-:W-:Y:S01]  /*8c80*/  VIADD R29, R8, 0xffffff68 ;  /* 0xffffff68081d7836 */ /* 0x000fe20000000000 */
[----:B------:R-:W-:Y:S02]  /*8c90*/  ISETP.GT.AND P5, PT, R10, R35, PT ;  /* 0x000000230a00720c */ /* 0x000fe40003fa4270 */
[----:B------:R-:W-:Y:S02]  /*8ca0*/  ISETP.GE.AND P2, PT, R43, R180, PT ;  /* 0x000000b42b00720c */ /* 0x000fe40003f46270 */
[----:B------:R-:W-:-:S02]  /*8cb0*/  FSEL R33, R33, -INF , !P5 ;  /* 0xff80000021217808 */ /* 0x000fc40006800000 */
[----:B------:R-:W-:Y:S02]  /*8cc0*/  ISETP.GT.AND P5, PT, R128, R29, PT ;  /* 0x0000001d8000720c */ /* 0x000fe40003fa4270 */
[----:B------:R-:W-:Y:S02]  /*8cd0*/  FSEL R14, R14, -INF , !P4 ;  /* 0xff8000000e0e7808 */ /* 0x000fe40006000000 */
[----:B------:R-:W-:Y:S02]  /*8ce0*/  ISETP.GE.AND P4, PT, R29, R181, PT ;  /* 0x000000b51d00720c */ /* 0x000fe40003f86270 */
[----:B------:R-:W-:Y:S02]  /*8cf0*/  FSEL R34, R34, -INF , !P6 ;  /* 0xff80000022227808 */ /* 0x000fe40007000000 */
[----:B--2---:R-:W-:Y:S02]  /*8d00*/  FSEL R28, R28, -INF , !P5 ;  /* 0xff8000001c1c7808 */ /* 0x004fe40006800000 */
[----:B------:R-:W-:-:S02]  /*8d10*/  ISETP.GT.AND P6, PT, R128, R7, PT ;  /* 0x000000078000720c */ /* 0x000fc40003fc4270 */
[----:B------:R-:W-:Y:S02]  /*8d20*/  FSEL R113, R41, -INF , !P2 ;  /* 0xff80000029717808 */ /* 0x000fe40005000000 */
[----:B------:R-:W-:Y:S02]  /*8d30*/  ISETP.GE.AND P2, PT, R35, R180, PT ;  /* 0x000000b42300720c */ /* 0x000fe40003f46270 */
[----:B------:R-:W-:Y:S01]  /*8d40*/  FSEL R55, R14, -INF , !P3 ;  /* 0xff8000000e377808 */ /* 0x000fe20005800000 */
[----:B------:R-:W-:Y:S01]  /*8d50*/  FMUL.FTZ R14, R22, R101 ;  /* 0x00000065160e7220 */ /* 0x000fe20000410000 */
[----:B------:R-:W-:Y:S02]  /*8d60*/  FSEL R57, R34, -INF , !P1 ;  /* 0xff80000022397808 */ /* 0x000fe40004800000 */
[----:B------:R-:W-:Y:S02]  /*8d70*/  FSEL R51, R28, -INF , !P4 ;  /* 0xff8000001c337808 */ /* 0x000fe40006000000 */
[----:B------:R-:W-:Y:S01]  /*8d80*/  ISETP.GT.AND P3, PT, R10, R29, PT ;  /* 0x0000001d0a00720c */ /* 0x000fe20003f64270 */
[----:B------:R-:W-:Y:S01]  /*8d90*/  MUFU.TANH R14, R14 ;  /* 0x0000000e000e7308 */ /* 0x000fe20000002400 */
[----:B------:R-:W-:-:S02]  /*8da0*/  ISETP.GE.AND P5, PT, R7, R181, PT ;  /* 0x000000b50700720c */ /* 0x000fc40003fa6270 */
[-C--:B------:R-:W-:Y:S02]  /*8db0*/  ISETP.GE.AND P1, PT, R7, R180.reuse, PT ;  /* 0x000000b40700720c */ /* 0x080fe40003f26270 */
[----:B------:R-:W-:Y:S02]  /*8dc0*/  ISETP.GT.AND P4, PT, R10, R7, PT ;  /* 0x000000070a00720c */ /* 0x000fe40003f84270 */
[----:B---3--:R-:W-:Y:S01]  /*8dd0*/  FSEL R16, R16, -INF , !P6 ;  /* 0xff80000010107808 */ /* 0x008fe20007000000 */
[----:B------:R-:W2:Y:S01]  /*8de0*/  MUFU.TANH R7, R27 ;  /* 0x0000001b00077308 */ /* 0x000ea20000002400 */
[----:B------:R-:W-:Y:S02]  /*8df0*/  FSEL R59, R33, -INF , !P2 ;  /* 0xff800000213b7808 */ /* 0x000fe40005000000 */
[----:B------:R-:W-:Y:S02]  /*8e00*/  ISETP.GE.AND P2, PT, R29, R180, PT ;  /* 0x000000b41d00720c */ /* 0x000fe40003f46270 */
[----:B------:R-:W-:-:S02]  /*8e10*/  FSEL R5, R5, -INF , !P3 ;  /* 0xff80000005057808 */ /* 0x000fc40005800000 */
[----:B------:R-:W-:Y:S01]  /*8e20*/  FSEL R47, R16, -INF , !P5 ;  /* 0xff800000102f7808 */ /* 0x000fe20006800000 */
[----:B------:R-:W-:Y:S01]  /*8e30*/  FMUL.FTZ R16, R21, R101 ;  /* 0x0000006515107220 */ /* 0x000fe20000410000 */
[----:B------:R-:W-:Y:S01]  /*8e40*/  ISETP.GT.AND P3, PT, R128, R25, PT ;  /* 0x000000198000720c */ /* 0x000fe20003f64270 */
[----:B------:R-:W-:Y:S01]  /*8e50*/  FMUL.FTZ R101, R23, R101 ;  /* 0x0000006517657220 */ /* 0x000fe20000410000 */
[----:B------:R-:W-:Y:S01]  /*8e60*/  FSEL R53, R5, -INF , !P2 ;  /* 0xff80000005357808 */ /* 0x000fe20005000000 */
[C---:B------:R-:W-:Y:S01]  /*8e70*/  VIADD R23, R8.reuse, 0xffffff79 ;  /* 0xffffff7908177836 */ /* 0x040fe20000000000 */
[C---:B------:R-:W-:Y:S01]  /*8e80*/  ISETP.GE.AND P2, PT, R25.reuse, R181, PT ;  /* 0x000000b51900720c */ /* 0x040fe20003f46270 */
[----:B------:R3:W-:Y:S01]  /*8e90*/  MUFU.TANH R5, R20 ;  /* 0x0000001400057308 */ /* 0x0007e20000002400 */
[----:B------:R-:W-:Y:S01]  /*8ea0*/  ISETP.GE.AND P6, PT, R25, R180, PT ;  /* 0x000000b41900720c */ /* 0x000fe20003fc6270 */
[----:B------:R-:W-:Y:S01]  /*8eb0*/  VIADD R21, R8, 0xffffff78 ;  /* 0xffffff7808157836 */ /* 0x000fe20000000000 */
[----:B------:R-:W-:Y:S01]  /*8ec0*/  ISETP.GT.AND P5, PT, R10, R25, PT ;  /* 0x000000190a00720c */ /* 0x000fe20003fa4270 */
[----:B------:R-:W-:Y:S01]  /*8ed0*/  VIADD R25, R8, 0xffffff71 ;  /* 0xffffff7108197836 */ /* 0x000fe20000000000 */
[----:B----4-:R-:W-:-:S02]  /*8ee0*/  FSEL R45, R4, -INF , !P4 ;  /* 0xff800000042d7808 */ /* 0x010fc40006000000 */
[----:B-1----:R-:W-:Y:S01]  /*8ef0*/  FSEL R24, R24, -INF , !P3 ;  /* 0xff80000018187808 */ /* 0x002fe20005800000 */
[----:B------:R-:W1:Y:S01]  /*8f00*/  MUFU.TANH R4, R16 ;  /* 0x0000001000047308 */ /* 0x000e620000002400 */
[-C--:B------:R-:W-:Y:S02]  /*8f10*/  ISETP.GT.AND P4, PT, R128, R25.reuse, PT ;  /* 0x000000198000720c */ /* 0x080fe40003f84270 */
[----:B------:R-:W-:Y:S02]  /*8f20*/  FSEL R33, R24, -INF , !P2 ;  /* 0xff80000018217808 */ /* 0x000fe40005000000 */
[----:B------:R-:W-:Y:S02]  /*8f30*/  ISETP.GT.AND P2, PT, R10, R25, PT ;  /* 0x000000190a00720c */ /* 0x000fe40003f44270 */
[----:B------:R-:W-:Y:S02]  /*8f40*/  FSEL R45, R45, -INF , !P1 ;  /* 0xff8000002d2d7808 */ /* 0x000fe40004800000 */
[----:B------:R-:W-:Y:S01]  /*8f50*/  ISETP.GE.AND P1, PT, R25, R180, PT ;  /* 0x000000b41900720c */ /* 0x000fe20003f26270 */
[----:B---3--:R-:W-:Y:S01]  /*8f60*/  VIADD R20, R100, 0xfffffffe ;  /* 0xfffffffe64147836 */ /* 0x008fe20000000000 */
[----:B--2---:R-:W-:-:S02]  /*8f70*/  FSEL R7, R7, -INF , !P2 ;  /* 0xff80000007077808 */ /* 0x004fc40005000000 */
[----:B------:R-:W-:Y:S02]  /*8f80*/  FSEL R32, R6, -INF , !P4 ;  /* 0xff80000006207808 */ /* 0x000fe40006000000 */
[----:B------:R-:W2:Y:S01]  /*8f90*/  MUFU.TANH R6, R101 ;  /* 0x0000006500067308 */ /* 0x000ea20000002400 */
[----:B------:R-:W-:Y:S02]  /*8fa0*/  FSEL R41, R7, -INF , !P1 ;  /* 0xff80000007297808 */ /* 0x000fe40004800000 */
[----:B------:R-:W-:Y:S02]  /*8fb0*/  ISETP.GT.AND P1, PT, R128, R23, PT ;  /* 0x000000178000720c */ /* 0x000fe40003f24270 */
[----:B------:R-:W-:Y:S02]  /*8fc0*/  ISETP.GE.AND P3, PT, R25, R181, PT ;  /* 0x000000b51900720c */ /* 0x000fe40003f66270 */
[----:B-1----:R-:W-:Y:S02]  /*8fd0*/  FSEL R4, R4, -INF , !P1 ;  /* 0xff80000004047808 */ /* 0x002fe40004800000 */
[----:B------:R-:W-:-:S02]  /*8fe0*/  ISETP.GT.U32.AND P1, PT, R20, R169, PT ;  /* 0x000000a91400720c */ /* 0x000fc40003f24070 */
[----:B------:R-:W-:Y:S02]  /*8ff0*/  FSEL R12, R12, -INF , !P5 ;  /* 0xff8000000c0c7808 */ /* 0x000fe40006800000 */
[----:B------:R-:W-:Y:S02]  /*9000*/  FSEL R32, R32, -INF , !P3 ;  /* 0xff80000020207808 */ /* 0x000fe40005800000 */
[-C--:B------:R-:W-:Y:S02]  /*9010*/  ISETP.GT.AND P5, PT, R128, R21.reuse, PT ;  /* 0x000000158000720c */ /* 0x080fe40003fa4270 */
[C---:B------:R-:W-:Y:S02]  /*9020*/  ISETP.GT.AND P3, PT, R10.reuse, R21, PT ;  /* 0x000000150a00720c */ /* 0x040fe40003f64270 */
        /* <DEDUP_REMOVED lines=8> */
[----:B--2---:R-:W-:Y:S02]  /*90b0*/  FSEL R6, R6, -INF , !P2 ;  /* 0xff80000006067808 */ /* 0x004fe40005000000 */
        /* <DEDUP_REMOVED lines=13> */
[----:B------:R-:W4:Y:S02]  /*9190*/  LD.E.64 R26, desc[UR4][R2.64+0x20] ;  /* 0x00002004021a7980 */ /* 0x000f24000c101b00 */
        /* <DEDUP_REMOVED lines=18> */
[----:B------:R-:W-:-:S03]  /*92c0*/  ISETP.GE.AND P2, PT, R4, RZ, PT ;  /* 0x000000ff0400720c */ /* 0x000fc60003f46270 */
        /* <DEDUP_REMOVED lines=20> */
[----:B------:R-:W2:Y:S04]  /*9410*/  LD.E R5, desc[UR4][R118.64] ;  /* 0x0000000476057980 */ /* 0x000ea8000c101900 */
[----:B------:R-:W2:Y:S01]  /*9420*/  LD.E R4, desc[UR4][R116.64] ;  /* 0x0000000474047980 */ /* 0x000ea2000c101900 */
[----:B------:R-:W-:-:S04]  /*9430*/  IMAD.IADD R6, R7, 0x1, -R6 ;  /* 0x0000000107067824 */ /* 0x000fc800078e0a06 */
[----:B------:R-:W-:-:S04]  /*9440*/  IMAD R21, R21, R6, -0x80 ;  /* 0xffffff8015157424 */ /* 0x000fc800078e0206 */
[-C--:B---3--:R-:W-:Y:S01]  /*9450*/  IMAD R6, R25, R21.reuse, RZ ;  /* 0x0000001519067224 */ /* 0x088fe200078e02ff */
[----:B------:R-:W-:Y:S01]  /*9460*/  SHF.R.S32.HI R7, RZ, 0x1f, R21 ;  /* 0x0000001fff077819 */ /* 0x000fe20000011415 */
[----:B------:R-:W-:-:S04]  /*9470*/  IMAD.WIDE.U32 R28, R24, R21, RZ ;  /* 0x00000015181c7225 */ /* 0x000fc800078e00ff */
[----:B------:R-:W-:-:S04]  /*9480*/  IMAD R6, R24, R7, R6 ;  /* 0x0000000718067224 */ /* 0x000fc800078e0206 */
[----:B------:R-:W-:Y:S01]  /*9490*/  IMAD.IADD R29, R29, 0x1, R6 ;  /* 0x000000011d1d7824 */ /* 0x000fe200078e0206 */
[----:B--2---:R-:W-:-:S04]  /*94a0*/  IADD3 R5, PT, PT, R5, -R4, RZ ;  /* 0x8000000405057210 */ /* 0x004fc80007ffe0ff */
        /* <DEDUP_REMOVED lines=8> */
.L_x_12945:
        /* <DEDUP_REMOVED lines=8> */
.L_x_12946:
[----:B------:R-:W-:Y:S05]  /*95b0*/  BSYNC.RECONVERGENT B0 ;  /* 0x0000000000007941 */ /* 0x000fea0003800200 */
.L_x_12944:
        /* <DEDUP_REMOVED lines=28> */
.L_x_12943:
[----:B------:R-:W-:Y:S05]  /*9780*/  BSYNC.RECONVERGENT B1 ;  /* 0x0000000000017941 */ /* 0x000fea0003800200 */
.L_x_12942:
[----:B-1----:R-:W2:Y:S01]  /*9790*/  LD.E R29, desc[UR4][R2.64+0xdc] ;  /* 0x0000dc04021d7980 */ /* 0x002ea2000c101900 */
[----:B------:R-:W-:Y:S02]  /*97a0*/  FMNMX3.FTZ R6, R0, R9, R11, !PT ;  /* 0x0000000900067276 */ /* 0x000fe4000781000b */
[----:B------:R-:W-:Y:S01]  /*97b0*/  FMNMX3.FTZ R4, R36, R109, R15, !PT ;  /* 0x0000006d24047276 */ /* 0x000fe2000781000f */
[----:B------:R-:W-:Y:S01]  /*97c0*/  LDSM.16.MT88.4 R24, [R160+0x8000] ;  /* 0x00800000a018783b */ /* 0x000fe20000004200 */
        /* <DEDUP_REMOVED lines=46> */
[C---:B------:R-:W-:Y:S02]  /*9ab0*/  FSETP.NEU.FTZ.AND P0, PT, R22.reuse, -INF , PT ;  /* 0xff8000001600780b */ /* 0x040fe40003f1d000 */
[-CC-:B------:R-:W-:Y:S01]  /*9ac0*/  FFMA.FTZ R60, R9, R29.reuse, -R28.reuse ;  /* 0x0000001d093c7223 */ /* 0x180fe2000001081c */
[-CC-:B------:R-:W-:Y:S01]  /*9ad0*/  FFMA.FTZ R48, R11, R29.reuse, -R28.reuse ;  /* 0x0000001d0b307223 */ /* 0x180fe2000001081c */
[----:B------:R-:W-:Y:S01]  /*9ae0*/  FSEL R5, R22, RZ, P0 ;  /* 0x000000ff16057208 */ /* 0x000fe20000000000 */
[----:B------:R-:W2:Y:S01]  /*9af0*/  LDSM.16.MT88.4 R8, [R160+0x6000] ;  /* 0x00600000a008783b */ /* 0x000ea20000004200 */
[----:B------:R-:W-:Y:S01]  /*9b00*/  FSEL R0, R0, RZ, P0 ;  /* 0x000000ff00007208 */ /* 0x000fe20000000000 */
[-CC-:B------:R-:W-:Y:S01]  /*9b10*/  FFMA.FTZ R6, R149, R29.reuse, -R28.reuse ;  /* 0x0000001d95067223 */ /* 0x180fe2000001081c */
[-C--:B------:R-:W-:Y:S01]  /*9b20*/  FFMA.FTZ R34, R111, R29.reuse, -R28 ;  /* 0x0000001d6f227223 */ /* 0x080fe2000001081c */
[----:B------:R-:W-:Y:S01]  /*9b30*/  FADD.FTZ R12, R36, -R5 ;  /* 0x80000005240c7221 */ /* 0x000fe20000010000 */
[----:B------:R-:W-:Y:S01]  /*9b40*/  MUFU.EX2 R60, R60 ;  /* 0x0000003c003c7308 */ /* 0x000fe20000000800 */
[-CC-:B------:R-:W-:Y:S01]  /*9b50*/  FFMA.FTZ R149, R109, R29.reuse, -R0.reuse ;  /* 0x0000001d6d957223 */ /* 0x180fe20000010800 */
[-CC-:B------:R-:W-:Y:S01]  /*9b60*/  FFMA.FTZ R50, R15, R29.reuse, -R0.reuse ;  /* 0x0000001d0f327223 */ /* 0x180fe20000010800 */
[----:B------:R-:W-:Y:S01]  /*9b70*/  FMUL.FTZ R64, R29, R12 ;  /* 0x0000000c1d407220 */ /* 0x000fe20000410000 */
[-CC-:B------:R-:W-:Y:S01]  /*9b80*/  FFMA.FTZ R109, R13, R29.reuse, -R0.reuse ;  /* 0x0000001d0d6d7223 */ /* 0x180fe20000010800 */
[-CC-:B------:R-:W-:Y:S01]  /*9b90*/  FFMA.FTZ R36, R215, R29.reuse, -R0.reuse ;  /* 0x0000001dd7247223 */ /* 0x180fe20000010800 */
[----:B------:R-:W3:Y:S01]  /*9ba0*/  MUFU.EX2 R48, R48 ;  /* 0x0000003000307308 */ /* 0x000ee20000000800 */
[----:B------:R-:W4:Y:S01]  /*9bb0*/  LDSM.16.MT88.4 R12, [R156+0x6000] ;  /* 0x006000009c0c783b */ /* 0x000f220000004200 */
[-C--:B-1----:R-:W-:Y:S01]  /*9bc0*/  FMUL.FTZ R98, R98, R62.reuse ;  /* 0x0000003e62627220 */ /* 0x082fe20000410000 */
        /* <DEDUP_REMOVED lines=11> */
[----:B---3--:R-:W-:Y:S01]  /*9c80*/  F2FP.BF16.F32.PACK_AB R5, R48, R60 ;  /* 0x0000003c3005723e */ /* 0x008fe200000010ff */
[-C--:B------:R-:W-:Y:S01]  /*9c90*/  FMUL.FTZ R83, R83, R62.reuse ;  /* 0x0000003e53537220 */ /* 0x080fe20000410000 */
[----:B------:R-:W3:Y:S01]  /*9ca0*/  MUFU.EX2 R50, R50 ;  /* 0x0000003200327308 */ /* 0x000ee20000000800 */
[-C--:B------:R-:W-:Y:S01]  /*9cb0*/  FMUL.FTZ R78, R78, R62.reuse ;  /* 0x0000003e4e4e7220 */ /* 0x080fe20000410000 */
[-C--:B------:R-:W-:Y:S01]  /*9cc0*/  FMUL.FTZ R79, R79, R62.reuse ;  /* 0x0000003e4f4f7220 */ /* 0x080fe20000410000 */
[-C--:B------:R-:W-:Y:S01]  /*9cd0*/  FFMA.FTZ R44, R107, R29.reuse, -R0 ;  /* 0x0000001d6b2c7223 */ /* 0x080fe20000010800 */
[----:B------:R-:W5:Y:S01]  /*9ce0*/  MUFU.EX2 R64, R64 ;  /* 0x0000004000407308 */ /* 0x000f620000000800 */
[--C-:B------:R-:W-:Y:S01]  /*9cf0*/  FFMA.FTZ R117, R207, R29, -R28.reuse ;  /* 0x0000001dcf757223 */ /* 0x100fe2000001081c */
[----:B-1----:R-:W-:Y:S01]  /*9d00*/  F2FP.BF16.F32.PACK_AB R7, R34, R111 ;  /* 0x0000006f2207723e */ /* 0x002fe200000010ff */
[-CC-:B------:R-:W-:Y:S01]  /*9d10*/  FFMA.FTZ R46, R211, R29.reuse, -R28.reuse ;  /* 0x0000001dd32e7223 */ /* 0x180fe2000001081c */
[----:B------:R-:W-:Y:S01]  /*9d20*/  MUFU.EX2 R109, R109 ;  /* 0x0000006d006d7308 */ /* 0x000fe20000000800 */
[-CC-:B------:R-:W-:Y:S01]  /*9d30*/  FFMA.FTZ R101, R209, R29.reuse, -R28.reuse ;  /* 0x0000001dd1657223 */ /* 0x180fe2000001081c */
[-C--:B------:R-:W-:Y:S01]  /*9d40*/  FFMA.FTZ R42, R213, R29.reuse, -R28 ;  /* 0x0000001dd52a7223 */ /* 0x080fe2000001081c */
[-CC-:B------:R-:W-:Y:S01]  /*9d50*/  FFMA.FTZ R119, R17, R29.reuse, -R0.reuse ;  /* 0x0000001d11777223 */ /* 0x180fe20000010800 */
[----:B------:R-:W1:Y:S01]  /*9d60*/  MUFU.EX2 R36, R36 ;  /* 0x0000002400247308 */ /* 0x000e620000000800 */
[--C-:B------:R-:W-:Y:S01]  /*9d70*/  FFMA.FTZ R107, R19, R29, -R0.reuse ;  /* 0x0000001d136b7223 */ /* 0x100fe20000010800 */
[----:B---3--:R-:W-:Y:S01]  /*9d80*/  F2FP.BF16.F32.PACK_AB R4, R50, R149 ;  /* 0x000000953204723e */ /* 0x008fe200000010ff */
[--C-:B------:R-:W-:Y:S01]  /*9d90*/  FFMA.FTZ R40, R205, R29, -R0.reuse ;  /* 0x0000001dcd287223 */ /* 0x100fe20000010800 */
[----:B------:R-:W-:Y:S01]  /*9da0*/  MUFU.EX2 R117, R117 ;  /* 0x0000007500757308 */ /* 0x000fe20000000800 */
[----:B------:R-:W-:Y:S01]  /*9db0*/  FMUL.FTZ R74, R74, R62 ;  /* 0x0000003e4a4a7220 */ /* 0x000fe20000410000 */
[-C--:B-----5:R-:W-:Y:S01]  /*9dc0*/  FMUL.FTZ R96, R96, R64.reuse ;  /* 0x0000004060607220 */ /* 0x0a0fe20000410000 */
        /* <DEDUP_REMOVED lines=11> */
[----:B------:R-:W-:Y:S01]  /*9e80*/  FMUL.FTZ R77, R77, R64 ;  /* 0x000000404d4d7220 */ /* 0x000fe20000410000 */
[----:B------:R-:W-:Y:S01]  /*9e90*/  MUFU.EX2 R46, R46 ;  /* 0x0000002e002e7308 */ /* 0x000fe20000000800 */
[----:B------:R-:W-:Y:S01]  /*9ea0*/  FMUL.FTZ R75, R75, R62 ;  /* 0x0000003e4b4b7220 */ /* 0x000fe20000410000 */
[C---:B--2---:R-:W-:Y:S01]  /*9eb0*/  HMMA.16816.F32.BF16 R96, R4.reuse, R8, R96 ;  /* 0x000000080460723c */ /* 0x044fe20000041860 */
[-C--:B------:R-:W-:Y:S01]  /*9ec0*/  FMUL.FTZ R72, R72, R64.reuse ;  /* 0x0000004048487220 */ /* 0x080fe20000410000 */
[----:B------:R-:W-:Y:S01]  /*9ed0*/  MUFU.EX2 R101, R101 ;  /* 0x0000006500657308 */ /* 0x000fe20000000800 */
[----:B------:R-:W-:Y:S01]  /*9ee0*/  FMUL.FTZ R73, R73, R64 ;  /* 0x0000004049497220 */ /* 0x000fe20000410000 */
[-C--:B------:R-:W-:Y:S01]  /*9ef0*/  FMUL.FTZ R70, R70, R62.reuse ;  /* 0x0000003e46467220 */ /* 0x080fe20000410000 */
[----:B------:R-:W-:Y:S01]  /*9f00*/  FMUL.FTZ R71, R71, R62 ;  /* 0x0000003e47477220 */ /* 0x000fe20000410000 */
[----:B------:R-:W-:Y:S01]  /*9f10*/  MUFU.EX2 R42, R42 ;  /* 0x0000002a002a7308 */ /* 0x000fe20000000800 */
[-C--:B------:R-:W-:Y:S01]  /*9f20*/  FMUL.FTZ R68, R68, R64.reuse ;  /* 0x0000004044447220 */ /* 0x080fe20000410000 */
[C---:B------:R-:W-:Y:S01]  /*9f30*/  HMMA.16816.F32.BF16 R92, R4.reuse, R10, R92 ;  /* 0x0000000a045c723c */ /* 0x040fe2000004185c */
[----:B------:R-:W1:Y:S01]  /*9f40*/  LDSM.16.MT88.4 R8, [R103+0x6000] ;  /* 0x006000006708783b */ /* 0x000e620000004200 */
[----:B------:R-:W-:Y:S01]  /*9f50*/  MUFU.EX2 R119, R119 ;  /* 0x0000007700777308 */ /* 0x000fe20000000800 */
[-C--:B------:R-:W-:Y:S01]  /*9f60*/  FMUL.FTZ R69, R69, R64.reuse ;  /* 0x0000004045457220 */ /* 0x080fe20000410000 */
[-C--:B------:R-:W-:Y:S01]  /*9f70*/  FFMA.FTZ R58, R141, R29.reuse, -R0 ;  /* 0x0000001d8d3a7223 */ /* 0x080fe20000010800 */
[----:B------:R-:W-:Y:S01]  /*9f80*/  LDSM.16.MT88.4 R16, [R156+0x6800] ;  /* 0x006800009c10783b */ /* 0x000fe20000004200 */
[----:B------:R-:W2:Y:S01]  /*9f90*/  MUFU.EX2 R44, R44 ;  /* 0x0000002c002c7308 */ /* 0x000ea20000000800 */
[-C--:B------:R-:W-:Y:S01]  /*9fa0*/  FFMA.FTZ R56, R147, R29.reuse, -R28 ;  /* 0x0000001d93387223 */ /* 0x080fe2000001081c */
[C---:B----4-:R-:W-:Y:S01]  /*9fb0*/  HMMA.16816.F32.BF16 R88, R4.reuse, R12, R88 ;  /* 0x0000000c0458723c */ /* 0x050fe20000041858 */
[-CC-:B------:R-:W-:Y:S01]  /*9fc0*/  FFMA.FTZ R141, R201, R29.reuse, -R0.reuse ;  /* 0x0000001dc98d7223 */ /* 0x180fe20000010800 */
[----:B------:R-:W-:Y:S01]  /*9fd0*/  MUFU.EX2 R107, R107 ;  /* 0x0000006b006b7308 */ /* 0x000fe20000000800 */
[-C--:B------:R-:W-:Y:S01]  /*9fe0*/  FFMA.FTZ R54, R199, R29.reuse, -R0 ;  /* 0x0000001dc7367223 */ /* 0x080fe20000010800 */
[-CC-:B------:R-:W-:Y:S01]  /*9ff0*/  FFMA.FTZ R52, R197, R29.reuse, -R28.reuse ;  /* 0x0000001dc5347223 */ /* 0x180fe2000001081c */
[-CC-:B------:R-:W-:Y:S01]  /*a000*/  FFMA.FTZ R203, R203, R29.reuse, -R28.reuse ;  /* 0x0000001dcbcb7223 */ /* 0x180fe2000001081c */
[----:B------:R-:W3:Y:S01]  /*a010*/  MUFU.EX2 R40, R40 ;  /* 0x0000002800287308 */ /* 0x000ee20000000800 */
[-C--:B------:R-:W-:Y:S01]  /*a020*/  FFMA.FTZ R108, R185, R29.reuse, -R28 ;  /* 0x0000001db96c7223 */ /* 0x080fe2000001081c */
[C---:B------:R-:W-:Y:S01]  /*a030*/  HMMA.16816.F32.BF16 R84, R4.reuse, R14, R84 ;  /* 0x0000000e0454723c */ /* 0x040fe20000041854 */
[----:B------:R-:W4:Y:S01]  /*a040*/  LDSM.16.MT88.4 R12, [R102+0x6000] ;  /* 0x00600000660c783b */ /* 0x000f220000004200 */
[----:B------:R-:W-:Y:S01]  /*a050*/  MUFU.EX2 R56, R56 ;  /* 0x0000003800387308 */ /* 0x000fe20000000800 */
[-C--:B------:R-:W-:Y:S01]  /*a060*/  FFMA.FTZ R106, R153, R29.reuse, -R0 ;  /* 0x0000001d996a7223 */ /* 0x080fe20000010800 */
[-C--:B------:R-:W-:Y:S01]  /*a070*/  FFMA.FTZ R187, R187, R29.reuse, -R28 ;  /* 0x0000001dbbbb7223 */ /* 0x080fe2000001081c */
[-CC-:B------:R-:W-:Y:S01]  /*a080*/  FFMA.FTZ R185, R151, R29.reuse, -R0.reuse ;  /* 0x0000001d97b97223 */ /* 0x180fe20000010800 */
[----:B------:R-:W-:Y:S01]  /*a090*/  MUFU.EX2 R58, R58 ;  /* 0x0000003a003a7308 */ /* 0x000fe20000000800 */
[-CC-:B------:R-:W-:Y:S01]  /*a0a0*/  FFMA.FTZ R153, R155, R29.reuse, -R0.reuse ;  /* 0x0000001d9b997223 */ /* 0x180fe20000010800 */
[-C--:B------:R-:W-:Y:S01]  /*a0b0*/  FFMA.FTZ R104, R189, R29.reuse, -R0 ;  /* 0x0000001dbd687223 */ /* 0x080fe20000010800 */
[-CC-:B------:R-:W-:Y:S01]  /*a0c0*/  FFMA.FTZ R66, R193, R29.reuse, -R28.reuse ;  /* 0x0000001dc1427223 */ /* 0x180fe2000001081c */
[----:B------:R-:W-:Y:S01]  /*a0d0*/  MUFU.EX2 R141, R141 ;  /* 0x0000008d008d7308 */ /* 0x000fe20000000800 */
[-C--:B------:R-:W-:Y:S01]  /*a0e0*/  FFMA.FTZ R195, R195, R29.reuse, -R28 ;  /* 0x0000001dc3c37223 */ /* 0x080fe2000001081c */
[-C--:B------:R-:W-:Y:S01]  /*a0f0*/  FFMA.FTZ R116, R125, R29.reuse, -R0 ;  /* 0x0000001d7d747223 */ /* 0x080fe20000010800 */
[-CC-:B------:R-:W-:Y:S01]  /*a100*/  FFMA.FTZ R129, R129, R29.reuse, -R28.reuse ;  /* 0x0000001d81817223 */ /* 0x180fe2000001081c */
[----:B------:R-:W5:Y:S01]  /*a110*/  MUFU.EX2 R54, R54 ;  /* 0x0000003600367308 */ /* 0x000f620000000800 */
[-CC-:B------:R-:W-:Y:S01]  /*a120*/  FFMA.FTZ R110, R139, R29.reuse, -R28.reuse ;  /* 0x0000001d8b6e7223 */ /* 0x180fe2000001081c */
[-C--:B------:R-:W-:Y:S01]  /*a130*/  FFMA.FTZ R112, R137, R29.reuse, -R28 ;  /* 0x0000001d89707223 */ /* 0x080fe2000001081c */
[-CC-:B------:R-:W-:Y:S01]  /*a140*/  FFMA.FTZ R127, R127, R29.reuse, -R0.reuse ;  /* 0x0000001d7f7f7223 */ /* 0x180fe20000010800 */
[----:B------:R-:W-:Y:S01]  /*a150*/  MUFU.EX2 R52, R52 ;  /* 0x0000003400347308 */ /* 0x000fe20000000800 */
[-CC-:B------:R-:W-:Y:S01]  /*a160*/  FFMA.FTZ R125, R133, R29.reuse, -R0.reuse ;  /* 0x0000001d857d7223 */ /* 0x180fe20000010800 */
[-C--:B------:R-:W-:Y:S01]  /*a170*/  FFMA.FTZ R114, R135, R29.reuse, -R0 ;  /* 0x0000001d87727223 */ /* 0x080fe20000010800 */
[-C--:B------:R-:W-:Y:S01]  /*a180*/  FFMA.FTZ R123, R123, R29.reuse, -R28 ;  /* 0x0000001d7b7b7223 */ /* 0x080fe2000001081c */
[----:B------:R-:W-:Y:S01]  /*a190*/  MUFU.EX2 R187, R187 ;  /* 0x000000bb00bb7308 */ /* 0x000fe20000000800 */
[----:B------:R-:W-:Y:S01]  /*a1a0*/  FFMA.FTZ R149, R192, R64, R149 ;  /* 0x00000040c0957223 */ /* 0x000fe20000010095 */
[----:B------:R-:W-:Y:S01]  /*a1b0*/  FFMA.FTZ R191, R191, R62, R60 ;  /* 0x0000003ebfbf7223 */ /* 0x000fe2000001003c */
[C---:B-1----:R-:W-:Y:S01]  /*a1c0*/  HMMA.16816.F32.BF16 R80, R4.reuse, R8, R80 ;  /* 0x000000080450723c */ /* 0x042fe20000041850 */
[----:B------:R-:W-:Y:S01]  /*a1d0*/  MUFU.EX2 R108, R108 ;  /* 0x0000006c006c7308 */ /* 0x000fe20000000800 */
[-CC-:B------:R-:W-:Y:S01]  /*a1e0*/  FFMA.FTZ R64, R63, R29.reuse, -R0.reuse ;  /* 0x0000001d3f407223 */ /* 0x180fe20000010800 */
[-CC-:B------:R-:W-:Y:S01]  /*a1f0*/  FFMA.FTZ R62, R65, R29.reuse, -R0.reuse ;  /* 0x0000001d413e7223 */ /* 0x180fe20000010800 */
[-CC-:B------:R-:W-:Y:S01]  /*a200*/  FFMA.FTZ R63, R61, R29.reuse, -R0.reuse ;  /* 0x0000001d3d3f7223 */ /* 0x180fe20000010800 */
[----:B------:R-:W-:Y:S01]  /*a210*/  MUFU.EX2 R151, R195 ;  /* 0x000000c300977308 */ /* 0x000fe20000000800 */
[-C--:B------:R-:W-:Y:S01]  /*a220*/  FFMA.FTZ R60, R67, R29.reuse, -R0 ;  /* 0x0000001d433c7223 */ /* 0x080fe20000010800 */
[-CC-:B------:R-:W-:Y:S01]  /*a230*/  FFMA.FTZ R121, R121, R29.reuse, -R28.reuse ;  /* 0x0000001d79797223 */ /* 0x180fe2000001081c */
[C---:B------:R-:W-:Y:S01]  /*a240*/  HMMA.16816.F32.BF16 R76, R4.reuse, R10, R76 ;  /* 0x0000000a044c723c */ /* 0x040fe2000004184c */
[----:B------:R-:W1:Y:S01]  /*a250*/  LDSM.16.MT88.4 R8, [R160+0x6800] ;  /* 0x00680000a008783b */ /* 0x000e620000004200 */
[----:B------:R-:W-:Y:S01]  /*a260*/  MUFU.EX2 R185, R185 ;  /* 0x000000b900b97308 */ /* 0x000fe20000000800 */
[-C--:B------:R-:W-:Y:S01]  /*a270*/  FFMA.FTZ R115, R115, R29.reuse, -R28 ;  /* 0x0000001d73737223 */ /* 0x080fe2000001081c */
[-C--:B------:R-:W-:Y:S01]  /*a280*/  FFMA.FTZ R118, R51, R29.reuse, -R0 ;  /* 0x0000001d33767223 */ /* 0x080fe20000010800 */
        /* <DEDUP_REMOVED lines=11> */
[----:B------:R-:W-:-:S02]  /*a340*/  F2FP.BF16.F32.PACK_AB R5, R46, R117 ;  /* 0x000000752e05723e */ /* 0x000fc400000010ff */
[----:B---3--:R-:W-:Y:S01]  /*a350*/  F2FP.BF16.F32.PACK_AB R6, R40, R107 ;  /* 0x0000006b2806723e */ /* 0x008fe200000010ff */
[----:B------:R-:W-:Y:S01]  /*a360*/  MUFU.EX2 R129, R129 ;  /* 0x0000008100817308 */ /* 0x000fe20000000800 */
[----:B------:R-:W-:Y:S02]  /*a370*/  F2FP.BF16.F32.PACK_AB R7, R42, R101 ;  /* 0x000000652a07723e */ /* 0x000fe400000010ff */
[----:B------:R-:W-:Y:S01]  /*a380*/  @P0 IADD3 R188, PT, PT, R100, -0x3, RZ ;  /* 0xfffffffd64bc0810 */ /* 0x000fe20007ffe0ff */
[----:B------:R-:W-:Y:S04]  /*a390*/  MUFU.EX2 R110, R110 ;  /* 0x0000006e006e7308 */ /* 0x000fe80000000800 */
[C---:B------:R-:W-:Y:S01]  /*a3a0*/  HMMA.16816.F32.BF16 R88, R4.reuse, R16, R88 ;  /* 0x000000100458723c */ /* 0x040fe20000041858 */
[----:B------:R-:W-:Y:S04]  /*a3b0*/  MUFU.EX2 R112, R112 ;  /* 0x0000007000707308 */ /* 0x000fe80000000800 */
        /* <DEDUP_REMOVED lines=11> */
[----:B------:R2:W-:Y:S02]  /*a470*/  MUFU.EX2 R61, R64 ;  /* 0x00000040003d7308 */ /* 0x0005e40000000800 */
[C---:B----4-:R-:W-:Y:S02]  /*a480*/  HMMA.16816.F32.BF16 R80, R4.reuse, R12, R80 ;  /* 0x0000000c0450723c */ /* 0x050fe40000041850 */
[----:B------:R-:W-:Y:S04]  /*a490*/  MUFU.EX2 R63, R63 ;  /* 0x0000003f003f7308 */ /* 0x000fe80000000800 */
[----:B------:R-:W-:Y:S02]  /*a4a0*/  MUFU.EX2 R60, R60 ;  /* 0x0000003c003c7308 */ /* 0x000fe40000000800 */
[----:B------:R-:W-:Y:S01]  /*a4b0*/  HMMA.16816.F32.BF16 R76, R4, R14, R76 ;  /* 0x0000000e044c723c */ /* 0x000fe2000004184c */
[----:B------:R-:W3:Y:S01]  /*a4c0*/  LDSM.16.MT88.4 R12, [R160+0x7000] ;  /* 0x00700000a00c783b */ /* 0x000ee20000004200 */
[----:B------:R-:W-:Y:S01]  /*a4d0*/  MUFU.EX2 R118, R118 ;  /* 0x0000007600767308 */ /* 0x000fe20000000800 */
[----:B--2---:R-:W-:-:S06]  /*a4e0*/  FFMA.FTZ R64, R55, R29, -R0 ;  /* 0x0000001d37407223 */ /* 0x004fcc0000010800 */
[----:B------:R-:W-:Y:S01]  /*a4f0*/  MUFU.EX2 R64, R64 ;  /* 0x0000004000407308 */ /* 0x000fe20000000800 */
[C---:B-1----:R-:W-:Y:S01]  /*a500*/  HMMA.16816.F32.BF16 R72, R4.reuse, R8, R72 ;  /* 0x000000080448723c */ /* 0x042fe20000041848 */
[-C--:B------:R-:W-:Y:S01]  /*a510*/  FFMA.FTZ R8, R145, R29.reuse, -R28 ;  /* 0x0000001d91087223 */ /* 0x080fe2000001081c */
[----:B------:R-:W-:Y:S02]  /*a520*/  FFMA.FTZ R145, R143, R29, -R0 ;  /* 0x0000001d8f917223 */ /* 0x000fe40000010800 */
[----:B------:R-:W1:Y:S04]  /*a530*/  MUFU.EX2 R143, R203 ;  /* 0x000000cb008f7308 */ /* 0x000e680000000800 */
[----:B------:R-:W2:Y:S01]  /*a540*/  MUFU.EX2 R147, R8 ;  /* 0x0000000800937308 */ /* 0x000ea20000000800 */
[----:B------:R-:W-:Y:S01]  /*a550*/  HMMA.16816.F32.BF16 R68, R4, R10, R68 ;  /* 0x0000000a0444723c */ /* 0x000fe20000041844 */
[----:B-----5:R-:W-:-:S02]  /*a560*/  F2FP.BF16.F32.PACK_AB R6, R54, R141 ;  /* 0x0000008d3606723e */ /* 0x020fc400000010ff */
[----:B------:R-:W4:Y:S01]  /*a570*/  MUFU.EX2 R145, R145 ;  /* 0x0000009100917308 */ /* 0x000f220000000800 */
[----:B-1----:R-:W-:Y:S02]  /*a580*/  F2FP.BF16.F32.PACK_AB R7, R52, R143 ;  /* 0x0000008f3407723e */ /* 0x002fe400000010ff */
[----:B--2---:R-:W-:Y:S01]  /*a590*/  F2FP.BF16.F32.PACK_AB R5, R56, R147 ;  /* 0x000000933805723e */ /* 0x004fe200000010ff */
[----:B------:R-:W1:Y:S01]  /*a5a0*/  LDSM.16.MT88.4 R8, [R102+0x7000] ;  /* 0x007000006608783b */ /* 0x000e620000004200 */
        /* <DEDUP_REMOVED lines=21> */
[----:B------:R-:W-:-:S02]  /*a700*/  F2FP.BF16.F32.PACK_AB R8, R116, R127 ;  /* 0x0000007f7408723e */ /* 0x000fc400000010ff */
[----:B------:R-:W-:-:S05]  /*a710*/  F2FP.BF16.F32.PACK_AB R9, R110, R129 ;  /* 0x000000816e09723e */ /* 0x000fca00000010ff */
[----:B------:R-:W-:Y:S01]  /*a720*/  HMMA.16816.F32.BF16 R68, R4, R10, R68 ;  /* 0x0000000a0444723c */ /* 0x000fe20000041844 */
[----:B------:R-:W-:Y:S02]  /*a730*/  F2FP.BF16.F32.PACK_AB R10, R114, R125 ;  /* 0x0000007d720a723e */ /* 0x000fe400000010ff */
[----:B------:R-:W-:-:S05]  /*a740*/  F2FP.BF16.F32.PACK_AB R11, R123, R112 ;  /* 0x000000707b0b723e */ /* 0x000fca00000010ff */
[C---:B--2---:R-:W-:Y:S08]  /*a750*/  HMMA.16816.F32.BF16 R96, R4.reuse, R12, R96 ;  /* 0x0000000c0460723c */ /* 0x044ff00000041860 */
[----:B------:R-:W-:Y:S01]  /*a760*/  HMMA.16816.F32.BF16 R92, R4, R14, R92 ;  /* 0x0000000e045c723c */ /* 0x000fe2000004185c */
[----:B------:R-:W1:Y:S07]  /*a770*/  LDSM.16.MT88.4 R12, [R103+0x7800] ;  /* 0x00780000670c783b */ /* 0x000e6e0000004200 */
[----:B---3--:R-:W-:Y:S01]  /*a780*/  HMMA.16816.F32.BF16 R88, R8, R16, R88 ;  /* 0x000000100858723c */ /* 0x008fe20000041858 */
[----:B------:R-:W-:-:S02]  /*a790*/  FADD.FTZ R16, R48, R191 ;  /* 0x000000bf30107221 */ /* 0x000fc40000010000 */
[----:B------:R-:W-:Y:S02]  /*a7a0*/  MUFU.EX2 R48, R121 ;  /* 0x0000007900307308 */ /* 0x000fe40000000800 */
[----:B------:R-:W-:-:S03]  /*a7b0*/  FADD.FTZ R111, R111, R16 ;  /* 0x000000106f6f7221 */ /* 0x000fc60000010000 */
[----:B------:R-:W-:Y:S01]  /*a7c0*/  HMMA.16816.F32.BF16 R96, R8, R24, R96 ;  /* 0x000000180860723c */ /* 0x000fe20000041860 */
[----:B------:R-:W-:-:S04]  /*a7d0*/  FADD.FTZ R34, R34, R111 ;  /* 0x0000006f22227221 */ /* 0x000fc80000010000 */
[----:B------:R-:W-:Y:S01]  /*a7e0*/  FADD.FTZ R117, R117, R34 ;  /* 0x0000002275757221 */ /* 0x000fe20000010000 */
[----:B------:R-:W-:Y:S02]  /*a7f0*/  FFMA.FTZ R34, R41, R29, -R28 ;  /* 0x0000001d29227223 */ /* 0x000fe4000001081c */
[C---:B------:R-:W-:Y:S01]  /*a800*/  HMMA.16816.F32.BF16 R92, R8.reuse, R26, R92 ;  /* 0x0000001a085c723c */ /* 0x040fe2000004185c */
[----:B------:R-:W-:Y:S01]  /*a810*/  LDSM.16.MT88.4 R24, [R160+0x8800] ;  /* 0x00880000a018783b */ /* 0x000fe20000004200 */
[----:B------:R-:W-:Y:S01]  /*a820*/  FADD.FTZ R46, R46, R117 ;  /* 0x000000752e2e7221 */ /* 0x000fe20000010000 */
[----:B------:R-:W-:Y:S03]  /*a830*/  MUFU.EX2 R41, R43 ;  /* 0x0000002b00297308 */ /* 0x000fe60000000800 */
[----:B------:R-:W-:Y:S01]  /*a840*/  FADD.FTZ R101, R101, R46 ;  /* 0x0000002e65657221 */ /* 0x000fe20000010000 */
[----:B------:R-:W-:Y:S01]  /*a850*/  MUFU.EX2 R34, R34 ;  /* 0x0000002200227308 */ /* 0x000fe20000000800 */
[----:B------:R-:W-:Y:S01]  /*a860*/  HMMA.16816.F32.BF16 R84, R8, R18, R84 ;  /* 0x000000120854723c */ /* 0x000fe20000041854 */
[----:B------:R-:W-:Y:S01]  /*a870*/  LDSM.16.MT88.4 R16, [R102+0x8800] ;  /* 0x008800006610783b */ /* 0x000fe20000004200 */
[----:B------:R-:W-:-:S04]  /*a880*/  FADD.FTZ R42, R42, R101 ;  /* 0x000000652a2a7221 */ /* 0x000fc80000010000 */
[----:B------:R-:W-:Y:S02]  /*a890*/  FADD.FTZ R147, R147, R42 ;  /* 0x0000002a93937221 */ /* 0x000fe40000010000 */
[----:B-1----:R-:W-:Y:S02]  /*a8a0*/  HMMA.16816.F32.BF16 R80, R4, R12, R80 ;  /* 0x0000000c0450723c */ /* 0x002fe40000041850 */
[----:B------:R-:W-:-:S04]  /*a8b0*/  FADD.FTZ R56, R56, R147 ;  /* 0x0000009338387221 */ /* 0x000fc80000010000 */
[----:B------:R-:W-:Y:S02]  /*a8c0*/  FADD.FTZ R143, R143, R56 ;  /* 0x000000388f8f7221 */ /* 0x000fe40000010000 */
[----:B------:R-:W-:Y:S01]  /*a8d0*/  HMMA.16816.F32.BF16 R76, R4, R14, R76 ;  /* 0x0000000e044c723c */ /* 0x000fe2000004184c */
[----:B------:R-:W1:Y:S01]  /*a8e0*/  LDSM.16.MT88.4 R12, [R103+0x8000] ;  /* 0x00800000670c783b */ /* 0x000e620000004200 */
[----:B------:R-:W-:-:S03]  /*a8f0*/  FADD.FTZ R52, R52, R143 ;  /* 0x0000008f34347221 */ /* 0x000fc60000010000 */
[----:B------:R-:W2:Y:S01]  /*a900*/  LDSM.16.MT88.4 R4, [R102+0x8000] ;  /* 0x008000006604783b */ /* 0x000ea20000004200 */
[----:B------:R-:W-:-:S04]  /*a910*/  FADD.FTZ R187, R187, R52 ;  /* 0x00000034bbbb7221 */ /* 0x000fc80000010000 */
[----:B------:R-:W-:-:S04]  /*a920*/  FADD.FTZ R108, R108, R187 ;  /* 0x000000bb6c6c7221 */ /* 0x000fc80000010000 */
[----:B------:R-:W-:-:S04]  /*a930*/  FADD.FTZ R151, R151, R108 ;  /* 0x0000006c97977221 */ /* 0x000fc80000010000 */
[----:B------:R-:W-:-:S04]  /*a940*/  FADD.FTZ R66, R66, R151 ;  /* 0x0000009742427221 */ /* 0x000fc80000010000 */
[----:B------:R-:W-:-:S04]  /*a950*/  FADD.FTZ R129, R129, R66 ;  /* 0x0000004281817221 */ /* 0x000fc80000010000 */
[----:B------:R-:W-:-:S04]  /*a960*/  FADD.FTZ R129, R110, R129 ;  /* 0x000000816e817221 */ /* 0x000fc80000010000 */
[----:B------:R-:W-:-:S04]  /*a970*/  FADD.FTZ R112, R112, R129 ;  /* 0x0000008170707221 */ /* 0x000fc80000010000 */
[----:B------:R-:W-:Y:S01]  /*a980*/  FADD.FTZ R123, R123, R112 ;  /* 0x000000707b7b7221 */ /* 0x000fe20000010000 */
[C---:B-1----:R-:W-:Y:S08]  /*a990*/  HMMA.16816.F32.BF16 R80, R8.reuse, R12, R80 ;  /* 0x0000000c0850723c */ /* 0x042ff00000041850 */
[C---:B------:R-:W-:Y:S01]  /*a9a0*/  HMMA.16816.F32.BF16 R76, R8.reuse, R14, R76 ;  /* 0x0000000e084c723c */ /* 0x040fe2000004184c */
[----:B------:R-:W1:Y:S07]  /*a9b0*/  LDSM.16.MT88.4 R12, [R156+0x8800] ;  /* 0x008800009c0c783b */ /* 0x000e6e0000004200 */
[----:B--2---:R-:W-:Y:S01]  /*a9c0*/  HMMA.16816.F32.BF16 R72, R8, R4, R72 ;  /* 0x000000040848723c */ /* 0x004fe20000041848 */
[----:B------:R-:W-:Y:S01]  /*a9d0*/  FADD.FTZ R4, R50, R149 ;  /* 0x0000009532047221 */ /* 0x000fe20000010000 */
[-CC-:B------:R-:W-:Y:S01]  /*a9e0*/  FFMA.FTZ R50, R105, R29.reuse, -R28.reuse ;  /* 0x0000001d69327223 */ /* 0x180fe2000001081c */
[----:B------:R-:W-:-:S02]  /*a9f0*/  FFMA.FTZ R5, R113, R29, -R28 ;  /* 0x0000001d71057223 */ /* 0x000fc4000001081c */
[----:B------:R-:W2:Y:S01]  /*aa00*/  MUFU.EX2 R113, R115 ;  /* 0x0000007300717308 */ /* 0x000ea20000000800 */
[----:B------:R-:W-:Y:S01]  /*aa10*/  FADD.FTZ R109, R109, R4 ;  /* 0x000000046d6d7221 */ /* 0x000fe20000010000 */
[----:B------:R-:W-:Y:S01]  /*aa20*/  F2FP.BF16.F32.PACK_AB R4, R61, R62 ;  /* 0x0000003e3d04723e */ /* 0x000fe200000010ff */
[----:B------:R-:W-:Y:S01]  /*aa30*/  HMMA.16816.F32.BF16 R68, R8, R6, R68 ;  /* 0x000000060844723c */ /* 0x000fe20000041844 */
[----:B------:R-:W3:Y:S01]  /*aa40*/  LDSM.16.MT88.4 R8, [R103+0x8800] ;  /* 0x008800006708783b */ /* 0x000ee20000004200 */
[----:B------:R2:W-:Y:S01]  /*aa50*/  MUFU.EX2 R105, R5 ;  /* 0x0000000500697308 */ /* 0x0005e20000000800 */
[----:B------:R-:W-:Y:S01]  /*aa60*/  F2FP.BF16.F32.PACK_AB R6, R60, R63 ;  /* 0x0000003f3c06723e */ /* 0x000fe200000010ff */
[----:B------:R-:W-:Y:S02]  /*aa70*/  FADD.FTZ R36, R36, R109 ;  /* 0x0000006d24247221 */ /* 0x000fe40000010000 */
[----:B------:R-:W4:Y:S02]  /*aa80*/  MUFU.EX2 R50, R50 ;  /* 0x0000003200327308 */ /* 0x000f240000000800 */
[----:B------:R-:W-:Y:S01]  /*aa90*/  FADD.FTZ R119, R119, R36 ;  /* 0x0000002477777221 */ /* 0x000fe20000010000 */
[----:B------:R-:W-:-:S03]  /*aaa0*/  FFMA.FTZ R36, R30, R29, -R0 ;  /* 0x0000001d1e247223 */ /* 0x000fc60000010800 */
[----:B------:R-:W-:Y:S01]  /*aab0*/  FADD.FTZ R44, R44, R119 ;  /* 0x000000772c2c7221 */ /* 0x000fe20000010000 */
[----:B--2---:R-:W-:-:S03]  /*aac0*/  F2FP.BF16.F32.PACK_AB R5, R113, R48 ;  /* 0x000000307105723e */ /* 0x004fc600000010ff */
[----:B------:R-:W-:Y:S01]  /*aad0*/  FADD.FTZ R107, R107, R44 ;  /* 0x0000002c6b6b7221 */ /* 0x000fe20000010000 */
[-CC-:B------:R-:W-:Y:S01]  /*aae0*/  FFMA.FTZ R44, R32, R29.reuse, -R0.reuse ;  /* 0x0000001d202c7223 */ /* 0x180fe20000010800 */
[----:B------:R-:W-:Y:S01]  /*aaf0*/  FFMA.FTZ R32, R31, R29, -R0 ;  /* 0x0000001d1f207223 */ /* 0x000fe20000010800 */
[----:B----4-:R-:W-:Y:S01]  /*ab00*/  F2FP.BF16.F32.PACK_AB R7, R50, R105 ;  /* 0x000000693207723e */ /* 0x010fe200000010ff */
[----:B------:R-:W-:Y:S01]  /*ab10*/  FADD.FTZ R40, R40, R107 ;  /* 0x0000006b28287221 */ /* 0x000fe20000010000 */
[----:B------:R-:W-:Y:S01]  /*ab20*/  FADD.FTZ R48, R48, R123 ;  /* 0x0000007b30307221 */ /* 0x000fe20000010000 */
[----:B------:R-:W-:Y:S02]  /*ab30*/  MUFU.EX2 R30, R32 ;  /* 0x00000020001e7308 */ /* 0x000fe40000000800 */
        /* <DEDUP_REMOVED lines=15> */
[----:B------:R-:W2:Y:S01]  /*ac30*/  LDSM.16.MT88.4 R8, [R156+0x9000] ;  /* 0x009000009c08783b */ /* 0x000ea20000004200 */
[----:B------:R-:W-:-:S04]  /*ac40*/  FADD.FTZ R104, R104, R153 ;  /* 0x0000009968687221 */ /* 0x000fc80000010000 */
[----:B------:R-:W-:Y:S02]  /*ac50*/  FADD.FTZ R127, R127, R104 ;  /* 0x000000687f7f7221 */ /* 0x000fe40000010000 */
[C---:B------:R-:W-:Y:S01]  /*ac60*/  HMMA.16816.F32.BF16 R92, R4.reuse, R26, R92 ;  /* 0x0000001a045c723c */ /* 0x040fe2000004185c */
[-CC-:B------:R-:W-:Y:S01]  /*ac70*/  FFMA.FTZ R27, R49, R29.reuse, -R0.reuse ;  /* 0x0000001d311b7223 */ /* 0x180fe20000010800 */
[-C--:B------:R-:W-:Y:S01]  /*ac80*/  FFMA.FTZ R49, R47, R29.reuse, -R0 ;  /* 0x0000001d2f317223 */ /* 0x080fe20000010800 */
[-CC-:B------:R-:W-:Y:S01]  /*ac90*/  FFMA.FTZ R26, R53, R29.reuse, -R28.reuse ;  /* 0x0000001d351a7223 */ /* 0x180fe2000001081c */
[-CC-:B------:R-:W-:Y:S01]  /*aca0*/  FFMA.FTZ R47, R45, R29.reuse, -R28.reuse ;  /* 0x0000001d2d2f7223 */ /* 0x180fe2000001081c */
[----:B------:R-:W-:Y:S01]  /*acb0*/  FADD.FTZ R116, R116, R127 ;  /* 0x0000007f74747221 */ /* 0x000fe20000010000 */
[----:B------:R-:W3:Y:S02]  /*acc0*/  MUFU.EX2 R45, R49 ;  /* 0x00000031002d7308 */ /* 0x000ee40000000800 */
[----:B------:R-:W-:Y:S01]  /*acd0*/  HMMA.16816.F32.BF16 R96, R4, R24, R96 ;  /* 0x000000180460723c */ /* 0x000fe20000041860 */
[-CC-:B------:R-:W-:Y:S01]  /*ace0*/  FFMA.FTZ R24, R59, R29.reuse, -R28.reuse ;  /* 0x0000001d3b187223 */ /* 0x180fe2000001081c */
[-CC-:B------:R-:W-:Y:S01]  /*acf0*/  FFMA.FTZ R25, R57, R29.reuse, -R28.reuse ;  /* 0x0000001d39197223 */ /* 0x180fe2000001081c */
[----:B------:R-:W-:Y:S01]  /*ad00*/  MUFU.EX2 R26, R26 ;  /* 0x0000001a001a7308 */ /* 0x000fe20000000800 */
[----:B------:R-:W-:Y:S01]  /*ad10*/  FFMA.FTZ R28, R23, R29, -R28 ;  /* 0x0000001d171c7223 */ /* 0x000fe2000001081c */
[----:B------:R-:W-:-:S02]  /*ad20*/  FADD.FTZ R125, R125, R116 ;  /* 0x000000747d7d7221 */ /* 0x000fc40000010000 */
[----:B------:R-:W-:Y:S01]  /*ad30*/  MUFU.EX2 R24, R24 ;  /* 0x0000001800187308 */ /* 0x000fe20000000800 */
[C---:B------:R-:W-:Y:S01]  /*ad40*/  HMMA.16816.F32.BF16 R72, R4.reuse, R16, R72 ;  /* 0x000000100448723c */ /* 0x040fe20000041848 */
[----:B------:R-:W-:Y:S02]  /*ad50*/  FADD.FTZ R125, R114, R125 ;  /* 0x0000007d727d7221 */ /* 0x000fe40000010000 */
[----:B------:R-:W4:Y:S02]  /*ad60*/  MUFU.EX2 R25, R25 ;  /* 0x0000001900197308 */ /* 0x000f240000000800 */
[----:B------:R-:W-:Y:S02]  /*ad70*/  FADD.FTZ R62, R62, R125 ;  /* 0x0000007d3e3e7221 */ /* 0x000fe40000010000 */
[----:B------:R-:W5:Y:S01]  /*ad80*/  MUFU.EX2 R27, R27 ;  /* 0x0000001b001b7308 */ /* 0x000f620000000800 */
[----:B------:R-:W-:Y:S01]  /*ad90*/  HMMA.16816.F32.BF16 R68, R4, R18, R68 ;  /* 0x000000120444723c */ /* 0x000fe20000041844 */
[----:B------:R-:W2:Y:S01]  /*ada0*/  LDSM.16.MT88.4 R16, [R103+0x9000] ;  /* 0x009000006710783b */ /* 0x000ea20000004200 */
[----:B---3--:R-:W-:Y:S01]  /*adb0*/  F2FP.BF16.F32.PACK_AB R6, R45, R118 ;  /* 0x000000762d06723e */ /* 0x008fe200000010ff */
[----:B------:R-:W3:Y:S01]  /*adc0*/  MUFU.EX2 R47, R47 ;  /* 0x0000002f002f7308 */ /* 0x000ee20000000800 */
[----:B------:R-:W-:-:S03]  /*add0*/  FADD.FTZ R62, R61, R62 ;  /* 0x0000003e3d3e7221 */ /* 0x000fc60000010000 */
[----:B------:R1:W-:Y:S01]  /*ade0*/  MUFU.EX2 R23, R36 ;  /* 0x0000002400177308 */ /* 0x0003e20000000800 */
[----:B------:R-:W-:Y:S01]  /*adf0*/  FADD.FTZ R63, R63, R62 ;  /* 0x0000003e3f3f7221 */ /* 0x000fe20000010000 */
[C---:B----4-:R-:W-:Y:S01]  /*ae00*/  F2FP.BF16.F32.PACK_AB R5, R25.reuse, R24 ;  /* 0x000000181905723e */ /* 0x050fe200000010ff */
[----:B------:R-:W-:Y:S01]  /*ae10*/  FADD.FTZ R24, R24, R105 ;  /* 0x0000006918187221 */ /* 0x000fe20000010000 */
[----:B------:R-:W-:Y:S01]  /*ae20*/  MUFU.EX2 R28, R28 ;  /* 0x0000001c001c7308 */ /* 0x000fe20000000800 */
[----:B------:R-:W-:Y:S01]  /*ae30*/  FADD.FTZ R60, R60, R63 ;  /* 0x0000003f3c3c7221 */ /* 0x000fe20000010000 */
[----:B-----5:R-:W-:Y:S01]  /*ae40*/  F2FP.BF16.F32.PACK_AB R4, R64, R27 ;  /* 0x0000001b4004723e */ /* 0x020fe200000010ff */
[----:B------:R-:W-:Y:S02]  /*ae50*/  FADD.FTZ R25, R25, R24 ;  /* 0x0000001819197221 */ /* 0x000fe40000010000 */
[----:B------:R-:W-:Y:S01]  /*ae60*/  FADD.FTZ R27, R27, R60 ;  /* 0x0000003c1b1b7221 */ /* 0x000fe20000010000 */
[----:B---3--:R-:W-:Y:S01]  /*ae70*/  F2FP.BF16.F32.PACK_AB R7, R47, R26 ;  /* 0x0000001a2f07723e */ /* 0x008fe200000010ff */
[----:B------:R-:W-:-:S02]  /*ae80*/  FADD.FTZ R26, R26, R25 ;  /* 0x000000191a1a7221 */ /* 0x000fc40000010000 */
[----:B------:R-:W-:Y:S01]  /*ae90*/  FADD.FTZ R27, R64, R27 ;  /* 0x0000001b401b7221 */ /* 0x000fe20000010000 */
[-C--:B-1----:R-:W-:Y:S01]  /*aea0*/  MOV R36, R22.reuse ;  /* 0x0000001600247202 */ /* 0x082fe20000000f00 */
[----:B------:R-:W-:Y:S01]  /*aeb0*/  FADD.FTZ R26, R47, R26 ;  /* 0x0000001a2f1a7221 */ /* 0x000fe20000010000 */
[----:B------:R-:W-:Y:S01]  /*aec0*/  @P0 MOV R36, R22 ;  /* 0x0000001600240202 */ /* 0x000fe20000000f00 */
[----:B------:R-:W-:Y:S01]  /*aed0*/  HMMA.16816.F32.BF16 R96, R4, R12, R96 ;  /* 0x0000000c0460723c */ /* 0x000fe20000041860 */
[----:B------:R-:W-:-:S04]  /*aee0*/  FADD.FTZ R118, R118, R27 ;  /* 0x0000001b76767221 */ /* 0x000fc80000010000 */
[----:B------:R-:W-:-:S03]  /*aef0*/  FADD.FTZ R118, R45, R118 ;  /* 0x000000762d767221 */ /* 0x000fc60000010000 */
[C---:B------:R-:W-:Y:S01]  /*af00*/  HMMA.16816.F32.BF16 R92, R4.reuse, R14, R92 ;  /* 0x0000000e045c723c */ /* 0x040fe2000004185c */
[----:B------:R-:W1:Y:S07]  /*af10*/  LDSM.16.MT88.4 R12, [R102+0x9000] ;  /* 0x00900000660c783b */ /* 0x000e6e0000004200 */
[C---:B--2---:R-:W-:Y:S08]  /*af20*/  HMMA.16816.F32.BF16 R88, R4.reuse, R8, R88 ;  /* 0x000000080458723c */ /* 0x044ff00000041858 */
[C---:B------:R-:W-:Y:S01]  /*af30*/  HMMA.16816.F32.BF16 R84, R4.reuse, R10, R84 ;  /* 0x0000000a0454723c */ /* 0x040fe20000041854 */
[----:B------:R-:W2:Y:S07]  /*af40*/  LDSM.16.MT88.4 R8, [R160+0x9800] ;  /* 0x00980000a008783b */ /* 0x000eae0000004200 */
[----:B------:R-:W-:Y:S01]  /*af50*/  HMMA.16816.F32.BF16 R80, R4, R16, R80 ;  /* 0x000000100450723c */ /* 0x000fe20000041850 */
        /* <DEDUP_REMOVED lines=15> */
[----:B------:R-:W-:Y:S01]  /*b050*/  FADD.FTZ R34, R34, R41 ;  /* 0x0000002922227221 */ /* 0x000fe20000010000 */
[----:B------:R-:W-:Y:S01]  /*b060*/  MOV R26, R20 ;  /* 0x00000014001a7202 */ /* 0x000fe20000000f00 */
[----:B------:R-:W-:Y:S01]  /*b070*/  FADD.FTZ R31, R0, R31 ;  /* 0x0000001f001f7221 */ /* 0x000fe20000010000 */
[-C--:B------:R-:W-:Y:S01]  /*b080*/  MOV R0, R21.reuse ;  /* 0x0000001500007202 */ /* 0x080fe20000000f00 */
[----:B------:R-:W-:Y:S01]  /*b090*/  FADD.FTZ R33, R33, R34 ;  /* 0x0000002221217221 */ /* 0x000fe20000010000 */
[----:B------:R-:W-:Y:S01]  /*b0a0*/  @P0 MOV R0, R21 ;  /* 0x0000001500000202 */ /* 0x000fe20000000f00 */
        /* <DEDUP_REMOVED lines=14> */
.L_x_12938:
[----:B------:R-:W-:-:S07]  /*b190*/  IADD3 R188, PT, PT, R26, -0x1, RZ ;  /* 0xffffffff1abc7810 */ /* 0x000fce0007ffe0ff */
.L_x_12947:
[----:B------:R-:W-:Y:S05]  /*b1a0*/  BSYNC B2 ;  /* 0x0000000000027941 */ /* 0x000fea0003800000 */
.L_x_12937:
        /* <DEDUP_REMOVED lines=14> */
.L_x_12955:
        /* <DEDUP_REMOVED lines=77> */
.L_x_12950:
[----:B------:R-:W-:Y:S05]  /*b760*/  BSYNC.RECONVERGENT B0 ;  /* 0x0000000000007941 */ /* 0x000fea0003800200 */
.L_x_12949:
        /* <DEDUP_REMOVED lines=24> */
[----:B------:R1:W-:Y:S01]  /*b8f0*/  LDGSTS.E.BYPASS.LTC128B.128 [R177+0x8800], desc[UR4][R194.64] ;  /* 0x08800000c2b17fae */ /* 0x0003e2000b981a04 */
[----:B------:R-:W-:Y:S07]  /*b900*/  ISETP.GT.AND P0, PT, R188, R169, PT ;  /* 0x000000a9bc00720c */ /* 0x000fee0003f04270 */
[----:B------:R2:W-:Y:S08]  /*b910*/  LDGSTS.E.BYPASS.LTC128B.128 [R177+0x9000], desc[UR4][R204.64] ;  /* 0x09000000ccb17fae */ /* 0x0005f0000b981a04 */
[----:B------:R3:W-:Y:S08]  /*b920*/  LDGSTS.E.BYPASS.LTC128B.128 [R177+0x9800], desc[UR4][R206.64] ;  /* 0x09800000ceb17fae */ /* 0x0007f0000b981a04 */
[----:B------:R-:W-:Y:S08]  /*b930*/  LDSM.16.M88.4 R104, [R165] ;  /* 0x00000000a568783b */ /* 0x000ff00000000200 */
[----:B------:R-:W4:Y:S08]  /*b940*/  LDSM.16.M88.4 R108, [R164+0x2000] ;  /* 0x00200000a46c783b */ /* 0x000f300000000200 */
[----:B------:R-:W5:Y:S08]  /*b950*/  LDSM.16.M88.4 R112, [R164+0x2800] ;  /* 0x00280000a470783b */ /* 0x000f700000000200 */
[----:B------:R-:W1:Y:S08]  /*b960*/  LDSM.16.M88.4 R116, [R164+0x3000] ;  /* 0x00300000a474783b */ /* 0x000e700000000200 */
[----:B------:R-:W2:Y:S08]  /*b970*/  LDSM.16.M88.4 R120, [R164+0x3800] ;  /* 0x00380000a478783b */ /* 0x000eb00000000200 */
[----:B------:R-:W3:Y:S08]  /*b980*/  LDSM.16.M88.4 R124, [R164+0x4000] ;  /* 0x00400000a47c783b */ /* 0x000ef00000000200 */
[----:B------:R-:W3:Y:S08]  /*b990*/  LDSM.16.M88.4 R128, [R164+0x4800] ;  /* 0x00480000a480783b */ /* 0x000ef00000000200 */
[----:B------:R-:W3:Y:S08]  /*b9a0*/  LDSM.16.M88.4 R132, [R164+0x5000] ;  /* 0x00500000a484783b */ /* 0x000ef00000000200 */
[----:B------:R-:W3:Y:S08]  /*b9b0*/  LDSM.16.M88.4 R136, [R164+0x5800] ;  /* 0x00580000a488783b */ /* 0x000ef00000000200 */
[----:B------:R-:W-:Y:S08]  /*b9c0*/  LDSM.16.M88.4 R140, [R163] ;  /* 0x00000000a38c783b */ /* 0x000ff00000000200 */
[----:B------:R-:W3:Y:S08]  /*b9d0*/  LDSM.16.M88.4 R144, [R159+0x2000] ;  /* 0x002000009f90783b */ /* 0x000ef00000000200 */
[----:B------:R-:W3:Y:S04]  /*b9e0*/  LD.E R0, desc[UR4][R2.64+0x18c] ;  /* 0x00018c0402007980 */ /* 0x000ee8000c101900 */
[----:B------:R-:W3:Y:S08]  /*b9f0*/  LDSM.16.M88.4 R148, [R159+0x2800] ;  /* 0x002800009f94783b */ /* 0x000ef00000000200 */
[----:B------:R-:W0:Y:S08]  /*ba00*/  LDGDEPBAR ;  /* 0x00000000000079af */ /* 0x000e300000000000 */
[----:B------:R-:W3:Y:S01]  /*ba10*/  LDSM.16.M88.4 R152, [R159+0x3000] ;  /* 0x003000009f98783b */ /* 0x000ee20000000200 */
        /* <DEDUP_REMOVED lines=292> */
.L_x_12954:
[----:B------:R-:W-:Y:S05]  /*cc60*/  BSYNC.RECONVERGENT B0 ;  /* 0x0000000000007941 */ /* 0x000fea0003800200 */
.L_x_12953:
        /* <DEDUP_REMOVED lines=27> */
.L_x_12952:
[----:B------:R-:W-:Y:S05]  /*ce20*/  BSYNC.RECONVERGENT B1 ;  /* 0x0000000000017941 */ /* 0x000fea0003800200 */
.L_x_12951:
[CC--:B------:R-:W-:Y:S01]  /*ce30*/  ISETP.GE.AND P4, PT, R190.reuse, R187.reuse, PT ;  /* 0x000000bbbe00720c */ /* 0x0c0fe20003f86270 */
[C---:B-1----:R-:W-:Y:S01]  /*ce40*/  VIADD R0, R190.reuse, 0xffffffc0 ;  /* 0xffffffc0be007836 */ /* 0x042fe20000000000 */
[----:B------:R-:W-:Y:S01]  /*ce50*/  P2R R20, PR, RZ, 0x4 ;  /* 0x00000004ff147803 */ /* 0x000fe20000000000 */
[C---:B------:R-:W-:Y:S01]  /*ce60*/  VIADD R22, R190.reuse, 0xffffffe1 ;  /* 0xffffffe1be167836 */ /* 0x040fe20000000000 */
[----:B------:R-:W-:Y:S01]  /*ce70*/  FSEL R153, R225, -INF , P4 ;  /* 0xff800000e1997808 */ /* 0x000fe20002000000 */
[----:B--2---:R-:W-:Y:S01]  /*ce80*/  VIADD R14, R190, 0xfffffff1 ;  /* 0xfffffff1be0e7836 */ /* 0x004fe20000000000 */
[----:B------:R-:W-:Y:S01]  /*ce90*/  ISETP.GE.AND P1, PT, R0, R187, PT ;  /* 0x000000bb0000720c */ /* 0x000fe20003f26270 */
[----:B------:R-:W-:Y:S01]  /*cea0*/  VIADD R12, R190, 0xfffffff9 ;  /* 0xfffffff9be0c7836 */ /* 0x000fe20000000000 */
[----:B------:R-:W-:Y:S01]  /*ceb0*/  ISETP.GE.AND P3, PT, R0, R181, PT ;  /* 0x000000b50000720c */ /* 0x000fe20003f66270 */
[C---:B------:R-:W-:Y:S01]  /*cec0*/  VIADD R42, R190.reuse, 0xffffffc9 ;  /* 0xffffffc9be2a7836 */ /* 0x040fe20000000000 */
[----:B------:R-:W-:Y:S01]  /*ced0*/  FSEL R31, R193, -INF , P1 ;  /* 0xff800000c11f7808 */ /* 0x000fe20000800000 */
[C---:B------:R-:W-:Y:S01]  /*cee0*/  VIADD R30, R190.reuse, 0xffffffd0 ;  /* 0xffffffd0be1e7836 */ /* 0x040fe20000000000 */
[----:B------:R-:W-:Y:S01]  /*cef0*/  P2R R45, PR, RZ, 0x8 ;  /* 0x00000008ff2d7803 */ /* 0x000fe20000000000 */
        /* <DEDUP_REMOVED lines=76> */
[----:B------:R-:W-:Y:S01]  /*d3c0*/  ISETP.GE.AND P2, PT, R0, R180, PT ;  /* 0x000000b40000720c */ /* 0x000fe20003f46270 */
[----:B------:R-:W-:Y:S01]  /*d3d0*/  VIADD R0, R190, 0x19 ;  /* 0x00000019be007836 */ /* 0x000fe20000000000 */
        /* <DEDUP_REMOVED lines=13> */
[----:B------:R-:W-:Y:S02]  /*d4b0*/  FSEL R135, R234, -INF , P4 ;  /* 0xff800000ea877808 */ /* 0x000fe40002000000 */
[----:B------:R-:W-:Y:S02]  /*d4c0*/  FSEL R131, R238, -INF , P1 ;  /* 0xff800000ee837808 */ /* 0x000fe40000800000 */
[CC--:B------:R-:W-:Y:S02]  /*d4d0*/  ISETP.GE.AND P4, PT, R26.reuse, R181.reuse, PT ;  /* 0x000000b51a00720c */ /* 0x0c0fe40003f86270 */
[----:B------:R-:W-:Y:S01]  /*d4e0*/  ISETP.GE.AND P2, PT, R26, R180, PT ;  /* 0x000000b41a00720c */ /* 0x000fe20003f46270 */
[----:B------:R-:W-:Y:S01]  /*d4f0*/  VIADD R26, R190, 0x20 ;  /* 0x00000020be1a7836 */ /* 0x000fe20000000000 */
[----:B------:R-:W-:Y:S02]  /*d500*/  FSEL R133, R237, -INF , P0 ;  /* 0xff800000ed857808 */ /* 0x000fe40000000000 */
[-C--:B------:R-:W-:Y:S02]  /*d510*/  ISETP.GE.AND P1, PT, R5, R186.reuse, PT ;  /* 0x000000ba0500720c */ /* 0x080fe40003f26270 */
[----:B------:R-:W-:Y:S02]  /*d520*/  ISETP.GE.AND P0, PT, R6, R186, PT ;  /* 0x000000ba0600720c */ /* 0x000fe40003f06270 */
[----:B------:R-:W-:Y:S02]  /*d530*/  P2R R52, PR, RZ, 0x4 ;  /* 0x00000004ff347803 */ /* 0x000fe40000000000 */
[----:B------:R-:W-:Y:S02]  /*d540*/  FSEL R61, R236, -INF , P1 ;  /* 0xff800000ec3d7808 */ /* 0x000fe40000800000 */
        /* <DEDUP_REMOVED lines=10> */
[----:B------:R-:W-:Y:S02]  /*d5f0*/  ISETP.GE.AND P0, PT, R4, R186, PT ;  /* 0x000000ba0400720c */ /* 0x000fe40003f06270 */
[----:B------:R-:W-:Y:S02]  /*d600*/  ISETP.GE.AND P6, PT, R30, R180, PT ;  /* 0x000000b41e00720c */ /* 0x000fe40003fc6270 */
[----:B------:R-:W-:Y:S02]  /*d610*/  FSEL R127, R239, -INF , P0 ;  /* 0xff800000ef7f7808 */ /* 0x000fe40000000000 */
[----:B------:R-:W-:Y:S02]  /*d620*/  ISETP.GE.AND P0, PT, R0, R186, PT ;  /* 0x000000ba0000720c */ /* 0x000fe40003f06270 */
[----:B------:R-:W-:Y:S02]  /*d630*/  ISETP.GE.AND P5, PT, R41, R180, PT ;  /* 0x000000b42900720c */ /* 0x000fe40003fa6270 */
[----:B------:R-:W-:Y:S02]  /*d640*/  FSEL R43, R240, -INF , P0 ;  /* 0xff800000f02b7808 */ /* 0x000fe40000000000 */
[----:B------:R-:W-:Y:S01]  /*d650*/  ISETP.GE.AND P0, PT, R42, R181, PT ;  /* 0x000000b52a00720c */ /* 0x000fe20003f06270 */
[----:B------:R-:W-:Y:S01]  /*d660*/  VIADD R42, R190, 0x28 ;  /* 0x00000028be2a7836 */ /* 0x000fe20000000000 */
[----:B------:R-:W-:Y:S02]  /*d670*/  P2R R48, PR, RZ, 0x2 ;  /* 0x00000002ff307803 */ /* 0x000fe40000000000 */
[----:B------:R-:W-:Y:S02]  /*d680*/  P2R R56, PR, RZ, 0x1 ;  /* 0x00000001ff387803 */ /* 0x000fe40000000000 */
[----:B------:R-:W-:Y:S02]  /*d690*/  ISETP.GE.AND P0, PT, R42, R187, PT ;  /* 0x000000bb2a00720c */ /* 0x000fe40003f06270 */
[----:B------:R-:W-:Y:S02]  /*d6a0*/  P2R R47, PR, RZ, 0x20 ;  /* 0x00000020ff2f7803 */ /* 0x000fe40000000000 */
[----:B------:R-:W-:Y:S02]  /*d6b0*/  FSEL R121, R246, -INF , P0 ;  /* 0xff800000f6797808 */ /* 0x000fe40000000000 */
[----:B------:R-:W-:Y:S01]  /*d6c0*/  ISETP.GE.AND P0, PT, R30, R181, PT ;  /* 0x000000b51e00720c */ /* 0x000fe20003f06270 */
[----:B------:R-:W-:Y:S01]  /*d6d0*/  VIADD R30, R190, 0x29 ;  /* 0x00000029be1e7836 */ /* 0x000fe20000000000 */
[----:B------:R-:W-:Y:S02]  /*d6e0*/  ISETP.NE.AND P5, PT, R48, RZ, PT ;  /* 0x000000ff3000720c */ /* 0x000fe40003fa5270 */
[----:B------:R-:W-:Y:S02]  /*d6f0*/  P2R R51, PR, RZ, 0x1 ;  /* 0x00000001ff337803 */ /* 0x000fe40000000000 */
[----:B------:R-:W-:Y:S02]  /*d700*/  ISETP.GE.AND P0, PT, R30, R187, PT ;  /* 0x000000bb1e00720c */ /* 0x000fe40003f06270 */
[----:B------:R-:W-:Y:S02]  /*d710*/  P2R R48, PR, RZ, 0x20 ;  /* 0x00000020ff307803 */ /* 0x000fe40000000000 */
[----:B------:R-:W-:Y:S02]  /*d720*/  FSEL R119, R248, -INF , P0 ;  /* 0xff800000f8777808 */ /* 0x000fe40000000000 */
[-C--:B------:R-:W-:Y:S02]  /*d730*/  ISETP.GE.AND P0, PT, R26, R186.reuse, PT ;  /* 0x000000ba1a00720c */ /* 0x080fe40003f06270 */
[----:B------:R-:W-:Y:S02]  /*d740*/  ISETP.NE.AND P5, PT, R49, RZ, PT ;  /* 0x000000ff3100720c */ /* 0x000fe40003fa5270 */
[----:B------:R-:W-:Y:S02]  /*d750*/  FSEL R117, R244, -INF , P0 ;  /* 0xff800000f4757808 */ /* 0x000fe40000000000 */
[-C--:B------:R-:W-:Y:S02]  /*d760*/  ISETP.GE.AND P0, PT, R190, R181.reuse, PT ;  /* 0x000000b5be00720c */ /* 0x080fe40003f06270 */
[----:B------:R-:W-:Y:S02]  /*d770*/  P2R R49, PR, RZ, 0x20 ;  /* 0x00000020ff317803 */ /* 0x000fe40000000000 */
[----:B------:R-:W-:Y:S02]  /*d780*/  FSEL R153, R153, -INF , !P0 ;  /* 0xff80000099997808 */ /* 0x000fe40004000000 */
[----:B------:R-:W-:Y:S02]  /*d790*/  ISETP.GE.AND P0, PT, R32, R186, PT ;  /* 0x000000ba2000720c */ /* 0x000fe40003f06270 */
[----:B------:R-:W-:Y:S02]  /*d7a0*/  P2R R54, PR, RZ, 0x10 ;  /* 0x00000010ff367803 */ /* 0x000fe40000000000 */
[----:B------:R-:W-:Y:S02]  /*d7b0*/  FSEL R115, R243, -INF , P0 ;  /* 0xff800000f3737808 */ /* 0x000fe40000000000 */
[-C--:B------:R-:W-:Y:S02]  /*d7c0*/  ISETP.GE.AND P0, PT, R41, R181.reuse, PT ;  /* 0x000000b52900720c */ /* 0x080fe40003f06270 */
[----:B------:R-:W-:Y:S02]  /*d7d0*/  P2R R46, PR, RZ, 0x40 ;  /* 0x00000040ff2e7803 */ /* 0x000fe40000000000 */
[----:B------:R-:W-:Y:S02]  /*d7e0*/  P2R R41, PR, RZ, 0x1 ;  /* 0x00000001ff297803 */ /* 0x000fe40000000000 */
[----:B------:R-:W-:Y:S02]  /*d7f0*/  ISETP.GE.AND P6, PT, R28, R181, PT ;  /* 0x000000b51c00720c */ /* 0x000fe40003fc6270 */
[----:B------:R-:W-:Y:S01]  /*d800*/  ISETP.NE.AND P5, PT, R41, RZ, PT ;  /* 0x000000ff2900720c */ /* 0x000fe20003fa5270 */
[----:B------:R-:W-:Y:S01]  /*d810*/  VIADD R41, R190, 0x30 ;  /* 0x00000030be297836 */ /* 0x000fe20000000000 */
[-C--:B------:R-:W-:Y:S01]  /*d820*/  ISETP.GE.AND P4, PT, R28, R180.reuse, PT ;  /* 0x000000b41c00720c */ /* 0x080fe20003f86270 */
[----:B------:R-:W-:Y:S01]  /*d830*/  VIADD R28, R190, 0x31 ;  /* 0x00000031be1c7836 */ /* 0x000fe20000000000 */
[----:B------:R-:W-:Y:S02]  /*d840*/  P2R R50, PR, RZ, 0x20 ;  /* 0x00000020ff327803 */ /* 0x000fe40000000000 */
[----:B------:R-:W-:Y:S02]  /*d850*/  ISETP.NE.AND P5, PT, R51, RZ, PT ;  /* 0x000000ff3300720c */ /* 0x000fe40003fa5270 */
[-C--:B------:R-:W-:Y:S02]  /*d860*/  ISETP.GE.AND P0, PT, R41, R187.reuse, PT ;  /* 0x000000bb2900720c */ /* 0x080fe40003f06270 */
[----:B------:R-:W-:Y:S02]  /*d870*/  P2R R51, PR, RZ, 0x20 ;  /* 0x00000020ff337803 */ /* 0x000fe40000000000 */
[----:B------:R-:W-:Y:S02]  /*d880*/  ISETP.NE.AND P5, PT, R52, RZ, PT ;  /* 0x000000ff3400720c */ /* 0x000fe40003fa5270 */
[----:B------:R-:W-:Y:S02]  /*d890*/  FSEL R105, R249, -INF , P0 ;  /* 0xff800000f9697808 */ /* 0x000fe40000000000 */
[----:B------:R-:W-:Y:S02]  /*d8a0*/  ISETP.GE.AND P0, PT, R190, R180, PT ;  /* 0x000000b4be00720c */ /* 0x000fe40003f06270 */
[----:B------:R-:W-:Y:S02]  /*d8b0*/  P2R R52, PR, RZ, 0x20 ;  /* 0x00000020ff347803 */ /* 0x000fe40000000000 */
[----:B------:R-:W-:Y:S02]  /*d8c0*/  ISETP.NE.AND P5, PT, R44, RZ, PT ;  /* 0x000000ff2c00720c */ /* 0x000fe40003fa5270 */
[----:B------:R-:W-:Y:S02]  /*d8d0*/  FSEL R145, R145, -INF , !P0 ;  /* 0xff80000091917808 */ /* 0x000fe40004000000 */
[----:B------:R-:W-:Y:S02]  /*d8e0*/  ISETP.GE.AND P0, PT, R28, R187, PT ;  /* 0x000000bb1c00720c */ /* 0x000fe40003f06270 */
[----:B------:R-:W-:Y:S02]  /*d8f0*/  P2R R44, PR, RZ, 0x20 ;  /* 0x00000020ff2c7803 */ /* 0x000fe40000000000 */
[----:B------:R-:W-:Y:S02]  /*d900*/  ISETP.NE.AND P5, PT, R56, RZ, PT ;  /* 0x000000ff3800720c */ /* 0x000fe40003fa5270 */
[----:B------:R-:W-:Y:S02]  /*d910*/  P2R R58, PR, RZ, 0x4 ;  /* 0x00000004ff3a7803 */ /* 0x000fe40000000000 */
[----:B------:R-:W-:Y:S01]  /*d920*/  FSEL R106, R34, -INF , P0 ;  /* 0xff800000226a7808 */ /* 0x000fe20000000000 */
[----:B------:R-:W-:Y:S01]  /*d930*/  VIADD R34, R190, 0x39 ;  /* 0x00000039be227836 */ /* 0x000fe20000000000 */
        /* <DEDUP_REMOVED lines=8> */
[----:B------:R-:W-:Y:S02]  /*d9c0*/  ISETP.GE.AND P0, PT, R39, R181, PT ;  /* 0x000000b52700720c */ /* 0x000fe40003f06270 */
[----:B------:R-:W-:Y:S02]  /*d9d0*/  P2R R54, PR, RZ, 0x20 ;  /* 0x00000020ff367803 */ /* 0x000fe40000000000 */
[----:B------:R-:W-:Y:S02]  /*d9e0*/  ISETP.NE.AND P5, PT, R45, RZ, PT ;  /* 0x000000ff2d00720c */ /* 0x000fe40003fa5270 */
[----:B------:R-:W-:Y:S02]  /*d9f0*/  P2R R45, PR, RZ, 0x1 ;  /* 0x00000001ff2d7803 */ /* 0x000fe40000000000 */
[-C--:B------:R-:W-:Y:S02]  /*da00*/  ISETP.GE.AND P0, PT, R34, R187.reuse, PT ;  /* 0x000000bb2200720c */ /* 0x080fe40003f06270 */
[----:B------:R-:W-:Y:S02]  /*da10*/  FSEL R31, R31, -INF , !P5 ;  /* 0xff8000001f1f7808 */ /* 0x000fe40006800000 */
[----:B------:R-:W-:Y:S02]  /*da20*/  FSEL R104, R37, -INF , P0 ;  /* 0xff80000025687808 */ /* 0x000fe40000000000 */
[----:B------:R-:W2:Y:S01]  /*da30*/  LD.E R37, desc[UR4][R2.64+0xdc] ;  /* 0x0000dc0402257980 */ /* 0x000ea2000c101900 */
[----:B------:R-:W-:Y:S02]  /*da40*/  ISETP.NE.AND P5, PT, R54, RZ, PT ;  /* 0x000000ff3600720c */ /* 0x000fe40003fa5270 */
[----:B------:R-:W-:Y:S02]  /*da50*/  ISETP.GE.AND P3, PT, R15, R187, PT ;  /* 0x000000bb0f00720c */ /* 0x000fe40003f66270 */
[----:B------:R-:W-:Y:S02]  /*da60*/  FSEL R29, R29, -INF , !P5 ;  /* 0xff8000001d1d7808 */ /* 0x000fe40006800000 */
[----:B------:R-:W-:Y:S02]  /*da70*/  ISETP.NE.AND P5, PT, R58, RZ, PT ;  /* 0x000000ff3a00720c */ /* 0x000fe40003fa5270 */
[----:B------:R-:W-:Y:S02]  /*da80*/  ISETP.GE.AND P2, PT, R24, R181, PT ;  /* 0x000000b51800720c */ /* 0x000fe40003f46270 */
[----:B------:R-:W-:Y:S02]  /*da90*/  FSEL R23, R23, -INF , !P5 ;  /* 0xff80000017177808 */ /* 0x000fe40006800000 */
[----:B------:R-:W-:Y:S02]  /*daa0*/  ISETP.NE.AND P5, PT, R56, RZ, PT ;  /* 0x000000ff3800720c */ /* 0x000fe40003fa5270 */
[----:B------:R-:W-:Y:S01]  /*dab0*/  ISETP.GE.AND P1, PT, R24, R180, PT ;  /* 0x000000b41800720c */ /* 0x000fe20003f26270 */
[C---:B------:R-:W-:Y:S01]  /*dac0*/  VIADD R24, R190.reuse, 0x38 ;  /* 0x00000038be187836 */ /* 0x040fe20000000000 */
[----:B------:R-:W-:Y:S01]  /*dad0*/  FSEL R21, R21, -INF , !P5 ;  /* 0xff80000015157808 */ /* 0x000fe20006800000 */
[----:B------:R-:W-:Y:S01]  /*dae0*/  VIADD R190, R190, 0xffffff80 ;  /* 0xffffff80bebe7836 */ /* 0x000fe20000000000 */
[----:B------:R-:W-:Y:S02]  /*daf0*/  ISETP.NE.AND P5, PT, R44, RZ, PT ;  /* 0x000000ff2c00720c */ /* 0x000fe40003fa5270 */
[----:B------:R-:W-:Y:S02]  /*db00*/  FSEL R205, R217, -INF , P3 ;  /* 0xff800000d9cd7808 */ /* 0x000fe40001800000 */
[----:B------:R-:W-:Y:S02]  /*db10*/  FSEL R18, R18, -INF , !P5 ;  /* 0xff80000012127808 */ /* 0x000fe40006800000 */
[----:B------:R-:W-:Y:S02]  /*db20*/  ISETP.NE.AND P5, PT, R52, RZ, PT ;  /* 0x000000ff3400720c */ /* 0x000fe40003fa5270 */
[-C--:B------:R-:W-:Y:S02]  /*db30*/  ISETP.GE.AND P3, PT, R13, R187.reuse, PT ;  /* 0x000000bb0d00720c */ /* 0x080fe40003f66270 */
[----:B------:R-:W-:Y:S02]  /*db40*/  FSEL R17, R17, -INF , !P5 ;  /* 0xff80000011117808 */ /* 0x000fe40006800000 */
[----:B------:R-:W-:Y:S02]  /*db50*/  ISETP.NE.AND P5, PT, R51, RZ, PT ;  /* 0x000000ff3300720c */ /* 0x000fe40003fa5270 */
[----:B------:R-:W-:Y:S02]  /*db60*/  FSEL R55, R55, -INF , !P6 ;  /* 0xff80000037377808 */ /* 0x000fe40007000000 */
[----:B------:R-:W-:Y:S02]  /*db70*/  FSEL R27, R27, -INF , !P5 ;  /* 0xff8000001b1b7808 */ /* 0x000fe40006800000 */
[----:B------:R-:W-:Y:S02]  /*db80*/  FSEL R201, R221, -INF , P3 ;  /* 0xff800000ddc97808 */ /* 0x000fe40001800000 */
[-C--:B------:R-:W-:Y:S02]  /*db90*/  ISETP.GE.AND P0, PT, R24, R187.reuse, PT ;  /* 0x000000bb1800720c */ /* 0x080fe40003f06270 */
[----:B------:R-:W-:Y:S02]  /*dba0*/  ISETP.NE.AND P5, PT, R50, RZ, PT ;  /* 0x000000ff3200720c */ /* 0x000fe40003fa5270 */
[----:B------:R-:W-:Y:S02]  /*dbb0*/  ISETP.GE.AND P3, PT, R10, R187, PT ;  /* 0x000000bb0a00720c */ /* 0x000fe40003f66270 */
[----:B------:R-:W-:Y:S02]  /*dbc0*/  ISETP.NE.AND P6, PT, R46, RZ, PT ;  /* 0x000000ff2e00720c */ /* 0x000fe40003fc5270 */
[----:B------:R-:W-:Y:S02]  /*dbd0*/  FSEL R67, R25, -INF , P0 ;  /* 0xff80000019437808 */ /* 0x000fe40000000000 */
[----:B------:R-:W-:Y:S02]  /*dbe0*/  FSEL R59, R59, -INF , !P6 ;  /* 0xff8000003b3b7808 */ /* 0x000fe40007000000 */
[----:B------:R-:W-:Y:S02]  /*dbf0*/  FSEL R25, R202, -INF , !P5 ;  /* 0xff800000ca197808 */ /* 0x000fe40006800000 */
[----:B------:R-:W-:Y:S02]  /*dc00*/  FSEL R151, R226, -INF , P3 ;  /* 0xff800000e2977808 */ /* 0x000fe40001800000 */
[----:B------:R-:W-:Y:S02]  /*dc10*/  ISETP.NE.AND P5, PT, R49, RZ, PT ;  /* 0x000000ff3100720c */ /* 0x000fe40003fa5270 */
[----:B------:R-:W-:Y:S02]  /*dc20*/  ISETP.GE.AND P6, PT, R19, R181, PT ;  /* 0x000000b51300720c */ /* 0x000fe40003fc6270 */
[----:B------:R-:W-:Y:S02]  /*dc30*/  ISETP.GE.AND P3, PT, R7, R187, PT ;  /* 0x000000bb0700720c */ /* 0x000fe40003f66270 */
[----:B------:R-:W-:Y:S02]  /*dc40*/  FSEL R11, R11, -INF , !P5 ;  /* 0xff8000000b0b7808 */ /* 0x000fe40006800000 */
[----:B------:R-:W-:Y:S02]  /*dc50*/  FSEL R217, R36, -INF , !P6 ;  /* 0xff80000024d97808 */ /* 0x000fe40007000000 */
[----:B------:R-:W-:Y:S02]  /*dc60*/  FSEL R147, R230, -INF , P3 ;  /* 0xff800000e6937808 */ /* 0x000fe40001800000 */
[----:B------:R-:W-:Y:S02]  /*dc70*/  ISETP.NE.AND P5, PT, R48, RZ, PT ;  /* 0x000000ff3000720c */ /* 0x000fe40003fa5270 */
[-C--:B------:R-:W-:Y:S01]  /*dc80*/  ISETP.GE.AND P6, PT, R15, R181.reuse, PT ;  /* 0x000000b50f00720c */ /* 0x080fe20003fc6270 */
[----:B------:R-:W-:Y:S01]  /*dc90*/  LDSM.16.MT88.4 R48, [R102+0x6000] ;  /* 0x006000006630783b */ /* 0x000fe20000004200 */
[----:B------:R-:W-:Y:S02]  /*dca0*/  ISETP.GE.AND P3, PT, R8, R186, PT ;  /* 0x000000ba0800720c */ /* 0x000fe40003f66270 */
[----:B------:R-:W-:Y:S02]  /*dcb0*/  FSEL R9, R9, -INF , !P5 ;  /* 0xff80000009097808 */ /* 0x000fe40006800000 */
[----:B------:R-:W-:Y:S02]  /*dcc0*/  FSEL R141, R231, -INF , P3 ;  /* 0xff800000e78d7808 */ /* 0x000fe40001800000 */
[----:B------:R-:W-:Y:S02]  /*dcd0*/  FSEL R205, R205, -INF , !P6 ;  /* 0xff800000cdcd7808 */ /* 0x000fe40007000000 */
[----:B------:R-:W-:Y:S02]  /*dce0*/  ISETP.NE.AND P5, PT, R47, RZ, PT ;  /* 0x000000ff2f00720c */ /* 0x000fe40003fa5270 */
[-C--:B------:R-:W-:Y:S02]  /*dcf0*/  ISETP.GE.AND P6, PT, R13, R181.reuse, PT ;  /* 0x000000b50d00720c */ /* 0x080fe40003fc6270 */
[----:B------:R-:W-:Y:S02]  /*dd00*/  ISETP.GE.AND P3, PT, R39, R180, PT ;  /* 0x000000b42700720c */ /* 0x000fe40003f66270 */
[----:B------:R-:W-:Y:S02]  /*dd10*/  ISETP.GE.AND P0, PT, R41, R186, PT ;  /* 0x000000ba2900720c */ /* 0x000fe40003f06270 */
[----:B------:R-:W-:Y:S02]  /*dd20*/  FSEL R57, R57, -INF , !P5 ;  /* 0xff80000039397808 */ /* 0x000fe40006800000 */
[----:B------:R-:W-:Y:S02]  /*dd30*/  FSEL R213, R213, -INF , !P1 ;  /* 0xff800000d5d57808 */ /* 0x000fe40004800000 */
[----:B------:R-:W-:Y:S02]  /*dd40*/  FSEL R33, R33, -INF , !P3 ;  /* 0xff80000021217808 */ /* 0x000fe40005800000 */
[----:B------:R-:W-:Y:S02]  /*dd50*/  FSEL R201, R201, -INF , !P6 ;  /* 0xff800000c9c97808 */ /* 0x000fe40007000000 */
[-C--:B------:R-:W-:Y:S02]  /*dd60*/  ISETP.GE.AND P5, PT, R22, R180.reuse, PT ;  /* 0x000000b41600720c */ /* 0x080fe40003fa6270 */
[-C--:B------:R-:W-:Y:S02]  /*dd70*/  ISETP.GE.AND P1, PT, R14, R181.reuse, PT ;  /* 0x000000b50e00720c */ /* 0x080fe40003f26270 */
[----:B------:R-:W-:Y:S02]  /*dd80*/  ISETP.GE.AND P3, PT, R16, R180, PT ;  /* 0x000000b41000720c */ /* 0x000fe40003f66270 */
[-C--:B------:R-:W-:Y:S02]  /*dd90*/  ISETP.GE.AND P6, PT, R10, R181.reuse, PT ;  /* 0x000000b50a00720c */ /* 0x080fe40003fc6270 */
[----:B------:R-:W-:Y:S02]  /*dda0*/  FSEL R65, R250, -INF , P0 ;  /* 0xff800000fa417808 */ /* 0x000fe40000000000 */
        /* <DEDUP_REMOVED lines=16> */
[----:B------:R-:W-:Y:S02]  /*deb0*/  ISETP.GE.AND P1, PT, R7, R180, PT ;  /* 0x000000b40700720c */ /* 0x000fe40003f26270 */
[-C--:B------:R-:W-:Y:S02]  /*dec0*/  ISETP.GE.AND P3, PT, R6, R181.reuse, PT ;  /* 0x000000b50600720c */ /* 0x080fe40003f66270 */
[-C--:B------:R-:W-:Y:S02]  /*ded0*/  ISETP.GE.AND P6, PT, R5, R181.reuse, PT ;  /* 0x000000b50500720c */ /* 0x080fe40003fc6270 */
[----:B------:R-:W-:Y:S02]  /*dee0*/  FSEL R38, R38, -INF , P0 ;  /* 0xff80000026267808 */ /* 0x000fe40000000000 */
[----:B------:R-:W-:Y:S02]  /*def0*/  ISETP.GE.AND P0, PT, R24, R186, PT ;  /* 0x000000ba1800720c */ /* 0x000fe40003f06270 */
[----:B------:R-:W-:Y:S02]  /*df00*/  FSEL R135, R135, -INF , !P6 ;  /* 0xff80000087877808 */ /* 0x000fe40007000000 */
[----:B------:R-:W-:Y:S02]  /*df10*/  FSEL R141, R141, -INF , !P5 ;  /* 0xff8000008d8d7808 */ /* 0x000fe40006800000 */
[----:B------:R-:W-:Y:S02]  /*df20*/  FSEL R139, R139, -INF , !P1 ;  /* 0xff8000008b8b7808 */ /* 0x000fe40004800000 */
[----:B------:R-:W-:Y:S02]  /*df30*/  FSEL R137, R137, -INF , !P3 ;  /* 0xff80000089897808 */ /* 0x000fe40005800000 */
[CC--:B------:R-:W-:Y:S02]  /*df40*/  ISETP.GE.AND P3, PT, R4.reuse, R181.reuse, PT ;  /* 0x000000b50400720c */ /* 0x0c0fe40003f66270 */
[-C--:B------:R-:W-:Y:S02]  /*df50*/  ISETP.GE.AND P6, PT, R4, R180.reuse, PT ;  /* 0x000000b40400720c */ /* 0x080fe40003fc6270 */
[C---:B------:R-:W-:Y:S02]  /*df60*/  ISETP.GE.AND P1, PT, R0.reuse, R180, PT ;  /* 0x000000b40000720c */ /* 0x040fe40003f26270 */
[----:B------:R-:W-:Y:S02]  /*df70*/  ISETP.GE.AND P5, PT, R0, R181, PT ;  /* 0x000000b50000720c */ /* 0x000fe40003fa6270 */
[----:B------:R-:W-:Y:S02]  /*df80*/  FMNMX3.FTZ R4, R100, R31, R29, !PT ;  /* 0x0000001f64047276 */ /* 0x000fe4000781001d */
[----:B------:R-:W-:Y:S02]  /*df90*/  FMNMX3.FTZ R0, R101, R18, R17, !PT ;  /* 0x0000001265007276 */ /* 0x000fe40007810011 */
[----:B------:R-:W-:Y:S02]  /*dfa0*/  FSEL R39, R252, -INF , P0 ;  /* 0xff800000fc277808 */ /* 0x000fe40000000000 */
[----:B------:R-:W-:Y:S02]  /*dfb0*/  ISETP.NE.AND P0, PT, R45, RZ, PT ;  /* 0x000000ff2d00720c */ /* 0x000fe40003f05270 */
[----:B------:R-:W-:Y:S02]  /*dfc0*/  FMNMX3.FTZ R4, R4, R23, R21, !PT ;  /* 0x0000001704047276 */ /* 0x000fe40007810015 */
[----:B------:R-:W-:Y:S02]  /*dfd0*/  FMNMX3.FTZ R0, R0, R11, R9, !PT ;  /* 0x0000000b00007276 */ /* 0x000fe40007810009 */
[----:B------:R-:W-:Y:S02]  /*dfe0*/  FSEL R53, R53, -INF , !P0 ;  /* 0xff80000035357808 */ /* 0x000fe40004000000 */
[----:B------:R-:W-:Y:S02]  /*dff0*/  ISETP.GE.AND P0, PT, R22, R181, PT ;  /* 0x000000b51600720c */ /* 0x000fe40003f06270 */
[----:B------:R-:W-:Y:S02]  /*e000*/  FMNMX3.FTZ R0, R0, R59, R57, !PT ;  /* 0x0000003b00007276 */ /* 0x000fe40007810039 */
[----:B------:R-:W-:Y:S02]  /*e010*/  FMNMX3.FTZ R4, R4, R27, R25, !PT ;  /* 0x0000001b04047276 */ /* 0x000fe40007810019 */
[----:B------:R-:W-:Y:S02]  /*e020*/  FSEL R35, R35, -INF , !P4 ;  /* 0xff80000023237808 */ /* 0x000fe40006000000 */
[----:B------:R-:W-:Y:S02]  /*e030*/  FSEL R219, R210, -INF , !P0 ;  /* 0xff800000d2db7808 */ /* 0x000fe40004000000 */
[----:B------:R-:W-:Y:S02]  /*e040*/  ISETP.GE.AND P4, PT, R16, R181, PT ;  /* 0x000000b51000720c */ /* 0x000fe40003f86270 */
        /* <DEDUP_REMOVED lines=29> */
[----:B------:R-:W-:Y:S02]  /*e220*/  FMNMX3.FTZ R0, R0, R141, R139, !PT ;  /* 0x0000008d00007276 */ /* 0x000fe4000781008b */
[----:B------:R-:W-:Y:S02]  /*e230*/  FMNMX3.FTZ R4, R4, R149, R147, !PT ;  /* 0x0000009504047276 */ /* 0x000fe40007810093 */
[-C--:B------:R-:W-:Y:S02]  /*e240*/  ISETP.GE.AND P3, PT, R26, R181.reuse, PT ;  /* 0x000000b51a00720c */ /* 0x080fe40003f66270 */
[----:B------:R-:W-:Y:S02]  /*e250*/  FSEL R131, R131, -INF , !P5 ;  /* 0xff80000083837808 */ /* 0x000fe40006800000 */
        /* <DEDUP_REMOVED lines=9> */
[C---:B------:R-:W-:Y:S02]  /*e2f0*/  ISETP.GE.AND P6, PT, R30.reuse, R181, PT ;  /* 0x000000b51e00720c */ /* 0x040fe40003fc6270 */
        /* <DEDUP_REMOVED lines=8> */
[CC--:B------:R-:W-:Y:S02]  /*e380*/  ISETP.GE.AND P5, PT, R28.reuse, R181.reuse, PT ;  /* 0x000000b51c00720c */ /* 0x0c0fe40003fa6270 */
[----:B------:R-:W-:Y:S02]  /*e390*/  FSEL R119, R119, -INF , !P6 ;  /* 0xff80000077777808 */ /* 0x000fe40007000000 */
[C---:B------:R-:W-:Y:S02]  /*e3a0*/  ISETP.GE.AND P3, PT, R41.reuse, R181, PT ;  /* 0x000000b52900720c */ /* 0x040fe40003f66270 */
[-C--:B------:R-:W-:Y:S02]  /*e3b0*/  ISETP.GE.AND P0, PT, R28, R180.reuse, PT ;  /* 0x000000b41c00720c */ /* 0x080fe40003f06270 */
[-C--:B------:R-:W-:Y:S02]  /*e3c0*/  ISETP.GE.AND P6, PT, R41, R180.reuse, PT ;  /* 0x000000b42900720c */ /* 0x080fe40003fc6270 */
[----:B------:R-:W-:Y:S02]  /*e3d0*/  FMNMX3.FTZ R4, R4, R125, R123, !PT ;  /* 0x0000007d04047276 */ /* 0x000fe4000781007b */
[----:B------:R-:W-:Y:S02]  /*e3e0*/  FSEL R111, R111, -INF , !P4 ;  /* 0xff8000006f6f7808 */ /* 0x000fe40006000000 */
[----:B------:R-:W-:Y:S02]  /*e3f0*/  FSEL R107, R107, -INF , !P1 ;  /* 0xff8000006b6b7808 */ /* 0x000fe40004800000 */
[----:B------:R-:W-:Y:S02]  /*e400*/  FMNMX3.FTZ R0, R0, R117, R115, !PT ;  /* 0x0000007500007276 */ /* 0x000fe40007810073 */
[----:B------:R-:W-:Y:S02]  /*e410*/  FSEL R105, R105, -INF , !P3 ;  /* 0xff80000069697808 */ /* 0x000fe40005800000 */
[----:B------:R-:W-:Y:S02]  /*e420*/  FSEL R106, R106, -INF , !P5 ;  /* 0xff8000006a6a7808 */ /* 0x000fe40006800000 */
[CC--:B------:R-:W-:Y:S02]  /*e430*/  ISETP.GE.AND P3, PT, R34.reuse, R181.reuse, PT ;  /* 0x000000b52200720c */ /* 0x0c0fe40003f66270 */
[-C--:B------:R-:W-:Y:S02]  /*e440*/  ISETP.GE.AND P5, PT, R34, R180.reuse, PT ;  /* 0x000000b42200720c */ /* 0x080fe40003fa6270 */
[C---:B------:R-:W-:Y:S02]  /*e450*/  ISETP.GE.AND P4, PT, R24.reuse, R181, PT ;  /* 0x000000b51800720c */ /* 0x040fe40003f86270 */
[----:B------:R-:W-:Y:S02]  /*e460*/  ISETP.GE.AND P1, PT, R24, R180, PT ;  /* 0x000000b41800720c */ /* 0x000fe40003f26270 */
[----:B------:R-:W-:Y:S02]  /*e470*/  FMNMX3.FTZ R5, R4, R121, R119, !PT ;  /* 0x0000007904057276 */ /* 0x000fe40007810077 */
[----:B------:R-:W-:Y:S02]  /*e480*/  FSEL R64, R64, -INF , !P0 ;  /* 0xff80000040407808 */ /* 0x000fe40004000000 */
[----:B------:R-:W-:Y:S02]  /*e490*/  FSEL R65, R65, -INF , !P6 ;  /* 0xff80000041417808 */ /* 0x000fe40007000000 */
[----:B------:R-:W-:Y:S02]  /*e4a0*/  FMNMX3.FTZ R0, R0, R111, R107, !PT ;  /* 0x0000006f00007276 */ /* 0x000fe4000781006b */
[----:B------:R-:W-:Y:S02]  /*e4b0*/  FSEL R104, R104, -INF , !P3 ;  /* 0xff80000068687808 */ /* 0x000fe40005800000 */
[----:B------:R-:W-:Y:S02]  /*e4c0*/  FSEL R67, R67, -INF , !P4 ;  /* 0xff80000043437808 */ /* 0x000fe40006000000 */
[----:B------:R-:W-:Y:S02]  /*e4d0*/  FMNMX3.FTZ R5, R5, R105, R106, !PT ;  /* 0x0000006905057276 */ /* 0x000fe4000781006a */
[----:B------:R-:W-:Y:S02]  /*e4e0*/  FSEL R38, R38, -INF , !P5 ;  /* 0xff80000026267808 */ /* 0x000fe40006800000 */
[----:B------:R-:W-:Y:S02]  /*e4f0*/  FSEL R39, R39, -INF , !P1 ;  /* 0xff80000027277808 */ /* 0x000fe40004800000 */
[----:B------:R-:W-:Y:S02]  /*e500*/  FMNMX3.FTZ R0, R0, R65, R64, !PT ;  /* 0x0000004100007276 */ /* 0x000fe40007810040 */
[----:B------:R-:W-:Y:S02]  /*e510*/  FMNMX3.FTZ R4, R5, R67, R104, !PT ;  /* 0x0000004305047276 */ /* 0x000fe40007810068 */
[----:B------:R-:W-:Y:S02]  /*e520*/  FMNMX3.FTZ R7, R0, R39, R38, !PT ;  /* 0x0000002700077276 */ /* 0x000fe40007810026 */
[----:B------:R-:W-:Y:S01]  /*e530*/  ISETP.NE.AND P2, PT, R20, RZ, PT ;  /* 0x000000ff1400720c */ /* 0x000fe20003f45270 */
[----:B------:R-:W-:Y:S08]  /*e540*/  SHFL.BFLY PT, R15, R4, 0x2, 0x1f ;  /* 0x0c401f00040f7f89 */ /* 0x000ff000000e0000 */
[----:B------:R-:W1:Y:S02]  /*e550*/  SHFL.BFLY PT, R0, R7, 0x2, 0x1f ;  /* 0x0c401f0007007f89 */ /* 0x000e6400000e0000 */
[----:B-1----:R-:W-:Y:S02]  /*e560*/  FMNMX.FTZ R5, R7, R0, !PT ;  /* 0x0000000007057209 */ /* 0x002fe40007810000 */
[----:B------:R-:W-:Y:S04]  /*e570*/  FMNMX.FTZ R13, R4, R15, !PT ;  /* 0x0000000f040d7209 */ /* 0x000fe80007810000 */
[----:B------:R-:W1:Y:S08]  /*e580*/  SHFL.BFLY PT, R0, R5, 0x1, 0x1f ;  /* 0x0c201f0005007f89 */ /* 0x000e7000000e0000 */
[----:B------:R-:W3:Y:S01]  /*e590*/  SHFL.BFLY PT, R36, R13, 0x1, 0x1f ;  /* 0x0c201f000d247f89 */ /* 0x000ee200000e0000 */
[----:B-1----:R-:W-:Y:S02]  /*e5a0*/  FMNMX.FTZ R0, R5, R0, !PT ;  /* 0x0000000005007209 */ /* 0x002fe40007810000 */
[----:B---3--:R-:W-:Y:S03]  /*e5b0*/  FMNMX.FTZ R36, R13, R36, !PT ;  /* 0x000000240d247209 */ /* 0x008fe60007810000 */
[C---:B--2---:R-:W-:Y:S02]  /*e5c0*/  FMUL.FTZ R66, R37.reuse, R0 ;  /* 0x0000000025427220 */ /* 0x044fe40000410000 */
[----:B------:R-:W1:Y:S01]  /*e5d0*/  LDSM.16.MT88.4 R12, [R160+0x6000] ;  /* 0x00600000a00c783b */ /* 0x000e620000004200 */
        /* <DEDUP_REMOVED lines=24> */
[-CC-:B------:R-:W-:Y:S07]  /*e760*/  FFMA.FTZ R126, R63, R37.reuse, -R66.reuse ;  /* 0x000000253f7e7223 */ /* 0x180fee0000010842 */
[----:B------:R-:W3:Y:S01]  /*e770*/  MUFU.EX2 R101, R7 ;  /* 0x0000000700657308 */ /* 0x000ee20000000800 */
[-CC-:B------:R-:W-:Y:S01]  /*e780*/  FFMA.FTZ R60, R33, R37.reuse, -R66.reuse ;  /* 0x00000025213c7223 */ /* 0x180fe20000010842 */
[-C--:B------:R-:W-:Y:S01]  /*e790*/  FFMA.FTZ R118, R139, R37.reuse, -R66 ;  /* 0x000000258b767223 */ /* 0x080fe20000010842 */
[----:B------:R-:W4:Y:S07]  /*e7a0*/  LDSM.16.MT88.4 R28, [R103+0x6000] ;  /* 0x00600000671c783b */ /* 0x000f2e0000004200 */
[----:B------:R-:W5:Y:S01]  /*e7b0*/  MUFU.EX2 R41, R9 ;  /* 0x0000000900297308 */ /* 0x000f620000000800 */
[-CC-:B------:R-:W-:Y:S01]  /*e7c0*/  FFMA.FTZ R124, R133, R37.reuse, -R108.reuse ;  /* 0x00000025857c7223 */ /* 0x180fe2000001086c */
[-CC-:B------:R-:W-:Y:S01]  /*e7d0*/  FFMA.FTZ R116, R153, R37.reuse, -R108.reuse ;  /* 0x0000002599747223 */ /* 0x180fe2000001086c */
[-C--:B------:R-:W-:Y:S07]  /*e7e0*/  FFMA.FTZ R114, R149, R37.reuse, -R108 ;  /* 0x0000002595727223 */ /* 0x080fee000001086c */
[----:B------:R-:W1:Y:S01]  /*e7f0*/  MUFU.EX2 R40, R8 ;  /* 0x0000000800287308 */ /* 0x000e620000000800 */
        /* <DEDUP_REMOVED lines=26> */
[C---:B------:R-:W-:Y:S01]  /*e9a0*/  FMUL.FTZ R24, R41.reuse, R76 ;  /* 0x0000004c29187220 */ /* 0x040fe20000410000 */
[----:B------:R-:W-:Y:S01]  /*e9b0*/  FMUL.FTZ R25, R41, R77 ;  /* 0x0000004d29197220 */ /* 0x000fe20000410000 */
[-CC-:B------:R-:W-:Y:S01]  /*e9c0*/  FFMA.FTZ R76, R55, R37.reuse, -R108.reuse ;  /* 0x00000025374c7223 */ /* 0x180fe2000001086c */
[----:B-1----:R-:W-:Y:S01]  /*e9d0*/  F2FP.BF16.F32.PACK_AB R46, R109, R112 ;  /* 0x000000706d2e723e */ /* 0x002fe200000010ff */
[-CC-:B------:R-:W-:Y:S01]  /*e9e0*/  FFMA.FTZ R77, R53, R37.reuse, -R108.reuse ;  /* 0x00000025354d7223 */ /* 0x180fe2000001086c */
[----:B------:R-:W-:Y:S01]  /*e9f0*/  FMUL.FTZ R26, R40, R78 ;  /* 0x0000004e281a7220 */ /* 0x000fe20000410000 */
[----:B------:R-:W1:Y:S01]  /*ea00*/  LDSM.16.MT88.4 R52, [R160+0x6800] ;  /* 0x00680000a034783b */ /* 0x000e620000004200 */
[----:B------:R5:W-:Y:S01]  /*ea10*/  MUFU.EX2 R78, R32 ;  /* 0x00000020004e7308 */ /* 0x000be20000000800 */
[-C--:B------:R-:W-:Y:S01]  /*ea20*/  FFMA.FTZ R84, R135, R37.reuse, -R108 ;  /* 0x0000002587547223 */ /* 0x080fe2000001086c */
[----:B------:R-:W-:Y:S01]  /*ea30*/  FFMA.FTZ R135, R61, R37, -R66 ;  /* 0x000000253d877223 */ /* 0x000fe20000010842 */
[----:B------:R-:W-:Y:S01]  /*ea40*/  FMUL.FTZ R33, R41, R69 ;  /* 0x0000004529217220 */ /* 0x000fe20000410000 */
[----:B---3--:R-:W-:Y:S06]  /*ea50*/  F2FP.BF16.F32.PACK_AB R45, R110, R129 ;  /* 0x000000816e2d723e */ /* 0x008fec00000010ff */
[----:B------:R-:W-:Y:S01]  /*ea60*/  MUFU.EX2 R76, R76 ;  /* 0x0000004c004c7308 */ /* 0x000fe20000000800 */
[C---:B------:R-:W-:Y:S01]  /*ea70*/  FMUL.FTZ R34, R40.reuse, R70 ;  /* 0x0000004628227220 */ /* 0x040fe20000410000 */
[----:B------:R-:W-:Y:S01]  /*ea80*/  LDSM.16.MT88.4 R92, [R160+0x9800] ;  /* 0x00980000a05c783b */ /* 0x000fe20000004200 */
[-CC-:B------:R-:W-:Y:S07]  /*ea90*/  FFMA.FTZ R70, R217, R37.reuse, -R108.reuse ;  /* 0x00000025d9467223 */ /* 0x180fee000001086c */
[----:B------:R-:W-:Y:S01]  /*eaa0*/  MUFU.EX2 R77, R77 ;  /* 0x0000004d004d7308 */ /* 0x000fe20000000800 */
[----:B------:R-:W-:Y:S01]  /*eab0*/  FFMA.FTZ R97, R203, R37, -R108 ;  /* 0x00000025cb617223 */ /* 0x000fe2000001086c */
[C---:B------:R-:W-:Y:S08]  /*eac0*/  HMMA.16816.F32.BF16 R4, R44.reuse, R12, R4 ;  /* 0x0000000c2c04723c */ /* 0x040ff00000041804 */
[----:B------:R3:W-:Y:S01]  /*ead0*/  MUFU.EX2 R133, R84 ;  /* 0x0000005400857308 */ /* 0x0007e20000000800 */
[C---:B-----5:R-:W-:Y:S09]  /*eae0*/  FMUL.FTZ R32, R41.reuse, R68 ;  /* 0x0000004429207220 */ /* 0x060ff20000410000 */
[----:B------:R-:W-:Y:S01]  /*eaf0*/  MUFU.EX2 R70, R70 ;  /* 0x0000004600467308 */ /* 0x000fe20000000800 */
[C---:B------:R-:W-:Y:S01]  /*eb00*/  FMUL.FTZ R12, R41.reuse, R88 ;  /* 0x00000058290c7220 */ /* 0x040fe20000410000 */
[C---:B------:R-:W-:Y:S08]  /*eb10*/  HMMA.16816.F32.BF16 R8, R44.reuse, R14, R8 ;  /* 0x0000000e2c08723c */ /* 0x040ff00000041808 */
[----:B------:R5:W-:Y:S01]  /*eb20*/  MUFU.EX2 R68, R60 ;  /* 0x0000003c00447308 */ /* 0x000be20000000800 */
[----:B------:R-:W-:Y:S01]  /*eb30*/  FMUL.FTZ R13, R41, R89 ;  /* 0x00000059290d7220 */ /* 0x000fe20000410000 */
[C---:B------:R-:W-:Y:S01]  /*eb40*/  FMUL.FTZ R14, R40.reuse, R90 ;  /* 0x0000005a280e7220 */ /* 0x040fe20000410000 */
[C---:B------:R-:W-:Y:S07]  /*eb50*/  FMUL.FTZ R15, R40.reuse, R91 ;  /* 0x0000005b280f7220 */ /* 0x040fee0000410000 */
[----:B------:R-:W-:Y:S01]  /*eb60*/  MUFU.EX2 R97, R97 ;  /* 0x0000006100617308 */ /* 0x000fe20000000800 */
[-CC-:B------:R-:W-:Y:S01]  /*eb70*/  FFMA.FTZ R96, R155, R37.reuse, -R66.reuse ;  /* 0x000000259b607223 */ /* 0x180fe20000010842 */
[----:B---3--:R-:W-:Y:S01]  /*eb80*/  LDSM.16.MT88.4 R84, [R156+0x9800] ;  /* 0x009800009c54783b */ /* 0x008fe20000004200 */
[-C--:B------:R-:W-:Y:S07]  /*eb90*/  FFMA.FTZ R127, R43, R37.reuse, -R66 ;  /* 0x000000252b7f7223 */ /* 0x080fee0000010842 */
[----:B------:R-:W-:Y:S01]  /*eba0*/  MUFU.EX2 R116, R116 ;  /* 0x0000007400747308 */ /* 0x000fe20000000800 */
[C---:B------:R-:W-:Y:S01]  /*ebb0*/  FFMA.FTZ R192, R41.reuse, R192, R42 ;  /* 0x000000c029c07223 */ /* 0x040fe2000001002a */
[C---:B--2---:R-:W-:Y:S08]  /*ebc0*/  HMMA.16816.F32.BF16 R12, R44.reuse, R20, R12 ;  /* 0x000000142c0c723c */ /* 0x044ff0000004180c */
[----:B------:R-:W-:Y:S01]  /*ebd0*/  MUFU.EX2 R96, R96 ;  /* 0x0000006000607308 */ /* 0x000fe20000000800 */
[----:B------:R-:W-:Y:S01]  /*ebe0*/  FMUL.FTZ R20, R41, R80 ;  /* 0x0000005029147220 */ /* 0x000fe20000410000 */
[----:B-----5:R-:W-:Y:S01]  /*ebf0*/  FFMA.FTZ R60, R141, R37, -R66 ;  /* 0x000000258d3c7223 */ /* 0x020fe20000010842 */
[----:B------:R-:W-:Y:S07]  /*ec00*/  FMUL.FTZ R21, R41, R81 ;  /* 0x0000005129157220 */ /* 0x000fee0000410000 */
[----:B------:R-:W-:Y:S01]  /*ec10*/  MUFU.EX2 R149, R151 ;  /* 0x0000009700957308 */ /* 0x000fe20000000800 */
[--C-:B------:R-:W-:Y:S01]  /*ec20*/  FFMA.FTZ R81, R27, R37, -R108.reuse ;  /* 0x000000251b517223 */ /* 0x100fe2000001086c */
[C---:B------:R-:W-:Y:S08]  /*ec30*/  HMMA.16816.F32.BF16 R16, R44.reuse, R22, R16 ;  /* 0x000000162c10723c */ /* 0x040ff00000041810 */
[----:B------:R-:W-:Y:S01]  /*ec40*/  MUFU.EX2 R139, R60 ;  /* 0x0000003c008b7308 */ /* 0x000fe20000000800 */
[C---:B------:R-:W-:Y:S01]  /*ec50*/  FMUL.FTZ R22, R40.reuse, R82 ;  /* 0x0000005228167220 */ /* 0x040fe20000410000 */
[C---:B------:R-:W-:Y:S01]  /*ec60*/  FMUL.FTZ R23, R40.reuse, R83 ;  /* 0x0000005328177220 */ /* 0x040fe20000410000 */
[C---:B------:R-:W-:Y:S07]  /*ec70*/  FMUL.FTZ R27, R40.reuse, R79 ;  /* 0x0000004f281b7220 */ /* 0x040fee0000410000 */
[----:B------:R-:W2:Y:S01]  /*ec80*/  MUFU.EX2 R81, R81 ;  /* 0x0000005100517308 */ /* 0x000ea20000000800 */
[C---:B------:R-:W-:Y:S01]  /*ec90*/  FFMA.FTZ R129, R40.reuse, R191, R129 ;  /* 0x000000bf28817223 */ /* 0x040fe20000010081 */
[-CC-:B------:R-:W-:Y:S01]  /*eca0*/  FFMA.FTZ R79, R221, R37.reuse, -R108.reuse ;  /* 0x00000025dd4f7223 */ /* 0x180fe2000001086c */
[----:B------:R-:W-:Y:S07]  /*ecb0*/  FFMA.FTZ R69, R215, R37, -R108 ;  /* 0x00000025d7457223 */ /* 0x000fee000001086c */
[----:B------:R-:W-:Y:S01]  /*ecc0*/  MUFU.EX2 R114, R114 ;  /* 0x0000007200727308 */ /* 0x000fe20000000800 */
[C---:B----4-:R-:W-:Y:S03]  /*ecd0*/  HMMA.16816.F32.BF16 R20, R44.reuse, R28, R20 ;  /* 0x0000001c2c14723c */ /* 0x050fe60000041814 */
[C---:B------:R-:W-:Y:S01]  /*ece0*/  FMUL.FTZ R28, R41.reuse, R72 ;  /* 0x00000048291c7220 */ /* 0x040fe20000410000 */
[----:B------:R-:W-:Y:S01]  /*ecf0*/  FMUL.FTZ R29, R41, R73 ;  /* 0x00000049291d7220 */ /* 0x000fe20000410000 */
[-CC-:B------:R-:W-:Y:S01]  /*ed00*/  FFMA.FTZ R72, R57, R37.reuse, -R66.reuse ;  /* 0x0000002539487223 */ /* 0x180fe20000010842 */
[----:B------:R-:W-:Y:S01]  /*ed10*/  FFMA.FTZ R73, R35, R37, -R66 ;  /* 0x0000002523497223 */ /* 0x000fe20000010842 */
[----:B------:R-:W3:Y:S01]  /*ed20*/  LDSM.16.MT88.4 R56, [R156+0x6800] ;  /* 0x006800009c38783b */ /* 0x000ee20000004200 */
[C---:B------:R-:W-:Y:S01]  /*ed30*/  HMMA.16816.F32.BF16 R24, R44.reuse, R30, R24 ;  /* 0x0000001e2c18723c */ /* 0x040fe20000041818 */
[----:B------:R-:W-:Y:S02]  /*ed40*/  MUFU.EX2 R145, R147 ;  /* 0x0000009300917308 */ /* 0x000fe40000000800 */
[C---:B------:R-:W-:Y:S01]  /*ed50*/  FMUL.FTZ R30, R40.reuse, R74 ;  /* 0x0000004a281e7220 */ /* 0x040fe20000410000 */
[C---:B------:R-:W-:Y:S07]  /*ed60*/  FMUL.FTZ R31, R40.reuse, R75 ;  /* 0x0000004b281f7220 */ /* 0x040fee0000410000 */
[----:B------:R-:W-:Y:S01]  /*ed70*/  MUFU.EX2 R72, R72 ;  /* 0x0000004800487308 */ /* 0x000fe20000000800 */
[----:B------:R-:W-:Y:S01]  /*ed80*/  FMUL.FTZ R35, R40, R71 ;  /* 0x0000004728237220 */ /* 0x000fe20000410000 */
[-C--:B------:R-:W-:Y:S01]  /*ed90*/  FFMA.FTZ R74, R219, R37.reuse, -R108 ;  /* 0x00000025db4a7223 */ /* 0x080fe2000001086c */
[----:B------:R-:W-:Y:S07]  /*eda0*/  FADD.FTZ R129, R110, R129 ;  /* 0x000000816e817221 */ /* 0x000fee0000010000 */
[----:B------:R-:W4:Y:S01]  /*edb0*/  MUFU.EX2 R75, R62 ;  /* 0x0000003e004b7308 */ /* 0x000f220000000800 */
[-CC-:B------:R-:W-:Y:S01]  /*edc0*/  FFMA.FTZ R83, R213, R37.reuse, -R66.reuse ;  /* 0x00000025d5537223 */ /* 0x180fe20000010842 */
[C---:B------:R-:W-:Y:S08]  /*edd0*/  HMMA.16816.F32.BF16 R28, R44.reuse, R48, R28 ;  /* 0x000000302c1c723c */ /* 0x040ff0000004181c */
[----:B------:R-:W5:Y:S01]  /*ede0*/  MUFU.EX2 R73, R73 ;  /* 0x0000004900497308 */ /* 0x000f620000000800 */
[-CC-:B------:R-:W-:Y:S01]  /*edf0*/  FFMA.FTZ R82, R211, R37.reuse, -R66.reuse ;  /* 0x00000025d3527223 */ /* 0x180fe20000010842 */
[-CC-:B------:R-:W-:Y:S01]  /*ee00*/  FFMA.FTZ R80, R209, R37.reuse, -R66.reuse ;  /* 0x00000025d1507223 */ /* 0x180fe20000010842 */
[-C--:B------:R-:W-:Y:S07]  /*ee10*/  FFMA.FTZ R71, R207, R37.reuse, -R66 ;  /* 0x00000025cf477223 */ /* 0x080fee0000010842 */
[----:B------:R-:W-:Y:S01]  /*ee20*/  MUFU.EX2 R74, R74 ;  /* 0x0000004a004a7308 */ /* 0x000fe20000000800 */
[--C-:B------:R-:W-:Y:S01]  /*ee30*/  FFMA.FTZ R90, R205, R37, -R108.reuse ;  /* 0x00000025cd5a7223 */ /* 0x100fe2000001086c */
[----:B------:R-:W-:Y:S01]  /*ee40*/  HMMA.16816.F32.BF16 R32, R44, R50, R32 ;  /* 0x000000322c20723c */ /* 0x000fe20000041820 */
[----:B------:R-:W3:Y:S07]  /*ee50*/  LDSM.16.MT88.4 R48, [R103+0x6800] ;  /* 0x006800006730783b */ /* 0x000eee0000004200 */
[----:B------:R-:W-:Y:S01]  /*ee60*/  MUFU.EX2 R120, R120 ;  /* 0x0000007800787308 */ /* 0x000fe20000000800 */
[----:B--2---:R-:W-:Y:S01]  /*ee70*/  F2FP.BF16.F32.PACK_AB R44, R78, R81 ;  /* 0x000000514e2c723e */ /* 0x004fe200000010ff */
[--C-:B------:R-:W-:Y:S01]  /*ee80*/  FFMA.FTZ R91, R201, R37, -R108.reuse ;  /* 0x00000025c95b7223 */ /* 0x100fe2000001086c */
[----:B------:R-:W-:Y:S07]  /*ee90*/  F2FP.BF16.F32.PACK_AB R46, R77, R76 ;  /* 0x0000004c4d2e723e */ /* 0x000fee00000010ff */
[----:B------:R-:W-:Y:S01]  /*eea0*/  MUFU.EX2 R141, R143 ;  /* 0x0000008f008d7308 */ /* 0x000fe20000000800 */
[----:B----4-:R-:W-:Y:S01]  /*eeb0*/  F2FP.BF16.F32.PACK_AB R45, R72, R75 ;  /* 0x0000004b482d723e */ /* 0x010fe200000010ff */
[----:B------:R-:W-:Y:S01]  /*eec0*/  FFMA.FTZ R88, R199, R37, -R108 ;  /* 0x00000025c7587223 */ /* 0x000fe2000001086c */
[----:B-----5:R-:W-:Y:S01]  /*eed0*/  F2FP.BF16.F32.PACK_AB R47, R68, R73 ;  /* 0x00000049442f723e */ /* 0x020fe200000010ff */
[----:B------:R-:W-:Y:S06]  /*eee0*/  LDSM.16.MT88.4 R60, [R103+0x8800] ;  /* 0x00880000673c783b */ /* 0x000fec0000004200 */
[----:B------:R-:W-:Y:S01]  /*eef0*/  MUFU.EX2 R118, R118 ;  /* 0x0000007600767308 */ /* 0x000fe20000000800 */
[-CC-:B------:R-:W-:Y:S01]  /*ef00*/  FFMA.FTZ R99, R197, R37.reuse, -R66.reuse ;  /* 0x00000025c5637223 */ /* 0x180fe20000010842 */
[-CC-:B------:R-:W-:Y:S01]  /*ef10*/  FFMA.FTZ R98, R195, R37.reuse, -R66.reuse ;  /* 0x00000025c3627223 */ /* 0x180fe20000010842 */
[-C--:B------:R-:W-:Y:S07]  /*ef20*/  FFMA.FTZ R89, R193, R37.reuse, -R66 ;  /* 0x00000025c1597223 */ /* 0x080fee0000010842 */
[----:B------:R-:W2:Y:S01]  /*ef30*/  MUFU.EX2 R79, R79 ;  /* 0x0000004f004f7308 */ /* 0x000ea20000000800 */
[C---:B-1----:R-:W-:Y:S09]  /*ef40*/  HMMA.16816.F32.BF16 R4, R44.reuse, R52, R4 ;  /* 0x000000342c04723c */ /* 0x042ff20000041804 */
[----:B------:R-:W1:Y:S01]  /*ef50*/  MUFU.EX2 R69, R69 ;  /* 0x0000004500457308 */ /* 0x000e620000000800 */
[-CC-:B------:R-:W-:Y:S01]  /*ef60*/  FFMA.FTZ R122, R137, R37.reuse, -R108.reuse ;  /* 0x00000025897a7223 */ /* 0x180fe2000001086c */
[-CC-:B------:R-:W-:Y:S01]  /*ef70*/  FFMA.FTZ R131, R131, R37.reuse, -R108.reuse ;  /* 0x0000002583837223 */ /* 0x180fe2000001086c */
[-C--:B------:R-:W-:Y:S07]  /*ef80*/  FFMA.FTZ R130, R123, R37.reuse, -R108 ;  /* 0x000000257b827223 */ /* 0x080fee000001086c */
[----:B------:R-:W-:Y:S01]  /*ef90*/  MUFU.EX2 R83, R83 ;  /* 0x0000005300537308 */ /* 0x000fe20000000800 */
[C---:B------:R-:W-:Y:S01]  /*efa0*/  HMMA.16816.F32.BF16 R8, R44.reuse, R54, R8 ;  /* 0x000000362c08723c */ /* 0x040fe20000041808 */
[----:B------:R-:W4:Y:S08]  /*efb0*/  LDSM.16.MT88.4 R52, [R102+0x6800] ;  /* 0x006800006634783b */ /* 0x000f300000004200 */
[----:B------:R-:W5:Y:S01]  /*efc0*/  MUFU.EX2 R82, R82 ;  /* 0x0000005200527308 */ /* 0x000f620000000800 */
[-C--:B------:R-:W-:Y:S01]  /*efd0*/  FFMA.FTZ R132, R115, R37.reuse, -R66 ;  /* 0x0000002573847223 */ /* 0x080fe20000010842 */
[-CC-:B------:R-:W-:Y:S01]  /*efe0*/  FFMA.FTZ R125, R125, R37.reuse, -R108.reuse ;  /* 0x000000257d7d7223 */ /* 0x180fe2000001086c */
[-C--:B------:R-:W-:Y:S07]  /*eff0*/  FFMA.FTZ R121, R121, R37.reuse, -R108 ;  /* 0x0000002579797223 */ /* 0x080fee000001086c */
[----:B------:R-:W-:Y:S01]  /*f000*/  MUFU.EX2 R80, R80 ;  /* 0x0000005000507308 */ /* 0x000fe20000000800 */
[C---:B---3--:R-:W-:Y:S09]  /*f010*/  HMMA.16816.F32.BF16 R12, R44.reuse, R56, R12 ;  /* 0x000000382c0c723c */ /* 0x048ff2000004180c */
[----:B------:R-:W3:Y:S01]  /*f020*/  MUFU.EX2 R71, R71 ;  /* 0x0000004700477308 */ /* 0x000ee20000000800 */
[-C--:B------:R-:W-:Y:S01]  /*f030*/  FFMA.FTZ R111, R111, R37.reuse, -R66 ;  /* 0x000000256f6f7223 */ /* 0x080fe20000010842 */
[-C--:B------:R-:W-:Y:S01]  /*f040*/  FFMA.FTZ R67, R67, R37.reuse, -R108 ;  /* 0x0000002543437223 */ /* 0x080fe2000001086c */
[----:B------:R-:W-:Y:S07]  /*f050*/  FFMA.FTZ R64, R64, R37, -R66 ;  /* 0x0000002540407223 */ /* 0x000fee0000010842 */
[----:B------:R-:W-:Y:S01]  /*f060*/  MUFU.EX2 R90, R90 ;  /* 0x0000005a005a7308 */ /* 0x000fe20000000800 */
[C---:B------:R-:W-:Y:S01]  /*f070*/  HMMA.16816.F32.BF16 R16, R44.reuse, R58, R16 ;  /* 0x0000003a2c10723c */ /* 0x040fe20000041810 */
[----:B------:R-:W3:Y:S08]  /*f080*/  LDSM.16.MT88.4 R56, [R160+0x7000] ;  /* 0x00700000a038783b */ /* 0x000ef00000004200 */
        /* <DEDUP_REMOVED lines=8> */
[----:B------:R-:W3:Y:S08]  /*f110*/  LDSM.16.MT88.4 R48, [R156+0x7000] ;  /* 0x007000009c30783b */ /* 0x000ef00000004200 */
[----:B------:R-:W-:Y:S01]  /*f120*/  MUFU.EX2 R89, R89 ;  /* 0x0000005900597308 */ /* 0x000fe20000000800 */
[----:B------:R-:W-:Y:S09]  /*f130*/  FADD.FTZ R112, R109, R112 ;  /* 0x000000706d707221 */ /* 0x000ff20000010000 */
[----:B------:R-:W3:Y:S01]  /*f140*/  MUFU.EX2 R122, R122 ;  /* 0x0000007a007a7308 */ /* 0x000ee20000000800 */
[----:B------:R-:W-:Y:S01]  /*f150*/  FADD.FTZ R81, R81, R112 ;  /* 0x0000007051517221 */ /* 0x000fe20000010000 */
[C---:B----4-:R-:W-:Y:S08]  /*f160*/  HMMA.16816.F32.BF16 R28, R44.reuse, R52, R28 ;  /* 0x000000342c1c723c */ /* 0x050ff0000004181c */
[----:B------:R-:W-:Y:S01]  /*f170*/  MUFU.EX2 R124, R124 ;  /* 0x0000007c007c7308 */ /* 0x000fe20000000800 */
[----:B------:R-:W-:Y:S09]  /*f180*/  FADD.FTZ R81, R78, R81 ;  /* 0x000000514e517221 */ /* 0x000ff20000010000 */
[----:B------:R-:W4:Y:S01]  /*f190*/  MUFU.EX2 R131, R131 ;  /* 0x0000008300837308 */ /* 0x000f220000000800 */
[----:B------:R-:W-:Y:S01]  /*f1a0*/  HMMA.16816.F32.BF16 R32, R44, R54, R32 ;  /* 0x000000362c20723c */ /* 0x000fe20000041820 */
[----:B------:R-:W4:Y:S08]  /*f1b0*/  LDSM.16.MT88.4 R52, [R103+0x7000] ;  /* 0x007000006734783b */ /* 0x000f300000004200 */
[----:B------:R-:W-:Y:S01]  /*f1c0*/  MUFU.EX2 R126, R126 ;  /* 0x0000007e007e7308 */ /* 0x000fe20000000800 */
[----:B--2---:R-:W-:Y:S02]  /*f1d0*/  F2FP.BF16.F32.PACK_AB R44, R74, R79 ;  /* 0x0000004f4a2c723e */ /* 0x004fe400000010ff */
[----:B-1----:R-:W-:Y:S07]  /*f1e0*/  F2FP.BF16.F32.PACK_AB R46, R69, R70 ;  /* 0x00000046452e723e */ /* 0x002fee00000010ff */
[----:B------:R-:W1:Y:S01]  /*f1f0*/  MUFU.EX2 R135, R135 ;  /* 0x0000008700877308 */ /* 0x000e620000000800 */
[----:B-----5:R-:W-:Y:S02]  /*f200*/  F2FP.BF16.F32.PACK_AB R45, R82, R83 ;  /* 0x00000053522d723e */ /* 0x020fe400000010ff */
[----:B---3--:R-:W-:Y:S07]  /*f210*/  F2FP.BF16.F32.PACK_AB R47, R71, R80 ;  /* 0x00000050472f723e */ /* 0x008fee00000010ff */
[----:B------:R-:W-:Y:S01]  /*f220*/  MUFU.EX2 R128, R128 ;  /* 0x0000008000807308 */ /* 0x000fe20000000800 */
[----:B------:R-:W-:Y:S02]  /*f230*/  F2FP.BF16.F32.PACK_AB R40, R133, R122 ;  /* 0x0000007a8528723e */ /* 0x000fe400000010ff */
[----:B----4-:R-:W-:Y:S07]  /*f240*/  F2FP.BF16.F32.PACK_AB R42, R131, R124 ;  /* 0x0000007c832a723e */ /* 0x010fee00000010ff */
[----:B------:R-:W2:Y:S01]  /*f250*/  MUFU.EX2 R127, R127 ;  /* 0x0000007f007f7308 */ /* 0x000ea20000000800 */
[C---:B------:R-:W-:Y:S09]  /*f260*/  HMMA.16816.F32.BF16 R4, R44.reuse, R56, R4 ;  /* 0x000000382c04723c */ /* 0x040ff20000041804 */
[----:B------:R-:W-:Y:S01]  /*f270*/  MUFU.EX2 R123, R125 ;  /* 0x0000007d007b7308 */ /* 0x000fe20000000800 */
[----:B-1----:R-:W-:Y:S09]  /*f280*/  F2FP.BF16.F32.PACK_AB R41, R135, R126 ;  /* 0x0000007e8729723e */ /* 0x002ff200000010ff */
[----:B------:R-:W1:Y:S01]  /*f290*/  MUFU.EX2 R130, R130 ;  /* 0x0000008200827308 */ /* 0x000e620000000800 */
[C---:B------:R-:W-:Y:S01]  /*f2a0*/  HMMA.16816.F32.BF16 R8, R44.reuse, R58, R8 ;  /* 0x0000003a2c08723c */ /* 0x040fe20000041808 */
[----:B------:R-:W3:Y:S08]  /*f2b0*/  LDSM.16.MT88.4 R56, [R102+0x7000] ;  /* 0x007000006638783b */ /* 0x000ef00000004200 */
[----:B------:R-:W-:Y:S01]  /*f2c0*/  MUFU.EX2 R132, R132 ;  /* 0x0000008400847308 */ /* 0x000fe20000000800 */
[----:B--2---:R-:W-:Y:S01]  /*f2d0*/  F2FP.BF16.F32.PACK_AB R43, R127, R128 ;  /* 0x000000807f2b723e */ /* 0x004fe200000010ff */
[C---:B------:R-:W-:Y:S08]  /*f2e0*/  HMMA.16816.F32.BF16 R12, R44.reuse, R48, R12 ;  /* 0x000000302c0c723c */ /* 0x040ff0000004180c */
        /* <DEDUP_REMOVED lines=33> */
[----:B------:R-:W-:Y:S07]  /*f500*/  LDSM.16.MT88.4 R56, [R156+0x8800] ;  /* 0x008800009c38783b */ /* 0x000fee0000004200 */
[C---:B--2---:R-:W-:Y:S08]  /*f510*/  HMMA.16816.F32.BF16 R20, R44.reuse, R48, R20 ;  /* 0x000000302c14723c */ /* 0x044ff00000041814 */
[C---:B------:R-:W-:Y:S01]  /*f520*/  HMMA.16816.F32.BF16 R24, R44.reuse, R50, R24 ;  /* 0x000000322c18723c */ /* 0x040fe20000041818 */
[----:B------:R-:W2:Y:S07]  /*f530*/  LDSM.16.MT88.4 R48, [R160+0x8800] ;  /* 0x00880000a030783b */ /* 0x000eae0000004200 */
[C---:B----4-:R-:W-:Y:S08]  /*f540*/  HMMA.16816.F32.BF16 R28, R44.reuse, R52, R28 ;  /* 0x000000342c1c723c */ /* 0x050ff0000004181c */
[----:B------:R-:W-:Y:S01]  /*f550*/  HMMA.16816.F32.BF16 R32, R44, R54, R32 ;  /* 0x000000362c20723c */ /* 0x000fe20000041820 */
[----:B------:R-:W3:Y:S08]  /*f560*/  LDSM.16.MT88.4 R44, [R102+0x8800] ;  /* 0x00880000662c783b */ /* 0x000ef00000004200 */
[----:B------:R-:W-:Y:S01]  /*f570*/  LDSM.16.MT88.4 R52, [R156+0x9000] ;  /* 0x009000009c34783b */ /* 0x000fe20000004200 */
[C---:B--2---:R-:W-:Y:S08]  /*f580*/  HMMA.16816.F32.BF16 R4, R40.reuse, R48, R4 ;  /* 0x000000302804723c */ /* 0x044ff00000041804 */
[C---:B------:R-:W-:Y:S01]  /*f590*/  HMMA.16816.F32.BF16 R8, R40.reuse, R50, R8 ;  /* 0x000000322808723c */ /* 0x040fe20000041808 */
[----:B------:R-:W2:Y:S07]  /*f5a0*/  LDSM.16.MT88.4 R48, [R160+0x9000] ;  /* 0x00900000a030783b */ /* 0x000eae0000004200 */
        /* <DEDUP_REMOVED lines=8> */
[----:B------:R-:W2:Y:S01]  /*f630*/  MUFU.EX2 R61, R61 ;  /* 0x0000003d003d7308 */ /* 0x000ea20000000800 */
[----:B------:R-:W-:Y:S09]  /*f640*/  FFMA.FTZ R63, R107, R37, -R66 ;  /* 0x000000256b3f7223 */ /* 0x000ff20000010842 */
[----:B------:R-:W-:Y:S01]  /*f650*/  MUFU.EX2 R62, R111 ;  /* 0x0000006f003e7308 */ /* 0x000fe20000000800 */
[----:B----4-:R-:W4:Y:S01]  /*f660*/  LDSM.16.MT88.4 R56, [R103+0x9000] ;  /* 0x009000006738783b */ /* 0x010f220000004200 */
[C---:B---3--:R-:W-:Y:S08]  /*f670*/  HMMA.16816.F32.BF16 R28, R40.reuse, R44, R28 ;  /* 0x0000002c281c723c */ /* 0x048ff0000004181c */
[----:B------:R-:W3:Y:S01]  /*f680*/  MUFU.EX2 R63, R63 ;  /* 0x0000003f003f7308 */ /* 0x000ee20000000800 */
[----:B------:R-:W-:Y:S01]  /*f690*/  FADD.FTZ R44, R100, R129 ;  /* 0x00000081642c7221 */ /* 0x000fe20000010000 */
[----:B------:R-:W-:Y:S03]  /*f6a0*/  IMAD.MOV.U32 R100, RZ, RZ, R36 ;  /* 0x000000ffff647224 */ /* 0x000fe600078e0024 */
[----:B------:R-:W-:Y:S01]  /*f6b0*/  FADD.FTZ R44, R101, R44 ;  /* 0x0000002c652c7221 */ /* 0x000fe20000010000 */
[----:B------:R-:W-:Y:S03]  /*f6c0*/  HMMA.16816.F32.BF16 R32, R40, R46, R32 ;  /* 0x0000002e2820723c */ /* 0x000fe60000041820 */
[----:B-1----:R-:W-:Y:S01]  /*f6d0*/  F2FP.BF16.F32.PACK_AB R40, R130, R123 ;  /* 0x0000007b8228723e */ /* 0x002fe200000010ff */
[----:B------:R-:W-:Y:S01]  /*f6e0*/  FADD.FTZ R75, R75, R44 ;  /* 0x0000002c4b4b7221 */ /* 0x000fe20000010000 */
[----:B-----5:R-:W-:Y:S01]  /*f6f0*/  F2FP.BF16.F32.PACK_AB R42, R60, R119 ;  /* 0x000000773c2a723e */ /* 0x020fe200000010ff */
[----:B------:R-:W1:Y:S01]  /*f700*/  LDSM.16.MT88.4 R44, [R102+0x9000] ;  /* 0x00900000662c783b */ /* 0x000e620000004200 */
[----:B--2---:R-:W-:Y:S01]  /*f710*/  F2FP.BF16.F32.PACK_AB R41, R132, R61 ;  /* 0x0000003d8429723e */ /* 0x004fe200000010ff */
[----:B------:R-:W-:Y:S01]  /*f720*/  FADD.FTZ R72, R72, R75 ;  /* 0x0000004b48487221 */ /* 0x000fe20000010000 */
[----:B---3--:R-:W-:Y:S01]  /*f730*/  F2FP.BF16.F32.PACK_AB R43, R63, R62 ;  /* 0x0000003e3f2b723e */ /* 0x008fe200000010ff */
        /* <DEDUP_REMOVED lines=10> */
[----:B------:R-:W2:Y:S01]  /*f7e0*/  MUFU.EX2 R49, R49 ;  /* 0x0000003100317308 */ /* 0x000ea20000000800 */
[----:B------:R-:W-:Y:S01]  /*f7f0*/  FADD.FTZ R50, R77, R50 ;  /* 0x000000324d327221 */ /* 0x000fe20000010000 */
[C---:B------:R-:W-:Y:S08]  /*f800*/  HMMA.16816.F32.BF16 R12, R40.reuse, R52, R12 ;  /* 0x00000034280c723c */ /* 0x040ff0000004180c */
[----:B------:R-:W-:Y:S01]  /*f810*/  MUFU.EX2 R51, R108 ;  /* 0x0000006c00337308 */ /* 0x000fe20000000800 */
[----:B------:R-:W-:Y:S01]  /*f820*/  FADD.FTZ R79, R79, R50 ;  /* 0x000000324f4f7221 */ /* 0x000fe20000010000 */
[----:B------:R-:W-:Y:S01]  /*f830*/  FADD.FTZ R53, R83, R68 ;  /* 0x0000004453357221 */ /* 0x000fe20000010000 */
[-C--:B------:R-:W-:Y:S07]  /*f840*/  FFMA.FTZ R52, R65, R37.reuse, -R66 ;  /* 0x0000002541347223 */ /* 0x080fee0000010842 */
[----:B------:R-:W3:Y:S01]  /*f850*/  MUFU.EX2 R50, R67 ;  /* 0x0000004300327308 */ /* 0x000ee20000000800 */
[----:B------:R-:W-:Y:S01]  /*f860*/  FADD.FTZ R79, R74, R79 ;  /* 0x0000004f4a4f7221 */ /* 0x000fe20000010000 */
[C---:B------:R-:W-:Y:S03]  /*f870*/  HMMA.16816.F32.BF16 R16, R40.reuse, R54, R16 ;  /* 0x000000362810723c */ /* 0x040fe60000041810 */
[----:B------:R-:W-:Y:S01]  /*f880*/  FADD.FTZ R70, R70, R79 ;  /* 0x0000004f46467221 */ /* 0x000fe20000010000 */
[----:B--2---:R-:W-:Y:S01]  /*f890*/  F2FP.BF16.F32.PACK_AB R68, R49, R48 ;  /* 0x000000303144723e */ /* 0x004fe200000010ff */
[----:B------:R-:W2:Y:S03]  /*f8a0*/  LDSM.16.MT88.4 R76, [R103+0x9800] ;  /* 0x00980000674c783b */ /* 0x000ea60000004200 */
[----:B------:R-:W-:Y:S01]  /*f8b0*/  MUFU.EX2 R52, R52 ;  /* 0x0000003400347308 */ /* 0x000fe20000000800 */
[----:B------:R-:W-:Y:S01]  /*f8c0*/  FADD.FTZ R69, R69, R70 ;  /* 0x0000004645457221 */ /* 0x000fe20000010000 */
[C---:B----4-:R-:W-:Y:S03]  /*f8d0*/  HMMA.16816.F32.BF16 R20, R40.reuse, R56, R20 ;  /* 0x000000382814723c */ /* 0x050fe60000041814 */
[----:B------:R-:W-:Y:S01]  /*f8e0*/  FADD.FTZ R53, R82, R53 ;  /* 0x0000003552357221 */ /* 0x000fe20000010000 */
[----:B------:R-:W-:Y:S01]  /*f8f0*/  FFMA.FTZ R66, R38, R37, -R66 ;  /* 0x0000002526427223 */ /* 0x000fe20000010842 */
[----:B---3--:R-:W-:Y:S03]  /*f900*/  F2FP.BF16.F32.PACK_AB R70, R51, R50 ;  /* 0x000000323346723e */ /* 0x008fe600000010ff */
[----:B------:R-:W3:Y:S01]  /*f910*/  MUFU.EX2 R37, R64 ;  /* 0x0000004000257308 */ /* 0x000ee20000000800 */
[----:B------:R-:W-:Y:S01]  /*f920*/  FADD.FTZ R90, R90, R69 ;  /* 0x000000455a5a7221 */ /* 0x000fe20000010000 */
[C---:B------:R-:W-:Y:S08]  /*f930*/  HMMA.16816.F32.BF16 R24, R40.reuse, R58, R24 ;  /* 0x0000003a2818723c */ /* 0x040ff00000041818 */
[----:B------:R4:W-:Y:S01]  /*f940*/  MUFU.EX2 R38, R39 ;  /* 0x0000002700267308 */ /* 0x0009e20000000800 */
[----:B------:R-:W-:Y:S01]  /*f950*/  FADD.FTZ R80, R80, R53 ;  /* 0x0000003550507221 */ /* 0x000fe20000010000 */
[----:B------:R-:W-:Y:S08]  /*f960*/  FADD.FTZ R90, R97, R90 ;  /* 0x0000005a615a7221 */ /* 0x000ff00000010000 */
[----:B------:R-:W5:Y:S01]  /*f970*/  MUFU.EX2 R191, R66 ;  /* 0x0000004200bf7308 */ /* 0x000f620000000800 */
[----:B------:R-:W-:Y:S01]  /*f980*/  FADD.FTZ R80, R71, R80 ;  /* 0x0000005047507221 */ /* 0x000fe20000010000 */
[C---:B-1----:R-:W-:Y:S03]  /*f990*/  HMMA.16816.F32.BF16 R28, R40.reuse, R44, R28 ;  /* 0x0000002c281c723c */ /* 0x042fe6000004181c */
[----:B------:R-:W-:Y:S01]  /*f9a0*/  FADD.FTZ R99, R99, R80 ;  /* 0x0000005063637221 */ /* 0x000fe20000010000 */
[----:B---3--:R-:W-:Y:S01]  /*f9b0*/  F2FP.BF16.F32.PACK_AB R69, R37, R52 ;  /* 0x000000342545723e */ /* 0x008fe200000010ff */
[----:B------:R-:W-:Y:S02]  /*f9c0*/  FADD.FTZ R91, R91, R90 ;  /* 0x0000005a5b5b7221 */ /* 0x000fe40000010000 */
[----:B------:R-:W-:Y:S01]  /*f9d0*/  FADD.FTZ R98, R98, R99 ;  /* 0x0000006362627221 */ /* 0x000fe20000010000 */
[----:B------:R-:W-:Y:S03]  /*f9e0*/  HMMA.16816.F32.BF16 R32, R40, R46, R32 ;  /* 0x0000002e2820723c */ /* 0x000fe60000041820 */
[----:B----4-:R-:W-:Y:S01]  /*f9f0*/  FADD.FTZ R39, R89, R98 ;  /* 0x0000006259277221 */ /* 0x010fe20000010000 */
[----:B-----5:R-:W-:Y:S01]  /*fa00*/  F2FP.BF16.F32.PACK_AB R71, R191, R38 ;  /* 0x00000026bf47723e */ /* 0x020fe200000010ff */
        /* <DEDUP_REMOVED lines=44> */
.L_x_12948:
        /* <DEDUP_REMOVED lines=10> */
.L_x_12968:
        /* <DEDUP_REMOVED lines=133> */
.L_x_12957:
        /* <DEDUP_REMOVED lines=47> */
.L_x_12959:
[----:B------:R-:W-:Y:S05]  /*108b0*/  BSYNC.RECONVERGENT B0 ;  /* 0x0000000000007941 */ /* 0x000fea0003800200 */
.L_x_12958:
        /* <DEDUP_REMOVED lines=14> */
.L_x_12961:
[----:B------:R-:W-:Y:S05]  /*109a0*/  BSYNC.RECONVERGENT B0 ;  /* 0x0000000000007941 */ /* 0x000fea0003800200 */
.L_x_12960:
        /* <DEDUP_REMOVED lines=13> */
.L_x_12963:
[----:B------:R-:W-:Y:S05]  /*10a80*/  BSYNC.RECONVERGENT B0 ;  /* 0x0000000000007941 */ /* 0x000fea0003800200 */
.L_x_12962:
[----:B------:R-:W-:-:S04]  /*10a90*/  MOV R175, 0x0 ;  /* 0x0000000000af7802 */ /* 0x000fc80000000f00 */
[----:B-1234-:R-:W-:Y:S05]  /*10aa0*/  @P0 RET.REL.NODEC R174 `(_ZN5flash24flash_fwd_splitkv_kernelI23Flash_fwd_kernel_traitsILi64ELi64ELi128ELi4ELb0ELb0EN7cutlass10bfloat16_tE19Flash_kernel_traitsILi64ELi64ELi128ELi4ES3_EELb0ELb1ELb0ELb0ELb1ELb1ELb0ELb0EEEvNS_16Flash_fwd_paramsE) ;  /* 0xfffffef4ae540950 */ /* 0x01efea0003c3ffff */
        /* <DEDUP_REMOVED lines=12> */
[----:B-1----:R-:W-:Y:S05]  /*10b70*/  RET.REL.NODEC R174 `(_ZN5flash24flash_fwd_splitkv_kernelI23Flash_fwd_kernel_traitsILi64ELi64ELi128ELi4ELb0ELb0EN7cutlass10bfloat16_tE19Flash_kernel_traitsILi64ELi64ELi128ELi4ES3_EELb0ELb1ELb0ELb0ELb1ELb1ELb0ELb0EEEvNS_16Flash_fwd_paramsE) ;  /* 0xfffffef4ae207950 */ /* 0x002fea0003c3ffff */
.L_x_12956:
[----:B------:R-:W-:Y:S01]  /*10b80*/  MOV R5, 0x2 ;  /* 0x0000000200057802 */ /* 0x000fe20000000f00 */
[----:B------:R-:W-:Y:S01]  /*10b90*/  IMAD.MOV.U32 R4, RZ, RZ, 0x1f ;  /* 0x0000001fff047424 */ /* 0x000fe200078e00ff */
[----:B------:R-:W-:-:S07]  /*10ba0*/  MOV R6, 0xffffffff ;  /* 0xffffffff00067802 */ /* 0x000fce0000000f00 */
[----:B-1---5:R-:W-:Y:S05]  /*10bb0*/  WARPSYNC.COLLECTIVE R6, `(.L_x_12964) ;  /* 0x0000000006087348 */ /* 0x022fea0003c00000 */
[----:B------:R2:W3:Y:S02]  /*10bc0*/  SHFL.BFLY P0, R11, R192, R5, R4 ;  /* 0x0c000005c00b7389 */ /* 0x0004e40000000004 */
[----:B-123-5:R-:W-:Y:S05]  /*10bd0*/  ENDCOLLECTIVE ;  /* 0x000000000000791b */ /* 0x02efea0003800000 */
.L_x_12964:
[----:B------:R-:W-:Y:S02]  /*10be0*/  IMAD.MOV.U32 R9, RZ, RZ, R11 ;  /* 0x000000ffff097224 */ /* 0x000fe400078e000b */
[----:B------:R-:W-:Y:S02]  /*10bf0*/  IMAD.MOV.U32 R5, RZ, RZ, 0x1 ;  /* 0x00000001ff057424 */ /* 0x000fe400078e00ff */
[----:B------:R-:W-:-:S05]  /*10c00*/  FADD.FTZ R9, R9, R192 ;  /* 0x000000c009097221 */ /* 0x000fca0000010000 */
[----:B------:R-:W-:-:S07]  /*10c10*/  MOV R192, R9 ;  /* 0x0000000900c07202 */ /* 0x000fce0000000f00 */
[----:B------:R-:W-:Y:S05]  /*10c20*/  WARPSYNC.COLLECTIVE R6, `(.L_x_12965) ;  /* 0x0000000006087348 */ /* 0x000fea0003c00000 */
[----:B------:R1:W2:Y:S02]  /*10c30*/  SHFL.BFLY P0, R11, R192, R5, R4 ;  /* 0x0c000005c00b7389 */ /* 0x0002a40000000004 */
[----:B-12---:R-:W-:Y:S05]  /*10c40*/  ENDCOLLECTIVE ;  /* 0x000000000000791b */ /* 0x006fea0003800000 */
.L_x_12965:
[----:B------:R-:W-:Y:S01]  /*10c50*/  MOV R192, R191 ;  /* 0x000000bf00c07202 */ /* 0x000fe20000000f00 */
[----:B------:R-:W-:Y:S01]  /*10c60*/  IMAD.MOV.U32 R5, RZ, RZ, 0x2 ;  /* 0x00000002ff057424 */ /* 0x000fe200078e00ff */
[----:B------:R-:W-:-:S07]  /*10c70*/  MOV R8, R11 ;  /* 0x0000000b00087202 */ /* 0x000fce0000000f00 */
[----:B------:R-:W-:Y:S05]  /*10c80*/  WARPSYNC.COLLECTIVE R6, `(.L_x_12966) ;  /* 0x0000000006087348 */ /* 0x000fea0003c00000 */
[----:B------:R1:W2:Y:S02]  /*10c90*/  SHFL.BFLY P0, R11, R192, R5, R4 ;  /* 0x0c000005c00b7389 */ /* 0x0002a40000000004 */
[----:B-12---:R-:W-:Y:S05]  /*10ca0*/  ENDCOLLECTIVE ;  /* 0x000000000000791b */ /* 0x006fea0003800000 */
.L_x_12966:
[----:B------:R-:W-:Y:S01]  /*10cb0*/  FADD.FTZ R8, R9, R8 ;  /* 0x0000000809087221 */ /* 0x000fe20000010000 */
[----:B------:R-:W-:Y:S01]  /*10cc0*/  FADD.FTZ R10, R11, R191 ;  /* 0x000000bf0b0a7221 */ /* 0x000fe20000010000 */
[----:B------:R-:W-:-:S04]  /*10cd0*/  MOV R5, 0x1 ;  /* 0x0000000100057802 */ /* 0x000fc80000000f00 */
[----:B------:R-:W-:-:S07]  /*10ce0*/  MOV R192, R10 ;  /* 0x0000000a00c07202 */ /* 0x000fce0000000f00 */
[----:B------:R-:W-:Y:S05]  /*10cf0*/  WARPSYNC.COLLECTIVE R6, `(.L_x_12967) ;  /* 0x0000000006087348 */ /* 0x000fea0003c00000 */
[----:B------:R1:W2:Y:S02]  /*10d00*/  SHFL.BFLY P0, R11, R192, R5, R4 ;  /* 0x0c000005c00b7389 */ /* 0x0002a40000000004 */
[----:B-12---:R-:W-:Y:S05]  /*10d10*/  ENDCOLLECTIVE ;  /* 0x000000000000791b */ /* 0x006fea0003800000 */
.L_x_12967:
[----:B------:R-:W-:Y:S05]  /*10d20*/  BRA `(.L_x_12968) ;  /* 0xfffffff000107947 */ /* 0x000fea000383ffff */
.L_x_12969:
        /* <DEDUP_REMOVED lines=13> */
.L_x_14823:


//--------------------- .text._ZN5flash24flash_fwd_splitkv_kernelI23Flash_fwd_kernel_traitsILi64ELi64ELi128ELi4ELb0ELb0EN7cutlass10bfloat16_tE19Flash_kernel_traitsILi64ELi64ELi128ELi4ES3_EELb0ELb1ELb1ELb0ELb0ELb0ELb0ELb0EEEvNS_16Flash_fwd_paramsE --------------------------
	.section	.text._ZN5flash24flash_fwd_splitkv_kernelI23Flash_fwd_kernel_traitsILi64ELi64ELi128ELi4ELb0ELb0EN7cutlass10bfloat16_tE19Flash_kernel_traitsILi64ELi64ELi128ELi4ES3_EELb0ELb1ELb1ELb0ELb0ELb0ELb0ELb0EEEvNS_16Flash_fwd_paramsE,"ax",@progbits
	.align	128
        .global         _ZN5flash24flash_fwd_splitkv_kernelI23Flash_fwd_kernel_traitsILi64ELi64ELi128ELi4ELb0ELb0EN7cutlass10bfloat16_tE19Flash_kernel_traitsILi64ELi64ELi128ELi4ES3_EELb0ELb1ELb1ELb0ELb0ELb0ELb0ELb0EEEvNS_16Flash_fwd_paramsE
        .type           _ZN5flash24flash_fwd_splitkv_kernelI23Flash_fwd_kernel_traitsILi64ELi64ELi128ELi4ELb0ELb0EN7cutlass10bfloat16_tE19Flash_kernel_traitsILi64ELi64ELi128ELi4ES3_EELb0ELb1ELb1ELb0ELb0ELb0ELb0ELb0EEEvNS_16Flash_fwd_paramsE,@function
        .size           _ZN5flash24flash_fwd_splitkv_kernelI23Flash_fwd_kernel_traitsILi64ELi64ELi128ELi4ELb0ELb0EN7cutlass10bfloat16_tE19Flash_kernel_traitsILi64ELi64ELi128ELi4ES3_EELb0ELb1ELb1ELb0ELb0ELb0ELb0ELb0EEEvNS_16Flash_fwd_paramsE,(.L_x_14824 - _ZN5flash24flash_fwd_splitkv_kernelI23Flash_fwd_kernel_traitsILi64ELi64ELi128ELi4ELb0ELb0EN7cutlass10bfloat16_tE19Flash_kernel_traitsILi64ELi64ELi128ELi4ES3_EELb0ELb1ELb1ELb0ELb0ELb0ELb0ELb0EEEvNS_16Flash_fwd_paramsE)
        .other          _ZN5flash24flash_fwd_splitkv_kernelI23Flash_fwd_kernel_traitsILi64ELi64ELi128ELi4ELb0ELb0EN7cutlass10bfloat16_tE19Flash_kernel_traitsILi64ELi64ELi128ELi4ES3_EELb0ELb1ELb1ELb0ELb0ELb0ELb0ELb0EEEvNS_16Flash_fwd_paramsE,@"STO_CUDA_ENTRY STV_DEFAULT"
_ZN5flash24flash_fwd_splitkv_kernelI23Flash_fwd_kernel_traitsILi64ELi64ELi128ELi4ELb0ELb0EN7cutlass10bfloat16_tE19Flash_kernel_traitsILi64ELi64ELi128ELi4ES3_EELb0ELb1ELb1ELb0ELb0ELb0ELb0ELb0EEEvNS_16Flash_fwd_paramsE:
.text._ZN5flash24flash_fwd_splitkv_kernelI23Flash_fwd_kernel_traitsILi64ELi64ELi128ELi4ELb0ELb0EN7cutlass10bfloat16_tE19Flash_kernel_traitsILi64ELi64ELi128ELi4ES3_EELb0ELb1ELb1ELb0ELb0ELb0ELb0ELb0EEEvNS_16Flash_fwd_paramsE:
[----:B------:R-:W-:Y:S01]  /*0000*/  LDC R1, c[0x0][0x37c] ;  /* 0x0000df00ff017b82 */ /* 0x000fe20000000800 */
[----:B------:R-:W1:Y:S07]  /*0010*/  S2R R21, SR_CTAID.X ;  /* 0x0000000000157919 */ /* 0x000e6e0000002500 */
[----:B------:R-:W2:Y:S01]  /*0020*/  LDC.64 R2, c[0x0][0x348] ;  /* 0x0000d200ff027b82 */ /* 0x000ea20000000a00 */
[----:B------:R-:W-:Y:S01]  /*0030*/  BSSY.RECONVERGENT B3, `(.L_x_12970) ;  /* 0x0000005000037945 */ /* 0x000fe20003800200 */
[----:B------:R-:W-:Y:S01]  /*0040*/  MOV R188, 0x80 ;  /* 0x0000008000bc7802 */ /* 0x000fe20000000f00 */
[----:B------:R-:W3:Y:S01]  /*0050*/  S2R R189, SR_CTAID.Y ;  /* 0x0000000000bd7919 */ /* 0x000ee20000002600 */
[----:B------:R-:W4:Y:S05]  /*0060*/  S2R R190, SR_CTAID.Z ;  /* 0x0000000000be7919 */ /* 0x000f2a0000002700 */
[----:B-1234-:R-:W-:Y:S05]  /*0070*/  CALL.REL.NOINC `($_ZN5flash24flash_fwd_splitkv_kernelI23Flash_fwd_kernel_traitsILi64ELi64ELi128ELi4ELb0ELb0EN7cutlass10bfloat16_tE19Flash_kernel_traitsILi64ELi64ELi128ELi4ES3_EELb0ELb1ELb1ELb0ELb0ELb0ELb0ELb0EEEvNS_16Flash_fwd_paramsE$_ZN5flash30compute_attn_1rowblock_splitkvI23Flash_fwd_kernel_traitsILi64ELi64ELi128ELi4ELb0ELb0EN7cutlass10bfloat16_tE19Flash_kernel_traitsILi64ELi64ELi128ELi4ES3_EELb0ELb1ELb1ELb0ELb0ELb0ELb0ELb0ENS_16Flash_fwd_paramsEEEvRKT8_iiiii) ;  /* 0x0000000000087944 */ /* 0x01efea0003c00000 */
[----:B------:R-:W-:Y:S05]  /*0080*/  BSYNC.RECONVERGENT B3 ;  /* 0x0000000000037941 */ /* 0x000fea0003800200 */
.L_x_12970:
[----:B------:R-:W-:Y:S05]  /*0090*/  EXIT ;  /* 0x000000000000794d */ /* 0x000fea0003800000 */
        .type           $_ZN5flash24flash_fwd_splitkv_kernelI23Flash_fwd_kernel_traitsILi64ELi64ELi128ELi4ELb0ELb0EN7cutlass10bfloat16_tE19Flash_kernel_traitsILi64ELi64ELi128ELi4ES3_EELb0ELb1ELb1ELb0ELb0ELb0ELb0ELb0EEEvNS_16Flash_fwd_paramsE$_ZN5flash30compute_attn_1rowblock_splitkvI23Flash_fwd_kernel_traitsILi64ELi64ELi128ELi4ELb0ELb0EN7cutlass10bfloat16_tE19Flash_kernel_traitsILi64ELi64ELi128ELi4ES3_EELb0ELb1ELb1ELb0ELb0ELb0ELb0ELb0ENS_16Flash_fwd_paramsEEEvRKT8_iiiii,@function
        .size           $_ZN5flash24flash_fwd_splitkv_kernelI23Flash_fwd_kernel_traitsILi64ELi64ELi128ELi4ELb0ELb0EN7cutlass10bfloat16_tE19Flash_kernel_traitsILi64ELi64ELi128ELi4ES3_EELb0ELb1ELb1ELb0ELb0ELb0ELb0ELb0EEEvNS_16Flash_fwd_paramsE$_ZN5flash30compute_attn_1rowblock_splitkvI23Flash_fwd_kernel_traitsILi64ELi64ELi128ELi4ELb0ELb0EN7cutlass10bfloat16_tE19Flash_kernel_traitsILi64ELi64ELi128ELi4ES3_EELb0ELb1ELb1ELb0ELb0ELb0ELb0ELb0ENS_16Flash_fwd_paramsEEEvRKT8_iiiii,(.L_x_14824 - $_ZN5flash24flash_fwd_splitkv_kernelI23Flash_fwd_kernel_traitsILi64ELi64ELi128ELi4ELb0ELb0EN7cutlass10bfloat16_tE19Flash_kernel_traitsILi64ELi64ELi128ELi4ES3_EELb0ELb1ELb1ELb0ELb0ELb0ELb0ELb0EEEvNS_16Flash_fwd_paramsE$_ZN5flash30compute_attn_1rowblock_splitkvI23Flash_fwd_kernel_traitsILi64ELi64ELi128ELi4ELb0ELb0EN7cutlass10bfloat16_tE19Flash_kernel_traitsILi64ELi64ELi128ELi4ES3_EELb0ELb1ELb1ELb0ELb0ELb0ELb0ELb0ENS_16Flash_fwd_paramsEEEvRKT8_iiiii)
$_ZN5flash24flash_fwd_splitkv_kernelI23Flash_fwd_kernel_traitsILi64ELi64ELi128ELi4ELb0ELb0EN7cutlass10bfloat16_tE19Flash_kernel_traitsILi64ELi64ELi128ELi4ES3_EELb0ELb1ELb1ELb0ELb0ELb0ELb0ELb0EEEvNS_16Flash_fwd_paramsE$_ZN5flash30compute_attn_1rowblock_splitkvI23Flash_fwd_kernel_traitsILi64ELi64ELi128ELi4ELb0ELb0EN7cutlass10bfloat16_tE19Flash_kernel_traitsILi64ELi64ELi128ELi4ES3_EELb0ELb1ELb1ELb0ELb0ELb0ELb0ELb0ENS_16Flash_fwd_paramsEEEvRKT8_iiiii:
        /* <DEDUP_REMOVED lines=16> */
[C---:B------:R-:W-:Y:S01]  /*01a0*/  IMAD.WIDE.U32 R14, R189.reuse, 0x4, R14 ;  /* 0x00000004bd0e7825 */ /* 0x040fe200078e000e */
[----:B------:R-:W1:Y:S03]  /*01b0*/  S2R R124, SR_TID.X ;  /* 0x00000000007c7919 */ /* 0x000e660000002100 */
[----:B------:R-:W-:Y:S01]  /*01c0*/  IMAD.SHL.U32 R4, R189, 0x4, RZ ;  /* 0x00000004bd047824 */ /* 0x000fe200078e00ff */
[----:B------:R-:W-:-:S05]  /*01d0*/  SHF.R.U32.HI R0, RZ, 0x1e, R189 ;  /* 0x0000001eff007819 */ /* 0x000fca00000116bd */
[----:B------:R-:W5:Y:S01]  /*01e0*/  @P2 LD.E R195, desc[UR4][R14.64] ;  /* 0x000000040ec32980 */ /* 0x000f62000c101900 */
[----:B------:R-:W-:Y:S02]  /*01f0*/  ISETP.NE.U32.AND P2, PT, R10, RZ, PT ;  /* 0x000000ff0a00720c */ /* 0x000fe40003f45070 */
[-C--:B------:R-:W-:Y:S02]  /*0200*/  @P1 IADD3 R18, P0, PT, R6, R4.reuse, RZ ;  /* 0x0000000406121210 */ /* 0x080fe40007f1e0ff */
[----:B------:R-:W-:Y:S01]  /*0210*/  ISETP.NE.AND.EX P2, PT, R11, RZ, PT, P2 ;  /* 0x000000ff0b00720c */ /* 0x000fe20003f45320 */
[----:B------:R-:W-:Y:S01]  /*0220*/  IMAD.MOV.U32 R12, RZ, RZ, RZ ;  /* 0x000000ffff0c7224 */ /* 0x000fe200078e00ff */
[----:B------:R-:W-:Y:S01]  /*0230*/  BSSY.RECONVERGENT B0, `(.L_x_12971) ;  /* 0x000000e000007945 */ /* 0x000fe20003800200 */
[----:B------:R-:W-:Y:S01]  /*0240*/  @P1 IMAD.X R19, R7, 0x1, R0, P0 ;  /* 0x0000000107131824 */ /* 0x000fe200000e0600 */
[----:B------:R-:W-:Y:S01]  /*0250*/  ISETP.NE.U32.AND P0, PT, R8, RZ, PT ;  /* 0x000000ff0800720c */ /* 0x000fe20003f05070 */
[----:B------:R2:W5:Y:S04]  /*0260*/  @P4 LD.E R6, desc[UR4][R14.64+0x4] ;  /* 0x000004040e064980 */ /* 0x000568000c101900 */
[----:B------:R3:W5:Y:S01]  /*0270*/  @P1 LD.E R12, desc[UR4][R18.64] ;  /* 0x00000004120c1980 */ /* 0x000762000c101900 */
[----:B------:R-:W-:-:S02]  /*0280*/  IADD3 R16, P1, PT, R10, R4, RZ ;  /* 0x000000040a107210 */ /* 0x000fc40007f3e0ff */
[----:B------:R-:W-:-:S03]  /*0290*/  ISETP.NE.AND.EX P0, PT, R9, RZ, PT, P0 ;  /* 0x000000ff0900720c */ /* 0x000fc60003f05300 */
[----:B------:R-:W-:Y:S02]  /*02a0*/  IMAD.X R17, R11, 0x1, R0, P1 ;  /* 0x000000010b117824 */ /* 0x000fe400008e0600 */
[----:B--2---:R-:W-:Y:S01]  /*02b0*/  IMAD.MOV.U32 R15, RZ, RZ, -0x1 ;  /* 0xffffffffff0f7424 */ /* 0x004fe200078e00ff */
[----:B-1----:R-:W-:Y:S07]  /*02c0*/  @!P2 BRA `(.L_x_12972) ;  /* 0x000000000010a947 */ /* 0x002fee0003800000 */
[----:B------:R-:W2:Y:S02]  /*02d0*/  LD.E.U8 R7, desc[UR4][R2.64+0x1b2] ;  /* 0x0001b20402077980 */ /* 0x000ea4000c101100 */
[----:B--2---:R-:W-:-:S13]  /*02e0*/  ISETP.NE.AND P1, PT, R7, RZ, PT ;  /* 0x000000ff0700720c */ /* 0x004fda0003f25270 */
[----:B------:R-:W-:Y:S05]  /*02f0*/  @!P1 BRA `(.L_x_12972) ;  /* 0x0000000000049947 */ /* 0x000fea0003800000 */
[----:B------:R1:W5:Y:S02]  /*0300*/  LD.E R15, desc[UR4][R16.64] ;  /* 0x00000004100f7980 */ /* 0x000364000c101900 */
.L_x_12972:
[----:B------:R-:W-:Y:S05]  /*0310*/  BSYNC.RECONVERGENT B0 ;  /* 0x0000000000007941 */ /* 0x000fea0003800200 */
.L_x_12971:
[----:B------:R-:W-:Y:S04]  /*0320*/  BSSY.RECONVERGENT B0, `(.L_x_12973) ;  /* 0x0000007000007945 */ /* 0x000fe80003800200 */
[----:B------:R-:W-:Y:S05]  /*0330*/  @!P3 BRA `(.L_x_12974) ;  /* 0x000000000014b947 */ /* 0x000fea0003800000 */
[----:B-----5:R-:W2:Y:S02]  /*0340*/  LD.E.U8 R5, desc[UR4][R2.64+0x1b2] ;  /* 0x0001b20402057980 */ /* 0x020ea4000c101100 */
[----:B--2---:R-:W-:-:S13]  /*0350*/  ISETP.NE.AND P1, PT, R5, RZ, PT ;  /* 0x000000ff0500720c */ /* 0x004fda0003f25270 */
[----:B------:R-:W2:Y:S02]  /*0360*/  @P1 LD.E R10, desc[UR4][R16.64+0x4] ;  /* 0x00000404100a1980 */ /* 0x000ea4000c101900 */
[----:B--2---:R-:W-:-:S06]  /*0370*/  @P1 IADD3 R5, PT, PT, R10, -R15, RZ ;  /* 0x8000000f0a051210 */ /* 0x004fcc0007ffe0ff */
[----:B------:R2:W5:Y:S02]  /*0380*/  @!P1 LD.E R5, desc[UR4][R16.64] ;  /* 0x0000000410059980 */ /* 0x000564000c101900 */
.L_x_12974:
[----:B------:R-:W-:Y:S05]  /*0390*/  BSYNC.RECONVERGENT B0 ;  /* 0x0000000000007941 */ /* 0x000fea0003800200 */
.L_x_12973:
        /* <DEDUP_REMOVED lines=8> */
.L_x_12976:
[----:B------:R-:W4:Y:S01]  /*0420*/  LD.E.64 R6, desc[UR4][R2.64+0x108] ;  /* 0x0001080402067980 */ /* 0x000f22000c101b00 */
[----:B------:R-:W-:Y:S01]  /*0430*/  BSSY.RECONVERGENT B0, `(.L_x_12978) ;  /* 0x0000006000007945 */ /* 0x000fe20003800200 */
[----:B------:R-:W-:Y:S01]  /*0440*/  IMAD.MOV.U32 R10, RZ, RZ, RZ ;  /* 0x000000ffff0a7224 */ /* 0x000fe200078e00ff */
[----:B----4-:R-:W-:-:S04]  /*0450*/  ISETP.NE.U32.AND P0, PT, R6, RZ, PT ;  /* 0x000000ff0600720c */ /* 0x010fc80003f05070 */
[----:B------:R-:W-:-:S13]  /*0460*/  ISETP.NE.AND.EX P0, PT, R7, RZ, PT, P0 ;  /* 0x000000ff0700720c */ /* 0x000fda0003f05300 */
[----:B------:R-:W-:Y:S05]  /*0470*/  @!P0 BRA `(.L_x_12979) ;  /* 0x0000000000048947 */ /* 0x000fea0003800000 */
[----:B------:R4:W5:Y:S02]  /*0480*/  LD.E R10, desc[UR4][R2.64+0xbc] ;  /* 0x0000bc04020a7980 */ /* 0x000964000c101900 */
.L_x_12979:
[----:B------:R-:W-:Y:S05]  /*0490*/  BSYNC.RECONVERGENT B0 ;  /* 0x0000000000007941 */ /* 0x000fea0003800200 */
.L_x_12978:
[----:B-----5:R-:W-:Y:S02]  /*04a0*/  IADD3 R10, PT, PT, R10, R5, -R12 ;  /* 0x000000050a0a7210 */ /* 0x020fe40007ffe80c */
.L_x_12977:
[----:B------:R-:W-:Y:S05]  /*04b0*/  BSYNC.RECONVERGENT B1 ;  /* 0x0000000000017941 */ /* 0x000fea0003800200 */
.L_x_12975:
[----:B------:R-:W-:Y:S01]  /*04c0*/  IMAD.SHL.U32 R194, R21, 0x40, RZ ;  /* 0x0000004015c27824 */ /* 0x000fe200078e00ff */
[----:B------:R-:W-:Y:S01]  /*04d0*/  MOV R6, R188 ;  /* 0x000000bc00067202 */ /* 0x000fe20000000f00 */
[----:B------:R-:W-:-:S03]  /*04e0*/  IMAD.MOV.U32 R7, RZ, RZ, 0x0 ;  /* 0x00000000ff077424 */ /* 0x000fc600078e00ff */
[----:B------:R-:W-:-:S13]  /*04f0*/  ISETP.GT.AND P0, PT, R185, R194, PT ;  /* 0x000000c2b900720c */ /* 0x000fda0003f04270 */
[----:B-1234-:R-:W-:Y:S05]  /*0500*/  @!P0 RET.REL.NODEC R6 `(_ZN5flash24flash_fwd_splitkv_kernelI23Flash_fwd_kernel_traitsILi64ELi64ELi128ELi4ELb0ELb0EN7cutlass10bfloat16_tE19Flash_kernel_traitsILi64ELi64ELi128ELi4ES3_EELb0ELb1ELb1ELb0ELb0ELb0ELb0ELb0EEEvNS_16Flash_fwd_paramsE) ;  /* 0xfffffff806bc8950 */ /* 0x01efea0003c3ffff */
[----:B------:R-:W2:Y:S04]  /*0510*/  LD.E R16, desc[UR4][R2.64+0xb8] ;  /* 0x0000b80402107980 */ /* 0x000ea8000c101900 */
[----:B------:R-:W3:Y:S04]  /*0520*/  LD.E R14, desc[UR4][R2.64+0x184] ;  /* 0x00018404020e7980 */ /* 0x000ee8000c101900 */
[----:B------:R-:W4:Y:S01]  /*0530*/  LD.E R5, desc[UR4][R2.64+0x188] ;  /* 0x0001880402057980 */ /* 0x000f22000c101900 */
[----:B------:R-:W-:Y:S02]  /*0540*/  VIADD R8, R10, 0x7f ;  /* 0x0000007f0a087836 */ /* 0x000fe40000000000 */
[----:B------:R-:W-:-:S03]  /*0550*/  IMAD.IADD R208, R194, 0x1, R10 ;  /* 0x00000001c2d07824 */ /* 0x000fc600078e020a */
[----:B------:R-:W-:Y:S02]  /*0560*/  IADD3 R6, PT, PT, R8, R194, -R185 ;  /* 0x000000c208067210 */ /* 0x000fe40007ffe8b9 */
[----:B------:R-:W-:-:S04]  /*0570*/  SHF.R.S32.HI R7, RZ, 0x1f, R8 ;  /* 0x0000001fff077819 */ /* 0x000fc80000011408 */
[----:B------:R-:W-:-:S04]  /*0580*/  LEA.HI R7, R7, R8, RZ, 0x7 ;  /* 0x0000000807077211 */ /* 0x000fc800078f38ff */
[----:B------:R-:W-:Y:S01]  /*0590*/  SHF.R.S32.HI R7, RZ, 0x7, R7 ;  /* 0x00000007ff077819 */ /* 0x000fe20000011407 */
[----:B--2---:R-:W-:Y:S01]  /*05a0*/  VIADD R16, R16, 0x7f ;  /* 0x0000007f10107836 */ /* 0x004fe20000000000 */
[----:B---3--:R-:W-:-:S04]  /*05b0*/  IADD3 R14, PT, PT, R208, -R185, -R14 ;  /* 0x800000b9d00e7210 */ /* 0x008fc80007ffe80e */
[----:B------:R-:W-:Y:S02]  /*05c0*/  SHF.R.S32.HI R11, RZ, 0x1f, R16 ;  /* 0x0000001fff0b7819 */ /* 0x000fe40000011410 */
[----:B----4-:R-:W-:Y:S02]  /*05d0*/  IADD3 R6, PT, PT, R6, 0x40, R5 ;  /* 0x0000004006067810 */ /* 0x010fe40007ffe005 */
[----:B------:R-:W-:Y:S02]  /*05e0*/  SHF.R.S32.HI R9, RZ, 0x1f, R14 ;  /* 0x0000001fff097819 */ /* 0x000fe4000001140e */
[----:B------:R-:W-:Y:S02]  /*05f0*/  SHF.R.S32.HI R5, RZ, 0x1f, R6 ;  /* 0x0000001fff057819 */ /* 0x000fe40000011406 */
[----:B------:R-:W-:Y:S02]  /*0600*/  LEA.HI R11, R11, R16, RZ, 0x7 ;  /* 0x000000100b0b7211 */ /* 0x000fe400078f38ff */
[----:B------:R-:W-:-:S02]  /*0610*/  LEA.HI R9, R9, R14, RZ, 0x7 ;  /* 0x0000000e09097211 */ /* 0x000fc400078f38ff */
[----:B------:R-:W-:Y:S02]  /*0620*/  LEA.HI R5, R5, R6, RZ, 0x7 ;  /* 0x0000000605057211 */ /* 0x000fe400078f38ff */
[----:B------:R-:W-:Y:S02]  /*0630*/  SHF.R.S32.HI R6, RZ, 0x7, R11 ;  /* 0x00000007ff067819 */ /* 0x000fe4000001140b */
[----:B------:R-:W-:Y:S02]  /*0640*/  SHF.R.S32.HI R9, RZ, 0x7, R9 ;  /* 0x00000007ff097819 */ /* 0x000fe40000011409 */
[----:B------:R-:W-:Y:S02]  /*0650*/  SHF.R.S32.HI R5, RZ, 0x7, R5 ;  /* 0x00000007ff057819 */ /* 0x000fe40000011405 */
[----:B------:R-:W-:Y:S02]  /*0660*/  VIMNMX R182, PT, PT, RZ, R9, !PT ;  /* 0x00000009ffb67248 */ /* 0x000fe40007fe0100 */
[----:B------:R-:W-:-:S04]  /*0670*/  VIMNMX3 R197, R6, R7, R5, PT ;  /* 0x0000000706c5720f */ /* 0x000fc80003800105 */
        /* <DEDUP_REMOVED lines=72> */
.L_x_12982:
[----:B------:R-:W-:Y:S05]  /*0b00*/  BSYNC.RECONVERGENT B0 ;  /* 0x0000000000007941 */ /* 0x000fea0003800200 */
.L_x_12981:
        /* <DEDUP_REMOVED lines=13> */
.L_x_12984:
[----:B------:R-:W-:Y:S05]  /*0be0*/  BSYNC.RECONVERGENT B0 ;  /* 0x0000000000007941 */ /* 0x000fea0003800200 */
.L_x_12983:
        /* <DEDUP_REMOVED lines=12> */
.L_x_12986:
[----:B------:R-:W-:Y:S05]  /*0cb0*/  BSYNC.RECONVERGENT B0 ;  /* 0x0000000000007941 */ /* 0x000fea0003800200 */
.L_x_12985:
[----:B------:R-:W-:Y:S01]  /*0cc0*/  MOV R189, 0x0 ;  /* 0x0000000000bd7802 */ /* 0x000fe20000000f00 */
[----:B------:R-:W-:Y:S04]  /*0cd0*/  @!P3 ST.E desc[UR4][R16.64], R13 ;  /* 0x0000000d1000b985 */ /* 0x000fe8000c101904 */
[----:B------:R-:W-:Y:S04]  /*0ce0*/  @!P2 ST.E desc[UR4][R16.64+0x40], R5 ;  /* 0x000040051000a985 */ /* 0x000fe8000c101904 */
[----:B------:R1:W-:Y:S02]  /*0cf0*/  @!P1 ST.E desc[UR4][R16.64+0x80], R3 ;  /* 0x0000800310009985 */ /* 0x0003e4000c101904 */
[----:B-123--:R-:W-:Y:S05]  /*0d00*/  @P4 RET.REL.NODEC R188 `(_ZN5flash24flash_fwd_splitkv_kernelI23Flash_fwd_kernel_traitsILi64ELi64ELi128ELi4ELb0ELb0EN7cutlass10bfloat16_tE19Flash_kernel_traitsILi64ELi64ELi128ELi4ES3_EELb0ELb1ELb1ELb0ELb0ELb0ELb0ELb0EEEvNS_16Flash_fwd_paramsE) ;  /* 0xfffffff0bcbc4950 */ /* 0x00efea0003c3ffff */
[----:B------:R-:W-:Y:S02]  /*0d10*/  MOV R3, 0x7f800000 ;  /* 0x7f80000000037802 */ /* 0x000fe40000000f00 */
[----:B------:R-:W-:-:S03]  /*0d20*/  MOV R189, 0x0 ;  /* 0x0000000000bd7802 */ /* 0x000fc60000000f00 */
[----:B------:R1:W-:Y:S02]  /*0d30*/  ST.E desc[UR4][R16.64+0xc0], R3 ;  /* 0x0000c00310007985 */ /* 0x0003e4000c101904 */
[----:B-1----:R-:W-:Y:S05]  /*0d40*/  RET.REL.NODEC R188 `(_ZN5flash24flash_fwd_splitkv_kernelI23Flash_fwd_kernel_traitsILi64ELi64ELi128ELi4ELb0ELb0EN7cutlass10bfloat16_tE19Flash_kernel_traitsILi64ELi64ELi128ELi4ES3_EELb0ELb1ELb1ELb0ELb0ELb0ELb0ELb0EEEvNS_16Flash_fwd_paramsE) ;  /* 0xfffffff0bcac7950 */ /* 0x002fea0003c3ffff */
.L_x_12980:
        /* <DEDUP_REMOVED lines=62> */
[----:B-----5:R-:W-:-:S04]  /*1130*/  IMAD R11, R4, R8, RZ ;  /* 0x00000008040b7224 */ /* 0x020fc800078e02ff */
        /* <DEDUP_REMOVED lines=17> */
[----:B------:R-:W-:-:S04]  /*1250*/  @!P2 LOP3.LUT R11, RZ, R13, RZ, 0x33, !PT ;  /* 0x0000000dff0ba212 */ /* 0x000fc800078e33ff */
[----:B------:R-:W-:Y:S01]  /*1260*/  SHF.R.S32.HI R6, RZ, 0x1f, R11 ;  /* 0x0000001fff067819 */ /* 0x000fe2000001140b */
[----:B--2---:R-:W-:-:S04]  /*1270*/  IMAD R17, R17, R11, RZ ;  /* 0x0000000b11117224 */ /* 0x004fc800078e02ff */
        /* <DEDUP_REMOVED lines=19> */
.L_x_12988:
        /* <DEDUP_REMOVED lines=51> */
[----:B------:R-:W-:Y:S01]  /*16e0*/  @!P3 IMAD.WIDE.U32 R8, R176, R12, RZ ;  /* 0x0000000cb008b225 */ /* 0x000fe200078e00ff */
[----:B------:R-:W-:-:S03]  /*16f0*/  @!P2 IADD3 R6, PT, PT, -R6, RZ, RZ ;  /* 0x000000ff0606a210 */ /* 0x000fc60007ffe1ff */
[----:B------:R-:W-:Y:S01]  /*1700*/  @!P3 IMAD R0, R5, R176, R0 ;  /* 0x000000b00500b224 */ /* 0x000fe200078e0200 */
[----:B------:R-:W-:Y:S01]  /*1710*/  @!P1 LOP3.LUT R6, RZ, R13, RZ, 0x33, !PT ;  /* 0x0000000dff069212 */ /* 0x000fe200078e33ff */
[----:B------:R-:W-:Y:S01]  /*1720*/  IMAD R4, R175, R7, RZ ;  /* 0x00000007af047224 */ /* 0x000fe200078e02ff */
[----:B------:R-:W-:Y:S01]  /*1730*/  @P3 IADD3 R12, PT, PT, R12, R15, RZ ;  /* 0x0000000f0c0c3210 */ /* 0x000fe20007ffe0ff */
[----:B------:R-:W-:Y:S01]  /*1740*/  @!P3 IMAD.IADD R15, R9, 0x1, R0 ;  /* 0x00000001090fb824 */ /* 0x000fe200078e0200 */
[----:B------:R-:W-:Y:S01]  /*1750*/  @!P3 SHF.R.S32.HI R5, RZ, 0x1f, R11 ;  /* 0x0000001fff05b819 */ /* 0x000fe2000001140b */
[----:B------:R-:W-:Y:S01]  /*1760*/  IMAD.IADD R23, R23, 0x1, R4 ;  /* 0x0000000117177824 */ /* 0x000fe200078e0204 */
[----:B------:R-:W-:Y:S01]  /*1770*/  @!P3 MOV R14, R8 ;  /* 0x00000008000eb202 */ /* 0x000fe20000000f00 */
[----:B------:R-:W-:Y:S01]  /*1780*/  @!P3 IMAD R0, R17, R11, RZ ;  /* 0x0000000b1100b224 */ /* 0x000fe200078e02ff */
[----:B------:R-:W-:Y:S01]  /*1790*/  SHF.R.S32.HI R4, RZ, 0x1f, R6 ;  /* 0x0000001fff047819 */ /* 0x000fe20000011406 */
[----:B------:R-:W-:-:S02]  /*17a0*/  IMAD R9, R19, R6, RZ ;  /* 0x0000000613097224 */ /* 0x000fc400078e02ff */
[C---:B------:R-:W-:Y:S02]  /*17b0*/  @!P3 IMAD R0, R16.reuse, R5, R0 ;  /* 0x000000051000b224 */ /* 0x040fe400078e0200 */
[----:B------:R-:W-:-:S04]  /*17c0*/  @!P3 IMAD.WIDE.U32 R14, R16, R11, R14 ;  /* 0x0000000b100eb225 */ /* 0x000fc800078e000e */
[----:B------:R-:W-:Y:S01]  /*17d0*/  IMAD.WIDE.U32 R22, R18, R6, R22 ;  /* 0x0000000612167225 */ /* 0x000fe200078e0016 */
[----:B------:R-:W-:-:S03]  /*17e0*/  @!P3 IADD3 R8, PT, PT, R15, R0, RZ ;  /* 0x000000000f08b210 */ /* 0x000fc60007ffe0ff */
[----:B------:R-:W-:Y:S02]  /*17f0*/  IMAD R4, R18, R4, R9 ;  /* 0x0000000412047224 */ /* 0x000fe400078e0209 */
[-C--:B------:R-:W-:Y:S02]  /*1800*/  @P3 IMAD R5, R177, R12.reuse, RZ ;  /* 0x0000000cb1053224 */ /* 0x080fe400078e02ff */
[----:B------:R-:W-:Y:S01]  /*1810*/  @P3 IMAD.WIDE.U32 R16, R176, R12, RZ ;  /* 0x0000000cb0103225 */ /* 0x000fe200078e00ff */
[----:B------:R-:W-:Y:S02]  /*1820*/  MOV R6, R22 ;  /* 0x0000001600067202 */ /* 0x000fe40000000f00 */
[----:B------:R-:W-:Y:S01]  /*1830*/  IADD3 R4, PT, PT, R23, R4, RZ ;  /* 0x0000000417047210 */ /* 0x000fe20007ffe0ff */
[----:B------:R-:W-:Y:S01]  /*1840*/  @!P3 IMAD.MOV.U32 R12, RZ, RZ, R14 ;  /* 0x000000ffff0cb224 */ /* 0x000fe200078e000e */
[----:B------:R-:W-:Y:S01]  /*1850*/  @P3 MOV R12, R16 ;  /* 0x00000010000c3202 */ /* 0x000fe20000000f00 */
[----:B------:R-:W-:Y:S01]  /*1860*/  @P3 IMAD.IADD R8, R17, 0x1, R5 ;  /* 0x0000000111083824 */ /* 0x000fe200078e0205 */
[----:B------:R-:W-:-:S02]  /*1870*/  MOV R5, RZ ;  /* 0x000000ff00057202 */ /* 0x000fc40000000f00 */
.L_x_12989:
[----:B------:R-:W-:Y:S05]  /*1880*/  BSYNC.RECONVERGENT B0 ;  /* 0x0000000000007941 */ /* 0x000fea0003800200 */
.L_x_12987:
        /* <DEDUP_REMOVED lines=27> */
[----:B------:R-:W-:Y:S01]  /*1a40*/  ISETP.GE.AND P2, PT, R0, RZ, PT ;  /* 0x000000ff0000720c */ /* 0x000fe20003f46270 */
[----:B------:R-:W1:Y:S01]  /*1a50*/  S2R R9, SR_CgaCtaId ;  /* 0x0000000000097919 */ /* 0x000e620000008800 */
[----:B------:R-:W-:Y:S01]  /*1a60*/  ISETP.NE.AND P3, PT, R13, RZ, PT ;  /* 0x000000ff0d00720c */ /* 0x000fe20003f65270 */
[----:B------:R-:W-:Y:S02]  /*1a70*/  IMAD R14, R5, R176, RZ ;  /* 0x000000b0050e7224 */ /* 0x000fe400078e02ff */
[----:B------:R-:W-:-:S06]  /*1a80*/  IMAD.SHL.U32 R0, R124, 0x8, RZ ;  /* 0x000000087c007824 */ /* 0x000fcc00078e00ff */
[----:B------:R-:W-:-:S05]  /*1a90*/  @P4 VIADD R11, R11, 0x1 ;  /* 0x000000010b0b4836 */ /* 0x000fca0000000000 */
[----:B------:R-:W-:Y:S02]  /*1aa0*/  @!P2 IADD3 R11, PT, PT, -R11, RZ, RZ ;  /* 0x000000ff0b0ba210 */ /* 0x000fe40007ffe1ff */
        /* <DEDUP_REMOVED lines=17> */
[----:B------:R-:W-:Y:S02]  /*1bc0*/  IADD3.X R15, PT, PT, RZ, R4, RZ, P2, !PT ;  /* 0x00000004ff0f7210 */ /* 0x000fe400017fe4ff */
[----:B------:R-:W-:Y:S01]  /*1bd0*/  SHF.R.U32.HI R202, RZ, 0x3, R124 ;  /* 0x00000003ffca7819 */ /* 0x000fe2000001167c */
[----:B------:R-:W-:Y:S01]  /*1be0*/  IMAD.IADD R181, R185, 0x1, -R194 ;  /* 0x00000001b9b57824 */ /* 0x000fe200078e0ac2 */
[----:B------:R-:W-:-:S03]  /*1bf0*/  LOP3.LUT R7, R0, 0x1c0, RZ, 0xc0, !PT ;  /* 0x000001c000077812 */ /* 0x000fc600078ec0ff */
[----:B------:R-:W-:Y:S02]  /*1c00*/  IMAD R183, R175, R202, RZ ;  /* 0x000000caafb77224 */ /* 0x000fe400078e02ff */
[----:B------:R-:W-:Y:S01]  /*1c10*/  IMAD.WIDE.U32 R14, R202, R174, R14 ;  /* 0x000000aeca0e7225 */ /* 0x000fe200078e000e */
[----:B------:R-:W-:-:S03]  /*1c20*/  LOP3.LUT R7, R7, 0x38, R124, 0xf8, !PT ;  /* 0x0000003807077812 */ /* 0x000fc600078ef87c */
[----:B------:R-:W-:Y:S02]  /*1c30*/  IMAD.IADD R183, R15, 0x1, R183 ;  /* 0x000000010fb77824 */ /* 0x000fe400078e02b7 */
[----:B------:R-:W-:Y:S02]  /*1c40*/  IMAD R187, R177, R202, RZ ;  /* 0x000000cab1bb7224 */ /* 0x000fe400078e02ff */
[----:B------:R-:W-:-:S04]  /*1c50*/  IMAD.WIDE.U32 R12, R202, R176, R12 ;  /* 0x000000b0ca0c7225 */ /* 0x000fc800078e000c */
[----:B------:R-:W-:Y:S01]  /*1c60*/  IMAD.SHL.U32 R15, R124, 0x40, RZ ;  /* 0x000000407c0f7824 */ /* 0x000fe200078e00ff */
[----:B------:R-:W-:Y:S01]  /*1c70*/  SHF.R.U32.HI R130, RZ, 0x1, R124 ;  /* 0x00000001ff827819 */ /* 0x000fe2000001167c */
[----:B------:R-:W-:Y:S01]  /*1c80*/  IMAD.IADD R187, R13, 0x1, R187 ;  /* 0x000000010dbb7824 */ /* 0x000fe200078e02bb */
[----:B------:R-:W-:Y:S02]  /*1c90*/  LOP3.LUT R7, R7, 0x38, R0, 0x78, !PT ;  /* 0x0000003807077812 */ /* 0x000fe400078e7800 */
[C---:B------:R-:W-:Y:S02]  /*1ca0*/  LOP3.LUT R13, R15.reuse, 0x1c0, RZ, 0xc0, !PT ;  /* 0x000001c00f0d7812 */ /* 0x040fe400078ec0ff */
[----:B------:R-:W-:Y:S01]  /*1cb0*/  MOV R203, RZ ;  /* 0x000000ff00cb7202 */ /* 0x000fe20000000f00 */
[----:B------:R-:W-:Y:S01]  /*1cc0*/  BSSY.RECONVERGENT B0, `(.L_x_12990) ;  /* 0x0000029000007945 */ /* 0x000fe20003800200 */
[----:B------:R-:W-:Y:S01]  /*1cd0*/  LOP3.LUT R127, R15, 0x200, RZ, 0xc0, !PT ;  /* 0x000002000f7f7812 */ /* 0x000fe200078ec0ff */
        /* <DEDUP_REMOVED lines=10> */
[----:B------:R-:W-:Y:S02]  /*1d80*/  IADD3.X R5, PT, PT, RZ, R5, RZ, P2, !PT ;  /* 0x00000005ff057210 */ /* 0x000fe400017fe4ff */
[----:B------:R-:W-:Y:S02]  /*1d90*/  ISETP.GE.AND P2, PT, R202, R181, PT ;  /* 0x000000b5ca00720c */ /* 0x000fe40003f46270 */
[----:B------:R-:W-:-:S04]  /*1da0*/  LEA R184, P4, R14, R18, 0x1 ;  /* 0x000000120eb87211 */ /* 0x000fc800078808ff */
[----:B------:R-:W-:Y:S01]  /*1db0*/  LEA.HI.X R183, R14, R19, R183, 0x1, P4 ;  /* 0x000000130eb77211 */ /* 0x000fe200020f0cb7 */
[----:B----4-:R-:W-:Y:S01]  /*1dc0*/  IMAD R19, R17, R190, RZ ;  /* 0x000000be11137224 */ /* 0x010fe200078e02ff */
[----:B------:R-:W-:Y:S01]  /*1dd0*/  LEA R186, P3, R12, R26, 0x1 ;  /* 0x0000001a0cba7211 */ /* 0x000fe200078608ff */
[----:B------:R-:W-:Y:S01]  /*1de0*/  IMAD.WIDE.U32 R16, R16, R190, R4 ;  /* 0x000000be10107225 */ /* 0x000fe200078e0004 */
[----:B------:R-:W-:Y:S02]  /*1df0*/  LOP3.LUT R5, R13, 0x8, R130, 0xf8, !PT ;  /* 0x000000080d057812 */ /* 0x000fe400078ef882 */
[--C-:B------:R-:W-:Y:S01]  /*1e00*/  LOP3.LUT R4, R7, 0x1e00, R0.reuse, 0xf8, !PT ;  /* 0x00001e0007047812 */ /* 0x100fe200078ef800 */
[----:B------:R-:W-:Y:S01]  /*1e10*/  IMAD.IADD R19, R17, 0x1, R19 ;  /* 0x0000000111137824 */ /* 0x000fe200078e0213 */
[----:B------:R-:W-:Y:S02]  /*1e20*/  LEA.HI.X R187, R12, R27, R187, 0x1, P3 ;  /* 0x0000001b0cbb7211 */ /* 0x000fe400018f0cbb */
[----:B------:R-:W-:-:S02]  /*1e30*/  LOP3.LUT R6, R5, 0x38, R0, 0x78, !PT ;  /* 0x0000003805067812 */ /* 0x000fc400078e7800 */
        /* <DEDUP_REMOVED lines=16> */
.L_x_12992:
[----:B------:R1:W-:Y:S02]  /*1f40*/  STS.128 [R193], RZ ;  /* 0x000000ffc1007388 */ /* 0x0003e40000000c00 */
.L_x_12991:
[----:B------:R-:W-:Y:S05]  /*1f50*/  BSYNC.RECONVERGENT B0 ;  /* 0x0000000000007941 */ /* 0x000fea0003800200 */
.L_x_12990:
[C---:B------:R-:W-:Y:S01]  /*1f60*/  VIADD R180, R202.reuse, 0x10 ;  /* 0x00000010cab47836 */ /* 0x040fe20000000000 */
[C---:B------:R-:W-:Y:S01]  /*1f70*/  IADD3 R179, PT, PT, R202.reuse, 0x20, RZ ;  /* 0x00000020cab37810 */ /* 0x040fe20007ffe0ff */
[----:B------:R-:W-:Y:S01]  /*1f80*/  VIADD R125, R197, 0xffffffff ;  /* 0xffffffffc57d7836 */ /* 0x000fe20000000000 */
[----:B------:R-:W-:Y:S01]  /*1f90*/  BSSY.RECONVERGENT B0, `(.L_x_12993) ;  /* 0x000001a000007945 */ /* 0x000fe20003800200 */
[----:B------:R-:W-:Y:S01]  /*1fa0*/  VIADD R178, R202, 0x30 ;  /* 0x00000030cab27836 */ /* 0x000fe20000000000 */
[-C--:B------:R-:W-:Y:S01]  /*1fb0*/  ISETP.GE.AND P1, PT, R180, R181.reuse, PT ;  /* 0x000000b5b400720c */ /* 0x080fe20003f26270 */
[----:B------:R-:W-:Y:S01]  /*1fc0*/  IMAD.SHL.U32 R206, R125, 0x80, RZ ;  /* 0x000000807dce7824 */ /* 0x000fe200078e00ff */
[-C--:B------:R-:W-:Y:S02]  /*1fd0*/  ISETP.GE.AND P3, PT, R179, R181.reuse, PT ;  /* 0x000000b5b300720c */ /* 0x080fe40003f66270 */
[----:B------:R-:W-:Y:S02]  /*1fe0*/  ISETP.GE.AND P2, PT, R178, R181, PT ;  /* 0x000000b5b200720c */ /* 0x000fe40003f46270 */
[----:B--2---:R-:W-:-:S04]  /*1ff0*/  IADD3 R5, PT, PT, -R206, R10, RZ ;  /* 0x0000000ace057210 */ /* 0x004fc80007ffe1ff */
[----:B------:R-:W-:-:S03]  /*2000*/  ISETP.GE.AND P6, PT, R202, R5, PT ;  /* 0x00000005ca00720c */ /* 0x000fc60003fc6270 */
[----:B------:R-:W-:Y:S10]  /*2010*/  @P1 BRA `(.L_x_12994) ;  /* 0x0000000000441947 */ /* 0x000ff40003800000 */
        /* <DEDUP_REMOVED lines=17> */
.L_x_12994:
[----:B------:R-:W-:Y:S05]  /*2130*/  BSYNC.RECONVERGENT B0 ;  /* 0x0000000000007941 */ /* 0x000fea0003800200 */
.L_x_12993:
        /* <DEDUP_REMOVED lines=19> */
.L_x_12996:
[----:B------:R-:W-:Y:S05]  /*2270*/  BSYNC.RECONVERGENT B0 ;  /* 0x0000000000007941 */ /* 0x000fea0003800200 */
.L_x_12995:
[----:B------:R-:W-:Y:S04]  /*2280*/  BSSY.RECONVERGENT B0, `(.L_x_12997) ;  /* 0x0000012000007945 */ /* 0x000fe80003800200 */
[----:B------:R-:W-:Y:S05]  /*2290*/  @P2 BRA `(.L_x_12998) ;  /* 0x0000000000402947 */ /* 0x000fea0003800000 */
[----:B-----5:R-:W-:-:S13]  /*22a0*/  ISETP.GE.AND P1, PT, R196, R192, PT ;  /* 0x000000c0c400720c */ /* 0x020fda0003f26270 */
        /* <DEDUP_REMOVED lines=15> */
.L_x_12998:
[----:B------:R-:W-:Y:S05]  /*23a0*/  BSYNC.RECONVERGENT B0 ;  /* 0x0000000000007941 */ /* 0x000fea0003800200 */
.L_x_12997:
[----:B------:R-:W-:Y:S01]  /*23b0*/  BSSY.RECONVERGENT B0, `(.L_x_12999) ;  /* 0x000000e000007945 */ /* 0x000fe20003800200 */
[C---:B------:R-:W-:Y:S02]  /*23c0*/  SHF.L.U64.HI R8, R174.reuse, 0x4, R175 ;  /* 0x00000004ae087819 */ /* 0x040fe400000102af */
[----:B------:R-:W-:Y:S01]  /*23d0*/  SHF.L.U32 R129, R174, 0x4, RZ ;  /* 0x00000004ae817819 */ /* 0x000fe200000006ff */
[----:B------:R-:W-:Y:S05]  /*23e0*/  @P6 BRA `(.L_x_13000) ;  /* 0x0000000000286947 */ /* 0x000fea0003800000 */
[----:B-----5:R-:W-:-:S13]  /*23f0*/  ISETP.GE.AND P1, PT, R196, R192, PT ;  /* 0x000000c0c400720c */ /* 0x020fda0003f26270 */
        /* <DEDUP_REMOVED lines=8> */
.L_x_13001:
[----:B------:R1:W-:Y:S02]  /*2480*/  STS.128 [R193+0x2000], RZ ;  /* 0x002000ffc1007388 */ /* 0x0003e40000000c00 */
.L_x_13000:
[----:B------:R-:W-:Y:S05]  /*2490*/  BSYNC.RECONVERGENT B0 ;  /* 0x0000000000007941 */ /* 0x000fea0003800200 */
.L_x_12999:
[-C--:B------:R-:W-:Y:S01]  /*24a0*/  ISETP.GE.AND P3, PT, R180, R5.reuse, PT ;  /* 0x00000005b400720c */ /* 0x080fe20003f66270 */
[C---:B-1----:R-:W-:Y:S01]  /*24b0*/  VIADD R18, R202.reuse, 0x40 ;  /* 0x00000040ca127836 */ /* 0x042fe20000000000 */
[C---:B------:R-:W-:Y:S01]  /*24c0*/  SHF.L.U64.HI R8, R129.reuse, 0x1, R8 ;  /* 0x0000000181087819 */ /* 0x040fe20000010208 */
[----:B------:R-:W-:Y:S01]  /*24d0*/  IMAD.SHL.U32 R129, R129, 0x2, RZ ;  /* 0x0000000281817824 */ /* 0x000fe200078e00ff */
[----:B------:R-:W-:Y:S01]  /*24e0*/  BSSY.RECONVERGENT B0, `(.L_x_13002) ;  /* 0x0000011000007945 */ /* 0x000fe20003800200 */
[C---:B------:R-:W-:Y:S01]  /*24f0*/  VIADD R16, R202.reuse, 0x50 ;  /* 0x00000050ca107836 */ /* 0x040fe20000000000 */
        /* <DEDUP_REMOVED lines=15> */
.L_x_13003:
[----:B------:R-:W-:Y:S05]  /*25f0*/  BSYNC.RECONVERGENT B0 ;  /* 0x0000000000007941 */ /* 0x000fea0003800200 */
.L_x_13002:
        /* <DEDUP_REMOVED lines=13> */
.L_x_13005:
[----:B------:R-:W-:Y:S05]  /*26d0*/  BSYNC.RECONVERGENT B0 ;  /* 0x0000000000007941 */ /* 0x000fea0003800200 */
.L_x_13004:
[----:B------:R-:W-:Y:S01]  /*26e0*/  BSSY.RECONVERGENT B0, `(.L_x_13006) ;  /* 0x000000c000007945 */ /* 0x000fe20003800200 */
[----:B------:R-:W-:-:S03]  /*26f0*/  ISETP.GE.AND P2, PT, R12, R5, PT ;  /* 0x000000050c00720c */ /* 0x000fc60003f46270 */
[----:B------:R-:W-:Y:S10]  /*2700*/  @P1 BRA `(.L_x_13007) ;  /* 0x0000000000241947 */ /* 0x000ff40003800000 */
        /* <DEDUP_REMOVED lines=9> */
.L_x_13007:
[----:B------:R-:W-:Y:S05]  /*27a0*/  BSYNC.RECONVERGENT B0 ;  /* 0x0000000000007941 */ /* 0x000fea0003800200 */
.L_x_13006:
        /* <DEDUP_REMOVED lines=14> */
.L_x_13009:
[----:B------:R-:W-:Y:S05]  /*2890*/  BSYNC.RECONVERGENT B0 ;  /* 0x0000000000007941 */ /* 0x000fea0003800200 */
.L_x_13008:
        /* <DEDUP_REMOVED lines=11> */
.L_x_13011:
[----:B------:R-:W-:Y:S05]  /*2950*/  BSYNC.RECONVERGENT B0 ;  /* 0x0000000000007941 */ /* 0x000fea0003800200 */
.L_x_13010:
        /* <DEDUP_REMOVED lines=14> */
.L_x_13013:
[----:B------:R-:W-:Y:S05]  /*2a40*/  BSYNC.RECONVERGENT B0 ;  /* 0x0000000000007941 */ /* 0x000fea0003800200 */
.L_x_13012:
        /* <DEDUP_REMOVED lines=12> */
.L_x_13015:
[----:B------:R-:W-:Y:S05]  /*2b10*/  BSYNC.RECONVERGENT B0 ;  /* 0x0000000000007941 */ /* 0x000fea0003800200 */
.L_x_13014:
[----:B-----5:R-:W2:Y:S04]  /*2b20*/  LD.E.64 R24, desc[UR4][R2.64+0x1c0] ;  /* 0x0001c00402187980 */ /* 0x020ea8000c101b00 */
[----:B-1----:R-:W3:Y:S01]  /*2b30*/  LD.E.64 R22, desc[UR4][R2.64+0x1b8] ;  /* 0x0001b80402167980 */ /* 0x002ee2000c101b00 */
[----:B------:R-:W-:-:S03]  /*2b40*/  IMAD.MOV.U32 R191, RZ, RZ, RZ ;  /* 0x000000ffffbf7224 */ /* 0x000fc600078e00ff */
[----:B------:R-:W4:Y:S04]  /*2b50*/  LD.E R11, desc[UR4][R2.64+0xd8] ;  /* 0x0000d804020b7980 */ /* 0x000f28000c101900 */
[----:B------:R-:W0:Y:S04]  /*2b60*/  LDGDEPBAR ;  /* 0x00000000000079af */ /* 0x000e280000000000 */
[----:B------:R1:W5:Y:S04]  /*2b70*/  LD.E R128, desc[UR4][R2.64+0x184] ;  /* 0x0001840402807980 */ /* 0x000368000c101900 */
[----:B------:R1:W5:Y:S01]  /*2b80*/  LD.E R126, desc[UR4][R2.64+0x188] ;  /* 0x00018804027e7980 */ /* 0x000362000c101900 */
[----:B--2---:R-:W-:-:S04]  /*2b90*/  IMAD.WIDE.U32 R20, R189, R24, R190 ;  /* 0x00000018bd147225 */ /* 0x004fc800078e00be */
[----:B------:R-:W-:Y:S01]  /*2ba0*/  IMAD R4, R25, R189, RZ ;  /* 0x000000bd19047224 */ /* 0x000fe200078e02ff */
[----:B---3--:R-:W-:-:S03]  /*2bb0*/  LEA R22, P1, R20, R22, 0x2 ;  /* 0x0000001614167211 */ /* 0x008fc600078210ff */
[----:B------:R-:W-:-:S05]  /*2bc0*/  IMAD.IADD R4, R21, 0x1, R4 ;  /* 0x0000000115047824 */ /* 0x000fca00078e0204 */
[----:B------:R-:W-:-:S05]  /*2bd0*/  LEA.HI.X R23, R20, R23, R4, 0x2, P1 ;  /* 0x0000001714177211 */ /* 0x000fca00008f1404 */
[----:B------:R1:W5:Y:S01]  /*2be0*/  LD.E R4, desc[UR4][R22.64] ;  /* 0x0000000416047980 */ /* 0x000362000c101900 */
[----:B----4-:R1:W2:Y:S01]  /*2bf0*/  MUFU.RCP R191, R11 ;  /* 0x0000000b00bf7308 */ /* 0x0102a20000001000 */
[----:B------:R-:W-:-:S04]  /*2c00*/  DEPBAR.LE SB0, 0x0 ;  /* 0x000080000000791a */ /* 0x000fc80000000000 */
[----:B------:R-:W-:Y:S05]  /*2c10*/  WARPSYNC.ALL ;  /* 0x0000000000007948 */ /* 0x000fea0003800000 */
[----:B------:R-:W-:Y:S01]  /*2c20*/  SHF.L.U32 R20, R124, 0x5, RZ ;  /* 0x000000057c147819 */ /* 0x000fe200000006ff */
[----:B------:R-:W-:Y:S01]  /*2c30*/  BSSY.RECONVERGENT B0, `(.L_x_13016) ;  /* 0x0000011000007945 */ /* 0x000fe20003800200 */
[----:B------:R-:W-:Y:S02]  /*2c40*/  SHF.L.U64.HI R17, R176, 0x4, R177 ;  /* 0x00000004b0117819 */ /* 0x000fe400000102b1 */
[----:B------:R-:W-:Y:S01]  /*2c50*/  LOP3.LUT R7, R127, 0x7c00, R20, 0xf8, !PT ;  /* 0x00007c007f077812 */ /* 0x000fe200078ef814 */
        /* <DEDUP_REMOVED lines=11> */
.L_x_13018:
[----:B------:R4:W-:Y:S01]  /*2d10*/  STS.128 [R193+0x6000], RZ ;  /* 0x006000ffc1007388 */ /* 0x0009e20000000c00 */
[----:B------:R-:W-:Y:S05]  /*2d20*/  BRA `(.L_x_13019) ;  /* 0x0000000000047947 */ /* 0x000fea0003800000 */
.L_x_13017:
[----:B------:R2:W-:Y:S02]  /*2d30*/  STS.128 [R193+0x6000], RZ ;  /* 0x006000ffc1007388 */ /* 0x0005e40000000c00 */
.L_x_13019:
[----:B------:R-:W-:Y:S05]  /*2d40*/  BSYNC.RECONVERGENT B0 ;  /* 0x0000000000007941 */ /* 0x000fea0003800200 */
.L_x_13016:
[-C--:B------:R-:W-:Y:S01]  /*2d50*/  ISETP.GE.AND P6, PT, R180, R5.reuse, PT ;  /* 0x00000005b400720c */ /* 0x080fe20003fc6270 */
[----:B-1----:R-:W-:Y:S01]  /*2d60*/  IMAD.SHL.U32 R11, R4, 0x2, RZ ;  /* 0x00000002040b7824 */ /* 0x002fe200078e00ff */
[-C--:B------:R-:W-:Y:S01]  /*2d70*/  ISETP.GE.AND P5, PT, R18, R5.reuse, PT ;  /* 0x000000051200720c */ /* 0x080fe20003fa6270 */
[----:B------:R-:W-:Y:S01]  /*2d80*/  BSSY.RECONVERGENT B0, `(.L_x_13020) ;  /* 0x0000014000007945 */ /* 0x000fe20003800200 */
[----:B------:R-:W-:Y:S02]  /*2d90*/  SHF.L.U64.HI R4, R4, 0x1, R17 ;  /* 0x0000000104047819 */ /* 0x000fe40000010211 */
[----:B------:R-:W-:Y:S02]  /*2da0*/  IADD3 R18, P1, PT, R11, R186, RZ ;  /* 0x000000ba0b127210 */ /* 0x000fe40007f3e0ff */
[----:B------:R-:W-:Y:S02]  /*2db0*/  LOP3.LUT R13, R13, 0x8, R124, 0x78, !PT ;  /* 0x000000080d0d7812 */ /* 0x000fe400078e787c */
        /* <DEDUP_REMOVED lines=16> */
.L_x_13021:
[----:B------:R-:W-:Y:S05]  /*2ec0*/  BSYNC.RECONVERGENT B0 ;  /* 0x0000000000007941 */ /* 0x000fea0003800200 */
.L_x_13020:
        /* <DEDUP_REMOVED lines=17> */
.L_x_13023:
[----:B------:R-:W-:Y:S05]  /*2fe0*/  BSYNC.RECONVERGENT B0 ;  /* 0x0000000000007941 */ /* 0x000fea0003800200 */
.L_x_13022:
        /* <DEDUP_REMOVED lines=12> */
.L_x_13025:
[----:B------:R-:W-:Y:S05]  /*30b0*/  BSYNC.RECONVERGENT B0 ;  /* 0x0000000000007941 */ /* 0x000fea0003800200 */
.L_x_13024:
        /* <DEDUP_REMOVED lines=15> */
.L_x_13027:
[----:B------:R-:W-:Y:S05]  /*31b0*/  BSYNC.RECONVERGENT B0 ;  /* 0x0000000000007941 */ /* 0x000fea0003800200 */
.L_x_13026:
        /* <DEDUP_REMOVED lines=12> */
.L_x_13029:
[----:B------:R-:W-:Y:S05]  /*3280*/  BSYNC.RECONVERGENT B0 ;  /* 0x0000000000007941 */ /* 0x000fea0003800200 */
.L_x_13028:
        /* <DEDUP_REMOVED lines=15> */
.L_x_13031:
[----:B------:R-:W-:Y:S05]  /*3380*/  BSYNC.RECONVERGENT B0 ;  /* 0x0000000000007941 */ /* 0x000fea0003800200 */
.L_x_13030:
        /* <DEDUP_REMOVED lines=13> */
.L_x_13033:
[----:B------:R-:W-:Y:S05]  /*3460*/  BSYNC.RECONVERGENT B0 ;  /* 0x0000000000007941 */ /* 0x000fea0003800200 */
.L_x_13032:
[----:B------:R-:W-:Y:S01]  /*3470*/  LDSM.16.M88.4 R104, [R173] ;  /* 0x00000000ad68783b */ /* 0x000fe20000000200 */
[----:B------:R-:W-:Y:S01]  /*3480*/  R2P PR, R124, 0x6 ;  /* 0x000000067c007804 */ /* 0x000fe20000000000 */
[----:B------:R-:W-:Y:S01]  /*3490*/  IMAD.MOV.U32 R5, RZ, RZ, 0x20 ;  /* 0x00000020ff057424 */ /* 0x000fe200078e00ff */
[----:B------:R-:W-:Y:S01]  /*34a0*/  SHF.R.U32.HI R210, RZ, 0x2, R124 ;  /* 0x00000002ffd27819 */ /* 0x000fe2000001167c */
[----:B------:R-:W5:Y:S01]  /*34b0*/  LDSM.16.M88.4 R44, [R172+0x3000] ;  /* 0x00300000ac2c783b */ /* 0x000f620000000200 */
[----:B------:R-:W-:Y:S01]  /*34c0*/  IMAD.MOV.U32 R7, RZ, RZ, 0x40 ;  /* 0x00000040ff077424 */ /* 0x000fe200078e00ff */
[----:B------:R-:W-:Y:S01]  /*34d0*/  LOP3.LUT R207, R130, 0x1f0, RZ, 0xc0, !PT ;  /* 0x000001f082cf7812 */ /* 0x000fe200078ec0ff */
[----:B------:R-:W-:Y:S01]  /*34e0*/  IMAD.SHL.U32 R211, R124, 0x2, RZ ;  /* 0x000000027cd37824 */ /* 0x000fe200078e00ff */
[----:B------:R-:W2:Y:S01]  /*34f0*/  LDSM.16.M88.4 R60, [R172+0x2000] ;  /* 0x00200000ac3c783b */ /* 0x000ea20000000200 */
[----:B------:R-:W-:Y:S01]  /*3500*/  SEL R5, R5, 0xffffffe0, !P1 ;  /* 0xffffffe005057807 */ /* 0x000fe20004800000 */
[----:B------:R-:W-:Y:S01]  /*3510*/  BSSY.RECONVERGENT B1, `(.L_x_13034) ;  /* 0x000010c000017945 */ /* 0x000fe20003800200 */
[----:B------:R-:W-:Y:S01]  /*3520*/  SEL R7, R7, 0xffffffc0, !P2 ;  /* 0xffffffc007077807 */ /* 0x000fe20005000000 */
[----:B------:R-:W-:Y:S01]  /*3530*/  LDSM.16.M88.4 R52, [R172+0x2800] ;  /* 0x00280000ac34783b */ /* 0x000fe20000000200 */
[----:B------:R-:W-:Y:S01]  /*3540*/  LOP3.LUT R210, R210, 0x7, RZ, 0xc0, !PT ;  /* 0x00000007d2d27812 */ /* 0x000fe200078ec0ff */
[C-C-:B------:R-:W-:Y:S01]  /*3550*/  IMAD.IADD R171, R173.reuse, 0x1, R5.reuse ;  /* 0x00000001adab7824 */ /* 0x140fe200078e0205 */
[----:B------:R-:W-:Y:S01]  /*3560*/  IADD3 R170, PT, PT, R173, R7, RZ ;  /* 0x00000007adaa7210 */ /* 0x000fe20007ffe0ff */
[C---:B------:R-:W-:Y:S01]  /*3570*/  IMAD.IADD R167, R172.reuse, 0x1, R5 ;  /* 0x00000001aca77824 */ /* 0x040fe200078e0205 */
[----:B------:R-:W-:Y:S01]  /*3580*/  LDSM.16.M88.4 R36, [R172+0x3800] ;  /* 0x00380000ac24783b */ /* 0x000fe20000000200 */
[----:B------:R-:W-:Y:S01]  /*3590*/  IMAD.IADD R166, R172, 0x1, R7 ;  /* 0x00000001aca67824 */ /* 0x000fe200078e0207 */
[----:B------:R-:W-:Y:S01]  /*35a0*/  ISETP.GT.U32.AND P1, PT, R125, R182, PT ;  /* 0x000000b67d00720c */ /* 0x000fe20003f24070 */
[C---:B------:R-:W-:Y:S01]  /*35b0*/  IMAD.IADD R169, R5.reuse, 0x1, R170 ;  /* 0x0000000105a97824 */ /* 0x040fe200078e02aa */
[----:B------:R-:W-:Y:S01]  /*35c0*/  LDSM.16.M88.4 R72, [R171] ;  /* 0x00000000ab48783b */ /* 0x000fe20000000200 */
[----:B------:R-:W-:Y:S01]  /*35d0*/  IMAD.IADD R165, R5, 0x1, R166 ;  /* 0x0000000105a57824 */ /* 0x000fe200078e02a6 */
[----:B------:R-:W-:-:S02]  /*35e0*/  IADD3 R128, PT, PT, R10, -R185, -R128 ;  /* 0x800000b90a807210 */ /* 0x000fc40007ffe880 */
[----:B------:R-:W3:Y:S01]  /*35f0*/  LDSM.16.M88.4 R68, [R167+0x3000] ;  /* 0x00300000a744783b */ /* 0x000ee20000000200 */
[----:B------:R-:W-:Y:S02]  /*3600*/  LOP3.LUT R211, R211, 0x6, RZ, 0xc0, !PT ;  /* 0x00000006d3d37812 */ /* 0x000fe400078ec0ff */
[----:B------:R-:W-:Y:S01]  /*3610*/  IADD3 R126, PT, PT, R126, R10, -R185 ;  /* 0x0000000a7e7e7210 */ /* 0x000fe20007ffe8b9 */
[----:B------:R-:W4:Y:S04]  /*3620*/  LDSM.16.M88.4 R28, [R172+0x4000] ;  /* 0x00400000ac1c783b */ /* 0x000f280000000200 */
[----:B------:R-:W4:Y:S04]  /*3630*/  LDSM.16.M88.4 R20, [R172+0x4800] ;  /* 0x00480000ac14783b */ /* 0x000f280000000200 */
[----:B-1----:R-:W1:Y:S04]  /*3640*/  LDSM.16.M88.4 R12, [R172+0x5000] ;  /* 0x00500000ac0c783b */ /* 0x002e680000000200 */
[----:B------:R-:W1:Y:S01]  /*3650*/  LDSM.16.M88.4 R80, [R172+0x5800] ;  /* 0x00580000ac50783b */ /* 0x000e620000000200 */
[C---:B-----5:R-:W-:Y:S03]  /*3660*/  HMMA.16816.F32.BF16 R48, R104.reuse, R44, RZ ;  /* 0x0000002c6830723c */ /* 0x060fe600000418ff */
[----:B------:R-:W5:Y:S04]  /*3670*/  LDSM.16.M88.4 R76, [R167+0x2000] ;  /* 0x00200000a74c783b */ /* 0x000f680000000200 */
[----:B------:R-:W-:Y:S01]  /*3680*/  LDSM.16.M88.4 R116, [R170] ;  /* 0x00000000aa74783b */ /* 0x000fe20000000200 */
[C---:B------:R-:W-:Y:S03]  /*3690*/  HMMA.16816.F32.BF16 R44, R104.reuse, R46, RZ ;  /* 0x0000002e682c723c */ /* 0x040fe600000418ff */
[----:B------:R-:W5:Y:S04]  /*36a0*/  LDSM.16.M88.4 R84, [R167+0x2800] ;  /* 0x00280000a754783b */ /* 0x000f680000000200 */
[----:B------:R-:W-:Y:S01]  /*36b0*/  LDSM.16.M88.4 R96, [R167+0x4800] ;  /* 0x00480000a760783b */ /* 0x000fe20000000200 */
[C---:B--2---:R-:W-:Y:S03]  /*36c0*/  HMMA.16816.F32.BF16 R64, R104.reuse, R60, RZ ;  /* 0x0000003c6840723c */ /* 0x044fe600000418ff */
[----:B------:R-:W-:Y:S04]  /*36d0*/  LDSM.16.M88.4 R92, [R167+0x5000] ;  /* 0x00500000a75c783b */ /* 0x000fe80000000200 */
[----:B------:R-:W-:Y:S01]  /*36e0*/  LDSM.16.M88.4 R88, [R167+0x5800] ;  /* 0x00580000a758783b */ /* 0x000fe20000000200 */
[----:B------:R-:W-:Y:S03]  /*36f0*/  HMMA.16816.F32.BF16 R60, R104, R62, RZ ;  /* 0x0000003e683c723c */ /* 0x000fe600000418ff */
[----:B------:R-:W-:Y:S04]  /*3700*/  LDSM.16.M88.4 R112, [R166+0x5800] ;  /* 0x00580000a670783b */ /* 0x000fe80000000200 */
[----:B------:R-:W-:Y:S01]  /*3710*/  LDSM.16.M88.4 R120, [R166+0x5000] ;  /* 0x00500000a678783b */ /* 0x000fe20000000200 */
[C---:B---3--:R-:W-:Y:S03]  /*3720*/  HMMA.16816.F32.BF16 R48, R72.reuse, R68, R48 ;  /* 0x000000444830723c */ /* 0x048fe60000041830 */
[----:B------:R-:W-:Y:S04]  /*3730*/  LDSM.16.M88.4 R100, [R169] ;  /* 0x00000000a964783b */ /* 0x000fe80000000200 */
[----:B------:R-:W0:Y:S01]  /*3740*/  LDGDEPBAR ;  /* 0x00000000000079af */ /* 0x000e220000000000 */
[----:B------:R-:W-:Y:S03]  /*3750*/  HMMA.16816.F32.BF16 R44, R72, R70, R44 ;  /* 0x00000046482c723c */ /* 0x000fe6000004182c */
[----:B------:R-:W2:Y:S05]  /*3760*/  LDSM.16.M88.4 R68, [R166+0x2000] ;  /* 0x00200000a644783b */ /* 0x000eaa0000000200 */
[C---:B------:R-:W-:Y:S08]  /*3770*/  HMMA.16816.F32.BF16 R56, R104.reuse, R52, RZ ;  /* 0x000000346838723c */ /* 0x040ff000000418ff */
[C---:B------:R-:W-:Y:S08]  /*3780*/  HMMA.16816.F32.BF16 R40, R104.reuse, R36, RZ ;  /* 0x000000246828723c */ /* 0x040ff000000418ff */
[C---:B----4-:R-:W-:Y:S08]  /*3790*/  HMMA.16816.F32.BF16 R32, R104.reuse, R28, RZ ;  /* 0x0000001c6820723c */ /* 0x050ff000000418ff */
        /* <DEDUP_REMOVED lines=10> */
[C---:B-----5:R-:W-:Y:S08]  /*3840*/  HMMA.16816.F32.BF16 R64, R72.reuse, R76, R64 ;  /* 0x0000004c4840723c */ /* 0x060ff00000041840 */
[C---:B------:R-:W-:Y:S01]  /*3850*/  HMMA.16816.F32.BF16 R60, R72.reuse, R78, R60 ;  /* 0x0000004e483c723c */ /* 0x040fe2000004183c */
[----:B------:R-:W3:Y:S07]  /*3860*/  LDSM.16.M88.4 R76, [R167+0x4000] ;  /* 0x00400000a74c783b */ /* 0x000eee0000000200 */
[----:B------:R-:W-:Y:S08]  /*3870*/  HMMA.16816.F32.BF16 R56, R72, R84, R56 ;  /* 0x000000544838723c */ /* 0x000ff00000041838 */
[C---:B--2---:R-:W-:Y:S08]  /*3880*/  HMMA.16816.F32.BF16 R64, R116.reuse, R68, R64 ;  /* 0x000000447440723c */ /* 0x044ff00000041840 */
[----:B------:R-:W-:Y:S01]  /*3890*/  HMMA.16816.F32.BF16 R60, R116, R70, R60 ;  /* 0x00000046743c723c */ /* 0x000fe2000004183c */
[----:B------:R-:W2:Y:S07]  /*38a0*/  LDSM.16.M88.4 R68, [R166+0x4800] ;  /* 0x00480000a644783b */ /* 0x000eae0000000200 */
[C---:B------:R-:W-:Y:S01]  /*38b0*/  HMMA.16816.F32.BF16 R52, R72.reuse, R86, R52 ;  /* 0x000000564834723c */ /* 0x040fe20000041834 */
[----:B------:R-:W4:Y:S07]  /*38c0*/  LDSM.16.M88.4 R84, [R166+0x2800] ;  /* 0x00280000a654783b */ /* 0x000f2e0000000200 */
        /* <DEDUP_REMOVED lines=14> */
[----:B------:R-:W5:Y:S04]  /*39b0*/  LDSM.16.M88.4 R72, [R166+0x4000] ;  /* 0x00400000a648783b */ /* 0x000f680000000200 */
        /* <DEDUP_REMOVED lines=13> */
[C---:B-----5:R-:W-:Y:S08]  /*3a90*/  HMMA.16816.F32.BF16 R32, R116.reuse, R72, R32 ;  /* 0x000000487420723c */ /* 0x060ff00000041820 */
[----:B------:R-:W-:Y:S01]  /*3aa0*/  HMMA.16816.F32.BF16 R28, R116, R74, R28 ;  /* 0x0000004a741c723c */ /* 0x000fe2000004181c */
[----:B------:R-:W5:Y:S01]  /*3ab0*/  LDSM.16.M88.4 R72, [R165+0x5000] ;  /* 0x00500000a548783b */ /* 0x000f620000000200 */
[----:B------:R-:W-:-:S06]  /*3ac0*/  DEPBAR.LE SB0, 0x0 ;  /* 0x000080000000791a */ /* 0x000fcc0000000000 */
[C---:B------:R-:W-:Y:S08]  /*3ad0*/  HMMA.16816.F32.BF16 R108, R116.reuse, R112, R108 ;  /* 0x00000070746c723c */ /* 0x040ff0000004186c */
[C---:B------:R-:W-:Y:S08]  /*3ae0*/  HMMA.16816.F32.BF16 R104, R116.reuse, R114, R104 ;  /* 0x000000727468723c */ /* 0x040ff00000041868 */
[C---:B------:R-:W-:Y:S08]  /*3af0*/  HMMA.16816.F32.BF16 R16, R116.reuse, R120, R16 ;  /* 0x000000787410723c */ /* 0x040ff00000041810 */
[----:B------:R-:W-:Y:S08]  /*3b00*/  HMMA.16816.F32.BF16 R12, R116, R122, R12 ;  /* 0x0000007a740c723c */ /* 0x000ff0000004180c */
[----:B--2---:R-:W-:Y:S01]  /*3b10*/  HMMA.16816.F32.BF16 R108, R100, R68, R108 ;  /* 0x00000044646c723c */ /* 0x004fe2000004186c */
[----:B------:R-:W-:-:S05]  /*3b20*/  IADD3 R69, PT, PT, R210, R207, RZ ;  /* 0x000000cfd2457210 */ /* 0x000fca0007ffe0ff */
[--C-:B------:R-:W-:Y:S02]  /*3b30*/  IMAD.IADD R216, R208, 0x1, R69.reuse ;  /* 0x00000001d0d87824 */ /* 0x100fe400078e0245 */
[C---:B------:R-:W-:Y:S01]  /*3b40*/  HMMA.16816.F32.BF16 R104, R100.reuse, R70, R104 ;  /* 0x000000466468723c */ /* 0x040fe20000041868 */
[----:B------:R-:W-:Y:S02]  /*3b50*/  IMAD.IADD R71, R194, 0x1, R69 ;  /* 0x00000001c2477824 */ /* 0x000fe400078e0245 */
[----:B------:R-:W-:Y:S02]  /*3b60*/  IADD3 R218, PT, PT, R216, 0x8, RZ ;  /* 0x00000008d8da7810 */ /* 0x000fe40007ffe0ff */
[C---:B------:R-:W-:Y:S01]  /*3b70*/  IMAD.IADD R214, R71.reuse, 0x1, R128 ;  /* 0x0000000147d67824 */ /* 0x040fe200078e0280 */
[----:B------:R-:W-:Y:S02]  /*3b80*/  IADD3 R71, PT, PT, R71, R126, RZ ;  /* 0x0000007e47477210 */ /* 0x000fe40007ffe0ff */
[----:B------:R-:W-:Y:S02]  /*3b90*/  HMMA.16816.F32.BF16 R64, R100, R96, R64 ;  /* 0x000000606440723c */ /* 0x000fe40000041840 */
[----:B------:R-:W-:-:S02]  /*3ba0*/  VIADDMNMX R199, R71, 0x1, R10, PT ;  /* 0x0000000147c77846 */ /* 0x000fc4000380010a */
[----:B------:R-:W-:-:S04]  /*3bb0*/  VIADDMNMX R198, R71, 0x9, R10, PT ;  /* 0x0000000947c67846 */ /* 0x000fc8000380010a */
[C---:B------:R-:W-:Y:S08]  /*3bc0*/  HMMA.16816.F32.BF16 R60, R100.reuse, R98, R60 ;  /* 0x00000062643c723c */ /* 0x040ff0000004183c */
[C---:B------:R-:W-:Y:S08]  /*3bd0*/  HMMA.16816.F32.BF16 R56, R100.reuse, R92, R56 ;  /* 0x0000005c6438723c */ /* 0x040ff00000041838 */
[C---:B------:R-:W-:Y:S08]  /*3be0*/  HMMA.16816.F32.BF16 R52, R100.reuse, R94, R52 ;  /* 0x0000005e6434723c */ /* 0x040ff00000041834 */
[C---:B------:R-:W-:Y:S08]  /*3bf0*/  HMMA.16816.F32.BF16 R48, R100.reuse, R88, R48 ;  /* 0x000000586430723c */ /* 0x040ff00000041830 */
[C---:B------:R-:W-:Y:S08]  /*3c00*/  HMMA.16816.F32.BF16 R44, R100.reuse, R90, R44 ;  /* 0x0000005a642c723c */ /* 0x040ff0000004182c */
[C---:B----4-:R-:W-:Y:S08]  /*3c10*/  HMMA.16816.F32.BF16 R40, R100.reuse, R84, R40 ;  /* 0x000000546428723c */ /* 0x050ff00000041828 */
[C---:B------:R-:W-:Y:S08]  /*3c20*/  HMMA.16816.F32.BF16 R36, R100.reuse, R86, R36 ;  /* 0x000000566424723c */ /* 0x040ff00000041824 */
[C---:B-1----:R-:W-:Y:S08]  /*3c30*/  HMMA.16816.F32.BF16 R32, R100.reuse, R80, R32 ;  /* 0x000000506420723c */ /* 0x042ff00000041820 */
[C---:B------:R-:W-:Y:S08]  /*3c40*/  HMMA.16816.F32.BF16 R28, R100.reuse, R82, R28 ;  /* 0x00000052641c723c */ /* 0x040ff0000004181c */
[C---:B---3--:R-:W-:Y:S08]  /*3c50*/  HMMA.16816.F32.BF16 R24, R100.reuse, R76, R24 ;  /* 0x0000004c6418723c */ /* 0x048ff00000041818 */
[C---:B------:R-:W-:Y:S08]  /*3c60*/  HMMA.16816.F32.BF16 R20, R100.reuse, R78, R20 ;  /* 0x0000004e6414723c */ /* 0x040ff00000041814 */
[C---:B-----5:R-:W-:Y:S08]  /*3c70*/  HMMA.16816.F32.BF16 R16, R100.reuse, R72, R16 ;  /* 0x000000486410723c */ /* 0x060ff00000041810 */
[----:B------:R-:W-:Y:S01]  /*3c80*/  HMMA.16816.F32.BF16 R12, R100, R74, R12 ;  /* 0x0000004a640c723c */ /* 0x000fe2000004180c */
[----:B------:R-:W-:-:S02]  /*3c90*/  IMAD.IADD R101, R206, 0x1, R211 ;  /* 0x00000001ce657824 */ /* 0x000fc400078e02d3 */
[----:B------:R-:W-:Y:S02]  /*3ca0*/  VIADD R100, R214, 0x8 ;  /* 0x00000008d6647836 */ /* 0x000fe40000000000 */
[----:B------:R-:W-:Y:S01]  /*3cb0*/  IMAD.IADD R209, R101, 0x1, R185 ;  /* 0x0000000165d17824 */ /* 0x000fe200078e02b9 */
        /* <DEDUP_REMOVED lines=15> */
.L_x_13037:
        /* <DEDUP_REMOVED lines=60> */
.L_x_13038:
[----:B------:R-:W-:Y:S05]  /*4170*/  BSYNC.RECONVERGENT B0 ;  /* 0x0000000000007941 */ /* 0x000fea0003800200 */
.L_x_13036:
        /* <DEDUP_REMOVED lines=67> */
.L_x_13040:
[----:B------:R-:W-:Y:S05]  /*45b0*/  BSYNC.RECONVERGENT B0 ;  /* 0x0000000000007941 */ /* 0x000fea0003800200 */
.L_x_13039:
[----:B------:R-:W0:Y:S02]  /*45c0*/  LDGDEPBAR ;  /* 0x00000000000079af */ /* 0x000e240000000000 */
.L_x_13035:
[----:B------:R-:W-:Y:S05]  /*45d0*/  BSYNC.RECONVERGENT B1 ;  /* 0x0000000000017941 */ /* 0x000fea0003800200 */
.L_x_13034:
[--C-:B------:R-:W-:Y:S01]  /*45e0*/  IMAD.IADD R8, R216, 0x1, -R209.reuse ;  /* 0x00000001d8087824 */ /* 0x100fe200078e0ad1 */
[--C-:B------:R-:W-:Y:S01]  /*45f0*/  IADD3 R0, PT, PT, R218, -0x1, -R209.reuse ;  /* 0xffffffffda007810 */ /* 0x100fe20007ffe8d1 */
[C---:B-12---:R-:W-:Y:S01]  /*4600*/  VIADD R69, R101.reuse, 0x1 ;  /* 0x0000000165457836 */ /* 0x046fe20000000000 */
[----:B------:R-:W-:Y:S01]  /*4610*/  IADD3 R68, PT, PT, R216, -0x1, -R209 ;  /* 0xffffffffd8447810 */ /* 0x000fe20007ffe8d1 */
[----:B------:R-:W-:Y:S01]  /*4620*/  VIADD R10, R8, 0xfffffff8 ;  /* 0xfffffff8080a7836 */ /* 0x000fe20000000000 */
[----:B------:R-:W-:Y:S01]  /*4630*/  IABS R0, R0 ;  /* 0x0000000000007213 */ /* 0x000fe20000000000 */
[----:B------:R-:W-:Y:S01]  /*4640*/  VIADD R71, R101, 0x8 ;  /* 0x0000000865477836 */ /* 0x000fe20000000000 */
[----:B------:R-:W-:Y:S02]  /*4650*/  IABS R68, R68 ;  /* 0x0000004400447213 */ /* 0x000fe40000000000 */
[----:B------:R-:W-:Y:S02]  /*4660*/  IABS R10, R10 ;  /* 0x0000000a000a7213 */ /* 0x000fe40000000000 */
[----:B------:R-:W-:-:S02]  /*4670*/  I2FP.F32.S32 R0, R0 ;  /* 0x0000000000007245 */ /* 0x000fc40000201400 */
[----:B------:R-:W-:Y:S02]  /*4680*/  I2FP.F32.S32 R73, R10 ;  /* 0x0000000a00497245 */ /* 0x000fe40000201400 */
[----:B------:R-:W-:Y:S01]  /*4690*/  I2FP.F32.S32 R68, R68 ;  /* 0x0000004400447245 */ /* 0x000fe20000201400 */
[C---:B------:R-:W-:Y:S01]  /*46a0*/  FFMA.FTZ R67, -R191.reuse, R0, R67 ;  /* 0x00000000bf437223 */ /* 0x040fe20000010143 */
[----:B------:R-:W-:Y:S01]  /*46b0*/  ISETP.GT.AND P4, PT, R214, R69, PT ;  /* 0x00000045d600720c */ /* 0x000fe20003f84270 */
[C---:B------:R-:W-:Y:S01]  /*46c0*/  FFMA.FTZ R0, -R191.reuse, R73, R60 ;  /* 0x00000049bf007223 */ /* 0x040fe2000001013c */
[C---:B------:R-:W-:Y:S01]  /*46d0*/  IADD3 R60, PT, PT, R216.reuse, -0x9, -R209 ;  /* 0xfffffff7d83c7810 */ /* 0x040fe20007ffe8d1 */
[----:B------:R-:W-:Y:S01]  /*46e0*/  FFMA.FTZ R65, -R191, R68, R65 ;  /* 0x00000044bf417223 */ /* 0x000fe20000010141 */
[----:B------:R-:W-:Y:S02]  /*46f0*/  IADD3 R81, PT, PT, R216, -0x10, -R209 ;  /* 0xfffffff0d8517810 */ /* 0x000fe40007ffe8d1 */
[----:B------:R-:W-:-:S02]  /*4700*/  IABS R60, R60 ;  /* 0x0000003c003c7213 */ /* 0x000fc40000000000 */
[----:B------:R-:W-:Y:S02]  /*4710*/  ISETP.GE.AND P2, PT, R69, R199, PT ;  /* 0x000000c74500720c */ /* 0x000fe40003f46270 */
[----:B------:R-:W-:Y:S02]  /*4720*/  FSEL R65, R65, -INF , !P4 ;  /* 0xff80000041417808 */ /* 0x000fe40006000000 */
[----:B------:R-:W-:Y:S02]  /*4730*/  I2FP.F32.S32 R60, R60 ;  /* 0x0000003c003c7245 */ /* 0x000fe40000201400 */
[----:B------:R-:W-:Y:S02]  /*4740*/  IABS R8, R8 ;  /* 0x0000000800087213 */ /* 0x000fe40000000000 */
[----:B------:R-:W-:Y:S02]  /*4750*/  IADD3 R10, PT, PT, R218, -0x9, -R209 ;  /* 0xfffffff7da0a7810 */ /* 0x000fe40007ffe8d1 */
[----:B------:R-:W-:-:S02]  /*4760*/  IABS R81, R81 ;  /* 0x0000005100517213 */ /* 0x000fc40000000000 */
[----:B------:R-:W-:Y:S02]  /*4770*/  ISETP.GT.AND P5, PT, R100, R69, PT ;  /* 0x000000456400720c */ /* 0x000fe40003fa4270 */
[----:B------:R-:W-:Y:S02]  /*4780*/  ISETP.GE.AND P3, PT, R69, R198, PT ;  /* 0x000000c64500720c */ /* 0x000fe40003f66270 */
[----:B------:R-:W-:Y:S01]  /*4790*/  FSEL R69, R65, -INF , !P2 ;  /* 0xff80000041457808 */ /* 0x000fe20005000000 */
[----:B------:R-:W-:Y:S01]  /*47a0*/  VIADD R65, R101, 0x9 ;  /* 0x0000000965417836 */ /* 0x000fe20000000000 */
[----:B------:R-:W-:Y:S02]  /*47b0*/  ISETP.GT.AND P6, PT, R214, R71, PT ;  /* 0x00000047d600720c */ /* 0x000fe40003fc4270 */
[----:B------:R-:W-:Y:S02]  /*47c0*/  ISETP.GE.AND P1, PT, R71, R199, PT ;  /* 0x000000c74700720c */ /* 0x000fe40003f26270 */
[----:B------:R-:W-:-:S02]  /*47d0*/  ISETP.GT.AND P4, PT, R100, R71, PT ;  /* 0x000000476400720c */ /* 0x000fc40003f84270 */
[----:B------:R-:W-:Y:S01]  /*47e0*/  ISETP.GE.AND P2, PT, R71, R198, PT ;  /* 0x000000c64700720c */ /* 0x000fe20003f46270 */
[C---:B------:R-:W-:Y:S01]  /*47f0*/  FFMA.FTZ R71, -R191.reuse, R60, R61 ;  /* 0x0000003cbf477223 */ /* 0x040fe2000001013d */
[----:B------:R-:W-:Y:S02]  /*4800*/  IABS R10, R10 ;  /* 0x0000000a000a7213 */ /* 0x000fe40000000000 */
[----:B------:R-:W-:Y:S02]  /*4810*/  I2FP.F32.S32 R8, R8 ;  /* 0x0000000800087245 */ /* 0x000fe40000201400 */
[----:B------:R-:W-:Y:S02]  /*4820*/  I2FP.F32.S32 R81, R81 ;  /* 0x0000005100517245 */ /* 0x000fe40000201400 */
[----:B------:R-:W-:Y:S01]  /*4830*/  IADD3 R61, PT, PT, R218, -0x10, -R209 ;  /* 0xfffffff0da3d7810 */ /* 0x000fe20007ffe8d1 */
[C---:B------:R-:W-:Y:S01]  /*4840*/  FFMA.FTZ R62, -R191.reuse, R8, R62 ;  /* 0x00000008bf3e7223 */ /* 0x040fe2000001013e */
[----:B------:R-:W-:Y:S01]  /*4850*/  I2FP.F32.S32 R10, R10 ;  /* 0x0000000a000a7245 */ /* 0x000fe20000201400 */
[----:B------:R-:W-:Y:S01]  /*4860*/  FFMA.FTZ R81, -R191, R81, R56 ;  /* 0x00000051bf517223 */ /* 0x000fe20000010138 */
[----:B------:R-:W-:-:S02]  /*4870*/  IABS R61, R61 ;  /* 0x0000003d003d7213 */ /* 0x000fc40000000000 */
[----:B------:R-:W-:Y:S01]  /*4880*/  IADD3 R56, PT, PT, R216, -0x11, -R209 ;  /* 0xffffffefd8387810 */ /* 0x000fe20007ffe8d1 */
[----:B------:R-:W-:Y:S01]  /*4890*/  FFMA.FTZ R77, -R191, R10, R63 ;  /* 0x0000000abf4d7223 */ /* 0x000fe2000001013f */
[----:B------:R-:W-:Y:S01]  /*48a0*/  I2FP.F32.S32 R61, R61 ;  /* 0x0000003d003d7245 */ /* 0x000fe20000201400 */
[----:B------:R-:W-:Y:S01]  /*48b0*/  VIADD R63, R101, 0x10 ;  /* 0x00000010653f7836 */ /* 0x000fe20000000000 */
[----:B------:R-:W-:Y:S02]  /*48c0*/  FSEL R85, R67, -INF , !P5 ;  /* 0xff80000043557808 */ /* 0x000fe40006800000 */
[----:B------:R-:W-:Y:S01]  /*48d0*/  FSEL R0, R0, -INF , !P6 ;  /* 0xff80000000007808 */ /* 0x000fe20007000000 */
[----:B------:R-:W-:Y:S01]  /*48e0*/  FFMA.FTZ R58, -R191, R61, R58 ;  /* 0x0000003dbf3a7223 */ /* 0x000fe2000001013a */
[----:B------:R-:W-:Y:S01]  /*48f0*/  FSEL R79, R62, -INF , !P4 ;  /* 0xff8000003e4f7808 */ /* 0x000fe20006000000 */
[----:B------:R-:W-:Y:S01]  /*4900*/  VIADD R61, R101, 0x11 ;  /* 0x00000011653d7836 */ /* 0x000fe20000000000 */
[----:B------:R-:W-:-:S02]  /*4910*/  IADD3 R10, PT, PT, R218, -0x11, -R209 ;  /* 0xffffffefda0a7810 */ /* 0x000fc40007ffe8d1 */
[----:B------:R-:W-:Y:S02]  /*4920*/  IABS R56, R56 ;  /* 0x0000003800387213 */ /* 0x000fe40000000000 */
[-C--:B------:R-:W-:Y:S02]  /*4930*/  ISETP.GT.AND P5, PT, R214, R65.reuse, PT ;  /* 0x00000041d600720c */ /* 0x080fe40003fa4270 */
[----:B------:R-:W-:Y:S02]  /*4940*/  ISETP.GT.AND P6, PT, R100, R65, PT ;  /* 0x000000416400720c */ /* 0x000fe40003fc4270 */
[----:B------:R-:W-:Y:S02]  /*4950*/  FSEL R85, R85, -INF , !P3 ;  /* 0xff80000055557808 */ /* 0x000fe40005800000 */
[----:B------:R-:W-:Y:S02]  /*4960*/  FSEL R79, R79, -INF , !P2 ;  /* 0xff8000004f4f7808 */ /* 0x000fe40005000000 */
[----:B------:R-:W-:-:S02]  /*4970*/  IABS R10, R10 ;  /* 0x0000000a000a7213 */ /* 0x000fc40000000000 */
[----:B------:R-:W-:Y:S02]  /*4980*/  I2FP.F32.S32 R56, R56 ;  /* 0x0000003800387245 */ /* 0x000fe40000201400 */
[C---:B------:R-:W-:Y:S02]  /*4990*/  ISETP.GE.AND P3, PT, R65.reuse, R199, PT ;  /* 0x000000c74100720c */ /* 0x040fe40003f66270 */
[----:B------:R-:W-:Y:S01]  /*49a0*/  ISETP.GE.AND P4, PT, R65, R198, PT ;  /* 0x000000c64100720c */ /* 0x000fe20003f86270 */
[----:B------:R-:W-:Y:S01]  /*49b0*/  FFMA.FTZ R83, -R191, R56, R57 ;  /* 0x00000038bf537223 */ /* 0x000fe20000010139 */
[----:B------:R-:W-:Y:S02]  /*49c0*/  ISETP.GT.AND P2, PT, R214, R63, PT ;  /* 0x0000003fd600720c */ /* 0x000fe40003f44270 */
[----:B------:R-:W-:Y:S02]  /*49d0*/  FSEL R71, R71, -INF , !P5 ;  /* 0xff80000047477808 */ /* 0x000fe40006800000 */
[----:B------:R-:W-:-:S02]  /*49e0*/  FSEL R77, R77, -INF , !P6 ;  /* 0xff8000004d4d7808 */ /* 0x000fc40007000000 */
[----:B------:R-:W-:Y:S02]  /*49f0*/  IADD3 R73, PT, PT, R216, -0x18, -R209 ;  /* 0xffffffe8d8497810 */ /* 0x000fe40007ffe8d1 */
[----:B------:R-:W-:Y:S02]  /*4a00*/  I2FP.F32.S32 R10, R10 ;  /* 0x0000000a000a7245 */ /* 0x000fe40000201400 */
[----:B------:R-:W-:Y:S02]  /*4a10*/  ISETP.GE.AND P5, PT, R63, R199, PT ;  /* 0x000000c73f00720c */ /* 0x000fe40003fa6270 */
[----:B------:R-:W-:Y:S01]  /*4a20*/  FSEL R71, R71, -INF , !P3 ;  /* 0xff80000047477808 */ /* 0x000fe20005800000 */
[----:B------:R-:W-:Y:S01]  /*4a30*/  FFMA.FTZ R91, -R191, R10, R59 ;  /* 0x0000000abf5b7223 */ /* 0x000fe2000001013b */
[----:B------:R-:W-:Y:S01]  /*4a40*/  FSEL R77, R77, -INF , !P4 ;  /* 0xff8000004d4d7808 */ /* 0x000fe20006000000 */
[----:B------:R-:W-:Y:S01]  /*4a50*/  VIADD R59, R101, 0x18 ;  /* 0x00000018653b7836 */ /* 0x000fe20000000000 */
[----:B------:R-:W-:-:S02]  /*4a60*/  FSEL R81, R81, -INF , !P2 ;  /* 0xff80000051517808 */ /* 0x000fc40005000000 */
[----:B------:R-:W-:Y:S02]  /*4a70*/  ISETP.GT.AND P3, PT, R100, R63, PT ;  /* 0x0000003f6400720c */ /* 0x000fe40003f64270 */
[----:B------:R-:W-:Y:S02]  /*4a80*/  ISETP.GT.AND P4, PT, R214, R61, PT ;  /* 0x0000003dd600720c */ /* 0x000fe40003f84270 */
[----:B------:R-:W-:Y:S02]  /*4a90*/  IABS R73, R73 ;  /* 0x0000004900497213 */ /* 0x000fe40000000000 */
[----:B------:R-:W-:Y:S02]  /*4aa0*/  FSEL R81, R81, -INF , !P5 ;  /* 0xff80000051517808 */ /* 0x000fe40006800000 */
[----:B------:R-:W-:Y:S02]  /*4ab0*/  ISETP.GE.AND P6, PT, R63, R198, PT ;  /* 0x000000c63f00720c */ /* 0x000fe40003fc6270 */
[----:B------:R-:W-:-:S02]  /*4ac0*/  ISETP.GE.AND P2, PT, R61, R199, PT ;  /* 0x000000c73d00720c */ /* 0x000fc40003f46270 */
[----:B------:R-:W-:Y:S02]  /*4ad0*/  ISETP.GT.AND P5, PT, R100, R61, PT ;  /* 0x0000003d6400720c */ /* 0x000fe40003fa4270 */
[----:B------:R-:W-:Y:S02]  /*4ae0*/  FSEL R227, R58, -INF , !P3 ;  /* 0xff8000003ae37808 */ /* 0x000fe40005800000 */
[----:B------:R-:W-:Y:S02]  /*4af0*/  FSEL R83, R83, -INF , !P4 ;  /* 0xff80000053537808 */ /* 0x000fe40006000000 */
[----:B------:R-:W-:Y:S02]  /*4b00*/  I2FP.F32.S32 R73, R73 ;  /* 0x0000004900497245 */ /* 0x000fe40000201400 */
[----:B------:R-:W-:Y:S02]  /*4b10*/  FSEL R227, R227, -INF , !P6 ;  /* 0xff800000e3e37808 */ /* 0x000fe40007000000 */
[----:B------:R-:W-:Y:S01]  /*4b20*/  FSEL R83, R83, -INF , !P2 ;  /* 0xff80000053537808 */ /* 0x000fe20005000000 */
[----:B------:R-:W-:Y:S01]  /*4b30*/  FFMA.FTZ R73, -R191, R73, R52 ;  /* 0x00000049bf497223 */ /* 0x000fe20000010134 */
[----:B------:R-:W-:-:S02]  /*4b40*/  FSEL R91, R91, -INF , !P5 ;  /* 0xff8000005b5b7808 */ /* 0x000fc40006800000 */
[----:B------:R-:W-:Y:S02]  /*4b50*/  ISETP.GT.AND P6, PT, R214, R59, PT ;  /* 0x0000003bd600720c */ /* 0x000fe40003fc4270 */
[C---:B------:R-:W-:Y:S02]  /*4b60*/  ISETP.GE.AND P4, PT, R59.reuse, R199, PT ;  /* 0x000000c73b00720c */ /* 0x040fe40003f86270 */
[----:B------:R-:W-:Y:S02]  /*4b70*/  ISETP.GT.AND P2, PT, R100, R59, PT ;  /* 0x0000003b6400720c */ /* 0x000fe40003f44270 */
[----:B------:R-:W-:Y:S02]  /*4b80*/  ISETP.GE.AND P5, PT, R59, R198, PT ;  /* 0x000000c63b00720c */ /* 0x000fe40003fa6270 */
[--C-:B------:R-:W-:Y:S02]  /*4b90*/  IADD3 R10, PT, PT, R218, -0x19, -R209.reuse ;  /* 0xffffffe7da0a7810 */ /* 0x100fe40007ffe8d1 */
[----:B------:R-:W-:-:S02]  /*4ba0*/  IADD3 R52, PT, PT, R216, -0x19, -R209 ;  /* 0xffffffe7d8347810 */ /* 0x000fc40007ffe8d1 */
[--C-:B------:R-:W-:Y:S02]  /*4bb0*/  IADD3 R59, PT, PT, R216, -0x20, -R209.reuse ;  /* 0xffffffe0d83b7810 */ /* 0x100fe40007ffe8d1 */
[----:B------:R-:W-:Y:S02]  /*4bc0*/  IADD3 R57, PT, PT, R218, -0x18, -R209 ;  /* 0xffffffe8da397810 */ /* 0x000fe40007ffe8d1 */
[----:B------:R-:W-:Y:S02]  /*4bd0*/  IABS R10, R10 ;  /* 0x0000000a000a7213 */ /* 0x000fe40000000000 */
[----:B------:R-:W-:Y:S02]  /*4be0*/  IABS R52, R52 ;  /* 0x0000003400347213 */ /* 0x000fe40000000000 */
[----:B------:R-:W-:Y:S02]  /*4bf0*/  IABS R59, R59 ;  /* 0x0000003b003b7213 */ /* 0x000fe40000000000 */
[----:B------:R-:W-:-:S02]  /*4c00*/  IABS R57, R57 ;  /* 0x0000003900397213 */ /* 0x000fc40000000000 */
        /* <DEDUP_REMOVED lines=8> */
[C-C-:B------:R-:W-:Y:S01]  /*4c90*/  IADD3 R10, PT, PT, R218.reuse, -0x21, -R209.reuse ;  /* 0xffffffdfda0a7810 */ /* 0x140fe20007ffe8d1 */
[----:B------:R-:W-:Y:S01]  /*4ca0*/  FFMA.FTZ R54, -R191, R57, R54 ;  /* 0x00000039bf367223 */ /* 0x000fe20000010136 */
[----:B------:R-:W-:Y:S01]  /*4cb0*/  IABS R63, R63 ;  /* 0x0000003f003f7213 */ /* 0x000fe20000000000 */
[C---:B------:R-:W-:Y:S01]  /*4cc0*/  VIADD R57, R101.reuse, 0x19 ;  /* 0x0000001965397836 */ /* 0x040fe20000000000 */
[--C-:B------:R-:W-:Y:S01]  /*4cd0*/  IADD3 R53, PT, PT, R218, -0x20, -R209.reuse ;  /* 0xffffffe0da357810 */ /* 0x100fe20007ffe8d1 */
[----:B------:R-:W-:Y:S01]  /*4ce0*/  VIADD R55, R101, 0x20 ;  /* 0x0000002065377836 */ /* 0x000fe20000000000 */
[----:B------:R-:W-:-:S02]  /*4cf0*/  IADD3 R48, PT, PT, R216, -0x21, -R209 ;  /* 0xffffffdfd8307810 */ /* 0x000fc40007ffe8d1 */
[----:B------:R-:W-:Y:S02]  /*4d00*/  ISETP.GE.AND P3, PT, R61, R198, PT ;  /* 0x000000c63d00720c */ /* 0x000fe40003f66270 */
[----:B------:R-:W-:Y:S02]  /*4d10*/  IABS R10, R10 ;  /* 0x0000000a000a7213 */ /* 0x000fe40000000000 */
[----:B------:R-:W-:Y:S02]  /*4d20*/  I2FP.F32.S32 R63, R63 ;  /* 0x0000003f003f7245 */ /* 0x000fe40000201400 */
[----:B------:R-:W-:Y:S02]  /*4d30*/  IABS R53, R53 ;  /* 0x0000003500357213 */ /* 0x000fe40000000000 */
[----:B------:R-:W-:Y:S01]  /*4d40*/  IABS R48, R48 ;  /* 0x0000003000307213 */ /* 0x000fe20000000000 */
[----:B------:R-:W-:Y:S01]  /*4d50*/  FFMA.FTZ R63, -R191, R63, R44 ;  /* 0x0000003fbf3f7223 */ /* 0x000fe2000001012c */
[----:B------:R-:W-:-:S02]  /*4d60*/  FSEL R91, R91, -INF , !P3 ;  /* 0xff8000005b5b7808 */ /* 0x000fc40005800000 */
[----:B------:R-:W-:Y:S02]  /*4d70*/  FSEL R73, R73, -INF , !P6 ;  /* 0xff80000049497808 */ /* 0x000fe40007000000 */
[----:B------:R-:W-:Y:S02]  /*4d80*/  ISETP.GT.AND P3, PT, R214, R57, PT ;  /* 0x00000039d600720c */ /* 0x000fe40003f64270 */
[----:B------:R-:W-:Y:S02]  /*4d90*/  I2FP.F32.S32 R10, R10 ;  /* 0x0000000a000a7245 */ /* 0x000fe40000201400 */
[----:B------:R-:W-:Y:S02]  /*4da0*/  I2FP.F32.S32 R53, R53 ;  /* 0x0000003500357245 */ /* 0x000fe40000201400 */
[----:B------:R-:W-:Y:S01]  /*4db0*/  I2FP.F32.S32 R48, R48 ;  /* 0x0000003000307245 */ /* 0x000fe20000201400 */
[C---:B------:R-:W-:Y:S01]  /*4dc0*/  FFMA.FTZ R223, -R191.reuse, R10, R51 ;  /* 0x0000000abfdf7223 */ /* 0x040fe20000010133 */
[C---:B------:R-:W-:Y:S01]  /*4dd0*/  IADD3 R159, PT, PT, R216.reuse, -0x30, -R209 ;  /* 0xffffffd0d89f7810 */ /* 0x040fe20007ffe8d1 */
[----:B------:R-:W-:Y:S01]  /*4de0*/  FFMA.FTZ R50, -R191, R53, R50 ;  /* 0x00000035bf327223 */ /* 0x000fe20000010132 */
[----:B------:R-:W-:Y:S01]  /*4df0*/  FSEL R73, R73, -INF , !P4 ;  /* 0xff80000049497808 */ /* 0x000fe20006000000 */
[----:B------:R-:W-:Y:S01]  /*4e00*/  FFMA.FTZ R67, -R191, R48, R49 ;  /* 0x00000030bf437223 */ /* 0x000fe20000010131 */
[----:B------:R-:W-:Y:S01]  /*4e10*/  IADD3 R44, PT, PT, R216, -0x29, -R209 ;  /* 0xffffffd7d82c7810 */ /* 0x000fe20007ffe8d1 */
[----:B------:R-:W-:Y:S01]  /*4e20*/  VIADD R53, R101, 0x21 ;  /* 0x0000002165357836 */ /* 0x000fe20000000000 */
[----:B------:R-:W-:Y:S01]  /*4e30*/  ISETP.GE.AND P6, PT, R57, R199, PT ;  /* 0x000000c73900720c */ /* 0x000fe20003fc6270 */
[----:B------:R-:W-:Y:S01]  /*4e40*/  VIADD R51, R101, 0x28 ;  /* 0x0000002865337836 */ /* 0x000fe20000000000 */
[----:B------:R-:W-:-:S02]  /*4e50*/  ISETP.GT.AND P4, PT, R100, R57, PT ;  /* 0x000000396400720c */ /* 0x000fc40003f84270 */
[----:B------:R-:W-:Y:S02]  /*4e60*/  FSEL R89, R54, -INF , !P2 ;  /* 0xff80000036597808 */ /* 0x000fe40005000000 */
[----:B------:R-:W-:Y:S02]  /*4e70*/  FSEL R75, R75, -INF , !P3 ;  /* 0xff8000004b4b7808 */ /* 0x000fe40005800000 */
[----:B------:R-:W-:Y:S02]  /*4e80*/  IABS R159, R159 ;  /* 0x0000009f009f7213 */ /* 0x000fe40000000000 */
[----:B------:R-:W-:Y:S02]  /*4e90*/  IADD3 R10, PT, PT, R218, -0x29, -R209 ;  /* 0xffffffd7da0a7810 */ /* 0x000fe40007ffe8d1 */
[----:B------:R-:W-:Y:S02]  /*4ea0*/  IABS R44, R44 ;  /* 0x0000002c002c7213 */ /* 0x000fe40000000000 */
[----:B------:R-:W-:-:S02]  /*4eb0*/  ISETP.GE.AND P2, PT, R57, R198, PT ;  /* 0x000000c63900720c */ /* 0x000fc40003f46270 */
[----:B------:R-:W-:Y:S02]  /*4ec0*/  FSEL R89, R89, -INF , !P5 ;  /* 0xff80000059597808 */ /* 0x000fe40006800000 */
[----:B------:R-:W-:Y:S02]  /*4ed0*/  FSEL R75, R75, -INF , !P6 ;  /* 0xff8000004b4b7808 */ /* 0x000fe40007000000 */
[----:B------:R-:W-:Y:S02]  /*4ee0*/  FSEL R225, R225, -INF , !P4 ;  /* 0xff800000e1e17808 */ /* 0x000fe40006000000 */
[----:B------:R-:W-:Y:S02]  /*4ef0*/  IADD3 R49, PT, PT, R218, -0x28, -R209 ;  /* 0xffffffd8da317810 */ /* 0x000fe40007ffe8d1 */
[-C--:B------:R-:W-:Y:S02]  /*4f00*/  ISETP.GT.AND P5, PT, R214, R55.reuse, PT ;  /* 0x00000037d600720c */ /* 0x080fe40003fa4270 */
[----:B------:R-:W-:-:S02]  /*4f10*/  ISETP.GT.AND P6, PT, R100, R55, PT ;  /* 0x000000376400720c */ /* 0x000fc40003fc4270 */
[----:B------:R-:W-:Y:S02]  /*4f20*/  I2FP.F32.S32 R159, R159 ;  /* 0x0000009f009f7245 */ /* 0x000fe40000201400 */
[----:B------:R-:W-:Y:S02]  /*4f30*/  IABS R10, R10 ;  /* 0x0000000a000a7213 */ /* 0x000fe40000000000 */
[----:B------:R-:W-:Y:S01]  /*4f40*/  I2FP.F32.S32 R44, R44 ;  /* 0x0000002c002c7245 */ /* 0x000fe20000201400 */
[----:B------:R-:W-:Y:S01]  /*4f50*/  FFMA.FTZ R159, -R191, R159, R40 ;  /* 0x0000009fbf9f7223 */ /* 0x000fe20000010128 */
[----:B------:R-:W-:Y:S02]  /*4f60*/  FSEL R225, R225, -INF , !P2 ;  /* 0xff800000e1e17808 */ /* 0x000fe40005000000 */
[----:B------:R-:W-:Y:S01]  /*4f70*/  IABS R49, R49 ;  /* 0x0000003100317213 */ /* 0x000fe20000000000 */
[----:B------:R-:W-:Y:S01]  /*4f80*/  FFMA.FTZ R217, -R191, R44, R45 ;  /* 0x0000002cbfd97223 */ /* 0x000fe2000001012d */
[----:B------:R-:W-:-:S02]  /*4f90*/  ISETP.GE.AND P3, PT, R55, R199, PT ;  /* 0x000000c73700720c */ /* 0x000fc40003f66270 */
[----:B------:R-:W-:Y:S02]  /*4fa0*/  ISETP.GE.AND P4, PT, R55, R198, PT ;  /* 0x000000c63700720c */ /* 0x000fe40003f86270 */
[----:B------:R-:W-:Y:S02]  /*4fb0*/  ISETP.GT.AND P2, PT, R214, R53, PT ;  /* 0x00000035d600720c */ /* 0x000fe40003f44270 */
[----:B------:R-:W-:Y:S02]  /*4fc0*/  FSEL R59, R59, -INF , !P5 ;  /* 0xff8000003b3b7808 */ /* 0x000fe40006800000 */
[----:B------:R-:W-:Y:S02]  /*4fd0*/  FSEL R221, R50, -INF , !P6 ;  /* 0xff80000032dd7808 */ /* 0x000fe40007000000 */
[----:B------:R-:W-:Y:S02]  /*4fe0*/  I2FP.F32.S32 R10, R10 ;  /* 0x0000000a000a7245 */ /* 0x000fe40000201400 */
[----:B------:R-:W-:-:S02]  /*4ff0*/  I2FP.F32.S32 R49, R49 ;  /* 0x0000003100317245 */ /* 0x000fc40000201400 */
[C---:B------:R-:W-:Y:S01]  /*5000*/  IADD3 R40, PT, PT, R216.reuse, -0x31, -R209 ;  /* 0xffffffcfd8287810 */ /* 0x040fe20007ffe8d1 */
[C---:B------:R-:W-:Y:S01]  /*5010*/  FFMA.FTZ R219, -R191.reuse, R10, R47 ;  /* 0x0000000abfdb7223 */ /* 0x040fe2000001012f */
[----:B------:R-:W-:Y:S01]  /*5020*/  IADD3 R153, PT, PT, R216, -0x38, -R209 ;  /* 0xffffffc8d8997810 */ /* 0x000fe20007ffe8d1 */
[----:B------:R-:W-:Y:S01]  /*5030*/  FFMA.FTZ R46, -R191, R49, R46 ;  /* 0x00000031bf2e7223 */ /* 0x000fe2000001012e */
[----:B------:R-:W-:Y:S01]  /*5040*/  ISETP.GE.AND P5, PT, R53, R199, PT ;  /* 0x000000c73500720c */ /* 0x000fe20003fa6270 */
[----:B------:R-:W-:Y:S01]  /*5050*/  VIADD R49, R101, 0x29 ;  /* 0x0000002965317836 */ /* 0x000fe20000000000 */
[----:B------:R-:W-:Y:S01]  /*5060*/  FSEL R59, R59, -INF , !P3 ;  /* 0xff8000003b3b7808 */ /* 0x000fe20005800000 */
[----:B------:R-:W-:Y:S01]  /*5070*/  VIADD R47, R101, 0x30 ;  /* 0x00000030652f7836 */ /* 0x000fe20000000000 */
[----:B------:R-:W-:Y:S02]  /*5080*/  FSEL R221, R221, -INF , !P4 ;  /* 0xff800000dddd7808 */ /* 0x000fe40006000000 */
[----:B------:R-:W-:-:S02]  /*5090*/  FSEL R67, R67, -INF , !P2 ;  /* 0xff80000043437808 */ /* 0x000fc40005000000 */
[----:B------:R-:W-:Y:S02]  /*50a0*/  IADD3 R45, PT, PT, R218, -0x30, -R209 ;  /* 0xffffffd0da2d7810 */ /* 0x000fe40007ffe8d1 */
[----:B------:R-:W-:Y:S02]  /*50b0*/  ISETP.GT.AND P3, PT, R100, R53, PT ;  /* 0x000000356400720c */ /* 0x000fe40003f64270 */
[----:B------:R-:W-:Y:S02]  /*50c0*/  ISETP.GT.AND P4, PT, R214, R51, PT ;  /* 0x00000033d600720c */ /* 0x000fe40003f84270 */
[----:B------:R-:W-:Y:S02]  /*50d0*/  IABS R40, R40 ;  /* 0x0000002800287213 */ /* 0x000fe40000000000 */
[----:B------:R-:W-:Y:S02]  /*50e0*/  IABS R153, R153 ;  /* 0x0000009900997213 */ /* 0x000fe40000000000 */
[----:B------:R-:W-:-:S02]  /*50f0*/  FSEL R67, R67, -INF , !P5 ;  /* 0xff80000043437808 */ /* 0x000fc40006800000 */
[----:B------:R-:W-:Y:S02]  /*5100*/  IABS R45, R45 ;  /* 0x0000002d002d7213 */ /* 0x000fe40000000000 */
[----:B------:R-:W-:Y:S02]  /*5110*/  IADD3 R10, PT, PT, R218, -0x31, -R209 ;  /* 0xffffffcfda0a7810 */ /* 0x000fe40007ffe8d1 */
[----:B------:R-:W-:Y:S02]  /*5120*/  ISETP.GE.AND P6, PT, R53, R198, PT ;  /* 0x000000c63500720c */ /* 0x000fe40003fc6270 */
[----:B------:R-:W-:Y:S02]  /*5130*/  ISETP.GE.AND P2, PT, R51, R199, PT ;  /* 0x000000c73300720c */ /* 0x000fe40003f46270 */
[----:B------:R-:W-:Y:S02]  /*5140*/  ISETP.GT.AND P5, PT, R100, R51, PT ;  /* 0x000000336400720c */ /* 0x000fe40003fa4270 */
[----:B------:R-:W-:-:S02]  /*5150*/  FSEL R223, R223, -INF , !P3 ;  /* 0xff800000dfdf7808 */ /* 0x000fc40005800000 */
[----:B------:R-:W-:Y:S02]  /*5160*/  FSEL R63, R63, -INF , !P4 ;  /* 0xff8000003f3f7808 */ /* 0x000fe40006000000 */
[----:B------:R-:W-:Y:S02]  /*5170*/  I2FP.F32.S32 R40, R40 ;  /* 0x0000002800287245 */ /* 0x000fe40000201400 */
[----:B------:R-:W-:Y:S02]  /*5180*/  I2FP.F32.S32 R153, R153 ;  /* 0x0000009900997245 */ /* 0x000fe40000201400 */
[----:B------:R-:W-:Y:S01]  /*5190*/  I2FP.F32.S32 R45, R45 ;  /* 0x0000002d002d7245 */ /* 0x000fe20000201400 */
[C---:B------:R-:W-:Y:S01]  /*51a0*/  FFMA.FTZ R157, -R191.reuse, R40, R41 ;  /* 0x00000028bf9d7223 */ /* 0x040fe20000010129 */
[----:B------:R-:W-:Y:S01]  /*51b0*/  IABS R10, R10 ;  /* 0x0000000a000a7213 */ /* 0x000fe20000000000 */
[----:B------:R-:W-:Y:S01]  /*51c0*/  FFMA.FTZ R153, -R191, R153, R36 ;  /* 0x00000099bf997223 */ /* 0x000fe20000010124 */
[----:B------:R-:W-:Y:S01]  /*51d0*/  ISETP.GE.AND P3, PT, R51, R198, PT ;  /* 0x000000c63300720c */ /* 0x000fe20003f66270 */
[----:B------:R-:W-:Y:S01]  /*51e0*/  FFMA.FTZ R42, -R191, R45, R42 ;  /* 0x0000002dbf2a7223 */ /* 0x000fe2000001012a */
[----:B------:R-:W-:Y:S01]  /*51f0*/  FSEL R223, R223, -INF , !P6 ;  /* 0xff800000dfdf7808 */ /* 0x000fe20007000000 */
[----:B------:R-:W-:Y:S01]  /*5200*/  VIADD R45, R101, 0x31 ;  /* 0x00000031652d7836 */ /* 0x000fe20000000000 */
[----:B------:R-:W-:-:S02]  /*5210*/  FSEL R63, R63, -INF , !P2 ;  /* 0xff8000003f3f7808 */ /* 0x000fc40005000000 */
[----:B------:R-:W-:Y:S02]  /*5220*/  FSEL R61, R46, -INF , !P5 ;  /* 0xff8000002e3d7808 */ /* 0x000fe40006800000 */
[-C--:B------:R-:W-:Y:S02]  /*5230*/  ISETP.GT.AND P6, PT, R214, R49.reuse, PT ;  /* 0x00000031d600720c */ /* 0x080fe40003fc4270 */
[----:B------:R-:W-:Y:S02]  /*5240*/  ISETP.GT.AND P2, PT, R100, R49, PT ;  /* 0x000000316400720c */ /* 0x000fe40003f44270 */
[----:B------:R-:W-:Y:S02]  /*5250*/  I2FP.F32.S32 R10, R10 ;  /* 0x0000000a000a7245 */ /* 0x000fe40000201400 */
[----:B------:R-:W-:Y:S02]  /*5260*/  FSEL R61, R61, -INF , !P3 ;  /* 0xff8000003d3d7808 */ /* 0x000fe40005800000 */
[----:B------:R-:W-:Y:S01]  /*5270*/  IADD3 R41, PT, PT, R218, -0x38, -R209 ;  /* 0xffffffc8da297810 */ /* 0x000fe20007ffe8d1 */
[----:B------:R-:W-:Y:S01]  /*5280*/  FFMA.FTZ R213, -R191, R10, R43 ;  /* 0x0000000abfd57223 */ /* 0x000fe2000001012b */
[----:B------:R-:W-:Y:S01]  /*5290*/  IADD3 R36, PT, PT, R216, -0x39, -R209 ;  /* 0xffffffc7d8247810 */ /* 0x000fe20007ffe8d1 */
[----:B------:R-:W-:Y:S01]  /*52a0*/  VIADD R43, R101, 0x38 ;  /* 0x00000038652b7836 */ /* 0x000fe20000000000 */
[----:B------:R-:W-:-:S02]  /*52b0*/  ISETP.GE.AND P4, PT, R49, R199, PT ;  /* 0x000000c73100720c */ /* 0x000fc40003f86270 */
[----:B------:R-:W-:Y:S02]  /*52c0*/  ISETP.GE.AND P5, PT, R49, R198, PT ;  /* 0x000000c63100720c */ /* 0x000fe40003fa6270 */
[----:B------:R-:W-:Y:S02]  /*52d0*/  ISETP.GT.AND P3, PT, R214, R47, PT ;  /* 0x0000002fd600720c */ /* 0x000fe40003f64270 */
[----:B------:R-:W-:Y:S02]  /*52e0*/  FSEL R217, R217, -INF , !P6 ;  /* 0xff800000d9d97808 */ /* 0x000fe40007000000 */
[----:B------:R-:W-:Y:S02]  /*52f0*/  FSEL R219, R219, -INF , !P2 ;  /* 0xff800000dbdb7808 */ /* 0x000fe40005000000 */
[----:B------:R-:W-:Y:S02]  /*5300*/  IABS R41, R41 ;  /* 0x0000002900297213 */ /* 0x000fe40000000000 */
[----:B------:R-:W-:-:S02]  /*5310*/  IABS R36, R36 ;  /* 0x0000002400247213 */ /* 0x000fc40000000000 */
[----:B------:R-:W-:Y:S02]  /*5320*/  ISETP.GE.AND P6, PT, R47, R199, PT ;  /* 0x000000c72f00720c */ /* 0x000fe40003fc6270 */
[----:B------:R-:W-:Y:S02]  /*5330*/  FSEL R217, R217, -INF , !P4 ;  /* 0xff800000d9d97808 */ /* 0x000fe40006000000 */
[----:B------:R-:W-:Y:S02]  /*5340*/  FSEL R219, R219, -INF , !P5 ;  /* 0xff800000dbdb7808 */ /* 0x000fe40006800000 */
[----:B------:R-:W-:Y:S02]  /*5350*/  FSEL R159, R159, -INF , !P3 ;  /* 0xff8000009f9f7808 */ /* 0x000fe40005800000 */
[----:B------:R-:W-:Y:S02]  /*5360*/  IADD3 R10, PT, PT, R218, -0x39, -R209 ;  /* 0xffffffc7da0a7810 */ /* 0x000fe40007ffe8d1 */
[----:B------:R-:W-:-:S02]  /*5370*/  ISETP.GT.AND P4, PT, R100, R47, PT ;  /* 0x0000002f6400720c */ /* 0x000fc40003f84270 */
[----:B------:R-:W-:Y:S02]  /*5380*/  ISETP.GT.AND P5, PT, R214, R45, PT ;  /* 0x0000002dd600720c */ /* 0x000fe40003fa4270 */
[----:B------:R-:W-:Y:S02]  /*5390*/  I2FP.F32.S32 R41, R41 ;  /* 0x0000002900297245 */ /* 0x000fe40000201400 */
[----:B------:R-:W-:Y:S02]  /*53a0*/  I2FP.F32.S32 R36, R36 ;  /* 0x0000002400247245 */ /* 0x000fe40000201400 */
[----:B------:R-:W-:Y:S01]  /*53b0*/  FSEL R159, R159, -INF , !P6 ;  /* 0xff8000009f9f7808 */ /* 0x000fe20007000000 */
[C---:B------:R-:W-:Y:S01]  /*53c0*/  FFMA.FTZ R38, -R191.reuse, R41, R38 ;  /* 0x00000029bf267223 */ /* 0x040fe20000010126 */
[----:B------:R-:W-:Y:S01]  /*53d0*/  IABS R10, R10 ;  /* 0x0000000a000a7213 */ /* 0x000fe20000000000 */
[----:B------:R-:W-:Y:S01]  /*53e0*/  FFMA.FTZ R155, -R191, R36, R37 ;  /* 0x00000024bf9b7223 */ /* 0x000fe20000010125 */
[----:B------:R-:W-:Y:S01]  /*53f0*/  ISETP.GE.AND P2, PT, R47, R198, PT ;  /* 0x000000c62f00720c */ /* 0x000fe20003f46270 */
[----:B------:R-:W-:Y:S01]  /*5400*/  VIADD R41, R101, 0x39 ;  /* 0x0000003965297836 */ /* 0x000fe20000000000 */
[----:B------:R-:W-:-:S02]  /*5410*/  ISETP.GE.AND P3, PT, R45, R199, PT ;  /* 0x000000c72d00720c */ /* 0x000fc40003f66270 */
[----:B------:R-:W-:Y:S02]  /*5420*/  ISETP.GT.AND P6, PT, R100, R45, PT ;  /* 0x0000002d6400720c */ /* 0x000fe40003fc4270 */
[----:B------:R-:W-:Y:S02]  /*5430*/  FSEL R215, R42, -INF , !P4 ;  /* 0xff8000002ad77808 */ /* 0x000fe40006000000 */
[----:B------:R-:W-:Y:S02]  /*5440*/  FSEL R157, R157, -INF , !P5 ;  /* 0xff8000009d9d7808 */ /* 0x000fe40006800000 */
[----:B------:R-:W-:Y:S02]  /*5450*/  IADD3 R145, PT, PT, R216, -0x40, -R209 ;  /* 0xffffffc0d8917810 */ /* 0x000fe40007ffe8d1 */
[----:B------:R-:W-:Y:S02]  /*5460*/  I2FP.F32.S32 R10, R10 ;  /* 0x0000000a000a7245 */ /* 0x000fe40000201400 */
[----:B------:R-:W-:-:S02]  /*5470*/  ISETP.GE.AND P4, PT, R45, R198, PT ;  /* 0x000000c62d00720c */ /* 0x000fc40003f86270 */
[----:B------:R-:W-:Y:S01]  /*5480*/  FSEL R215, R215, -INF , !P2 ;  /* 0xff800000d7d77808 */ /* 0x000fe20005000000 */
[----:B------:R-:W-:Y:S01]  /*5490*/  FFMA.FTZ R163, -R191, R10, R39 ;  /* 0x0000000abfa37223 */ /* 0x000fe20000010127 */
[----:B------:R-:W-:Y:S01]  /*54a0*/  FSEL R157, R157, -INF , !P3 ;  /* 0xff8000009d9d7808 */ /* 0x000fe20005800000 */
[----:B------:R-:W-:Y:S01]  /*54b0*/  VIADD R39, R101, 0x40 ;  /* 0x0000004065277836 */ /* 0x000fe20000000000 */
[----:B------:R-:W-:Y:S02]  /*54c0*/  FSEL R213, R213, -INF , !P6 ;  /* 0xff800000d5d57808 */ /* 0x000fe40007000000 */
[----:B------:R-:W-:Y:S02]  /*54d0*/  IADD3 R37, PT, PT, R218, -0x40, -R209 ;  /* 0xffffffc0da257810 */ /* 0x000fe40007ffe8d1 */
[----:B------:R-:W-:Y:S02]  /*54e0*/  IABS R145, R145 ;  /* 0x0000009100917213 */ /* 0x000fe40000000000 */
[----:B------:R-:W-:-:S02]  /*54f0*/  ISETP.GT.AND P2, PT, R214, R43, PT ;  /* 0x0000002bd600720c */ /* 0x000fc40003f44270 */
[----:B------:R-:W-:Y:S02]  /*5500*/  ISETP.GT.AND P3, PT, R100, R43, PT ;  /* 0x0000002b6400720c */ /* 0x000fe40003f64270 */
[----:B------:R-:W-:Y:S02]  /*5510*/  FSEL R213, R213, -INF , !P4 ;  /* 0xff800000d5d57808 */ /* 0x000fe40006000000 */
[----:B------:R-:W-:Y:S02]  /*5520*/  IABS R37, R37 ;  /* 0x0000002500257213 */ /* 0x000fe40000000000 */
[----:B------:R-:W-:Y:S02]  /*5530*/  I2FP.F32.S32 R145, R145 ;  /* 0x0000009100917245 */ /* 0x000fe40000201400 */
[C---:B------:R-:W-:Y:S02]  /*5540*/  ISETP.GE.AND P5, PT, R43.reuse, R199, PT ;  /* 0x000000c72b00720c */ /* 0x040fe40003fa6270 */
[----:B------:R-:W-:Y:S01]  /*5550*/  ISETP.GE.AND P6, PT, R43, R198, PT ;  /* 0x000000c62b00720c */ /* 0x000fe20003fc6270 */
[----:B------:R-:W-:Y:S01]  /*5560*/  FFMA.FTZ R145, -R191, R145, R32 ;  /* 0x00000091bf917223 */ /* 0x000fe20000010120 */
[----:B------:R-:W-:-:S02]  /*5570*/  ISETP.GT.AND P4, PT, R214, R41, PT ;  /* 0x00000029d600720c */ /* 0x000fc40003f84270 */
[----:B------:R-:W-:Y:S02]  /*5580*/  FSEL R153, R153, -INF , !P2 ;  /* 0xff80000099997808 */ /* 0x000fe40005000000 */
[----:B------:R-:W-:Y:S02]  /*5590*/  FSEL R161, R38, -INF , !P3 ;  /* 0xff80000026a17808 */ /* 0x000fe40005800000 */
        /* <DEDUP_REMOVED lines=9> */
[----:B------:R-:W-:Y:S02]  /*5630*/  FSEL R155, R155, -INF , !P2 ;  /* 0xff8000009b9b7808 */ /* 0x000fe40005000000 */
[----:B------:R-:W-:Y:S02]  /*5640*/  ISETP.GE.AND P3, PT, R41, R198, PT ;  /* 0x000000c62900720c */ /* 0x000fe40003f66270 */
[----:B------:R-:W-:Y:S02]  /*5650*/  ISETP.GE.AND P4, PT, R39, R199, PT ;  /* 0x000000c72700720c */ /* 0x000fe40003f86270 */
[----:B------:R-:W-:-:S02]  /*5660*/  ISETP.GT.AND P2, PT, R100, R39, PT ;  /* 0x000000276400720c */ /* 0x000fc40003f44270 */
[----:B------:R-:W-:Y:S02]  /*5670*/  FSEL R163, R163, -INF , !P5 ;  /* 0xff800000a3a37808 */ /* 0x000fe40006800000 */
[----:B------:R-:W-:Y:S02]  /*5680*/  FSEL R145, R145, -INF , !P6 ;  /* 0xff80000091917808 */ /* 0x000fe40007000000 */
[----:B------:R-:W-:Y:S02]  /*5690*/  FSEL R163, R163, -INF , !P3 ;  /* 0xff800000a3a37808 */ /* 0x000fe40005800000 */
[----:B------:R-:W-:Y:S02]  /*56a0*/  FSEL R145, R145, -INF , !P4 ;  /* 0xff80000091917808 */ /* 0x000fe40006000000 */
[----:B------:R-:W-:Y:S02]  /*56b0*/  FSEL R149, R34, -INF , !P2 ;  /* 0xff80000022957808 */ /* 0x000fe40005000000 */
[----:B------:R-:W-:-:S02]  /*56c0*/  ISETP.GT.AND P3, PT, R214, R37, PT ;  /* 0x00000025d600720c */ /* 0x000fc40003f64270 */
[C---:B------:R-:W-:Y:S02]  /*56d0*/  ISETP.GE.AND P6, PT, R37.reuse, R199, PT ;  /* 0x000000c72500720c */ /* 0x040fe40003fc6270 */
[----:B------:R-:W-:Y:S02]  /*56e0*/  ISETP.GT.AND P4, PT, R100, R37, PT ;  /* 0x000000256400720c */ /* 0x000fe40003f84270 */
[----:B------:R-:W-:Y:S02]  /*56f0*/  ISETP.GE.AND P2, PT, R37, R198, PT ;  /* 0x000000c62500720c */ /* 0x000fe40003f46270 */
[----:B------:R-:W2:Y:S01]  /*5700*/  LD.E R37, desc[UR4][R2.64+0xdc] ;  /* 0x0000dc0402257980 */ /* 0x000ea2000c101900 */
[--C-:B------:R-:W-:Y:S02]  /*5710*/  IADD3 R10, PT, PT, R218, -0x41, -R209.reuse ;  /* 0xffffffbfda0a7810 */ /* 0x100fe40007ffe8d1 */
[----:B------:R-:W-:Y:S02]  /*5720*/  IADD3 R32, PT, PT, R216, -0x41, -R209 ;  /* 0xffffffbfd8207810 */ /* 0x000fe40007ffe8d1 */
[----:B------:R-:W-:-:S02]  /*5730*/  IABS R10, R10 ;  /* 0x0000000a000a7213 */ /* 0x000fc40000000000 */
[----:B------:R-:W-:Y:S02]  /*5740*/  IADD3 R139, PT, PT, R216, -0x48, -R209 ;  /* 0xffffffb8d88b7810 */ /* 0x000fe40007ffe8d1 */
[----:B------:R-:W-:Y:S02]  /*5750*/  I2FP.F32.S32 R10, R10 ;  /* 0x0000000a000a7245 */ /* 0x000fe40000201400 */
[----:B------:R-:W-:Y:S02]  /*5760*/  IABS R32, R32 ;  /* 0x0000002000207213 */ /* 0x000fe40000000000 */
[----:B------:R-:W-:Y:S01]  /*5770*/  IABS R139, R139 ;  /* 0x0000008b008b7213 */ /* 0x000fe20000000000 */
[----:B------:R-:W-:Y:S01]  /*5780*/  FFMA.FTZ R151, -R191, R10, R35 ;  /* 0x0000000abf977223 */ /* 0x000fe20000010123 */
[----:B------:R-:W-:Y:S01]  /*5790*/  IADD3 R10, PT, PT, R218, -0x49, -R209 ;  /* 0xffffffb7da0a7810 */ /* 0x000fe20007ffe8d1 */
[----:B------:R-:W-:Y:S01]  /*57a0*/  VIADD R35, R101, 0x48 ;  /* 0x0000004865237836 */ /* 0x000fe20000000000 */
[----:B------:R-:W-:-:S02]  /*57b0*/  I2FP.F32.S32 R32, R32 ;  /* 0x0000002000207245 */ /* 0x000fc40000201400 */
[----:B------:R-:W-:Y:S02]  /*57c0*/  IABS R10, R10 ;  /* 0x0000000a000a7213 */ /* 0x000fe40000000000 */
[----:B------:R-:W-:Y:S01]  /*57d0*/  I2FP.F32.S32 R139, R139 ;  /* 0x0000008b008b7245 */ /* 0x000fe20000201400 */
[C---:B------:R-:W-:Y:S01]  /*57e0*/  FFMA.FTZ R143, -R191.reuse, R32, R33 ;  /* 0x00000020bf8f7223 */ /* 0x040fe20000010121 */
[--C-:B------:R-:W-:Y:S02]  /*57f0*/  IADD3 R121, PT, PT, R216, -0x50, -R209.reuse ;  /* 0xffffffb0d8797810 */ /* 0x100fe40007ffe8d1 */
[----:B------:R-:W-:Y:S01]  /*5800*/  I2FP.F32.S32 R10, R10 ;  /* 0x0000000a000a7245 */ /* 0x000fe20000201400 */
[C---:B------:R-:W-:Y:S01]  /*5810*/  FFMA.FTZ R139, -R191.reuse, R139, R28 ;  /* 0x0000008bbf8b7223 */ /* 0x040fe2000001011c */
[----:B------:R-:W-:Y:S02]  /*5820*/  IABS R121, R121 ;  /* 0x0000007900797213 */ /* 0x000fe40000000000 */
[----:B------:R-:W-:Y:S01]  /*5830*/  IADD3 R33, PT, PT, R218, -0x48, -R209 ;  /* 0xffffffb8da217810 */ /* 0x000fe20007ffe8d1 */
[----:B------:R-:W-:Y:S01]  /*5840*/  FFMA.FTZ R137, -R191, R10, R31 ;  /* 0x0000000abf897223 */ /* 0x000fe2000001011f */
[----:B------:R-:W-:Y:S01]  /*5850*/  IADD3 R28, PT, PT, R216, -0x49, -R209 ;  /* 0xffffffb7d81c7810 */ /* 0x000fe20007ffe8d1 */
[----:B------:R-:W-:Y:S01]  /*5860*/  VIADD R31, R101, 0x50 ;  /* 0x00000050651f7836 */ /* 0x000fe20000000000 */
[----:B------:R-:W-:-:S02]  /*5870*/  I2FP.F32.S32 R121, R121 ;  /* 0x0000007900797245 */ /* 0x000fc40000201400 */
[--C-:B------:R-:W-:Y:S02]  /*5880*/  IADD3 R10, PT, PT, R218, -0x51, -R209.reuse ;  /* 0xffffffafda0a7810 */ /* 0x100fe40007ffe8d1 */
[----:B------:R-:W-:Y:S01]  /*5890*/  IABS R33, R33 ;  /* 0x0000002100217213 */ /* 0x000fe20000000000 */
[----:B------:R-:W-:Y:S01]  /*58a0*/  FFMA.FTZ R121, -R191, R121, R24 ;  /* 0x00000079bf797223 */ /* 0x000fe20000010118 */
[----:B------:R-:W-:Y:S02]  /*58b0*/  IABS R28, R28 ;  /* 0x0000001c001c7213 */ /* 0x000fe40000000000 */
[----:B------:R-:W-:Y:S02]  /*58c0*/  IADD3 R55, PT, PT, R216, -0x60, -R209 ;  /* 0xffffffa0d8377810 */ /* 0x000fe40007ffe8d1 */
[----:B------:R-:W-:Y:S02]  /*58d0*/  IABS R10, R10 ;  /* 0x0000000a000a7213 */ /* 0x000fe40000000000 */
[----:B------:R-:W-:-:S02]  /*58e0*/  I2FP.F32.S32 R33, R33 ;  /* 0x0000002100217245 */ /* 0x000fc40000201400 */
[----:B------:R-:W-:Y:S02]  /*58f0*/  I2FP.F32.S32 R28, R28 ;  /* 0x0000001c001c7245 */ /* 0x000fe40000201400 */
[C---:B------:R-:W-:Y:S01]  /*5900*/  IADD3 R119, PT, PT, R216.reuse, -0x58, -R209 ;  /* 0xffffffa8d8777810 */ /* 0x040fe20007ffe8d1 */
[C---:B------:R-:W-:Y:S01]  /*5910*/  FFMA.FTZ R30, -R191.reuse, R33, R30 ;  /* 0x00000021bf1e7223 */ /* 0x040fe2000001011e */
[----:B------:R-:W-:Y:S01]  /*5920*/  IABS R55, R55 ;  /* 0x0000003700377213 */ /* 0x000fe20000000000 */
[----:B------:R-:W-:Y:S01]  /*5930*/  FFMA.FTZ R141, -R191, R28, R29 ;  /* 0x0000001cbf8d7223 */ /* 0x000fe2000001011d */
[----:B------:R-:W-:Y:S01]  /*5940*/  IADD3 R24, PT, PT, R216, -0x51, -R209 ;  /* 0xffffffafd8187810 */ /* 0x000fe20007ffe8d1 */
[----:B------:R-:W-:Y:S01]  /*5950*/  VIADD R33, R101, 0x49 ;  /* 0x0000004965217836 */ /* 0x000fe20000000000 */
[----:B------:R-:W-:Y:S02]  /*5960*/  ISETP.GE.AND P5, PT, R39, R198, PT ;  /* 0x000000c62700720c */ /* 0x000fe40003fa6270 */
[----:B------:R-:W-:-:S02]  /*5970*/  FSEL R143, R143, -INF , !P3 ;  /* 0xff8000008f8f7808 */ /* 0x000fc40005800000 */
[----:B------:R-:W-:Y:S02]  /*5980*/  I2FP.F32.S32 R10, R10 ;  /* 0x0000000a000a7245 */ /* 0x000fe40000201400 */
[----:B------:R-:W-:Y:S02]  /*5990*/  IABS R119, R119 ;  /* 0x0000007700777213 */ /* 0x000fe40000000000 */
[----:B------:R-:W-:Y:S02]  /*59a0*/  I2FP.F32.S32 R55, R55 ;  /* 0x0000003700377245 */ /* 0x000fe40000201400 */
[----:B------:R-:W-:Y:S02]  /*59b0*/  IABS R24, R24 ;  /* 0x0000001800187213 */ /* 0x000fe40000000000 */
[----:B------:R-:W-:Y:S02]  /*59c0*/  FSEL R149, R149, -INF , !P5 ;  /* 0xff80000095957808 */ /* 0x000fe40006800000 */
[----:B------:R-:W-:-:S02]  /*59d0*/  FSEL R143, R143, -INF , !P6 ;  /* 0xff8000008f8f7808 */ /* 0x000fc40007000000 */
[----:B------:R-:W-:Y:S02]  /*59e0*/  FSEL R151, R151, -INF , !P4 ;  /* 0xff80000097977808 */ /* 0x000fe40006000000 */
[----:B------:R-:W-:Y:S01]  /*59f0*/  IADD3 R29, PT, PT, R218, -0x50, -R209 ;  /* 0xffffffb0da1d7810 */ /* 0x000fe20007ffe8d1 */
[C---:B------:R-:W-:Y:S01]  /*5a00*/  FFMA.FTZ R133, -R191.reuse, R10, R27 ;  /* 0x0000000abf857223 */ /* 0x040fe2000001011b */
[-C--:B------:R-:W-:Y:S02]  /*5a10*/  ISETP.GT.AND P5, PT, R214, R35.reuse, PT ;  /* 0x00000023d600720c */ /* 0x080fe40003fa4270 */
[----:B------:R-:W-:Y:S01]  /*5a20*/  ISETP.GT.AND P6, PT, R100, R35, PT ;  /* 0x000000236400720c */ /* 0x000fe20003fc4270 */
[----:B------:R-:W-:Y:S01]  /*5a30*/  FFMA.FTZ R55, -R191, R55, R16 ;  /* 0x00000037bf377223 */ /* 0x000fe20000010110 */
[----:B------:R-:W-:Y:S02]  /*5a40*/  I2FP.F32.S32 R119, R119 ;  /* 0x0000007700777245 */ /* 0x000fe40000201400 */
[----:B------:R-:W-:-:S02]  /*5a50*/  I2FP.F32.S32 R24, R24 ;  /* 0x0000001800187245 */ /* 0x000fc40000201400 */
[--C-:B------:R-:W-:Y:S02]  /*5a60*/  IADD3 R10, PT, PT, R218, -0x59, -R209.reuse ;  /* 0xffffffa7da0a7810 */ /* 0x100fe40007ffe8d1 */
[----:B------:R-:W-:Y:S02]  /*5a70*/  FSEL R151, R151, -INF , !P2 ;  /* 0xff80000097977808 */ /* 0x000fe40005000000 */
[----:B------:R-:W-:Y:S02]  /*5a80*/  IABS R29, R29 ;  /* 0x0000001d001d7213 */ /* 0x000fe40000000000 */
[----:B------:R-:W-:Y:S02]  /*5a90*/  IADD3 R16, PT, PT, R216, -0x61, -R209 ;  /* 0xffffff9fd8107810 */ /* 0x000fe40007ffe8d1 */
[C---:B------:R-:W-:Y:S02]  /*5aa0*/  ISETP.GE.AND P3, PT, R35.reuse, R199, PT ;  /* 0x000000c72300720c */ /* 0x040fe40003f66270 */
[----:B------:R-:W-:-:S02]  /*5ab0*/  ISETP.GE.AND P4, PT, R35, R198, PT ;  /* 0x000000c62300720c */ /* 0x000fc40003f86270 */
[----:B------:R-:W-:Y:S02]  /*5ac0*/  FSEL R139, R139, -INF , !P5 ;  /* 0xff8000008b8b7808 */ /* 0x000fe40006800000 */
[----:B------:R-:W-:Y:S01]  /*5ad0*/  FSEL R147, R30, -INF , !P6 ;  /* 0xff8000001e937808 */ /* 0x000fe20007000000 */
[C---:B------:R-:W-:Y:S01]  /*5ae0*/  FFMA.FTZ R119, -R191.reuse, R119, R20 ;  /* 0x00000077bf777223 */ /* 0x040fe20000010114 */
[----:B------:R-:W-:Y:S01]  /*5af0*/  ISETP.GT.AND P2, PT, R214, R33, PT ;  /* 0x00000021d600720c */ /* 0x000fe20003f44270 */
[----:B------:R-:W-:Y:S01]  /*5b00*/  FFMA.FTZ R117, -R191, R24, R25 ;  /* 0x00000018bf757223 */ /* 0x000fe20000010119 */
[----:B------:R-:W-:Y:S02]  /*5b10*/  IABS R10, R10 ;  /* 0x0000000a000a7213 */ /* 0x000fe40000000000 */
[----:B------:R-:W-:Y:S02]  /*5b20*/  I2FP.F32.S32 R29, R29 ;  /* 0x0000001d001d7245 */ /* 0x000fe40000201400 */
[----:B------:R-:W-:-:S02]  /*5b30*/  IADD3 R20, PT, PT, R216, -0x59, -R209 ;  /* 0xffffffa7d8147810 */ /* 0x000fc40007ffe8d1 */
[----:B------:R-:W-:Y:S01]  /*5b40*/  IABS R16, R16 ;  /* 0x0000001000107213 */ /* 0x000fe20000000000 */
[----:B------:R-:W-:Y:S01]  /*5b50*/  FFMA.FTZ R26, -R191, R29, R26 ;  /* 0x0000001dbf1a7223 */ /* 0x000fe2000001011a */
[----:B------:R-:W-:Y:S01]  /*5b60*/  ISETP.GE.AND P5, PT, R33, R199, PT ;  /* 0x000000c72100720c */ /* 0x000fe20003fa6270 */
[----:B------:R-:W-:Y:S01]  /*5b70*/  VIADD R29, R101, 0x51 ;  /* 0x00000051651d7836 */ /* 0x000fe20000000000 */
[----:B------:R-:W-:Y:S02]  /*5b80*/  FSEL R139, R139, -INF , !P3 ;  /* 0xff8000008b8b7808 */ /* 0x000fe40005800000 */
[----:B------:R-:W-:Y:S02]  /*5b90*/  FSEL R147, R147, -INF , !P4 ;  /* 0xff80000093937808 */ /* 0x000fe40006000000 */
[----:B------:R-:W-:Y:S02]  /*5ba0*/  FSEL R141, R141, -INF , !P2 ;  /* 0xff8000008d8d7808 */ /* 0x000fe40005000000 */
[----:B------:R-:W-:-:S02]  /*5bb0*/  IADD3 R25, PT, PT, R218, -0x58, -R209 ;  /* 0xffffffa8da197810 */ /* 0x000fc40007ffe8d1 */
[----:B------:R-:W-:Y:S02]  /*5bc0*/  ISETP.GT.AND P3, PT, R100, R33, PT ;  /* 0x000000216400720c */ /* 0x000fe40003f64270 */
[----:B------:R-:W-:Y:S02]  /*5bd0*/  ISETP.GT.AND P4, PT, R214, R31, PT ;  /* 0x0000001fd600720c */ /* 0x000fe40003f84270 */
[----:B------:R-:W-:Y:S02]  /*5be0*/  I2FP.F32.S32 R10, R10 ;  /* 0x0000000a000a7245 */ /* 0x000fe40000201400 */
[----:B------:R-:W-:Y:S02]  /*5bf0*/  IABS R20, R20 ;  /* 0x0000001400147213 */ /* 0x000fe40000000000 */
[----:B------:R-:W-:Y:S02]  /*5c00*/  I2FP.F32.S32 R16, R16 ;  /* 0x0000001000107245 */ /* 0x000fe40000201400 */
[----:B------:R-:W-:-:S02]  /*5c10*/  FSEL R141, R141, -INF , !P5 ;  /* 0xff8000008d8d7808 */ /* 0x000fc40006800000 */
[----:B------:R-:W-:Y:S02]  /*5c20*/  IABS R25, R25 ;  /* 0x0000001900197213 */ /* 0x000fe40000000000 */
[----:B------:R-:W-:Y:S02]  /*5c30*/  ISETP.GE.AND P6, PT, R33, R198, PT ;  /* 0x000000c62100720c */ /* 0x000fe40003fc6270 */
[----:B------:R-:W-:Y:S02]  /*5c40*/  ISETP.GE.AND P2, PT, R31, R199, PT ;  /* 0x000000c71f00720c */ /* 0x000fe40003f46270 */
[----:B------:R-:W-:Y:S02]  /*5c50*/  ISETP.GT.AND P5, PT, R100, R31, PT ;  /* 0x0000001f6400720c */ /* 0x000fe40003fa4270 */
[----:B------:R-:W-:Y:S02]  /*5c60*/  FSEL R137, R137, -INF , !P3 ;  /* 0xff80000089897808 */ /* 0x000fe40005800000 */
[----:B------:R-:W-:Y:S01]  /*5c70*/  FSEL R121, R121, -INF , !P4 ;  /* 0xff80000079797808 */ /* 0x000fe20006000000 */
[C---:B------:R-:W-:Y:S01]  /*5c80*/  FFMA.FTZ R131, -R191.reuse, R10, R23 ;  /* 0x0000000abf837223 */ /* 0x040fe20000010117 */
[----:B------:R-:W-:Y:S01]  /*5c90*/  I2FP.F32.S32 R20, R20 ;  /* 0x0000001400147245 */ /* 0x000fe20000201400 */
[----:B------:R-:W-:Y:S01]  /*5ca0*/  FFMA.FTZ R57, -R191, R16, R17 ;  /* 0x00000010bf397223 */ /* 0x000fe20000010111 */
[----:B------:R-:W-:Y:S01]  /*5cb0*/  I2FP.F32.S32 R25, R25 ;  /* 0x0000001900197245 */ /* 0x000fe20000201400 */
[----:B------:R-:W-:Y:S01]  /*5cc0*/  VIADD R27, R101, 0x58 ;  /* 0x00000058651b7836 */ /* 0x000fe20000000000 */
[----:B------:R-:W-:-:S02]  /*5cd0*/  IADD3 R10, PT, PT, R218, -0x61, -R209 ;  /* 0xffffff9fda0a7810 */ /* 0x000fc40007ffe8d1 */
[----:B------:R-:W-:Y:S02]  /*5ce0*/  ISETP.GE.AND P3, PT, R31, R198, PT ;  /* 0x000000c61f00720c */ /* 0x000fe40003f66270 */
[----:B------:R-:W-:Y:S02]  /*5cf0*/  FSEL R137, R137, -INF , !P6 ;  /* 0xff80000089897808 */ /* 0x000fe40007000000 */
[----:B------:R-:W-:Y:S02]  /*5d00*/  FSEL R121, R121, -INF , !P2 ;  /* 0xff80000079797808 */ /* 0x000fe40005000000 */
[----:B------:R-:W-:Y:S02]  /*5d10*/  FSEL R135, R26, -INF , !P5 ;  /* 0xff8000001a877808 */ /* 0x000fe40006800000 */
[--C-:B------:R-:W-:Y:S02]  /*5d20*/  IADD3 R53, PT, PT, R216, -0x68, -R209.reuse ;  /* 0xffffff98d8357810 */ /* 0x100fe40007ffe8d1 */
[----:B------:R-:W-:-:S02]  /*5d30*/  IADD3 R17, PT, PT, R218, -0x68, -R209 ;  /* 0xffffff98da117810 */ /* 0x000fc40007ffe8d1 */
[-C--:B------:R-:W-:Y:S02]  /*5d40*/  ISETP.GT.AND P6, PT, R214, R29.reuse, PT ;  /* 0x0000001dd600720c */ /* 0x080fe40003fc4270 */
[----:B------:R-:W-:Y:S01]  /*5d50*/  ISETP.GT.AND P2, PT, R100, R29, PT ;  /* 0x0000001d6400720c */ /* 0x000fe20003f44270 */
[C---:B------:R-:W-:Y:S01]  /*5d60*/  FFMA.FTZ R123, -R191.reuse, R20, R21 ;  /* 0x00000014bf7b7223 */ /* 0x040fe20000010115 */
[----:B------:R-:W-:Y:S01]  /*5d70*/  IABS R10, R10 ;  /* 0x0000000a000a7213 */ /* 0x000fe20000000000 */
[----:B------:R-:W-:Y:S01]  /*5d80*/  FFMA.FTZ R22, -R191, R25, R22 ;  /* 0x00000019bf167223 */ /* 0x000fe20000010116 */
[----:B------:R-:W-:Y:S01]  /*5d90*/  FSEL R135, R135, -INF , !P3 ;  /* 0xff80000087877808 */ /* 0x000fe20005800000 */
[----:B------:R-:W-:Y:S01]  /*5da0*/  VIADD R25, R101, 0x59 ;  /* 0x0000005965197836 */ /* 0x000fe20000000000 */
[----:B------:R-:W-:Y:S02]  /*5db0*/  IADD3 R21, PT, PT, R218, -0x60, -R209 ;  /* 0xffffffa0da157810 */ /* 0x000fe40007ffe8d1 */
[----:B------:R-:W-:-:S02]  /*5dc0*/  IABS R53, R53 ;  /* 0x0000003500357213 */ /* 0x000fc40000000000 */
[----:B------:R-:W-:Y:S02]  /*5dd0*/  IABS R17, R17 ;  /* 0x0000001100117213 */ /* 0x000fe40000000000 */
[C---:B------:R-:W-:Y:S02]  /*5de0*/  ISETP.GE.AND P4, PT, R29.reuse, R199, PT ;  /* 0x000000c71d00720c */ /* 0x040fe40003f86270 */
[----:B------:R-:W-:Y:S02]  /*5df0*/  ISETP.GE.AND P5, PT, R29, R198, PT ;  /* 0x000000c61d00720c */ /* 0x000fe40003fa6270 */
[----:B------:R-:W-:Y:S02]  /*5e00*/  ISETP.GT.AND P3, PT, R214, R27, PT ;  /* 0x0000001bd600720c */ /* 0x000fe40003f64270 */
[----:B------:R-:W-:Y:S02]  /*5e10*/  FSEL R117, R117, -INF , !P6 ;  /* 0xff80000075757808 */ /* 0x000fe40007000000 */
[----:B------:R-:W-:-:S02]  /*5e20*/  FSEL R133, R133, -INF , !P2 ;  /* 0xff80000085857808 */ /* 0x000fc40005000000 */
[----:B------:R-:W-:Y:S02]  /*5e30*/  I2FP.F32.S32 R10, R10 ;  /* 0x0000000a000a7245 */ /* 0x000fe40000201400 */
[----:B------:R-:W-:Y:S02]  /*5e40*/  IABS R21, R21 ;  /* 0x0000001500157213 */ /* 0x000fe40000000000 */
[----:B------:R-:W-:Y:S02]  /*5e50*/  I2FP.F32.S32 R53, R53 ;  /* 0x0000003500357245 */ /* 0x000fe40000201400 */
[----:B------:R-:W-:Y:S02]  /*5e60*/  I2FP.F32.S32 R17, R17 ;  /* 0x0000001100117245 */ /* 0x000fe40000201400 */
[----:B------:R-:W-:Y:S02]  /*5e70*/  ISETP.GE.AND P6, PT, R27, R199, PT ;  /* 0x000000c71b00720c */ /* 0x000fe40003fc6270 */
[----:B------:R-:W-:-:S02]  /*5e80*/  FSEL R117, R117, -INF , !P4 ;  /* 0xff80000075757808 */ /* 0x000fc40006000000 */
[----:B------:R-:W-:Y:S02]  /*5e90*/  FSEL R133, R133, -INF , !P5 ;  /* 0xff80000085857808 */ /* 0x000fe40006800000 */
[----:B------:R-:W-:Y:S02]  /*5ea0*/  FSEL R119, R119, -INF , !P3 ;  /* 0xff80000077777808 */ /* 0x000fe40005800000 */
[----:B------:R-:W-:Y:S02]  /*5eb0*/  ISETP.GT.AND P4, PT, R100, R27, PT ;  /* 0x0000001b6400720c */ /* 0x000fe40003f84270 */
[----:B------:R-:W-:Y:S01]  /*5ec0*/  ISETP.GT.AND P5, PT, R214, R25, PT ;  /* 0x00000019d600720c */ /* 0x000fe20003fa4270 */
[C---:B------:R-:W-:Y:S01]  /*5ed0*/  FFMA.FTZ R115, -R191.reuse, R10, R19 ;  /* 0x0000000abf737223 */ /* 0x040fe20000010113 */
[----:B------:R-:W-:Y:S01]  /*5ee0*/  I2FP.F32.S32 R21, R21 ;  /* 0x0000001500157245 */ /* 0x000fe20000201400 */
[----:B------:R-:W-:Y:S01]  /*5ef0*/  FFMA.FTZ R53, -R191, R53, R12 ;  /* 0x00000035bf357223 */ /* 0x000fe2000001010c */
[----:B------:R-:W-:Y:S01]  /*5f00*/  FSEL R119, R119, -INF , !P6 ;  /* 0xff80000077777808 */ /* 0x000fe20007000000 */
[----:B------:R-:W-:Y:S01]  /*5f10*/  FFMA.FTZ R10, -R191, R17, R14 ;  /* 0x00000011bf0a7223 */ /* 0x000fe2000001010e */
[----:B------:R-:W-:Y:S01]  /*5f20*/  ISETP.GE.AND P2, PT, R27, R198, PT ;  /* 0x000000c61b00720c */ /* 0x000fe20003f46270 */
[----:B------:R-:W-:Y:S01]  /*5f30*/  VIADD R23, R101, 0x60 ;  /* 0x0000006065177836 */ /* 0x000fe20000000000 */
[----:B------:R-:W-:-:S02]  /*5f40*/  ISETP.GE.AND P3, PT, R25, R199, PT ;  /* 0x000000c71900720c */ /* 0x000fc40003f66270 */
[----:B------:R-:W-:Y:S02]  /*5f50*/  ISETP.GT.AND P6, PT, R100, R25, PT ;  /* 0x000000196400720c */ /* 0x000fe40003fc4270 */
[----:B------:R-:W-:Y:S02]  /*5f60*/  FSEL R129, R22, -INF , !P4 ;  /* 0xff80000016817808 */ /* 0x000fe40006000000 */
[----:B------:R-:W-:Y:S02]  /*5f70*/  FSEL R123, R123, -INF , !P5 ;  /* 0xff8000007b7b7808 */ /* 0x000fe40006800000 */
[--C-:B------:R-:W-:Y:S02]  /*5f80*/  IADD3 R14, PT, PT, R216, -0x69, -R209.reuse ;  /* 0xffffff97d80e7810 */ /* 0x100fe40007ffe8d1 */
[----:B------:R-:W-:Y:S01]  /*5f90*/  IADD3 R12, PT, PT, R218, -0x69, -R209 ;  /* 0xffffff97da0c7810 */ /* 0x000fe20007ffe8d1 */
[----:B------:R-:W-:Y:S01]  /*5fa0*/  FFMA.FTZ R18, -R191, R21, R18 ;  /* 0x00000015bf127223 */ /* 0x000fe20000010112 */
[----:B------:R-:W-:Y:S01]  /*5fb0*/  ISETP.GE.AND P4, PT, R25, R198, PT ;  /* 0x000000c61900720c */ /* 0x000fe20003f86270 */
[----:B------:R-:W-:Y:S01]  /*5fc0*/  VIADD R21, R101, 0x61 ;  /* 0x0000006165157836 */ /* 0x000fe20000000000 */
[----:B------:R-:W-:-:S02]  /*5fd0*/  FSEL R129, R129, -INF , !P2 ;  /* 0xff80000081817808 */ /* 0x000fc40005000000 */
[----:B------:R-:W-:Y:S02]  /*5fe0*/  FSEL R123, R123, -INF , !P3 ;  /* 0xff8000007b7b7808 */ /* 0x000fe40005800000 */
[----:B------:R-:W-:Y:S02]  /*5ff0*/  FSEL R131, R131, -INF , !P6 ;  /* 0xff80000083837808 */ /* 0x000fe40007000000 */
[----:B------:R-:W-:Y:S02]  /*6000*/  IABS R14, R14 ;  /* 0x0000000e000e7213 */ /* 0x000fe40000000000 */
[----:B------:R-:W-:Y:S02]  /*6010*/  IABS R12, R12 ;  /* 0x0000000c000c7213 */ /* 0x000fe40000000000 */
[-C--:B------:R-:W-:Y:S02]  /*6020*/  ISETP.GT.AND P2, PT, R214, R23.reuse, PT ;  /* 0x00000017d600720c */ /* 0x080fe40003f44270 */
[----:B------:R-:W-:Y:S01]  /*6030*/  ISETP.GT.AND P3, PT, R100, R23, PT ;  /* 0x000000176400720c */ /* 0x000fe20003f64270 */
[----:B------:R-:W-:Y:S01]  /*6040*/  VIADD R19, R101, 0x68 ;  /* 0x0000006865137836 */ /* 0x000fe20000000000 */
[----:B------:R-:W-:-:S02]  /*6050*/  FSEL R131, R131, -INF , !P4 ;  /* 0xff80000083837808 */ /* 0x000fc40006000000 */
[----:B------:R-:W-:Y:S02]  /*6060*/  I2FP.F32.S32 R14, R14 ;  /* 0x0000000e000e7245 */ /* 0x000fe40000201400 */
[----:B------:R-:W-:Y:S02]  /*6070*/  I2FP.F32.S32 R12, R12 ;  /* 0x0000000c000c7245 */ /* 0x000fe40000201400 */
[C---:B------:R-:W-:Y:S02]  /*6080*/  ISETP.GE.AND P5, PT, R23.reuse, R199, PT ;  /* 0x000000c71700720c */ /* 0x040fe40003fa6270 */
[----:B------:R-:W-:Y:S02]  /*6090*/  ISETP.GE.AND P6, PT, R23, R198, PT ;  /* 0x000000c61700720c */ /* 0x000fe40003fc6270 */
[----:B------:R-:W-:Y:S02]  /*60a0*/  ISETP.GT.AND P4, PT, R214, R21, PT ;  /* 0x00000015d600720c */ /* 0x000fe40003f84270 */
[----:B------:R-:W-:-:S02]  /*60b0*/  FSEL R55, R55, -INF , !P2 ;  /* 0xff80000037377808 */ /* 0x000fc40005000000 */
[----:B------:R-:W-:Y:S01]  /*60c0*/  FSEL R113, R18, -INF , !P3 ;  /* 0xff80000012717808 */ /* 0x000fe20005800000 */
[----:B------:R-:W-:Y:S01]  /*60d0*/  FFMA.FTZ R64, -R191, R8, R64 ;  /* 0x00000008bf407223 */ /* 0x000fe20000010140 */
[----:B------:R-:W-:Y:S01]  /*60e0*/  ISETP.GE.AND P2, PT, R21, R199, PT ;  /* 0x000000c71500720c */ /* 0x000fe20003f46270 */
[----:B------:R-:W-:Y:S01]  /*60f0*/  FFMA.FTZ R65, -R191, R14, R13 ;  /* 0x0000000ebf417223 */ /* 0x000fe2000001010d */
[----:B------:R-:W-:Y:S01]  /*6100*/  FSEL R55, R55, -INF , !P5 ;  /* 0xff80000037377808 */ /* 0x000fe20006800000 */
[----:B------:R-:W-:Y:S01]  /*6110*/  FFMA.FTZ R8, -R191, R12, R15 ;  /* 0x0000000cbf087223 */ /* 0x000fe2000001010f */
[----:B------:R-:W-:Y:S01]  /*6120*/  FSEL R113, R113, -INF , !P6 ;  /* 0xff80000071717808 */ /* 0x000fe20007000000 */
[----:B------:R-:W-:Y:S01]  /*6130*/  IMAD.IADD R13, R218, 0x1, -R209 ;  /* 0x00000001da0d7824 */ /* 0x000fe200078e0ad1 */
[----:B------:R-:W-:Y:S02]  /*6140*/  FSEL R57, R57, -INF , !P4 ;  /* 0xff80000039397808 */ /* 0x000fe40006000000 */
[----:B------:R-:W-:-:S02]  /*6150*/  ISETP.GT.AND P5, PT, R100, R21, PT ;  /* 0x000000156400720c */ /* 0x000fc40003fa4270 */
[----:B------:R-:W-:Y:S02]  /*6160*/  ISETP.GT.AND P6, PT, R214, R19, PT ;  /* 0x00000013d600720c */ /* 0x000fe40003fc4270 */
[--C-:B------:R-:W-:Y:S02]  /*6170*/  IADD3 R12, PT, PT, R218, -0x71, -R209.reuse ;  /* 0xffffff8fda0c7810 */ /* 0x100fe40007ffe8d1 */
[----:B------:R-:W-:Y:S01]  /*6180*/  IADD3 R41, PT, PT, R216, -0x70, -R209 ;  /* 0xffffff90d8297810 */ /* 0x000fe20007ffe8d1 */
[----:B------:R-:W-:Y:S01]  /*6190*/  VIADD R17, R101, 0x69 ;  /* 0x0000006965117836 */ /* 0x000fe20000000000 */
[----:B------:R-:W-:Y:S02]  /*61a0*/  FSEL R57, R57, -INF , !P2 ;  /* 0xff80000039397808 */ /* 0x000fe40005000000 */
[----:B------:R-:W-:Y:S02]  /*61b0*/  ISETP.GE.AND P3, PT, R21, R198, PT ;  /* 0x000000c61500720c */ /* 0x000fe40003f66270 */
[----:B------:R-:W-:-:S02]  /*61c0*/  ISETP.GE.AND P4, PT, R19, R199, PT ;  /* 0x000000c71300720c */ /* 0x000fc40003f86270 */
[----:B------:R-:W-:Y:S02]  /*61d0*/  ISETP.GT.AND P2, PT, R100, R19, PT ;  /* 0x000000136400720c */ /* 0x000fe40003f44270 */
[----:B------:R-:W-:Y:S02]  /*61e0*/  FSEL R115, R115, -INF , !P5 ;  /* 0xff80000073737808 */ /* 0x000fe40006800000 */
[----:B------:R-:W-:Y:S02]  /*61f0*/  FSEL R53, R53, -INF , !P6 ;  /* 0xff80000035357808 */ /* 0x000fe40007000000 */
[----:B------:R-:W-:Y:S02]  /*6200*/  IABS R12, R12 ;  /* 0x0000000c000c7213 */ /* 0x000fe40000000000 */
[----:B------:R-:W-:Y:S02]  /*6210*/  IABS R41, R41 ;  /* 0x0000002900297213 */ /* 0x000fe40000000000 */
[----:B------:R-:W-:-:S02]  /*6220*/  IADD3 R16, PT, PT, R218, -0x70, -R209 ;  /* 0xffffff90da107810 */ /* 0x000fc40007ffe8d1 */
[----:B------:R-:W-:Y:S02]  /*6230*/  IADD3 R15, PT, PT, R216, -0x78, -R209 ;  /* 0xffffff88d80f7810 */ /* 0x000fe40007ffe8d1 */
[----:B------:R-:W-:Y:S02]  /*6240*/  IABS R13, R13 ;  /* 0x0000000d000d7213 */ /* 0x000fe40000000000 */
[----:B------:R-:W-:Y:S02]  /*6250*/  FSEL R115, R115, -INF , !P3 ;  /* 0xff80000073737808 */ /* 0x000fe40005800000 */
[----:B------:R-:W-:Y:S02]  /*6260*/  FSEL R53, R53, -INF , !P4 ;  /* 0xff80000035357808 */ /* 0x000fe40006000000 */
[----:B------:R-:W-:Y:S02]  /*6270*/  FSEL R10, R10, -INF , !P2 ;  /* 0xff8000000a0a7808 */ /* 0x000fe40005000000 */
[----:B------:R-:W-:-:S02]  /*6280*/  I2FP.F32.S32 R12, R12 ;  /* 0x0000000c000c7245 */ /* 0x000fc40000201400 */
[----:B------:R-:W-:Y:S02]  /*6290*/  ISETP.GT.AND P3, PT, R214, R17, PT ;  /* 0x00000011d600720c */ /* 0x000fe40003f64270 */
[C---:B------:R-:W-:Y:S02]  /*62a0*/  ISETP.GE.AND P6, PT, R17.reuse, R199, PT ;  /* 0x000000c71100720c */ /* 0x040fe40003fc6270 */
[----:B------:R-:W-:Y:S02]  /*62b0*/  ISETP.GT.AND P4, PT, R100, R17, PT ;  /* 0x000000116400720c */ /* 0x000fe40003f84270 */
[----:B------:R-:W-:Y:S02]  /*62c0*/  I2FP.F32.S32 R41, R41 ;  /* 0x0000002900297245 */ /* 0x000fe40000201400 */
[----:B------:R-:W-:Y:S01]  /*62d0*/  ISETP.GE.AND P2, PT, R17, R198, PT ;  /* 0x000000c61100720c */ /* 0x000fe20003f46270 */
[----:B------:R-:W-:Y:S01]  /*62e0*/  VIADD R17, R101, 0x70 ;  /* 0x0000007065117836 */ /* 0x000fe20000000000 */
[----:B------:R-:W-:-:S02]  /*62f0*/  IABS R16, R16 ;  /* 0x0000001000107213 */ /* 0x000fc40000000000 */
[----:B------:R-:W-:Y:S02]  /*6300*/  IABS R15, R15 ;  /* 0x0000000f000f7213 */ /* 0x000fe40000000000 */
[----:B------:R-:W-:Y:S02]  /*6310*/  I2FP.F32.S32 R13, R13 ;  /* 0x0000000d000d7245 */ /* 0x000fe40000201400 */
[----:B------:R-:W-:Y:S01]  /*6320*/  ISETP.GE.AND P5, PT, R19, R198, PT ;  /* 0x000000c61300720c */ /* 0x000fe20003fa6270 */
[C---:B------:R-:W-:Y:S01]  /*6330*/  FFMA.FTZ R12, -R191.reuse, R12, R111 ;  /* 0x0000000cbf0c7223 */ /* 0x040fe2000001016f */
[----:B------:R-:W-:Y:S01]  /*6340*/  IADD3 R14, PT, PT, R216, -0x71, -R209 ;  /* 0xffffff8fd80e7810 */ /* 0x000fe20007ffe8d1 */
[C---:B------:R-:W-:Y:S01]  /*6350*/  FFMA.FTZ R41, -R191.reuse, R41, R108 ;  /* 0x00000029bf297223 */ /* 0x040fe2000001016c */
[----:B------:R-:W-:Y:S01]  /*6360*/  I2FP.F32.S32 R16, R16 ;  /* 0x0000001000107245 */ /* 0x000fe20000201400 */
[----:B------:R-:W-:Y:S01]  /*6370*/  FFMA.FTZ R66, -R191, R13, R66 ;  /* 0x0000000dbf427223 */ /* 0x000fe20000010142 */
[----:B------:R-:W-:Y:S01]  /*6380*/  I2FP.F32.S32 R15, R15 ;  /* 0x0000000f000f7245 */ /* 0x000fe20000201400 */
[----:B------:R-:W-:Y:S01]  /*6390*/  VIADD R13, R101, 0x71 ;  /* 0x00000071650d7836 */ /* 0x000fe20000000000 */
[----:B------:R-:W-:-:S02]  /*63a0*/  FSEL R111, R10, -INF , !P5 ;  /* 0xff8000000a6f7808 */ /* 0x000fc40006800000 */
[----:B------:R-:W-:Y:S02]  /*63b0*/  ISETP.GT.AND P5, PT, R214, R17, PT ;  /* 0x00000011d600720c */ /* 0x000fe40003fa4270 */
[----:B------:R-:W-:Y:S01]  /*63c0*/  IABS R14, R14 ;  /* 0x0000000e000e7213 */ /* 0x000fe20000000000 */
[C---:B------:R-:W-:Y:S01]  /*63d0*/  FFMA.FTZ R110, -R191.reuse, R16, R110 ;  /* 0x00000010bf6e7223 */ /* 0x040fe2000001016e */
[----:B------:R-:W-:Y:S01]  /*63e0*/  FFMA.FTZ R104, -R191, R15, R104 ;  /* 0x0000000fbf687223 */ /* 0x000fe20000010168 */
[----:B------:R-:W-:Y:S01]  /*63f0*/  FSEL R65, R65, -INF , !P3 ;  /* 0xff80000041417808 */ /* 0x000fe20005800000 */
[----:B------:R-:W-:Y:S01]  /*6400*/  VIADD R15, R101, 0x78 ;  /* 0x00000078650f7836 */ /* 0x000fe20000000000 */
[----:B------:R-:W-:Y:S02]  /*6410*/  ISETP.GT.AND P3, PT, R100, R17, PT ;  /* 0x000000116400720c */ /* 0x000fe40003f64270 */
[----:B------:R-:W-:Y:S02]  /*6420*/  FSEL R41, R41, -INF , !P5 ;  /* 0xff80000029297808 */ /* 0x000fe40006800000 */
[----:B------:R-:W-:-:S02]  /*6430*/  I2FP.F32.S32 R14, R14 ;  /* 0x0000000e000e7245 */ /* 0x000fc40000201400 */
[----:B------:R-:W-:Y:S02]  /*6440*/  ISETP.GT.AND P5, PT, R100, R13, PT ;  /* 0x0000000d6400720c */ /* 0x000fe40003fa4270 */
[----:B------:R-:W-:Y:S01]  /*6450*/  FSEL R44, R110, -INF , !P3 ;  /* 0xff8000006e2c7808 */ /* 0x000fe20005800000 */
[----:B------:R-:W-:Y:S01]  /*6460*/  FFMA.FTZ R39, -R191, R14, R109 ;  /* 0x0000000ebf277223 */ /* 0x000fe2000001016d */
[----:B------:R-:W-:Y:S02]  /*6470*/  ISETP.GT.AND P3, PT, R214, R15, PT ;  /* 0x0000000fd600720c */ /* 0x000fe40003f64270 */
[----:B------:R-:W-:Y:S02]  /*6480*/  FSEL R12, R12, -INF , !P5 ;  /* 0xff8000000c0c7808 */ /* 0x000fe40006800000 */
[----:B------:R-:W-:Y:S02]  /*6490*/  FSEL R8, R8, -INF , !P4 ;  /* 0xff80000008087808 */ /* 0x000fe40006000000 */
[----:B------:R-:W-:-:S02]  /*64a0*/  ISETP.GT.AND P5, PT, R100, R101, PT ;  /* 0x000000656400720c */ /* 0x000fc40003fa4270 */
[----:B------:R-:W-:Y:S02]  /*64b0*/  ISETP.GT.AND P4, PT, R214, R13, PT ;  /* 0x0000000dd600720c */ /* 0x000fe40003f84270 */
[----:B------:R-:W-:Y:S02]  /*64c0*/  FSEL R10, R104, -INF , !P3 ;  /* 0xff800000680a7808 */ /* 0x000fe40005800000 */
[----:B------:R-:W-:Y:S02]  /*64d0*/  ISETP.GE.AND P3, PT, R101, R198, PT ;  /* 0x000000c66500720c */ /* 0x000fe40003f66270 */
[----:B------:R-:W-:Y:S02]  /*64e0*/  FSEL R14, R66, -INF , !P5 ;  /* 0xff800000420e7808 */ /* 0x000fe40006800000 */
[----:B------:R-:W-:Y:S02]  /*64f0*/  FSEL R39, R39, -INF , !P4 ;  /* 0xff80000027277808 */ /* 0x000fe40006000000 */
[----:B------:R-:W-:-:S02]  /*6500*/  ISETP.GT.AND P4, PT, R214, R101, PT ;  /* 0x00000065d600720c */ /* 0x000fc40003f84270 */
[----:B------:R-:W-:Y:S02]  /*6510*/  FSEL R109, R8, -INF , !P2 ;  /* 0xff800000086d7808 */ /* 0x000fe40005000000 */
[-C--:B------:R-:W-:Y:S02]  /*6520*/  ISETP.GE.AND P2, PT, R13, R198.reuse, PT ;  /* 0x000000c60d00720c */ /* 0x080fe40003f46270 */
[----:B------:R-:W-:Y:S02]  /*6530*/  FSEL R14, R14, -INF , !P3 ;  /* 0xff8000000e0e7808 */ /* 0x000fe40005800000 */
[----:B------:R-:W-:Y:S02]  /*6540*/  FSEL R64, R64, -INF , !P4 ;  /* 0xff80000040407808 */ /* 0x000fe40006000000 */
[----:B------:R-:W-:Y:S02]  /*6550*/  ISETP.GE.AND P4, PT, R17, R198, PT ;  /* 0x000000c61100720c */ /* 0x000fe40003f86270 */
[----:B------:R-:W-:-:S02]  /*6560*/  FSEL R42, R12, -INF , !P2 ;  /* 0xff8000000c2a7808 */ /* 0x000fc40005000000 */
[----:B------:R-:W-:Y:S02]  /*6570*/  FMNMX3.FTZ R16, R14, R85, R79, !PT ;  /* 0x000000550e107276 */ /* 0x000fe4000781004f */
        /* <DEDUP_REMOVED lines=19> */
[C---:B------:R-:W-:Y:S02]  /*66b0*/  ISETP.GE.AND P3, PT, R15.reuse, R199, PT ;  /* 0x000000c70f00720c */ /* 0x040fe40003f66270 */
[----:B------:R-:W-:Y:S02]  /*66c0*/  ISETP.GT.AND P1, PT, R100, R15, PT ;  /* 0x0000000f6400720c */ /* 0x000fe40003f24270 */
[----:B------:R-:W-:Y:S02]  /*66d0*/  ISETP.GE.AND P2, PT, R15, R198, PT ;  /* 0x000000c60f00720c */ /* 0x000fe40003f46270 */
[----:B------:R-:W-:-:S02]  /*66e0*/  I2FP.F32.S32 R8, R8 ;  /* 0x0000000800087245 */ /* 0x000fc40000201400 */
[----:B------:R-:W-:Y:S02]  /*66f0*/  FMNMX3.FTZ R18, R18, R217, R159, !PT ;  /* 0x000000d912127276 */ /* 0x000fe4000781009f */
[--C-:B------:R-:W-:Y:S02]  /*6700*/  IADD3 R15, PT, PT, R216, -0x79, -R209.reuse ;  /* 0xffffff87d80f7810 */ /* 0x100fe40007ffe8d1 */
[----:B------:R-:W-:Y:S02]  /*6710*/  IADD3 R0, PT, PT, R218, -0x79, -R209 ;  /* 0xffffff87da007810 */ /* 0x000fe40007ffe8d1 */
[----:B------:R-:W-:Y:S01]  /*6720*/  FMNMX3.FTZ R16, R16, R151, R147, !PT ;  /* 0x0000009710107276 */ /* 0x000fe20007810093 */
[----:B------:R-:W-:Y:S01]  /*6730*/  FFMA.FTZ R8, -R191, R8, R106 ;  /* 0x00000008bf087223 */ /* 0x000fe2000001016a */
[----:B------:R-:W-:Y:S02]  /*6740*/  FMNMX3.FTZ R22, R18, R157, R153, !PT ;  /* 0x0000009d12167276 */ /* 0x000fe40007810099 */
[----:B------:R-:W-:-:S02]  /*6750*/  IABS R15, R15 ;  /* 0x0000000f000f7213 */ /* 0x000fc40000000000 */
[----:B------:R-:W-:Y:S02]  /*6760*/  IABS R0, R0 ;  /* 0x0000000000007213 */ /* 0x000fe40000000000 */
[----:B------:R-:W-:Y:S02]  /*6770*/  FMNMX3.FTZ R18, R16, R137, R135, !PT ;  /* 0x0000008910127276 */ /* 0x000fe40007810087 */
[----:B------:R-:W-:Y:S02]  /*6780*/  FMNMX3.FTZ R16, R22, R155, R145, !PT ;  /* 0x0000009b16107276 */ /* 0x000fe40007810091 */
[----:B------:R-:W-:Y:S01]  /*6790*/  I2FP.F32.S32 R20, R15 ;  /* 0x0000000f00147245 */ /* 0x000fe20000201400 */
[----:B------:R-:W-:Y:S01]  /*67a0*/  VIADD R15, R101, 0x79 ;  /* 0x00000079650f7836 */ /* 0x000fe20000000000 */
[----:B------:R-:W-:Y:S02]  /*67b0*/  I2FP.F32.S32 R0, R0 ;  /* 0x0000000000007245 */ /* 0x000fe40000201400 */
[----:B------:R-:W-:-:S02]  /*67c0*/  FSEL R8, R8, -INF , !P1 ;  /* 0xff80000008087808 */ /* 0x000fc40004800000 */
[----:B------:R-:W-:Y:S01]  /*67d0*/  FMNMX3.FTZ R16, R16, R143, R139, !PT ;  /* 0x0000008f10107276 */ /* 0x000fe2000781008b */
[----:B------:R-:W-:Y:S01]  /*67e0*/  FFMA.FTZ R0, -R191, R0, R107 ;  /* 0x00000000bf007223 */ /* 0x000fe2000001016b */
[----:B------:R-:W-:Y:S02]  /*67f0*/  FSEL R40, R8, -INF , !P2 ;  /* 0xff80000008287808 */ /* 0x000fe40005000000 */
[----:B------:R-:W-:Y:S02]  /*6800*/  FMNMX3.FTZ R18, R18, R133, R129, !PT ;  /* 0x0000008512127276 */ /* 0x000fe40007810081 */
[----:B------:R-:W-:Y:S02]  /*6810*/  ISETP.GT.AND P2, PT, R100, R15, PT ;  /* 0x0000000f6400720c */ /* 0x000fe40003f44270 */
[----:B------:R-:W-:Y:S02]  /*6820*/  FMNMX3.FTZ R16, R16, R141, R121, !PT ;  /* 0x0000008d10107276 */ /* 0x000fe40007810079 */
[----:B------:R-:W-:-:S02]  /*6830*/  FMNMX3.FTZ R18, R18, R131, R113, !PT ;  /* 0x0000008312127276 */ /* 0x000fc40007810071 */
[----:B------:R-:W-:Y:S01]  /*6840*/  FSEL R38, R0, -INF , !P2 ;  /* 0xff80000000267808 */ /* 0x000fe20005000000 */
[----:B------:R-:W-:Y:S01]  /*6850*/  FFMA.FTZ R20, -R191, R20, R105 ;  /* 0x00000014bf147223 */ /* 0x000fe20000010169 */
[----:B------:R-:W-:Y:S02]  /*6860*/  FMNMX3.FTZ R0, R16, R117, R119, !PT ;  /* 0x0000007510007276 */ /* 0x000fe40007810077 */
[----:B------:R-:W-:Y:S02]  /*6870*/  ISETP.GE.AND P5, PT, R17, R199, PT ;  /* 0x000000c71100720c */ /* 0x000fe40003fa6270 */
[----:B------:R-:W-:Y:S02]  /*6880*/  ISETP.GT.AND P1, PT, R214, R15, PT ;  /* 0x0000000fd600720c */ /* 0x000fe40003f24270 */
[----:B------:R-:W-:Y:S02]  /*6890*/  FMNMX3.FTZ R17, R18, R115, R111, !PT ;  /* 0x0000007312117276 */ /* 0x000fe4000781006f */
[----:B------:R-:W-:-:S02]  /*68a0*/  FMNMX3.FTZ R0, R0, R123, R55, !PT ;  /* 0x0000007b00007276 */ /* 0x000fc40007810037 */
[----:B------:R-:W-:Y:S02]  /*68b0*/  FSEL R8, R20, -INF , !P1 ;  /* 0xff80000014087808 */ /* 0x000fe40004800000 */
[----:B------:R-:W-:Y:S02]  /*68c0*/  ISETP.GE.AND P1, PT, R15, R198, PT ;  /* 0x000000c60f00720c */ /* 0x000fe40003f26270 */
[----:B------:R-:W-:Y:S02]  /*68d0*/  FMNMX3.FTZ R17, R17, R109, R44, !PT ;  /* 0x0000006d11117276 */ /* 0x000fe4000781002c */
[----:B------:R-:W-:Y:S02]  /*68e0*/  FSEL R65, R65, -INF , !P6 ;  /* 0xff80000041417808 */ /* 0x000fe40007000000 */
[----:B------:R-:W-:Y:S02]  /*68f0*/  FSEL R41, R41, -INF , !P5 ;  /* 0xff80000029297808 */ /* 0x000fe40006800000 */
[----:B------:R-:W-:-:S02]  /*6900*/  FMNMX3.FTZ R0, R0, R57, R53, !PT ;  /* 0x0000003900007276 */ /* 0x000fc40007810035 */
[----:B------:R-:W-:Y:S02]  /*6910*/  ISETP.GE.AND P2, PT, R15, R199, PT ;  /* 0x000000c70f00720c */ /* 0x000fe40003f46270 */
        /* <DEDUP_REMOVED lines=44> */
[-CC-:B------:R-:W-:Y:S01]  /*6be0*/  FFMA.FTZ R48, R89, R37.reuse, -R46.reuse ;  /* 0x0000002559307223 */ /* 0x180fe2000001082e */
[----:B------:R-:W5:Y:S01]  /*6bf0*/  MUFU.EX2 R49, R49 ;  /* 0x0000003100317308 */ /* 0x000f620000000800 */
[-CC-:B------:R-:W-:Y:S01]  /*6c00*/  FFMA.FTZ R5, R225, R37.reuse, -R46.reuse ;  /* 0x00000025e1057223 */ /* 0x180fe2000001082e */
[----:B------:R-:W3:Y:S02]  /*6c10*/  LDSM.16.MT88.4 R16, [R164+0x6800] ;  /* 0x00680000a410783b */ /* 0x000ee40000004200 */
[----:B------:R-:W-:Y:S02]  /*6c20*/  MUFU.EX2 R58, R58 ;  /* 0x0000003a003a7308 */ /* 0x000fe40000000800 */
[----:B------:R-:W3:Y:S02]  /*6c30*/  LDSM.16.MT88.4 R28, [R103+0x6800] ;  /* 0x00680000671c783b */ /* 0x000ee40000004200 */
[----:B------:R-:W4:Y:S02]  /*6c40*/  MUFU.EX2 R43, R43 ;  /* 0x0000002b002b7308 */ /* 0x000f240000000800 */
[----:B------:R-:W3:Y:S02]  /*6c50*/  LDSM.16.MT88.4 R24, [R102+0x6800] ;  /* 0x006800006618783b */ /* 0x000ee40000004200 */
[----:B------:R-:W-:Y:S01]  /*6c60*/  MUFU.EX2 R62, R62 ;  /* 0x0000003e003e7308 */ /* 0x000fe20000000800 */
[-CC-:B------:R-:W-:Y:S01]  /*6c70*/  FFMA.FTZ R66, R221, R37.reuse, -R46.reuse ;  /* 0x00000025dd427223 */ /* 0x180fe2000001082e */
[-C--:B------:R-:W-:Y:S01]  /*6c80*/  FFMA.FTZ R64, R61, R37.reuse, -R46 ;  /* 0x000000253d407223 */ /* 0x080fe2000001082e */
[----:B------:R-:W-:Y:S01]  /*6c90*/  LDSM.16.MT88.4 R32, [R103+0x7000] ;  /* 0x007000006720783b */ /* 0x000fe20000004200 */
[----:B------:R-:W1:Y:S04]  /*6ca0*/  MUFU.EX2 R51, R51 ;  /* 0x0000003300337308 */ /* 0x000e680000000800 */
[----:B------:R-:W-:Y:S04]  /*6cb0*/  MUFU.EX2 R52, R52 ;  /* 0x0000003400347308 */ /* 0x000fe80000000800 */
[----:B------:R-:W2:Y:S01]  /*6cc0*/  MUFU.EX2 R47, R47 ;  /* 0x0000002f002f7308 */ /* 0x000ea20000000800 */
[----:B-----5:R-:W-:Y:S01]  /*6cd0*/  F2FP.BF16.F32.PACK_AB R69, R49, R60 ;  /* 0x0000003c3145723e */ /* 0x020fe200000010ff */
[-CC-:B------:R-:W-:Y:S01]  /*6ce0*/  FFMA.FTZ R45, R81, R37.reuse, -R6.reuse ;  /* 0x00000025512d7223 */ /* 0x180fe20000010806 */
[----:B----4-:R-:W-:Y:S01]  /*6cf0*/  F2FP.BF16.F32.PACK_AB R71, R43, R58 ;  /* 0x0000003a2b47723e */ /* 0x010fe200000010ff */
[-CC-:B------:R-:W-:Y:S01]  /*6d00*/  FFMA.FTZ R56, R83, R37.reuse, -R6.reuse ;  /* 0x0000002553387223 */ /* 0x180fe20000010806 */
[-CC-:B------:R-:W-:Y:S01]  /*6d10*/  FFMA.FTZ R50, R73, R37.reuse, -R6.reuse ;  /* 0x0000002549327223 */ /* 0x180fe20000010806 */
[----:B-1----:R-:W-:Y:S01]  /*6d20*/  F2FP.BF16.F32.PACK_AB R68, R51, R62 ;  /* 0x0000003e3344723e */ /* 0x002fe200000010ff */
        /* <DEDUP_REMOVED lines=31> */
[C---:B------:R-:W-:Y:S01]  /*6f20*/  HMMA.16816.F32.BF16 R88, R12.reuse, R16, R88 ;  /* 0x000000100c58723c */ /* 0x040fe20000041858 */
[----:B------:R-:W-:Y:S04]  /*6f30*/  MUFU.EX2 R66, R66 ;  /* 0x0000004200427308 */ /* 0x000fe80000000800 */
[----:B------:R-:W2:Y:S03]  /*6f40*/  MUFU.EX2 R61, R223 ;  /* 0x000000df003d7308 */ /* 0x000ea60000000800 */
[C---:B------:R-:W-:Y:S01]  /*6f50*/  HMMA.16816.F32.BF16 R84, R12.reuse, R18, R84 ;  /* 0x000000120c54723c */ /* 0x040fe20000041854 */
[----:B------:R-:W3:Y:S01]  /*6f60*/  LDSM.16.MT88.4 R16, [R164+0x7000] ;  /* 0x00700000a410783b */ /* 0x000ee20000004200 */
        /* <DEDUP_REMOVED lines=8> */
[----:B------:R-:W3:Y:S07]  /*6ff0*/  LDSM.16.MT88.4 R28, [R102+0x7000] ;  /* 0x00700000661c783b */ /* 0x000eee0000004200 */
[C---:B------:R-:W-:Y:S08]  /*7000*/  HMMA.16816.F32.BF16 R72, R12.reuse, R24, R72 ;  /* 0x000000180c48723c */ /* 0x040ff00000041848 */
[----:B------:R-:W-:Y:S01]  /*7010*/  HMMA.16816.F32.BF16 R68, R12, R26, R68 ;  /* 0x0000001a0c44723c */ /* 0x000fe20000041844 */
[----:B--2---:R-:W-:Y:S01]  /*7020*/  F2FP.BF16.F32.PACK_AB R13, R61, R66 ;  /* 0x000000423d0d723e */ /* 0x004fe200000010ff */
[-CC-:B------:R-:W-:Y:S01]  /*7030*/  FFMA.FTZ R112, R215, R37.reuse, -R46.reuse ;  /* 0x00000025d7707223 */ /* 0x180fe2000001082e */
[----:B----4-:R-:W-:Y:S01]  /*7040*/  F2FP.BF16.F32.PACK_AB R15, R59, R64 ;  /* 0x000000403b0f723e */ /* 0x010fe200000010ff */
[-CC-:B------:R-:W-:Y:S01]  /*7050*/  FFMA.FTZ R107, R213, R37.reuse, -R46.reuse ;  /* 0x00000025d56b7223 */ /* 0x180fe2000001082e */
[----:B-----5:R-:W-:Y:S01]  /*7060*/  F2FP.BF16.F32.PACK_AB R12, R67, R106 ;  /* 0x0000006a430c723e */ /* 0x020fe200000010ff */
[-CC-:B------:R-:W-:Y:S01]  /*7070*/  FFMA.FTZ R108, R161, R37.reuse, -R46.reuse ;  /* 0x00000025a16c7223 */ /* 0x180fe2000001082e */
[----:B-1----:R-:W-:Y:S01]  /*7080*/  F2FP.BF16.F32.PACK_AB R14, R63, R104 ;  /* 0x000000683f0e723e */ /* 0x002fe200000010ff */
[-C--:B------:R-:W-:Y:S01]  /*7090*/  FFMA.FTZ R105, R163, R37.reuse, -R46 ;  /* 0x00000025a3697223 */ /* 0x080fe2000001082e */
[-CC-:B------:R-:W-:Y:S01]  /*70a0*/  FFMA.FTZ R110, R159, R37.reuse, -R6.reuse ;  /* 0x000000259f6e7223 */ /* 0x180fe20000010806 */
[-CC-:B------:R-:W-:Y:S01]  /*70b0*/  FFMA.FTZ R155, R155, R37.reuse, -R6.reuse ;  /* 0x000000259b9b7223 */ /* 0x180fe20000010806 */
[----:B------:R-:W-:Y:S03]  /*70c0*/  LDSM.16.MT88.4 R24, [R103+0x7800] ;  /* 0x007800006718783b */ /* 0x000fe60000004200 */
[C---:B------:R-:W-:Y:S08]  /*70d0*/  HMMA.16816.F32.BF16 R96, R12.reuse, R20, R96 ;  /* 0x000000140c60723c */ /* 0x040ff00000041860 */
[C---:B------:R-:W-:Y:S01]  /*70e0*/  HMMA.16816.F32.BF16 R92, R12.reuse, R22, R92 ;  /* 0x000000160c5c723c */ /* 0x040fe2000004185c */
[----:B------:R-:W1:Y:S07]  /*70f0*/  LDSM.16.MT88.4 R20, [R168+0x7800] ;  /* 0x00780000a814783b */ /* 0x000e6e0000004200 */
[C---:B------:R-:W-:Y:S01]  /*7100*/  HMMA.16816.F32.BF16 R80, R12.reuse, R32, R80 ;  /* 0x000000200c50723c */ /* 0x040fe20000041850 */
[-CC-:B------:R-:W-:Y:S01]  /*7110*/  FFMA.FTZ R33, R157, R37.reuse, -R6.reuse ;  /* 0x000000259d217223 */ /* 0x180fe20000010806 */
[----:B------:R-:W-:Y:S01]  /*7120*/  FFMA.FTZ R32, R153, R37, -R6 ;  /* 0x0000002599207223 */ /* 0x000fe20000010806 */
[----:B------:R-:W-:Y:S05]  /*7130*/  MUFU.EX2 R112, R112 ;  /* 0x0000007000707308 */ /* 0x000fea0000000800 */
[C---:B---3--:R-:W-:Y:S01]  /*7140*/  HMMA.16816.F32.BF16 R88, R12.reuse, R16, R88 ;  /* 0x000000100c58723c */ /* 0x048fe20000041858 */
[----:B------:R-:W2:Y:S04]  /*7150*/  MUFU.EX2 R107, R107 ;  /* 0x0000006b006b7308 */ /* 0x000ea80000000800 */
[----:B------:R-:W-:Y:S03]  /*7160*/  MUFU.EX2 R108, R108 ;  /* 0x0000006c006c7308 */ /* 0x000fe60000000800 */
[C---:B------:R-:W-:Y:S01]  /*7170*/  HMMA.16816.F32.BF16 R84, R12.reuse, R18, R84 ;  /* 0x000000120c54723c */ /* 0x040fe20000041854 */
[----:B------:R-:W3:Y:S01]  /*7180*/  LDSM.16.MT88.4 R16, [R164+0x7800] ;  /* 0x00780000a410783b */ /* 0x000ee20000004200 */
[----:B------:R-:W4:Y:S04]  /*7190*/  MUFU.EX2 R105, R105 ;  /* 0x0000006900697308 */ /* 0x000f280000000800 */
[----:B------:R-:W-:Y:S02]  /*71a0*/  MUFU.EX2 R110, R110 ;  /* 0x0000006e006e7308 */ /* 0x000fe40000000800 */
[C---:B------:R-:W-:Y:S02]  /*71b0*/  HMMA.16816.F32.BF16 R76, R12.reuse, R34, R76 ;  /* 0x000000220c4c723c */ /* 0x040fe4000004184c */
[----:B------:R-:W5:Y:S04]  /*71c0*/  MUFU.EX2 R33, R33 ;  /* 0x0000002100217308 */ /* 0x000f680000000800 */
[----:B------:R-:W-:Y:S04]  /*71d0*/  MUFU.EX2 R32, R32 ;  /* 0x0000002000207308 */ /* 0x000fe80000000800 */
[----:B------:R-:W1:Y:S01]  /*71e0*/  MUFU.EX2 R35, R155 ;  /* 0x0000009b00237308 */ /* 0x000e620000000800 */
[C---:B------:R-:W-:Y:S08]  /*71f0*/  HMMA.16816.F32.BF16 R72, R12.reuse, R28, R72 ;  /* 0x0000001c0c48723c */ /* 0x040ff00000041848 */
[----:B------:R-:W-:Y:S01]  /*7200*/  HMMA.16816.F32.BF16 R68, R12, R30, R68 ;  /* 0x0000001e0c44723c */ /* 0x000fe20000041844 */
[----:B------:R-:W3:Y:S01]  /*7210*/  LDSM.16.MT88.4 R28, [R102+0x7800] ;  /* 0x00780000661c783b */ /* 0x000ee20000004200 */
[----:B--2---:R-:W-:-:S02]  /*7220*/  F2FP.BF16.F32.PACK_AB R13, R107, R112 ;  /* 0x000000706b0d723e */ /* 0x004fc400000010ff */
        /* <DEDUP_REMOVED lines=14> */
[C---:B---3--:R-:W-:Y:S01]  /*7310*/  HMMA.16816.F32.BF16 R88, R12.reuse, R16, R88 ;  /* 0x000000100c58723c */ /* 0x048fe20000041858 */
        /* <DEDUP_REMOVED lines=22> */
[----:B------:R-:W1:Y:S01]  /*7480*/  LDSM.16.MT88.4 R20, [R168+0x8800] ;  /* 0x00880000a814783b */ /* 0x000e620000004200 */
[-C--:B------:R-:W-:Y:S01]  /*7490*/  FFMA.FTZ R128, R117, R37.reuse, -R6 ;  /* 0x0000002575807223 */ /* 0x080fe20000010806 */
[-CC-:B------:R-:W-:Y:S01]  /*74a0*/  FFMA.FTZ R122, R135, R37.reuse, -R46.reuse ;  /* 0x00000025877a7223 */ /* 0x180fe2000001082e */
[-C--:B------:R-:W-:Y:S01]  /*74b0*/  FFMA.FTZ R120, R129, R37.reuse, -R46 ;  /* 0x0000002581787223 */ /* 0x080fe2000001082e */
[-CC-:B------:R-:W-:Y:S01]  /*74c0*/  FFMA.FTZ R124, R121, R37.reuse, -R6.reuse ;  /* 0x00000025797c7223 */ /* 0x180fe20000010806 */
[-CC-:B------:R-:W-:Y:S01]  /*74d0*/  FFMA.FTZ R117, R119, R37.reuse, -R6.reuse ;  /* 0x0000002577757223 */ /* 0x180fe20000010806 */
[-C--:B------:R-:W-:Y:S01]  /*74e0*/  FFMA.FTZ R126, R123, R37.reuse, -R6 ;  /* 0x000000257b7e7223 */ /* 0x080fe20000010806 */
[-CC-:B------:R-:W-:Y:S01]  /*74f0*/  FFMA.FTZ R133, R133, R37.reuse, -R46.reuse ;  /* 0x0000002585857223 */ /* 0x180fe2000001082e */
[----:B------:R-:W-:Y:S01]  /*7500*/  FFMA.FTZ R131, R131, R37, -R46 ;  /* 0x0000002583837223 */ /* 0x000fe2000001082e */
[C---:B---3--:R-:W-:Y:S01]  /*7510*/  HMMA.16816.F32.BF16 R88, R12.reuse, R16, R88 ;  /* 0x000000100c58723c */ /* 0x048fe20000041858 */
[----:B------:R-:W-:Y:S04]  /*7520*/  MUFU.EX2 R122, R122 ;  /* 0x0000007a007a7308 */ /* 0x000fe80000000800 */
[----:B------:R-:W3:Y:S03]  /*7530*/  MUFU.EX2 R129, R133 ;  /* 0x0000008500817308 */ /* 0x000ee60000000800 */
[C---:B------:R-:W-:Y:S01]  /*7540*/  HMMA.16816.F32.BF16 R84, R12.reuse, R18, R84 ;  /* 0x000000120c54723c */ /* 0x040fe20000041854 */
[----:B------:R-:W4:Y:S01]  /*7550*/  LDSM.16.MT88.4 R16, [R164+0x8800] ;  /* 0x00880000a410783b */ /* 0x000f220000004200 */
[----:B------:R-:W-:Y:S04]  /*7560*/  MUFU.EX2 R120, R120 ;  /* 0x0000007800787308 */ /* 0x000fe80000000800 */
[----:B------:R-:W5:Y:S04]  /*7570*/  MUFU.EX2 R121, R131 ;  /* 0x0000008300797308 */ /* 0x000f680000000800 */
[----:B------:R-:W-:Y:S04]  /*7580*/  MUFU.EX2 R124, R124 ;  /* 0x0000007c007c7308 */ /* 0x000fe80000000800 */
[----:B------:R-:W1:Y:S04]  /*7590*/  MUFU.EX2 R119, R128 ;  /* 0x0000008000777308 */ /* 0x000e680000000800 */
[----:B------:R-:W-:Y:S04]  /*75a0*/  MUFU.EX2 R117, R117 ;  /* 0x0000007500757308 */ /* 0x000fe80000000800 */
[----:B------:R-:W1:Y:S01]  /*75b0*/  MUFU.EX2 R126, R126 ;  /* 0x0000007e007e7308 */ /* 0x000e620000000800 */
[C---:B------:R-:W-:Y:S08]  /*75c0*/  HMMA.16816.F32.BF16 R80, R12.reuse, R24, R80 ;  /* 0x000000180c50723c */ /* 0x040ff00000041850 */
[C---:B------:R-:W-:Y:S01]  /*75d0*/  HMMA.16816.F32.BF16 R76, R12.reuse, R26, R76 ;  /* 0x0000001a0c4c723c */ /* 0x040fe2000004184c */
[----:B------:R-:W4:Y:S07]  /*75e0*/  LDSM.16.MT88.4 R24, [R103+0x8800] ;  /* 0x008800006718783b */ /* 0x000f2e0000004200 */
[C---:B--2---:R-:W-:Y:S08]  /*75f0*/  HMMA.16816.F32.BF16 R72, R12.reuse, R28, R72 ;  /* 0x0000001c0c48723c */ /* 0x044ff00000041848 */
[----:B------:R-:W-:Y:S01]  /*7600*/  HMMA.16816.F32.BF16 R68, R12, R30, R68 ;  /* 0x0000001e0c44723c */ /* 0x000fe20000041844 */
[----:B---3--:R-:W-:Y:S01]  /*7610*/  F2FP.BF16.F32.PACK_AB R13, R129, R122 ;  /* 0x0000007a810d723e */ /* 0x008fe200000010ff */
[----:B------:R-:W-:Y:S01]  /*7620*/  LDSM.16.MT88.4 R28, [R168+0x9000] ;  /* 0x00900000a81c783b */ /* 0x000fe20000004200 */
[----:B-----5:R-:W-:-:S02]  /*7630*/  F2FP.BF16.F32.PACK_AB R15, R121, R120 ;  /* 0x00000078790f723e */ /* 0x020fc400000010ff */
[----:B-1----:R-:W-:Y:S02]  /*7640*/  F2FP.BF16.F32.PACK_AB R12, R119, R124 ;  /* 0x0000007c770c723e */ /* 0x002fe400000010ff */
[----:B------:R-:W-:-:S07]  /*7650*/  F2FP.BF16.F32.PACK_AB R14, R126, R117 ;  /* 0x000000757e0e723e */ /* 0x000fce00000010ff */
[C---:B------:R-:W-:Y:S08]  /*7660*/  HMMA.16816.F32.BF16 R96, R12.reuse, R20, R96 ;  /* 0x000000140c60723c */ /* 0x040ff00000041860 */
[----:B------:R-:W-:Y:S01]  /*7670*/  HMMA.16816.F32.BF16 R92, R12, R22, R92 ;  /* 0x000000160c5c723c */ /* 0x000fe2000004185c */
[----:B------:R-:W1:Y:S01]  /*7680*/  LDSM.16.MT88.4 R20, [R102+0x8800] ;  /* 0x008800006614783b */ /* 0x000e620000004200 */
[-CC-:B------:R-:W-:Y:S01]  /*7690*/  FFMA.FTZ R113, R113, R37.reuse, -R46.reuse ;  /* 0x0000002571717223 */ /* 0x180fe2000001082e */
[----:B------:R-:W-:-:S05]  /*76a0*/  FFMA.FTZ R128, R115, R37, -R46 ;  /* 0x0000002573807223 */ /* 0x000fca000001082e */
[----:B----4-:R-:W-:Y:S01]  /*76b0*/  HMMA.16816.F32.BF16 R88, R12, R16, R88 ;  /* 0x000000100c58723c */ /* 0x010fe20000041858 */
[-C--:B------:R-:W-:Y:S01]  /*76c0*/  FFMA.FTZ R130, R109, R37.reuse, -R46 ;  /* 0x000000256d827223 */ /* 0x080fe2000001082e */
        /* <DEDUP_REMOVED lines=8> */
[C---:B------:R-:W-:Y:S01]  /*7750*/  HMMA.16816.F32.BF16 R80, R12.reuse, R24, R80 ;  /* 0x000000180c50723c */ /* 0x040fe20000041850 */
[----:B------:R-:W3:Y:S04]  /*7760*/  MUFU.EX2 R128, R128 ;  /* 0x0000008000807308 */ /* 0x000ee80000000800 */
[----:B------:R-:W-:Y:S03]  /*7770*/  MUFU.EX2 R109, R111 ;  /* 0x0000006f006d7308 */ /* 0x000fe60000000800 */
[C---:B------:R-:W-:Y:S01]  /*7780*/  HMMA.16816.F32.BF16 R76, R12.reuse, R26, R76 ;  /* 0x0000001a0c4c723c */ /* 0x040fe2000004184c */
[----:B------:R-:W4:Y:S01]  /*7790*/  LDSM.16.MT88.4 R24, [R103+0x9000] ;  /* 0x009000006718783b */ /* 0x000f220000004200 */
[----:B------:R-:W5:Y:S04]  /*77a0*/  MUFU.EX2 R130, R130 ;  /* 0x0000008200827308 */ /* 0x000f680000000800 */
[----:B------:R-:W-:Y:S04]  /*77b0*/  MUFU.EX2 R55, R55 ;  /* 0x0000003700377308 */ /* 0x000fe80000000800 */
[----:B------:R-:W2:Y:S04]  /*77c0*/  MUFU.EX2 R132, R132 ;  /* 0x0000008400847308 */ /* 0x000ea80000000800 */
[----:B------:R-:W-:Y:S04]  /*77d0*/  MUFU.EX2 R53, R53 ;  /* 0x0000003500357308 */ /* 0x000fe80000000800 */
[----:B------:R-:W2:Y:S01]  /*77e0*/  MUFU.EX2 R134, R134 ;  /* 0x0000008600867308 */ /* 0x000ea20000000800 */
[----:B-1----:R-:W-:Y:S01]  /*77f0*/  HMMA.16816.F32.BF16 R72, R12, R20, R72 ;  /* 0x000000140c48723c */ /* 0x002fe20000041848 */
[----:B------:R-:W-:Y:S01]  /*7800*/  FADD.FTZ R49, R60, R49 ;  /* 0x000000313c317221 */ /* 0x000fe20000010000 */
[----:B------:R-:W-:-:S06]  /*7810*/  FADD.FTZ R51, R62, R51 ;  /* 0x000000333e337221 */ /* 0x000fcc0000010000 */
[----:B------:R-:W-:Y:S01]  /*7820*/  HMMA.16816.F32.BF16 R68, R12, R22, R68 ;  /* 0x000000160c44723c */ /* 0x000fe20000041844 */
[----:B---3--:R-:W-:Y:S01]  /*7830*/  F2FP.BF16.F32.PACK_AB R13, R128, R113 ;  /* 0x00000071800d723e */ /* 0x008fe200000010ff */
[----:B------:R-:W-:Y:S01]  /*7840*/  FADD.FTZ R58, R58, R49 ;  /* 0x000000313a3a7221 */ /* 0x000fe20000010000 */
[----:B-----5:R-:W-:Y:S01]  /*7850*/  F2FP.BF16.F32.PACK_AB R15, R130, R109 ;  /* 0x0000006d820f723e */ /* 0x020fe200000010ff */
[----:B------:R-:W1:Y:S01]  /*7860*/  LDSM.16.MT88.4 R20, [R102+0x9000] ;  /* 0x009000006614783b */ /* 0x000e620000004200 */
[----:B--2---:R-:W-:Y:S02]  /*7870*/  F2FP.BF16.F32.PACK_AB R12, R132, R55 ;  /* 0x00000037840c723e */ /* 0x004fe400000010ff */
[----:B------:R-:W-:Y:S01]  /*7880*/  F2FP.BF16.F32.PACK_AB R14, R134, R53 ;  /* 0x00000035860e723e */ /* 0x000fe200000010ff */
[----:B------:R-:W-:-:S06]  /*7890*/  FADD.FTZ R43, R43, R58 ;  /* 0x0000003a2b2b7221 */ /* 0x000fcc0000010000 */
[----:B------:R-:W-:Y:S01]  /*78a0*/  HMMA.16816.F32.BF16 R96, R12, R28, R96 ;  /* 0x0000001c0c60723c */ /* 0x000fe20000041860 */
[----:B------:R-:W-:Y:S01]  /*78b0*/  FADD.FTZ R28, R52, R51 ;  /* 0x00000033341c7221 */ /* 0x000fe20000010000 */
[----:B------:R-:W-:-:S03]  /*78c0*/  FADD.FTZ R54, R54, R43 ;  /* 0x0000002b36367221 */ /* 0x000fc60000010000 */
[----:B------:R-:W-:-:S03]  /*78d0*/  FADD.FTZ R28, R47, R28 ;  /* 0x0000001c2f1c7221 */ /* 0x000fc60000010000 */
        /* <DEDUP_REMOVED lines=16> */
[C---:B------:R-:W-:Y:S01]  /*79e0*/  HMMA.16816.F32.BF16 R84, R12.reuse, R18, R84 ;  /* 0x000000120c54723c */ /* 0x040fe20000041854 */
[----:B------:R-:W3:Y:S01]  /*79f0*/  LDSM.16.MT88.4 R16, [R168+0x9800] ;  /* 0x00980000a810783b */ /* 0x000ee20000004200 */
[----:B------:R-:W-:Y:S01]  /*7a00*/  FADD.FTZ R104, R104, R67 ;  /* 0x0000004368687221 */ /* 0x000fe20000010000 */
[----:B------:R-:W-:Y:S01]  /*7a10*/  FADD.FTZ R59, R59, R64 ;  /* 0x000000403b3b7221 */ /* 0x000fe20000010000 */
[-C--:B------:R-:W-:Y:S02]  /*7a20*/  FFMA.FTZ R28, R42, R37.reuse, -R46 ;  /* 0x000000252a1c7223 */ /* 0x080fe4000001082e */
[----:B------:R-:W-:Y:S02]  /*7a30*/  FADD.FTZ R63, R63, R104 ;  /* 0x000000683f3f7221 */ /* 0x000fe40000010000 */
[----:B------:R-:W-:Y:S01]  /*7a40*/  HMMA.16816.F32.BF16 R92, R12, R30, R92 ;  /* 0x0000001e0c5c723c */ /* 0x000fe2000004185c */
        /* <DEDUP_REMOVED lines=18> */
[----:B------:R4:W3:Y:S01]  /*7b70*/  MUFU.EX2 R7, R8 ;  /* 0x0000000800077308 */ /* 0x0008e20000000800 */
[----:B------:R-:W-:Y:S01]  /*7b80*/  FADD.FTZ R32, R32, R33 ;  /* 0x0000002120207221 */ /* 0x000fe20000010000 */
[----:B-1----:R-:W-:Y:S03]  /*7b90*/  HMMA.16816.F32.BF16 R72, R12, R20, R72 ;  /* 0x000000140c48723c */ /* 0x002fe60000041848 */
[----:B------:R-:W-:Y:S01]  /*7ba0*/  FADD.FTZ R35, R35, R32 ;  /* 0x0000002023237221 */ /* 0x000fe20000010000 */
[----:B----4-:R-:W-:-:S04]  /*7bb0*/  FADD.FTZ R8, R108, R107 ;  /* 0x0000006b6c087221 */ /* 0x010fc80000010000 */
[----:B------:R-:W-:Y:S01]  /*7bc0*/  FADD.FTZ R8, R105, R8 ;  /* 0x0000000869087221 */ /* 0x000fe20000010000 */
[----:B------:R-:W-:Y:S01]  /*7bd0*/  HMMA.16816.F32.BF16 R68, R12, R22, R68 ;  /* 0x000000160c44723c */ /* 0x000fe20000041844 */
[----:B------:R-:W-:Y:S01]  /*7be0*/  F2FP.BF16.F32.PACK_AB R13, R28, R9 ;  /* 0x000000091c0d723e */ /* 0x000fe200000010ff */
[----:B------:R-:W1:Y:S01]  /*7bf0*/  LDSM.16.MT88.4 R20, [R103+0x9800] ;  /* 0x009800006714783b */ /* 0x000e620000004200 */
[----:B------:R-:W-:Y:S01]  /*7c00*/  FADD.FTZ R127, R127, R8 ;  /* 0x000000087f7f7221 */ /* 0x000fe20000010000 */
[----:B-----5:R-:W-:Y:S01]  /*7c10*/  F2FP.BF16.F32.PACK_AB R15, R30, R29 ;  /* 0x0000001d1e0f723e */ /* 0x020fe200000010ff */
[----:B------:R-:W-:Y:S01]  /*7c20*/  FADD.FTZ R8, R116, R35 ;  /* 0x0000002374087221 */ /* 0x000fe20000010000 */
[----:B--2---:R-:W-:Y:S02]  /*7c30*/  F2FP.BF16.F32.PACK_AB R12, R10, R5 ;  /* 0x000000050a0c723e */ /* 0x004fe400000010ff */
[----:B---3--:R-:W-:Y:S01]  /*7c40*/  F2FP.BF16.F32.PACK_AB R14, R7, R6 ;  /* 0x00000006070e723e */ /* 0x008fe200000010ff */
        /* <DEDUP_REMOVED lines=36> */
[----:B-1----:R-:W-:Y:S01]  /*7e90*/  HMMA.16816.F32.BF16 R80, R12, R20, R80 ;  /* 0x000000140c50723c */ /* 0x002fe20000041850 */
[----:B------:R-:W-:-:S07]  /*7ea0*/  FADD.FTZ R213, R30, R29 ;  /* 0x0000001d1ed57221 */ /* 0x000fce0000010000 */
[C---:B------:R-:W-:Y:S08]  /*7eb0*/  HMMA.16816.F32.BF16 R76, R12.reuse, R22, R76 ;  /* 0x000000160c4c723c */ /* 0x040ff0000004184c */
[C---:B--2---:R-:W-:Y:S08]  /*7ec0*/  HMMA.16816.F32.BF16 R72, R12.reuse, R16, R72 ;  /* 0x000000100c48723c */ /* 0x044ff00000041848 */
        /* <DEDUP_REMOVED lines=28> */
[----:B------:R-:W-:Y:S02]  /*8090*/  IMAD.HI.U32 R12, R15, R8, RZ ;  /* 0x000000080f0c7227 */ /* 0x000fe400078e00ff */
[----:B------:R-:W3:Y:S02]  /*80a0*/  LD.E.64 R14, desc[UR4][R2.64+0x40] ;  /* 0x00004004020e7980 */ /* 0x000ee4000c101b00 */
        /* <DEDUP_REMOVED lines=40> */
.L_x_13044:
        /* <DEDUP_REMOVED lines=8> */
.L_x_13045:
[----:B------:R-:W-:Y:S05]  /*83b0*/  BSYNC.RECONVERGENT B0 ;  /* 0x0000000000007941 */ /* 0x000fea0003800200 */
.L_x_13043:
[----:B------:R-:W-:Y:S01]  /*83c0*/  ISETP.GE.AND P1, PT, R196, R192, PT ;  /* 0x000000c0c400720c */ /* 0x000fe20003f26270 */
[----:B------:R-:W-:Y:S01]  /*83d0*/  BSSY.RECONVERGENT B1, `(.L_x_13046) ;  /* 0x0000367000017945 */ /* 0x000fe20003800200 */
[----:B------:R-:W-:Y:S02]  /*83e0*/  IADD3 R8, P2, PT, R11, R186, RZ ;  /* 0x000000ba0b087210 */ /* 0x000fe40007f5e0ff */
[C-C-:B------:R-:W-:Y:S02]  /*83f0*/  IADD3 R237, PT, PT, R216.reuse, 0x77, -R209.reuse ;  /* 0x00000077d8ed7810 */ /* 0x140fe40007ffe8d1 */
[----:B------:R-:W-:Y:S01]  /*8400*/  IADD3 R236, PT, PT, R216, 0x70, -R209 ;  /* 0x00000070d8ec7810 */ /* 0x000fe20007ffe8d1 */
[----:B------:R-:W-:Y:S01]  /*8410*/  IMAD.X R9, R4, 0x1, R187, P2 ;  /* 0x0000000104097824 */ /* 0x000fe200010e06bb */
[----:B------:R-:W-:Y:S02]  /*8420*/  IABS R237, R237 ;  /* 0x000000ed00ed7213 */ /* 0x000fe40000000000 */
[----:B------:R-:W-:-:S02]  /*8430*/  IABS R236, R236 ;  /* 0x000000ec00ec7213 */ /* 0x000fc40000000000 */
[----:B------:R-:W-:Y:S01]  /*8440*/  IADD3 R235, PT, PT, R216, 0x6f, -R209 ;  /* 0x0000006fd8eb7810 */ /* 0x000fe20007ffe8d1 */
[----:B------:R-:W-:Y:S01]  /*8450*/  @!P1 IMAD.MOV.U32 R14, RZ, RZ, R8 ;  /* 0x000000ffff0e9224 */ /* 0x000fe200078e0008 */
[CC--:B------:R-:W-:Y:S01]  /*8460*/  @!P1 LEA R16, P3, R176.reuse, R8.reuse, 0x6 ;  /* 0x00000008b0109211 */ /* 0x0c0fe200078630ff */
[----:B------:R-:W-:Y:S01]  /*8470*/  @!P1 IMAD.MOV.U32 R15, RZ, RZ, R9 ;  /* 0x000000ffff0f9224 */ /* 0x000fe200078e0009 */
[----:B------:R-:W-:Y:S01]  /*8480*/  @P1 STS.128 [R193+0x6000], RZ ;  /* 0x006000ffc1001388 */ /* 0x000fe20000000c00 */
[C---:B------:R-:W-:Y:S01]  /*8490*/  @!P1 IMAD R6, R177.reuse, 0x60, RZ ;  /* 0x00000060b1069824 */ /* 0x040fe200078e02ff */
[C---:B------:R-:W-:Y:S01]  /*84a0*/  @!P1 LEA.HI.X R17, R176.reuse, R9, R177, 0x6, P3 ;  /* 0x00000009b0119211 */ /* 0x040fe200018f34b1 */
[----:B------:R-:W-:Y:S01]  /*84b0*/  @!P1 IMAD.WIDE.U32 R14, R176, 0x60, R14 ;  /* 0x00000060b00e9825 */ /* 0x000fe200078e000e */
[----:B------:R-:W-:Y:S01]  /*84c0*/  @!PT LDS RZ, [RZ] ;  /* 0x00000000fffff984 */ /* 0x000fe20000000800 */
[----:B------:R-:W-:Y:S01]  /*84d0*/  @!PT LDS RZ, [RZ] ;  /* 0x00000000fffff984 */ /* 0x000fe20000000800 */
[----:B------:R-:W-:Y:S01]  /*84e0*/  @!PT LDS RZ, [RZ] ;  /* 0x00000000fffff984 */ /* 0x000fe20000000800 */
[----:B------:R-:W-:Y:S01]  /*84f0*/  @!P1 LDGSTS.E.BYPASS.LTC128B.128 [R193+0x6000], desc[UR4][R186.64] ;  /* 0x06000000bac19fae */ /* 0x000fe2000b981a04 */
[----:B------:R-:W-:Y:S02]  /*8500*/  IABS R235, R235 ;  /* 0x000000eb00eb7213 */ /* 0x000fe40000000000 */
        /* <DEDUP_REMOVED lines=13> */
[----:B------:R-:W-:Y:S01]  /*85e0*/  @!P1 IMAD R4, R177, 0xc0, RZ ;  /* 0x000000c0b1049824 */ /* 0x000fe200078e02ff */
[C---:B------:R-:W-:Y:S01]  /*85f0*/  @!P1 LEA.HI.X R19, R176.reuse, R9, R177, 0x7, P2 ;  /* 0x00000009b0139211 */ /* 0x040fe200010f3cb1 */
[----:B------:R-:W-:Y:S01]  /*8600*/  @!P1 IMAD.WIDE.U32 R10, R176, 0xc0, R10 ;  /* 0x000000c0b00a9825 */ /* 0x000fe200078e000a */
[----:B------:R-:W-:Y:S01]  /*8610*/  @P1 STS.128 [R193+0x7000], RZ ;  /* 0x007000ffc1001388 */ /* 0x000fe20000000c00 */
[----:B------:R-:W-:-:S02]  /*8620*/  IADD3 R234, PT, PT, R218, 0x6f, -R209 ;  /* 0x0000006fdaea7810 */ /* 0x000fc40007ffe8d1 */
[----:B------:R-:W-:Y:S01]  /*8630*/  @!P1 IMAD R5, R177, 0xa0, RZ ;  /* 0x000000a0b1059824 */ /* 0x000fe200078e02ff */
[----:B------:R-:W-:Y:S01]  /*8640*/  @!PT LDS RZ, [RZ] ;  /* 0x00000000fffff984 */ /* 0x000fe20000000800 */
[----:B------:R-:W-:Y:S01]  /*8650*/  @!PT LDS RZ, [RZ] ;  /* 0x00000000fffff984 */ /* 0x000fe20000000800 */
[----:B------:R-:W-:Y:S01]  /*8660*/  @!PT LDS RZ, [RZ] ;  /* 0x00000000fffff984 */ /* 0x000fe20000000800 */
[----:B------:R-:W-:Y:S01]  /*8670*/  @!P1 LDGSTS.E.BYPASS.LTC128B.128 [R193+0x7000], desc[UR4][R6.64] ;  /* 0x0700000006c19fae */ /* 0x000fe2000b981a04 */
[----:B------:R-:W-:Y:S01]  /*8680*/  @!P1 IMAD.WIDE.U32 R12, R176, 0xa0, R12 ;  /* 0x000000a0b00c9825 */ /* 0x000fe200078e000c */
[----:B------:R-:W-:Y:S02]  /*8690*/  IABS R234, R234 ;  /* 0x000000ea00ea7213 */ /* 0x000fe40000000000 */
[----:B------:R-:W-:Y:S01]  /*86a0*/  @P1 STS.128 [R193+0x7800], RZ ;  /* 0x007800ffc1001388 */ /* 0x000fe20000000c00 */
[----:B------:R-:W-:Y:S01]  /*86b0*/  @!P1 IMAD.IADD R11, R4, 0x1, R11 ;  /* 0x00000001040b9824 */ /* 0x000fe200078e020b */
[C---:B------:R-:W-:Y:S01]  /*86c0*/  IADD3 R233, PT, PT, R216.reuse, 0x68, -R209 ;  /* 0x00000068d8e97810 */ /* 0x040fe20007ffe8d1 */
[----:B------:R-:W-:Y:S01]  /*86d0*/  @!P1 IMAD.IADD R5, R5, 0x1, R13 ;  /* 0x0000000105059824 */ /* 0x000fe200078e020d */
[----:B------:R-:W-:Y:S01]  /*86e0*/  @!PT LDS RZ, [RZ] ;  /* 0x00000000fffff984 */ /* 0x000fe20000000800 */
[----:B------:R-:W-:Y:S01]  /*86f0*/  @!PT LDS RZ, [RZ] ;  /* 0x00000000fffff984 */ /* 0x000fe20000000800 */
[----:B------:R-:W-:Y:S01]  /*8700*/  @!PT LDS RZ, [RZ] ;  /* 0x00000000fffff984 */ /* 0x000fe20000000800 */
[----:B------:R-:W-:Y:S01]  /*8710*/  @!P1 LDGSTS.E.BYPASS.LTC128B.128 [R193+0x7800], desc[UR4][R16.64] ;  /* 0x0780000010c19fae */ /* 0x000fe2000b981a04 */
[----:B------:R-:W-:Y:S01]  /*8720*/  @!P1 IMAD.MOV.U32 R4, RZ, RZ, R12 ;  /* 0x000000ffff049224 */ /* 0x000fe200078e000c */
[----:B------:R-:W-:-:S02]  /*8730*/  IADD3 R231, PT, PT, R216, 0x67, -R209 ;  /* 0x00000067d8e77810 */ /* 0x000fc40007ffe8d1 */
[----:B------:R-:W-:Y:S01]  /*8740*/  @P1 STS.128 [R193+0x8000], RZ ;  /* 0x008000ffc1001388 */ /* 0x000fe20000000c00 */
[----:B------:R-:W-:Y:S02]  /*8750*/  IABS R233, R233 ;  /* 0x000000e900e97213 */ /* 0x000fe40000000000 */
[C-C-:B------:R-:W-:Y:S01]  /*8760*/  IADD3 R232, PT, PT, R218.reuse, 0x68, -R209.reuse ;  /* 0x00000068dae87810 */ /* 0x140fe20007ffe8d1 */
[----:B------:R-:W-:Y:S01]  /*8770*/  @!PT LDS RZ, [RZ] ;  /* 0x00000000fffff984 */ /* 0x000fe20000000800 */
[----:B------:R-:W-:Y:S01]  /*8780*/  @!PT LDS RZ, [RZ] ;  /* 0x00000000fffff984 */ /* 0x000fe20000000800 */
[----:B------:R-:W-:Y:S01]  /*8790*/  @!PT LDS RZ, [RZ] ;  /* 0x00000000fffff984 */ /* 0x000fe20000000800 */
[----:B------:R1:W-:Y:S01]  /*87a0*/  @!P1 LDGSTS.E.BYPASS.LTC128B.128 [R193+0x8000], desc[UR4][R14.64] ;  /* 0x080000000ec19fae */ /* 0x0003e2000b981a04 */
[----:B------:R-:W-:Y:S02]  /*87b0*/  IABS R231, R231 ;  /* 0x000000e700e77213 */ /* 0x000fe40000000000 */
[--C-:B------:R-:W-:Y:S01]  /*87c0*/  IADD3 R230, PT, PT, R218, 0x67, -R209.reuse ;  /* 0x00000067dae67810 */ /* 0x100fe20007ffe8d1 */
[----:B------:R-:W-:Y:S01]  /*87d0*/  @P1 STS.128 [R193+0x8800], RZ ;  /* 0x008800ffc1001388 */ /* 0x000fe20000000c00 */
[----:B------:R-:W-:Y:S02]  /*87e0*/  IADD3 R229, PT, PT, R216, 0x60, -R209 ;  /* 0x00000060d8e57810 */ /* 0x000fe40007ffe8d1 */
[----:B------:R-:W-:Y:S01]  /*87f0*/  IABS R230, R230 ;  /* 0x000000e600e67213 */ /* 0x000fe20000000000 */
[----:B------:R-:W-:Y:S01]  /*8800*/  @!PT LDS RZ, [RZ] ;  /* 0x00000000fffff984 */ /* 0x000fe20000000800 */
[----:B------:R-:W-:Y:S01]  /*8810*/  @!PT LDS RZ, [RZ] ;  /* 0x00000000fffff984 */ /* 0x000fe20000000800 */
[----:B------:R-:W-:Y:S01]  /*8820*/  @!PT LDS RZ, [RZ] ;  /* 0x00000000fffff984 */ /* 0x000fe20000000800 */
[----:B------:R2:W-:Y:S01]  /*8830*/  @!P1 LDGSTS.E.BYPASS.LTC128B.128 [R193+0x8800], desc[UR4][R18.64] ;  /* 0x0880000012c19fae */ /* 0x0005e2000b981a04 */
[----:B------:R-:W-:-:S02]  /*8840*/  IABS R229, R229 ;  /* 0x000000e500e57213 */ /* 0x000fc40000000000 */
[C-C-:B------:R-:W-:Y:S01]  /*8850*/  IADD3 R226, PT, PT, R216.reuse, 0x5f, -R209.reuse ;  /* 0x0000005fd8e27810 */ /* 0x140fe20007ffe8d1 */
[----:B------:R-:W-:Y:S01]  /*8860*/  @P1 STS.128 [R193+0x9000], RZ ;  /* 0x009000ffc1001388 */ /* 0x000fe20000000c00 */
[--C-:B------:R-:W-:Y:S02]  /*8870*/  IADD3 R228, PT, PT, R216, 0x58, -R209.reuse ;  /* 0x00000058d8e47810 */ /* 0x100fe40007ffe8d1 */
[----:B------:R-:W-:Y:S01]  /*8880*/  IABS R226, R226 ;  /* 0x000000e200e27213 */ /* 0x000fe20000000000 */
[----:B------:R-:W-:Y:S01]  /*8890*/  @!PT LDS RZ, [RZ] ;  /* 0x00000000fffff984 */ /* 0x000fe20000000800 */
[----:B------:R-:W-:Y:S01]  /*88a0*/  @!PT LDS RZ, [RZ] ;  /* 0x00000000fffff984 */ /* 0x000fe20000000800 */
[----:B------:R-:W-:Y:S01]  /*88b0*/  @!PT LDS RZ, [RZ] ;  /* 0x00000000fffff984 */ /* 0x000fe20000000800 */
[----:B------:R-:W-:Y:S01]  /*88c0*/  @!P1 LDGSTS.E.BYPASS.LTC128B.128 [R193+0x9000], desc[UR4][R4.64] ;  /* 0x0900000004c19fae */ /* 0x000fe2000b981a04 */
[----:B------:R-:W-:Y:S02]  /*88d0*/  IABS R228, R228 ;  /* 0x000000e400e47213 */ /* 0x000fe40000000000 */
[--C-:B------:R-:W-:Y:S01]  /*88e0*/  IADD3 R227, PT, PT, R218, 0x58, -R209.reuse ;  /* 0x00000058dae37810 */ /* 0x100fe20007ffe8d1 */
[----:B------:R-:W-:Y:S01]  /*88f0*/  @P1 STS.128 [R193+0x9800], RZ ;  /* 0x009800ffc1001388 */ /* 0x000fe20000000c00 */
[----:B------:R-:W-:-:S02]  /*8900*/  IADD3 R225, PT, PT, R216, 0x57, -R209 ;  /* 0x00000057d8e17810 */ /* 0x000fc40007ffe8d1 */
[--C-:B------:R-:W-:Y:S01]  /*8910*/  IADD3 R224, PT, PT, R218, 0x57, -R209.reuse ;  /* 0x00000057dae07810 */ /* 0x100fe20007ffe8d1 */
[----:B------:R-:W-:Y:S01]  /*8920*/  @!PT LDS RZ, [RZ] ;  /* 0x00000000fffff984 */ /* 0x000fe20000000800 */
[----:B------:R-:W-:Y:S01]  /*8930*/  @!PT LDS RZ, [RZ] ;  /* 0x00000000fffff984 */ /* 0x000fe20000000800 */
[----:B------:R-:W-:Y:S01]  /*8940*/  @!PT LDS RZ, [RZ] ;  /* 0x00000000fffff984 */ /* 0x000fe20000000800 */
[----:B------:R3:W-:Y:S01]  /*8950*/  @!P1 LDGSTS.E.BYPASS.LTC128B.128 [R193+0x9800], desc[UR4][R10.64] ;  /* 0x098000000ac19fae */ /* 0x0007e2000b981a04 */
[----:B------:R-:W-:Y:S02]  /*8960*/  IABS R225, R225 ;  /* 0x000000e100e17213 */ /* 0x000fe40000000000 */
[----:B------:R-:W-:Y:S01]  /*8970*/  IABS R224, R224 ;  /* 0x000000e000e07213 */ /* 0x000fe20000000000 */
[----:B------:R-:W-:Y:S01]  /*8980*/  LDSM.16.M88.4 R152, [R173] ;  /* 0x00000000ad98783b */ /* 0x000fe20000000200 */
[--C-:B------:R-:W-:Y:S02]  /*8990*/  IADD3 R223, PT, PT, R216, 0x50, -R209.reuse ;  /* 0x00000050d8df7810 */ /* 0x100fe40007ffe8d1 */
[----:B------:R-:W-:Y:S01]  /*89a0*/  IADD3 R222, PT, PT, R218, 0x50, -R209 ;  /* 0x00000050dade7810 */ /* 0x000fe20007ffe8d1 */
[----:B------:R-:W1:Y:S01]  /*89b0*/  LDSM.16.M88.4 R116, [R172+0x2000] ;  /* 0x00200000ac74783b */ /* 0x000e620000000200 */
[----:B------:R-:W-:-:S02]  /*89c0*/  IABS R223, R223 ;  /* 0x000000df00df7213 */ /* 0x000fc40000000000 */
[----:B------:R-:W-:Y:S01]  /*89d0*/  IABS R222, R222 ;  /* 0x000000de00de7213 */ /* 0x000fe20000000000 */
[----:B------:R-:W-:Y:S01]  /*89e0*/  LDSM.16.M88.4 R148, [R171] ;  /* 0x00000000ab94783b */ /* 0x000fe20000000200 */
[--C-:B------:R-:W-:Y:S02]  /*89f0*/  IADD3 R221, PT, PT, R216, 0x4f, -R209.reuse ;  /* 0x0000004fd8dd7810 */ /* 0x100fe40007ffe8d1 */
[C-C-:B------:R-:W-:Y:S01]  /*8a00*/  IADD3 R220, PT, PT, R218.reuse, 0x4f, -R209.reuse ;  /* 0x0000004fdadc7810 */ /* 0x140fe20007ffe8d1 */
[----:B------:R-:W-:Y:S01]  /*8a10*/  LDSM.16.M88.4 R160, [R167+0x2000] ;  /* 0x00200000a7a0783b */ /* 0x000fe20000000200 */
[----:B------:R-:W-:Y:S02]  /*8a20*/  IABS R221, R221 ;  /* 0x000000dd00dd7213 */ /* 0x000fe40000000000 */
[----:B------:R-:W-:Y:S01]  /*8a30*/  IABS R220, R220 ;  /* 0x000000dc00dc7213 */ /* 0x000fe20000000000 */
[----:B------:R-:W4:Y:S01]  /*8a40*/  LDSM.16.M88.4 R108, [R172+0x2800] ;  /* 0x00280000ac6c783b */ /* 0x000f220000000200 */
[----:B------:R-:W-:-:S02]  /*8a50*/  IADD3 R219, PT, PT, R218, 0x48, -R209 ;  /* 0x00000048dadb7810 */ /* 0x000fc40007ffe8d1 */
[C-C-:B------:R-:W-:Y:S01]  /*8a60*/  IADD3 R215, PT, PT, R218.reuse, 0x47, -R209.reuse ;  /* 0x00000047dad77810 */ /* 0x140fe20007ffe8d1 */
[----:B------:R-:W5:Y:S01]  /*8a70*/  LDSM.16.M88.4 R64, [R172+0x3000] ;  /* 0x00300000ac40783b */ /* 0x000f620000000200 */
[C-C-:B------:R-:W-:Y:S02]  /*8a80*/  IADD3 R38, PT, PT, R218.reuse, 0x8, -R209.reuse ;  /* 0x00000008da267810 */ /* 0x140fe40007ffe8d1 */
[--C-:B------:R-:W-:Y:S01]  /*8a90*/  IADD3 R39, PT, PT, R218, 0x7, -R209.reuse ;  /* 0x00000007da277810 */ /* 0x100fe20007ffe8d1 */
[----:B------:R-:W5:Y:S01]  /*8aa0*/  LDSM.16.M88.4 R56, [R172+0x3800] ;  /* 0x00380000ac38783b */ /* 0x000f620000000200 */
[----:B------:R-:W-:Y:S02]  /*8ab0*/  IABS R215, R215 ;  /* 0x000000d700d77213 */ /* 0x000fe40000000000 */
[----:B------:R-:W-:Y:S01]  /*8ac0*/  IADD3 R217, PT, PT, R216, 0x47, -R209 ;  /* 0x00000047d8d97810 */ /* 0x000fe20007ffe8d1 */
[----:B------:R-:W5:Y:S01]  /*8ad0*/  LDSM.16.M88.4 R48, [R172+0x4000] ;  /* 0x00400000ac30783b */ /* 0x000f620000000200 */
[----:B------:R-:W-:-:S02]  /*8ae0*/  IABS R38, R38 ;  /* 0x0000002600267213 */ /* 0x000fc40000000000 */
[----:B------:R-:W-:Y:S01]  /*8af0*/  IABS R217, R217 ;  /* 0x000000d900d97213 */ /* 0x000fe20000000000 */
[----:B------:R-:W5:Y:S01]  /*8b00*/  LDSM.16.M88.4 R40, [R172+0x4800] ;  /* 0x00480000ac28783b */ /* 0x000f620000000200 */
[----:B------:R-:W-:-:S03]  /*8b10*/  IABS R39, R39 ;  /* 0x0000002700277213 */ /* 0x000fc60000000000 */
[----:B------:R-:W5:Y:S04]  /*8b20*/  LDSM.16.M88.4 R28, [R172+0x5000] ;  /* 0x00500000ac1c783b */ /* 0x000f680000000200 */
[----:B------:R-:W5:Y:S01]  /*8b30*/  LDSM.16.M88.4 R156, [R172+0x5800] ;  /* 0x00580000ac9c783b */ /* 0x000f620000000200 */
[C---:B-1----:R-:W-:Y:S03]  /*8b40*/  HMMA.16816.F32.BF16 R12, R152.reuse, R116, RZ ;  /* 0x00000074980c723c */ /* 0x042fe600000418ff */
[----:B------:R-:W-:Y:S04]  /*8b50*/  LDSM.16.M88.4 R20, [R170] ;  /* 0x00000000aa14783b */ /* 0x000fe80000000200 */
[----:B--2---:R-:W1:Y:S01]  /*8b60*/  LDSM.16.M88.4 R16, [R166+0x2000] ;  /* 0x00200000a610783b */ /* 0x004e620000000200 */
[C---:B------:R-:W-:Y:S03]  /*8b70*/  HMMA.16816.F32.BF16 R116, R152.reuse, R118, RZ ;  /* 0x000000769874723c */ /* 0x040fe600000418ff */
[----:B------:R-:W2:Y:S04]  /*8b80*/  LDSM.16.M88.4 R120, [R167+0x5800] ;  /* 0x00580000a778783b */ /* 0x000ea80000000200 */
[----:B---3--:R-:W-:Y:S01]  /*8b90*/  LDSM.16.M88.4 R8, [R169] ;  /* 0x00000000a908783b */ /* 0x008fe20000000200 */
[----:B----4-:R-:W-:Y:S03]  /*8ba0*/  HMMA.16816.F32.BF16 R112, R152, R108, RZ ;  /* 0x0000006c9870723c */ /* 0x010fe600000418ff */
[----:B------:R-:W3:Y:S04]  /*8bb0*/  LDSM.16.M88.4 R4, [R165+0x2000] ;  /* 0x00200000a504783b */ /* 0x000ee80000000200 */
[----:B------:R-:W4:Y:S01]  /*8bc0*/  LDSM.16.M88.4 R128, [R167+0x4800] ;  /* 0x00480000a780783b */ /* 0x000f220000000200 */
[----:B------:R-:W-:Y:S03]  /*8bd0*/  HMMA.16816.F32.BF16 R12, R148, R160, R12 ;  /* 0x000000a0940c723c */ /* 0x000fe6000004180c */
[----:B------:R-:W4:Y:S01]  /*8be0*/  LDSM.16.M88.4 R136, [R167+0x3800] ;  /* 0x00380000a788783b */ /* 0x000f220000000200 */
[----:B------:R-:W-:-:S02]  /*8bf0*/  IADD3 R161, PT, PT, R216, 0x3f, -R209 ;  /* 0x0000003fd8a17810 */ /* 0x000fc40007ffe8d1 */
[----:B------:R-:W-:Y:S01]  /*8c00*/  IADD3 R160, PT, PT, R216, 0x37, -R209 ;  /* 0x00000037d8a07810 */ /* 0x000fe20007ffe8d1 */
[----:B------:R-:W4:Y:S01]  /*8c10*/  LDSM.16.M88.4 R144, [R167+0x2800] ;  /* 0x00280000a790783b */ /* 0x000f220000000200 */
[----:B------:R-:W-:Y:S01]  /*8c20*/  IABS R161, R161 ;  /* 0x000000a100a17213 */ /* 0x000fe20000000000 */
[----:B-----5:R-:W-:Y:S02]  /*8c30*/  HMMA.16816.F32.BF16 R104, R152, R64, RZ ;  /* 0x000000409868723c */ /* 0x020fe400000418ff */
[----:B------:R-:W5:Y:S01]  /*8c40*/  LDSM.16.M88.4 R132, [R167+0x4000] ;  /* 0x00400000a784783b */ /* 0x000f620000000200 */
[----:B------:R-:W-:-:S03]  /*8c50*/  IABS R160, R160 ;  /* 0x000000a000a07213 */ /* 0x000fc60000000000 */
[----:B------:R-:W-:Y:S02]  /*8c60*/  LDSM.16.M88.4 R140, [R167+0x3000] ;  /* 0x00300000a78c783b */ /* 0x000fe40000000200 */
[C---:B------:R-:W-:Y:S02]  /*8c70*/  HMMA.16816.F32.BF16 R60, R152.reuse, R56, RZ ;  /* 0x00000038983c723c */ /* 0x040fe400000418ff */
[----:B------:R-:W-:Y:S04]  /*8c80*/  LDSM.16.M88.4 R124, [R167+0x5000] ;  /* 0x00500000a77c783b */ /* 0x000fe80000000200 */
[----:B------:R-:W0:Y:S02]  /*8c90*/  LDGDEPBAR ;  /* 0x00000000000079af */ /* 0x000e240000000000 */
        /* <DEDUP_REMOVED lines=10> */
[----:B------:R-:W-:-:S02]  /*8d40*/  IADD3 R156, PT, PT, R218, 0x37, -R209 ;  /* 0x00000037da9c7810 */ /* 0x000fc40007ffe8d1 */
[--C-:B------:R-:W-:Y:S02]  /*8d50*/  IADD3 R157, PT, PT, R218, 0x30, -R209.reuse ;  /* 0x00000030da9d7810 */ /* 0x100fe40007ffe8d1 */
[----:B------:R-:W-:Y:S02]  /*8d60*/  IABS R156, R156 ;  /* 0x0000009c009c7213 */ /* 0x000fe40000000000 */
[----:B------:R-:W-:Y:S01]  /*8d70*/  IABS R157, R157 ;  /* 0x0000009d009d7213 */ /* 0x000fe20000000000 */
[----:B------:R-:W-:Y:S01]  /*8d80*/  HMMA.16816.F32.BF16 R152, R152, R158, RZ ;  /* 0x0000009e9898723c */ /* 0x000fe200000418ff */
[C-C-:B------:R-:W-:Y:S02]  /*8d90*/  IADD3 R158, PT, PT, R216.reuse, 0x38, -R209.reuse ;  /* 0x00000038d89e7810 */ /* 0x140fe40007ffe8d1 */
[----:B------:R-:W-:-:S04]  /*8da0*/  IADD3 R159, PT, PT, R216, 0x30, -R209 ;  /* 0x00000030d89f7810 */ /* 0x000fc80007ffe8d1 */
[----:B------:R-:W-:Y:S01]  /*8db0*/  IABS R159, R159 ;  /* 0x0000009f009f7213 */ /* 0x000fe20000000000 */
[----:B-1----:R-:W-:Y:S08]  /*8dc0*/  HMMA.16816.F32.BF16 R12, R20, R16, R12 ;  /* 0x00000010140c723c */ /* 0x002ff0000004180c */
[----:B------:R-:W-:Y:S01]  /*8dd0*/  HMMA.16816.F32.BF16 R116, R148, R162, R116 ;  /* 0x000000a29474723c */ /* 0x000fe20000041874 */
[----:B------:R-:W-:-:S02]  /*8de0*/  IADD3 R162, PT, PT, R218, 0x40, -R209 ;  /* 0x00000040daa27810 */ /* 0x000fc40007ffe8d1 */
[C-C-:B------:R-:W-:Y:S02]  /*8df0*/  IADD3 R163, PT, PT, R216.reuse, 0x40, -R209.reuse ;  /* 0x00000040d8a37810 */ /* 0x140fe40007ffe8d1 */
[----:B------:R-:W-:Y:S02]  /*8e00*/  IABS R162, R162 ;  /* 0x000000a200a27213 */ /* 0x000fe40000000000 */
[----:B------:R-:W-:Y:S01]  /*8e10*/  IABS R163, R163 ;  /* 0x000000a300a37213 */ /* 0x000fe20000000000 */
[----:B--2---:R-:W-:Y:S01]  /*8e20*/  HMMA.16816.F32.BF16 R152, R148, R122, R152 ;  /* 0x0000007a9498723c */ /* 0x004fe20000041898 */
[--C-:B------:R-:W-:Y:S02]  /*8e30*/  IADD3 R123, PT, PT, R216, 0x80, -R209.reuse ;  /* 0x00000080d87b7810 */ /* 0x100fe40007ffe8d1 */
[----:B------:R-:W-:Y:S02]  /*8e40*/  IADD3 R122, PT, PT, R218, 0x80, -R209 ;  /* 0x00000080da7a7810 */ /* 0x000fe40007ffe8d1 */
[----:B------:R-:W-:-:S02]  /*8e50*/  IABS R123, R123 ;  /* 0x0000007b007b7213 */ /* 0x000fc40000000000 */
[----:B------:R-:W-:Y:S01]  /*8e60*/  IABS R122, R122 ;  /* 0x0000007a007a7213 */ /* 0x000fe20000000000 */
[----:B---3--:R-:W-:Y:S01]  /*8e70*/  HMMA.16816.F32.BF16 R12, R8, R4, R12 ;  /* 0x00000004080c723c */ /* 0x008fe2000004180c */
[--C-:B------:R-:W-:Y:S02]  /*8e80*/  IADD3 R4, PT, PT, R218, 0x78, -R209.reuse ;  /* 0x00000078da047810 */ /* 0x100fe40007ffe8d1 */
[----:B------:R-:W-:Y:S02]  /*8e90*/  IADD3 R5, PT, PT, R216, 0x78, -R209 ;  /* 0x00000078d8057810 */ /* 0x000fe40007ffe8d1 */
[----:B------:R-:W-:Y:S02]  /*8ea0*/  IABS R4, R4 ;  /* 0x0000000400047213 */ /* 0x000fe40000000000 */
[----:B------:R-:W-:Y:S01]  /*8eb0*/  IABS R5, R5 ;  /* 0x0000000500057213 */ /* 0x000fe20000000000 */
[----:B----4-:R-:W-:Y:S01]  /*8ec0*/  HMMA.16816.F32.BF16 R40, R148, R130, R40 ;  /* 0x000000829428723c */ /* 0x010fe20000041828 */
[----:B------:R-:W-:Y:S01]  /*8ed0*/  IMAD.MOV.U32 R131, RZ, RZ, R123 ;  /* 0x000000ffff837224 */ /* 0x000fe200078e007b */
[----:B------:R-:W-:Y:S01]  /*8ee0*/  IADD3 R130, PT, PT, R218, 0x10, -R209 ;  /* 0x00000010da827810 */ /* 0x000fe20007ffe8d1 */
[----:B------:R-:W-:-:S03]  /*8ef0*/  IMAD.MOV.U32 R123, RZ, RZ, R122 ;  /* 0x000000ffff7b7224 */ /* 0x000fc600078e007a */
[----:B------:R-:W-:Y:S02]  /*8f00*/  I2FP.F32.S32 R122, R131 ;  /* 0x00000083007a7245 */ /* 0x000fe40000201400 */
[----:B------:R-:W-:Y:S01]  /*8f10*/  HMMA.16816.F32.BF16 R116, R20, R18, R116 ;  /* 0x000000121474723c */ /* 0x000fe20000041874 */
[----:B------:R-:W1:Y:S01]  /*8f20*/  LDSM.16.M88.4 R16, [R166+0x2800] ;  /* 0x00280000a610783b */ /* 0x000e620000000200 */
[----:B------:R-:W-:Y:S01]  /*8f30*/  I2FP.F32.S32 R123, R123 ;  /* 0x0000007b007b7245 */ /* 0x000fe20000201400 */
[----:B------:R-:W-:Y:S01]  /*8f40*/  FFMA.FTZ R12, -R191, R122, R12 ;  /* 0x0000007abf0c7223 */ /* 0x000fe2000001010c */
[----:B------:R-:W-:-:S04]  /*8f50*/  IABS R130, R130 ;  /* 0x0000008200827213 */ /* 0x000fc80000000000 */
[----:B------:R-:W-:Y:S01]  /*8f60*/  HMMA.16816.F32.BF16 R44, R148, R128, R44 ;  /* 0x00000080942c723c */ /* 0x000fe2000004182c */
[----:B------:R-:W-:Y:S01]  /*8f70*/  VIADD R129, R101, 0xffffff80 ;  /* 0xffffff8065817836 */ /* 0x000fe20000000000 */
[----:B------:R-:W-:-:S04]  /*8f80*/  IADD3 R128, PT, PT, R218, 0x17, -R209 ;  /* 0x00000017da807810 */ /* 0x000fc80007ffe8d1 */
[----:B------:R-:W-:Y:S02]  /*8f90*/  ISETP.GT.AND P5, PT, R214, R129, PT ;  /* 0x00000081d600720c */ /* 0x000fe40003fa4270 */
[C---:B------:R-:W-:Y:S01]  /*8fa0*/  HMMA.16816.F32.BF16 R24, R148.reuse, R120, R24 ;  /* 0x000000789418723c */ /* 0x040fe20000041818 */
[--C-:B------:R-:W-:Y:S02]  /*8fb0*/  IADD3 R120, PT, PT, R218, 0x7f, -R209.reuse ;  /* 0x0000007fda787810 */ /* 0x100fe40007ffe8d1 */
[----:B------:R-:W-:Y:S02]  /*8fc0*/  IADD3 R121, PT, PT, R216, 0x7f, -R209 ;  /* 0x0000007fd8797810 */ /* 0x000fe40007ffe8d1 */
[----:B------:R-:W-:Y:S02]  /*8fd0*/  ISETP.GE.AND P3, PT, R129, R199, PT ;  /* 0x000000c78100720c */ /* 0x000fe40003f66270 */
[----:B------:R-:W-:Y:S01]  /*8fe0*/  IABS R121, R121 ;  /* 0x0000007900797213 */ /* 0x000fe20000000000 */
[----:B------:R-:W-:Y:S01]  /*8ff0*/  HMMA.16816.F32.BF16 R56, R148, R138, R56 ;  /* 0x0000008a9438723c */ /* 0x000fe20000041838 */
[----:B------:R-:W-:Y:S01]  /*9000*/  IABS R120, R120 ;  /* 0x0000007800787213 */ /* 0x000fe20000000000 */
[----:B------:R-:W-:Y:S01]  /*9010*/  FFMA.FTZ R139, -R191, R123, R14 ;  /* 0x0000007bbf8b7223 */ /* 0x000fe2000001010e */
[----:B------:R-:W-:-:S02]  /*9020*/  FSEL R12, R12, -INF , !P5 ;  /* 0xff8000000c0c7808 */ /* 0x000fc40006800000 */
[----:B------:R-:W-:Y:S02]  /*9030*/  ISETP.GE.AND P2, PT, R129, R198, PT ;  /* 0x000000c68100720c */ /* 0x000fe40003f46270 */
[----:B------:R-:W-:Y:S01]  /*9040*/  ISETP.GT.AND P4, PT, R100, R129, PT ;  /* 0x000000816400720c */ /* 0x000fe20003f84270 */
[----:B------:R-:W-:Y:S01]  /*9050*/  HMMA.16816.F32.BF16 R112, R148, R144, R112 ;  /* 0x000000909470723c */ /* 0x000fe20000041870 */
[----:B------:R-:W-:Y:S02]  /*9060*/  FSEL R129, R12, -INF , !P3 ;  /* 0xff8000000c817808 */ /* 0x000fe40005800000 */
[----:B------:R-:W-:Y:S02]  /*9070*/  I2FP.F32.S32 R14, R121 ;  /* 0x00000079000e7245 */ /* 0x000fe40000201400 */
[----:B------:R-:W-:Y:S02]  /*9080*/  I2FP.F32.S32 R12, R120 ;  /* 0x00000078000c7245 */ /* 0x000fe40000201400 */
[----:B------:R-:W2:Y:S01]  /*9090*/  LDSM.16.M88.4 R120, [R165+0x2800] ;  /* 0x00280000a578783b */ /* 0x000ea20000000200 */
[----:B------:R-:W-:Y:S01]  /*90a0*/  HMMA.16816.F32.BF16 R116, R8, R6, R116 ;  /* 0x000000060874723c */ /* 0x000fe20000041874 */
[----:B------:R-:W-:Y:S01]  /*90b0*/  FFMA.FTZ R13, -R191, R14, R13 ;  /* 0x0000000ebf0d7223 */ /* 0x000fe2000001010d */
[----:B------:R-:W-:Y:S01]  /*90c0*/  FSEL R139, R139, -INF , !P4 ;  /* 0xff8000008b8b7808 */ /* 0x000fe20006000000 */
[----:B------:R-:W-:Y:S01]  /*90d0*/  FFMA.FTZ R12, -R191, R12, R15 ;  /* 0x0000000cbf0c7223 */ /* 0x000fe2000001010f */
[----:B------:R-:W-:Y:S01]  /*90e0*/  I2FP.F32.S32 R14, R5 ;  /* 0x00000005000e7245 */ /* 0x000fe20000201400 */
[----:B------:R-:W-:Y:S01]  /*90f0*/  VIADD R15, R101, 0xffffff88 ;  /* 0xffffff88650f7836 */ /* 0x000fe20000000000 */
[----:B------:R-:W-:-:S02]  /*9100*/  FSEL R139, R139, -INF , !P2 ;  /* 0xff8000008b8b7808 */ /* 0x000fc40005000000 */
[----:B-----5:R-:W-:Y:S01]  /*9110*/  HMMA.16816.F32.BF16 R48, R148, R134, R48 ;  /* 0x000000869430723c */ /* 0x020fe20000041830 */
[--C-:B------:R-:W-:Y:S02]  /*9120*/  IADD3 R135, PT, PT, R218, 0x77, -R209.reuse ;  /* 0x00000077da877810 */ /* 0x100fe40007ffe8d1 */
[----:B------:R-:W-:Y:S02]  /*9130*/  ISETP.GT.AND P2, PT, R214, R15, PT ;  /* 0x0000000fd600720c */ /* 0x000fe40003f44270 */
[----:B------:R-:W-:Y:S02]  /*9140*/  IABS R135, R135 ;  /* 0x0000008700877213 */ /* 0x000fe40000000000 */
[--C-:B------:R-:W-:Y:S01]  /*9150*/  IADD3 R134, PT, PT, R218, 0x27, -R209.reuse ;  /* 0x00000027da867810 */ /* 0x100fe20007ffe8d1 */
[----:B-1----:R-:W-:Y:S01]  /*9160*/  HMMA.16816.F32.BF16 R112, R20, R16, R112 ;  /* 0x000000101470723c */ /* 0x002fe20000041870 */
[----:B------:R-:W-:Y:S01]  /*9170*/  VIADD R17, R101, 0xffffff81 ;  /* 0xffffff8165117836 */ /* 0x000fe20000000000 */
[C-C-:B------:R-:W-:Y:S01]  /*9180*/  IADD3 R138, PT, PT, R216.reuse, 0x28, -R209.reuse ;  /* 0x00000028d88a7810 */ /* 0x140fe20007ffe8d1 */
[----:B------:R-:W-:Y:S01]  /*9190*/  FFMA.FTZ R14, -R191, R14, R116 ;  /* 0x0000000ebf0e7223 */ /* 0x000fe20000010174 */
[----:B------:R-:W-:-:S02]  /*91a0*/  IADD3 R144, PT, PT, R216, 0x27, -R209 ;  /* 0x00000027d8907810 */ /* 0x000fc40007ffe8d1 */
[-C--:B------:R-:W-:Y:S02]  /*91b0*/  ISETP.GT.AND P6, PT, R214, R17.reuse, PT ;  /* 0x00000011d600720c */ /* 0x080fe40003fc4270 */
[----:B------:R-:W-:Y:S01]  /*91c0*/  ISETP.GT.AND P4, PT, R100, R17, PT ;  /* 0x000000116400720c */ /* 0x000fe20003f84270 */
[C---:B------:R-:W-:Y:S01]  /*91d0*/  HMMA.16816.F32.BF16 R108, R148.reuse, R146, R108 ;  /* 0x00000092946c723c */ /* 0x040fe2000004186c */
[----:B------:R-:W-:Y:S01]  /*91e0*/  FSEL R131, R13, -INF , !P6 ;  /* 0xff8000000d837808 */ /* 0x000fe20007000000 */
[----:B------:R-:W-:Y:S01]  /*91f0*/  IMAD.MOV.U32 R13, RZ, RZ, R4 ;  /* 0x000000ffff0d7224 */ /* 0x000fe200078e0004 */
[C---:B------:R-:W-:Y:S01]  /*9200*/  ISETP.GE.AND P5, PT, R17.reuse, R199, PT ;  /* 0x000000c71100720c */ /* 0x040fe20003fa6270 */
[----:B------:R-:W1:Y:S01]  /*9210*/  LDSM.16.M88.4 R4, [R166+0x3000] ;  /* 0x00300000a604783b */ /* 0x000e620000000200 */
[----:B------:R-:W-:Y:S02]  /*9220*/  ISETP.GE.AND P3, PT, R17, R198, PT ;  /* 0x000000c61100720c */ /* 0x000fe40003f66270 */
[----:B------:R-:W-:Y:S01]  /*9230*/  I2FP.F32.S32 R13, R13 ;  /* 0x0000000d000d7245 */ /* 0x000fe20000201400 */
[----:B------:R-:W-:Y:S01]  /*9240*/  HMMA.16816.F32.BF16 R104, R148, R140, R104 ;  /* 0x0000008c9468723c */ /* 0x000fe20000041868 */
[----:B------:R-:W-:-:S02]  /*9250*/  FSEL R12, R12, -INF , !P4 ;  /* 0xff8000000c0c7808 */ /* 0x000fc40006000000 */
[----:B------:R-:W-:Y:S01]  /*9260*/  ISETP.GT.AND P4, PT, R100, R15, PT ;  /* 0x0000000f6400720c */ /* 0x000fe20003f84270 */
[----:B------:R-:W-:Y:S01]  /*9270*/  FFMA.FTZ R13, -R191, R13, R118 ;  /* 0x0000000dbf0d7223 */ /* 0x000fe20000010176 */
[----:B------:R-:W-:Y:S02]  /*9280*/  FSEL R131, R131, -INF , !P5 ;  /* 0xff80000083837808 */ /* 0x000fe40006800000 */
[----:B------:R-:W-:Y:S01]  /*9290*/  IADD3 R147, PT, PT, R218, 0x70, -R209 ;  /* 0x00000070da937810 */ /* 0x000fe20007ffe8d1 */
[----:B--2---:R-:W-:Y:S01]  /*92a0*/  HMMA.16816.F32.BF16 R112, R8, R120, R112 ;  /* 0x000000780870723c */ /* 0x004fe20000041870 */
[C---:B------:R-:W-:Y:S02]  /*92b0*/  ISETP.GE.AND P6, PT, R15.reuse, R199, PT ;  /* 0x000000c70f00720c */ /* 0x040fe40003fc6270 */
[----:B------:R-:W-:Y:S01]  /*92c0*/  ISETP.GE.AND P5, PT, R15, R198, PT ;  /* 0x000000c60f00720c */ /* 0x000fe20003fa6270 */
[----:B------:R-:W-:Y:S01]  /*92d0*/  VIADD R15, R101, 0xffffff89 ;  /* 0xffffff89650f7836 */ /* 0x000fe20000000000 */
[----:B------:R-:W-:Y:S01]  /*92e0*/  FSEL R116, R12, -INF , !P3 ;  /* 0xff8000000c747808 */ /* 0x000fe20005800000 */
[----:B------:R-:W-:Y:S01]  /*92f0*/  IMAD.MOV.U32 R12, RZ, RZ, R135 ;  /* 0x000000ffff0c7224 */ /* 0x000fe200078e0087 */
[----:B------:R-:W-:Y:S01]  /*9300*/  FSEL R14, R14, -INF , !P2 ;  /* 0xff8000000e0e7808 */ /* 0x000fe20005000000 */
[----:B------:R-:W-:Y:S01]  /*9310*/  HMMA.16816.F32.BF16 R108, R20, R18, R108 ;  /* 0x00000012146c723c */ /* 0x000fe2000004186c */
[----:B------:R-:W-:-:S02]  /*9320*/  FSEL R13, R13, -INF , !P4 ;  /* 0xff8000000d0d7808 */ /* 0x000fc40006000000 */
[----:B------:R-:W-:Y:S02]  /*9330*/  IABS R16, R147 ;  /* 0x0000009300107213 */ /* 0x000fe40000000000 */
[----:B------:R-:W-:Y:S02]  /*9340*/  FSEL R135, R14, -INF , !P6 ;  /* 0xff8000000e877808 */ /* 0x000fe40007000000 */
[----:B------:R-:W-:Y:S01]  /*9350*/  FSEL R147, R13, -INF , !P5 ;  /* 0xff8000000d937808 */ /* 0x000fe20006800000 */
[----:B------:R-:W-:Y:S01]  /*9360*/  HMMA.16816.F32.BF16 R64, R148, R142, R64 ;  /* 0x0000008e9440723c */ /* 0x000fe20000041840 */
[----:B------:R-:W-:Y:S02]  /*9370*/  ISETP.GT.AND P3, PT, R214, R15, PT ;  /* 0x0000000fd600720c */ /* 0x000fe40003f64270 */
[C---:B------:R-:W-:Y:S02]  /*9380*/  ISETP.GE.AND P2, PT, R15.reuse, R199, PT ;  /* 0x000000c70f00720c */ /* 0x040fe40003f46270 */
[----:B------:R-:W-:-:S02]  /*9390*/  ISETP.GE.AND P6, PT, R15, R198, PT ;  /* 0x000000c60f00720c */ /* 0x000fc40003fc6270 */
[----:B------:R-:W-:Y:S01]  /*93a0*/  I2FP.F32.S32 R14, R237 ;  /* 0x000000ed000e7245 */ /* 0x000fe20000201400 */
[----:B------:R-:W-:Y:S01]  /*93b0*/  HMMA.16816.F32.BF16 R60, R148, R136, R60 ;  /* 0x00000088943c723c */ /* 0x000fe2000004183c */
[----:B------:R-:W-:Y:S02]  /*93c0*/  I2FP.F32.S32 R12, R12 ;  /* 0x0000000c000c7245 */ /* 0x000fe40000201400 */
[----:B------:R-:W-:Y:S01]  /*93d0*/  ISETP.GT.AND P4, PT, R100, R15, PT ;  /* 0x0000000f6400720c */ /* 0x000fe20003f84270 */
[----:B------:R-:W-:Y:S01]  /*93e0*/  VIADD R15, R101, 0xffffff90 ;  /* 0xffffff90650f7836 */ /* 0x000fe20000000000 */
[----:B------:R-:W-:Y:S01]  /*93f0*/  I2FP.F32.S32 R13, R236 ;  /* 0x000000ec000d7245 */ /* 0x000fe20000201400 */
[C---:B------:R-:W-:Y:S01]  /*9400*/  FFMA.FTZ R14, -R191.reuse, R14, R117 ;  /* 0x0000000ebf0e7223 */ /* 0x040fe20000010175 */
[C---:B------:R-:W-:Y:S01]  /*9410*/  FFMA.FTZ R12, -R191.reuse, R12, R119 ;  /* 0x0000000cbf0c7223 */ /* 0x040fe20000010177 */
[----:B------:R-:W-:Y:S01]  /*9420*/  I2FP.F32.S32 R121, R16 ;  /* 0x0000001000797245 */ /* 0x000fe20000201400 */
[----:B-1----:R-:W-:Y:S01]  /*9430*/  HMMA.16816.F32.BF16 R104, R20, R4, R104 ;  /* 0x000000041468723c */ /* 0x002fe20000041868 */
[----:B------:R-:W-:Y:S01]  /*9440*/  FFMA.FTZ R13, -R191, R13, R112 ;  /* 0x0000000dbf0d7223 */ /* 0x000fe20000010170 */
[----:B------:R-:W-:Y:S01]  /*9450*/  ISETP.GT.AND P5, PT, R214, R15, PT ;  /* 0x0000000fd600720c */ /* 0x000fe20003fa4270 */
[----:B------:R-:W-:Y:S01]  /*9460*/  VIADD R5, R101, 0xffffff91 ;  /* 0xffffff9165057836 */ /* 0x000fe20000000000 */
[----:B------:R-:W-:Y:S01]  /*9470*/  FSEL R14, R14, -INF , !P3 ;  /* 0xff8000000e0e7808 */ /* 0x000fe20005800000 */
[----:B------:R-:W-:Y:S01]  /*9480*/  FFMA.FTZ R121, -R191, R121, R114 ;  /* 0x00000079bf797223 */ /* 0x000fe20000010172 */
[----:B------:R-:W-:-:S02]  /*9490*/  FSEL R12, R12, -INF , !P4 ;  /* 0xff8000000c0c7808 */ /* 0x000fc40006000000 */
[----:B------:R-:W-:Y:S01]  /*94a0*/  FSEL R13, R13, -INF , !P5 ;  /* 0xff8000000d0d7808 */ /* 0x000fe20006800000 */
[----:B------:R-:W-:Y:S01]  /*94b0*/  HMMA.16816.F32.BF16 R108, R8, R122, R108 ;  /* 0x0000007a086c723c */ /* 0x000fe2000004186c */
[C---:B------:R-:W-:Y:S02]  /*94c0*/  ISETP.GE.AND P3, PT, R15.reuse, R199, PT ;  /* 0x000000c70f00720c */ /* 0x040fe40003f66270 */
[----:B------:R-:W-:Y:S02]  /*94d0*/  FSEL R117, R14, -INF , !P2 ;  /* 0xff8000000e757808 */ /* 0x000fe40005000000 */
[----:B------:R-:W-:Y:S02]  /*94e0*/  ISETP.GE.AND P2, PT, R15, R198, PT ;  /* 0x000000c60f00720c */ /* 0x000fe40003f46270 */
[----:B------:R-:W-:Y:S01]  /*94f0*/  ISETP.GT.AND P4, PT, R100, R15, PT ;  /* 0x0000000f6400720c */ /* 0x000fe20003f84270 */
[----:B------:R-:W-:Y:S01]  /*9500*/  HMMA.16816.F32.BF16 R64, R20, R6, R64 ;  /* 0x000000061440723c */ /* 0x000fe20000041840 */
[----:B------:R-:W-:Y:S01]  /*9510*/  FSEL R114, R12, -INF , !P6 ;  /* 0xff8000000c727808 */ /* 0x000fe20007000000 */
[----:B------:R-:W-:Y:S01]  /*9520*/  VIADD R7, R101, 0xffffff99 ;  /* 0xffffff9965077836 */ /* 0x000fe20000000000 */
[----:B------:R-:W-:-:S02]  /*9530*/  FSEL R250, R13, -INF , !P3 ;  /* 0xff8000000dfa7808 */ /* 0x000fc40005800000 */
[----:B------:R-:W1:Y:S01]  /*9540*/  LDSM.16.M88.4 R12, [R165+0x3000] ;  /* 0x00300000a50c783b */ /* 0x000e620000000200 */
[----:B------:R-:W-:Y:S02]  /*9550*/  I2FP.F32.S32 R16, R235 ;  /* 0x000000eb00107245 */ /* 0x000fe40000201400 */
[----:B------:R-:W-:Y:S01]  /*9560*/  ISETP.GT.AND P6, PT, R214, R5, PT ;  /* 0x00000005d600720c */ /* 0x000fe20003fc4270 */
[C---:B------:R-:W-:Y:S01]  /*9570*/  HMMA.16816.F32.BF16 R32, R148.reuse, R124, R32 ;  /* 0x0000007c9420723c */ /* 0x040fe20000041820 */
[----:B------:R-:W-:Y:S01]  /*9580*/  ISETP.GE.AND P5, PT, R5, R199, PT ;  /* 0x000000c70500720c */ /* 0x000fe20003fa6270 */
[----:B------:R-:W-:Y:S01]  /*9590*/  FFMA.FTZ R16, -R191, R16, R113 ;  /* 0x00000010bf107223 */ /* 0x000fe20000010171 */
[----:B------:R-:W-:Y:S01]  /*95a0*/  I2FP.F32.S32 R4, R234 ;  /* 0x000000ea00047245 */ /* 0x000fe20000201400 */
[----:B------:R-:W-:Y:S01]  /*95b0*/  VIADD R113, R101, 0xffffff98 ;  /* 0xffffff9865717836 */ /* 0x000fe20000000000 */
[----:B------:R-:W-:Y:S02]  /*95c0*/  FSEL R121, R121, -INF , !P4 ;  /* 0xff80000079797808 */ /* 0x000fe40006000000 */
[----:B------:R-:W-:Y:S01]  /*95d0*/  FSEL R16, R16, -INF , !P6 ;  /* 0xff80000010107808 */ /* 0x000fe20007000000 */
[----:B------:R-:W-:Y:S01]  /*95e0*/  FFMA.FTZ R115, -R191, R4, R115 ;  /* 0x00000004bf737223 */ /* 0x000fe20000010173 */
[----:B------:R-:W-:Y:S01]  /*95f0*/  ISETP.GT.AND P4, PT, R100, R5, PT ;  /* 0x000000056400720c */ /* 0x000fe20003f84270 */
[----:B------:R-:W-:Y:S01]  /*9600*/  HMMA.16816.F32.BF16 R28, R148, R126, R28 ;  /* 0x0000007e941c723c */ /* 0x000fe2000004181c */
[----:B------:R-:W-:-:S02]  /*9610*/  FSEL R248, R16, -INF , !P5 ;  /* 0xff80000010f87808 */ /* 0x000fc40006800000 */
[----:B------:R-:W2:Y:S01]  /*9620*/  LDSM.16.M88.4 R16, [R166+0x3800] ;  /* 0x00380000a610783b */ /* 0x000ea20000000200 */
[----:B------:R-:W-:Y:S02]  /*9630*/  ISETP.GE.AND P3, PT, R5, R198, PT ;  /* 0x000000c60500720c */ /* 0x000fe40003f66270 */
[----:B------:R-:W-:Y:S02]  /*9640*/  I2FP.F32.S32 R4, R233 ;  /* 0x000000e900047245 */ /* 0x000fe40000201400 */
[----:B------:R-:W-:Y:S01]  /*9650*/  IABS R5, R232 ;  /* 0x000000e800057213 */ /* 0x000fe20000000000 */
[----:B------:R-:W-:Y:S01]  /*9660*/  HMMA.16816.F32.BF16 R52, R148, R132, R52 ;  /* 0x000000849434723c */ /* 0x000fe20000041834 */
[----:B------:R-:W-:Y:S01]  /*9670*/  I2FP.F32.S32 R6, R231 ;  /* 0x000000e700067245 */ /* 0x000fe20000201400 */
[----:B------:R-:W-:Y:S01]  /*9680*/  FFMA.FTZ R4, -R191, R4, R108 ;  /* 0x00000004bf047223 */ /* 0x000fe2000001016c */
[----:B------:R-:W-:Y:S02]  /*9690*/  FSEL R123, R115, -INF , !P4 ;  /* 0xff800000737b7808 */ /* 0x000fe40006000000 */
[----:B------:R-:W-:Y:S01]  /*96a0*/  FSEL R121, R121, -INF , !P2 ;  /* 0xff80000079797808 */ /* 0x000fe20005000000 */
[----:B------:R-:W-:Y:S01]  /*96b0*/  FFMA.FTZ R6, -R191, R6, R109 ;  /* 0x00000006bf067223 */ /* 0x000fe2000001016d */
[----:B------:R-:W-:-:S02]  /*96c0*/  I2FP.F32.S32 R5, R5 ;  /* 0x0000000500057245 */ /* 0x000fc40000201400 */
[C---:B------:R-:W-:Y:S02]  /*96d0*/  ISETP.GT.AND P2, PT, R214.reuse, R113, PT ;  /* 0x00000071d600720c */ /* 0x040fe40003f44270 */
[----:B------:R-:W-:Y:S01]  /*96e0*/  FSEL R123, R123, -INF , !P3 ;  /* 0xff8000007b7b7808 */ /* 0x000fe20005800000 */
[----:B------:R-:W-:Y:S01]  /*96f0*/  FFMA.FTZ R5, -R191, R5, R110 ;  /* 0x00000005bf057223 */ /* 0x000fe2000001016e */
[----:B------:R-:W-:Y:S02]  /*9700*/  ISETP.GT.AND P3, PT, R214, R7, PT ;  /* 0x00000007d600720c */ /* 0x000fe40003f64270 */
[----:B------:R-:W-:Y:S01]  /*9710*/  FSEL R4, R4, -INF , !P2 ;  /* 0xff80000004047808 */ /* 0x000fe20005000000 */
[----:B-1----:R-:W-:Y:S01]  /*9720*/  HMMA.16816.F32.BF16 R104, R8, R12, R104 ;  /* 0x0000000c0868723c */ /* 0x002fe20000041868 */
[----:B------:R-:W-:Y:S01]  /*9730*/  ISETP.GE.AND P6, PT, R113, R199, PT ;  /* 0x000000c77100720c */ /* 0x000fe20003fc6270 */
[----:B------:R-:W-:Y:S01]  /*9740*/  VIADD R13, R101, 0xffffffa1 ;  /* 0xffffffa1650d7836 */ /* 0x000fe20000000000 */
[----:B------:R-:W-:-:S02]  /*9750*/  ISETP.GT.AND P4, PT, R100, R113, PT ;  /* 0x000000716400720c */ /* 0x000fc40003f84270 */
[----:B------:R-:W-:Y:S02]  /*9760*/  ISETP.GE.AND P2, PT, R7, R199, PT ;  /* 0x000000c70700720c */ /* 0x000fe40003f46270 */
[----:B------:R-:W-:Y:S01]  /*9770*/  FSEL R6, R6, -INF , !P3 ;  /* 0xff80000006067808 */ /* 0x000fe20005800000 */
[----:B------:R-:W-:Y:S01]  /*9780*/  HMMA.16816.F32.BF16 R64, R8, R14, R64 ;  /* 0x0000000e0840723c */ /* 0x000fe20000041840 */
[----:B------:R-:W-:Y:S02]  /*9790*/  IADD3 R125, PT, PT, R218, 0x60, -R209 ;  /* 0x00000060da7d7810 */ /* 0x000fe40007ffe8d1 */
[----:B------:R-:W-:Y:S02]  /*97a0*/  ISETP.GE.AND P5, PT, R113, R198, PT ;  /* 0x000000c67100720c */ /* 0x000fe40003fa6270 */
[----:B------:R-:W-:Y:S02]  /*97b0*/  FSEL R252, R4, -INF , !P6 ;  /* 0xff80000004fc7808 */ /* 0x000fe40007000000 */
[----:B------:R-:W-:-:S02]  /*97c0*/  FSEL R5, R5, -INF , !P4 ;  /* 0xff80000005057808 */ /* 0x000fc40006000000 */
[----:B------:R-:W-:Y:S01]  /*97d0*/  FSEL R119, R6, -INF , !P2 ;  /* 0xff80000006777808 */ /* 0x000fe20005000000 */
[C---:B--2---:R-:W-:Y:S01]  /*97e0*/  HMMA.16816.F32.BF16 R60, R20.reuse, R16, R60 ;  /* 0x00000010143c723c */ /* 0x044fe2000004183c */
[----:B------:R-:W-:Y:S01]  /*97f0*/  ISETP.GE.AND P6, PT, R7, R198, PT ;  /* 0x000000c60700720c */ /* 0x000fe20003fc6270 */
[----:B------:R-:W-:Y:S01]  /*9800*/  IMAD.MOV.U32 R16, RZ, RZ, R226 ;  /* 0x000000ffff107224 */ /* 0x000fe200078e00e2 */
[----:B------:R-:W-:Y:S02]  /*9810*/  I2FP.F32.S32 R4, R230 ;  /* 0x000000e600047245 */ /* 0x000fe40000201400 */
[----:B------:R-:W-:Y:S01]  /*9820*/  ISETP.GT.AND P4, PT, R100, R7, PT ;  /* 0x000000076400720c */ /* 0x000fe20003f84270 */
[----:B------:R-:W-:Y:S01]  /*9830*/  VIADD R7, R101, 0xffffffa0 ;  /* 0xffffffa065077836 */ /* 0x000fe20000000000 */
[----:B------:R-:W-:Y:S01]  /*9840*/  IABS R12, R125 ;  /* 0x0000007d000c7213 */ /* 0x000fe20000000000 */
[----:B------:R-:W-:Y:S01]  /*9850*/  FFMA.FTZ R4, -R191, R4, R111 ;  /* 0x00000004bf047223 */ /* 0x000fe2000001016f */
[----:B------:R-:W-:Y:S01]  /*9860*/  I2FP.F32.S32 R6, R229 ;  /* 0x000000e500067245 */ /* 0x000fe20000201400 */
[----:B------:R-:W-:Y:S01]  /*9870*/  HMMA.16816.F32.BF16 R56, R20, R18, R56 ;  /* 0x000000121438723c */ /* 0x000fe20000041838 */
[----:B------:R-:W-:-:S02]  /*9880*/  FSEL R125, R5, -INF , !P5 ;  /* 0xff800000057d7808 */ /* 0x000fc40006800000 */
[----:B------:R-:W-:Y:S01]  /*9890*/  I2FP.F32.S32 R5, R12 ;  /* 0x0000000c00057245 */ /* 0x000fe20000201400 */
[C---:B------:R-:W-:Y:S01]  /*98a0*/  FFMA.FTZ R6, -R191.reuse, R6, R104 ;  /* 0x00000006bf067223 */ /* 0x040fe20000010168 */
[----:B------:R-:W-:Y:S02]  /*98b0*/  IADD3 R127, PT, PT, R218, 0x5f, -R209 ;  /* 0x0000005fda7f7810 */ /* 0x000fe40007ffe8d1 */
[----:B------:R-:W-:Y:S01]  /*98c0*/  ISETP.GT.AND P5, PT, R214, R7, PT ;  /* 0x00000007d600720c */ /* 0x000fe20003fa4270 */
[----:B------:R-:W-:Y:S01]  /*98d0*/  FFMA.FTZ R106, -R191, R5, R106 ;  /* 0x00000005bf6a7223 */ /* 0x000fe2000001016a */
[----:B------:R-:W-:Y:S02]  /*98e0*/  FSEL R4, R4, -INF , !P4 ;  /* 0xff80000004047808 */ /* 0x000fe40006000000 */
[----:B------:R-:W-:Y:S02]  /*98f0*/  IABS R5, R127 ;  /* 0x0000007f00057213 */ /* 0x000fe40000000000 */
[----:B------:R-:W-:-:S02]  /*9900*/  FSEL R6, R6, -INF , !P5 ;  /* 0xff80000006067808 */ /* 0x000fc40006800000 */
[C---:B------:R-:W-:Y:S02]  /*9910*/  ISETP.GE.AND P3, PT, R7.reuse, R199, PT ;  /* 0x000000c70700720c */ /* 0x040fe40003f66270 */
[----:B------:R-:W-:Y:S02]  /*9920*/  ISETP.GE.AND P2, PT, R7, R198, PT ;  /* 0x000000c60700720c */ /* 0x000fe40003f46270 */
[----:B------:R-:W-:Y:S02]  /*9930*/  ISETP.GT.AND P4, PT, R100, R7, PT ;  /* 0x000000076400720c */ /* 0x000fe40003f84270 */
[----:B------:R-:W-:Y:S02]  /*9940*/  FSEL R127, R4, -INF , !P6 ;  /* 0xff800000047f7808 */ /* 0x000fe40007000000 */
[----:B------:R-:W-:Y:S02]  /*9950*/  FSEL R226, R6, -INF , !P3 ;  /* 0xff80000006e27808 */ /* 0x000fe40005800000 */
[----:B------:R-:W-:-:S02]  /*9960*/  I2FP.F32.S32 R12, R5 ;  /* 0x00000005000c7245 */ /* 0x000fc40000201400 */
[----:B------:R-:W1:Y:S01]  /*9970*/  LDSM.16.M88.4 R4, [R165+0x3800] ;  /* 0x00380000a504783b */ /* 0x000e620000000200 */
[----:B------:R-:W-:Y:S02]  /*9980*/  I2FP.F32.S32 R16, R16 ;  /* 0x0000001000107245 */ /* 0x000fe40000201400 */
[----:B------:R-:W-:Y:S01]  /*9990*/  ISETP.GT.AND P6, PT, R214, R13, PT ;  /* 0x0000000dd600720c */ /* 0x000fe20003fc4270 */
[----:B------:R-:W-:Y:S01]  /*99a0*/  FFMA.FTZ R107, -R191, R12, R107 ;  /* 0x0000000cbf6b7223 */ /* 0x000fe2000001016b */
[----:B------:R-:W-:Y:S01]  /*99b0*/  ISETP.GE.AND P5, PT, R13, R199, PT ;  /* 0x000000c70d00720c */ /* 0x000fe20003fa6270 */
[----:B------:R-:W-:Y:S01]  /*99c0*/  FFMA.FTZ R16, -R191, R16, R105 ;  /* 0x00000010bf107223 */ /* 0x000fe20000010169 */
[----:B------:R-:W-:Y:S01]  /*99d0*/  FSEL R238, R106, -INF , !P4 ;  /* 0xff8000006aee7808 */ /* 0x000fe20006000000 */
[----:B------:R-:W-:Y:S01]  /*99e0*/  VIADD R105, R101, 0xffffffa8 ;  /* 0xffffffa865697836 */ /* 0x000fe20000000000 */
[----:B------:R-:W-:Y:S02]  /*99f0*/  IABS R17, R227 ;  /* 0x000000e300117213 */ /* 0x000fe40000000000 */
[----:B------:R-:W-:-:S02]  /*9a00*/  FSEL R16, R16, -INF , !P6 ;  /* 0xff80000010107808 */ /* 0x000fc40007000000 */
[----:B------:R-:W-:Y:S02]  /*9a10*/  ISETP.GE.AND P3, PT, R13, R198, PT ;  /* 0x000000c60d00720c */ /* 0x000fe40003f66270 */
[----:B------:R-:W-:Y:S02]  /*9a20*/  FSEL R234, R16, -INF , !P5 ;  /* 0xff80000010ea7808 */ /* 0x000fe40006800000 */
[----:B------:R-:W-:Y:S02]  /*9a30*/  I2FP.F32.S32 R16, R228 ;  /* 0x000000e400107245 */ /* 0x000fe40000201400 */
[----:B------:R-:W-:Y:S02]  /*9a40*/  ISETP.GT.AND P4, PT, R100, R13, PT ;  /* 0x0000000d6400720c */ /* 0x000fe40003f84270 */
[----:B------:R-:W2:Y:S01]  /*9a50*/  LDSM.16.M88.4 R12, [R166+0x4000] ;  /* 0x00400000a60c783b */ /* 0x000ea20000000200 */
[----:B------:R-:W-:Y:S01]  /*9a60*/  FSEL R238, R238, -INF , !P2 ;  /* 0xff800000eeee7808 */ /* 0x000fe20005000000 */
[----:B------:R-:W-:Y:S01]  /*9a70*/  FFMA.FTZ R16, -R191, R16, R64 ;  /* 0x00000010bf107223 */ /* 0x000fe20000010140 */
[----:B------:R-:W-:-:S02]  /*9a80*/  ISETP.GT.AND P2, PT, R214, R105, PT ;  /* 0x00000069d600720c */ /* 0x000fc40003f44270 */
[----:B------:R-:W-:Y:S02]  /*9a90*/  I2FP.F32.S32 R17, R17 ;  /* 0x0000001100117245 */ /* 0x000fe40000201400 */
[----:B------:R-:W-:Y:S02]  /*9aa0*/  ISETP.GE.AND P6, PT, R105, R199, PT ;  /* 0x000000c76900720c */ /* 0x000fe40003fc6270 */
[----:B------:R-:W-:Y:S01]  /*9ab0*/  FSEL R16, R16, -INF , !P2 ;  /* 0xff80000010107808 */ /* 0x000fe20005000000 */
[----:B------:R-:W-:Y:S01]  /*9ac0*/  FFMA.FTZ R66, -R191, R17, R66 ;  /* 0x00000011bf427223 */ /* 0x000fe20000010142 */
[----:B------:R-:W-:Y:S01]  /*9ad0*/  I2FP.F32.S32 R18, R225 ;  /* 0x000000e100127245 */ /* 0x000fe20000201400 */
[----:B------:R-:W-:Y:S01]  /*9ae0*/  VIADD R17, R101, 0xffffffa9 ;  /* 0xffffffa965117836 */ /* 0x000fe20000000000 */
[----:B------:R-:W-:Y:S02]  /*9af0*/  FSEL R244, R107, -INF , !P4 ;  /* 0xff8000006bf47808 */ /* 0x000fe40006000000 */
[----:B------:R-:W-:Y:S01]  /*9b00*/  FSEL R236, R16, -INF , !P6 ;  /* 0xff80000010ec7808 */ /* 0x000fe20007000000 */
[----:B------:R-:W-:Y:S01]  /*9b10*/  FFMA.FTZ R18, -R191, R18, R65 ;  /* 0x00000012bf127223 */ /* 0x000fe20000010141 */
[----:B------:R-:W-:-:S02]  /*9b20*/  ISETP.GT.AND P4, PT, R100, R105, PT ;  /* 0x000000696400720c */ /* 0x000fc40003f84270 */
[----:B------:R-:W-:Y:S01]  /*9b30*/  I2FP.F32.S32 R16, R224 ;  /* 0x000000e000107245 */ /* 0x000fe20000201400 */
[C---:B-1----:R-:W-:Y:S01]  /*9b40*/  HMMA.16816.F32.BF16 R60, R8.reuse, R4, R60 ;  /* 0x00000004083c723c */ /* 0x042fe2000004183c */
[----:B------:R-:W-:Y:S02]  /*9b50*/  FSEL R244, R244, -INF , !P3 ;  /* 0xff800000f4f47808 */ /* 0x000fe40005800000 */
[----:B------:R-:W-:Y:S01]  /*9b60*/  ISETP.GT.AND P3, PT, R214, R17, PT ;  /* 0x00000011d600720c */ /* 0x000fe20003f64270 */
[----:B------:R-:W-:Y:S01]  /*9b70*/  FFMA.FTZ R16, -R191, R16, R67 ;  /* 0x00000010bf107223 */ /* 0x000fe20000010143 */
[----:B------:R-:W-:Y:S02]  /*9b80*/  FSEL R246, R66, -INF , !P4 ;  /* 0xff80000042f67808 */ /* 0x000fe40006000000 */
[C---:B------:R-:W-:Y:S01]  /*9b90*/  ISETP.GE.AND P2, PT, R17.reuse, R199, PT ;  /* 0x000000c71100720c */ /* 0x040fe20003f46270 */
[----:B------:R-:W-:Y:S01]  /*9ba0*/  HMMA.16816.F32.BF16 R56, R8, R6, R56 ;  /* 0x000000060838723c */ /* 0x000fe20000041838 */
[----:B------:R-:W-:-:S02]  /*9bb0*/  ISETP.GE.AND P6, PT, R17, R198, PT ;  /* 0x000000c61100720c */ /* 0x000fc40003fc6270 */
[----:B------:R-:W-:Y:S01]  /*9bc0*/  ISETP.GT.AND P4, PT, R100, R17, PT ;  /* 0x000000116400720c */ /* 0x000fe20003f84270 */
[----:B------:R-:W-:Y:S01]  /*9bd0*/  VIADD R17, R101, 0xffffffb0 ;  /* 0xffffffb065117836 */ /* 0x000fe20000000000 */
[----:B------:R-:W-:Y:S02]  /*9be0*/  ISETP.GE.AND P5, PT, R105, R198, PT ;  /* 0x000000c66900720c */ /* 0x000fe40003fa6270 */
[----:B------:R-:W-:Y:S02]  /*9bf0*/  FSEL R18, R18, -INF , !P3 ;  /* 0xff80000012127808 */ /* 0x000fe40005800000 */
[----:B------:R-:W-:Y:S02]  /*9c00*/  FSEL R246, R246, -INF , !P5 ;  /* 0xff800000f6f67808 */ /* 0x000fe40006800000 */
[----:B------:R-:W-:Y:S01]  /*9c10*/  FSEL R240, R18, -INF , !P2 ;  /* 0xff80000012f07808 */ /* 0x000fe20005000000 */
[----:B--2---:R-:W-:Y:S01]  /*9c20*/  HMMA.16816.F32.BF16 R52, R20, R12, R52 ;  /* 0x0000000c1434723c */ /* 0x004fe20000041834 */
[----:B------:R-:W-:-:S02]  /*9c30*/  FSEL R242, R16, -INF , !P4 ;  /* 0xff80000010f27808 */ /* 0x000fc40006000000 */
[----:B------:R-:W-:Y:S02]  /*9c40*/  ISETP.GT.AND P5, PT, R214, R17, PT ;  /* 0x00000011d600720c */ /* 0x000fe40003fa4270 */
[C---:B------:R-:W-:Y:S02]  /*9c50*/  ISETP.GE.AND P3, PT, R17.reuse, R199, PT ;  /* 0x000000c71100720c */ /* 0x040fe40003f66270 */
[----:B------:R-:W-:Y:S01]  /*9c60*/  ISETP.GE.AND P2, PT, R17, R198, PT ;  /* 0x000000c61100720c */ /* 0x000fe20003f46270 */
[----:B------:R-:W-:Y:S01]  /*9c70*/  HMMA.16816.F32.BF16 R48, R20, R14, R48 ;  /* 0x0000000e1430723c */ /* 0x000fe20000041830 */
[----:B------:R-:W-:Y:S01]  /*9c80*/  ISETP.GT.AND P4, PT, R100, R17, PT ;  /* 0x000000116400720c */ /* 0x000fe20003f84270 */
[----:B------:R-:W-:Y:S01]  /*9c90*/  VIADD R15, R101, 0xffffffc0 ;  /* 0xffffffc0650f7836 */ /* 0x000fe20000000000 */
[----:B------:R-:W1:Y:S01]  /*9ca0*/  LDSM.16.M88.4 R16, [R165+0x4000] ;  /* 0x00400000a510783b */ /* 0x000e620000000200 */
[----:B------:R-:W-:Y:S02]  /*9cb0*/  I2FP.F32.S32 R4, R223 ;  /* 0x000000df00047245 */ /* 0x000fe40000201400 */
[----:B------:R-:W-:-:S02]  /*9cc0*/  I2FP.F32.S32 R5, R222 ;  /* 0x000000de00057245 */ /* 0x000fc40000201400 */
[----:B------:R-:W-:Y:S01]  /*9cd0*/  I2FP.F32.S32 R12, R221 ;  /* 0x000000dd000c7245 */ /* 0x000fe20000201400 */
[C---:B------:R-:W-:Y:S01]  /*9ce0*/  FFMA.FTZ R4, -R191.reuse, R4, R60 ;  /* 0x00000004bf047223 */ /* 0x040fe2000001013c */
[----:B------:R-:W-:Y:S01]  /*9cf0*/  FSEL R242, R242, -INF , !P6 ;  /* 0xff800000f2f27808 */ /* 0x000fe20007000000 */
[----:B------:R-:W-:Y:S01]  /*9d00*/  FFMA.FTZ R62, -R191, R5, R62 ;  /* 0x00000005bf3e7223 */ /* 0x000fe2000001013e */
[----:B------:R-:W-:Y:S02]  /*9d10*/  VIADD R5, R101, 0xffffffb1 ;  /* 0xffffffb165057836 */ /* 0x000fe40000000000 */
[----:B------:R-:W-:Y:S01]  /*9d20*/  FFMA.FTZ R12, -R191, R12, R61 ;  /* 0x0000000cbf0c7223 */ /* 0x000fe2000001013d */
[----:B------:R-:W-:Y:S01]  /*9d30*/  FSEL R4, R4, -INF , !P5 ;  /* 0xff80000004047808 */ /* 0x000fe20006800000 */
[----:B------:R-:W-:Y:S01]  /*9d40*/  VIADD R61, R101, 0xffffffb8 ;  /* 0xffffffb8653d7836 */ /* 0x000fe20000000000 */
[----:B------:R-:W-:Y:S02]  /*9d50*/  IADD3 R142, PT, PT, R218, 0x3f, -R209 ;  /* 0x0000003fda8e7810 */ /* 0x000fe40007ffe8d1 */
[----:B------:R-:W-:-:S02]  /*9d60*/  FSEL R60, R4, -INF , !P3 ;  /* 0xff800000043c7808 */ /* 0x000fc40005800000 */
[----:B------:R-:W-:Y:S02]  /*9d70*/  I2FP.F32.S32 R4, R220 ;  /* 0x000000dc00047245 */ /* 0x000fe40000201400 */
[C-C-:B------:R-:W-:Y:S02]  /*9d80*/  IADD3 R150, PT, PT, R218.reuse, 0x38, -R209.reuse ;  /* 0x00000038da967810 */ /* 0x140fe40007ffe8d1 */
[C---:B------:R-:W-:Y:S01]  /*9d90*/  IADD3 R124, PT, PT, R218.reuse, 0x2f, -R209 ;  /* 0x0000002fda7c7810 */ /* 0x040fe20007ffe8d1 */
[----:B------:R-:W-:Y:S01]  /*9da0*/  FFMA.FTZ R63, -R191, R4, R63 ;  /* 0x00000004bf3f7223 */ /* 0x000fe2000001013f */
[C-C-:B------:R-:W-:Y:S02]  /*9db0*/  IADD3 R132, PT, PT, R218.reuse, 0x28, -R209.reuse ;  /* 0x00000028da847810 */ /* 0x140fe40007ffe8d1 */
[C-C-:B------:R-:W-:Y:S02]  /*9dc0*/  IADD3 R140, PT, PT, R218.reuse, 0x20, -R209.reuse ;  /* 0x00000020da8c7810 */ /* 0x140fe40007ffe8d1 */
[----:B------:R-:W-:-:S02]  /*9dd0*/  IADD3 R146, PT, PT, R218, 0x1f, -R209 ;  /* 0x0000001fda927810 */ /* 0x000fc40007ffe8d1 */
[C-C-:B------:R-:W-:Y:S02]  /*9de0*/  IADD3 R143, PT, PT, R218.reuse, 0x18, -R209.reuse ;  /* 0x00000018da8f7810 */ /* 0x140fe40007ffe8d1 */
[--C-:B------:R-:W-:Y:S02]  /*9df0*/  IADD3 R126, PT, PT, R218, 0xf, -R209.reuse ;  /* 0x0000000fda7e7810 */ /* 0x100fe40007ffe8d1 */
[----:B------:R-:W-:Y:S02]  /*9e00*/  ISETP.GT.AND P6, PT, R214, R5, PT ;  /* 0x00000005d600720c */ /* 0x000fe40003fc4270 */
[----:B------:R-:W-:Y:S02]  /*9e10*/  IADD3 R218, PT, PT, R216, 0x48, -R209 ;  /* 0x00000048d8da7810 */ /* 0x000fe40007ffe8d1 */
[----:B------:R-:W-:Y:S02]  /*9e20*/  FSEL R224, R62, -INF , !P4 ;  /* 0xff8000003ee07808 */ /* 0x000fe40006000000 */
[C---:B------:R-:W-:Y:S01]  /*9e30*/  ISETP.GE.AND P5, PT, R5.reuse, R199, PT ;  /* 0x000000c70500720c */ /* 0x040fe20003fa6270 */
[----:B-1----:R-:W-:Y:S01]  /*9e40*/  HMMA.16816.F32.BF16 R52, R8, R16, R52 ;  /* 0x000000100834723c */ /* 0x002fe20000041834 */
[----:B------:R-:W-:-:S02]  /*9e50*/  ISETP.GE.AND P3, PT, R5, R198, PT ;  /* 0x000000c60500720c */ /* 0x000fc40003f66270 */
[----:B------:R-:W-:Y:S02]  /*9e60*/  ISETP.GT.AND P4, PT, R100, R5, PT ;  /* 0x000000056400720c */ /* 0x000fe40003f84270 */
[----:B------:R-:W-:Y:S01]  /*9e70*/  FSEL R12, R12, -INF , !P6 ;  /* 0xff8000000c0c7808 */ /* 0x000fe20007000000 */
[----:B------:R-:W1:Y:S01]  /*9e80*/  LDSM.16.M88.4 R4, [R166+0x4800] ;  /* 0x00480000a604783b */ /* 0x000e620000000200 */
[----:B------:R-:W-:Y:S01]  /*9e90*/  IABS R218, R218 ;  /* 0x000000da00da7213 */ /* 0x000fe20000000000 */
[----:B------:R-:W-:Y:S01]  /*9ea0*/  HMMA.16816.F32.BF16 R48, R8, R18, R48 ;  /* 0x000000120830723c */ /* 0x000fe20000041830 */
[----:B------:R-:W-:Y:S02]  /*9eb0*/  FSEL R62, R12, -INF , !P5 ;  /* 0xff8000000c3e7808 */ /* 0x000fe40006800000 */
[----:B------:R-:W-:Y:S02]  /*9ec0*/  I2FP.F32.S32 R12, R218 ;  /* 0x000000da000c7245 */ /* 0x000fe40000201400 */
[----:B------:R-:W-:-:S02]  /*9ed0*/  FSEL R224, R224, -INF , !P2 ;  /* 0xff800000e0e07808 */ /* 0x000fc40005000000 */
[----:B------:R-:W-:Y:S01]  /*9ee0*/  ISETP.GT.AND P2, PT, R214, R61, PT ;  /* 0x0000003dd600720c */ /* 0x000fe20003f44270 */
[----:B------:R-:W-:Y:S01]  /*9ef0*/  FFMA.FTZ R12, -R191, R12, R56 ;  /* 0x0000000cbf0c7223 */ /* 0x000fe20000010138 */
[----:B------:R-:W-:Y:S02]  /*9f00*/  IABS R13, R219 ;  /* 0x000000db000d7213 */ /* 0x000fe40000000000 */
[----:B------:R-:W-:Y:S02]  /*9f10*/  ISETP.GE.AND P6, PT, R61, R199, PT ;  /* 0x000000c73d00720c */ /* 0x000fe40003fc6270 */
[----:B------:R-:W-:Y:S02]  /*9f20*/  FSEL R12, R12, -INF , !P2 ;  /* 0xff8000000c0c7808 */ /* 0x000fe40005000000 */
[----:B------:R-:W-:Y:S02]  /*9f30*/  I2FP.F32.S32 R13, R13 ;  /* 0x0000000d000d7245 */ /* 0x000fe40000201400 */
[----:B------:R-:W-:-:S02]  /*9f40*/  FSEL R220, R12, -INF , !P6 ;  /* 0xff8000000cdc7808 */ /* 0x000fc40007000000 */
[----:B------:R-:W-:Y:S01]  /*9f50*/  I2FP.F32.S32 R12, R215 ;  /* 0x000000d7000c7245 */ /* 0x000fe20000201400 */
[----:B------:R-:W-:Y:S01]  /*9f60*/  FFMA.FTZ R58, -R191, R13, R58 ;  /* 0x0000000dbf3a7223 */ /* 0x000fe2000001013a */
[----:B------:R-:W-:Y:S01]  /*9f70*/  FSEL R232, R63, -INF , !P4 ;  /* 0xff8000003fe87808 */ /* 0x000fe20006000000 */
[----:B------:R-:W-:Y:S01]  /*9f80*/  VIADD R13, R101, 0xffffffb9 ;  /* 0xffffffb9650d7836 */ /* 0x000fe20000000000 */
[----:B------:R-:W-:Y:S01]  /*9f90*/  ISETP.GT.AND P4, PT, R100, R61, PT ;  /* 0x0000003d6400720c */ /* 0x000fe20003f84270 */
[----:B------:R-:W-:Y:S01]  /*9fa0*/  FFMA.FTZ R59, -R191, R12, R59 ;  /* 0x0000000cbf3b7223 */ /* 0x000fe2000001013b */
[----:B------:R-:W-:Y:S02]  /*9fb0*/  I2FP.F32.S32 R14, R217 ;  /* 0x000000d9000e7245 */ /* 0x000fe40000201400 */
[----:B------:R-:W-:Y:S02]  /*9fc0*/  I2FP.F32.S32 R12, R163 ;  /* 0x000000a3000c7245 */ /* 0x000fe40000201400 */
[----:B------:R-:W-:Y:S01]  /*9fd0*/  ISETP.GE.AND P5, PT, R61, R198, PT ;  /* 0x000000c63d00720c */ /* 0x000fe20003fa6270 */
[C---:B------:R-:W-:Y:S01]  /*9fe0*/  FFMA.FTZ R14, -R191.reuse, R14, R57 ;  /* 0x0000000ebf0e7223 */ /* 0x040fe20000010139 */
[----:B------:R-:W-:Y:S01]  /*9ff0*/  FSEL R230, R58, -INF , !P4 ;  /* 0xff8000003ae67808 */ /* 0x000fe20006000000 */
[----:B------:R-:W-:Y:S01]  /*a000*/  FFMA.FTZ R12, -R191, R12, R52 ;  /* 0x0000000cbf0c7223 */ /* 0x000fe20000010134 */
[----:B------:R-:W-:-:S02]  /*a010*/  FSEL R232, R232, -INF , !P3 ;  /* 0xff800000e8e87808 */ /* 0x000fc40005800000 */
[----:B------:R-:W-:Y:S02]  /*a020*/  FSEL R230, R230, -INF , !P5 ;  /* 0xff800000e6e67808 */ /* 0x000fe40006800000 */
[C---:B------:R-:W-:Y:S01]  /*a030*/  ISETP.GT.AND P3, PT, R214.reuse, R13, PT ;  /* 0x0000000dd600720c */ /* 0x040fe20003f64270 */
[C---:B-1----:R-:W-:Y:S01]  /*a040*/  HMMA.16816.F32.BF16 R44, R20.reuse, R4, R44 ;  /* 0x00000004142c723c */ /* 0x042fe2000004182c */
[----:B------:R-:W-:Y:S01]  /*a050*/  ISETP.GT.AND P5, PT, R214, R15, PT ;  /* 0x0000000fd600720c */ /* 0x000fe20003fa4270 */
[----:B------:R-:W-:Y:S01]  /*a060*/  VIADD R5, R101, 0xffffffc1 ;  /* 0xffffffc165057836 */ /* 0x000fe20000000000 */
[C---:B------:R-:W-:Y:S02]  /*a070*/  ISETP.GE.AND P2, PT, R13.reuse, R199, PT ;  /* 0x000000c70d00720c */ /* 0x040fe40003f46270 */
[----:B------:R-:W-:Y:S02]  /*a080*/  ISETP.GE.AND P6, PT, R13, R198, PT ;  /* 0x000000c60d00720c */ /* 0x000fe40003fc6270 */
[----:B------:R-:W-:Y:S01]  /*a090*/  ISETP.GT.AND P4, PT, R100, R13, PT ;  /* 0x0000000d6400720c */ /* 0x000fe20003f84270 */
[----:B------:R-:W-:Y:S01]  /*a0a0*/  HMMA.16816.F32.BF16 R40, R20, R6, R40 ;  /* 0x000000061428723c */ /* 0x000fe20000041828 */
[----:B------:R-:W-:Y:S01]  /*a0b0*/  IABS R142, R142 ;  /* 0x0000008e008e7213 */ /* 0x000fe20000000000 */
[----:B------:R-:W-:Y:S01]  /*a0c0*/  VIADD R7, R101, 0xffffffd0 ;  /* 0xffffffd065077836 */ /* 0x000fe20000000000 */
[----:B------:R-:W-:-:S02]  /*a0d0*/  FSEL R14, R14, -INF , !P3 ;  /* 0xff8000000e0e7808 */ /* 0x000fc40005800000 */
[----:B------:R-:W-:Y:S01]  /*a0e0*/  I2FP.F32.S32 R13, R162 ;  /* 0x000000a2000d7245 */ /* 0x000fe20000201400 */
[----:B------:R-:W-:Y:S01]  /*a0f0*/  IMAD.MOV.U32 R16, RZ, RZ, R142 ;  /* 0x000000ffff107224 */ /* 0x000fe200078e008e */
[----:B------:R-:W-:Y:S02]  /*a100*/  FSEL R12, R12, -INF , !P5 ;  /* 0xff8000000c0c7808 */ /* 0x000fe40006800000 */
[----:B------:R-:W-:Y:S01]  /*a110*/  ISETP.GE.AND P3, PT, R15, R199, PT ;  /* 0x000000c70f00720c */ /* 0x000fe20003f66270 */
[----:B------:R-:W-:Y:S01]  /*a120*/  FFMA.FTZ R4, -R191, R13, R54 ;  /* 0x0000000dbf047223 */ /* 0x000fe20000010136 */
[----:B------:R-:W-:Y:S02]  /*a130*/  FSEL R222, R14, -INF , !P2 ;  /* 0xff8000000ede7808 */ /* 0x000fe40005000000 */
[----:B------:R-:W-:Y:S02]  /*a140*/  FSEL R228, R59, -INF , !P4 ;  /* 0xff8000003be47808 */ /* 0x000fe40006000000 */
[----:B------:R-:W-:-:S02]  /*a150*/  ISETP.GE.AND P2, PT, R15, R198, PT ;  /* 0x000000c60f00720c */ /* 0x000fc40003f46270 */
[----:B------:R-:W-:Y:S02]  /*a160*/  ISETP.GT.AND P4, PT, R100, R15, PT ;  /* 0x0000000f6400720c */ /* 0x000fe40003f84270 */
[----:B------:R-:W-:Y:S02]  /*a170*/  FSEL R142, R12, -INF , !P3 ;  /* 0xff8000000c8e7808 */ /* 0x000fe40005800000 */
[----:B------:R-:W1:Y:S01]  /*a180*/  LDSM.16.M88.4 R12, [R165+0x4800] ;  /* 0x00480000a50c783b */ /* 0x000e620000000200 */
[----:B------:R-:W-:Y:S02]  /*a190*/  FSEL R228, R228, -INF , !P6 ;  /* 0xff800000e4e47808 */ /* 0x000fe40007000000 */
[----:B------:R-:W-:Y:S02]  /*a1a0*/  FSEL R4, R4, -INF , !P4 ;  /* 0xff80000004047808 */ /* 0x000fe40006000000 */
[----:B------:R-:W-:Y:S02]  /*a1b0*/  ISETP.GT.AND P6, PT, R214, R5, PT ;  /* 0x00000005d600720c */ /* 0x000fe40003fc4270 */
[----:B------:R-:W-:-:S02]  /*a1c0*/  ISETP.GE.AND P5, PT, R5, R199, PT ;  /* 0x000000c70500720c */ /* 0x000fc40003fa6270 */
[----:B------:R-:W-:Y:S02]  /*a1d0*/  ISETP.GE.AND P3, PT, R5, R198, PT ;  /* 0x000000c60500720c */ /* 0x000fe40003f66270 */
[----:B------:R-:W-:Y:S02]  /*a1e0*/  I2FP.F32.S32 R16, R16 ;  /* 0x0000001000107245 */ /* 0x000fe40000201400 */
[----:B------:R-:W-:Y:S02]  /*a1f0*/  ISETP.GT.AND P4, PT, R100, R5, PT ;  /* 0x000000056400720c */ /* 0x000fe40003f84270 */
[----:B------:R-:W-:Y:S01]  /*a200*/  IABS R5, R158 ;  /* 0x0000009e00057213 */ /* 0x000fe20000000000 */
[----:B------:R-:W-:Y:S01]  /*a210*/  FFMA.FTZ R55, -R191, R16, R55 ;  /* 0x00000010bf377223 */ /* 0x000fe20000010137 */
[----:B------:R-:W-:Y:S01]  /*a220*/  FSEL R158, R4, -INF , !P2 ;  /* 0xff800000049e7808 */ /* 0x000fe20005000000 */
[----:B------:R-:W2:Y:S01]  /*a230*/  LDSM.16.M88.4 R16, [R166+0x5000] ;  /* 0x00500000a610783b */ /* 0x000ea20000000200 */
[----:B------:R-:W-:Y:S01]  /*a240*/  I2FP.F32.S32 R52, R161 ;  /* 0x000000a100347245 */ /* 0x000fe20000201400 */
[----:B------:R-:W-:Y:S01]  /*a250*/  IMAD.MOV.U32 R4, RZ, RZ, R5 ;  /* 0x000000ffff047224 */ /* 0x000fe200078e0005 */
[----:B------:R-:W-:-:S02]  /*a260*/  IABS R150, R150 ;  /* 0x0000009600967213 */ /* 0x000fc40000000000 */
[C---:B------:R-:W-:Y:S01]  /*a270*/  IADD3 R151, PT, PT, R216.reuse, 0x2f, -R209 ;  /* 0x0000002fd8977810 */ /* 0x040fe20007ffe8d1 */
[----:B------:R-:W-:Y:S01]  /*a280*/  FFMA.FTZ R52, -R191, R52, R53 ;  /* 0x00000034bf347223 */ /* 0x000fe20000010135 */
[----:B------:R-:W-:Y:S01]  /*a290*/  I2FP.F32.S32 R4, R4 ;  /* 0x0000000400047245 */ /* 0x000fe20000201400 */
[----:B------:R-:W-:Y:S01]  /*a2a0*/  VIADD R53, R101, 0xffffffc8 ;  /* 0xffffffc865357836 */ /* 0x000fe20000000000 */
[C-C-:B------:R-:W-:Y:S01]  /*a2b0*/  IADD3 R148, PT, PT, R216.reuse, 0x20, -R209.reuse ;  /* 0x00000020d8947810 */ /* 0x140fe20007ffe8d1 */
[----:B------:R-:W-:Y:S01]  /*a2c0*/  IMAD.MOV.U32 R5, RZ, RZ, R150 ;  /* 0x000000ffff057224 */ /* 0x000fe200078e0096 */
[----:B------:R-:W-:Y:S01]  /*a2d0*/  IADD3 R149, PT, PT, R216, 0x1f, -R209 ;  /* 0x0000001fd8957810 */ /* 0x000fe20007ffe8d1 */
[----:B------:R-:W-:Y:S01]  /*a2e0*/  FFMA.FTZ R4, -R191, R4, R48 ;  /* 0x00000004bf047223 */ /* 0x000fe20000010130 */
[----:B------:R-:W-:Y:S02]  /*a2f0*/  ISETP.GT.AND P2, PT, R214, R53, PT ;  /* 0x00000035d600720c */ /* 0x000fe40003f44270 */
[----:B------:R-:W-:-:S02]  /*a300*/  I2FP.F32.S32 R5, R5 ;  /* 0x0000000500057245 */ /* 0x000fc40000201400 */
[----:B------:R-:W-:Y:S01]  /*a310*/  FSEL R6, R4, -INF , !P2 ;  /* 0xff80000004067808 */ /* 0x000fe20005000000 */
[----:B------:R-:W-:Y:S01]  /*a320*/  IMAD.MOV.U32 R4, RZ, RZ, R156 ;  /* 0x000000ffff047224 */ /* 0x000fe200078e009c */
[C-C-:B------:R-:W-:Y:S01]  /*a330*/  IADD3 R145, PT, PT, R216.reuse, 0x18, -R209.reuse ;  /* 0x00000018d8917810 */ /* 0x140fe20007ffe8d1 */
[----:B------:R-:W-:Y:S01]  /*a340*/  FFMA.FTZ R50, -R191, R5, R50 ;  /* 0x00000005bf327223 */ /* 0x000fe20000010132 */
[C-C-:B------:R-:W-:Y:S01]  /*a350*/  IADD3 R141, PT, PT, R216.reuse, 0x17, -R209.reuse ;  /* 0x00000017d88d7810 */ /* 0x140fe20007ffe8d1 */
[----:B-1----:R-:W-:Y:S01]  /*a360*/  HMMA.16816.F32.BF16 R44, R8, R12, R44 ;  /* 0x0000000c082c723c */ /* 0x002fe2000004182c */
[C-C-:B------:R-:W-:Y:S01]  /*a370*/  IADD3 R136, PT, PT, R216.reuse, 0x10, -R209.reuse ;  /* 0x00000010d8887810 */ /* 0x140fe20007ffe8d1 */
[C---:B------:R-:W-:Y:S01]  /*a380*/  VIADD R5, R101.reuse, 0xffffffc9 ;  /* 0xffffffc965057836 */ /* 0x040fe20000000000 */
[C-C-:B------:R-:W-:Y:S01]  /*a390*/  IADD3 R137, PT, PT, R216.reuse, 0xf, -R209.reuse ;  /* 0x0000000fd8897810 */ /* 0x140fe20007ffe8d1 */
[----:B------:R-:W-:Y:S01]  /*a3a0*/  VIADD R13, R101, 0xffffffd1 ;  /* 0xffffffd1650d7836 */ /* 0x000fe20000000000 */
[----:B------:R-:W-:-:S02]  /*a3b0*/  IADD3 R133, PT, PT, R216, 0x8, -R209 ;  /* 0x00000008d8857810 */ /* 0x000fc40007ffe8d1 */
[----:B------:R-:W-:Y:S01]  /*a3c0*/  FSEL R52, R52, -INF , !P6 ;  /* 0xff80000034347808 */ /* 0x000fe20007000000 */
[----:B------:R-:W-:Y:S01]  /*a3d0*/  HMMA.16816.F32.BF16 R40, R8, R14, R40 ;  /* 0x0000000e0828723c */ /* 0x000fe20000041828 */
[----:B------:R-:W-:Y:S02]  /*a3e0*/  I2FP.F32.S32 R4, R4 ;  /* 0x0000000400047245 */ /* 0x000fe40000201400 */
[----:B------:R-:W-:Y:S02]  /*a3f0*/  IADD3 R209, PT, PT, R216, 0x7, -R209 ;  /* 0x00000007d8d17810 */ /* 0x000fe40007ffe8d1 */
[----:B------:R-:W-:Y:S01]  /*a400*/  ISETP.GE.AND P6, PT, R53, R199, PT ;  /* 0x000000c73500720c */ /* 0x000fe20003fc6270 */
[----:B------:R-:W-:Y:S01]  /*a410*/  FFMA.FTZ R51, -R191, R4, R51 ;  /* 0x00000004bf337223 */ /* 0x000fe20000010133 */
[----:B------:R-:W-:Y:S02]  /*a420*/  FSEL R216, R55, -INF , !P4 ;  /* 0xff80000037d87808 */ /* 0x000fe40006000000 */
[----:B------:R-:W-:Y:S01]  /*a430*/  ISETP.GT.AND P4, PT, R100, R53, PT ;  /* 0x000000356400720c */ /* 0x000fe20003f84270 */
[----:B--2---:R-:W-:Y:S01]  /*a440*/  HMMA.16816.F32.BF16 R32, R20, R16, R32 ;  /* 0x000000101420723c */ /* 0x004fe20000041820 */
[----:B------:R-:W-:-:S02]  /*a450*/  FSEL R156, R6, -INF , !P6 ;  /* 0xff800000069c7808 */ /* 0x000fc40007000000 */
[----:B------:R-:W-:Y:S02]  /*a460*/  FSEL R150, R52, -INF , !P5 ;  /* 0xff80000034967808 */ /* 0x000fe40006800000 */
[----:B------:R-:W-:Y:S02]  /*a470*/  I2FP.F32.S32 R6, R160 ;  /* 0x000000a000067245 */ /* 0x000fe40000201400 */
[----:B------:R-:W-:Y:S01]  /*a480*/  I2FP.F32.S32 R4, R159 ;  /* 0x0000009f00047245 */ /* 0x000fe20000201400 */
[----:B------:R-:W-:Y:S01]  /*a490*/  HMMA.16816.F32.BF16 R28, R20, R18, R28 ;  /* 0x00000012141c723c */ /* 0x000fe2000004181c */
[----:B------:R-:W-:Y:S01]  /*a4a0*/  ISETP.GE.AND P5, PT, R53, R198, PT ;  /* 0x000000c63500720c */ /* 0x000fe20003fa6270 */
[C---:B------:R-:W-:Y:S01]  /*a4b0*/  FFMA.FTZ R6, -R191.reuse, R6, R49 ;  /* 0x00000006bf067223 */ /* 0x040fe20000010131 */
[----:B------:R-:W-:Y:S01]  /*a4c0*/  FSEL R218, R50, -INF , !P4 ;  /* 0xff80000032da7808 */ /* 0x000fe20006000000 */
[----:B------:R-:W-:Y:S01]  /*a4d0*/  FFMA.FTZ R4, -R191, R4, R44 ;  /* 0x00000004bf047223 */ /* 0x000fe2000001012c */
[----:B------:R-:W-:-:S02]  /*a4e0*/  FSEL R216, R216, -INF , !P3 ;  /* 0xff800000d8d87808 */ /* 0x000fc40005800000 */
[----:B------:R-:W-:Y:S02]  /*a4f0*/  FSEL R218, R218, -INF , !P5 ;  /* 0xff800000dada7808 */ /* 0x000fe40006800000 */
[C---:B------:R-:W-:Y:S02]  /*a500*/  ISETP.GT.AND P3, PT, R214.reuse, R5, PT ;  /* 0x00000005d600720c */ /* 0x040fe40003f64270 */
[----:B------:R-:W-:Y:S02]  /*a510*/  ISETP.GT.AND P5, PT, R214, R7, PT ;  /* 0x00000007d600720c */ /* 0x000fe40003fa4270 */
[C---:B------:R-:W-:Y:S02]  /*a520*/  ISETP.GE.AND P2, PT, R5.reuse, R199, PT ;  /* 0x000000c70500720c */ /* 0x040fe40003f46270 */
[----:B------:R-:W-:Y:S02]  /*a530*/  ISETP.GE.AND P6, PT, R5, R198, PT ;  /* 0x000000c60500720c */ /* 0x000fe40003fc6270 */
[----:B------:R-:W-:-:S02]  /*a540*/  ISETP.GT.AND P4, PT, R100, R5, PT ;  /* 0x000000056400720c */ /* 0x000fc40003f84270 */
[----:B------:R-:W-:Y:S02]  /*a550*/  IABS R124, R124 ;  /* 0x0000007c007c7213 */ /* 0x000fe40000000000 */
[----:B------:R-:W-:Y:S02]  /*a560*/  FSEL R6, R6, -INF , !P3 ;  /* 0xff80000006067808 */ /* 0x000fe40005800000 */
[----:B------:R-:W-:Y:S01]  /*a570*/  I2FP.F32.S32 R5, R157 ;  /* 0x0000009d00057245 */ /* 0x000fe20000201400 */
[----:B------:R-:W-:Y:S01]  /*a580*/  IMAD.MOV.U32 R16, RZ, RZ, R124 ;  /* 0x000000ffff107224 */ /* 0x000fe200078e007c */
[----:B------:R-:W-:Y:S02]  /*a590*/  FSEL R4, R4, -INF , !P5 ;  /* 0xff80000004047808 */ /* 0x000fe40006800000 */
[----:B------:R-:W-:Y:S01]  /*a5a0*/  ISETP.GE.AND P3, PT, R7, R199, PT ;  /* 0x000000c70700720c */ /* 0x000fe20003f66270 */
[----:B------:R-:W-:Y:S01]  /*a5b0*/  FFMA.FTZ R12, -R191, R5, R46 ;  /* 0x00000005bf0c7223 */ /* 0x000fe2000001012e */
[----:B------:R-:W-:-:S02]  /*a5c0*/  FSEL R160, R6, -INF , !P2 ;  /* 0xff80000006a07808 */ /* 0x000fc40005000000 */
[----:B------:R-:W-:Y:S02]  /*a5d0*/  FSEL R162, R51, -INF , !P4 ;  /* 0xff80000033a27808 */ /* 0x000fe40006000000 */
[----:B------:R-:W-:Y:S02]  /*a5e0*/  IABS R151, R151 ;  /* 0x0000009700977213 */ /* 0x000fe40000000000 */
[----:B------:R-:W-:Y:S02]  /*a5f0*/  ISETP.GE.AND P2, PT, R7, R198, PT ;  /* 0x000000c60700720c */ /* 0x000fe40003f46270 */
[----:B------:R-:W-:Y:S02]  /*a600*/  ISETP.GT.AND P4, PT, R100, R7, PT ;  /* 0x000000076400720c */ /* 0x000fe40003f84270 */
[----:B------:R-:W-:Y:S02]  /*a610*/  FSEL R124, R4, -INF , !P3 ;  /* 0xff800000047c7808 */ /* 0x000fe40005800000 */
[----:B------:R-:W1:Y:S01]  /*a620*/  LDSM.16.M88.4 R4, [R165+0x5000] ;  /* 0x00500000a504783b */ /* 0x000e620000000200 */
[----:B------:R-:W-:-:S02]  /*a630*/  I2FP.F32.S32 R44, R151 ;  /* 0x00000097002c7245 */ /* 0x000fc40000201400 */
[----:B------:R-:W-:Y:S02]  /*a640*/  FSEL R162, R162, -INF , !P6 ;  /* 0xff800000a2a27808 */ /* 0x000fe40007000000 */
[----:B------:R-:W-:Y:S01]  /*a650*/  ISETP.GT.AND P6, PT, R214, R13, PT ;  /* 0x0000000dd600720c */ /* 0x000fe20003fc4270 */
[----:B------:R-:W-:Y:S01]  /*a660*/  FFMA.FTZ R44, -R191, R44, R45 ;  /* 0x0000002cbf2c7223 */ /* 0x000fe2000001012d */
[----:B------:R-:W-:Y:S01]  /*a670*/  IABS R132, R132 ;  /* 0x0000008400847213 */ /* 0x000fe20000000000 */
[----:B------:R-:W-:Y:S01]  /*a680*/  VIADD R45, R101, 0xffffffd8 ;  /* 0xffffffd8652d7836 */ /* 0x000fe20000000000 */
[----:B------:R-:W-:Y:S02]  /*a690*/  FSEL R12, R12, -INF , !P4 ;  /* 0xff8000000c0c7808 */ /* 0x000fe40006000000 */
[C---:B------:R-:W-:Y:S01]  /*a6a0*/  ISETP.GE.AND P5, PT, R13.reuse, R199, PT ;  /* 0x000000c70d00720c */ /* 0x040fe20003fa6270 */
[----:B------:R-:W-:Y:S01]  /*a6b0*/  IMAD.MOV.U32 R17, RZ, RZ, R132 ;  /* 0x000000ffff117224 */ /* 0x000fe200078e0084 */
[----:B------:R-:W-:-:S02]  /*a6c0*/  ISETP.GE.AND P3, PT, R13, R198, PT ;  /* 0x000000c60d00720c */ /* 0x000fc40003f66270 */
[----:B------:R-:W-:Y:S02]  /*a6d0*/  I2FP.F32.S32 R16, R16 ;  /* 0x0000001000107245 */ /* 0x000fe40000201400 */
[----:B------:R-:W-:Y:S02]  /*a6e0*/  ISETP.GT.AND P4, PT, R100, R13, PT ;  /* 0x0000000d6400720c */ /* 0x000fe40003f84270 */
[----:B------:R-:W-:Y:S01]  /*a6f0*/  FSEL R44, R44, -INF , !P6 ;  /* 0xff8000002c2c7808 */ /* 0x000fe20007000000 */
[----:B------:R-:W-:Y:S01]  /*a700*/  FFMA.FTZ R16, -R191, R16, R47 ;  /* 0x00000010bf107223 */ /* 0x000fe2000001012f */
[----:B------:R-:W-:Y:S02]  /*a710*/  IABS R13, R138 ;  /* 0x0000008a000d7213 */ /* 0x000fe40000000000 */
[----:B------:R-:W-:Y:S02]  /*a720*/  FSEL R132, R44, -INF , !P5 ;  /* 0xff8000002c847808 */ /* 0x000fe40006800000 */
[----:B------:R-:W-:-:S02]  /*a730*/  I2FP.F32.S32 R44, R13 ;  /* 0x0000000d002c7245 */ /* 0x000fc40000201400 */
[----:B------:R-:W-:Y:S02]  /*a740*/  FSEL R138, R12, -INF , !P2 ;  /* 0xff8000000c8a7808 */ /* 0x000fe40005000000 */
[----:B------:R-:W-:Y:S01]  /*a750*/  FSEL R16, R16, -INF , !P4 ;  /* 0xff80000010107808 */ /* 0x000fe20006000000 */
[----:B------:R-:W-:Y:S01]  /*a760*/  FFMA.FTZ R40, -R191, R44, R40 ;  /* 0x0000002cbf287223 */ /* 0x000fe20000010128 */
[----:B------:R-:W-:Y:S01]  /*a770*/  ISETP.GT.AND P2, PT, R214, R45, PT ;  /* 0x0000002dd600720c */ /* 0x000fe20003f44270 */
[----:B------:R-:W2:Y:S01]  /*a780*/  LDSM.16.M88.4 R12, [R166+0x5800] ;  /* 0x00580000a60c783b */ /* 0x000ea20000000200 */
[----:B------:R-:W-:Y:S02]  /*a790*/  IABS R18, R144 ;  /* 0x0000009000127213 */ /* 0x000fe40000000000 */
[----:B------:R-:W-:Y:S02]  /*a7a0*/  FSEL R144, R16, -INF , !P3 ;  /* 0xff80000010907808 */ /* 0x000fe40005800000 */
[----:B------:R-:W-:Y:S01]  /*a7b0*/  FSEL R16, R40, -INF , !P2 ;  /* 0xff80000028107808 */ /* 0x000fe20005000000 */
[----:B------:R-:W-:Y:S01]  /*a7c0*/  IMAD.MOV.U32 R40, RZ, RZ, R18 ;  /* 0x000000ffff287224 */ /* 0x000fe200078e0012 */
[----:B------:R-:W-:Y:S01]  /*a7d0*/  I2FP.F32.S32 R17, R17 ;  /* 0x0000001100117245 */ /* 0x000fe20000201400 */
[----:B-1----:R-:W-:Y:S01]  /*a7e0*/  HMMA.16816.F32.BF16 R32, R8, R4, R32 ;  /* 0x000000040820723c */ /* 0x002fe20000041820 */
[----:B------:R-:W-:-:S02]  /*a7f0*/  IABS R134, R134 ;  /* 0x0000008600867213 */ /* 0x000fc40000000000 */
[----:B------:R-:W-:Y:S01]  /*a800*/  ISETP.GE.AND P6, PT, R45, R199, PT ;  /* 0x000000c72d00720c */ /* 0x000fe20003fc6270 */
[----:B------:R-:W-:Y:S01]  /*a810*/  FFMA.FTZ R42, -R191, R17, R42 ;  /* 0x00000011bf2a7223 */ /* 0x000fe2000001012a */
[----:B------:R-:W-:Y:S01]  /*a820*/  I2FP.F32.S32 R40, R40 ;  /* 0x0000002800287245 */ /* 0x000fe20000201400 */
[----:B------:R-:W-:Y:S01]  /*a830*/  VIADD R17, R101, 0xffffffd9 ;  /* 0xffffffd965117836 */ /* 0x000fe20000000000 */
[----:B------:R-:W-:Y:S01]  /*a840*/  ISETP.GT.AND P4, PT, R100, R45, PT ;  /* 0x0000002d6400720c */ /* 0x000fe20003f84270 */
[----:B------:R-:W-:Y:S01]  /*a850*/  IMAD.MOV.U32 R18, RZ, RZ, R134 ;  /* 0x000000ffff127224 */ /* 0x000fe200078e0086 */
[----:B------:R-:W-:Y:S01]  /*a860*/  FSEL R134, R16, -INF , !P6 ;  /* 0xff80000010867808 */ /* 0x000fe20007000000 */
[----:B------:R-:W-:Y:S01]  /*a870*/  FFMA.FTZ R40, -R191, R40, R41 ;  /* 0x00000028bf287223 */ /* 0x000fe20000010129 */
[----:B------:R-:W-:Y:S01]  /*a880*/  ISETP.GE.AND P5, PT, R45, R198, PT ;  /* 0x000000c62d00720c */ /* 0x000fe20003fa6270 */
[----:B------:R-:W-:Y:S01]  /*a890*/  HMMA.16816.F32.BF16 R28, R8, R6, R28 ;  /* 0x00000006081c723c */ /* 0x000fe2000004181c */
[----:B------:R-:W-:Y:S01]  /*a8a0*/  FSEL R16, R42, -INF , !P4 ;  /* 0xff8000002a107808 */ /* 0x000fe20006000000 */
[C---:B------:R-:W-:Y:S01]  /*a8b0*/  VIADD R41, R101.reuse, 0xffffffe0 ;  /* 0xffffffe065297836 */ /* 0x040fe20000000000 */
[----:B------:R-:W-:Y:S01]  /*a8c0*/  ISETP.GT.AND P3, PT, R214, R17, PT ;  /* 0x00000011d600720c */ /* 0x000fe20003f64270 */
[----:B------:R-:W-:Y:S01]  /*a8d0*/  VIADD R7, R101, 0xffffffe8 ;  /* 0xffffffe865077836 */ /* 0x000fe20000000000 */
[----:B------:R-:W-:-:S02]  /*a8e0*/  IABS R5, R148 ;  /* 0x0000009400057213 */ /* 0x000fc40000000000 */
[----:B------:R-:W-:Y:S02]  /*a8f0*/  IABS R140, R140 ;  /* 0x0000008c008c7213 */ /* 0x000fe40000000000 */
[----:B------:R-:W-:Y:S02]  /*a900*/  FSEL R148, R16, -INF , !P5 ;  /* 0xff80000010947808 */ /* 0x000fe40006800000 */
[----:B------:R-:W-:Y:S02]  /*a910*/  I2FP.F32.S32 R18, R18 ;  /* 0x0000001200127245 */ /* 0x000fe40000201400 */
[----:B------:R-:W-:Y:S01]  /*a920*/  FSEL R16, R40, -INF , !P3 ;  /* 0xff80000028107808 */ /* 0x000fe20005800000 */
[----:B------:R-:W-:Y:S01]  /*a930*/  IMAD.MOV.U32 R40, RZ, RZ, R5 ;  /* 0x000000ffff287224 */ /* 0x000fe200078e0005 */
[C---:B------:R-:W-:Y:S01]  /*a940*/  ISETP.GE.AND P2, PT, R17.reuse, R199, PT ;  /* 0x000000c71100720c */ /* 0x040fe20003f46270 */
[----:B------:R-:W-:Y:S01]  /*a950*/  IMAD.MOV.U32 R5, RZ, RZ, R140 ;  /* 0x000000ffff057224 */ /* 0x000fe200078e008c */
[----:B------:R-:W-:Y:S01]  /*a960*/  ISETP.GE.AND P6, PT, R17, R198, PT ;  /* 0x000000c61100720c */ /* 0x000fe20003fc6270 */
[----:B------:R-:W-:Y:S01]  /*a970*/  FFMA.FTZ R4, -R191, R18, R43 ;  /* 0x00000012bf047223 */ /* 0x000fe2000001012b */
[----:B------:R-:W-:Y:S01]  /*a980*/  ISETP.GT.AND P4, PT, R100, R17, PT ;  /* 0x000000116400720c */ /* 0x000fe20003f84270 */
[----:B--2---:R-:W-:Y:S01]  /*a990*/  HMMA.16816.F32.BF16 R24, R20, R12, R24 ;  /* 0x0000000c1418723c */ /* 0x004fe20000041818 */
[----:B------:R-:W-:-:S02]  /*a9a0*/  FSEL R140, R16, -INF , !P2 ;  /* 0xff800000108c7808 */ /* 0x000fc40005000000 */
[----:B------:R-:W1:Y:S01]  /*a9b0*/  LDSM.16.M88.4 R16, [R165+0x5800] ;  /* 0x00580000a510783b */ /* 0x000e620000000200 */
[----:B------:R-:W-:Y:S01]  /*a9c0*/  I2FP.F32.S32 R5, R5 ;  /* 0x0000000500057245 */ /* 0x000fe20000201400 */
[----:B------:R-:W-:-:S04]  /*a9d0*/  DEPBAR.LE SB0, 0x0 ;  /* 0x000080000000791a */ /* 0x000fc80000000000 */
[----:B------:R-:W-:Y:S01]  /*a9e0*/  FSEL R4, R4, -INF , !P4 ;  /* 0xff80000004047808 */ /* 0x000fe20006000000 */
[----:B------:R-:W-:Y:S01]  /*a9f0*/  FFMA.FTZ R34, -R191, R5, R34 ;  /* 0x00000005bf227223 */ /* 0x000fe20000010122 */
[----:B------:R-:W-:Y:S01]  /*aa00*/  IABS R12, R146 ;  /* 0x00000092000c7213 */ /* 0x000fe20000000000 */
[----:B------:R-:W-:Y:S01]  /*aa10*/  VIADD R5, R101, 0xffffffe1 ;  /* 0xffffffe165057836 */ /* 0x000fe20000000000 */
[----:B------:R-:W-:Y:S01]  /*aa20*/  IABS R149, R149 ;  /* 0x0000009500957213 */ /* 0x000fe20000000000 */
[----:B------:R-:W-:Y:S01]  /*aa30*/  HMMA.16816.F32.BF16 R152, R20, R14, R152 ;  /* 0x0000000e1498723c */ /* 0x000fe20000041898 */
[----:B------:R-:W-:Y:S02]  /*aa40*/  IABS R145, R145 ;  /* 0x0000009100917213 */ /* 0x000fe40000000000 */
[----:B------:R-:W-:Y:S02]  /*aa50*/  I2FP.F32.S32 R40, R40 ;  /* 0x0000002800287245 */ /* 0x000fe40000201400 */
[----:B------:R-:W-:-:S02]  /*aa60*/  ISETP.GT.AND P4, PT, R100, R41, PT ;  /* 0x000000296400720c */ /* 0x000fc40003f84270 */
[----:B------:R-:W-:Y:S01]  /*aa70*/  FSEL R146, R4, -INF , !P6 ;  /* 0xff80000004927808 */ /* 0x000fe20007000000 */
[----:B------:R-:W-:Y:S01]  /*aa80*/  IMAD.MOV.U32 R4, RZ, RZ, R12 ;  /* 0x000000ffff047224 */ /* 0x000fe200078e000c */
[----:B------:R-:W-:Y:S01]  /*aa90*/  I2FP.F32.S32 R12, R149 ;  /* 0x00000095000c7245 */ /* 0x000fe20000201400 */
[----:B------:R-:W-:Y:S01]  /*aaa0*/  FFMA.FTZ R32, -R191, R40, R32 ;  /* 0x00000028bf207223 */ /* 0x000fe20000010120 */
[----:B------:R-:W-:Y:S02]  /*aab0*/  I2FP.F32.S32 R6, R145 ;  /* 0x0000009100067245 */ /* 0x000fe40000201400 */
[----:B------:R-:W-:Y:S01]  /*aac0*/  ISETP.GE.AND P2, PT, R41, R198, PT ;  /* 0x000000c62900720c */ /* 0x000fe20003f46270 */
[C---:B------:R-:W-:Y:S01]  /*aad0*/  FFMA.FTZ R12, -R191.reuse, R12, R33 ;  /* 0x0000000cbf0c7223 */ /* 0x040fe20000010121 */
[----:B------:R-:W-:Y:S01]  /*aae0*/  FSEL R120, R34, -INF , !P4 ;  /* 0xff80000022787808 */ /* 0x000fe20006000000 */
[----:B------:R-:W-:Y:S01]  /*aaf0*/  FFMA.FTZ R6, -R191, R6, R28 ;  /* 0x00000006bf067223 */ /* 0x000fe2000001011c */
[----:B------:R-:W-:-:S02]  /*ab00*/  ISETP.GT.AND P5, PT, R214, R41, PT ;  /* 0x00000029d600720c */ /* 0x000fc40003fa4270 */
[----:B------:R-:W-:Y:S02]  /*ab10*/  I2FP.F32.S32 R4, R4 ;  /* 0x0000000400047245 */ /* 0x000fe40000201400 */
[----:B------:R-:W-:Y:S02]  /*ab20*/  ISETP.GT.AND P6, PT, R214, R5, PT ;  /* 0x00000005d600720c */ /* 0x000fe40003fc4270 */
[----:B------:R-:W-:Y:S01]  /*ab30*/  FSEL R120, R120, -INF , !P2 ;  /* 0xff80000078787808 */ /* 0x000fe20005000000 */
[----:B------:R-:W-:Y:S01]  /*ab40*/  FFMA.FTZ R4, -R191, R4, R35 ;  /* 0x00000004bf047223 */ /* 0x000fe20000010123 */
[----:B------:R-:W-:Y:S02]  /*ab50*/  ISETP.GT.AND P2, PT, R214, R7, PT ;  /* 0x00000007d600720c */ /* 0x000fe40003f44270 */
[----:B------:R-:W-:Y:S02]  /*ab60*/  ISETP.GE.AND P3, PT, R41, R199, PT ;  /* 0x000000c72900720c */ /* 0x000fe40003f66270 */
[----:B------:R-:W-:Y:S01]  /*ab70*/  FSEL R32, R32, -INF , !P5 ;  /* 0xff80000020207808 */ /* 0x000fe20006800000 */
[----:B-1----:R-:W-:Y:S01]  /*ab80*/  HMMA.16816.F32.BF16 R24, R8, R16, R24 ;  /* 0x000000100818723c */ /* 0x002fe20000041818 */
[----:B------:R-:W-:-:S02]  /*ab90*/  IABS R143, R143 ;  /* 0x0000008f008f7213 */ /* 0x000fc40000000000 */
[----:B------:R-:W-:Y:S02]  /*aba0*/  FSEL R12, R12, -INF , !P6 ;  /* 0xff8000000c0c7808 */ /* 0x000fe40007000000 */
[----:B------:R-:W-:Y:S02]  /*abb0*/  ISETP.GE.AND P5, PT, R5, R199, PT ;  /* 0x000000c70500720c */ /* 0x000fe40003fa6270 */
[----:B------:R-:W-:Y:S01]  /*abc0*/  ISETP.GT.AND P4, PT, R100, R5, PT ;  /* 0x000000056400720c */ /* 0x000fe20003f84270 */
[----:B------:R-:W-:Y:S01]  /*abd0*/  HMMA.16816.F32.BF16 R152, R8, R18, R152 ;  /* 0x000000120898723c */ /* 0x000fe20000041898 */
[----:B------:R-:W-:Y:S02]  /*abe0*/  ISETP.GE.AND P6, PT, R7, R199, PT ;  /* 0x000000c70700720c */ /* 0x000fe40003fc6270 */
[----:B------:R-:W-:Y:S02]  /*abf0*/  FSEL R6, R6, -INF , !P2 ;  /* 0xff80000006067808 */ /* 0x000fe40005000000 */
[----:B------:R-:W-:-:S02]  /*ac00*/  FSEL R112, R32, -INF , !P3 ;  /* 0xff80000020707808 */ /* 0x000fc40005800000 */
[----:B------:R-:W-:Y:S01]  /*ac10*/  IABS R141, R141 ;  /* 0x0000008d008d7213 */ /* 0x000fe20000000000 */
[----:B------:R-:W-:Y:S01]  /*ac20*/  BAR.SYNC.DEFER_BLOCKING 0x0 ;  /* 0x0000000000007b1d */ /* 0x000fe20000010000 */
[----:B------:R-:W-:Y:S02]  /*ac30*/  ISETP.GE.AND P3, PT, R5, R198, PT ;  /* 0x000000c60500720c */ /* 0x000fe40003f66270 */
[----:B------:R-:W-:Y:S02]  /*ac40*/  I2FP.F32.S32 R5, R143 ;  /* 0x0000008f00057245 */ /* 0x000fe40000201400 */
[----:B------:R-:W-:Y:S02]  /*ac50*/  FSEL R118, R12, -INF , !P5 ;  /* 0xff8000000c767808 */ /* 0x000fe40006800000 */
[----:B------:R-:W-:Y:S01]  /*ac60*/  FSEL R4, R4, -INF , !P4 ;  /* 0xff80000004047808 */ /* 0x000fe20006000000 */
[----:B------:R-:W-:Y:S01]  /*ac70*/  FFMA.FTZ R5, -R191, R5, R30 ;  /* 0x00000005bf057223 */ /* 0x000fe2000001011e */
[----:B------:R-:W-:-:S02]  /*ac80*/  FSEL R122, R6, -INF , !P6 ;  /* 0xff800000067a7808 */ /* 0x000fc40007000000 */
[----:B------:R-:W-:Y:S02]  /*ac90*/  ISETP.GE.AND P5, PT, R7, R198, PT ;  /* 0x000000c60700720c */ /* 0x000fe40003fa6270 */
[----:B------:R-:W-:Y:S01]  /*aca0*/  ISETP.GT.AND P4, PT, R100, R7, PT ;  /* 0x000000076400720c */ /* 0x000fe20003f84270 */
[----:B------:R-:W-:Y:S01]  /*acb0*/  VIADD R7, R101, 0xffffffe9 ;  /* 0xffffffe965077836 */ /* 0x000fe20000000000 */
[----:B------:R-:W-:Y:S02]  /*acc0*/  I2FP.F32.S32 R6, R141 ;  /* 0x0000008d00067245 */ /* 0x000fe40000201400 */
[----:B------:R-:W-:Y:S02]  /*acd0*/  IABS R12, R128 ;  /* 0x00000080000c7213 */ /* 0x000fe40000000000 */
[----:B------:R-:W-:Y:S01]  /*ace0*/  FSEL R128, R4, -INF , !P3 ;  /* 0xff80000004807808 */ /* 0x000fe20005800000 */
[----:B------:R-:W-:Y:S01]  /*acf0*/  FFMA.FTZ R6, -R191, R6, R29 ;  /* 0x00000006bf067223 */ /* 0x000fe2000001011d */
[----:B------:R-:W-:-:S02]  /*ad00*/  I2FP.F32.S32 R4, R12 ;  /* 0x0000000c00047245 */ /* 0x000fc40000201400 */
[----:B------:R-:W-:Y:S02]  /*ad10*/  ISETP.GT.AND P3, PT, R214, R7, PT ;  /* 0x00000007d600720c */ /* 0x000fe40003f64270 */
[----:B------:R-:W-:Y:S01]  /*ad20*/  FSEL R5, R5, -INF , !P4 ;  /* 0xff80000005057808 */ /* 0x000fe20006000000 */
[----:B------:R-:W-:Y:S01]  /*ad30*/  FFMA.FTZ R4, -R191, R4, R31 ;  /* 0x00000004bf047223 */ /* 0x000fe2000001011f */
[----:B------:R-:W-:Y:S02]  /*ad40*/  ISETP.GE.AND P2, PT, R7, R199, PT ;  /* 0x000000c70700720c */ /* 0x000fe40003f46270 */
[----:B------:R-:W-:Y:S02]  /*ad50*/  FSEL R6, R6, -INF , !P3 ;  /* 0xff80000006067808 */ /* 0x000fe40005800000 */
[----:B------:R-:W-:Y:S02]  /*ad60*/  ISETP.GT.AND P4, PT, R100, R7, PT ;  /* 0x000000076400720c */ /* 0x000fe40003f84270 */
[----:B------:R-:W-:-:S02]  /*ad70*/  IABS R12, R136 ;  /* 0x00000088000c7213 */ /* 0x000fc40000000000 */
[----:B------:R-:W-:Y:S02]  /*ad80*/  FSEL R136, R5, -INF , !P5 ;  /* 0xff80000005887808 */ /* 0x000fe40006800000 */
[----:B------:R-:W-:Y:S02]  /*ad90*/  I2FP.F32.S32 R5, R130 ;  /* 0x0000008200057245 */ /* 0x000fe40000201400 */
[----:B------:R-:W-:Y:S02]  /*ada0*/  FSEL R130, R6, -INF , !P2 ;  /* 0xff80000006827808 */ /* 0x000fe40005000000 */
[----:B------:R-:W-:Y:S01]  /*adb0*/  ISETP.GE.AND P6, PT, R7, R198, PT ;  /* 0x000000c60700720c */ /* 0x000fe20003fc6270 */
[----:B------:R-:W-:Y:S01]  /*adc0*/  VIADD R7, R101, 0xfffffff0 ;  /* 0xfffffff065077836 */ /* 0x000fe20000000000 */
[----:B------:R-:W-:Y:S01]  /*add0*/  I2FP.F32.S32 R12, R12 ;  /* 0x0000000c000c7245 */ /* 0x000fe20000201400 */
[----:B------:R-:W-:Y:S01]  /*ade0*/  FFMA.FTZ R26, -R191, R5, R26 ;  /* 0x00000005bf1a7223 */ /* 0x000fe2000001011a */
[----:B------:R-:W-:Y:S01]  /*adf0*/  FSEL R4, R4, -INF , !P4 ;  /* 0xff80000004047808 */ /* 0x000fe20006000000 */
[----:B------:R-:W-:Y:S01]  /*ae00*/  VIADD R5, R101, 0xfffffff1 ;  /* 0xfffffff165057836 */ /* 0x000fe20000000000 */
[----:B------:R-:W-:Y:S01]  /*ae10*/  IABS R6, R126 ;  /* 0x0000007e00067213 */ /* 0x000fe20000000000 */
[----:B------:R-:W-:Y:S01]  /*ae20*/  FFMA.FTZ R12, -R191, R12, R24 ;  /* 0x0000000cbf0c7223 */ /* 0x000fe20000010118 */
[----:B------:R-:W-:-:S02]  /*ae30*/  IABS R137, R137 ;  /* 0x0000008900897213 */ /* 0x000fc40000000000 */
[----:B------:R-:W-:Y:S01]  /*ae40*/  FSEL R126, R4, -INF , !P6 ;  /* 0xff800000047e7808 */ /* 0x000fe20007000000 */
[----:B------:R-:W-:Y:S01]  /*ae50*/  IMAD.MOV.U32 R4, RZ, RZ, R6 ;  /* 0x000000ffff047224 */ /* 0x000fe200078e0006 */
[----:B------:R-:W-:Y:S02]  /*ae60*/  ISETP.GT.AND P5, PT, R214, R7, PT ;  /* 0x00000007d600720c */ /* 0x000fe40003fa4270 */
[----:B------:R-:W-:Y:S02]  /*ae70*/  I2FP.F32.S32 R6, R137 ;  /* 0x0000008900067245 */ /* 0x000fe40000201400 */
[----:B------:R-:W-:Y:S02]  /*ae80*/  ISETP.GE.AND P3, PT, R7, R199, PT ;  /* 0x000000c70700720c */ /* 0x000fe40003f66270 */
[----:B------:R-:W-:Y:S01]  /*ae90*/  ISETP.GT.AND P4, PT, R100, R7, PT ;  /* 0x000000076400720c */ /* 0x000fe20003f84270 */
[----:B------:R-:W-:Y:S01]  /*aea0*/  FFMA.FTZ R25, -R191, R6, R25 ;  /* 0x00000006bf197223 */ /* 0x000fe20000010119 */
[----:B------:R-:W-:-:S02]  /*aeb0*/  FSEL R12, R12, -INF , !P5 ;  /* 0xff8000000c0c7808 */ /* 0x000fc40006800000 */
[----:B------:R-:W-:Y:S02]  /*aec0*/  I2FP.F32.S32 R4, R4 ;  /* 0x0000000400047245 */ /* 0x000fe40000201400 */
[----:B------:R-:W-:Y:S02]  /*aed0*/  ISETP.GT.AND P6, PT, R214, R5, PT ;  /* 0x00000005d600720c */ /* 0x000fe40003fc4270 */
[----:B------:R-:W-:Y:S01]  /*aee0*/  FSEL R65, R12, -INF , !P3 ;  /* 0xff8000000c417808 */ /* 0x000fe20005800000 */
[----:B------:R-:W-:Y:S01]  /*aef0*/  FFMA.FTZ R4, -R191, R4, R27 ;  /* 0x00000004bf047223 */ /* 0x000fe2000001011b */
[----:B------:R-:W-:Y:S02]  /*af00*/  FSEL R110, R26, -INF , !P4 ;  /* 0xff8000001a6e7808 */ /* 0x000fe40006000000 */
[----:B------:R-:W-:Y:S02]  /*af10*/  IABS R133, R133 ;  /* 0x0000008500857213 */ /* 0x000fe40000000000 */
[----:B------:R-:W-:-:S02]  /*af20*/  ISETP.GE.AND P5, PT, R5, R199, PT ;  /* 0x000000c70500720c */ /* 0x000fc40003fa6270 */
[-C--:B------:R-:W-:Y:S02]  /*af30*/  ISETP.GE.AND P3, PT, R5, R198.reuse, PT ;  /* 0x000000c60500720c */ /* 0x080fe40003f66270 */
[----:B------:R-:W-:Y:S01]  /*af40*/  ISETP.GT.AND P4, PT, R100, R5, PT ;  /* 0x000000056400720c */ /* 0x000fe20003f84270 */
[----:B------:R-:W-:Y:S01]  /*af50*/  VIADD R5, R101, 0xfffffff8 ;  /* 0xfffffff865057836 */ /* 0x000fe20000000000 */
[----:B------:R-:W-:Y:S01]  /*af60*/  ISETP.GE.AND P2, PT, R7, R198, PT ;  /* 0x000000c60700720c */ /* 0x000fe20003f46270 */
[----:B------:R-:W-:Y:S01]  /*af70*/  VIADD R101, R101, 0xfffffff9 ;  /* 0xfffffff965657836 */ /* 0x000fe20000000000 */
[----:B------:R-:W-:Y:S02]  /*af80*/  FSEL R25, R25, -INF , !P6 ;  /* 0xff80000019197808 */ /* 0x000fe40007000000 */
[----:B------:R-:W-:Y:S02]  /*af90*/  I2FP.F32.S32 R133, R133 ;  /* 0x0000008500857245 */ /* 0x000fe40000201400 */
[----:B------:R-:W-:-:S02]  /*afa0*/  FSEL R110, R110, -INF , !P2 ;  /* 0xff8000006e6e7808 */ /* 0x000fc40005000000 */
[----:B------:R-:W-:Y:S01]  /*afb0*/  FSEL R104, R25, -INF , !P5 ;  /* 0xff80000019687808 */ /* 0x000fe20006800000 */
[----:B------:R-:W-:Y:S01]  /*afc0*/  FFMA.FTZ R133, -R191, R133, R152 ;  /* 0x00000085bf857223 */ /* 0x000fe20000010198 */
[----:B------:R-:W-:Y:S02]  /*afd0*/  FSEL R4, R4, -INF , !P4 ;  /* 0xff80000004047808 */ /* 0x000fe40006000000 */
[----:B------:R-:W-:Y:S02]  /*afe0*/  IABS R209, R209 ;  /* 0x000000d100d17213 */ /* 0x000fe40000000000 */
[----:B------:R-:W-:Y:S02]  /*aff0*/  ISETP.GT.AND P2, PT, R214, R5, PT ;  /* 0x00000005d600720c */ /* 0x000fe40003f44270 */
[C---:B------:R-:W-:Y:S02]  /*b000*/  ISETP.GE.AND P6, PT, R5.reuse, R199, PT ;  /* 0x000000c70500720c */ /* 0x040fe40003fc6270 */
[----:B------:R-:W-:-:S02]  /*b010*/  ISETP.GE.AND P5, PT, R5, R198, PT ;  /* 0x000000c60500720c */ /* 0x000fc40003fa6270 */
[----:B------:R-:W-:Y:S02]  /*b020*/  ISETP.GT.AND P4, PT, R100, R5, PT ;  /* 0x000000056400720c */ /* 0x000fe40003f84270 */
[----:B------:R-:W-:Y:S02]  /*b030*/  I2FP.F32.S32 R5, R38 ;  /* 0x0000002600057245 */ /* 0x000fe40000201400 */
[----:B------:R-:W-:Y:S02]  /*b040*/  I2FP.F32.S32 R6, R209 ;  /* 0x000000d100067245 */ /* 0x000fe40000201400 */
[----:B------:R-:W-:Y:S01]  /*b050*/  FSEL R106, R4, -INF , !P3 ;  /* 0xff800000046a7808 */ /* 0x000fe20005800000 */
[C---:B------:R-:W-:Y:S01]  /*b060*/  FFMA.FTZ R5, -R191.reuse, R5, R154 ;  /* 0x00000005bf057223 */ /* 0x040fe2000001019a */
[----:B------:R-:W-:Y:S01]  /*b070*/  ISETP.GT.AND P3, PT, R100, R101, PT ;  /* 0x000000656400720c */ /* 0x000fe20003f64270 */
[----:B------:R-:W-:Y:S01]  /*b080*/  FFMA.FTZ R153, -R191, R6, R153 ;  /* 0x00000006bf997223 */ /* 0x000fe20000010199 */
[----:B------:R-:W-:-:S02]  /*b090*/  FSEL R100, R133, -INF , !P2 ;  /* 0xff80000085647808 */ /* 0x000fc40005000000 */
[----:B------:R-:W-:Y:S02]  /*b0a0*/  ISETP.GT.AND P2, PT, R214, R101, PT ;  /* 0x00000065d600720c */ /* 0x000fe40003f44270 */
[----:B------:R-:W-:Y:S02]  /*b0b0*/  FSEL R100, R100, -INF , !P6 ;  /* 0xff80000064647808 */ /* 0x000fe40007000000 */
[----:B------:R-:W-:Y:S02]  /*b0c0*/  FSEL R5, R5, -INF , !P4 ;  /* 0xff80000005057808 */ /* 0x000fe40006000000 */
[C---:B------:R-:W-:Y:S02]  /*b0d0*/  ISETP.GE.AND P6, PT, R101.reuse, R199, PT ;  /* 0x000000c76500720c */ /* 0x040fe40003fc6270 */
[----:B------:R-:W-:Y:S02]  /*b0e0*/  ISETP.GE.AND P4, PT, R101, R198, PT ;  /* 0x000000c66500720c */ /* 0x000fe40003f86270 */
[----:B------:R-:W-:-:S02]  /*b0f0*/  FSEL R101, R153, -INF , !P2 ;  /* 0xff80000099657808 */ /* 0x000fc40005000000 */
[----:B------:R-:W-:Y:S02]  /*b100*/  ISETP.GT.U32.AND P2, PT, R37, R182, PT ;  /* 0x000000b62500720c */ /* 0x000fe40003f44070 */
[----:B------:R-:W-:Y:S02]  /*b110*/  I2FP.F32.S32 R4, R39 ;  /* 0x0000002700047245 */ /* 0x000fe40000201400 */
[----:B------:R-:W-:Y:S02]  /*b120*/  FSEL R108, R5, -INF , !P5 ;  /* 0xff800000056c7808 */ /* 0x000fe40006800000 */
[----:B------:R-:W-:Y:S01]  /*b130*/  FSEL R101, R101, -INF , !P6 ;  /* 0xff80000065657808 */ /* 0x000fe20007000000 */
[----:B------:R-:W-:-:S05]  /*b140*/  FFMA.FTZ R4, -R191, R4, R155 ;  /* 0x00000004bf047223 */ /* 0x000fca000001019b */
[----:B------:R-:W-:-:S04]  /*b150*/  FSEL R4, R4, -INF , !P3 ;  /* 0xff80000004047808 */ /* 0x000fc80005800000 */
[----:B------:R-:W-:Y:S01]  /*b160*/  FSEL R64, R4, -INF , !P4 ;  /* 0xff80000004407808 */ /* 0x000fe20006000000 */
[----:B------:R-:W-:Y:S05]  /*b170*/  @!P2 BRA `(.L_x_13047) ;  /* 0x000000080030a947 */ /* 0x000fea0003800000 */
[----:B------:R-:W-:Y:S04]  /*b180*/  BSSY.RECONVERGENT B0, `(.L_x_13048) ;  /* 0x0000048000007945 */ /* 0x000fe80003800200 */
[----:B------:R-:W-:Y:S05]  /*b190*/  @!P0 BRA `(.L_x_13049) ;  /* 0x0000000000f88947 */ /* 0x000fea0003800000 */
[----:B------:R-:W2:Y:S01]  /*b1a0*/  LD.E R7, desc[UR4][R2.64+0x170] ;  /* 0x0001700402077980 */ /* 0x000ea2000c101900 */
[----:B------:R-:W-:Y:S01]  /*b1b0*/  VIADD R206, R206, 0xffffff00 ;  /* 0xffffff00cece7836 */ /* 0x000fe20000000000 */
[----:B------:R-:W-:-:S04]  /*b1c0*/  SHF.L.U32 R4, R37, 0x7, RZ ;  /* 0x0000000725047819 */ /* 0x000fc800000006ff */
        /* <DEDUP_REMOVED lines=59> */
.L_x_13049:
        /* <DEDUP_REMOVED lines=8> */
.L_x_13050:
[----:B------:R-:W-:Y:S05]  /*b600*/  BSYNC.RECONVERGENT B0 ;  /* 0x0000000000007941 */ /* 0x000fea0003800200 */
.L_x_13048:
[C---:B------:R-:W-:Y:S01]  /*b610*/  LEA R16, P0, R174.reuse, R184, 0x5 ;  /* 0x000000b8ae107211 */ /* 0x040fe200078028ff */
[----:B------:R-:W-:Y:S01]  /*b620*/  @!P1 IMAD.MOV.U32 R8, RZ, RZ, R184 ;  /* 0x000000ffff089224 */ /* 0x000fe200078e00b8 */
[----:B------:R1:W-:Y:S01]  /*b630*/  @P1 STS.128 [R193+0x2000], RZ ;  /* 0x002000ffc1001388 */ /* 0x0003e20000000c00 */
[----:B------:R-:W-:Y:S01]  /*b640*/  @!P1 IMAD.MOV.U32 R9, RZ, RZ, R183 ;  /* 0x000000ffff099224 */ /* 0x000fe200078e00b7 */
[C---:B------:R-:W-:Y:S01]  /*b650*/  LEA.HI.X R17, R174.reuse, R183, R175, 0x5, P0 ;  /* 0x000000b7ae117211 */ /* 0x040fe200000f2caf */
[----:B------:R-:W-:Y:S01]  /*b660*/  @!P1 IMAD.MOV.U32 R6, RZ, RZ, R16 ;  /* 0x000000ffff069224 */ /* 0x000fe200078e0010 */
[-C--:B------:R-:W-:Y:S01]  /*b670*/  @!P1 MOV R10, R16.reuse ;  /* 0x00000010000a9202 */ /* 0x080fe20000000f00 */
[C---:B------:R-:W-:Y:S01]  /*b680*/  @!P1 IMAD R5, R175.reuse, 0x60, RZ ;  /* 0x00000060af059824 */ /* 0x040fe200078e02ff */
[CC--:B------:R-:W-:Y:S01]  /*b690*/  @!P1 LEA R14, P0, R174.reuse, R16.reuse, 0x5 ;  /* 0x00000010ae0e9211 */ /* 0x0c0fe200078028ff */
[----:B------:R-:W-:Y:S01]  /*b6a0*/  @!P1 IMAD.MOV.U32 R11, RZ, RZ, R17 ;  /* 0x000000ffff0b9224 */ /* 0x000fe200078e0011 */
[C---:B------:R-:W-:Y:S01]  /*b6b0*/  @!P1 LEA R12, P2, R174.reuse, R16, 0x6 ;  /* 0x00000010ae0c9211 */ /* 0x040fe200078430ff */
[----:B------:R-:W-:Y:S01]  /*b6c0*/  @!PT LDS RZ, [RZ] ;  /* 0x00000000fffff984 */ /* 0x000fe20000000800 */
[----:B------:R-:W-:Y:S01]  /*b6d0*/  @!PT LDS RZ, [RZ] ;  /* 0x00000000fffff984 */ /* 0x000fe20000000800 */
[----:B------:R-:W-:Y:S01]  /*b6e0*/  @!PT LDS RZ, [RZ] ;  /* 0x00000000fffff984 */ /* 0x000fe20000000800 */
[----:B------:R2:W-:Y:S01]  /*b6f0*/  @!P1 LDGSTS.E.BYPASS.LTC128B.128 [R193+0x2000], desc[UR4][R8.64] ;  /* 0x0200000008c19fae */ /* 0x0005e2000b981a04 */
[-C--:B------:R-:W-:Y:S01]  /*b700*/  @!P1 MOV R7, R17.reuse ;  /* 0x0000001100079202 */ /* 0x080fe20000000f00 */
[C---:B------:R-:W-:Y:S01]  /*b710*/  @!P1 IMAD.WIDE.U32 R10, R174.reuse, 0x60, R10 ;  /* 0x00000060ae0a9825 */ /* 0x040fe200078e000a */
[CCC-:B------:R-:W-:Y:S01]  /*b720*/  @!P1 LEA.HI.X R15, R174.reuse, R17.reuse, R175.reuse, 0x5, P0 ;  /* 0x00000011ae0f9211 */ /* 0x1c0fe200000f2caf */
[----:B------:R1:W-:Y:S01]  /*b730*/  @P1 STS.128 [R193+0x2800], RZ ;  /* 0x002800ffc1001388 */ /* 0x0003e20000000c00 */
[C---:B------:R-:W-:Y:S01]  /*b740*/  @!P1 LEA.HI.X R13, R174.reuse, R17, R175, 0x6, P2 ;  /* 0x00000011ae0d9211 */ /* 0x040fe200010f34af */
[----:B------:R-:W-:Y:S01]  /*b750*/  @!P1 IMAD R4, R175, 0xa0, RZ ;  /* 0x000000a0af049824 */ /* 0x000fe200078e02ff */
[----:B------:R-:W-:Y:S01]  /*b760*/  BSSY.RECONVERGENT B0, `(.L_x_13051) ;  /* 0x000002c000007945 */ /* 0x000fe20003800200 */
        /* <DEDUP_REMOVED lines=43> */
.L_x_13052:
[----:B------:R-:W-:Y:S05]  /*ba20*/  BSYNC.RECONVERGENT B0 ;  /* 0x0000000000007941 */ /* 0x000fea0003800200 */
.L_x_13051:
[----:B------:R-:W0:Y:S02]  /*ba30*/  LDGDEPBAR ;  /* 0x00000000000079af */ /* 0x000e240000000000 */
.L_x_13047:
[----:B------:R-:W-:Y:S05]  /*ba40*/  BSYNC.RECONVERGENT B1 ;  /* 0x0000000000017941 */ /* 0x000fea0003800200 */
.L_x_13046:
[----:B------:R-:W3:Y:S01]  /*ba50*/  LD.E R66, desc[UR4][R2.64+0xdc] ;  /* 0x0000dc0402427980 */ /* 0x000ee2000c101900 */
[----:B------:R-:W-:Y:S02]  /*ba60*/  FMNMX3.FTZ R4, R0, R139, R116, !PT ;  /* 0x0000008b00047276 */ /* 0x000fe40007810074 */
[----:B-1----:R-:W-:Y:S01]  /*ba70*/  FMNMX3.FTZ R6, R36, R129, R131, !PT ;  /* 0x0000008124067276 */ /* 0x002fe20007810083 */
        /* <DEDUP_REMOVED lines=38> */
[----:B------:R-:W4:Y:S01]  /*bce0*/  SHFL.BFLY PT, R4, R7, 0x2, 0x1f ;  /* 0x0c401f0007047f89 */ /* 0x000f2200000e0000 */
[----:B-1----:R-:W-:Y:S02]  /*bcf0*/  FMNMX.FTZ R5, R6, R5, !PT ;  /* 0x0000000506057209 */ /* 0x002fe40007810000 */
[----:B----4-:R-:W-:-:S03]  /*bd00*/  FMNMX.FTZ R4, R7, R4, !PT ;  /* 0x0000000407047209 */ /* 0x010fc60007810000 */
[----:B------:R-:W1:Y:S04]  /*bd10*/  SHFL.BFLY PT, R38, R5, 0x1, 0x1f ;  /* 0x0c201f0005267f89 */ /* 0x000e6800000e0000 */
[----:B------:R-:W4:Y:S01]  /*bd20*/  SHFL.BFLY PT, R39, R4, 0x1, 0x1f ;  /* 0x0c201f0004277f89 */ /* 0x000f2200000e0000 */
[----:B-1----:R-:W-:Y:S02]  /*bd30*/  FMNMX.FTZ R38, R5, R38, !PT ;  /* 0x0000002605267209 */ /* 0x002fe40007810000 */
[----:B----4-:R-:W-:Y:S02]  /*bd40*/  FMNMX.FTZ R39, R4, R39, !PT ;  /* 0x0000002704277209 */ /* 0x010fe40007810000 */
        /* <DEDUP_REMOVED lines=8> */
[----:B------:R-:W-:-:S03]  /*bdd0*/  FMUL.FTZ R36, R66, R5 ;  /* 0x0000000542247220 */ /* 0x000fc60000410000 */
        /* <DEDUP_REMOVED lines=9> */
[-C--:B------:R-:W-:Y:S01]  /*be70*/  FFMA.FTZ R109, R135, R66.reuse, -R105 ;  /* 0x00000042876d7223 */ /* 0x080fe20000010869 */
[----:B------:R-:W-:Y:S01]  /*be80*/  FMUL.FTZ R117, R66, R7 ;  /* 0x0000000742757220 */ /* 0x000fe20000410000 */
[-CC-:B------:R-:W-:Y:S01]  /*be90*/  FFMA.FTZ R139, R139, R66.reuse, -R67.reuse ;  /* 0x000000428b8b7223 */ /* 0x180fe20000010843 */
[-C--:B------:R-:W-:Y:S01]  /*bea0*/  FFMA.FTZ R147, R147, R66.reuse, -R67 ;  /* 0x0000004293937223 */ /* 0x080fe20000010843 */
[----:B------:R-:W-:Y:S01]  /*beb0*/  MUFU.EX2 R111, R111 ;  /* 0x0000006f006f7308 */ /* 0x000fe20000000800 */
[-CC-:B------:R-:W-:Y:S01]  /*bec0*/  FFMA.FTZ R250, R250, R66.reuse, -R105.reuse ;  /* 0x00000042fafa7223 */ /* 0x180fe20000010869 */
[----:B------:R-:W-:Y:S01]  /*bed0*/  FFMA.FTZ R248, R248, R66, -R105 ;  /* 0x00000042f8f87223 */ /* 0x000fe20000010869 */
[-C--:B-1----:R-:W-:Y:S01]  /*bee0*/  FMUL.FTZ R26, R82, R36.reuse ;  /* 0x00000024521a7220 */ /* 0x082fe20000410000 */
[----:B------:R-:W1:Y:S01]  /*bef0*/  MUFU.EX2 R116, R139 ;  /* 0x0000008b00747308 */ /* 0x000e620000000800 */
[-C--:B------:R-:W-:Y:S01]  /*bf00*/  FMUL.FTZ R27, R83, R36.reuse ;  /* 0x00000024531b7220 */ /* 0x080fe20000410000 */
[-C--:B------:R-:W-:Y:S01]  /*bf10*/  FMUL.FTZ R78, R78, R36.reuse ;  /* 0x000000244e4e7220 */ /* 0x080fe20000410000 */
[-C--:B------:R-:W-:Y:S01]  /*bf20*/  FMUL.FTZ R79, R79, R36.reuse ;  /* 0x000000244f4f7220 */ /* 0x080fe20000410000 */
[----:B------:R-:W-:Y:S01]  /*bf30*/  MUFU.EX2 R114, R147 ;  /* 0x0000009300727308 */ /* 0x000fe20000000800 */
[-C--:B------:R-:W-:Y:S01]  /*bf40*/  FMUL.FTZ R18, R90, R36.reuse ;  /* 0x000000245a127220 */ /* 0x080fe20000410000 */
[-C--:B------:R-:W-:Y:S01]  /*bf50*/  FMUL.FTZ R19, R91, R36.reuse ;  /* 0x000000245b137220 */ /* 0x080fe20000410000 */
[-C--:B------:R-:W-:Y:S01]  /*bf60*/  FMUL.FTZ R86, R86, R36.reuse ;  /* 0x0000002456567220 */ /* 0x080fe20000410000 */
[----:B------:R-:W3:Y:S01]  /*bf70*/  MUFU.EX2 R107, R107 ;  /* 0x0000006b006b7308 */ /* 0x000ee20000000800 */
[----:B------:R-:W-:Y:S01]  /*bf80*/  FMUL.FTZ R87, R87, R36 ;  /* 0x0000002457577220 */ /* 0x000fe20000410000 */
[-CC-:B------:R-:W-:Y:S01]  /*bf90*/  FFMA.FTZ R83, R123, R66.reuse, -R67.reuse ;  /* 0x000000427b537223 */ /* 0x180fe20000010843 */
[----:B------:R-:W-:Y:S01]  /*bfa0*/  FFMA.FTZ R82, R125, R66, -R67 ;  /* 0x000000427d527223 */ /* 0x000fe20000010843 */
[----:B------:R-:W-:Y:S01]  /*bfb0*/  MUFU.EX2 R115, R115 ;  /* 0x0000007300737308 */ /* 0x000fe20000000800 */
[----:B------:R-:W-:Y:S01]  /*bfc0*/  FMUL.FTZ R42, R74, R36 ;  /* 0x000000244a2a7220 */ /* 0x000fe20000410000 */
[----:B-1----:R-:W-:Y:S01]  /*bfd0*/  F2FP.BF16.F32.PACK_AB R5, R111, R116 ;  /* 0x000000746f05723e */ /* 0x002fe200000010ff */
        /* <DEDUP_REMOVED lines=10> */
[----:B------:R-:W-:Y:S01]  /*c080*/  FMUL.FTZ R71, R71, R36 ;  /* 0x0000002447477220 */ /* 0x000fe20000410000 */
[-CC-:B------:R-:W-:Y:S01]  /*c090*/  FFMA.FTZ R75, R226, R66.reuse, -R105.reuse ;  /* 0x00000042e24b7223 */ /* 0x180fe20000010869 */
[-CC-:B------:R-:W-:Y:S01]  /*c0a0*/  FFMA.FTZ R98, R60, R66.reuse, -R105.reuse ;  /* 0x000000423c627223 */ /* 0x180fe20000010869 */
[----:B------:R-:W4:Y:S01]  /*c0b0*/  MUFU.EX2 R117, R117 ;  /* 0x0000007500757308 */ /* 0x000f220000000800 */
[-C--:B------:R-:W-:Y:S01]  /*c0c0*/  FFMA.FTZ R91, R62, R66.reuse, -R105 ;  /* 0x000000423e5b7223 */ /* 0x080fe20000010869 */
[----:B-1----:R-:W-:Y:S01]  /*c0d0*/  F2FP.BF16.F32.PACK_AB R4, R113, R115 ;  /* 0x000000737104723e */ /* 0x002fe200000010ff */
[----:B------:R-:W-:Y:S01]  /*c0e0*/  LDSM.16.MT88.4 R60, [R103+0x7800] ;  /* 0x00780000673c783b */ /* 0x000fe20000004200 */
[----:B------:R-:W-:Y:S01]  /*c0f0*/  MUFU.EX2 R83, R83 ;  /* 0x0000005300537308 */ /* 0x000fe20000000800 */
[-CC-:B------:R-:W-:Y:S01]  /*c100*/  FFMA.FTZ R90, R232, R66.reuse, -R67.reuse ;  /* 0x00000042e85a7223 */ /* 0x180fe20000010843 */
[-C--:B------:R-:W-:Y:S01]  /*c110*/  FFMA.FTZ R152, R158, R66.reuse, -R67 ;  /* 0x000000429e987223 */ /* 0x080fe20000010843 */
[-CC-:B------:R-:W-:Y:S01]  /*c120*/  FFMA.FTZ R142, R142, R66.reuse, -R105.reuse ;  /* 0x000000428e8e7223 */ /* 0x180fe20000010869 */
[----:B------:R-:W-:Y:S01]  /*c130*/  MUFU.EX2 R82, R82 ;  /* 0x0000005200527308 */ /* 0x000fe20000000800 */
[-C--:B------:R-:W-:Y:S01]  /*c140*/  FFMA.FTZ R123, R156, R66.reuse, -R105 ;  /* 0x000000429c7b7223 */ /* 0x080fe20000010869 */
[----:B---3--:R-:W-:Y:S01]  /*c150*/  F2FP.BF16.F32.PACK_AB R6, R0, R109 ;  /* 0x0000006d0006723e */ /* 0x008fe200000010ff */
[-CC-:B------:R-:W-:Y:S01]  /*c160*/  FFMA.FTZ R218, R218, R66.reuse, -R67.reuse ;  /* 0x00000042dada7223 */ /* 0x180fe20000010843 */
[----:B------:R-:W-:Y:S01]  /*c170*/  MUFU.EX2 R74, R248 ;  /* 0x000000f8004a7308 */ /* 0x000fe20000000800 */
[-CC-:B------:R-:W-:Y:S01]  /*c180*/  FFMA.FTZ R125, R144, R66.reuse, -R67.reuse ;  /* 0x00000042907d7223 */ /* 0x180fe20000010843 */
[-C--:B----4-:R-:W-:Y:S01]  /*c190*/  FMUL.FTZ R24, R80, R117.reuse ;  /* 0x0000007550187220 */ /* 0x090fe20000410000 */
        /* <DEDUP_REMOVED lines=9> */
[-CC-:B------:R-:W-:Y:S01]  /*c230*/  FFMA.FTZ R80, R121, R66.reuse, -R67.reuse ;  /* 0x0000004279507223 */ /* 0x180fe20000010843 */
[-C--:B------:R-:W-:Y:S01]  /*c240*/  FFMA.FTZ R81, R127, R66.reuse, -R67 ;  /* 0x000000427f517223 */ /* 0x080fe20000010843 */
[-CC-:B------:R-:W-:Y:S01]  /*c250*/  FFMA.FTZ R73, R252, R66.reuse, -R105.reuse ;  /* 0x00000042fc497223 */ /* 0x180fe20000010869 */
[-CC-:B------:R-:W-:Y:S01]  /*c260*/  FFMA.FTZ R72, R119, R66.reuse, -R105.reuse ;  /* 0x0000004277487223 */ /* 0x180fe20000010869 */
[C---:B------:R-:W-:Y:S01]  /*c270*/  HMMA.16816.F32.BF16 R24, R4.reuse, R28, R24 ;  /* 0x0000001c0418723c */ /* 0x040fe20000041818 */
[-C--:B------:R-:W-:Y:S01]  /*c280*/  FMUL.FTZ R8, R96, R117.reuse ;  /* 0x0000007560087220 */ /* 0x080fe20000410000 */
[----:B------:R-:W1:Y:S01]  /*c290*/  MUFU.EX2 R80, R80 ;  /* 0x0000005000507308 */ /* 0x000e620000000800 */
[-C--:B------:R-:W-:Y:S01]  /*c2a0*/  FMUL.FTZ R9, R97, R117.reuse ;  /* 0x0000007561097220 */ /* 0x080fe20000410000 */
[-C--:B------:R-:W-:Y:S01]  /*c2b0*/  FMUL.FTZ R92, R92, R117.reuse ;  /* 0x000000755c5c7220 */ /* 0x080fe20000410000 */
[-C--:B------:R-:W-:Y:S01]  /*c2c0*/  FMUL.FTZ R93, R93, R117.reuse ;  /* 0x000000755d5d7220 */ /* 0x080fe20000410000 */
[----:B------:R-:W2:Y:S01]  /*c2d0*/  MUFU.EX2 R81, R81 ;  /* 0x0000005100517308 */ /* 0x000ea20000000800 */
[-C--:B------:R-:W-:Y:S01]  /*c2e0*/  FMUL.FTZ R68, R68, R117.reuse ;  /* 0x0000007544447220 */ /* 0x080fe20000410000 */
[C---:B------:R-:W-:Y:S01]  /*c2f0*/  HMMA.16816.F32.BF16 R28, R4.reuse, R30, R76 ;  /* 0x0000001e041c723c */ /* 0x040fe2000004184c */
[----:B------:R-:W-:Y:S01]  /*c300*/  FMUL.FTZ R69, R69, R117 ;  /* 0x0000007545457220 */ /* 0x000fe20000410000 */
[----:B------:R-:W3:Y:S01]  /*c310*/  MUFU.EX2 R77, R250 ;  /* 0x000000fa004d7308 */ /* 0x000ee20000000800 */
[-CC-:B------:R-:W-:Y:S01]  /*c320*/  FFMA.FTZ R78, R234, R66.reuse, -R105.reuse ;  /* 0x00000042ea4e7223 */ /* 0x180fe20000010869 */
[-C--:B------:R-:W-:Y:S01]  /*c330*/  FFMA.FTZ R76, R240, R66.reuse, -R105 ;  /* 0x00000042f04c7223 */ /* 0x080fe20000010869 */
[-CC-:B------:R-:W-:Y:S01]  /*c340*/  FFMA.FTZ R79, R242, R66.reuse, -R67.reuse ;  /* 0x00000042f24f7223 */ /* 0x180fe20000010843 */
[----:B------:R-:W-:Y:S01]  /*c350*/  MUFU.EX2 R73, R73 ;  /* 0x0000004900497308 */ /* 0x000fe20000000800 */
[--C-:B------:R-:W-:Y:S01]  /*c360*/  FFMA.FTZ R97, R224, R66, -R67.reuse ;  /* 0x00000042e0617223 */ /* 0x100fe20000010843 */
[C---:B------:R-:W-:Y:S01]  /*c370*/  HMMA.16816.F32.BF16 R16, R4.reuse, R20, R16 ;  /* 0x000000140410723c */ /* 0x040fe20000041810 */
[----:B-1----:R-:W-:Y:S01]  /*c380*/  F2FP.BF16.F32.PACK_AB R53, R83, R80 ;  /* 0x000000505335723e */ /* 0x002fe200000010ff */
[----:B------:R-:W1:Y:S01]  /*c390*/  MUFU.EX2 R72, R72 ;  /* 0x0000004800487308 */ /* 0x000e620000000800 */
[----:B------:R-:W-:Y:S01]  /*c3a0*/  FFMA.FTZ R88, R230, R66, -R67 ;  /* 0x00000042e6587223 */ /* 0x000fe20000010843 */
[----:B--2---:R-:W-:Y:S01]  /*c3b0*/  F2FP.BF16.F32.PACK_AB R55, R81, R82 ;  /* 0x000000525137723e */ /* 0x004fe200000010ff */
[-CC-:B------:R-:W-:Y:S01]  /*c3c0*/  FFMA.FTZ R96, R220, R66.reuse, -R105.reuse ;  /* 0x00000042dc607223 */ /* 0x180fe20000010869 */
[----:B------:R-:W-:Y:S01]  /*c3d0*/  MUFU.EX2 R75, R75 ;  /* 0x0000004b004b7308 */ /* 0x000fe20000000800 */
[-C--:B------:R-:W-:Y:S01]  /*c3e0*/  FFMA.FTZ R89, R222, R66.reuse, -R105 ;  /* 0x00000042de597223 */ /* 0x080fe20000010869 */
[C---:B------:R-:W-:Y:S01]  /*c3f0*/  HMMA.16816.F32.BF16 R20, R4.reuse, R22, R84 ;  /* 0x000000160414723c */ /* 0x040fe20000041854 */
[----:B---3--:R-:W-:Y:S01]  /*c400*/  F2FP.BF16.F32.PACK_AB R52, R74, R77 ;  /* 0x0000004d4a34723e */ /* 0x008fe200000010ff */
[----:B------:R-:W2:Y:S01]  /*c410*/  MUFU.EX2 R78, R78 ;  /* 0x0000004e004e7308 */ /* 0x000ea20000000800 */
[-CC-:B------:R-:W-:Y:S01]  /*c420*/  FFMA.FTZ R119, R228, R66.reuse, -R67.reuse ;  /* 0x00000042e4777223 */ /* 0x180fe20000010843 */
[-C--:B------:R-:W-:Y:S01]  /*c430*/  FFMA.FTZ R121, R216, R66.reuse, -R67 ;  /* 0x00000042d8797223 */ /* 0x080fe20000010843 */
[-C--:B------:R-:W-:Y:S01]  /*c440*/  FFMA.FTZ R129, R132, R66.reuse, -R105 ;  /* 0x0000004284817223 */ /* 0x080fe20000010869 */
[----:B------:R-:W-:Y:S01]  /*c450*/  MUFU.EX2 R76, R76 ;  /* 0x0000004c004c7308 */ /* 0x000fe20000000800 */
[-C--:B------:R-:W-:Y:S01]  /*c460*/  FFMA.FTZ R138, R138, R66.reuse, -R67 ;  /* 0x000000428a8a7223 */ /* 0x080fe20000010843 */
[C---:B------:R-:W-:Y:S01]  /*c470*/  HMMA.16816.F32.BF16 R8, R4.reuse, R12, R8 ;  /* 0x0000000c0408723c */ /* 0x040fe20000041808 */
[----:B-1----:R-:W-:Y:S01]  /*c480*/  F2FP.BF16.F32.PACK_AB R54, R72, R73 ;  /* 0x000000494836723e */ /* 0x002fe200000010ff */
[----:B------:R-:W-:Y:S01]  /*c490*/  MUFU.EX2 R79, R79 ;  /* 0x0000004f004f7308 */ /* 0x000fe20000000800 */
[-CC-:B------:R-:W-:Y:S01]  /*c4a0*/  FFMA.FTZ R144, R124, R66.reuse, -R105.reuse ;  /* 0x000000427c907223 */ /* 0x180fe20000010869 */
[-CC-:B------:R-:W-:Y:S01]  /*c4b0*/  FFMA.FTZ R132, R134, R66.reuse, -R105.reuse ;  /* 0x0000004286847223 */ /* 0x180fe20000010869 */
[-C--:B------:R-:W-:Y:S01]  /*c4c0*/  FFMA.FTZ R127, R140, R66.reuse, -R105 ;  /* 0x000000428c7f7223 */ /* 0x080fe20000010869 */
[----:B------:R-:W-:Y:S01]  /*c4d0*/  MUFU.EX2 R97, R97 ;  /* 0x0000006100617308 */ /* 0x000fe20000000800 */
[-CC-:B------:R-:W-:Y:S01]  /*c4e0*/  FFMA.FTZ R131, R146, R66.reuse, -R67.reuse ;  /* 0x0000004292837223 */ /* 0x180fe20000010843 */
[C---:B------:R-:W-:Y:S01]  /*c4f0*/  HMMA.16816.F32.BF16 R12, R4.reuse, R14, R92 ;  /* 0x0000000e040c723c */ /* 0x040fe2000004185c */
[-CC-:B------:R-:W-:Y:S01]  /*c500*/  FFMA.FTZ R148, R148, R66.reuse, -R67.reuse ;  /* 0x0000004294947223 */ /* 0x180fe20000010843 */
[----:B------:R-:W-:Y:S01]  /*c510*/  MUFU.EX2 R90, R90 ;  /* 0x0000005a005a7308 */ /* 0x000fe20000000800 */
[-CC-:B------:R-:W-:Y:S01]  /*c520*/  FFMA.FTZ R133, R120, R66.reuse, -R67.reuse ;  /* 0x0000004278857223 */ /* 0x180fe20000010843 */
[-C--:B------:R-:W-:Y:S01]  /*c530*/  FFMA.FTZ R120, R128, R66.reuse, -R67 ;  /* 0x0000004280787223 */ /* 0x080fe20000010843 */
[-CC-:B------:R-:W-:Y:S01]  /*c540*/  FFMA.FTZ R135, R112, R66.reuse, -R105.reuse ;  /* 0x0000004270877223 */ /* 0x180fe20000010869 */
[----:B------:R-:W-:Y:S01]  /*c550*/  MUFU.EX2 R88, R88 ;  /* 0x0000005800587308 */ /* 0x000fe20000000800 */
[-C--:B------:R-:W-:Y:S01]  /*c560*/  FFMA.FTZ R118, R118, R66.reuse, -R105 ;  /* 0x0000004276767223 */ /* 0x080fe20000010869 */
[C---:B------:R-:W-:Y:S01]  /*c570*/  HMMA.16816.F32.BF16 R40, R4.reuse, R48, R40 ;  /* 0x000000300428723c */ /* 0x040fe20000041828 */
[-C--:B------:R-:W-:Y:S01]  /*c580*/  FFMA.FTZ R136, R136, R66.reuse, -R67 ;  /* 0x0000004288887223 */ /* 0x080fe20000010843 */
[----:B------:R-:W-:Y:S01]  /*c590*/  MUFU.EX2 R98, R98 ;  /* 0x0000006200627308 */ /* 0x000fe20000000800 */
[-C--:B------:R-:W-:Y:S01]  /*c5a0*/  FFMA.FTZ R122, R122, R66.reuse, -R105 ;  /* 0x000000427a7a7223 */ /* 0x080fe20000010869 */
[----:B------:R-:W-:Y:S01]  /*c5b0*/  FFMA.FTZ R126, R126, R66, -R67 ;  /* 0x000000427e7e7223 */ /* 0x000fe20000010843 */
[----:B------:R-:W-:Y:S01]  /*c5c0*/  FFMA.FTZ R36, R213, R36, R116 ;  /* 0x00000024d5247223 */ /* 0x000fe20000010074 */
[----:B------:R-:W-:Y:S01]  /*c5d0*/  MUFU.EX2 R91, R91 ;  /* 0x0000005b005b7308 */ /* 0x000fe20000000800 */
[----:B------:R-:W-:Y:S01]  /*c5e0*/  FFMA.FTZ R212, R212, R117, R115 ;  /* 0x00000075d4d47223 */ /* 0x000fe20000010073 */
[----:B------:R-:W-:Y:S01]  /*c5f0*/  HMMA.16816.F32.BF16 R4, R4, R50, R68 ;  /* 0x000000320404723c */ /* 0x000fe20000041844 */
[----:B------:R-:W1:Y:S01]  /*c600*/  LDSM.16.MT88.4 R48, [R102+0x6800] ;  /* 0x006800006630783b */ /* 0x000e620000004200 */
[-CC-:B------:R-:W-:Y:S01]  /*c610*/  FFMA.FTZ R69, R238, R66.reuse, -R67.reuse ;  /* 0x00000042ee457223 */ /* 0x180fe20000010843 */
[-CC-:B------:R-:W-:Y:S01]  /*c620*/  FFMA.FTZ R68, R244, R66.reuse, -R67.reuse ;  /* 0x00000042f4447223 */ /* 0x180fe20000010843 */
[-C--:B------:R-:W-:Y:S01]  /*c630*/  FFMA.FTZ R70, R246, R66.reuse, -R67 ;  /* 0x00000042f6467223 */ /* 0x080fe20000010843 */
[-C--:B------:R-:W-:Y:S01]  /*c640*/  FFMA.FTZ R71, R236, R66.reuse, -R105 ;  /* 0x00000042ec477223 */ /* 0x080fe20000010869 */
[----:B------:R-:W-:Y:S01]  /*c650*/  MUFU.EX2 R96, R96 ;  /* 0x0000006000607308 */ /* 0x000fe20000000800 */
[----:B------:R-:W-:Y:S01]  /*c660*/  FADD.FTZ R111, R111, R36 ;  /* 0x000000246f6f7221 */ /* 0x000fe20000010000 */
[C---:B------:R-:W-:Y:S01]  /*c670*/  HMMA.16816.F32.BF16 R16, R52.reuse, R32, R16 ;  /* 0x000000203410723c */ /* 0x040fe20000041810 */
[----:B------:R-:W-:Y:S01]  /*c680*/  FADD.FTZ R36, R113, R212 ;  /* 0x000000d471247221 */ /* 0x000fe20000010000 */
[----:B------:R-:W-:Y:S01]  /*c690*/  MUFU.EX2 R69, R69 ;  /* 0x0000004500457308 */ /* 0x000fe20000000800 */
[----:B------:R-:W-:Y:S01]  /*c6a0*/  FADD.FTZ R114, R114, R111 ;  /* 0x0000006f72727221 */ /* 0x000fe20000010000 */
[----:B------:R-:W-:Y:S01]  /*c6b0*/  LDSM.16.MT88.4 R92, [R168+0x9800] ;  /* 0x00980000a85c783b */ /* 0x000fe20000004200 */
[----:B------:R-:W-:Y:S01]  /*c6c0*/  FADD.FTZ R109, R109, R36 ;  /* 0x000000246d6d7221 */ /* 0x000fe20000010000 */
[----:B------:R-:W3:Y:S01]  /*c6d0*/  MUFU.EX2 R68, R68 ;  /* 0x0000004400447308 */ /* 0x000ee20000000800 */
[----:B------:R-:W-:Y:S01]  /*c6e0*/  FADD.FTZ R107, R107, R114 ;  /* 0x000000726b6b7221 */ /* 0x000fe20000010000 */
[C---:B------:R-:W-:Y:S01]  /*c6f0*/  HMMA.16816.F32.BF16 R20, R52.reuse, R34, R20 ;  /* 0x000000223414723c */ /* 0x040fe20000041814 */
[----:B------:R-:W4:Y:S01]  /*c700*/  LDSM.16.MT88.4 R32, [R168+0x7000] ;  /* 0x00700000a820783b */ /* 0x000f220000004200 */
[----:B------:R-:W-:Y:S01]  /*c710*/  MUFU.EX2 R70, R70 ;  /* 0x0000004600467308 */ /* 0x000fe20000000800 */
[----:B------:R-:W-:Y:S01]  /*c720*/  FADD.FTZ R0, R0, R109 ;  /* 0x0000006d00007221 */ /* 0x000fe20000010000 */
[----:B------:R-:W-:Y:S01]  /*c730*/  FADD.FTZ R80, R80, R107 ;  /* 0x0000006b50507221 */ /* 0x000fe20000010000 */
[-C--:B------:R-:W-:Y:S01]  /*c740*/  FFMA.FTZ R36, R65, R66.reuse, -R105 ;  /* 0x0000004241247223 */ /* 0x080fe20000010869 */
[----:B------:R-:W5:Y:S01]  /*c750*/  MUFU.EX2 R71, R71 ;  /* 0x0000004700477308 */ /* 0x000f620000000800 */
[----:B------:R-:W-:Y:S01]  /*c760*/  FADD.FTZ R77, R77, R0 ;  /* 0x000000004d4d7221 */ /* 0x000fe20000010000 */
[C---:B------:R-:W-:Y:S01]  /*c770*/  HMMA.16816.F32.BF16 R8, R52.reuse, R56, R8 ;  /* 0x000000383408723c */ /* 0x040fe20000041808 */
[----:B------:R-:W-:Y:S01]  /*c780*/  FADD.FTZ R83, R83, R80 ;  /* 0x0000005053537221 */ /* 0x000fe20000010000 */
[----:B------:R-:W4:Y:S01]  /*c790*/  MUFU.EX2 R89, R89 ;  /* 0x0000005900597308 */ /* 0x000f220000000800 */
[----:B------:R-:W-:Y:S01]  /*c7a0*/  FADD.FTZ R74, R74, R77 ;  /* 0x0000004d4a4a7221 */ /* 0x000fe20000010000 */
[-C--:B------:R-:W-:Y:S01]  /*c7b0*/  FFMA.FTZ R0, R106, R66.reuse, -R67 ;  /* 0x000000426a007223 */ /* 0x080fe20000010843 */
[----:B------:R-:W-:Y:S01]  /*c7c0*/  FADD.FTZ R82, R82, R83 ;  /* 0x0000005352527221 */ /* 0x000fe20000010000 */
[----:B------:R-:W4:Y:S01]  /*c7d0*/  MUFU.EX2 R119, R119 ;  /* 0x0000007700777308 */ /* 0x000f220000000800 */
[----:B------:R-:W-:Y:S01]  /*c7e0*/  FADD.FTZ R73, R73, R74 ;  /* 0x0000004a49497221 */ /* 0x000fe20000010000 */
[C---:B------:R-:W-:Y:S01]  /*c7f0*/  HMMA.16816.F32.BF16 R12, R52.reuse, R58, R12 ;  /* 0x0000003a340c723c */ /* 0x040fe2000004180c */
[----:B------:R-:W4:Y:S01]  /*c800*/  LDSM.16.MT88.4 R56, [R164+0x7000] ;  /* 0x00700000a438783b */ /* 0x000f220000004200 */
[----:B------:R-:W-:Y:S01]  /*c810*/  MUFU.EX2 R152, R152 ;  /* 0x0000009800987308 */ /* 0x000fe20000000800 */
[----:B------:R-:W-:Y:S01]  /*c820*/  FADD.FTZ R82, R81, R82 ;  /* 0x0000005251527221 */ /* 0x000fe20000010000 */
[----:B------:R-:W-:Y:S01]  /*c830*/  FADD.FTZ R72, R72, R73 ;  /* 0x0000004948487221 */ /* 0x000fe20000010000 */
[-CC-:B------:R-:W-:Y:S01]  /*c840*/  FFMA.FTZ R213, R64, R66.reuse, -R67.reuse ;  /* 0x0000004240d57223 */ /* 0x180fe20000010843 */
[----:B------:R-:W-:Y:S01]  /*c850*/  MUFU.EX2 R121, R121 ;  /* 0x0000007900797308 */ /* 0x000fe20000000800 */
[-C--:B------:R-:W-:Y:S01]  /*c860*/  FFMA.FTZ R108, R108, R66.reuse, -R67 ;  /* 0x000000426c6c7223 */ /* 0x080fe20000010843 */
[C---:B------:R-:W-:Y:S01]  /*c870*/  HMMA.16816.F32.BF16 R24, R52.reuse, R44, R24 ;  /* 0x0000002c3418723c */ /* 0x040fe20000041818 */
[-CC-:B------:R-:W-:Y:S01]  /*c880*/  FFMA.FTZ R100, R100, R66.reuse, -R105.reuse ;  /* 0x0000004264647223 */ /* 0x180fe20000010869 */
[----:B------:R-:W-:Y:S01]  /*c890*/  MUFU.EX2 R142, R142 ;  /* 0x0000008e008e7308 */ /* 0x000fe20000000800 */
[----:B------:R-:W-:Y:S01]  /*c8a0*/  FFMA.FTZ R101, R101, R66, -R105 ;  /* 0x0000004265657223 */ /* 0x000fe20000010869 */
[----:B------:R-:W-:Y:S01]  /*c8b0*/  LDSM.16.MT88.4 R84, [R164+0x9800] ;  /* 0x00980000a454783b */ /* 0x000fe20000004200 */
[----:B------:R-:W-:Y:S01]  /*c8c0*/  @P0 IADD3 R209, PT, PT, R197, -0x3, RZ ;  /* 0xfffffffdc5d10810 */ /* 0x000fe20007ffe0ff */
[----:B------:R-:W-:Y:S02]  /*c8d0*/  MUFU.EX2 R123, R123 ;  /* 0x0000007b007b7308 */ /* 0x000fe40000000800 */
[C---:B-1----:R-:W-:Y:S01]  /*c8e0*/  HMMA.16816.F32.BF16 R40, R52.reuse, R48, R40 ;  /* 0x000000303428723c */ /* 0x042fe20000041828 */
[----:B--2---:R-:W-:Y:S01]  /*c8f0*/  F2FP.BF16.F32.PACK_AB R48, R78, R75 ;  /* 0x0000004b4e30723e */ /* 0x004fe200000010ff */
[----:B------:R-:W-:Y:S01]  /*c900*/  MUFU.EX2 R138, R138 ;  /* 0x0000008a008a7308 */ /* 0x000fe20000000800 */
[----:B---3--:R-:W-:Y:S01]  /*c910*/  F2FP.BF16.F32.PACK_AB R49, R68, R69 ;  /* 0x000000454431723e */ /* 0x008fe200000010ff */
[----:B------:R-:W-:Y:S01]  /*c920*/  FADD.FTZ R69, R69, R82 ;  /* 0x0000005245457221 */ /* 0x000fe20000010000 */
[----:B------:R-:W-:Y:S01]  /*c930*/  FADD.FTZ R75, R75, R72 ;  /* 0x000000484b4b7221 */ /* 0x000fe20000010000 */
[----:B------:R-:W-:Y:S02]  /*c940*/  MUFU.EX2 R125, R125 ;  /* 0x0000007d007d7308 */ /* 0x000fe40000000800 */
[C---:B------:R-:W-:Y:S01]  /*c950*/  HMMA.16816.F32.BF16 R4, R52.reuse, R50, R4 ;  /* 0x000000323404723c */ /* 0x040fe20000041804 */
[----:B-----5:R-:W-:Y:S01]  /*c960*/  F2FP.BF16.F32.PACK_AB R50, R76, R71 ;  /* 0x000000474c32723e */ /* 0x020fe200000010ff */
[----:B------:R-:W-:Y:S01]  /*c970*/  MUFU.EX2 R124, R148 ;  /* 0x00000094007c7308 */ /* 0x000fe20000000800 */
[----:B------:R-:W-:Y:S01]  /*c980*/  F2FP.BF16.F32.PACK_AB R51, R79, R70 ;  /* 0x000000464f33723e */ /* 0x000fe200000010ff */
[----:B------:R-:W-:Y:S01]  /*c990*/  FADD.FTZ R69, R68, R69 ;  /* 0x0000004544457221 */ /* 0x000fe20000010000 */
[----:B------:R-:W-:Y:S01]  /*c9a0*/  FADD.FTZ R78, R78, R75 ;  /* 0x0000004b4e4e7221 */ /* 0x000fe20000010000 */
[----:B------:R-:W-:Y:S02]  /*c9b0*/  MUFU.EX2 R144, R144 ;  /* 0x0000009000907308 */ /* 0x000fe40000000800 */
[----:B------:R-:W-:Y:S01]  /*c9c0*/  HMMA.16816.F32.BF16 R28, R52, R46, R28 ;  /* 0x0000002e341c723c */ /* 0x000fe2000004181c */
[----:B------:R-:W1:Y:S01]  /*c9d0*/  LDSM.16.MT88.4 R44, [R103+0x7000] ;  /* 0x00700000672c783b */ /* 0x000e620000004200 */
[----:B------:R-:W-:Y:S01]  /*c9e0*/  MUFU.EX2 R129, R129 ;  /* 0x0000008100817308 */ /* 0x000fe20000000800 */
[----:B------:R-:W-:-:S02]  /*c9f0*/  FADD.FTZ R70, R70, R69 ;  /* 0x0000004546467221 */ /* 0x000fc40000010000 */
[----:B------:R-:W-:Y:S01]  /*ca00*/  LDSM.16.MT88.4 R52, [R164+0x7800] ;  /* 0x00780000a434783b */ /* 0x000fe20000004200 */
[----:B------:R-:W-:Y:S01]  /*ca10*/  MUFU.EX2 R132, R132 ;  /* 0x0000008400847308 */ /* 0x000fe20000000800 */
[----:B------:R-:W-:Y:S01]  /*ca20*/  FADD.FTZ R70, R79, R70 ;  /* 0x000000464f467221 */ /* 0x000fe20000010000 */
[C---:B----4-:R-:W-:Y:S02]  /*ca30*/  HMMA.16816.F32.BF16 R8, R48.reuse, R32, R8 ;  /* 0x000000203008723c */ /* 0x050fe40000041808 */
[----:B------:R-:W-:Y:S04]  /*ca40*/  MUFU.EX2 R127, R127 ;  /* 0x0000007f007f7308 */ /* 0x000fe80000000800 */
[----:B------:R-:W-:Y:S02]  /*ca50*/  MUFU.EX2 R131, R131 ;  /* 0x0000008300837308 */ /* 0x000fe40000000800 */
        /* <DEDUP_REMOVED lines=8> */
[----:B------:R-:W3:Y:S01]  /*cae0*/  LDSM.16.MT88.4 R56, [R168+0x7800] ;  /* 0x00780000a838783b */ /* 0x000ee20000004200 */
[----:B------:R-:W-:Y:S04]  /*caf0*/  MUFU.EX2 R118, R118 ;  /* 0x0000007600767308 */ /* 0x000fe80000000800 */
[----:B------:R-:W-:Y:S02]  /*cb00*/  MUFU.EX2 R0, R0 ;  /* 0x0000000000007308 */ /* 0x000fe40000000800 */
[----:B-1----:R-:W-:Y:S01]  /*cb10*/  HMMA.16816.F32.BF16 R24, R48, R44, R24 ;  /* 0x0000002c3018723c */ /* 0x002fe20000041818 */
[----:B------:R-:W-:Y:S01]  /*cb20*/  F2FP.BF16.F32.PACK_AB R44, R91, R98 ;  /* 0x000000625b2c723e */ /* 0x000fe200000010ff */
[----:B------:R-:W-:Y:S01]  /*cb30*/  MUFU.EX2 R36, R36 ;  /* 0x0000002400247308 */ /* 0x000fe20000000800 */
[----:B------:R-:W-:Y:S01]  /*cb40*/  F2FP.BF16.F32.PACK_AB R45, R90, R97 ;  /* 0x000000615a2d723e */ /* 0x000fe200000010ff */
[----:B------:R-:W-:-:S02]  /*cb50*/  FADD.FTZ R97, R97, R70 ;  /* 0x0000004661617221 */ /* 0x000fc40000010000 */
[----:B------:R-:W-:Y:S02]  /*cb60*/  MUFU.EX2 R213, R213 ;  /* 0x000000d500d57308 */ /* 0x000fe40000000800 */
[----:B------:R-:W-:Y:S01]  /*cb70*/  HMMA.16816.F32.BF16 R28, R48, R46, R28 ;  /* 0x0000002e301c723c */ /* 0x000fe2000004181c */
[----:B------:R-:W-:Y:S01]  /*cb80*/  F2FP.BF16.F32.PACK_AB R46, R89, R96 ;  /* 0x00000060592e723e */ /* 0x000fe200000010ff */
[----:B------:R-:W-:Y:S01]  /*cb90*/  FADD.FTZ R97, R90, R97 ;  /* 0x000000615a617221 */ /* 0x000fe20000010000 */
[----:B------:R-:W-:-:S03]  /*cba0*/  F2FP.BF16.F32.PACK_AB R47, R119, R88 ;  /* 0x00000058772f723e */ /* 0x000fc600000010ff */
[----:B------:R-:W-:Y:S02]  /*cbb0*/  FADD.FTZ R88, R88, R97 ;  /* 0x0000006158587221 */ /* 0x000fe40000010000 */
[----:B--2---:R-:W-:Y:S02]  /*cbc0*/  HMMA.16816.F32.BF16 R40, R48, R32, R40 ;  /* 0x000000203028723c */ /* 0x004fe40000041828 */
[----:B------:R-:W-:-:S06]  /*cbd0*/  FADD.FTZ R119, R119, R88 ;  /* 0x0000005877777221 */ /* 0x000fcc0000010000 */
[----:B------:R-:W-:Y:S01]  /*cbe0*/  HMMA.16816.F32.BF16 R4, R48, R34, R4 ;  /* 0x000000223004723c */ /* 0x000fe20000041804 */
[----:B------:R-:W1:Y:S04]  /*cbf0*/  LDSM.16.MT88.4 R32, [R102+0x7800] ;  /* 0x007800006620783b */ /* 0x000e680000004200 */
[----:B------:R-:W2:Y:S03]  /*cc00*/  LDSM.16.MT88.4 R48, [R168+0x8000] ;  /* 0x00800000a830783b */ /* 0x000ea60000004200 */
[C---:B---3--:R-:W-:Y:S08]  /*cc10*/  HMMA.16816.F32.BF16 R8, R44.reuse, R56, R8 ;  /* 0x000000382c08723c */ /* 0x048ff00000041808 */
[C---:B------:R-:W-:Y:S01]  /*cc20*/  HMMA.16816.F32.BF16 R12, R44.reuse, R58, R12 ;  /* 0x0000003a2c0c723c */ /* 0x040fe2000004180c */
[----:B------:R-:W3:Y:S07]  /*cc30*/  LDSM.16.MT88.4 R56, [R103+0x8000] ;  /* 0x008000006738783b */ /* 0x000eee0000004200 */
[C---:B------:R-:W-:Y:S01]  /*cc40*/  HMMA.16816.F32.BF16 R24, R44.reuse, R60, R24 ;  /* 0x0000003c2c18723c */ /* 0x040fe20000041818 */
[-CC-:B------:R-:W-:Y:S01]  /*cc50*/  FFMA.FTZ R61, R150, R66.reuse, -R105.reuse ;  /* 0x00000042963d7223 */ /* 0x180fe20000010869 */
[----:B------:R-:W-:Y:S05]  /*cc60*/  MUFU.EX2 R60, R218 ;  /* 0x000000da003c7308 */ /* 0x000fea0000000800 */
[----:B------:R-:W4:Y:S01]  /*cc70*/  MUFU.EX2 R61, R61 ;  /* 0x0000003d003d7308 */ /* 0x000f220000000800 */
[----:B------:R-:W-:Y:S01]  /*cc80*/  HMMA.16816.F32.BF16 R28, R44, R62, R28 ;  /* 0x0000003e2c1c723c */ /* 0x000fe2000004181c */
[-C--:B------:R-:W-:Y:S01]  /*cc90*/  FFMA.FTZ R62, R160, R66.reuse, -R105 ;  /* 0x00000042a03e7223 */ /* 0x080fe20000010869 */
[----:B------:R-:W-:-:S05]  /*cca0*/  FFMA.FTZ R63, R162, R66, -R67 ;  /* 0x00000042a23f7223 */ /* 0x000fca0000010843 */
[----:B------:R-:W5:Y:S01]  /*ccb0*/  MUFU.EX2 R62, R62 ;  /* 0x0000003e003e7308 */ /* 0x000f620000000800 */
[C---:B------:R-:W-:Y:S03]  /*ccc0*/  HMMA.16816.F32.BF16 R16, R44.reuse, R52, R16 ;  /* 0x000000342c10723c */ /* 0x040fe60000041810 */
[----:B------:R-:W2:Y:S05]  /*ccd0*/  MUFU.EX2 R63, R63 ;  /* 0x0000003f003f7308 */ /* 0x000eaa0000000800 */
[C---:B------:R-:W-:Y:S01]  /*cce0*/  HMMA.16816.F32.BF16 R20, R44.reuse, R54, R20 ;  /* 0x000000362c14723c */ /* 0x040fe20000041814 */
[----:B------:R-:W3:Y:S07]  /*ccf0*/  LDSM.16.MT88.4 R52, [R164+0x8000] ;  /* 0x00800000a434783b */ /* 0x000eee0000004200 */
[----:B-1----:R-:W-:Y:S01]  /*cd00*/  HMMA.16816.F32.BF16 R40, R44, R32, R40 ;  /* 0x000000202c28723c */ /* 0x002fe20000041828 */
[----:B----4-:R-:W-:-:S02]  /*cd10*/  F2FP.BF16.F32.PACK_AB R32, R61, R142 ;  /* 0x0000008e3d20723e */ /* 0x010fc400000010ff */
[----:B------:R-:W-:Y:S01]  /*cd20*/  F2FP.BF16.F32.PACK_AB R33, R121, R152 ;  /* 0x000000987921723e */ /* 0x000fe200000010ff */
[----:B------:R-:W-:-:S04]  /*cd30*/  FADD.FTZ R152, R152, R119 ;  /* 0x0000007798987221 */ /* 0x000fc80000010000 */
[----:B------:R-:W-:Y:S01]  /*cd40*/  HMMA.16816.F32.BF16 R4, R44, R34, R4 ;  /* 0x000000222c04723c */ /* 0x000fe20000041804 */
[----:B-----5:R-:W-:Y:S01]  /*cd50*/  F2FP.BF16.F32.PACK_AB R34, R62, R123 ;  /* 0x0000007b3e22723e */ /* 0x020fe200000010ff */
[----:B------:R-:W1:Y:S01]  /*cd60*/  LDSM.16.MT88.4 R44, [R102+0x8000] ;  /* 0x00800000662c783b */ /* 0x000e620000004200 */
[----:B--2---:R-:W-:Y:S01]  /*cd70*/  F2FP.BF16.F32.PACK_AB R35, R63, R60 ;  /* 0x0000003c3f23723e */ /* 0x004fe200000010ff */
[----:B------:R-:W-:-:S04]  /*cd80*/  FADD.FTZ R121, R121, R152 ;  /* 0x0000009879797221 */ /* 0x000fc80000010000 */
[----:B------:R-:W-:Y:S02]  /*cd90*/  FADD.FTZ R60, R60, R121 ;  /* 0x000000793c3c7221 */ /* 0x000fe40000010000 */
[----:B------:R-:W-:Y:S02]  /*cda0*/  HMMA.16816.F32.BF16 R8, R32, R48, R8 ;  /* 0x000000302008723c */ /* 0x000fe40000041808 */
[----:B------:R-:W-:-:S06]  /*cdb0*/  FADD.FTZ R63, R63, R60 ;  /* 0x0000003c3f3f7221 */ /* 0x000fcc0000010000 */
        /* <DEDUP_REMOVED lines=10> */
[----:B------:R-:W-:Y:S01]  /*ce60*/  F2FP.BF16.F32.PACK_AB R32, R129, R144 ;  /* 0x000000908120723e */ /* 0x000fe200000010ff */
[----:B------:R-:W1:Y:S01]  /*ce70*/  LDSM.16.MT88.4 R44, [R102+0x8800] ;  /* 0x00880000662c783b */ /* 0x000e620000004200 */
[----:B------:R-:W-:Y:S01]  /*ce80*/  F2FP.BF16.F32.PACK_AB R33, R125, R138 ;  /* 0x0000008a7d21723e */ /* 0x000fe200000010ff */
[----:B------:R-:W-:Y:S01]  /*ce90*/  FADD.FTZ R138, R138, R63 ;  /* 0x0000003f8a8a7221 */ /* 0x000fe20000010000 */
[----:B------:R-:W-:-:S02]  /*cea0*/  F2FP.BF16.F32.PACK_AB R34, R127, R132 ;  /* 0x000000847f22723e */ /* 0x000fc400000010ff */
[----:B------:R-:W-:Y:S01]  /*ceb0*/  F2FP.BF16.F32.PACK_AB R35, R131, R124 ;  /* 0x0000007c8323723e */ /* 0x000fe200000010ff */
[----:B------:R-:W-:-:S04]  /*cec0*/  FADD.FTZ R125, R125, R138 ;  /* 0x0000008a7d7d7221 */ /* 0x000fc80000010000 */
[----:B------:R-:W-:Y:S01]  /*ced0*/  FADD.FTZ R124, R124, R125 ;  /* 0x0000007d7c7c7221 */ /* 0x000fe20000010000 */
[----:B------:R-:W-:Y:S01]  /*cee0*/  MOV R125, R37 ;  /* 0x00000025007d7202 */ /* 0x000fe20000000f00 */
[----:B--2---:R-:W-:Y:S02]  /*cef0*/  HMMA.16816.F32.BF16 R8, R32, R48, R8 ;  /* 0x000000302008723c */ /* 0x004fe40000041808 */
[----:B------:R-:W-:-:S06]  /*cf00*/  FADD.FTZ R124, R131, R124 ;  /* 0x0000007c837c7221 */ /* 0x000fcc0000010000 */
[C---:B------:R-:W-:Y:S01]  /*cf10*/  HMMA.16816.F32.BF16 R12, R32.reuse, R50, R12 ;  /* 0x00000032200c723c */ /* 0x040fe2000004180c */
[----:B------:R-:W2:Y:S07]  /*cf20*/  LDSM.16.MT88.4 R48, [R168+0x9000] ;  /* 0x00900000a830783b */ /* 0x000eae0000004200 */
[C---:B---3--:R-:W-:Y:S01]  /*cf30*/  HMMA.16816.F32.BF16 R24, R32.reuse, R56, R24 ;  /* 0x000000382018723c */ /* 0x048fe20000041818 */
[----:B------:R-:W-:Y:S01]  /*cf40*/  FFMA.FTZ R56, R130, R66, -R105 ;  /* 0x0000004282387223 */ /* 0x000fe20000010869 */
[----:B------:R-:W-:Y:S05]  /*cf50*/  MUFU.EX2 R57, R122 ;  /* 0x0000007a00397308 */ /* 0x000fea0000000800 */
[----:B------:R-:W3:Y:S01]  /*cf60*/  MUFU.EX2 R56, R56 ;  /* 0x0000003800387308 */ /* 0x000ee20000000800 */
[C---:B------:R-:W-:Y:S03]  /*cf70*/  HMMA.16816.F32.BF16 R28, R32.reuse, R58, R28 ;  /* 0x0000003a201c723c */ /* 0x040fe6000004181c */
[----:B------:R-:W4:Y:S05]  /*cf80*/  MUFU.EX2 R59, R126 ;  /* 0x0000007e003b7308 */ /* 0x000f2a0000000800 */
[----:B-1----:R-:W-:Y:S01]  /*cf90*/  HMMA.16816.F32.BF16 R40, R32, R44, R40 ;  /* 0x0000002c2028723c */ /* 0x002fe20000041828 */
[----:B------:R-:W-:-:S02]  /*cfa0*/  F2FP.BF16.F32.PACK_AB R44, R118, R135 ;  /* 0x00000087762c723e */ /* 0x000fc400000010ff */
[----:B------:R-:W-:Y:S01]  /*cfb0*/  F2FP.BF16.F32.PACK_AB R45, R120, R133 ;  /* 0x00000085782d723e */ /* 0x000fe200000010ff */
[----:B------:R-:W-:-:S04]  /*cfc0*/  FADD.FTZ R133, R133, R124 ;  /* 0x0000007c85857221 */ /* 0x000fc80000010000 */
[----:B------:R-:W-:Y:S01]  /*cfd0*/  HMMA.16816.F32.BF16 R4, R32, R46, R4 ;  /* 0x0000002e2004723c */ /* 0x000fe20000041804 */
[----:B---3--:R-:W-:Y:S01]  /*cfe0*/  F2FP.BF16.F32.PACK_AB R46, R56, R57 ;  /* 0x00000039382e723e */ /* 0x008fe200000010ff */
[----:B------:R-:W-:Y:S01]  /*cff0*/  FADD.FTZ R133, R120, R133 ;  /* 0x0000008578857221 */ /* 0x000fe20000010000 */
[----:B----4-:R-:W-:-:S03]  /*d000*/  F2FP.BF16.F32.PACK_AB R47, R59, R112 ;  /* 0x000000703b2f723e */ /* 0x010fc600000010ff */
[----:B------:R-:W-:Y:S02]  /*d010*/  FADD.FTZ R112, R112, R133 ;  /* 0x0000008570707221 */ /* 0x000fe40000010000 */
[----:B------:R-:W-:Y:S02]  /*d020*/  HMMA.16816.F32.BF16 R16, R32, R52, R16 ;  /* 0x000000342010723c */ /* 0x000fe40000041810 */
[----:B------:R-:W-:-:S06]  /*d030*/  FADD.FTZ R112, R59, R112 ;  /* 0x000000703b707221 */ /* 0x000fcc0000010000 */
[C---:B--2---:R-:W-:Y:S08]  /*d040*/  HMMA.16816.F32.BF16 R8, R44.reuse, R48, R8 ;  /* 0x000000302c08723c */ /* 0x044ff00000041808 */
[----:B------:R-:W-:Y:S01]  /*d050*/  HMMA.16816.F32.BF16 R12, R44, R50, R12 ;  /* 0x000000322c0c723c */ /* 0x000fe2000004180c */
[----:B------:R-:W1:Y:S07]  /*d060*/  LDSM.16.MT88.4 R48, [R102+0x9000] ;  /* 0x009000006630783b */ /* 0x000e6e0000004200 */
[----:B------:R-:W-:Y:S01]  /*d070*/  HMMA.16816.F32.BF16 R20, R32, R54, R20 ;  /* 0x000000362014723c */ /* 0x000fe20000041814 */
[----:B------:R-:W2:Y:S04]  /*d080*/  LDSM.16.MT88.4 R52, [R164+0x9000] ;  /* 0x00900000a434783b */ /* 0x000ea80000004200 */
[----:B------:R-:W3:Y:S03]  /*d090*/  LDSM.16.MT88.4 R32, [R103+0x9000] ;  /* 0x009000006720783b */ /* 0x000ee60000004200 */
[----:B-1----:R-:W-:Y:S01]  /*d0a0*/  HMMA.16816.F32.BF16 R40, R44, R48, R40 ;  /* 0x000000302c28723c */ /* 0x002fe20000041828 */
[----:B------:R-:W-:-:S04]  /*d0b0*/  FADD.FTZ R49, R71, R78 ;  /* 0x0000004e47317221 */ /* 0x000fc80000010000 */
[----:B------:R-:W-:Y:S02]  /*d0c0*/  FADD.FTZ R49, R76, R49 ;  /* 0x000000314c317221 */ /* 0x000fe40000010000 */
[----:B------:R-:W1:Y:S01]  /*d0d0*/  LDSM.16.MT88.4 R76, [R103+0x9800] ;  /* 0x00980000674c783b */ /* 0x000e620000004200 */
[----:B--2---:R-:W-:Y:S01]  /*d0e0*/  HMMA.16816.F32.BF16 R16, R44, R52, R16 ;  /* 0x000000342c10723c */ /* 0x004fe20000041810 */
[----:B------:R-:W-:Y:S01]  /*d0f0*/  FADD.FTZ R98, R98, R49 ;  /* 0x0000003162627221 */ /* 0x000fe20000010000 */
[----:B------:R-:W-:-:S03]  /*d100*/  FFMA.FTZ R53, R110, R66, -R67 ;  /* 0x000000426e357223 */ /* 0x000fc60000010843 */
[----:B------:R-:W-:-:S03]  /*d110*/  FADD.FTZ R91, R91, R98 ;  /* 0x000000625b5b7221 */ /* 0x000fc60000010000 */
[C---:B---3--:R-:W-:Y:S01]  /*d120*/  HMMA.16816.F32.BF16 R24, R44.reuse, R32, R24 ;  /* 0x000000202c18723c */ /* 0x048fe20000041818 */
[----:B------:R-:W-:Y:S01]  /*d130*/  FFMA.FTZ R33, R104, R66, -R105 ;  /* 0x0000004268217223 */ /* 0x000fe20000010869 */
[----:B------:R-:W2:Y:S04]  /*d140*/  MUFU.EX2 R53, R53 ;  /* 0x0000003500357308 */ /* 0x000ea80000000800 */
[----:B------:R-:W3:Y:S02]  /*d150*/  MUFU.EX2 R32, R108 ;  /* 0x0000006c00207308 */ /* 0x000ee40000000800 */
[C---:B------:R-:W-:Y:S02]  /*d160*/  HMMA.16816.F32.BF16 R20, R44.reuse, R54, R20 ;  /* 0x000000362c14723c */ /* 0x040fe40000041814 */
[----:B------:R-:W4:Y:S06]  /*d170*/  MUFU.EX2 R33, R33 ;  /* 0x0000002100217308 */ /* 0x000f2c0000000800 */
[C---:B------:R-:W-:Y:S01]  /*d180*/  HMMA.16816.F32.BF16 R28, R44.reuse, R34, R28 ;  /* 0x000000222c1c723c */ /* 0x040fe2000004181c */
[----:B------:R-:W-:Y:S01]  /*d190*/  MUFU.EX2 R34, R100 ;  /* 0x0000006400227308 */ /* 0x000fe20000000800 */
[C---:B--2---:R-:W-:Y:S01]  /*d1a0*/  F2FP.BF16.F32.PACK_AB R69, R0.reuse, R53 ;  /* 0x000000350045723e */ /* 0x044fe200000010ff */
[----:B------:R-:W-:Y:S01]  /*d1b0*/  FADD.FTZ R53, R53, R112 ;  /* 0x0000007035357221 */ /* 0x000fe20000010000 */
[----:B---3--:R-:W-:Y:S01]  /*d1c0*/  F2FP.BF16.F32.PACK_AB R71, R213, R32 ;  /* 0x00000020d547723e */ /* 0x008fe200000010ff */
[----:B------:R-:W2:Y:S02]  /*d1d0*/  MUFU.EX2 R35, R101 ;  /* 0x0000006500237308 */ /* 0x000ea40000000800 */
[----:B------:R-:W-:Y:S01]  /*d1e0*/  FADD.FTZ R53, R0, R53 ;  /* 0x0000003500357221 */ /* 0x000fe20000010000 */
[----:B------:R-:W-:Y:S01]  /*d1f0*/  HMMA.16816.F32.BF16 R4, R44, R50, R4 ;  /* 0x000000322c04723c */ /* 0x000fe20000041804 */
[----:B------:R-:W-:Y:S01]  /*d200*/  FADD.FTZ R44, R96, R91 ;  /* 0x0000005b602c7221 */ /* 0x000fe20000010000 */
[----:B----4-:R-:W-:Y:S01]  /*d210*/  F2FP.BF16.F32.PACK_AB R68, R33, R36 ;  /* 0x000000242144723e */ /* 0x010fe200000010ff */
[----:B------:R-:W-:Y:S01]  /*d220*/  FADD.FTZ R32, R32, R53 ;  /* 0x0000003520207221 */ /* 0x000fe20000010000 */
[-C--:B------:R-:W-:Y:S01]  /*d230*/  MOV R0, R38.reuse ;  /* 0x0000002600007202 */ /* 0x080fe20000000f00 */
[----:B------:R-:W-:Y:S01]  /*d240*/  FADD.FTZ R89, R89, R44 ;  /* 0x0000002c59597221 */ /* 0x000fe20000010000 */
[----:B------:R-:W-:Y:S01]  /*d250*/  @P0 MOV R0, R38 ;  /* 0x0000002600000202 */ /* 0x000fe20000000f00 */
[----:B------:R-:W-:-:S02]  /*d260*/  FADD.FTZ R213, R213, R32 ;  /* 0x00000020d5d57221 */ /* 0x000fc40000010000 */
[----:B------:R-:W-:Y:S01]  /*d270*/  FADD.FTZ R142, R142, R89 ;  /* 0x000000598e8e7221 */ /* 0x000fe20000010000 */
[----:B--2---:R-:W-:-:S03]  /*d280*/  F2FP.BF16.F32.PACK_AB R70, R35, R34 ;  /* 0x000000222346723e */ /* 0x004fc600000010ff */
[----:B------:R-:W-:-:S04]  /*d290*/  FADD.FTZ R142, R61, R142 ;  /* 0x0000008e3d8e7221 */ /* 0x000fc80000010000 */
[----:B------:R-:W-:Y:S01]  /*d2a0*/  FADD.FTZ R123, R123, R142 ;  /* 0x0000008e7b7b7221 */ /* 0x000fe20000010000 */
[----:B------:R-:W-:Y:S01]  /*d2b0*/  HMMA.16816.F32.BF16 R96, R68, R92, R8 ;  /* 0x0000005c4460723c */ /* 0x000fe20000041808 */
[----:B------:R-:W2:Y:S02]  /*d2c0*/  LDSM.16.MT88.4 R8, [R102+0x9800] ;  /* 0x009800006608783b */ /* 0x000ea40000004200 */
[----:B------:R-:W-:-:S04]  /*d2d0*/  FADD.FTZ R123, R62, R123 ;  /* 0x0000007b3e7b7221 */ /* 0x000fc80000010000 */
[----:B------:R-:W-:Y:S01]  /*d2e0*/  FADD.FTZ R144, R144, R123 ;  /* 0x0000007b90907221 */ /* 0x000fe20000010000 */
[----:B------:R-:W-:Y:S03]  /*d2f0*/  HMMA.16816.F32.BF16 R88, R68, R84, R16 ;  /* 0x000000544458723c */ /* 0x000fe60000041810 */
        /* <DEDUP_REMOVED lines=8> */
[----:B------:R-:W-:Y:S03]  /*d380*/  HMMA.16816.F32.BF16 R84, R68, R86, R20 ;  /* 0x000000564454723c */ /* 0x000fe60000041814 */
[----:B------:R-:W-:-:S04]  /*d390*/  FADD.FTZ R57, R56, R57 ;  /* 0x0000003938397221 */ /* 0x000fc80000010000 */
[----:B------:R-:W-:Y:S01]  /*d3a0*/  FADD.FTZ R36, R36, R57 ;  /* 0x0000003924247221 */ /* 0x000fe20000010000 */
[C---:B------:R-:W-:Y:S03]  /*d3b0*/  HMMA.16816.F32.BF16 R76, R68.reuse, R78, R28 ;  /* 0x0000004e444c723c */ /* 0x040fe6000004181c */
[----:B------:R-:W-:Y:S01]  /*d3c0*/  FADD.FTZ R33, R33, R36 ;  /* 0x0000002421217221 */ /* 0x000fe20000010000 */
[-C--:B------:R-:W-:Y:S02]  /*d3d0*/  MOV R36, R39.reuse ;  /* 0x0000002700247202 */ /* 0x080fe40000000f00 */
[----:B------:R-:W-:Y:S01]  /*d3e0*/  @P0 MOV R36, R39 ;  /* 0x0000002700240202 */ /* 0x000fe20000000f00 */
[----:B------:R-:W-:Y:S01]  /*d3f0*/  FADD.FTZ R34, R34, R33 ;  /* 0x0000002122227221 */ /* 0x000fe20000010000 */
[----:B--2---:R-:W-:Y:S03]  /*d400*/  HMMA.16816.F32.BF16 R72, R68, R8, R40 ;  /* 0x000000084448723c */ /* 0x004fe60000041828 */
[----:B------:R-:W-:-:S05]  /*d410*/  FADD.FTZ R212, R35, R34 ;  /* 0x0000002223d47221 */ /* 0x000fca0000010000 */
[----:B------:R-:W-:Y:S01]  /*d420*/  HMMA.16816.F32.BF16 R68, R68, R10, R4 ;  /* 0x0000000a4444723c */ /* 0x000fe20000041804 */
[----:B------:R-:W-:-:S04]  /*d430*/  NOP ;  /* 0x0000000000007918 */ /* 0x000fc80000000000 */
[----:B------:R-:W-:-:S15]  /*d440*/  @P0 BRA `(.L_x_13053) ;  /* 0x0000000000040947 */ /* 0x000fde0003800000 */
.L_x_13042:
[----:B------:R-:W-:-:S07]  /*d450*/  IADD3 R209, PT, PT, R125, -0x1, RZ ;  /* 0xffffffff7dd17810 */ /* 0x000fce0007ffe0ff */
.L_x_13053:
[----:B------:R-:W-:Y:S05]  /*d460*/  BSYNC B2 ;  /* 0x0000000000027941 */ /* 0x000fea0003800000 */
.L_x_13041:
[----:B------:R-:W-:-:S13]  /*d470*/  ISETP.GE.AND P0, PT, R209, R182, PT ;  /* 0x000000b6d100720c */ /* 0x000fda0003f06270 */
[----:B------:R-:W-:Y:S05]  /*d480*/  @!P0 BRA `(.L_x_13054) ;  /* 0x0000004c00e88947 */ /* 0x000fea0003800000 */
[----:B------:R-:W-:Y:S01]  /*d490*/  IADD3 R208, PT, PT, R210, R208, R207 ;  /* 0x000000d0d2d07210 */ /* 0x000fe20007ffe0cf */
[----:B------:R-:W-:Y:S01]  /*d4a0*/  IMAD.MOV.U32 R101, RZ, RZ, R0 ;  /* 0x000000ffff657224 */ /* 0x000fe200078e0000 */
[----:B------:R-:W-:Y:S01]  /*d4b0*/  ISETP.NE.U32.AND P2, PT, R204, RZ, PT ;  /* 0x000000ffcc00720c */ /* 0x000fe20003f45070 */
[----:B------:R-:W-:Y:S01]  /*d4c0*/  IMAD.MOV.U32 R100, RZ, RZ, R36 ;  /* 0x000000ffff647224 */ /* 0x000fe200078e0024 */
[----:B------:R-:W-:Y:S01]  /*d4d0*/  IADD3 R185, PT, PT, -R211, R208, -R185 ;  /* 0x000000d0d3b97210 */ /* 0x000fe20007ffe9b9 */
[----:B------:R-:W-:Y:S01]  /*d4e0*/  IMAD.SHL.U32 R208, R209, 0x80, RZ ;  /* 0x00000080d1d07824 */ /* 0x000fe200078e00ff */
[----:B------:R-:W-:Y:S01]  /*d4f0*/  ISETP.NE.AND.EX P2, PT, R205, RZ, PT, P2 ;  /* 0x000000ffcd00720c */ /* 0x000fe20003f45320 */
[----:B------:R-:W-:Y:S01]  /*d500*/  VIADD R209, R209, 0x1 ;  /* 0x00000001d1d17836 */ /* 0x000fe20000000000 */
[----:B------:R-:W-:Y:S02]  /*d510*/  VIADDMNMX R206, R214, 0x8, RZ, !PT ;  /* 0x00000008d6ce7846 */ /* 0x000fe400078001ff */
[----:B------:R-:W-:-:S02]  /*d520*/  LOP3.LUT R211, R208, 0x40, R211, 0xfe, !PT ;  /* 0x00000040d0d37812 */ /* 0x000fc400078efed3 */
[----:B------:R-:W-:Y:S01]  /*d530*/  IADD3 R210, PT, PT, R185, -0x39, -R208 ;  /* 0xffffffc7b9d27810 */ /* 0x000fe20007ffe8d0 */
[----:B------:R-:W-:Y:S01]  /*d540*/  VIADD R208, R208, 0x80 ;  /* 0x00000080d0d07836 */ /* 0x000fe20000000000 */
[----:B------:R-:W-:-:S07]  /*d550*/  VIMNMX R207, PT, PT, RZ, R214, !PT ;  /* 0x000000d6ffcf7248 */ /* 0x000fce0007fe0100 */
.L_x_13061:
        /* <DEDUP_REMOVED lines=26> */
[----:B-1----:R-:W-:Y:S01]  /*d700*/  VIADD R10, R5, 0xffffffe ;  /* 0x0ffffffe050a7836 */ /* 0x002fe20000000000 */
[----:B------:R-:W2:Y:S01]  /*d710*/  LD.E.64 R14, desc[UR4][R2.64+0x40] ;  /* 0x00004004020e7980 */ /* 0x000ea2000c101b00 */
        /* <DEDUP_REMOVED lines=52> */
.L_x_13056:
[----:B------:R-:W-:Y:S05]  /*da60*/  BSYNC.RECONVERGENT B0 ;  /* 0x0000000000007941 */ /* 0x000fea0003800200 */
.L_x_13055:
        /* <DEDUP_REMOVED lines=38> */
[----:B------:R-:W-:Y:S01]  /*dcd0*/  @!P0 IADD3 R221, PT, PT, R214, R221, RZ ;  /* 0x000000ddd6dd8210 */ /* 0x000fe20007ffe0ff */
[C---:B------:R-:W-:Y:S01]  /*dce0*/  @!P0 IMAD.WIDE.U32 R222, R176.reuse, 0xa0, R222 ;  /* 0x000000a0b0de8825 */ /* 0x040fe200078e00de */
[C---:B------:R-:W-:Y:S01]  /*dcf0*/  @!P0 LEA R214, P3, R176.reuse, R216, 0x7 ;  /* 0x000000d8b0d68211 */ /* 0x040fe200078638ff */
[----:B------:R-:W-:Y:S02]  /*dd00*/  @P0 STS.128 [R193+0x8000], RZ ;  /* 0x008000ffc1000388 */ /* 0x000fe40000000c00 */
[----:B------:R-:W-:Y:S01]  /*dd10*/  @!P0 IMAD.IADD R223, R185, 0x1, R223 ;  /* 0x00000001b9df8824 */ /* 0x000fe200078e02df */
[----:B------:R-:W-:Y:S01]  /*dd20*/  @!P0 LEA.HI.X R215, R176, R217, R177, 0x7, P3 ;  /* 0x000000d9b0d78211 */ /* 0x000fe200018f3cb1 */
[----:B------:R-:W-:Y:S01]  /*dd30*/  @!PT LDS RZ, [RZ] ;  /* 0x00000000fffff984 */ /* 0x000fe20000000800 */
[----:B------:R-:W-:Y:S01]  /*dd40*/  @!PT LDS RZ, [RZ] ;  /* 0x00000000fffff984 */ /* 0x000fe20000000800 */
[----:B------:R-:W-:Y:S01]  /*dd50*/  @!PT LDS RZ, [RZ] ;  /* 0x00000000fffff984 */ /* 0x000fe20000000800 */
[----:B------:R1:W-:Y:S01]  /*dd60*/  @!P0 LDGSTS.E.BYPASS.LTC128B.128 [R193+0x8000], desc[UR4][R224.64] ;  /* 0x08000000e0c18fae */ /* 0x0003e2000b981a04 */
[----:B------:R-:W-:Y:S03]  /*dd70*/  VIADD R209, R209, 0xffffffff ;  /* 0xffffffffd1d17836 */ /* 0x000fe60000000000 */
[----:B------:R-:W-:Y:S02]  /*dd80*/  @P0 STS.128 [R193+0x8800], RZ ;  /* 0x008800ffc1000388 */ /* 0x000fe40000000c00 */
[----:B------:R-:W-:Y:S02]  /*dd90*/  ISETP.GT.AND P3, PT, R209, R182, PT ;  /* 0x000000b6d100720c */ /* 0x000fe40003f64270 */
        /* <DEDUP_REMOVED lines=23> */
[----:B------:R-:W-:Y:S04]  /*df10*/  LDSM.16.M88.4 R136, [R171] ;  /* 0x00000000ab88783b */ /* 0x000fe80000000200 */
[----:B------:R-:W-:Y:S01]  /*df20*/  LDSM.16.M88.4 R140, [R167+0x2000] ;  /* 0x00200000a78c783b */ /* 0x000fe20000000200 */
[C---:B--2---:R-:W-:Y:S03]  /*df30*/  HMMA.16816.F32.BF16 R4, R104.reuse, R108, RZ ;  /* 0x0000006c6804723c */ /* 0x044fe600000418ff */
[----:B------:R-:W-:Y:S04]  /*df40*/  LDSM.16.M88.4 R144, [R167+0x2800] ;  /* 0x00280000a790783b */ /* 0x000fe80000000200 */
[----:B------:R-:W-:Y:S01]  /*df50*/  LDSM.16.M88.4 R148, [R167+0x3000] ;  /* 0x00300000a794783b */ /* 0x000fe20000000200 */
[C---:B------:R-:W-:Y:S03]  /*df60*/  HMMA.16816.F32.BF16 R8, R104.reuse, R110, RZ ;  /* 0x0000006e6808723c */ /* 0x040fe600000418ff */
[----:B------:R-:W2:Y:S04]  /*df70*/  LDSM.16.M88.4 R108, [R172+0x5800] ;  /* 0x00580000ac6c783b */ /* 0x000ea80000000200 */
[----:B------:R-:W2:Y:S01]  /*df80*/  LDSM.16.M88.4 R152, [R167+0x3800] ;  /* 0x00380000a798783b */ /* 0x000ea20000000200 */
[C---:B---3--:R-:W-:Y:S03]  /*df90*/  HMMA.16816.F32.BF16 R12, R104.reuse, R112, RZ ;  /* 0x00000070680c723c */ /* 0x048fe600000418ff */
[----:B------:R-:W-:Y:S04]  /*dfa0*/  LDSM.16.M88.4 R156, [R170] ;  /* 0x00000000aa9c783b */ /* 0x000fe80000000200 */
[----:B------:R-:W-:Y:S01]  /*dfb0*/  LDSM.16.M88.4 R160, [R166+0x2000] ;  /* 0x00200000a6a0783b */ /* 0x000fe20000000200 */
[C---:B------:R-:W-:Y:S03]  /*dfc0*/  HMMA.16816.F32.BF16 R16, R104.reuse, R114, RZ ;  /* 0x000000726810723c */ /* 0x040fe600000418ff */
[----:B------:R-:W3:Y:S05]  /*dfd0*/  LDSM.16.M88.4 R112, [R167+0x4000] ;  /* 0x00400000a770783b */ /* 0x000eea0000000200 */
        /* <DEDUP_REMOVED lines=9> */
[C---:B------:R-:W-:Y:S08]  /*e070*/  HMMA.16816.F32.BF16 R44, R104.reuse, R128, RZ ;  /* 0x00000080682c723c */ /* 0x040ff000000418ff */
[C---:B------:R-:W-:Y:S01]  /*e080*/  HMMA.16816.F32.BF16 R48, R104.reuse, R130, RZ ;  /* 0x000000826830723c */ /* 0x040fe200000418ff */
[----:B------:R-:W-:Y:S07]  /*e090*/  LDSM.16.M88.4 R128, [R166+0x5800] ;  /* 0x00580000a680783b */ /* 0x000fee0000000200 */
[C---:B------:R-:W-:Y:S08]  /*e0a0*/  HMMA.16816.F32.BF16 R52, R104.reuse, R132, RZ ;  /* 0x000000846834723c */ /* 0x040ff000000418ff */
[C---:B------:R-:W-:Y:S01]  /*e0b0*/  HMMA.16816.F32.BF16 R56, R104.reuse, R134, RZ ;  /* 0x000000866838723c */ /* 0x040fe200000418ff */
[----:B------:R-:W-:Y:S07]  /*e0c0*/  LDSM.16.M88.4 R132, [R169] ;  /* 0x00000000a984783b */ /* 0x000fee0000000200 */
[C---:B--2---:R-:W-:Y:S08]  /*e0d0*/  HMMA.16816.F32.BF16 R60, R104.reuse, R108, RZ ;  /* 0x0000006c683c723c */ /* 0x044ff000000418ff */
[----:B------:R-:W-:Y:S01]  /*e0e0*/  HMMA.16816.F32.BF16 R64, R104, R110, RZ ;  /* 0x0000006e6840723c */ /* 0x000fe200000418ff */
[----:B------:R-:W2:Y:S04]  /*e0f0*/  LDSM.16.M88.4 R104, [R166+0x2800] ;  /* 0x00280000a668783b */ /* 0x000ea80000000200 */
[----:B------:R-:W2:Y:S03]  /*e100*/  LDSM.16.M88.4 R108, [R166+0x3000] ;  /* 0x00300000a66c783b */ /* 0x000ea60000000200 */
        /* <DEDUP_REMOVED lines=21> */
[C---:B-1----:R-:W-:Y:S08]  /*e260*/  HMMA.16816.F32.BF16 R60, R136.reuse, R124, R60 ;  /* 0x0000007c883c723c */ /* 0x042ff0000004183c */
[----:B------:R-:W-:Y:S01]  /*e270*/  HMMA.16816.F32.BF16 R64, R136, R126, R64 ;  /* 0x0000007e8840723c */ /* 0x000fe20000041840 */
[----:B------:R-:W1:Y:S04]  /*e280*/  LDSM.16.M88.4 R124, [R166+0x5000] ;  /* 0x00500000a67c783b */ /* 0x000e680000000200 */
[----:B------:R-:W1:Y:S03]  /*e290*/  LDSM.16.M88.4 R136, [R165+0x2000] ;  /* 0x00200000a588783b */ /* 0x000e660000000200 */
        /* <DEDUP_REMOVED lines=17> */
[C---:B-1----:R-:W-:Y:S08]  /*e3b0*/  HMMA.16816.F32.BF16 R52, R156.reuse, R124, R52 ;  /* 0x0000007c9c34723c */ /* 0x042ff00000041834 */
[C---:B------:R-:W-:Y:S08]  /*e3c0*/  HMMA.16816.F32.BF16 R56, R156.reuse, R126, R56 ;  /* 0x0000007e9c38723c */ /* 0x040ff00000041838 */
[C---:B------:R-:W-:Y:S08]  /*e3d0*/  HMMA.16816.F32.BF16 R60, R156.reuse, R128, R60 ;  /* 0x000000809c3c723c */ /* 0x040ff0000004183c */
[----:B------:R-:W-:Y:S08]  /*e3e0*/  HMMA.16816.F32.BF16 R64, R156, R130, R64 ;  /* 0x000000829c40723c */ /* 0x000ff00000041840 */
        /* <DEDUP_REMOVED lines=94> */
.L_x_13060:
[----:B------:R-:W-:Y:S05]  /*e9d0*/  BSYNC.RECONVERGENT B0 ;  /* 0x0000000000007941 */ /* 0x000fea0003800200 */
.L_x_13059:
        /* <DEDUP_REMOVED lines=65> */
.L_x_13058:
[----:B------:R-:W-:Y:S05]  /*edf0*/  BSYNC.RECONVERGENT B1 ;  /* 0x0000000000017941 */ /* 0x000fea0003800200 */
.L_x_13057:
[----:B------:R-:W-:Y:S01]  /*ee00*/  IABS R0, R210 ;  /* 0x000000d200007213 */ /* 0x000fe20000000000 */
[C---:B------:R-:W-:Y:S02]  /*ee10*/  VIADD R141, R211.reuse, 0xffffffc1 ;  /* 0xffffffc1d38d7836 */ /* 0x040fe40000000000 */
[C---:B------:R-:W-:Y:S01]  /*ee20*/  VIADD R131, R211.reuse, 0xffffffd1 ;  /* 0xffffffd1d3837836 */ /* 0x040fe20000000000 */
[----:B------:R-:W-:Y:S01]  /*ee30*/  I2FP.F32.S32 R0, R0 ;  /* 0x0000000000007245 */ /* 0x000fe20000201400 */
[C---:B-1----:R-:W-:Y:S02]  /*ee40*/  VIADD R112, R211.reuse, 0x1 ;  /* 0x00000001d3707836 */ /* 0x042fe40000000000 */
[----:B------:R-:W-:Y:S02]  /*ee50*/  VIADD R119, R211, 0xffffffe1 ;  /* 0xffffffe1d3777836 */ /* 0x000fe40000000000 */
[C---:B------:R-:W-:Y:S01]  /*ee60*/  FFMA.FTZ R39, -R191.reuse, R0, R39 ;  /* 0x00000000bf277223 */ /* 0x040fe20000010127 */
[----:B------:R-:W-:Y:S01]  /*ee70*/  ISETP.GE.AND P1, PT, R112, R206, PT ;  /* 0x000000ce7000720c */ /* 0x000fe20003f26270 */
[----:B------:R-:W-:Y:S02]  /*ee80*/  VIADD R105, R210, 0x41 ;  /* 0x00000041d2697836 */ /* 0x000fe40000000000 */
[----:B------:R-:W-:Y:S01]  /*ee90*/  FFMA.FTZ R33, -R191, R0, R33 ;  /* 0x00000000bf217223 */ /* 0x000fe20000010121 */
[----:B------:R-:W-:Y:S01]  /*eea0*/  VIADD R110, R211, 0xfffffff9 ;  /* 0xfffffff9d36e7836 */ /* 0x000fe20000000000 */
[----:B------:R-:W-:Y:S01]  /*eeb0*/  FSEL R153, R39, -INF , P1 ;  /* 0xff80000027997808 */ /* 0x000fe20000800000 */
[C---:B------:R-:W-:Y:S01]  /*eec0*/  VIADD R116, R211.reuse, 0xffffffe9 ;  /* 0xffffffe9d3747836 */ /* 0x040fe20000000000 */
[----:B------:R-:W-:Y:S01]  /*eed0*/  IABS R105, R105 ;  /* 0x0000006900697213 */ /* 0x000fe20000000000 */
[----:B------:R-:W2:Y:S01]  /*eee0*/  LD.E R39, desc[UR4][R2.64+0xdc] ;  /* 0x0000dc0402277980 */ /* 0x000ea2000c101900 */
[----:B------:R-:W-:Y:S01]  /*eef0*/  ISETP.GE.AND P3, PT, R110, R207, PT ;  /* 0x000000cf6e00720c */ /* 0x000fe20003f66270 */
[C---:B------:R-:W-:Y:S01]  /*ef00*/  VIADD R114, R211.reuse, 0xfffffff1 ;  /* 0xfffffff1d3727836 */ /* 0x040fe20000000000 */
[----:B------:R-:W-:Y:S01]  /*ef10*/  I2FP.F32.S32 R105, R105 ;  /* 0x0000006900697245 */ /* 0x000fe20000201400 */
[----:B------:R-:W-:Y:S01]  /*ef20*/  VIADD R104, R211, 0xffffffc0 ;  /* 0xffffffc0d3687836 */ /* 0x000fe20000000000 */
[----:B------:R-:W-:Y:S01]  /*ef30*/  FSEL R221, R33, -INF , P3 ;  /* 0xff80000021dd7808 */ /* 0x000fe20001800000 */
[C---:B------:R-:W-:Y:S01]  /*ef40*/  VIADD R111, R211.reuse, 0x8 ;  /* 0x00000008d36f7836 */ /* 0x040fe20000000000 */
[----:B------:R-:W-:Y:S01]  /*ef50*/  ISETP.GE.AND P3, PT, R211, R207, PT ;  /* 0x000000cfd300720c */ /* 0x000fe20003f66270 */
[----:B------:R-:W-:Y:S01]  /*ef60*/  FFMA.FTZ R6, -R191, R105, R6 ;  /* 0x00000069bf067223 */ /* 0x000fe20000010106 */
[----:B------:R-:W-:Y:S01]  /*ef70*/  ISETP.GE.AND P4, PT, R104, R207, PT ;  /* 0x000000cf6800720c */ /* 0x000fe20003f86270 */
[----:B------:R-:W-:Y:S01]  /*ef80*/  VIADD R105, R210, 0x31 ;  /* 0x00000031d2697836 */ /* 0x000fe20000000000 */
[C---:B------:R-:W-:Y:S01]  /*ef90*/  ISETP.GE.AND P0, PT, R104.reuse, R206, PT ;  /* 0x000000ce6800720c */ /* 0x040fe20003f06270 */
[C---:B------:R-:W-:Y:S01]  /*efa0*/  VIADD R109, R211.reuse, 0x9 ;  /* 0x00000009d36d7836 */ /* 0x040fe20000000000 */
[C---:B------:R-:W-:Y:S01]  /*efb0*/  ISETP.GE.AND P6, PT, R104.reuse, R199, PT ;  /* 0x000000c76800720c */ /* 0x040fe20003fc6270 */
[C---:B------:R-:W-:Y:S01]  /*efc0*/  VIADD R139, R211.reuse, 0xffffffc8 ;  /* 0xffffffc8d38b7836 */ /* 0x040fe20000000000 */
[----:B------:R-:W-:Y:S01]  /*efd0*/  ISETP.GE.AND P5, PT, R104, R198, PT ;  /* 0x000000c66800720c */ /* 0x000fe20003fa6270 */
[C---:B------:R-:W-:Y:S01]  /*efe0*/  VIADD R104, R210.reuse, 0x38 ;  /* 0x00000038d2687836 */ /* 0x040fe20000000000 */
[----:B------:R-:W-:Y:S01]  /*eff0*/  IABS R105, R105 ;  /* 0x0000006900697213 */ /* 0x000fe20000000000 */
[C---:B------:R-:W-:Y:S01]  /*f000*/  VIADD R0, R210.reuse, 0x30 ;  /* 0x00000030d2007836 */ /* 0x040fe20000000000 */
[C---:B------:R-:W-:Y:S01]  /*f010*/  ISETP.GE.AND P1, PT, R211.reuse, R206, PT ;  /* 0x000000ced300720c */ /* 0x040fe20003f26270 */
[C---:B------:R-:W-:Y:S01]  /*f020*/  VIADD R136, R211.reuse, 0xffffffc9 ;  /* 0xffffffc9d3887836 */ /* 0x040fe20000000000 */
[----:B------:R-:W-:Y:S01]  /*f030*/  IABS R104, R104 ;  /* 0x0000006800687213 */ /* 0x000fe20000000000 */
[C---:B------:R-:W-:Y:S01]  /*f040*/  VIADD R134, R211.reuse, 0xffffffd0 ;  /* 0xffffffd0d3867836 */ /* 0x040fe20000000000 */
[----:B------:R-:W-:Y:S01]  /*f050*/  I2FP.F32.S32 R105, R105 ;  /* 0x0000006900697245 */ /* 0x000fe20000201400 */
[C---:B------:R-:W-:Y:S01]  /*f060*/  VIADD R106, R210.reuse, 0x39 ;  /* 0x00000039d26a7836 */ /* 0x040fe20000000000 */
[----:B------:R-:W-:Y:S01]  /*f070*/  IABS R0, R0 ;  /* 0x0000000000007213 */ /* 0x000fe20000000000 */
[----:B------:R-:W-:Y:S01]  /*f080*/  VIADD R122, R211, 0xffffffe0 ;  /* 0xffffffe0d37a7836 */ /* 0x000fe20000000000 */
[----:B------:R-:W-:Y:S01]  /*f090*/  I2FP.F32.S32 R104, R104 ;  /* 0x0000006800687245 */ /* 0x000fe20000201400 */
[CC--:B------:R-:W-:Y:S01]  /*f0a0*/  FFMA.FTZ R8, -R191.reuse, R105.reuse, R8 ;  /* 0x00000069bf087223 */ /* 0x0c0fe20000010108 */
[----:B------:R-:W-:Y:S01]  /*f0b0*/  IABS R106, R106 ;  /* 0x0000006a006a7213 */ /* 0x000fe20000000000 */
[C---:B------:R-:W-:Y:S01]  /*f0c0*/  FFMA.FTZ R14, -R191.reuse, R105, R14 ;  /* 0x00000069bf0e7223 */ /* 0x040fe2000001010e */
[----:B------:R-:W-:Y:S01]  /*f0d0*/  I2FP.F32.S32 R0, R0 ;  /* 0x0000000000007245 */ /* 0x000fe20000201400 */
[C---:B------:R-:W-:Y:S01]  /*f0e0*/  VIADD R107, R210.reuse, 0x28 ;  /* 0x00000028d26b7836 */ /* 0x040fe20000000000 */
[----:B------:R-:W-:Y:S01]  /*f0f0*/  I2FP.F32.S32 R106, R106 ;  /* 0x0000006a006a7245 */ /* 0x000fe20000201400 */
[C---:B------:R-:W-:Y:S02]  /*f100*/  VIADD R105, R210.reuse, 0x21 ;  /* 0x00000021d2697836 */ /* 0x040fe40000000000 */
[CC--:B------:R-:W-:Y:S01]  /*f110*/  FFMA.FTZ R11, -R191.reuse, R104.reuse, R11 ;  /* 0x00000068bf0b7223 */ /* 0x0c0fe2000001010b */
[C---:B------:R-:W-:Y:S01]  /*f120*/  FFMA.FTZ R5, -R191.reuse, R104, R5 ;  /* 0x00000068bf057223 */ /* 0x040fe20000010105 */
[----:B------:R-:W-:Y:S01]  /*f130*/  IABS R107, R107 ;  /* 0x0000006b006b7213 */ /* 0x000fe20000000000 */
[----:B------:R-:W-:Y:S01]  /*f140*/  VIADD R104, R210, 0x29 ;  /* 0x00000029d2687836 */ /* 0x000fe20000000000 */
[----:B------:R-:W-:Y:S01]  /*f150*/  IABS R105, R105 ;  /* 0x0000006900697213 */ /* 0x000fe20000000000 */
[CC--:B------:R-:W-:Y:S01]  /*f160*/  FFMA.FTZ R15, -R191.reuse, R0.reuse, R15 ;  /* 0x00000000bf0f7223 */ /* 0x0c0fe2000001010f */
[C---:B------:R-:W-:Y:S01]  /*f170*/  FFMA.FTZ R9, -R191.reuse, R0, R9 ;  /* 0x00000000bf097223 */ /* 0x040fe20000010109 */
[----:B------:R-:W-:Y:S01]  /*f180*/  I2FP.F32.S32 R0, R107 ;  /* 0x0000006b00007245 */ /* 0x000fe20000201400 */
[CC--:B------:R-:W-:Y:S01]  /*f190*/  FFMA.FTZ R4, -R191.reuse, R106.reuse, R4 ;  /* 0x0000006abf047223 */ /* 0x0c0fe20000010104 */
[----:B------:R-:W-:Y:S01]  /*f1a0*/  I2FP.F32.S32 R105, R105 ;  /* 0x0000006900697245 */ /* 0x000fe20000201400 */
[C---:B------:R-:W-:Y:S01]  /*f1b0*/  FFMA.FTZ R10, -R191.reuse, R106, R10 ;  /* 0x0000006abf0a7223 */ /* 0x040fe2000001010a */
[----:B------:R-:W-:Y:S01]  /*f1c0*/  IABS R106, R104 ;  /* 0x00000068006a7213 */ /* 0x000fe20000000000 */
[C---:B------:R-:W-:Y:S01]  /*f1d0*/  FFMA.FTZ R13, -R191.reuse, R0, R13 ;  /* 0x00000000bf0d7223 */ /* 0x040fe2000001010d */
[----:B------:R-:W-:Y:S01]  /*f1e0*/  FSEL R140, R4, -INF , P4 ;  /* 0xff800000048c7808 */ /* 0x000fe20002000000 */
[C---:B------:R-:W-:Y:S01]  /*f1f0*/  FFMA.FTZ R22, -R191.reuse, R105, R22 ;  /* 0x00000069bf167223 */ /* 0x040fe20000010116 */
[----:B------:R-:W-:Y:S01]  /*f200*/  I2FP.F32.S32 R106, R106 ;  /* 0x0000006a006a7245 */ /* 0x000fe20000201400 */
[----:B------:R-:W-:Y:S01]  /*f210*/  FFMA.FTZ R19, -R191, R0, R19 ;  /* 0x00000000bf137223 */ /* 0x000fe20000010113 */
[----:B------:R-:W-:Y:S01]  /*f220*/  ISETP.GE.AND P4, PT, R141, R207, PT ;  /* 0x000000cf8d00720c */ /* 0x000fe20003f86270 */
[----:B------:R-:W-:Y:S01]  /*f230*/  FFMA.FTZ R16, -R191, R105, R16 ;  /* 0x00000069bf107223 */ /* 0x000fe20000010110 */
[----:B------:R-:W-:Y:S01]  /*f240*/  FSEL R4, R6, -INF , P0 ;  /* 0xff80000006047808 */ /* 0x000fe20000000000 */
[C---:B------:R-:W-:Y:S01]  /*f250*/  VIADD R0, R210.reuse, 0x19 ;  /* 0x00000019d2007836 */ /* 0x040fe20000000000 */
[----:B------:R-:W-:Y:S01]  /*f260*/  FSEL R138, R5, -INF , P4 ;  /* 0xff800000058a7808 */ /* 0x000fe20002000000 */
[C---:B------:R-:W-:Y:S01]  /*f270*/  VIADD R104, R210.reuse, 0x20 ;  /* 0x00000020d2687836 */ /* 0x040fe20000000000 */
[-C--:B------:R-:W-:Y:S01]  /*f280*/  ISETP.GE.AND P4, PT, R139, R207.reuse, PT ;  /* 0x000000cf8b00720c */ /* 0x080fe20003f86270 */
[----:B------:R-:W-:Y:S01]  /*f290*/  VIADD R105, R210, 0x11 ;  /* 0x00000011d2697836 */ /* 0x000fe20000000000 */
[----:B------:R-:W-:Y:S01]  /*f2a0*/  ISETP.GE.AND P0, PT, R134, R207, PT ;  /* 0x000000cf8600720c */ /* 0x000fe20003f06270 */
[C---:B------:R-:W-:Y:S01]  /*f2b0*/  FFMA.FTZ R18, -R191.reuse, R106, R18 ;  /* 0x0000006abf127223 */ /* 0x040fe20000010112 */
[----:B------:R-:W-:Y:S01]  /*f2c0*/  IABS R104, R104 ;  /* 0x0000006800687213 */ /* 0x000fe20000000000 */
[----:B------:R-:W-:Y:S01]  /*f2d0*/  FFMA.FTZ R12, -R191, R106, R12 ;  /* 0x0000006abf0c7223 */ /* 0x000fe2000001010c */
[----:B------:R-:W-:Y:S01]  /*f2e0*/  IABS R106, R0 ;  /* 0x00000000006a7213 */ /* 0x000fe20000000000 */
[----:B------:R-:W-:Y:S01]  /*f2f0*/  VIADD R6, R211, 0x31 ;  /* 0x00000031d3067836 */ /* 0x000fe20000000000 */
        /* <DEDUP_REMOVED lines=8> */
[----:B------:R-:W-:Y:S01]  /*f380*/  IABS R0, R0 ;  /* 0x0000000000007213 */ /* 0x000fe20000000000 */
[C---:B------:R-:W-:Y:S01]  /*f390*/  FFMA.FTZ R30, -R191.reuse, R105, R30 ;  /* 0x00000069bf1e7223 */ /* 0x040fe2000001011e */
[----:B------:R-:W-:Y:S01]  /*f3a0*/  IABS R108, R108 ;  /* 0x0000006c006c7213 */ /* 0x000fe20000000000 */
[----:B------:R-:W-:Y:S01]  /*f3b0*/  FFMA.FTZ R23, -R191, R104, R23 ;  /* 0x00000068bf177223 */ /* 0x000fe20000010117 */
[----:B------:R-:W-:Y:S01]  /*f3c0*/  I2FP.F32.S32 R104, R107 ;  /* 0x0000006b00687245 */ /* 0x000fe20000201400 */
[----:B------:R-:W-:Y:S01]  /*f3d0*/  VIADD R115, R211, 0xfffffff0 ;  /* 0xfffffff0d3737836 */ /* 0x000fe20000000000 */
[----:B------:R-:W-:Y:S01]  /*f3e0*/  I2FP.F32.S32 R0, R0 ;  /* 0x0000000000007245 */ /* 0x000fe20000201400 */
[C---:B------:R-:W-:Y:S01]  /*f3f0*/  FFMA.FTZ R24, -R191.reuse, R105, R24 ;  /* 0x00000069bf187223 */ /* 0x040fe20000010118 */
[----:B------:R-:W-:Y:S01]  /*f400*/  I2FP.F32.S32 R108, R108 ;  /* 0x0000006c006c7245 */ /* 0x000fe20000201400 */
[----:B------:R-:W-:Y:S01]  /*f410*/  VIADD R105, R210, 0x8 ;  /* 0x00000008d2697836 */ /* 0x000fe20000000000 */
[----:B------:R-:W-:Y:S01]  /*f420*/  FSEL R137, R8, -INF , P4 ;  /* 0xff80000008897808 */ /* 0x000fe20002000000 */
[C---:B------:R-:W-:Y:S01]  /*f430*/  FFMA.FTZ R21, -R191.reuse, R104, R21 ;  /* 0x00000068bf157223 */ /* 0x040fe20000010115 */
[----:B------:R-:W-:Y:S01]  /*f440*/  ISETP.GE.AND P4, PT, R136, R207, PT ;  /* 0x000000cf8800720c */ /* 0x000fe20003f86270 */
[C---:B------:R-:W-:Y:S01]  /*f450*/  FFMA.FTZ R31, -R191.reuse, R0, R31 ;  /* 0x00000000bf1f7223 */ /* 0x040fe2000001011f */
[----:B------:R-:W-:Y:S01]  /*f460*/  I2FP.F32.S32 R106, R106 ;  /* 0x0000006a006a7245 */ /* 0x000fe20000201400 */
[C---:B------:R-:W-:Y:S01]  /*f470*/  FFMA.FTZ R25, -R191.reuse, R0, R25 ;  /* 0x00000000bf197223 */ /* 0x040fe20000010119 */
[----:B------:R-:W-:Y:S01]  /*f480*/  IABS R0, R105 ;  /* 0x0000006900007213 */ /* 0x000fe20000000000 */
[----:B------:R-:W-:Y:S01]  /*f490*/  FFMA.FTZ R27, -R191, R104, R27 ;  /* 0x00000068bf1b7223 */ /* 0x000fe2000001011b */
[----:B------:R-:W-:Y:S01]  /*f4a0*/  FSEL R135, R9, -INF , P4 ;  /* 0xff80000009877808 */ /* 0x000fe20002000000 */
[----:B------:R-:W-:Y:S01]  /*f4b0*/  VIADD R104, R210, 0x9 ;  /* 0x00000009d2687836 */ /* 0x000fe20000000000 */
[----:B------:R-:W-:Y:S01]  /*f4c0*/  ISETP.GE.AND P4, PT, R141, R206, PT ;  /* 0x000000ce8d00720c */ /* 0x000fe20003f86270 */
[C---:B------:R-:W-:Y:S01]  /*f4d0*/  FFMA.FTZ R7, -R191.reuse, R108, R7 ;  /* 0x0000006cbf077223 */ /* 0x040fe20000010107 */
[----:B------:R-:W-:Y:S01]  /*f4e0*/  I2FP.F32.S32 R0, R0 ;  /* 0x0000000000007245 */ /* 0x000fe20000201400 */
[CC--:B------:R-:W-:Y:S01]  /*f4f0*/  FFMA.FTZ R20, -R191.reuse, R106.reuse, R20 ;  /* 0x0000006abf147223 */ /* 0x0c0fe20000010114 */
[----:B------:R-:W-:Y:S01]  /*f500*/  FSEL R132, R12, -INF , P0 ;  /* 0xff8000000c847808 */ /* 0x000fe20000000000 */
[----:B------:R-:W-:Y:S01]  /*f510*/  FFMA.FTZ R26, -R191, R106, R26 ;  /* 0x0000006abf1a7223 */ /* 0x000fe2000001011a */
[----:B------:R-:W-:Y:S01]  /*f520*/  IABS R106, R104 ;  /* 0x00000068006a7213 */ /* 0x000fe20000000000 */
[C---:B------:R-:W-:Y:S01]  /*f530*/  VIADD R107, R210.reuse, 0x1 ;  /* 0x00000001d26b7836 */ /* 0x040fe20000000000 */
[----:B------:R-:W-:Y:S01]  /*f540*/  FSEL R133, R7, -INF , P4 ;  /* 0xff80000007857808 */ /* 0x000fe20002000000 */
[----:B------:R-:W-:Y:S01]  /*f550*/  VIADD R8, R211, 0x29 ;  /* 0x00000029d3087836 */ /* 0x000fe20000000000 */
[----:B------:R-:W-:Y:S01]  /*f560*/  ISETP.GE.AND P4, PT, R131, R207, PT ;  /* 0x000000cf8300720c */ /* 0x000fe20003f86270 */
[C---:B------:R-:W-:Y:S01]  /*f570*/  FFMA.FTZ R29, -R191.reuse, R0, R29 ;  /* 0x00000000bf1d7223 */ /* 0x040fe2000001011d */
[----:B------:R-:W-:Y:S01]  /*f580*/  I2FP.F32.S32 R106, R106 ;  /* 0x0000006a006a7245 */ /* 0x000fe20000201400 */
[----:B------:R-:W-:Y:S01]  /*f590*/  FFMA.FTZ R35, -R191, R0, R35 ;  /* 0x00000000bf237223 */ /* 0x000fe20000010123 */
[-C--:B------:R-:W-:Y:S01]  /*f5a0*/  ISETP.GE.AND P0, PT, R139, R206.reuse, PT ;  /* 0x000000ce8b00720c */ /* 0x080fe20003f06270 */
[----:B------:R-:W-:Y:S01]  /*f5b0*/  VIADD R128, R211, 0xffffffd8 ;  /* 0xffffffd8d3807836 */ /* 0x000fe20000000000 */
[----:B------:R-:W-:Y:S01]  /*f5c0*/  IABS R107, R107 ;  /* 0x0000006b006b7213 */ /* 0x000fe20000000000 */
[C---:B------:R-:W-:Y:S01]  /*f5d0*/  VIADD R0, R210.reuse, 0xfffffff1 ;  /* 0xfffffff1d2007836 */ /* 0x040fe20000000000 */
[----:B------:R-:W-:Y:S01]  /*f5e0*/  FSEL R130, R13, -INF , P4 ;  /* 0xff8000000d827808 */ /* 0x000fe20002000000 */
[----:B------:R-:W-:Y:S01]  /*f5f0*/  VIADD R105, R210, 0xfffffff9 ;  /* 0xfffffff9d2697836 */ /* 0x000fe20000000000 */
[----:B------:R-:W-:Y:S01]  /*f600*/  ISETP.GE.AND P4, PT, R136, R206, PT ;  /* 0x000000ce8800720c */ /* 0x000fe20003f86270 */
[-C--:B------:R-:W-:Y:S01]  /*f610*/  FFMA.FTZ R28, -R191, R106.reuse, R28 ;  /* 0x0000006abf1c7223 */ /* 0x080fe2000001011c */
[----:B------:R-:W-:Y:S01]  /*f620*/  FSEL R127, R10, -INF , P0 ;  /* 0xff8000000a7f7808 */ /* 0x000fe20000000000 */
[----:B------:R-:W-:Y:S01]  /*f630*/  VIADD R124, R211, 0xffffffd9 ;  /* 0xffffffd9d37c7836 */ /* 0x000fe20000000000 */
[----:B------:R-:W-:Y:S01]  /*f640*/  ISETP.GE.AND P0, PT, R128, R207, PT ;  /* 0x000000cf8000720c */ /* 0x000fe20003f06270 */
[----:B------:R-:W-:Y:S01]  /*f650*/  FFMA.FTZ R34, -R191, R106, R34 ;  /* 0x0000006abf227223 */ /* 0x000fe20000010122 */
[----:B------:R-:W-:Y:S01]  /*f660*/  I2FP.F32.S32 R107, R107 ;  /* 0x0000006b006b7245 */ /* 0x000fe20000201400 */
[----:B------:R-:W-:Y:S01]  /*f670*/  VIADD R10, R211, 0x28 ;  /* 0x00000028d30a7836 */ /* 0x000fe20000000000 */
[----:B------:R-:W-:Y:S01]  /*f680*/  IABS R106, R0 ;  /* 0x00000000006a7213 */ /* 0x000fe20000000000 */
[C---:B------:R-:W-:Y:S01]  /*f690*/  VIADD R104, R210.reuse, 0xfffffff8 ;  /* 0xfffffff8d2687836 */ /* 0x040fe20000000000 */
[----:B------:R-:W-:Y:S01]  /*f6a0*/  IABS R105, R105 ;  /* 0x0000006900697213 */ /* 0x000fe20000000000 */
[----:B------:R-:W-:Y:S01]  /*f6b0*/  VIADD R0, R210, 0xffffffe8 ;  /* 0xffffffe8d2007836 */ /* 0x000fe20000000000 */
[----:B------:R-:W-:Y:S01]  /*f6c0*/  FSEL R9, R11, -INF , P4 ;  /* 0xff8000000b097808 */ /* 0x000fe20002000000 */
[C---:B------:R-:W-:Y:S01]  /*f6d0*/  FFMA.FTZ R32, -R191.reuse, R107, R32 ;  /* 0x0000006bbf207223 */ /* 0x040fe20000010120 */
[----:B------:R-:W-:Y:S01]  /*f6e0*/  ISETP.GE.AND P4, PT, R124, R207, PT ;  /* 0x000000cf7c00720c */ /* 0x000fe20003f86270 */
[----:B------:R-:W-:Y:S01]  /*f6f0*/  FFMA.FTZ R38, -R191, R107, R38 ;  /* 0x0000006bbf267223 */ /* 0x000fe20000010126 */
[----:B------:R-:W-:Y:S01]  /*f700*/  FSEL R126, R16, -INF , P0 ;  /* 0xff800000107e7808 */ /* 0x000fe20000000000 */
[C---:B------:R-:W-:Y:S01]  /*f710*/  VIADD R16, R211.reuse, 0x20 ;  /* 0x00000020d3107836 */ /* 0x040fe20000000000 */
[----:B------:R-:W-:Y:S01]  /*f720*/  ISETP.GE.AND P0, PT, R134, R206, PT ;  /* 0x000000ce8600720c */ /* 0x000fe20003f06270 */
        /* <DEDUP_REMOVED lines=8> */
[----:B------:R-:W-:Y:S01]  /*f7b0*/  VIADD R107, R210, 0xfffffff0 ;  /* 0xfffffff0d26b7836 */ /* 0x000fe20000000000 */
[----:B------:R-:W-:Y:S01]  /*f7c0*/  FSEL R123, R17, -INF , P4 ;  /* 0xff800000117b7808 */ /* 0x000fe20002000000 */
[-C--:B------:R-:W-:Y:S01]  /*f7d0*/  FFMA.FTZ R36, -R191, R105.reuse, R36 ;  /* 0x00000069bf247223 */ /* 0x080fe20000010124 */
[----:B------:R-:W-:Y:S01]  /*f7e0*/  ISETP.GE.AND P4, PT, R131, R206, PT ;  /* 0x000000ce8300720c */ /* 0x000fe20003f86270 */
[CC--:B------:R-:W-:Y:S01]  /*f7f0*/  FFMA.FTZ R40, -R191.reuse, R106.reuse, R40 ;  /* 0x0000006abf287223 */ /* 0x0c0fe20000010128 */
[----:B------:R-:W-:Y:S01]  /*f800*/  FSEL R120, R14, -INF , P0 ;  /* 0xff8000000e787808 */ /* 0x000fe20000000000 */
[C---:B------:R-:W-:Y:S01]  /*f810*/  FFMA.FTZ R46, -R191.reuse, R106, R46 ;  /* 0x0000006abf2e7223 */ /* 0x040fe2000001012e */
[----:B------:R-:W-:Y:S01]  /*f820*/  I2FP.F32.S32 R104, R104 ;  /* 0x0000006800687245 */ /* 0x000fe20000201400 */
[----:B------:R-:W-:Y:S01]  /*f830*/  FFMA.FTZ R42, -R191, R105, R42 ;  /* 0x00000069bf2a7223 */ /* 0x000fe2000001012a */
[----:B------:R-:W-:Y:S01]  /*f840*/  ISETP.GE.AND P0, PT, R122, R207, PT ;  /* 0x000000cf7a00720c */ /* 0x000fe20003f06270 */
[----:B------:R-:W-:Y:S01]  /*f850*/  VIADD R5, R211, 0x39 ;  /* 0x00000039d3057836 */ /* 0x000fe20000000000 */
[----:B------:R-:W-:Y:S01]  /*f860*/  I2FP.F32.S32 R0, R0 ;  /* 0x0000000000007245 */ /* 0x000fe20000201400 */
[----:B------:R-:W-:Y:S01]  /*f870*/  FFMA.FTZ R37, -R191, R104, R37 ;  /* 0x00000068bf257223 */ /* 0x000fe20000010125 */
[----:B------:R-:W-:Y:S01]  /*f880*/  IABS R107, R107 ;  /* 0x0000006b006b7213 */ /* 0x000fe20000000000 */
[C---:B------:R-:W-:Y:S01]  /*f890*/  VIADD R106, R210.reuse, 0xffffffe0 ;  /* 0xffffffe0d26a7836 */ /* 0x040fe20000000000 */
[----:B------:R-:W-:Y:S01]  /*f8a0*/  FSEL R14, R15, -INF , P4 ;  /* 0xff8000000f0e7808 */ /* 0x000fe20002000000 */
[----:B------:R-:W-:Y:S01]  /*f8b0*/  VIADD R105, R210, 0xffffffe9 ;  /* 0xffffffe9d2697836 */ /* 0x000fe20000000000 */
[----:B------:R-:W-:Y:S01]  /*f8c0*/  ISETP.GE.AND P4, PT, R119, R207, PT ;  /* 0x000000cf7700720c */ /* 0x000fe20003f86270 */
[C---:B------:R-:W-:Y:S01]  /*f8d0*/  FFMA.FTZ R51, -R191.reuse, R0, R51 ;  /* 0x00000000bf337223 */ /* 0x040fe20000010133 */
[----:B------:R-:W-:Y:S01]  /*f8e0*/  FSEL R20, R20, -INF , P0 ;  /* 0xff80000014147808 */ /* 0x000fe20000000000 */
[C---:B------:R-:W-:Y:S01]  /*f8f0*/  FFMA.FTZ R43, -R191.reuse, R104, R43 ;  /* 0x00000068bf2b7223 */ /* 0x040fe2000001012b */
[----:B------:R-:W-:Y:S01]  /*f900*/  ISETP.GE.AND P0, PT, R128, R206, PT ;  /* 0x000000ce8000720c */ /* 0x000fe20003f06270 */
[C---:B------:R-:W-:Y:S01]  /*f910*/  FFMA.FTZ R45, -R191.reuse, R0, R45 ;  /* 0x00000000bf2d7223 */ /* 0x040fe2000001012d */
[----:B------:R-:W-:Y:S01]  /*f920*/  I2FP.F32.S32 R104, R107 ;  /* 0x0000006b00687245 */ /* 0x000fe20000201400 */
[----:B------:R-:W-:Y:S01]  /*f930*/  VIADD R208, R208, 0xffffff80 ;  /* 0xffffff80d0d07836 */ /* 0x000fe20000000000 */
[----:B------:R-:W-:Y:S01]  /*f940*/  IABS R0, R106 ;  /* 0x0000006a00007213 */ /* 0x000fe20000000000 */
[----:B------:R-:W-:Y:S01]  /*f950*/  VIADD R106, R210, 0xffffffd8 ;  /* 0xffffffd8d26a7836 */ /* 0x000fe20000000000 */
[----:B------:R-:W-:Y:S01]  /*f960*/  IABS R105, R105 ;  /* 0x0000006900697213 */ /* 0x000fe20000000000 */
[-C--:B------:R-:W-:Y:S01]  /*f970*/  FFMA.FTZ R41, -R191, R104.reuse, R41 ;  /* 0x00000068bf297223 */ /* 0x080fe20000010129 */
[----:B------:R-:W-:Y:S01]  /*f980*/  FSEL R237, R21, -INF , P4 ;  /* 0xff80000015ed7808 */ /* 0x000fe20002000000 */
[----:B------:R-:W-:Y:S01]  /*f990*/  FFMA.FTZ R47, -R191, R104, R47 ;  /* 0x00000068bf2f7223 */ /* 0x000fe2000001012f */
[----:B------:R-:W-:Y:S01]  /*f9a0*/  ISETP.GE.AND P4, PT, R124, R206, PT ;  /* 0x000000ce7c00720c */ /* 0x000fe20003f86270 */
[----:B------:R-:W-:Y:S01]  /*f9b0*/  VIADD R104, R210, 0xffffffe1 ;  /* 0xffffffe1d2687836 */ /* 0x000fe20000000000 */
[----:B------:R-:W-:Y:S02]  /*f9c0*/  FSEL R18, R18, -INF , P0 ;  /* 0xff80000012127808 */ /* 0x000fe40000000000 */
[----:B------:R-:W-:Y:S02]  /*f9d0*/  ISETP.GE.AND P0, PT, R118, R207, PT ;  /* 0x000000cf7600720c */ /* 0x000fe40003f06270 */
[----:B------:R-:W-:Y:S02]  /*f9e0*/  I2FP.F32.S32 R105, R105 ;  /* 0x0000006900697245 */ /* 0x000fe40000201400 */
[----:B------:R-:W-:Y:S02]  /*f9f0*/  IABS R106, R106 ;  /* 0x0000006a006a7213 */ /* 0x000fe40000000000 */
[----:B------:R-:W-:Y:S01]  /*fa00*/  FSEL R33, R19, -INF , P4 ;  /* 0xff80000013217808 */ /* 0x000fe20002000000 */
[C---:B------:R-:W-:Y:S01]  /*fa10*/  FFMA.FTZ R50, -R191.reuse, R105, R50 ;  /* 0x00000069bf327223 */ /* 0x040fe20000010132 */
[----:B------:R-:W-:Y:S01]  /*fa20*/  ISETP.GE.AND P4, PT, R116, R207, PT ;  /* 0x000000cf7400720c */ /* 0x000fe20003f86270 */
[C---:B------:R-:W-:Y:S01]  /*fa30*/  FFMA.FTZ R44, -R191.reuse, R105, R44 ;  /* 0x00000069bf2c7223 */ /* 0x040fe2000001012c */
[----:B------:R-:W-:Y:S01]  /*fa40*/  FSEL R24, R24, -INF , P0 ;  /* 0xff80000018187808 */ /* 0x000fe20000000000 */
[----:B------:R-:W-:Y:S01]  /*fa50*/  VIADD R105, R210, 0xffffffd9 ;  /* 0xffffffd9d2697836 */ /* 0x000fe20000000000 */
[----:B------:R-:W-:Y:S02]  /*fa60*/  ISETP.GE.AND P0, PT, R122, R206, PT ;  /* 0x000000ce7a00720c */ /* 0x000fe40003f06270 */
[----:B------:R-:W-:Y:S02]  /*fa70*/  I2FP.F32.S32 R0, R0 ;  /* 0x0000000000007245 */ /* 0x000fe40000201400 */
[----:B------:R-:W-:Y:S01]  /*fa80*/  IABS R107, R104 ;  /* 0x00000068006b7213 */ /* 0x000fe20000000000 */
[----:B------:R-:W-:Y:S01]  /*fa90*/  VIADD R104, R210, 0xffffffc0 ;  /* 0xffffffc0d2687836 */ /* 0x000fe20000000000 */
[----:B------:R-:W-:Y:S01]  /*faa0*/  I2FP.F32.S32 R106, R106 ;  /* 0x0000006a006a7245 */ /* 0x000fe20000201400 */
[-C--:B------:R-:W-:Y:S01]  /*fab0*/  FFMA.FTZ R49, -R191, R0.reuse, R49 ;  /* 0x00000000bf317223 */ /* 0x080fe20000010131 */
[----:B------:R-:W-:Y:S01]  /*fac0*/  FSEL R233, R25, -INF , P4 ;  /* 0xff80000019e97808 */ /* 0x000fe20002000000 */
[----:B------:R-:W-:Y:S01]  /*fad0*/  FFMA.FTZ R55, -R191, R0, R55 ;  /* 0x00000000bf377223 */ /* 0x000fe20000010137 */
[----:B------:R-:W-:Y:S01]  /*fae0*/  ISETP.GE.AND P4, PT, R119, R206, PT ;  /* 0x000000ce7700720c */ /* 0x000fe20003f86270 */
[CC--:B------:R-:W-:Y:S01]  /*faf0*/  FFMA.FTZ R53, -R191.reuse, R106.reuse, R53 ;  /* 0x0000006abf357223 */ /* 0x0c0fe20000010135 */
[----:B------:R-:W-:Y:S01]  /*fb00*/  FSEL R22, R22, -INF , P0 ;  /* 0xff80000016167808 */ /* 0x000fe20000000000 */
[----:B------:R-:W-:Y:S01]  /*fb10*/  FFMA.FTZ R59, -R191, R106, R59 ;  /* 0x0000006abf3b7223 */ /* 0x000fe2000001013b */
[----:B------:R-:W-:Y:S01]  /*fb20*/  ISETP.GE.AND P0, PT, R115, R207, PT ;  /* 0x000000cf7300720c */ /* 0x000fe20003f06270 */
[C---:B------:R-:W-:Y:S01]  /*fb30*/  VIADD R106, R210.reuse, 0xffffffd1 ;  /* 0xffffffd1d26a7836 */ /* 0x040fe20000000000 */
[----:B------:R-:W-:Y:S01]  /*fb40*/  I2FP.F32.S32 R107, R107 ;  /* 0x0000006b006b7245 */ /* 0x000fe20000201400 */
[----:B------:R-:W-:Y:S01]  /*fb50*/  VIADD R0, R210, 0xffffffc1 ;  /* 0xffffffc1d2007836 */ /* 0x000fe20000000000 */
[----:B------:R-:W-:Y:S02]  /*fb60*/  IABS R105, R105 ;  /* 0x0000006900697213 */ /* 0x000fe40000000000 */
[----:B------:R-:W-:Y:S01]  /*fb70*/  FSEL R23, R23, -INF , P4 ;  /* 0xff80000017177808 */ /* 0x000fe20002000000 */
[CC--:B------:R-:W-:Y:S01]  /*fb80*/  FFMA.FTZ R48, -R191.reuse, R107.reuse, R48 ;  /* 0x0000006bbf307223 */ /* 0x0c0fe20000010130 */
[----:B------:R-:W-:Y:S01]  /*fb90*/  IABS R104, R104 ;  /* 0x0000006800687213 */ /* 0x000fe20000000000 */
[C---:B------:R-:W-:Y:S01]  /*fba0*/  FFMA.FTZ R54, -R191.reuse, R107, R54 ;  /* 0x0000006bbf367223 */ /* 0x040fe20000010136 */
[----:B------:R-:W-:Y:S02]  /*fbb0*/  ISETP.GE.AND P4, PT, R114, R207, PT ;  /* 0x000000cf7200720c */ /* 0x000fe40003f86270 */
[----:B------:R-:W-:Y:S02]  /*fbc0*/  FSEL R28, R28, -INF , P0 ;  /* 0xff8000001c1c7808 */ /* 0x000fe40000000000 */
[----:B------:R-:W-:Y:S02]  /*fbd0*/  ISETP.GE.AND P0, PT, R118, R206, PT ;  /* 0x000000ce7600720c */ /* 0x000fe40003f06270 */
[----:B------:R-:W-:Y:S02]  /*fbe0*/  I2FP.F32.S32 R105, R105 ;  /* 0x0000006900697245 */ /* 0x000fe40000201400 */
[----:B------:R-:W-:Y:S01]  /*fbf0*/  IABS R107, R0 ;  /* 0x00000000006b7213 */ /* 0x000fe20000000000 */
[----:B------:R-:W-:Y:S01]  /*fc00*/  VIADD R0, R210, 0xffffffc9 ;  /* 0xffffffc9d2007836 */ /* 0x000fe20000000000 */
[----:B------:R-:W-:Y:S01]  /*fc10*/  I2FP.F32.S32 R104, R104 ;  /* 0x0000006800687245 */ /* 0x000fe20000201400 */
[CC--:B------:R-:W-:Y:S01]  /*fc20*/  FFMA.FTZ R52, -R191.reuse, R105.reuse, R52 ;  /* 0x00000069bf347223 */ /* 0x0c0fe20000010134 */
[----:B------:R-:W-:Y:S01]  /*fc30*/  IABS R106, R106 ;  /* 0x0000006a006a7213 */ /* 0x000fe20000000000 */
[----:B------:R-:W-:Y:S01]  /*fc40*/  FFMA.FTZ R58, -R191, R105, R58 ;  /* 0x00000069bf3a7223 */ /* 0x000fe2000001013a */
[----:B------:R-:W-:Y:S01]  /*fc50*/  FSEL R29, R29, -INF , P4 ;  /* 0xff8000001d1d7808 */ /* 0x000fe20002000000 */
[----:B------:R-:W-:Y:S01]  /*fc60*/  FFMA.FTZ R65, -R191, R104, R65 ;  /* 0x00000068bf417223 */ /* 0x000fe20000010141 */
[----:B------:R-:W-:Y:S01]  /*fc70*/  ISETP.GE.AND P4, PT, R116, R206, PT ;  /* 0x000000ce7400720c */ /* 0x000fe20003f86270 */
[----:B------:R-:W-:Y:S01]  /*fc80*/  VIADD R105, R210, 0xffffffc8 ;  /* 0xffffffc8d2697836 */ /* 0x000fe20000000000 */
[----:B------:R-:W-:Y:S01]  /*fc90*/  FSEL R26, R26, -INF , P0 ;  /* 0xff8000001a1a7808 */ /* 0x000fe20000000000 */
[C---:B------:R-:W-:Y:S01]  /*fca0*/  VIADD R104, R210.reuse, 0xffffffd0 ;  /* 0xffffffd0d2687836 */ /* 0x040fe20000000000 */
[----:B------:R-:W-:Y:S01]  /*fcb0*/  ISETP.GE.AND P0, PT, R113, R207, PT ;  /* 0x000000cf7100720c */ /* 0x000fe20003f06270 */
[----:B------:R-:W-:Y:S01]  /*fcc0*/  VIADD R210, R210, 0x80 ;  /* 0x00000080d2d27836 */ /* 0x000fe20000000000 */
[----:B------:R-:W-:Y:S02]  /*fcd0*/  I2FP.F32.S32 R106, R106 ;  /* 0x0000006a006a7245 */ /* 0x000fe40000201400 */
[----:B------:R-:W-:Y:S02]  /*fce0*/  IABS R0, R0 ;  /* 0x0000000000007213 */ /* 0x000fe40000000000 */
[----:B------:R-:W-:Y:S01]  /*fcf0*/  FSEL R225, R27, -INF , P4 ;  /* 0xff8000001be17808 */ /* 0x000fe20002000000 */
[----:B------:R-:W-:Y:S01]  /*fd00*/  FFMA.FTZ R56, -R191, R106, R56 ;  /* 0x0000006abf387223 */ /* 0x000fe20000010138 */
[----:B------:R-:W-:Y:S01]  /*fd10*/  ISETP.GE.AND P4, PT, R115, R206, PT ;  /* 0x000000ce7300720c */ /* 0x000fe20003f86270 */
[C---:B------:R-:W-:Y:S01]  /*fd20*/  FFMA.FTZ R62, -R191.reuse, R106, R62 ;  /* 0x0000006abf3e7223 */ /* 0x040fe2000001013e */
[----:B------:R-:W-:Y:S01]  /*fd30*/  FSEL R32, R32, -INF , P0 ;  /* 0xff80000020207808 */ /* 0x000fe20000000000 */
[----:B------:R-:W-:Y:S01]  /*fd40*/  IMAD.MOV.U32 R106, RZ, RZ, R0 ;  /* 0x000000ffff6a7224 */ /* 0x000fe200078e0000 */
[----:B------:R-:W-:Y:S02]  /*fd50*/  ISETP.GE.AND P0, PT, R114, R206, PT ;  /* 0x000000ce7200720c */ /* 0x000fe40003f06270 */
[----:B------:R-:W-:Y:S02]  /*fd60*/  I2FP.F32.S32 R107, R107 ;  /* 0x0000006b006b7245 */ /* 0x000fe40000201400 */
[----:B------:R-:W-:Y:S02]  /*fd70*/  IABS R105, R105 ;  /* 0x0000006900697213 */ /* 0x000fe40000000000 */
[----:B------:R-:W-:Y:S01]  /*fd80*/  FSEL R30, R30, -INF , P4 ;  /* 0xff8000001e1e7808 */ /* 0x000fe20002000000 */
[----:B------:R-:W-:Y:S01]  /*fd90*/  FFMA.FTZ R64, -R191, R107, R64 ;  /* 0x0000006bbf407223 */ /* 0x000fe20000010140 */
[----:B------:R-:W-:Y:S01]  /*fda0*/  IABS R104, R104 ;  /* 0x0000006800687213 */ /* 0x000fe20000000000 */
[----:B------:R-:W-:Y:S01]  /*fdb0*/  VIADD R107, R211, 0x10 ;  /* 0x00000010d36b7836 */ /* 0x000fe20000000000 */
[----:B------:R-:W-:Y:S02]  /*fdc0*/  ISETP.GE.AND P4, PT, R112, R207, PT ;  /* 0x000000cf7000720c */ /* 0x000fe40003f86270 */
[----:B------:R-:W-:Y:S02]  /*fdd0*/  FSEL R31, R31, -INF , P0 ;  /* 0xff8000001f1f7808 */ /* 0x000fe40000000000 */
[----:B------:R-:W-:Y:S02]  /*fde0*/  ISETP.GE.AND P0, PT, R113, R206, PT ;  /* 0x000000ce7100720c */ /* 0x000fe40003f06270 */
[----:B------:R-:W-:Y:S02]  /*fdf0*/  I2FP.F32.S32 R0, R105 ;  /* 0x0000006900007245 */ /* 0x000fe40000201400 */
[----:B------:R-:W-:Y:S02]  /*fe00*/  I2FP.F32.S32 R104, R104 ;  /* 0x0000006800687245 */ /* 0x000fe40000201400 */
[----:B------:R-:W-:Y:S01]  /*fe10*/  I2FP.F32.S32 R105, R106 ;  /* 0x0000006a00697245 */ /* 0x000fe20000201400 */
[----:B------:R-:W-:Y:S01]  /*fe20*/  FFMA.FTZ R61, -R191, R0, R61 ;  /* 0x00000000bf3d7223 */ /* 0x000fe2000001013d */
[----:B------:R-:W-:Y:S01]  /*fe30*/  FSEL R161, R37, -INF , P4 ;  /* 0xff80000025a17808 */ /* 0x000fe20002000000 */
[C---:B------:R-:W-:Y:S01]  /*fe40*/  FFMA.FTZ R57, -R191.reuse, R104, R57 ;  /* 0x00000068bf397223 */ /* 0x040fe20000010139 */
[----:B------:R-:W-:Y:S01]  /*fe50*/  FSEL R36, R36, -INF , P3 ;  /* 0xff80000024247808 */ /* 0x000fe20001800000 */
[C---:B------:R-:W-:Y:S01]  /*fe60*/  FFMA.FTZ R66, -R191.reuse, R105, R66 ;  /* 0x00000069bf427223 */ /* 0x040fe20000010142 */
[----:B------:R-:W-:Y:S01]  /*fe70*/  ISETP.GE.AND P4, PT, R110, R206, PT ;  /* 0x000000ce6e00720c */ /* 0x000fe20003f86270 */
[----:B------:R-:W-:Y:S01]  /*fe80*/  FFMA.FTZ R63, -R191, R104, R63 ;  /* 0x00000068bf3f7223 */ /* 0x000fe2000001013f */
[----:B------:R-:W-:Y:S01]  /*fe90*/  ISETP.GE.AND P3, PT, R111, R207, PT ;  /* 0x000000cf6f00720c */ /* 0x000fe20003f66270 */
[----:B------:R-:W-:Y:S01]  /*fea0*/  FFMA.FTZ R60, -R191, R105, R60 ;  /* 0x00000069bf3c7223 */ /* 0x000fe2000001013c */
[----:B------:R-:W-:Y:S01]  /*feb0*/  FSEL R34, R34, -INF , P0 ;  /* 0xff80000022227808 */ /* 0x000fe20000000000 */
[----:B------:R-:W-:Y:S01]  /*fec0*/  VIADD R106, R211, 0x11 ;  /* 0x00000011d36a7836 */ /* 0x000fe20000000000 */
[-C--:B------:R-:W-:Y:S01]  /*fed0*/  ISETP.GE.AND P0, PT, R109, R207.reuse, PT ;  /* 0x000000cf6d00720c */ /* 0x080fe20003f06270 */
[----:B------:R-:W-:Y:S01]  /*fee0*/  VIADD R105, R211, 0x18 ;  /* 0x00000018d3697836 */ /* 0x000fe20000000000 */
        /* <DEDUP_REMOVED lines=28> */
[----:B------:R-:W-:Y:S02]  /*100b0*/  FSEL R21, R140, -INF , !P6 ;  /* 0xff8000008c157808 */ /* 0x000fe40007000000 */
[-C--:B------:R-:W-:Y:S02]  /*100c0*/  ISETP.GE.AND P4, PT, R10, R207.reuse, PT ;  /* 0x000000cf0a00720c */ /* 0x080fe40003f86270 */
[----:B------:R-:W-:Y:S02]  /*100d0*/  ISETP.GE.AND P3, PT, R8, R207, PT ;  /* 0x000000cf0800720c */ /* 0x000fe40003f66270 */
[-C--:B------:R-:W-:Y:S02]  /*100e0*/  ISETP.GE.AND P0, PT, R110, R199.reuse, PT ;  /* 0x000000c76e00720c */ /* 0x080fe40003f06270 */
[----:B------:R-:W-:Y:S02]  /*100f0*/  ISETP.GE.AND P6, PT, R136, R199, PT ;  /* 0x000000c78800720c */ /* 0x000fe40003fc6270 */
[----:B------:R-:W-:Y:S02]  /*10100*/  FSEL R47, R47, -INF , P1 ;  /* 0xff8000002f2f7808 */ /* 0x000fe40000800000 */
[----:B------:R-:W-:Y:S02]  /*10110*/  FSEL R56, R56, -INF , P4 ;  /* 0xff80000038387808 */ /* 0x000fe40002000000 */
[-C--:B------:R-:W-:Y:S02]  /*10120*/  ISETP.GE.AND P1, PT, R104, R206.reuse, PT ;  /* 0x000000ce6800720c */ /* 0x080fe40003f26270 */
[----:B------:R-:W-:Y:S02]  /*10130*/  FSEL R125, R57, -INF , P3 ;  /* 0xff800000397d7808 */ /* 0x000fe40001800000 */
[----:B------:R-:W-:Y:S02]  /*10140*/  FSEL R13, R135, -INF , !P6 ;  /* 0xff800000870d7808 */ /* 0x000fe40007000000 */
[----:B------:R-:W-:Y:S02]  /*10150*/  ISETP.GE.AND P3, PT, R7, R207, PT ;  /* 0x000000cf0700720c */ /* 0x000fe40003f66270 */
[----:B------:R-:W-:Y:S02]  /*10160*/  FSEL R221, R221, -INF , !P0 ;  /* 0xff800000dddd7808 */ /* 0x000fe40004000000 */
[----:B------:R-:W-:Y:S02]  /*10170*/  ISETP.GE.AND P4, PT, R12, R206, PT ;  /* 0x000000ce0c00720c */ /* 0x000fe40003f86270 */
[----:B------:R-:W-:Y:S02]  /*10180*/  FSEL R4, R4, -INF , !P5 ;  /* 0xff80000004047808 */ /* 0x000fe40006800000 */
[-C--:B------:R-:W-:Y:S02]  /*10190*/  ISETP.GE.AND P6, PT, R134, R198.reuse, PT ;  /* 0x000000c68600720c */ /* 0x080fe40003fc6270 */
[-C--:B------:R-:W-:Y:S02]  /*101a0*/  ISETP.GE.AND P5, PT, R131, R199.reuse, PT ;  /* 0x000000c78300720c */ /* 0x080fe40003fa6270 */
[----:B------:R-:W-:Y:S02]  /*101b0*/  ISETP.GE.AND P0, PT, R112, R198, PT ;  /* 0x000000c67000720c */ /* 0x000fe40003f06270 */
[----:B------:R-:W-:Y:S02]  /*101c0*/  FSEL R51, R51, -INF , P1 ;  /* 0xff80000033337808 */ /* 0x000fe40000800000 */
[----:B------:R-:W-:Y:S02]  /*101d0*/  FSEL R60, R60, -INF , P3 ;  /* 0xff8000003c3c7808 */ /* 0x000fe40001800000 */
[-C--:B------:R-:W-:Y:S02]  /*101e0*/  ISETP.GE.AND P1, PT, R16, R206.reuse, PT ;  /* 0x000000ce1000720c */ /* 0x080fe40003f26270 */
[----:B------:R-:W-:Y:S02]  /*101f0*/  FSEL R121, R55, -INF , P4 ;  /* 0xff80000037797808 */ /* 0x000fe40002000000 */
[----:B------:R-:W-:Y:S02]  /*10200*/  FSEL R55, R130, -INF , !P5 ;  /* 0xff80000082377808 */ /* 0x000fe40006800000 */
[----:B------:R-:W-:Y:S02]  /*10210*/  FSEL R53, R120, -INF , !P6 ;  /* 0xff80000078357808 */ /* 0x000fe40007000000 */
[----:B------:R-:W-:Y:S02]  /*10220*/  ISETP.GE.AND P3, PT, R8, R206, PT ;  /* 0x000000ce0800720c */ /* 0x000fe40003f66270 */
[----:B------:R-:W-:Y:S02]  /*10230*/  FSEL R153, R153, -INF , !P0 ;  /* 0xff80000099997808 */ /* 0x000fe40004000000 */
[----:B------:R-:W-:Y:S02]  /*10240*/  ISETP.GE.AND P6, PT, R119, R199, PT ;  /* 0x000000c77700720c */ /* 0x000fe40003fc6270 */
[-C--:B------:R-:W-:Y:S02]  /*10250*/  ISETP.GE.AND P0, PT, R5, R207.reuse, PT ;  /* 0x000000cf0500720c */ /* 0x080fe40003f06270 */
[----:B------:R-:W-:Y:S02]  /*10260*/  ISETP.GE.AND P5, PT, R128, R198, PT ;  /* 0x000000c68000720c */ /* 0x000fe40003fa6270 */
[-C--:B------:R-:W-:Y:S02]  /*10270*/  ISETP.GE.AND P4, PT, R10, R206.reuse, PT ;  /* 0x000000ce0a00720c */ /* 0x080fe40003f86270 */
[----:B------:R-:W-:Y:S02]  /*10280*/  FSEL R54, R54, -INF , P1 ;  /* 0xff80000036367808 */ /* 0x000fe40000800000 */
[C---:B------:R-:W-:Y:S02]  /*10290*/  ISETP.GE.AND P1, PT, R6.reuse, R207, PT ;  /* 0x000000cf0600720c */ /* 0x040fe40003f26270 */
[----:B------:R-:W-:Y:S02]  /*102a0*/  FSEL R117, R59, -INF , P3 ;  /* 0xff8000003b757808 */ /* 0x000fe40001800000 */
[-C--:B------:R-:W-:Y:S02]  /*102b0*/  ISETP.GE.AND P3, PT, R6, R206.reuse, PT ;  /* 0x000000ce0600720c */ /* 0x080fe40003f66270 */
[----:B------:R-:W-:Y:S02]  /*102c0*/  FSEL R108, R65, -INF , P0 ;  /* 0xff800000416c7808 */ /* 0x000fe40000000000 */
[----:B------:R-:W-:Y:S02]  /*102d0*/  FSEL R35, R18, -INF , !P5 ;  /* 0xff80000012237808 */ /* 0x000fe40006800000 */
[----:B------:R-:W-:Y:S02]  /*102e0*/  FSEL R237, R237, -INF , !P6 ;  /* 0xff800000eded7808 */ /* 0x000fe40007000000 */
[----:B------:R-:W-:Y:S02]  /*102f0*/  FSEL R58, R58, -INF , P4 ;  /* 0xff8000003a3a7808 */ /* 0x000fe40002000000 */
[----:B------:R-:W-:Y:S02]  /*10300*/  ISETP.GE.AND P5, PT, R116, R199, PT ;  /* 0x000000c77400720c */ /* 0x000fe40003fa6270 */
[----:B------:R-:W-:Y:S02]  /*10310*/  ISETP.GE.AND P0, PT, R5, R206, PT ;  /* 0x000000ce0500720c */ /* 0x000fe40003f06270 */
        /* <DEDUP_REMOVED lines=8> */
[----:B------:R-:W-:Y:S02]  /*103a0*/  FSEL R227, R26, -INF , !P6 ;  /* 0xff8000001ae37808 */ /* 0x000fe40007000000 */
[----:B------:R-:W-:Y:S02]  /*103b0*/  FSEL R62, R62, -INF , P4 ;  /* 0xff8000003e3e7808 */ /* 0x000fe40002000000 */
        /* <DEDUP_REMOVED lines=9> */
[-C--:B------:R-:W-:Y:S02]  /*10450*/  ISETP.GE.AND P3, PT, R131, R198.reuse, PT ;  /* 0x000000c68300720c */ /* 0x080fe40003f66270 */
[----:B------:R-:W-:Y:S02]  /*10460*/  FSEL R215, R34, -INF , !P6 ;  /* 0xff80000022d77808 */ /* 0x000fe40007000000 */
[----:B------:R-:W-:Y:S02]  /*10470*/  FSEL R19, R138, -INF , !P4 ;  /* 0xff8000008a137808 */ /* 0x000fe40006000000 */
[-C--:B------:R-:W-:Y:S02]  /*10480*/  ISETP.GE.AND P5, PT, R111, R199.reuse, PT ;  /* 0x000000c76f00720c */ /* 0x080fe40003fa6270 */
[----:B------:R-:W-:Y:S02]  /*10490*/  ISETP.GE.AND P0, PT, R134, R199, PT ;  /* 0x000000c78600720c */ /* 0x000fe40003f06270 */
[-C--:B------:R-:W-:Y:S02]  /*104a0*/  ISETP.GE.AND P6, PT, R211, R198.reuse, PT ;  /* 0x000000c6d300720c */ /* 0x080fe40003fc6270 */
[----:B------:R-:W-:Y:S02]  /*104b0*/  FSEL R37, R66, -INF , P1 ;  /* 0xff80000042257808 */ /* 0x000fe40000800000 */
[----:B------:R-:W-:Y:S02]  /*104c0*/  FSEL R57, R14, -INF , !P3 ;  /* 0xff8000000e397808 */ /* 0x000fe40005800000 */
[-C--:B------:R-:W-:Y:S02]  /*104d0*/  ISETP.GE.AND P1, PT, R139, R198.reuse, PT ;  /* 0x000000c68b00720c */ /* 0x080fe40003f26270 */
[----:B------:R-:W-:Y:S02]  /*104e0*/  FMNMX3.FTZ R14, R100, R21, R19, !PT ;  /* 0x00000015640e7276 */ /* 0x000fe40007810013 */
[----:B------:R-:W-:Y:S02]  /*104f0*/  FSEL R59, R132, -INF , !P0 ;  /* 0xff800000843b7808 */ /* 0x000fe40004000000 */
[----:B------:R-:W-:Y:S02]  /*10500*/  FSEL R155, R155, -INF , !P6 ;  /* 0xff8000009b9b7808 */ /* 0x000fe40007000000 */
[----:B------:R-:W-:Y:S02]  /*10510*/  FSEL R159, R40, -INF , !P5 ;  /* 0xff800000289f7808 */ /* 0x000fe40006800000 */
[----:B------:R-:W-:Y:S02]  /*10520*/  ISETP.GE.AND P0, PT, R128, R199, PT ;  /* 0x000000c78000720c */ /* 0x000fe40003f06270 */
        /* <DEDUP_REMOVED lines=10> */
[C---:B------:R-:W-:Y:S02]  /*105d0*/  ISETP.GE.AND P5, PT, R12.reuse, R199, PT ;  /* 0x000000c70c00720c */ /* 0x040fe40003fa6270 */
[----:B------:R-:W-:Y:S02]  /*105e0*/  ISETP.GE.AND P6, PT, R12, R198, PT ;  /* 0x000000c60c00720c */ /* 0x000fe40003fc6270 */
[----:B------:R-:W-:Y:S02]  /*105f0*/  FMNMX3.FTZ R12, R101, R4, R17, !PT ;  /* 0x00000004650c7276 */ /* 0x000fe40007810011 */
[----:B------:R-:W-:Y:S02]  /*10600*/  FSEL R9, R9, -INF , !P4 ;  /* 0xff80000009097808 */ /* 0x000fe40006000000 */
[----:B------:R-:W-:Y:S02]  /*10610*/  FMNMX3.FTZ R14, R14, R59, R55, !PT ;  /* 0x0000003b0e0e7276 */ /* 0x000fe40007810037 */
[----:B------:R-:W-:Y:S02]  /*10620*/  FSEL R25, R123, -INF , !P1 ;  /* 0xff8000007b197808 */ /* 0x000fe40004800000 */
[-C--:B------:R-:W-:Y:S02]  /*10630*/  ISETP.GE.AND P1, PT, R122, R198.reuse, PT ;  /* 0x000000c67a00720c */ /* 0x080fe40003f26270 */
[----:B------:R-:W-:Y:S02]  /*10640*/  FSEL R239, R20, -INF , !P0 ;  /* 0xff80000014ef7808 */ /* 0x000fe40004000000 */
[----:B------:R-:W-:Y:S02]  /*10650*/  FMNMX3.FTZ R12, R12, R11, R9, !PT ;  /* 0x0000000b0c0c7276 */ /* 0x000fe40007810009 */
[-C--:B------:R-:W-:Y:S02]  /*10660*/  ISETP.GE.AND P4, PT, R124, R198.reuse, PT ;  /* 0x000000c67c00720c */ /* 0x080fe40003f86270 */
[----:B------:R-:W-:Y:S02]  /*10670*/  ISETP.GE.AND P0, PT, R118, R199, PT ;  /* 0x000000c77600720c */ /* 0x000fe40003f06270 */
[----:B------:R-:W-:Y:S02]  /*10680*/  FMNMX3.FTZ R14, R14, R27, R25, !PT ;  /* 0x0000001b0e0e7276 */ /* 0x000fe40007810019 */
[----:B------:R-:W-:Y:S02]  /*10690*/  FSEL R231, R22, -INF , !P1 ;  /* 0xff80000016e77808 */ /* 0x000fe40004800000 */
[----:B------:R-:W-:Y:S02]  /*106a0*/  ISETP.GE.AND P1, PT, R114, R199, PT ;  /* 0x000000c77200720c */ /* 0x000fe40003f26270 */
[----:B------:R-:W-:Y:S02]  /*106b0*/  FMNMX3.FTZ R12, R12, R53, R57, !PT ;  /* 0x000000350c0c7276 */ /* 0x000fe40007810039 */
        /* <DEDUP_REMOVED lines=12> */
[----:B------:R-:W-:Y:S02]  /*10780*/  FSEL R225, R225, -INF , !P4 ;  /* 0xff800000e1e17808 */ /* 0x000fe40006000000 */
[-C--:B------:R-:W-:Y:S02]  /*10790*/  ISETP.GE.AND P4, PT, R110, R198.reuse, PT ;  /* 0x000000c66e00720c */ /* 0x080fe40003f86270 */
[----:B------:R-:W-:Y:S02]  /*107a0*/  ISETP.GE.AND P0, PT, R112, R199, PT ;  /* 0x000000c77000720c */ /* 0x000fe40003f06270 */
[----:B------:R-:W-:Y:S02]  /*107b0*/  FSEL R65, R32, -INF , !P1 ;  /* 0xff80000020417808 */ /* 0x000fe40004800000 */
[-C--:B------:R-:W-:Y:S02]  /*107c0*/  ISETP.GE.AND P3, PT, R114, R198.reuse, PT ;  /* 0x000000c67200720c */ /* 0x080fe40003f66270 */
[----:B------:R-:W-:Y:S02]  /*107d0*/  FMNMX3.FTZ R12, R12, R231, R229, !PT ;  /* 0x000000e70c0c7276 */ /* 0x000fe400078100e5 */
[----:B------:R-:W-:Y:S02]  /*107e0*/  FMNMX3.FTZ R14, R14, R223, R67, !PT ;  /* 0x000000df0e0e7276 */ /* 0x000fe40007810043 */
[CC--:B------:R-:W-:Y:S01]  /*107f0*/  ISETP.GE.AND P1, PT, R211.reuse, R199.reuse, PT ;  /* 0x000000c7d300720c */ /* 0x0c0fe20003f26270 */
[----:B------:R-:W-:Y:S01]  /*10800*/  VIADD R211, R211, 0xffffff80 ;  /* 0xffffff80d3d37836 */ /* 0x000fe20000000000 */
        /* <DEDUP_REMOVED lines=33> */
[-C--:B------:R-:W-:Y:S01]  /*10a20*/  ISETP.GE.AND P4, PT, R10, R199.reuse, PT ;  /* 0x000000c70a00720c */ /* 0x080fe20003f86270 */
[----:B------:R-:W-:Y:S01]  /*10a30*/  LDSM.16.MT88.4 R48, [R102+0x6000] ;  /* 0x006000006630783b */ /* 0x000fe20000004200 */
[----:B------:R-:W-:Y:S02]  /*10a40*/  FSEL R123, R54, -INF , !P3 ;  /* 0xff800000367b7808 */ /* 0x000fe40005800000 */
[C---:B------:R-:W-:Y:S02]  /*10a50*/  ISETP.GE.AND P0, PT, R8.reuse, R199, PT ;  /* 0x000000c70800720c */ /* 0x040fe40003f06270 */
[-C--:B------:R-:W-:Y:S02]  /*10a60*/  ISETP.GE.AND P1, PT, R8, R198.reuse, PT ;  /* 0x000000c60800720c */ /* 0x080fe40003f26270 */
[----:B------:R-:W-:Y:S02]  /*10a70*/  FSEL R121, R121, -INF , !P6 ;  /* 0xff80000079797808 */ /* 0x000fe40007000000 */
[----:B------:R-:W-:Y:S02]  /*10a80*/  FMNMX3.FTZ R8, R12, R151, R149, !PT ;  /* 0x000000970c087276 */ /* 0x000fe40007810095 */
[C---:B------:R-:W-:Y:S02]  /*10a90*/  ISETP.GE.AND P3, PT, R6.reuse, R199, PT ;  /* 0x000000c70600720c */ /* 0x040fe40003f66270 */
        /* <DEDUP_REMOVED lines=8> */
[----:B------:R-:W-:Y:S02]  /*10b20*/  FMNMX3.FTZ R6, R6, R131, R129, !PT ;  /* 0x0000008306067276 */ /* 0x000fe40007810081 */
[----:B------:R-:W-:Y:S02]  /*10b30*/  FSEL R119, R58, -INF , !P5 ;  /* 0xff8000003a777808 */ /* 0x000fe40006800000 */
[----:B------:R-:W-:Y:S02]  /*10b40*/  FSEL R117, R117, -INF , !P1 ;  /* 0xff80000075757808 */ /* 0x000fe40004800000 */
[----:B------:R-:W-:Y:S02]  /*10b50*/  FSEL R109, R60, -INF , !P4 ;  /* 0xff8000003c6d7808 */ /* 0x000fe40006000000 */
[----:B------:R-:W-:Y:S02]  /*10b60*/  FSEL R110, R61, -INF , !P3 ;  /* 0xff8000003d6e7808 */ /* 0x000fe40005800000 */
[C---:B------:R-:W-:Y:S02]  /*10b70*/  ISETP.GE.AND P5, PT, R0.reuse, R199, PT ;  /* 0x000000c70000720c */ /* 0x040fe40003fa6270 */
[-C--:B------:R-:W-:Y:S02]  /*10b80*/  ISETP.GE.AND P1, PT, R0, R198.reuse, PT ;  /* 0x000000c60000720c */ /* 0x080fe40003f26270 */
[----:B------:R-:W-:Y:S02]  /*10b90*/  FMNMX3.FTZ R0, R8, R135, R133, !PT ;  /* 0x0000008708007276 */ /* 0x000fe40007810085 */
[C---:B------:R-:W-:Y:S02]  /*10ba0*/  ISETP.GE.AND P4, PT, R5.reuse, R199, PT ;  /* 0x000000c70500720c */ /* 0x040fe40003f86270 */
[-C--:B------:R-:W-:Y:S02]  /*10bb0*/  ISETP.GE.AND P3, PT, R5, R198.reuse, PT ;  /* 0x000000c60500720c */ /* 0x080fe40003f66270 */
[----:B------:R-:W-:Y:S02]  /*10bc0*/  FMNMX3.FTZ R5, R6, R127, R125, !PT ;  /* 0x0000007f06057276 */ /* 0x000fe4000781007d */
[----:B------:R-:W-:Y:S02]  /*10bd0*/  ISETP.GE.AND P0, PT, R7, R198, PT ;  /* 0x000000c60700720c */ /* 0x000fe40003f06270 */
[----:B------:R-:W-:Y:S02]  /*10be0*/  FMNMX3.FTZ R0, R0, R123, R121, !PT ;  /* 0x0000007b00007276 */ /* 0x000fe40007810079 */
[----:B------:R-:W-:Y:S02]  /*10bf0*/  FSEL R107, R64, -INF , !P5 ;  /* 0xff800000406b7808 */ /* 0x000fe40006800000 */
[----:B------:R-:W-:Y:S02]  /*10c00*/  FSEL R108, R108, -INF , !P4 ;  /* 0xff8000006c6c7808 */ /* 0x000fe40006000000 */
[----:B------:R-:W-:Y:S02]  /*10c10*/  FMNMX3.FTZ R5, R5, R109, R110, !PT ;  /* 0x0000006d05057276 */ /* 0x000fe4000781006e */
[----:B------:R-:W-:Y:S02]  /*10c20*/  FSEL R105, R62, -INF , !P0 ;  /* 0xff8000003e697808 */ /* 0x000fe40004000000 */
[----:B------:R-:W-:Y:S02]  /*10c30*/  FSEL R104, R63, -INF , !P6 ;  /* 0xff8000003f687808 */ /* 0x000fe40007000000 */
[----:B------:R-:W-:Y:S01]  /*10c40*/  FMNMX3.FTZ R0, R0, R119, R117, !PT ;  /* 0x0000007700007276 */ /* 0x000fe20007810075 */
[----:B------:R-:W-:Y:S01]  /*10c50*/  LDSM.16.MT88.4 R60, [R103+0x6800] ;  /* 0x00680000673c783b */ /* 0x000fe20000004200 */
[----:B------:R-:W-:Y:S02]  /*10c60*/  FMNMX3.FTZ R6, R5, R107, R108, !PT ;  /* 0x0000006b05067276 */ /* 0x000fe4000781006c */
[----:B------:R-:W-:Y:S02]  /*10c70*/  FSEL R38, R38, -INF , !P3 ;  /* 0xff80000026267808 */ /* 0x000fe40005800000 */
[----:B------:R-:W-:Y:S02]  /*10c80*/  FSEL R37, R37, -INF , !P1 ;  /* 0xff80000025257808 */ /* 0x000fe40004800000 */
[----:B------:R-:W-:Y:S01]  /*10c90*/  FMNMX3.FTZ R0, R0, R105, R104, !PT ;  /* 0x0000006900007276 */ /* 0x000fe20007810068 */
[----:B------:R-:W-:Y:S03]  /*10ca0*/  SHFL.BFLY PT, R29, R6, 0x2, 0x1f ;  /* 0x0c401f00061d7f89 */ /* 0x000fe600000e0000 */
        /* <DEDUP_REMOVED lines=34> */
[-C--:B------:R-:W-:Y:S07]  /*10ed0*/  FFMA.FTZ R64, R35, R39.reuse, -R106 ;  /* 0x0000002723407223 */ /* 0x080fee000001086a */
[----:B------:R-:W-:Y:S01]  /*10ee0*/  MUFU.EX2 R113, R113 ;  /* 0x0000007100717308 */ /* 0x000fe20000000800 */
[-CC-:B------:R-:W-:Y:S01]  /*10ef0*/  FFMA.FTZ R32, R25, R39.reuse, -R112.reuse ;  /* 0x0000002719207223 */ /* 0x180fe20000010870 */
[-CC-:B------:R-:W-:Y:S01]  /*10f00*/  FFMA.FTZ R118, R163, R39.reuse, -R112.reuse ;  /* 0x00000027a3767223 */ /* 0x180fe20000010870 */
[-CC-:B------:R-:W-:Y:S07]  /*10f10*/  FFMA.FTZ R101, R159, R39.reuse, -R112.reuse ;  /* 0x000000279f657223 */ /* 0x180fee0000010870 */
[----:B------:R-:W3:Y:S01]  /*10f20*/  MUFU.EX2 R41, R9 ;  /* 0x0000000900297308 */ /* 0x000ee20000000800 */
[-C--:B------:R-:W-:Y:S01]  /*10f30*/  FFMA.FTZ R120, R157, R39.reuse, -R112 ;  /* 0x000000279d787223 */ /* 0x080fe20000010870 */
[-CC-:B------:R-:W-:Y:S01]  /*10f40*/  FFMA.FTZ R124, R155, R39.reuse, -R106.reuse ;  /* 0x000000279b7c7223 */ /* 0x180fe2000001086a */
[-CC-:B------:R-:W-:Y:S07]  /*10f50*/  FFMA.FTZ R122, R151, R39.reuse, -R106.reuse ;  /* 0x00000027977a7223 */ /* 0x180fee000001086a */
[----:B------:R-:W4:Y:S01]  /*10f60*/  MUFU.EX2 R40, R8 ;  /* 0x0000000800287308 */ /* 0x000f220000000800 */
[-C--:B------:R-:W-:Y:S01]  /*10f70*/  FFMA.FTZ R149, R149, R39.reuse, -R106 ;  /* 0x0000002795957223 */ /* 0x080fe2000001086a */
[-C--:B------:R-:W-:Y:S01]  /*10f80*/  FFMA.FTZ R161, R161, R39.reuse, -R112 ;  /* 0x00000027a1a17223 */ /* 0x080fe20000010870 */
[-C--:B------:R-:W-:Y:S07]  /*10f90*/  FFMA.FTZ R153, R153, R39.reuse, -R106 ;  /* 0x0000002799997223 */ /* 0x080fee000001086a */
[----:B------:R-:W-:Y:S01]  /*10fa0*/  MUFU.EX2 R116, R116 ;  /* 0x0000007400747308 */ /* 0x000fe20000000800 */
[-CC-:B------:R-:W-:Y:S01]  /*10fb0*/  FFMA.FTZ R126, R147, R39.reuse, -R112.reuse ;  /* 0x00000027937e7223 */ /* 0x180fe20000010870 */
[-C--:B------:R-:W-:Y:S01]  /*10fc0*/  FFMA.FTZ R128, R143, R39.reuse, -R112 ;  /* 0x000000278f807223 */ /* 0x080fe20000010870 */
[-CC-:B------:R-:W-:Y:S07]  /*10fd0*/  FFMA.FTZ R130, R139, R39.reuse, -R106.reuse ;  /* 0x000000278b827223 */ /* 0x180fee000001086a */
        /* <DEDUP_REMOVED lines=8> */
[----:B------:R-:W4:Y:S01]  /*11060*/  MUFU.EX2 R43, R43 ;  /* 0x0000002b002b7308 */ /* 0x000f220000000800 */
[C---:B------:R-:W-:Y:S01]  /*11070*/  FMUL.FTZ R8, R41.reuse, R92 ;  /* 0x0000005c29087220 */ /* 0x040fe20000410000 */
[C---:B------:R-:W-:Y:S01]  /*11080*/  FMUL.FTZ R10, R40.reuse, R94 ;  /* 0x0000005e280a7220 */ /* 0x040fe20000410000 */
[C---:B------:R-:W-:Y:S07]  /*11090*/  FMUL.FTZ R11, R40.reuse, R95 ;  /* 0x0000005f280b7220 */ /* 0x040fee0000410000 */
[----:B------:R-:W1:Y:S01]  /*110a0*/  MUFU.EX2 R100, R100 ;  /* 0x0000006400647308 */ /* 0x000e620000000800 */
[----:B------:R-:W-:Y:S01]  /*110b0*/  FMUL.FTZ R16, R41, R84 ;  /* 0x0000005429107220 */ /* 0x000fe20000410000 */
[----:B-----5:R-:W-:Y:S01]  /*110c0*/  F2FP.BF16.F32.PACK_AB R44, R115, R116 ;  /* 0x00000074732c723e */ /* 0x020fe200000010ff */
[----:B------:R-:W-:Y:S01]  /*110d0*/  FMUL.FTZ R17, R41, R85 ;  /* 0x0000005529117220 */ /* 0x000fe20000410000 */
[C---:B------:R-:W-:Y:S01]  /*110e0*/  FMUL.FTZ R18, R40.reuse, R86 ;  /* 0x0000005628127220 */ /* 0x040fe20000410000 */
[----:B------:R-:W-:Y:S01]  /*110f0*/  FMUL.FTZ R19, R40, R87 ;  /* 0x0000005728137220 */ /* 0x000fe20000410000 */
[----:B---3--:R-:W-:Y:S01]  /*11100*/  F2FP.BF16.F32.PACK_AB R46, R111, R114 ;  /* 0x000000726f2e723e */ /* 0x008fe200000010ff */
[----:B------:R-:W-:Y:S01]  /*11110*/  LDSM.16.MT88.4 R92, [R168+0x9800] ;  /* 0x00980000a85c783b */ /* 0x000fe20000004200 */
[----:B------:R-:W-:Y:S01]  /*11120*/  FFMA.FTZ R99, R65, R39, -R112 ;  /* 0x0000002741637223 */ /* 0x000fe20000010870 */
[----:B------:R-:W-:Y:S01]  /*11130*/  FMUL.FTZ R24, R41, R76 ;  /* 0x0000004c29187220 */ /* 0x000fe20000410000 */
[----:B----4-:R-:W-:Y:S01]  /*11140*/  F2FP.BF16.F32.PACK_AB R45, R42, R43 ;  /* 0x0000002b2a2d723e */ /* 0x010fe200000010ff */
[----:B------:R-:W-:Y:S01]  /*11150*/  FFMA.FTZ R76, R57, R39, -R106 ;  /* 0x00000027394c7223 */ /* 0x000fe2000001086a */
[C---:B------:R-:W-:Y:S01]  /*11160*/  FMUL.FTZ R34, R40.reuse, R70 ;  /* 0x0000004628227220 */ /* 0x040fe20000410000 */
[----:B------:R-:W-:Y:S01]  /*11170*/  FMUL.FTZ R35, R40, R71 ;  /* 0x0000004728237220 */ /* 0x000fe20000410000 */
[----:B-1----:R-:W-:Y:S01]  /*11180*/  F2FP.BF16.F32.PACK_AB R47, R100, R113 ;  /* 0x00000071642f723e */ /* 0x002fe200000010ff */
[----:B------:R-:W-:Y:S01]  /*11190*/  LDSM.16.MT88.4 R84, [R164+0x9800] ;  /* 0x00980000a454783b */ /* 0x000fe20000004200 */
[----:B------:R-:W-:Y:S01]  /*111a0*/  MUFU.EX2 R126, R126 ;  /* 0x0000007e007e7308 */ /* 0x000fe20000000800 */
[C---:B------:R-:W-:Y:S01]  /*111b0*/  FFMA.FTZ R43, R40.reuse, R213, R43 ;  /* 0x000000d5282b7223 */ /* 0x040fe2000001002b */
[C---:B------:R-:W-:Y:S01]  /*111c0*/  FMUL.FTZ R25, R41.reuse, R77 ;  /* 0x0000004d29197220 */ /* 0x040fe20000410000 */
[C---:B------:R-:W-:Y:S07]  /*111d0*/  FMUL.FTZ R26, R40.reuse, R78 ;  /* 0x0000004e281a7220 */ /* 0x040fee0000410000 */
[----:B------:R-:W-:Y:S01]  /*111e0*/  MUFU.EX2 R76, R76 ;  /* 0x0000004c004c7308 */ /* 0x000fe20000000800 */
[C---:B------:R-:W-:Y:S09]  /*111f0*/  HMMA.16816.F32.BF16 R4, R44.reuse, R12, R4 ;  /* 0x0000000c2c04723c */ /* 0x040ff20000041804 */
[----:B------:R1:W-:Y:S01]  /*11200*/  MUFU.EX2 R77, R32 ;  /* 0x00000020004d7308 */ /* 0x0003e20000000800 */
[C---:B------:R-:W-:Y:S01]  /*11210*/  FMUL.FTZ R12, R41.reuse, R88 ;  /* 0x00000058290c7220 */ /* 0x040fe20000410000 */
[----:B------:R-:W-:Y:S08]  /*11220*/  FMUL.FTZ R13, R41, R89 ;  /* 0x00000059290d7220 */ /* 0x000ff00000410000 */
[----:B------:R-:W-:Y:S01]  /*11230*/  MUFU.EX2 R128, R128 ;  /* 0x0000008000807308 */ /* 0x000fe20000000800 */
[C---:B------:R-:W-:Y:S03]  /*11240*/  HMMA.16816.F32.BF16 R8, R44.reuse, R14, R8 ;  /* 0x0000000e2c08723c */ /* 0x040fe60000041808 */
[C---:B------:R-:W-:Y:S01]  /*11250*/  FMUL.FTZ R14, R40.reuse, R90 ;  /* 0x0000005a280e7220 */ /* 0x040fe20000410000 */
[C---:B------:R-:W-:Y:S01]  /*11260*/  FMUL.FTZ R15, R40.reuse, R91 ;  /* 0x0000005b280f7220 */ /* 0x040fe20000410000 */
[-CC-:B------:R-:W-:Y:S04]  /*11270*/  FFMA.FTZ R90, R67, R39.reuse, -R112.reuse ;  /* 0x00000027435a7223 */ /* 0x180fe80000010870 */
[----:B------:R-:W-:Y:S01]  /*11280*/  MUFU.EX2 R130, R130 ;  /* 0x0000008200827308 */ /* 0x000fe20000000800 */
[-CC-:B------:R-:W-:Y:S01]  /*11290*/  FFMA.FTZ R78, R239, R39.reuse, -R112.reuse ;  /* 0x00000027ef4e7223 */ /* 0x180fe20000010870 */
[-CC-:B------:R-:W-:Y:S01]  /*112a0*/  FFMA.FTZ R71, R237, R39.reuse, -R112.reuse ;  /* 0x00000027ed477223 */ /* 0x180fe20000010870 */
[C---:B-1----:R-:W-:Y:S07]  /*112b0*/  FMUL.FTZ R32, R41.reuse, R68 ;  /* 0x0000004429207220 */ /* 0x042fee0000410000 */
[----:B------:R-:W-:Y:S01]  /*112c0*/  MUFU.EX2 R132, R132 ;  /* 0x0000008400847308 */ /* 0x000fe20000000800 */
[C---:B--2---:R-:W-:Y:S03]  /*112d0*/  HMMA.16816.F32.BF16 R12, R44.reuse, R20, R12 ;  /* 0x000000142c0c723c */ /* 0x044fe6000004180c */
[----:B------:R-:W-:Y:S01]  /*112e0*/  FMUL.FTZ R20, R41, R80 ;  /* 0x0000005029147220 */ /* 0x000fe20000410000 */
[--C-:B------:R-:W-:Y:S01]  /*112f0*/  FFMA.FTZ R80, R27, R39, -R112.reuse ;  /* 0x000000271b507223 */ /* 0x100fe20000010870 */
[----:B------:R-:W-:Y:S01]  /*11300*/  FMUL.FTZ R21, R41, R81 ;  /* 0x0000005129157220 */ /* 0x000fe20000410000 */
[C---:B------:R-:W-:Y:S01]  /*11310*/  FMUL.FTZ R27, R40.reuse, R79 ;  /* 0x0000004f281b7220 */ /* 0x040fe20000410000 */
[-C--:B------:R-:W-:Y:S01]  /*11320*/  FFMA.FTZ R81, R55, R39.reuse, -R112 ;  /* 0x0000002737517223 */ /* 0x080fe20000010870 */
[C---:B------:R-:W-:Y:S01]  /*11330*/  HMMA.16816.F32.BF16 R16, R44.reuse, R22, R16 ;  /* 0x000000162c10723c */ /* 0x040fe20000041810 */
[----:B------:R-:W-:Y:S02]  /*11340*/  MUFU.EX2 R78, R78 ;  /* 0x0000004e004e7308 */ /* 0x000fe40000000800 */
[----:B------:R-:W-:Y:S01]  /*11350*/  FFMA.FTZ R79, R53, R39, -R106 ;  /* 0x00000027354f7223 */ /* 0x000fe2000001086a */
[C---:B------:R-:W-:Y:S01]  /*11360*/  FMUL.FTZ R22, R40.reuse, R82 ;  /* 0x0000005228167220 */ /* 0x040fe20000410000 */
[----:B------:R-:W1:Y:S01]  /*11370*/  LDSM.16.MT88.4 R52, [R168+0x6800] ;  /* 0x00680000a834783b */ /* 0x000e620000004200 */
[C---:B------:R-:W-:Y:S05]  /*11380*/  FMUL.FTZ R23, R40.reuse, R83 ;  /* 0x0000005328177220 */ /* 0x040fea0000410000 */
[----:B------:R2:W-:Y:S01]  /*11390*/  MUFU.EX2 R82, R59 ;  /* 0x0000003b00527308 */ /* 0x0005e20000000800 */
[-C--:B------:R-:W-:Y:S01]  /*113a0*/  FFMA.FTZ R68, R235, R39.reuse, -R112 ;  /* 0x00000027eb447223 */ /* 0x080fe20000010870 */
[-CC-:B------:R-:W-:Y:S01]  /*113b0*/  FFMA.FTZ R83, R231, R39.reuse, -R106.reuse ;  /* 0x00000027e7537223 */ /* 0x180fe2000001086a */
[-C--:B------:R-:W-:Y:S07]  /*113c0*/  FFMA.FTZ R70, R225, R39.reuse, -R106 ;  /* 0x00000027e1467223 */ /* 0x080fee000001086a */
[----:B------:R-:W3:Y:S01]  /*113d0*/  MUFU.EX2 R79, R79 ;  /* 0x0000004f004f7308 */ /* 0x000ee20000000800 */
[----:B------:R-:W-:Y:S01]  /*113e0*/  FFMA.FTZ R91, R223, R39, -R112 ;  /* 0x00000027df5b7223 */ /* 0x000fe20000010870 */
[C---:B------:R-:W-:Y:S08]  /*113f0*/  HMMA.16816.F32.BF16 R20, R44.reuse, R28, R20 ;  /* 0x0000001c2c14723c */ /* 0x040ff00000041814 */
[----:B------:R-:W-:Y:S01]  /*11400*/  MUFU.EX2 R71, R71 ;  /* 0x0000004700477308 */ /* 0x000fe20000000800 */
[----:B------:R-:W-:Y:S01]  /*11410*/  FMUL.FTZ R29, R41, R73 ;  /* 0x00000049291d7220 */ /* 0x000fe20000410000 */
[----:B------:R-:W-:Y:S01]  /*11420*/  FFMA.FTZ R73, R33, R39, -R106 ;  /* 0x0000002721497223 */ /* 0x000fe2000001086a */
[C---:B------:R-:W-:Y:S01]  /*11430*/  FMUL.FTZ R28, R41.reuse, R72 ;  /* 0x00000048291c7220 */ /* 0x040fe20000410000 */
[----:B------:R-:W-:Y:S06]  /*11440*/  FMUL.FTZ R33, R41, R69 ;  /* 0x0000004529217220 */ /* 0x000fec0000410000 */
[----:B------:R4:W-:Y:S01]  /*11450*/  MUFU.EX2 R72, R64 ;  /* 0x0000004000487308 */ /* 0x0009e20000000800 */
[C---:B------:R-:W-:Y:S01]  /*11460*/  HMMA.16816.F32.BF16 R24, R44.reuse, R30, R24 ;  /* 0x0000001e2c18723c */ /* 0x040fe20000041818 */
[----:B--2---:R-:W2:Y:S02]  /*11470*/  LDSM.16.MT88.4 R56, [R164+0x6800] ;  /* 0x00680000a438783b */ /* 0x004ea40000004200 */
[C---:B------:R-:W-:Y:S01]  /*11480*/  FMUL.FTZ R30, R40.reuse, R74 ;  /* 0x0000004a281e7220 */ /* 0x040fe20000410000 */
[----:B------:R-:W-:Y:S05]  /*11490*/  FMUL.FTZ R31, R40, R75 ;  /* 0x0000004b281f7220 */ /* 0x000fea0000410000 */
[----:B------:R-:W5:Y:S01]  /*114a0*/  MUFU.EX2 R81, R81 ;  /* 0x0000005100517308 */ /* 0x000f620000000800 */
[-C--:B------:R-:W-:Y:S01]  /*114b0*/  FFMA.FTZ R69, R233, R39.reuse, -R112 ;  /* 0x00000027e9457223 */ /* 0x080fe20000010870 */
[-CC-:B------:R-:W-:Y:S01]  /*114c0*/  FFMA.FTZ R74, R229, R39.reuse, -R106.reuse ;  /* 0x00000027e54a7223 */ /* 0x180fe2000001086a */
[-C--:B------:R-:W-:Y:S07]  /*114d0*/  FFMA.FTZ R75, R227, R39.reuse, -R106 ;  /* 0x00000027e34b7223 */ /* 0x080fee000001086a */
[----:B------:R-:W1:Y:S01]  /*114e0*/  MUFU.EX2 R80, R80 ;  /* 0x0000005000507308 */ /* 0x000e620000000800 */
[-C--:B------:R-:W-:Y:S01]  /*114f0*/  FFMA.FTZ R88, R221, R39.reuse, -R112 ;  /* 0x00000027dd587223 */ /* 0x080fe20000010870 */
[C---:B------:R-:W-:Y:S08]  /*11500*/  HMMA.16816.F32.BF16 R28, R44.reuse, R48, R28 ;  /* 0x000000302c1c723c */ /* 0x040ff0000004181c */
[----:B------:R-:W2:Y:S01]  /*11510*/  MUFU.EX2 R73, R73 ;  /* 0x0000004900497308 */ /* 0x000ea20000000800 */
[----:B----4-:R-:W-:Y:S01]  /*11520*/  LDSM.16.MT88.4 R64, [R164+0x7800] ;  /* 0x00780000a440783b */ /* 0x010fe20000004200 */
[-CC-:B------:R-:W-:Y:S01]  /*11530*/  FFMA.FTZ R97, R219, R39.reuse, -R106.reuse ;  /* 0x00000027db617223 */ /* 0x180fe2000001086a */
[-CC-:B------:R-:W-:Y:S07]  /*11540*/  FFMA.FTZ R98, R217, R39.reuse, -R106.reuse ;  /* 0x00000027d9627223 */ /* 0x180fee000001086a */
[----:B------:R-:W-:Y:S01]  /*11550*/  MUFU.EX2 R68, R68 ;  /* 0x0000004400447308 */ /* 0x000fe20000000800 */
[--C-:B------:R-:W-:Y:S01]  /*11560*/  FFMA.FTZ R89, R215, R39, -R106.reuse ;  /* 0x00000027d7597223 */ /* 0x100fe2000001086a */
[----:B------:R-:W-:Y:S08]  /*11570*/  HMMA.16816.F32.BF16 R32, R44, R50, R32 ;  /* 0x000000322c20723c */ /* 0x000ff00000041820 */
[----:B------:R-:W4:Y:S01]  /*11580*/  MUFU.EX2 R69, R69 ;  /* 0x0000004500457308 */ /* 0x000f220000000800 */
[----:B---3--:R-:W-:Y:S01]  /*11590*/  F2FP.BF16.F32.PACK_AB R45, R76, R79 ;  /* 0x0000004f4c2d723e */ /* 0x008fe200000010ff */
[----:B------:R-:W3:Y:S01]  /*115a0*/  LDSM.16.MT88.4 R48, [R102+0x6800] ;  /* 0x006800006630783b */ /* 0x000ee20000004200 */
[----:B-----5:R-:W-:Y:S07]  /*115b0*/  F2FP.BF16.F32.PACK_AB R44, R81, R82 ;  /* 0x00000052512c723e */ /* 0x020fee00000010ff */
[----:B------:R-:W-:Y:S01]  /*115c0*/  MUFU.EX2 R83, R83 ;  /* 0x0000005300537308 */ /* 0x000fe20000000800 */
[----:B-1----:R-:W-:Y:S01]  /*115d0*/  F2FP.BF16.F32.PACK_AB R46, R77, R80 ;  /* 0x000000504d2e723e */ /* 0x002fe200000010ff */
[-CC-:B------:R-:W-:Y:S01]  /*115e0*/  FFMA.FTZ R96, R185, R39.reuse, -R106.reuse ;  /* 0x00000027b9607223 */ /* 0x180fe2000001086a */
[----:B--2---:R-:W-:Y:S07]  /*115f0*/  F2FP.BF16.F32.PACK_AB R47, R73, R72 ;  /* 0x00000048492f723e */ /* 0x004fee00000010ff */
[----:B------:R-:W1:Y:S01]  /*11600*/  MUFU.EX2 R74, R74 ;  /* 0x0000004a004a7308 */ /* 0x000e620000000800 */
        /* <DEDUP_REMOVED lines=9> */
[----:B------:R-:W-:Y:S07]  /*116a0*/  FFMA.FTZ R116, R41, R212, R116 ;  /* 0x000000d429747223 */ /* 0x000fee0000010074 */
[----:B------:R-:W-:Y:S01]  /*116b0*/  MUFU.EX2 R139, R141 ;  /* 0x0000008d008b7308 */ /* 0x000fe20000000800 */
[-CC-:B------:R-:W-:Y:S01]  /*116c0*/  FFMA.FTZ R105, R105, R39.reuse, -R106.reuse ;  /* 0x0000002769697223 */ /* 0x180fe2000001086a */
[C---:B------:R-:W-:Y:S01]  /*116d0*/  HMMA.16816.F32.BF16 R8, R44.reuse, R54, R8 ;  /* 0x000000362c08723c */ /* 0x040fe20000041808 */
[----:B------:R-:W2:Y:S07]  /*116e0*/  LDSM.16.MT88.4 R52, [R168+0x7000] ;  /* 0x00700000a834783b */ /* 0x000eae0000004200 */
[----:B------:R-:W-:Y:S01]  /*116f0*/  MUFU.EX2 R135, R137 ;  /* 0x0000008900877308 */ /* 0x000fe20000000800 */
[----:B------:R-:W-:Y:S01]  /*11700*/  FFMA.FTZ R104, R104, R39, -R106 ;  /* 0x0000002768687223 */ /* 0x000fe2000001086a */
[----:B------:R-:W-:Y:S01]  /*11710*/  FADD.FTZ R115, R115, R116 ;  /* 0x0000007473737221 */ /* 0x000fe20000010000 */
[----:B------:R-:W-:Y:S07]  /*11720*/  ISETP.GT.AND P0, PT, R209, R182, PT ;  /* 0x000000b6d100720c */ /* 0x000fee0003f04270 */
[----:B------:R-:W-:Y:S01]  /*11730*/  MUFU.EX2 R133, R133 ;  /* 0x0000008500857308 */ /* 0x000fe20000000800 */
[C---:B------:R-:W-:Y:S09]  /*11740*/  HMMA.16816.F32.BF16 R12, R44.reuse, R56, R12 ;  /* 0x000000382c0c723c */ /* 0x040ff2000004180c */
[----:B------:R-:W-:Y:S01]  /*11750*/  MUFU.EX2 R75, R75 ;  /* 0x0000004b004b7308 */ /* 0x000fe20000000800 */
[----:B------:R-:W-:Y:S09]  /*11760*/  FADD.FTZ R114, R114, R115 ;  /* 0x0000007372727221 */ /* 0x000ff20000010000 */
[----:B------:R-:W5:Y:S01]  /*11770*/  MUFU.EX2 R70, R70 ;  /* 0x0000004600467308 */ /* 0x000f620000000800 */
[----:B------:R-:W-:Y:S01]  /*11780*/  FADD.FTZ R111, R111, R114 ;  /* 0x000000726f6f7221 */ /* 0x000fe20000010000 */
[C---:B------:R-:W-:Y:S01]  /*11790*/  HMMA.16816.F32.BF16 R16, R44.reuse, R58, R16 ;  /* 0x0000003a2c10723c */ /* 0x040fe20000041810 */
[----:B------:R-:W2:Y:S07]  /*117a0*/  LDSM.16.MT88.4 R56, [R164+0x7000] ;  /* 0x00700000a438783b */ /* 0x000eae0000004200 */
[----:B------:R-:W-:Y:S01]  /*117b0*/  MUFU.EX2 R91, R91 ;  /* 0x0000005b005b7308 */ /* 0x000fe20000000800 */
[----:B------:R-:W-:Y:S09]  /*117c0*/  FADD.FTZ R82, R82, R111 ;  /* 0x0000006f52527221 */ /* 0x000ff20000010000 */
[----:B------:R-:W2:Y:S01]  /*117d0*/  MUFU.EX2 R90, R90 ;  /* 0x0000005a005a7308 */ /* 0x000ea20000000800 */
[----:B------:R-:W-:Y:S01]  /*117e0*/  FADD.FTZ R81, R81, R82 ;  /* 0x0000005251517221 */ /* 0x000fe20000010000 */
[C---:B------:R-:W-:Y:S08]  /*117f0*/  HMMA.16816.F32.BF16 R20, R44.reuse, R60, R20 ;  /* 0x0000003c2c14723c */ /* 0x040ff00000041814 */
[----:B------:R-:W-:Y:S01]  /*11800*/  MUFU.EX2 R99, R99 ;  /* 0x0000006300637308 */ /* 0x000fe20000000800 */
[----:B------:R-:W-:Y:S09]  /*11810*/  FADD.FTZ R80, R80, R81 ;  /* 0x0000005150507221 */ /* 0x000ff20000010000 */
[----:B------:R-:W2:Y:S01]  /*11820*/  MUFU.EX2 R88, R88 ;  /* 0x0000005800587308 */ /* 0x000ea20000000800 */
[----:B------:R-:W-:Y:S01]  /*11830*/  FADD.FTZ R77, R77, R80 ;  /* 0x000000504d4d7221 */ /* 0x000fe20000010000 */
[C---:B------:R-:W-:Y:S01]  /*11840*/  HMMA.16816.F32.BF16 R24, R44.reuse, R62, R24 ;  /* 0x0000003e2c18723c */ /* 0x040fe20000041818 */
[----:B------:R-:W2:Y:S07]  /*11850*/  LDSM.16.MT88.4 R60, [R103+0x7000] ;  /* 0x00700000673c783b */ /* 0x000eae0000004200 */
[----:B------:R-:W-:Y:S10]  /*11860*/  MUFU.EX2 R97, R97 ;  /* 0x0000006100617308 */ /* 0x000ff40000000800 */
[----:B------:R-:W2:Y:S01]  /*11870*/  MUFU.EX2 R98, R98 ;  /* 0x0000006200627308 */ /* 0x000ea20000000800 */
[C---:B---3--:R-:W-:Y:S09]  /*11880*/  HMMA.16816.F32.BF16 R28, R44.reuse, R48, R28 ;  /* 0x000000302c1c723c */ /* 0x048ff2000004181c */
[----:B------:R-:W3:Y:S10]  /*11890*/  MUFU.EX2 R89, R89 ;  /* 0x0000005900597308 */ /* 0x000ef40000000800 */
[----:B------:R-:W-:Y:S01]  /*118a0*/  MUFU.EX2 R118, R118 ;  /* 0x0000007600767308 */ /* 0x000fe20000000800 */
[----:B------:R-:W-:Y:S01]  /*118b0*/  HMMA.16816.F32.BF16 R32, R44, R50, R32 ;  /* 0x000000322c20723c */ /* 0x000fe20000041820 */
[----:B------:R-:W3:Y:S08]  /*118c0*/  LDSM.16.MT88.4 R48, [R102+0x7000] ;  /* 0x007000006630783b */ /* 0x000ef00000004200 */
[----:B------:R-:W3:Y:S01]  /*118d0*/  MUFU.EX2 R159, R161 ;  /* 0x000000a1009f7308 */ /* 0x000ee20000000800 */
[----:B------:R-:W-:Y:S01]  /*118e0*/  F2FP.BF16.F32.PACK_AB R44, R71, R78 ;  /* 0x0000004e472c723e */ /* 0x000fe200000010ff */
[----:B------:R-:W-:Y:S01]  /*118f0*/  FADD.FTZ R78, R78, R77 ;  /* 0x0000004d4e4e7221 */ /* 0x000fe20000010000 */
[----:B----4-:R-:W-:Y:S07]  /*11900*/  F2FP.BF16.F32.PACK_AB R46, R69, R68 ;  /* 0x00000044452e723e */ /* 0x010fee00000010ff */
[----:B------:R-:W-:Y:S01]  /*11910*/  MUFU.EX2 R101, R101 ;  /* 0x0000006500657308 */ /* 0x000fe20000000800 */
[----:B-1----:R-:W-:Y:S01]  /*11920*/  F2FP.BF16.F32.PACK_AB R45, R74, R83 ;  /* 0x000000534a2d723e */ /* 0x002fe200000010ff */
[----:B------:R-:W-:Y:S01]  /*11930*/  FADD.FTZ R71, R71, R78 ;  /* 0x0000004e47477221 */ /* 0x000fe20000010000 */
[----:B-----5:R-:W-:Y:S07]  /*11940*/  F2FP.BF16.F32.PACK_AB R47, R70, R75 ;  /* 0x0000004b462f723e */ /* 0x020fee00000010ff */
[----:B------:R-:W1:Y:S01]  /*11950*/  MUFU.EX2 R120, R120 ;  /* 0x0000007800787308 */ /* 0x000e620000000800 */
[----:B------:R-:W-:Y:S09]  /*11960*/  FADD.FTZ R68, R68, R71 ;  /* 0x0000004744447221 */ /* 0x000ff20000010000 */
[----:B------:R-:W-:Y:S01]  /*11970*/  MUFU.EX2 R124, R124 ;  /* 0x0000007c007c7308 */ /* 0x000fe20000000800 */
[C---:B--2---:R-:W-:Y:S09]  /*11980*/  HMMA.16816.F32.BF16 R4, R44.reuse, R52, R4 ;  /* 0x000000342c04723c */ /* 0x044ff20000041804 */
[----:B------:R-:W2:Y:S01]  /*11990*/  MUFU.EX2 R151, R153 ;  /* 0x0000009900977308 */ /* 0x000ea20000000800 */
[----:B------:R-:W-:Y:S09]  /*119a0*/  FADD.FTZ R68, R69, R68 ;  /* 0x0000004445447221 */ /* 0x000ff20000010000 */
[----:B------:R-:W-:Y:S01]  /*119b0*/  MUFU.EX2 R122, R122 ;  /* 0x0000007a007a7308 */ /* 0x000fe20000000800 */
[C---:B------:R-:W-:Y:S01]  /*119c0*/  HMMA.16816.F32.BF16 R8, R44.reuse, R54, R8 ;  /* 0x000000362c08723c */ /* 0x040fe20000041808 */
[----:B------:R-:W4:Y:S08]  /*119d0*/  LDSM.16.MT88.4 R52, [R168+0x7800] ;  /* 0x00780000a834783b */ /* 0x000f300000004200 */
[----:B------:R-:W5:Y:S01]  /*119e0*/  MUFU.EX2 R149, R149 ;  /* 0x0000009500957308 */ /* 0x000f620000000800 */
[C---:B------:R-:W-:Y:S08]  /*119f0*/  HMMA.16816.F32.BF16 R12, R44.reuse, R56, R12 ;  /* 0x000000382c0c723c */ /* 0x040ff0000004180c */
        /* <DEDUP_REMOVED lines=15> */
[C---:B----4-:R-:W-:Y:S08]  /*11af0*/  HMMA.16816.F32.BF16 R4, R44.reuse, R52, R4 ;  /* 0x000000342c04723c */ /* 0x050ff00000041804 */
[C---:B------:R-:W-:Y:S01]  /*11b00*/  HMMA.16816.F32.BF16 R8, R44.reuse, R54, R8 ;  /* 0x000000362c08723c */ /* 0x040fe20000041808 */
[----:B------:R-:W4:Y:S07]  /*11b10*/  LDSM.16.MT88.4 R52, [R168+0x8000] ;  /* 0x00800000a834783b */ /* 0x000f2e0000004200 */
[C---:B------:R-:W-:Y:S08]  /*11b20*/  HMMA.16816.F32.BF16 R12, R44.reuse, R64, R12 ;  /* 0x000000402c0c723c */ /* 0x040ff0000004180c */
[C---:B------:R-:W-:Y:S01]  /*11b30*/  HMMA.16816.F32.BF16 R16, R44.reuse, R66, R16 ;  /* 0x000000422c10723c */ /* 0x040fe20000041810 */
[----:B------:R-:W-:Y:S07]  /*11b40*/  LDSM.16.MT88.4 R64, [R164+0x8800] ;  /* 0x00880000a440783b */ /* 0x000fee0000004200 */
        /* <DEDUP_REMOVED lines=8> */
[----:B--2---:R-:W-:Y:S02]  /*11bd0*/  F2FP.BF16.F32.PACK_AB R45, R151, R124 ;  /* 0x0000007c972d723e */ /* 0x004fe400000010ff */
[----:B-----5:R-:W-:Y:S07]  /*11be0*/  F2FP.BF16.F32.PACK_AB R47, R149, R122 ;  /* 0x0000007a952f723e */ /* 0x020fee00000010ff */
[C---:B----4-:R-:W-:Y:S08]  /*11bf0*/  HMMA.16816.F32.BF16 R4, R44.reuse, R52, R4 ;  /* 0x000000342c04723c */ /* 0x050ff00000041804 */
[C---:B------:R-:W-:Y:S01]  /*11c00*/  HMMA.16816.F32.BF16 R8, R44.reuse, R54, R8 ;  /* 0x000000362c08723c */ /* 0x040fe20000041808 */
[----:B------:R-:W2:Y:S07]  /*11c10*/  LDSM.16.MT88.4 R52, [R168+0x8800] ;  /* 0x00880000a834783b */ /* 0x000eae0000004200 */
[C---:B------:R-:W-:Y:S08]  /*11c20*/  HMMA.16816.F32.BF16 R12, R44.reuse, R60, R12 ;  /* 0x0000003c2c0c723c */ /* 0x040ff0000004180c */
[C---:B------:R-:W-:Y:S01]  /*11c30*/  HMMA.16816.F32.BF16 R16, R44.reuse, R62, R16 ;  /* 0x0000003e2c10723c */ /* 0x040fe20000041810 */
[----:B------:R-:W4:Y:S07]  /*11c40*/  LDSM.16.MT88.4 R60, [R103+0x8800] ;  /* 0x00880000673c783b */ /* 0x000f2e0000004200 */
[C---:B-1----:R-:W-:Y:S08]  /*11c50*/  HMMA.16816.F32.BF16 R20, R44.reuse, R56, R20 ;  /* 0x000000382c14723c */ /* 0x042ff00000041814 */
[C---:B------:R-:W-:Y:S01]  /*11c60*/  HMMA.16816.F32.BF16 R24, R44.reuse, R58, R24 ;  /* 0x0000003a2c18723c */ /* 0x040fe20000041818 */
[----:B------:R-:W-:Y:S07]  /*11c70*/  LDSM.16.MT88.4 R56, [R164+0x9000] ;  /* 0x00900000a438783b */ /* 0x000fee0000004200 */
[C---:B---3--:R-:W-:Y:S08]  /*11c80*/  HMMA.16816.F32.BF16 R28, R44.reuse, R48, R28 ;  /* 0x000000302c1c723c */ /* 0x048ff0000004181c */
        /* <DEDUP_REMOVED lines=11> */
[-CC-:B------:R-:W-:Y:S04]  /*11d40*/  FFMA.FTZ R64, R127, R39.reuse, -R112.reuse ;  /* 0x000000277f407223 */ /* 0x180fe80000010870 */
[C---:B------:R-:W-:Y:S01]  /*11d50*/  HMMA.16816.F32.BF16 R16, R44.reuse, R66, R16 ;  /* 0x000000422c10723c */ /* 0x040fe20000041810 */
[----:B------:R-:W-:Y:S02]  /*11d60*/  MUFU.EX2 R65, R65 ;  /* 0x0000004100417308 */ /* 0x000fe40000000800 */
[-C--:B------:R-:W-:Y:S01]  /*11d70*/  FFMA.FTZ R66, R129, R39.reuse, -R112 ;  /* 0x0000002781427223 */ /* 0x080fe20000010870 */
[-CC-:B------:R-:W-:Y:S07]  /*11d80*/  FFMA.FTZ R67, R121, R39.reuse, -R106.reuse ;  /* 0x0000002779437223 */ /* 0x180fee000001086a */
[----:B------:R-:W-:Y:S01]  /*11d90*/  MUFU.EX2 R64, R64 ;  /* 0x0000004000407308 */ /* 0x000fe20000000800 */
[C---:B----4-:R-:W-:Y:S09]  /*11da0*/  HMMA.16816.F32.BF16 R20, R44.reuse, R60, R20 ;  /* 0x0000003c2c14723c */ /* 0x050ff20000041814 */
[----:B------:R-:W3:Y:S01]  /*11db0*/  MUFU.EX2 R66, R66 ;  /* 0x0000004200427308 */ /* 0x000ee20000000800 */
[-CC-:B------:R-:W-:Y:S09]  /*11dc0*/  FFMA.FTZ R60, R123, R39.reuse, -R106.reuse ;  /* 0x000000277b3c7223 */ /* 0x180ff2000001086a */
[----:B------:R-:W4:Y:S01]  /*11dd0*/  MUFU.EX2 R61, R125 ;  /* 0x0000007d003d7308 */ /* 0x000f220000000800 */
[C---:B------:R-:W-:Y:S09]  /*11de0*/  HMMA.16816.F32.BF16 R24, R44.reuse, R62, R24 ;  /* 0x0000003e2c18723c */ /* 0x040ff20000041818 */
[----:B------:R-:W-:Y:S01]  /*11df0*/  MUFU.EX2 R60, R60 ;  /* 0x0000003c003c7308 */ /* 0x000fe20000000800 */
[----:B------:R-:W-:Y:S09]  /*11e00*/  FFMA.FTZ R62, R117, R39, -R106 ;  /* 0x00000027753e7223 */ /* 0x000ff2000001086a */
[----:B------:R-:W5:Y:S01]  /*11e10*/  MUFU.EX2 R67, R67 ;  /* 0x0000004300437308 */ /* 0x000f620000000800 */
[----:B---3--:R-:W-:Y:S01]  /*11e20*/  F2FP.BF16.F32.PACK_AB R40, R66, R65 ;  /* 0x000000414228723e */ /* 0x008fe200000010ff */
[C---:B-1----:R-:W-:Y:S08]  /*11e30*/  HMMA.16816.F32.BF16 R28, R44.reuse, R48, R28 ;  /* 0x000000302c1c723c */ /* 0x042ff0000004181c */
[----:B------:R-:W-:Y:S01]  /*11e40*/  MUFU.EX2 R63, R119 ;  /* 0x00000077003f7308 */ /* 0x000fe20000000800 */
[----:B------:R-:W-:Y:S01]  /*11e50*/  FADD.FTZ R48, R42, R43 ;  /* 0x0000002b2a307221 */ /* 0x000fe20000010000 */
[----:B----4-:R-:W-:Y:S08]  /*11e60*/  F2FP.BF16.F32.PACK_AB R42, R61, R64 ;  /* 0x000000403d2a723e */ /* 0x010ff000000010ff */
[----:B------:R-:W1:Y:S01]  /*11e70*/  MUFU.EX2 R62, R62 ;  /* 0x0000003e003e7308 */ /* 0x000e620000000800 */
[----:B------:R-:W-:Y:S01]  /*11e80*/  FADD.FTZ R113, R113, R48 ;  /* 0x0000003071717221 */ /* 0x000fe20000010000 */
[----:B------:R-:W-:Y:S01]  /*11e90*/  HMMA.16816.F32.BF16 R32, R44, R50, R32 ;  /* 0x000000322c20723c */ /* 0x000fe20000041820 */
[----:B------:R-:W3:Y:S02]  /*11ea0*/  LDSM.16.MT88.4 R44, [R103+0x9000] ;  /* 0x00900000672c783b */ /* 0x000ee40000004200 */
[----:B-----5:R-:W-:Y:S01]  /*11eb0*/  F2FP.BF16.F32.PACK_AB R41, R67, R60 ;  /* 0x0000003c4329723e */ /* 0x020fe200000010ff */
[----:B------:R-:W-:Y:S04]  /*11ec0*/  FADD.FTZ R100, R100, R113 ;  /* 0x0000007164647221 */ /* 0x000fe80000010000 */
[----:B------:R-:W-:Y:S01]  /*11ed0*/  FADD.FTZ R79, R79, R100 ;  /* 0x000000644f4f7221 */ /* 0x000fe20000010000 */
[----:B------:R-:W4:Y:S01]  /*11ee0*/  LDSM.16.MT88.4 R48, [R102+0x9000] ;  /* 0x009000006630783b */ /* 0x000f220000004200 */
[----:B------:R-:W-:Y:S01]  /*11ef0*/  IMAD.MOV.U32 R100, RZ, RZ, R36 ;  /* 0x000000ffff647224 */ /* 0x000fe200078e0024 */
[----:B-1----:R-:W-:Y:S01]  /*11f00*/  F2FP.BF16.F32.PACK_AB R43, R62, R63 ;  /* 0x0000003f3e2b723e */ /* 0x002fe200000010ff */
[----:B------:R-:W-:Y:S04]  /*11f10*/  FADD.FTZ R79, R76, R79 ;  /* 0x0000004f4c4f7221 */ /* 0x000fe80000010000 */
[----:B------:R-:W-:Y:S02]  /*11f20*/  FADD.FTZ R72, R72, R79 ;  /* 0x0000004f48487221 */ /* 0x000fe40000010000 */
[C---:B--2---:R-:W-:Y:S01]  /*11f30*/  HMMA.16816.F32.BF16 R4, R40.reuse, R52, R4 ;  /* 0x000000342804723c */ /* 0x044fe20000041804 */
[----:B------:R-:W1:Y:S04]  /*11f40*/  LDSM.16.MT88.4 R76, [R103+0x9800] ;  /* 0x00980000674c783b */ /* 0x000e680000004200 */
[-CC-:B------:R-:W-:Y:S01]  /*11f50*/  FFMA.FTZ R52, R109, R39.reuse, -R112.reuse ;  /* 0x000000276d347223 */ /* 0x180fe20000010870 */
        /* <DEDUP_REMOVED lines=8> */
[----:B------:R-:W2:Y:S01]  /*11fe0*/  MUFU.EX2 R53, R53 ;  /* 0x0000003500357308 */ /* 0x000ea20000000800 */
[----:B------:R-:W-:Y:S09]  /*11ff0*/  FADD.FTZ R74, R74, R83 ;  /* 0x000000534a4a7221 */ /* 0x000ff20000010000 */
[----:B------:R-:W-:Y:S01]  /*12000*/  MUFU.EX2 R54, R54 ;  /* 0x0000003600367308 */ /* 0x000fe20000000800 */
[----:B------:R-:W-:Y:S01]  /*12010*/  FADD.FTZ R75, R75, R74 ;  /* 0x0000004a4b4b7221 */ /* 0x000fe20000010000 */
[C---:B------:R-:W-:Y:S08]  /*12020*/  HMMA.16816.F32.BF16 R16, R40.reuse, R58, R16 ;  /* 0x0000003a2810723c */ /* 0x040ff00000041810 */
[----:B------:R-:W5:Y:S01]  /*12030*/  MUFU.EX2 R55, R112 ;  /* 0x0000007000377308 */ /* 0x000f620000000800 */
[----:B------:R-:W-:Y:S04]  /*12040*/  FADD.FTZ R70, R70, R75 ;  /* 0x0000004b46467221 */ /* 0x000fe80000010000 */
[----:B------:R-:W-:Y:S01]  /*12050*/  FADD.FTZ R97, R97, R70 ;  /* 0x0000004661617221 */ /* 0x000fe20000010000 */
[C---:B---3--:R-:W-:Y:S04]  /*12060*/  HMMA.16816.F32.BF16 R20, R40.reuse, R44, R20 ;  /* 0x0000002c2814723c */ /* 0x048fe80000041814 */
[----:B------:R-:W-:Y:S01]  /*12070*/  MUFU.EX2 R44, R105 ;  /* 0x00000069002c7308 */ /* 0x000fe20000000800 */
[-CC-:B------:R-:W-:Y:S01]  /*12080*/  FFMA.FTZ R45, R37, R39.reuse, -R106.reuse ;  /* 0x00000027252d7223 */ /* 0x180fe2000001086a */
[----:B------:R-:W-:Y:S01]  /*12090*/  FFMA.FTZ R106, R38, R39, -R106 ;  /* 0x00000027266a7223 */ /* 0x000fe2000001086a */
[----:B------:R-:W-:Y:S01]  /*120a0*/  FADD.FTZ R98, R98, R97 ;  /* 0x0000006162627221 */ /* 0x000fe20000010000 */
[----:B--2---:R-:W-:Y:S01]  /*120b0*/  F2FP.BF16.F32.PACK_AB R68, R53, R52 ;  /* 0x000000343544723e */ /* 0x004fe200000010ff */
[----:B------:R-:W-:Y:S01]  /*120c0*/  FADD.FTZ R39, R88, R99 ;  /* 0x0000006358277221 */ /* 0x000fe20000010000 */
[C---:B------:R-:W-:Y:S04]  /*120d0*/  HMMA.16816.F32.BF16 R24, R40.reuse, R46, R24 ;  /* 0x0000002e2818723c */ /* 0x040fe80000041818 */
[----:B------:R-:W2:Y:S01]  /*120e0*/  MUFU.EX2 R37, R104 ;  /* 0x0000006800257308 */ /* 0x000ea20000000800 */
[----:B-----5:R-:W-:Y:S09]  /*120f0*/  F2FP.BF16.F32.PACK_AB R70, R55, R54 ;  /* 0x000000363746723e */ /* 0x020ff200000010ff */
[----:B------:R-:W-:Y:S01]  /*12100*/  MUFU.EX2 R38, R45 ;  /* 0x0000002d00267308 */ /* 0x000fe20000000800 */
[C---:B----4-:R-:W-:Y:S09]  /*12110*/  HMMA.16816.F32.BF16 R28, R40.reuse, R48, R28 ;  /* 0x00000030281c723c */ /* 0x050ff2000004181c */
[----:B------:R-:W3:Y:S01]  /*12120*/  MUFU.EX2 R213, R106 ;  /* 0x0000006a00d57308 */ /* 0x000ee20000000800 */
[----:B--2---:R-:W-:Y:S01]  /*12130*/  F2FP.BF16.F32.PACK_AB R69, R37, R44 ;  /* 0x0000002c2545723e */ /* 0x004fe200000010ff */
[----:B------:R-:W-:Y:S03]  /*12140*/  HMMA.16816.F32.BF16 R32, R40, R50, R32 ;  /* 0x000000322820723c */ /* 0x000fe60000041820 */
[----:B------:R-:W-:Y:S01]  /*12150*/  FADD.FTZ R41, R89, R98 ;  /* 0x0000006259297221 */ /* 0x000fe20000010000 */
[----:B------:R-:W-:Y:S01]  /*12160*/  FADD.FTZ R40, R118, R39 ;  /* 0x0000002776287221 */ /* 0x000fe20000010000 */
[----:B---3--:R-:W-:Y:S02]  /*12170*/  F2FP.BF16.F32.PACK_AB R71, R213, R38 ;  /* 0x00000026d547723e */ /* 0x008fe400000010ff */
[----:B------:R-:W-:Y:S01]  /*12180*/  FADD.FTZ R41, R96, R41 ;  /* 0x0000002960297221 */ /* 0x000fe20000010000 */
[----:B------:R-:W-:Y:S03]  /*12190*/  FADD.FTZ R40, R159, R40 ;  /* 0x000000289f287221 */ /* 0x000fe60000010000 */
[----:B------:R-:W-:Y:S01]  /*121a0*/  FADD.FTZ R124, R124, R41 ;  /* 0x000000297c7c7221 */ /* 0x000fe20000010000 */
[C---:B------:R-:W-:Y:S01]  /*121b0*/  HMMA.16816.F32.BF16 R96, R68.reuse, R92, R4 ;  /* 0x0000005c4460723c */ /* 0x040fe20000041804 */
[----:B------:R-:W2:Y:S04]  /*121c0*/  LDSM.16.MT88.4 R4, [R102+0x9800] ;  /* 0x009800006604783b */ /* 0x000ea80000004200 */
[----:B------:R-:W-:Y:S03]  /*121d0*/  FADD.FTZ R151, R151, R124 ;  /* 0x0000007c97977221 */ /* 0x000fe60000010000 */
        /* <DEDUP_REMOVED lines=37> */
.L_x_13054:
        /* <DEDUP_REMOVED lines=10> */
.L_x_13075:
        /* <DEDUP_REMOVED lines=98> */
[----:B--2---:R-:W2:Y:S04]  /*12af0*/  LD.E.U8 R5, desc[UR4][R2.64+0x1c8] ;  /* 0x0001c80402057980 */ /* 0x004ea8000c101100 */
[----:B------:R-:W3:Y:S01]  /*12b00*/  LD.E.64 R28, desc[UR4][R2.64+0x88] ;  /* 0x00008804021c7980 */ /* 0x000ee2000c101b00 */
[----:B------:R-:W1:Y:S01]  /*12b10*/  @P1 MUFU.LG2 R11, R11 ;  /* 0x0000000b000b1308 */ /* 0x000e620000000c00 */
[----:B--2---:R-:W-:-:S13]  /*12b20*/  ISETP.NE.AND P3, PT, R5, RZ, PT ;  /* 0x000000ff0500720c */ /* 0x004fda0003f65270 */
[----:B------:R-:W2:Y:S04]  /*12b30*/  @!P3 LD.E R5, desc[UR4][R2.64+0x60] ;  /* 0x000060040205b980 */ /* 0x000ea8000c101900 */
[----:B------:R-:W4:Y:S01]  /*12b40*/  @!P3 LD.E R23, desc[UR4][R2.64+0xb4] ;  /* 0x0000b4040217b980 */ /* 0x000f22000c101900 */
[----:B------:R-:W3:Y:S01]  /*12b50*/  @P2 MUFU.LG2 R8, R8 ;  /* 0x0000000800082308 */ /* 0x000ee20000000c00 */
[----:B------:R-:W-:Y:S02]  /*12b60*/  ISETP.NE.AND P0, PT, R195, -0x1, PT ;  /* 0xffffffffc300780c */ /* 0x000fe40003f05270 */
[----:B------:R-:W-:Y:S01]  /*12b70*/  SHF.R.U32.HI R6, RZ, 0x1, R4 ;  /* 0x00000001ff067819 */ /* 0x000fe20000011604 */
[----:B-1----:R-:W-:Y:S01]  /*12b80*/  @P1 FMUL.FTZ R13, R11, 0.69314718246459960938 ;  /* 0x3f3172180b0d1820 */ /* 0x002fe20000410000 */
[----:B------:R-:W-:-:S02]  /*12b90*/  LOP3.LUT P4, RZ, R4, 0x3, RZ, 0xc0, !PT ;  /* 0x0000000304ff7812 */ /* 0x000fc4000788c0ff */
[----:B------:R-:W-:Y:S02]  /*12ba0*/  SHF.R.U32.HI R22, RZ, 0x2, R4 ;  /* 0x00000002ff167819 */ /* 0x000fe40000011604 */
[----:B------:R-:W-:Y:S01]  /*12bb0*/  LOP3.LUT R9, R6, 0x30, RZ, 0xc0, !PT ;  /* 0x0000003006097812 */ /* 0x000fe200078ec0ff */
[----:B------:R-:W-:Y:S01]  /*12bc0*/  BSSY.RECONVERGENT B0, `(.L_x_13063) ;  /* 0x0000011000007945 */ /* 0x000fe20003800200 */
[----:B------:R-:W-:Y:S01]  /*12bd0*/  MOV R20, 0x7f800000 ;  /* 0x7f80000000147802 */ /* 0x000fe20000000f00 */
[----:B-----5:R-:W-:Y:S01]  /*12be0*/  @P1 FFMA.FTZ R20, R7, R0, R13 ;  /* 0x0000000007141223 */ /* 0x020fe2000001000d */
[----:B------:R-:W-:Y:S01]  /*12bf0*/  MOV R21, 0x7f800000 ;  /* 0x7f80000000157802 */ /* 0x000fe20000000f00 */
[-C--:B---3--:R-:W-:Y:S02]  /*12c00*/  @P0 IMAD R0, R29, R195.reuse, RZ ;  /* 0x000000c31d000224 */ /* 0x088fe400078e02ff */
[----:B------:R-:W-:Y:S01]  /*12c10*/  @P2 FMUL.FTZ R4, R8, 0.69314718246459960938 ;  /* 0x3f31721808042820 */ /* 0x000fe20000410000 */
[----:B------:R-:W-:Y:S01]  /*12c20*/  LOP3.LUT R22, R9, 0x7, R22, 0xf8, !PT ;  /* 0x0000000709167812 */ /* 0x000fe200078ef816 */
[----:B------:R-:W-:-:S04]  /*12c30*/  @P0 IMAD.WIDE.U32 R30, R28, R195, RZ ;  /* 0x000000c31c1e0225 */ /* 0x000fc800078e00ff */
[----:B------:R-:W-:Y:S01]  /*12c40*/  @P2 FFMA.FTZ R21, R7, R36, R4 ;  /* 0x0000002407152223 */ /* 0x000fe20000010004 */
[----:B--2---:R-:W-:-:S04]  /*12c50*/  @!P3 IMAD R6, R189, R5, R190 ;  /* 0x00000005bd06b224 */ /* 0x004fc800078e02be */
[----:B----4-:R-:W-:Y:S01]  /*12c60*/  @!P3 IMAD R23, R6, R23, RZ ;  /* 0x000000170617b224 */ /* 0x010fe200078e02ff */
[----:B------:R-:W-:Y:S06]  /*12c70*/  @!P3 BRA `(.L_x_13064) ;  /* 0x000000000014b947 */ /* 0x000fec0003800000 */
[----:B------:R-:W2:Y:S04]  /*12c80*/  @!P0 LD.E R4, desc[UR4][R2.64+0xb4] ;  /* 0x0000b40402048980 */ /* 0x000ea8000c101900 */
[----:B------:R-:W3:Y:S01]  /*12c90*/  LD.E R5, desc[UR4][R2.64+0xd4] ;  /* 0x0000d40402057980 */ /* 0x000ee2000c101900 */
[----:B--2---:R-:W-:Y:S02]  /*12ca0*/  @!P0 IMAD R195, R189, R4, RZ ;  /* 0x00000004bdc38224 */ /* 0x004fe400078e02ff */
[----:B---3--:R-:W-:-:S05]  /*12cb0*/  IMAD R4, R5, R190, RZ ;  /* 0x000000be05047224 */ /* 0x008fca00078e02ff */
[----:B------:R-:W-:Y:S02]  /*12cc0*/  IADD3 R23, PT, PT, R4, R195, RZ ;  /* 0x000000c304177210 */ /* 0x000fe40007ffe0ff */
.L_x_13064:
[----:B------:R-:W-:Y:S05]  /*12cd0*/  BSYNC.RECONVERGENT B0 ;  /* 0x0000000000007941 */ /* 0x000fea0003800200 */
.L_x_13063:
        /* <DEDUP_REMOVED lines=22> */
.L_x_13066:
[----:B------:R-:W-:Y:S05]  /*12e40*/  BSYNC.RECONVERGENT B0 ;  /* 0x0000000000007941 */ /* 0x000fea0003800200 */
.L_x_13065:
[----:B-1----:R-:W2:Y:S01]  /*12e50*/  LD.E R3, desc[UR4][R2.64+0xc0] ;  /* 0x0000c00402037980 */ /* 0x002ea2000c101900 */
[----:B------:R-:W-:Y:S01]  /*12e60*/  MOV R197, RZ ;  /* 0x000000ff00c57202 */ /* 0x000fe20000000f00 */
[-C--:B-----5:R-:W-:Y:S01]  /*12e70*/  @!P0 IMAD.WIDE.U32 R22, R36, R189.reuse, RZ ;  /* 0x000000bd24168225 */ /* 0x0a0fe200078e00ff */
[----:B------:R-:W-:Y:S03]  /*12e80*/  BSSY.RECONVERGENT B0, `(.L_x_13067) ;  /* 0x0000024000007945 */ /* 0x000fe60003800200 */
[----:B------:R-:W-:Y:S02]  /*12e90*/  @!P0 IMAD R20, R37, R189, RZ ;  /* 0x000000bd25148224 */ /* 0x000fe400078e02ff */
[-C--:B------:R-:W-:Y:S02]  /*12ea0*/  IMAD R21, R35, R190.reuse, RZ ;  /* 0x000000be23157224 */ /* 0x080fe400078e02ff */
[----:B------:R-:W-:-:S04]  /*12eb0*/  IMAD.WIDE.U32 R34, R34, R190, RZ ;  /* 0x000000be22227225 */ /* 0x000fc800078e00ff */
[----:B------:R-:W-:Y:S01]  /*12ec0*/  @P0 IMAD.MOV.U32 R22, RZ, RZ, R30 ;  /* 0x000000ffff160224 */ /* 0x000fe200078e001e */
[----:B------:R-:W-:Y:S01]  /*12ed0*/  IADD3 R21, PT, PT, R35, R21, RZ ;  /* 0x0000001523157210 */ /* 0x000fe20007ffe0ff */
[----:B------:R-:W-:Y:S01]  /*12ee0*/  @!P0 IMAD.IADD R20, R23, 0x1, R20 ;  /* 0x0000000117148824 */ /* 0x000fe200078e0214 */
[----:B------:R-:W-:Y:S02]  /*12ef0*/  @P0 IADD3 R20, PT, PT, R31, R0, RZ ;  /* 0x000000001f140210 */ /* 0x000fe40007ffe0ff */
[----:B--2---:R-:W-:Y:S01]  /*12f00*/  ISETP.GE.AND P2, PT, R196, R3, PT ;  /* 0x00000003c400720c */ /* 0x004fe20003f46270 */
[----:B------:R-:W-:-:S03]  /*12f10*/  IMAD.WIDE.U32 R196, R194, R28, R196 ;  /* 0x0000001cc2c47225 */ /* 0x000fc600078e00c4 */
[-C--:B------:R-:W-:Y:S01]  /*12f20*/  ISETP.GE.OR P1, PT, R202, R181.reuse, P2 ;  /* 0x000000b5ca00720c */ /* 0x080fe20001726670 */
[----:B------:R-:W-:Y:S01]  /*12f30*/  IMAD R194, R29, R194, RZ ;  /* 0x000000c21dc27224 */ /* 0x000fe200078e02ff */
[----:B------:R-:W-:Y:S02]  /*12f40*/  IADD3 R22, P3, P0, R34, R196, R22 ;  /* 0x000000c422167210 */ /* 0x000fe4000787e016 */
[----:B------:R-:W-:Y:S01]  /*12f50*/  ISETP.GE.OR P4, PT, R180, R181, P2 ;  /* 0x000000b5b400720c */ /* 0x000fe20001786670 */
[----:B------:R-:W-:-:S05]  /*12f60*/  IMAD.IADD R3, R197, 0x1, R194 ;  /* 0x00000001c5037824 */ /* 0x000fca00078e02c2 */
[----:B------:R-:W-:Y:S02]  /*12f70*/  IADD3.X R23, PT, PT, R21, R3, R20, P3, P0 ;  /* 0x0000000315177210 */ /* 0x000fe40001fe0414 */
[-C--:B------:R-:W-:Y:S01]  /*12f80*/  ISETP.GE.OR P3, PT, R179, R181.reuse, P2 ;  /* 0x000000b5b300720c */ /* 0x080fe20001766670 */
        /* <DEDUP_REMOVED lines=19> */
.L_x_13068:
[----:B------:R-:W-:Y:S05]  /*130c0*/  BSYNC.RECONVERGENT B0 ;  /* 0x0000000000007941 */ /* 0x000fea0003800200 */
.L_x_13067:
        /* <DEDUP_REMOVED lines=13> */
.L_x_13070:
[----:B------:R-:W-:Y:S05]  /*131a0*/  BSYNC.RECONVERGENT B0 ;  /* 0x0000000000007941 */ /* 0x000fea0003800200 */
.L_x_13069:
[----:B------:R-:W-:-:S04]  /*131b0*/  MOV R189, 0x0 ;  /* 0x0000000000bd7802 */ /* 0x000fc80000000f00 */
[----:B-1234-:R-:W-:Y:S05]  /*131c0*/  @P2 RET.REL.NODEC R188 `(_ZN5flash24flash_fwd_splitkv_kernelI23Flash_fwd_kernel_traitsILi64ELi64ELi128ELi4ELb0ELb0EN7cutlass10bfloat16_tE19Flash_kernel_traitsILi64ELi64ELi128ELi4ES3_EELb0ELb1ELb1ELb0ELb0ELb0ELb0ELb0EEEvNS_16Flash_fwd_paramsE) ;  /* 0xfffffeccbc8c2950 */ /* 0x01efea0003c3ffff */
        /* <DEDUP_REMOVED lines=12> */
[----:B-1----:R-:W-:Y:S05]  /*13290*/  RET.REL.NODEC R188 `(_ZN5flash24flash_fwd_splitkv_kernelI23Flash_fwd_kernel_traitsILi64ELi64ELi128ELi4ELb0ELb0EN7cutlass10bfloat16_tE19Flash_kernel_traitsILi64ELi64ELi128ELi4ES3_EELb0ELb1ELb1ELb0ELb0ELb0ELb0ELb0EEEvNS_16Flash_fwd_paramsE) ;  /* 0xfffffeccbc587950 */ /* 0x002fea0003c3ffff */
.L_x_13062:
[----:B------:R-:W-:Y:S01]  /*132a0*/  MOV R5, 0x2 ;  /* 0x0000000200057802 */ /* 0x000fe20000000f00 */
[----:B------:R-:W-:Y:S01]  /*132b0*/  IMAD.MOV.U32 R4, RZ, RZ, 0x1f ;  /* 0x0000001fff047424 */ /* 0x000fe200078e00ff */
[----:B------:R-:W-:-:S07]  /*132c0*/  MOV R6, 0xffffffff ;  /* 0xffffffff00067802 */ /* 0x000fce0000000f00 */
[----:B-1---5:R-:W-:Y:S05]  /*132d0*/  WARPSYNC.COLLECTIVE R6, `(.L_x_13071) ;  /* 0x0000000006087348 */ /* 0x022fea0003c00000 */
[----:B------:R2:W3:Y:S02]  /*132e0*/  SHFL.BFLY P0, R11, R212, R5, R4 ;  /* 0x0c000005d40b7389 */ /* 0x0004e40000000004 */
[----:B-123-5:R-:W-:Y:S05]  /*132f0*/  ENDCOLLECTIVE ;  /* 0x000000000000791b */ /* 0x02efea0003800000 */
.L_x_13071:
[----:B------:R-:W-:Y:S02]  /*13300*/  IMAD.MOV.U32 R9, RZ, RZ, R11 ;  /* 0x000000ffff097224 */ /* 0x000fe400078e000b */
[----:B------:R-:W-:Y:S02]  /*13310*/  IMAD.MOV.U32 R5, RZ, RZ, 0x1 ;  /* 0x00000001ff057424 */ /* 0x000fe400078e00ff */
[----:B------:R-:W-:-:S05]  /*13320*/  FADD.FTZ R9, R9, R212 ;  /* 0x000000d409097221 */ /* 0x000fca0000010000 */
[----:B------:R-:W-:-:S07]  /*13330*/  MOV R212, R9 ;  /* 0x0000000900d47202 */ /* 0x000fce0000000f00 */
[----:B------:R-:W-:Y:S05]  /*13340*/  WARPSYNC.COLLECTIVE R6, `(.L_x_13072) ;  /* 0x0000000006087348 */ /* 0x000fea0003c00000 */
[----:B------:R1:W2:Y:S02]  /*13350*/  SHFL.BFLY P0, R11, R212, R5, R4 ;  /* 0x0c000005d40b7389 */ /* 0x0002a40000000004 */
[----:B-12---:R-:W-:Y:S05]  /*13360*/  ENDCOLLECTIVE ;  /* 0x000000000000791b */ /* 0x006fea0003800000 */
.L_x_13072:
[----:B------:R-:W-:Y:S01]  /*13370*/  MOV R212, R213 ;  /* 0x000000d500d47202 */ /* 0x000fe20000000f00 */
[----:B------:R-:W-:Y:S01]  /*13380*/  IMAD.MOV.U32 R5, RZ, RZ, 0x2 ;  /* 0x00000002ff057424 */ /* 0x000fe200078e00ff */
[----:B------:R-:W-:-:S07]  /*13390*/  MOV R8, R11 ;  /* 0x0000000b00087202 */ /* 0x000fce0000000f00 */
[----:B------:R-:W-:Y:S05]  /*133a0*/  WARPSYNC.COLLECTIVE R6, `(.L_x_13073) ;  /* 0x0000000006087348 */ /* 0x000fea0003c00000 */
[----:B------:R1:W2:Y:S02]  /*133b0*/  SHFL.BFLY P0, R11, R212, R5, R4 ;  /* 0x0c000005d40b7389 */ /* 0x0002a40000000004 */
[----:B-12---:R-:W-:Y:S05]  /*133c0*/  ENDCOLLECTIVE ;  /* 0x000000000000791b */ /* 0x006fea0003800000 */
.L_x_13073:
[----:B------:R-:W-:Y:S01]  /*133d0*/  FADD.FTZ R8, R9, R8 ;  /* 0x0000000809087221 */ /* 0x000fe20000010000 */
[----:B------:R-:W-:Y:S01]  /*133e0*/  FADD.FTZ R10, R11, R213 ;  /* 0x000000d50b0a7221 */ /* 0x000fe20000010000 */
[----:B------:R-:W-:-:S04]  /*133f0*/  MOV R5, 0x1 ;  /* 0x0000000100057802 */ /* 0x000fc80000000f00 */
[----:B------:R-:W-:-:S07]  /*13400*/  MOV R212, R10 ;  /* 0x0000000a00d47202 */ /* 0x000fce0000000f00 */
[----:B------:R-:W-:Y:S05]  /*13410*/  WARPSYNC.COLLECTIVE R6, `(.L_x_13074) ;  /* 0x0000000006087348 */ /* 0x000fea0003c00000 */
[----:B------:R1:W2:Y:S02]  /*13420*/  SHFL.BFLY P0, R11, R212, R5, R4 ;  /* 0x0c000005d40b7389 */ /* 0x0002a40000000004 */
[----:B-12---:R-:W-:Y:S05]  /*13430*/  ENDCOLLECTIVE ;  /* 0x000000000000791b */ /* 0x006fea0003800000 */
.L_x_13074:
[----:B------:R-:W-:Y:S05]  /*13440*/  BRA `(.L_x_13075) ;  /* 0xfffffff000207947 */ /* 0x000fea000383ffff */
.L_x_13076:
        /* <DEDUP_REMOVED lines=11> */
.L_x_14824:


//--------------------- .text._ZN5flash24flash_fwd_splitkv_kernelI23Flash_fwd_kernel_traitsILi64ELi64ELi128ELi4ELb0ELb0EN7cutlass10bfloat16_tE19Flash_kernel_traitsILi64ELi64ELi128ELi4ES3_EELb0ELb1ELb1ELb0ELb0ELb1ELb0ELb0EEEvNS_16Flash_fwd_paramsE --------------------------
	.section	.text._ZN5flash24flash_fwd_splitkv_kernelI23Flash_fwd_kernel_traitsILi64ELi64ELi128ELi4ELb0ELb0EN7cutlass10bfloat16_tE19Flash_kernel_traitsILi64ELi64ELi128ELi4ES3_EELb0ELb1ELb1ELb0ELb0ELb1ELb0ELb0EEEvNS_16Flash_fwd_paramsE,"ax",@progbits
	.align	128
        .global         _ZN5flash24flash_fwd_splitkv_kernelI23Flash_fwd_kernel_traitsILi64ELi64ELi128ELi4ELb0ELb0EN7cutlass10bfloat16_tE19Flash_kernel_traitsILi64ELi64ELi128ELi4ES3_EELb0ELb1ELb1ELb0ELb0ELb1ELb0ELb0EEEvNS_16Flash_fwd_paramsE
        .type           _ZN5flash24flash_fwd_splitkv_kernelI23Flash_fwd_kernel_traitsILi64ELi64ELi128ELi4ELb0ELb0EN7cutlass10bfloat16_tE19Flash_kernel_traitsILi64ELi64ELi128ELi4ES3_EELb0ELb1ELb1ELb0ELb0ELb1ELb0ELb0EEEvNS_16Flash_fwd_paramsE,@function
        .size           _ZN5flash24flash_fwd_splitkv_kernelI23Flash_fwd_kernel_traitsILi64ELi64ELi128ELi4ELb0ELb0EN7cutlass10bfloat16_tE19Flash_kernel_traitsILi64ELi64ELi128ELi4ES3_EELb0ELb1ELb1ELb0ELb0ELb1ELb0ELb0EEEvNS_16Flash_fwd_paramsE,(.L_x_14825 - _ZN5flash24flash_fwd_splitkv_kernelI23Flash_fwd_kernel_traitsILi64ELi64ELi128ELi4ELb0ELb0EN7cutlass10bfloat16_tE19Flash_kernel_traitsILi64ELi64ELi128ELi4ES3_EELb0ELb1ELb1ELb0ELb0ELb1ELb0ELb0EEEvNS_16Flash_fwd_paramsE)
        .other          _ZN5flash24flash_fwd_splitkv_kernelI23Flash_fwd_kernel_traitsILi64ELi64ELi128ELi4ELb0ELb0EN7cutlass10bfloat16_tE19Flash_kernel_traitsILi64ELi64ELi128ELi4ES3_EELb0ELb1ELb1ELb0ELb0ELb1ELb0ELb0EEEvNS_16Flash_fwd_paramsE,@"STO_CUDA_ENTRY STV_DEFAULT"
_ZN5flash24flash_fwd_splitkv_kernelI23Flash_fwd_kernel_traitsILi64ELi64ELi128ELi4ELb0ELb0EN7cutlass10bfloat16_tE19Flash_kernel_traitsILi64ELi64ELi128ELi4ES3_EELb0ELb1ELb1ELb0ELb0ELb1ELb0ELb0EEEvNS_16Flash_fwd_paramsE:
.text._ZN5flash24flash_fwd_splitkv_kernelI23Flash_fwd_kernel_traitsILi64ELi64ELi128ELi4ELb0ELb0EN7cutlass10bfloat16_tE19Flash_kernel_traitsILi64ELi64ELi128ELi4ES3_EELb0ELb1ELb1ELb0ELb0ELb1ELb0ELb0EEEvNS_16Flash_fwd_paramsE:
[----:B------:R-:W-:Y:S01]  /*0000*/  LDC R1, c[0x0][0x37c] ;  /* 0x0000df00ff017b82 */ /* 0x000fe20000000800 */
[----:B------:R-:W1:Y:S07]  /*0010*/  S2R R19, SR_CTAID.X ;  /* 0x0000000000137919 */ /* 0x000e6e0000002500 */
[----:B------:R-:W2:Y:S01]  /*0020*/  LDC.64 R2, c[0x0][0x348] ;  /* 0x0000d200ff027b82 */ /* 0x000ea20000000a00 */
[----:B------:R-:W-:Y:S01]  /*0030*/  BSSY.RECONVERGENT B3, `(.L_x_13077) ;  /* 0x0000005000037945 */ /* 0x000fe20003800200 */
[----:B------:R-:W-:Y:S01]  /*0040*/  MOV R200, 0x80 ;  /* 0x0000008000c87802 */ /* 0x000fe20000000f00 */
[----:B------:R-:W3:Y:S01]  /*0050*/  S2R R201, SR_CTAID.Y ;  /* 0x0000000000c97919 */ /* 0x000ee20000002600 */
[----:B------:R-:W4:Y:S05]  /*0060*/  S2R R202, SR_CTAID.Z ;  /* 0x0000000000ca7919 */ /* 0x000f2a0000002700 */
[----:B-1234-:R-:W-:Y:S05]  /*0070*/  CALL.REL.NOINC `($_ZN5flash24flash_fwd_splitkv_kernelI23Flash_fwd_kernel_traitsILi64ELi64ELi128ELi4ELb0ELb0EN7cutlass10bfloat16_tE19Flash_kernel_traitsILi64ELi64ELi128ELi4ES3_EELb0ELb1ELb1ELb0ELb0ELb1ELb0ELb0EEEvNS_16Flash_fwd_paramsE$_ZN5flash30compute_attn_1rowblock_splitkvI23Flash_fwd_kernel_traitsILi64ELi64ELi128ELi4ELb0ELb0EN7cutlass10bfloat16_tE19Flash_kernel_traitsILi64ELi64ELi128ELi4ES3_EELb0ELb1ELb1ELb0ELb0ELb1ELb0ELb0ENS_16Flash_fwd_paramsEEEvRKT8_iiiii) ;  /* 0x0000000000087944 */ /* 0x01efea0003c00000 */
[----:B------:R-:W-:Y:S05]  /*0080*/  BSYNC.RECONVERGENT B3 ;  /* 0x0000000000037941 */ /* 0x000fea0003800200 */
.L_x_13077:
[----:B------:R-:W-:Y:S05]  /*0090*/  EXIT ;  /* 0x000000000000794d */ /* 0x000fea0003800000 */
        .type           $_ZN5flash24flash_fwd_splitkv_kernelI23Flash_fwd_kernel_traitsILi64ELi64ELi128ELi4ELb0ELb0EN7cutlass10bfloat16_tE19Flash_kernel_traitsILi64ELi64ELi128ELi4ES3_EELb0ELb1ELb1ELb0ELb0ELb1ELb0ELb0EEEvNS_16Flash_fwd_paramsE$_ZN5flash30compute_attn_1rowblock_splitkvI23Flash_fwd_kernel_traitsILi64ELi64ELi128ELi4ELb0ELb0EN7cutlass10bfloat16_tE19Flash_kernel_traitsILi64ELi64ELi128ELi4ES3_EELb0ELb1ELb1ELb0ELb0ELb1ELb0ELb0ENS_16Flash_fwd_paramsEEEvRKT8_iiiii,@function
        .size           $_ZN5flash24flash_fwd_splitkv_kernelI23Flash_fwd_kernel_traitsILi64ELi64ELi128ELi4ELb0ELb0EN7cutlass10bfloat16_tE19Flash_kernel_traitsILi64ELi64ELi128ELi4ES3_EELb0ELb1ELb1ELb0ELb0ELb1ELb0ELb0EEEvNS_16Flash_fwd_paramsE$_ZN5flash30compute_attn_1rowblock_splitkvI23Flash_fwd_kernel_traitsILi64ELi64ELi128ELi4ELb0ELb0EN7cutlass10bfloat16_tE19Flash_kernel_traitsILi64ELi64ELi128ELi4ES3_EELb0ELb1ELb1ELb0ELb0ELb1ELb0ELb0ENS_16Flash_fwd_paramsEEEvRKT8_iiiii,(.L_x_14825 - $_ZN5flash24flash_fwd_splitkv_kernelI23Flash_fwd_kernel_traitsILi64ELi64ELi128ELi4ELb0ELb0EN7cutlass10bfloat16_tE19Flash_kernel_traitsILi64ELi64ELi128ELi4ES3_EELb0ELb1ELb1ELb0ELb0ELb1ELb0ELb0EEEvNS_16Flash_fwd_paramsE$_ZN5flash30compute_attn_1rowblock_splitkvI23Flash_fwd_kernel_traitsILi64ELi64ELi128ELi4ELb0ELb0EN7cutlass10bfloat16_tE19Flash_kernel_traitsILi64ELi64ELi128ELi4ES3_EELb0ELb1ELb1ELb0ELb0ELb1ELb0ELb0ENS_16Flash_fwd_paramsEEEvRKT8_iiiii)
$_ZN5flash24flash_fwd_splitkv_kernelI23Flash_fwd_kernel_traitsILi64ELi64ELi128ELi4ELb0ELb0EN7cutlass10bfloat16_tE19Flash_kernel_traitsILi64ELi64ELi128ELi4ES3_EELb0ELb1ELb1ELb0ELb0ELb1ELb0ELb0EEEvNS_16Flash_fwd_paramsE$_ZN5flash30compute_attn_1rowblock_splitkvI23Flash_fwd_kernel_traitsILi64ELi64ELi128ELi4ELb0ELb0EN7cutlass10bfloat16_tE19Flash_kernel_traitsILi64ELi64ELi128ELi4ES3_EELb0ELb1ELb1ELb0ELb0ELb1ELb0ELb0ENS_16Flash_fwd_paramsEEEvRKT8_iiiii:
        /* <DEDUP_REMOVED lines=39> */
.L_x_13079:
[----:B------:R-:W-:Y:S05]  /*0310*/  BSYNC.RECONVERGENT B0 ;  /* 0x0000000000007941 */ /* 0x000fea0003800200 */
.L_x_13078:
[----:B------:R-:W-:Y:S04]  /*0320*/  BSSY.RECONVERGENT B0, `(.L_x_13080) ;  /* 0x0000007000007945 */ /* 0x000fe80003800200 */
[----:B------:R-:W-:Y:S05]  /*0330*/  @!P3 BRA `(.L_x_13081) ;  /* 0x000000000014b947 */ /* 0x000fea0003800000 */
[----:B-----5:R-:W2:Y:S02]  /*0340*/  LD.E.U8 R5, desc[UR4][R2.64+0x1b2] ;  /* 0x0001b20402057980 */ /* 0x020ea4000c101100 */
[----:B--2---:R-:W-:-:S13]  /*0350*/  ISETP.NE.AND P1, PT, R5, RZ, PT ;  /* 0x000000ff0500720c */ /* 0x004fda0003f25270 */
[----:B------:R-:W2:Y:S02]  /*0360*/  @P1 LD.E R10, desc[UR4][R16.64+0x4] ;  /* 0x00000404100a1980 */ /* 0x000ea4000c101900 */
[----:B--2---:R-:W-:-:S06]  /*0370*/  @P1 IADD3 R5, PT, PT, R10, -R15, RZ ;  /* 0x8000000f0a051210 */ /* 0x004fcc0007ffe0ff */
[----:B------:R2:W5:Y:S02]  /*0380*/  @!P1 LD.E R5, desc[UR4][R16.64] ;  /* 0x0000000410059980 */ /* 0x000564000c101900 */
.L_x_13081:
[----:B------:R-:W-:Y:S05]  /*0390*/  BSYNC.RECONVERGENT B0 ;  /* 0x0000000000007941 */ /* 0x000fea0003800200 */
.L_x_13080:
        /* <DEDUP_REMOVED lines=8> */
.L_x_13083:
[----:B------:R-:W4:Y:S01]  /*0420*/  LD.E.64 R6, desc[UR4][R2.64+0x108] ;  /* 0x0001080402067980 */ /* 0x000f22000c101b00 */
[----:B------:R-:W-:Y:S01]  /*0430*/  BSSY.RECONVERGENT B0, `(.L_x_13085) ;  /* 0x0000006000007945 */ /* 0x000fe20003800200 */
[----:B------:R-:W-:Y:S01]  /*0440*/  IMAD.MOV.U32 R8, RZ, RZ, RZ ;  /* 0x000000ffff087224 */ /* 0x000fe200078e00ff */
[----:B----4-:R-:W-:-:S04]  /*0450*/  ISETP.NE.U32.AND P0, PT, R6, RZ, PT ;  /* 0x000000ff0600720c */ /* 0x010fc80003f05070 */
[----:B------:R-:W-:-:S13]  /*0460*/  ISETP.NE.AND.EX P0, PT, R7, RZ, PT, P0 ;  /* 0x000000ff0700720c */ /* 0x000fda0003f05300 */
[----:B------:R-:W-:Y:S05]  /*0470*/  @!P0 BRA `(.L_x_13086) ;  /* 0x0000000000048947 */ /* 0x000fea0003800000 */
[----:B------:R4:W5:Y:S02]  /*0480*/  LD.E R8, desc[UR4][R2.64+0xbc] ;  /* 0x0000bc0402087980 */ /* 0x000964000c101900 */
.L_x_13086:
[----:B------:R-:W-:Y:S05]  /*0490*/  BSYNC.RECONVERGENT B0 ;  /* 0x0000000000007941 */ /* 0x000fea0003800200 */
.L_x_13085:
[----:B-----5:R-:W-:Y:S02]  /*04a0*/  IADD3 R8, PT, PT, R8, R5, -R12 ;  /* 0x0000000508087210 */ /* 0x020fe40007ffe80c */
.L_x_13084:
[----:B------:R-:W-:Y:S05]  /*04b0*/  BSYNC.RECONVERGENT B1 ;  /* 0x0000000000017941 */ /* 0x000fea0003800200 */
.L_x_13082:
[----:B------:R-:W-:Y:S01]  /*04c0*/  IMAD.SHL.U32 R206, R19, 0x40, RZ ;  /* 0x0000004013ce7824 */ /* 0x000fe200078e00ff */
[----:B------:R-:W-:Y:S01]  /*04d0*/  MOV R6, R200 ;  /* 0x000000c800067202 */ /* 0x000fe20000000f00 */
[----:B------:R-:W-:-:S03]  /*04e0*/  IMAD.MOV.U32 R7, RZ, RZ, 0x0 ;  /* 0x00000000ff077424 */ /* 0x000fc600078e00ff */
[----:B------:R-:W-:-:S13]  /*04f0*/  ISETP.GT.AND P0, PT, R39, R206, PT ;  /* 0x000000ce2700720c */ /* 0x000fda0003f04270 */
[----:B-1234-:R-:W-:Y:S05]  /*0500*/  @!P0 RET.REL.NODEC R6 `(_ZN5flash24flash_fwd_splitkv_kernelI23Flash_fwd_kernel_traitsILi64ELi64ELi128ELi4ELb0ELb0EN7cutlass10bfloat16_tE19Flash_kernel_traitsILi64ELi64ELi128ELi4ES3_EELb0ELb1ELb1ELb0ELb0ELb1ELb0ELb0EEEvNS_16Flash_fwd_paramsE) ;  /* 0xfffffff806bc8950 */ /* 0x01efea0003c3ffff */
        /* <DEDUP_REMOVED lines=95> */
.L_x_13089:
[----:B------:R-:W-:Y:S05]  /*0b00*/  BSYNC.RECONVERGENT B0 ;  /* 0x0000000000007941 */ /* 0x000fea0003800200 */
.L_x_13088:
        /* <DEDUP_REMOVED lines=13> */
.L_x_13091:
[----:B------:R-:W-:Y:S05]  /*0be0*/  BSYNC.RECONVERGENT B0 ;  /* 0x0000000000007941 */ /* 0x000fea0003800200 */
.L_x_13090:
        /* <DEDUP_REMOVED lines=12> */
.L_x_13093:
[----:B------:R-:W-:Y:S05]  /*0cb0*/  BSYNC.RECONVERGENT B0 ;  /* 0x0000000000007941 */ /* 0x000fea0003800200 */
.L_x_13092:
[----:B------:R-:W-:Y:S01]  /*0cc0*/  MOV R201, 0x0 ;  /* 0x0000000000c97802 */ /* 0x000fe20000000f00 */
[----:B------:R-:W-:Y:S04]  /*0cd0*/  @!P3 ST.E desc[UR4][R16.64], R13 ;  /* 0x0000000d1000b985 */ /* 0x000fe8000c101904 */
[----:B------:R-:W-:Y:S04]  /*0ce0*/  @!P2 ST.E desc[UR4][R16.64+0x40], R5 ;  /* 0x000040051000a985 */ /* 0x000fe8000c101904 */
[----:B------:R1:W-:Y:S02]  /*0cf0*/  @!P1 ST.E desc[UR4][R16.64+0x80], R3 ;  /* 0x0000800310009985 */ /* 0x0003e4000c101904 */
[----:B-123--:R-:W-:Y:S05]  /*0d00*/  @P4 RET.REL.NODEC R200 `(_ZN5flash24flash_fwd_splitkv_kernelI23Flash_fwd_kernel_traitsILi64ELi64ELi128ELi4ELb0ELb0EN7cutlass10bfloat16_tE19Flash_kernel_traitsILi64ELi64ELi128ELi4ES3_EELb0ELb1ELb1ELb0ELb0ELb1ELb0ELb0EEEvNS_16Flash_fwd_paramsE) ;  /* 0xfffffff0c8bc4950 */ /* 0x00efea0003c3ffff */
[----:B------:R-:W-:Y:S02]  /*0d10*/  MOV R3, 0x7f800000 ;  /* 0x7f80000000037802 */ /* 0x000fe40000000f00 */
[----:B------:R-:W-:-:S03]  /*0d20*/  MOV R201, 0x0 ;  /* 0x0000000000c97802 */ /* 0x000fc60000000f00 */
[----:B------:R1:W-:Y:S02]  /*0d30*/  ST.E desc[UR4][R16.64+0xc0], R3 ;  /* 0x0000c00310007985 */ /* 0x0003e4000c101904 */
[----:B-1----:R-:W-:Y:S05]  /*0d40*/  RET.REL.NODEC R200 `(_ZN5flash24flash_fwd_splitkv_kernelI23Flash_fwd_kernel_traitsILi64ELi64ELi128ELi4ELb0ELb0EN7cutlass10bfloat16_tE19Flash_kernel_traitsILi64ELi64ELi128ELi4ES3_EELb0ELb1ELb1ELb0ELb0ELb1ELb0ELb0EEEvNS_16Flash_fwd_paramsE) ;  /* 0xfffffff0c8ac7950 */ /* 0x002fea0003c3ffff */
.L_x_13087:
        /* <DEDUP_REMOVED lines=103> */
.L_x_13095:
        /* <DEDUP_REMOVED lines=58> */
[----:B------:R-:W-:Y:S01]  /*1760*/  @!P3 IMAD R0, R17, R11, RZ ;  /* 0x0000000b1100b224 */ /* 0x000fe200078e02ff */
[----:B------:R-:W-:Y:S02]  /*1770*/  @!P3 SHF.R.S32.HI R5, RZ, 0x1f, R11 ;  /* 0x0000001fff05b819 */ /* 0x000fe4000001140b */
[----:B------:R-:W-:Y:S01]  /*1780*/  IADD3 R23, PT, PT, R23, R4, RZ ;  /* 0x0000000417177210 */ /* 0x000fe20007ffe0ff */
[----:B------:R-:W-:Y:S01]  /*1790*/  @P3 IMAD.IADD R12, R12, 0x1, R15 ;  /* 0x000000010c0c3824 */ /* 0x000fe200078e020f */
        /* <DEDUP_REMOVED lines=15> */
.L_x_13096:
[----:B------:R-:W-:Y:S05]  /*1890*/  BSYNC.RECONVERGENT B0 ;  /* 0x0000000000007941 */ /* 0x000fea0003800200 */
.L_x_13094:
        /* <DEDUP_REMOVED lines=30> */
[----:B-----5:R-:W-:Y:S02]  /*1a80*/  IMAD R16, R5, R188, RZ ;  /* 0x000000bc05107224 */ /* 0x020fe400078e02ff */
        /* <DEDUP_REMOVED lines=19> */
[----:B------:R-:W-:Y:S02]  /*1bc0*/  IADD3 R10, P2, PT, R208, R6, RZ ;  /* 0x00000006d00a7210 */ /* 0x000fe40007f5e0ff */
[----:B------:R-:W-:Y:S02]  /*1bd0*/  SHF.R.U32.HI R214, RZ, 0x3, R38 ;  /* 0x00000003ffd67819 */ /* 0x000fe40000011626 */
[----:B------:R-:W-:-:S03]  /*1be0*/  IADD3.X R11, PT, PT, RZ, R4, RZ, P2, !PT ;  /* 0x00000004ff0b7210 */ /* 0x000fc600017fe4ff */
[----:B------:R-:W-:Y:S02]  /*1bf0*/  IMAD R199, R189, R214, RZ ;  /* 0x000000d6bdc77224 */ /* 0x000fe400078e02ff */
[----:B------:R-:W-:-:S04]  /*1c00*/  IMAD.WIDE.U32 R12, R214, R188, R12 ;  /* 0x000000bcd60c7225 */ /* 0x000fc800078e000c */
[----:B------:R-:W-:Y:S02]  /*1c10*/  IMAD R195, R187, R214, RZ ;  /* 0x000000d6bbc37224 */ /* 0x000fe400078e02ff */
[----:B------:R-:W-:-:S04]  /*1c20*/  IMAD.WIDE.U32 R10, R214, R186, R10 ;  /* 0x000000bad60a7225 */ /* 0x000fc800078e000a */
[----:B------:R-:W-:Y:S02]  /*1c30*/  IMAD.IADD R193, R39, 0x1, -R206 ;  /* 0x0000000127c17824 */ /* 0x000fe400078e0ace */
[----:B------:R-:W-:Y:S02]  /*1c40*/  IMAD.IADD R199, R13, 0x1, R199 ;  /* 0x000000010dc77824 */ /* 0x000fe400078e02c7 */
[----:B------:R-:W-:Y:S01]  /*1c50*/  IMAD.IADD R195, R11, 0x1, R195 ;  /* 0x000000010bc37824 */ /* 0x000fe200078e02c3 */
[----:B------:R-:W-:-:S04]  /*1c60*/  LOP3.LUT R11, R0, 0x1c0, RZ, 0xc0, !PT ;  /* 0x000001c0000b7812 */ /* 0x000fc800078ec0ff */
[--C-:B------:R-:W-:Y:S02]  /*1c70*/  LOP3.LUT R11, R11, 0x38, R38.reuse, 0xf8, !PT ;  /* 0x000000380b0b7812 */ /* 0x100fe400078ef826 */
[----:B------:R-:W-:Y:S02]  /*1c80*/  SHF.R.U32.HI R84, RZ, 0x1, R38 ;  /* 0x00000001ff547819 */ /* 0x000fe40000011626 */
[----:B------:R-:W-:Y:S02]  /*1c90*/  LOP3.LUT R11, R11, 0x38, R0, 0x78, !PT ;  /* 0x000000380b0b7812 */ /* 0x000fe400078e7800 */
[----:B------:R-:W-:Y:S01]  /*1ca0*/  MOV R215, RZ ;  /* 0x000000ff00d77202 */ /* 0x000fe20000000f00 */
[----:B------:R-:W-:Y:S02]  /*1cb0*/  BSSY.RECONVERGENT B0, `(.L_x_13097) ;  /* 0x000002b000007945 */ /* 0x000fe40003800200 */
        /* <DEDUP_REMOVED lines=10> */
[----:B------:R-:W-:Y:S02]  /*1d60*/  LEA R198, P3, R12, R26, 0x1 ;  /* 0x0000001a0cc67211 */ /* 0x000fe400078608ff */
[----:B------:R-:W-:-:S02]  /*1d70*/  IADD3.X R7, PT, PT, RZ, R5, RZ, P2, !PT ;  /* 0x00000005ff077210 */ /* 0x000fc400017fe4ff */
[----:B------:R-:W-:Y:S02]  /*1d80*/  ISETP.GE.AND P2, PT, R214, R193, PT ;  /* 0x000000c1d600720c */ /* 0x000fe40003f46270 */
[----:B------:R-:W-:Y:S01]  /*1d90*/  LEA.HI.X R199, R12, R27, R199, 0x1, P3 ;  /* 0x0000001b0cc77211 */ /* 0x000fe200018f0cc7 */
[----:B------:R-:W-:Y:S02]  /*1da0*/  IMAD.SHL.U32 R12, R38, 0x40, RZ ;  /* 0x00000040260c7824 */ /* 0x000fe400078e00ff */
[-C--:B----4-:R-:W-:Y:S02]  /*1db0*/  IMAD R17, R15, R202.reuse, RZ ;  /* 0x000000ca0f117224 */ /* 0x090fe400078e02ff */
[----:B------:R-:W-:Y:S01]  /*1dc0*/  IMAD.WIDE.U32 R14, R14, R202, R6 ;  /* 0x000000ca0e0e7225 */ /* 0x000fe200078e0006 */
[----:B------:R-:W-:Y:S02]  /*1dd0*/  LOP3.LUT R7, R12, 0x1c0, RZ, 0xc0, !PT ;  /* 0x000001c00c077812 */ /* 0x000fe400078ec0ff */
[----:B------:R-:W-:-:S02]  /*1de0*/  LEA R196, P4, R10, R24, 0x1 ;  /* 0x000000180ac47211 */ /* 0x000fc400078808ff */
[----:B------:R-:W-:Y:S02]  /*1df0*/  LOP3.LUT R5, R7, 0x8, R84, 0xf8, !PT ;  /* 0x0000000807057812 */ /* 0x000fe400078ef854 */
[--C-:B------:R-:W-:Y:S01]  /*1e00*/  LOP3.LUT R6, R11, 0x1e00, R0.reuse, 0xf8, !PT ;  /* 0x00001e000b067812 */ /* 0x100fe200078ef800 */
[----:B------:R-:W-:Y:S01]  /*1e10*/  IMAD.IADD R17, R15, 0x1, R17 ;  /* 0x000000010f117824 */ /* 0x000fe200078e0211 */
[----:B------:R-:W-:Y:S02]  /*1e20*/  LEA.HI.X R195, R10, R25, R195, 0x1, P4 ;  /* 0x000000190ac37211 */ /* 0x000fe400020f0cc3 */
        /* <DEDUP_REMOVED lines=18> */
.L_x_13099:
[----:B------:R1:W-:Y:S02]  /*1f50*/  STS.128 [R205], RZ ;  /* 0x000000ffcd007388 */ /* 0x0003e40000000c00 */
.L_x_13098:
[----:B------:R-:W-:Y:S05]  /*1f60*/  BSYNC.RECONVERGENT B0 ;  /* 0x0000000000007941 */ /* 0x000fea0003800200 */
.L_x_13097:
        /* <DEDUP_REMOVED lines=21> */
[----:B--2---:R-:W-:-:S03]  /*20c0*/  LEA R26, P1, R24, R22, 0x1 ;  /* 0x00000016181a7211 */ /* 0x004fc600078208ff */
[----:B------:R-:W-:-:S05]  /*20d0*/  IMAD R5, R21, R6, R5 ;  /* 0x0000000615057224 */ /* 0x000fca00078e0205 */
[----:B------:R-:W-:-:S04]  /*20e0*/  IADD3 R5, PT, PT, R25, R5, RZ ;  /* 0x0000000519057210 */ /* 0x000fc80007ffe0ff */
[----:B------:R-:W-:-:S05]  /*20f0*/  LEA.HI.X R27, R24, R23, R5, 0x1, P1 ;  /* 0x00000017181b7211 */ /* 0x000fca00008f0c05 */
[----:B------:R-:W-:Y:S01]  /*2100*/  @!PT LDS RZ, [RZ] ;  /* 0x00000000fffff984 */ /* 0x000fe20000000800 */
[----:B------:R-:W-:Y:S01]  /*2110*/  @!PT LDS RZ, [RZ] ;  /* 0x00000000fffff984 */ /* 0x000fe20000000800 */
[----:B------:R-:W-:Y:S01]  /*2120*/  @!PT LDS RZ, [RZ] ;  /* 0x00000000fffff984 */ /* 0x000fe20000000800 */
[----:B------:R4:W-:Y:S02]  /*2130*/  LDGSTS.E.BYPASS.LTC128B.128 [R205+0x800], desc[UR4][R26.64] ;  /* 0x008000001acd7fae */ /* 0x0009e4000b981a04 */
.L_x_13101:
[----:B------:R-:W-:Y:S05]  /*2140*/  BSYNC.RECONVERGENT B0 ;  /* 0x0000000000007941 */ /* 0x000fea0003800200 */
.L_x_13100:
        /* <DEDUP_REMOVED lines=11> */
[----:B--2-4-:R-:W-:-:S03]  /*2200*/  LEA R26, P1, R24, R22, 0x1 ;  /* 0x00000016181a7211 */ /* 0x014fc600078208ff */
[----:B------:R-:W-:-:S05]  /*2210*/  IMAD R5, R21, R6, R5 ;  /* 0x0000000615057224 */ /* 0x000fca00078e0205 */
[----:B------:R-:W-:-:S04]  /*2220*/  IADD3 R5, PT, PT, R25, R5, RZ ;  /* 0x0000000519057210 */ /* 0x000fc80007ffe0ff */
[----:B------:R-:W-:-:S05]  /*2230*/  LEA.HI.X R27, R24, R23, R5, 0x1, P1 ;  /* 0x00000017181b7211 */ /* 0x000fca00008f0c05 */
[----:B------:R-:W-:Y:S01]  /*2240*/  @!PT LDS RZ, [RZ] ;  /* 0x00000000fffff984 */ /* 0x000fe20000000800 */
[----:B------:R-:W-:Y:S01]  /*2250*/  @!PT LDS RZ, [RZ] ;  /* 0x00000000fffff984 */ /* 0x000fe20000000800 */
[----:B------:R-:W-:Y:S01]  /*2260*/  @!PT LDS RZ, [RZ] ;  /* 0x00000000fffff984 */ /* 0x000fe20000000800 */
[----:B------:R2:W-:Y:S02]  /*2270*/  LDGSTS.E.BYPASS.LTC128B.128 [R205+0x1000], desc[UR4][R26.64] ;  /* 0x010000001acd7fae */ /* 0x0005e4000b981a04 */
.L_x_13103:
[----:B------:R-:W-:Y:S05]  /*2280*/  BSYNC.RECONVERGENT B0 ;  /* 0x0000000000007941 */ /* 0x000fea0003800200 */
.L_x_13102:
        /* <DEDUP_REMOVED lines=18> */
.L_x_13105:
[----:B------:R-:W-:Y:S05]  /*23b0*/  BSYNC.RECONVERGENT B0 ;  /* 0x0000000000007941 */ /* 0x000fea0003800200 */
.L_x_13104:
        /* <DEDUP_REMOVED lines=12> */
.L_x_13108:
[----:B------:R1:W-:Y:S02]  /*2480*/  STS.128 [R205+0x2000], RZ ;  /* 0x002000ffcd007388 */ /* 0x0003e40000000c00 */
.L_x_13107:
[----:B------:R-:W-:Y:S05]  /*2490*/  BSYNC.RECONVERGENT B0 ;  /* 0x0000000000007941 */ /* 0x000fea0003800200 */
.L_x_13106:
[-C--:B------:R-:W-:Y:S01]  /*24a0*/  ISETP.GE.AND P3, PT, R192, R13.reuse, PT ;  /* 0x0000000dc000720c */ /* 0x080fe20003f66270 */
[C---:B------:R-:W-:Y:S01]  /*24b0*/  VIADD R18, R214.reuse, 0x40 ;  /* 0x00000040d6127836 */ /* 0x040fe20000000000 */
[C---:B------:R-:W-:Y:S01]  /*24c0*/  SHF.L.U64.HI R6, R31.reuse, 0x1, R6 ;  /* 0x000000011f067819 */ /* 0x040fe20000010206 */
[----:B------:R-:W-:Y:S01]  /*24d0*/  IMAD.SHL.U32 R31, R31, 0x2, RZ ;  /* 0x000000021f1f7824 */ /* 0x000fe200078e00ff */
[----:B------:R-:W-:Y:S01]  /*24e0*/  BSSY.RECONVERGENT B0, `(.L_x_13109) ;  /* 0x0000011000007945 */ /* 0x000fe20003800200 */
[C---:B-1----:R-:W-:Y:S01]  /*24f0*/  VIADD R16, R214.reuse, 0x50 ;  /* 0x00000050d6107836 */ /* 0x042fe20000000000 */
        /* <DEDUP_REMOVED lines=15> */
.L_x_13110:
[----:B------:R-:W-:Y:S05]  /*25f0*/  BSYNC.RECONVERGENT B0 ;  /* 0x0000000000007941 */ /* 0x000fea0003800200 */
.L_x_13109:
        /* <DEDUP_REMOVED lines=13> */
.L_x_13112:
[----:B------:R-:W-:Y:S05]  /*26d0*/  BSYNC.RECONVERGENT B0 ;  /* 0x0000000000007941 */ /* 0x000fea0003800200 */
.L_x_13111:
        /* <DEDUP_REMOVED lines=12> */
.L_x_13114:
[----:B------:R-:W-:Y:S05]  /*27a0*/  BSYNC.RECONVERGENT B0 ;  /* 0x0000000000007941 */ /* 0x000fea0003800200 */
.L_x_13113:
        /* <DEDUP_REMOVED lines=14> */
.L_x_13116:
[----:B------:R-:W-:Y:S05]  /*2890*/  BSYNC.RECONVERGENT B0 ;  /* 0x0000000000007941 */ /* 0x000fea0003800200 */
.L_x_13115:
        /* <DEDUP_REMOVED lines=11> */
.L_x_13118:
[----:B------:R-:W-:Y:S05]  /*2950*/  BSYNC.RECONVERGENT B0 ;  /* 0x0000000000007941 */ /* 0x000fea0003800200 */
.L_x_13117:
        /* <DEDUP_REMOVED lines=14> */
.L_x_13120:
[----:B------:R-:W-:Y:S05]  /*2a40*/  BSYNC.RECONVERGENT B0 ;  /* 0x0000000000007941 */ /* 0x000fea0003800200 */
.L_x_13119:
        /* <DEDUP_REMOVED lines=12> */
.L_x_13122:
[----:B------:R-:W-:Y:S05]  /*2b10*/  BSYNC.RECONVERGENT B0 ;  /* 0x0000000000007941 */ /* 0x000fea0003800200 */
.L_x_13121:
[----:B------:R-:W2:Y:S04]  /*2b20*/  LD.E.64 R24, desc[UR4][R2.64+0x1c0] ;  /* 0x0001c00402187980 */ /* 0x000ea8000c101b00 */
        /* <DEDUP_REMOVED lines=14> */
[----:B------:R-:W-:-:S07]  /*2c10*/  IMAD.SHL.U32 R20, R38, 0x20, RZ ;  /* 0x0000002026147824 */ /* 0x000fce00078e00ff */
[----:B------:R-:W-:Y:S05]  /*2c20*/  WARPSYNC.ALL ;  /* 0x0000000000007948 */ /* 0x000fea0003800000 */
[----:B------:R-:W-:Y:S01]  /*2c30*/  BSSY.RECONVERGENT B0, `(.L_x_13123) ;  /* 0x0000012000007945 */ /* 0x000fe20003800200 */
[----:B------:R-:W-:Y:S01]  /*2c40*/  SHF.L.U32 R30, R38, 0x1, RZ ;  /* 0x00000001261e7819 */ /* 0x000fe200000006ff */
[C---:B------:R-:W-:Y:S01]  /*2c50*/  IMAD.SHL.U32 R28, R188.reuse, 0x10, RZ ;  /* 0x00000010bc1c7824 */ /* 0x040fe200078e00ff */
[----:B------:R-:W-:Y:S02]  /*2c60*/  SHF.L.U64.HI R15, R188, 0x4, R189 ;  /* 0x00000004bc0f7819 */ /* 0x000fe400000102bd */
[----:B------:R-:W-:Y:S01]  /*2c70*/  LOP3.LUT R5, R11, 0x7c00, R20, 0xf8, !PT ;  /* 0x00007c000b057812 */ /* 0x000fe200078ef814 */
        /* <DEDUP_REMOVED lines=10> */
.L_x_13125:
[----:B------:R4:W-:Y:S01]  /*2d20*/  STS.128 [R205+0x6000], RZ ;  /* 0x006000ffcd007388 */ /* 0x0009e20000000c00 */
[----:B------:R-:W-:Y:S05]  /*2d30*/  BRA `(.L_x_13126) ;  /* 0x0000000000047947 */ /* 0x000fea0003800000 */
.L_x_13124:
[----:B------:R2:W-:Y:S02]  /*2d40*/  STS.128 [R205+0x6000], RZ ;  /* 0x006000ffcd007388 */ /* 0x0005e40000000c00 */
.L_x_13126:
[----:B------:R-:W-:Y:S05]  /*2d50*/  BSYNC.RECONVERGENT B0 ;  /* 0x0000000000007941 */ /* 0x000fea0003800200 */
.L_x_13123:
[-C--:B------:R-:W-:Y:S01]  /*2d60*/  ISETP.GE.AND P6, PT, R192, R13.reuse, PT ;  /* 0x0000000dc000720c */ /* 0x080fe20003fc6270 */
[----:B------:R-:W-:Y:S01]  /*2d70*/  IMAD.SHL.U32 R29, R28, 0x2, RZ ;  /* 0x000000021c1d7824 */ /* 0x000fe200078e00ff */
[-C--:B------:R-:W-:Y:S01]  /*2d80*/  ISETP.GE.AND P5, PT, R18, R13.reuse, PT ;  /* 0x0000000d1200720c */ /* 0x080fe20003fa6270 */
[----:B------:R-:W-:Y:S01]  /*2d90*/  BSSY.RECONVERGENT B0, `(.L_x_13127) ;  /* 0x0000011000007945 */ /* 0x000fe20003800200 */
[----:B------:R-:W-:Y:S02]  /*2da0*/  SHF.L.U64.HI R28, R28, 0x1, R15 ;  /* 0x000000011c1c7819 */ /* 0x000fe4000001020f */
        /* <DEDUP_REMOVED lines=15> */
.L_x_13128:
[----:B------:R-:W-:Y:S05]  /*2ea0*/  BSYNC.RECONVERGENT B0 ;  /* 0x0000000000007941 */ /* 0x000fea0003800200 */
.L_x_13127:
        /* <DEDUP_REMOVED lines=13> */
.L_x_13130:
[----:B------:R-:W-:Y:S05]  /*2f80*/  BSYNC.RECONVERGENT B0 ;  /* 0x0000000000007941 */ /* 0x000fea0003800200 */
.L_x_13129:
        /* <DEDUP_REMOVED lines=12> */
.L_x_13132:
[----:B------:R-:W-:Y:S05]  /*3050*/  BSYNC.RECONVERGENT B0 ;  /* 0x0000000000007941 */ /* 0x000fea0003800200 */
.L_x_13131:
        /* <DEDUP_REMOVED lines=15> */
.L_x_13134:
[----:B------:R-:W-:Y:S05]  /*3150*/  BSYNC.RECONVERGENT B0 ;  /* 0x0000000000007941 */ /* 0x000fea0003800200 */
.L_x_13133:
        /* <DEDUP_REMOVED lines=12> */
.L_x_13136:
[----:B------:R-:W-:Y:S05]  /*3220*/  BSYNC.RECONVERGENT B0 ;  /* 0x0000000000007941 */ /* 0x000fea0003800200 */
.L_x_13135:
        /* <DEDUP_REMOVED lines=15> */
.L_x_13138:
[----:B------:R-:W-:Y:S05]  /*3320*/  BSYNC.RECONVERGENT B0 ;  /* 0x0000000000007941 */ /* 0x000fea0003800200 */
.L_x_13137:
        /* <DEDUP_REMOVED lines=13> */
.L_x_13140:
[----:B------:R-:W-:Y:S05]  /*3400*/  BSYNC.RECONVERGENT B0 ;  /* 0x0000000000007941 */ /* 0x000fea0003800200 */
.L_x_13139:
[----:B------:R-:W5:Y:S01]  /*3410*/  LD.E R10, desc[UR4][R2.64+0x18c] ;  /* 0x00018c04020a7980 */ /* 0x000f62000c101900 */
        /* <DEDUP_REMOVED lines=13> */
[----:B------:R-:W2:Y:S01]  /*34f0*/  LDSM.16.M88.4 R32, [R184+0x2000] ;  /* 0x00200000b820783b */ /* 0x000ea20000000200 */
[----:B------:R-:W-:Y:S02]  /*3500*/  SEL R5, R5, 0xffffffe0, !P1 ;  /* 0xffffffe005057807 */ /* 0x000fe40004800000 */
[----:B------:R-:W-:Y:S01]  /*3510*/  SEL R7, R7, 0xffffffc0, !P2 ;  /* 0xffffffc007077807 */ /* 0x000fe20005000000 */
[----:B------:R-:W3:Y:S01]  /*3520*/  LDSM.16.M88.4 R52, [R184+0x2800] ;  /* 0x00280000b834783b */ /* 0x000ee20000000200 */
[----:B------:R-:W-:-:S02]  /*3530*/  IADD3 R183, PT, PT, R185, R5, RZ ;  /* 0x00000005b9b77210 */ /* 0x000fc40007ffe0ff */
[C---:B------:R-:W-:Y:S01]  /*3540*/  IADD3 R179, PT, PT, R184.reuse, R5, RZ ;  /* 0x00000005b8b37210 */ /* 0x040fe20007ffe0ff */
[----:B-1----:R-:W-:Y:S01]  /*3550*/  LDSM.16.M88.4 R12, [R184+0x3000] ;  /* 0x00300000b80c783b */ /* 0x002fe20000000200 */
[-C--:B------:R-:W-:Y:S02]  /*3560*/  IADD3 R182, PT, PT, R185, R7.reuse, RZ ;  /* 0x00000007b9b67210 */ /* 0x080fe40007ffe0ff */
[----:B------:R-:W-:Y:S01]  /*3570*/  IADD3 R178, PT, PT, R184, R7, RZ ;  /* 0x00000007b8b27210 */ /* 0x000fe20007ffe0ff */
[----:B------:R-:W-:Y:S01]  /*3580*/  LDSM.16.M88.4 R60, [R183] ;  /* 0x00000000b73c783b */ /* 0x000fe20000000200 */
[C---:B------:R-:W-:Y:S02]  /*3590*/  IADD3 R181, PT, PT, R5.reuse, R182, RZ ;  /* 0x000000b605b57210 */ /* 0x040fe40007ffe0ff */
[----:B------:R-:W-:Y:S01]  /*35a0*/  IADD3 R177, PT, PT, R5, R178, RZ ;  /* 0x000000b205b17210 */ /* 0x000fe20007ffe0ff */
[----:B------:R-:W1:Y:S01]  /*35b0*/  LDSM.16.M88.4 R72, [R179+0x2000] ;  /* 0x00200000b348783b */ /* 0x000e620000000200 */
[----:B------:R-:W-:-:S02]  /*35c0*/  SHF.R.U32.HI R165, RZ, 0x2, R38 ;  /* 0x00000002ffa57819 */ /* 0x000fc40000011626 */
[----:B------:R-:W-:Y:S01]  /*35d0*/  LOP3.LUT R164, R84, 0x1f0, RZ, 0xc0, !PT ;  /* 0x000001f054a47812 */ /* 0x000fe200078ec0ff */
[----:B------:R-:W-:Y:S01]  /*35e0*/  LDSM.16.M88.4 R48, [R182] ;  /* 0x00000000b630783b */ /* 0x000fe20000000200 */
[----:B------:R-:W-:Y:S02]  /*35f0*/  LOP3.LUT R165, R165, 0x7, RZ, 0xc0, !PT ;  /* 0x00000007a5a57812 */ /* 0x000fe400078ec0ff */
[----:B------:R-:W-:Y:S01]  /*3600*/  ISETP.GT.U32.AND P1, PT, R167, R194, PT ;  /* 0x000000c2a700720c */ /* 0x000fe20003f24070 */
[----:B------:R-:W4:Y:S01]  /*3610*/  LDSM.16.M88.4 R64, [R178+0x2000] ;  /* 0x00200000b240783b */ /* 0x000f220000000200 */
[----:B------:R-:W-:Y:S02]  /*3620*/  IADD3 R38, PT, PT, R8, -R39, -R37 ;  /* 0x8000002708267210 */ /* 0x000fe40007ffe825 */
[----:B------:R-:W-:Y:S01]  /*3630*/  IADD3 R36, PT, PT, R36, R8, -R39 ;  /* 0x0000000824247210 */ /* 0x000fe20007ffe827 */
[----:B------:R-:W4:Y:S01]  /*3640*/  LDSM.16.M88.4 R56, [R179+0x2800] ;  /* 0x00280000b338783b */ /* 0x000f220000000200 */
[----:B------:R-:W-:-:S03]  /*3650*/  LOP3.LUT R37, R30, 0x6, RZ, 0xc0, !PT ;  /* 0x000000061e257812 */ /* 0x000fc600078ec0ff */
[----:B------:R-:W-:Y:S01]  /*3660*/  LDSM.16.M88.4 R20, [R181] ;  /* 0x00000000b514783b */ /* 0x000fe20000000200 */
[----:B------:R-:W-:-:S03]  /*3670*/  IADD3 R169, PT, PT, R166, R37, RZ ;  /* 0x00000025a6a97210 */ /* 0x000fc60007ffe0ff */
[----:B------:R-:W4:Y:S01]  /*3680*/  LDSM.16.M88.4 R44, [R177+0x2000] ;  /* 0x00200000b12c783b */ /* 0x000f220000000200 */
[----:B------:R-:W-:Y:S01]  /*3690*/  IADD3 R171, PT, PT, R169, R39, RZ ;  /* 0x00000027a9ab7210 */ /* 0x000fe20007ffe0ff */
[C---:B--2---:R-:W-:Y:S02]  /*36a0*/  HMMA.16816.F32.BF16 R16, R68.reuse, R32, RZ ;  /* 0x000000204410723c */ /* 0x044fe400000418ff */
[----:B------:R-:W-:Y:S04]  /*36b0*/  LDSM.16.M88.4 R40, [R179+0x3000] ;  /* 0x00300000b328783b */ /* 0x000fe80000000200 */
[----:B------:R-:W-:Y:S02]  /*36c0*/  LDSM.16.M88.4 R76, [R184+0x3800] ;  /* 0x00380000b84c783b */ /* 0x000fe40000000200 */
[C---:B------:R-:W-:Y:S02]  /*36d0*/  HMMA.16816.F32.BF16 R32, R68.reuse, R34, RZ ;  /* 0x000000224420723c */ /* 0x040fe400000418ff */
[----:B------:R-:W-:Y:S06]  /*36e0*/  LDSM.16.M88.4 R80, [R184+0x4000] ;  /* 0x00400000b850783b */ /* 0x000fec0000000200 */
[----:B---3--:R-:W-:Y:S08]  /*36f0*/  HMMA.16816.F32.BF16 R24, R68, R52, RZ ;  /* 0x000000344418723c */ /* 0x008ff000000418ff */
[----:B-1----:R-:W-:Y:S08]  /*3700*/  HMMA.16816.F32.BF16 R16, R60, R72, R16 ;  /* 0x000000483c10723c */ /* 0x002ff00000041810 */
[----:B------:R-:W-:Y:S08]  /*3710*/  HMMA.16816.F32.BF16 R52, R68, R54, RZ ;  /* 0x000000364434723c */ /* 0x000ff000000418ff */
[----:B------:R-:W-:Y:S08]  /*3720*/  HMMA.16816.F32.BF16 R32, R60, R74, R32 ;  /* 0x0000004a3c20723c */ /* 0x000ff00000041820 */
[----:B----4-:R-:W-:Y:S08]  /*3730*/  HMMA.16816.F32.BF16 R16, R48, R64, R16 ;  /* 0x000000403010723c */ /* 0x010ff00000041810 */
[C---:B------:R-:W-:Y:S08]  /*3740*/  HMMA.16816.F32.BF16 R24, R60.reuse, R56, R24 ;  /* 0x000000383c18723c */ /* 0x040ff00000041818 */
[----:B------:R-:W-:Y:S01]  /*3750*/  HMMA.16816.F32.BF16 R52, R60, R58, R52 ;  /* 0x0000003a3c34723c */ /* 0x000fe20000041834 */
[----:B------:R-:W1:Y:S07]  /*3760*/  LDSM.16.M88.4 R56, [R178+0x2800] ;  /* 0x00280000b238783b */ /* 0x000e6e0000000200 */
[----:B------:R-:W-:Y:S01]  /*3770*/  HMMA.16816.F32.BF16 R32, R48, R66, R32 ;  /* 0x000000423020723c */ /* 0x000fe20000041820 */
[----:B------:R-:W2:Y:S07]  /*3780*/  LDSM.16.M88.4 R64, [R177+0x2800] ;  /* 0x00280000b140783b */ /* 0x000eae0000000200 */
[----:B------:R-:W-:Y:S08]  /*3790*/  HMMA.16816.F32.BF16 R16, R20, R44, R16 ;  /* 0x0000002c1410723c */ /* 0x000ff00000041810 */
[----:B------:R-:W-:Y:S08]  /*37a0*/  HMMA.16816.F32.BF16 R72, R68, R12, RZ ;  /* 0x0000000c4448723c */ /* 0x000ff000000418ff */
[----:B------:R-:W-:Y:S01]  /*37b0*/  HMMA.16816.F32.BF16 R32, R20, R46, R32 ;  /* 0x0000002e1420723c */ /* 0x000fe20000041820 */
[----:B------:R-:W3:Y:S07]  /*37c0*/  LDSM.16.M88.4 R44, [R179+0x3800] ;  /* 0x00380000b32c783b */ /* 0x000eee0000000200 */
[----:B------:R-:W-:Y:S08]  /*37d0*/  HMMA.16816.F32.BF16 R12, R68, R14, RZ ;  /* 0x0000000e440c723c */ /* 0x000ff000000418ff */
[C---:B-1----:R-:W-:Y:S08]  /*37e0*/  HMMA.16816.F32.BF16 R24, R48.reuse, R56, R24 ;  /* 0x000000383018723c */ /* 0x042ff00000041818 */
[----:B------:R-:W-:Y:S01]  /*37f0*/  HMMA.16816.F32.BF16 R52, R48, R58, R52 ;  /* 0x0000003a3034723c */ /* 0x000fe20000041834 */
[----:B------:R-:W-:Y:S07]  /*3800*/  LDSM.16.M88.4 R56, [R177+0x3000] ;  /* 0x00300000b138783b */ /* 0x000fee0000000200 */
[C---:B------:R-:W-:Y:S08]  /*3810*/  HMMA.16816.F32.BF16 R72, R60.reuse, R40, R72 ;  /* 0x000000283c48723c */ /* 0x040ff00000041848 */
[----:B------:R-:W-:Y:S08]  /*3820*/  HMMA.16816.F32.BF16 R12, R60, R42, R12 ;  /* 0x0000002a3c0c723c */ /* 0x000ff0000004180c */
[----:B------:R-:W-:Y:S08]  /*3830*/  HMMA.16816.F32.BF16 R40, R68, R76, RZ ;  /* 0x0000004c4428723c */ /* 0x000ff000000418ff */
[C---:B--2---:R-:W-:Y:S08]  /*3840*/  HMMA.16816.F32.BF16 R24, R20.reuse, R64, R24 ;  /* 0x000000401418723c */ /* 0x044ff00000041818 */
[----:B------:R-:W-:Y:S01]  /*3850*/  HMMA.16816.F32.BF16 R52, R20, R66, R52 ;  /* 0x000000421434723c */ /* 0x000fe20000041834 */
[----:B------:R-:W-:Y:S07]  /*3860*/  LDSM.16.M88.4 R64, [R184+0x4800] ;  /* 0x00480000b840783b */ /* 0x000fee0000000200 */
[----:B---3--:R-:W-:Y:S01]  /*3870*/  HMMA.16816.F32.BF16 R40, R60, R44, R40 ;  /* 0x0000002c3c28723c */ /* 0x008fe20000041828 */
        /* <DEDUP_REMOVED lines=18> */
[----:B------:R-:W-:-:S06]  /*39a0*/  FMUL.FTZ R116, R55, R10 ;  /* 0x0000000a37747220 */ /* 0x000fcc0000410000 */
[----:B------:R5:W1:Y:S01]  /*39b0*/  MUFU.TANH R110, R52 ;  /* 0x00000034006e7308 */ /* 0x000a620000002400 */
[C---:B--2---:R-:W-:Y:S01]  /*39c0*/  HMMA.16816.F32.BF16 R32, R68.reuse, R78, RZ ;  /* 0x0000004e4420723c */ /* 0x044fe200000418ff */
[----:B------:R-:W2:Y:S06]  /*39d0*/  LDSM.16.M88.4 R76, [R179+0x4000] ;  /* 0x00400000b34c783b */ /* 0x000eac0000000200 */
[----:B------:R-:W2:Y:S01]  /*39e0*/  MUFU.TANH R0, R0 ;  /* 0x0000000000007308 */ /* 0x000ea20000002400 */
[C---:B----4-:R-:W-:Y:S07]  /*39f0*/  HMMA.16816.F32.BF16 R24, R68.reuse, R80, RZ ;  /* 0x000000504418723c */ /* 0x050fee00000418ff */
[----:B------:R-:W4:Y:S01]  /*3a00*/  MUFU.TANH R86, R86 ;  /* 0x0000005600567308 */ /* 0x000f220000002400 */
[----:B-----5:R-:W-:Y:S07]  /*3a10*/  HMMA.16816.F32.BF16 R52, R68, R82, RZ ;  /* 0x000000524434723c */ /* 0x020fee00000418ff */
[----:B------:R-:W2:Y:S01]  /*3a20*/  MUFU.TANH R88, R88 ;  /* 0x0000005800587308 */ /* 0x000ea20000002400 */
[----:B-1----:R-:W-:Y:S07]  /*3a30*/  HMMA.16816.F32.BF16 R72, R48, R16, R72 ;  /* 0x000000103048723c */ /* 0x002fee0000041848 */
[----:B------:R-:W1:Y:S01]  /*3a40*/  MUFU.TANH R90, R90 ;  /* 0x0000005a005a7308 */ /* 0x000e620000002400 */
[----:B------:R-:W-:Y:S01]  /*3a50*/  HMMA.16816.F32.BF16 R32, R60, R46, R32 ;  /* 0x0000002e3c20723c */ /* 0x000fe20000041820 */
[----:B------:R-:W5:Y:S06]  /*3a60*/  LDSM.16.M88.4 R44, [R178+0x3800] ;  /* 0x00380000b22c783b */ /* 0x000f6c0000000200 */
[----:B------:R-:W1:Y:S01]  /*3a70*/  MUFU.TANH R94, R94 ;  /* 0x0000005e005e7308 */ /* 0x000e620000002400 */
[----:B------:R-:W-:Y:S01]  /*3a80*/  HMMA.16816.F32.BF16 R12, R48, R18, R12 ;  /* 0x00000012300c723c */ /* 0x000fe2000004180c */
[----:B------:R-:W3:Y:S06]  /*3a90*/  LDSM.16.M88.4 R16, [R177+0x3800] ;  /* 0x00380000b110783b */ /* 0x000eec0000000200 */
[----:B------:R-:W1:Y:S01]  /*3aa0*/  MUFU.TANH R96, R96 ;  /* 0x0000006000607308 */ /* 0x000e620000002400 */
[----:B------:R-:W-:Y:S07]  /*3ab0*/  HMMA.16816.F32.BF16 R72, R20, R56, R72 ;  /* 0x000000381448723c */ /* 0x000fee0000041848 */
[----:B------:R-:W1:Y:S01]  /*3ac0*/  MUFU.TANH R98, R98 ;  /* 0x0000006200627308 */ /* 0x000e620000002400 */
[----:B--2---:R-:W-:Y:S07]  /*3ad0*/  HMMA.16816.F32.BF16 R24, R60, R76, R24 ;  /* 0x0000004c3c18723c */ /* 0x004fee0000041818 */
[----:B------:R-:W2:Y:S01]  /*3ae0*/  MUFU.TANH R104, R104 ;  /* 0x0000006800687308 */ /* 0x000ea20000002400 */
[----:B------:R-:W-:Y:S01]  /*3af0*/  HMMA.16816.F32.BF16 R12, R20, R58, R12 ;  /* 0x0000003a140c723c */ /* 0x000fe2000004180c */
[----:B------:R-:W4:Y:S02]  /*3b00*/  LDSM.16.M88.4 R56, [R179+0x4800] ;  /* 0x00480000b338783b */ /* 0x000f240000000200 */
[-C--:B------:R-:W-:Y:S01]  /*3b10*/  FMUL.FTZ R72, R72, R10.reuse ;  /* 0x0000000a48487220 */ /* 0x080fe20000410000 */
[-C--:B------:R-:W-:Y:S01]  /*3b20*/  FMUL.FTZ R120, R73, R10.reuse ;  /* 0x0000000a49787220 */ /* 0x080fe20000410000 */
[-C--:B------:R-:W-:Y:S01]  /*3b30*/  FMUL.FTZ R122, R74, R10.reuse ;  /* 0x0000000a4a7a7220 */ /* 0x080fe20000410000 */
[-C--:B------:R-:W-:Y:S01]  /*3b40*/  FMUL.FTZ R124, R75, R10.reuse ;  /* 0x0000000a4b7c7220 */ /* 0x080fe20000410000 */
[----:B------:R1:W1:Y:S01]  /*3b50*/  MUFU.TANH R118, R72 ;  /* 0x0000004800767308 */ /* 0x0002620000002400 */
[----:B------:R-:W-:Y:S07]  /*3b60*/  HMMA.16816.F32.BF16 R52, R60, R78, R52 ;  /* 0x0000004e3c34723c */ /* 0x000fee0000041834 */
[----:B------:R-:W2:Y:S01]  /*3b70*/  MUFU.TANH R106, R106 ;  /* 0x0000006a006a7308 */ /* 0x000ea20000002400 */
[C---:B-----5:R-:W-:Y:S03]  /*3b80*/  HMMA.16816.F32.BF16 R40, R48.reuse, R44, R40 ;  /* 0x0000002c3028723c */ /* 0x060fe60000041828 */
[-C--:B------:R-:W-:Y:S01]  /*3b90*/  FMUL.FTZ R126, R12, R10.reuse ;  /* 0x0000000a0c7e7220 */ /* 0x080fe20000410000 */
[-C--:B------:R-:W-:Y:S01]  /*3ba0*/  FMUL.FTZ R128, R13, R10.reuse ;  /* 0x0000000a0d807220 */ /* 0x080fe20000410000 */
[-C--:B------:R-:W-:Y:S01]  /*3bb0*/  FMUL.FTZ R130, R14, R10.reuse ;  /* 0x0000000a0e827220 */ /* 0x080fe20000410000 */
[-C--:B------:R-:W-:Y:S01]  /*3bc0*/  FMUL.FTZ R132, R15, R10.reuse ;  /* 0x0000000a0f847220 */ /* 0x080fe20000410000 */
[----:B------:R-:W2:Y:S01]  /*3bd0*/  MUFU.TANH R108, R108 ;  /* 0x0000006c006c7308 */ /* 0x000ea20000002400 */
[----:B------:R-:W-:Y:S01]  /*3be0*/  HMMA.16816.F32.BF16 R32, R48, R46, R32 ;  /* 0x0000002e3020723c */ /* 0x000fe20000041820 */
[----:B-1----:R-:W1:Y:S04]  /*3bf0*/  LDSM.16.M88.4 R72, [R178+0x4000] ;  /* 0x00400000b248783b */ /* 0x002e680000000200 */
[----:B------:R-:W5:Y:S02]  /*3c00*/  LDSM.16.M88.4 R12, [R177+0x4000] ;  /* 0x00400000b10c783b */ /* 0x000f640000000200 */
[----:B------:R-:W1:Y:S01]  /*3c10*/  MUFU.TANH R112, R112 ;  /* 0x0000007000707308 */ /* 0x000e620000002400 */
[----:B------:R-:W-:Y:S01]  /*3c20*/  HMMA.16816.F32.BF16 R76, R68, R64, RZ ;  /* 0x00000040444c723c */ /* 0x000fe200000418ff */
[----:B------:R-:W-:Y:S06]  /*3c30*/  LDSM.16.M88.4 R44, [R178+0x4800] ;  /* 0x00480000b22c783b */ /* 0x000fec0000000200 */
[----:B------:R-:W1:Y:S01]  /*3c40*/  MUFU.TANH R114, R114 ;  /* 0x0000007200727308 */ /* 0x000e620000002400 */
[C---:B---3--:R-:W-:Y:S07]  /*3c50*/  HMMA.16816.F32.BF16 R40, R20.reuse, R16, R40 ;  /* 0x000000101428723c */ /* 0x048fee0000041828 */
[----:B------:R-:W3:Y:S01]  /*3c60*/  MUFU.TANH R116, R116 ;  /* 0x0000007400747308 */ /* 0x000ee20000002400 */
[----:B------:R-:W-:Y:S01]  /*3c70*/  HMMA.16816.F32.BF16 R32, R20, R18, R32 ;  /* 0x000000121420723c */ /* 0x000fe20000041820 */
[----:B------:R-:W2:Y:S06]  /*3c80*/  LDSM.16.M88.4 R16, [R184+0x5000] ;  /* 0x00500000b810783b */ /* 0x000eac0000000200 */
[----:B------:R-:W2:Y:S01]  /*3c90*/  MUFU.TANH R120, R120 ;  /* 0x0000007800787308 */ /* 0x000ea20000002400 */
[----:B------:R-:W-:Y:S03]  /*3ca0*/  HMMA.16816.F32.BF16 R64, R68, R66, RZ ;  /* 0x000000424440723c */ /* 0x000fe600000418ff */
[-C--:B------:R-:W-:Y:S01]  /*3cb0*/  FMUL.FTZ R40, R40, R10.reuse ;  /* 0x0000000a28287220 */ /* 0x080fe20000410000 */
[-C--:B------:R-:W-:Y:S01]  /*3cc0*/  FMUL.FTZ R136, R41, R10.reuse ;  /* 0x0000000a29887220 */ /* 0x080fe20000410000 */
[-C--:B------:R-:W-:Y:S01]  /*3cd0*/  FMUL.FTZ R138, R42, R10.reuse ;  /* 0x0000000a2a8a7220 */ /* 0x080fe20000410000 */
[-C--:B------:R-:W-:Y:S01]  /*3ce0*/  FMUL.FTZ R140, R43, R10.reuse ;  /* 0x0000000a2b8c7220 */ /* 0x080fe20000410000 */
[----:B------:R3:W2:Y:S01]  /*3cf0*/  MUFU.TANH R134, R40 ;  /* 0x0000002800867308 */ /* 0x0006a20000002400 */
[----:B----4-:R-:W-:Y:S03]  /*3d00*/  HMMA.16816.F32.BF16 R76, R60, R56, R76 ;  /* 0x000000383c4c723c */ /* 0x010fe6000004184c */
[-C--:B------:R-:W-:Y:S01]  /*3d10*/  FMUL.FTZ R142, R32, R10.reuse ;  /* 0x0000000a208e7220 */ /* 0x080fe20000410000 */
[-C--:B------:R-:W-:Y:S01]  /*3d20*/  FMUL.FTZ R144, R33, R10.reuse ;  /* 0x0000000a21907220 */ /* 0x080fe20000410000 */
[-C--:B------:R-:W-:Y:S01]  /*3d30*/  FMUL.FTZ R146, R34, R10.reuse ;  /* 0x0000000a22927220 */ /* 0x080fe20000410000 */
[-C--:B------:R-:W-:Y:S01]  /*3d40*/  FMUL.FTZ R148, R35, R10.reuse ;  /* 0x0000000a23947220 */ /* 0x080fe20000410000 */
[----:B------:R-:W4:Y:S01]  /*3d50*/  MUFU.TANH R122, R122 ;  /* 0x0000007a007a7308 */ /* 0x000f220000002400 */
[C---:B-1----:R-:W-:Y:S01]  /*3d60*/  HMMA.16816.F32.BF16 R24, R48.reuse, R72, R24 ;  /* 0x000000483018723c */ /* 0x042fe20000041818 */
[----:B------:R-:W-:Y:S06]  /*3d70*/  LDSM.16.M88.4 R32, [R184+0x5800] ;  /* 0x00580000b820783b */ /* 0x000fec0000000200 */
[----:B------:R-:W1:Y:S01]  /*3d80*/  MUFU.TANH R124, R124 ;  /* 0x0000007c007c7308 */ /* 0x000e620000002400 */
[----:B------:R-:W-:Y:S01]  /*3d90*/  HMMA.16816.F32.BF16 R52, R48, R74, R52 ;  /* 0x0000004a3034723c */ /* 0x000fe20000041834 */
[----:B---3--:R-:W3:Y:S06]  /*3da0*/  LDSM.16.M88.4 R40, [R179+0x5000] ;  /* 0x00500000b328783b */ /* 0x008eec0000000200 */
[----:B------:R-:W1:Y:S01]  /*3db0*/  MUFU.TANH R126, R126 ;  /* 0x0000007e007e7308 */ /* 0x000e620000002400 */
[----:B------:R-:W-:Y:S01]  /*3dc0*/  HMMA.16816.F32.BF16 R64, R60, R58, R64 ;  /* 0x0000003a3c40723c */ /* 0x000fe20000041840 */
[----:B------:R-:W4:Y:S06]  /*3dd0*/  LDSM.16.M88.4 R56, [R177+0x4800] ;  /* 0x00480000b138783b */ /* 0x000f2c0000000200 */
[----:B------:R-:W1:Y:S01]  /*3de0*/  MUFU.TANH R128, R128 ;  /* 0x0000008000807308 */ /* 0x000e620000002400 */
[----:B-----5:R-:W-:Y:S07]  /*3df0*/  HMMA.16816.F32.BF16 R24, R20, R12, R24 ;  /* 0x0000000c1418723c */ /* 0x020fee0000041818 */
[----:B------:R-:W1:Y:S01]  /*3e00*/  MUFU.TANH R130, R130 ;  /* 0x0000008200827308 */ /* 0x000e620000002400 */
[----:B--2---:R-:W-:Y:S07]  /*3e10*/  HMMA.16816.F32.BF16 R72, R68, R16, RZ ;  /* 0x000000104448723c */ /* 0x004fee00000418ff */
[----:B------:R-:W2:Y:S01]  /*3e20*/  MUFU.TANH R132, R132 ;  /* 0x0000008400847308 */ /* 0x000ea20000002400 */
[----:B------:R-:W-:Y:S01]  /*3e30*/  HMMA.16816.F32.BF16 R52, R20, R14, R52 ;  /* 0x0000000e1434723c */ /* 0x000fe20000041834 */
[----:B------:R-:W5:Y:S02]  /*3e40*/  LDSM.16.M88.4 R12, [R178+0x5000] ;  /* 0x00500000b20c783b */ /* 0x000f640000000200 */
[-C--:B------:R-:W-:Y:S01]  /*3e50*/  FMUL.FTZ R24, R24, R10.reuse ;  /* 0x0000000a18187220 */ /* 0x080fe20000410000 */
[-C--:B------:R-:W-:Y:S01]  /*3e60*/  FMUL.FTZ R152, R25, R10.reuse ;  /* 0x0000000a19987220 */ /* 0x080fe20000410000 */
[----:B------:R-:W-:-:S02]  /*3e70*/  FMUL.FTZ R154, R27, R10 ;  /* 0x0000000a1b9a7220 */ /* 0x000fc40000410000 */
[----:B------:R1:W1:Y:S01]  /*3e80*/  MUFU.TANH R150, R24 ;  /* 0x0000001800967308 */ /* 0x0002620000002400 */
[----:B------:R-:W-:Y:S07]  /*3e90*/  HMMA.16816.F32.BF16 R76, R48, R44, R76 ;  /* 0x0000002c304c723c */ /* 0x000fee000004184c */
[----:B------:R-:W2:Y:S01]  /*3ea0*/  MUFU.TANH R136, R136 ;  /* 0x0000008800887308 */ /* 0x000ea20000002400 */
[----:B---3--:R-:W-:Y:S01]  /*3eb0*/  HMMA.16816.F32.BF16 R72, R60, R40, R72 ;  /* 0x000000283c48723c */ /* 0x008fe20000041848 */
[----:B------:R-:W-:-:S02]  /*3ec0*/  FMUL.FTZ R40, R26, R10 ;  /* 0x0000000a1a287220 */ /* 0x000fc40000410000 */
[-C--:B------:R-:W-:Y:S01]  /*3ed0*/  FMUL.FTZ R52, R52, R10.reuse ;  /* 0x0000000a34347220 */ /* 0x080fe20000410000 */
[-C--:B------:R-:W-:Y:S01]  /*3ee0*/  FMUL.FTZ R53, R53, R10.reuse ;  /* 0x0000000a35357220 */ /* 0x080fe20000410000 */
[-C--:B------:R-:W-:Y:S02]  /*3ef0*/  FMUL.FTZ R158, R54, R10.reuse ;  /* 0x0000000a369e7220 */ /* 0x080fe40000410000 */
[----:B------:R-:W3:Y:S01]  /*3f00*/  MUFU.TANH R138, R138 ;  /* 0x0000008a008a7308 */ /* 0x000ee20000002400 */
[C---:B------:R-:W-:Y:S01]  /*3f10*/  HMMA.16816.F32.BF16 R16, R68.reuse, R18, RZ ;  /* 0x000000124410723c */ /* 0x040fe200000418ff */
[----:B-1----:R-:W1:Y:S06]  /*3f20*/  LDSM.16.M88.4 R24, [R179+0x5800] ;  /* 0x00580000b318783b */ /* 0x002e6c0000000200 */
[----:B------:R-:W1:Y:S01]  /*3f30*/  MUFU.TANH R156, R53 ;  /* 0x00000035009c7308 */ /* 0x000e620000002400 */
[----:B------:R-:W-:Y:S07]  /*3f40*/  HMMA.16816.F32.BF16 R80, R68, R32, RZ ;  /* 0x000000204450723c */ /* 0x000fee00000418ff */
[----:B------:R-:W1:Y:S01]  /*3f50*/  MUFU.TANH R140, R140 ;  /* 0x0000008c008c7308 */ /* 0x000e620000002400 */
[----:B----4-:R-:W-:Y:S07]  /*3f60*/  HMMA.16816.F32.BF16 R76, R20, R56, R76 ;  /* 0x00000038144c723c */ /* 0x010fee000004184c */
[----:B------:R4:W1:Y:S01]  /*3f70*/  MUFU.TANH R56, R52 ;  /* 0x0000003400387308 */ /* 0x0008620000002400 */
[----:B------:R-:W-:Y:S01]  /*3f80*/  HMMA.16816.F32.BF16 R32, R68, R34, RZ ;  /* 0x000000224420723c */ /* 0x000fe200000418ff */
[----:B------:R-:W-:-:S06]  /*3f90*/  FMUL.FTZ R68, R55, R10 ;  /* 0x0000000a37447220 */ /* 0x000fcc0000410000 */
[----:B------:R-:W1:Y:S01]  /*3fa0*/  MUFU.TANH R142, R142 ;  /* 0x0000008e008e7308 */ /* 0x000e620000002400 */
[----:B------:R-:W-:Y:S03]  /*3fb0*/  HMMA.16816.F32.BF16 R16, R60, R42, R16 ;  /* 0x0000002a3c10723c */ /* 0x000fe60000041810 */
[-C--:B------:R-:W-:Y:S01]  /*3fc0*/  FMUL.FTZ R70, R76, R10.reuse ;  /* 0x0000000a4c467220 */ /* 0x080fe20000410000 */
[----:B------:R-:W-:-:S03]  /*3fd0*/  FMUL.FTZ R42, R78, R10 ;  /* 0x0000000a4e2a7220 */ /* 0x000fc60000410000 */
[----:B------:R-:W1:Y:S01]  /*3fe0*/  MUFU.TANH R144, R144 ;  /* 0x0000009000907308 */ /* 0x000e620000002400 */
[C---:B------:R-:W-:Y:S01]  /*3ff0*/  HMMA.16816.F32.BF16 R64, R48.reuse, R46, R64 ;  /* 0x0000002e3040723c */ /* 0x040fe20000041840 */
[----:B----4-:R-:W4:Y:S04]  /*4000*/  LDSM.16.M88.4 R52, [R178+0x5800] ;  /* 0x00580000b234783b */ /* 0x010f280000000200 */
[----:B------:R-:W2:Y:S02]  /*4010*/  LDSM.16.M88.4 R44, [R177+0x5000] ;  /* 0x00500000b12c783b */ /* 0x000ea40000000200 */
[----:B------:R-:W2:Y:S01]  /*4020*/  MUFU.TANH R146, R146 ;  /* 0x0000009200927308 */ /* 0x000ea20000002400 */
[C---:B-----5:R-:W-:Y:S07]  /*4030*/  HMMA.16816.F32.BF16 R72, R48.reuse, R12, R72 ;  /* 0x0000000c3048723c */ /* 0x060fee0000041848 */
[----:B------:R-:W2:Y:S01]  /*4040*/  MUFU.TANH R148, R148 ;  /* 0x0000009400947308 */ /* 0x000ea20000002400 */
[----:B------:R-:W-:Y:S01]  /*4050*/  HMMA.16816.F32.BF16 R16, R48, R14, R16 ;  /* 0x0000000e3010723c */ /* 0x000fe20000041810 */
[----:B------:R-:W5:Y:S01]  /*4060*/  LDSM.16.M88.4 R12, [R177+0x5800] ;  /* 0x00580000b10c783b */ /* 0x000f620000000200 */
[----:B------:R-:W-:-:S05]  /*4070*/  DEPBAR.LE SB0, 0x0 ;  /* 0x000080000000791a */ /* 0x000fca0000000000 */
[----:B------:R-:W2:Y:S01]  /*4080*/  MUFU.TANH R152, R152 ;  /* 0x0000009800987308 */ /* 0x000ea20000002400 */
[C---:B-1----:R-:W-:Y:S07]  /*4090*/  HMMA.16816.F32.BF16 R32, R60.reuse, R26, R32 ;  /* 0x0000001a3c20723c */ /* 0x042fee0000041820 */
[----:B------:R-:W1:Y:S01]  /*40a0*/  MUFU.TANH R40, R40 ;  /* 0x0000002800287308 */ /* 0x000e620000002400 */
[----:B------:R-:W-:Y:S01]  /*40b0*/  HMMA.16816.F32.BF16 R80, R60, R24, R80 ;  /* 0x000000183c50723c */ /* 0x000fe20000041850 */
[----:B------:R-:W-:-:S06]  /*40c0*/  FMUL.FTZ R24, R79, R10 ;  /* 0x0000000a4f187220 */ /* 0x000fcc0000410000 */
[----:B------:R-:W1:Y:S01]  /*40d0*/  MUFU.TANH R154, R154 ;  /* 0x0000009a009a7308 */ /* 0x000e620000002400 */
[----:B------:R-:W-:Y:S01]  /*40e0*/  HMMA.16816.F32.BF16 R64, R20, R58, R64 ;  /* 0x0000003a1440723c */ /* 0x000fe20000041840 */
[----:B------:R-:W-:-:S06]  /*40f0*/  FMUL.FTZ R58, R77, R10 ;  /* 0x0000000a4d3a7220 */ /* 0x000fcc0000410000 */
[----:B------:R-:W1:Y:S01]  /*4100*/  MUFU.TANH R158, R158 ;  /* 0x0000009e009e7308 */ /* 0x000e620000002400 */
[C---:B----4-:R-:W-:Y:S07]  /*4110*/  HMMA.16816.F32.BF16 R32, R48.reuse, R54, R32 ;  /* 0x000000363020723c */ /* 0x050fee0000041820 */
[----:B------:R-:W4:Y:S01]  /*4120*/  MUFU.TANH R68, R68 ;  /* 0x0000004400447308 */ /* 0x000f220000002400 */
[----:B------:R-:W-:Y:S03]  /*4130*/  HMMA.16816.F32.BF16 R80, R48, R52, R80 ;  /* 0x000000343050723c */ /* 0x000fe60000041850 */
[-C--:B------:R-:W-:Y:S01]  /*4140*/  FMUL.FTZ R66, R66, R10.reuse ;  /* 0x0000000a42427220 */ /* 0x080fe20000410000 */
[----:B------:R-:W-:-:S03]  /*4150*/  FMUL.FTZ R26, R67, R10 ;  /* 0x0000000a431a7220 */ /* 0x000fc60000410000 */
[----:B------:R-:W1:Y:S01]  /*4160*/  MUFU.TANH R70, R70 ;  /* 0x0000004600467308 */ /* 0x000e620000002400 */
[----:B--2---:R-:W-:Y:S01]  /*4170*/  HMMA.16816.F32.BF16 R72, R20, R44, R72 ;  /* 0x0000002c1448723c */ /* 0x004fe20000041848 */
[-C--:B------:R-:W-:Y:S01]  /*4180*/  FMUL.FTZ R44, R64, R10.reuse ;  /* 0x0000000a402c7220 */ /* 0x080fe20000410000 */
[----:B------:R-:W-:-:S05]  /*4190*/  FMUL.FTZ R64, R65, R10 ;  /* 0x0000000a41407220 */ /* 0x000fca0000410000 */
[----:B------:R-:W2:Y:S01]  /*41a0*/  MUFU.TANH R58, R58 ;  /* 0x0000003a003a7308 */ /* 0x000ea20000002400 */
[C---:B------:R-:W-:Y:S07]  /*41b0*/  HMMA.16816.F32.BF16 R16, R20.reuse, R46, R16 ;  /* 0x0000002e1410723c */ /* 0x040fee0000041810 */
[----:B------:R-:W1:Y:S01]  /*41c0*/  MUFU.TANH R42, R42 ;  /* 0x0000002a002a7308 */ /* 0x000e620000002400 */
[C---:B-----5:R-:W-:Y:S03]  /*41d0*/  HMMA.16816.F32.BF16 R32, R20.reuse, R14, R32 ;  /* 0x0000000e1420723c */ /* 0x060fe60000041820 */
[-C--:B------:R-:W-:Y:S01]  /*41e0*/  FMUL.FTZ R52, R72, R10.reuse ;  /* 0x0000000a48347220 */ /* 0x080fe20000410000 */
[-C--:B------:R-:W-:Y:S01]  /*41f0*/  FMUL.FTZ R46, R73, R10.reuse ;  /* 0x0000000a492e7220 */ /* 0x080fe20000410000 */
[-C--:B------:R-:W-:Y:S01]  /*4200*/  FMUL.FTZ R60, R74, R10.reuse ;  /* 0x0000000a4a3c7220 */ /* 0x080fe20000410000 */
[----:B------:R-:W-:Y:S01]  /*4210*/  FMUL.FTZ R48, R75, R10 ;  /* 0x0000000a4b307220 */ /* 0x000fe20000410000 */
[----:B------:R-:W1:Y:S01]  /*4220*/  MUFU.TANH R24, R24 ;  /* 0x0000001800187308 */ /* 0x000e620000002400 */
[----:B------:R-:W-:Y:S01]  /*4230*/  HMMA.16816.F32.BF16 R80, R20, R12, R80 ;  /* 0x0000000c1450723c */ /* 0x000fe20000041850 */
[----:B------:R-:W-:-:S02]  /*4240*/  IADD3 R13, PT, PT, R164, R165, RZ ;  /* 0x000000a5a40d7210 */ /* 0x000fc40007ffe0ff */
[-C--:B------:R-:W-:Y:S01]  /*4250*/  FMUL.FTZ R50, R18, R10.reuse ;  /* 0x0000000a12327220 */ /* 0x080fe20000410000 */
[-C--:B------:R-:W-:Y:S01]  /*4260*/  FMUL.FTZ R16, R16, R10.reuse ;  /* 0x0000000a10107220 */ /* 0x080fe20000410000 */
[-C--:B------:R-:W-:Y:S01]  /*4270*/  FMUL.FTZ R12, R17, R10.reuse ;  /* 0x0000000a110c7220 */ /* 0x080fe20000410000 */
[-C--:B------:R-:W-:Y:S01]  /*4280*/  FMUL.FTZ R18, R19, R10.reuse ;  /* 0x0000000a13127220 */ /* 0x080fe20000410000 */
[----:B------:R-:W1:Y:S01]  /*4290*/  MUFU.TANH R44, R44 ;  /* 0x0000002c002c7308 */ /* 0x000e620000002400 */
[-C--:B------:R-:W-:Y:S02]  /*42a0*/  IADD3 R15, PT, PT, R206, R13.reuse, RZ ;  /* 0x0000000dce0f7210 */ /* 0x080fe40007ffe0ff */
[----:B------:R-:W-:Y:S01]  /*42b0*/  IADD3 R172, PT, PT, R100, R13, RZ ;  /* 0x0000000d64ac7210 */ /* 0x000fe20007ffe0ff */
[-C--:B------:R-:W-:Y:S01]  /*42c0*/  FMUL.FTZ R72, R32, R10.reuse ;  /* 0x0000000a20487220 */ /* 0x080fe20000410000 */
[-C--:B------:R-:W-:Y:S01]  /*42d0*/  FMUL.FTZ R22, R33, R10.reuse ;  /* 0x0000000a21167220 */ /* 0x080fe20000410000 */
[----:B------:R-:W-:Y:S01]  /*42e0*/  FMUL.FTZ R32, R34, R10 ;  /* 0x0000000a22207220 */ /* 0x000fe20000410000 */
[C---:B------:R-:W-:Y:S01]  /*42f0*/  IADD3 R38, PT, PT, R15.reuse, R38, RZ ;  /* 0x000000260f267210 */ /* 0x040fe20007ffe0ff */
[----:B------:R-:W1:Y:S01]  /*4300*/  MUFU.TANH R64, R64 ;  /* 0x0000004000407308 */ /* 0x000e620000002400 */
[----:B------:R-:W-:-:S02]  /*4310*/  IADD3 R15, PT, PT, R15, R36, RZ ;  /* 0x000000240f0f7210 */ /* 0x000fc40007ffe0ff */
[----:B------:R-:W-:Y:S01]  /*4320*/  IADD3 R174, PT, PT, R172, 0x8, RZ ;  /* 0x00000008acae7810 */ /* 0x000fe20007ffe0ff */
[-C--:B------:R-:W-:Y:S01]  /*4330*/  FMUL.FTZ R80, R80, R10.reuse ;  /* 0x0000000a50507220 */ /* 0x080fe20000410000 */
[-C--:B------:R-:W-:Y:S01]  /*4340*/  FMUL.FTZ R20, R81, R10.reuse ;  /* 0x0000000a51147220 */ /* 0x080fe20000410000 */
[-C--:B------:R-:W-:Y:S01]  /*4350*/  FMUL.FTZ R54, R82, R10.reuse ;  /* 0x0000000a52367220 */ /* 0x080fe20000410000 */
[-C--:B------:R-:W-:Y:S01]  /*4360*/  FMUL.FTZ R62, R83, R10.reuse ;  /* 0x0000000a533e7220 */ /* 0x080fe20000410000 */
[----:B------:R-:W-:Y:S01]  /*4370*/  FMUL.FTZ R10, R35, R10 ;  /* 0x0000000a230a7220 */ /* 0x000fe20000410000 */
[----:B------:R-:W1:Y:S01]  /*4380*/  MUFU.TANH R66, R66 ;  /* 0x0000004200427308 */ /* 0x000e620000002400 */
[C-C-:B------:R-:W-:Y:S02]  /*4390*/  VIADDMNMX R211, R15.reuse, 0x1, R8.reuse, PT ;  /* 0x000000010fd37846 */ /* 0x140fe40003800108 */
[----:B------:R-:W-:Y:S02]  /*43a0*/  VIADDMNMX R210, R15, 0x9, R8, PT ;  /* 0x000000090fd27846 */ /* 0x000fe40003800108 */
[----:B------:R-:W-:-:S03]  /*43b0*/  IADD3 R168, PT, PT, R38, 0x8, RZ ;  /* 0x0000000826a87810 */ /* 0x000fc60007ffe0ff */
        /* <DEDUP_REMOVED lines=32> */
.L_x_13144:
[----:B------:R-:W2:Y:S01]  /*45c0*/  LD.E R23, desc[UR4][R2.64+0x170] ;  /* 0x0001700402177980 */ /* 0x000ea2000c101900 */
[----:B------:R-:W-:Y:S02]  /*45d0*/  IADD3 R19, PT, PT, R166, -0x80, RZ ;  /* 0xffffff80a6137810 */ /* 0x000fe40007ffe0ff */
[----:B------:R-:W-:Y:S01]  /*45e0*/  IABS R30, R166 ;  /* 0x000000a6001e7213 */ /* 0x000fe20000000000 */
[----:B------:R-:W3:Y:S01]  /*45f0*/  LD.E.64 R74, desc[UR4][R2.64+0x20] ;  /* 0x00002004024a7980 */ /* 0x000ee2000c101b00 */
        /* <DEDUP_REMOVED lines=37> */
[----:B-1----:R-:W-:-:S04]  /*4850*/  IMAD.WIDE R80, R17, 0x4, R212 ;  /* 0x0000000411507825 */ /* 0x002fc800078e02d4 */
        /* <DEDUP_REMOVED lines=18> */
.L_x_13145:
[----:B------:R-:W-:Y:S05]  /*4980*/  BSYNC.RECONVERGENT B0 ;  /* 0x0000000000007941 */ /* 0x000fea0003800200 */
.L_x_13143:
        /* <DEDUP_REMOVED lines=17> */
[CC--:B-1----:R-:W-:Y:S01]  /*4aa0*/  @!P1 LEA R80, P3, R186.reuse, R30.reuse, 0x6 ;  /* 0x0000001eba509211 */ /* 0x0c2fe200078630ff */
        /* <DEDUP_REMOVED lines=48> */
.L_x_13147:
[----:B------:R-:W-:Y:S05]  /*4db0*/  BSYNC.RECONVERGENT B0 ;  /* 0x0000000000007941 */ /* 0x000fea0003800200 */
.L_x_13146:
[----:B------:R-:W0:Y:S02]  /*4dc0*/  LDGDEPBAR ;  /* 0x00000000000079af */ /* 0x000e240000000000 */
.L_x_13142:
[----:B------:R-:W-:Y:S05]  /*4dd0*/  BSYNC.RECONVERGENT B1 ;  /* 0x0000000000017941 */ /* 0x000fea0003800200 */
.L_x_13141:
[C-C-:B------:R-:W-:Y:S01]  /*4de0*/  IADD3 R17, PT, PT, R172.reuse, -0x1, -R171.reuse ;  /* 0xffffffffac117810 */ /* 0x140fe20007ffe8ab */
[--C-:B------:R-:W-:Y:S01]  /*4df0*/  IMAD.IADD R8, R172, 0x1, -R171.reuse ;  /* 0x00000001ac087824 */ /* 0x100fe200078e0aab */
[--C-:B------:R-:W-:Y:S01]  /*4e00*/  IADD3 R6, PT, PT, R174, -0x1, -R171.reuse ;  /* 0xffffffffae067810 */ /* 0x100fe20007ffe8ab */
[C---:B------:R-:W-:Y:S01]  /*4e10*/  VIADD R13, R169.reuse, 0x1 ;  /* 0x00000001a90d7836 */ /* 0x040fe20000000000 */
[----:B------:R-:W-:Y:S01]  /*4e20*/  IABS R17, R17 ;  /* 0x0000001100117213 */ /* 0x000fe20000000000 */
[----:B------:R-:W-:Y:S01]  /*4e30*/  VIADD R15, R8, 0xfffffff8 ;  /* 0xfffffff8080f7836 */ /* 0x000fe20000000000 */
[----:B------:R-:W-:Y:S01]  /*4e40*/  IABS R6, R6 ;  /* 0x0000000600067213 */ /* 0x000fe20000000000 */
[C---:B------:R-:W-:Y:S01]  /*4e50*/  VIADD R19, R169.reuse, 0x18 ;  /* 0x00000018a9137836 */ /* 0x040fe20000000000 */
[----:B------:R-:W-:Y:S01]  /*4e60*/  I2FP.F32.S32 R17, R17 ;  /* 0x0000001100117245 */ /* 0x000fe20000201400 */
[C---:B------:R-:W-:Y:S01]  /*4e70*/  VIADD R25, R169.reuse, 0x19 ;  /* 0x00000019a9197836 */ /* 0x040fe20000000000 */
[----:B------:R-:W-:Y:S01]  /*4e80*/  ISETP.GT.AND P4, PT, R38, R13, PT ;  /* 0x0000000d2600720c */ /* 0x000fe20003f84270 */
[----:B------:R-:W-:Y:S01]  /*4e90*/  VIADD R33, R169, 0x30 ;  /* 0x00000030a9217836 */ /* 0x000fe20000000000 */
[----:B------:R-:W-:Y:S01]  /*4ea0*/  IADD3 R55, PT, PT, R172, -0x9, -R171 ;  /* 0xfffffff7ac377810 */ /* 0x000fe20007ffe8ab */
[----:B------:R-:W-:Y:S01]  /*4eb0*/  FFMA.FTZ R17, -R203, R17, R86 ;  /* 0x00000011cb117223 */ /* 0x000fe20000010156 */
[----:B------:R-:W-:-:S02]  /*4ec0*/  ISETP.GE.AND P2, PT, R13, R211, PT ;  /* 0x000000d30d00720c */ /* 0x000fc40003f46270 */
[----:B------:R-:W-:Y:S02]  /*4ed0*/  ISETP.GT.AND P5, PT, R168, R13, PT ;  /* 0x0000000da800720c */ /* 0x000fe40003fa4270 */
[----:B------:R-:W-:Y:S01]  /*4ee0*/  ISETP.GE.AND P3, PT, R13, R210, PT ;  /* 0x000000d20d00720c */ /* 0x000fe20003f66270 */
[----:B------:R-:W-:Y:S01]  /*4ef0*/  VIADD R13, R169, 0x8 ;  /* 0x00000008a90d7836 */ /* 0x000fe20000000000 */
[----:B------:R-:W-:Y:S02]  /*4f00*/  IABS R15, R15 ;  /* 0x0000000f000f7213 */ /* 0x000fe40000000000 */
[----:B------:R-:W-:Y:S02]  /*4f10*/  I2FP.F32.S32 R6, R6 ;  /* 0x0000000600067245 */ /* 0x000fe40000201400 */
[----:B------:R-:W-:Y:S02]  /*4f20*/  IABS R8, R8 ;  /* 0x0000000800087213 */ /* 0x000fe40000000000 */
[----:B------:R-:W-:Y:S01]  /*4f30*/  FSEL R17, R17, -INF , !P4 ;  /* 0xff80000011117808 */ /* 0x000fe20006000000 */
[----:B------:R-:W-:Y:S01]  /*4f40*/  FFMA.FTZ R61, -R203, R6, R90 ;  /* 0x00000006cb3d7223 */ /* 0x000fe2000001015a */
[----:B------:R-:W-:-:S02]  /*4f50*/  IADD3 R57, PT, PT, R174, -0x9, -R171 ;  /* 0xfffffff7ae397810 */ /* 0x000fc40007ffe8ab */
[----:B------:R-:W-:Y:S02]  /*4f60*/  IABS R55, R55 ;  /* 0x0000003700377213 */ /* 0x000fe40000000000 */
[----:B------:R-:W-:Y:S02]  /*4f70*/  I2FP.F32.S32 R15, R15 ;  /* 0x0000000f000f7245 */ /* 0x000fe40000201400 */
[----:B------:R-:W-:Y:S02]  /*4f80*/  I2FP.F32.S32 R8, R8 ;  /* 0x0000000800087245 */ /* 0x000fe40000201400 */
[----:B------:R-:W-:Y:S01]  /*4f90*/  FSEL R53, R17, -INF , !P2 ;  /* 0xff80000011357808 */ /* 0x000fe20005000000 */
[C---:B------:R-:W-:Y:S01]  /*4fa0*/  FFMA.FTZ R6, -R203.reuse, R15, R92 ;  /* 0x0000000fcb067223 */ /* 0x040fe2000001015c */
[----:B------:R-:W-:Y:S01]  /*4fb0*/  ISETP.GT.AND P6, PT, R38, R13, PT ;  /* 0x0000000d2600720c */ /* 0x000fe20003fc4270 */
[----:B------:R-:W-:Y:S01]  /*4fc0*/  FFMA.FTZ R59, -R203, R8, R96 ;  /* 0x00000008cb3b7223 */ /* 0x000fe20000010160 */
[----:B------:R-:W-:Y:S01]  /*4fd0*/  ISETP.GE.AND P1, PT, R13, R211, PT ;  /* 0x000000d30d00720c */ /* 0x000fe20003f26270 */
[----:B------:R-:W-:Y:S01]  /*4fe0*/  VIADD R17, R169, 0x11 ;  /* 0x00000011a9117836 */ /* 0x000fe20000000000 */
[----:B------:R-:W-:-:S02]  /*4ff0*/  ISETP.GT.AND P4, PT, R168, R13, PT ;  /* 0x0000000da800720c */ /* 0x000fc40003f84270 */
[----:B------:R-:W-:Y:S01]  /*5000*/  ISETP.GE.AND P2, PT, R13, R210, PT ;  /* 0x000000d20d00720c */ /* 0x000fe20003f46270 */
[----:B------:R-:W-:Y:S01]  /*5010*/  VIADD R13, R169, 0x9 ;  /* 0x00000009a90d7836 */ /* 0x000fe20000000000 */
[----:B------:R-:W-:Y:S02]  /*5020*/  IABS R57, R57 ;  /* 0x0000003900397213 */ /* 0x000fe40000000000 */
[----:B------:R-:W-:Y:S02]  /*5030*/  I2FP.F32.S32 R55, R55 ;  /* 0x0000003700377245 */ /* 0x000fe40000201400 */
[----:B------:R-:W-:Y:S02]  /*5040*/  IADD3 R21, PT, PT, R172, -0x10, -R171 ;  /* 0xfffffff0ac157810 */ /* 0x000fe40007ffe8ab */
[----:B------:R-:W-:Y:S01]  /*5050*/  FSEL R61, R61, -INF , !P5 ;  /* 0xff8000003d3d7808 */ /* 0x000fe20006800000 */
[----:B------:R-:W-:Y:S01]  /*5060*/  FFMA.FTZ R55, -R203, R55, R94 ;  /* 0x00000037cb377223 */ /* 0x000fe2000001015e */
[----:B------:R-:W-:-:S02]  /*5070*/  I2FP.F32.S32 R57, R57 ;  /* 0x0000003900397245 */ /* 0x000fc40000201400 */
[----:B------:R-:W-:Y:S02]  /*5080*/  ISETP.GT.AND P5, PT, R38, R13, PT ;  /* 0x0000000d2600720c */ /* 0x000fe40003fa4270 */
[----:B------:R-:W-:Y:S01]  /*5090*/  IADD3 R15, PT, PT, R174, -0x10, -R171 ;  /* 0xfffffff0ae0f7810 */ /* 0x000fe20007ffe8ab */
[----:B------:R-:W-:Y:S01]  /*50a0*/  FFMA.FTZ R57, -R203, R57, R98 ;  /* 0x00000039cb397223 */ /* 0x000fe20000010162 */
[----:B------:R-:W-:Y:S02]  /*50b0*/  IABS R21, R21 ;  /* 0x0000001500157213 */ /* 0x000fe40000000000 */
[----:B------:R-:W-:Y:S02]  /*50c0*/  FSEL R61, R61, -INF , !P3 ;  /* 0xff8000003d3d7808 */ /* 0x000fe40005800000 */
[----:B------:R-:W-:Y:S02]  /*50d0*/  FSEL R6, R6, -INF , !P6 ;  /* 0xff80000006067808 */ /* 0x000fe40007000000 */
[----:B------:R-:W-:-:S02]  /*50e0*/  FSEL R59, R59, -INF , !P4 ;  /* 0xff8000003b3b7808 */ /* 0x000fc40006000000 */
[C---:B------:R-:W-:Y:S02]  /*50f0*/  ISETP.GE.AND P3, PT, R13.reuse, R211, PT ;  /* 0x000000d30d00720c */ /* 0x040fe40003f66270 */
[----:B------:R-:W-:Y:S02]  /*5100*/  ISETP.GT.AND P6, PT, R168, R13, PT ;  /* 0x0000000da800720c */ /* 0x000fe40003fc4270 */
[----:B------:R-:W-:Y:S01]  /*5110*/  ISETP.GE.AND P4, PT, R13, R210, PT ;  /* 0x000000d20d00720c */ /* 0x000fe20003f86270 */
[----:B------:R-:W-:Y:S01]  /*5120*/  VIADD R13, R169, 0x10 ;  /* 0x00000010a90d7836 */ /* 0x000fe20000000000 */
[----:B------:R-:W-:Y:S02]  /*5130*/  FSEL R55, R55, -INF , !P5 ;  /* 0xff80000037377808 */ /* 0x000fe40006800000 */
[----:B------:R-:W-:Y:S02]  /*5140*/  IABS R15, R15 ;  /* 0x0000000f000f7213 */ /* 0x000fe40000000000 */
[----:B------:R-:W-:-:S02]  /*5150*/  I2FP.F32.S32 R21, R21 ;  /* 0x0000001500157245 */ /* 0x000fc40000201400 */
[----:B------:R-:W-:Y:S02]  /*5160*/  IADD3 R23, PT, PT, R172, -0x11, -R171 ;  /* 0xffffffefac177810 */ /* 0x000fe40007ffe8ab */
[----:B------:R-:W-:Y:S01]  /*5170*/  FSEL R59, R59, -INF , !P2 ;  /* 0xff8000003b3b7808 */ /* 0x000fe20005000000 */
[----:B------:R-:W-:Y:S01]  /*5180*/  FFMA.FTZ R21, -R203, R21, R102 ;  /* 0x00000015cb157223 */ /* 0x000fe20000010166 */
[----:B------:R-:W-:Y:S02]  /*5190*/  FSEL R55, R55, -INF , !P3 ;  /* 0xff80000037377808 */ /* 0x000fe40005800000 */
[----:B------:R-:W-:Y:S02]  /*51a0*/  FSEL R57, R57, -INF , !P6 ;  /* 0xff80000039397808 */ /* 0x000fe40007000000 */
[----:B------:R-:W-:Y:S02]  /*51b0*/  ISETP.GT.AND P2, PT, R38, R13, PT ;  /* 0x0000000d2600720c */ /* 0x000fe40003f44270 */
[----:B------:R-:W-:-:S02]  /*51c0*/  ISETP.GE.AND P5, PT, R13, R211, PT ;  /* 0x000000d30d00720c */ /* 0x000fc40003fa6270 */
[----:B------:R-:W-:Y:S02]  /*51d0*/  ISETP.GT.AND P3, PT, R168, R13, PT ;  /* 0x0000000da800720c */ /* 0x000fe40003f64270 */
[----:B------:R-:W-:Y:S02]  /*51e0*/  I2FP.F32.S32 R15, R15 ;  /* 0x0000000f000f7245 */ /* 0x000fe40000201400 */
[----:B------:R-:W-:Y:S02]  /*51f0*/  ISETP.GE.AND P6, PT, R13, R210, PT ;  /* 0x000000d20d00720c */ /* 0x000fe40003fc6270 */
[----:B------:R-:W-:Y:S01]  /*5200*/  IADD3 R13, PT, PT, R174, -0x11, -R171 ;  /* 0xffffffefae0d7810 */ /* 0x000fe20007ffe8ab */
[----:B------:R-:W-:Y:S01]  /*5210*/  FFMA.FTZ R15, -R203, R15, R106 ;  /* 0x0000000fcb0f7223 */ /* 0x000fe2000001016a */
[----:B------:R-:W-:Y:S02]  /*5220*/  IABS R23, R23 ;  /* 0x0000001700177213 */ /* 0x000fe40000000000 */
[----:B------:R-:W-:-:S02]  /*5230*/  IABS R13, R13 ;  /* 0x0000000d000d7213 */ /* 0x000fc40000000000 */
[----:B------:R-:W-:Y:S02]  /*5240*/  I2FP.F32.S32 R23, R23 ;  /* 0x0000001700177245 */ /* 0x000fe40000201400 */
[----:B------:R-:W-:Y:S02]  /*5250*/  FSEL R21, R21, -INF , !P2 ;  /* 0xff80000015157808 */ /* 0x000fe40005000000 */
[----:B------:R-:W-:Y:S01]  /*5260*/  I2FP.F32.S32 R13, R13 ;  /* 0x0000000d000d7245 */ /* 0x000fe20000201400 */
[----:B------:R-:W-:Y:S01]  /*5270*/  FFMA.FTZ R23, -R203, R23, R104 ;  /* 0x00000017cb177223 */ /* 0x000fe20000010168 */
        /* <DEDUP_REMOVED lines=8> */
[----:B------:R-:W-:Y:S02]  /*5300*/  IADD3 R17, PT, PT, R172, -0x18, -R171 ;  /* 0xffffffe8ac117810 */ /* 0x000fe40007ffe8ab */
[----:B------:R-:W-:-:S02]  /*5310*/  FSEL R23, R23, -INF , !P4 ;  /* 0xff80000017177808 */ /* 0x000fc40006000000 */
[----:B------:R-:W-:Y:S02]  /*5320*/  IADD3 R51, PT, PT, R174, -0x18, -R171 ;  /* 0xffffffe8ae337810 */ /* 0x000fe40007ffe8ab */
[----:B------:R-:W-:Y:S02]  /*5330*/  IABS R17, R17 ;  /* 0x0000001100117213 */ /* 0x000fe40000000000 */
[----:B------:R-:W-:Y:S02]  /*5340*/  FSEL R15, R15, -INF , !P6 ;  /* 0xff8000000f0f7808 */ /* 0x000fe40007000000 */
[----:B------:R-:W-:Y:S02]  /*5350*/  FSEL R23, R23, -INF , !P2 ;  /* 0xff80000017177808 */ /* 0x000fe40005000000 */
[----:B------:R-:W-:Y:S02]  /*5360*/  FSEL R13, R13, -INF , !P5 ;  /* 0xff8000000d0d7808 */ /* 0x000fe40006800000 */
[----:B------:R-:W-:-:S02]  /*5370*/  ISETP.GT.AND P6, PT, R38, R19, PT ;  /* 0x000000132600720c */ /* 0x000fc40003fc4270 */
[----:B------:R-:W-:Y:S02]  /*5380*/  IABS R51, R51 ;  /* 0x0000003300337213 */ /* 0x000fe40000000000 */
[C---:B------:R-:W-:Y:S02]  /*5390*/  ISETP.GE.AND P4, PT, R19.reuse, R211, PT ;  /* 0x000000d31300720c */ /* 0x040fe40003f86270 */
[----:B------:R-:W-:Y:S02]  /*53a0*/  I2FP.F32.S32 R17, R17 ;  /* 0x0000001100117245 */ /* 0x000fe40000201400 */
[----:B------:R-:W-:Y:S02]  /*53b0*/  ISETP.GT.AND P2, PT, R168, R19, PT ;  /* 0x00000013a800720c */ /* 0x000fe40003f44270 */
[----:B------:R-:W-:Y:S01]  /*53c0*/  ISETP.GE.AND P5, PT, R19, R210, PT ;  /* 0x000000d21300720c */ /* 0x000fe20003fa6270 */
[----:B------:R-:W-:Y:S01]  /*53d0*/  FFMA.FTZ R17, -R203, R17, R110 ;  /* 0x00000011cb117223 */ /* 0x000fe2000001016e */
[----:B------:R-:W-:-:S02]  /*53e0*/  IADD3 R19, PT, PT, R172, -0x19, -R171 ;  /* 0xffffffe7ac137810 */ /* 0x000fc40007ffe8ab */
[----:B------:R-:W-:Y:S02]  /*53f0*/  I2FP.F32.S32 R51, R51 ;  /* 0x0000003300337245 */ /* 0x000fe40000201400 */
[--C-:B------:R-:W-:Y:S02]  /*5400*/  IADD3 R49, PT, PT, R174, -0x19, -R171.reuse ;  /* 0xffffffe7ae317810 */ /* 0x100fe40007ffe8ab */
[----:B------:R-:W-:Y:S01]  /*5410*/  IABS R19, R19 ;  /* 0x0000001300137213 */ /* 0x000fe20000000000 */
[----:B------:R-:W-:Y:S01]  /*5420*/  FFMA.FTZ R51, -R203, R51, R114 ;  /* 0x00000033cb337223 */ /* 0x000fe20000010172 */
[----:B------:R-:W-:Y:S02]  /*5430*/  IADD3 R109, PT, PT, R172, -0x20, -R171 ;  /* 0xffffffe0ac6d7810 */ /* 0x000fe40007ffe8ab */
[----:B------:R-:W-:Y:S02]  /*5440*/  IABS R49, R49 ;  /* 0x0000003100317213 */ /* 0x000fe40000000000 */
[----:B------:R-:W-:-:S02]  /*5450*/  I2FP.F32.S32 R19, R19 ;  /* 0x0000001300137245 */ /* 0x000fc40000201400 */
[----:B------:R-:W-:Y:S02]  /*5460*/  FSEL R17, R17, -INF , !P6 ;  /* 0xff80000011117808 */ /* 0x000fe40007000000 */
[----:B------:R-:W-:Y:S01]  /*5470*/  IADD3 R105, PT, PT, R174, -0x20, -R171 ;  /* 0xffffffe0ae697810 */ /* 0x000fe20007ffe8ab */
[----:B------:R-:W-:Y:S01]  /*5480*/  FFMA.FTZ R19, -R203, R19, R112 ;  /* 0x00000013cb137223 */ /* 0x000fe20000010170 */
[----:B------:R-:W-:Y:S02]  /*5490*/  IABS R109, R109 ;  /* 0x0000006d006d7213 */ /* 0x000fe40000000000 */
        /* <DEDUP_REMOVED lines=8> */
[----:B------:R-:W-:Y:S01]  /*5520*/  ISETP.GE.AND P2, PT, R25, R210, PT ;  /* 0x000000d21900720c */ /* 0x000fe20003f46270 */
[----:B------:R-:W-:Y:S01]  /*5530*/  VIADD R25, R169, 0x20 ;  /* 0x00000020a9197836 */ /* 0x000fe20000000000 */
[----:B------:R-:W-:Y:S02]  /*5540*/  IABS R105, R105 ;  /* 0x0000006900697213 */ /* 0x000fe40000000000 */
[----:B------:R-:W-:-:S02]  /*5550*/  I2FP.F32.S32 R109, R109 ;  /* 0x0000006d006d7245 */ /* 0x000fc40000201400 */
[----:B------:R-:W-:Y:S02]  /*5560*/  FSEL R19, R19, -INF , !P3 ;  /* 0xff80000013137808 */ /* 0x000fe40005800000 */
[----:B------:R-:W-:Y:S01]  /*5570*/  I2FP.F32.S32 R105, R105 ;  /* 0x0000006900697245 */ /* 0x000fe20000201400 */
[----:B------:R-:W-:Y:S01]  /*5580*/  FFMA.FTZ R109, -R203, R109, R118 ;  /* 0x0000006dcb6d7223 */ /* 0x000fe20000010176 */
[----:B------:R-:W-:Y:S02]  /*5590*/  FSEL R51, R51, -INF , !P5 ;  /* 0xff80000033337808 */ /* 0x000fe40006800000 */
[----:B------:R-:W-:Y:S01]  /*55a0*/  ISETP.GT.AND P5, PT, R38, R25, PT ;  /* 0x000000192600720c */ /* 0x000fe20003fa4270 */
[----:B------:R-:W-:Y:S01]  /*55b0*/  FFMA.FTZ R105, -R203, R105, R122 ;  /* 0x00000069cb697223 */ /* 0x000fe2000001017a */
[----:B------:R-:W-:Y:S02]  /*55c0*/  IADD3 R107, PT, PT, R172, -0x21, -R171 ;  /* 0xffffffdfac6b7810 */ /* 0x000fe40007ffe8ab */
[----:B------:R-:W-:-:S02]  /*55d0*/  FSEL R19, R19, -INF , !P6 ;  /* 0xff80000013137808 */ /* 0x000fc40007000000 */
[----:B------:R-:W-:Y:S02]  /*55e0*/  FSEL R49, R49, -INF , !P4 ;  /* 0xff80000031317808 */ /* 0x000fe40006000000 */
[C---:B------:R-:W-:Y:S02]  /*55f0*/  ISETP.GE.AND P3, PT, R25.reuse, R211, PT ;  /* 0x000000d31900720c */ /* 0x040fe40003f66270 */
[----:B------:R-:W-:Y:S02]  /*5600*/  ISETP.GT.AND P6, PT, R168, R25, PT ;  /* 0x00000019a800720c */ /* 0x000fe40003fc4270 */
[----:B------:R-:W-:Y:S01]  /*5610*/  ISETP.GE.AND P4, PT, R25, R210, PT ;  /* 0x000000d21900720c */ /* 0x000fe20003f86270 */
[----:B------:R-:W-:Y:S01]  /*5620*/  VIADD R25, R169, 0x21 ;  /* 0x00000021a9197836 */ /* 0x000fe20000000000 */
[----:B------:R-:W-:Y:S02]  /*5630*/  FSEL R109, R109, -INF , !P5 ;  /* 0xff8000006d6d7808 */ /* 0x000fe40006800000 */
[----:B------:R-:W-:-:S02]  /*5640*/  IADD3 R27, PT, PT, R174, -0x21, -R171 ;  /* 0xffffffdfae1b7810 */ /* 0x000fc40007ffe8ab */
[----:B------:R-:W-:Y:S02]  /*5650*/  IABS R107, R107 ;  /* 0x0000006b006b7213 */ /* 0x000fe40000000000 */
[----:B------:R-:W-:Y:S02]  /*5660*/  FSEL R49, R49, -INF , !P2 ;  /* 0xff80000031317808 */ /* 0x000fe40005000000 */
[----:B------:R-:W-:Y:S02]  /*5670*/  FSEL R109, R109, -INF , !P3 ;  /* 0xff8000006d6d7808 */ /* 0x000fe40005800000 */
[----:B------:R-:W-:Y:S02]  /*5680*/  FSEL R105, R105, -INF , !P6 ;  /* 0xff80000069697808 */ /* 0x000fe40007000000 */
[----:B------:R-:W-:Y:S02]  /*5690*/  ISETP.GT.AND P2, PT, R38, R25, PT ;  /* 0x000000192600720c */ /* 0x000fe40003f44270 */
[----:B------:R-:W-:-:S02]  /*56a0*/  IABS R27, R27 ;  /* 0x0000001b001b7213 */ /* 0x000fc40000000000 */
[C---:B------:R-:W-:Y:S02]  /*56b0*/  ISETP.GE.AND P5, PT, R25.reuse, R211, PT ;  /* 0x000000d31900720c */ /* 0x040fe40003fa6270 */
[----:B------:R-:W-:Y:S02]  /*56c0*/  I2FP.F32.S32 R107, R107 ;  /* 0x0000006b006b7245 */ /* 0x000fe40000201400 */
[----:B------:R-:W-:Y:S02]  /*56d0*/  ISETP.GT.AND P3, PT, R168, R25, PT ;  /* 0x00000019a800720c */ /* 0x000fe40003f64270 */
[----:B------:R-:W-:Y:S01]  /*56e0*/  ISETP.GE.AND P6, PT, R25, R210, PT ;  /* 0x000000d21900720c */ /* 0x000fe20003fc6270 */
[----:B------:R-:W-:Y:S01]  /*56f0*/  FFMA.FTZ R107, -R203, R107, R120 ;  /* 0x0000006bcb6b7223 */ /* 0x000fe20000010178 */
[C-C-:B-12---:R-:W-:Y:S02]  /*5700*/  IADD3 R30, PT, PT, R172.reuse, -0x30, -R171.reuse ;  /* 0xffffffd0ac1e7810 */ /* 0x146fe40007ffe8ab */
[----:B------:R-:W-:-:S02]  /*5710*/  IADD3 R25, PT, PT, R172, -0x28, -R171 ;  /* 0xffffffd8ac197810 */ /* 0x000fc40007ffe8ab */
[----:B------:R-:W-:Y:S02]  /*5720*/  I2FP.F32.S32 R27, R27 ;  /* 0x0000001b001b7245 */ /* 0x000fe40000201400 */
[----:B------:R-:W-:Y:S02]  /*5730*/  IABS R30, R30 ;  /* 0x0000001e001e7213 */ /* 0x000fe40000000000 */
[----:B------:R-:W-:Y:S01]  /*5740*/  IADD3 R31, PT, PT, R174, -0x28, -R171 ;  /* 0xffffffd8ae1f7810 */ /* 0x000fe20007ffe8ab */
[----:B------:R-:W-:Y:S01]  /*5750*/  FFMA.FTZ R124, -R203, R27, R124 ;  /* 0x0000001bcb7c7223 */ /* 0x000fe2000001017c */
[----:B------:R-:W-:Y:S01]  /*5760*/  IABS R25, R25 ;  /* 0x0000001900197213 */ /* 0x000fe20000000000 */
[----:B------:R-:W-:Y:S01]  /*5770*/  VIADD R27, R169, 0x28 ;  /* 0x00000028a91b7836 */ /* 0x000fe20000000000 */
[----:B------:R-:W-:Y:S02]  /*5780*/  I2FP.F32.S32 R30, R30 ;  /* 0x0000001e001e7245 */ /* 0x000fe40000201400 */
[----:B------:R-:W-:-:S02]  /*5790*/  IABS R31, R31 ;  /* 0x0000001f001f7213 */ /* 0x000fc40000000000 */
[----:B------:R-:W-:Y:S01]  /*57a0*/  I2FP.F32.S32 R25, R25 ;  /* 0x0000001900197245 */ /* 0x000fe20000201400 */
[----:B------:R-:W-:Y:S01]  /*57b0*/  FFMA.FTZ R134, -R203, R30, R134 ;  /* 0x0000001ecb867223 */ /* 0x000fe20000010186 */
[----:B------:R-:W-:Y:S02]  /*57c0*/  FSEL R107, R107, -INF , !P2 ;  /* 0xff8000006b6b7808 */ /* 0x000fe40005000000 */
[----:B------:R-:W-:Y:S01]  /*57d0*/  I2FP.F32.S32 R31, R31 ;  /* 0x0000001f001f7245 */ /* 0x000fe20000201400 */
[----:B------:R-:W-:Y:S01]  /*57e0*/  FFMA.FTZ R25, -R203, R25, R126 ;  /* 0x00000019cb197223 */ /* 0x000fe2000001017e */
[----:B------:R-:W-:Y:S02]  /*57f0*/  FSEL R105, R105, -INF , !P4 ;  /* 0xff80000069697808 */ /* 0x000fe40006000000 */
[----:B------:R-:W-:Y:S01]  /*5800*/  FSEL R107, R107, -INF , !P5 ;  /* 0xff8000006b6b7808 */ /* 0x000fe20006800000 */
[----:B------:R-:W-:Y:S01]  /*5810*/  FFMA.FTZ R130, -R203, R31, R130 ;  /* 0x0000001fcb827223 */ /* 0x000fe20000010182 */
[----:B------:R-:W-:Y:S01]  /*5820*/  FSEL R223, R124, -INF , !P3 ;  /* 0xff8000007cdf7808 */ /* 0x000fe20005800000 */
[----:B------:R-:W-:Y:S01]  /*5830*/  VIADD R31, R169, 0x29 ;  /* 0x00000029a91f7836 */ /* 0x000fe20000000000 */
[----:B------:R-:W-:-:S02]  /*5840*/  IADD3 R30, PT, PT, R172, -0x31, -R171 ;  /* 0xffffffcfac1e7810 */ /* 0x000fc40007ffe8ab */
[----:B------:R-:W-:Y:S02]  /*5850*/  ISETP.GT.AND P4, PT, R38, R27, PT ;  /* 0x0000001b2600720c */ /* 0x000fe40003f84270 */
[C---:B------:R-:W-:Y:S02]  /*5860*/  ISETP.GE.AND P2, PT, R27.reuse, R211, PT ;  /* 0x000000d31b00720c */ /* 0x040fe40003f46270 */
[----:B------:R-:W-:Y:S02]  /*5870*/  ISETP.GT.AND P5, PT, R168, R27, PT ;  /* 0x0000001ba800720c */ /* 0x000fe40003fa4270 */
[----:B------:R-:W-:Y:S02]  /*5880*/  ISETP.GE.AND P3, PT, R27, R210, PT ;  /* 0x000000d21b00720c */ /* 0x000fe40003f66270 */
[----:B------:R-:W-:Y:S02]  /*5890*/  IADD3 R27, PT, PT, R172, -0x29, -R171 ;  /* 0xffffffd7ac1b7810 */ /* 0x000fe40007ffe8ab */
[----:B------:R-:W-:-:S02]  /*58a0*/  IABS R30, R30 ;  /* 0x0000001e001e7213 */ /* 0x000fc40000000000 */
[----:B------:R-:W-:Y:S02]  /*58b0*/  FSEL R25, R25, -INF , !P4 ;  /* 0xff80000019197808 */ /* 0x000fe40006000000 */
[----:B------:R-:W-:Y:S02]  /*58c0*/  IABS R27, R27 ;  /* 0x0000001b001b7213 */ /* 0x000fe40000000000 */
[----:B------:R-:W-:Y:S02]  /*58d0*/  IADD3 R65, PT, PT, R174, -0x29, -R171 ;  /* 0xffffffd7ae417810 */ /* 0x000fe40007ffe8ab */
[----:B------:R-:W-:Y:S02]  /*58e0*/  I2FP.F32.S32 R30, R30 ;  /* 0x0000001e001e7245 */ /* 0x000fe40000201400 */
[----:B------:R-:W-:Y:S02]  /*58f0*/  FSEL R223, R223, -INF , !P6 ;  /* 0xff800000dfdf7808 */ /* 0x000fe40007000000 */
[----:B------:R-:W-:Y:S01]  /*5900*/  FSEL R25, R25, -INF , !P2 ;  /* 0xff80000019197808 */ /* 0x000fe20005000000 */
[----:B------:R-:W-:Y:S01]  /*5910*/  FFMA.FTZ R136, -R203, R30, R136 ;  /* 0x0000001ecb887223 */ /* 0x000fe20000010188 */
[----:B------:R-:W-:-:S02]  /*5920*/  FSEL R221, R130, -INF , !P5 ;  /* 0xff80000082dd7808 */ /* 0x000fc40006800000 */
[----:B------:R-:W-:Y:S02]  /*5930*/  ISETP.GT.AND P6, PT, R38, R31, PT ;  /* 0x0000001f2600720c */ /* 0x000fe40003fc4270 */
[C---:B------:R-:W-:Y:S02]  /*5940*/  ISETP.GE.AND P4, PT, R31.reuse, R211, PT ;  /* 0x000000d31f00720c */ /* 0x040fe40003f86270 */
[----:B------:R-:W-:Y:S02]  /*5950*/  I2FP.F32.S32 R27, R27 ;  /* 0x0000001b001b7245 */ /* 0x000fe40000201400 */
[----:B------:R-:W-:Y:S02]  /*5960*/  ISETP.GT.AND P2, PT, R168, R31, PT ;  /* 0x0000001fa800720c */ /* 0x000fe40003f44270 */
[----:B------:R-:W-:Y:S01]  /*5970*/  ISETP.GE.AND P5, PT, R31, R210, PT ;  /* 0x000000d21f00720c */ /* 0x000fe20003fa6270 */
[----:B------:R-:W-:Y:S01]  /*5980*/  FFMA.FTZ R27, -R203, R27, R128 ;  /* 0x0000001bcb1b7223 */ /* 0x000fe20000010180 */
[----:B------:R-:W-:-:S02]  /*5990*/  IABS R65, R65 ;  /* 0x0000004100417213 */ /* 0x000fc40000000000 */
[--C-:B------:R-:W-:Y:S02]  /*59a0*/  IADD3 R31, PT, PT, R174, -0x30, -R171.reuse ;  /* 0xffffffd0ae1f7810 */ /* 0x100fe40007ffe8ab */
[----:B------:R-:W-:Y:S02]  /*59b0*/  IADD3 R30, PT, PT, R172, -0x38, -R171 ;  /* 0xffffffc8ac1e7810 */ /* 0x000fe40007ffe8ab */
[----:B------:R-:W-:Y:S02]  /*59c0*/  I2FP.F32.S32 R65, R65 ;  /* 0x0000004100417245 */ /* 0x000fe40000201400 */
[----:B------:R-:W-:Y:S02]  /*59d0*/  IABS R31, R31 ;  /* 0x0000001f001f7213 */ /* 0x000fe40000000000 */
[----:B------:R-:W-:Y:S01]  /*59e0*/  IABS R30, R30 ;  /* 0x0000001e001e7213 */ /* 0x000fe20000000000 */
[----:B------:R-:W-:Y:S01]  /*59f0*/  FFMA.FTZ R65, -R203, R65, R132 ;  /* 0x00000041cb417223 */ /* 0x000fe20000010184 */
[----:B------:R-:W-:-:S02]  /*5a00*/  I2FP.F32.S32 R31, R31 ;  /* 0x0000001f001f7245 */ /* 0x000fc40000201400 */
[----:B------:R-:W-:Y:S02]  /*5a10*/  FSEL R221, R221, -INF , !P3 ;  /* 0xff800000dddd7808 */ /* 0x000fe40005800000 */
[----:B------:R-:W-:Y:S01]  /*5a20*/  FSEL R27, R27, -INF , !P6 ;  /* 0xff8000001b1b7808 */ /* 0x000fe20007000000 */
[----:B------:R-:W-:Y:S01]  /*5a30*/  FFMA.FTZ R138, -R203, R31, R138 ;  /* 0x0000001fcb8a7223 */ /* 0x000fe2000001018a */
[----:B------:R-:W-:Y:S01]  /*5a40*/  ISETP.GT.AND P3, PT, R38, R33, PT ;  /* 0x000000212600720c */ /* 0x000fe20003f64270 */
[----:B------:R-:W-:Y:S01]  /*5a50*/  VIADD R31, R169, 0x31 ;  /* 0x00000031a91f7836 */ /* 0x000fe20000000000 */
[----:B------:R-:W-:Y:S02]  /*5a60*/  I2FP.F32.S32 R30, R30 ;  /* 0x0000001e001e7245 */ /* 0x000fe40000201400 */
[----:B------:R-:W-:Y:S02]  /*5a70*/  FSEL R27, R27, -INF , !P4 ;  /* 0xff8000001b1b7808 */ /* 0x000fe40006000000 */
[----:B------:R-:W-:Y:S01]  /*5a80*/  ISETP.GE.AND P6, PT, R33, R211, PT ;  /* 0x000000d32100720c */ /* 0x000fe20003fc6270 */
[----:B------:R-:W-:Y:S01]  /*5a90*/  FFMA.FTZ R142, -R203, R30, R142 ;  /* 0x0000001ecb8e7223 */ /* 0x000fe2000001018e */
[----:B------:R-:W-:-:S02]  /*5aa0*/  ISETP.GT.AND P4, PT, R168, R33, PT ;  /* 0x00000021a800720c */ /* 0x000fc40003f84270 */
[----:B------:R-:W-:Y:S02]  /*5ab0*/  FSEL R65, R65, -INF , !P2 ;  /* 0xff80000041417808 */ /* 0x000fe40005000000 */
[----:B------:R-:W-:Y:S02]  /*5ac0*/  FSEL R175, R134, -INF , !P3 ;  /* 0xff80000086af7808 */ /* 0x000fe40005800000 */
[--C-:B------:R-:W-:Y:S02]  /*5ad0*/  IADD3 R127, PT, PT, R174, -0x31, -R171.reuse ;  /* 0xffffffcfae7f7810 */ /* 0x100fe40007ffe8ab */
[----:B------:R-:W-:Y:S02]  /*5ae0*/  IADD3 R30, PT, PT, R172, -0x39, -R171 ;  /* 0xffffffc7ac1e7810 */ /* 0x000fe40007ffe8ab */
[----:B------:R-:W-:Y:S02]  /*5af0*/  FSEL R65, R65, -INF , !P5 ;  /* 0xff80000041417808 */ /* 0x000fe40006800000 */
[----:B------:R-:W-:-:S02]  /*5b00*/  FSEL R175, R175, -INF , !P6 ;  /* 0xff800000afaf7808 */ /* 0x000fc40007000000 */
[----:B------:R-:W-:Y:S02]  /*5b10*/  FSEL R219, R138, -INF , !P4 ;  /* 0xff8000008adb7808 */ /* 0x000fe40006000000 */
[----:B------:R-:W-:Y:S02]  /*5b20*/  ISETP.GT.AND P5, PT, R38, R31, PT ;  /* 0x0000001f2600720c */ /* 0x000fe40003fa4270 */
[C---:B------:R-:W-:Y:S02]  /*5b30*/  ISETP.GE.AND P3, PT, R31.reuse, R211, PT ;  /* 0x000000d31f00720c */ /* 0x040fe40003f66270 */
[----:B------:R-:W-:Y:S02]  /*5b40*/  ISETP.GT.AND P6, PT, R168, R31, PT ;  /* 0x0000001fa800720c */ /* 0x000fe40003fc4270 */
[----:B------:R-:W-:Y:S02]  /*5b50*/  ISETP.GE.AND P4, PT, R31, R210, PT ;  /* 0x000000d21f00720c */ /* 0x000fe40003f86270 */
[----:B------:R-:W-:-:S02]  /*5b60*/  IABS R127, R127 ;  /* 0x0000007f007f7213 */ /* 0x000fc40000000000 */
[----:B------:R-:W-:Y:S02]  /*5b70*/  IADD3 R31, PT, PT, R174, -0x38, -R171 ;  /* 0xffffffc8ae1f7810 */ /* 0x000fe40007ffe8ab */
[----:B------:R-:W-:Y:S02]  /*5b80*/  IABS R30, R30 ;  /* 0x0000001e001e7213 */ /* 0x000fe40000000000 */
[----:B------:R-:W-:Y:S01]  /*5b90*/  ISETP.GE.AND P2, PT, R33, R210, PT ;  /* 0x000000d22100720c */ /* 0x000fe20003f46270 */
[----:B------:R-:W-:Y:S01]  /*5ba0*/  VIADD R33, R169, 0x38 ;  /* 0x00000038a9217836 */ /* 0x000fe20000000000 */
[----:B------:R-:W-:Y:S02]  /*5bb0*/  I2FP.F32.S32 R127, R127 ;  /* 0x0000007f007f7245 */ /* 0x000fe40000201400 */
[----:B------:R-:W-:Y:S02]  /*5bc0*/  IABS R31, R31 ;  /* 0x0000001f001f7213 */ /* 0x000fe40000000000 */
[----:B------:R-:W-:Y:S01]  /*5bd0*/  I2FP.F32.S32 R30, R30 ;  /* 0x0000001e001e7245 */ /* 0x000fe20000201400 */
[----:B------:R-:W-:Y:S01]  /*5be0*/  FFMA.FTZ R127, -R203, R127, R140 ;  /* 0x0000007fcb7f7223 */ /* 0x000fe2000001018c */
[----:B------:R-:W-:-:S02]  /*5bf0*/  I2FP.F32.S32 R31, R31 ;  /* 0x0000001f001f7245 */ /* 0x000fc40000201400 */
[----:B------:R-:W-:Y:S01]  /*5c00*/  FSEL R219, R219, -INF , !P2 ;  /* 0xff800000dbdb7808 */ /* 0x000fe20005000000 */
[C---:B------:R-:W-:Y:S01]  /*5c10*/  FFMA.FTZ R144, -R203.reuse, R30, R144 ;  /* 0x0000001ecb907223 */ /* 0x040fe20000010190 */
[----:B------:R-:W-:Y:S01]  /*5c20*/  FSEL R173, R136, -INF , !P5 ;  /* 0xff80000088ad7808 */ /* 0x000fe20006800000 */
[----:B------:R-:W-:Y:S01]  /*5c30*/  FFMA.FTZ R146, -R203, R31, R146 ;  /* 0x0000001fcb927223 */ /* 0x000fe20000010192 */
[----:B------:R-:W-:Y:S01]  /*5c40*/  ISETP.GT.AND P2, PT, R38, R33, PT ;  /* 0x000000212600720c */ /* 0x000fe20003f44270 */
[----:B------:R-:W-:Y:S01]  /*5c50*/  VIADD R31, R169, 0x39 ;  /* 0x00000039a91f7836 */ /* 0x000fe20000000000 */
[----:B------:R-:W-:Y:S02]  /*5c60*/  IADD3 R30, PT, PT, R172, -0x40, -R171 ;  /* 0xffffffc0ac1e7810 */ /* 0x000fe40007ffe8ab */
[----:B------:R-:W-:Y:S02]  /*5c70*/  FSEL R173, R173, -INF , !P3 ;  /* 0xff800000adad7808 */ /* 0x000fe40005800000 */
[----:B------:R-:W-:-:S02]  /*5c80*/  ISETP.GE.AND P5, PT, R33, R211, PT ;  /* 0x000000d32100720c */ /* 0x000fc40003fa6270 */
[----:B------:R-:W-:Y:S02]  /*5c90*/  ISETP.GT.AND P3, PT, R168, R33, PT ;  /* 0x00000021a800720c */ /* 0x000fe40003f64270 */
[----:B------:R-:W-:Y:S02]  /*5ca0*/  FSEL R127, R127, -INF , !P6 ;  /* 0xff8000007f7f7808 */ /* 0x000fe40007000000 */
[----:B------:R-:W-:Y:S02]  /*5cb0*/  FSEL R163, R142, -INF , !P2 ;  /* 0xff8000008ea37808 */ /* 0x000fe40005000000 */
[----:B------:R-:W-:Y:S02]  /*5cc0*/  IABS R30, R30 ;  /* 0x0000001e001e7213 */ /* 0x000fe40000000000 */
[----:B------:R-:W-:Y:S02]  /*5cd0*/  IADD3 R125, PT, PT, R174, -0x39, -R171 ;  /* 0xffffffc7ae7d7810 */ /* 0x000fe40007ffe8ab */
[----:B------:R-:W-:-:S02]  /*5ce0*/  FSEL R127, R127, -INF , !P4 ;  /* 0xff8000007f7f7808 */ /* 0x000fc40006000000 */
[----:B------:R-:W-:Y:S02]  /*5cf0*/  FSEL R163, R163, -INF , !P5 ;  /* 0xff800000a3a37808 */ /* 0x000fe40006800000 */
[----:B------:R-:W-:Y:S02]  /*5d00*/  FSEL R197, R146, -INF , !P3 ;  /* 0xff80000092c57808 */ /* 0x000fe40005800000 */
[----:B------:R-:W-:Y:S02]  /*5d10*/  ISETP.GT.AND P4, PT, R38, R31, PT ;  /* 0x0000001f2600720c */ /* 0x000fe40003f84270 */
[C---:B------:R-:W-:Y:S02]  /*5d20*/  ISETP.GE.AND P2, PT, R31.reuse, R211, PT ;  /* 0x000000d31f00720c */ /* 0x040fe40003f46270 */
[----:B------:R-:W-:Y:S02]  /*5d30*/  ISETP.GT.AND P5, PT, R168, R31, PT ;  /* 0x0000001fa800720c */ /* 0x000fe40003fa4270 */
[----:B------:R-:W-:-:S02]  /*5d40*/  ISETP.GE.AND P3, PT, R31, R210, PT ;  /* 0x000000d21f00720c */ /* 0x000fc40003f66270 */
[----:B------:R-:W-:Y:S02]  /*5d50*/  I2FP.F32.S32 R30, R30 ;  /* 0x0000001e001e7245 */ /* 0x000fe40000201400 */
[----:B------:R-:W-:Y:S02]  /*5d60*/  IABS R125, R125 ;  /* 0x0000007d007d7213 */ /* 0x000fe40000000000 */
[--C-:B------:R-:W-:Y:S01]  /*5d70*/  IADD3 R31, PT, PT, R174, -0x40, -R171.reuse ;  /* 0xffffffc0ae1f7810 */ /* 0x100fe20007ffe8ab */
[C---:B------:R-:W-:Y:S01]  /*5d80*/  FFMA.FTZ R150, -R203.reuse, R30, R150 ;  /* 0x0000001ecb967223 */ /* 0x040fe20000010196 */
[----:B------:R-:W-:Y:S02]  /*5d90*/  I2FP.F32.S32 R125, R125 ;  /* 0x0000007d007d7245 */ /* 0x000fe40000201400 */
[----:B------:R-:W-:Y:S02]  /*5da0*/  IABS R31, R31 ;  /* 0x0000001f001f7213 */ /* 0x000fe40000000000 */
[----:B------:R-:W-:Y:S01]  /*5db0*/  IADD3 R30, PT, PT, R172, -0x41, -R171 ;  /* 0xffffffbfac1e7810 */ /* 0x000fe20007ffe8ab */
[----:B------:R-:W-:Y:S01]  /*5dc0*/  FFMA.FTZ R125, -R203, R125, R148 ;  /* 0x0000007dcb7d7223 */ /* 0x000fe20000010194 */
[----:B------:R-:W-:Y:S01]  /*5dd0*/  ISETP.GE.AND P6, PT, R33, R210, PT ;  /* 0x000000d22100720c */ /* 0x000fe20003fc6270 */
[----:B------:R-:W-:Y:S01]  /*5de0*/  VIADD R33, R169, 0x40 ;  /* 0x00000040a9217836 */ /* 0x000fe20000000000 */
[----:B------:R-:W-:-:S02]  /*5df0*/  I2FP.F32.S32 R31, R31 ;  /* 0x0000001f001f7245 */ /* 0x000fc40000201400 */
[----:B------:R-:W-:Y:S02]  /*5e00*/  IADD3 R145, PT, PT, R174, -0x41, -R171 ;  /* 0xffffffbfae917810 */ /* 0x000fe40007ffe8ab */
[----:B------:R-:W-:Y:S01]  /*5e10*/  IABS R30, R30 ;  /* 0x0000001e001e7213 */ /* 0x000fe20000000000 */
[----:B------:R-:W-:Y:S01]  /*5e20*/  FFMA.FTZ R40, -R203, R31, R40 ;  /* 0x0000001fcb287223 */ /* 0x000fe20000010128 */
[----:B------:R-:W-:Y:S01]  /*5e30*/  FSEL R197, R197, -INF , !P6 ;  /* 0xff800000c5c57808 */ /* 0x000fe20007000000 */
[----:B------:R-:W-:Y:S01]  /*5e40*/  VIADD R31, R169, 0x41 ;  /* 0x00000041a91f7836 */ /* 0x000fe20000000000 */
[----:B------:R-:W-:Y:S02]  /*5e50*/  FSEL R161, R144, -INF , !P4 ;  /* 0xff80000090a17808 */ /* 0x000fe40006000000 */
[----:B------:R-:W-:Y:S02]  /*5e60*/  ISETP.GT.AND P6, PT, R38, R33, PT ;  /* 0x000000212600720c */ /* 0x000fe40003fc4270 */
[----:B------:R-:W-:-:S02]  /*5e70*/  IABS R145, R145 ;  /* 0x0000009100917213 */ /* 0x000fc40000000000 */
[----:B------:R-:W-:Y:S02]  /*5e80*/  I2FP.F32.S32 R30, R30 ;  /* 0x0000001e001e7245 */ /* 0x000fe40000201400 */
[----:B------:R-:W-:Y:S02]  /*5e90*/  FSEL R125, R125, -INF , !P5 ;  /* 0xff8000007d7d7808 */ /* 0x000fe40006800000 */
[----:B------:R-:W-:Y:S01]  /*5ea0*/  FSEL R161, R161, -INF , !P2 ;  /* 0xff800000a1a17808 */ /* 0x000fe20005000000 */
[----:B------:R-:W-:Y:S01]  /*5eb0*/  FFMA.FTZ R152, -R203, R30, R152 ;  /* 0x0000001ecb987223 */ /* 0x000fe20000010198 */
[----:B------:R-:W-:Y:S02]  /*5ec0*/  ISETP.GE.AND P4, PT, R33, R211, PT ;  /* 0x000000d32100720c */ /* 0x000fe40003f86270 */
[----:B------:R-:W-:Y:S02]  /*5ed0*/  ISETP.GT.AND P2, PT, R168, R33, PT ;  /* 0x00000021a800720c */ /* 0x000fe40003f44270 */
[----:B------:R-:W-:-:S02]  /*5ee0*/  FSEL R155, R150, -INF , !P6 ;  /* 0xff800000969b7808 */ /* 0x000fc40007000000 */
[----:B------:R-:W-:Y:S02]  /*5ef0*/  I2FP.F32.S32 R145, R145 ;  /* 0x0000009100917245 */ /* 0x000fe40000201400 */
[----:B------:R-:W-:Y:S02]  /*5f00*/  FSEL R125, R125, -INF , !P3 ;  /* 0xff8000007d7d7808 */ /* 0x000fe40005800000 */
[----:B------:R-:W-:Y:S01]  /*5f10*/  ISETP.GT.AND P3, PT, R38, R31, PT ;  /* 0x0000001f2600720c */ /* 0x000fe20003f64270 */
[----:B------:R-:W-:Y:S01]  /*5f20*/  FFMA.FTZ R145, -R203, R145, R154 ;  /* 0x00000091cb917223 */ /* 0x000fe2000001019a */
[----:B------:R-:W-:Y:S02]  /*5f30*/  FSEL R155, R155, -INF , !P4 ;  /* 0xff8000009b9b7808 */ /* 0x000fe40006000000 */
[----:B------:R-:W-:Y:S02]  /*5f40*/  FSEL R159, R40, -INF , !P2 ;  /* 0xff800000289f7808 */ /* 0x000fe40005000000 */
[----:B------:R-:W-:-:S02]  /*5f50*/  ISETP.GE.AND P6, PT, R31, R211, PT ;  /* 0x000000d31f00720c */ /* 0x000fc40003fc6270 */
[----:B------:R-:W-:Y:S02]  /*5f60*/  ISETP.GT.AND P4, PT, R168, R31, PT ;  /* 0x0000001fa800720c */ /* 0x000fe40003f84270 */
[-C--:B------:R-:W-:Y:S01]  /*5f70*/  ISETP.GE.AND P2, PT, R31, R210.reuse, PT ;  /* 0x000000d21f00720c */ /* 0x080fe20003f46270 */
[----:B------:R-:W-:Y:S01]  /*5f80*/  VIADD R31, R169, 0x48 ;  /* 0x00000048a91f7836 */ /* 0x000fe20000000000 */
[----:B------:R-:W-:Y:S01]  /*5f90*/  ISETP.GE.AND P5, PT, R33, R210, PT ;  /* 0x000000d22100720c */ /* 0x000fe20003fa6270 */
[----:B------:R-:W-:Y:S01]  /*5fa0*/  VIADD R33, R169, 0x49 ;  /* 0x00000049a9217836 */ /* 0x000fe20000000000 */
[----:B------:R-:W-:Y:S02]  /*5fb0*/  FSEL R153, R152, -INF , !P3 ;  /* 0xff80000098997808 */ /* 0x000fe40005800000 */
[----:B------:R-:W-:Y:S02]  /*5fc0*/  IADD3 R30, PT, PT, R172, -0x48, -R171 ;  /* 0xffffffb8ac1e7810 */ /* 0x000fe40007ffe8ab */
[----:B------:R-:W-:-:S02]  /*5fd0*/  FSEL R159, R159, -INF , !P5 ;  /* 0xff8000009f9f7808 */ /* 0x000fc40006800000 */
[----:B------:R-:W-:Y:S02]  /*5fe0*/  FSEL R153, R153, -INF , !P6 ;  /* 0xff80000099997808 */ /* 0x000fe40007000000 */
[----:B------:R-:W-:Y:S02]  /*5ff0*/  FSEL R145, R145, -INF , !P4 ;  /* 0xff80000091917808 */ /* 0x000fe40006000000 */
[----:B------:R-:W-:Y:S02]  /*6000*/  IADD3 R157, PT, PT, R174, -0x48, -R171 ;  /* 0xffffffb8ae9d7810 */ /* 0x000fe40007ffe8ab */
[----:B------:R-:W-:Y:S02]  /*6010*/  IABS R30, R30 ;  /* 0x0000001e001e7213 */ /* 0x000fe40000000000 */
[----:B------:R-:W-:Y:S02]  /*6020*/  ISETP.GT.AND P5, PT, R38, R31, PT ;  /* 0x0000001f2600720c */ /* 0x000fe40003fa4270 */
[----:B------:R-:W-:-:S02]  /*6030*/  ISETP.GE.AND P3, PT, R31, R211, PT ;  /* 0x000000d31f00720c */ /* 0x000fc40003f66270 */
[----:B------:R-:W-:Y:S02]  /*6040*/  ISETP.GT.AND P6, PT, R168, R31, PT ;  /* 0x0000001fa800720c */ /* 0x000fe40003fc4270 */
[----:B------:R-:W-:Y:S02]  /*6050*/  ISETP.GE.AND P4, PT, R31, R210, PT ;  /* 0x000000d21f00720c */ /* 0x000fe40003f86270 */
[----:B------:R-:W-:Y:S02]  /*6060*/  IADD3 R31, PT, PT, R174, -0x49, -R171 ;  /* 0xffffffb7ae1f7810 */ /* 0x000fe40007ffe8ab */
[----:B------:R-:W-:Y:S02]  /*6070*/  IABS R157, R157 ;  /* 0x0000009d009d7213 */ /* 0x000fe40000000000 */
[----:B------:R-:W-:Y:S02]  /*6080*/  I2FP.F32.S32 R30, R30 ;  /* 0x0000001e001e7245 */ /* 0x000fe40000201400 */
[----:B------:R-:W-:-:S02]  /*6090*/  IABS R31, R31 ;  /* 0x0000001f001f7213 */ /* 0x000fc40000000000 */
[C-C-:B------:R-:W-:Y:S01]  /*60a0*/  IADD3 R149, PT, PT, R172.reuse, -0x49, -R171.reuse ;  /* 0xffffffb7ac957810 */ /* 0x140fe20007ffe8ab */
[C---:B------:R-:W-:Y:S01]  /*60b0*/  FFMA.FTZ R56, -R203.reuse, R30, R56 ;  /* 0x0000001ecb387223 */ /* 0x040fe20000010138 */
[----:B------:R-:W-:Y:S02]  /*60c0*/  I2FP.F32.S32 R157, R157 ;  /* 0x0000009d009d7245 */ /* 0x000fe40000201400 */
[----:B------:R-:W-:Y:S02]  /*60d0*/  I2FP.F32.S32 R31, R31 ;  /* 0x0000001f001f7245 */ /* 0x000fe40000201400 */
[----:B------:R-:W-:Y:S01]  /*60e0*/  IABS R149, R149 ;  /* 0x0000009500957213 */ /* 0x000fe20000000000 */
[C---:B------:R-:W-:Y:S01]  /*60f0*/  FFMA.FTZ R157, -R203.reuse, R157, R158 ;  /* 0x0000009dcb9d7223 */ /* 0x040fe2000001019e */
[----:B------:R-:W-:Y:S01]  /*6100*/  IADD3 R30, PT, PT, R172, -0x50, -R171 ;  /* 0xffffffb0ac1e7810 */ /* 0x000fe20007ffe8ab */
[----:B------:R-:W-:Y:S01]  /*6110*/  FFMA.FTZ R68, -R203, R31, R68 ;  /* 0x0000001fcb447223 */ /* 0x000fe20000010144 */
[----:B------:R-:W-:-:S02]  /*6120*/  FSEL R151, R56, -INF , !P5 ;  /* 0xff80000038977808 */ /* 0x000fc40006800000 */
[----:B------:R-:W-:Y:S02]  /*6130*/  I2FP.F32.S32 R149, R149 ;  /* 0x0000009500957245 */ /* 0x000fe40000201400 */
[----:B------:R-:W-:Y:S02]  /*6140*/  IADD3 R31, PT, PT, R174, -0x50, -R171 ;  /* 0xffffffb0ae1f7810 */ /* 0x000fe40007ffe8ab */
[----:B------:R-:W-:Y:S01]  /*6150*/  IABS R30, R30 ;  /* 0x0000001e001e7213 */ /* 0x000fe20000000000 */
[----:B------:R-:W-:Y:S01]  /*6160*/  FFMA.FTZ R149, -R203, R149, R156 ;  /* 0x00000095cb957223 */ /* 0x000fe2000001019c */
[----:B------:R-:W-:Y:S02]  /*6170*/  FSEL R145, R145, -INF , !P2 ;  /* 0xff80000091917808 */ /* 0x000fe40005000000 */
[----:B------:R-:W-:Y:S02]  /*6180*/  FSEL R151, R151, -INF , !P3 ;  /* 0xff80000097977808 */ /* 0x000fe40005800000 */
        /* <DEDUP_REMOVED lines=8> */
[----:B------:R-:W-:Y:S02]  /*6210*/  I2FP.F32.S32 R31, R31 ;  /* 0x0000001f001f7245 */ /* 0x000fe40000201400 */
[----:B------:R-:W-:Y:S01]  /*6220*/  FSEL R157, R157, -INF , !P4 ;  /* 0xff8000009d9d7808 */ /* 0x000fe20006000000 */
[----:B------:R-:W-:Y:S01]  /*6230*/  FFMA.FTZ R70, -R203, R30, R70 ;  /* 0x0000001ecb467223 */ /* 0x000fe20000010146 */
[----:B------:R-:W-:Y:S01]  /*6240*/  FSEL R149, R149, -INF , !P2 ;  /* 0xff80000095957808 */ /* 0x000fe20005000000 */
[----:B------:R-:W-:Y:S01]  /*6250*/  FFMA.FTZ R42, -R203, R31, R42 ;  /* 0x0000001fcb2a7223 */ /* 0x000fe2000001012a */
[----:B------:R-:W-:Y:S01]  /*6260*/  ISETP.GT.AND P4, PT, R38, R33, PT ;  /* 0x000000212600720c */ /* 0x000fe20003f84270 */
[----:B------:R-:W-:Y:S01]  /*6270*/  VIADD R31, R169, 0x51 ;  /* 0x00000051a91f7836 */ /* 0x000fe20000000000 */
[----:B------:R-:W-:Y:S02]  /*6280*/  FSEL R149, R149, -INF , !P5 ;  /* 0xff80000095957808 */ /* 0x000fe40006800000 */
[----:B------:R-:W-:-:S02]  /*6290*/  ISETP.GE.AND P2, PT, R33, R211, PT ;  /* 0x000000d32100720c */ /* 0x000fc40003f46270 */
[----:B------:R-:W-:Y:S02]  /*62a0*/  ISETP.GT.AND P5, PT, R168, R33, PT ;  /* 0x00000021a800720c */ /* 0x000fe40003fa4270 */
[----:B------:R-:W-:Y:S02]  /*62b0*/  FSEL R147, R68, -INF , !P3 ;  /* 0xff80000044937808 */ /* 0x000fe40005800000 */
[----:B------:R-:W-:Y:S02]  /*62c0*/  FSEL R135, R70, -INF , !P4 ;  /* 0xff80000046877808 */ /* 0x000fe40006000000 */
[----:B------:R-:W-:Y:S02]  /*62d0*/  FSEL R147, R147, -INF , !P6 ;  /* 0xff80000093937808 */ /* 0x000fe40007000000 */
[----:B------:R-:W-:Y:S02]  /*62e0*/  FSEL R135, R135, -INF , !P2 ;  /* 0xff80000087877808 */ /* 0x000fe40005000000 */
[----:B------:R-:W-:-:S02]  /*62f0*/  FSEL R143, R42, -INF , !P5 ;  /* 0xff8000002a8f7808 */ /* 0x000fc40006800000 */
[----:B------:R-:W-:Y:S02]  /*6300*/  ISETP.GT.AND P6, PT, R38, R31, PT ;  /* 0x0000001f2600720c */ /* 0x000fe40003fc4270 */
[C---:B------:R-:W-:Y:S02]  /*6310*/  ISETP.GE.AND P4, PT, R31.reuse, R211, PT ;  /* 0x000000d31f00720c */ /* 0x040fe40003f86270 */
[----:B------:R-:W-:Y:S02]  /*6320*/  ISETP.GT.AND P2, PT, R168, R31, PT ;  /* 0x0000001fa800720c */ /* 0x000fe40003f44270 */
[----:B------:R-:W-:Y:S02]  /*6330*/  ISETP.GE.AND P5, PT, R31, R210, PT ;  /* 0x000000d21f00720c */ /* 0x000fe40003fa6270 */
[----:B------:R-:W2:Y:S01]  /*6340*/  LD.E R31, desc[UR4][R2.64+0xdc] ;  /* 0x0000dc04021f7980 */ /* 0x000ea2000c101900 */
[--C-:B------:R-:W-:Y:S02]  /*6350*/  IADD3 R30, PT, PT, R172, -0x51, -R171.reuse ;  /* 0xffffffafac1e7810 */ /* 0x100fe40007ffe8ab */
        /* <DEDUP_REMOVED lines=8> */
[----:B------:R-:W-:-:S03]  /*63e0*/  FFMA.FTZ R141, -R203, R141, R24 ;  /* 0x0000008dcb8d7223 */ /* 0x000fc60000010118 */
[----:B------:R-:W-:-:S04]  /*63f0*/  IABS R24, R30 ;  /* 0x0000001e00187213 */ /* 0x000fc80000000000 */
[----:B------:R-:W-:Y:S02]  /*6400*/  I2FP.F32.S32 R24, R24 ;  /* 0x0000001800187245 */ /* 0x000fe40000201400 */
[----:B------:R-:W-:-:S03]  /*6410*/  IADD3 R33, PT, PT, R174, -0x58, -R171 ;  /* 0xffffffa8ae217810 */ /* 0x000fc60007ffe8ab */
[----:B------:R-:W-:Y:S01]  /*6420*/  FFMA.FTZ R44, -R203, R24, R44 ;  /* 0x00000018cb2c7223 */ /* 0x000fe2000001012c */
[----:B------:R-:W-:Y:S02]  /*6430*/  IADD3 R24, PT, PT, R172, -0x59, -R171 ;  /* 0xffffffa7ac187810 */ /* 0x000fe40007ffe8ab */
[----:B------:R-:W-:Y:S02]  /*6440*/  IABS R33, R33 ;  /* 0x0000002100217213 */ /* 0x000fe40000000000 */
[----:B------:R-:W-:Y:S02]  /*6450*/  IABS R24, R24 ;  /* 0x0000001800187213 */ /* 0x000fe40000000000 */
[----:B------:R-:W-:Y:S02]  /*6460*/  I2FP.F32.S32 R33, R33 ;  /* 0x0000002100217245 */ /* 0x000fe40000201400 */
[----:B------:R-:W-:-:S03]  /*6470*/  I2FP.F32.S32 R24, R24 ;  /* 0x0000001800187245 */ /* 0x000fc60000201400 */
[C---:B------:R-:W-:Y:S01]  /*6480*/  FFMA.FTZ R66, -R203.reuse, R33, R66 ;  /* 0x00000021cb427223 */ /* 0x040fe20000010142 */
[--C-:B------:R-:W-:Y:S01]  /*6490*/  IADD3 R33, PT, PT, R174, -0x59, -R171.reuse ;  /* 0xffffffa7ae217810 */ /* 0x100fe20007ffe8ab */
[----:B------:R-:W-:Y:S01]  /*64a0*/  FFMA.FTZ R64, -R203, R24, R64 ;  /* 0x00000018cb407223 */ /* 0x000fe20000010140 */
[----:B------:R-:W-:Y:S01]  /*64b0*/  IADD3 R24, PT, PT, R172, -0x60, -R171 ;  /* 0xffffffa0ac187810 */ /* 0x000fe20007ffe8ab */
[----:B------:R-:W-:Y:S01]  /*64c0*/  VIADD R35, R169, 0x58 ;  /* 0x00000058a9237836 */ /* 0x000fe20000000000 */
[----:B------:R-:W-:Y:S02]  /*64d0*/  FSEL R133, R58, -INF , !P6 ;  /* 0xff8000003a857808 */ /* 0x000fe40007000000 */
[----:B------:R-:W-:Y:S02]  /*64e0*/  IABS R33, R33 ;  /* 0x0000002100217213 */ /* 0x000fe40000000000 */
[----:B------:R-:W-:Y:S02]  /*64f0*/  IABS R24, R24 ;  /* 0x0000001800187213 */ /* 0x000fe40000000000 */
[----:B------:R-:W-:-:S02]  /*6500*/  FSEL R143, R143, -INF , !P3 ;  /* 0xff8000008f8f7808 */ /* 0x000fc40005800000 */
[----:B------:R-:W-:Y:S02]  /*6510*/  FSEL R133, R133, -INF , !P4 ;  /* 0xff80000085857808 */ /* 0x000fe40006000000 */
[----:B------:R-:W-:Y:S02]  /*6520*/  FSEL R141, R141, -INF , !P2 ;  /* 0xff8000008d8d7808 */ /* 0x000fe40005000000 */
[----:B------:R-:W-:Y:S02]  /*6530*/  I2FP.F32.S32 R33, R33 ;  /* 0x0000002100217245 */ /* 0x000fe40000201400 */
[----:B------:R-:W-:Y:S02]  /*6540*/  ISETP.GT.AND P3, PT, R38, R35, PT ;  /* 0x000000232600720c */ /* 0x000fe40003f64270 */
[----:B------:R-:W-:Y:S02]  /*6550*/  ISETP.GE.AND P6, PT, R35, R211, PT ;  /* 0x000000d32300720c */ /* 0x000fe40003fc6270 */
[----:B------:R-:W-:-:S02]  /*6560*/  ISETP.GT.AND P4, PT, R168, R35, PT ;  /* 0x00000023a800720c */ /* 0x000fc40003f84270 */
[----:B------:R-:W-:Y:S01]  /*6570*/  ISETP.GE.AND P2, PT, R35, R210, PT ;  /* 0x000000d22300720c */ /* 0x000fe20003f46270 */
[----:B------:R-:W-:Y:S01]  /*6580*/  VIADD R35, R169, 0x59 ;  /* 0x00000059a9237836 */ /* 0x000fe20000000000 */
[----:B------:R-:W-:Y:S01]  /*6590*/  I2FP.F32.S32 R24, R24 ;  /* 0x0000001800187245 */ /* 0x000fe20000201400 */
[----:B------:R-:W-:Y:S01]  /*65a0*/  FFMA.FTZ R26, -R203, R33, R26 ;  /* 0x00000021cb1a7223 */ /* 0x000fe2000001011a */
[----:B------:R-:W-:Y:S02]  /*65b0*/  FSEL R131, R44, -INF , !P3 ;  /* 0xff8000002c837808 */ /* 0x000fe40005800000 */
[----:B------:R-:W-:Y:S01]  /*65c0*/  FSEL R141, R141, -INF , !P5 ;  /* 0xff8000008d8d7808 */ /* 0x000fe20006800000 */
[----:B------:R-:W-:Y:S01]  /*65d0*/  FFMA.FTZ R52, -R203, R24, R52 ;  /* 0x00000018cb347223 */ /* 0x000fe20000010134 */
[----:B------:R-:W-:Y:S02]  /*65e0*/  IADD3 R33, PT, PT, R174, -0x60, -R171 ;  /* 0xffffffa0ae217810 */ /* 0x000fe40007ffe8ab */
[----:B------:R-:W-:-:S02]  /*65f0*/  ISETP.GT.AND P5, PT, R38, R35, PT ;  /* 0x000000232600720c */ /* 0x000fc40003fa4270 */
[----:B------:R-:W-:Y:S02]  /*6600*/  IADD3 R24, PT, PT, R172, -0x61, -R171 ;  /* 0xffffff9fac187810 */ /* 0x000fe40007ffe8ab */
[----:B------:R-:W-:Y:S02]  /*6610*/  FSEL R131, R131, -INF , !P6 ;  /* 0xff80000083837808 */ /* 0x000fe40007000000 */
[----:B------:R-:W-:Y:S02]  /*6620*/  FSEL R139, R66, -INF , !P4 ;  /* 0xff800000428b7808 */ /* 0x000fe40006000000 */
[C---:B------:R-:W-:Y:S02]  /*6630*/  ISETP.GE.AND P3, PT, R35.reuse, R211, PT ;  /* 0x000000d32300720c */ /* 0x040fe40003f66270 */
[----:B------:R-:W-:Y:S02]  /*6640*/  ISETP.GT.AND P6, PT, R168, R35, PT ;  /* 0x00000023a800720c */ /* 0x000fe40003fc4270 */
[----:B------:R-:W-:Y:S01]  /*6650*/  ISETP.GE.AND P4, PT, R35, R210, PT ;  /* 0x000000d22300720c */ /* 0x000fe20003f86270 */
[----:B------:R-:W-:Y:S01]  /*6660*/  VIADD R35, R169, 0x60 ;  /* 0x00000060a9237836 */ /* 0x000fe20000000000 */
[----:B------:R-:W-:-:S02]  /*6670*/  IABS R33, R33 ;  /* 0x0000002100217213 */ /* 0x000fc40000000000 */
[----:B------:R-:W-:Y:S02]  /*6680*/  FSEL R129, R64, -INF , !P5 ;  /* 0xff80000040817808 */ /* 0x000fe40006800000 */
[----:B------:R-:W-:Y:S02]  /*6690*/  IABS R24, R24 ;  /* 0x0000001800187213 */ /* 0x000fe40000000000 */
[----:B------:R-:W-:Y:S02]  /*66a0*/  I2FP.F32.S32 R33, R33 ;  /* 0x0000002100217245 */ /* 0x000fe40000201400 */
[----:B------:R-:W-:Y:S02]  /*66b0*/  FSEL R139, R139, -INF , !P2 ;  /* 0xff8000008b8b7808 */ /* 0x000fe40005000000 */
[----:B------:R-:W-:Y:S02]  /*66c0*/  FSEL R129, R129, -INF , !P3 ;  /* 0xff80000081817808 */ /* 0x000fe40005800000 */
[----:B------:R-:W-:-:S02]  /*66d0*/  FSEL R137, R26, -INF , !P6 ;  /* 0xff8000001a897808 */ /* 0x000fc40007000000 */
[----:B------:R-:W-:Y:S02]  /*66e0*/  ISETP.GT.AND P2, PT, R38, R35, PT ;  /* 0x000000232600720c */ /* 0x000fe40003f44270 */
[C---:B------:R-:W-:Y:S02]  /*66f0*/  ISETP.GE.AND P5, PT, R35.reuse, R211, PT ;  /* 0x000000d32300720c */ /* 0x040fe40003fa6270 */
[----:B------:R-:W-:Y:S02]  /*6700*/  ISETP.GT.AND P3, PT, R168, R35, PT ;  /* 0x00000023a800720c */ /* 0x000fe40003f64270 */
[----:B------:R-:W-:Y:S02]  /*6710*/  ISETP.GE.AND P6, PT, R35, R210, PT ;  /* 0x000000d22300720c */ /* 0x000fe40003fc6270 */
[----:B------:R-:W-:Y:S02]  /*6720*/  I2FP.F32.S32 R24, R24 ;  /* 0x0000001800187245 */ /* 0x000fe40000201400 */
[----:B------:R-:W-:Y:S01]  /*6730*/  IADD3 R35, PT, PT, R174, -0x61, -R171 ;  /* 0xffffff9fae237810 */ /* 0x000fe20007ffe8ab */
[----:B------:R-:W-:Y:S01]  /*6740*/  FFMA.FTZ R60, -R203, R33, R60 ;  /* 0x00000021cb3c7223 */ /* 0x000fe2000001013c */
[----:B------:R-:W-:Y:S01]  /*6750*/  VIADD R33, R169, 0x61 ;  /* 0x00000061a9217836 */ /* 0x000fe20000000000 */
[----:B------:R-:W-:Y:S01]  /*6760*/  FSEL R117, R52, -INF , !P2 ;  /* 0xff80000034757808 */ /* 0x000fe20005000000 */
[----:B------:R-:W-:Y:S01]  /*6770*/  FFMA.FTZ R46, -R203, R24, R46 ;  /* 0x00000018cb2e7223 */ /* 0x000fe2000001012e */
[----:B------:R-:W-:-:S02]  /*6780*/  IABS R35, R35 ;  /* 0x0000002300237213 */ /* 0x000fc40000000000 */
[----:B------:R-:W-:Y:S02]  /*6790*/  IADD3 R24, PT, PT, R172, -0x68, -R171 ;  /* 0xffffff98ac187810 */ /* 0x000fe40007ffe8ab */
[----:B------:R-:W-:Y:S02]  /*67a0*/  FSEL R137, R137, -INF , !P4 ;  /* 0xff80000089897808 */ /* 0x000fe40006000000 */
[----:B------:R-:W-:Y:S02]  /*67b0*/  FSEL R117, R117, -INF , !P5 ;  /* 0xff80000075757808 */ /* 0x000fe40006800000 */
[----:B------:R-:W-:Y:S02]  /*67c0*/  FSEL R123, R60, -INF , !P3 ;  /* 0xff8000003c7b7808 */ /* 0x000fe40005800000 */
[----:B------:R-:W-:Y:S02]  /*67d0*/  ISETP.GT.AND P4, PT, R38, R33, PT ;  /* 0x000000212600720c */ /* 0x000fe40003f84270 */
[----:B------:R-:W-:-:S02]  /*67e0*/  ISETP.GE.AND P2, PT, R33, R211, PT ;  /* 0x000000d32100720c */ /* 0x000fc40003f46270 */
[----:B------:R-:W-:Y:S02]  /*67f0*/  ISETP.GT.AND P5, PT, R168, R33, PT ;  /* 0x00000021a800720c */ /* 0x000fe40003fa4270 */
[----:B------:R-:W-:Y:S02]  /*6800*/  I2FP.F32.S32 R35, R35 ;  /* 0x0000002300237245 */ /* 0x000fe40000201400 */
[----:B------:R-:W-:Y:S02]  /*6810*/  ISETP.GE.AND P3, PT, R33, R210, PT ;  /* 0x000000d22100720c */ /* 0x000fe40003f66270 */
[----:B------:R-:W-:Y:S02]  /*6820*/  IADD3 R33, PT, PT, R174, -0x68, -R171 ;  /* 0xffffff98ae217810 */ /* 0x000fe40007ffe8ab */
[----:B------:R-:W-:Y:S01]  /*6830*/  IABS R24, R24 ;  /* 0x0000001800187213 */ /* 0x000fe20000000000 */
[----:B------:R-:W-:Y:S01]  /*6840*/  FFMA.FTZ R48, -R203, R35, R48 ;  /* 0x00000023cb307223 */ /* 0x000fe20000010130 */
[----:B------:R-:W-:Y:S01]  /*6850*/  IABS R33, R33 ;  /* 0x0000002100217213 */ /* 0x000fe20000000000 */
[----:B------:R-:W-:Y:S01]  /*6860*/  VIADD R35, R169, 0x68 ;  /* 0x00000068a9237836 */ /* 0x000fe20000000000 */
[----:B------:R-:W-:-:S02]  /*6870*/  I2FP.F32.S32 R24, R24 ;  /* 0x0000001800187245 */ /* 0x000fc40000201400 */
[----:B------:R-:W-:Y:S02]  /*6880*/  FSEL R115, R46, -INF , !P4 ;  /* 0xff8000002e737808 */ /* 0x000fe40006000000 */
[----:B------:R-:W-:Y:S01]  /*6890*/  I2FP.F32.S32 R33, R33 ;  /* 0x0000002100217245 */ /* 0x000fe20000201400 */
[----:B------:R-:W-:Y:S01]  /*68a0*/  FFMA.FTZ R16, -R203, R24, R16 ;  /* 0x00000018cb107223 */ /* 0x000fe20000010110 */
[----:B------:R-:W-:Y:S02]  /*68b0*/  FSEL R123, R123, -INF , !P6 ;  /* 0xff8000007b7b7808 */ /* 0x000fe40007000000 */
[----:B------:R-:W-:Y:S02]  /*68c0*/  FSEL R115, R115, -INF , !P2 ;  /* 0xff80000073737808 */ /* 0x000fe40005000000 */
[----:B------:R-:W-:Y:S02]  /*68d0*/  FSEL R121, R48, -INF , !P5 ;  /* 0xff80000030797808 */ /* 0x000fe40006800000 */
[----:B------:R-:W-:-:S02]  /*68e0*/  ISETP.GT.AND P6, PT, R38, R35, PT ;  /* 0x000000232600720c */ /* 0x000fc40003fc4270 */
[C---:B------:R-:W-:Y:S02]  /*68f0*/  ISETP.GE.AND P4, PT, R35.reuse, R211, PT ;  /* 0x000000d32300720c */ /* 0x040fe40003f86270 */
[----:B------:R-:W-:Y:S02]  /*6900*/  ISETP.GT.AND P2, PT, R168, R35, PT ;  /* 0x00000023a800720c */ /* 0x000fe40003f44270 */
[----:B------:R-:W-:Y:S02]  /*6910*/  ISETP.GE.AND P5, PT, R35, R210, PT ;  /* 0x000000d22300720c */ /* 0x000fe40003fa6270 */
[--C-:B------:R-:W-:Y:S02]  /*6920*/  IADD3 R41, PT, PT, R172, -0x69, -R171.reuse ;  /* 0xffffff97ac297810 */ /* 0x100fe40007ffe8ab */
[--C-:B------:R-:W-:Y:S01]  /*6930*/  IADD3 R35, PT, PT, R174, -0x69, -R171.reuse ;  /* 0xffffff97ae237810 */ /* 0x100fe20007ffe8ab */
[----:B------:R-:W-:Y:S01]  /*6940*/  FFMA.FTZ R50, -R203, R33, R50 ;  /* 0x00000021cb327223 */ /* 0x000fe20000010132 */
[----:B------:R-:W-:Y:S01]  /*6950*/  VIADD R43, R169, 0x69 ;  /* 0x00000069a92b7836 */ /* 0x000fe20000000000 */
[----:B------:R-:W-:-:S02]  /*6960*/  IADD3 R33, PT, PT, R172, -0x70, -R171 ;  /* 0xffffff90ac217810 */ /* 0x000fc40007ffe8ab */
[----:B------:R-:W-:Y:S02]  /*6970*/  FSEL R111, R16, -INF , !P6 ;  /* 0xff800000106f7808 */ /* 0x000fe40007000000 */
[----:B------:R-:W-:Y:S02]  /*6980*/  IABS R41, R41 ;  /* 0x0000002900297213 */ /* 0x000fe40000000000 */
[----:B------:R-:W-:Y:S02]  /*6990*/  IABS R35, R35 ;  /* 0x0000002300237213 */ /* 0x000fe40000000000 */
[----:B------:R-:W-:Y:S02]  /*69a0*/  FSEL R121, R121, -INF , !P3 ;  /* 0xff80000079797808 */ /* 0x000fe40005800000 */
[----:B------:R-:W-:Y:S02]  /*69b0*/  IABS R33, R33 ;  /* 0x0000002100217213 */ /* 0x000fe40000000000 */
[----:B------:R-:W-:-:S02]  /*69c0*/  FSEL R111, R111, -INF , !P4 ;  /* 0xff8000006f6f7808 */ /* 0x000fc40006000000 */
[----:B------:R-:W-:Y:S02]  /*69d0*/  FSEL R119, R50, -INF , !P2 ;  /* 0xff80000032777808 */ /* 0x000fe40005000000 */
[----:B------:R-:W-:Y:S02]  /*69e0*/  ISETP.GT.AND P3, PT, R38, R43, PT ;  /* 0x0000002b2600720c */ /* 0x000fe40003f64270 */
[----:B------:R-:W-:Y:S02]  /*69f0*/  ISETP.GE.AND P6, PT, R43, R211, PT ;  /* 0x000000d32b00720c */ /* 0x000fe40003fc6270 */
[----:B------:R-:W-:Y:S02]  /*6a00*/  ISETP.GT.AND P4, PT, R168, R43, PT ;  /* 0x0000002ba800720c */ /* 0x000fe40003f84270 */
[----:B------:R-:W-:Y:S02]  /*6a10*/  I2FP.F32.S32 R41, R41 ;  /* 0x0000002900297245 */ /* 0x000fe40000201400 */
[----:B------:R-:W-:-:S02]  /*6a20*/  I2FP.F32.S32 R35, R35 ;  /* 0x0000002300237245 */ /* 0x000fc40000201400 */
[----:B------:R-:W-:Y:S02]  /*6a30*/  ISETP.GE.AND P2, PT, R43, R210, PT ;  /* 0x000000d22b00720c */ /* 0x000fe40003f46270 */
[--C-:B------:R-:W-:Y:S01]  /*6a40*/  IADD3 R43, PT, PT, R172, -0x71, -R171.reuse ;  /* 0xffffff8fac2b7810 */ /* 0x100fe20007ffe8ab */
[C---:B------:R-:W-:Y:S01]  /*6a50*/  FFMA.FTZ R8, -R203.reuse, R8, R0 ;  /* 0x00000008cb087223 */ /* 0x040fe20000010100 */
[----:B------:R-:W-:Y:S01]  /*6a60*/  I2FP.F32.S32 R33, R33 ;  /* 0x0000002100217245 */ /* 0x000fe20000201400 */
[C---:B------:R-:W-:Y:S01]  /*6a70*/  FFMA.FTZ R12, -R203.reuse, R41, R12 ;  /* 0x00000029cb0c7223 */ /* 0x040fe2000001010c */
[----:B------:R-:W-:Y:S01]  /*6a80*/  FFMA.FTZ R18, -R203, R35, R18 ;  /* 0x00000023cb127223 */ /* 0x000fe20000010112 */
[C-C-:B------:R-:W-:Y:S02]  /*6a90*/  IADD3 R0, PT, PT, R174.reuse, -0x70, -R171.reuse ;  /* 0xffffff90ae007810 */ /* 0x140fe40007ffe8ab */
[----:B------:R-:W-:Y:S02]  /*6aa0*/  IABS R43, R43 ;  /* 0x0000002b002b7213 */ /* 0x000fe40000000000 */
[----:B------:R-:W-:-:S02]  /*6ab0*/  IADD3 R41, PT, PT, R174, -0x71, -R171 ;  /* 0xffffff8fae297810 */ /* 0x000fc40007ffe8ab */
[--C-:B------:R-:W-:Y:S01]  /*6ac0*/  IADD3 R35, PT, PT, R172, -0x78, -R171.reuse ;  /* 0xffffff88ac237810 */ /* 0x100fe20007ffe8ab */
[----:B------:R-:W-:Y:S01]  /*6ad0*/  FFMA.FTZ R14, -R203, R33, R14 ;  /* 0x00000021cb0e7223 */ /* 0x000fe2000001010e */
[----:B------:R-:W-:Y:S01]  /*6ae0*/  IMAD.IADD R33, R174, 0x1, -R171 ;  /* 0x00000001ae217824 */ /* 0x000fe200078e0aab */
[----:B------:R-:W-:Y:S02]  /*6af0*/  IABS R0, R0 ;  /* 0x0000000000007213 */ /* 0x000fe40000000000 */
[----:B------:R-:W-:Y:S01]  /*6b00*/  I2FP.F32.S32 R43, R43 ;  /* 0x0000002b002b7245 */ /* 0x000fe20000201400 */
[----:B------:R-:W-:Y:S01]  /*6b10*/  VIADD R45, R169, 0x70 ;  /* 0x00000070a92d7836 */ /* 0x000fe20000000000 */
[----:B------:R-:W-:Y:S02]  /*6b20*/  IABS R41, R41 ;  /* 0x0000002900297213 */ /* 0x000fe40000000000 */
[----:B------:R-:W-:Y:S01]  /*6b30*/  IABS R35, R35 ;  /* 0x0000002300237213 */ /* 0x000fe20000000000 */
[----:B------:R-:W-:Y:S01]  /*6b40*/  FFMA.FTZ R20, -R203, R43, R20 ;  /* 0x0000002bcb147223 */ /* 0x000fe20000010114 */
[----:B------:R-:W-:Y:S01]  /*6b50*/  I2FP.F32.S32 R0, R0 ;  /* 0x0000000000007245 */ /* 0x000fe20000201400 */
[----:B------:R-:W-:Y:S01]  /*6b60*/  VIADD R43, R169, 0x71 ;  /* 0x00000071a92b7836 */ /* 0x000fe20000000000 */
[----:B------:R-:W-:-:S02]  /*6b70*/  IABS R33, R33 ;  /* 0x0000002100217213 */ /* 0x000fc40000000000 */
[----:B------:R-:W-:Y:S02]  /*6b80*/  I2FP.F32.S32 R41, R41 ;  /* 0x0000002900297245 */ /* 0x000fe40000201400 */
[----:B------:R-:W-:Y:S02]  /*6b90*/  I2FP.F32.S32 R35, R35 ;  /* 0x0000002300237245 */ /* 0x000fe40000201400 */
[----:B------:R-:W-:Y:S02]  /*6ba0*/  FSEL R119, R119, -INF , !P5 ;  /* 0xff80000077777808 */ /* 0x000fe40006800000 */
[----:B------:R-:W-:Y:S01]  /*6bb0*/  ISETP.GT.AND P5, PT, R38, R45, PT ;  /* 0x0000002d2600720c */ /* 0x000fe20003fa4270 */
[C---:B------:R-:W-:Y:S01]  /*6bc0*/  FFMA.FTZ R54, -R203.reuse, R0, R54 ;  /* 0x00000000cb367223 */ /* 0x040fe20000010136 */
[----:B------:R-:W-:Y:S01]  /*6bd0*/  I2FP.F32.S32 R33, R33 ;  /* 0x0000002100217245 */ /* 0x000fe20000201400 */
[C---:B------:R-:W-:Y:S01]  /*6be0*/  FFMA.FTZ R62, -R203.reuse, R41, R62 ;  /* 0x00000029cb3e7223 */ /* 0x040fe2000001013e */
[----:B------:R-:W-:Y:S01]  /*6bf0*/  FFMA.FTZ R0, -R203, R35, R72 ;  /* 0x00000023cb007223 */ /* 0x000fe20000010148 */
[----:B------:R-:W-:Y:S01]  /*6c00*/  FSEL R67, R12, -INF , !P3 ;  /* 0xff8000000c437808 */ /* 0x000fe20005800000 */
[----:B------:R-:W-:Y:S01]  /*6c10*/  VIADD R41, R169, 0x78 ;  /* 0x00000078a9297836 */ /* 0x000fe20000000000 */
[----:B------:R-:W-:-:S02]  /*6c20*/  FSEL R18, R18, -INF , !P4 ;  /* 0xff80000012127808 */ /* 0x000fc40006000000 */
[----:B------:R-:W-:Y:S02]  /*6c30*/  ISETP.GT.AND P3, PT, R168, R45, PT ;  /* 0x0000002da800720c */ /* 0x000fe40003f64270 */
[-C--:B------:R-:W-:Y:S02]  /*6c40*/  ISETP.GT.AND P4, PT, R38, R43.reuse, PT ;  /* 0x0000002b2600720c */ /* 0x080fe40003f84270 */
[----:B------:R-:W-:Y:S02]  /*6c50*/  FSEL R35, R14, -INF , !P5 ;  /* 0xff8000000e237808 */ /* 0x000fe40006800000 */
[----:B------:R-:W-:Y:S01]  /*6c60*/  ISETP.GT.AND P5, PT, R168, R43, PT ;  /* 0x0000002ba800720c */ /* 0x000fe20003fa4270 */
[----:B------:R-:W-:Y:S01]  /*6c70*/  FFMA.FTZ R88, -R203, R33, R88 ;  /* 0x00000021cb587223 */ /* 0x000fe20000010158 */
[----:B------:R-:W-:Y:S02]  /*6c80*/  FSEL R47, R54, -INF , !P3 ;  /* 0xff800000362f7808 */ /* 0x000fe40005800000 */
[----:B------:R-:W-:-:S02]  /*6c90*/  FSEL R33, R20, -INF , !P4 ;  /* 0xff80000014217808 */ /* 0x000fc40006000000 */
[C---:B------:R-:W-:Y:S02]  /*6ca0*/  ISETP.GT.AND P3, PT, R38.reuse, R41, PT ;  /* 0x000000292600720c */ /* 0x040fe40003f64270 */
[-C--:B------:R-:W-:Y:S02]  /*6cb0*/  ISETP.GT.AND P4, PT, R38, R169.reuse, PT ;  /* 0x000000a92600720c */ /* 0x080fe40003f84270 */
[----:B------:R-:W-:Y:S02]  /*6cc0*/  FSEL R62, R62, -INF , !P5 ;  /* 0xff8000003e3e7808 */ /* 0x000fe40006800000 */
[----:B------:R-:W-:Y:S02]  /*6cd0*/  ISETP.GT.AND P5, PT, R168, R169, PT ;  /* 0x000000a9a800720c */ /* 0x000fe40003fa4270 */
[----:B------:R-:W-:Y:S02]  /*6ce0*/  FSEL R0, R0, -INF , !P3 ;  /* 0xff80000000007808 */ /* 0x000fe40005800000 */
[----:B------:R-:W-:-:S02]  /*6cf0*/  FSEL R12, R8, -INF , !P4 ;  /* 0xff800000080c7808 */ /* 0x000fc40006000000 */
[----:B------:R-:W-:Y:S02]  /*6d00*/  FSEL R113, R18, -INF , !P2 ;  /* 0xff80000012717808 */ /* 0x000fe40005000000 */
[-C--:B------:R-:W-:Y:S02]  /*6d10*/  ISETP.GE.AND P3, PT, R169, R210.reuse, PT ;  /* 0x000000d2a900720c */ /* 0x080fe40003f66270 */
[----:B------:R-:W-:Y:S02]  /*6d20*/  FSEL R8, R88, -INF , !P5 ;  /* 0xff80000058087808 */ /* 0x000fe40006800000 */
[-C--:B------:R-:W-:Y:S02]  /*6d30*/  ISETP.GE.AND P2, PT, R43, R210.reuse, PT ;  /* 0x000000d22b00720c */ /* 0x080fe40003f46270 */
[C---:B------:R-:W-:Y:S02]  /*6d40*/  ISETP.GE.AND P4, PT, R45.reuse, R210, PT ;  /* 0x000000d22d00720c */ /* 0x040fe40003f86270 */
[----:B------:R-:W-:-:S02]  /*6d50*/  ISETP.GE.AND P5, PT, R45, R211, PT ;  /* 0x000000d32d00720c */ /* 0x000fc40003fa6270 */
[----:B------:R-:W-:Y:S02]  /*6d60*/  FSEL R8, R8, -INF , !P3 ;  /* 0xff80000008087808 */ /* 0x000fe40005800000 */
[----:B------:R-:W-:Y:S02]  /*6d70*/  FSEL R45, R62, -INF , !P2 ;  /* 0xff8000003e2d7808 */ /* 0x000fe40005000000 */
[----:B------:R-:W-:Y:S02]  /*6d80*/  ISETP.GE.AND P2, PT, R169, R211, PT ;  /* 0x000000d3a900720c */ /* 0x000fe40003f46270 */
        /* <DEDUP_REMOVED lines=13> */
[----:B------:R-:W-:Y:S02]  /*6e60*/  IADD3 R14, PT, PT, R174, -0x78, -R171 ;  /* 0xffffff88ae0e7810 */ /* 0x000fe40007ffe8ab */
[----:B------:R-:W-:-:S02]  /*6e70*/  FMNMX3.FTZ R20, R20, R107, R25, !PT ;  /* 0x0000006b14147276 */ /* 0x000fc40007810019 */
[----:B------:R-:W-:Y:S02]  /*6e80*/  IABS R12, R12 ;  /* 0x0000000c000c7213 */ /* 0x000fe40000000000 */
[----:B------:R-:W-:Y:S02]  /*6e90*/  FMNMX3.FTZ R18, R18, R127, R197, !PT ;  /* 0x0000007f12127276 */ /* 0x000fe400078100c5 */
[----:B------:R-:W-:Y:S02]  /*6ea0*/  IABS R14, R14 ;  /* 0x0000000e000e7213 */ /* 0x000fe40000000000 */
[----:B------:R-:W-:Y:S02]  /*6eb0*/  FMNMX3.FTZ R20, R20, R27, R175, !PT ;  /* 0x0000001b14147276 */ /* 0x000fe400078100af */
[----:B------:R-:W-:Y:S02]  /*6ec0*/  FSEL R47, R47, -INF , !P4 ;  /* 0xff8000002f2f7808 */ /* 0x000fe40006000000 */
[----:B------:R-:W-:-:S02]  /*6ed0*/  ISETP.GE.AND P4, PT, R43, R211, PT ;  /* 0x000000d32b00720c */ /* 0x000fc40003f86270 */
[----:B------:R-:W-:Y:S02]  /*6ee0*/  IADD3 R16, PT, PT, R172, -0x79, -R171 ;  /* 0xffffff87ac107810 */ /* 0x000fe40007ffe8ab */
[----:B------:R-:W-:Y:S02]  /*6ef0*/  FMNMX3.FTZ R18, R18, R125, R159, !PT ;  /* 0x0000007d12127276 */ /* 0x000fe4000781009f */
[----:B------:R-:W-:Y:S02]  /*6f00*/  I2FP.F32.S32 R43, R12 ;  /* 0x0000000c002b7245 */ /* 0x000fe40000201400 */
[----:B------:R-:W-:Y:S02]  /*6f10*/  I2FP.F32.S32 R14, R14 ;  /* 0x0000000e000e7245 */ /* 0x000fe40000201400 */
[----:B------:R-:W-:Y:S02]  /*6f20*/  FMNMX3.FTZ R12, R20, R173, R163, !PT ;  /* 0x000000ad140c7276 */ /* 0x000fe400078100a3 */
[----:B------:R-:W-:-:S02]  /*6f30*/  IABS R16, R16 ;  /* 0x0000001000107213 */ /* 0x000fc40000000000 */
[----:B------:R-:W-:Y:S01]  /*6f40*/  FMNMX3.FTZ R18, R18, R145, R157, !PT ;  /* 0x0000009112127276 */ /* 0x000fe2000781009d */
[----:B------:R-:W-:Y:S01]  /*6f50*/  FFMA.FTZ R14, -R203, R14, R32 ;  /* 0x0000000ecb0e7223 */ /* 0x000fe20000010120 */
[----:B------:R-:W-:Y:S02]  /*6f60*/  FMNMX3.FTZ R12, R12, R161, R155, !PT ;  /* 0x000000a10c0c7276 */ /* 0x000fe4000781009b */
[C---:B------:R-:W-:Y:S02]  /*6f70*/  ISETP.GE.AND P3, PT, R41.reuse, R211, PT ;  /* 0x000000d32900720c */ /* 0x040fe40003f66270 */
[----:B------:R-:W-:Y:S02]  /*6f80*/  ISETP.GT.AND P1, PT, R168, R41, PT ;  /* 0x00000029a800720c */ /* 0x000fe40003f24270 */
[----:B------:R-:W-:Y:S02]  /*6f90*/  ISETP.GE.AND P2, PT, R41, R210, PT ;  /* 0x000000d22900720c */ /* 0x000fe40003f46270 */
[----:B------:R-:W-:-:S02]  /*6fa0*/  I2FP.F32.S32 R41, R16 ;  /* 0x0000001000297245 */ /* 0x000fc40000201400 */
[----:B------:R-:W-:Y:S01]  /*6fb0*/  FMNMX3.FTZ R18, R18, R147, R143, !PT ;  /* 0x0000009312127276 */ /* 0x000fe2000781008f */
[C---:B------:R-:W-:Y:S01]  /*6fc0*/  FFMA.FTZ R10, -R203.reuse, R43, R10 ;  /* 0x0000002bcb0a7223 */ /* 0x040fe2000001010a */
[----:B------:R-:W-:Y:S02]  /*6fd0*/  FMNMX3.FTZ R12, R12, R153, R151, !PT ;  /* 0x000000990c0c7276 */ /* 0x000fe40007810097 */
[----:B------:R-:W-:Y:S01]  /*6fe0*/  FSEL R43, R14, -INF , !P1 ;  /* 0xff8000000e2b7808 */ /* 0x000fe20004800000 */
[----:B------:R-:W-:Y:S01]  /*6ff0*/  FFMA.FTZ R22, -R203, R41, R22 ;  /* 0x00000029cb167223 */ /* 0x000fe20000010116 */
[----:B------:R-:W-:Y:S01]  /*7000*/  FMNMX3.FTZ R14, R18, R141, R139, !PT ;  /* 0x0000008d120e7276 */ /* 0x000fe2000781008b */
[----:B------:R-:W-:Y:S01]  /*7010*/  VIADD R41, R169, 0x79 ;  /* 0x00000079a9297836 */ /* 0x000fe20000000000 */
[----:B------:R-:W-:Y:S02]  /*7020*/  FMNMX3.FTZ R12, R12, R149, R135, !PT ;  /* 0x000000950c0c7276 */ /* 0x000fe40007810087 */
[----:B------:R-:W-:-:S02]  /*7030*/  FMNMX3.FTZ R14, R14, R137, R123, !PT ;  /* 0x000000890e0e7276 */ /* 0x000fc4000781007b */
[----:B------:R-:W-:Y:S02]  /*7040*/  FMNMX3.FTZ R12, R12, R133, R131, !PT ;  /* 0x000000850c0c7276 */ /* 0x000fe40007810083 */
[----:B------:R-:W-:Y:S02]  /*7050*/  FSEL R43, R43, -INF , !P2 ;  /* 0xff8000002b2b7808 */ /* 0x000fe40005000000 */
[-C--:B------:R-:W-:Y:S02]  /*7060*/  ISETP.GT.AND P1, PT, R38, R41.reuse, PT ;  /* 0x000000292600720c */ /* 0x080fe40003f24270 */
[----:B------:R-:W-:Y:S02]  /*7070*/  ISETP.GT.AND P2, PT, R168, R41, PT ;  /* 0x00000029a800720c */ /* 0x000fe40003f44270 */
[----:B------:R-:W-:Y:S02]  /*7080*/  FMNMX3.FTZ R14, R14, R121, R119, !PT ;  /* 0x000000790e0e7276 */ /* 0x000fe40007810077 */
[----:B------:R-:W-:-:S02]  /*7090*/  FMNMX3.FTZ R12, R12, R129, R117, !PT ;  /* 0x000000810c0c7276 */ /* 0x000fc40007810075 */
[----:B------:R-:W-:Y:S02]  /*70a0*/  FSEL R30, R22, -INF , !P1 ;  /* 0xff800000161e7808 */ /* 0x000fe40004800000 */
[----:B------:R-:W-:Y:S02]  /*70b0*/  FSEL R16, R10, -INF , !P2 ;  /* 0xff8000000a107808 */ /* 0x000fe40005000000 */
[----:B------:R-:W-:Y:S02]  /*70c0*/  ISETP.GE.AND P1, PT, R41, R210, PT ;  /* 0x000000d22900720c */ /* 0x000fe40003f26270 */
[----:B------:R-:W-:Y:S02]  /*70d0*/  FMNMX3.FTZ R10, R14, R113, R47, !PT ;  /* 0x000000710e0a7276 */ /* 0x000fe4000781002f */
[----:B------:R-:W-:Y:S02]  /*70e0*/  FSEL R67, R67, -INF , !P6 ;  /* 0xff80000043437808 */ /* 0x000fe40007000000 */
[----:B------:R-:W-:-:S02]  /*70f0*/  FSEL R35, R35, -INF , !P5 ;  /* 0xff80000023237808 */ /* 0x000fc40006800000 */
[----:B------:R-:W-:Y:S02]  /*7100*/  FMNMX3.FTZ R12, R12, R115, R111, !PT ;  /* 0x000000730c0c7276 */ /* 0x000fe4000781006f */
[----:B------:R-:W-:Y:S02]  /*7110*/  ISETP.GE.AND P2, PT, R41, R211, PT ;  /* 0x000000d32900720c */ /* 0x000fe40003f46270 */
[----:B------:R-:W-:Y:S02]  /*7120*/  FSEL R41, R16, -INF , !P1 ;  /* 0xff80000010297808 */ /* 0x000fe40004800000 */
[----:B------:R-:W-:Y:S02]  /*7130*/  FMNMX3.FTZ R10, R10, R45, R43, !PT ;  /* 0x0000002d0a0a7276 */ /* 0x000fe4000781002b */
        /* <DEDUP_REMOVED lines=25> */
[----:B------:R-:W-:Y:S01]  /*72d0*/  IMAD.IADD R102, R5, 0x1, R103 ;  /* 0x0000000105667824 */ /* 0x000fe200078e0267 */
[----:B------:R-:W-:Y:S01]  /*72e0*/  LDSM.16.MT88.4 R76, [R103+0x6000] ;  /* 0x00600000674c783b */ /* 0x000fe20000004200 */
[----:B------:R-:W-:Y:S01]  /*72f0*/  FSEL R34, R34, RZ, P1 ;  /* 0x000000ff22227208 */ /* 0x000fe20000800000 */
[-C--:B------:R-:W-:Y:S02]  /*7300*/  FFMA.FTZ R54, R61, R31.reuse, -R42 ;  /* 0x0000001f3d367223 */ /* 0x080fe4000001082a */
[----:B------:R-:W1:Y:S02]  /*7310*/  LDSM.16.MT88.4 R84, [R176+0x6000] ;  /* 0x00600000b054783b */ /* 0x000e640000004200 */
[-CC-:B------:R-:W-:Y:S01]  /*7320*/  FFMA.FTZ R63, R6, R31.reuse, -R34.reuse ;  /* 0x0000001f063f7223 */ /* 0x180fe20000010822 */
[-C--:B------:R-:W-:Y:S01]  /*7330*/  FFMA.FTZ R56, R53, R31.reuse, -R34 ;  /* 0x0000001f35387223 */ /* 0x080fe20000010822 */
[----:B------:R-:W2:Y:S01]  /*7340*/  LDSM.16.MT88.4 R4, [R102+0x6000] ;  /* 0x006000006604783b */ /* 0x000ea20000004200 */
[-CC-:B------:R-:W-:Y:S01]  /*7350*/  FFMA.FTZ R59, R59, R31.reuse, -R42.reuse ;  /* 0x0000001f3b3b7223 */ /* 0x180fe2000001082a */
[-C--:B------:R-:W-:Y:S01]  /*7360*/  FFMA.FTZ R48, R57, R31.reuse, -R42 ;  /* 0x0000001f39307223 */ /* 0x080fe2000001082a */
[-CC-:B------:R-:W-:Y:S01]  /*7370*/  FFMA.FTZ R53, R69, R31.reuse, -R34.reuse ;  /* 0x0000001f45357223 */ /* 0x180fe20000010822 */
[-C--:B------:R-:W-:Y:S01]  /*7380*/  FFMA.FTZ R52, R55, R31.reuse, -R34 ;  /* 0x0000001f37347223 */ /* 0x080fe20000010822 */
[-CC-:B------:R-:W-:Y:S01]  /*7390*/  FFMA.FTZ R8, R8, R31.reuse, -R42.reuse ;  /* 0x0000001f08087223 */ /* 0x180fe2000001082a */
[----:B------:R-:W-:Y:S01]  /*73a0*/  MUFU.EX2 R54, R54 ;  /* 0x0000003600367308 */ /* 0x000fe20000000800 */
[-CC-:B------:R-:W-:Y:S01]  /*73b0*/  FFMA.FTZ R55, R15, R31.reuse, -R42.reuse ;  /* 0x0000001f0f377223 */ /* 0x180fe2000001082a */
[----:B------:R-:W-:-:S02]  /*73c0*/  FFMA.FTZ R46, R13, R31, -R42 ;  /* 0x0000001f0d2e7223 */ /* 0x000fc4000001082a */
[----:B------:R-:W3:Y:S01]  /*73d0*/  MUFU.EX2 R61, R8 ;  /* 0x00000008003d7308 */ /* 0x000ee20000000800 */
[----:B------:R-:W5:Y:S03]  /*73e0*/  LDSM.16.MT88.4 R12, [R180+0x6800] ;  /* 0x00680000b40c783b */ /* 0x000f660000004200 */
[----:B------:R-:W-:Y:S04]  /*73f0*/  MUFU.EX2 R59, R59 ;  /* 0x0000003b003b7308 */ /* 0x000fe80000000800 */
[----:B------:R-:W4:Y:S04]  /*7400*/  MUFU.EX2 R48, R48 ;  /* 0x0000003000307308 */ /* 0x000f280000000800 */
[----:B------:R-:W-:Y:S04]  /*7410*/  MUFU.EX2 R63, R63 ;  /* 0x0000003f003f7308 */ /* 0x000fe80000000800 */
[----:B------:R-:W1:Y:S04]  /*7420*/  MUFU.EX2 R56, R56 ;  /* 0x0000003800387308 */ /* 0x000e680000000800 */
[----:B------:R-:W-:Y:S04]  /*7430*/  MUFU.EX2 R53, R53 ;  /* 0x0000003500357308 */ /* 0x000fe80000000800 */
[----:B------:R-:W2:Y:S01]  /*7440*/  MUFU.EX2 R52, R52 ;  /* 0x0000003400347308 */ /* 0x000ea20000000800 */
[----:B---3--:R-:W-:Y:S01]  /*7450*/  F2FP.BF16.F32.PACK_AB R69, R54, R61 ;  /* 0x0000003d3645723e */ /* 0x008fe200000010ff */
        /* <DEDUP_REMOVED lines=8> */
[----:B------:R-:W1:Y:S01]  /*74e0*/  LDSM.16.MT88.4 R8, [R176+0x6800] ;  /* 0x00680000b008783b */ /* 0x000e620000004200 */
[----:B--2---:R-:W-:Y:S01]  /*74f0*/  F2FP.BF16.F32.PACK_AB R70, R52, R53 ;  /* 0x000000353446723e */ /* 0x004fe200000010ff */
[----:B------:R-:W-:Y:S02]  /*7500*/  MUFU.EX2 R55, R55 ;  /* 0x0000003700377308 */ /* 0x000fe40000000800 */
[----:B------:R-:W2:Y:S02]  /*7510*/  LDSM.16.MT88.4 R20, [R103+0x6800] ;  /* 0x006800006714783b */ /* 0x000ea40000004200 */
[----:B------:R-:W3:Y:S02]  /*7520*/  MUFU.EX2 R46, R46 ;  /* 0x0000002e002e7308 */ /* 0x000ee40000000800 */
[C---:B------:R-:W-:Y:S02]  /*7530*/  HMMA.16816.F32.BF16 R96, R68.reuse, R92, RZ ;  /* 0x0000005c4460723c */ /* 0x040fe400000418ff */
[----:B------:R4:W-:Y:S04]  /*7540*/  MUFU.EX2 R49, R16 ;  /* 0x0000001000317308 */ /* 0x0009e80000000800 */
[----:B------:R-:W-:Y:S02]  /*7550*/  MUFU.EX2 R40, R40 ;  /* 0x0000002800287308 */ /* 0x000fe40000000800 */
[C---:B------:R-:W-:Y:S02]  /*7560*/  HMMA.16816.F32.BF16 R92, R68.reuse, R94, RZ ;  /* 0x0000005e445c723c */ /* 0x040fe400000418ff */
[----:B------:R-:W-:Y:S04]  /*7570*/  MUFU.EX2 R50, R50 ;  /* 0x0000003200327308 */ /* 0x000fe80000000800 */
[----:B------:R-:W5:Y:S04]  /*7580*/  MUFU.EX2 R57, R57 ;  /* 0x0000003900397308 */ /* 0x000f680000000800 */
[----:B------:R-:W-:Y:S04]  /*7590*/  MUFU.EX2 R51, R51 ;  /* 0x0000003300337308 */ /* 0x000fe80000000800 */
[----:B------:R-:W1:Y:S01]  /*75a0*/  MUFU.EX2 R44, R44 ;  /* 0x0000002c002c7308 */ /* 0x000e620000000800 */
[C---:B------:R-:W-:Y:S01]  /*75b0*/  HMMA.16816.F32.BF16 R88, R68.reuse, R84, RZ ;  /* 0x000000544458723c */ /* 0x040fe200000418ff */
[----:B----4-:R-:W4:Y:S07]  /*75c0*/  LDSM.16.MT88.4 R16, [R102+0x6800] ;  /* 0x006800006610783b */ /* 0x010f2e0000004200 */
[C---:B------:R-:W-:Y:S08]  /*75d0*/  HMMA.16816.F32.BF16 R80, R68.reuse, R76, RZ ;  /* 0x0000004c4450723c */ /* 0x040ff000000418ff */
[C---:B------:R-:W-:Y:S08]  /*75e0*/  HMMA.16816.F32.BF16 R84, R68.reuse, R86, RZ ;  /* 0x000000564454723c */ /* 0x040ff000000418ff */
[C---:B------:R-:W-:Y:S08]  /*75f0*/  HMMA.16816.F32.BF16 R76, R68.reuse, R78, RZ ;  /* 0x0000004e444c723c */ /* 0x040ff000000418ff */
[----:B------:R-:W-:Y:S01]  /*7600*/  HMMA.16816.F32.BF16 R72, R68, R4, RZ ;  /* 0x000000044448723c */ /* 0x000fe200000418ff */
[----:B---3--:R-:W-:-:S02]  /*7610*/  F2FP.BF16.F32.PACK_AB R5, R46, R55 ;  /* 0x000000372e05723e */ /* 0x008fc400000010ff */
[----:B-----5:R-:W-:-:S05]  /*7620*/  F2FP.BF16.F32.PACK_AB R4, R57, R50 ;  /* 0x000000323904723e */ /* 0x020fca00000010ff */
[----:B------:R-:W-:Y:S01]  /*7630*/  HMMA.16816.F32.BF16 R68, R68, R6, RZ ;  /* 0x000000064444723c */ /* 0x000fe200000418ff */
        /* <DEDUP_REMOVED lines=12> */
[----:B------:R-:W3:Y:S01]  /*7700*/  LDSM.16.MT88.4 R24, [R103+0x7000] ;  /* 0x007000006718783b */ /* 0x000ee20000004200 */
[C---:B------:R-:W-:Y:S01]  /*7710*/  HMMA.16816.F32.BF16 R88, R4.reuse, R8, R88 ;  /* 0x000000080458723c */ /* 0x040fe20000041858 */
[--C-:B------:R-:W-:Y:S01]  /*7720*/  FFMA.FTZ R221, R221, R31, -R42.reuse ;  /* 0x0000001fdddd7223 */ /* 0x100fe2000001082a */
[----:B------:R-:W-:Y:S06]  /*7730*/  MUFU.EX2 R105, R105 ;  /* 0x0000006900697308 */ /* 0x000fec0000000800 */
[C---:B------:R-:W-:Y:S01]  /*7740*/  HMMA.16816.F32.BF16 R84, R4.reuse, R10, R84 ;  /* 0x0000000a0454723c */ /* 0x040fe20000041854 */
[----:B------:R-:W5:Y:S01]  /*7750*/  LDSM.16.MT88.4 R8, [R176+0x7000] ;  /* 0x00700000b008783b */ /* 0x000f620000004200 */
[----:B------:R-:W1:Y:S04]  /*7760*/  MUFU.EX2 R60, R60 ;  /* 0x0000003c003c7308 */ /* 0x000e680000000800 */
[----:B------:R-:W-:Y:S04]  /*7770*/  MUFU.EX2 R65, R221 ;  /* 0x000000dd00417308 */ /* 0x000fe80000000800 */
[----:B------:R-:W1:Y:S04]  /*7780*/  MUFU.EX2 R58, R58 ;  /* 0x0000003a003a7308 */ /* 0x000e680000000800 */
[----:B------:R-:W-:Y:S04]  /*7790*/  MUFU.EX2 R109, R109 ;  /* 0x0000006d006d7308 */ /* 0x000fe80000000800 */
[----:B------:R-:W3:Y:S04]  /*77a0*/  MUFU.EX2 R64, R64 ;  /* 0x0000004000407308 */ /* 0x000ee80000000800 */
[----:B------:R-:W-:Y:S04]  /*77b0*/  MUFU.EX2 R107, R107 ;  /* 0x0000006b006b7308 */ /* 0x000fe80000000800 */
[----:B------:R-:W5:Y:S01]  /*77c0*/  MUFU.EX2 R62, R62 ;  /* 0x0000003e003e7308 */ /* 0x000f620000000800 */
[C---:B--2---:R-:W-:Y:S08]  /*77d0*/  HMMA.16816.F32.BF16 R80, R4.reuse, R20, R80 ;  /* 0x000000140450723c */ /* 0x044ff00000041850 */
[C---:B------:R-:W-:Y:S01]  /*77e0*/  HMMA.16816.F32.BF16 R76, R4.reuse, R22, R76 ;  /* 0x00000016044c723c */ /* 0x040fe2000004184c */
[----:B------:R-:W2:Y:S07]  /*77f0*/  LDSM.16.MT88.4 R20, [R102+0x7000] ;  /* 0x007000006614783b */ /* 0x000eae0000004200 */
[C---:B----4-:R-:W-:Y:S08]  /*7800*/  HMMA.16816.F32.BF16 R72, R4.reuse, R16, R72 ;  /* 0x000000100448723c */ /* 0x050ff00000041848 */
[----:B------:R-:W-:Y:S01]  /*7810*/  HMMA.16816.F32.BF16 R68, R4, R18, R68 ;  /* 0x000000120444723c */ /* 0x000fe20000041844 */
[----:B-1----:R-:W-:Y:S01]  /*7820*/  F2FP.BF16.F32.PACK_AB R5, R60, R105 ;  /* 0x000000693c05723e */ /* 0x002fe200000010ff */
[--C-:B------:R-:W-:Y:S01]  /*7830*/  FFMA.FTZ R104, R127, R31, -R42.reuse ;  /* 0x0000001f7f687223 */ /* 0x100fe2000001082a */
[----:B------:R-:W-:Y:S01]  /*7840*/  F2FP.BF16.F32.PACK_AB R7, R58, R65 ;  /* 0x000000413a07723e */ /* 0x000fe200000010ff */
[----:B------:R-:W-:Y:S01]  /*7850*/  FFMA.FTZ R66, R125, R31, -R42 ;  /* 0x0000001f7d427223 */ /* 0x000fe2000001082a */
[----:B---3--:R-:W-:Y:S01]  /*7860*/  F2FP.BF16.F32.PACK_AB R4, R64, R109 ;  /* 0x0000006d4004723e */ /* 0x008fe200000010ff */
[----:B------:R-:W-:Y:S01]  /*7870*/  FFMA.FTZ R106, R175, R31, -R34 ;  /* 0x0000001faf6a7223 */ /* 0x000fe20000010822 */
[----:B-----5:R-:W-:Y:S01]  /*7880*/  F2FP.BF16.F32.PACK_AB R6, R62, R107 ;  /* 0x0000006b3e06723e */ /* 0x020fe200000010ff */
[-CC-:B------:R-:W-:Y:S01]  /*7890*/  FFMA.FTZ R219, R219, R31.reuse, -R42.reuse ;  /* 0x0000001fdbdb7223 */ /* 0x180fe2000001082a */
[-C--:B------:R-:W-:Y:S01]  /*78a0*/  FFMA.FTZ R197, R197, R31.reuse, -R42 ;  /* 0x0000001fc5c57223 */ /* 0x080fe2000001082a */
        /* <DEDUP_REMOVED lines=9> */
[C---:B------:R-:W-:Y:S01]  /*7940*/  HMMA.16816.F32.BF16 R88, R4.reuse, R8, R88 ;  /* 0x000000080458723c */ /* 0x040fe20000041858 */
[----:B------:R-:W3:Y:S07]  /*7950*/  MUFU.EX2 R104, R104 ;  /* 0x0000006800687308 */ /* 0x000eee0000000800 */
[C---:B------:R-:W-:Y:S01]  /*7960*/  HMMA.16816.F32.BF16 R84, R4.reuse, R10, R84 ;  /* 0x0000000a0454723c */ /* 0x040fe20000041854 */
[----:B------:R-:W4:Y:S01]  /*7970*/  LDSM.16.MT88.4 R8, [R176+0x7800] ;  /* 0x00780000b008783b */ /* 0x000f220000004200 */
[----:B------:R-:W-:Y:S04]  /*7980*/  MUFU.EX2 R125, R197 ;  /* 0x000000c5007d7308 */ /* 0x000fe80000000800 */
[----:B------:R-:W5:Y:S02]  /*7990*/  MUFU.EX2 R66, R66 ;  /* 0x0000004200427308 */ /* 0x000f640000000800 */
[C---:B------:R-:W-:Y:S02]  /*79a0*/  HMMA.16816.F32.BF16 R76, R4.reuse, R26, R76 ;  /* 0x0000001a044c723c */ /* 0x040fe4000004184c */
[----:B------:R-:W-:Y:S04]  /*79b0*/  MUFU.EX2 R106, R106 ;  /* 0x0000006a006a7308 */ /* 0x000fe80000000800 */
[----:B------:R-:W1:Y:S04]  /*79c0*/  MUFU.EX2 R25, R25 ;  /* 0x0000001900197308 */ /* 0x000e680000000800 */
[----:B------:R-:W-:Y:S04]  /*79d0*/  MUFU.EX2 R24, R24 ;  /* 0x0000001800187308 */ /* 0x000fe80000000800 */
[----:B------:R-:W1:Y:S01]  /*79e0*/  MUFU.EX2 R27, R161 ;  /* 0x000000a1001b7308 */ /* 0x000e620000000800 */
        /* <DEDUP_REMOVED lines=16> */
[C---:B----4-:R-:W-:Y:S01]  /*7af0*/  HMMA.16816.F32.BF16 R88, R4.reuse, R8, R88 ;  /* 0x000000080458723c */ /* 0x050fe20000041858 */
[-CC-:B------:R-:W-:Y:S01]  /*7b00*/  FFMA.FTZ R153, R153, R31.reuse, -R34.reuse ;  /* 0x0000001f99997223 */ /* 0x180fe20000010822 */
[----:B------:R-:W-:Y:S01]  /*7b10*/  FFMA.FTZ R114, R151, R31, -R34 ;  /* 0x0000001f97727223 */ /* 0x000fe20000010822 */
[----:B------:R-:W-:Y:S05]  /*7b20*/  MUFU.EX2 R145, R159 ;  /* 0x0000009f00917308 */ /* 0x000fea0000000800 */
        /* <DEDUP_REMOVED lines=11> */
[----:B------:R-:W3:Y:S07]  /*7be0*/  LDSM.16.MT88.4 R16, [R103+0x8000] ;  /* 0x008000006710783b */ /* 0x000eee0000004200 */
[C---:B--2---:R-:W-:Y:S08]  /*7bf0*/  HMMA.16816.F32.BF16 R72, R4.reuse, R20, R72 ;  /* 0x000000140448723c */ /* 0x044ff00000041848 */
[----:B------:R-:W-:Y:S01]  /*7c00*/  HMMA.16816.F32.BF16 R68, R4, R22, R68 ;  /* 0x000000160444723c */ /* 0x000fe20000041844 */
[----:B----4-:R-:W-:Y:S01]  /*7c10*/  F2FP.BF16.F32.PACK_AB R5, R26, R145 ;  /* 0x000000911a05723e */ /* 0x010fe200000010ff */
[----:B------:R-:W2:Y:S01]  /*7c20*/  LDSM.16.MT88.4 R20, [R102+0x8000] ;  /* 0x008000006614783b */ /* 0x000ea20000004200 */
[----:B-----5:R-:W-:-:S02]  /*7c30*/  F2FP.BF16.F32.PACK_AB R7, R108, R147 ;  /* 0x000000936c07723e */ /* 0x020fc400000010ff */
[----:B-1----:R-:W-:Y:S02]  /*7c40*/  F2FP.BF16.F32.PACK_AB R4, R151, R110 ;  /* 0x0000006e9704723e */ /* 0x002fe400000010ff */
[----:B---3--:R-:W-:-:S07]  /*7c50*/  F2FP.BF16.F32.PACK_AB R6, R112, R149 ;  /* 0x000000957006723e */ /* 0x008fce00000010ff */
        /* <DEDUP_REMOVED lines=28> */
[----:B------:R-:W-:Y:S01]  /*7e20*/  LDSM.16.MT88.4 R20, [R180+0x9000] ;  /* 0x00900000b414783b */ /* 0x000fe20000004200 */
[----:B-----5:R-:W-:-:S02]  /*7e30*/  F2FP.BF16.F32.PACK_AB R7, R135, R114 ;  /* 0x000000728707723e */ /* 0x020fc400000010ff */
[----:B-1----:R-:W-:Y:S02]  /*7e40*/  F2FP.BF16.F32.PACK_AB R4, R131, R120 ;  /* 0x000000788304723e */ /* 0x002fe400000010ff */
[----:B---3--:R-:W-:-:S07]  /*7e50*/  F2FP.BF16.F32.PACK_AB R6, R129, R118 ;  /* 0x000000768106723e */ /* 0x008fce00000010ff */
[C---:B------:R-:W-:Y:S08]  /*7e60*/  HMMA.16816.F32.BF16 R96, R4.reuse, R12, R96 ;  /* 0x0000000c0460723c */ /* 0x040ff00000041860 */
[----:B------:R-:W-:Y:S01]  /*7e70*/  HMMA.16816.F32.BF16 R92, R4, R14, R92 ;  /* 0x0000000e045c723c */ /* 0x000fe2000004185c */
[----:B------:R-:W1:Y:S01]  /*7e80*/  LDSM.16.MT88.4 R12, [R102+0x8800] ;  /* 0x00880000660c783b */ /* 0x000e620000004200 */
[----:B------:R-:W-:-:S06]  /*7e90*/  FFMA.FTZ R122, R121, R31, -R42 ;  /* 0x0000001f797a7223 */ /* 0x000fcc000001082a */
[----:B------:R-:W-:Y:S01]  /*7ea0*/  HMMA.16816.F32.BF16 R88, R4, R8, R88 ;  /* 0x000000080458723c */ /* 0x000fe20000041858 */
[-C--:B------:R-:W-:Y:S01]  /*7eb0*/  FFMA.FTZ R124, R113, R31.reuse, -R42 ;  /* 0x0000001f717c7223 */ /* 0x080fe2000001082a */
[----:B------:R-:W-:-:S06]  /*7ec0*/  FFMA.FTZ R126, R115, R31, -R34 ;  /* 0x0000001f737e7223 */ /* 0x000fcc0000010822 */
[C---:B------:R-:W-:Y:S01]  /*7ed0*/  HMMA.16816.F32.BF16 R84, R4.reuse, R10, R84 ;  /* 0x0000000a0454723c */ /* 0x040fe20000041854 */
[----:B------:R-:W2:Y:S01]  /*7ee0*/  LDSM.16.MT88.4 R8, [R176+0x9000] ;  /* 0x00900000b008783b */ /* 0x000ea20000004200 */
        /* <DEDUP_REMOVED lines=12> */
[----:B------:R-:W2:Y:S01]  /*7fb0*/  MUFU.EX2 R128, R128 ;  /* 0x0000008000807308 */ /* 0x000ea20000000800 */
[C---:B------:R-:W-:Y:S08]  /*7fc0*/  HMMA.16816.F32.BF16 R80, R4.reuse, R16, R80 ;  /* 0x000000100450723c */ /* 0x040ff00000041850 */
[----:B------:R-:W-:Y:S01]  /*7fd0*/  HMMA.16816.F32.BF16 R76, R4, R18, R76 ;  /* 0x00000012044c723c */ /* 0x000fe2000004184c */
[----:B------:R-:W2:Y:S01]  /*7fe0*/  LDSM.16.MT88.4 R16, [R103+0x9000] ;  /* 0x009000006710783b */ /* 0x000ea20000004200 */
[----:B------:R-:W-:-:S06]  /*7ff0*/  FADD.FTZ R56, R63, R56 ;  /* 0x000000383f387221 */ /* 0x000fcc0000010000 */
[C---:B-1----:R-:W-:Y:S08]  /*8000*/  HMMA.16816.F32.BF16 R72, R4.reuse, R12, R72 ;  /* 0x0000000c0448723c */ /* 0x042ff00000041848 */
[----:B------:R-:W-:Y:S01]  /*8010*/  HMMA.16816.F32.BF16 R68, R4, R14, R68 ;  /* 0x0000000e0444723c */ /* 0x000fe20000041844 */
[----:B---3--:R-:W-:Y:S01]  /*8020*/  F2FP.BF16.F32.PACK_AB R5, R122, R121 ;  /* 0x000000797a05723e */ /* 0x008fe200000010ff */
[----:B------:R-:W-:Y:S01]  /*8030*/  FADD.FTZ R54, R61, R54 ;  /* 0x000000363d367221 */ /* 0x000fe20000010000 */
[----:B----4-:R-:W-:Y:S01]  /*8040*/  F2FP.BF16.F32.PACK_AB R7, R124, R113 ;  /* 0x000000717c07723e */ /* 0x010fe200000010ff */
[----:B------:R-:W1:Y:S01]  /*8050*/  LDSM.16.MT88.4 R12, [R102+0x9000] ;  /* 0x00900000660c783b */ /* 0x000e620000004200 */
[----:B-----5:R-:W-:-:S02]  /*8060*/  F2FP.BF16.F32.PACK_AB R4, R126, R115 ;  /* 0x000000737e04723e */ /* 0x020fc400000010ff */
[----:B--2---:R-:W-:Y:S01]  /*8070*/  F2FP.BF16.F32.PACK_AB R6, R128, R67 ;  /* 0x000000438006723e */ /* 0x004fe200000010ff */
[----:B------:R-:W-:-:S06]  /*8080*/  FADD.FTZ R59, R59, R54 ;  /* 0x000000363b3b7221 */ /* 0x000fcc0000010000 */
[----:B------:R-:W-:Y:S01]  /*8090*/  HMMA.16816.F32.BF16 R96, R4, R20, R96 ;  /* 0x000000140460723c */ /* 0x000fe20000041860 */
[----:B------:R-:W-:-:S04]  /*80a0*/  FADD.FTZ R21, R53, R56 ;  /* 0x0000003835157221 */ /* 0x000fc80000010000 */
        /* <DEDUP_REMOVED lines=15> */
[----:B------:R-:W-:Y:S01]  /*81a0*/  FADD.FTZ R105, R105, R40 ;  /* 0x0000002869697221 */ /* 0x000fe20000010000 */
[----:B------:R-:W-:-:S04]  /*81b0*/  FFMA.FTZ R20, R47, R31, -R42 ;  /* 0x0000001f2f147223 */ /* 0x000fc8000001082a */
[----:B------:R-:W-:Y:S01]  /*81c0*/  HMMA.16816.F32.BF16 R76, R4, R18, R76 ;  /* 0x00000012044c723c */ /* 0x000fe2000004184c */
[----:B------:R-:W3:Y:S01]  /*81d0*/  LDSM.16.MT88.4 R16, [R176+0x9800] ;  /* 0x00980000b010783b */ /* 0x000ee20000004200 */
[-CC-:B------:R-:W-:Y:S01]  /*81e0*/  FFMA.FTZ R21, R45, R31.reuse, -R42.reuse ;  /* 0x0000001f2d157223 */ /* 0x180fe2000001082a */
[-C--:B------:R-:W-:Y:S01]  /*81f0*/  FFMA.FTZ R225, R41, R31.reuse, -R42 ;  /* 0x0000001f29e17223 */ /* 0x080fe2000001082a */
[----:B------:R-:W-:-:S04]  /*8200*/  FFMA.FTZ R33, R33, R31, -R34 ;  /* 0x0000001f21217223 */ /* 0x000fc80000010822 */
[----:B------:R-:W-:Y:S01]  /*8210*/  HMMA.16816.F32.BF16 R92, R4, R22, R92 ;  /* 0x00000016045c723c */ /* 0x000fe2000004185c */
[-C--:B------:R-:W-:Y:S01]  /*8220*/  FFMA.FTZ R23, R35, R31.reuse, -R34 ;  /* 0x0000001f23177223 */ /* 0x080fe20000010822 */
[-C--:B------:R-:W-:Y:S01]  /*8230*/  FFMA.FTZ R22, R43, R31.reuse, -R42 ;  /* 0x0000001f2b167223 */ /* 0x080fe2000001082a */
        /* <DEDUP_REMOVED lines=8> */
[----:B------:R-:W-:Y:S01]  /*82c0*/  MUFU.EX2 R22, R22 ;  /* 0x0000001600167308 */ /* 0x000fe20000000800 */
[----:B------:R-:W-:-:S03]  /*82d0*/  FADD.FTZ R58, R58, R65 ;  /* 0x000000413a3a7221 */ /* 0x000fc60000010000 */
[----:B------:R-:W5:Y:S01]  /*82e0*/  MUFU.EX2 R225, R225 ;  /* 0x000000e100e17308 */ /* 0x000f620000000800 */
[----:B------:R-:W-:-:S03]  /*82f0*/  FADD.FTZ R107, R62, R107 ;  /* 0x0000006b3e6b7221 */ /* 0x000fc60000010000 */
        /* <DEDUP_REMOVED lines=131> */
.L_x_13151:
        /* <DEDUP_REMOVED lines=8> */
.L_x_13152:
[----:B------:R-:W-:Y:S05]  /*8bb0*/  BSYNC.RECONVERGENT B0 ;  /* 0x0000000000007941 */ /* 0x000fea0003800200 */
.L_x_13150:
[----:B------:R-:W-:Y:S02]  /*8bc0*/  ISETP.GE.AND P1, PT, R208, R204, PT ;  /* 0x000000ccd000720c */ /* 0x000fe40003f26270 */
[----:B------:R-:W-:-:S05]  /*8bd0*/  IADD3 R8, P2, PT, R29, R198, RZ ;  /* 0x000000c61d087210 */ /* 0x000fca0007f5e0ff */
        /* <DEDUP_REMOVED lines=23> */
[CC--:B------:R-:W-:Y:S01]  /*8d50*/  @!P1 LEA R6, P2, R188.reuse, R8.reuse, 0x5 ;  /* 0x00000008bc069211 */ /* 0x0c0fe200078428ff */
[----:B------:R-:W-:Y:S02]  /*8d60*/  @!P1 IMAD R5, R189, 0xa0, RZ ;  /* 0x000000a0bd059824 */ /* 0x000fe400078e02ff */
[C---:B------:R-:W-:Y:S01]  /*8d70*/  @!P1 IMAD.WIDE.U32 R12, R188.reuse, 0xa0, R12 ;  /* 0x000000a0bc0c9825 */ /* 0x040fe200078e000c */
[CC--:B------:R-:W-:Y:S02]  /*8d80*/  @!P1 LEA.HI.X R7, R188.reuse, R9.reuse, R189, 0x5, P2 ;  /* 0x00000009bc079211 */ /* 0x0c0fe400010f2cbd */
[-C--:B------:R-:W-:Y:S01]  /*8d90*/  @!P1 LEA R18, P2, R188, R8.reuse, 0x7 ;  /* 0x00000008bc129211 */ /* 0x080fe200078438ff */
[----:B------:R-:W-:Y:S01]  /*8da0*/  @!P1 IMAD.IADD R11, R4, 0x1, R11 ;  /* 0x00000001040b9824 */ /* 0x000fe200078e020b */
[C---:B------:R-:W-:Y:S01]  /*8db0*/  @!P1 LEA R4, P3, R188.reuse, R8, 0x6 ;  /* 0x00000008bc049211 */ /* 0x040fe200078630ff */
[----:B------:R-:W-:Y:S01]  /*8dc0*/  @!P1 IMAD.IADD R21, R5, 0x1, R13 ;  /* 0x0000000105159824 */ /* 0x000fe200078e020d */
[----:B------:R-:W-:Y:S01]  /*8dd0*/  @!PT LDS RZ, [RZ] ;  /* 0x00000000fffff984 */ /* 0x000fe20000000800 */
[----:B------:R-:W-:Y:S01]  /*8de0*/  @!PT LDS RZ, [RZ] ;  /* 0x00000000fffff984 */ /* 0x000fe20000000800 */
[----:B------:R-:W-:Y:S01]  /*8df0*/  @!PT LDS RZ, [RZ] ;  /* 0x00000000fffff984 */ /* 0x000fe20000000800 */
[----:B------:R-:W-:Y:S01]  /*8e00*/  @!P1 LDGSTS.E.BYPASS.LTC128B.128 [R205+0x7000], desc[UR4][R6.64] ;  /* 0x0700000006cd9fae */ /* 0x000fe2000b981a04 */
[----:B------:R-:W-:Y:S01]  /*8e10*/  @!P1 IMAD.MOV.U32 R16, RZ, RZ, R14 ;  /* 0x000000ffff109224 */ /* 0x000fe200078e000e */
[CCC-:B------:R-:W-:Y:S01]  /*8e20*/  @!P1 LEA.HI.X R5, R188.reuse, R9.reuse, R189.reuse, 0x6, P3 ;  /* 0x00000009bc059211 */ /* 0x1c0fe200018f34bd */
[----:B------:R-:W-:Y:S01]  /*8e30*/  @!P1 IMAD.MOV.U32 R20, RZ, RZ, R12 ;  /* 0x000000ffff149224 */ /* 0x000fe200078e000c */
[----:B------:R-:W-:Y:S01]  /*8e40*/  @!P1 LEA.HI.X R19, R188, R9, R189, 0x7, P2 ;  /* 0x00000009bc139211 */ /* 0x000fe200010f3cbd */
        /* <DEDUP_REMOVED lines=26> */
[--C-:B------:R-:W-:Y:S01]  /*8ff0*/  IADD3 R235, PT, PT, R172, 0x80, -R171.reuse ;  /* 0x00000080aceb7810 */ /* 0x100fe20007ffe8ab */
[----:B------:R-:W-:Y:S01]  /*9000*/  VIADD R237, R169, 0xffffff80 ;  /* 0xffffff80a9ed7836 */ /* 0x000fe20000000000 */
[C-C-:B------:R-:W-:Y:S01]  /*9010*/  IADD3 R233, PT, PT, R174.reuse, 0x80, -R171.reuse ;  /* 0x00000080aee97810 */ /* 0x140fe20007ffe8ab */
[----:B------:R-:W-:Y:S01]  /*9020*/  LDSM.16.M88.4 R156, [R185] ;  /* 0x00000000b99c783b */ /* 0x000fe20000000200 */
[----:B------:R-:W-:Y:S01]  /*9030*/  IABS R235, R235 ;  /* 0x000000eb00eb7213 */ /* 0x000fe20000000000 */
[----:B------:R-:W-:Y:S01]  /*9040*/  BSSY.RECONVERGENT B1, `(.L_x_13153) ;  /* 0x000039b000017945 */ /* 0x000fe20003800200 */
[----:B------:R-:W-:Y:S01]  /*9050*/  IABS R233, R233 ;  /* 0x000000e900e97213 */ /* 0x000fe20000000000 */
[----:B------:R-:W4:Y:S01]  /*9060*/  LDSM.16.M88.4 R12, [R184+0x2000] ;  /* 0x00200000b80c783b */ /* 0x000f220000000200 */
[----:B------:R-:W-:-:S02]  /*9070*/  IADD3 R232, PT, PT, R174, 0x7f, -R171 ;  /* 0x0000007faee87810 */ /* 0x000fc40007ffe8ab */
[C-C-:B------:R-:W-:Y:S01]  /*9080*/  IADD3 R229, PT, PT, R174.reuse, 0x77, -R171.reuse ;  /* 0x00000077aee57810 */ /* 0x140fe20007ffe8ab */
[----:B------:R-:W-:Y:S01]  /*9090*/  LDSM.16.M88.4 R152, [R183] ;  /* 0x00000000b798783b */ /* 0x000fe20000000200 */
[C-C-:B------:R-:W-:Y:S02]  /*90a0*/  IADD3 R221, PT, PT, R174.reuse, 0x58, -R171.reuse ;  /* 0x00000058aedd7810 */ /* 0x140fe40007ffe8ab */
[C-C-:B------:R-:W-:Y:S01]  /*90b0*/  IADD3 R219, PT, PT, R174.reuse, 0x57, -R171.reuse ;  /* 0x00000057aedb7810 */ /* 0x140fe20007ffe8ab */
[----:B-1----:R-:W1:Y:S01]  /*90c0*/  LDSM.16.M88.4 R4, [R179+0x2000] ;  /* 0x00200000b304783b */ /* 0x002e620000000200 */
[C-C-:B------:R-:W-:Y:S02]  /*90d0*/  IADD3 R197, PT, PT, R174.reuse, 0x50, -R171.reuse ;  /* 0x00000050aec57810 */ /* 0x140fe40007ffe8ab */
[----:B------:R-:W-:Y:S01]  /*90e0*/  IADD3 R175, PT, PT, R174, 0x4f, -R171 ;  /* 0x0000004faeaf7810 */ /* 0x000fe20007ffe8ab */
[----:B------:R-:W-:Y:S01]  /*90f0*/  LDSM.16.M88.4 R28, [R182] ;  /* 0x00000000b61c783b */ /* 0x000fe20000000200 */
[----:B------:R-:W-:-:S02]  /*9100*/  I2FP.F32.S32 R235, R235 ;  /* 0x000000eb00eb7245 */ /* 0x000fc40000201400 */
[C-C-:B------:R-:W-:Y:S01]  /*9110*/  IADD3 R234, PT, PT, R172.reuse, 0x7f, -R171.reuse ;  /* 0x0000007facea7810 */ /* 0x140fe20007ffe8ab */
[----:B------:R-:W-:Y:S01]  /*9120*/  LDSM.16.M88.4 R24, [R178+0x2000] ;  /* 0x00200000b218783b */ /* 0x000fe20000000200 */
[C-C-:B------:R-:W-:Y:S02]  /*9130*/  IADD3 R231, PT, PT, R172.reuse, 0x78, -R171.reuse ;  /* 0x00000078ace77810 */ /* 0x140fe40007ffe8ab */
[C-C-:B------:R-:W-:Y:S01]  /*9140*/  IADD3 R230, PT, PT, R172.reuse, 0x77, -R171.reuse ;  /* 0x00000077ace67810 */ /* 0x140fe20007ffe8ab */
[----:B------:R-:W5:Y:S01]  /*9150*/  LDSM.16.M88.4 R116, [R184+0x2800] ;  /* 0x00280000b874783b */ /* 0x000f620000000200 */
[C-C-:B------:R-:W-:Y:S02]  /*9160*/  IADD3 R228, PT, PT, R172.reuse, 0x70, -R171.reuse ;  /* 0x00000070ace47810 */ /* 0x140fe40007ffe8ab */
[C-C-:B------:R-:W-:Y:S01]  /*9170*/  IADD3 R227, PT, PT, R172.reuse, 0x6f, -R171.reuse ;  /* 0x0000006face37810 */ /* 0x140fe20007ffe8ab */
[----:B--2---:R-:W-:Y:S01]  /*9180*/  LDSM.16.M88.4 R8, [R181] ;  /* 0x00000000b508783b */ /* 0x004fe20000000200 */
[----:B------:R-:W-:-:S02]  /*9190*/  IADD3 R226, PT, PT, R172, 0x68, -R171 ;  /* 0x00000068ace27810 */ /* 0x000fc40007ffe8ab */
[C-C-:B------:R-:W-:Y:S01]  /*91a0*/  IADD3 R223, PT, PT, R172.reuse, 0x5f, -R171.reuse ;  /* 0x0000005facdf7810 */ /* 0x140fe20007ffe8ab */
[----:B------:R-:W2:Y:S01]  /*91b0*/  LDSM.16.M88.4 R108, [R184+0x3000] ;  /* 0x00300000b86c783b */ /* 0x000ea20000000200 */
[C-C-:B------:R-:W-:Y:S02]  /*91c0*/  IADD3 R222, PT, PT, R172.reuse, 0x58, -R171.reuse ;  /* 0x00000058acde7810 */ /* 0x140fe40007ffe8ab */
[C-C-:B------:R-:W-:Y:S01]  /*91d0*/  IADD3 R220, PT, PT, R172.reuse, 0x57, -R171.reuse ;  /* 0x00000057acdc7810 */ /* 0x140fe20007ffe8ab */
[----:B------:R-:W2:Y:S01]  /*91e0*/  LDSM.16.M88.4 R64, [R184+0x3800] ;  /* 0x00380000b840783b */ /* 0x000ea20000000200 */
[C-C-:B------:R-:W-:Y:S02]  /*91f0*/  IADD3 R218, PT, PT, R172.reuse, 0x50, -R171.reuse ;  /* 0x00000050acda7810 */ /* 0x140fe40007ffe8ab */
[----:B------:R-:W-:Y:S01]  /*9200*/  IADD3 R173, PT, PT, R172, 0x48, -R171 ;  /* 0x00000048acad7810 */ /* 0x000fe20007ffe8ab */
[----:B------:R-:W-:Y:S01]  /*9210*/  LDSM.16.M88.4 R56, [R184+0x4000] ;  /* 0x00400000b838783b */ /* 0x000fe20000000200 */
[----:B------:R-:W-:-:S02]  /*9220*/  I2FP.F32.S32 R233, R233 ;  /* 0x000000e900e97245 */ /* 0x000fc40000201400 */
[----:B------:R-:W-:Y:S01]  /*9230*/  IABS R234, R234 ;  /* 0x000000ea00ea7213 */ /* 0x000fe20000000000 */
[C---:B----4-:R-:W-:Y:S01]  /*9240*/  HMMA.16816.F32.BF16 R16, R156.reuse, R12, RZ ;  /* 0x0000000c9c10723c */ /* 0x050fe200000418ff */
[----:B------:R-:W-:Y:S01]  /*9250*/  LDSM.16.M88.4 R48, [R184+0x4800] ;  /* 0x00480000b830783b */ /* 0x000fe20000000200 */
[----:B------:R-:W-:Y:S02]  /*9260*/  IABS R232, R232 ;  /* 0x000000e800e87213 */ /* 0x000fe40000000000 */
[-C--:B------:R-:W-:Y:S01]  /*9270*/  ISETP.GT.AND P3, PT, R38, R237.reuse, PT ;  /* 0x000000ed2600720c */ /* 0x080fe20003f64270 */
[----:B------:R-:W-:Y:S01]  /*9280*/  LDSM.16.M88.4 R40, [R184+0x5000] ;  /* 0x00500000b828783b */ /* 0x000fe20000000200 */
[----:B------:R-:W-:Y:S02]  /*9290*/  ISETP.GT.AND P4, PT, R168, R237, PT ;  /* 0x000000eda800720c */ /* 0x000fe40003f84270 */
[----:B------:R-:W-:Y:S01]  /*92a0*/  HMMA.16816.F32.BF16 R12, R156, R14, RZ ;  /* 0x0000000e9c0c723c */ /* 0x000fe200000418ff */
[----:B------:R-:W-:Y:S01]  /*92b0*/  LDSM.16.M88.4 R160, [R184+0x5800] ;  /* 0x00580000b8a0783b */ /* 0x000fe20000000200 */
[----:B------:R-:W-:-:S02]  /*92c0*/  ISETP.GE.AND P5, PT, R237, R211, PT ;  /* 0x000000d3ed00720c */ /* 0x000fc40003fa6270 */
[----:B------:R-:W-:Y:S01]  /*92d0*/  ISETP.GE.AND P2, PT, R237, R210, PT ;  /* 0x000000d2ed00720c */ /* 0x000fe20003f46270 */
[----:B------:R-:W-:Y:S01]  /*92e0*/  LDSM.16.M88.4 R148, [R179+0x2800] ;  /* 0x00280000b394783b */ /* 0x000fe20000000200 */
[----:B------:R-:W-:Y:S02]  /*92f0*/  IABS R231, R231 ;  /* 0x000000e700e77213 */ /* 0x000fe40000000000 */
[----:B------:R-:W-:Y:S01]  /*9300*/  IABS R230, R230 ;  /* 0x000000e600e67213 */ /* 0x000fe20000000000 */
[----:B------:R-:W-:Y:S01]  /*9310*/  LDSM.16.M88.4 R144, [R179+0x3000] ;  /* 0x00300000b390783b */ /* 0x000fe20000000200 */
[----:B------:R-:W-:Y:S02]  /*9320*/  IABS R229, R229 ;  /* 0x000000e500e57213 */ /* 0x000fe40000000000 */
[----:B-1----:R-:W-:Y:S01]  /*9330*/  HMMA.16816.F32.BF16 R16, R152, R4, R16 ;  /* 0x000000049810723c */ /* 0x002fe20000041810 */
[----:B------:R-:W-:Y:S01]  /*9340*/  LDSM.16.M88.4 R140, [R179+0x3800] ;  /* 0x00380000b38c783b */ /* 0x000fe20000000200 */
[----:B------:R-:W-:-:S02]  /*9350*/  IABS R228, R228 ;  /* 0x000000e400e47213 */ /* 0x000fc40000000000 */
[----:B------:R-:W-:Y:S01]  /*9360*/  IABS R227, R227 ;  /* 0x000000e300e37213 */ /* 0x000fe20000000000 */
[----:B------:R-:W-:Y:S01]  /*9370*/  LDSM.16.M88.4 R136, [R179+0x4000] ;  /* 0x00400000b388783b */ /* 0x000fe20000000200 */
[----:B------:R-:W-:Y:S02]  /*9380*/  IABS R226, R226 ;  /* 0x000000e200e27213 */ /* 0x000fe40000000000 */
[----:B------:R-:W-:Y:S01]  /*9390*/  HMMA.16816.F32.BF16 R12, R152, R6, R12 ;  /* 0x00000006980c723c */ /* 0x000fe2000004180c */
[----:B------:R-:W1:Y:S01]  /*93a0*/  LDSM.16.M88.4 R4, [R177+0x2000] ;  /* 0x00200000b104783b */ /* 0x000e620000000200 */
[----:B------:R-:W-:Y:S02]  /*93b0*/  IABS R223, R223 ;  /* 0x000000df00df7213 */ /* 0x000fe40000000000 */
[----:B------:R-:W-:Y:S01]  /*93c0*/  IABS R222, R222 ;  /* 0x000000de00de7213 */ /* 0x000fe20000000000 */
[----:B------:R-:W4:Y:S01]  /*93d0*/  LDSM.16.M88.4 R132, [R179+0x4800] ;  /* 0x00480000b384783b */ /* 0x000f220000000200 */
[----:B------:R-:W-:-:S02]  /*93e0*/  IABS R221, R221 ;  /* 0x000000dd00dd7213 */ /* 0x000fc40000000000 */
[----:B-----5:R-:W-:Y:S01]  /*93f0*/  HMMA.16816.F32.BF16 R120, R156, R116, RZ ;  /* 0x000000749c78723c */ /* 0x020fe200000418ff */
[----:B------:R-:W5:Y:S01]  /*9400*/  LDSM.16.M88.4 R128, [R179+0x5000] ;  /* 0x00500000b380783b */ /* 0x000f620000000200 */
[----:B------:R-:W-:Y:S02]  /*9410*/  IABS R220, R220 ;  /* 0x000000dc00dc7213 */ /* 0x000fe40000000000 */
[----:B------:R-:W-:Y:S01]  /*9420*/  IABS R219, R219 ;  /* 0x000000db00db7213 */ /* 0x000fe20000000000 */
[----:B------:R-:W5:Y:S01]  /*9430*/  LDSM.16.M88.4 R124, [R179+0x5800] ;  /* 0x00580000b37c783b */ /* 0x000f620000000200 */
[----:B------:R-:W-:Y:S02]  /*9440*/  IABS R218, R218 ;  /* 0x000000da00da7213 */ /* 0x000fe40000000000 */
[----:B------:R-:W-:Y:S01]  /*9450*/  HMMA.16816.F32.BF16 R16, R28, R24, R16 ;  /* 0x000000181c10723c */ /* 0x000fe20000041810 */
[----:B------:R-:W5:Y:S01]  /*9460*/  LDSM.16.M88.4 R20, [R178+0x2800] ;  /* 0x00280000b214783b */ /* 0x000f620000000200 */
[----:B------:R-:W-:-:S02]  /*9470*/  IADD3 R25, PT, PT, R174, 0x10, -R171 ;  /* 0x00000010ae197810 */ /* 0x000fc40007ffe8ab */
[C-C-:B------:R-:W-:Y:S01]  /*9480*/  IADD3 R24, PT, PT, R174.reuse, 0xf, -R171.reuse ;  /* 0x0000000fae187810 */ /* 0x140fe20007ffe8ab */
[----:B------:R-:W0:Y:S01]  /*9490*/  LDGDEPBAR ;  /* 0x00000000000079af */ /* 0x000e220000000000 */
[----:B------:R-:W-:Y:S02]  /*94a0*/  IABS R197, R197 ;  /* 0x000000c500c57213 */ /* 0x000fe40000000000 */
[----:B------:R-:W-:Y:S01]  /*94b0*/  HMMA.16816.F32.BF16 R12, R28, R26, R12 ;  /* 0x0000001a1c0c723c */ /* 0x000fe2000004180c */
[--C-:B------:R-:W-:Y:S02]  /*94c0*/  IADD3 R26, PT, PT, R174, 0x78, -R171.reuse ;  /* 0x00000078ae1a7810 */ /* 0x100fe40007ffe8ab */
[----:B------:R-:W-:Y:S02]  /*94d0*/  IADD3 R27, PT, PT, R172, 0xf, -R171 ;  /* 0x0000000fac1b7810 */ /* 0x000fe40007ffe8ab */
[----:B------:R-:W-:Y:S02]  /*94e0*/  IABS R175, R175 ;  /* 0x000000af00af7213 */ /* 0x000fe40000000000 */
[----:B------:R-:W-:Y:S01]  /*94f0*/  IABS R173, R173 ;  /* 0x000000ad00ad7213 */ /* 0x000fe20000000000 */
[----:B--2---:R-:W-:Y:S01]  /*9500*/  HMMA.16816.F32.BF16 R112, R156, R108, RZ ;  /* 0x0000006c9c70723c */ /* 0x004fe200000418ff */
[----:B------:R-:W-:-:S02]  /*9510*/  IABS R27, R27 ;  /* 0x0000001b001b7213 */ /* 0x000fc40000000000 */
[----:B------:R-:W-:Y:S02]  /*9520*/  IABS R25, R25 ;  /* 0x0000001900197213 */ /* 0x000fe40000000000 */
[----:B------:R-:W-:Y:S02]  /*9530*/  I2FP.F32.S32 R27, R27 ;  /* 0x0000001b001b7245 */ /* 0x000fe40000201400 */
[----:B------:R-:W-:Y:S01]  /*9540*/  I2FP.F32.S32 R25, R25 ;  /* 0x0000001900197245 */ /* 0x000fe20000201400 */
[----:B------:R-:W-:Y:S01]  /*9550*/  HMMA.16816.F32.BF16 R104, R156, R64, RZ ;  /* 0x000000409c68723c */ /* 0x000fe200000418ff */
[----:B------:R-:W-:-:S07]  /*9560*/  IABS R24, R24 ;  /* 0x0000001800187213 */ /* 0x000fce0000000000 */
[----:B-1----:R-:W-:Y:S08]  /*9570*/  HMMA.16816.F32.BF16 R16, R8, R4, R16 ;  /* 0x000000040810723c */ /* 0x002ff00000041810 */
        /* <DEDUP_REMOVED lines=15> */
[--C-:B------:R-:W-:Y:S02]  /*9670*/  IADD3 R163, PT, PT, R174, 0x48, -R171.reuse ;  /* 0x00000048aea37810 */ /* 0x100fe40007ffe8ab */
[----:B------:R-:W-:Y:S02]  /*9680*/  IADD3 R162, PT, PT, R172, 0x47, -R171 ;  /* 0x00000047aca27810 */ /* 0x000fe40007ffe8ab */
[----:B------:R-:W-:-:S02]  /*9690*/  IABS R163, R163 ;  /* 0x000000a300a37213 */ /* 0x000fc40000000000 */
[----:B------:R-:W-:Y:S01]  /*96a0*/  IABS R162, R162 ;  /* 0x000000a200a27213 */ /* 0x000fe20000000000 */
[----:B------:R-:W-:Y:S01]  /*96b0*/  HMMA.16816.F32.BF16 R120, R152, R148, R120 ;  /* 0x000000949878723c */ /* 0x000fe20000041878 */
[--C-:B------:R-:W-:Y:S02]  /*96c0*/  IADD3 R148, PT, PT, R174, 0x30, -R171.reuse ;  /* 0x00000030ae947810 */ /* 0x100fe40007ffe8ab */
[--C-:B------:R-:W-:Y:S02]  /*96d0*/  IADD3 R149, PT, PT, R172, 0x30, -R171.reuse ;  /* 0x00000030ac957810 */ /* 0x100fe40007ffe8ab */
[----:B------:R-:W-:Y:S02]  /*96e0*/  IABS R148, R148 ;  /* 0x0000009400947213 */ /* 0x000fe40000000000 */
[----:B------:R-:W-:Y:S01]  /*96f0*/  IABS R149, R149 ;  /* 0x0000009500957213 */ /* 0x000fe20000000000 */
[----:B------:R-:W-:Y:S01]  /*9700*/  HMMA.16816.F32.BF16 R12, R8, R6, R12 ;  /* 0x00000006080c723c */ /* 0x000fe2000004180c */
[----:B------:R-:W1:Y:S07]  /*9710*/  LDSM.16.M88.4 R4, [R177+0x2800] ;  /* 0x00280000b104783b */ /* 0x000e6e0000000200 */
[----:B------:R-:W-:Y:S01]  /*9720*/  HMMA.16816.F32.BF16 R116, R152, R150, R116 ;  /* 0x000000969874723c */ /* 0x000fe20000041874 */
[----:B------:R-:W-:-:S02]  /*9730*/  IADD3 R150, PT, PT, R174, 0x37, -R171 ;  /* 0x00000037ae967810 */ /* 0x000fc40007ffe8ab */
[--C-:B------:R-:W-:Y:S02]  /*9740*/  IADD3 R151, PT, PT, R172, 0x37, -R171.reuse ;  /* 0x00000037ac977810 */ /* 0x100fe40007ffe8ab */
[----:B------:R-:W-:Y:S02]  /*9750*/  IABS R150, R150 ;  /* 0x0000009600967213 */ /* 0x000fe40000000000 */
[----:B------:R-:W-:Y:S01]  /*9760*/  IABS R151, R151 ;  /* 0x0000009700977213 */ /* 0x000fe20000000000 */
[----:B------:R-:W-:Y:S01]  /*9770*/  HMMA.16816.F32.BF16 R112, R152, R144, R112 ;  /* 0x000000909870723c */ /* 0x000fe20000041870 */
[--C-:B------:R-:W-:Y:S02]  /*9780*/  IADD3 R144, PT, PT, R174, 0x3f, -R171.reuse ;  /* 0x0000003fae907810 */ /* 0x100fe40007ffe8ab */
[----:B------:R-:W-:Y:S02]  /*9790*/  IADD3 R145, PT, PT, R172, 0x20, -R171 ;  /* 0x00000020ac917810 */ /* 0x000fe40007ffe8ab */
[----:B------:R-:W-:-:S02]  /*97a0*/  IABS R144, R144 ;  /* 0x0000009000907213 */ /* 0x000fc40000000000 */
[----:B------:R-:W-:Y:S01]  /*97b0*/  IABS R145, R145 ;  /* 0x0000009100917213 */ /* 0x000fe20000000000 */
[C---:B------:R-:W-:Y:S01]  /*97c0*/  HMMA.16816.F32.BF16 R108, R152.reuse, R146, R108 ;  /* 0x00000092986c723c */ /* 0x040fe2000004186c */
[C-C-:B------:R-:W-:Y:S02]  /*97d0*/  IADD3 R147, PT, PT, R172.reuse, 0x2f, -R171.reuse ;  /* 0x0000002fac937810 */ /* 0x140fe40007ffe8ab */
[--C-:B------:R-:W-:Y:S02]  /*97e0*/  IADD3 R146, PT, PT, R172, 0x27, -R171.reuse ;  /* 0x00000027ac927810 */ /* 0x100fe40007ffe8ab */
[----:B------:R-:W-:Y:S02]  /*97f0*/  IABS R147, R147 ;  /* 0x0000009300937213 */ /* 0x000fe40000000000 */
[----:B------:R-:W-:Y:S01]  /*9800*/  IABS R146, R146 ;  /* 0x0000009200927213 */ /* 0x000fe20000000000 */
        /* <DEDUP_REMOVED lines=8> */
[----:B------:R-:W-:-:S03]  /*9890*/  IABS R143, R143 ;  /* 0x0000008f008f7213 */ /* 0x000fc60000000000 */
[----:B------:R-:W-:Y:S01]  /*98a0*/  HMMA.16816.F32.BF16 R60, R152, R136, R60 ;  /* 0x00000088983c723c */ /* 0x000fe2000004183c */
[C-C-:B------:R-:W-:Y:S02]  /*98b0*/  IADD3 R137, PT, PT, R174.reuse, 0x5f, -R171.reuse ;  /* 0x0000005fae897810 */ /* 0x140fe40007ffe8ab */
[----:B------:R-:W-:-:S04]  /*98c0*/  IADD3 R136, PT, PT, R174, 0x27, -R171 ;  /* 0x00000027ae887810 */ /* 0x000fc80007ffe8ab */
[----:B------:R-:W-:Y:S01]  /*98d0*/  IABS R136, R136 ;  /* 0x0000008800887213 */ /* 0x000fe20000000000 */
[----:B------:R-:W-:Y:S01]  /*98e0*/  HMMA.16816.F32.BF16 R56, R152, R138, R56 ;  /* 0x0000008a9838723c */ /* 0x000fe20000041838 */
[--C-:B------:R-:W-:Y:S02]  /*98f0*/  IADD3 R139, PT, PT, R174, 0x70, -R171.reuse ;  /* 0x00000070ae8b7810 */ /* 0x100fe40007ffe8ab */
[----:B------:R-:W-:-:S04]  /*9900*/  IADD3 R138, PT, PT, R172, 0x18, -R171 ;  /* 0x00000018ac8a7810 */ /* 0x000fc80007ffe8ab */
[----:B------:R-:W-:Y:S01]  /*9910*/  IABS R138, R138 ;  /* 0x0000008a008a7213 */ /* 0x000fe20000000000 */
[----:B----4-:R-:W-:Y:S01]  /*9920*/  HMMA.16816.F32.BF16 R52, R152, R132, R52 ;  /* 0x000000849834723c */ /* 0x010fe20000041834 */
[--C-:B------:R-:W-:Y:S02]  /*9930*/  IADD3 R132, PT, PT, R174, 0x28, -R171.reuse ;  /* 0x00000028ae847810 */ /* 0x100fe40007ffe8ab */
[----:B------:R-:W-:Y:S01]  /*9940*/  IADD3 R133, PT, PT, R172, 0x67, -R171 ;  /* 0x00000067ac857810 */ /* 0x000fe20007ffe8ab */
[-C--:B---3--:R-:W-:Y:S01]  /*9950*/  FMUL.FTZ R16, R16, R170.reuse ;  /* 0x000000aa10107220 */ /* 0x088fe20000410000 */
[----:B------:R-:W-:-:S03]  /*9960*/  FMUL.FTZ R236, R18, R170 ;  /* 0x000000aa12ec7220 */ /* 0x000fc60000410000 */
[C---:B------:R-:W-:Y:S01]  /*9970*/  HMMA.16816.F32.BF16 R48, R152.reuse, R134, R48 ;  /* 0x000000869830723c */ /* 0x040fe20000041830 */
[-C--:B------:R-:W-:Y:S01]  /*9980*/  FMUL.FTZ R17, R17, R170.reuse ;  /* 0x000000aa11117220 */ /* 0x080fe20000410000 */
[C-C-:B------:R-:W-:Y:S01]  /*9990*/  IADD3 R135, PT, PT, R172.reuse, 0x60, -R171.reuse ;  /* 0x00000060ac877810 */ /* 0x140fe20007ffe8ab */
[-C--:B------:R-:W-:Y:S01]  /*99a0*/  FMUL.FTZ R19, R19, R170.reuse ;  /* 0x000000aa13137220 */ /* 0x080fe20000410000 */
[----:B------:R-:W2:Y:S01]  /*99b0*/  MUFU.TANH R16, R16 ;  /* 0x0000001000107308 */ /* 0x000ea20000002400 */
[--C-:B------:R-:W-:Y:S01]  /*99c0*/  IADD3 R134, PT, PT, R172, 0x17, -R171.reuse ;  /* 0x00000017ac867810 */ /* 0x100fe20007ffe8ab */
[-C--:B------:R-:W-:Y:S01]  /*99d0*/  FMUL.FTZ R12, R12, R170.reuse ;  /* 0x000000aa0c0c7220 */ /* 0x080fe20000410000 */
[--C-:B------:R-:W-:Y:S01]  /*99e0*/  IADD3 R18, PT, PT, R172, 0x8, -R171.reuse ;  /* 0x00000008ac127810 */ /* 0x100fe20007ffe8ab */
[----:B-----5:R-:W-:Y:S01]  /*99f0*/  HMMA.16816.F32.BF16 R44, R152, R128, R44 ;  /* 0x00000080982c723c */ /* 0x020fe2000004182c */
[--C-:B------:R-:W-:Y:S01]  /*9a00*/  IADD3 R129, PT, PT, R174, 0x60, -R171.reuse ;  /* 0x00000060ae817810 */ /* 0x100fe20007ffe8ab */
[----:B------:R-:W-:Y:S01]  /*9a10*/  FMUL.FTZ R14, R14, R170 ;  /* 0x000000aa0e0e7220 */ /* 0x000fe20000410000 */
[----:B------:R-:W-:Y:S01]  /*9a20*/  IADD3 R128, PT, PT, R174, 0x17, -R171 ;  /* 0x00000017ae807810 */ /* 0x000fe20007ffe8ab */
[----:B------:R-:W3:Y:S01]  /*9a30*/  MUFU.TANH R236, R236 ;  /* 0x000000ec00ec7308 */ /* 0x000ee20000002400 */
[----:B------:R-:W-:-:S02]  /*9a40*/  IABS R129, R129 ;  /* 0x0000008100817213 */ /* 0x000fc40000000000 */
[----:B------:R-:W-:Y:S01]  /*9a50*/  IABS R128, R128 ;  /* 0x0000008000807213 */ /* 0x000fe20000000000 */
[C---:B------:R-:W-:Y:S01]  /*9a60*/  HMMA.16816.F32.BF16 R40, R152.reuse, R130, R40 ;  /* 0x000000829828723c */ /* 0x040fe20000041828 */
[--C-:B------:R-:W-:Y:S02]  /*9a70*/  IADD3 R131, PT, PT, R174, 0x68, -R171.reuse ;  /* 0x00000068ae837810 */ /* 0x100fe40007ffe8ab */
[--C-:B------:R-:W-:Y:S01]  /*9a80*/  IADD3 R130, PT, PT, R172, 0x10, -R171.reuse ;  /* 0x00000010ac827810 */ /* 0x100fe20007ffe8ab */
[----:B------:R-:W-:Y:S01]  /*9a90*/  MUFU.TANH R12, R12 ;  /* 0x0000000c000c7308 */ /* 0x000fe20000002400 */
[----:B------:R-:W-:Y:S01]  /*9aa0*/  IABS R18, R18 ;  /* 0x0000001200127213 */ /* 0x000fe20000000000 */
[----:B--2---:R-:W-:Y:S01]  /*9ab0*/  FFMA.FTZ R16, -R203, R235, R16 ;  /* 0x000000ebcb107223 */ /* 0x004fe20000010110 */
[----:B------:R-:W-:Y:S01]  /*9ac0*/  IABS R130, R130 ;  /* 0x0000008200827213 */ /* 0x000fe20000000000 */
[----:B------:R-:W-:Y:S01]  /*9ad0*/  HMMA.16816.F32.BF16 R32, R152, R124, R32 ;  /* 0x0000007c9820723c */ /* 0x000fe20000041820 */
[----:B------:R-:W-:-:S02]  /*9ae0*/  IADD3 R125, PT, PT, R174, 0x6f, -R171 ;  /* 0x0000006fae7d7810 */ /* 0x000fc40007ffe8ab */
[--C-:B------:R-:W-:Y:S01]  /*9af0*/  IADD3 R124, PT, PT, R174, 0x18, -R171.reuse ;  /* 0x00000018ae7c7810 */ /* 0x100fe20007ffe8ab */
[----:B------:R-:W-:Y:S01]  /*9b00*/  MUFU.TANH R14, R14 ;  /* 0x0000000e000e7308 */ /* 0x000fe20000002400 */
[----:B------:R-:W-:Y:S01]  /*9b10*/  FSEL R16, R16, -INF , !P3 ;  /* 0xff80000010107808 */ /* 0x000fe20005800000 */
[----:B---3--:R-:W-:Y:S01]  /*9b20*/  FFMA.FTZ R235, -R203, R233, R236 ;  /* 0x000000e9cbeb7223 */ /* 0x008fe200000101ec */
[----:B------:R-:W-:Y:S01]  /*9b30*/  VIADD R233, R169, 0xffffff81 ;  /* 0xffffff81a9e97836 */ /* 0x000fe20000000000 */
[----:B------:R-:W-:Y:S01]  /*9b40*/  HMMA.16816.F32.BF16 R156, R152, R126, R156 ;  /* 0x0000007e989c723c */ /* 0x000fe2000004189c */
[C-C-:B------:R-:W-:Y:S02]  /*9b50*/  IADD3 R127, PT, PT, R174.reuse, 0x67, -R171.reuse ;  /* 0x00000067ae7f7810 */ /* 0x140fe40007ffe8ab */
[C-C-:B------:R-:W-:Y:S01]  /*9b60*/  IADD3 R155, PT, PT, R174.reuse, 0x40, -R171.reuse ;  /* 0x00000040ae9b7810 */ /* 0x140fe20007ffe8ab */
[----:B------:R2:W3:Y:S01]  /*9b70*/  MUFU.TANH R236, R19 ;  /* 0x0000001300ec7308 */ /* 0x0004e20000002400 */
[----:B------:R-:W-:-:S02]  /*9b80*/  IADD3 R152, PT, PT, R174, 0x38, -R171 ;  /* 0x00000038ae987810 */ /* 0x000fc40007ffe8ab */
[C-C-:B------:R-:W-:Y:S01]  /*9b90*/  IADD3 R126, PT, PT, R174.reuse, 0x2f, -R171.reuse ;  /* 0x0000002fae7e7810 */ /* 0x140fe20007ffe8ab */
[C---:B------:R-:W-:Y:S01]  /*9ba0*/  HMMA.16816.F32.BF16 R120, R28.reuse, R20, R120 ;  /* 0x000000141c78723c */ /* 0x040fe20000041878 */
[C-C-:B------:R-:W-:Y:S02]  /*9bb0*/  IADD3 R20, PT, PT, R174.reuse, 0x8, -R171.reuse ;  /* 0x00000008ae147810 */ /* 0x140fe40007ffe8ab */
[--C-:B------:R-:W-:Y:S02]  /*9bc0*/  IADD3 R21, PT, PT, R174, 0x7, -R171.reuse ;  /* 0x00000007ae157810 */ /* 0x100fe40007ffe8ab */
[C-C-:B------:R-:W-:Y:S02]  /*9bd0*/  IADD3 R174, PT, PT, R172.reuse, 0x4f, -R171.reuse ;  /* 0x0000004facae7810 */ /* 0x140fe40007ffe8ab */
[C-C-:B------:R-:W-:Y:S01]  /*9be0*/  IADD3 R154, PT, PT, R172.reuse, 0x3f, -R171.reuse ;  /* 0x0000003fac9a7810 */ /* 0x140fe20007ffe8ab */
[----:B------:R-:W-:Y:S01]  /*9bf0*/  HMMA.16816.F32.BF16 R116, R28, R22, R116 ;  /* 0x000000161c74723c */ /* 0x000fe20000041874 */
[----:B------:R-:W-:-:S02]  /*9c00*/  IADD3 R153, PT, PT, R172, 0x38, -R171 ;  /* 0x00000038ac997810 */ /* 0x000fc40007ffe8ab */
[----:B------:R-:W-:Y:S02]  /*9c10*/  IADD3 R171, PT, PT, R172, 0x7, -R171 ;  /* 0x00000007acab7810 */ /* 0x000fe40007ffe8ab */
[----:B------:R4:W5:Y:S01]  /*9c20*/  MUFU.TANH R172, R17 ;  /* 0x0000001100ac7308 */ /* 0x0009620000002400 */
[----:B--2---:R-:W-:Y:S02]  /*9c30*/  I2FP.F32.S32 R19, R232 ;  /* 0x000000e800137245 */ /* 0x004fe40000201400 */
[----:B------:R-:W-:Y:S02]  /*9c40*/  ISETP.GT.AND P6, PT, R38, R233, PT ;  /* 0x000000e92600720c */ /* 0x000fe40003fc4270 */
[----:B------:R-:W-:Y:S02]  /*9c50*/  FSEL R232, R235, -INF , !P4 ;  /* 0xff800000ebe87808 */ /* 0x000fe40006000000 */
[----:B-1----:R-:W-:Y:S01]  /*9c60*/  HMMA.16816.F32.BF16 R120, R8, R4, R120 ;  /* 0x000000040878723c */ /* 0x002fe20000041878 */
[----:B---3--:R-:W-:Y:S01]  /*9c70*/  FFMA.FTZ R5, -R203, R19, R236 ;  /* 0x00000013cb057223 */ /* 0x008fe200000101ec */
[----:B------:R-:W-:Y:S01]  /*9c80*/  ISETP.GE.AND P3, PT, R233, R211, PT ;  /* 0x000000d3e900720c */ /* 0x000fe20003f66270 */
[----:B------:R-:W-:Y:S01]  /*9c90*/  VIADD R19, R169, 0xffffff88 ;  /* 0xffffff88a9137836 */ /* 0x000fe20000000000 */
[----:B------:R-:W-:-:S02]  /*9ca0*/  ISETP.GT.AND P4, PT, R168, R233, PT ;  /* 0x000000e9a800720c */ /* 0x000fc40003f84270 */
[----:B------:R-:W-:Y:S02]  /*9cb0*/  IABS R4, R26 ;  /* 0x0000001a00047213 */ /* 0x000fe40000000000 */
[----:B------:R-:W-:Y:S01]  /*9cc0*/  FSEL R16, R16, -INF , !P5 ;  /* 0xff80000010107808 */ /* 0x000fe20006800000 */
[----:B------:R-:W-:Y:S01]  /*9cd0*/  HMMA.16816.F32.BF16 R116, R8, R6, R116 ;  /* 0x000000060874723c */ /* 0x000fe20000041874 */
[----:B------:R-:W-:Y:S01]  /*9ce0*/  ISETP.GE.AND P5, PT, R233, R210, PT ;  /* 0x000000d2e900720c */ /* 0x000fe20003fa6270 */
[----:B------:R-:W-:Y:S01]  /*9cf0*/  FMUL.FTZ R233, R13, R170 ;  /* 0x000000aa0de97220 */ /* 0x000fe20000410000 */
[----:B----4-:R-:W-:Y:S02]  /*9d00*/  I2FP.F32.S32 R17, R234 ;  /* 0x000000ea00117245 */ /* 0x010fe40000201400 */
[----:B------:R-:W-:Y:S02]  /*9d10*/  FSEL R26, R232, -INF , !P2 ;  /* 0xff800000e81a7808 */ /* 0x000fe40005000000 */
[----:B------:R-:W-:Y:S01]  /*9d20*/  FSEL R5, R5, -INF , !P4 ;  /* 0xff80000005057808 */ /* 0x000fe20006000000 */
[----:B-----5:R-:W-:Y:S01]  /*9d30*/  FFMA.FTZ R17, -R203, R17, R172 ;  /* 0x00000011cb117223 */ /* 0x020fe200000101ac */
[-C--:B------:R-:W-:Y:S01]  /*9d40*/  ISETP.GT.AND P2, PT, R38, R19.reuse, PT ;  /* 0x000000132600720c */ /* 0x080fe20003f44270 */
[-C--:B------:R-:W-:Y:S01]  /*9d50*/  FMUL.FTZ R172, R15, R170.reuse ;  /* 0x000000aa0fac7220 */ /* 0x080fe20000410000 */
[----:B------:R-:W-:Y:S01]  /*9d60*/  ISETP.GT.AND P4, PT, R168, R19, PT ;  /* 0x00000013a800720c */ /* 0x000fe20003f84270 */
[-C--:B------:R-:W-:Y:S01]  /*9d70*/  FMUL.FTZ R120, R120, R170.reuse ;  /* 0x000000aa78787220 */ /* 0x080fe20000410000 */
[----:B------:R-:W-:Y:S01]  /*9d80*/  FSEL R17, R17, -INF , !P6 ;  /* 0xff80000011117808 */ /* 0x000fe20007000000 */
[----:B------:R-:W-:Y:S01]  /*9d90*/  FMUL.FTZ R123, R123, R170 ;  /* 0x000000aa7b7b7220 */ /* 0x000fe20000410000 */
[----:B------:R-:W-:Y:S01]  /*9da0*/  ISETP.GE.AND P6, PT, R19, R211, PT ;  /* 0x000000d31300720c */ /* 0x000fe20003fc6270 */
[----:B------:R-:W1:Y:S01]  /*9db0*/  MUFU.TANH R172, R172 ;  /* 0x000000ac00ac7308 */ /* 0x000e620000002400 */
[----:B------:R-:W-:-:S02]  /*9dc0*/  FSEL R17, R17, -INF , !P3 ;  /* 0xff80000011117808 */ /* 0x000fc40005800000 */
[----:B------:R-:W-:Y:S02]  /*9dd0*/  ISETP.GE.AND P3, PT, R19, R210, PT ;  /* 0x000000d21300720c */ /* 0x000fe40003f66270 */
[----:B------:R-:W-:Y:S01]  /*9de0*/  I2FP.F32.S32 R19, R231 ;  /* 0x000000e700137245 */ /* 0x000fe20000201400 */
[----:B------:R-:W-:Y:S01]  /*9df0*/  VIADD R231, R169, 0xffffff89 ;  /* 0xffffff89a9e77836 */ /* 0x000fe20000000000 */
[----:B------:R-:W-:Y:S01]  /*9e00*/  I2FP.F32.S32 R13, R4 ;  /* 0x00000004000d7245 */ /* 0x000fe20000201400 */
[----:B------:R-:W-:Y:S01]  /*9e10*/  MUFU.TANH R120, R120 ;  /* 0x0000007800787308 */ /* 0x000fe20000002400 */
[----:B------:R-:W-:Y:S01]  /*9e20*/  FSEL R23, R5, -INF , !P5 ;  /* 0xff80000005177808 */ /* 0x000fe20006800000 */
[C---:B------:R-:W-:Y:S01]  /*9e30*/  FFMA.FTZ R19, -R203.reuse, R19, R12 ;  /* 0x00000013cb137223 */ /* 0x040fe2000001010c */
[----:B------:R-:W-:Y:S01]  /*9e40*/  I2FP.F32.S32 R5, R230 ;  /* 0x000000e600057245 */ /* 0x000fe20000201400 */
[----:B------:R-:W-:Y:S01]  /*9e50*/  FFMA.FTZ R232, -R203, R13, R14 ;  /* 0x0000000dcbe87223 */ /* 0x000fe2000001010e */
[----:B------:R-:W-:Y:S01]  /*9e60*/  ISETP.GT.AND P5, PT, R38, R231, PT ;  /* 0x000000e72600720c */ /* 0x000fe20003fa4270 */
[----:B------:R-:W2:Y:S01]  /*9e70*/  LDSM.16.M88.4 R12, [R178+0x3000] ;  /* 0x00300000b20c783b */ /* 0x000ea20000000200 */
[----:B------:R-:W-:Y:S01]  /*9e80*/  FSEL R19, R19, -INF , !P2 ;  /* 0xff80000013137808 */ /* 0x000fe20005000000 */
[----:B------:R-:W3:Y:S01]  /*9e90*/  MUFU.TANH R4, R233 ;  /* 0x000000e900047308 */ /* 0x000ee20000002400 */
[----:B------:R-:W-:-:S02]  /*9ea0*/  ISETP.GE.AND P2, PT, R231, R211, PT ;  /* 0x000000d3e700720c */ /* 0x000fc40003f46270 */
[----:B------:R-:W-:Y:S02]  /*9eb0*/  FSEL R22, R19, -INF , !P6 ;  /* 0xff80000013167808 */ /* 0x000fe40007000000 */
[----:B------:R-:W-:Y:S02]  /*9ec0*/  I2FP.F32.S32 R19, R229 ;  /* 0x000000e500137245 */ /* 0x000fe40000201400 */
[----:B------:R-:W-:Y:S02]  /*9ed0*/  FSEL R229, R232, -INF , !P4 ;  /* 0xff800000e8e57808 */ /* 0x000fe40006000000 */
[----:B------:R-:W-:Y:S01]  /*9ee0*/  ISETP.GT.AND P4, PT, R168, R231, PT ;  /* 0x000000e7a800720c */ /* 0x000fe20003f84270 */
[----:B-1----:R-:W-:Y:S01]  /*9ef0*/  FFMA.FTZ R172, -R203, R19, R172 ;  /* 0x00000013cbac7223 */ /* 0x002fe200000101ac */
[----:B------:R-:W-:Y:S02]  /*9f00*/  IABS R7, R139 ;  /* 0x0000008b00077213 */ /* 0x000fe40000000000 */
[----:B------:R-:W-:Y:S01]  /*9f10*/  FSEL R139, R229, -INF , !P3 ;  /* 0xff800000e58b7808 */ /* 0x000fe20005800000 */
[----:B------:R-:W-:Y:S01]  /*9f20*/  VIADD R229, R169, 0xffffff91 ;  /* 0xffffff91a9e57836 */ /* 0x000fe20000000000 */
[----:B------:R-:W-:-:S02]  /*9f30*/  IABS R125, R125 ;  /* 0x0000007d007d7213 */ /* 0x000fc40000000000 */
[----:B------:R-:W-:Y:S01]  /*9f40*/  ISETP.GE.AND P6, PT, R231, R210, PT ;  /* 0x000000d2e700720c */ /* 0x000fe20003fc6270 */
[----:B---3--:R-:W-:Y:S01]  /*9f50*/  FFMA.FTZ R6, -R203, R5, R4 ;  /* 0x00000005cb067223 */ /* 0x008fe20000010104 */
[-C--:B------:R-:W-:Y:S01]  /*9f60*/  FMUL.FTZ R4, R122, R170.reuse ;  /* 0x000000aa7a047220 */ /* 0x080fe20000410000 */
[----:B------:R-:W-:Y:S02]  /*9f70*/  VIADD R5, R169, 0xffffff90 ;  /* 0xffffff90a9057836 */ /* 0x000fe40000000000 */
[----:B------:R-:W-:Y:S01]  /*9f80*/  FMUL.FTZ R122, R121, R170 ;  /* 0x000000aa797a7220 */ /* 0x000fe20000410000 */
[----:B------:R-:W-:Y:S01]  /*9f90*/  FSEL R121, R172, -INF , !P4 ;  /* 0xff800000ac797808 */ /* 0x000fe20006000000 */
[----:B------:R-:W-:Y:S01]  /*9fa0*/  IMAD.MOV.U32 R172, RZ, RZ, R125 ;  /* 0x000000ffffac7224 */ /* 0x000fe200078e007d */
[----:B------:R-:W-:Y:S01]  /*9fb0*/  FSEL R6, R6, -INF , !P5 ;  /* 0xff80000006067808 */ /* 0x000fe20006800000 */
[----:B------:R-:W1:Y:S01]  /*9fc0*/  MUFU.TANH R4, R4 ;  /* 0x0000000400047308 */ /* 0x000e620000002400 */
[----:B------:R-:W-:-:S02]  /*9fd0*/  ISETP.GT.AND P3, PT, R38, R5, PT ;  /* 0x000000052600720c */ /* 0x000fc40003f64270 */
[----:B------:R-:W-:Y:S02]  /*9fe0*/  FSEL R19, R6, -INF , !P2 ;  /* 0xff80000006137808 */ /* 0x000fe40005000000 */
[C---:B------:R-:W-:Y:S02]  /*9ff0*/  ISETP.GE.AND P5, PT, R5.reuse, R211, PT ;  /* 0x000000d30500720c */ /* 0x040fe40003fa6270 */
[----:B------:R-:W-:Y:S01]  /*a000*/  ISETP.GE.AND P2, PT, R5, R210, PT ;  /* 0x000000d20500720c */ /* 0x000fe20003f46270 */
[----:B------:R-:W3:Y:S01]  /*a010*/  MUFU.TANH R122, R122 ;  /* 0x0000007a007a7308 */ /* 0x000ee20000002400 */
[----:B------:R-:W-:Y:S02]  /*a020*/  ISETP.GT.AND P4, PT, R168, R5, PT ;  /* 0x00000005a800720c */ /* 0x000fe40003f84270 */
[----:B------:R-:W-:Y:S02]  /*a030*/  I2FP.F32.S32 R6, R228 ;  /* 0x000000e400067245 */ /* 0x000fe40000201400 */
[----:B------:R-:W-:Y:S01]  /*a040*/  I2FP.F32.S32 R5, R7 ;  /* 0x0000000700057245 */ /* 0x000fe20000201400 */
[C---:B--2---:R-:W-:Y:S01]  /*a050*/  HMMA.16816.F32.BF16 R112, R28.reuse, R12, R112 ;  /* 0x0000000c1c70723c */ /* 0x044fe20000041870 */
[----:B------:R-:W-:Y:S01]  /*a060*/  FSEL R121, R121, -INF , !P6 ;  /* 0xff80000079797808 */ /* 0x000fe20007000000 */
[C---:B------:R-:W-:Y:S01]  /*a070*/  FFMA.FTZ R13, -R203.reuse, R6, R120 ;  /* 0x00000006cb0d7223 */ /* 0x040fe20000010178 */
[----:B------:R-:W-:Y:S01]  /*a080*/  ISETP.GT.AND P6, PT, R38, R229, PT ;  /* 0x000000e52600720c */ /* 0x000fe20003fc4270 */
[----:B-1----:R-:W-:Y:S01]  /*a090*/  FFMA.FTZ R12, -R203, R5, R4 ;  /* 0x00000005cb0c7223 */ /* 0x002fe20000010104 */
[----:B------:R1:W2:Y:S01]  /*a0a0*/  MUFU.TANH R120, R123 ;  /* 0x0000007b00787308 */ /* 0x0002a20000002400 */
[----:B------:R-:W4:Y:S01]  /*a0b0*/  LDSM.16.M88.4 R4, [R177+0x3000] ;  /* 0x00300000b104783b */ /* 0x000f220000000200 */
[----:B------:R-:W-:Y:S01]  /*a0c0*/  FSEL R13, R13, -INF , !P3 ;  /* 0xff8000000d0d7808 */ /* 0x000fe20005800000 */
[----:B------:R-:W-:Y:S01]  /*a0d0*/  HMMA.16816.F32.BF16 R108, R28, R14, R108 ;  /* 0x0000000e1c6c723c */ /* 0x000fe2000004186c */
[----:B------:R-:W-:Y:S01]  /*a0e0*/  IABS R14, R131 ;  /* 0x00000083000e7213 */ /* 0x000fe20000000000 */
[----:B------:R-:W-:Y:S01]  /*a0f0*/  VIADD R15, R169, 0xffffff98 ;  /* 0xffffff98a90f7836 */ /* 0x000fe20000000000 */
[----:B------:R-:W-:-:S02]  /*a100*/  FSEL R125, R13, -INF , !P5 ;  /* 0xff8000000d7d7808 */ /* 0x000fc40006800000 */
[----:B------:R-:W-:Y:S01]  /*a110*/  I2FP.F32.S32 R13, R227 ;  /* 0x000000e3000d7245 */ /* 0x000fe20000201400 */
[----:B------:R-:W-:Y:S01]  /*a120*/  FMUL.FTZ R227, R116, R170 ;  /* 0x000000aa74e37220 */ /* 0x000fe20000410000 */
[----:B------:R-:W-:Y:S02]  /*a130*/  FSEL R116, R12, -INF , !P4 ;  /* 0xff8000000c747808 */ /* 0x000fe40006000000 */
[----:B------:R-:W-:Y:S01]  /*a140*/  ISETP.GT.AND P4, PT, R168, R229, PT ;  /* 0x000000e5a800720c */ /* 0x000fe20003f84270 */
[----:B---3--:R-:W-:Y:S01]  /*a150*/  FFMA.FTZ R122, -R203, R13, R122 ;  /* 0x0000000dcb7a7223 */ /* 0x008fe2000001017a */
[----:B------:R-:W3:Y:S01]  /*a160*/  MUFU.TANH R12, R227 ;  /* 0x000000e3000c7308 */ /* 0x000ee20000002400 */
[----:B------:R-:W-:Y:S01]  /*a170*/  FSEL R131, R116, -INF , !P2 ;  /* 0xff80000074837808 */ /* 0x000fe20005000000 */
[----:B------:R-:W-:Y:S01]  /*a180*/  IMAD.MOV.U32 R116, RZ, RZ, R14 ;  /* 0x000000ffff747224 */ /* 0x000fe200078e000e */
[----:B------:R-:W-:Y:S02]  /*a190*/  ISETP.GE.AND P3, PT, R229, R211, PT ;  /* 0x000000d3e500720c */ /* 0x000fe40003f66270 */
[----:B-1----:R-:W-:-:S02]  /*a1a0*/  I2FP.F32.S32 R123, R172 ;  /* 0x000000ac007b7245 */ /* 0x002fc40000201400 */
[----:B------:R-:W-:Y:S02]  /*a1b0*/  FSEL R122, R122, -INF , !P6 ;  /* 0xff8000007a7a7808 */ /* 0x000fe40007000000 */
[----:B------:R-:W-:Y:S01]  /*a1c0*/  I2FP.F32.S32 R14, R226 ;  /* 0x000000e2000e7245 */ /* 0x000fe20000201400 */
[----:B--2---:R-:W-:Y:S01]  /*a1d0*/  FFMA.FTZ R13, -R203, R123, R120 ;  /* 0x0000007bcb0d7223 */ /* 0x004fe20000010178 */
[-C--:B------:R-:W-:Y:S01]  /*a1e0*/  FMUL.FTZ R120, R118, R170.reuse ;  /* 0x000000aa76787220 */ /* 0x080fe20000410000 */
[----:B------:R-:W-:Y:S01]  /*a1f0*/  FMUL.FTZ R118, R117, R170 ;  /* 0x000000aa75767220 */ /* 0x000fe20000410000 */
[----:B------:R-:W-:Y:S02]  /*a200*/  FSEL R123, R122, -INF , !P3 ;  /* 0xff8000007a7b7808 */ /* 0x000fe40005800000 */
[----:B------:R-:W-:Y:S02]  /*a210*/  FSEL R117, R13, -INF , !P4 ;  /* 0xff8000000d757808 */ /* 0x000fe40006000000 */
[----:B------:R-:W1:Y:S01]  /*a220*/  MUFU.TANH R120, R120 ;  /* 0x0000007800787308 */ /* 0x000e620000002400 */
[----:B------:R-:W-:-:S02]  /*a230*/  I2FP.F32.S32 R13, R116 ;  /* 0x00000074000d7245 */ /* 0x000fc40000201400 */
[----:B------:R-:W-:Y:S02]  /*a240*/  ISETP.GT.AND P2, PT, R38, R15, PT ;  /* 0x0000000f2600720c */ /* 0x000fe40003f44270 */
[C---:B------:R-:W-:Y:S02]  /*a250*/  ISETP.GE.AND P6, PT, R15.reuse, R211, PT ;  /* 0x000000d30f00720c */ /* 0x040fe40003fc6270 */
[----:B------:R-:W-:Y:S01]  /*a260*/  ISETP.GE.AND P3, PT, R15, R210, PT ;  /* 0x000000d20f00720c */ /* 0x000fe20003f66270 */
[----:B------:R2:W5:Y:S01]  /*a270*/  MUFU.TANH R116, R118 ;  /* 0x0000007600747308 */ /* 0x0005620000002400 */
[----:B------:R-:W-:Y:S01]  /*a280*/  ISETP.GT.AND P4, PT, R168, R15, PT ;  /* 0x0000000fa800720c */ /* 0x000fe20003f84270 */
[----:B----4-:R-:W-:Y:S01]  /*a290*/  HMMA.16816.F32.BF16 R112, R8, R4, R112 ;  /* 0x000000040870723c */ /* 0x010fe20000041870 */
[----:B------:R-:W-:Y:S01]  /*a2a0*/  FMUL.FTZ R4, R119, R170 ;  /* 0x000000aa77047220 */ /* 0x000fe20000410000 */
[----:B---3--:R-:W-:Y:S01]  /*a2b0*/  FFMA.FTZ R5, -R203, R14, R12 ;  /* 0x0000000ecb057223 */ /* 0x008fe2000001010c */
[----:B------:R-:W-:Y:S01]  /*a2c0*/  ISETP.GE.AND P5, PT, R229, R210, PT ;  /* 0x000000d2e500720c */ /* 0x000fe20003fa6270 */
[----:B------:R-:W-:Y:S01]  /*a2d0*/  VIADD R119, R169, 0xffffff99 ;  /* 0xffffff99a9777836 */ /* 0x000fe20000000000 */
[----:B------:R-:W-:-:S02]  /*a2e0*/  IABS R127, R127 ;  /* 0x0000007f007f7213 */ /* 0x000fc40000000000 */
[----:B------:R-:W3:Y:S01]  /*a2f0*/  MUFU.TANH R4, R4 ;  /* 0x0000000400047308 */ /* 0x000ee20000002400 */
[----:B-1----:R-:W-:Y:S01]  /*a300*/  FFMA.FTZ R120, -R203, R13, R120 ;  /* 0x0000000dcb787223 */ /* 0x002fe20000010178 */
[----:B------:R-:W-:Y:S01]  /*a310*/  IABS R122, R133 ;  /* 0x00000085007a7213 */ /* 0x000fe20000000000 */
[----:B------:R-:W1:Y:S01]  /*a320*/  LDSM.16.M88.4 R12, [R178+0x3800] ;  /* 0x00380000b20c783b */ /* 0x000e620000000200 */
[----:B------:R-:W-:Y:S01]  /*a330*/  FSEL R133, R117, -INF , !P5 ;  /* 0xff80000075857808 */ /* 0x000fe20006800000 */
[----:B------:R-:W-:Y:S01]  /*a340*/  HMMA.16816.F32.BF16 R108, R8, R6, R108 ;  /* 0x00000006086c723c */ /* 0x000fe2000004186c */
[----:B------:R-:W-:Y:S01]  /*a350*/  FSEL R117, R5, -INF , !P2 ;  /* 0xff80000005757808 */ /* 0x000fe20005000000 */
[----:B------:R-:W-:Y:S01]  /*a360*/  IMAD.MOV.U32 R5, RZ, RZ, R127 ;  /* 0x000000ffff057224 */ /* 0x000fe200078e007f */
[----:B------:R-:W-:Y:S02]  /*a370*/  ISETP.GT.AND P5, PT, R38, R119, PT ;  /* 0x000000772600720c */ /* 0x000fe40003fa4270 */
[----:B------:R-:W-:-:S02]  /*a380*/  FSEL R127, R117, -INF , !P6 ;  /* 0xff800000757f7808 */ /* 0x000fc40007000000 */
[----:B------:R-:W-:Y:S01]  /*a390*/  I2FP.F32.S32 R117, R122 ;  /* 0x0000007a00757245 */ /* 0x000fe20000201400 */
[-C--:B--2---:R-:W-:Y:S01]  /*a3a0*/  FMUL.FTZ R118, R112, R170.reuse ;  /* 0x000000aa70767220 */ /* 0x084fe20000410000 */
[----:B------:R-:W-:Y:S01]  /*a3b0*/  I2FP.F32.S32 R5, R5 ;  /* 0x0000000500057245 */ /* 0x000fe20000201400 */
[-C--:B------:R-:W-:Y:S01]  /*a3c0*/  FMUL.FTZ R114, R114, R170.reuse ;  /* 0x000000aa72727220 */ /* 0x080fe20000410000 */
[----:B------:R-:W-:Y:S01]  /*a3d0*/  FSEL R112, R120, -INF , !P4 ;  /* 0xff80000078707808 */ /* 0x000fe20006000000 */
[----:B------:R-:W-:Y:S01]  /*a3e0*/  FMUL.FTZ R122, R113, R170 ;  /* 0x000000aa717a7220 */ /* 0x000fe20000410000 */
[C---:B------:R-:W-:Y:S01]  /*a3f0*/  ISETP.GE.AND P2, PT, R119.reuse, R211, PT ;  /* 0x000000d37700720c */ /* 0x040fe20003f46270 */
[----:B------:R-:W-:Y:S01]  /*a400*/  MUFU.TANH R118, R118 ;  /* 0x0000007600767308 */ /* 0x000fe20000002400 */
[----:B------:R-:W-:Y:S02]  /*a410*/  ISETP.GE.AND P6, PT, R119, R210, PT ;  /* 0x000000d27700720c */ /* 0x000fe40003fc6270 */
[----:B------:R-:W-:Y:S01]  /*a420*/  ISETP.GT.AND P4, PT, R168, R119, PT ;  /* 0x00000077a800720c */ /* 0x000fe20003f84270 */
[C---:B-----5:R-:W-:Y:S01]  /*a430*/  FFMA.FTZ R119, -R203.reuse, R117, R116 ;  /* 0x00000075cb777223 */ /* 0x060fe20000010174 */
[----:B---3--:R-:W-:Y:S01]  /*a440*/  FFMA.FTZ R116, -R203, R5, R4 ;  /* 0x00000005cb747223 */ /* 0x008fe20000010104 */
[----:B------:R-:W-:Y:S01]  /*a450*/  IABS R120, R135 ;  /* 0x0000008700787213 */ /* 0x000fe20000000000 */
[----:B------:R-:W2:Y:S01]  /*a460*/  LDSM.16.M88.4 R4, [R177+0x3800] ;  /* 0x00380000b104783b */ /* 0x000ea20000000200 */
[----:B------:R-:W3:Y:S01]  /*a470*/  MUFU.TANH R114, R114 ;  /* 0x0000007200727308 */ /* 0x000ee20000002400 */
[----:B------:R-:W-:Y:S01]  /*a480*/  FSEL R135, R112, -INF , !P3 ;  /* 0xff80000070877808 */ /* 0x000fe20005800000 */
[----:B------:R-:W-:Y:S01]  /*a490*/  IMAD.MOV.U32 R112, RZ, RZ, R129 ;  /* 0x000000ffff707224 */ /* 0x000fe200078e0081 */
[----:B------:R-:W-:Y:S01]  /*a4a0*/  FSEL R119, R119, -INF , !P5 ;  /* 0xff80000077777808 */ /* 0x000fe20006800000 */
[----:B------:R-:W-:Y:S01]  /*a4b0*/  VIADD R117, R169, 0xffffffa0 ;  /* 0xffffffa0a9757836 */ /* 0x000fe20000000000 */
[----:B------:R-:W-:Y:S01]  /*a4c0*/  FSEL R116, R116, -INF , !P4 ;  /* 0xff80000074747808 */ /* 0x000fe20006000000 */
[----:B------:R-:W-:Y:S01]  /*a4d0*/  FMUL.FTZ R110, R110, R170 ;  /* 0x000000aa6e6e7220 */ /* 0x000fe20000410000 */
[----:B------:R-:W-:-:S02]  /*a4e0*/  I2FP.F32.S32 R113, R112 ;  /* 0x0000007000717245 */ /* 0x000fc40000201400 */
[----:B------:R-:W4:Y:S01]  /*a4f0*/  MUFU.TANH R112, R122 ;  /* 0x0000007a00707308 */ /* 0x000f220000002400 */
[----:B------:R-:W-:Y:S02]  /*a500*/  FSEL R129, R119, -INF , !P2 ;  /* 0xff80000077817808 */ /* 0x000fe40005000000 */
[----:B------:R-:W-:Y:S02]  /*a510*/  I2FP.F32.S32 R119, R120 ;  /* 0x0000007800777245 */ /* 0x000fe40000201400 */
[----:B------:R-:W-:Y:S01]  /*a520*/  ISETP.GT.AND P3, PT, R38, R117, PT ;  /* 0x000000752600720c */ /* 0x000fe20003f64270 */
[C---:B-1----:R-:W-:Y:S01]  /*a530*/  HMMA.16816.F32.BF16 R104, R28.reuse, R12, R104 ;  /* 0x0000000c1c68723c */ /* 0x042fe20000041868 */
[----:B------:R-:W-:Y:S01]  /*a540*/  FMUL.FTZ R12, R115, R170 ;  /* 0x000000aa730c7220 */ /* 0x000fe20000410000 */
[----:B---3--:R-:W-:Y:S01]  /*a550*/  FFMA.FTZ R244, -R203, R113, R114 ;  /* 0x00000071cbf47223 */ /* 0x008fe20000010172 */
[----:B------:R-:W-:Y:S01]  /*a560*/  IABS R13, R137 ;  /* 0x00000089000d7213 */ /* 0x000fe20000000000 */
[----:B------:R-:W-:Y:S01]  /*a570*/  VIADD R115, R169, 0xffffffa1 ;  /* 0xffffffa1a9737836 */ /* 0x000fe20000000000 */
[----:B------:R1:W3:Y:S01]  /*a580*/  MUFU.TANH R114, R12 ;  /* 0x0000000c00727308 */ /* 0x0002e20000002400 */
[----:B------:R-:W-:Y:S01]  /*a590*/  FFMA.FTZ R118, -R203, R119, R118 ;  /* 0x00000077cb767223 */ /* 0x000fe20000010176 */
[----:B------:R-:W-:Y:S01]  /*a5a0*/  FSEL R137, R116, -INF , !P6 ;  /* 0xff80000074897808 */ /* 0x000fe20007000000 */
[----:B------:R-:W-:Y:S01]  /*a5b0*/  IMAD.MOV.U32 R113, RZ, RZ, R13 ;  /* 0x000000ffff717224 */ /* 0x000fe200078e000d */
[----:B------:R-:W-:Y:S01]  /*a5c0*/  I2FP.F32.S32 R13, R223 ;  /* 0x000000df000d7245 */ /* 0x000fe20000201400 */
[----:B------:R-:W-:Y:S01]  /*a5d0*/  HMMA.16816.F32.BF16 R64, R28, R14, R64 ;  /* 0x0000000e1c40723c */ /* 0x000fe20000041840 */
[----:B------:R-:W-:-:S02]  /*a5e0*/  ISETP.GT.AND P6, PT, R38, R115, PT ;  /* 0x000000732600720c */ /* 0x000fc40003fc4270 */
[----:B------:R-:W-:Y:S01]  /*a5f0*/  FSEL R118, R118, -INF , !P3 ;  /* 0xff80000076767808 */ /* 0x000fe20005800000 */
[----:B----4-:R-:W-:Y:S01]  /*a600*/  FFMA.FTZ R13, -R203, R13, R112 ;  /* 0x0000000dcb0d7223 */ /* 0x010fe20000010170 */
[----:B------:R-:W-:Y:S01]  /*a610*/  ISETP.GE.AND P3, PT, R115, R211, PT ;  /* 0x000000d37300720c */ /* 0x000fe20003f66270 */
[----:B------:R-:W-:Y:S01]  /*a620*/  MUFU.TANH R252, R110 ;  /* 0x0000006e00fc7308 */ /* 0x000fe20000002400 */
[----:B------:R-:W-:Y:S02]  /*a630*/  I2FP.F32.S32 R113, R113 ;  /* 0x0000007100717245 */ /* 0x000fe40000201400 */
[----:B------:R-:W-:Y:S02]  /*a640*/  FSEL R13, R13, -INF , !P6 ;  /* 0xff8000000d0d7808 */ /* 0x000fe40007000000 */
[----:B------:R-:W-:Y:S01]  /*a650*/  ISETP.GT.AND P4, PT, R168, R117, PT ;  /* 0x00000075a800720c */ /* 0x000fe20003f84270 */
[-C--:B-1----:R-:W-:Y:S01]  /*a660*/  FMUL.FTZ R12, R108, R170.reuse ;  /* 0x000000aa6c0c7220 */ /* 0x082fe20000410000 */
[C---:B--2---:R-:W-:Y:S01]  /*a670*/  HMMA.16816.F32.BF16 R104, R8.reuse, R4, R104 ;  /* 0x000000040868723c */ /* 0x044fe20000041868 */
[----:B------:R-:W-:Y:S01]  /*a680*/  FMUL.FTZ R4, R109, R170 ;  /* 0x000000aa6d047220 */ /* 0x000fe20000410000 */
[----:B------:R-:W-:Y:S01]  /*a690*/  I2FP.F32.S32 R109, R222 ;  /* 0x000000de006d7245 */ /* 0x000fe20000201400 */
[----:B------:R-:W-:Y:S01]  /*a6a0*/  FMUL.FTZ R108, R111, R170 ;  /* 0x000000aa6f6c7220 */ /* 0x000fe20000410000 */
[----:B------:R-:W-:Y:S01]  /*a6b0*/  FSEL R240, R13, -INF , !P3 ;  /* 0xff8000000df07808 */ /* 0x000fe20005800000 */
[----:B------:R-:W1:Y:S01]  /*a6c0*/  MUFU.TANH R12, R12 ;  /* 0x0000000c000c7308 */ /* 0x000e620000002400 */
[----:B------:R-:W-:Y:S01]  /*a6d0*/  FSEL R244, R244, -INF , !P4 ;  /* 0xff800000f4f47808 */ /* 0x000fe20006000000 */
[----:B---3--:R-:W-:Y:S01]  /*a6e0*/  FFMA.FTZ R113, -R203, R113, R114 ;  /* 0x00000071cb717223 */ /* 0x008fe20000010172 */
[----:B------:R-:W-:Y:S01]  /*a6f0*/  ISETP.GE.AND P2, PT, R117, R210, PT ;  /* 0x000000d27500720c */ /* 0x000fe20003f46270 */
[C---:B------:R-:W-:Y:S01]  /*a700*/  VIADD R5, R169.reuse, 0xffffffa8 ;  /* 0xffffffa8a9057836 */ /* 0x040fe20000000000 */
[----:B------:R-:W-:Y:S01]  /*a710*/  ISETP.GT.AND P4, PT, R168, R115, PT ;  /* 0x00000073a800720c */ /* 0x000fe20003f84270 */
[----:B------:R-:W-:Y:S01]  /*a720*/  VIADD R111, R169, 0xffffffa9 ;  /* 0xffffffa9a96f7836 */ /* 0x000fe20000000000 */
[----:B------:R-:W-:Y:S01]  /*a730*/  FSEL R244, R244, -INF , !P2 ;  /* 0xff800000f4f47808 */ /* 0x000fe20005000000 */
[----:B------:R-:W2:Y:S01]  /*a740*/  MUFU.TANH R4, R4 ;  /* 0x0000000400047308 */ /* 0x000ea20000002400 */
[----:B------:R-:W-:Y:S01]  /*a750*/  FSEL R250, R113, -INF , !P4 ;  /* 0xff80000071fa7808 */ /* 0x000fe20006000000 */
[----:B------:R-:W-:Y:S01]  /*a760*/  HMMA.16816.F32.BF16 R64, R8, R6, R64 ;  /* 0x000000060840723c */ /* 0x000fe20000041840 */
[----:B------:R-:W-:-:S02]  /*a770*/  ISETP.GT.AND P2, PT, R38, R5, PT ;  /* 0x000000052600720c */ /* 0x000fc40003f44270 */
[C---:B------:R-:W-:Y:S01]  /*a780*/  ISETP.GE.AND P6, PT, R5.reuse, R211, PT ;  /* 0x000000d30500720c */ /* 0x040fe20003fc6270 */
[----:B------:R-:W-:Y:S01]  /*a790*/  FMUL.FTZ R104, R104, R170 ;  /* 0x000000aa68687220 */ /* 0x000fe20000410000 */
[----:B------:R-:W-:Y:S01]  /*a7a0*/  ISETP.GE.AND P3, PT, R5, R210, PT ;  /* 0x000000d20500720c */ /* 0x000fe20003f66270 */
[----:B------:R-:W3:Y:S01]  /*a7b0*/  MUFU.TANH R108, R108 ;  /* 0x0000006c006c7308 */ /* 0x000ee20000002400 */
[----:B------:R-:W-:Y:S01]  /*a7c0*/  ISETP.GT.AND P4, PT, R168, R5, PT ;  /* 0x00000005a800720c */ /* 0x000fe20003f84270 */
[----:B-1----:R-:W-:Y:S01]  /*a7d0*/  FFMA.FTZ R109, -R203, R109, R12 ;  /* 0x0000006dcb6d7223 */ /* 0x002fe2000001010c */
[----:B------:R-:W-:Y:S01]  /*a7e0*/  I2FP.F32.S32 R5, R221 ;  /* 0x000000dd00057245 */ /* 0x000fe20000201400 */
[----:B------:R-:W1:Y:S01]  /*a7f0*/  LDSM.16.M88.4 R12, [R178+0x4000] ;  /* 0x00400000b20c783b */ /* 0x000e620000000200 */
[----:B------:R-:W-:Y:S01]  /*a800*/  ISETP.GE.AND P5, PT, R117, R211, PT ;  /* 0x000000d37500720c */ /* 0x000fe20003fa6270 */
[----:B------:R-:W-:Y:S01]  /*a810*/  FMUL.FTZ R232, R106, R170 ;  /* 0x000000aa6ae87220 */ /* 0x000fe20000410000 */
[----:B------:R-:W-:Y:S01]  /*a820*/  FSEL R109, R109, -INF , !P2 ;  /* 0xff8000006d6d7808 */ /* 0x000fe20005000000 */
[----:B------:R-:W-:Y:S01]  /*a830*/  FFMA.FTZ R252, -R203, R5, R252 ;  /* 0x00000005cbfc7223 */ /* 0x000fe200000101fc */
[----:B------:R-:W-:Y:S01]  /*a840*/  FSEL R234, R118, -INF , !P5 ;  /* 0xff80000076ea7808 */ /* 0x000fe20006800000 */
[----:B------:R-:W4:Y:S01]  /*a850*/  MUFU.TANH R104, R104 ;  /* 0x0000006800687308 */ /* 0x000f220000002400 */
[----:B------:R-:W-:Y:S01]  /*a860*/  I2FP.F32.S32 R5, R220 ;  /* 0x000000dc00057245 */ /* 0x000fe20000201400 */
[----:B------:R-:W-:Y:S01]  /*a870*/  FMUL.FTZ R106, R105, R170 ;  /* 0x000000aa696a7220 */ /* 0x000fe20000410000 */
[----:B------:R-:W-:Y:S01]  /*a880*/  ISETP.GE.AND P5, PT, R115, R210, PT ;  /* 0x000000d27300720c */ /* 0x000fe20003fa6270 */
[-C--:B------:R-:W-:Y:S01]  /*a890*/  FMUL.FTZ R105, R107, R170.reuse ;  /* 0x000000aa6b697220 */ /* 0x080fe20000410000 */
[----:B------:R-:W-:Y:S01]  /*a8a0*/  FSEL R242, R109, -INF , !P6 ;  /* 0xff8000006df27808 */ /* 0x000fe20007000000 */
[----:B--2---:R-:W-:Y:S01]  /*a8b0*/  FFMA.FTZ R4, -R203, R5, R4 ;  /* 0x00000005cb047223 */ /* 0x004fe20000010104 */
[----:B------:R-:W-:Y:S01]  /*a8c0*/  I2FP.F32.S32 R109, R219 ;  /* 0x000000db006d7245 */ /* 0x000fe20000201400 */
[----:B------:R-:W2:Y:S01]  /*a8d0*/  MUFU.TANH R232, R232 ;  /* 0x000000e800e87308 */ /* 0x000ea20000002400 */
[----:B------:R-:W-:Y:S01]  /*a8e0*/  FSEL R250, R250, -INF , !P5 ;  /* 0xff800000fafa7808 */ /* 0x000fe20006800000 */
[----:B------:R-:W-:Y:S01]  /*a8f0*/  VIADD R5, R169, 0xffffffb0 ;  /* 0xffffffb0a9057836 */ /* 0x000fe20000000000 */
[----:B------:R-:W-:Y:S01]  /*a900*/  ISETP.GT.AND P5, PT, R38, R111, PT ;  /* 0x0000006f2600720c */ /* 0x000fe20003fa4270 */
[----:B---3--:R-:W-:Y:S01]  /*a910*/  FFMA.FTZ R108, -R203, R109, R108 ;  /* 0x0000006dcb6c7223 */ /* 0x008fe2000001016c */
[----:B------:R-:W-:Y:S01]  /*a920*/  FSEL R252, R252, -INF , !P4 ;  /* 0xff800000fcfc7808 */ /* 0x000fe20006000000 */
[----:B------:R-:W-:Y:S01]  /*a930*/  FMUL.FTZ R66, R66, R170 ;  /* 0x000000aa42427220 */ /* 0x000fe20000410000 */
[----:B------:R-:W-:Y:S01]  /*a940*/  ISETP.GE.AND P2, PT, R111, R211, PT ;  /* 0x000000d36f00720c */ /* 0x000fe20003f46270 */
[----:B------:R-:W3:Y:S01]  /*a950*/  MUFU.TANH R106, R106 ;  /* 0x0000006a006a7308 */ /* 0x000ee20000002400 */
        /* <DEDUP_REMOVED lines=10> */
[C---:B-1----:R-:W-:Y:S01]  /*aa00*/  HMMA.16816.F32.BF16 R60, R28.reuse, R12, R60 ;  /* 0x0000000c1c3c723c */ /* 0x042fe2000004183c */
[----:B------:R-:W-:Y:S02]  /*aa10*/  I2FP.F32.S32 R4, R218 ;  /* 0x000000da00047245 */ /* 0x000fe40000201400 */
[----:B------:R-:W-:Y:S02]  /*aa20*/  I2FP.F32.S32 R5, R197 ;  /* 0x000000c500057245 */ /* 0x000fe40000201400 */
[----:B------:R-:W-:Y:S01]  /*aa30*/  IABS R174, R174 ;  /* 0x000000ae00ae7213 */ /* 0x000fe20000000000 */
[----:B----4-:R-:W-:Y:S01]  /*aa40*/  FFMA.FTZ R12, -R203, R4, R104 ;  /* 0x00000004cb0c7223 */ /* 0x010fe20000010168 */
[----:B------:R-:W-:Y:S01]  /*aa50*/  ISETP.GE.AND P6, PT, R111, R210, PT ;  /* 0x000000d26f00720c */ /* 0x000fe20003fc6270 */
[----:B--2---:R-:W-:Y:S01]  /*aa60*/  FFMA.FTZ R232, -R203, R5, R232 ;  /* 0x00000005cbe87223 */ /* 0x004fe200000101e8 */
[----:B------:R1:W2:Y:S01]  /*aa70*/  MUFU.TANH R104, R105 ;  /* 0x0000006900687308 */ /* 0x0002a20000002400 */
[----:B------:R-:W4:Y:S01]  /*aa80*/  LDSM.16.M88.4 R4, [R177+0x4000] ;  /* 0x00400000b104783b */ /* 0x000f220000000200 */
[----:B------:R-:W-:Y:S01]  /*aa90*/  FSEL R12, R12, -INF , !P3 ;  /* 0xff8000000c0c7808 */ /* 0x000fe20005800000 */
[----:B------:R-:W-:Y:S01]  /*aaa0*/  IMAD.MOV.U32 R13, RZ, RZ, R174 ;  /* 0x000000ffff0d7224 */ /* 0x000fe200078e00ae */
[----:B------:R-:W-:Y:S01]  /*aab0*/  FSEL R248, R248, -INF , !P6 ;  /* 0xff800000f8f87808 */ /* 0x000fe20007000000 */
[----:B------:R-:W-:Y:S01]  /*aac0*/  HMMA.16816.F32.BF16 R56, R28, R14, R56 ;  /* 0x0000000e1c38723c */ /* 0x000fe20000041838 */
[----:B------:R-:W-:Y:S01]  /*aad0*/  FSEL R174, R12, -INF , !P5 ;  /* 0xff8000000cae7808 */ /* 0x000fe20006800000 */
[-C--:B------:R-:W-:Y:S01]  /*aae0*/  FMUL.FTZ R12, R64, R170.reuse ;  /* 0x000000aa400c7220 */ /* 0x080fe20000410000 */
[----:B------:R-:W-:Y:S01]  /*aaf0*/  I2FP.F32.S32 R13, R13 ;  /* 0x0000000d000d7245 */ /* 0x000fe20000201400 */
[----:B------:R-:W-:Y:S01]  /*ab00*/  FMUL.FTZ R64, R65, R170 ;  /* 0x000000aa41407220 */ /* 0x000fe20000410000 */
[----:B------:R-:W-:-:S02]  /*ab10*/  ISETP.GT.AND P6, PT, R38, R107, PT ;  /* 0x0000006b2600720c */ /* 0x000fc40003fc4270 */
[----:B------:R-:W-:Y:S01]  /*ab20*/  FSEL R232, R232, -INF , !P4 ;  /* 0xff800000e8e87808 */ /* 0x000fe20006000000 */
[----:B------:R-:W5:Y:S01]  /*ab30*/  MUFU.TANH R12, R12 ;  /* 0x0000000c000c7308 */ /* 0x000f620000002400 */
[----:B---3--:R-:W-:Y:S01]  /*ab40*/  FFMA.FTZ R106, -R203, R13, R106 ;  /* 0x0000000dcb6a7223 */ /* 0x008fe2000001016a */
[----:B------:R-:W-:Y:S01]  /*ab50*/  ISETP.GE.AND P3, PT, R107, R211, PT ;  /* 0x000000d36b00720c */ /* 0x000fe20003f66270 */
[----:B------:R-:W-:Y:S01]  /*ab60*/  VIADD R13, R169, 0xffffffb8 ;  /* 0xffffffb8a90d7836 */ /* 0x000fe20000000000 */
[----:B------:R-:W-:Y:S02]  /*ab70*/  ISETP.GT.AND P4, PT, R168, R107, PT ;  /* 0x0000006ba800720c */ /* 0x000fe40003f84270 */
[----:B-1----:R-:W-:Y:S02]  /*ab80*/  I2FP.F32.S32 R105, R175 ;  /* 0x000000af00697245 */ /* 0x002fe40000201400 */
[----:B------:R-:W-:Y:S01]  /*ab90*/  FSEL R106, R106, -INF , !P6 ;  /* 0xff8000006a6a7808 */ /* 0x000fe20007000000 */
[----:B------:R-:W-:Y:S01]  /*aba0*/  MUFU.TANH R64, R64 ;  /* 0x0000004000407308 */ /* 0x000fe20000002400 */
[----:B------:R-:W-:Y:S01]  /*abb0*/  FSEL R232, R232, -INF , !P2 ;  /* 0xff800000e8e87808 */ /* 0x000fe20005000000 */
[----:B--2---:R-:W-:Y:S01]  /*abc0*/  FFMA.FTZ R105, -R203, R105, R104 ;  /* 0x00000069cb697223 */ /* 0x004fe20000010168 */
[----:B------:R-:W-:-:S02]  /*abd0*/  FSEL R226, R106, -INF , !P3 ;  /* 0xff8000006ae27808 */ /* 0x000fc40005800000 */
[----:B------:R-:W-:Y:S02]  /*abe0*/  ISETP.GT.AND P2, PT, R38, R13, PT ;  /* 0x0000000d2600720c */ /* 0x000fe40003f44270 */
[----:B------:R-:W-:Y:S01]  /*abf0*/  FSEL R238, R105, -INF , !P4 ;  /* 0xff80000069ee7808 */ /* 0x000fe20006000000 */
[----:B------:R-:W1:Y:S01]  /*ac00*/  MUFU.TANH R104, R66 ;  /* 0x0000004200687308 */ /* 0x000e620000002400 */
[C---:B------:R-:W-:Y:S02]  /*ac10*/  ISETP.GE.AND P6, PT, R13.reuse, R211, PT ;  /* 0x000000d30d00720c */ /* 0x040fe40003fc6270 */
[----:B------:R-:W-:Y:S02]  /*ac20*/  ISETP.GE.AND P3, PT, R13, R210, PT ;  /* 0x000000d20d00720c */ /* 0x000fe40003f66270 */
[----:B------:R-:W-:Y:S02]  /*ac30*/  ISETP.GT.AND P4, PT, R168, R13, PT ;  /* 0x0000000da800720c */ /* 0x000fe40003f84270 */
[----:B------:R-:W-:-:S02]  /*ac40*/  I2FP.F32.S32 R14, R173 ;  /* 0x000000ad000e7245 */ /* 0x000fc40000201400 */
[----:B------:R-:W-:Y:S01]  /*ac50*/  I2FP.F32.S32 R13, R163 ;  /* 0x000000a3000d7245 */ /* 0x000fe20000201400 */
[C---:B----4-:R-:W-:Y:S01]  /*ac60*/  HMMA.16816.F32.BF16 R60, R8.reuse, R4, R60 ;  /* 0x00000004083c723c */ /* 0x050fe2000004183c */
[----:B------:R-:W-:Y:S01]  /*ac70*/  FMUL.FTZ R4, R67, R170 ;  /* 0x000000aa43047220 */ /* 0x000fe20000410000 */
[----:B-----5:R-:W-:Y:S01]  /*ac80*/  FFMA.FTZ R5, -R203, R14, R12 ;  /* 0x0000000ecb057223 */ /* 0x020fe2000001010c */
[----:B------:R-:W-:Y:S01]  /*ac90*/  I2FP.F32.S32 R65, R161 ;  /* 0x000000a100417245 */ /* 0x000fe20000201400 */
[----:B------:R-:W-:Y:S01]  /*aca0*/  VIADD R67, R169, 0xffffffb9 ;  /* 0xffffffb9a9437836 */ /* 0x000fe20000000000 */
[----:B------:R-:W-:Y:S01]  /*acb0*/  IABS R155, R155 ;  /* 0x0000009b009b7213 */ /* 0x000fe20000000000 */
[----:B-1----:R-:W-:Y:S01]  /*acc0*/  FFMA.FTZ R104, -R203, R13, R104 ;  /* 0x0000000dcb687223 */ /* 0x002fe20000010168 */
[----:B------:R-:W1:Y:S01]  /*acd0*/  MUFU.TANH R4, R4 ;  /* 0x0000000400047308 */ /* 0x000e620000002400 */
[----:B------:R-:W2:Y:S01]  /*ace0*/  LDSM.16.M88.4 R12, [R178+0x4800] ;  /* 0x00480000b20c783b */ /* 0x000ea20000000200 */
[----:B------:R-:W-:Y:S01]  /*acf0*/  FSEL R5, R5, -INF , !P2 ;  /* 0xff80000005057808 */ /* 0x000fe20005000000 */
[----:B------:R-:W-:Y:S01]  /*ad00*/  HMMA.16816.F32.BF16 R56, R8, R6, R56 ;  /* 0x000000060838723c */ /* 0x000fe20000041838 */
[----:B------:R-:W-:-:S02]  /*ad10*/  ISETP.GE.AND P5, PT, R107, R210, PT ;  /* 0x000000d26b00720c */ /* 0x000fc40003fa6270 */
[----:B------:R-:W-:Y:S02]  /*ad20*/  FSEL R228, R5, -INF , !P6 ;  /* 0xff80000005e47808 */ /* 0x000fe40007000000 */
[----:B------:R-:W-:Y:S02]  /*ad30*/  I2FP.F32.S32 R5, R162 ;  /* 0x000000a200057245 */ /* 0x000fe40000201400 */
[----:B------:R-:W-:Y:S02]  /*ad40*/  FSEL R238, R238, -INF , !P5 ;  /* 0xff800000eeee7808 */ /* 0x000fe40006800000 */
[-C--:B------:R-:W-:Y:S01]  /*ad50*/  FMUL.FTZ R66, R60, R170.reuse ;  /* 0x000000aa3c427220 */ /* 0x080fe20000410000 */
[----:B------:R-:W-:Y:S01]  /*ad60*/  FSEL R60, R104, -INF , !P4 ;  /* 0xff800000683c7808 */ /* 0x000fe20006000000 */
[----:B------:R-:W-:Y:S01]  /*ad70*/  FFMA.FTZ R104, -R203, R5, R64 ;  /* 0x00000005cb687223 */ /* 0x000fe20000010140 */
[-C--:B------:R-:W-:Y:S01]  /*ad80*/  FMUL.FTZ R64, R62, R170.reuse ;  /* 0x000000aa3e407220 */ /* 0x080fe20000410000 */
[-C--:B------:R-:W-:Y:S01]  /*ad90*/  FMUL.FTZ R62, R61, R170.reuse ;  /* 0x000000aa3d3e7220 */ /* 0x080fe20000410000 */
[----:B------:R-:W-:Y:S01]  /*ada0*/  I2FP.F32.S32 R61, R155 ;  /* 0x0000009b003d7245 */ /* 0x000fe20000201400 */
[----:B------:R-:W3:Y:S01]  /*adb0*/  MUFU.TANH R66, R66 ;  /* 0x0000004200427308 */ /* 0x000ee20000002400 */
[----:B-1----:R-:W-:Y:S01]  /*adc0*/  FFMA.FTZ R65, -R203, R65, R4 ;  /* 0x00000041cb417223 */ /* 0x002fe20000010104 */
[----:B------:R-:W-:Y:S01]  /*add0*/  ISETP.GT.AND P5, PT, R38, R67, PT ;  /* 0x000000432600720c */ /* 0x000fe20003fa4270 */
[----:B------:R-:W1:Y:S01]  /*ade0*/  LDSM.16.M88.4 R4, [R177+0x4800] ;  /* 0x00480000b104783b */ /* 0x000e620000000200 */
[----:B------:R-:W-:Y:S01]  /*adf0*/  ISETP.GE.AND P2, PT, R67, R211, PT ;  /* 0x000000d34300720c */ /* 0x000fe20003f46270 */
[----:B------:R-:W-:Y:S01]  /*ae00*/  FMUL.FTZ R58, R58, R170 ;  /* 0x000000aa3a3a7220 */ /* 0x000fe20000410000 */
[----:B------:R-:W-:-:S02]  /*ae10*/  FSEL R104, R104, -INF , !P5 ;  /* 0xff80000068687808 */ /* 0x000fc40006800000 */
[----:B------:R-:W4:Y:S01]  /*ae20*/  MUFU.TANH R64, R64 ;  /* 0x0000004000407308 */ /* 0x000f220000002400 */
[----:B------:R-:W-:Y:S02]  /*ae30*/  IABS R154, R154 ;  /* 0x0000009a009a7213 */ /* 0x000fe40000000000 */
[----:B------:R-:W-:Y:S02]  /*ae40*/  ISETP.GT.AND P4, PT, R168, R67, PT ;  /* 0x00000043a800720c */ /* 0x000fe40003f84270 */
[----:B------:R-:W-:Y:S02]  /*ae50*/  FSEL R230, R104, -INF , !P2 ;  /* 0xff80000068e67808 */ /* 0x000fe40005000000 */
[----:B------:R-:W-:Y:S01]  /*ae60*/  ISETP.GE.AND P6, PT, R67, R210, PT ;  /* 0x000000d24300720c */ /* 0x000fe20003fc6270 */
[----:B------:R-:W5:Y:S01]  /*ae70*/  MUFU.TANH R62, R62 ;  /* 0x0000003e003e7308 */ /* 0x000f620000002400 */
[----:B------:R-:W-:Y:S01]  /*ae80*/  I2FP.F32.S32 R104, R160 ;  /* 0x000000a000687245 */ /* 0x000fe20000201400 */
[----:B------:R-:W-:Y:S01]  /*ae90*/  VIADD R67, R169, 0xffffffc0 ;  /* 0xffffffc0a9437836 */ /* 0x000fe20000000000 */
[----:B------:R-:W-:-:S02]  /*aea0*/  FSEL R65, R65, -INF , !P4 ;  /* 0xff80000041417808 */ /* 0x000fc40006000000 */
[----:B------:R-:W-:Y:S01]  /*aeb0*/  FSEL R60, R60, -INF , !P3 ;  /* 0xff8000003c3c7808 */ /* 0x000fe20005800000 */
[----:B---3--:R-:W-:Y:S01]  /*aec0*/  FFMA.FTZ R66, -R203, R104, R66 ;  /* 0x00000068cb427223 */ /* 0x008fe20000010142 */
[----:B------:R-:W-:Y:S01]  /*aed0*/  FSEL R236, R65, -INF , !P6 ;  /* 0xff80000041ec7808 */ /* 0x000fe20007000000 */
[C---:B--2---:R-:W-:Y:S01]  /*aee0*/  HMMA.16816.F32.BF16 R52, R28.reuse, R12, R52 ;  /* 0x0000000c1c34723c */ /* 0x044fe20000041834 */
[----:B------:R-:W-:Y:S01]  /*aef0*/  FMUL.FTZ R12, R63, R170 ;  /* 0x000000aa3f0c7220 */ /* 0x000fe20000410000 */
[----:B----4-:R-:W-:Y:S01]  /*af00*/  FFMA.FTZ R162, -R203, R61, R64 ;  /* 0x0000003dcba27223 */ /* 0x010fe20000010140 */
[----:B------:R-:W-:Y:S01]  /*af10*/  I2FP.F32.S32 R13, R154 ;  /* 0x0000009a000d7245 */ /* 0x000fe20000201400 */
[----:B------:R-:W-:Y:S01]  /*af20*/  VIADD R63, R169, 0xffffffc1 ;  /* 0xffffffc1a93f7836 */ /* 0x000fe20000000000 */
[----:B------:R2:W3:Y:S01]  /*af30*/  MUFU.TANH R64, R12 ;  /* 0x0000000c00407308 */ /* 0x0004e20000002400 */
[----:B------:R-:W-:Y:S01]  /*af40*/  IMAD.MOV.U32 R61, RZ, RZ, R144 ;  /* 0x000000ffff3d7224 */ /* 0x000fe200078e0090 */
[C---:B------:R-:W-:Y:S01]  /*af50*/  ISETP.GT.AND P3, PT, R38.reuse, R67, PT ;  /* 0x000000432600720c */ /* 0x040fe20003f64270 */
[----:B------:R-:W-:Y:S01]  /*af60*/  HMMA.16816.F32.BF16 R48, R28, R14, R48 ;  /* 0x0000000e1c30723c */ /* 0x000fe20000041830 */
[----:B------:R-:W-:Y:S01]  /*af70*/  ISETP.GT.AND P6, PT, R38, R63, PT ;  /* 0x0000003f2600720c */ /* 0x000fe20003fc4270 */
[----:B-----5:R-:W-:Y:S01]  /*af80*/  FFMA.FTZ R13, -R203, R13, R62 ;  /* 0x0000000dcb0d7223 */ /* 0x020fe2000001013e */
[----:B------:R-:W-:-:S02]  /*af90*/  IABS R153, R153 ;  /* 0x0000009900997213 */ /* 0x000fc40000000000 */
[----:B------:R-:W-:Y:S01]  /*afa0*/  MUFU.TANH R222, R58 ;  /* 0x0000003a00de7308 */ /* 0x000fe20000002400 */
[----:B------:R-:W-:Y:S02]  /*afb0*/  I2FP.F32.S32 R61, R61 ;  /* 0x0000003d003d7245 */ /* 0x000fe40000201400 */
[----:B------:R-:W-:Y:S02]  /*afc0*/  ISETP.GT.AND P4, PT, R168, R67, PT ;  /* 0x00000043a800720c */ /* 0x000fe40003f84270 */
[----:B------:R-:W-:Y:S02]  /*afd0*/  FSEL R66, R66, -INF , !P3 ;  /* 0xff80000042427808 */ /* 0x000fe40005800000 */
[C---:B-1----:R-:W-:Y:S01]  /*afe0*/  HMMA.16816.F32.BF16 R52, R8.reuse, R4, R52 ;  /* 0x000000040834723c */ /* 0x042fe20000041834 */
[-C--:B------:R-:W-:Y:S01]  /*aff0*/  FMUL.FTZ R4, R57, R170.reuse ;  /* 0x000000aa39047220 */ /* 0x080fe20000410000 */
[----:B------:R-:W-:Y:S01]  /*b000*/  FSEL R13, R13, -INF , !P6 ;  /* 0xff8000000d0d7808 */ /* 0x000fe20007000000 */
[----:B--2---:R-:W-:Y:S01]  /*b010*/  FMUL.FTZ R12, R56, R170 ;  /* 0x000000aa380c7220 */ /* 0x004fe20000410000 */
[----:B------:R-:W-:Y:S01]  /*b020*/  I2FP.F32.S32 R57, R153 ;  /* 0x0000009900397245 */ /* 0x000fe20000201400 */
[----:B---3--:R-:W-:Y:S01]  /*b030*/  FFMA.FTZ R61, -R203, R61, R64 ;  /* 0x0000003dcb3d7223 */ /* 0x008fe20000010140 */
[----:B------:R-:W-:Y:S01]  /*b040*/  ISETP.GE.AND P3, PT, R63, R211, PT ;  /* 0x000000d33f00720c */ /* 0x000fe20003f66270 */
[----:B------:R-:W-:Y:S01]  /*b050*/  MUFU.TANH R4, R4 ;  /* 0x0000000400047308 */ /* 0x000fe20000002400 */
[----:B------:R-:W-:Y:S01]  /*b060*/  FSEL R162, R162, -INF , !P4 ;  /* 0xff800000a2a27808 */ /* 0x000fe20006000000 */
[----:B------:R-:W-:Y:S01]  /*b070*/  VIADD R5, R169, 0xffffffc8 ;  /* 0xffffffc8a9057836 */ /* 0x000fe20000000000 */
[----:B------:R-:W-:Y:S01]  /*b080*/  ISETP.GE.AND P2, PT, R67, R210, PT ;  /* 0x000000d24300720c */ /* 0x000fe20003f46270 */
[----:B------:R-:W-:Y:S01]  /*b090*/  FMUL.FTZ R56, R59, R170 ;  /* 0x000000aa3b387220 */ /* 0x000fe20000410000 */
[----:B------:R-:W-:Y:S01]  /*b0a0*/  ISETP.GT.AND P4, PT, R168, R63, PT ;  /* 0x0000003fa800720c */ /* 0x000fe20003f84270 */
[----:B------:R-:W-:Y:S01]  /*b0b0*/  HMMA.16816.F32.BF16 R48, R8, R6, R48 ;  /* 0x000000060830723c */ /* 0x000fe20000041830 */
[----:B------:R-:W-:Y:S01]  /*b0c0*/  FSEL R154, R13, -INF , !P3 ;  /* 0xff8000000d9a7808 */ /* 0x000fe20005800000 */
[----:B------:R-:W1:Y:S01]  /*b0d0*/  MUFU.TANH R12, R12 ;  /* 0x0000000c000c7308 */ /* 0x000e620000002400 */
[----:B------:R-:W-:Y:S01]  /*b0e0*/  IABS R152, R152 ;  /* 0x0000009800987213 */ /* 0x000fe20000000000 */
[----:B------:R-:W-:Y:S01]  /*b0f0*/  VIADD R59, R169, 0xffffffc9 ;  /* 0xffffffc9a93b7836 */ /* 0x000fe20000000000 */
[----:B------:R-:W-:Y:S01]  /*b100*/  FSEL R162, R162, -INF , !P2 ;  /* 0xff800000a2a27808 */ /* 0x000fe20005000000 */
[----:B------:R-:W-:Y:S01]  /*b110*/  FMUL.FTZ R52, R52, R170 ;  /* 0x000000aa34347220 */ /* 0x000fe20000410000 */
[----:B------:R-:W-:-:S02]  /*b120*/  FSEL R220, R61, -INF , !P4 ;  /* 0xff8000003ddc7808 */ /* 0x000fc40006000000 */
[----:B------:R-:W-:Y:S01]  /*b130*/  ISETP.GT.AND P2, PT, R38, R5, PT ;  /* 0x000000052600720c */ /* 0x000fe20003f44270 */
[----:B------:R-:W2:Y:S01]  /*b140*/  MUFU.TANH R56, R56 ;  /* 0x0000003800387308 */ /* 0x000ea20000002400 */
[C---:B------:R-:W-:Y:S02]  /*b150*/  ISETP.GE.AND P6, PT, R5.reuse, R211, PT ;  /* 0x000000d30500720c */ /* 0x040fe40003fc6270 */
[----:B------:R-:W-:Y:S02]  /*b160*/  ISETP.GE.AND P3, PT, R5, R210, PT ;  /* 0x000000d20500720c */ /* 0x000fe40003f66270 */
[----:B------:R-:W-:Y:S02]  /*b170*/  ISETP.GT.AND P4, PT, R168, R5, PT ;  /* 0x00000005a800720c */ /* 0x000fe40003f84270 */
[----:B------:R-:W-:Y:S01]  /*b180*/  I2FP.F32.S32 R5, R152 ;  /* 0x0000009800057245 */ /* 0x000fe20000201400 */
[----:B------:R-:W3:Y:S01]  /*b190*/  MUFU.TANH R52, R52 ;  /* 0x0000003400347308 */ /* 0x000ee20000002400 */
[----:B------:R-:W-:Y:S01]  /*b1a0*/  ISETP.GE.AND P5, PT, R67, R211, PT ;  /* 0x000000d34300720c */ /* 0x000fe20003fa6270 */
[C---:B-1----:R-:W-:Y:S01]  /*b1b0*/  FFMA.FTZ R57, -R203.reuse, R57, R12 ;  /* 0x00000039cb397223 */ /* 0x042fe2000001010c */
[----:B------:R-:W-:Y:S01]  /*b1c0*/  IABS R126, R126 ;  /* 0x0000007e007e7213 */ /* 0x000fe20000000000 */
[----:B------:R-:W1:Y:S01]  /*b1d0*/  LDSM.16.M88.4 R12, [R178+0x5000] ;  /* 0x00500000b20c783b */ /* 0x000e620000000200 */
[----:B------:R-:W-:Y:S01]  /*b1e0*/  FFMA.FTZ R222, -R203, R5, R222 ;  /* 0x00000005cbde7223 */ /* 0x000fe200000101de */
[----:B------:R-:W-:Y:S01]  /*b1f0*/  I2FP.F32.S32 R5, R151 ;  /* 0x0000009700057245 */ /* 0x000fe20000201400 */
[----:B------:R-:W-:Y:S01]  /*b200*/  FMUL.FTZ R50, R50, R170 ;  /* 0x000000aa32327220 */ /* 0x000fe20000410000 */
[----:B------:R-:W-:-:S02]  /*b210*/  FSEL R57, R57, -INF , !P2 ;  /* 0xff80000039397808 */ /* 0x000fc40005000000 */
[----:B------:R-:W-:Y:S01]  /*b220*/  FSEL R144, R66, -INF , !P5 ;  /* 0xff80000042907808 */ /* 0x000fe20006800000 */
[----:B------:R-:W-:Y:S01]  /*b230*/  FFMA.FTZ R6, -R203, R5, R4 ;  /* 0x00000005cb067223 */ /* 0x000fe20000010104 */
[----:B------:R-:W-:Y:S01]  /*b240*/  FMUL.FTZ R4, R54, R170 ;  /* 0x000000aa36047220 */ /* 0x000fe20000410000 */
[----:B------:R-:W-:Y:S01]  /*b250*/  ISETP.GE.AND P5, PT, R63, R210, PT ;  /* 0x000000d23f00720c */ /* 0x000fe20003fa6270 */
[----:B------:R-:W-:Y:S01]  /*b260*/  VIADD R5, R169, 0xffffffd0 ;  /* 0xffffffd0a9057836 */ /* 0x000fe20000000000 */
[----:B------:R-:W-:Y:S01]  /*b270*/  FSEL R160, R57, -INF , !P6 ;  /* 0xff80000039a07808 */ /* 0x000fe20007000000 */
[----:B------:R-:W-:Y:S01]  /*b280*/  FMUL.FTZ R54, R53, R170 ;  /* 0x000000aa35367220 */ /* 0x000fe20000410000 */
[----:B------:R-:W-:Y:S01]  /*b290*/  I2FP.F32.S32 R57, R150 ;  /* 0x0000009600397245 */ /* 0x000fe20000201400 */
[----:B------:R-:W4:Y:S01]  /*b2a0*/  MUFU.TANH R4, R4 ;  /* 0x0000000400047308 */ /* 0x000f220000002400 */
[----:B------:R-:W-:Y:S01]  /*b2b0*/  FSEL R220, R220, -INF , !P5 ;  /* 0xff800000dcdc7808 */ /* 0x000fe20006800000 */
[-C--:B------:R-:W-:Y:S01]  /*b2c0*/  FMUL.FTZ R53, R55, R170.reuse ;  /* 0x000000aa37357220 */ /* 0x080fe20000410000 */
[----:B------:R-:W-:Y:S01]  /*b2d0*/  ISETP.GT.AND P5, PT, R38, R59, PT ;  /* 0x0000003b2600720c */ /* 0x000fe20003fa4270 */
[----:B--2---:R-:W-:Y:S01]  /*b2e0*/  FFMA.FTZ R56, -R203, R57, R56 ;  /* 0x00000039cb387223 */ /* 0x004fe20000010138 */
[----:B------:R-:W-:Y:S01]  /*b2f0*/  FSEL R222, R222, -INF , !P4 ;  /* 0xff800000dede7808 */ /* 0x000fe20006000000 */
[----:B------:R-:W-:Y:S01]  /*b300*/  FMUL.FTZ R57, R48, R170 ;  /* 0x000000aa30397220 */ /* 0x000fe20000410000 */
[----:B------:R-:W-:Y:S01]  /*b310*/  ISETP.GE.AND P2, PT, R59, R211, PT ;  /* 0x000000d33b00720c */ /* 0x000fe20003f46270 */
[----:B------:R-:W2:Y:S01]  /*b320*/  MUFU.TANH R54, R54 ;  /* 0x0000003600367308 */ /* 0x000ea20000002400 */
[----:B------:R-:W-:Y:S01]  /*b330*/  ISETP.GT.AND P4, PT, R168, R59, PT ;  /* 0x0000003ba800720c */ /* 0x000fe20003f84270 */
[----:B------:R-:W-:Y:S01]  /*b340*/  VIADD R55, R169, 0xffffffd1 ;  /* 0xffffffd1a9377836 */ /* 0x000fe20000000000 */
[----:B------:R-:W-:-:S02]  /*b350*/  FSEL R6, R6, -INF , !P5 ;  /* 0xff80000006067808 */ /* 0x000fc40006800000 */
[----:B------:R-:W-:Y:S02]  /*b360*/  FSEL R222, R222, -INF , !P3 ;  /* 0xff800000dede7808 */ /* 0x000fe40005800000 */
[----:B------:R-:W-:Y:S01]  /*b370*/  FSEL R172, R6, -INF , !P2 ;  /* 0xff80000006ac7808 */ /* 0x000fe20005000000 */
[----:B------:R-:W-:Y:S01]  /*b380*/  MUFU.TANH R152, R50 ;  /* 0x0000003200987308 */ /* 0x000fe20000002400 */
[----:B------:R-:W-:Y:S01]  /*b390*/  FSEL R218, R56, -INF , !P4 ;  /* 0xff80000038da7808 */ /* 0x000fe20006000000 */
[----:B------:R-:W-:Y:S01]  /*b3a0*/  IMAD.MOV.U32 R56, RZ, RZ, R126 ;  /* 0x000000ffff387224 */ /* 0x000fe200078e007e */
[----:B------:R-:W-:Y:S02]  /*b3b0*/  ISETP.GT.AND P5, PT, R38, R5, PT ;  /* 0x000000052600720c */ /* 0x000fe40003fa4270 */
[C---:B------:R-:W-:Y:S02]  /*b3c0*/  ISETP.GE.AND P3, PT, R5.reuse, R211, PT ;  /* 0x000000d30500720c */ /* 0x040fe40003f66270 */
[----:B------:R-:W-:-:S02]  /*b3d0*/  ISETP.GE.AND P2, PT, R5, R210, PT ;  /* 0x000000d20500720c */ /* 0x000fc40003f46270 */
[----:B------:R-:W-:Y:S01]  /*b3e0*/  ISETP.GT.AND P4, PT, R168, R5, PT ;  /* 0x00000005a800720c */ /* 0x000fe20003f84270 */
[C---:B-1----:R-:W-:Y:S01]  /*b3f0*/  HMMA.16816.F32.BF16 R44, R28.reuse, R12, R44 ;  /* 0x0000000c1c2c723c */ /* 0x042fe2000004182c */
[----:B------:R-:W-:Y:S02]  /*b400*/  I2FP.F32.S32 R6, R149 ;  /* 0x0000009500067245 */ /* 0x000fe40000201400 */
[----:B------:R-:W-:Y:S02]  /*b410*/  I2FP.F32.S32 R5, R148 ;  /* 0x0000009400057245 */ /* 0x000fe40000201400 */
[----:B------:R-:W-:Y:S01]  /*b420*/  ISETP.GE.AND P6, PT, R59, R210, PT ;  /* 0x000000d23b00720c */ /* 0x000fe20003fc6270 */
[C---:B---3--:R-:W-:Y:S01]  /*b430*/  FFMA.FTZ R13, -R203.reuse, R6, R52 ;  /* 0x00000006cb0d7223 */ /* 0x048fe20000010134 */
[----:B------:R-:W-:Y:S01]  /*b440*/  I2FP.F32.S32 R130, R130 ;  /* 0x0000008200827245 */ /* 0x000fe20000201400 */
[----:B----4-:R-:W-:Y:S01]  /*b450*/  FFMA.FTZ R12, -R203, R5, R4 ;  /* 0x00000005cb0c7223 */ /* 0x010fe20000010104 */
[----:B------:R1:W3:Y:S01]  /*b460*/  MUFU.TANH R52, R53 ;  /* 0x0000003500347308 */ /* 0x0002e20000002400 */
[----:B------:R-:W4:Y:S01]  /*b470*/  LDSM.16.M88.4 R4, [R177+0x5000] ;  /* 0x00500000b104783b */ /* 0x000f220000000200 */
[----:B------:R-:W-:Y:S01]  /*b480*/  FSEL R13, R13, -INF , !P5 ;  /* 0xff8000000d0d7808 */ /* 0x000fe20006800000 */
[----:B------:R-:W-:Y:S01]  /*b490*/  HMMA.16816.F32.BF16 R40, R28, R14, R40 ;  /* 0x0000000e1c28723c */ /* 0x000fe20000041828 */
[----:B------:R-:W-:-:S02]  /*b4a0*/  FSEL R48, R12, -INF , !P4 ;  /* 0xff8000000c307808 */ /* 0x000fc40006000000 */
[----:B------:R-:W-:Y:S02]  /*b4b0*/  FSEL R126, R13, -INF , !P3 ;  /* 0xff8000000d7e7808 */ /* 0x000fe40005800000 */
[----:B------:R-:W-:Y:S01]  /*b4c0*/  I2FP.F32.S32 R13, R147 ;  /* 0x00000093000d7245 */ /* 0x000fe20000201400 */
[----:B------:R-:W5:Y:S01]  /*b4d0*/  MUFU.TANH R12, R57 ;  /* 0x00000039000c7308 */ /* 0x000f620000002400 */
[----:B------:R-:W-:Y:S02]  /*b4e0*/  FSEL R218, R218, -INF , !P6 ;  /* 0xff800000dada7808 */ /* 0x000fe40007000000 */
[----:B------:R-:W-:Y:S01]  /*b4f0*/  ISETP.GT.AND P6, PT, R38, R55, PT ;  /* 0x000000372600720c */ /* 0x000fe20003fc4270 */
[----:B--2---:R-:W-:Y:S01]  /*b500*/  FFMA.FTZ R54, -R203, R13, R54 ;  /* 0x0000000dcb367223 */ /* 0x004fe20000010136 */
[----:B------:R-:W-:Y:S01]  /*b510*/  ISETP.GE.AND P5, PT, R55, R211, PT ;  /* 0x000000d33700720c */ /* 0x000fe20003fa6270 */
[----:B------:R-:W-:Y:S01]  /*b520*/  VIADD R13, R169, 0xffffffd8 ;  /* 0xffffffd8a90d7836 */ /* 0x000fe20000000000 */
[----:B------:R-:W-:-:S02]  /*b530*/  ISETP.GT.AND P4, PT, R168, R55, PT ;  /* 0x00000037a800720c */ /* 0x000fc40003f84270 */
[----:B-1----:R-:W-:Y:S02]  /*b540*/  I2FP.F32.S32 R53, R56 ;  /* 0x0000003800357245 */ /* 0x002fe40000201400 */
[----:B------:R-:W-:Y:S02]  /*b550*/  FSEL R54, R54, -INF , !P6 ;  /* 0xff80000036367808 */ /* 0x000fe40007000000 */
[----:B------:R-:W-:Y:S01]  /*b560*/  IABS R14, R142 ;  /* 0x0000008e000e7213 */ /* 0x000fe20000000000 */
[----:B---3--:R-:W-:Y:S01]  /*b570*/  FFMA.FTZ R52, -R203, R53, R52 ;  /* 0x00000035cb347223 */ /* 0x008fe20000010134 */
[----:B------:R-:W-:Y:S02]  /*b580*/  IABS R15, R132 ;  /* 0x00000084000f7213 */ /* 0x000fe40000000000 */
[----:B------:R-:W-:Y:S01]  /*b590*/  FSEL R142, R48, -INF , !P2 ;  /* 0xff800000308e7808 */ /* 0x000fe20005000000 */
[----:B------:R-:W-:Y:S01]  /*b5a0*/  FMUL.FTZ R48, R49, R170 ;  /* 0x000000aa31307220 */ /* 0x000fe20000410000 */
[----:B------:R-:W-:-:S02]  /*b5b0*/  FSEL R132, R54, -INF , !P5 ;  /* 0xff80000036847808 */ /* 0x000fc40006800000 */
[----:B------:R-:W-:Y:S02]  /*b5c0*/  FSEL R148, R52, -INF , !P4 ;  /* 0xff80000034947808 */ /* 0x000fe40006000000 */
[----:B------:R-:W-:Y:S01]  /*b5d0*/  ISETP.GT.AND P2, PT, R38, R13, PT ;  /* 0x0000000d2600720c */ /* 0x000fe20003f44270 */
[----:B------:R-:W1:Y:S01]  /*b5e0*/  MUFU.TANH R48, R48 ;  /* 0x0000003000307308 */ /* 0x000e620000002400 */
[C---:B------:R-:W-:Y:S02]  /*b5f0*/  ISETP.GE.AND P6, PT, R13.reuse, R211, PT ;  /* 0x000000d30d00720c */ /* 0x040fe40003fc6270 */
[----:B------:R-:W-:Y:S02]  /*b600*/  ISETP.GE.AND P5, PT, R13, R210, PT ;  /* 0x000000d20d00720c */ /* 0x000fe40003fa6270 */
[----:B------:R-:W-:Y:S02]  /*b610*/  ISETP.GT.AND P4, PT, R168, R13, PT ;  /* 0x0000000da800720c */ /* 0x000fe40003f84270 */
[----:B------:R-:W-:Y:S01]  /*b620*/  I2FP.F32.S32 R14, R14 ;  /* 0x0000000e000e7245 */ /* 0x000fe20000201400 */
[----:B----4-:R-:W-:Y:S01]  /*b630*/  HMMA.16816.F32.BF16 R44, R8, R4, R44 ;  /* 0x00000004082c723c */ /* 0x010fe2000004182c */
[----:B------:R-:W-:Y:S01]  /*b640*/  I2FP.F32.S32 R13, R15 ;  /* 0x0000000f000d7245 */ /* 0x000fe20000201400 */
[----:B------:R-:W-:Y:S01]  /*b650*/  FMUL.FTZ R4, R51, R170 ;  /* 0x000000aa33047220 */ /* 0x000fe20000410000 */
[----:B------:R-:W-:Y:S01]  /*b660*/  ISETP.GE.AND P3, PT, R55, R210, PT ;  /* 0x000000d23700720c */ /* 0x000fe20003f66270 */
[----:B-----5:R-:W-:Y:S01]  /*b670*/  FFMA.FTZ R5, -R203, R14, R12 ;  /* 0x0000000ecb057223 */ /* 0x020fe2000001010c */
[----:B------:R-:W-:-:S02]  /*b680*/  VIADD R51, R169, 0xffffffd9 ;  /* 0xffffffd9a9337836 */ /* 0x000fc40000000000 */
[----:B------:R-:W-:Y:S01]  /*b690*/  FFMA.FTZ R152, -R203, R13, R152 ;  /* 0x0000000dcb987223 */ /* 0x000fe20000010198 */
[----:B------:R-:W-:Y:S01]  /*b6a0*/  FSEL R148, R148, -INF , !P3 ;  /* 0xff80000094947808 */ /* 0x000fe20005800000 */
[----:B------:R-:W2:Y:S01]  /*b6b0*/  LDSM.16.M88.4 R12, [R178+0x5800] ;  /* 0x00580000b20c783b */ /* 0x000ea20000000200 */
[----:B------:R-:W3:Y:S01]  /*b6c0*/  MUFU.TANH R4, R4 ;  /* 0x0000000400047308 */ /* 0x000ee20000002400 */
[----:B------:R-:W-:Y:S01]  /*b6d0*/  FSEL R49, R5, -INF , !P2 ;  /* 0xff80000005317808 */ /* 0x000fe20005000000 */
[----:B------:R-:W-:Y:S01]  /*b6e0*/  IMAD.MOV.U32 R5, RZ, RZ, R136 ;  /* 0x000000ffff057224 */ /* 0x000fe200078e0088 */
[----:B------:R-:W-:Y:S01]  /*b6f0*/  FSEL R152, R152, -INF , !P4 ;  /* 0xff80000098987808 */ /* 0x000fe20006000000 */
[----:B------:R-:W-:Y:S01]  /*b700*/  HMMA.16816.F32.BF16 R40, R8, R6, R40 ;  /* 0x000000060828723c */ /* 0x000fe20000041828 */
[----:B------:R-:W-:Y:S02]  /*b710*/  FSEL R136, R49, -INF , !P6 ;  /* 0xff80000031887808 */ /* 0x000fe40007000000 */
[----:B------:R-:W-:-:S02]  /*b720*/  I2FP.F32.S32 R49, R146 ;  /* 0x0000009200317245 */ /* 0x000fc40000201400 */
[----:B------:R-:W-:Y:S01]  /*b730*/  I2FP.F32.S32 R5, R5 ;  /* 0x0000000500057245 */ /* 0x000fe20000201400 */
[-C--:B------:R-:W-:Y:S01]  /*b740*/  FMUL.FTZ R46, R46, R170.reuse ;  /* 0x000000aa2e2e7220 */ /* 0x080fe20000410000 */
[----:B------:R-:W-:Y:S01]  /*b750*/  ISETP.GT.AND P3, PT, R38, R51, PT ;  /* 0x000000332600720c */ /* 0x000fe20003f64270 */
[----:B------:R-:W-:Y:S01]  /*b760*/  FMUL.FTZ R44, R44, R170 ;  /* 0x000000aa2c2c7220 */ /* 0x000fe20000410000 */
[C---:B------:R-:W-:Y:S02]  /*b770*/  ISETP.GE.AND P2, PT, R51.reuse, R211, PT ;  /* 0x000000d33300720c */ /* 0x040fe40003f46270 */
[----:B------:R-:W-:Y:S01]  /*b780*/  ISETP.GE.AND P6, PT, R51, R210, PT ;  /* 0x000000d23300720c */ /* 0x000fe20003fc6270 */
[----:B------:R-:W4:Y:S01]  /*b790*/  MUFU.TANH R46, R46 ;  /* 0x0000002e002e7308 */ /* 0x000f220000002400 */
[----:B------:R-:W-:Y:S01]  /*b7a0*/  ISETP.GT.AND P4, PT, R168, R51, PT ;  /* 0x00000033a800720c */ /* 0x000fe20003f84270 */
[C---:B-1----:R-:W-:Y:S01]  /*b7b0*/  FFMA.FTZ R51, -R203.reuse, R49, R48 ;  /* 0x00000031cb337223 */ /* 0x042fe20000010130 */
[----:B---3--:R-:W-:Y:S01]  /*b7c0*/  FFMA.FTZ R48, -R203, R5, R4 ;  /* 0x00000005cb307223 */ /* 0x008fe20000010104 */
[----:B------:R-:W-:Y:S01]  /*b7d0*/  VIADD R49, R169, 0xffffffe0 ;  /* 0xffffffe0a9317836 */ /* 0x000fe20000000000 */
[----:B------:R-:W1:Y:S01]  /*b7e0*/  LDSM.16.M88.4 R4, [R177+0x5800] ;  /* 0x00580000b104783b */ /* 0x000e620000000200 */
[----:B------:R-:W-:Y:S01]  /*b7f0*/  FSEL R152, R152, -INF , !P5 ;  /* 0xff80000098987808 */ /* 0x000fe20006800000 */
[-C--:B------:R-:W-:Y:S01]  /*b800*/  FMUL.FTZ R42, R42, R170.reuse ;  /* 0x000000aa2a2a7220 */ /* 0x080fe20000410000 */
[----:B------:R3:W5:Y:S01]  /*b810*/  MUFU.TANH R50, R44 ;  /* 0x0000002c00327308 */ /* 0x0007620000002400 */
[----:B------:R-:W-:Y:S01]  /*b820*/  FSEL R51, R51, -INF , !P3 ;  /* 0xff80000033337808 */ /* 0x000fe20005800000 */
[----:B------:R-:W-:Y:S01]  /*b830*/  FMUL.FTZ R41, R41, R170 ;  /* 0x000000aa29297220 */ /* 0x000fe20000410000 */
[----:B------:R-:W-:Y:S01]  /*b840*/  FSEL R48, R48, -INF , !P4 ;  /* 0xff80000030307808 */ /* 0x000fe20006000000 */
[----:B------:R-:W-:-:S04]  /*b850*/  DEPBAR.LE SB0, 0x0 ;  /* 0x000080000000791a */ /* 0x000fc80000000000 */
[----:B------:R-:W-:Y:S01]  /*b860*/  FSEL R146, R51, -INF , !P2 ;  /* 0xff80000033927808 */ /* 0x000fe20005000000 */
[----:B------:R-:W-:Y:S01]  /*b870*/  MUFU.TANH R42, R42 ;  /* 0x0000002a002a7308 */ /* 0x000fe20000002400 */
[----:B------:R-:W-:Y:S02]  /*b880*/  ISETP.GT.AND P5, PT, R38, R49, PT ;  /* 0x000000312600720c */ /* 0x000fe40003fa4270 */
[C---:B------:R-:W-:Y:S02]  /*b890*/  ISETP.GE.AND P3, PT, R49.reuse, R211, PT ;  /* 0x000000d33100720c */ /* 0x040fe40003f66270 */
[----:B------:R-:W-:Y:S01]  /*b8a0*/  ISETP.GE.AND P2, PT, R49, R210, PT ;  /* 0x000000d23100720c */ /* 0x000fe20003f46270 */
[----:B--2---:R-:W-:Y:S01]  /*b8b0*/  HMMA.16816.F32.BF16 R32, R28, R12, R32 ;  /* 0x0000000c1c20723c */ /* 0x004fe20000041820 */
[----:B------:R-:W-:Y:S01]  /*b8c0*/  ISETP.GT.AND P4, PT, R168, R49, PT ;  /* 0x00000031a800720c */ /* 0x000fe20003f84270 */
[-C--:B------:R-:W-:Y:S01]  /*b8d0*/  FMUL.FTZ R49, R47, R170.reuse ;  /* 0x000000aa2f317220 */ /* 0x080fe20000410000 */
[----:B---3--:R-:W-:Y:S01]  /*b8e0*/  FMUL.FTZ R44, R45, R170 ;  /* 0x000000aa2d2c7220 */ /* 0x008fe20000410000 */
[----:B------:R-:W-:Y:S01]  /*b8f0*/  I2FP.F32.S32 R45, R143 ;  /* 0x0000008f002d7245 */ /* 0x000fe20000201400 */
[----:B------:R-:W-:Y:S01]  /*b900*/  VIADD R47, R169, 0xffffffe1 ;  /* 0xffffffe1a92f7836 */ /* 0x000fe20000000000 */
[----:B------:R-:W-:-:S02]  /*b910*/  I2FP.F32.S32 R51, R145 ;  /* 0x0000009100337245 */ /* 0x000fc40000201400 */
[----:B------:R-:W-:Y:S01]  /*b920*/  I2FP.F32.S32 R13, R141 ;  /* 0x0000008d000d7245 */ /* 0x000fe20000201400 */
[----:B------:R-:W2:Y:S01]  /*b930*/  MUFU.TANH R44, R44 ;  /* 0x0000002c002c7308 */ /* 0x000ea20000002400 */
[C---:B----4-:R-:W-:Y:S01]  /*b940*/  FFMA.FTZ R12, -R203.reuse, R45, R46 ;  /* 0x0000002dcb0c7223 */ /* 0x050fe2000001012e */
[----:B-----5:R-:W-:Y:S01]  /*b950*/  FFMA.FTZ R50, -R203, R51, R50 ;  /* 0x00000033cb327223 */ /* 0x020fe20000010132 */
[----:B------:R-:W-:Y:S01]  /*b960*/  I2FP.F32.S32 R45, R140 ;  /* 0x0000008c002d7245 */ /* 0x000fe20000201400 */
[----:B------:R-:W-:Y:S01]  /*b970*/  HMMA.16816.F32.BF16 R156, R28, R14, R156 ;  /* 0x0000000e1c9c723c */ /* 0x000fe2000004189c */
[----:B------:R-:W-:Y:S01]  /*b980*/  FSEL R150, R48, -INF , !P6 ;  /* 0xff80000030967808 */ /* 0x000fe20007000000 */
[-C--:B------:R-:W-:Y:S01]  /*b990*/  FMUL.FTZ R48, R40, R170.reuse ;  /* 0x000000aa28307220 */ /* 0x080fe20000410000 */
[----:B------:R-:W-:Y:S01]  /*b9a0*/  ISETP.GT.AND P6, PT, R38, R47, PT ;  /* 0x0000002f2600720c */ /* 0x000fe20003fc4270 */
[----:B------:R-:W3:Y:S01]  /*b9b0*/  MUFU.TANH R46, R49 ;  /* 0x00000031002e7308 */ /* 0x000ee20000002400 */
[----:B------:R-:W-:Y:S01]  /*b9c0*/  FSEL R50, R50, -INF , !P5 ;  /* 0xff80000032327808 */ /* 0x000fe20006800000 */
[----:B------:R-:W-:Y:S01]  /*b9d0*/  FMUL.FTZ R14, R43, R170 ;  /* 0x000000aa2b0e7220 */ /* 0x000fe20000410000 */
[----:B------:R-:W-:Y:S01]  /*b9e0*/  FSEL R40, R12, -INF , !P4 ;  /* 0xff8000000c287808 */ /* 0x000fe20006000000 */
[----:B------:R-:W-:Y:S01]  /*b9f0*/  VIADD R15, R169, 0xffffffe9 ;  /* 0xffffffe9a90f7836 */ /* 0x000fe20000000000 */
[----:B-1----:R-:W-:Y:S01]  /*ba00*/  HMMA.16816.F32.BF16 R32, R8, R4, R32 ;  /* 0x000000040820723c */ /* 0x002fe20000041820 */
[----:B------:R-:W-:Y:S01]  /*ba10*/  ISETP.GE.AND P5, PT, R47, R211, PT ;  /* 0x000000d32f00720c */ /* 0x000fe20003fa6270 */
[----:B------:R-:W-:Y:S01]  /*ba20*/  VIADD R5, R169, 0xffffffe8 ;  /* 0xffffffe8a9057836 */ /* 0x000fe20000000000 */
[----:B------:R-:W-:Y:S01]  /*ba30*/  ISETP.GT.AND P4, PT, R168, R47, PT ;  /* 0x0000002fa800720c */ /* 0x000fe20003f84270 */
[----:B------:R-:W1:Y:S01]  /*ba40*/  MUFU.TANH R12, R48 ;  /* 0x00000030000c7308 */ /* 0x000e620000002400 */
[----:B--2---:R-:W-:Y:S01]  /*ba50*/  FFMA.FTZ R44, -R203, R13, R44 ;  /* 0x0000000dcb2c7223 */ /* 0x004fe2000001012c */
[----:B------:R-:W-:-:S02]  /*ba60*/  IABS R4, R124 ;  /* 0x0000007c00047213 */ /* 0x000fc40000000000 */
[----:B------:R-:W-:Y:S02]  /*ba70*/  FSEL R124, R40, -INF , !P2 ;  /* 0xff800000287c7808 */ /* 0x000fe40005000000 */
[----:B------:R-:W-:Y:S01]  /*ba80*/  FSEL R44, R44, -INF , !P6 ;  /* 0xff8000002c2c7808 */ /* 0x000fe20007000000 */
[----:B------:R-:W-:Y:S01]  /*ba90*/  HMMA.16816.F32.BF16 R156, R8, R6, R156 ;  /* 0x00000006089c723c */ /* 0x000fe2000004189c */
[----:B------:R-:W-:Y:S01]  /*baa0*/  ISETP.GT.AND P2, PT, R38, R5, PT ;  /* 0x000000052600720c */ /* 0x000fe20003f44270 */
[----:B---3--:R-:W-:Y:S01]  /*bab0*/  FFMA.FTZ R13, -R203, R45, R46 ;  /* 0x0000002dcb0d7223 */ /* 0x008fe2000001012e */
[----:B------:R-:W-:Y:S01]  /*bac0*/  FSEL R122, R44, -INF , !P5 ;  /* 0xff8000002c7a7808 */ /* 0x000fe20006800000 */
[----:B------:R-:W-:Y:S01]  /*bad0*/  MUFU.TANH R14, R14 ;  /* 0x0000000e000e7308 */ /* 0x000fe20000002400 */
[----:B------:R-:W-:Y:S01]  /*bae0*/  ISETP.GE.AND P6, PT, R5, R211, PT ;  /* 0x000000d30500720c */ /* 0x000fe20003fc6270 */
[----:B------:R-:W-:Y:S01]  /*baf0*/  VIADD R7, R169, 0xfffffff0 ;  /* 0xfffffff0a9077836 */ /* 0x000fe20000000000 */
[----:B------:R-:W-:Y:S01]  /*bb00*/  FSEL R13, R13, -INF , !P4 ;  /* 0xff8000000d0d7808 */ /* 0x000fe20006000000 */
[----:B------:R-:W-:Y:S01]  /*bb10*/  FMUL.FTZ R32, R32, R170 ;  /* 0x000000aa20207220 */ /* 0x000fe20000410000 */
[----:B------:R-:W-:Y:S01]  /*bb20*/  ISETP.GE.AND P5, PT, R5, R210, PT ;  /* 0x000000d20500720c */ /* 0x000fe20003fa6270 */
[-C--:B------:R-:W-:Y:S01]  /*bb30*/  FMUL.FTZ R33, R33, R170.reuse ;  /* 0x000000aa21217220 */ /* 0x080fe20000410000 */
[----:B------:R-:W-:Y:S01]  /*bb40*/  ISETP.GT.AND P4, PT, R168, R5, PT ;  /* 0x00000005a800720c */ /* 0x000fe20003f84270 */
[----:B------:R-:W-:Y:S01]  /*bb50*/  FMUL.FTZ R34, R34, R170 ;  /* 0x000000aa22227220 */ /* 0x000fe20000410000 */
[----:B------:R-:W-:Y:S01]  /*bb60*/  I2FP.F32.S32 R5, R4 ;  /* 0x0000000400057245 */ /* 0x000fe20000201400 */
[----:B------:R-:W-:Y:S01]  /*bb70*/  FMUL.FTZ R35, R35, R170 ;  /* 0x000000aa23237220 */ /* 0x000fe20000410000 */
[----:B------:R-:W2:Y:S01]  /*bb80*/  MUFU.TANH R4, R41 ;  /* 0x0000002900047308 */ /* 0x000ea20000002400 */
[----:B------:R-:W-:-:S02]  /*bb90*/  FSEL R120, R50, -INF , !P3 ;  /* 0xff80000032787808 */ /* 0x000fc40005800000 */
[----:B------:R-:W-:Y:S01]  /*bba0*/  FFMA.FTZ R42, -R203, R5, R42 ;  /* 0x00000005cb2a7223 */ /* 0x000fe2000001012a */
[----:B------:R-:W-:Y:S01]  /*bbb0*/  ISETP.GE.AND P3, PT, R47, R210, PT ;  /* 0x000000d22f00720c */ /* 0x000fe20003f66270 */
[----:B------:R-:W-:Y:S01]  /*bbc0*/  FMUL.FTZ R156, R156, R170 ;  /* 0x000000aa9c9c7220 */ /* 0x000fe20000410000 */
[----:B------:R-:W-:Y:S01]  /*bbd0*/  IABS R5, R134 ;  /* 0x0000008600057213 */ /* 0x000fe20000000000 */
[----:B------:R-:W-:Y:S01]  /*bbe0*/  FMUL.FTZ R157, R157, R170 ;  /* 0x000000aa9d9d7220 */ /* 0x000fe20000410000 */
[----:B------:R-:W-:Y:S01]  /*bbf0*/  FSEL R134, R13, -INF , !P3 ;  /* 0xff8000000d867808 */ /* 0x000fe20005800000 */
[----:B------:R-:W3:Y:S01]  /*bc00*/  MUFU.TANH R34, R34 ;  /* 0x0000002200227308 */ /* 0x000ee20000002400 */
[----:B------:R-:W-:Y:S01]  /*bc10*/  I2FP.F32.S32 R40, R138 ;  /* 0x0000008a00287245 */ /* 0x000fe20000201400 */
[----:B------:R-:W-:Y:S01]  /*bc20*/  IMAD.MOV.U32 R13, RZ, RZ, R5 ;  /* 0x000000ffff0d7224 */ /* 0x000fe200078e0005 */
[----:B------:R-:W-:Y:S01]  /*bc30*/  ISETP.GT.AND P3, PT, R38, R15, PT ;  /* 0x0000000f2600720c */ /* 0x000fe20003f64270 */
[----:B------:R-:W-:Y:S01]  /*bc40*/  IMAD.MOV.U32 R5, RZ, RZ, R128 ;  /* 0x000000ffff057224 */ /* 0x000fe200078e0080 */
[----:B------:R-:W-:Y:S01]  /*bc50*/  FSEL R140, R42, -INF , !P4 ;  /* 0xff8000002a8c7808 */ /* 0x000fe20006000000 */
[C---:B-1----:R-:W-:Y:S01]  /*bc60*/  FFMA.FTZ R12, -R203.reuse, R40, R12 ;  /* 0x00000028cb0c7223 */ /* 0x042fe2000001010c */
[----:B------:R-:W-:Y:S01]  /*bc70*/  I2FP.F32.S32 R13, R13 ;  /* 0x0000000d000d7245 */ /* 0x000fe20000201400 */
[----:B------:R-:W-:Y:S01]  /*bc80*/  MUFU.TANH R6, R35 ;  /* 0x0000002300067308 */ /* 0x000fe20000002400 */
[----:B------:R-:W-:Y:S01]  /*bc90*/  I2FP.F32.S32 R5, R5 ;  /* 0x0000000500057245 */ /* 0x000fe20000201400 */
[-C--:B------:R-:W-:Y:S01]  /*bca0*/  FMUL.FTZ R158, R158, R170.reuse ;  /* 0x000000aa9e9e7220 */ /* 0x080fe20000410000 */
[----:B------:R-:W-:Y:S01]  /*bcb0*/  FSEL R12, R12, -INF , !P2 ;  /* 0xff8000000c0c7808 */ /* 0x000fe20005000000 */
[----:B--2---:R-:W-:Y:S01]  /*bcc0*/  FFMA.FTZ R4, -R203, R13, R4 ;  /* 0x0000000dcb047223 */ /* 0x004fe20000010104 */
[----:B------:R-:W-:Y:S01]  /*bcd0*/  ISETP.GE.AND P2, PT, R15, R211, PT ;  /* 0x000000d30f00720c */ /* 0x000fe20003f46270 */
[C---:B------:R-:W-:Y:S01]  /*bce0*/  FFMA.FTZ R5, -R203.reuse, R5, R14 ;  /* 0x00000005cb057223 */ /* 0x040fe2000001010e */
[----:B------:R-:W-:Y:S01]  /*bcf0*/  FSEL R128, R12, -INF , !P6 ;  /* 0xff8000000c807808 */ /* 0x000fe20007000000 */
[----:B------:R-:W-:Y:S01]  /*bd00*/  MUFU.TANH R156, R156 ;  /* 0x0000009c009c7308 */ /* 0x000fe20000002400 */
[----:B------:R-:W-:Y:S01]  /*bd10*/  FSEL R4, R4, -INF , !P3 ;  /* 0xff80000004047808 */ /* 0x000fe20005800000 */
[----:B---3--:R-:W-:Y:S01]  /*bd20*/  FFMA.FTZ R25, -R203, R25, R34 ;  /* 0x00000019cb197223 */ /* 0x008fe20000010122 */
[----:B------:R-:W-:Y:S01]  /*bd30*/  ISETP.GT.AND P4, PT, R168, R15, PT ;  /* 0x0000000fa800720c */ /* 0x000fe20003f84270 */
[----:B------:R-:W-:Y:S01]  /*bd40*/  FMUL.FTZ R159, R159, R170 ;  /* 0x000000aa9f9f7220 */ /* 0x000fe20000410000 */
[----:B------:R-:W-:-:S02]  /*bd50*/  FSEL R138, R4, -INF , !P2 ;  /* 0xff800000048a7808 */ /* 0x000fc40005000000 */
[----:B------:R-:W-:Y:S01]  /*bd60*/  FSEL R140, R140, -INF , !P5 ;  /* 0xff8000008c8c7808 */ /* 0x000fe20006800000 */
[----:B------:R-:W1:Y:S01]  /*bd70*/  MUFU.TANH R12, R32 ;  /* 0x00000020000c7308 */ /* 0x000e620000002400 */
[----:B------:R-:W-:Y:S02]  /*bd80*/  FSEL R5, R5, -INF , !P4 ;  /* 0xff80000005057808 */ /* 0x000fe40006000000 */
[----:B------:R-:W-:Y:S02]  /*bd90*/  ISETP.GT.AND P5, PT, R38, R7, PT ;  /* 0x000000072600720c */ /* 0x000fe40003fa4270 */
[C---:B------:R-:W-:Y:S02]  /*bda0*/  ISETP.GE.AND P3, PT, R7.reuse, R211, PT ;  /* 0x000000d30700720c */ /* 0x040fe40003f66270 */
[-C--:B------:R-:W-:Y:S01]  /*bdb0*/  ISETP.GE.AND P2, PT, R7, R210.reuse, PT ;  /* 0x000000d20700720c */ /* 0x080fe20003f46270 */
[----:B------:R-:W2:Y:S01]  /*bdc0*/  MUFU.TANH R4, R33 ;  /* 0x0000002100047308 */ /* 0x000ea20000002400 */
[----:B------:R-:W-:Y:S01]  /*bdd0*/  ISETP.GT.AND P4, PT, R168, R7, PT ;  /* 0x00000007a800720c */ /* 0x000fe20003f84270 */
[----:B------:R-:W-:Y:S01]  /*bde0*/  VIADD R7, R169, 0xfffffff1 ;  /* 0xfffffff1a9077836 */ /* 0x000fe20000000000 */
[----:B------:R-:W-:-:S02]  /*bdf0*/  ISETP.GE.AND P6, PT, R15, R210, PT ;  /* 0x000000d20f00720c */ /* 0x000fc40003fc6270 */
[----:B------:R-:W-:Y:S02]  /*be00*/  FSEL R25, R25, -INF , !P4 ;  /* 0xff80000019197808 */ /* 0x000fe40006000000 */
[-C--:B------:R-:W-:Y:S01]  /*be10*/  ISETP.GT.AND P4, PT, R168, R7.reuse, PT ;  /* 0x00000007a800720c */ /* 0x080fe20003f84270 */
[----:B------:R-:W-:Y:S01]  /*be20*/  MUFU.TANH R158, R158 ;  /* 0x0000009e009e7308 */ /* 0x000fe20000002400 */
[----:B------:R-:W-:Y:S01]  /*be30*/  I2FP.F32.S32 R18, R18 ;  /* 0x0000001200127245 */ /* 0x000fe20000201400 */
[----:B-1----:R-:W-:Y:S01]  /*be40*/  FFMA.FTZ R12, -R203, R130, R12 ;  /* 0x00000082cb0c7223 */ /* 0x002fe2000001010c */
[----:B------:R-:W-:Y:S02]  /*be50*/  FSEL R130, R5, -INF , !P6 ;  /* 0xff80000005827808 */ /* 0x000fe40007000000 */
[----:B------:R-:W-:Y:S01]  /*be60*/  ISETP.GT.AND P6, PT, R38, R7, PT ;  /* 0x000000072600720c */ /* 0x000fe20003fc4270 */
[----:B------:R-:W-:Y:S01]  /*be70*/  FFMA.FTZ R18, -R203, R18, R156 ;  /* 0x00000012cb127223 */ /* 0x000fe2000001019c */
[----:B------:R-:W-:-:S02]  /*be80*/  FSEL R12, R12, -INF , !P5 ;  /* 0xff8000000c0c7808 */ /* 0x000fc40006800000 */
[----:B------:R-:W-:Y:S01]  /*be90*/  I2FP.F32.S32 R5, R24 ;  /* 0x0000001800057245 */ /* 0x000fe20000201400 */
[----:B--2---:R-:W-:Y:S01]  /*bea0*/  FFMA.FTZ R4, -R203, R27, R4 ;  /* 0x0000001bcb047223 */ /* 0x004fe20000010104 */
[----:B------:R-:W-:Y:S02]  /*beb0*/  FSEL R108, R12, -INF , !P3 ;  /* 0xff8000000c6c7808 */ /* 0x000fe40005800000 */
[----:B------:R-:W-:Y:S01]  /*bec0*/  ISETP.GE.AND P5, PT, R7, R211, PT ;  /* 0x000000d30700720c */ /* 0x000fe20003fa6270 */
[----:B------:R-:W-:Y:S01]  /*bed0*/  FFMA.FTZ R5, -R203, R5, R6 ;  /* 0x00000005cb057223 */ /* 0x000fe20000010106 */
[----:B------:R-:W-:Y:S01]  /*bee0*/  FSEL R67, R4, -INF , !P6 ;  /* 0xff80000004437808 */ /* 0x000fe20007000000 */
[----:B------:R-:W-:Y:S01]  /*bef0*/  MUFU.TANH R6, R159 ;  /* 0x0000009f00067308 */ /* 0x000fe20000002400 */
[----:B------:R-:W-:Y:S01]  /*bf00*/  ISETP.GE.AND P3, PT, R7, R210, PT ;  /* 0x000000d20700720c */ /* 0x000fe20003f66270 */
[C---:B------:R-:W-:Y:S01]  /*bf10*/  VIADD R7, R169.reuse, 0xfffffff8 ;  /* 0xfffffff8a9077836 */ /* 0x040fe20000000000 */
[----:B------:R-:W-:Y:S01]  /*bf20*/  IABS R171, R171 ;  /* 0x000000ab00ab7213 */ /* 0x000fe20000000000 */
[----:B------:R-:W-:Y:S01]  /*bf30*/  VIADD R169, R169, 0xfffffff9 ;  /* 0xfffffff9a9a97836 */ /* 0x000fe20000000000 */
[----:B------:R-:W-:-:S02]  /*bf40*/  FSEL R114, R25, -INF , !P2 ;  /* 0xff80000019727808 */ /* 0x000fc40005000000 */
[----:B------:R-:W-:Y:S01]  /*bf50*/  I2FP.F32.S32 R171, R171 ;  /* 0x000000ab00ab7245 */ /* 0x000fe20000201400 */
[----:B------:R-:W1:Y:S01]  /*bf60*/  MUFU.TANH R4, R157 ;  /* 0x0000009d00047308 */ /* 0x000e620000002400 */
[----:B------:R-:W-:Y:S01]  /*bf70*/  BAR.SYNC.DEFER_BLOCKING 0x0 ;  /* 0x0000000000007b1d */ /* 0x000fe20000010000 */
[----:B------:R-:W-:Y:S02]  /*bf80*/  ISETP.GT.AND P2, PT, R38, R7, PT ;  /* 0x000000072600720c */ /* 0x000fe40003f44270 */
[----:B------:R-:W-:Y:S02]  /*bf90*/  FSEL R5, R5, -INF , !P4 ;  /* 0xff80000005057808 */ /* 0x000fe40006000000 */
[----:B------:R-:W-:Y:S02]  /*bfa0*/  FSEL R18, R18, -INF , !P2 ;  /* 0xff80000012127808 */ /* 0x000fe40005000000 */
[----:B------:R-:W-:Y:S02]  /*bfb0*/  ISETP.GT.AND P2, PT, R38, R169, PT ;  /* 0x000000a92600720c */ /* 0x000fe40003f44270 */
[----:B------:R-:W-:-:S02]  /*bfc0*/  IABS R20, R20 ;  /* 0x0000001400147213 */ /* 0x000fc40000000000 */
[----:B------:R-:W-:Y:S02]  /*bfd0*/  IABS R21, R21 ;  /* 0x0000001500157213 */ /* 0x000fe40000000000 */
[----:B------:R-:W-:Y:S02]  /*bfe0*/  FSEL R110, R5, -INF , !P3 ;  /* 0xff800000056e7808 */ /* 0x000fe40005800000 */
[----:B------:R-:W-:Y:S01]  /*bff0*/  I2FP.F32.S32 R5, R20 ;  /* 0x0000001400057245 */ /* 0x000fe20000201400 */
[----:B-1----:R-:W-:Y:S01]  /*c000*/  FFMA.FTZ R4, -R203, R171, R4 ;  /* 0x000000abcb047223 */ /* 0x002fe20000010104 */
[----:B------:R-:W-:-:S03]  /*c010*/  I2FP.F32.S32 R21, R21 ;  /* 0x0000001500157245 */ /* 0x000fc60000201400 */
[----:B------:R-:W-:Y:S01]  /*c020*/  FFMA.FTZ R5, -R203, R5, R158 ;  /* 0x00000005cb057223 */ /* 0x000fe2000001019e */
[----:B------:R-:W-:Y:S02]  /*c030*/  ISETP.GE.AND P6, PT, R7, R211, PT ;  /* 0x000000d30700720c */ /* 0x000fe40003fc6270 */
[----:B------:R-:W-:Y:S01]  /*c040*/  FSEL R4, R4, -INF , !P2 ;  /* 0xff80000004047808 */ /* 0x000fe20005000000 */
[----:B------:R-:W-:Y:S01]  /*c050*/  FFMA.FTZ R6, -R203, R21, R6 ;  /* 0x00000015cb067223 */ /* 0x000fe20000010106 */
[----:B------:R-:W-:Y:S02]  /*c060*/  ISETP.GT.U32.AND P2, PT, R167, R194, PT ;  /* 0x000000c2a700720c */ /* 0x000fe40003f44070 */
        /* <DEDUP_REMOVED lines=77> */
.L_x_13156:
        /* <DEDUP_REMOVED lines=8> */
.L_x_13157:
[----:B------:R-:W-:Y:S05]  /*c5c0*/  BSYNC.RECONVERGENT B0 ;  /* 0x0000000000007941 */ /* 0x000fea0003800200 */
.L_x_13155:
[C---:B------:R-:W-:Y:S01]  /*c5d0*/  LEA R20, P0, R186.reuse, R196, 0x5 ;  /* 0x000000c4ba147211 */ /* 0x040fe200078028ff */
[----:B------:R-:W-:Y:S01]  /*c5e0*/  @!P1 IMAD.MOV.U32 R197, RZ, RZ, R195 ;  /* 0x000000ffffc59224 */ /* 0x000fe200078e00c3 */
[----:B------:R1:W-:Y:S01]  /*c5f0*/  @P1 STS.128 [R205+0x2000], RZ ;  /* 0x002000ffcd001388 */ /* 0x0003e20000000c00 */
[C---:B------:R-:W-:Y:S01]  /*c600*/  @!P1 IMAD R5, R187.reuse, 0x60, RZ ;  /* 0x00000060bb059824 */ /* 0x040fe200078e02ff */
[C---:B------:R-:W-:Y:S01]  /*c610*/  LEA.HI.X R21, R186.reuse, R195, R187, 0x5, P0 ;  /* 0x000000c3ba157211 */ /* 0x040fe200000f2cbb */
[--C-:B------:R-:W-:Y:S01]  /*c620*/  @!P1 IMAD.MOV.U32 R10, RZ, RZ, R20.reuse ;  /* 0x000000ffff0a9224 */ /* 0x100fe200078e0014 */
[CC--:B------:R-:W-:Y:S01]  /*c630*/  @!P1 LEA R14, P0, R186.reuse, R20.reuse, 0x5 ;  /* 0x00000014ba0e9211 */ /* 0x0c0fe200078028ff */
[----:B------:R-:W-:Y:S01]  /*c640*/  @!P1 IMAD.MOV.U32 R6, RZ, RZ, R20 ;  /* 0x000000ffff069224 */ /* 0x000fe200078e0014 */
[-C--:B------:R-:W-:Y:S01]  /*c650*/  @!P1 MOV R11, R21.reuse ;  /* 0x00000015000b9202 */ /* 0x080fe20000000f00 */
[----:B------:R-:W-:Y:S01]  /*c660*/  @!PT LDS RZ, [RZ] ;  /* 0x00000000fffff984 */ /* 0x000fe20000000800 */
[----:B------:R-:W-:Y:S01]  /*c670*/  @!PT LDS RZ, [RZ] ;  /* 0x00000000fffff984 */ /* 0x000fe20000000800 */
[----:B------:R-:W-:Y:S01]  /*c680*/  @!PT LDS RZ, [RZ] ;  /* 0x00000000fffff984 */ /* 0x000fe20000000800 */
[----:B------:R1:W-:Y:S01]  /*c690*/  @!P1 LDGSTS.E.BYPASS.LTC128B.128 [R205+0x2000], desc[UR4][R196.64] ;  /* 0x02000000c4cd9fae */ /* 0x0003e2000b981a04 */
[CC--:B------:R-:W-:Y:S01]  /*c6a0*/  @!P1 LEA R12, P2, R186.reuse, R20.reuse, 0x6 ;  /* 0x00000014ba0c9211 */ /* 0x0c0fe200078430ff */
[----:B------:R-:W-:Y:S01]  /*c6b0*/  @!P1 IMAD R4, R187, 0xa0, RZ ;  /* 0x000000a0bb049824 */ /* 0x000fe200078e02ff */
[-C--:B------:R-:W-:Y:S01]  /*c6c0*/  @!P1 MOV R7, R21.reuse ;  /* 0x0000001500079202 */ /* 0x080fe20000000f00 */
[C---:B------:R-:W-:Y:S01]  /*c6d0*/  @!P1 IMAD.WIDE.U32 R10, R186.reuse, 0x60, R10 ;  /* 0x00000060ba0a9825 */ /* 0x040fe200078e000a */
[CC--:B------:R-:W-:Y:S01]  /*c6e0*/  @!P1 LEA.HI.X R15, R186.reuse, R21.reuse, R187, 0x5, P0 ;  /* 0x00000015ba0f9211 */ /* 0x0c0fe200000f2cbb */
[----:B------:R1:W-:Y:S01]  /*c6f0*/  @P1 STS.128 [R205+0x2800], RZ ;  /* 0x002800ffcd001388 */ /* 0x0003e20000000c00 */
[C---:B------:R-:W-:Y:S01]  /*c700*/  @!P1 LEA R8, P0, R186.reuse, R20, 0x7 ;  /* 0x00000014ba089211 */ /* 0x040fe200078038ff */
[C---:B------:R-:W-:Y:S01]  /*c710*/  @!P1 IMAD.WIDE.U32 R6, R186.reuse, 0xa0, R6 ;  /* 0x000000a0ba069825 */ /* 0x040fe200078e0006 */
[CCC-:B------:R-:W-:Y:S01]  /*c720*/  @!P1 LEA.HI.X R13, R186.reuse, R21.reuse, R187.reuse, 0x6, P2 ;  /* 0x00000015ba0d9211 */ /* 0x1c0fe200010f34bb */
[----:B------:R-:W-:Y:S01]  /*c730*/  @!PT LDS RZ, [RZ] ;  /* 0x00000000fffff984 */ /* 0x000fe20000000800 */
[----:B------:R-:W-:Y:S01]  /*c740*/  @!PT LDS RZ, [RZ] ;  /* 0x00000000fffff984 */ /* 0x000fe20000000800 */
[----:B------:R-:W-:Y:S01]  /*c750*/  @!PT LDS RZ, [RZ] ;  /* 0x00000000fffff984 */ /* 0x000fe20000000800 */
[----:B------:R1:W-:Y:S01]  /*c760*/  @!P1 LDGSTS.E.BYPASS.LTC128B.128 [R205+0x2800], desc[UR4][R20.64] ;  /* 0x0280000014cd9fae */ /* 0x0003e2000b981a04 */
[----:B------:R-:W-:Y:S01]  /*c770*/  @!P1 LEA.HI.X R9, R186, R21, R187, 0x7, P0 ;  /* 0x00000015ba099211 */ /* 0x000fe200000f3cbb */
[----:B------:R-:W-:Y:S01]  /*c780*/  @!P1 IMAD.IADD R11, R5, 0x1, R11 ;  /* 0x00000001050b9824 */ /* 0x000fe200078e020b */
[----:B------:R-:W-:Y:S01]  /*c790*/  @!P1 IADD3 R7, PT, PT, R4, R7, RZ ;  /* 0x0000000704079210 */ /* 0x000fe20007ffe0ff */
[----:B------:R1:W-:Y:S01]  /*c7a0*/  @P1 STS.128 [R205+0x3000], RZ ;  /* 0x003000ffcd001388 */ /* 0x0003e20000000c00 */
[----:B------:R-:W-:Y:S03]  /*c7b0*/  BSSY.RECONVERGENT B0, `(.L_x_13158) ;  /* 0x0000022000007945 */ /* 0x000fe60003800200 */
        /* <DEDUP_REMOVED lines=33> */
.L_x_13159:
[----:B------:R-:W-:Y:S05]  /*c9d0*/  BSYNC.RECONVERGENT B0 ;  /* 0x0000000000007941 */ /* 0x000fea0003800200 */
.L_x_13158:
[----:B------:R-:W0:Y:S02]  /*c9e0*/  LDGDEPBAR ;  /* 0x00000000000079af */ /* 0x000e240000000000 */
.L_x_13154:
[----:B------:R-:W-:Y:S05]  /*c9f0*/  BSYNC.RECONVERGENT B1 ;  /* 0x0000000000017941 */ /* 0x000fea0003800200 */
.L_x_13153:
[----:B------:R-:W3:Y:S01]  /*ca00*/  LD.E R104, desc[UR4][R2.64+0xdc] ;  /* 0x0000dc0402687980 */ /* 0x000ee2000c101900 */
        /* <DEDUP_REMOVED lines=61> */
[-C--:B------:R-:W-:Y:S01]  /*cde0*/  FFMA.FTZ R113, R22, R104.reuse, -R109 ;  /* 0x0000006816717223 */ /* 0x080fe2000001086d */
[-CC-:B------:R-:W-:Y:S01]  /*cdf0*/  FFMA.FTZ R118, R26, R104.reuse, -R105.reuse ;  /* 0x000000681a767223 */ /* 0x180fe20000010869 */
[----:B--2---:R-:W2:Y:S01]  /*ce00*/  LDSM.16.MT88.4 R20, [R176+0x6000] ;  /* 0x00600000b014783b */ /* 0x004ea20000004200 */
[-C--:B------:R-:W-:Y:S01]  /*ce10*/  FFMA.FTZ R116, R139, R104.reuse, -R105 ;  /* 0x000000688b747223 */ /* 0x080fe20000010869 */
[-CC-:B------:R-:W-:Y:S01]  /*ce20*/  FFMA.FTZ R119, R16, R104.reuse, -R109.reuse ;  /* 0x0000006810777223 */ /* 0x180fe2000001086d */
[-CC-:B------:R-:W-:Y:S01]  /*ce30*/  FFMA.FTZ R117, R17, R104.reuse, -R109.reuse ;  /* 0x0000006811757223 */ /* 0x180fe2000001086d */
[-CC-:B------:R-:W-:Y:S01]  /*ce40*/  FFMA.FTZ R0, R19, R104.reuse, -R109.reuse ;  /* 0x0000006813007223 */ /* 0x180fe2000001086d */
[----:B------:R-:W-:Y:S01]  /*ce50*/  FMUL.FTZ R121, R104, R7 ;  /* 0x0000000768797220 */ /* 0x000fe20000410000 */
[----:B------:R-:W-:Y:S01]  /*ce60*/  MUFU.EX2 R118, R118 ;  /* 0x0000007600767308 */ /* 0x000fe20000000800 */
[----:B------:R-:W-:Y:S01]  /*ce70*/  FFMA.FTZ R125, R125, R104, -R109 ;  /* 0x000000687d7d7223 */ /* 0x000fe2000001086d */
[-C--:B-1----:R-:W-:Y:S01]  /*ce80*/  FMUL.FTZ R26, R82, R36.reuse ;  /* 0x00000024521a7220 */ /* 0x082fe20000410000 */
[-C--:B------:R-:W-:Y:S01]  /*ce90*/  FMUL.FTZ R27, R83, R36.reuse ;  /* 0x00000024531b7220 */ /* 0x080fe20000410000 */
[----:B------:R-:W1:Y:S01]  /*cea0*/  MUFU.EX2 R115, R115 ;  /* 0x0000007300737308 */ /* 0x000e620000000800 */
[-C--:B------:R-:W-:Y:S01]  /*ceb0*/  FMUL.FTZ R78, R78, R36.reuse ;  /* 0x000000244e4e7220 */ /* 0x080fe20000410000 */
[-C--:B------:R-:W-:Y:S01]  /*cec0*/  FMUL.FTZ R79, R79, R36.reuse ;  /* 0x000000244f4f7220 */ /* 0x080fe20000410000 */
[-C--:B------:R-:W-:Y:S01]  /*ced0*/  FMUL.FTZ R18, R90, R36.reuse ;  /* 0x000000245a127220 */ /* 0x080fe20000410000 */
[----:B------:R-:W-:Y:S01]  /*cee0*/  MUFU.EX2 R116, R116 ;  /* 0x0000007400747308 */ /* 0x000fe20000000800 */
[-C--:B------:R-:W-:Y:S01]  /*cef0*/  FMUL.FTZ R19, R91, R36.reuse ;  /* 0x000000245b137220 */ /* 0x080fe20000410000 */
[-C--:B------:R-:W-:Y:S01]  /*cf00*/  FMUL.FTZ R86, R86, R36.reuse ;  /* 0x0000002456567220 */ /* 0x080fe20000410000 */
[----:B------:R-:W-:Y:S01]  /*cf10*/  FMUL.FTZ R87, R87, R36 ;  /* 0x0000002457577220 */ /* 0x000fe20000410000 */
[----:B------:R-:W3:Y:S01]  /*cf20*/  MUFU.EX2 R111, R111 ;  /* 0x0000006f006f7308 */ /* 0x000ee20000000800 */
[-CC-:B------:R-:W-:Y:S01]  /*cf30*/  FFMA.FTZ R83, R133, R104.reuse, -R105.reuse ;  /* 0x0000006885537223 */ /* 0x180fe20000010869 */
[-C--:B------:R-:W-:Y:S01]  /*cf40*/  FFMA.FTZ R82, R135, R104.reuse, -R105 ;  /* 0x0000006887527223 */ /* 0x080fe20000010869 */
[--C-:B------:R-:W-:Y:S01]  /*cf50*/  FFMA.FTZ R123, R123, R104, -R109.reuse ;  /* 0x000000687b7b7223 */ /* 0x100fe2000001086d */
        /* <DEDUP_REMOVED lines=14> */
[-C--:B------:R-:W-:Y:S01]  /*d040*/  FFMA.FTZ R75, R234, R104.reuse, -R109 ;  /* 0x00000068ea4b7223 */ /* 0x080fe2000001086d */
[-C--:B------:R-:W-:Y:S01]  /*d050*/  FFMA.FTZ R90, R238, R104.reuse, -R105 ;  /* 0x00000068ee5a7223 */ /* 0x080fe20000010869 */
[----:B------:R-:W4:Y:S01]  /*d060*/  MUFU.EX2 R121, R121 ;  /* 0x0000007900797308 */ /* 0x000f220000000800 */
[-CC-:B------:R-:W-:Y:S01]  /*d070*/  FFMA.FTZ R98, R174, R104.reuse, -R109.reuse ;  /* 0x00000068ae627223 */ /* 0x180fe2000001086d */
[----:B-1----:R-:W-:Y:S01]  /*d080*/  F2FP.BF16.F32.PACK_AB R4, R117, R119 ;  /* 0x000000777504723e */ /* 0x002fe200000010ff */
[-C--:B------:R-:W-:Y:S01]  /*d090*/  FFMA.FTZ R91, R226, R104.reuse, -R109 ;  /* 0x00000068e25b7223 */ /* 0x080fe2000001086d */
[----:B------:R-:W-:Y:S01]  /*d0a0*/  MUFU.EX2 R83, R83 ;  /* 0x0000005300537308 */ /* 0x000fe20000000800 */
[-C--:B------:R-:W-:Y:S01]  /*d0b0*/  FFMA.FTZ R156, R162, R104.reuse, -R105 ;  /* 0x00000068a29c7223 */ /* 0x080fe20000010869 */
[-C--:B------:R-:W-:Y:S01]  /*d0c0*/  FFMA.FTZ R144, R144, R104.reuse, -R109 ;  /* 0x0000006890907223 */ /* 0x080fe2000001086d */
[-CC-:B------:R-:W-:Y:S01]  /*d0d0*/  FFMA.FTZ R222, R222, R104.reuse, -R105.reuse ;  /* 0x00000068dede7223 */ /* 0x180fe20000010869 */
[----:B------:R-:W-:Y:S01]  /*d0e0*/  MUFU.EX2 R82, R82 ;  /* 0x0000005200527308 */ /* 0x000fe20000000800 */
[-C--:B------:R-:W-:Y:S01]  /*d0f0*/  FFMA.FTZ R142, R142, R104.reuse, -R105 ;  /* 0x000000688e8e7223 */ /* 0x080fe20000010869 */
[----:B---3--:R-:W-:Y:S01]  /*d100*/  F2FP.BF16.F32.PACK_AB R6, R0, R113 ;  /* 0x000000710006723e */ /* 0x008fe200000010ff */
[-CC-:B------:R-:W-:Y:S01]  /*d110*/  FFMA.FTZ R133, R126, R104.reuse, -R109.reuse ;  /* 0x000000687e857223 */ /* 0x180fe2000001086d */
[----:B------:R-:W-:Y:S01]  /*d120*/  MUFU.EX2 R74, R123 ;  /* 0x0000007b004a7308 */ /* 0x000fe20000000800 */
[-C--:B------:R-:W-:Y:S01]  /*d130*/  FFMA.FTZ R132, R132, R104.reuse, -R109 ;  /* 0x0000006884847223 */ /* 0x080fe2000001086d */
        /* <DEDUP_REMOVED lines=20> */
[----:B------:R-:W3:Y:S01]  /*d280*/  MUFU.EX2 R81, R81 ;  /* 0x0000005100517308 */ /* 0x000ee20000000800 */
[-C--:B------:R-:W-:Y:S01]  /*d290*/  FMUL.FTZ R68, R68, R121.reuse ;  /* 0x0000007944447220 */ /* 0x080fe20000410000 */
[C---:B------:R-:W-:Y:S01]  /*d2a0*/  HMMA.16816.F32.BF16 R28, R4.reuse, R30, R76 ;  /* 0x0000001e041c723c */ /* 0x040fe2000004184c */
[----:B------:R-:W-:Y:S01]  /*d2b0*/  FMUL.FTZ R69, R69, R121 ;  /* 0x0000007945457220 */ /* 0x000fe20000410000 */
[----:B------:R-:W4:Y:S01]  /*d2c0*/  MUFU.EX2 R77, R125 ;  /* 0x0000007d004d7308 */ /* 0x000f220000000800 */
[-CC-:B------:R-:W-:Y:S01]  /*d2d0*/  FFMA.FTZ R78, R240, R104.reuse, -R109.reuse ;  /* 0x00000068f04e7223 */ /* 0x180fe2000001086d */
[-C--:B------:R-:W-:Y:S01]  /*d2e0*/  FFMA.FTZ R76, R246, R104.reuse, -R109 ;  /* 0x00000068f64c7223 */ /* 0x080fe2000001086d */
[-CC-:B------:R-:W-:Y:S01]  /*d2f0*/  FFMA.FTZ R79, R248, R104.reuse, -R105.reuse ;  /* 0x00000068f84f7223 */ /* 0x180fe20000010869 */
[----:B------:R-:W-:Y:S01]  /*d300*/  MUFU.EX2 R73, R73 ;  /* 0x0000004900497308 */ /* 0x000fe20000000800 */
[--C-:B------:R-:W-:Y:S01]  /*d310*/  FFMA.FTZ R88, R60, R104, -R105.reuse ;  /* 0x000000683c587223 */ /* 0x100fe20000010869 */
[C---:B--2---:R-:W-:Y:S01]  /*d320*/  HMMA.16816.F32.BF16 R16, R4.reuse, R20, R16 ;  /* 0x000000140410723c */ /* 0x044fe20000041810 */
[----:B-1----:R-:W-:Y:S01]  /*d330*/  F2FP.BF16.F32.PACK_AB R53, R83, R80 ;  /* 0x000000505335723e */ /* 0x002fe200000010ff */
[----:B------:R-:W1:Y:S01]  /*d340*/  MUFU.EX2 R72, R72 ;  /* 0x0000004800487308 */ /* 0x000e620000000800 */
[----:B------:R-:W-:Y:S01]  /*d350*/  LDSM.16.MT88.4 R60, [R103+0x7800] ;  /* 0x00780000673c783b */ /* 0x000fe20000004200 */
[----:B---3--:R-:W-:Y:S01]  /*d360*/  F2FP.BF16.F32.PACK_AB R55, R81, R82 ;  /* 0x000000525137723e */ /* 0x008fe200000010ff */
[-C--:B------:R-:W-:Y:S01]  /*d370*/  FFMA.FTZ R97, R232, R104.reuse, -R105 ;  /* 0x00000068e8617223 */ /* 0x080fe20000010869 */
[----:B------:R-:W-:Y:S01]  /*d380*/  MUFU.EX2 R75, R75 ;  /* 0x0000004b004b7308 */ /* 0x000fe20000000800 */
[-CC-:B------:R-:W-:Y:S01]  /*d390*/  FFMA.FTZ R96, R228, R104.reuse, -R109.reuse ;  /* 0x00000068e4607223 */ /* 0x180fe2000001086d */
[C---:B------:R-:W-:Y:S01]  /*d3a0*/  HMMA.16816.F32.BF16 R20, R4.reuse, R22, R84 ;  /* 0x000000160414723c */ /* 0x040fe20000041854 */
[----:B----4-:R-:W-:Y:S01]  /*d3b0*/  F2FP.BF16.F32.PACK_AB R52, R74, R77 ;  /* 0x0000004d4a34723e */ /* 0x010fe200000010ff */
[----:B------:R-:W2:Y:S01]  /*d3c0*/  MUFU.EX2 R78, R78 ;  /* 0x0000004e004e7308 */ /* 0x000ea20000000800 */
[-C--:B------:R-:W-:Y:S01]  /*d3d0*/  FFMA.FTZ R89, R230, R104.reuse, -R109 ;  /* 0x00000068e6597223 */ /* 0x080fe2000001086d */
[-CC-:B------:R-:W-:Y:S01]  /*d3e0*/  FFMA.FTZ R123, R236, R104.reuse, -R105.reuse ;  /* 0x00000068ec7b7223 */ /* 0x180fe20000010869 */
[-C--:B------:R-:W-:Y:S01]  /*d3f0*/  FFMA.FTZ R125, R220, R104.reuse, -R105 ;  /* 0x00000068dc7d7223 */ /* 0x080fe20000010869 */
[----:B------:R-:W-:Y:S01]  /*d400*/  MUFU.EX2 R76, R76 ;  /* 0x0000004c004c7308 */ /* 0x000fe20000000800 */
[-C--:B------:R-:W-:Y:S01]  /*d410*/  FFMA.FTZ R127, R160, R104.reuse, -R109 ;  /* 0x00000068a07f7223 */ /* 0x080fe2000001086d */
[C---:B------:R-:W-:Y:S01]  /*d420*/  HMMA.16816.F32.BF16 R8, R4.reuse, R12, R8 ;  /* 0x0000000c0408723c */ /* 0x040fe20000041808 */
[----:B-1----:R-:W-:Y:S01]  /*d430*/  F2FP.BF16.F32.PACK_AB R54, R72, R73 ;  /* 0x000000494836723e */ /* 0x002fe200000010ff */
[----:B------:R-:W-:Y:S01]  /*d440*/  MUFU.EX2 R79, R79 ;  /* 0x0000004f004f7308 */ /* 0x000fe20000000800 */
[-C--:B------:R-:W-:Y:S01]  /*d450*/  FFMA.FTZ R129, R148, R104.reuse, -R105 ;  /* 0x0000006894817223 */ /* 0x080fe20000010869 */
        /* <DEDUP_REMOVED lines=162> */
[----:B------:R-:W-:Y:S02]  /*de80*/  FADD.FTZ R126, R126, R129 ;  /* 0x000000817e7e7221 */ /* 0x000fe40000010000 */
        /* <DEDUP_REMOVED lines=86> */
.L_x_13149:
[----:B------:R-:W-:-:S07]  /*e3f0*/  IADD3 R221, PT, PT, R167, -0x1, RZ ;  /* 0xffffffffa7dd7810 */ /* 0x000fce0007ffe0ff */
.L_x_13160:
[----:B------:R-:W-:Y:S05]  /*e400*/  BSYNC B2 ;  /* 0x0000000000027941 */ /* 0x000fea0003800000 */
.L_x_13148:
[----:B------:R-:W-:-:S13]  /*e410*/  ISETP.GE.AND P0, PT, R221, R194, PT ;  /* 0x000000c2dd00720c */ /* 0x000fda0003f06270 */
[----:B------:R-:W-:Y:S05]  /*e420*/  @!P0 BRA `(.L_x_13161) ;  /* 0x0000005400f48947 */ /* 0x000fea0003800000 */
[----:B------:R-:W-:Y:S01]  /*e430*/  IADD3 R100, PT, PT, R165, R100, R164 ;  /* 0x00000064a5647210 */ /* 0x000fe20007ffe0a4 */
[----:B------:R-:W-:Y:S01]  /*e440*/  IMAD.SHL.U32 R220, R221, 0x80, RZ ;  /* 0x00000080dddc7824 */ /* 0x000fe200078e00ff */
[----:B------:R-:W-:Y:S01]  /*e450*/  ISETP.NE.U32.AND P2, PT, R216, RZ, PT ;  /* 0x000000ffd800720c */ /* 0x000fe20003f45070 */
[----:B------:R-:W-:Y:S01]  /*e460*/  IMAD.MOV.U32 R101, RZ, RZ, R0 ;  /* 0x000000ffff657224 */ /* 0x000fe200078e0000 */
[----:B------:R-:W-:Y:S01]  /*e470*/  IADD3 R39, PT, PT, -R37, R100, -R39 ;  /* 0x0000006425277210 */ /* 0x000fe20007ffe927 */
[----:B------:R-:W-:Y:S01]  /*e480*/  IMAD.MOV.U32 R100, RZ, RZ, R36 ;  /* 0x000000ffff647224 */ /* 0x000fe200078e0024 */
[C---:B------:R-:W-:Y:S01]  /*e490*/  LOP3.LUT R223, R220.reuse, 0x40, R37, 0xfe, !PT ;  /* 0x00000040dcdf7812 */ /* 0x040fe200078efe25 */
[----:B------:R-:W-:Y:S01]  /*e4a0*/  VIADD R221, R221, 0x1 ;  /* 0x00000001dddd7836 */ /* 0x000fe20000000000 */
[----:B------:R-:W-:Y:S01]  /*e4b0*/  IADD3 R222, PT, PT, R39, -0x39, -R220 ;  /* 0xffffffc727de7810 */ /* 0x000fe20007ffe8dc */
[----:B------:R-:W-:Y:S01]  /*e4c0*/  VIADD R220, R220, 0x80 ;  /* 0x00000080dcdc7836 */ /* 0x000fe20000000000 */
[----:B------:R-:W-:-:S02]  /*e4d0*/  ISETP.NE.AND.EX P2, PT, R217, RZ, PT, P2 ;  /* 0x000000ffd900720c */ /* 0x000fc40003f45320 */
[----:B------:R-:W-:Y:S02]  /*e4e0*/  VIADDMNMX R218, R38, 0x8, RZ, !PT ;  /* 0x0000000826da7846 */ /* 0x000fe400078001ff */
[----:B------:R-:W-:-:S09]  /*e4f0*/  VIMNMX R219, PT, PT, RZ, R38, !PT ;  /* 0x00000026ffdb7248 */ /* 0x000fd20007fe0100 */
.L_x_13168:
        /* <DEDUP_REMOVED lines=80> */
.L_x_13163:
[----:B------:R-:W-:Y:S05]  /*ea00*/  BSYNC.RECONVERGENT B0 ;  /* 0x0000000000007941 */ /* 0x000fea0003800200 */
.L_x_13162:
        /* <DEDUP_REMOVED lines=27> */
[C---:B------:R-:W-:Y:S01]  /*ebc0*/  @!P0 IMAD.WIDE.U32 R154, R188.reuse, 0xc0, R154 ;  /* 0x000000c0bc9a8825 */ /* 0x040fe200078e009a */
        /* <DEDUP_REMOVED lines=48> */
[----:B------:R-:W5:Y:S04]  /*eed0*/  LD.E R0, desc[UR4][R2.64+0x18c] ;  /* 0x00018c0402007980 */ /* 0x000f68000c101900 */
[----:B-1----:R-:W-:Y:S08]  /*eee0*/  LDSM.16.M88.4 R148, [R178+0x3000] ;  /* 0x00300000b294783b */ /* 0x002ff00000000200 */
[----:B------:R-:W0:Y:S08]  /*eef0*/  LDGDEPBAR ;  /* 0x00000000000079af */ /* 0x000e300000000000 */
[----:B--2---:R-:W-:Y:S08]  /*ef00*/  LDSM.16.M88.4 R152, [R178+0x3800] ;  /* 0x00380000b298783b */ /* 0x004ff00000000200 */
[----:B------:R-:W-:Y:S08]  /*ef10*/  LDSM.16.M88.4 R156, [R178+0x4000] ;  /* 0x00400000b29c783b */ /* 0x000ff00000000200 */
[----:B------:R-:W-:Y:S08]  /*ef20*/  LDSM.16.M88.4 R160, [R178+0x4800] ;  /* 0x00480000b2a0783b */ /* 0x000ff00000000200 */
[----:B------:R-:W-:Y:S08]  /*ef30*/  LDSM.16.M88.4 R164, [R178+0x5000] ;  /* 0x00500000b2a4783b */ /* 0x000ff00000000200 */
[----:B------:R-:W-:Y:S08]  /*ef40*/  LDSM.16.M88.4 R168, [R181] ;  /* 0x00000000b5a8783b */ /* 0x000ff00000000200 */
[----:B------:R-:W-:Y:S01]  /*ef50*/  LDSM.16.M88.4 R172, [R177+0x2000] ;  /* 0x00200000b1ac783b */ /* 0x000fe20000000200 */
[C---:B---3--:R-:W-:Y:S08]  /*ef60*/  HMMA.16816.F32.BF16 R4, R104.reuse, R108, RZ ;  /* 0x0000006c6804723c */ /* 0x048ff000000418ff */
[C---:B------:R-:W-:Y:S01]  /*ef70*/  HMMA.16816.F32.BF16 R8, R104.reuse, R110, RZ ;  /* 0x0000006e6808723c */ /* 0x040fe200000418ff */
[----:B------:R-:W1:Y:S07]  /*ef80*/  LDSM.16.M88.4 R108, [R179+0x2800] ;  /* 0x00280000b36c783b */ /* 0x000e6e0000000200 */
[C---:B----4-:R-:W-:Y:S08]  /*ef90*/  HMMA.16816.F32.BF16 R12, R104.reuse, R112, RZ ;  /* 0x00000070680c723c */ /* 0x050ff000000418ff */
[C---:B------:R-:W-:Y:S01]  /*efa0*/  HMMA.16816.F32.BF16 R16, R104.reuse, R114, RZ ;  /* 0x000000726810723c */ /* 0x040fe200000418ff */
[----:B------:R-:W2:Y:S07]  /*efb0*/  LDSM.16.M88.4 R112, [R179+0x3000] ;  /* 0x00300000b370783b */ /* 0x000eae0000000200 */
[C---:B-----5:R-:W-:Y:S08]  /*efc0*/  HMMA.16816.F32.BF16 R20, R104.reuse, R116, RZ ;  /* 0x000000746814723c */ /* 0x060ff000000418ff */
        /* <DEDUP_REMOVED lines=13> */
[----:B------:R-:W-:Y:S07]  /*f0a0*/  LDSM.16.M88.4 R132, [R182] ;  /* 0x00000000b684783b */ /* 0x000fee0000000200 */
[C---:B------:R-:W-:Y:S08]  /*f0b0*/  HMMA.16816.F32.BF16 R60, R104.reuse, R136, RZ ;  /* 0x00000088683c723c */ /* 0x040ff000000418ff */
[----:B------:R-:W-:Y:S01]  /*f0c0*/  HMMA.16816.F32.BF16 R64, R104, R138, RZ ;  /* 0x0000008a6840723c */ /* 0x000fe200000418ff */
[----:B------:R-:W3:Y:S07]  /*f0d0*/  LDSM.16.M88.4 R104, [R179+0x3800] ;  /* 0x00380000b368783b */ /* 0x000eee0000000200 */
[C---:B------:R-:W-:Y:S01]  /*f0e0*/  HMMA.16816.F32.BF16 R4, R140.reuse, R144, R4 ;  /* 0x000000908c04723c */ /* 0x040fe20000041804 */
[----:B------:R-:W4:Y:S07]  /*f0f0*/  LDSM.16.M88.4 R136, [R178+0x2000] ;  /* 0x00200000b288783b */ /* 0x000f2e0000000200 */
        /* <DEDUP_REMOVED lines=34> */
[----:B------:R-:W1:Y:S07]  /*f320*/  LDSM.16.M88.4 R108, [R177+0x3000] ;  /* 0x00300000b16c783b */ /* 0x000e6e0000000200 */
[C---:B------:R-:W-:Y:S08]  /*f330*/  HMMA.16816.F32.BF16 R4, R168.reuse, R172, R4 ;  /* 0x000000aca804723c */ /* 0x040ff00000041804 */
[C---:B------:R-:W-:Y:S08]  /*f340*/  HMMA.16816.F32.BF16 R8, R168.reuse, R174, R8 ;  /* 0x000000aea808723c */ /* 0x040ff00000041808 */
[C---:B--2---:R-:W-:Y:S03]  /*f350*/  HMMA.16816.F32.BF16 R12, R168.reuse, R104, R12 ;  /* 0x00000068a80c723c */ /* 0x044fe6000004180c */
[-C--:B------:R-:W-:Y:S01]  /*f360*/  FMUL.FTZ R148, R4, R0.reuse ;  /* 0x0000000004947220 */ /* 0x080fe20000410000 */
[-C--:B------:R-:W-:Y:S01]  /*f370*/  FMUL.FTZ R150, R5, R0.reuse ;  /* 0x0000000005967220 */ /* 0x080fe20000410000 */
[-C--:B------:R-:W-:Y:S01]  /*f380*/  FMUL.FTZ R152, R6, R0.reuse ;  /* 0x0000000006987220 */ /* 0x080fe20000410000 */
[-C--:B------:R-:W-:Y:S02]  /*f390*/  FMUL.FTZ R154, R7, R0.reuse ;  /* 0x00000000079a7220 */ /* 0x080fe40000410000 */
[C---:B------:R-:W-:Y:S01]  /*f3a0*/  HMMA.16816.F32.BF16 R16, R168.reuse, R106, R16 ;  /* 0x0000006aa810723c */ /* 0x040fe20000041810 */
[----:B------:R-:W2:Y:S01]  /*f3b0*/  MUFU.TANH R148, R148 ;  /* 0x0000009400947308 */ /* 0x000ea20000002400 */
[----:B------:R-:W3:Y:S01]  /*f3c0*/  LDSM.16.M88.4 R104, [R177+0x3800] ;  /* 0x00380000b168783b */ /* 0x000ee20000000200 */
[-C--:B------:R-:W-:Y:S01]  /*f3d0*/  FMUL.FTZ R160, R10, R0.reuse ;  /* 0x000000000aa07220 */ /* 0x080fe20000410000 */
[-C--:B------:R-:W-:Y:S01]  /*f3e0*/  FMUL.FTZ R156, R8, R0.reuse ;  /* 0x00000000089c7220 */ /* 0x080fe20000410000 */
[-C--:B------:R-:W-:Y:S01]  /*f3f0*/  FMUL.FTZ R158, R9, R0.reuse ;  /* 0x00000000099e7220 */ /* 0x080fe20000410000 */
[-C--:B------:R-:W-:Y:S05]  /*f400*/  FMUL.FTZ R162, R11, R0.reuse ;  /* 0x000000000ba27220 */ /* 0x080fea0000410000 */
[----:B------:R-:W4:Y:S01]  /*f410*/  MUFU.TANH R150, R150 ;  /* 0x0000009600967308 */ /* 0x000f220000002400 */
[C---:B-1----:R-:W-:Y:S03]  /*f420*/  HMMA.16816.F32.BF16 R20, R168.reuse, R108, R20 ;  /* 0x0000006ca814723c */ /* 0x042fe60000041814 */
        /* <DEDUP_REMOVED lines=54> */
[-C--:B----4-:R-:W-:Y:S01]  /*f790*/  FMUL.FTZ R165, R42, R0.reuse ;  /* 0x000000002aa57220 */ /* 0x090fe20000410000 */
[C---:B-----5:R-:W-:Y:S08]  /*f7a0*/  HMMA.16816.F32.BF16 R52, R168.reuse, R108, R52 ;  /* 0x0000006ca834723c */ /* 0x060ff00000041834 */
[----:B------:R-:W4:Y:S01]  /*f7b0*/  MUFU.TANH R172, R172 ;  /* 0x000000ac00ac7308 */ /* 0x000f220000002400 */
[----:B------:R-:W-:Y:S01]  /*f7c0*/  BAR.SYNC.DEFER_BLOCKING 0x0 ;  /* 0x0000000000007b1d */ /* 0x000fe20000010000 */
[-C--:B------:R-:W-:Y:S01]  /*f7d0*/  FMUL.FTZ R231, R46, R0.reuse ;  /* 0x000000002ee77220 */ /* 0x080fe20000410000 */
[-C--:B------:R-:W-:Y:S01]  /*f7e0*/  FMUL.FTZ R197, R47, R0.reuse ;  /* 0x000000002fc57220 */ /* 0x080fe20000410000 */
[C---:B------:R-:W-:Y:S03]  /*f7f0*/  HMMA.16816.F32.BF16 R56, R168.reuse, R110, R56 ;  /* 0x0000006ea838723c */ /* 0x040fe60000041838 */
[-C--:B------:R-:W-:Y:S03]  /*f800*/  FMUL.FTZ R233, R49, R0.reuse ;  /* 0x0000000031e97220 */ /* 0x080fe60000410000 */
[----:B------:R5:W3:Y:S01]  /*f810*/  MUFU.TANH R139, R231 ;  /* 0x000000e7008b7308 */ /* 0x000ae20000002400 */
[-C--:B------:R-:W-:Y:S01]  /*f820*/  FMUL.FTZ R229, R50, R0.reuse ;  /* 0x0000000032e57220 */ /* 0x080fe20000410000 */
[-C--:B------:R-:W-:Y:S01]  /*f830*/  FMUL.FTZ R235, R48, R0.reuse ;  /* 0x0000000030eb7220 */ /* 0x080fe20000410000 */
[-C--:B--2---:R-:W-:Y:S01]  /*f840*/  FMUL.FTZ R167, R43, R0.reuse ;  /* 0x000000002ba77220 */ /* 0x084fe20000410000 */
[-C--:B------:R-:W-:Y:S01]  /*f850*/  FMUL.FTZ R173, R44, R0.reuse ;  /* 0x000000002cad7220 */ /* 0x080fe20000410000 */
[-C--:B-1----:R-:W-:Y:S01]  /*f860*/  FMUL.FTZ R175, R45, R0.reuse ;  /* 0x000000002daf7220 */ /* 0x082fe20000410000 */
[-C--:B------:R-:W-:Y:S04]  /*f870*/  FMUL.FTZ R237, R53, R0.reuse ;  /* 0x0000000035ed7220 */ /* 0x080fe80000410000 */
[----:B------:R1:W2:Y:S03]  /*f880*/  MUFU.TANH R137, R197 ;  /* 0x000000c500897308 */ /* 0x0002a60000002400 */
[-C--:B------:R-:W-:Y:S07]  /*f890*/  FMUL.FTZ R241, R57, R0.reuse ;  /* 0x0000000039f17220 */ /* 0x080fee0000410000 */
[----:B------:R4:W2:Y:S01]  /*f8a0*/  MUFU.TANH R141, R233 ;  /* 0x000000e9008d7308 */ /* 0x0008a20000002400 */
[-C--:B------:R-:W-:Y:S01]  /*f8b0*/  FMUL.FTZ R239, R58, R0.reuse ;  /* 0x000000003aef7220 */ /* 0x080fe20000410000 */
[-C--:B-----5:R-:W-:Y:S01]  /*f8c0*/  FMUL.FTZ R231, R51, R0.reuse ;  /* 0x0000000033e77220 */ /* 0x0a0fe20000410000 */
[C---:B---3--:R-:W-:Y:S07]  /*f8d0*/  HMMA.16816.F32.BF16 R60, R168.reuse, R104, R60 ;  /* 0x00000068a83c723c */ /* 0x048fee000004183c */
[----:B------:R3:W2:Y:S01]  /*f8e0*/  MUFU.TANH R135, R229 ;  /* 0x000000e500877308 */ /* 0x0006a20000002400 */
[-C--:B-1----:R-:W-:Y:S01]  /*f8f0*/  FMUL.FTZ R197, R52, R0.reuse ;  /* 0x0000000034c57220 */ /* 0x082fe20000410000 */
[----:B------:R-:W-:Y:S08]  /*f900*/  HMMA.16816.F32.BF16 R64, R168, R106, R64 ;  /* 0x0000006aa840723c */ /* 0x000ff00000041840 */
[----:B------:R1:W1:Y:S01]  /*f910*/  MUFU.TANH R143, R235 ;  /* 0x000000eb008f7308 */ /* 0x0002620000002400 */
[-C--:B----4-:R-:W-:Y:S01]  /*f920*/  FMUL.FTZ R233, R55, R0.reuse ;  /* 0x0000000037e97220 */ /* 0x090fe20000410000 */
[-C--:B------:R-:W-:Y:S08]  /*f930*/  FMUL.FTZ R171, R63, R0.reuse ;  /* 0x000000003fab7220 */ /* 0x080ff00000410000 */
[----:B------:R4:W2:Y:S01]  /*f940*/  MUFU.TANH R133, R231 ;  /* 0x000000e700857308 */ /* 0x0008a20000002400 */
[-C--:B---3--:R-:W-:Y:S01]  /*f950*/  FMUL.FTZ R229, R56, R0.reuse ;  /* 0x0000000038e57220 */ /* 0x088fe20000410000 */
[-C--:B------:R-:W-:Y:S01]  /*f960*/  FMUL.FTZ R170, R64, R0.reuse ;  /* 0x0000000040aa7220 */ /* 0x080fe20000410000 */
[-C--:B------:R-:W-:Y:S07]  /*f970*/  FMUL.FTZ R169, R65, R0.reuse ;  /* 0x0000000041a97220 */ /* 0x080fee0000410000 */
[----:B------:R3:W2:Y:S01]  /*f980*/  MUFU.TANH R131, R197 ;  /* 0x000000c500837308 */ /* 0x0006a20000002400 */
[-C--:B------:R-:W-:Y:S01]  /*f990*/  FMUL.FTZ R168, R66, R0.reuse ;  /* 0x0000000042a87220 */ /* 0x080fe20000410000 */
[-C--:B-1----:R-:W-:Y:S08]  /*f9a0*/  FMUL.FTZ R235, R54, R0.reuse ;  /* 0x0000000036eb7220 */ /* 0x082ff00000410000 */
[----:B------:R1:W1:Y:S01]  /*f9b0*/  MUFU.TANH R121, R233 ;  /* 0x000000e900797308 */ /* 0x0002620000002400 */
[-C--:B----4-:R-:W-:Y:S09]  /*f9c0*/  FMUL.FTZ R231, R59, R0.reuse ;  /* 0x000000003be77220 */ /* 0x090ff20000410000 */
[----:B------:R4:W2:Y:S01]  /*f9d0*/  MUFU.TANH R127, R229 ;  /* 0x000000e5007f7308 */ /* 0x0008a20000002400 */
[-C--:B---3--:R-:W-:Y:S09]  /*f9e0*/  FMUL.FTZ R197, R60, R0.reuse ;  /* 0x000000003cc57220 */ /* 0x088ff20000410000 */
[----:B------:R-:W3:Y:S01]  /*f9f0*/  MUFU.TANH R174, R174 ;  /* 0x000000ae00ae7308 */ /* 0x000ee20000002400 */
[-C--:B-1----:R-:W-:Y:S09]  /*fa00*/  FMUL.FTZ R233, R61, R0.reuse ;  /* 0x000000003de97220 */ /* 0x082ff20000410000 */
[----:B------:R-:W1:Y:S01]  /*fa10*/  MUFU.TANH R226, R226 ;  /* 0x000000e200e27308 */ /* 0x000e620000002400 */
[-C--:B----4-:R-:W-:Y:S01]  /*fa20*/  FMUL.FTZ R229, R62, R0.reuse ;  /* 0x000000003ee57220 */ /* 0x090fe20000410000 */
[----:B------:R-:W-:Y:S08]  /*fa30*/  FMUL.FTZ R0, R67, R0 ;  /* 0x0000000043007220 */ /* 0x000ff00000410000 */
        /* <DEDUP_REMOVED lines=39> */
[----:B------:R-:W-:Y:S01]  /*fcb0*/  ISETP.NE.U32.AND P2, PT, R216, RZ, PT ;  /* 0x000000ffd800720c */ /* 0x000fe20003f45070 */
[----:B------:R-:W-:Y:S03]  /*fcc0*/  BSSY.RECONVERGENT B0, `(.L_x_13166) ;  /* 0x000004b000007945 */ /* 0x000fe60003800200 */
[----:B------:R-:W-:Y:S11]  /*fcd0*/  ISETP.NE.AND.EX P2, PT, R217, RZ, PT, P2 ;  /* 0x000000ffd900720c */ /* 0x000ff60003f45320 */
[----:B------:R-:W-:Y:S02]  /*fce0*/  @!UPT UIADD3 URZ, UPT, UPT, URZ, URZ, URZ ;  /* 0x000000fffffff290 */ /* 0x000fe4000fffe0ff */
[----:B-1----:R-:W2:Y:S01]  /*fcf0*/  @!P2 LD.E R0, desc[UR4][R2.64+0x38] ;  /* 0x000038040200a980 */ /* 0x002ea2000c101900 */
        /* <DEDUP_REMOVED lines=71> */
.L_x_13167:
[----:B------:R-:W-:Y:S05]  /*10170*/  BSYNC.RECONVERGENT B0 ;  /* 0x0000000000007941 */ /* 0x000fea0003800200 */
.L_x_13166:
        /* <DEDUP_REMOVED lines=65> */
.L_x_13165:
[----:B------:R-:W-:Y:S05]  /*10590*/  BSYNC.RECONVERGENT B1 ;  /* 0x0000000000017941 */ /* 0x000fea0003800200 */
.L_x_13164:
[----:B-1----:R-:W-:Y:S01]  /*105a0*/  IABS R0, R222 ;  /* 0x000000de00007213 */ /* 0x002fe20000000000 */
[C---:B--2---:R-:W-:Y:S01]  /*105b0*/  VIADD R5, R222.reuse, 0x40 ;  /* 0x00000040de057836 */ /* 0x044fe20000000000 */
[----:B------:R-:W2:Y:S01]  /*105c0*/  LD.E R37, desc[UR4][R2.64+0xdc] ;  /* 0x0000dc0402257980 */ /* 0x000ea2000c101900 */
[C---:B------:R-:W-:Y:S01]  /*105d0*/  VIADD R48, R223.reuse, 0xffffffc1 ;  /* 0xffffffc1df307836 */ /* 0x040fe20000000000 */
[----:B------:R-:W-:Y:S01]  /*105e0*/  I2FP.F32.S32 R0, R0 ;  /* 0x0000000000007245 */ /* 0x000fe20000201400 */
[C---:B------:R-:W-:Y:S01]  /*105f0*/  VIADD R31, R223.reuse, 0xfffffff9 ;  /* 0xfffffff9df1f7836 */ /* 0x040fe20000000000 */
[----:B------:R-:W-:Y:S01]  /*10600*/  IABS R5, R5 ;  /* 0x0000000500057213 */ /* 0x000fe20000000000 */
[C---:B------:R-:W-:Y:S01]  /*10610*/  VIADD R7, R222.reuse, 0x39 ;  /* 0x00000039de077836 */ /* 0x040fe20000000000 */
[----:B------:R-:W-:Y:S01]  /*10620*/  LDSM.16.MT88.4 R60, [R103+0x6800] ;  /* 0x00680000673c783b */ /* 0x000fe20000004200 */
[----:B------:R-:W-:Y:S01]  /*10630*/  VIADD R28, R223, 0x9 ;  /* 0x00000009df1c7836 */ /* 0x000fe20000000000 */
[----:B------:R-:W-:Y:S01]  /*10640*/  I2FP.F32.S32 R5, R5 ;  /* 0x0000000500057245 */ /* 0x000fe20000201400 */
[CC--:B------:R-:W-:Y:S01]  /*10650*/  FFMA.FTZ R10, -R203.reuse, R0.reuse, R10 ;  /* 0x00000000cb0a7223 */ /* 0x0c0fe2000001010a */
[----:B------:R-:W-:Y:S01]  /*10660*/  IABS R7, R7 ;  /* 0x0000000700077213 */ /* 0x000fe20000000000 */
[----:B------:R-:W-:Y:S01]  /*10670*/  FFMA.FTZ R227, -R203, R0, R227 ;  /* 0x00000000cbe37223 */ /* 0x000fe200000101e3 */
[----:B------:R-:W-:Y:S01]  /*10680*/  ISETP.GE.AND P3, PT, R31, R219, PT ;  /* 0x000000db1f00720c */ /* 0x000fe20003f66270 */
[----:B------:R-:W-:Y:S01]  /*10690*/  VIADD R4, R223, 0xffffffc0 ;  /* 0xffffffc0df047836 */ /* 0x000fe20000000000 */
[----:B------:R-:W-:Y:S01]  /*106a0*/  I2FP.F32.S32 R7, R7 ;  /* 0x0000000700077245 */ /* 0x000fe20000201400 */
[----:B------:R-:W-:Y:S01]  /*106b0*/  VIADD R0, R222, 0x38 ;  /* 0x00000038de007836 */ /* 0x000fe20000000000 */
[----:B------:R-:W-:Y:S01]  /*106c0*/  FSEL R50, R10, -INF , P3 ;  /* 0xff8000000a327808 */ /* 0x000fe20001800000 */
[----:B------:R-:W-:Y:S01]  /*106d0*/  FFMA.FTZ R154, -R203, R5, R154 ;  /* 0x00000005cb9a7223 */ /* 0x000fe2000001019a */
[C---:B------:R-:W-:Y:S01]  /*106e0*/  ISETP.GE.AND P4, PT, R4.reuse, R219, PT ;  /* 0x000000db0400720c */ /* 0x040fe20003f86270 */
[C---:B------:R-:W-:Y:S01]  /*106f0*/  VIADD R22, R223.reuse, 0x18 ;  /* 0x00000018df167836 */ /* 0x040fe20000000000 */
        /* <DEDUP_REMOVED lines=8> */
[----:B------:R-:W-:Y:S01]  /*10780*/  ISETP.GE.AND P3, PT, R223, R219, PT ;  /* 0x000000dbdf00720c */ /* 0x000fe20003f66270 */
[C---:B------:R-:W-:Y:S02]  /*10790*/  VIADD R8, R222.reuse, 0x30 ;  /* 0x00000030de087836 */ /* 0x040fe40000000000 */
[CC--:B------:R-:W-:Y:S01]  /*107a0*/  FFMA.FTZ R148, -R203.reuse, R7.reuse, R148 ;  /* 0x00000007cb947223 */ /* 0x0c0fe20000010194 */
[----:B------:R-:W-:Y:S01]  /*107b0*/  FFMA.FTZ R160, -R203, R7, R160 ;  /* 0x00000007cba07223 */ /* 0x000fe200000101a0 */
[----:B------:R-:W-:Y:S01]  /*107c0*/  IABS R0, R4 ;  /* 0x0000000400007213 */ /* 0x000fe20000000000 */
[----:B------:R-:W-:Y:S01]  /*107d0*/  IMAD.MOV.U32 R7, RZ, RZ, R5 ;  /* 0x000000ffff077224 */ /* 0x000fe200078e0005 */
        /* <DEDUP_REMOVED lines=8> */
[----:B------:R-:W-:Y:S01]  /*10860*/  I2FP.F32.S32 R7, R7 ;  /* 0x0000000700077245 */ /* 0x000fe20000201400 */
[CC--:B------:R-:W-:Y:S01]  /*10870*/  FFMA.FTZ R158, -R203.reuse, R5.reuse, R158 ;  /* 0x00000005cb9e7223 */ /* 0x0c0fe2000001019e */
[----:B------:R-:W-:Y:S01]  /*10880*/  FSEL R148, R148, -INF , P4 ;  /* 0xff80000094947808 */ /* 0x000fe20002000000 */
[C---:B------:R-:W-:Y:S01]  /*10890*/  FFMA.FTZ R174, -R203.reuse, R5, R174 ;  /* 0x00000005cbae7223 */ /* 0x040fe200000101ae */
[----:B------:R-:W-:Y:S01]  /*108a0*/  I2FP.F32.S32 R5, R4 ;  /* 0x0000000400057245 */ /* 0x000fe20000201400 */
[C---:B------:R-:W-:Y:S01]  /*108b0*/  FFMA.FTZ R156, -R203.reuse, R0, R156 ;  /* 0x00000000cb9c7223 */ /* 0x040fe2000001019c */
[----:B------:R-:W-:Y:S01]  /*108c0*/  IABS R6, R6 ;  /* 0x0000000600067213 */ /* 0x000fe20000000000 */
[C---:B------:R-:W-:Y:S01]  /*108d0*/  FFMA.FTZ R172, -R203.reuse, R0, R172 ;  /* 0x00000000cbac7223 */ /* 0x040fe200000101ac */
[----:B------:R-:W-:Y:S01]  /*108e0*/  ISETP.GE.AND P4, PT, R48, R219, PT ;  /* 0x000000db3000720c */ /* 0x000fe20003f86270 */
[C---:B------:R-:W-:Y:S02]  /*108f0*/  VIADD R0, R222.reuse, 0x21 ;  /* 0x00000021de007836 */ /* 0x040fe40000000000 */
[CC--:B------:R-:W-:Y:S01]  /*10900*/  FFMA.FTZ R166, -R203.reuse, R5.reuse, R166 ;  /* 0x00000005cba67223 */ /* 0x0c0fe200000101a6 */
[C---:B------:R-:W-:Y:S01]  /*10910*/  FFMA.FTZ R232, -R203.reuse, R5, R232 ;  /* 0x00000005cbe87223 */ /* 0x040fe200000101e8 */
[C---:B------:R-:W-:Y:S02]  /*10920*/  VIADD R4, R222.reuse, 0x20 ;  /* 0x00000020de047836 */ /* 0x040fe40000000000 */
[CC--:B------:R-:W-:Y:S01]  /*10930*/  FFMA.FTZ R150, -R203.reuse, R7.reuse, R150 ;  /* 0x00000007cb967223 */ /* 0x0c0fe20000010196 */
[C---:B------:R-:W-:Y:S02]  /*10940*/  VIADD R5, R222.reuse, 0x19 ;  /* 0x00000019de057836 */ /* 0x040fe40000000000 */
[----:B------:R-:W-:Y:S01]  /*10950*/  FFMA.FTZ R162, -R203, R7, R162 ;  /* 0x00000007cba27223 */ /* 0x000fe200000101a2 */
[----:B------:R-:W-:Y:S01]  /*10960*/  I2FP.F32.S32 R7, R6 ;  /* 0x0000000600077245 */ /* 0x000fe20000201400 */
[C---:B------:R-:W-:Y:S01]  /*10970*/  VIADD R23, R223.reuse, 0x11 ;  /* 0x00000011df177836 */ /* 0x040fe20000000000 */
[----:B------:R-:W-:Y:S01]  /*10980*/  IABS R6, R0 ;  /* 0x0000000000067213 */ /* 0x000fe20000000000 */
[C---:B------:R-:W-:Y:S01]  /*10990*/  VIADD R16, R223.reuse, 0x20 ;  /* 0x00000020df107836 */ /* 0x040fe20000000000 */
[----:B------:R-:W-:Y:S01]  /*109a0*/  IABS R0, R4 ;  /* 0x0000000400007213 */ /* 0x000fe20000000000 */
[C---:B------:R-:W-:Y:S01]  /*109b0*/  VIADD R10, R223.reuse, 0x28 ;  /* 0x00000028df0a7836 */ /* 0x040fe20000000000 */
[----:B------:R-:W-:Y:S01]  /*109c0*/  IABS R5, R5 ;  /* 0x0000000500057213 */ /* 0x000fe20000000000 */
[----:B------:R-:W-:Y:S01]  /*109d0*/  VIADD R4, R222, 0x11 ;  /* 0x00000011de047836 */ /* 0x000fe20000000000 */
[----:B------:R-:W-:Y:S01]  /*109e0*/  FSEL R19, R150, -INF , P4 ;  /* 0xff80000096137808 */ /* 0x000fe20002000000 */
[C---:B------:R-:W-:Y:S01]  /*109f0*/  VIADD R47, R223.reuse, 0xffffffd0 ;  /* 0xffffffd0df2f7836 */ /* 0x040fe20000000000 */
[----:B------:R-:W-:Y:S01]  /*10a00*/  I2FP.F32.S32 R5, R5 ;  /* 0x0000000500057245 */ /* 0x000fe20000201400 */
[C---:B------:R-:W-:Y:S01]  /*10a10*/  VIADD R46, R223.reuse, 0xffffffd1 ;  /* 0xffffffd1df2e7836 */ /* 0x040fe20000000000 */
[----:B------:R-:W-:Y:S01]  /*10a20*/  IABS R4, R4 ;  /* 0x0000000400047213 */ /* 0x000fe20000000000 */
[----:B------:R-:W-:Y:S01]  /*10a30*/  VIADD R45, R223, 0xffffffd8 ;  /* 0xffffffd8df2d7836 */ /* 0x000fe20000000000 */
[----:B------:R-:W-:Y:S01]  /*10a40*/  ISETP.GE.AND P4, PT, R21, R219, PT ;  /* 0x000000db1500720c */ /* 0x000fe20003f86270 */
[----:B------:R-:W-:Y:S01]  /*10a50*/  VIADD R44, R223, 0xffffffe0 ;  /* 0xffffffe0df2c7836 */ /* 0x000fe20000000000 */
[----:B------:R-:W-:Y:S01]  /*10a60*/  I2FP.F32.S32 R4, R4 ;  /* 0x0000000400047245 */ /* 0x000fe20000201400 */
[CC--:B------:R-:W-:Y:S01]  /*10a70*/  FFMA.FTZ R234, -R203.reuse, R5.reuse, R234 ;  /* 0x00000005cbea7223 */ /* 0x0c0fe200000101ea */
[----:B------:R-:W-:Y:S01]  /*10a80*/  FSEL R156, R156, -INF , P4 ;  /* 0xff8000009c9c7808 */ /* 0x000fe20002000000 */
[----:B------:R-:W-:Y:S01]  /*10a90*/  FFMA.FTZ R246, -R203, R5, R246 ;  /* 0x00000005cbf67223 */ /* 0x000fe200000101f6 */
[----:B------:R-:W-:Y:S01]  /*10aa0*/  ISETP.GE.AND P4, PT, R15, R219, PT ;  /* 0x000000db0f00720c */ /* 0x000fe20003f86270 */
[----:B------:R-:W-:Y:S01]  /*10ab0*/  VIADD R5, R222, 0x9 ;  /* 0x00000009de057836 */ /* 0x000fe20000000000 */
[----:B------:R-:W-:Y:S01]  /*10ac0*/  I2FP.F32.S32 R0, R0 ;  /* 0x0000000000007245 */ /* 0x000fe20000201400 */
[CC--:B------:R-:W-:Y:S01]  /*10ad0*/  FFMA.FTZ R149, -R203.reuse, R4.reuse, R149 ;  /* 0x00000004cb957223 */ /* 0x0c0fe20000010195 */
[----:B------:R-:W-:Y:S01]  /*10ae0*/  FSEL R13, R158, -INF , P4 ;  /* 0xff8000009e0d7808 */ /* 0x000fe20002000000 */
[----:B------:R-:W-:Y:S01]  /*10af0*/  FFMA.FTZ R242, -R203, R4, R242 ;  /* 0x00000004cbf27223 */ /* 0x000fe200000101f2 */
[----:B------:R-:W-:Y:S01]  /*10b00*/  IABS R4, R5 ;  /* 0x0000000500047213 */ /* 0x000fe20000000000 */
[----:B------:R-:W-:Y:S01]  /*10b10*/  VIADD R5, R222, 0xfffffff9 ;  /* 0xfffffff9de057836 */ /* 0x000fe20000000000 */
[----:B------:R-:W-:Y:S01]  /*10b20*/  ISETP.GE.AND P4, PT, R48, R218, PT ;  /* 0x000000da3000720c */ /* 0x000fe20003f86270 */
[C---:B------:R-:W-:Y:S01]  /*10b30*/  VIADD R42, R223.reuse, 0xffffffe8 ;  /* 0xffffffe8df2a7836 */ /* 0x040fe20000000000 */
[----:B------:R-:W-:Y:S01]  /*10b40*/  I2FP.F32.S32 R4, R4 ;  /* 0x0000000400047245 */ /* 0x000fe20000201400 */
[----:B------:R-:W-:Y:S01]  /*10b50*/  VIADD R41, R223, 0xffffffe9 ;  /* 0xffffffe9df297836 */ /* 0x000fe20000000000 */
[----:B------:R-:W-:Y:S01]  /*10b60*/  IABS R5, R5 ;  /* 0x0000000500057213 */ /* 0x000fe20000000000 */
[----:B------:R-:W-:Y:S01]  /*10b70*/  VIADD R9, R222, 0x41 ;  /* 0x00000041de097836 */ /* 0x000fe20000000000 */
[----:B------:R-:W-:Y:S01]  /*10b80*/  FSEL R17, R154, -INF , P4 ;  /* 0xff8000009a117808 */ /* 0x000fe20002000000 */
[CC--:B------:R-:W-:Y:S01]  /*10b90*/  FFMA.FTZ R155, -R203.reuse, R4.reuse, R155 ;  /* 0x00000004cb9b7223 */ /* 0x0c0fe2000001019b */
[----:B------:R-:W-:Y:S01]  /*10ba0*/  ISETP.GE.AND P4, PT, R46, R219, PT ;  /* 0x000000db2e00720c */ /* 0x000fe20003f86270 */
[----:B------:R-:W-:Y:S01]  /*10bb0*/  FFMA.FTZ R250, -R203, R4, R250 ;  /* 0x00000004cbfa7223 */ /* 0x000fe200000101fa */
[----:B------:R-:W-:Y:S01]  /*10bc0*/  I2FP.F32.S32 R4, R5 ;  /* 0x0000000500047245 */ /* 0x000fe20000201400 */
[----:B------:R-:W-:Y:S01]  /*10bd0*/  VIADD R5, R222, 0xfffffff1 ;  /* 0xfffffff1de057836 */ /* 0x000fe20000000000 */
[----:B------:R-:W-:Y:S01]  /*10be0*/  IABS R9, R9 ;  /* 0x0000000900097213 */ /* 0x000fe20000000000 */
[----:B------:R-:W-:Y:S01]  /*10bf0*/  VIADD R40, R223, 0xfffffff0 ;  /* 0xfffffff0df287836 */ /* 0x000fe20000000000 */
[----:B------:R-:W-:Y:S01]  /*10c00*/  FSEL R55, R166, -INF , P4 ;  /* 0xff800000a6377808 */ /* 0x000fe20002000000 */
[CC--:B------:R-:W-:Y:S01]  /*10c10*/  FFMA.FTZ R165, -R203.reuse, R4.reuse, R165 ;  /* 0x00000004cba57223 */ /* 0x0c0fe200000101a5 */
[----:B------:R-:W-:Y:S01]  /*10c20*/  I2FP.F32.S32 R9, R9 ;  /* 0x0000000900097245 */ /* 0x000fe20000201400 */
        /* <DEDUP_REMOVED lines=8> */
[C---:B------:R-:W-:Y:S01]  /*10cb0*/  FFMA.FTZ R152, -R203.reuse, R9, R152 ;  /* 0x00000009cb987223 */ /* 0x040fe20000010198 */
[----:B------:R-:W-:Y:S01]  /*10cc0*/  FSEL R9, R162, -INF , P4 ;  /* 0xff800000a2097808 */ /* 0x000fe20002000000 */
[C---:B------:R-:W-:Y:S01]  /*10cd0*/  FFMA.FTZ R18, -R203.reuse, R4, R18 ;  /* 0x00000004cb127223 */ /* 0x040fe20000010112 */
[----:B------:R-:W-:Y:S01]  /*10ce0*/  ISETP.GE.AND P1, PT, R34, R218, PT ;  /* 0x000000da2200720c */ /* 0x000fe20003f26270 */
[----:B------:R-:W-:Y:S01]  /*10cf0*/  FFMA.FTZ R139, -R203, R4, R139 ;  /* 0x00000004cb8b7223 */ /* 0x000fe2000001018b */
[----:B------:R-:W-:Y:S01]  /*10d00*/  I2FP.F32.S32 R4, R5 ;  /* 0x0000000500047245 */ /* 0x000fe20000201400 */
[C---:B------:R-:W-:Y:S01]  /*10d10*/  VIADD R5, R222.reuse, 0xffffffe0 ;  /* 0xffffffe0de057836 */ /* 0x040fe20000000000 */
[----:B------:R-:W-:Y:S01]  /*10d20*/  FSEL R49, R227, -INF , P1 ;  /* 0xff800000e3317808 */ /* 0x000fe20000800000 */
[----:B------:R-:W-:Y:S01]  /*10d30*/  VIADD R8, R222, 0x18 ;  /* 0x00000018de087836 */ /* 0x000fe20000000000 */
[----:B------:R-:W-:Y:S01]  /*10d40*/  ISETP.GE.AND P1, PT, R223, R218, PT ;  /* 0x000000dadf00720c */ /* 0x000fe20003f26270 */
[-C--:B------:R-:W-:Y:S01]  /*10d50*/  FFMA.FTZ R145, -R203, R4.reuse, R175 ;  /* 0x00000004cb917223 */ /* 0x080fe200000101af */
[----:B------:R-:W-:Y:S01]  /*10d60*/  FSEL R159, R159, -INF , P3 ;  /* 0xff8000009f9f7808 */ /* 0x000fe20001800000 */
[----:B------:R-:W-:Y:S01]  /*10d70*/  FFMA.FTZ R133, -R203, R4, R133 ;  /* 0x00000004cb857223 */ /* 0x000fe20000010185 */
[----:B------:R-:W-:Y:S01]  /*10d80*/  IABS R4, R5 ;  /* 0x0000000500047213 */ /* 0x000fe20000000000 */
[----:B------:R-:W-:Y:S01]  /*10d90*/  VIADD R24, R223, 0x10 ;  /* 0x00000010df187836 */ /* 0x000fe20000000000 */
[----:B------:R-:W-:Y:S01]  /*10da0*/  ISETP.GE.AND P3, PT, R29, R219, PT ;  /* 0x000000db1d00720c */ /* 0x000fe20003f66270 */
[CC--:B------:R-:W-:Y:S01]  /*10db0*/  FFMA.FTZ R164, -R203.reuse, R7.reuse, R164 ;  /* 0x00000007cba47223 */ /* 0x0c0fe200000101a4 */
[----:B------:R-:W-:Y:S01]  /*10dc0*/  I2FP.F32.S32 R4, R4 ;  /* 0x0000000400047245 */ /* 0x000fe20000201400 */
[C---:B------:R-:W-:Y:S01]  /*10dd0*/  FFMA.FTZ R230, -R203.reuse, R7, R230 ;  /* 0x00000007cbe67223 */ /* 0x040fe200000101e6 */
[----:B------:R-:W-:Y:S01]  /*10de0*/  I2FP.F32.S32 R7, R6 ;  /* 0x0000000600077245 */ /* 0x000fe20000201400 */
[C---:B------:R-:W-:Y:S01]  /*10df0*/  FFMA.FTZ R240, -R203.reuse, R0, R240 ;  /* 0x00000000cbf07223 */ /* 0x040fe200000101f0 */
[----:B------:R-:W-:Y:S01]  /*10e00*/  IABS R6, R8 ;  /* 0x0000000800067213 */ /* 0x000fe20000000000 */
[CC--:B------:R-:W-:Y:S01]  /*10e10*/  FFMA.FTZ R141, -R203.reuse, R4.reuse, R141 ;  /* 0x00000004cb8d7223 */ /* 0x0c0fe2000001018d */
[----:B------:R-:W-:Y:S01]  /*10e20*/  FSEL R18, R18, -INF , P3 ;  /* 0xff80000012127808 */ /* 0x000fe20001800000 */
[----:B------:R-:W-:Y:S01]  /*10e30*/  FFMA.FTZ R121, -R203, R4, R121 ;  /* 0x00000004cb797223 */ /* 0x000fe20000010179 */
[----:B------:R-:W-:Y:S01]  /*10e40*/  ISETP.GE.AND P3, PT, R23, R219, PT ;  /* 0x000000db1700720c */ /* 0x000fe20003f66270 */
[C---:B------:R-:W-:Y:S02]  /*10e50*/  VIADD R4, R222.reuse, 0xffffffc9 ;  /* 0xffffffc9de047836 */ /* 0x040fe40000000000 */
[-C--:B------:R-:W-:Y:S01]  /*10e60*/  FFMA.FTZ R226, -R203, R7.reuse, R226 ;  /* 0x00000007cbe27223 */ /* 0x080fe200000101e2 */
[----:B------:R-:W-:Y:S01]  /*10e70*/  VIADD R27, R223, 0xffffffd9 ;  /* 0xffffffd9df1b7836 */ /* 0x000fe20000000000 */
[----:B------:R-:W-:Y:S01]  /*10e80*/  FSEL R145, R145, -INF , P3 ;  /* 0xff80000091917808 */ /* 0x000fe20001800000 */
        /* <DEDUP_REMOVED lines=8> */
[C---:B------:R-:W-:Y:S01]  /*10f10*/  FFMA.FTZ R248, -R203.reuse, R7, R248 ;  /* 0x00000007cbf87223 */ /* 0x040fe200000101f8 */
[-C--:B------:R-:W-:Y:S01]  /*10f20*/  ISETP.GE.AND P3, PT, R20, R219.reuse, PT ;  /* 0x000000db1400720c */ /* 0x080fe20003f66270 */
[C---:B------:R-:W-:Y:S01]  /*10f30*/  FFMA.FTZ R109, -R203.reuse, R4, R109 ;  /* 0x00000004cb6d7223 */ /* 0x040fe2000001016d */
[----:B------:R-:W-:Y:S01]  /*10f40*/  IABS R0, R0 ;  /* 0x0000000000007213 */ /* 0x000fe20000000000 */
[----:B------:R-:W-:Y:S01]  /*10f50*/  FFMA.FTZ R39, -R203, R4, R39 ;  /* 0x00000004cb277223 */ /* 0x000fe20000010127 */
[----:B------:R-:W-:Y:S01]  /*10f60*/  FSEL R4, R152, -INF , P0 ;  /* 0xff80000098047808 */ /* 0x000fe20000000000 */
[----:B------:R-:W-:Y:S01]  /*10f70*/  VIADD R6, R222, 0x1 ;  /* 0x00000001de067836 */ /* 0x000fe20000000000 */
[----:B------:R-:W-:Y:S01]  /*10f80*/  ISETP.GE.AND P0, PT, R47, R219, PT ;  /* 0x000000db2f00720c */ /* 0x000fe20003f06270 */
[----:B------:R-:W-:Y:S01]  /*10f90*/  FFMA.FTZ R236, -R203, R7, R236 ;  /* 0x00000007cbec7223 */ /* 0x000fe200000101ec */
[----:B------:R-:W-:Y:S01]  /*10fa0*/  FSEL R25, R228, -INF , P4 ;  /* 0xff800000e4197808 */ /* 0x000fe20002000000 */
[----:B------:R-:W-:Y:S01]  /*10fb0*/  VIADD R7, R222, 0x8 ;  /* 0x00000008de077836 */ /* 0x000fe20000000000 */
[----:B------:R-:W-:Y:S01]  /*10fc0*/  FSEL R59, R164, -INF , P0 ;  /* 0xff800000a43b7808 */ /* 0x000fe20000000000 */
[----:B------:R-:W-:Y:S01]  /*10fd0*/  IMAD.MOV.U32 R8, RZ, RZ, R0 ;  /* 0x000000ffff087224 */ /* 0x000fe200078e0000 */
[-C--:B------:R-:W-:Y:S01]  /*10fe0*/  ISETP.GE.AND P0, PT, R21, R218.reuse, PT ;  /* 0x000000da1500720c */ /* 0x080fe20003f06270 */
[C---:B------:R-:W-:Y:S01]  /*10ff0*/  VIADD R5, R222.reuse, 0xffffffc0 ;  /* 0xffffffc0de057836 */ /* 0x040fe20000000000 */
[----:B------:R-:W-:Y:S01]  /*11000*/  IABS R0, R7 ;  /* 0x0000000700007213 */ /* 0x000fe20000000000 */
[----:B------:R-:W-:Y:S01]  /*11010*/  VIADD R7, R222, 0xfffffff0 ;  /* 0xfffffff0de077836 */ /* 0x000fe20000000000 */
[----:B------:R-:W-:Y:S01]  /*11020*/  FSEL R11, R160, -INF , P0 ;  /* 0xff800000a00b7808 */ /* 0x000fe20000000000 */
[----:B------:R-:W-:Y:S01]  /*11030*/  VIADD R220, R220, 0xffffff80 ;  /* 0xffffff80dcdc7836 */ /* 0x000fe20000000000 */
[-C--:B------:R-:W-:Y:S02]  /*11040*/  ISETP.GE.AND P0, PT, R45, R219.reuse, PT ;  /* 0x000000db2d00720c */ /* 0x080fe40003f06270 */
[-C--:B------:R-:W-:Y:S02]  /*11050*/  ISETP.GE.AND P4, PT, R46, R218.reuse, PT ;  /* 0x000000da2e00720c */ /* 0x080fe40003f86270 */
[----:B------:R-:W-:Y:S02]  /*11060*/  FSEL R226, R226, -INF , P0 ;  /* 0xff800000e2e27808 */ /* 0x000fe40000000000 */
[----:B------:R-:W-:Y:S02]  /*11070*/  ISETP.GE.AND P0, PT, R47, R218, PT ;  /* 0x000000da2f00720c */ /* 0x000fe40003f06270 */
[----:B------:R-:W-:Y:S02]  /*11080*/  I2FP.F32.S32 R0, R0 ;  /* 0x0000000000007245 */ /* 0x000fe40000201400 */
[----:B------:R-:W-:Y:S02]  /*11090*/  FSEL R53, R172, -INF , P0 ;  /* 0xff800000ac357808 */ /* 0x000fe40000000000 */
[-C--:B------:R-:W-:Y:S01]  /*110a0*/  ISETP.GE.AND P0, PT, R44, R219.reuse, PT ;  /* 0x000000db2c00720c */ /* 0x080fe20003f06270 */
[CC--:B------:R-:W-:Y:S01]  /*110b0*/  FFMA.FTZ R252, -R203.reuse, R0.reuse, R252 ;  /* 0x00000000cbfc7223 */ /* 0x0c0fe200000101fc */
[----:B------:R-:W-:Y:S01]  /*110c0*/  FSEL R57, R174, -INF , P4 ;  /* 0xff800000ae397808 */ /* 0x000fe20002000000 */
[----:B------:R-:W-:Y:S01]  /*110d0*/  FFMA.FTZ R157, -R203, R0, R157 ;  /* 0x00000000cb9d7223 */ /* 0x000fe2000001019d */
[-C--:B------:R-:W-:Y:S01]  /*110e0*/  ISETP.GE.AND P4, PT, R43, R219.reuse, PT ;  /* 0x000000db2b00720c */ /* 0x080fe20003f86270 */
[----:B------:R-:W-:Y:S01]  /*110f0*/  VIADD R0, R222, 0xfffffff8 ;  /* 0xfffffff8de007836 */ /* 0x000fe20000000000 */
[----:B------:R-:W-:Y:S02]  /*11100*/  FSEL R234, R234, -INF , P0 ;  /* 0xff800000eaea7808 */ /* 0x000fe40000000000 */
[----:B------:R-:W-:Y:S02]  /*11110*/  ISETP.GE.AND P0, PT, R45, R218, PT ;  /* 0x000000da2d00720c */ /* 0x000fe40003f06270 */
[----:B------:R-:W-:Y:S02]  /*11120*/  I2FP.F32.S32 R8, R8 ;  /* 0x0000000800087245 */ /* 0x000fe40000201400 */
[----:B------:R-:W-:Y:S02]  /*11130*/  FSEL R236, R236, -INF , P4 ;  /* 0xff800000ecec7808 */ /* 0x000fe40002000000 */
[----:B------:R-:W-:Y:S01]  /*11140*/  ISETP.GE.AND P4, PT, R27, R218, PT ;  /* 0x000000da1b00720c */ /* 0x000fe20003f86270 */
[CC--:B------:R-:W-:Y:S01]  /*11150*/  FFMA.FTZ R151, -R203.reuse, R8.reuse, R151 ;  /* 0x00000008cb977223 */ /* 0x0c0fe20000010197 */
[----:B------:R-:W-:Y:S01]  /*11160*/  FSEL R35, R230, -INF , P0 ;  /* 0xff800000e6237808 */ /* 0x000fe20000000000 */
[----:B------:R-:W-:Y:S01]  /*11170*/  FFMA.FTZ R244, -R203, R8, R244 ;  /* 0x00000008cbf47223 */ /* 0x000fe200000101f4 */
[----:B------:R-:W-:Y:S02]  /*11180*/  IABS R6, R6 ;  /* 0x0000000600067213 */ /* 0x000fe40000000000 */
[-C--:B------:R-:W-:Y:S02]  /*11190*/  ISETP.GE.AND P0, PT, R42, R219.reuse, PT ;  /* 0x000000db2a00720c */ /* 0x080fe40003f06270 */
[----:B------:R-:W-:Y:S02]  /*111a0*/  IABS R0, R0 ;  /* 0x0000000000007213 */ /* 0x000fe40000000000 */
[----:B------:R-:W-:Y:S02]  /*111b0*/  FSEL R33, R232, -INF , P4 ;  /* 0xff800000e8217808 */ /* 0x000fe40002000000 */
[----:B------:R-:W-:Y:S01]  /*111c0*/  I2FP.F32.S32 R6, R6 ;  /* 0x0000000600067245 */ /* 0x000fe20000201400 */
[----:B------:R-:W-:Y:S01]  /*111d0*/  IMAD.MOV.U32 R8, RZ, RZ, R0 ;  /* 0x000000ffff087224 */ /* 0x000fe200078e0000 */
[----:B------:R-:W-:Y:S02]  /*111e0*/  ISETP.GE.AND P4, PT, R41, R219, PT ;  /* 0x000000db2900720c */ /* 0x000fe40003f86270 */
[----:B------:R-:W-:Y:S01]  /*111f0*/  FSEL R235, R242, -INF , P0 ;  /* 0xff800000f2eb7808 */ /* 0x000fe20000000000 */
[C---:B------:R-:W-:Y:S01]  /*11200*/  FFMA.FTZ R153, -R203.reuse, R6, R153 ;  /* 0x00000006cb997223 */ /* 0x040fe20000010199 */
[----:B------:R-:W-:Y:S01]  /*11210*/  ISETP.GE.AND P0, PT, R44, R218, PT ;  /* 0x000000da2c00720c */ /* 0x000fe20003f06270 */
[----:B------:R-:W-:Y:S01]  /*11220*/  FFMA.FTZ R161, -R203, R6, R161 ;  /* 0x00000006cba17223 */ /* 0x000fe200000101a1 */
[----:B------:R-:W-:Y:S01]  /*11230*/  IABS R0, R7 ;  /* 0x0000000700007213 */ /* 0x000fe20000000000 */
[----:B------:R-:W-:Y:S01]  /*11240*/  VIADD R7, R222, 0xffffffd9 ;  /* 0xffffffd9de077836 */ /* 0x000fe20000000000 */
[----:B------:R-:W-:Y:S01]  /*11250*/  FSEL R233, R244, -INF , P4 ;  /* 0xff800000f4e97808 */ /* 0x000fe20002000000 */
[----:B------:R-:W-:Y:S01]  /*11260*/  VIADD R6, R222, 0xffffffe9 ;  /* 0xffffffe9de067836 */ /* 0x000fe20000000000 */
[----:B------:R-:W-:Y:S02]  /*11270*/  ISETP.GE.AND P4, PT, R43, R218, PT ;  /* 0x000000da2b00720c */ /* 0x000fe40003f86270 */
[----:B------:R-:W-:Y:S02]  /*11280*/  FSEL R231, R238, -INF , P0 ;  /* 0xff800000eee77808 */ /* 0x000fe40000000000 */
[-C--:B------:R-:W-:Y:S02]  /*11290*/  ISETP.GE.AND P0, PT, R40, R219.reuse, PT ;  /* 0x000000db2800720c */ /* 0x080fe40003f06270 */
[----:B------:R-:W-:Y:S02]  /*112a0*/  I2FP.F32.S32 R0, R0 ;  /* 0x0000000000007245 */ /* 0x000fe40000201400 */
[----:B------:R-:W-:Y:S02]  /*112b0*/  FSEL R229, R240, -INF , P4 ;  /* 0xff800000f0e57808 */ /* 0x000fe40002000000 */
[-C--:B------:R-:W-:Y:S01]  /*112c0*/  ISETP.GE.AND P4, PT, R36, R219.reuse, PT ;  /* 0x000000db2400720c */ /* 0x080fe20003f86270 */
[CC--:B------:R-:W-:Y:S01]  /*112d0*/  FFMA.FTZ R163, -R203.reuse, R0.reuse, R163 ;  /* 0x00000000cba37223 */ /* 0x0c0fe200000101a3 */
[----:B------:R-:W-:Y:S01]  /*112e0*/  FSEL R175, R250, -INF , P0 ;  /* 0xff800000faaf7808 */ /* 0x000fe20000000000 */
[----:B------:R-:W-:Y:S01]  /*112f0*/  FFMA.FTZ R137, -R203, R0, R137 ;  /* 0x00000000cb897223 */ /* 0x000fe20000010189 */
[----:B------:R-:W-:Y:S01]  /*11300*/  IABS R6, R6 ;  /* 0x0000000600067213 */ /* 0x000fe20000000000 */
[----:B------:R-:W-:Y:S01]  /*11310*/  VIADD R0, R222, 0xffffffe1 ;  /* 0xffffffe1de007836 */ /* 0x000fe20000000000 */
[----:B------:R-:W-:Y:S02]  /*11320*/  ISETP.GE.AND P0, PT, R42, R218, PT ;  /* 0x000000da2a00720c */ /* 0x000fe40003f06270 */
[----:B------:R-:W-:Y:S02]  /*11330*/  FSEL R67, R252, -INF , P4 ;  /* 0xff800000fc437808 */ /* 0x000fe40002000000 */
[----:B------:R-:W-:Y:S02]  /*11340*/  I2FP.F32.S32 R6, R6 ;  /* 0x0000000600067245 */ /* 0x000fe40000201400 */
[----:B------:R-:W-:Y:S02]  /*11350*/  ISETP.GE.AND P4, PT, R41, R218, PT ;  /* 0x000000da2900720c */ /* 0x000fe40003f86270 */
[----:B------:R-:W-:Y:S01]  /*11360*/  FSEL R227, R246, -INF , P0 ;  /* 0xff800000f6e37808 */ /* 0x000fe20000000000 */
[CC--:B------:R-:W-:Y:S01]  /*11370*/  FFMA.FTZ R173, -R203.reuse, R6.reuse, R173 ;  /* 0x00000006cbad7223 */ /* 0x0c0fe200000101ad */
[----:B------:R-:W-:Y:S01]  /*11380*/  ISETP.GE.AND P0, PT, R32, R219, PT ;  /* 0x000000db2000720c */ /* 0x000fe20003f06270 */
[C---:B------:R-:W-:Y:S01]  /*11390*/  FFMA.FTZ R135, -R203.reuse, R6, R135 ;  /* 0x00000006cb877223 */ /* 0x040fe20000010187 */
[----:B------:R-:W-:Y:S01]  /*113a0*/  I2FP.F32.S32 R8, R8 ;  /* 0x0000000800087245 */ /* 0x000fe20000201400 */
[----:B------:R-:W-:Y:S01]  /*113b0*/  VIADD R6, R222, 0xffffffd8 ;  /* 0xffffffd8de067836 */ /* 0x000fe20000000000 */
[----:B------:R-:W-:Y:S02]  /*113c0*/  IABS R0, R0 ;  /* 0x0000000000007213 */ /* 0x000fe40000000000 */
[----:B------:R-:W-:Y:S01]  /*113d0*/  FSEL R197, R248, -INF , P4 ;  /* 0xff800000f8c57808 */ /* 0x000fe20002000000 */
[C---:B------:R-:W-:Y:S01]  /*113e0*/  FFMA.FTZ R14, -R203.reuse, R8, R14 ;  /* 0x00000008cb0e7223 */ /* 0x040fe2000001010e */
[----:B------:R-:W-:Y:S01]  /*113f0*/  ISETP.GE.AND P4, PT, R40, R218, PT ;  /* 0x000000da2800720c */ /* 0x000fe20003f86270 */
[----:B------:R-:W-:Y:S01]  /*11400*/  FFMA.FTZ R167, -R203, R8, R167 ;  /* 0x00000008cba77223 */ /* 0x000fe200000101a7 */
[----:B------:R-:W-:Y:S01]  /*11410*/  FSEL R65, R153, -INF , P0 ;  /* 0xff80000099417808 */ /* 0x000fe20000000000 */
[----:B------:R-:W-:Y:S01]  /*11420*/  IMAD.MOV.U32 R8, RZ, RZ, R0 ;  /* 0x000000ffff087224 */ /* 0x000fe200078e0000 */
[----:B------:R-:W-:Y:S02]  /*11430*/  ISETP.GE.AND P0, PT, R36, R218, PT ;  /* 0x000000da2400720c */ /* 0x000fe40003f06270 */
[----:B------:R-:W-:Y:S02]  /*11440*/  FSEL R171, R149, -INF , P4 ;  /* 0xff80000095ab7808 */ /* 0x000fe40002000000 */
[----:B------:R-:W-:Y:S01]  /*11450*/  IABS R0, R7 ;  /* 0x0000000700007213 */ /* 0x000fe20000000000 */
[----:B------:R-:W-:Y:S01]  /*11460*/  VIADD R7, R223, 0x30 ;  /* 0x00000030df077836 */ /* 0x000fe20000000000 */
[-C--:B------:R-:W-:Y:S02]  /*11470*/  ISETP.GE.AND P4, PT, R34, R219.reuse, PT ;  /* 0x000000db2200720c */ /* 0x080fe40003f86270 */
[----:B------:R-:W-:Y:S02]  /*11480*/  FSEL R169, R151, -INF , P0 ;  /* 0xff80000097a97808 */ /* 0x000fe40000000000 */
[----:B------:R-:W-:Y:S02]  /*11490*/  IABS R6, R6 ;  /* 0x0000000600067213 */ /* 0x000fe40000000000 */
[----:B------:R-:W-:Y:S02]  /*114a0*/  ISETP.GE.AND P0, PT, R32, R218, PT ;  /* 0x000000da2000720c */ /* 0x000fe40003f06270 */
[----:B------:R-:W-:Y:S02]  /*114b0*/  I2FP.F32.S32 R0, R0 ;  /* 0x0000000000007245 */ /* 0x000fe40000201400 */
[----:B------:R-:W-:Y:S02]  /*114c0*/  FSEL R30, R14, -INF , P4 ;  /* 0xff8000000e1e7808 */ /* 0x000fe40002000000 */
[----:B------:R-:W-:Y:S01]  /*114d0*/  I2FP.F32.S32 R6, R6 ;  /* 0x0000000600067245 */ /* 0x000fe20000201400 */
[----:B------:R-:W-:Y:S01]  /*114e0*/  FFMA.FTZ R131, -R203, R0, R131 ;  /* 0x00000000cb837223 */ /* 0x000fe20000010183 */
[----:B------:R-:W-:Y:S01]  /*114f0*/  ISETP.GE.AND P4, PT, R31, R218, PT ;  /* 0x000000da1f00720c */ /* 0x000fe20003f86270 */
[----:B------:R-:W-:Y:S01]  /*11500*/  FFMA.FTZ R119, -R203, R0, R119 ;  /* 0x00000000cb777223 */ /* 0x000fe20000010177 */
[----:B------:R-:W-:Y:S01]  /*11510*/  FSEL R26, R155, -INF , P0 ;  /* 0xff8000009b1a7808 */ /* 0x000fe20000000000 */
[CC--:B------:R-:W-:Y:S01]  /*11520*/  FFMA.FTZ R129, -R203.reuse, R6.reuse, R129 ;  /* 0x00000006cb817223 */ /* 0x0c0fe20000010181 */
[-C--:B------:R-:W-:Y:S01]  /*11530*/  ISETP.GE.AND P0, PT, R28, R219.reuse, PT ;  /* 0x000000db1c00720c */ /* 0x080fe20003f06270 */
[----:B------:R-:W-:Y:S01]  /*11540*/  FFMA.FTZ R117, -R203, R6, R117 ;  /* 0x00000006cb757223 */ /* 0x000fe20000010175 */
[----:B------:R-:W-:Y:S01]  /*11550*/  FSEL R14, R157, -INF , P4 ;  /* 0xff8000009d0e7808 */ /* 0x000fe20002000000 */
[C---:B------:R-:W-:Y:S01]  /*11560*/  VIADD R6, R222.reuse, 0xffffffd0 ;  /* 0xffffffd0de067836 */ /* 0x040fe20000000000 */
[----:B------:R-:W-:Y:S01]  /*11570*/  FSEL R157, R163, -INF , P0 ;  /* 0xff800000a39d7808 */ /* 0x000fe20000000000 */
[----:B------:R-:W-:Y:S01]  /*11580*/  VIADD R0, R222, 0xffffffc1 ;  /* 0xffffffc1de007836 */ /* 0x000fe20000000000 */
[----:B------:R-:W-:Y:S02]  /*11590*/  FSEL R155, R161, -INF , P1 ;  /* 0xff800000a19b7808 */ /* 0x000fe40000800000 */
[----:B------:R-:W-:Y:S02]  /*115a0*/  I2FP.F32.S32 R8, R8 ;  /* 0x0000000800087245 */ /* 0x000fe40000201400 */
[-C--:B------:R-:W-:Y:S02]  /*115b0*/  ISETP.GE.AND P0, PT, R29, R218.reuse, PT ;  /* 0x000000da1d00720c */ /* 0x080fe40003f06270 */
[----:B------:R-:W-:Y:S01]  /*115c0*/  ISETP.GE.AND P1, PT, R28, R218, PT ;  /* 0x000000da1c00720c */ /* 0x000fe20003f26270 */
[C---:B------:R-:W-:Y:S01]  /*115d0*/  FFMA.FTZ R143, -R203.reuse, R8, R143 ;  /* 0x00000008cb8f7223 */ /* 0x040fe2000001018f */
[----:B------:R-:W-:Y:S01]  /*115e0*/  IABS R12, R0 ;  /* 0x00000000000c7213 */ /* 0x000fe20000000000 */
[----:B------:R-:W-:Y:S01]  /*115f0*/  FFMA.FTZ R123, -R203, R8, R123 ;  /* 0x00000008cb7b7223 */ /* 0x000fe2000001017b */
[----:B------:R-:W-:Y:S01]  /*11600*/  FSEL R151, R165, -INF , P0 ;  /* 0xff800000a5977808 */ /* 0x000fe20000000000 */
[C---:B------:R-:W-:Y:S01]  /*11610*/  VIADD R0, R222.reuse, 0xffffffc8 ;  /* 0xffffffc8de007836 */ /* 0x040fe20000000000 */
[----:B------:R-:W-:Y:S01]  /*11620*/  FSEL R149, R167, -INF , P1 ;  /* 0xff800000a7957808 */ /* 0x000fe20000800000 */
[----:B------:R-:W-:Y:S01]  /*11630*/  VIADD R8, R222, 0xffffffd1 ;  /* 0xffffffd1de087836 */ /* 0x000fe20000000000 */
[-C--:B------:R-:W-:Y:S01]  /*11640*/  ISETP.GE.AND P0, PT, R24, R218.reuse, PT ;  /* 0x000000da1800720c */ /* 0x080fe20003f06270 */
[----:B------:R-:W-:Y:S01]  /*11650*/  VIADD R222, R222, 0x80 ;  /* 0x00000080dede7836 */ /* 0x000fe20000000000 */
[----:B------:R-:W-:Y:S02]  /*11660*/  ISETP.GE.AND P1, PT, R23, R218, PT ;  /* 0x000000da1700720c */ /* 0x000fe40003f26270 */
[----:B------:R-:W-:Y:S02]  /*11670*/  IABS R6, R6 ;  /* 0x0000000600067213 */ /* 0x000fe40000000000 */
[----:B------:R-:W-:Y:S02]  /*11680*/  ISETP.GE.AND P4, PT, R24, R219, PT ;  /* 0x000000db1800720c */ /* 0x000fe40003f86270 */
[----:B------:R-:W-:Y:S02]  /*11690*/  FSEL R139, R139, -INF , P0 ;  /* 0xff8000008b8b7808 */ /* 0x000fe40000000000 */
[----:B------:R-:W-:Y:S02]  /*116a0*/  FSEL R137, R137, -INF , P1 ;  /* 0xff80000089897808 */ /* 0x000fe40000800000 */
[----:B------:R-:W-:Y:S02]  /*116b0*/  I2FP.F32.S32 R6, R6 ;  /* 0x0000000600067245 */ /* 0x000fe40000201400 */
[-C--:B------:R-:W-:Y:S02]  /*116c0*/  ISETP.GE.AND P0, PT, R22, R218.reuse, PT ;  /* 0x000000da1600720c */ /* 0x080fe40003f06270 */
[----:B------:R-:W-:Y:S01]  /*116d0*/  ISETP.GE.AND P1, PT, R20, R218, PT ;  /* 0x000000da1400720c */ /* 0x000fe20003f26270 */
[-C--:B------:R-:W-:Y:S01]  /*116e0*/  FFMA.FTZ R125, -R203, R6.reuse, R125 ;  /* 0x00000006cb7d7223 */ /* 0x080fe2000001017d */
[----:B------:R-:W-:Y:S01]  /*116f0*/  FSEL R147, R173, -INF , P4 ;  /* 0xff800000ad937808 */ /* 0x000fe20002000000 */
[----:B------:R-:W-:Y:S01]  /*11700*/  FFMA.FTZ R104, -R203, R6, R104 ;  /* 0x00000006cb687223 */ /* 0x000fe20000010168 */
[----:B------:R-:W-:Y:S01]  /*11710*/  IABS R5, R5 ;  /* 0x0000000500057213 */ /* 0x000fe20000000000 */
[----:B------:R-:W-:Y:S01]  /*11720*/  VIADD R6, R223, 0x31 ;  /* 0x00000031df067836 */ /* 0x000fe20000000000 */
[----:B------:R-:W-:Y:S02]  /*11730*/  IABS R0, R0 ;  /* 0x0000000000007213 */ /* 0x000fe40000000000 */
[----:B------:R-:W-:Y:S02]  /*11740*/  ISETP.GE.AND P4, PT, R22, R219, PT ;  /* 0x000000db1600720c */ /* 0x000fe40003f86270 */
[----:B------:R-:W-:Y:S02]  /*11750*/  IABS R8, R8 ;  /* 0x0000000800087213 */ /* 0x000fe40000000000 */
[----:B------:R-:W-:Y:S02]  /*11760*/  FSEL R135, R135, -INF , P0 ;  /* 0xff80000087877808 */ /* 0x000fe40000000000 */
[----:B------:R-:W-:Y:S02]  /*11770*/  FSEL R133, R133, -INF , P1 ;  /* 0xff80000085857808 */ /* 0x000fe40000800000 */
[----:B------:R-:W-:Y:S02]  /*11780*/  I2FP.F32.S32 R5, R5 ;  /* 0x0000000500057245 */ /* 0x000fe40000201400 */
[----:B------:R-:W-:Y:S02]  /*11790*/  I2FP.F32.S32 R0, R0 ;  /* 0x0000000000007245 */ /* 0x000fe40000201400 */
[----:B------:R-:W-:Y:S01]  /*117a0*/  ISETP.GE.AND P0, PT, R31, R211, PT ;  /* 0x000000d31f00720c */ /* 0x000fe20003f06270 */
[C---:B------:R-:W-:Y:S01]  /*117b0*/  FFMA.FTZ R108, -R203.reuse, R5, R108 ;  /* 0x00000005cb6c7223 */ /* 0x040fe2000001016c */
[C---:B------:R-:W-:Y:S01]  /*117c0*/  ISETP.GE.AND P1, PT, R16.reuse, R218, PT ;  /* 0x000000da1000720c */ /* 0x040fe20003f26270 */
[C---:B------:R-:W-:Y:S01]  /*117d0*/  FFMA.FTZ R38, -R203.reuse, R0, R38 ;  /* 0x00000000cb267223 */ /* 0x040fe20000010126 */
[----:B------:R-:W-:Y:S01]  /*117e0*/  I2FP.F32.S32 R8, R8 ;  /* 0x0000000800087245 */ /* 0x000fe20000201400 */
[----:B------:R-:W-:Y:S01]  /*117f0*/  FFMA.FTZ R110, -R203, R0, R110 ;  /* 0x00000000cb6e7223 */ /* 0x000fe2000001016e */
[----:B------:R-:W-:Y:S01]  /*11800*/  FSEL R143, R143, -INF , P4 ;  /* 0xff8000008f8f7808 */ /* 0x000fe20002000000 */
[----:B------:R-:W-:Y:S01]  /*11810*/  VIADD R5, R223, 0x39 ;  /* 0x00000039df057836 */ /* 0x000fe20000000000 */
[----:B------:R-:W-:Y:S01]  /*11820*/  I2FP.F32.S32 R12, R12 ;  /* 0x0000000c000c7245 */ /* 0x000fe20000201400 */
[----:B------:R-:W-:Y:S01]  /*11830*/  FFMA.FTZ R127, -R203, R8, R127 ;  /* 0x00000008cb7f7223 */ /* 0x000fe2000001017f */
[-C--:B------:R-:W-:Y:S01]  /*11840*/  ISETP.GE.AND P4, PT, R16, R219.reuse, PT ;  /* 0x000000db1000720c */ /* 0x080fe20003f86270 */
[----:B------:R-:W-:Y:S01]  /*11850*/  VIADD R0, R223, 0x38 ;  /* 0x00000038df007836 */ /* 0x000fe20000000000 */
[----:B------:R-:W-:Y:S01]  /*11860*/  FSEL R173, R50, -INF , !P0 ;  /* 0xff80000032ad7808 */ /* 0x000fe20004000000 */
[----:B------:R-:W-:Y:S01]  /*11870*/  FFMA.FTZ R107, -R203, R12, R107 ;  /* 0x0000000ccb6b7223 */ /* 0x000fe2000001016b */
[----:B------:R-:W-:Y:S01]  /*11880*/  FSEL R123, R123, -INF , P1 ;  /* 0xff8000007b7b7808 */ /* 0x000fe20000800000 */
[----:B------:R-:W-:Y:S01]  /*11890*/  VIADD R12, R223, 0x21 ;  /* 0x00000021df0c7836 */ /* 0x000fe20000000000 */
[----:B------:R-:W-:Y:S01]  /*118a0*/  ISETP.GE.AND P0, PT, R34, R210, PT ;  /* 0x000000d22200720c */ /* 0x000fe20003f06270 */
[----:B------:R-:W-:Y:S01]  /*118b0*/  FFMA.FTZ R105, -R203, R8, R105 ;  /* 0x00000008cb697223 */ /* 0x000fe20000010169 */
[-C--:B------:R-:W-:Y:S01]  /*118c0*/  ISETP.GE.AND P1, PT, R6, R219.reuse, PT ;  /* 0x000000db0600720c */ /* 0x080fe20003f26270 */
[----:B------:R-:W-:Y:S01]  /*118d0*/  VIADD R8, R223, 0x29 ;  /* 0x00000029df087836 */ /* 0x000fe20000000000 */
[----:B------:R-:W-:Y:S02]  /*118e0*/  FSEL R131, R131, -INF , P4 ;  /* 0xff80000083837808 */ /* 0x000fe40002000000 */
[-C--:B------:R-:W-:Y:S02]  /*118f0*/  ISETP.GE.AND P4, PT, R10, R219.reuse, PT ;  /* 0x000000db0a00720c */ /* 0x080fe40003f86270 */
[----:B------:R-:W-:Y:S02]  /*11900*/  FSEL R153, R49, -INF , !P0 ;  /* 0xff80000031997808 */ /* 0x000fe40004000000 */
[----:B------:R-:W-:Y:S02]  /*11910*/  FSEL R110, R110, -INF , P1 ;  /* 0xff8000006e6e7808 */ /* 0x000fe40000800000 */
[----:B------:R-:W-:Y:S02]  /*11920*/  FSEL R127, R127, -INF , P4 ;  /* 0xff8000007f7f7808 */ /* 0x000fe40002000000 */
[-C--:B------:R-:W-:Y:S02]  /*11930*/  ISETP.GE.AND P0, PT, R5, R219.reuse, PT ;  /* 0x000000db0500720c */ /* 0x080fe40003f06270 */
[----:B------:R-:W-:Y:S02]  /*11940*/  ISETP.GE.AND P1, PT, R0, R219, PT ;  /* 0x000000db0000720c */ /* 0x000fe40003f26270 */
[-C--:B------:R-:W-:Y:S02]  /*11950*/  ISETP.GE.AND P4, PT, R12, R218.reuse, PT ;  /* 0x000000da0c00720c */ /* 0x080fe40003f86270 */
[----:B------:R-:W-:Y:S02]  /*11960*/  FSEL R108, R108, -INF , P0 ;  /* 0xff8000006c6c7808 */ /* 0x000fe40000000000 */
[----:B------:R-:W-:Y:S02]  /*11970*/  FSEL R107, R107, -INF , P1 ;  /* 0xff8000006b6b7808 */ /* 0x000fe40000800000 */
[----:B------:R-:W-:Y:S02]  /*11980*/  FSEL R121, R121, -INF , P4 ;  /* 0xff80000079797808 */ /* 0x000fe40002000000 */
[-C--:B------:R-:W-:Y:S02]  /*11990*/  ISETP.GE.AND P0, PT, R5, R218.reuse, PT ;  /* 0x000000da0500720c */ /* 0x080fe40003f06270 */
[-C--:B------:R-:W-:Y:S02]  /*119a0*/  ISETP.GE.AND P1, PT, R0, R218.reuse, PT ;  /* 0x000000da0000720c */ /* 0x080fe40003f26270 */
[----:B------:R-:W-:Y:S02]  /*119b0*/  ISETP.GE.AND P4, PT, R10, R218, PT ;  /* 0x000000da0a00720c */ /* 0x000fe40003f86270 */
[----:B------:R-:W-:Y:S02]  /*119c0*/  FSEL R38, R38, -INF , P0 ;  /* 0xff80000026267808 */ /* 0x000fe40000000000 */
[----:B------:R-:W-:Y:S02]  /*119d0*/  FSEL R39, R39, -INF , P1 ;  /* 0xff80000027277808 */ /* 0x000fe40000800000 */
[CC--:B------:R-:W-:Y:S02]  /*119e0*/  ISETP.GE.AND P0, PT, R21.reuse, R211.reuse, PT ;  /* 0x000000d31500720c */ /* 0x0c0fe40003f06270 */
[----:B------:R-:W-:Y:S02]  /*119f0*/  ISETP.GE.AND P1, PT, R21, R210, PT ;  /* 0x000000d21500720c */ /* 0x000fe40003f26270 */
[----:B------:R-:W-:Y:S02]  /*11a00*/  FSEL R119, R119, -INF , P4 ;  /* 0xff80000077777808 */ /* 0x000fe40002000000 */
[----:B------:R-:W-:Y:S02]  /*11a10*/  FSEL R21, R148, -INF , !P6 ;  /* 0xff80000094157808 */ /* 0x000fe40007000000 */
[----:B------:R-:W-:Y:S02]  /*11a20*/  ISETP.GE.AND P4, PT, R7, R218, PT ;  /* 0x000000da0700720c */ /* 0x000fe40003f86270 */
[----:B------:R-:W-:Y:S02]  /*11a30*/  ISETP.GE.AND P6, PT, R15, R211, PT ;  /* 0x000000d30f00720c */ /* 0x000fe40003fc6270 */
[----:B------:R-:W-:Y:S02]  /*11a40*/  FSEL R141, R141, -INF , P3 ;  /* 0xff8000008d8d7808 */ /* 0x000fe40001800000 */
[----:B------:R-:W-:Y:S02]  /*11a50*/  FSEL R105, R105, -INF , P4 ;  /* 0xff80000069697808 */ /* 0x000fe40002000000 */
[----:B------:R-:W-:Y:S02]  /*11a60*/  FSEL R11, R11, -INF , !P1 ;  /* 0xff8000000b0b7808 */ /* 0x000fe40004800000 */
[----:B------:R-:W-:Y:S02]  /*11a70*/  ISETP.GE.AND P3, PT, R12, R219, PT ;  /* 0x000000db0c00720c */ /* 0x000fe40003f66270 */
[-C--:B------:R-:W-:Y:S02]  /*11a80*/  ISETP.GE.AND P4, PT, R48, R211.reuse, PT ;  /* 0x000000d33000720c */ /* 0x080fe40003f86270 */
[----:B------:R-:W-:Y:S02]  /*11a90*/  FSEL R13, R13, -INF , !P6 ;  /* 0xff8000000d0d7808 */ /* 0x000fe40007000000 */
[----:B------:R-:W-:Y:S02]  /*11aa0*/  FSEL R4, R4, -INF , !P5 ;  /* 0xff80000004047808 */ /* 0x000fe40006800000 */
[-C--:B------:R-:W-:Y:S02]  /*11ab0*/  ISETP.GE.AND P1, PT, R27, R211.reuse, PT ;  /* 0x000000d31b00720c */ /* 0x080fe40003f26270 */
[-C--:B------:R-:W-:Y:S02]  /*11ac0*/  ISETP.GE.AND P6, PT, R47, R210.reuse, PT ;  /* 0x000000d22f00720c */ /* 0x080fe40003fc6270 */
[----:B------:R-:W-:Y:S02]  /*11ad0*/  ISETP.GE.AND P5, PT, R46, R211, PT ;  /* 0x000000d32e00720c */ /* 0x000fe40003fa6270 */
        /* <DEDUP_REMOVED lines=15> */
[-C--:B------:R-:W-:Y:S02]  /*11bd0*/  ISETP.GE.AND P1, PT, R36, R211.reuse, PT ;  /* 0x000000d32400720c */ /* 0x080fe40003f26270 */
[-C--:B------:R-:W-:Y:S02]  /*11be0*/  ISETP.GE.AND P4, PT, R27, R210.reuse, PT ;  /* 0x000000d21b00720c */ /* 0x080fe40003f86270 */
[----:B------:R-:W-:Y:S02]  /*11bf0*/  FSEL R237, R236, -INF , !P6 ;  /* 0xff800000eced7808 */ /* 0x000fe40007000000 */
[----:B------:R-:W-:Y:S02]  /*11c00*/  ISETP.GE.AND P6, PT, R42, R210, PT ;  /* 0x000000d22a00720c */ /* 0x000fe40003fc6270 */
[-C--:B------:R-:W-:Y:S02]  /*11c10*/  ISETP.GE.AND P5, PT, R41, R211.reuse, PT ;  /* 0x000000d32900720c */ /* 0x080fe40003fa6270 */
[----:B------:R-:W-:Y:S02]  /*11c20*/  FSEL R109, R109, -INF , P3 ;  /* 0xff8000006d6d7808 */ /* 0x000fe40001800000 */
[----:B------:R-:W-:Y:S02]  /*11c30*/  FSEL R67, R67, -INF , !P1 ;  /* 0xff80000043437808 */ /* 0x000fe40004800000 */
[----:B------:R-:W-:Y:S02]  /*11c40*/  ISETP.GE.AND P3, PT, R8, R218, PT ;  /* 0x000000da0800720c */ /* 0x000fe40003f66270 */
[----:B------:R-:W-:Y:S02]  /*11c50*/  FSEL R33, R33, -INF , !P4 ;  /* 0xff80000021217808 */ /* 0x000fe40006000000 */
[-C--:B------:R-:W-:Y:S02]  /*11c60*/  ISETP.GE.AND P4, PT, R41, R210.reuse, PT ;  /* 0x000000d22900720c */ /* 0x080fe40003f86270 */
[-C--:B------:R-:W-:Y:S02]  /*11c70*/  ISETP.GE.AND P1, PT, R32, R211.reuse, PT ;  /* 0x000000d32000720c */ /* 0x080fe40003f26270 */
[----:B------:R-:W-:Y:S02]  /*11c80*/  FSEL R233, R233, -INF , !P5 ;  /* 0xff800000e9e97808 */ /* 0x000fe40006800000 */
[----:B------:R-:W-:Y:S02]  /*11c90*/  FSEL R227, R227, -INF , !P6 ;  /* 0xff800000e3e37808 */ /* 0x000fe40007000000 */
[-C--:B------:R-:W-:Y:S02]  /*11ca0*/  ISETP.GE.AND P5, PT, R40, R210.reuse, PT ;  /* 0x000000d22800720c */ /* 0x080fe40003fa6270 */
[----:B------:R-:W-:Y:S02]  /*11cb0*/  ISETP.GE.AND P6, PT, R32, R210, PT ;  /* 0x000000d22000720c */ /* 0x000fe40003fc6270 */
[----:B------:R-:W-:Y:S02]  /*11cc0*/  FSEL R117, R117, -INF , P3 ;  /* 0xff80000075757808 */ /* 0x000fe40001800000 */
[----:B------:R-:W-:Y:S02]  /*11cd0*/  FSEL R65, R65, -INF , !P1 ;  /* 0xff80000041417808 */ /* 0x000fe40004800000 */
[----:B------:R-:W-:Y:S02]  /*11ce0*/  ISETP.GE.AND P3, PT, R6, R218, PT ;  /* 0x000000da0600720c */ /* 0x000fe40003f66270 */
[----:B------:R-:W-:Y:S02]  /*11cf0*/  FSEL R197, R197, -INF , !P4 ;  /* 0xff800000c5c57808 */ /* 0x000fe40006000000 */
[----:B------:R-:W-:Y:S02]  /*11d00*/  FSEL R15, R156, -INF , !P0 ;  /* 0xff8000009c0f7808 */ /* 0x000fe40004000000 */
[-C--:B------:R-:W-:Y:S02]  /*11d10*/  ISETP.GE.AND P4, PT, R31, R210.reuse, PT ;  /* 0x000000d21f00720c */ /* 0x080fe40003f86270 */
[-C--:B------:R-:W-:Y:S02]  /*11d20*/  ISETP.GE.AND P1, PT, R223, R211.reuse, PT ;  /* 0x000000d3df00720c */ /* 0x080fe40003f26270 */
[----:B------:R-:W-:Y:S02]  /*11d30*/  FSEL R171, R171, -INF , !P5 ;  /* 0xff800000abab7808 */ /* 0x000fe40006800000 */
[----:B------:R-:W-:Y:S02]  /*11d40*/  FSEL R167, R26, -INF , !P6 ;  /* 0xff8000001aa77808 */ /* 0x000fe40007000000 */
[-C--:B------:R-:W-:Y:S02]  /*11d50*/  ISETP.GE.AND P5, PT, R29, R211.reuse, PT ;  /* 0x000000d31d00720c */ /* 0x080fe40003fa6270 */
[----:B------:R-:W-:Y:S02]  /*11d60*/  ISETP.GE.AND P0, PT, R47, R211, PT ;  /* 0x000000d32f00720c */ /* 0x000fe40003f06270 */
[CC--:B------:R-:W-:Y:S01]  /*11d70*/  ISETP.GE.AND P6, PT, R223.reuse, R210.reuse, PT ;  /* 0x000000d2df00720c */ /* 0x0c0fe20003fc6270 */
[----:B------:R-:W-:Y:S01]  /*11d80*/  VIADD R223, R223, 0xffffff80 ;  /* 0xffffff80dfdf7836 */ /* 0x000fe20000000000 */
[----:B------:R-:W-:Y:S02]  /*11d90*/  FSEL R104, R104, -INF , P3 ;  /* 0xff80000068687808 */ /* 0x000fe40001800000 */
[-C--:B------:R-:W-:Y:S02]  /*11da0*/  ISETP.GE.AND P3, PT, R48, R210.reuse, PT ;  /* 0x000000d23000720c */ /* 0x080fe40003f66270 */
[----:B------:R-:W-:Y:S01]  /*11db0*/  FSEL R163, R159, -INF , !P1 ;  /* 0xff8000009fa37808 */ /* 0x000fe20004800000 */
[----:B------:R-:W-:Y:S01]  /*11dc0*/  LDSM.16.MT88.4 R48, [R102+0x6000] ;  /* 0x006000006630783b */ /* 0x000fe20000004200 */
[----:B------:R-:W-:Y:S02]  /*11dd0*/  FSEL R165, R14, -INF , !P4 ;  /* 0xff8000000ea57808 */ /* 0x000fe40006000000 */
[----:B------:R-:W-:Y:S02]  /*11de0*/  FMNMX3.FTZ R14, R100, R21, R19, !PT ;  /* 0x00000015640e7276 */ /* 0x000fe40007810013 */
[----:B------:R-:W-:Y:S02]  /*11df0*/  FSEL R59, R59, -INF , !P0 ;  /* 0xff8000003b3b7808 */ /* 0x000fe40004000000 */
[----:B------:R-:W-:Y:S02]  /*11e00*/  FSEL R159, R18, -INF , !P5 ;  /* 0xff800000129f7808 */ /* 0x000fe40006800000 */
[----:B------:R-:W-:Y:S02]  /*11e10*/  FSEL R155, R155, -INF , !P6 ;  /* 0xff8000009b9b7808 */ /* 0x000fe40007000000 */
[-C--:B------:R-:W-:Y:S02]  /*11e20*/  ISETP.GE.AND P6, PT, R23, R210.reuse, PT ;  /* 0x000000d21700720c */ /* 0x080fe40003fc6270 */
[----:B------:R-:W-:Y:S02]  /*11e30*/  ISETP.GE.AND P0, PT, R45, R211, PT ;  /* 0x000000d32d00720c */ /* 0x000fe40003f06270 */
[-C--:B------:R-:W-:Y:S02]  /*11e40*/  ISETP.GE.AND P5, PT, R24, R210.reuse, PT ;  /* 0x000000d21800720c */ /* 0x080fe40003fa6270 */
[----:B------:R-:W-:Y:S02]  /*11e50*/  FSEL R17, R17, -INF , !P3 ;  /* 0xff80000011117808 */ /* 0x000fe40005800000 */
[----:B------:R-:W-:Y:S02]  /*11e60*/  FMNMX3.FTZ R14, R14, R15, R13, !PT ;  /* 0x0000000f0e0e7276 */ /* 0x000fe4000781000d */
[----:B------:R-:W-:Y:S02]  /*11e70*/  FSEL R27, R226, -INF , !P0 ;  /* 0xff800000e21b7808 */ /* 0x000fe40004000000 */
[----:B------:R-:W-:Y:S02]  /*11e80*/  FSEL R139, R139, -INF , !P5 ;  /* 0xff8000008b8b7808 */ /* 0x000fe40006800000 */
[----:B------:R-:W-:Y:S02]  /*11e90*/  FSEL R137, R137, -INF , !P6 ;  /* 0xff80000089897808 */ /* 0x000fe40007000000 */
[-C--:B------:R-:W-:Y:S02]  /*11ea0*/  ISETP.GE.AND P0, PT, R44, R211.reuse, PT ;  /* 0x000000d32c00720c */ /* 0x080fe40003f06270 */
[C---:B------:R-:W-:Y:S02]  /*11eb0*/  ISETP.GE.AND P5, PT, R12.reuse, R211, PT ;  /* 0x000000d30c00720c */ /* 0x040fe40003fa6270 */
[-C--:B------:R-:W-:Y:S02]  /*11ec0*/  ISETP.GE.AND P6, PT, R12, R210.reuse, PT ;  /* 0x000000d20c00720c */ /* 0x080fe40003fc6270 */
[----:B------:R-:W-:Y:S02]  /*11ed0*/  ISETP.GE.AND P3, PT, R46, R210, PT ;  /* 0x000000d22e00720c */ /* 0x000fe40003f66270 */
[----:B------:R-:W-:Y:S02]  /*11ee0*/  FMNMX3.FTZ R12, R101, R4, R17, !PT ;  /* 0x00000004650c7276 */ /* 0x000fe40007810011 */
[----:B------:R-:W-:Y:S02]  /*11ef0*/  FMNMX3.FTZ R14, R14, R59, R55, !PT ;  /* 0x0000003b0e0e7276 */ /* 0x000fe40007810037 */
[----:B------:R-:W-:Y:S02]  /*11f00*/  FSEL R239, R234, -INF , !P0 ;  /* 0xff800000eaef7808 */ /* 0x000fe40004000000 */
[----:B------:R-:W-:Y:S02]  /*11f10*/  FSEL R57, R57, -INF , !P3 ;  /* 0xff80000039397808 */ /* 0x000fe40005800000 */
[----:B------:R-:W-:Y:S02]  /*11f20*/  FMNMX3.FTZ R12, R12, R11, R9, !PT ;  /* 0x0000000b0c0c7276 */ /* 0x000fe40007810009 */
[----:B------:R-:W-:Y:S02]  /*11f30*/  ISETP.GE.AND P0, PT, R42, R211, PT ;  /* 0x000000d32a00720c */ /* 0x000fe40003f06270 */
[----:B------:R-:W-:Y:S02]  /*11f40*/  FMNMX3.FTZ R14, R14, R27, R25, !PT ;  /* 0x0000001b0e0e7276 */ /* 0x000fe40007810019 */
[----:B------:R-:W-:Y:S02]  /*11f50*/  FMNMX3.FTZ R12, R12, R53, R57, !PT ;  /* 0x000000350c0c7276 */ /* 0x000fe40007810039 */
[-C--:B------:R-:W-:Y:S02]  /*11f60*/  ISETP.GE.AND P3, PT, R43, R210.reuse, PT ;  /* 0x000000d22b00720c */ /* 0x080fe40003f66270 */
[----:B------:R-:W-:Y:S02]  /*11f70*/  FSEL R235, R235, -INF , !P0 ;  /* 0xff800000ebeb7808 */ /* 0x000fe40004000000 */
[----:B------:R-:W-:Y:S02]  /*11f80*/  ISETP.GE.AND P0, PT, R40, R211, PT ;  /* 0x000000d32800720c */ /* 0x000fe40003f06270 */
[----:B------:R-:W-:Y:S02]  /*11f90*/  FMNMX3.FTZ R14, R14, R239, R237, !PT ;  /* 0x000000ef0e0e7276 */ /* 0x000fe400078100ed */
[----:B------:R-:W-:Y:S02]  /*11fa0*/  FSEL R229, R229, -INF , !P3 ;  /* 0xff800000e5e57808 */ /* 0x000fe40005800000 */
[----:B------:R-:W-:Y:S02]  /*11fb0*/  FMNMX3.FTZ R12, R12, R35, R33, !PT ;  /* 0x000000230c0c7276 */ /* 0x000fe40007810021 */
        /* <DEDUP_REMOVED lines=35> */
[-C--:B------:R-:W-:Y:S02]  /*121f0*/  ISETP.GE.AND P4, PT, R10, R211.reuse, PT ;  /* 0x000000d30a00720c */ /* 0x080fe40003f86270 */
[----:B------:R-:W-:Y:S02]  /*12200*/  FSEL R135, R135, -INF , !P0 ;  /* 0xff80000087877808 */ /* 0x000fe40004000000 */
[----:B------:R-:W-:Y:S02]  /*12210*/  FSEL R133, R133, -INF , !P1 ;  /* 0xff80000085857808 */ /* 0x000fe40004800000 */
[C---:B------:R-:W-:Y:S02]  /*12220*/  ISETP.GE.AND P0, PT, R8.reuse, R211, PT ;  /* 0x000000d30800720c */ /* 0x040fe40003f06270 */
[-C--:B------:R-:W-:Y:S02]  /*12230*/  ISETP.GE.AND P1, PT, R8, R210.reuse, PT ;  /* 0x000000d20800720c */ /* 0x080fe40003f26270 */
[----:B------:R-:W-:Y:S02]  /*12240*/  FSEL R123, R123, -INF , !P3 ;  /* 0xff8000007b7b7808 */ /* 0x000fe40005800000 */
[----:B------:R-:W-:Y:S02]  /*12250*/  FSEL R121, R121, -INF , !P6 ;  /* 0xff80000079797808 */ /* 0x000fe40007000000 */
[----:B------:R-:W-:Y:S02]  /*12260*/  FMNMX3.FTZ R8, R12, R151, R149, !PT ;  /* 0x000000970c087276 */ /* 0x000fe40007810095 */
[C---:B------:R-:W-:Y:S02]  /*12270*/  ISETP.GE.AND P3, PT, R6.reuse, R211, PT ;  /* 0x000000d30600720c */ /* 0x040fe40003f66270 */
[-C--:B------:R-:W-:Y:S02]  /*12280*/  ISETP.GE.AND P6, PT, R6, R210.reuse, PT ;  /* 0x000000d20600720c */ /* 0x080fe40003fc6270 */
[----:B------:R-:W-:Y:S02]  /*12290*/  FMNMX3.FTZ R6, R14, R143, R141, !PT ;  /* 0x0000008f0e067276 */ /* 0x000fe4000781008d */
[----:B------:R-:W-:Y:S02]  /*122a0*/  FSEL R129, R129, -INF , !P5 ;  /* 0xff80000081817808 */ /* 0x000fe40006800000 */
[-C--:B------:R-:W-:Y:S02]  /*122b0*/  ISETP.GE.AND P5, PT, R10, R210.reuse, PT ;  /* 0x000000d20a00720c */ /* 0x080fe40003fa6270 */
[----:B------:R-:W-:Y:S02]  /*122c0*/  FSEL R127, R127, -INF , !P4 ;  /* 0xff8000007f7f7808 */ /* 0x000fe40006000000 */
[----:B------:R-:W-:Y:S02]  /*122d0*/  ISETP.GE.AND P4, PT, R7, R211, PT ;  /* 0x000000d30700720c */ /* 0x000fe40003f86270 */
[----:B------:R-:W-:Y:S02]  /*122e0*/  FMNMX3.FTZ R8, R8, R139, R137, !PT ;  /* 0x0000008b08087276 */ /* 0x000fe40007810089 */
[----:B------:R-:W-:Y:S02]  /*122f0*/  FMNMX3.FTZ R6, R6, R131, R129, !PT ;  /* 0x0000008306067276 */ /* 0x000fe40007810081 */
[----:B------:R-:W-:Y:S02]  /*12300*/  FSEL R125, R125, -INF , !P0 ;  /* 0xff8000007d7d7808 */ /* 0x000fe40004000000 */
        /* <DEDUP_REMOVED lines=61> */
[-C--:B------:R-:W-:Y:S07]  /*126e0*/  FFMA.FTZ R128, R143, R37.reuse, -R112 ;  /* 0x000000258f807223 */ /* 0x080fee0000010870 */
[----:B------:R-:W3:Y:S01]  /*126f0*/  MUFU.EX2 R41, R9 ;  /* 0x0000000900297308 */ /* 0x000ee20000000800 */
[-CC-:B------:R-:W-:Y:S01]  /*12700*/  FFMA.FTZ R130, R139, R37.reuse, -R106.reuse ;  /* 0x000000258b827223 */ /* 0x180fe2000001086a */
[-CC-:B------:R-:W-:Y:S01]  /*12710*/  FFMA.FTZ R132, R135, R37.reuse, -R106.reuse ;  /* 0x0000002587847223 */ /* 0x180fe2000001086a */
[-C--:B------:R-:W-:Y:S07]  /*12720*/  FFMA.FTZ R133, R133, R37.reuse, -R106 ;  /* 0x0000002585857223 */ /* 0x080fee000001086a */
[----:B------:R-:W4:Y:S01]  /*12730*/  MUFU.EX2 R40, R8 ;  /* 0x0000000800287308 */ /* 0x000f220000000800 */
[-CC-:B------:R-:W-:Y:S01]  /*12740*/  FFMA.FTZ R145, R145, R37.reuse, -R112.reuse ;  /* 0x0000002591917223 */ /* 0x180fe20000010870 */
[-C--:B------:R-:W-:Y:S01]  /*12750*/  FFMA.FTZ R141, R141, R37.reuse, -R112 ;  /* 0x000000258d8d7223 */ /* 0x080fe20000010870 */
[-CC-:B------:R-:W-:Y:S07]  /*12760*/  FFMA.FTZ R137, R137, R37.reuse, -R106.reuse ;  /* 0x0000002589897223 */ /* 0x180fee000001086a */
[----:B------:R-:W-:Y:S01]  /*12770*/  MUFU.EX2 R116, R116 ;  /* 0x0000007400747308 */ /* 0x000fe20000000800 */
[-C--:B------:R-:W-:Y:S01]  /*12780*/  FFMA.FTZ R39, R39, R37.reuse, -R106 ;  /* 0x0000002527277223 */ /* 0x080fe2000001086a */
[-CC-:B------:R-:W-:Y:S01]  /*12790*/  FFMA.FTZ R118, R163, R37.reuse, -R112.reuse ;  /* 0x00000025a3767223 */ /* 0x180fe20000010870 */
[-CC-:B------:R-:W-:Y:S07]  /*127a0*/  FFMA.FTZ R101, R159, R37.reuse, -R112.reuse ;  /* 0x000000259f657223 */ /* 0x180fee0000010870 */
[----:B------:R-:W5:Y:S01]  /*127b0*/  MUFU.EX2 R115, R115 ;  /* 0x0000007300737308 */ /* 0x000f620000000800 */
[--C-:B------:R-:W-:Y:S01]  /*127c0*/  FFMA.FTZ R120, R157, R37, -R112.reuse ;  /* 0x000000259d787223 */ /* 0x100fe20000010870 */
        /* <DEDUP_REMOVED lines=53> */
[--C-:B------:R-:W-:Y:S01]  /*12b20*/  FFMA.FTZ R79, R53, R37, -R106.reuse ;  /* 0x00000025354f7223 */ /* 0x100fe2000001086a */
[C---:B------:R-:W-:Y:S01]  /*12b30*/  FMUL.FTZ R22, R40.reuse, R82 ;  /* 0x0000005228167220 */ /* 0x040fe20000410000 */
[----:B------:R-:W1:Y:S01]  /*12b40*/  LDSM.16.MT88.4 R52, [R180+0x6800] ;  /* 0x00680000b434783b */ /* 0x000e620000004200 */
[C---:B------:R-:W-:Y:S05]  /*12b50*/  FMUL.FTZ R23, R40.reuse, R83 ;  /* 0x0000005328177220 */ /* 0x040fea0000410000 */
[----:B------:R2:W-:Y:S01]  /*12b60*/  MUFU.EX2 R82, R59 ;  /* 0x0000003b00527308 */ /* 0x0005e20000000800 */
[-C--:B------:R-:W-:Y:S01]  /*12b70*/  FFMA.FTZ R96, R165, R37.reuse, -R106 ;  /* 0x00000025a5607223 */ /* 0x080fe2000001086a */
[----:B------:R-:W-:Y:S01]  /*12b80*/  FFMA.FTZ R116, R41, R224, R116 ;  /* 0x000000e029747223 */ /* 0x000fe20000010074 */
[-C--:B------:R-:W-:Y:S07]  /*12b90*/  FFMA.FTZ R68, R235, R37.reuse, -R112 ;  /* 0x00000025eb447223 */ /* 0x080fee0000010870 */
[----:B------:R-:W3:Y:S01]  /*12ba0*/  MUFU.EX2 R79, R79 ;  /* 0x0000004f004f7308 */ /* 0x000ee20000000800 */
[--C-:B------:R-:W-:Y:S01]  /*12bb0*/  FFMA.FTZ R83, R231, R37, -R106.reuse ;  /* 0x00000025e7537223 */ /* 0x100fe2000001086a */
        /* <DEDUP_REMOVED lines=14> */
[-CC-:B------:R-:W-:Y:S07]  /*12ca0*/  FFMA.FTZ R75, R227, R37.reuse, -R106.reuse ;  /* 0x00000025e34b7223 */ /* 0x180fee000001086a */
[----:B------:R-:W1:Y:S01]  /*12cb0*/  MUFU.EX2 R80, R80 ;  /* 0x0000005000507308 */ /* 0x000e620000000800 */
[-C--:B------:R-:W-:Y:S01]  /*12cc0*/  FFMA.FTZ R70, R197, R37.reuse, -R106 ;  /* 0x00000025c5467223 */ /* 0x080fe2000001086a */
[C---:B------:R-:W-:Y:S08]  /*12cd0*/  HMMA.16816.F32.BF16 R28, R44.reuse, R48, R28 ;  /* 0x000000302c1c723c */ /* 0x040ff0000004181c */
[----:B------:R-:W2:Y:S01]  /*12ce0*/  MUFU.EX2 R73, R73 ;  /* 0x0000004900497308 */ /* 0x000ea20000000800 */
[----:B----4-:R-:W-:Y:S01]  /*12cf0*/  LDSM.16.MT88.4 R64, [R176+0x7800] ;  /* 0x00780000b040783b */ /* 0x010fe20000004200 */
[-CC-:B------:R-:W-:Y:S01]  /*12d00*/  FFMA.FTZ R91, R175, R37.reuse, -R112.reuse ;  /* 0x00000025af5b7223 */ /* 0x180fe20000010870 */
[-C--:B------:R-:W-:Y:S07]  /*12d10*/  FFMA.FTZ R88, R173, R37.reuse, -R112 ;  /* 0x00000025ad587223 */ /* 0x080fee0000010870 */
[----:B------:R-:W-:Y:S01]  /*12d20*/  MUFU.EX2 R96, R96 ;  /* 0x0000006000607308 */ /* 0x000fe20000000800 */
[--C-:B------:R-:W-:Y:S01]  /*12d30*/  FFMA.FTZ R97, R171, R37, -R106.reuse ;  /* 0x00000025ab617223 */ /* 0x100fe2000001086a */
[----:B------:R-:W-:Y:S08]  /*12d40*/  HMMA.16816.F32.BF16 R32, R44, R50, R32 ;  /* 0x000000322c20723c */ /* 0x000ff00000041820 */
[----:B------:R-:W-:Y:S01]  /*12d50*/  MUFU.EX2 R130, R130 ;  /* 0x0000008200827308 */ /* 0x000fe20000000800 */
[----:B---3--:R-:W-:Y:S01]  /*12d60*/  F2FP.BF16.F32.PACK_AB R45, R76, R79 ;  /* 0x0000004f4c2d723e */ /* 0x008fe200000010ff */
[----:B------:R-:W3:Y:S01]  /*12d70*/  LDSM.16.MT88.4 R48, [R102+0x6800] ;  /* 0x006800006630783b */ /* 0x000ee20000004200 */
[----:B-----5:R-:W-:Y:S07]  /*12d80*/  F2FP.BF16.F32.PACK_AB R44, R81, R82 ;  /* 0x00000052512c723e */ /* 0x020fee00000010ff */
[----:B------:R-:W-:Y:S01]  /*12d90*/  MUFU.EX2 R135, R137 ;  /* 0x0000008900877308 */ /* 0x000fe20000000800 */
[----:B-1----:R-:W-:Y:S01]  /*12da0*/  F2FP.BF16.F32.PACK_AB R46, R77, R80 ;  /* 0x000000504d2e723e */ /* 0x002fe200000010ff */
[-CC-:B------:R-:W-:Y:S01]  /*12db0*/  FFMA.FTZ R98, R169, R37.reuse, -R106.reuse ;  /* 0x00000025a9627223 */ /* 0x180fe2000001086a */
[----:B--2---:R-:W-:Y:S07]  /*12dc0*/  F2FP.BF16.F32.PACK_AB R47, R73, R72 ;  /* 0x00000048492f723e */ /* 0x004fee00000010ff */
[----:B------:R-:W-:Y:S01]  /*12dd0*/  MUFU.EX2 R132, R132 ;  /* 0x0000008400847308 */ /* 0x000fe20000000800 */
[-CC-:B------:R-:W-:Y:S01]  /*12de0*/  FFMA.FTZ R89, R167, R37.reuse, -R106.reuse ;  /* 0x00000025a7597223 */ /* 0x180fe2000001086a */
[-CC-:B------:R-:W-:Y:S01]  /*12df0*/  FFMA.FTZ R124, R155, R37.reuse, -R106.reuse ;  /* 0x000000259b7c7223 */ /* 0x180fe2000001086a */
[-CC-:B------:R-:W-:Y:S07]  /*12e00*/  FFMA.FTZ R122, R151, R37.reuse, -R106.reuse ;  /* 0x00000025977a7223 */ /* 0x180fee000001086a */
[----:B------:R-:W-:Y:S01]  /*12e10*/  MUFU.EX2 R133, R133 ;  /* 0x0000008500857308 */ /* 0x000fe20000000800 */
[-C--:B------:R-:W-:Y:S01]  /*12e20*/  FFMA.FTZ R149, R149, R37.reuse, -R106 ;  /* 0x0000002595957223 */ /* 0x080fe2000001086a */
[C---:B------:R-:W-:Y:S08]  /*12e30*/  HMMA.16816.F32.BF16 R4, R44.reuse, R52, R4 ;  /* 0x000000342c04723c */ /* 0x040ff00000041804 */
[----:B------:R-:W-:Y:S01]  /*12e40*/  MUFU.EX2 R68, R68 ;  /* 0x0000004400447308 */ /* 0x000fe20000000800 */
[-C--:B------:R-:W-:Y:S01]  /*12e50*/  FFMA.FTZ R161, R161, R37.reuse, -R112 ;  /* 0x00000025a1a17223 */ /* 0x080fe20000010870 */
[-C--:B------:R-:W-:Y:S01]  /*12e60*/  FFMA.FTZ R153, R153, R37.reuse, -R106 ;  /* 0x0000002599997223 */ /* 0x080fe2000001086a */
[-C--:B------:R-:W-:Y:S07]  /*12e70*/  FFMA.FTZ R125, R125, R37.reuse, -R112 ;  /* 0x000000257d7d7223 */ /* 0x080fee0000010870 */
[----:B------:R-:W1:Y:S01]  /*12e80*/  MUFU.EX2 R69, R69 ;  /* 0x0000004500457308 */ /* 0x000e620000000800 */
[-CC-:B------:R-:W-:Y:S01]  /*12e90*/  FFMA.FTZ R119, R119, R37.reuse, -R106.reuse ;  /* 0x0000002577777223 */ /* 0x180fe2000001086a */
[C---:B------:R-:W-:Y:S01]  /*12ea0*/  HMMA.16816.F32.BF16 R8, R44.reuse, R54, R8 ;  /* 0x000000362c08723c */ /* 0x040fe20000041808 */
[----:B------:R-:W2:Y:S07]  /*12eb0*/  LDSM.16.MT88.4 R52, [R180+0x7000] ;  /* 0x00700000b434783b */ /* 0x000eae0000004200 */
[----:B------:R-:W-:Y:S01]  /*12ec0*/  MUFU.EX2 R83, R83 ;  /* 0x0000005300537308 */ /* 0x000fe20000000800 */
[-CC-:B------:R-:W-:Y:S01]  /*12ed0*/  FFMA.FTZ R105, R105, R37.reuse, -R106.reuse ;  /* 0x0000002569697223 */ /* 0x180fe2000001086a */
[----:B------:R-:W-:Y:S01]  /*12ee0*/  FFMA.FTZ R104, R104, R37, -R106 ;  /* 0x0000002568687223 */ /* 0x000fe2000001086a */
[----:B------:R-:W-:Y:S07]  /*12ef0*/  FADD.FTZ R115, R115, R116 ;  /* 0x0000007473737221 */ /* 0x000fee0000010000 */
[----:B------:R-:W4:Y:S01]  /*12f00*/  MUFU.EX2 R74, R74 ;  /* 0x0000004a004a7308 */ /* 0x000f220000000800 */
[----:B------:R-:W-:Y:S01]  /*12f10*/  ISETP.GT.AND P0, PT, R221, R194, PT ;  /* 0x000000c2dd00720c */ /* 0x000fe20003f04270 */
[C---:B------:R-:W-:Y:S08]  /*12f20*/  HMMA.16816.F32.BF16 R12, R44.reuse, R56, R12 ;  /* 0x000000382c0c723c */ /* 0x040ff0000004180c */
        /* <DEDUP_REMOVED lines=27> */
[----:B-1----:R-:W-:Y:S07]  /*130e0*/  F2FP.BF16.F32.PACK_AB R46, R69, R68 ;  /* 0x00000044452e723e */ /* 0x002fee00000010ff */
[----:B------:R-:W-:Y:S01]  /*130f0*/  MUFU.EX2 R101, R101 ;  /* 0x0000006500657308 */ /* 0x000fe20000000800 */
[----:B----4-:R-:W-:Y:S01]  /*13100*/  F2FP.BF16.F32.PACK_AB R45, R74, R83 ;  /* 0x000000534a2d723e */ /* 0x010fe200000010ff */
        /* <DEDUP_REMOVED lines=77> */
[-CC-:B------:R-:W-:Y:S01]  /*135e0*/  FFMA.FTZ R62, R117, R37.reuse, -R106.reuse ;  /* 0x00000025753e7223 */ /* 0x180fe2000001086a */
[----:B------:R-:W-:Y:S08]  /*135f0*/  FFMA.FTZ R106, R38, R37, -R106 ;  /* 0x00000025266a7223 */ /* 0x000ff0000001086a */
        /* <DEDUP_REMOVED lines=9> */
[----:B------:R-:W3:Y:S07]  /*13690*/  LDSM.16.MT88.4 R44, [R103+0x9000] ;  /* 0x00900000672c783b */ /* 0x000eee0000004200 */
[----:B------:R4:W-:Y:S01]  /*136a0*/  MUFU.EX2 R38, R39 ;  /* 0x0000002700267308 */ /* 0x0009e20000000800 */
[----:B-----5:R-:W-:Y:S01]  /*136b0*/  F2FP.BF16.F32.PACK_AB R41, R67, R60 ;  /* 0x0000003c4329723e */ /* 0x020fe200000010ff */
[----:B------:R-:W-:Y:S08]  /*136c0*/  FADD.FTZ R100, R100, R113 ;  /* 0x0000007164647221 */ /* 0x000ff00000010000 */
[----:B------:R-:W5:Y:S01]  /*136d0*/  MUFU.EX2 R225, R106 ;  /* 0x0000006a00e17308 */ /* 0x000f620000000800 */
[----:B------:R-:W-:Y:S01]  /*136e0*/  FADD.FTZ R79, R79, R100 ;  /* 0x000000644f4f7221 */ /* 0x000fe20000010000 */
[----:B------:R-:W3:Y:S01]  /*136f0*/  LDSM.16.MT88.4 R48, [R102+0x9000] ;  /* 0x009000006630783b */ /* 0x000ee20000004200 */
[----:B------:R-:W-:Y:S01]  /*13700*/  IMAD.MOV.U32 R100, RZ, RZ, R36 ;  /* 0x000000ffff647224 */ /* 0x000fe200078e0024 */
[----:B-1----:R-:W-:Y:S01]  /*13710*/  F2FP.BF16.F32.PACK_AB R43, R62, R63 ;  /* 0x0000003f3e2b723e */ /* 0x002fe200000010ff */
[----:B------:R-:W-:Y:S04]  /*13720*/  FADD.FTZ R79, R76, R79 ;  /* 0x0000004f4c4f7221 */ /* 0x000fe80000010000 */
[----:B------:R-:W-:Y:S01]  /*13730*/  FADD.FTZ R72, R72, R79 ;  /* 0x0000004f48487221 */ /* 0x000fe20000010000 */
[----:B----4-:R-:W-:Y:S01]  /*13740*/  FADD.FTZ R39, R88, R99 ;  /* 0x0000006358277221 */ /* 0x010fe20000010000 */
[C---:B--2---:R-:W-:Y:S01]  /*13750*/  HMMA.16816.F32.BF16 R4, R40.reuse, R52, R4 ;  /* 0x000000342804723c */ /* 0x044fe20000041804 */
[----:B------:R-:W1:Y:S04]  /*13760*/  LDSM.16.MT88.4 R76, [R103+0x9800] ;  /* 0x00980000674c783b */ /* 0x000e680000004200 */
[----:B-----5:R-:W-:Y:S01]  /*13770*/  F2FP.BF16.F32.PACK_AB R71, R225, R38 ;  /* 0x00000026e147723e */ /* 0x020fe200000010ff */
[-CC-:B------:R-:W-:Y:S01]  /*13780*/  FFMA.FTZ R52, R109, R37.reuse, -R112.reuse ;  /* 0x000000256d347223 */ /* 0x180fe20000010870 */
[-CC-:B------:R-:W-:Y:S01]  /*13790*/  FFMA.FTZ R53, R110, R37.reuse, -R112.reuse ;  /* 0x000000256e357223 */ /* 0x180fe20000010870 */
[C---:B------:R-:W-:Y:S03]  /*137a0*/  HMMA.16816.F32.BF16 R8, R40.reuse, R54, R8 ;  /* 0x000000362808723c */ /* 0x040fe60000041808 */
[-CC-:B------:R-:W-:Y:S01]  /*137b0*/  FFMA.FTZ R54, R107, R37.reuse, -R112.reuse ;  /* 0x000000256b367223 */ /* 0x180fe20000010870 */
[----:B------:R-:W-:Y:S01]  /*137c0*/  MUFU.EX2 R52, R52 ;  /* 0x0000003400347308 */ /* 0x000fe20000000800 */
[----:B------:R-:W-:Y:S01]  /*137d0*/  FFMA.FTZ R112, R108, R37, -R112 ;  /* 0x000000256c707223 */ /* 0x000fe20000010870 */
[----:B------:R-:W-:Y:S02]  /*137e0*/  FADD.FTZ R72, R73, R72 ;  /* 0x0000004849487221 */ /* 0x000fe40000010000 */
[C---:B------:R-:W-:Y:S06]  /*137f0*/  HMMA.16816.F32.BF16 R12, R40.reuse, R56, R12 ;  /* 0x00000038280c723c */ /* 0x040fec000004180c */
[----:B------:R-:W2:Y:S01]  /*13800*/  MUFU.EX2 R53, R53 ;  /* 0x0000003500357308 */ /* 0x000ea20000000800 */
[----:B------:R-:W-:Y:S09]  /*13810*/  FADD.FTZ R83, R83, R72 ;  /* 0x0000004853537221 */ /* 0x000ff20000010000 */
[----:B------:R-:W-:Y:S01]  /*13820*/  MUFU.EX2 R54, R54 ;  /* 0x0000003600367308 */ /* 0x000fe20000000800 */
[----:B------:R-:W-:Y:S01]  /*13830*/  FADD.FTZ R74, R74, R83 ;  /* 0x000000534a4a7221 */ /* 0x000fe20000010000 */
[C---:B------:R-:W-:Y:S08]  /*13840*/  HMMA.16816.F32.BF16 R16, R40.reuse, R58, R16 ;  /* 0x0000003a2810723c */ /* 0x040ff00000041810 */
[----:B------:R-:W4:Y:S01]  /*13850*/  MUFU.EX2 R55, R112 ;  /* 0x0000007000377308 */ /* 0x000f220000000800 */
[----:B------:R-:W-:Y:S09]  /*13860*/  FADD.FTZ R75, R75, R74 ;  /* 0x0000004a4b4b7221 */ /* 0x000ff20000010000 */
[----:B------:R-:W-:Y:S01]  /*13870*/  MUFU.EX2 R37, R104 ;  /* 0x0000006800257308 */ /* 0x000fe20000000800 */
[----:B--2---:R-:W-:Y:S01]  /*13880*/  F2FP.BF16.F32.PACK_AB R68, R53, R52 ;  /* 0x000000343544723e */ /* 0x004fe200000010ff */
[C---:B---3--:R-:W-:Y:S08]  /*13890*/  HMMA.16816.F32.BF16 R20, R40.reuse, R44, R20 ;  /* 0x0000002c2814723c */ /* 0x048ff00000041814 */
[----:B------:R-:W2:Y:S01]  /*138a0*/  MUFU.EX2 R44, R105 ;  /* 0x00000069002c7308 */ /* 0x000ea20000000800 */
[----:B------:R-:W-:Y:S04]  /*138b0*/  FADD.FTZ R70, R70, R75 ;  /* 0x0000004b46467221 */ /* 0x000fe80000010000 */
[----:B------:R-:W-:Y:S01]  /*138c0*/  FADD.FTZ R97, R97, R70 ;  /* 0x0000004661617221 */ /* 0x000fe20000010000 */
[C---:B------:R-:W-:Y:S03]  /*138d0*/  HMMA.16816.F32.BF16 R24, R40.reuse, R46, R24 ;  /* 0x0000002e2818723c */ /* 0x040fe60000041818 */
[----:B------:R-:W-:Y:S01]  /*138e0*/  FADD.FTZ R98, R98, R97 ;  /* 0x0000006162627221 */ /* 0x000fe20000010000 */
[----:B----4-:R-:W-:Y:S02]  /*138f0*/  F2FP.BF16.F32.PACK_AB R70, R55, R54 ;  /* 0x000000363746723e */ /* 0x010fe400000010ff */
[----:B--2---:R-:W-:Y:S02]  /*13900*/  F2FP.BF16.F32.PACK_AB R69, R37, R44 ;  /* 0x0000002c2545723e */ /* 0x004fe400000010ff */
[C---:B------:R-:W-:Y:S08]  /*13910*/  HMMA.16816.F32.BF16 R28, R40.reuse, R48, R28 ;  /* 0x00000030281c723c */ /* 0x040ff0000004181c */
[----:B------:R-:W-:Y:S03]  /*13920*/  HMMA.16816.F32.BF16 R32, R40, R50, R32 ;  /* 0x000000322820723c */ /* 0x000fe60000041820 */
[----:B------:R-:W-:Y:S01]  /*13930*/  FADD.FTZ R41, R89, R98 ;  /* 0x0000006259297221 */ /* 0x000fe20000010000 */
[----:B------:R-:W-:Y:S03]  /*13940*/  FADD.FTZ R40, R118, R39 ;  /* 0x0000002776287221 */ /* 0x000fe60000010000 */
[----:B------:R-:W-:Y:S01]  /*13950*/  FADD.FTZ R41, R96, R41 ;  /* 0x0000002960297221 */ /* 0x000fe20000010000 */
        /* <DEDUP_REMOVED lines=42> */
.L_x_13161:
        /* <DEDUP_REMOVED lines=10> */
.L_x_13182:
        /* <DEDUP_REMOVED lines=128> */
.L_x_13171:
[----:B------:R-:W-:Y:S05]  /*144a0*/  BSYNC.RECONVERGENT B0 ;  /* 0x0000000000007941 */ /* 0x000fea0003800200 */
.L_x_13170:
        /* <DEDUP_REMOVED lines=22> */
.L_x_13173:
[----:B------:R-:W-:Y:S05]  /*14610*/  BSYNC.RECONVERGENT B0 ;  /* 0x0000000000007941 */ /* 0x000fea0003800200 */
.L_x_13172:
        /* <DEDUP_REMOVED lines=39> */
.L_x_13175:
[----:B------:R-:W-:Y:S05]  /*14890*/  BSYNC.RECONVERGENT B0 ;  /* 0x0000000000007941 */ /* 0x000fea0003800200 */
.L_x_13174:
        /* <DEDUP_REMOVED lines=13> */
.L_x_13177:
[----:B------:R-:W-:Y:S05]  /*14970*/  BSYNC.RECONVERGENT B0 ;  /* 0x0000000000007941 */ /* 0x000fea0003800200 */
.L_x_13176:
[----:B------:R-:W-:-:S04]  /*14980*/  MOV R201, 0x0 ;  /* 0x0000000000c97802 */ /* 0x000fc80000000f00 */
[----:B-1234-:R-:W-:Y:S05]  /*14990*/  @P2 RET.REL.NODEC R200 `(_ZN5flash24flash_fwd_splitkv_kernelI23Flash_fwd_kernel_traitsILi64ELi64ELi128ELi4ELb0ELb0EN7cutlass10bfloat16_tE19Flash_kernel_traitsILi64ELi64ELi128ELi4ES3_EELb0ELb1ELb1ELb0ELb0ELb1ELb0ELb0EEEvNS_16Flash_fwd_paramsE) ;  /* 0xfffffeb4c8982950 */ /* 0x01efea0003c3ffff */
        /* <DEDUP_REMOVED lines=12> */
[----:B-1----:R-:W-:Y:S05]  /*14a60*/  RET.REL.NODEC R200 `(_ZN5flash24flash_fwd_splitkv_kernelI23Flash_fwd_kernel_traitsILi64ELi64ELi128ELi4ELb0ELb0EN7cutlass10bfloat16_tE19Flash_kernel_traitsILi64ELi64ELi128ELi4ES3_EELb0ELb1ELb1ELb0ELb0ELb1ELb0ELb0EEEvNS_16Flash_fwd_paramsE) ;  /* 0xfffffeb4c8647950 */ /* 0x002fea0003c3ffff */
.L_x_13169:
[----:B------:R-:W-:Y:S01]  /*14a70*/  MOV R5, 0x2 ;  /* 0x0000000200057802 */ /* 0x000fe20000000f00 */
[----:B------:R-:W-:Y:S01]  /*14a80*/  IMAD.MOV.U32 R4, RZ, RZ, 0x1f ;  /* 0x0000001fff047424 */ /* 0x000fe200078e00ff */
[----:B------:R-:W-:-:S07]  /*14a90*/  MOV R6, 0xffffffff ;  /* 0xffffffff00067802 */ /* 0x000fce0000000f00 */
[----:B-1---5:R-:W-:Y:S05]  /*14aa0*/  WARPSYNC.COLLECTIVE R6, `(.L_x_13178) ;  /* 0x0000000006087348 */ /* 0x022fea0003c00000 */
[----:B------:R2:W3:Y:S02]  /*14ab0*/  SHFL.BFLY P0, R11, R224, R5, R4 ;  /* 0x0c000005e00b7389 */ /* 0x0004e40000000004 */
[----:B-123-5:R-:W-:Y:S05]  /*14ac0*/  ENDCOLLECTIVE ;  /* 0x000000000000791b */ /* 0x02efea0003800000 */
.L_x_13178:
[----:B------:R-:W-:Y:S02]  /*14ad0*/  IMAD.MOV.U32 R9, RZ, RZ, R11 ;  /* 0x000000ffff097224 */ /* 0x000fe400078e000b */
[----:B------:R-:W-:Y:S02]  /*14ae0*/  IMAD.MOV.U32 R5, RZ, RZ, 0x1 ;  /* 0x00000001ff057424 */ /* 0x000fe400078e00ff */
[----:B------:R-:W-:-:S05]  /*14af0*/  FADD.FTZ R9, R9, R224 ;  /* 0x000000e009097221 */ /* 0x000fca0000010000 */
[----:B------:R-:W-:-:S07]  /*14b00*/  MOV R224, R9 ;  /* 0x0000000900e07202 */ /* 0x000fce0000000f00 */
[----:B------:R-:W-:Y:S05]  /*14b10*/  WARPSYNC.COLLECTIVE R6, `(.L_x_13179) ;  /* 0x0000000006087348 */ /* 0x000fea0003c00000 */
[----:B------:R1:W2:Y:S02]  /*14b20*/  SHFL.BFLY P0, R11, R224, R5, R4 ;  /* 0x0c000005e00b7389 */ /* 0x0002a40000000004 */
[----:B-12---:R-:W-:Y:S05]  /*14b30*/  ENDCOLLECTIVE ;  /* 0x000000000000791b */ /* 0x006fea0003800000 */
.L_x_13179:
[----:B------:R-:W-:Y:S01]  /*14b40*/  MOV R224, R225 ;  /* 0x000000e100e07202 */ /* 0x000fe20000000f00 */
[----:B------:R-:W-:Y:S01]  /*14b50*/  IMAD.MOV.U32 R5, RZ, RZ, 0x2 ;  /* 0x00000002ff057424 */ /* 0x000fe200078e00ff */
[----:B------:R-:W-:-:S07]  /*14b60*/  MOV R8, R11 ;  /* 0x0000000b00087202 */ /* 0x000fce0000000f00 */
[----:B------:R-:W-:Y:S05]  /*14b70*/  WARPSYNC.COLLECTIVE R6, `(.L_x_13180) ;  /* 0x0000000006087348 */ /* 0x000fea0003c00000 */
[----:B------:R1:W2:Y:S02]  /*14b80*/  SHFL.BFLY P0, R11, R224, R5, R4 ;  /* 0x0c000005e00b7389 */ /* 0x0002a40000000004 */
[----:B-12---:R-:W-:Y:S05]  /*14b90*/  ENDCOLLECTIVE ;  /* 0x000000000000791b */ /* 0x006fea0003800000 */
.L_x_13180:
[----:B------:R-:W-:Y:S01]  /*14ba0*/  FADD.FTZ R8, R9, R8 ;  /* 0x0000000809087221 */ /* 0x000fe20000010000 */
[----:B------:R-:W-:Y:S01]  /*14bb0*/  FADD.FTZ R10, R11, R225 ;  /* 0x000000e10b0a7221 */ /* 0x000fe20000010000 */
[----:B------:R-:W-:-:S04]  /*14bc0*/  MOV R5, 0x1 ;  /* 0x0000000100057802 */ /* 0x000fc80000000f00 */
[----:B------:R-:W-:-:S07]  /*14bd0*/  MOV R224, R10 ;  /* 0x0000000a00e07202 */ /* 0x000fce0000000f00 */
[----:B------:R-:W-:Y:S05]  /*14be0*/  WARPSYNC.COLLECTIVE R6, `(.L_x_13181) ;  /* 0x0000000006087348 */ /* 0x000fea0003c00000 */
[----:B------:R1:W2:Y:S02]  /*14bf0*/  SHFL.BFLY P0, R11, R224, R5, R4 ;  /* 0x0c000005e00b7389 */ /* 0x0002a40000000004 */
[----:B-12---:R-:W-:Y:S05]  /*14c00*/  ENDCOLLECTIVE ;  /* 0x000000000000791b */ /* 0x006fea0003800000 */
.L_x_13181:
[----:B------:R-:W-:Y:S05]  /*14c10*/  BRA `(.L_x_13182) ;  /* 0xfffffff000207947 */ /* 0x000fea000383ffff */
.L_x_13183:
        /* <DEDUP_REMOVED lines=14> */
.L_x_14825:


//--------------------- .text._ZN5flash24flash_fwd_splitkv_kernelI23Flash_fwd_kernel_traitsILi64ELi64ELi128ELi4ELb0ELb0EN7cutlass10bfloat16_tE19Flash_kernel_traitsILi64ELi64ELi128ELi4ES3_EELb0ELb1ELb0ELb0ELb1ELb0ELb0ELb1EEEvNS_16Flash_fwd_paramsE --------------------------
	.section	.text._ZN5flash24flash_fwd_splitkv_kernelI23Flash_fwd_kernel_traitsILi64ELi64ELi128ELi4ELb0ELb0EN7cutlass10bfloat16_tE19Flash_kernel_traitsILi64ELi64ELi128ELi4ES3_EELb0ELb1ELb0ELb0ELb1ELb0ELb0ELb1EEEvNS_16Flash_fwd_paramsE,"ax",@progbits
	.align	128
        .global         _ZN5flash24flash_fwd_splitkv_kernelI23Flash_fwd_kernel_traitsILi64ELi64ELi128ELi4ELb0ELb0EN7cutlass10bfloat16_tE19Flash_kernel_traitsILi64ELi64ELi128ELi4ES3_EELb0ELb1ELb0ELb0ELb1ELb0ELb0ELb1EEEvNS_16Flash_fwd_paramsE
        .type           _ZN5flash24flash_fwd_splitkv_kernelI23Flash_fwd_kernel_traitsILi64ELi64ELi128ELi4ELb0ELb0EN7cutlass10bfloat16_tE19Flash_kernel_traitsILi64ELi64ELi128ELi4ES3_EELb0ELb1ELb0ELb0ELb1ELb0ELb0ELb1EEEvNS_16Flash_fwd_paramsE,@function
        .size           _ZN5flash24flash_fwd_splitkv_kernelI23Flash_fwd_kernel_traitsILi64ELi64ELi128ELi4ELb0ELb0EN7cutlass10bfloat16_tE19Flash_kernel_traitsILi64ELi64ELi128ELi4ES3_EELb0ELb1ELb0ELb0ELb1ELb0ELb0ELb1EEEvNS_16Flash_fwd_paramsE,(.L_x_14826 - _ZN5flash24flash_fwd_splitkv_kernelI23Flash_fwd_kernel_traitsILi64ELi64ELi128ELi4ELb0ELb0EN7cutlass10bfloat16_tE19Flash_kernel_traitsILi64ELi64ELi128ELi4ES3_EELb0ELb1ELb0ELb0ELb1ELb0ELb0ELb1EEEvNS_16Flash_fwd_paramsE)
        .other          _ZN5flash24flash_fwd_splitkv_kernelI23Flash_fwd_kernel_traitsILi64ELi64ELi128ELi4ELb0ELb0EN7cutlass10bfloat16_tE19Flash_kernel_traitsILi64ELi64ELi128ELi4ES3_EELb0ELb1ELb0ELb0ELb1ELb0ELb0ELb1EEEvNS_16Flash_fwd_paramsE,@"STO_CUDA_ENTRY STV_DEFAULT"
_ZN5flash24flash_fwd_splitkv_kernelI23Flash_fwd_kernel_traitsILi64ELi64ELi128ELi4ELb0ELb0EN7cutlass10bfloat16_tE19Flash_kernel_traitsILi64ELi64ELi128ELi4ES3_EELb0ELb1ELb0ELb0ELb1ELb0ELb0ELb1EEEvNS_16Flash_fwd_paramsE:
.text._ZN5flash24flash_fwd_splitkv_kernelI23Flash_fwd_kernel_traitsILi64ELi64ELi128ELi4ELb0ELb0EN7cutlass10bfloat16_tE19Flash_kernel_traitsILi64ELi64ELi128ELi4ES3_EELb0ELb1ELb0ELb0ELb1ELb0ELb0ELb1EEEvNS_16Flash_fwd_paramsE:
[----:B------:R-:W-:Y:S01]  /*0000*/  LDC R1, c[0x0][0x37c] ;  /* 0x0000df00ff017b82 */ /* 0x000fe20000000800 */
[----:B------:R-:W1:Y:S07]  /*0010*/  S2R R3, SR_CTAID.X ;  /* 0x0000000000037919 */ /* 0x000e6e0000002500 */
[----:B------:R-:W2:Y:S01]  /*0020*/  LDC.64 R100, c[0x0][0x348] ;  /* 0x0000d200ff647b82 */ /* 0x000ea20000000a00 */
[----:B------:R-:W-:Y:S01]  /*0030*/  BSSY.RECONVERGENT B3, `(.L_x_13184) ;  /* 0x0000005000037945 */ /* 0x000fe20003800200 */
[----:B------:R-:W-:Y:S01]  /*0040*/  MOV R172, 0x80 ;  /* 0x0000008000ac7802 */ /* 0x000fe20000000f00 */
[----:B------:R-:W3:Y:S01]  /*0050*/  S2R R175, SR_CTAID.Y ;  /* 0x0000000000af7919 */ /* 0x000ee20000002600 */
[----:B------:R-:W4:Y:S05]  /*0060*/  S2R R174, SR_CTAID.Z ;  /* 0x0000000000ae7919 */ /* 0x000f2a0000002700 */
[----:B-1234-:R-:W-:Y:S05]  /*0070*/  CALL.REL.NOINC `($_ZN5flash24flash_fwd_splitkv_kernelI23Flash_fwd_kernel_traitsILi64ELi64ELi128ELi4ELb0ELb0EN7cutlass10bfloat16_tE19Flash_kernel_traitsILi64ELi64ELi128ELi4ES3_EELb0ELb1ELb0ELb0ELb1ELb0ELb0ELb1EEEvNS_16Flash_fwd_paramsE$_ZN5flash30compute_attn_1rowblock_splitkvI23Flash_fwd_kernel_traitsILi64ELi64ELi128ELi4ELb0ELb0EN7cutlass10bfloat16_tE19Flash_kernel_traitsILi64ELi64ELi128ELi4ES3_EELb0ELb1ELb0ELb0ELb1ELb0ELb0ELb1ENS_16Flash_fwd_paramsEEEvRKT8_iiiii) ;  /* 0x0000000000087944 */ /* 0x01efea0003c00000 */
[----:B------:R-:W-:Y:S05]  /*0080*/  BSYNC.RECONVERGENT B3 ;  /* 0x0000000000037941 */ /* 0x000fea0003800200 */
.L_x_13184:
[----:B------:R-:W-:Y:S05]  /*0090*/  EXIT ;  /* 0x000000000000794d */ /* 0x000fea0003800000 */
        .type           $_ZN5flash24flash_fwd_splitkv_kernelI23Flash_fwd_kernel_traitsILi64ELi64ELi128ELi4ELb0ELb0EN7cutlass10bfloat16_tE19Flash_kernel_traitsILi64ELi64ELi128ELi4ES3_EELb0ELb1ELb0ELb0ELb1ELb0ELb0ELb1EEEvNS_16Flash_fwd_paramsE$_ZN5flash30compute_attn_1rowblock_splitkvI23Flash_fwd_kernel_traitsILi64ELi64ELi128ELi4ELb0ELb0EN7cutlass10bfloat16_tE19Flash_kernel_traitsILi64ELi64ELi128ELi4ES3_EELb0ELb1ELb0ELb0ELb1ELb0ELb0ELb1ENS_16Flash_fwd_paramsEEEvRKT8_iiiii,@function
        .size           $_ZN5flash24flash_fwd_splitkv_kernelI23Flash_fwd_kernel_traitsILi64ELi64ELi128ELi4ELb0ELb0EN7cutlass10bfloat16_tE19Flash_kernel_traitsILi64ELi64ELi128ELi4ES3_EELb0ELb1ELb0ELb0ELb1ELb0ELb0ELb1EEEvNS_16Flash_fwd_paramsE$_ZN5flash30compute_attn_1rowblock_splitkvI23Flash_fwd_kernel_traitsILi64ELi64ELi128ELi4ELb0ELb0EN7cutlass10bfloat16_tE19Flash_kernel_traitsILi64ELi64ELi128ELi4ES3_EELb0ELb1ELb0ELb0ELb1ELb0ELb0ELb1ENS_16Flash_fwd_paramsEEEvRKT8_iiiii,(.L_x_14826 - $_ZN5flash24flash_fwd_splitkv_kernelI23Flash_fwd_kernel_traitsILi64ELi64ELi128ELi4ELb0ELb0EN7cutlass10bfloat16_tE19Flash_kernel_traitsILi64ELi64ELi128ELi4ES3_EELb0ELb1ELb0ELb0ELb1ELb0ELb0ELb1EEEvNS_16Flash_fwd_paramsE$_ZN5flash30compute_attn_1rowblock_splitkvI23Flash_fwd_kernel_traitsILi64ELi64ELi128ELi4ELb0ELb0EN7cutlass10bfloat16_tE19Flash_kernel_traitsILi64ELi64ELi128ELi4ES3_EELb0ELb1ELb0ELb0ELb1ELb0ELb0ELb1ENS_16Flash_fwd_paramsEEEvRKT8_iiiii)
$_ZN5flash24flash_fwd_splitkv_kernelI23Flash_fwd_kernel_traitsILi64ELi64ELi128ELi4ELb0ELb0EN7cutlass10bfloat16_tE19Flash_kernel_traitsILi64ELi64ELi128ELi4ES3_EELb0ELb1ELb0ELb0ELb1ELb0ELb0ELb1EEEvNS_16Flash_fwd_paramsE$_ZN5flash30compute_attn_1rowblock_splitkvI23Flash_fwd_kernel_traitsILi64ELi64ELi128ELi4ELb0ELb0EN7cutlass10bfloat16_tE19Flash_kernel_traitsILi64ELi64ELi128ELi4ES3_EELb0ELb1ELb0ELb0ELb1ELb0ELb0ELb1ENS_16Flash_fwd_paramsEEEvRKT8_iiiii:
        /* <DEDUP_REMOVED lines=39> */
.L_x_13186:
[----:B------:R-:W-:Y:S05]  /*0310*/  BSYNC.RECONVERGENT B0 ;  /* 0x0000000000007941 */ /* 0x000fea0003800200 */
.L_x_13185:
[----:B------:R-:W-:Y:S04]  /*0320*/  BSSY.RECONVERGENT B0, `(.L_x_13187) ;  /* 0x0000007000007945 */ /* 0x000fe80003800200 */
[----:B------:R-:W-:Y:S05]  /*0330*/  @!P4 BRA `(.L_x_13188) ;  /* 0x000000000014c947 */ /* 0x000fea0003800000 */
[----:B-----5:R-:W2:Y:S02]  /*0340*/  LD.E.U8 R4, desc[UR4][R100.64+0x1b2] ;  /* 0x0001b20464047980 */ /* 0x020ea4000c101100 */
[----:B--2---:R-:W-:-:S13]  /*0350*/  ISETP.NE.AND P0, PT, R4, RZ, PT ;  /* 0x000000ff0400720c */ /* 0x004fda0003f05270 */
[----:B------:R-:W2:Y:S02]  /*0360*/  @P0 LD.E R7, desc[UR4][R14.64+0x4] ;  /* 0x000004040e070980 */ /* 0x000ea4000c101900 */
[----:B--2---:R-:W-:-:S06]  /*0370*/  @P0 IADD3 R4, PT, PT, R7, -R12, RZ ;  /* 0x8000000c07040210 */ /* 0x004fcc0007ffe0ff */
[----:B------:R2:W5:Y:S02]  /*0380*/  @!P0 LD.E R4, desc[UR4][R14.64] ;  /* 0x000000040e048980 */ /* 0x000564000c101900 */
.L_x_13188:
[----:B------:R-:W-:Y:S05]  /*0390*/  BSYNC.RECONVERGENT B0 ;  /* 0x0000000000007941 */ /* 0x000fea0003800200 */
.L_x_13187:
        /* <DEDUP_REMOVED lines=9> */
.L_x_13190:
[----:B------:R-:W3:Y:S01]  /*0430*/  LD.E.64 R4, desc[UR4][R100.64+0x108] ;  /* 0x0001080464047980 */ /* 0x000ee2000c101b00 */
[----:B------:R-:W-:Y:S01]  /*0440*/  BSSY.RECONVERGENT B0, `(.L_x_13192) ;  /* 0x0000006000007945 */ /* 0x000fe20003800200 */
[----:B------:R-:W-:Y:S01]  /*0450*/  IMAD.MOV.U32 R68, RZ, RZ, RZ ;  /* 0x000000ffff447224 */ /* 0x000fe200078e00ff */
[----:B---3--:R-:W-:-:S04]  /*0460*/  ISETP.NE.U32.AND P0, PT, R4, RZ, PT ;  /* 0x000000ff0400720c */ /* 0x008fc80003f05070 */
[----:B------:R-:W-:-:S13]  /*0470*/  ISETP.NE.AND.EX P0, PT, R5, RZ, PT, P0 ;  /* 0x000000ff0500720c */ /* 0x000fda0003f05300 */
[----:B------:R-:W-:Y:S05]  /*0480*/  @!P0 BRA `(.L_x_13193) ;  /* 0x0000000000048947 */ /* 0x000fea0003800000 */
[----:B------:R3:W5:Y:S02]  /*0490*/  LD.E R68, desc[UR4][R100.64+0xbc] ;  /* 0x0000bc0464447980 */ /* 0x000764000c101900 */
.L_x_13193:
[----:B------:R-:W-:Y:S05]  /*04a0*/  BSYNC.RECONVERGENT B0 ;  /* 0x0000000000007941 */ /* 0x000fea0003800200 */
.L_x_13192:
[----:B-----5:R-:W-:Y:S02]  /*04b0*/  IADD3 R68, PT, PT, R75, R68, RZ ;  /* 0x000000444b447210 */ /* 0x020fe40007ffe0ff */
.L_x_13191:
[----:B------:R-:W-:Y:S05]  /*04c0*/  BSYNC.RECONVERGENT B1 ;  /* 0x0000000000017941 */ /* 0x000fea0003800200 */
.L_x_13189:
[----:B------:R-:W-:Y:S01]  /*04d0*/  IMAD.SHL.U32 R176, R3, 0x40, RZ ;  /* 0x0000004003b07824 */ /* 0x000fe200078e00ff */
[----:B------:R-:W-:Y:S01]  /*04e0*/  MOV R4, R172 ;  /* 0x000000ac00047202 */ /* 0x000fe20000000f00 */
[----:B------:R-:W-:-:S03]  /*04f0*/  IMAD.MOV.U32 R5, RZ, RZ, 0x0 ;  /* 0x00000000ff057424 */ /* 0x000fc600078e00ff */
[----:B------:R-:W-:-:S13]  /*0500*/  ISETP.GT.AND P0, PT, R179, R176, PT ;  /* 0x000000b0b300720c */ /* 0x000fda0003f04270 */
[----:B-123--:R-:W-:Y:S05]  /*0510*/  @!P0 RET.REL.NODEC R4 `(_ZN5flash24flash_fwd_splitkv_kernelI23Flash_fwd_kernel_traitsILi64ELi64ELi128ELi4ELb0ELb0EN7cutlass10bfloat16_tE19Flash_kernel_traitsILi64ELi64ELi128ELi4ES3_EELb0ELb1ELb0ELb0ELb1ELb0ELb0ELb1EEEvNS_16Flash_fwd_paramsE) ;  /* 0xfffffff804b88950 */ /* 0x00efea0003c3ffff */
        /* <DEDUP_REMOVED lines=68> */
[----:B------:R-:W-:Y:S01]  /*0960*/  IADD3 R9, P0, PT, R3, R8, RZ ;  /* 0x0000000803097210 */ /* 0x000fe20007f1e0ff */
        /* <DEDUP_REMOVED lines=25> */
.L_x_13196:
[----:B------:R-:W-:Y:S05]  /*0b00*/  BSYNC.RECONVERGENT B0 ;  /* 0x0000000000007941 */ /* 0x000fea0003800200 */
.L_x_13195:
        /* <DEDUP_REMOVED lines=13> */
.L_x_13198:
[----:B------:R-:W-:Y:S05]  /*0be0*/  BSYNC.RECONVERGENT B0 ;  /* 0x0000000000007941 */ /* 0x000fea0003800200 */
.L_x_13197:
        /* <DEDUP_REMOVED lines=12> */
.L_x_13200:
[----:B------:R-:W-:Y:S05]  /*0cb0*/  BSYNC.RECONVERGENT B0 ;  /* 0x0000000000007941 */ /* 0x000fea0003800200 */
.L_x_13199:
[----:B------:R-:W-:Y:S01]  /*0cc0*/  ISETP.NE.AND P0, PT, R10, RZ, PT ;  /* 0x000000ff0a00720c */ /* 0x000fe20003f05270 */
[----:B------:R-:W-:Y:S01]  /*0cd0*/  @!P6 ST.E desc[UR4][R16.64], R3 ;  /* 0x000000031000e985 */ /* 0x000fe2000c101904 */
[----:B------:R-:W-:-:S03]  /*0ce0*/  MOV R173, 0x0 ;  /* 0x0000000000ad7802 */ /* 0x000fc60000000f00 */
[----:B------:R-:W-:Y:S04]  /*0cf0*/  @!P5 ST.E desc[UR4][R16.64+0x40], R2 ;  /* 0x000040021000d985 */ /* 0x000fe8000c101904 */
[----:B------:R1:W-:Y:S04]  /*0d00*/  @!P4 ST.E desc[UR4][R16.64+0x80], R0 ;  /* 0x000080001000c985 */ /* 0x0003e8000c101904 */
[----:B-1234-:R-:W-:Y:S05]  /*0d10*/  @P0 RET.REL.NODEC R172 `(_ZN5flash24flash_fwd_splitkv_kernelI23Flash_fwd_kernel_traitsILi64ELi64ELi128ELi4ELb0ELb0EN7cutlass10bfloat16_tE19Flash_kernel_traitsILi64ELi64ELi128ELi4ES3_EELb0ELb1ELb0ELb0ELb1ELb0ELb0ELb1EEEvNS_16Flash_fwd_paramsE) ;  /* 0xfffffff0acb80950 */ /* 0x01efea0003c3ffff */
[----:B------:R-:W-:Y:S02]  /*0d20*/  MOV R3, 0x7f800000 ;  /* 0x7f80000000037802 */ /* 0x000fe40000000f00 */
[----:B------:R-:W-:-:S03]  /*0d30*/  MOV R173, 0x0 ;  /* 0x0000000000ad7802 */ /* 0x000fc60000000f00 */
[----:B------:R1:W-:Y:S02]  /*0d40*/  ST.E desc[UR4][R16.64+0xc0], R3 ;  /* 0x0000c00310007985 */ /* 0x0003e4000c101904 */
[----:B-1----:R-:W-:Y:S05]  /*0d50*/  RET.REL.NODEC R172 `(_ZN5flash24flash_fwd_splitkv_kernelI23Flash_fwd_kernel_traitsILi64ELi64ELi128ELi4ELb0ELb0EN7cutlass10bfloat16_tE19Flash_kernel_traitsILi64ELi64ELi128ELi4ES3_EELb0ELb1ELb0ELb0ELb1ELb0ELb0ELb1EEEvNS_16Flash_fwd_paramsE) ;  /* 0xfffffff0aca87950 */ /* 0x002fea0003c3ffff */
.L_x_13194:
        /* <DEDUP_REMOVED lines=102> */
.L_x_13202:
        /* <DEDUP_REMOVED lines=30> */
[----:B------:R-:W-:Y:S01]  /*15a0*/  @!P1 IADD3 R7, PT, PT, R7, -R2, RZ ;  /* 0x8000000207079210 */ /* 0x000fe20007ffe0ff */
[----:B------:R-:W-:Y:S01]  /*15b0*/  @!P0 IMAD.IADD R21, R21, 0x1, R0 ;  /* 0x0000000115158824 */ /* 0x000fe200078e0200 */
[----:B------:R-:W-:Y:S01]  /*15c0*/  @P0 IADD3 R0, PT, PT, R11, R12, RZ ;  /* 0x0000000c0b000210 */ /* 0x000fe20007ffe0ff */
[----:B------:R-:W-:Y:S01]  /*15d0*/  @!P0 IMAD R9, R18, R4, R9 ;  /* 0x0000000412098224 */ /* 0x000fe200078e0209 */
[----:B------:R-:W-:Y:S02]  /*15e0*/  ISETP.GE.U32.AND P3, PT, R7, R2, PT ;  /* 0x000000020700720c */ /* 0x000fe40003f66070 */
[----:B------:R-:W-:Y:S01]  /*15f0*/  LOP3.LUT R4, R174, R5, RZ, 0x3c, !PT ;  /* 0x00000005ae047212 */ /* 0x000fe200078e3cff */
[----:B------:R-:W-:Y:S01]  /*1600*/  @!P0 IMAD.WIDE.U32 R20, R18, R10, R20 ;  /* 0x0000000a12148225 */ /* 0x000fe200078e0014 */
[----:B------:R-:W-:Y:S02]  /*1610*/  @!P1 IADD3 R6, PT, PT, R6, 0x1, RZ ;  /* 0x0000000106069810 */ /* 0x000fe40007ffe0ff */
[----:B------:R-:W-:Y:S01]  /*1620*/  ISETP.GE.AND P2, PT, R4, RZ, PT ;  /* 0x000000ff0400720c */ /* 0x000fe20003f46270 */
[-C--:B------:R-:W-:Y:S01]  /*1630*/  @P0 IMAD R2, R165, R0.reuse, RZ ;  /* 0x00000000a5020224 */ /* 0x080fe200078e02ff */
[----:B------:R-:W-:Y:S01]  /*1640*/  ISETP.NE.AND P1, PT, R5, RZ, PT ;  /* 0x000000ff0500720c */ /* 0x000fe20003f25270 */
[----:B------:R-:W-:Y:S01]  /*1650*/  @P0 IMAD.WIDE.U32 R18, R164, R0, RZ ;  /* 0x00000000a4120225 */ /* 0x000fe200078e00ff */
[----:B------:R-:W-:-:S03]  /*1660*/  @!P0 SHF.R.S32.HI R7, RZ, 0x1f, R11 ;  /* 0x0000001fff078819 */ /* 0x000fc6000001140b */
[----:B------:R-:W-:Y:S01]  /*1670*/  @!P0 IMAD.IADD R9, R21, 0x1, R9 ;  /* 0x0000000115098824 */ /* 0x000fe200078e0209 */
[----:B------:R-:W-:Y:S01]  /*1680*/  @P0 IADD3 R9, PT, PT, R19, R2, RZ ;  /* 0x0000000213090210 */ /* 0x000fe20007ffe0ff */
[-C--:B------:R-:W-:Y:S01]  /*1690*/  @!P0 IMAD R2, R65, R11.reuse, RZ ;  /* 0x0000000b41028224 */ /* 0x080fe200078e02ff */
[----:B------:R-:W-:Y:S01]  /*16a0*/  @!P0 MOV R8, R20 ;  /* 0x0000001400088202 */ /* 0x000fe20000000f00 */
[----:B------:R-:W-:Y:S01]  /*16b0*/  @P0 IMAD.MOV.U32 R8, RZ, RZ, R18 ;  /* 0x000000ffff080224 */ /* 0x000fe200078e0012 */
[----:B------:R-:W-:Y:S02]  /*16c0*/  LEA R0, R67, 0xffffff80, 0x7 ;  /* 0xffffff8043007811 */ /* 0x000fe400078e38ff */
[----:B------:R-:W-:Y:S01]  /*16d0*/  @P3 IADD3 R6, PT, PT, R6, 0x1, RZ ;  /* 0x0000000106063810 */ /* 0x000fe20007ffe0ff */
[----:B------:R-:W-:Y:S02]  /*16e0*/  @!P0 IMAD R2, R7, R64, R2 ;  /* 0x0000004007028224 */ /* 0x000fe400078e0202 */
[----:B------:R-:W-:Y:S01]  /*16f0*/  @!P0 IMAD.WIDE.U32 R18, R64, R11, RZ ;  /* 0x0000000b40128225 */ /* 0x000fe200078e00ff */
[----:B------:R-:W-:-:S02]  /*1700*/  @!P2 IADD3 R6, PT, PT, -R6, RZ, RZ ;  /* 0x000000ff0606a210 */ /* 0x000fc40007ffe1ff */
[----:B------:R-:W-:Y:S01]  /*1710*/  @!P1 LOP3.LUT R6, RZ, R5, RZ, 0x33, !PT ;  /* 0x00000005ff069212 */ /* 0x000fe200078e33ff */
[-C--:B------:R-:W-:Y:S02]  /*1720*/  IMAD R4, R165, R0.reuse, RZ ;  /* 0x00000000a5047224 */ /* 0x080fe400078e02ff */
[----:B------:R-:W-:Y:S01]  /*1730*/  IMAD.WIDE.U32 R8, R164, R0, R8 ;  /* 0x00000000a4087225 */ /* 0x000fe200078e0008 */
[----:B------:R-:W-:-:S03]  /*1740*/  @!P0 SHF.R.S32.HI R7, RZ, 0x1f, R10 ;  /* 0x0000001fff078819 */ /* 0x000fc6000001140a */
[----:B------:R-:W-:Y:S01]  /*1750*/  @!P0 IMAD.IADD R19, R19, 0x1, R2 ;  /* 0x0000000113138824 */ /* 0x000fe200078e0202 */
[----:B------:R-:W-:Y:S01]  /*1760*/  @P0 IADD3 R11, PT, PT, R11, R12, RZ ;  /* 0x0000000c0b0b0210 */ /* 0x000fe20007ffe0ff */
[----:B------:R-:W-:Y:S01]  /*1770*/  @!P0 IMAD R2, R15, R10, RZ ;  /* 0x0000000a0f028224 */ /* 0x000fe200078e02ff */
[----:B------:R-:W-:Y:S01]  /*1780*/  MOV R12, R8 ;  /* 0x00000008000c7202 */ /* 0x000fe20000000f00 */
[----:B------:R-:W-:Y:S01]  /*1790*/  IMAD.IADD R13, R9, 0x1, R4 ;  /* 0x00000001090d7824 */ /* 0x000fe200078e0204 */
[----:B------:R-:W-:Y:S01]  /*17a0*/  SHF.R.S32.HI R4, RZ, 0x1f, R6 ;  /* 0x0000001fff047819 */ /* 0x000fe20000011406 */
[----:B------:R-:W-:Y:S02]  /*17b0*/  IMAD R9, R17, R6, RZ ;  /* 0x0000000611097224 */ /* 0x000fe400078e02ff */
        /* <DEDUP_REMOVED lines=12> */
[----:B-1----:R-:W-:Y:S02]  /*1880*/  MOV R7, RZ ;  /* 0x000000ff00077202 */ /* 0x002fe40000000f00 */
.L_x_13203:
[----:B------:R-:W-:Y:S05]  /*1890*/  BSYNC.RECONVERGENT B0 ;  /* 0x0000000000007941 */ /* 0x000fea0003800200 */
.L_x_13201:
        /* <DEDUP_REMOVED lines=25> */
[----:B------:R-:W-:Y:S01]  /*1a30*/  IMAD.SHL.U32 R70, R173, 0x8, RZ ;  /* 0x00000008ad467824 */ /* 0x000fe200078e00ff */
[----:B------:R-:W-:-:S11]  /*1a40*/  LOP3.LUT R17, R174, R5, RZ, 0x3c, !PT ;  /* 0x00000005ae117212 */ /* 0x000fd600078e3cff */
[----:B------:R-:W-:-:S05]  /*1a50*/  @!P1 IMAD.IADD R13, R13, 0x1, -R12 ;  /* 0x000000010d0d9824 */ /* 0x000fca00078e0a0c */
[----:B------:R-:W-:Y:S02]  /*1a60*/  ISETP.GE.U32.AND P5, PT, R13, R12, PT ;  /* 0x0000000c0d00720c */ /* 0x000fe40003fa6070 */
[----:B------:R-:W-:Y:S01]  /*1a70*/  LOP3.LUT R12, R70, 0x38, RZ, 0xc0, !PT ;  /* 0x00000038460c7812 */ /* 0x000fe200078ec0ff */
[----:B------:R-:W-:Y:S01]  /*1a80*/  @!P1 VIADD R20, R20, 0x1 ;  /* 0x0000000114149836 */ /* 0x000fe20000000000 */
[----:B------:R-:W-:Y:S02]  /*1a90*/  ISETP.GE.AND P3, PT, R17, RZ, PT ;  /* 0x000000ff1100720c */ /* 0x000fe40003f66270 */
[----:B------:R-:W-:Y:S02]  /*1aa0*/  IADD3 R28, P2, PT, R12, R16, RZ ;  /* 0x000000100c1c7210 */ /* 0x000fe40007f5e0ff */
        /* <DEDUP_REMOVED lines=9> */
[----:B------:R-:W-:Y:S01]  /*1b40*/  IADD3 R29, PT, PT, R29, R7, RZ ;  /* 0x000000071d1d7210 */ /* 0x000fe20007ffe0ff */
[----:B------:R-:W-:Y:S01]  /*1b50*/  IMAD.MOV.U32 R133, RZ, RZ, RZ ;  /* 0x000000ffff857224 */ /* 0x000fe200078e00ff */
[----:B------:R-:W-:Y:S01]  /*1b60*/  SHF.R.U32.HI R132, RZ, 0x3, R173 ;  /* 0x00000003ff847819 */ /* 0x000fe200000116ad */
[----:B------:R-:W-:Y:S02]  /*1b70*/  IMAD R5, R25, R6, RZ ;  /* 0x0000000619057224 */ /* 0x000fe400078e02ff */
[----:B------:R-:W-:Y:S01]  /*1b80*/  IMAD.WIDE.U32 R28, R6, R24, R28 ;  /* 0x00000018061c7225 */ /* 0x000fe200078e001c */
[----:B------:R-:W1:Y:S03]  /*1b90*/  S2UR UR6, SR_CgaCtaId ;  /* 0x00000000000679c3 */ /* 0x000e660000008800 */
[----:B------:R-:W-:-:S02]  /*1ba0*/  IMAD R171, R65, R132, RZ ;  /* 0x0000008441ab7224 */ /* 0x000fc400078e02ff */
[----:B------:R-:W-:Y:S01]  /*1bb0*/  IMAD.SHL.U32 R69, R173, 0x40, RZ ;  /* 0x00000040ad457824 */ /* 0x000fe200078e00ff */
[----:B------:R-:W-:Y:S01]  /*1bc0*/  UMOV UR7, 0x400 ;  /* 0x0000040000077882 */ /* 0x000fe20000000000 */
[----:B------:R-:W-:-:S03]  /*1bd0*/  IMAD R167, R165, R132, RZ ;  /* 0x00000084a5a77224 */ /* 0x000fc600078e02ff */
[----:B------:R-:W-:Y:S01]  /*1be0*/  LOP3.LUT R76, R69, 0x1c0, RZ, 0xc0, !PT ;  /* 0x000001c0454c7812 */ /* 0x000fe200078ec0ff */
[----:B------:R-:W-:Y:S01]  /*1bf0*/  VIADD R103, R67, 0xffffffff ;  /* 0xffffffff43677836 */ /* 0x000fe20000000000 */
[----:B------:R-:W-:Y:S01]  /*1c00*/  SHF.L.U32 R82, R173, 0x2, RZ ;  /* 0x00000002ad527819 */ /* 0x000fe200000006ff */
[C---:B------:R-:W-:Y:S01]  /*1c10*/  IMAD.SHL.U32 R73, R164.reuse, 0x10, RZ ;  /* 0x00000010a4497824 */ /* 0x040fe200078e00ff */
[----:B------:R-:W-:Y:S01]  /*1c20*/  SHF.L.U64.HI R74, R164, 0x4, R165 ;  /* 0x00000004a44a7819 */ /* 0x000fe200000102a5 */
[----:B------:R-:W-:Y:S01]  /*1c30*/  IMAD.SHL.U32 R53, R103, 0x80, RZ ;  /* 0x0000008067357824 */ /* 0x000fe200078e00ff */
[----:B-1----:R-:W-:Y:S01]  /*1c40*/  ULEA UR6, UR6, UR7, 0x18 ;  /* 0x0000000706067291 */ /* 0x002fe2000f8ec0ff */
[C---:B------:R-:W-:Y:S02]  /*1c50*/  SHF.L.U64.HI R72, R64.reuse, 0x4, R65 ;  /* 0x0000000440487819 */ /* 0x040fe40000010241 */
[----:B------:R-:W-:Y:S02]  /*1c60*/  SHF.L.U32 R71, R64, 0x4, RZ ;  /* 0x0000000440477819 */ /* 0x000fe400000006ff */
        /* <DEDUP_REMOVED lines=10> */
[----:B------:R-:W-:Y:S02]  /*1d10*/  IADD3 R20, P1, PT, R12, R0, RZ ;  /* 0x000000000c147210 */ /* 0x000fe40007f3e0ff */
[----:B------:R-:W-:-:S03]  /*1d20*/  SHF.R.S32.HI R0, RZ, 0x1f, R6 ;  /* 0x0000001fff007819 */ /* 0x000fc60000011406 */
[----:B------:R-:W-:Y:S02]  /*1d30*/  IMAD.X R21, RZ, RZ, R16, P1 ;  /* 0x000000ffff157224 */ /* 0x000fe400008e0610 */
[----:B------:R-:W-:Y:S02]  /*1d40*/  IMAD R24, R0, R24, R5 ;  /* 0x0000001800187224 */ /* 0x000fe400078e0205 */
[-C--:B------:R-:W-:Y:S02]  /*1d50*/  IMAD R5, R23, R174.reuse, RZ ;  /* 0x000000ae17057224 */ /* 0x080fe400078e02ff */
[----:B------:R-:W-:-:S04]  /*1d60*/  IMAD.WIDE.U32 R22, R22, R174, R20 ;  /* 0x000000ae16167225 */ /* 0x000fc800078e0014 */
[----:B------:R-:W-:Y:S01]  /*1d70*/  IMAD.WIDE.U32 R16, R3, 0x40, R132 ;  /* 0x0000004003107825 */ /* 0x000fe200078e0084 */
[----:B------:R-:W-:-:S03]  /*1d80*/  IADD3 R20, P1, PT, R12, R4, RZ ;  /* 0x000000040c147210 */ /* 0x000fc60007f3e0ff */
[----:B------:R-:W-:Y:S02]  /*1d90*/  IMAD.IADD R23, R23, 0x1, R5 ;  /* 0x0000000117177824 */ /* 0x000fe400078e0205 */
[-C--:B------:R-:W-:Y:S02]  /*1da0*/  IMAD R3, R17, R134.reuse, RZ ;  /* 0x0000008611037224 */ /* 0x080fe400078e02ff */
[----:B------:R-:W-:Y:S01]  /*1db0*/  IMAD.WIDE.U32 R4, R16, R134, R22 ;  /* 0x0000008610047225 */ /* 0x000fe200078e0016 */
[----:B------:R-:W-:-:S03]  /*1dc0*/  IADD3 R29, PT, PT, R29, R24, RZ ;  /* 0x000000181d1d7210 */ /* 0x000fc60007ffe0ff */
[----:B------:R-:W-:Y:S02]  /*1dd0*/  IMAD R3, R16, R135, R3 ;  /* 0x0000008710037224 */ /* 0x000fe400078e0203 */
[----:B------:R-:W-:Y:S01]  /*1de0*/  IMAD.X R21, RZ, RZ, R2, P1 ;  /* 0x000000ffff157224 */ /* 0x000fe200008e0602 */
[----:B------:R-:W-:Y:S02]  /*1df0*/  SHF.R.S32.HI R2, RZ, 0x1f, R75 ;  /* 0x0000001fff027819 */ /* 0x000fe4000001144b */
[----:B------:R-:W-:Y:S02]  /*1e00*/  IADD3 R3, PT, PT, R5, R3, RZ ;  /* 0x0000000305037210 */ /* 0x000fe40007ffe0ff */
[----:B------:R-:W-:Y:S01]  /*1e10*/  LEA.HI R5, R2, R75, RZ, 0x7 ;  /* 0x0000004b02057211 */ /* 0x000fe200078f38ff */
[----:B------:R-:W-:-:S03]  /*1e20*/  IMAD.WIDE.U32 R16, R132, R64, R28 ;  /* 0x0000004084107225 */ /* 0x000fc600078e001c */
[----:B------:R-:W-:Y:S01]  /*1e30*/  SHF.R.S32.HI R5, RZ, 0x7, R5 ;  /* 0x00000007ff057819 */ /* 0x000fe20000011405 */
[----:B------:R-:W-:Y:S01]  /*1e40*/  IMAD.IADD R171, R17, 0x1, R171 ;  /* 0x0000000111ab7824 */ /* 0x000fe200078e02ab */
[----:B----4-:R-:W-:Y:S02]  /*1e50*/  LEA R170, P0, R16, R14, 0x1 ;  /* 0x0000000e10aa7211 */ /* 0x010fe400078008ff */
[----:B------:R-:W-:Y:S02]  /*1e60*/  LOP3.LUT R2, R70, 0x1c0, RZ, 0xc0, !PT ;  /* 0x000001c046027812 */ /* 0x000fe400078ec0ff */
[----:B------:R-:W-:Y:S02]  /*1e70*/  VIMNMX R78, PT, PT, R166, R5, !PT ;  /* 0x00000005a64e7248 */ /* 0x000fe40007fe0100 */
[----:B------:R-:W-:Y:S02]  /*1e80*/  LEA.HI.X R171, R16, R15, R171, 0x1, P0 ;  /* 0x0000000f10ab7211 */ /* 0x000fe400000f0cab */
[----:B------:R-:W-:-:S02]  /*1e90*/  LOP3.LUT R177, R2, 0x38, R173, 0xf8, !PT ;  /* 0x0000003802b17812 */ /* 0x000fc400078ef8ad */
[----:B------:R-:W-:Y:S02]  /*1ea0*/  ISETP.GT.U32.AND P0, PT, R67, R78, PT ;  /* 0x0000004e4300720c */ /* 0x000fe40003f04070 */
        /* <DEDUP_REMOVED lines=25> */
[----:B------:R-:W-:Y:S01]  /*2040*/  IMAD.MOV.U32 R80, RZ, RZ, R53 ;  /* 0x000000ffff507224 */ /* 0x000fe200078e0035 */
[----:B------:R-:W-:Y:S01]  /*2050*/  SHF.R.S32.HI R11, RZ, 0x1, R11 ;  /* 0x00000001ff0b7819 */ /* 0x000fe2000001140b */
[C---:B------:R-:W-:Y:S01]  /*2060*/  VIADD R79, R132.reuse, 0x20 ;  /* 0x00000020844f7836 */ /* 0x040fe20000000000 */
[----:B-----5:R-:W-:Y:S01]  /*2070*/  IADD3 R10, PT, PT, R53, R10, RZ ;  /* 0x0000000a350a7210 */ /* 0x020fe20007ffe0ff */
        /* <DEDUP_REMOVED lines=78> */
[----:B------:R-:W-:Y:S01]  /*2560*/  IMAD R85, R139, 0x60, RZ ;  /* 0x000000608b557824 */ /* 0x000fe200078e02ff */
[----:B------:R-:W-:Y:S01]  /*2570*/  LEA.HI.X R86, R18, R21, R86, 0x1, P1 ;  /* 0x0000001512567211 */ /* 0x000fe200008f0c56 */
[----:B------:R-:W-:Y:S01]  /*2580*/  IMAD.WIDE.U32 R140, R138, 0x60, RZ ;  /* 0x000000608a8c7825 */ /* 0x000fe200078e00ff */
[----:B------:R-:W-:-:S02]  /*2590*/  IADD3 R96, P3, PT, R4, R98, RZ ;  /* 0x0000006204607210 */ /* 0x000fc40007f7e0ff */
[----:B------:R-:W-:Y:S01]  /*25a0*/  LEA.HI.X R9, R22, R17, R9, 0x1, P0 ;  /* 0x0000001116097211 */ /* 0x000fe200000f0c09 */
[----:B------:R-:W-:Y:S01]  /*25b0*/  IMAD.SHL.U32 R84, R136, 0x20, RZ ;  /* 0x0000002088547824 */ /* 0x000fe200078e00ff */
[----:B------:R-:W-:Y:S01]  /*25c0*/  IADD3 R54, P1, PT, R4, R14, RZ ;  /* 0x0000000e04367210 */ /* 0x000fe20007f3e0ff */
[----:B------:R-:W-:Y:S01]  /*25d0*/  IMAD.X R97, R5, 0x1, R99, P3 ;  /* 0x0000000105617824 */ /* 0x000fe200018e0663 */
[----:B------:R-:W-:Y:S01]  /*25e0*/  IADD3 R98, P2, PT, R2, R98, RZ ;  /* 0x0000006202627210 */ /* 0x000fe20007f5e0ff */
[----:B------:R-:W-:Y:S01]  /*25f0*/  IMAD.SHL.U32 R93, R138, 0x40, RZ ;  /* 0x000000408a5d7824 */ /* 0x000fe200078e00ff */
[----:B------:R-:W-:Y:S01]  /*2600*/  IADD3 R14, P0, PT, R2, R14, RZ ;  /* 0x0000000e020e7210 */ /* 0x000fe20007f1e0ff */
[----:B------:R-:W-:Y:S01]  /*2610*/  IMAD.IADD R85, R141, 0x1, R85 ;  /* 0x000000018d557824 */ /* 0x000fe200078e0255 */
[-C--:B------:R-:W-:Y:S01]  /*2620*/  IADD3.X R55, PT, PT, R5, R0.reuse, RZ, P1, !PT ;  /* 0x0000000005377210 */ /* 0x080fe20000ffe4ff */
[C---:B------:R-:W-:Y:S01]  /*2630*/  IMAD.X R99, R3.reuse, 0x1, R99, P2 ;  /* 0x0000000103637824 */ /* 0x040fe200010e0663 */
[----:B------:R-:W-:-:S09]  /*2640*/  IADD3.X R15, PT, PT, R3, R0, RZ, P0, !PT ;  /* 0x00000000030f7210 */ /* 0x000fd200007fe4ff */
.L_x_13243:
[C---:B------:R-:W-:Y:S01]  /*2650*/  LEA R18, P1, R71.reuse, R106, 0x1 ;  /* 0x0000006a47127211 */ /* 0x040fe200078208ff */
[----:B------:R-:W-:Y:S01]  /*2660*/  VIADD R112, R112, 0x80 ;  /* 0x0000008070707836 */ /* 0x000fe20000000000 */
[----:B------:R-:W-:Y:S01]  /*2670*/  LOP3.LUT R180, R180, 0xfffffffb, RZ, 0xc0, !PT ;  /* 0xfffffffbb4b47812 */ /* 0x000fe200078ec0ff */
[----:B------:R-:W-:Y:S01]  /*2680*/  VIADD R114, R114, 0x80 ;  /* 0x0000008072727836 */ /* 0x000fe20000000000 */
[----:B------:R-:W-:Y:S01]  /*2690*/  LEA.HI.X R19, R71, R107, R72, 0x1, P1 ;  /* 0x0000006b47137211 */ /* 0x000fe200008f0c48 */
[----:B------:R-:W-:Y:S01]  /*26a0*/  UMOV UR6, URZ ;  /* 0x000000ff00067c82 */ /* 0x000fe20008000000 */
[C---:B------:R-:W-:Y:S01]  /*26b0*/  ISETP.GE.AND P0, PT, R132.reuse, R112, PT ;  /* 0x000000708400720c */ /* 0x040fe20003f06270 */
[----:B------:R-:W-:Y:S01]  /*26c0*/  VIADD R113, R113, 0xffffffff ;  /* 0xffffffff71717836 */ /* 0x000fe20000000000 */
[----:B------:R-:W-:Y:S01]  /*26d0*/  BSSY.RECONVERGENT B1, `(.L_x_13205) ;  /* 0x000053e000017945 */ /* 0x000fe20003800200 */
[----:B------:R-:W-:Y:S01]  /*26e0*/  IMAD.MOV.U32 R124, RZ, RZ, R80 ;  /* 0x000000ffff7c7224 */ /* 0x000fe200078e0050 */
[----:B------:R-:W-:Y:S01]  /*26f0*/  ISETP.GE.AND P2, PT, R132, R114, !P0 ;  /* 0x000000728400720c */ /* 0x000fe20004746270 */
[----:B------:R-:W-:Y:S01]  /*2700*/  VIADD R80, R80, 0xffffff80 ;  /* 0xffffff8050507836 */ /* 0x000fe20000000000 */
[C---:B------:R-:W-:Y:S04]  /*2710*/  ISETP.GE.AND P0, PT, R81.reuse, R112, PT ;  /* 0x000000705100720c */ /* 0x040fe80003f06270 */
[----:B------:R-:W-:Y:S02]  /*2720*/  ISETP.LT.OR P3, PT, R81, R114, P0 ;  /* 0x000000725100720c */ /* 0x000fe40000761670 */
[----:B------:R-:W-:Y:S05]  /*2730*/  IADD3 R28, P0, PT, R95, R84, RZ ;  /* 0x000000545f1c7210 */ /* 0x000fea0007f1e0ff */
[----:B------:R-:W-:Y:S02]  /*2740*/  @P2 IMAD.MOV.U32 R2, RZ, RZ, R95 ;  /* 0x000000ffff022224 */ /* 0x000fe400078e005f */
[----:B------:R-:W-:Y:S02]  /*2750*/  @P2 IMAD.MOV.U32 R3, RZ, RZ, R86 ;  /* 0x000000ffff032224 */ /* 0x000fe400078e0056 */
[----:B------:R-:W-:Y:S01]  /*2760*/  IMAD.X R29, R86, 0x1, R83, P0 ;  /* 0x00000001561d7824 */ /* 0x000fe200000e0653 */
[C---:B------:R-:W-:Y:S02]  /*2770*/  ISETP.GE.AND P0, PT, R79.reuse, R112, PT ;  /* 0x000000704f00720c */ /* 0x040fe40003f06270 */
[----:B------:R1:W2:Y:S01]  /*2780*/  @P2 LD.E.128 R4, desc[UR4][R2.64] ;  /* 0x0000000402042980 */ /* 0x0002a2000c101d00 */
[----:B------:R-:W-:Y:S02]  /*2790*/  @P3 LOP3.LUT R180, R180, 0x4, RZ, 0xfc, !PT ;  /* 0x00000004b4b43812 */ /* 0x000fe400078efcff */
[----:B------:R-:W-:Y:S02]  /*27a0*/  ISETP.LT.OR P5, PT, R79, R114, P0 ;  /* 0x000000724f00720c */ /* 0x000fe400007a1670 */
[----:B------:R-:W-:Y:S11]  /*27b0*/  LOP3.LUT R180, R180, 0xfffffffe, RZ, 0xc0, !PT ;  /* 0xfffffffeb4b47812 */ /* 0x000ff600078ec0ff */
[C---:B------:R-:W-:Y:S04]  /*27c0*/  @!P5 LEA R30, P1, R64.reuse, R18, 0x5 ;  /* 0x00000012401ed211 */ /* 0x040fe800078228ff */
[----:B------:R-:W-:Y:S02]  /*27d0*/  @!P5 LEA.HI.X R31, R64, R19, R65, 0x5, P1 ;  /* 0x00000013401fd211 */ /* 0x000fe400008f2c41 */
[----:B-1----:R-:W-:Y:S05]  /*27e0*/  @!P5 IADD3 R2, P0, PT, R28, R84, RZ ;  /* 0x000000541c02d210 */ /* 0x002fea0007f1e0ff */
[----:B------:R-:W-:Y:S01]  /*27f0*/  @!P5 IMAD.X R3, R29, 0x1, R83, P0 ;  /* 0x000000011d03d824 */ /* 0x000fe200000e0653 */
        /* <DEDUP_REMOVED lines=18> */
[----:B------:R-:W-:Y:S11]  /*2920*/  ISETP.GE.AND P1, PT, R125, R114, !P0 ;  /* 0x000000727d00720c */ /* 0x000ff60004726270 */
[----:B------:R-:W-:Y:S02]  /*2930*/  @!UPT UIADD3 URZ, UPT, UPT, URZ, URZ, URZ ;  /* 0x000000fffffff290 */ /* 0x000fe4000fffe0ff */
[----:B------:R-:W-:Y:S02]  /*2940*/  @P1 LEA R24, P0, R136, R28, 0x7 ;  /* 0x0000001c88181211 */ /* 0x000fe400078038ff */
[----:B------:R-:W-:Y:S02]  /*2950*/  @P1 LOP3.LUT R180, R180, 0x1, RZ, 0xfc, !PT ;  /* 0x00000001b4b41812 */ /* 0x000fe400078efcff */
[----:B------:R-:W-:Y:S02]  /*2960*/  @P1 LEA.HI.X R25, R136, R29, R137, 0x7, P0 ;  /* 0x0000001d88191211 */ /* 0x000fe400000f3c89 */
[----:B------:R-:W-:Y:S01]  /*2970*/  LOP3.LUT R180, R180, 0xfffffffd, RZ, 0xc0, !PT ;  /* 0xfffffffdb4b47812 */ /* 0x000fe200078ec0ff */
        /* <DEDUP_REMOVED lines=19> */
[----:B------:R2:W3:Y:S10]  /*2ab0*/  @P4 LD.E.128 R20, desc[UR4][R2.64] ;  /* 0x0000000402144980 */ /* 0x0004f4000c101d00 */
[----:B------:R-:W-:Y:S01]  /*2ac0*/  @P1 IMAD R0, R137, 0xc0, RZ ;  /* 0x000000c089001824 */ /* 0x000fe200078e02ff */
[----:B------:R-:W-:Y:S01]  /*2ad0*/  @P1 LOP3.LUT R180, R180, 0x2, RZ, 0xfc, !PT ;  /* 0x00000002b4b41812 */ /* 0x000fe200078efcff */
[----:B------:R-:W-:Y:S03]  /*2ae0*/  @P1 IMAD.WIDE.U32 R28, R136, 0xc0, R28 ;  /* 0x000000c0881c1825 */ /* 0x000fe600078e001c */
[----:B------:R-:W-:Y:S01]  /*2af0*/  LOP3.LUT R180, R180, 0xfffffff7, RZ, 0xc0, !PT ;  /* 0xfffffff7b4b47812 */ /* 0x000fe200078ec0ff */
        /* <DEDUP_REMOVED lines=34> */
[C---:B------:R-:W-:Y:S01]  /*2d20*/  LOP3.LUT P0, RZ, R180.reuse, 0x4, RZ, 0xc0, !PT ;  /* 0x00000004b4ff7812 */ /* 0x040fe2000780c0ff */
[----:B--2---:R1:W-:Y:S01]  /*2d30*/  @P2 ST.E.128 desc[UR4][R104.64], R4 ;  /* 0x0000000468002985 */ /* 0x0043e2000c101d04 */
[----:B------:R-:W-:Y:S11]  /*2d40*/  LOP3.LUT P2, RZ, R180, 0x1, RZ, 0xc0, !PT ;  /* 0x00000001b4ff7812 */ /* 0x000ff6000784c0ff */
        /* <DEDUP_REMOVED lines=40> */
.L_x_13206:
        /* <DEDUP_REMOVED lines=62> */
.L_x_13210:
[----:B------:R-:W-:Y:S05]  /*33b0*/  BSYNC.RECONVERGENT B0 ;  /* 0x0000000000007941 */ /* 0x000fea0003800200 */
.L_x_13209:
[----:B------:R-:W-:Y:S01]  /*33c0*/  LOP3.LUT P0, RZ, R180, 0x4, RZ, 0xc0, !PT ;  /* 0x00000004b4ff7812 */ /* 0x000fe2000780c0ff */
        /* <DEDUP_REMOVED lines=49> */
.L_x_13212:
[----:B------:R-:W-:Y:S05]  /*36e0*/  BSYNC.RECONVERGENT B0 ;  /* 0x0000000000007941 */ /* 0x000fea0003800200 */
.L_x_13211:
        /* <DEDUP_REMOVED lines=54> */
.L_x_13214:
[----:B------:R-:W-:Y:S05]  /*3a50*/  BSYNC.RECONVERGENT B0 ;  /* 0x0000000000007941 */ /* 0x000fea0003800200 */
.L_x_13213:
        /* <DEDUP_REMOVED lines=53> */
.L_x_13216:
[----:B------:R-:W-:Y:S05]  /*3db0*/  BSYNC.RECONVERGENT B0 ;  /* 0x0000000000007941 */ /* 0x000fea0003800200 */
.L_x_13215:
        /* <DEDUP_REMOVED lines=54> */
.L_x_13218:
[----:B------:R-:W-:Y:S05]  /*4120*/  BSYNC.RECONVERGENT B0 ;  /* 0x0000000000007941 */ /* 0x000fea0003800200 */
.L_x_13217:
[----:B------:R-:W-:Y:S01]  /*4130*/  LOP3.LUT P0, RZ, R180, 0x1, RZ, 0xc0, !PT ;  /* 0x00000001b4ff7812 */ /* 0x000fe2000780c0ff */
        /* <DEDUP_REMOVED lines=54> */
.L_x_13220:
[----:B------:R-:W-:Y:S05]  /*44a0*/  BSYNC.RECONVERGENT B0 ;  /* 0x0000000000007941 */ /* 0x000fea0003800200 */
.L_x_13219:
        /* <DEDUP_REMOVED lines=55> */
.L_x_13222:
[----:B------:R-:W-:Y:S05]  /*4820*/  BSYNC.RECONVERGENT B0 ;  /* 0x0000000000007941 */ /* 0x000fea0003800200 */
.L_x_13221:
[----:B------:R-:W-:Y:S01]  /*4830*/  LOP3.LUT P0, RZ, R180, 0x2, RZ, 0xc0, !PT ;  /* 0x00000002b4ff7812 */ /* 0x000fe2000780c0ff */
        /* <DEDUP_REMOVED lines=56> */
.L_x_13224:
[----:B------:R-:W-:Y:S05]  /*4bc0*/  BSYNC.RECONVERGENT B0 ;  /* 0x0000000000007941 */ /* 0x000fea0003800200 */
.L_x_13223:
[----:B------:R-:W5:Y:S02]  /*4bd0*/  LD.E R3, desc[UR4][R100.64+0xd0] ;  /* 0x0000d00464037980 */ /* 0x000f64000c101900 */
[----:B-----5:R-:W-:Y:S05]  /*4be0*/  IMAD.U32 R3, R3, -0x40, RZ ;  /* 0xffffffc003037824 */ /* 0x020fea00078e00ff */
[C---:B------:R-:W-:Y:S02]  /*4bf0*/  LEA R14, P1, R3.reuse, R14, 0x1 ;  /* 0x0000000e030e7211 */ /* 0x040fe400078208ff */
[C---:B------:R-:W-:Y:S02]  /*4c00*/  LEA R54, P0, R3.reuse, R54, 0x1 ;  /* 0x0000003603367211 */ /* 0x040fe400078008ff */
[C---:B------:R-:W-:Y:S02]  /*4c10*/  LEA.HI.X.SX32 R15, R3.reuse, R15, 0x1, P1 ;  /* 0x0000000f030f7211 */ /* 0x040fe400008f0eff */
[----:B------:R-:W-:Y:S01]  /*4c20*/  LEA.HI.X.SX32 R55, R3, R55, 0x1, P0 ;  /* 0x0000003703377211 */ /* 0x000fe200000f0eff */
[----:B------:R-:W-:Y:S05]  /*4c30*/  BRA `(.L_x_13207) ;  /* 0x0000002c009c7947 */ /* 0x000fea0003800000 */
.L_x_13208:
        /* <DEDUP_REMOVED lines=94> */
.L_x_13226:
[----:B------:R-:W-:Y:S05]  /*5220*/  BSYNC.RECONVERGENT B0 ;  /* 0x0000000000007941 */ /* 0x000fea0003800200 */
.L_x_13225:
[----:B------:R-:W-:Y:S01]  /*5230*/  LOP3.LUT P0, RZ, R180, 0x4, RZ, 0xc0, !PT ;  /* 0x00000004b4ff7812 */ /* 0x000fe2000780c0ff */
        /* <DEDUP_REMOVED lines=87> */
.L_x_13228:
[----:B------:R-:W-:Y:S05]  /*57b0*/  BSYNC.RECONVERGENT B0 ;  /* 0x0000000000007941 */ /* 0x000fea0003800200 */
.L_x_13227:
        /* <DEDUP_REMOVED lines=90> */
.L_x_13230:
[----:B------:R-:W-:Y:S05]  /*5d60*/  BSYNC.RECONVERGENT B0 ;  /* 0x0000000000007941 */ /* 0x000fea0003800200 */
.L_x_13229:
        /* <DEDUP_REMOVED lines=90> */
.L_x_13232:
[----:B------:R-:W-:Y:S05]  /*6310*/  BSYNC.RECONVERGENT B0 ;  /* 0x0000000000007941 */ /* 0x000fea0003800200 */
.L_x_13231:
        /* <DEDUP_REMOVED lines=91> */
.L_x_13234:
[----:B------:R-:W-:Y:S05]  /*68d0*/  BSYNC.RECONVERGENT B0 ;  /* 0x0000000000007941 */ /* 0x000fea0003800200 */
.L_x_13233:
[----:B------:R-:W-:Y:S01]  /*68e0*/  LOP3.LUT P0, RZ, R180, 0x1, RZ, 0xc0, !PT ;  /* 0x00000001b4ff7812 */ /* 0x000fe2000780c0ff */
        /* <DEDUP_REMOVED lines=90> */
.L_x_13236:
[----:B------:R-:W-:Y:S05]  /*6e90*/  BSYNC.RECONVERGENT B0 ;  /* 0x0000000000007941 */ /* 0x000fea0003800200 */
.L_x_13235:
        /* <DEDUP_REMOVED lines=92> */
.L_x_13238:
[----:B------:R-:W-:Y:S05]  /*7460*/  BSYNC.RECONVERGENT B0 ;  /* 0x0000000000007941 */ /* 0x000fea0003800200 */
.L_x_13237:
[----:B------:R-:W-:Y:S01]  /*7470*/  LOP3.LUT P0, RZ, R180, 0x2, RZ, 0xc0, !PT ;  /* 0x00000002b4ff7812 */ /* 0x000fe2000780c0ff */
        /* <DEDUP_REMOVED lines=92> */
.L_x_13240:
[----:B------:R-:W-:Y:S05]  /*7a40*/  BSYNC.RECONVERGENT B0 ;  /* 0x0000000000007941 */ /* 0x000fea0003800200 */
.L_x_13239:
[----:B------:R-:W5:Y:S02]  /*7a50*/  LD.E R3, desc[UR4][R100.64+0xd0] ;  /* 0x0000d00464037980 */ /* 0x000f64000c101900 */
[----:B-----5:R-:W-:Y:S05]  /*7a60*/  IMAD.U32 R3, R3, -0x40, RZ ;  /* 0xffffffc003037824 */ /* 0x020fea00078e00ff */
[C---:B------:R-:W-:Y:S02]  /*7a70*/  LEA R98, P1, R3.reuse, R98, 0x1 ;  /* 0x0000006203627211 */ /* 0x040fe400078208ff */
[C---:B------:R-:W-:Y:S02]  /*7a80*/  LEA R96, P0, R3.reuse, R96, 0x1 ;  /* 0x0000006003607211 */ /* 0x040fe400078008ff */
[C---:B------:R-:W-:Y:S02]  /*7a90*/  LEA.HI.X.SX32 R99, R3.reuse, R99, 0x1, P1 ;  /* 0x0000006303637211 */ /* 0x040fe400008f0eff */
[----:B------:R-:W-:Y:S09]  /*7aa0*/  LEA.HI.X.SX32 R97, R3, R97, 0x1, P0 ;  /* 0x0000006103617211 */ /* 0x000ff200000f0eff */
.L_x_13207:
[----:B------:R-:W-:Y:S05]  /*7ab0*/  BSYNC.RECONVERGENT B1 ;  /* 0x0000000000017941 */ /* 0x000fea0003800200 */
.L_x_13205:
        /* <DEDUP_REMOVED lines=101> */
.L_x_13242:
[----:B------:R-:W-:Y:S05]  /*8110*/  BSYNC.RECONVERGENT B0 ;  /* 0x0000000000007941 */ /* 0x000fea0003800200 */
.L_x_13241:
[----:B------:R-:W-:Y:S11]  /*8120*/  LOP3.LUT P0, RZ, R180, 0x8, RZ, 0xc0, !PT ;  /* 0x00000008b4ff7812 */ /* 0x000ff6000780c0ff */
[----:B------:R-:W-:Y:S02]  /*8130*/  @!UPT UIADD3 URZ, UPT, UPT, URZ, URZ, URZ ;  /* 0x000000fffffff290 */ /* 0x000fe4000fffe0ff */
[----:B------:R-:W-:Y:S05]  /*8140*/  @P0 BRA `(.L_x_13243) ;  /* 0xffffffa400400947 */ /* 0x000fea000383ffff */
.L_x_13204:
        /* <DEDUP_REMOVED lines=31> */
.L_x_13247:
[----:B------:R-:W-:Y:S05]  /*8340*/  BSYNC.RECONVERGENT B0 ;  /* 0x0000000000007941 */ /* 0x000fea0003800200 */
.L_x_13246:
        /* <DEDUP_REMOVED lines=8> */
.L_x_13245:
        /* <DEDUP_REMOVED lines=30> */
[----:B-----5:R-:W5:Y:S01]  /*85b0*/  LD.E.128 R8, desc[UR4][R8.64] ;  /* 0x0000000408087980 */ /* 0x020f62000c101d00 */
        /* <DEDUP_REMOVED lines=13> */
[----:B----4-:R-:W-:Y:S01]  /*8690*/  IMAD.U32 R22, R11, 0x10000, RZ ;  /* 0x000100000b167824 */ /* 0x010fe200078e00ff */
[C---:B------:R-:W-:Y:S02]  /*86a0*/  SHF.L.U32 R17, R8.reuse, 0x10, RZ ;  /* 0x0000001008117819 */ /* 0x040fe400000006ff */
[----:B------:R-:W-:-:S02]  /*86b0*/  LOP3.LUT R24, R8, 0xffff0000, RZ, 0xc0, !PT ;  /* 0xffff000008187812 */ /* 0x000fc400078ec0ff */
[----:B------:R-:W-:Y:S02]  /*86c0*/  LOP3.LUT R21, R11, 0xffff0000, RZ, 0xc0, !PT ;  /* 0xffff00000b157812 */ /* 0x000fe400078ec0ff */
[C---:B------:R-:W-:Y:S02]  /*86d0*/  SHF.L.U32 R23, R10.reuse, 0x10, RZ ;  /* 0x000000100a177819 */ /* 0x040fe400000006ff */
[----:B------:R-:W-:Y:S02]  /*86e0*/  LOP3.LUT R10, R10, 0xffff0000, RZ, 0xc0, !PT ;  /* 0xffff00000a0a7812 */ /* 0x000fe400078ec0ff */
[----:B--2---:R-:W-:Y:S02]  /*86f0*/  LOP3.LUT R20, R6, 0xffff0000, RZ, 0xc0, !PT ;  /* 0xffff000006147812 */ /* 0x004fe400078ec0ff */
[----:B---3--:R-:W-:Y:S02]  /*8700*/  LOP3.LUT R18, R4, 0xffff0000, RZ, 0xc0, !PT ;  /* 0xffff000004127812 */ /* 0x008fe400078ec0ff */
[----:B------:R-:W-:-:S02]  /*8710*/  LOP3.LUT R8, R5, 0xffff0000, RZ, 0xc0, !PT ;  /* 0xffff000005087812 */ /* 0x000fc400078ec0ff */
[----:B------:R-:W-:Y:S01]  /*8720*/  LOP3.LUT R19, R7, 0xffff0000, RZ, 0xc0, !PT ;  /* 0xffff000007137812 */ /* 0x000fe200078ec0ff */
[C---:B------:R-:W-:Y:S01]  /*8730*/  FMUL.FTZ R11, R9.reuse, R18 ;  /* 0x00000012090b7220 */ /* 0x040fe20000410000 */
[----:B------:R-:W-:Y:S01]  /*8740*/  FMUL.FTZ R9, R9, R20 ;  /* 0x0000001409097220 */ /* 0x000fe20000410000 */
[----:B------:R-:W-:Y:S01]  /*8750*/  SHF.L.U32 R6, R6, 0x10, RZ ;  /* 0x0000001006067819 */ /* 0x000fe200000006ff */
[----:B------:R-:W-:Y:S01]  /*8760*/  IMAD.U32 R4, R4, 0x10000, RZ ;  /* 0x0001000004047824 */ /* 0x000fe200078e00ff */
[----:B------:R-:W-:Y:S01]  /*8770*/  SHF.L.U32 R7, R7, 0x10, RZ ;  /* 0x0000001007077819 */ /* 0x000fe200000006ff */
[----:B------:R-:W-:Y:S02]  /*8780*/  IMAD.U32 R5, R5, 0x10000, RZ ;  /* 0x0001000005057824 */ /* 0x000fe400078e00ff */
[C---:B------:R-:W-:Y:S01]  /*8790*/  FMUL.FTZ R25, R21.reuse, R8 ;  /* 0x0000000815197220 */ /* 0x040fe20000410000 */
[C---:B------:R-:W-:Y:S01]  /*87a0*/  FFMA.FTZ R11, R14.reuse, R20, -R11 ;  /* 0x000000140e0b7223 */ /* 0x040fe2000001080b */
[----:B------:R-:W-:Y:S01]  /*87b0*/  FFMA.FTZ R14, R14, R18, R9 ;  /* 0x000000120e0e7223 */ /* 0x000fe20000010009 */
[----:B------:R-:W-:Y:S01]  /*87c0*/  FMUL.FTZ R21, R21, R19 ;  /* 0x0000001315157220 */ /* 0x000fe20000410000 */
        /* <DEDUP_REMOVED lines=15> */
.L_x_13253:
[----:B------:R-:W-:Y:S05]  /*88c0*/  BSYNC.RECONVERGENT B0 ;  /* 0x0000000000007941 */ /* 0x000fea0003800200 */
.L_x_13252:
[----:B-----5:R1:W-:Y:S02]  /*88d0*/  STS.128 [R177], R8 ;  /* 0x00000008b1007388 */ /* 0x0203e40000000c00 */
.L_x_13251:
[----:B------:R-:W-:Y:S05]  /*88e0*/  BSYNC.RECONVERGENT B1 ;  /* 0x0000000000017941 */ /* 0x000fea0003800200 */
.L_x_13250:
[----:B------:R-:W-:Y:S01]  /*88f0*/  VIADD R185, R132, 0x10 ;  /* 0x0000001084b97836 */ /* 0x000fe20000000000 */
[----:B------:R-:W-:Y:S01]  /*8900*/  LEA R18, P0, R35, R130, 0x1 ;  /* 0x0000008223127211 */ /* 0x000fe200078008ff */
[----:B------:R-:W-:Y:S03]  /*8910*/  BSSY.RECONVERGENT B1, `(.L_x_13254) ;  /* 0x0000039000017945 */ /* 0x000fe60003800200 */
[----:B------:R-:W-:Y:S02]  /*8920*/  ISETP.GE.AND P1, PT, R185, R2, PT ;  /* 0x00000002b900720c */ /* 0x000fe40003f26270 */
[----:B------:R-:W-:-:S11]  /*8930*/  LEA.HI.X R19, R35, R131, R30, 0x1, P0 ;  /* 0x0000008323137211 */ /* 0x000fd600000f0c1e */
[----:B------:R-:W-:Y:S05]  /*8940*/  @P1 BRA `(.L_x_13255) ;  /* 0x0000000000d41947 */ /* 0x000fea0003800000 */
[----:B-1---5:R1:W5:Y:S01]  /*8950*/  LD.E.128 R8, desc[UR4][R18.64] ;  /* 0x0000000412087980 */ /* 0x022362000c101d00 */
        /* <DEDUP_REMOVED lines=15> */
[----:B------:R-:W-:Y:S01]  /*8a50*/  IMAD.U32 R24, R11, 0x10000, RZ ;  /* 0x000100000b187824 */ /* 0x000fe200078e00ff */
[C---:B------:R-:W-:Y:S02]  /*8a60*/  SHF.L.U32 R17, R8.reuse, 0x10, RZ ;  /* 0x0000001008117819 */ /* 0x040fe400000006ff */
[----:B------:R-:W-:-:S02]  /*8a70*/  LOP3.LUT R30, R8, 0xffff0000, RZ, 0xc0, !PT ;  /* 0xffff0000081e7812 */ /* 0x000fc400078ec0ff */
[----:B----4-:R-:W-:Y:S02]  /*8a80*/  LOP3.LUT R23, R11, 0xffff0000, RZ, 0xc0, !PT ;  /* 0xffff00000b177812 */ /* 0x010fe400078ec0ff */
        /* <DEDUP_REMOVED lines=31> */
.L_x_13257:
[----:B------:R-:W-:Y:S05]  /*8c80*/  BSYNC.RECONVERGENT B0 ;  /* 0x0000000000007941 */ /* 0x000fea0003800200 */
.L_x_13256:
[----:B-----5:R2:W-:Y:S02]  /*8c90*/  STS.128 [R177+0x800], R8 ;  /* 0x00080008b1007388 */ /* 0x0205e40000000c00 */
.L_x_13255:
[----:B------:R-:W-:Y:S05]  /*8ca0*/  BSYNC.RECONVERGENT B1 ;  /* 0x0000000000017941 */ /* 0x000fea0003800200 */
.L_x_13254:
[----:B------:R-:W-:Y:S01]  /*8cb0*/  IADD3 R184, PT, PT, R132, 0x20, RZ ;  /* 0x0000002084b87810 */ /* 0x000fe20007ffe0ff */
[----:B------:R-:W-:Y:S03]  /*8cc0*/  BSSY.RECONVERGENT B1, `(.L_x_13258) ;  /* 0x000003b000017945 */ /* 0x000fe60003800200 */
[----:B------:R-:W-:-:S13]  /*8cd0*/  ISETP.GE.AND P0, PT, R184, R2, PT ;  /* 0x00000002b800720c */ /* 0x000fda0003f06270 */
[----:B------:R-:W-:Y:S05]  /*8ce0*/  @P0 BRA `(.L_x_13259) ;  /* 0x0000000000e00947 */ /* 0x000fea0003800000 */
[----:B-12---:R-:W-:-:S04]  /*8cf0*/  LEA R8, P0, R134, R18, 0x5 ;  /* 0x0000001286087211 */ /* 0x006fc800078028ff */
[----:B------:R-:W-:-:S06]  /*8d00*/  LEA.HI.X R9, R134, R19, R135, 0x5, P0 ;  /* 0x0000001386097211 */ /* 0x000fcc00000f2c87 */
[----:B-----5:R-:W5:Y:S01]  /*8d10*/  LD.E.128 R8, desc[UR4][R8.64] ;  /* 0x0000000408087980 */ /* 0x020f62000c101d00 */
        /* <DEDUP_REMOVED lines=51> */
.L_x_13261:
[----:B------:R-:W-:Y:S05]  /*9050*/  BSYNC.RECONVERGENT B0 ;  /* 0x0000000000007941 */ /* 0x000fea0003800200 */
.L_x_13260:
[----:B-----5:R3:W-:Y:S02]  /*9060*/  STS.128 [R177+0x1000], R8 ;  /* 0x00100008b1007388 */ /* 0x0207e40000000c00 */
.L_x_13259:
[----:B------:R-:W-:Y:S05]  /*9070*/  BSYNC.RECONVERGENT B1 ;  /* 0x0000000000017941 */ /* 0x000fea0003800200 */
.L_x_13258:
[----:B------:R-:W-:-:S04]  /*9080*/  IADD3 R181, PT, PT, R132, 0x30, RZ ;  /* 0x0000003084b57810 */ /* 0x000fc80007ffe0ff */
[----:B------:R-:W-:-:S13]  /*9090*/  ISETP.GE.AND P0, PT, R181, R2, PT ;  /* 0x00000002b500720c */ /* 0x000fda0003f06270 */
[----:B------:R-:W-:Y:S05]  /*90a0*/  @P0 BRA `(.L_x_13248) ;  /* 0x0000001800a40947 */ /* 0x000fea0003800000 */
[----:B-123--:R-:W-:-:S04]  /*90b0*/  LEA R8, P0, R134, R18, 0x6 ;  /* 0x0000001286087211 */ /* 0x00efc800078030ff */
[----:B------:R-:W-:-:S06]  /*90c0*/  LEA.HI.X R9, R134, R19, R135, 0x6, P0 ;  /* 0x0000001386097211 */ /* 0x000fcc00000f3487 */
[----:B-----5:R-:W5:Y:S01]  /*90d0*/  LD.E.128 R8, desc[UR4][R8.64] ;  /* 0x0000000408087980 */ /* 0x020f62000c101d00 */
        /* <DEDUP_REMOVED lines=53> */
.L_x_13263:
[----:B------:R-:W-:Y:S05]  /*9430*/  BSYNC.RECONVERGENT B0 ;  /* 0x0000000000007941 */ /* 0x000fea0003800200 */
.L_x_13262:
[----:B-----5:R1:W-:Y:S01]  /*9440*/  STS.128 [R177+0x1800], R8 ;  /* 0x00180008b1007388 */ /* 0x0203e20000000c00 */
[----:B------:R-:W-:Y:S05]  /*9450*/  BRA `(.L_x_13248) ;  /* 0x0000001400b87947 */ /* 0x000fea0003800000 */
.L_x_13249:
        /* <DEDUP_REMOVED lines=90> */
.L_x_13267:
[----:B------:R-:W-:Y:S05]  /*9a00*/  BSYNC.RECONVERGENT B0 ;  /* 0x0000000000007941 */ /* 0x000fea0003800200 */
.L_x_13266:
[----:B-----5:R1:W-:Y:S02]  /*9a10*/  STS.128 [R177], R20 ;  /* 0x00000014b1007388 */ /* 0x0203e40000000c00 */
.L_x_13265:
[----:B------:R-:W-:Y:S05]  /*9a20*/  BSYNC.RECONVERGENT B1 ;  /* 0x0000000000017941 */ /* 0x000fea0003800200 */
.L_x_13264:
[----:B------:R-:W-:Y:S01]  /*9a30*/  VIADD R185, R132, 0x10 ;  /* 0x0000001084b97836 */ /* 0x000fe20000000000 */
[----:B----4-:R-:W-:Y:S01]  /*9a40*/  LEA R44, P0, R35, R130, 0x1 ;  /* 0x00000082232c7211 */ /* 0x010fe200078008ff */
        /* <DEDUP_REMOVED lines=24> */
[C---:B------:R-:W-:Y:S01]  /*9bd0*/  IMAD.U32 R31, R20.reuse, 0x10000, RZ ;  /* 0x00010000141f7824 */ /* 0x040fe200078e00ff */
        /* <DEDUP_REMOVED lines=13> */
[----:B------:R-:W-:Y:S01]  /*9cb0*/  IMAD.U32 R5, R7, 0x10000, RZ ;  /* 0x0001000007057824 */ /* 0x000fe200078e00ff */
[----:B------:R-:W-:Y:S01]  /*9cc0*/  LOP3.LUT R6, R6, 0xffff0000, RZ, 0xc0, !PT ;  /* 0xffff000006067812 */ /* 0x000fe200078ec0ff */
[----:B---3--:R-:W-:Y:S01]  /*9cd0*/  IMAD.U32 R41, R17, 0x10000, RZ ;  /* 0x0001000011297824 */ /* 0x008fe200078e00ff */
        /* <DEDUP_REMOVED lines=15> */
[----:B----4-:R-:W-:Y:S01]  /*9dd0*/  LOP3.LUT R19, R9, 0xffff0000, RZ, 0xc0, !PT ;  /* 0xffff000009137812 */ /* 0x010fe200078ec0ff */
        /* <DEDUP_REMOVED lines=28> */
.L_x_13271:
[----:B------:R-:W-:Y:S05]  /*9fa0*/  BSYNC.RECONVERGENT B0 ;  /* 0x0000000000007941 */ /* 0x000fea0003800200 */
.L_x_13270:
[----:B-----5:R2:W-:Y:S02]  /*9fb0*/  STS.128 [R177+0x800], R20 ;  /* 0x00080014b1007388 */ /* 0x0205e40000000c00 */
.L_x_13269:
[----:B------:R-:W-:Y:S05]  /*9fc0*/  BSYNC.RECONVERGENT B1 ;  /* 0x0000000000017941 */ /* 0x000fea0003800200 */
.L_x_13268:
        /* <DEDUP_REMOVED lines=30> */
[C---:B------:R-:W-:Y:S01]  /*a1b0*/  LOP3.LUT R20, R21.reuse, 0xffff0000, RZ, 0xc0, !PT ;  /* 0xffff000015147812 */ /* 0x040fe200078ec0ff */
[C---:B------:R-:W-:Y:S01]  /*a1c0*/  IMAD.U32 R34, R22.reuse, 0x10000, RZ ;  /* 0x0001000016227824 */ /* 0x040fe200078e00ff */
[----:B------:R-:W-:Y:S02]  /*a1d0*/  SHF.L.U32 R35, R21, 0x10, RZ ;  /* 0x0000001015237819 */ /* 0x000fe400000006ff */
[----:B------:R-:W-:Y:S02]  /*a1e0*/  LOP3.LUT R21, R23, 0xffff0000, RZ, 0xc0, !PT ;  /* 0xffff000017157812 */ /* 0x000fe400078ec0ff */
        /* <DEDUP_REMOVED lines=54> */
.L_x_13275:
[----:B------:R-:W-:Y:S05]  /*a550*/  BSYNC.RECONVERGENT B0 ;  /* 0x0000000000007941 */ /* 0x000fea0003800200 */
.L_x_13274:
[----:B-----5:R3:W-:Y:S02]  /*a560*/  STS.128 [R177+0x1000], R20 ;  /* 0x00100014b1007388 */ /* 0x0207e40000000c00 */
.L_x_13273:
[----:B------:R-:W-:Y:S05]  /*a570*/  BSYNC.RECONVERGENT B1 ;  /* 0x0000000000017941 */ /* 0x000fea0003800200 */
.L_x_13272:
        /* <DEDUP_REMOVED lines=18> */
[----:B-1----:R-:W-:Y:S01]  /*a6a0*/  IADD3.X R17, PT, PT, R25, R2, R3, P2, P0 ;  /* 0x0000000219117210 */ /* 0x002fe200017e0403 */
[----:B------:R-:W-:Y:S01]  /*a6b0*/  IMAD.SHL.U32 R3, R24, 0x2, RZ ;  /* 0x0000000218037824 */ /* 0x000fe200078e00ff */
[----:B------:R-:W-:-:S02]  /*a6c0*/  LEA.HI.X R9, R32, R131, R9, 0x1, P3 ;  /* 0x0000008320097211 */ /* 0x000fc400018f0c09 */
[----:B------:R-:W-:Y:S02]  /*a6d0*/  SHF.L.U64.HI R17, R24, 0x1, R17 ;  /* 0x0000000118117819 */ /* 0x000fe40000010211 */
[----:B-----5:R-:W-:Y:S02]  /*a6e0*/  IADD3 R12, P0, PT, R26, R3, RZ ;  /* 0x000000031a0c7210 */ /* 0x020fe40007f1e0ff */
[----:B------:R-:W4:Y:S02]  /*a6f0*/  LD.E.128 R8, desc[UR4][R8.64] ;  /* 0x0000000408087980 */ /* 0x000f24000c101d00 */
[----:B------:R-:W-:Y:S02]  /*a700*/  IADD3.X R13, PT, PT, R27, R17, RZ, P0, !PT ;  /* 0x000000111b0d7210 */ /* 0x000fe400007fe4ff */
[----:B------:R-:W-:-:S04]  /*a710*/  IADD3 R16, P0, PT, R28, R3, RZ ;  /* 0x000000031c107210 */ /* 0x000fc80007f1e0ff */
[----:B------:R-:W4:Y:S01]  /*a720*/  LD.E.128 R12, desc[UR4][R12.64] ;  /* 0x000000040c0c7980 */ /* 0x000f22000c101d00 */
[----:B------:R-:W-:-:S06]  /*a730*/  IMAD.X R17, R29, 0x1, R17, P0 ;  /* 0x000000011d117824 */ /* 0x000fcc00000e0611 */
[----:B------:R-:W4:Y:S01]  /*a740*/  LD.E.128 R16, desc[UR4][R16.64] ;  /* 0x0000000410107980 */ /* 0x000f22000c101d00 */
[C---:B------:R-:W-:Y:S01]  /*a750*/  LOP3.LUT R0, R5.reuse, 0xffff0000, RZ, 0xc0, !PT ;  /* 0xffff000005007812 */ /* 0x040fe200078ec0ff */
[----:B--23--:R-:W-:Y:S01]  /*a760*/  IMAD.U32 R21, R5, 0x10000, RZ ;  /* 0x0001000005157824 */ /* 0x00cfe200078e00ff */
        /* <DEDUP_REMOVED lines=11> */
[C---:B------:R-:W-:Y:S02]  /*a820*/  SHF.L.U32 R27, R12.reuse, 0x10, RZ ;  /* 0x000000100c1b7819 */ /* 0x040fe400000006ff */
        /* <DEDUP_REMOVED lines=16> */
[----:B------:R-:W-:-:S02]  /*a930*/  IMAD.U32 R9, R17, 0x10000, RZ ;  /* 0x0001000011097824 */ /* 0x000fc400078e00ff */
        /* <DEDUP_REMOVED lines=30> */
.L_x_13277:
[----:B------:R-:W-:Y:S05]  /*ab20*/  BSYNC.RECONVERGENT B0 ;  /* 0x0000000000007941 */ /* 0x000fea0003800200 */
.L_x_13276:
[----:B-----5:R4:W-:Y:S02]  /*ab30*/  STS.128 [R177+0x1800], R4 ;  /* 0x00180004b1007388 */ /* 0x0209e40000000c00 */
.L_x_13248:
[----:B------:R-:W-:Y:S05]  /*ab40*/  BSYNC.RECONVERGENT B2 ;  /* 0x0000000000027941 */ /* 0x000fea0003800200 */
.L_x_13244:
[----:B------:R-:W-:Y:S01]  /*ab50*/  IMAD.IADD R0, R68, 0x1, -R53 ;  /* 0x0000000144007824 */ /* 0x000fe200078e0a35 */
[C---:B-1-3--:R-:W-:Y:S01]  /*ab60*/  SHF.L.U64.HI R2, R73.reuse, 0x1, R74 ;  /* 0x0000000149027819 */ /* 0x04afe2000001024a */
[----:B------:R-:W-:Y:S02]  /*ab70*/  IMAD.SHL.U32 R55, R73, 0x2, RZ ;  /* 0x0000000249377824 */ /* 0x000fe400078e00ff */
[C---:B----4-:R-:W-:Y:S01]  /*ab80*/  VIADD R7, R132.reuse, 0x40 ;  /* 0x0000004084077836 */ /* 0x050fe20000000000 */
[CC--:B------:R-:W-:Y:S01]  /*ab90*/  ISETP.GE.AND P2, PT, R132.reuse, R0.reuse, PT ;  /* 0x000000008400720c */ /* 0x0c0fe20003f46270 */
[----:B--2---:R-:W-:Y:S01]  /*aba0*/  VIADD R5, R132, 0x60 ;  /* 0x0000006084057836 */ /* 0x004fe20000000000 */
[-C--:B------:R-:W-:Y:S01]  /*abb0*/  ISETP.GE.AND P5, PT, R184, R0.reuse, PT ;  /* 0x00000000b800720c */ /* 0x080fe20003fa6270 */
[C---:B------:R-:W-:Y:S01]  /*abc0*/  VIADD R3, R132.reuse, 0x70 ;  /* 0x0000007084037836 */ /* 0x040fe20000000000 */
[----:B------:R-:W-:Y:S01]  /*abd0*/  ISETP.GE.AND P1, PT, R185, R0, PT ;  /* 0x00000000b900720c */ /* 0x000fe20003f26270 */
[----:B------:R-:W-:Y:S01]  /*abe0*/  VIADD R133, R132, 0x50 ;  /* 0x0000005084857836 */ /* 0x000fe20000000000 */
[----:B-----5:R-:W-:Y:S01]  /*abf0*/  IADD3 R10, P0, PT, R55, R168, RZ ;  /* 0x000000a8370a7210 */ /* 0x020fe20007f1e0ff */
[----:B------:R-:W-:Y:S01]  /*ac00*/  IMAD.SHL.U32 R162, R173, 0x40, RZ ;  /* 0x00000040ada27824 */ /* 0x000fe200078e00ff */
[----:B------:R-:W-:-:S02]  /*ac10*/  P2R R4, PR, RZ, 0x4 ;  /* 0x00000004ff047803 */ /* 0x000fc40000000000 */
        /* <DEDUP_REMOVED lines=9> */
[-C--:B------:R-:W-:Y:S02]  /*acb0*/  ISETP.GE.AND P2, PT, R7, R0.reuse, PT ;  /* 0x000000000700720c */ /* 0x080fe40003f46270 */
[C---:B------:R-:W-:Y:S01]  /*acc0*/  @!P5 LEA.HI.X R13, R164.reuse, R11, R165, 0x5, P3 ;  /* 0x0000000ba40dd211 */ /* 0x040fe200018f2ca5 */
[----:B------:R-:W-:Y:S01]  /*acd0*/  @!P1 LDGSTS.E.BYPASS.LTC128B.128 [R177+0x2800], desc[UR4][R10.64] ;  /* 0x028000000ab19fae */ /* 0x000fe2000b981a04 */
[-C--:B------:R-:W-:Y:S02]  /*ace0*/  ISETP.GE.AND P1, PT, R5, R0.reuse, PT ;  /* 0x000000000500720c */ /* 0x080fe40003f26270 */
[----:B------:R-:W-:Y:S01]  /*acf0*/  ISETP.GE.AND P3, PT, R133, R0, PT ;  /* 0x000000008500720c */ /* 0x000fe20003f66270 */
[----:B------:R1:W-:Y:S01]  /*ad00*/  @!P5 LDGSTS.E.BYPASS.LTC128B.128 [R177+0x3000], desc[UR4][R12.64] ;  /* 0x030000000cb1dfae */ /* 0x0003e2000b981a04 */
[----:B------:R-:W-:Y:S01]  /*ad10*/  @!P4 LEA R18, P5, R164, R10, 0x6 ;  /* 0x0000000aa412c211 */ /* 0x000fe200078a30ff */
[----:B------:R-:W-:-:S03]  /*ad20*/  @!P0 IMAD R6, R165, 0xc0, RZ ;  /* 0x000000c0a5068824 */ /* 0x000fc600078e02ff */
[----:B------:R-:W-:Y:S01]  /*ad30*/  @!P4 LEA.HI.X R19, R164, R11, R165, 0x6, P5 ;  /* 0x0000000ba413c211 */ /* 0x000fe200028f34a5 */
[--C-:B------:R-:W-:Y:S02]  /*ad40*/  @!P2 IMAD.MOV.U32 R16, RZ, RZ, R10.reuse ;  /* 0x000000ffff10a224 */ /* 0x100fe400078e000a */
[--C-:B------:R-:W-:Y:S02]  /*ad50*/  @!P2 IMAD.MOV.U32 R17, RZ, RZ, R11.reuse ;  /* 0x000000ffff11a224 */ /* 0x100fe400078e000b */
[----:B------:R-:W-:Y:S01]  /*ad60*/  @!P1 IMAD.MOV.U32 R14, RZ, RZ, R10 ;  /* 0x000000ffff0e9224 */ /* 0x000fe200078e000a */
[----:B------:R-:W-:Y:S01]  /*ad70*/  @!P4 LDGSTS.E.BYPASS.LTC128B.128 [R177+0x3800], desc[UR4][R18.64] ;  /* 0x0380000012b1cfae */ /* 0x000fe2000b981a04 */
[----:B------:R-:W-:Y:S01]  /*ad80*/  @!P1 IMAD.MOV.U32 R15, RZ, RZ, R11 ;  /* 0x000000ffff0f9224 */ /* 0x000fe200078e000b */
[----:B------:R-:W-:Y:S01]  /*ad90*/  ISETP.NE.AND P4, PT, R4, RZ, PT ;  /* 0x000000ff0400720c */ /* 0x000fe20003f85270 */
[----:B------:R-:W-:Y:S02]  /*ada0*/  @!P2 IMAD R9, R165, 0x60, RZ ;  /* 0x00000060a509a824 */ /* 0x000fe400078e02ff */
[----:B------:R-:W-:-:S04]  /*adb0*/  @!P2 IMAD.WIDE.U32 R16, R164, 0x60, R16 ;  /* 0x00000060a410a825 */ /* 0x000fc800078e0010 */
[----:B------:R-:W-:Y:S02]  /*adc0*/  @!P1 IMAD R8, R165, 0xa0, RZ ;  /* 0x000000a0a5089824 */ /* 0x000fe400078e02ff */
[----:B------:R-:W-:-:S04]  /*add0*/  @!P1 IMAD.WIDE.U32 R14, R164, 0xa0, R14 ;  /* 0x000000a0a40e9825 */ /* 0x000fc800078e000e */
[----:B------:R-:W-:Y:S01]  /*ade0*/  @!P2 IMAD.IADD R17, R9, 0x1, R17 ;  /* 0x000000010911a824 */ /* 0x000fe200078e0211 */
[----:B------:R-:W-:Y:S01]  /*adf0*/  ISETP.GE.AND P6, PT, R185, R0, PT ;  /* 0x00000000b900720c */ /* 0x000fe20003fc6270 */
[----:B-1----:R-:W-:Y:S01]  /*ae00*/  @!P0 IMAD.MOV.U32 R12, RZ, RZ, R10 ;  /* 0x000000ffff0c8224 */ /* 0x002fe200078e000a */
[----:B------:R-:W-:Y:S01]  /*ae10*/  @!P3 LEA R10, P5, R164, R10, 0x7 ;  /* 0x0000000aa40ab211 */ /* 0x000fe200078a38ff */
[----:B------:R-:W-:Y:S01]  /*ae20*/  @!P0 IMAD.MOV.U32 R13, RZ, RZ, R11 ;  /* 0x000000ffff0d8224 */ /* 0x000fe200078e000b */
[----:B------:R-:W-:Y:S01]  /*ae30*/  @!P2 LDGSTS.E.BYPASS.LTC128B.128 [R177+0x4000], desc[UR4][R16.64] ;  /* 0x0400000010b1afae */ /* 0x000fe2000b981a04 */
[----:B------:R-:W-:Y:S01]  /*ae40*/  @!P1 IMAD.IADD R15, R8, 0x1, R15 ;  /* 0x00000001080f9824 */ /* 0x000fe200078e020f */
[C---:B------:R-:W-:Y:S01]  /*ae50*/  @!P3 LEA.HI.X R11, R164.reuse, R11, R165, 0x7, P5 ;  /* 0x0000000ba40bb211 */ /* 0x040fe200028f3ca5 */
[----:B------:R-:W-:Y:S01]  /*ae60*/  @!P0 IMAD.WIDE.U32 R12, R164, 0xc0, R12 ;  /* 0x000000c0a40c8825 */ /* 0x000fe200078e000c */
[-C--:B------:R-:W-:Y:S01]  /*ae70*/  ISETP.GE.AND P2, PT, R7, R0.reuse, PT ;  /* 0x000000000700720c */ /* 0x080fe20003f46270 */
[----:B------:R-:W1:Y:S01]  /*ae80*/  S2UR UR6, SR_CgaCtaId ;  /* 0x00000000000679c3 */ /* 0x000e620000008800 */
[----:B------:R-:W-:Y:S01]  /*ae90*/  LOP3.LUT R9, R76, 0x8, R173, 0x78, !PT ;  /* 0x000000084c097812 */ /* 0x000fe200078e78ad */
[----:B------:R-:W-:Y:S01]  /*aea0*/  @!P0 IMAD.IADD R13, R6, 0x1, R13 ;  /* 0x00000001060d8824 */ /* 0x000fe200078e020d */
[----:B------:R-:W-:Y:S01]  /*aeb0*/  @!P3 LDGSTS.E.BYPASS.LTC128B.128 [R177+0x4800], desc[UR4][R10.64] ;  /* 0x048000000ab1bfae */ /* 0x000fe2000b981a04 */
[----:B------:R-:W-:-:S03]  /*aec0*/  ISETP.GE.AND P5, PT, R133, R0, PT ;  /* 0x000000008500720c */ /* 0x000fc60003fa6270 */
[----:B------:R-:W-:Y:S01]  /*aed0*/  @!P1 LDGSTS.E.BYPASS.LTC128B.128 [R177+0x5000], desc[UR4][R14.64] ;  /* 0x050000000eb19fae */ /* 0x000fe2000b981a04 */
[-C--:B------:R-:W-:Y:S02]  /*aee0*/  ISETP.GE.AND P3, PT, R181, R0.reuse, PT ;  /* 0x00000000b500720c */ /* 0x080fe40003f66270 */
[----:B------:R-:W-:Y:S01]  /*aef0*/  ISETP.GE.AND P1, PT, R5, R0, PT ;  /* 0x000000000500720c */ /* 0x000fe20003f26270 */
[----:B------:R2:W-:Y:S01]  /*af00*/  @!P0 LDGSTS.E.BYPASS.LTC128B.128 [R177+0x5800], desc[UR4][R12.64] ;  /* 0x058000000cb18fae */ /* 0x0005e2000b981a04 */
[----:B------:R-:W-:-:S03]  /*af10*/  LEA R6, P0, R71, R170, 0x1 ;  /* 0x000000aa47067211 */ /* 0x000fc600078008ff */
[----:B------:R-:W3:Y:S01]  /*af20*/  LD.E R54, desc[UR4][R100.64+0x188] ;  /* 0x0001880464367980 */ /* 0x000ee2000c101900 */
[----:B------:R-:W-:Y:S02]  /*af30*/  LEA.HI.X R7, R71, R171, R72, 0x1, P0 ;  /* 0x000000ab47077211 */ /* 0x000fe400000f0c48 */
[----:B------:R-:W-:Y:S01]  /*af40*/  ISETP.GE.AND P0, PT, R3, R0, PT ;  /* 0x000000000300720c */ /* 0x000fe20003f06270 */
[----:B------:R-:W4:Y:S01]  /*af50*/  LD.E R52, desc[UR4][R100.64+0x184] ;  /* 0x0001840464347980 */ /* 0x000f22000c101900 */
[----:B------:R-:W-:-:S03]  /*af60*/  LOP3.LUT R3, R9, 0x38, R70, 0x78, !PT ;  /* 0x0000003809037812 */ /* 0x000fc600078e7846 */
[----:B------:R-:W0:Y:S01]  /*af70*/  LDGDEPBAR ;  /* 0x00000000000079af */ /* 0x000e220000000000 */
[----:B------:R-:W-:-:S04]  /*af80*/  DEPBAR.LE SB0, 0x0 ;  /* 0x000080000000791a */ /* 0x000fc80000000000 */
[----:B------:R-:W-:Y:S03]  /*af90*/  BAR.SYNC.DEFER_BLOCKING 0x0 ;  /* 0x0000000000007b1d */ /* 0x000fe60000010000 */
[----:B------:R-:W-:Y:S02]  /*afa0*/  @!P0 IMAD.MOV.U32 R8, RZ, RZ, R6 ;  /* 0x000000ffff088224 */ /* 0x000fe400078e0006 */
[----:B------:R-:W-:Y:S02]  /*afb0*/  @!P0 IMAD.MOV.U32 R9, RZ, RZ, R7 ;  /* 0x000000ffff098224 */ /* 0x000fe400078e0007 */
[----:B------:R-:W-:Y:S01]  /*afc0*/  @!P0 IMAD.WIDE.U32 R8, R64, 0xc0, R8 ;  /* 0x000000c040088825 */ /* 0x000fe200078e0008 */
[----:B------:R-:W-:Y:S01]  /*afd0*/  @!PT LDS RZ, [RZ] ;  /* 0x00000000fffff984 */ /* 0x000fe20000000800 */
[----:B------:R-:W-:Y:S01]  /*afe0*/  @!PT LDS RZ, [RZ] ;  /* 0x00000000fffff984 */ /* 0x000fe20000000800 */
[----:B------:R-:W-:Y:S01]  /*aff0*/  @!PT LDS RZ, [RZ] ;  /* 0x00000000fffff984 */ /* 0x000fe20000000800 */
[----:B------:R-:W-:Y:S04]  /*b000*/  @!P4 LDGSTS.E.BYPASS.LTC128B.128 [R177+0x6000], desc[UR4][R170.64] ;  /* 0x06000000aab1cfae */ /* 0x000fe8000b981a04 */
[----:B------:R-:W-:Y:S01]  /*b010*/  @P4 STS.128 [R177+0x6000], RZ ;  /* 0x006000ffb1004388 */ /* 0x000fe20000000c00 */
[----:B------:R-:W-:Y:S01]  /*b020*/  ISETP.GE.AND P4, PT, R184, R0, PT ;  /* 0x00000000b800720c */ /* 0x000fe20003f86270 */
[----:B------:R-:W-:-:S02]  /*b030*/  @!P0 IMAD R0, R65, 0xc0, RZ ;  /* 0x000000c041008824 */ /* 0x000fc400078e02ff */
[----:B------:R-:W-:Y:S04]  /*b040*/  @P6 STS.128 [R177+0x6800], RZ ;  /* 0x006800ffb1006388 */ /* 0x000fe80000000c00 */
[----:B------:R-:W-:Y:S01]  /*b050*/  @!PT LDS RZ, [RZ] ;  /* 0x00000000fffff984 */ /* 0x000fe20000000800 */
[----:B------:R-:W-:Y:S01]  /*b060*/  @!PT LDS RZ, [RZ] ;  /* 0x00000000fffff984 */ /* 0x000fe20000000800 */
[----:B------:R-:W-:Y:S01]  /*b070*/  @!PT LDS RZ, [RZ] ;  /* 0x00000000fffff984 */ /* 0x000fe20000000800 */
[----:B------:R1:W-:Y:S01]  /*b080*/  @!P6 LDGSTS.E.BYPASS.LTC128B.128 [R177+0x6800], desc[UR4][R6.64] ;  /* 0x0680000006b1efae */ /* 0x0003e2000b981a04 */
[----:B------:R-:W-:-:S05]  /*b090*/  @!P0 IMAD.IADD R9, R0, 0x1, R9 ;  /* 0x0000000100098824 */ /* 0x000fca00078e0209 */
[CC--:B--2---:R-:W-:Y:S01]  /*b0a0*/  @!P4 LEA R12, P6, R64.reuse, R6.reuse, 0x5 ;  /* 0x00000006400cc211 */ /* 0x0c4fe200078c28ff */
[--C-:B------:R-:W-:Y:S02]  /*b0b0*/  @!P2 IMAD.MOV.U32 R10, RZ, RZ, R6.reuse ;  /* 0x000000ffff0aa224 */ /* 0x100fe400078e0006 */
[----:B------:R-:W-:Y:S01]  /*b0c0*/  @!P2 IMAD.MOV.U32 R11, RZ, RZ, R7 ;  /* 0x000000ffff0ba224 */ /* 0x000fe200078e0007 */
[-C--:B------:R-:W-:Y:S01]  /*b0d0*/  @!P4 LEA.HI.X R13, R64, R7.reuse, R65, 0x5, P6 ;  /* 0x00000007400dc211 */ /* 0x080fe200030f2c41 */
[----:B------:R-:W-:Y:S01]  /*b0e0*/  IMAD.SHL.U32 R0, R173, 0x20, RZ ;  /* 0x00000020ad007824 */ /* 0x000fe200078e00ff */
[----:B------:R-:W-:Y:S02]  /*b0f0*/  LOP3.LUT R162, R162, 0x400, RZ, 0xc0, !PT ;  /* 0x00000400a2a27812 */ /* 0x000fe400078ec0ff */
[C---:B------:R-:W-:Y:S01]  /*b100*/  @!P3 LEA R16, P6, R64.reuse, R6, 0x6 ;  /* 0x000000064010b211 */ /* 0x040fe200078c30ff */
[----:B------:R-:W-:Y:S01]  /*b110*/  @!P2 IMAD R4, R65, 0x60, RZ ;  /* 0x000000604104a824 */ /* 0x000fe200078e02ff */
[----:B------:R-:W-:Y:S01]  /*b120*/  @P4 STS.128 [R177+0x7000], RZ ;  /* 0x007000ffb1004388 */ /* 0x000fe20000000c00 */
[----:B------:R-:W-:Y:S01]  /*b130*/  @!P1 IMAD.MOV.U32 R14, RZ, RZ, R6 ;  /* 0x000000ffff0e9224 */ /* 0x000fe200078e0006 */
[----:B------:R-:W-:Y:S01]  /*b140*/  LOP3.LUT R163, R69, 0x7c00, R0, 0xf8, !PT ;  /* 0x00007c0045a37812 */ /* 0x000fe200078ef800 */
[----:B------:R-:W-:Y:S01]  /*b150*/  @!P1 IMAD.MOV.U32 R15, RZ, RZ, R7 ;  /* 0x000000ffff0f9224 */ /* 0x000fe200078e0007 */
[----:B------:R-:W-:Y:S01]  /*b160*/  @!PT LDS RZ, [RZ] ;  /* 0x00000000fffff984 */ /* 0x000fe20000000800 */
[----:B------:R-:W-:Y:S01]  /*b170*/  @!PT LDS RZ, [RZ] ;  /* 0x00000000fffff984 */ /* 0x000fe20000000800 */
[----:B------:R-:W-:Y:S01]  /*b180*/  @!PT LDS RZ, [RZ] ;  /* 0x00000000fffff984 */ /* 0x000fe20000000800 */
[----:B------:R-:W-:Y:S01]  /*b190*/  @!P4 LDGSTS.E.BYPASS.LTC128B.128 [R177+0x7000], desc[UR4][R12.64] ;  /* 0x070000000cb1cfae */ /* 0x000fe2000b981a04 */
[C---:B------:R-:W-:Y:S01]  /*b1a0*/  @!P2 IMAD.WIDE.U32 R10, R64.reuse, 0x60, R10 ;  /* 0x00000060400aa825 */ /* 0x040fe200078e000a */
[----:B------:R-:W-:Y:S01]  /*b1b0*/  @!P3 LEA.HI.X R17, R64, R7, R65, 0x6, P6 ;  /* 0x000000074011b211 */ /* 0x000fe200030f3441 */
[----:B------:R-:W-:-:S02]  /*b1c0*/  UMOV UR7, 0x400 ;  /* 0x0000040000077882 */ /* 0x000fc40000000000 */
[----:B------:R-:W-:Y:S01]  /*b1d0*/  IMAD R162, R3, 0x2, R162 ;  /* 0x0000000203a27824 */ /* 0x000fe200078e02a2 */
[C---:B-1----:R-:W-:Y:S01]  /*b1e0*/  @!P5 LEA R6, P4, R64.reuse, R6, 0x7 ;  /* 0x000000064006d211 */ /* 0x042fe200078838ff */
[----:B------:R-:W-:Y:S01]  /*b1f0*/  @!P1 IMAD R3, R65, 0xa0, RZ ;  /* 0x000000a041039824 */ /* 0x000fe200078e02ff */
[----:B------:R-:W-:Y:S01]  /*b200*/  ULEA UR6, UR6, UR7, 0x18 ;  /* 0x0000000706067291 */ /* 0x000fe2000f8ec0ff */
[C---:B------:R-:W-:Y:S01]  /*b210*/  @!P1 IMAD.WIDE.U32 R14, R64.reuse, 0xa0, R14 ;  /* 0x000000a0400e9825 */ /* 0x040fe200078e000e */
[----:B------:R-:W-:Y:S01]  /*b220*/  @P3 STS.128 [R177+0x7800], RZ ;  /* 0x007800ffb1003388 */ /* 0x000fe20000000c00 */
[----:B------:R-:W-:Y:S02]  /*b230*/  @!P5 LEA.HI.X R7, R64, R7, R65, 0x7, P4 ;  /* 0x000000074007d211 */ /* 0x000fe400020f3c41 */
[----:B------:R-:W-:Y:S01]  /*b240*/  @!P2 IMAD.IADD R11, R4, 0x1, R11 ;  /* 0x00000001040ba824 */ /* 0x000fe200078e020b */
[----:B------:R-:W-:Y:S01]  /*b250*/  @!PT LDS RZ, [RZ] ;  /* 0x00000000fffff984 */ /* 0x000fe20000000800 */
[----:B------:R-:W-:Y:S01]  /*b260*/  @!PT LDS RZ, [RZ] ;  /* 0x00000000fffff984 */ /* 0x000fe20000000800 */
[----:B------:R-:W-:Y:S01]  /*b270*/  @!PT LDS RZ, [RZ] ;  /* 0x00000000fffff984 */ /* 0x000fe20000000800 */
[----:B------:R-:W-:Y:S01]  /*b280*/  @!P3 LDGSTS.E.BYPASS.LTC128B.128 [R177+0x7800], desc[UR4][R16.64] ;  /* 0x0780000010b1bfae */ /* 0x000fe2000b981a04 */
[----:B------:R-:W-:-:S02]  /*b290*/  IMAD.IADD R163, R66, 0x1, R163 ;  /* 0x0000000142a37824 */ /* 0x000fc400078e02a3 */
[----:B------:R-:W-:Y:S01]  /*b2a0*/  @!P1 IMAD.IADD R5, R3, 0x1, R15 ;  /* 0x0000000103059824 */ /* 0x000fe200078e020f */
[----:B------:R-:W-:Y:S01]  /*b2b0*/  @P2 STS.128 [R177+0x8000], RZ ;  /* 0x008000ffb1002388 */ /* 0x000fe20000000c00 */
[----:B------:R-:W-:Y:S01]  /*b2c0*/  @!P1 IMAD.MOV.U32 R4, RZ, RZ, R14 ;  /* 0x000000ffff049224 */ /* 0x000fe200078e000e */
[----:B------:R-:W-:Y:S02]  /*b2d0*/  LEA R163, R163, UR6, 0x1 ;  /* 0x00000006a3a37c11 */ /* 0x000fe4000f8e08ff */
        /* <DEDUP_REMOVED lines=20> */
[----:B------:R-:W2:Y:S01]  /*b420*/  LDSM.16.M88.4 R72, [R162+UR6+0x2800] ;  /* 0x00280006a248783b */ /* 0x000ea20008000200 */
[----:B------:R-:W-:Y:S01]  /*b430*/  R2P PR, R173, 0x6 ;  /* 0x00000006ad007804 */ /* 0x000fe20000000000 */
[----:B------:R-:W-:-:S02]  /*b440*/  IMAD.MOV.U32 R3, RZ, RZ, 0x20 ;  /* 0x00000020ff037424 */ /* 0x000fc400078e00ff */
[----:B------:R-:W-:Y:S01]  /*b450*/  VIADD R0, R162, UR6 ;  /* 0x00000006a2007c36 */ /* 0x000fe20008000000 */
[----:B------:R-:W2:Y:S02]  /*b460*/  LDSM.16.M88.4 R56, [R162+UR6+0x3000] ;  /* 0x00300006a238783b */ /* 0x000ea40008000200 */
[----:B------:R-:W-:Y:S02]  /*b470*/  SEL R3, R3, 0xffffffe0, !P1 ;  /* 0xffffffe003037807 */ /* 0x000fe40004800000 */
[----:B------:R-:W2:Y:S03]  /*b480*/  LDSM.16.M88.4 R80, [R162+UR6+0x2000] ;  /* 0x00200006a250783b */ /* 0x000ea60008000200 */
[--C-:B------:R-:W-:Y:S01]  /*b490*/  IMAD.IADD R161, R163, 0x1, R3.reuse ;  /* 0x00000001a3a17824 */ /* 0x100fe200078e0203 */
[----:B------:R-:W-:Y:S01]  /*b4a0*/  LDSM.16.M88.4 R44, [R162+UR6+0x3800] ;  /* 0x00380006a22c783b */ /* 0x000fe20008000200 */
[----:B------:R-:W-:-:S03]  /*b4b0*/  IMAD.IADD R157, R0, 0x1, R3 ;  /* 0x00000001009d7824 */ /* 0x000fc600078e0203 */
[----:B------:R-:W-:Y:S04]  /*b4c0*/  LDSM.16.M88.4 R108, [R161] ;  /* 0x00000000a16c783b */ /* 0x000fe80000000200 */
[----:B-1----:R-:W1:Y:S04]  /*b4d0*/  LDSM.16.M88.4 R4, [R157+0x2800] ;  /* 0x002800009d04783b */ /* 0x002e680000000200 */
[----:B------:R-:W1:Y:S04]  /*b4e0*/  LDSM.16.M88.4 R36, [R162+UR6+0x4000] ;  /* 0x00400006a224783b */ /* 0x000e680008000200 */
[----:B------:R-:W1:Y:S04]  /*b4f0*/  LDSM.16.M88.4 R28, [R162+UR6+0x4800] ;  /* 0x00480006a21c783b */ /* 0x000e680008000200 */
[----:B------:R-:W1:Y:S04]  /*b500*/  LDSM.16.M88.4 R20, [R162+UR6+0x5000] ;  /* 0x00500006a214783b */ /* 0x000e680008000200 */
[----:B--2---:R-:W2:Y:S04]  /*b510*/  LDSM.16.M88.4 R8, [R162+UR6+0x5800] ;  /* 0x00580006a208783b */ /* 0x004ea80008000200 */
[----:B------:R-:W2:Y:S01]  /*b520*/  LDSM.16.M88.4 R12, [R157+0x3000] ;  /* 0x003000009d0c783b */ /* 0x000ea20000000200 */
[C---:B------:R-:W-:Y:S03]  /*b530*/  HMMA.16816.F32.BF16 R76, R120.reuse, R72, RZ ;  /* 0x00000048784c723c */ /* 0x040fe600000418ff */
[----:B------:R-:W2:Y:S04]  /*b540*/  LDSM.16.M88.4 R88, [R157+0x2000] ;  /* 0x002000009d58783b */ /* 0x000ea80000000200 */
[----:B------:R-:W-:Y:S01]  /*b550*/  LDSM.16.M88.4 R132, [R157+0x4800] ;  /* 0x004800009d84783b */ /* 0x000fe20000000200 */
[C---:B------:R-:W-:Y:S03]  /*b560*/  HMMA.16816.F32.BF16 R60, R120.reuse, R56, RZ ;  /* 0x00000038783c723c */ /* 0x040fe600000418ff */
[----:B------:R-:W-:Y:S04]  /*b570*/  LDSM.16.M88.4 R116, [R157+0x5000] ;  /* 0x005000009d74783b */ /* 0x000fe80000000200 */
[----:B------:R-:W-:Y:S01]  /*b580*/  LDSM.16.M88.4 R112, [R157+0x5800] ;  /* 0x005800009d70783b */ /* 0x000fe20000000200 */
[----:B------:R-:W-:Y:S01]  /*b590*/  HMMA.16816.F32.BF16 R56, R120, R58, RZ ;  /* 0x0000003a7838723c */ /* 0x000fe200000418ff */
[----:B------:R-:W-:-:S02]  /*b5a0*/  LOP3.LUT R180, R180, 0xfffffffd, RZ, 0xc0, !PT ;  /* 0xfffffffdb4b47812 */ /* 0x000fc400078ec0ff */
[----:B------:R-:W0:Y:S05]  /*b5b0*/  LDGDEPBAR ;  /* 0x00000000000079af */ /* 0x000e2a0000000000 */
[----:B------:R-:W-:Y:S08]  /*b5c0*/  HMMA.16816.F32.BF16 R84, R120, R80, RZ ;  /* 0x000000507854723c */ /* 0x000ff000000418ff */
[----:B-1----:R-:W-:Y:S01]  /*b5d0*/  HMMA.16816.F32.BF16 R76, R108, R4, R76 ;  /* 0x000000046c4c723c */ /* 0x002fe2000004184c */
[----:B------:R-:W-:-:S07]  /*b5e0*/  IMAD.MOV.U32 R4, RZ, RZ, 0x40 ;  /* 0x00000040ff047424 */ /* 0x000fce00078e00ff */
[----:B------:R-:W-:Y:S01]  /*b5f0*/  HMMA.16816.F32.BF16 R80, R120, R82, RZ ;  /* 0x000000527850723c */ /* 0x000fe200000418ff */
[----:B------:R-:W-:-:S07]  /*b600*/  SEL R4, R4, 0xffffffc0, !P2 ;  /* 0xffffffc004047807 */ /* 0x000fce0005000000 */
        /* <DEDUP_REMOVED lines=11> */
[----:B------:R-:W1:Y:S01]  /*b6c0*/  LDSM.16.M88.4 R8, [R157+0x3800] ;  /* 0x003800009d08783b */ /* 0x000e620000000200 */
[----:B------:R-:W-:-:S02]  /*b6d0*/  IMAD.IADD R160, R163, 0x1, R4 ;  /* 0x00000001a3a07824 */ /* 0x000fc400078e0204 */
[----:B------:R-:W-:-:S03]  /*b6e0*/  IMAD.IADD R156, R0, 0x1, R4 ;  /* 0x00000001009c7824 */ /* 0x000fc600078e0204 */
[----:B------:R-:W-:Y:S01]  /*b6f0*/  LDSM.16.M88.4 R124, [R160] ;  /* 0x00000000a07c783b */ /* 0x000fe20000000200 */
[C---:B------:R-:W-:Y:S03]  /*b700*/  HMMA.16816.F32.BF16 R60, R108.reuse, R12, R60 ;  /* 0x0000000c6c3c723c */ /* 0x040fe6000004183c */
[----:B------:R-:W-:Y:S04]  /*b710*/  LDSM.16.M88.4 R104, [R156+0x2000] ;  /* 0x002000009c68783b */ /* 0x000fe80000000200 */
[----:B------:R-:W-:Y:S01]  /*b720*/  LDSM.16.M88.4 R96, [R156+0x3000] ;  /* 0x003000009c60783b */ /* 0x000fe20000000200 */
[C---:B------:R-:W-:Y:S03]  /*b730*/  HMMA.16816.F32.BF16 R56, R108.reuse, R14, R56 ;  /* 0x0000000e6c38723c */ /* 0x040fe60000041838 */
[----:B------:R-:W2:Y:S04]  /*b740*/  LDSM.16.M88.4 R12, [R156+0x2800] ;  /* 0x002800009c0c783b */ /* 0x000ea80000000200 */
[----:B------:R-:W-:Y:S01]  /*b750*/  LDSM.16.M88.4 R92, [R156+0x3800] ;  /* 0x003800009c5c783b */ /* 0x000fe20000000200 */
[C---:B------:R-:W-:Y:S08]  /*b760*/  HMMA.16816.F32.BF16 R84, R108.reuse, R88, R84 ;  /* 0x000000586c54723c */ /* 0x040ff00000041854 */
[C---:B------:R-:W-:Y:S01]  /*b770*/  HMMA.16816.F32.BF16 R80, R108.reuse, R90, R80 ;  /* 0x0000005a6c50723c */ /* 0x040fe20000041850 */
[----:B------:R-:W3:Y:S07]  /*b780*/  LDSM.16.M88.4 R88, [R157+0x4000] ;  /* 0x004000009d58783b */ /* 0x000eee0000000200 */
[C---:B------:R-:W-:Y:S08]  /*b790*/  HMMA.16816.F32.BF16 R72, R108.reuse, R6, R72 ;  /* 0x000000066c48723c */ /* 0x040ff00000041848 */
[C---:B-1----:R-:W-:Y:S08]  /*b7a0*/  HMMA.16816.F32.BF16 R48, R108.reuse, R8, R48 ;  /* 0x000000086c30723c */ /* 0x042ff00000041830 */
[----:B------:R-:W-:Y:S01]  /*b7b0*/  HMMA.16816.F32.BF16 R44, R108, R10, R44 ;  /* 0x0000000a6c2c723c */ /* 0x000fe2000004182c */
[----:B------:R-:W1:Y:S07]  /*b7c0*/  LDSM.16.M88.4 R8, [R156+0x4000] ;  /* 0x004000009c08783b */ /* 0x000e6e0000000200 */
[C---:B--2---:R-:W-:Y:S08]  /*b7d0*/  HMMA.16816.F32.BF16 R76, R124.reuse, R12, R76 ;  /* 0x0000000c7c4c723c */ /* 0x044ff0000004184c */
[----:B------:R-:W-:Y:S01]  /*b7e0*/  HMMA.16816.F32.BF16 R72, R124, R14, R72 ;  /* 0x0000000e7c48723c */ /* 0x000fe20000041848 */
[----:B------:R-:W2:Y:S07]  /*b7f0*/  LDSM.16.M88.4 R12, [R156+0x5000] ;  /* 0x005000009c0c783b */ /* 0x000eae0000000200 */
[C---:B---3--:R-:W-:Y:S08]  /*b800*/  HMMA.16816.F32.BF16 R40, R108.reuse, R88, R40 ;  /* 0x000000586c28723c */ /* 0x048ff00000041828 */
[----:B------:R-:W-:Y:S01]  /*b810*/  HMMA.16816.F32.BF16 R36, R108, R90, R36 ;  /* 0x0000005a6c24723c */ /* 0x000fe20000041824 */
[----:B------:R-:W3:Y:S01]  /*b820*/  LDSM.16.M88.4 R88, [R156+0x4800] ;  /* 0x004800009c58783b */ /* 0x000ee20000000200 */
[----:B------:R-:W-:-:S02]  /*b830*/  IMAD.IADD R159, R3, 0x1, R160 ;  /* 0x00000001039f7824 */ /* 0x000fc400078e02a0 */
[----:B------:R-:W-:-:S04]  /*b840*/  IMAD.IADD R155, R3, 0x1, R156 ;  /* 0x00000001039b7824 */ /* 0x000fc800078e029c */
[C---:B------:R-:W-:Y:S08]  /*b850*/  HMMA.16816.F32.BF16 R32, R108.reuse, R132, R32 ;  /* 0x000000846c20723c */ /* 0x040ff00000041820 */
[C---:B------:R-:W-:Y:S01]  /*b860*/  HMMA.16816.F32.BF16 R28, R108.reuse, R134, R28 ;  /* 0x000000866c1c723c */ /* 0x040fe2000004181c */
[----:B------:R-:W4:Y:S07]  /*b870*/  LDSM.16.M88.4 R132, [R156+0x5800] ;  /* 0x005800009c84783b */ /* 0x000f2e0000000200 */
[C---:B------:R-:W-:Y:S08]  /*b880*/  HMMA.16816.F32.BF16 R24, R108.reuse, R116, R24 ;  /* 0x000000746c18723c */ /* 0x040ff00000041818 */
[----:B------:R-:W-:Y:S01]  /*b890*/  HMMA.16816.F32.BF16 R20, R108, R118, R20 ;  /* 0x000000766c14723c */ /* 0x000fe20000041814 */
[----:B------:R-:W-:Y:S07]  /*b8a0*/  LDSM.16.M88.4 R116, [R155+0x2000] ;  /* 0x002000009b74783b */ /* 0x000fee0000000200 */
[C---:B-1----:R-:W-:Y:S08]  /*b8b0*/  HMMA.16816.F32.BF16 R40, R124.reuse, R8, R40 ;  /* 0x000000087c28723c */ /* 0x042ff00000041828 */
[----:B------:R-:W-:Y:S01]  /*b8c0*/  HMMA.16816.F32.BF16 R36, R124, R10, R36 ;  /* 0x0000000a7c24723c */ /* 0x000fe20000041824 */
[----:B------:R-:W1:Y:S07]  /*b8d0*/  LDSM.16.M88.4 R8, [R159] ;  /* 0x000000009f08783b */ /* 0x000e6e0000000200 */
[C---:B------:R-:W-:Y:S08]  /*b8e0*/  HMMA.16816.F32.BF16 R16, R108.reuse, R112, R16 ;  /* 0x000000706c10723c */ /* 0x040ff00000041810 */
[----:B------:R-:W-:Y:S01]  /*b8f0*/  HMMA.16816.F32.BF16 R120, R108, R114, R120 ;  /* 0x000000726c78723c */ /* 0x000fe20000041878 */
[----:B------:R-:W1:Y:S04]  /*b900*/  LDSM.16.M88.4 R112, [R155+0x2800] ;  /* 0x002800009b70783b */ /* 0x000e680000000200 */
[----:B------:R-:W1:Y:S03]  /*b910*/  LDSM.16.M88.4 R108, [R155+0x3000] ;  /* 0x003000009b6c783b */ /* 0x000e660000000200 */
        /* <DEDUP_REMOVED lines=13> */
[----:B------:R-:W-:Y:S01]  /*b9f0*/  HMMA.16816.F32.BF16 R28, R124, R90, R28 ;  /* 0x0000005a7c1c723c */ /* 0x000fe2000004181c */
[----:B------:R-:W3:Y:S01]  /*ba00*/  LDSM.16.M88.4 R88, [R155+0x5000] ;  /* 0x005000009b58783b */ /* 0x000ee20000000200 */
[----:B------:R-:W-:Y:S01]  /*ba10*/  SHF.R.U32.HI R5, RZ, 0x2, R173 ;  /* 0x00000002ff057819 */ /* 0x000fe200000116ad */
[----:B------:R-:W-:-:S04]  /*ba20*/  DEPBAR.LE SB0, 0x0 ;  /* 0x000080000000791a */ /* 0x000fc80000000000 */
[----:B------:R-:W-:Y:S01]  /*ba30*/  SHF.R.U32.HI R0, RZ, 0x1, R173 ;  /* 0x00000001ff007819 */ /* 0x000fe200000116ad */
[----:B----4-:R-:W-:Y:S01]  /*ba40*/  HMMA.16816.F32.BF16 R16, R124, R132, R16 ;  /* 0x000000847c10723c */ /* 0x010fe20000041810 */
[----:B------:R-:W-:Y:S02]  /*ba50*/  LOP3.LUT R5, R5, 0x7, RZ, 0xc0, !PT ;  /* 0x0000000705057812 */ /* 0x000fe400078ec0ff */
[----:B------:R-:W-:-:S04]  /*ba60*/  LOP3.LUT R0, R0, 0x1f0, RZ, 0xc0, !PT ;  /* 0x000001f000007812 */ /* 0x000fc800078ec0ff */
[----:B------:R-:W-:Y:S01]  /*ba70*/  IADD3 R189, PT, PT, R176, R5, R0 ;  /* 0x00000005b0bd7210 */ /* 0x000fe20007ffe000 */
[----:B------:R-:W-:Y:S01]  /*ba80*/  HMMA.16816.F32.BF16 R120, R124, R134, R120 ;  /* 0x000000867c78723c */ /* 0x000fe20000041878 */
[----:B------:R-:W-:Y:S01]  /*ba90*/  IMAD.SHL.U32 R0, R173, 0x2, RZ ;  /* 0x00000002ad007824 */ /* 0x000fe200078e00ff */
[----:B------:R-:W-:-:S06]  /*baa0*/  IADD3 R54, PT, PT, R54, R68, -R179 ;  /* 0x0000004436367210 */ /* 0x000fcc0007ffe8b3 */
[----:B-1----:R-:W-:Y:S01]  /*bab0*/  HMMA.16816.F32.BF16 R84, R8, R116, R84 ;  /* 0x000000740854723c */ /* 0x002fe20000041854 */
[----:B------:R-:W-:Y:S02]  /*bac0*/  LOP3.LUT R0, R0, 0x6, RZ, 0xc0, !PT ;  /* 0x0000000600007812 */ /* 0x000fe400078ec0ff */
[----:B------:R-:W-:Y:S01]  /*bad0*/  IADD3 R52, PT, PT, R68, -R179, -R52 ;  /* 0x800000b344347210 */ /* 0x000fe20007ffe834 */
[----:B------:R-:W-:-:S04]  /*bae0*/  IMAD.IADD R5, R189, 0x1, R54 ;  /* 0x00000001bd057824 */ /* 0x000fc800078e0236 */
[----:B------:R-:W-:Y:S01]  /*baf0*/  HMMA.16816.F32.BF16 R80, R8, R118, R80 ;  /* 0x000000760850723c */ /* 0x000fe20000041850 */
[----:B------:R-:W-:Y:S02]  /*bb00*/  IMAD.IADD R0, R53, 0x1, R0 ;  /* 0x0000000135007824 */ /* 0x000fe400078e0200 */
[----:B------:R-:W-:-:S05]  /*bb10*/  IMAD.IADD R189, R189, 0x1, R52 ;  /* 0x00000001bdbd7824 */ /* 0x000fca00078e0234 */
[----:B------:R-:W-:Y:S01]  /*bb20*/  HMMA.16816.F32.BF16 R76, R8, R112, R76 ;  /* 0x00000070084c723c */ /* 0x000fe2000004184c */
[----:B------:R-:W-:Y:S01]  /*bb30*/  VIADDMNMX R186, R5, 0x9, R68, PT ;  /* 0x0000000905ba7846 */ /* 0x000fe20003800144 */
[----:B------:R-:W-:-:S06]  /*bb40*/  VIADD R52, R0, 0x9 ;  /* 0x0000000900347836 */ /* 0x000fcc0000000000 */
[----:B------:R-:W-:Y:S01]  /*bb50*/  HMMA.16816.F32.BF16 R72, R8, R114, R72 ;  /* 0x000000720848723c */ /* 0x000fe20000041848 */
[----:B------:R-:W-:Y:S01]  /*bb60*/  VIADD R70, R0, 0x10 ;  /* 0x0000001000467836 */ /* 0x000fe20000000000 */
[----:B------:R-:W-:-:S06]  /*bb70*/  ISETP.GT.AND P0, PT, R189, R0, PT ;  /* 0x00000000bd00720c */ /* 0x000fcc0003f04270 */
[----:B------:R-:W-:Y:S01]  /*bb80*/  HMMA.16816.F32.BF16 R60, R8, R108, R60 ;  /* 0x0000006c083c723c */ /* 0x000fe2000004183c */
[----:B------:R-:W-:-:S07]  /*bb90*/  ISETP.GE.AND P2, PT, R0, R186, PT ;  /* 0x000000ba0000720c */ /* 0x000fce0003f46270 */
[----:B------:R-:W-:Y:S01]  /*bba0*/  HMMA.16816.F32.BF16 R56, R8, R110, R56 ;  /* 0x0000006e0838723c */ /* 0x000fe20000041838 */
[----:B------:R-:W-:-:S07]  /*bbb0*/  VIADD R102, R0, 0x11 ;  /* 0x0000001100667836 */ /* 0x000fce0000000000 */
[----:B--2---:R-:W-:Y:S01]  /*bbc0*/  HMMA.16816.F32.BF16 R16, R8, R12, R16 ;  /* 0x0000000c0810723c */ /* 0x004fe20000041810 */
[----:B------:R-:W-:Y:S01]  /*bbd0*/  VIADD R13, R0, 0x1 ;  /* 0x00000001000d7836 */ /* 0x000fe20000000000 */
[----:B------:R-:W-:-:S06]  /*bbe0*/  ISETP.GT.AND P3, PT, R189, R52, PT ;  /* 0x00000034bd00720c */ /* 0x000fcc0003f64270 */
[----:B------:R-:W-:Y:S01]  /*bbf0*/  HMMA.16816.F32.BF16 R48, R8, R104, R48 ;  /* 0x000000680830723c */ /* 0x000fe20000041830 */
[----:B------:R-:W-:Y:S01]  /*bc00*/  VIADD R104, R0, 0x8 ;  /* 0x0000000800687836 */ /* 0x000fe20000000000 */
[----:B------:R-:W-:Y:S02]  /*bc10*/  ISETP.GT.AND P1, PT, R189, R13, PT ;  /* 0x0000000dbd00720c */ /* 0x000fe40003f24270 */
[----:B------:R-:W-:-:S04]  /*bc20*/  P2R R105, PR, RZ, 0x4 ;  /* 0x00000004ff697803 */ /* 0x000fc80000000000 */
[----:B------:R-:W-:Y:S01]  /*bc30*/  HMMA.16816.F32.BF16 R44, R8, R106, R44 ;  /* 0x0000006a082c723c */ /* 0x000fe2000004182c */
[----:B------:R-:W-:Y:S02]  /*bc40*/  FSEL R107, R84, -INF , !P0 ;  /* 0xff800000546b7808 */ /* 0x000fe40004000000 */
[C---:B------:R-:W-:Y:S02]  /*bc50*/  ISETP.GT.AND P0, PT, R189.reuse, R70, PT ;  /* 0x00000046bd00720c */ /* 0x040fe40003f04270 */
[----:B------:R-:W-:-:S03]  /*bc60*/  ISETP.GT.AND P2, PT, R189, R104, PT ;  /* 0x00000068bd00720c */ /* 0x000fc60003f44270 */
[----:B------:R-:W-:Y:S01]  /*bc70*/  HMMA.16816.F32.BF16 R40, R8, R96, R40 ;  /* 0x000000600828723c */ /* 0x000fe20000041828 */
[----:B------:R-:W-:Y:S02]  /*bc80*/  FSEL R106, R85, -INF , !P1 ;  /* 0xff800000556a7808 */ /* 0x000fe40004800000 */
[----:B------:R-:W-:-:S05]  /*bc90*/  ISETP.GT.AND P1, PT, R189, R102, PT ;  /* 0x00000066bd00720c */ /* 0x000fca0003f24270 */
[----:B------:R-:W-:Y:S01]  /*bca0*/  HMMA.16816.F32.BF16 R36, R8, R98, R36 ;  /* 0x000000620824723c */ /* 0x000fe20000041824 */
[----:B------:R-:W-:Y:S01]  /*bcb0*/  VIADD R98, R0, 0x29 ;  /* 0x0000002900627836 */ /* 0x000fe20000000000 */
[----:B------:R-:W-:-:S06]  /*bcc0*/  FSEL R84, R81, -INF , !P3 ;  /* 0xff80000051547808 */ /* 0x000fcc0005800000 */
[----:B------:R-:W-:Y:S01]  /*bcd0*/  HMMA.16816.F32.BF16 R32, R8, R92, R32 ;  /* 0x0000005c0820723c */ /* 0x000fe20000041820 */
[----:B------:R-:W-:-:S07]  /*bce0*/  FSEL R81, R76, -INF , !P0 ;  /* 0xff8000004c517808 */ /* 0x000fce0004000000 */
[----:B------:R-:W-:Y:S01]  /*bcf0*/  HMMA.16816.F32.BF16 R28, R8, R94, R28 ;  /* 0x0000005e081c723c */ /* 0x000fe2000004181c */
[----:B------:R-:W-:-:S07]  /*bd00*/  VIADD R97, R0, 0x30 ;  /* 0x0000003000617836 */ /* 0x000fce0000000000 */
[----:B---3--:R-:W-:Y:S01]  /*bd10*/  HMMA.16816.F32.BF16 R24, R8, R88, R24 ;  /* 0x000000580818723c */ /* 0x008fe20000041818 */
[----:B------:R-:W-:-:S07]  /*bd20*/  FSEL R85, R80, -INF , !P2 ;  /* 0xff80000050557808 */ /* 0x000fce0005000000 */
[C---:B------:R-:W-:Y:S08]  /*bd30*/  HMMA.16816.F32.BF16 R20, R8.reuse, R90, R20 ;  /* 0x0000005a0814723c */ /* 0x040ff00000041814 */
[----:B------:R-:W-:Y:S01]  /*bd40*/  HMMA.16816.F32.BF16 R120, R8, R14, R120 ;  /* 0x0000000e0878723c */ /* 0x000fe20000041878 */
[C---:B------:R-:W-:Y:S02]  /*bd50*/  VIADD R8, R0.reuse, 0x19 ;  /* 0x0000001900087836 */ /* 0x040fe40000000000 */
[----:B------:R-:W-:-:S02]  /*bd60*/  VIADD R14, R0, 0x20 ;  /* 0x00000020000e7836 */ /* 0x000fc40000000000 */
[C---:B------:R-:W-:Y:S01]  /*bd70*/  VIADD R10, R0.reuse, 0x18 ;  /* 0x00000018000a7836 */ /* 0x040fe20000000000 */
[C---:B------:R-:W-:Y:S01]  /*bd80*/  ISETP.GT.AND P3, PT, R189.reuse, R8, PT ;  /* 0x00000008bd00720c */ /* 0x040fe20003f64270 */
[C---:B------:R-:W-:Y:S01]  /*bd90*/  VIADD R99, R0.reuse, 0x28 ;  /* 0x0000002800637836 */ /* 0x040fe20000000000 */
[C---:B------:R-:W-:Y:S01]  /*bda0*/  ISETP.GT.AND P0, PT, R189.reuse, R14, PT ;  /* 0x0000000ebd00720c */ /* 0x040fe20003f04270 */
[C---:B------:R-:W-:Y:S01]  /*bdb0*/  VIADD R95, R0.reuse, 0x38 ;  /* 0x00000038005f7836 */ /* 0x040fe20000000000 */
[C---:B------:R-:W-:Y:S01]  /*bdc0*/  ISETP.GT.AND P2, PT, R189.reuse, R10, PT ;  /* 0x0000000abd00720c */ /* 0x040fe20003f44270 */
[C---:B------:R-:W-:Y:S01]  /*bdd0*/  VIADD R94, R0.reuse, 0x39 ;  /* 0x00000039005e7836 */ /* 0x040fe20000000000 */
[----:B------:R-:W-:Y:S02]  /*bde0*/  ISETP.GT.AND P4, PT, R189, R98, PT ;  /* 0x00000062bd00720c */ /* 0x000fe40003f84270 */
[----:B------:R-:W-:Y:S01]  /*bdf0*/  FSEL R80, R77, -INF , !P1 ;  /* 0xff8000004d507808 */ /* 0x000fe20004800000 */
[C---:B------:R-:W-:Y:S01]  /*be00*/  VIADD R12, R0.reuse, 0x21 ;  /* 0x00000021000c7836 */ /* 0x040fe20000000000 */
[----:B------:R-:W-:Y:S01]  /*be10*/  FSEL R77, R73, -INF , !P3 ;  /* 0xff800000494d7808 */ /* 0x000fe20005800000 */
[----:B------:R-:W-:Y:S01]  /*be20*/  VIADD R93, R0, 0x40 ;  /* 0x00000040005d7836 */ /* 0x000fe20000000000 */
[----:B------:R-:W-:Y:S01]  /*be30*/  FSEL R73, R60, -INF , !P0 ;  /* 0xff8000003c497808 */ /* 0x000fe20004000000 */
[----:B------:R-:W-:Y:S01]  /*be40*/  VIADD R92, R0, 0x41 ;  /* 0x00000041005c7836 */ /* 0x000fe20000000000 */
[----:B------:R-:W-:Y:S01]  /*be50*/  FSEL R72, R72, -INF , !P2 ;  /* 0xff80000048487808 */ /* 0x000fe20005000000 */
[C---:B------:R-:W-:Y:S01]  /*be60*/  VIADD R91, R0.reuse, 0x48 ;  /* 0x00000048005b7836 */ /* 0x040fe20000000000 */
[----:B------:R-:W-:Y:S01]  /*be70*/  ISETP.GT.AND P0, PT, R189, R97, PT ;  /* 0x00000061bd00720c */ /* 0x000fe20003f04270 */
[----:B------:R-:W-:Y:S01]  /*be80*/  VIADD R90, R0, 0x49 ;  /* 0x00000049005a7836 */ /* 0x000fe20000000000 */
[----:B------:R-:W-:-:S02]  /*be90*/  FSEL R57, R57, -INF , !P4 ;  /* 0xff80000039397808 */ /* 0x000fc40006000000 */
[C---:B------:R-:W-:Y:S02]  /*bea0*/  ISETP.GT.AND P2, PT, R189.reuse, R99, PT ;  /* 0x00000063bd00720c */ /* 0x040fe40003f44270 */
[C---:B------:R-:W-:Y:S02]  /*beb0*/  ISETP.GT.AND P3, PT, R189.reuse, R95, PT ;  /* 0x0000005fbd00720c */ /* 0x040fe40003f64270 */
[C---:B------:R-:W-:Y:S01]  /*bec0*/  ISETP.GT.AND P4, PT, R189.reuse, R94, PT ;  /* 0x0000005ebd00720c */ /* 0x040fe20003f84270 */
[C---:B------:R-:W-:Y:S01]  /*bed0*/  VIADD R96, R0.reuse, 0x31 ;  /* 0x0000003100607836 */ /* 0x040fe20000000000 */
[----:B------:R-:W-:Y:S01]  /*bee0*/  ISETP.GT.AND P1, PT, R189, R12, PT ;  /* 0x0000000cbd00720c */ /* 0x000fe20003f24270 */
[----:B------:R-:W-:Y:S01]  /*bef0*/  VIADD R88, R0, 0x51 ;  /* 0x0000005100587836 */ /* 0x000fe20000000000 */
[----:B------:R-:W-:Y:S01]  /*bf00*/  FSEL R48, R48, -INF , !P0 ;  /* 0xff80000030307808 */ /* 0x000fe20004000000 */
[C---:B------:R-:W-:Y:S01]  /*bf10*/  VIADD R71, R0.reuse, 0x58 ;  /* 0x0000005800477836 */ /* 0x040fe20000000000 */
[----:B------:R-:W-:Y:S01]  /*bf20*/  VIADDMNMX R188, R5, 0x1, R68, PT ;  /* 0x0000000105bc7846 */ /* 0x000fe20003800144 */
[----:B------:R-:W-:Y:S01]  /*bf30*/  VIADD R68, R0, 0x59 ;  /* 0x0000005900447836 */ /* 0x000fe20000000000 */
[----:B------:R-:W-:Y:S01]  /*bf40*/  FSEL R200, R56, -INF , !P2 ;  /* 0xff80000038c87808 */ /* 0x000fe20005000000 */
[----:B------:R-:W-:Y:S01]  /*bf50*/  VIADD R54, R0, 0x60 ;  /* 0x0000006000367836 */ /* 0x000fe20000000000 */
[----:B------:R-:W-:-:S02]  /*bf60*/  ISETP.GT.AND P0, PT, R189, R93, PT ;  /* 0x0000005dbd00720c */ /* 0x000fc40003f04270 */
[----:B------:R-:W-:Y:S02]  /*bf70*/  FSEL R190, R44, -INF , !P3 ;  /* 0xff8000002cbe7808 */ /* 0x000fe40005800000 */
[----:B------:R-:W-:Y:S02]  /*bf80*/  FSEL R45, R45, -INF , !P4 ;  /* 0xff8000002d2d7808 */ /* 0x000fe40006000000 */
[C---:B------:R-:W-:Y:S02]  /*bf90*/  ISETP.GT.AND P2, PT, R189.reuse, R92, PT ;  /* 0x0000005cbd00720c */ /* 0x040fe40003f44270 */
[C---:B------:R-:W-:Y:S02]  /*bfa0*/  ISETP.GT.AND P3, PT, R189.reuse, R91, PT ;  /* 0x0000005bbd00720c */ /* 0x040fe40003f64270 */
[----:B------:R-:W-:Y:S01]  /*bfb0*/  ISETP.GT.AND P4, PT, R189, R90, PT ;  /* 0x0000005abd00720c */ /* 0x000fe20003f84270 */
[C---:B------:R-:W-:Y:S01]  /*bfc0*/  VIADD R89, R0.reuse, 0x50 ;  /* 0x0000005000597836 */ /* 0x040fe20000000000 */
[----:B------:R-:W-:Y:S01]  /*bfd0*/  FSEL R61, R61, -INF , !P1 ;  /* 0xff8000003d3d7808 */ /* 0x000fe20004800000 */
[----:B------:R-:W-:Y:S01]  /*bfe0*/  VIADD R11, R0, 0x68 ;  /* 0x00000068000b7836 */ /* 0x000fe20000000000 */
[----:B------:R-:W-:-:S02]  /*bff0*/  ISETP.GT.AND P1, PT, R189, R96, PT ;  /* 0x00000060bd00720c */ /* 0x000fc40003f24270 */
[----:B------:R-:W-:Y:S01]  /*c000*/  FSEL R142, R40, -INF , !P0 ;  /* 0xff800000288e7808 */ /* 0x000fe20004000000 */
[C---:B------:R-:W-:Y:S01]  /*c010*/  VIADD R9, R0.reuse, 0x69 ;  /* 0x0000006900097836 */ /* 0x040fe20000000000 */
[----:B------:R-:W-:Y:S01]  /*c020*/  FSEL R41, R41, -INF , !P2 ;  /* 0xff80000029297808 */ /* 0x000fe20005000000 */
[----:B------:R-:W-:Y:S01]  /*c030*/  VIADD R7, R0, 0x70 ;  /* 0x0000007000077836 */ /* 0x000fe20000000000 */
[C---:B------:R-:W-:Y:S01]  /*c040*/  ISETP.GT.AND P0, PT, R189.reuse, R88, PT ;  /* 0x00000058bd00720c */ /* 0x040fe20003f04270 */
[----:B------:R-:W-:Y:S01]  /*c050*/  VIADD R187, R189, 0x8 ;  /* 0x00000008bdbb7836 */ /* 0x000fe20000000000 */
[----:B------:R-:W-:Y:S01]  /*c060*/  FSEL R36, R36, -INF , !P3 ;  /* 0xff80000024247808 */ /* 0x000fe20005800000 */
[----:B------:R-:W-:Y:S01]  /*c070*/  VIADD R6, R0, 0x71 ;  /* 0x0000007100067836 */ /* 0x000fe20000000000 */
[----:B------:R-:W-:Y:S02]  /*c080*/  FSEL R37, R37, -INF , !P4 ;  /* 0xff80000025257808 */ /* 0x000fe40006000000 */
[----:B------:R-:W-:-:S02]  /*c090*/  ISETP.GT.AND P3, PT, R189, R71, PT ;  /* 0x00000047bd00720c */ /* 0x000fc40003f64270 */
[C---:B------:R-:W-:Y:S02]  /*c0a0*/  ISETP.GT.AND P4, PT, R189.reuse, R68, PT ;  /* 0x00000044bd00720c */ /* 0x040fe40003f84270 */
[----:B------:R-:W-:Y:S01]  /*c0b0*/  ISETP.GT.AND P2, PT, R189, R54, PT ;  /* 0x00000036bd00720c */ /* 0x000fe20003f44270 */
[C---:B------:R-:W-:Y:S01]  /*c0c0*/  VIADD R15, R0.reuse, 0x61 ;  /* 0x00000061000f7836 */ /* 0x040fe20000000000 */
[----:B------:R-:W-:Y:S02]  /*c0d0*/  FSEL R49, R49, -INF , !P1 ;  /* 0xff80000031317808 */ /* 0x000fe40004800000 */
[----:B------:R-:W-:Y:S02]  /*c0e0*/  ISETP.GT.AND P1, PT, R189, R89, PT ;  /* 0x00000059bd00720c */ /* 0x000fe40003f24270 */
[----:B------:R-:W-:Y:S01]  /*c0f0*/  FSEL R33, R33, -INF , !P0 ;  /* 0xff80000021217808 */ /* 0x000fe20004000000 */
[----:B------:R-:W-:Y:S01]  /*c100*/  VIADD R5, R0, 0x78 ;  /* 0x0000007800057836 */ /* 0x000fe20000000000 */
[----:B------:R-:W-:-:S02]  /*c110*/  FSEL R112, R28, -INF , !P3 ;  /* 0xff8000001c707808 */ /* 0x000fc40005800000 */
[----:B------:R-:W-:Y:S02]  /*c120*/  ISETP.GT.AND P0, PT, R189, R11, PT ;  /* 0x0000000bbd00720c */ /* 0x000fe40003f04270 */
[----:B------:R-:W-:Y:S02]  /*c130*/  FSEL R29, R29, -INF , !P4 ;  /* 0xff8000001d1d7808 */ /* 0x000fe40006000000 */
[----:B------:R-:W-:Y:S02]  /*c140*/  FSEL R40, R24, -INF , !P2 ;  /* 0xff80000018287808 */ /* 0x000fe40005000000 */
[----:B------:R-:W-:Y:S01]  /*c150*/  ISETP.GT.AND P5, PT, R187, R0, PT ;  /* 0x00000000bb00720c */ /* 0x000fe20003fa4270 */
[----:B------:R-:W-:Y:S01]  /*c160*/  BAR.SYNC.DEFER_BLOCKING 0x0 ;  /* 0x0000000000007b1d */ /* 0x000fe20000010000 */
[C---:B------:R-:W-:Y:S01]  /*c170*/  ISETP.GE.AND P6, PT, R0.reuse, R188, PT ;  /* 0x000000bc0000720c */ /* 0x040fe20003fc6270 */
[----:B------:R-:W-:Y:S01]  /*c180*/  VIADD R0, R0, 0x79 ;  /* 0x0000007900007836 */ /* 0x000fe20000000000 */
[----:B------:R-:W-:-:S02]  /*c190*/  ISETP.GT.AND P4, PT, R189, R9, PT ;  /* 0x00000009bd00720c */ /* 0x000fc40003f84270 */
[C---:B------:R-:W-:Y:S02]  /*c1a0*/  ISETP.GT.AND P3, PT, R189.reuse, R7, PT ;  /* 0x00000007bd00720c */ /* 0x040fe40003f64270 */
[C---:B------:R-:W-:Y:S02]  /*c1b0*/  ISETP.GT.AND P2, PT, R189.reuse, R6, PT ;  /* 0x00000006bd00720c */ /* 0x040fe40003f44270 */
[----:B------:R-:W-:Y:S02]  /*c1c0*/  FSEL R32, R32, -INF , !P1 ;  /* 0xff80000020207808 */ /* 0x000fe40004800000 */
        /* <DEDUP_REMOVED lines=11> */
[----:B------:R-:W-:Y:S02]  /*c280*/  FSEL R17, R86, -INF , !P5 ;  /* 0xff80000056117808 */ /* 0x000fe40006800000 */
[----:B------:R-:W-:Y:S02]  /*c290*/  ISETP.NE.AND P6, PT, R105, RZ, PT ;  /* 0x000000ff6900720c */ /* 0x000fe40003fc5270 */
[----:B------:R-:W-:Y:S02]  /*c2a0*/  ISETP.GT.AND P1, PT, R189, R5, PT ;  /* 0x00000005bd00720c */ /* 0x000fe40003f24270 */
[----:B------:R-:W-:-:S02]  /*c2b0*/  FSEL R121, R121, -INF , !P0 ;  /* 0xff80000079797808 */ /* 0x000fc40004000000 */
[----:B------:R-:W-:Y:S02]  /*c2c0*/  ISETP.GT.AND P0, PT, R187, R104, PT ;  /* 0x00000068bb00720c */ /* 0x000fe40003f04270 */
[----:B------:R-:W-:Y:S02]  /*c2d0*/  FSEL R17, R17, -INF , !P6 ;  /* 0xff80000011117808 */ /* 0x000fe40007000000 */
[----:B------:R-:W-:Y:S02]  /*c2e0*/  FSEL R25, R120, -INF , !P1 ;  /* 0xff80000078197808 */ /* 0x000fe40004800000 */
[----:B------:R-:W-:Y:S02]  /*c2f0*/  ISETP.GE.AND P6, PT, R52, R186, PT ;  /* 0x000000ba3400720c */ /* 0x000fe40003fc6270 */
[----:B------:R-:W-:Y:S02]  /*c300*/  ISETP.GE.AND P1, PT, R104, R188, PT ;  /* 0x000000bc6800720c */ /* 0x000fe40003f26270 */
[----:B------:R-:W-:-:S02]  /*c310*/  FSEL R76, R87, -INF , !P3 ;  /* 0xff800000574c7808 */ /* 0x000fc40005800000 */
[----:B------:R-:W-:Y:S02]  /*c320*/  ISETP.GE.AND P5, PT, R104, R186, PT ;  /* 0x000000ba6800720c */ /* 0x000fe40003fa6270 */
[----:B------:R-:W-:Y:S02]  /*c330*/  FSEL R56, R106, -INF , !P4 ;  /* 0xff8000006a387808 */ /* 0x000fe40006000000 */
[----:B------:R-:W-:Y:S02]  /*c340*/  FSEL R82, R82, -INF , !P0 ;  /* 0xff80000052527808 */ /* 0x000fe40004000000 */
[----:B------:R-:W-:Y:S02]  /*c350*/  ISETP.GT.AND P3, PT, R187, R52, PT ;  /* 0x00000034bb00720c */ /* 0x000fe40003f64270 */
[----:B------:R-:W-:Y:S02]  /*c360*/  ISETP.GE.AND P4, PT, R52, R188, PT ;  /* 0x000000bc3400720c */ /* 0x000fe40003f86270 */
[----:B------:R-:W-:-:S02]  /*c370*/  P2R R16, PR, RZ, 0x40 ;  /* 0x00000040ff107803 */ /* 0x000fc40000000000 */
[----:B------:R-:W-:Y:S02]  /*c380*/  FSEL R76, R76, -INF , !P2 ;  /* 0xff8000004c4c7808 */ /* 0x000fe40005000000 */
[----:B------:R-:W-:Y:S02]  /*c390*/  FSEL R52, R85, -INF , !P1 ;  /* 0xff80000055347808 */ /* 0x000fe40004800000 */
[----:B------:R-:W-:Y:S02]  /*c3a0*/  ISETP.GT.AND P6, PT, R187, R70, PT ;  /* 0x00000046bb00720c */ /* 0x000fe40003fc4270 */
[C---:B------:R-:W-:Y:S02]  /*c3b0*/  ISETP.GE.AND P2, PT, R70.reuse, R188, PT ;  /* 0x000000bc4600720c */ /* 0x040fe40003f46270 */
[----:B------:R-:W-:Y:S02]  /*c3c0*/  ISETP.GE.AND P1, PT, R70, R186, PT ;  /* 0x000000ba4600720c */ /* 0x000fe40003f26270 */
[----:B------:R-:W-:-:S02]  /*c3d0*/  FSEL R70, R82, -INF , !P5 ;  /* 0xff80000052467808 */ /* 0x000fc40006800000 */
[----:B------:R-:W-:Y:S02]  /*c3e0*/  FSEL R60, R83, -INF , !P3 ;  /* 0xff800000533c7808 */ /* 0x000fe40005800000 */
[----:B------:R-:W-:Y:S02]  /*c3f0*/  ISETP.NE.AND P5, PT, R16, RZ, PT ;  /* 0x000000ff1000720c */ /* 0x000fe40003fa5270 */
[----:B------:R-:W-:Y:S02]  /*c400*/  ISETP.GT.AND P0, PT, R187, R102, PT ;  /* 0x00000066bb00720c */ /* 0x000fe40003f04270 */
[----:B------:R-:W-:Y:S02]  /*c410*/  FSEL R78, R78, -INF , !P6 ;  /* 0xff8000004e4e7808 */ /* 0x000fe40007000000 */
[----:B------:R-:W-:Y:S02]  /*c420*/  ISETP.GE.AND P6, PT, R10, R186, PT ;  /* 0x000000ba0a00720c */ /* 0x000fe40003fc6270 */
[----:B------:R-:W-:-:S02]  /*c430*/  ISETP.GE.AND P3, PT, R102, R188, PT ;  /* 0x000000bc6600720c */ /* 0x000fc40003f66270 */
[----:B------:R-:W-:Y:S02]  /*c440*/  FSEL R60, R60, -INF , !P5 ;  /* 0xff8000003c3c7808 */ /* 0x000fe40006800000 */
[----:B------:R-:W-:Y:S02]  /*c450*/  FSEL R82, R81, -INF , !P2 ;  /* 0xff80000051527808 */ /* 0x000fe40005000000 */
[----:B------:R-:W-:Y:S02]  /*c460*/  FSEL R16, R84, -INF , !P4 ;  /* 0xff80000054107808 */ /* 0x000fe40006000000 */
[----:B------:R-:W-:Y:S02]  /*c470*/  ISETP.GT.AND P5, PT, R187, R10, PT ;  /* 0x0000000abb00720c */ /* 0x000fe40003fa4270 */
[----:B------:R-:W-:Y:S02]  /*c480*/  ISETP.GE.AND P2, PT, R10, R188, PT ;  /* 0x000000bc0a00720c */ /* 0x000fe40003f46270 */
[----:B------:R-:W-:-:S02]  /*c490*/  ISETP.GE.AND P4, PT, R102, R186, PT ;  /* 0x000000ba6600720c */ /* 0x000fc40003f86270 */
[----:B------:R-:W-:Y:S02]  /*c4a0*/  FSEL R79, R79, -INF , !P0 ;  /* 0xff8000004f4f7808 */ /* 0x000fe40004000000 */
[----:B------:R-:W-:Y:S02]  /*c4b0*/  FSEL R10, R78, -INF , !P1 ;  /* 0xff8000004e0a7808 */ /* 0x000fe40004800000 */
[----:B------:R-:W-:Y:S02]  /*c4c0*/  P2R R78, PR, RZ, 0x40 ;  /* 0x00000040ff4e7803 */ /* 0x000fe40000000000 */
[----:B------:R-:W-:Y:S02]  /*c4d0*/  FSEL R80, R80, -INF , !P3 ;  /* 0xff80000050507808 */ /* 0x000fe40005800000 */
[----:B------:R-:W-:Y:S02]  /*c4e0*/  ISETP.GT.AND P1, PT, R187, R8, PT ;  /* 0x00000008bb00720c */ /* 0x000fe40003f24270 */
[----:B------:R-:W-:-:S02]  /*c4f0*/  ISETP.GE.AND P3, PT, R8, R188, PT ;  /* 0x000000bc0800720c */ /* 0x000fc40003f66270 */
[----:B------:R-:W-:Y:S02]  /*c500*/  ISETP.GE.AND P6, PT, R8, R186, PT ;  /* 0x000000ba0800720c */ /* 0x000fe40003fc6270 */
[----:B------:R-:W-:Y:S02]  /*c510*/  FSEL R8, R79, -INF , !P4 ;  /* 0xff8000004f087808 */ /* 0x000fe40006000000 */
[----:B------:R-:W-:Y:S02]  /*c520*/  ISETP.NE.AND P4, PT, R78, RZ, PT ;  /* 0x000000ff4e00720c */ /* 0x000fe40003f85270 */
[----:B------:R-:W-:Y:S02]  /*c530*/  FSEL R74, R74, -INF , !P5 ;  /* 0xff8000004a4a7808 */ /* 0x000fe40006800000 */
[----:B------:R-:W-:Y:S02]  /*c540*/  FSEL R72, R72, -INF , !P2 ;  /* 0xff80000048487808 */ /* 0x000fe40005000000 */
[----:B------:R-:W-:-:S02]  /*c550*/  FSEL R75, R75, -INF , !P1 ;  /* 0xff8000004b4b7808 */ /* 0x000fc40004800000 */
[----:B------:R-:W-:Y:S02]  /*c560*/  ISETP.GT.AND P0, PT, R187, R14, PT ;  /* 0x0000000ebb00720c */ /* 0x000fe40003f04270 */
[C---:B------:R-:W-:Y:S02]  /*c570*/  ISETP.GE.AND P2, PT, R14.reuse, R188, PT ;  /* 0x000000bc0e00720c */ /* 0x040fe40003f46270 */
[----:B------:R-:W-:Y:S02]  /*c580*/  ISETP.GE.AND P5, PT, R14, R186, PT ;  /* 0x000000ba0e00720c */ /* 0x000fe40003fa6270 */
[----:B------:R-:W-:Y:S02]  /*c590*/  FSEL R74, R74, -INF , !P4 ;  /* 0xff8000004a4a7808 */ /* 0x000fe40006000000 */
[----:B------:R-:W-:Y:S02]  /*c5a0*/  FSEL R14, R77, -INF , !P3 ;  /* 0xff8000004d0e7808 */ /* 0x000fe40005800000 */
[----:B------:R-:W-:-:S02]  /*c5b0*/  ISETP.GT.AND P4, PT, R187, R12, PT ;  /* 0x0000000cbb00720c */ /* 0x000fc40003f84270 */
[C---:B------:R-:W-:Y:S02]  /*c5c0*/  ISETP.GE.AND P3, PT, R12.reuse, R188, PT ;  /* 0x000000bc0c00720c */ /* 0x040fe40003f66270 */
[----:B------:R-:W-:Y:S02]  /*c5d0*/  ISETP.GE.AND P1, PT, R12, R186, PT ;  /* 0x000000ba0c00720c */ /* 0x000fe40003f26270 */
[----:B------:R-:W-:Y:S02]  /*c5e0*/  FSEL R12, R75, -INF , !P6 ;  /* 0xff8000004b0c7808 */ /* 0x000fe40007000000 */
[----:B------:R-:W-:-:S04]  /*c5f0*/  ISETP.GT.AND P6, PT, R187, R99, PT ;  /* 0x00000063bb00720c */ /* 0x000fc80003fc4270 */
[----:B------:R-:W-:Y:S02]  /*c600*/  FSEL R58, R58, -INF , !P6 ;  /* 0xff8000003a3a7808 */ /* 0x000fe40007000000 */
[----:B------:R-:W-:Y:S02]  /*c610*/  ISETP.GE.AND P6, PT, R97, R186, PT ;  /* 0x000000ba6100720c */ /* 0x000fe40003fc6270 */
[----:B------:R-:W-:Y:S02]  /*c620*/  FSEL R202, R62, -INF , !P0 ;  /* 0xff8000003eca7808 */ /* 0x000fe40004000000 */
[----:B------:R-:W-:Y:S02]  /*c630*/  ISETP.GT.AND P0, PT, R187, R98, PT ;  /* 0x00000062bb00720c */ /* 0x000fe40003f04270 */
[----:B------:R-:W-:Y:S02]  /*c640*/  FSEL R104, R61, -INF , !P3 ;  /* 0xff8000003d687808 */ /* 0x000fe40005800000 */
[----:B------:R-:W-:-:S02]  /*c650*/  ISETP.GE.AND P3, PT, R98, R188, PT ;  /* 0x000000bc6200720c */ /* 0x000fc40003f66270 */
[----:B------:R-:W-:Y:S02]  /*c660*/  FSEL R59, R59, -INF , !P0 ;  /* 0xff8000003b3b7808 */ /* 0x000fe40004000000 */
[-C--:B------:R-:W-:Y:S02]  /*c670*/  ISETP.GE.AND P0, PT, R96, R186.reuse, PT ;  /* 0x000000ba6000720c */ /* 0x080fe40003f06270 */
[----:B------:R-:W-:Y:S02]  /*c680*/  FSEL R63, R63, -INF , !P4 ;  /* 0xff8000003f3f7808 */ /* 0x000fe40006000000 */
[----:B------:R-:W-:Y:S02]  /*c690*/  ISETP.GE.AND P4, PT, R98, R186, PT ;  /* 0x000000ba6200720c */ /* 0x000fe40003f86270 */
[----:B------:R-:W-:Y:S02]  /*c6a0*/  FSEL R198, R57, -INF , !P3 ;  /* 0xff80000039c67808 */ /* 0x000fe40005800000 */
[----:B------:R-:W-:-:S02]  /*c6b0*/  @P6 LOP3.LUT R180, R180, 0x2, RZ, 0xfc, !PT ;  /* 0x00000002b4b46812 */ /* 0x000fc400078efcff */
[----:B------:R-:W-:Y:S02]  /*c6c0*/  ISETP.GE.AND P3, PT, R96, R188, PT ;  /* 0x000000bc6000720c */ /* 0x000fe40003f66270 */
[----:B------:R-:W-:Y:S02]  /*c6d0*/  P2R R75, PR, RZ, 0x2 ;  /* 0x00000002ff4b7803 */ /* 0x000fe40000000000 */
[----:B------:R-:W-:Y:S02]  /*c6e0*/  ISETP.GE.AND P1, PT, R99, R186, PT ;  /* 0x000000ba6300720c */ /* 0x000fe40003f26270 */
[----:B------:R-:W-:Y:S02]  /*c6f0*/  FSEL R196, R59, -INF , !P4 ;  /* 0xff8000003bc47808 */ /* 0x000fe40006000000 */
[----:B------:R-:W-:Y:S02]  /*c700*/  LOP3.LUT P4, RZ, R180, 0x2, RZ, 0xc0, !PT ;  /* 0x00000002b4ff7812 */ /* 0x000fe4000788c0ff */
[----:B------:R-:W-:-:S02]  /*c710*/  FSEL R130, R49, -INF , !P3 ;  /* 0xff80000031827808 */ /* 0x000fc40005800000 */
[----:B------:R-:W-:Y:S02]  /*c720*/  LOP3.LUT R180, R180, 0xfffffffe, RZ, 0xc0, !PT ;  /* 0xfffffffeb4b47812 */ /* 0x000fe400078ec0ff */
[----:B------:R-:W-:Y:S02]  /*c730*/  ISETP.GE.AND P3, PT, R94, R186, PT ;  /* 0x000000ba5e00720c */ /* 0x000fe40003f66270 */
[----:B------:R-:W-:Y:S02]  /*c740*/  FSEL R204, R58, -INF , !P1 ;  /* 0xff8000003acc7808 */ /* 0x000fe40004800000 */
[----:B------:R-:W-:Y:S02]  /*c750*/  ISETP.GT.AND P1, PT, R187, R96, PT ;  /* 0x00000060bb00720c */ /* 0x000fe40003f24270 */
[----:B------:R-:W-:Y:S02]  /*c760*/  @P0 LOP3.LUT R180, R180, 0x1, RZ, 0xfc, !PT ;  /* 0x00000001b4b40812 */ /* 0x000fe400078efcff */
[----:B------:R-:W-:-:S02]  /*c770*/  FSEL R51, R51, -INF , !P1 ;  /* 0xff80000033337808 */ /* 0x000fc40004800000 */
[C---:B------:R-:W-:Y:S02]  /*c780*/  LOP3.LUT P1, RZ, R180.reuse, 0x1, RZ, 0xc0, !PT ;  /* 0x00000001b4ff7812 */ /* 0x040fe4000782c0ff */
[----:B------:R-:W-:Y:S02]  /*c790*/  LOP3.LUT R180, R180, 0xfffffffb, RZ, 0xc0, !PT ;  /* 0xfffffffbb4b47812 */ /* 0x000fe400078ec0ff */
[----:B------:R-:W-:Y:S02]  /*c7a0*/  FSEL R62, R73, -INF , !P2 ;  /* 0xff800000493e7808 */ /* 0x000fe40005000000 */
[-C--:B------:R-:W-:Y:S02]  /*c7b0*/  ISETP.GE.AND P2, PT, R99, R188.reuse, PT ;  /* 0x000000bc6300720c */ /* 0x080fe40003f46270 */
[----:B------:R-:W-:Y:S02]  /*c7c0*/  @P3 LOP3.LUT R180, R180, 0x4, RZ, 0xfc, !PT ;  /* 0x00000004b4b43812 */ /* 0x000fe400078efcff */
[----:B------:R-:W-:-:S02]  /*c7d0*/  ISETP.GE.AND P3, PT, R93, R188, PT ;  /* 0x000000bc5d00720c */ /* 0x000fc40003f66270 */
[----:B------:R-:W-:Y:S02]  /*c7e0*/  FSEL R202, R202, -INF , !P5 ;  /* 0xff800000caca7808 */ /* 0x000fe40006800000 */
[----:B------:R-:W-:Y:S02]  /*c7f0*/  ISETP.NE.AND P5, PT, R75, RZ, PT ;  /* 0x000000ff4b00720c */ /* 0x000fe40003fa5270 */
[----:B------:R-:W-:Y:S02]  /*c800*/  FSEL R200, R200, -INF , !P2 ;  /* 0xff800000c8c87808 */ /* 0x000fe40005000000 */
[----:B------:R-:W-:Y:S02]  /*c810*/  ISETP.GE.AND P2, PT, R97, R188, PT ;  /* 0x000000bc6100720c */ /* 0x000fe40003f46270 */
        /* <DEDUP_REMOVED lines=9> */
[----:B------:R-:W-:Y:S02]  /*c8b0*/  FSEL R50, R50, -INF , !P5 ;  /* 0xff80000032327808 */ /* 0x000fe40006800000 */
[----:B------:R-:W-:Y:S02]  /*c8c0*/  ISETP.GE.AND P5, PT, R94, R188, PT ;  /* 0x000000bc5e00720c */ /* 0x000fe40003fa6270 */
[----:B------:R-:W-:Y:S02]  /*c8d0*/  FSEL R190, R190, -INF , !P2 ;  /* 0xff800000bebe7808 */ /* 0x000fe40005000000 */
[----:B------:R-:W-:Y:S02]  /*c8e0*/  FSEL R194, R46, -INF , !P6 ;  /* 0xff8000002ec27808 */ /* 0x000fe40007000000 */
[----:B------:R-:W-:-:S02]  /*c8f0*/  LOP3.LUT P6, RZ, R180, 0x4, RZ, 0xc0, !PT ;  /* 0x00000004b4ff7812 */ /* 0x000fc400078cc0ff */
[----:B------:R-:W-:Y:S02]  /*c900*/  ISETP.GT.AND P0, PT, R187, R92, PT ;  /* 0x0000005cbb00720c */ /* 0x000fe40003f04270 */
[----:B------:R-:W-:Y:S02]  /*c910*/  ISETP.GE.AND P2, PT, R92, R188, PT ;  /* 0x000000bc5c00720c */ /* 0x000fe40003f46270 */
[----:B------:R-:W-:Y:S02]  /*c920*/  LOP3.LUT R180, R180, 0xfffffffd, RZ, 0xc0, !PT ;  /* 0xfffffffdb4b47812 */ /* 0x000fe400078ec0ff */
[----:B------:R-:W-:Y:S02]  /*c930*/  FSEL R192, R50, -INF , !P4 ;  /* 0xff80000032c07808 */ /* 0x000fe40006000000 */
[----:B------:R-:W-:Y:S02]  /*c940*/  FSEL R126, R45, -INF , !P5 ;  /* 0xff8000002d7e7808 */ /* 0x000fe40006800000 */
[----:B------:R-:W-:-:S02]  /*c950*/  ISETP.GT.AND P4, PT, R187, R94, PT ;  /* 0x0000005ebb00720c */ /* 0x000fc40003f84270 */
[----:B------:R-:W-:Y:S02]  /*c960*/  ISETP.GE.AND P5, PT, R92, R186, PT ;  /* 0x000000ba5c00720c */ /* 0x000fe40003fa6270 */
[----:B------:R-:W-:Y:S02]  /*c970*/  FSEL R43, R43, -INF , !P0 ;  /* 0xff8000002b2b7808 */ /* 0x000fe40004000000 */
[----:B------:R-:W-:Y:S02]  /*c980*/  FSEL R140, R41, -INF , !P2 ;  /* 0xff800000298c7808 */ /* 0x000fe40005000000 */
[----:B------:R-:W-:Y:S02]  /*c990*/  @P3 LOP3.LUT R180, R180, 0x2, RZ, 0xfc, !PT ;  /* 0x00000002b4b43812 */ /* 0x000fe400078efcff */
[----:B------:R-:W-:Y:S02]  /*c9a0*/  ISETP.GT.AND P2, PT, R187, R91, PT ;  /* 0x0000005bbb00720c */ /* 0x000fe40003f44270 */
[----:B------:R-:W-:-:S02]  /*c9b0*/  FSEL R47, R47, -INF , !P4 ;  /* 0xff8000002f2f7808 */ /* 0x000fc40006000000 */
[----:B------:R-:W-:Y:S02]  /*c9c0*/  FSEL R144, R43, -INF , !P5 ;  /* 0xff8000002b907808 */ /* 0x000fe40006800000 */
[----:B------:R-:W-:Y:S02]  /*c9d0*/  ISETP.GT.AND P4, PT, R187, R93, PT ;  /* 0x0000005dbb00720c */ /* 0x000fe40003f84270 */
[----:B------:R-:W-:Y:S02]  /*c9e0*/  LOP3.LUT P5, RZ, R180, 0x2, RZ, 0xc0, !PT ;  /* 0x00000002b4ff7812 */ /* 0x000fe400078ac0ff */
[----:B------:R-:W-:Y:S02]  /*c9f0*/  FSEL R38, R38, -INF , !P2 ;  /* 0xff80000026267808 */ /* 0x000fe40005000000 */
[----:B------:R-:W-:Y:S02]  /*ca00*/  FSEL R132, R51, -INF , !P1 ;  /* 0xff80000033847808 */ /* 0x000fe40004800000 */
[----:B------:R-:W-:-:S02]  /*ca10*/  FSEL R150, R47, -INF , !P6 ;  /* 0xff8000002f967808 */ /* 0x000fc40007000000 */
[----:B------:R-:W-:Y:S02]  /*ca20*/  ISETP.GE.AND P1, PT, R93, R186, PT ;  /* 0x000000ba5d00720c */ /* 0x000fe40003f26270 */
[----:B------:R-:W-:Y:S02]  /*ca30*/  FSEL R42, R42, -INF , !P4 ;  /* 0xff8000002a2a7808 */ /* 0x000fe40006000000 */
[-C--:B------:R-:W-:Y:S02]  /*ca40*/  ISETP.GE.AND P6, PT, R91, R188.reuse, PT ;  /* 0x000000bc5b00720c */ /* 0x080fe40003fc6270 */
[----:B------:R-:W-:Y:S02]  /*ca50*/  ISETP.GE.AND P3, PT, R90, R188, PT ;  /* 0x000000bc5a00720c */ /* 0x000fe40003f66270 */
[----:B------:R-:W-:Y:S02]  /*ca60*/  FSEL R148, R38, -INF , !P5 ;  /* 0xff80000026947808 */ /* 0x000fe40006800000 */
[----:B------:R-:W-:-:S02]  /*ca70*/  ISETP.GT.AND P4, PT, R187, R90, PT ;  /* 0x0000005abb00720c */ /* 0x000fc40003f84270 */
[-C--:B------:R-:W-:Y:S02]  /*ca80*/  ISETP.GE.AND P5, PT, R88, R186.reuse, PT ;  /* 0x000000ba5800720c */ /* 0x080fe40003fa6270 */
[----:B------:R-:W-:Y:S02]  /*ca90*/  ISETP.GT.AND P0, PT, R187, R89, PT ;  /* 0x00000059bb00720c */ /* 0x000fe40003f04270 */
[----:B------:R-:W-:Y:S02]  /*caa0*/  FSEL R146, R42, -INF , !P1 ;  /* 0xff8000002a927808 */ /* 0x000fe40004800000 */
[----:B------:R-:W-:Y:S02]  /*cab0*/  FSEL R134, R36, -INF , !P6 ;  /* 0xff80000024867808 */ /* 0x000fe40007000000 */
[----:B------:R-:W-:Y:S02]  /*cac0*/  FSEL R138, R37, -INF , !P3 ;  /* 0xff800000258a7808 */ /* 0x000fe40005800000 */
[----:B------:R-:W-:-:S02]  /*cad0*/  ISETP.GE.AND P1, PT, R90, R186, PT ;  /* 0x000000ba5a00720c */ /* 0x000fc40003f26270 */
[----:B------:R-:W-:Y:S02]  /*cae0*/  FSEL R39, R39, -INF , !P4 ;  /* 0xff80000027277808 */ /* 0x000fe40006000000 */
[----:B------:R-:W-:Y:S02]  /*caf0*/  ISETP.GE.AND P3, PT, R88, R188, PT ;  /* 0x000000bc5800720c */ /* 0x000fe40003f66270 */
[----:B------:R-:W-:Y:S02]  /*cb00*/  P2R R36, PR, RZ, 0x20 ;  /* 0x00000020ff247803 */ /* 0x000fe40000000000 */
[C---:B------:R-:W-:Y:S02]  /*cb10*/  ISETP.GT.AND P5, PT, R187.reuse, R71, PT ;  /* 0x00000047bb00720c */ /* 0x040fe40003fa4270 */
[----:B------:R-:W-:Y:S02]  /*cb20*/  FSEL R34, R34, -INF , !P0 ;  /* 0xff80000022227808 */ /* 0x000fe40004000000 */
[----:B------:R-:W-:-:S02]  /*cb30*/  ISETP.GT.AND P0, PT, R187, R68, PT ;  /* 0x00000044bb00720c */ /* 0x000fc40003f04270 */
[----:B------:R-:W-:Y:S02]  /*cb40*/  FSEL R136, R39, -INF , !P1 ;  /* 0xff80000027887808 */ /* 0x000fe40004800000 */
[----:B------:R-:W-:Y:S02]  /*cb50*/  FSEL R110, R33, -INF , !P3 ;  /* 0xff800000216e7808 */ /* 0x000fe40005800000 */
[-C--:B------:R-:W-:Y:S02]  /*cb60*/  ISETP.GE.AND P6, PT, R89, R186.reuse, PT ;  /* 0x000000ba5900720c */ /* 0x080fe40003fc6270 */
[----:B------:R-:W-:Y:S02]  /*cb70*/  ISETP.GE.AND P1, PT, R71, R186, PT ;  /* 0x000000ba4700720c */ /* 0x000fe40003f26270 */
[----:B------:R-:W-:Y:S02]  /*cb80*/  ISETP.GE.AND P3, PT, R68, R188, PT ;  /* 0x000000bc4400720c */ /* 0x000fe40003f66270 */
[----:B------:R-:W-:-:S02]  /*cb90*/  FSEL R30, R30, -INF , !P5 ;  /* 0xff8000001e1e7808 */ /* 0x000fc40006800000 */
[----:B------:R-:W-:Y:S02]  /*cba0*/  ISETP.GT.AND P4, PT, R187, R88, PT ;  /* 0x00000058bb00720c */ /* 0x000fe40003f84270 */
[----:B------:R-:W-:Y:S02]  /*cbb0*/  FSEL R31, R31, -INF , !P0 ;  /* 0xff8000001f1f7808 */ /* 0x000fe40004000000 */
[----:B------:R-:W-:Y:S02]  /*cbc0*/  ISETP.GE.AND P0, PT, R15, R186, PT ;  /* 0x000000ba0f00720c */ /* 0x000fe40003f06270 */
[----:B------:R-:W-:Y:S02]  /*cbd0*/  ISETP.GE.AND P2, PT, R89, R188, PT ;  /* 0x000000bc5900720c */ /* 0x000fe40003f46270 */
[----:B------:R-:W-:Y:S02]  /*cbe0*/  FSEL R120, R34, -INF , !P6 ;  /* 0xff80000022787808 */ /* 0x000fe40007000000 */
[----:B------:R-:W-:-:S02]  /*cbf0*/  FSEL R116, R30, -INF , !P1 ;  /* 0xff8000001e747808 */ /* 0x000fc40004800000 */
[----:B------:R-:W-:Y:S02]  /*cc00*/  FSEL R118, R29, -INF , !P3 ;  /* 0xff8000001d767808 */ /* 0x000fe40005800000 */
[----:B------:R-:W-:Y:S02]  /*cc10*/  FSEL R35, R35, -INF , !P4 ;  /* 0xff80000023237808 */ /* 0x000fe40006000000 */
[----:B------:R-:W-:Y:S02]  /*cc20*/  ISETP.NE.AND P6, PT, R36, RZ, PT ;  /* 0x000000ff2400720c */ /* 0x000fe40003fc5270 */
[----:B------:R-:W-:Y:S02]  /*cc30*/  ISETP.GT.AND P1, PT, R187, R15, PT ;  /* 0x0000000fbb00720c */ /* 0x000fe40003f24270 */
[----:B------:R-:W-:Y:S02]  /*cc40*/  ISETP.GE.AND P3, PT, R15, R188, PT ;  /* 0x000000bc0f00720c */ /* 0x000fe40003f66270 */
[----:B------:R-:W-:-:S02]  /*cc50*/  P2R R15, PR, RZ, 0x1 ;  /* 0x00000001ff0f7803 */ /* 0x000fc40000000000 */
[----:B------:R-:W-:Y:S02]  /*cc60*/  FSEL R106, R32, -INF , !P2 ;  /* 0xff800000206a7808 */ /* 0x000fe40005000000 */
[----:B------:R-:W-:Y:S02]  /*cc70*/  ISETP.GE.AND P2, PT, R71, R188, PT ;  /* 0x000000bc4700720c */ /* 0x000fe40003f46270 */
[----:B------:R-:W-:Y:S02]  /*cc80*/  FSEL R108, R35, -INF , !P6 ;  /* 0xff800000236c7808 */ /* 0x000fe40007000000 */
[----:B------:R-:W-:Y:S02]  /*cc90*/  FSEL R27, R27, -INF , !P1 ;  /* 0xff8000001b1b7808 */ /* 0x000fe40004800000 */
[----:B------:R-:W-:Y:S02]  /*cca0*/  ISETP.GT.AND P6, PT, R187, R54, PT ;  /* 0x00000036bb00720c */ /* 0x000fe40003fc4270 */
[----:B------:R-:W-:-:S02]  /*ccb0*/  ISETP.NE.AND P1, PT, R15, RZ, PT ;  /* 0x000000ff0f00720c */ /* 0x000fc40003f25270 */
[----:B------:R-:W-:Y:S02]  /*ccc0*/  FSEL R112, R112, -INF , !P2 ;  /* 0xff80000070707808 */ /* 0x000fe40005000000 */
[C---:B------:R-:W-:Y:S02]  /*ccd0*/  ISETP.GE.AND P2, PT, R54.reuse, R188, PT ;  /* 0x000000bc3600720c */ /* 0x040fe40003f46270 */
[----:B------:R-:W-:Y:S02]  /*cce0*/  ISETP.GE.AND P5, PT, R54, R186, PT ;  /* 0x000000ba3600720c */ /* 0x000fe40003fa6270 */
[----:B------:R-:W-:Y:S02]  /*ccf0*/  FSEL R26, R26, -INF , !P6 ;  /* 0xff8000001a1a7808 */ /* 0x000fe40007000000 */
[----:B------:R-:W-:Y:S02]  /*cd00*/  FSEL R48, R27, -INF , !P1 ;  /* 0xff8000001b307808 */ /* 0x000fe40004800000 */
[----:B------:R-:W-:-:S02]  /*cd10*/  ISETP.GT.AND P0, PT, R187, R11, PT ;  /* 0x0000000bbb00720c */ /* 0x000fc40003f04270 */
[----:B------:R-:W-:Y:S02]  /*cd20*/  ISETP.GT.AND P1, PT, R187, R7, PT ;  /* 0x00000007bb00720c */ /* 0x000fe40003f24270 */
[----:B------:R-:W-:Y:S02]  /*cd30*/  FSEL R40, R40, -INF , !P2 ;  /* 0xff80000028287808 */ /* 0x000fe40005000000 */
[----:B------:R-:W-:Y:S02]  /*cd40*/  FSEL R54, R26, -INF , !P5 ;  /* 0xff8000001a367808 */ /* 0x000fe40006800000 */
[-C--:B------:R-:W-:Y:S02]  /*cd50*/  ISETP.GE.AND P2, PT, R11, R188.reuse, PT ;  /* 0x000000bc0b00720c */ /* 0x080fe40003f46270 */
[----:B------:R-:W-:Y:S02]  /*cd60*/  ISETP.GE.AND P5, PT, R9, R188, PT ;  /* 0x000000bc0900720c */ /* 0x000fe40003fa6270 */
[----:B------:R-:W-:-:S02]  /*cd70*/  FSEL R22, R22, -INF , !P0 ;  /* 0xff80000016167808 */ /* 0x000fc40004000000 */
[----:B------:R-:W-:Y:S02]  /*cd80*/  ISETP.GT.AND P0, PT, R187, R6, PT ;  /* 0x00000006bb00720c */ /* 0x000fe40003f04270 */
[----:B------:R-:W-:Y:S02]  /*cd90*/  ISETP.GE.AND P4, PT, R68, R186, PT ;  /* 0x000000ba4400720c */ /* 0x000fe40003f86270 */
[----:B------:R-:W-:Y:S02]  /*cda0*/  FSEL R44, R44, -INF , !P2 ;  /* 0xff8000002c2c7808 */ /* 0x000fe40005000000 */
[----:B------:R-:W-:Y:S02]  /*cdb0*/  FSEL R38, R21, -INF , !P5 ;  /* 0xff80000015267808 */ /* 0x000fe40006800000 */
[----:B------:R-:W-:Y:S02]  /*cdc0*/  LOP3.LUT R180, R180, 0xfffffffd, RZ, 0xc0, !PT ;  /* 0xfffffffdb4b47812 */ /* 0x000fe400078ec0ff */
[----:B------:R-:W-:-:S02]  /*cdd0*/  ISETP.GE.AND P2, PT, R7, R188, PT ;  /* 0x000000bc0700720c */ /* 0x000fc40003f46270 */
[----:B------:R-:W-:Y:S02]  /*cde0*/  ISETP.GE.AND P5, PT, R6, R186, PT ;  /* 0x000000ba0600720c */ /* 0x000fe40003fa6270 */
[----:B------:R-:W-:Y:S02]  /*cdf0*/  FSEL R19, R19, -INF , !P0 ;  /* 0xff80000013137808 */ /* 0x000fe40004000000 */
[----:B------:R-:W-:Y:S02]  /*ce00*/  ISETP.GT.AND P0, PT, R187, R0, PT ;  /* 0x00000000bb00720c */ /* 0x000fe40003f04270 */
[----:B------:R-:W-:Y:S02]  /*ce10*/  FSEL R114, R31, -INF , !P4 ;  /* 0xff8000001f727808 */ /* 0x000fe40006000000 */
[----:B------:R-:W-:Y:S02]  /*ce20*/  ISETP.GT.AND P4, PT, R187, R9, PT ;  /* 0x00000009bb00720c */ /* 0x000fe40003f84270 */
[----:B------:R-:W-:-:S02]  /*ce30*/  @P1 LOP3.LUT R180, R180, 0x2, RZ, 0xfc, !PT ;  /* 0x00000002b4b41812 */ /* 0x000fc400078efcff */
[----:B------:R-:W-:Y:S02]  /*ce40*/  FSEL R27, R20, -INF , !P2 ;  /* 0xff800000141b7808 */ /* 0x000fe40005000000 */
[----:B------:R-:W-:Y:S02]  /*ce50*/  FSEL R20, R123, -INF , !P0 ;  /* 0xff8000007b147808 */ /* 0x000fe40004000000 */
[----:B------:R-:W-:Y:S02]  /*ce60*/  FSEL R42, R28, -INF , !P3 ;  /* 0xff8000001c2a7808 */ /* 0x000fe40005800000 */
[----:B------:R-:W-:Y:S02]  /*ce70*/  ISETP.GT.AND P0, PT, R103, R166, PT ;  /* 0x000000a66700720c */ /* 0x000fe40003f04270 */
[----:B------:R-:W-:Y:S02]  /*ce80*/  ISETP.GE.AND P3, PT, R9, R186, PT ;  /* 0x000000ba0900720c */ /* 0x000fe40003f66270 */
[----:B------:R-:W-:-:S02]  /*ce90*/  FSEL R23, R23, -INF , !P4 ;  /* 0xff80000017177808 */ /* 0x000fc40006000000 */
[C---:B------:R-:W-:Y:S02]  /*cea0*/  LOP3.LUT P4, RZ, R180.reuse, 0x2, RZ, 0xc0, !PT ;  /* 0x00000002b4ff7812 */ /* 0x040fe4000788c0ff */
[----:B------:R-:W-:Y:S02]  /*ceb0*/  LOP3.LUT R180, R180, 0xfffffffe, RZ, 0xc0, !PT ;  /* 0xfffffffeb4b47812 */ /* 0x000fe400078ec0ff */
[----:B------:R-:W-:Y:S02]  /*cec0*/  FSEL R36, R23, -INF , !P3 ;  /* 0xff80000017247808 */ /* 0x000fe40005800000 */
[-C--:B------:R-:W-:Y:S02]  /*ced0*/  ISETP.GE.AND P6, PT, R11, R186.reuse, PT ;  /* 0x000000ba0b00720c */ /* 0x080fe40003fc6270 */
[----:B------:R-:W-:Y:S02]  /*cee0*/  ISETP.GE.AND P1, PT, R7, R186, PT ;  /* 0x000000ba0700720c */ /* 0x000fe40003f26270 */
[----:B------:R-:W-:-:S02]  /*cef0*/  ISETP.GT.AND P3, PT, R187, R5, PT ;  /* 0x00000005bb00720c */ /* 0x000fc40003f64270 */
[----:B------:R-:W-:Y:S02]  /*cf00*/  FSEL R18, R18, -INF , !P4 ;  /* 0xff80000012127808 */ /* 0x000fe40006000000 */
[----:B------:R-:W-:Y:S02]  /*cf10*/  @P5 LOP3.LUT R180, R180, 0x1, RZ, 0xfc, !PT ;  /* 0x00000001b4b45812 */ /* 0x000fe400078efcff */
[----:B------:R-:W-:Y:S02]  /*cf20*/  FSEL R46, R22, -INF , !P6 ;  /* 0xff800000162e7808 */ /* 0x000fe40007000000 */
[----:B------:R-:W-:Y:S02]  /*cf30*/  FSEL R30, R18, -INF , !P1 ;  /* 0xff800000121e7808 */ /* 0x000fe40004800000 */
[----:B------:R-:W-:Y:S01]  /*cf40*/  FSEL R28, R122, -INF , !P3 ;  /* 0xff8000007a1c7808 */ /* 0x000fe20005800000 */
[----:B------:R-:W-:Y:S01]  /*cf50*/  BSSY.RECONVERGENT B1, `(.L_x_13278) ;  /* 0x0000077000017945 */ /* 0x000fe20003800200 */
[----:B------:R-:W-:-:S02]  /*cf60*/  ISETP.GE.AND P6, PT, R6, R188, PT ;  /* 0x000000bc0600720c */ /* 0x000fc40003fc6270 */
[C---:B------:R-:W-:Y:S02]  /*cf70*/  ISETP.GE.AND P5, PT, R5.reuse, R188, PT ;  /* 0x000000bc0500720c */ /* 0x040fe40003fa6270 */
[----:B------:R-:W-:Y:S02]  /*cf80*/  ISETP.GE.AND P4, PT, R5, R186, PT ;  /* 0x000000ba0500720c */ /* 0x000fe40003f86270 */
[----:B------:R-:W-:Y:S02]  /*cf90*/  ISETP.GE.AND P2, PT, R0, R188, PT ;  /* 0x000000bc0000720c */ /* 0x000fe40003f46270 */
[----:B------:R-:W-:Y:S02]  /*cfa0*/  LOP3.LUT P3, RZ, R180, 0x1, RZ, 0xc0, !PT ;  /* 0x00000001b4ff7812 */ /* 0x000fe4000786c0ff */
[----:B------:R-:W-:Y:S02]  /*cfb0*/  ISETP.GE.AND P1, PT, R0, R186, PT ;  /* 0x000000ba0000720c */ /* 0x000fe40003f26270 */
[----:B------:R-:W-:-:S02]  /*cfc0*/  FSEL R24, R24, -INF , !P6 ;  /* 0xff80000018187808 */ /* 0x000fc40007000000 */
[----:B------:R-:W-:Y:S02]  /*cfd0*/  VIMNMX R189, PT, PT, RZ, R189, !PT ;  /* 0x000000bdffbd7248 */ /* 0x000fe40007fe0100 */
[----:B------:R-:W-:Y:S02]  /*cfe0*/  VIMNMX R187, PT, PT, RZ, R187, !PT ;  /* 0x000000bbffbb7248 */ /* 0x000fe40007fe0100 */
        /* <DEDUP_REMOVED lines=19> */
.L_x_13281:
        /* <DEDUP_REMOVED lines=60> */
.L_x_13282:
[----:B------:R-:W-:Y:S05]  /*d4e0*/  BSYNC.RECONVERGENT B0 ;  /* 0x0000000000007941 */ /* 0x000fea0003800200 */
.L_x_13280:
        /* <DEDUP_REMOVED lines=29> */
.L_x_13279:
[----:B------:R-:W-:Y:S05]  /*d6c0*/  BSYNC.RECONVERGENT B1 ;  /* 0x0000000000017941 */ /* 0x000fea0003800200 */
.L_x_13278:
        /* <DEDUP_REMOVED lines=78> */
[----:B------:R-:W5:Y:S01]  /*dbb0*/  LDSM.16.MT88.4 R16, [R154+0x6800] ;  /* 0x006800009a10783b */ /* 0x000f620000004200 */
[-C--:B------:R-:W-:Y:S01]  /*dbc0*/  FFMA.FTZ R49, R102, R22.reuse, -R21 ;  /* 0x0000001666317223 */ /* 0x080fe20000010815 */
[--C-:B------:R-:W-:Y:S01]  /*dbd0*/  FFMA.FTZ R47, R104, R22, -R29.reuse ;  /* 0x00000016682f7223 */ /* 0x100fe2000001081d */
[----:B------:R-:W-:Y:S01]  /*dbe0*/  MUFU.EX2 R60, R60 ;  /* 0x0000003c003c7308 */ /* 0x000fe20000000800 */
[----:B------:R-:W5:Y:S01]  /*dbf0*/  LDSM.16.MT88.4 R12, [R153+0x6800] ;  /* 0x00680000990c783b */ /* 0x000f620000004200 */
        /* <DEDUP_REMOVED lines=23> */
[--C-:B------:R-:W-:Y:S01]  /*dd70*/  FFMA.FTZ R144, R144, R22, -R21.reuse ;  /* 0x0000001690907223 */ /* 0x100fe20000010815 */
[----:B----4-:R-:W-:Y:S01]  /*dd80*/  F2FP.BF16.F32.PACK_AB R70, R39, R52 ;  /* 0x000000342746723e */ /* 0x010fe200000010ff */
[-C--:B------:R-:W-:Y:S01]  /*dd90*/  FFMA.FTZ R63, R148, R22.reuse, -R21 ;  /* 0x00000016943f7223 */ /* 0x080fe20000010815 */
[----:B------:R-:W-:Y:S01]  /*dda0*/  MUFU.EX2 R50, R50 ;  /* 0x0000003200327308 */ /* 0x000fe20000000800 */
[-CC-:B------:R-:W-:Y:S01]  /*ddb0*/  FFMA.FTZ R109, R142, R22.reuse, -R29.reuse ;  /* 0x000000168e6d7223 */ /* 0x180fe2000001081d */
[-C--:B------:R-:W-:Y:S01]  /*ddc0*/  FFMA.FTZ R140, R140, R22.reuse, -R29 ;  /* 0x000000168c8c7223 */ /* 0x080fe2000001081d */
[-C--:B------:R-:W-:Y:S01]  /*ddd0*/  FFMA.FTZ R134, R136, R22.reuse, -R21 ;  /* 0x0000001688867223 */ /* 0x080fe20000010815 */
[----:B------:R-:W2:Y:S01]  /*dde0*/  MUFU.EX2 R33, R33 ;  /* 0x0000002100217308 */ /* 0x000ea20000000800 */
[C---:B------:R-:W-:Y:S01]  /*ddf0*/  HMMA.16816.F32.BF16 R96, R68.reuse, R92, RZ ;  /* 0x0000005c4460723c */ /* 0x040fe200000418ff */
[-CC-:B------:R-:W-:Y:S01]  /*de00*/  FFMA.FTZ R138, R138, R22.reuse, -R29.reuse ;  /* 0x000000168a8a7223 */ /* 0x180fe2000001081d */
[-C--:B------:R-:W-:Y:S01]  /*de10*/  FFMA.FTZ R117, R110, R22.reuse, -R29 ;  /* 0x000000166e757223 */ /* 0x080fe2000001081d */
[----:B------:R-:W-:Y:S01]  /*de20*/  MUFU.EX2 R31, R31 ;  /* 0x0000001f001f7308 */ /* 0x000fe20000000800 */
[-C--:B------:R-:W-:Y:S01]  /*de30*/  FFMA.FTZ R111, R108, R22.reuse, -R21 ;  /* 0x000000166c6f7223 */ /* 0x080fe20000010815 */
[-CC-:B------:R-:W-:Y:S01]  /*de40*/  FFMA.FTZ R110, R112, R22.reuse, -R29.reuse ;  /* 0x00000016706e7223 */ /* 0x180fe2000001081d */
[-C--:B------:R-:W-:Y:S01]  /*de50*/  FFMA.FTZ R115, R118, R22.reuse, -R29 ;  /* 0x0000001676737223 */ /* 0x080fe2000001081d */
[----:B------:R-:W4:Y:S01]  /*de60*/  MUFU.EX2 R26, R26 ;  /* 0x0000001a001a7308 */ /* 0x000f220000000800 */
[C---:B------:R-:W-:Y:S01]  /*de70*/  HMMA.16816.F32.BF16 R92, R68.reuse, R94, RZ ;  /* 0x0000005e445c723c */ /* 0x040fe200000418ff */
[-CC-:B------:R-:W-:Y:S01]  /*de80*/  FFMA.FTZ R113, R114, R22.reuse, -R21.reuse ;  /* 0x0000001672717223 */ /* 0x180fe20000010815 */
[-C--:B------:R-:W-:Y:S01]  /*de90*/  FFMA.FTZ R120, R120, R22.reuse, -R21 ;  /* 0x0000001678787223 */ /* 0x080fe20000010815 */
[----:B------:R-:W3:Y:S01]  /*dea0*/  MUFU.EX2 R3, R3 ;  /* 0x0000000300037308 */ /* 0x000ee20000000800 */
[----:B------:R-:W-:Y:S01]  /*deb0*/  FADD.FTZ R119, R122, R51 ;  /* 0x000000337a777221 */ /* 0x000fe20000010000 */
[-C--:B------:R-:W-:Y:S01]  /*dec0*/  FFMA.FTZ R51, R48, R22.reuse, -R21 ;  /* 0x0000001630337223 */ /* 0x080fe20000010815 */
[-C--:B------:R-:W-:Y:S01]  /*ded0*/  FFMA.FTZ R121, R42, R22.reuse, -R29 ;  /* 0x000000162a797223 */ /* 0x080fe2000001081d */
[----:B------:R-:W-:Y:S01]  /*dee0*/  MUFU.EX2 R102, R202 ;  /* 0x000000ca00667308 */ /* 0x000fe20000000800 */
[C---:B------:R-:W-:Y:S01]  /*def0*/  HMMA.16816.F32.BF16 R88, R68.reuse, R84, RZ ;  /* 0x000000544458723c */ /* 0x040fe200000418ff */
[----:B------:R-:W-:Y:S01]  /*df00*/  FADD.FTZ R58, R58, R119 ;  /* 0x000000773a3a7221 */ /* 0x000fe20000010000 */
[-CC-:B------:R-:W-:Y:S01]  /*df10*/  FFMA.FTZ R119, R36, R22.reuse, -R21.reuse ;  /* 0x0000001624777223 */ /* 0x180fe20000010815 */
[----:B------:R-:W5:Y:S01]  /*df20*/  MUFU.EX2 R49, R49 ;  /* 0x0000003100317308 */ /* 0x000f620000000800 */
[-CC-:B------:R-:W-:Y:S01]  /*df30*/  FFMA.FTZ R54, R54, R22.reuse, -R21.reuse ;  /* 0x0000001636367223 */ /* 0x180fe20000010815 */
[-C--:B------:R-:W-:Y:S01]  /*df40*/  FFMA.FTZ R46, R46, R22.reuse, -R21 ;  /* 0x000000162e2e7223 */ /* 0x080fe20000010815 */
[-C--:B------:R-:W-:Y:S01]  /*df50*/  FFMA.FTZ R44, R44, R22.reuse, -R29 ;  /* 0x000000162c2c7223 */ /* 0x080fe2000001081d */
[----:B------:R-:W-:Y:S01]  /*df60*/  MUFU.EX2 R47, R47 ;  /* 0x0000002f002f7308 */ /* 0x000fe20000000800 */
[C---:B-1----:R-:W-:Y:S01]  /*df70*/  HMMA.16816.F32.BF16 R80, R68.reuse, R76, RZ ;  /* 0x0000004c4450723c */ /* 0x042fe200000418ff */
[----:B------:R-:W-:Y:S01]  /*df80*/  FADD.FTZ R37, R37, R58 ;  /* 0x0000003a25257221 */ /* 0x000fe20000010000 */
[-C--:B------:R-:W-:Y:S01]  /*df90*/  FFMA.FTZ R30, R30, R22.reuse, -R21 ;  /* 0x000000161e1e7223 */ /* 0x080fe20000010815 */
[----:B------:R-:W-:Y:S01]  /*dfa0*/  MUFU.EX2 R66, R66 ;  /* 0x0000004200427308 */ /* 0x000fe20000000800 */
[-C--:B------:R-:W-:Y:S01]  /*dfb0*/  FFMA.FTZ R196, R23, R22.reuse, -R29 ;  /* 0x0000001617c47223 */ /* 0x080fe2000001081d */
[-C--:B------:R-:W-:Y:S01]  /*dfc0*/  FFMA.FTZ R20, R20, R22.reuse, -R21 ;  /* 0x0000001614147223 */ /* 0x080fe20000010815 */
[----:B------:R-:W-:Y:S01]  /*dfd0*/  FFMA.FTZ R25, R25, R22, -R29 ;  /* 0x0000001619197223 */ /* 0x000fe2000001081d */
[----:B------:R-:W-:Y:S01]  /*dfe0*/  MUFU.EX2 R43, R43 ;  /* 0x0000002b002b7308 */ /* 0x000fe20000000800 */
[----:B------:R-:W-:Y:S01]  /*dff0*/  HMMA.16816.F32.BF16 R84, R68, R86, RZ ;  /* 0x000000564454723c */ /* 0x000fe200000418ff */
[----:B------:R-:W-:-:S02]  /*e000*/  ISETP.GT.AND P0, PT, R103, R166, PT ;  /* 0x000000a66700720c */ /* 0x000fc40003f04270 */
        /* <DEDUP_REMOVED lines=11> */
[----:B----4-:R-:W-:Y:S01]  /*e0c0*/  F2FP.BF16.F32.PACK_AB R6, R26, R31 ;  /* 0x0000001f1a06723e */ /* 0x010fe200000010ff */
[----:B------:R-:W-:Y:S01]  /*e0d0*/  MUFU.EX2 R57, R57 ;  /* 0x0000003900397308 */ /* 0x000fe20000000800 */
[----:B---3--:R-:W-:Y:S01]  /*e0e0*/  F2FP.BF16.F32.PACK_AB R7, R3, R34 ;  /* 0x000000220307723e */ /* 0x008fe200000010ff */
[----:B------:R-:W-:Y:S02]  /*e0f0*/  FADD.FTZ R35, R35, R56 ;  /* 0x0000003823237221 */ /* 0x000fe40000010000 */
[----:B------:R-:W-:Y:S02]  /*e100*/  MUFU.EX2 R55, R55 ;  /* 0x0000003700377308 */ /* 0x000fe40000000800 */
[----:B------:R-:W-:Y:S01]  /*e110*/  FADD.FTZ R34, R34, R35 ;  /* 0x0000002322227221 */ /* 0x000fe20000010000 */
[-CC-:B------:R-:W-:Y:S01]  /*e120*/  FFMA.FTZ R35, R24, R22.reuse, -R29.reuse ;  /* 0x0000001618237223 */ /* 0x180fe2000001081d */
[C---:B------:R-:W-:Y:S01]  /*e130*/  HMMA.16816.F32.BF16 R96, R4.reuse, R8, R96 ;  /* 0x000000080460723c */ /* 0x040fe20000041860 */
[----:B------:R-:W-:Y:S04]  /*e140*/  MUFU.EX2 R105, R105 ;  /* 0x0000006900697308 */ /* 0x000fe80000000800 */
[----:B------:R-:W-:Y:S03]  /*e150*/  MUFU.EX2 R144, R144 ;  /* 0x0000009000907308 */ /* 0x000fe60000000800 */
[C---:B------:R-:W-:Y:S01]  /*e160*/  HMMA.16816.F32.BF16 R92, R4.reuse, R10, R92 ;  /* 0x0000000a045c723c */ /* 0x040fe2000004185c */
[----:B------:R-:W1:Y:S01]  /*e170*/  LDSM.16.MT88.4 R8, [R152+0x6800] ;  /* 0x006800009808783b */ /* 0x000e620000004200 */
[----:B------:R-:W-:Y:S04]  /*e180*/  MUFU.EX2 R63, R63 ;  /* 0x0000003f003f7308 */ /* 0x000fe80000000800 */
[----:B------:R-:W-:Y:S02]  /*e190*/  MUFU.EX2 R109, R109 ;  /* 0x0000006d006d7308 */ /* 0x000fe40000000800 */
[C---:B-----5:R-:W-:Y:S02]  /*e1a0*/  HMMA.16816.F32.BF16 R88, R4.reuse, R16, R88 ;  /* 0x000000100458723c */ /* 0x060fe40000041858 */
        /* <DEDUP_REMOVED lines=10> */
[----:B------:R-:W-:Y:S01]  /*e250*/  LDSM.16.MT88.4 R12, [R153+0x7000] ;  /* 0x00700000990c783b */ /* 0x000fe20000004200 */
[----:B------:R-:W-:Y:S04]  /*e260*/  MUFU.EX2 R117, R117 ;  /* 0x0000007500757308 */ /* 0x000fe80000000800 */
[----:B------:R-:W-:Y:S02]  /*e270*/  MUFU.EX2 R110, R110 ;  /* 0x0000006e006e7308 */ /* 0x000fe40000000800 */
[C---:B-1----:R-:W-:Y:S02]  /*e280*/  HMMA.16816.F32.BF16 R72, R4.reuse, R8, R72 ;  /* 0x000000080448723c */ /* 0x042fe40000041848 */
[----:B------:R-:W-:Y:S04]  /*e290*/  MUFU.EX2 R115, R115 ;  /* 0x0000007300737308 */ /* 0x000fe80000000800 */
[----:B------:R-:W-:Y:S02]  /*e2a0*/  MUFU.EX2 R113, R113 ;  /* 0x0000007100717308 */ /* 0x000fe40000000800 */
[----:B------:R-:W-:Y:S01]  /*e2b0*/  HMMA.16816.F32.BF16 R68, R4, R10, R68 ;  /* 0x0000000a0444723c */ /* 0x000fe20000041844 */
[----:B------:R-:W1:Y:S01]  /*e2c0*/  LDSM.16.MT88.4 R8, [R158+0x7000] ;  /* 0x007000009e08783b */ /* 0x000e620000004200 */
[----:B------:R-:W-:Y:S01]  /*e2d0*/  FFMA.FTZ R6, R62, R22, -R29 ;  /* 0x000000163e067223 */ /* 0x000fe2000001081d */
[----:B------:R-:W-:Y:S01]  /*e2e0*/  F2FP.BF16.F32.PACK_AB R5, R49, R102 ;  /* 0x000000663105723e */ /* 0x000fe200000010ff */
[----:B------:R-:W3:Y:S04]  /*e2f0*/  MUFU.EX2 R62, R204 ;  /* 0x000000cc003e7308 */ /* 0x000ee80000000800 */
[----:B------:R-:W4:Y:S04]  /*e300*/  MUFU.EX2 R104, R6 ;  /* 0x0000000600687308 */ /* 0x000f280000000800 */
[----:B------:R-:W-:Y:S04]  /*e310*/  MUFU.EX2 R48, R54 ;  /* 0x0000003600307308 */ /* 0x000fe80000000800 */
[----:B------:R-:W-:Y:S01]  /*e320*/  MUFU.EX2 R51, R51 ;  /* 0x0000003300337308 */ /* 0x000fe20000000800 */
[----:B---3--:R-:W-:-:S03]  /*e330*/  F2FP.BF16.F32.PACK_AB R7, R45, R62 ;  /* 0x0000003e2d07723e */ /* 0x008fc600000010ff */
[----:B------:R-:W-:Y:S01]  /*e340*/  MUFU.EX2 R121, R121 ;  /* 0x0000007900797308 */ /* 0x000fe20000000800 */
[----:B----4-:R-:W-:Y:S02]  /*e350*/  F2FP.BF16.F32.PACK_AB R4, R47, R104 ;  /* 0x000000682f04723e */ /* 0x010fe400000010ff */
[----:B------:R-:W-:Y:S01]  /*e360*/  F2FP.BF16.F32.PACK_AB R6, R43, R66 ;  /* 0x000000422b06723e */ /* 0x000fe200000010ff */
[----:B------:R-:W-:Y:S04]  /*e370*/  MUFU.EX2 R119, R119 ;  /* 0x0000007700777308 */ /* 0x000fe80000000800 */
[----:B------:R-:W-:Y:S02]  /*e380*/  MUFU.EX2 R30, R30 ;  /* 0x0000001e001e7308 */ /* 0x000fe40000000800 */
[C---:B--2---:R-:W-:Y:S02]  /*e390*/  HMMA.16816.F32.BF16 R88, R4.reuse, R16, R88 ;  /* 0x000000100458723c */ /* 0x044fe40000041858 */
[----:B------:R-:W-:Y:S04]  /*e3a0*/  MUFU.EX2 R23, R25 ;  /* 0x0000001900177308 */ /* 0x000fe80000000800 */
[----:B------:R-:W-:Y:S02]  /*e3b0*/  MUFU.EX2 R196, R196 ;  /* 0x000000c400c47308 */ /* 0x000fe40000000800 */
[C---:B------:R-:W-:Y:S01]  /*e3c0*/  HMMA.16816.F32.BF16 R84, R4.reuse, R18, R84 ;  /* 0x000000120454723c */ /* 0x040fe20000041854 */
[----:B------:R-:W-:Y:S01]  /*e3d0*/  LDSM.16.MT88.4 R16, [R154+0x7800] ;  /* 0x007800009a10783b */ /* 0x000fe20000004200 */
[----:B------:R-:W-:Y:S06]  /*e3e0*/  MUFU.EX2 R20, R20 ;  /* 0x0000001400147308 */ /* 0x000fec0000000800 */
[C---:B-1----:R-:W-:Y:S08]  /*e3f0*/  HMMA.16816.F32.BF16 R96, R4.reuse, R8, R96 ;  /* 0x000000080460723c */ /* 0x042ff00000041860 */
[C---:B------:R-:W-:Y:S01]  /*e400*/  HMMA.16816.F32.BF16 R92, R4.reuse, R10, R92 ;  /* 0x0000000a045c723c */ /* 0x040fe2000004185c */
[----:B------:R-:W1:Y:S07]  /*e410*/  LDSM.16.MT88.4 R8, [R152+0x7000] ;  /* 0x007000009808783b */ /* 0x000e6e0000004200 */
        /* <DEDUP_REMOVED lines=8> */
[----:B------:R-:W2:Y:S04]  /*e4a0*/  MUFU.EX2 R124, R194 ;  /* 0x000000c2007c7308 */ /* 0x000ea80000000800 */
[----:B------:R-:W3:Y:S01]  /*e4b0*/  MUFU.EX2 R130, R6 ;  /* 0x0000000600827308 */ /* 0x000ee20000000800 */
[----:B--2---:R-:W-:-:S02]  /*e4c0*/  F2FP.BF16.F32.PACK_AB R7, R55, R124 ;  /* 0x0000007c3707723e */ /* 0x004fc400000010ff */
[----:B---3--:R-:W-:Y:S02]  /*e4d0*/  F2FP.BF16.F32.PACK_AB R4, R61, R130 ;  /* 0x000000823d04723e */ /* 0x008fe400000010ff */
[----:B------:R-:W-:-:S07]  /*e4e0*/  F2FP.BF16.F32.PACK_AB R6, R57, R126 ;  /* 0x0000007e3906723e */ /* 0x000fce00000010ff */
[C---:B------:R-:W-:Y:S08]  /*e4f0*/  HMMA.16816.F32.BF16 R88, R4.reuse, R16, R88 ;  /* 0x000000100458723c */ /* 0x040ff00000041858 */
[C---:B------:R-:W-:Y:S01]  /*e500*/  HMMA.16816.F32.BF16 R84, R4.reuse, R18, R84 ;  /* 0x000000120454723c */ /* 0x040fe20000041854 */
[----:B------:R-:W-:Y:S07]  /*e510*/  LDSM.16.MT88.4 R16, [R154+0x8000] ;  /* 0x008000009a10783b */ /* 0x000fee0000004200 */
[C---:B-1----:R-:W-:Y:S08]  /*e520*/  HMMA.16816.F32.BF16 R96, R4.reuse, R8, R96 ;  /* 0x000000080460723c */ /* 0x042ff00000041860 */
[C---:B------:R-:W-:Y:S01]  /*e530*/  HMMA.16816.F32.BF16 R92, R4.reuse, R10, R92 ;  /* 0x0000000a045c723c */ /* 0x040fe2000004185c */
[----:B------:R-:W1:Y:S07]  /*e540*/  LDSM.16.MT88.4 R8, [R152+0x7800] ;  /* 0x007800009808783b */ /* 0x000e6e0000004200 */
[C---:B------:R-:W-:Y:S08]  /*e550*/  HMMA.16816.F32.BF16 R80, R4.reuse, R12, R80 ;  /* 0x0000000c0450723c */ /* 0x040ff00000041850 */
        /* <DEDUP_REMOVED lines=9> */
[C---:B------:R-:W-:Y:S08]  /*e5f0*/  HMMA.16816.F32.BF16 R88, R4.reuse, R16, R88 ;  /* 0x000000100458723c */ /* 0x040ff00000041858 */
[C---:B------:R-:W-:Y:S01]  /*e600*/  HMMA.16816.F32.BF16 R84, R4.reuse, R18, R84 ;  /* 0x000000120454723c */ /* 0x040fe20000041854 */
[----:B------:R-:W-:Y:S07]  /*e610*/  LDSM.16.MT88.4 R16, [R154+0x8800] ;  /* 0x008800009a10783b */ /* 0x000fee0000004200 */
[C---:B--2---:R-:W-:Y:S08]  /*e620*/  HMMA.16816.F32.BF16 R80, R4.reuse, R12, R80 ;  /* 0x0000000c0450723c */ /* 0x044ff00000041850 */
[C---:B------:R-:W-:Y:S01]  /*e630*/  HMMA.16816.F32.BF16 R76, R4.reuse, R14, R76 ;  /* 0x0000000e044c723c */ /* 0x040fe2000004184c */
[----:B------:R-:W-:Y:S07]  /*e640*/  LDSM.16.MT88.4 R12, [R153+0x8800] ;  /* 0x00880000990c783b */ /* 0x000fee0000004200 */
[C---:B-1----:R-:W-:Y:S08]  /*e650*/  HMMA.16816.F32.BF16 R96, R4.reuse, R8, R96 ;  /* 0x000000080460723c */ /* 0x042ff00000041860 */
[C---:B------:R-:W-:Y:S01]  /*e660*/  HMMA.16816.F32.BF16 R92, R4.reuse, R10, R92 ;  /* 0x0000000a045c723c */ /* 0x040fe2000004185c */
[----:B------:R-:W1:Y:S07]  /*e670*/  LDSM.16.MT88.4 R8, [R152+0x8000] ;  /* 0x008000009808783b */ /* 0x000e6e0000004200 */
[C---:B-1----:R-:W-:Y:S08]  /*e680*/  HMMA.16816.F32.BF16 R72, R4.reuse, R8, R72 ;  /* 0x000000080448723c */ /* 0x042ff00000041848 */
[----:B------:R-:W-:Y:S01]  /*e690*/  HMMA.16816.F32.BF16 R68, R4, R10, R68 ;  /* 0x0000000a0444723c */ /* 0x000fe20000041844 */
[----:B------:R-:W1:Y:S01]  /*e6a0*/  LDSM.16.MT88.4 R8, [R158+0x8800] ;  /* 0x008800009e08783b */ /* 0x000e620000004200 */
[-C--:B------:R-:W-:Y:S01]  /*e6b0*/  FFMA.FTZ R4, R116, R22.reuse, -R21 ;  /* 0x0000001674047223 */ /* 0x080fe20000010815 */
[----:B------:R-:W-:Y:S01]  /*e6c0*/  FFMA.FTZ R116, R106, R22, -R29 ;  /* 0x000000166a747223 */ /* 0x000fe2000001081d */
[----:B------:R-:W-:-:S02]  /*e6d0*/  F2FP.BF16.F32.PACK_AB R5, R111, R108 ;  /* 0x0000006c6f05723e */ /* 0x000fc400000010ff */
[----:B------:R-:W2:Y:S01]  /*e6e0*/  MUFU.EX2 R106, R4 ;  /* 0x00000004006a7308 */ /* 0x000ea20000000800 */
[----:B------:R-:W-:-:S03]  /*e6f0*/  F2FP.BF16.F32.PACK_AB R6, R115, R110 ;  /* 0x0000006e7306723e */ /* 0x000fc600000010ff */
[----:B------:R-:W3:Y:S01]  /*e700*/  MUFU.EX2 R116, R116 ;  /* 0x0000007400747308 */ /* 0x000ee20000000800 */
[----:B--2---:R-:W-:Y:S02]  /*e710*/  F2FP.BF16.F32.PACK_AB R7, R113, R106 ;  /* 0x0000006a7107723e */ /* 0x004fe400000010ff */
[----:B---3--:R-:W-:-:S07]  /*e720*/  F2FP.BF16.F32.PACK_AB R4, R117, R116 ;  /* 0x000000747504723e */ /* 0x008fce00000010ff */
        /* <DEDUP_REMOVED lines=11> */
[----:B------:R-:W-:Y:S01]  /*e7e0*/  FADD.FTZ R5, R60, R41 ;  /* 0x000000293c057221 */ /* 0x000fe20000010000 */
[-CC-:B------:R-:W-:Y:S01]  /*e7f0*/  FFMA.FTZ R41, R38, R22.reuse, -R29.reuse ;  /* 0x0000001626297223 */ /* 0x180fe2000001081d */
[----:B------:R-:W-:Y:S01]  /*e800*/  FFMA.FTZ R4, R40, R22, -R29 ;  /* 0x0000001628047223 */ /* 0x000fe2000001081d */
[----:B------:R-:W1:Y:S01]  /*e810*/  LDSM.16.MT88.4 R8, [R154+0x9000] ;  /* 0x009000009a08783b */ /* 0x000e620000004200 */
[----:B------:R-:W3:Y:S01]  /*e820*/  MUFU.EX2 R40, R46 ;  /* 0x0000002e00287308 */ /* 0x000ee20000000800 */
[----:B------:R-:W-:Y:S01]  /*e830*/  FADD.FTZ R52, R52, R5 ;  /* 0x0000000534347221 */ /* 0x000fe20000010000 */
[----:B------:R-:W-:-:S02]  /*e840*/  F2FP.BF16.F32.PACK_AB R5, R51, R48 ;  /* 0x000000303305723e */ /* 0x000fc400000010ff */
[----:B------:R-:W4:Y:S01]  /*e850*/  MUFU.EX2 R42, R4 ;  /* 0x00000004002a7308 */ /* 0x000f220000000800 */
[----:B------:R-:W-:-:S03]  /*e860*/  FADD.FTZ R39, R39, R52 ;  /* 0x0000003427277221 */ /* 0x000fc60000010000 */
[----:B------:R-:W-:Y:S01]  /*e870*/  MUFU.EX2 R38, R44 ;  /* 0x0000002c00267308 */ /* 0x000fe20000000800 */
[----:B------:R-:W-:-:S03]  /*e880*/  FADD.FTZ R50, R50, R39 ;  /* 0x0000002732327221 */ /* 0x000fc60000010000 */
[----:B------:R-:W5:Y:S01]  /*e890*/  MUFU.EX2 R41, R41 ;  /* 0x0000002900297308 */ /* 0x000f620000000800 */
[----:B------:R-:W-:Y:S01]  /*e8a0*/  FADD.FTZ R50, R33, R50 ;  /* 0x0000003221327221 */ /* 0x000fe20000010000 */
[----:B---3--:R-:W-:Y:S01]  /*e8b0*/  F2FP.BF16.F32.PACK_AB R7, R119, R40 ;  /* 0x000000287707723e */ /* 0x008fe200000010ff */
[-CC-:B------:R-:W-:Y:S01]  /*e8c0*/  FFMA.FTZ R33, R32, R22.reuse, -R21.reuse ;  /* 0x0000001620217223 */ /* 0x180fe20000010815 */
[----:B------:R-:W-:Y:S01]  /*e8d0*/  FFMA.FTZ R32, R28, R22, -R21 ;  /* 0x000000161c207223 */ /* 0x000fe20000010815 */
[----:B------:R-:W-:Y:S01]  /*e8e0*/  FADD.FTZ R31, R31, R50 ;  /* 0x000000321f1f7221 */ /* 0x000fe20000010000 */
[----:B----4-:R-:W-:Y:S01]  /*e8f0*/  F2FP.BF16.F32.PACK_AB R4, R121, R42 ;  /* 0x0000002a7904723e */ /* 0x010fe200000010ff */
[----:B------:R-:W-:Y:S02]  /*e900*/  FFMA.FTZ R28, R27, R22, -R29 ;  /* 0x000000161b1c7223 */ /* 0x000fe4000001081d */
[----:B------:R-:W-:Y:S01]  /*e910*/  FADD.FTZ R31, R26, R31 ;  /* 0x0000001f1a1f7221 */ /* 0x000fe20000010000 */
[----:B------:R-:W-:Y:S03]  /*e920*/  MUFU.EX2 R33, R33 ;  /* 0x0000002100217308 */ /* 0x000fe60000000800 */
[----:B------:R-:W-:Y:S01]  /*e930*/  FADD.FTZ R104, R104, R31 ;  /* 0x0000001f68687221 */ /* 0x000fe20000010000 */
[----:B-----5:R-:W-:Y:S01]  /*e940*/  F2FP.BF16.F32.PACK_AB R6, R41, R38 ;  /* 0x000000262906723e */ /* 0x020fe200000010ff */
[----:B------:R-:W-:Y:S02]  /*e950*/  MUFU.EX2 R27, R32 ;  /* 0x00000020001b7308 */ /* 0x000fe40000000800 */
[----:B------:R-:W-:-:S02]  /*e960*/  FADD.FTZ R47, R47, R104 ;  /* 0x000000682f2f7221 */ /* 0x000fc40000010000 */
[----:B------:R-:W-:Y:S02]  /*e970*/  MUFU.EX2 R24, R28 ;  /* 0x0000001c00187308 */ /* 0x000fe40000000800 */
[----:B------:R-:W-:Y:S01]  /*e980*/  HMMA.16816.F32.BF16 R96, R4, R12, R96 ;  /* 0x0000000c0460723c */ /* 0x000fe20000041860 */
[----:B------:R-:W-:-:S04]  /*e990*/  FADD.FTZ R66, R66, R47 ;  /* 0x0000002f42427221 */ /* 0x000fc80000010000 */
[----:B------:R-:W-:-:S03]  /*e9a0*/  FADD.FTZ R43, R43, R66 ;  /* 0x000000422b2b7221 */ /* 0x000fc60000010000 */
[----:B------:R-:W-:Y:S01]  /*e9b0*/  HMMA.16816.F32.BF16 R92, R4, R14, R92 ;  /* 0x0000000e045c723c */ /* 0x000fe2000004185c */
[----:B------:R-:W3:Y:S01]  /*e9c0*/  LDSM.16.MT88.4 R12, [R152+0x9000] ;  /* 0x00900000980c783b */ /* 0x000ee20000004200 */
[----:B------:R-:W-:-:S04]  /*e9d0*/  FADD.FTZ R130, R130, R43 ;  /* 0x0000002b82827221 */ /* 0x000fc80000010000 */
[----:B------:R-:W-:Y:S02]  /*e9e0*/  FADD.FTZ R61, R61, R130 ;  /* 0x000000823d3d7221 */ /* 0x000fe40000010000 */
[C---:B--2---:R-:W-:Y:S01]  /*e9f0*/  HMMA.16816.F32.BF16 R80, R4.reuse, R16, R80 ;  /* 0x000000100450723c */ /* 0x044fe20000041850 */
[----:B------:R-:W-:Y:S01]  /*ea00*/  FADD.FTZ R17, R3, R34 ;  /* 0x0000002203117221 */ /* 0x000fe20000010000 */
[----:B------:R-:W-:Y:S01]  /*ea10*/  FADD.FTZ R26, R126, R61 ;  /* 0x0000003d7e1a7221 */ /* 0x000fe20000010000 */
[----:B------:R-:W2:Y:S02]  /*ea20*/  MUFU.EX2 R3, R35 ;  /* 0x0000002300037308 */ /* 0x000ea40000000800 */
        /* <DEDUP_REMOVED lines=25> */
[----:B--2---:R-:W-:Y:S01]  /*ebc0*/  F2FP.BF16.F32.PACK_AB R4, R3, R24 ;  /* 0x000000180304723e */ /* 0x004fe200000010ff */
[----:B------:R-:W-:Y:S01]  /*ebd0*/  FADD.FTZ R144, R144, R105 ;  /* 0x0000006990907221 */ /* 0x000fe20000010000 */
[----:B------:R-:W-:Y:S01]  /*ebe0*/  F2FP.BF16.F32.PACK_AB R5, R33, R30 ;  /* 0x0000001e2105723e */ /* 0x000fe200000010ff */
[----:B------:R-:W2:Y:S01]  /*ebf0*/  LDSM.16.MT88.4 R12, [R153+0x9800] ;  /* 0x00980000990c783b */ /* 0x000ea20000004200 */
        /* <DEDUP_REMOVED lines=26> */
[----:B------:R-:W-:Y:S02]  /*eda0*/  HMMA.16816.F32.BF16 R76, R4, R14, R76 ;  /* 0x0000000e044c723c */ /* 0x000fe4000004184c */
[----:B------:R-:W-:-:S04]  /*edb0*/  FADD.FTZ R30, R30, R119 ;  /* 0x000000771e1e7221 */ /* 0x000fc80000010000 */
[----:B------:R-:W-:-:S04]  /*edc0*/  FADD.FTZ R30, R33, R30 ;  /* 0x0000001e211e7221 */ /* 0x000fc80000010000 */
        /* <DEDUP_REMOVED lines=75> */
.L_x_13286:
        /* <DEDUP_REMOVED lines=8> */
.L_x_13287:
[----:B------:R-:W-:Y:S05]  /*f300*/  BSYNC.RECONVERGENT B0 ;  /* 0x0000000000007941 */ /* 0x000fea0003800200 */
.L_x_13285:
[C---:B------:R-:W-:Y:S01]  /*f310*/  IMAD.SHL.U32 R3, R64.reuse, 0x20, RZ ;  /* 0x0000002040037824 */ /* 0x040fe200078e00ff */
[----:B------:R-:W-:Y:S01]  /*f320*/  SHF.L.U64.HI R4, R64, 0x5, R65 ;  /* 0x0000000540047819 */ /* 0x000fe20000010241 */
[----:B------:R-:W-:Y:S01]  /*f330*/  @!PT LDS RZ, [RZ] ;  /* 0x00000000fffff984 */ /* 0x000fe20000000800 */
[----:B------:R-:W-:Y:S01]  /*f340*/  @!PT LDS RZ, [RZ] ;  /* 0x00000000fffff984 */ /* 0x000fe20000000800 */
[----:B------:R-:W-:Y:S01]  /*f350*/  @!PT LDS RZ, [RZ] ;  /* 0x00000000fffff984 */ /* 0x000fe20000000800 */
[----:B------:R-:W-:Y:S01]  /*f360*/  LDGSTS.E.BYPASS.LTC128B.128 [R177+0x6000], desc[UR4][R170.64] ;  /* 0x06000000aab17fae */ /* 0x000fe2000b981a04 */
[----:B------:R-:W-:Y:S01]  /*f370*/  VIADD R103, R67, 0xfffffffe ;  /* 0xfffffffe43677836 */ /* 0x000fe20000000000 */
[----:B------:R-:W-:Y:S01]  /*f380*/  BSSY.RECONVERGENT B1, `(.L_x_13288) ;  /* 0x00000e7000017945 */ /* 0x000fe20003800200 */
        /* <DEDUP_REMOVED lines=19> */
[----:B------:R-:W-:Y:S01]  /*f4c0*/  LDGSTS.E.BYPASS.LTC128B.128 [R177+0x9000], desc[UR4][R20.64] ;  /* 0x0900000014b17fae */ /* 0x000fe2000b981a04 */
[----:B------:R-:W-:-:S03]  /*f4d0*/  ISETP.GT.AND P0, PT, R103, R166, PT ;  /* 0x000000a66700720c */ /* 0x000fc60003f04270 */
[----:B------:R2:W-:Y:S04]  /*f4e0*/  LDGSTS.E.BYPASS.LTC128B.128 [R177+0x9800], desc[UR4][R22.64] ;  /* 0x0980000016b17fae */ /* 0x0005e8000b981a04 */
[----:B------:R-:W-:Y:S04]  /*f4f0*/  LDSM.16.M88.4 R40, [R163] ;  /* 0x00000000a328783b */ /* 0x000fe80000000200 */
[----:B------:R-:W2:Y:S04]  /*f500*/  LDSM.16.M88.4 R16, [R162+UR6+0x3000] ;  /* 0x00300006a210783b */ /* 0x000ea80008000200 */
[----:B------:R-:W-:Y:S04]  /*f510*/  LDSM.16.M88.4 R116, [R161] ;  /* 0x00000000a174783b */ /* 0x000fe80000000200 */
[----:B-1----:R-:W1:Y:S04]  /*f520*/  LDSM.16.M88.4 R8, [R162+UR6+0x3800] ;  /* 0x00380006a208783b */ /* 0x002e680008000200 */
[----:B------:R-:W3:Y:S04]  /*f530*/  LDSM.16.M88.4 R112, [R157+0x3000] ;  /* 0x003000009d70783b */ /* 0x000ee80000000200 */
[----:B------:R-:W4:Y:S04]  /*f540*/  LDSM.16.M88.4 R108, [R157+0x3800] ;  /* 0x003800009d6c783b */ /* 0x000f280000000200 */
[----:B------:R-:W5:Y:S04]  /*f550*/  LDSM.16.M88.4 R56, [R162+UR6+0x4800] ;  /* 0x00480006a238783b */ /* 0x000f680008000200 */
[----:B------:R-:W5:Y:S04]  /*f560*/  LDSM.16.M88.4 R48, [R162+UR6+0x5000] ;  /* 0x00500006a230783b */ /* 0x000f680008000200 */
[----:B------:R-:W5:Y:S04]  /*f570*/  LDSM.16.M88.4 R32, [R162+UR6+0x2000] ;  /* 0x00200006a220783b */ /* 0x000f680008000200 */
[----:B------:R-:W-:Y:S04]  /*f580*/  LDSM.16.M88.4 R24, [R162+UR6+0x2800] ;  /* 0x00280006a218783b */ /* 0x000fe80008000200 */
[----:B------:R-:W-:Y:S01]  /*f590*/  LDSM.16.M88.4 R4, [R157+0x2000] ;  /* 0x002000009d04783b */ /* 0x000fe20000000200 */
[C---:B--2---:R-:W-:Y:S03]  /*f5a0*/  HMMA.16816.F32.BF16 R20, R40.reuse, R16, RZ ;  /* 0x000000102814723c */ /* 0x044fe600000418ff */
[----:B------:R-:W-:Y:S04]  /*f5b0*/  LDSM.16.M88.4 R44, [R157+0x2800] ;  /* 0x002800009d2c783b */ /* 0x000fe80000000200 */
[----:B------:R-:W-:Y:S01]  /*f5c0*/  LDSM.16.M88.4 R104, [R162+UR6+0x4000] ;  /* 0x00400006a268783b */ /* 0x000fe20008000200 */
[C---:B-1----:R-:W-:Y:S03]  /*f5d0*/  HMMA.16816.F32.BF16 R12, R40.reuse, R8, RZ ;  /* 0x00000008280c723c */ /* 0x042fe600000418ff */
[----:B------:R-:W-:Y:S04]  /*f5e0*/  LDSM.16.M88.4 R120, [R162+UR6+0x5800] ;  /* 0x00580006a278783b */ /* 0x000fe80008000200 */
        /* <DEDUP_REMOVED lines=88> */
[----:B------:R-:W-:Y:S04]  /*fb70*/  BSSY.RECONVERGENT B0, `(.L_x_13290) ;  /* 0x000004a000007945 */ /* 0x000fe80003800200 */
[----:B------:R-:W-:Y:S05]  /*fb80*/  @!P6 BRA `(.L_x_13291) ;  /* 0x000000040000e947 */ /* 0x000fea0003800000 */
[----:B------:R-:W2:Y:S01]  /*fb90*/  LD.E R114, desc[UR4][R100.64+0x170] ;  /* 0x0001700464727980 */ /* 0x000ea2000c101900 */
[----:B------:R-:W-:-:S05]  /*fba0*/  IADD3 R111, PT, PT, R67, -0x1, RZ ;  /* 0xffffffff436f7810 */ /* 0x000fca0007ffe0ff */
[----:B------:R-:W-:-:S04]  /*fbb0*/  IMAD.SHL.U32 R111, R111, 0x80, RZ ;  /* 0x000000806f6f7824 */ /* 0x000fc800078e00ff */
[----:B------:R-:W-:-:S05]  /*fbc0*/  VIADD R111, R111, 0xffffff00 ;  /* 0xffffff006f6f7836 */ /* 0x000fca0000000000 */
        /* <DEDUP_REMOVED lines=8> */
[----:B-1----:R-:W-:Y:S02]  /*fc50*/  VIADD R116, R116, 0xffffffe ;  /* 0x0ffffffe74747836 */ /* 0x002fe40000000000 */
[----:B------:R-:W-:-:S04]  /*fc60*/  IMAD.SHL.U32 R3, R103, 0x80, RZ ;  /* 0x0000008067037824 */ /* 0x000fc800078e00ff */
[----:B------:R-:W1:Y:S01]  /*fc70*/  F2I.FTZ.U32.TRUNC.NTZ R117, R116 ;  /* 0x0000007400757305 */ /* 0x000e62000021f000 */
[----:B------:R-:W-:Y:S02]  /*fc80*/  IABS R102, R3 ;  /* 0x0000000300667213 */ /* 0x000fe40000000000 */
[----:B------:R-:W-:-:S04]  /*fc90*/  LOP3.LUT R3, R3, R114, RZ, 0x3c, !PT ;  /* 0x0000007203037212 */ /* 0x000fc800078e3cff */
        /* <DEDUP_REMOVED lines=37> */
[----:B----4-:R-:W-:Y:S01]  /*fef0*/  IMAD.IADD R109, R66, 0x1, -R3 ;  /* 0x00000001426d7824 */ /* 0x010fe200078e0a03 */
[----:B------:R-:W-:-:S03]  /*ff00*/  IADD3 R111, PT, PT, R111, R102, RZ ;  /* 0x000000666f6f7210 */ /* 0x000fc60007ffe0ff */
[----:B---3--:R-:W-:Y:S01]  /*ff10*/  IMAD R3, R113, R109, RZ ;  /* 0x0000006d71037224 */ /* 0x008fe200078e02ff */
[----:B------:R-:W-:Y:S01]  /*ff20*/  SHF.R.S32.HI R66, RZ, 0x1f, R109 ;  /* 0x0000001fff427819 */ /* 0x000fe2000001146d */
[----:B------:R-:W-:-:S04]  /*ff30*/  IMAD.WIDE.U32 R110, R109, R112, R110 ;  /* 0x000000706d6e7225 */ /* 0x000fc800078e006e */
[----:B------:R-:W-:Y:S01]  /*ff40*/  IMAD R3, R112, R66, R3 ;  /* 0x0000004270037224 */ /* 0x000fe200078e0203 */
[----:B------:R-:W-:-:S04]  /*ff50*/  LEA R168, P0, R110, R168, 0x1 ;  /* 0x000000a86ea87211 */ /* 0x000fc800078008ff */
[----:B------:R-:W-:-:S04]  /*ff60*/  IADD3 R3, PT, PT, R111, R3, RZ ;  /* 0x000000036f037210 */ /* 0x000fc80007ffe0ff */
[----:B------:R-:W-:Y:S01]  /*ff70*/  LEA.HI.X R167, R110, R167, R3, 0x1, P0 ;  /* 0x000000a76ea77211 */ /* 0x000fe200000f0c03 */
[----:B------:R-:W-:Y:S05]  /*ff80*/  BRA `(.L_x_13292) ;  /* 0x0000000000207947 */ /* 0x000fea0003800000 */
.L_x_13291:
        /* <DEDUP_REMOVED lines=8> */
.L_x_13292:
[----:B------:R-:W-:Y:S05]  /*10010*/  BSYNC.RECONVERGENT B0 ;  /* 0x0000000000007941 */ /* 0x000fea0003800200 */
.L_x_13290:
[C---:B------:R-:W-:Y:S01]  /*10020*/  IMAD.SHL.U32 R3, R164.reuse, 0x20, RZ ;  /* 0x00000020a4037824 */ /* 0x040fe200078e00ff */
[----:B------:R-:W-:Y:S01]  /*10030*/  SHF.L.U64.HI R66, R164, 0x5, R165 ;  /* 0x00000005a4427819 */ /* 0x000fe200000102a5 */
[----:B------:R-:W-:-:S03]  /*10040*/  IMAD.MOV.U32 R169, RZ, RZ, R167 ;  /* 0x000000ffffa97224 */ /* 0x000fc600078e00a7 */
[----:B------:R-:W-:Y:S02]  /*10050*/  IADD3 R110, P0, PT, R3, R168, RZ ;  /* 0x000000a8036e7210 */ /* 0x000fe40007f1e0ff */
[----:B------:R-:W-:Y:S01]  /*10060*/  @!PT LDS RZ, [RZ] ;  /* 0x00000000fffff984 */ /* 0x000fe20000000800 */
[----:B------:R-:W-:Y:S01]  /*10070*/  @!PT LDS RZ, [RZ] ;  /* 0x00000000fffff984 */ /* 0x000fe20000000800 */
[----:B------:R-:W-:Y:S01]  /*10080*/  @!PT LDS RZ, [RZ] ;  /* 0x00000000fffff984 */ /* 0x000fe20000000800 */
[----:B------:R1:W-:Y:S02]  /*10090*/  LDGSTS.E.BYPASS.LTC128B.128 [R177+0x2000], desc[UR4][R168.64] ;  /* 0x02000000a8b17fae */ /* 0x0003e4000b981a04 */
[----:B------:R-:W-:Y:S01]  /*100a0*/  IADD3 R108, P1, PT, R110, R3, RZ ;  /* 0x000000036e6c7210 */ /* 0x000fe20007f3e0ff */
[----:B------:R-:W-:-:S03]  /*100b0*/  IMAD.X R111, R66, 0x1, R167, P0 ;  /* 0x00000001426f7824 */ /* 0x000fc600000e06a7 */
[-C--:B------:R-:W-:Y:S01]  /*100c0*/  IADD3 R112, P0, PT, R108, R3.reuse, RZ ;  /* 0x000000036c707210 */ /* 0x080fe20007f1e0ff */
[----:B------:R-:W-:Y:S01]  /*100d0*/  IMAD.X R109, R111, 0x1, R66, P1 ;  /* 0x000000016f6d7824 */ /* 0x000fe200008e0642 */
[----:B------:R1:W-:Y:S02]  /*100e0*/  LDGSTS.E.BYPASS.LTC128B.128 [R177+0x2800], desc[UR4][R110.64] ;  /* 0x028000006eb17fae */ /* 0x0003e4000b981a04 */
[-C--:B------:R-:W-:Y:S02]  /*100f0*/  IADD3 R114, P1, PT, R112, R3.reuse, RZ ;  /* 0x0000000370727210 */ /* 0x080fe40007f3e0ff */
        /* <DEDUP_REMOVED lines=15> */
.L_x_13289:
[----:B------:R-:W-:Y:S05]  /*101f0*/  BSYNC.RECONVERGENT B1 ;  /* 0x0000000000017941 */ /* 0x000fea0003800200 */
.L_x_13288:
[----:B------:R-:W-:Y:S01]  /*10200*/  IMAD.SHL.U32 R3, R173, 0x2, RZ ;  /* 0x00000002ad037824 */ /* 0x000fe200078e00ff */
[----:B------:R-:W-:Y:S01]  /*10210*/  LOP3.LUT R180, R180, 0xfffffffe, RZ, 0xc0, !PT ;  /* 0xfffffffeb4b47812 */ /* 0x000fe200078ec0ff */
[----:B------:R-:W-:-:S03]  /*10220*/  VIADD R66, R67, 0xffffffff ;  /* 0xffffffff43427836 */ /* 0x000fc60000000000 */
[----:B------:R-:W-:Y:S01]  /*10230*/  LOP3.LUT R3, R3, 0x6, RZ, 0xc0, !PT ;  /* 0x0000000603037812 */ /* 0x000fe200078ec0ff */
[----:B------:R-:W-:-:S04]  /*10240*/  IMAD.SHL.U32 R66, R66, 0x80, RZ ;  /* 0x0000008042427824 */ /* 0x000fc800078e00ff */
[----:B------:R-:W-:-:S04]  /*10250*/  IMAD.IADD R66, R66, 0x1, R3 ;  /* 0x0000000142427824 */ /* 0x000fc800078e0203 */
        /* <DEDUP_REMOVED lines=10> */
[----:B------:R-:W-:Y:S01]  /*10300*/  FSEL R125, R36, -INF , !P2 ;  /* 0xff800000247d7808 */ /* 0x000fe20005000000 */
[----:B------:R-:W-:Y:S01]  /*10310*/  VIADD R36, R66, 0xffffff89 ;  /* 0xffffff8942247836 */ /* 0x000fe20000000000 */
[C---:B------:R-:W-:Y:S02]  /*10320*/  ISETP.GE.AND P0, PT, R3.reuse, R188, PT ;  /* 0x000000bc0300720c */ /* 0x040fe40003f06270 */
[----:B------:R-:W-:Y:S02]  /*10330*/  FSEL R127, R38, -INF , !P4 ;  /* 0xff800000267f7808 */ /* 0x000fe40006000000 */
[----:B------:R-:W-:Y:S02]  /*10340*/  @P1 LOP3.LUT R180, R180, 0x1, RZ, 0xfc, !PT ;  /* 0x00000001b4b41812 */ /* 0x000fe400078efcff */
[----:B------:R-:W-:Y:S02]  /*10350*/  ISETP.GE.AND P1, PT, R3, R189, PT ;  /* 0x000000bd0300720c */ /* 0x000fe40003f26270 */
[----:B------:R-:W-:-:S02]  /*10360*/  LOP3.LUT P2, RZ, R180, 0x1, RZ, 0xc0, !PT ;  /* 0x00000001b4ff7812 */ /* 0x000fc4000784c0ff */
[----:B------:R-:W-:Y:S02]  /*10370*/  LOP3.LUT R180, R180, 0xfffffffd, RZ, 0xc0, !PT ;  /* 0xfffffffdb4b47812 */ /* 0x000fe400078ec0ff */
[----:B------:R-:W-:Y:S02]  /*10380*/  ISETP.GE.AND P5, PT, R102, R189, PT ;  /* 0x000000bd6600720c */ /* 0x000fe40003fa6270 */
[----:B------:R-:W-:Y:S02]  /*10390*/  @P0 LOP3.LUT R180, R180, 0x2, RZ, 0xfc, !PT ;  /* 0x00000002b4b40812 */ /* 0x000fe400078efcff */
[C---:B------:R-:W-:Y:S02]  /*103a0*/  ISETP.GE.AND P0, PT, R3.reuse, R187, PT ;  /* 0x000000bb0300720c */ /* 0x040fe40003f06270 */
[----:B------:R-:W-:Y:S01]  /*103b0*/  ISETP.GE.AND P4, PT, R3, R186, PT ;  /* 0x000000ba0300720c */ /* 0x000fe20003f86270 */
[----:B------:R-:W-:Y:S01]  /*103c0*/  VIADD R3, R66, 0xffffff90 ;  /* 0xffffff9042037836 */ /* 0x000fe20000000000 */
[----:B------:R-:W-:-:S02]  /*103d0*/  FSEL R32, R32, -INF , P1 ;  /* 0xff80000020207808 */ /* 0x000fc40000800000 */
[----:B------:R-:W-:Y:S02]  /*103e0*/  ISETP.GE.AND P3, PT, R102, R187, PT ;  /* 0x000000bb6600720c */ /* 0x000fe40003f66270 */
[----:B------:R-:W-:Y:S02]  /*103f0*/  LOP3.LUT P1, RZ, R180, 0x2, RZ, 0xc0, !PT ;  /* 0x00000002b4ff7812 */ /* 0x000fe4000782c0ff */
[----:B------:R-:W-:Y:S02]  /*10400*/  ISETP.GE.AND P6, PT, R102, R188, PT ;  /* 0x000000bc6600720c */ /* 0x000fe40003fc6270 */
[----:B------:R-:W-:Y:S02]  /*10410*/  FSEL R37, R37, -INF , P5 ;  /* 0xff80000025257808 */ /* 0x000fe40002800000 */
[----:B------:R-:W-:Y:S02]  /*10420*/  FSEL R39, R39, -INF , P3 ;  /* 0xff80000027277808 */ /* 0x000fe40001800000 */
[----:B------:R-:W-:-:S02]  /*10430*/  FSEL R34, R34, -INF , P0 ;  /* 0xff80000022227808 */ /* 0x000fc40000000000 */
[----:B------:R-:W-:Y:S01]  /*10440*/  FSEL R235, R32, -INF , !P1 ;  /* 0xff80000020eb7808 */ /* 0x000fe20004800000 */
[----:B------:R-:W-:Y:S01]  /*10450*/  VIADD R32, R66, 0xffffff91 ;  /* 0xffffff9142207836 */ /* 0x000fe20000000000 */
[----:B------:R-:W-:Y:S02]  /*10460*/  ISETP.GE.AND P1, PT, R3, R188, PT ;  /* 0x000000bc0300720c */ /* 0x000fe40003f26270 */
[----:B------:R-:W-:Y:S02]  /*10470*/  FSEL R201, R37, -INF , !P6 ;  /* 0xff80000025c97808 */ /* 0x000fe40007000000 */
[----:B------:R-:W-:Y:S02]  /*10480*/  FSEL R39, R39, -INF , !P2 ;  /* 0xff80000027277808 */ /* 0x000fe40005000000 */
[----:B------:R-:W-:Y:S02]  /*10490*/  FSEL R37, R34, -INF , !P4 ;  /* 0xff80000022257808 */ /* 0x000fe40006000000 */
[----:B------:R-:W-:-:S02]  /*104a0*/  ISETP.GE.AND P2, PT, R36, R187, PT ;  /* 0x000000bb2400720c */ /* 0x000fc40003f46270 */
[----:B------:R-:W-:Y:S02]  /*104b0*/  P2R R34, PR, RZ, 0x2 ;  /* 0x00000002ff227803 */ /* 0x000fe40000000000 */
[C---:B------:R-:W-:Y:S02]  /*104c0*/  ISETP.GE.AND P0, PT, R3.reuse, R189, PT ;  /* 0x000000bd0300720c */ /* 0x040fe40003f06270 */
[C---:B------:R-:W-:Y:S02]  /*104d0*/  ISETP.GE.AND P1, PT, R3.reuse, R187, PT ;  /* 0x000000bb0300720c */ /* 0x040fe40003f26270 */
[----:B------:R-:W-:Y:S01]  /*104e0*/  ISETP.GE.AND P4, PT, R3, R186, PT ;  /* 0x000000ba0300720c */ /* 0x000fe20003f86270 */
[----:B------:R-:W-:Y:S01]  /*104f0*/  VIADD R3, R66, 0xffffff98 ;  /* 0xffffff9842037836 */ /* 0x000fe20000000000 */
[C---:B------:R-:W-:Y:S02]  /*10500*/  ISETP.GE.AND P3, PT, R36.reuse, R189, PT ;  /* 0x000000bd2400720c */ /* 0x040fe40003f66270 */
[----:B------:R-:W-:-:S02]  /*10510*/  ISETP.GE.AND P6, PT, R36, R188, PT ;  /* 0x000000bc2400720c */ /* 0x000fc40003fc6270 */
[----:B------:R-:W-:Y:S02]  /*10520*/  ISETP.GE.AND P5, PT, R36, R186, PT ;  /* 0x000000ba2400720c */ /* 0x000fe40003fa6270 */
[----:B------:R-:W-:Y:S02]  /*10530*/  FSEL R36, R35, -INF , P2 ;  /* 0xff80000023247808 */ /* 0x000fe40001000000 */
[----:B------:R-:W-:Y:S02]  /*10540*/  ISETP.NE.AND P2, PT, R34, RZ, PT ;  /* 0x000000ff2200720c */ /* 0x000fe40003f45270 */
[----:B------:R-:W-:Y:S02]  /*10550*/  FSEL R28, R28, -INF , P0 ;  /* 0xff8000001c1c7808 */ /* 0x000fe40000000000 */
[----:B------:R-:W-:Y:S02]  /*10560*/  FSEL R30, R30, -INF , P1 ;  /* 0xff8000001e1e7808 */ /* 0x000fe40000800000 */
[----:B------:R-:W-:-:S02]  /*10570*/  ISETP.GE.AND P1, PT, R3, R188, PT ;  /* 0x000000bc0300720c */ /* 0x000fc40003f26270 */
[----:B------:R-:W-:Y:S02]  /*10580*/  FSEL R33, R33, -INF , P3 ;  /* 0xff80000021217808 */ /* 0x000fe40001800000 */
[-C--:B------:R-:W-:Y:S02]  /*10590*/  ISETP.GE.AND P3, PT, R32, R189.reuse, PT ;  /* 0x000000bd2000720c */ /* 0x080fe40003f66270 */
[----:B------:R-:W-:Y:S01]  /*105a0*/  FSEL R135, R28, -INF , !P2 ;  /* 0xff8000001c877808 */ /* 0x000fe20005000000 */
[----:B------:R-:W-:Y:S01]  /*105b0*/  VIADD R28, R66, 0xffffff99 ;  /* 0xffffff99421c7836 */ /* 0x000fe20000000000 */
[----:B------:R-:W-:Y:S02]  /*105c0*/  ISETP.GE.AND P2, PT, R3, R189, PT ;  /* 0x000000bd0300720c */ /* 0x000fe40003f46270 */
[----:B------:R-:W-:Y:S02]  /*105d0*/  FSEL R229, R30, -INF , !P4 ;  /* 0xff8000001ee57808 */ /* 0x000fe40006000000 */
[----:B------:R-:W-:-:S02]  /*105e0*/  P2R R30, PR, RZ, 0x2 ;  /* 0x00000002ff1e7803 */ /* 0x000fc40000000000 */
[----:B------:R-:W-:Y:S02]  /*105f0*/  FSEL R29, R29, -INF , P3 ;  /* 0xff8000001d1d7808 */ /* 0x000fe40001800000 */
[C---:B------:R-:W-:Y:S02]  /*10600*/  ISETP.GE.AND P4, PT, R3.reuse, R187, PT ;  /* 0x000000bb0300720c */ /* 0x040fe40003f86270 */
[----:B------:R-:W-:Y:S01]  /*10610*/  ISETP.GE.AND P3, PT, R3, R186, PT ;  /* 0x000000ba0300720c */ /* 0x000fe20003f66270 */
[----:B------:R-:W-:Y:S01]  /*10620*/  VIADD R3, R66, 0xffffffa0 ;  /* 0xffffffa042037836 */ /* 0x000fe20000000000 */
[----:B------:R-:W-:Y:S02]  /*10630*/  FSEL R24, R24, -INF , P2 ;  /* 0xff80000018187808 */ /* 0x000fe40001000000 */
[----:B------:R-:W-:Y:S02]  /*10640*/  ISETP.NE.AND P2, PT, R30, RZ, PT ;  /* 0x000000ff1e00720c */ /* 0x000fe40003f45270 */
[----:B------:R-:W-:-:S02]  /*10650*/  ISETP.GE.AND P1, PT, R28, R189, PT ;  /* 0x000000bd1c00720c */ /* 0x000fc40003f26270 */
[----:B------:R-:W-:Y:S02]  /*10660*/  FSEL R231, R24, -INF , !P2 ;  /* 0xff80000018e77808 */ /* 0x000fe40005000000 */
[----:B------:R-:W-:Y:S02]  /*10670*/  ISETP.GE.AND P2, PT, R3, R188, PT ;  /* 0x000000bc0300720c */ /* 0x000fe40003f46270 */
[----:B------:R-:W-:Y:S02]  /*10680*/  FSEL R26, R26, -INF , P4 ;  /* 0xff8000001a1a7808 */ /* 0x000fe40002000000 */
[----:B------:R-:W-:Y:S02]  /*10690*/  P2R R24, PR, RZ, 0x4 ;  /* 0x00000004ff187803 */ /* 0x000fe40000000000 */
[----:B------:R-:W-:Y:S01]  /*106a0*/  FSEL R233, R25, -INF , P1 ;  /* 0xff80000019e97808 */ /* 0x000fe20000800000 */
[----:B------:R-:W-:Y:S01]  /*106b0*/  VIADD R25, R66, 0xffffffa1 ;  /* 0xffffffa142197836 */ /* 0x000fe20000000000 */
[----:B------:R-:W-:-:S02]  /*106c0*/  ISETP.GE.AND P4, PT, R3, R189, PT ;  /* 0x000000bd0300720c */ /* 0x000fc40003f86270 */
[CC--:B------:R-:W-:Y:S02]  /*106d0*/  ISETP.GE.AND P2, PT, R3.reuse, R187.reuse, PT ;  /* 0x000000bb0300720c */ /* 0x0c0fe40003f46270 */
[----:B------:R-:W-:Y:S02]  /*106e0*/  ISETP.GE.AND P1, PT, R3, R186, PT ;  /* 0x000000ba0300720c */ /* 0x000fe40003f26270 */
[----:B------:R-:W2:Y:S01]  /*106f0*/  LD.E R3, desc[UR4][R100.64+0xdc] ;  /* 0x0000dc0464037980 */ /* 0x000ea2000c101900 */
[----:B------:R-:W-:Y:S02]  /*10700*/  ISETP.GE.AND P0, PT, R32, R187, PT ;  /* 0x000000bb2000720c */ /* 0x000fe40003f06270 */
[----:B------:R-:W-:Y:S02]  /*10710*/  FSEL R35, R33, -INF , !P6 ;  /* 0xff80000021237808 */ /* 0x000fe40007000000 */
[----:B------:R-:W-:Y:S02]  /*10720*/  FSEL R33, R36, -INF , !P5 ;  /* 0xff80000024217808 */ /* 0x000fe40006800000 */
[----:B------:R-:W-:-:S02]  /*10730*/  ISETP.GE.AND P6, PT, R32, R188, PT ;  /* 0x000000bc2000720c */ /* 0x000fc40003fc6270 */
[----:B------:R-:W-:Y:S02]  /*10740*/  ISETP.GE.AND P5, PT, R32, R186, PT ;  /* 0x000000ba2000720c */ /* 0x000fe40003fa6270 */
[----:B------:R-:W-:Y:S02]  /*10750*/  FSEL R31, R31, -INF , P0 ;  /* 0xff8000001f1f7808 */ /* 0x000fe40000000000 */
[C---:B------:R-:W-:Y:S02]  /*10760*/  ISETP.GE.AND P0, PT, R28.reuse, R187, PT ;  /* 0x000000bb1c00720c */ /* 0x040fe40003f06270 */
[----:B------:R-:W-:Y:S02]  /*10770*/  FSEL R143, R29, -INF , !P6 ;  /* 0xff8000001d8f7808 */ /* 0x000fe40007000000 */
[----:B------:R-:W-:Y:S02]  /*10780*/  FSEL R141, R31, -INF , !P5 ;  /* 0xff8000001f8d7808 */ /* 0x000fe40006800000 */
[----:B------:R-:W-:-:S02]  /*10790*/  ISETP.GE.AND P6, PT, R28, R188, PT ;  /* 0x000000bc1c00720c */ /* 0x000fc40003fc6270 */
[----:B------:R-:W-:Y:S02]  /*107a0*/  ISETP.GE.AND P5, PT, R28, R186, PT ;  /* 0x000000ba1c00720c */ /* 0x000fe40003fa6270 */
[----:B------:R-:W-:Y:S02]  /*107b0*/  FSEL R131, R26, -INF , !P3 ;  /* 0xff8000001a837808 */ /* 0x000fe40005800000 */
[----:B------:R-:W-:Y:S02]  /*107c0*/  FSEL R27, R27, -INF , P0 ;  /* 0xff8000001b1b7808 */ /* 0x000fe40000000000 */
[----:B------:R-:W-:Y:S02]  /*107d0*/  FSEL R197, R20, -INF , P4 ;  /* 0xff80000014c57808 */ /* 0x000fe40002000000 */
[C---:B------:R-:W-:Y:S02]  /*107e0*/  ISETP.GE.AND P0, PT, R25.reuse, R189, PT ;  /* 0x000000bd1900720c */ /* 0x040fe40003f06270 */
[----:B------:R-:W-:-:S02]  /*107f0*/  ISETP.GE.AND P3, PT, R25, R187, PT ;  /* 0x000000bb1900720c */ /* 0x000fc40003f66270 */
[----:B------:R-:W-:Y:S01]  /*10800*/  ISETP.NE.AND P4, PT, R24, RZ, PT ;  /* 0x000000ff1800720c */ /* 0x000fe20003f85270 */
[C---:B------:R-:W-:Y:S01]  /*10810*/  VIADD R24, R66.reuse, 0xffffffa8 ;  /* 0xffffffa842187836 */ /* 0x040fe20000000000 */
[----:B------:R-:W-:Y:S01]  /*10820*/  FSEL R233, R233, -INF , !P6 ;  /* 0xff800000e9e97808 */ /* 0x000fe20007000000 */
[----:B------:R-:W-:Y:S01]  /*10830*/  VIADD R20, R66, 0xffffffa9 ;  /* 0xffffffa942147836 */ /* 0x000fe20000000000 */
[----:B------:R-:W-:Y:S02]  /*10840*/  FSEL R227, R27, -INF , !P5 ;  /* 0xff8000001be37808 */ /* 0x000fe40006800000 */
[C---:B------:R-:W-:Y:S02]  /*10850*/  ISETP.GE.AND P6, PT, R25.reuse, R188, PT ;  /* 0x000000bc1900720c */ /* 0x040fe40003fc6270 */
[----:B------:R-:W-:Y:S02]  /*10860*/  ISETP.GE.AND P5, PT, R25, R186, PT ;  /* 0x000000ba1900720c */ /* 0x000fe40003fa6270 */
[----:B------:R-:W-:-:S02]  /*10870*/  FSEL R22, R22, -INF , P2 ;  /* 0xff80000016167808 */ /* 0x000fc40001000000 */
[----:B------:R-:W-:Y:S02]  /*10880*/  FSEL R199, R21, -INF , P0 ;  /* 0xff80000015c77808 */ /* 0x000fe40000000000 */
[----:B------:R-:W-:Y:S02]  /*10890*/  FSEL R23, R23, -INF , P3 ;  /* 0xff80000017177808 */ /* 0x000fe40001800000 */
[----:B------:R-:W-:Y:S02]  /*108a0*/  ISETP.GE.AND P2, PT, R24, R188, PT ;  /* 0x000000bc1800720c */ /* 0x000fe40003f46270 */
[----:B------:R-:W-:Y:S02]  /*108b0*/  FSEL R197, R197, -INF , !P4 ;  /* 0xff800000c5c57808 */ /* 0x000fe40006000000 */
[----:B------:R-:W-:Y:S02]  /*108c0*/  FSEL R193, R22, -INF , !P1 ;  /* 0xff80000016c17808 */ /* 0x000fe40004800000 */
[----:B------:R-:W-:-:S02]  /*108d0*/  FSEL R199, R199, -INF , !P6 ;  /* 0xff800000c7c77808 */ /* 0x000fc40007000000 */
[----:B------:R-:W-:Y:S02]  /*108e0*/  FSEL R191, R23, -INF , !P5 ;  /* 0xff80000017bf7808 */ /* 0x000fe40006800000 */
[-C--:B------:R-:W-:Y:S02]  /*108f0*/  ISETP.GE.AND P4, PT, R24, R189.reuse, PT ;  /* 0x000000bd1800720c */ /* 0x080fe40003f86270 */
[C---:B------:R-:W-:Y:S02]  /*10900*/  ISETP.GE.AND P1, PT, R20.reuse, R189, PT ;  /* 0x000000bd1400720c */ /* 0x040fe40003f26270 */
[C---:B------:R-:W-:Y:S02]  /*10910*/  ISETP.GE.AND P6, PT, R20.reuse, R188, PT ;  /* 0x000000bc1400720c */ /* 0x040fe40003fc6270 */
[C---:B------:R-:W-:Y:S02]  /*10920*/  ISETP.GE.AND P3, PT, R20.reuse, R187, PT ;  /* 0x000000bb1400720c */ /* 0x040fe40003f66270 */
[----:B------:R-:W-:Y:S01]  /*10930*/  ISETP.GE.AND P5, PT, R20, R186, PT ;  /* 0x000000ba1400720c */ /* 0x000fe20003fa6270 */
[----:B------:R-:W-:Y:S01]  /*10940*/  VIADD R20, R66, 0xffffffb0 ;  /* 0xffffffb042147836 */ /* 0x000fe20000000000 */
[----:B------:R-:W-:-:S02]  /*10950*/  P2R R21, PR, RZ, 0x4 ;  /* 0x00000004ff157803 */ /* 0x000fc40000000000 */
[----:B------:R-:W-:Y:S02]  /*10960*/  ISETP.GE.AND P0, PT, R24, R187, PT ;  /* 0x000000bb1800720c */ /* 0x000fe40003f06270 */
[----:B------:R-:W-:Y:S01]  /*10970*/  FSEL R223, R16, -INF , P4 ;  /* 0xff80000010df7808 */ /* 0x000fe20002000000 */
[----:B------:R-:W-:Y:S01]  /*10980*/  VIADD R16, R66, 0xffffffb1 ;  /* 0xffffffb142107836 */ /* 0x000fe20000000000 */
[----:B------:R-:W-:Y:S02]  /*10990*/  ISETP.NE.AND P4, PT, R21, RZ, PT ;  /* 0x000000ff1500720c */ /* 0x000fe40003f85270 */
[----:B------:R-:W-:Y:S02]  /*109a0*/  FSEL R18, R18, -INF , P0 ;  /* 0xff80000012127808 */ /* 0x000fe40000000000 */
[----:B------:R-:W-:Y:S02]  /*109b0*/  FSEL R225, R17, -INF , P1 ;  /* 0xff80000011e17808 */ /* 0x000fe40000800000 */
[----:B------:R-:W-:-:S02]  /*109c0*/  FSEL R19, R19, -INF , P3 ;  /* 0xff80000013137808 */ /* 0x000fc40001800000 */
[C---:B------:R-:W-:Y:S02]  /*109d0*/  ISETP.GE.AND P0, PT, R20.reuse, R188, PT ;  /* 0x000000bc1400720c */ /* 0x040fe40003f06270 */
[----:B------:R-:W-:Y:S02]  /*109e0*/  FSEL R223, R223, -INF , !P4 ;  /* 0xff800000dfdf7808 */ /* 0x000fe40006000000 */
[----:B------:R-:W-:Y:S02]  /*109f0*/  FSEL R225, R225, -INF , !P6 ;  /* 0xff800000e1e17808 */ /* 0x000fe40007000000 */
[----:B------:R-:W-:Y:S02]  /*10a00*/  FSEL R219, R19, -INF , !P5 ;  /* 0xff80000013db7808 */ /* 0x000fe40006800000 */
[----:B------:R-:W-:Y:S02]  /*10a10*/  ISETP.GE.AND P4, PT, R20, R189, PT ;  /* 0x000000bd1400720c */ /* 0x000fe40003f86270 */
[----:B------:R-:W-:-:S02]  /*10a20*/  P2R R17, PR, RZ, 0x1 ;  /* 0x00000001ff117803 */ /* 0x000fc40000000000 */
[C---:B------:R-:W-:Y:S02]  /*10a30*/  ISETP.GE.AND P1, PT, R16.reuse, R189, PT ;  /* 0x000000bd1000720c */ /* 0x040fe40003f26270 */
[C---:B------:R-:W-:Y:S02]  /*10a40*/  ISETP.GE.AND P6, PT, R16.reuse, R188, PT ;  /* 0x000000bc1000720c */ /* 0x040fe40003fc6270 */
[CC--:B------:R-:W-:Y:S02]  /*10a50*/  ISETP.GE.AND P3, PT, R16.reuse, R187.reuse, PT ;  /* 0x000000bb1000720c */ /* 0x0c0fe40003f66270 */
[----:B------:R-:W-:Y:S01]  /*10a60*/  ISETP.GE.AND P5, PT, R16, R186, PT ;  /* 0x000000ba1000720c */ /* 0x000fe20003fa6270 */
[----:B------:R-:W-:Y:S01]  /*10a70*/  VIADD R16, R66, 0xffffffb8 ;  /* 0xffffffb842107836 */ /* 0x000fe20000000000 */
[----:B------:R-:W-:Y:S02]  /*10a80*/  ISETP.GE.AND P0, PT, R20, R187, PT ;  /* 0x000000bb1400720c */ /* 0x000fe40003f06270 */
[----:B------:R-:W-:Y:S01]  /*10a90*/  FSEL R209, R12, -INF , P4 ;  /* 0xff8000000cd17808 */ /* 0x000fe20002000000 */
[----:B------:R-:W-:Y:S01]  /*10aa0*/  VIADD R12, R66, 0xffffffb9 ;  /* 0xffffffb9420c7836 */ /* 0x000fe20000000000 */
[----:B------:R-:W-:-:S02]  /*10ab0*/  ISETP.NE.AND P4, PT, R17, RZ, PT ;  /* 0x000000ff1100720c */ /* 0x000fc40003f85270 */
[----:B------:R-:W-:Y:S02]  /*10ac0*/  FSEL R14, R14, -INF , P0 ;  /* 0xff8000000e0e7808 */ /* 0x000fe40000000000 */
[----:B------:R-:W-:Y:S02]  /*10ad0*/  FSEL R213, R13, -INF , P1 ;  /* 0xff8000000dd57808 */ /* 0x000fe40000800000 */
[----:B------:R-:W-:Y:S02]  /*10ae0*/  FSEL R15, R15, -INF , P3 ;  /* 0xff8000000f0f7808 */ /* 0x000fe40001800000 */
[----:B------:R-:W-:Y:S02]  /*10af0*/  ISETP.GE.AND P0, PT, R16, R188, PT ;  /* 0x000000bc1000720c */ /* 0x000fe40003f06270 */
[----:B------:R-:W-:Y:S02]  /*10b00*/  FSEL R209, R209, -INF , !P4 ;  /* 0xff800000d1d17808 */ /* 0x000fe40006000000 */
[----:B------:R-:W-:-:S02]  /*10b10*/  FSEL R213, R213, -INF , !P6 ;  /* 0xff800000d5d57808 */ /* 0x000fc40007000000 */
[----:B------:R-:W-:Y:S02]  /*10b20*/  FSEL R203, R15, -INF , !P5 ;  /* 0xff8000000fcb7808 */ /* 0x000fe40006800000 */
[-C--:B------:R-:W-:Y:S02]  /*10b30*/  ISETP.GE.AND P4, PT, R16, R189.reuse, PT ;  /* 0x000000bd1000720c */ /* 0x080fe40003f86270 */
[----:B------:R-:W-:Y:S02]  /*10b40*/  P2R R13, PR, RZ, 0x1 ;  /* 0x00000001ff0d7803 */ /* 0x000fe40000000000 */
[C---:B------:R-:W-:Y:S02]  /*10b50*/  ISETP.GE.AND P1, PT, R12.reuse, R189, PT ;  /* 0x000000bd0c00720c */ /* 0x040fe40003f26270 */
[C---:B------:R-:W-:Y:S02]  /*10b60*/  ISETP.GE.AND P6, PT, R12.reuse, R188, PT ;  /* 0x000000bc0c00720c */ /* 0x040fe40003fc6270 */
[----:B------:R-:W-:-:S02]  /*10b70*/  ISETP.GE.AND P3, PT, R12, R187, PT ;  /* 0x000000bb0c00720c */ /* 0x000fc40003f66270 */
[-C--:B------:R-:W-:Y:S01]  /*10b80*/  ISETP.GE.AND P5, PT, R12, R186.reuse, PT ;  /* 0x000000ba0c00720c */ /* 0x080fe20003fa6270 */
[----:B------:R-:W-:Y:S01]  /*10b90*/  VIADD R12, R66, 0xffffffc0 ;  /* 0xffffffc0420c7836 */ /* 0x000fe20000000000 */
[----:B------:R-:W-:Y:S02]  /*10ba0*/  ISETP.GE.AND P2, PT, R24, R186, PT ;  /* 0x000000ba1800720c */ /* 0x000fe40003f46270 */
[----:B------:R-:W-:Y:S01]  /*10bb0*/  ISETP.GE.AND P0, PT, R16, R187, PT ;  /* 0x000000bb1000720c */ /* 0x000fe20003f06270 */
[----:B------:R-:W-:Y:S01]  /*10bc0*/  LDSM.16.MT88.4 R24, [R153+0x6000] ;  /* 0x006000009918783b */ /* 0x000fe20000004200 */
[----:B------:R-:W-:Y:S01]  /*10bd0*/  FSEL R215, R8, -INF , P4 ;  /* 0xff80000008d77808 */ /* 0x000fe20002000000 */
[----:B------:R-:W-:Y:S01]  /*10be0*/  VIADD R8, R66, 0xffffffc1 ;  /* 0xffffffc142087836 */ /* 0x000fe20000000000 */
[----:B------:R-:W-:Y:S02]  /*10bf0*/  FSEL R221, R18, -INF , !P2 ;  /* 0xff80000012dd7808 */ /* 0x000fe40005000000 */
[----:B------:R-:W-:-:S02]  /*10c00*/  ISETP.NE.AND P4, PT, R13, RZ, PT ;  /* 0x000000ff0d00720c */ /* 0x000fc40003f85270 */
[----:B------:R-:W-:Y:S02]  /*10c10*/  FSEL R10, R10, -INF , P0 ;  /* 0xff8000000a0a7808 */ /* 0x000fe40000000000 */
[----:B------:R-:W-:Y:S02]  /*10c20*/  FSEL R217, R9, -INF , P1 ;  /* 0xff80000009d97808 */ /* 0x000fe40000800000 */
[----:B------:R-:W-:Y:S02]  /*10c30*/  FSEL R11, R11, -INF , P3 ;  /* 0xff8000000b0b7808 */ /* 0x000fe40001800000 */
[----:B------:R-:W-:Y:S02]  /*10c40*/  ISETP.GE.AND P2, PT, R20, R186, PT ;  /* 0x000000ba1400720c */ /* 0x000fe40003f46270 */
[----:B------:R-:W-:Y:S02]  /*10c50*/  ISETP.GE.AND P0, PT, R12, R188, PT ;  /* 0x000000bc0c00720c */ /* 0x000fe40003f06270 */
[----:B------:R-:W-:-:S02]  /*10c60*/  FSEL R215, R215, -INF , !P4 ;  /* 0xff800000d7d77808 */ /* 0x000fc40006000000 */
[----:B------:R-:W-:Y:S02]  /*10c70*/  FSEL R217, R217, -INF , !P6 ;  /* 0xff800000d9d97808 */ /* 0x000fe40007000000 */
[----:B------:R-:W-:Y:S02]  /*10c80*/  FSEL R207, R11, -INF , !P5 ;  /* 0xff8000000bcf7808 */ /* 0x000fe40006800000 */
[----:B------:R-:W-:Y:S02]  /*10c90*/  FSEL R211, R14, -INF , !P2 ;  /* 0xff8000000ed37808 */ /* 0x000fe40005000000 */
[-C--:B------:R-:W-:Y:S02]  /*10ca0*/  ISETP.GE.AND P4, PT, R12, R189.reuse, PT ;  /* 0x000000bd0c00720c */ /* 0x080fe40003f86270 */
[----:B------:R-:W-:Y:S02]  /*10cb0*/  P2R R9, PR, RZ, 0x1 ;  /* 0x00000001ff097803 */ /* 0x000fe40000000000 */
[----:B------:R-:W-:-:S02]  /*10cc0*/  ISETP.GE.AND P1, PT, R8, R189, PT ;  /* 0x000000bd0800720c */ /* 0x000fc40003f26270 */
[C---:B------:R-:W-:Y:S02]  /*10cd0*/  ISETP.GE.AND P6, PT, R8.reuse, R188, PT ;  /* 0x000000bc0800720c */ /* 0x040fe40003fc6270 */
[CC--:B------:R-:W-:Y:S02]  /*10ce0*/  ISETP.GE.AND P3, PT, R8.reuse, R187.reuse, PT ;  /* 0x000000bb0800720c */ /* 0x0c0fe40003f66270 */
[-C--:B------:R-:W-:Y:S01]  /*10cf0*/  ISETP.GE.AND P5, PT, R8, R186.reuse, PT ;  /* 0x000000ba0800720c */ /* 0x080fe20003fa6270 */
[----:B------:R-:W-:Y:S01]  /*10d00*/  VIADD R8, R66, 0xffffffc8 ;  /* 0xffffffc842087836 */ /* 0x000fe20000000000 */
[----:B------:R-:W-:Y:S02]  /*10d10*/  ISETP.GE.AND P2, PT, R16, R186, PT ;  /* 0x000000ba1000720c */ /* 0x000fe40003f46270 */
[----:B------:R-:W-:Y:S01]  /*10d20*/  ISETP.GE.AND P0, PT, R12, R187, PT ;  /* 0x000000bb0c00720c */ /* 0x000fe20003f06270 */
[----:B------:R-:W-:Y:S01]  /*10d30*/  LDSM.16.MT88.4 R16, [R154+0x6000] ;  /* 0x006000009a10783b */ /* 0x000fe20000004200 */
[----:B------:R-:W-:-:S02]  /*10d40*/  FSEL R145, R4, -INF , P4 ;  /* 0xff80000004917808 */ /* 0x000fc40002000000 */
[----:B------:R-:W-:Y:S02]  /*10d50*/  FSEL R205, R10, -INF , !P2 ;  /* 0xff8000000acd7808 */ /* 0x000fe40005000000 */
[----:B------:R-:W-:Y:S02]  /*10d60*/  ISETP.NE.AND P4, PT, R9, RZ, PT ;  /* 0x000000ff0900720c */ /* 0x000fe40003f85270 */
[----:B------:R-:W-:Y:S02]  /*10d70*/  FSEL R6, R6, -INF , P0 ;  /* 0xff80000006067808 */ /* 0x000fe40000000000 */
[----:B------:R-:W-:Y:S02]  /*10d80*/  ISETP.GE.AND P2, PT, R12, R186, PT ;  /* 0x000000ba0c00720c */ /* 0x000fe40003f46270 */
[----:B------:R-:W-:Y:S02]  /*10d90*/  ISETP.GE.AND P0, PT, R8, R188, PT ;  /* 0x000000bc0800720c */ /* 0x000fe40003f06270 */
[----:B------:R-:W-:-:S02]  /*10da0*/  FSEL R145, R145, -INF , !P4 ;  /* 0xff80000091917808 */ /* 0x000fc40006000000 */
[----:B------:R-:W-:Y:S02]  /*10db0*/  FSEL R149, R5, -INF , P1 ;  /* 0xff80000005957808 */ /* 0x000fe40000800000 */
[----:B------:R-:W-:Y:S02]  /*10dc0*/  ISETP.GE.AND P4, PT, R8, R189, PT ;  /* 0x000000bd0800720c */ /* 0x000fe40003f86270 */
[----:B------:R-:W-:Y:S01]  /*10dd0*/  FSEL R147, R6, -INF , !P2 ;  /* 0xff80000006937808 */ /* 0x000fe20005000000 */
[----:B------:R-:W-:Y:S01]  /*10de0*/  VIADD R6, R66, 0xffffffd0 ;  /* 0xffffffd042067836 */ /* 0x000fe20000000000 */
[----:B------:R-:W-:Y:S02]  /*10df0*/  P2R R5, PR, RZ, 0x1 ;  /* 0x00000001ff057803 */ /* 0x000fe40000000000 */
[----:B------:R-:W-:Y:S02]  /*10e00*/  ISETP.GE.AND P0, PT, R8, R187, PT ;  /* 0x000000bb0800720c */ /* 0x000fe40003f06270 */
[----:B------:R-:W-:-:S02]  /*10e10*/  FSEL R104, R104, -INF , P4 ;  /* 0xff80000068687808 */ /* 0x000fc40002000000 */
[----:B------:R-:W-:Y:S02]  /*10e20*/  ISETP.NE.AND P4, PT, R5, RZ, PT ;  /* 0x000000ff0500720c */ /* 0x000fe40003f85270 */
[----:B------:R-:W-:Y:S02]  /*10e30*/  FSEL R106, R106, -INF , P0 ;  /* 0xff8000006a6a7808 */ /* 0x000fe40000000000 */
[----:B------:R-:W-:Y:S02]  /*10e40*/  ISETP.GE.AND P2, PT, R8, R186, PT ;  /* 0x000000ba0800720c */ /* 0x000fe40003f46270 */
[----:B------:R-:W-:Y:S02]  /*10e50*/  ISETP.GE.AND P0, PT, R6, R188, PT ;  /* 0x000000bc0600720c */ /* 0x000fe40003f06270 */
[----:B------:R-:W-:Y:S02]  /*10e60*/  FSEL R151, R104, -INF , !P4 ;  /* 0xff80000068977808 */ /* 0x000fe40006000000 */
[----:B------:R-:W-:-:S02]  /*10e70*/  ISETP.GE.AND P4, PT, R6, R189, PT ;  /* 0x000000bd0600720c */ /* 0x000fc40003f86270 */
[----:B------:R-:W-:Y:S02]  /*10e80*/  FSEL R137, R106, -INF , !P2 ;  /* 0xff8000006a897808 */ /* 0x000fe40005000000 */
[----:B------:R-:W-:Y:S02]  /*10e90*/  P2R R5, PR, RZ, 0x1 ;  /* 0x00000001ff057803 */ /* 0x000fe40000000000 */
[C---:B------:R-:W-:Y:S02]  /*10ea0*/  ISETP.GE.AND P0, PT, R6.reuse, R187, PT ;  /* 0x000000bb0600720c */ /* 0x040fe40003f06270 */
[----:B------:R-:W-:Y:S01]  /*10eb0*/  ISETP.GE.AND P2, PT, R6, R186, PT ;  /* 0x000000ba0600720c */ /* 0x000fe20003f46270 */
[C---:B------:R-:W-:Y:S01]  /*10ec0*/  VIADD R6, R66.reuse, 0xffffffd8 ;  /* 0xffffffd842067836 */ /* 0x040fe20000000000 */
[----:B------:R-:W-:Y:S01]  /*10ed0*/  FSEL R7, R7, -INF , P3 ;  /* 0xff80000007077808 */ /* 0x000fe20001800000 */
[----:B------:R-:W-:Y:S01]  /*10ee0*/  VIADD R4, R66, 0xffffffc9 ;  /* 0xffffffc942047836 */ /* 0x000fe20000000000 */
        /* <DEDUP_REMOVED lines=11> */
[----:B-1----:R-:W-:Y:S02]  /*10fa0*/  FSEL R113, R60, -INF , !P4 ;  /* 0xff8000003c717808 */ /* 0x002fe40006000000 */
        /* <DEDUP_REMOVED lines=29> */
[----:B------:R-:W-:-:S02]  /*11180*/  FSEL R117, R62, -INF , !P2 ;  /* 0xff8000003e757808 */ /* 0x000fc40005000000 */
[----:B------:R-:W-:Y:S02]  /*11190*/  ISETP.GE.AND P2, PT, R6, R186, PT ;  /* 0x000000ba0600720c */ /* 0x000fe40003f46270 */
[----:B------:R-:W-:Y:S02]  /*111a0*/  @P0 LOP3.LUT R180, R180, 0x1, RZ, 0xfc, !PT ;  /* 0x00000001b4b40812 */ /* 0x000fe400078efcff */
[----:B------:R-:W-:Y:S02]  /*111b0*/  FSEL R121, R56, -INF , !P4 ;  /* 0xff80000038797808 */ /* 0x000fe40006000000 */
[----:B------:R-:W-:Y:S02]  /*111c0*/  FSEL R115, R58, -INF , !P2 ;  /* 0xff8000003a737808 */ /* 0x000fe40005000000 */
[C---:B------:R-:W-:Y:S02]  /*111d0*/  ISETP.GE.AND P4, PT, R5.reuse, R189, PT ;  /* 0x000000bd0500720c */ /* 0x040fe40003f86270 */
[----:B------:R-:W-:-:S02]  /*111e0*/  ISETP.GE.AND P0, PT, R5, R187, PT ;  /* 0x000000bb0500720c */ /* 0x000fc40003f06270 */
[----:B------:R-:W-:Y:S01]  /*111f0*/  ISETP.GE.AND P2, PT, R5, R186, PT ;  /* 0x000000ba0500720c */ /* 0x000fe20003f46270 */
[----:B------:R-:W-:Y:S01]  /*11200*/  VIADD R5, R66, 0xffffffe8 ;  /* 0xffffffe842057836 */ /* 0x000fe20000000000 */
[----:B------:R-:W-:Y:S02]  /*11210*/  FSEL R109, R59, -INF , !P5 ;  /* 0xff8000003b6d7808 */ /* 0x000fe40006800000 */
[C---:B------:R-:W-:Y:S02]  /*11220*/  LOP3.LUT P5, RZ, R180.reuse, 0x1, RZ, 0xc0, !PT ;  /* 0x00000001b4ff7812 */ /* 0x040fe400078ac0ff */
[----:B------:R-:W-:Y:S02]  /*11230*/  LOP3.LUT R180, R180, 0xfffffffd, RZ, 0xc0, !PT ;  /* 0xfffffffdb4b47812 */ /* 0x000fe400078ec0ff */
[----:B------:R-:W-:Y:S02]  /*11240*/  FSEL R57, R57, -INF , P1 ;  /* 0xff80000039397808 */ /* 0x000fe40000800000 */
[----:B------:R-:W-:-:S02]  /*11250*/  ISETP.GE.AND P1, PT, R4, R189, PT ;  /* 0x000000bd0400720c */ /* 0x000fc40003f26270 */
[----:B------:R-:W-:Y:S02]  /*11260*/  FSEL R54, R54, -INF , P0 ;  /* 0xff80000036367808 */ /* 0x000fe40000000000 */
[----:B------:R-:W-:Y:S02]  /*11270*/  @P3 LOP3.LUT R180, R180, 0x2, RZ, 0xfc, !PT ;  /* 0x00000002b4b43812 */ /* 0x000fe400078efcff */
[----:B------:R-:W-:Y:S02]  /*11280*/  ISETP.GE.AND P0, PT, R5, R188, PT ;  /* 0x000000bc0500720c */ /* 0x000fe40003f06270 */
[----:B------:R-:W-:Y:S02]  /*11290*/  FMNMX3.FTZ R8, R2, R125, R201, !PT ;  /* 0x0000007d02087276 */ /* 0x000fe400078100c9 */
[----:B------:R-:W-:Y:S02]  /*112a0*/  FSEL R123, R57, -INF , !P6 ;  /* 0xff800000397b7808 */ /* 0x000fe40007000000 */
[----:B------:R-:W-:-:S02]  /*112b0*/  ISETP.GE.AND P3, PT, R4, R187, PT ;  /* 0x000000bb0400720c */ /* 0x000fc40003f66270 */
[----:B------:R-:W-:Y:S01]  /*112c0*/  ISETP.GE.AND P6, PT, R4, R186, PT ;  /* 0x000000ba0400720c */ /* 0x000fe20003fc6270 */
[----:B------:R-:W-:Y:S01]  /*112d0*/  VIADD R4, R66, 0xffffffe9 ;  /* 0xffffffe942047836 */ /* 0x000fe20000000000 */
[----:B------:R-:W-:Y:S02]  /*112e0*/  FSEL R53, R53, -INF , P1 ;  /* 0xff80000035357808 */ /* 0x000fe40000800000 */
[----:B------:R-:W-:Y:S02]  /*112f0*/  LOP3.LUT P1, RZ, R180, 0x2, RZ, 0xc0, !PT ;  /* 0x00000002b4ff7812 */ /* 0x000fe4000782c0ff */
[----:B------:R-:W-:Y:S02]  /*11300*/  FMNMX3.FTZ R8, R8, R235, R35, !PT ;  /* 0x000000eb08087276 */ /* 0x000fe40007810023 */
[----:B------:R-:W-:Y:S02]  /*11310*/  FSEL R52, R52, -INF , P4 ;  /* 0xff80000034347808 */ /* 0x000fe40002000000 */
[----:B------:R-:W-:-:S02]  /*11320*/  FSEL R105, R53, -INF , !P1 ;  /* 0xff80000035697808 */ /* 0x000fc40004800000 */
[----:B------:R-:W-:Y:S02]  /*11330*/  FMNMX3.FTZ R8, R8, R135, R143, !PT ;  /* 0x0000008708087276 */ /* 0x000fe4000781008f */
[----:B------:R-:W-:Y:S02]  /*11340*/  LOP3.LUT R180, R180, 0xfffffffe, RZ, 0xc0, !PT ;  /* 0xfffffffeb4b47812 */ /* 0x000fe400078ec0ff */
[----:B------:R-:W-:Y:S02]  /*11350*/  ISETP.GE.AND P1, PT, R4, R188, PT ;  /* 0x000000bc0400720c */ /* 0x000fe40003f26270 */
[----:B------:R-:W-:Y:S02]  /*11360*/  FMNMX3.FTZ R6, R0, R127, R39, !PT ;  /* 0x0000007f00067276 */ /* 0x000fe40007810027 */
[----:B------:R-:W-:Y:S02]  /*11370*/  FSEL R107, R52, -INF , !P5 ;  /* 0xff800000346b7808 */ /* 0x000fe40006800000 */
[----:B------:R-:W-:-:S02]  /*11380*/  ISETP.GE.AND P5, PT, R5, R189, PT ;  /* 0x000000bd0500720c */ /* 0x000fc40003fa6270 */
[----:B------:R-:W-:Y:S02]  /*11390*/  FMNMX3.FTZ R8, R8, R231, R233, !PT ;  /* 0x000000e708087276 */ /* 0x000fe400078100e9 */
[----:B------:R-:W-:Y:S02]  /*113a0*/  @P0 LOP3.LUT R180, R180, 0x1, RZ, 0xfc, !PT ;  /* 0x00000001b4b40812 */ /* 0x000fe400078efcff */
[----:B------:R-:W-:Y:S02]  /*113b0*/  FMNMX3.FTZ R6, R6, R37, R33, !PT ;  /* 0x0000002506067276 */ /* 0x000fe40007810021 */
[----:B------:R-:W-:Y:S02]  /*113c0*/  FSEL R57, R54, -INF , !P2 ;  /* 0xff80000036397808 */ /* 0x000fe40005000000 */
[----:B------:R-:W-:Y:S02]  /*113d0*/  FSEL R48, R48, -INF , P5 ;  /* 0xff80000030307808 */ /* 0x000fe40002800000 */
[----:B------:R-:W-:-:S02]  /*113e0*/  FMNMX3.FTZ R8, R8, R197, R199, !PT ;  /* 0x000000c508087276 */ /* 0x000fc400078100c7 */
[----:B------:R-:W-:Y:S02]  /*113f0*/  LOP3.LUT P2, RZ, R180, 0x1, RZ, 0xc0, !PT ;  /* 0x00000001b4ff7812 */ /* 0x000fe4000784c0ff */
[----:B------:R-:W-:Y:S02]  /*11400*/  ISETP.GE.AND P5, PT, R4, R186, PT ;  /* 0x000000ba0400720c */ /* 0x000fe40003fa6270 */
[----:B------:R-:W-:Y:S02]  /*11410*/  FMNMX3.FTZ R6, R6, R229, R141, !PT ;  /* 0x000000e506067276 */ /* 0x000fe4000781008d */
[----:B------:R-:W-:Y:S02]  /*11420*/  LOP3.LUT R180, R180, 0xfffffffd, RZ, 0xc0, !PT ;  /* 0xfffffffdb4b47812 */ /* 0x000fe400078ec0ff */
[----:B------:R-:W-:Y:S02]  /*11430*/  FMNMX3.FTZ R8, R8, R223, R225, !PT ;  /* 0x000000df08087276 */ /* 0x000fe400078100e1 */
[----:B------:R-:W-:-:S02]  /*11440*/  FMNMX3.FTZ R6, R6, R131, R227, !PT ;  /* 0x0000008306067276 */ /* 0x000fc400078100e3 */
[C---:B------:R-:W-:Y:S02]  /*11450*/  ISETP.GE.AND P0, PT, R5.reuse, R187, PT ;  /* 0x000000bb0500720c */ /* 0x040fe40003f06270 */
[----:B------:R-:W-:Y:S01]  /*11460*/  ISETP.GE.AND P4, PT, R5, R186, PT ;  /* 0x000000ba0500720c */ /* 0x000fe20003f86270 */
[----:B------:R-:W-:Y:S01]  /*11470*/  VIADD R5, R66, 0xfffffff0 ;  /* 0xfffffff042057836 */ /* 0x000fe20000000000 */
[----:B------:R-:W-:Y:S02]  /*11480*/  @P1 LOP3.LUT R180, R180, 0x2, RZ, 0xfc, !PT ;  /* 0x00000002b4b41812 */ /* 0x000fe400078efcff */
[----:B------:R-:W-:Y:S02]  /*11490*/  FSEL R55, R55, -INF , P3 ;  /* 0xff80000037377808 */ /* 0x000fe40001800000 */
[C---:B------:R-:W-:Y:S02]  /*114a0*/  ISETP.GE.AND P3, PT, R4.reuse, R189, PT ;  /* 0x000000bd0400720c */ /* 0x040fe40003f66270 */
[----:B------:R-:W-:Y:S01]  /*114b0*/  ISETP.GE.AND P1, PT, R4, R187, PT ;  /* 0x000000bb0400720c */ /* 0x000fe20003f26270 */
[----:B------:R-:W-:Y:S01]  /*114c0*/  VIADD R4, R66, 0xfffffff1 ;  /* 0xfffffff142047836 */ /* 0x000fe20000000000 */
[----:B------:R-:W-:-:S02]  /*114d0*/  FMNMX3.FTZ R8, R8, R209, R213, !PT ;  /* 0x000000d108087276 */ /* 0x000fc400078100d5 */
[----:B------:R-:W-:Y:S02]  /*114e0*/  FMNMX3.FTZ R6, R6, R193, R191, !PT ;  /* 0x000000c106067276 */ /* 0x000fe400078100bf */
[----:B------:R-:W-:Y:S02]  /*114f0*/  LOP3.LUT R180, R180, 0xfffffffb, RZ, 0xc0, !PT ;  /* 0xfffffffbb4b47812 */ /* 0x000fe400078ec0ff */
[----:B------:R-:W-:Y:S02]  /*11500*/  FSEL R50, R50, -INF , P0 ;  /* 0xff80000032327808 */ /* 0x000fe40000000000 */
[----:B------:R-:W-:Y:S02]  /*11510*/  FSEL R56, R48, -INF , !P2 ;  /* 0xff80000030387808 */ /* 0x000fe40005000000 */
[----:B------:R-:W-:Y:S02]  /*11520*/  ISETP.GE.AND P0, PT, R5, R187, PT ;  /* 0x000000bb0500720c */ /* 0x000fe40003f06270 */
[----:B------:R-:W-:-:S02]  /*11530*/  FMNMX3.FTZ R8, R8, R215, R217, !PT ;  /* 0x000000d708087276 */ /* 0x000fc400078100d9 */
[----:B------:R-:W-:Y:S02]  /*11540*/  ISETP.GE.AND P2, PT, R5, R189, PT ;  /* 0x000000bd0500720c */ /* 0x000fe40003f46270 */
[----:B------:R-:W-:Y:S02]  /*11550*/  FSEL R63, R51, -INF , P1 ;  /* 0xff800000333f7808 */ /* 0x000fe40000800000 */
[----:B------:R-:W-:Y:S02]  /*11560*/  FMNMX3.FTZ R6, R6, R221, R219, !PT ;  /* 0x000000dd06067276 */ /* 0x000fe400078100db */
[----:B------:R-:W-:Y:S02]  /*11570*/  @P5 LOP3.LUT R180, R180, 0x4, RZ, 0xfc, !PT ;  /* 0x00000004b4b45812 */ /* 0x000fe400078efcff */
[----:B------:R-:W-:Y:S02]  /*11580*/  ISETP.GE.AND P1, PT, R4, R189, PT ;  /* 0x000000bd0400720c */ /* 0x000fe40003f26270 */
[----:B------:R-:W-:-:S02]  /*11590*/  FSEL R61, R50, -INF , !P4 ;  /* 0xff800000323d7808 */ /* 0x000fc40006000000 */
[----:B------:R-:W-:Y:S02]  /*115a0*/  FSEL R49, R49, -INF , P3 ;  /* 0xff80000031317808 */ /* 0x000fe40001800000 */
[----:B------:R-:W-:Y:S02]  /*115b0*/  FSEL R46, R46, -INF , P0 ;  /* 0xff8000002e2e7808 */ /* 0x000fe40000000000 */
[----:B------:R-:W-:Y:S02]  /*115c0*/  FMNMX3.FTZ R8, R8, R145, R149, !PT ;  /* 0x0000009108087276 */ /* 0x000fe40007810095 */
[----:B------:R-:W-:Y:S02]  /*115d0*/  FSEL R44, R44, -INF , P2 ;  /* 0xff8000002c2c7808 */ /* 0x000fe40001000000 */
[C---:B------:R-:W-:Y:S02]  /*115e0*/  ISETP.GE.AND P3, PT, R4.reuse, R188, PT ;  /* 0x000000bc0400720c */ /* 0x040fe40003f66270 */
[----:B------:R-:W-:-:S02]  /*115f0*/  ISETP.GE.AND P0, PT, R4, R187, PT ;  /* 0x000000bb0400720c */ /* 0x000fc40003f06270 */
[----:B------:R-:W-:Y:S01]  /*11600*/  ISETP.GE.AND P4, PT, R4, R186, PT ;  /* 0x000000ba0400720c */ /* 0x000fe20003f86270 */
[----:B------:R-:W-:Y:S01]  /*11610*/  VIADD R4, R66, 0xfffffff8 ;  /* 0xfffffff842047836 */ /* 0x000fe20000000000 */
[----:B------:R-:W-:Y:S02]  /*11620*/  FMNMX3.FTZ R6, R6, R211, R203, !PT ;  /* 0x000000d306067276 */ /* 0x000fe400078100cb */
[----:B------:R-:W-:Y:S02]  /*11630*/  LOP3.LUT P2, RZ, R180, 0x2, RZ, 0xc0, !PT ;  /* 0x00000002b4ff7812 */ /* 0x000fe4000784c0ff */
[----:B------:R-:W-:Y:S02]  /*11640*/  FSEL R45, R45, -INF , P1 ;  /* 0xff8000002d2d7808 */ /* 0x000fe40000800000 */
[----:B------:R-:W-:Y:S02]  /*11650*/  FMNMX3.FTZ R8, R8, R151, R169, !PT ;  /* 0x0000009708087276 */ /* 0x000fe400078100a9 */
[----:B------:R-:W-:-:S02]  /*11660*/  FMNMX3.FTZ R6, R6, R205, R207, !PT ;  /* 0x000000cd06067276 */ /* 0x000fc400078100cf */
[----:B------:R-:W-:Y:S02]  /*11670*/  FSEL R47, R47, -INF , P0 ;  /* 0xff8000002f2f7808 */ /* 0x000fe40000000000 */
[----:B------:R-:W-:Y:S02]  /*11680*/  FSEL R51, R49, -INF , !P2 ;  /* 0xff80000031337808 */ /* 0x000fe40005000000 */
        /* <DEDUP_REMOVED lines=10> */
[----:B------:R-:W-:-:S02]  /*11730*/  FSEL R59, R55, -INF , !P6 ;  /* 0xff800000373b7808 */ /* 0x000fc40007000000 */
[C---:B------:R-:W-:Y:S01]  /*11740*/  ISETP.GE.AND P5, PT, R5.reuse, R188, PT ;  /* 0x000000bc0500720c */ /* 0x040fe20003fa6270 */
[----:B------:R-:W-:Y:S01]  /*11750*/  LDSM.16.MT88.4 R52, [R158+0x6800] ;  /* 0x006800009e34783b */ /* 0x000fe20000004200 */
[----:B------:R-:W-:Y:S02]  /*11760*/  ISETP.GE.AND P6, PT, R5, R186, PT ;  /* 0x000000ba0500720c */ /* 0x000fe40003fc6270 */
[----:B------:R-:W-:Y:S02]  /*11770*/  FSEL R40, R40, -INF , P0 ;  /* 0xff80000028287808 */ /* 0x000fe40000000000 */
[----:B------:R-:W-:Y:S02]  /*11780*/  ISETP.GE.AND P0, PT, R66, R189, PT ;  /* 0x000000bd4200720c */ /* 0x000fe40003f06270 */
[----:B------:R-:W-:Y:S02]  /*11790*/  FMNMX3.FTZ R5, R4, R107, R105, !PT ;  /* 0x0000006b04057276 */ /* 0x000fe40007810069 */
[----:B------:R-:W-:-:S02]  /*117a0*/  FMNMX3.FTZ R6, R6, R117, R111, !PT ;  /* 0x0000007506067276 */ /* 0x000fc4000781006f */
[----:B------:R-:W-:Y:S02]  /*117b0*/  FSEL R42, R42, -INF , P1 ;  /* 0xff8000002a2a7808 */ /* 0x000fe40000800000 */
[----:B------:R-:W-:Y:S02]  /*117c0*/  FSEL R49, R44, -INF , !P5 ;  /* 0xff8000002c317808 */ /* 0x000fe40006800000 */
[----:B------:R-:W-:Y:S02]  /*117d0*/  ISETP.GE.AND P1, PT, R66, R188, PT ;  /* 0x000000bc4200720c */ /* 0x000fe40003f26270 */
[----:B------:R-:W-:Y:S02]  /*117e0*/  FSEL R41, R41, -INF , P0 ;  /* 0xff80000029297808 */ /* 0x000fe40000000000 */
[----:B------:R-:W-:Y:S02]  /*117f0*/  FMNMX3.FTZ R5, R5, R56, R51, !PT ;  /* 0x0000003805057276 */ /* 0x000fe40007810033 */
[----:B------:R-:W-:-:S02]  /*11800*/  LOP3.LUT P5, RZ, R180, 0x4, RZ, 0xc0, !PT ;  /* 0x00000004b4ff7812 */ /* 0x000fc400078ac0ff */
[----:B------:R-:W-:Y:S02]  /*11810*/  FMNMX3.FTZ R6, R6, R115, R109, !PT ;  /* 0x0000007306067276 */ /* 0x000fe4000781006d */
[----:B------:R-:W-:Y:S02]  /*11820*/  FSEL R62, R40, -INF , !P2 ;  /* 0xff800000283e7808 */ /* 0x000fe40005000000 */
[----:B------:R-:W-:Y:S02]  /*11830*/  ISETP.GE.AND P0, PT, R66, R187, PT ;  /* 0x000000bb4200720c */ /* 0x000fe40003f06270 */
[----:B------:R-:W-:Y:S02]  /*11840*/  FSEL R60, R41, -INF , !P1 ;  /* 0xff800000293c7808 */ /* 0x000fe40004800000 */
[----:B------:R-:W-:Y:S02]  /*11850*/  FMNMX3.FTZ R5, R5, R49, R58, !PT ;  /* 0x0000003105057276 */ /* 0x000fe4000781003a */
[----:B------:R-:W-:-:S02]  /*11860*/  FSEL R63, R63, -INF , !P5 ;  /* 0xff8000003f3f7808 */ /* 0x000fc40006800000 */
[----:B------:R-:W-:Y:S02]  /*11870*/  FMNMX3.FTZ R6, R6, R57, R59, !PT ;  /* 0x0000003906067276 */ /* 0x000fe4000781003b */
[----:B------:R-:W-:Y:S02]  /*11880*/  FMNMX3.FTZ R4, R5, R62, R60, !PT ;  /* 0x0000003e05047276 */ /* 0x000fe4000781003c */
[----:B------:R-:W-:Y:S02]  /*11890*/  FSEL R48, R43, -INF , P0 ;  /* 0xff8000002b307808 */ /* 0x000fe40000000000 */
[----:B------:R-:W-:Y:S02]  /*118a0*/  ISETP.GE.AND P1, PT, R66, R186, PT ;  /* 0x000000ba4200720c */ /* 0x000fe40003f26270 */
[----:B------:R-:W-:Y:S02]  /*118b0*/  FSEL R43, R46, -INF , !P6 ;  /* 0xff8000002e2b7808 */ /* 0x000fe40007000000 */
[----:B------:R-:W-:-:S02]  /*118c0*/  FSEL R50, R47, -INF , !P4 ;  /* 0xff8000002f327808 */ /* 0x000fc40006000000 */
[----:B------:R-:W-:Y:S02]  /*118d0*/  FMNMX3.FTZ R5, R6, R61, R63, !PT ;  /* 0x0000003d06057276 */ /* 0x000fe4000781003f */
[----:B------:R-:W-:Y:S01]  /*118e0*/  FSEL R41, R42, -INF , !P3 ;  /* 0xff8000002a297808 */ /* 0x000fe20005800000 */
[----:B------:R-:W1:Y:S01]  /*118f0*/  SHFL.BFLY PT, R9, R4, 0x2, 0x1f ;  /* 0x0c401f0004097f89 */ /* 0x000e6200000e0000 */
[----:B------:R-:W-:Y:S02]  /*11900*/  FSEL R48, R48, -INF , !P1 ;  /* 0xff80000030307808 */ /* 0x000fe40004800000 */
[----:B------:R-:W-:Y:S01]  /*11910*/  FMNMX3.FTZ R5, R5, R43, R50, !PT ;  /* 0x0000002b05057276 */ /* 0x000fe20007810032 */
[----:B------:R-:W-:Y:S03]  /*11920*/  LDSM.16.MT88.4 R44, [R154+0x6800] ;  /* 0x006800009a2c783b */ /* 0x000fe60000004200 */
        /* <DEDUP_REMOVED lines=8> */
[----:B------:R-:W-:-:S04]  /*119b0*/  FSETP.NEU.FTZ.AND P1, PT, R42, -INF , PT ;  /* 0xff8000002a00780b */ /* 0x000fc80003f3d000 */
[----:B------:R-:W-:Y:S02]  /*119c0*/  FSEL R7, R42, RZ, P1 ;  /* 0x000000ff2a077208 */ /* 0x000fe40000800000 */
[----:B---3--:R-:W-:-:S04]  /*119d0*/  FMNMX.FTZ R40, R5, R40, !PT ;  /* 0x0000002805287209 */ /* 0x008fc80007810000 */
[----:B------:R-:W-:Y:S01]  /*119e0*/  FSETP.NEU.FTZ.AND P0, PT, R40, -INF , PT ;  /* 0xff8000002800780b */ /* 0x000fe20003f1d000 */
[----:B------:R-:W-:Y:S01]  /*119f0*/  FADD.FTZ R4, R2, -R7 ;  /* 0x8000000702047221 */ /* 0x000fe20000010000 */
[----:B--2---:R-:W-:Y:S02]  /*11a00*/  FMUL.FTZ R2, R3, R40 ;  /* 0x0000002803027220 */ /* 0x004fe40000410000 */
[----:B------:R-:W-:-:S05]  /*11a10*/  FSEL R5, R40, RZ, P0 ;  /* 0x000000ff28057208 */ /* 0x000fca0000000000 */
[----:B------:R-:W-:Y:S01]  /*11a20*/  FADD.FTZ R114, R0, -R5 ;  /* 0x8000000500727221 */ /* 0x000fe20000010000 */
[----:B------:R-:W-:Y:S01]  /*11a30*/  FSEL R0, R2, RZ, P0 ;  /* 0x000000ff02007208 */ /* 0x000fe20000000000 */
[----:B------:R-:W-:-:S04]  /*11a40*/  FMUL.FTZ R66, R3, R42 ;  /* 0x0000002a03427220 */ /* 0x000fc80000410000 */
[-CC-:B------:R-:W-:Y:S01]  /*11a50*/  FFMA.FTZ R112, R127, R3.reuse, -R0.reuse ;  /* 0x000000037f707223 */ /* 0x180fe20000010800 */
[-CC-:B------:R-:W-:Y:S01]  /*11a60*/  FFMA.FTZ R108, R39, R3.reuse, -R0.reuse ;  /* 0x00000003276c7223 */ /* 0x180fe20000010800 */
[-CC-:B------:R-:W-:Y:S02]  /*11a70*/  FFMA.FTZ R127, R37, R3.reuse, -R0.reuse ;  /* 0x00000003257f7223 */ /* 0x180fe40000010800 */
[----:B------:R-:W1:Y:S01]  /*11a80*/  LDSM.16.MT88.4 R36, [R152+0x6000] ;  /* 0x006000009824783b */ /* 0x000e620000004200 */
[----:B------:R-:W-:Y:S01]  /*11a90*/  FSEL R66, R66, RZ, P1 ;  /* 0x000000ff42427208 */ /* 0x000fe20000800000 */
[----:B------:R-:W-:Y:S01]  /*11aa0*/  FMUL.FTZ R114, R3, R114 ;  /* 0x0000007203727220 */ /* 0x000fe20000410000 */
[----:B------:R-:W-:-:S03]  /*11ab0*/  FFMA.FTZ R2, R33, R3, -R0 ;  /* 0x0000000321027223 */ /* 0x000fc60000010800 */
[-CC-:B------:R-:W-:Y:S01]  /*11ac0*/  FFMA.FTZ R6, R125, R3.reuse, -R66.reuse ;  /* 0x000000037d067223 */ /* 0x180fe20000010842 */
[-CC-:B------:R-:W-:Y:S01]  /*11ad0*/  FFMA.FTZ R104, R201, R3.reuse, -R66.reuse ;  /* 0x00000003c9687223 */ /* 0x180fe20000010842 */
[-CC-:B------:R-:W-:Y:S01]  /*11ae0*/  FFMA.FTZ R125, R235, R3.reuse, -R66.reuse ;  /* 0x00000003eb7d7223 */ /* 0x180fe20000010842 */
[--C-:B------:R-:W-:Y:S01]  /*11af0*/  FFMA.FTZ R102, R35, R3, -R66.reuse ;  /* 0x0000000323667223 */ /* 0x100fe20000010842 */
[----:B------:R-:W-:Y:S01]  /*11b00*/  FMUL.FTZ R4, R3, R4 ;  /* 0x0000000403047220 */ /* 0x000fe20000410000 */
        /* <DEDUP_REMOVED lines=27> */
[-CC-:B------:R-:W-:Y:S01]  /*11cc0*/  FFMA.FTZ R36, R135, R3.reuse, -R66.reuse ;  /* 0x0000000387247223 */ /* 0x180fe20000010842 */
        /* <DEDUP_REMOVED lines=18> */
[C---:B------:R-:W-:Y:S01]  /*11df0*/  HMMA.16816.F32.BF16 R12, R32.reuse, R16, R12 ;  /* 0x00000010200c723c */ /* 0x040fe2000004180c */
[----:B------:R-:W-:Y:S04]  /*11e00*/  MUFU.EX2 R135, R135 ;  /* 0x0000008700877308 */ /* 0x000fe80000000800 */
[----:B------:R-:W-:Y:S03]  /*11e10*/  MUFU.EX2 R110, R110 ;  /* 0x0000006e006e7308 */ /* 0x000fe60000000800 */
[----:B------:R-:W-:Y:S01]  /*11e20*/  HMMA.16816.F32.BF16 R8, R32, R10, R92 ;  /* 0x0000000a2008723c */ /* 0x000fe2000004185c */
[----:B------:R-:W-:Y:S01]  /*11e30*/  MUFU.EX2 R141, R229 ;  /* 0x000000e5008d7308 */ /* 0x000fe20000000800 */
[----:B------:R-:W-:-:S03]  /*11e40*/  FMUL.FTZ R20, R80, R130 ;  /* 0x0000008250147220 */ /* 0x000fc60000410000 */
[----:B------:R-:W2:Y:S04]  /*11e50*/  MUFU.EX2 R116, R116 ;  /* 0x0000007400747308 */ /* 0x000ea80000000800 */
[----:B------:R-:W-:Y:S01]  /*11e60*/  MUFU.EX2 R131, R131 ;  /* 0x0000008300837308 */ /* 0x000fe20000000800 */
[C---:B------:R-:W-:Y:S03]  /*11e70*/  HMMA.16816.F32.BF16 R16, R32.reuse, R18, R84 ;  /* 0x000000122010723c */ /* 0x040fe60000041854 */
        /* <DEDUP_REMOVED lines=13> */
[----:B-1----:R-:W-:Y:S01]  /*11f50*/  F2FP.BF16.F32.PACK_AB R36, R118, R143 ;  /* 0x0000008f7624723e */ /* 0x002fe200000010ff */
[----:B------:R-:W-:Y:S01]  /*11f60*/  FFMA.FTZ R124, R191, R3, -R0 ;  /* 0x00000003bf7c7223 */ /* 0x000fe20000010800 */
[----:B--2---:R-:W-:Y:S01]  /*11f70*/  F2FP.BF16.F32.PACK_AB R37, R116, R141 ;  /* 0x0000008d7425723e */ /* 0x004fe200000010ff */
[-CC-:B------:R-:W-:Y:S01]  /*11f80*/  FFMA.FTZ R126, R199, R3.reuse, -R66.reuse ;  /* 0x00000003c77e7223 */ /* 0x180fe20000010842 */
[-C--:B------:R-:W-:Y:S01]  /*11f90*/  FFMA.FTZ R122, R225, R3.reuse, -R66 ;  /* 0x00000003e17a7223 */ /* 0x080fe20000010842 */
[-CC-:B------:R-:W-:Y:S01]  /*11fa0*/  FFMA.FTZ R193, R193, R3.reuse, -R0.reuse ;  /* 0x00000003c1c17223 */ /* 0x180fe20000010800 */
[-CC-:B------:R-:W-:Y:S01]  /*11fb0*/  FFMA.FTZ R120, R219, R3.reuse, -R0.reuse ;  /* 0x00000003db787223 */ /* 0x180fe20000010800 */
[C---:B------:R-:W-:Y:S01]  /*11fc0*/  HMMA.16816.F32.BF16 R24, R32.reuse, R26, R76 ;  /* 0x0000001a2018723c */ /* 0x040fe2000004184c */
[-CC-:B------:R-:W-:Y:S01]  /*11fd0*/  FFMA.FTZ R191, R221, R3.reuse, -R0.reuse ;  /* 0x00000003ddbf7223 */ /* 0x180fe20000010800 */
[----:B------:R-:W-:Y:S01]  /*11fe0*/  MUFU.EX2 R126, R126 ;  /* 0x0000007e007e7308 */ /* 0x000fe20000000800 */
[-C--:B------:R-:W-:Y:S01]  /*11ff0*/  FFMA.FTZ R136, R203, R3.reuse, -R0 ;  /* 0x00000003cb887223 */ /* 0x080fe20000010800 */
[-CC-:B------:R-:W-:Y:S01]  /*12000*/  FFMA.FTZ R138, R213, R3.reuse, -R66.reuse ;  /* 0x00000003d58a7223 */ /* 0x180fe20000010842 */
[-C--:B------:R-:W-:Y:S01]  /*12010*/  FFMA.FTZ R132, R217, R3.reuse, -R66 ;  /* 0x00000003d9847223 */ /* 0x080fe20000010842 */
[----:B------:R-:W-:Y:S01]  /*12020*/  MUFU.EX2 R122, R122 ;  /* 0x0000007a007a7308 */ /* 0x000fe20000000800 */
[--C-:B------:R-:W-:Y:S01]  /*12030*/  FFMA.FTZ R211, R211, R3, -R0.reuse ;  /* 0x00000003d3d37223 */ /* 0x100fe20000010800 */
[----:B------:R-:W-:Y:S01]  /*12040*/  HMMA.16816.F32.BF16 R32, R32, R38, R68 ;  /* 0x000000262020723c */ /* 0x000fe20000041844 */
[----:B------:R-:W-:Y:S01]  /*12050*/  F2FP.BF16.F32.PACK_AB R38, R110, R135 ;  /* 0x000000876e26723e */ /* 0x000fe200000010ff */
[----:B------:R-:W-:Y:S01]  /*12060*/  MUFU.EX2 R193, R193 ;  /* 0x000000c100c17308 */ /* 0x000fe20000000800 */
[----:B---3--:R-:W-:Y:S01]  /*12070*/  F2FP.BF16.F32.PACK_AB R39, R106, R131 ;  /* 0x000000836a27723e */ /* 0x008fe200000010ff */
[-C--:B------:R-:W-:Y:S01]  /*12080*/  FFMA.FTZ R134, R207, R3.reuse, -R0 ;  /* 0x00000003cf867223 */ /* 0x080fe20000010800 */
[----:B------:R-:W-:Y:S01]  /*12090*/  LDSM.16.MT88.4 R92, [R158+0x8000] ;  /* 0x008000009e5c783b */ /* 0x000fe20000004200 */
[----:B------:R-:W1:Y:S03]  /*120a0*/  MUFU.EX2 R124, R124 ;  /* 0x0000007c007c7308 */ /* 0x000e660000000800 */
[----:B------:R-:W-:Y:S01]  /*120b0*/  LDSM.16.MT88.4 R84, [R154+0x8000] ;  /* 0x008000009a54783b */ /* 0x000fe20000004200 */
[C---:B------:R-:W-:Y:S01]  /*120c0*/  HMMA.16816.F32.BF16 R4, R36.reuse, R52, R4 ;  /* 0x000000342404723c */ /* 0x040fe20000041804 */
[----:B------:R-:W-:Y:S02]  /*120d0*/  MUFU.EX2 R120, R120 ;  /* 0x0000007800787308 */ /* 0x000fe40000000800 */
[----:B------:R-:W-:Y:S05]  /*120e0*/  LDSM.16.MT88.4 R76, [R153+0x8000] ;  /* 0x00800000994c783b */ /* 0x000fea0000004200 */
[C---:B------:R-:W-:Y:S01]  /*120f0*/  HMMA.16816.F32.BF16 R8, R36.reuse, R54, R8 ;  /* 0x000000362408723c */ /* 0x040fe20000041808 */
[----:B------:R-:W2:Y:S07]  /*12100*/  LDSM.16.MT88.4 R52, [R153+0x6800] ;  /* 0x006800009934783b */ /* 0x000eae0000004200 */
[C---:B------:R-:W-:Y:S08]  /*12110*/  HMMA.16816.F32.BF16 R12, R36.reuse, R44, R12 ;  /* 0x0000002c240c723c */ /* 0x040ff0000004180c */
        /* <DEDUP_REMOVED lines=9> */
[-CC-:B------:R-:W-:Y:S01]  /*121b0*/  FFMA.FTZ R36, R197, R3.reuse, -R66.reuse ;  /* 0x00000003c5247223 */ /* 0x180fe20000010842 */
[----:B------:R-:W-:-:S03]  /*121c0*/  FFMA.FTZ R197, R223, R3, -R66 ;  /* 0x00000003dfc57223 */ /* 0x000fc60000010842 */
[----:B------:R-:W5:Y:S04]  /*121d0*/  MUFU.EX2 R199, R36 ;  /* 0x0000002400c77308 */ /* 0x000f680000000800 */
[----:B------:R-:W2:Y:S01]  /*121e0*/  MUFU.EX2 R197, R197 ;  /* 0x000000c500c57308 */ /* 0x000ea20000000800 */
[----:B-1----:R-:W-:Y:S02]  /*121f0*/  F2FP.BF16.F32.PACK_AB R37, R124, R193 ;  /* 0x000000c17c25723e */ /* 0x002fe400000010ff */
        /* <DEDUP_REMOVED lines=9> */
[-C--:B------:R-:W-:Y:S01]  /*12290*/  FFMA.FTZ R203, R205, R3.reuse, -R0 ;  /* 0x00000003cdcb7223 */ /* 0x080fe20000010800 */
[----:B------:R-:W-:Y:S05]  /*122a0*/  MUFU.EX2 R138, R138 ;  /* 0x0000008a008a7308 */ /* 0x000fea0000000800 */
[C---:B-1----:R-:W-:Y:S08]  /*122b0*/  HMMA.16816.F32.BF16 R20, R36.reuse, R52, R20 ;  /* 0x000000342414723c */ /* 0x042ff00000041814 */
[C---:B------:R-:W-:Y:S01]  /*122c0*/  HMMA.16816.F32.BF16 R24, R36.reuse, R54, R24 ;  /* 0x000000362418723c */ /* 0x040fe20000041818 */
[----:B------:R-:W1:Y:S07]  /*122d0*/  LDSM.16.MT88.4 R52, [R158+0x7800] ;  /* 0x007800009e34783b */ /* 0x000e6e0000004200 */
[C---:B--2---:R-:W-:Y:S08]  /*122e0*/  HMMA.16816.F32.BF16 R28, R36.reuse, R44, R28 ;  /* 0x0000002c241c723c */ /* 0x044ff0000004181c */
[----:B------:R-:W-:Y:S01]  /*122f0*/  HMMA.16816.F32.BF16 R32, R36, R46, R32 ;  /* 0x0000002e2420723c */ /* 0x000fe20000041820 */
[----:B------:R-:W2:Y:S01]  /*12300*/  LDSM.16.MT88.4 R44, [R154+0x7800] ;  /* 0x007800009a2c783b */ /* 0x000ea20000004200 */
[-CC-:B------:R-:W-:Y:S01]  /*12310*/  FFMA.FTZ R36, R209, R3.reuse, -R66.reuse ;  /* 0x00000003d1247223 */ /* 0x180fe20000010842 */
[----:B------:R-:W-:Y:S01]  /*12320*/  FFMA.FTZ R209, R215, R3, -R66 ;  /* 0x00000003d7d17223 */ /* 0x000fe20000010842 */
[----:B------:R-:W-:Y:S04]  /*12330*/  MUFU.EX2 R132, R132 ;  /* 0x0000008400847308 */ /* 0x000fe80000000800 */
        /* <DEDUP_REMOVED lines=52> */
[----:B------:R-:W-:-:S04]  /*12680*/  FFMA.FTZ R25, R123, R3, -R66 ;  /* 0x000000037b197223 */ /* 0x000fc80000010842 */
[C---:B-1----:R-:W-:Y:S01]  /*12690*/  HMMA.16816.F32.BF16 R72, R68.reuse, R4, R28 ;  /* 0x000000044448723c */ /* 0x042fe2000004181c */
[-CC-:B------:R-:W-:Y:S01]  /*126a0*/  FFMA.FTZ R30, R117, R3.reuse, -R0.reuse ;  /* 0x00000003751e7223 */ /* 0x180fe20000010800 */
[-CC-:B------:R-:W-:Y:S01]  /*126b0*/  FFMA.FTZ R29, R111, R3.reuse, -R0.reuse ;  /* 0x000000036f1d7223 */ /* 0x180fe20000010800 */
[-CC-:B------:R-:W-:Y:S01]  /*126c0*/  FFMA.FTZ R31, R115, R3.reuse, -R0.reuse ;  /* 0x00000003731f7223 */ /* 0x180fe20000010800 */
[----:B------:R-:W-:Y:S01]  /*126d0*/  FFMA.FTZ R28, R109, R3, -R0 ;  /* 0x000000036d1c7223 */ /* 0x000fe20000010800 */
[----:B------:R-:W-:Y:S03]  /*126e0*/  MUFU.EX2 R27, R27 ;  /* 0x0000001b001b7308 */ /* 0x000fe60000000800 */
[C---:B------:R-:W-:Y:S01]  /*126f0*/  HMMA.16816.F32.BF16 R84, R68.reuse, R86, R16 ;  /* 0x000000564454723c */ /* 0x040fe20000041810 */
[----:B------:R-:W1:Y:S01]  /*12700*/  MUFU.EX2 R24, R24 ;  /* 0x0000001800187308 */ /* 0x000e620000000800 */
[----:B------:R-:W5:Y:S03]  /*12710*/  LDSM.16.MT88.4 R16, [R154+0x8800] ;  /* 0x008800009a10783b */ /* 0x000f660000004200 */
[----:B------:R-:W-:Y:S03]  /*12720*/  MUFU.EX2 R26, R26 ;  /* 0x0000001a001a7308 */ /* 0x000fe60000000800 */
[----:B------:R-:W-:Y:S01]  /*12730*/  HMMA.16816.F32.BF16 R68, R68, R6, R32 ;  /* 0x000000064444723c */ /* 0x000fe20000041820 */
[----:B------:R-:W2:Y:S04]  /*12740*/  MUFU.EX2 R25, R25 ;  /* 0x0000001900197308 */ /* 0x000ea80000000800 */
[----:B------:R-:W-:Y:S04]  /*12750*/  MUFU.EX2 R30, R30 ;  /* 0x0000001e001e7308 */ /* 0x000fe80000000800 */
[----:B------:R-:W3:Y:S04]  /*12760*/  MUFU.EX2 R29, R29 ;  /* 0x0000001d001d7308 */ /* 0x000ee80000000800 */
[----:B------:R-:W-:Y:S04]  /*12770*/  MUFU.EX2 R31, R31 ;  /* 0x0000001f001f7308 */ /* 0x000fe80000000800 */
[----:B------:R-:W4:Y:S01]  /*12780*/  MUFU.EX2 R28, R28 ;  /* 0x0000001c001c7308 */ /* 0x000f220000000800 */
[----:B-1----:R-:W-:-:S02]  /*12790*/  F2FP.BF16.F32.PACK_AB R4, R24, R27 ;  /* 0x0000001b1804723e */ /* 0x002fc400000010ff */
[----:B--2---:R-:W-:Y:S02]  /*127a0*/  F2FP.BF16.F32.PACK_AB R6, R25, R26 ;  /* 0x0000001a1906723e */ /* 0x004fe400000010ff */
[----:B---3--:R-:W-:Y:S01]  /*127b0*/  F2FP.BF16.F32.PACK_AB R5, R29, R30 ;  /* 0x0000001e1d05723e */ /* 0x008fe200000010ff */
[----:B------:R-:W-:Y:S01]  /*127c0*/  FFMA.FTZ R195, R195, R114, R112 ;  /* 0x00000072c3c37223 */ /* 0x000fe20000010070 */
[----:B----4-:R-:W-:Y:S01]  /*127d0*/  F2FP.BF16.F32.PACK_AB R7, R28, R31 ;  /* 0x0000001f1c07723e */ /* 0x010fe200000010ff */
[----:B------:R-:W-:Y:S02]  /*127e0*/  FFMA.FTZ R201, R196, R130, R201 ;  /* 0x00000082c4c97223 */ /* 0x000fe400000100c9 */
[----:B------:R-:W-:-:S04]  /*127f0*/  FADD.FTZ R108, R108, R195 ;  /* 0x000000c36c6c7221 */ /* 0x000fc80000010000 */
[----:B------:R-:W-:Y:S01]  /*12800*/  HMMA.16816.F32.BF16 R72, R4, R8, R72 ;  /* 0x000000080448723c */ /* 0x000fe20000041848 */
[----:B------:R-:W-:-:S07]  /*12810*/  FADD.FTZ R104, R104, R201 ;  /* 0x000000c968687221 */ /* 0x000fce0000010000 */
[----:B------:R-:W-:Y:S01]  /*12820*/  HMMA.16816.F32.BF16 R68, R4, R10, R68 ;  /* 0x0000000a0444723c */ /* 0x000fe20000041844 */
[----:B------:R-:W1:Y:S01]  /*12830*/  LDSM.16.MT88.4 R8, [R153+0x9000] ;  /* 0x009000009908783b */ /* 0x000e620000004200 */
[----:B------:R-:W-:Y:S01]  /*12840*/  FADD.FTZ R127, R127, R108 ;  /* 0x0000006c7f7f7221 */ /* 0x000fe20000010000 */
[----:B------:R-:W-:Y:S01]  /*12850*/  FADD.FTZ R125, R125, R104 ;  /* 0x000000687d7d7221 */ /* 0x000fe20000010000 */
[-CC-:B------:R-:W-:Y:S01]  /*12860*/  FFMA.FTZ R35, R107, R3.reuse, -R66.reuse ;  /* 0x000000036b237223 */ /* 0x180fe20000010842 */
[----:B------:R-:W-:-:S03]  /*12870*/  FFMA.FTZ R32, R105, R3, -R66 ;  /* 0x0000000369207223 */ /* 0x000fc60000010842 */
[C---:B------:R-:W-:Y:S01]  /*12880*/  HMMA.16816.F32.BF16 R80, R4.reuse, R12, R80 ;  /* 0x0000000c0450723c */ /* 0x040fe20000041850 */
[----:B------:R-:W-:Y:S01]  /*12890*/  FADD.FTZ R12, R2, R127 ;  /* 0x0000007f020c7221 */ /* 0x000fe20000010000 */
[-CC-:B------:R-:W-:Y:S01]  /*128a0*/  FFMA.FTZ R2, R51, R3.reuse, -R66.reuse ;  /* 0x0000000333027223 */ /* 0x180fe20000010842 */
[----:B------:R-:W-:Y:S01]  /*128b0*/  FADD.FTZ R102, R102, R125 ;  /* 0x0000007d66667221 */ /* 0x000fe20000010000 */
[-C--:B------:R-:W-:Y:S01]  /*128c0*/  FFMA.FTZ R33, R56, R3.reuse, -R66 ;  /* 0x0000000338217223 */ /* 0x080fe20000010842 */
[-CC-:B------:R-:W-:Y:S01]  /*128d0*/  FFMA.FTZ R52, R57, R3.reuse, -R0.reuse ;  /* 0x0000000339347223 */ /* 0x180fe20000010800 */
[-CC-:B------:R-:W-:Y:S01]  /*128e0*/  FFMA.FTZ R51, R59, R3.reuse, -R0.reuse ;  /* 0x000000033b337223 */ /* 0x180fe20000010800 */
[-CC-:B------:R-:W-:Y:S01]  /*128f0*/  FFMA.FTZ R53, R61, R3.reuse, -R0.reuse ;  /* 0x000000033d357223 */ /* 0x180fe20000010800 */
[----:B------:R-:W-:Y:S01]  /*12900*/  HMMA.16816.F32.BF16 R96, R4, R20, R96 ;  /* 0x000000140460723c */ /* 0x000fe20000041860 */
[----:B------:R-:W-:Y:S01]  /*12910*/  FFMA.FTZ R34, R63, R3, -R0 ;  /* 0x000000033f227223 */ /* 0x000fe20000010800 */
[----:B------:R-:W-:Y:S01]  /*12920*/  FADD.FTZ R143, R143, R102 ;  /* 0x000000668f8f7221 */ /* 0x000fe20000010000 */
[----:B------:R-:W-:-:S05]  /*12930*/  FADD.FTZ R141, R141, R12 ;  /* 0x0000000c8d8d7221 */ /* 0x000fca0000010000 */
[C---:B------:R-:W-:Y:S01]  /*12940*/  HMMA.16816.F32.BF16 R92, R4.reuse, R22, R92 ;  /* 0x00000016045c723c */ /* 0x040fe2000004185c */
[----:B------:R-:W2:Y:S01]  /*12950*/  LDSM.16.MT88.4 R20, [R158+0x9000] ;  /* 0x009000009e14783b */ /* 0x000ea20000004200 */
[----:B------:R-:W-:Y:S01]  /*12960*/  MUFU.EX2 R35, R35 ;  /* 0x0000002300237308 */ /* 0x000fe20000000800 */
[----:B------:R-:W-:Y:S01]  /*12970*/  FADD.FTZ R118, R118, R143 ;  /* 0x0000008f76767221 */ /* 0x000fe20000010000 */
[----:B------:R-:W-:Y:S02]  /*12980*/  FADD.FTZ R116, R116, R141 ;  /* 0x0000008d74747221 */ /* 0x000fe40000010000 */
[----:B------:R-:W3:Y:S02]  /*12990*/  MUFU.EX2 R32, R32 ;  /* 0x0000002000207308 */ /* 0x000ee40000000800 */
[C---:B------:R-:W-:Y:S02]  /*129a0*/  HMMA.16816.F32.BF16 R76, R4.reuse, R14, R76 ;  /* 0x0000000e044c723c */ /* 0x040fe4000004184c */
[----:B------:R-:W-:Y:S04]  /*129b0*/  MUFU.EX2 R33, R33 ;  /* 0x0000002100217308 */ /* 0x000fe80000000800 */
[----:B------:R-:W4:Y:S04]  /*129c0*/  MUFU.EX2 R2, R2 ;  /* 0x0000000200027308 */ /* 0x000f280000000800 */
[----:B------:R-:W-:Y:S04]  /*129d0*/  MUFU.EX2 R52, R52 ;  /* 0x0000003400347308 */ /* 0x000fe80000000800 */
[----:B------:R-:W1:Y:S04]  /*129e0*/  MUFU.EX2 R51, R51 ;  /* 0x0000003300337308 */ /* 0x000e680000000800 */
[----:B------:R-:W-:Y:S04]  /*129f0*/  MUFU.EX2 R53, R53 ;  /* 0x0000003500357308 */ /* 0x000fe80000000800 */
[----:B------:R-:W2:Y:S01]  /*12a00*/  MUFU.EX2 R34, R34 ;  /* 0x0000002200227308 */ /* 0x000ea20000000800 */
[----:B------:R-:W-:Y:S01]  /*12a10*/  FADD.FTZ R135, R135, R118 ;  /* 0x0000007687877221 */ /* 0x000fe20000010000 */
[----:B------:R-:W-:Y:S01]  /*12a20*/  FADD.FTZ R131, R131, R116 ;  /* 0x0000007483837221 */ /* 0x000fe20000010000 */
[----:B-----5:R-:W-:Y:S01]  /*12a30*/  HMMA.16816.F32.BF16 R88, R4, R16, R88 ;  /* 0x000000100458723c */ /* 0x020fe20000041858 */
[----:B------:R-:W-:Y:S01]  /*12a40*/  LDSM.16.MT88.4 R12, [R152+0x9000] ;  /* 0x00900000980c783b */ /* 0x000fe20000004200 */
[----:B------:R-:W-:Y:S01]  /*12a50*/  FADD.FTZ R110, R110, R135 ;  /* 0x000000876e6e7221 */ /* 0x000fe20000010000 */
[----:B------:R-:W-:-:S03]  /*12a60*/  FADD.FTZ R106, R106, R131 ;  /* 0x000000836a6a7221 */ /* 0x000fc60000010000 */
[----:B------:R-:W-:Y:S01]  /*12a70*/  FADD.FTZ R199, R199, R110 ;  /* 0x0000006ec7c77221 */ /* 0x000fe20000010000 */
[----:B------:R-:W-:Y:S01]  /*12a80*/  FADD.FTZ R193, R193, R106 ;  /* 0x0000006ac1c17221 */ /* 0x000fe20000010000 */
[----:B------:R-:W-:Y:S01]  /*12a90*/  HMMA.16816.F32.BF16 R84, R4, R18, R84 ;  /* 0x000000120454723c */ /* 0x000fe20000041854 */
[----:B------:R-:W5:Y:S01]  /*12aa0*/  LDSM.16.MT88.4 R16, [R154+0x9000] ;  /* 0x009000009a10783b */ /* 0x000f620000004200 */
[----:B---3--:R-:W-:Y:S02]  /*12ab0*/  F2FP.BF16.F32.PACK_AB R4, R32, R35 ;  /* 0x000000232004723e */ /* 0x008fe400000010ff */
[----:B----4-:R-:W-:Y:S02]  /*12ac0*/  F2FP.BF16.F32.PACK_AB R6, R2, R33 ;  /* 0x000000210206723e */ /* 0x010fe400000010ff */
        /* <DEDUP_REMOVED lines=17> */
[C---:B------:R-:W-:Y:S01]  /*12be0*/  HMMA.16816.F32.BF16 R96, R4.reuse, R20, R96 ;  /* 0x000000140460723c */ /* 0x040fe20000041860 */
[----:B------:R2:W-:Y:S01]  /*12bf0*/  MUFU.EX2 R21, R49 ;  /* 0x0000003100157308 */ /* 0x0005e20000000800 */
[-CC-:B------:R-:W-:Y:S01]  /*12c00*/  FFMA.FTZ R58, R58, R3.reuse, -R66.reuse ;  /* 0x000000033a3a7223 */ /* 0x180fe20000010842 */
[-CC-:B------:R-:W-:Y:S01]  /*12c10*/  FFMA.FTZ R62, R62, R3.reuse, -R66.reuse ;  /* 0x000000033e3e7223 */ /* 0x180fe20000010842 */
[-C--:B------:R-:W-:Y:S01]  /*12c20*/  FFMA.FTZ R60, R60, R3.reuse, -R66 ;  /* 0x000000033c3c7223 */ /* 0x080fe20000010842 */
[-CC-:B------:R-:W-:Y:S01]  /*12c30*/  FFMA.FTZ R43, R43, R3.reuse, -R0.reuse ;  /* 0x000000032b2b7223 */ /* 0x180fe20000010800 */
[-C--:B------:R-:W-:Y:S01]  /*12c40*/  FFMA.FTZ R54, R41, R3.reuse, -R0 ;  /* 0x0000000329367223 */ /* 0x080fe20000010800 */
[----:B------:R-:W-:Y:S01]  /*12c50*/  FADD.FTZ R209, R209, R138 ;  /* 0x0000008ad1d17221 */ /* 0x000fe20000010000 */
[----:B------:R-:W-:Y:S01]  /*12c60*/  FADD.FTZ R203, R203, R136 ;  /* 0x00000088cbcb7221 */ /* 0x000fe20000010000 */
[----:B------:R-:W-:Y:S01]  /*12c70*/  HMMA.16816.F32.BF16 R92, R4, R22, R92 ;  /* 0x00000016045c723c */ /* 0x000fe2000004185c */
[----:B------:R-:W3:Y:S01]  /*12c80*/  MUFU.EX2 R20, R58 ;  /* 0x0000003a00147308 */ /* 0x000ee20000000800 */
[----:B--2---:R-:W-:-:S03]  /*12c90*/  FFMA.FTZ R49, R50, R3, -R0 ;  /* 0x0000000332317223 */ /* 0x004fc60000010800 */
[----:B------:R-:W-:Y:S01]  /*12ca0*/  MUFU.EX2 R22, R62 ;  /* 0x0000003e00167308 */ /* 0x000fe20000000800 */
[----:B------:R-:W-:Y:S01]  /*12cb0*/  FADD.FTZ R209, R132, R209 ;  /* 0x000000d184d17221 */ /* 0x000fe20000010000 */
[----:B------:R-:W-:Y:S02]  /*12cc0*/  FADD.FTZ R134, R134, R203 ;  /* 0x000000cb86867221 */ /* 0x000fe40000010000 */
[----:B------:R-:W2:Y:S04]  /*12cd0*/  MUFU.EX2 R23, R60 ;  /* 0x0000003c00177308 */ /* 0x000ea80000000800 */
[----:B------:R-:W-:Y:S04]  /*12ce0*/  MUFU.EX2 R50, R43 ;  /* 0x0000002b00327308 */ /* 0x000fe80000000800 */
[----:B------:R-:W4:Y:S04]  /*12cf0*/  MUFU.EX2 R41, R49 ;  /* 0x0000003100297308 */ /* 0x000f280000000800 */
[----:B------:R-:W-:Y:S04]  /*12d00*/  MUFU.EX2 R3, R54 ;  /* 0x0000003600037308 */ /* 0x000fe80000000800 */
[----:B------:R-:W1:Y:S01]  /*12d10*/  MUFU.EX2 R48, R48 ;  /* 0x0000003000307308 */ /* 0x000e620000000800 */
[----:B------:R-:W-:Y:S01]  /*12d20*/  FADD.FTZ R46, R46, R209 ;  /* 0x000000d12e2e7221 */ /* 0x000fe20000010000 */
[----:B------:R-:W-:-:S03]  /*12d30*/  FADD.FTZ R47, R47, R134 ;  /* 0x000000862f2f7221 */ /* 0x000fc60000010000 */
[----:B------:R-:W-:Y:S01]  /*12d40*/  FADD.FTZ R46, R37, R46 ;  /* 0x0000002e252e7221 */ /* 0x000fe20000010000 */
[----:B------:R-:W-:Y:S01]  /*12d50*/  FADD.FTZ R44, R44, R47 ;  /* 0x0000002f2c2c7221 */ /* 0x000fe20000010000 */
[----:B-----5:R-:W-:Y:S02]  /*12d60*/  HMMA.16816.F32.BF16 R88, R4, R16, R88 ;  /* 0x000000100458723c */ /* 0x020fe40000041858 */
[----:B------:R-:W-:Y:S01]  /*12d70*/  FADD.FTZ R39, R39, R46 ;  /* 0x0000002e27277221 */ /* 0x000fe20000010000 */
[----:B------:R-:W-:-:S05]  /*12d80*/  FADD.FTZ R45, R45, R44 ;  /* 0x0000002c2d2d7221 */ /* 0x000fca0000010000 */
[C---:B------:R-:W-:Y:S01]  /*12d90*/  HMMA.16816.F32.BF16 R84, R4.reuse, R18, R84 ;  /* 0x000000120454723c */ /* 0x040fe20000041854 */
[----:B------:R-:W-:Y:S01]  /*12da0*/  FADD.FTZ R36, R36, R39 ;  /* 0x0000002724247221 */ /* 0x000fe20000010000 */
[----:B------:R-:W-:Y:S01]  /*12db0*/  FADD.FTZ R45, R38, R45 ;  /* 0x0000002d262d7221 */ /* 0x000fe20000010000 */
[----:B------:R-:W5:Y:S05]  /*12dc0*/  LDSM.16.MT88.4 R16, [R154+0x9800] ;  /* 0x009800009a10783b */ /* 0x000f6a0000004200 */
[C---:B------:R-:W-:Y:S08]  /*12dd0*/  HMMA.16816.F32.BF16 R72, R4.reuse, R12, R72 ;  /* 0x0000000c0448723c */ /* 0x040ff00000041848 */
[----:B------:R-:W-:Y:S01]  /*12de0*/  HMMA.16816.F32.BF16 R68, R4, R14, R68 ;  /* 0x0000000e0444723c */ /* 0x000fe20000041844 */
[----:B---3--:R-:W-:Y:S01]  /*12df0*/  F2FP.BF16.F32.PACK_AB R4, R20, R21 ;  /* 0x000000151404723e */ /* 0x008fe200000010ff */
[----:B------:R-:W-:Y:S01]  /*12e00*/  FADD.FTZ R27, R27, R36 ;  /* 0x000000241b1b7221 */ /* 0x000fe20000010000 */
[----:B--2---:R-:W-:Y:S01]  /*12e10*/  F2FP.BF16.F32.PACK_AB R6, R23, R22 ;  /* 0x000000161706723e */ /* 0x004fe200000010ff */
[----:B------:R-:W-:Y:S01]  /*12e20*/  FADD.FTZ R30, R30, R45 ;  /* 0x0000002d1e1e7221 */ /* 0x000fe20000010000 */
[----:B----4-:R-:W-:Y:S01]  /*12e30*/  F2FP.BF16.F32.PACK_AB R5, R41, R50 ;  /* 0x000000322905723e */ /* 0x010fe200000010ff */
[----:B------:R-:W2:Y:S01]  /*12e40*/  LDSM.16.MT88.4 R12, [R153+0x9800] ;  /* 0x00980000990c783b */ /* 0x000ea20000004200 */
[----:B-1----:R-:W-:Y:S01]  /*12e50*/  F2FP.BF16.F32.PACK_AB R7, R48, R3 ;  /* 0x000000033007723e */ /* 0x002fe200000010ff */
[----:B------:R-:W-:Y:S01]  /*12e60*/  FADD.FTZ R27, R24, R27 ;  /* 0x0000001b181b7221 */ /* 0x000fe20000010000 */
[----:B------:R-:W-:-:S05]  /*12e70*/  FADD.FTZ R30, R29, R30 ;  /* 0x0000001e1d1e7221 */ /* 0x000fca0000010000 */
        /* <DEDUP_REMOVED lines=30> */
[----:B------:R-:W-:Y:S01]  /*13060*/  @P0 VIADD R67, R67, 0xfffffffd ;  /* 0xfffffffd43430836 */ /* 0x000fe20000000000 */
[C---:B--2---:R-:W-:Y:S08]  /*13070*/  HMMA.16816.F32.BF16 R80, R4.reuse, R12, R80 ;  /* 0x0000000c0450723c */ /* 0x044ff00000041850 */
[C---:B------:R-:W-:Y:S08]  /*13080*/  HMMA.16816.F32.BF16 R76, R4.reuse, R14, R76 ;  /* 0x0000000e044c723c */ /* 0x040ff0000004184c */
[C---:B-1----:R-:W-:Y:S08]  /*13090*/  HMMA.16816.F32.BF16 R72, R4.reuse, R8, R72 ;  /* 0x000000080448723c */ /* 0x042ff00000041848 */
[----:B------:R-:W-:Y:S01]  /*130a0*/  HMMA.16816.F32.BF16 R68, R4, R10, R68 ;  /* 0x0000000a0444723c */ /* 0x000fe20000041844 */
[----:B------:R-:W-:-:S04]  /*130b0*/  NOP ;  /* 0x0000000000007918 */ /* 0x000fc80000000000 */
[----:B------:R-:W-:-:S15]  /*130c0*/  @P0 BRA `(.L_x_13293) ;  /* 0x0000000000040947 */ /* 0x000fde0003800000 */
.L_x_13284:
[----:B------:R-:W-:-:S07]  /*130d0*/  IADD3 R67, PT, PT, R103, -0x1, RZ ;  /* 0xffffffff67437810 */ /* 0x000fce0007ffe0ff */
.L_x_13293:
[----:B------:R-:W-:Y:S05]  /*130e0*/  BSYNC B2 ;  /* 0x0000000000027941 */ /* 0x000fea0003800000 */
.L_x_13283:
[----:B------:R-:W-:-:S13]  /*130f0*/  ISETP.GE.AND P0, PT, R67, R166, PT ;  /* 0x000000a64300720c */ /* 0x000fda0003f06270 */
[----:B------:R-:W-:Y:S05]  /*13100*/  @!P0 BRA `(.L_x_13294) ;  /* 0x0000004400ac8947 */ /* 0x000fea0003800000 */
[----:B------:R-:W-:Y:S01]  /*13110*/  ISETP.NE.U32.AND P0, PT, R128, RZ, PT ;  /* 0x000000ff8000720c */ /* 0x000fe20003f05070 */
[----:B------:R-:W-:Y:S01]  /*13120*/  IMAD.SHL.U32 R3, R173, 0x2, RZ ;  /* 0x00000002ad037824 */ /* 0x000fe200078e00ff */
[----:B------:R-:W-:Y:S01]  /*13130*/  LOP3.LUT R180, R180, 0xfffffffb, RZ, 0xc0, !PT ;  /* 0xfffffffbb4b47812 */ /* 0x000fe200078ec0ff */
[----:B------:R-:W-:Y:S01]  /*13140*/  IMAD.SHL.U32 R192, R67, 0x80, RZ ;  /* 0x0000008043c07824 */ /* 0x000fe200078e00ff */
[----:B------:R-:W-:Y:S01]  /*13150*/  ISETP.NE.AND.EX P0, PT, R129, RZ, PT, P0 ;  /* 0x000000ff8100720c */ /* 0x000fe20003f05300 */
[C---:B------:R-:W-:Y:S01]  /*13160*/  IMAD.SHL.U32 R191, R64.reuse, 0x20, RZ ;  /* 0x0000002040bf7824 */ /* 0x040fe200078e00ff */
[----:B------:R-:W-:Y:S01]  /*13170*/  LOP3.LUT R3, R3, 0x6, RZ, 0xc0, !PT ;  /* 0x0000000603037812 */ /* 0x000fe200078ec0ff */
[----:B------:R-:W-:Y:S01]  /*13180*/  IMAD.MOV.U32 R103, RZ, RZ, R0 ;  /* 0x000000ffff677224 */ /* 0x000fe200078e0000 */
[----:B------:R-:W-:Y:S01]  /*13190*/  SHF.L.U64.HI R190, R64, 0x5, R65 ;  /* 0x0000000540be7819 */ /* 0x000fe20000010241 */
[----:B------:R-:W-:Y:S01]  /*131a0*/  IMAD.MOV.U32 R102, RZ, RZ, R2 ;  /* 0x000000ffff667224 */ /* 0x000fe200078e0002 */
[----:B------:R-:W-:Y:S01]  /*131b0*/  LOP3.LUT R194, R192, 0x40, R3, 0xfe, !PT ;  /* 0x00000040c0c27812 */ /* 0x000fe200078efe03 */
[----:B------:R-:W-:-:S02]  /*131c0*/  VIADD R193, R67, 0x1 ;  /* 0x0000000143c17836 */ /* 0x000fc40000000000 */
[----:B------:R-:W-:-:S04]  /*131d0*/  VIADD R192, R192, 0x80 ;  /* 0x00000080c0c07836 */ /* 0x000fc80000000000 */
[----:B------:R-:W-:-:S07]  /*131e0*/  @P0 LOP3.LUT R180, R180, 0x4, RZ, 0xfc, !PT ;  /* 0x00000004b4b40812 */ /* 0x000fce00078efcff */
.L_x_13301:
        /* <DEDUP_REMOVED lines=78> */
.L_x_13296:
[----:B------:R-:W-:Y:S05]  /*136d0*/  BSYNC.RECONVERGENT B0 ;  /* 0x0000000000007941 */ /* 0x000fea0003800200 */
.L_x_13295:
[----:B------:R-:W-:Y:S01]  /*136e0*/  IADD3 R42, P0, PT, R191, R170, RZ ;  /* 0x000000aabf2a7210 */ /* 0x000fe20007f1e0ff */
[----:B------:R-:W-:Y:S01]  /*136f0*/  @!PT LDS RZ, [RZ] ;  /* 0x00000000fffff984 */ /* 0x000fe20000000800 */
[----:B------:R-:W-:Y:S01]  /*13700*/  @!PT LDS RZ, [RZ] ;  /* 0x00000000fffff984 */ /* 0x000fe20000000800 */
[----:B------:R-:W-:Y:S01]  /*13710*/  @!PT LDS RZ, [RZ] ;  /* 0x00000000fffff984 */ /* 0x000fe20000000800 */
[----:B------:R-:W-:Y:S01]  /*13720*/  LDGSTS.E.BYPASS.LTC128B.128 [R177+0x6000], desc[UR4][R170.64] ;  /* 0x06000000aab17fae */ /* 0x000fe2000b981a04 */
[----:B------:R-:W-:Y:S01]  /*13730*/  VIADD R193, R193, 0xffffffff ;  /* 0xffffffffc1c17836 */ /* 0x000fe20000000000 */
[----:B------:R-:W-:Y:S02]  /*13740*/  BSSY.RECONVERGENT B1, `(.L_x_13297) ;  /* 0x00000e6000017945 */ /* 0x000fe40003800200 */
        /* <DEDUP_REMOVED lines=19> */
[----:B------:R-:W-:Y:S04]  /*13880*/  ISETP.GT.AND P0, PT, R193, R166, PT ;  /* 0x000000a6c100720c */ /* 0x000fe80003f04270 */
        /* <DEDUP_REMOVED lines=15> */
[----:B------:R-:W3:Y:S02]  /*13980*/  LDSM.16.M88.4 R148, [R157+0x2800] ;  /* 0x002800009d94783b */ /* 0x000ee40000000200 */
        /* <DEDUP_REMOVED lines=34> */
[----:B------:R-:W1:Y:S07]  /*13bb0*/  LDSM.16.M88.4 R104, [R160] ;  /* 0x00000000a068783b */ /* 0x000e6e0000000200 */
[C---:B------:R-:W-:Y:S08]  /*13bc0*/  HMMA.16816.F32.BF16 R52, R140.reuse, R116, R52 ;  /* 0x000000748c34723c */ /* 0x040ff00000041834 */
[C---:B------:R-:W-:Y:S01]  /*13bd0*/  HMMA.16816.F32.BF16 R56, R140.reuse, R118, R56 ;  /* 0x000000768c38723c */ /* 0x040fe20000041838 */
[----:B------:R-:W3:Y:S07]  /*13be0*/  LDSM.16.M88.4 R116, [R156+0x2800] ;  /* 0x002800009c74783b */ /* 0x000eee0000000200 */
[C---:B--2---:R-:W-:Y:S08]  /*13bf0*/  HMMA.16816.F32.BF16 R60, R140.reuse, R108, R60 ;  /* 0x0000006c8c3c723c */ /* 0x044ff0000004183c */
[----:B------:R-:W-:Y:S01]  /*13c00*/  HMMA.16816.F32.BF16 R64, R140, R110, R64 ;  /* 0x0000006e8c40723c */ /* 0x000fe20000041840 */
        /* <DEDUP_REMOVED lines=15> */
[----:B------:R-:W-:Y:S07]  /*13d00*/  LDSM.16.M88.4 R112, [R155+0x2000] ;  /* 0x002000009b70783b */ /* 0x000fee0000000200 */
[C---:B--2---:R-:W-:Y:S08]  /*13d10*/  HMMA.16816.F32.BF16 R44, R104.reuse, R108, R44 ;  /* 0x0000006c682c723c */ /* 0x044ff0000004182c */
[C---:B------:R-:W-:Y:S01]  /*13d20*/  HMMA.16816.F32.BF16 R48, R104.reuse, R110, R48 ;  /* 0x0000006e6830723c */ /* 0x040fe20000041830 */
[----:B------:R-:W1:Y:S07]  /*13d30*/  LDSM.16.M88.4 R108, [R159] ;  /* 0x000000009f6c783b */ /* 0x000e6e0000000200 */
[C---:B------:R-:W-:Y:S08]  /*13d40*/  HMMA.16816.F32.BF16 R52, R104.reuse, R116, R52 ;  /* 0x000000746834723c */ /* 0x040ff00000041834 */
[C---:B------:R-:W-:Y:S01]  /*13d50*/  HMMA.16816.F32.BF16 R56, R104.reuse, R118, R56 ;  /* 0x000000766838723c */ /* 0x040fe20000041838 */
[----:B------:R-:W2:Y:S07]  /*13d60*/  LDSM.16.M88.4 R116, [R155+0x2800] ;  /* 0x002800009b74783b */ /* 0x000eae0000000200 */
[C---:B---3--:R-:W-:Y:S08]  /*13d70*/  HMMA.16816.F32.BF16 R60, R104.reuse, R120, R60 ;  /* 0x00000078683c723c */ /* 0x048ff0000004183c */
[----:B------:R-:W-:Y:S01]  /*13d80*/  HMMA.16816.F32.BF16 R64, R104, R122, R64 ;  /* 0x0000007a6840723c */ /* 0x000fe20000041840 */
[----:B------:R-:W3:Y:S05]  /*13d90*/  LDSM.16.M88.4 R104, [R155+0x3000] ;  /* 0x003000009b68783b */ /* 0x000eea0000000200 */
[----:B------:R-:W-:Y:S02]  /*13da0*/  LDSM.16.M88.4 R120, [R155+0x4000] ;  /* 0x004000009b78783b */ /* 0x000fe40000000200 */
        /* <DEDUP_REMOVED lines=8> */
[----:B------:R-:W2:Y:S07]  /*13e30*/  LDSM.16.M88.4 R104, [R155+0x4800] ;  /* 0x004800009b68783b */ /* 0x000eae0000000200 */
[C---:B-1----:R-:W-:Y:S08]  /*13e40*/  HMMA.16816.F32.BF16 R28, R108.reuse, R112, R28 ;  /* 0x000000706c1c723c */ /* 0x042ff0000004181c */
[C---:B------:R-:W-:Y:S01]  /*13e50*/  HMMA.16816.F32.BF16 R32, R108.reuse, R114, R32 ;  /* 0x000000726c20723c */ /* 0x040fe20000041820 */
[----:B------:R-:W1:Y:S01]  /*13e60*/  LDSM.16.M88.4 R112, [R155+0x5000] ;  /* 0x005000009b70783b */ /* 0x000e620000000200 */
[----:B------:R-:W-:Y:S04]  /*13e70*/  DEPBAR.LE SB0, 0x0 ;  /* 0x000080000000791a */ /* 0x000fe80000000000 */
[----:B------:R-:W-:Y:S02]  /*13e80*/  BAR.SYNC.DEFER_BLOCKING 0x0 ;  /* 0x0000000000007b1d */ /* 0x000fe40000010000 */
[C---:B------:R-:W-:Y:S08]  /*13e90*/  HMMA.16816.F32.BF16 R36, R108.reuse, R120, R36 ;  /* 0x000000786c24723c */ /* 0x040ff00000041824 */
[C---:B------:R-:W-:Y:S08]  /*13ea0*/  HMMA.16816.F32.BF16 R40, R108.reuse, R122, R40 ;  /* 0x0000007a6c28723c */ /* 0x040ff00000041828 */
[C---:B--2---:R-:W-:Y:S08]  /*13eb0*/  HMMA.16816.F32.BF16 R44, R108.reuse, R104, R44 ;  /* 0x000000686c2c723c */ /* 0x044ff0000004182c */
[C---:B------:R-:W-:Y:S08]  /*13ec0*/  HMMA.16816.F32.BF16 R48, R108.reuse, R106, R48 ;  /* 0x0000006a6c30723c */ /* 0x040ff00000041830 */
[C---:B-1----:R-:W-:Y:S08]  /*13ed0*/  HMMA.16816.F32.BF16 R52, R108.reuse, R112, R52 ;  /* 0x000000706c34723c */ /* 0x042ff00000041834 */
        /* <DEDUP_REMOVED lines=79> */
.L_x_13300:
[----:B------:R-:W-:Y:S05]  /*143d0*/  BSYNC.RECONVERGENT B0 ;  /* 0x0000000000007941 */ /* 0x000fea0003800200 */
.L_x_13299:
        /* <DEDUP_REMOVED lines=28> */
.L_x_13298:
[----:B------:R-:W-:Y:S05]  /*145a0*/  BSYNC.RECONVERGENT B1 ;  /* 0x0000000000017941 */ /* 0x000fea0003800200 */
.L_x_13297:
[----:B------:R-:W-:Y:S01]  /*145b0*/  LOP3.LUT R180, R180, 0xffefffff, RZ, 0xc0, !PT ;  /* 0xffefffffb4b47812 */ /* 0x000fe200078ec0ff */
[C---:B------:R-:W-:Y:S02]  /*145c0*/  VIADD R0, R194.reuse, 0xffffffc0 ;  /* 0xffffffc0c2007836 */ /* 0x040fe40000000000 */
[C---:B-1----:R-:W-:Y:S02]  /*145d0*/  VIADD R2, R194.reuse, 0x9 ;  /* 0x00000009c2027836 */ /* 0x042fe40000000000 */
        /* <DEDUP_REMOVED lines=12> */
[C---:B------:R-:W-:Y:S01]  /*146a0*/  VIADD R115, R194.reuse, 0x20 ;  /* 0x00000020c2737836 */ /* 0x040fe20000000000 */
[C---:B------:R-:W-:Y:S01]  /*146b0*/  ISETP.GE.AND P4, PT, R111.reuse, R188, PT ;  /* 0x000000bc6f00720c */ /* 0x040fe20003f86270 */
[----:B------:R-:W-:Y:S01]  /*146c0*/  VIADD R109, R194, 0xffffffc9 ;  /* 0xffffffc9c26d7836 */ /* 0x000fe20000000000 */
[----:B------:R-:W-:Y:S01]  /*146d0*/  @P2 LOP3.LUT R180, R180, 0x100000, RZ, 0xfc, !PT ;  /* 0x00100000b4b42812 */ /* 0x000fe200078efcff */
[C---:B------:R-:W-:Y:S01]  /*146e0*/  VIADD R113, R194.reuse, 0xffffffd1 ;  /* 0xffffffd1c2717836 */ /* 0x040fe20000000000 */
[----:B------:R-:W-:Y:S01]  /*146f0*/  ISETP.GE.AND P2, PT, R111, R189, PT ;  /* 0x000000bd6f00720c */ /* 0x000fe20003f46270 */
[----:B------:R-:W-:Y:S01]  /*14700*/  VIADD R110, R194, 0xffffffc8 ;  /* 0xffffffc8c26e7836 */ /* 0x000fe20000000000 */
[----:B------:R-:W-:Y:S01]  /*14710*/  LOP3.LUT R180, R180, 0xfff7ffff, RZ, 0xc0, !PT ;  /* 0xfff7ffffb4b47812 */ /* 0x000fe200078ec0ff */
[C---:B------:R-:W-:Y:S01]  /*14720*/  VIADD R6, R194.reuse, 0xffffffd9 ;  /* 0xffffffd9c2067836 */ /* 0x040fe20000000000 */
[----:B------:R-:W-:Y:S01]  /*14730*/  FSEL R3, R5, -INF , P2 ;  /* 0xff80000005037808 */ /* 0x000fe20001000000 */
[----:B------:R-:W-:Y:S01]  /*14740*/  VIADD R5, R194, 0xfffffff8 ;  /* 0xfffffff8c2057836 */ /* 0x000fe20000000000 */
[----:B------:R-:W-:Y:S01]  /*14750*/  @P0 LOP3.LUT R180, R180, 0x80000, RZ, 0xfc, !PT ;  /* 0x00080000b4b40812 */ /* 0x000fe200078efcff */
[----:B------:R-:W-:Y:S01]  /*14760*/  VIADD R192, R192, 0xffffff80 ;  /* 0xffffff80c0c07836 */ /* 0x000fe20000000000 */
[----:B------:R-:W-:Y:S02]  /*14770*/  ISETP.GE.AND P0, PT, R111, R187, PT ;  /* 0x000000bb6f00720c */ /* 0x000fe40003f06270 */
[----:B------:R-:W-:Y:S02]  /*14780*/  ISETP.GE.AND P2, PT, R109, R189, PT ;  /* 0x000000bd6d00720c */ /* 0x000fe40003f46270 */
[----:B------:R-:W-:Y:S02]  /*14790*/  FSEL R7, R7, -INF , P0 ;  /* 0xff80000007077808 */ /* 0x000fe40000000000 */
[-C--:B------:R-:W-:Y:S02]  /*147a0*/  ISETP.GE.AND P0, PT, R109, R187.reuse, PT ;  /* 0x000000bb6d00720c */ /* 0x080fe40003f06270 */
[----:B------:R-:W-:Y:S02]  /*147b0*/  FSEL R106, R9, -INF , P2 ;  /* 0xff800000096a7808 */ /* 0x000fe40001000000 */
[----:B------:R-:W-:Y:S02]  /*147c0*/  FSEL R9, R11, -INF , P0 ;  /* 0xff8000000b097808 */ /* 0x000fe40000000000 */
[-C--:B------:R-:W-:Y:S02]  /*147d0*/  ISETP.GE.AND P0, PT, R113, R187.reuse, PT ;  /* 0x000000bb7100720c */ /* 0x080fe40003f06270 */
[----:B------:R-:W-:Y:S02]  /*147e0*/  ISETP.GE.AND P1, PT, R110, R187, PT ;  /* 0x000000bb6e00720c */ /* 0x000fe40003f26270 */
[----:B------:R-:W-:Y:S01]  /*147f0*/  FSEL R227, R15, -INF , P0 ;  /* 0xff8000000fe37808 */ /* 0x000fe20000000000 */
[----:B------:R-:W-:Y:S01]  /*14800*/  VIADD R15, R194, 0xffffffe8 ;  /* 0xffffffe8c20f7836 */ /* 0x000fe20000000000 */
[----:B------:R-:W-:Y:S02]  /*14810*/  ISETP.GE.AND P3, PT, R110, R189, PT ;  /* 0x000000bd6e00720c */ /* 0x000fe40003f66270 */
[-C--:B------:R-:W-:Y:S02]  /*14820*/  ISETP.GE.AND P0, PT, R6, R187.reuse, PT ;  /* 0x000000bb0600720c */ /* 0x080fe40003f06270 */
[----:B------:R-:W-:Y:S02]  /*14830*/  FSEL R10, R10, -INF , P1 ;  /* 0xff8000000a0a7808 */ /* 0x000fe40000800000 */
[----:B------:R-:W-:Y:S02]  /*14840*/  ISETP.GE.AND P1, PT, R114, R187, PT ;  /* 0x000000bb7200720c */ /* 0x000fe40003f26270 */
[----:B------:R-:W-:Y:S01]  /*14850*/  FSEL R108, R8, -INF , P3 ;  /* 0xff800000086c7808 */ /* 0x000fe20001800000 */
[C---:B------:R-:W-:Y:S01]  /*14860*/  VIADD R8, R194.reuse, 0x8 ;  /* 0x00000008c2087836 */ /* 0x040fe20000000000 */
[----:B------:R-:W-:Y:S01]  /*14870*/  FSEL R223, R19, -INF , P0 ;  /* 0xff80000013df7808 */ /* 0x000fe20000000000 */
[----:B------:R-:W-:Y:S01]  /*14880*/  VIADD R19, R194, 0xffffffe1 ;  /* 0xffffffe1c2137836 */ /* 0x000fe20000000000 */
[-C--:B------:R-:W-:Y:S02]  /*14890*/  ISETP.GE.AND P3, PT, R114, R189.reuse, PT ;  /* 0x000000bd7200720c */ /* 0x080fe40003f66270 */
[----:B------:R-:W-:Y:S02]  /*148a0*/  ISETP.GE.AND P2, PT, R113, R189, PT ;  /* 0x000000bd7100720c */ /* 0x000fe40003f46270 */
[----:B------:R-:W-:Y:S02]  /*148b0*/  FSEL R14, R14, -INF , P1 ;  /* 0xff8000000e0e7808 */ /* 0x000fe40000800000 */
[----:B------:R-:W-:Y:S02]  /*148c0*/  ISETP.GE.AND P1, PT, R107, R187, PT ;  /* 0x000000bb6b00720c */ /* 0x000fe40003f26270 */
[----:B------:R-:W-:Y:S01]  /*148d0*/  FSEL R105, R12, -INF , P3 ;  /* 0xff8000000c697808 */ /* 0x000fe20001800000 */
[C---:B------:R-:W-:Y:S01]  /*148e0*/  VIADD R12, R194.reuse, 0x10 ;  /* 0x00000010c20c7836 */ /* 0x040fe20000000000 */
[----:B------:R-:W-:Y:S01]  /*148f0*/  FSEL R11, R13, -INF , P2 ;  /* 0xff8000000d0b7808 */ /* 0x000fe20001000000 */
[----:B------:R-:W-:Y:S01]  /*14900*/  VIADD R13, R194, 0xffffffe9 ;  /* 0xffffffe9c20d7836 */ /* 0x000fe20000000000 */
[----:B------:R-:W-:Y:S02]  /*14910*/  ISETP.GE.AND P3, PT, R107, R189, PT ;  /* 0x000000bd6b00720c */ /* 0x000fe40003f66270 */
[----:B------:R-:W-:Y:S02]  /*14920*/  ISETP.GE.AND P0, PT, R19, R187, PT ;  /* 0x000000bb1300720c */ /* 0x000fe40003f06270 */
[----:B------:R-:W-:Y:S02]  /*14930*/  FSEL R18, R18, -INF , P1 ;  /* 0xff80000012127808 */ /* 0x000fe40000800000 */
[----:B------:R-:W-:Y:S02]  /*14940*/  ISETP.GE.AND P2, PT, R6, R189, PT ;  /* 0x000000bd0600720c */ /* 0x000fe40003f46270 */
[-C--:B------:R-:W-:Y:S02]  /*14950*/  ISETP.GE.AND P1, PT, R112, R187.reuse, PT ;  /* 0x000000bb7000720c */ /* 0x080fe40003f26270 */
[----:B------:R-:W-:Y:S01]  /*14960*/  FSEL R233, R16, -INF , P3 ;  /* 0xff80000010e97808 */ /* 0x000fe20001800000 */
[C---:B------:R-:W-:Y:S01]  /*14970*/  VIADD R16, R194.reuse, 0xfffffff1 ;  /* 0xfffffff1c2107836 */ /* 0x040fe20000000000 */
[----:B------:R-:W-:Y:S02]  /*14980*/  FSEL R23, R23, -INF , P0 ;  /* 0xff80000017177808 */ /* 0x000fe40000000000 */
[-C--:B------:R-:W-:Y:S02]  /*14990*/  ISETP.GE.AND P0, PT, R13, R187.reuse, PT ;  /* 0x000000bb0d00720c */ /* 0x080fe40003f06270 */
[----:B------:R-:W-:Y:S01]  /*149a0*/  FSEL R231, R17, -INF , P2 ;  /* 0xff80000011e77808 */ /* 0x000fe20001000000 */
[----:B------:R-:W-:Y:S01]  /*149b0*/  VIADD R17, R194, 0xfffffff0 ;  /* 0xfffffff0c2117836 */ /* 0x000fe20000000000 */
[----:B------:R-:W-:Y:S02]  /*149c0*/  FSEL R22, R22, -INF , P1 ;  /* 0xff80000016167808 */ /* 0x000fe40000800000 */
[----:B------:R-:W-:Y:S02]  /*149d0*/  ISETP.GE.AND P1, PT, R15, R187, PT ;  /* 0x000000bb0f00720c */ /* 0x000fe40003f26270 */
[----:B------:R-:W-:Y:S02]  /*149e0*/  FSEL R27, R27, -INF , P0 ;  /* 0xff8000001b1b7808 */ /* 0x000fe40000000000 */
[----:B------:R-:W-:Y:S02]  /*149f0*/  ISETP.GE.AND P3, PT, R112, R189, PT ;  /* 0x000000bd7000720c */ /* 0x000fe40003f66270 */
[-C--:B------:R-:W-:Y:S02]  /*14a00*/  ISETP.GE.AND P0, PT, R16, R187.reuse, PT ;  /* 0x000000bb1000720c */ /* 0x080fe40003f06270 */
[----:B------:R-:W-:Y:S02]  /*14a10*/  FSEL R26, R26, -INF , P1 ;  /* 0xff8000001a1a7808 */ /* 0x000fe40000800000 */
[-C--:B------:R-:W-:Y:S02]  /*14a20*/  ISETP.GE.AND P1, PT, R17, R187.reuse, PT ;  /* 0x000000bb1100720c */ /* 0x080fe40003f26270 */
[----:B------:R-:W-:Y:S01]  /*14a30*/  FSEL R221, R20, -INF , P3 ;  /* 0xff80000014dd7808 */ /* 0x000fe20001800000 */
[----:B------:R-:W-:Y:S01]  /*14a40*/  VIADD R20, R194, 0x1 ;  /* 0x00000001c2147836 */ /* 0x000fe20000000000 */
[----:B------:R-:W-:Y:S02]  /*14a50*/  FSEL R31, R31, -INF , P0 ;  /* 0xff8000001f1f7808 */ /* 0x000fe40000000000 */
[-C--:B------:R-:W-:Y:S02]  /*14a60*/  ISETP.GE.AND P0, PT, R0, R187.reuse, PT ;  /* 0x000000bb0000720c */ /* 0x080fe40003f06270 */
        /* <DEDUP_REMOVED lines=9> */
[----:B------:R-:W-:Y:S02]  /*14b00*/  ISETP.GE.AND P0, PT, R2, R189, PT ;  /* 0x000000bd0200720c */ /* 0x000fe40003f06270 */
[----:B------:R-:W-:Y:S02]  /*14b10*/  FSEL R21, R38, -INF , P1 ;  /* 0xff80000026157808 */ /* 0x000fe40000800000 */
[----:B------:R-:W-:Y:S01]  /*14b20*/  ISETP.GE.AND P1, PT, R111, R186, PT ;  /* 0x000000ba6f00720c */ /* 0x000fe20003f26270 */
[----:B------:R-:W-:Y:S01]  /*14b30*/  VIADD R111, R194, 0x11 ;  /* 0x00000011c26f7836 */ /* 0x000fe20000000000 */
        /* <DEDUP_REMOVED lines=11> */
[----:B------:R-:W-:Y:S02]  /*14bf0*/  FSEL R42, R42, -INF , P1 ;  /* 0xff8000002a2a7808 */ /* 0x000fe40000800000 */
[----:B------:R-:W-:Y:S02]  /*14c00*/  @P0 LOP3.LUT R180, R180, 0x10000, RZ, 0xfc, !PT ;  /* 0x00010000b4b40812 */ /* 0x000fe400078efcff */
[-C--:B------:R-:W-:Y:S02]  /*14c10*/  ISETP.GE.AND P0, PT, R111, R189.reuse, PT ;  /* 0x000000bd6f00720c */ /* 0x080fe40003f06270 */
[C---:B------:R-:W-:Y:S02]  /*14c20*/  ISETP.GE.AND P1, PT, R12.reuse, R189, PT ;  /* 0x000000bd0c00720c */ /* 0x040fe40003f26270 */
[----:B------:R-:W-:Y:S02]  /*14c30*/  FSEL R133, R45, -INF , P0 ;  /* 0xff8000002d857808 */ /* 0x000fe40000000000 */
[-C--:B------:R-:W-:Y:S02]  /*14c40*/  ISETP.GE.AND P0, PT, R12, R187.reuse, PT ;  /* 0x000000bb0c00720c */ /* 0x080fe40003f06270 */
[----:B------:R-:W-:Y:S01]  /*14c50*/  FSEL R135, R44, -INF , P1 ;  /* 0xff8000002c877808 */ /* 0x000fe20000800000 */
[----:B------:R-:W-:Y:S01]  /*14c60*/  VIADD R44, R194, 0x38 ;  /* 0x00000038c22c7836 */ /* 0x000fe20000000000 */
[----:B------:R-:W-:Y:S01]  /*14c70*/  ISETP.GE.AND P1, PT, R110, R186, PT ;  /* 0x000000ba6e00720c */ /* 0x000fe20003f26270 */
[----:B------:R-:W-:Y:S01]  /*14c80*/  VIADD R110, R194, 0x19 ;  /* 0x00000019c26e7836 */ /* 0x000fe20000000000 */
[----:B------:R-:W-:Y:S02]  /*14c90*/  FSEL R46, R46, -INF , P0 ;  /* 0xff8000002e2e7808 */ /* 0x000fe40000000000 */
[----:B------:R-:W-:Y:S02]  /*14ca0*/  ISETP.GE.AND P0, PT, R111, R187, PT ;  /* 0x000000bb6f00720c */ /* 0x000fe40003f06270 */
[----:B------:R-:W-:Y:S02]  /*14cb0*/  LOP3.LUT R180, R180, 0xffff7fff, RZ, 0xc0, !PT ;  /* 0xffff7fffb4b47812 */ /* 0x000fe400078ec0ff */
[----:B------:R-:W-:Y:S02]  /*14cc0*/  FSEL R47, R47, -INF , P0 ;  /* 0xff8000002f2f7808 */ /* 0x000fe40000000000 */
[----:B------:R-:W-:Y:S02]  /*14cd0*/  ISETP.GE.AND P0, PT, R109, R188, PT ;  /* 0x000000bc6d00720c */ /* 0x000fe40003f06270 */
[-C--:B------:R-:W-:Y:S02]  /*14ce0*/  ISETP.GE.AND P2, PT, R13, R189.reuse, PT ;  /* 0x000000bd0d00720c */ /* 0x080fe40003f46270 */
[----:B------:R-:W-:Y:S02]  /*14cf0*/  @P1 LOP3.LUT R180, R180, 0x8000, RZ, 0xfc, !PT ;  /* 0x00008000b4b41812 */ /* 0x000fe400078efcff */
[----:B------:R-:W-:Y:S01]  /*14d00*/  ISETP.GE.AND P1, PT, R109, R186, PT ;  /* 0x000000ba6d00720c */ /* 0x000fe20003f26270 */
[----:B------:R-:W-:Y:S01]  /*14d10*/  VIADD R109, R194, 0x21 ;  /* 0x00000021c26d7836 */ /* 0x000fe20000000000 */
[----:B------:R-:W-:Y:S02]  /*14d20*/  LOP3.LUT R180, R180, 0xffffbfff, RZ, 0xc0, !PT ;  /* 0xffffbfffb4b47812 */ /* 0x000fe400078ec0ff */
[----:B------:R-:W-:Y:S02]  /*14d30*/  FSEL R25, R25, -INF , P2 ;  /* 0xff80000019197808 */ /* 0x000fe40001000000 */
[-C--:B------:R-:W-:Y:S02]  /*14d40*/  ISETP.GE.AND P2, PT, R16, R189.reuse, PT ;  /* 0x000000bd1000720c */ /* 0x080fe40003f46270 */
[----:B------:R-:W-:Y:S02]  /*14d50*/  @P0 LOP3.LUT R180, R180, 0x4000, RZ, 0xfc, !PT ;  /* 0x00004000b4b40812 */ /* 0x000fe400078efcff */
[-C--:B------:R-:W-:Y:S02]  /*14d60*/  ISETP.GE.AND P0, PT, R116, R189.reuse, PT ;  /* 0x000000bd7400720c */ /* 0x080fe40003f06270 */
[----:B------:R-:W-:Y:S02]  /*14d70*/  LOP3.LUT R180, R180, 0xffffdfff, RZ, 0xc0, !PT ;  /* 0xffffdfffb4b47812 */ /* 0x000fe400078ec0ff */
[----:B------:R-:W-:Y:S01]  /*14d80*/  FSEL R131, R48, -INF , P0 ;  /* 0xff80000030837808 */ /* 0x000fe20000000000 */
[----:B------:R-:W-:Y:S01]  /*14d90*/  VIADD R48, R194, 0x31 ;  /* 0x00000031c2307836 */ /* 0x000fe20000000000 */
[----:B------:R-:W-:Y:S02]  /*14da0*/  ISETP.GE.AND P0, PT, R114, R188, PT ;  /* 0x000000bc7200720c */ /* 0x000fe40003f06270 */
[----:B------:R-:W-:Y:S02]  /*14db0*/  @P1 LOP3.LUT R180, R180, 0x2000, RZ, 0xfc, !PT ;  /* 0x00002000b4b41812 */ /* 0x000fe400078efcff */
[----:B------:R-:W-:Y:S01]  /*14dc0*/  ISETP.GE.AND P1, PT, R114, R186, PT ;  /* 0x000000ba7200720c */ /* 0x000fe20003f26270 */
[----:B------:R-:W-:Y:S01]  /*14dd0*/  VIADD R114, R194, 0x28 ;  /* 0x00000028c2727836 */ /* 0x000fe20000000000 */
[----:B------:R-:W-:Y:S02]  /*14de0*/  LOP3.LUT R180, R180, 0xffffefff, RZ, 0xc0, !PT ;  /* 0xffffefffb4b47812 */ /* 0x000fe400078ec0ff */
[----:B------:R-:W-:Y:S02]  /*14df0*/  FSEL R29, R29, -INF , P2 ;  /* 0xff8000001d1d7808 */ /* 0x000fe40001000000 */
        /* <DEDUP_REMOVED lines=14> */
[----:B------:R-:W-:Y:S02]  /*14ee0*/  FSEL R199, R33, -INF , P2 ;  /* 0xff80000021c77808 */ /* 0x000fe40001000000 */
[-C--:B------:R-:W-:Y:S02]  /*14ef0*/  ISETP.GE.AND P2, PT, R194, R189.reuse, PT ;  /* 0x000000bdc200720c */ /* 0x080fe40003f46270 */
[----:B------:R-:W-:Y:S02]  /*14f00*/  FSEL R24, R24, -INF , P3 ;  /* 0xff80000018187808 */ /* 0x000fe40001800000 */
[----:B------:R-:W-:Y:S02]  /*14f10*/  FSEL R147, R36, -INF , P2 ;  /* 0xff80000024937808 */ /* 0x000fe40001000000 */
[-C--:B------:R-:W-:Y:S02]  /*14f20*/  ISETP.GE.AND P2, PT, R8, R189.reuse, PT ;  /* 0x000000bd0800720c */ /* 0x080fe40003f46270 */
        /* <DEDUP_REMOVED lines=25> */
[----:B------:R-:W-:Y:S02]  /*150c0*/  FSEL R28, R28, -INF , P3 ;  /* 0xff8000001c1c7808 */ /* 0x000fe40001800000 */
[-C--:B------:R-:W-:Y:S02]  /*150d0*/  ISETP.GE.AND P3, PT, R5, R189.reuse, PT ;  /* 0x000000bd0500720c */ /* 0x080fe40003f66270 */
[-C--:B------:R-:W-:Y:S02]  /*150e0*/  ISETP.GE.AND P4, PT, R19, R188.reuse, PT ;  /* 0x000000bc1300720c */ /* 0x080fe40003f86270 */
[----:B------:R-:W-:Y:S02]  /*150f0*/  FSEL R32, R32, -INF , P3 ;  /* 0xff80000020207808 */ /* 0x000fe40001800000 */
[----:B------:R-:W-:Y:S02]  /*15100*/  @P0 LOP3.LUT R180, R180, 0x40, RZ, 0xfc, !PT ;  /* 0x00000040b4b40812 */ /* 0x000fe400078efcff */
[-C--:B------:R-:W-:Y:S02]  /*15110*/  ISETP.GE.AND P0, PT, R114, R189.reuse, PT ;  /* 0x000000bd7200720c */ /* 0x080fe40003f06270 */
[----:B------:R-:W-:Y:S02]  /*15120*/  LOP3.LUT R180, R180, 0xffffffdf, RZ, 0xc0, !PT ;  /* 0xffffffdfb4b47812 */ /* 0x000fe400078ec0ff */
[----:B------:R-:W-:Y:S02]  /*15130*/  FSEL R56, R56, -INF , P0 ;  /* 0xff80000038387808 */ /* 0x000fe40000000000 */
[----:B------:R-:W-:Y:S01]  /*15140*/  ISETP.GE.AND P0, PT, R112, R188, PT ;  /* 0x000000bc7000720c */ /* 0x000fe20003f06270 */
[----:B------:R-:W-:Y:S01]  /*15150*/  VIADD R112, R194, 0x30 ;  /* 0x00000030c2707836 */ /* 0x000fe20000000000 */
[----:B------:R-:W-:Y:S02]  /*15160*/  @P1 LOP3.LUT R180, R180, 0x20, RZ, 0xfc, !PT ;  /* 0x00000020b4b41812 */ /* 0x000fe400078efcff */
[-C--:B------:R-:W-:Y:S02]  /*15170*/  ISETP.GE.AND P1, PT, R15, R186.reuse, PT ;  /* 0x000000ba0f00720c */ /* 0x080fe40003f26270 */
[----:B------:R-:W-:Y:S02]  /*15180*/  LOP3.LUT R180, R180, 0xffffffef, RZ, 0xc0, !PT ;  /* 0xffffffefb4b47812 */ /* 0x000fe400078ec0ff */
[-C--:B------:R-:W-:Y:S02]  /*15190*/  ISETP.GE.AND P3, PT, R20, R189.reuse, PT ;  /* 0x000000bd1400720c */ /* 0x080fe40003f66270 */
[----:B------:R-:W-:Y:S02]  /*151a0*/  ISETP.GE.AND P5, PT, R19, R186, PT ;  /* 0x000000ba1300720c */ /* 0x000fe40003fa6270 */
[----:B------:R-:W-:Y:S02]  /*151b0*/  FSEL R145, R37, -INF , P3 ;  /* 0xff80000025917808 */ /* 0x000fe40001800000 */
        /* <DEDUP_REMOVED lines=8> */
[----:B------:R-:W-:Y:S02]  /*15240*/  LOP3.LUT P2, RZ, R180, 0x40, RZ, 0xc0, !PT ;  /* 0x00000040b4ff7812 */ /* 0x000fe4000784c0ff */
        /* <DEDUP_REMOVED lines=8> */
[----:B------:R-:W-:Y:S02]  /*152d0*/  ISETP.GE.AND P3, PT, R15, R188, PT ;  /* 0x000000bc0f00720c */ /* 0x000fe40003f66270 */
[----:B------:R-:W-:Y:S01]  /*152e0*/  FSEL R61, R62, -INF , P0 ;  /* 0xff8000003e3d7808 */ /* 0x000fe20000000000 */
[----:B------:R-:W-:Y:S01]  /*152f0*/  VIADD R62, R194, 0x39 ;  /* 0x00000039c23e7836 */ /* 0x000fe20000000000 */
[----:B------:R-:W-:Y:S02]  /*15300*/  ISETP.GE.AND P0, PT, R48, R187, PT ;  /* 0x000000bb3000720c */ /* 0x000fe40003f06270 */
[----:B------:R-:W-:Y:S02]  /*15310*/  P2R R53, PR, RZ, 0x40 ;  /* 0x00000040ff357803 */ /* 0x000fe40000000000 */
[----:B------:R-:W-:Y:S02]  /*15320*/  FSEL R60, R63, -INF , P0 ;  /* 0xff8000003f3c7808 */ /* 0x000fe40000000000 */
[----:B------:R-:W-:Y:S02]  /*15330*/  ISETP.GE.AND P0, PT, R13, R186, PT ;  /* 0x000000ba0d00720c */ /* 0x000fe40003f06270 */
[----:B------:R-:W-:Y:S02]  /*15340*/  P2R R57, PR, RZ, 0x10 ;  /* 0x00000010ff397803 */ /* 0x000fe40000000000 */
[----:B------:R-:W-:Y:S02]  /*15350*/  P2R R59, PR, RZ, 0x20 ;  /* 0x00000020ff3b7803 */ /* 0x000fe40000000000 */
[----:B------:R-:W-:Y:S02]  /*15360*/  P2R R118, PR, RZ, 0x8 ;  /* 0x00000008ff767803 */ /* 0x000fe40000000000 */
[----:B------:R-:W-:Y:S04]  /*15370*/  ISETP.GE.AND P1, PT, R17, R188, PT ;  /* 0x000000bc1100720c */ /* 0x000fe80003f26270 */
[----:B------:R-:W-:Y:S02]  /*15380*/  FSEL R205, R28, -INF , !P1 ;  /* 0xff8000001ccd7808 */ /* 0x000fe40004800000 */
[----:B------:R-:W-:Y:S02]  /*15390*/  @P0 LOP3.LUT R180, R180, 0x1, RZ, 0xfc, !PT ;  /* 0x00000001b4b40812 */ /* 0x000fe400078efcff */
[-C--:B------:R-:W-:Y:S02]  /*153a0*/  ISETP.GE.AND P0, PT, R62, R189.reuse, PT ;  /* 0x000000bd3e00720c */ /* 0x080fe40003f06270 */
[C---:B------:R-:W-:Y:S02]  /*153b0*/  LOP3.LUT P2, RZ, R180.reuse, 0x100, RZ, 0xc0, !PT ;  /* 0x00000100b4ff7812 */ /* 0x040fe4000784c0ff */
[----:B------:R-:W-:Y:S02]  /*153c0*/  FSEL R38, R65, -INF , P0 ;  /* 0xff80000041267808 */ /* 0x000fe40000000000 */
[----:B------:R-:W-:Y:S02]  /*153d0*/  P2R R122, PR, RZ, 0x4 ;  /* 0x00000004ff7a7803 */ /* 0x000fe40000000000 */
[C---:B------:R-:W-:Y:S02]  /*153e0*/  LOP3.LUT P2, RZ, R180.reuse, 0x2000, RZ, 0xc0, !PT ;  /* 0x00002000b4ff7812 */ /* 0x040fe4000784c0ff */
[-C--:B------:R-:W-:Y:S02]  /*153f0*/  ISETP.GE.AND P0, PT, R17, R186.reuse, PT ;  /* 0x000000ba1100720c */ /* 0x080fe40003f06270 */
[----:B------:R-:W-:Y:S02]  /*15400*/  P2R R123, PR, RZ, 0x4 ;  /* 0x00000004ff7b7803 */ /* 0x000fe40000000000 */
[C---:B------:R-:W-:Y:S02]  /*15410*/  LOP3.LUT P2, RZ, R180.reuse, 0x8000, RZ, 0xc0, !PT ;  /* 0x00008000b4ff7812 */ /* 0x040fe4000784c0ff */
[C---:B------:R-:W-:Y:S02]  /*15420*/  LOP3.LUT P3, RZ, R180.reuse, 0x800, RZ, 0xc0, !PT ;  /* 0x00000800b4ff7812 */ /* 0x040fe4000786c0ff */
        /* <DEDUP_REMOVED lines=10> */
[----:B------:R-:W-:Y:S02]  /*154d0*/  LOP3.LUT P2, RZ, R180, 0x80000, RZ, 0xc0, !PT ;  /* 0x00080000b4ff7812 */ /* 0x000fe4000784c0ff */
[----:B------:R-:W-:Y:S02]  /*154e0*/  FSEL R225, R18, -INF , !P6 ;  /* 0xff80000012e17808 */ /* 0x000fe40007000000 */
[----:B------:R-:W-:Y:S02]  /*154f0*/  P2R R126, PR, RZ, 0x4 ;  /* 0x00000004ff7e7803 */ /* 0x000fe40000000000 */
[C---:B------:R-:W-:Y:S02]  /*15500*/  LOP3.LUT P2, RZ, R180.reuse, 0x4000, RZ, 0xc0, !PT ;  /* 0x00004000b4ff7812 */ /* 0x040fe4000784c0ff */
[----:B------:R-:W-:Y:S02]  /*15510*/  ISETP.NE.AND P6, PT, R53, RZ, PT ;  /* 0x000000ff3500720c */ /* 0x000fe40003fc5270 */
[----:B------:R-:W-:Y:S02]  /*15520*/  P2R R13, PR, RZ, 0x4 ;  /* 0x00000004ff0d7803 */ /* 0x000fe40000000000 */
[----:B------:R-:W-:Y:S02]  /*15530*/  LOP3.LUT P2, RZ, R180, 0x10000, RZ, 0xc0, !PT ;  /* 0x00010000b4ff7812 */ /* 0x000fe4000784c0ff */
[----:B------:R-:W-:Y:S02]  /*15540*/  FSEL R213, R22, -INF , !P6 ;  /* 0xff80000016d57808 */ /* 0x000fe40007000000 */
[----:B------:R-:W-:Y:S02]  /*15550*/  P2R R15, PR, RZ, 0x4 ;  /* 0x00000004ff0f7803 */ /* 0x000fe40000000000 */
[----:B------:R-:W-:Y:S02]  /*15560*/  LOP3.LUT P2, RZ, R180, 0x40000, RZ, 0xc0, !PT ;  /* 0x00040000b4ff7812 */ /* 0x000fe4000784c0ff */
[----:B------:R-:W-:Y:S02]  /*15570*/  ISETP.GE.AND P6, PT, R16, R186, PT ;  /* 0x000000ba1000720c */ /* 0x000fe40003fc6270 */
[----:B------:R-:W-:Y:S02]  /*15580*/  P2R R19, PR, RZ, 0x4 ;  /* 0x00000004ff137803 */ /* 0x000fe40000000000 */
[C---:B------:R-:W-:Y:S02]  /*15590*/  LOP3.LUT P2, RZ, R180.reuse, 0x100000, RZ, 0xc0, !PT ;  /* 0x00100000b4ff7812 */ /* 0x040fe4000784c0ff */
[----:B------:R-:W-:Y:S02]  /*155a0*/  LOP3.LUT R180, R180, 0xfffffffd, RZ, 0xc0, !PT ;  /* 0xfffffffdb4b47812 */ /* 0x000fe400078ec0ff */
[----:B------:R-:W-:Y:S02]  /*155b0*/  FSEL R221, R221, -INF , !P4 ;  /* 0xff800000dddd7808 */ /* 0x000fe40006000000 */
[----:B------:R-:W-:Y:S02]  /*155c0*/  @P0 LOP3.LUT R180, R180, 0x2, RZ, 0xfc, !PT ;  /* 0x00000002b4b40812 */ /* 0x000fe400078efcff */
[----:B------:R-:W-:Y:S02]  /*155d0*/  ISETP.GE.AND P0, PT, R44, R189, PT ;  /* 0x000000bd2c00720c */ /* 0x000fe40003f06270 */
[----:B------:R-:W-:Y:S02]  /*155e0*/  ISETP.NE.AND P4, PT, R57, RZ, PT ;  /* 0x000000ff3900720c */ /* 0x000fe40003f85270 */
[----:B------:R-:W-:Y:S02]  /*155f0*/  FSEL R63, R64, -INF , P0 ;  /* 0xff800000403f7808 */ /* 0x000fe40000000000 */
[-C--:B------:R-:W-:Y:S02]  /*15600*/  ISETP.GE.AND P0, PT, R62, R187.reuse, PT ;  /* 0x000000bb3e00720c */ /* 0x080fe40003f06270 */
[-C--:B------:R-:W-:Y:S02]  /*15610*/  ISETP.GE.AND P1, PT, R0, R188.reuse, PT ;  /* 0x000000bc0000720c */ /* 0x080fe40003f26270 */
[----:B------:R-:W-:Y:S02]  /*15620*/  FSEL R36, R67, -INF , P0 ;  /* 0xff80000043247808 */ /* 0x000fe40000000000 */
[----:B------:R-:W-:Y:S02]  /*15630*/  ISETP.GE.AND P0, PT, R44, R187, PT ;  /* 0x000000bb2c00720c */ /* 0x000fe40003f06270 */
[----:B------:R-:W-:Y:S02]  /*15640*/  FSEL R169, R31, -INF , !P6 ;  /* 0xff8000001fa97808 */ /* 0x000fe40007000000 */
[----:B------:R-:W-:Y:S02]  /*15650*/  FSEL R37, R66, -INF , P0 ;  /* 0xff80000042257808 */ /* 0x000fe40000000000 */
[----:B------:R-:W-:Y:S02]  /*15660*/  ISETP.GE.AND P0, PT, R194, R188, PT ;  /* 0x000000bcc200720c */ /* 0x000fe40003f06270 */
[-C--:B------:R-:W-:Y:S02]  /*15670*/  ISETP.GE.AND P6, PT, R2, R186.reuse, PT ;  /* 0x000000ba0200720c */ /* 0x080fe40003fc6270 */
[----:B------:R-:W-:Y:S02]  /*15680*/  FSEL R147, R147, -INF , !P0 ;  /* 0xff80000093937808 */ /* 0x000fe40004000000 */
[C---:B------:R-:W-:Y:S01]  /*15690*/  ISETP.GE.AND P0, PT, R194.reuse, R186, PT ;  /* 0x000000bac200720c */ /* 0x040fe20003f06270 */
[----:B------:R-:W-:Y:S01]  /*156a0*/  VIADD R194, R194, 0xffffff80 ;  /* 0xffffff80c2c27836 */ /* 0x000fe20000000000 */
[----:B------:R-:W-:Y:S02]  /*156b0*/  FSEL R219, R219, -INF , !P4 ;  /* 0xff800000dbdb7808 */ /* 0x000fe40006000000 */
[----:B------:R-:W-:Y:S02]  /*156c0*/  FSEL R55, R21, -INF , !P0 ;  /* 0xff80000015377808 */ /* 0x000fe40004000000 */
[----:B------:R-:W-:Y:S02]  /*156d0*/  FSEL R21, R104, -INF , !P2 ;  /* 0xff80000068157808 */ /* 0x000fe40005000000 */
[----:B------:R-:W-:Y:S02]  /*156e0*/  ISETP.NE.AND P2, PT, R19, RZ, PT ;  /* 0x000000ff1300720c */ /* 0x000fe40003f45270 */
[----:B------:R-:W-:Y:S02]  /*156f0*/  LOP3.LUT P0, RZ, R180, 0x20, RZ, 0xc0, !PT ;  /* 0x00000020b4ff7812 */ /* 0x000fe4000780c0ff */
[----:B------:R-:W-:Y:S02]  /*15700*/  FSEL R19, R3, -INF , !P2 ;  /* 0xff80000003137808 */ /* 0x000fe40005000000 */
[----:B------:R-:W2:Y:S01]  /*15710*/  LD.E R3, desc[UR4][R100.64+0xdc] ;  /* 0x0000dc0464037980 */ /* 0x000ea2000c101900 */
[----:B------:R-:W-:Y:S02]  /*15720*/  ISETP.NE.AND P2, PT, R15, RZ, PT ;  /* 0x000000ff0f00720c */ /* 0x000fe40003f45270 */
[----:B------:R-:W-:Y:S02]  /*15730*/  FSEL R223, R223, -INF , !P0 ;  /* 0xff800000dfdf7808 */ /* 0x000fe40004000000 */
        /* <DEDUP_REMOVED lines=30> */
[----:B------:R-:W-:Y:S02]  /*15920*/  LOP3.LUT P4, RZ, R180, 0x1, RZ, 0xc0, !PT ;  /* 0x00000001b4ff7812 */ /* 0x000fe4000788c0ff */
[----:B------:R-:W-:Y:S02]  /*15930*/  FSEL R229, R14, -INF , !P3 ;  /* 0xff8000000ee57808 */ /* 0x000fe40005800000 */
[----:B------:R-:W-:Y:S02]  /*15940*/  ISETP.NE.AND P3, PT, R118, RZ, PT ;  /* 0x000000ff7600720c */ /* 0x000fe40003f65270 */
[----:B------:R-:W-:Y:S02]  /*15950*/  FSEL R215, R25, -INF , !P2 ;  /* 0xff80000019d77808 */ /* 0x000fe40005000000 */
        /* <DEDUP_REMOVED lines=8> */
[----:B------:R-:W-:Y:S02]  /*159e0*/  LOP3.LUT P3, RZ, R180, 0x8, RZ, 0xc0, !PT ;  /* 0x00000008b4ff7812 */ /* 0x000fe4000786c0ff */
[----:B------:R-:W-:Y:S02]  /*159f0*/  FSEL R201, R32, -INF , !P2 ;  /* 0xff80000020c97808 */ /* 0x000fe40005000000 */
[----:B------:R-:W-:Y:S02]  /*15a00*/  FMNMX3.FTZ R2, R2, R35, R33, !PT ;  /* 0x0000002302027276 */ /* 0x000fe40007810021 */
[C---:B------:R-:W-:Y:S02]  /*15a10*/  LOP3.LUT P2, RZ, R180.reuse, 0x2, RZ, 0xc0, !PT ;  /* 0x00000002b4ff7812 */ /* 0x040fe4000784c0ff */
[----:B------:R-:W-:Y:S02]  /*15a20*/  FSEL R129, R129, -INF , !P0 ;  /* 0xff80000081817808 */ /* 0x000fe40004000000 */
[----:B------:R-:W-:Y:S02]  /*15a30*/  LOP3.LUT R180, R180, 0xfffffffe, RZ, 0xc0, !PT ;  /* 0xfffffffeb4b47812 */ /* 0x000fe400078ec0ff */
[-C--:B------:R-:W-:Y:S02]  /*15a40*/  ISETP.GE.AND P0, PT, R115, R186.reuse, PT ;  /* 0x000000ba7300720c */ /* 0x080fe40003f06270 */
[----:B------:R-:W-:Y:S02]  /*15a50*/  FMNMX3.FTZ R0, R0, R11, R9, !PT ;  /* 0x0000000b00007276 */ /* 0x000fe40007810009 */
[----:B------:R-:W-:Y:S02]  /*15a60*/  FSEL R227, R227, -INF , !P5 ;  /* 0xff800000e3e37808 */ /* 0x000fe40006800000 */
[----:B------:R-:W-:Y:S02]  /*15a70*/  FSEL R209, R26, -INF , !P3 ;  /* 0xff8000001ad17808 */ /* 0x000fe40005800000 */
[----:B------:R-:W-:Y:S02]  /*15a80*/  FMNMX3.FTZ R2, R2, R233, R231, !PT ;  /* 0x000000e902027276 */ /* 0x000fe400078100e7 */
[----:B------:R-:W-:Y:S02]  /*15a90*/  ISETP.GE.AND P3, PT, R20, R186, PT ;  /* 0x000000ba1400720c */ /* 0x000fe40003f66270 */
[----:B------:R-:W-:Y:S02]  /*15aa0*/  @P1 LOP3.LUT R180, R180, 0x1, RZ, 0xfc, !PT ;  /* 0x00000001b4b41812 */ /* 0x000fe400078efcff */
[----:B------:R-:W-:Y:S02]  /*15ab0*/  ISETP.NE.AND P5, PT, R59, RZ, PT ;  /* 0x000000ff3b00720c */ /* 0x000fe40003fa5270 */
[----:B------:R-:W-:Y:S02]  /*15ac0*/  FMNMX3.FTZ R0, R0, R229, R227, !PT ;  /* 0x000000e500007276 */ /* 0x000fe400078100e3 */
[----:B------:R-:W-:Y:S02]  /*15ad0*/  FMNMX3.FTZ R2, R2, R221, R219, !PT ;  /* 0x000000dd02027276 */ /* 0x000fe400078100db */
[----:B------:R-:W-:Y:S02]  /*15ae0*/  FSEL R53, R39, -INF , !P3 ;  /* 0xff80000027357808 */ /* 0x000fe40005800000 */
[C---:B------:R-:W-:Y:S02]  /*15af0*/  LOP3.LUT P3, RZ, R180.reuse, 0x1, RZ, 0xc0, !PT ;  /* 0x00000001b4ff7812 */ /* 0x040fe4000786c0ff */
[----:B------:R-:W-:Y:S02]  /*15b00*/  FSEL R211, R23, -INF , !P5 ;  /* 0xff80000017d37808 */ /* 0x000fe40006800000 */
[----:B------:R-:W-:Y:S02]  /*15b10*/  LOP3.LUT R180, R180, 0xfffffffd, RZ, 0xc0, !PT ;  /* 0xfffffffdb4b47812 */ /* 0x000fe400078ec0ff */
[----:B------:R-:W-:Y:S02]  /*15b20*/  FMNMX3.FTZ R0, R0, R225, R223, !PT ;  /* 0x000000e100007276 */ /* 0x000fe400078100df */
[----:B------:R-:W-:Y:S02]  /*15b30*/  FMNMX3.FTZ R2, R2, R217, R215, !PT ;  /* 0x000000d902027276 */ /* 0x000fe400078100d7 */
[----:B------:R-:W-:Y:S02]  /*15b40*/  @P0 LOP3.LUT R180, R180, 0x2, RZ, 0xfc, !PT ;  /* 0x00000002b4b40812 */ /* 0x000fe400078efcff */
[----:B------:R-:W-:Y:S02]  /*15b50*/  FMNMX3.FTZ R0, R0, R213, R211, !PT ;  /* 0x000000d500007276 */ /* 0x000fe400078100d3 */
[----:B------:R-:W-:Y:S02]  /*15b60*/  ISETP.GE.AND P0, PT, R109, R188, PT ;  /* 0x000000bc6d00720c */ /* 0x000fe40003f06270 */
[----:B------:R-:W-:Y:S02]  /*15b70*/  FMNMX3.FTZ R2, R2, R205, R203, !PT ;  /* 0x000000cd02027276 */ /* 0x000fe400078100cb */
[----:B------:R-:W-:Y:S02]  /*15b80*/  FSEL R197, R30, -INF , !P2 ;  /* 0xff8000001ec57808 */ /* 0x000fe40005000000 */
[----:B------:R-:W-:Y:S01]  /*15b90*/  ISETP.GE.AND P5, PT, R5, R186, PT ;  /* 0x000000ba0500720c */ /* 0x000fe20003fa6270 */
[----:B------:R-:W-:Y:S01]  /*15ba0*/  LDSM.16.MT88.4 R28, [R153+0x6000] ;  /* 0x00600000991c783b */ /* 0x000fe20000004200 */
        /* <DEDUP_REMOVED lines=18> */
[-C--:B------:R-:W-:Y:S02]  /*15cd0*/  ISETP.GE.AND P5, PT, R12, R186.reuse, PT ;  /* 0x000000ba0c00720c */ /* 0x080fe40003fa6270 */
[----:B------:R-:W-:Y:S02]  /*15ce0*/  FMNMX3.FTZ R0, R0, R55, R53, !PT ;  /* 0x0000003700007276 */ /* 0x000fe40007810035 */
[-C--:B------:R-:W-:Y:S02]  /*15cf0*/  ISETP.GE.AND P4, PT, R111, R186.reuse, PT ;  /* 0x000000ba6f00720c */ /* 0x080fe40003f86270 */
[----:B------:R-:W-:Y:S02]  /*15d00*/  FSEL R139, R42, -INF , !P3 ;  /* 0xff8000002a8b7808 */ /* 0x000fe40005800000 */
[----:B------:R-:W-:Y:S02]  /*15d10*/  FSEL R137, R43, -INF , !P6 ;  /* 0xff8000002b897808 */ /* 0x000fe40007000000 */
[----:B------:R-:W-:Y:S02]  /*15d20*/  FMNMX3.FTZ R2, R2, R135, R133, !PT ;  /* 0x0000008702027276 */ /* 0x000fe40007810085 */
[-C--:B------:R-:W-:Y:S02]  /*15d30*/  ISETP.GE.AND P2, PT, R116, R186.reuse, PT ;  /* 0x000000ba7400720c */ /* 0x080fe40003f46270 */
[----:B------:R-:W-:Y:S02]  /*15d40*/  ISETP.GE.AND P3, PT, R110, R186, PT ;  /* 0x000000ba6e00720c */ /* 0x000fe40003f66270 */
        /* <DEDUP_REMOVED lines=10> */
[----:B------:R-:W-:Y:S02]  /*15df0*/  ISETP.GE.AND P4, PT, R109, R186, PT ;  /* 0x000000ba6d00720c */ /* 0x000fe40003f86270 */
[C---:B------:R-:W-:Y:S02]  /*15e00*/  LOP3.LUT P2, RZ, R180.reuse, 0x1, RZ, 0xc0, !PT ;  /* 0x00000001b4ff7812 */ /* 0x040fe4000784c0ff */
[----:B------:R-:W-:Y:S02]  /*15e10*/  LOP3.LUT P3, RZ, R180, 0x2, RZ, 0xc0, !PT ;  /* 0x00000002b4ff7812 */ /* 0x000fe4000786c0ff */
[----:B------:R-:W-:Y:S02]  /*15e20*/  FSEL R113, R113, -INF , !P0 ;  /* 0xff80000071717808 */ /* 0x000fe40004000000 */
[----:B------:R-:W-:Y:S02]  /*15e30*/  FMNMX3.FTZ R0, R0, R125, R121, !PT ;  /* 0x0000007d00007276 */ /* 0x000fe40007810079 */
        /* <DEDUP_REMOVED lines=9> */
[----:B------:R-:W-:Y:S02]  /*15ed0*/  FSEL R65, R49, -INF , !P1 ;  /* 0xff80000031417808 */ /* 0x000fe40004800000 */
[----:B------:R-:W-:Y:S02]  /*15ee0*/  FSEL R66, R45, -INF , !P0 ;  /* 0xff8000002d427808 */ /* 0x000fe40004000000 */
[-C--:B------:R-:W-:Y:S02]  /*15ef0*/  ISETP.GE.AND P2, PT, R44, R188.reuse, PT ;  /* 0x000000bc2c00720c */ /* 0x080fe40003f46270 */
[----:B------:R-:W-:Y:S02]  /*15f00*/  FMNMX3.FTZ R2, R2, R115, R113, !PT ;  /* 0x0000007302027276 */ /* 0x000fe40007810071 */
[----:B------:R-:W-:Y:S02]  /*15f10*/  ISETP.GE.AND P3, PT, R62, R188, PT ;  /* 0x000000bc3e00720c */ /* 0x000fe40003f66270 */
[-C--:B------:R-:W-:Y:S02]  /*15f20*/  ISETP.GE.AND P4, PT, R48, R186.reuse, PT ;  /* 0x000000ba3000720c */ /* 0x080fe40003f86270 */
[----:B------:R-:W-:Y:S01]  /*15f30*/  FSEL R67, R6, -INF , !P6 ;  /* 0xff80000006437808 */ /* 0x000fe20007000000 */
[----:B------:R-:W-:Y:S01]  /*15f40*/  LDSM.16.MT88.4 R48, [R158+0x6800] ;  /* 0x006800009e30783b */ /* 0x000fe20000004200 */
        /* <DEDUP_REMOVED lines=42> */
[-CC-:B------:R-:W-:Y:S01]  /*161f0*/  FFMA.FTZ R102, R9, R3.reuse, -R62.reuse ;  /* 0x0000000309667223 */ /* 0x180fe2000001083e */
[C---:B------:R-:W-:Y:S01]  /*16200*/  FMUL.FTZ R8, R3.reuse, R6 ;  /* 0x0000000603087220 */ /* 0x040fe20000410000 */
[----:B------:R-:W-:Y:S01]  /*16210*/  FMUL.FTZ R9, R3, R4 ;  /* 0x0000000403097220 */ /* 0x000fe20000410000 */
[----:B------:R-:W-:Y:S01]  /*16220*/  MUFU.EX2 R52, R52 ;  /* 0x0000003400347308 */ /* 0x000fe20000000800 */
[----:B------:R-:W2:Y:S01]  /*16230*/  LDSM.16.MT88.4 R20, [R154+0x6000] ;  /* 0x006000009a14783b */ /* 0x000ea20000004200 */
[-CC-:B------:R-:W-:Y:S01]  /*16240*/  FFMA.FTZ R116, R55, R3.reuse, -R62.reuse ;  /* 0x0000000337747223 */ /* 0x180fe2000001083e */
[-CC-:B------:R-:W-:Y:S07]  /*16250*/  FFMA.FTZ R58, R53, R3.reuse, -R62.reuse ;  /* 0x00000003353a7223 */ /* 0x180fee000001083e */
[----:B------:R-:W3:Y:S01]  /*16260*/  MUFU.EX2 R56, R56 ;  /* 0x0000003800387308 */ /* 0x000ee20000000800 */
[-CC-:B------:R-:W-:Y:S01]  /*16270*/  FFMA.FTZ R122, R59, R3.reuse, -R62.reuse ;  /* 0x000000033b7a7223 */ /* 0x180fe2000001083e */
[-CC-:B------:R-:W-:Y:S01]  /*16280*/  FFMA.FTZ R124, R125, R3.reuse, -R62.reuse ;  /* 0x000000037d7c7223 */ /* 0x180fe2000001083e */
[-CC-:B------:R-:W-:Y:S07]  /*16290*/  FFMA.FTZ R126, R107, R3.reuse, -R62.reuse ;  /* 0x000000036b7e7223 */ /* 0x180fee000001083e */
[----:B------:R-:W-:Y:S01]  /*162a0*/  MUFU.EX2 R102, R102 ;  /* 0x0000006600667308 */ /* 0x000fe20000000800 */
[-CC-:B------:R-:W-:Y:S01]  /*162b0*/  FFMA.FTZ R114, R139, R3.reuse, -R62.reuse ;  /* 0x000000038b727223 */ /* 0x180fe2000001083e */
[-C--:B------:R-:W-:Y:S01]  /*162c0*/  FFMA.FTZ R37, R37, R3.reuse, -R62 ;  /* 0x0000000325257223 */ /* 0x080fe2000001083e */
[-CC-:B------:R-:W-:Y:S07]  /*162d0*/  FFMA.FTZ R110, R147, R3.reuse, -R104.reuse ;  /* 0x00000003936e7223 */ /* 0x180fee0000010868 */
[----:B------:R-:W4:Y:S01]  /*162e0*/  MUFU.EX2 R39, R8 ;  /* 0x0000000800277308 */ /* 0x000f220000000800 */
[-CC-:B------:R-:W-:Y:S01]  /*162f0*/  FFMA.FTZ R103, R143, R3.reuse, -R104.reuse ;  /* 0x000000038f677223 */ /* 0x180fe20000010868 */
[-CC-:B------:R-:W-:Y:S01]  /*16300*/  FFMA.FTZ R112, R141, R3.reuse, -R104.reuse ;  /* 0x000000038d707223 */ /* 0x180fe20000010868 */
[-CC-:B------:R-:W-:Y:S07]  /*16310*/  FFMA.FTZ R145, R145, R3.reuse, -R104.reuse ;  /* 0x0000000391917223 */ /* 0x180fee0000010868 */
[----:B------:R-:W5:Y:S01]  /*16320*/  MUFU.EX2 R38, R9 ;  /* 0x0000000900267308 */ /* 0x000f620000000800 */
[-CC-:B------:R-:W-:Y:S01]  /*16330*/  FFMA.FTZ R120, R135, R3.reuse, -R104.reuse ;  /* 0x0000000387787223 */ /* 0x180fe20000010868 */
[----:B---3--:R-:W-:Y:S01]  /*16340*/  F2FP.BF16.F32.PACK_AB R40, R56, R52 ;  /* 0x000000343828723e */ /* 0x008fe200000010ff */
[-CC-:B------:R-:W-:Y:S07]  /*16350*/  FFMA.FTZ R118, R131, R3.reuse, -R104.reuse ;  /* 0x0000000383767223 */ /* 0x180fee0000010868 */
[----:B------:R-:W-:Y:S01]  /*16360*/  MUFU.EX2 R123, R123 ;  /* 0x0000007b007b7308 */ /* 0x000fe20000000800 */
[-CC-:B------:R-:W-:Y:S01]  /*16370*/  FFMA.FTZ R133, R133, R3.reuse, -R104.reuse ;  /* 0x0000000385857223 */ /* 0x180fe20000010868 */
[-CC-:B------:R-:W-:Y:S01]  /*16380*/  FFMA.FTZ R117, R117, R3.reuse, -R104.reuse ;  /* 0x0000000375757223 */ /* 0x180fe20000010868 */
[-C--:B------:R-:W-:Y:S07]  /*16390*/  FFMA.FTZ R113, R113, R3.reuse, -R104 ;  /* 0x0000000371717223 */ /* 0x080fee0000010868 */
[----:B------:R-:W3:Y:S01]  /*163a0*/  MUFU.EX2 R106, R106 ;  /* 0x0000006a006a7308 */ /* 0x000ee20000000800 */
        /* <DEDUP_REMOVED lines=16> */
[C---:B------:R-:W-:Y:S01]  /*164b0*/  FMUL.FTZ R16, R39.reuse, R84 ;  /* 0x0000005427107220 */ /* 0x040fe20000410000 */
[C---:B------:R-:W-:Y:S01]  /*164c0*/  FMUL.FTZ R26, R38.reuse, R78 ;  /* 0x0000004e261a7220 */ /* 0x040fe20000410000 */
[----:B------:R-:W-:Y:S01]  /*164d0*/  FMUL.FTZ R27, R38, R79 ;  /* 0x0000004f261b7220 */ /* 0x000fe20000410000 */
[C---:B------:R-:W-:Y:S01]  /*164e0*/  FMUL.FTZ R24, R39.reuse, R76 ;  /* 0x0000004c27187220 */ /* 0x040fe20000410000 */
[C---:B------:R-:W-:Y:S01]  /*164f0*/  FMUL.FTZ R25, R39.reuse, R77 ;  /* 0x0000004d27197220 */ /* 0x040fe20000410000 */
[----:B----4-:R-:W-:Y:S01]  /*16500*/  F2FP.BF16.F32.PACK_AB R41, R108, R127 ;  /* 0x0000007f6c29723e */ /* 0x010fe200000010ff */
[----:B------:R-:W-:Y:S01]  /*16510*/  FMUL.FTZ R32, R39, R68 ;  /* 0x0000004427207220 */ /* 0x000fe20000410000 */
[----:B------:R-:W-:Y:S01]  /*16520*/  FMUL.FTZ R34, R38, R70 ;  /* 0x0000004626227220 */ /* 0x000fe20000410000 */
[----:B------:R-:W-:Y:S01]  /*16530*/  FFMA.FTZ R77, R229, R3, -R62 ;  /* 0x00000003e54d7223 */ /* 0x000fe2000001083e */
[----:B-----5:R-:W-:Y:S01]  /*16540*/  F2FP.BF16.F32.PACK_AB R43, R102, R109 ;  /* 0x0000006d662b723e */ /* 0x020fe200000010ff */
[----:B------:R-:W-:Y:S01]  /*16550*/  LDSM.16.MT88.4 R92, [R158+0x9800] ;  /* 0x009800009e5c783b */ /* 0x000fe20000004200 */
[----:B------:R-:W-:Y:S01]  /*16560*/  FFMA.FTZ R85, R39, R196, R52 ;  /* 0x000000c427557223 */ /* 0x000fe20000010034 */
[-C--:B------:R-:W-:Y:S01]  /*16570*/  FFMA.FTZ R76, R219, R3.reuse, -R104 ;  /* 0x00000003db4c7223 */ /* 0x080fe20000010868 */
[----:B------:R-:W-:Y:S01]  /*16580*/  FFMA.FTZ R79, R207, R3, -R62 ;  /* 0x00000003cf4f7223 */ /* 0x000fe2000001083e */
[----:B------:R-:W-:Y:S01]  /*16590*/  MUFU.EX2 R77, R77 ;  /* 0x0000004d004d7308 */ /* 0x000fe20000000800 */
[----:B------:R-:W-:Y:S01]  /*165a0*/  FFMA.FTZ R127, R38, R195, R127 ;  /* 0x000000c3267f7223 */ /* 0x000fe2000001007f */
[C---:B-1----:R-:W-:Y:S02]  /*165b0*/  HMMA.16816.F32.BF16 R4, R40.reuse, R12, R4 ;  /* 0x0000000c2804723c */ /* 0x042fe40000041804 */
[----:B------:R-:W-:Y:S06]  /*165c0*/  LDSM.16.MT88.4 R52, [R154+0x8000] ;  /* 0x008000009a34783b */ /* 0x000fec0000004200 */
[----:B------:R-:W-:Y:S01]  /*165d0*/  MUFU.EX2 R76, R76 ;  /* 0x0000004c004c7308 */ /* 0x000fe20000000800 */
[----:B------:R-:W-:Y:S01]  /*165e0*/  FADD.FTZ R84, R108, R127 ;  /* 0x0000007f6c547221 */ /* 0x000fe20000010000 */
[C---:B------:R-:W-:Y:S08]  /*165f0*/  FMUL.FTZ R12, R39.reuse, R88 ;  /* 0x00000058270c7220 */ /* 0x040ff00000410000 */
[----:B------:R-:W-:Y:S01]  /*16600*/  MUFU.EX2 R79, R79 ;  /* 0x0000004f004f7308 */ /* 0x000fe20000000800 */
[C---:B------:R-:W-:Y:S03]  /*16610*/  HMMA.16816.F32.BF16 R8, R40.reuse, R14, R8 ;  /* 0x0000000e2808723c */ /* 0x040fe60000041808 */
[C---:B------:R-:W-:Y:S01]  /*16620*/  FMUL.FTZ R14, R38.reuse, R90 ;  /* 0x0000005a260e7220 */ /* 0x040fe20000410000 */
[C---:B------:R-:W-:Y:S01]  /*16630*/  FMUL.FTZ R15, R38.reuse, R91 ;  /* 0x0000005b260f7220 */ /* 0x040fe20000410000 */
[----:B------:R-:W-:Y:S04]  /*16640*/  FMUL.FTZ R13, R39, R89 ;  /* 0x00000059270d7220 */ /* 0x000fe80000410000 */
[----:B------:R1:W-:Y:S01]  /*16650*/  MUFU.EX2 R139, R58 ;  /* 0x0000003a008b7308 */ /* 0x0003e20000000800 */
[----:B------:R-:W-:Y:S01]  /*16660*/  FADD.FTZ R109, R109, R84 ;  /* 0x000000546d6d7221 */ /* 0x000fe20000010000 */
[-C--:B------:R-:W-:Y:S01]  /*16670*/  FFMA.FTZ R84, R67, R3.reuse, -R62 ;  /* 0x0000000343547223 */ /* 0x080fe2000001083e */
[-C--:B------:R-:W-:Y:S01]  /*16680*/  FFMA.FTZ R97, R205, R3.reuse, -R104 ;  /* 0x00000003cd617223 */ /* 0x080fe20000010868 */
[----:B------:R-:W-:Y:S06]  /*16690*/  FFMA.FTZ R96, R149, R3, -R62 ;  /* 0x0000000395607223 */ /* 0x000fec000001083e */
[----:B------:R-:W-:Y:S01]  /*166a0*/  MUFU.EX2 R110, R110 ;  /* 0x0000006e006e7308 */ /* 0x000fe20000000800 */
[C---:B--2---:R-:W-:Y:S09]  /*166b0*/  HMMA.16816.F32.BF16 R12, R40.reuse, R20, R12 ;  /* 0x00000014280c723c */ /* 0x044ff2000004180c */
[----:B------:R-:W-:Y:S01]  /*166c0*/  MUFU.EX2 R97, R97 ;  /* 0x0000006100617308 */ /* 0x000fe20000000800 */
[C---:B------:R-:W-:Y:S01]  /*166d0*/  FMUL.FTZ R20, R39.reuse, R80 ;  /* 0x0000005027147220 */ /* 0x040fe20000410000 */
[----:B------:R-:W-:Y:S01]  /*166e0*/  FMUL.FTZ R21, R39, R81 ;  /* 0x0000005127157220 */ /* 0x000fe20000410000 */
[--C-:B------:R-:W-:Y:S07]  /*166f0*/  FFMA.FTZ R81, R221, R3, -R104.reuse ;  /* 0x00000003dd517223 */ /* 0x100fee0000010868 */
[----:B------:R-:W-:Y:S01]  /*16700*/  MUFU.EX2 R96, R96 ;  /* 0x0000006000607308 */ /* 0x000fe20000000800 */
[C---:B------:R-:W-:Y:S03]  /*16710*/  HMMA.16816.F32.BF16 R16, R40.reuse, R22, R16 ;  /* 0x000000162810723c */ /* 0x040fe60000041810 */
[C---:B------:R-:W-:Y:S01]  /*16720*/  FMUL.FTZ R22, R38.reuse, R82 ;  /* 0x0000005226167220 */ /* 0x040fe20000410000 */
[C---:B------:R-:W-:Y:S01]  /*16730*/  FMUL.FTZ R23, R38.reuse, R83 ;  /* 0x0000005326177220 */ /* 0x040fe20000410000 */
[-C--:B-1----:R-:W-:Y:S04]  /*16740*/  FFMA.FTZ R58, R129, R3.reuse, -R104 ;  /* 0x00000003813a7223 */ /* 0x082fe80000010868 */
[----:B------:R-:W-:Y:S01]  /*16750*/  MUFU.EX2 R81, R81 ;  /* 0x0000005100517308 */ /* 0x000fe20000000800 */
[-CC-:B------:R-:W-:Y:S01]  /*16760*/  FFMA.FTZ R129, R121, R3.reuse, -R62.reuse ;  /* 0x0000000379817223 */ /* 0x180fe2000001083e */
[-CC-:B------:R-:W-:Y:S01]  /*16770*/  FFMA.FTZ R121, R57, R3.reuse, -R62.reuse ;  /* 0x0000000339797223 */ /* 0x180fe2000001083e */
[----:B------:R-:W-:Y:S07]  /*16780*/  FFMA.FTZ R82, R209, R3, -R62 ;  /* 0x00000003d1527223 */ /* 0x000fee000001083e */
[----:B------:R1:W-:Y:S01]  /*16790*/  MUFU.EX2 R125, R58 ;  /* 0x0000003a007d7308 */ /* 0x0003e20000000800 */
[C---:B------:R-:W-:Y:S03]  /*167a0*/  HMMA.16816.F32.BF16 R20, R40.reuse, R28, R20 ;  /* 0x0000001c2814723c */ /* 0x040fe60000041814 */
[C---:B------:R-:W-:Y:S01]  /*167b0*/  FMUL.FTZ R28, R39.reuse, R72 ;  /* 0x00000048271c7220 */ /* 0x040fe20000410000 */
[----:B------:R-:W-:Y:S05]  /*167c0*/  FMUL.FTZ R29, R39, R73 ;  /* 0x00000049271d7220 */ /* 0x000fea0000410000 */
[----:B------:R-:W-:Y:S01]  /*167d0*/  MUFU.EX2 R82, R82 ;  /* 0x0000005200527308 */ /* 0x000fe20000000800 */
[--C-:B------:R-:W-:Y:S01]  /*167e0*/  FFMA.FTZ R72, R35, R3, -R104.reuse ;  /* 0x0000000323487223 */ /* 0x100fe20000010868 */
[C---:B------:R-:W-:Y:S01]  /*167f0*/  FMUL.FTZ R35, R38.reuse, R71 ;  /* 0x0000004726237220 */ /* 0x040fe20000410000 */
[C---:B------:R-:W-:Y:S07]  /*16800*/  HMMA.16816.F32.BF16 R24, R40.reuse, R30, R24 ;  /* 0x0000001e2818723c */ /* 0x040fee0000041818 */
[----:B------:R-:W-:Y:S01]  /*16810*/  MUFU.EX2 R143, R145 ;  /* 0x00000091008f7308 */ /* 0x000fe20000000800 */
[----:B------:R-:W-:Y:S01]  /*16820*/  FFMA.FTZ R73, R33, R3, -R104 ;  /* 0x0000000321497223 */ /* 0x000fe20000010868 */
[C---:B------:R-:W-:Y:S01]  /*16830*/  FMUL.FTZ R30, R38.reuse, R74 ;  /* 0x0000004a261e7220 */ /* 0x040fe20000410000 */
[----:B------:R-:W-:Y:S01]  /*16840*/  FMUL.FTZ R33, R39, R69 ;  /* 0x0000004527217220 */ /* 0x000fe20000410000 */
[-C--:B------:R-:W-:Y:S01]  /*16850*/  FFMA.FTZ R74, R227, R3.reuse, -R62 ;  /* 0x00000003e34a7223 */ /* 0x080fe2000001083e */
[-CC-:B------:R-:W-:Y:S01]  /*16860*/  FFMA.FTZ R71, R233, R3.reuse, -R104.reuse ;  /* 0x00000003e9477223 */ /* 0x180fe20000010868 */
[-C--:B------:R-:W-:Y:S01]  /*16870*/  FFMA.FTZ R70, R231, R3.reuse, -R104 ;  /* 0x00000003e7467223 */ /* 0x080fe20000010868 */
[-CC-:B------:R-:W-:Y:S01]  /*16880*/  FFMA.FTZ R69, R225, R3.reuse, -R62.reuse ;  /* 0x00000003e1457223 */ /* 0x180fe2000001083e */
[--C-:B------:R-:W-:Y:S01]  /*16890*/  FFMA.FTZ R68, R223, R3, -R62.reuse ;  /* 0x00000003df447223 */ /* 0x100fe2000001083e */
[----:B------:R-:W-:Y:S01]  /*168a0*/  FMUL.FTZ R31, R38, R75 ;  /* 0x0000004b261f7220 */ /* 0x000fe20000410000 */
[----:B------:R-:W2:Y:S01]  /*168b0*/  MUFU.EX2 R74, R74 ;  /* 0x0000004a004a7308 */ /* 0x000ea20000000800 */
[----:B------:R-:W-:Y:S01]  /*168c0*/  FADD.FTZ R38, R56, R85 ;  /* 0x0000005538267221 */ /* 0x000fe20000010000 */
[-C--:B------:R-:W-:Y:S01]  /*168d0*/  FFMA.FTZ R85, R111, R3.reuse, -R62 ;  /* 0x000000036f557223 */ /* 0x080fe2000001083e */
[----:B-1----:R-:W-:Y:S07]  /*168e0*/  LDSM.16.MT88.4 R56, [R153+0x8800] ;  /* 0x008800009938783b */ /* 0x002fee0000004200 */
[----:B------:R-:W-:Y:S01]  /*168f0*/  MUFU.EX2 R72, R72 ;  /* 0x0000004800487308 */ /* 0x000fe20000000800 */
[-CC-:B------:R-:W-:Y:S01]  /*16900*/  FFMA.FTZ R75, R215, R3.reuse, -R104.reuse ;  /* 0x00000003d74b7223 */ /* 0x180fe20000010868 */
[C---:B------:R-:W-:Y:S08]  /*16910*/  HMMA.16816.F32.BF16 R28, R40.reuse, R44, R28 ;  /* 0x0000002c281c723c */ /* 0x040ff0000004181c */
[----:B------:R-:W1:Y:S01]  /*16920*/  MUFU.EX2 R73, R73 ;  /* 0x0000004900497308 */ /* 0x000e620000000800 */
[-C--:B------:R-:W-:Y:S01]  /*16930*/  FFMA.FTZ R78, R217, R3.reuse, -R104 ;  /* 0x00000003d94e7223 */ /* 0x080fe20000010868 */
[-CC-:B------:R-:W-:Y:S01]  /*16940*/  FFMA.FTZ R80, R213, R3.reuse, -R62.reuse ;  /* 0x00000003d5507223 */ /* 0x180fe2000001083e */
[-C--:B------:R-:W-:Y:S07]  /*16950*/  FFMA.FTZ R83, R211, R3.reuse, -R62 ;  /* 0x00000003d3537223 */ /* 0x080fee000001083e */
[----:B------:R-:W-:Y:S01]  /*16960*/  MUFU.EX2 R71, R71 ;  /* 0x0000004700477308 */ /* 0x000fe20000000800 */
[--C-:B------:R-:W-:Y:S01]  /*16970*/  FFMA.FTZ R90, R203, R3, -R104.reuse ;  /* 0x00000003cb5a7223 */ /* 0x100fe20000010868 */
[----:B------:R-:W-:Y:S01]  /*16980*/  HMMA.16816.F32.BF16 R32, R40, R46, R32 ;  /* 0x0000002e2820723c */ /* 0x000fe20000041820 */
[----:B------:R-:W3:Y:S07]  /*16990*/  LDSM.16.MT88.4 R44, [R154+0x6800] ;  /* 0x006800009a2c783b */ /* 0x000eee0000004200 */
[----:B------:R-:W4:Y:S01]  /*169a0*/  MUFU.EX2 R70, R70 ;  /* 0x0000004600467308 */ /* 0x000f220000000800 */
[----:B--2---:R-:W-:Y:S01]  /*169b0*/  F2FP.BF16.F32.PACK_AB R41, R74, R77 ;  /* 0x0000004d4a29723e */ /* 0x004fe200000010ff */
[-CC-:B------:R-:W-:Y:S01]  /*169c0*/  FFMA.FTZ R91, R201, R3.reuse, -R104.reuse ;  /* 0x00000003c95b7223 */ /* 0x180fe20000010868 */
[-C--:B------:R-:W-:Y:S07]  /*169d0*/  FFMA.FTZ R88, R199, R3.reuse, -R104 ;  /* 0x00000003c7587223 */ /* 0x080fee0000010868 */
[----:B------:R-:W-:Y:S01]  /*169e0*/  MUFU.EX2 R69, R69 ;  /* 0x0000004500457308 */ /* 0x000fe20000000800 */
[-CC-:B------:R-:W-:Y:S01]  /*169f0*/  FFMA.FTZ R99, R197, R3.reuse, -R62.reuse ;  /* 0x00000003c5637223 */ /* 0x180fe2000001083e */
[----:B-1----:R-:W-:Y:S01]  /*16a00*/  F2FP.BF16.F32.PACK_AB R40, R73, R72 ;  /* 0x000000484928723e */ /* 0x002fe200000010ff */
[-CC-:B------:R-:W-:Y:S07]  /*16a10*/  FFMA.FTZ R98, R169, R3.reuse, -R62.reuse ;  /* 0x00000003a9627223 */ /* 0x180fee000001083e */
[----:B------:R-:W1:Y:S01]  /*16a20*/  MUFU.EX2 R68, R68 ;  /* 0x0000004400447308 */ /* 0x000e620000000800 */
[-CC-:B------:R-:W-:Y:S01]  /*16a30*/  FFMA.FTZ R89, R151, R3.reuse, -R62.reuse ;  /* 0x0000000397597223 */ /* 0x180fe2000001083e */
[-C--:B------:R-:W-:Y:S01]  /*16a40*/  FFMA.FTZ R39, R137, R3.reuse, -R62 ;  /* 0x0000000389277223 */ /* 0x080fe2000001083e */
[-C--:B------:R-:W-:Y:S07]  /*16a50*/  FFMA.FTZ R108, R115, R3.reuse, -R104 ;  /* 0x00000003736c7223 */ /* 0x080fee0000010868 */
[----:B------:R-:W-:Y:S01]  /*16a60*/  MUFU.EX2 R75, R75 ;  /* 0x0000004b004b7308 */ /* 0x000fe20000000800 */
[----:B------:R-:W-:Y:S01]  /*16a70*/  FFMA.FTZ R60, R60, R3, -R62 ;  /* 0x000000033c3c7223 */ /* 0x000fe2000001083e */
[----:B----4-:R-:W-:Y:S01]  /*16a80*/  F2FP.BF16.F32.PACK_AB R42, R70, R71 ;  /* 0x00000047462a723e */ /* 0x010fe200000010ff */
[----:B------:R-:W-:Y:S07]  /*16a90*/  FADD.FTZ R123, R123, R38 ;  /* 0x000000267b7b7221 */ /* 0x000fee0000010000 */
[----:B------:R-:W2:Y:S01]  /*16aa0*/  MUFU.EX2 R78, R78 ;  /* 0x0000004e004e7308 */ /* 0x000ea20000000800 */
[----:B------:R-:W-:Y:S01]  /*16ab0*/  FFMA.FTZ R38, R119, R3, -R104 ;  /* 0x0000000377267223 */ /* 0x000fe20000010868 */
[----:B------:R-:W-:Y:S01]  /*16ac0*/  ISETP.GT.AND P0, PT, R193, R166, PT ;  /* 0x000000a6c100720c */ /* 0x000fe20003f04270 */
[----:B------:R-:W-:Y:S07]  /*16ad0*/  FADD.FTZ R123, R106, R123 ;  /* 0x0000007b6a7b7221 */ /* 0x000fee0000010000 */
[----:B------:R-:W-:Y:S01]  /*16ae0*/  MUFU.EX2 R80, R80 ;  /* 0x0000005000507308 */ /* 0x000fe20000000800 */
[----:B-1----:R-:W-:Y:S01]  /*16af0*/  F2FP.BF16.F32.PACK_AB R43, R68, R69 ;  /* 0x00000045442b723e */ /* 0x002fe200000010ff */
[----:B------:R-:W-:Y:S08]  /*16b00*/  FADD.FTZ R72, R72, R123 ;  /* 0x0000007b48487221 */ /* 0x000ff00000010000 */
[----:B------:R-:W-:Y:S01]  /*16b10*/  MUFU.EX2 R107, R85 ;  /* 0x00000055006b7308 */ /* 0x000fe20000000800 */
[----:B------:R-:W-:Y:S09]  /*16b20*/  FADD.FTZ R72, R73, R72 ;  /* 0x0000004849487221 */ /* 0x000ff20000010000 */
[----:B------:R-:W1:Y:S01]  /*16b30*/  MUFU.EX2 R83, R83 ;  /* 0x0000005300537308 */ /* 0x000e620000000800 */
[C---:B------:R-:W-:Y:S09]  /*16b40*/  HMMA.16816.F32.BF16 R4, R40.reuse, R48, R4 ;  /* 0x000000302804723c */ /* 0x040ff20000041804 */
[----:B------:R-:W4:Y:S01]  /*16b50*/  MUFU.EX2 R90, R90 ;  /* 0x0000005a005a7308 */ /* 0x000f220000000800 */
[----:B------:R-:W-:Y:S09]  /*16b60*/  FADD.FTZ R71, R71, R72 ;  /* 0x0000004847477221 */ /* 0x000ff20000010000 */
[----:B------:R-:W-:Y:S01]  /*16b70*/  MUFU.EX2 R91, R91 ;  /* 0x0000005b005b7308 */ /* 0x000fe20000000800 */
[C---:B------:R-:W-:Y:S01]  /*16b80*/  HMMA.16816.F32.BF16 R8, R40.reuse, R50, R8 ;  /* 0x000000322808723c */ /* 0x040fe20000041808 */
[----:B------:R-:W5:Y:S08]  /*16b90*/  LDSM.16.MT88.4 R48, [R153+0x6800] ;  /* 0x006800009930783b */ /* 0x000f700000004200 */
[----:B------:R-:W4:Y:S01]  /*16ba0*/  MUFU.EX2 R88, R88 ;  /* 0x0000005800587308 */ /* 0x000f220000000800 */
[----:B------:R-:W-:Y:S09]  /*16bb0*/  FADD.FTZ R70, R70, R71 ;  /* 0x0000004746467221 */ /* 0x000ff20000010000 */
[----:B------:R-:W-:Y:S01]  /*16bc0*/  MUFU.EX2 R99, R99 ;  /* 0x0000006300637308 */ /* 0x000fe20000000800 */
[C---:B---3--:R-:W-:Y:S09]  /*16bd0*/  HMMA.16816.F32.BF16 R12, R40.reuse, R44, R12 ;  /* 0x0000002c280c723c */ /* 0x048ff2000004180c */
[----:B------:R-:W3:Y:S10]  /*16be0*/  MUFU.EX2 R98, R98 ;  /* 0x0000006200627308 */ /* 0x000ef40000000800 */
[----:B------:R-:W3:Y:S01]  /*16bf0*/  MUFU.EX2 R89, R89 ;  /* 0x0000005900597308 */ /* 0x000ee20000000800 */
[C---:B------:R-:W-:Y:S01]  /*16c00*/  HMMA.16816.F32.BF16 R16, R40.reuse, R46, R16 ;  /* 0x0000002e2810723c */ /* 0x040fe20000041810 */
[----:B------:R-:W2:Y:S08]  /*16c10*/  LDSM.16.MT88.4 R44, [R152+0x6800] ;  /* 0x00680000982c783b */ /* 0x000eb00000004200 */
[----:B------:R-:W-:Y:S10]  /*16c20*/  MUFU.EX2 R103, R103 ;  /* 0x0000006700677308 */ /* 0x000ff40000000800 */
[----:B------:R-:W3:Y:S10]  /*16c30*/  MUFU.EX2 R112, R112 ;  /* 0x0000007000707308 */ /* 0x000ef40000000800 */
[----:B------:R-:W3:Y:S10]  /*16c40*/  MUFU.EX2 R116, R116 ;  /* 0x0000007400747308 */ /* 0x000ef40000000800 */
[----:B------:R-:W-:Y:S10]  /*16c50*/  MUFU.EX2 R114, R114 ;  /* 0x0000007200727308 */ /* 0x000ff40000000800 */
[----:B------:R-:W3:Y:S10]  /*16c60*/  MUFU.EX2 R39, R39 ;  /* 0x0000002700277308 */ /* 0x000ef40000000800 */
[----:B------:R-:W-:Y:S01]  /*16c70*/  MUFU.EX2 R120, R120 ;  /* 0x0000007800787308 */ /* 0x000fe20000000800 */
[C---:B-----5:R-:W-:Y:S09]  /*16c80*/  HMMA.16816.F32.BF16 R20, R40.reuse, R48, R20 ;  /* 0x000000302814723c */ /* 0x060ff20000041814 */
[----:B------:R-:W5:Y:S10]  /*16c90*/  MUFU.EX2 R131, R133 ;  /* 0x0000008500837308 */ /* 0x000f740000000800 */
[----:B------:R-:W5:Y:S01]  /*16ca0*/  MUFU.EX2 R118, R118 ;  /* 0x0000007600767308 */ /* 0x000f620000000800 */
[C---:B------:R-:W-:Y:S01]  /*16cb0*/  HMMA.16816.F32.BF16 R24, R40.reuse, R50, R24 ;  /* 0x000000322818723c */ /* 0x040fe20000041818 */
[----:B------:R-:W4:Y:S08]  /*16cc0*/  LDSM.16.MT88.4 R48, [R158+0x7000] ;  /* 0x007000009e30783b */ /* 0x000f300000004200 */
[----:B------:R-:W-:Y:S10]  /*16cd0*/  MUFU.EX2 R124, R124 ;  /* 0x0000007c007c7308 */ /* 0x000ff40000000800 */
[----:B------:R-:W5:Y:S01]  /*16ce0*/  MUFU.EX2 R129, R129 ;  /* 0x0000008100817308 */ /* 0x000f620000000800 */
[C---:B--2---:R-:W-:Y:S09]  /*16cf0*/  HMMA.16816.F32.BF16 R28, R40.reuse, R44, R28 ;  /* 0x0000002c281c723c */ /* 0x044ff2000004181c */
[----:B------:R-:W-:Y:S10]  /*16d00*/  MUFU.EX2 R122, R122 ;  /* 0x0000007a007a7308 */ /* 0x000ff40000000800 */
[----:B------:R-:W2:Y:S01]  /*16d10*/  MUFU.EX2 R121, R121 ;  /* 0x0000007900797308 */ /* 0x000ea20000000800 */
[----:B------:R-:W-:Y:S01]  /*16d20*/  HMMA.16816.F32.BF16 R32, R40, R46, R32 ;  /* 0x0000002e2820723c */ /* 0x000fe20000041820 */
[----:B------:R-:W3:Y:S08]  /*16d30*/  LDSM.16.MT88.4 R44, [R154+0x7000] ;  /* 0x007000009a2c783b */ /* 0x000ef00000004200 */
[----:B------:R-:W-:Y:S01]  /*16d40*/  MUFU.EX2 R38, R38 ;  /* 0x0000002600267308 */ /* 0x000fe20000000800 */
[C---:B------:R-:W-:Y:S01]  /*16d50*/  F2FP.BF16.F32.PACK_AB R40, R76.reuse, R81 ;  /* 0x000000514c28723e */ /* 0x040fe200000010ff */
[----:B------:R-:W-:Y:S01]  /*16d60*/  FADD.FTZ R81, R81, R70 ;  /* 0x0000004651517221 */ /* 0x000fe20000010000 */
[----:B------:R-:W-:Y:S07]  /*16d70*/  F2FP.BF16.F32.PACK_AB R43, R79, R82 ;  /* 0x000000524f2b723e */ /* 0x000fee00000010ff */
[----:B------:R-:W2:Y:S01]  /*16d80*/  MUFU.EX2 R115, R117 ;  /* 0x0000007500737308 */ /* 0x000ea20000000800 */
[----:B------:R-:W-:Y:S01]  /*16d90*/  F2FP.BF16.F32.PACK_AB R42, R75, R78 ;  /* 0x0000004e4b2a723e */ /* 0x000fe200000010ff */
[----:B------:R-:W-:Y:S01]  /*16da0*/  FADD.FTZ R81, R76, R81 ;  /* 0x000000514c517221 */ /* 0x000fe20000010000 */
[----:B-1----:R-:W-:Y:S07]  /*16db0*/  F2FP.BF16.F32.PACK_AB R41, R83, R80 ;  /* 0x000000505329723e */ /* 0x002fee00000010ff */
[----:B------:R-:W-:Y:S01]  /*16dc0*/  MUFU.EX2 R108, R108 ;  /* 0x0000006c006c7308 */ /* 0x000fe20000000800 */
[----:B------:R-:W-:Y:S09]  /*16dd0*/  FADD.FTZ R78, R78, R81 ;  /* 0x000000514e4e7221 */ /* 0x000ff20000010000 */
[----:B------:R-:W1:Y:S01]  /*16de0*/  MUFU.EX2 R111, R113 ;  /* 0x00000071006f7308 */ /* 0x000e620000000800 */
[----:B------:R-:W-:Y:S09]  /*16df0*/  FADD.FTZ R78, R75, R78 ;  /* 0x0000004e4b4e7221 */ /* 0x000ff20000010000 */
[----:B------:R-:W1:Y:S10]  /*16e00*/  MUFU.EX2 R126, R126 ;  /* 0x0000007e007e7308 */ /* 0x000e740000000800 */
[----:B------:R-:W-:Y:S01]  /*16e10*/  MUFU.EX2 R67, R105 ;  /* 0x0000006900437308 */ /* 0x000fe20000000800 */
[C---:B----4-:R-:W-:Y:S08]  /*16e20*/  HMMA.16816.F32.BF16 R4, R40.reuse, R48, R4 ;  /* 0x000000302804723c */ /* 0x050ff00000041804 */
[C---:B------:R-:W-:Y:S01]  /*16e30*/  HMMA.16816.F32.BF16 R8, R40.reuse, R50, R8 ;  /* 0x000000322808723c */ /* 0x040fe20000041808 */
[----:B------:R-:W4:Y:S07]  /*16e40*/  LDSM.16.MT88.4 R48, [R153+0x7000] ;  /* 0x007000009930783b */ /* 0x000f2e0000004200 */
[C---:B---3--:R-:W-:Y:S08]  /*16e50*/  HMMA.16816.F32.BF16 R12, R40.reuse, R44, R12 ;  /* 0x0000002c280c723c */ /* 0x048ff0000004180c */
[C---:B------:R-:W-:Y:S01]  /*16e60*/  HMMA.16816.F32.BF16 R16, R40.reuse, R46, R16 ;  /* 0x0000002e2810723c */ /* 0x040fe20000041810 */
[----:B------:R-:W3:Y:S07]  /*16e70*/  LDSM.16.MT88.4 R44, [R152+0x7000] ;  /* 0x00700000982c783b */ /* 0x000eee0000004200 */
        /* <DEDUP_REMOVED lines=13> */
[----:B------:R-:W-:Y:S01]  /*16f50*/  FADD.FTZ R91, R88, R91 ;  /* 0x0000005b585b7221 */ /* 0x000fe20000010000 */
        /* <DEDUP_REMOVED lines=16> */
[C---:B----4-:R-:W-:Y:S08]  /*17060*/  HMMA.16816.F32.BF16 R4, R40.reuse, R48, R4 ;  /* 0x000000302804723c */ /* 0x050ff00000041804 */
[C---:B------:R-:W-:Y:S01]  /*17070*/  HMMA.16816.F32.BF16 R8, R40.reuse, R50, R8 ;  /* 0x000000322808723c */ /* 0x040fe20000041808 */
[----:B------:R-:W4:Y:S07]  /*17080*/  LDSM.16.MT88.4 R48, [R152+0x8000] ;  /* 0x008000009830783b */ /* 0x000f2e0000004200 */
[C---:B------:R-:W-:Y:S08]  /*17090*/  HMMA.16816.F32.BF16 R12, R40.reuse, R52, R12 ;  /* 0x00000034280c723c */ /* 0x040ff0000004180c */
[C---:B------:R-:W-:Y:S01]  /*170a0*/  HMMA.16816.F32.BF16 R16, R40.reuse, R54, R16 ;  /* 0x000000362810723c */ /* 0x040fe20000041810 */
[----:B------:R-:W-:Y:S07]  /*170b0*/  LDSM.16.MT88.4 R52, [R154+0x8800] ;  /* 0x008800009a34783b */ /* 0x000fee0000004200 */
[C---:B---3--:R-:W-:Y:S08]  /*170c0*/  HMMA.16816.F32.BF16 R20, R40.reuse, R44, R20 ;  /* 0x0000002c2814723c */ /* 0x048ff00000041814 */
[C---:B------:R-:W-:Y:S01]  /*170d0*/  HMMA.16816.F32.BF16 R24, R40.reuse, R46, R24 ;  /* 0x0000002e2818723c */ /* 0x040fe20000041818 */
[----:B------:R-:W3:Y:S07]  /*170e0*/  LDSM.16.MT88.4 R44, [R158+0x8800] ;  /* 0x008800009e2c783b */ /* 0x000eee0000004200 */
[C---:B----4-:R-:W-:Y:S08]  /*170f0*/  HMMA.16816.F32.BF16 R28, R40.reuse, R48, R28 ;  /* 0x00000030281c723c */ /* 0x050ff0000004181c */
[----:B------:R-:W-:Y:S01]  /*17100*/  HMMA.16816.F32.BF16 R32, R40, R50, R32 ;  /* 0x000000322820723c */ /* 0x000fe20000041820 */
[----:B------:R-:W4:Y:S02]  /*17110*/  LDSM.16.MT88.4 R48, [R152+0x8800] ;  /* 0x008800009830783b */ /* 0x000f240000004200 */
[----:B-----5:R-:W-:Y:S02]  /*17120*/  F2FP.BF16.F32.PACK_AB R40, R131, R120 ;  /* 0x000000788328723e */ /* 0x020fe400000010ff */
[----:B------:R-:W-:Y:S02]  /*17130*/  F2FP.BF16.F32.PACK_AB R42, R125, R118 ;  /* 0x000000767d2a723e */ /* 0x000fe400000010ff */
[----:B------:R-:W-:Y:S02]  /*17140*/  F2FP.BF16.F32.PACK_AB R41, R129, R124 ;  /* 0x0000007c8129723e */ /* 0x000fe400000010ff */
[----:B--2---:R-:W-:Y:S07]  /*17150*/  F2FP.BF16.F32.PACK_AB R43, R121, R122 ;  /* 0x0000007a792b723e */ /* 0x004fee00000010ff */
[C---:B---3--:R-:W-:Y:S08]  /*17160*/  HMMA.16816.F32.BF16 R4, R40.reuse, R44, R4 ;  /* 0x0000002c2804723c */ /* 0x048ff00000041804 */
[C---:B------:R-:W-:Y:S01]  /*17170*/  HMMA.16816.F32.BF16 R8, R40.reuse, R46, R8 ;  /* 0x0000002e2808723c */ /* 0x040fe20000041808 */
[----:B------:R-:W2:Y:S07]  /*17180*/  LDSM.16.MT88.4 R44, [R158+0x9000] ;  /* 0x009000009e2c783b */ /* 0x000eae0000004200 */
[C---:B------:R-:W-:Y:S08]  /*17190*/  HMMA.16816.F32.BF16 R12, R40.reuse, R52, R12 ;  /* 0x00000034280c723c */ /* 0x040ff0000004180c */
[C---:B------:R-:W-:Y:S01]  /*171a0*/  HMMA.16816.F32.BF16 R16, R40.reuse, R54, R16 ;  /* 0x000000362810723c */ /* 0x040fe20000041810 */
[----:B------:R-:W3:Y:S07]  /*171b0*/  LDSM.16.MT88.4 R52, [R154+0x9000] ;  /* 0x009000009a34783b */ /* 0x000eee0000004200 */
[C---:B------:R-:W-:Y:S03]  /*171c0*/  HMMA.16816.F32.BF16 R20, R40.reuse, R56, R20 ;  /* 0x000000382814723c */ /* 0x040fe60000041814 */
[----:B------:R-:W-:Y:S02]  /*171d0*/  FADD.FTZ R56, R102, R109 ;  /* 0x0000006d66387221 */ /* 0x000fe40000010000 */
[----:B------:R5:W2:Y:S02]  /*171e0*/  MUFU.EX2 R102, R84 ;  /* 0x0000005400667308 */ /* 0x000aa40000000800 */
[----:B------:R-:W-:Y:S01]  /*171f0*/  FADD.FTZ R77, R77, R56 ;  /* 0x000000384d4d7221 */ /* 0x000fe20000010000 */
[C---:B------:R-:W-:Y:S01]  /*17200*/  HMMA.16816.F32.BF16 R24, R40.reuse, R58, R24 ;  /* 0x0000003a2818723c */ /* 0x040fe20000041818 */
[----:B------:R-:W3:Y:S02]  /*17210*/  LDSM.16.MT88.4 R56, [R153+0x9000] ;  /* 0x009000009938783b */ /* 0x000ee40000004200 */
[----:B------:R-:W-:Y:S04]  /*17220*/  FADD.FTZ R74, R74, R77 ;  /* 0x0000004d4a4a7221 */ /* 0x000fe80000010000 */
[----:B------:R-:W-:Y:S01]  /*17230*/  FADD.FTZ R69, R69, R74 ;  /* 0x0000004a45457221 */ /* 0x000fe20000010000 */
[C---:B----4-:R-:W-:Y:S01]  /*17240*/  HMMA.16816.F32.BF16 R28, R40.reuse, R48, R28 ;  /* 0x00000030281c723c */ /* 0x050fe2000004181c */
[----:B-----5:R-:W-:Y:S02]  /*17250*/  LDSM.16.MT88.4 R84, [R154+0x9800] ;  /* 0x009800009a54783b */ /* 0x020fe40000004200 */
[----:B------:R-:W-:Y:S01]  /*17260*/  FADD.FTZ R69, R68, R69 ;  /* 0x0000004544457221 */ /* 0x000fe20000010000 */
[-CC-:B------:R-:W-:Y:S01]  /*17270*/  FFMA.FTZ R48, R65, R3.reuse, -R104.reuse ;  /* 0x0000000341307223 */ /* 0x180fe20000010868 */
[----:B------:R-:W-:Y:S03]  /*17280*/  FFMA.FTZ R49, R66, R3, -R104 ;  /* 0x0000000342317223 */ /* 0x000fe60000010868 */
[----:B------:R-:W-:Y:S03]  /*17290*/  HMMA.16816.F32.BF16 R32, R40, R50, R32 ;  /* 0x000000322820723c */ /* 0x000fe60000041820 */
[----:B------:R-:W-:Y:S01]  /*172a0*/  F2FP.BF16.F32.PACK_AB R40, R115, R38 ;  /* 0x000000267328723e */ /* 0x000fe200000010ff */
[----:B------:R-:W-:Y:S01]  /*172b0*/  FADD.FTZ R80, R80, R69 ;  /* 0x0000004550507221 */ /* 0x000fe20000010000 */
[----:B-1----:R-:W-:Y:S01]  /*172c0*/  F2FP.BF16.F32.PACK_AB R42, R111, R108 ;  /* 0x0000006c6f2a723e */ /* 0x002fe200000010ff */
[----:B------:R-:W-:Y:S01]  /*172d0*/  MUFU.EX2 R48, R48 ;  /* 0x0000003000307308 */ /* 0x000fe20000000800 */
[----:B------:R-:W-:Y:S01]  /*172e0*/  F2FP.BF16.F32.PACK_AB R41, R126, R107 ;  /* 0x0000006b7e29723e */ /* 0x000fe200000010ff */
[----:B------:R-:W-:Y:S01]  /*172f0*/  FADD.FTZ R83, R83, R80 ;  /* 0x0000005053537221 */ /* 0x000fe20000010000 */
[----:B--2---:R-:W-:Y:S07]  /*17300*/  F2FP.BF16.F32.PACK_AB R43, R102, R67 ;  /* 0x00000043662b723e */ /* 0x004fee00000010ff */
[----:B------:R-:W1:Y:S01]  /*17310*/  MUFU.EX2 R49, R49 ;  /* 0x0000003100317308 */ /* 0x000e620000000800 */
[-CC-:B------:R-:W-:Y:S01]  /*17320*/  FFMA.FTZ R50, R63, R3.reuse, -R104.reuse ;  /* 0x000000033f327223 */ /* 0x180fe20000010868 */
[----:B------:R-:W-:Y:S01]  /*17330*/  FADD.FTZ R82, R82, R83 ;  /* 0x0000005352527221 */ /* 0x000fe20000010000 */
[-C--:B------:R-:W-:Y:S01]  /*17340*/  FFMA.FTZ R104, R64, R3.reuse, -R104 ;  /* 0x0000000340687223 */ /* 0x080fe20000010868 */
[C---:B------:R-:W-:Y:S06]  /*17350*/  HMMA.16816.F32.BF16 R4, R40.reuse, R44, R4 ;  /* 0x0000002c2804723c */ /* 0x040fec0000041804 */
[----:B------:R-:W-:Y:S01]  /*17360*/  MUFU.EX2 R50, R50 ;  /* 0x0000003200327308 */ /* 0x000fe20000000800 */
[----:B------:R-:W-:Y:S02]  /*17370*/  FADD.FTZ R82, R79, R82 ;  /* 0x000000524f527221 */ /* 0x000fe40000010000 */
[----:B------:R-:W-:Y:S07]  /*17380*/  LDSM.16.MT88.4 R76, [R153+0x9800] ;  /* 0x00980000994c783b */ /* 0x000fee0000004200 */
[----:B------:R-:W2:Y:S01]  /*17390*/  MUFU.EX2 R51, R104 ;  /* 0x0000006800337308 */ /* 0x000ea20000000800 */
[----:B------:R-:W-:Y:S01]  /*173a0*/  FADD.FTZ R99, R99, R82 ;  /* 0x0000005263637221 */ /* 0x000fe20000010000 */
[C---:B------:R-:W-:Y:S03]  /*173b0*/  HMMA.16816.F32.BF16 R8, R40.reuse, R46, R8 ;  /* 0x0000002e2808723c */ /* 0x040fe60000041808 */
[----:B------:R-:W-:Y:S01]  /*173c0*/  FADD.FTZ R98, R98, R99 ;  /* 0x0000006362627221 */ /* 0x000fe20000010000 */
[----:B-1----:R-:W-:Y:S01]  /*173d0*/  F2FP.BF16.F32.PACK_AB R68, R49, R48 ;  /* 0x000000303144723e */ /* 0x002fe200000010ff */
[----:B------:R-:W1:Y:S03]  /*173e0*/  LDSM.16.MT88.4 R44, [R152+0x9000] ;  /* 0x00900000982c783b */ /* 0x000e660000004200 */
[C---:B---3--:R-:W-:Y:S03]  /*173f0*/  HMMA.16816.F32.BF16 R12, R40.reuse, R52, R12 ;  /* 0x00000034280c723c */ /* 0x048fe6000004180c */
[-CC-:B------:R-:W-:Y:S01]  /*17400*/  FFMA.FTZ R52, R61, R3.reuse, -R62.reuse ;  /* 0x000000033d347223 */ /* 0x180fe2000001083e */
[----:B--2---:R-:W-:Y:S01]  /*17410*/  F2FP.BF16.F32.PACK_AB R70, R51, R50 ;  /* 0x000000323346723e */ /* 0x004fe200000010ff */
[----:B------:R-:W-:Y:S02]  /*17420*/  FFMA.FTZ R62, R36, R3, -R62 ;  /* 0x00000003243e7223 */ /* 0x000fe4000001083e */
[----:B------:R-:W-:Y:S01]  /*17430*/  MUFU.EX2 R3, R60 ;  /* 0x0000003c00037308 */ /* 0x000fe20000000800 */
[C---:B------:R-:W-:Y:S09]  /*17440*/  HMMA.16816.F32.BF16 R16, R40.reuse, R54, R16 ;  /* 0x000000362810723c */ /* 0x040ff20000041810 */
[----:B------:R-:W2:Y:S10]  /*17450*/  MUFU.EX2 R52, R52 ;  /* 0x0000003400347308 */ /* 0x000eb40000000800 */
[----:B------:R3:W-:Y:S01]  /*17460*/  MUFU.EX2 R36, R37 ;  /* 0x0000002500247308 */ /* 0x0007e20000000800 */
[C---:B------:R-:W-:Y:S09]  /*17470*/  HMMA.16816.F32.BF16 R20, R40.reuse, R56, R20 ;  /* 0x000000382814723c */ /* 0x040ff20000041814 */
[----:B------:R-:W4:Y:S01]  /*17480*/  MUFU.EX2 R195, R62 ;  /* 0x0000003e00c37308 */ /* 0x000f220000000800 */
[C---:B------:R-:W-:Y:S03]  /*17490*/  HMMA.16816.F32.BF16 R24, R40.reuse, R58, R24 ;  /* 0x0000003a2818723c */ /* 0x040fe60000041818 */
[----:B--2---:R-:W-:Y:S01]  /*174a0*/  F2FP.BF16.F32.PACK_AB R69, R3, R52 ;  /* 0x000000340345723e */ /* 0x004fe200000010ff */
[----:B---3--:R-:W-:Y:S01]  /*174b0*/  FADD.FTZ R37, R89, R98 ;  /* 0x0000006259257221 */ /* 0x008fe20000010000 */
[----:B----4-:R-:W-:Y:S03]  /*174c0*/  F2FP.BF16.F32.PACK_AB R71, R195, R36 ;  /* 0x00000024c347723e */ /* 0x010fe600000010ff */
[----:B------:R-:W-:Y:S01]  /*174d0*/  FADD.FTZ R37, R96, R37 ;  /* 0x0000002560257221 */ /* 0x000fe20000010000 */
[C---:B-1----:R-:W-:Y:S03]  /*174e0*/  HMMA.16816.F32.BF16 R28, R40.reuse, R44, R28 ;  /* 0x0000002c281c723c */ /* 0x042fe6000004181c */
        /* <DEDUP_REMOVED lines=43> */
[----:B------:R-:W-:Y:S01]  /*177a0*/  FADD.FTZ R195, R195, R36 ;  /* 0x00000024c3c37221 */ /* 0x000fe20000010000 */
[----:B------:R-:W-:Y:S06]  /*177b0*/  @P0 BRA `(.L_x_13301) ;  /* 0xffffffb8008c0947 */ /* 0x000fec000383ffff */
.L_x_13294:
        /* <DEDUP_REMOVED lines=10> */
.L_x_13314:
[----:B------:R-:W3:Y:S01]  /*17860*/  MUFU.RCP R5, R9 ;  /* 0x0000000900057308 */ /* 0x000ee20000001000 */
[----:B------:R-:W2:Y:S01]  /*17870*/  S2UR UR7, SR_CgaCtaId ;  /* 0x00000000000779c3 */ /* 0x000ea20000008800 */
[----:B----4-:R-:W-:Y:S01]  /*17880*/  FADD.FTZ R8, R7, R10 ;  /* 0x0000000a07087221 */ /* 0x010fe20000010000 */
[----:B------:R-:W-:Y:S01]  /*17890*/  FSETP.NE.FTZ.AND P2, PT, R9, RZ, PT ;  /* 0x000000ff0900720b */ /* 0x000fe20003f55000 */
[C---:B------:R-:W-:Y:S01]  /*178a0*/  IMAD.SHL.U32 R11, R173.reuse, 0x10, RZ ;  /* 0x00000010ad0b7824 */ /* 0x040fe200078e00ff */
[C---:B------:R-:W-:Y:S01]  /*178b0*/  SHF.L.U32 R6, R173.reuse, 0x1, RZ ;  /* 0x00000001ad067819 */ /* 0x040fe200000006ff */
[----:B------:R-:W-:Y:S01]  /*178c0*/  UMOV UR8, 0x400 ;  /* 0x0000040000087882 */ /* 0x000fe20000000000 */
[----:B------:R-:W-:Y:S01]  /*178d0*/  SHF.L.U32 R4, R173, 0x5, RZ ;  /* 0x00000005ad047819 */ /* 0x000fe200000006ff */
[----:B------:R-:W4:Y:S01]  /*178e0*/  MUFU.RCP R10, R8 ;  /* 0x00000008000a7308 */ /* 0x000f220000001000 */
[----:B------:R-:W-:Y:S02]  /*178f0*/  FSETP.NE.FTZ.AND P5, PT, R8, RZ, PT ;  /* 0x000000ff0800720b */ /* 0x000fe40003fb5000 */
[----:B------:R-:W-:-:S02]  /*17900*/  LOP3.LUT R11, R11, 0x1c0, RZ, 0xc0, !PT ;  /* 0x000001c00b0b7812 */ /* 0x000fc400078ec0ff */
[----:B------:R-:W-:Y:S02]  /*17910*/  LOP3.LUT P0, RZ, R173, 0x4, RZ, 0xc0, !PT ;  /* 0x00000004adff7812 */ /* 0x000fe4000780c0ff */
[----:B------:R-:W-:Y:S02]  /*17920*/  LOP3.LUT R11, R11, 0x38, R6, 0xf8, !PT ;  /* 0x000000380b0b7812 */ /* 0x000fe400078ef806 */
[----:B------:R-:W-:Y:S02]  /*17930*/  R2P PR, R173, 0x18 ;  /* 0x00000018ad007804 */ /* 0x000fe40000000000 */
[----:B---3--:R-:W-:Y:S02]  /*17940*/  FSEL R7, R5, 1, P2 ;  /* 0x3f80000005077808 */ /* 0x008fe40001000000 */
[----:B------:R-:W-:Y:S02]  /*17950*/  LOP3.LUT R5, R6, 0x6, RZ, 0xc0, !PT ;  /* 0x0000000606057812 */ /* 0x000fe400078ec0ff */
[----:B------:R-:W-:Y:S01]  /*17960*/  MOV R6, 0x20 ;  /* 0x0000002000067802 */ /* 0x000fe20000000f00 */
[----:B------:R-:W-:Y:S01]  /*17970*/  FMUL.FTZ R96, R7, R96 ;  /* 0x0000006007607220 */ /* 0x000fe20000410000 */
[----:B------:R-:W-:Y:S01]  /*17980*/  LOP3.LUT R4, R5, 0x7c00, R4, 0xf8, !PT ;  /* 0x00007c0005047812 */ /* 0x000fe200078ef804 */
[----:B--2---:R-:W-:Y:S01]  /*17990*/  ULEA UR7, UR7, UR8, 0x18 ;  /* 0x0000000807077291 */ /* 0x004fe2000f8ec0ff */
[----:B----4-:R-:W-:Y:S01]  /*179a0*/  FSEL R10, R10, 1, P5 ;  /* 0x3f8000000a0a7808 */ /* 0x010fe20002800000 */
[C---:B------:R-:W-:Y:S01]  /*179b0*/  FMUL.FTZ R97, R7.reuse, R97 ;  /* 0x0000006107617220 */ /* 0x040fe20000410000 */
[----:B------:R-:W-:Y:S01]  /*179c0*/  LOP3.LUT R4, R4, R11, RZ, 0xfc, !PT ;  /* 0x0000000b04047212 */ /* 0x000fe200078efcff */
[C---:B------:R-:W-:Y:S01]  /*179d0*/  FMUL.FTZ R92, R7.reuse, R92 ;  /* 0x0000005c075c7220 */ /* 0x040fe20000410000 */
[----:B------:R-:W-:Y:S01]  /*179e0*/  MOV R5, 0x10 ;  /* 0x0000001000057802 */ /* 0x000fe20000000f00 */
[----:B------:R-:W-:Y:S01]  /*179f0*/  FMUL.FTZ R98, R10, R98 ;  /* 0x000000620a627220 */ /* 0x000fe20000410000 */
[----:B------:R-:W-:Y:S01]  /*17a00*/  LEA R11, R4, UR7, 0x1 ;  /* 0x00000007040b7c11 */ /* 0x000fe2000f8e08ff */
[----:B------:R-:W-:Y:S01]  /*17a10*/  FMUL.FTZ R99, R10, R99 ;  /* 0x000000630a637220 */ /* 0x000fe20000410000 */
[----:B------:R-:W-:Y:S01]  /*17a20*/  SEL R6, R6, 0xffffffe0, !P3 ;  /* 0xffffffe006067807 */ /* 0x000fe20005800000 */
[----:B------:R-:W-:Y:S01]  /*17a30*/  FMUL.FTZ R93, R7, R93 ;  /* 0x0000005d075d7220 */ /* 0x000fe20000410000 */
[C---:B------:R-:W-:Y:S01]  /*17a40*/  FMUL.FTZ R94, R10.reuse, R94 ;  /* 0x0000005e0a5e7220 */ /* 0x040fe20000410000 */
        /* <DEDUP_REMOVED lines=11> */
[----:B------:R-:W-:Y:S01]  /*17b00*/  FMUL.FTZ R80, R7, R80 ;  /* 0x0000005007507220 */ /* 0x000fe20000410000 */
[----:B------:R-:W-:Y:S01]  /*17b10*/  IADD3 R17, PT, PT, R11, 0x40, RZ ;  /* 0x000000400b117810 */ /* 0x000fe20007ffe0ff */
[----:B------:R-:W-:Y:S01]  /*17b20*/  FMUL.FTZ R81, R7, R81 ;  /* 0x0000005107517220 */ /* 0x000fe20000410000 */
[C---:B------:R-:W-:Y:S01]  /*17b30*/  FMUL.FTZ R82, R10.reuse, R82 ;  /* 0x000000520a527220 */ /* 0x040fe20000410000 */
[C---:B------:R-:W-:Y:S01]  /*17b40*/  FMUL.FTZ R83, R10.reuse, R83 ;  /* 0x000000530a537220 */ /* 0x040fe20000410000 */
[----:B------:R-:W-:Y:S01]  /*17b50*/  @P4 IADD3 R17, PT, PT, R11, -0x40, RZ ;  /* 0xffffffc00b114810 */ /* 0x000fe20007ffe0ff */
[C---:B------:R-:W-:Y:S01]  /*17b60*/  FMUL.FTZ R76, R7.reuse, R76 ;  /* 0x0000004c074c7220 */ /* 0x040fe20000410000 */
[----:B------:R-:W-:Y:S01]  /*17b70*/  FMUL.FTZ R77, R7, R77 ;  /* 0x0000004d074d7220 */ /* 0x000fe20000410000 */
[C---:B------:R-:W-:Y:S01]  /*17b80*/  FMUL.FTZ R78, R10.reuse, R78 ;  /* 0x0000004e0a4e7220 */ /* 0x040fe20000410000 */
[C---:B------:R-:W-:Y:S01]  /*17b90*/  FMUL.FTZ R79, R10.reuse, R79 ;  /* 0x0000004f0a4f7220 */ /* 0x040fe20000410000 */
[----:B------:R-:W-:Y:S01]  /*17ba0*/  F2FP.BF16.F32.PACK_AB R96, R97, R96 ;  /* 0x000000606160723e */ /* 0x000fe200000010ff */
[----:B------:R-:W-:Y:S01]  /*17bb0*/  FMUL.FTZ R72, R7, R72 ;  /* 0x0000004807487220 */ /* 0x000fe20000410000 */
[----:B------:R-:W-:Y:S01]  /*17bc0*/  F2FP.BF16.F32.PACK_AB R98, R99, R98 ;  /* 0x000000626362723e */ /* 0x000fe200000010ff */
[C---:B------:R-:W-:Y:S01]  /*17bd0*/  FMUL.FTZ R73, R7.reuse, R73 ;  /* 0x0000004907497220 */ /* 0x040fe20000410000 */
[----:B------:R-:W-:Y:S01]  /*17be0*/  FMUL.FTZ R68, R7, R68 ;  /* 0x0000004407447220 */ /* 0x000fe20000410000 */
[C---:B------:R-:W-:Y:S01]  /*17bf0*/  FMUL.FTZ R74, R10.reuse, R74 ;  /* 0x0000004a0a4a7220 */ /* 0x040fe20000410000 */
[C---:B------:R-:W-:Y:S01]  /*17c00*/  FMUL.FTZ R75, R10.reuse, R75 ;  /* 0x0000004b0a4b7220 */ /* 0x040fe20000410000 */
[----:B------:R-:W-:Y:S01]  /*17c10*/  F2FP.BF16.F32.PACK_AB R92, R93, R92 ;  /* 0x0000005c5d5c723e */ /* 0x000fe200000010ff */
[----:B------:R-:W-:Y:S01]  /*17c20*/  IMAD.IADD R13, R5, 0x1, R11 ;  /* 0x00000001050d7824 */ /* 0x000fe200078e020b */
[----:B------:R-:W-:Y:S01]  /*17c30*/  F2FP.BF16.F32.PACK_AB R94, R95, R94 ;  /* 0x0000005e5f5e723e */ /* 0x000fe200000010ff */
[----:B------:R-:W-:Y:S01]  /*17c40*/  FMUL.FTZ R7, R7, R69 ;  /* 0x0000004507077220 */ /* 0x000fe20000410000 */
[C---:B------:R-:W-:Y:S01]  /*17c50*/  FMUL.FTZ R70, R10.reuse, R70 ;  /* 0x000000460a467220 */ /* 0x040fe20000410000 */
[----:B------:R-:W-:Y:S01]  /*17c60*/  FMUL.FTZ R71, R10, R71 ;  /* 0x000000470a477220 */ /* 0x000fe20000410000 */
[----:B------:R-:W-:Y:S01]  /*17c70*/  F2FP.BF16.F32.PACK_AB R88, R89, R88 ;  /* 0x000000585958723e */ /* 0x000fe200000010ff */
[----:B------:R-:W-:Y:S01]  /*17c80*/  IMAD.IADD R19, R5, 0x1, R15 ;  /* 0x0000000105137824 */ /* 0x000fe200078e020f */
[----:B------:R-:W-:Y:S01]  /*17c90*/  F2FP.BF16.F32.PACK_AB R90, R91, R90 ;  /* 0x0000005a5b5a723e */ /* 0x000fe200000010ff */
[----:B------:R-:W-:Y:S01]  /*17ca0*/  STS [R11], R96 ;  /* 0x000000600b007388 */ /* 0x000fe20000000800 */
[----:B------:R-:W-:Y:S01]  /*17cb0*/  F2FP.BF16.F32.PACK_AB R84, R85, R84 ;  /* 0x000000545554723e */ /* 0x000fe200000010ff */
[----:B------:R-:W-:Y:S01]  /*17cc0*/  IMAD.IADD R23, R5, 0x1, R17 ;  /* 0x0000000105177824 */ /* 0x000fe200078e0211 */
        /* <DEDUP_REMOVED lines=14> */
[----:B------:R-:W-:Y:S02]  /*17db0*/  F2FP.BF16.F32.PACK_AB R70, R71, R70 ;  /* 0x000000464746723e */ /* 0x000fe400000010ff */
[----:B------:R-:W-:Y:S01]  /*17dc0*/  IADD3 R5, PT, PT, R5, R21, RZ ;  /* 0x0000001505057210 */ /* 0x000fe20007ffe0ff */
[----:B------:R-:W-:Y:S04]  /*17dd0*/  STS [R19], R84 ;  /* 0x0000005413007388 */ /* 0x000fe80000000800 */
[----:B------:R-:W-:Y:S04]  /*17de0*/  STS [R19+0x400], R86 ;  /* 0x0004005613007388 */ /* 0x000fe80000000800 */
[----:B------:R-:W-:Y:S04]  /*17df0*/  STS [R17], R80 ;  /* 0x0000005011007388 */ /* 0x000fe80000000800 */
[----:B------:R-:W-:Y:S04]  /*17e00*/  STS [R17+0x400], R82 ;  /* 0x0004005211007388 */ /* 0x000fe80000000800 */
[----:B------:R-:W-:Y:S04]  /*17e10*/  STS [R23], R76 ;  /* 0x0000004c17007388 */ /* 0x000fe80000000800 */
[----:B------:R2:W-:Y:S04]  /*17e20*/  STS [R23+0x400], R78 ;  /* 0x0004004e17007388 */ /* 0x0005e80000000800 */
[----:B------:R-:W-:Y:S04]  /*17e30*/  STS [R21], R72 ;  /* 0x0000004815007388 */ /* 0x000fe80000000800 */
[----:B------:R3:W-:Y:S04]  /*17e40*/  STS [R21+0x400], R74 ;  /* 0x0004004a15007388 */ /* 0x0007e80000000800 */
[----:B------:R-:W-:Y:S04]  /*17e50*/  STS [R5], R7 ;  /* 0x0000000705007388 */ /* 0x000fe80000000800 */
[----:B------:R4:W-:Y:S04]  /*17e60*/  STS [R5+0x400], R70 ;  /* 0x0004004605007388 */ /* 0x0009e80000000800 */
[----:B------:R-:W4:Y:S01]  /*17e70*/  LD.E.U8 R4, desc[UR4][R100.64+0x1c8] ;  /* 0x0001c80464047980 */ /* 0x000f22000c101100 */
[----:B------:R-:W-:-:S03]  /*17e80*/  ISETP.NE.AND P0, PT, R178, -0x1, PT ;  /* 0xffffffffb200780c */ /* 0x000fc60003f05270 */
[----:B------:R-:W4:Y:S04]  /*17e90*/  LD.E.64 R24, desc[UR4][R100.64+0x88] ;  /* 0x0000880464187980 */ /* 0x000f28000c101b00 */
[----:B--2---:R2:W5:Y:S04]  /*17ea0*/  LD.E.64 R22, desc[UR4][R100.64+0x90] ;  /* 0x0000900464167980 */ /* 0x004568000c101b00 */
[----:B------:R2:W5:Y:S04]  /*17eb0*/  LD.E.64 R18, desc[UR4][R100.64+0xa0] ;  /* 0x0000a00464127980 */ /* 0x000568000c101b00 */
[----:B------:R-:W2:Y:S04]  /*17ec0*/  @!P0 LD.E.64 R14, desc[UR4][R100.64+0x80] ;  /* 0x00008004640e8980 */ /* 0x000ea8000c101b00 */
[----:B---3--:R3:W5:Y:S01]  /*17ed0*/  LD.E.64 R20, desc[UR4][R100.64+0x70] ;  /* 0x0000700464147980 */ /* 0x008762000c101b00 */
[----:B----4-:R-:W-:-:S13]  /*17ee0*/  ISETP.NE.AND P1, PT, R4, RZ, PT ;  /* 0x000000ff0400720c */ /* 0x010fda0003f25270 */
[----:B------:R-:W4:Y:S04]  /*17ef0*/  @!P1 LD.E R6, desc[UR4][R100.64+0x60] ;  /* 0x0000600464069980 */ /* 0x000f28000c101900 */
[----:B------:R-:W3:Y:S01]  /*17f00*/  @!P1 LD.E R11, desc[UR4][R100.64+0xb4] ;  /* 0x0000b404640b9980 */ /* 0x000ee2000c101900 */
[----:B------:R-:W1:Y:S01]  /*17f10*/  S2R R13, SR_TID.X ;  /* 0x00000000000d7919 */ /* 0x000e620000002100 */
[-C--:B--2---:R-:W-:Y:S02]  /*17f20*/  @!P0 IMAD R10, R15, R175.reuse, RZ ;  /* 0x000000af0f0a8224 */ /* 0x084fe400078e02ff */
[----:B------:R-:W-:-:S04]  /*17f30*/  @!P0 IMAD.WIDE.U32 R14, R14, R175, RZ ;  /* 0x000000af0e0e8225 */ /* 0x000fc800078e00ff */
[-C--:B------:R-:W-:Y:S02]  /*17f40*/  @P0 IMAD R5, R25, R178.reuse, RZ ;  /* 0x000000b219050224 */ /* 0x080fe400078e02ff */
[----:B------:R-:W-:Y:S01]  /*17f50*/  @P0 IMAD.WIDE.U32 R16, R24, R178, RZ ;  /* 0x000000b218100225 */ /* 0x000fe200078e00ff */
[----:B------:R-:W-:Y:S02]  /*17f60*/  @!P0 IADD3 R10, PT, PT, R15, R10, RZ ;  /* 0x0000000a0f0a8210 */ /* 0x000fe40007ffe0ff */
[----:B------:R-:W-:Y:S02]  /*17f70*/  @!P0 MOV R12, R14 ;  /* 0x0000000e000c8202 */ /* 0x000fe40000000f00 */
[----:B------:R-:W-:Y:S01]  /*17f80*/  @P0 IADD3 R10, PT, PT, R17, R5, RZ ;  /* 0x00000005110a0210 */ /* 0x000fe20007ffe0ff */
[----:B-1----:R-:W-:-:S05]  /*17f90*/  IMAD.SHL.U32 R4, R13, 0x8, RZ ;  /* 0x000000080d047824 */ /* 0x002fca00078e00ff */
[----:B------:R-:W-:Y:S01]  /*17fa0*/  LOP3.LUT R26, R4, 0x38, RZ, 0xc0, !PT ;  /* 0x00000038041a7812 */ /* 0x000fe200078ec0ff */
[----:B----4-:R-:W-:-:S04]  /*17fb0*/  @!P1 IMAD R6, R175, R6, R174 ;  /* 0x00000006af069224 */ /* 0x010fc800078e02ae */
[----:B---3--:R-:W-:Y:S01]  /*17fc0*/  @!P1 IMAD R11, R6, R11, RZ ;  /* 0x0000000b060b9224 */ /* 0x008fe200078e02ff */
[----:B------:R-:W-:Y:S06]  /*17fd0*/  @!P1 BRA `(.L_x_13303) ;  /* 0x0000000000149947 */ /* 0x000fec0003800000 */
[----:B------:R-:W2:Y:S04]  /*17fe0*/  @!P0 LD.E R4, desc[UR4][R100.64+0xb4] ;  /* 0x0000b40464048980 */ /* 0x000ea8000c101900 */
[----:B------:R-:W3:Y:S01]  /*17ff0*/  LD.E R5, desc[UR4][R100.64+0xd4] ;  /* 0x0000d40464057980 */ /* 0x000ee2000c101900 */
[----:B--2---:R-:W-:Y:S02]  /*18000*/  @!P0 IMAD R178, R175, R4, RZ ;  /* 0x00000004afb28224 */ /* 0x004fe400078e02ff */
[----:B---3--:R-:W-:-:S05]  /*18010*/  IMAD R5, R5, R174, RZ ;  /* 0x000000ae05057224 */ /* 0x008fca00078e02ff */
[----:B------:R-:W-:-:S07]  /*18020*/  IADD3 R11, PT, PT, R5, R178, RZ ;  /* 0x000000b2050b7210 */ /* 0x000fce0007ffe0ff */
.L_x_13303:
[----:B------:R-:W1:Y:S01]  /*18030*/  @P2 MUFU.LG2 R9, R9 ;  /* 0x0000000900092308 */ /* 0x000e620000000c00 */
[----:B------:R-:W-:Y:S01]  /*18040*/  IMAD.IADD R14, R179, 0x1, -R176 ;  /* 0x00000001b30e7824 */ /* 0x000fe200078e0ab0 */
[----:B------:R-:W-:Y:S01]  /*18050*/  SHF.R.U32.HI R13, RZ, 0x3, R13 ;  /* 0x00000003ff0d7819 */ /* 0x000fe2000001160d */
[----:B------:R-:W-:Y:S01]  /*18060*/  IMAD.MOV.U32 R27, RZ, RZ, RZ ;  /* 0x000000ffff1b7224 */ /* 0x000fe200078e00ff */
[----:B------:R-:W-:Y:S05]  /*18070*/  WARPSYNC.ALL ;  /* 0x0000000000007948 */ /* 0x000fea0003800000 */
[----:B-----5:R-:W-:Y:S01]  /*18080*/  IMAD R17, R23, R174, RZ ;  /* 0x000000ae17117224 */ /* 0x020fe200078e02ff */
[----:B------:R-:W-:Y:S01]  /*18090*/  @P0 MOV R12, R16 ;  /* 0x00000010000c0202 */ /* 0x000fe20000000f00 */
[----:B------:R-:W-:Y:S01]  /*180a0*/  IMAD.WIDE.U32 R26, R176, R24, R26 ;  /* 0x00000018b01a7225 */ /* 0x000fe200078e001a */
[----:B------:R-:W-:Y:S01]  /*180b0*/  BAR.SYNC.DEFER_BLOCKING 0x0 ;  /* 0x0000000000007b1d */ /* 0x000fe20000010000 */
[----:B------:R-:W-:-:S02]  /*180c0*/  ISETP.GE.AND P1, PT, R13, R14, PT ;  /* 0x0000000e0d00720c */ /* 0x000fc40003f26270 */
[----:B------:R-:W-:Y:S01]  /*180d0*/  IMAD R15, R25, R176, RZ ;  /* 0x000000b0190f7224 */ /* 0x000fe200078e02ff */
[----:B------:R-:W-:Y:S01]  /*180e0*/  ISETP.GE.AND P6, PT, R184, R14, PT ;  /* 0x0000000eb800720c */ /* 0x000fe20003fc6270 */
[----:B------:R-:W-:Y:S01]  /*180f0*/  IMAD.WIDE.U32 R22, R22, R174, RZ ;  /* 0x000000ae16167225 */ /* 0x000fe200078e00ff */
[----:B------:R-:W2:Y:S01]  /*18100*/  @P5 MUFU.LG2 R16, R8 ;  /* 0x0000000800105308 */ /* 0x000ea20000000c00 */
[----:B------:R-:W-:Y:S01]  /*18110*/  BSSY.RECONVERGENT B0, `(.L_x_13304) ;  /* 0x0000028000007945 */ /* 0x000fe20003800200 */
[----:B------:R-:W-:Y:S01]  /*18120*/  ISETP.GE.AND P4, PT, R185, R14, PT ;  /* 0x0000000eb900720c */ /* 0x000fe20003f86270 */
[----:B------:R-:W-:Y:S01]  /*18130*/  IMAD.IADD R15, R27, 0x1, R15 ;  /* 0x000000011b0f7824 */ /* 0x000fe200078e020f */
[----:B------:R-:W-:Y:S01]  /*18140*/  IADD3 R22, P3, P0, R22, R26, R12 ;  /* 0x0000001a16167210 */ /* 0x000fe2000787e00c */
[----:B------:R-:W-:Y:S02]  /*18150*/  IMAD.IADD R17, R23, 0x1, R17 ;  /* 0x0000000117117824 */ /* 0x000fe400078e0211 */
[----:B-1----:R-:W-:Y:S01]  /*18160*/  @P2 FMUL.FTZ R26, R9, 0.69314718246459960938 ;  /* 0x3f317218091a2820 */ /* 0x002fe20000410000 */
[----:B------:R-:W-:-:S02]  /*18170*/  MOV R12, 0x7f800000 ;  /* 0x7f800000000c7802 */ /* 0x000fc40000000f00 */
[--C-:B------:R-:W-:Y:S01]  /*18180*/  SHF.R.U32.HI R9, RZ, 0x2, R173.reuse ;  /* 0x00000002ff097819 */ /* 0x100fe200000116ad */
[----:B------:R-:W-:Y:S01]  /*18190*/  @P2 FFMA.FTZ R12, R3, R2, R26 ;  /* 0x00000002030c2223 */ /* 0x000fe2000001001a */
[----:B------:R-:W-:Y:S01]  /*181a0*/  IADD3.X R23, PT, PT, R17, R15, R10, P3, P0 ;  /* 0x0000000f11177210 */ /* 0x000fe20001fe040a */
[----:B------:R-:W-:Y:S01]  /*181b0*/  @!P1 IMAD R15, R25, R13, RZ ;  /* 0x0000000d190f9224 */ /* 0x000fe200078e02ff */
[----:B------:R-:W-:Y:S02]  /*181c0*/  LOP3.LUT P2, RZ, R173, 0x3, RZ, 0xc0, !PT ;  /* 0x00000003adff7812 */ /* 0x000fe4000784c0ff */
[----:B------:R-:W-:Y:S01]  /*181d0*/  SHF.R.U32.HI R10, RZ, 0x1, R173 ;  /* 0x00000001ff0a7819 */ /* 0x000fe200000116ad */
[----:B------:R-:W-:Y:S01]  /*181e0*/  @!P1 IMAD.WIDE.U32 R28, R13, R24, R22 ;  /* 0x000000180d1c9225 */ /* 0x000fe200078e0016 */
[----:B------:R-:W-:-:S03]  /*181f0*/  P2R R2, PR, RZ, 0x40 ;  /* 0x00000040ff027803 */ /* 0x000fc60000000000 */
[----:B--2---:R-:W-:Y:S01]  /*18200*/  @P5 FMUL.FTZ R26, R16, 0.69314718246459960938 ;  /* 0x3f317218101a5820 */ /* 0x004fe20000410000 */
[----:B------:R1:W2:Y:S01]  /*18210*/  LDS.128 R4, [R177] ;  /* 0x00000000b1047984 */ /* 0x0002a20000000c00 */
[----:B------:R-:W-:Y:S01]  /*18220*/  LOP3.LUT R10, R10, 0x30, RZ, 0xc0, !PT ;  /* 0x000000300a0a7812 */ /* 0x000fe200078ec0ff */
[----:B------:R-:W-:Y:S01]  /*18230*/  IMAD.MOV.U32 R8, RZ, RZ, 0x7f800000 ;  /* 0x7f800000ff087424 */ /* 0x000fe200078e00ff */
[----:B------:R-:W-:Y:S01]  /*18240*/  @!P1 IADD3 R15, PT, PT, R29, R15, RZ ;  /* 0x0000000f1d0f9210 */ /* 0x000fe20007ffe0ff */
[----:B------:R1:W3:Y:S01]  /*18250*/  LDS.128 R32, [R177+0x800] ;  /* 0x00080000b1207984 */ /* 0x0002e20000000c00 */
[C---:B------:R-:W-:Y:S01]  /*18260*/  @!P1 LEA R16, P0, R28.reuse, R20, 0x1 ;  /* 0x000000141c109211 */ /* 0x040fe200078008ff */
[----:B------:R-:W-:Y:S01]  /*18270*/  @P5 FFMA.FTZ R8, R3, R0, R26 ;  /* 0x0000000003085223 */ /* 0x000fe2000001001a */
[----:B------:R-:W-:Y:S01]  /*18280*/  ISETP.GE.AND P6, PT, R181, R14, PT ;  /* 0x0000000eb500720c */ /* 0x000fe20003fc6270 */
[----:B------:R1:W4:Y:S01]  /*18290*/  LDS.128 R36, [R177+0x1800] ;  /* 0x00180000b1247984 */ /* 0x0003220000000c00 */
[----:B------:R-:W-:-:S02]  /*182a0*/  @!P1 LEA.HI.X R17, R28, R21, R15, 0x1, P0 ;  /* 0x000000151c119211 */ /* 0x000fc400000f0c0f */
[----:B------:R-:W-:Y:S01]  /*182b0*/  LOP3.LUT R9, R10, 0x7, R9, 0xf8, !PT ;  /* 0x000000070a097812 */ /* 0x000fe200078ef809 */
[----:B------:R1:W1:Y:S01]  /*182c0*/  LDS.128 R28, [R177+0x1000] ;  /* 0x00100000b11c7984 */ /* 0x0002620000000c00 */
[----:B------:R-:W-:Y:S07]  /*182d0*/  @P2 BRA `(.L_x_13305) ;  /* 0x00000000002c2947 */ /* 0x000fee0003800000 */
        /* <DEDUP_REMOVED lines=11> */
.L_x_13305:
[----:B------:R-:W-:Y:S05]  /*18390*/  BSYNC.RECONVERGENT B0 ;  /* 0x0000000000007941 */ /* 0x000fea0003800200 */
.L_x_13304:
[----:B--2---:R2:W-:Y:S01]  /*183a0*/  @!P1 ST.E.128 desc[UR4][R16.64], R4 ;  /* 0x0000000410009985 */ /* 0x0045e2000c101d04 */
        /* <DEDUP_REMOVED lines=13> */
.L_x_13307:
[----:B------:R-:W-:Y:S05]  /*18480*/  BSYNC.RECONVERGENT B0 ;  /* 0x0000000000007941 */ /* 0x000fea0003800200 */
.L_x_13306:
[----:B------:R-:W-:Y:S01]  /*18490*/  ISETP.NE.AND P0, PT, R2, RZ, PT ;  /* 0x000000ff0200720c */ /* 0x000fe20003f05270 */
[----:B------:R-:W-:-:S12]  /*184a0*/  BSSY.RECONVERGENT B0, `(.L_x_13308) ;  /* 0x000000d000007945 */ /* 0x000fd80003800200 */
        /* <DEDUP_REMOVED lines=11> */
[----:B-1----:R1:W-:Y:S02]  /*18560*/  ST.E.128 desc[UR4][R2.64], R28 ;  /* 0x0000001c02007985 */ /* 0x0023e4000c101d04 */
.L_x_13309:
[----:B------:R-:W-:Y:S05]  /*18570*/  BSYNC.RECONVERGENT B0 ;  /* 0x0000000000007941 */ /* 0x000fea0003800200 */
.L_x_13308:
[----:B------:R-:W-:-:S04]  /*18580*/  MOV R173, 0x0 ;  /* 0x0000000000ad7802 */ /* 0x000fc80000000f00 */
[----:B-1234-:R-:W-:Y:S05]  /*18590*/  @P6 RET.REL.NODEC R172 `(_ZN5flash24flash_fwd_splitkv_kernelI23Flash_fwd_kernel_traitsILi64ELi64ELi128ELi4ELb0ELb0EN7cutlass10bfloat16_tE19Flash_kernel_traitsILi64ELi64ELi128ELi4ES3_EELb0ELb1ELb0ELb0ELb1ELb0ELb0ELb1EEEvNS_16Flash_fwd_paramsE) ;  /* 0xfffffe78ac986950 */ /* 0x01efea0003c3ffff */
        /* <DEDUP_REMOVED lines=12> */
[----:B-1----:R-:W-:Y:S05]  /*18660*/  RET.REL.NODEC R172 `(_ZN5flash24flash_fwd_splitkv_kernelI23Flash_fwd_kernel_traitsILi64ELi64ELi128ELi4ELb0ELb0EN7cutlass10bfloat16_tE19Flash_kernel_traitsILi64ELi64ELi128ELi4ES3_EELb0ELb1ELb0ELb0ELb1ELb0ELb0ELb1EEEvNS_16Flash_fwd_paramsE) ;  /* 0xfffffe78ac647950 */ /* 0x002fea0003c3ffff */
.L_x_13302:
[----:B------:R-:W-:Y:S01]  /*18670*/  MOV R5, 0x2 ;  /* 0x0000000200057802 */ /* 0x000fe20000000f00 */
[----:B------:R-:W-:Y:S01]  /*18680*/  IMAD.MOV.U32 R4, RZ, RZ, 0x1f ;  /* 0x0000001fff047424 */ /* 0x000fe200078e00ff */
[----:B------:R-:W-:-:S07]  /*18690*/  MOV R6, 0xffffffff ;  /* 0xffffffff00067802 */ /* 0x000fce0000000f00 */
[----:B-1---5:R-:W-:Y:S05]  /*186a0*/  WARPSYNC.COLLECTIVE R6, `(.L_x_13310) ;  /* 0x0000000006087348 */ /* 0x022fea0003c00000 */
[----:B------:R2:W3:Y:S02]  /*186b0*/  SHFL.BFLY P0, R10, R196, R5, R4 ;  /* 0x0c000005c40a7389 */ /* 0x0004e40000000004 */
[----:B-123-5:R-:W-:Y:S05]  /*186c0*/  ENDCOLLECTIVE ;  /* 0x000000000000791b */ /* 0x02efea0003800000 */
.L_x_13310:
[----:B------:R-:W-:Y:S02]  /*186d0*/  IMAD.MOV.U32 R7, RZ, RZ, R10 ;  /* 0x000000ffff077224 */ /* 0x000fe400078e000a */
[----:B------:R-:W-:Y:S02]  /*186e0*/  IMAD.MOV.U32 R5, RZ, RZ, 0x1 ;  /* 0x00000001ff057424 */ /* 0x000fe400078e00ff */
[----:B------:R-:W-:-:S05]  /*186f0*/  FADD.FTZ R8, R7, R196 ;  /* 0x000000c407087221 */ /* 0x000fca0000010000 */
[----:B------:R-:W-:-:S07]  /*18700*/  MOV R196, R8 ;  /* 0x0000000800c47202 */ /* 0x000fce0000000f00 */
[----:B------:R-:W-:Y:S05]  /*18710*/  WARPSYNC.COLLECTIVE R6, `(.L_x_13311) ;  /* 0x0000000006087348 */ /* 0x000fea0003c00000 */
[----:B------:R1:W2:Y:S02]  /*18720*/  SHFL.BFLY P0, R10, R196, R5, R4 ;  /* 0x0c000005c40a7389 */ /* 0x0002a40000000004 */
[----:B-12---:R-:W-:Y:S05]  /*18730*/  ENDCOLLECTIVE ;  /* 0x000000000000791b */ /* 0x006fea0003800000 */
.L_x_13311:
[----:B------:R-:W-:Y:S01]  /*18740*/  MOV R196, R195 ;  /* 0x000000c300c47202 */ /* 0x000fe20000000f00 */
[----:B------:R-:W-:Y:S01]  /*18750*/  IMAD.MOV.U32 R5, RZ, RZ, 0x2 ;  /* 0x00000002ff057424 */ /* 0x000fe200078e00ff */
[----:B------:R-:W-:-:S07]  /*18760*/  MOV R9, R10 ;  /* 0x0000000a00097202 */ /* 0x000fce0000000f00 */
[----:B------:R-:W-:Y:S05]  /*18770*/  WARPSYNC.COLLECTIVE R6, `(.L_x_13312) ;  /* 0x0000000006087348 */ /* 0x000fea0003c00000 */
[----:B------:R1:W2:Y:S02]  /*18780*/  SHFL.BFLY P0, R10, R196, R5, R4 ;  /* 0x0c000005c40a7389 */ /* 0x0002a40000000004 */
[----:B-12---:R-:W-:Y:S05]  /*18790*/  ENDCOLLECTIVE ;  /* 0x000000000000791b */ /* 0x006fea0003800000 */
.L_x_13312:
[----:B------:R-:W-:Y:S01]  /*187a0*/  FADD.FTZ R9, R8, R9 ;  /* 0x0000000908097221 */ /* 0x000fe20000010000 */
[----:B------:R-:W-:Y:S01]  /*187b0*/  FADD.FTZ R7, R10, R195 ;  /* 0x000000c30a077221 */ /* 0x000fe20000010000 */
[----:B------:R-:W-:-:S04]  /*187c0*/  MOV R5, 0x1 ;  /* 0x0000000100057802 */ /* 0x000fc80000000f00 */
[----:B------:R-:W-:-:S07]  /*187d0*/  MOV R196, R7 ;  /* 0x0000000700c47202 */ /* 0x000fce0000000f00 */
[----:B------:R-:W-:Y:S05]  /*187e0*/  WARPSYNC.COLLECTIVE R6, `(.L_x_13313) ;  /* 0x0000000006087348 */ /* 0x000fea0003c00000 */
[----:B------:R1:W2:Y:S02]  /*187f0*/  SHFL.BFLY P0, R10, R196, R5, R4 ;  /* 0x0c000005c40a7389 */ /* 0x0002a40000000004 */
[----:B-12---:R-:W-:Y:S05]  /*18800*/  ENDCOLLECTIVE ;  /* 0x000000000000791b */ /* 0x006fea0003800000 */
.L_x_13313:
[----:B------:R-:W-:Y:S05]  /*18810*/  BRA `(.L_x_13314) ;  /* 0xfffffff000107947 */ /* 0x000fea000383ffff */
.L_x_13315:
        /* <DEDUP_REMOVED lines=14> */
.L_x_14826:


//--------------------- .text._ZN5flash24flash_fwd_splitkv_kernelI23Flash_fwd_kernel_traitsILi64ELi64ELi128ELi4ELb0ELb0EN7cutlass10bfloat16_tE19Flash_kernel_traitsILi64ELi64ELi128ELi4ES3_EELb0ELb1ELb0ELb0ELb1ELb1ELb0ELb1EEEvNS_16Flash_fwd_paramsE --------------------------
	.section	.text._ZN5flash24flash_fwd_splitkv_kernelI23Flash_fwd_kernel_traitsILi64ELi64ELi128ELi4ELb0ELb0EN7cutlass10bfloat16_tE19Flash_kernel_traitsILi64ELi64ELi128ELi4ES3_EELb0ELb1ELb0ELb0ELb1ELb1ELb0ELb1EEEvNS_16Flash_fwd_paramsE,"ax",@progbits
	.align	128
        .global         _ZN5flash24flash_fwd_splitkv_kernelI23Flash_fwd_kernel_traitsILi64ELi64ELi128ELi4ELb0ELb0EN7cutlass10bfloat16_tE19Flash_kernel_traitsILi64ELi64ELi128ELi4ES3_EELb0ELb1ELb0ELb0ELb1ELb1ELb0ELb1EEEvNS_16Flash_fwd_paramsE
        .type           _ZN5flash24flash_fwd_splitkv_kernelI23Flash_fwd_kernel_traitsILi64ELi64ELi128ELi4ELb0ELb0EN7cutlass10bfloat16_tE19Flash_kernel_traitsILi64ELi64ELi128ELi4ES3_EELb0ELb1ELb0ELb0ELb1ELb1ELb0ELb1EEEvNS_16Flash_fwd_paramsE,@function
        .size           _ZN5flash24flash_fwd_splitkv_kernelI23Flash_fwd_kernel_traitsILi64ELi64ELi128ELi4ELb0ELb0EN7cutlass10bfloat16_tE19Flash_kernel_traitsILi64ELi64ELi128ELi4ES3_EELb0ELb1ELb0ELb0ELb1ELb1ELb0ELb1EEEvNS_16Flash_fwd_paramsE,(.L_x_14827 - _ZN5flash24flash_fwd_splitkv_kernelI23Flash_fwd_kernel_traitsILi64ELi64ELi128ELi4ELb0ELb0EN7cutlass10bfloat16_tE19Flash_kernel_traitsILi64ELi64ELi128ELi4ES3_EELb0ELb1ELb0ELb0ELb1ELb1ELb0ELb1EEEvNS_16Flash_fwd_paramsE)
        .other          _ZN5flash24flash_fwd_splitkv_kernelI23Flash_fwd_kernel_traitsILi64ELi64ELi128ELi4ELb0ELb0EN7cutlass10bfloat16_tE19Flash_kernel_traitsILi64ELi64ELi128ELi4ES3_EELb0ELb1ELb0ELb0ELb1ELb1ELb0ELb1EEEvNS_16Flash_fwd_paramsE,@"STO_CUDA_ENTRY STV_DEFAULT"
_ZN5flash24flash_fwd_splitkv_kernelI23Flash_fwd_kernel_traitsILi64ELi64ELi128ELi4ELb0ELb0EN7cutlass10bfloat16_tE19Flash_kernel_traitsILi64ELi64ELi128ELi4ES3_EELb0ELb1ELb0ELb0ELb1ELb1ELb0ELb1EEEvNS_16Flash_fwd_paramsE:
.text._ZN5flash24flash_fwd_splitkv_kernelI23Flash_fwd_kernel_traitsILi64ELi64ELi128ELi4ELb0ELb0EN7cutlass10bfloat16_tE19Flash_kernel_traitsILi64ELi64ELi128ELi4ES3_EELb0ELb1ELb0ELb0ELb1ELb1ELb0ELb1EEEvNS_16Flash_fwd_paramsE:
[----:B------:R-:W-:Y:S01]  /*0000*/  LDC R1, c[0x0][0x37c] ;  /* 0x0000df00ff017b82 */ /* 0x000fe20000000800 */
[----:B------:R-:W1:Y:S07]  /*0010*/  S2R R3, SR_CTAID.X ;  /* 0x0000000000037919 */ /* 0x000e6e0000002500 */
[----:B------:R-:W2:Y:S01]  /*0020*/  LDC.64 R100, c[0x0][0x348] ;  /* 0x0000d200ff647b82 */ /* 0x000ea20000000a00 */
[----:B------:R-:W-:Y:S01]  /*0030*/  BSSY.RECONVERGENT B3, `(.L_x_13316) ;  /* 0x0000005000037945 */ /* 0x000fe20003800200 */
[----:B------:R-:W-:Y:S01]  /*0040*/  MOV R168, 0x80 ;  /* 0x0000008000a87802 */ /* 0x000fe20000000f00 */
[----:B------:R-:W3:Y:S01]  /*0050*/  S2R R171, SR_CTAID.Y ;  /* 0x0000000000ab7919 */ /* 0x000ee20000002600 */
[----:B------:R-:W4:Y:S05]  /*0060*/  S2R R170, SR_CTAID.Z ;  /* 0x0000000000aa7919 */ /* 0x000f2a0000002700 */
[----:B-1234-:R-:W-:Y:S05]  /*0070*/  CALL.REL.NOINC `($_ZN5flash24flash_fwd_splitkv_kernelI23Flash_fwd_kernel_traitsILi64ELi64ELi128ELi4ELb0ELb0EN7cutlass10bfloat16_tE19Flash_kernel_traitsILi64ELi64ELi128ELi4ES3_EELb0ELb1ELb0ELb0ELb1ELb1ELb0ELb1EEEvNS_16Flash_fwd_paramsE$_ZN5flash30compute_attn_1rowblock_splitkvI23Flash_fwd_kernel_traitsILi64ELi64ELi128ELi4ELb0ELb0EN7cutlass10bfloat16_tE19Flash_kernel_traitsILi64ELi64ELi128ELi4ES3_EELb0ELb1ELb0ELb0ELb1ELb1ELb0ELb1ENS_16Flash_fwd_paramsEEEvRKT8_iiiii) ;  /* 0x0000000000087944 */ /* 0x01efea0003c00000 */
[----:B------:R-:W-:Y:S05]  /*0080*/  BSYNC.RECONVERGENT B3 ;  /* 0x0000000000037941 */ /* 0x000fea0003800200 */
.L_x_13316:
[----:B------:R-:W-:Y:S05]  /*0090*/  EXIT ;  /* 0x000000000000794d */ /* 0x000fea0003800000 */
        .type           $_ZN5flash24flash_fwd_splitkv_kernelI23Flash_fwd_kernel_traitsILi64ELi64ELi128ELi4ELb0ELb0EN7cutlass10bfloat16_tE19Flash_kernel_traitsILi64ELi64ELi128ELi4ES3_EELb0ELb1ELb0ELb0ELb1ELb1ELb0ELb1EEEvNS_16Flash_fwd_paramsE$_ZN5flash30compute_attn_1rowblock_splitkvI23Flash_fwd_kernel_traitsILi64ELi64ELi128ELi4ELb0ELb0EN7cutlass10bfloat16_tE19Flash_kernel_traitsILi64ELi64ELi128ELi4ES3_EELb0ELb1ELb0ELb0ELb1ELb1ELb0ELb1ENS_16Flash_fwd_paramsEEEvRKT8_iiiii,@function
        .size           $_ZN5flash24flash_fwd_splitkv_kernelI23Flash_fwd_kernel_traitsILi64ELi64ELi128ELi4ELb0ELb0EN7cutlass10bfloat16_tE19Flash_kernel_traitsILi64ELi64ELi128ELi4ES3_EELb0ELb1ELb0ELb0ELb1ELb1ELb0ELb1EEEvNS_16Flash_fwd_paramsE$_ZN5flash30compute_attn_1rowblock_splitkvI23Flash_fwd_kernel_traitsILi64ELi64ELi128ELi4ELb0ELb0EN7cutlass10bfloat16_tE19Flash_kernel_traitsILi64ELi64ELi128ELi4ES3_EELb0ELb1ELb0ELb0ELb1ELb1ELb0ELb1ENS_16Flash_fwd_paramsEEEvRKT8_iiiii,(.L_x_14827 - $_ZN5flash24flash_fwd_splitkv_kernelI23Flash_fwd_kernel_traitsILi64ELi64ELi128ELi4ELb0ELb0EN7cutlass10bfloat16_tE19Flash_kernel_traitsILi64ELi64ELi128ELi4ES3_EELb0ELb1ELb0ELb0ELb1ELb1ELb0ELb1EEEvNS_16Flash_fwd_paramsE$_ZN5flash30compute_attn_1rowblock_splitkvI23Flash_fwd_kernel_traitsILi64ELi64ELi128ELi4ELb0ELb0EN7cutlass10bfloat16_tE19Flash_kernel_traitsILi64ELi64ELi128ELi4ES3_EELb0ELb1ELb0ELb0ELb1ELb1ELb0ELb1ENS_16Flash_fwd_paramsEEEvRKT8_iiiii)
$_ZN5flash24flash_fwd_splitkv_kernelI23Flash_fwd_kernel_traitsILi64ELi64ELi128ELi4ELb0ELb0EN7cutlass10bfloat16_tE19Flash_kernel_traitsILi64ELi64ELi128ELi4ES3_EELb0ELb1ELb0ELb0ELb1ELb1ELb0ELb1EEEvNS_16Flash_fwd_paramsE$_ZN5flash30compute_attn_1rowblock_splitkvI23Flash_fwd_kernel_traitsILi64ELi64ELi128ELi4ELb0ELb0EN7cutlass10bfloat16_tE19Flash_kernel_traitsILi64ELi64ELi128ELi4ES3_EELb0ELb1ELb0ELb0ELb1ELb1ELb0ELb1ENS_16Flash_fwd_paramsEEEvRKT8_iiiii:
        /* <DEDUP_REMOVED lines=39> */
.L_x_13318:
[----:B------:R-:W-:Y:S05]  /*0310*/  BSYNC.RECONVERGENT B0 ;  /* 0x0000000000007941 */ /* 0x000fea0003800200 */
.L_x_13317:
[----:B------:R-:W-:Y:S04]  /*0320*/  BSSY.RECONVERGENT B0, `(.L_x_13319) ;  /* 0x0000007000007945 */ /* 0x000fe80003800200 */
[----:B------:R-:W-:Y:S05]  /*0330*/  @!P4 BRA `(.L_x_13320) ;  /* 0x000000000014c947 */ /* 0x000fea0003800000 */
[----:B-----5:R-:W2:Y:S02]  /*0340*/  LD.E.U8 R4, desc[UR4][R100.64+0x1b2] ;  /* 0x0001b20464047980 */ /* 0x020ea4000c101100 */
[----:B--2---:R-:W-:-:S13]  /*0350*/  ISETP.NE.AND P0, PT, R4, RZ, PT ;  /* 0x000000ff0400720c */ /* 0x004fda0003f05270 */
[----:B------:R-:W2:Y:S02]  /*0360*/  @P0 LD.E R7, desc[UR4][R14.64+0x4] ;  /* 0x000004040e070980 */ /* 0x000ea4000c101900 */
[----:B--2---:R-:W-:-:S06]  /*0370*/  @P0 IADD3 R4, PT, PT, R7, -R12, RZ ;  /* 0x8000000c07040210 */ /* 0x004fcc0007ffe0ff */
[----:B------:R2:W5:Y:S02]  /*0380*/  @!P0 LD.E R4, desc[UR4][R14.64] ;  /* 0x000000040e048980 */ /* 0x000564000c101900 */
.L_x_13320:
[----:B------:R-:W-:Y:S05]  /*0390*/  BSYNC.RECONVERGENT B0 ;  /* 0x0000000000007941 */ /* 0x000fea0003800200 */
.L_x_13319:
        /* <DEDUP_REMOVED lines=9> */
.L_x_13322:
[----:B------:R-:W3:Y:S01]  /*0430*/  LD.E.64 R4, desc[UR4][R100.64+0x108] ;  /* 0x0001080464047980 */ /* 0x000ee2000c101b00 */
[----:B------:R-:W-:Y:S01]  /*0440*/  BSSY.RECONVERGENT B0, `(.L_x_13324) ;  /* 0x0000006000007945 */ /* 0x000fe20003800200 */
[----:B------:R-:W-:Y:S01]  /*0450*/  IMAD.MOV.U32 R68, RZ, RZ, RZ ;  /* 0x000000ffff447224 */ /* 0x000fe200078e00ff */
[----:B---3--:R-:W-:-:S04]  /*0460*/  ISETP.NE.U32.AND P0, PT, R4, RZ, PT ;  /* 0x000000ff0400720c */ /* 0x008fc80003f05070 */
[----:B------:R-:W-:-:S13]  /*0470*/  ISETP.NE.AND.EX P0, PT, R5, RZ, PT, P0 ;  /* 0x000000ff0500720c */ /* 0x000fda0003f05300 */
[----:B------:R-:W-:Y:S05]  /*0480*/  @!P0 BRA `(.L_x_13325) ;  /* 0x0000000000048947 */ /* 0x000fea0003800000 */
[----:B------:R3:W5:Y:S02]  /*0490*/  LD.E R68, desc[UR4][R100.64+0xbc] ;  /* 0x0000bc0464447980 */ /* 0x000764000c101900 */
.L_x_13325:
[----:B------:R-:W-:Y:S05]  /*04a0*/  BSYNC.RECONVERGENT B0 ;  /* 0x0000000000007941 */ /* 0x000fea0003800200 */
.L_x_13324:
[----:B-----5:R-:W-:Y:S02]  /*04b0*/  IADD3 R68, PT, PT, R75, R68, RZ ;  /* 0x000000444b447210 */ /* 0x020fe40007ffe0ff */
.L_x_13323:
[----:B------:R-:W-:Y:S05]  /*04c0*/  BSYNC.RECONVERGENT B1 ;  /* 0x0000000000017941 */ /* 0x000fea0003800200 */
.L_x_13321:
[----:B------:R-:W-:Y:S01]  /*04d0*/  IMAD.SHL.U32 R172, R3, 0x40, RZ ;  /* 0x0000004003ac7824 */ /* 0x000fe200078e00ff */
[----:B------:R-:W-:Y:S01]  /*04e0*/  MOV R4, R168 ;  /* 0x000000a800047202 */ /* 0x000fe20000000f00 */
[----:B------:R-:W-:-:S03]  /*04f0*/  IMAD.MOV.U32 R5, RZ, RZ, 0x0 ;  /* 0x00000000ff057424 */ /* 0x000fc600078e00ff */
[----:B------:R-:W-:-:S13]  /*0500*/  ISETP.GT.AND P0, PT, R175, R172, PT ;  /* 0x000000acaf00720c */ /* 0x000fda0003f04270 */
[----:B-123--:R-:W-:Y:S05]  /*0510*/  @!P0 RET.REL.NODEC R4 `(_ZN5flash24flash_fwd_splitkv_kernelI23Flash_fwd_kernel_traitsILi64ELi64ELi128ELi4ELb0ELb0EN7cutlass10bfloat16_tE19Flash_kernel_traitsILi64ELi64ELi128ELi4ES3_EELb0ELb1ELb0ELb0ELb1ELb1ELb0ELb1EEEvNS_16Flash_fwd_paramsE) ;  /* 0xfffffff804b88950 */ /* 0x00efea0003c3ffff */
        /* <DEDUP_REMOVED lines=94> */
.L_x_13328:
[----:B------:R-:W-:Y:S05]  /*0b00*/  BSYNC.RECONVERGENT B0 ;  /* 0x0000000000007941 */ /* 0x000fea0003800200 */
.L_x_13327:
        /* <DEDUP_REMOVED lines=13> */
.L_x_13330:
[----:B------:R-:W-:Y:S05]  /*0be0*/  BSYNC.RECONVERGENT B0 ;  /* 0x0000000000007941 */ /* 0x000fea0003800200 */
.L_x_13329:
        /* <DEDUP_REMOVED lines=12> */
.L_x_13332:
[----:B------:R-:W-:Y:S05]  /*0cb0*/  BSYNC.RECONVERGENT B0 ;  /* 0x0000000000007941 */ /* 0x000fea0003800200 */
.L_x_13331:
[----:B------:R-:W-:Y:S01]  /*0cc0*/  ISETP.NE.AND P0, PT, R10, RZ, PT ;  /* 0x000000ff0a00720c */ /* 0x000fe20003f05270 */
[----:B------:R-:W-:Y:S01]  /*0cd0*/  @!P6 ST.E desc[UR4][R16.64], R3 ;  /* 0x000000031000e985 */ /* 0x000fe2000c101904 */
[----:B------:R-:W-:-:S03]  /*0ce0*/  MOV R169, 0x0 ;  /* 0x0000000000a97802 */ /* 0x000fc60000000f00 */
[----:B------:R-:W-:Y:S04]  /*0cf0*/  @!P5 ST.E desc[UR4][R16.64+0x40], R2 ;  /* 0x000040021000d985 */ /* 0x000fe8000c101904 */
[----:B------:R1:W-:Y:S04]  /*0d00*/  @!P4 ST.E desc[UR4][R16.64+0x80], R0 ;  /* 0x000080001000c985 */ /* 0x0003e8000c101904 */
[----:B-1234-:R-:W-:Y:S05]  /*0d10*/  @P0 RET.REL.NODEC R168 `(_ZN5flash24flash_fwd_splitkv_kernelI23Flash_fwd_kernel_traitsILi64ELi64ELi128ELi4ELb0ELb0EN7cutlass10bfloat16_tE19Flash_kernel_traitsILi64ELi64ELi128ELi4ES3_EELb0ELb1ELb0ELb0ELb1ELb1ELb0ELb1EEEvNS_16Flash_fwd_paramsE) ;  /* 0xfffffff0a8b80950 */ /* 0x01efea0003c3ffff */
[----:B------:R-:W-:Y:S02]  /*0d20*/  MOV R3, 0x7f800000 ;  /* 0x7f80000000037802 */ /* 0x000fe40000000f00 */
[----:B------:R-:W-:-:S03]  /*0d30*/  MOV R169, 0x0 ;  /* 0x0000000000a97802 */ /* 0x000fc60000000f00 */
[----:B------:R1:W-:Y:S02]  /*0d40*/  ST.E desc[UR4][R16.64+0xc0], R3 ;  /* 0x0000c00310007985 */ /* 0x0003e4000c101904 */
[----:B-1----:R-:W-:Y:S05]  /*0d50*/  RET.REL.NODEC R168 `(_ZN5flash24flash_fwd_splitkv_kernelI23Flash_fwd_kernel_traitsILi64ELi64ELi128ELi4ELb0ELb0EN7cutlass10bfloat16_tE19Flash_kernel_traitsILi64ELi64ELi128ELi4ES3_EELb0ELb1ELb0ELb0ELb1ELb1ELb0ELb1EEEvNS_16Flash_fwd_paramsE) ;  /* 0xfffffff0a8a87950 */ /* 0x002fea0003c3ffff */
.L_x_13326:
        /* <DEDUP_REMOVED lines=102> */
.L_x_13334:
        /* <DEDUP_REMOVED lines=77> */
.L_x_13335:
[----:B------:R-:W-:Y:S05]  /*1890*/  BSYNC.RECONVERGENT B0 ;  /* 0x0000000000007941 */ /* 0x000fea0003800200 */
.L_x_13333:
        /* <DEDUP_REMOVED lines=219> */
.L_x_13375:
        /* <DEDUP_REMOVED lines=152> */
.L_x_13338:
        /* <DEDUP_REMOVED lines=62> */
.L_x_13342:
[----:B------:R-:W-:Y:S05]  /*33b0*/  BSYNC.RECONVERGENT B0 ;  /* 0x0000000000007941 */ /* 0x000fea0003800200 */
.L_x_13341:
        /* <DEDUP_REMOVED lines=50> */
.L_x_13344:
[----:B------:R-:W-:Y:S05]  /*36e0*/  BSYNC.RECONVERGENT B0 ;  /* 0x0000000000007941 */ /* 0x000fea0003800200 */
.L_x_13343:
        /* <DEDUP_REMOVED lines=54> */
.L_x_13346:
[----:B------:R-:W-:Y:S05]  /*3a50*/  BSYNC.RECONVERGENT B0 ;  /* 0x0000000000007941 */ /* 0x000fea0003800200 */
.L_x_13345:
        /* <DEDUP_REMOVED lines=53> */
.L_x_13348:
[----:B------:R-:W-:Y:S05]  /*3db0*/  BSYNC.RECONVERGENT B0 ;  /* 0x0000000000007941 */ /* 0x000fea0003800200 */
.L_x_13347:
        /* <DEDUP_REMOVED lines=54> */
.L_x_13350:
[----:B------:R-:W-:Y:S05]  /*4120*/  BSYNC.RECONVERGENT B0 ;  /* 0x0000000000007941 */ /* 0x000fea0003800200 */
.L_x_13349:
        /* <DEDUP_REMOVED lines=55> */
.L_x_13352:
[----:B------:R-:W-:Y:S05]  /*44a0*/  BSYNC.RECONVERGENT B0 ;  /* 0x0000000000007941 */ /* 0x000fea0003800200 */
.L_x_13351:
        /* <DEDUP_REMOVED lines=55> */
.L_x_13354:
[----:B------:R-:W-:Y:S05]  /*4820*/  BSYNC.RECONVERGENT B0 ;  /* 0x0000000000007941 */ /* 0x000fea0003800200 */
.L_x_13353:
        /* <DEDUP_REMOVED lines=57> */
.L_x_13356:
[----:B------:R-:W-:Y:S05]  /*4bc0*/  BSYNC.RECONVERGENT B0 ;  /* 0x0000000000007941 */ /* 0x000fea0003800200 */
.L_x_13355:
[----:B------:R-:W5:Y:S02]  /*4bd0*/  LD.E R3, desc[UR4][R100.64+0xd0] ;  /* 0x0000d00464037980 */ /* 0x000f64000c101900 */
[----:B-----5:R-:W-:Y:S05]  /*4be0*/  IMAD.U32 R3, R3, -0x40, RZ ;  /* 0xffffffc003037824 */ /* 0x020fea00078e00ff */
[C---:B------:R-:W-:Y:S02]  /*4bf0*/  LEA R14, P1, R3.reuse, R14, 0x1 ;  /* 0x0000000e030e7211 */ /* 0x040fe400078208ff */
[C---:B------:R-:W-:Y:S02]  /*4c00*/  LEA R54, P0, R3.reuse, R54, 0x1 ;  /* 0x0000003603367211 */ /* 0x040fe400078008ff */
[C---:B------:R-:W-:Y:S02]  /*4c10*/  LEA.HI.X.SX32 R15, R3.reuse, R15, 0x1, P1 ;  /* 0x0000000f030f7211 */ /* 0x040fe400008f0eff */
[----:B------:R-:W-:Y:S01]  /*4c20*/  LEA.HI.X.SX32 R55, R3, R55, 0x1, P0 ;  /* 0x0000003703377211 */ /* 0x000fe200000f0eff */
[----:B------:R-:W-:Y:S05]  /*4c30*/  BRA `(.L_x_13339) ;  /* 0x0000002c009c7947 */ /* 0x000fea0003800000 */
.L_x_13340:
        /* <DEDUP_REMOVED lines=94> */
.L_x_13358:
[----:B------:R-:W-:Y:S05]  /*5220*/  BSYNC.RECONVERGENT B0 ;  /* 0x0000000000007941 */ /* 0x000fea0003800200 */
.L_x_13357:
        /* <DEDUP_REMOVED lines=88> */
.L_x_13360:
[----:B------:R-:W-:Y:S05]  /*57b0*/  BSYNC.RECONVERGENT B0 ;  /* 0x0000000000007941 */ /* 0x000fea0003800200 */
.L_x_13359:
        /* <DEDUP_REMOVED lines=90> */
.L_x_13362:
[----:B------:R-:W-:Y:S05]  /*5d60*/  BSYNC.RECONVERGENT B0 ;  /* 0x0000000000007941 */ /* 0x000fea0003800200 */
.L_x_13361:
        /* <DEDUP_REMOVED lines=90> */
.L_x_13364:
[----:B------:R-:W-:Y:S05]  /*6310*/  BSYNC.RECONVERGENT B0 ;  /* 0x0000000000007941 */ /* 0x000fea0003800200 */
.L_x_13363:
        /* <DEDUP_REMOVED lines=91> */
.L_x_13366:
[----:B------:R-:W-:Y:S05]  /*68d0*/  BSYNC.RECONVERGENT B0 ;  /* 0x0000000000007941 */ /* 0x000fea0003800200 */
.L_x_13365:
        /* <DEDUP_REMOVED lines=91> */
.L_x_13368:
[----:B------:R-:W-:Y:S05]  /*6e90*/  BSYNC.RECONVERGENT B0 ;  /* 0x0000000000007941 */ /* 0x000fea0003800200 */
.L_x_13367:
        /* <DEDUP_REMOVED lines=92> */
.L_x_13370:
[----:B------:R-:W-:Y:S05]  /*7460*/  BSYNC.RECONVERGENT B0 ;  /* 0x0000000000007941 */ /* 0x000fea0003800200 */
.L_x_13369:
        /* <DEDUP_REMOVED lines=93> */
.L_x_13372:
[----:B------:R-:W-:Y:S05]  /*7a40*/  BSYNC.RECONVERGENT B0 ;  /* 0x0000000000007941 */ /* 0x000fea0003800200 */
.L_x_13371:
[----:B------:R-:W5:Y:S02]  /*7a50*/  LD.E R3, desc[UR4][R100.64+0xd0] ;  /* 0x0000d00464037980 */ /* 0x000f64000c101900 */
[----:B-----5:R-:W-:Y:S05]  /*7a60*/  IMAD.U32 R3, R3, -0x40, RZ ;  /* 0xffffffc003037824 */ /* 0x020fea00078e00ff */
[C---:B------:R-:W-:Y:S02]  /*7a70*/  LEA R98, P1, R3.reuse, R98, 0x1 ;  /* 0x0000006203627211 */ /* 0x040fe400078208ff */
[C---:B------:R-:W-:Y:S02]  /*7a80*/  LEA R96, P0, R3.reuse, R96, 0x1 ;  /* 0x0000006003607211 */ /* 0x040fe400078008ff */
[C---:B------:R-:W-:Y:S02]  /*7a90*/  LEA.HI.X.SX32 R99, R3.reuse, R99, 0x1, P1 ;  /* 0x0000006303637211 */ /* 0x040fe400008f0eff */
[----:B------:R-:W-:Y:S09]  /*7aa0*/  LEA.HI.X.SX32 R97, R3, R97, 0x1, P0 ;  /* 0x0000006103617211 */ /* 0x000ff200000f0eff */
.L_x_13339:
[----:B------:R-:W-:Y:S05]  /*7ab0*/  BSYNC.RECONVERGENT B1 ;  /* 0x0000000000017941 */ /* 0x000fea0003800200 */
.L_x_13337:
        /* <DEDUP_REMOVED lines=101> */
.L_x_13374:
[----:B------:R-:W-:Y:S05]  /*8110*/  BSYNC.RECONVERGENT B0 ;  /* 0x0000000000007941 */ /* 0x000fea0003800200 */
.L_x_13373:
[----:B------:R-:W-:Y:S11]  /*8120*/  LOP3.LUT P0, RZ, R176, 0x8, RZ, 0xc0, !PT ;  /* 0x00000008b0ff7812 */ /* 0x000ff6000780c0ff */
[----:B------:R-:W-:Y:S02]  /*8130*/  @!UPT UIADD3 URZ, UPT, UPT, URZ, URZ, URZ ;  /* 0x000000fffffff290 */ /* 0x000fe4000fffe0ff */
[----:B------:R-:W-:Y:S05]  /*8140*/  @P0 BRA `(.L_x_13375) ;  /* 0xffffffa400400947 */ /* 0x000fea000383ffff */
.L_x_13336:
        /* <DEDUP_REMOVED lines=31> */
.L_x_13379:
[----:B------:R-:W-:Y:S05]  /*8340*/  BSYNC.RECONVERGENT B0 ;  /* 0x0000000000007941 */ /* 0x000fea0003800200 */
.L_x_13378:
        /* <DEDUP_REMOVED lines=8> */
.L_x_13377:
        /* <DEDUP_REMOVED lines=79> */
.L_x_13385:
[----:B------:R-:W-:Y:S05]  /*88c0*/  BSYNC.RECONVERGENT B0 ;  /* 0x0000000000007941 */ /* 0x000fea0003800200 */
.L_x_13384:
[----:B-----5:R1:W-:Y:S02]  /*88d0*/  STS.128 [R173], R8 ;  /* 0x00000008ad007388 */ /* 0x0203e40000000c00 */
.L_x_13383:
[----:B------:R-:W-:Y:S05]  /*88e0*/  BSYNC.RECONVERGENT B1 ;  /* 0x0000000000017941 */ /* 0x000fea0003800200 */
.L_x_13382:
        /* <DEDUP_REMOVED lines=57> */
.L_x_13389:
[----:B------:R-:W-:Y:S05]  /*8c80*/  BSYNC.RECONVERGENT B0 ;  /* 0x0000000000007941 */ /* 0x000fea0003800200 */
.L_x_13388:
[----:B-----5:R2:W-:Y:S02]  /*8c90*/  STS.128 [R173+0x800], R8 ;  /* 0x00080008ad007388 */ /* 0x0205e40000000c00 */
.L_x_13387:
[----:B------:R-:W-:Y:S05]  /*8ca0*/  BSYNC.RECONVERGENT B1 ;  /* 0x0000000000017941 */ /* 0x000fea0003800200 */
.L_x_13386:
        /* <DEDUP_REMOVED lines=58> */
.L_x_13393:
[----:B------:R-:W-:Y:S05]  /*9050*/  BSYNC.RECONVERGENT B0 ;  /* 0x0000000000007941 */ /* 0x000fea0003800200 */
.L_x_13392:
[----:B-----5:R3:W-:Y:S02]  /*9060*/  STS.128 [R173+0x1000], R8 ;  /* 0x00100008ad007388 */ /* 0x0207e40000000c00 */
.L_x_13391:
[----:B------:R-:W-:Y:S05]  /*9070*/  BSYNC.RECONVERGENT B1 ;  /* 0x0000000000017941 */ /* 0x000fea0003800200 */
.L_x_13390:
        /* <DEDUP_REMOVED lines=59> */
.L_x_13395:
[----:B------:R-:W-:Y:S05]  /*9430*/  BSYNC.RECONVERGENT B0 ;  /* 0x0000000000007941 */ /* 0x000fea0003800200 */
.L_x_13394:
[----:B-----5:R1:W-:Y:S01]  /*9440*/  STS.128 [R173+0x1800], R8 ;  /* 0x00180008ad007388 */ /* 0x0203e20000000c00 */
[----:B------:R-:W-:Y:S05]  /*9450*/  BRA `(.L_x_13380) ;  /* 0x0000001400b87947 */ /* 0x000fea0003800000 */
.L_x_13381:
        /* <DEDUP_REMOVED lines=90> */
.L_x_13399:
[----:B------:R-:W-:Y:S05]  /*9a00*/  BSYNC.RECONVERGENT B0 ;  /* 0x0000000000007941 */ /* 0x000fea0003800200 */
.L_x_13398:
[----:B-----5:R1:W-:Y:S02]  /*9a10*/  STS.128 [R173], R20 ;  /* 0x00000014ad007388 */ /* 0x0203e40000000c00 */
.L_x_13397:
[----:B------:R-:W-:Y:S05]  /*9a20*/  BSYNC.RECONVERGENT B1 ;  /* 0x0000000000017941 */ /* 0x000fea0003800200 */
.L_x_13396:
        /* <DEDUP_REMOVED lines=87> */
.L_x_13403:
[----:B------:R-:W-:Y:S05]  /*9fa0*/  BSYNC.RECONVERGENT B0 ;  /* 0x0000000000007941 */ /* 0x000fea0003800200 */
.L_x_13402:
[----:B-----5:R2:W-:Y:S02]  /*9fb0*/  STS.128 [R173+0x800], R20 ;  /* 0x00080014ad007388 */ /* 0x0205e40000000c00 */
.L_x_13401:
[----:B------:R-:W-:Y:S05]  /*9fc0*/  BSYNC.RECONVERGENT B1 ;  /* 0x0000000000017941 */ /* 0x000fea0003800200 */
.L_x_13400:
        /* <DEDUP_REMOVED lines=88> */
.L_x_13407:
[----:B------:R-:W-:Y:S05]  /*a550*/  BSYNC.RECONVERGENT B0 ;  /* 0x0000000000007941 */ /* 0x000fea0003800200 */
.L_x_13406:
[----:B-----5:R3:W-:Y:S02]  /*a560*/  STS.128 [R173+0x1000], R20 ;  /* 0x00100014ad007388 */ /* 0x0207e40000000c00 */
.L_x_13405:
[----:B------:R-:W-:Y:S05]  /*a570*/  BSYNC.RECONVERGENT B1 ;  /* 0x0000000000017941 */ /* 0x000fea0003800200 */
.L_x_13404:
        /* <DEDUP_REMOVED lines=90> */
.L_x_13409:
[----:B------:R-:W-:Y:S05]  /*ab20*/  BSYNC.RECONVERGENT B0 ;  /* 0x0000000000007941 */ /* 0x000fea0003800200 */
.L_x_13408:
[----:B-----5:R4:W-:Y:S02]  /*ab30*/  STS.128 [R173+0x1800], R4 ;  /* 0x00180004ad007388 */ /* 0x0209e40000000c00 */
.L_x_13380:
[----:B------:R-:W-:Y:S05]  /*ab40*/  BSYNC.RECONVERGENT B2 ;  /* 0x0000000000027941 */ /* 0x000fea0003800200 */
.L_x_13376:
        /* <DEDUP_REMOVED lines=10> */
[----:B-----5:R-:W-:-:S02]  /*abf0*/  IADD3 R10, P0, PT, R55, R164, RZ ;  /* 0x000000a4370a7210 */ /* 0x020fc40007f1e0ff */
[----:B------:R-:W-:Y:S02]  /*ac00*/  P2R R4, PR, RZ, 0x4 ;  /* 0x00000004ff047803 */ /* 0x000fe40000000000 */
[-C--:B------:R-:W-:Y:S01]  /*ac10*/  ISETP.GE.AND P4, PT, R177, R0.reuse, PT ;  /* 0x00000000b100720c */ /* 0x080fe20003f86270 */
[--C-:B------:R-:W-:Y:S01]  /*ac20*/  IMAD.X R11, R2, 0x1, R163.reuse, P0 ;  /* 0x00000001020b7824 */ /* 0x100fe200000e06a3 */
[-C--:B------:R-:W-:Y:S01]  /*ac30*/  ISETP.GE.AND P0, PT, R3, R0.reuse, PT ;  /* 0x000000000300720c */ /* 0x080fe20003f06270 */
[----:B------:R-:W-:Y:S01]  /*ac40*/  @!P2 IMAD.MOV.U32 R165, RZ, RZ, R163 ;  /* 0x000000ffffa5a224 */ /* 0x000fe200078e00a3 */
[----:B------:R-:W-:Y:S02]  /*ac50*/  ISETP.GE.AND P6, PT, R181, R0, PT ;  /* 0x00000000b500720c */ /* 0x000fe40003fc6270 */
[----:B------:R-:W-:Y:S02]  /*ac60*/  @!P5 LEA R12, P3, R160, R10, 0x5 ;  /* 0x0000000aa00cd211 */ /* 0x000fe400078628ff */
[----:B------:R-:W-:Y:S01]  /*ac70*/  @!PT LDS RZ, [RZ] ;  /* 0x00000000fffff984 */ /* 0x000fe20000000800 */
[----:B------:R-:W-:Y:S01]  /*ac80*/  @!PT LDS RZ, [RZ] ;  /* 0x00000000fffff984 */ /* 0x000fe20000000800 */
[----:B------:R-:W-:Y:S01]  /*ac90*/  @!PT LDS RZ, [RZ] ;  /* 0x00000000fffff984 */ /* 0x000fe20000000800 */
[----:B------:R-:W-:Y:S01]  /*aca0*/  @!P2 LDGSTS.E.BYPASS.LTC128B.128 [R173+0x2000], desc[UR4][R164.64] ;  /* 0x02000000a4adafae */ /* 0x000fe2000b981a04 */
[----:B------:R-:W-:-:S02]  /*acb0*/  ISETP.GE.AND P2, PT, R7, R0, PT ;  /* 0x000000000700720c */ /* 0x000fc40003f46270 */
        /* <DEDUP_REMOVED lines=26> */
[-C--:B------:R-:W-:Y:S02]  /*ae60*/  ISETP.GE.AND P2, PT, R7, R0.reuse, PT ;  /* 0x000000000700720c */ /* 0x080fe40003f46270 */
[-C--:B------:R-:W-:Y:S01]  /*ae70*/  ISETP.GE.AND P5, PT, R180, R0.reuse, PT ;  /* 0x00000000b400720c */ /* 0x080fe20003fa6270 */
[----:B------:R-:W-:Y:S01]  /*ae80*/  @!P0 IMAD.IADD R13, R6, 0x1, R13 ;  /* 0x00000001060d8824 */ /* 0x000fe200078e020d */
[----:B------:R1:W-:Y:S04]  /*ae90*/  @!P3 LDGSTS.E.BYPASS.LTC128B.128 [R173+0x4800], desc[UR4][R10.64] ;  /* 0x048000000aadbfae */ /* 0x0003e8000b981a04 */
[----:B------:R-:W-:Y:S01]  /*aea0*/  @!P1 LDGSTS.E.BYPASS.LTC128B.128 [R173+0x5000], desc[UR4][R14.64] ;  /* 0x050000000ead9fae */ /* 0x000fe2000b981a04 */
[----:B------:R-:W-:-:S03]  /*aeb0*/  ISETP.GE.AND P1, PT, R5, R0, PT ;  /* 0x000000000500720c */ /* 0x000fc60003f26270 */
[----:B------:R2:W-:Y:S01]  /*aec0*/  @!P0 LDGSTS.E.BYPASS.LTC128B.128 [R173+0x5800], desc[UR4][R12.64] ;  /* 0x058000000cad8fae */ /* 0x0005e2000b981a04 */
[----:B------:R-:W-:-:S03]  /*aed0*/  LEA R6, P0, R71, R166, 0x1 ;  /* 0x000000a647067211 */ /* 0x000fc600078008ff */
[----:B------:R-:W0:Y:S01]  /*aee0*/  LDGDEPBAR ;  /* 0x00000000000079af */ /* 0x000e220000000000 */
[----:B------:R-:W-:Y:S02]  /*aef0*/  LEA.HI.X R7, R71, R167, R72, 0x1, P0 ;  /* 0x000000a747077211 */ /* 0x000fe400000f0c48 */
[-C--:B------:R-:W-:Y:S01]  /*af00*/  ISETP.GE.AND P0, PT, R3, R0.reuse, PT ;  /* 0x000000000300720c */ /* 0x080fe20003f06270 */
[----:B------:R-:W3:Y:S04]  /*af10*/  LD.E R71, desc[UR4][R100.64+0x184] ;  /* 0x0001840464477980 */ /* 0x000ee8000c101900 */
[----:B------:R-:W4:Y:S01]  /*af20*/  LD.E R54, desc[UR4][R100.64+0x188] ;  /* 0x0001880464367980 */ /* 0x000f22000c101900 */
[----:B------:R-:W-:Y:S01]  /*af30*/  ISETP.GE.AND P3, PT, R133, R0, PT ;  /* 0x000000008500720c */ /* 0x000fe20003f66270 */
[----:B------:R-:W-:-:S02]  /*af40*/  @!P2 IMAD R4, R65, 0x60, RZ ;  /* 0x000000604104a824 */ /* 0x000fc400078e02ff */
[----:B------:R-:W-:Y:S02]  /*af50*/  @!P1 IMAD R3, R65, 0xa0, RZ ;  /* 0x000000a041039824 */ /* 0x000fe400078e02ff */
[--C-:B-1----:R-:W-:Y:S02]  /*af60*/  @!P1 IMAD.MOV.U32 R10, RZ, RZ, R6.reuse ;  /* 0x000000ffff0a9224 */ /* 0x102fe400078e0006 */
[--C-:B------:R-:W-:Y:S02]  /*af70*/  @!P1 IMAD.MOV.U32 R11, RZ, RZ, R7.reuse ;  /* 0x000000ffff0b9224 */ /* 0x100fe400078e0007 */
[--C-:B------:R-:W-:Y:S02]  /*af80*/  @!P0 IMAD.MOV.U32 R8, RZ, RZ, R6.reuse ;  /* 0x000000ffff088224 */ /* 0x100fe400078e0006 */
[----:B------:R-:W-:Y:S02]  /*af90*/  @!P0 IMAD.MOV.U32 R9, RZ, RZ, R7 ;  /* 0x000000ffff098224 */ /* 0x000fe400078e0007 */
[----:B--2---:R-:W-:Y:S01]  /*afa0*/  @!P2 IMAD.MOV.U32 R12, RZ, RZ, R6 ;  /* 0x000000ffff0ca224 */ /* 0x004fe200078e0006 */
[----:B------:R-:W-:-:S04]  /*afb0*/  DEPBAR.LE SB0, 0x0 ;  /* 0x000080000000791a */ /* 0x000fc80000000000 */
[----:B------:R-:W-:Y:S01]  /*afc0*/  BAR.SYNC.DEFER_BLOCKING 0x0 ;  /* 0x0000000000007b1d */ /* 0x000fe20000010000 */
[----:B------:R-:W-:Y:S02]  /*afd0*/  @!P2 IMAD.MOV.U32 R13, RZ, RZ, R7 ;  /* 0x000000ffff0da224 */ /* 0x000fe400078e0007 */
[----:B------:R-:W-:-:S04]  /*afe0*/  @!P1 IMAD.WIDE.U32 R10, R64, 0xa0, R10 ;  /* 0x000000a0400a9825 */ /* 0x000fc800078e000a */
[----:B------:R-:W-:-:S04]  /*aff0*/  @!P2 IMAD.WIDE.U32 R12, R64, 0x60, R12 ;  /* 0x00000060400ca825 */ /* 0x000fc800078e000c */
[----:B------:R-:W-:Y:S02]  /*b000*/  @!P2 IMAD.IADD R13, R4, 0x1, R13 ;  /* 0x00000001040da824 */ /* 0x000fe400078e020d */
[----:B------:R-:W-:-:S04]  /*b010*/  @!P0 IMAD.WIDE.U32 R8, R64, 0xc0, R8 ;  /* 0x000000c040088825 */ /* 0x000fc800078e0008 */
[----:B------:R-:W-:Y:S01]  /*b020*/  @!P1 IMAD.IADD R11, R3, 0x1, R11 ;  /* 0x00000001030b9824 */ /* 0x000fe200078e020b */
        /* <DEDUP_REMOVED lines=12> */
[----:B------:R-:W-:Y:S01]  /*b0f0*/  @!P6 LDGSTS.E.BYPASS.LTC128B.128 [R173+0x6800], desc[UR4][R6.64] ;  /* 0x0680000006adefae */ /* 0x000fe2000b981a04 */
[----:B------:R-:W-:-:S03]  /*b100*/  @!P5 LEA R16, P6, R64, R6, 0x5 ;  /* 0x000000064010d211 */ /* 0x000fc600078c28ff */
[----:B------:R-:W-:Y:S01]  /*b110*/  @P5 STS.128 [R173+0x7000], RZ ;  /* 0x007000ffad005388 */ /* 0x000fe20000000c00 */
[C---:B------:R-:W-:Y:S02]  /*b120*/  @!P5 LEA.HI.X R17, R64.reuse, R7, R65, 0x5, P6 ;  /* 0x000000074011d211 */ /* 0x040fe400030f2c41 */
[----:B------:R-:W-:-:S03]  /*b130*/  @!P4 LEA R14, P6, R64, R6, 0x6 ;  /* 0x00000006400ec211 */ /* 0x000fc600078c30ff */
[----:B------:R-:W-:Y:S01]  /*b140*/  @!PT LDS RZ, [RZ] ;  /* 0x00000000fffff984 */ /* 0x000fe20000000800 */
[----:B------:R-:W-:Y:S01]  /*b150*/  @!PT LDS RZ, [RZ] ;  /* 0x00000000fffff984 */ /* 0x000fe20000000800 */
[----:B------:R-:W-:Y:S01]  /*b160*/  @!PT LDS RZ, [RZ] ;  /* 0x00000000fffff984 */ /* 0x000fe20000000800 */
[----:B------:R1:W-:Y:S01]  /*b170*/  @!P5 LDGSTS.E.BYPASS.LTC128B.128 [R173+0x7000], desc[UR4][R16.64] ;  /* 0x0700000010addfae */ /* 0x0003e2000b981a04 */
        /* <DEDUP_REMOVED lines=29> */
[----:B------:R-:W1:Y:S01]  /*b350*/  S2UR UR6, SR_CgaCtaId ;  /* 0x00000000000679c3 */ /* 0x000e620000008800 */
[C---:B------:R-:W-:Y:S01]  /*b360*/  IMAD.SHL.U32 R0, R169.reuse, 0x20, RZ ;  /* 0x00000020a9007824 */ /* 0x040fe200078e00ff */
[----:B------:R-:W-:Y:S01]  /*b370*/  LOP3.LUT R3, R76, 0x8, R169, 0x78, !PT ;  /* 0x000000084c037812 */ /* 0x000fe200078e78a9 */
[C---:B------:R-:W-:Y:S01]  /*b380*/  IMAD.SHL.U32 R158, R169.reuse, 0x40, RZ ;  /* 0x00000040a99e7824 */ /* 0x040fe200078e00ff */
[----:B------:R-:W-:Y:S01]  /*b390*/  UMOV UR7, 0x400 ;  /* 0x0000040000077882 */ /* 0x000fe20000000000 */
[----:B------:R-:W-:Y:S01]  /*b3a0*/  R2P PR, R169, 0x6 ;  /* 0x00000006a9007804 */ /* 0x000fe20000000000 */
[----:B------:R-:W0:Y:S01]  /*b3b0*/  LDGDEPBAR ;  /* 0x00000000000079af */ /* 0x000e220000000000 */
[----:B------:R-:W-:Y:S01]  /*b3c0*/  LOP3.LUT R159, R69, 0x7c00, R0, 0xf8, !PT ;  /* 0x00007c00459f7812 */ /* 0x000fe200078ef800 */
[----:B------:R-:W-:Y:S01]  /*b3d0*/  BSSY.RECONVERGENT B1, `(.L_x_13410) ;  /* 0x00002be000017945 */ /* 0x000fe20003800200 */
[----:B------:R-:W-:Y:S01]  /*b3e0*/  LOP3.LUT R3, R3, 0x38, R70, 0x78, !PT ;  /* 0x0000003803037812 */ /* 0x000fe200078e7846 */
[----:B------:R-:W-:Y:S01]  /*b3f0*/  IMAD.MOV.U32 R70, RZ, RZ, 0x40 ;  /* 0x00000040ff467424 */ /* 0x000fe200078e00ff */
[----:B------:R-:W-:Y:S01]  /*b400*/  LOP3.LUT R158, R158, 0x400, RZ, 0xc0, !PT ;  /* 0x000004009e9e7812 */ /* 0x000fe200078ec0ff */
[----:B------:R-:W-:Y:S01]  /*b410*/  IMAD.IADD R159, R66, 0x1, R159 ;  /* 0x00000001429f7824 */ /* 0x000fe200078e029f */
[----:B------:R-:W-:-:S03]  /*b420*/  LOP3.LUT R176, R176, 0xfffffffd, RZ, 0xc0, !PT ;  /* 0xfffffffdb0b07812 */ /* 0x000fc600078ec0ff */
[----:B------:R-:W-:Y:S02]  /*b430*/  IMAD R158, R3, 0x2, R158 ;  /* 0x00000002039e7824 */ /* 0x000fe400078e029e */
[----:B------:R-:W-:-:S05]  /*b440*/  IMAD.MOV.U32 R3, RZ, RZ, 0x20 ;  /* 0x00000020ff037424 */ /* 0x000fca00078e00ff */
[----:B------:R-:W-:Y:S01]  /*b450*/  SEL R3, R3, 0xffffffe0, !P1 ;  /* 0xffffffe003037807 */ /* 0x000fe20004800000 */
[----:B-1----:R-:W-:-:S06]  /*b460*/  ULEA UR6, UR6, UR7, 0x18 ;  /* 0x0000000706067291 */ /* 0x002fcc000f8ec0ff */
[----:B------:R-:W-:Y:S01]  /*b470*/  LEA R159, R159, UR6, 0x1 ;  /* 0x000000069f9f7c11 */ /* 0x000fe2000f8e08ff */
[----:B------:R-:W-:Y:S02]  /*b480*/  VIADD R0, R158, UR6 ;  /* 0x000000069e007c36 */ /* 0x000fe40008000000 */
[----:B------:R-:W-:Y:S02]  /*b490*/  LDSM.16.M88.4 R88, [R158+UR6+0x2800] ;  /* 0x002800069e58783b */ /* 0x000fe40008000200 */
[--C-:B------:R-:W-:Y:S02]  /*b4a0*/  IMAD.IADD R157, R159, 0x1, R3.reuse ;  /* 0x000000019f9d7824 */ /* 0x100fe400078e0203 */
[----:B------:R-:W1:Y:S01]  /*b4b0*/  LDSM.16.M88.4 R28, [R159] ;  /* 0x000000009f1c783b */ /* 0x000e620000000200 */
[----:B------:R-:W-:-:S03]  /*b4c0*/  IMAD.IADD R153, R0, 0x1, R3 ;  /* 0x0000000100997824 */ /* 0x000fc600078e0203 */
[----:B------:R-:W1:Y:S04]  /*b4d0*/  LDSM.16.M88.4 R16, [R158+UR6+0x2000] ;  /* 0x002000069e10783b */ /* 0x000e680008000200 */
[----:B------:R-:W1:Y:S04]  /*b4e0*/  LDSM.16.M88.4 R80, [R158+UR6+0x3000] ;  /* 0x003000069e50783b */ /* 0x000e680008000200 */
[----:B------:R-:W1:Y:S04]  /*b4f0*/  LDSM.16.M88.4 R72, [R158+UR6+0x3800] ;  /* 0x003800069e48783b */ /* 0x000e680008000200 */
[----:B------:R-:W1:Y:S04]  /*b500*/  LDSM.16.M88.4 R56, [R158+UR6+0x4000] ;  /* 0x004000069e38783b */ /* 0x000e680008000200 */
[----:B------:R-:W1:Y:S04]  /*b510*/  LDSM.16.M88.4 R44, [R158+UR6+0x4800] ;  /* 0x004800069e2c783b */ /* 0x000e680008000200 */
[----:B------:R-:W1:Y:S04]  /*b520*/  LDSM.16.M88.4 R36, [R158+UR6+0x5000] ;  /* 0x005000069e24783b */ /* 0x000e680008000200 */
[----:B--2---:R-:W2:Y:S04]  /*b530*/  LDSM.16.M88.4 R8, [R158+UR6+0x5800] ;  /* 0x005800069e08783b */ /* 0x004ea80008000200 */
[----:B------:R-:W-:Y:S04]  /*b540*/  LDSM.16.M88.4 R92, [R157] ;  /* 0x000000009d5c783b */ /* 0x000fe80000000200 */
[----:B------:R-:W2:Y:S01]  /*b550*/  LDSM.16.M88.4 R4, [R153+0x2800] ;  /* 0x002800009904783b */ /* 0x000ea20000000200 */
[C---:B-1----:R-:W-:Y:S03]  /*b560*/  HMMA.16816.F32.BF16 R12, R28.reuse, R88, RZ ;  /* 0x000000581c0c723c */ /* 0x042fe600000418ff */
[----:B------:R-:W1:Y:S04]  /*b570*/  LDSM.16.M88.4 R96, [R153+0x2000] ;  /* 0x002000009960783b */ /* 0x000e680000000200 */
[----:B------:R-:W1:Y:S01]  /*b580*/  LDSM.16.M88.4 R24, [R153+0x4800] ;  /* 0x004800009918783b */ /* 0x000e620000000200 */
[C---:B------:R-:W-:Y:S03]  /*b590*/  HMMA.16816.F32.BF16 R20, R28.reuse, R16, RZ ;  /* 0x000000101c14723c */ /* 0x040fe600000418ff */
[----:B------:R-:W-:Y:S04]  /*b5a0*/  LDSM.16.M88.4 R112, [R153+0x3000] ;  /* 0x003000009970783b */ /* 0x000fe80000000200 */
[----:B------:R-:W-:Y:S01]  /*b5b0*/  LDSM.16.M88.4 R108, [R153+0x3800] ;  /* 0x00380000996c783b */ /* 0x000fe20000000200 */
        /* <DEDUP_REMOVED lines=13> */
[----:B---3--:R-:W-:-:S07]  /*b690*/  IADD3 R71, PT, PT, R68, -R175, -R71 ;  /* 0x800000af44477210 */ /* 0x008fce0007ffe847 */
[C---:B--2---:R-:W-:Y:S08]  /*b6a0*/  HMMA.16816.F32.BF16 R32, R28.reuse, R8, RZ ;  /* 0x000000081c20723c */ /* 0x044ff000000418ff */
[----:B------:R-:W-:Y:S01]  /*b6b0*/  HMMA.16816.F32.BF16 R28, R28, R10, RZ ;  /* 0x0000000a1c1c723c */ /* 0x000fe200000418ff */
[----:B------:R-:W2:Y:S07]  /*b6c0*/  LDSM.16.M88.4 R8, [R153+0x5000] ;  /* 0x005000009908783b */ /* 0x000eae0000000200 */
[----:B------:R-:W-:Y:S01]  /*b6d0*/  HMMA.16816.F32.BF16 R12, R92, R4, R12 ;  /* 0x000000045c0c723c */ /* 0x000fe2000004180c */
[----:B------:R-:W-:-:S05]  /*b6e0*/  SEL R4, R70, 0xffffffc0, !P2 ;  /* 0xffffffc046047807 */ /* 0x000fca0005000000 */
[--C-:B------:R-:W-:Y:S02]  /*b6f0*/  IMAD.IADD R156, R159, 0x1, R4.reuse ;  /* 0x000000019f9c7824 */ /* 0x100fe400078e0204 */
[----:B------:R-:W-:Y:S01]  /*b700*/  IMAD.IADD R152, R0, 0x1, R4 ;  /* 0x0000000100987824 */ /* 0x000fe200078e0204 */
[----:B-1----:R-:W-:Y:S01]  /*b710*/  HMMA.16816.F32.BF16 R20, R92, R96, R20 ;  /* 0x000000605c14723c */ /* 0x002fe20000041814 */
[C---:B------:R-:W-:Y:S01]  /*b720*/  IMAD.IADD R155, R3.reuse, 0x1, R156 ;  /* 0x00000001039b7824 */ /* 0x040fe200078e029c */
[----:B------:R-:W-:Y:S01]  /*b730*/  LDSM.16.M88.4 R124, [R156] ;  /* 0x000000009c7c783b */ /* 0x000fe20000000200 */
[----:B------:R-:W-:-:S03]  /*b740*/  IMAD.IADD R151, R3, 0x1, R152 ;  /* 0x0000000103977824 */ /* 0x000fc600078e0298 */
[----:B------:R-:W1:Y:S02]  /*b750*/  LDSM.16.M88.4 R132, [R152+0x2000] ;  /* 0x002000009884783b */ /* 0x000e640000000200 */
[C---:B------:R-:W-:Y:S02]  /*b760*/  HMMA.16816.F32.BF16 R16, R92.reuse, R98, R16 ;  /* 0x000000625c10723c */ /* 0x040fe40000041810 */
[----:B------:R-:W3:Y:S04]  /*b770*/  LDSM.16.M88.4 R96, [R153+0x5800] ;  /* 0x005800009960783b */ /* 0x000ee80000000200 */
[----:B------:R-:W-:Y:S02]  /*b780*/  LDSM.16.M88.4 R116, [R152+0x3000] ;  /* 0x003000009874783b */ /* 0x000fe40000000200 */
[C---:B------:R-:W-:Y:S02]  /*b790*/  HMMA.16816.F32.BF16 R48, R92.reuse, R24, R48 ;  /* 0x000000185c30723c */ /* 0x040fe40000041830 */
[----:B------:R-:W-:Y:S06]  /*b7a0*/  LDSM.16.M88.4 R120, [R152+0x2800] ;  /* 0x002800009878783b */ /* 0x000fec0000000200 */
[C---:B------:R-:W-:Y:S01]  /*b7b0*/  HMMA.16816.F32.BF16 R44, R92.reuse, R26, R44 ;  /* 0x0000001a5c2c723c */ /* 0x040fe2000004182c */
[----:B------:R-:W-:Y:S07]  /*b7c0*/  LDSM.16.M88.4 R24, [R151+0x2000] ;  /* 0x002000009718783b */ /* 0x000fee0000000200 */
[C---:B--2---:R-:W-:Y:S08]  /*b7d0*/  HMMA.16816.F32.BF16 R40, R92.reuse, R8, R40 ;  /* 0x000000085c28723c */ /* 0x044ff00000041828 */
[C---:B------:R-:W-:Y:S01]  /*b7e0*/  HMMA.16816.F32.BF16 R36, R92.reuse, R10, R36 ;  /* 0x0000000a5c24723c */ /* 0x040fe20000041824 */
[----:B------:R-:W2:Y:S07]  /*b7f0*/  LDSM.16.M88.4 R8, [R155] ;  /* 0x000000009b08783b */ /* 0x000eae0000000200 */
[C---:B------:R-:W-:Y:S08]  /*b800*/  HMMA.16816.F32.BF16 R84, R92.reuse, R112, R84 ;  /* 0x000000705c54723c */ /* 0x040ff00000041854 */
[----:B------:R-:W-:Y:S01]  /*b810*/  HMMA.16816.F32.BF16 R80, R92, R114, R80 ;  /* 0x000000725c50723c */ /* 0x000fe20000041850 */
[----:B------:R-:W4:Y:S07]  /*b820*/  LDSM.16.M88.4 R112, [R152+0x3800] ;  /* 0x003800009870783b */ /* 0x000f2e0000000200 */
[C---:B-1----:R-:W-:Y:S08]  /*b830*/  HMMA.16816.F32.BF16 R20, R124.reuse, R132, R20 ;  /* 0x000000847c14723c */ /* 0x042ff00000041814 */
[----:B------:R-:W-:Y:S08]  /*b840*/  HMMA.16816.F32.BF16 R16, R124, R134, R16 ;  /* 0x000000867c10723c */ /* 0x000ff00000041810 */
[C---:B------:R-:W-:Y:S08]  /*b850*/  HMMA.16816.F32.BF16 R88, R92.reuse, R6, R88 ;  /* 0x000000065c58723c */ /* 0x040ff00000041858 */
        /* <DEDUP_REMOVED lines=8> */
[----:B------:R-:W1:Y:S04]  /*b8e0*/  LDSM.16.M88.4 R92, [R152+0x5800] ;  /* 0x00580000985c783b */ /* 0x000e680000000200 */
[----:B------:R-:W-:Y:S03]  /*b8f0*/  LDSM.16.M88.4 R96, [R152+0x5000] ;  /* 0x005000009860783b */ /* 0x000fe60000000200 */
[C---:B--2---:R-:W-:Y:S08]  /*b900*/  HMMA.16816.F32.BF16 R20, R8.reuse, R24, R20 ;  /* 0x000000180814723c */ /* 0x044ff00000041814 */
[----:B------:R-:W-:Y:S01]  /*b910*/  HMMA.16816.F32.BF16 R16, R8, R26, R16 ;  /* 0x0000001a0810723c */ /* 0x000fe20000041810 */
[----:B------:R-:W2:Y:S07]  /*b920*/  LDSM.16.M88.4 R24, [R151+0x3800] ;  /* 0x003800009718783b */ /* 0x000eae0000000200 */
[----:B------:R-:W-:Y:S03]  /*b930*/  HMMA.16816.F32.BF16 R84, R124, R116, R84 ;  /* 0x000000747c54723c */ /* 0x000fe60000041854 */
[-C--:B----4-:R-:W-:Y:S01]  /*b940*/  FMUL.FTZ R0, R20, R52.reuse ;  /* 0x0000003414007220 */ /* 0x090fe20000410000 */
[-C--:B------:R-:W-:Y:S01]  /*b950*/  FMUL.FTZ R5, R21, R52.reuse ;  /* 0x0000003415057220 */ /* 0x080fe20000410000 */
[-C--:B------:R-:W-:Y:S01]  /*b960*/  FMUL.FTZ R6, R22, R52.reuse ;  /* 0x0000003416067220 */ /* 0x080fe20000410000 */
[----:B------:R-:W-:-:S02]  /*b970*/  FMUL.FTZ R7, R23, R52 ;  /* 0x0000003417077220 */ /* 0x000fc40000410000 */
[C---:B------:R-:W-:Y:S01]  /*b980*/  HMMA.16816.F32.BF16 R80, R124.reuse, R118, R80 ;  /* 0x000000767c50723c */ /* 0x040fe20000041850 */
[----:B------:R-:W3:Y:S01]  /*b990*/  LDSM.16.M88.4 R116, [R151+0x2800] ;  /* 0x002800009774783b */ /* 0x000ee20000000200 */
[----:B------:R-:W-:Y:S01]  /*b9a0*/  MUFU.TANH R0, R0 ;  /* 0x0000000000007308 */ /* 0x000fe20000002400 */
[-C--:B------:R-:W-:Y:S01]  /*b9b0*/  FMUL.FTZ R16, R16, R52.reuse ;  /* 0x0000003410107220 */ /* 0x080fe20000410000 */
[-C--:B------:R-:W-:Y:S01]  /*b9c0*/  FMUL.FTZ R17, R17, R52.reuse ;  /* 0x0000003411117220 */ /* 0x080fe20000410000 */
[----:B------:R-:W4:Y:S01]  /*b9d0*/  LDSM.16.M88.4 R20, [R151+0x4000] ;  /* 0x004000009714783b */ /* 0x000f220000000200 */
[-C--:B------:R-:W-:Y:S02]  /*b9e0*/  FMUL.FTZ R102, R19, R52.reuse ;  /* 0x0000003413667220 */ /* 0x080fe40000410000 */
[C---:B------:R-:W-:Y:S02]  /*b9f0*/  HMMA.16816.F32.BF16 R76, R124.reuse, R112, R76 ;  /* 0x000000707c4c723c */ /* 0x040fe4000004184c */
[----:B------:R-:W4:Y:S06]  /*ba00*/  MUFU.TANH R5, R5 ;  /* 0x0000000500057308 */ /* 0x000f2c0000002400 */
[C---:B------:R-:W-:Y:S02]  /*ba10*/  HMMA.16816.F32.BF16 R72, R124.reuse, R114, R72 ;  /* 0x000000727c48723c */ /* 0x040fe40000041848 */
[----:B------:R-:W-:Y:S06]  /*ba20*/  MUFU.TANH R16, R16 ;  /* 0x0000001000107308 */ /* 0x000fec0000002400 */
[C---:B-1----:R-:W-:Y:S02]  /*ba30*/  HMMA.16816.F32.BF16 R32, R124.reuse, R92, R32 ;  /* 0x0000005c7c20723c */ /* 0x042fe40000041820 */
[----:B------:R-:W-:Y:S06]  /*ba40*/  MUFU.TANH R17, R17 ;  /* 0x0000001100117308 */ /* 0x000fec0000002400 */
[C---:B------:R-:W-:Y:S01]  /*ba50*/  HMMA.16816.F32.BF16 R28, R124.reuse, R94, R28 ;  /* 0x0000005e7c1c723c */ /* 0x040fe2000004181c */
[----:B------:R-:W1:Y:S01]  /*ba60*/  LDSM.16.M88.4 R92, [R151+0x4800] ;  /* 0x00480000975c783b */ /* 0x000e620000000200 */
[----:B------:R-:W-:Y:S06]  /*ba70*/  MUFU.TANH R6, R6 ;  /* 0x0000000600067308 */ /* 0x000fec0000002400 */
[----:B------:R-:W-:Y:S02]  /*ba80*/  HMMA.16816.F32.BF16 R88, R124, R122, R88 ;  /* 0x0000007a7c58723c */ /* 0x000fe40000041858 */
[----:B------:R-:W-:Y:S06]  /*ba90*/  MUFU.TANH R7, R7 ;  /* 0x0000000700077308 */ /* 0x000fec0000002400 */
[C---:B--2---:R-:W-:Y:S02]  /*baa0*/  HMMA.16816.F32.BF16 R76, R8.reuse, R24, R76 ;  /* 0x00000018084c723c */ /* 0x044fe4000004184c */
[----:B------:R-:W-:Y:S06]  /*bab0*/  MUFU.TANH R102, R102 ;  /* 0x0000006600667308 */ /* 0x000fec0000002400 */
[----:B------:R-:W-:Y:S01]  /*bac0*/  HMMA.16816.F32.BF16 R72, R8, R26, R72 ;  /* 0x0000001a0848723c */ /* 0x000fe20000041848 */
[----:B------:R-:W2:Y:S07]  /*bad0*/  LDSM.16.M88.4 R24, [R151+0x5000] ;  /* 0x005000009718783b */ /* 0x000eae0000000200 */
[----:B------:R-:W-:Y:S03]  /*bae0*/  HMMA.16816.F32.BF16 R60, R124, R108, R60 ;  /* 0x0000006c7c3c723c */ /* 0x000fe6000004183c */
[-C--:B------:R-:W-:Y:S01]  /*baf0*/  FMUL.FTZ R77, R77, R52.reuse ;  /* 0x000000344d4d7220 */ /* 0x080fe20000410000 */
[-C--:B------:R-:W-:Y:S01]  /*bb00*/  FMUL.FTZ R76, R76, R52.reuse ;  /* 0x000000344c4c7220 */ /* 0x080fe20000410000 */
[-C--:B------:R-:W-:Y:S01]  /*bb10*/  FMUL.FTZ R78, R78, R52.reuse ;  /* 0x000000344e4e7220 */ /* 0x080fe20000410000 */
[----:B------:R-:W-:-:S02]  /*bb20*/  FMUL.FTZ R79, R79, R52 ;  /* 0x000000344f4f7220 */ /* 0x000fc40000410000 */
[C---:B------:R-:W-:Y:S01]  /*bb30*/  HMMA.16816.F32.BF16 R56, R124.reuse, R110, R56 ;  /* 0x0000006e7c38723c */ /* 0x040fe20000041838 */
[----:B------:R-:W-:Y:S02]  /*bb40*/  MUFU.TANH R77, R77 ;  /* 0x0000004d004d7308 */ /* 0x000fe40000002400 */
[-C--:B------:R-:W-:Y:S01]  /*bb50*/  FMUL.FTZ R72, R72, R52.reuse ;  /* 0x0000003448487220 */ /* 0x080fe20000410000 */
[-C--:B------:R-:W-:Y:S01]  /*bb60*/  FMUL.FTZ R73, R73, R52.reuse ;  /* 0x0000003449497220 */ /* 0x080fe20000410000 */
[-C--:B------:R-:W-:Y:S01]  /*bb70*/  FMUL.FTZ R74, R74, R52.reuse ;  /* 0x000000344a4a7220 */ /* 0x080fe20000410000 */
[-C--:B------:R-:W-:Y:S02]  /*bb80*/  FMUL.FTZ R75, R75, R52.reuse ;  /* 0x000000344b4b7220 */ /* 0x080fe40000410000 */
[----:B------:R-:W-:Y:S01]  /*bb90*/  HMMA.16816.F32.BF16 R48, R124, R104, R48 ;  /* 0x000000687c30723c */ /* 0x000fe20000041830 */
[----:B------:R-:W-:Y:S01]  /*bba0*/  MUFU.TANH R72, R72 ;  /* 0x0000004800487308 */ /* 0x000fe20000002400 */
[----:B------:R-:W-:-:S06]  /*bbb0*/  FMUL.FTZ R104, R18, R52 ;  /* 0x0000003412687220 */ /* 0x000fcc0000410000 */
[C---:B------:R-:W-:Y:S01]  /*bbc0*/  HMMA.16816.F32.BF16 R40, R124.reuse, R96, R40 ;  /* 0x000000607c28723c */ /* 0x040fe20000041828 */
[----:B------:R-:W-:Y:S07]  /*bbd0*/  MUFU.TANH R76, R76 ;  /* 0x0000004c004c7308 */ /* 0x000fee0000002400 */
[----:B------:R-:W-:Y:S01]  /*bbe0*/  HMMA.16816.F32.BF16 R36, R124, R98, R36 ;  /* 0x000000627c24723c */ /* 0x000fe20000041824 */
[----:B------:R-:W2:Y:S01]  /*bbf0*/  LDSM.16.M88.4 R96, [R151+0x3000] ;  /* 0x003000009760783b */ /* 0x000ea20000000200 */
[----:B------:R-:W-:Y:S06]  /*bc00*/  MUFU.TANH R104, R104 ;  /* 0x0000006800687308 */ /* 0x000fec0000002400 */
[----:B---3--:R-:W-:Y:S08]  /*bc10*/  HMMA.16816.F32.BF16 R88, R8, R118, R88 ;  /* 0x000000760858723c */ /* 0x008ff00000041858 */
[----:B------:R-:W-:Y:S08]  /*bc20*/  HMMA.16816.F32.BF16 R12, R124, R120, R12 ;  /* 0x000000787c0c723c */ /* 0x000ff0000004180c */
[----:B----4-:R-:W-:Y:S03]  /*bc30*/  HMMA.16816.F32.BF16 R60, R8, R20, R60 ;  /* 0x00000014083c723c */ /* 0x010fe6000004183c */
[-C--:B------:R-:W-:Y:S01]  /*bc40*/  FMUL.FTZ R70, R88, R52.reuse ;  /* 0x0000003458467220 */ /* 0x080fe20000410000 */
[-C--:B------:R-:W-:Y:S01]  /*bc50*/  FMUL.FTZ R88, R89, R52.reuse ;  /* 0x0000003459587220 */ /* 0x080fe20000410000 */
[----:B------:R-:W-:Y:S01]  /*bc60*/  SHF.R.U32.HI R89, RZ, 0x1, R169 ;  /* 0x00000001ff597819 */ /* 0x000fe200000116a9 */
[----:B------:R-:W-:-:S02]  /*bc70*/  FMUL.FTZ R91, R91, R52 ;  /* 0x000000345b5b7220 */ /* 0x000fc40000410000 */
[----:B------:R-:W-:Y:S01]  /*bc80*/  HMMA.16816.F32.BF16 R56, R8, R22, R56 ;  /* 0x000000160838723c */ /* 0x000fe20000041838 */
[----:B------:R-:W3:Y:S01]  /*bc90*/  LDSM.16.M88.4 R20, [R151+0x5800] ;  /* 0x005800009714783b */ /* 0x000ee20000000200 */
[----:B------:R-:W-:Y:S01]  /*bca0*/  MUFU.TANH R70, R70 ;  /* 0x0000004600467308 */ /* 0x000fe20000002400 */
[----:B------:R-:W-:-:S05]  /*bcb0*/  DEPBAR.LE SB0, 0x0 ;  /* 0x000080000000791a */ /* 0x000fca0000000000 */
[C---:B-1----:R-:W-:Y:S01]  /*bcc0*/  HMMA.16816.F32.BF16 R48, R8.reuse, R92, R48 ;  /* 0x0000005c0830723c */ /* 0x042fe20000041830 */
[----:B------:R-:W-:Y:S01]  /*bcd0*/  SHF.R.U32.HI R92, RZ, 0x2, R169 ;  /* 0x00000002ff5c7819 */ /* 0x000fe200000116a9 */
[----:B------:R-:W-:Y:S01]  /*bce0*/  MUFU.TANH R88, R88 ;  /* 0x0000005800587308 */ /* 0x000fe20000002400 */
[-C--:B------:R-:W-:Y:S01]  /*bcf0*/  FMUL.FTZ R144, R60, R52.reuse ;  /* 0x000000343c907220 */ /* 0x080fe20000410000 */
[-C--:B------:R-:W-:Y:S01]  /*bd00*/  FMUL.FTZ R61, R61, R52.reuse ;  /* 0x000000343d3d7220 */ /* 0x080fe20000410000 */
[----:B------:R-:W-:Y:S01]  /*bd10*/  LOP3.LUT R93, R92, 0x7, RZ, 0xc0, !PT ;  /* 0x000000075c5d7812 */ /* 0x000fe200078ec0ff */
[-C--:B------:R-:W-:Y:S01]  /*bd20*/  FMUL.FTZ R63, R63, R52.reuse ;  /* 0x000000343f3f7220 */ /* 0x080fe20000410000 */
[-C--:B------:R-:W-:Y:S01]  /*bd30*/  FMUL.FTZ R62, R62, R52.reuse ;  /* 0x000000343e3e7220 */ /* 0x080fe20000410000 */
[C---:B--2---:R-:W-:Y:S01]  /*bd40*/  HMMA.16816.F32.BF16 R40, R8.reuse, R24, R40 ;  /* 0x000000180828723c */ /* 0x044fe20000041828 */
[----:B------:R-:W-:Y:S01]  /*bd50*/  IMAD.SHL.U32 R25, R169, 0x2, RZ ;  /* 0x00000002a9197824 */ /* 0x000fe200078e00ff */
[----:B------:R-:W-:Y:S01]  /*bd60*/  LOP3.LUT R24, R89, 0x1f0, RZ, 0xc0, !PT ;  /* 0x000001f059187812 */ /* 0x000fe200078ec0ff */
[-C--:B------:R-:W-:Y:S01]  /*bd70*/  FMUL.FTZ R136, R56, R52.reuse ;  /* 0x0000003438887220 */ /* 0x080fe20000410000 */
[-C--:B------:R-:W-:Y:S01]  /*bd80*/  FMUL.FTZ R57, R57, R52.reuse ;  /* 0x0000003439397220 */ /* 0x080fe20000410000 */
[----:B------:R-:W-:Y:S01]  /*bd90*/  MUFU.TANH R142, R61 ;  /* 0x0000003d008e7308 */ /* 0x000fe20000002400 */
[----:B------:R-:W-:Y:S01]  /*bda0*/  IADD3 R24, PT, PT, R172, R93, R24 ;  /* 0x0000005dac187210 */ /* 0x000fe20007ffe018 */
[-C--:B------:R-:W-:Y:S01]  /*bdb0*/  FMUL.FTZ R59, R59, R52.reuse ;  /* 0x000000343b3b7220 */ /* 0x080fe20000410000 */
[----:B------:R-:W-:Y:S01]  /*bdc0*/  HMMA.16816.F32.BF16 R36, R8, R26, R36 ;  /* 0x0000001a0824723c */ /* 0x000fe20000041824 */
[----:B------:R-:W-:Y:S01]  /*bdd0*/  LOP3.LUT R26, R25, 0x6, RZ, 0xc0, !PT ;  /* 0x00000006191a7812 */ /* 0x000fe200078ec0ff */
[----:B------:R-:W-:Y:S01]  /*bde0*/  FMUL.FTZ R58, R58, R52 ;  /* 0x000000343a3a7220 */ /* 0x000fe20000410000 */
[----:B------:R-:W-:Y:S01]  /*bdf0*/  IADD3 R25, PT, PT, R54, R68, -R175 ;  /* 0x0000004436197210 */ /* 0x000fe20007ffe8af */
[----:B------:R-:W-:-:S02]  /*be00*/  IMAD.IADD R185, R24, 0x1, R71 ;  /* 0x0000000118b97824 */ /* 0x000fc400078e0247 */
[-C--:B------:R-:W-:Y:S01]  /*be10*/  FMUL.FTZ R108, R48, R52.reuse ;  /* 0x00000034306c7220 */ /* 0x080fe20000410000 */
[----:B------:R-:W-:Y:S01]  /*be20*/  IMAD.IADD R26, R53, 0x1, R26 ;  /* 0x00000001351a7824 */ /* 0x000fe200078e021a */
[----:B------:R-:W-:Y:S01]  /*be30*/  MUFU.TANH R140, R57 ;  /* 0x00000039008c7308 */ /* 0x000fe20000002400 */
[----:B------:R-:W-:Y:S01]  /*be40*/  HMMA.16816.F32.BF16 R44, R124, R106, R44 ;  /* 0x0000006a7c2c723c */ /* 0x000fe2000004182c */
[----:B------:R-:W-:Y:S02]  /*be50*/  IMAD.IADD R25, R24, 0x1, R25 ;  /* 0x0000000118197824 */ /* 0x000fe400078e0219 */
[-C--:B------:R-:W-:Y:S01]  /*be60*/  FMUL.FTZ R114, R49, R52.reuse ;  /* 0x0000003431727220 */ /* 0x080fe20000410000 */
[----:B------:R-:W-:Y:S02]  /*be70*/  VIADD R60, R26, 0x1 ;  /* 0x000000011a3c7836 */ /* 0x000fe40000000000 */
[----:B------:R-:W-:Y:S01]  /*be80*/  FMUL.FTZ R40, R40, R52 ;  /* 0x0000003428287220 */ /* 0x000fe20000410000 */
[C---:B------:R-:W-:Y:S01]  /*be90*/  VIADD R56, R26.reuse, 0x10 ;  /* 0x000000101a387836 */ /* 0x040fe20000000000 */
[C-C-:B------:R-:W-:Y:S01]  /*bea0*/  VIADDMNMX R184, R25.reuse, 0x1, R68.reuse, PT ;  /* 0x0000000119b87846 */ /* 0x140fe20003800144 */
[----:B------:R-:W-:Y:S01]  /*beb0*/  MUFU.TANH R136, R136 ;  /* 0x0000008800887308 */ /* 0x000fe20000002400 */
[C---:B------:R-:W-:Y:S01]  /*bec0*/  HMMA.16816.F32.BF16 R12, R8.reuse, R116, R12 ;  /* 0x00000074080c723c */ /* 0x040fe2000004180c */
[----:B------:R-:W-:Y:S01]  /*bed0*/  VIADDMNMX R182, R25, 0x9, R68, PT ;  /* 0x0000000919b67846 */ /* 0x000fe20003800144 */
[----:B------:R-:W-:Y:S01]  /*bee0*/  VIADD R68, R26, 0x9 ;  /* 0x000000091a447836 */ /* 0x000fe20000000000 */
[----:B------:R-:W-:Y:S01]  /*bef0*/  ISETP.GE.AND P1, PT, R60, R184, PT ;  /* 0x000000b83c00720c */ /* 0x000fe20003f26270 */
[----:B------:R-:W-:Y:S01]  /*bf00*/  VIADD R71, R26, 0x39 ;  /* 0x000000391a477836 */ /* 0x000fe20000000000 */
[----:B------:R-:W-:Y:S01]  /*bf10*/  ISETP.GE.AND P0, PT, R60, R182, PT ;  /* 0x000000b63c00720c */ /* 0x000fe20003f06270 */
[C---:B------:R-:W-:Y:S01]  /*bf20*/  VIADD R89, R26.reuse, 0x38 ;  /* 0x000000381a597836 */ /* 0x040fe20000000000 */
[C---:B------:R-:W-:Y:S01]  /*bf30*/  ISETP.GT.AND P2, PT, R185.reuse, R60, PT ;  /* 0x0000003cb900720c */ /* 0x040fe20003f44270 */
[C---:B------:R-:W-:Y:S01]  /*bf40*/  HMMA.16816.F32.BF16 R84, R8.reuse, R96, R84 ;  /* 0x000000600854723c */ /* 0x040fe20000041854 */
[----:B------:R-:W1:Y:S01]  /*bf50*/  MUFU.TANH R97, R73 ;  /* 0x0000004900617308 */ /* 0x000e620000002400 */
[----:B------:R-:W-:Y:S01]  /*bf60*/  ISETP.GT.AND P3, PT, R185, R68, PT ;  /* 0x00000044b900720c */ /* 0x000fe20003f64270 */
[C---:B------:R-:W-:Y:S01]  /*bf70*/  VIADD R96, R26.reuse, 0x20 ;  /* 0x000000201a607836 */ /* 0x040fe20000000000 */
[----:B------:R-:W-:Y:S01]  /*bf80*/  FSEL R5, R5, -INF , !P2 ;  /* 0xff80000005057808 */ /* 0x000fe20005000000 */
[C---:B------:R-:W-:Y:S01]  /*bf90*/  VIADD R93, R26.reuse, 0x29 ;  /* 0x000000291a5d7836 */ /* 0x040fe20000000000 */
[----:B------:R-:W-:Y:S01]  /*bfa0*/  ISETP.GT.AND P4, PT, R185, R71, PT ;  /* 0x00000047b900720c */ /* 0x000fe20003f84270 */
[----:B------:R-:W-:Y:S01]  /*bfb0*/  VIADD R49, R26, 0x49 ;  /* 0x000000491a317836 */ /* 0x000fe20000000000 */
[----:B------:R-:W-:Y:S01]  /*bfc0*/  HMMA.16816.F32.BF16 R80, R8, R98, R80 ;  /* 0x000000620850723c */ /* 0x000fe20000041850 */
[----:B------:R-:W-:Y:S01]  /*bfd0*/  @P1 LOP3.LUT R176, R176, 0x2, RZ, 0xfc, !PT ;  /* 0x00000002b0b01812 */ /* 0x000fe200078efcff */
[----:B------:R-:W-:-:S02]  /*bfe0*/  VIADD R99, R26, 0x8 ;  /* 0x000000081a637836 */ /* 0x000fc40000000000 */
[-C--:B------:R-:W-:Y:S01]  /*bff0*/  FMUL.FTZ R12, R12, R52.reuse ;  /* 0x000000340c0c7220 */ /* 0x080fe20000410000 */
[----:B------:R-:W-:Y:S01]  /*c000*/  FMUL.FTZ R13, R13, R52 ;  /* 0x000000340d0d7220 */ /* 0x000fe20000410000 */
[----:B------:R-:W-:Y:S01]  /*c010*/  LOP3.LUT R176, R176, 0xfffffffb, RZ, 0xc0, !PT ;  /* 0xfffffffbb0b07812 */ /* 0x000fe200078ec0ff */
[C---:B------:R-:W-:Y:S01]  /*c020*/  VIADD R98, R26.reuse, 0x18 ;  /* 0x000000181a627836 */ /* 0x040fe20000000000 */
[----:B------:R-:W-:Y:S01]  /*c030*/  ISETP.GE.AND P1, PT, R26, R184, PT ;  /* 0x000000b81a00720c */ /* 0x000fe20003f26270 */
[C---:B------:R-:W-:Y:S01]  /*c040*/  HMMA.16816.F32.BF16 R44, R8.reuse, R94, R44 ;  /* 0x0000005e082c723c */ /* 0x040fe2000004182c */
[----:B------:R-:W-:Y:S01]  /*c050*/  MUFU.TANH R12, R12 ;  /* 0x0000000c000c7308 */ /* 0x000fe20000002400 */
[----:B------:R-:W-:Y:S01]  /*c060*/  @P0 LOP3.LUT R176, R176, 0x4, RZ, 0xfc, !PT ;  /* 0x00000004b0b00812 */ /* 0x000fe200078efcff */
[-C--:B------:R-:W-:Y:S01]  /*c070*/  FMUL.FTZ R85, R85, R52.reuse ;  /* 0x0000003455557220 */ /* 0x080fe20000410000 */
[----:B------:R-:W-:Y:S01]  /*c080*/  FMUL.FTZ R84, R84, R52 ;  /* 0x0000003454547220 */ /* 0x000fe20000410000 */
[----:B------:R-:W-:Y:S01]  /*c090*/  ISETP.GT.AND P0, PT, R185, R26, PT ;  /* 0x0000001ab900720c */ /* 0x000fe20003f04270 */
[----:B------:R-:W-:Y:S01]  /*c0a0*/  VIADD R95, R26, 0x21 ;  /* 0x000000211a5f7836 */ /* 0x000fe20000000000 */
[----:B-1----:R-:W-:Y:S01]  /*c0b0*/  FSEL R97, R97, -INF , !P4 ;  /* 0xff80000061617808 */ /* 0x002fe20006000000 */
[C---:B---3--:R-:W-:Y:S01]  /*c0c0*/  HMMA.16816.F32.BF16 R32, R8.reuse, R20, R32 ;  /* 0x000000140820723c */ /* 0x048fe20000041820 */
[----:B------:R-:W-:Y:S01]  /*c0d0*/  MUFU.TANH R13, R13 ;  /* 0x0000000d000d7308 */ /* 0x000fe20000002400 */
[----:B------:R-:W-:Y:S01]  /*c0e0*/  FSEL R0, R0, -INF , !P0 ;  /* 0xff80000000007808 */ /* 0x000fe20004000000 */
[-C--:B------:R-:W-:Y:S01]  /*c0f0*/  FMUL.FTZ R80, R80, R52.reuse ;  /* 0x0000003450507220 */ /* 0x080fe20000410000 */
[----:B------:R-:W-:Y:S01]  /*c100*/  FMUL.FTZ R81, R81, R52 ;  /* 0x0000003451517220 */ /* 0x000fe20000410000 */
[----:B------:R-:W-:Y:S01]  /*c110*/  ISETP.GT.AND P0, PT, R185, R99, PT ;  /* 0x00000063b900720c */ /* 0x000fe20003f04270 */
[----:B------:R-:W-:Y:S01]  /*c120*/  VIADD R94, R26, 0x28 ;  /* 0x000000281a5e7836 */ /* 0x000fe20000000000 */
[----:B------:R-:W-:Y:S01]  /*c130*/  FSEL R18, R0, -INF , !P1 ;  /* 0xff80000000127808 */ /* 0x000fe20004800000 */
[----:B------:R-:W-:Y:S01]  /*c140*/  HMMA.16816.F32.BF16 R28, R8, R22, R28 ;  /* 0x00000016081c723c */ /* 0x000fe2000004181c */
[----:B------:R-:W-:Y:S01]  /*c150*/  MUFU.TANH R85, R85 ;  /* 0x0000005500557308 */ /* 0x000fe20000002400 */
[----:B------:R-:W-:-:S02]  /*c160*/  VIADD R10, R26, 0x11 ;  /* 0x000000111a0a7836 */ /* 0x000fc40000000000 */
[-C--:B------:R-:W-:Y:S01]  /*c170*/  FMUL.FTZ R44, R44, R52.reuse ;  /* 0x000000342c2c7220 */ /* 0x080fe20000410000 */
[----:B------:R-:W-:Y:S01]  /*c180*/  FMUL.FTZ R45, R45, R52 ;  /* 0x000000342d2d7220 */ /* 0x000fe20000410000 */
[C---:B------:R-:W-:Y:S01]  /*c190*/  ISETP.GT.AND P1, PT, R185.reuse, R56, PT ;  /* 0x00000038b900720c */ /* 0x040fe20003f24270 */
[----:B------:R-:W-:Y:S01]  /*c1a0*/  VIADD R8, R26, 0x19 ;  /* 0x000000191a087836 */ /* 0x000fe20000000000 */
[----:B------:R-:W-:Y:S01]  /*c1b0*/  FSEL R16, R16, -INF , !P0 ;  /* 0xff80000010107808 */ /* 0x000fe20004000000 */
[----:B------:R-:W-:Y:S01]  /*c1c0*/  VIADD R73, R26, 0x31 ;  /* 0x000000311a497836 */ /* 0x000fe20000000000 */
[----:B------:R-:W1:Y:S01]  /*c1d0*/  MUFU.TANH R80, R80 ;  /* 0x0000005000507308 */ /* 0x000e620000002400 */
[C---:B------:R-:W-:Y:S01]  /*c1e0*/  ISETP.GT.AND P2, PT, R185.reuse, R10, PT ;  /* 0x0000000ab900720c */ /* 0x040fe20003f44270 */
[----:B------:R-:W-:Y:S01]  /*c1f0*/  FMUL.FTZ R32, R32, R52 ;  /* 0x0000003420207220 */ /* 0x000fe20000410000 */
[----:B------:R-:W-:Y:S01]  /*c200*/  ISETP.GT.AND P0, PT, R185, R98, PT ;  /* 0x00000062b900720c */ /* 0x000fe20003f04270 */
[----:B------:R-:W-:-:S02]  /*c210*/  VIADD R92, R26, 0x30 ;  /* 0x000000301a5c7836 */ /* 0x000fc40000000000 */
[----:B------:R-:W-:Y:S01]  /*c220*/  FMUL.FTZ R0, R36, R52 ;  /* 0x0000003424007220 */ /* 0x000fe20000410000 */
[----:B------:R-:W-:Y:S01]  /*c230*/  VIADD R57, R26, 0x48 ;  /* 0x000000481a397836 */ /* 0x000fe20000000000 */
[----:B------:R-:W-:Y:S01]  /*c240*/  FSEL R70, R70, -INF , !P0 ;  /* 0xff80000046467808 */ /* 0x000fe20004000000 */
[----:B------:R-:W2:Y:S01]  /*c250*/  MUFU.TANH R84, R84 ;  /* 0x0000005400547308 */ /* 0x000ea20000002400 */
[----:B------:R-:W-:Y:S01]  /*c260*/  ISETP.GT.AND P0, PT, R185, R94, PT ;  /* 0x0000005eb900720c */ /* 0x000fe20003f04270 */
[C---:B------:R-:W-:Y:S02]  /*c270*/  VIADD R48, R26.reuse, 0x50 ;  /* 0x000000501a307836 */ /* 0x040fe40000000000 */
[----:B------:R-:W-:Y:S01]  /*c280*/  FMUL.FTZ R29, R29, R52 ;  /* 0x000000341d1d7220 */ /* 0x000fe20000410000 */
[C---:B------:R-:W-:Y:S01]  /*c290*/  VIADD R54, R26.reuse, 0x41 ;  /* 0x000000411a367836 */ /* 0x040fe20000000000 */
[----:B------:R-:W-:Y:S01]  /*c2a0*/  ISETP.GT.AND P4, PT, R185, R49, PT ;  /* 0x00000031b900720c */ /* 0x000fe20003f84270 */
[----:B------:R-:W-:-:S02]  /*c2b0*/  VIADD R24, R26, 0x59 ;  /* 0x000000591a187836 */ /* 0x000fc40000000000 */
[----:B------:R-:W-:Y:S01]  /*c2c0*/  FMUL.FTZ R28, R28, R52 ;  /* 0x000000341c1c7220 */ /* 0x000fe20000410000 */
[----:B------:R-:W3:Y:S01]  /*c2d0*/  MUFU.TANH R81, R81 ;  /* 0x0000005100517308 */ /* 0x000ee20000002400 */
[----:B------:R-:W-:Y:S01]  /*c2e0*/  VIADD R61, R26, 0x40 ;  /* 0x000000401a3d7836 */ /* 0x000fe20000000000 */
[----:B-1----:R-:W-:Y:S01]  /*c2f0*/  FSEL R200, R80, -INF , !P0 ;  /* 0xff80000050c87808 */ /* 0x002fe20004000000 */
[C---:B------:R-:W-:Y:S01]  /*c300*/  VIADD R23, R26.reuse, 0x60 ;  /* 0x000000601a177836 */ /* 0x040fe20000000000 */
[C---:B------:R-:W-:Y:S01]  /*c310*/  ISETP.GT.AND P0, PT, R185.reuse, R89, PT ;  /* 0x00000059b900720c */ /* 0x040fe20003f04270 */
[----:B------:R-:W-:Y:S01]  /*c320*/  VIADD R22, R26, 0x61 ;  /* 0x000000611a167836 */ /* 0x000fe20000000000 */
[----:B------:R-:W-:Y:S01]  /*c330*/  FSEL R140, R140, -INF , !P4 ;  /* 0xff8000008c8c7808 */ /* 0x000fe20006000000 */
[----:B------:R-:W-:Y:S01]  /*c340*/  VIADD R27, R26, 0x51 ;  /* 0x000000511a1b7836 */ /* 0x000fe20000000000 */
[----:B------:R1:W-:Y:S01]  /*c350*/  MUFU.TANH R112, R44 ;  /* 0x0000002c00707308 */ /* 0x0003e20000002400 */
[----:B------:R-:W-:Y:S01]  /*c360*/  FSEL R192, R72, -INF , !P0 ;  /* 0xff80000048c07808 */ /* 0x000fe20004000000 */
[C---:B------:R-:W-:Y:S01]  /*c370*/  VIADD R183, R185.reuse, 0x8 ;  /* 0x00000008b9b77836 */ /* 0x040fe20000000000 */
[C---:B------:R-:W-:Y:S01]  /*c380*/  ISETP.GT.AND P0, PT, R185.reuse, R57, PT ;  /* 0x00000039b900720c */ /* 0x040fe20003f04270 */
[C---:B------:R-:W-:Y:S01]  /*c390*/  VIADD R25, R26.reuse, 0x58 ;  /* 0x000000581a197836 */ /* 0x040fe20000000000 */
[C---:B------:R-:W-:Y:S01]  /*c3a0*/  ISETP.GT.AND P4, PT, R185.reuse, R24, PT ;  /* 0x00000018b900720c */ /* 0x040fe20003f84270 */
[----:B------:R-:W-:Y:S01]  /*c3b0*/  VIADD R19, R26, 0x70 ;  /* 0x000000701a137836 */ /* 0x000fe20000000000 */
[----:B------:R-:W-:Y:S01]  /*c3c0*/  FSEL R136, R136, -INF , !P0 ;  /* 0xff80000088887808 */ /* 0x000fe20004000000 */
[----:B------:R-:W4:Y:S01]  /*c3d0*/  MUFU.TANH R108, R108 ;  /* 0x0000006c006c7308 */ /* 0x000f220000002400 */
[C---:B------:R-:W-:Y:S01]  /*c3e0*/  VIADD R9, R26.reuse, 0x71 ;  /* 0x000000711a097836 */ /* 0x040fe20000000000 */
[----:B------:R-:W-:Y:S01]  /*c3f0*/  ISETP.GT.AND P0, PT, R185, R23, PT ;  /* 0x00000017b900720c */ /* 0x000fe20003f04270 */
[C---:B------:R-:W-:Y:S01]  /*c400*/  VIADD R20, R26.reuse, 0x69 ;  /* 0x000000691a147836 */ /* 0x040fe20000000000 */
[C---:B------:R-:W-:Y:S01]  /*c410*/  ISETP.GE.AND P5, PT, R26.reuse, R182, PT ;  /* 0x000000b61a00720c */ /* 0x040fe20003fa6270 */
[----:B------:R-:W-:-:S02]  /*c420*/  VIADD R21, R26, 0x68 ;  /* 0x000000681a157836 */ /* 0x000fc40000000000 */
[-C--:B------:R-:W-:Y:S01]  /*c430*/  FMUL.FTZ R14, R14, R52.reuse ;  /* 0x000000340e0e7220 */ /* 0x080fe20000410000 */
[----:B------:R-:W-:Y:S01]  /*c440*/  VIADD R11, R26, 0x78 ;  /* 0x000000781a0b7836 */ /* 0x000fe20000000000 */
[----:B------:R3:W4:Y:S01]  /*c450*/  MUFU.TANH R120, R45 ;  /* 0x0000002d00787308 */ /* 0x0007220000002400 */
[----:B------:R-:W-:Y:S01]  /*c460*/  ISETP.GT.AND P6, PT, R183, R99, PT ;  /* 0x00000063b700720c */ /* 0x000fe20003fc4270 */
[-C--:B-1----:R-:W-:Y:S01]  /*c470*/  FMUL.FTZ R44, R41, R52.reuse ;  /* 0x00000034292c7220 */ /* 0x082fe20000410000 */
[----:B------:R-:W-:Y:S01]  /*c480*/  FSEL R41, R12, -INF , !P1 ;  /* 0xff8000000c297808 */ /* 0x000fe20004800000 */
[-C--:B------:R-:W-:Y:S01]  /*c490*/  FMUL.FTZ R86, R86, R52.reuse ;  /* 0x0000003456567220 */ /* 0x080fe20000410000 */
[----:B------:R-:W-:Y:S01]  /*c4a0*/  FSEL R12, R13, -INF , !P2 ;  /* 0xff8000000d0c7808 */ /* 0x000fe20005000000 */
[----:B------:R-:W-:Y:S01]  /*c4b0*/  FMUL.FTZ R13, R37, R52 ;  /* 0x00000034250d7220 */ /* 0x000fe20000410000 */
[C---:B------:R-:W-:Y:S01]  /*c4c0*/  ISETP.GT.AND P2, PT, R185.reuse, R95, PT ;  /* 0x0000005fb900720c */ /* 0x040fe20003f44270 */
[----:B------:R-:W1:Y:S01]  /*c4d0*/  MUFU.TANH R144, R144 ;  /* 0x0000009000907308 */ /* 0x000e620000002400 */
[----:B------:R-:W-:Y:S01]  /*c4e0*/  ISETP.GT.AND P1, PT, R185, R96, PT ;  /* 0x00000060b900720c */ /* 0x000fe20003f24270 */
[-C--:B------:R-:W-:Y:S01]  /*c4f0*/  FMUL.FTZ R87, R87, R52.reuse ;  /* 0x0000003457577220 */ /* 0x080fe20000410000 */
[----:B------:R-:W-:Y:S01]  /*c500*/  FSEL R85, R85, -INF , !P2 ;  /* 0xff80000055557808 */ /* 0x000fe20005000000 */
[-C--:B------:R-:W-:Y:S01]  /*c510*/  FMUL.FTZ R83, R83, R52.reuse ;  /* 0x0000003453537220 */ /* 0x080fe20000410000 */
[C---:B------:R-:W-:Y:S01]  /*c520*/  ISETP.GT.AND P2, PT, R185.reuse, R73, PT ;  /* 0x00000049b900720c */ /* 0x040fe20003f44270 */
[----:B------:R-:W-:Y:S01]  /*c530*/  FMUL.FTZ R82, R82, R52 ;  /* 0x0000003452527220 */ /* 0x000fe20000410000 */
[----:B--2---:R-:W-:Y:S01]  /*c540*/  FSEL R84, R84, -INF , !P1 ;  /* 0xff80000054547808 */ /* 0x004fe20004800000 */
[----:B------:R-:W2:Y:S01]  /*c550*/  MUFU.TANH R40, R40 ;  /* 0x0000002800287308 */ /* 0x000ea20000002400 */
[----:B------:R-:W-:Y:S01]  /*c560*/  ISETP.GT.AND P1, PT, R185, R92, PT ;  /* 0x0000005cb900720c */ /* 0x000fe20003f24270 */
[-C--:B------:R-:W-:Y:S01]  /*c570*/  FMUL.FTZ R50, R50, R52.reuse ;  /* 0x0000003432327220 */ /* 0x080fe20000410000 */
[----:B---3--:R-:W-:Y:S01]  /*c580*/  FSEL R45, R17, -INF , !P3 ;  /* 0xff800000112d7808 */ /* 0x008fe20005800000 */
[----:B------:R-:W-:Y:S01]  /*c590*/  FMUL.FTZ R17, R33, R52 ;  /* 0x0000003421117220 */ /* 0x000fe20000410000 */
[----:B------:R-:W-:Y:S01]  /*c5a0*/  ISETP.GT.AND P3, PT, R185, R8, PT ;  /* 0x00000008b900720c */ /* 0x000fe20003f64270 */
[-C--:B------:R-:W-:Y:S01]  /*c5b0*/  FMUL.FTZ R51, R51, R52.reuse ;  /* 0x0000003433337220 */ /* 0x080fe20000410000 */
[----:B------:R-:W-:Y:S01]  /*c5c0*/  FSEL R77, R77, -INF , !P2 ;  /* 0xff8000004d4d7808 */ /* 0x000fe20005000000 */
[----:B------:R-:W3:Y:S01]  /*c5d0*/  MUFU.TANH R44, R44 ;  /* 0x0000002c002c7308 */ /* 0x000ee20000002400 */
[----:B------:R-:W-:Y:S01]  /*c5e0*/  FSEL R88, R88, -INF , !P3 ;  /* 0xff80000058587808 */ /* 0x000fe20005800000 */
[-C--:B------:R-:W-:Y:S01]  /*c5f0*/  FMUL.FTZ R47, R47, R52.reuse ;  /* 0x000000342f2f7220 */ /* 0x080fe20000410000 */
[C---:B------:R-:W-:Y:S01]  /*c600*/  ISETP.GT.AND P3, PT, R185.reuse, R93, PT ;  /* 0x0000005db900720c */ /* 0x040fe20003f64270 */
[----:B------:R-:W-:Y:S01]  /*c610*/  FMUL.FTZ R46, R46, R52 ;  /* 0x000000342e2e7220 */ /* 0x000fe20000410000 */
[----:B------:R-:W-:Y:S01]  /*c620*/  ISETP.GT.AND P2, PT, R185, R48, PT ;  /* 0x00000030b900720c */ /* 0x000fe20003f44270 */
[----:B------:R-:W-:Y:S01]  /*c630*/  FMUL.FTZ R43, R43, R52 ;  /* 0x000000342b2b7220 */ /* 0x000fe20000410000 */
[----:B------:R-:W-:Y:S01]  /*c640*/  FSEL R81, R81, -INF , !P3 ;  /* 0xff80000051517808 */ /* 0x000fe20005800000 */
[----:B------:R-:W3:Y:S01]  /*c650*/  MUFU.TANH R114, R114 ;  /* 0x0000007200727308 */ /* 0x000ee20000002400 */
[C---:B------:R-:W-:Y:S01]  /*c660*/  ISETP.GT.AND P3, PT, R185.reuse, R54, PT ;  /* 0x00000036b900720c */ /* 0x040fe20003f64270 */
[-C--:B------:R-:W-:Y:S01]  /*c670*/  FMUL.FTZ R42, R42, R52.reuse ;  /* 0x000000342a2a7220 */ /* 0x080fe20000410000 */
[----:B------:R-:W-:Y:S01]  /*c680*/  FSEL R76, R76, -INF , !P1 ;  /* 0xff8000004c4c7808 */ /* 0x000fe20004800000 */
[-C--:B------:R-:W-:Y:S01]  /*c690*/  FMUL.FTZ R38, R38, R52.reuse ;  /* 0x0000003426267220 */ /* 0x080fe20000410000 */
[----:B------:R-:W-:Y:S01]  /*c6a0*/  ISETP.GT.AND P1, PT, R185, R61, PT ;  /* 0x0000003db900720c */ /* 0x000fe20003f24270 */
[-C--:B------:R-:W-:Y:S01]  /*c6b0*/  FMUL.FTZ R34, R34, R52.reuse ;  /* 0x0000003422227220 */ /* 0x080fe20000410000 */
[----:B----4-:R-:W-:Y:S01]  /*c6c0*/  FSEL R108, R108, -INF , !P2 ;  /* 0xff8000006c6c7808 */ /* 0x010fe20005000000 */
[----:B------:R-:W4:Y:S01]  /*c6d0*/  MUFU.TANH R32, R32 ;  /* 0x0000002000207308 */ /* 0x000f220000002400 */
[----:B------:R-:W-:Y:S01]  /*c6e0*/  FSEL R142, R142, -INF , !P3 ;  /* 0xff8000008e8e7808 */ /* 0x000fe20005800000 */
[----:B------:R-:W-:Y:S01]  /*c6f0*/  FMUL.FTZ R35, R35, R52 ;  /* 0x0000003423237220 */ /* 0x000fe20000410000 */
[----:B------:R-:W-:Y:S01]  /*c700*/  ISETP.GT.AND P2, PT, R185, R22, PT ;  /* 0x00000016b900720c */ /* 0x000fe20003f44270 */
[----:B------:R-:W-:Y:S01]  /*c710*/  FMUL.FTZ R31, R31, R52 ;  /* 0x000000341f1f7220 */ /* 0x000fe20000410000 */
[----:B------:R-:W-:-:S02]  /*c720*/  ISETP.GT.AND P3, PT, R185, R27, PT ;  /* 0x0000001bb900720c */ /* 0x000fc40003f64270 */
[----:B------:R-:W-:Y:S01]  /*c730*/  FSEL R120, R120, -INF , !P4 ;  /* 0xff80000078787808 */ /* 0x000fe20006000000 */
[----:B------:R-:W-:Y:S01]  /*c740*/  MUFU.TANH R17, R17 ;  /* 0x0000001100117308 */ /* 0x000fe20000002400 */
[----:B-1----:R-:W-:Y:S02]  /*c750*/  FSEL R144, R144, -INF , !P1 ;  /* 0xff80000090907808 */ /* 0x002fe40004800000 */
[----:B------:R-:W-:Y:S02]  /*c760*/  ISETP.GT.AND P4, PT, R183, R26, PT ;  /* 0x0000001ab700720c */ /* 0x000fe40003f84270 */
[----:B------:R-:W-:Y:S02]  /*c770*/  ISETP.GT.AND P1, PT, R185, R25, PT ;  /* 0x00000019b900720c */ /* 0x000fe40003f24270 */
[----:B--2---:R-:W-:Y:S01]  /*c780*/  FSEL R40, R40, -INF , !P0 ;  /* 0xff80000028287808 */ /* 0x004fe20004000000 */
[----:B------:R-:W1:Y:S01]  /*c790*/  MUFU.TANH R13, R13 ;  /* 0x0000000d000d7308 */ /* 0x000e620000002400 */
[----:B---3--:R-:W-:-:S02]  /*c7a0*/  FSEL R44, R44, -INF , !P2 ;  /* 0xff8000002c2c7808 */ /* 0x008fc40005000000 */
[----:B------:R-:W-:Y:S02]  /*c7b0*/  FSEL R114, R114, -INF , !P3 ;  /* 0xff80000072727808 */ /* 0x000fe40005800000 */
[C---:B------:R-:W-:Y:S02]  /*c7c0*/  ISETP.GT.AND P0, PT, R185.reuse, R19, PT ;  /* 0x00000013b900720c */ /* 0x040fe40003f04270 */
[C---:B------:R-:W-:Y:S01]  /*c7d0*/  ISETP.GT.AND P2, PT, R185.reuse, R9, PT ;  /* 0x00000009b900720c */ /* 0x040fe20003f44270 */
[----:B------:R-:W2:Y:S01]  /*c7e0*/  MUFU.TANH R0, R0 ;  /* 0x0000000000007308 */ /* 0x000ea20000002400 */
[----:B------:R-:W-:Y:S01]  /*c7f0*/  BAR.SYNC.DEFER_BLOCKING 0x0 ;  /* 0x0000000000007b1d */ /* 0x000fe20000010000 */
[----:B------:R-:W-:Y:S02]  /*c800*/  ISETP.GT.AND P3, PT, R185, R20, PT ;  /* 0x00000014b900720c */ /* 0x000fe40003f64270 */
[----:B------:R-:W-:Y:S02]  /*c810*/  FSEL R6, R6, -INF , !P4 ;  /* 0xff80000006067808 */ /* 0x000fe40006000000 */
[----:B------:R-:W-:-:S02]  /*c820*/  FSEL R112, R112, -INF , !P1 ;  /* 0xff80000070707808 */ /* 0x000fc40004800000 */
[----:B------:R3:W3:Y:S01]  /*c830*/  MUFU.TANH R72, R29 ;  /* 0x0000001d00487308 */ /* 0x0006e20000002400 */
[----:B------:R-:W-:Y:S02]  /*c840*/  ISETP.GT.AND P4, PT, R183, R60, PT ;  /* 0x0000003cb700720c */ /* 0x000fe40003f84270 */
[----:B------:R-:W-:Y:S02]  /*c850*/  ISETP.GT.AND P1, PT, R185, R21, PT ;  /* 0x00000015b900720c */ /* 0x000fe40003f24270 */
[----:B----4-:R-:W-:Y:S02]  /*c860*/  FSEL R32, R32, -INF , !P0 ;  /* 0xff80000020207808 */ /* 0x010fe40004000000 */
[----:B-1----:R-:W-:Y:S01]  /*c870*/  FSEL R33, R13, -INF , !P3 ;  /* 0xff8000000d217808 */ /* 0x002fe20005800000 */
[----:B------:R1:W4:Y:S01]  /*c880*/  MUFU.TANH R36, R28 ;  /* 0x0000001c00247308 */ /* 0x0003220000002400 */
[----:B------:R-:W-:Y:S02]  /*c890*/  FSEL R13, R6, -INF , !P5 ;  /* 0xff800000060d7808 */ /* 0x000fe40006800000 */
[----:B------:R-:W-:-:S02]  /*c8a0*/  LOP3.LUT P5, RZ, R176, 0x4, RZ, 0xc0, !PT ;  /* 0x00000004b0ff7812 */ /* 0x000fc400078ac0ff */
[----:B------:R-:W-:Y:S02]  /*c8b0*/  FSEL R6, R7, -INF , !P4 ;  /* 0xff80000007067808 */ /* 0x000fe40006000000 */
[----:B--2---:R-:W-:Y:S01]  /*c8c0*/  FSEL R37, R0, -INF , !P1 ;  /* 0xff80000000257808 */ /* 0x004fe20004800000 */
[----:B------:R-:W2:Y:S01]  /*c8d0*/  MUFU.TANH R14, R14 ;  /* 0x0000000e000e7308 */ /* 0x000ea20000002400 */
[----:B------:R-:W-:Y:S02]  /*c8e0*/  ISETP.GE.AND P4, PT, R68, R182, PT ;  /* 0x000000b64400720c */ /* 0x000fe40003f86270 */
[----:B---3--:R-:W-:Y:S02]  /*c8f0*/  FSEL R29, R17, -INF , !P2 ;  /* 0xff800000111d7808 */ /* 0x008fe40005000000 */
[C---:B------:R-:W-:Y:S02]  /*c900*/  LOP3.LUT P2, RZ, R176.reuse, 0x2, RZ, 0xc0, !PT ;  /* 0x00000002b0ff7812 */ /* 0x040fe4000784c0ff */
[----:B------:R-:W-:-:S02]  /*c910*/  LOP3.LUT R176, R176, 0xfffffffd, RZ, 0xc0, !PT ;  /* 0xfffffffdb0b07812 */ /* 0x000fc400078ec0ff */
[----:B------:R-:W-:Y:S01]  /*c920*/  FSEL R5, R5, -INF , !P2 ;  /* 0xff80000005057808 */ /* 0x000fe20005000000 */
[----:B-1----:R-:W-:Y:S01]  /*c930*/  VIADD R28, R26, 0x79 ;  /* 0x000000791a1c7836 */ /* 0x002fe20000000000 */
[----:B------:R-:W-:Y:S01]  /*c940*/  ISETP.GE.AND P2, PT, R68, R184, PT ;  /* 0x000000b84400720c */ /* 0x000fe20003f46270 */
[-C--:B------:R-:W-:Y:S01]  /*c950*/  FMUL.FTZ R26, R15, R52.reuse ;  /* 0x000000340f1a7220 */ /* 0x080fe20000410000 */
[----:B------:R-:W-:Y:S01]  /*c960*/  FSEL R60, R104, -INF , !P6 ;  /* 0xff800000683c7808 */ /* 0x000fe20007000000 */
[----:B------:R-:W-:Y:S01]  /*c970*/  FMUL.FTZ R15, R90, R52 ;  /* 0x000000345a0f7220 */ /* 0x000fe20000410000 */
[----:B------:R-:W-:Y:S01]  /*c980*/  ISETP.GT.AND P0, PT, R185, R28, PT ;  /* 0x0000001cb900720c */ /* 0x000fe20003f04270 */
[----:B------:R-:W1:Y:S01]  /*c990*/  MUFU.TANH R7, R26 ;  /* 0x0000001a00077308 */ /* 0x000e620000002400 */
[----:B------:R-:W-:Y:S02]  /*c9a0*/  ISETP.GE.AND P6, PT, R56, R182, PT ;  /* 0x000000b63800720c */ /* 0x000fe40003fc6270 */
[----:B------:R-:W-:-:S02]  /*c9b0*/  FSEL R0, R72, -INF , !P0 ;  /* 0xff80000048007808 */ /* 0x000fc40004000000 */
[C---:B------:R-:W-:Y:S02]  /*c9c0*/  ISETP.GT.AND P0, PT, R183.reuse, R68, PT ;  /* 0x00000044b700720c */ /* 0x040fe40003f04270 */
[----:B------:R-:W-:Y:S01]  /*c9d0*/  FSEL R68, R6, -INF , !P5 ;  /* 0xff80000006447808 */ /* 0x000fe20006800000 */
[----:B------:R-:W3:Y:S01]  /*c9e0*/  MUFU.TANH R15, R15 ;  /* 0x0000000f000f7308 */ /* 0x000ee20000002400 */
[----:B------:R-:W-:Y:S02]  /*c9f0*/  ISETP.GT.AND P5, PT, R183, R56, PT ;  /* 0x00000038b700720c */ /* 0x000fe40003fa4270 */
[----:B------:R-:W-:Y:S02]  /*ca00*/  ISETP.GE.AND P3, PT, R99, R184, PT ;  /* 0x000000b86300720c */ /* 0x000fe40003f66270 */
[----:B------:R-:W-:Y:S02]  /*ca10*/  ISETP.GT.AND P1, PT, R185, R11, PT ;  /* 0x0000000bb900720c */ /* 0x000fe40003f24270 */
[----:B------:R-:W-:-:S02]  /*ca20*/  FSEL R16, R16, -INF , !P3 ;  /* 0xff80000010107808 */ /* 0x000fc40005800000 */
[----:B----4-:R-:W-:Y:S02]  /*ca30*/  FSEL R17, R36, -INF , !P1 ;  /* 0xff80000024117808 */ /* 0x010fe40004800000 */
[----:B------:R-:W-:Y:S02]  /*ca40*/  ISETP.GE.AND P3, PT, R10, R184, PT ;  /* 0x000000b80a00720c */ /* 0x000fe40003f66270 */
[----:B------:R-:W-:Y:S02]  /*ca50*/  ISETP.GE.AND P1, PT, R99, R182, PT ;  /* 0x000000b66300720c */ /* 0x000fe40003f26270 */
[----:B------:R-:W-:Y:S02]  /*ca60*/  @P5 LOP3.LUT R176, R176, 0x2, RZ, 0xfc, !PT ;  /* 0x00000002b0b05812 */ /* 0x000fe400078efcff */
[----:B------:R-:W-:Y:S02]  /*ca70*/  ISETP.GE.AND P5, PT, R56, R184, PT ;  /* 0x000000b83800720c */ /* 0x000fe40003fa6270 */
[----:B------:R-:W-:-:S02]  /*ca80*/  FSEL R56, R102, -INF , !P0 ;  /* 0xff80000066387808 */ /* 0x000fc40004000000 */
[----:B------:R-:W-:Y:S02]  /*ca90*/  FSEL R36, R41, -INF , !P5 ;  /* 0xff80000029247808 */ /* 0x000fe40006800000 */
[----:B------:R-:W-:Y:S01]  /*caa0*/  FSEL R56, R56, -INF , !P4 ;  /* 0xff80000038387808 */ /* 0x000fe20006000000 */
[----:B------:R-:W4:Y:S01]  /*cab0*/  MUFU.TANH R41, R86 ;  /* 0x0000005600297308 */ /* 0x000f220000002400 */
[----:B------:R-:W-:Y:S02]  /*cac0*/  LOP3.LUT P4, RZ, R176, 0x2, RZ, 0xc0, !PT ;  /* 0x00000002b0ff7812 */ /* 0x000fe4000788c0ff */
[----:B------:R-:W-:Y:S02]  /*cad0*/  ISETP.GT.AND P5, PT, R183, R10, PT ;  /* 0x0000000ab700720c */ /* 0x000fe40003fa4270 */
[----:B--2---:R-:W-:Y:S02]  /*cae0*/  FSEL R14, R14, -INF , !P4 ;  /* 0xff8000000e0e7808 */ /* 0x004fe40006000000 */
[----:B------:R-:W-:-:S02]  /*caf0*/  FSEL R72, R12, -INF , !P3 ;  /* 0xff8000000c487808 */ /* 0x000fc40005800000 */
[----:B------:R-:W-:Y:S02]  /*cb00*/  FSEL R60, R60, -INF , !P1 ;  /* 0xff8000003c3c7808 */ /* 0x000fe40004800000 */
[-C--:B------:R-:W-:Y:S02]  /*cb10*/  ISETP.GE.AND P3, PT, R8, R182.reuse, PT ;  /* 0x000000b60800720c */ /* 0x080fe40003f66270 */
[----:B------:R-:W-:Y:S02]  /*cb20*/  ISETP.GE.AND P1, PT, R10, R182, PT ;  /* 0x000000b60a00720c */ /* 0x000fe40003f26270 */
[----:B------:R-:W-:Y:S02]  /*cb30*/  FSEL R10, R14, -INF , !P6 ;  /* 0xff8000000e0a7808 */ /* 0x000fe40007000000 */
[----:B-1----:R-:W-:Y:S02]  /*cb40*/  FSEL R14, R7, -INF , !P5 ;  /* 0xff800000070e7808 */ /* 0x002fe40006800000 */
[----:B------:R-:W-:Y:S01]  /*cb50*/  ISETP.GT.AND P6, PT, R183, R8, PT ;  /* 0x00000008b700720c */ /* 0x000fe20003fc4270 */
[----:B------:R-:W-:Y:S01]  /*cb60*/  MUFU.TANH R7, R87 ;  /* 0x0000005700077308 */ /* 0x000fe20000002400 */
[----:B------:R-:W-:-:S02]  /*cb70*/  ISETP.GE.AND P5, PT, R8, R184, PT ;  /* 0x000000b80800720c */ /* 0x000fc40003fa6270 */
[----:B------:R-:W-:Y:S02]  /*cb80*/  FSEL R8, R14, -INF , !P1 ;  /* 0xff8000000e087808 */ /* 0x000fe40004800000 */
[----:B------:R-:W-:Y:S02]  /*cb90*/  ISETP.GT.AND P1, PT, R183, R96, PT ;  /* 0x00000060b700720c */ /* 0x000fe40003f24270 */
[----:B------:R-:W-:Y:S02]  /*cba0*/  LOP3.LUT R176, R176, 0xfffffffe, RZ, 0xc0, !PT ;  /* 0xfffffffeb0b07812 */ /* 0x000fe400078ec0ff */
[----:B------:R-:W-:Y:S02]  /*cbb0*/  FSEL R6, R45, -INF , !P2 ;  /* 0xff8000002d067808 */ /* 0x000fe40005000000 */
[----:B------:R-:W1:Y:S01]  /*cbc0*/  MUFU.TANH R45, R91 ;  /* 0x0000005b002d7308 */ /* 0x000e620000002400 */
[----:B------:R-:W-:Y:S02]  /*cbd0*/  @P3 LOP3.LUT R176, R176, 0x1, RZ, 0xfc, !PT ;  /* 0x00000001b0b03812 */ /* 0x000fe400078efcff */
[----:B------:R-:W-:-:S02]  /*cbe0*/  FSEL R14, R88, -INF , !P5 ;  /* 0xff800000580e7808 */ /* 0x000fc40006800000 */
[----:B------:R-:W-:Y:S02]  /*cbf0*/  LOP3.LUT R176, R176, 0xfffffffd, RZ, 0xc0, !PT ;  /* 0xfffffffdb0b07812 */ /* 0x000fe400078ec0ff */
[----:B------:R-:W-:Y:S02]  /*cc00*/  ISETP.GT.AND P0, PT, R183, R98, PT ;  /* 0x00000062b700720c */ /* 0x000fe40003f04270 */
[----:B------:R-:W-:Y:S02]  /*cc10*/  @P1 LOP3.LUT R176, R176, 0x2, RZ, 0xfc, !PT ;  /* 0x00000002b0b01812 */ /* 0x000fe400078efcff */
[----:B------:R-:W-:Y:S02]  /*cc20*/  ISETP.GE.AND P1, PT, R96, R182, PT ;  /* 0x000000b66000720c */ /* 0x000fe40003f26270 */
[----:B------:R-:W-:Y:S02]  /*cc30*/  LOP3.LUT P5, RZ, R176, 0x2, RZ, 0xc0, !PT ;  /* 0x00000002b0ff7812 */ /* 0x000fe400078ac0ff */
[----:B---3--:R-:W-:-:S02]  /*cc40*/  FSEL R80, R15, -INF , !P0 ;  /* 0xff8000000f507808 */ /* 0x008fc40004000000 */
[----:B----4-:R-:W-:Y:S01]  /*cc50*/  FSEL R204, R41, -INF , !P5 ;  /* 0xff80000029cc7808 */ /* 0x010fe20006800000 */
[----:B------:R-:W-:Y:S01]  /*cc60*/  MUFU.TANH R15, R82 ;  /* 0x00000052000f7308 */ /* 0x000fe20000002400 */
[----:B------:R-:W-:Y:S02]  /*cc70*/  ISETP.GE.AND P5, PT, R94, R182, PT ;  /* 0x000000b65e00720c */ /* 0x000fe40003fa6270 */
[----:B-1----:R-:W-:Y:S02]  /*cc80*/  FSEL R12, R45, -INF , !P6 ;  /* 0xff8000002d0c7808 */ /* 0x002fe40007000000 */
[----:B------:R-:W-:Y:S02]  /*cc90*/  FSEL R204, R204, -INF , !P1 ;  /* 0xff800000cccc7808 */ /* 0x000fe40004800000 */
[----:B------:R-:W-:Y:S01]  /*cca0*/  LOP3.LUT P6, RZ, R176, 0x1, RZ, 0xc0, !PT ;  /* 0x00000001b0ff7812 */ /* 0x000fe200078cc0ff */
[----:B------:R-:W1:Y:S01]  /*ccb0*/  MUFU.TANH R45, R83 ;  /* 0x00000053002d7308 */ /* 0x000e620000002400 */
[----:B------:R-:W-:-:S02]  /*ccc0*/  ISETP.GT.AND P1, PT, R183, R92, PT ;  /* 0x0000005cb700720c */ /* 0x000fc40003f24270 */
[----:B------:R-:W-:Y:S02]  /*ccd0*/  LOP3.LUT R176, R176, 0xfffffffe, RZ, 0xc0, !PT ;  /* 0xfffffffeb0b07812 */ /* 0x000fe400078ec0ff */
[C---:B------:R-:W-:Y:S02]  /*cce0*/  ISETP.GT.AND P0, PT, R183.reuse, R95, PT ;  /* 0x0000005fb700720c */ /* 0x040fe40003f04270 */
[----:B------:R-:W-:Y:S01]  /*ccf0*/  @P5 LOP3.LUT R176, R176, 0x1, RZ, 0xfc, !PT ;  /* 0x00000001b0b05812 */ /* 0x000fe200078efcff */
[----:B------:R-:W2:Y:S01]  /*cd00*/  MUFU.TANH R41, R78 ;  /* 0x0000004e00297308 */ /* 0x000ea20000002400 */
[----:B------:R-:W-:Y:S02]  /*cd10*/  ISETP.GT.AND P5, PT, R183, R93, PT ;  /* 0x0000005db700720c */ /* 0x000fe40003fa4270 */
[----:B------:R-:W-:Y:S02]  /*cd20*/  LOP3.LUT R176, R176, 0xfffffffd, RZ, 0xc0, !PT ;  /* 0xfffffffdb0b07812 */ /* 0x000fe400078ec0ff */
[----:B------:R-:W-:-:S02]  /*cd30*/  ISETP.GE.AND P4, PT, R98, R182, PT ;  /* 0x000000b66200720c */ /* 0x000fc40003f86270 */
[----:B------:R-:W-:Y:S02]  /*cd40*/  FSEL R104, R7, -INF , !P0 ;  /* 0xff80000007687808 */ /* 0x000fe40004000000 */
[-C--:B------:R-:W-:Y:S01]  /*cd50*/  ISETP.GE.AND P0, PT, R93, R182.reuse, PT ;  /* 0x000000b65d00720c */ /* 0x080fe20003f06270 */
[----:B------:R-:W3:Y:S01]  /*cd60*/  MUFU.TANH R7, R79 ;  /* 0x0000004f00077308 */ /* 0x000ee20000002400 */
[----:B-1----:R-:W-:Y:S02]  /*cd70*/  FSEL R198, R45, -INF , !P5 ;  /* 0xff8000002dc67808 */ /* 0x002fe40006800000 */
[----:B------:R-:W-:Y:S02]  /*cd80*/  @P1 LOP3.LUT R176, R176, 0x2, RZ, 0xfc, !PT ;  /* 0x00000002b0b01812 */ /* 0x000fe400078efcff */
[----:B------:R-:W-:Y:S02]  /*cd90*/  FSEL R80, R80, -INF , !P4 ;  /* 0xff80000050507808 */ /* 0x000fe40006000000 */
[----:B------:R-:W-:Y:S01]  /*cda0*/  ISETP.GE.AND P4, PT, R95, R182, PT ;  /* 0x000000b65f00720c */ /* 0x000fe20003f86270 */
[----:B------:R-:W-:Y:S01]  /*cdb0*/  MUFU.TANH R45, R75 ;  /* 0x0000004b002d7308 */ /* 0x000fe20000002400 */
[----:B------:R-:W-:-:S02]  /*cdc0*/  FSEL R198, R198, -INF , !P0 ;  /* 0xff800000c6c67808 */ /* 0x000fc40004000000 */
[----:B------:R-:W-:Y:S02]  /*cdd0*/  LOP3.LUT P0, RZ, R176, 0x2, RZ, 0xc0, !PT ;  /* 0x00000002b0ff7812 */ /* 0x000fe4000780c0ff */
[----:B------:R-:W-:Y:S02]  /*cde0*/  FSEL R104, R104, -INF , !P4 ;  /* 0xff80000068687808 */ /* 0x000fe40006000000 */
[-C--:B------:R-:W-:Y:S02]  /*cdf0*/  ISETP.GE.AND P4, PT, R92, R182.reuse, PT ;  /* 0x000000b65c00720c */ /* 0x080fe40003f86270 */
[----:B--2---:R-:W-:Y:S02]  /*ce00*/  FSEL R194, R41, -INF , !P0 ;  /* 0xff80000029c27808 */ /* 0x004fe40004000000 */
[----:B------:R-:W-:Y:S01]  /*ce10*/  ISETP.GE.AND P5, PT, R73, R182, PT ;  /* 0x000000b64900720c */ /* 0x000fe20003fa6270 */
[----:B------:R-:W-:Y:S01]  /*ce20*/  MUFU.TANH R41, R62 ;  /* 0x0000003e00297308 */ /* 0x000fe20000002400 */
[----:B------:R-:W-:-:S02]  /*ce30*/  FSEL R194, R194, -INF , !P4 ;  /* 0xff800000c2c27808 */ /* 0x000fc40006000000 */
[----:B------:R-:W-:Y:S02]  /*ce40*/  ISETP.GT.AND P4, PT, R183, R73, PT ;  /* 0x00000049b700720c */ /* 0x000fe40003f84270 */
[----:B------:R-:W-:Y:S02]  /*ce50*/  ISETP.GE.AND P3, PT, R96, R184, PT ;  /* 0x000000b86000720c */ /* 0x000fe40003f66270 */
[----:B---3--:R-:W-:Y:S02]  /*ce60*/  FSEL R134, R7, -INF , !P4 ;  /* 0xff80000007867808 */ /* 0x008fe40006000000 */
[----:B------:R-:W-:Y:S01]  /*ce70*/  FSEL R12, R12, -INF , !P6 ;  /* 0xff8000000c0c7808 */ /* 0x000fe20007000000 */
[----:B------:R-:W-:Y:S01]  /*ce80*/  MUFU.TANH R7, R63 ;  /* 0x0000003f00077308 */ /* 0x000fe20000002400 */
[----:B------:R-:W-:Y:S02]  /*ce90*/  ISETP.GT.AND P6, PT, R183, R94, PT ;  /* 0x0000005eb700720c */ /* 0x000fe40003fc4270 */
[----:B------:R-:W-:-:S02]  /*cea0*/  FSEL R134, R134, -INF , !P5 ;  /* 0xff80000086867808 */ /* 0x000fc40006800000 */
[----:B------:R-:W-:Y:S02]  /*ceb0*/  ISETP.GT.AND P5, PT, R183, R61, PT ;  /* 0x0000003db700720c */ /* 0x000fe40003fa4270 */
[----:B------:R-:W-:Y:S02]  /*cec0*/  FSEL R202, R84, -INF , !P3 ;  /* 0xff80000054ca7808 */ /* 0x000fe40005800000 */
[----:B------:R-:W-:Y:S02]  /*ced0*/  ISETP.GE.AND P3, PT, R94, R184, PT ;  /* 0x000000b85e00720c */ /* 0x000fe40003f66270 */
[----:B------:R-:W-:Y:S02]  /*cee0*/  FSEL R206, R15, -INF , !P6 ;  /* 0xff8000000fce7808 */ /* 0x000fe40007000000 */
[----:B------:R-:W1:Y:S01]  /*cef0*/  MUFU.TANH R15, R74 ;  /* 0x0000004a000f7308 */ /* 0x000e620000002400 */
[----:B------:R-:W-:Y:S02]  /*cf00*/  FSEL R200, R200, -INF , !P3 ;  /* 0xff800000c8c87808 */ /* 0x000fe40005800000 */
[----:B------:R-:W-:-:S02]  /*cf10*/  LOP3.LUT P3, RZ, R176, 0x1, RZ, 0xc0, !PT ;  /* 0x00000001b0ff7812 */ /* 0x000fc4000786c0ff */
[----:B------:R-:W-:Y:S02]  /*cf20*/  LOP3.LUT R176, R176, 0xfffffffd, RZ, 0xc0, !PT ;  /* 0xfffffffdb0b07812 */ /* 0x000fe400078ec0ff */
[-C--:B------:R-:W-:Y:S02]  /*cf30*/  ISETP.GE.AND P1, PT, R92, R184.reuse, PT ;  /* 0x000000b85c00720c */ /* 0x080fe40003f26270 */
[----:B------:R-:W-:Y:S02]  /*cf40*/  @P5 LOP3.LUT R176, R176, 0x2, RZ, 0xfc, !PT ;  /* 0x00000002b0b05812 */ /* 0x000fe400078efcff */
[----:B------:R-:W-:Y:S02]  /*cf50*/  ISETP.GE.AND P5, PT, R61, R184, PT ;  /* 0x000000b83d00720c */ /* 0x000fe40003fa6270 */
[----:B------:R-:W-:Y:S02]  /*cf60*/  ISETP.GT.AND P6, PT, R183, R89, PT ;  /* 0x00000059b700720c */ /* 0x000fe40003fc4270 */
[----:B------:R-:W-:-:S02]  /*cf70*/  FSEL R144, R144, -INF , !P5 ;  /* 0xff80000090907808 */ /* 0x000fc40006800000 */
[----:B------:R-:W-:Y:S02]  /*cf80*/  ISETP.GT.AND P5, PT, R183, R54, PT ;  /* 0x00000036b700720c */ /* 0x000fe40003fa4270 */
[----:B------:R-:W-:Y:S02]  /*cf90*/  FSEL R126, R76, -INF , !P1 ;  /* 0xff8000004c7e7808 */ /* 0x000fe40004800000 */
[----:B------:R-:W-:Y:S02]  /*cfa0*/  ISETP.GE.AND P1, PT, R89, R182, PT ;  /* 0x000000b65900720c */ /* 0x000fe40003f26270 */
[----:B-1----:R-:W-:Y:S02]  /*cfb0*/  FSEL R196, R15, -INF , !P6 ;  /* 0xff8000000fc47808 */ /* 0x002fe40007000000 */
[----:B------:R-:W-:Y:S01]  /*cfc0*/  ISETP.GT.AND P0, PT, R183, R71, PT ;  /* 0x00000047b700720c */ /* 0x000fe20003f04270 */
[----:B------:R-:W-:Y:S01]  /*cfd0*/  MUFU.TANH R15, R58 ;  /* 0x0000003a000f7308 */ /* 0x000fe20000002400 */
[----:B------:R-:W-:-:S02]  /*cfe0*/  FSEL R146, R7, -INF , !P5 ;  /* 0xff80000007927808 */ /* 0x000fc40006800000 */
[----:B------:R-:W-:Y:S02]  /*cff0*/  ISETP.GE.AND P5, PT, R49, R182, PT ;  /* 0x000000b63100720c */ /* 0x000fe40003fa6270 */
[----:B------:R-:W-:Y:S02]  /*d000*/  ISETP.GE.AND P2, PT, R98, R184, PT ;  /* 0x000000b86200720c */ /* 0x000fe40003f46270 */
[----:B------:R-:W-:Y:S01]  /*d010*/  FSEL R196, R196, -INF , !P1 ;  /* 0xff800000c4c47808 */ /* 0x000fe20004800000 */
[----:B------:R-:W-:Y:S01]  /*d020*/  MUFU.TANH R7, R51 ;  /* 0x0000003300077308 */ /* 0x000fe20000002400 */
[-C--:B------:R-:W-:Y:S02]  /*d030*/  ISETP.GE.AND P4, PT, R71, R182.reuse, PT ;  /* 0x000000b64700720c */ /* 0x080fe40003f86270 */
[----:B------:R-:W-:Y:S02]  /*d040*/  FSEL R190, R45, -INF , !P0 ;  /* 0xff8000002dbe7808 */ /* 0x000fe40004000000 */
[----:B------:R-:W-:-:S02]  /*d050*/  ISETP.GE.AND P1, PT, R54, R182, PT ;  /* 0x000000b63600720c */ /* 0x000fc40003f26270 */
[----:B------:R-:W-:Y:S01]  /*d060*/  FSEL R26, R70, -INF , !P2 ;  /* 0xff800000461a7808 */ /* 0x000fe20005000000 */
[----:B------:R-:W1:Y:S01]  /*d070*/  MUFU.TANH R45, R59 ;  /* 0x0000003b002d7308 */ /* 0x000e620000002400 */
[----:B------:R-:W-:Y:S02]  /*d080*/  ISETP.GE.AND P2, PT, R95, R184, PT ;  /* 0x000000b85f00720c */ /* 0x000fe40003f46270 */
[----:B------:R-:W-:Y:S02]  /*d090*/  FSEL R190, R190, -INF , !P4 ;  /* 0xff800000bebe7808 */ /* 0x000fe40006000000 */
[----:B------:R-:W-:Y:S02]  /*d0a0*/  FSEL R146, R146, -INF , !P1 ;  /* 0xff80000092927808 */ /* 0x000fe40004800000 */
[----:B------:R-:W-:Y:S02]  /*d0b0*/  LOP3.LUT P4, RZ, R176, 0x2, RZ, 0xc0, !PT ;  /* 0x00000002b0ff7812 */ /* 0x000fe4000788c0ff */
[----:B------:R-:W-:-:S02]  /*d0c0*/  ISETP.GT.AND P1, PT, R183, R48, PT ;  /* 0x00000030b700720c */ /* 0x000fc40003f24270 */
[----:B------:R-:W-:Y:S02]  /*d0d0*/  LOP3.LUT R176, R176, 0xfffffffe, RZ, 0xc0, !PT ;  /* 0xfffffffeb0b07812 */ /* 0x000fe400078ec0ff */
[----:B------:R-:W-:Y:S02]  /*d0e0*/  FSEL R106, R85, -INF , !P2 ;  /* 0xff800000556a7808 */ /* 0x000fe40005000000 */
[----:B------:R-:W-:Y:S02]  /*d0f0*/  ISETP.GE.AND P2, PT, R93, R184, PT ;  /* 0x000000b85d00720c */ /* 0x000fe40003f46270 */
[----:B------:R-:W-:Y:S02]  /*d100*/  @P5 LOP3.LUT R176, R176, 0x1, RZ, 0xfc, !PT ;  /* 0x00000001b0b05812 */ /* 0x000fe400078efcff */
[----:B------:R-:W-:Y:S02]  /*d110*/  ISETP.GE.AND P6, PT, R61, R182, PT ;  /* 0x000000b63d00720c */ /* 0x000fe40003fc6270 */
[----:B------:R-:W-:-:S02]  /*d120*/  FSEL R186, R41, -INF , !P4 ;  /* 0xff80000029ba7808 */ /* 0x000fc40006000000 */
[----:B------:R-:W-:Y:S01]  /*d130*/  FSEL R206, R206, -INF , !P3 ;  /* 0xff800000cece7808 */ /* 0x000fe20005800000 */
[----:B------:R-:W2:Y:S01]  /*d140*/  MUFU.TANH R41, R50 ;  /* 0x0000003200297308 */ /* 0x000ea20000002400 */
[----:B------:R-:W-:Y:S02]  /*d150*/  FSEL R102, R81, -INF , !P2 ;  /* 0xff80000051667808 */ /* 0x000fe40005000000 */
[-C--:B------:R-:W-:Y:S02]  /*d160*/  ISETP.GE.AND P2, PT, R73, R184.reuse, PT ;  /* 0x000000b84900720c */ /* 0x080fe40003f46270 */
[----:B------:R-:W-:Y:S02]  /*d170*/  ISETP.GE.AND P3, PT, R89, R184, PT ;  /* 0x000000b85900720c */ /* 0x000fe40003f66270 */
[----:B------:R-:W-:Y:S02]  /*d180*/  LOP3.LUT R176, R176, 0xfffffffd, RZ, 0xc0, !PT ;  /* 0xfffffffdb0b07812 */ /* 0x000fe400078ec0ff */
[----:B------:R-:W-:-:S02]  /*d190*/  FSEL R186, R186, -INF , !P6 ;  /* 0xff800000baba7808 */ /* 0x000fc40007000000 */
[----:B------:R-:W-:Y:S02]  /*d1a0*/  ISETP.GT.AND P6, PT, R183, R49, PT ;  /* 0x00000031b700720c */ /* 0x000fe40003fc4270 */
[----:B------:R-:W-:Y:S02]  /*d1b0*/  FSEL R132, R77, -INF , !P2 ;  /* 0xff8000004d847808 */ /* 0x000fe40005000000 */
[----:B------:R-:W-:Y:S02]  /*d1c0*/  FSEL R192, R192, -INF , !P3 ;  /* 0xff800000c0c07808 */ /* 0x000fe40005800000 */
[----:B------:R-:W-:Y:S02]  /*d1d0*/  @P1 LOP3.LUT R176, R176, 0x2, RZ, 0xfc, !PT ;  /* 0x00000002b0b01812 */ /* 0x000fe400078efcff */
[-C--:B------:R-:W-:Y:S02]  /*d1e0*/  ISETP.GE.AND P2, PT, R71, R184.reuse, PT ;  /* 0x000000b84700720c */ /* 0x080fe40003f46270 */
[----:B------:R-:W-:-:S02]  /*d1f0*/  ISETP.GE.AND P3, PT, R54, R184, PT ;  /* 0x000000b83600720c */ /* 0x000fc40003f66270 */
[----:B------:R-:W-:Y:S02]  /*d200*/  ISETP.GT.AND P0, PT, R183, R57, PT ;  /* 0x00000039b700720c */ /* 0x000fe40003f04270 */
[----:B-1----:R-:W-:Y:S02]  /*d210*/  FSEL R45, R45, -INF , !P6 ;  /* 0xff8000002d2d7808 */ /* 0x002fe40007000000 */
[----:B------:R-:W-:Y:S02]  /*d220*/  LOP3.LUT P6, RZ, R176, 0x1, RZ, 0xc0, !PT ;  /* 0x00000001b0ff7812 */ /* 0x000fe400078cc0ff */
[----:B------:R-:W-:Y:S02]  /*d230*/  FSEL R130, R97, -INF , !P2 ;  /* 0xff80000061827808 */ /* 0x000fe40005000000 */
[----:B------:R-:W-:Y:S02]  /*d240*/  FSEL R142, R142, -INF , !P3 ;  /* 0xff8000008e8e7808 */ /* 0x000fe40005800000 */
[----:B------:R-:W-:-:S02]  /*d250*/  ISETP.GE.AND P2, PT, R57, R184, PT ;  /* 0x000000b83900720c */ /* 0x000fc40003f46270 */
[----:B------:R-:W-:Y:S02]  /*d260*/  ISETP.GE.AND P3, PT, R49, R184, PT ;  /* 0x000000b83100720c */ /* 0x000fe40003f66270 */
[----:B------:R-:W-:Y:S02]  /*d270*/  ISETP.GE.AND P4, PT, R57, R182, PT ;  /* 0x000000b63900720c */ /* 0x000fe40003f86270 */
[----:B------:R-:W-:Y:S02]  /*d280*/  FSEL R188, R15, -INF , !P0 ;  /* 0xff8000000fbc7808 */ /* 0x000fe40004000000 */
[----:B------:R-:W-:Y:S01]  /*d290*/  FSEL R138, R45, -INF , !P6 ;  /* 0xff8000002d8a7808 */ /* 0x000fe20007000000 */
[----:B------:R-:W-:Y:S01]  /*d2a0*/  MUFU.TANH R15, R46 ;  /* 0x0000002e000f7308 */ /* 0x000fe20000002400 */
[----:B------:R-:W-:Y:S02]  /*d2b0*/  ISETP.GT.AND P6, PT, R183, R25, PT ;  /* 0x00000019b700720c */ /* 0x000fe40003fc4270 */
[----:B------:R-:W-:-:S02]  /*d2c0*/  FSEL R136, R136, -INF , !P2 ;  /* 0xff80000088887808 */ /* 0x000fc40005000000 */
[----:B------:R-:W-:Y:S02]  /*d2d0*/  FSEL R140, R140, -INF , !P3 ;  /* 0xff8000008c8c7808 */ /* 0x000fe40005800000 */
[----:B------:R-:W-:Y:S02]  /*d2e0*/  FSEL R188, R188, -INF , !P4 ;  /* 0xff800000bcbc7808 */ /* 0x000fe40006000000 */
[----:B------:R-:W-:Y:S02]  /*d2f0*/  ISETP.GT.AND P0, PT, R183, R27, PT ;  /* 0x0000001bb700720c */ /* 0x000fe40003f04270 */
[C---:B------:R-:W-:Y:S02]  /*d300*/  ISETP.GE.AND P2, PT, R27.reuse, R184, PT ;  /* 0x000000b81b00720c */ /* 0x040fe40003f46270 */
[----:B------:R-:W-:Y:S02]  /*d310*/  ISETP.GE.AND P3, PT, R27, R182, PT ;  /* 0x000000b61b00720c */ /* 0x000fe40003f66270 */
[C---:B------:R-:W-:Y:S01]  /*d320*/  LOP3.LUT P4, RZ, R176.reuse, 0x2, RZ, 0xc0, !PT ;  /* 0x00000002b0ff7812 */ /* 0x040fe2000788c0ff */
[----:B------:R-:W1:Y:S01]  /*d330*/  MUFU.TANH R27, R47 ;  /* 0x0000002f001b7308 */ /* 0x000e620000002400 */
[----:B------:R-:W-:-:S02]  /*d340*/  LOP3.LUT R176, R176, 0xfffffffe, RZ, 0xc0, !PT ;  /* 0xfffffffeb0b07812 */ /* 0x000fc400078ec0ff */
[----:B--2---:R-:W-:Y:S02]  /*d350*/  FSEL R41, R41, -INF , !P4 ;  /* 0xff80000029297808 */ /* 0x004fe40006000000 */
[----:B------:R-:W-:Y:S02]  /*d360*/  ISETP.GE.AND P4, PT, R25, R182, PT ;  /* 0x000000b61900720c */ /* 0x000fe40003f86270 */
[----:B------:R-:W-:Y:S02]  /*d370*/  @P6 LOP3.LUT R176, R176, 0x1, RZ, 0xfc, !PT ;  /* 0x00000001b0b06812 */ /* 0x000fe400078efcff */
[----:B------:R-:W-:Y:S02]  /*d380*/  ISETP.GT.AND P6, PT, R183, R24, PT ;  /* 0x00000018b700720c */ /* 0x000fe40003fc4270 */
[----:B------:R-:W-:Y:S02]  /*d390*/  LOP3.LUT R176, R176, 0xfffffffd, RZ, 0xc0, !PT ;  /* 0xfffffffdb0b07812 */ /* 0x000fe400078ec0ff */
[----:B------:R-:W-:-:S02]  /*d3a0*/  ISETP.GE.AND P5, PT, R48, R184, PT ;  /* 0x000000b83000720c */ /* 0x000fc40003fa6270 */
[-C--:B------:R-:W-:Y:S02]  /*d3b0*/  ISETP.GE.AND P1, PT, R48, R182.reuse, PT ;  /* 0x000000b63000720c */ /* 0x080fe40003f26270 */
[----:B------:R-:W-:Y:S02]  /*d3c0*/  FSEL R110, R7, -INF , !P0 ;  /* 0xff800000076e7808 */ /* 0x000fe40004000000 */
[----:B------:R-:W-:Y:S01]  /*d3d0*/  @P4 LOP3.LUT R176, R176, 0x2, RZ, 0xfc, !PT ;  /* 0x00000002b0b04812 */ /* 0x000fe200078efcff */
[----:B------:R-:W2:Y:S01]  /*d3e0*/  MUFU.TANH R7, R43 ;  /* 0x0000002b00077308 */ /* 0x000ea20000002400 */
[----:B-1----:R-:W-:Y:S02]  /*d3f0*/  FSEL R27, R27, -INF , !P6 ;  /* 0xff8000001b1b7808 */ /* 0x002fe40007000000 */
[----:B------:R-:W-:Y:S02]  /*d400*/  ISETP.GE.AND P6, PT, R22, R182, PT ;  /* 0x000000b61600720c */ /* 0x000fe40003fc6270 */
[----:B------:R-:W-:-:S02]  /*d410*/  FSEL R108, R108, -INF , !P5 ;  /* 0xff8000006c6c7808 */ /* 0x000fc40006800000 */
[----:B------:R-:W-:Y:S02]  /*d420*/  FSEL R122, R41, -INF , !P1 ;  /* 0xff800000297a7808 */ /* 0x000fe40004800000 */
[-C--:B------:R-:W-:Y:S02]  /*d430*/  ISETP.GE.AND P5, PT, R25, R184.reuse, PT ;  /* 0x000000b81900720c */ /* 0x080fe40003fa6270 */
[----:B------:R-:W-:Y:S01]  /*d440*/  LOP3.LUT P1, RZ, R176, 0x1, RZ, 0xc0, !PT ;  /* 0x00000001b0ff7812 */ /* 0x000fe2000782c0ff */
[----:B------:R-:W1:Y:S01]  /*d450*/  MUFU.TANH R25, R42 ;  /* 0x0000002a00197308 */ /* 0x000e620000002400 */
[----:B------:R-:W-:Y:S02]  /*d460*/  FSEL R114, R114, -INF , !P2 ;  /* 0xff80000072727808 */ /* 0x000fe40005000000 */
[----:B------:R-:W-:Y:S02]  /*d470*/  ISETP.GE.AND P4, PT, R24, R184, PT ;  /* 0x000000b81800720c */ /* 0x000fe40003f86270 */
[----:B------:R-:W-:-:S02]  /*d480*/  FSEL R112, R112, -INF , !P5 ;  /* 0xff80000070707808 */ /* 0x000fc40006800000 */
[----:B------:R-:W-:Y:S01]  /*d490*/  FSEL R118, R15, -INF , !P1 ;  /* 0xff8000000f767808 */ /* 0x000fe20004800000 */
[----:B------:R-:W-:Y:S01]  /*d4a0*/  FMUL.FTZ R15, R39, R52 ;  /* 0x00000034270f7220 */ /* 0x000fe20000410000 */
[----:B------:R-:W-:Y:S02]  /*d4b0*/  ISETP.GE.AND P2, PT, R24, R182, PT ;  /* 0x000000b61800720c */ /* 0x000fe40003f46270 */
[C---:B------:R-:W-:Y:S02]  /*d4c0*/  LOP3.LUT P5, RZ, R176.reuse, 0x2, RZ, 0xc0, !PT ;  /* 0x00000002b0ff7812 */ /* 0x040fe400078ac0ff */
[----:B------:R-:W-:Y:S01]  /*d4d0*/  LOP3.LUT R176, R176, 0xfffffffd, RZ, 0xc0, !PT ;  /* 0xfffffffdb0b07812 */ /* 0x000fe200078ec0ff */
[----:B------:R-:W3:Y:S01]  /*d4e0*/  MUFU.TANH R15, R15 ;  /* 0x0000000f000f7308 */ /* 0x000ee20000002400 */
[----:B------:R-:W-:Y:S02]  /*d4f0*/  FSEL R120, R120, -INF , !P4 ;  /* 0xff80000078787808 */ /* 0x000fe40006000000 */
[----:B------:R-:W-:-:S02]  /*d500*/  ISETP.GE.AND P4, PT, R22, R184, PT ;  /* 0x000000b81600720c */ /* 0x000fc40003f86270 */
[----:B------:R-:W-:Y:S02]  /*d510*/  FSEL R116, R27, -INF , !P2 ;  /* 0xff8000001b747808 */ /* 0x000fe40005000000 */
[----:B------:R-:W-:Y:S02]  /*d520*/  @P6 LOP3.LUT R176, R176, 0x2, RZ, 0xfc, !PT ;  /* 0x00000002b0b06812 */ /* 0x000fe400078efcff */
[----:B------:R-:W-:Y:S02]  /*d530*/  ISETP.GT.AND P2, PT, R183, R22, PT ;  /* 0x00000016b700720c */ /* 0x000fe40003f44270 */
[----:B------:R-:W-:Y:S02]  /*d540*/  FSEL R44, R44, -INF , !P4 ;  /* 0xff8000002c2c7808 */ /* 0x000fe40006000000 */
[----:B--2---:R-:W-:Y:S02]  /*d550*/  FSEL R7, R7, -INF , !P2 ;  /* 0xff80000007077808 */ /* 0x004fe40005000000 */
[----:B------:R-:W-:-:S02]  /*d560*/  LOP3.LUT P4, RZ, R176, 0x2, RZ, 0xc0, !PT ;  /* 0x00000002b0ff7812 */ /* 0x000fc4000788c0ff */
[----:B------:R-:W-:Y:S02]  /*d570*/  FSEL R110, R110, -INF , !P3 ;  /* 0xff8000006e6e7808 */ /* 0x000fe40005800000 */
[----:B------:R-:W-:Y:S02]  /*d580*/  FSEL R54, R7, -INF , !P4 ;  /* 0xff80000007367808 */ /* 0x000fe40006000000 */
[C---:B------:R-:W-:Y:S01]  /*d590*/  ISETP.GT.AND P4, PT, R183.reuse, R19, PT ;  /* 0x00000013b700720c */ /* 0x040fe20003f84270 */
[----:B------:R-:W-:Y:S01]  /*d5a0*/  MUFU.TANH R7, R35 ;  /* 0x0000002300077308 */ /* 0x000fe20000002400 */
[----:B------:R-:W-:Y:S02]  /*d5b0*/  ISETP.GT.AND P0, PT, R183, R23, PT ;  /* 0x00000017b700720c */ /* 0x000fe40003f04270 */
[C---:B------:R-:W-:Y:S02]  /*d5c0*/  ISETP.GE.AND P3, PT, R23.reuse, R184, PT ;  /* 0x000000b81700720c */ /* 0x040fe40003f66270 */
[----:B------:R-:W-:-:S02]  /*d5d0*/  ISETP.GE.AND P1, PT, R23, R182, PT ;  /* 0x000000b61700720c */ /* 0x000fc40003f26270 */
[----:B------:R-:W-:Y:S01]  /*d5e0*/  FSEL R118, R118, -INF , !P5 ;  /* 0xff80000076767808 */ /* 0x000fe20006800000 */
[----:B------:R2:W4:Y:S01]  /*d5f0*/  MUFU.TANH R23, R38 ;  /* 0x0000002600177308 */ /* 0x0005220000002400 */
[----:B-1----:R-:W-:Y:S02]  /*d600*/  FSEL R25, R25, -INF , !P0 ;  /* 0xff80000019197808 */ /* 0x002fe40004000000 */
[----:B------:R-:W-:Y:S02]  /*d610*/  FSEL R42, R40, -INF , !P3 ;  /* 0xff800000282a7808 */ /* 0x000fe40005800000 */
[----:B------:R-:W-:Y:S02]  /*d620*/  ISETP.GT.AND P5, PT, R183, R21, PT ;  /* 0x00000015b700720c */ /* 0x000fe40003fa4270 */
[C---:B------:R-:W-:Y:S02]  /*d630*/  ISETP.GE.AND P3, PT, R21.reuse, R184, PT ;  /* 0x000000b81500720c */ /* 0x040fe40003f66270 */
[----:B------:R-:W-:-:S02]  /*d640*/  ISETP.GE.AND P6, PT, R21, R182, PT ;  /* 0x000000b61500720c */ /* 0x000fc40003fc6270 */
[----:B------:R-:W-:Y:S01]  /*d650*/  ISETP.GT.AND P0, PT, R183, R20, PT ;  /* 0x00000014b700720c */ /* 0x000fe20003f04270 */
[----:B------:R-:W1:Y:S01]  /*d660*/  MUFU.TANH R21, R34 ;  /* 0x0000002200157308 */ /* 0x000e620000002400 */
[----:B------:R-:W-:Y:S02]  /*d670*/  FSEL R62, R25, -INF , !P1 ;  /* 0xff800000193e7808 */ /* 0x000fe40004800000 */
[----:B------:R-:W-:Y:S02]  /*d680*/  LOP3.LUT R176, R176, 0xfffffffb, RZ, 0xc0, !PT ;  /* 0xfffffffbb0b07812 */ /* 0x000fe400078ec0ff */
[C---:B------:R-:W-:Y:S02]  /*d690*/  ISETP.GE.AND P1, PT, R20.reuse, R184, PT ;  /* 0x000000b81400720c */ /* 0x040fe40003f26270 */
[----:B------:R-:W-:Y:S01]  /*d6a0*/  ISETP.GE.AND P2, PT, R20, R182, PT ;  /* 0x000000b61400720c */ /* 0x000fe20003f46270 */
[----:B------:R-:W-:Y:S01]  /*d6b0*/  FMUL.FTZ R20, R30, R52 ;  /* 0x000000341e147220 */ /* 0x000fe20000410000 */
[----:B---3--:R-:W-:-:S02]  /*d6c0*/  FSEL R15, R15, -INF , !P0 ;  /* 0xff8000000f0f7808 */ /* 0x008fc40004000000 */
[----:B------:R-:W-:Y:S02]  /*d6d0*/  @P4 LOP3.LUT R176, R176, 0x4, RZ, 0xfc, !PT ;  /* 0x00000004b0b04812 */ /* 0x000fe400078efcff */
[----:B------:R-:W-:Y:S02]  /*d6e0*/  FSEL R48, R37, -INF , !P3 ;  /* 0xff80000025307808 */ /* 0x000fe40005800000 */
[C---:B------:R-:W-:Y:S02]  /*d6f0*/  ISETP.GE.AND P3, PT, R19.reuse, R184, PT ;  /* 0x000000b81300720c */ /* 0x040fe40003f66270 */
[-C--:B------:R-:W-:Y:S02]  /*d700*/  ISETP.GE.AND P4, PT, R19, R182.reuse, PT ;  /* 0x000000b61300720c */ /* 0x080fe40003f86270 */
[----:B--2---:R-:W-:Y:S01]  /*d710*/  FSEL R38, R33, -INF , !P1 ;  /* 0xff80000021267808 */ /* 0x004fe20004800000 */
[----:B------:R-:W2:Y:S01]  /*d720*/  MUFU.TANH R19, R20 ;  /* 0x0000001400137308 */ /* 0x000ea20000002400 */
[----:B------:R-:W-:-:S02]  /*d730*/  ISETP.GE.AND P1, PT, R9, R182, PT ;  /* 0x000000b60900720c */ /* 0x000fc40003f26270 */
[----:B------:R-:W-:Y:S02]  /*d740*/  FSEL R40, R15, -INF , !P2 ;  /* 0xff8000000f287808 */ /* 0x000fe40005000000 */
[----:B------:R-:W-:Y:S02]  /*d750*/  ISETP.GE.AND P0, PT, R9, R184, PT ;  /* 0x000000b80900720c */ /* 0x000fe40003f06270 */
[----:B----4-:R-:W-:Y:S01]  /*d760*/  FSEL R23, R23, -INF , !P5 ;  /* 0xff80000017177808 */ /* 0x010fe20006800000 */
[----:B------:R-:W3:Y:S01]  /*d770*/  MUFU.TANH R15, R31 ;  /* 0x0000001f000f7308 */ /* 0x000ee20000002400 */
[----:B------:R-:W-:Y:S02]  /*d780*/  LOP3.LUT P5, RZ, R176, 0x4, RZ, 0xc0, !PT ;  /* 0x00000004b0ff7812 */ /* 0x000fe400078ac0ff */
[----:B------:R-:W-:Y:S02]  /*d790*/  FSEL R24, R29, -INF , !P0 ;  /* 0xff8000001d187808 */ /* 0x000fe40004000000 */
[----:B------:R-:W-:-:S02]  /*d7a0*/  ISETP.GT.AND P0, PT, R103, R162, PT ;  /* 0x000000a26700720c */ /* 0x000fc40003f04270 */
[----:B------:R-:W-:Y:S02]  /*d7b0*/  LOP3.LUT R176, R176, 0xfffffffd, RZ, 0xc0, !PT ;  /* 0xfffffffdb0b07812 */ /* 0x000fe400078ec0ff */
[----:B-1----:R-:W-:Y:S02]  /*d7c0*/  FSEL R21, R21, -INF , !P5 ;  /* 0xff80000015157808 */ /* 0x002fe40006800000 */
[----:B------:R-:W-:Y:S02]  /*d7d0*/  @P1 LOP3.LUT R176, R176, 0x2, RZ, 0xfc, !PT ;  /* 0x00000002b0b01812 */ /* 0x000fe400078efcff */
[----:B------:R-:W-:Y:S02]  /*d7e0*/  ISETP.GT.AND P2, PT, R183, R11, PT ;  /* 0x0000000bb700720c */ /* 0x000fe40003f44270 */
[----:B------:R-:W-:Y:S02]  /*d7f0*/  FSEL R34, R21, -INF , !P4 ;  /* 0xff80000015227808 */ /* 0x000fe40006000000 */
[----:B------:R-:W-:-:S02]  /*d800*/  ISETP.GT.AND P1, PT, R183, R9, PT ;  /* 0x00000009b700720c */ /* 0x000fc40003f24270 */
[----:B------:R-:W-:Y:S02]  /*d810*/  ISETP.GT.AND P4, PT, R183, R28, PT ;  /* 0x0000001cb700720c */ /* 0x000fe40003f84270 */
[----:B------:R-:W-:Y:S02]  /*d820*/  FSEL R46, R23, -INF , !P6 ;  /* 0xff800000172e7808 */ /* 0x000fe40007000000 */
[----:B------:R-:W-:Y:S02]  /*d830*/  FSEL R30, R32, -INF , !P3 ;  /* 0xff800000201e7808 */ /* 0x000fe40005800000 */
[----:B------:R-:W-:Y:S02]  /*d840*/  FSEL R7, R7, -INF , !P1 ;  /* 0xff80000007077808 */ /* 0x000fe40004800000 */
[----:B--2---:R-:W-:Y:S02]  /*d850*/  FSEL R19, R19, -INF , !P2 ;  /* 0xff80000013137808 */ /* 0x004fe40005000000 */
[----:B------:R-:W-:-:S02]  /*d860*/  ISETP.GE.AND P6, PT, R11, R184, PT ;  /* 0x000000b80b00720c */ /* 0x000fc40003fc6270 */
[----:B------:R-:W-:Y:S02]  /*d870*/  ISETP.GE.AND P5, PT, R11, R182, PT ;  /* 0x000000b60b00720c */ /* 0x000fe40003fa6270 */
[C---:B------:R-:W-:Y:S02]  /*d880*/  ISETP.GE.AND P3, PT, R28.reuse, R184, PT ;  /* 0x000000b81c00720c */ /* 0x040fe40003f66270 */
        /* <DEDUP_REMOVED lines=24> */
.L_x_13413:
        /* <DEDUP_REMOVED lines=60> */
.L_x_13414:
[----:B------:R-:W-:Y:S05]  /*ddd0*/  BSYNC.RECONVERGENT B0 ;  /* 0x0000000000007941 */ /* 0x000fea0003800200 */
.L_x_13412:
        /* <DEDUP_REMOVED lines=29> */
.L_x_13411:
[----:B------:R-:W-:Y:S05]  /*dfb0*/  BSYNC.RECONVERGENT B1 ;  /* 0x0000000000017941 */ /* 0x000fea0003800200 */
.L_x_13410:
[----:B------:R-:W2:Y:S01]  /*dfc0*/  LD.E R22, desc[UR4][R100.64+0xdc] ;  /* 0x0000dc0464167980 */ /* 0x000ea2000c101900 */
        /* <DEDUP_REMOVED lines=40> */
[----:B------:R-:W-:Y:S01]  /*e250*/  IADD3 R148, PT, PT, R3, R149, RZ ;  /* 0x0000009503947210 */ /* 0x000fe20007ffe0ff */
[----:B------:R-:W-:Y:S04]  /*e260*/  LDSM.16.MT88.4 R76, [R149+0x6000] ;  /* 0x00600000954c783b */ /* 0x000fe80000004200 */
        /* <DEDUP_REMOVED lines=24> */
[-C--:B------:R-:W-:Y:S01]  /*e3f0*/  FFMA.FTZ R33, R8, R22.reuse, -R21 ;  /* 0x0000001608217223 */ /* 0x080fe20000010815 */
[-CC-:B------:R-:W-:Y:S01]  /*e400*/  FFMA.FTZ R29, R26, R22.reuse, -R27.reuse ;  /* 0x000000161a1d7223 */ /* 0x180fe2000001081b */
[----:B------:R-:W2:Y:S01]  /*e410*/  LDSM.16.MT88.4 R8, [R154+0x6800] ;  /* 0x006800009a08783b */ /* 0x000ea20000004200 */
[----:B------:R-:W3:Y:S01]  /*e420*/  MUFU.EX2 R49, R49 ;  /* 0x0000003100317308 */ /* 0x000ee20000000800 */
[-CC-:B------:R-:W-:Y:S01]  /*e430*/  FFMA.FTZ R50, R36, R22.reuse, -R27.reuse ;  /* 0x0000001624327223 */ /* 0x180fe2000001081b */
[-CC-:B------:R-:W-:Y:S01]  /*e440*/  FFMA.FTZ R31, R72, R22.reuse, -R27.reuse ;  /* 0x00000016481f7223 */ /* 0x180fe2000001081b */
[-C--:B------:R-:W-:Y:S01]  /*e450*/  FFMA.FTZ R26, R14, R22.reuse, -R27 ;  /* 0x000000160e1a7223 */ /* 0x080fe2000001081b */
[----:B------:R-:W-:Y:S01]  /*e460*/  MUFU.EX2 R58, R58 ;  /* 0x0000003a003a7308 */ /* 0x000fe20000000800 */
[-CC-:B------:R-:W-:Y:S01]  /*e470*/  FFMA.FTZ R3, R12, R22.reuse, -R21.reuse ;  /* 0x000000160c037223 */ /* 0x180fe20000010815 */
[-CC-:B------:R-:W-:Y:S01]  /*e480*/  FFMA.FTZ R80, R80, R22.reuse, -R21.reuse ;  /* 0x0000001650507223 */ /* 0x180fe20000010815 */
[----:B------:R-:W4:Y:S01]  /*e490*/  LDSM.16.MT88.4 R16, [R150+0x6800] ;  /* 0x006800009610783b */ /* 0x000f220000004200 */
[----:B------:R-:W5:Y:S01]  /*e4a0*/  MUFU.EX2 R35, R35 ;  /* 0x0000002300237308 */ /* 0x000f620000000800 */
[-CC-:B------:R-:W-:Y:S01]  /*e4b0*/  FFMA.FTZ R47, R104, R22.reuse, -R21.reuse ;  /* 0x00000016682f7223 */ /* 0x180fe20000010815 */
[-C--:B------:R-:W-:Y:S01]  /*e4c0*/  FFMA.FTZ R66, R206, R22.reuse, -R21 ;  /* 0x00000016ce427223 */ /* 0x080fe20000010815 */
[----:B------:R-:W4:Y:S01]  /*e4d0*/  LDSM.16.MT88.4 R12, [R149+0x6800] ;  /* 0x00680000950c783b */ /* 0x000f220000004200 */
        /* <DEDUP_REMOVED lines=18> */
[----:B---3--:R-:W-:Y:S01]  /*e600*/  F2FP.BF16.F32.PACK_AB R68, R39, R60 ;  /* 0x0000003c2744723e */ /* 0x008fe200000010ff */
[-C--:B------:R-:W-:Y:S01]  /*e610*/  FFMA.FTZ R196, R196, R22.reuse, -R21 ;  /* 0x00000016c4c47223 */ /* 0x080fe20000010815 */
[----:B------:R-:W-:Y:S01]  /*e620*/  MUFU.EX2 R33, R33 ;  /* 0x0000002100217308 */ /* 0x000fe20000000800 */
[-CC-:B------:R-:W-:Y:S01]  /*e630*/  FFMA.FTZ R192, R192, R22.reuse, -R27.reuse ;  /* 0x00000016c0c07223 */ /* 0x180fe2000001081b */
[-C--:B------:R-:W-:Y:S01]  /*e640*/  FFMA.FTZ R105, R136, R22.reuse, -R27 ;  /* 0x0000001688697223 */ /* 0x080fe2000001081b */
[-CC-:B------:R-:W-:Y:S01]  /*e650*/  FFMA.FTZ R63, R186, R22.reuse, -R21.reuse ;  /* 0x00000016ba3f7223 */ /* 0x180fe20000010815 */
[----:B------:R3:W-:Y:S01]  /*e660*/  MUFU.EX2 R36, R80 ;  /* 0x0000005000247308 */ /* 0x0007e20000000800 */
[--C-:B------:R-:W-:Y:S01]  /*e670*/  FFMA.FTZ R146, R146, R22, -R21.reuse ;  /* 0x0000001692927223 */ /* 0x100fe20000010815 */
[----:B-----5:R-:W-:Y:S01]  /*e680*/  F2FP.BF16.F32.PACK_AB R70, R37, R52 ;  /* 0x000000342546723e */ /* 0x020fe200000010ff */
[-C--:B------:R-:W-:Y:S01]  /*e690*/  FFMA.FTZ R61, R188, R22.reuse, -R21 ;  /* 0x00000016bc3d7223 */ /* 0x080fe20000010815 */
[----:B------:R-:W-:Y:S01]  /*e6a0*/  MUFU.EX2 R50, R50 ;  /* 0x0000003200327308 */ /* 0x000fe20000000800 */
[-CC-:B------:R-:W-:Y:S01]  /*e6b0*/  FFMA.FTZ R107, R144, R22.reuse, -R27.reuse ;  /* 0x00000016906b7223 */ /* 0x180fe2000001081b */
[-C--:B------:R-:W-:Y:S01]  /*e6c0*/  FFMA.FTZ R142, R142, R22.reuse, -R27 ;  /* 0x000000168e8e7223 */ /* 0x080fe2000001081b */
[-C--:B------:R-:W-:Y:S01]  /*e6d0*/  FFMA.FTZ R136, R138, R22.reuse, -R21 ;  /* 0x000000168a887223 */ /* 0x080fe20000010815 */
[----:B------:R-:W5:Y:S01]  /*e6e0*/  MUFU.EX2 R31, R31 ;  /* 0x0000001f001f7308 */ /* 0x000f620000000800 */
[C---:B------:R-:W-:Y:S01]  /*e6f0*/  HMMA.16816.F32.BF16 R96, R68.reuse, R92, RZ ;  /* 0x0000005c4460723c */ /* 0x040fe200000418ff */
[-CC-:B------:R-:W-:Y:S01]  /*e700*/  FFMA.FTZ R140, R140, R22.reuse, -R27.reuse ;  /* 0x000000168c8c7223 */ /* 0x180fe2000001081b */
[-C--:B------:R-:W-:Y:S01]  /*e710*/  FFMA.FTZ R111, R112, R22.reuse, -R27 ;  /* 0x00000016706f7223 */ /* 0x080fe2000001081b */
        /* <DEDUP_REMOVED lines=8> */
[----:B------:R-:W4:Y:S01]  /*e7a0*/  MUFU.EX2 R3, R3 ;  /* 0x0000000300037308 */ /* 0x000f220000000800 */
[-C--:B------:R-:W-:Y:S01]  /*e7b0*/  FFMA.FTZ R118, R118, R22.reuse, -R21 ;  /* 0x0000001676767223 */ /* 0x080fe20000010815 */
[----:B------:R-:W-:Y:S01]  /*e7c0*/  FADD.FTZ R117, R124, R49 ;  /* 0x000000317c757221 */ /* 0x000fe20000010000 */
[-C--:B------:R-:W-:Y:S01]  /*e7d0*/  FFMA.FTZ R49, R62, R22.reuse, -R21 ;  /* 0x000000163e317223 */ /* 0x080fe20000010815 */
        /* <DEDUP_REMOVED lines=9> */
[C---:B---3--:R-:W-:Y:S01]  /*e870*/  HMMA.16816.F32.BF16 R80, R68.reuse, R76, RZ ;  /* 0x0000004c4450723c */ /* 0x048fe200000418ff */
[----:B------:R-:W-:Y:S01]  /*e880*/  FADD.FTZ R35, R35, R58 ;  /* 0x0000003a23237221 */ /* 0x000fe20000010000 */
[-CC-:B------:R-:W-:Y:S01]  /*e890*/  FFMA.FTZ R20, R20, R22.reuse, -R21.reuse ;  /* 0x0000001614147223 */ /* 0x180fe20000010815 */
[----:B------:R-:W-:Y:S01]  /*e8a0*/  MUFU.EX2 R106, R202 ;  /* 0x000000ca006a7308 */ /* 0x000fe20000000800 */
[-CC-:B------:R-:W-:Y:S01]  /*e8b0*/  FFMA.FTZ R34, R34, R22.reuse, -R21.reuse ;  /* 0x0000001622227223 */ /* 0x180fe20000010815 */
[-C--:B------:R-:W-:Y:S01]  /*e8c0*/  FFMA.FTZ R32, R32, R22.reuse, -R21 ;  /* 0x0000001620207223 */ /* 0x080fe20000010815 */
[-CC-:B------:R-:W-:Y:S01]  /*e8d0*/  FFMA.FTZ R30, R30, R22.reuse, -R27.reuse ;  /* 0x000000161e1e7223 */ /* 0x180fe2000001081b */
[----:B------:R-:W3:Y:S01]  /*e8e0*/  MUFU.EX2 R45, R45 ;  /* 0x0000002d002d7308 */ /* 0x000ee20000000800 */
[C---:B------:R-:W-:Y:S01]  /*e8f0*/  HMMA.16816.F32.BF16 R84, R68.reuse, R86, RZ ;  /* 0x000000564454723c */ /* 0x040fe200000418ff */
[----:B------:R-:W-:Y:S01]  /*e900*/  FFMA.FTZ R25, R25, R22, -R27 ;  /* 0x0000001619197223 */ /* 0x000fe2000001081b */
[----:B------:R-:W-:Y:S01]  /*e910*/  ISETP.GT.AND P0, PT, R103, R162, PT ;  /* 0x000000a26700720c */ /* 0x000fe20003f04270 */
[----:B------:R-:W-:Y:S04]  /*e920*/  MUFU.EX2 R102, R200 ;  /* 0x000000c800667308 */ /* 0x000fe80000000800 */
[----:B------:R-:W3:Y:S01]  /*e930*/  MUFU.EX2 R41, R41 ;  /* 0x0000002900297308 */ /* 0x000ee20000000800 */
[C---:B------:R-:W-:Y:S03]  /*e940*/  HMMA.16816.F32.BF16 R76, R68.reuse, R78, RZ ;  /* 0x0000004e444c723c */ /* 0x040fe600000418ff */
[----:B------:R-:W3:Y:S04]  /*e950*/  MUFU.EX2 R43, R43 ;  /* 0x0000002b002b7308 */ /* 0x000ee80000000800 */
[----:B------:R-:W-:Y:S01]  /*e960*/  MUFU.EX2 R134, R194 ;  /* 0x000000c200867308 */ /* 0x000fe20000000800 */
[----:B-1----:R-:W-:Y:S01]  /*e970*/  HMMA.16816.F32.BF16 R72, R68, R4, RZ ;  /* 0x000000044448723c */ /* 0x002fe200000418ff */
[----:B-----5:R-:W-:-:S02]  /*e980*/  F2FP.BF16.F32.PACK_AB R4, R31, R50 ;  /* 0x000000321f04723e */ /* 0x020fc400000010ff */
[----:B------:R-:W-:Y:S01]  /*e990*/  F2FP.BF16.F32.PACK_AB R5, R33, R56 ;  /* 0x000000382105723e */ /* 0x000fe200000010ff */
[----:B------:R-:W1:Y:S01]  /*e9a0*/  MUFU.EX2 R57, R57 ;  /* 0x0000003900397308 */ /* 0x000e620000000800 */
[----:B------:R-:W-:Y:S01]  /*e9b0*/  FADD.FTZ R56, R56, R35 ;  /* 0x0000002338387221 */ /* 0x000fe20000010000 */
[----:B------:R-:W-:Y:S02]  /*e9c0*/  FFMA.FTZ R35, R28, R22, -R21 ;  /* 0x000000161c237223 */ /* 0x000fe40000010815 */
[----:B------:R-:W-:Y:S01]  /*e9d0*/  HMMA.16816.F32.BF16 R68, R68, R6, RZ ;  /* 0x000000064444723c */ /* 0x000fe200000418ff */
[----:B--2---:R-:W-:Y:S01]  /*e9e0*/  F2FP.BF16.F32.PACK_AB R6, R26, R29 ;  /* 0x0000001d1a06723e */ /* 0x004fe200000010ff */
[----:B------:R-:W-:Y:S01]  /*e9f0*/  MUFU.EX2 R59, R59 ;  /* 0x0000003b003b7308 */ /* 0x000fe20000000800 */
[----:B----4-:R-:W-:Y:S01]  /*ea00*/  F2FP.BF16.F32.PACK_AB R7, R3, R36 ;  /* 0x000000240307723e */ /* 0x010fe200000010ff */
[----:B------:R-:W-:Y:S02]  /*ea10*/  FADD.FTZ R33, R33, R56 ;  /* 0x0000003821217221 */ /* 0x000fe40000010000 */
[----:B------:R2:W-:Y:S02]  /*ea20*/  MUFU.EX2 R130, R192 ;  /* 0x000000c000827308 */ /* 0x0005e40000000800 */
[----:B------:R-:W-:-:S02]  /*ea30*/  FADD.FTZ R36, R36, R33 ;  /* 0x0000002124247221 */ /* 0x000fc40000010000 */
[C---:B------:R-:W-:Y:S01]  /*ea40*/  HMMA.16816.F32.BF16 R96, R4.reuse, R8, R96 ;  /* 0x000000080460723c */ /* 0x040fe20000041860 */
[----:B------:R-:W-:Y:S04]  /*ea50*/  MUFU.EX2 R55, R55 ;  /* 0x0000003700377308 */ /* 0x000fe80000000800 */
[----:B------:R-:W-:Y:S03]  /*ea60*/  MUFU.EX2 R51, R51 ;  /* 0x0000003300337308 */ /* 0x000fe60000000800 */
[----:B------:R-:W-:Y:S01]  /*ea70*/  HMMA.16816.F32.BF16 R92, R4, R10, R92 ;  /* 0x0000000a045c723c */ /* 0x000fe2000004185c */
[----:B------:R-:W4:Y:S01]  /*ea80*/  LDSM.16.MT88.4 R8, [R148+0x6800] ;  /* 0x006800009408783b */ /* 0x000f220000004200 */
[----:B------:R-:W-:Y:S01]  /*ea90*/  MUFU.EX2 R63, R63 ;  /* 0x0000003f003f7308 */ /* 0x000fe20000000800 */
[----:B--2---:R-:W-:-:S03]  /*eaa0*/  FFMA.FTZ R192, R23, R22, -R27 ;  /* 0x0000001617c07223 */ /* 0x004fc6000001081b */
        /* <DEDUP_REMOVED lines=16> */
[----:B------:R-:W-:Y:S04]  /*ebb0*/  MUFU.EX2 R115, R115 ;  /* 0x0000007300737308 */ /* 0x000fe80000000800 */
[----:B------:R-:W-:Y:S02]  /*ebc0*/  MUFU.EX2 R111, R111 ;  /* 0x0000006f006f7308 */ /* 0x000fe40000000800 */
[----:B------:R-:W-:Y:S01]  /*ebd0*/  HMMA.16816.F32.BF16 R68, R4, R10, R68 ;  /* 0x0000000a0444723c */ /* 0x000fe20000041844 */
[----:B------:R-:W4:Y:S01]  /*ebe0*/  LDSM.16.MT88.4 R8, [R154+0x7000] ;  /* 0x007000009a08783b */ /* 0x000f220000004200 */
[----:B---3--:R-:W-:Y:S01]  /*ebf0*/  F2FP.BF16.F32.PACK_AB R4, R45, R106 ;  /* 0x0000006a2d04723e */ /* 0x008fe200000010ff */
[----:B------:R-:W-:Y:S01]  /*ec00*/  MUFU.EX2 R112, R112 ;  /* 0x0000007000707308 */ /* 0x000fe20000000800 */
[----:B------:R-:W-:-:S02]  /*ec10*/  F2FP.BF16.F32.PACK_AB R5, R47, R104 ;  /* 0x000000682f05723e */ /* 0x000fc400000010ff */
[----:B------:R-:W-:Y:S01]  /*ec20*/  F2FP.BF16.F32.PACK_AB R6, R41, R102 ;  /* 0x000000662906723e */ /* 0x000fe200000010ff */
[----:B------:R-:W-:Y:S01]  /*ec30*/  MUFU.EX2 R113, R113 ;  /* 0x0000007100717308 */ /* 0x000fe20000000800 */
[----:B------:R-:W-:-:S03]  /*ec40*/  F2FP.BF16.F32.PACK_AB R7, R43, R66 ;  /* 0x000000422b07723e */ /* 0x000fc600000010ff */
[----:B------:R-:W-:Y:S04]  /*ec50*/  MUFU.EX2 R49, R49 ;  /* 0x0000003100317308 */ /* 0x000fe80000000800 */
[C---:B--2---:R-:W-:Y:S01]  /*ec60*/  HMMA.16816.F32.BF16 R88, R4.reuse, R16, R88 ;  /* 0x000000100458723c */ /* 0x044fe20000041858 */
[----:B------:R-:W-:Y:S04]  /*ec70*/  MUFU.EX2 R119, R119 ;  /* 0x0000007700777308 */ /* 0x000fe80000000800 */
[----:B------:R-:W-:Y:S03]  /*ec80*/  MUFU.EX2 R117, R117 ;  /* 0x0000007500757308 */ /* 0x000fe60000000800 */
[C---:B------:R-:W-:Y:S01]  /*ec90*/  HMMA.16816.F32.BF16 R84, R4.reuse, R18, R84 ;  /* 0x000000120454723c */ /* 0x040fe20000041854 */
[----:B------:R-:W-:Y:S01]  /*eca0*/  LDSM.16.MT88.4 R16, [R150+0x7800] ;  /* 0x007800009610783b */ /* 0x000fe20000004200 */
[----:B------:R-:W-:Y:S04]  /*ecb0*/  MUFU.EX2 R28, R32 ;  /* 0x00000020001c7308 */ /* 0x000fe80000000800 */
[----:B------:R-:W-:Y:S02]  /*ecc0*/  MUFU.EX2 R23, R25 ;  /* 0x0000001900177308 */ /* 0x000fe40000000800 */
[C---:B-----5:R-:W-:Y:S02]  /*ecd0*/  HMMA.16816.F32.BF16 R80, R4.reuse, R12, R80 ;  /* 0x0000000c0450723c */ /* 0x060fe40000041850 */
[----:B------:R-:W-:Y:S04]  /*ece0*/  MUFU.EX2 R192, R192 ;  /* 0x000000c000c07308 */ /* 0x000fe80000000800 */
[----:B------:R-:W-:Y:S02]  /*ecf0*/  MUFU.EX2 R20, R20 ;  /* 0x0000001400147308 */ /* 0x000fe40000000800 */
[C---:B------:R-:W-:Y:S01]  /*ed00*/  HMMA.16816.F32.BF16 R76, R4.reuse, R14, R76 ;  /* 0x0000000e044c723c */ /* 0x040fe2000004184c */
[----:B------:R-:W-:Y:S07]  /*ed10*/  LDSM.16.MT88.4 R12, [R149+0x7800] ;  /* 0x00780000950c783b */ /* 0x000fee0000004200 */
[C---:B----4-:R-:W-:Y:S08]  /*ed20*/  HMMA.16816.F32.BF16 R96, R4.reuse, R8, R96 ;  /* 0x000000080460723c */ /* 0x050ff00000041860 */
[C---:B------:R-:W-:Y:S01]  /*ed30*/  HMMA.16816.F32.BF16 R92, R4.reuse, R10, R92 ;  /* 0x0000000a045c723c */ /* 0x040fe2000004185c */
[----:B------:R-:W2:Y:S07]  /*ed40*/  LDSM.16.MT88.4 R8, [R148+0x7000] ;  /* 0x007000009408783b */ /* 0x000eae0000004200 */
[C---:B--2---:R-:W-:Y:S08]  /*ed50*/  HMMA.16816.F32.BF16 R72, R4.reuse, R8, R72 ;  /* 0x000000080448723c */ /* 0x044ff00000041848 */
[----:B------:R-:W-:Y:S01]  /*ed60*/  HMMA.16816.F32.BF16 R68, R4, R10, R68 ;  /* 0x0000000a0444723c */ /* 0x000fe20000041844 */
[----:B------:R-:W2:Y:S01]  /*ed70*/  LDSM.16.MT88.4 R8, [R154+0x7800] ;  /* 0x007800009a08783b */ /* 0x000ea20000004200 */
[----:B------:R-:W-:Y:S01]  /*ed80*/  FFMA.FTZ R6, R126, R22, -R27 ;  /* 0x000000167e067223 */ /* 0x000fe2000001081b */
[----:B-1----:R-:W-:Y:S01]  /*ed90*/  F2FP.BF16.F32.PACK_AB R5, R57, R134 ;  /* 0x000000863905723e */ /* 0x002fe200000010ff */
[----:B------:R-:W1:Y:S04]  /*eda0*/  MUFU.EX2 R126, R196 ;  /* 0x000000c4007e7308 */ /* 0x000e680000000800 */
[----:B------:R-:W3:Y:S01]  /*edb0*/  MUFU.EX2 R132, R6 ;  /* 0x0000000600847308 */ /* 0x000ee20000000800 */
[----:B-1----:R-:W-:-:S02]  /*edc0*/  F2FP.BF16.F32.PACK_AB R7, R51, R126 ;  /* 0x0000007e3307723e */ /* 0x002fc400000010ff */
[----:B---3--:R-:W-:Y:S02]  /*edd0*/  F2FP.BF16.F32.PACK_AB R4, R59, R132 ;  /* 0x000000843b04723e */ /* 0x008fe400000010ff */
[----:B------:R-:W-:-:S07]  /*ede0*/  F2FP.BF16.F32.PACK_AB R6, R55, R130 ;  /* 0x000000823706723e */ /* 0x000fce00000010ff */
[C---:B------:R-:W-:Y:S08]  /*edf0*/  HMMA.16816.F32.BF16 R88, R4.reuse, R16, R88 ;  /* 0x000000100458723c */ /* 0x040ff00000041858 */
[C---:B------:R-:W-:Y:S01]  /*ee00*/  HMMA.16816.F32.BF16 R84, R4.reuse, R18, R84 ;  /* 0x000000120454723c */ /* 0x040fe20000041854 */
[----:B------:R-:W-:Y:S07]  /*ee10*/  LDSM.16.MT88.4 R16, [R150+0x8000] ;  /* 0x008000009610783b */ /* 0x000fee0000004200 */
[C---:B--2---:R-:W-:Y:S08]  /*ee20*/  HMMA.16816.F32.BF16 R96, R4.reuse, R8, R96 ;  /* 0x000000080460723c */ /* 0x044ff00000041860 */
        /* <DEDUP_REMOVED lines=42> */
[----:B------:R-:W-:Y:S01]  /*f0d0*/  FADD.FTZ R5, R60, R39 ;  /* 0x000000273c057221 */ /* 0x000fe20000010000 */
[-C--:B------:R-:W-:Y:S01]  /*f0e0*/  FFMA.FTZ R39, R38, R22.reuse, -R27 ;  /* 0x0000001626277223 */ /* 0x080fe2000001081b */
[-C--:B------:R-:W-:Y:S01]  /*f0f0*/  FFMA.FTZ R4, R46, R22.reuse, -R21 ;  /* 0x000000162e047223 */ /* 0x080fe20000010815 */
[----:B------:R-:W-:Y:S01]  /*f100*/  FFMA.FTZ R6, R42, R22, -R27 ;  /* 0x000000162a067223 */ /* 0x000fe2000001081b */
[----:B------:R-:W1:Y:S01]  /*f110*/  LDSM.16.MT88.4 R8, [R150+0x9000] ;  /* 0x009000009608783b */ /* 0x000e620000004200 */
[----:B------:R-:W2:Y:S01]  /*f120*/  MUFU.EX2 R46, R54 ;  /* 0x00000036002e7308 */ /* 0x000ea20000000800 */
[----:B------:R-:W-:-:S03]  /*f130*/  FADD.FTZ R52, R52, R5 ;  /* 0x0000000534347221 */ /* 0x000fc60000010000 */
[----:B------:R-:W3:Y:S01]  /*f140*/  MUFU.EX2 R42, R4 ;  /* 0x00000004002a7308 */ /* 0x000ee20000000800 */
[----:B------:R-:W-:-:S03]  /*f150*/  FADD.FTZ R37, R37, R52 ;  /* 0x0000003425257221 */ /* 0x000fc60000010000 */
[----:B------:R-:W4:Y:S01]  /*f160*/  MUFU.EX2 R44, R6 ;  /* 0x00000006002c7308 */ /* 0x000f220000000800 */
[----:B------:R-:W-:Y:S01]  /*f170*/  FADD.FTZ R50, R50, R37 ;  /* 0x0000002532327221 */ /* 0x000fe20000010000 */
[----:B------:R-:W-:Y:S02]  /*f180*/  FFMA.FTZ R37, R24, R22, -R27 ;  /* 0x0000001618257223 */ /* 0x000fe4000001081b */
[----:B------:R-:W-:Y:S01]  /*f190*/  MUFU.EX2 R38, R48 ;  /* 0x0000003000267308 */ /* 0x000fe20000000800 */
[----:B------:R-:W-:Y:S01]  /*f1a0*/  FADD.FTZ R50, R31, R50 ;  /* 0x000000321f327221 */ /* 0x000fe20000010000 */
[----:B--2---:R-:W-:Y:S02]  /*f1b0*/  F2FP.BF16.F32.PACK_AB R5, R46, R49 ;  /* 0x000000312e05723e */ /* 0x004fe400000010ff */
[----:B------:R-:W2:Y:S01]  /*f1c0*/  MUFU.EX2 R39, R39 ;  /* 0x0000002700277308 */ /* 0x000ea20000000800 */
[----:B------:R-:W-:Y:S01]  /*f1d0*/  FADD.FTZ R33, R29, R50 ;  /* 0x000000321d217221 */ /* 0x000fe20000010000 */
[----:B---3--:R-:W-:-:S02]  /*f1e0*/  F2FP.BF16.F32.PACK_AB R7, R117, R42 ;  /* 0x0000002a7507723e */ /* 0x008fc400000010ff */
[----:B------:R-:W-:Y:S01]  /*f1f0*/  MUFU.EX2 R31, R34 ;  /* 0x00000022001f7308 */ /* 0x000fe20000000800 */
[----:B------:R-:W-:Y:S01]  /*f200*/  FADD.FTZ R33, R26, R33 ;  /* 0x000000211a217221 */ /* 0x000fe20000010000 */
[----:B----4-:R-:W-:Y:S02]  /*f210*/  F2FP.BF16.F32.PACK_AB R4, R119, R44 ;  /* 0x0000002c7704723e */ /* 0x010fe400000010ff */
[----:B------:R-:W-:Y:S01]  /*f220*/  MUFU.EX2 R29, R35 ;  /* 0x00000023001d7308 */ /* 0x000fe20000000800 */
[----:B------:R-:W-:-:S03]  /*f230*/  FADD.FTZ R106, R106, R33 ;  /* 0x000000216a6a7221 */ /* 0x000fc60000010000 */
[----:B------:R-:W-:Y:S01]  /*f240*/  MUFU.EX2 R24, R30 ;  /* 0x0000001e00187308 */ /* 0x000fe20000000800 */
        /* <DEDUP_REMOVED lines=16> */
[----:B------:R-:W-:Y:S01]  /*f350*/  HMMA.16816.F32.BF16 R80, R4, R16, R80 ;  /* 0x000000100450723c */ /* 0x000fe20000041850 */
[----:B------:R-:W-:Y:S02]  /*f360*/  FADD.FTZ R17, R3, R36 ;  /* 0x0000002403117221 */ /* 0x000fe40000010000 */
[----:B------:R-:W3:Y:S02]  /*f370*/  MUFU.EX2 R3, R37 ;  /* 0x0000002500037308 */ /* 0x000ee40000000800 */
[----:B------:R-:W-:-:S03]  /*f380*/  FADD.FTZ R104, R104, R17 ;  /* 0x0000001168687221 */ /* 0x000fc60000010000 */
        /* <DEDUP_REMOVED lines=10> */
[----:B---3--:R-:W-:Y:S02]  /*f430*/  F2FP.BF16.F32.PACK_AB R4, R3, R24 ;  /* 0x000000180304723e */ /* 0x008fe400000010ff */
[----:B------:R-:W-:Y:S01]  /*f440*/  F2FP.BF16.F32.PACK_AB R5, R28, R31 ;  /* 0x0000001f1c05723e */ /* 0x000fe200000010ff */
[----:B------:R-:W-:Y:S01]  /*f450*/  FADD.FTZ R22, R126, R57 ;  /* 0x000000397e167221 */ /* 0x000fe20000010000 */
[----:B------:R-:W-:Y:S02]  /*f460*/  F2FP.BF16.F32.PACK_AB R6, R192, R23 ;  /* 0x00000017c006723e */ /* 0x000fe400000010ff */
        /* <DEDUP_REMOVED lines=10> */
[----:B----4-:R-:W-:Y:S01]  /*f510*/  HMMA.16816.F32.BF16 R88, R4, R16, R88 ;  /* 0x000000100458723c */ /* 0x010fe20000041858 */
        /* <DEDUP_REMOVED lines=100> */
.L_x_13418:
        /* <DEDUP_REMOVED lines=8> */
.L_x_13419:
[----:B------:R-:W-:Y:S05]  /*fbe0*/  BSYNC.RECONVERGENT B0 ;  /* 0x0000000000007941 */ /* 0x000fea0003800200 */
.L_x_13417:
        /* <DEDUP_REMOVED lines=17> */
[----:B------:R-:W-:Y:S01]  /*fd00*/  LDGSTS.E.BYPASS.LTC128B.128 [R173+0x7800], desc[UR4][R10.64] ;  /* 0x078000000aad7fae */ /* 0x000fe2000b981a04 */
[-C--:B------:R-:W-:Y:S02]  /*fd10*/  IADD3 R18, P1, PT, R16, R3.reuse, RZ ;  /* 0x0000000310127210 */ /* 0x080fe40007f3e0ff */
[-C--:B------:R-:W-:Y:S01]  /*fd20*/  IADD3.X R17, PT, PT, R9, R4.reuse, RZ, P0, !PT ;  /* 0x0000000409117210 */ /* 0x080fe200007fe4ff */
[----:B------:R-:W-:Y:S01]  /*fd30*/  LDGSTS.E.BYPASS.LTC128B.128 [R173+0x8000], desc[UR4][R8.64] ;  /* 0x0800000008ad7fae */ /* 0x000fe2000b981a04 */
[----:B------:R-:W-:Y:S02]  /*fd40*/  IADD3 R24, P0, PT, R18, R3, RZ ;  /* 0x0000000312187210 */ /* 0x000fe40007f1e0ff */
[-C--:B------:R-:W-:Y:S01]  /*fd50*/  IADD3.X R19, PT, PT, R17, R4.reuse, RZ, P1, !PT ;  /* 0x0000000411137210 */ /* 0x080fe20000ffe4ff */
[----:B------:R-:W-:Y:S03]  /*fd60*/  LDGSTS.E.BYPASS.LTC128B.128 [R173+0x8800], desc[UR4][R16.64] ;  /* 0x0880000010ad7fae */ /* 0x000fe6000b981a04 */
[----:B------:R-:W-:Y:S01]  /*fd70*/  IADD3.X R25, PT, PT, R19, R4, RZ, P0, !PT ;  /* 0x0000000413197210 */ /* 0x000fe200007fe4ff */
[----:B------:R3:W-:Y:S04]  /*fd80*/  LDGSTS.E.BYPASS.LTC128B.128 [R173+0x9000], desc[UR4][R18.64] ;  /* 0x0900000012ad7fae */ /* 0x0007e8000b981a04 */
[----:B------:R4:W-:Y:S04]  /*fd90*/  LDGSTS.E.BYPASS.LTC128B.128 [R173+0x9800], desc[UR4][R24.64] ;  /* 0x0980000018ad7fae */ /* 0x0009e8000b981a04 */
[----:B------:R-:W-:Y:S04]  /*fda0*/  LDSM.16.M88.4 R20, [R159] ;  /* 0x000000009f14783b */ /* 0x000fe80000000200 */
[----:B-1----:R-:W3:Y:S04]  /*fdb0*/  LDSM.16.M88.4 R12, [R158+UR6+0x2000] ;  /* 0x002000069e0c783b */ /* 0x002ee80008000200 */
[----:B--2---:R-:W1:Y:S04]  /*fdc0*/  LDSM.16.M88.4 R4, [R158+UR6+0x2800] ;  /* 0x002800069e04783b */ /* 0x004e680008000200 */
[----:B------:R-:W2:Y:S04]  /*fdd0*/  LDSM.16.M88.4 R60, [R158+UR6+0x3000] ;  /* 0x003000069e3c783b */ /* 0x000ea80008000200 */
[----:B------:R-:W5:Y:S04]  /*fde0*/  LDSM.16.M88.4 R52, [R158+UR6+0x3800] ;  /* 0x003800069e34783b */ /* 0x000f680008000200 */
[----:B------:R-:W4:Y:S04]  /*fdf0*/  LDSM.16.M88.4 R44, [R158+UR6+0x4000] ;  /* 0x004000069e2c783b */ /* 0x000f280008000200 */
[----:B------:R-:W4:Y:S04]  /*fe00*/  LDSM.16.M88.4 R36, [R158+UR6+0x4800] ;  /* 0x004800069e24783b */ /* 0x000f280008000200 */
[----:B------:R-:W4:Y:S04]  /*fe10*/  LDSM.16.M88.4 R28, [R158+UR6+0x5000] ;  /* 0x005000069e1c783b */ /* 0x000f280008000200 */
[----:B------:R-:W4:Y:S04]  /*fe20*/  LDSM.16.M88.4 R120, [R158+UR6+0x5800] ;  /* 0x005800069e78783b */ /* 0x000f280008000200 */
[----:B------:R-:W-:Y:S04]  /*fe30*/  LDSM.16.M88.4 R108, [R157] ;  /* 0x000000009d6c783b */ /* 0x000fe80000000200 */
[----:B------:R-:W4:Y:S04]  /*fe40*/  LDSM.16.M88.4 R116, [R153+0x2000] ;  /* 0x002000009974783b */ /* 0x000f280000000200 */
[----:B------:R-:W4:Y:S01]  /*fe50*/  LDSM.16.M88.4 R112, [R153+0x2800] ;  /* 0x002800009970783b */ /* 0x000f220000000200 */
[C---:B---3--:R-:W-:Y:S03]  /*fe60*/  HMMA.16816.F32.BF16 R16, R20.reuse, R12, RZ ;  /* 0x0000000c1410723c */ /* 0x048fe600000418ff */
[----:B------:R-:W3:Y:S04]  /*fe70*/  LD.E R3, desc[UR4][R100.64+0x18c] ;  /* 0x00018c0464037980 */ /* 0x000ee8000c101900 */
[----:B------:R-:W0:Y:S01]  /*fe80*/  LDGDEPBAR ;  /* 0x00000000000079af */ /* 0x000e220000000000 */
[C---:B-1----:R-:W-:Y:S08]  /*fe90*/  HMMA.16816.F32.BF16 R8, R20.reuse, R4, RZ ;  /* 0x000000041408723c */ /* 0x042ff000000418ff */
[C---:B------:R-:W-:Y:S08]  /*fea0*/  HMMA.16816.F32.BF16 R12, R20.reuse, R14, RZ ;  /* 0x0000000e140c723c */ /* 0x040ff000000418ff */
[C---:B------:R-:W-:Y:S08]  /*feb0*/  HMMA.16816.F32.BF16 R4, R20.reuse, R6, RZ ;  /* 0x000000061404723c */ /* 0x040ff000000418ff */
[C---:B--2---:R-:W-:Y:S08]  /*fec0*/  HMMA.16816.F32.BF16 R104, R20.reuse, R60, RZ ;  /* 0x0000003c1468723c */ /* 0x044ff000000418ff */
[C---:B-----5:R-:W-:Y:S08]  /*fed0*/  HMMA.16816.F32.BF16 R56, R20.reuse, R52, RZ ;  /* 0x000000341438723c */ /* 0x060ff000000418ff */
        /* <DEDUP_REMOVED lines=28> */
[----:B------:R-:W-:Y:S07]  /*100a0*/  LDSM.16.M88.4 R120, [R156] ;  /* 0x000000009c78783b */ /* 0x000fee0000000200 */
[C---:B--2---:R-:W-:Y:S08]  /*100b0*/  HMMA.16816.F32.BF16 R32, R108.reuse, R116, R32 ;  /* 0x000000746c20723c */ /* 0x044ff00000041820 */
[C---:B------:R-:W-:Y:S01]  /*100c0*/  HMMA.16816.F32.BF16 R28, R108.reuse, R118, R28 ;  /* 0x000000766c1c723c */ /* 0x040fe2000004181c */
[----:B------:R-:W-:Y:S07]  /*100d0*/  LDSM.16.M88.4 R116, [R152+0x3000] ;  /* 0x003000009874783b */ /* 0x000fee0000000200 */
[C---:B----4-:R-:W-:Y:S08]  /*100e0*/  HMMA.16816.F32.BF16 R24, R108.reuse, R112, R24 ;  /* 0x000000706c18723c */ /* 0x050ff00000041818 */
[----:B------:R-:W-:Y:S01]  /*100f0*/  HMMA.16816.F32.BF16 R20, R108, R114, R20 ;  /* 0x000000726c14723c */ /* 0x000fe20000041814 */
[----:B------:R-:W1:Y:S04]  /*10100*/  LDSM.16.M88.4 R108, [R152+0x2800] ;  /* 0x00280000986c783b */ /* 0x000e680000000200 */
        /* <DEDUP_REMOVED lines=22> */
[C---:B--2---:R-:W-:Y:S08]  /*10270*/  HMMA.16816.F32.BF16 R32, R120.reuse, R112, R32 ;  /* 0x000000707820723c */ /* 0x044ff00000041820 */
[----:B------:R-:W-:Y:S01]  /*10280*/  HMMA.16816.F32.BF16 R28, R120, R114, R28 ;  /* 0x00000072781c723c */ /* 0x000fe2000004181c */
[----:B------:R-:W2:Y:S07]  /*10290*/  LDSM.16.M88.4 R112, [R151+0x2000] ;  /* 0x002000009770783b */ /* 0x000eae0000000200 */
[C---:B-1----:R-:W-:Y:S08]  /*102a0*/  HMMA.16816.F32.BF16 R8, R116.reuse, R108, R8 ;  /* 0x0000006c7408723c */ /* 0x042ff00000041808 */
[C---:B------:R-:W-:Y:S01]  /*102b0*/  HMMA.16816.F32.BF16 R4, R116.reuse, R110, R4 ;  /* 0x0000006e7404723c */ /* 0x040fe20000041804 */
[----:B------:R-:W1:Y:S10]  /*102c0*/  LDSM.16.M88.4 R108, [R151+0x3000] ;  /* 0x00300000976c783b */ /* 0x000e740000000200 */
[-C--:B---3--:R-:W-:Y:S01]  /*102d0*/  FMUL.FTZ R8, R8, R3.reuse ;  /* 0x0000000308087220 */ /* 0x088fe20000410000 */
[----:B--2---:R-:W-:Y:S01]  /*102e0*/  HMMA.16816.F32.BF16 R16, R116, R112, R16 ;  /* 0x000000707410723c */ /* 0x004fe20000041810 */
[----:B------:R-:W-:-:S06]  /*102f0*/  FMUL.FTZ R113, R10, R3 ;  /* 0x000000030a717220 */ /* 0x000fcc0000410000 */
[-C--:B------:R-:W-:Y:S01]  /*10300*/  FMUL.FTZ R4, R4, R3.reuse ;  /* 0x0000000304047220 */ /* 0x080fe20000410000 */
[-C--:B------:R-:W-:Y:S01]  /*10310*/  FMUL.FTZ R5, R5, R3.reuse ;  /* 0x0000000305057220 */ /* 0x080fe20000410000 */
[-C--:B------:R-:W-:Y:S01]  /*10320*/  FMUL.FTZ R10, R7, R3.reuse ;  /* 0x00000003070a7220 */ /* 0x080fe20000410000 */
[C---:B-1----:R-:W-:Y:S01]  /*10330*/  HMMA.16816.F32.BF16 R104, R116.reuse, R108, R104 ;  /* 0x0000006c7468723c */ /* 0x042fe20000041868 */
[----:B------:R-:W1:Y:S07]  /*10340*/  MUFU.TANH R109, R8 ;  /* 0x00000008006d7308 */ /* 0x000e6e0000002400 */
[----:B------:R-:W-:Y:S01]  /*10350*/  HMMA.16816.F32.BF16 R60, R116, R110, R60 ;  /* 0x0000006e743c723c */ /* 0x000fe2000004183c */
[-C--:B------:R-:W-:Y:S01]  /*10360*/  FMUL.FTZ R110, R11, R3.reuse ;  /* 0x000000030b6e7220 */ /* 0x080fe20000410000 */
[----:B------:R-:W2:Y:S01]  /*10370*/  MUFU.TANH R8, R5 ;  /* 0x0000000500087308 */ /* 0x000ea20000002400 */
[----:B------:R-:W-:-:S07]  /*10380*/  FMUL.FTZ R111, R6, R3 ;  /* 0x00000003066f7220 */ /* 0x000fce0000410000 */
[----:B------:R3:W4:Y:S02]  /*10390*/  MUFU.TANH R11, R4 ;  /* 0x00000004000b7308 */ /* 0x0007240000002400 */
[----:B---3--:R-:W3:Y:S02]  /*103a0*/  LDSM.16.M88.4 R4, [R151+0x4000] ;  /* 0x004000009704783b */ /* 0x008ee40000000200 */
[C---:B---3--:R-:W-:Y:S08]  /*103b0*/  HMMA.16816.F32.BF16 R48, R116.reuse, R4, R48 ;  /* 0x000000047430723c */ /* 0x048ff00000041830 */
[C---:B------:R-:W-:Y:S01]  /*103c0*/  HMMA.16816.F32.BF16 R44, R116.reuse, R6, R44 ;  /* 0x00000006742c723c */ /* 0x040fe2000004182c */
[----:B------:R-:W3:Y:S07]  /*103d0*/  LDSM.16.M88.4 R4, [R151+0x4800] ;  /* 0x004800009704783b */ /* 0x000eee0000000200 */
[C---:B------:R-:W-:Y:S08]  /*103e0*/  HMMA.16816.F32.BF16 R12, R116.reuse, R114, R12 ;  /* 0x00000072740c723c */ /* 0x040ff0000004180c */
[C---:B---3--:R-:W-:Y:S08]  /*103f0*/  HMMA.16816.F32.BF16 R40, R116.reuse, R4, R40 ;  /* 0x000000047428723c */ /* 0x048ff00000041828 */
[C---:B------:R-:W-:Y:S01]  /*10400*/  HMMA.16816.F32.BF16 R36, R116.reuse, R6, R36 ;  /* 0x000000067424723c */ /* 0x040fe20000041824 */
[----:B------:R-:W3:Y:S02]  /*10410*/  LDSM.16.M88.4 R4, [R151+0x5000] ;  /* 0x005000009704783b */ /* 0x000ee40000000200 */
[-C--:B------:R-:W-:Y:S01]  /*10420*/  FMUL.FTZ R12, R12, R3.reuse ;  /* 0x000000030c0c7220 */ /* 0x080fe20000410000 */
[-C--:B------:R-:W-:Y:S01]  /*10430*/  FMUL.FTZ R102, R13, R3.reuse ;  /* 0x000000030d667220 */ /* 0x080fe20000410000 */
[-C--:B------:R-:W-:Y:S01]  /*10440*/  FMUL.FTZ R112, R14, R3.reuse ;  /* 0x000000030e707220 */ /* 0x080fe20000410000 */
[-C--:B------:R-:W-:Y:S01]  /*10450*/  FMUL.FTZ R108, R15, R3.reuse ;  /* 0x000000030f6c7220 */ /* 0x080fe20000410000 */
[----:B------:R5:W1:Y:S02]  /*10460*/  MUFU.TANH R66, R12 ;  /* 0x0000000c00427308 */ /* 0x000a640000002400 */
[----:B-----5:R-:W5:Y:S01]  /*10470*/  LDSM.16.M88.4 R12, [R151+0x3800] ;  /* 0x00380000970c783b */ /* 0x020f620000000200 */
[C---:B---3--:R-:W-:Y:S08]  /*10480*/  HMMA.16816.F32.BF16 R32, R116.reuse, R4, R32 ;  /* 0x000000047420723c */ /* 0x048ff00000041820 */
[----:B------:R-:W-:Y:S01]  /*10490*/  HMMA.16816.F32.BF16 R28, R116, R6, R28 ;  /* 0x00000006741c723c */ /* 0x000fe2000004181c */
[----:B------:R-:W3:Y:S01]  /*104a0*/  LDSM.16.M88.4 R4, [R151+0x5800] ;  /* 0x005800009704783b */ /* 0x000ee20000000200 */
[----:B------:R-:W-:-:S06]  /*104b0*/  FMUL.FTZ R115, R36, R3 ;  /* 0x0000000324737220 */ /* 0x000fcc0000410000 */
[C---:B-----5:R-:W-:Y:S08]  /*104c0*/  HMMA.16816.F32.BF16 R52, R116.reuse, R14, R52 ;  /* 0x0000000e7434723c */ /* 0x060ff00000041834 */
        /* <DEDUP_REMOVED lines=18> */
[----:B---3--:R-:W-:Y:S01]  /*105f0*/  HMMA.16816.F32.BF16 R24, R116, R4, R24 ;  /* 0x000000047418723c */ /* 0x008fe20000041818 */
[----:B------:R-:W-:-:S07]  /*10600*/  DEPBAR.LE SB0, 0x0 ;  /* 0x000080000000791a */ /* 0x000fce0000000000 */
        /* <DEDUP_REMOVED lines=37> */
[----:B---3--:R-:W-:Y:S01]  /*10860*/  IADD3 R103, PT, PT, R67, -0x2, RZ ;  /* 0xfffffffe43677810 */ /* 0x008fe20007ffe0ff */
[----:B------:R-:W-:-:S03]  /*10870*/  FMUL.FTZ R3, R23, R3 ;  /* 0x0000000317037220 */ /* 0x000fc60000410000 */
        /* <DEDUP_REMOVED lines=65> */
[----:B------:R-:W-:Y:S02]  /*10c90*/  IADD3 R27, PT, PT, R67, -0x1, RZ ;  /* 0xffffffff431b7810 */ /* 0x000fe40007ffe0ff */
[----:B------:R-:W-:Y:S01]  /*10ca0*/  MOV R116, RZ ;  /* 0x000000ff00747202 */ /* 0x000fe20000000f00 */
[----:B------:R-:W3:Y:S02]  /*10cb0*/  LD.E.64 R124, desc[UR4][R100.64+0x20] ;  /* 0x00002004647c7980 */ /* 0x000ee4000c101b00 */
[----:B------:R-:W-:-:S04]  /*10cc0*/  IMAD.SHL.U32 R27, R27, 0x80, RZ ;  /* 0x000000801b1b7824 */ /* 0x000fc800078e00ff */
[----:B------:R-:W-:-:S05]  /*10cd0*/  VIADD R27, R27, 0xffffff00 ;  /* 0xffffff001b1b7836 */ /* 0x000fca0000000000 */
[----:B------:R-:W-:Y:S02]  /*10ce0*/  IABS R7, R27 ;  /* 0x0000001b00077213 */ /* 0x000fe40000000000 */
[-C--:B--2---:R-:W-:Y:S02]  /*10cf0*/  IABS R23, R118.reuse ;  /* 0x0000007600177213 */ /* 0x084fe40000000000 */
[----:B------:R-:W-:Y:S02]  /*10d00*/  LOP3.LUT R27, R27, R118, RZ, 0x3c, !PT ;  /* 0x000000761b1b7212 */ /* 0x000fe400078e3cff */
[----:B------:R-:W2:Y:S02]  /*10d10*/  I2F.RP R5, R23 ;  /* 0x0000001700057306 */ /* 0x000ea40000209400 */
[----:B------:R-:W-:-:S06]  /*10d20*/  ISETP.GE.AND P5, PT, R27, RZ, PT ;  /* 0x000000ff1b00720c */ /* 0x000fcc0003fa6270 */
[----:B--2---:R-:W2:Y:S02]  /*10d30*/  MUFU.RCP R117, R5 ;  /* 0x0000000500757308 */ /* 0x004ea40000001000 */
[----:B--2---:R-:W-:Y:S02]  /*10d40*/  VIADD R117, R117, 0xffffffe ;  /* 0x0ffffffe75757836 */ /* 0x004fe40000000000 */
[----:B------:R-:W-:-:S04]  /*10d50*/  IMAD.SHL.U32 R5, R103, 0x80, RZ ;  /* 0x0000008067057824 */ /* 0x000fc800078e00ff */
[----:B------:R-:W2:Y:S01]  /*10d60*/  F2I.FTZ.U32.TRUNC.NTZ R117, R117 ;  /* 0x0000007500757305 */ /* 0x000ea2000021f000 */
[----:B-1----:R-:W-:Y:S02]  /*10d70*/  IABS R21, R5 ;  /* 0x0000000500157213 */ /* 0x002fe40000000000 */
[----:B------:R-:W-:-:S04]  /*10d80*/  LOP3.LUT R5, R5, R118, RZ, 0x3c, !PT ;  /* 0x0000007605057212 */ /* 0x000fc800078e3cff */
[----:B------:R-:W-:Y:S01]  /*10d90*/  ISETP.GE.AND P2, PT, R5, RZ, PT ;  /* 0x000000ff0500720c */ /* 0x000fe20003f46270 */
[----:B--2---:R-:W-:-:S04]  /*10da0*/  IMAD.MOV R122, RZ, RZ, -R117 ;  /* 0x000000ffff7a7224 */ /* 0x004fc800078e0a75 */
[----:B------:R-:W-:-:S04]  /*10db0*/  IMAD R122, R122, R23, RZ ;  /* 0x000000177a7a7224 */ /* 0x000fc800078e02ff */
[----:B------:R-:W-:Y:S01]  /*10dc0*/  IMAD.HI.U32 R122, R117, R122, R116 ;  /* 0x0000007a757a7227 */ /* 0x000fe200078e0074 */
[----:B------:R-:W-:-:S05]  /*10dd0*/  IABS R116, R118 ;  /* 0x0000007600747213 */ /* 0x000fca0000000000 */
[----:B------:R-:W-:Y:S02]  /*10de0*/  IMAD.MOV R116, RZ, RZ, -R116 ;  /* 0x000000ffff747224 */ /* 0x000fe400078e0a74 */
[----:B------:R-:W-:-:S04]  /*10df0*/  IMAD.HI.U32 R25, R122, R7, RZ ;  /* 0x000000077a197227 */ /* 0x000fc800078e00ff */
[----:B------:R-:W-:-:S04]  /*10e00*/  IMAD.HI.U32 R39, R122, R21, RZ ;  /* 0x000000157a277227 */ /* 0x000fc800078e00ff */
[----:B------:R-:W-:Y:S01]  /*10e10*/  IMAD R122, R25, R116, R7 ;  /* 0x00000074197a7224 */ /* 0x000fe200078e0207 */
[----:B------:R-:W-:Y:S01]  /*10e20*/  LOP3.LUT R7, RZ, R118, RZ, 0x33, !PT ;  /* 0x00000076ff077212 */ /* 0x000fe200078e33ff */
        /* <DEDUP_REMOVED lines=12> */
[----:B------:R-:W-:Y:S02]  /*10ef0*/  @P4 VIADD R39, R39, 0x1 ;  /* 0x0000000127274836 */ /* 0x000fe40000000000 */
[----:B------:R-:W-:Y:S02]  /*10f00*/  @!P5 IADD3 R25, PT, PT, -R25, RZ, RZ ;  /* 0x000000ff1919d210 */ /* 0x000fe40007ffe1ff */
[----:B------:R-:W-:Y:S02]  /*10f10*/  @!P2 IMAD.MOV R39, RZ, RZ, -R39 ;  /* 0x000000ffff27a224 */ /* 0x000fe400078e0a27 */
[----:B------:R-:W-:-:S03]  /*10f20*/  SEL R21, R7, R25, !P0 ;  /* 0x0000001907157207 */ /* 0x000fc60004000000 */
[----:B------:R-:W-:Y:S02]  /*10f30*/  SEL R7, R7, R39, !P0 ;  /* 0x0000002707077207 */ /* 0x000fe40004000000 */
[----:B------:R-:W-:-:S04]  /*10f40*/  IMAD.WIDE R130, R21, 0x4, R178 ;  /* 0x0000000415827825 */ /* 0x000fc800078e02b2 */
[C---:B------:R-:W-:Y:S01]  /*10f50*/  IMAD.WIDE R126, R7.reuse, 0x4, R178 ;  /* 0x00000004077e7825 */ /* 0x040fe200078e02b2 */
[----:B------:R-:W4:Y:S04]  /*10f60*/  LD.E R116, desc[UR4][R130.64] ;  /* 0x0000000482747980 */ /* 0x000f28000c101900 */
[----:B------:R-:W4:Y:S01]  /*10f70*/  LD.E R5, desc[UR4][R126.64] ;  /* 0x000000047e057980 */ /* 0x000f22000c101900 */
[----:B------:R-:W-:-:S05]  /*10f80*/  IADD3 R21, PT, PT, R7, -R21, RZ ;  /* 0x8000001507157210 */ /* 0x000fca0007ffe0ff */
[----:B------:R-:W-:-:S05]  /*10f90*/  IMAD R21, R118, R21, -0x80 ;  /* 0xffffff8076157424 */ /* 0x000fca00078e0215 */
[----:B------:R-:W-:Y:S01]  /*10fa0*/  SHF.R.S32.HI R118, RZ, 0x1f, R21 ;  /* 0x0000001fff767819 */ /* 0x000fe20000011415 */
[----:B--2---:R-:W-:-:S04]  /*10fb0*/  IMAD R7, R123, R21, RZ ;  /* 0x000000157b077224 */ /* 0x004fc800078e02ff */
[C---:B------:R-:W-:Y:S02]  /*10fc0*/  IMAD R7, R122.reuse, R118, R7 ;  /* 0x000000767a077224 */ /* 0x040fe400078e0207 */
[----:B------:R-:W-:-:S04]  /*10fd0*/  IMAD.WIDE.U32 R122, R122, R21, RZ ;  /* 0x000000157a7a7225 */ /* 0x000fc800078e00ff */
[----:B------:R-:W-:Y:S01]  /*10fe0*/  IMAD.IADD R117, R123, 0x1, R7 ;  /* 0x000000017b757824 */ /* 0x000fe200078e0207 */
[----:B----4-:R-:W-:Y:S01]  /*10ff0*/  IADD3 R21, PT, PT, R116, -R5, RZ ;  /* 0x8000000574157210 */ /* 0x010fe20007ffe0ff */
[----:B------:R-:W-:-:S03]  /*11000*/  IMAD.MOV.U32 R116, RZ, RZ, R122 ;  /* 0x000000ffff747224 */ /* 0x000fc600078e007a */
        /* <DEDUP_REMOVED lines=8> */
.L_x_13423:
        /* <DEDUP_REMOVED lines=8> */
.L_x_13424:
[----:B------:R-:W-:Y:S05]  /*11110*/  BSYNC.RECONVERGENT B0 ;  /* 0x0000000000007941 */ /* 0x000fea0003800200 */
.L_x_13422:
        /* <DEDUP_REMOVED lines=29> */
.L_x_13421:
[----:B------:R-:W-:Y:S05]  /*112f0*/  BSYNC.RECONVERGENT B1 ;  /* 0x0000000000017941 */ /* 0x000fea0003800200 */
.L_x_13420:
[----:B------:R-:W-:Y:S01]  /*11300*/  IMAD.SHL.U32 R116, R169, 0x2, RZ ;  /* 0x00000002a9747824 */ /* 0x000fe200078e00ff */
[----:B------:R-:W-:Y:S01]  /*11310*/  LOP3.LUT R176, R176, 0xfffffffe, RZ, 0xc0, !PT ;  /* 0xfffffffeb0b07812 */ /* 0x000fe200078ec0ff */
[----:B------:R-:W-:-:S03]  /*11320*/  VIADD R39, R67, 0xffffffff ;  /* 0xffffffff43277836 */ /* 0x000fc60000000000 */
[----:B------:R-:W-:Y:S01]  /*11330*/  LOP3.LUT R116, R116, 0x6, RZ, 0xc0, !PT ;  /* 0x0000000674747812 */ /* 0x000fe200078ec0ff */
[----:B------:R-:W-:-:S04]  /*11340*/  IMAD.SHL.U32 R39, R39, 0x80, RZ ;  /* 0x0000008027277824 */ /* 0x000fc800078e00ff */
[----:B------:R-:W-:-:S04]  /*11350*/  IMAD.IADD R39, R39, 0x1, R116 ;  /* 0x0000000127277824 */ /* 0x000fc800078e0274 */
[C---:B------:R-:W-:Y:S02]  /*11360*/  VIADD R7, R39.reuse, 0xffffff80 ;  /* 0xffffff8027077836 */ /* 0x040fe40000000000 */
[C---:B------:R-:W-:Y:S02]  /*11370*/  VIADD R5, R39.reuse, 0xffffff81 ;  /* 0xffffff8127057836 */ /* 0x040fe40000000000 */
        /* <DEDUP_REMOVED lines=11> */
[----:B-1----:R-:W-:-:S02]  /*11430*/  FSEL R5, R18, -INF , P0 ;  /* 0xff80000012057808 */ /* 0x002fc40000000000 */
[----:B------:R-:W-:Y:S02]  /*11440*/  ISETP.GE.AND P0, PT, R7, R184, PT ;  /* 0x000000b80700720c */ /* 0x000fe40003f06270 */
[----:B------:R-:W-:Y:S02]  /*11450*/  @P1 LOP3.LUT R176, R176, 0x1, RZ, 0xfc, !PT ;  /* 0x00000001b0b01812 */ /* 0x000fe400078efcff */
[----:B------:R-:W-:Y:S01]  /*11460*/  FSEL R21, R16, -INF , !P2 ;  /* 0xff80000010157808 */ /* 0x000fe20005000000 */
[----:B------:R-:W-:Y:S01]  /*11470*/  VIADD R16, R39, 0xffffff90 ;  /* 0xffffff9027107836 */ /* 0x000fe20000000000 */
[C---:B------:R-:W-:Y:S02]  /*11480*/  LOP3.LUT P2, RZ, R176.reuse, 0x1, RZ, 0xc0, !PT ;  /* 0x00000001b0ff7812 */ /* 0x040fe4000784c0ff */
[----:B------:R-:W-:Y:S02]  /*11490*/  LOP3.LUT R176, R176, 0xfffffffd, RZ, 0xc0, !PT ;  /* 0xfffffffdb0b07812 */ /* 0x000fe400078ec0ff */
[----:B------:R-:W-:-:S02]  /*114a0*/  FSEL R5, R5, -INF , !P4 ;  /* 0xff80000005057808 */ /* 0x000fc40006000000 */
[C---:B------:R-:W-:Y:S02]  /*114b0*/  ISETP.GE.AND P1, PT, R7.reuse, R185, PT ;  /* 0x000000b90700720c */ /* 0x040fe40003f26270 */
[----:B------:R-:W-:Y:S02]  /*114c0*/  @P0 LOP3.LUT R176, R176, 0x2, RZ, 0xfc, !PT ;  /* 0x00000002b0b00812 */ /* 0x000fe400078efcff */
[----:B------:R-:W-:Y:S02]  /*114d0*/  ISETP.GE.AND P0, PT, R7, R183, PT ;  /* 0x000000b70700720c */ /* 0x000fe40003f06270 */
[----:B------:R-:W-:Y:S02]  /*114e0*/  FSEL R17, R17, -INF , P5 ;  /* 0xff80000011117808 */ /* 0x000fe40002800000 */
        /* <DEDUP_REMOVED lines=8> */
[----:B------:R-:W-:-:S02]  /*11570*/  ISETP.GE.AND P5, PT, R7, R182, PT ;  /* 0x000000b60700720c */ /* 0x000fc40003fa6270 */
[----:B------:R-:W-:Y:S02]  /*11580*/  FSEL R27, R102, -INF , P3 ;  /* 0xff800000661b7808 */ /* 0x000fe40001800000 */
[----:B------:R-:W-:Y:S02]  /*11590*/  FSEL R19, R108, -INF , P2 ;  /* 0xff8000006c137808 */ /* 0x000fe40001000000 */
[----:B------:R-:W-:Y:S02]  /*115a0*/  FSEL R27, R27, -INF , !P6 ;  /* 0xff8000001b1b7808 */ /* 0x000fe40007000000 */
[----:B------:R-:W-:Y:S02]  /*115b0*/  FSEL R19, R19, -INF , !P5 ;  /* 0xff80000013137808 */ /* 0x000fe40006800000 */
[C---:B------:R-:W-:Y:S02]  /*115c0*/  ISETP.GE.AND P3, PT, R41.reuse, R185, PT ;  /* 0x000000b92900720c */ /* 0x040fe40003f66270 */
[----:B------:R-:W-:-:S02]  /*115d0*/  ISETP.GE.AND P6, PT, R41, R184, PT ;  /* 0x000000b82900720c */ /* 0x000fc40003fc6270 */
[C---:B------:R-:W-:Y:S02]  /*115e0*/  ISETP.GE.AND P2, PT, R41.reuse, R183, PT ;  /* 0x000000b72900720c */ /* 0x040fe40003f46270 */
[----:B------:R-:W-:Y:S02]  /*115f0*/  ISETP.GE.AND P5, PT, R41, R182, PT ;  /* 0x000000b62900720c */ /* 0x000fe40003fa6270 */
[----:B------:R-:W3:Y:S01]  /*11600*/  LD.E R41, desc[UR4][R100.64+0xdc] ;  /* 0x0000dc0464297980 */ /* 0x000ee2000c101900 */
[----:B------:R-:W-:Y:S02]  /*11610*/  FSEL R25, R66, -INF , P1 ;  /* 0xff80000042197808 */ /* 0x000fe40000800000 */
[----:B------:R-:W-:Y:S02]  /*11620*/  FSEL R7, R112, -INF , P0 ;  /* 0xff80000070077808 */ /* 0x000fe40000000000 */
[----:B------:R-:W-:Y:S02]  /*11630*/  LOP3.LUT P1, RZ, R176, 0x2, RZ, 0xc0, !PT ;  /* 0x00000002b0ff7812 */ /* 0x000fe4000782c0ff */
[----:B------:R-:W-:-:S02]  /*11640*/  ISETP.GE.AND P0, PT, R16, R184, PT ;  /* 0x000000b81000720c */ /* 0x000fc40003f06270 */
[----:B------:R-:W-:Y:S02]  /*11650*/  FSEL R25, R25, -INF , !P1 ;  /* 0xff80000019197808 */ /* 0x000fe40004800000 */
[----:B------:R-:W-:Y:S02]  /*11660*/  FSEL R7, R7, -INF , !P4 ;  /* 0xff80000007077808 */ /* 0x000fe40006000000 */
        /* <DEDUP_REMOVED lines=14> */
[----:B------:R-:W-:Y:S01]  /*11750*/  FSEL R55, R9, -INF , P3 ;  /* 0xff80000009377808 */ /* 0x000fe20001800000 */
[C---:B------:R-:W-:Y:S01]  /*11760*/  VIADD R9, R39.reuse, 0xffffffa0 ;  /* 0xffffffa027097836 */ /* 0x040fe20000000000 */
[----:B------:R-:W-:Y:S01]  /*11770*/  ISETP.GE.AND P4, PT, R16, R182, PT ;  /* 0x000000b61000720c */ /* 0x000fe20003f86270 */
[----:B------:R-:W-:Y:S01]  /*11780*/  VIADD R16, R39, 0xffffff99 ;  /* 0xffffff9927107836 */ /* 0x000fe20000000000 */
[----:B------:R-:W-:Y:S02]  /*11790*/  FSEL R11, R11, -INF , P1 ;  /* 0xff8000000b0b7808 */ /* 0x000fe40000800000 */
[----:B------:R-:W-:-:S02]  /*117a0*/  ISETP.NE.AND P1, PT, R18, RZ, PT ;  /* 0x000000ff1200720c */ /* 0x000fc40003f25270 */
[----:B------:R-:W-:Y:S02]  /*117b0*/  FSEL R111, R111, -INF , P0 ;  /* 0xff8000006f6f7808 */ /* 0x000fe40000000000 */
[----:B------:R-:W-:Y:S02]  /*117c0*/  ISETP.GE.AND P3, PT, R16, R185, PT ;  /* 0x000000b91000720c */ /* 0x000fe40003f66270 */
[----:B------:R-:W-:Y:S02]  /*117d0*/  ISETP.GE.AND P0, PT, R9, R184, PT ;  /* 0x000000b80900720c */ /* 0x000fe40003f06270 */
[----:B------:R-:W-:Y:S02]  /*117e0*/  FSEL R110, R110, -INF , P2 ;  /* 0xff8000006e6e7808 */ /* 0x000fe40001000000 */
[----:B------:R-:W-:Y:S02]  /*117f0*/  FSEL R53, R11, -INF , !P1 ;  /* 0xff8000000b357808 */ /* 0x000fe40004800000 */
[----:B------:R-:W-:-:S02]  /*11800*/  ISETP.GE.AND P2, PT, R16, R183, PT ;  /* 0x000000b71000720c */ /* 0x000fc40003f46270 */
[----:B------:R-:W-:Y:S02]  /*11810*/  P2R R11, PR, RZ, 0x1 ;  /* 0x00000001ff0b7803 */ /* 0x000fe40000000000 */
[----:B------:R-:W-:Y:S01]  /*11820*/  FSEL R47, R8, -INF , P3 ;  /* 0xff800000082f7808 */ /* 0x000fe20001800000 */
[----:B------:R-:W-:Y:S01]  /*11830*/  VIADD R8, R39, 0xffffffa8 ;  /* 0xffffffa827087836 */ /* 0x000fe20000000000 */
[C---:B------:R-:W-:Y:S02]  /*11840*/  ISETP.GE.AND P1, PT, R9.reuse, R185, PT ;  /* 0x000000b90900720c */ /* 0x040fe40003f26270 */
[----:B------:R-:W-:Y:S02]  /*11850*/  ISETP.GE.AND P0, PT, R9, R183, PT ;  /* 0x000000b70900720c */ /* 0x000fe40003f06270 */
[----:B------:R-:W-:Y:S02]  /*11860*/  FSEL R237, R111, -INF , !P4 ;  /* 0xff8000006fed7808 */ /* 0x000fe40006000000 */
[----:B------:R-:W-:-:S02]  /*11870*/  FSEL R55, R55, -INF , !P6 ;  /* 0xff80000037377808 */ /* 0x000fc40007000000 */
[----:B------:R-:W-:Y:S02]  /*11880*/  FSEL R145, R110, -INF , !P5 ;  /* 0xff8000006e917808 */ /* 0x000fe40006800000 */
[----:B------:R-:W-:Y:S01]  /*11890*/  ISETP.GE.AND P4, PT, R9, R182, PT ;  /* 0x000000b60900720c */ /* 0x000fe20003f86270 */
        /* <DEDUP_REMOVED lines=9> */
[----:B--2---:R-:W-:Y:S02]  /*11930*/  FSEL R125, R10, -INF , !P5 ;  /* 0xff8000000a7d7808 */ /* 0x004fe40006800000 */
        /* <DEDUP_REMOVED lines=17> */
[----:B------:R-:W-:Y:S02]  /*11a50*/  P2R R9, PR, RZ, 0x1 ;  /* 0x00000001ff097803 */ /* 0x000fe40000000000 */
[C---:B------:R-:W-:Y:S02]  /*11a60*/  ISETP.GE.AND P1, PT, R8.reuse, R185, PT ;  /* 0x000000b90800720c */ /* 0x040fe40003f26270 */
[----:B------:R-:W-:-:S02]  /*11a70*/  ISETP.GE.AND P0, PT, R8, R183, PT ;  /* 0x000000b70800720c */ /* 0x000fc40003f06270 */
[----:B------:R-:W-:Y:S01]  /*11a80*/  ISETP.GE.AND P4, PT, R8, R182, PT ;  /* 0x000000b60800720c */ /* 0x000fe20003f86270 */
[----:B------:R-:W-:Y:S01]  /*11a90*/  VIADD R8, R39, 0xffffffb8 ;  /* 0xffffffb827087836 */ /* 0x000fe20000000000 */
[----:B------:R-:W-:Y:S02]  /*11aa0*/  FSEL R15, R15, -INF , P1 ;  /* 0xff8000000f0f7808 */ /* 0x000fe40000800000 */
[----:B------:R-:W-:Y:S02]  /*11ab0*/  FSEL R63, R63, -INF , P0 ;  /* 0xff8000003f3f7808 */ /* 0x000fe40000000000 */
[----:B------:R-:W-:Y:S02]  /*11ac0*/  ISETP.NE.AND P1, PT, R9, RZ, PT ;  /* 0x000000ff0900720c */ /* 0x000fe40003f25270 */
[----:B------:R-:W-:Y:S02]  /*11ad0*/  ISETP.GE.AND P0, PT, R8, R184, PT ;  /* 0x000000b80800720c */ /* 0x000fe40003f06270 */
[----:B------:R-:W-:-:S02]  /*11ae0*/  FSEL R227, R15, -INF , !P1 ;  /* 0xff8000000fe37808 */ /* 0x000fc40004800000 */
[----:B------:R-:W-:Y:S02]  /*11af0*/  FSEL R223, R63, -INF , !P4 ;  /* 0xff8000003fdf7808 */ /* 0x000fe40006000000 */
[----:B------:R-:W-:Y:S02]  /*11b00*/  P2R R9, PR, RZ, 0x1 ;  /* 0x00000001ff097803 */ /* 0x000fe40000000000 */
[C---:B------:R-:W-:Y:S02]  /*11b10*/  ISETP.GE.AND P1, PT, R8.reuse, R185, PT ;  /* 0x000000b90800720c */ /* 0x040fe40003f26270 */
[C---:B------:R-:W-:Y:S02]  /*11b20*/  ISETP.GE.AND P0, PT, R8.reuse, R183, PT ;  /* 0x000000b70800720c */ /* 0x040fe40003f06270 */
[----:B------:R-:W-:Y:S01]  /*11b30*/  ISETP.GE.AND P4, PT, R8, R182, PT ;  /* 0x000000b60800720c */ /* 0x000fe20003f86270 */
[C---:B------:R-:W-:Y:S02]  /*11b40*/  VIADD R8, R39.reuse, 0xffffffc0 ;  /* 0xffffffc027087836 */ /* 0x040fe40000000000 */
[----:B------:R-:W-:Y:S01]  /*11b50*/  VIADD R10, R39, 0xffffffa9 ;  /* 0xffffffa9270a7836 */ /* 0x000fe20000000000 */
[----:B------:R-:W-:-:S02]  /*11b60*/  FSEL R14, R14, -INF , P3 ;  /* 0xff8000000e0e7808 */ /* 0x000fc40001800000 */
[----:B------:R-:W-:Y:S02]  /*11b70*/  FSEL R105, R105, -INF , P2 ;  /* 0xff80000069697808 */ /* 0x000fe40001000000 */
[----:B------:R-:W-:Y:S02]  /*11b80*/  FSEL R58, R58, -INF , P1 ;  /* 0xff8000003a3a7808 */ /* 0x000fe40000800000 */
[----:B------:R-:W-:Y:S02]  /*11b90*/  FSEL R62, R62, -INF , P0 ;  /* 0xff8000003e3e7808 */ /* 0x000fe40000000000 */
[----:B------:R-:W-:Y:S02]  /*11ba0*/  ISETP.NE.AND P1, PT, R9, RZ, PT ;  /* 0x000000ff0900720c */ /* 0x000fe40003f25270 */
[----:B------:R-:W-:Y:S02]  /*11bb0*/  ISETP.GE.AND P0, PT, R8, R184, PT ;  /* 0x000000b80800720c */ /* 0x000fe40003f06270 */
[----:B------:R-:W-:-:S02]  /*11bc0*/  ISETP.GE.AND P3, PT, R10, R185, PT ;  /* 0x000000b90a00720c */ /* 0x000fc40003f66270 */
[----:B------:R-:W-:Y:S02]  /*11bd0*/  ISETP.GE.AND P2, PT, R10, R183, PT ;  /* 0x000000b70a00720c */ /* 0x000fe40003f46270 */
[----:B------:R-:W-:Y:S02]  /*11be0*/  FSEL R193, R14, -INF , !P6 ;  /* 0xff8000000ec17808 */ /* 0x000fe40007000000 */
[----:B------:R-:W-:Y:S02]  /*11bf0*/  FSEL R187, R105, -INF , !P5 ;  /* 0xff80000069bb7808 */ /* 0x000fe40006800000 */
        /* <DEDUP_REMOVED lines=23> */
[----:B------:R-:W-:-:S02]  /*11d70*/  FSEL R56, R56, -INF , P3 ;  /* 0xff80000038387808 */ /* 0x000fc40001800000 */
[----:B------:R-:W-:Y:S02]  /*11d80*/  FSEL R59, R59, -INF , P2 ;  /* 0xff8000003b3b7808 */ /* 0x000fe40001000000 */
[----:B------:R-:W-:Y:S02]  /*11d90*/  FSEL R211, R54, -INF , !P1 ;  /* 0xff80000036d37808 */ /* 0x000fe40004800000 */
[----:B------:R-:W-:Y:S02]  /*11da0*/  FSEL R203, R49, -INF , !P4 ;  /* 0xff80000031cb7808 */ /* 0x000fe40006000000 */
[----:B------:R-:W-:Y:S02]  /*11db0*/  P2R R9, PR, RZ, 0x1 ;  /* 0x00000001ff097803 */ /* 0x000fe40000000000 */
[C---:B------:R-:W-:Y:S02]  /*11dc0*/  ISETP.GE.AND P3, PT, R10.reuse, R185, PT ;  /* 0x000000b90a00720c */ /* 0x040fe40003f66270 */
[----:B------:R-:W-:-:S02]  /*11dd0*/  ISETP.GE.AND P2, PT, R10, R183, PT ;  /* 0x000000b70a00720c */ /* 0x000fc40003f46270 */
[C---:B------:R-:W-:Y:S02]  /*11de0*/  ISETP.GE.AND P1, PT, R8.reuse, R185, PT ;  /* 0x000000b90800720c */ /* 0x040fe40003f26270 */
        /* <DEDUP_REMOVED lines=8> */
[----:B------:R-:W-:Y:S02]  /*11e70*/  FSEL R52, R52, -INF , P3 ;  /* 0xff80000034347808 */ /* 0x000fe40001800000 */
[----:B------:R-:W-:Y:S02]  /*11e80*/  FSEL R57, R57, -INF , P2 ;  /* 0xff80000039397808 */ /* 0x000fe40001000000 */
[----:B------:R-:W-:Y:S02]  /*11e90*/  FSEL R51, R51, -INF , P1 ;  /* 0xff80000033337808 */ /* 0x000fe40000800000 */
[----:B------:R-:W-:Y:S02]  /*11ea0*/  ISETP.NE.AND P1, PT, R9, RZ, PT ;  /* 0x000000ff0900720c */ /* 0x000fe40003f25270 */
[----:B------:R-:W-:-:S02]  /*11eb0*/  FSEL R114, R114, -INF , P0 ;  /* 0xff80000072727808 */ /* 0x000fc40000000000 */
[-C--:B------:R-:W-:Y:S02]  /*11ec0*/  ISETP.GE.AND P0, PT, R8, R184.reuse, PT ;  /* 0x000000b80800720c */ /* 0x080fe40003f06270 */
        /* <DEDUP_REMOVED lines=9> */
[----:B------:R-:W-:Y:S02]  /*11f60*/  FSEL R199, R114, -INF , !P4 ;  /* 0xff80000072c77808 */ /* 0x000fe40006000000 */
[----:B------:R-:W-:Y:S02]  /*11f70*/  P2R R9, PR, RZ, 0x1 ;  /* 0x00000001ff097803 */ /* 0x000fe40000000000 */
        /* <DEDUP_REMOVED lines=8> */
[----:B------:R-:W-:Y:S02]  /*12000*/  ISETP.NE.AND P1, PT, R9, RZ, PT ;  /* 0x000000ff0900720c */ /* 0x000fe40003f25270 */
[----:B------:R-:W-:Y:S02]  /*12010*/  FSEL R42, R42, -INF , P0 ;  /* 0xff8000002a2a7808 */ /* 0x000fe40000000000 */
[----:B------:R-:W-:Y:S02]  /*12020*/  FSEL R209, R48, -INF , !P6 ;  /* 0xff80000030d17808 */ /* 0x000fe40007000000 */
[----:B------:R-:W-:Y:S02]  /*12030*/  FSEL R201, R107, -INF , !P5 ;  /* 0xff8000006bc97808 */ /* 0x000fe40006800000 */
[-C--:B------:R-:W-:Y:S02]  /*12040*/  ISETP.GE.AND P0, PT, R8, R184.reuse, PT ;  /* 0x000000b80800720c */ /* 0x080fe40003f06270 */
[----:B------:R-:W-:-:S02]  /*12050*/  ISETP.GE.AND P6, PT, R10, R184, PT ;  /* 0x000000b80a00720c */ /* 0x000fc40003fc6270 */
[----:B------:R-:W-:Y:S01]  /*12060*/  ISETP.GE.AND P5, PT, R10, R182, PT ;  /* 0x000000b60a00720c */ /* 0x000fe20003fa6270 */
[----:B------:R-:W-:Y:S01]  /*12070*/  VIADD R10, R39, 0xffffffd1 ;  /* 0xffffffd1270a7836 */ /* 0x000fe20000000000 */
[----:B------:R-:W-:Y:S02]  /*12080*/  FSEL R44, R44, -INF , P3 ;  /* 0xff8000002c2c7808 */ /* 0x000fe40001800000 */
[----:B------:R-:W-:Y:S02]  /*12090*/  FSEL R50, R50, -INF , P2 ;  /* 0xff80000032327808 */ /* 0x000fe40001000000 */
[----:B------:R-:W-:Y:S02]  /*120a0*/  FSEL R141, R46, -INF , !P1 ;  /* 0xff8000002e8d7808 */ /* 0x000fe40004800000 */
[----:B------:R-:W-:Y:S02]  /*120b0*/  ISETP.GE.AND P1, PT, R8, R185, PT ;  /* 0x000000b90800720c */ /* 0x000fe40003f26270 */
[----:B------:R-:W-:-:S02]  /*120c0*/  P2R R9, PR, RZ, 0x1 ;  /* 0x00000001ff097803 */ /* 0x000fc40000000000 */
[----:B------:R-:W-:Y:S02]  /*120d0*/  FSEL R205, R44, -INF , !P6 ;  /* 0xff8000002ccd7808 */ /* 0x000fe40007000000 */
[----:B------:R-:W-:Y:S02]  /*120e0*/  FSEL R197, R50, -INF , !P5 ;  /* 0xff80000032c57808 */ /* 0x000fe40006800000 */
[----:B------:R-:W-:Y:S02]  /*120f0*/  FSEL R133, R42, -INF , !P4 ;  /* 0xff8000002a857808 */ /* 0x000fe40006000000 */
[C---:B------:R-:W-:Y:S02]  /*12100*/  ISETP.GE.AND P3, PT, R10.reuse, R185, PT ;  /* 0x000000b90a00720c */ /* 0x040fe40003f66270 */
[C---:B------:R-:W-:Y:S02]  /*12110*/  ISETP.GE.AND P6, PT, R10.reuse, R184, PT ;  /* 0x000000b80a00720c */ /* 0x040fe40003fc6270 */
[----:B------:R-:W-:-:S02]  /*12120*/  ISETP.GE.AND P2, PT, R10, R183, PT ;  /* 0x000000b70a00720c */ /* 0x000fc40003f46270 */
[-C--:B------:R-:W-:Y:S01]  /*12130*/  ISETP.GE.AND P5, PT, R10, R182.reuse, PT ;  /* 0x000000b60a00720c */ /* 0x080fe20003fa6270 */
[C---:B------:R-:W-:Y:S01]  /*12140*/  VIADD R10, R39.reuse, 0xffffffd9 ;  /* 0xffffffd9270a7836 */ /* 0x040fe20000000000 */
[C---:B------:R-:W-:Y:S02]  /*12150*/  ISETP.GE.AND P0, PT, R8.reuse, R183, PT ;  /* 0x000000b70800720c */ /* 0x040fe40003f06270 */
[----:B------:R-:W-:Y:S01]  /*12160*/  ISETP.GE.AND P4, PT, R8, R182, PT ;  /* 0x000000b60800720c */ /* 0x000fe20003f86270 */
[----:B------:R-:W-:Y:S01]  /*12170*/  VIADD R8, R39, 0xffffffe0 ;  /* 0xffffffe027087836 */ /* 0x000fe20000000000 */
[----:B------:R-:W-:Y:S02]  /*12180*/  FSEL R115, R115, -INF , P1 ;  /* 0xff80000073737808 */ /* 0x000fe40000800000 */
[----:B------:R-:W-:Y:S02]  /*12190*/  ISETP.NE.AND P1, PT, R9, RZ, PT ;  /* 0x000000ff0900720c */ /* 0x000fe40003f25270 */
[----:B------:R-:W-:-:S02]  /*121a0*/  FSEL R40, R40, -INF , P3 ;  /* 0xff80000028287808 */ /* 0x000fc40001800000 */
[----:B------:R-:W-:Y:S02]  /*121b0*/  FSEL R43, R43, -INF , P2 ;  /* 0xff8000002b2b7808 */ /* 0x000fe40001000000 */
[----:B------:R-:W-:Y:S02]  /*121c0*/  FSEL R137, R115, -INF , !P1 ;  /* 0xff80000073897808 */ /* 0x000fe40004800000 */
[----:B------:R-:W-:Y:S02]  /*121d0*/  ISETP.GE.AND P2, PT, R10, R183, PT ;  /* 0x000000b70a00720c */ /* 0x000fe40003f46270 */
[----:B------:R-:W-:Y:S02]  /*121e0*/  ISETP.GE.AND P1, PT, R8, R184, PT ;  /* 0x000000b80800720c */ /* 0x000fe40003f26270 */
[----:B------:R-:W-:Y:S02]  /*121f0*/  FSEL R139, R40, -INF , !P6 ;  /* 0xff800000288b7808 */ /* 0x000fe40007000000 */
[----:B------:R-:W-:-:S02]  /*12200*/  ISETP.GE.AND P3, PT, R10, R185, PT ;  /* 0x000000b90a00720c */ /* 0x000fc40003f66270 */
[----:B------:R-:W-:Y:S02]  /*12210*/  FSEL R131, R43, -INF , !P5 ;  /* 0xff8000002b837808 */ /* 0x000fe40006800000 */
[C---:B------:R-:W-:Y:S02]  /*12220*/  ISETP.GE.AND P6, PT, R10.reuse, R184, PT ;  /* 0x000000b80a00720c */ /* 0x040fe40003fc6270 */
[----:B------:R-:W-:Y:S01]  /*12230*/  ISETP.GE.AND P5, PT, R10, R182, PT ;  /* 0x000000b60a00720c */ /* 0x000fe20003fa6270 */
[----:B------:R-:W-:Y:S01]  /*12240*/  VIADD R10, R39, 0xffffffe1 ;  /* 0xffffffe1270a7836 */ /* 0x000fe20000000000 */
[----:B------:R-:W-:Y:S02]  /*12250*/  FSEL R120, R120, -INF , P0 ;  /* 0xff80000078787808 */ /* 0x000fe40000000000 */
[----:B------:R-:W-:Y:S02]  /*12260*/  P2R R9, PR, RZ, 0x2 ;  /* 0x00000002ff097803 */ /* 0x000fe40000000000 */
[----:B------:R-:W-:-:S02]  /*12270*/  FSEL R38, R38, -INF , P2 ;  /* 0xff80000026267808 */ /* 0x000fc40001000000 */
[C---:B------:R-:W-:Y:S02]  /*12280*/  ISETP.GE.AND P0, PT, R8.reuse, R185, PT ;  /* 0x000000b90800720c */ /* 0x040fe40003f06270 */
[----:B------:R-:W-:Y:S02]  /*12290*/  ISETP.GE.AND P1, PT, R8, R183, PT ;  /* 0x000000b70800720c */ /* 0x000fe40003f26270 */
[----:B------:R-:W-:Y:S02]  /*122a0*/  FSEL R36, R36, -INF , P3 ;  /* 0xff80000024247808 */ /* 0x000fe40001800000 */
[----:B------:R-:W-:Y:S01]  /*122b0*/  ISETP.GE.AND P3, PT, R8, R182, PT ;  /* 0x000000b60800720c */ /* 0x000fe20003f66270 */
[----:B------:R-:W-:Y:S01]  /*122c0*/  VIADD R8, R39, 0xffffffe8 ;  /* 0xffffffe827087836 */ /* 0x000fe20000000000 */
[----:B------:R-:W-:Y:S02]  /*122d0*/  FSEL R119, R38, -INF , !P5 ;  /* 0xff80000026777808 */ /* 0x000fe40006800000 */
[----:B------:R-:W-:-:S02]  /*122e0*/  ISETP.GE.AND P2, PT, R10, R185, PT ;  /* 0x000000b90a00720c */ /* 0x000fc40003f46270 */
[----:B------:R-:W-:Y:S02]  /*122f0*/  FSEL R37, R37, -INF , P0 ;  /* 0xff80000025257808 */ /* 0x000fe40000000000 */
[----:B------:R-:W-:Y:S02]  /*12300*/  ISETP.NE.AND P5, PT, R9, RZ, PT ;  /* 0x000000ff0900720c */ /* 0x000fe40003fa5270 */
[----:B------:R-:W-:Y:S02]  /*12310*/  FSEL R34, R34, -INF , P1 ;  /* 0xff80000022227808 */ /* 0x000fe40000800000 */
[----:B------:R-:W-:Y:S02]  /*12320*/  FSEL R127, R120, -INF , !P4 ;  /* 0xff800000787f7808 */ /* 0x000fe40006000000 */
[----:B------:R-:W-:Y:S02]  /*12330*/  FSEL R135, R36, -INF , !P6 ;  /* 0xff80000024877808 */ /* 0x000fe40007000000 */
[----:B------:R-:W-:-:S02]  /*12340*/  ISETP.GE.AND P6, PT, R10, R184, PT ;  /* 0x000000b80a00720c */ /* 0x000fc40003fc6270 */
[C---:B------:R-:W-:Y:S02]  /*12350*/  ISETP.GE.AND P0, PT, R10.reuse, R183, PT ;  /* 0x000000b70a00720c */ /* 0x040fe40003f06270 */
[----:B------:R-:W-:Y:S02]  /*12360*/  ISETP.GE.AND P4, PT, R10, R182, PT ;  /* 0x000000b60a00720c */ /* 0x000fe40003f86270 */
[----:B------:R-:W-:Y:S02]  /*12370*/  FMNMX3.FTZ R10, R2, R21, R23, !PT ;  /* 0x00000015020a7276 */ /* 0x000fe40007810017 */
        /* <DEDUP_REMOVED lines=12> */
[----:B------:R-:W-:Y:S02]  /*12440*/  ISETP.GE.AND P4, PT, R8, R182, PT ;  /* 0x000000b60800720c */ /* 0x000fe40003f86270 */
[----:B------:R-:W-:Y:S02]  /*12450*/  FMNMX3.FTZ R10, R10, R143, R55, !PT ;  /* 0x0000008f0a0a7276 */ /* 0x000fe40007810037 */
[----:B------:R-:W-:Y:S02]  /*12460*/  FSEL R115, R32, -INF , !P6 ;  /* 0xff80000020737808 */ /* 0x000fe40007000000 */
[----:B------:R-:W-:-:S02]  /*12470*/  FSEL R35, R35, -INF , P1 ;  /* 0xff80000023237808 */ /* 0x000fc40000800000 */
[----:B------:R-:W-:Y:S01]  /*12480*/  FMNMX3.FTZ R12, R12, R7, R19, !PT ;  /* 0x000000070c0c7276 */ /* 0x000fe20007810013 */
[C---:B------:R-:W-:Y:S01]  /*12490*/  VIADD R9, R39.reuse, 0xfffffff0 ;  /* 0xfffffff027097836 */ /* 0x040fe20000000000 */
        /* <DEDUP_REMOVED lines=9> */
[----:B------:R-:W-:Y:S02]  /*12530*/  ISETP.GE.AND P3, PT, R8, R185, PT ;  /* 0x000000b90800720c */ /* 0x000fe40003f66270 */
[----:B------:R-:W-:Y:S02]  /*12540*/  FMNMX3.FTZ R10, R10, R235, R193, !PT ;  /* 0x000000eb0a0a7276 */ /* 0x000fe400078100c1 */
[----:B------:R-:W-:-:S02]  /*12550*/  LOP3.LUT R176, R176, 0xfffffffd, RZ, 0xc0, !PT ;  /* 0xfffffffdb0b07812 */ /* 0x000fc400078ec0ff */
[----:B------:R-:W-:Y:S02]  /*12560*/  FMNMX3.FTZ R12, R12, R237, R125, !PT ;  /* 0x000000ed0c0c7276 */ /* 0x000fe4000781007d */
[----:B------:R-:W-:Y:S02]  /*12570*/  FMNMX3.FTZ R10, R10, R233, R189, !PT ;  /* 0x000000e90a0a7276 */ /* 0x000fe400078100bd */
[----:B------:R-:W-:Y:S02]  /*12580*/  FSEL R107, R6, -INF , P3 ;  /* 0xff800000066b7808 */ /* 0x000fe40001800000 */
[----:B------:R-:W-:Y:S02]  /*12590*/  @P4 LOP3.LUT R176, R176, 0x2, RZ, 0xfc, !PT ;  /* 0x00000002b0b04812 */ /* 0x000fe400078efcff */
[----:B------:R-:W-:Y:S02]  /*125a0*/  FMNMX3.FTZ R6, R12, R231, R187, !PT ;  /* 0x000000e70c067276 */ /* 0x000fe400078100bb */
[----:B------:R-:W-:-:S02]  /*125b0*/  FMNMX3.FTZ R10, R10, R227, R219, !PT ;  /* 0x000000e30a0a7276 */ /* 0x000fc400078100db */
[----:B------:R-:W-:Y:S02]  /*125c0*/  ISETP.GE.AND P4, PT, R9, R185, PT ;  /* 0x000000b90900720c */ /* 0x000fe40003f86270 */
[----:B------:R-:W-:Y:S02]  /*125d0*/  LOP3.LUT R176, R176, 0xfffffffe, RZ, 0xc0, !PT ;  /* 0xfffffffeb0b07812 */ /* 0x000fe400078ec0ff */
[----:B------:R-:W-:Y:S02]  /*125e0*/  FMNMX3.FTZ R6, R6, R229, R165, !PT ;  /* 0x000000e506067276 */ /* 0x000fe400078100a5 */
[----:B------:R-:W-:Y:S02]  /*125f0*/  FMNMX3.FTZ R10, R10, R225, R215, !PT ;  /* 0x000000e10a0a7276 */ /* 0x000fe400078100d7 */
[----:B------:R-:W-:Y:S02]  /*12600*/  @P2 LOP3.LUT R176, R176, 0x1, RZ, 0xfc, !PT ;  /* 0x00000001b0b02812 */ /* 0x000fe400078efcff */
[----:B------:R-:W-:-:S02]  /*12610*/  FSEL R4, R4, -INF , P1 ;  /* 0xff80000004047808 */ /* 0x000fc40000800000 */
[----:B------:R-:W-:Y:S02]  /*12620*/  FSEL R24, R24, -INF , P4 ;  /* 0xff80000018187808 */ /* 0x000fe40002000000 */
[----:B------:R-:W-:Y:S02]  /*12630*/  FMNMX3.FTZ R6, R6, R223, R217, !PT ;  /* 0x000000df06067276 */ /* 0x000fe400078100d9 */
[----:B------:R-:W-:Y:S02]  /*12640*/  FSEL R28, R28, -INF , P0 ;  /* 0xff8000001c1c7808 */ /* 0x000fe40000000000 */
[C---:B------:R-:W-:Y:S02]  /*12650*/  ISETP.GE.AND P1, PT, R8.reuse, R184, PT ;  /* 0x000000b80800720c */ /* 0x040fe40003f26270 */
[CC--:B------:R-:W-:Y:S02]  /*12660*/  ISETP.GE.AND P2, PT, R8.reuse, R183.reuse, PT ;  /* 0x000000b70800720c */ /* 0x0c0fe40003f46270 */
[----:B------:R-:W-:Y:S01]  /*12670*/  ISETP.GE.AND P4, PT, R8, R182, PT ;  /* 0x000000b60800720c */ /* 0x000fe20003f86270 */
[----:B------:R-:W-:Y:S01]  /*12680*/  VIADD R8, R39, 0xfffffff8 ;  /* 0xfffffff827087836 */ /* 0x000fe20000000000 */
[----:B------:R-:W-:-:S02]  /*12690*/  ISETP.GE.AND P0, PT, R9, R183, PT ;  /* 0x000000b70900720c */ /* 0x000fc40003f06270 */
[----:B------:R-:W-:Y:S02]  /*126a0*/  FMNMX3.FTZ R10, R10, R211, R209, !PT ;  /* 0x000000d30a0a7276 */ /* 0x000fe400078100d1 */
[----:B------:R-:W-:Y:S02]  /*126b0*/  FMNMX3.FTZ R6, R6, R221, R213, !PT ;  /* 0x000000dd06067276 */ /* 0x000fe400078100d5 */
[----:B------:R-:W-:Y:S02]  /*126c0*/  FSEL R30, R30, -INF , P0 ;  /* 0xff8000001e1e7808 */ /* 0x000fe40000000000 */
[----:B------:R-:W-:Y:S02]  /*126d0*/  FSEL R107, R107, -INF , !P1 ;  /* 0xff8000006b6b7808 */ /* 0x000fe40004800000 */
[----:B------:R-:W-:Y:S02]  /*126e0*/  FSEL R26, R26, -INF , P2 ;  /* 0xff8000001a1a7808 */ /* 0x000fe40001000000 */
[----:B------:R-:W-:-:S02]  /*126f0*/  ISETP.GE.AND P0, PT, R8, R185, PT ;  /* 0x000000b90800720c */ /* 0x000fc40003f06270 */
[C---:B------:R-:W-:Y:S02]  /*12700*/  ISETP.GE.AND P3, PT, R8.reuse, R184, PT ;  /* 0x000000b80800720c */ /* 0x040fe40003f66270 */
[----:B------:R-:W-:Y:S02]  /*12710*/  ISETP.GE.AND P1, PT, R8, R183, PT ;  /* 0x000000b70800720c */ /* 0x000fe40003f26270 */
[----:B------:R-:W-:Y:S02]  /*12720*/  FMNMX3.FTZ R10, R10, R207, R205, !PT ;  /* 0x000000cf0a0a7276 */ /* 0x000fe400078100cd */
[----:B------:R-:W-:Y:S02]  /*12730*/  ISETP.GE.AND P2, PT, R8, R182, PT ;  /* 0x000000b60800720c */ /* 0x000fe40003f46270 */
[----:B------:R-:W-:Y:S02]  /*12740*/  FMNMX3.FTZ R8, R6, R203, R201, !PT ;  /* 0x000000cb06087276 */ /* 0x000fe400078100c9 */
[----:B------:R-:W-:-:S02]  /*12750*/  FMNMX3.FTZ R10, R10, R141, R139, !PT ;  /* 0x0000008d0a0a7276 */ /* 0x000fc4000781008b */
[----:B------:R-:W-:Y:S01]  /*12760*/  FMNMX3.FTZ R8, R8, R199, R197, !PT ;  /* 0x000000c708087276 */ /* 0x000fe200078100c5 */
[----:B------:R-:W-:Y:S01]  /*12770*/  VIADD R39, R39, 0xfffffff9 ;  /* 0xfffffff927277836 */ /* 0x000fe20000000000 */
[----:B------:R-:W-:Y:S02]  /*12780*/  FSEL R113, R35, -INF , !P5 ;  /* 0xff80000023717808 */ /* 0x000fe40006800000 */
[----:B------:R-:W-:Y:S02]  /*12790*/  ISETP.GE.AND P5, PT, R9, R184, PT ;  /* 0x000000b80900720c */ /* 0x000fe40003fa6270 */
[----:B------:R-:W-:Y:S02]  /*127a0*/  FMNMX3.FTZ R6, R10, R137, R135, !PT ;  /* 0x000000890a067276 */ /* 0x000fe40007810087 */
[----:B------:R-:W-:Y:S02]  /*127b0*/  FMNMX3.FTZ R8, R8, R133, R131, !PT ;  /* 0x0000008508087276 */ /* 0x000fe40007810083 */
[----:B------:R-:W-:-:S02]  /*127c0*/  FSEL R109, R24, -INF , !P5 ;  /* 0xff800000186d7808 */ /* 0x000fc40006800000 */
[----:B------:R-:W-:Y:S02]  /*127d0*/  FSEL R20, R20, -INF , P0 ;  /* 0xff80000014147808 */ /* 0x000fe40000000000 */
[----:B------:R-:W-:Y:S02]  /*127e0*/  FSEL R111, R28, -INF , !P6 ;  /* 0xff8000001c6f7808 */ /* 0x000fe40007000000 */
[----:B------:R-:W-:Y:S02]  /*127f0*/  LOP3.LUT P5, RZ, R176, 0x2, RZ, 0xc0, !PT ;  /* 0x00000002b0ff7812 */ /* 0x000fe400078ac0ff */
[----:B------:R-:W-:Y:S02]  /*12800*/  ISETP.GE.AND P0, PT, R39, R185, PT ;  /* 0x000000b92700720c */ /* 0x000fe40003f06270 */
[----:B------:R-:W-:Y:S02]  /*12810*/  FMNMX3.FTZ R6, R6, R117, R115, !PT ;  /* 0x0000007506067276 */ /* 0x000fe40007810073 */
[----:B------:R-:W-:-:S02]  /*12820*/  FMNMX3.FTZ R8, R8, R127, R119, !PT ;  /* 0x0000007f08087276 */ /* 0x000fc40007810077 */
[----:B------:R-:W-:Y:S02]  /*12830*/  FSEL R22, R22, -INF , P1 ;  /* 0xff80000016167808 */ /* 0x000fe40000800000 */
[----:B------:R-:W-:Y:S02]  /*12840*/  ISETP.GE.AND P1, PT, R39, R184, PT ;  /* 0x000000b82700720c */ /* 0x000fe40003f26270 */
[----:B------:R-:W-:Y:S02]  /*12850*/  FSEL R31, R31, -INF , P0 ;  /* 0xff8000001f1f7808 */ /* 0x000fe40000000000 */
[----:B------:R-:W-:Y:S02]  /*12860*/  FMNMX3.FTZ R6, R6, R113, R111, !PT ;  /* 0x0000007106067276 */ /* 0x000fe4000781006f */
[----:B------:R-:W-:Y:S02]  /*12870*/  FSEL R51, R4, -INF , !P5 ;  /* 0xff80000004337808 */ /* 0x000fe40006800000 */
[----:B------:R-:W-:-:S02]  /*12880*/  LOP3.LUT P6, RZ, R176, 0x1, RZ, 0xc0, !PT ;  /* 0x00000001b0ff7812 */ /* 0x000fc400078cc0ff */
[----:B------:R-:W-:Y:S02]  /*12890*/  ISETP.GE.AND P0, PT, R39, R183, PT ;  /* 0x000000b72700720c */ /* 0x000fe40003f06270 */
[----:B------:R-:W-:Y:S02]  /*128a0*/  FMNMX3.FTZ R4, R8, R61, R59, !PT ;  /* 0x0000003d08047276 */ /* 0x000fe4000781003b */
[----:B------:R-:W-:Y:S02]  /*128b0*/  FSEL R105, R20, -INF , !P3 ;  /* 0xff80000014697808 */ /* 0x000fe40005800000 */
[----:B------:R-:W-:Y:S02]  /*128c0*/  FSEL R63, R31, -INF , !P1 ;  /* 0xff8000001f3f7808 */ /* 0x000fe40004800000 */
[----:B------:R-:W-:Y:S02]  /*128d0*/  FMNMX3.FTZ R6, R6, R109, R107, !PT ;  /* 0x0000006d06067276 */ /* 0x000fe4000781006b */
[----:B------:R-:W-:-:S02]  /*128e0*/  ISETP.GE.AND P1, PT, R39, R182, PT ;  /* 0x000000b62700720c */ /* 0x000fc40003f26270 */
[----:B------:R-:W-:Y:S01]  /*128f0*/  FSEL R3, R3, -INF , P0 ;  /* 0xff80000003037808 */ /* 0x000fe20000000000 */
[----:B------:R-:W-:Y:S01]  /*12900*/  LDSM.16.MT88.4 R36, [R148+0x6000] ;  /* 0x006000009424783b */ /* 0x000fe20000004200 */
[----:B------:R-:W-:Y:S02]  /*12910*/  FSEL R49, R30, -INF , !P6 ;  /* 0xff8000001e317808 */ /* 0x000fe40007000000 */
[----:B------:R-:W-:Y:S02]  /*12920*/  FSEL R48, R26, -INF , !P4 ;  /* 0xff8000001a307808 */ /* 0x000fe40006000000 */
[----:B------:R-:W-:Y:S02]  /*12930*/  FMNMX3.FTZ R4, R4, R57, R51, !PT ;  /* 0x0000003904047276 */ /* 0x000fe40007810033 */
[----:B------:R-:W-:Y:S02]  /*12940*/  FMNMX3.FTZ R6, R6, R105, R63, !PT ;  /* 0x0000006906067276 */ /* 0x000fe4000781003f */
[----:B------:R-:W-:-:S02]  /*12950*/  FSEL R43, R22, -INF , !P2 ;  /* 0xff800000162b7808 */ /* 0x000fc40005000000 */
[----:B------:R-:W-:Y:S02]  /*12960*/  FSEL R42, R3, -INF , !P1 ;  /* 0xff800000032a7808 */ /* 0x000fe40004800000 */
[----:B------:R-:W-:Y:S01]  /*12970*/  FMNMX3.FTZ R4, R4, R49, R48, !PT ;  /* 0x0000003104047276 */ /* 0x000fe20007810030 */
[----:B------:R-:W1:Y:S03]  /*12980*/  SHFL.BFLY PT, R9, R6, 0x2, 0x1f ;  /* 0x0c401f0006097f89 */ /* 0x000e6600000e0000 */
[----:B------:R-:W-:-:S05]  /*12990*/  FMNMX3.FTZ R11, R4, R43, R42, !PT ;  /* 0x0000002b040b7276 */ /* 0x000fca000781002a */
[----:B------:R-:W2:Y:S01]  /*129a0*/  SHFL.BFLY PT, R4, R11, 0x2, 0x1f ;  /* 0x0c401f000b047f89 */ /* 0x000ea200000e0000 */
[----:B-1----:R-:W-:-:S05]  /*129b0*/  FMNMX.FTZ R9, R6, R9, !PT ;  /* 0x0000000906097209 */ /* 0x002fca0007810000 */
[----:B------:R-:W1:Y:S01]  /*129c0*/  SHFL.BFLY PT, R40, R9, 0x1, 0x1f ;  /* 0x0c201f0009287f89 */ /* 0x000e6200000e0000 */
[----:B--2---:R-:W-:-:S05]  /*129d0*/  FMNMX.FTZ R4, R11, R4, !PT ;  /* 0x000000040b047209 */ /* 0x004fca0007810000 */
[----:B------:R-:W2:Y:S01]  /*129e0*/  SHFL.BFLY PT, R3, R4, 0x1, 0x1f ;  /* 0x0c201f0004037f89 */ /* 0x000ea200000e0000 */
[----:B-1----:R-:W-:-:S04]  /*129f0*/  FMNMX.FTZ R40, R9, R40, !PT ;  /* 0x0000002809287209 */ /* 0x002fc80007810000 */
[----:B------:R-:W-:Y:S02]  /*12a00*/  FSETP.NEU.FTZ.AND P1, PT, R40, -INF , PT ;  /* 0xff8000002800780b */ /* 0x000fe40003f3d000 */
[----:B--2---:R-:W-:Y:S02]  /*12a10*/  FMNMX.FTZ R3, R4, R3, !PT ;  /* 0x0000000304037209 */ /* 0x004fe40007810000 */
[----:B------:R-:W-:Y:S02]  /*12a20*/  FSEL R11, R40, RZ, P1 ;  /* 0x000000ff280b7208 */ /* 0x000fe40000800000 */
[----:B------:R-:W-:Y:S01]  /*12a30*/  FSETP.NEU.FTZ.AND P0, PT, R3, -INF , PT ;  /* 0xff8000000300780b */ /* 0x000fe20003f1d000 */
[----:B---3--:R-:W-:Y:S02]  /*12a40*/  FMUL.FTZ R50, R41, R40 ;  /* 0x0000002829327220 */ /* 0x008fe40000410000 */
[----:B------:R-:W-:Y:S01]  /*12a50*/  FADD.FTZ R4, R2, -R11 ;  /* 0x8000000b02047221 */ /* 0x000fe20000010000 */
[----:B------:R-:W-:Y:S01]  /*12a60*/  FSEL R9, R3, RZ, P0 ;  /* 0x000000ff03097208 */ /* 0x000fe20000000000 */
[----:B------:R-:W-:Y:S01]  /*12a70*/  FMUL.FTZ R2, R41, R3 ;  /* 0x0000000329027220 */ /* 0x000fe20000410000 */
[----:B------:R-:W-:-:S03]  /*12a80*/  FSEL R50, R50, RZ, P1 ;  /* 0x000000ff32327208 */ /* 0x000fc60000800000 */
[----:B------:R-:W-:Y:S01]  /*12a90*/  FADD.FTZ R104, R0, -R9 ;  /* 0x8000000900687221 */ /* 0x000fe20000010000 */
[----:B------:R-:W-:Y:S01]  /*12aa0*/  FSEL R0, R2, RZ, P0 ;  /* 0x000000ff02007208 */ /* 0x000fe20000000000 */
[-CC-:B------:R-:W-:Y:S01]  /*12ab0*/  FFMA.FTZ R121, R25, R41.reuse, -R50.reuse ;  /* 0x0000002919797223 */ /* 0x180fe20000010832 */
[-C--:B------:R-:W-:Y:S01]  /*12ac0*/  FFMA.FTZ R56, R27, R41.reuse, -R50 ;  /* 0x000000291b387223 */ /* 0x080fe20000010832 */
[----:B------:R-:W1:Y:S02]  /*12ad0*/  LDSM.16.MT88.4 R8, [R154+0x6000] ;  /* 0x006000009a08783b */ /* 0x000e640000004200 */
[-CC-:B------:R-:W-:Y:S01]  /*12ae0*/  FFMA.FTZ R62, R17, R41.reuse, -R0.reuse ;  /* 0x00000029113e7223 */ /* 0x180fe20000010800 */
[-C--:B------:R-:W-:Y:S01]  /*12af0*/  FFMA.FTZ R2, R19, R41.reuse, -R0 ;  /* 0x0000002913027223 */ /* 0x080fe20000010800 */
[----:B------:R-:W-:Y:S04]  /*12b00*/  LDSM.16.MT88.4 R24, [R149+0x6000] ;  /* 0x006000009518783b */ /* 0x000fe80000004200 */
[----:B------:R-:W2:Y:S01]  /*12b10*/  LDSM.16.MT88.4 R16, [R150+0x6000] ;  /* 0x006000009610783b */ /* 0x000ea20000004200 */
[-CC-:B------:R-:W-:Y:S01]  /*12b20*/  FFMA.FTZ R195, R21, R41.reuse, -R50.reuse ;  /* 0x0000002915c37223 */ /* 0x180fe20000010832 */
[-C--:B------:R-:W-:Y:S01]  /*12b30*/  FFMA.FTZ R58, R23, R41.reuse, -R50 ;  /* 0x00000029173a7223 */ /* 0x080fe20000010832 */
[----:B------:R-:W-:Y:S01]  /*12b40*/  FMUL.FTZ R104, R41, R104 ;  /* 0x0000006829687220 */ /* 0x000fe20000410000 */
[-CC-:B------:R-:W-:Y:S01]  /*12b50*/  FFMA.FTZ R102, R5, R41.reuse, -R0.reuse ;  /* 0x0000002905667223 */ /* 0x180fe20000010800 */
[----:B------:R-:W-:Y:S01]  /*12b60*/  FFMA.FTZ R123, R7, R41, -R0 ;  /* 0x00000029077b7223 */ /* 0x000fe20000010800 */
[----:B------:R-:W-:Y:S01]  /*12b70*/  FMUL.FTZ R4, R41, R4 ;  /* 0x0000000429047220 */ /* 0x000fe20000410000 */
[----:B------:R-:W-:Y:S04]  /*12b80*/  MUFU.EX2 R195, R195 ;  /* 0x000000c300c37308 */ /* 0x000fe80000000800 */
[----:B------:R-:W-:Y:S04]  /*12b90*/  MUFU.EX2 R58, R58 ;  /* 0x0000003a003a7308 */ /* 0x000fe80000000800 */
        /* <DEDUP_REMOVED lines=8> */
[-C--:B---3--:R-:W-:Y:S01]  /*12c20*/  FMUL.FTZ R4, R96, R118.reuse ;  /* 0x0000007660047220 */ /* 0x088fe20000410000 */
[----:B------:R-:W-:Y:S01]  /*12c30*/  FMUL.FTZ R5, R97, R118 ;  /* 0x0000007661057220 */ /* 0x000fe20000410000 */
[-C--:B----4-:R-:W-:Y:S01]  /*12c40*/  FMUL.FTZ R6, R98, R104.reuse ;  /* 0x0000006862067220 */ /* 0x090fe20000410000 */
[----:B------:R-:W-:Y:S01]  /*12c50*/  FMUL.FTZ R7, R99, R104 ;  /* 0x0000006863077220 */ /* 0x000fe20000410000 */
[----:B------:R-:W-:Y:S01]  /*12c60*/  F2FP.BF16.F32.PACK_AB R32, R58, R195 ;  /* 0x000000c33a20723e */ /* 0x000fe200000010ff */
[-C--:B------:R-:W-:Y:S01]  /*12c70*/  FMUL.FTZ R12, R88, R118.reuse ;  /* 0x00000076580c7220 */ /* 0x080fe20000410000 */
[----:B------:R-:W-:Y:S01]  /*12c80*/  F2FP.BF16.F32.PACK_AB R34, R56, R121 ;  /* 0x000000793822723e */ /* 0x000fe200000010ff */
[----:B------:R-:W-:Y:S01]  /*12c90*/  FMUL.FTZ R13, R89, R118 ;  /* 0x00000076590d7220 */ /* 0x000fe20000410000 */
[----:B-----5:R-:W-:Y:S01]  /*12ca0*/  F2FP.BF16.F32.PACK_AB R33, R62, R102 ;  /* 0x000000663e21723e */ /* 0x020fe200000010ff */
        /* <DEDUP_REMOVED lines=30> */
[-CC-:B------:R-:W-:Y:S01]  /*12e90*/  FFMA.FTZ R143, R53, R41.reuse, -R50.reuse ;  /* 0x00000029358f7223 */ /* 0x180fe20000010832 */
[-C--:B------:R-:W-:Y:S01]  /*12ea0*/  FFMA.FTZ R66, R47, R41.reuse, -R50 ;  /* 0x000000292f427223 */ /* 0x080fe20000010832 */
[----:B------:R-:W1:Y:S03]  /*12eb0*/  LDSM.16.MT88.4 R52, [R154+0x6800] ;  /* 0x006800009a34783b */ /* 0x000e660000004200 */
[C---:B--2---:R-:W-:Y:S08]  /*12ec0*/  HMMA.16816.F32.BF16 R12, R32.reuse, R16, R12 ;  /* 0x00000010200c723c */ /* 0x044ff0000004180c */
[C---:B------:R-:W-:Y:S08]  /*12ed0*/  HMMA.16816.F32.BF16 R20, R32.reuse, R24, R20 ;  /* 0x000000182014723c */ /* 0x040ff00000041814 */
[C---:B------:R-:W-:Y:S08]  /*12ee0*/  HMMA.16816.F32.BF16 R8, R32.reuse, R10, R92 ;  /* 0x0000000a2008723c */ /* 0x040ff0000004185c */
[C---:B------:R-:W-:Y:S01]  /*12ef0*/  HMMA.16816.F32.BF16 R28, R32.reuse, R36, R28 ;  /* 0x00000024201c723c */ /* 0x040fe2000004181c */
[-CC-:B------:R-:W-:Y:S01]  /*12f00*/  FFMA.FTZ R106, R145, R41.reuse, -R0.reuse ;  /* 0x00000029916a7223 */ /* 0x180fe20000010800 */
[-CC-:B------:R-:W-:Y:S01]  /*12f10*/  FFMA.FTZ R60, R125, R41.reuse, -R0.reuse ;  /* 0x000000297d3c7223 */ /* 0x180fe20000010800 */
[-C--:B------:R-:W-:Y:S01]  /*12f20*/  FFMA.FTZ R237, R237, R41.reuse, -R0 ;  /* 0x00000029eded7223 */ /* 0x080fe20000010800 */
[----:B------:R-:W-:Y:S01]  /*12f30*/  MUFU.EX2 R147, R147 ;  /* 0x0000009300937308 */ /* 0x000fe20000000800 */
[-CC-:B------:R-:W-:Y:S01]  /*12f40*/  FFMA.FTZ R116, R193, R41.reuse, -R50.reuse ;  /* 0x00000029c1747223 */ /* 0x180fe20000010832 */
[-C--:B------:R-:W-:Y:S01]  /*12f50*/  FFMA.FTZ R112, R189, R41.reuse, -R50 ;  /* 0x00000029bd707223 */ /* 0x080fe20000010832 */
[-CC-:B------:R-:W-:Y:S01]  /*12f60*/  FFMA.FTZ R114, R187, R41.reuse, -R0.reuse ;  /* 0x00000029bb727223 */ /* 0x180fe20000010800 */
[C---:B------:R-:W-:Y:S08]  /*12f70*/  HMMA.16816.F32.BF16 R16, R32.reuse, R18, R84 ;  /* 0x000000122010723c */ /* 0x040ff00000041854 */
[C---:B------:R-:W-:Y:S01]  /*12f80*/  HMMA.16816.F32.BF16 R24, R32.reuse, R26, R76 ;  /* 0x0000001a2018723c */ /* 0x040fe2000004184c */
[----:B------:R-:W2:Y:S01]  /*12f90*/  MUFU.EX2 R108, R108 ;  /* 0x0000006c006c7308 */ /* 0x000ea20000000800 */
[-C--:B------:R-:W-:Y:S01]  /*12fa0*/  FFMA.FTZ R110, R165, R41.reuse, -R0 ;  /* 0x00000029a56e7223 */ /* 0x080fe20000010800 */
[-CC-:B------:R-:W-:Y:S01]  /*12fb0*/  FFMA.FTZ R235, R235, R41.reuse, -R50.reuse ;  /* 0x00000029ebeb7223 */ /* 0x180fe20000010832 */
[-C--:B------:R-:W-:Y:S01]  /*12fc0*/  FFMA.FTZ R233, R233, R41.reuse, -R50 ;  /* 0x00000029e9e97223 */ /* 0x080fe20000010832 */
[----:B------:R-:W-:Y:S01]  /*12fd0*/  MUFU.EX2 R143, R143 ;  /* 0x0000008f008f7308 */ /* 0x000fe20000000800 */
[-CC-:B------:R-:W-:Y:S01]  /*12fe0*/  FFMA.FTZ R231, R231, R41.reuse, -R0.reuse ;  /* 0x00000029e7e77223 */ /* 0x180fe20000010800 */
[-CC-:B------:R-:W-:Y:S01]  /*12ff0*/  FFMA.FTZ R229, R229, R41.reuse, -R0.reuse ;  /* 0x00000029e5e57223 */ /* 0x180fe20000010800 */
[----:B------:R-:W-:Y:S01]  /*13000*/  HMMA.16816.F32.BF16 R32, R32, R38, R68 ;  /* 0x000000262020723c */ /* 0x000fe20000041844 */
[-C--:B------:R-:W-:Y:S01]  /*13010*/  FFMA.FTZ R68, R45, R41.reuse, -R0 ;  /* 0x000000292d447223 */ /* 0x080fe20000010800 */
[----:B------:R-:W3:Y:S01]  /*13020*/  MUFU.EX2 R66, R66 ;  /* 0x0000004200427308 */ /* 0x000ee20000000800 */
[----:B------:R-:W4:Y:S03]  /*13030*/  LDSM.16.MT88.4 R44, [R150+0x6800] ;  /* 0x00680000962c783b */ /* 0x000f260000004200 */
[----:B------:R-:W-:Y:S01]  /*13040*/  MUFU.EX2 R145, R68 ;  /* 0x0000004400917308 */ /* 0x000fe20000000800 */
[-CC-:B------:R-:W-:Y:S01]  /*13050*/  FFMA.FTZ R126, R219, R41.reuse, -R50.reuse ;  /* 0x00000029db7e7223 */ /* 0x180fe20000010832 */
[-C--:B------:R-:W-:Y:S01]  /*13060*/  FFMA.FTZ R122, R215, R41.reuse, -R50 ;  /* 0x00000029d77a7223 */ /* 0x080fe20000010832 */
[-CC-:B------:R-:W-:Y:S01]  /*13070*/  FFMA.FTZ R124, R217, R41.reuse, -R0.reuse ;  /* 0x00000029d97c7223 */ /* 0x180fe20000010800 */
[----:B------:R-:W5:Y:S01]  /*13080*/  MUFU.EX2 R106, R106 ;  /* 0x0000006a006a7308 */ /* 0x000f620000000800 */
[-C--:B------:R-:W-:Y:S01]  /*13090*/  FFMA.FTZ R120, R213, R41.reuse, -R0 ;  /* 0x00000029d5787223 */ /* 0x080fe20000010800 */
[-CC-:B------:R-:W-:Y:S01]  /*130a0*/  FFMA.FTZ R227, R227, R41.reuse, -R50.reuse ;  /* 0x00000029e3e37223 */ /* 0x180fe20000010832 */
[-C--:B------:R-:W-:Y:S01]  /*130b0*/  FFMA.FTZ R225, R225, R41.reuse, -R50 ;  /* 0x00000029e1e17223 */ /* 0x080fe20000010832 */
[----:B------:R-:W-:Y:S01]  /*130c0*/  MUFU.EX2 R125, R237 ;  /* 0x000000ed007d7308 */ /* 0x000fe20000000800 */
[-CC-:B------:R-:W-:Y:S01]  /*130d0*/  FFMA.FTZ R223, R223, R41.reuse, -R0.reuse ;  /* 0x00000029dfdf7223 */ /* 0x180fe20000010800 */
[----:B------:R-:W-:Y:S01]  /*130e0*/  FFMA.FTZ R221, R221, R41, -R0 ;  /* 0x00000029dddd7223 */ /* 0x000fe20000010800 */
[----:B------:R-:W-:Y:S01]  /*130f0*/  LDSM.16.MT88.4 R92, [R154+0x8000] ;  /* 0x008000009a5c783b */ /* 0x000fe20000004200 */
[----:B------:R-:W1:Y:S01]  /*13100*/  MUFU.EX2 R60, R60 ;  /* 0x0000003c003c7308 */ /* 0x000e620000000800 */
[----:B--2---:R-:W-:-:S02]  /*13110*/  F2FP.BF16.F32.PACK_AB R36, R108, R147 ;  /* 0x000000936c24723e */ /* 0x004fc400000010ff */
[----:B---3--:R-:W-:Y:S01]  /*13120*/  F2FP.BF16.F32.PACK_AB R38, R66, R143 ;  /* 0x0000008f4226723e */ /* 0x008fe200000010ff */
[----:B------:R-:W-:Y:S01]  /*13130*/  MUFU.EX2 R116, R116 ;  /* 0x0000007400747308 */ /* 0x000fe20000000800 */
[----:B------:R-:W-:Y:S01]  /*13140*/  LDSM.16.MT88.4 R84, [R150+0x8000] ;  /* 0x008000009654783b */ /* 0x000fe20000004200 */
[----:B-----5:R-:W-:Y:S02]  /*13150*/  F2FP.BF16.F32.PACK_AB R37, R106, R145 ;  /* 0x000000916a25723e */ /* 0x020fe400000010ff */
[----:B------:R-:W-:Y:S01]  /*13160*/  MUFU.EX2 R112, R112 ;  /* 0x0000007000707308 */ /* 0x000fe20000000800 */
[----:B------:R-:W-:Y:S01]  /*13170*/  LDSM.16.MT88.4 R76, [R149+0x8000] ;  /* 0x00800000954c783b */ /* 0x000fe20000004200 */
[----:B-1----:R-:W-:-:S07]  /*13180*/  F2FP.BF16.F32.PACK_AB R39, R60, R125 ;  /* 0x0000007d3c27723e */ /* 0x002fce00000010ff */
[C---:B------:R-:W-:Y:S08]  /*13190*/  HMMA.16816.F32.BF16 R4, R36.reuse, R52, R4 ;  /* 0x000000342404723c */ /* 0x040ff00000041804 */
[C---:B------:R-:W-:Y:S01]  /*131a0*/  HMMA.16816.F32.BF16 R8, R36.reuse, R54, R8 ;  /* 0x000000362408723c */ /* 0x040fe20000041808 */
[----:B------:R-:W1:Y:S07]  /*131b0*/  LDSM.16.MT88.4 R52, [R149+0x6800] ;  /* 0x006800009534783b */ /* 0x000e6e0000004200 */
[C---:B----4-:R-:W-:Y:S08]  /*131c0*/  HMMA.16816.F32.BF16 R12, R36.reuse, R44, R12 ;  /* 0x0000002c240c723c */ /* 0x050ff0000004180c */
[C---:B------:R-:W-:Y:S01]  /*131d0*/  HMMA.16816.F32.BF16 R16, R36.reuse, R46, R16 ;  /* 0x0000002e2410723c */ /* 0x040fe20000041810 */
[----:B------:R-:W2:Y:S01]  /*131e0*/  LDSM.16.MT88.4 R44, [R148+0x6800] ;  /* 0x00680000942c783b */ /* 0x000ea20000004200 */
[----:B------:R-:W3:Y:S06]  /*131f0*/  MUFU.EX2 R193, R235 ;  /* 0x000000eb00c17308 */ /* 0x000eec0000000800 */
[C---:B-1----:R-:W-:Y:S08]  /*13200*/  HMMA.16816.F32.BF16 R20, R36.reuse, R52, R20 ;  /* 0x000000342414723c */ /* 0x042ff00000041814 */
[C---:B------:R-:W-:Y:S01]  /*13210*/  HMMA.16816.F32.BF16 R24, R36.reuse, R54, R24 ;  /* 0x000000362418723c */ /* 0x040fe20000041818 */
[----:B------:R-:W1:Y:S07]  /*13220*/  LDSM.16.MT88.4 R52, [R154+0x7000] ;  /* 0x007000009a34783b */ /* 0x000e6e0000004200 */
[C---:B--2---:R-:W-:Y:S08]  /*13230*/  HMMA.16816.F32.BF16 R28, R36.reuse, R44, R28 ;  /* 0x0000002c241c723c */ /* 0x044ff0000004181c */
[----:B------:R-:W-:Y:S01]  /*13240*/  HMMA.16816.F32.BF16 R32, R36, R46, R32 ;  /* 0x0000002e2420723c */ /* 0x000fe20000041820 */
[----:B------:R-:W2:Y:S01]  /*13250*/  LDSM.16.MT88.4 R44, [R150+0x7000] ;  /* 0x00700000962c783b */ /* 0x000ea20000004200 */
        /* <DEDUP_REMOVED lines=95> */
[----:B----4-:R-:W-:Y:S01]  /*13850*/  F2FP.BF16.F32.PACK_AB R7, R28, R31 ;  /* 0x0000001f1c07723e */ /* 0x010fe200000010ff */
[----:B------:R-:W-:Y:S01]  /*13860*/  FFMA.FTZ R191, R191, R104, R102 ;  /* 0x00000068bfbf7223 */ /* 0x000fe20000010066 */
[----:B------:R-:W-:-:S05]  /*13870*/  FFMA.FTZ R195, R192, R118, R195 ;  /* 0x00000076c0c37223 */ /* 0x000fca00000100c3 */
[----:B------:R-:W-:Y:S01]  /*13880*/  HMMA.16816.F32.BF16 R72, R4, R8, R72 ;  /* 0x000000080448723c */ /* 0x000fe20000041848 */
[----:B------:R-:W-:Y:S01]  /*13890*/  FADD.FTZ R62, R62, R191 ;  /* 0x000000bf3e3e7221 */ /* 0x000fe20000010000 */
[----:B------:R-:W-:-:S06]  /*138a0*/  FADD.FTZ R58, R58, R195 ;  /* 0x000000c33a3a7221 */ /* 0x000fcc0000010000 */
[C---:B------:R-:W-:Y:S01]  /*138b0*/  HMMA.16816.F32.BF16 R68, R4.reuse, R10, R68 ;  /* 0x0000000a0444723c */ /* 0x040fe20000041844 */
[----:B------:R-:W1:Y:S01]  /*138c0*/  LDSM.16.MT88.4 R8, [R149+0x9000] ;  /* 0x009000009508783b */ /* 0x000e620000004200 */
[----:B------:R-:W-:Y:S01]  /*138d0*/  FADD.FTZ R123, R123, R62 ;  /* 0x0000003e7b7b7221 */ /* 0x000fe20000010000 */
[----:B------:R-:W-:Y:S01]  /*138e0*/  FADD.FTZ R121, R121, R58 ;  /* 0x0000003a79797221 */ /* 0x000fe20000010000 */
[-CC-:B------:R-:W-:Y:S01]  /*138f0*/  FFMA.FTZ R35, R117, R41.reuse, -R50.reuse ;  /* 0x0000002975237223 */ /* 0x180fe20000010832 */
[-CC-:B------:R-:W-:Y:S01]  /*13900*/  FFMA.FTZ R32, R115, R41.reuse, -R50.reuse ;  /* 0x0000002973207223 */ /* 0x180fe20000010832 */
[-CC-:B------:R-:W-:Y:S02]  /*13910*/  FFMA.FTZ R33, R113, R41.reuse, -R50.reuse ;  /* 0x0000002971217223 */ /* 0x180fe40000010832 */
[C---:B------:R-:W-:Y:S01]  /*13920*/  HMMA.16816.F32.BF16 R80, R4.reuse, R12, R80 ;  /* 0x0000000c0450723c */ /* 0x040fe20000041850 */
        /* <DEDUP_REMOVED lines=17> */
[----:B------:R-:W4:Y:S02]  /*13a40*/  MUFU.EX2 R2, R2 ;  /* 0x0000000200027308 */ /* 0x000f240000000800 */
[C---:B------:R-:W-:Y:S02]  /*13a50*/  HMMA.16816.F32.BF16 R76, R4.reuse, R14, R76 ;  /* 0x0000000e044c723c */ /* 0x040fe4000004184c */
[----:B------:R-:W-:Y:S04]  /*13a60*/  MUFU.EX2 R53, R53 ;  /* 0x0000003500357308 */ /* 0x000fe80000000800 */
[----:B------:R-:W1:Y:S04]  /*13a70*/  MUFU.EX2 R52, R52 ;  /* 0x0000003400347308 */ /* 0x000e680000000800 */
[----:B------:R-:W-:Y:S04]  /*13a80*/  MUFU.EX2 R51, R57 ;  /* 0x0000003900337308 */ /* 0x000fe80000000800 */
[----:B------:R-:W1:Y:S01]  /*13a90*/  MUFU.EX2 R34, R34 ;  /* 0x0000002200227308 */ /* 0x000e620000000800 */
        /* <DEDUP_REMOVED lines=10> */
[----:B--2---:R-:W-:Y:S02]  /*13b40*/  F2FP.BF16.F32.PACK_AB R4, R32, R35 ;  /* 0x000000232004723e */ /* 0x004fe400000010ff */
[----:B----4-:R-:W-:Y:S02]  /*13b50*/  F2FP.BF16.F32.PACK_AB R6, R2, R33 ;  /* 0x000000210206723e */ /* 0x010fe400000010ff */
        /* <DEDUP_REMOVED lines=13> */
[-C--:B------:R-:W-:Y:S02]  /*13c30*/  FFMA.FTZ R42, R42, R41.reuse, -R0 ;  /* 0x000000292a2a7223 */ /* 0x080fe40000010800 */
[----:B------:R-:W-:Y:S01]  /*13c40*/  FADD.FTZ R126, R126, R219 ;  /* 0x000000db7e7e7221 */ /* 0x000fe20000010000 */
[----:B------:R-:W-:Y:S01]  /*13c50*/  FADD.FTZ R124, R124, R217 ;  /* 0x000000d97c7c7221 */ /* 0x000fe20000010000 */
[-CC-:B------:R-:W-:Y:S01]  /*13c60*/  FFMA.FTZ R109, R109, R41.reuse, -R50.reuse ;  /* 0x000000296d6d7223 */ /* 0x180fe20000010832 */
        /* <DEDUP_REMOVED lines=12> */
[----:B------:R-:W2:Y:S03]  /*13d30*/  MUFU.EX2 R20, R107 ;  /* 0x0000006b00147308 */ /* 0x000ea60000000800 */
[----:B------:R-:W-:Y:S01]  /*13d40*/  HMMA.16816.F32.BF16 R92, R4, R22, R92 ;  /* 0x00000016045c723c */ /* 0x000fe2000004185c */
[----:B------:R-:W-:Y:S04]  /*13d50*/  MUFU.EX2 R22, R105 ;  /* 0x0000006900167308 */ /* 0x000fe80000000800 */
[----:B------:R-:W3:Y:S04]  /*13d60*/  MUFU.EX2 R23, R50 ;  /* 0x0000003200177308 */ /* 0x000ee80000000800 */
        /* <DEDUP_REMOVED lines=63> */
.L_x_13416:
[----:B------:R-:W-:-:S05]  /*14160*/  IADD3 R67, PT, PT, R103, -0x1, RZ ;  /* 0xffffffff67437810 */ /* 0x000fca0007ffe0ff */
.L_x_13425:
[----:B------:R-:W-:Y:S05]  /*14170*/  BSYNC B2 ;  /* 0x0000000000027941 */ /* 0x000fea0003800000 */
.L_x_13415:
        /* <DEDUP_REMOVED lines=16> */
.L_x_13433:
        /* <DEDUP_REMOVED lines=78> */
.L_x_13428:
[----:B------:R-:W-:Y:S05]  /*14760*/  BSYNC.RECONVERGENT B0 ;  /* 0x0000000000007941 */ /* 0x000fea0003800200 */
.L_x_13427:
        /* <DEDUP_REMOVED lines=25> */
[----:B------:R-:W-:Y:S07]  /*14900*/  ISETP.GT.AND P0, PT, R189, R162, PT ;  /* 0x000000a2bd00720c */ /* 0x000fee0003f04270 */
[----:B------:R-:W-:Y:S08]  /*14910*/  LDGSTS.E.BYPASS.LTC128B.128 [R173+0x9000], desc[UR4][R16.64] ;  /* 0x0900000010ad7fae */ /* 0x000ff0000b981a04 */
[----:B------:R2:W-:Y:S08]  /*14920*/  LDGSTS.E.BYPASS.LTC128B.128 [R173+0x9800], desc[UR4][R18.64] ;  /* 0x0980000012ad7fae */ /* 0x0005f0000b981a04 */
[----:B------:R-:W-:Y:S08]  /*14930*/  LDSM.16.M88.4 R104, [R159] ;  /* 0x000000009f68783b */ /* 0x000ff00000000200 */
        /* <DEDUP_REMOVED lines=12> */
[C---:B---3--:R-:W-:Y:S08]  /*14a00*/  HMMA.16816.F32.BF16 R4, R104.reuse, R108, RZ ;  /* 0x0000006c6804723c */ /* 0x048ff000000418ff */
[C---:B-1----:R-:W-:Y:S01]  /*14a10*/  HMMA.16816.F32.BF16 R8, R104.reuse, R110, RZ ;  /* 0x0000006e6808723c */ /* 0x042fe200000418ff */
[----:B------:R-:W-:Y:S07]  /*14a20*/  LDSM.16.M88.4 R108, [R153+0x3000] ;  /* 0x00300000996c783b */ /* 0x000fee0000000200 */
[C---:B----4-:R-:W-:Y:S08]  /*14a30*/  HMMA.16816.F32.BF16 R12, R104.reuse, R112, RZ ;  /* 0x00000070680c723c */ /* 0x050ff000000418ff */
[C---:B--2---:R-:W-:Y:S01]  /*14a40*/  HMMA.16816.F32.BF16 R16, R104.reuse, R114, RZ ;  /* 0x000000726810723c */ /* 0x044fe200000418ff */
        /* <DEDUP_REMOVED lines=61> */
[----:B------:R-:W1:Y:S08]  /*14e20*/  LDSM.16.M88.4 R104, [R151+0x2800] ;  /* 0x002800009768783b */ /* 0x000e700000000200 */
[----:B------:R-:W3:Y:S01]  /*14e30*/  LDSM.16.M88.4 R108, [R151+0x3000] ;  /* 0x00300000976c783b */ /* 0x000ee20000000200 */
[C---:B--2---:R-:W-:Y:S08]  /*14e40*/  HMMA.16816.F32.BF16 R4, R112.reuse, R116, R4 ;  /* 0x000000747004723c */ /* 0x044ff00000041804 */
        /* <DEDUP_REMOVED lines=11> */
[-C--:B------:R-:W-:Y:S02]  /*14f00*/  FMUL.FTZ R195, R8, R0.reuse ;  /* 0x0000000008c37220 */ /* 0x080fe40000410000 */
[C---:B---3--:R-:W-:Y:S03]  /*14f10*/  HMMA.16816.F32.BF16 R20, R112.reuse, R108, R20 ;  /* 0x0000006c7014723c */ /* 0x048fe60000041814 */
[----:B------:R-:W2:Y:S01]  /*14f20*/  MUFU.TANH R196, R9 ;  /* 0x0000000900c47308 */ /* 0x000ea20000002400 */
[-C--:B------:R-:W-:Y:S01]  /*14f30*/  FMUL.FTZ R12, R12, R0.reuse ;  /* 0x000000000c0c7220 */ /* 0x080fe20000410000 */
[-C--:B------:R-:W-:Y:S01]  /*14f40*/  FMUL.FTZ R14, R14, R0.reuse ;  /* 0x000000000e0e7220 */ /* 0x080fe20000410000 */
[-C--:B------:R-:W-:Y:S01]  /*14f50*/  FMUL.FTZ R15, R15, R0.reuse ;  /* 0x000000000f0f7220 */ /* 0x080fe20000410000 */
[-C--:B------:R-:W-:Y:S01]  /*14f60*/  FMUL.FTZ R200, R13, R0.reuse ;  /* 0x000000000dc87220 */ /* 0x080fe20000410000 */
[C---:B------:R-:W-:Y:S05]  /*14f70*/  HMMA.16816.F32.BF16 R24, R112.reuse, R110, R24 ;  /* 0x0000006e7018723c */ /* 0x040fea0000041818 */
[----:B------:R-:W3:Y:S01]  /*14f80*/  MUFU.TANH R197, R10 ;  /* 0x0000000a00c57308 */ /* 0x000ee20000002400 */
        /* <DEDUP_REMOVED lines=15> */
[----:B----4-:R-:W4:Y:S09]  /*15080*/  LDSM.16.M88.4 R8, [R151+0x3800] ;  /* 0x003800009708783b */ /* 0x010f320000000200 */
[----:B------:R-:W1:Y:S10]  /*15090*/  MUFU.TANH R202, R15 ;  /* 0x0000000f00ca7308 */ /* 0x000e740000002400 */
[----:B------:R5:W1:Y:S10]  /*150a0*/  MUFU.TANH R16, R13 ;  /* 0x0000000d00107308 */ /* 0x000a740000002400 */
[----:B------:R2:W1:Y:S10]  /*150b0*/  MUFU.TANH R24, R165 ;  /* 0x000000a500187308 */ /* 0x0004740000002400 */
[----:B------:R-:W1:Y:S01]  /*150c0*/  MUFU.TANH R3, R3 ;  /* 0x0000000300037308 */ /* 0x000e620000002400 */
[----:B-----5:R-:W5:Y:S09]  /*150d0*/  LDSM.16.M88.4 R12, [R151+0x4000] ;  /* 0x00400000970c783b */ /* 0x020f720000000200 */
        /* <DEDUP_REMOVED lines=15> */
[-C--:B--2---:R-:W-:Y:S01]  /*151d0*/  FMUL.FTZ R165, R32, R0.reuse ;  /* 0x0000000020a57220 */ /* 0x084fe20000410000 */
[C---:B-----5:R-:W-:Y:S08]  /*151e0*/  HMMA.16816.F32.BF16 R36, R112.reuse, R12, R36 ;  /* 0x0000000c7024723c */ /* 0x060ff00000041824 */
[----:B------:R-:W2:Y:S01]  /*151f0*/  MUFU.TANH R18, R18 ;  /* 0x0000001200127308 */ /* 0x000ea20000002400 */
        /* <DEDUP_REMOVED lines=10> */
[----:B------:R-:W4:Y:S01]  /*152a0*/  LDSM.16.M88.4 R8, [R151+0x5800] ;  /* 0x005800009708783b */ /* 0x000f220000000200 */
[----:B------:R-:W-:Y:S05]  /*152b0*/  DEPBAR.LE SB0, 0x0 ;  /* 0x000080000000791a */ /* 0x000fea0000000000 */
[----:B------:R-:W1:Y:S01]  /*152c0*/  MUFU.TANH R21, R21 ;  /* 0x0000001500157308 */ /* 0x000e620000002400 */
[-C--:B------:R-:W-:Y:S01]  /*152d0*/  FMUL.FTZ R38, R40, R0.reuse ;  /* 0x0000000028267220 */ /* 0x080fe20000410000 */
[-C--:B------:R-:W-:Y:S08]  /*152e0*/  FMUL.FTZ R39, R41, R0.reuse ;  /* 0x0000000029277220 */ /* 0x080ff00000410000 */
[----:B------:R-:W1:Y:S01]  /*152f0*/  MUFU.TANH R22, R22 ;  /* 0x0000001600167308 */ /* 0x000e620000002400 */
[----:B------:R-:W-:Y:S01]  /*15300*/  BAR.SYNC.DEFER_BLOCKING 0x0 ;  /* 0x0000000000007b1d */ /* 0x000fe20000010000 */
        /* <DEDUP_REMOVED lines=8> */
[C---:B-----5:R-:W-:Y:S05]  /*15390*/  HMMA.16816.F32.BF16 R52, R112.reuse, R12, R52 ;  /* 0x0000000c7034723c */ /* 0x060fea0000041834 */
[-C--:B------:R-:W-:Y:S03]  /*153a0*/  FMUL.FTZ R12, R48, R0.reuse ;  /* 0x00000000300c7220 */ /* 0x080fe60000410000 */
[----:B------:R-:W1:Y:S01]  /*153b0*/  MUFU.TANH R25, R25 ;  /* 0x0000001900197308 */ /* 0x000e620000002400 */
[-C--:B------:R-:W-:Y:S01]  /*153c0*/  FMUL.FTZ R13, R49, R0.reuse ;  /* 0x00000000310d7220 */ /* 0x080fe20000410000 */
[C---:B------:R-:W-:Y:S03]  /*153d0*/  HMMA.16816.F32.BF16 R56, R112.reuse, R14, R56 ;  /* 0x0000000e7038723c */ /* 0x040fe60000041838 */
[-C--:B------:R-:W-:Y:S05]  /*153e0*/  FMUL.FTZ R47, R51, R0.reuse ;  /* 0x00000000332f7220 */ /* 0x080fea0000410000 */
[----:B------:R-:W1:Y:S01]  /*153f0*/  MUFU.TANH R26, R26 ;  /* 0x0000001a001a7308 */ /* 0x000e620000002400 */
[C---:B----4-:R-:W-:Y:S03]  /*15400*/  HMMA.16816.F32.BF16 R60, R112.reuse, R8, R60 ;  /* 0x00000008703c723c */ /* 0x050fe6000004183c */
[-C--:B------:R-:W-:Y:S01]  /*15410*/  FMUL.FTZ R52, R52, R0.reuse ;  /* 0x0000000034347220 */ /* 0x080fe20000410000 */
[-C--:B------:R-:W-:Y:S05]  /*15420*/  FMUL.FTZ R15, R53, R0.reuse ;  /* 0x00000000350f7220 */ /* 0x080fea0000410000 */
[----:B------:R-:W4:Y:S01]  /*15430*/  MUFU.TANH R27, R27 ;  /* 0x0000001b001b7308 */ /* 0x000f220000002400 */
[-C--:B------:R-:W-:Y:S01]  /*15440*/  FMUL.FTZ R49, R54, R0.reuse ;  /* 0x0000000036317220 */ /* 0x080fe20000410000 */
[-C--:B------:R-:W-:Y:S01]  /*15450*/  FMUL.FTZ R48, R55, R0.reuse ;  /* 0x0000000037307220 */ /* 0x080fe20000410000 */
[----:B------:R-:W-:Y:S03]  /*15460*/  HMMA.16816.F32.BF16 R64, R112, R10, R64 ;  /* 0x0000000a7040723c */ /* 0x000fe60000041840 */
[-C--:B------:R-:W-:Y:S01]  /*15470*/  FMUL.FTZ R51, R57, R0.reuse ;  /* 0x0000000039337220 */ /* 0x080fe20000410000 */
[-C--:B------:R-:W-:Y:S03]  /*15480*/  FMUL.FTZ R8, R58, R0.reuse ;  /* 0x000000003a087220 */ /* 0x080fe60000410000 */
[----:B------:R5:W1:Y:S01]  /*15490*/  MUFU.TANH R14, R52 ;  /* 0x00000034000e7308 */ /* 0x000a620000002400 */
[-C--:B------:R-:W-:Y:S01]  /*154a0*/  FMUL.FTZ R50, R59, R0.reuse ;  /* 0x000000003b327220 */ /* 0x080fe20000410000 */
[-C--:B------:R-:W-:Y:S01]  /*154b0*/  FMUL.FTZ R53, R56, R0.reuse ;  /* 0x0000000038357220 */ /* 0x080fe20000410000 */
[-C--:B------:R-:W-:Y:S01]  /*154c0*/  FMUL.FTZ R203, R61, R0.reuse ;  /* 0x000000003dcb7220 */ /* 0x080fe20000410000 */
[-C--:B------:R-:W-:Y:S06]  /*154d0*/  FMUL.FTZ R61, R62, R0.reuse ;  /* 0x000000003e3d7220 */ /* 0x080fec0000410000 */
[----:B------:R-:W1:Y:S02]  /*154e0*/  MUFU.TANH R28, R28 ;  /* 0x0000001c001c7308 */ /* 0x000e640000002400 */
[-C--:B------:R-:W-:Y:S01]  /*154f0*/  FMUL.FTZ R11, R66, R0.reuse ;  /* 0x00000000420b7220 */ /* 0x080fe20000410000 */
[-C--:B------:R-:W-:Y:S07]  /*15500*/  FMUL.FTZ R62, R67, R0.reuse ;  /* 0x00000000433e7220 */ /* 0x080fee0000410000 */
[----:B------:R-:W1:Y:S01]  /*15510*/  MUFU.TANH R29, R29 ;  /* 0x0000001d001d7308 */ /* 0x000e620000002400 */
[-C--:B-----5:R-:W-:Y:S01]  /*15520*/  FMUL.FTZ R52, R60, R0.reuse ;  /* 0x000000003c347220 */ /* 0x0a0fe20000410000 */
[-C--:B------:R-:W-:Y:S01]  /*15530*/  FMUL.FTZ R60, R63, R0.reuse ;  /* 0x000000003f3c7220 */ /* 0x080fe20000410000 */
[-C--:B------:R-:W-:Y:S01]  /*15540*/  FMUL.FTZ R63, R64, R0.reuse ;  /* 0x00000000403f7220 */ /* 0x080fe20000410000 */
[----:B------:R-:W-:Y:S06]  /*15550*/  FMUL.FTZ R64, R65, R0 ;  /* 0x0000000041407220 */ /* 0x000fec0000410000 */
        /* <DEDUP_REMOVED lines=112> */
.L_x_13432:
[----:B------:R-:W-:Y:S05]  /*15c60*/  BSYNC.RECONVERGENT B0 ;  /* 0x0000000000007941 */ /* 0x000fea0003800200 */
.L_x_13431:
        /* <DEDUP_REMOVED lines=28> */
.L_x_13430:
[----:B------:R-:W-:Y:S05]  /*15e30*/  BSYNC.RECONVERGENT B1 ;  /* 0x0000000000017941 */ /* 0x000fea0003800200 */
.L_x_13429:
[----:B------:R-:W-:Y:S01]  /*15e40*/  LOP3.LUT R176, R176, 0xffefffff, RZ, 0xc0, !PT ;  /* 0xffefffffb0b07812 */ /* 0x000fe200078ec0ff */
[C---:B------:R-:W-:Y:S01]  /*15e50*/  VIADD R0, R190.reuse, 0xffffffc0 ;  /* 0xffffffc0be007836 */ /* 0x040fe20000000000 */
[CC--:B------:R-:W-:Y:S01]  /*15e60*/  ISETP.GE.AND P1, PT, R190.reuse, R185.reuse, PT ;  /* 0x000000b9be00720c */ /* 0x0c0fe20003f26270 */
[C---:B--2---:R-:W-:Y:S02]  /*15e70*/  VIADD R54, R190.reuse, 0xffffffd9 ;  /* 0xffffffd9be367836 */ /* 0x044fe40000000000 */
[----:B------:R-:W-:Y:S01]  /*15e80*/  VIADD R67, R190, 0xffffffe9 ;  /* 0xffffffe9be437836 */ /* 0x000fe20000000000 */
[----:B------:R-:W-:Y:S01]  /*15e90*/  ISETP.GE.AND P0, PT, R0, R184, PT ;  /* 0x000000b80000720c */ /* 0x000fe20003f06270 */
[----:B------:R-:W-:Y:S01]  /*15ea0*/  VIADD R4, R190, 0xfffffff8 ;  /* 0xfffffff8be047836 */ /* 0x000fe20000000000 */
[----:B------:R-:W-:Y:S01]  /*15eb0*/  ISETP.GE.AND P2, PT, R0, R182, PT ;  /* 0x000000b60000720c */ /* 0x000fe20003f46270 */
[----:B------:R-:W-:Y:S01]  /*15ec0*/  VIADD R10, R190, 0x9 ;  /* 0x00000009be0a7836 */ /* 0x000fe20000000000 */
[----:B------:R-:W-:Y:S01]  /*15ed0*/  ISETP.GE.AND P3, PT, R0, R185, PT ;  /* 0x000000b90000720c */ /* 0x000fe20003f66270 */
[----:B------:R-:W-:Y:S01]  /*15ee0*/  VIADD R57, R190, 0xffffffc9 ;  /* 0xffffffc9be397836 */ /* 0x000fe20000000000 */
[----:B-1----:R-:W-:Y:S01]  /*15ef0*/  FSEL R147, R204, -INF , P1 ;  /* 0xff800000cc937808 */ /* 0x002fe20000800000 */
[----:B------:R-:W-:Y:S01]  /*15f00*/  VIADD R107, R190, 0xffffffd0 ;  /* 0xffffffd0be6b7836 */ /* 0x000fe20000000000 */
[----:B------:R-:W-:Y:S01]  /*15f10*/  FSEL R59, R2, -INF , P3 ;  /* 0xff800000023b7808 */ /* 0x000fe20001800000 */
[----:B------:R-:W-:Y:S01]  /*15f20*/  VIADD R106, R190, 0xffffffd8 ;  /* 0xffffffd8be6a7836 */ /* 0x000fe20000000000 */
[----:B------:R-:W-:Y:S01]  /*15f30*/  ISETP.GE.AND P4, PT, R0, R183, PT ;  /* 0x000000b70000720c */ /* 0x000fe20003f86270 */
[C---:B------:R-:W-:Y:S01]  /*15f40*/  VIADD R5, R190.reuse, 0xfffffff1 ;  /* 0xfffffff1be057836 */ /* 0x040fe20000000000 */
[----:B------:R-:W-:Y:S01]  /*15f50*/  ISETP.GE.AND P3, PT, R107, R185, PT ;  /* 0x000000b96b00720c */ /* 0x000fe20003f66270 */
[----:B------:R-:W-:Y:S01]  /*15f60*/  VIADD R105, R190, 0xffffffe0 ;  /* 0xffffffe0be697836 */ /* 0x000fe20000000000 */
[----:B------:R-:W-:Y:S01]  /*15f70*/  @P0 LOP3.LUT R176, R176, 0x100000, RZ, 0xfc, !PT ;  /* 0x00100000b0b00812 */ /* 0x000fe200078efcff */
[C---:B------:R-:W-:Y:S01]  /*15f80*/  VIADD R66, R190.reuse, 0xffffffe8 ;  /* 0xffffffe8be427836 */ /* 0x040fe20000000000 */
[C---:B------:R-:W-:Y:S01]  /*15f90*/  ISETP.GE.AND P0, PT, R190.reuse, R183, PT ;  /* 0x000000b7be00720c */ /* 0x040fe20003f06270 */
[----:B------:R-:W-:Y:S01]  /*15fa0*/  VIADD R65, R190, 0xfffffff0 ;  /* 0xfffffff0be417836 */ /* 0x000fe20000000000 */
[----:B------:R-:W-:Y:S01]  /*15fb0*/  LOP3.LUT R176, R176, 0xfff7ffff, RZ, 0xc0, !PT ;  /* 0xfff7ffffb0b07812 */ /* 0x000fe200078ec0ff */
[C---:B------:R-:W-:Y:S01]  /*15fc0*/  VIADD R7, R190.reuse, 0xffffffc1 ;  /* 0xffffffc1be077836 */ /* 0x040fe20000000000 */
[----:B------:R-:W-:Y:S01]  /*15fd0*/  FSEL R55, R205, -INF , P0 ;  /* 0xff800000cd377808 */ /* 0x000fe20000000000 */
[----:B------:R-:W-:Y:S01]  /*15fe0*/  VIADD R108, R190, 0xffffffc8 ;  /* 0xffffffc8be6c7836 */ /* 0x000fe20000000000 */
[----:B------:R-:W-:Y:S01]  /*15ff0*/  @P2 LOP3.LUT R176, R176, 0x80000, RZ, 0xfc, !PT ;  /* 0x00080000b0b02812 */ /* 0x000fe200078efcff */
[C---:B------:R-:W-:Y:S01]  /*16000*/  VIADD R56, R190.reuse, 0xffffffd1 ;  /* 0xffffffd1be387836 */ /* 0x040fe20000000000 */
[-C--:B------:R-:W-:Y:S01]  /*16010*/  ISETP.GE.AND P2, PT, R7, R185.reuse, PT ;  /* 0x000000b90700720c */ /* 0x080fe20003f46270 */
[C---:B------:R-:W-:Y:S01]  /*16020*/  VIADD R0, R190.reuse, 0xfffffff9 ;  /* 0xfffffff9be007836 */ /* 0x040fe20000000000 */
[-C--:B------:R-:W-:Y:S01]  /*16030*/  ISETP.GE.AND P0, PT, R57, R185.reuse, PT ;  /* 0x000000b93900720c */ /* 0x080fe20003f06270 */
[----:B------:R-:W-:Y:S01]  /*16040*/  VIADD R104, R190, 0xffffffe1 ;  /* 0xffffffe1be687836 */ /* 0x000fe20000000000 */
[----:B------:R-:W-:Y:S01]  /*16050*/  ISETP.GE.AND P1, PT, R108, R185, PT ;  /* 0x000000b96c00720c */ /* 0x000fe20003f26270 */
[----:B------:R-:W-:Y:S01]  /*16060*/  VIADD R2, R190, 0x38 ;  /* 0x00000038be027836 */ /* 0x000fe20000000000 */
[----:B------:R-:W-:Y:S01]  /*16070*/  FSEL R58, R3, -INF , P2 ;  /* 0xff800000033a7808 */ /* 0x000fe20001000000 */
[----:B------:R-:W-:Y:S01]  /*16080*/  VIADD R188, R188, 0xffffff80 ;  /* 0xffffff80bcbc7836 */ /* 0x000fe20000000000 */
[----:B------:R-:W-:Y:S02]  /*16090*/  FSEL R196, R196, -INF , P0 ;  /* 0xff800000c4c47808 */ /* 0x000fe40000000000 */
[----:B------:R-:W-:Y:S02]  /*160a0*/  FSEL R3, R199, -INF , P3 ;  /* 0xff800000c7037808 */ /* 0x000fe40001800000 */
[----:B------:R-:W-:Y:S02]  /*160b0*/  ISETP.GE.AND P0, PT, R108, R183, PT ;  /* 0x000000b76c00720c */ /* 0x000fe40003f06270 */
[-C--:B------:R-:W-:Y:S02]  /*160c0*/  ISETP.GE.AND P3, PT, R54, R185.reuse, PT ;  /* 0x000000b93600720c */ /* 0x080fe40003f66270 */
[----:B------:R-:W-:Y:S02]  /*160d0*/  FSEL R195, R195, -INF , P1 ;  /* 0xff800000c3c37808 */ /* 0x000fe40000800000 */
[----:B------:R-:W-:Y:S02]  /*160e0*/  ISETP.GE.AND P1, PT, R56, R185, PT ;  /* 0x000000b93800720c */ /* 0x000fe40003f26270 */
[----:B------:R-:W-:Y:S02]  /*160f0*/  FSEL R197, R197, -INF , P0 ;  /* 0xff800000c5c57808 */ /* 0x000fe40000000000 */
[----:B------:R-:W-:Y:S02]  /*16100*/  FSEL R231, R17, -INF , P3 ;  /* 0xff80000011e77808 */ /* 0x000fe40001800000 */
[----:B------:R-:W-:Y:S02]  /*16110*/  ISETP.GE.AND P0, PT, R107, R183, PT ;  /* 0x000000b76b00720c */ /* 0x000fe40003f06270 */
[----:B------:R-:W-:Y:S02]  /*16120*/  ISETP.GE.AND P3, PT, R67, R185, PT ;  /* 0x000000b94300720c */ /* 0x000fe40003f66270 */
[----:B------:R-:W-:Y:S02]  /*16130*/  FSEL R200, R200, -INF , P1 ;  /* 0xff800000c8c87808 */ /* 0x000fe40000800000 */
[-C--:B------:R-:W-:Y:S02]  /*16140*/  ISETP.GE.AND P1, PT, R56, R183.reuse, PT ;  /* 0x000000b73800720c */ /* 0x080fe40003f26270 */
[----:B------:R-:W-:Y:S02]  /*16150*/  FSEL R201, R201, -INF , P0 ;  /* 0xff800000c9c97808 */ /* 0x000fe40000000000 */
[----:B------:R-:W-:Y:S01]  /*16160*/  FSEL R215, R25, -INF , P3 ;  /* 0xff80000019d77808 */ /* 0x000fe20001800000 */
[----:B------:R-:W-:Y:S01]  /*16170*/  VIADD R25, R190, 0x30 ;  /* 0x00000030be197836 */ /* 0x000fe20000000000 */
[----:B------:R-:W-:Y:S02]  /*16180*/  ISETP.GE.AND P0, PT, R106, R183, PT ;  /* 0x000000b76a00720c */ /* 0x000fe40003f06270 */
[----:B------:R-:W-:Y:S02]  /*16190*/  ISETP.GE.AND P3, PT, R5, R185, PT ;  /* 0x000000b90500720c */ /* 0x000fe40003f66270 */
[----:B------:R-:W-:Y:S02]  /*161a0*/  FSEL R202, R202, -INF , P1 ;  /* 0xff800000caca7808 */ /* 0x000fe40000800000 */
[-C--:B------:R-:W-:Y:S02]  /*161b0*/  ISETP.GE.AND P1, PT, R54, R183.reuse, PT ;  /* 0x000000b73600720c */ /* 0x080fe40003f26270 */
[----:B------:R-:W-:Y:S01]  /*161c0*/  FSEL R225, R18, -INF , P0 ;  /* 0xff80000012e17808 */ /* 0x000fe20000000000 */
[----:B------:R-:W-:Y:S01]  /*161d0*/  VIADD R18, R190, 0x1 ;  /* 0x00000001be127836 */ /* 0x000fe20000000000 */
[----:B------:R-:W-:Y:S02]  /*161e0*/  FSEL R29, R29, -INF , P3 ;  /* 0xff8000001d1d7808 */ /* 0x000fe40001800000 */
[-C--:B------:R-:W-:Y:S02]  /*161f0*/  ISETP.GE.AND P0, PT, R105, R183.reuse, PT ;  /* 0x000000b76900720c */ /* 0x080fe40003f06270 */
[----:B------:R-:W-:Y:S02]  /*16200*/  ISETP.GE.AND P3, PT, R7, R184, PT ;  /* 0x000000b80700720c */ /* 0x000fe40003f66270 */
[----:B------:R-:W-:Y:S02]  /*16210*/  FSEL R223, R19, -INF , P1 ;  /* 0xff80000013df7808 */ /* 0x000fe40000800000 */
[-C--:B------:R-:W-:Y:S02]  /*16220*/  ISETP.GE.AND P1, PT, R66, R183.reuse, PT ;  /* 0x000000b74200720c */ /* 0x080fe40003f26270 */
[-C--:B------:R-:W-:Y:S02]  /*16230*/  ISETP.GE.AND P2, PT, R7, R183.reuse, PT ;  /* 0x000000b70700720c */ /* 0x080fe40003f46270 */
[----:B------:R-:W-:Y:S01]  /*16240*/  FSEL R213, R22, -INF , P0 ;  /* 0xff80000016d57808 */ /* 0x000fe20000000000 */
[----:B------:R-:W-:Y:S01]  /*16250*/  VIADD R22, R190, 0x19 ;  /* 0x00000019be167836 */ /* 0x000fe20000000000 */
        /* <DEDUP_REMOVED lines=9> */
[----:B------:R-:W-:Y:S02]  /*162f0*/  FSEL R198, R198, -INF , P2 ;  /* 0xff800000c6c67808 */ /* 0x000fe40001000000 */
[----:B------:R-:W-:Y:S02]  /*16300*/  @P3 LOP3.LUT R176, R176, 0x40000, RZ, 0xfc, !PT ;  /* 0x00040000b0b03812 */ /* 0x000fe400078efcff */
[----:B------:R-:W-:Y:S02]  /*16310*/  ISETP.GE.AND P2, PT, R104, R185, PT ;  /* 0x000000b96800720c */ /* 0x000fe40003f46270 */
[----:B------:R-:W-:Y:S02]  /*16320*/  FSEL R199, R33, -INF , P0 ;  /* 0xff80000021c77808 */ /* 0x000fe40000000000 */
[-C--:B------:R-:W-:Y:S02]  /*16330*/  ISETP.GE.AND P0, PT, R5, R183.reuse, PT ;  /* 0x000000b70500720c */ /* 0x080fe40003f06270 */
[----:B------:R-:W-:Y:S02]  /*16340*/  LOP3.LUT R176, R176, 0xfffdffff, RZ, 0xc0, !PT ;  /* 0xfffdffffb0b07812 */ /* 0x000fe400078ec0ff */
[----:B------:R-:W-:Y:S02]  /*16350*/  FSEL R219, R21, -INF , P2 ;  /* 0xff80000015db7808 */ /* 0x000fe40001000000 */
[-C--:B------:R-:W-:Y:S02]  /*16360*/  ISETP.GE.AND P2, PT, R104, R183.reuse, PT ;  /* 0x000000b76800720c */ /* 0x080fe40003f46270 */
[----:B------:R-:W-:Y:S02]  /*16370*/  FSEL R31, R31, -INF , P0 ;  /* 0xff8000001f1f7808 */ /* 0x000fe40000000000 */
[----:B------:R-:W-:Y:S02]  /*16380*/  ISETP.GE.AND P0, PT, R0, R183, PT ;  /* 0x000000b70000720c */ /* 0x000fe40003f06270 */
[----:B------:R-:W-:Y:S02]  /*16390*/  FSEL R6, R193, -INF , P4 ;  /* 0xff800000c1067808 */ /* 0x000fe40002000000 */
[----:B------:R-:W-:Y:S02]  /*163a0*/  @P1 LOP3.LUT R176, R176, 0x20000, RZ, 0xfc, !PT ;  /* 0x00020000b0b01812 */ /* 0x000fe400078efcff */
[----:B------:R-:W-:Y:S02]  /*163b0*/  ISETP.GE.AND P4, PT, R106, R185, PT ;  /* 0x000000b96a00720c */ /* 0x000fe40003f86270 */
[----:B------:R-:W-:Y:S02]  /*163c0*/  ISETP.GE.AND P1, PT, R65, R183, PT ;  /* 0x000000b74100720c */ /* 0x000fe40003f26270 */
[----:B------:R-:W-:Y:S01]  /*163d0*/  FSEL R211, R23, -INF , P2 ;  /* 0xff80000017d37808 */ /* 0x000fe20001000000 */
[----:B------:R-:W-:Y:S01]  /*163e0*/  VIADD R23, R190, 0x11 ;  /* 0x00000011be177836 */ /* 0x000fe20000000000 */
[-C--:B------:R-:W-:Y:S02]  /*163f0*/  ISETP.GE.AND P2, PT, R4, R185.reuse, PT ;  /* 0x000000b90400720c */ /* 0x080fe40003f46270 */
[----:B------:R-:W-:Y:S02]  /*16400*/  FSEL R165, R35, -INF , P0 ;  /* 0xff80000023a57808 */ /* 0x000fe40000000000 */
[----:B------:R-:W-:Y:S02]  /*16410*/  ISETP.GE.AND P0, PT, R10, R185, PT ;  /* 0x000000b90a00720c */ /* 0x000fe40003f06270 */
[----:B------:R-:W-:Y:S01]  /*16420*/  FSEL R233, R16, -INF , P4 ;  /* 0xff80000010e97808 */ /* 0x000fe20002000000 */
[----:B------:R-:W-:Y:S01]  /*16430*/  VIADD R16, R190, 0x8 ;  /* 0x00000008be107836 */ /* 0x000fe20000000000 */
[----:B------:R-:W-:Y:S02]  /*16440*/  FSEL R30, R30, -INF , P1 ;  /* 0xff8000001e1e7808 */ /* 0x000fe40000800000 */
        /* <DEDUP_REMOVED lines=17> */
[----:B------:R-:W-:Y:S02]  /*16560*/  LOP3.LUT R176, R176, 0xfffeffff, RZ, 0xc0, !PT ;  /* 0xfffeffffb0b07812 */ /* 0x000fe400078ec0ff */
[----:B------:R-:W-:Y:S02]  /*16570*/  FSEL R40, R40, -INF , P0 ;  /* 0xff80000028287808 */ /* 0x000fe40000000000 */
[----:B------:R-:W-:Y:S02]  /*16580*/  ISETP.GE.AND P0, PT, R10, R183, PT ;  /* 0x000000b70a00720c */ /* 0x000fe40003f06270 */
[----:B------:R-:W-:Y:S02]  /*16590*/  @P2 LOP3.LUT R176, R176, 0x10000, RZ, 0xfc, !PT ;  /* 0x00010000b0b02812 */ /* 0x000fe400078efcff */
[----:B------:R-:W-:Y:S02]  /*165a0*/  FSEL R41, R41, -INF , P0 ;  /* 0xff80000029297808 */ /* 0x000fe40000000000 */
[----:B------:R-:W-:Y:S02]  /*165b0*/  ISETP.GE.AND P0, PT, R57, R184, PT ;  /* 0x000000b83900720c */ /* 0x000fe40003f06270 */
[----:B------:R-:W-:Y:S02]  /*165c0*/  LOP3.LUT R176, R176, 0xffff7fff, RZ, 0xc0, !PT ;  /* 0xffff7fffb0b07812 */ /* 0x000fe400078ec0ff */
[-C--:B------:R-:W-:Y:S02]  /*165d0*/  ISETP.GE.AND P4, PT, R105, R185.reuse, PT ;  /* 0x000000b96900720c */ /* 0x080fe40003f86270 */
[----:B------:R-:W-:Y:S02]  /*165e0*/  @P1 LOP3.LUT R176, R176, 0x8000, RZ, 0xfc, !PT ;  /* 0x00008000b0b01812 */ /* 0x000fe400078efcff */
[----:B------:R-:W-:Y:S01]  /*165f0*/  ISETP.GE.AND P1, PT, R57, R182, PT ;  /* 0x000000b63900720c */ /* 0x000fe20003f26270 */
[----:B------:R-:W-:Y:S01]  /*16600*/  VIADD R57, R190, 0x18 ;  /* 0x00000018be397836 */ /* 0x000fe20000000000 */
[----:B------:R-:W-:Y:S02]  /*16610*/  LOP3.LUT R176, R176, 0xffffbfff, RZ, 0xc0, !PT ;  /* 0xffffbfffb0b07812 */ /* 0x000fe400078ec0ff */
[----:B------:R-:W-:Y:S01]  /*16620*/  FSEL R221, R20, -INF , P4 ;  /* 0xff80000014dd7808 */ /* 0x000fe20002000000 */
[----:B------:R-:W-:Y:S01]  /*16630*/  VIADD R20, R190, 0x21 ;  /* 0x00000021be147836 */ /* 0x000fe20000000000 */
        /* <DEDUP_REMOVED lines=9> */
[CC--:B------:R-:W-:Y:S02]  /*166d0*/  ISETP.GE.AND P3, PT, R66.reuse, R184.reuse, PT ;  /* 0x000000b84200720c */ /* 0x0c0fe40003f66270 */
[-C--:B------:R-:W-:Y:S02]  /*166e0*/  ISETP.GE.AND P4, PT, R66, R185.reuse, PT ;  /* 0x000000b94200720c */ /* 0x080fe40003f86270 */
        /* <DEDUP_REMOVED lines=11> */
[----:B------:R-:W-:Y:S01]  /*167a0*/  ISETP.GE.AND P0, PT, R56, R184, PT ;  /* 0x000000b83800720c */ /* 0x000fe20003f06270 */
[----:B------:R-:W-:Y:S01]  /*167b0*/  VIADD R56, R190, 0x20 ;  /* 0x00000020be387836 */ /* 0x000fe20000000000 */
[----:B------:R-:W-:Y:S02]  /*167c0*/  LOP3.LUT R176, R176, 0xfffffbff, RZ, 0xc0, !PT ;  /* 0xfffffbffb0b07812 */ /* 0x000fe400078ec0ff */
[----:B------:R-:W-:Y:S01]  /*167d0*/  FSEL R217, R24, -INF , P4 ;  /* 0xff80000018d97808 */ /* 0x000fe20002000000 */
[----:B------:R-:W-:Y:S01]  /*167e0*/  VIADD R24, R190, 0x39 ;  /* 0x00000039be187836 */ /* 0x000fe20000000000 */
[----:B------:R-:W-:Y:S02]  /*167f0*/  ISETP.GE.AND P6, PT, R104, R182, PT ;  /* 0x000000b66800720c */ /* 0x000fe40003fc6270 */
[-C--:B------:R-:W-:Y:S02]  /*16800*/  ISETP.GE.AND P4, PT, R65, R185.reuse, PT ;  /* 0x000000b94100720c */ /* 0x080fe40003f86270 */
[----:B------:R-:W-:Y:S02]  /*16810*/  P2R R104, PR, RZ, 0x40 ;  /* 0x00000040ff687803 */ /* 0x000fe40000000000 */
[----:B------:R-:W-:Y:S02]  /*16820*/  FSEL R28, R28, -INF , P4 ;  /* 0xff8000001c1c7808 */ /* 0x000fe40002000000 */
[----:B------:R-:W-:Y:S02]  /*16830*/  @P0 LOP3.LUT R176, R176, 0x400, RZ, 0xfc, !PT ;  /* 0x00000400b0b00812 */ /* 0x000fe400078efcff */
[-C--:B------:R-:W-:Y:S02]  /*16840*/  ISETP.GE.AND P0, PT, R56, R185.reuse, PT ;  /* 0x000000b93800720c */ /* 0x080fe40003f06270 */
[----:B------:R-:W-:Y:S02]  /*16850*/  LOP3.LUT R176, R176, 0xfffffdff, RZ, 0xc0, !PT ;  /* 0xfffffdffb0b07812 */ /* 0x000fe400078ec0ff */
[----:B------:R-:W-:Y:S01]  /*16860*/  FSEL R119, R14, -INF , P0 ;  /* 0xff8000000e777808 */ /* 0x000fe20000000000 */
[----:B------:R-:W-:Y:S01]  /*16870*/  VIADD R14, R190, 0x29 ;  /* 0x00000029be0e7836 */ /* 0x000fe20000000000 */
[----:B------:R-:W-:Y:S02]  /*16880*/  ISETP.GE.AND P0, PT, R106, R184, PT ;  /* 0x000000b86a00720c */ /* 0x000fe40003f06270 */
[----:B------:R-:W-:Y:S02]  /*16890*/  @P1 LOP3.LUT R176, R176, 0x200, RZ, 0xfc, !PT ;  /* 0x00000200b0b01812 */ /* 0x000fe400078efcff */
[----:B------:R-:W-:Y:S02]  /*168a0*/  ISETP.GE.AND P1, PT, R106, R182, PT ;  /* 0x000000b66a00720c */ /* 0x000fe40003f26270 */
[----:B------:R-:W-:Y:S02]  /*168b0*/  LOP3.LUT R176, R176, 0xfffffeff, RZ, 0xc0, !PT ;  /* 0xfffffeffb0b07812 */ /* 0x000fe400078ec0ff */
[----:B------:R-:W-:Y:S02]  /*168c0*/  P2R R106, PR, RZ, 0x8 ;  /* 0x00000008ff6a7803 */ /* 0x000fe40000000000 */
[C---:B------:R-:W-:Y:S02]  /*168d0*/  ISETP.GE.AND P2, PT, R67.reuse, R184, PT ;  /* 0x000000b84300720c */ /* 0x040fe40003f46270 */
        /* <DEDUP_REMOVED lines=11> */
[-C--:B------:R-:W-:Y:S01]  /*16990*/  ISETP.GE.AND P0, PT, R54, R184.reuse, PT ;  /* 0x000000b83600720c */ /* 0x080fe20003f06270 */
[----:B------:R-:W-:Y:S01]  /*169a0*/  VIADD R54, R190, 0x28 ;  /* 0x00000028be367836 */ /* 0x000fe20000000000 */
[----:B------:R-:W-:Y:S02]  /*169b0*/  LOP3.LUT R176, R176, 0xffffffbf, RZ, 0xc0, !PT ;  /* 0xffffffbfb0b07812 */ /* 0x000fe400078ec0ff */
[----:B------:R-:W-:Y:S02]  /*169c0*/  FSEL R215, R215, -INF , !P2 ;  /* 0xff800000d7d77808 */ /* 0x000fe40005000000 */
[----:B------:R-:W-:Y:S02]  /*169d0*/  ISETP.GE.AND P2, PT, R4, R184, PT ;  /* 0x000000b80400720c */ /* 0x000fe40003f46270 */
[----:B------:R-:W-:Y:S02]  /*169e0*/  FSEL R207, R27, -INF , !P4 ;  /* 0xff8000001bcf7808 */ /* 0x000fe40006000000 */
[----:B------:R-:W-:Y:S03]  /*169f0*/  ISETP.GE.AND P4, PT, R0, R182, PT ;  /* 0x000000b60000720c */ /* 0x000fe60003f86270 */
[----:B------:R-:W-:Y:S02]  /*16a00*/  @P0 LOP3.LUT R176, R176, 0x40, RZ, 0xfc, !PT ;  /* 0x00000040b0b00812 */ /* 0x000fe400078efcff */
[-C--:B------:R-:W-:Y:S02]  /*16a10*/  ISETP.GE.AND P0, PT, R54, R185.reuse, PT ;  /* 0x000000b93600720c */ /* 0x080fe40003f06270 */
[----:B------:R-:W-:Y:S02]  /*16a20*/  LOP3.LUT R176, R176, 0xffffffdf, RZ, 0xc0, !PT ;  /* 0xffffffdfb0b07812 */ /* 0x000fe400078ec0ff */
[----:B------:R-:W-:Y:S02]  /*16a30*/  FSEL R115, R9, -INF , P0 ;  /* 0xff80000009737808 */ /* 0x000fe40000000000 */
[C---:B------:R-:W-:Y:S02]  /*16a40*/  ISETP.GE.AND P0, PT, R105.reuse, R184, PT ;  /* 0x000000b86900720c */ /* 0x040fe40003f06270 */
[----:B------:R-:W-:Y:S02]  /*16a50*/  @P1 LOP3.LUT R176, R176, 0x20, RZ, 0xfc, !PT ;  /* 0x00000020b0b01812 */ /* 0x000fe400078efcff */
[-C--:B------:R-:W-:Y:S02]  /*16a60*/  ISETP.GE.AND P1, PT, R105, R182.reuse, PT ;  /* 0x000000b66900720c */ /* 0x080fe40003f26270 */
[----:B------:R-:W-:Y:S02]  /*16a70*/  LOP3.LUT R176, R176, 0xffffffef, RZ, 0xc0, !PT ;  /* 0xffffffefb0b07812 */ /* 0x000fe400078ec0ff */
[----:B------:R-:W-:Y:S02]  /*16a80*/  P2R R105, PR, RZ, 0x20 ;  /* 0x00000020ff697803 */ /* 0x000fe40000000000 */
[----:B------:R-:W-:Y:S02]  /*16a90*/  FSEL R165, R165, -INF , !P4 ;  /* 0xff800000a5a57808 */ /* 0x000fe40006000000 */
        /* <DEDUP_REMOVED lines=17> */
[C---:B------:R-:W-:Y:S01]  /*16bb0*/  ISETP.GE.AND P0, PT, R190.reuse, R182, PT ;  /* 0x000000b6be00720c */ /* 0x040fe20003f06270 */
[----:B------:R-:W-:Y:S01]  /*16bc0*/  VIADD R190, R190, 0xffffff80 ;  /* 0xffffff80bebe7836 */ /* 0x000fe20000000000 */
[----:B------:R-:W-:Y:S02]  /*16bd0*/  ISETP.GE.AND P1, PT, R65, R184, PT ;  /* 0x000000b84100720c */ /* 0x000fe40003f26270 */
[----:B------:R-:W-:Y:S02]  /*16be0*/  FSEL R55, R55, -INF , !P0 ;  /* 0xff80000037377808 */ /* 0x000fe40004000000 */
[----:B------:R-:W-:Y:S02]  /*16bf0*/  ISETP.GE.AND P0, PT, R66, R182, PT ;  /* 0x000000b64200720c */ /* 0x000fe40003f06270 */
[----:B------:R-:W-:Y:S02]  /*16c00*/  FSEL R205, R28, -INF , !P1 ;  /* 0xff8000001ccd7808 */ /* 0x000fe40004800000 */
[----:B------:R-:W-:Y:S02]  /*16c10*/  ISETP.GE.AND P1, PT, R0, R184, PT ;  /* 0x000000b80000720c */ /* 0x000fe40003f26270 */
[----:B------:R-:W-:Y:S02]  /*16c20*/  FSEL R121, R45, -INF , !P4 ;  /* 0xff8000002d797808 */ /* 0x000fe40006000000 */
[----:B------:R-:W-:Y:S02]  /*16c30*/  FSEL R199, R199, -INF , !P1 ;  /* 0xff800000c7c77808 */ /* 0x000fe40004800000 */
[-C--:B------:R-:W-:Y:S02]  /*16c40*/  ISETP.GE.AND P1, PT, R16, R182.reuse, PT ;  /* 0x000000b61000720c */ /* 0x080fe40003f26270 */
[-C--:B------:R-:W-:Y:S02]  /*16c50*/  ISETP.GE.AND P4, PT, R20, R182.reuse, PT ;  /* 0x000000b61400720c */ /* 0x080fe40003f86270 */
[----:B------:R-:W-:Y:S02]  /*16c60*/  @P0 LOP3.LUT R176, R176, 0x2, RZ, 0xfc, !PT ;  /* 0x00000002b0b00812 */ /* 0x000fe400078efcff */
[----:B------:R-:W-:Y:S02]  /*16c70*/  ISETP.GE.AND P0, PT, R12, R185, PT ;  /* 0x000000b90c00720c */ /* 0x000fe40003f06270 */
[C---:B------:R-:W-:Y:S02]  /*16c80*/  LOP3.LUT P3, RZ, R176.reuse, 0x800, RZ, 0xc0, !PT ;  /* 0x00000800b0ff7812 */ /* 0x040fe4000786c0ff */
[----:B------:R-:W-:Y:S02]  /*16c90*/  FSEL R66, R203, -INF , P0 ;  /* 0xff800000cb427808 */ /* 0x000fe40000000000 */
[----:B------:R-:W-:Y:S02]  /*16ca0*/  P2R R108, PR, RZ, 0x8 ;  /* 0x00000008ff6c7803 */ /* 0x000fe40000000000 */
[----:B------:R-:W-:Y:S02]  /*16cb0*/  LOP3.LUT P3, RZ, R176, 0x40, RZ, 0xc0, !PT ;  /* 0x00000040b0ff7812 */ /* 0x000fe4000786c0ff */
[-C--:B------:R-:W-:Y:S02]  /*16cc0*/  ISETP.GE.AND P0, PT, R54, R183.reuse, PT ;  /* 0x000000b73600720c */ /* 0x080fe40003f06270 */
[----:B------:R-:W-:Y:S02]  /*16cd0*/  P2R R109, PR, RZ, 0x8 ;  /* 0x00000008ff6d7803 */ /* 0x000fe40000000000 */
[----:B------:R-:W-:Y:S02]  /*16ce0*/  LOP3.LUT P3, RZ, R176, 0x100, RZ, 0xc0, !PT ;  /* 0x00000100b0ff7812 */ /* 0x000fe4000786c0ff */
[----:B------:R-:W-:Y:S02]  /*16cf0*/  FSEL R8, R8, -INF , P0 ;  /* 0xff80000008087808 */ /* 0x000fe40000000000 */
[----:B------:R-:W-:Y:S02]  /*16d00*/  P2R R110, PR, RZ, 0x8 ;  /* 0x00000008ff6e7803 */ /* 0x000fe40000000000 */
[----:B------:R-:W-:Y:S02]  /*16d10*/  LOP3.LUT P3, RZ, R176, 0x2000, RZ, 0xc0, !PT ;  /* 0x00002000b0ff7812 */ /* 0x000fe4000786c0ff */
[----:B------:R-:W-:Y:S02]  /*16d20*/  ISETP.GE.AND P0, PT, R14, R183, PT ;  /* 0x000000b70e00720c */ /* 0x000fe40003f06270 */
[----:B------:R-:W-:Y:S02]  /*16d30*/  P2R R9, PR, RZ, 0x8 ;  /* 0x00000008ff097803 */ /* 0x000fe40000000000 */
[----:B------:R-:W-:Y:S02]  /*16d40*/  LOP3.LUT P3, RZ, R176, 0x8000, RZ, 0xc0, !PT ;  /* 0x00008000b0ff7812 */ /* 0x000fe4000786c0ff */
        /* <DEDUP_REMOVED lines=8> */
[C---:B------:R-:W-:Y:S02]  /*16dd0*/  LOP3.LUT P3, RZ, R176.reuse, 0x20000, RZ, 0xc0, !PT ;  /* 0x00020000b0ff7812 */ /* 0x040fe4000786c0ff */
[----:B------:R-:W-:Y:S02]  /*16de0*/  ISETP.GE.AND P0, PT, R65, R182, PT ;  /* 0x000000b64100720c */ /* 0x000fe40003f06270 */
        /* <DEDUP_REMOVED lines=14> */
[----:B------:R-:W-:Y:S02]  /*16ed0*/  LOP3.LUT R176, R176, 0xfffffffe, RZ, 0xc0, !PT ;  /* 0xfffffffeb0b07812 */ /* 0x000fe400078ec0ff */
[----:B------:R-:W-:Y:S02]  /*16ee0*/  FSEL R21, R59, -INF , !P3 ;  /* 0xff8000003b157808 */ /* 0x000fe40005800000 */
[----:B------:R-:W-:Y:S02]  /*16ef0*/  ISETP.NE.AND P3, PT, R19, RZ, PT ;  /* 0x000000ff1300720c */ /* 0x000fe40003f65270 */
[----:B------:R-:W-:Y:S02]  /*16f00*/  @P0 LOP3.LUT R176, R176, 0x1, RZ, 0xfc, !PT ;  /* 0x00000001b0b00812 */ /* 0x000fe400078efcff */
        /* <DEDUP_REMOVED lines=17> */
[----:B------:R-:W-:Y:S02]  /*17020*/  FSEL R60, R60, -INF , P0 ;  /* 0xff8000003c3c7808 */ /* 0x000fe40000000000 */
[-C--:B------:R-:W-:Y:S02]  /*17030*/  ISETP.GE.AND P0, PT, R24, R183.reuse, PT ;  /* 0x000000b71800720c */ /* 0x080fe40003f06270 */
[----:B------:R-:W-:Y:S02]  /*17040*/  ISETP.NE.AND P3, PT, R33, RZ, PT ;  /* 0x000000ff2100720c */ /* 0x000fe40003f65270 */
[----:B------:R-:W-:Y:S02]  /*17050*/  FSEL R36, R62, -INF , P0 ;  /* 0xff8000003e247808 */ /* 0x000fe40000000000 */
[----:B------:R-:W-:Y:S02]  /*17060*/  FSEL R33, R200, -INF , !P3 ;  /* 0xff800000c8217808 */ /* 0x000fe40005800000 */
[----:B------:R-:W-:Y:S02]  /*17070*/  ISETP.GE.AND P0, PT, R2, R183, PT ;  /* 0x000000b70200720c */ /* 0x000fe40003f06270 */
[----:B------:R-:W-:Y:S02]  /*17080*/  ISETP.NE.AND P3, PT, R111, RZ, PT ;  /* 0x000000ff6f00720c */ /* 0x000fe40003f65270 */
[----:B------:R-:W-:Y:S02]  /*17090*/  FSEL R37, R11, -INF , P0 ;  /* 0xff8000000b257808 */ /* 0x000fe40000000000 */
[----:B------:R-:W-:Y:S02]  /*170a0*/  FSEL R11, R197, -INF , !P3 ;  /* 0xff800000c50b7808 */ /* 0x000fe40005800000 */
[----:B------:R-:W-:Y:S02]  /*170b0*/  ISETP.NE.AND P3, PT, R9, RZ, PT ;  /* 0x000000ff0900720c */ /* 0x000fe40003f65270 */
[----:B------:R-:W-:Y:S02]  /*170c0*/  LOP3.LUT P0, RZ, R176, 0x8, RZ, 0xc0, !PT ;  /* 0x00000008b0ff7812 */ /* 0x000fe4000780c0ff */
[----:B------:R-:W-:Y:S02]  /*170d0*/  FSEL R9, R198, -INF , !P3 ;  /* 0xff800000c6097808 */ /* 0x000fe40005800000 */
[----:B------:R-:W-:Y:S02]  /*170e0*/  ISETP.NE.AND P3, PT, R110, RZ, PT ;  /* 0x000000ff6e00720c */ /* 0x000fe40003f65270 */
[----:B------:R-:W-:Y:S02]  /*170f0*/  FSEL R213, R213, -INF , !P0 ;  /* 0xff800000d5d57808 */ /* 0x000fe40004000000 */
[-C--:B------:R-:W-:Y:S02]  /*17100*/  ISETP.GE.AND P0, PT, R5, R184.reuse, PT ;  /* 0x000000b80500720c */ /* 0x080fe40003f06270 */
[----:B------:R-:W-:Y:S02]  /*17110*/  FSEL R233, R233, -INF , !P3 ;  /* 0xff800000e9e97808 */ /* 0x000fe40005800000 */
[----:B------:R-:W-:Y:S02]  /*17120*/  ISETP.NE.AND P3, PT, R109, RZ, PT ;  /* 0x000000ff6d00720c */ /* 0x000fe40003f65270 */
[----:B------:R-:W-:Y:S02]  /*17130*/  FSEL R203, R29, -INF , !P0 ;  /* 0xff8000001dcb7808 */ /* 0x000fe40004000000 */
[-C--:B------:R-:W-:Y:S02]  /*17140*/  ISETP.GE.AND P0, PT, R18, R184.reuse, PT ;  /* 0x000000b81200720c */ /* 0x080fe40003f06270 */
[----:B------:R-:W-:Y:S02]  /*17150*/  FSEL R231, R231, -INF , !P3 ;  /* 0xff800000e7e77808 */ /* 0x000fe40005800000 */
[----:B------:R-:W-:Y:S02]  /*17160*/  ISETP.NE.AND P3, PT, R108, RZ, PT ;  /* 0x000000ff6c00720c */ /* 0x000fe40003f65270 */
[----:B------:R-:W-:Y:S02]  /*17170*/  FSEL R219, R219, -INF , !P5 ;  /* 0xff800000dbdb7808 */ /* 0x000fe40006800000 */
[----:B------:R-:W-:Y:S02]  /*17180*/  LOP3.LUT P5, RZ, R176, 0x20, RZ, 0xc0, !PT ;  /* 0x00000020b0ff7812 */ /* 0x000fe400078ac0ff */
[----:B------:R-:W-:Y:S02]  /*17190*/  FSEL R145, R145, -INF , !P0 ;  /* 0xff80000091917808 */ /* 0x000fe40004000000 */
[----:B------:R-:W-:Y:S02]  /*171a0*/  ISETP.GE.AND P0, PT, R10, R184, PT ;  /* 0x000000b80a00720c */ /* 0x000fe40003f06270 */
[----:B------:R-:W-:Y:S02]  /*171b0*/  FSEL R229, R201, -INF , !P3 ;  /* 0xff800000c9e57808 */ /* 0x000fe40005800000 */
[----:B------:R-:W-:Y:S02]  /*171c0*/  ISETP.NE.AND P3, PT, R107, RZ, PT ;  /* 0x000000ff6b00720c */ /* 0x000fe40003f65270 */
[----:B------:R-:W-:Y:S02]  /*171d0*/  FSEL R223, R223, -INF , !P5 ;  /* 0xff800000dfdf7808 */ /* 0x000fe40006800000 */
[----:B------:R-:W-:Y:S02]  /*171e0*/  ISETP.GE.AND P5, PT, R4, R182, PT ;  /* 0x000000b60400720c */ /* 0x000fe40003fa6270 */
[----:B------:R-:W-:Y:S02]  /*171f0*/  FSEL R141, R39, -INF , !P0 ;  /* 0xff800000278d7808 */ /* 0x000fe40004000000 */
[----:B------:R-:W-:Y:S02]  /*17200*/  FMNMX3.FTZ R4, R102, R21, R19, !PT ;  /* 0x0000001566047276 */ /* 0x000fe40007810013 */
[-C--:B------:R-:W-:Y:S02]  /*17210*/  ISETP.GE.AND P0, PT, R23, R184.reuse, PT ;  /* 0x000000b81700720c */ /* 0x080fe40003f06270 */
[----:B------:R-:W-:Y:S02]  /*17220*/  FSEL R227, R202, -INF , !P3 ;  /* 0xff800000cae37808 */ /* 0x000fe40005800000 */
[----:B------:R-:W-:Y:S02]  /*17230*/  ISETP.NE.AND P3, PT, R106, RZ, PT ;  /* 0x000000ff6a00720c */ /* 0x000fe40003f65270 */
[----:B------:R-:W-:Y:S02]  /*17240*/  FMNMX3.FTZ R4, R4, R15, R13, !PT ;  /* 0x0000000f04047276 */ /* 0x000fe4000781000d */
[----:B------:R-:W-:Y:S02]  /*17250*/  FSEL R133, R43, -INF , !P0 ;  /* 0xff8000002b857808 */ /* 0x000fe40004000000 */
[----:B------:R-:W-:Y:S02]  /*17260*/  ISETP.GE.AND P0, PT, R22, R184, PT ;  /* 0x000000b81600720c */ /* 0x000fe40003f06270 */
[----:B------:R-:W-:Y:S02]  /*17270*/  FSEL R217, R217, -INF , !P3 ;  /* 0xff800000d9d97808 */ /* 0x000fe40005800000 */
[----:B------:R-:W-:Y:S02]  /*17280*/  LOP3.LUT P3, RZ, R176, 0x2, RZ, 0xc0, !PT ;  /* 0x00000002b0ff7812 */ /* 0x000fe4000786c0ff */
[----:B------:R-:W-:Y:S02]  /*17290*/  FSEL R201, R32, -INF , !P2 ;  /* 0xff80000020c97808 */ /* 0x000fe40005000000 */
[----:B------:R-:W-:Y:S02]  /*172a0*/  FMNMX3.FTZ R4, R4, R35, R33, !PT ;  /* 0x0000002304047276 */ /* 0x000fe40007810021 */
[----:B------:R-:W-:Y:S02]  /*172b0*/  LOP3.LUT P2, RZ, R176, 0x1, RZ, 0xc0, !PT ;  /* 0x00000001b0ff7812 */ /* 0x000fe4000784c0ff */
[----:B------:R-:W-:Y:S02]  /*172c0*/  FSEL R129, R129, -INF , !P0 ;  /* 0xff80000081817808 */ /* 0x000fe40004000000 */
[----:B------:R-:W-:Y:S02]  /*172d0*/  ISETP.GE.AND P0, PT, R56, R182, PT ;  /* 0x000000b63800720c */ /* 0x000fe40003f06270 */
[----:B------:R-:W-:Y:S02]  /*172e0*/  LOP3.LUT R176, R176, 0xfffffffe, RZ, 0xc0, !PT ;  /* 0xfffffffeb0b07812 */ /* 0x000fe400078ec0ff */
[----:B------:R-:W-:Y:S02]  /*172f0*/  FSEL R209, R26, -INF , !P3 ;  /* 0xff8000001ad17808 */ /* 0x000fe40005800000 */
[----:B------:R-:W-:Y:S02]  /*17300*/  FMNMX3.FTZ R0, R103, R6, R17, !PT ;  /* 0x0000000667007276 */ /* 0x000fe40007810011 */
[----:B------:R-:W-:Y:S02]  /*17310*/  FMNMX3.FTZ R4, R4, R233, R231, !PT ;  /* 0x000000e904047276 */ /* 0x000fe400078100e7 */
[----:B------:R-:W-:Y:S02]  /*17320*/  ISETP.GE.AND P3, PT, R18, R182, PT ;  /* 0x000000b61200720c */ /* 0x000fe40003f66270 */
[----:B------:R-:W-:Y:S02]  /*17330*/  @P1 LOP3.LUT R176, R176, 0x1, RZ, 0xfc, !PT ;  /* 0x00000001b0b01812 */ /* 0x000fe400078efcff */
[----:B------:R-:W-:Y:S02]  /*17340*/  FMNMX3.FTZ R0, R0, R11, R9, !PT ;  /* 0x0000000b00007276 */ /* 0x000fe40007810009 */
[----:B------:R-:W-:Y:S02]  /*17350*/  FMNMX3.FTZ R4, R4, R221, R219, !PT ;  /* 0x000000dd04047276 */ /* 0x000fe400078100db */
[----:B------:R-:W-:Y:S02]  /*17360*/  FSEL R53, R53, -INF , !P3 ;  /* 0xff80000035357808 */ /* 0x000fe40005800000 */
[C---:B------:R-:W-:Y:S02]  /*17370*/  LOP3.LUT P3, RZ, R176.reuse, 0x1, RZ, 0xc0, !PT ;  /* 0x00000001b0ff7812 */ /* 0x040fe4000786c0ff */
[----:B------:R-:W-:Y:S02]  /*17380*/  LOP3.LUT R176, R176, 0xfffffffd, RZ, 0xc0, !PT ;  /* 0xfffffffdb0b07812 */ /* 0x000fe400078ec0ff */
[----:B------:R-:W-:Y:S02]  /*17390*/  FSEL R225, R225, -INF , !P6 ;  /* 0xff800000e1e17808 */ /* 0x000fe40007000000 */
[----:B------:R-:W-:Y:S02]  /*173a0*/  ISETP.NE.AND P6, PT, R104, RZ, PT ;  /* 0x000000ff6800720c */ /* 0x000fe40003fc5270 */
[----:B------:R-:W-:Y:S02]  /*173b0*/  FMNMX3.FTZ R0, R0, R229, R227, !PT ;  /* 0x000000e500007276 */ /* 0x000fe400078100e3 */
[----:B------:R-:W-:Y:S02]  /*173c0*/  FMNMX3.FTZ R4, R4, R217, R215, !PT ;  /* 0x000000d904047276 */ /* 0x000fe400078100d7 */
[----:B------:R-:W-:Y:S02]  /*173d0*/  @P0 LOP3.LUT R176, R176, 0x2, RZ, 0xfc, !PT ;  /* 0x00000002b0b00812 */ /* 0x000fe400078efcff */
[-C--:B------:R-:W-:Y:S02]  /*173e0*/  ISETP.GE.AND P0, PT, R20, R184.reuse, PT ;  /* 0x000000b81400720c */ /* 0x080fe40003f06270 */
[----:B------:R-:W-:Y:S02]  /*173f0*/  FSEL R211, R211, -INF , !P6 ;  /* 0xff800000d3d37808 */ /* 0x000fe40007000000 */
[----:B------:R-:W-:Y:S02]  /*17400*/  FMNMX3.FTZ R0, R0, R225, R223, !PT ;  /* 0x000000e100007276 */ /* 0x000fe400078100df */
[----:B------:R-:W-:Y:S02]  /*17410*/  FMNMX3.FTZ R4, R4, R205, R203, !PT ;  /* 0x000000cd04047276 */ /* 0x000fe400078100cb */
[----:B------:R-:W-:Y:S02]  /*17420*/  ISETP.GE.AND P1, PT, R7, R184, PT ;  /* 0x000000b80700720c */ /* 0x000fe40003f26270 */
[----:B------:R-:W-:Y:S02]  /*17430*/  FSEL R197, R30, -INF , !P2 ;  /* 0xff8000001ec57808 */ /* 0x000fe40005000000 */
[----:B------:R-:W-:Y:S02]  /*17440*/  ISETP.GE.AND P6, PT, R5, R182, PT ;  /* 0x000000b60500720c */ /* 0x000fe40003fc6270 */
[----:B------:R-:W-:Y:S02]  /*17450*/  FSEL R117, R117, -INF , !P0 ;  /* 0xff80000075757808 */ /* 0x000fe40004000000 */
[----:B------:R-:W-:Y:S02]  /*17460*/  ISETP.GE.AND P2, PT, R16, R184, PT ;  /* 0x000000b81000720c */ /* 0x000fe40003f46270 */
[----:B------:R-:W-:Y:S02]  /*17470*/  FMNMX3.FTZ R0, R0, R213, R211, !PT ;  /* 0x000000d500007276 */ /* 0x000fe400078100d3 */
[----:B------:R-:W-:Y:S02]  /*17480*/  FMNMX3.FTZ R4, R4, R201, R199, !PT ;  /* 0x000000c904047276 */ /* 0x000fe400078100c7 */
[----:B------:R-:W-:Y:S02]  /*17490*/  ISETP.GE.AND P0, PT, R54, R182, PT ;  /* 0x000000b63600720c */ /* 0x000fe40003f06270 */
[----:B------:R-:W-:Y:S02]  /*174a0*/  FSEL R135, R42, -INF , !P1 ;  /* 0xff8000002a877808 */ /* 0x000fe40004800000 */
[-C--:B------:R-:W-:Y:S02]  /*174b0*/  ISETP.GE.AND P1, PT, R57, R184.reuse, PT ;  /* 0x000000b83900720c */ /* 0x080fe40003f26270 */
[----:B------:R-:W-:Y:S02]  /*174c0*/  FSEL R195, R31, -INF , !P6 ;  /* 0xff8000001fc37808 */ /* 0x000fe40007000000 */
[----:B------:R-:W-:Y:S01]  /*174d0*/  FSEL R143, R38, -INF , !P2 ;  /* 0xff800000268f7808 */ /* 0x000fe20005000000 */
[----:B------:R-:W-:Y:S01]  /*174e0*/  LDSM.16.MT88.4 R28, [R149+0x6000] ;  /* 0x00600000951c783b */ /* 0x000fe20000004200 */
[----:B------:R-:W-:Y:S02]  /*174f0*/  FMNMX3.FTZ R0, R0, R209, R207, !PT ;  /* 0x000000d100007276 */ /* 0x000fe400078100cf */
[----:B------:R-:W-:Y:S02]  /*17500*/  FMNMX3.FTZ R4, R4, R147, R145, !PT ;  /* 0x0000009304047276 */ /* 0x000fe40007810091 */
[----:B------:R-:W-:Y:S02]  /*17510*/  FSEL R131, R131, -INF , !P1 ;  /* 0xff80000083837808 */ /* 0x000fe40004800000 */
[----:B------:R-:W-:Y:S02]  /*17520*/  ISETP.GE.AND P1, PT, R56, R184, PT ;  /* 0x000000b83800720c */ /* 0x000fe40003f26270 */
[----:B------:R-:W-:Y:S02]  /*17530*/  FSEL R193, R34, -INF , !P5 ;  /* 0xff80000022c17808 */ /* 0x000fe40006800000 */
[----:B------:R-:W-:Y:S02]  /*17540*/  FMNMX3.FTZ R0, R0, R197, R195, !PT ;  /* 0x000000c500007276 */ /* 0x000fe400078100c3 */
[----:B------:R-:W-:Y:S02]  /*17550*/  FMNMX3.FTZ R4, R4, R143, R141, !PT ;  /* 0x0000008f04047276 */ /* 0x000fe4000781008d */
[----:B------:R-:W-:Y:S02]  /*17560*/  LOP3.LUT R176, R176, 0xfffffffe, RZ, 0xc0, !PT ;  /* 0xfffffffeb0b07812 */ /* 0x000fe400078ec0ff */
[----:B------:R-:W-:Y:S02]  /*17570*/  ISETP.GE.AND P6, PT, R10, R182, PT ;  /* 0x000000b60a00720c */ /* 0x000fe40003fc6270 */
[----:B------:R-:W-:Y:S02]  /*17580*/  FSEL R119, R119, -INF , !P1 ;  /* 0xff80000077777808 */ /* 0x000fe40004800000 */
[----:B------:R-:W-:Y:S02]  /*17590*/  FMNMX3.FTZ R0, R0, R193, R165, !PT ;  /* 0x000000c100007276 */ /* 0x000fe400078100a5 */
[----:B------:R-:W-:Y:S02]  /*175a0*/  FMNMX3.FTZ R4, R4, R135, R133, !PT ;  /* 0x0000008704047276 */ /* 0x000fe40007810085 */
[----:B------:R-:W-:Y:S02]  /*175b0*/  ISETP.GE.AND P1, PT, R54, R184, PT ;  /* 0x000000b83600720c */ /* 0x000fe40003f26270 */
[-C--:B------:R-:W-:Y:S02]  /*175c0*/  ISETP.GE.AND P2, PT, R57, R182.reuse, PT ;  /* 0x000000b63900720c */ /* 0x080fe40003f46270 */
[----:B------:R-:W-:Y:S02]  /*175d0*/  FSEL R139, R40, -INF , !P3 ;  /* 0xff800000288b7808 */ /* 0x000fe40005800000 */
[----:B------:R-:W-:Y:S02]  /*175e0*/  ISETP.GE.AND P3, PT, R22, R182, PT ;  /* 0x000000b61600720c */ /* 0x000fe40003f66270 */
[----:B------:R-:W-:Y:S02]  /*175f0*/  @P0 LOP3.LUT R176, R176, 0x1, RZ, 0xfc, !PT ;  /* 0x00000001b0b00812 */ /* 0x000fe400078efcff */
[----:B------:R-:W-:Y:S02]  /*17600*/  ISETP.GE.AND P0, PT, R14, R184, PT ;  /* 0x000000b80e00720c */ /* 0x000fe40003f06270 */
        /* <DEDUP_REMOVED lines=8> */
[C---:B------:R-:W-:Y:S02]  /*17690*/  LOP3.LUT P2, RZ, R176.reuse, 0x1, RZ, 0xc0, !PT ;  /* 0x00000001b0ff7812 */ /* 0x040fe4000784c0ff */
[----:B------:R-:W-:Y:S02]  /*176a0*/  FSEL R113, R51, -INF , !P0 ;  /* 0xff80000033717808 */ /* 0x000fe40004000000 */
[----:B------:R-:W-:Y:S02]  /*176b0*/  LOP3.LUT P3, RZ, R176, 0x2, RZ, 0xc0, !PT ;  /* 0x00000002b0ff7812 */ /* 0x000fe4000786c0ff */
[----:B------:R-:W-:Y:S02]  /*176c0*/  FSEL R125, R44, -INF , !P5 ;  /* 0xff8000002c7d7808 */ /* 0x000fe40006800000 */
[-C--:B------:R-:W-:Y:S01]  /*176d0*/  ISETP.GE.AND P0, PT, R12, R184.reuse, PT ;  /* 0x000000b80c00720c */ /* 0x080fe20003f06270 */
[----:B------:R-:W-:Y:S01]  /*176e0*/  LDSM.16.MT88.4 R44, [R148+0x6000] ;  /* 0x00600000942c783b */ /* 0x000fe20000004200 */
[----:B------:R-:W-:Y:S02]  /*176f0*/  FMNMX3.FTZ R0, R0, R139, R137, !PT ;  /* 0x0000008b00007276 */ /* 0x000fe40007810089 */
[----:B------:R-:W-:Y:S02]  /*17700*/  FMNMX3.FTZ R4, R4, R119, R117, !PT ;  /* 0x0000007704047276 */ /* 0x000fe40007810075 */
[----:B------:R-:W-:Y:S02]  /*17710*/  FSEL R65, R52, -INF , !P1 ;  /* 0xff80000034417808 */ /* 0x000fe40004800000 */
[----:B------:R-:W-:Y:S02]  /*17720*/  FSEL R105, R8, -INF , !P2 ;  /* 0xff80000008697808 */ /* 0x000fe40005000000 */
[----:B------:R-:W-:Y:S02]  /*17730*/  FSEL R111, R49, -INF , !P3 ;  /* 0xff800000316f7808 */ /* 0x000fe40005800000 */
[C---:B------:R-:W-:Y:S02]  /*17740*/  ISETP.GE.AND P2, PT, R2.reuse, R184, PT ;  /* 0x000000b80200720c */ /* 0x040fe40003f46270 */
[----:B------:R-:W-:Y:S02]  /*17750*/  ISETP.GE.AND P1, PT, R2, R182, PT ;  /* 0x000000b60200720c */ /* 0x000fe40003f26270 */
[----:B------:R-:W-:Y:S02]  /*17760*/  FMNMX3.FTZ R0, R0, R125, R121, !PT ;  /* 0x0000007d00007276 */ /* 0x000fe40007810079 */
[----:B------:R-:W-:Y:S02]  /*17770*/  FSEL R66, R66, -INF , !P0 ;  /* 0xff80000042427808 */ /* 0x000fe40004000000 */
[----:B------:R-:W-:Y:S02]  /*17780*/  FMNMX3.FTZ R2, R4, R115, R113, !PT ;  /* 0x0000007304027276 */ /* 0x000fe40007810071 */
[----:B------:R-:W-:Y:S02]  /*17790*/  ISETP.GE.AND P3, PT, R24, R184, PT ;  /* 0x000000b81800720c */ /* 0x000fe40003f66270 */
[-C--:B------:R-:W-:Y:S02]  /*177a0*/  ISETP.GE.AND P6, PT, R14, R182.reuse, PT ;  /* 0x000000b60e00720c */ /* 0x080fe40003fc6270 */
[----:B------:R-:W-:Y:S02]  /*177b0*/  FSEL R107, R48, -INF , !P4 ;  /* 0xff800000306b7808 */ /* 0x000fe40006000000 */
[----:B------:R-:W-:Y:S02]  /*177c0*/  FMNMX3.FTZ R0, R0, R59, R57, !PT ;  /* 0x0000003b00007276 */ /* 0x000fe40007810039 */
[----:B------:R-:W-:Y:S02]  /*177d0*/  FMNMX3.FTZ R2, R2, R65, R66, !PT ;  /* 0x0000004102027276 */ /* 0x000fe40007810042 */
[----:B------:R-:W-:Y:S02]  /*177e0*/  FSEL R64, R64, -INF , !P3 ;  /* 0xff80000040407808 */ /* 0x000fe40005800000 */
[----:B------:R-:W-:Y:S02]  /*177f0*/  FSEL R63, R63, -INF , !P2 ;  /* 0xff8000003f3f7808 */ /* 0x000fe40005000000 */
[-C--:B------:R-:W-:Y:S02]  /*17800*/  ISETP.GE.AND P4, PT, R12, R182.reuse, PT ;  /* 0x000000b60c00720c */ /* 0x080fe40003f86270 */
[----:B------:R-:W-:Y:S02]  /*17810*/  FSEL R67, R50, -INF , !P6 ;  /* 0xff80000032437808 */ /* 0x000fe40007000000 */
[----:B------:R-:W-:Y:S01]  /*17820*/  FMNMX3.FTZ R0, R0, R111, R107, !PT ;  /* 0x0000006f00007276 */ /* 0x000fe2000781006b */
[----:B------:R-:W-:Y:S01]  /*17830*/  LDSM.16.MT88.4 R48, [R154+0x6800] ;  /* 0x006800009a30783b */ /* 0x000fe20000004200 */
[----:B------:R-:W-:Y:S02]  /*17840*/  FMNMX3.FTZ R4, R2, R63, R64, !PT ;  /* 0x0000003f02047276 */ /* 0x000fe40007810040 */
[-C--:B------:R-:W-:Y:S02]  /*17850*/  ISETP.GE.AND P5, PT, R25, R182.reuse, PT ;  /* 0x000000b61900720c */ /* 0x080fe40003fa6270 */
[----:B------:R-:W-:Y:S02]  /*17860*/  ISETP.GE.AND P0, PT, R24, R182, PT ;  /* 0x000000b61800720c */ /* 0x000fe40003f06270 */
[----:B------:R-:W-:Y:S01]  /*17870*/  FMNMX3.FTZ R0, R0, R105, R67, !PT ;  /* 0x0000006900007276 */ /* 0x000fe20007810043 */
[----:B------:R-:W-:Y:S01]  /*17880*/  SHFL.BFLY PT, R25, R4, 0x2, 0x1f ;  /* 0x0c401f0004197f89 */ /* 0x000fe200000e0000 */
[----:B------:R-:W-:Y:S02]  /*17890*/  FSEL R61, R61, -INF , !P5 ;  /* 0xff8000003d3d7808 */ /* 0x000fe40006800000 */
[----:B------:R-:W-:Y:S02]  /*178a0*/  FSEL R60, R60, -INF , !P4 ;  /* 0xff8000003c3c7808 */ /* 0x000fe40006000000 */
[----:B------:R-:W-:Y:S02]  /*178b0*/  FSEL R36, R36, -INF , !P0 ;  /* 0xff80000024247808 */ /* 0x000fe40004000000 */
[----:B------:R-:W-:Y:S02]  /*178c0*/  FSEL R37, R37, -INF , !P1 ;  /* 0xff80000025257808 */ /* 0x000fe40004800000 */
        /* <DEDUP_REMOVED lines=376> */
.L_x_13426:
        /* <DEDUP_REMOVED lines=10> */
.L_x_13446:
        /* <DEDUP_REMOVED lines=125> */
.L_x_13435:
        /* <DEDUP_REMOVED lines=54> */
.L_x_13437:
[----:B------:R-:W-:Y:S05]  /*19c20*/  BSYNC.RECONVERGENT B0 ;  /* 0x0000000000007941 */ /* 0x000fea0003800200 */
.L_x_13436:
        /* <DEDUP_REMOVED lines=14> */
.L_x_13439:
[----:B------:R-:W-:Y:S05]  /*19d10*/  BSYNC.RECONVERGENT B0 ;  /* 0x0000000000007941 */ /* 0x000fea0003800200 */
.L_x_13438:
        /* <DEDUP_REMOVED lines=14> */
.L_x_13441:
[----:B------:R-:W-:Y:S05]  /*19e00*/  BSYNC.RECONVERGENT B0 ;  /* 0x0000000000007941 */ /* 0x000fea0003800200 */
.L_x_13440:
[----:B------:R-:W-:-:S04]  /*19e10*/  MOV R169, 0x0 ;  /* 0x0000000000a97802 */ /* 0x000fc80000000f00 */
[----:B-1234-:R-:W-:Y:S05]  /*19e20*/  @P6 RET.REL.NODEC R168 `(_ZN5flash24flash_fwd_splitkv_kernelI23Flash_fwd_kernel_traitsILi64ELi64ELi128ELi4ELb0ELb0EN7cutlass10bfloat16_tE19Flash_kernel_traitsILi64ELi64ELi128ELi4ES3_EELb0ELb1ELb0ELb0ELb1ELb1ELb0ELb1EEEvNS_16Flash_fwd_paramsE) ;  /* 0xfffffe60a8746950 */ /* 0x01efea0003c3ffff */
        /* <DEDUP_REMOVED lines=12> */
[----:B-1----:R-:W-:Y:S05]  /*19ef0*/  RET.REL.NODEC R168 `(_ZN5flash24flash_fwd_splitkv_kernelI23Flash_fwd_kernel_traitsILi64ELi64ELi128ELi4ELb0ELb0EN7cutlass10bfloat16_tE19Flash_kernel_traitsILi64ELi64ELi128ELi4ES3_EELb0ELb1ELb0ELb0ELb1ELb1ELb0ELb1EEEvNS_16Flash_fwd_paramsE) ;  /* 0xfffffe60a8407950 */ /* 0x002fea0003c3ffff */
.L_x_13434:
[----:B------:R-:W-:Y:S01]  /*19f00*/  MOV R5, 0x2 ;  /* 0x0000000200057802 */ /* 0x000fe20000000f00 */
[----:B------:R-:W-:Y:S01]  /*19f10*/  IMAD.MOV.U32 R4, RZ, RZ, 0x1f ;  /* 0x0000001fff047424 */ /* 0x000fe200078e00ff */
[----:B------:R-:W-:-:S07]  /*19f20*/  MOV R6, 0xffffffff ;  /* 0xffffffff00067802 */ /* 0x000fce0000000f00 */
[----:B-1---5:R-:W-:Y:S05]  /*19f30*/  WARPSYNC.COLLECTIVE R6, `(.L_x_13442) ;  /* 0x0000000006087348 */ /* 0x022fea0003c00000 */
[----:B------:R2:W3:Y:S02]  /*19f40*/  SHFL.BFLY P0, R10, R192, R5, R4 ;  /* 0x0c000005c00a7389 */ /* 0x0004e40000000004 */
[----:B-123-5:R-:W-:Y:S05]  /*19f50*/  ENDCOLLECTIVE ;  /* 0x000000000000791b */ /* 0x02efea0003800000 */
.L_x_13442:
[----:B------:R-:W-:Y:S02]  /*19f60*/  IMAD.MOV.U32 R7, RZ, RZ, R10 ;  /* 0x000000ffff077224 */ /* 0x000fe400078e000a */
[----:B------:R-:W-:Y:S02]  /*19f70*/  IMAD.MOV.U32 R5, RZ, RZ, 0x1 ;  /* 0x00000001ff057424 */ /* 0x000fe400078e00ff */
[----:B------:R-:W-:-:S05]  /*19f80*/  FADD.FTZ R8, R7, R192 ;  /* 0x000000c007087221 */ /* 0x000fca0000010000 */
[----:B------:R-:W-:-:S07]  /*19f90*/  MOV R192, R8 ;  /* 0x0000000800c07202 */ /* 0x000fce0000000f00 */
[----:B------:R-:W-:Y:S05]  /*19fa0*/  WARPSYNC.COLLECTIVE R6, `(.L_x_13443) ;  /* 0x0000000006087348 */ /* 0x000fea0003c00000 */
[----:B------:R1:W2:Y:S02]  /*19fb0*/  SHFL.BFLY P0, R10, R192, R5, R4 ;  /* 0x0c000005c00a7389 */ /* 0x0002a40000000004 */
[----:B-12---:R-:W-:Y:S05]  /*19fc0*/  ENDCOLLECTIVE ;  /* 0x000000000000791b */ /* 0x006fea0003800000 */
.L_x_13443:
[----:B------:R-:W-:Y:S01]  /*19fd0*/  MOV R192, R191 ;  /* 0x000000bf00c07202 */ /* 0x000fe20000000f00 */
[----:B------:R-:W-:Y:S01]  /*19fe0*/  IMAD.MOV.U32 R5, RZ, RZ, 0x2 ;  /* 0x00000002ff057424 */ /* 0x000fe200078e00ff */
[----:B------:R-:W-:-:S07]  /*19ff0*/  MOV R9, R10 ;  /* 0x0000000a00097202 */ /* 0x000fce0000000f00 */
[----:B------:R-:W-:Y:S05]  /*1a000*/  WARPSYNC.COLLECTIVE R6, `(.L_x_13444) ;  /* 0x0000000006087348 */ /* 0x000fea0003c00000 */
[----:B------:R1:W2:Y:S02]  /*1a010*/  SHFL.BFLY P0, R10, R192, R5, R4 ;  /* 0x0c000005c00a7389 */ /* 0x0002a40000000004 */
[----:B-12---:R-:W-:Y:S05]  /*1a020*/  ENDCOLLECTIVE ;  /* 0x000000000000791b */ /* 0x006fea0003800000 */
.L_x_13444:
[----:B------:R-:W-:Y:S01]  /*1a030*/  FADD.FTZ R9, R8, R9 ;  /* 0x0000000908097221 */ /* 0x000fe20000010000 */
[----:B------:R-:W-:Y:S01]  /*1a040*/  FADD.FTZ R7, R10, R191 ;  /* 0x000000bf0a077221 */ /* 0x000fe20000010000 */
[----:B------:R-:W-:-:S04]  /*1a050*/  MOV R5, 0x1 ;  /* 0x0000000100057802 */ /* 0x000fc80000000f00 */
[----:B------:R-:W-:-:S07]  /*1a060*/  MOV R192, R7 ;  /* 0x0000000700c07202 */ /* 0x000fce0000000f00 */
[----:B------:R-:W-:Y:S05]  /*1a070*/  WARPSYNC.COLLECTIVE R6, `(.L_x_13445) ;  /* 0x0000000006087348 */ /* 0x000fea0003c00000 */
[----:B------:R1:W2:Y:S02]  /*1a080*/  SHFL.BFLY P0, R10, R192, R5, R4 ;  /* 0x0c000005c00a7389 */ /* 0x0002a40000000004 */
[----:B-12---:R-:W-:Y:S05]  /*1a090*/  ENDCOLLECTIVE ;  /* 0x000000000000791b */ /* 0x006fea0003800000 */
.L_x_13445:
[----:B------:R-:W-:Y:S05]  /*1a0a0*/  BRA `(.L_x_13446) ;  /* 0xfffffff000107947 */ /* 0x000fea000383ffff */
.L_x_13447:
        /* <DEDUP_REMOVED lines=13> */
.L_x_14827:


//--------------------- .text._ZN5flash24flash_fwd_splitkv_kernelI23Flash_fwd_kernel_traitsILi64ELi64ELi128ELi4ELb0ELb0EN7cutlass10bfloat16_tE19Flash_kernel_traitsILi64ELi64ELi128ELi4ES3_EELb0ELb1ELb1ELb0ELb0ELb0ELb0ELb1EEEvNS_16Flash_fwd_paramsE --------------------------
	.section	.text._ZN5flash24flash_fwd_splitkv_kernelI23Flash_fwd_kernel_traitsILi64ELi64ELi128ELi4ELb0ELb0EN7cutlass10bfloat16_tE19Flash_kernel_traitsILi64ELi64ELi128ELi4ES3_EELb0ELb1ELb1ELb0ELb0ELb0ELb0ELb1EEEvNS_16Flash_fwd_paramsE,"ax",@progbits
	.align	128
        .global         _ZN5flash24flash_fwd_splitkv_kernelI23Flash_fwd_kernel_traitsILi64ELi64ELi128ELi4ELb0ELb0EN7cutlass10bfloat16_tE19Flash_kernel_traitsILi64ELi64ELi128ELi4ES3_EELb0ELb1ELb1ELb0ELb0ELb0ELb0ELb1EEEvNS_16Flash_fwd_paramsE
        .type           _ZN5flash24flash_fwd_splitkv_kernelI23Flash_fwd_kernel_traitsILi64ELi64ELi128ELi4ELb0ELb0EN7cutlass10bfloat16_tE19Flash_kernel_traitsILi64ELi64ELi128ELi4ES3_EELb0ELb1ELb1ELb0ELb0ELb0ELb0ELb1EEEvNS_16Flash_fwd_paramsE,@function
        .size           _ZN5flash24flash_fwd_splitkv_kernelI23Flash_fwd_kernel_traitsILi64ELi64ELi128ELi4ELb0ELb0EN7cutlass10bfloat16_tE19Flash_kernel_traitsILi64ELi64ELi128ELi4ES3_EELb0ELb1ELb1ELb0ELb0ELb0ELb0ELb1EEEvNS_16Flash_fwd_paramsE,(.L_x_14828 - _ZN5flash24flash_fwd_splitkv_kernelI23Flash_fwd_kernel_traitsILi64ELi64ELi128ELi4ELb0ELb0EN7cutlass10bfloat16_tE19Flash_kernel_traitsILi64ELi64ELi128ELi4ES3_EELb0ELb1ELb1ELb0ELb0ELb0ELb0ELb1EEEvNS_16Flash_fwd_paramsE)
        .other          _ZN5flash24flash_fwd_splitkv_kernelI23Flash_fwd_kernel_traitsILi64ELi64ELi128ELi4ELb0ELb0EN7cutlass10bfloat16_tE19Flash_kernel_traitsILi64ELi64ELi128ELi4ES3_EELb0ELb1ELb1ELb0ELb0ELb0ELb0ELb1EEEvNS_16Flash_fwd_paramsE,@"STO_CUDA_ENTRY STV_DEFAULT"
_ZN5flash24flash_fwd_splitkv_kernelI23Flash_fwd_kernel_traitsILi64ELi64ELi128ELi4ELb0ELb0EN7cutlass10bfloat16_tE19Flash_kernel_traitsILi64ELi64ELi128ELi4ES3_EELb0ELb1ELb1ELb0ELb0ELb0ELb0ELb1EEEvNS_16Flash_fwd_paramsE:
.text._ZN5flash24flash_fwd_splitkv_kernelI23Flash_fwd_kernel_traitsILi64ELi64ELi128ELi4ELb0ELb0EN7cutlass10bfloat16_tE19Flash_kernel_traitsILi64ELi64ELi128ELi4ES3_EELb0ELb1ELb1ELb0ELb0ELb0ELb0ELb1EEEvNS_16Flash_fwd_paramsE:
[----:B------:R-:W-:Y:S01]  /*0000*/  LDC R1, c[0x0][0x37c] ;  /* 0x0000df00ff017b82 */ /* 0x000fe20000000800 */
[----:B------:R-:W1:Y:S07]  /*0010*/  S2R R3, SR_CTAID.X ;  /* 0x0000000000037919 */ /* 0x000e6e0000002500 */
[----:B------:R-:W2:Y:S01]  /*0020*/  LDC.64 R102, c[0x0][0x348] ;  /* 0x0000d200ff667b82 */ /* 0x000ea20000000a00 */
[----:B------:R-:W-:Y:S01]  /*0030*/  BSSY.RECONVERGENT B3, `(.L_x_13448) ;  /* 0x0000005000037945 */ /* 0x000fe20003800200 */
[----:B------:R-:W-:Y:S01]  /*0040*/  MOV R164, 0x80 ;  /* 0x0000008000a47802 */ /* 0x000fe20000000f00 */
[----:B------:R-:W3:Y:S01]  /*0050*/  S2R R165, SR_CTAID.Y ;  /* 0x0000000000a57919 */ /* 0x000ee20000002600 */
[----:B------:R-:W4:Y:S05]  /*0060*/  S2R R166, SR_CTAID.Z ;  /* 0x0000000000a67919 */ /* 0x000f2a0000002700 */
[----:B-1234-:R-:W-:Y:S05]  /*0070*/  CALL.REL.NOINC `($_ZN5flash24flash_fwd_splitkv_kernelI23Flash_fwd_kernel_traitsILi64ELi64ELi128ELi4ELb0ELb0EN7cutlass10bfloat16_tE19Flash_kernel_traitsILi64ELi64ELi128ELi4ES3_EELb0ELb1ELb1ELb0ELb0ELb0ELb0ELb1EEEvNS_16Flash_fwd_paramsE$_ZN5flash30compute_attn_1rowblock_splitkvI23Flash_fwd_kernel_traitsILi64ELi64ELi128ELi4ELb0ELb0EN7cutlass10bfloat16_tE19Flash_kernel_traitsILi64ELi64ELi128ELi4ES3_EELb0ELb1ELb1ELb0ELb0ELb0ELb0ELb1ENS_16Flash_fwd_paramsEEEvRKT8_iiiii) ;  /* 0x0000000000087944 */ /* 0x01efea0003c00000 */
[----:B------:R-:W-:Y:S05]  /*0080*/  BSYNC.RECONVERGENT B3 ;  /* 0x0000000000037941 */ /* 0x000fea0003800200 */
.L_x_13448:
[----:B------:R-:W-:Y:S05]  /*0090*/  EXIT ;  /* 0x000000000000794d */ /* 0x000fea0003800000 */
        .type           $_ZN5flash24flash_fwd_splitkv_kernelI23Flash_fwd_kernel_traitsILi64ELi64ELi128ELi4ELb0ELb0EN7cutlass10bfloat16_tE19Flash_kernel_traitsILi64ELi64ELi128ELi4ES3_EELb0ELb1ELb1ELb0ELb0ELb0ELb0ELb1EEEvNS_16Flash_fwd_paramsE$_ZN5flash30compute_attn_1rowblock_splitkvI23Flash_fwd_kernel_traitsILi64ELi64ELi128ELi4ELb0ELb0EN7cutlass10bfloat16_tE19Flash_kernel_traitsILi64ELi64ELi128ELi4ES3_EELb0ELb1ELb1ELb0ELb0ELb0ELb0ELb1ENS_16Flash_fwd_paramsEEEvRKT8_iiiii,@function
        .size           $_ZN5flash24flash_fwd_splitkv_kernelI23Flash_fwd_kernel_traitsILi64ELi64ELi128ELi4ELb0ELb0EN7cutlass10bfloat16_tE19Flash_kernel_traitsILi64ELi64ELi128ELi4ES3_EELb0ELb1ELb1ELb0ELb0ELb0ELb0ELb1EEEvNS_16Flash_fwd_paramsE$_ZN5flash30compute_attn_1rowblock_splitkvI23Flash_fwd_kernel_traitsILi64ELi64ELi128ELi4ELb0ELb0EN7cutlass10bfloat16_tE19Flash_kernel_traitsILi64ELi64ELi128ELi4ES3_EELb0ELb1ELb1ELb0ELb0ELb0ELb0ELb1ENS_16Flash_fwd_paramsEEEvRKT8_iiiii,(.L_x_14828 - $_ZN5flash24flash_fwd_splitkv_kernelI23Flash_fwd_kernel_traitsILi64ELi64ELi128ELi4ELb0ELb0EN7cutlass10bfloat16_tE19Flash_kernel_traitsILi64ELi64ELi128ELi4ES3_EELb0ELb1ELb1ELb0ELb0ELb0ELb0ELb1EEEvNS_16Flash_fwd_paramsE$_ZN5flash30compute_attn_1rowblock_splitkvI23Flash_fwd_kernel_traitsILi64ELi64ELi128ELi4ELb0ELb0EN7cutlass10bfloat16_tE19Flash_kernel_traitsILi64ELi64ELi128ELi4ES3_EELb0ELb1ELb1ELb0ELb0ELb0ELb0ELb1ENS_16Flash_fwd_paramsEEEvRKT8_iiiii)
$_ZN5flash24flash_fwd_splitkv_kernelI23Flash_fwd_kernel_traitsILi64ELi64ELi128ELi4ELb0ELb0EN7cutlass10bfloat16_tE19Flash_kernel_traitsILi64ELi64ELi128ELi4ES3_EELb0ELb1ELb1ELb0ELb0ELb0ELb0ELb1EEEvNS_16Flash_fwd_paramsE$_ZN5flash30compute_attn_1rowblock_splitkvI23Flash_fwd_kernel_traitsILi64ELi64ELi128ELi4ELb0ELb0EN7cutlass10bfloat16_tE19Flash_kernel_traitsILi64ELi64ELi128ELi4ES3_EELb0ELb1ELb1ELb0ELb0ELb0ELb0ELb1ENS_16Flash_fwd_paramsEEEvRKT8_iiiii:
        /* <DEDUP_REMOVED lines=39> */
.L_x_13450:
[----:B------:R-:W-:Y:S05]  /*0310*/  BSYNC.RECONVERGENT B0 ;  /* 0x0000000000007941 */ /* 0x000fea0003800200 */
.L_x_13449:
[----:B------:R-:W-:Y:S04]  /*0320*/  BSSY.RECONVERGENT B0, `(.L_x_13451) ;  /* 0x0000007000007945 */ /* 0x000fe80003800200 */
[----:B------:R-:W-:Y:S05]  /*0330*/  @!P4 BRA `(.L_x_13452) ;  /* 0x000000000014c947 */ /* 0x000fea0003800000 */
[----:B-----5:R-:W2:Y:S02]  /*0340*/  LD.E.U8 R4, desc[UR4][R102.64+0x1b2] ;  /* 0x0001b20466047980 */ /* 0x020ea4000c101100 */
[----:B--2---:R-:W-:-:S13]  /*0350*/  ISETP.NE.AND P0, PT, R4, RZ, PT ;  /* 0x000000ff0400720c */ /* 0x004fda0003f05270 */
[----:B------:R-:W2:Y:S02]  /*0360*/  @P0 LD.E R7, desc[UR4][R14.64+0x4] ;  /* 0x000004040e070980 */ /* 0x000ea4000c101900 */
[----:B--2---:R-:W-:-:S06]  /*0370*/  @P0 IADD3 R4, PT, PT, R7, -R12, RZ ;  /* 0x8000000c07040210 */ /* 0x004fcc0007ffe0ff */
[----:B------:R2:W5:Y:S02]  /*0380*/  @!P0 LD.E R4, desc[UR4][R14.64] ;  /* 0x000000040e048980 */ /* 0x000564000c101900 */
.L_x_13452:
[----:B------:R-:W-:Y:S05]  /*0390*/  BSYNC.RECONVERGENT B0 ;  /* 0x0000000000007941 */ /* 0x000fea0003800200 */
.L_x_13451:
        /* <DEDUP_REMOVED lines=9> */
.L_x_13454:
[----:B------:R-:W3:Y:S01]  /*0430*/  LD.E.64 R4, desc[UR4][R102.64+0x108] ;  /* 0x0001080466047980 */ /* 0x000ee2000c101b00 */
[----:B------:R-:W-:Y:S01]  /*0440*/  BSSY.RECONVERGENT B0, `(.L_x_13456) ;  /* 0x0000006000007945 */ /* 0x000fe20003800200 */
[----:B---3--:R-:W-:Y:S01]  /*0450*/  ISETP.NE.U32.AND P0, PT, R4, RZ, PT ;  /* 0x000000ff0400720c */ /* 0x008fe20003f05070 */
[----:B------:R-:W-:-:S03]  /*0460*/  IMAD.MOV.U32 R4, RZ, RZ, RZ ;  /* 0x000000ffff047224 */ /* 0x000fc600078e00ff */
[----:B------:R-:W-:-:S13]  /*0470*/  ISETP.NE.AND.EX P0, PT, R5, RZ, PT, P0 ;  /* 0x000000ff0500720c */ /* 0x000fda0003f05300 */
[----:B------:R-:W-:Y:S05]  /*0480*/  @!P0 BRA `(.L_x_13457) ;  /* 0x0000000000048947 */ /* 0x000fea0003800000 */
[----:B------:R3:W5:Y:S02]  /*0490*/  LD.E R4, desc[UR4][R102.64+0xbc] ;  /* 0x0000bc0466047980 */ /* 0x000764000c101900 */
.L_x_13457:
[----:B------:R-:W-:Y:S05]  /*04a0*/  BSYNC.RECONVERGENT B0 ;  /* 0x0000000000007941 */ /* 0x000fea0003800200 */
.L_x_13456:
[----:B-----5:R-:W-:Y:S02]  /*04b0*/  IADD3 R59, PT, PT, R69, R4, RZ ;  /* 0x00000004453b7210 */ /* 0x020fe40007ffe0ff */
.L_x_13455:
[----:B------:R-:W-:Y:S05]  /*04c0*/  BSYNC.RECONVERGENT B1 ;  /* 0x0000000000017941 */ /* 0x000fea0003800200 */
.L_x_13453:
[----:B------:R-:W-:Y:S01]  /*04d0*/  IMAD.SHL.U32 R168, R3, 0x40, RZ ;  /* 0x0000004003a87824 */ /* 0x000fe200078e00ff */
[----:B------:R-:W-:Y:S01]  /*04e0*/  MOV R4, R164 ;  /* 0x000000a400047202 */ /* 0x000fe20000000f00 */
[----:B------:R-:W-:-:S03]  /*04f0*/  IMAD.MOV.U32 R5, RZ, RZ, 0x0 ;  /* 0x00000000ff057424 */ /* 0x000fc600078e00ff */
[----:B------:R-:W-:-:S13]  /*0500*/  ISETP.GT.AND P0, PT, R171, R168, PT ;  /* 0x000000a8ab00720c */ /* 0x000fda0003f04270 */
[----:B-123--:R-:W-:Y:S05]  /*0510*/  @!P0 RET.REL.NODEC R4 `(_ZN5flash24flash_fwd_splitkv_kernelI23Flash_fwd_kernel_traitsILi64ELi64ELi128ELi4ELb0ELb0EN7cutlass10bfloat16_tE19Flash_kernel_traitsILi64ELi64ELi128ELi4ES3_EELb0ELb1ELb1ELb0ELb0ELb0ELb0ELb1EEEvNS_16Flash_fwd_paramsE) ;  /* 0xfffffff804b88950 */ /* 0x00efea0003c3ffff */
        /* <DEDUP_REMOVED lines=97> */
.L_x_13460:
[----:B------:R-:W-:Y:S05]  /*0b30*/  BSYNC.RECONVERGENT B0 ;  /* 0x0000000000007941 */ /* 0x000fea0003800200 */
.L_x_13459:
        /* <DEDUP_REMOVED lines=13> */
.L_x_13462:
[----:B------:R-:W-:Y:S05]  /*0c10*/  BSYNC.RECONVERGENT B0 ;  /* 0x0000000000007941 */ /* 0x000fea0003800200 */
.L_x_13461:
        /* <DEDUP_REMOVED lines=12> */
.L_x_13464:
[----:B------:R-:W-:Y:S05]  /*0ce0*/  BSYNC.RECONVERGENT B0 ;  /* 0x0000000000007941 */ /* 0x000fea0003800200 */
.L_x_13463:
[----:B------:R-:W-:Y:S01]  /*0cf0*/  ISETP.NE.AND P0, PT, R4, RZ, PT ;  /* 0x000000ff0400720c */ /* 0x000fe20003f05270 */
[----:B------:R-:W-:Y:S01]  /*0d00*/  @!P6 ST.E desc[UR4][R16.64+0x40], R5 ;  /* 0x000040051000e985 */ /* 0x000fe2000c101904 */
[----:B------:R-:W-:-:S03]  /*0d10*/  MOV R165, 0x0 ;  /* 0x0000000000a57802 */ /* 0x000fc60000000f00 */
[----:B------:R-:W-:Y:S08]  /*0d20*/  @!P5 ST.E desc[UR4][R16.64+0x80], R3 ;  /* 0x000080031000d985 */ /* 0x000ff0000c101904 */
[----:B------:R1:W-:Y:S02]  /*0d30*/  @!P0 ST.E desc[UR4][R16.64], R15 ;  /* 0x0000000f10008985 */ /* 0x0003e4000c101904 */
[----:B-123--:R-:W-:Y:S05]  /*0d40*/  @P1 RET.REL.NODEC R164 `(_ZN5flash24flash_fwd_splitkv_kernelI23Flash_fwd_kernel_traitsILi64ELi64ELi128ELi4ELb0ELb0EN7cutlass10bfloat16_tE19Flash_kernel_traitsILi64ELi64ELi128ELi4ES3_EELb0ELb1ELb1ELb0ELb0ELb0ELb0ELb1EEEvNS_16Flash_fwd_paramsE) ;  /* 0xfffffff0a4ac1950 */ /* 0x00efea0003c3ffff */
[----:B------:R-:W-:Y:S02]  /*0d50*/  MOV R3, 0x7f800000 ;  /* 0x7f80000000037802 */ /* 0x000fe40000000f00 */
[----:B------:R-:W-:-:S03]  /*0d60*/  MOV R165, 0x0 ;  /* 0x0000000000a57802 */ /* 0x000fc60000000f00 */
[----:B------:R1:W-:Y:S02]  /*0d70*/  ST.E desc[UR4][R16.64+0xc0], R3 ;  /* 0x0000c00310007985 */ /* 0x0003e4000c101904 */
[----:B-1----:R-:W-:Y:S05]  /*0d80*/  RET.REL.NODEC R164 `(_ZN5flash24flash_fwd_splitkv_kernelI23Flash_fwd_kernel_traitsILi64ELi64ELi128ELi4ELb0ELb0EN7cutlass10bfloat16_tE19Flash_kernel_traitsILi64ELi64ELi128ELi4ES3_EELb0ELb1ELb1ELb0ELb0ELb0ELb0ELb1EEEvNS_16Flash_fwd_paramsE) ;  /* 0xfffffff0a49c7950 */ /* 0x002fea0003c3ffff */
.L_x_13458:
        /* <DEDUP_REMOVED lines=53> */
[----:B------:R1:W2:Y:S01]  /*10e0*/  LD.E R2, desc[UR4][R6.64] ;  /* 0x0000000406027980 */ /* 0x0002a2000c101900 */
[----:B----4-:R-:W-:-:S04]  /*10f0*/  IABS R8, R5 ;  /* 0x0000000500087213 */ /* 0x010fc80000000000 */
        /* <DEDUP_REMOVED lines=26> */
[----:B------:R-:W-:Y:S02]  /*12a0*/  @!P1 IADD3 R11, PT, PT, -R11, RZ, RZ ;  /* 0x000000ff0b0b9210 */ /* 0x000fe40007ffe1ff */
[----:B------:R-:W-:Y:S01]  /*12b0*/  @!P0 LOP3.LUT R11, RZ, R5, RZ, 0x33, !PT ;  /* 0x00000005ff0b8212 */ /* 0x000fe200078e33ff */
[----:B------:R-:W-:-:S04]  /*12c0*/  IMAD R4, R154, R7, R4 ;  /* 0x000000079a047224 */ /* 0x000fc800078e0204 */
[----:B------:R-:W-:Y:S01]  /*12d0*/  IMAD R13, R17, R11, RZ ;  /* 0x0000000b110d7224 */ /* 0x000fe200078e02ff */
[----:B--2---:R-:W-:Y:S01]  /*12e0*/  SHF.R.S32.HI R9, RZ, 0x1f, R2 ;  /* 0x0000001fff097819 */ /* 0x004fe20000011402 */
        /* <DEDUP_REMOVED lines=17> */
.L_x_13466:
        /* <DEDUP_REMOVED lines=77> */
.L_x_13467:
[----:B------:R-:W-:Y:S05]  /*18d0*/  BSYNC.RECONVERGENT B0 ;  /* 0x0000000000007941 */ /* 0x000fea0003800200 */
.L_x_13465:
        /* <DEDUP_REMOVED lines=43> */
[----:B------:R-:W-:-:S03]  /*1b90*/  IADD3 R21, PT, PT, R21, R7, RZ ;  /* 0x0000000715157210 */ /* 0x000fc60007ffe0ff */
[----:B------:R-:W-:Y:S01]  /*1ba0*/  IMAD R5, R25, R6, RZ ;  /* 0x0000000619057224 */ /* 0x000fe200078e02ff */
[----:B------:R-:W-:Y:S01]  /*1bb0*/  SHF.R.U32.HI R126, RZ, 0x3, R60 ;  /* 0x00000003ff7e7819 */ /* 0x000fe2000001163c */
[----:B------:R-:W-:Y:S01]  /*1bc0*/  IMAD.WIDE.U32 R20, R6, R24, R20 ;  /* 0x0000001806147225 */ /* 0x000fe200078e0014 */
[----:B------:R-:W-:Y:S01]  /*1bd0*/  MOV R127, RZ ;  /* 0x000000ff007f7202 */ /* 0x000fe20000000f00 */
[----:B------:R-:W1:Y:S02]  /*1be0*/  S2UR UR6, SR_CgaCtaId ;  /* 0x00000000000679c3 */ /* 0x000e640000008800 */
[----:B------:R-:W-:Y:S01]  /*1bf0*/  IMAD R163, R157, R126, RZ ;  /* 0x0000007e9da37224 */ /* 0x000fe200078e02ff */
[----:B------:R-:W-:Y:S01]  /*1c00*/  LOP3.LUT R169, R62, 0x1c0, RZ, 0xc0, !PT ;  /* 0x000001c03ea97812 */ /* 0x000fe200078ec0ff */
[----:B------:R-:W-:-:S03]  /*1c10*/  IMAD.SHL.U32 R61, R60, 0x40, RZ ;  /* 0x000000403c3d7824 */ /* 0x000fc600078e00ff */
[----:B------:R-:W-:Y:S01]  /*1c20*/  LOP3.LUT R169, R169, 0x38, R60, 0xf8, !PT ;  /* 0x00000038a9a97812 */ /* 0x000fe200078ef83c */
[----:B------:R-:W-:Y:S01]  /*1c30*/  UMOV UR7, 0x400 ;  /* 0x0000040000077882 */ /* 0x000fe20000000000 */
[----:B------:R-:W-:Y:S02]  /*1c40*/  IMAD R159, R155, R126, RZ ;  /* 0x0000007e9b9f7224 */ /* 0x000fe400078e02ff */
[--C-:B------:R-:W-:Y:S02]  /*1c50*/  LOP3.LUT R169, R169, 0x38, R62.reuse, 0x78, !PT ;  /* 0x00000038a9a97812 */ /* 0x100fe400078e783e */
[----:B------:R-:W-:Y:S02]  /*1c60*/  LOP3.LUT R63, R61, 0x1c0, RZ, 0xc0, !PT ;  /* 0x000001c03d3f7812 */ /* 0x000fe400078ec0ff */
[----:B------:R-:W-:Y:S01]  /*1c70*/  LOP3.LUT R169, R169, 0x1e00, R62, 0xf8, !PT ;  /* 0x00001e00a9a97812 */ /* 0x000fe200078ef83e */
[----:B------:R-:W-:Y:S01]  /*1c80*/  VIADD R57, R51, 0xffffffff ;  /* 0xffffffff33397836 */ /* 0x000fe20000000000 */
[----:B------:R-:W-:Y:S01]  /*1c90*/  SHF.L.U32 R72, R60, 0x2, RZ ;  /* 0x000000023c487819 */ /* 0x000fe200000006ff */
[----:B-1----:R-:W-:Y:S01]  /*1ca0*/  ULEA UR6, UR6, UR7, 0x18 ;  /* 0x0000000706067291 */ /* 0x002fe2000f8ec0ff */
[C---:B------:R-:W-:Y:S01]  /*1cb0*/  SHF.L.U64.HI R67, R154.reuse, 0x4, R155 ;  /* 0x000000049a437819 */ /* 0x040fe2000001029b */
[----:B------:R-:W-:Y:S01]  /*1cc0*/  IMAD.SHL.U32 R66, R154, 0x10, RZ ;  /* 0x000000109a427824 */ /* 0x000fe200078e00ff */
[----:B------:R-:W-:-:S03]  /*1cd0*/  SHF.L.U64.HI R65, R156, 0x4, R157 ;  /* 0x000000049c417819 */ /* 0x000fc6000001029d */
[----:B------:R-:W-:Y:S01]  /*1ce0*/  LEA R169, R169, UR6, 0x1 ;  /* 0x00000006a9a97c11 */ /* 0x000fe2000f8e08ff */
[----:B------:R-:W-:Y:S01]  /*1cf0*/  IMAD.SHL.U32 R50, R57, 0x80, RZ ;  /* 0x0000008039327824 */ /* 0x000fe200078e00ff */
[----:B------:R-:W-:Y:S02]  /*1d00*/  SHF.L.U32 R64, R156, 0x4, RZ ;  /* 0x000000049c407819 */ /* 0x000fe400000006ff */
[----:B------:R-:W-:Y:S02]  /*1d10*/  LOP3.LUT R61, R61, 0x200, RZ, 0xc0, !PT ;  /* 0x000002003d3d7812 */ /* 0x000fe400078ec0ff */
        /* <DEDUP_REMOVED lines=13> */
[----:B------:R-:W-:Y:S01]  /*1df0*/  IMAD R5, R23, R166, RZ ;  /* 0x000000a617057224 */ /* 0x000fe200078e02ff */
[----:B------:R-:W-:Y:S01]  /*1e00*/  IADD3 R4, P1, PT, R100, R4, RZ ;  /* 0x0000000464047210 */ /* 0x000fe20007f3e0ff */
[----:B------:R-:W-:-:S04]  /*1e10*/  IMAD.WIDE.U32 R22, R22, R166, R18 ;  /* 0x000000a616167225 */ /* 0x000fc800078e0012 */
[----:B------:R-:W-:-:S04]  /*1e20*/  IMAD.WIDE.U32 R18, R3, 0x40, R126 ;  /* 0x0000004003127825 */ /* 0x000fc800078e007e */
[----:B------:R-:W-:Y:S01]  /*1e30*/  IMAD.IADD R23, R23, 0x1, R5 ;  /* 0x0000000117177824 */ /* 0x000fe200078e0205 */
[----:B------:R-:W-:Y:S01]  /*1e40*/  IADD3.X R5, PT, PT, RZ, R2, RZ, P1, !PT ;  /* 0x00000002ff057210 */ /* 0x000fe20000ffe4ff */
        /* <DEDUP_REMOVED lines=15> */
[----:B------:R-:W-:Y:S02]  /*1f40*/  VIMNMX R68, PT, PT, R158, R3, !PT ;  /* 0x000000039e447248 */ /* 0x000fe40007fe0100 */
[----:B------:R-:W-:Y:S02]  /*1f50*/  LEA.HI.X R163, R18, R15, R163, 0x1, P0 ;  /* 0x0000000f12a37211 */ /* 0x000fe400000f0ca3 */
[----:B------:R-:W-:Y:S02]  /*1f60*/  ISETP.GT.U32.AND P0, PT, R51, R68, PT ;  /* 0x000000443300720c */ /* 0x000fe40003f04070 */
[----:B------:R-:W-:Y:S01]  /*1f70*/  SHF.R.U32.HI R2, RZ, 0x1, R60 ;  /* 0x00000001ff027819 */ /* 0x000fe2000001163c */
[----:B------:R-:W-:Y:S01]  /*1f80*/  IMAD.IADD R159, R21, 0x1, R159 ;  /* 0x00000001159f7824 */ /* 0x000fe200078e029f */
[----:B------:R-:W-:-:S02]  /*1f90*/  LEA R160, P1, R20, R16, 0x1 ;  /* 0x0000001014a07211 */ /* 0x000fc400078208ff */
[----:B------:R-:W-:Y:S02]  /*1fa0*/  LOP3.LUT R3, R63, 0x8, R2, 0xf8, !PT ;  /* 0x000000083f037812 */ /* 0x000fe400078ef802 */
        /* <DEDUP_REMOVED lines=115> */
.L_x_13507:
        /* <DEDUP_REMOVED lines=8> */
[C---:B------:R-:W-:Y:S01]  /*2760*/  ISETP.GE.OR P4, PT, R119.reuse, R106, P3 ;  /* 0x0000006a7700720c */ /* 0x040fe20001f86670 */
[----:B------:R-:W-:Y:S01]  /*2770*/  IMAD.MOV.U32 R114, RZ, RZ, R70 ;  /* 0x000000ffff727224 */ /* 0x000fe200078e0046 */
[----:B------:R-:W-:Y:S01]  /*2780*/  ISETP.LT.OR P1, PT, R126, R108, P0 ;  /* 0x0000006c7e00720c */ /* 0x000fe20000721670 */
[----:B------:R-:W-:Y:S01]  /*2790*/  VIADD R70, R70, 0xffffff80 ;  /* 0xffffff8046467836 */ /* 0x000fe20000000000 */
[C---:B------:R-:W-:Y:S02]  /*27a0*/  ISETP.GE.OR P0, PT, R74.reuse, R106, P3 ;  /* 0x0000006a4a00720c */ /* 0x040fe40001f06670 */
        /* <DEDUP_REMOVED lines=8> */
[C---:B------:R-:W-:Y:S02]  /*2830*/  ISETP.GE.OR P0, PT, R73.reuse, R106, P3 ;  /* 0x0000006a4900720c */ /* 0x040fe40001f06670 */
[----:B------:R-:W-:Y:S01]  /*2840*/  @P2 LOP3.LUT R172, R172, 0x2, RZ, 0xfc, !PT ;  /* 0x00000002acac2812 */ /* 0x000fe200078efcff */
[----:B------:R1:W2:Y:S01]  /*2850*/  @!P1 LD.E.128 R16, desc[UR4][R2.64] ;  /* 0x0000000402109980 */ /* 0x0002a2000c101d00 */
        /* <DEDUP_REMOVED lines=137> */
.L_x_13470:
        /* <DEDUP_REMOVED lines=68> */
.L_x_13474:
[----:B------:R-:W-:Y:S05]  /*3530*/  BSYNC.RECONVERGENT B0 ;  /* 0x0000000000007941 */ /* 0x000fea0003800200 */
.L_x_13473:
        /* <DEDUP_REMOVED lines=51> */
.L_x_13476:
[----:B------:R-:W-:Y:S05]  /*3870*/  BSYNC.RECONVERGENT B0 ;  /* 0x0000000000007941 */ /* 0x000fea0003800200 */
.L_x_13475:
        /* <DEDUP_REMOVED lines=53> */
.L_x_13478:
[----:B------:R-:W-:Y:S05]  /*3bd0*/  BSYNC.RECONVERGENT B0 ;  /* 0x0000000000007941 */ /* 0x000fea0003800200 */
.L_x_13477:
        /* <DEDUP_REMOVED lines=57> */
.L_x_13480:
[----:B------:R-:W-:Y:S05]  /*3f70*/  BSYNC.RECONVERGENT B0 ;  /* 0x0000000000007941 */ /* 0x000fea0003800200 */
.L_x_13479:
        /* <DEDUP_REMOVED lines=62> */
.L_x_13482:
[----:B------:R-:W-:Y:S05]  /*4360*/  BSYNC.RECONVERGENT B0 ;  /* 0x0000000000007941 */ /* 0x000fea0003800200 */
.L_x_13481:
        /* <DEDUP_REMOVED lines=53> */
.L_x_13484:
[----:B------:R-:W-:Y:S05]  /*46c0*/  BSYNC.RECONVERGENT B0 ;  /* 0x0000000000007941 */ /* 0x000fea0003800200 */
.L_x_13483:
        /* <DEDUP_REMOVED lines=55> */
.L_x_13486:
[----:B------:R-:W-:Y:S05]  /*4a40*/  BSYNC.RECONVERGENT B0 ;  /* 0x0000000000007941 */ /* 0x000fea0003800200 */
.L_x_13485:
        /* <DEDUP_REMOVED lines=55> */
.L_x_13488:
[----:B------:R-:W-:Y:S05]  /*4dc0*/  BSYNC.RECONVERGENT B0 ;  /* 0x0000000000007941 */ /* 0x000fea0003800200 */
.L_x_13487:
[----:B------:R-:W5:Y:S02]  /*4dd0*/  LD.E R3, desc[UR4][R102.64+0xd0] ;  /* 0x0000d00466037980 */ /* 0x000f64000c101900 */
[----:B-----5:R-:W-:Y:S05]  /*4de0*/  IMAD.U32 R3, R3, -0x40, RZ ;  /* 0xffffffc003037824 */ /* 0x020fea00078e00ff */
[C---:B------:R-:W-:Y:S02]  /*4df0*/  LEA R12, P1, R3.reuse, R12, 0x1 ;  /* 0x0000000c030c7211 */ /* 0x040fe400078208ff */
[C---:B------:R-:W-:Y:S02]  /*4e00*/  LEA R48, P0, R3.reuse, R48, 0x1 ;  /* 0x0000003003307211 */ /* 0x040fe400078008ff */
[C---:B------:R-:W-:Y:S02]  /*4e10*/  LEA.HI.X.SX32 R13, R3.reuse, R13, 0x1, P1 ;  /* 0x0000000d030d7211 */ /* 0x040fe400008f0eff */
[----:B------:R-:W-:Y:S01]  /*4e20*/  LEA.HI.X.SX32 R49, R3, R49, 0x1, P0 ;  /* 0x0000003103317211 */ /* 0x000fe200000f0eff */
[----:B------:R-:W-:Y:S05]  /*4e30*/  BRA `(.L_x_13471) ;  /* 0x0000002c00d07947 */ /* 0x000fea0003800000 */
.L_x_13472:
        /* <DEDUP_REMOVED lines=95> */
.L_x_13490:
[----:B------:R-:W-:Y:S05]  /*5430*/  BSYNC.RECONVERGENT B0 ;  /* 0x0000000000007941 */ /* 0x000fea0003800200 */
.L_x_13489:
        /* <DEDUP_REMOVED lines=92> */
.L_x_13492:
[----:B------:R-:W-:Y:S05]  /*5a00*/  BSYNC.RECONVERGENT B0 ;  /* 0x0000000000007941 */ /* 0x000fea0003800200 */
.L_x_13491:
        /* <DEDUP_REMOVED lines=94> */
.L_x_13494:
[----:B------:R-:W-:Y:S05]  /*5ff0*/  BSYNC.RECONVERGENT B0 ;  /* 0x0000000000007941 */ /* 0x000fea0003800200 */
.L_x_13493:
        /* <DEDUP_REMOVED lines=93> */
.L_x_13496:
[----:B------:R-:W-:Y:S05]  /*65d0*/  BSYNC.RECONVERGENT B0 ;  /* 0x0000000000007941 */ /* 0x000fea0003800200 */
.L_x_13495:
        /* <DEDUP_REMOVED lines=90> */
.L_x_13498:
[----:B------:R-:W-:Y:S05]  /*6b80*/  BSYNC.RECONVERGENT B0 ;  /* 0x0000000000007941 */ /* 0x000fea0003800200 */
.L_x_13497:
        /* <DEDUP_REMOVED lines=16> */
[C---:B---34-:R-:W-:Y:S04]  /*6c90*/  @!P0 IADD3 R142, P2, PT, R139.reuse, R88, RZ ;  /* 0x000000588b8e8210 */ /* 0x058fe80007f5e0ff */
        /* <DEDUP_REMOVED lines=79> */
.L_x_13500:
[----:B------:R-:W-:Y:S05]  /*7190*/  BSYNC.RECONVERGENT B0 ;  /* 0x0000000000007941 */ /* 0x000fea0003800200 */
.L_x_13499:
        /* <DEDUP_REMOVED lines=91> */
.L_x_13502:
[----:B------:R-:W-:Y:S05]  /*7750*/  BSYNC.RECONVERGENT B0 ;  /* 0x0000000000007941 */ /* 0x000fea0003800200 */
.L_x_13501:
        /* <DEDUP_REMOVED lines=91> */
.L_x_13504:
[----:B------:R-:W-:Y:S05]  /*7d10*/  BSYNC.RECONVERGENT B0 ;  /* 0x0000000000007941 */ /* 0x000fea0003800200 */
.L_x_13503:
[----:B------:R-:W5:Y:S02]  /*7d20*/  LD.E R3, desc[UR4][R102.64+0xd0] ;  /* 0x0000d00466037980 */ /* 0x000f64000c101900 */
[----:B-----5:R-:W-:Y:S05]  /*7d30*/  IMAD.U32 R3, R3, -0x40, RZ ;  /* 0xffffffc003037824 */ /* 0x020fea00078e00ff */
[C---:B------:R-:W-:Y:S02]  /*7d40*/  LEA R90, P1, R3.reuse, R90, 0x1 ;  /* 0x0000005a035a7211 */ /* 0x040fe400078208ff */
[C---:B------:R-:W-:Y:S02]  /*7d50*/  LEA R88, P0, R3.reuse, R88, 0x1 ;  /* 0x0000005803587211 */ /* 0x040fe400078008ff */
[C---:B------:R-:W-:Y:S02]  /*7d60*/  LEA.HI.X.SX32 R91, R3.reuse, R91, 0x1, P1 ;  /* 0x0000005b035b7211 */ /* 0x040fe400008f0eff */
[----:B------:R-:W-:Y:S09]  /*7d70*/  LEA.HI.X.SX32 R89, R3, R89, 0x1, P0 ;  /* 0x0000005903597211 */ /* 0x000ff200000f0eff */
.L_x_13471:
[----:B------:R-:W-:Y:S05]  /*7d80*/  BSYNC.RECONVERGENT B1 ;  /* 0x0000000000017941 */ /* 0x000fea0003800200 */
.L_x_13469:
        /* <DEDUP_REMOVED lines=101> */
.L_x_13506:
[----:B------:R-:W-:Y:S05]  /*83e0*/  BSYNC.RECONVERGENT B0 ;  /* 0x0000000000007941 */ /* 0x000fea0003800200 */
.L_x_13505:
[----:B------:R-:W-:Y:S11]  /*83f0*/  LOP3.LUT P0, RZ, R172, 0x20, RZ, 0xc0, !PT ;  /* 0x00000020acff7812 */ /* 0x000ff6000780c0ff */
[----:B------:R-:W-:Y:S02]  /*8400*/  @!UPT UIADD3 URZ, UPT, UPT, URZ, URZ, URZ ;  /* 0x000000fffffff290 */ /* 0x000fe4000fffe0ff */
[----:B------:R-:W-:Y:S05]  /*8410*/  @P0 BRA `(.L_x_13507) ;  /* 0xffffffa000b00947 */ /* 0x000fea000383ffff */
.L_x_13468:
        /* <DEDUP_REMOVED lines=19> */
.L_x_13512:
[----:B------:R2:W-:Y:S02]  /*8550*/  STS.128 [R169], RZ ;  /* 0x000000ffa9007388 */ /* 0x0005e40000000c00 */
.L_x_13511:
[----:B------:R-:W-:Y:S05]  /*8560*/  BSYNC.RECONVERGENT B0 ;  /* 0x0000000000007941 */ /* 0x000fea0003800200 */
.L_x_13510:
        /* <DEDUP_REMOVED lines=17> */
.L_x_13514:
[----:B------:R-:W-:Y:S05]  /*8680*/  BSYNC.RECONVERGENT B0 ;  /* 0x0000000000007941 */ /* 0x000fea0003800200 */
.L_x_13513:
        /* <DEDUP_REMOVED lines=11> */
.L_x_13516:
[----:B------:R-:W-:Y:S05]  /*8740*/  BSYNC.RECONVERGENT B0 ;  /* 0x0000000000007941 */ /* 0x000fea0003800200 */
.L_x_13515:
        /* <DEDUP_REMOVED lines=11> */
.L_x_13509:
        /* <DEDUP_REMOVED lines=8> */
[----:B-----5:R-:W-:-:S05]  /*8880*/  @P0 LEA.HI.X R9, R165, R3, RZ, 0x2, P1 ;  /* 0x00000003a5090211 */ /* 0x020fca00008f14ff */
        /* <DEDUP_REMOVED lines=73> */
.L_x_13523:
[----:B------:R-:W-:Y:S05]  /*8d20*/  BSYNC.RECONVERGENT B0 ;  /* 0x0000000000007941 */ /* 0x000fea0003800200 */
.L_x_13522:
[----:B-----5:R3:W-:Y:S01]  /*8d30*/  STS.128 [R169], R8 ;  /* 0x00000008a9007388 */ /* 0x0207e20000000c00 */
[----:B------:R-:W-:Y:S05]  /*8d40*/  BRA `(.L_x_13520) ;  /* 0x0000000000047947 */ /* 0x000fea0003800000 */
.L_x_13521:
[----:B------:R2:W-:Y:S02]  /*8d50*/  STS.128 [R169], RZ ;  /* 0x000000ffa9007388 */ /* 0x0005e40000000c00 */
.L_x_13520:
[----:B------:R-:W-:Y:S05]  /*8d60*/  BSYNC.RECONVERGENT B1 ;  /* 0x0000000000017941 */ /* 0x000fea0003800200 */
.L_x_13519:
        /* <DEDUP_REMOVED lines=60> */
.L_x_13527:
[----:B------:R-:W-:Y:S05]  /*9130*/  BSYNC.RECONVERGENT B0 ;  /* 0x0000000000007941 */ /* 0x000fea0003800200 */
.L_x_13526:
[----:B-----5:R1:W-:Y:S02]  /*9140*/  STS.128 [R169+0x800], R8 ;  /* 0x00080008a9007388 */ /* 0x0203e40000000c00 */
.L_x_13525:
[----:B------:R-:W-:Y:S05]  /*9150*/  BSYNC.RECONVERGENT B1 ;  /* 0x0000000000017941 */ /* 0x000fea0003800200 */
.L_x_13524:
        /* <DEDUP_REMOVED lines=61> */
.L_x_13531:
[----:B------:R-:W-:Y:S05]  /*9530*/  BSYNC.RECONVERGENT B0 ;  /* 0x0000000000007941 */ /* 0x000fea0003800200 */
.L_x_13530:
[----:B-----5:R1:W-:Y:S02]  /*9540*/  STS.128 [R169+0x1000], R8 ;  /* 0x00100008a9007388 */ /* 0x0203e40000000c00 */
.L_x_13529:
[----:B------:R-:W-:Y:S05]  /*9550*/  BSYNC.RECONVERGENT B1 ;  /* 0x0000000000017941 */ /* 0x000fea0003800200 */
.L_x_13528:
        /* <DEDUP_REMOVED lines=62> */
.L_x_13533:
[----:B------:R-:W-:Y:S05]  /*9940*/  BSYNC.RECONVERGENT B0 ;  /* 0x0000000000007941 */ /* 0x000fea0003800200 */
.L_x_13532:
[----:B-----5:R1:W-:Y:S01]  /*9950*/  STS.128 [R169+0x1800], R8 ;  /* 0x00180008a9007388 */ /* 0x0203e20000000c00 */
[----:B------:R-:W-:Y:S05]  /*9960*/  BRA `(.L_x_13517) ;  /* 0x0000001400ec7947 */ /* 0x000fea0003800000 */
.L_x_13518:
        /* <DEDUP_REMOVED lines=94> */
.L_x_13538:
[----:B------:R-:W-:Y:S05]  /*9f50*/  BSYNC.RECONVERGENT B0 ;  /* 0x0000000000007941 */ /* 0x000fea0003800200 */
.L_x_13537:
[----:B-----5:R2:W-:Y:S01]  /*9f60*/  STS.128 [R169], R16 ;  /* 0x00000010a9007388 */ /* 0x0205e20000000c00 */
[----:B------:R-:W-:Y:S05]  /*9f70*/  BRA `(.L_x_13535) ;  /* 0x0000000000047947 */ /* 0x000fea0003800000 */
.L_x_13536:
[----:B------:R3:W-:Y:S02]  /*9f80*/  STS.128 [R169], RZ ;  /* 0x000000ffa9007388 */ /* 0x0007e40000000c00 */
.L_x_13535:
[----:B------:R-:W-:Y:S05]  /*9f90*/  BSYNC.RECONVERGENT B1 ;  /* 0x0000000000017941 */ /* 0x000fea0003800200 */
.L_x_13534:
        /* <DEDUP_REMOVED lines=89> */
.L_x_13542:
[----:B------:R-:W-:Y:S05]  /*a530*/  BSYNC.RECONVERGENT B0 ;  /* 0x0000000000007941 */ /* 0x000fea0003800200 */
.L_x_13541:
[----:B-----5:R1:W-:Y:S02]  /*a540*/  STS.128 [R169+0x800], R16 ;  /* 0x00080010a9007388 */ /* 0x0203e40000000c00 */
.L_x_13540:
[----:B------:R-:W-:Y:S05]  /*a550*/  BSYNC.RECONVERGENT B1 ;  /* 0x0000000000017941 */ /* 0x000fea0003800200 */
.L_x_13539:
        /* <DEDUP_REMOVED lines=90> */
.L_x_13546:
[----:B------:R-:W-:Y:S05]  /*ab00*/  BSYNC.RECONVERGENT B0 ;  /* 0x0000000000007941 */ /* 0x000fea0003800200 */
.L_x_13545:
[----:B-----5:R2:W-:Y:S02]  /*ab10*/  STS.128 [R169+0x1000], R16 ;  /* 0x00100010a9007388 */ /* 0x0205e40000000c00 */
.L_x_13544:
[----:B------:R-:W-:Y:S05]  /*ab20*/  BSYNC.RECONVERGENT B1 ;  /* 0x0000000000017941 */ /* 0x000fea0003800200 */
.L_x_13543:
        /* <DEDUP_REMOVED lines=93> */
.L_x_13548:
[----:B------:R-:W-:Y:S05]  /*b100*/  BSYNC.RECONVERGENT B0 ;  /* 0x0000000000007941 */ /* 0x000fea0003800200 */
.L_x_13547:
[----:B-----5:R1:W-:Y:S02]  /*b110*/  STS.128 [R169+0x1800], R4 ;  /* 0x00180004a9007388 */ /* 0x0203e40000000c00 */
.L_x_13517:
[----:B------:R-:W-:Y:S05]  /*b120*/  BSYNC.RECONVERGENT B2 ;  /* 0x0000000000027941 */ /* 0x000fea0003800200 */
.L_x_13508:
        /* <DEDUP_REMOVED lines=12> */
.L_x_13551:
[----:B------:R1:W-:Y:S02]  /*b1f0*/  STS.128 [R169+0x2000], RZ ;  /* 0x002000ffa9007388 */ /* 0x0003e40000000c00 */
.L_x_13550:
[----:B------:R-:W-:Y:S05]  /*b200*/  BSYNC.RECONVERGENT B0 ;  /* 0x0000000000007941 */ /* 0x000fea0003800200 */
.L_x_13549:
        /* <DEDUP_REMOVED lines=14> */
.L_x_13554:
[----:B------:R3:W-:Y:S02]  /*b2f0*/  STS.128 [R169+0x2800], RZ ;  /* 0x002800ffa9007388 */ /* 0x0007e40000000c00 */
.L_x_13553:
[----:B------:R-:W-:Y:S05]  /*b300*/  BSYNC.RECONVERGENT B0 ;  /* 0x0000000000007941 */ /* 0x000fea0003800200 */
.L_x_13552:
        /* <DEDUP_REMOVED lines=12> */
.L_x_13557:
[----:B------:R4:W-:Y:S02]  /*b3d0*/  STS.128 [R169+0x3000], RZ ;  /* 0x003000ffa9007388 */ /* 0x0009e40000000c00 */
.L_x_13556:
[----:B------:R-:W-:Y:S05]  /*b3e0*/  BSYNC.RECONVERGENT B0 ;  /* 0x0000000000007941 */ /* 0x000fea0003800200 */
.L_x_13555:
        /* <DEDUP_REMOVED lines=12> */
.L_x_13560:
[----:B------:R1:W-:Y:S02]  /*b4b0*/  STS.128 [R169+0x3800], RZ ;  /* 0x003800ffa9007388 */ /* 0x0003e40000000c00 */
.L_x_13559:
[----:B------:R-:W-:Y:S05]  /*b4c0*/  BSYNC.RECONVERGENT B0 ;  /* 0x0000000000007941 */ /* 0x000fea0003800200 */
.L_x_13558:
        /* <DEDUP_REMOVED lines=16> */
.L_x_13563:
[----:B------:R1:W-:Y:S02]  /*b5d0*/  STS.128 [R169+0x4000], RZ ;  /* 0x004000ffa9007388 */ /* 0x0003e40000000c00 */
.L_x_13562:
[----:B------:R-:W-:Y:S05]  /*b5e0*/  BSYNC.RECONVERGENT B0 ;  /* 0x0000000000007941 */ /* 0x000fea0003800200 */
.L_x_13561:
        /* <DEDUP_REMOVED lines=13> */
.L_x_13566:
[----:B------:R4:W-:Y:S02]  /*b6c0*/  STS.128 [R169+0x4800], RZ ;  /* 0x004800ffa9007388 */ /* 0x0009e40000000c00 */
.L_x_13565:
[----:B------:R-:W-:Y:S05]  /*b6d0*/  BSYNC.RECONVERGENT B0 ;  /* 0x0000000000007941 */ /* 0x000fea0003800200 */
.L_x_13564:
        /* <DEDUP_REMOVED lines=16> */
.L_x_13569:
[----:B------:R1:W-:Y:S02]  /*b7e0*/  STS.128 [R169+0x5000], RZ ;  /* 0x005000ffa9007388 */ /* 0x0003e40000000c00 */
.L_x_13568:
[----:B------:R-:W-:Y:S05]  /*b7f0*/  BSYNC.RECONVERGENT B0 ;  /* 0x0000000000007941 */ /* 0x000fea0003800200 */
.L_x_13567:
        /* <DEDUP_REMOVED lines=16> */
.L_x_13572:
[----:B------:R1:W-:Y:S02]  /*b900*/  STS.128 [R169+0x5800], RZ ;  /* 0x005800ffa9007388 */ /* 0x0003e40000000c00 */
.L_x_13571:
[----:B------:R-:W-:Y:S05]  /*b910*/  BSYNC.RECONVERGENT B0 ;  /* 0x0000000000007941 */ /* 0x000fea0003800200 */
.L_x_13570:
[----:B------:R-:W2:Y:S04]  /*b920*/  LD.E.64 R12, desc[UR4][R102.64+0x1c0] ;  /* 0x0001c004660c7980 */ /* 0x000ea8000c101b00 */
[----:B----4-:R-:W4:Y:S01]  /*b930*/  LD.E.64 R10, desc[UR4][R102.64+0x1b8] ;  /* 0x0001b804660a7980 */ /* 0x010f22000c101b00 */
[----:B-1----:R-:W-:Y:S02]  /*b940*/  MOV R8, R166 ;  /* 0x000000a600087202 */ /* 0x002fe40000000f00 */
[----:B------:R-:W-:Y:S01]  /*b950*/  MOV R9, RZ ;  /* 0x000000ff00097202 */ /* 0x000fe20000000f00 */
        /* <DEDUP_REMOVED lines=23> */
.L_x_13575:
[----:B------:R3:W-:Y:S01]  /*bad0*/  STS.128 [R169+0x6000], RZ ;  /* 0x006000ffa9007388 */ /* 0x0007e20000000c00 */
[----:B------:R-:W-:Y:S05]  /*bae0*/  BRA `(.L_x_13576) ;  /* 0x0000000000047947 */ /* 0x000fea0003800000 */
.L_x_13574:
[----:B------:R1:W-:Y:S02]  /*baf0*/  STS.128 [R169+0x6000], RZ ;  /* 0x006000ffa9007388 */ /* 0x0003e40000000c00 */
.L_x_13576:
[----:B------:R-:W-:Y:S05]  /*bb00*/  BSYNC.RECONVERGENT B0 ;  /* 0x0000000000007941 */ /* 0x000fea0003800200 */
.L_x_13573:
[----:B------:R-:W-:Y:S01]  /*bb10*/  ISETP.GE.AND P0, PT, R179, R0, PT ;  /* 0x00000000b300720c */ /* 0x000fe20003f06270 */
[C---:B------:R-:W-:Y:S01]  /*bb20*/  IMAD.SHL.U32 R129, R64.reuse, 0x2, RZ ;  /* 0x0000000240817824 */ /* 0x040fe200078e00ff */
        /* <DEDUP_REMOVED lines=13> */
.L_x_13579:
[----:B------:R1:W-:Y:S02]  /*bc00*/  STS.128 [R169+0x6800], RZ ;  /* 0x006800ffa9007388 */ /* 0x0003e40000000c00 */
.L_x_13578:
[----:B------:R-:W-:Y:S05]  /*bc10*/  BSYNC.RECONVERGENT B0 ;  /* 0x0000000000007941 */ /* 0x000fea0003800200 */
.L_x_13577:
        /* <DEDUP_REMOVED lines=13> */
.L_x_13582:
[----:B------:R1:W-:Y:S02]  /*bcf0*/  STS.128 [R169+0x7000], RZ ;  /* 0x007000ffa9007388 */ /* 0x0003e40000000c00 */
.L_x_13581:
[----:B------:R-:W-:Y:S05]  /*bd00*/  BSYNC.RECONVERGENT B0 ;  /* 0x0000000000007941 */ /* 0x000fea0003800200 */
.L_x_13580:
        /* <DEDUP_REMOVED lines=13> */
.L_x_13585:
[----:B------:R1:W-:Y:S02]  /*bde0*/  STS.128 [R169+0x7800], RZ ;  /* 0x007800ffa9007388 */ /* 0x0003e40000000c00 */
.L_x_13584:
[----:B------:R-:W-:Y:S05]  /*bdf0*/  BSYNC.RECONVERGENT B0 ;  /* 0x0000000000007941 */ /* 0x000fea0003800200 */
.L_x_13583:
        /* <DEDUP_REMOVED lines=16> */
.L_x_13588:
[----:B------:R1:W-:Y:S02]  /*bf00*/  STS.128 [R169+0x8000], RZ ;  /* 0x008000ffa9007388 */ /* 0x0003e40000000c00 */
.L_x_13587:
[----:B------:R-:W-:Y:S05]  /*bf10*/  BSYNC.RECONVERGENT B0 ;  /* 0x0000000000007941 */ /* 0x000fea0003800200 */
.L_x_13586:
        /* <DEDUP_REMOVED lines=13> */
.L_x_13591:
[----:B------:R1:W-:Y:S02]  /*bff0*/  STS.128 [R169+0x8800], RZ ;  /* 0x008800ffa9007388 */ /* 0x0003e40000000c00 */
.L_x_13590:
[----:B------:R-:W-:Y:S05]  /*c000*/  BSYNC.RECONVERGENT B0 ;  /* 0x0000000000007941 */ /* 0x000fea0003800200 */
.L_x_13589:
        /* <DEDUP_REMOVED lines=16> */
.L_x_13594:
[----:B------:R1:W-:Y:S02]  /*c110*/  STS.128 [R169+0x9000], RZ ;  /* 0x009000ffa9007388 */ /* 0x0003e40000000c00 */
.L_x_13593:
[----:B------:R-:W-:Y:S05]  /*c120*/  BSYNC.RECONVERGENT B0 ;  /* 0x0000000000007941 */ /* 0x000fea0003800200 */
.L_x_13592:
        /* <DEDUP_REMOVED lines=19> */
.L_x_13597:
[----:B------:R1:W-:Y:S02]  /*c260*/  STS.128 [R169+0x9800], RZ ;  /* 0x009800ffa9007388 */ /* 0x0003e40000000c00 */
.L_x_13596:
[----:B------:R-:W-:Y:S05]  /*c270*/  BSYNC.RECONVERGENT B0 ;  /* 0x0000000000007941 */ /* 0x000fea0003800200 */
.L_x_13595:
[----:B------:R-:W2:Y:S01]  /*c280*/  S2UR UR6, SR_CgaCtaId ;  /* 0x00000000000679c3 */ /* 0x000ea20000008800 */
[C---:B------:R-:W-:Y:S01]  /*c290*/  IMAD.SHL.U32 R152, R60.reuse, 0x40, RZ ;  /* 0x000000403c987824 */ /* 0x040fe200078e00ff */
[----:B------:R-:W-:Y:S01]  /*c2a0*/  LOP3.LUT R3, R63, 0x8, R60, 0x78, !PT ;  /* 0x000000083f037812 */ /* 0x000fe200078e783c */
[----:B------:R-:W-:Y:S01]  /*c2b0*/  UMOV UR7, 0x400 ;  /* 0x0000040000077882 */ /* 0x000fe20000000000 */
[C---:B------:R-:W-:Y:S01]  /*c2c0*/  R2P PR, R60.reuse, 0x6 ;  /* 0x000000063c007804 */ /* 0x040fe20000000000 */
[----:B------:R-:W-:Y:S01]  /*c2d0*/  IMAD.SHL.U32 R128, R60, 0x2, RZ ;  /* 0x000000023c807824 */ /* 0x000fe200078e00ff */
[----:B------:R-:W-:Y:S01]  /*c2e0*/  LOP3.LUT R3, R3, 0x38, R62, 0x78, !PT ;  /* 0x0000003803037812 */ /* 0x000fe200078e783e */
[----:B------:R-:W0:Y:S01]  /*c2f0*/  LDGDEPBAR ;  /* 0x00000000000079af */ /* 0x000e220000000000 */
[----:B------:R-:W-:Y:S01]  /*c300*/  LOP3.LUT R152, R152, 0x400, RZ, 0xc0, !PT ;  /* 0x0000040098987812 */ /* 0x000fe200078ec0ff */
[----:B------:R-:W-:Y:S01]  /*c310*/  BSSY.RECONVERGENT B1, `(.L_x_13598) ;  /* 0x0000359000017945 */ /* 0x000fe20003800200 */
[----:B------:R-:W-:-:S02]  /*c320*/  LOP3.LUT R128, R128, 0x6, RZ, 0xc0, !PT ;  /* 0x0000000680807812 */ /* 0x000fc400078ec0ff */
[----:B-----5:R-:W-:Y:S01]  /*c330*/  IADD3 R63, PT, PT, R132, R59, -R171 ;  /* 0x0000003b843f7210 */ /* 0x020fe20007ffe8ab */
[----:B------:R-:W-:Y:S01]  /*c340*/  IMAD R152, R3, 0x2, R152 ;  /* 0x0000000203987824 */ /* 0x000fe200078e0298 */
[----:B------:R-:W-:Y:S01]  /*c350*/  LOP3.LUT R172, R172, 0xfffffffe, RZ, 0xc0, !PT ;  /* 0xfffffffeacac7812 */ /* 0x000fe200078ec0ff */
[----:B------:R-:W-:-:S05]  /*c360*/  IMAD.MOV.U32 R3, RZ, RZ, 0x20 ;  /* 0x00000020ff037424 */ /* 0x000fca00078e00ff */
[----:B------:R-:W-:Y:S01]  /*c370*/  SEL R3, R3, 0xffffffe0, !P1 ;  /* 0xffffffe003037807 */ /* 0x000fe20004800000 */
[----:B--2---:R-:W-:-:S06]  /*c380*/  ULEA UR6, UR6, UR7, 0x18 ;  /* 0x0000000706067291 */ /* 0x004fcc000f8ec0ff */
[----:B------:R-:W-:Y:S01]  /*c390*/  LEA R153, R153, UR6, 0x1 ;  /* 0x0000000699997c11 */ /* 0x000fe2000f8e08ff */
[----:B------:R-:W-:Y:S02]  /*c3a0*/  VIADD R0, R152, UR6 ;  /* 0x0000000698007c36 */ /* 0x000fe40008000000 */
[----:B------:R-:W-:Y:S02]  /*c3b0*/  LDSM.16.M88.4 R24, [R152+UR6+0x4800] ;  /* 0x004800069818783b */ /* 0x000fe40008000200 */
[--C-:B------:R-:W-:Y:S02]  /*c3c0*/  IMAD.IADD R151, R153, 0x1, R3.reuse ;  /* 0x0000000199977824 */ /* 0x100fe400078e0203 */
[----:B-1----:R-:W1:Y:S01]  /*c3d0*/  LDSM.16.M88.4 R8, [R153] ;  /* 0x000000009908783b */ /* 0x002e620000000200 */
[----:B------:R-:W-:-:S03]  /*c3e0*/  IMAD.IADD R147, R0, 0x1, R3 ;  /* 0x0000000100937824 */ /* 0x000fc600078e0203 */
[----:B------:R-:W2:Y:S04]  /*c3f0*/  LDSM.16.M88.4 R52, [R152+UR6+0x3000] ;  /* 0x003000069834783b */ /* 0x000ea80008000200 */
[----:B------:R-:W3:Y:S04]  /*c400*/  LDSM.16.M88.4 R32, [R152+UR6+0x4000] ;  /* 0x004000069820783b */ /* 0x000ee80008000200 */
[----:B------:R-:W4:Y:S04]  /*c410*/  LDSM.16.M88.4 R76, [R152+UR6+0x2000] ;  /* 0x00200006984c783b */ /* 0x000f280008000200 */
[----:B------:R-:W4:Y:S04]  /*c420*/  LDSM.16.M88.4 R68, [R152+UR6+0x2800] ;  /* 0x002800069844783b */ /* 0x000f280008000200 */
[----:B------:R-:W4:Y:S04]  /*c430*/  LDSM.16.M88.4 R40, [R152+UR6+0x3800] ;  /* 0x003800069828783b */ /* 0x000f280008000200 */
[----:B------:R-:W4:Y:S04]  /*c440*/  LDSM.16.M88.4 R16, [R152+UR6+0x5000] ;  /* 0x005000069810783b */ /* 0x000f280008000200 */
[----:B------:R-:W4:Y:S04]  /*c450*/  LDSM.16.M88.4 R116, [R152+UR6+0x5800] ;  /* 0x005800069874783b */ /* 0x000f280008000200 */
[----:B------:R-:W-:Y:S04]  /*c460*/  LDSM.16.M88.4 R88, [R151] ;  /* 0x000000009758783b */ /* 0x000fe80000000200 */
        /* <DEDUP_REMOVED lines=8> */
[C---:B---3--:R-:W-:Y:S03]  /*c4f0*/  HMMA.16816.F32.BF16 R36, R8.reuse, R32, RZ ;  /* 0x000000200824723c */ /* 0x048fe600000418ff */
[----:B------:R-:W3:Y:S04]  /*c500*/  LDSM.16.M88.4 R92, [R147+0x5000] ;  /* 0x00500000935c783b */ /* 0x000ee80000000200 */
[----:B------:R-:W3:Y:S01]  /*c510*/  LDSM.16.M88.4 R124, [R147+0x5800] ;  /* 0x00580000937c783b */ /* 0x000ee20000000200 */
        /* <DEDUP_REMOVED lines=13> */
[----:B------:R-:W-:Y:S01]  /*c5f0*/  HMMA.16816.F32.BF16 R28, R88, R4, R28 ;  /* 0x00000004581c723c */ /* 0x000fe2000004181c */
[----:B------:R-:W-:Y:S01]  /*c600*/  IMAD.MOV.U32 R4, RZ, RZ, 0x40 ;  /* 0x00000040ff047424 */ /* 0x000fe200078e00ff */
[----:B------:R-:W-:-:S04]  /*c610*/  IADD3 R5, PT, PT, R59, -R171, -R134 ;  /* 0x800000ab3b057210 */ /* 0x000fc80007ffe886 */
[----:B------:R-:W-:Y:S02]  /*c620*/  SEL R4, R4, 0xffffffc0, !P2 ;  /* 0xffffffc004047807 */ /* 0x000fe40005000000 */
[C---:B------:R-:W-:Y:S03]  /*c630*/  HMMA.16816.F32.BF16 R64, R88.reuse, R104, R64 ;  /* 0x000000685840723c */ /* 0x040fe60000041840 */
[--C-:B------:R-:W-:Y:S02]  /*c640*/  IMAD.IADD R150, R153, 0x1, R4.reuse ;  /* 0x0000000199967824 */ /* 0x100fe400078e0204 */
[----:B------:R-:W-:Y:S02]  /*c650*/  IMAD.IADD R146, R0, 0x1, R4 ;  /* 0x0000000100927824 */ /* 0x000fe400078e0204 */
[C---:B------:R-:W-:Y:S01]  /*c660*/  IMAD.IADD R149, R3.reuse, 0x1, R150 ;  /* 0x0000000103957824 */ /* 0x040fe200078e0296 */
[C---:B------:R-:W-:Y:S01]  /*c670*/  HMMA.16816.F32.BF16 R52, R88.reuse, R106, R52 ;  /* 0x0000006a5834723c */ /* 0x040fe20000041834 */
[----:B------:R-:W-:Y:S01]  /*c680*/  IMAD.IADD R145, R3, 0x1, R146 ;  /* 0x0000000103917824 */ /* 0x000fe200078e0292 */
[----:B------:R-:W-:Y:S04]  /*c690*/  LDSM.16.M88.4 R120, [R146+0x2000] ;  /* 0x002000009278783b */ /* 0x000fe80000000200 */
[----:B------:R-:W-:Y:S02]  /*c6a0*/  LDSM.16.M88.4 R104, [R146+0x4000] ;  /* 0x004000009268783b */ /* 0x000fe40000000200 */
[C---:B-1----:R-:W-:Y:S02]  /*c6b0*/  HMMA.16816.F32.BF16 R36, R88.reuse, R84, R36 ;  /* 0x000000545824723c */ /* 0x042fe40000041824 */
[----:B------:R-:W-:Y:S06]  /*c6c0*/  LDSM.16.M88.4 R116, [R146+0x2800] ;  /* 0x002800009274783b */ /* 0x000fec0000000200 */
[C---:B------:R-:W-:Y:S01]  /*c6d0*/  HMMA.16816.F32.BF16 R32, R88.reuse, R86, R32 ;  /* 0x000000565820723c */ /* 0x040fe20000041820 */
[----:B------:R-:W1:Y:S07]  /*c6e0*/  LDSM.16.M88.4 R84, [R150] ;  /* 0x000000009654783b */ /* 0x000e6e0000000200 */
[C---:B------:R-:W-:Y:S08]  /*c6f0*/  HMMA.16816.F32.BF16 R80, R88.reuse, R112, R80 ;  /* 0x000000705850723c */ /* 0x040ff00000041850 */
        /* <DEDUP_REMOVED lines=8> */
[----:B------:R-:W-:Y:S01]  /*c780*/  HMMA.16816.F32.BF16 R24, R88, R6, R24 ;  /* 0x000000065818723c */ /* 0x000fe20000041818 */
[----:B------:R-:W-:-:S07]  /*c790*/  IMAD.IADD R7, R49, 0x1, R48 ;  /* 0x0000000131077824 */ /* 0x000fce00078e0230 */
[C---:B---3--:R-:W-:Y:S08]  /*c7a0*/  HMMA.16816.F32.BF16 R20, R88.reuse, R92, R20 ;  /* 0x0000005c5814723c */ /* 0x048ff00000041814 */
[C---:B------:R-:W-:Y:S01]  /*c7b0*/  HMMA.16816.F32.BF16 R16, R88.reuse, R94, R16 ;  /* 0x0000005e5810723c */ /* 0x040fe20000041810 */
[----:B------:R-:W3:Y:S07]  /*c7c0*/  LDSM.16.M88.4 R92, [R146+0x5000] ;  /* 0x00500000925c783b */ /* 0x000eee0000000200 */
[C---:B------:R-:W-:Y:S08]  /*c7d0*/  HMMA.16816.F32.BF16 R12, R88.reuse, R124, R12 ;  /* 0x0000007c580c723c */ /* 0x040ff0000004180c */
[----:B------:R-:W-:Y:S01]  /*c7e0*/  HMMA.16816.F32.BF16 R8, R88, R126, R8 ;  /* 0x0000007e5808723c */ /* 0x000fe20000041808 */
[----:B------:R-:W3:Y:S07]  /*c7f0*/  LDSM.16.M88.4 R88, [R146+0x5800] ;  /* 0x005800009258783b */ /* 0x000eee0000000200 */
        /* <DEDUP_REMOVED lines=22> */
[----:B------:R-:W-:Y:S01]  /*c960*/  HMMA.16816.F32.BF16 R8, R84, R90, R8 ;  /* 0x0000005a5408723c */ /* 0x000fe20000041808 */
[----:B------:R-:W3:Y:S04]  /*c970*/  LDSM.16.M88.4 R84, [R145+0x5800] ;  /* 0x005800009154783b */ /* 0x000ee80000000200 */
[----:B------:R-:W4:Y:S01]  /*c980*/  LDSM.16.M88.4 R88, [R145+0x5000] ;  /* 0x005000009158783b */ /* 0x000f220000000200 */
[----:B------:R-:W-:-:S04]  /*c990*/  DEPBAR.LE SB0, 0x0 ;  /* 0x000080000000791a */ /* 0x000fc80000000000 */
[----:B-1----:R-:W-:Y:S01]  /*c9a0*/  HMMA.16816.F32.BF16 R44, R120, R104, R44 ;  /* 0x00000068782c723c */ /* 0x002fe2000004182c */
[----:B------:R-:W-:-:S04]  /*c9b0*/  IMAD.IADD R104, R50, 0x1, R128 ;  /* 0x0000000132687824 */ /* 0x000fc800078e0280 */
[C---:B------:R-:W-:Y:S02]  /*c9c0*/  IMAD.IADD R0, R104.reuse, 0x1, R171 ;  /* 0x0000000168007824 */ /* 0x040fe400078e02ab */
[C---:B------:R-:W-:Y:S01]  /*c9d0*/  VIADD R136, R104.reuse, 0x10 ;  /* 0x0000001068887836 */ /* 0x040fe20000000000 */
[C---:B------:R-:W-:Y:S01]  /*c9e0*/  HMMA.16816.F32.BF16 R80, R120.reuse, R116, R80 ;  /* 0x000000747850723c */ /* 0x040fe20000041850 */
[C---:B------:R-:W-:Y:S02]  /*c9f0*/  VIADD R134, R104.reuse, 0x11 ;  /* 0x0000001168867836 */ /* 0x040fe40000000000 */
[C---:B------:R-:W-:Y:S02]  /*ca00*/  VIADD R138, R104.reuse, 0x9 ;  /* 0x00000009688a7836 */ /* 0x040fe40000000000 */
[C---:B------:R-:W-:Y:S02]  /*ca10*/  VIADD R124, R104.reuse, 0x20 ;  /* 0x00000020687c7836 */ /* 0x040fe40000000000 */
[C---:B------:R-:W-:Y:S01]  /*ca20*/  VIADD R140, R104.reuse, 0x8 ;  /* 0x00000008688c7836 */ /* 0x040fe20000000000 */
[----:B--2---:R-:W-:Y:S01]  /*ca30*/  HMMA.16816.F32.BF16 R24, R120, R94, R24 ;  /* 0x0000005e7818723c */ /* 0x004fe20000041818 */
[----:B------:R-:W-:-:S02]  /*ca40*/  VIADD R126, R104, 0x19 ;  /* 0x00000019687e7836 */ /* 0x000fc40000000000 */
[----:B------:R-:W-:-:S05]  /*ca50*/  VIADD R132, R104, 0x18 ;  /* 0x0000001868847836 */ /* 0x000fca0000000000 */
[C---:B------:R-:W-:Y:S08]  /*ca60*/  HMMA.16816.F32.BF16 R76, R120.reuse, R118, R76 ;  /* 0x00000076784c723c */ /* 0x040ff0000004184c */
[----:B---3--:R-:W-:Y:S01]  /*ca70*/  HMMA.16816.F32.BF16 R12, R120, R84, R12 ;  /* 0x00000054780c723c */ /* 0x008fe2000004180c */
[--C-:B------:R-:W-:Y:S02]  /*ca80*/  IMAD.IADD R84, R168, 0x1, R7.reuse ;  /* 0x00000001a8547824 */ /* 0x100fe400078e0207 */
[----:B------:R-:W-:-:S02]  /*ca90*/  IMAD.IADD R7, R58, 0x1, R7 ;  /* 0x000000013a077824 */ /* 0x000fc400078e0207 */
[C---:B------:R-:W-:Y:S02]  /*caa0*/  IMAD.IADD R5, R84.reuse, 0x1, R5 ;  /* 0x0000000154057824 */ /* 0x040fe400078e0205 */
[C---:B------:R-:W-:Y:S01]  /*cab0*/  VIADD R125, R7.reuse, 0x8 ;  /* 0x00000008077d7836 */ /* 0x040fe20000000000 */
[C-C-:B------:R-:W-:Y:S01]  /*cac0*/  IADD3 R105, PT, PT, R7.reuse, -0x58, -R0.reuse ;  /* 0xffffffa807697810 */ /* 0x140fe20007ffe800 */
[C---:B------:R-:W-:Y:S01]  /*cad0*/  HMMA.16816.F32.BF16 R72, R120.reuse, R112, R72 ;  /* 0x000000707848723c */ /* 0x040fe20000041848 */
[C-C-:B------:R-:W-:Y:S01]  /*cae0*/  IADD3 R6, PT, PT, R7.reuse, -0x9, -R0.reuse ;  /* 0xfffffff707067810 */ /* 0x140fe20007ffe800 */
[----:B------:R-:W-:Y:S01]  /*caf0*/  IMAD.IADD R84, R84, 0x1, R63 ;  /* 0x0000000154547824 */ /* 0x000fe200078e023f */
[----:B------:R-:W-:Y:S02]  /*cb00*/  IABS R105, R105 ;  /* 0x0000006900697213 */ /* 0x000fe40000000000 */
[----:B------:R-:W-:Y:S02]  /*cb10*/  IADD3 R95, PT, PT, R7, -0x61, -R0 ;  /* 0xffffff9f075f7810 */ /* 0x000fe40007ffe800 */
[----:B------:R-:W-:Y:S01]  /*cb20*/  I2FP.F32.S32 R105, R105 ;  /* 0x0000006900697245 */ /* 0x000fe20000201400 */
[----:B------:R-:W-:Y:S01]  /*cb30*/  HMMA.16816.F32.BF16 R68, R120, R114, R68 ;  /* 0x000000727844723c */ /* 0x000fe20000041844 */
[----:B------:R-:W-:-:S02]  /*cb40*/  IABS R6, R6 ;  /* 0x0000000600067213 */ /* 0x000fc40000000000 */
[C---:B------:R-:W-:Y:S01]  /*cb50*/  IADD3 R62, PT, PT, R7.reuse, -0x11, -R0 ;  /* 0xffffffef073e7810 */ /* 0x040fe20007ffe800 */
[C---:B------:R-:W-:Y:S01]  /*cb60*/  FFMA.FTZ R105, -R180.reuse, R105, R24 ;  /* 0x00000069b4697223 */ /* 0x040fe20000010118 */
[----:B------:R-:W-:Y:S02]  /*cb70*/  I2FP.F32.S32 R6, R6 ;  /* 0x0000000600067245 */ /* 0x000fe40000201400 */
[----:B------:R-:W-:Y:S01]  /*cb80*/  IABS R62, R62 ;  /* 0x0000003e003e7213 */ /* 0x000fe20000000000 */
[----:B------:R-:W-:Y:S01]  /*cb90*/  HMMA.16816.F32.BF16 R64, R120, R108, R64 ;  /* 0x0000006c7840723c */ /* 0x000fe20000041840 */
[C-C-:B------:R-:W-:Y:S01]  /*cba0*/  IADD3 R116, PT, PT, R7.reuse, -0x69, -R0.reuse ;  /* 0xffffff9707747810 */ /* 0x140fe20007ffe800 */
[----:B------:R-:W-:Y:S01]  /*cbb0*/  FFMA.FTZ R77, -R180, R6, R77 ;  /* 0x00000006b44d7223 */ /* 0x000fe2000001014d */
[----:B------:R-:W-:Y:S02]  /*cbc0*/  I2FP.F32.S32 R62, R62 ;  /* 0x0000003e003e7245 */ /* 0x000fe40000201400 */
[----:B------:R-:W-:-:S02]  /*cbd0*/  IADD3 R6, PT, PT, R7, -0x29, -R0 ;  /* 0xffffffd707067810 */ /* 0x000fc40007ffe800 */
[----:B------:R-:W-:Y:S01]  /*cbe0*/  IABS R116, R116 ;  /* 0x0000007400747213 */ /* 0x000fe20000000000 */
[C---:B------:R-:W-:Y:S01]  /*cbf0*/  HMMA.16816.F32.BF16 R52, R120.reuse, R110, R52 ;  /* 0x0000006e7834723c */ /* 0x040fe20000041834 */
[----:B------:R-:W-:Y:S01]  /*cc00*/  IABS R6, R6 ;  /* 0x0000000600067213 */ /* 0x000fe20000000000 */
[----:B------:R-:W-:Y:S01]  /*cc10*/  FFMA.FTZ R62, -R180, R62, R73 ;  /* 0x0000003eb43e7223 */ /* 0x000fe20000010149 */
[----:B------:R-:W-:Y:S02]  /*cc20*/  I2FP.F32.S32 R116, R116 ;  /* 0x0000007400747245 */ /* 0x000fe40000201400 */
[----:B------:R-:W-:Y:S02]  /*cc30*/  IADD3 R73, PT, PT, R7, -0x78, -R0 ;  /* 0xffffff8807497810 */ /* 0x000fe40007ffe800 */
[----:B------:R-:W-:Y:S01]  /*cc40*/  I2FP.F32.S32 R6, R6 ;  /* 0x0000000600067245 */ /* 0x000fe20000201400 */
[----:B------:R-:W-:Y:S01]  /*cc50*/  HMMA.16816.F32.BF16 R40, R120, R106, R40 ;  /* 0x0000006a7828723c */ /* 0x000fe20000041828 */
[----:B------:R-:W-:-:S02]  /*cc60*/  IABS R73, R73 ;  /* 0x0000004900497213 */ /* 0x000fc40000000000 */
[C-C-:B------:R-:W-:Y:S02]  /*cc70*/  IADD3 R63, PT, PT, R7.reuse, -0x18, -R0.reuse ;  /* 0xffffffe8073f7810 */ /* 0x140fe40007ffe800 */
[C-C-:B------:R-:W-:Y:S02]  /*cc80*/  IADD3 R85, PT, PT, R7.reuse, -0x10, -R0.reuse ;  /* 0xfffffff007557810 */ /* 0x140fe40007ffe800 */
[----:B------:R-:W-:Y:S01]  /*cc90*/  IABS R63, R63 ;  /* 0x0000003f003f7213 */ /* 0x000fe20000000000 */
[----:B------:R-:W-:Y:S01]  /*cca0*/  HMMA.16816.F32.BF16 R36, R120, R96, R36 ;  /* 0x000000607824723c */ /* 0x000fe20000041824 */
[C-C-:B------:R-:W-:Y:S02]  /*ccb0*/  IADD3 R97, PT, PT, R7.reuse, -0x60, -R0.reuse ;  /* 0xffffffa007617810 */ /* 0x140fe40007ffe800 */
[----:B------:R-:W-:Y:S01]  /*ccc0*/  FFMA.FTZ R111, -R180, R6, R53 ;  /* 0x00000006b46f7223 */ /* 0x000fe20000010135 */
[----:B------:R-:W-:Y:S02]  /*ccd0*/  IADD3 R6, PT, PT, R7, -0x51, -R0 ;  /* 0xffffffaf07067810 */ /* 0x000fe40007ffe800 */
[----:B------:R-:W-:-:S02]  /*cce0*/  IABS R97, R97 ;  /* 0x0000006100617213 */ /* 0x000fc40000000000 */
[C---:B------:R-:W-:Y:S01]  /*ccf0*/  HMMA.16816.F32.BF16 R32, R120.reuse, R98, R32 ;  /* 0x000000627820723c */ /* 0x040fe20000041820 */
[--C-:B------:R-:W-:Y:S02]  /*cd00*/  IADD3 R53, PT, PT, R125, -0x9, -R0.reuse ;  /* 0xfffffff77d357810 */ /* 0x100fe40007ffe800 */
[----:B------:R-:W-:Y:S01]  /*cd10*/  IMAD.MOV.U32 R24, RZ, RZ, R97 ;  /* 0x000000ffff187224 */ /* 0x000fe200078e0061 */
[----:B------:R-:W-:Y:S02]  /*cd20*/  IABS R6, R6 ;  /* 0x0000000600067213 */ /* 0x000fe40000000000 */
[----:B------:R-:W-:Y:S02]  /*cd30*/  IABS R53, R53 ;  /* 0x0000003500357213 */ /* 0x000fe40000000000 */
[----:B------:R-:W-:Y:S01]  /*cd40*/  HMMA.16816.F32.BF16 R28, R120, R92, R28 ;  /* 0x0000005c781c723c */ /* 0x000fe2000004181c */
[C-C-:B------:R-:W-:Y:S01]  /*cd50*/  IADD3 R93, PT, PT, R7.reuse, -0x70, -R0.reuse ;  /* 0xffffff90075d7810 */ /* 0x140fe20007ffe800 */
[----:B------:R-:W-:Y:S01]  /*cd60*/  IMAD.IADD R92, R7, 0x1, -R0 ;  /* 0x00000001075c7824 */ /* 0x000fe200078e0a00 */
[----:B------:R-:W-:-:S02]  /*cd70*/  I2FP.F32.S32 R6, R6 ;  /* 0x0000000600067245 */ /* 0x000fc40000201400 */
[----:B------:R-:W-:Y:S02]  /*cd80*/  IABS R93, R93 ;  /* 0x0000005d005d7213 */ /* 0x000fe40000000000 */
[C-C-:B------:R-:W-:Y:S01]  /*cd90*/  IADD3 R112, PT, PT, R7.reuse, -0x79, -R0.reuse ;  /* 0xffffff8707707810 */ /* 0x140fe20007ffe800 */
[C---:B----4-:R-:W-:Y:S01]  /*cda0*/  HMMA.16816.F32.BF16 R20, R120.reuse, R88, R20 ;  /* 0x000000587814723c */ /* 0x050fe20000041814 */
[C-C-:B------:R-:W-:Y:S02]  /*cdb0*/  IADD3 R89, PT, PT, R7.reuse, -0x19, -R0.reuse ;  /* 0xffffffe707597810 */ /* 0x140fe40007ffe800 */
[----:B------:R-:W-:Y:S02]  /*cdc0*/  IABS R85, R85 ;  /* 0x0000005500557213 */ /* 0x000fe40000000000 */
[----:B------:R-:W-:Y:S02]  /*cdd0*/  IABS R89, R89 ;  /* 0x0000005900597213 */ /* 0x000fe40000000000 */
[----:B------:R-:W-:Y:S01]  /*cde0*/  I2FP.F32.S32 R63, R63 ;  /* 0x0000003f003f7245 */ /* 0x000fe20000201400 */
[----:B------:R-:W-:Y:S01]  /*cdf0*/  HMMA.16816.F32.BF16 R16, R120, R90, R16 ;  /* 0x0000005a7810723c */ /* 0x000fe20000041810 */
[----:B------:R-:W-:-:S02]  /*ce00*/  IADD3 R91, PT, PT, R7, -0x71, -R0 ;  /* 0xffffff8f075b7810 */ /* 0x000fc40007ffe800 */
[----:B------:R-:W-:Y:S01]  /*ce10*/  I2FP.F32.S32 R89, R89 ;  /* 0x0000005900597245 */ /* 0x000fe20000201400 */
[C---:B------:R-:W-:Y:S01]  /*ce20*/  FFMA.FTZ R107, -R180.reuse, R6, R29 ;  /* 0x00000006b46b7223 */ /* 0x040fe2000001011d */
[C---:B------:R-:W-:Y:S01]  /*ce30*/  IADD3 R119, PT, PT, R7.reuse, -0x41, -R0 ;  /* 0xffffffbf07777810 */ /* 0x040fe20007ffe800 */
[C---:B------:R-:W-:Y:S01]  /*ce40*/  FFMA.FTZ R68, -R180.reuse, R63, R68 ;  /* 0x0000003fb4447223 */ /* 0x040fe20000010144 */
[----:B------:R-:W-:Y:S01]  /*ce50*/  IABS R112, R112 ;  /* 0x0000007000707213 */ /* 0x000fe20000000000 */
[----:B------:R-:W-:Y:S01]  /*ce60*/  HMMA.16816.F32.BF16 R8, R120, R86, R8 ;  /* 0x000000567808723c */ /* 0x000fe20000041808 */
[C-C-:B------:R-:W-:Y:S01]  /*ce70*/  IADD3 R123, PT, PT, R7.reuse, -0x59, -R0.reuse ;  /* 0xffffffa7077b7810 */ /* 0x140fe20007ffe800 */
[----:B------:R-:W-:Y:S01]  /*ce80*/  FFMA.FTZ R89, -R180, R89, R69 ;  /* 0x00000059b4597223 */ /* 0x000fe20000010145 */
[----:B------:R-:W-:Y:S02]  /*ce90*/  IADD3 R122, PT, PT, R7, -0x68, -R0 ;  /* 0xffffff98077a7810 */ /* 0x000fe40007ffe800 */
[----:B------:R-:W-:-:S02]  /*cea0*/  IABS R123, R123 ;  /* 0x0000007b007b7213 */ /* 0x000fc40000000000 */
[----:B------:R-:W-:Y:S02]  /*ceb0*/  IABS R122, R122 ;  /* 0x0000007a007a7213 */ /* 0x000fe40000000000 */
[----:B------:R-:W-:Y:S02]  /*cec0*/  I2FP.F32.S32 R123, R123 ;  /* 0x0000007b007b7245 */ /* 0x000fe40000201400 */
[C-C-:B------:R-:W-:Y:S02]  /*ced0*/  IADD3 R120, PT, PT, R7.reuse, -0x39, -R0.reuse ;  /* 0xffffffc707787810 */ /* 0x140fe40007ffe800 */
[----:B------:R-:W-:Y:S01]  /*cee0*/  IADD3 R121, PT, PT, R7, -0x40, -R0 ;  /* 0xffffffc007797810 */ /* 0x000fe20007ffe800 */
[----:B------:R-:W-:Y:S01]  /*cef0*/  FFMA.FTZ R97, -R180, R123, R25 ;  /* 0x0000007bb4617223 */ /* 0x000fe20000010119 */
[----:B------:R-:W-:Y:S02]  /*cf00*/  I2FP.F32.S32 R25, R24 ;  /* 0x0000001800197245 */ /* 0x000fe40000201400 */
[----:B------:R-:W-:-:S02]  /*cf10*/  IABS R24, R95 ;  /* 0x0000005f00187213 */ /* 0x000fc40000000000 */
[----:B------:R-:W-:Y:S01]  /*cf20*/  IADD3 R69, PT, PT, R125, -0x1, -R0 ;  /* 0xffffffff7d457810 */ /* 0x000fe20007ffe800 */
[C---:B------:R-:W-:Y:S01]  /*cf30*/  FFMA.FTZ R95, -R180.reuse, R25, R20 ;  /* 0x00000019b45f7223 */ /* 0x040fe20000010114 */
[----:B------:R-:W-:Y:S01]  /*cf40*/  I2FP.F32.S32 R24, R24 ;  /* 0x0000001800187245 */ /* 0x000fe20000201400 */
[----:B------:R-:W-:Y:S02]  /*cf50*/  IMAD.MOV.U32 R20, RZ, RZ, R93 ;  /* 0x000000ffff147224 */ /* 0x000fe400078e005d */
[----:B------:R-:W-:Y:S01]  /*cf60*/  FFMA.FTZ R93, -R180, R116, R17 ;  /* 0x00000074b45d7223 */ /* 0x000fe20000010111 */
[----:B------:R-:W-:Y:S01]  /*cf70*/  IABS R17, R91 ;  /* 0x0000005b00117213 */ /* 0x000fe20000000000 */
[----:B------:R-:W-:Y:S02]  /*cf80*/  VIADD R116, R104, 0x28 ;  /* 0x0000002868747836 */ /* 0x000fe40000000000 */
[----:B------:R-:W-:Y:S01]  /*cf90*/  FFMA.FTZ R24, -R180, R24, R21 ;  /* 0x00000018b4187223 */ /* 0x000fe20000010115 */
[----:B------:R-:W-:Y:S01]  /*cfa0*/  I2FP.F32.S32 R21, R122 ;  /* 0x0000007a00157245 */ /* 0x000fe20000201400 */
[----:B------:R-:W-:Y:S01]  /*cfb0*/  VIADD R122, R104, 0x21 ;  /* 0x00000021687a7836 */ /* 0x000fe20000000000 */
[----:B------:R-:W-:-:S02]  /*cfc0*/  I2FP.F32.S32 R17, R17 ;  /* 0x0000001100117245 */ /* 0x000fc40000201400 */
[----:B------:R-:W-:Y:S01]  /*cfd0*/  IABS R120, R120 ;  /* 0x0000007800787213 */ /* 0x000fe20000000000 */
[C---:B------:R-:W-:Y:S01]  /*cfe0*/  FFMA.FTZ R16, -R180.reuse, R21, R16 ;  /* 0x00000015b4107223 */ /* 0x040fe20000010110 */
[----:B------:R-:W-:Y:S02]  /*cff0*/  I2FP.F32.S32 R21, R20 ;  /* 0x0000001400157245 */ /* 0x000fe40000201400 */
[----:B------:R-:W-:Y:S02]  /*d000*/  IABS R121, R121 ;  /* 0x0000007900797213 */ /* 0x000fe40000000000 */
[----:B------:R-:W-:Y:S01]  /*d010*/  IADD3 R29, PT, PT, R125, -0x10, -R0 ;  /* 0xfffffff07d1d7810 */ /* 0x000fe20007ffe800 */
[C---:B------:R-:W-:Y:S01]  /*d020*/  FFMA.FTZ R91, -R180.reuse, R21, R12 ;  /* 0x00000015b45b7223 */ /* 0x040fe2000001010c */
[----:B------:R-:W-:Y:S02]  /*d030*/  IMAD.MOV.U32 R12, RZ, RZ, R73 ;  /* 0x000000ffff0c7224 */ /* 0x000fe400078e0049 */
[----:B------:R-:W-:Y:S01]  /*d040*/  FFMA.FTZ R73, -R180, R17, R13 ;  /* 0x00000011b4497223 */ /* 0x000fe2000001010d */
[----:B------:R-:W-:-:S02]  /*d050*/  IABS R69, R69 ;  /* 0x0000004500457213 */ /* 0x000fc40000000000 */
[----:B------:R-:W-:Y:S02]  /*d060*/  I2FP.F32.S32 R85, R85 ;  /* 0x0000005500557245 */ /* 0x000fe40000201400 */
[----:B------:R-:W-:Y:S02]  /*d070*/  I2FP.F32.S32 R13, R12 ;  /* 0x0000000c000d7245 */ /* 0x000fe40000201400 */
[----:B------:R-:W-:Y:S01]  /*d080*/  I2FP.F32.S32 R120, R120 ;  /* 0x0000007800787245 */ /* 0x000fe20000201400 */
[C---:B------:R-:W-:Y:S01]  /*d090*/  FFMA.FTZ R60, -R180.reuse, R85, R72 ;  /* 0x00000055b43c7223 */ /* 0x040fe20000010148 */
[----:B------:R-:W-:Y:S01]  /*d0a0*/  I2FP.F32.S32 R121, R121 ;  /* 0x0000007900797245 */ /* 0x000fe20000201400 */
[C---:B------:R-:W-:Y:S01]  /*d0b0*/  FFMA.FTZ R12, -R180.reuse, R13, R8 ;  /* 0x0000000db40c7223 */ /* 0x040fe20000010108 */
[----:B------:R-:W-:Y:S01]  /*d0c0*/  IMAD.MOV.U32 R8, RZ, RZ, R53 ;  /* 0x000000ffff087224 */ /* 0x000fe200078e0035 */
[----:B------:R-:W-:Y:S01]  /*d0d0*/  IABS R119, R119 ;  /* 0x0000007700777213 */ /* 0x000fe20000000000 */
[C---:B------:R-:W-:Y:S01]  /*d0e0*/  FFMA.FTZ R120, -R180.reuse, R120, R41 ;  /* 0x00000078b4787223 */ /* 0x040fe20000010129 */
[----:B------:R-:W-:Y:S01]  /*d0f0*/  I2FP.F32.S32 R112, R112 ;  /* 0x0000007000707245 */ /* 0x000fe20000201400 */
[----:B------:R-:W-:Y:S01]  /*d100*/  FFMA.FTZ R121, -R180, R121, R36 ;  /* 0x00000079b4797223 */ /* 0x000fe20000010124 */
[----:B------:R-:W-:-:S02]  /*d110*/  I2FP.F32.S32 R20, R8 ;  /* 0x0000000800147245 */ /* 0x000fc40000201400 */
[----:B------:R-:W-:Y:S01]  /*d120*/  IABS R8, R29 ;  /* 0x0000001d00087213 */ /* 0x000fe20000000000 */
[C---:B------:R-:W-:Y:S01]  /*d130*/  FFMA.FTZ R53, -R180.reuse, R112, R9 ;  /* 0x00000070b4357223 */ /* 0x040fe20000010109 */
[C---:B------:R-:W-:Y:S01]  /*d140*/  IADD3 R63, PT, PT, R7.reuse, -0x20, -R0 ;  /* 0xffffffe0073f7810 */ /* 0x040fe20007ffe800 */
[----:B------:R-:W-:Y:S01]  /*d150*/  FFMA.FTZ R25, -R180, R20, R79 ;  /* 0x00000014b4197223 */ /* 0x000fe2000001014f */
[----:B------:R-:W-:Y:S01]  /*d160*/  I2FP.F32.S32 R69, R69 ;  /* 0x0000004500457245 */ /* 0x000fe20000201400 */
[----:B------:R-:W-:Y:S01]  /*d170*/  IMAD.MOV.U32 R9, RZ, RZ, R8 ;  /* 0x000000ffff097224 */ /* 0x000fe200078e0008 */
[----:B------:R-:W-:Y:S01]  /*d180*/  I2FP.F32.S32 R119, R119 ;  /* 0x0000007700777245 */ /* 0x000fe20000201400 */
[----:B------:R-:W-:Y:S01]  /*d190*/  VIADD R8, R104, 0x1 ;  /* 0x0000000168087836 */ /* 0x000fe20000000000 */
[C-C-:B------:R-:W-:Y:S01]  /*d1a0*/  IADD3 R58, PT, PT, R7.reuse, -0x1, -R0.reuse ;  /* 0xffffffff073a7810 */ /* 0x140fe20007ffe800 */
[C---:B------:R-:W-:Y:S01]  /*d1b0*/  FFMA.FTZ R29, -R180.reuse, R69, R83 ;  /* 0x00000045b41d7223 */ /* 0x040fe20000010153 */
[--C-:B------:R-:W-:Y:S01]  /*d1c0*/  IADD3 R72, PT, PT, R7, -0x21, -R0.reuse ;  /* 0xffffffdf07487810 */ /* 0x100fe20007ffe800 */
[----:B------:R-:W-:Y:S01]  /*d1d0*/  VIADD R69, R5, 0x8 ;  /* 0x0000000805457836 */ /* 0x000fe20000000000 */
[C-C-:B------:R-:W-:Y:S01]  /*d1e0*/  IADD3 R109, PT, PT, R7.reuse, -0x28, -R0.reuse ;  /* 0xffffffd8076d7810 */ /* 0x140fe20007ffe800 */
[----:B------:R-:W-:Y:S01]  /*d1f0*/  FFMA.FTZ R119, -R180, R119, R37 ;  /* 0x00000077b4777223 */ /* 0x000fe20000010125 */
[C-C-:B------:R-:W-:Y:S01]  /*d200*/  IADD3 R113, PT, PT, R7.reuse, -0x30, -R0.reuse ;  /* 0xffffffd007717810 */ /* 0x140fe20007ffe800 */
[----:B------:R-:W-:Y:S01]  /*d210*/  VIADD R112, R104, 0x29 ;  /* 0x0000002968707836 */ /* 0x000fe20000000000 */
[----:B------:R-:W-:-:S02]  /*d220*/  IADD3 R118, PT, PT, R7, -0x31, -R0 ;  /* 0xffffffcf07767810 */ /* 0x000fc40007ffe800 */
[C-C-:B------:R-:W-:Y:S02]  /*d230*/  IADD3 R135, PT, PT, R7.reuse, -0x38, -R0.reuse ;  /* 0xffffffc807877810 */ /* 0x140fe40007ffe800 */
[C-C-:B------:R-:W-:Y:S02]  /*d240*/  IADD3 R117, PT, PT, R7.reuse, -0x48, -R0.reuse ;  /* 0xffffffb807757810 */ /* 0x140fe40007ffe800 */
[C-C-:B------:R-:W-:Y:S02]  /*d250*/  IADD3 R36, PT, PT, R7.reuse, -0x49, -R0.reuse ;  /* 0xffffffb707247810 */ /* 0x140fe40007ffe800 */
[--C-:B------:R-:W-:Y:S02]  /*d260*/  IADD3 R41, PT, PT, R7, -0x50, -R0.reuse ;  /* 0xffffffb007297810 */ /* 0x100fe40007ffe800 */
[----:B------:R-:W-:Y:S02]  /*d270*/  IABS R63, R63 ;  /* 0x0000003f003f7213 */ /* 0x000fe40000000000 */
[----:B------:R-:W-:-:S02]  /*d280*/  IADD3 R7, PT, PT, R125, -0x21, -R0 ;  /* 0xffffffdf7d077810 */ /* 0x000fc40007ffe800 */
[C-C-:B------:R-:W-:Y:S02]  /*d290*/  VIADDMNMX R183, R84.reuse, 0x1, R59.reuse, PT ;  /* 0x0000000154b77846 */ /* 0x140fe4000380013b */
[----:B------:R-:W-:Y:S02]  /*d2a0*/  IABS R72, R72 ;  /* 0x0000004800487213 */ /* 0x000fe40000000000 */
[----:B------:R-:W-:Y:S02]  /*d2b0*/  VIADDMNMX R181, R84, 0x9, R59, PT ;  /* 0x0000000954b57846 */ /* 0x000fe4000380013b */
[----:B------:R-:W-:Y:S02]  /*d2c0*/  I2FP.F32.S32 R63, R63 ;  /* 0x0000003f003f7245 */ /* 0x000fe40000201400 */
[C-C-:B------:R-:W-:Y:S02]  /*d2d0*/  IADD3 R37, PT, PT, R125.reuse, -0x19, -R0.reuse ;  /* 0xffffffe77d257810 */ /* 0x140fe40007ffe800 */
[----:B------:R-:W-:Y:S01]  /*d2e0*/  IADD3 R98, PT, PT, R125, -0x29, -R0 ;  /* 0xffffffd77d627810 */ /* 0x000fe20007ffe800 */
[----:B------:R-:W-:Y:S01]  /*d2f0*/  FFMA.FTZ R64, -R180, R63, R64 ;  /* 0x0000003fb4407223 */ /* 0x000fe20000010140 */
[----:B------:R-:W-:-:S02]  /*d300*/  IABS R7, R7 ;  /* 0x0000000700077213 */ /* 0x000fc40000000000 */
[C-C-:B------:R-:W-:Y:S02]  /*d310*/  IADD3 R87, PT, PT, R125.reuse, -0x30, -R0.reuse ;  /* 0xffffffd07d577810 */ /* 0x140fe40007ffe800 */
[----:B------:R-:W-:Y:S02]  /*d320*/  ISETP.GE.AND P2, PT, R8, R183, PT ;  /* 0x000000b70800720c */ /* 0x000fe40003f46270 */
[----:B------:R-:W-:Y:S02]  /*d330*/  I2FP.F32.S32 R72, R72 ;  /* 0x0000004800487245 */ /* 0x000fe40000201400 */
[----:B------:R-:W-:Y:S02]  /*d340*/  IADD3 R85, PT, PT, R125, -0x31, -R0 ;  /* 0xffffffcf7d557810 */ /* 0x000fe40007ffe800 */
[----:B------:R-:W-:Y:S01]  /*d350*/  ISETP.GT.AND P1, PT, R5, R8, PT ;  /* 0x000000080500720c */ /* 0x000fe20003f24270 */
[----:B------:R-:W-:Y:S01]  /*d360*/  FFMA.FTZ R99, -R180, R72, R65 ;  /* 0x00000048b4637223 */ /* 0x000fe20000010141 */
[----:B------:R-:W-:-:S02]  /*d370*/  ISETP.GE.AND P0, PT, R8, R181, PT ;  /* 0x000000b50800720c */ /* 0x000fc40003f06270 */
[----:B------:R-:W-:Y:S02]  /*d380*/  ISETP.GT.AND P6, PT, R69, R8, PT ;  /* 0x000000084500720c */ /* 0x000fe40003fc4270 */
[----:B------:R-:W-:Y:S02]  /*d390*/  IABS R37, R37 ;  /* 0x0000002500257213 */ /* 0x000fe40000000000 */
[----:B------:R-:W-:Y:S02]  /*d3a0*/  I2FP.F32.S32 R8, R7 ;  /* 0x0000000700087245 */ /* 0x000fe40000201400 */
[----:B------:R-:W-:Y:S02]  /*d3b0*/  IABS R98, R98 ;  /* 0x0000006200627213 */ /* 0x000fe40000000000 */
[----:B------:R-:W-:Y:S02]  /*d3c0*/  IADD3 R63, PT, PT, R125, -0x38, -R0 ;  /* 0xffffffc87d3f7810 */ /* 0x000fe40007ffe800 */
[----:B------:R-:W-:-:S02]  /*d3d0*/  IABS R87, R87 ;  /* 0x0000005700577213 */ /* 0x000fc40000000000 */
[----:B------:R-:W-:Y:S02]  /*d3e0*/  IABS R85, R85 ;  /* 0x0000005500557213 */ /* 0x000fe40000000000 */
[C-C-:B------:R-:W-:Y:S02]  /*d3f0*/  IADD3 R106, PT, PT, R125.reuse, -0x28, -R0.reuse ;  /* 0xffffffd87d6a7810 */ /* 0x140fe40007ffe800 */
[C-C-:B------:R-:W-:Y:S02]  /*d400*/  IADD3 R94, PT, PT, R125.reuse, -0x40, -R0.reuse ;  /* 0xffffffc07d5e7810 */ /* 0x140fe40007ffe800 */
[----:B------:R-:W-:Y:S01]  /*d410*/  I2FP.F32.S32 R20, R37 ;  /* 0x0000002500147245 */ /* 0x000fe20000201400 */
[C---:B------:R-:W-:Y:S01]  /*d420*/  FFMA.FTZ R37, -R180.reuse, R8, R67 ;  /* 0x00000008b4257223 */ /* 0x040fe20000010143 */
[----:B------:R-:W-:Y:S02]  /*d430*/  I2FP.F32.S32 R98, R98 ;  /* 0x0000006200627245 */ /* 0x000fe40000201400 */
[----:B------:R-:W-:Y:S01]  /*d440*/  IADD3 R65, PT, PT, R125, -0x49, -R0 ;  /* 0xffffffb77d417810 */ /* 0x000fe20007ffe800 */
[----:B------:R-:W-:Y:S01]  /*d450*/  FFMA.FTZ R7, -R180, R20, R71 ;  /* 0x00000014b4077223 */ /* 0x000fe20000010147 */
[----:B------:R-:W-:-:S02]  /*d460*/  IABS R63, R63 ;  /* 0x0000003f003f7213 */ /* 0x000fc40000000000 */
[----:B------:R-:W-:Y:S02]  /*d470*/  I2FP.F32.S32 R67, R87 ;  /* 0x0000005700437245 */ /* 0x000fe40000201400 */
[----:B------:R-:W-:Y:S01]  /*d480*/  I2FP.F32.S32 R8, R85 ;  /* 0x0000005500087245 */ /* 0x000fe20000201400 */
[----:B------:R-:W-:Y:S01]  /*d490*/  FFMA.FTZ R85, -R180, R98, R55 ;  /* 0x00000062b4557223 */ /* 0x000fe20000010137 */
[----:B------:R-:W-:Y:S01]  /*d4a0*/  IABS R58, R58 ;  /* 0x0000003a003a7213 */ /* 0x000fe20000000000 */
[----:B------:R-:W-:Y:S01]  /*d4b0*/  VIADD R98, R104, 0x39 ;  /* 0x0000003968627836 */ /* 0x000fe20000000000 */
[----:B------:R-:W-:Y:S02]  /*d4c0*/  IABS R106, R106 ;  /* 0x0000006a006a7213 */ /* 0x000fe40000000000 */
[----:B------:R-:W-:Y:S02]  /*d4d0*/  IABS R94, R94 ;  /* 0x0000005e005e7213 */ /* 0x000fe40000000000 */
[----:B------:R-:W-:-:S02]  /*d4e0*/  IABS R65, R65 ;  /* 0x0000004100417213 */ /* 0x000fc40000000000 */
[----:B------:R-:W-:Y:S01]  /*d4f0*/  I2FP.F32.S32 R21, R63 ;  /* 0x0000003f00157245 */ /* 0x000fe20000201400 */
[C---:B------:R-:W-:Y:S01]  /*d500*/  FFMA.FTZ R63, -R180.reuse, R67, R46 ;  /* 0x00000043b43f7223 */ /* 0x040fe2000001012e */
[----:B------:R-:W-:Y:S01]  /*d510*/  IABS R55, R92 ;  /* 0x0000005c00377213 */ /* 0x000fe20000000000 */
[----:B------:R-:W-:Y:S01]  /*d520*/  FFMA.FTZ R67, -R180, R8, R47 ;  /* 0x00000008b4437223 */ /* 0x000fe2000001012f */
[----:B------:R-:W-:Y:S01]  /*d530*/  @P2 LOP3.LUT R172, R172, 0x1, RZ, 0xfc, !PT ;  /* 0x00000001acac2812 */ /* 0x000fe200078efcff */
[----:B------:R-:W-:Y:S01]  /*d540*/  FFMA.FTZ R84, -R180, R21, R42 ;  /* 0x00000015b4547223 */ /* 0x000fe2000001012a */
        /* <DEDUP_REMOVED lines=10> */
[C-C-:B------:R-:W-:Y:S01]  /*d5f0*/  IADD3 R110, PT, PT, R125.reuse, -0x11, -R0.reuse ;  /* 0xffffffef7d6e7810 */ /* 0x140fe20007ffe800 */
[----:B------:R-:W-:Y:S01]  /*d600*/  FFMA.FTZ R38, -R180, R8, R35 ;  /* 0x00000008b4267223 */ /* 0x000fe20000010123 */
[----:B------:R-:W-:Y:S01]  /*d610*/  LOP3.LUT R172, R172, 0xfffffffd, RZ, 0xc0, !PT ;  /* 0xfffffffdacac7812 */ /* 0x000fe200078ec0ff */
[----:B------:R-:W-:Y:S01]  /*d620*/  VIADD R71, R92, 0xfffffff8 ;  /* 0xfffffff85c477836 */ /* 0x000fe20000000000 */
[----:B------:R-:W-:Y:S01]  /*d630*/  IADD3 R81, PT, PT, R125, -0x41, -R0 ;  /* 0xffffffbf7d517810 */ /* 0x000fe20007ffe800 */
[-C--:B------:R-:W-:Y:S01]  /*d640*/  FFMA.FTZ R8, -R180, R55.reuse, R80 ;  /* 0x00000037b4087223 */ /* 0x080fe20000010150 */
[----:B------:R-:W-:Y:S01]  /*d650*/  @P0 LOP3.LUT R172, R172, 0x2, RZ, 0xfc, !PT ;  /* 0x00000002acac0812 */ /* 0x000fe200078efcff */
[----:B------:R-:W-:Y:S01]  /*d660*/  VIADD R92, R104, 0x48 ;  /* 0x00000048685c7836 */ /* 0x000fe20000000000 */
[----:B------:R-:W-:Y:S01]  /*d670*/  IABS R110, R110 ;  /* 0x0000006e006e7213 */ /* 0x000fe20000000000 */
[----:B------:R-:W-:Y:S01]  /*d680*/  FFMA.FTZ R55, -R180, R55, R78 ;  /* 0x00000037b4377223 */ /* 0x000fe2000001014e */
[----:B------:R-:W-:Y:S01]  /*d690*/  ISETP.GT.AND P0, PT, R5, R104, PT ;  /* 0x000000680500720c */ /* 0x000fe20003f04270 */
[C---:B------:R-:W-:Y:S01]  /*d6a0*/  VIADD R94, R104.reuse, 0x41 ;  /* 0x00000041685e7836 */ /* 0x040fe20000000000 */
[C-C-:B------:R-:W-:Y:S01]  /*d6b0*/  IADD3 R96, PT, PT, R125.reuse, -0x39, -R0.reuse ;  /* 0xffffffc77d607810 */ /* 0x140fe20007ffe800 */
[C---:B------:R-:W-:Y:S01]  /*d6c0*/  VIADD R78, R104.reuse, 0x58 ;  /* 0x00000058684e7836 */ /* 0x040fe20000000000 */
[----:B------:R-:W-:Y:S01]  /*d6d0*/  IABS R81, R81 ;  /* 0x0000005100517213 */ /* 0x000fe20000000000 */
[----:B------:R-:W-:Y:S01]  /*d6e0*/  VIADD R54, R104, 0x69 ;  /* 0x0000006968367836 */ /* 0x000fe20000000000 */
[----:B------:R-:W-:-:S02]  /*d6f0*/  IADD3 R108, PT, PT, R125, -0x18, -R0 ;  /* 0xffffffe87d6c7810 */ /* 0x000fc40007ffe800 */
[----:B------:R-:W-:Y:S01]  /*d700*/  I2FP.F32.S32 R13, R110 ;  /* 0x0000006e000d7245 */ /* 0x000fe20000201400 */
[----:B------:R-:W-:Y:S01]  /*d710*/  VIADD R110, R104, 0x30 ;  /* 0x00000030686e7836 */ /* 0x000fe20000000000 */
[----:B------:R-:W-:Y:S02]  /*d720*/  IABS R71, R71 ;  /* 0x0000004700477213 */ /* 0x000fe40000000000 */
[----:B------:R-:W-:Y:S01]  /*d730*/  FSEL R8, R8, -INF , !P0 ;  /* 0xff80000008087808 */ /* 0x000fe20004000000 */
[----:B------:R-:W-:Y:S01]  /*d740*/  FFMA.FTZ R13, -R180, R13, R75 ;  /* 0x0000000db40d7223 */ /* 0x000fe2000001014b */
[----:B------:R-:W-:Y:S02]  /*d750*/  IABS R113, R113 ;  /* 0x0000007100717213 */ /* 0x000fe40000000000 */
[----:B------:R-:W-:Y:S02]  /*d760*/  I2FP.F32.S32 R9, R9 ;  /* 0x0000000900097245 */ /* 0x000fe40000201400 */
[----:B------:R-:W-:-:S02]  /*d770*/  IABS R96, R96 ;  /* 0x0000006000607213 */ /* 0x000fc40000000000 */
[----:B------:R-:W-:Y:S01]  /*d780*/  ISETP.GT.AND P0, PT, R5, R136, PT ;  /* 0x000000880500720c */ /* 0x000fe20003f04270 */
[----:B------:R-:W-:Y:S01]  /*d790*/  FFMA.FTZ R17, -R180, R9, R74 ;  /* 0x00000009b4117223 */ /* 0x000fe2000001014a */
[----:B------:R-:W-:Y:S01]  /*d7a0*/  IABS R109, R109 ;  /* 0x0000006d006d7213 */ /* 0x000fe20000000000 */
[----:B------:R-:W-:Y:S01]  /*d7b0*/  VIADD R74, R104, 0x59 ;  /* 0x00000059684a7836 */ /* 0x000fe20000000000 */
[----:B------:R-:W-:Y:S02]  /*d7c0*/  IABS R118, R118 ;  /* 0x0000007600767213 */ /* 0x000fe40000000000 */
[----:B------:R-:W-:Y:S02]  /*d7d0*/  IABS R135, R135 ;  /* 0x0000008700877213 */ /* 0x000fe40000000000 */
[----:B------:R-:W-:Y:S02]  /*d7e0*/  IABS R117, R117 ;  /* 0x0000007500757213 */ /* 0x000fe40000000000 */
[----:B------:R-:W-:-:S02]  /*d7f0*/  IABS R36, R36 ;  /* 0x0000002400247213 */ /* 0x000fc40000000000 */
[----:B------:R-:W-:Y:S02]  /*d800*/  IABS R41, R41 ;  /* 0x0000002900297213 */ /* 0x000fe40000000000 */
[----:B------:R-:W-:Y:S02]  /*d810*/  I2FP.F32.S32 R20, R81 ;  /* 0x0000005100147245 */ /* 0x000fe40000201400 */
[----:B------:R-:W-:Y:S02]  /*d820*/  FSEL R79, R58, -INF , !P1 ;  /* 0xff8000003a4f7808 */ /* 0x000fe40004800000 */
[----:B------:R-:W-:Y:S01]  /*d830*/  IABS R108, R108 ;  /* 0x0000006c006c7213 */ /* 0x000fe20000000000 */
[----:B------:R-:W-:Y:S01]  /*d840*/  FFMA.FTZ R81, -R180, R20, R39 ;  /* 0x00000014b4517223 */ /* 0x000fe20000010127 */
[----:B------:R-:W-:Y:S02]  /*d850*/  I2FP.F32.S32 R71, R71 ;  /* 0x0000004700477245 */ /* 0x000fe40000201400 */
[----:B------:R-:W-:-:S02]  /*d860*/  ISETP.GT.AND P1, PT, R5, R134, PT ;  /* 0x000000860500720c */ /* 0x000fc40003f24270 */
[C---:B------:R-:W-:Y:S01]  /*d870*/  IADD3 R88, PT, PT, R125.reuse, -0x51, -R0 ;  /* 0xffffffaf7d587810 */ /* 0x040fe20007ffe800 */
[C---:B------:R-:W-:Y:S01]  /*d880*/  FFMA.FTZ R71, -R180.reuse, R71, R76 ;  /* 0x00000047b4477223 */ /* 0x040fe2000001014c */
[----:B------:R-:W-:Y:S02]  /*d890*/  I2FP.F32.S32 R113, R113 ;  /* 0x0000007100717245 */ /* 0x000fe40000201400 */
[----:B------:R-:W-:Y:S02]  /*d8a0*/  IADD3 R72, PT, PT, R125, -0x48, -R0 ;  /* 0xffffffb87d487810 */ /* 0x000fe40007ffe800 */
[----:B------:R-:W-:Y:S01]  /*d8b0*/  I2FP.F32.S32 R96, R96 ;  /* 0x0000006000607245 */ /* 0x000fe20000201400 */
[----:B------:R-:W-:Y:S01]  /*d8c0*/  FFMA.FTZ R113, -R180, R113, R44 ;  /* 0x00000071b4717223 */ /* 0x000fe2000001012c */
[C---:B------:R-:W-:Y:S02]  /*d8d0*/  ISETP.GT.AND P3, PT, R5.reuse, R138, PT ;  /* 0x0000008a0500720c */ /* 0x040fe40003f64270 */
[----:B------:R-:W-:Y:S01]  /*d8e0*/  FSEL R75, R60, -INF , !P0 ;  /* 0xff8000003c4b7808 */ /* 0x000fe20004000000 */
        /* <DEDUP_REMOVED lines=13> */
[----:B------:R-:W-:Y:S01]  /*d9c0*/  ISETP.GT.AND P0, PT, R5, R124, PT ;  /* 0x0000007c0500720c */ /* 0x000fe20003f04270 */
[----:B------:R-:W-:Y:S01]  /*d9d0*/  FFMA.FTZ R115, -R180, R36, R33 ;  /* 0x00000024b4737223 */ /* 0x000fe20000010121 */
[----:B------:R-:W-:Y:S01]  /*d9e0*/  I2FP.F32.S32 R9, R108 ;  /* 0x0000006c00097245 */ /* 0x000fe20000201400 */
[----:B------:R-:W-:Y:S01]  /*d9f0*/  VIADD R108, R104, 0x31 ;  /* 0x00000031686c7836 */ /* 0x000fe20000000000 */
[----:B------:R-:W-:Y:S01]  /*da00*/  FSEL R127, R62, -INF , !P1 ;  /* 0xff8000003e7f7808 */ /* 0x000fe20004800000 */
[----:B------:R-:W-:Y:S01]  /*da10*/  FFMA.FTZ R114, -R180, R41, R28 ;  /* 0x00000029b4727223 */ /* 0x000fe2000001011c */
[----:B------:R-:W-:Y:S01]  /*da20*/  IABS R20, R88 ;  /* 0x0000005800147213 */ /* 0x000fe20000000000 */
[----:B------:R-:W-:Y:S01]  /*da30*/  IMAD.IADD R28, R125, 0x1, -R0 ;  /* 0x000000017d1c7824 */ /* 0x000fe200078e0a00 */
[C---:B------:R-:W-:Y:S01]  /*da40*/  ISETP.GT.AND P1, PT, R5.reuse, R122, PT ;  /* 0x0000007a0500720c */ /* 0x040fe20003f24270 */
[----:B------:R-:W-:Y:S01]  /*da50*/  VIADD R88, R104, 0x50 ;  /* 0x0000005068587836 */ /* 0x000fe20000000000 */
[----:B------:R-:W-:Y:S01]  /*da60*/  IABS R72, R72 ;  /* 0x0000004800487213 */ /* 0x000fe20000000000 */
[----:B------:R-:W-:Y:S01]  /*da70*/  FFMA.FTZ R9, -R180, R9, R70 ;  /* 0x00000009b4097223 */ /* 0x000fe20000010146 */
[----:B------:R-:W-:-:S02]  /*da80*/  ISETP.GT.AND P2, PT, R5, R140, PT ;  /* 0x0000008c0500720c */ /* 0x000fc40003f44270 */
[----:B------:R-:W-:Y:S02]  /*da90*/  FSEL R133, R77, -INF , !P3 ;  /* 0xff8000004d857808 */ /* 0x000fe40005800000 */
[----:B------:R-:W-:Y:S02]  /*daa0*/  ISETP.GT.AND P3, PT, R5, R126, PT ;  /* 0x0000007e0500720c */ /* 0x000fe40003f64270 */
[----:B------:R-:W-:Y:S01]  /*dab0*/  FSEL R123, R64, -INF , !P0 ;  /* 0xff800000407b7808 */ /* 0x000fe20004000000 */
[----:B------:R-:W-:Y:S01]  /*dac0*/  VIADD R64, R104, 0x61 ;  /* 0x0000006168407836 */ /* 0x000fe20000000000 */
[--C-:B------:R-:W-:Y:S02]  /*dad0*/  IADD3 R86, PT, PT, R125, -0x58, -R0.reuse ;  /* 0xffffffa87d567810 */ /* 0x100fe40007ffe800 */
[----:B------:R-:W-:Y:S02]  /*dae0*/  ISETP.GT.AND P0, PT, R5, R110, PT ;  /* 0x0000006e0500720c */ /* 0x000fe40003f04270 */
[----:B------:R-:W-:-:S02]  /*daf0*/  IADD3 R33, PT, PT, R125, -0x20, -R0 ;  /* 0xffffffe07d217810 */ /* 0x000fc40007ffe800 */
[C-C-:B------:R-:W-:Y:S02]  /*db00*/  IADD3 R90, PT, PT, R125.reuse, -0x50, -R0.reuse ;  /* 0xffffffb07d5a7810 */ /* 0x140fe40007ffe800 */
[C-C-:B------:R-:W-:Y:S02]  /*db10*/  IADD3 R52, PT, PT, R125.reuse, -0x59, -R0.reuse ;  /* 0xffffffa77d347810 */ /* 0x140fe40007ffe800 */
[C-C-:B------:R-:W-:Y:S02]  /*db20*/  IADD3 R36, PT, PT, R125.reuse, -0x60, -R0.reuse ;  /* 0xffffffa07d247810 */ /* 0x140fe40007ffe800 */
[C-C-:B------:R-:W-:Y:S02]  /*db30*/  IADD3 R45, PT, PT, R125.reuse, -0x61, -R0.reuse ;  /* 0xffffff9f7d2d7810 */ /* 0x140fe40007ffe800 */
[C-C-:B------:R-:W-:Y:S02]  /*db40*/  IADD3 R44, PT, PT, R125.reuse, -0x68, -R0.reuse ;  /* 0xffffff987d2c7810 */ /* 0x140fe40007ffe800 */
[----:B------:R-:W-:-:S02]  /*db50*/  IADD3 R41, PT, PT, R125, -0x69, -R0 ;  /* 0xffffff977d297810 */ /* 0x000fc40007ffe800 */
[C-C-:B------:R-:W-:Y:S02]  /*db60*/  IADD3 R40, PT, PT, R125.reuse, -0x70, -R0.reuse ;  /* 0xffffff907d287810 */ /* 0x140fe40007ffe800 */
[C-C-:B------:R-:W-:Y:S02]  /*db70*/  IADD3 R32, PT, PT, R125.reuse, -0x71, -R0.reuse ;  /* 0xffffff8f7d207810 */ /* 0x140fe40007ffe800 */
[--C-:B------:R-:W-:Y:S02]  /*db80*/  IADD3 R6, PT, PT, R125, -0x78, -R0.reuse ;  /* 0xffffff887d067810 */ /* 0x100fe40007ffe800 */
[----:B------:R-:W-:Y:S02]  /*db90*/  I2FP.F32.S32 R20, R20 ;  /* 0x0000001400147245 */ /* 0x000fe40000201400 */
[----:B------:R-:W-:Y:S02]  /*dba0*/  FSEL R35, R99, -INF , !P1 ;  /* 0xff80000063237808 */ /* 0x000fe40004800000 */
[----:B------:R-:W-:Y:S01]  /*dbb0*/  IADD3 R0, PT, PT, R125, -0x79, -R0 ;  /* 0xffffff877d007810 */ /* 0x000fe20007ffe800 */
[----:B------:R-:W-:Y:S01]  /*dbc0*/  FFMA.FTZ R20, -R180, R20, R31 ;  /* 0x00000014b4147223 */ /* 0x000fe2000001011f */
[----:B------:R-:W-:-:S02]  /*dbd0*/  I2FP.F32.S32 R21, R72 ;  /* 0x0000004800157245 */ /* 0x000fc40000201400 */
[----:B------:R-:W-:Y:S02]  /*dbe0*/  FSEL R71, R71, -INF , !P2 ;  /* 0xff80000047477808 */ /* 0x000fe40005000000 */
[C---:B------:R-:W-:Y:S01]  /*dbf0*/  ISETP.GT.AND P1, PT, R5.reuse, R108, PT ;  /* 0x0000006c0500720c */ /* 0x040fe20003f24270 */
[----:B------:R-:W-:Y:S01]  /*dc00*/  FFMA.FTZ R72, -R180, R21, R34 ;  /* 0x00000015b4487223 */ /* 0x000fe20000010122 */
[----:B------:R-:W-:Y:S02]  /*dc10*/  ISETP.GT.AND P2, PT, R5, R132, PT ;  /* 0x000000840500720c */ /* 0x000fe40003f44270 */
[----:B------:R-:W-:Y:S02]  /*dc20*/  FSEL R125, R89, -INF , !P3 ;  /* 0xff800000597d7808 */ /* 0x000fe40005800000 */
[----:B------:R-:W-:Y:S01]  /*dc30*/  IABS R39, R86 ;  /* 0x0000005600277213 */ /* 0x000fe20000000000 */
[----:B------:R-:W-:Y:S01]  /*dc40*/  VIADD R86, R104, 0x51 ;  /* 0x0000005168567836 */ /* 0x000fe20000000000 */
[----:B------:R-:W-:-:S02]  /*dc50*/  ISETP.GT.AND P3, PT, R5, R106, PT ;  /* 0x0000006a0500720c */ /* 0x000fc40003f64270 */
[----:B------:R-:W-:Y:S02]  /*dc60*/  FSEL R99, R113, -INF , !P0 ;  /* 0xff80000071637808 */ /* 0x000fe40004000000 */
[C---:B------:R-:W-:Y:S02]  /*dc70*/  ISETP.GT.AND P0, PT, R5.reuse, R96, PT ;  /* 0x000000600500720c */ /* 0x040fe40003f04270 */
[----:B------:R-:W-:Y:S02]  /*dc80*/  FSEL R118, R118, -INF , !P1 ;  /* 0xff80000076767808 */ /* 0x000fe40004800000 */
[----:B------:R-:W-:Y:S01]  /*dc90*/  FSEL R31, R68, -INF , !P2 ;  /* 0xff800000441f7808 */ /* 0x000fe20005000000 */
[C---:B------:R-:W-:Y:S01]  /*dca0*/  VIADD R68, R104.reuse, 0x60 ;  /* 0x0000006068447836 */ /* 0x040fe20000000000 */
[C---:B------:R-:W-:Y:S02]  /*dcb0*/  ISETP.GT.AND P1, PT, R5.reuse, R88, PT ;  /* 0x000000580500720c */ /* 0x040fe40003f24270 */
[----:B------:R-:W-:Y:S01]  /*dcc0*/  IABS R21, R90 ;  /* 0x0000005a00157213 */ /* 0x000fe20000000000 */
[----:B------:R-:W-:Y:S01]  /*dcd0*/  VIADD R90, R104, 0x49 ;  /* 0x00000049685a7836 */ /* 0x000fe20000000000 */
[----:B------:R-:W-:-:S02]  /*dce0*/  ISETP.GT.AND P2, PT, R5, R116, PT ;  /* 0x000000740500720c */ /* 0x000fc40003f44270 */
[----:B------:R-:W-:Y:S02]  /*dcf0*/  FSEL R135, R135, -INF , !P3 ;  /* 0xff80000087877808 */ /* 0x000fe40005800000 */
[----:B------:R-:W-:Y:S02]  /*dd00*/  ISETP.GT.AND P3, PT, R5, R92, PT ;  /* 0x0000005c0500720c */ /* 0x000fe40003f64270 */
[----:B------:R-:W-:Y:S02]  /*dd10*/  FSEL R121, R121, -INF , !P0 ;  /* 0xff80000079797808 */ /* 0x000fe40004000000 */
[C---:B------:R-:W-:Y:S02]  /*dd20*/  ISETP.GT.AND P4, PT, R5.reuse, R112, PT ;  /* 0x000000700500720c */ /* 0x040fe40003f84270 */
[----:B------:R-:W-:Y:S02]  /*dd30*/  ISETP.GT.AND P0, PT, R5, R86, PT ;  /* 0x000000560500720c */ /* 0x000fe40003f04270 */
[----:B------:R-:W-:-:S02]  /*dd40*/  FSEL R80, R114, -INF , !P1 ;  /* 0xff80000072507808 */ /* 0x000fc40004800000 */
[----:B------:R-:W-:Y:S02]  /*dd50*/  I2FP.F32.S32 R21, R21 ;  /* 0x0000001500157245 */ /* 0x000fe40000201400 */
[----:B------:R-:W-:Y:S02]  /*dd60*/  FSEL R109, R109, -INF , !P2 ;  /* 0xff8000006d6d7808 */ /* 0x000fe40005000000 */
[C---:B------:R-:W-:Y:S01]  /*dd70*/  ISETP.GT.AND P1, PT, R5.reuse, R64, PT ;  /* 0x000000400500720c */ /* 0x040fe20003f24270 */
[----:B------:R-:W-:Y:S01]  /*dd80*/  FFMA.FTZ R21, -R180, R21, R30 ;  /* 0x00000015b4157223 */ /* 0x000fe2000001011e */
[----:B------:R-:W-:Y:S01]  /*dd90*/  ISETP.GT.AND P2, PT, R5, R94, PT ;  /* 0x0000005e0500720c */ /* 0x000fe20003f44270 */
[----:B------:R-:W-:Y:S01]  /*dda0*/  VIADD R30, R104, 0x71 ;  /* 0x00000071681e7836 */ /* 0x000fe20000000000 */
[----:B------:R-:W-:Y:S02]  /*ddb0*/  FSEL R113, R117, -INF , !P3 ;  /* 0xff80000075717808 */ /* 0x000fe40005800000 */
[----:B------:R-:W-:-:S02]  /*ddc0*/  FSEL R143, R111, -INF , !P4 ;  /* 0xff8000006f8f7808 */ /* 0x000fc40006000000 */
[----:B------:R-:W-:Y:S02]  /*ddd0*/  ISETP.GT.AND P3, PT, R5, R78, PT ;  /* 0x0000004e0500720c */ /* 0x000fe40003f64270 */
[----:B------:R-:W-:Y:S02]  /*dde0*/  FSEL R76, R107, -INF , !P0 ;  /* 0xff8000006b4c7808 */ /* 0x000fe40004000000 */
[C---:B------:R-:W-:Y:S02]  /*ddf0*/  ISETP.GT.AND P4, PT, R5.reuse, R98, PT ;  /* 0x000000620500720c */ /* 0x040fe40003f84270 */
[----:B------:R-:W-:Y:S02]  /*de00*/  ISETP.GT.AND P0, PT, R5, R60, PT ;  /* 0x0000003c0500720c */ /* 0x000fe40003f04270 */
[----:B------:R-:W-:Y:S01]  /*de10*/  FSEL R58, R24, -INF , !P1 ;  /* 0xff800000183a7808 */ /* 0x000fe20004800000 */
[----:B------:R-:W-:Y:S01]  /*de20*/  VIADD R24, R104, 0x78 ;  /* 0x0000007868187836 */ /* 0x000fe20000000000 */
[----:B------:R-:W-:-:S02]  /*de30*/  I2FP.F32.S32 R39, R39 ;  /* 0x0000002700277245 */ /* 0x000fc40000201400 */
[----:B------:R-:W-:Y:S02]  /*de40*/  FSEL R119, R119, -INF , !P2 ;  /* 0xff80000077777808 */ /* 0x000fe40005000000 */
[----:B------:R-:W-:Y:S01]  /*de50*/  ISETP.GT.AND P2, PT, R5, R68, PT ;  /* 0x000000440500720c */ /* 0x000fe20003f44270 */
[----:B------:R-:W-:Y:S01]  /*de60*/  FFMA.FTZ R39, -R180, R39, R26 ;  /* 0x00000027b4277223 */ /* 0x000fe2000001011a */
[----:B------:R-:W-:Y:S02]  /*de70*/  FSEL R70, R105, -INF , !P3 ;  /* 0xff80000069467808 */ /* 0x000fe40005800000 */
[----:B------:R-:W-:Y:S02]  /*de80*/  IABS R33, R33 ;  /* 0x0000002100217213 */ /* 0x000fe40000000000 */
[----:B------:R-:W-:Y:S02]  /*de90*/  FSEL R89, R120, -INF , !P4 ;  /* 0xff80000078597808 */ /* 0x000fe40006000000 */
[----:B------:R-:W-:-:S02]  /*dea0*/  ISETP.GT.AND P3, PT, R5, R46, PT ;  /* 0x0000002e0500720c */ /* 0x000fc40003f64270 */
[----:B------:R-:W-:Y:S01]  /*deb0*/  FSEL R47, R16, -INF , !P0 ;  /* 0xff800000102f7808 */ /* 0x000fe20004000000 */
[----:B------:R-:W-:Y:S01]  /*dec0*/  VIADD R16, R104, 0x79 ;  /* 0x0000007968107836 */ /* 0x000fe20000000000 */
[----:B------:R-:W-:Y:S02]  /*ded0*/  ISETP.GT.AND P4, PT, R5, R90, PT ;  /* 0x0000005a0500720c */ /* 0x000fe40003f84270 */
[----:B------:R-:W-:Y:S02]  /*dee0*/  FSEL R62, R95, -INF , !P2 ;  /* 0xff8000005f3e7808 */ /* 0x000fe40005000000 */
[C---:B------:R-:W-:Y:S02]  /*def0*/  ISETP.GT.AND P0, PT, R5.reuse, R24, PT ;  /* 0x000000180500720c */ /* 0x040fe40003f04270 */
[----:B------:R-:W-:Y:S02]  /*df00*/  I2FP.F32.S32 R33, R33 ;  /* 0x0000002100217245 */ /* 0x000fe40000201400 */
[----:B------:R-:W-:-:S02]  /*df10*/  ISETP.GT.AND P2, PT, R5, R30, PT ;  /* 0x0000001e0500720c */ /* 0x000fc40003f44270 */
[----:B------:R-:W-:Y:S01]  /*df20*/  FSEL R26, R91, -INF , !P3 ;  /* 0xff8000005b1a7808 */ /* 0x000fe20005800000 */
[----:B------:R-:W-:Y:S01]  /*df30*/  FFMA.FTZ R33, -R180, R33, R66 ;  /* 0x00000021b4217223 */ /* 0x000fe20000010142 */
[----:B------:R-:W-:Y:S02]  /*df40*/  FSEL R111, R115, -INF , !P4 ;  /* 0xff800000736f7808 */ /* 0x000fe40006000000 */
[----:B------:R-:W-:Y:S02]  /*df50*/  LOP3.LUT P3, RZ, R172, 0x1, RZ, 0xc0, !PT ;  /* 0x00000001acff7812 */ /* 0x000fe4000786c0ff */
[----:B------:R-:W-:Y:S02]  /*df60*/  FSEL R29, R29, -INF , !P6 ;  /* 0xff8000001d1d7808 */ /* 0x000fe40007000000 */
[C---:B------:R-:W-:Y:S02]  /*df70*/  ISETP.GT.AND P4, PT, R5.reuse, R74, PT ;  /* 0x0000004a0500720c */ /* 0x040fe40003f84270 */
[----:B------:R-:W-:-:S02]  /*df80*/  ISETP.GT.AND P1, PT, R5, R16, PT ;  /* 0x000000100500720c */ /* 0x000fc40003f24270 */
[----:B------:R-:W-:Y:S02]  /*df90*/  LOP3.LUT P6, RZ, R172, 0x2, RZ, 0xc0, !PT ;  /* 0x00000002acff7812 */ /* 0x000fe400078cc0ff */
[----:B------:R-:W-:Y:S02]  /*dfa0*/  FSEL R12, R12, -INF , !P0 ;  /* 0xff8000000c0c7808 */ /* 0x000fe40004000000 */
[----:B------:R-:W-:Y:S02]  /*dfb0*/  FSEL R42, R73, -INF , !P2 ;  /* 0xff800000492a7808 */ /* 0x000fe40005000000 */
[----:B------:R-:W-:Y:S02]  /*dfc0*/  ISETP.GT.AND P0, PT, R69, R140, PT ;  /* 0x0000008c4500720c */ /* 0x000fe40003f04270 */
[----:B------:R-:W-:Y:S02]  /*dfd0*/  FSEL R73, R79, -INF , !P3 ;  /* 0xff8000004f497808 */ /* 0x000fe40005800000 */
[----:B------:R-:W-:-:S02]  /*dfe0*/  FSEL R66, R97, -INF , !P4 ;  /* 0xff80000061427808 */ /* 0x000fc40006000000 */
[----:B------:R-:W-:Y:S02]  /*dff0*/  FSEL R43, R53, -INF , !P1 ;  /* 0xff800000352b7808 */ /* 0x000fe40004800000 */
[----:B------:R-:W-:Y:S02]  /*e000*/  FSEL R79, R29, -INF , !P6 ;  /* 0xff8000001d4f7808 */ /* 0x000fe40007000000 */
[----:B------:R-:W-:Y:S02]  /*e010*/  ISETP.GT.AND P4, PT, R5, R54, PT ;  /* 0x000000360500720c */ /* 0x000fe40003f84270 */
[----:B------:R-:W-:Y:S02]  /*e020*/  ISETP.GT.AND P1, PT, R69, R138, PT ;  /* 0x0000008a4500720c */ /* 0x000fe40003f24270 */
[----:B------:R-:W-:Y:S02]  /*e030*/  ISETP.GE.AND P6, PT, R136, R183, PT ;  /* 0x000000b78800720c */ /* 0x000fe40003fc6270 */
[----:B------:R-:W-:-:S02]  /*e040*/  FSEL R55, R55, -INF , !P0 ;  /* 0xff80000037377808 */ /* 0x000fc40004000000 */
[----:B------:R-:W-:Y:S02]  /*e050*/  ISETP.GT.AND P0, PT, R69, R136, PT ;  /* 0x000000884500720c */ /* 0x000fe40003f04270 */
[----:B------:R-:W-:Y:S02]  /*e060*/  ISETP.GE.AND P2, PT, R138, R183, PT ;  /* 0x000000b78a00720c */ /* 0x000fe40003f46270 */
[----:B------:R-:W-:Y:S02]  /*e070*/  FSEL R34, R93, -INF , !P4 ;  /* 0xff8000005d227808 */ /* 0x000fe40006000000 */
[----:B------:R-:W-:Y:S02]  /*e080*/  P2R R29, PR, RZ, 0x40 ;  /* 0x00000040ff1d7803 */ /* 0x000fe40000000000 */
[----:B------:R-:W-:Y:S02]  /*e090*/  FSEL R25, R25, -INF , !P1 ;  /* 0xff80000019197808 */ /* 0x000fe40004800000 */
[----:B------:R-:W-:-:S02]  /*e0a0*/  ISETP.GE.AND P4, PT, R140, R181, PT ;  /* 0x000000b58c00720c */ /* 0x000fc40003f86270 */
[----:B------:R-:W-:Y:S02]  /*e0b0*/  ISETP.GT.AND P1, PT, R69, R134, PT ;  /* 0x000000864500720c */ /* 0x000fe40003f24270 */
[----:B------:R-:W-:Y:S02]  /*e0c0*/  ISETP.GE.AND P3, PT, R138, R181, PT ;  /* 0x000000b58a00720c */ /* 0x000fe40003f66270 */
[----:B------:R-:W-:Y:S02]  /*e0d0*/  FSEL R17, R17, -INF , !P0 ;  /* 0xff80000011117808 */ /* 0x000fe40004000000 */
[----:B------:R-:W-:Y:S02]  /*e0e0*/  FSEL R53, R133, -INF , !P2 ;  /* 0xff80000085357808 */ /* 0x000fe40005000000 */
[----:B------:R-:W-:Y:S02]  /*e0f0*/  ISETP.GT.AND P0, PT, R69, R132, PT ;  /* 0x000000844500720c */ /* 0x000fe40003f04270 */
[----:B------:R-:W-:-:S02]  /*e100*/  ISETP.NE.AND P2, PT, R29, RZ, PT ;  /* 0x000000ff1d00720c */ /* 0x000fc40003f45270 */
[-C--:B------:R-:W-:Y:S02]  /*e110*/  ISETP.GE.AND P6, PT, R136, R181.reuse, PT ;  /* 0x000000b58800720c */ /* 0x080fe40003fc6270 */
[----:B------:R-:W-:Y:S02]  /*e120*/  FSEL R77, R55, -INF , !P4 ;  /* 0xff800000374d7808 */ /* 0x000fe40006000000 */
[----:B------:R-:W-:Y:S02]  /*e130*/  FSEL R13, R13, -INF , !P1 ;  /* 0xff8000000d0d7808 */ /* 0x000fe40004800000 */
[----:B------:R-:W-:Y:S02]  /*e140*/  ISETP.GE.AND P4, PT, R134, R181, PT ;  /* 0x000000b58600720c */ /* 0x000fe40003f86270 */
[----:B------:R-:W-:Y:S02]  /*e150*/  FSEL R55, R25, -INF , !P3 ;  /* 0xff80000019377808 */ /* 0x000fe40005800000 */
[----:B------:R-:W-:-:S02]  /*e160*/  ISETP.GT.AND P1, PT, R69, R126, PT ;  /* 0x0000007e4500720c */ /* 0x000fc40003f24270 */
[----:B------:R-:W-:Y:S02]  /*e170*/  ISETP.GE.AND P3, PT, R132, R183, PT ;  /* 0x000000b78400720c */ /* 0x000fe40003f66270 */
        /* <DEDUP_REMOVED lines=8> */
[----:B------:R-:W-:Y:S02]  /*e200*/  ISETP.GE.AND P3, PT, R122, R183, PT ;  /* 0x000000b77a00720c */ /* 0x000fe40003f66270 */
[----:B------:R-:W-:Y:S02]  /*e210*/  FSEL R187, R33, -INF , !P0 ;  /* 0xff80000021bb7808 */ /* 0x000fe40004000000 */
[----:B------:R-:W-:-:S02]  /*e220*/  ISETP.GT.AND P0, PT, R69, R116, PT ;  /* 0x000000744500720c */ /* 0x000fc40003f04270 */
[----:B------:R-:W-:Y:S02]  /*e230*/  FSEL R185, R37, -INF , !P1 ;  /* 0xff80000025b97808 */ /* 0x000fe40004800000 */
[----:B------:R-:W-:Y:S02]  /*e240*/  ISETP.GE.AND P6, PT, R126, R183, PT ;  /* 0x000000b77e00720c */ /* 0x000fe40003fc6270 */
[----:B------:R-:W-:Y:S02]  /*e250*/  FSEL R37, R35, -INF , !P3 ;  /* 0xff80000023257808 */ /* 0x000fe40005800000 */
[----:B------:R-:W-:Y:S02]  /*e260*/  ISETP.GE.AND P4, PT, R124, R181, PT ;  /* 0x000000b57c00720c */ /* 0x000fe40003f86270 */
[----:B------:R-:W-:Y:S02]  /*e270*/  FSEL R35, R87, -INF , !P0 ;  /* 0xff80000057237808 */ /* 0x000fe40004000000 */
[----:B------:R-:W-:-:S02]  /*e280*/  ISETP.GT.AND P1, PT, R69, R112, PT ;  /* 0x000000704500720c */ /* 0x000fc40003f24270 */
[----:B------:R-:W-:Y:S02]  /*e290*/  ISETP.GT.AND P0, PT, R69, R110, PT ;  /* 0x0000006e4500720c */ /* 0x000fe40003f04270 */
[----:B------:R-:W-:Y:S02]  /*e2a0*/  P2R R91, PR, RZ, 0x40 ;  /* 0x00000040ff5b7803 */ /* 0x000fe40000000000 */
[-C--:B------:R-:W-:Y:S02]  /*e2b0*/  ISETP.GE.AND P6, PT, R126, R181.reuse, PT ;  /* 0x000000b57e00720c */ /* 0x080fe40003fc6270 */
[----:B------:R-:W-:Y:S02]  /*e2c0*/  FSEL R187, R187, -INF , !P4 ;  /* 0xff800000bbbb7808 */ /* 0x000fe40006000000 */
[----:B------:R-:W-:Y:S02]  /*e2d0*/  ISETP.GE.AND P4, PT, R112, R181, PT ;  /* 0x000000b57000720c */ /* 0x000fe40003f86270 */
[----:B------:R-:W-:-:S02]  /*e2e0*/  FSEL R141, R85, -INF , !P1 ;  /* 0xff800000558d7808 */ /* 0x000fc40004800000 */
[----:B------:R-:W-:Y:S02]  /*e2f0*/  FSEL R139, R63, -INF , !P0 ;  /* 0xff8000003f8b7808 */ /* 0x000fe40004000000 */
[----:B------:R-:W-:Y:S02]  /*e300*/  ISETP.GT.AND P0, PT, R69, R106, PT ;  /* 0x0000006a4500720c */ /* 0x000fe40003f04270 */
[----:B------:R-:W-:Y:S02]  /*e310*/  ISETP.GE.AND P2, PT, R132, R181, PT ;  /* 0x000000b58400720c */ /* 0x000fe40003f46270 */
[----:B------:R-:W-:Y:S02]  /*e320*/  FSEL R7, R7, -INF , !P6 ;  /* 0xff80000007077808 */ /* 0x000fe40007000000 */
[----:B------:R-:W-:Y:S02]  /*e330*/  ISETP.GE.AND P6, PT, R116, R183, PT ;  /* 0x000000b77400720c */ /* 0x000fe40003fc6270 */
[----:B------:R-:W-:-:S02]  /*e340*/  FSEL R141, R141, -INF , !P4 ;  /* 0xff8000008d8d7808 */ /* 0x000fc40006000000 */
[-C--:B------:R-:W-:Y:S02]  /*e350*/  ISETP.GE.AND P4, PT, R106, R181.reuse, PT ;  /* 0x000000b56a00720c */ /* 0x080fe40003f86270 */
[----:B------:R-:W-:Y:S02]  /*e360*/  FSEL R137, R84, -INF , !P0 ;  /* 0xff80000054897808 */ /* 0x000fe40004000000 */
[----:B------:R-:W-:Y:S02]  /*e370*/  FSEL R31, R9, -INF , !P2 ;  /* 0xff800000091f7808 */ /* 0x000fe40005000000 */
[----:B------:R-:W-:Y:S02]  /*e380*/  ISETP.NE.AND P2, PT, R91, RZ, PT ;  /* 0x000000ff5b00720c */ /* 0x000fe40003f45270 */
[----:B------:R-:W-:Y:S02]  /*e390*/  P2R R91, PR, RZ, 0x40 ;  /* 0x00000040ff5b7803 */ /* 0x000fe40000000000 */
[----:B------:R-:W-:-:S02]  /*e3a0*/  ISETP.GE.AND P6, PT, R116, R181, PT ;  /* 0x000000b57400720c */ /* 0x000fc40003fc6270 */
[----:B------:R-:W-:Y:S02]  /*e3b0*/  FSEL R137, R137, -INF , !P4 ;  /* 0xff80000089897808 */ /* 0x000fe40006000000 */
[-C--:B------:R-:W-:Y:S02]  /*e3c0*/  ISETP.GE.AND P4, PT, R94, R183.reuse, PT ;  /* 0x000000b75e00720c */ /* 0x080fe40003f86270 */
[----:B------:R-:W-:Y:S02]  /*e3d0*/  FSEL R35, R35, -INF , !P6 ;  /* 0xff80000023237808 */ /* 0x000fe40007000000 */
[----:B------:R-:W-:Y:S02]  /*e3e0*/  ISETP.GE.AND P6, PT, R108, R183, PT ;  /* 0x000000b76c00720c */ /* 0x000fe40003fc6270 */
[----:B------:R-:W-:Y:S02]  /*e3f0*/  FSEL R119, R119, -INF , !P4 ;  /* 0xff80000077777808 */ /* 0x000fe40006000000 */
[----:B------:R-:W-:-:S02]  /*e400*/  FSEL R9, R125, -INF , !P2 ;  /* 0xff8000007d097808 */ /* 0x000fc40005000000 */
[C---:B------:R-:W-:Y:S02]  /*e410*/  ISETP.GT.AND P1, PT, R69.reuse, R108, PT ;  /* 0x0000006c4500720c */ /* 0x040fe40003f24270 */
[----:B------:R-:W-:Y:S02]  /*e420*/  ISETP.GT.AND P4, PT, R69, R90, PT ;  /* 0x0000005a4500720c */ /* 0x000fe40003f84270 */
[-C--:B------:R-:W-:Y:S02]  /*e430*/  ISETP.GE.AND P2, PT, R122, R181.reuse, PT ;  /* 0x000000b57a00720c */ /* 0x080fe40003f46270 */
[----:B------:R-:W-:Y:S02]  /*e440*/  P2R R85, PR, RZ, 0x40 ;  /* 0x00000040ff557803 */ /* 0x000fe40000000000 */
[----:B------:R-:W-:Y:S02]  /*e450*/  ISETP.GE.AND P6, PT, R108, R181, PT ;  /* 0x000000b56c00720c */ /* 0x000fe40003fc6270 */
[----:B------:R-:W-:-:S02]  /*e460*/  FSEL R105, R67, -INF , !P1 ;  /* 0xff80000043697808 */ /* 0x000fc40004800000 */
[----:B------:R-:W-:Y:S02]  /*e470*/  FSEL R38, R38, -INF , !P4 ;  /* 0xff80000026267808 */ /* 0x000fe40006000000 */
[----:B------:R-:W-:Y:S02]  /*e480*/  FSEL R185, R185, -INF , !P2 ;  /* 0xff800000b9b97808 */ /* 0x000fe40005000000 */
[----:B------:R-:W-:Y:S02]  /*e490*/  ISETP.GE.AND P4, PT, R86, R181, PT ;  /* 0x000000b55600720c */ /* 0x000fe40003f86270 */
[----:B------:R-:W-:Y:S02]  /*e4a0*/  ISETP.NE.AND P2, PT, R91, RZ, PT ;  /* 0x000000ff5b00720c */ /* 0x000fe40003f45270 */
[----:B------:R-:W-:Y:S02]  /*e4b0*/  FSEL R105, R105, -INF , !P6 ;  /* 0xff80000069697808 */ /* 0x000fe40007000000 */
[----:B------:R-:W-:-:S02]  /*e4c0*/  ISETP.GE.AND P6, PT, R96, R183, PT ;  /* 0x000000b76000720c */ /* 0x000fc40003fc6270 */
[----:B------:R-:W-:Y:S02]  /*e4d0*/  FSEL R161, R109, -INF , !P2 ;  /* 0xff8000006da17808 */ /* 0x000fe40005000000 */
[----:B------:R-:W-:Y:S02]  /*e4e0*/  ISETP.GT.AND P0, PT, R69, R96, PT ;  /* 0x000000604500720c */ /* 0x000fe40003f04270 */
[C---:B------:R-:W-:Y:S02]  /*e4f0*/  ISETP.GE.AND P2, PT, R110.reuse, R181, PT ;  /* 0x000000b56e00720c */ /* 0x040fe40003f46270 */
[----:B------:R-:W-:Y:S02]  /*e500*/  ISETP.GE.AND P3, PT, R110, R183, PT ;  /* 0x000000b76e00720c */ /* 0x000fe40003f66270 */
[----:B------:R-:W-:Y:S02]  /*e510*/  P2R R84, PR, RZ, 0x40 ;  /* 0x00000040ff547803 */ /* 0x000fe40000000000 */
[----:B------:R-:W-:-:S02]  /*e520*/  ISETP.GE.AND P6, PT, R96, R181, PT ;  /* 0x000000b56000720c */ /* 0x000fc40003fc6270 */
[----:B------:R-:W-:Y:S02]  /*e530*/  FSEL R83, R83, -INF , !P0 ;  /* 0xff80000053537808 */ /* 0x000fe40004000000 */
[----:B------:R-:W-:Y:S02]  /*e540*/  LOP3.LUT R172, R172, 0xfffffffe, RZ, 0xc0, !PT ;  /* 0xfffffffeacac7812 */ /* 0x000fe400078ec0ff */
[----:B------:R-:W-:Y:S02]  /*e550*/  FSEL R139, R139, -INF , !P2 ;  /* 0xff8000008b8b7808 */ /* 0x000fe40005000000 */
[----:B------:R-:W-:Y:S02]  /*e560*/  FSEL R63, R99, -INF , !P3 ;  /* 0xff800000633f7808 */ /* 0x000fe40005800000 */
[----:B------:R-:W-:Y:S02]  /*e570*/  ISETP.NE.AND P2, PT, R85, RZ, PT ;  /* 0x000000ff5500720c */ /* 0x000fe40003f45270 */
[----:B------:R-:W-:-:S02]  /*e580*/  ISETP.GT.AND P1, PT, R69, R98, PT ;  /* 0x000000624500720c */ /* 0x000fc40003f24270 */
[-C--:B------:R-:W-:Y:S02]  /*e590*/  ISETP.GE.AND P3, PT, R98, R183.reuse, PT ;  /* 0x000000b76200720c */ /* 0x080fe40003f66270 */
[----:B------:R-:W-:Y:S02]  /*e5a0*/  FSEL R120, R83, -INF , !P6 ;  /* 0xff80000053787808 */ /* 0x000fe40007000000 */
[----:B------:R-:W-:Y:S02]  /*e5b0*/  @P4 LOP3.LUT R172, R172, 0x1, RZ, 0xfc, !PT ;  /* 0x00000001acac4812 */ /* 0x000fe400078efcff */
[-C--:B------:R-:W-:Y:S02]  /*e5c0*/  ISETP.GE.AND P6, PT, R90, R183.reuse, PT ;  /* 0x000000b75a00720c */ /* 0x080fe40003fc6270 */
[----:B------:R-:W-:Y:S02]  /*e5d0*/  ISETP.GE.AND P4, PT, R78, R183, PT ;  /* 0x000000b74e00720c */ /* 0x000fe40003f86270 */
[----:B------:R-:W-:-:S02]  /*e5e0*/  FSEL R67, R118, -INF , !P2 ;  /* 0xff80000076437808 */ /* 0x000fc40005000000 */
[----:B------:R-:W-:Y:S02]  /*e5f0*/  FSEL R133, R65, -INF , !P1 ;  /* 0xff80000041857808 */ /* 0x000fe40004800000 */
[----:B------:R-:W-:Y:S02]  /*e600*/  ISETP.GE.AND P2, PT, R98, R181, PT ;  /* 0x000000b56200720c */ /* 0x000fe40003f46270 */
[----:B------:R-:W-:Y:S02]  /*e610*/  FSEL R65, R89, -INF , !P3 ;  /* 0xff80000059417808 */ /* 0x000fe40005800000 */
[----:B------:R-:W-:Y:S02]  /*e620*/  ISETP.NE.AND P3, PT, R84, RZ, PT ;  /* 0x000000ff5400720c */ /* 0x000fe40003f65270 */
[C---:B------:R-:W-:Y:S02]  /*e630*/  ISETP.GT.AND P1, PT, R69.reuse, R94, PT ;  /* 0x0000005e4500720c */ /* 0x040fe40003f24270 */
[----:B------:R-:W-:-:S02]  /*e640*/  ISETP.GT.AND P0, PT, R69, R92, PT ;  /* 0x0000005c4500720c */ /* 0x000fc40003f04270 */
[----:B------:R-:W-:Y:S02]  /*e650*/  P2R R83, PR, RZ, 0x40 ;  /* 0x00000040ff537803 */ /* 0x000fe40000000000 */
[----:B------:R-:W-:Y:S02]  /*e660*/  FSEL R133, R133, -INF , !P2 ;  /* 0xff80000085857808 */ /* 0x000fe40005000000 */
[----:B------:R-:W-:Y:S02]  /*e670*/  ISETP.GE.AND P2, PT, R92, R183, PT ;  /* 0x000000b75c00720c */ /* 0x000fe40003f46270 */
[----:B------:R-:W-:Y:S02]  /*e680*/  FSEL R121, R121, -INF , !P3 ;  /* 0xff80000079797808 */ /* 0x000fe40005800000 */
[----:B------:R-:W-:Y:S02]  /*e690*/  FSEL R81, R81, -INF , !P1 ;  /* 0xff80000051517808 */ /* 0x000fe40004800000 */
[----:B------:R-:W-:-:S02]  /*e6a0*/  FSEL R72, R72, -INF , !P0 ;  /* 0xff80000048487808 */ /* 0x000fc40004000000 */
[-C--:B------:R-:W-:Y:S02]  /*e6b0*/  ISETP.GE.AND P3, PT, R92, R181.reuse, PT ;  /* 0x000000b55c00720c */ /* 0x080fe40003f66270 */
[----:B------:R-:W-:Y:S02]  /*e6c0*/  ISETP.NE.AND P0, PT, R83, RZ, PT ;  /* 0x000000ff5300720c */ /* 0x000fe40003f05270 */
[----:B------:R-:W-:Y:S02]  /*e6d0*/  ISETP.GT.AND P1, PT, R69, R88, PT ;  /* 0x000000584500720c */ /* 0x000fe40003f24270 */
[----:B------:R-:W-:Y:S02]  /*e6e0*/  LOP3.LUT R172, R172, 0xfffffffd, RZ, 0xc0, !PT ;  /* 0xfffffffdacac7812 */ /* 0x000fe400078ec0ff */
[----:B------:R-:W-:Y:S02]  /*e6f0*/  FSEL R113, R113, -INF , !P2 ;  /* 0xff80000071717808 */ /* 0x000fe40005000000 */
[----:B------:R-:W-:-:S02]  /*e700*/  ISETP.GE.AND P2, PT, R88, R181, PT ;  /* 0x000000b55800720c */ /* 0x000fc40003f46270 */
[----:B------:R-:W-:Y:S02]  /*e710*/  FSEL R118, R72, -INF , !P3 ;  /* 0xff80000048767808 */ /* 0x000fe40005800000 */
[----:B------:R-:W-:Y:S02]  /*e720*/  FSEL R111, R111, -INF , !P0 ;  /* 0xff8000006f6f7808 */ /* 0x000fe40004000000 */
[----:B------:R-:W-:Y:S02]  /*e730*/  FSEL R21, R21, -INF , !P1 ;  /* 0xff80000015157808 */ /* 0x000fe40004800000 */
[----:B------:R-:W-:Y:S02]  /*e740*/  ISETP.GE.AND P3, PT, R86, R183, PT ;  /* 0x000000b75600720c */ /* 0x000fe40003f66270 */
[----:B------:R-:W-:Y:S02]  /*e750*/  ISETP.GT.AND P0, PT, R69, R86, PT ;  /* 0x000000564500720c */ /* 0x000fe40003f04270 */
[----:B------:R-:W-:-:S02]  /*e760*/  @P4 LOP3.LUT R172, R172, 0x2, RZ, 0xfc, !PT ;  /* 0x00000002acac4812 */ /* 0x000fc400078efcff */
[----:B------:R-:W-:Y:S02]  /*e770*/  FSEL R110, R21, -INF , !P2 ;  /* 0xff800000156e7808 */ /* 0x000fe40005000000 */
[----:B------:R-:W-:Y:S02]  /*e780*/  LOP3.LUT P2, RZ, R172, 0x1, RZ, 0xc0, !PT ;  /* 0x00000001acff7812 */ /* 0x000fe4000784c0ff */
[----:B------:R-:W-:Y:S02]  /*e790*/  FSEL R20, R20, -INF , !P0 ;  /* 0xff80000014147808 */ /* 0x000fe40004000000 */
[----:B------:R-:W-:Y:S02]  /*e7a0*/  FSEL R21, R76, -INF , !P3 ;  /* 0xff8000004c157808 */ /* 0x000fe40005800000 */
[----:B------:R-:W-:Y:S02]  /*e7b0*/  LOP3.LUT P3, RZ, R172, 0x2, RZ, 0xc0, !PT ;  /* 0x00000002acff7812 */ /* 0x000fe4000786c0ff */
[----:B------:R-:W-:-:S02]  /*e7c0*/  ISETP.GE.AND P5, PT, R140, R183, PT ;  /* 0x000000b78c00720c */ /* 0x000fc40003fa6270 */
[----:B------:R-:W-:Y:S02]  /*e7d0*/  FSEL R108, R20, -INF , !P2 ;  /* 0xff800000146c7808 */ /* 0x000fe40005000000 */
[----:B------:R-:W-:Y:S02]  /*e7e0*/  FSEL R20, R70, -INF , !P3 ;  /* 0xff80000046147808 */ /* 0x000fe40005800000 */
[----:B------:R-:W-:Y:S02]  /*e7f0*/  ISETP.GE.AND P3, PT, R68, R181, PT ;  /* 0x000000b54400720c */ /* 0x000fe40003f66270 */
[----:B------:R-:W-:Y:S02]  /*e800*/  FSEL R71, R71, -INF , !P5 ;  /* 0xff80000047477808 */ /* 0x000fe40006800000 */
[----:B------:R-:W-:Y:S02]  /*e810*/  ISETP.GE.AND P5, PT, R134, R183, PT ;  /* 0x000000b78600720c */ /* 0x000fe40003fa6270 */
[----:B------:R-:W-:-:S02]  /*e820*/  ISETP.GT.AND P4, PT, R69, R78, PT ;  /* 0x0000004e4500720c */ /* 0x000fc40003f84270 */
[----:B------:R-:W-:Y:S02]  /*e830*/  ISETP.GE.AND P6, PT, R90, R181, PT ;  /* 0x000000b55a00720c */ /* 0x000fe40003fc6270 */
[----:B------:R-:W-:Y:S02]  /*e840*/  FSEL R25, R127, -INF , !P5 ;  /* 0xff8000007f197808 */ /* 0x000fe40006800000 */
[----:B------:R-:W-:Y:S02]  /*e850*/  FSEL R39, R39, -INF , !P4 ;  /* 0xff80000027277808 */ /* 0x000fe40006000000 */
[-C--:B------:R-:W-:Y:S02]  /*e860*/  ISETP.GE.AND P5, PT, R124, R183.reuse, PT ;  /* 0x000000b77c00720c */ /* 0x080fe40003fa6270 */
[----:B------:R-:W-:Y:S02]  /*e870*/  ISETP.GE.AND P4, PT, R64, R183, PT ;  /* 0x000000b74000720c */ /* 0x000fe40003f86270 */
[----:B------:R-:W-:-:S02]  /*e880*/  FSEL R109, R38, -INF , !P6 ;  /* 0xff800000266d7808 */ /* 0x000fc40007000000 */
[----:B------:R-:W-:Y:S02]  /*e890*/  LOP3.LUT R172, R172, 0xfffffffd, RZ, 0xc0, !PT ;  /* 0xfffffffdacac7812 */ /* 0x000fe400078ec0ff */
[----:B------:R-:W-:Y:S02]  /*e8a0*/  ISETP.GE.AND P6, PT, R78, R181, PT ;  /* 0x000000b54e00720c */ /* 0x000fe40003fc6270 */
[----:B------:R-:W-:Y:S02]  /*e8b0*/  IABS R36, R36 ;  /* 0x0000002400247213 */ /* 0x000fe40000000000 */
[----:B------:R-:W-:Y:S02]  /*e8c0*/  FSEL R33, R123, -INF , !P5 ;  /* 0xff8000007b217808 */ /* 0x000fe40006800000 */
[----:B------:R-:W-:Y:S02]  /*e8d0*/  ISETP.GE.AND P5, PT, R112, R183, PT ;  /* 0x000000b77000720c */ /* 0x000fe40003fa6270 */
[----:B------:R-:W-:-:S02]  /*e8e0*/  @P3 LOP3.LUT R172, R172, 0x2, RZ, 0xfc, !PT ;  /* 0x00000002acac3812 */ /* 0x000fc400078efcff */
[----:B------:R-:W-:Y:S02]  /*e8f0*/  FSEL R112, R39, -INF , !P6 ;  /* 0xff80000027707808 */ /* 0x000fe40007000000 */
[----:B------:R-:W-:Y:S02]  /*e900*/  I2FP.F32.S32 R39, R36 ;  /* 0x0000002400277245 */ /* 0x000fe40000201400 */
[----:B------:R-:W-:Y:S02]  /*e910*/  LOP3.LUT R172, R172, 0xfffffffe, RZ, 0xc0, !PT ;  /* 0xfffffffeacac7812 */ /* 0x000fe400078ec0ff */
[----:B------:R-:W-:Y:S01]  /*e920*/  ISETP.GE.AND P2, PT, R68, R183, PT ;  /* 0x000000b74400720c */ /* 0x000fe20003f46270 */
[----:B------:R-:W-:Y:S01]  /*e930*/  FFMA.FTZ R22, -R180, R39, R22 ;  /* 0x00000027b4167223 */ /* 0x000fe20000010116 */
[----:B------:R-:W-:Y:S02]  /*e940*/  ISETP.GT.AND P3, PT, R69, R68, PT ;  /* 0x000000444500720c */ /* 0x000fe40003f64270 */
[----:B------:R-:W-:-:S02]  /*e950*/  @P4 LOP3.LUT R172, R172, 0x1, RZ, 0xfc, !PT ;  /* 0x00000001acac4812 */ /* 0x000fc400078efcff */
[----:B------:R-:W-:Y:S02]  /*e960*/  IABS R45, R45 ;  /* 0x0000002d002d7213 */ /* 0x000fe40000000000 */
[----:B------:R-:W-:Y:S02]  /*e970*/  FSEL R39, R62, -INF , !P2 ;  /* 0xff8000003e277808 */ /* 0x000fe40005000000 */
[----:B------:R-:W-:Y:S02]  /*e980*/  LOP3.LUT P2, RZ, R172, 0x2, RZ, 0xc0, !PT ;  /* 0x00000002acff7812 */ /* 0x000fe4000784c0ff */
[----:B------:R-:W-:Y:S02]  /*e990*/  FSEL R22, R22, -INF , !P3 ;  /* 0xff80000016167808 */ /* 0x000fe40005800000 */
[----:B------:R-:W-:Y:S02]  /*e9a0*/  LOP3.LUT P3, RZ, R172, 0x1, RZ, 0xc0, !PT ;  /* 0x00000001acff7812 */ /* 0x000fe4000786c0ff */
[----:B------:R-:W-:-:S02]  /*e9b0*/  I2FP.F32.S32 R45, R45 ;  /* 0x0000002d002d7245 */ /* 0x000fc40000201400 */
[----:B------:R-:W-:Y:S02]  /*e9c0*/  FSEL R115, R22, -INF , !P2 ;  /* 0xff80000016737808 */ /* 0x000fe40005000000 */
[----:B------:R-:W-:Y:S01]  /*e9d0*/  FSEL R22, R58, -INF , !P3 ;  /* 0xff8000003a167808 */ /* 0x000fe20005800000 */
[----:B------:R-:W-:Y:S01]  /*e9e0*/  FFMA.FTZ R23, -R180, R45, R23 ;  /* 0x0000002db4177223 */ /* 0x000fe20000010117 */
[----:B------:R-:W-:Y:S02]  /*e9f0*/  ISETP.GE.AND P3, PT, R54, R181, PT ;  /* 0x000000b53600720c */ /* 0x000fe40003f66270 */
[----:B------:R-:W-:Y:S02]  /*ea00*/  ISETP.GT.AND P4, PT, R69, R64, PT ;  /* 0x000000404500720c */ /* 0x000fe40003f84270 */
[----:B------:R-:W-:Y:S02]  /*ea10*/  LOP3.LUT R172, R172, 0xfffffffd, RZ, 0xc0, !PT ;  /* 0xfffffffdacac7812 */ /* 0x000fe400078ec0ff */
[----:B------:R-:W-:-:S02]  /*ea20*/  FSEL R23, R23, -INF , !P4 ;  /* 0xff80000017177808 */ /* 0x000fc40006000000 */
[----:B------:R-:W-:Y:S02]  /*ea30*/  ISETP.GE.AND P4, PT, R46, R183, PT ;  /* 0x000000b72e00720c */ /* 0x000fe40003f86270 */
[----:B------:R-:W-:Y:S02]  /*ea40*/  IABS R41, R41 ;  /* 0x0000002900297213 */ /* 0x000fe40000000000 */
[----:B------:R-:W-:Y:S02]  /*ea50*/  IABS R52, R52 ;  /* 0x0000003400347213 */ /* 0x000fe40000000000 */
[----:B------:R-:W-:Y:S02]  /*ea60*/  @P3 LOP3.LUT R172, R172, 0x2, RZ, 0xfc, !PT ;  /* 0x00000002acac3812 */ /* 0x000fe400078efcff */
[----:B------:R-:W-:Y:S02]  /*ea70*/  I2FP.F32.S32 R41, R41 ;  /* 0x0000002900297245 */ /* 0x000fe40000201400 */
[----:B------:R-:W-:-:S02]  /*ea80*/  I2FP.F32.S32 R52, R52 ;  /* 0x0000003400347245 */ /* 0x000fc40000201400 */
[----:B------:R-:W-:Y:S01]  /*ea90*/  LOP3.LUT R172, R172, 0xfffffffe, RZ, 0xc0, !PT ;  /* 0xfffffffeacac7812 */ /* 0x000fe200078ec0ff */
[C---:B------:R-:W-:Y:S01]  /*eaa0*/  FFMA.FTZ R19, -R180.reuse, R41, R19 ;  /* 0x00000029b4137223 */ /* 0x040fe20000010113 */
[C---:B------:R-:W-:Y:S01]  /*eab0*/  ISETP.GT.AND P3, PT, R69.reuse, R54, PT ;  /* 0x000000364500720c */ /* 0x040fe20003f64270 */
[----:B------:R-:W-:Y:S01]  /*eac0*/  FFMA.FTZ R27, -R180, R52, R27 ;  /* 0x00000034b41b7223 */ /* 0x000fe2000001011b */
[----:B------:R-:W-:Y:S02]  /*ead0*/  ISETP.GT.AND P0, PT, R69, R74, PT ;  /* 0x0000004a4500720c */ /* 0x000fe40003f04270 */
[----:B------:R-:W-:Y:S02]  /*eae0*/  @P4 LOP3.LUT R172, R172, 0x1, RZ, 0xfc, !PT ;  /* 0x00000001acac4812 */ /* 0x000fe400078efcff */
[----:B------:R-:W-:Y:S02]  /*eaf0*/  FSEL R19, R19, -INF , !P3 ;  /* 0xff80000013137808 */ /* 0x000fe40005800000 */
[----:B------:R-:W-:-:S02]  /*eb00*/  ISETP.GE.AND P1, PT, R74, R181, PT ;  /* 0x000000b54a00720c */ /* 0x000fc40003f26270 */
[----:B------:R-:W-:Y:S02]  /*eb10*/  FSEL R27, R27, -INF , !P0 ;  /* 0xff8000001b1b7808 */ /* 0x000fe40004000000 */
[----:B------:R-:W-:Y:S02]  /*eb20*/  LOP3.LUT P3, RZ, R172, 0x1, RZ, 0xc0, !PT ;  /* 0x00000001acff7812 */ /* 0x000fe4000786c0ff */
[----:B------:R-:W-:Y:S02]  /*eb30*/  IABS R44, R44 ;  /* 0x0000002c002c7213 */ /* 0x000fe40000000000 */
[----:B------:R-:W-:Y:S02]  /*eb40*/  FSEL R114, R27, -INF , !P1 ;  /* 0xff8000001b727808 */ /* 0x000fe40004800000 */
[----:B------:R-:W-:Y:S02]  /*eb50*/  FSEL R41, R26, -INF , !P3 ;  /* 0xff8000001a297808 */ /* 0x000fe40005800000 */
[----:B------:R-:W-:-:S02]  /*eb60*/  I2FP.F32.S32 R27, R44 ;  /* 0x0000002c001b7245 */ /* 0x000fc40000201400 */
[----:B------:R-:W-:Y:S02]  /*eb70*/  ISETP.GE.AND P3, PT, R24, R181, PT ;  /* 0x000000b51800720c */ /* 0x000fe40003f66270 */
[----:B------:R-:W-:Y:S01]  /*eb80*/  IABS R40, R40 ;  /* 0x0000002800287213 */ /* 0x000fe20000000000 */
[----:B------:R-:W-:Y:S01]  /*eb90*/  FFMA.FTZ R18, -R180, R27, R18 ;  /* 0x0000001bb4127223 */ /* 0x000fe20000010112 */
[-C--:B------:R-:W-:Y:S02]  /*eba0*/  ISETP.GE.AND P2, PT, R54, R183.reuse, PT ;  /* 0x000000b73600720c */ /* 0x080fe40003f46270 */
[----:B------:R-:W-:Y:S02]  /*ebb0*/  FSEL R143, R143, -INF , !P5 ;  /* 0xff8000008f8f7808 */ /* 0x000fe40006800000 */
[----:B------:R-:W-:Y:S02]  /*ebc0*/  ISETP.GE.AND P5, PT, R106, R183, PT ;  /* 0x000000b76a00720c */ /* 0x000fe40003fa6270 */
[----:B------:R-:W-:-:S02]  /*ebd0*/  I2FP.F32.S32 R27, R40 ;  /* 0x00000028001b7245 */ /* 0x000fc40000201400 */
[----:B------:R-:W-:Y:S02]  /*ebe0*/  FSEL R40, R34, -INF , !P2 ;  /* 0xff80000022287808 */ /* 0x000fe40005000000 */
[----:B------:R-:W-:Y:S01]  /*ebf0*/  LOP3.LUT P2, RZ, R172, 0x2, RZ, 0xc0, !PT ;  /* 0x00000002acff7812 */ /* 0x000fe2000784c0ff */
[----:B------:R-:W-:Y:S01]  /*ec00*/  FFMA.FTZ R14, -R180, R27, R14 ;  /* 0x0000001bb40e7223 */ /* 0x000fe2000001010e */
[----:B------:R-:W-:Y:S02]  /*ec10*/  FSEL R135, R135, -INF , !P5 ;  /* 0xff80000087877808 */ /* 0x000fe40006800000 */
[----:B------:R-:W-:Y:S02]  /*ec20*/  LOP3.LUT R172, R172, 0xfffffffd, RZ, 0xc0, !PT ;  /* 0xfffffffdacac7812 */ /* 0x000fe400078ec0ff */
[----:B------:R-:W-:Y:S02]  /*ec30*/  ISETP.GE.AND P5, PT, R94, R181, PT ;  /* 0x000000b55e00720c */ /* 0x000fe40003fa6270 */
[----:B------:R-:W-:-:S02]  /*ec40*/  @P3 LOP3.LUT R172, R172, 0x2, RZ, 0xfc, !PT ;  /* 0x00000002acac3812 */ /* 0x000fc400078efcff */
[----:B------:R-:W-:Y:S02]  /*ec50*/  FSEL R117, R81, -INF , !P5 ;  /* 0xff80000051757808 */ /* 0x000fe40006800000 */
[-C--:B------:R-:W-:Y:S02]  /*ec60*/  ISETP.GE.AND P3, PT, R16, R183.reuse, PT ;  /* 0x000000b71000720c */ /* 0x080fe40003f66270 */
[-C--:B------:R-:W-:Y:S02]  /*ec70*/  ISETP.GE.AND P5, PT, R88, R183.reuse, PT ;  /* 0x000000b75800720c */ /* 0x080fe40003fa6270 */
[----:B------:R-:W-:Y:S02]  /*ec80*/  IABS R32, R32 ;  /* 0x0000002000207213 */ /* 0x000fe40000000000 */
[----:B------:R-:W-:Y:S02]  /*ec90*/  FSEL R38, R80, -INF , !P5 ;  /* 0xff80000050267808 */ /* 0x000fe40006800000 */
[----:B------:R-:W-:-:S02]  /*eca0*/  ISETP.GE.AND P5, PT, R74, R183, PT ;  /* 0x000000b74a00720c */ /* 0x000fc40003fa6270 */
[----:B------:R-:W-:Y:S02]  /*ecb0*/  I2FP.F32.S32 R32, R32 ;  /* 0x0000002000207245 */ /* 0x000fe40000201400 */
[----:B------:R-:W-:Y:S02]  /*ecc0*/  LOP3.LUT R172, R172, 0xfffffffe, RZ, 0xc0, !PT ;  /* 0xfffffffeacac7812 */ /* 0x000fe400078ec0ff */
[----:B------:R-:W-:Y:S01]  /*ecd0*/  FSEL R36, R66, -INF , !P5 ;  /* 0xff80000042247808 */ /* 0x000fe20006800000 */
[----:B------:R-:W-:Y:S01]  /*ece0*/  FFMA.FTZ R15, -R180, R32, R15 ;  /* 0x00000020b40f7223 */ /* 0x000fe2000001010f */
[----:B------:R-:W-:Y:S02]  /*ecf0*/  ISETP.GE.AND P6, PT, R64, R181, PT ;  /* 0x000000b54000720c */ /* 0x000fe40003fc6270 */
[----:B------:R-:W-:Y:S02]  /*ed00*/  ISETP.GT.AND P0, PT, R69, R60, PT ;  /* 0x0000003c4500720c */ /* 0x000fe40003f04270 */
[----:B------:R-:W-:-:S02]  /*ed10*/  IABS R28, R28 ;  /* 0x0000001c001c7213 */ /* 0x000fc40000000000 */
[----:B------:R-:W-:Y:S02]  /*ed20*/  IABS R6, R6 ;  /* 0x0000000600067213 */ /* 0x000fe40000000000 */
[----:B------:R-:W-:Y:S02]  /*ed30*/  ISETP.GE.AND P5, PT, R60, R183, PT ;  /* 0x000000b73c00720c */ /* 0x000fe40003fa6270 */
[----:B------:R-:W-:Y:S02]  /*ed40*/  IABS R0, R0 ;  /* 0x0000000000007213 */ /* 0x000fe40000000000 */
[----:B------:R-:W-:Y:S02]  /*ed50*/  FSEL R124, R19, -INF , !P2 ;  /* 0xff800000137c7808 */ /* 0x000fe40005000000 */
[----:B------:R-:W-:Y:S02]  /*ed60*/  @P3 LOP3.LUT R172, R172, 0x1, RZ, 0xfc, !PT ;  /* 0x00000001acac3812 */ /* 0x000fe400078efcff */
[----:B------:R-:W-:-:S02]  /*ed70*/  FSEL R116, R23, -INF , !P6 ;  /* 0xff80000017747808 */ /* 0x000fc40007000000 */
[----:B------:R-:W-:Y:S02]  /*ed80*/  FSEL R18, R18, -INF , !P0 ;  /* 0xff80000012127808 */ /* 0x000fe40004000000 */
[----:B------:R-:W-:Y:S02]  /*ed90*/  I2FP.F32.S32 R19, R28 ;  /* 0x0000001c00137245 */ /* 0x000fe40000201400 */
[----:B------:R-:W-:Y:S02]  /*eda0*/  I2FP.F32.S32 R27, R6 ;  /* 0x00000006001b7245 */ /* 0x000fe40000201400 */
[----:B------:R-:W-:Y:S01]  /*edb0*/  ISETP.GT.AND P3, PT, R57, R158, PT ;  /* 0x0000009e3900720c */ /* 0x000fe20003f64270 */
[----:B------:R-:W-:Y:S01]  /*edc0*/  FFMA.FTZ R19, -R180, R19, R82 ;  /* 0x00000013b4137223 */ /* 0x000fe20000010152 */
[----:B------:R-:W-:Y:S01]  /*edd0*/  ISETP.GE.AND P1, PT, R60, R181, PT ;  /* 0x000000b53c00720c */ /* 0x000fe20003f26270 */
[----:B------:R-:W-:Y:S01]  /*ede0*/  FFMA.FTZ R10, -R180, R27, R10 ;  /* 0x0000001bb40a7223 */ /* 0x000fe2000001010a */
[----:B------:R-:W-:-:S02]  /*edf0*/  FSEL R23, R47, -INF , !P5 ;  /* 0xff8000002f177808 */ /* 0x000fc40006800000 */
[C---:B------:R-:W-:Y:S02]  /*ee00*/  ISETP.GT.AND P4, PT, R69.reuse, R46, PT ;  /* 0x0000002e4500720c */ /* 0x040fe40003f84270 */
[----:B------:R-:W-:Y:S02]  /*ee10*/  ISETP.GT.AND P0, PT, R69, R30, PT ;  /* 0x0000001e4500720c */ /* 0x000fe40003f04270 */
[----:B------:R-:W-:Y:S02]  /*ee20*/  I2FP.F32.S32 R0, R0 ;  /* 0x0000000000007245 */ /* 0x000fe40000201400 */
[----:B------:R-:W-:Y:S02]  /*ee30*/  ISETP.GE.AND P5, PT, R30, R183, PT ;  /* 0x000000b71e00720c */ /* 0x000fe40003fa6270 */
[----:B------:R-:W-:Y:S01]  /*ee40*/  FSEL R122, R18, -INF , !P1 ;  /* 0xff800000127a7808 */ /* 0x000fe20004800000 */
[----:B------:R-:W-:Y:S01]  /*ee50*/  FFMA.FTZ R11, -R180, R0, R11 ;  /* 0x00000000b40b7223 */ /* 0x000fe2000001010b */
[----:B------:R-:W-:-:S02]  /*ee60*/  FSEL R14, R14, -INF , !P4 ;  /* 0xff8000000e0e7808 */ /* 0x000fc40006000000 */
[----:B------:R-:W-:Y:S02]  /*ee70*/  FSEL R15, R15, -INF , !P0 ;  /* 0xff8000000f0f7808 */ /* 0x000fe40004000000 */
[-C--:B------:R-:W-:Y:S02]  /*ee80*/  ISETP.GE.AND P6, PT, R46, R181.reuse, PT ;  /* 0x000000b52e00720c */ /* 0x080fe40003fc6270 */
[----:B------:R-:W-:Y:S02]  /*ee90*/  ISETP.GE.AND P1, PT, R30, R181, PT ;  /* 0x000000b51e00720c */ /* 0x000fe40003f26270 */
[----:B------:R-:W-:Y:S02]  /*eea0*/  ISETP.GE.AND P2, PT, R24, R183, PT ;  /* 0x000000b71800720c */ /* 0x000fe40003f46270 */
[----:B------:R-:W-:Y:S02]  /*eeb0*/  ISETP.GT.AND P4, PT, R69, R24, PT ;  /* 0x000000184500720c */ /* 0x000fe40003f84270 */
[----:B------:R-:W-:-:S02]  /*eec0*/  FSEL R42, R42, -INF , !P5 ;  /* 0xff8000002a2a7808 */ /* 0x000fc40006800000 */
[C---:B------:R-:W-:Y:S01]  /*eed0*/  ISETP.GT.AND P0, PT, R69.reuse, R104, PT ;  /* 0x000000684500720c */ /* 0x040fe20003f04270 */
[----:B------:R-:W-:Y:S01]  /*eee0*/  BAR.SYNC.DEFER_BLOCKING 0x0 ;  /* 0x0000000000007b1d */ /* 0x000fe20000010000 */
[----:B------:R-:W-:Y:S02]  /*eef0*/  ISETP.GT.AND P5, PT, R69, R16, PT ;  /* 0x000000104500720c */ /* 0x000fe40003fa4270 */
[----:B------:R-:W-:Y:S02]  /*ef00*/  VIMNMX R184, PT, PT, RZ, R5, !PT ;  /* 0x00000005ffb87248 */ /* 0x000fe40007fe0100 */
[----:B------:R-:W-:Y:S02]  /*ef10*/  FSEL R123, R14, -INF , !P6 ;  /* 0xff8000000e7b7808 */ /* 0x000fe40007000000 */
[----:B------:R-:W-:Y:S02]  /*ef20*/  FSEL R125, R15, -INF , !P1 ;  /* 0xff8000000f7d7808 */ /* 0x000fe40004800000 */
[----:B------:R-:W-:-:S02]  /*ef30*/  FSEL R45, R12, -INF , !P2 ;  /* 0xff8000000c2d7808 */ /* 0x000fc40005000000 */
[----:B------:R-:W-:Y:S02]  /*ef40*/  FSEL R10, R10, -INF , !P4 ;  /* 0xff8000000a0a7808 */ /* 0x000fe40006000000 */
[----:B------:R-:W-:Y:S02]  /*ef50*/  FSEL R5, R19, -INF , !P0 ;  /* 0xff80000013057808 */ /* 0x000fe40004000000 */
[----:B------:R-:W-:Y:S02]  /*ef60*/  ISETP.GE.AND P6, PT, R16, R181, PT ;  /* 0x000000b51000720c */ /* 0x000fe40003fc6270 */
[C---:B------:R-:W-:Y:S02]  /*ef70*/  LOP3.LUT P2, RZ, R172.reuse, 0x1, RZ, 0xc0, !PT ;  /* 0x00000001acff7812 */ /* 0x040fe4000784c0ff */
[----:B------:R-:W-:Y:S02]  /*ef80*/  LOP3.LUT P4, RZ, R172, 0x2, RZ, 0xc0, !PT ;  /* 0x00000002acff7812 */ /* 0x000fe4000788c0ff */
[----:B------:R-:W-:-:S02]  /*ef90*/  ISETP.GE.AND P1, PT, R104, R183, PT ;  /* 0x000000b76800720c */ /* 0x000fc40003f26270 */
[----:B------:R-:W-:Y:S02]  /*efa0*/  ISETP.GE.AND P0, PT, R104, R181, PT ;  /* 0x000000b56800720c */ /* 0x000fe40003f06270 */
[----:B------:R-:W-:Y:S02]  /*efb0*/  FSEL R11, R11, -INF , !P5 ;  /* 0xff8000000b0b7808 */ /* 0x000fe40006800000 */
[----:B------:R-:W-:Y:S02]  /*efc0*/  VIMNMX R182, PT, PT, RZ, R69, !PT ;  /* 0x00000045ffb67248 */ /* 0x000fe40007fe0100 */
        /* <DEDUP_REMOVED lines=19> */
.L_x_13601:
        /* <DEDUP_REMOVED lines=61> */
.L_x_13602:
[----:B------:R-:W-:Y:S05]  /*f4d0*/  BSYNC.RECONVERGENT B0 ;  /* 0x0000000000007941 */ /* 0x000fea0003800200 */
.L_x_13600:
        /* <DEDUP_REMOVED lines=8> */
[----:B------:R-:W-:Y:S02]  /*f560*/  IADD3 R26, P2, PT, R46, R0, RZ ;  /* 0x000000002e1a7210 */ /* 0x000fe40007f5e0ff */
[----:B------:R-:W-:Y:S02]  /*f570*/  IADD3.X R47, PT, PT, R11, R6, RZ, P1, !PT ;  /* 0x000000060b2f7210 */ /* 0x000fe40000ffe4ff */
[----:B------:R-:W-:-:S03]  /*f580*/  IADD3 R18, P1, PT, R26, R0, RZ ;  /* 0x000000001a127210 */ /* 0x000fc60007f3e0ff */
[----:B------:R-:W-:Y:S02]  /*f590*/  @!P0 IMAD.MOV.U32 R80, RZ, RZ, R160 ;  /* 0x000000ffff508224 */ /* 0x000fe400078e00a0 */
[----:B------:R-:W-:Y:S02]  /*f5a0*/  @!P0 IMAD.MOV.U32 R81, RZ, RZ, R159 ;  /* 0x000000ffff518224 */ /* 0x000fe400078e009f */
[--C-:B------:R-:W-:Y:S01]  /*f5b0*/  IMAD.X R27, R47, 0x1, R6.reuse, P2 ;  /* 0x000000012f1b7824 */ /* 0x100fe200010e0606 */
[----:B------:R-:W-:Y:S02]  /*f5c0*/  IADD3 R68, P2, PT, R18, R0, RZ ;  /* 0x0000000012447210 */ /* 0x000fe40007f5e0ff */
[----:B------:R-:W-:Y:S01]  /*f5d0*/  @!PT LDS RZ, [RZ] ;  /* 0x00000000fffff984 */ /* 0x000fe20000000800 */
[----:B------:R-:W-:Y:S01]  /*f5e0*/  @!PT LDS RZ, [RZ] ;  /* 0x00000000fffff984 */ /* 0x000fe20000000800 */
[----:B------:R-:W-:Y:S01]  /*f5f0*/  @!PT LDS RZ, [RZ] ;  /* 0x00000000fffff984 */ /* 0x000fe20000000800 */
[----:B------:R1:W-:Y:S01]  /*f600*/  @!P0 LDGSTS.E.BYPASS.LTC128B.128 [R169+0x2000], desc[UR4][R80.64] ;  /* 0x0200000050a98fae */ /* 0x0003e2000b981a04 */
[----:B------:R-:W-:-:S03]  /*f610*/  IMAD.X R19, R27, 0x1, R6, P1 ;  /* 0x000000011b137824 */ /* 0x000fc600008e0606 */
[----:B------:R2:W-:Y:S02]  /*f620*/  @P0 STS.128 [R169+0x2000], RZ ;  /* 0x002000ffa9000388 */ /* 0x0005e40000000c00 */
[----:B------:R-:W-:Y:S02]  /*f630*/  IADD3.X R69, PT, PT, R19, R6, RZ, P2, !PT ;  /* 0x0000000613457210 */ /* 0x000fe400017fe4ff */
        /* <DEDUP_REMOVED lines=38> */
.L_x_13599:
[----:B------:R-:W-:Y:S05]  /*f8a0*/  BSYNC.RECONVERGENT B1 ;  /* 0x0000000000017941 */ /* 0x000fea0003800200 */
.L_x_13598:
[----:B--2---:R-:W2:Y:S01]  /*f8b0*/  LD.E R47, desc[UR4][R102.64+0xdc] ;  /* 0x0000dc04662f7980 */ /* 0x004ea2000c101900 */
        /* <DEDUP_REMOVED lines=63> */
[-CC-:B------:R-:W-:Y:S01]  /*fcb0*/  FFMA.FTZ R28, R25, R47.reuse, -R54.reuse ;  /* 0x0000002f191c7223 */ /* 0x180fe20000010836 */
[----:B------:R-:W-:Y:S01]  /*fcc0*/  MUFU.EX2 R136, R136 ;  /* 0x0000008800887308 */ /* 0x000fe20000000800 */
[-C--:B------:R-:W-:Y:S01]  /*fcd0*/  FFMA.FTZ R31, R29, R47.reuse, -R54 ;  /* 0x0000002f1d1f7223 */ /* 0x080fe20000010836 */
[-C--:B------:R-:W-:Y:S01]  /*fce0*/  FFMA.FTZ R25, R7, R47.reuse, -R134 ;  /* 0x0000002f07197223 */ /* 0x080fe20000010886 */
[-CC-:B------:R-:W-:Y:S01]  /*fcf0*/  FFMA.FTZ R29, R13, R47.reuse, -R54.reuse ;  /* 0x0000002f0d1d7223 */ /* 0x180fe20000010836 */
[----:B------:R-:W1:Y:S01]  /*fd00*/  MUFU.EX2 R127, R127 ;  /* 0x0000007f007f7308 */ /* 0x000e620000000800 */
[----:B------:R-:W-:Y:S01]  /*fd10*/  LDSM.16.MT88.4 R4, [R106+0x6000] ;  /* 0x006000006a04783b */ /* 0x000fe20000004200 */
[-C--:B------:R-:W-:Y:S01]  /*fd20*/  FFMA.FTZ R24, R9, R47.reuse, -R54 ;  /* 0x0000002f09187223 */ /* 0x080fe20000010836 */
[-CC-:B------:R-:W-:Y:S01]  /*fd30*/  FFMA.FTZ R44, R75, R47.reuse, -R134.reuse ;  /* 0x0000002f4b2c7223 */ /* 0x180fe20000010886 */
[----:B------:R2:W-:Y:S01]  /*fd40*/  MUFU.EX2 R55, R77 ;  /* 0x0000004d00377308 */ /* 0x0005e20000000800 */
[----:B------:R-:W-:Y:S01]  /*fd50*/  LDSM.16.MT88.4 R12, [R144+0x6800] ;  /* 0x00680000900c783b */ /* 0x000fe20000004200 */
[-CC-:B------:R-:W-:Y:S01]  /*fd60*/  FFMA.FTZ R27, R17, R47.reuse, -R134.reuse ;  /* 0x0000002f111b7223 */ /* 0x180fe20000010886 */
[-C--:B------:R-:W-:Y:S01]  /*fd70*/  FFMA.FTZ R66, R187, R47.reuse, -R134 ;  /* 0x0000002fbb427223 */ /* 0x080fe20000010886 */
[----:B------:R-:W3:Y:S01]  /*fd80*/  MUFU.EX2 R46, R46 ;  /* 0x0000002e002e7308 */ /* 0x000ee20000000800 */
[----:B------:R-:W-:Y:S01]  /*fd90*/  LDSM.16.MT88.4 R16, [R148+0x6800] ;  /* 0x006800009410783b */ /* 0x000fe20000004200 */
[-CC-:B------:R-:W-:Y:S01]  /*fda0*/  FFMA.FTZ R34, R37, R47.reuse, -R54.reuse ;  /* 0x0000002f25227223 */ /* 0x180fe20000010836 */
[-CC-:B------:R-:W-:Y:S01]  /*fdb0*/  FFMA.FTZ R32, R161, R47.reuse, -R54.reuse ;  /* 0x0000002fa1207223 */ /* 0x180fe20000010836 */
[----:B------:R-:W-:Y:S01]  /*fdc0*/  MUFU.EX2 R61, R61 ;  /* 0x0000003d003d7308 */ /* 0x000fe20000000800 */
[-C--:B------:R-:W-:Y:S01]  /*fdd0*/  FFMA.FTZ R3, R143, R47.reuse, -R54 ;  /* 0x0000002f8f037223 */ /* 0x080fe20000010836 */
[----:B-1----:R-:W-:Y:S01]  /*fde0*/  F2FP.BF16.F32.PACK_AB R9, R127, R136 ;  /* 0x000000887f09723e */ /* 0x002fe200000010ff */
[-CC-:B------:R-:W-:Y:S01]  /*fdf0*/  FFMA.FTZ R30, R141, R47.reuse, -R134.reuse ;  /* 0x0000002f8d1e7223 */ /* 0x180fe20000010886 */
[----:B------:R-:W1:Y:S01]  /*fe00*/  MUFU.EX2 R56, R56 ;  /* 0x0000003800387308 */ /* 0x000e620000000800 */
[-CC-:B------:R-:W-:Y:S01]  /*fe10*/  FFMA.FTZ R185, R185, R47.reuse, -R134.reuse ;  /* 0x0000002fb9b97223 */ /* 0x180fe20000010886 */
[----:B--2---:R-:W2:Y:S01]  /*fe20*/  LDSM.16.MT88.4 R76, [R107+0x6000] ;  /* 0x006000006b4c783b */ /* 0x004ea20000004200 */
[-C--:B------:R-:W-:Y:S01]  /*fe30*/  FFMA.FTZ R62, R105, R47.reuse, -R134 ;  /* 0x0000002f693e7223 */ /* 0x080fe20000010886 */
[----:B------:R-:W-:Y:S01]  /*fe40*/  MUFU.EX2 R53, R71 ;  /* 0x0000004700357308 */ /* 0x000fe20000000800 */
[--C-:B------:R-:W-:Y:S01]  /*fe50*/  FFMA.FTZ R64, R67, R47, -R54.reuse ;  /* 0x0000002f43407223 */ /* 0x100fe20000010836 */
[----:B---3--:R-:W-:Y:S01]  /*fe60*/  F2FP.BF16.F32.PACK_AB R11, R46, R55 ;  /* 0x000000372e0b723e */ /* 0x008fe200000010ff */
[-C--:B------:R-:W-:Y:S01]  /*fe70*/  FFMA.FTZ R60, R65, R47.reuse, -R54 ;  /* 0x0000002f413c7223 */ /* 0x080fe20000010836 */
[----:B------:R-:W3:Y:S01]  /*fe80*/  MUFU.EX2 R52, R52 ;  /* 0x0000003400347308 */ /* 0x000ee20000000800 */
[-CC-:B------:R-:W-:Y:S01]  /*fe90*/  FFMA.FTZ R58, R133, R47.reuse, -R134.reuse ;  /* 0x0000002f853a7223 */ /* 0x180fe20000010886 */
[-CC-:B------:R-:W-:Y:S01]  /*fea0*/  FFMA.FTZ R139, R139, R47.reuse, -R134.reuse ;  /* 0x0000002f8b8b7223 */ /* 0x180fe20000010886 */
[-C--:B------:R-:W-:Y:S01]  /*feb0*/  FFMA.FTZ R137, R137, R47.reuse, -R134 ;  /* 0x0000002f89897223 */ /* 0x080fe20000010886 */
        /* <DEDUP_REMOVED lines=10> */
[----:B---3--:R-:W-:Y:S01]  /*ff60*/  F2FP.BF16.F32.PACK_AB R10, R52, R53 ;  /* 0x00000035340a723e */ /* 0x008fe200000010ff */
[-CC-:B------:R-:W-:Y:S01]  /*ff70*/  FFMA.FTZ R121, R121, R47.reuse, -R54.reuse ;  /* 0x0000002f79797223 */ /* 0x180fe20000010836 */
[----:B------:R-:W-:Y:S01]  /*ff80*/  MUFU.EX2 R31, R31 ;  /* 0x0000001f001f7308 */ /* 0x000fe20000000800 */
[-C--:B------:R-:W-:Y:S01]  /*ff90*/  FFMA.FTZ R113, R113, R47.reuse, -R54 ;  /* 0x0000002f71717223 */ /* 0x080fe20000010836 */
[-CC-:B------:R-:W-:Y:S01]  /*ffa0*/  FFMA.FTZ R109, R109, R47.reuse, -R134.reuse ;  /* 0x0000002f6d6d7223 */ /* 0x180fe20000010886 */
[----:B------:R-:W-:Y:S01]  /*ffb0*/  FADD.FTZ R136, R136, R127 ;  /* 0x0000007f88887221 */ /* 0x000fe20000010000 */
[----:B------:R-:W3:Y:S01]  /*ffc0*/  MUFU.EX2 R28, R28 ;  /* 0x0000001c001c7308 */ /* 0x000ee20000000800 */
[C---:B------:R-:W-:Y:S01]  /*ffd0*/  HMMA.16816.F32.BF16 R88, R8.reuse, R84, RZ ;  /* 0x000000540858723c */ /* 0x040fe200000418ff */
[----:B-1----:R-:W-:Y:S01]  /*ffe0*/  F2FP.BF16.F32.PACK_AB R69, R27, R44 ;  /* 0x0000002c1b45723e */ /* 0x002fe200000010ff */
[-CC-:B------:R-:W-:Y:S01]  /*fff0*/  FFMA.FTZ R112, R112, R47.reuse, -R134.reuse ;  /* 0x0000002f70707223 */ /* 0x180fe20000010886 */
[----:B------:R-:W-:Y:S01]  /*10000*/  MUFU.EX2 R29, R29 ;  /* 0x0000001d001d7308 */ /* 0x000fe20000000800 */
[-C--:B------:R-:W-:Y:S01]  /*10010*/  FFMA.FTZ R114, R114, R47.reuse, -R134 ;  /* 0x0000002f72727223 */ /* 0x080fe20000010886 */
[-C--:B------:R-:W-:Y:S01]  /*10020*/  FFMA.FTZ R20, R20, R47.reuse, -R54 ;  /* 0x0000002f14147223 */ /* 0x080fe20000010836 */
[-CC-:B------:R-:W-:Y:S01]  /*10030*/  FFMA.FTZ R115, R115, R47.reuse, -R134.reuse ;  /* 0x0000002f73737223 */ /* 0x180fe20000010886 */
[----:B------:R-:W1:Y:S01]  /*10040*/  MUFU.EX2 R24, R24 ;  /* 0x0000001800187308 */ /* 0x000e620000000800 */
[C---:B------:R-:W-:Y:S01]  /*10050*/  HMMA.16816.F32.BF16 R84, R8.reuse, R86, RZ ;  /* 0x000000560854723c */ /* 0x040fe200000418ff */
[-CC-:B------:R-:W-:Y:S01]  /*10060*/  FFMA.FTZ R116, R116, R47.reuse, -R134.reuse ;  /* 0x0000002f74747223 */ /* 0x180fe20000010886 */
[-CC-:B------:R-:W-:Y:S01]  /*10070*/  FFMA.FTZ R122, R122, R47.reuse, -R134.reuse ;  /* 0x0000002f7a7a7223 */ /* 0x180fe20000010886 */
[----:B------:R-:W4:Y:S01]  /*10080*/  MUFU.EX2 R25, R25 ;  /* 0x0000001900197308 */ /* 0x000f220000000800 */
[--C-:B------:R-:W-:Y:S01]  /*10090*/  FFMA.FTZ R124, R124, R47, -R134.reuse ;  /* 0x0000002f7c7c7223 */ /* 0x100fe20000010886 */
[----:B---3--:R-:W-:Y:S01]  /*100a0*/  F2FP.BF16.F32.PACK_AB R68, R28, R31 ;  /* 0x0000001f1c44723e */ /* 0x008fe200000010ff */
[-CC-:B------:R-:W-:Y:S01]  /*100b0*/  FFMA.FTZ R123, R123, R47.reuse, -R134.reuse ;  /* 0x0000002f7b7b7223 */ /* 0x180fe20000010886 */
[----:B------:R-:W-:Y:S01]  /*100c0*/  MUFU.EX2 R66, R66 ;  /* 0x0000004200427308 */ /* 0x000fe20000000800 */
[C---:B------:R-:W-:Y:S01]  /*100d0*/  HMMA.16816.F32.BF16 R96, R8.reuse, R92, RZ ;  /* 0x0000005c0860723c */ /* 0x040fe200000418ff */
[-C--:B------:R-:W-:Y:S01]  /*100e0*/  FFMA.FTZ R132, R132, R47.reuse, -R134 ;  /* 0x0000002f84847223 */ /* 0x080fe20000010886 */
[-CC-:B------:R-:W-:Y:S01]  /*100f0*/  FFMA.FTZ R41, R41, R47.reuse, -R54.reuse ;  /* 0x0000002f29297223 */ /* 0x180fe20000010836 */
[----:B------:R-:W-:Y:S01]  /*10100*/  MUFU.EX2 R34, R34 ;  /* 0x0000002200227308 */ /* 0x000fe20000000800 */
[--C-:B------:R-:W-:Y:S01]  /*10110*/  FFMA.FTZ R42, R42, R47, -R54.reuse ;  /* 0x0000002f2a2a7223 */ /* 0x100fe20000010836 */
[----:B-1----:R-:W-:Y:S01]  /*10120*/  F2FP.BF16.F32.PACK_AB R70, R24, R29 ;  /* 0x0000001d1846723e */ /* 0x002fe200000010ff */
[-C--:B------:R-:W-:Y:S01]  /*10130*/  FFMA.FTZ R45, R45, R47.reuse, -R54 ;  /* 0x0000002f2d2d7223 */ /* 0x080fe20000010836 */
[----:B------:R-:W-:Y:S01]  /*10140*/  MUFU.EX2 R32, R32 ;  /* 0x0000002000207308 */ /* 0x000fe20000000800 */
[C---:B--2---:R-:W-:Y:S01]  /*10150*/  HMMA.16816.F32.BF16 R80, R8.reuse, R76, RZ ;  /* 0x0000004c0850723c */ /* 0x044fe200000418ff */
[----:B----4-:R-:W-:Y:S01]  /*10160*/  F2FP.BF16.F32.PACK_AB R71, R25, R26 ;  /* 0x0000001a1947723e */ /* 0x010fe200000010ff */
[-CC-:B------:R-:W-:Y:S01]  /*10170*/  FFMA.FTZ R125, R125, R47.reuse, -R134.reuse ;  /* 0x0000002f7d7d7223 */ /* 0x180fe20000010886 */
[----:B------:R-:W1:Y:S01]  /*10180*/  MUFU.EX2 R3, R3 ;  /* 0x0000000300037308 */ /* 0x000e620000000800 */
[-C--:B------:R-:W-:Y:S01]  /*10190*/  FFMA.FTZ R126, R126, R47.reuse, -R134 ;  /* 0x0000002f7e7e7223 */ /* 0x080fe20000010886 */
[-CC-:B------:R-:W-:Y:S01]  /*101a0*/  FFMA.FTZ R43, R43, R47.reuse, -R54.reuse ;  /* 0x0000002f2b2b7223 */ /* 0x180fe20000010836 */
[----:B------:R-:W-:Y:S01]  /*101b0*/  ISETP.GT.AND P0, PT, R57, R158, PT ;  /* 0x0000009e3900720c */ /* 0x000fe20003f04270 */
[----:B------:R-:W-:Y:S01]  /*101c0*/  MUFU.EX2 R30, R30 ;  /* 0x0000001e001e7308 */ /* 0x000fe20000000800 */
[C---:B------:R-:W-:Y:S03]  /*101d0*/  HMMA.16816.F32.BF16 R72, R8.reuse, R4, RZ ;  /* 0x000000040848723c */ /* 0x040fe600000418ff */
[----:B------:R-:W-:Y:S04]  /*101e0*/  MUFU.EX2 R105, R139 ;  /* 0x0000008b00697308 */ /* 0x000fe80000000800 */
[----:B------:R-:W-:Y:S01]  /*101f0*/  MUFU.EX2 R62, R62 ;  /* 0x0000003e003e7308 */ /* 0x000fe20000000800 */
[----:B------:R-:W-:Y:S03]  /*10200*/  HMMA.16816.F32.BF16 R92, R8, R94, RZ ;  /* 0x0000005e085c723c */ /* 0x000fe600000418ff */
[----:B------:R-:W-:Y:S04]  /*10210*/  MUFU.EX2 R64, R64 ;  /* 0x0000004000407308 */ /* 0x000fe80000000800 */
[----:B------:R-:W-:Y:S01]  /*10220*/  MUFU.EX2 R65, R135 ;  /* 0x0000008700417308 */ /* 0x000fe20000000800 */
[C---:B------:R-:W-:Y:S03]  /*10230*/  HMMA.16816.F32.BF16 R88, R68.reuse, R12, R88 ;  /* 0x0000000c4458723c */ /* 0x040fe60000041858 */
[----:B------:R-:W-:Y:S04]  /*10240*/  MUFU.EX2 R60, R60 ;  /* 0x0000003c003c7308 */ /* 0x000fe80000000800 */
[----:B------:R-:W-:Y:S01]  /*10250*/  MUFU.EX2 R58, R58 ;  /* 0x0000003a003a7308 */ /* 0x000fe20000000800 */
[----:B------:R-:W-:Y:S01]  /*10260*/  HMMA.16816.F32.BF16 R84, R68, R14, R84 ;  /* 0x0000000e4454723c */ /* 0x000fe20000041854 */
[----:B------:R-:W2:Y:S02]  /*10270*/  LDSM.16.MT88.4 R12, [R107+0x6800] ;  /* 0x006800006b0c783b */ /* 0x000ea40000004200 */
[----:B------:R-:W-:Y:S04]  /*10280*/  MUFU.EX2 R120, R120 ;  /* 0x0000007800787308 */ /* 0x000fe80000000800 */
[----:B------:R-:W-:Y:S01]  /*10290*/  MUFU.EX2 R131, R131 ;  /* 0x0000008300837308 */ /* 0x000fe20000000800 */
[C---:B------:R-:W-:Y:S03]  /*102a0*/  HMMA.16816.F32.BF16 R76, R8.reuse, R78, RZ ;  /* 0x0000004e084c723c */ /* 0x040fe600000418ff */
[----:B------:R-:W-:Y:S04]  /*102b0*/  MUFU.EX2 R117, R117 ;  /* 0x0000007500757308 */ /* 0x000fe80000000800 */
[----:B------:R-:W-:Y:S01]  /*102c0*/  MUFU.EX2 R119, R121 ;  /* 0x0000007900777308 */ /* 0x000fe20000000800 */
[----:B------:R-:W-:Y:S01]  /*102d0*/  HMMA.16816.F32.BF16 R4, R8, R6, RZ ;  /* 0x000000060804723c */ /* 0x000fe200000418ff */
[----:B------:R-:W3:Y:S02]  /*102e0*/  LDSM.16.MT88.4 R8, [R106+0x6800] ;  /* 0x006800006a08783b */ /* 0x000ee40000004200 */
[----:B------:R-:W-:Y:S04]  /*102f0*/  MUFU.EX2 R138, R138 ;  /* 0x0000008a008a7308 */ /* 0x000fe80000000800 */
[----:B------:R4:W-:Y:S01]  /*10300*/  MUFU.EX2 R111, R113 ;  /* 0x00000071006f7308 */ /* 0x0009e20000000800 */
[C---:B------:R-:W-:Y:S03]  /*10310*/  HMMA.16816.F32.BF16 R96, R68.reuse, R16, R96 ;  /* 0x000000104460723c */ /* 0x040fe60000041860 */
[----:B------:R-:W-:Y:S04]  /*10320*/  MUFU.EX2 R118, R118 ;  /* 0x0000007600767308 */ /* 0x000fe80000000800 */
[----:B------:R-:W-:Y:S01]  /*10330*/  MUFU.EX2 R115, R115 ;  /* 0x0000007300737308 */ /* 0x000fe20000000800 */
[----:B------:R-:W-:Y:S01]  /*10340*/  HMMA.16816.F32.BF16 R92, R68, R18, R92 ;  /* 0x00000012445c723c */ /* 0x000fe2000004185c */
[----:B------:R-:W-:Y:S02]  /*10350*/  LDSM.16.MT88.4 R16, [R144+0x8800] ;  /* 0x008800009010783b */ /* 0x000fe40000004200 */
[----:B------:R-:W-:Y:S01]  /*10360*/  MUFU.EX2 R116, R116 ;  /* 0x0000007400747308 */ /* 0x000fe20000000800 */
[-CC-:B----4-:R-:W-:Y:S01]  /*10370*/  FFMA.FTZ R113, R39, R47.reuse, -R54.reuse ;  /* 0x0000002f27717223 */ /* 0x190fe20000010836 */
[----:B------:R-:W-:-:S02]  /*10380*/  FFMA.FTZ R39, R40, R47, -R54 ;  /* 0x0000002f28277223 */ /* 0x000fc40000010836 */
[----:B------:R-:W-:Y:S01]  /*10390*/  MUFU.EX2 R122, R122 ;  /* 0x0000007a007a7308 */ /* 0x000fe20000000800 */
[----:B--2---:R-:W-:Y:S01]  /*103a0*/  HMMA.16816.F32.BF16 R80, R68, R12, R80 ;  /* 0x0000000c4450723c */ /* 0x004fe20000041850 */
[-CC-:B------:R-:W-:Y:S01]  /*103b0*/  FFMA.FTZ R12, R108, R47.reuse, -R134.reuse ;  /* 0x0000002f6c0c7223 */ /* 0x180fe20000010886 */
[-C--:B------:R-:W-:Y:S01]  /*103c0*/  FFMA.FTZ R13, R110, R47.reuse, -R134 ;  /* 0x0000002f6e0d7223 */ /* 0x080fe20000010886 */
[----:B------:R2:W-:Y:S01]  /*103d0*/  MUFU.EX2 R108, R109 ;  /* 0x0000006d006c7308 */ /* 0x0005e20000000800 */
[----:B------:R-:W-:-:S03]  /*103e0*/  FFMA.FTZ R110, R21, R47, -R54 ;  /* 0x0000002f156e7223 */ /* 0x000fc60000010836 */
[----:B------:R-:W-:Y:S01]  /*103f0*/  MUFU.EX2 R123, R123 ;  /* 0x0000007b007b7308 */ /* 0x000fe20000000800 */
[C---:B------:R-:W-:Y:S03]  /*10400*/  HMMA.16816.F32.BF16 R76, R68.reuse, R14, R76 ;  /* 0x0000000e444c723c */ /* 0x040fe6000004184c */
[----:B------:R-:W-:Y:S04]  /*10410*/  MUFU.EX2 R110, R110 ;  /* 0x0000006e006e7308 */ /* 0x000fe80000000800 */
[----:B------:R-:W-:Y:S01]  /*10420*/  MUFU.EX2 R132, R132 ;  /* 0x0000008400847308 */ /* 0x000fe20000000800 */
[----:B---3--:R-:W-:Y:S01]  /*10430*/  HMMA.16816.F32.BF16 R72, R68, R8, R72 ;  /* 0x000000084448723c */ /* 0x008fe20000041848 */
[----:B--2---:R-:W-:-:S02]  /*10440*/  FFMA.FTZ R109, R38, R47, -R54 ;  /* 0x0000002f266d7223 */ /* 0x004fc40000010836 */
[----:B------:R2:W-:Y:S04]  /*10450*/  MUFU.EX2 R38, R112 ;  /* 0x0000007000267308 */ /* 0x0005e80000000800 */
[----:B------:R-:W-:Y:S01]  /*10460*/  MUFU.EX2 R109, R109 ;  /* 0x0000006d006d7308 */ /* 0x000fe20000000800 */
[----:B------:R-:W-:Y:S01]  /*10470*/  HMMA.16816.F32.BF16 R68, R68, R10, R4 ;  /* 0x0000000a4444723c */ /* 0x000fe20000041804 */
[----:B------:R-:W3:Y:S01]  /*10480*/  LDSM.16.MT88.4 R8, [R148+0x7000] ;  /* 0x007000009408783b */ /* 0x000ee20000004200 */
[-C--:B------:R-:W-:Y:S01]  /*10490*/  FFMA.FTZ R4, R35, R47.reuse, -R134 ;  /* 0x0000002f23047223 */ /* 0x080fe20000010886 */
[----:B------:R-:W-:Y:S01]  /*104a0*/  FFMA.FTZ R7, R33, R47, -R54 ;  /* 0x0000002f21077223 */ /* 0x000fe20000010836 */
[----:B------:R-:W4:Y:S01]  /*104b0*/  MUFU.EX2 R35, R185 ;  /* 0x000000b900237308 */ /* 0x000f220000000800 */
[----:B-1----:R-:W-:-:S03]  /*104c0*/  F2FP.BF16.F32.PACK_AB R6, R3, R32 ;  /* 0x000000200306723e */ /* 0x002fc600000010ff */
[----:B------:R-:W-:Y:S01]  /*104d0*/  MUFU.EX2 R33, R4 ;  /* 0x0000000400217308 */ /* 0x000fe20000000800 */
[----:B--2---:R-:W-:-:S03]  /*104e0*/  FFMA.FTZ R112, R22, R47, -R54 ;  /* 0x0000002f16707223 */ /* 0x004fc60000010836 */
[----:B------:R-:W1:Y:S04]  /*104f0*/  MUFU.EX2 R37, R7 ;  /* 0x0000000700257308 */ /* 0x000e680000000800 */
[----:B------:R-:W-:Y:S01]  /*10500*/  MUFU.EX2 R40, R112 ;  /* 0x0000007000287308 */ /* 0x000fe20000000800 */
[----:B----4-:R-:W-:-:S03]  /*10510*/  F2FP.BF16.F32.PACK_AB R5, R35, R66 ;  /* 0x000000422305723e */ /* 0x010fc600000010ff */
[----:B------:R-:W-:Y:S04]  /*10520*/  MUFU.EX2 R41, R41 ;  /* 0x0000002900297308 */ /* 0x000fe80000000800 */
[----:B------:R-:W-:Y:S01]  /*10530*/  MUFU.EX2 R42, R42 ;  /* 0x0000002a002a7308 */ /* 0x000fe20000000800 */
[----:B-1----:R-:W-:Y:S02]  /*10540*/  F2FP.BF16.F32.PACK_AB R4, R34, R37 ;  /* 0x000000252204723e */ /* 0x002fe400000010ff */
[----:B------:R-:W-:Y:S01]  /*10550*/  F2FP.BF16.F32.PACK_AB R7, R30, R33 ;  /* 0x000000211e07723e */ /* 0x000fe200000010ff */
[----:B------:R-:W-:Y:S04]  /*10560*/  MUFU.EX2 R45, R45 ;  /* 0x0000002d002d7308 */ /* 0x000fe80000000800 */
[----:B------:R-:W-:Y:S04]  /*10570*/  MUFU.EX2 R190, R43 ;  /* 0x0000002b00be7308 */ /* 0x000fe80000000800 */
[----:B------:R-:W-:Y:S01]  /*10580*/  MUFU.EX2 R189, R126 ;  /* 0x0000007e00bd7308 */ /* 0x000fe20000000800 */
[C---:B---3--:R-:W-:Y:S08]  /*10590*/  HMMA.16816.F32.BF16 R96, R4.reuse, R8, R96 ;  /* 0x000000080460723c */ /* 0x048ff00000041860 */
[C---:B------:R-:W-:Y:S01]  /*105a0*/  HMMA.16816.F32.BF16 R92, R4.reuse, R10, R92 ;  /* 0x0000000a045c723c */ /* 0x040fe2000004185c */
[----:B------:R-:W1:Y:S07]  /*105b0*/  LDSM.16.MT88.4 R8, [R144+0x7000] ;  /* 0x007000009008783b */ /* 0x000e6e0000004200 */
[C---:B-1----:R-:W-:Y:S08]  /*105c0*/  HMMA.16816.F32.BF16 R88, R4.reuse, R8, R88 ;  /* 0x000000080458723c */ /* 0x042ff00000041858 */
[C---:B------:R-:W-:Y:S01]  /*105d0*/  HMMA.16816.F32.BF16 R84, R4.reuse, R10, R84 ;  /* 0x0000000a0454723c */ /* 0x040fe20000041854 */
[----:B------:R-:W1:Y:S07]  /*105e0*/  LDSM.16.MT88.4 R8, [R107+0x7000] ;  /* 0x007000006b08783b */ /* 0x000e6e0000004200 */
        /* <DEDUP_REMOVED lines=8> */
[----:B------:R-:W-:Y:S01]  /*10670*/  MUFU.EX2 R63, R137 ;  /* 0x00000089003f7308 */ /* 0x000fe20000000800 */
[----:B------:R-:W-:-:S03]  /*10680*/  F2FP.BF16.F32.PACK_AB R6, R60, R65 ;  /* 0x000000413c06723e */ /* 0x000fc600000010ff */
[----:B------:R-:W2:Y:S02]  /*10690*/  MUFU.EX2 R67, R7 ;  /* 0x0000000700437308 */ /* 0x000ea40000000800 */
[----:B--2---:R-:W-:Y:S02]  /*106a0*/  F2FP.BF16.F32.PACK_AB R4, R64, R67 ;  /* 0x000000434004723e */ /* 0x004fe400000010ff */
[----:B------:R-:W-:-:S07]  /*106b0*/  F2FP.BF16.F32.PACK_AB R7, R58, R63 ;  /* 0x0000003f3a07723e */ /* 0x000fce00000010ff */
[C---:B-1----:R-:W-:Y:S08]  /*106c0*/  HMMA.16816.F32.BF16 R96, R4.reuse, R8, R96 ;  /* 0x000000080460723c */ /* 0x042ff00000041860 */
        /* <DEDUP_REMOVED lines=11> */
[----:B------:R-:W-:-:S02]  /*10780*/  F2FP.BF16.F32.PACK_AB R4, R138, R119 ;  /* 0x000000778a04723e */ /* 0x000fc400000010ff */
[----:B------:R-:W-:Y:S02]  /*10790*/  F2FP.BF16.F32.PACK_AB R5, R131, R120 ;  /* 0x000000788305723e */ /* 0x000fe400000010ff */
[----:B------:R-:W-:Y:S02]  /*107a0*/  F2FP.BF16.F32.PACK_AB R6, R118, R111 ;  /* 0x0000006f7606723e */ /* 0x000fe400000010ff */
        /* <DEDUP_REMOVED lines=13> */
[----:B------:R-:W-:Y:S01]  /*10880*/  FADD.FTZ R4, R61, R56 ;  /* 0x000000383d047221 */ /* 0x000fe20000010000 */
[----:B------:R-:W-:Y:S01]  /*10890*/  FFMA.FTZ R6, R36, R47, -R54 ;  /* 0x0000002f24067223 */ /* 0x000fe20000010836 */
[----:B------:R-:W-:Y:S01]  /*108a0*/  FADD.FTZ R5, R55, R136 ;  /* 0x0000008837057221 */ /* 0x000fe20000010000 */
[----:B------:R-:W-:Y:S01]  /*108b0*/  MUFU.EX2 R56, R13 ;  /* 0x0000000d00387308 */ /* 0x000fe20000000800 */
[----:B------:R-:W-:Y:S01]  /*108c0*/  FADD.FTZ R7, R53, R4 ;  /* 0x0000000435077221 */ /* 0x000fe20000010000 */
[----:B------:R-:W-:Y:S01]  /*108d0*/  F2FP.BF16.F32.PACK_AB R4, R110, R109 ;  /* 0x0000006d6e04723e */ /* 0x000fe200000010ff */
[----:B------:R-:W-:Y:S01]  /*108e0*/  FADD.FTZ R5, R46, R5 ;  /* 0x000000052e057221 */ /* 0x000fe20000010000 */
[----:B------:R-:W2:Y:S01]  /*108f0*/  MUFU.EX2 R55, R12 ;  /* 0x0000000c00377308 */ /* 0x000ea20000000800 */
[----:B------:R-:W-:Y:S01]  /*10900*/  FADD.FTZ R52, R52, R7 ;  /* 0x0000000734347221 */ /* 0x000fe20000010000 */
[----:B------:R-:W-:Y:S01]  /*10910*/  FFMA.FTZ R46, R23, R47, -R54 ;  /* 0x0000002f172e7223 */ /* 0x000fe20000010836 */
[----:B------:R-:W-:Y:S01]  /*10920*/  FADD.FTZ R44, R44, R5 ;  /* 0x000000052c2c7221 */ /* 0x000fe20000010000 */
[----:B------:R3:W-:Y:S04]  /*10930*/  MUFU.EX2 R36, R20 ;  /* 0x0000001400247308 */ /* 0x0007e80000000800 */
[----:B------:R-:W4:Y:S04]  /*10940*/  MUFU.EX2 R53, R6 ;  /* 0x0000000600357308 */ /* 0x000f280000000800 */
[----:B------:R-:W5:Y:S01]  /*10950*/  MUFU.EX2 R61, R114 ;  /* 0x00000072003d7308 */ /* 0x000f620000000800 */
[----:B--2---:R-:W-:Y:S01]  /*10960*/  F2FP.BF16.F32.PACK_AB R5, R55, R56 ;  /* 0x000000383705723e */ /* 0x004fe200000010ff */
[----:B------:R-:W2:Y:S04]  /*10970*/  LDSM.16.MT88.4 R12, [R107+0x8800] ;  /* 0x008800006b0c783b */ /* 0x000ea80000004200 */
[----:B---3--:R-:W-:Y:S01]  /*10980*/  LDSM.16.MT88.4 R20, [R148+0x9000] ;  /* 0x009000009414783b */ /* 0x008fe20000004200 */
[----:B----4-:R-:W-:-:S02]  /*10990*/  F2FP.BF16.F32.PACK_AB R6, R53, R36 ;  /* 0x000000243506723e */ /* 0x010fc400000010ff */
[----:B-----5:R-:W-:-:S07]  /*109a0*/  F2FP.BF16.F32.PACK_AB R7, R61, R38 ;  /* 0x000000263d07723e */ /* 0x020fce00000010ff */
[C---:B-1----:R-:W-:Y:S08]  /*109b0*/  HMMA.16816.F32.BF16 R96, R4.reuse, R8, R96 ;  /* 0x000000080460723c */ /* 0x042ff00000041860 */
[C---:B------:R-:W-:Y:S01]  /*109c0*/  HMMA.16816.F32.BF16 R92, R4.reuse, R10, R92 ;  /* 0x0000000a045c723c */ /* 0x040fe2000004185c */
[----:B------:R-:W1:Y:S07]  /*109d0*/  LDSM.16.MT88.4 R8, [R106+0x8800] ;  /* 0x008800006a08783b */ /* 0x000e6e0000004200 */
[C---:B------:R-:W-:Y:S08]  /*109e0*/  HMMA.16816.F32.BF16 R88, R4.reuse, R16, R88 ;  /* 0x000000100458723c */ /* 0x040ff00000041858 */
[----:B--2---:R-:W-:Y:S01]  /*109f0*/  HMMA.16816.F32.BF16 R80, R4, R12, R80 ;  /* 0x0000000c0450723c */ /* 0x004fe20000041850 */
[----:B------:R-:W-:-:S02]  /*10a00*/  FADD.FTZ R13, R27, R44 ;  /* 0x0000002c1b0d7221 */ /* 0x000fc40000010000 */
[----:B------:R-:W-:Y:S02]  /*10a10*/  MUFU.EX2 R27, R46 ;  /* 0x0000002e001b7308 */ /* 0x000fe40000000800 */
[----:B------:R-:W-:Y:S02]  /*10a20*/  FADD.FTZ R12, R26, R13 ;  /* 0x0000000d1a0c7221 */ /* 0x000fe40000010000 */
[----:B------:R-:W2:Y:S01]  /*10a30*/  MUFU.EX2 R26, R39 ;  /* 0x00000027001a7308 */ /* 0x000ea20000000800 */
[----:B------:R-:W-:Y:S01]  /*10a40*/  HMMA.16816.F32.BF16 R84, R4, R18, R84 ;  /* 0x000000120454723c */ /* 0x000fe20000041854 */
[----:B------:R-:W-:Y:S01]  /*10a50*/  FADD.FTZ R25, R25, R12 ;  /* 0x0000000c19197221 */ /* 0x000fe20000010000 */
[----:B------:R-:W-:Y:S03]  /*10a60*/  LDSM.16.MT88.4 R16, [R107+0x9000] ;  /* 0x009000006b10783b */ /* 0x000fe60000004200 */
[----:B------:R-:W-:-:S03]  /*10a70*/  FADD.FTZ R66, R66, R25 ;  /* 0x0000001942427221 */ /* 0x000fc60000010000 */
[----:B------:R-:W-:Y:S01]  /*10a80*/  HMMA.16816.F32.BF16 R76, R4, R14, R76 ;  /* 0x0000000e044c723c */ /* 0x000fe2000004184c */
[----:B------:R-:W-:-:S04]  /*10a90*/  FADD.FTZ R66, R35, R66 ;  /* 0x0000004223427221 */ /* 0x000fc80000010000 */
[----:B------:R-:W-:-:S03]  /*10aa0*/  FADD.FTZ R33, R33, R66 ;  /* 0x0000004221217221 */ /* 0x000fc60000010000 */
[C---:B-1----:R-:W-:Y:S01]  /*10ab0*/  HMMA.16816.F32.BF16 R72, R4.reuse, R8, R72 ;  /* 0x000000080448723c */ /* 0x042fe20000041848 */
[----:B------:R-:W-:Y:S01]  /*10ac0*/  FADD.FTZ R9, R31, R52 ;  /* 0x000000341f097221 */ /* 0x000fe20000010000 */
[----:B------:R-:W-:Y:S01]  /*10ad0*/  FADD.FTZ R30, R30, R33 ;  /* 0x000000211e1e7221 */ /* 0x000fe20000010000 */
[----:B------:R-:W1:Y:S02]  /*10ae0*/  MUFU.EX2 R31, R113 ;  /* 0x00000071001f7308 */ /* 0x000e640000000800 */
[----:B------:R-:W-:Y:S01]  /*10af0*/  FADD.FTZ R28, R28, R9 ;  /* 0x000000091c1c7221 */ /* 0x000fe20000010000 */
[----:B------:R-:W-:Y:S02]  /*10b00*/  FADD.FTZ R105, R105, R30 ;  /* 0x0000001e69697221 */ /* 0x000fe40000010000 */
[----:B------:R-:W-:Y:S01]  /*10b10*/  HMMA.16816.F32.BF16 R68, R4, R10, R68 ;  /* 0x0000000a0444723c */ /* 0x000fe20000041844 */
[----:B------:R-:W3:Y:S01]  /*10b20*/  LDSM.16.MT88.4 R8, [R144+0x9000] ;  /* 0x009000009008783b */ /* 0x000ee20000004200 */
[----:B------:R-:W-:Y:S01]  /*10b30*/  FADD.FTZ R13, R29, R28 ;  /* 0x0000001c1d0d7221 */ /* 0x000fe20000010000 */
[----:B------:R-:W-:Y:S01]  /*10b40*/  F2FP.BF16.F32.PACK_AB R5, R116, R115 ;  /* 0x000000737405723e */ /* 0x000fe200000010ff */
[----:B------:R-:W4:Y:S01]  /*10b50*/  MUFU.EX2 R29, R124 ;  /* 0x0000007c001d7308 */ /* 0x000f220000000800 */
[----:B--2---:R-:W-:Y:S01]  /*10b60*/  F2FP.BF16.F32.PACK_AB R6, R26, R27 ;  /* 0x0000001b1a06723e */ /* 0x004fe200000010ff */
[----:B------:R-:W-:Y:S01]  /*10b70*/  FADD.FTZ R24, R24, R13 ;  /* 0x0000000d18187221 */ /* 0x000fe20000010000 */
[----:B------:R-:W-:Y:S01]  /*10b80*/  FADD.FTZ R62, R62, R105 ;  /* 0x000000693e3e7221 */ /* 0x000fe20000010000 */
[----:B------:R-:W2:Y:S01]  /*10b90*/  LDSM.16.MT88.4 R12, [R106+0x9000] ;  /* 0x009000006a0c783b */ /* 0x000ea20000004200 */
[----:B-1----:R-:W-:Y:S01]  /*10ba0*/  F2FP.BF16.F32.PACK_AB R4, R40, R31 ;  /* 0x0000001f2804723e */ /* 0x002fe200000010ff */
[----:B------:R-:W-:-:S04]  /*10bb0*/  FADD.FTZ R37, R37, R24 ;  /* 0x0000001825257221 */ /* 0x000fc80000010000 */
[----:B------:R-:W-:Y:S01]  /*10bc0*/  FADD.FTZ R37, R34, R37 ;  /* 0x0000002522257221 */ /* 0x000fe20000010000 */
[----:B----4-:R-:W-:-:S03]  /*10bd0*/  F2FP.BF16.F32.PACK_AB R7, R29, R122 ;  /* 0x0000007a1d07723e */ /* 0x010fc600000010ff */
[----:B------:R-:W-:-:S04]  /*10be0*/  FADD.FTZ R32, R32, R37 ;  /* 0x0000002520207221 */ /* 0x000fc80000010000 */
[----:B------:R-:W-:Y:S01]  /*10bf0*/  FADD.FTZ R32, R3, R32 ;  /* 0x0000002003207221 */ /* 0x000fe20000010000 */
[----:B------:R-:W-:Y:S01]  /*10c00*/  FADD.FTZ R3, R63, R62 ;  /* 0x0000003e3f037221 */ /* 0x000fe20000010000 */
[----:B------:R-:W-:Y:S01]  /*10c10*/  HMMA.16816.F32.BF16 R96, R4, R20, R96 ;  /* 0x000000140460723c */ /* 0x000fe20000041860 */
[----:B------:R-:W1:Y:S01]  /*10c20*/  MUFU.EX2 R20, R125 ;  /* 0x0000007d00147308 */ /* 0x000e620000000800 */
[----:B------:R-:W-:Y:S01]  /*10c30*/  FADD.FTZ R67, R67, R32 ;  /* 0x0000002043437221 */ /* 0x000fe20000010000 */
[----:B------:R-:W-:-:S03]  /*10c40*/  FADD.FTZ R3, R58, R3 ;  /* 0x000000033a037221 */ /* 0x000fc60000010000 */
[----:B------:R-:W-:Y:S02]  /*10c50*/  FADD.FTZ R64, R64, R67 ;  /* 0x0000004340407221 */ /* 0x000fe40000010000 */
        /* <DEDUP_REMOVED lines=12> */
[----:B------:R-:W-:Y:S01]  /*10d20*/  FADD.FTZ R111, R111, R138 ;  /* 0x0000008a6f6f7221 */ /* 0x000fe20000010000 */
[----:B------:R-:W-:-:S03]  /*10d30*/  FADD.FTZ R56, R56, R3 ;  /* 0x0000000338387221 */ /* 0x000fc60000010000 */
[----:B------:R-:W-:Y:S01]  /*10d40*/  FADD.FTZ R118, R118, R111 ;  /* 0x0000006f76767221 */ /* 0x000fe20000010000 */
[----:B------:R-:W-:Y:S01]  /*10d50*/  FADD.FTZ R55, R55, R56 ;  /* 0x0000003837377221 */ /* 0x000fe20000010000 */
[----:B------:R-:W-:Y:S02]  /*10d60*/  HMMA.16816.F32.BF16 R80, R4, R16, R80 ;  /* 0x000000100450723c */ /* 0x000fe40000041850 */
[----:B------:R-:W-:-:S04]  /*10d70*/  FADD.FTZ R3, R109, R118 ;  /* 0x000000766d037221 */ /* 0x000fc80000010000 */
[----:B------:R-:W-:Y:S02]  /*10d80*/  FADD.FTZ R3, R110, R3 ;  /* 0x000000036e037221 */ /* 0x000fe40000010000 */
[C---:B------:R-:W-:Y:S01]  /*10d90*/  HMMA.16816.F32.BF16 R76, R4.reuse, R18, R76 ;  /* 0x00000012044c723c */ /* 0x040fe2000004184c */
[----:B------:R-:W4:Y:S07]  /*10da0*/  LDSM.16.MT88.4 R16, [R144+0x9800] ;  /* 0x009800009010783b */ /* 0x000f2e0000004200 */
[C---:B--2---:R-:W-:Y:S08]  /*10db0*/  HMMA.16816.F32.BF16 R72, R4.reuse, R12, R72 ;  /* 0x0000000c0448723c */ /* 0x044ff00000041848 */
[----:B------:R-:W-:Y:S01]  /*10dc0*/  HMMA.16816.F32.BF16 R68, R4, R14, R68 ;  /* 0x0000000e0444723c */ /* 0x000fe20000041844 */
[----:B------:R-:W2:Y:S01]  /*10dd0*/  LDSM.16.MT88.4 R12, [R107+0x9800] ;  /* 0x009800006b0c783b */ /* 0x000ea20000004200 */
[----:B------:R-:W-:-:S02]  /*10de0*/  F2FP.BF16.F32.PACK_AB R4, R42, R41 ;  /* 0x000000292a04723e */ /* 0x000fc400000010ff */
[----:B-1----:R-:W-:Y:S02]  /*10df0*/  F2FP.BF16.F32.PACK_AB R5, R20, R123 ;  /* 0x0000007b1405723e */ /* 0x002fe400000010ff */
[----:B------:R-:W-:Y:S02]  /*10e00*/  F2FP.BF16.F32.PACK_AB R6, R190, R45 ;  /* 0x0000002dbe06723e */ /* 0x000fe400000010ff */
[----:B------:R-:W-:-:S07]  /*10e10*/  F2FP.BF16.F32.PACK_AB R7, R189, R132 ;  /* 0x00000084bd07723e */ /* 0x000fce00000010ff */
[C---:B---3--:R-:W-:Y:S08]  /*10e20*/  HMMA.16816.F32.BF16 R96, R4.reuse, R8, R96 ;  /* 0x000000080460723c */ /* 0x048ff00000041860 */
[C---:B------:R-:W-:Y:S01]  /*10e30*/  HMMA.16816.F32.BF16 R92, R4.reuse, R10, R92 ;  /* 0x0000000a045c723c */ /* 0x040fe2000004185c */
[----:B------:R-:W1:Y:S07]  /*10e40*/  LDSM.16.MT88.4 R8, [R106+0x9800] ;  /* 0x009800006a08783b */ /* 0x000e6e0000004200 */
[----:B----4-:R-:W-:Y:S01]  /*10e50*/  HMMA.16816.F32.BF16 R88, R4, R16, R88 ;  /* 0x000000100458723c */ /* 0x010fe20000041858 */
        /* <DEDUP_REMOVED lines=22> */
[----:B------:R-:W-:-:S04]  /*10fc0*/  FADD.FTZ R123, R20, R123 ;  /* 0x0000007b147b7221 */ /* 0x000fc80000010000 */
[----:B------:R-:W-:-:S04]  /*10fd0*/  FADD.FTZ R132, R132, R123 ;  /* 0x0000007b84847221 */ /* 0x000fc80000010000 */
        /* <DEDUP_REMOVED lines=8> */
[----:B------:R-:W-:Y:S01]  /*11060*/  P2R R3, PR, RZ, 0x2 ;  /* 0x00000002ff037803 */ /* 0x000fe20000000000 */
        /* <DEDUP_REMOVED lines=63> */
.L_x_13606:
        /* <DEDUP_REMOVED lines=8> */
.L_x_13607:
[----:B------:R-:W-:Y:S05]  /*114e0*/  BSYNC.RECONVERGENT B0 ;  /* 0x0000000000007941 */ /* 0x000fea0003800200 */
.L_x_13605:
[C---:B------:R-:W-:Y:S01]  /*114f0*/  IMAD.SHL.U32 R4, R156.reuse, 0x20, RZ ;  /* 0x000000209c047824 */ /* 0x040fe200078e00ff */
[----:B------:R-:W-:Y:S01]  /*11500*/  IADD3 R8, P0, PT, R129, R162, RZ ;  /* 0x000000a281087210 */ /* 0x000fe20007f1e0ff */
[----:B------:R-:W-:Y:S01]  /*11510*/  VIADD R105, R51, 0xffffffff ;  /* 0xffffffff33697836 */ /* 0x000fe20000000000 */
[----:B------:R-:W-:Y:S01]  /*11520*/  SHF.L.U64.HI R5, R156, 0x5, R157 ;  /* 0x000000059c057819 */ /* 0x000fe2000001029d */
[----:B------:R-:W-:Y:S01]  /*11530*/  VIADD R50, R104, 0xfffffff9 ;  /* 0xfffffff968327836 */ /* 0x000fe20000000000 */
[----:B------:R-:W-:Y:S01]  /*11540*/  IADD3 R6, P1, PT, R4, R8, RZ ;  /* 0x0000000804067210 */ /* 0x000fe20007f3e0ff */
[----:B------:R-:W-:Y:S01]  /*11550*/  IMAD.X R9, R130, 0x1, R163, P0 ;  /* 0x0000000182097824 */ /* 0x000fe200000e06a3 */
[----:B------:R-:W-:Y:S01]  /*11560*/  ISETP.GE.AND P4, PT, R100, R167, PT ;  /* 0x000000a76400720c */ /* 0x000fe20003f86270 */
[----:B------:R-:W-:Y:S01]  /*11570*/  IMAD.SHL.U32 R105, R105, 0x80, RZ ;  /* 0x0000008069697824 */ /* 0x000fe200078e00ff */
[-C--:B------:R-:W-:Y:S01]  /*11580*/  IADD3 R14, P0, PT, R6, R4.reuse, RZ ;  /* 0x00000004060e7210 */ /* 0x080fe20007f1e0ff */
[----:B------:R-:W-:Y:S01]  /*11590*/  IMAD.X R7, R5, 0x1, R9, P1 ;  /* 0x0000000105077824 */ /* 0x000fe200008e0609 */
[----:B------:R-:W-:Y:S01]  /*115a0*/  LOP3.LUT R57, R48, R49, RZ, 0xfc, !PT ;  /* 0x0000003130397212 */ /* 0x000fe200078efcff */
[----:B------:R-:W-:Y:S01]  /*115b0*/  IMAD.IADD R248, R168, 0x1, R59 ;  /* 0x00000001a8f87824 */ /* 0x000fe200078e023b */
[-C--:B------:R-:W-:Y:S01]  /*115c0*/  IADD3 R12, P1, PT, R14, R4.reuse, RZ ;  /* 0x000000040e0c7210 */ /* 0x080fe20007f3e0ff */
[----:B------:R-:W-:Y:S01]  /*115d0*/  IMAD.X R15, R7, 0x1, R5, P0 ;  /* 0x00000001070f7824 */ /* 0x000fe200000e0605 */
[----:B------:R-:W-:Y:S01]  /*115e0*/  ISETP.GE.AND P2, PT, R50, R183, PT ;  /* 0x000000b73200720c */ /* 0x000fe20003f46270 */
[----:B------:R-:W-:Y:S01]  /*115f0*/  IMAD.IADD R248, R248, 0x1, R57 ;  /* 0x00000001f8f87824 */ /* 0x000fe200078e0239 */
[-C--:B------:R-:W-:Y:S01]  /*11600*/  IADD3 R10, P0, PT, R12, R4.reuse, RZ ;  /* 0x000000040c0a7210 */ /* 0x080fe20007f1e0ff */
[--C-:B------:R-:W-:Y:S01]  /*11610*/  IMAD.X R13, R15, 0x1, R5.reuse, P1 ;  /* 0x000000010f0d7824 */ /* 0x100fe200008e0605 */
[----:B------:R-:W-:Y:S01]  /*11620*/  ISETP.GE.AND P3, PT, R50, R181, PT ;  /* 0x000000b53200720c */ /* 0x000fe20003f66270 */
[----:B------:R-:W-:Y:S01]  /*11630*/  @!PT LDS RZ, [RZ] ;  /* 0x00000000fffff984 */ /* 0x000fe20000000800 */
[----:B------:R-:W-:Y:S01]  /*11640*/  @!PT LDS RZ, [RZ] ;  /* 0x00000000fffff984 */ /* 0x000fe20000000800 */
[----:B------:R-:W-:Y:S01]  /*11650*/  @!PT LDS RZ, [RZ] ;  /* 0x00000000fffff984 */ /* 0x000fe20000000800 */
[----:B------:R-:W-:Y:S01]  /*11660*/  @!P4 LDGSTS.E.BYPASS.LTC128B.128 [R169+0x6000], desc[UR4][R162.64] ;  /* 0x06000000a2a9cfae */ /* 0x000fe2000b981a04 */
[-C--:B------:R-:W-:Y:S01]  /*11670*/  IADD3 R16, P1, PT, R10, R4.reuse, RZ ;  /* 0x000000040a107210 */ /* 0x080fe20007f3e0ff */
[--C-:B------:R-:W-:Y:S01]  /*11680*/  IMAD.X R11, R13, 0x1, R5.reuse, P0 ;  /* 0x000000010d0b7824 */ /* 0x100fe200000e0605 */
[----:B------:R-:W-:Y:S01]  /*11690*/  BSSY.RECONVERGENT B1, `(.L_x_13608) ;  /* 0x0000352000017945 */ /* 0x000fe20003800200 */
[----:B------:R-:W-:Y:S01]  /*116a0*/  @P4 STS.128 [R169+0x6000], RZ ;  /* 0x006000ffa9004388 */ /* 0x000fe20000000c00 */
[----:B------:R-:W-:Y:S01]  /*116b0*/  @!P4 IADD3 R18, P0, PT, R16, R4, RZ ;  /* 0x000000041012c210 */ /* 0x000fe20007f1e0ff */
[----:B------:R-:W-:Y:S01]  /*116c0*/  IMAD.X R17, R11, 0x1, R5, P1 ;  /* 0x000000010b117824 */ /* 0x000fe200008e0605 */
[----:B------:R-:W-:Y:S01]  /*116d0*/  ISETP.GE.AND P1, PT, R50, R184, PT ;  /* 0x000000b83200720c */ /* 0x000fe20003f26270 */
[----:B------:R-:W-:Y:S01]  /*116e0*/  @!PT LDS RZ, [RZ] ;  /* 0x00000000fffff984 */ /* 0x000fe20000000800 */
[----:B------:R-:W-:Y:S01]  /*116f0*/  @!PT LDS RZ, [RZ] ;  /* 0x00000000fffff984 */ /* 0x000fe20000000800 */
[----:B------:R-:W-:Y:S01]  /*11700*/  @!PT LDS RZ, [RZ] ;  /* 0x00000000fffff984 */ /* 0x000fe20000000800 */
[----:B------:R-:W-:Y:S01]  /*11710*/  @!P4 LDGSTS.E.BYPASS.LTC128B.128 [R169+0x6800], desc[UR4][R8.64] ;  /* 0x0680000008a9cfae */ /* 0x000fe2000b981a04 */
[----:B------:R-:W-:-:S02]  /*11720*/  VIADD R58, R248, 0x8 ;  /* 0x00000008f83a7836 */ /* 0x000fc40000000000 */
[----:B------:R-:W-:Y:S01]  /*11730*/  @!P4 IMAD.X R19, R17, 0x1, R5, P0 ;  /* 0x000000011113c824 */ /* 0x000fe200000e0605 */
[----:B------:R-:W-:Y:S01]  /*11740*/  @P4 STS.128 [R169+0x6800], RZ ;  /* 0x006800ffa9004388 */ /* 0x000fe20000000c00 */
[----:B------:R-:W-:Y:S01]  /*11750*/  ISETP.GE.AND P0, PT, R50, R182, PT ;  /* 0x000000b63200720c */ /* 0x000fe20003f06270 */
[----:B------:R-:W-:Y:S02]  /*11760*/  IMAD.IADD R50, R105, 0x1, R128 ;  /* 0x0000000169327824 */ /* 0x000fe400078e0280 */
[----:B------:R-:W-:Y:S01]  /*11770*/  @!PT LDS RZ, [RZ] ;  /* 0x00000000fffff984 */ /* 0x000fe20000000800 */
[----:B------:R-:W-:Y:S01]  /*11780*/  @!PT LDS RZ, [RZ] ;  /* 0x00000000fffff984 */ /* 0x000fe20000000800 */
[----:B------:R-:W-:Y:S01]  /*11790*/  @!PT LDS RZ, [RZ] ;  /* 0x00000000fffff984 */ /* 0x000fe20000000800 */
[----:B------:R1:W-:Y:S02]  /*117a0*/  @!P4 LDGSTS.E.BYPASS.LTC128B.128 [R169+0x7000], desc[UR4][R6.64] ;  /* 0x0700000006a9cfae */ /* 0x0003e4000b981a04 */
[----:B------:R-:W-:Y:S02]  /*117b0*/  IMAD.IADD R57, R50, 0x1, R171 ;  /* 0x0000000132397824 */ /* 0x000fe400078e02ab */
[----:B------:R-:W-:Y:S03]  /*117c0*/  @P4 STS.128 [R169+0x7000], RZ ;  /* 0x007000ffa9004388 */ /* 0x000fe60000000c00 */
[--C-:B------:R-:W-:Y:S01]  /*117d0*/  IADD3 R56, PT, PT, R248, 0x7, -R57.reuse ;  /* 0x00000007f8387810 */ /* 0x100fe20007ffe839 */
[----:B------:R-:W-:Y:S01]  /*117e0*/  @!PT LDS RZ, [RZ] ;  /* 0x00000000fffff984 */ /* 0x000fe20000000800 */
[----:B------:R-:W-:Y:S01]  /*117f0*/  @!PT LDS RZ, [RZ] ;  /* 0x00000000fffff984 */ /* 0x000fe20000000800 */
[----:B------:R-:W-:Y:S01]  /*11800*/  @!PT LDS RZ, [RZ] ;  /* 0x00000000fffff984 */ /* 0x000fe20000000800 */
[----:B------:R-:W-:Y:S01]  /*11810*/  @!P4 LDGSTS.E.BYPASS.LTC128B.128 [R169+0x7800], desc[UR4][R14.64] ;  /* 0x078000000ea9cfae */ /* 0x000fe2000b981a04 */
[----:B------:R-:W-:-:S02]  /*11820*/  IADD3 R50, PT, PT, R58, 0x7, -R57 ;  /* 0x000000073a327810 */ /* 0x000fc40007ffe839 */
[----:B------:R-:W-:Y:S01]  /*11830*/  IABS R56, R56 ;  /* 0x0000003800387213 */ /* 0x000fe20000000000 */
[----:B------:R-:W-:Y:S01]  /*11840*/  @P4 STS.128 [R169+0x7800], RZ ;  /* 0x007800ffa9004388 */ /* 0x000fe20000000c00 */
[----:B------:R-:W-:Y:S02]  /*11850*/  IABS R50, R50 ;  /* 0x0000003200327213 */ /* 0x000fe40000000000 */
[----:B------:R-:W-:Y:S01]  /*11860*/  I2FP.F32.S32 R56, R56 ;  /* 0x0000003800387245 */ /* 0x000fe20000201400 */
[----:B------:R-:W-:Y:S01]  /*11870*/  @!PT LDS RZ, [RZ] ;  /* 0x00000000fffff984 */ /* 0x000fe20000000800 */
[----:B------:R-:W-:Y:S01]  /*11880*/  @!PT LDS RZ, [RZ] ;  /* 0x00000000fffff984 */ /* 0x000fe20000000800 */
[----:B------:R-:W-:Y:S01]  /*11890*/  @!PT LDS RZ, [RZ] ;  /* 0x00000000fffff984 */ /* 0x000fe20000000800 */
[----:B------:R2:W-:Y:S01]  /*118a0*/  @!P4 LDGSTS.E.BYPASS.LTC128B.128 [R169+0x8000], desc[UR4][R12.64] ;  /* 0x080000000ca9cfae */ /* 0x0005e2000b981a04 */
[----:B------:R-:W-:-:S03]  /*118b0*/  I2FP.F32.S32 R50, R50 ;  /* 0x0000003200327245 */ /* 0x000fc60000201400 */
        /* <DEDUP_REMOVED lines=17> */
[----:B------:R-:W1:Y:S04]  /*119d0*/  LDSM.16.M88.4 R108, [R152+UR6+0x2000] ;  /* 0x00200006986c783b */ /* 0x000e680008000200 */
[----:B------:R-:W5:Y:S04]  /*119e0*/  LDSM.16.M88.4 R60, [R152+UR6+0x2800] ;  /* 0x00280006983c783b */ /* 0x000f680008000200 */
[----:B------:R-:W-:Y:S04]  /*119f0*/  LDSM.16.M88.4 R116, [R151] ;  /* 0x000000009774783b */ /* 0x000fe80000000200 */
[----:B------:R-:W5:Y:S04]  /*11a00*/  LDSM.16.M88.4 R20, [R147+0x2000] ;  /* 0x002000009314783b */ /* 0x000f680000000200 */
[----:B------:R-:W5:Y:S04]  /*11a10*/  LDSM.16.M88.4 R36, [R152+UR6+0x3800] ;  /* 0x003800069824783b */ /* 0x000f680008000200 */
[----:B------:R-:W5:Y:S04]  /*11a20*/  LDSM.16.M88.4 R44, [R152+UR6+0x3000] ;  /* 0x00300006982c783b */ /* 0x000f680008000200 */
[----:B--2---:R-:W2:Y:S04]  /*11a30*/  LDSM.16.M88.4 R12, [R147+0x2800] ;  /* 0x00280000930c783b */ /* 0x004ea80000000200 */
[----:B---3--:R-:W3:Y:S04]  /*11a40*/  LDSM.16.M88.4 R8, [R147+0x3800] ;  /* 0x003800009308783b */ /* 0x008ee80000000200 */
[----:B------:R-:W3:Y:S04]  /*11a50*/  LDSM.16.M88.4 R28, [R152+UR6+0x4000] ;  /* 0x00400006981c783b */ /* 0x000ee80008000200 */
[----:B------:R-:W3:Y:S01]  /*11a60*/  LDSM.16.M88.4 R24, [R147+0x3000] ;  /* 0x003000009318783b */ /* 0x000ee20000000200 */
[C---:B-1----:R-:W-:Y:S03]  /*11a70*/  HMMA.16816.F32.BF16 R112, R4.reuse, R108, RZ ;  /* 0x0000006c0470723c */ /* 0x042fe600000418ff */
[----:B----4-:R-:W-:Y:S04]  /*11a80*/  LDSM.16.M88.4 R16, [R147+0x4000] ;  /* 0x004000009310783b */ /* 0x010fe80000000200 */
[----:B------:R-:W-:Y:S01]  /*11a90*/  LDSM.16.M88.4 R120, [R152+UR6+0x5800] ;  /* 0x005800069878783b */ /* 0x000fe20008000200 */
[C---:B------:R-:W-:Y:S03]  /*11aa0*/  HMMA.16816.F32.BF16 R108, R4.reuse, R110, RZ ;  /* 0x0000006e046c723c */ /* 0x040fe600000418ff */
[----:B------:R-:W-:Y:S04]  /*11ab0*/  LDSM.16.M88.4 R124, [R147+0x5000] ;  /* 0x00500000937c783b */ /* 0x000fe80000000200 */
[----:B------:R-:W0:Y:S01]  /*11ac0*/  LDGDEPBAR ;  /* 0x00000000000079af */ /* 0x000e220000000000 */
[----:B-----5:R-:W-:Y:S08]  /*11ad0*/  HMMA.16816.F32.BF16 R64, R4, R60, RZ ;  /* 0x0000003c0440723c */ /* 0x020ff000000418ff */
[C---:B------:R-:W-:Y:S08]  /*11ae0*/  HMMA.16816.F32.BF16 R112, R116.reuse, R20, R112 ;  /* 0x000000147470723c */ /* 0x040ff00000041870 */
[----:B------:R-:W-:Y:S01]  /*11af0*/  HMMA.16816.F32.BF16 R108, R116, R22, R108 ;  /* 0x00000016746c723c */ /* 0x000fe2000004186c */
[----:B------:R-:W1:Y:S07]  /*11b00*/  LDSM.16.M88.4 R20, [R152+UR6+0x4800] ;  /* 0x004800069814783b */ /* 0x000e6e0008000200 */
[C---:B------:R-:W-:Y:S08]  /*11b10*/  HMMA.16816.F32.BF16 R40, R4.reuse, R36, RZ ;  /* 0x000000240428723c */ /* 0x040ff000000418ff */
[C---:B------:R-:W-:Y:S08]  /*11b20*/  HMMA.16816.F32.BF16 R60, R4.reuse, R62, RZ ;  /* 0x0000003e043c723c */ /* 0x040ff000000418ff */
[C---:B------:R-:W-:Y:S08]  /*11b30*/  HMMA.16816.F32.BF16 R36, R4.reuse, R38, RZ ;  /* 0x000000260424723c */ /* 0x040ff000000418ff */
[C---:B------:R-:W-:Y:S08]  /*11b40*/  HMMA.16816.F32.BF16 R52, R4.reuse, R44, RZ ;  /* 0x0000002c0434723c */ /* 0x040ff000000418ff */
[----:B------:R-:W-:Y:S08]  /*11b50*/  HMMA.16816.F32.BF16 R44, R4, R46, RZ ;  /* 0x0000002e042c723c */ /* 0x000ff000000418ff */
[C---:B--2---:R-:W-:Y:S08]  /*11b60*/  HMMA.16816.F32.BF16 R64, R116.reuse, R12, R64 ;  /* 0x0000000c7440723c */ /* 0x044ff00000041840 */
[C---:B------:R-:W-:Y:S01]  /*11b70*/  HMMA.16816.F32.BF16 R60, R116.reuse, R14, R60 ;  /* 0x0000000e743c723c */ /* 0x040fe2000004183c */
[----:B------:R-:W2:Y:S07]  /*11b80*/  LDSM.16.M88.4 R12, [R152+UR6+0x5000] ;  /* 0x00500006980c783b */ /* 0x000eae0008000200 */
[C---:B---3--:R-:W-:Y:S08]  /*11b90*/  HMMA.16816.F32.BF16 R40, R116.reuse, R8, R40 ;  /* 0x000000087428723c */ /* 0x048ff00000041828 */
[----:B------:R-:W-:Y:S01]  /*11ba0*/  HMMA.16816.F32.BF16 R36, R116, R10, R36 ;  /* 0x0000000a7424723c */ /* 0x000fe20000041824 */
[----:B------:R-:W3:Y:S07]  /*11bb0*/  LDSM.16.M88.4 R8, [R147+0x4800] ;  /* 0x004800009308783b */ /* 0x000eee0000000200 */
[----:B------:R-:W-:Y:S08]  /*11bc0*/  HMMA.16816.F32.BF16 R32, R4, R28, RZ ;  /* 0x0000001c0420723c */ /* 0x000ff000000418ff */
[C---:B------:R-:W-:Y:S08]  /*11bd0*/  HMMA.16816.F32.BF16 R52, R116.reuse, R24, R52 ;  /* 0x000000187434723c */ /* 0x040ff00000041834 */
[----:B------:R-:W-:Y:S08]  /*11be0*/  HMMA.16816.F32.BF16 R44, R116, R26, R44 ;  /* 0x0000001a742c723c */ /* 0x000ff0000004182c */
[C---:B------:R-:W-:Y:S08]  /*11bf0*/  HMMA.16816.F32.BF16 R28, R4.reuse, R30, RZ ;  /* 0x0000001e041c723c */ /* 0x040ff000000418ff */
[C---:B-1----:R-:W-:Y:S08]  /*11c00*/  HMMA.16816.F32.BF16 R24, R4.reuse, R20, RZ ;  /* 0x000000140418723c */ /* 0x042ff000000418ff */
[----:B------:R-:W-:Y:S08]  /*11c10*/  HMMA.16816.F32.BF16 R20, R4, R22, RZ ;  /* 0x000000160414723c */ /* 0x000ff000000418ff */
[C---:B------:R-:W-:Y:S08]  /*11c20*/  HMMA.16816.F32.BF16 R32, R116.reuse, R16, R32 ;  /* 0x000000107420723c */ /* 0x040ff00000041820 */
[----:B------:R-:W-:Y:S08]  /*11c30*/  HMMA.16816.F32.BF16 R28, R116, R18, R28 ;  /* 0x00000012741c723c */ /* 0x000ff0000004181c */
[----:B--2---:R-:W-:Y:S08]  /*11c40*/  HMMA.16816.F32.BF16 R16, R4, R12, RZ ;  /* 0x0000000c0410723c */ /* 0x004ff000000418ff */
[C---:B---3--:R-:W-:Y:S08]  /*11c50*/  HMMA.16816.F32.BF16 R24, R116.reuse, R8, R24 ;  /* 0x000000087418723c */ /* 0x048ff00000041818 */
[----:B------:R-:W-:Y:S08]  /*11c60*/  HMMA.16816.F32.BF16 R20, R116, R10, R20 ;  /* 0x0000000a7414723c */ /* 0x000ff00000041814 */
[C---:B------:R-:W-:Y:S08]  /*11c70*/  HMMA.16816.F32.BF16 R12, R4.reuse, R14, RZ ;  /* 0x0000000e040c723c */ /* 0x040ff000000418ff */
[C---:B------:R-:W-:Y:S08]  /*11c80*/  HMMA.16816.F32.BF16 R8, R4.reuse, R120, RZ ;  /* 0x000000780408723c */ /* 0x040ff000000418ff */
[----:B------:R-:W-:Y:S01]  /*11c90*/  HMMA.16816.F32.BF16 R4, R4, R122, RZ ;  /* 0x0000007a0404723c */ /* 0x000fe200000418ff */
[----:B------:R-:W1:Y:S07]  /*11ca0*/  LDSM.16.M88.4 R120, [R147+0x5800] ;  /* 0x005800009378783b */ /* 0x000e6e0000000200 */
[C---:B------:R-:W-:Y:S08]  /*11cb0*/  HMMA.16816.F32.BF16 R16, R116.reuse, R124, R16 ;  /* 0x0000007c7410723c */ /* 0x040ff00000041810 */
        /* <DEDUP_REMOVED lines=26> */
[----:B------:R-:W-:Y:S07]  /*11e60*/  LDSM.16.M88.4 R124, [R149] ;  /* 0x00000000957c783b */ /* 0x000fee0000000200 */
[C---:B--2---:R-:W-:Y:S08]  /*11e70*/  HMMA.16816.F32.BF16 R8, R116.reuse, R120, R8 ;  /* 0x000000787408723c */ /* 0x044ff00000041808 */
        /* <DEDUP_REMOVED lines=19> */
[----:B------:R-:W-:Y:S01]  /*11fb0*/  HMMA.16816.F32.BF16 R28, R124, R122, R28 ;  /* 0x0000007a7c1c723c */ /* 0x000fe2000004181c */
[----:B------:R-:W2:Y:S01]  /*11fc0*/  LDSM.16.M88.4 R120, [R145+0x5000] ;  /* 0x005000009178783b */ /* 0x000ea20000000200 */
[----:B------:R-:W-:-:S06]  /*11fd0*/  DEPBAR.LE SB0, 0x0 ;  /* 0x000080000000791a */ /* 0x000fcc0000000000 */
[C---:B-1----:R-:W-:Y:S08]  /*11fe0*/  HMMA.16816.F32.BF16 R4, R124.reuse, R118, R4 ;  /* 0x000000767c04723c */ /* 0x042ff00000041804 */
[----:B------:R-:W-:Y:S01]  /*11ff0*/  HMMA.16816.F32.BF16 R8, R124, R116, R8 ;  /* 0x000000747c08723c */ /* 0x000fe20000041808 */
[----:B------:R-:W-:-:S04]  /*12000*/  IADD3 R116, PT, PT, R248, 0x80, -R57 ;  /* 0x00000080f8747810 */ /* 0x000fc80007ffe839 */
[----:B------:R-:W-:-:S03]  /*12010*/  IABS R116, R116 ;  /* 0x0000007400747213 */ /* 0x000fc60000000000 */
[C---:B--2---:R-:W-:Y:S01]  /*12020*/  HMMA.16816.F32.BF16 R16, R124.reuse, R120, R16 ;  /* 0x000000787c10723c */ /* 0x044fe20000041810 */
[----:B------:R-:W-:Y:S02]  /*12030*/  I2FP.F32.S32 R117, R116 ;  /* 0x0000007400757245 */ /* 0x000fe40000201400 */
[----:B------:R-:W-:Y:S01]  /*12040*/  FFMA.FTZ R5, -R180, R56, R5 ;  /* 0x00000038b4057223 */ /* 0x000fe20000010105 */
[----:B------:R-:W-:Y:S01]  /*12050*/  IADD3 R56, PT, PT, R58, 0x80, -R57 ;  /* 0x000000803a387810 */ /* 0x000fe20007ffe839 */
[----:B------:R-:W-:Y:S01]  /*12060*/  FFMA.FTZ R7, -R180, R50, R7 ;  /* 0x00000032b4077223 */ /* 0x000fe20000010107 */
[----:B------:R-:W-:Y:S02]  /*12070*/  VIADD R50, R104, 0xffffff80 ;  /* 0xffffff8068327836 */ /* 0x000fe40000000000 */
[----:B------:R-:W-:Y:S01]  /*12080*/  FFMA.FTZ R112, -R180, R117, R112 ;  /* 0x00000075b4707223 */ /* 0x000fe20000010170 */
[----:B------:R-:W-:Y:S01]  /*12090*/  IABS R56, R56 ;  /* 0x0000003800387213 */ /* 0x000fe20000000000 */
[----:B------:R-:W-:Y:S01]  /*120a0*/  HMMA.16816.F32.BF16 R12, R124, R122, R12 ;  /* 0x0000007a7c0c723c */ /* 0x000fe2000004180c */
[----:B------:R-:W-:-:S02]  /*120b0*/  FSEL R116, R5, -INF , P1 ;  /* 0xff80000005747808 */ /* 0x000fc40000800000 */
[----:B------:R-:W-:Y:S02]  /*120c0*/  I2FP.F32.S32 R5, R56 ;  /* 0x0000003800057245 */ /* 0x000fe40000201400 */
[----:B------:R-:W-:Y:S01]  /*120d0*/  FSEL R7, R7, -INF , P0 ;  /* 0xff80000007077808 */ /* 0x000fe20000000000 */
[----:B------:R-:W-:Y:S01]  /*120e0*/  BAR.SYNC.DEFER_BLOCKING 0x0 ;  /* 0x0000000000007b1d */ /* 0x000fe20000010000 */
[----:B------:R-:W-:Y:S01]  /*120f0*/  ISETP.GE.AND P1, PT, R50, R184, PT ;  /* 0x000000b83200720c */ /* 0x000fe20003f26270 */
[----:B------:R-:W-:Y:S01]  /*12100*/  FFMA.FTZ R5, -R180, R5, R114 ;  /* 0x00000005b4057223 */ /* 0x000fe20000010172 */
[C---:B------:R-:W-:Y:S02]  /*12110*/  ISETP.GE.AND P5, PT, R50.reuse, R183, PT ;  /* 0x000000b73200720c */ /* 0x040fe40003fa6270 */
[C---:B------:R-:W-:Y:S02]  /*12120*/  ISETP.GE.AND P6, PT, R50.reuse, R181, PT ;  /* 0x000000b53200720c */ /* 0x040fe40003fc6270 */
[----:B------:R-:W-:-:S02]  /*12130*/  ISETP.GE.AND P0, PT, R50, R182, PT ;  /* 0x000000b63200720c */ /* 0x000fc40003f06270 */
[----:B------:R-:W-:Y:S02]  /*12140*/  FSEL R50, R7, -INF , !P3 ;  /* 0xff80000007327808 */ /* 0x000fe40005800000 */
[C-C-:B------:R-:W-:Y:S02]  /*12150*/  IADD3 R7, PT, PT, R248.reuse, 0x7f, -R57.reuse ;  /* 0x0000007ff8077810 */ /* 0x140fe40007ffe839 */
[----:B------:R-:W-:Y:S02]  /*12160*/  FSEL R210, R5, -INF , P0 ;  /* 0xff80000005d27808 */ /* 0x000fe40000000000 */
[----:B------:R-:W-:Y:S02]  /*12170*/  IABS R7, R7 ;  /* 0x0000000700077213 */ /* 0x000fe40000000000 */
[----:B------:R-:W-:Y:S02]  /*12180*/  IADD3 R5, PT, PT, R248, 0x78, -R57 ;  /* 0x00000078f8057810 */ /* 0x000fe40007ffe839 */
[----:B------:R-:W-:-:S02]  /*12190*/  I2FP.F32.S32 R7, R7 ;  /* 0x0000000700077245 */ /* 0x000fc40000201400 */
[----:B------:R-:W-:Y:S02]  /*121a0*/  IABS R5, R5 ;  /* 0x0000000500057213 */ /* 0x000fe40000000000 */
[----:B------:R-:W-:Y:S01]  /*121b0*/  FSEL R242, R112, -INF , P1 ;  /* 0xff80000070f27808 */ /* 0x000fe20000800000 */
[----:B------:R-:W-:Y:S01]  /*121c0*/  FFMA.FTZ R113, -R180, R7, R113 ;  /* 0x00000007b4717223 */ /* 0x000fe20000010171 */
[----:B------:R-:W-:Y:S01]  /*121d0*/  VIADD R112, R104, 0xffffff81 ;  /* 0xffffff8168707836 */ /* 0x000fe20000000000 */
[----:B------:R-:W-:Y:S01]  /*121e0*/  FSEL R56, R116, -INF , !P2 ;  /* 0xff80000074387808 */ /* 0x000fe20005000000 */
[----:B------:R-:W-:Y:S01]  /*121f0*/  IMAD.MOV.U32 R7, RZ, RZ, R5 ;  /* 0x000000ffff077224 */ /* 0x000fe200078e0005 */
[----:B------:R-:W-:Y:S02]  /*12200*/  IADD3 R5, PT, PT, R58, 0x7f, -R57 ;  /* 0x0000007f3a057810 */ /* 0x000fe40007ffe839 */
[----:B------:R-:W-:Y:S02]  /*12210*/  ISETP.GE.AND P1, PT, R112, R184, PT ;  /* 0x000000b87000720c */ /* 0x000fe40003f26270 */
[----:B------:R-:W-:-:S02]  /*12220*/  I2FP.F32.S32 R7, R7 ;  /* 0x0000000700077245 */ /* 0x000fc40000201400 */
[----:B------:R-:W-:Y:S02]  /*12230*/  IABS R5, R5 ;  /* 0x0000000500057213 */ /* 0x000fe40000000000 */
[----:B------:R-:W-:Y:S01]  /*12240*/  FSEL R113, R113, -INF , P1 ;  /* 0xff80000071717808 */ /* 0x000fe20000800000 */
[----:B------:R-:W-:Y:S01]  /*12250*/  FFMA.FTZ R108, -R180, R7, R108 ;  /* 0x00000007b46c7223 */ /* 0x000fe2000001016c */
[----:B------:R-:W-:Y:S01]  /*12260*/  ISETP.GE.AND P0, PT, R112, R182, PT ;  /* 0x000000b67000720c */ /* 0x000fe20003f06270 */
[----:B------:R-:W-:Y:S01]  /*12270*/  IMAD.MOV.U32 R7, RZ, RZ, R5 ;  /* 0x000000ffff077224 */ /* 0x000fe200078e0005 */
[----:B------:R-:W-:Y:S02]  /*12280*/  IADD3 R5, PT, PT, R58, 0x78, -R57 ;  /* 0x000000783a057810 */ /* 0x000fe40007ffe839 */
[----:B------:R-:W-:Y:S02]  /*12290*/  ISETP.GE.AND P2, PT, R112, R183, PT ;  /* 0x000000b77000720c */ /* 0x000fe40003f46270 */
[----:B------:R-:W-:-:S02]  /*122a0*/  I2FP.F32.S32 R7, R7 ;  /* 0x0000000700077245 */ /* 0x000fc40000201400 */
[----:B------:R-:W-:Y:S02]  /*122b0*/  IABS R5, R5 ;  /* 0x0000000500057213 */ /* 0x000fe40000000000 */
[----:B------:R-:W-:Y:S01]  /*122c0*/  ISETP.GE.AND P3, PT, R112, R181, PT ;  /* 0x000000b57000720c */ /* 0x000fe20003f66270 */
[----:B------:R-:W-:Y:S01]  /*122d0*/  FFMA.FTZ R115, -R180, R7, R115 ;  /* 0x00000007b4737223 */ /* 0x000fe20000010173 */
[C---:B------:R-:W-:Y:S01]  /*122e0*/  VIADD R7, R104.reuse, 0xffffff88 ;  /* 0xffffff8868077836 */ /* 0x040fe20000000000 */
[----:B------:R-:W-:Y:S01]  /*122f0*/  I2FP.F32.S32 R117, R5 ;  /* 0x0000000500757245 */ /* 0x000fe20000201400 */
[----:B------:R-:W-:Y:S01]  /*12300*/  VIADD R112, R104, 0xffffff89 ;  /* 0xffffff8968707836 */ /* 0x000fe20000000000 */
[----:B------:R-:W-:Y:S02]  /*12310*/  FSEL R5, R113, -INF , !P2 ;  /* 0xff80000071057808 */ /* 0x000fe40005000000 */
[----:B------:R-:W-:Y:S01]  /*12320*/  ISETP.GE.AND P1, PT, R7, R184, PT ;  /* 0x000000b80700720c */ /* 0x000fe20003f26270 */
[----:B------:R-:W-:Y:S01]  /*12330*/  FFMA.FTZ R110, -R180, R117, R110 ;  /* 0x00000075b46e7223 */ /* 0x000fe2000001016e */
[----:B------:R-:W-:-:S02]  /*12340*/  FSEL R115, R115, -INF , P0 ;  /* 0xff80000073737808 */ /* 0x000fc40000000000 */
[----:B------:R-:W-:Y:S02]  /*12350*/  FSEL R212, R108, -INF , P1 ;  /* 0xff8000006cd47808 */ /* 0x000fe40000800000 */
[--C-:B------:R-:W-:Y:S02]  /*12360*/  IADD3 R108, PT, PT, R248, 0x77, -R57.reuse ;  /* 0x00000077f86c7810 */ /* 0x100fe40007ffe839 */
[----:B------:R-:W-:Y:S02]  /*12370*/  ISETP.GE.AND P0, PT, R7, R182, PT ;  /* 0x000000b60700720c */ /* 0x000fe40003f06270 */
[----:B------:R-:W-:Y:S02]  /*12380*/  IABS R108, R108 ;  /* 0x0000006c006c7213 */ /* 0x000fe40000000000 */
[----:B------:R-:W-:Y:S02]  /*12390*/  FSEL R246, R110, -INF , P0 ;  /* 0xff8000006ef67808 */ /* 0x000fe40000000000 */
[----:B------:R-:W-:Y:S01]  /*123a0*/  ISETP.GE.AND P1, PT, R112, R184, PT ;  /* 0x000000b87000720c */ /* 0x000fe20003f26270 */
[----:B------:R-:W-:Y:S01]  /*123b0*/  IMAD.MOV.U32 R110, RZ, RZ, R108 ;  /* 0x000000ffff6e7224 */ /* 0x000fe200078e006c */
[----:B------:R-:W-:-:S02]  /*123c0*/  IADD3 R108, PT, PT, R248, 0x70, -R57 ;  /* 0x00000070f86c7810 */ /* 0x000fc40007ffe839 */
[C---:B------:R-:W-:Y:S02]  /*123d0*/  ISETP.GE.AND P0, PT, R112.reuse, R182, PT ;  /* 0x000000b67000720c */ /* 0x040fe40003f06270 */
[----:B------:R-:W-:Y:S02]  /*123e0*/  IABS R108, R108 ;  /* 0x0000006c006c7213 */ /* 0x000fe40000000000 */
[----:B------:R-:W-:Y:S02]  /*123f0*/  I2FP.F32.S32 R110, R110 ;  /* 0x0000006e006e7245 */ /* 0x000fe40000201400 */
[----:B------:R-:W-:Y:S01]  /*12400*/  ISETP.GE.AND P2, PT, R112, R183, PT ;  /* 0x000000b77000720c */ /* 0x000fe20003f46270 */
[----:B------:R-:W-:Y:S01]  /*12410*/  IMAD.MOV.U32 R113, RZ, RZ, R108 ;  /* 0x000000ffff717224 */ /* 0x000fe200078e006c */
[----:B------:R-:W-:Y:S01]  /*12420*/  IADD3 R108, PT, PT, R58, 0x77, -R57 ;  /* 0x000000773a6c7810 */ /* 0x000fe20007ffe839 */
[----:B------:R-:W-:Y:S01]  /*12430*/  FFMA.FTZ R109, -R180, R110, R109 ;  /* 0x0000006eb46d7223 */ /* 0x000fe2000001016d */
[----:B------:R-:W-:-:S02]  /*12440*/  IADD3 R110, PT, PT, R58, 0x70, -R57 ;  /* 0x000000703a6e7810 */ /* 0x000fc40007ffe839 */
[----:B------:R-:W-:Y:S02]  /*12450*/  IABS R108, R108 ;  /* 0x0000006c006c7213 */ /* 0x000fe40000000000 */
[----:B------:R-:W-:Y:S02]  /*12460*/  I2FP.F32.S32 R113, R113 ;  /* 0x0000007100717245 */ /* 0x000fe40000201400 */
[----:B------:R-:W-:Y:S02]  /*12470*/  I2FP.F32.S32 R108, R108 ;  /* 0x0000006c006c7245 */ /* 0x000fe40000201400 */
[----:B------:R-:W-:Y:S01]  /*12480*/  IABS R110, R110 ;  /* 0x0000006e006e7213 */ /* 0x000fe20000000000 */
[C---:B------:R-:W-:Y:S01]  /*12490*/  FFMA.FTZ R64, -R180.reuse, R113, R64 ;  /* 0x00000071b4407223 */ /* 0x040fe20000010140 */
[----:B------:R-:W-:Y:S01]  /*124a0*/  FSEL R109, R109, -INF , P1 ;  /* 0xff8000006d6d7808 */ /* 0x000fe20000800000 */
[----:B------:R-:W-:Y:S01]  /*124b0*/  FFMA.FTZ R111, -R180, R108, R111 ;  /* 0x0000006cb46f7223 */ /* 0x000fe2000001016f */
[----:B------:R-:W-:Y:S01]  /*124c0*/  VIADD R108, R104, 0xffffff90 ;  /* 0xffffff90686c7836 */ /* 0x000fe20000000000 */
[----:B------:R-:W-:-:S02]  /*124d0*/  I2FP.F32.S32 R113, R110 ;  /* 0x0000006e00717245 */ /* 0x000fc40000201400 */
[----:B------:R-:W-:Y:S02]  /*124e0*/  FSEL R240, R109, -INF , !P2 ;  /* 0xff8000006df07808 */ /* 0x000fe40005000000 */
[----:B------:R-:W-:Y:S01]  /*124f0*/  ISETP.GE.AND P1, PT, R108, R184, PT ;  /* 0x000000b86c00720c */ /* 0x000fe20003f26270 */
[----:B------:R-:W-:Y:S01]  /*12500*/  FFMA.FTZ R66, -R180, R113, R66 ;  /* 0x00000071b4427223 */ /* 0x000fe20000010142 */
[----:B------:R-:W-:Y:S02]  /*12510*/  FSEL R111, R111, -INF , P0 ;  /* 0xff8000006f6f7808 */ /* 0x000fe40000000000 */
[----:B------:R-:W-:Y:S02]  /*12520*/  FSEL R202, R64, -INF , P1 ;  /* 0xff80000040ca7808 */ /* 0x000fe40000800000 */
[----:B------:R-:W-:Y:S02]  /*12530*/  IADD3 R64, PT, PT, R248, 0x6f, -R57 ;  /* 0x0000006ff8407810 */ /* 0x000fe40007ffe839 */
[----:B------:R-:W-:-:S02]  /*12540*/  ISETP.GE.AND P0, PT, R108, R182, PT ;  /* 0x000000b66c00720c */ /* 0x000fc40003f06270 */
[----:B------:R-:W-:Y:S02]  /*12550*/  IABS R64, R64 ;  /* 0x0000004000407213 */ /* 0x000fe40000000000 */
[----:B------:R-:W-:Y:S02]  /*12560*/  FSEL R220, R66, -INF , P0 ;  /* 0xff80000042dc7808 */ /* 0x000fe40000000000 */
[----:B------:R-:W-:Y:S01]  /*12570*/  FSEL R242, R242, -INF , !P5 ;  /* 0xff800000f2f27808 */ /* 0x000fe20006800000 */
[----:B------:R-:W-:Y:S01]  /*12580*/  IMAD.MOV.U32 R66, RZ, RZ, R64 ;  /* 0x000000ffff427224 */ /* 0x000fe200078e0040 */
[----:B------:R-:W-:Y:S02]  /*12590*/  IADD3 R64, PT, PT, R248, 0x68, -R57 ;  /* 0x00000068f8407810 */ /* 0x000fe40007ffe839 */
[----:B------:R-:W-:Y:S02]  /*125a0*/  FSEL R210, R210, -INF , !P6 ;  /* 0xff800000d2d27808 */ /* 0x000fe40007000000 */
[----:B------:R-:W-:-:S02]  /*125b0*/  IABS R64, R64 ;  /* 0x0000004000407213 */ /* 0x000fc40000000000 */
[C---:B------:R-:W-:Y:S02]  /*125c0*/  ISETP.GE.AND P5, PT, R7.reuse, R183, PT ;  /* 0x000000b70700720c */ /* 0x040fe40003fa6270 */
[----:B------:R-:W-:Y:S01]  /*125d0*/  ISETP.GE.AND P6, PT, R7, R181, PT ;  /* 0x000000b50700720c */ /* 0x000fe20003fc6270 */
[----:B------:R-:W-:Y:S01]  /*125e0*/  IMAD.MOV.U32 R109, RZ, RZ, R64 ;  /* 0x000000ffff6d7224 */ /* 0x000fe200078e0040 */
[----:B------:R-:W-:Y:S02]  /*125f0*/  IADD3 R64, PT, PT, R58, 0x6f, -R57 ;  /* 0x0000006f3a407810 */ /* 0x000fe40007ffe839 */
[----:B------:R-:W-:Y:S02]  /*12600*/  FSEL R212, R212, -INF , !P5 ;  /* 0xff800000d4d47808 */ /* 0x000fe40006800000 */
[----:B------:R-:W-:Y:S02]  /*12610*/  IABS R64, R64 ;  /* 0x0000004000407213 */ /* 0x000fe40000000000 */
[----:B------:R-:W-:-:S02]  /*12620*/  FSEL R246, R246, -INF , !P6 ;  /* 0xff800000f6f67808 */ /* 0x000fc40007000000 */
[C---:B------:R-:W-:Y:S02]  /*12630*/  ISETP.GE.AND P5, PT, R108.reuse, R183, PT ;  /* 0x000000b76c00720c */ /* 0x040fe40003fa6270 */
[----:B------:R-:W-:Y:S01]  /*12640*/  ISETP.GE.AND P6, PT, R108, R181, PT ;  /* 0x000000b56c00720c */ /* 0x000fe20003fc6270 */
[----:B------:R-:W-:Y:S01]  /*12650*/  VIADD R108, R104, 0xffffff91 ;  /* 0xffffff91686c7836 */ /* 0x000fe20000000000 */
[----:B------:R-:W-:Y:S02]  /*12660*/  I2FP.F32.S32 R66, R66 ;  /* 0x0000004200427245 */ /* 0x000fe40000201400 */
[----:B------:R-:W-:Y:S02]  /*12670*/  I2FP.F32.S32 R64, R64 ;  /* 0x0000004000407245 */ /* 0x000fe40000201400 */
[----:B------:R-:W-:Y:S01]  /*12680*/  I2FP.F32.S32 R109, R109 ;  /* 0x0000006d006d7245 */ /* 0x000fe20000201400 */
[----:B------:R-:W-:Y:S01]  /*12690*/  FFMA.FTZ R65, -R180, R66, R65 ;  /* 0x00000042b4417223 */ /* 0x000fe20000010141 */
[----:B------:R-:W-:Y:S01]  /*126a0*/  ISETP.GE.AND P1, PT, R108, R184, PT ;  /* 0x000000b86c00720c */ /* 0x000fe20003f26270 */
[----:B------:R-:W-:Y:S01]  /*126b0*/  FFMA.FTZ R67, -R180, R64, R67 ;  /* 0x00000040b4437223 */ /* 0x000fe20000010143 */
[----:B------:R-:W-:Y:S01]  /*126c0*/  IADD3 R66, PT, PT, R58, 0x68, -R57 ;  /* 0x000000683a427810 */ /* 0x000fe20007ffe839 */
[----:B------:R-:W-:-:S02]  /*126d0*/  VIADD R64, R104, 0xffffff98 ;  /* 0xffffff9868407836 */ /* 0x000fc40000000000 */
[----:B------:R-:W-:Y:S01]  /*126e0*/  FFMA.FTZ R60, -R180, R109, R60 ;  /* 0x0000006db43c7223 */ /* 0x000fe2000001013c */
[----:B------:R-:W-:Y:S02]  /*126f0*/  FSEL R65, R65, -INF , P1 ;  /* 0xff80000041417808 */ /* 0x000fe40000800000 */
[----:B------:R-:W-:Y:S02]  /*12700*/  IABS R66, R66 ;  /* 0x0000004200427213 */ /* 0x000fe40000000000 */
[----:B------:R-:W-:Y:S02]  /*12710*/  ISETP.GE.AND P1, PT, R64, R184, PT ;  /* 0x000000b84000720c */ /* 0x000fe40003f26270 */
[----:B------:R-:W-:Y:S02]  /*12720*/  I2FP.F32.S32 R109, R66 ;  /* 0x00000042006d7245 */ /* 0x000fe40000201400 */
[----:B------:R-:W-:Y:S02]  /*12730*/  ISETP.GE.AND P0, PT, R108, R182, PT ;  /* 0x000000b66c00720c */ /* 0x000fe40003f06270 */
[----:B------:R-:W-:Y:S01]  /*12740*/  FSEL R204, R60, -INF , P1 ;  /* 0xff8000003ccc7808 */ /* 0x000fe20000800000 */
[----:B------:R-:W-:Y:S01]  /*12750*/  FFMA.FTZ R62, -R180, R109, R62 ;  /* 0x0000006db43e7223 */ /* 0x000fe2000001013e */
[----:B------:R-:W-:-:S02]  /*12760*/  IADD3 R60, PT, PT, R248, 0x67, -R57 ;  /* 0x00000067f83c7810 */ /* 0x000fc40007ffe839 */
[----:B------:R-:W-:Y:S02]  /*12770*/  FSEL R67, R67, -INF , P0 ;  /* 0xff80000043437808 */ /* 0x000fe40000000000 */
[----:B------:R-:W-:Y:S02]  /*12780*/  ISETP.GE.AND P0, PT, R64, R182, PT ;  /* 0x000000b64000720c */ /* 0x000fe40003f06270 */
[----:B------:R-:W-:Y:S02]  /*12790*/  IABS R60, R60 ;  /* 0x0000003c003c7213 */ /* 0x000fe40000000000 */
[----:B------:R-:W-:Y:S02]  /*127a0*/  FSEL R238, R62, -INF , P0 ;  /* 0xff8000003eee7808 */ /* 0x000fe40000000000 */
[----:B------:R-:W-:Y:S01]  /*127b0*/  ISETP.GE.AND P2, PT, R108, R183, PT ;  /* 0x000000b76c00720c */ /* 0x000fe20003f46270 */
[----:B------:R-:W-:Y:S01]  /*127c0*/  IMAD.MOV.U32 R62, RZ, RZ, R60 ;  /* 0x000000ffff3e7224 */ /* 0x000fe200078e003c */
[----:B------:R-:W-:-:S02]  /*127d0*/  IADD3 R60, PT, PT, R248, 0x60, -R57 ;  /* 0x00000060f83c7810 */ /* 0x000fc40007ffe839 */
[----:B------:R-:W-:Y:S02]  /*127e0*/  FSEL R222, R65, -INF , !P2 ;  /* 0xff80000041de7808 */ /* 0x000fe40005000000 */
[----:B------:R-:W-:Y:S02]  /*127f0*/  IABS R60, R60 ;  /* 0x0000003c003c7213 */ /* 0x000fe40000000000 */
[----:B------:R-:W-:Y:S02]  /*12800*/  FSEL R202, R202, -INF , !P5 ;  /* 0xff800000caca7808 */ /* 0x000fe40006800000 */
[----:B------:R-:W-:Y:S01]  /*12810*/  FSEL R220, R220, -INF , !P6 ;  /* 0xff800000dcdc7808 */ /* 0x000fe20007000000 */
[----:B------:R-:W-:Y:S01]  /*12820*/  IMAD.MOV.U32 R65, RZ, RZ, R60 ;  /* 0x000000ffff417224 */ /* 0x000fe200078e003c */
[----:B------:R-:W-:Y:S02]  /*12830*/  IADD3 R60, PT, PT, R58, 0x67, -R57 ;  /* 0x000000673a3c7810 */ /* 0x000fe40007ffe839 */
[----:B------:R-:W-:-:S02]  /*12840*/  ISETP.GE.AND P5, PT, R64, R183, PT ;  /* 0x000000b74000720c */ /* 0x000fc40003fa6270 */
[----:B------:R-:W-:Y:S02]  /*12850*/  IABS R60, R60 ;  /* 0x0000003c003c7213 */ /* 0x000fe40000000000 */
        /* <DEDUP_REMOVED lines=252> */
[----:B------:R-:W-:Y:S02]  /*13820*/  FSEL R7, R115, -INF , !P3 ;  /* 0xff80000073077808 */ /* 0x000fe40005800000 */
[----:B------:R-:W-:Y:S02]  /*13830*/  ISETP.GE.AND P3, PT, R112, R181, PT ;  /* 0x000000b57000720c */ /* 0x000fe40003f66270 */
[----:B------:R-:W-:-:S02]  /*13840*/  I2FP.F32.S32 R29, R26 ;  /* 0x0000001a001d7245 */ /* 0x000fc40000201400 */
[-C--:B------:R-:W-:Y:S02]  /*13850*/  ISETP.GE.AND P0, PT, R28, R182.reuse, PT ;  /* 0x000000b61c00720c */ /* 0x080fe40003f06270 */
[----:B------:R-:W-:Y:S01]  /*13860*/  FSEL R112, R20, -INF , P1 ;  /* 0xff80000014707808 */ /* 0x000fe20000800000 */
[----:B------:R-:W-:Y:S01]  /*13870*/  FFMA.FTZ R22, -R180, R29, R22 ;  /* 0x0000001db4167223 */ /* 0x000fe20000010116 */
[----:B------:R-:W-:Y:S02]  /*13880*/  IADD3 R20, PT, PT, R248, 0x27, -R57 ;  /* 0x00000027f8147810 */ /* 0x000fe40007ffe839 */
[----:B------:R-:W-:Y:S02]  /*13890*/  FSEL R27, R27, -INF , P0 ;  /* 0xff8000001b1b7808 */ /* 0x000fe40000000000 */
[----:B------:R-:W-:Y:S02]  /*138a0*/  ISETP.GE.AND P0, PT, R24, R182, PT ;  /* 0x000000b61800720c */ /* 0x000fe40003f06270 */
[----:B------:R-:W-:-:S02]  /*138b0*/  IABS R20, R20 ;  /* 0x0000001400147213 */ /* 0x000fc40000000000 */
[----:B------:R-:W-:Y:S02]  /*138c0*/  FSEL R122, R22, -INF , P0 ;  /* 0xff800000167a7808 */ /* 0x000fe40000000000 */
[----:B------:R-:W-:Y:S01]  /*138d0*/  ISETP.GE.AND P2, PT, R28, R183, PT ;  /* 0x000000b71c00720c */ /* 0x000fe20003f46270 */
[----:B------:R-:W-:Y:S01]  /*138e0*/  IMAD.MOV.U32 R22, RZ, RZ, R20 ;  /* 0x000000ffff167224 */ /* 0x000fe200078e0014 */
[----:B------:R-:W-:Y:S02]  /*138f0*/  IADD3 R20, PT, PT, R248, 0x20, -R57 ;  /* 0x00000020f8147810 */ /* 0x000fe40007ffe839 */
[----:B------:R-:W-:Y:S02]  /*13900*/  FSEL R244, R111, -INF , !P3 ;  /* 0xff8000006ff47808 */ /* 0x000fe40005800000 */
[----:B------:R-:W-:Y:S02]  /*13910*/  IABS R20, R20 ;  /* 0x0000001400147213 */ /* 0x000fe40000000000 */
[----:B------:R-:W-:-:S02]  /*13920*/  ISETP.GE.AND P3, PT, R108, R181, PT ;  /* 0x000000b56c00720c */ /* 0x000fc40003f66270 */
[----:B------:R-:W-:Y:S01]  /*13930*/  FSEL R116, R25, -INF , !P2 ;  /* 0xff80000019747808 */ /* 0x000fe20005000000 */
[----:B------:R-:W-:Y:S01]  /*13940*/  IMAD.MOV.U32 R25, RZ, RZ, R20 ;  /* 0x000000ffff197224 */ /* 0x000fe200078e0014 */
[----:B------:R-:W-:Y:S02]  /*13950*/  IADD3 R20, PT, PT, R58, 0x27, -R57 ;  /* 0x000000273a147810 */ /* 0x000fe40007ffe839 */
[----:B------:R-:W-:Y:S02]  /*13960*/  FSEL R236, R67, -INF , !P3 ;  /* 0xff80000043ec7808 */ /* 0x000fe40005800000 */
[----:B------:R-:W-:Y:S02]  /*13970*/  ISETP.GE.AND P3, PT, R64, R181, PT ;  /* 0x000000b54000720c */ /* 0x000fe40003f66270 */
[----:B------:R-:W-:Y:S02]  /*13980*/  IABS R20, R20 ;  /* 0x0000001400147213 */ /* 0x000fe40000000000 */
[----:B------:R-:W-:-:S02]  /*13990*/  FSEL R232, R63, -INF , !P3 ;  /* 0xff8000003fe87808 */ /* 0x000fc40005800000 */
[----:B------:R-:W-:Y:S02]  /*139a0*/  FSEL R118, R118, -INF , !P5 ;  /* 0xff80000076767808 */ /* 0x000fe40006800000 */
[----:B------:R-:W-:Y:S02]  /*139b0*/  FSEL R124, R124, -INF , !P6 ;  /* 0xff8000007c7c7808 */ /* 0x000fe40007000000 */
[----:B------:R-:W-:Y:S02]  /*139c0*/  ISETP.GE.AND P3, PT, R60, R181, PT ;  /* 0x000000b53c00720c */ /* 0x000fe40003f66270 */
[C---:B------:R-:W-:Y:S02]  /*139d0*/  ISETP.GE.AND P5, PT, R24.reuse, R183, PT ;  /* 0x000000b71800720c */ /* 0x040fe40003fa6270 */
[----:B------:R-:W-:Y:S01]  /*139e0*/  ISETP.GE.AND P6, PT, R24, R181, PT ;  /* 0x000000b51800720c */ /* 0x000fe20003fc6270 */
[----:B------:R-:W-:Y:S01]  /*139f0*/  VIADD R24, R104, 0xffffffd9 ;  /* 0xffffffd968187836 */ /* 0x000fe20000000000 */
[----:B------:R-:W-:-:S02]  /*13a00*/  I2FP.F32.S32 R22, R22 ;  /* 0x0000001600167245 */ /* 0x000fc40000201400 */
[----:B------:R-:W-:Y:S02]  /*13a10*/  I2FP.F32.S32 R20, R20 ;  /* 0x0000001400147245 */ /* 0x000fe40000201400 */
[----:B------:R-:W-:Y:S01]  /*13a20*/  FSEL R228, R55, -INF , !P3 ;  /* 0xff80000037e47808 */ /* 0x000fe20005800000 */
[----:B------:R-:W-:Y:S01]  /*13a30*/  FFMA.FTZ R21, -R180, R22, R21 ;  /* 0x00000016b4157223 */ /* 0x000fe20000010115 */
[----:B------:R-:W-:Y:S01]  /*13a40*/  ISETP.GE.AND P3, PT, R52, R181, PT ;  /* 0x000000b53400720c */ /* 0x000fe20003f66270 */
[----:B------:R-:W-:Y:S01]  /*13a50*/  FFMA.FTZ R23, -R180, R20, R23 ;  /* 0x00000014b4177223 */ /* 0x000fe20000010117 */
[----:B------:R-:W-:Y:S01]  /*13a60*/  I2FP.F32.S32 R25, R25 ;  /* 0x0000001900197245 */ /* 0x000fe20000201400 */
[----:B------:R-:W-:Y:S01]  /*13a70*/  VIADD R20, R104, 0xffffffe0 ;  /* 0xffffffe068147836 */ /* 0x000fe20000000000 */
[----:B------:R-:W-:Y:S02]  /*13a80*/  ISETP.GE.AND P1, PT, R24, R184, PT ;  /* 0x000000b81800720c */ /* 0x000fe40003f26270 */
[----:B------:R-:W-:Y:S01]  /*13a90*/  IADD3 R22, PT, PT, R58, 0x20, -R57 ;  /* 0x000000203a167810 */ /* 0x000fe20007ffe839 */
[----:B------:R-:W-:Y:S01]  /*13aa0*/  FFMA.FTZ R16, -R180, R25, R16 ;  /* 0x00000019b4107223 */ /* 0x000fe20000010110 */
[----:B------:R-:W-:-:S02]  /*13ab0*/  FSEL R216, R47, -INF , !P3 ;  /* 0xff8000002fd87808 */ /* 0x000fc40005800000 */
[----:B------:R-:W-:Y:S02]  /*13ac0*/  ISETP.GE.AND P3, PT, R44, R181, PT ;  /* 0x000000b52c00720c */ /* 0x000fe40003f66270 */
[----:B------:R-:W-:Y:S02]  /*13ad0*/  IABS R22, R22 ;  /* 0x0000001600167213 */ /* 0x000fe40000000000 */
[----:B------:R-:W-:Y:S02]  /*13ae0*/  FSEL R21, R21, -INF , P1 ;  /* 0xff80000015157808 */ /* 0x000fe40000800000 */
[----:B------:R-:W-:Y:S02]  /*13af0*/  ISETP.GE.AND P1, PT, R20, R184, PT ;  /* 0x000000b81400720c */ /* 0x000fe40003f26270 */
[----:B------:R-:W-:Y:S02]  /*13b00*/  FSEL R200, R43, -INF , !P3 ;  /* 0xff8000002bc87808 */ /* 0x000fe40005800000 */
        /* <DEDUP_REMOVED lines=14> */
[----:B------:R-:W-:-:S02]  /*13bf0*/  FSEL R112, R112, -INF , !P5 ;  /* 0xff80000070707808 */ /* 0x000fc40006800000 */
[----:B------:R-:W-:Y:S01]  /*13c00*/  FSEL R122, R122, -INF , !P6 ;  /* 0xff8000007a7a7808 */ /* 0x000fe20007000000 */
[----:B------:R-:W-:Y:S01]  /*13c10*/  IMAD.MOV.U32 R21, RZ, RZ, R16 ;  /* 0x000000ffff157224 */ /* 0x000fe200078e0010 */
[----:B------:R-:W-:Y:S02]  /*13c20*/  IADD3 R16, PT, PT, R58, 0x1f, -R57 ;  /* 0x0000001f3a107810 */ /* 0x000fe40007ffe839 */
[C---:B------:R-:W-:Y:S02]  /*13c30*/  ISETP.GE.AND P5, PT, R20.reuse, R183, PT ;  /* 0x000000b71400720c */ /* 0x040fe40003fa6270 */
[----:B------:R-:W-:Y:S02]  /*13c40*/  IABS R16, R16 ;  /* 0x0000001000107213 */ /* 0x000fe40000000000 */
[----:B------:R-:W-:Y:S01]  /*13c50*/  ISETP.GE.AND P6, PT, R20, R181, PT ;  /* 0x000000b51400720c */ /* 0x000fe20003fc6270 */
[----:B------:R-:W-:Y:S01]  /*13c60*/  VIADD R20, R104, 0xffffffe1 ;  /* 0xffffffe168147836 */ /* 0x000fe20000000000 */
[----:B------:R-:W-:-:S02]  /*13c70*/  I2FP.F32.S32 R18, R18 ;  /* 0x0000001200127245 */ /* 0x000fc40000201400 */
[----:B------:R-:W-:Y:S02]  /*13c80*/  I2FP.F32.S32 R16, R16 ;  /* 0x0000001000107245 */ /* 0x000fe40000201400 */
[----:B------:R-:W-:Y:S01]  /*13c90*/  I2FP.F32.S32 R21, R21 ;  /* 0x0000001500157245 */ /* 0x000fe20000201400 */
[----:B------:R-:W-:Y:S01]  /*13ca0*/  FFMA.FTZ R17, -R180, R18, R17 ;  /* 0x00000012b4117223 */ /* 0x000fe20000010111 */
[----:B------:R-:W-:Y:S01]  /*13cb0*/  ISETP.GE.AND P1, PT, R20, R184, PT ;  /* 0x000000b81400720c */ /* 0x000fe20003f26270 */
[----:B------:R-:W-:Y:S01]  /*13cc0*/  FFMA.FTZ R19, -R180, R16, R19 ;  /* 0x00000010b4137223 */ /* 0x000fe20000010113 */
[----:B------:R-:W-:Y:S01]  /*13cd0*/  IADD3 R18, PT, PT, R58, 0x18, -R57 ;  /* 0x000000183a127810 */ /* 0x000fe20007ffe839 */
[----:B------:R-:W-:Y:S02]  /*13ce0*/  VIADD R16, R104, 0xffffffe8 ;  /* 0xffffffe868107836 */ /* 0x000fe40000000000 */
[----:B------:R-:W-:Y:S01]  /*13cf0*/  FFMA.FTZ R12, -R180, R21, R12 ;  /* 0x00000015b40c7223 */ /* 0x000fe2000001010c */
[----:B------:R-:W-:-:S02]  /*13d00*/  FSEL R17, R17, -INF , P1 ;  /* 0xff80000011117808 */ /* 0x000fc40000800000 */
        /* <DEDUP_REMOVED lines=14> */
[----:B------:R-:W-:Y:S02]  /*13df0*/  ISETP.GE.AND P2, PT, R20, R183, PT ;  /* 0x000000b71400720c */ /* 0x000fe40003f46270 */
[----:B------:R-:W-:Y:S02]  /*13e00*/  IABS R12, R12 ;  /* 0x0000000c000c7213 */ /* 0x000fe40000000000 */
[----:B------:R-:W-:Y:S02]  /*13e10*/  FSEL R198, R39, -INF , !P3 ;  /* 0xff80000027c67808 */ /* 0x000fe40005800000 */
[----:B------:R-:W-:Y:S02]  /*13e20*/  ISETP.GE.AND P3, PT, R36, R181, PT ;  /* 0x000000b52400720c */ /* 0x000fe40003f66270 */
[----:B------:R-:W-:Y:S01]  /*13e30*/  FSEL R53, R17, -INF , !P2 ;  /* 0xff80000011357808 */ /* 0x000fe20005000000 */
[----:B------:R-:W-:Y:S01]  /*13e40*/  IMAD.MOV.U32 R17, RZ, RZ, R12 ;  /* 0x000000ffff117224 */ /* 0x000fe200078e000c */
[----:B------:R-:W-:-:S02]  /*13e50*/  FSEL R138, R35, -INF , !P3 ;  /* 0xff800000238a7808 */ /* 0x000fc40005800000 */
[----:B------:R-:W-:Y:S02]  /*13e60*/  IADD3 R12, PT, PT, R58, 0x17, -R57 ;  /* 0x000000173a0c7810 */ /* 0x000fe40007ffe839 */
[----:B------:R-:W-:Y:S02]  /*13e70*/  ISETP.GE.AND P3, PT, R32, R181, PT ;  /* 0x000000b52000720c */ /* 0x000fe40003f66270 */
[----:B------:R-:W-:Y:S02]  /*13e80*/  I2FP.F32.S32 R14, R14 ;  /* 0x0000000e000e7245 */ /* 0x000fe40000201400 */
[----:B------:R-:W-:Y:S02]  /*13e90*/  FSEL R43, R43, -INF , !P5 ;  /* 0xff8000002b2b7808 */ /* 0x000fe40006800000 */
[----:B------:R-:W-:Y:S01]  /*13ea0*/  FSEL R108, R108, -INF , !P6 ;  /* 0xff8000006c6c7808 */ /* 0x000fe20007000000 */
[----:B------:R-:W-:Y:S01]  /*13eb0*/  FFMA.FTZ R13, -R180, R14, R13 ;  /* 0x0000000eb40d7223 */ /* 0x000fe2000001010d */
[----:B------:R-:W-:-:S02]  /*13ec0*/  IABS R12, R12 ;  /* 0x0000000c000c7213 */ /* 0x000fc40000000000 */
[----:B------:R-:W-:Y:S02]  /*13ed0*/  FSEL R126, R31, -INF , !P3 ;  /* 0xff8000001f7e7808 */ /* 0x000fe40005800000 */
[C---:B------:R-:W-:Y:S02]  /*13ee0*/  ISETP.GE.AND P5, PT, R16.reuse, R183, PT ;  /* 0x000000b71000720c */ /* 0x040fe40003fa6270 */
[-C--:B------:R-:W-:Y:S01]  /*13ef0*/  ISETP.GE.AND P6, PT, R16, R181.reuse, PT ;  /* 0x000000b51000720c */ /* 0x080fe20003fc6270 */
[----:B------:R-:W-:Y:S01]  /*13f00*/  VIADD R16, R104, 0xffffffe9 ;  /* 0xffffffe968107836 */ /* 0x000fe20000000000 */
[----:B------:R-:W-:Y:S02]  /*13f10*/  ISETP.GE.AND P3, PT, R28, R181, PT ;  /* 0x000000b51c00720c */ /* 0x000fe40003f66270 */
[----:B------:R-:W-:Y:S02]  /*13f20*/  IADD3 R14, PT, PT, R58, 0x10, -R57 ;  /* 0x000000103a0e7810 */ /* 0x000fe40007ffe839 */
[----:B------:R-:W-:-:S02]  /*13f30*/  I2FP.F32.S32 R12, R12 ;  /* 0x0000000c000c7245 */ /* 0x000fc40000201400 */
[----:B------:R-:W-:Y:S02]  /*13f40*/  I2FP.F32.S32 R17, R17 ;  /* 0x0000001100117245 */ /* 0x000fe40000201400 */
[----:B------:R-:W-:Y:S01]  /*13f50*/  FSEL R120, R27, -INF , !P3 ;  /* 0xff8000001b787808 */ /* 0x000fe20005800000 */
[----:B------:R-:W-:Y:S01]  /*13f60*/  FFMA.FTZ R15, -R180, R12, R15 ;  /* 0x0000000cb40f7223 */ /* 0x000fe2000001010f */
[----:B------:R-:W-:Y:S01]  /*13f70*/  ISETP.GE.AND P3, PT, R24, R181, PT ;  /* 0x000000b51800720c */ /* 0x000fe20003f66270 */
[----:B------:R-:W-:Y:S01]  /*13f80*/  FFMA.FTZ R8, -R180, R17, R8 ;  /* 0x00000011b4087223 */ /* 0x000fe20000010108 */
[----:B------:R-:W-:Y:S01]  /*13f90*/  ISETP.GE.AND P1, PT, R16, R184, PT ;  /* 0x000000b81000720c */ /* 0x000fe20003f26270 */
[----:B------:R-:W-:Y:S01]  /*13fa0*/  VIADD R12, R104, 0xfffffff0 ;  /* 0xfffffff0680c7836 */ /* 0x000fe20000000000 */
[----:B------:R-:W-:Y:S02]  /*13fb0*/  IABS R14, R14 ;  /* 0x0000000e000e7213 */ /* 0x000fe40000000000 */
[----:B------:R-:W-:-:S02]  /*13fc0*/  FSEL R110, R23, -INF , !P3 ;  /* 0xff800000176e7808 */ /* 0x000fc40005800000 */
[C---:B------:R-:W-:Y:S02]  /*13fd0*/  ISETP.GE.AND P2, PT, R16.reuse, R183, PT ;  /* 0x000000b71000720c */ /* 0x040fe40003f46270 */
[----:B------:R-:W-:Y:S02]  /*13fe0*/  ISETP.GE.AND P0, PT, R16, R182, PT ;  /* 0x000000b61000720c */ /* 0x000fe40003f06270 */
[----:B------:R-:W-:Y:S02]  /*13ff0*/  FSEL R13, R13, -INF , P1 ;  /* 0xff8000000d0d7808 */ /* 0x000fe40000800000 */
[----:B------:R-:W-:Y:S02]  /*14000*/  I2FP.F32.S32 R17, R14 ;  /* 0x0000000e00117245 */ /* 0x000fe40000201400 */
[----:B------:R-:W-:Y:S02]  /*14010*/  ISETP.GE.AND P3, PT, R20, R181, PT ;  /* 0x000000b51400720c */ /* 0x000fe40003f66270 */
[----:B------:R-:W-:Y:S01]  /*14020*/  FSEL R55, R55, -INF , !P5 ;  /* 0xff80000037377808 */ /* 0x000fe20006800000 */
[----:B------:R-:W-:Y:S01]  /*14030*/  FFMA.FTZ R10, -R180, R17, R10 ;  /* 0x00000011b40a7223 */ /* 0x000fe2000001010a */
[----:B------:R-:W-:-:S02]  /*14040*/  ISETP.GE.AND P1, PT, R12, R184, PT ;  /* 0x000000b80c00720c */ /* 0x000fc40003f26270 */
[----:B------:R-:W-:Y:S02]  /*14050*/  FSEL R60, R13, -INF , !P2 ;  /* 0xff8000000d3c7808 */ /* 0x000fe40005000000 */
[----:B------:R-:W-:Y:S02]  /*14060*/  FSEL R15, R15, -INF , P0 ;  /* 0xff8000000f0f7808 */ /* 0x000fe40000000000 */
[----:B------:R-:W-:Y:S02]  /*14070*/  FSEL R66, R19, -INF , !P3 ;  /* 0xff80000013427808 */ /* 0x000fe40005800000 */
[C---:B------:R-:W-:Y:S02]  /*14080*/  ISETP.GE.AND P5, PT, R12.reuse, R183, PT ;  /* 0x000000b70c00720c */ /* 0x040fe40003fa6270 */
[CC--:B------:R-:W-:Y:S02]  /*14090*/  ISETP.GE.AND P2, PT, R12.reuse, R181.reuse, PT ;  /* 0x000000b50c00720c */ /* 0x0c0fe40003f46270 */
[----:B------:R-:W-:Y:S01]  /*140a0*/  ISETP.GE.AND P0, PT, R12, R182, PT ;  /* 0x000000b60c00720c */ /* 0x000fe20003f06270 */
[----:B------:R-:W-:Y:S01]  /*140b0*/  VIADD R12, R104, 0xfffffff1 ;  /* 0xfffffff1680c7836 */ /* 0x000fe20000000000 */
[----:B------:R-:W-:Y:S01]  /*140c0*/  ISETP.GE.AND P3, PT, R16, R181, PT ;  /* 0x000000b51000720c */ /* 0x000fe20003f66270 */
[----:B------:R-:W-:Y:S01]  /*140d0*/  VIADD R104, R104, 0xfffffff8 ;  /* 0xfffffff868687836 */ /* 0x000fe20000000000 */
[----:B------:R-:W-:-:S02]  /*140e0*/  FSEL R8, R8, -INF , P1 ;  /* 0xff80000008087808 */ /* 0x000fc40000800000 */
[----:B------:R-:W-:Y:S02]  /*140f0*/  FSEL R64, R64, -INF , !P6 ;  /* 0xff80000040407808 */ /* 0x000fe40007000000 */
[----:B------:R-:W-:Y:S02]  /*14100*/  FSEL R62, R15, -INF , !P3 ;  /* 0xff8000000f3e7808 */ /* 0x000fe40005800000 */
[----:B------:R-:W-:Y:S02]  /*14110*/  FSEL R10, R10, -INF , P0 ;  /* 0xff8000000a0a7808 */ /* 0x000fe40000000000 */
[C---:B------:R-:W-:Y:S02]  /*14120*/  ISETP.GE.AND P1, PT, R12.reuse, R184, PT ;  /* 0x000000b80c00720c */ /* 0x040fe40003f26270 */
[C---:B------:R-:W-:Y:S02]  /*14130*/  ISETP.GE.AND P3, PT, R12.reuse, R183, PT ;  /* 0x000000b70c00720c */ /* 0x040fe40003f66270 */
[----:B------:R-:W-:-:S02]  /*14140*/  ISETP.GE.AND P6, PT, R12, R181, PT ;  /* 0x000000b50c00720c */ /* 0x000fc40003fc6270 */
[----:B------:R-:W-:Y:S02]  /*14150*/  ISETP.GE.AND P0, PT, R12, R182, PT ;  /* 0x000000b60c00720c */ /* 0x000fe40003f06270 */
[----:B------:R-:W-:Y:S02]  /*14160*/  FSEL R61, R8, -INF , !P5 ;  /* 0xff800000083d7808 */ /* 0x000fe40006800000 */
[--C-:B------:R-:W-:Y:S02]  /*14170*/  IADD3 R12, PT, PT, R248, 0xf, -R57.reuse ;  /* 0x0000000ff80c7810 */ /* 0x100fe40007ffe839 */
[--C-:B------:R-:W-:Y:S02]  /*14180*/  IADD3 R8, PT, PT, R58, 0xf, -R57.reuse ;  /* 0x0000000f3a087810 */ /* 0x100fe40007ffe839 */
[--C-:B------:R-:W-:Y:S02]  /*14190*/  IADD3 R248, PT, PT, R248, 0x8, -R57.reuse ;  /* 0x00000008f8f87810 */ /* 0x100fe40007ffe839 */
[----:B------:R-:W-:-:S02]  /*141a0*/  IADD3 R57, PT, PT, R58, 0x8, -R57 ;  /* 0x000000083a397810 */ /* 0x000fc40007ffe839 */
[----:B------:R-:W-:Y:S02]  /*141b0*/  IABS R8, R8 ;  /* 0x0000000800087213 */ /* 0x000fe40000000000 */
[----:B------:R-:W-:Y:S02]  /*141c0*/  IABS R57, R57 ;  /* 0x0000003900397213 */ /* 0x000fe40000000000 */
[----:B------:R-:W-:Y:S02]  /*141d0*/  IABS R12, R12 ;  /* 0x0000000c000c7213 */ /* 0x000fe40000000000 */
[----:B------:R-:W-:Y:S02]  /*141e0*/  I2FP.F32.S32 R8, R8 ;  /* 0x0000000800087245 */ /* 0x000fe40000201400 */
[----:B------:R-:W-:Y:S02]  /*141f0*/  I2FP.F32.S32 R57, R57 ;  /* 0x0000003900397245 */ /* 0x000fe40000201400 */
[----:B------:R-:W-:Y:S01]  /*14200*/  I2FP.F32.S32 R12, R12 ;  /* 0x0000000c000c7245 */ /* 0x000fe20000201400 */
[C---:B------:R-:W-:Y:S01]  /*14210*/  FFMA.FTZ R8, -R180.reuse, R8, R11 ;  /* 0x00000008b4087223 */ /* 0x040fe2000001010b */
[----:B------:R-:W-:Y:S01]  /*14220*/  IABS R248, R248 ;  /* 0x000000f800f87213 */ /* 0x000fe20000000000 */
[----:B------:R-:W-:Y:S01]  /*14230*/  FFMA.FTZ R6, -R180, R57, R6 ;  /* 0x00000039b4067223 */ /* 0x000fe20000010106 */
[----:B------:R-:W-:-:S02]  /*14240*/  VIADD R57, R51, 0xfffffffe ;  /* 0xfffffffe33397836 */ /* 0x000fc40000000000 */
[----:B------:R-:W-:Y:S01]  /*14250*/  FFMA.FTZ R9, -R180, R12, R9 ;  /* 0x0000000cb4097223 */ /* 0x000fe20000010109 */
[----:B------:R-:W-:Y:S02]  /*14260*/  FSEL R8, R8, -INF , P0 ;  /* 0xff80000008087808 */ /* 0x000fe40000000000 */
[----:B------:R-:W-:Y:S02]  /*14270*/  FSEL R58, R10, -INF , !P2 ;  /* 0xff8000000a3a7808 */ /* 0x000fe40005000000 */
[----:B------:R-:W-:Y:S02]  /*14280*/  FSEL R65, R9, -INF , P1 ;  /* 0xff80000009417808 */ /* 0x000fe40000800000 */
[----:B------:R-:W-:Y:S02]  /*14290*/  ISETP.GT.AND P0, PT, R57, R158, PT ;  /* 0x0000009e3900720c */ /* 0x000fe40003f04270 */
[----:B------:R-:W-:Y:S02]  /*142a0*/  I2FP.F32.S32 R9, R248 ;  /* 0x000000f800097245 */ /* 0x000fe40000201400 */
[----:B------:R-:W-:-:S02]  /*142b0*/  ISETP.GE.AND P2, PT, R104, R184, PT ;  /* 0x000000b86800720c */ /* 0x000fc40003f46270 */
[----:B------:R-:W-:Y:S01]  /*142c0*/  ISETP.GE.AND P1, PT, R104, R182, PT ;  /* 0x000000b66800720c */ /* 0x000fe20003f26270 */
[----:B------:R-:W-:Y:S01]  /*142d0*/  FFMA.FTZ R4, -R180, R9, R4 ;  /* 0x00000009b4047223 */ /* 0x000fe20000010104 */
[----:B------:R-:W-:Y:S02]  /*142e0*/  FSEL R65, R65, -INF , !P3 ;  /* 0xff80000041417808 */ /* 0x000fe40005800000 */
[C---:B------:R-:W-:Y:S02]  /*142f0*/  ISETP.GE.AND P5, PT, R104.reuse, R183, PT ;  /* 0x000000b76800720c */ /* 0x040fe40003fa6270 */
[----:B------:R-:W-:Y:S02]  /*14300*/  ISETP.GE.AND P3, PT, R104, R181, PT ;  /* 0x000000b56800720c */ /* 0x000fe40003f66270 */
[----:B------:R-:W-:Y:S02]  /*14310*/  FSEL R63, R4, -INF , P2 ;  /* 0xff800000043f7808 */ /* 0x000fe40001000000 */
[----:B------:R-:W-:-:S02]  /*14320*/  FSEL R52, R6, -INF , P1 ;  /* 0xff80000006347808 */ /* 0x000fc40000800000 */
[----:B------:R-:W-:Y:S02]  /*14330*/  FSEL R54, R8, -INF , !P6 ;  /* 0xff80000008367808 */ /* 0x000fe40007000000 */
[----:B------:R-:W-:Y:S02]  /*14340*/  FSEL R63, R63, -INF , !P5 ;  /* 0xff8000003f3f7808 */ /* 0x000fe40006800000 */
[----:B------:R-:W-:Y:S01]  /*14350*/  FSEL R52, R52, -INF , !P3 ;  /* 0xff80000034347808 */ /* 0x000fe20005800000 */
[----:B------:R-:W-:Y:S06]  /*14360*/  @!P0 BRA `(.L_x_13609) ;  /* 0x0000000800108947 */ /* 0x000fec0003800000 */
[----:B------:R-:W-:Y:S01]  /*14370*/  ISETP.NE.AND P2, PT, R3, RZ, PT ;  /* 0x000000ff0300720c */ /* 0x000fe20003f45270 */
[----:B------:R-:W-:-:S12]  /*14380*/  BSSY.RECONVERGENT B0, `(.L_x_13610) ;  /* 0x0000048000007945 */ /* 0x000fd80003800200 */
[----:B------:R-:W-:Y:S05]  /*14390*/  @!P2 BRA `(.L_x_13611) ;  /* 0x0000000000f8a947 */ /* 0x000fea0003800000 */
[----:B------:R-:W2:Y:S01]  /*143a0*/  LD.E R6, desc[UR4][R102.64+0x170] ;  /* 0x0001700466067980 */ /* 0x000ea2000c101900 */
[----:B------:R-:W-:Y:S01]  /*143b0*/  VIADD R105, R105, 0xffffff00 ;  /* 0xffffff0069697836 */ /* 0x000fe20000000000 */
[-C--:B--2---:R-:W-:Y:S02]  /*143c0*/  IABS R3, R6.reuse ;  /* 0x0000000600037213 */ /* 0x084fe40000000000 */
[----:B------:R-:W-:Y:S02]  /*143d0*/  IABS R8, R6 ;  /* 0x0000000600087213 */ /* 0x000fe40000000000 */
[----:B------:R-:W1:Y:S02]  /*143e0*/  I2F.RP R9, R3 ;  /* 0x0000000300097306 */ /* 0x000e640000209400 */
[----:B------:R-:W-:-:S06]  /*143f0*/  IADD3 R8, PT, PT, RZ, -R8, RZ ;  /* 0x80000008ff087210 */ /* 0x000fcc0007ffe0ff */
[----:B-1----:R-:W1:Y:S02]  /*14400*/  MUFU.RCP R10, R9 ;  /* 0x00000009000a7308 */ /* 0x002e640000001000 */
[----:B-1----:R-:W-:Y:S02]  /*14410*/  VIADD R10, R10, 0xffffffe ;  /* 0x0ffffffe0a0a7836 */ /* 0x002fe40000000000 */
[----:B------:R-:W-:-:S04]  /*14420*/  IMAD.SHL.U32 R9, R57, 0x80, RZ ;  /* 0x0000008039097824 */ /* 0x000fc800078e00ff */
[----:B------:R-:W1:Y:S01]  /*14430*/  F2I.FTZ.U32.TRUNC.NTZ R11, R10 ;  /* 0x0000000a000b7305 */ /* 0x000e62000021f000 */
[----:B------:R-:W-:Y:S02]  /*14440*/  IABS R13, R9 ;  /* 0x00000009000d7213 */ /* 0x000fe40000000000 */
[----:B------:R-:W-:-:S04]  /*14450*/  LOP3.LUT R9, R9, R6, RZ, 0x3c, !PT ;  /* 0x0000000609097212 */ /* 0x000fc800078e3cff */
[----:B------:R-:W-:Y:S02]  /*14460*/  ISETP.GE.AND P6, PT, R9, RZ, PT ;  /* 0x000000ff0900720c */ /* 0x000fe40003fc6270 */
[----:B------:R-:W-:Y:S01]  /*14470*/  LOP3.LUT R9, RZ, R6, RZ, 0x33, !PT ;  /* 0x00000006ff097212 */ /* 0x000fe200078e33ff */
[----:B-1----:R-:W-:Y:S01]  /*14480*/  IMAD.MOV R4, RZ, RZ, -R11 ;  /* 0x000000ffff047224 */ /* 0x002fe200078e0a0b */
[----:B------:R-:W-:-:S03]  /*14490*/  MOV R10, RZ ;  /* 0x000000ff000a7202 */ /* 0x000fc60000000f00 */
[----:B------:R-:W-:-:S04]  /*144a0*/  IMAD R4, R4, R3, RZ ;  /* 0x0000000304047224 */ /* 0x000fc800078e02ff */
[----:B------:R-:W-:Y:S01]  /*144b0*/  IMAD.HI.U32 R4, R11, R4, R10 ;  /* 0x000000040b047227 */ /* 0x000fe200078e000a */
[----:B------:R-:W-:Y:S02]  /*144c0*/  IABS R11, R105 ;  /* 0x00000069000b7213 */ /* 0x000fe40000000000 */
[----:B------:R-:W-:-:S03]  /*144d0*/  LOP3.LUT R105, R105, R6, RZ, 0x3c, !PT ;  /* 0x0000000669697212 */ /* 0x000fc600078e3cff */
[----:B------:R-:W-:Y:S01]  /*144e0*/  IMAD.HI.U32 R10, R4, R11, RZ ;  /* 0x0000000b040a7227 */ /* 0x000fe200078e00ff */
[----:B------:R-:W-:-:S03]  /*144f0*/  ISETP.GE.AND P5, PT, R105, RZ, PT ;  /* 0x000000ff6900720c */ /* 0x000fc60003fa6270 */
        /* <DEDUP_REMOVED lines=31> */
[----:B----4-:R-:W-:-:S05]  /*146f0*/  IADD3 R3, PT, PT, R4, -R3, RZ ;  /* 0x8000000304037210 */ /* 0x010fca0007ffe0ff */
[----:B--2---:R-:W-:Y:S01]  /*14700*/  IMAD.WIDE.U32 R10, R3, R12, R8 ;  /* 0x0000000c030a7225 */ /* 0x004fe200078e0008 */
[----:B------:R-:W-:-:S03]  /*14710*/  SHF.R.S32.HI R9, RZ, 0x1f, R3 ;  /* 0x0000001fff097819 */ /* 0x000fc60000011403 */
[----:B------:R-:W-:-:S04]  /*14720*/  IMAD R3, R13, R3, RZ ;  /* 0x000000030d037224 */ /* 0x000fc800078e02ff */
[----:B------:R-:W-:Y:S01]  /*14730*/  IMAD R3, R12, R9, R3 ;  /* 0x000000090c037224 */ /* 0x000fe200078e0203 */
[----:B------:R-:W-:-:S04]  /*14740*/  LEA R160, P0, R10, R160, 0x1 ;  /* 0x000000a00aa07211 */ /* 0x000fc800078008ff */
[----:B------:R-:W-:-:S04]  /*14750*/  IADD3 R3, PT, PT, R11, R3, RZ ;  /* 0x000000030b037210 */ /* 0x000fc80007ffe0ff */
[----:B------:R-:W-:Y:S01]  /*14760*/  LEA.HI.X R159, R10, R159, R3, 0x1, P0 ;  /* 0x0000009f0a9f7211 */ /* 0x000fe200000f0c03 */
[----:B------:R-:W-:Y:S05]  /*14770*/  BRA `(.L_x_13612) ;  /* 0x0000000000207947 */ /* 0x000fea0003800000 */
.L_x_13611:
        /* <DEDUP_REMOVED lines=8> */
.L_x_13612:
[----:B------:R-:W-:Y:S05]  /*14800*/  BSYNC.RECONVERGENT B0 ;  /* 0x0000000000007941 */ /* 0x000fea0003800200 */
.L_x_13610:
        /* <DEDUP_REMOVED lines=58> */
.L_x_13609:
[----:B------:R-:W-:Y:S05]  /*14bb0*/  BSYNC.RECONVERGENT B1 ;  /* 0x0000000000017941 */ /* 0x000fea0003800200 */
.L_x_13608:
        /* <DEDUP_REMOVED lines=46> */
[----:B------:R-:W-:Y:S01]  /*14ea0*/  FSEL R13, R3, RZ, P0 ;  /* 0x000000ff030d7208 */ /* 0x000fe20000000000 */
[----:B------:R-:W1:Y:S04]  /*14eb0*/  LDSM.16.MT88.4 R8, [R148+0x6000] ;  /* 0x006000009408783b */ /* 0x000e680000004200 */
[----:B------:R-:W-:Y:S01]  /*14ec0*/  FADD.FTZ R13, R0, -R13 ;  /* 0x8000000d000d7221 */ /* 0x000fe20000010000 */
[C---:B--2---:R-:W-:Y:S01]  /*14ed0*/  FMUL.FTZ R41, R42.reuse, R3 ;  /* 0x000000032a297220 */ /* 0x044fe20000410000 */
[----:B------:R-:W-:-:S04]  /*14ee0*/  FMUL.FTZ R67, R42, R40 ;  /* 0x000000282a437220 */ /* 0x000fc80000410000 */
[----:B------:R-:W-:Y:S02]  /*14ef0*/  FSEL R41, R41, RZ, P0 ;  /* 0x000000ff29297208 */ /* 0x000fe40000000000 */
[----:B------:R-:W-:-:S03]  /*14f00*/  FSETP.NEU.FTZ.AND P0, PT, R40, -INF , PT ;  /* 0xff8000002800780b */ /* 0x000fc60003f1d000 */
[-CC-:B------:R-:W-:Y:S01]  /*14f10*/  FFMA.FTZ R0, R210, R42.reuse, -R41.reuse ;  /* 0x0000002ad2007223 */ /* 0x180fe20000010829 */
[----:B------:R-:W-:Y:S01]  /*14f20*/  FSEL R133, R40, RZ, P0 ;  /* 0x000000ff28857208 */ /* 0x000fe20000000000 */
[-CC-:B------:R-:W-:Y:S01]  /*14f30*/  FFMA.FTZ R127, R7, R42.reuse, -R41.reuse ;  /* 0x0000002a077f7223 */ /* 0x180fe20000010829 */
[----:B------:R-:W-:Y:S01]  /*14f40*/  FSEL R67, R67, RZ, P0 ;  /* 0x000000ff43437208 */ /* 0x000fe20000000000 */
[-CC-:B------:R-:W-:Y:S01]  /*14f50*/  FFMA.FTZ R210, R246, R42.reuse, -R41.reuse ;  /* 0x0000002af6d27223 */ /* 0x180fe20000010829 */
[-C--:B------:R-:W-:Y:S01]  /*14f60*/  FFMA.FTZ R119, R244, R42.reuse, -R41 ;  /* 0x0000002af4777223 */ /* 0x080fe20000010829 */
[----:B------:R-:W-:Y:S01]  /*14f70*/  FADD.FTZ R133, R2, -R133 ;  /* 0x8000008502857221 */ /* 0x000fe20000010000 */
[----:B------:R-:W-:Y:S01]  /*14f80*/  FMUL.FTZ R2, R42, R13 ;  /* 0x0000000d2a027220 */ /* 0x000fe20000410000 */
[-CC-:B------:R-:W-:Y:S01]  /*14f90*/  FFMA.FTZ R131, R242, R42.reuse, -R67.reuse ;  /* 0x0000002af2837223 */ /* 0x180fe20000010843 */
[-CC-:B------:R-:W-:Y:S01]  /*14fa0*/  FFMA.FTZ R129, R5, R42.reuse, -R67.reuse ;  /* 0x0000002a05817223 */ /* 0x180fe20000010843 */
[----:B------:R-:W-:Y:S01]  /*14fb0*/  FMUL.FTZ R133, R42, R133 ;  /* 0x000000852a857220 */ /* 0x000fe20000410000 */
        /* <DEDUP_REMOVED lines=9> */
[-CC-:B------:R-:W-:Y:S01]  /*15050*/  FFMA.FTZ R111, R232, R42.reuse, -R41.reuse ;  /* 0x0000002ae86f7223 */ /* 0x180fe20000010829 */
        /* <DEDUP_REMOVED lines=11> */
[-CC-:B------:R-:W-:Y:S01]  /*15110*/  FFMA.FTZ R61, R61, R42.reuse, -R67.reuse ;  /* 0x0000002a3d3d7223 */ /* 0x180fe20000010843 */
[----:B------:R-:W2:Y:S01]  /*15120*/  MUFU.EX2 R129, R129 ;  /* 0x0000008100817308 */ /* 0x000ea20000000800 */
[-CC-:B------:R-:W-:Y:S01]  /*15130*/  FFMA.FTZ R65, R65, R42.reuse, -R67.reuse ;  /* 0x0000002a41417223 */ /* 0x180fe20000010843 */
[-C--:B------:R-:W-:Y:S01]  /*15140*/  FFMA.FTZ R63, R63, R42.reuse, -R67 ;  /* 0x0000002a3f3f7223 */ /* 0x080fe20000010843 */
[----:B------:R-:W-:Y:S01]  /*15150*/  FFMA.FTZ R58, R58, R42, -R41 ;  /* 0x0000002a3a3a7223 */ /* 0x000fe20000010829 */
[----:B------:R-:W4:Y:S01]  /*15160*/  MUFU.EX2 R2, R2 ;  /* 0x0000000200027308 */ /* 0x000f220000000800 */
[----:B------:R-:W-:-:S02]  /*15170*/  ISETP.GT.AND P0, PT, R57, R158, PT ;  /* 0x0000009e3900720c */ /* 0x000fc40003f04270 */
[----:B---3--:R-:W-:Y:S01]  /*15180*/  F2FP.BF16.F32.PACK_AB R35, R119, R210 ;  /* 0x000000d27723723e */ /* 0x008fe200000010ff */
[----:B------:R-:W3:Y:S04]  /*15190*/  MUFU.EX2 R133, R133 ;  /* 0x0000008500857308 */ /* 0x000ee80000000800 */
[----:B------:R-:W-:Y:S01]  /*151a0*/  MUFU.EX2 R212, R212 ;  /* 0x000000d400d47308 */ /* 0x000fe20000000800 */
[----:B--2---:R-:W-:-:S03]  /*151b0*/  F2FP.BF16.F32.PACK_AB R32, R129, R131 ;  /* 0x000000838120723e */ /* 0x004fc600000010ff */
[----:B------:R-:W2:Y:S01]  /*151c0*/  MUFU.EX2 R121, R121 ;  /* 0x0000007900797308 */ /* 0x000ea20000000800 */
[-C--:B----4-:R-:W-:Y:S01]  /*151d0*/  FMUL.FTZ R6, R98, R2.reuse ;  /* 0x0000000262067220 */ /* 0x090fe20000410000 */
[-C--:B------:R-:W-:Y:S01]  /*151e0*/  FMUL.FTZ R7, R99, R2.reuse ;  /* 0x0000000263077220 */ /* 0x080fe20000410000 */
[-C--:B------:R-:W-:Y:S01]  /*151f0*/  FMUL.FTZ R14, R90, R2.reuse ;  /* 0x000000025a0e7220 */ /* 0x080fe20000410000 */
[-C--:B------:R-:W-:Y:S01]  /*15200*/  FMUL.FTZ R15, R91, R2.reuse ;  /* 0x000000025b0f7220 */ /* 0x080fe20000410000 */
[-C--:B---3--:R-:W-:Y:S01]  /*15210*/  FMUL.FTZ R4, R96, R133.reuse ;  /* 0x0000008560047220 */ /* 0x088fe20000410000 */
[-C--:B------:R-:W-:Y:S01]  /*15220*/  FMUL.FTZ R5, R97, R133.reuse ;  /* 0x0000008561057220 */ /* 0x080fe20000410000 */
[-C--:B------:R-:W-:Y:S01]  /*15230*/  FMUL.FTZ R12, R88, R133.reuse ;  /* 0x00000085580c7220 */ /* 0x080fe20000410000 */
[-C--:B------:R-:W-:Y:S01]  /*15240*/  FMUL.FTZ R13, R89, R133.reuse ;  /* 0x00000085590d7220 */ /* 0x080fe20000410000 */
[-C--:B------:R-:W-:Y:S01]  /*15250*/  FMUL.FTZ R22, R82, R2.reuse ;  /* 0x0000000252167220 */ /* 0x080fe20000410000 */
[----:B------:R-:W-:Y:S01]  /*15260*/  FMUL.FTZ R23, R83, R2 ;  /* 0x0000000253177220 */ /* 0x000fe20000410000 */
[-C--:B------:R-:W-:Y:S01]  /*15270*/  FMUL.FTZ R20, R80, R133.reuse ;  /* 0x0000008550147220 */ /* 0x080fe20000410000 */
[-C--:B------:R-:W-:Y:S01]  /*15280*/  FMUL.FTZ R21, R81, R133.reuse ;  /* 0x0000008551157220 */ /* 0x080fe20000410000 */
[----:B--2---:R-:W-:Y:S01]  /*15290*/  F2FP.BF16.F32.PACK_AB R34, R121, R212 ;  /* 0x000000d47922723e */ /* 0x004fe200000010ff */
        /* <DEDUP_REMOVED lines=20> */
[----:B-1----:R-:W-:Y:S01]  /*153e0*/  HMMA.16816.F32.BF16 R4, R32, R8, R4 ;  /* 0x000000082004723c */ /* 0x002fe20000041804 */
[----:B------:R-:W-:Y:S01]  /*153f0*/  MUFU.EX2 R220, R220 ;  /* 0x000000dc00dc7308 */ /* 0x000fe20000000800 */
[----:B------:R-:W-:Y:S01]  /*15400*/  FFMA.FTZ R190, R190, R133, R131 ;  /* 0x00000085bebe7223 */ /* 0x000fe20000010083 */
[----:B------:R-:W-:-:S02]  /*15410*/  @P0 IADD3 R51, PT, PT, R51, -0x3, RZ ;  /* 0xfffffffd33330810 */ /* 0x000fc40007ffe0ff */
[----:B------:R-:W1:Y:S01]  /*15420*/  MUFU.EX2 R123, R123 ;  /* 0x0000007b007b7308 */ /* 0x000e620000000800 */
[----:B------:R-:W-:Y:S01]  /*15430*/  FADD.FTZ R129, R129, R190 ;  /* 0x000000be81817221 */ /* 0x000fe20000010000 */
[----:B------:R-:W-:Y:S01]  /*15440*/  FFMA.FTZ R190, R56, R42, -R67 ;  /* 0x0000002a38be7223 */ /* 0x000fe20000010843 */
[----:B------:R-:W-:Y:S01]  /*15450*/  HMMA.16816.F32.BF16 R12, R32, R16, R12 ;  /* 0x00000010200c723c */ /* 0x000fe2000004180c */
[----:B------:R-:W-:Y:S01]  /*15460*/  MUFU.EX2 R125, R125 ;  /* 0x0000007d007d7308 */ /* 0x000fe20000000800 */
[----:B------:R-:W-:-:S03]  /*15470*/  FADD.FTZ R212, R212, R129 ;  /* 0x00000081d4d47221 */ /* 0x000fc60000010000 */
[----:B------:R-:W-:Y:S01]  /*15480*/  MUFU.EX2 R204, R204 ;  /* 0x000000cc00cc7308 */ /* 0x000fe20000000800 */
[----:B------:R-:W-:Y:S02]  /*15490*/  FADD.FTZ R121, R121, R212 ;  /* 0x000000d479797221 */ /* 0x000fe40000010000 */
[C---:B------:R-:W-:Y:S01]  /*154a0*/  HMMA.16816.F32.BF16 R20, R32.reuse, R24, R20 ;  /* 0x000000182014723c */ /* 0x040fe20000041814 */
[----:B------:R-:W-:Y:S04]  /*154b0*/  MUFU.EX2 R113, R113 ;  /* 0x0000007100717308 */ /* 0x000fe80000000800 */
[----:B------:R-:W-:Y:S03]  /*154c0*/  MUFU.EX2 R111, R111 ;  /* 0x0000006f006f7308 */ /* 0x000fe60000000800 */
[C---:B------:R-:W-:Y:S01]  /*154d0*/  HMMA.16816.F32.BF16 R8, R32.reuse, R10, R92 ;  /* 0x0000000a2008723c */ /* 0x040fe2000004185c */
[----:B------:R-:W-:Y:S01]  /*154e0*/  MUFU.EX2 R208, R208 ;  /* 0x000000d000d07308 */ /* 0x000fe20000000800 */
[----:B------:R-:W-:Y:S03]  /*154f0*/  LDSM.16.MT88.4 R92, [R148+0x7800] ;  /* 0x00780000945c783b */ /* 0x000fe60000004200 */
[----:B------:R-:W-:Y:S03]  /*15500*/  MUFU.EX2 R115, R115 ;  /* 0x0000007300737308 */ /* 0x000fe60000000800 */
[C---:B------:R-:W-:Y:S01]  /*15510*/  HMMA.16816.F32.BF16 R16, R32.reuse, R18, R84 ;  /* 0x000000122010723c */ /* 0x040fe20000041854 */
[----:B------:R-:W-:Y:S01]  /*15520*/  MUFU.EX2 R109, R109 ;  /* 0x0000006d006d7308 */ /* 0x000fe20000000800 */
[----:B------:R-:W-:Y:S03]  /*15530*/  LDSM.16.MT88.4 R84, [R144+0x7800] ;  /* 0x007800009054783b */ /* 0x000fe60000004200 */
[----:B------:R-:W-:Y:S03]  /*15540*/  MUFU.EX2 R117, R117 ;  /* 0x0000007500757308 */ /* 0x000fe60000000800 */
[C---:B------:R-:W-:Y:S01]  /*15550*/  HMMA.16816.F32.BF16 R24, R32.reuse, R26, R76 ;  /* 0x0000001a2018723c */ /* 0x040fe2000004184c */
[----:B------:R-:W2:Y:S01]  /*15560*/  MUFU.EX2 R104, R104 ;  /* 0x0000006800687308 */ /* 0x000ea20000000800 */
[----:B------:R-:W-:Y:S03]  /*15570*/  LDSM.16.MT88.4 R76, [R107+0x7800] ;  /* 0x007800006b4c783b */ /* 0x000fe60000004200 */
[----:B------:R-:W-:Y:S03]  /*15580*/  MUFU.EX2 R105, R105 ;  /* 0x0000006900697308 */ /* 0x000fe60000000800 */
[C---:B------:R-:W-:Y:S01]  /*15590*/  HMMA.16816.F32.BF16 R28, R32.reuse, R36, R28 ;  /* 0x00000024201c723c */ /* 0x040fe2000004181c */
[----:B-1----:R-:W-:Y:S01]  /*155a0*/  F2FP.BF16.F32.PACK_AB R37, R123, R220 ;  /* 0x000000dc7b25723e */ /* 0x002fe200000010ff */
[----:B------:R-:W-:Y:S04]  /*155b0*/  MUFU.EX2 R61, R61 ;  /* 0x0000003d003d7308 */ /* 0x000fe80000000800 */
[----:B------:R-:W-:Y:S02]  /*155c0*/  MUFU.EX2 R190, R190 ;  /* 0x000000be00be7308 */ /* 0x000fe40000000800 */
[----:B------:R-:W-:Y:S01]  /*155d0*/  HMMA.16816.F32.BF16 R32, R32, R38, R68 ;  /* 0x000000262020723c */ /* 0x000fe20000041844 */
[--C-:B------:R-:W-:Y:S01]  /*155e0*/  FFMA.FTZ R38, R202, R42, -R67.reuse ;  /* 0x0000002aca267223 */ /* 0x100fe20000010843 */
[----:B------:R-:W-:Y:S01]  /*155f0*/  FFMA.FTZ R68, R189, R2, R0 ;  /* 0x00000002bd447223 */ /* 0x000fe20000010000 */
[----:B------:R-:W1:Y:S01]  /*15600*/  MUFU.EX2 R202, R238 ;  /* 0x000000ee00ca7308 */ /* 0x000e620000000800 */
[-C--:B------:R-:W-:Y:S01]  /*15610*/  FFMA.FTZ R2, R218, R42.reuse, -R67 ;  /* 0x0000002ada027223 */ /* 0x080fe20000010843 */
[-CC-:B------:R-:W-:Y:S01]  /*15620*/  FFMA.FTZ R0, R216, R42.reuse, -R41.reuse ;  /* 0x0000002ad8007223 */ /* 0x180fe20000010829 */
[----:B------:R-:W-:Y:S01]  /*15630*/  FADD.FTZ R127, R127, R68 ;  /* 0x000000447f7f7221 */ /* 0x000fe20000010000 */
[----:B------:R-:W3:Y:S01]  /*15640*/  MUFU.EX2 R222, R38 ;  /* 0x0000002600de7308 */ /* 0x000ee20000000800 */
[----:B--2---:R-:W-:Y:S01]  /*15650*/  F2FP.BF16.F32.PACK_AB R68, R104, R117 ;  /* 0x000000756844723e */ /* 0x004fe200000010ff */
[----:B------:R-:W-:Y:S01]  /*15660*/  FFMA.FTZ R189, R50, R42, -R41 ;  /* 0x0000002a32bd7223 */ /* 0x000fe20000010829 */
[----:B------:R-:W-:Y:S01]  /*15670*/  F2FP.BF16.F32.PACK_AB R69, R115, R208 ;  /* 0x000000d07345723e */ /* 0x000fe200000010ff */
[----:B------:R-:W2:Y:S01]  /*15680*/  MUFU.EX2 R2, R2 ;  /* 0x0000000200027308 */ /* 0x000ea20000000800 */
[----:B------:R-:W-:-:S03]  /*15690*/  FADD.FTZ R210, R210, R127 ;  /* 0x0000007fd2d27221 */ /* 0x000fc60000010000 */
[----:B------:R-:W4:Y:S01]  /*156a0*/  MUFU.EX2 R0, R0 ;  /* 0x0000000000007308 */ /* 0x000f220000000800 */
[----:B------:R-:W-:Y:S01]  /*156b0*/  FADD.FTZ R119, R119, R210 ;  /* 0x000000d277777221 */ /* 0x000fe20000010000 */
[----:B-1----:R-:W-:Y:S02]  /*156c0*/  F2FP.BF16.F32.PACK_AB R39, R111, R202 ;  /* 0x000000ca6f27723e */ /* 0x002fe400000010ff */
[----:B------:R-:W-:Y:S01]  /*156d0*/  MUFU.EX2 R189, R189 ;  /* 0x000000bd00bd7308 */ /* 0x000fe20000000800 */
[----:B------:R-:W-:Y:S01]  /*156e0*/  FADD.FTZ R220, R220, R119 ;  /* 0x00000077dcdc7221 */ /* 0x000fe20000010000 */
[----:B---3--:R-:W-:Y:S01]  /*156f0*/  F2FP.BF16.F32.PACK_AB R36, R125, R222 ;  /* 0x000000de7d24723e */ /* 0x008fe200000010ff */
[----:B------:R-:W-:Y:S01]  /*15700*/  FADD.FTZ R222, R222, R121 ;  /* 0x00000079dede7221 */ /* 0x000fe20000010000 */
[----:B------:R-:W-:Y:S01]  /*15710*/  F2FP.BF16.F32.PACK_AB R38, R113, R204 ;  /* 0x000000cc7126723e */ /* 0x000fe200000010ff */
[-CC-:B------:R-:W-:Y:S01]  /*15720*/  FFMA.FTZ R121, R118, R42.reuse, -R67.reuse ;  /* 0x0000002a76797223 */ /* 0x180fe20000010843 */
[----:B--2---:R-:W-:Y:S01]  /*15730*/  F2FP.BF16.F32.PACK_AB R70, R2, R105 ;  /* 0x000000690246723e */ /* 0x004fe200000010ff */
[----:B------:R-:W-:Y:S01]  /*15740*/  FFMA.FTZ R119, R112, R42, -R67 ;  /* 0x0000002a70777223 */ /* 0x000fe20000010843 */
[----:B------:R-:W-:Y:S01]  /*15750*/  FADD.FTZ R123, R123, R220 ;  /* 0x000000dc7b7b7221 */ /* 0x000fe20000010000 */
[----:B------:R-:W-:Y:S01]  /*15760*/  FADD.FTZ R125, R125, R222 ;  /* 0x000000de7d7d7221 */ /* 0x000fe20000010000 */
[----:B----4-:R-:W-:Y:S01]  /*15770*/  F2FP.BF16.F32.PACK_AB R71, R0, R109 ;  /* 0x0000006d0047723e */ /* 0x010fe200000010ff */
[----:B------:R-:W-:Y:S01]  /*15780*/  HMMA.16816.F32.BF16 R4, R36, R44, R4 ;  /* 0x0000002c2404723c */ /* 0x000fe20000041804 */
[----:B------:R-:W-:Y:S01]  /*15790*/  MUFU.EX2 R121, R121 ;  /* 0x0000007900797308 */ /* 0x000fe20000000800 */
[----:B------:R-:W-:-:S03]  /*157a0*/  FADD.FTZ R202, R202, R123 ;  /* 0x0000007bcaca7221 */ /* 0x000fc60000010000 */
[----:B------:R-:W-:Y:S01]  /*157b0*/  MUFU.EX2 R119, R119 ;  /* 0x0000007700777308 */ /* 0x000fe20000000800 */
[----:B------:R-:W-:Y:S01]  /*157c0*/  FADD.FTZ R123, R111, R202 ;  /* 0x000000ca6f7b7221 */ /* 0x000fe20000010000 */
[-C--:B------:R-:W-:Y:S01]  /*157d0*/  FFMA.FTZ R111, R108, R42.reuse, -R41 ;  /* 0x0000002a6c6f7223 */ /* 0x080fe20000010829 */
[C---:B------:R-:W-:Y:S01]  /*157e0*/  HMMA.16816.F32.BF16 R8, R36.reuse, R46, R8 ;  /* 0x0000002e2408723c */ /* 0x040fe20000041808 */
[----:B------:R-:W1:Y:S01]  /*157f0*/  LDSM.16.MT88.4 R44, [R144+0x6800] ;  /* 0x00680000902c783b */ /* 0x000e620000004200 */
[-C--:B------:R-:W-:Y:S01]  /*15800*/  FFMA.FTZ R108, R43, R42.reuse, -R67 ;  /* 0x0000002a2b6c7223 */ /* 0x080fe20000010843 */
[-C--:B------:R-:W-:Y:S01]  /*15810*/  FFMA.FTZ R43, R62, R42.reuse, -R41 ;  /* 0x0000002a3e2b7223 */ /* 0x080fe20000010829 */
[----:B------:R-:W-:Y:S01]  /*15820*/  FADD.FTZ R208, R208, R123 ;  /* 0x0000007bd0d07221 */ /* 0x000fe20000010000 */
[----:B------:R-:W-:Y:S03]  /*15830*/  MUFU.EX2 R111, R111 ;  /* 0x0000006f006f7308 */ /* 0x000fe60000000800 */
[----:B------:R-:W-:Y:S01]  /*15840*/  FADD.FTZ R56, R115, R208 ;  /* 0x000000d073387221 */ /* 0x000fe20000010000 */
[----:B------:R-:W-:Y:S03]  /*15850*/  MUFU.EX2 R108, R108 ;  /* 0x0000006c006c7308 */ /* 0x000fe60000000800 */
[----:B------:R-:W-:Y:S01]  /*15860*/  FADD.FTZ R109, R109, R56 ;  /* 0x000000386d6d7221 */ /* 0x000fe20000010000 */
[----:B------:R-:W-:Y:S03]  /*15870*/  MUFU.EX2 R43, R43 ;  /* 0x0000002b002b7308 */ /* 0x000fe60000000800 */
[----:B------:R-:W-:Y:S01]  /*15880*/  FADD.FTZ R0, R0, R109 ;  /* 0x0000006d00007221 */ /* 0x000fe20000010000 */
        /* <DEDUP_REMOVED lines=8> */
[----:B------:R-:W1:Y:S04]  /*15910*/  LDSM.16.MT88.4 R44, [R148+0x7000] ;  /* 0x00700000942c783b */ /* 0x000e680000004200 */
[----:B------:R-:W2:Y:S03]  /*15920*/  LDSM.16.MT88.4 R36, [R144+0x7000] ;  /* 0x007000009024783b */ /* 0x000ea60000004200 */
[----:B-1----:R-:W-:Y:S01]  /*15930*/  HMMA.16816.F32.BF16 R96, R68, R44, R4 ;  /* 0x0000002c4460723c */ /* 0x002fe20000041804 */
[----:B------:R-:W1:Y:S01]  /*15940*/  LDSM.16.MT88.4 R4, [R106+0x7000] ;  /* 0x007000006a04783b */ /* 0x000e620000004200 */
[-CC-:B------:R-:W-:Y:S01]  /*15950*/  FFMA.FTZ R44, R120, R42.reuse, -R41.reuse ;  /* 0x0000002a782c7223 */ /* 0x180fe20000010829 */
[----:B------:R-:W-:-:S05]  /*15960*/  FFMA.FTZ R45, R122, R42, -R41 ;  /* 0x0000002a7a2d7223 */ /* 0x000fca0000010829 */
[C---:B--2---:R-:W-:Y:S01]  /*15970*/  HMMA.16816.F32.BF16 R12, R68.reuse, R36, R12 ;  /* 0x00000024440c723c */ /* 0x044fe2000004180c */
[----:B------:R-:W-:Y:S04]  /*15980*/  MUFU.EX2 R44, R44 ;  /* 0x0000002c002c7308 */ /* 0x000fe80000000800 */
[----:B------:R-:W-:Y:S03]  /*15990*/  MUFU.EX2 R45, R45 ;  /* 0x0000002d002d7308 */ /* 0x000fe60000000800 */
[C---:B------:R-:W-:Y:S01]  /*159a0*/  HMMA.16816.F32.BF16 R16, R68.reuse, R38, R16 ;  /* 0x000000264410723c */ /* 0x040fe20000041810 */
[----:B------:R-:W2:Y:S07]  /*159b0*/  LDSM.16.MT88.4 R36, [R107+0x7000] ;  /* 0x007000006b24783b */ /* 0x000eae0000004200 */
[----:B------:R-:W-:Y:S01]  /*159c0*/  HMMA.16816.F32.BF16 R8, R68, R46, R8 ;  /* 0x0000002e4408723c */ /* 0x000fe20000041808 */
[-CC-:B------:R-:W-:Y:S01]  /*159d0*/  FFMA.FTZ R47, R124, R42.reuse, -R41.reuse ;  /* 0x0000002a7c2f7223 */ /* 0x180fe20000010829 */
[----:B------:R-:W-:-:S05]  /*159e0*/  FFMA.FTZ R46, R110, R42, -R41 ;  /* 0x0000002a6e2e7223 */ /* 0x000fca0000010829 */
[----:B------:R-:W-:Y:S04]  /*159f0*/  MUFU.EX2 R47, R47 ;  /* 0x0000002f002f7308 */ /* 0x000fe80000000800 */
[----:B------:R-:W-:Y:S01]  /*15a00*/  MUFU.EX2 R46, R46 ;  /* 0x0000002e002e7308 */ /* 0x000fe20000000800 */
[C---:B-1----:R-:W-:Y:S08]  /*15a10*/  HMMA.16816.F32.BF16 R28, R68.reuse, R4, R28 ;  /* 0x00000004441c723c */ /* 0x042ff0000004181c */
[----:B--2---:R-:W-:Y:S01]  /*15a20*/  HMMA.16816.F32.BF16 R20, R68, R36, R20 ;  /* 0x000000244414723c */ /* 0x004fe20000041814 */
[-C--:B------:R-:W-:Y:S01]  /*15a30*/  FFMA.FTZ R36, R200, R42.reuse, -R41 ;  /* 0x0000002ac8247223 */ /* 0x080fe20000010829 */
[----:B------:R-:W-:-:S05]  /*15a40*/  FFMA.FTZ R37, R192, R42, -R67 ;  /* 0x0000002ac0257223 */ /* 0x000fca0000010843 */
[----:B------:R-:W-:Y:S01]  /*15a50*/  MUFU.EX2 R36, R36 ;  /* 0x0000002400247308 */ /* 0x000fe20000000800 */
[C---:B------:R-:W-:Y:S01]  /*15a60*/  HMMA.16816.F32.BF16 R24, R68.reuse, R38, R24 ;  /* 0x000000264418723c */ /* 0x040fe20000041818 */
[-C--:B------:R-:W-:Y:S01]  /*15a70*/  FFMA.FTZ R39, R194, R42.reuse, -R41 ;  /* 0x0000002ac2277223 */ /* 0x080fe20000010829 */
[-C--:B------:R-:W-:Y:S01]  /*15a80*/  FFMA.FTZ R38, R186, R42.reuse, -R67 ;  /* 0x0000002aba267223 */ /* 0x080fe20000010843 */
[----:B------:R-:W-:Y:S04]  /*15a90*/  MUFU.EX2 R37, R37 ;  /* 0x0000002500257308 */ /* 0x000fe80000000800 */
[----:B------:R-:W1:Y:S01]  /*15aa0*/  MUFU.EX2 R39, R39 ;  /* 0x0000002700277308 */ /* 0x000e620000000800 */
[----:B------:R-:W-:Y:S01]  /*15ab0*/  HMMA.16816.F32.BF16 R68, R68, R6, R32 ;  /* 0x000000064444723c */ /* 0x000fe20000041820 */
[-C--:B------:R-:W-:Y:S01]  /*15ac0*/  FFMA.FTZ R33, R206, R42.reuse, -R41 ;  /* 0x0000002ace217223 */ /* 0x080fe20000010829 */
[-CC-:B------:R-:W-:Y:S01]  /*15ad0*/  FFMA.FTZ R35, R188, R42.reuse, -R67.reuse ;  /* 0x0000002abc237223 */ /* 0x180fe20000010843 */
[-C--:B------:R-:W-:Y:S01]  /*15ae0*/  FFMA.FTZ R34, R196, R42.reuse, -R67 ;  /* 0x0000002ac4227223 */ /* 0x080fe20000010843 */
[----:B------:R-:W-:Y:S01]  /*15af0*/  FFMA.FTZ R32, R198, R42, -R41 ;  /* 0x0000002ac6207223 */ /* 0x000fe20000010829 */
[----:B------:R-:W-:Y:S04]  /*15b00*/  MUFU.EX2 R38, R38 ;  /* 0x0000002600267308 */ /* 0x000fe80000000800 */
[----:B------:R-:W-:Y:S04]  /*15b10*/  MUFU.EX2 R33, R33 ;  /* 0x0000002100217308 */ /* 0x000fe80000000800 */
[----:B------:R-:W2:Y:S01]  /*15b20*/  MUFU.EX2 R35, R35 ;  /* 0x0000002300237308 */ /* 0x000ea20000000800 */
[C---:B-1----:R-:W-:Y:S01]  /*15b30*/  F2FP.BF16.F32.PACK_AB R5, R36.reuse, R39 ;  /* 0x000000272405723e */ /* 0x042fe200000010ff */
[----:B------:R-:W-:Y:S01]  /*15b40*/  FADD.FTZ R39, R39, R0 ;  /* 0x0000000027277221 */ /* 0x000fe20000010000 */
[-C--:B------:R-:W-:Y:S01]  /*15b50*/  MOV R0, R3.reuse ;  /* 0x0000000300007202 */ /* 0x080fe20000000f00 */
[----:B------:R-:W1:Y:S01]  /*15b60*/  MUFU.EX2 R34, R34 ;  /* 0x0000002200227308 */ /* 0x000e620000000800 */
[----:B------:R-:W-:Y:S01]  /*15b70*/  @P0 MOV R0, R3 ;  /* 0x0000000300000202 */ /* 0x000fe20000000f00 */
[----:B------:R-:W-:-:S02]  /*15b80*/  FADD.FTZ R36, R36, R39 ;  /* 0x0000002724247221 */ /* 0x000fc40000010000 */
[----:B------:R-:W3:Y:S01]  /*15b90*/  MUFU.EX2 R32, R32 ;  /* 0x0000002000207308 */ /* 0x000ee20000000800 */
[----:B--2---:R-:W-:Y:S02]  /*15ba0*/  F2FP.BF16.F32.PACK_AB R4, R35, R38 ;  /* 0x000000262304723e */ /* 0x004fe400000010ff */
[----:B-1----:R-:W-:Y:S02]  /*15bb0*/  F2FP.BF16.F32.PACK_AB R6, R34, R37 ;  /* 0x000000252206723e */ /* 0x002fe400000010ff */
[----:B---3--:R-:W-:Y:S01]  /*15bc0*/  F2FP.BF16.F32.PACK_AB R7, R32, R33 ;  /* 0x000000212007723e */ /* 0x008fe200000010ff */
[----:B------:R-:W-:-:S04]  /*15bd0*/  FADD.FTZ R33, R33, R36 ;  /* 0x0000002421217221 */ /* 0x000fc80000010000 */
[----:B------:R-:W-:Y:S02]  /*15be0*/  FADD.FTZ R32, R32, R33 ;  /* 0x0000002120207221 */ /* 0x000fe40000010000 */
[C---:B------:R-:W-:Y:S08]  /*15bf0*/  HMMA.16816.F32.BF16 R96, R4.reuse, R92, R96 ;  /* 0x0000005c0460723c */ /* 0x040ff00000041860 */
[C---:B------:R-:W-:Y:S01]  /*15c00*/  HMMA.16816.F32.BF16 R92, R4.reuse, R94, R8 ;  /* 0x0000005e045c723c */ /* 0x040fe20000041808 */
[----:B------:R-:W1:Y:S07]  /*15c10*/  LDSM.16.MT88.4 R8, [R106+0x7800] ;  /* 0x007800006a08783b */ /* 0x000e6e0000004200 */
[C---:B------:R-:W-:Y:S01]  /*15c20*/  HMMA.16816.F32.BF16 R88, R4.reuse, R84, R12 ;  /* 0x000000540458723c */ /* 0x040fe2000004180c */
[----:B------:R-:W2:Y:S07]  /*15c30*/  LDSM.16.MT88.4 R12, [R107+0x8000] ;  /* 0x008000006b0c783b */ /* 0x000eae0000004200 */
[C---:B------:R-:W-:Y:S01]  /*15c40*/  HMMA.16816.F32.BF16 R84, R4.reuse, R86, R16 ;  /* 0x000000560454723c */ /* 0x040fe20000041810 */
[----:B------:R-:W-:Y:S07]  /*15c50*/  LDSM.16.MT88.4 R16, [R144+0x8000] ;  /* 0x008000009010783b */ /* 0x000fee0000004200 */
[C---:B------:R-:W-:Y:S01]  /*15c60*/  HMMA.16816.F32.BF16 R80, R4.reuse, R76, R20 ;  /* 0x0000004c0450723c */ /* 0x040fe20000041814 */
[----:B------:R-:W-:Y:S07]  /*15c70*/  LDSM.16.MT88.4 R20, [R148+0x8000] ;  /* 0x008000009414783b */ /* 0x000fee0000004200 */
[----:B------:R-:W-:Y:S01]  /*15c80*/  HMMA.16816.F32.BF16 R76, R4, R78, R24 ;  /* 0x0000004e044c723c */ /* 0x000fe20000041818 */
[-CC-:B------:R-:W-:Y:S01]  /*15c90*/  FFMA.FTZ R27, R132, R42.reuse, -R41.reuse ;  /* 0x0000002a841b7223 */ /* 0x180fe20000010829 */
[-CC-:B------:R-:W-:Y:S01]  /*15ca0*/  FFMA.FTZ R24, R138, R42.reuse, -R41.reuse ;  /* 0x0000002a8a187223 */ /* 0x180fe20000010829 */
[-C--:B------:R-:W-:Y:S01]  /*15cb0*/  FFMA.FTZ R25, R142, R42.reuse, -R41 ;  /* 0x0000002a8e197223 */ /* 0x080fe20000010829 */
[----:B------:R-:W-:-:S03]  /*15cc0*/  FFMA.FTZ R26, R136, R42, -R67 ;  /* 0x0000002a881a7223 */ /* 0x000fc60000010843 */
[----:B------:R-:W-:Y:S01]  /*15cd0*/  MUFU.EX2 R27, R27 ;  /* 0x0000001b001b7308 */ /* 0x000fe20000000800 */
[C---:B-1----:R-:W-:Y:S01]  /*15ce0*/  HMMA.16816.F32.BF16 R72, R4.reuse, R8, R28 ;  /* 0x000000080448723c */ /* 0x042fe2000004181c */
[-CC-:B------:R-:W-:Y:S01]  /*15cf0*/  FFMA.FTZ R29, R130, R42.reuse, -R67.reuse ;  /* 0x0000002a821d7223 */ /* 0x180fe20000010843 */
[-CC-:B------:R-:W-:Y:S01]  /*15d00*/  FFMA.FTZ R31, R140, R42.reuse, -R67.reuse ;  /* 0x0000002a8c1f7223 */ /* 0x180fe20000010843 */
[-C--:B------:R-:W-:Y:S01]  /*15d10*/  FFMA.FTZ R30, R134, R42.reuse, -R67 ;  /* 0x0000002a861e7223 */ /* 0x080fe20000010843 */
[----:B------:R-:W-:Y:S01]  /*15d20*/  FFMA.FTZ R28, R126, R42, -R41 ;  /* 0x0000002a7e1c7223 */ /* 0x000fe20000010829 */
[----:B------:R-:W1:Y:S03]  /*15d30*/  MUFU.EX2 R24, R24 ;  /* 0x0000001800187308 */ /* 0x000e660000000800 */
[----:B------:R-:W-:Y:S01]  /*15d40*/  HMMA.16816.F32.BF16 R68, R4, R10, R68 ;  /* 0x0000000a0444723c */ /* 0x000fe20000041844 */
[----:B------:R-:W3:Y:S01]  /*15d50*/  LDSM.16.MT88.4 R8, [R106+0x8000] ;  /* 0x008000006a08783b */ /* 0x000ee20000004200 */
[----:B------:R-:W-:Y:S04]  /*15d60*/  MUFU.EX2 R25, R25 ;  /* 0x0000001900197308 */ /* 0x000fe80000000800 */
[----:B------:R-:W-:Y:S04]  /*15d70*/  MUFU.EX2 R29, R29 ;  /* 0x0000001d001d7308 */ /* 0x000fe80000000800 */
[----:B------:R-:W4:Y:S01]  /*15d80*/  MUFU.EX2 R26, R26 ;  /* 0x0000001a001a7308 */ /* 0x000f220000000800 */
[----:B-1----:R-:W-:Y:S01]  /*15d90*/  F2FP.BF16.F32.PACK_AB R5, R24, R27 ;  /* 0x0000001b1805723e */ /* 0x002fe200000010ff */
[----:B------:R-:W-:-:S02]  /*15da0*/  FADD.FTZ R27, R27, R32 ;  /* 0x000000201b1b7221 */ /* 0x000fc40000010000 */
[----:B------:R-:W-:Y:S02]  /*15db0*/  MUFU.EX2 R31, R31 ;  /* 0x0000001f001f7308 */ /* 0x000fe40000000800 */
[----:B------:R-:W-:Y:S02]  /*15dc0*/  FADD.FTZ R24, R24, R27 ;  /* 0x0000001b18187221 */ /* 0x000fe40000010000 */
[----:B------:R-:W1:Y:S04]  /*15dd0*/  MUFU.EX2 R30, R30 ;  /* 0x0000001e001e7308 */ /* 0x000e680000000800 */
[----:B------:R-:W5:Y:S01]  /*15de0*/  MUFU.EX2 R28, R28 ;  /* 0x0000001c001c7308 */ /* 0x000f620000000800 */
[----:B----4-:R-:W-:Y:S02]  /*15df0*/  F2FP.BF16.F32.PACK_AB R4, R26, R29 ;  /* 0x0000001d1a04723e */ /* 0x010fe400000010ff */
[----:B-1----:R-:W-:-:S02]  /*15e00*/  F2FP.BF16.F32.PACK_AB R6, R30, R31 ;  /* 0x0000001f1e06723e */ /* 0x002fc400000010ff */
[----:B-----5:R-:W-:Y:S01]  /*15e10*/  F2FP.BF16.F32.PACK_AB R7, R28, R25 ;  /* 0x000000191c07723e */ /* 0x020fe200000010ff */
[----:B------:R-:W-:-:S04]  /*15e20*/  FADD.FTZ R25, R25, R24 ;  /* 0x0000001819197221 */ /* 0x000fc80000010000 */
[----:B------:R-:W-:Y:S02]  /*15e30*/  FADD.FTZ R28, R28, R25 ;  /* 0x000000191c1c7221 */ /* 0x000fe40000010000 */
        /* <DEDUP_REMOVED lines=12> */
[-CC-:B------:R-:W-:Y:S01]  /*15f00*/  FFMA.FTZ R4, R116, R42.reuse, -R67.reuse ;  /* 0x0000002a74047223 */ /* 0x180fe20000010843 */
[----:B------:R-:W-:Y:S01]  /*15f10*/  FFMA.FTZ R116, R114, R42, -R67 ;  /* 0x0000002a72747223 */ /* 0x000fe20000010843 */
[----:B------:R-:W-:Y:S01]  /*15f20*/  F2FP.BF16.F32.PACK_AB R5, R44, R47 ;  /* 0x0000002f2c05723e */ /* 0x000fe200000010ff */
[----:B------:R-:W-:Y:S01]  /*15f30*/  FADD.FTZ R114, R204, R125 ;  /* 0x0000007dcc727221 */ /* 0x000fe20000010000 */
[----:B------:R-:W5:Y:S01]  /*15f40*/  MUFU.EX2 R112, R4 ;  /* 0x0000000400707308 */ /* 0x000f620000000800 */
[----:B------:R-:W-:Y:S01]  /*15f50*/  F2FP.BF16.F32.PACK_AB R7, R46, R45 ;  /* 0x0000002d2e07723e */ /* 0x000fe200000010ff */
[----:B------:R-:W-:Y:S01]  /*15f60*/  FADD.FTZ R47, R47, R28 ;  /* 0x0000001c2f2f7221 */ /* 0x000fe20000010000 */
[----:B------:R-:W-:Y:S01]  /*15f70*/  FADD.FTZ R114, R113, R114 ;  /* 0x0000007271727221 */ /* 0x000fe20000010000 */
[----:B------:R-:W1:Y:S02]  /*15f80*/  MUFU.EX2 R110, R116 ;  /* 0x00000074006e7308 */ /* 0x000e640000000800 */
[----:B------:R-:W-:Y:S01]  /*15f90*/  FADD.FTZ R44, R44, R47 ;  /* 0x0000002f2c2c7221 */ /* 0x000fe20000010000 */
[----:B------:R-:W-:-:S03]  /*15fa0*/  FADD.FTZ R117, R117, R114 ;  /* 0x0000007275757221 */ /* 0x000fc60000010000 */
[----:B------:R-:W-:Y:S01]  /*15fb0*/  FADD.FTZ R45, R45, R44 ;  /* 0x0000002c2d2d7221 */ /* 0x000fe20000010000 */
[----:B------:R-:W-:Y:S01]  /*15fc0*/  FADD.FTZ R104, R104, R117 ;  /* 0x0000007568687221 */ /* 0x000fe20000010000 */
[----:B-----5:R-:W-:Y:S02]  /*15fd0*/  F2FP.BF16.F32.PACK_AB R4, R112, R121 ;  /* 0x000000797004723e */ /* 0x020fe400000010ff */
[----:B------:R-:W-:Y:S01]  /*15fe0*/  FADD.FTZ R46, R46, R45 ;  /* 0x0000002d2e2e7221 */ /* 0x000fe20000010000 */
[----:B-1----:R-:W-:-:S07]  /*15ff0*/  F2FP.BF16.F32.PACK_AB R6, R110, R119 ;  /* 0x000000776e06723e */ /* 0x002fce00000010ff */
[C---:B------:R-:W-:Y:S08]  /*16000*/  HMMA.16816.F32.BF16 R80, R4.reuse, R12, R80 ;  /* 0x0000000c0450723c */ /* 0x040ff00000041850 */
[C---:B------:R-:W-:Y:S01]  /*16010*/  HMMA.16816.F32.BF16 R76, R4.reuse, R14, R76 ;  /* 0x0000000e044c723c */ /* 0x040fe2000004184c */
[----:B------:R-:W-:Y:S07]  /*16020*/  LDSM.16.MT88.4 R12, [R106+0x9000] ;  /* 0x009000006a0c783b */ /* 0x000fee0000004200 */
[C---:B--2---:R-:W-:Y:S08]  /*16030*/  HMMA.16816.F32.BF16 R72, R4.reuse, R8, R72 ;  /* 0x000000080448723c */ /* 0x044ff00000041848 */
[C---:B------:R-:W-:Y:S01]  /*16040*/  HMMA.16816.F32.BF16 R68, R4.reuse, R10, R68 ;  /* 0x0000000a0444723c */ /* 0x040fe20000041844 */
[----:B------:R-:W1:Y:S07]  /*16050*/  LDSM.16.MT88.4 R8, [R144+0x9000] ;  /* 0x009000009008783b */ /* 0x000e6e0000004200 */
[C---:B---3--:R-:W-:Y:S08]  /*16060*/  HMMA.16816.F32.BF16 R96, R4.reuse, R20, R96 ;  /* 0x000000140460723c */ /* 0x048ff00000041860 */
[C---:B------:R-:W-:Y:S01]  /*16070*/  HMMA.16816.F32.BF16 R92, R4.reuse, R22, R92 ;  /* 0x00000016045c723c */ /* 0x040fe2000004185c */
[----:B------:R-:W2:Y:S07]  /*16080*/  LDSM.16.MT88.4 R20, [R148+0x9000] ;  /* 0x009000009414783b */ /* 0x000eae0000004200 */
[C---:B----4-:R-:W-:Y:S08]  /*16090*/  HMMA.16816.F32.BF16 R88, R4.reuse, R16, R88 ;  /* 0x000000100458723c */ /* 0x050ff00000041858 */
[----:B------:R-:W-:Y:S01]  /*160a0*/  HMMA.16816.F32.BF16 R84, R4, R18, R84 ;  /* 0x000000120454723c */ /* 0x000fe20000041854 */
[-C--:B------:R-:W-:Y:S01]  /*160b0*/  FFMA.FTZ R6, R66, R42.reuse, -R41 ;  /* 0x0000002a42067223 */ /* 0x080fe20000010829 */
[-C--:B------:R-:W-:Y:S01]  /*160c0*/  FFMA.FTZ R5, R53, R42.reuse, -R67 ;  /* 0x0000002a35057223 */ /* 0x080fe20000010843 */
[-C--:B------:R-:W-:Y:S01]  /*160d0*/  FFMA.FTZ R66, R64, R42.reuse, -R41 ;  /* 0x0000002a40427223 */ /* 0x080fe20000010829 */
[-CC-:B------:R-:W-:Y:S01]  /*160e0*/  FFMA.FTZ R53, R60, R42.reuse, -R67.reuse ;  /* 0x0000002a3c357223 */ /* 0x180fe20000010843 */
[----:B------:R-:W-:Y:S01]  /*160f0*/  FFMA.FTZ R4, R55, R42, -R67 ;  /* 0x0000002a37047223 */ /* 0x000fe20000010843 */
[----:B------:R-:W-:Y:S01]  /*16100*/  MUFU.EX2 R64, R6 ;  /* 0x0000000600407308 */ /* 0x000fe20000000800 */
[----:B------:R-:W3:Y:S03]  /*16110*/  LDSM.16.MT88.4 R16, [R107+0x9000] ;  /* 0x009000006b10783b */ /* 0x000ee60000004200 */
[----:B------:R-:W4:Y:S04]  /*16120*/  MUFU.EX2 R66, R66 ;  /* 0x0000004200427308 */ /* 0x000f280000000800 */
[----:B------:R5:W1:Y:S04]  /*16130*/  MUFU.EX2 R55, R5 ;  /* 0x0000000500377308 */ /* 0x000a680000000800 */
[----:B------:R1:W-:Y:S04]  /*16140*/  MUFU.EX2 R60, R4 ;  /* 0x00000004003c7308 */ /* 0x0003e80000000800 */
[----:B------:R-:W2:Y:S01]  /*16150*/  MUFU.EX2 R53, R53 ;  /* 0x0000003500357308 */ /* 0x000ea20000000800 */
[----:B----4-:R-:W-:-:S02]  /*16160*/  F2FP.BF16.F32.PACK_AB R7, R43, R66 ;  /* 0x000000422b07723e */ /* 0x010fc400000010ff */
[----:B-----5:R-:W-:Y:S01]  /*16170*/  F2FP.BF16.F32.PACK_AB R5, R64, R111 ;  /* 0x0000006f4005723e */ /* 0x020fe200000010ff */
[----:B------:R-:W-:Y:S01]  /*16180*/  FADD.FTZ R111, R111, R46 ;  /* 0x0000002e6f6f7221 */ /* 0x000fe20000010000 */
[----:B-1----:R-:W-:-:S03]  /*16190*/  F2FP.BF16.F32.PACK_AB R4, R55, R108 ;  /* 0x0000006c3704723e */ /* 0x002fc600000010ff */
[----:B------:R-:W-:Y:S01]  /*161a0*/  FADD.FTZ R111, R64, R111 ;  /* 0x0000006f406f7221 */ /* 0x000fe20000010000 */
[----:B--2---:R-:W-:-:S03]  /*161b0*/  F2FP.BF16.F32.PACK_AB R6, R53, R60 ;  /* 0x0000003c3506723e */ /* 0x004fc600000010ff */
[----:B------:R-:W-:-:S04]  /*161c0*/  FADD.FTZ R66, R66, R111 ;  /* 0x0000006f42427221 */ /* 0x000fc80000010000 */
[----:B------:R-:W-:Y:S01]  /*161d0*/  FADD.FTZ R43, R43, R66 ;  /* 0x000000422b2b7221 */ /* 0x000fe20000010000 */
[C---:B------:R-:W-:Y:S08]  /*161e0*/  HMMA.16816.F32.BF16 R88, R4.reuse, R8, R88 ;  /* 0x000000080458723c */ /* 0x040ff00000041858 */
[C---:B------:R-:W-:Y:S01]  /*161f0*/  HMMA.16816.F32.BF16 R84, R4.reuse, R10, R84 ;  /* 0x0000000a0454723c */ /* 0x040fe20000041854 */
[----:B------:R-:W1:Y:S07]  /*16200*/  LDSM.16.MT88.4 R8, [R148+0x9800] ;  /* 0x009800009408783b */ /* 0x000e6e0000004200 */
[----:B------:R-:W-:Y:S01]  /*16210*/  HMMA.16816.F32.BF16 R72, R4, R12, R72 ;  /* 0x0000000c0448723c */ /* 0x000fe20000041848 */
[----:B------:R-:W-:-:S04]  /*16220*/  FADD.FTZ R13, R105, R104 ;  /* 0x00000068690d7221 */ /* 0x000fc80000010000 */
[----:B------:R-:W-:Y:S01]  /*16230*/  FADD.FTZ R13, R2, R13 ;  /* 0x0000000d020d7221 */ /* 0x000fe20000010000 */
[----:B------:R-:W-:Y:S02]  /*16240*/  MOV R2, R40 ;  /* 0x0000002800027202 */ /* 0x000fe40000000f00 */
[C---:B------:R-:W-:Y:S01]  /*16250*/  HMMA.16816.F32.BF16 R96, R4.reuse, R20, R96 ;  /* 0x000000140460723c */ /* 0x040fe20000041860 */
[----:B------:R-:W-:Y:S01]  /*16260*/  FADD.FTZ R38, R38, R13 ;  /* 0x0000000d26267221 */ /* 0x000fe20000010000 */
[-CC-:B------:R-:W-:Y:S01]  /*16270*/  FFMA.FTZ R21, R54, R42.reuse, -R41.reuse ;  /* 0x0000002a36157223 */ /* 0x180fe20000010829 */
[----:B------:R-:W-:Y:S01]  /*16280*/  FFMA.FTZ R20, R52, R42, -R41 ;  /* 0x0000002a34147223 */ /* 0x000fe20000010829 */
[----:B------:R-:W-:Y:S01]  /*16290*/  MUFU.EX2 R54, R58 ;  /* 0x0000003a00367308 */ /* 0x000fe20000000800 */
[----:B------:R-:W-:Y:S01]  /*162a0*/  FADD.FTZ R38, R35, R38 ;  /* 0x0000002623267221 */ /* 0x000fe20000010000 */
[----:B------:R-:W-:Y:S02]  /*162b0*/  @P0 MOV R2, R40 ;  /* 0x0000002800020202 */ /* 0x000fe40000000f00 */
[C---:B------:R-:W-:Y:S01]  /*162c0*/  HMMA.16816.F32.BF16 R92, R4.reuse, R22, R92 ;  /* 0x00000016045c723c */ /* 0x040fe2000004185c */
[----:B------:R-:W-:Y:S01]  /*162d0*/  FADD.FTZ R37, R37, R38 ;  /* 0x0000002625257221 */ /* 0x000fe20000010000 */
[----:B------:R-:W-:Y:S03]  /*162e0*/  MUFU.EX2 R21, R21 ;  /* 0x0000001500157308 */ /* 0x000fe60000000800 */
[----:B------:R-:W-:Y:S01]  /*162f0*/  FADD.FTZ R34, R34, R37 ;  /* 0x0000002522227221 */ /* 0x000fe20000010000 */
[----:B------:R-:W-:Y:S02]  /*16300*/  MUFU.EX2 R20, R20 ;  /* 0x0000001400147308 */ /* 0x000fe40000000800 */
[C---:B---3--:R-:W-:Y:S01]  /*16310*/  HMMA.16816.F32.BF16 R80, R4.reuse, R16, R80 ;  /* 0x000000100450723c */ /* 0x048fe20000041850 */
[----:B------:R-:W-:Y:S01]  /*16320*/  FADD.FTZ R29, R29, R34 ;  /* 0x000000221d1d7221 */ /* 0x000fe20000010000 */
[----:B------:R-:W2:Y:S03]  /*16330*/  MUFU.EX2 R22, R65 ;  /* 0x0000004100167308 */ /* 0x000ea60000000800 */
[----:B------:R-:W-:Y:S01]  /*16340*/  FADD.FTZ R26, R26, R29 ;  /* 0x0000001d1a1a7221 */ /* 0x000fe20000010000 */
[----:B------:R-:W3:Y:S02]  /*16350*/  MUFU.EX2 R23, R63 ;  /* 0x0000003f00177308 */ /* 0x000ee40000000800 */
[----:B------:R-:W-:Y:S01]  /*16360*/  HMMA.16816.F32.BF16 R76, R4, R18, R76 ;  /* 0x00000012044c723c */ /* 0x000fe2000004184c */
[----:B------:R-:W-:Y:S01]  /*16370*/  FADD.FTZ R31, R31, R26 ;  /* 0x0000001a1f1f7221 */ /* 0x000fe20000010000 */
[----:B------:R-:W4:Y:S03]  /*16380*/  LDSM.16.MT88.4 R16, [R144+0x9800] ;  /* 0x009800009010783b */ /* 0x000f260000004200 */
[----:B------:R-:W-:-:S03]  /*16390*/  FADD.FTZ R30, R30, R31 ;  /* 0x0000001f1e1e7221 */ /* 0x000fc60000010000 */
[----:B------:R-:W-:Y:S01]  /*163a0*/  HMMA.16816.F32.BF16 R68, R4, R14, R68 ;  /* 0x0000000e0444723c */ /* 0x000fe20000041844 */
[----:B--2---:R-:W-:Y:S01]  /*163b0*/  F2FP.BF16.F32.PACK_AB R4, R22, R61 ;  /* 0x0000003d1604723e */ /* 0x004fe200000010ff */
[----:B------:R-:W-:Y:S01]  /*163c0*/  FADD.FTZ R121, R121, R30 ;  /* 0x0000001e79797221 */ /* 0x000fe20000010000 */
[----:B------:R-:W-:Y:S01]  /*163d0*/  F2FP.BF16.F32.PACK_AB R5, R21, R54 ;  /* 0x000000361505723e */ /* 0x000fe200000010ff */
[----:B------:R-:W2:Y:S01]  /*163e0*/  LDSM.16.MT88.4 R12, [R107+0x9800] ;  /* 0x009800006b0c783b */ /* 0x000ea20000004200 */
[----:B---3--:R-:W-:Y:S01]  /*163f0*/  F2FP.BF16.F32.PACK_AB R6, R190, R23 ;  /* 0x00000017be06723e */ /* 0x008fe200000010ff */
[----:B------:R-:W-:Y:S01]  /*16400*/  FADD.FTZ R112, R112, R121 ;  /* 0x0000007970707221 */ /* 0x000fe20000010000 */
[----:B------:R-:W-:Y:S01]  /*16410*/  F2FP.BF16.F32.PACK_AB R7, R189, R20 ;  /* 0x00000014bd07723e */ /* 0x000fe200000010ff */
[----:B------:R-:W-:Y:S02]  /*16420*/  FADD.FTZ R54, R54, R43 ;  /* 0x0000002b36367221 */ /* 0x000fe40000010000 */
[----:B------:R-:W-:-:S02]  /*16430*/  FADD.FTZ R119, R119, R112 ;  /* 0x0000007077777221 */ /* 0x000fc40000010000 */
        /* <DEDUP_REMOVED lines=9> */
[----:B------:R-:W-:-:S04]  /*164d0*/  FADD.FTZ R60, R60, R55 ;  /* 0x000000373c3c7221 */ /* 0x000fc80000010000 */
[----:B------:R-:W-:Y:S01]  /*164e0*/  FADD.FTZ R60, R53, R60 ;  /* 0x0000003c353c7221 */ /* 0x000fe20000010000 */
[----:B----4-:R-:W-:Y:S03]  /*164f0*/  HMMA.16816.F32.BF16 R88, R4, R16, R88 ;  /* 0x000000100458723c */ /* 0x010fe60000041858 */
[----:B------:R-:W-:-:S04]  /*16500*/  FADD.FTZ R61, R61, R60 ;  /* 0x0000003c3d3d7221 */ /* 0x000fc80000010000 */
[----:B------:R-:W-:Y:S01]  /*16510*/  FADD.FTZ R22, R22, R61 ;  /* 0x0000003d16167221 */ /* 0x000fe20000010000 */
[----:B------:R-:W-:Y:S03]  /*16520*/  HMMA.16816.F32.BF16 R84, R4, R18, R84 ;  /* 0x000000120454723c */ /* 0x000fe60000041854 */
[----:B------:R-:W-:-:S04]  /*16530*/  FADD.FTZ R23, R23, R22 ;  /* 0x0000001617177221 */ /* 0x000fc80000010000 */
[----:B------:R-:W-:Y:S01]  /*16540*/  FADD.FTZ R190, R190, R23 ;  /* 0x00000017bebe7221 */ /* 0x000fe20000010000 */
[C---:B--2---:R-:W-:Y:S08]  /*16550*/  HMMA.16816.F32.BF16 R80, R4.reuse, R12, R80 ;  /* 0x0000000c0450723c */ /* 0x044ff00000041850 */
[C---:B------:R-:W-:Y:S08]  /*16560*/  HMMA.16816.F32.BF16 R76, R4.reuse, R14, R76 ;  /* 0x0000000e044c723c */ /* 0x040ff0000004184c */
[C---:B-1----:R-:W-:Y:S08]  /*16570*/  HMMA.16816.F32.BF16 R72, R4.reuse, R8, R72 ;  /* 0x000000080448723c */ /* 0x042ff00000041848 */
[----:B------:R-:W-:Y:S01]  /*16580*/  HMMA.16816.F32.BF16 R68, R4, R10, R68 ;  /* 0x0000000a0444723c */ /* 0x000fe20000041844 */
[----:B------:R-:W-:-:S04]  /*16590*/  NOP ;  /* 0x0000000000007918 */ /* 0x000fc80000000000 */
[----:B------:R-:W-:-:S15]  /*165a0*/  @P0 BRA `(.L_x_13613) ;  /* 0x0000000000040947 */ /* 0x000fde0003800000 */
.L_x_13604:
[----:B------:R-:W-:-:S05]  /*165b0*/  IADD3 R51, PT, PT, R57, -0x1, RZ ;  /* 0xffffffff39337810 */ /* 0x000fca0007ffe0ff */
.L_x_13613:
[----:B------:R-:W-:Y:S05]  /*165c0*/  BSYNC B2 ;  /* 0x0000000000027941 */ /* 0x000fea0003800000 */
.L_x_13603:
[----:B------:R-:W-:-:S13]  /*165d0*/  ISETP.GE.AND P0, PT, R51, R158, PT ;  /* 0x0000009e3300720c */ /* 0x000fda0003f06270 */
[----:B------:R-:W-:Y:S05]  /*165e0*/  @!P0 BRA `(.L_x_13614) ;  /* 0x0000005400f88947 */ /* 0x000fea0003800000 */
[----:B------:R-:W-:Y:S01]  /*165f0*/  ISETP.NE.U32.AND P0, PT, R176, RZ, PT ;  /* 0x000000ffb000720c */ /* 0x000fe20003f05070 */
[----:B------:R-:W-:Y:S01]  /*16600*/  IMAD.IADD R59, R168, 0x1, R59 ;  /* 0x00000001a83b7824 */ /* 0x000fe200078e023b */
[----:B------:R-:W-:Y:S01]  /*16610*/  LOP3.LUT R172, R172, 0xfffffffb, RZ, 0xc0, !PT ;  /* 0xfffffffbacac7812 */ /* 0x000fe200078ec0ff */
[----:B------:R-:W-:Y:S01]  /*16620*/  IMAD.MOV.U32 R105, RZ, RZ, R0 ;  /* 0x000000ffff697224 */ /* 0x000fe200078e0000 */
[----:B------:R-:W-:Y:S01]  /*16630*/  ISETP.NE.AND.EX P0, PT, R177, RZ, PT, P0 ;  /* 0x000000ffb100720c */ /* 0x000fe20003f05300 */
[C---:B------:R-:W-:Y:S01]  /*16640*/  IMAD.SHL.U32 R3, R51.reuse, 0x80, RZ ;  /* 0x0000008033037824 */ /* 0x040fe200078e00ff */
[----:B------:R-:W-:Y:S01]  /*16650*/  IADD3 R59, PT, PT, R48, R59, R49 ;  /* 0x0000003b303b7210 */ /* 0x000fe20007ffe031 */
[----:B------:R-:W-:Y:S02]  /*16660*/  IMAD.MOV.U32 R104, RZ, RZ, R2 ;  /* 0x000000ffff687224 */ /* 0x000fe400078e0002 */
[----:B------:R-:W-:Y:S01]  /*16670*/  VIADD R185, R51, 0x1 ;  /* 0x0000000133b97836 */ /* 0x000fe20000000000 */
[----:B------:R-:W-:Y:S01]  /*16680*/  IADD3 R0, PT, PT, -R128, R59, -R171 ;  /* 0x0000003b80007210 */ /* 0x000fe20007ffe9ab */
[C---:B------:R-:W-:Y:S01]  /*16690*/  VIADD R186, R3.reuse, 0x80 ;  /* 0x0000008003ba7836 */ /* 0x040fe20000000000 */
[----:B------:R-:W-:-:S02]  /*166a0*/  LOP3.LUT R188, R3, 0x40, R128, 0xfe, !PT ;  /* 0x0000004003bc7812 */ /* 0x000fc400078efe80 */
[----:B------:R-:W-:-:S03]  /*166b0*/  IADD3 R187, PT, PT, R0, -0x39, -R3 ;  /* 0xffffffc700bb7810 */ /* 0x000fc60007ffe803 */
[----:B------:R-:W-:-:S07]  /*166c0*/  @P0 LOP3.LUT R172, R172, 0x4, RZ, 0xfc, !PT ;  /* 0x00000004acac0812 */ /* 0x000fce00078efcff */
.L_x_13621:
        /* <DEDUP_REMOVED lines=50> */
[-C--:B------:R-:W-:Y:S02]  /*169f0*/  LOP3.LUT R5, R186, R11.reuse, RZ, 0x3c, !PT ;  /* 0x0000000bba057212 */ /* 0x080fe400078e3cff */
[----:B------:R-:W-:Y:S02]  /*16a00*/  LOP3.LUT R7, RZ, R11, RZ, 0x33, !PT ;  /* 0x0000000bff077212 */ /* 0x000fe400078e33ff */
[----:B------:R-:W-:Y:S05]  /*16a10*/  ISETP.GE.AND P0, PT, R5, RZ, PT ;  /* 0x000000ff0500720c */ /* 0x000fea0003f06270 */
        /* <DEDUP_REMOVED lines=27> */
.L_x_13616:
[----:B------:R-:W-:Y:S05]  /*16bd0*/  BSYNC.RECONVERGENT B0 ;  /* 0x0000000000007941 */ /* 0x000fea0003800200 */
.L_x_13615:
        /* <DEDUP_REMOVED lines=107> */
[----:B------:R-:W-:Y:S07]  /*17290*/  LDSM.16.M88.4 R116, [R150] ;  /* 0x000000009674783b */ /* 0x000fee0000000200 */
[C---:B-1----:R-:W-:Y:S08]  /*172a0*/  HMMA.16816.F32.BF16 R60, R112.reuse, R108, R60 ;  /* 0x0000006c703c723c */ /* 0x042ff0000004183c */
        /* <DEDUP_REMOVED lines=48> */
[C---:B-1----:R-:W-:Y:S08]  /*175b0*/  HMMA.16816.F32.BF16 R52, R108.reuse, R112, R52 ;  /* 0x000000706c34723c */ /* 0x042ff00000041834 */
[C---:B------:R-:W-:Y:S08]  /*175c0*/  HMMA.16816.F32.BF16 R56, R108.reuse, R114, R56 ;  /* 0x000000726c38723c */ /* 0x040ff00000041838 */
[C---:B--2---:R-:W-:Y:S08]  /*175d0*/  HMMA.16816.F32.BF16 R60, R108.reuse, R116, R60 ;  /* 0x000000746c3c723c */ /* 0x044ff0000004183c */
[----:B------:R-:W-:Y:S01]  /*175e0*/  HMMA.16816.F32.BF16 R64, R108, R118, R64 ;  /* 0x000000766c40723c */ /* 0x000fe20000041840 */
[----:B------:R-:W-:Y:S08]  /*175f0*/  @!UPT UIADD3 URZ, UPT, UPT, URZ, URZ, URZ ;  /* 0x000000fffffff290 */ /* 0x000ff0000fffe0ff */
[----:B------:R-:W-:Y:S11]  /*17600*/  @!P0 BRA `(.L_x_13618) ;  /* 0x0000000800248947 */ /* 0x000ff60003800000 */
[----:B------:R-:W-:Y:S01]  /*17610*/  ISETP.NE.U32.AND P0, PT, R176, RZ, PT ;  /* 0x000000ffb000720c */ /* 0x000fe20003f05070 */
[----:B------:R-:W-:Y:S01]  /*17620*/  BSSY.RECONVERGENT B0, `(.L_x_13619) ;  /* 0x000004d000007945 */ /* 0x000fe20003800200 */
[----:B------:R-:W-:Y:S02]  /*17630*/  LOP3.LUT R172, R172, 0xfffffffb, RZ, 0xc0, !PT ;  /* 0xfffffffbacac7812 */ /* 0x000fe400078ec0ff */
[----:B------:R-:W-:Y:S11]  /*17640*/  ISETP.NE.AND.EX P2, PT, R177, RZ, PT, P0 ;  /* 0x000000ffb100720c */ /* 0x000ff60003f45300 */
[----:B------:R-:W-:Y:S02]  /*17650*/  @!UPT UIADD3 URZ, UPT, UPT, URZ, URZ, URZ ;  /* 0x000000fffffff290 */ /* 0x000fe4000fffe0ff */
[----:B------:R-:W-:Y:S01]  /*17660*/  @P2 LOP3.LUT R172, R172, 0x4, RZ, 0xfc, !PT ;  /* 0x00000004acac2812 */ /* 0x000fe200078efcff */
        /* <DEDUP_REMOVED lines=72> */
.L_x_13620:
[----:B------:R-:W-:Y:S05]  /*17af0*/  BSYNC.RECONVERGENT B0 ;  /* 0x0000000000007941 */ /* 0x000fea0003800200 */
.L_x_13619:
[----:B------:R-:W-:Y:S01]  /*17b00*/  @!P1 IMAD.MOV.U32 R161, RZ, RZ, R159 ;  /* 0x000000ffffa19224 */ /* 0x000fe200078e009f */
[C---:B------:R-:W-:Y:S01]  /*17b10*/  LEA R118, P0, R154.reuse, R160, 0x5 ;  /* 0x000000a09a767211 */ /* 0x040fe200078028ff */
[C---:B------:R-:W-:Y:S01]  /*17b20*/  IMAD.SHL.U32 R0, R154.reuse, 0x20, RZ ;  /* 0x000000209a007824 */ /* 0x040fe200078e00ff */
        /* <DEDUP_REMOVED lines=55> */
.L_x_13618:
[----:B------:R-:W-:Y:S05]  /*17ea0*/  BSYNC.RECONVERGENT B1 ;  /* 0x0000000000017941 */ /* 0x000fea0003800200 */
.L_x_13617:
[----:B------:R-:W-:Y:S01]  /*17eb0*/  IABS R0, R187 ;  /* 0x000000bb00007213 */ /* 0x000fe20000000000 */
[----:B------:R-:W-:Y:S01]  /*17ec0*/  VIADD R2, R188, 0xffffffc0 ;  /* 0xffffffc0bc027836 */ /* 0x000fe20000000000 */
[----:B------:R-:W-:Y:S01]  /*17ed0*/  LOP3.LUT R172, R172, 0xefffffff, RZ, 0xc0, !PT ;  /* 0xefffffffacac7812 */ /* 0x000fe200078ec0ff */
[C---:B-1----:R-:W-:Y:S01]  /*17ee0*/  VIADD R108, R188.reuse, 0x1 ;  /* 0x00000001bc6c7836 */ /* 0x042fe20000000000 */
[----:B------:R-:W-:Y:S01]  /*17ef0*/  I2FP.F32.S32 R0, R0 ;  /* 0x0000000000007245 */ /* 0x000fe20000201400 */
[----:B------:R-:W-:Y:S01]  /*17f00*/  VIADD R111, R188, 0xffffffc1 ;  /* 0xffffffc1bc6f7836 */ /* 0x000fe20000000000 */
[C---:B------:R-:W-:Y:S01]  /*17f10*/  ISETP.GE.AND P1, PT, R2.reuse, R183, PT ;  /* 0x000000b70200720c */ /* 0x040fe20003f26270 */
[----:B------:R-:W-:Y:S01]  /*17f20*/  VIADD R3, R187, 0x31 ;  /* 0x00000031bb037836 */ /* 0x000fe20000000000 */
[----:B------:R-:W-:Y:S01]  /*17f30*/  ISETP.GE.AND P0, PT, R2, R181, PT ;  /* 0x000000b50200720c */ /* 0x000fe20003f06270 */
[----:B------:R-:W-:Y:S01]  /*17f40*/  FFMA.FTZ R39, -R180, R0, R39 ;  /* 0x00000000b4277223 */ /* 0x000fe20000010127 */
[----:B------:R-:W-:Y:S01]  /*17f50*/  ISETP.GE.AND P3, PT, R2, R184, PT ;  /* 0x000000b80200720c */ /* 0x000fe20003f66270 */
[----:B------:R-:W-:Y:S01]  /*17f60*/  FFMA.FTZ R33, -R180, R0, R33 ;  /* 0x00000000b4217223 */ /* 0x000fe20000010121 */
[----:B------:R-:W-:Y:S01]  /*17f70*/  ISETP.GE.AND P4, PT, R2, R182, PT ;  /* 0x000000b60200720c */ /* 0x000fe20003f86270 */
[C---:B------:R-:W-:Y:S01]  /*17f80*/  VIADD R113, R188.reuse, 0xffffffc9 ;  /* 0xffffffc9bc717836 */ /* 0x040fe20000000000 */
[----:B------:R-:W-:Y:S01]  /*17f90*/  IABS R3, R3 ;  /* 0x0000000300037213 */ /* 0x000fe20000000000 */
[----:B------:R-:W-:Y:S01]  /*17fa0*/  VIADD R0, R188, 0xfffffff9 ;  /* 0xfffffff9bc007836 */ /* 0x000fe20000000000 */
[-C--:B------:R-:W-:Y:S01]  /*17fb0*/  ISETP.GE.AND P2, PT, R111, R184.reuse, PT ;  /* 0x000000b86f00720c */ /* 0x080fe20003f46270 */
[C---:B------:R-:W-:Y:S01]  /*17fc0*/  VIADD R2, R187.reuse, 0x41 ;  /* 0x00000041bb027836 */ /* 0x040fe20000000000 */
[----:B------:R-:W-:Y:S01]  /*17fd0*/  I2FP.F32.S32 R3, R3 ;  /* 0x0000000300037245 */ /* 0x000fe20000201400 */
[C---:B------:R-:W-:Y:S01]  /*17fe0*/  VIADD R117, R187.reuse, 0x30 ;  /* 0x00000030bb757836 */ /* 0x040fe20000000000 */
[----:B------:R-:W-:Y:S01]  /*17ff0*/  @P1 LOP3.LUT R172, R172, 0x10000000, RZ, 0xfc, !PT ;  /* 0x10000000acac1812 */ /* 0x000fe200078efcff */
[----:B------:R-:W-:Y:S01]  /*18000*/  VIADD R114, R188, 0xffffffc8 ;  /* 0xffffffc8bc727836 */ /* 0x000fe20000000000 */
[----:B------:R-:W-:Y:S01]  /*18010*/  ISETP.GE.AND P1, PT, R0, R184, PT ;  /* 0x000000b80000720c */ /* 0x000fe20003f26270 */
[C---:B------:R-:W-:Y:S01]  /*18020*/  VIADD R116, R187.reuse, 0x29 ;  /* 0x00000029bb747836 */ /* 0x040fe20000000000 */
[----:B------:R-:W-:Y:S01]  /*18030*/  IABS R2, R2 ;  /* 0x0000000200027213 */ /* 0x000fe20000000000 */
[-C--:B------:R-:W-:Y:S01]  /*18040*/  FFMA.FTZ R14, -R180, R3.reuse, R14 ;  /* 0x00000003b40e7223 */ /* 0x080fe2000001010e */
[----:B------:R-:W-:Y:S01]  /*18050*/  LOP3.LUT R172, R172, 0xf7ffffff, RZ, 0xc0, !PT ;  /* 0xf7ffffffacac7812 */ /* 0x000fe200078ec0ff */
[----:B------:R-:W-:Y:S01]  /*18060*/  FFMA.FTZ R8, -R180, R3, R8 ;  /* 0x00000003b4087223 */ /* 0x000fe20000010108 */
[----:B------:R-:W-:Y:S01]  /*18070*/  IABS R117, R117 ;  /* 0x0000007500757213 */ /* 0x000fe20000000000 */
[----:B------:R-:W-:Y:S01]  /*18080*/  VIADD R3, R187, 0x20 ;  /* 0x00000020bb037836 */ /* 0x000fe20000000000 */
[----:B------:R-:W-:Y:S01]  /*18090*/  FSEL R201, R33, -INF , P1 ;  /* 0xff80000021c97808 */ /* 0x000fe20000800000 */
[C---:B------:R-:W-:Y:S01]  /*180a0*/  VIADD R115, R187.reuse, 0x40 ;  /* 0x00000040bb737836 */ /* 0x040fe20000000000 */
[----:B------:R-:W-:Y:S01]  /*180b0*/  ISETP.GE.AND P1, PT, R114, R184, PT ;  /* 0x000000b87200720c */ /* 0x000fe20003f26270 */
[C---:B------:R-:W-:Y:S01]  /*180c0*/  VIADD R112, R187.reuse, 0x28 ;  /* 0x00000028bb707836 */ /* 0x040fe20000000000 */
[----:B------:R-:W-:Y:S01]  /*180d0*/  IABS R33, R116 ;  /* 0x0000007400217213 */ /* 0x000fe20000000000 */
[----:B------:R-:W-:Y:S01]  /*180e0*/  IMAD.MOV.U32 R116, RZ, RZ, R2 ;  /* 0x000000ffff747224 */ /* 0x000fe200078e0002 */
[----:B------:R-:W-:Y:S01]  /*180f0*/  @P0 LOP3.LUT R172, R172, 0x8000000, RZ, 0xfc, !PT ;  /* 0x08000000acac0812 */ /* 0x000fe200078efcff */
[C---:B------:R-:W-:Y:S01]  /*18100*/  VIADD R110, R187.reuse, 0x38 ;  /* 0x00000038bb6e7836 */ /* 0x040fe20000000000 */
[----:B------:R-:W-:Y:S01]  /*18110*/  I2FP.F32.S32 R2, R117 ;  /* 0x0000007500027245 */ /* 0x000fe20000201400 */
[----:B------:R-:W-:Y:S01]  /*18120*/  VIADD R109, R187, 0x39 ;  /* 0x00000039bb6d7836 */ /* 0x000fe20000000000 */
[----:B------:R-:W-:Y:S01]  /*18130*/  ISETP.GE.AND P0, PT, R108, R182, PT ;  /* 0x000000b66c00720c */ /* 0x000fe20003f06270 */
[----:B------:R-:W-:Y:S01]  /*18140*/  VIADD R186, R186, 0xffffff80 ;  /* 0xffffff80baba7836 */ /* 0x000fe20000000000 */
[----:B------:R-:W-:Y:S01]  /*18150*/  FSEL R8, R8, -INF , P1 ;  /* 0xff80000008087808 */ /* 0x000fe20000800000 */
[CC--:B------:R-:W-:Y:S01]  /*18160*/  FFMA.FTZ R9, -R180.reuse, R2.reuse, R9 ;  /* 0x00000002b4097223 */ /* 0x0c0fe20000010109 */
[----:B------:R-:W-:Y:S01]  /*18170*/  ISETP.GE.AND P1, PT, R111, R183, PT ;  /* 0x000000b76f00720c */ /* 0x000fe20003f26270 */
[C---:B------:R-:W-:Y:S01]  /*18180*/  FFMA.FTZ R15, -R180.reuse, R2, R15 ;  /* 0x00000002b40f7223 */ /* 0x040fe2000001010f */
[----:B------:R-:W-:Y:S01]  /*18190*/  FSEL R39, R39, -INF , P0 ;  /* 0xff80000027277808 */ /* 0x000fe20000000000 */
[----:B------:R-:W-:Y:S01]  /*181a0*/  VIADD R2, R187, 0x19 ;  /* 0x00000019bb027836 */ /* 0x000fe20000000000 */
[----:B------:R-:W-:Y:S02]  /*181b0*/  IABS R110, R110 ;  /* 0x0000006e006e7213 */ /* 0x000fe40000000000 */
[----:B------:R-:W-:Y:S02]  /*181c0*/  ISETP.GE.AND P0, PT, R113, R184, PT ;  /* 0x000000b87100720c */ /* 0x000fe40003f06270 */
[----:B------:R-:W-:Y:S02]  /*181d0*/  I2FP.F32.S32 R117, R116 ;  /* 0x0000007400757245 */ /* 0x000fe40000201400 */
[----:B------:R-:W-:Y:S02]  /*181e0*/  IABS R115, R115 ;  /* 0x0000007300737213 */ /* 0x000fe40000000000 */
[----:B------:R-:W-:Y:S01]  /*181f0*/  I2FP.F32.S32 R110, R110 ;  /* 0x0000006e006e7245 */ /* 0x000fe20000201400 */
[C---:B------:R-:W-:Y:S01]  /*18200*/  FFMA.FTZ R6, -R180.reuse, R117, R6 ;  /* 0x00000075b4067223 */ /* 0x040fe20000010106 */
[----:B------:R-:W-:Y:S01]  /*18210*/  FSEL R9, R9, -INF , P0 ;  /* 0xff80000009097808 */ /* 0x000fe20000000000 */
[----:B------:R-:W-:Y:S01]  /*18220*/  VIADD R117, R187, 0x21 ;  /* 0x00000021bb757836 */ /* 0x000fe20000000000 */
[----:B------:R-:W-:Y:S01]  /*18230*/  ISETP.GE.AND P0, PT, R111, R181, PT ;  /* 0x000000b56f00720c */ /* 0x000fe20003f06270 */
[CC--:B------:R-:W-:Y:S01]  /*18240*/  FFMA.FTZ R5, -R180.reuse, R110.reuse, R5 ;  /* 0x0000006eb4057223 */ /* 0x0c0fe20000010105 */
[----:B------:R-:W-:Y:S01]  /*18250*/  IABS R109, R109 ;  /* 0x0000006d006d7213 */ /* 0x000fe20000000000 */
[----:B------:R-:W-:Y:S01]  /*18260*/  FFMA.FTZ R11, -R180, R110, R11 ;  /* 0x0000006eb40b7223 */ /* 0x000fe2000001010b */
[----:B------:R-:W-:Y:S01]  /*18270*/  LOP3.LUT R172, R172, 0xfbffffff, RZ, 0xc0, !PT ;  /* 0xfbffffffacac7812 */ /* 0x000fe200078ec0ff */
[----:B------:R-:W-:Y:S01]  /*18280*/  VIADD R110, R188, 0xffffffd1 ;  /* 0xffffffd1bc6e7836 */ /* 0x000fe20000000000 */
[----:B------:R-:W-:Y:S02]  /*18290*/  I2FP.F32.S32 R116, R115 ;  /* 0x0000007300747245 */ /* 0x000fe40000201400 */
[----:B------:R-:W-:Y:S02]  /*182a0*/  IABS R112, R112 ;  /* 0x0000007000707213 */ /* 0x000fe40000000000 */
[----:B------:R-:W-:Y:S01]  /*182b0*/  I2FP.F32.S32 R109, R109 ;  /* 0x0000006d006d7245 */ /* 0x000fe20000201400 */
[----:B------:R-:W-:Y:S01]  /*182c0*/  FFMA.FTZ R7, -R180, R116, R7 ;  /* 0x00000074b4077223 */ /* 0x000fe20000010107 */
[----:B------:R-:W-:Y:S02]  /*182d0*/  @P1 LOP3.LUT R172, R172, 0x4000000, RZ, 0xfc, !PT ;  /* 0x04000000acac1812 */ /* 0x000fe400078efcff */
[----:B------:R-:W-:Y:S01]  /*182e0*/  IABS R117, R117 ;  /* 0x0000007500757213 */ /* 0x000fe20000000000 */
[C---:B------:R-:W-:Y:S01]  /*182f0*/  FFMA.FTZ R10, -R180.reuse, R109, R10 ;  /* 0x0000006db40a7223 */ /* 0x040fe2000001010a */
[----:B------:R-:W-:Y:S01]  /*18300*/  I2FP.F32.S32 R115, R33 ;  /* 0x0000002100737245 */ /* 0x000fe20000201400 */
[----:B------:R-:W-:Y:S01]  /*18310*/  FFMA.FTZ R4, -R180, R109, R4 ;  /* 0x0000006db4047223 */ /* 0x000fe20000010104 */
[----:B------:R-:W-:Y:S01]  /*18320*/  I2FP.F32.S32 R116, R112 ;  /* 0x0000007000747245 */ /* 0x000fe20000201400 */
[----:B------:R-:W-:Y:S01]  /*18330*/  VIADD R112, R188, 0xffffffd0 ;  /* 0xffffffd0bc707836 */ /* 0x000fe20000000000 */
[----:B------:R-:W-:Y:S01]  /*18340*/  FSEL R5, R5, -INF , P2 ;  /* 0xff80000005057808 */ /* 0x000fe20001000000 */
[----:B------:R-:W-:Y:S01]  /*18350*/  FFMA.FTZ R12, -R180, R115, R12 ;  /* 0x00000073b40c7223 */ /* 0x000fe2000001010c */
[----:B------:R-:W-:Y:S01]  /*18360*/  LOP3.LUT R172, R172, 0xfdffffff, RZ, 0xc0, !PT ;  /* 0xfdffffffacac7812 */ /* 0x000fe200078ec0ff */
[C---:B------:R-:W-:Y:S01]  /*18370*/  VIADD R109, R188.reuse, 0xffffffd9 ;  /* 0xffffffd9bc6d7836 */ /* 0x040fe20000000000 */
[-C--:B------:R-:W-:Y:S01]  /*18380*/  ISETP.GE.AND P2, PT, R111, R182.reuse, PT ;  /* 0x000000b66f00720c */ /* 0x080fe20003f46270 */
[----:B------:R-:W-:Y:S01]  /*18390*/  VIADD R111, R188, 0xffffffd8 ;  /* 0xffffffd8bc6f7836 */ /* 0x000fe20000000000 */
[----:B------:R-:W-:Y:S01]  /*183a0*/  I2FP.F32.S32 R117, R117 ;  /* 0x0000007500757245 */ /* 0x000fe20000201400 */
[----:B------:R-:W-:Y:S01]  /*183b0*/  FFMA.FTZ R18, -R180, R115, R18 ;  /* 0x00000073b4127223 */ /* 0x000fe20000010112 */
[----:B------:R-:W-:Y:S01]  /*183c0*/  ISETP.GE.AND P1, PT, R114, R182, PT ;  /* 0x000000b67200720c */ /* 0x000fe20003f26270 */
[----:B------:R-:W-:Y:S01]  /*183d0*/  FFMA.FTZ R13, -R180, R116, R13 ;  /* 0x00000074b40d7223 */ /* 0x000fe2000001010d */
[----:B------:R-:W-:Y:S01]  /*183e0*/  @P0 LOP3.LUT R172, R172, 0x2000000, RZ, 0xfc, !PT ;  /* 0x02000000acac0812 */ /* 0x000fe200078efcff */
[-C--:B------:R-:W-:Y:S01]  /*183f0*/  FFMA.FTZ R22, -R180, R117.reuse, R22 ;  /* 0x00000075b4167223 */ /* 0x080fe20000010116 */
[----:B------:R-:W-:Y:S01]  /*18400*/  FSEL R33, R6, -INF , P4 ;  /* 0xff80000006217808 */ /* 0x000fe20002000000 */
[----:B------:R-:W-:Y:S01]  /*18410*/  FFMA.FTZ R16, -R180, R117, R16 ;  /* 0x00000075b4107223 */ /* 0x000fe20000010110 */
[----:B------:R-:W-:Y:S01]  /*18420*/  ISETP.GE.AND P0, PT, R112, R184, PT ;  /* 0x000000b87000720c */ /* 0x000fe20003f06270 */
[----:B------:R-:W-:Y:S01]  /*18430*/  FFMA.FTZ R19, -R180, R116, R19 ;  /* 0x00000074b4137223 */ /* 0x000fe20000010113 */
[----:B------:R-:W-:Y:S01]  /*18440*/  IABS R6, R3 ;  /* 0x0000000300067213 */ /* 0x000fe20000000000 */
[----:B------:R-:W-:Y:S01]  /*18450*/  VIADD R116, R188, 0x9 ;  /* 0x00000009bc747836 */ /* 0x000fe20000000000 */
[----:B------:R-:W-:Y:S02]  /*18460*/  FSEL R10, R10, -INF , P1 ;  /* 0xff8000000a0a7808 */ /* 0x000fe40000800000 */
[----:B------:R-:W-:Y:S02]  /*18470*/  ISETP.GE.AND P1, PT, R111, R184, PT ;  /* 0x000000b86f00720c */ /* 0x000fe40003f26270 */
[----:B------:R-:W-:Y:S01]  /*18480*/  FSEL R239, R12, -INF , P0 ;  /* 0xff8000000cef7808 */ /* 0x000fe20000000000 */
[----:B------:R-:W-:Y:S01]  /*18490*/  VIADD R12, R188, 0xffffffe0 ;  /* 0xffffffe0bc0c7836 */ /* 0x000fe20000000000 */
[----:B------:R-:W-:Y:S02]  /*184a0*/  I2FP.F32.S32 R6, R6 ;  /* 0x0000000600067245 */ /* 0x000fe40000201400 */
[----:B------:R-:W-:Y:S02]  /*184b0*/  ISETP.GE.AND P0, PT, R113, R182, PT ;  /* 0x000000b67100720c */ /* 0x000fe40003f06270 */
[----:B------:R-:W-:Y:S01]  /*184c0*/  FSEL R16, R16, -INF , P1 ;  /* 0xff80000010107808 */ /* 0x000fe20000800000 */
[CC--:B------:R-:W-:Y:S01]  /*184d0*/  FFMA.FTZ R23, -R180.reuse, R6.reuse, R23 ;  /* 0x00000006b4177223 */ /* 0x0c0fe20000010117 */
[----:B------:R-:W-:Y:S01]  /*184e0*/  FSEL R3, R7, -INF , P2 ;  /* 0xff80000007037808 */ /* 0x000fe20001000000 */
[----:B------:R-:W-:Y:S01]  /*184f0*/  FFMA.FTZ R17, -R180, R6, R17 ;  /* 0x00000006b4117223 */ /* 0x000fe20000010111 */
[----:B------:R-:W-:Y:S01]  /*18500*/  ISETP.GE.AND P1, PT, R112, R182, PT ;  /* 0x000000b67000720c */ /* 0x000fe20003f26270 */
[----:B------:R-:W-:Y:S01]  /*18510*/  VIADD R6, R187, 0x10 ;  /* 0x00000010bb067836 */ /* 0x000fe20000000000 */
[----:B------:R-:W-:Y:S02]  /*18520*/  IABS R7, R2 ;  /* 0x0000000200077213 */ /* 0x000fe40000000000 */
[----:B------:R-:W-:Y:S01]  /*18530*/  FSEL R2, R11, -INF , P0 ;  /* 0xff8000000b027808 */ /* 0x000fe20000000000 */
[----:B------:R-:W-:Y:S01]  /*18540*/  VIADD R11, R187, 0x18 ;  /* 0x00000018bb0b7836 */ /* 0x000fe20000000000 */
[----:B------:R-:W-:Y:S02]  /*18550*/  ISETP.GE.AND P0, PT, R109, R184, PT ;  /* 0x000000b86d00720c */ /* 0x000fe40003f06270 */
[----:B------:R-:W-:Y:S02]  /*18560*/  FSEL R14, R14, -INF , P1 ;  /* 0xff8000000e0e7808 */ /* 0x000fe40000800000 */
[----:B------:R-:W-:Y:S02]  /*18570*/  ISETP.GE.AND P1, PT, R114, R183, PT ;  /* 0x000000b77200720c */ /* 0x000fe40003f26270 */
[----:B------:R-:W-:Y:S02]  /*18580*/  FSEL R233, R17, -INF , P0 ;  /* 0xff80000011e97808 */ /* 0x000fe40000000000 */
[----:B------:R-:W-:Y:S02]  /*18590*/  ISETP.GE.AND P0, PT, R110, R182, PT ;  /* 0x000000b66e00720c */ /* 0x000fe40003f06270 */
[----:B------:R-:W-:Y:S02]  /*185a0*/  LOP3.LUT R172, R172, 0xfeffffff, RZ, 0xc0, !PT ;  /* 0xfeffffffacac7812 */ /* 0x000fe400078ec0ff */
[----:B------:R-:W-:Y:S01]  /*185b0*/  FSEL R229, R15, -INF , P0 ;  /* 0xff8000000fe57808 */ /* 0x000fe20000000000 */
[----:B------:R-:W-:Y:S01]  /*185c0*/  VIADD R15, R188, 0xffffffe1 ;  /* 0xffffffe1bc0f7836 */ /* 0x000fe20000000000 */
[----:B------:R-:W-:Y:S02]  /*185d0*/  ISETP.GE.AND P0, PT, R114, R181, PT ;  /* 0x000000b57200720c */ /* 0x000fe40003f06270 */
[----:B------:R-:W-:Y:S02]  /*185e0*/  I2FP.F32.S32 R7, R7 ;  /* 0x0000000700077245 */ /* 0x000fe40000201400 */
[----:B------:R-:W-:Y:S02]  /*185f0*/  @P1 LOP3.LUT R172, R172, 0x1000000, RZ, 0xfc, !PT ;  /* 0x01000000acac1812 */ /* 0x000fe400078efcff */
[----:B------:R-:W-:Y:S01]  /*18600*/  IABS R11, R11 ;  /* 0x0000000b000b7213 */ /* 0x000fe20000000000 */
[-C--:B------:R-:W-:Y:S01]  /*18610*/  FFMA.FTZ R20, -R180, R7.reuse, R20 ;  /* 0x00000007b4147223 */ /* 0x080fe20000010114 */
[----:B------:R-:W-:Y:S01]  /*18620*/  LOP3.LUT R172, R172, 0xff7fffff, RZ, 0xc0, !PT ;  /* 0xff7fffffacac7812 */ /* 0x000fe200078ec0ff */
[----:B------:R-:W-:Y:S01]  /*18630*/  FFMA.FTZ R26, -R180, R7, R26 ;  /* 0x00000007b41a7223 */ /* 0x000fe2000001011a */
[----:B------:R-:W-:Y:S01]  /*18640*/  I2FP.F32.S32 R114, R11 ;  /* 0x0000000b00727245 */ /* 0x000fe20000201400 */
[C---:B------:R-:W-:Y:S01]  /*18650*/  VIADD R11, R187.reuse, 0x11 ;  /* 0x00000011bb0b7836 */ /* 0x040fe20000000000 */
[----:B------:R-:W-:Y:S01]  /*18660*/  IABS R6, R6 ;  /* 0x0000000600067213 */ /* 0x000fe20000000000 */
[----:B------:R-:W-:Y:S01]  /*18670*/  VIADD R7, R187, 0x9 ;  /* 0x00000009bb077836 */ /* 0x000fe20000000000 */
[----:B------:R-:W-:Y:S01]  /*18680*/  @P0 LOP3.LUT R172, R172, 0x800000, RZ, 0xfc, !PT ;  /* 0x00800000acac0812 */ /* 0x000fe200078efcff */
[----:B------:R-:W-:Y:S01]  /*18690*/  FFMA.FTZ R21, -R180, R114, R21 ;  /* 0x00000072b4157223 */ /* 0x000fe20000010115 */
[----:B------:R-:W-:Y:S01]  /*186a0*/  ISETP.GE.AND P0, PT, R12, R184, PT ;  /* 0x000000b80c00720c */ /* 0x000fe20003f06270 */
[----:B------:R-:W-:Y:S01]  /*186b0*/  FFMA.FTZ R27, -R180, R114, R27 ;  /* 0x00000072b41b7223 */ /* 0x000fe2000001011b */
[----:B------:R-:W-:Y:S02]  /*186c0*/  I2FP.F32.S32 R6, R6 ;  /* 0x0000000600067245 */ /* 0x000fe40000201400 */
[----:B------:R-:W-:Y:S02]  /*186d0*/  FSEL R20, R20, -INF , P0 ;  /* 0xff80000014147808 */ /* 0x000fe40000000000 */
[----:B------:R-:W-:Y:S01]  /*186e0*/  ISETP.GE.AND P0, PT, R15, R184, PT ;  /* 0x000000b80f00720c */ /* 0x000fe20003f06270 */
[CC--:B------:R-:W-:Y:S01]  /*186f0*/  FFMA.FTZ R31, -R180.reuse, R6.reuse, R31 ;  /* 0x00000006b41f7223 */ /* 0x0c0fe2000001011f */
[----:B------:R-:W-:Y:S01]  /*18700*/  IABS R11, R11 ;  /* 0x0000000b000b7213 */ /* 0x000fe20000000000 */
[----:B------:R-:W-:Y:S01]  /*18710*/  FFMA.FTZ R25, -R180, R6, R25 ;  /* 0x00000006b4197223 */ /* 0x000fe20000010119 */
[----:B------:R-:W-:Y:S01]  /*18720*/  FSEL R221, R21, -INF , P0 ;  /* 0xff80000015dd7808 */ /* 0x000fe20000000000 */
[----:B------:R-:W-:Y:S01]  /*18730*/  VIADD R6, R187, 0x8 ;  /* 0x00000008bb067836 */ /* 0x000fe20000000000 */
[-C--:B------:R-:W-:Y:S02]  /*18740*/  ISETP.GE.AND P0, PT, R111, R182.reuse, PT ;  /* 0x000000b66f00720c */ /* 0x080fe40003f06270 */
[----:B------:R-:W-:Y:S01]  /*18750*/  I2FP.F32.S32 R17, R11 ;  /* 0x0000000b00117245 */ /* 0x000fe20000201400 */
[----:B------:R-:W-:Y:S01]  /*18760*/  VIADD R11, R188, 0xffffffe8 ;  /* 0xffffffe8bc0b7836 */ /* 0x000fe20000000000 */
[----:B------:R-:W-:Y:S02]  /*18770*/  FSEL R18, R18, -INF , P0 ;  /* 0xff80000012127808 */ /* 0x000fe40000000000 */
[----:B------:R-:W-:Y:S01]  /*18780*/  ISETP.GE.AND P0, PT, R109, R182, PT ;  /* 0x000000b66d00720c */ /* 0x000fe20003f06270 */
[CC--:B------:R-:W-:Y:S01]  /*18790*/  FFMA.FTZ R30, -R180.reuse, R17.reuse, R30 ;  /* 0x00000011b41e7223 */ /* 0x0c0fe2000001011e */
[----:B------:R-:W-:Y:S01]  /*187a0*/  IABS R6, R6 ;  /* 0x0000000600067213 */ /* 0x000fe20000000000 */
[C---:B------:R-:W-:Y:S01]  /*187b0*/  FFMA.FTZ R24, -R180.reuse, R17, R24 ;  /* 0x00000011b4187223 */ /* 0x040fe20000010118 */
[----:B------:R-:W-:Y:S01]  /*187c0*/  FSEL R225, R19, -INF , P0 ;  /* 0xff80000013e17808 */ /* 0x000fe20000000000 */
[C---:B------:R-:W-:Y:S01]  /*187d0*/  VIADD R19, R187.reuse, 0xfffffff9 ;  /* 0xfffffff9bb137836 */ /* 0x040fe20000000000 */
[----:B------:R-:W-:Y:S02]  /*187e0*/  I2FP.F32.S32 R6, R6 ;  /* 0x0000000600067245 */ /* 0x000fe40000201400 */
[----:B------:R-:W-:Y:S02]  /*187f0*/  IABS R7, R7 ;  /* 0x0000000700077213 */ /* 0x000fe40000000000 */
[----:B------:R-:W-:Y:S01]  /*18800*/  IABS R19, R19 ;  /* 0x0000001300137213 */ /* 0x000fe20000000000 */
[----:B------:R-:W-:Y:S01]  /*18810*/  FFMA.FTZ R29, -R180, R6, R29 ;  /* 0x00000006b41d7223 */ /* 0x000fe2000001011d */
[----:B------:R-:W-:Y:S01]  /*18820*/  ISETP.GE.AND P2, PT, R110, R184, PT ;  /* 0x000000b86e00720c */ /* 0x000fe20003f46270 */
[----:B------:R-:W-:Y:S01]  /*18830*/  FFMA.FTZ R35, -R180, R6, R35 ;  /* 0x00000006b4237223 */ /* 0x000fe20000010123 */
[----:B------:R-:W-:Y:S01]  /*18840*/  I2FP.F32.S32 R19, R19 ;  /* 0x0000001300137245 */ /* 0x000fe20000201400 */
[----:B------:R-:W-:Y:S01]  /*18850*/  VIADD R6, R187, 0x1 ;  /* 0x00000001bb067836 */ /* 0x000fe20000000000 */
[----:B------:R-:W-:Y:S01]  /*18860*/  I2FP.F32.S32 R17, R7 ;  /* 0x0000000700117245 */ /* 0x000fe20000201400 */
[----:B------:R-:W-:Y:S01]  /*18870*/  VIADD R7, R188, 0xfffffff0 ;  /* 0xfffffff0bc077836 */ /* 0x000fe20000000000 */
[----:B------:R-:W-:Y:S01]  /*18880*/  FSEL R237, R13, -INF , P2 ;  /* 0xff8000000ded7808 */ /* 0x000fe20001000000 */
[CC--:B------:R-:W-:Y:S01]  /*18890*/  FFMA.FTZ R36, -R180.reuse, R19.reuse, R36 ;  /* 0x00000013b4247223 */ /* 0x0c0fe20000010124 */
[----:B------:R-:W-:Y:S01]  /*188a0*/  IABS R6, R6 ;  /* 0x0000000600067213 */ /* 0x000fe20000000000 */
[----:B------:R-:W-:Y:S01]  /*188b0*/  FFMA.FTZ R42, -R180, R19, R42 ;  /* 0x00000013b42a7223 */ /* 0x000fe2000001012a */
[----:B------:R-:W-:Y:S01]  /*188c0*/  ISETP.GE.AND P0, PT, R11, R184, PT ;  /* 0x000000b80b00720c */ /* 0x000fe20003f06270 */
[C---:B------:R-:W-:Y:S01]  /*188d0*/  VIADD R19, R187.reuse, 0xfffffff1 ;  /* 0xfffffff1bb137836 */ /* 0x040fe20000000000 */
[----:B------:R-:W-:Y:S01]  /*188e0*/  LOP3.LUT R172, R172, 0xffbfffff, RZ, 0xc0, !PT ;  /* 0xffbfffffacac7812 */ /* 0x000fe200078ec0ff */
[----:B------:R-:W-:Y:S01]  /*188f0*/  FFMA.FTZ R28, -R180, R17, R28 ;  /* 0x00000011b41c7223 */ /* 0x000fe2000001011c */
[----:B------:R-:W-:Y:S01]  /*18900*/  FSEL R24, R24, -INF , P0 ;  /* 0xff80000018187808 */ /* 0x000fe20000000000 */
[----:B------:R-:W-:Y:S01]  /*18910*/  VIADD R13, R188, 0xffffffe9 ;  /* 0xffffffe9bc0d7836 */ /* 0x000fe20000000000 */
[----:B------:R-:W-:Y:S01]  /*18920*/  IABS R19, R19 ;  /* 0x0000001300137213 */ /* 0x000fe20000000000 */
[C---:B------:R-:W-:Y:S01]  /*18930*/  FFMA.FTZ R34, -R180.reuse, R17, R34 ;  /* 0x00000011b4227223 */ /* 0x040fe20000010122 */
[----:B------:R-:W-:Y:S01]  /*18940*/  I2FP.F32.S32 R17, R6 ;  /* 0x0000000600117245 */ /* 0x000fe20000201400 */
[----:B------:R-:W-:Y:S01]  /*18950*/  VIADD R6, R187, 0xfffffff8 ;  /* 0xfffffff8bb067836 */ /* 0x000fe20000000000 */
[----:B------:R-:W-:Y:S02]  /*18960*/  I2FP.F32.S32 R19, R19 ;  /* 0x0000001300137245 */ /* 0x000fe40000201400 */
[----:B------:R-:W-:Y:S01]  /*18970*/  ISETP.GE.AND P0, PT, R13, R184, PT ;  /* 0x000000b80d00720c */ /* 0x000fe20003f06270 */
[C---:B------:R-:W-:Y:S01]  /*18980*/  FFMA.FTZ R38, -R180.reuse, R17, R38 ;  /* 0x00000011b4267223 */ /* 0x040fe20000010126 */
[----:B------:R-:W-:Y:S01]  /*18990*/  IABS R6, R6 ;  /* 0x0000000600067213 */ /* 0x000fe20000000000 */
[CC--:B------:R-:W-:Y:S01]  /*189a0*/  FFMA.FTZ R46, -R180.reuse, R19.reuse, R46 ;  /* 0x00000013b42e7223 */ /* 0x0c0fe2000001012e */
[----:B------:R-:W-:Y:S01]  /*189b0*/  FSEL R25, R25, -INF , P0 ;  /* 0xff80000019197808 */ /* 0x000fe20000000000 */
[----:B------:R-:W-:Y:S01]  /*189c0*/  FFMA.FTZ R40, -R180, R19, R40 ;  /* 0x00000013b4287223 */ /* 0x000fe20000010128 */
[----:B------:R-:W-:Y:S01]  /*189d0*/  ISETP.GE.AND P0, PT, R12, R182, PT ;  /* 0x000000b60c00720c */ /* 0x000fe20003f06270 */
[----:B------:R-:W-:Y:S01]  /*189e0*/  VIADD R19, R187, 0xfffffff0 ;  /* 0xfffffff0bb137836 */ /* 0x000fe20000000000 */
[----:B------:R-:W-:Y:S01]  /*189f0*/  I2FP.F32.S32 R6, R6 ;  /* 0x0000000600067245 */ /* 0x000fe20000201400 */
[----:B------:R-:W-:Y:S01]  /*18a00*/  FFMA.FTZ R32, -R180, R17, R32 ;  /* 0x00000011b4207223 */ /* 0x000fe20000010120 */
[----:B------:R-:W-:Y:S01]  /*18a10*/  FSEL R22, R22, -INF , P0 ;  /* 0xff80000016167808 */ /* 0x000fe20000000000 */
[----:B------:R-:W-:Y:S01]  /*18a20*/  VIADD R17, R188, 0xfffffff1 ;  /* 0xfffffff1bc117836 */ /* 0x000fe20000000000 */
[----:B------:R-:W-:Y:S01]  /*18a30*/  IABS R19, R19 ;  /* 0x0000001300137213 */ /* 0x000fe20000000000 */
[C---:B------:R-:W-:Y:S01]  /*18a40*/  FFMA.FTZ R43, -R180.reuse, R6, R43 ;  /* 0x00000006b42b7223 */ /* 0x040fe2000001012b */
[----:B------:R-:W-:Y:S01]  /*18a50*/  ISETP.GE.AND P0, PT, R15, R182, PT ;  /* 0x000000b60f00720c */ /* 0x000fe20003f06270 */
[C---:B------:R-:W-:Y:S01]  /*18a60*/  FFMA.FTZ R37, -R180.reuse, R6, R37 ;  /* 0x00000006b4257223 */ /* 0x040fe20000010125 */
[----:B------:R-:W-:Y:S01]  /*18a70*/  I2FP.F32.S32 R19, R19 ;  /* 0x0000001300137245 */ /* 0x000fe20000201400 */
[----:B------:R-:W-:Y:S01]  /*18a80*/  VIADD R6, R187, 0xffffffc0 ;  /* 0xffffffc0bb067836 */ /* 0x000fe20000000000 */
[----:B------:R-:W-:Y:S02]  /*18a90*/  FSEL R23, R23, -INF , P0 ;  /* 0xff80000017177808 */ /* 0x000fe40000000000 */
[----:B------:R-:W-:Y:S01]  /*18aa0*/  ISETP.GE.AND P0, PT, R7, R184, PT ;  /* 0x000000b80700720c */ /* 0x000fe20003f06270 */
[CC--:B------:R-:W-:Y:S01]  /*18ab0*/  FFMA.FTZ R47, -R180.reuse, R19.reuse, R47 ;  /* 0x00000013b42f7223 */ /* 0x0c0fe2000001012f */
[----:B------:R-:W-:Y:S01]  /*18ac0*/  IABS R6, R6 ;  /* 0x0000000600067213 */ /* 0x000fe20000000000 */
[----:B------:R-:W-:Y:S01]  /*18ad0*/  FFMA.FTZ R41, -R180, R19, R41 ;  /* 0x00000013b4297223 */ /* 0x000fe20000010129 */
[----:B------:R-:W-:Y:S01]  /*18ae0*/  FSEL R28, R28, -INF , P0 ;  /* 0xff8000001c1c7808 */ /* 0x000fe20000000000 */
[----:B------:R-:W-:Y:S01]  /*18af0*/  VIADD R19, R187, 0xffffffe9 ;  /* 0xffffffe9bb137836 */ /* 0x000fe20000000000 */
[----:B------:R-:W-:Y:S02]  /*18b00*/  ISETP.GE.AND P0, PT, R17, R184, PT ;  /* 0x000000b81100720c */ /* 0x000fe40003f06270 */
[----:B------:R-:W-:Y:S02]  /*18b10*/  I2FP.F32.S32 R6, R6 ;  /* 0x0000000600067245 */ /* 0x000fe40000201400 */
[----:B------:R-:W-:Y:S02]  /*18b20*/  IABS R19, R19 ;  /* 0x0000001300137213 */ /* 0x000fe40000000000 */
[----:B------:R-:W-:Y:S01]  /*18b30*/  FSEL R205, R29, -INF , P0 ;  /* 0xff8000001dcd7808 */ /* 0x000fe20000000000 */
[----:B------:R-:W-:Y:S01]  /*18b40*/  VIADD R29, R188, 0x31 ;  /* 0x00000031bc1d7836 */ /* 0x000fe20000000000 */
[----:B------:R-:W-:Y:S01]  /*18b50*/  I2FP.F32.S32 R19, R19 ;  /* 0x0000001300137245 */ /* 0x000fe20000201400 */
[C---:B------:R-:W-:Y:S01]  /*18b60*/  FFMA.FTZ R65, -R180.reuse, R6, R65 ;  /* 0x00000006b4417223 */ /* 0x040fe20000010141 */
[-C--:B------:R-:W-:Y:S01]  /*18b70*/  ISETP.GE.AND P0, PT, R11, R182.reuse, PT ;  /* 0x000000b60b00720c */ /* 0x080fe20003f06270 */
[----:B------:R-:W-:Y:S01]  /*18b80*/  VIADD R6, R187, 0xffffffc8 ;  /* 0xffffffc8bb067836 */ /* 0x000fe20000000000 */
[----:B------:R-:W-:Y:S01]  /*18b90*/  ISETP.GE.AND P1, PT, R113, R181, PT ;  /* 0x000000b57100720c */ /* 0x000fe20003f26270 */
[-C--:B------:R-:W-:Y:S01]  /*18ba0*/  FFMA.FTZ R44, -R180, R19.reuse, R44 ;  /* 0x00000013b42c7223 */ /* 0x080fe2000001012c */
[----:B------:R-:W-:Y:S01]  /*18bb0*/  FSEL R211, R26, -INF , P0 ;  /* 0xff8000001ad37808 */ /* 0x000fe20000000000 */
[----:B------:R-:W-:Y:S01]  /*18bc0*/  FFMA.FTZ R50, -R180, R19, R50 ;  /* 0x00000013b4327223 */ /* 0x000fe20000010132 */
[----:B------:R-:W-:Y:S01]  /*18bd0*/  ISETP.GE.AND P0, PT, R13, R182, PT ;  /* 0x000000b60d00720c */ /* 0x000fe20003f06270 */
[----:B------:R-:W-:Y:S01]  /*18be0*/  VIADD R19, R187, 0xffffffe8 ;  /* 0xffffffe8bb137836 */ /* 0x000fe20000000000 */
[----:B------:R-:W-:Y:S01]  /*18bf0*/  IABS R6, R6 ;  /* 0x0000000600067213 */ /* 0x000fe20000000000 */
[----:B------:R-:W-:Y:S01]  /*18c00*/  VIADD R26, R188, 0x39 ;  /* 0x00000039bc1a7836 */ /* 0x000fe20000000000 */
[----:B------:R-:W-:Y:S02]  /*18c10*/  FSEL R209, R27, -INF , P0 ;  /* 0xff8000001bd17808 */ /* 0x000fe40000000000 */
[----:B------:R-:W-:Y:S02]  /*18c20*/  IABS R19, R19 ;  /* 0x0000001300137213 */ /* 0x000fe40000000000 */
[----:B------:R-:W-:Y:S02]  /*18c30*/  ISETP.GE.AND P0, PT, R113, R183, PT ;  /* 0x000000b77100720c */ /* 0x000fe40003f06270 */
[----:B------:R-:W-:Y:S02]  /*18c40*/  I2FP.F32.S32 R19, R19 ;  /* 0x0000001300137245 */ /* 0x000fe40000201400 */
[----:B------:R-:W-:Y:S02]  /*18c50*/  I2FP.F32.S32 R6, R6 ;  /* 0x0000000600067245 */ /* 0x000fe40000201400 */
[----:B------:R-:W-:Y:S01]  /*18c60*/  ISETP.GE.AND P2, PT, R108, R183, PT ;  /* 0x000000b76c00720c */ /* 0x000fe20003f46270 */
[-C--:B------:R-:W-:Y:S01]  /*18c70*/  FFMA.FTZ R45, -R180, R19.reuse, R45 ;  /* 0x00000013b42d7223 */ /* 0x080fe2000001012d */
[----:B------:R-:W-:Y:S01]  /*18c80*/  FSEL R4, R4, -INF , P3 ;  /* 0xff80000004047808 */ /* 0x000fe20001800000 */
[----:B------:R-:W-:Y:S01]  /*18c90*/  FFMA.FTZ R51, -R180, R19, R51 ;  /* 0x00000013b4337223 */ /* 0x000fe20000010133 */
[-C--:B------:R-:W-:Y:S01]  /*18ca0*/  ISETP.GE.AND P3, PT, R17, R181.reuse, PT ;  /* 0x000000b51100720c */ /* 0x080fe20003f66270 */
[----:B------:R-:W-:Y:S01]  /*18cb0*/  VIADD R19, R187, 0xffffffe1 ;  /* 0xffffffe1bb137836 */ /* 0x000fe20000000000 */
[----:B------:R-:W-:Y:S01]  /*18cc0*/  ISETP.GE.AND P4, PT, R0, R181, PT ;  /* 0x000000b50000720c */ /* 0x000fe20003f86270 */
[-C--:B------:R-:W-:Y:S01]  /*18cd0*/  FFMA.FTZ R67, -R180, R6.reuse, R67 ;  /* 0x00000006b4437223 */ /* 0x080fe20000010143 */
[----:B------:R-:W-:Y:S01]  /*18ce0*/  @P0 LOP3.LUT R172, R172, 0x400000, RZ, 0xfc, !PT ;  /* 0x00400000acac0812 */ /* 0x000fe200078efcff */
[----:B------:R-:W-:Y:S01]  /*18cf0*/  FFMA.FTZ R61, -R180, R6, R61 ;  /* 0x00000006b43d7223 */ /* 0x000fe2000001013d */
[----:B------:R-:W-:Y:S01]  /*18d00*/  IABS R19, R19 ;  /* 0x0000001300137213 */ /* 0x000fe20000000000 */
[----:B------:R-:W-:Y:S01]  /*18d10*/  VIADD R6, R188, 0xfffffff8 ;  /* 0xfffffff8bc067836 */ /* 0x000fe20000000000 */
[----:B------:R-:W-:Y:S02]  /*18d20*/  LOP3.LUT R172, R172, 0xffdfffff, RZ, 0xc0, !PT ;  /* 0xffdfffffacac7812 */ /* 0x000fe400078ec0ff */
[----:B------:R-:W-:Y:S02]  /*18d30*/  I2FP.F32.S32 R19, R19 ;  /* 0x0000001300137245 */ /* 0x000fe40000201400 */
[----:B------:R-:W-:Y:S02]  /*18d40*/  ISETP.GE.AND P0, PT, R6, R184, PT ;  /* 0x000000b80600720c */ /* 0x000fe40003f06270 */
[----:B------:R-:W-:Y:S01]  /*18d50*/  @P1 LOP3.LUT R172, R172, 0x200000, RZ, 0xfc, !PT ;  /* 0x00200000acac1812 */ /* 0x000fe200078efcff */
[-C--:B------:R-:W-:Y:S01]  /*18d60*/  FFMA.FTZ R48, -R180, R19.reuse, R48 ;  /* 0x00000013b4307223 */ /* 0x080fe20000010130 */
[----:B------:R-:W-:Y:S01]  /*18d70*/  FSEL R203, R32, -INF , P0 ;  /* 0xff80000020cb7808 */ /* 0x000fe20000000000 */
[----:B------:R-:W-:Y:S01]  /*18d80*/  FFMA.FTZ R54, -R180, R19, R54 ;  /* 0x00000013b4367223 */ /* 0x000fe20000010136 */
[-C--:B------:R-:W-:Y:S01]  /*18d90*/  ISETP.GE.AND P0, PT, R7, R182.reuse, PT ;  /* 0x000000b60700720c */ /* 0x080fe20003f06270 */
[----:B------:R-:W-:Y:S01]  /*18da0*/  VIADD R19, R187, 0xffffffe0 ;  /* 0xffffffe0bb137836 */ /* 0x000fe20000000000 */
[----:B------:R-:W-:Y:S01]  /*18db0*/  LOP3.LUT R172, R172, 0xffefffff, RZ, 0xc0, !PT ;  /* 0xffefffffacac7812 */ /* 0x000fe200078ec0ff */
[----:B------:R-:W-:Y:S01]  /*18dc0*/  VIADD R32, R188, 0x30 ;  /* 0x00000030bc207836 */ /* 0x000fe20000000000 */
[----:B------:R-:W-:Y:S02]  /*18dd0*/  FSEL R199, R30, -INF , P0 ;  /* 0xff8000001ec77808 */ /* 0x000fe40000000000 */
[----:B------:R-:W-:Y:S02]  /*18de0*/  IABS R19, R19 ;  /* 0x0000001300137213 */ /* 0x000fe40000000000 */
[----:B------:R-:W-:Y:S02]  /*18df0*/  ISETP.GE.AND P0, PT, R17, R182, PT ;  /* 0x000000b61100720c */ /* 0x000fe40003f06270 */
[----:B------:R-:W-:Y:S02]  /*18e00*/  I2FP.F32.S32 R19, R19 ;  /* 0x0000001300137245 */ /* 0x000fe40000201400 */
[----:B------:R-:W-:Y:S02]  /*18e10*/  FSEL R31, R31, -INF , P0 ;  /* 0xff8000001f1f7808 */ /* 0x000fe40000000000 */
[-C--:B------:R-:W-:Y:S01]  /*18e20*/  ISETP.GE.AND P0, PT, R108, R184.reuse, PT ;  /* 0x000000b86c00720c */ /* 0x080fe20003f06270 */
[----:B------:R-:W-:Y:S01]  /*18e30*/  FFMA.FTZ R49, -R180, R19, R49 ;  /* 0x00000013b4317223 */ /* 0x000fe20000010131 */
[----:B------:R-:W-:Y:S01]  /*18e40*/  ISETP.GE.AND P1, PT, R112, R181, PT ;  /* 0x000000b57000720c */ /* 0x000fe20003f26270 */
[----:B------:R-:W-:Y:S01]  /*18e50*/  FFMA.FTZ R55, -R180, R19, R55 ;  /* 0x00000013b4377223 */ /* 0x000fe20000010137 */
[----:B------:R-:W-:Y:S01]  /*18e60*/  FSEL R191, R37, -INF , P0 ;  /* 0xff80000025bf7808 */ /* 0x000fe20000000000 */
[C---:B------:R-:W-:Y:S01]  /*18e70*/  VIADD R19, R187.reuse, 0xffffffd9 ;  /* 0xffffffd9bb137836 */ /* 0x040fe20000000000 */
[----:B------:R-:W-:Y:S02]  /*18e80*/  ISETP.GE.AND P0, PT, R188, R184, PT ;  /* 0x000000b8bc00720c */ /* 0x000fe40003f06270 */
[----:B------:R-:W-:Y:S02]  /*18e90*/  ISETP.GE.AND P6, PT, R6, R181, PT ;  /* 0x000000b50600720c */ /* 0x000fe40003fc6270 */
[----:B------:R-:W-:Y:S02]  /*18ea0*/  IABS R19, R19 ;  /* 0x0000001300137213 */ /* 0x000fe40000000000 */
[----:B------:R-:W-:Y:S02]  /*18eb0*/  FSEL R193, R36, -INF , P0 ;  /* 0xff80000024c17808 */ /* 0x000fe40000000000 */
[----:B------:R-:W-:Y:S02]  /*18ec0*/  I2FP.F32.S32 R19, R19 ;  /* 0x0000001300137245 */ /* 0x000fe40000201400 */
[-C--:B------:R-:W-:Y:S03]  /*18ed0*/  ISETP.GE.AND P0, PT, R6, R182.reuse, PT ;  /* 0x000000b60600720c */ /* 0x080fe60003f06270 */
[-C--:B------:R-:W-:Y:S01]  /*18ee0*/  FFMA.FTZ R52, -R180, R19.reuse, R52 ;  /* 0x00000013b4347223 */ /* 0x080fe20000010134 */
[----:B------:R-:W-:Y:S01]  /*18ef0*/  FSEL R114, R34, -INF , P0 ;  /* 0xff80000022727808 */ /* 0x000fe20000000000 */
[----:B------:R-:W-:Y:S01]  /*18f00*/  FFMA.FTZ R58, -R180, R19, R58 ;  /* 0x00000013b43a7223 */ /* 0x000fe2000001013a */
[----:B------:R-:W-:Y:S01]  /*18f10*/  ISETP.GE.AND P0, PT, R0, R182, PT ;  /* 0x000000b60000720c */ /* 0x000fe20003f06270 */
[----:B------:R-:W-:Y:S02]  /*18f20*/  VIADD R19, R187, 0xffffffd8 ;  /* 0xffffffd8bb137836 */ /* 0x000fe40000000000 */
[C---:B------:R-:W-:Y:S01]  /*18f30*/  VIADD R34, R188.reuse, 0x29 ;  /* 0x00000029bc227836 */ /* 0x040fe20000000000 */
[----:B------:R-:W-:Y:S01]  /*18f40*/  FSEL R113, R35, -INF , P0 ;  /* 0xff80000023717808 */ /* 0x000fe20000000000 */
[----:B------:R-:W-:Y:S01]  /*18f50*/  VIADD R35, R188, 0x28 ;  /* 0x00000028bc237836 */ /* 0x000fe20000000000 */
[----:B------:R-:W-:Y:S02]  /*18f60*/  IABS R19, R19 ;  /* 0x0000001300137213 */ /* 0x000fe40000000000 */
[----:B------:R-:W-:Y:S01]  /*18f70*/  ISETP.GE.AND P0, PT, R112, R183, PT ;  /* 0x000000b77000720c */ /* 0x000fe20003f06270 */
[----:B------:R-:W-:Y:S01]  /*18f80*/  VIADD R112, R188, 0x10 ;  /* 0x00000010bc707836 */ /* 0x000fe20000000000 */
[----:B------:R-:W-:Y:S05]  /*18f90*/  I2FP.F32.S32 R19, R19 ;  /* 0x0000001300137245 */ /* 0x000fea0000201400 */
[CC--:B------:R-:W-:Y:S01]  /*18fa0*/  FFMA.FTZ R53, -R180.reuse, R19.reuse, R53 ;  /* 0x00000013b4357223 */ /* 0x0c0fe20000010135 */
[----:B------:R-:W-:Y:S01]  /*18fb0*/  FFMA.FTZ R59, -R180, R19, R59 ;  /* 0x00000013b43b7223 */ /* 0x000fe2000001013b */
[C---:B------:R-:W-:Y:S04]  /*18fc0*/  VIADD R19, R187.reuse, 0xffffffd1 ;  /* 0xffffffd1bb137836 */ /* 0x040fe80000000000 */
[----:B------:R-:W-:Y:S02]  /*18fd0*/  @P0 LOP3.LUT R172, R172, 0x100000, RZ, 0xfc, !PT ;  /* 0x00100000acac0812 */ /* 0x000fe400078efcff */
[----:B------:R-:W-:Y:S02]  /*18fe0*/  IABS R19, R19 ;  /* 0x0000001300137213 */ /* 0x000fe40000000000 */
[----:B------:R-:W-:Y:S02]  /*18ff0*/  LOP3.LUT R172, R172, 0xfff7ffff, RZ, 0xc0, !PT ;  /* 0xfff7ffffacac7812 */ /* 0x000fe400078ec0ff */
[----:B------:R-:W-:Y:S02]  /*19000*/  I2FP.F32.S32 R19, R19 ;  /* 0x0000001300137245 */ /* 0x000fe40000201400 */
[----:B------:R-:W-:Y:S02]  /*19010*/  @P1 LOP3.LUT R172, R172, 0x80000, RZ, 0xfc, !PT ;  /* 0x00080000acac1812 */ /* 0x000fe400078efcff */
[----:B------:R-:W-:Y:S01]  /*19020*/  ISETP.GE.AND P1, PT, R110, R181, PT ;  /* 0x000000b56e00720c */ /* 0x000fe20003f26270 */
[-C--:B------:R-:W-:Y:S01]  /*19030*/  FFMA.FTZ R56, -R180, R19.reuse, R56 ;  /* 0x00000013b4387223 */ /* 0x080fe20000010138 */
[----:B------:R-:W-:Y:S01]  /*19040*/  LOP3.LUT R172, R172, 0xfffbffff, RZ, 0xc0, !PT ;  /* 0xfffbffffacac7812 */ /* 0x000fe200078ec0ff */
[C---:B------:R-:W-:Y:S01]  /*19050*/  FFMA.FTZ R62, -R180.reuse, R19, R62 ;  /* 0x00000013b43e7223 */ /* 0x040fe2000001013e */
[C---:B------:R-:W-:Y:S05]  /*19060*/  VIADD R19, R187.reuse, 0xffffffd0 ;  /* 0xffffffd0bb137836 */ /* 0x040fea0000000000 */
[----:B------:R-:W-:Y:S04]  /*19070*/  IABS R19, R19 ;  /* 0x0000001300137213 */ /* 0x000fe80000000000 */
[----:B------:R-:W-:Y:S05]  /*19080*/  I2FP.F32.S32 R19, R19 ;  /* 0x0000001300137245 */ /* 0x000fea0000201400 */
[CC--:B------:R-:W-:Y:S01]  /*19090*/  FFMA.FTZ R57, -R180.reuse, R19.reuse, R57 ;  /* 0x00000013b4397223 */ /* 0x0c0fe20000010139 */
[C---:B------:R-:W-:Y:S01]  /*190a0*/  FFMA.FTZ R63, -R180.reuse, R19, R63 ;  /* 0x00000013b43f7223 */ /* 0x040fe2000001013f */
[C---:B------:R-:W-:Y:S05]  /*190b0*/  VIADD R19, R187.reuse, 0xffffffc9 ;  /* 0xffffffc9bb137836 */ /* 0x040fea0000000000 */
[----:B------:R-:W-:Y:S04]  /*190c0*/  IABS R19, R19 ;  /* 0x0000001300137213 */ /* 0x000fe80000000000 */
[----:B------:R-:W-:Y:S05]  /*190d0*/  I2FP.F32.S32 R19, R19 ;  /* 0x0000001300137245 */ /* 0x000fea0000201400 */
[CC--:B------:R-:W-:Y:S01]  /*190e0*/  FFMA.FTZ R60, -R180.reuse, R19.reuse, R60 ;  /* 0x00000013b43c7223 */ /* 0x0c0fe2000001013c */
[C---:B------:R-:W-:Y:S01]  /*190f0*/  FFMA.FTZ R66, -R180.reuse, R19, R66 ;  /* 0x00000013b4427223 */ /* 0x040fe20000010142 */
[C---:B------:R-:W-:Y:S02]  /*19100*/  VIADD R19, R187.reuse, 0xffffffc1 ;  /* 0xffffffc1bb137836 */ /* 0x040fe40000000000 */
[----:B------:R-:W-:Y:S03]  /*19110*/  VIADD R187, R187, 0x80 ;  /* 0x00000080bbbb7836 */ /* 0x000fe60000000000 */
[----:B------:R-:W-:Y:S04]  /*19120*/  IABS R19, R19 ;  /* 0x0000001300137213 */ /* 0x000fe80000000000 */
[----:B------:R-:W-:Y:S05]  /*19130*/  I2FP.F32.S32 R19, R19 ;  /* 0x0000001300137245 */ /* 0x000fea0000201400 */
[----:B------:R-:W-:Y:S01]  /*19140*/  FFMA.FTZ R64, -R180, R19, R64 ;  /* 0x00000013b4407223 */ /* 0x000fe20000010140 */
[----:B------:R-:W-:Y:S05]  /*19150*/  VIADD R19, R188, 0x8 ;  /* 0x00000008bc137836 */ /* 0x000fea0000000000 */
[CC--:B------:R-:W-:Y:S02]  /*19160*/  ISETP.GE.AND P0, PT, R19.reuse, R184.reuse, PT ;  /* 0x000000b81300720c */ /* 0x0c0fe40003f06270 */
[-C--:B------:R-:W-:Y:S02]  /*19170*/  ISETP.GE.AND P5, PT, R19, R183.reuse, PT ;  /* 0x000000b71300720c */ /* 0x080fe40003fa6270 */
[----:B------:R-:W-:Y:S01]  /*19180*/  FSEL R161, R40, -INF , P0 ;  /* 0xff80000028a17808 */ /* 0x000fe20000000000 */
[----:B------:R-:W-:Y:S01]  /*19190*/  VIADD R40, R188, 0x20 ;  /* 0x00000020bc287836 */ /* 0x000fe20000000000 */
[-C--:B------:R-:W-:Y:S11]  /*191a0*/  ISETP.GE.AND P0, PT, R110, R183.reuse, PT ;  /* 0x000000b76e00720c */ /* 0x080ff60003f06270 */
[----:B------:R-:W-:Y:S02]  /*191b0*/  @!UPT UIADD3 URZ, UPT, UPT, URZ, URZ, URZ ;  /* 0x000000fffffff290 */ /* 0x000fe4000fffe0ff */
[----:B------:R-:W-:Y:S02]  /*191c0*/  @P0 LOP3.LUT R172, R172, 0x40000, RZ, 0xfc, !PT ;  /* 0x00040000acac0812 */ /* 0x000fe400078efcff */
[----:B------:R-:W-:Y:S02]  /*191d0*/  ISETP.GE.AND P0, PT, R116, R184, PT ;  /* 0x000000b87400720c */ /* 0x000fe40003f06270 */
[----:B------:R-:W-:Y:S02]  /*191e0*/  LOP3.LUT R172, R172, 0xfffdffff, RZ, 0xc0, !PT ;  /* 0xfffdffffacac7812 */ /* 0x000fe400078ec0ff */
[----:B------:R-:W-:Y:S02]  /*191f0*/  FSEL R143, R41, -INF , P0 ;  /* 0xff800000298f7808 */ /* 0x000fe40000000000 */
[----:B------:R-:W-:Y:S02]  /*19200*/  ISETP.GE.AND P0, PT, R188, R182, PT ;  /* 0x000000b6bc00720c */ /* 0x000fe40003f06270 */
[----:B------:R-:W-:Y:S02]  /*19210*/  @P1 LOP3.LUT R172, R172, 0x20000, RZ, 0xfc, !PT ;  /* 0x00020000acac1812 */ /* 0x000fe400078efcff */
[----:B------:R-:W-:Y:S01]  /*19220*/  FSEL R110, R38, -INF , P0 ;  /* 0xff800000266e7808 */ /* 0x000fe20000000000 */
[----:B------:R-:W-:Y:S01]  /*19230*/  VIADD R38, R188, 0x21 ;  /* 0x00000021bc267836 */ /* 0x000fe20000000000 */
[C---:B------:R-:W-:Y:S02]  /*19240*/  ISETP.GE.AND P0, PT, R111.reuse, R183, PT ;  /* 0x000000b76f00720c */ /* 0x040fe40003f06270 */
[----:B------:R-:W-:Y:S02]  /*19250*/  LOP3.LUT R172, R172, 0xfffeffff, RZ, 0xc0, !PT ;  /* 0xfffeffffacac7812 */ /* 0x000fe400078ec0ff */
[----:B------:R-:W-:Y:S09]  /*19260*/  ISETP.GE.AND P1, PT, R111, R181, PT ;  /* 0x000000b56f00720c */ /* 0x000ff20003f26270 */
[----:B------:R-:W-:Y:S02]  /*19270*/  @P0 LOP3.LUT R172, R172, 0x10000, RZ, 0xfc, !PT ;  /* 0x00010000acac0812 */ /* 0x000fe400078efcff */
[-C--:B------:R-:W-:Y:S02]  /*19280*/  ISETP.GE.AND P0, PT, R112, R184.reuse, PT ;  /* 0x000000b87000720c */ /* 0x080fe40003f06270 */
        /* <DEDUP_REMOVED lines=61> */
[----:B------:R-:W-:Y:S01]  /*19660*/  ISETP.GE.AND P1, PT, R7, R181, PT ;  /* 0x000000b50700720c */ /* 0x000fe20003f26270 */
[----:B------:R-:W-:Y:S01]  /*19670*/  VIADD R7, R188, 0x38 ;  /* 0x00000038bc077836 */ /* 0x000fe20000000000 */
        /* <DEDUP_REMOVED lines=9> */
[----:B------:R-:W-:Y:S02]  /*19710*/  FSEL R53, R39, -INF , !P1 ;  /* 0xff80000027357808 */ /* 0x000fe40004800000 */
[-C--:B------:R-:W-:Y:S03]  /*19720*/  ISETP.GE.AND P1, PT, R6, R183.reuse, PT ;  /* 0x000000b70600720c */ /* 0x080fe60003f26270 */
[----:B------:R-:W-:Y:S02]  /*19730*/  @P0 LOP3.LUT R172, R172, 0x2, RZ, 0xfc, !PT ;  /* 0x00000002acac0812 */ /* 0x000fe400078efcff */
[----:B------:R-:W-:Y:S02]  /*19740*/  ISETP.GE.AND P0, PT, R34, R184, PT ;  /* 0x000000b82200720c */ /* 0x000fe40003f06270 */
[----:B------:R-:W-:Y:S02]  /*19750*/  P2R R39, PR, RZ, 0x2 ;  /* 0x00000002ff277803 */ /* 0x000fe40000000000 */
[----:B------:R-:W-:Y:S02]  /*19760*/  FSEL R115, R57, -INF , P0 ;  /* 0xff80000039737808 */ /* 0x000fe40000000000 */
[----:B------:R-:W-:Y:S02]  /*19770*/  ISETP.GE.AND P0, PT, R0, R183, PT ;  /* 0x000000b70000720c */ /* 0x000fe40003f06270 */
[----:B------:R-:W-:Y:S02]  /*19780*/  P2R R57, PR, RZ, 0x10 ;  /* 0x00000010ff397803 */ /* 0x000fe40000000000 */
[----:B------:R-:W-:Y:S02]  /*19790*/  FSEL R201, R201, -INF , !P0 ;  /* 0xff800000c9c97808 */ /* 0x000fe40004000000 */
[-C--:B------:R-:W-:Y:S04]  /*197a0*/  ISETP.GE.AND P0, PT, R40, R182.reuse, PT ;  /* 0x000000b62800720c */ /* 0x080fe80003f06270 */
[----:B------:R-:W-:Y:S02]  /*197b0*/  FSEL R54, R54, -INF , P0 ;  /* 0xff80000036367808 */ /* 0x000fe40000000000 */
[----:B------:R-:W-:Y:S04]  /*197c0*/  ISETP.GE.AND P0, PT, R38, R182, PT ;  /* 0x000000b62600720c */ /* 0x000fe80003f06270 */
[----:B------:R-:W-:Y:S02]  /*197d0*/  FSEL R111, R55, -INF , P0 ;  /* 0xff800000376f7808 */ /* 0x000fe40000000000 */
[-C--:B------:R-:W-:Y:S02]  /*197e0*/  ISETP.GE.AND P0, PT, R32, R184.reuse, PT ;  /* 0x000000b82000720c */ /* 0x080fe40003f06270 */
[----:B------:R-:W-:Y:S02]  /*197f0*/  P2R R55, PR, RZ, 0x40 ;  /* 0x00000040ff377803 */ /* 0x000fe40000000000 */
[----:B------:R-:W-:Y:S02]  /*19800*/  FSEL R30, R60, -INF , P0 ;  /* 0xff8000003c1e7808 */ /* 0x000fe40000000000 */
[----:B------:R-:W-:Y:S04]  /*19810*/  ISETP.GE.AND P0, PT, R29, R184, PT ;  /* 0x000000b81d00720c */ /* 0x000fe80003f06270 */
[----:B------:R-:W-:Y:S02]  /*19820*/  FSEL R27, R61, -INF , P0 ;  /* 0xff8000003d1b7808 */ /* 0x000fe40000000000 */
[-C--:B------:R-:W-:Y:S04]  /*19830*/  ISETP.GE.AND P0, PT, R35, R182.reuse, PT ;  /* 0x000000b62300720c */ /* 0x080fe80003f06270 */
[----:B------:R-:W-:Y:S02]  /*19840*/  FSEL R58, R58, -INF , P0 ;  /* 0xff8000003a3a7808 */ /* 0x000fe40000000000 */
[----:B------:R-:W-:Y:S04]  /*19850*/  ISETP.GE.AND P0, PT, R34, R182, PT ;  /* 0x000000b62200720c */ /* 0x000fe80003f06270 */
[----:B------:R-:W-:Y:S02]  /*19860*/  FSEL R12, R59, -INF , P0 ;  /* 0xff8000003b0c7808 */ /* 0x000fe40000000000 */
[-C--:B------:R-:W-:Y:S02]  /*19870*/  ISETP.GE.AND P0, PT, R26, R184.reuse, PT ;  /* 0x000000b81a00720c */ /* 0x080fe40003f06270 */
[----:B------:R-:W-:Y:S02]  /*19880*/  P2R R59, PR, RZ, 0x20 ;  /* 0x00000020ff3b7803 */ /* 0x000fe40000000000 */
[----:B------:R-:W-:Y:S02]  /*19890*/  FSEL R6, R65, -INF , P0 ;  /* 0xff80000041067808 */ /* 0x000fe40000000000 */
[----:B------:R-:W-:Y:S02]  /*198a0*/  ISETP.GE.AND P0, PT, R19, R181, PT ;  /* 0x000000b51300720c */ /* 0x000fe40003f06270 */
[C---:B------:R-:W-:Y:S02]  /*198b0*/  LOP3.LUT P5, RZ, R172.reuse, 0x800, RZ, 0xc0, !PT ;  /* 0x00000800acff7812 */ /* 0x040fe400078ac0ff */
[----:B------:R-:W-:Y:S02]  /*198c0*/  LOP3.LUT R172, R172, 0xfffffffe, RZ, 0xc0, !PT ;  /* 0xfffffffeacac7812 */ /* 0x000fe400078ec0ff */
[----:B------:R-:W-:Y:S07]  /*198d0*/  P2R R65, PR, RZ, 0x20 ;  /* 0x00000020ff417803 */ /* 0x000fee0000000000 */
[----:B------:R-:W-:Y:S02]  /*198e0*/  @P0 LOP3.LUT R172, R172, 0x1, RZ, 0xfc, !PT ;  /* 0x00000001acac0812 */ /* 0x000fe400078efcff */
[----:B------:R-:W-:Y:S02]  /*198f0*/  ISETP.GE.AND P0, PT, R7, R184, PT ;  /* 0x000000b80700720c */ /* 0x000fe40003f06270 */
        /* <DEDUP_REMOVED lines=9> */
[----:B------:R-:W-:Y:S02]  /*19990*/  LOP3.LUT P5, RZ, R172, 0x8000, RZ, 0xc0, !PT ;  /* 0x00008000acff7812 */ /* 0x000fe400078ac0ff */
[----:B------:R-:W-:Y:S02]  /*199a0*/  FSEL R0, R64, -INF , P0 ;  /* 0xff80000040007808 */ /* 0x000fe40000000000 */
        /* <DEDUP_REMOVED lines=14> */
[-C--:B------:R-:W-:Y:S02]  /*19a90*/  ISETP.GE.AND P0, PT, R29, R182.reuse, PT ;  /* 0x000000b61d00720c */ /* 0x080fe40003f06270 */
[----:B------:R-:W-:Y:S02]  /*19aa0*/  P2R R126, PR, RZ, 0x20 ;  /* 0x00000020ff7e7803 */ /* 0x000fe40000000000 */
[C---:B------:R-:W-:Y:S02]  /*19ab0*/  LOP3.LUT P5, RZ, R172.reuse, 0x10000, RZ, 0xc0, !PT ;  /* 0x00010000acff7812 */ /* 0x040fe400078ac0ff */
[----:B------:R-:W-:Y:S02]  /*19ac0*/  FSEL R133, R133, -INF , !P1 ;  /* 0xff80000085857808 */ /* 0x000fe40004800000 */
[----:B------:R-:W-:Y:S02]  /*19ad0*/  P2R R127, PR, RZ, 0x20 ;  /* 0x00000020ff7f7803 */ /* 0x000fe40000000000 */
[----:B------:R-:W-:Y:S02]  /*19ae0*/  LOP3.LUT P5, RZ, R172, 0x200000, RZ, 0xc0, !PT ;  /* 0x00200000acff7812 */ /* 0x000fe400078ac0ff */
[----:B------:R-:W-:Y:S02]  /*19af0*/  ISETP.GE.AND P1, PT, R42, R183, PT ;  /* 0x000000b72a00720c */ /* 0x000fe40003f26270 */
[----:B------:R-:W-:Y:S02]  /*19b00*/  P2R R128, PR, RZ, 0x20 ;  /* 0x00000020ff807803 */ /* 0x000fe40000000000 */
[C---:B------:R-:W-:Y:S02]  /*19b10*/  LOP3.LUT P5, RZ, R172.reuse, 0x800000, RZ, 0xc0, !PT ;  /* 0x00800000acff7812 */ /* 0x040fe400078ac0ff */
[----:B------:R-:W-:Y:S02]  /*19b20*/  FSEL R60, R63, -INF , P0 ;  /* 0xff8000003f3c7808 */ /* 0x000fe40000000000 */
        /* <DEDUP_REMOVED lines=14> */
[----:B------:R-:W-:Y:S02]  /*19c10*/  FSEL R36, R67, -INF , P0 ;  /* 0xff80000043247808 */ /* 0x000fe40000000000 */
[----:B------:R-:W-:Y:S02]  /*19c20*/  P2R R13, PR, RZ, 0x20 ;  /* 0x00000020ff0d7803 */ /* 0x000fe40000000000 */
[C---:B------:R-:W-:Y:S02]  /*19c30*/  LOP3.LUT P5, RZ, R172.reuse, 0x1000000, RZ, 0xc0, !PT ;  /* 0x01000000acff7812 */ /* 0x040fe400078ac0ff */
[----:B------:R-:W-:Y:S02]  /*19c40*/  ISETP.NE.AND P6, PT, R55, RZ, PT ;  /* 0x000000ff3700720c */ /* 0x000fe40003fc5270 */
[----:B------:R-:W-:Y:S02]  /*19c50*/  P2R R15, PR, RZ, 0x20 ;  /* 0x00000020ff0f7803 */ /* 0x000fe40000000000 */
[C---:B------:R-:W-:Y:S02]  /*19c60*/  LOP3.LUT P5, RZ, R172.reuse, 0x4000000, RZ, 0xc0, !PT ;  /* 0x04000000acff7812 */ /* 0x040fe400078ac0ff */
[----:B------:R-:W-:Y:S02]  /*19c70*/  ISETP.GE.AND P0, PT, R7, R182, PT ;  /* 0x000000b60700720c */ /* 0x000fe40003f06270 */
[----:B------:R-:W-:Y:S02]  /*19c80*/  P2R R19, PR, RZ, 0x20 ;  /* 0x00000020ff137803 */ /* 0x000fe40000000000 */
[----:B------:R-:W-:Y:S02]  /*19c90*/  LOP3.LUT P5, RZ, R172, 0x10000000, RZ, 0xc0, !PT ;  /* 0x10000000acff7812 */ /* 0x000fe400078ac0ff */
[----:B------:R-:W-:Y:S02]  /*19ca0*/  FSEL R211, R211, -INF , !P2 ;  /* 0xff800000d3d37808 */ /* 0x000fe40005000000 */
[----:B------:R-:W-:Y:S02]  /*19cb0*/  FSEL R21, R4, -INF , !P5 ;  /* 0xff80000004157808 */ /* 0x000fe40006800000 */
[----:B------:R-:W-:Y:S02]  /*19cc0*/  ISETP.NE.AND P5, PT, R19, RZ, PT ;  /* 0x000000ff1300720c */ /* 0x000fe40003fa5270 */
[----:B------:R-:W-:Y:S02]  /*19cd0*/  ISETP.NE.AND P2, PT, R51, RZ, PT ;  /* 0x000000ff3300720c */ /* 0x000fe40003f45270 */
        /* <DEDUP_REMOVED lines=13> */
[----:B------:R-:W2:Y:S01]  /*19db0*/  LD.E R3, desc[UR4][R102.64+0xdc] ;  /* 0x0000dc0466037980 */ /* 0x000ea2000c101900 */
[----:B------:R-:W-:Y:S02]  /*19dc0*/  ISETP.NE.AND P5, PT, R130, RZ, PT ;  /* 0x000000ff8200720c */ /* 0x000fe40003fa5270 */
[----:B------:R-:W-:Y:S02]  /*19dd0*/  FSEL R37, R66, -INF , P0 ;  /* 0xff80000042257808 */ /* 0x000fe40000000000 */
        /* <DEDUP_REMOVED lines=26> */
[----:B------:R-:W-:Y:S02]  /*19f80*/  LOP3.LUT R172, R172, 0xfffffffd, RZ, 0xc0, !PT ;  /* 0xfffffffdacac7812 */ /* 0x000fe400078ec0ff */
        /* <DEDUP_REMOVED lines=18> */
[----:B------:R-:W-:Y:S02]  /*1a0b0*/  ISETP.GE.AND P1, PT, R40, R181, PT ;  /* 0x000000b52800720c */ /* 0x000fe40003f26270 */
[----:B------:R-:W-:Y:S02]  /*1a0c0*/  FSEL R199, R199, -INF , !P0 ;  /* 0xff800000c7c77808 */ /* 0x000fe40004000000 */
[----:B------:R-:W-:Y:S02]  /*1a0d0*/  ISETP.NE.AND P3, PT, R49, RZ, PT ;  /* 0x000000ff3100720c */ /* 0x000fe40003f65270 */
[----:B------:R-:W-:Y:S02]  /*1a0e0*/  ISETP.GE.AND P0, PT, R188, R183, PT ;  /* 0x000000b7bc00720c */ /* 0x000fe40003f06270 */
[----:B------:R-:W-:Y:S02]  /*1a0f0*/  FMNMX3.FTZ R2, R2, R215, R213, !PT ;  /* 0x000000d702027276 */ /* 0x000fe400078100d5 */
[----:B------:R-:W-:Y:S02]  /*1a100*/  FSEL R191, R191, -INF , !P2 ;  /* 0xff800000bfbf7808 */ /* 0x000fe40005000000 */
[----:B------:R-:W-:Y:S02]  /*1a110*/  FMNMX3.FTZ R8, R8, R207, R205, !PT ;  /* 0x000000cf08087276 */ /* 0x000fe400078100cd */
[----:B------:R-:W-:Y:S02]  /*1a120*/  @P1 LOP3.LUT R172, R172, 0x2, RZ, 0xfc, !PT ;  /* 0x00000002acac1812 */ /* 0x000fe400078efcff */
[-C--:B------:R-:W-:Y:S02]  /*1a130*/  ISETP.GE.AND P1, PT, R38, R183.reuse, PT ;  /* 0x000000b72600720c */ /* 0x080fe40003f26270 */
[----:B------:R-:W-:Y:S02]  /*1a140*/  ISETP.GE.AND P2, PT, R116, R183, PT ;  /* 0x000000b77400720c */ /* 0x000fe40003f46270 */
[----:B------:R-:W-:Y:S02]  /*1a150*/  FSEL R197, R31, -INF , !P3 ;  /* 0xff8000001fc57808 */ /* 0x000fe40005800000 */
[----:B------:R-:W-:Y:S02]  /*1a160*/  ISETP.NE.AND P4, PT, R57, RZ, PT ;  /* 0x000000ff3900720c */ /* 0x000fe40003f85270 */
[----:B------:R-:W-:Y:S02]  /*1a170*/  FSEL R193, R193, -INF , !P0 ;  /* 0xff800000c1c17808 */ /* 0x000fe40004000000 */
[----:B------:R-:W-:Y:S02]  /*1a180*/  FMNMX3.FTZ R2, R2, R211, R209, !PT ;  /* 0x000000d302027276 */ /* 0x000fe400078100d1 */
[----:B------:R-:W-:Y:S02]  /*1a190*/  FSEL R119, R119, -INF , !P1 ;  /* 0xff80000077777808 */ /* 0x000fe40004800000 */
[CC--:B------:R-:W-:Y:S01]  /*1a1a0*/  ISETP.GE.AND P0, PT, R188.reuse, R181.reuse, PT ;  /* 0x000000b5bc00720c */ /* 0x0c0fe20003f06270 */
[----:B------:R-:W-:Y:S01]  /*1a1b0*/  VIADD R188, R188, 0xffffff80 ;  /* 0xffffff80bcbc7836 */ /* 0x000fe20000000000 */
[----:B------:R-:W-:Y:S02]  /*1a1c0*/  ISETP.GE.AND P1, PT, R35, R181, PT ;  /* 0x000000b52300720c */ /* 0x000fe40003f26270 */
        /* <DEDUP_REMOVED lines=8> */
[C---:B------:R-:W-:Y:S02]  /*1a250*/  ISETP.GE.AND P0, PT, R44.reuse, R183, PT ;  /* 0x000000b72c00720c */ /* 0x040fe40003f06270 */
[----:B------:R-:W-:Y:S02]  /*1a260*/  FSEL R131, R45, -INF , !P2 ;  /* 0xff8000002d837808 */ /* 0x000fe40005000000 */
[----:B------:R-:W-:Y:S02]  /*1a270*/  ISETP.GE.AND P2, PT, R44, R181, PT ;  /* 0x000000b52c00720c */ /* 0x000fe40003f46270 */
[----:B------:R-:W-:Y:S02]  /*1a280*/  FMNMX3.FTZ R2, R2, R51, R49, !PT ;  /* 0x0000003302027276 */ /* 0x000fe40007810031 */
[----:B------:R-:W-:Y:S02]  /*1a290*/  ISETP.GE.AND P3, PT, R116, R181, PT ;  /* 0x000000b57400720c */ /* 0x000fe40003f66270 */
[----:B------:R-:W-:Y:S02]  /*1a2a0*/  FMNMX3.FTZ R8, R8, R161, R143, !PT ;  /* 0x000000a108087276 */ /* 0x000fe4000781008f */
[----:B------:R-:W-:Y:S02]  /*1a2b0*/  FSEL R129, R48, -INF , !P0 ;  /* 0xff80000030817808 */ /* 0x000fe40004000000 */
[----:B------:R-:W-:Y:S02]  /*1a2c0*/  LOP3.LUT R172, R172, 0xfffffffe, RZ, 0xc0, !PT ;  /* 0xfffffffeacac7812 */ /* 0x000fe400078ec0ff */
        /* <DEDUP_REMOVED lines=9> */
[----:B------:R-:W-:Y:S02]  /*1a360*/  @P1 LOP3.LUT R172, R172, 0x1, RZ, 0xfc, !PT ;  /* 0x00000001acac1812 */ /* 0x000fe400078efcff */
[----:B------:R-:W-:Y:S02]  /*1a370*/  ISETP.GE.AND P3, PT, R42, R181, PT ;  /* 0x000000b52a00720c */ /* 0x000fe40003f66270 */
[----:B------:R-:W-:Y:S02]  /*1a380*/  FSEL R121, R52, -INF , !P0 ;  /* 0xff80000034797808 */ /* 0x000fe40004000000 */
[----:B------:R-:W-:Y:S02]  /*1a390*/  FSEL R57, R46, -INF , !P5 ;  /* 0xff8000002e397808 */ /* 0x000fe40006800000 */
[----:B------:R-:W-:Y:S02]  /*1a3a0*/  FSEL R127, R47, -INF , !P4 ;  /* 0xff8000002f7f7808 */ /* 0x000fe40006000000 */
[----:B------:R-:W-:Y:S01]  /*1a3b0*/  ISETP.GE.AND P0, PT, R35, R183, PT ;  /* 0x000000b72300720c */ /* 0x000fe20003f06270 */
[----:B------:R-:W-:Y:S01]  /*1a3c0*/  LDSM.16.MT88.4 R44, [R106+0x6000] ;  /* 0x006000006a2c783b */ /* 0x000fe20000004200 */
[----:B------:R-:W-:Y:S02]  /*1a3d0*/  FMNMX3.FTZ R2, R2, R141, R139, !PT ;  /* 0x0000008d02027276 */ /* 0x000fe4000781008b */
[----:B------:R-:W-:Y:S02]  /*1a3e0*/  FMNMX3.FTZ R10, R8, R129, R59, !PT ;  /* 0x00000081080a7276 */ /* 0x000fe4000781003b */
[----:B------:R-:W-:Y:S02]  /*1a3f0*/  FSEL R115, R115, -INF , !P2 ;  /* 0xff80000073737808 */ /* 0x000fe40005000000 */
[----:B------:R-:W-:Y:S02]  /*1a400*/  LOP3.LUT P2, RZ, R172, 0x1, RZ, 0xc0, !PT ;  /* 0x00000001acff7812 */ /* 0x000fe4000784c0ff */
[----:B------:R-:W-:Y:S02]  /*1a410*/  FSEL R123, R123, -INF , !P3 ;  /* 0xff8000007b7b7808 */ /* 0x000fe40005800000 */
[----:B------:R-:W-:Y:S02]  /*1a420*/  FMNMX3.FTZ R8, R2, R57, R127, !PT ;  /* 0x0000003902087276 */ /* 0x000fe4000781007f */
[----:B------:R-:W-:Y:S02]  /*1a430*/  ISETP.GE.AND P4, PT, R38, R181, PT ;  /* 0x000000b52600720c */ /* 0x000fe40003f86270 */
[----:B------:R-:W-:Y:S02]  /*1a440*/  FSEL R117, R56, -INF , !P0 ;  /* 0xff80000038757808 */ /* 0x000fe40004000000 */
[----:B------:R-:W-:Y:S02]  /*1a450*/  LOP3.LUT P3, RZ, R172, 0x2, RZ, 0xc0, !PT ;  /* 0x00000002acff7812 */ /* 0x000fe4000786c0ff */
[-C--:B------:R-:W-:Y:S02]  /*1a460*/  ISETP.GE.AND P0, PT, R29, R183.reuse, PT ;  /* 0x000000b71d00720c */ /* 0x080fe40003f06270 */
[----:B------:R-:W-:Y:S02]  /*1a470*/  ISETP.GE.AND P1, PT, R32, R183, PT ;  /* 0x000000b72000720c */ /* 0x000fe40003f26270 */
[----:B------:R-:W-:Y:S02]  /*1a480*/  FMNMX3.FTZ R2, R10, R121, R119, !PT ;  /* 0x000000790a027276 */ /* 0x000fe40007810077 */
[----:B------:R-:W-:Y:S02]  /*1a490*/  FSEL R109, R58, -INF , !P2 ;  /* 0xff8000003a6d7808 */ /* 0x000fe40005000000 */
[----:B------:R-:W-:Y:S02]  /*1a4a0*/  ISETP.GE.AND P2, PT, R7, R183, PT ;  /* 0x000000b70700720c */ /* 0x000fe40003f46270 */
[----:B------:R-:W-:Y:S02]  /*1a4b0*/  ISETP.GE.AND P6, PT, R34, R181, PT ;  /* 0x000000b52200720c */ /* 0x000fe40003fc6270 */
[----:B------:R-:W-:Y:S02]  /*1a4c0*/  FSEL R111, R111, -INF , !P4 ;  /* 0xff8000006f6f7808 */ /* 0x000fe40006000000 */
[----:B------:R-:W-:Y:S02]  /*1a4d0*/  FMNMX3.FTZ R8, R8, R125, R123, !PT ;  /* 0x0000007d08087276 */ /* 0x000fe4000781007b */
[----:B------:R-:W-:Y:S02]  /*1a4e0*/  FSEL R113, R54, -INF , !P3 ;  /* 0xff80000036717808 */ /* 0x000fe40005800000 */
[----:B------:R-:W-:Y:S02]  /*1a4f0*/  FSEL R65, R30, -INF , !P1 ;  /* 0xff8000001e417808 */ /* 0x000fe40004800000 */
[----:B------:R-:W-:Y:S02]  /*1a500*/  FSEL R66, R27, -INF , !P0 ;  /* 0xff8000001b427808 */ /* 0x000fe40004000000 */
[----:B------:R-:W-:Y:S02]  /*1a510*/  FMNMX3.FTZ R2, R2, R117, R115, !PT ;  /* 0x0000007502027276 */ /* 0x000fe40007810073 */
[----:B------:R-:W-:Y:S02]  /*1a520*/  ISETP.GE.AND P3, PT, R26, R183, PT ;  /* 0x000000b71a00720c */ /* 0x000fe40003f66270 */
[----:B------:R-:W-:Y:S02]  /*1a530*/  FSEL R63, R0, -INF , !P2 ;  /* 0xff800000003f7808 */ /* 0x000fe40005000000 */
[-C--:B------:R-:W-:Y:S02]  /*1a540*/  ISETP.GE.AND P4, PT, R29, R181.reuse, PT ;  /* 0x000000b51d00720c */ /* 0x080fe40003f86270 */
[----:B------:R-:W-:Y:S01]  /*1a550*/  FSEL R67, R12, -INF , !P6 ;  /* 0xff8000000c437808 */ /* 0x000fe20007000000 */
[----:B------:R-:W-:Y:S01]  /*1a560*/  LDSM.16.MT88.4 R28, [R107+0x6000] ;  /* 0x006000006b1c783b */ /* 0x000fe20000004200 */
[----:B------:R-:W-:Y:S02]  /*1a570*/  ISETP.GE.AND P5, PT, R32, R181, PT ;  /* 0x000000b52000720c */ /* 0x000fe40003fa6270 */
[----:B------:R-:W-:Y:S02]  /*1a580*/  FMNMX3.FTZ R0, R8, R113, R111, !PT ;  /* 0x0000007108007276 */ /* 0x000fe4000781006f */
        /* <DEDUP_REMOVED lines=46> */
[-CC-:B------:R-:W-:Y:S07]  /*1a870*/  FFMA.FTZ R120, R57, R3.reuse, -R62.reuse ;  /* 0x0000000339787223 */ /* 0x180fee000001083e */
[----:B------:R-:W3:Y:S01]  /*1a880*/  MUFU.EX2 R54, R54 ;  /* 0x0000003600367308 */ /* 0x000ee20000000800 */
[-C--:B------:R-:W-:Y:S01]  /*1a890*/  FFMA.FTZ R118, R123, R3.reuse, -R62 ;  /* 0x000000037b767223 */ /* 0x080fe2000001083e */
[-CC-:B------:R-:W-:Y:S01]  /*1a8a0*/  FFMA.FTZ R104, R191, R3.reuse, -R108.reuse ;  /* 0x00000003bf687223 */ /* 0x180fe2000001086c */
[-C--:B------:R-:W-:Y:S07]  /*1a8b0*/  FFMA.FTZ R105, R143, R3.reuse, -R108 ;  /* 0x000000038f697223 */ /* 0x080fee000001086c */
[----:B------:R-:W-:Y:S01]  /*1a8c0*/  MUFU.EX2 R52, R52 ;  /* 0x0000003400347308 */ /* 0x000fe20000000800 */
[-C--:B------:R-:W-:Y:S01]  /*1a8d0*/  FFMA.FTZ R110, R139, R3.reuse, -R62 ;  /* 0x000000038b6e7223 */ /* 0x080fe2000001083e */
[-C--:B------:R-:W-:Y:S01]  /*1a8e0*/  FFMA.FTZ R114, R133, R3.reuse, -R108 ;  /* 0x0000000385727223 */ /* 0x080fe2000001086c */
[-C--:B------:R-:W-:Y:S07]  /*1a8f0*/  FFMA.FTZ R127, R127, R3.reuse, -R62 ;  /* 0x000000037f7f7223 */ /* 0x080fee000001083e */
[----:B------:R-:W-:Y:S01]  /*1a900*/  MUFU.EX2 R58, R58 ;  /* 0x0000003a003a7308 */ /* 0x000fe20000000800 */
[-CC-:B------:R-:W-:Y:S01]  /*1a910*/  FFMA.FTZ R124, R119, R3.reuse, -R108.reuse ;  /* 0x00000003777c7223 */ /* 0x180fe2000001086c */
[-C--:B------:R-:W-:Y:S01]  /*1a920*/  FFMA.FTZ R122, R115, R3.reuse, -R108 ;  /* 0x00000003737a7223 */ /* 0x080fe2000001086c */
[-C--:B------:R-:W-:Y:S07]  /*1a930*/  FFMA.FTZ R126, R111, R3.reuse, -R62 ;  /* 0x000000036f7e7223 */ /* 0x080fee000001083e */
[----:B------:R-:W4:Y:S01]  /*1a940*/  MUFU.EX2 R135, R135 ;  /* 0x0000008700877308 */ /* 0x000f220000000800 */
[-CC-:B------:R-:W-:Y:S01]  /*1a950*/  FFMA.FTZ R121, R121, R3.reuse, -R108.reuse ;  /* 0x0000000379797223 */ /* 0x180fe2000001086c */
[----:B---3--:R-:W-:Y:S01]  /*1a960*/  F2FP.BF16.F32.PACK_AB R40, R54, R48 ;  /* 0x000000303628723e */ /* 0x008fe200000010ff */
[-C--:B------:R-:W-:Y:S07]  /*1a970*/  FFMA.FTZ R117, R117, R3.reuse, -R108 ;  /* 0x0000000375757223 */ /* 0x080fee000001086c */
[----:B------:R-:W3:Y:S01]  /*1a980*/  MUFU.EX2 R195, R195 ;  /* 0x000000c300c37308 */ /* 0x000ee20000000800 */
[-CC-:B------:R-:W-:Y:S01]  /*1a990*/  FFMA.FTZ R113, R113, R3.reuse, -R62.reuse ;  /* 0x0000000371717223 */ /* 0x180fe2000001083e */
[-C--:B------:R-:W-:Y:S01]  /*1a9a0*/  FFMA.FTZ R109, R109, R3.reuse, -R62 ;  /* 0x000000036d6d7223 */ /* 0x080fe2000001083e */
[-CC-:B------:R-:W-:Y:S07]  /*1a9b0*/  FFMA.FTZ R65, R65, R3.reuse, -R108.reuse ;  /* 0x0000000341417223 */ /* 0x180fee000001086c */
[----:B------:R-:W5:Y:S01]  /*1a9c0*/  MUFU.EX2 R137, R137 ;  /* 0x0000008900897308 */ /* 0x000f620000000800 */
[-CC-:B------:R-:W-:Y:S01]  /*1a9d0*/  FFMA.FTZ R66, R66, R3.reuse, -R108.reuse ;  /* 0x0000000342427223 */ /* 0x180fe2000001086c */
[-C--:B------:R-:W-:Y:S01]  /*1a9e0*/  FFMA.FTZ R63, R63, R3.reuse, -R108 ;  /* 0x000000033f3f7223 */ /* 0x080fe2000001086c */
[-CC-:B------:R-:W-:Y:S07]  /*1a9f0*/  FFMA.FTZ R60, R60, R3.reuse, -R62.reuse ;  /* 0x000000033c3c7223 */ /* 0x180fee000001083e */
[----:B------:R-:W1:Y:S01]  /*1aa00*/  MUFU.EX2 R39, R9 ;  /* 0x0000000900277308 */ /* 0x000e620000000800 */
[----:B------:R-:W-:Y:S01]  /*1aa10*/  FFMA.FTZ R37, R37, R3, -R62 ;  /* 0x0000000325257223 */ /* 0x000fe2000001083e */
[----:B----4-:R-:W-:Y:S08]  /*1aa20*/  F2FP.BF16.F32.PACK_AB R42, R56, R135 ;  /* 0x00000087382a723e */ /* 0x010ff000000010ff */
[----:B------:R-:W4:Y:S01]  /*1aa30*/  MUFU.EX2 R38, R10 ;  /* 0x0000000a00267308 */ /* 0x000f220000000800 */
[----:B------:R-:W-:Y:S02]  /*1aa40*/  ISETP.GT.AND P0, PT, R185, R158, PT ;  /* 0x0000009eb900720c */ /* 0x000fe40003f04270 */
[----:B---3--:R-:W-:Y:S07]  /*1aa50*/  F2FP.BF16.F32.PACK_AB R41, R52, R195 ;  /* 0x000000c33429723e */ /* 0x008fee00000010ff */
[----:B------:R-:W-:Y:S01]  /*1aa60*/  MUFU.EX2 R104, R104 ;  /* 0x0000006800687308 */ /* 0x000fe20000000800 */
[----:B-----5:R-:W-:Y:S09]  /*1aa70*/  F2FP.BF16.F32.PACK_AB R43, R58, R137 ;  /* 0x000000893a2b723e */ /* 0x020ff200000010ff */
[----:B------:R-:W-:Y:S01]  /*1aa80*/  MUFU.EX2 R105, R105 ;  /* 0x0000006900697308 */ /* 0x000fe20000000800 */
[C---:B-1----:R-:W-:Y:S01]  /*1aa90*/  FMUL.FTZ R4, R39.reuse, R96 ;  /* 0x0000006027047220 */ /* 0x042fe20000410000 */
[C---:B------:R-:W-:Y:S01]  /*1aaa0*/  FMUL.FTZ R5, R39.reuse, R97 ;  /* 0x0000006127057220 */ /* 0x040fe20000410000 */
[C---:B------:R-:W-:Y:S01]  /*1aab0*/  FMUL.FTZ R8, R39.reuse, R92 ;  /* 0x0000005c27087220 */ /* 0x040fe20000410000 */
[C---:B------:R-:W-:Y:S01]  /*1aac0*/  FMUL.FTZ R9, R39.reuse, R93 ;  /* 0x0000005d27097220 */ /* 0x040fe20000410000 */
[C---:B----4-:R-:W-:Y:S01]  /*1aad0*/  FMUL.FTZ R6, R38.reuse, R98 ;  /* 0x0000006226067220 */ /* 0x050fe20000410000 */
[C---:B------:R-:W-:Y:S01]  /*1aae0*/  FMUL.FTZ R7, R38.reuse, R99 ;  /* 0x0000006326077220 */ /* 0x040fe20000410000 */
[C---:B------:R-:W-:Y:S01]  /*1aaf0*/  FMUL.FTZ R11, R38.reuse, R95 ;  /* 0x0000005f260b7220 */ /* 0x040fe20000410000 */
[C---:B------:R-:W-:Y:S01]  /*1ab00*/  FMUL.FTZ R10, R38.reuse, R94 ;  /* 0x0000005e260a7220 */ /* 0x040fe20000410000 */
[----:B------:R-:W-:Y:S01]  /*1ab10*/  FMUL.FTZ R19, R38, R87 ;  /* 0x0000005726137220 */ /* 0x000fe20000410000 */
[C---:B------:R-:W-:Y:S01]  /*1ab20*/  FFMA.FTZ R87, R39.reuse, R190, R48 ;  /* 0x000000be27577223 */ /* 0x040fe20000010030 */
[C---:B------:R-:W-:Y:S01]  /*1ab30*/  FMUL.FTZ R32, R39.reuse, R68 ;  /* 0x0000004427207220 */ /* 0x040fe20000410000 */
[----:B------:R-:W-:Y:S01]  /*1ab40*/  FMUL.FTZ R33, R39, R69 ;  /* 0x0000004527217220 */ /* 0x000fe20000410000 */
[C---:B------:R-:W-:Y:S01]  /*1ab50*/  HMMA.16816.F32.BF16 R4, R40.reuse, R12, R4 ;  /* 0x0000000c2804723c */ /* 0x040fe20000041804 */
[----:B------:R-:W-:Y:S04]  /*1ab60*/  MUFU.EX2 R112, R112 ;  /* 0x0000007000707308 */ /* 0x000fe80000000800 */
[----:B------:R-:W-:Y:S01]  /*1ab70*/  FADD.FTZ R92, R54, R87 ;  /* 0x00000057365c7221 */ /* 0x000fe20000010000 */
[----:B------:R-:W-:Y:S01]  /*1ab80*/  FFMA.FTZ R87, R53, R3, -R62 ;  /* 0x0000000335577223 */ /* 0x000fe2000001083e */
[C---:B------:R-:W-:Y:S01]  /*1ab90*/  FMUL.FTZ R34, R38.reuse, R70 ;  /* 0x0000004626227220 */ /* 0x040fe20000410000 */
[C---:B------:R-:W-:Y:S03]  /*1aba0*/  HMMA.16816.F32.BF16 R8, R40.reuse, R14, R8 ;  /* 0x0000000e2808723c */ /* 0x040fe60000041808 */
[----:B------:R-:W-:Y:S01]  /*1abb0*/  MUFU.EX2 R110, R110 ;  /* 0x0000006e006e7308 */ /* 0x000fe20000000800 */
[C---:B------:R-:W-:Y:S01]  /*1abc0*/  FMUL.FTZ R12, R39.reuse, R88 ;  /* 0x00000058270c7220 */ /* 0x040fe20000410000 */
[C---:B------:R-:W-:Y:S01]  /*1abd0*/  FMUL.FTZ R13, R39.reuse, R89 ;  /* 0x00000059270d7220 */ /* 0x040fe20000410000 */
[C---:B------:R-:W-:Y:S01]  /*1abe0*/  FMUL.FTZ R14, R38.reuse, R90 ;  /* 0x0000005a260e7220 */ /* 0x040fe20000410000 */
[C---:B------:R-:W-:Y:S01]  /*1abf0*/  FMUL.FTZ R15, R38.reuse, R91 ;  /* 0x0000005b260f7220 */ /* 0x040fe20000410000 */
[C---:B------:R-:W-:Y:S01]  /*1ac00*/  FMUL.FTZ R35, R38.reuse, R71 ;  /* 0x0000004726237220 */ /* 0x040fe20000410000 */
[C---:B------:R-:W-:Y:S01]  /*1ac10*/  FFMA.FTZ R195, R38.reuse, R189, R195 ;  /* 0x000000bd26c37223 */ /* 0x040fe200000100c3 */
[C---:B------:R-:W-:Y:S01]  /*1ac20*/  FMUL.FTZ R16, R39.reuse, R84 ;  /* 0x0000005427107220 */ /* 0x040fe20000410000 */
[----:B------:R-:W-:Y:S01]  /*1ac30*/  FMUL.FTZ R17, R39, R85 ;  /* 0x0000005527117220 */ /* 0x000fe20000410000 */
[----:B------:R-:W-:Y:S01]  /*1ac40*/  FMUL.FTZ R18, R38, R86 ;  /* 0x0000005626127220 */ /* 0x000fe20000410000 */
[----:B------:R-:W-:Y:S01]  /*1ac50*/  FADD.FTZ R94, R52, R195 ;  /* 0x000000c3345e7221 */ /* 0x000fe20000010000 */
[C---:B--2---:R-:W-:Y:S01]  /*1ac60*/  HMMA.16816.F32.BF16 R12, R40.reuse, R20, R12 ;  /* 0x00000014280c723c */ /* 0x044fe2000004180c */
[----:B------:R-:W-:Y:S01]  /*1ac70*/  LDSM.16.MT88.4 R52, [R144+0x8000] ;  /* 0x008000009034783b */ /* 0x000fe20000004200 */
[----:B------:R-:W-:Y:S01]  /*1ac80*/  MUFU.EX2 R114, R114 ;  /* 0x0000007200727308 */ /* 0x000fe20000000800 */
[----:B------:R-:W-:Y:S01]  /*1ac90*/  FADD.FTZ R137, R137, R94 ;  /* 0x0000005e89897221 */ /* 0x000fe20000010000 */
[----:B------:R-:W-:Y:S01]  /*1aca0*/  FMUL.FTZ R20, R39, R80 ;  /* 0x0000005027147220 */ /* 0x000fe20000410000 */
[--C-:B------:R-:W-:Y:S01]  /*1acb0*/  FFMA.FTZ R80, R49, R3, -R62.reuse ;  /* 0x0000000331507223 */ /* 0x100fe2000001083e */
[C---:B------:R-:W-:Y:S01]  /*1acc0*/  FMUL.FTZ R21, R39.reuse, R81 ;  /* 0x0000005127157220 */ /* 0x040fe20000410000 */
[----:B------:R-:W-:Y:S01]  /*1acd0*/  FMUL.FTZ R24, R39, R76 ;  /* 0x0000004c27187220 */ /* 0x000fe20000410000 */
[C---:B------:R-:W-:Y:S04]  /*1ace0*/  HMMA.16816.F32.BF16 R16, R40.reuse, R22, R16 ;  /* 0x000000162810723c */ /* 0x040fe80000041810 */
[----:B------:R-:W-:Y:S01]  /*1acf0*/  MUFU.EX2 R116, R116 ;  /* 0x0000007400747308 */ /* 0x000fe20000000800 */
[C---:B------:R-:W-:Y:S01]  /*1ad00*/  FMUL.FTZ R23, R38.reuse, R83 ;  /* 0x0000005326177220 */ /* 0x040fe20000410000 */
[C---:B------:R-:W-:Y:S01]  /*1ad10*/  FMUL.FTZ R22, R38.reuse, R82 ;  /* 0x0000005226167220 */ /* 0x040fe20000410000 */
[--C-:B------:R-:W-:Y:S01]  /*1ad20*/  FFMA.FTZ R83, R51, R3, -R62.reuse ;  /* 0x0000000333537223 */ /* 0x100fe2000001083e */
[----:B------:R-:W-:Y:S01]  /*1ad30*/  FMUL.FTZ R25, R39, R77 ;  /* 0x0000004d27197220 */ /* 0x000fe20000410000 */
[----:B------:R-:W-:Y:S01]  /*1ad40*/  LDSM.16.MT88.4 R48, [R106+0x7800] ;  /* 0x007800006a30783b */ /* 0x000fe20000004200 */
[C---:B------:R-:W-:Y:S01]  /*1ad50*/  FMUL.FTZ R26, R38.reuse, R78 ;  /* 0x0000004e261a7220 */ /* 0x040fe20000410000 */
[----:B------:R-:W-:Y:S01]  /*1ad60*/  FFMA.FTZ R78, R213, R3, -R62 ;  /* 0x00000003d54e7223 */ /* 0x000fe2000001083e */
[C---:B------:R-:W-:Y:S01]  /*1ad70*/  FMUL.FTZ R27, R38.reuse, R79 ;  /* 0x0000004f261b7220 */ /* 0x040fe20000410000 */
[C---:B------:R-:W-:Y:S01]  /*1ad80*/  HMMA.16816.F32.BF16 R20, R40.reuse, R28, R20 ;  /* 0x0000001c2814723c */ /* 0x040fe20000041814 */
[----:B------:R-:W-:Y:S02]  /*1ad90*/  MUFU.EX2 R83, R83 ;  /* 0x0000005300537308 */ /* 0x000fe40000000800 */
[C---:B------:R-:W-:Y:S01]  /*1ada0*/  FMUL.FTZ R28, R39.reuse, R72 ;  /* 0x00000048271c7220 */ /* 0x040fe20000410000 */
[----:B------:R-:W-:Y:S07]  /*1adb0*/  FMUL.FTZ R29, R39, R73 ;  /* 0x00000049271d7220 */ /* 0x000fee0000410000 */
        /* <DEDUP_REMOVED lines=20> */
[----:B------:R-:W-:Y:S01]  /*1af00*/  HMMA.16816.F32.BF16 R32, R40, R46, R32 ;  /* 0x0000002e2820723c */ /* 0x000fe20000041820 */
[----:B------:R-:W1:Y:S07]  /*1af10*/  LDSM.16.MT88.4 R44, [R148+0x6800] ;  /* 0x00680000942c783b */ /* 0x000e6e0000004200 */
[----:B------:R-:W2:Y:S01]  /*1af20*/  MUFU.EX2 R70, R70 ;  /* 0x0000004600467308 */ /* 0x000ea20000000800 */
[-CC-:B------:R-:W-:Y:S01]  /*1af30*/  FFMA.FTZ R75, R237, R3.reuse, -R108.reuse ;  /* 0x00000003ed4b7223 */ /* 0x180fe2000001086c */
[-C--:B------:R-:W-:Y:S01]  /*1af40*/  FFMA.FTZ R69, R233, R3.reuse, -R108 ;  /* 0x00000003e9457223 */ /* 0x080fe2000001086c */
[-CC-:B------:R-:W-:Y:S07]  /*1af50*/  FFMA.FTZ R68, R225, R3.reuse, -R62.reuse ;  /* 0x00000003e1447223 */ /* 0x180fee000001083e */
[----:B------:R-:W-:Y:S01]  /*1af60*/  MUFU.EX2 R71, R71 ;  /* 0x0000004700477308 */ /* 0x000fe20000000800 */
[-CC-:B------:R-:W-:Y:S01]  /*1af70*/  FFMA.FTZ R73, R209, R3.reuse, -R62.reuse ;  /* 0x00000003d1497223 */ /* 0x180fe2000001083e */
[-CC-:B------:R-:W-:Y:S01]  /*1af80*/  FFMA.FTZ R76, R211, R3.reuse, -R62.reuse ;  /* 0x00000003d34c7223 */ /* 0x180fe2000001083e */
[-C--:B------:R-:W-:Y:S07]  /*1af90*/  FFMA.FTZ R89, R199, R3.reuse, -R62 ;  /* 0x00000003c7597223 */ /* 0x080fee000001083e */
[----:B------:R-:W3:Y:S01]  /*1afa0*/  MUFU.EX2 R75, R75 ;  /* 0x0000004b004b7308 */ /* 0x000ee20000000800 */
[-CC-:B------:R-:W-:Y:S01]  /*1afb0*/  FFMA.FTZ R97, R207, R3.reuse, -R108.reuse ;  /* 0x00000003cf617223 */ /* 0x180fe2000001086c */
[-CC-:B------:R-:W-:Y:S01]  /*1afc0*/  FFMA.FTZ R90, R205, R3.reuse, -R108.reuse ;  /* 0x00000003cd5a7223 */ /* 0x180fe2000001086c */
[-CC-:B------:R-:W-:Y:S07]  /*1afd0*/  FFMA.FTZ R91, R203, R3.reuse, -R108.reuse ;  /* 0x00000003cb5b7223 */ /* 0x180fee000001086c */
[----:B------:R-:W4:Y:S01]  /*1afe0*/  MUFU.EX2 R69, R69 ;  /* 0x0000004500457308 */ /* 0x000f220000000800 */
[----:B------:R-:W-:Y:S01]  /*1aff0*/  FFMA.FTZ R82, R201, R3, -R108 ;  /* 0x00000003c9527223 */ /* 0x000fe2000001086c */
[----:B--2---:R-:W-:Y:S01]  /*1b000*/  F2FP.BF16.F32.PACK_AB R41, R70, R85 ;  /* 0x000000554629723e */ /* 0x004fe200000010ff */
[-CC-:B------:R-:W-:Y:S07]  /*1b010*/  FFMA.FTZ R88, R197, R3.reuse, -R62.reuse ;  /* 0x00000003c5587223 */ /* 0x180fee000001083e */
[----:B------:R-:W2:Y:S01]  /*1b020*/  MUFU.EX2 R68, R68 ;  /* 0x0000004400447308 */ /* 0x000ea20000000800 */
[-C--:B------:R-:W-:Y:S01]  /*1b030*/  FFMA.FTZ R93, R141, R3.reuse, -R62 ;  /* 0x000000038d5d7223 */ /* 0x080fe2000001083e */
[-CC-:B------:R-:W-:Y:S01]  /*1b040*/  FFMA.FTZ R39, R193, R3.reuse, -R108.reuse ;  /* 0x00000003c1277223 */ /* 0x180fe2000001086c */
[----:B------:R-:W-:Y:S07]  /*1b050*/  FFMA.FTZ R38, R161, R3, -R108 ;  /* 0x00000003a1267223 */ /* 0x000fee000001086c */
[----:B------:R-:W5:Y:S01]  /*1b060*/  MUFU.EX2 R84, R84 ;  /* 0x0000005400547308 */ /* 0x000f620000000800 */
[----:B---3--:R-:W-:Y:S09]  /*1b070*/  F2FP.BF16.F32.PACK_AB R40, R75, R86 ;  /* 0x000000564b28723e */ /* 0x008ff200000010ff */
[----:B------:R-:W-:Y:S01]  /*1b080*/  MUFU.EX2 R77, R77 ;  /* 0x0000004d004d7308 */ /* 0x000fe20000000800 */
[----:B----4-:R-:W-:Y:S09]  /*1b090*/  F2FP.BF16.F32.PACK_AB R42, R69, R72 ;  /* 0x00000048452a723e */ /* 0x010ff200000010ff */
[----:B------:R-:W-:Y:S01]  /*1b0a0*/  MUFU.EX2 R74, R74 ;  /* 0x0000004a004a7308 */ /* 0x000fe20000000800 */
[----:B--2---:R-:W-:Y:S09]  /*1b0b0*/  F2FP.BF16.F32.PACK_AB R43, R68, R71 ;  /* 0x00000047442b723e */ /* 0x004ff200000010ff */
[----:B------:R-:W2:Y:S10]  /*1b0c0*/  MUFU.EX2 R81, R81 ;  /* 0x0000005100517308 */ /* 0x000eb40000000800 */
[----:B------:R-:W-:Y:S01]  /*1b0d0*/  MUFU.EX2 R73, R73 ;  /* 0x0000004900497308 */ /* 0x000fe20000000800 */
[C---:B-1----:R-:W-:Y:S09]  /*1b0e0*/  HMMA.16816.F32.BF16 R4, R40.reuse, R44, R4 ;  /* 0x0000002c2804723c */ /* 0x042ff20000041804 */
[----:B------:R-:W-:Y:S10]  /*1b0f0*/  MUFU.EX2 R89, R89 ;  /* 0x0000005900597308 */ /* 0x000ff40000000800 */
[----:B------:R-:W1:Y:S01]  /*1b100*/  MUFU.EX2 R76, R76 ;  /* 0x0000004c004c7308 */ /* 0x000e620000000800 */
[C---:B------:R-:W-:Y:S01]  /*1b110*/  HMMA.16816.F32.BF16 R8, R40.reuse, R46, R8 ;  /* 0x0000002e2808723c */ /* 0x040fe20000041808 */
[----:B------:R-:W3:Y:S08]  /*1b120*/  LDSM.16.MT88.4 R44, [R144+0x6800] ;  /* 0x00680000902c783b */ /* 0x000ef00000004200 */
[----:B------:R-:W-:Y:S10]  /*1b130*/  MUFU.EX2 R97, R97 ;  /* 0x0000006100617308 */ /* 0x000ff40000000800 */
[----:B------:R-:W4:Y:S10]  /*1b140*/  MUFU.EX2 R90, R90 ;  /* 0x0000005a005a7308 */ /* 0x000f340000000800 */
[----:B------:R-:W-:Y:S10]  /*1b150*/  MUFU.EX2 R91, R91 ;  /* 0x0000005b005b7308 */ /* 0x000ff40000000800 */
[----:B------:R-:W4:Y:S10]  /*1b160*/  MUFU.EX2 R82, R82 ;  /* 0x0000005200527308 */ /* 0x000f340000000800 */
[----:B------:R-:W4:Y:S10]  /*1b170*/  MUFU.EX2 R88, R88 ;  /* 0x0000005800587308 */ /* 0x000f340000000800 */
[----:B------:R-:W4:Y:S10]  /*1b180*/  MUFU.EX2 R39, R39 ;  /* 0x0000002700277308 */ /* 0x000f340000000800 */
[----:B------:R-:W4:Y:S10]  /*1b190*/  MUFU.EX2 R38, R38 ;  /* 0x0000002600267308 */ /* 0x000f340000000800 */
[----:B------:R5:W4:Y:S10]  /*1b1a0*/  MUFU.EX2 R141, R87 ;  /* 0x00000057008d7308 */ /* 0x000b340000000800 */
[----:B------:R2:W4:Y:S10]  /*1b1b0*/  MUFU.EX2 R139, R93 ;  /* 0x0000005d008b7308 */ /* 0x0005340000000800 */
[----:B------:R-:W-:Y:S01]  /*1b1c0*/  MUFU.EX2 R120, R120 ;  /* 0x0000007800787308 */ /* 0x000fe20000000800 */
[C---:B---3--:R-:W-:Y:S09]  /*1b1d0*/  HMMA.16816.F32.BF16 R12, R40.reuse, R44, R12 ;  /* 0x0000002c280c723c */ /* 0x048ff2000004180c */
[----:B------:R-:W-:Y:S01]  /*1b1e0*/  MUFU.EX2 R118, R118 ;  /* 0x0000007600767308 */ /* 0x000fe20000000800 */
[----:B-----5:R-:W-:Y:S01]  /*1b1f0*/  FADD.FTZ R87, R135, R92 ;  /* 0x0000005c87577221 */ /* 0x020fe20000010000 */
[----:B------:R-:W-:Y:S08]  /*1b200*/  FADD.FTZ R92, R58, R137 ;  /* 0x000000893a5c7221 */ /* 0x000ff00000010000 */
[----:B------:R-:W-:Y:S01]  /*1b210*/  MUFU.EX2 R119, R121 ;  /* 0x0000007900777308 */ /* 0x000fe20000000800 */
[----:B------:R-:W-:Y:S01]  /*1b220*/  FADD.FTZ R87, R56, R87 ;  /* 0x0000005738577221 */ /* 0x000fe20000010000 */
[C---:B------:R-:W-:Y:S01]  /*1b230*/  HMMA.16816.F32.BF16 R16, R40.reuse, R46, R16 ;  /* 0x0000002e2810723c */ /* 0x040fe20000041810 */
[----:B------:R-:W3:Y:S07]  /*1b240*/  LDSM.16.MT88.4 R44, [R107+0x6800] ;  /* 0x006800006b2c783b */ /* 0x000eee0000004200 */
[----:B------:R-:W-:Y:S01]  /*1b250*/  MUFU.EX2 R124, R124 ;  /* 0x0000007c007c7308 */ /* 0x000fe20000000800 */
[----:B------:R-:W-:Y:S01]  /*1b260*/  FADD.FTZ R86, R86, R87 ;  /* 0x0000005756567221 */ /* 0x000fe20000010000 */
[----:B------:R-:W-:Y:S01]  /*1b270*/  FADD.FTZ R85, R85, R92 ;  /* 0x0000005c55557221 */ /* 0x000fe20000010000 */
[-CC-:B--2---:R-:W-:Y:S01]  /*1b280*/  FFMA.FTZ R93, R131, R3.reuse, -R108.reuse ;  /* 0x00000003835d7223 */ /* 0x184fe2000001086c */
[-C--:B------:R-:W-:Y:S01]  /*1b290*/  FFMA.FTZ R131, R59, R3.reuse, -R108 ;  /* 0x000000033b837223 */ /* 0x080fe2000001086c */
[----:B------:R-:W-:Y:S01]  /*1b2a0*/  FADD.FTZ R75, R75, R86 ;  /* 0x000000564b4b7221 */ /* 0x000fe20000010000 */
[----:B------:R-:W-:Y:S01]  /*1b2b0*/  FADD.FTZ R86, R70, R85 ;  /* 0x0000005546567221 */ /* 0x000fe20000010000 */
[----:B------:R-:W-:Y:S01]  /*1b2c0*/  LDSM.16.MT88.4 R56, [R107+0x8800] ;  /* 0x008800006b38783b */ /* 0x000fe20000004200 */
[-C--:B------:R-:W-:Y:S02]  /*1b2d0*/  FFMA.FTZ R85, R67, R3.reuse, -R62 ;  /* 0x0000000343557223 */ /* 0x080fe4000001083e */
[----:B------:R2:W5:Y:S01]  /*1b2e0*/  MUFU.EX2 R129, R93 ;  /* 0x0000005d00817308 */ /* 0x0005620000000800 */
[----:B------:R-:W-:Y:S01]  /*1b2f0*/  FADD.FTZ R71, R71, R86 ;  /* 0x0000005647477221 */ /* 0x000fe20000010000 */
[----:B------:R-:W-:Y:S01]  /*1b300*/  FADD.FTZ R70, R72, R75 ;  /* 0x0000004b48467221 */ /* 0x000fe20000010000 */
[-C--:B------:R-:W-:Y:S07]  /*1b310*/  FFMA.FTZ R108, R64, R3.reuse, -R108 ;  /* 0x00000003406c7223 */ /* 0x080fee000001086c */
[----:B------:R-:W-:Y:S01]  /*1b320*/  MUFU.EX2 R72, R85 ;  /* 0x0000005500487308 */ /* 0x000fe20000000800 */
[----:B------:R-:W-:Y:S01]  /*1b330*/  FADD.FTZ R68, R68, R71 ;  /* 0x0000004744447221 */ /* 0x000fe20000010000 */
[----:B------:R-:W-:Y:S08]  /*1b340*/  FADD.FTZ R69, R69, R70 ;  /* 0x0000004645457221 */ /* 0x000ff00000010000 */
[----:B------:R-:W5:Y:S10]  /*1b350*/  MUFU.EX2 R131, R131 ;  /* 0x0000008300837308 */ /* 0x000f740000000800 */
[----:B------:R-:W-:Y:S01]  /*1b360*/  MUFU.EX2 R115, R117 ;  /* 0x0000007500737308 */ /* 0x000fe20000000800 */
[----:B--2---:R-:W-:Y:S09]  /*1b370*/  FFMA.FTZ R93, R125, R3, -R62 ;  /* 0x000000037d5d7223 */ /* 0x004ff2000001083e */
[----:B------:R-:W2:Y:S10]  /*1b380*/  MUFU.EX2 R125, R127 ;  /* 0x0000007f007d7308 */ /* 0x000eb40000000800 */
[----:B------:R1:W2:Y:S10]  /*1b390*/  MUFU.EX2 R123, R93 ;  /* 0x0000005d007b7308 */ /* 0x0002b40000000800 */
[----:B------:R-:W2:Y:S10]  /*1b3a0*/  MUFU.EX2 R122, R122 ;  /* 0x0000007a007a7308 */ /* 0x000eb40000000800 */
[----:B------:R-:W-:Y:S01]  /*1b3b0*/  MUFU.EX2 R111, R113 ;  /* 0x00000071006f7308 */ /* 0x000fe20000000800 */
[C---:B---3--:R-:W-:Y:S09]  /*1b3c0*/  HMMA.16816.F32.BF16 R20, R40.reuse, R44, R20 ;  /* 0x0000002c2814723c */ /* 0x048ff20000041814 */
[----:B------:R-:W3:Y:S01]  /*1b3d0*/  MUFU.EX2 R126, R126 ;  /* 0x0000007e007e7308 */ /* 0x000ee20000000800 */
[----:B-1----:R-:W-:Y:S09]  /*1b3e0*/  LDSM.16.MT88.4 R92, [R148+0x9800] ;  /* 0x00980000945c783b */ /* 0x002ff20000004200 */
[----:B------:R-:W1:Y:S01]  /*1b3f0*/  MUFU.EX2 R67, R109 ;  /* 0x0000006d00437308 */ /* 0x000e620000000800 */
[C---:B------:R-:W-:Y:S01]  /*1b400*/  HMMA.16816.F32.BF16 R24, R40.reuse, R46, R24 ;  /* 0x0000002e2818723c */ /* 0x040fe20000041818 */
[----:B------:R-:W4:Y:S07]  /*1b410*/  LDSM.16.MT88.4 R44, [R106+0x6800] ;  /* 0x006800006a2c783b */ /* 0x000f2e0000004200 */
[C---:B----4-:R-:W-:Y:S08]  /*1b420*/  HMMA.16816.F32.BF16 R28, R40.reuse, R44, R28 ;  /* 0x0000002c281c723c */ /* 0x050ff0000004181c */
[----:B------:R-:W-:Y:S01]  /*1b430*/  HMMA.16816.F32.BF16 R32, R40, R46, R32 ;  /* 0x0000002e2820723c */ /* 0x000fe20000041820 */
[----:B------:R-:W4:Y:S02]  /*1b440*/  LDSM.16.MT88.4 R44, [R148+0x7000] ;  /* 0x00700000942c783b */ /* 0x000f240000004200 */
[C---:B------:R-:W-:Y:S01]  /*1b450*/  F2FP.BF16.F32.PACK_AB R40, R79.reuse, R84 ;  /* 0x000000544f28723e */ /* 0x040fe200000010ff */
[----:B------:R-:W-:Y:S01]  /*1b460*/  FADD.FTZ R84, R84, R69 ;  /* 0x0000004554547221 */ /* 0x000fe20000010000 */
[----:B------:R-:W-:Y:S02]  /*1b470*/  F2FP.BF16.F32.PACK_AB R41, R78, R81 ;  /* 0x000000514e29723e */ /* 0x000fe400000010ff */
[C---:B------:R-:W-:Y:S01]  /*1b480*/  F2FP.BF16.F32.PACK_AB R42, R74.reuse, R77 ;  /* 0x0000004d4a2a723e */ /* 0x040fe200000010ff */
[----:B------:R-:W-:Y:S01]  /*1b490*/  FADD.FTZ R84, R79, R84 ;  /* 0x000000544f547221 */ /* 0x000fe20000010000 */
[----:B------:R-:W-:Y:S03]  /*1b4a0*/  F2FP.BF16.F32.PACK_AB R43, R73, R76 ;  /* 0x0000004c492b723e */ /* 0x000fe600000010ff */
[----:B------:R-:W-:Y:S02]  /*1b4b0*/  FADD.FTZ R77, R77, R84 ;  /* 0x000000544d4d7221 */ /* 0x000fe40000010000 */
[----:B------:R-:W-:Y:S02]  /*1b4c0*/  LDSM.16.MT88.4 R84, [R144+0x9800] ;  /* 0x009800009054783b */ /* 0x000fe40000004200 */
[----:B------:R-:W-:Y:S01]  /*1b4d0*/  FADD.FTZ R74, R74, R77 ;  /* 0x0000004d4a4a7221 */ /* 0x000fe20000010000 */
[C---:B----4-:R-:W-:Y:S08]  /*1b4e0*/  HMMA.16816.F32.BF16 R4, R40.reuse, R44, R4 ;  /* 0x0000002c2804723c */ /* 0x050ff00000041804 */
[C---:B------:R-:W-:Y:S01]  /*1b4f0*/  HMMA.16816.F32.BF16 R8, R40.reuse, R46, R8 ;  /* 0x0000002e2808723c */ /* 0x040fe20000041808 */
[----:B------:R-:W4:Y:S07]  /*1b500*/  LDSM.16.MT88.4 R44, [R144+0x7000] ;  /* 0x00700000902c783b */ /* 0x000f2e0000004200 */
[C---:B----4-:R-:W-:Y:S08]  /*1b510*/  HMMA.16816.F32.BF16 R12, R40.reuse, R44, R12 ;  /* 0x0000002c280c723c */ /* 0x050ff0000004180c */
[C---:B------:R-:W-:Y:S01]  /*1b520*/  HMMA.16816.F32.BF16 R16, R40.reuse, R46, R16 ;  /* 0x0000002e2810723c */ /* 0x040fe20000041810 */
[----:B------:R-:W4:Y:S07]  /*1b530*/  LDSM.16.MT88.4 R44, [R107+0x7000] ;  /* 0x007000006b2c783b */ /* 0x000f2e0000004200 */
[C---:B----4-:R-:W-:Y:S08]  /*1b540*/  HMMA.16816.F32.BF16 R20, R40.reuse, R44, R20 ;  /* 0x0000002c2814723c */ /* 0x050ff00000041814 */
[C---:B------:R-:W-:Y:S01]  /*1b550*/  HMMA.16816.F32.BF16 R24, R40.reuse, R46, R24 ;  /* 0x0000002e2818723c */ /* 0x040fe20000041818 */
[----:B------:R-:W4:Y:S07]  /*1b560*/  LDSM.16.MT88.4 R44, [R106+0x7000] ;  /* 0x007000006a2c783b */ /* 0x000f2e0000004200 */
        /* <DEDUP_REMOVED lines=20> */
[C---:B------:R-:W-:Y:S08]  /*1b6b0*/  HMMA.16816.F32.BF16 R28, R40.reuse, R48, R28 ;  /* 0x00000030281c723c */ /* 0x040ff0000004181c */
[----:B------:R-:W-:Y:S01]  /*1b6c0*/  HMMA.16816.F32.BF16 R32, R40, R50, R32 ;  /* 0x000000322820723c */ /* 0x000fe20000041820 */
[----:B------:R-:W5:Y:S02]  /*1b6d0*/  LDSM.16.MT88.4 R48, [R107+0x8000] ;  /* 0x008000006b30783b */ /* 0x000f640000004200 */
[----:B------:R-:W-:Y:S01]  /*1b6e0*/  F2FP.BF16.F32.PACK_AB R40, R104, R39 ;  /* 0x000000276828723e */ /* 0x000fe200000010ff */
[----:B------:R-:W-:Y:S01]  /*1b6f0*/  FADD.FTZ R39, R39, R82 ;  /* 0x0000005227277221 */ /* 0x000fe20000010000 */
        /* <DEDUP_REMOVED lines=9> */
[C---:B-----5:R-:W-:Y:S08]  /*1b790*/  HMMA.16816.F32.BF16 R20, R40.reuse, R48, R20 ;  /* 0x000000302814723c */ /* 0x060ff00000041814 */
[C---:B------:R-:W-:Y:S01]  /*1b7a0*/  HMMA.16816.F32.BF16 R24, R40.reuse, R50, R24 ;  /* 0x000000322818723c */ /* 0x040fe20000041818 */
[----:B------:R-:W5:Y:S07]  /*1b7b0*/  LDSM.16.MT88.4 R48, [R148+0x8800] ;  /* 0x008800009430783b */ /* 0x000f6e0000004200 */
[C---:B----4-:R-:W-:Y:S08]  /*1b7c0*/  HMMA.16816.F32.BF16 R28, R40.reuse, R44, R28 ;  /* 0x0000002c281c723c */ /* 0x050ff0000004181c */
[----:B------:R-:W-:Y:S01]  /*1b7d0*/  HMMA.16816.F32.BF16 R32, R40, R46, R32 ;  /* 0x0000002e2820723c */ /* 0x000fe20000041820 */
[----:B------:R-:W4:Y:S02]  /*1b7e0*/  LDSM.16.MT88.4 R44, [R106+0x8800] ;  /* 0x008800006a2c783b */ /* 0x000f240000004200 */
[----:B------:R-:W-:Y:S02]  /*1b7f0*/  F2FP.BF16.F32.PACK_AB R40, R129, R114 ;  /* 0x000000728128723e */ /* 0x000fe400000010ff */
[----:B------:R-:W-:Y:S02]  /*1b800*/  F2FP.BF16.F32.PACK_AB R42, R131, R116 ;  /* 0x00000074832a723e */ /* 0x000fe400000010ff */
[----:B--2---:R-:W-:Y:S02]  /*1b810*/  F2FP.BF16.F32.PACK_AB R41, R125, R120 ;  /* 0x000000787d29723e */ /* 0x004fe400000010ff */
[----:B------:R-:W-:Y:S07]  /*1b820*/  F2FP.BF16.F32.PACK_AB R43, R118, R123 ;  /* 0x0000007b762b723e */ /* 0x000fee00000010ff */
[C---:B-----5:R-:W-:Y:S08]  /*1b830*/  HMMA.16816.F32.BF16 R4, R40.reuse, R48, R4 ;  /* 0x000000302804723c */ /* 0x060ff00000041804 */
[C---:B------:R-:W-:Y:S01]  /*1b840*/  HMMA.16816.F32.BF16 R8, R40.reuse, R50, R8 ;  /* 0x000000322808723c */ /* 0x040fe20000041808 */
[----:B------:R-:W2:Y:S07]  /*1b850*/  LDSM.16.MT88.4 R48, [R148+0x9000] ;  /* 0x009000009430783b */ /* 0x000eae0000004200 */
[C---:B------:R-:W-:Y:S08]  /*1b860*/  HMMA.16816.F32.BF16 R12, R40.reuse, R52, R12 ;  /* 0x00000034280c723c */ /* 0x040ff0000004180c */
[C---:B------:R-:W-:Y:S01]  /*1b870*/  HMMA.16816.F32.BF16 R16, R40.reuse, R54, R16 ;  /* 0x000000362810723c */ /* 0x040fe20000041810 */
[----:B------:R-:W5:Y:S07]  /*1b880*/  LDSM.16.MT88.4 R52, [R144+0x9000] ;  /* 0x009000009034783b */ /* 0x000f6e0000004200 */
[C---:B------:R-:W-:Y:S08]  /*1b890*/  HMMA.16816.F32.BF16 R20, R40.reuse, R56, R20 ;  /* 0x000000382814723c */ /* 0x040ff00000041814 */
[C---:B------:R-:W-:Y:S01]  /*1b8a0*/  HMMA.16816.F32.BF16 R24, R40.reuse, R58, R24 ;  /* 0x0000003a2818723c */ /* 0x040fe20000041818 */
[----:B------:R-:W5:Y:S07]  /*1b8b0*/  LDSM.16.MT88.4 R56, [R107+0x9000] ;  /* 0x009000006b38783b */ /* 0x000f6e0000004200 */
[C---:B----4-:R-:W-:Y:S08]  /*1b8c0*/  HMMA.16816.F32.BF16 R28, R40.reuse, R44, R28 ;  /* 0x0000002c281c723c */ /* 0x050ff0000004181c */
[----:B------:R-:W-:Y:S01]  /*1b8d0*/  HMMA.16816.F32.BF16 R32, R40, R46, R32 ;  /* 0x0000002e2820723c */ /* 0x000fe20000041820 */
[----:B------:R-:W4:Y:S02]  /*1b8e0*/  LDSM.16.MT88.4 R44, [R106+0x9000] ;  /* 0x009000006a2c783b */ /* 0x000f240000004200 */
[----:B------:R-:W-:Y:S02]  /*1b8f0*/  F2FP.BF16.F32.PACK_AB R40, R124, R119 ;  /* 0x000000777c28723e */ /* 0x000fe400000010ff */
[----:B------:R-:W-:Y:S02]  /*1b900*/  F2FP.BF16.F32.PACK_AB R42, R122, R115 ;  /* 0x000000737a2a723e */ /* 0x000fe400000010ff */
[----:B---3--:R-:W-:Y:S02]  /*1b910*/  F2FP.BF16.F32.PACK_AB R41, R126, R111 ;  /* 0x0000006f7e29723e */ /* 0x008fe400000010ff */
[----:B-1----:R-:W-:Y:S07]  /*1b920*/  F2FP.BF16.F32.PACK_AB R43, R72, R67 ;  /* 0x00000043482b723e */ /* 0x002fee00000010ff */
[C---:B--2---:R-:W-:Y:S01]  /*1b930*/  HMMA.16816.F32.BF16 R4, R40.reuse, R48, R4 ;  /* 0x000000302804723c */ /* 0x044fe20000041804 */
[----:B------:R-:W-:Y:S10]  /*1b940*/  MUFU.EX2 R49, R65 ;  /* 0x0000004100317308 */ /* 0x000ff40000000800 */
[----:B------:R-:W1:Y:S01]  /*1b950*/  MUFU.EX2 R48, R66 ;  /* 0x0000004200307308 */ /* 0x000e620000000800 */
[C---:B------:R-:W-:Y:S09]  /*1b960*/  HMMA.16816.F32.BF16 R8, R40.reuse, R50, R8 ;  /* 0x000000322808723c */ /* 0x040ff20000041808 */
[----:B------:R-:W-:Y:S10]  /*1b970*/  MUFU.EX2 R50, R63 ;  /* 0x0000003f00327308 */ /* 0x000ff40000000800 */
[----:B------:R-:W2:Y:S01]  /*1b980*/  MUFU.EX2 R51, R108 ;  /* 0x0000006c00337308 */ /* 0x000ea20000000800 */
[C---:B-----5:R-:W-:Y:S03]  /*1b990*/  HMMA.16816.F32.BF16 R12, R40.reuse, R52, R12 ;  /* 0x00000034280c723c */ /* 0x060fe6000004180c */
[----:B------:R-:W-:Y:S01]  /*1b9a0*/  FADD.FTZ R53, R81, R68 ;  /* 0x0000004451357221 */ /* 0x000fe20000010000 */
[----:B-1----:R-:W-:Y:S01]  /*1b9b0*/  F2FP.BF16.F32.PACK_AB R68, R48, R49 ;  /* 0x000000313044723e */ /* 0x002fe200000010ff */
[-CC-:B------:R-:W-:Y:S01]  /*1b9c0*/  FFMA.FTZ R52, R61, R3.reuse, -R62.reuse ;  /* 0x000000033d347223 */ /* 0x180fe2000001083e */
[----:B------:R-:W-:Y:S01]  /*1b9d0*/  FFMA.FTZ R62, R36, R3, -R62 ;  /* 0x00000003243e7223 */ /* 0x000fe2000001083e */
[----:B------:R-:W-:Y:S01]  /*1b9e0*/  FADD.FTZ R53, R78, R53 ;  /* 0x000000354e357221 */ /* 0x000fe20000010000 */
[C---:B------:R-:W-:Y:S01]  /*1b9f0*/  HMMA.16816.F32.BF16 R16, R40.reuse, R54, R16 ;  /* 0x000000362810723c */ /* 0x040fe20000041810 */
[----:B------:R-:W-:Y:S02]  /*1ba00*/  MUFU.EX2 R3, R60 ;  /* 0x0000003c00037308 */ /* 0x000fe40000000800 */
[----:B------:R-:W-:Y:S01]  /*1ba10*/  FADD.FTZ R76, R76, R53 ;  /* 0x000000354c4c7221 */ /* 0x000fe20000010000 */
[----:B--2---:R-:W-:Y:S07]  /*1ba20*/  F2FP.BF16.F32.PACK_AB R70, R51, R50 ;  /* 0x000000323346723e */ /* 0x004fee00000010ff */
[----:B------:R-:W1:Y:S01]  /*1ba30*/  MUFU.EX2 R52, R52 ;  /* 0x0000003400347308 */ /* 0x000e620000000800 */
[----:B------:R-:W-:Y:S01]  /*1ba40*/  FADD.FTZ R76, R73, R76 ;  /* 0x0000004c494c7221 */ /* 0x000fe20000010000 */
[C---:B------:R-:W-:Y:S08]  /*1ba50*/  HMMA.16816.F32.BF16 R20, R40.reuse, R56, R20 ;  /* 0x000000382814723c */ /* 0x040ff00000041814 */
[----:B------:R2:W-:Y:S01]  /*1ba60*/  MUFU.EX2 R36, R37 ;  /* 0x0000002500247308 */ /* 0x0005e20000000800 */
[----:B------:R-:W-:Y:S02]  /*1ba70*/  FADD.FTZ R89, R89, R76 ;  /* 0x0000004c59597221 */ /* 0x000fe40000010000 */
[----:B------:R-:W3:Y:S07]  /*1ba80*/  LDSM.16.MT88.4 R76, [R107+0x9800] ;  /* 0x009800006b4c783b */ /* 0x000eee0000004200 */
[----:B------:R-:W5:Y:S01]  /*1ba90*/  MUFU.EX2 R189, R62 ;  /* 0x0000003e00bd7308 */ /* 0x000f620000000800 */
[----:B------:R-:W-:Y:S01]  /*1baa0*/  FADD.FTZ R88, R88, R89 ;  /* 0x0000005958587221 */ /* 0x000fe20000010000 */
[C---:B------:R-:W-:Y:S03]  /*1bab0*/  HMMA.16816.F32.BF16 R24, R40.reuse, R58, R24 ;  /* 0x0000003a2818723c */ /* 0x040fe60000041818 */
[----:B-1----:R-:W-:Y:S01]  /*1bac0*/  F2FP.BF16.F32.PACK_AB R69, R3, R52 ;  /* 0x000000340345723e */ /* 0x002fe200000010ff */
[----:B--2---:R-:W-:Y:S04]  /*1bad0*/  FADD.FTZ R37, R83, R88 ;  /* 0x0000005853257221 */ /* 0x004fe80000010000 */
[C---:B----4-:R-:W-:Y:S03]  /*1bae0*/  HMMA.16816.F32.BF16 R28, R40.reuse, R44, R28 ;  /* 0x0000002c281c723c */ /* 0x050fe6000004181c */
[----:B------:R-:W-:Y:S01]  /*1baf0*/  FADD.FTZ R37, R80, R37 ;  /* 0x0000002550257221 */ /* 0x000fe20000010000 */
[----:B-----5:R-:W-:Y:S04]  /*1bb00*/  F2FP.BF16.F32.PACK_AB R71, R189, R36 ;  /* 0x00000024bd47723e */ /* 0x020fe800000010ff */
[----:B------:R-:W-:Y:S03]  /*1bb10*/  HMMA.16816.F32.BF16 R32, R40, R46, R32 ;  /* 0x0000002e2820723c */ /* 0x000fe60000041820 */
[----:B------:R-:W-:Y:S01]  /*1bb20*/  FADD.FTZ R40, R112, R37 ;  /* 0x0000002570287221 */ /* 0x000fe20000010000 */
[----:B------:R-:W-:Y:S01]  /*1bb30*/  FADD.FTZ R37, R104, R39 ;  /* 0x0000002768257221 */ /* 0x000fe20000010000 */
[----:B------:R-:W-:Y:S02]  /*1bb40*/  IMAD.MOV.U32 R104, RZ, RZ, R2 ;  /* 0x000000ffff687224 */ /* 0x000fe400078e0002 */
        /* <DEDUP_REMOVED lines=25> */
[----:B------:R-:W-:Y:S02]  /*1bce0*/  FADD.FTZ R9, R72, R9 ;  /* 0x0000000948097221 */ /* 0x000fe40000010000 */
        /* <DEDUP_REMOVED lines=12> */
[----:B------:R-:W-:Y:S01]  /*1bdb0*/  FADD.FTZ R190, R51, R50 ;  /* 0x0000003233be7221 */ /* 0x000fe20000010000 */
[----:B------:R-:W-:Y:S06]  /*1bdc0*/  @P0 BRA `(.L_x_13621) ;  /* 0xffffffa800400947 */ /* 0x000fec000383ffff */
.L_x_13614:
        /* <DEDUP_REMOVED lines=10> */
.L_x_13635:
        /* <DEDUP_REMOVED lines=128> */
.L_x_13624:
[----:B------:R-:W-:Y:S05]  /*1c670*/  BSYNC.RECONVERGENT B0 ;  /* 0x0000000000007941 */ /* 0x000fea0003800200 */
.L_x_13623:
        /* <DEDUP_REMOVED lines=23> */
.L_x_13626:
[----:B------:R-:W-:Y:S05]  /*1c7f0*/  BSYNC.RECONVERGENT B0 ;  /* 0x0000000000007941 */ /* 0x000fea0003800200 */
.L_x_13625:
        /* <DEDUP_REMOVED lines=43> */
.L_x_13628:
[----:B------:R-:W-:Y:S05]  /*1cab0*/  BSYNC.RECONVERGENT B0 ;  /* 0x0000000000007941 */ /* 0x000fea0003800200 */
.L_x_13627:
        /* <DEDUP_REMOVED lines=13> */
.L_x_13630:
[----:B------:R-:W-:Y:S05]  /*1cb90*/  BSYNC.RECONVERGENT B0 ;  /* 0x0000000000007941 */ /* 0x000fea0003800200 */
.L_x_13629:
[----:B------:R-:W-:-:S04]  /*1cba0*/  MOV R165, 0x0 ;  /* 0x0000000000a57802 */ /* 0x000fc80000000f00 */
[----:B-1234-:R-:W-:Y:S05]  /*1cbb0*/  @P2 RET.REL.NODEC R164 `(_ZN5flash24flash_fwd_splitkv_kernelI23Flash_fwd_kernel_traitsILi64ELi64ELi128ELi4ELb0ELb0EN7cutlass10bfloat16_tE19Flash_kernel_traitsILi64ELi64ELi128ELi4ES3_EELb0ELb1ELb1ELb0ELb0ELb0ELb0ELb1EEEvNS_16Flash_fwd_paramsE) ;  /* 0xfffffe34a4102950 */ /* 0x01efea0003c3ffff */
        /* <DEDUP_REMOVED lines=12> */
[----:B-1----:R-:W-:Y:S05]  /*1cc80*/  RET.REL.NODEC R164 `(_ZN5flash24flash_fwd_splitkv_kernelI23Flash_fwd_kernel_traitsILi64ELi64ELi128ELi4ELb0ELb0EN7cutlass10bfloat16_tE19Flash_kernel_traitsILi64ELi64ELi128ELi4ES3_EELb0ELb1ELb1ELb0ELb0ELb0ELb0ELb1EEEvNS_16Flash_fwd_paramsE) ;  /* 0xfffffe30a4dc7950 */ /* 0x002fea0003c3ffff */
.L_x_13622:
[----:B------:R-:W-:Y:S01]  /*1cc90*/  MOV R4, 0x2 ;  /* 0x0000000200047802 */ /* 0x000fe20000000f00 */
[----:B------:R-:W-:Y:S01]  /*1cca0*/  IMAD.MOV.U32 R3, RZ, RZ, 0x1f ;  /* 0x0000001fff037424 */ /* 0x000fe200078e00ff */
[----:B------:R-:W-:-:S07]  /*1ccb0*/  MOV R5, 0xffffffff ;  /* 0xffffffff00057802 */ /* 0x000fce0000000f00 */
[----:B-1---5:R-:W-:Y:S05]  /*1ccc0*/  WARPSYNC.COLLECTIVE R5, `(.L_x_13631) ;  /* 0x0000000005087348 */ /* 0x022fea0003c00000 */
[----:B------:R2:W3:Y:S02]  /*1ccd0*/  SHFL.BFLY P0, R10, R190, R4, R3 ;  /* 0x0c000004be0a7389 */ /* 0x0004e40000000003 */
[----:B-123-5:R-:W-:Y:S05]  /*1cce0*/  ENDCOLLECTIVE ;  /* 0x000000000000791b */ /* 0x02efea0003800000 */
.L_x_13631:
[----:B------:R-:W-:Y:S02]  /*1ccf0*/  IMAD.MOV.U32 R9, RZ, RZ, R10 ;  /* 0x000000ffff097224 */ /* 0x000fe400078e000a */
[----:B------:R-:W-:Y:S02]  /*1cd00*/  IMAD.MOV.U32 R4, RZ, RZ, 0x1 ;  /* 0x00000001ff047424 */ /* 0x000fe400078e00ff */
[----:B------:R-:W-:-:S05]  /*1cd10*/  FADD.FTZ R9, R9, R190 ;  /* 0x000000be09097221 */ /* 0x000fca0000010000 */
[----:B------:R-:W-:-:S07]  /*1cd20*/  MOV R190, R9 ;  /* 0x0000000900be7202 */ /* 0x000fce0000000f00 */
[----:B------:R-:W-:Y:S05]  /*1cd30*/  WARPSYNC.COLLECTIVE R5, `(.L_x_13632) ;  /* 0x0000000005087348 */ /* 0x000fea0003c00000 */
[----:B------:R1:W2:Y:S02]  /*1cd40*/  SHFL.BFLY P0, R10, R190, R4, R3 ;  /* 0x0c000004be0a7389 */ /* 0x0002a40000000003 */
[----:B-12---:R-:W-:Y:S05]  /*1cd50*/  ENDCOLLECTIVE ;  /* 0x000000000000791b */ /* 0x006fea0003800000 */
.L_x_13632:
[----:B------:R-:W-:Y:S01]  /*1cd60*/  MOV R190, R189 ;  /* 0x000000bd00be7202 */ /* 0x000fe20000000f00 */
[----:B------:R-:W-:Y:S01]  /*1cd70*/  IMAD.MOV.U32 R4, RZ, RZ, 0x2 ;  /* 0x00000002ff047424 */ /* 0x000fe200078e00ff */
[----:B------:R-:W-:-:S07]  /*1cd80*/  MOV R6, R10 ;  /* 0x0000000a00067202 */ /* 0x000fce0000000f00 */
[----:B------:R-:W-:Y:S05]  /*1cd90*/  WARPSYNC.COLLECTIVE R5, `(.L_x_13633) ;  /* 0x0000000005087348 */ /* 0x000fea0003c00000 */
[----:B------:R1:W2:Y:S02]  /*1cda0*/  SHFL.BFLY P0, R10, R190, R4, R3 ;  /* 0x0c000004be0a7389 */ /* 0x0002a40000000003 */
[----:B-12---:R-:W-:Y:S05]  /*1cdb0*/  ENDCOLLECTIVE ;  /* 0x000000000000791b */ /* 0x006fea0003800000 */
.L_x_13633:
[----:B------:R-:W-:Y:S01]  /*1cdc0*/  FADD.FTZ R6, R9, R6 ;  /* 0x0000000609067221 */ /* 0x000fe20000010000 */
[----:B------:R-:W-:Y:S01]  /*1cdd0*/  FADD.FTZ R8, R10, R189 ;  /* 0x000000bd0a087221 */ /* 0x000fe20000010000 */
[----:B------:R-:W-:-:S04]  /*1cde0*/  MOV R4, 0x1 ;  /* 0x0000000100047802 */ /* 0x000fc80000000f00 */
[----:B------:R-:W-:-:S07]  /*1cdf0*/  MOV R190, R8 ;  /* 0x0000000800be7202 */ /* 0x000fce0000000f00 */
[----:B------:R-:W-:Y:S05]  /*1ce00*/  WARPSYNC.COLLECTIVE R5, `(.L_x_13634) ;  /* 0x0000000005087348 */ /* 0x000fea0003c00000 */
[----:B------:R1:W2:Y:S02]  /*1ce10*/  SHFL.BFLY P0, R10, R190, R4, R3 ;  /* 0x0c000004be0a7389 */ /* 0x0002a40000000003 */
[----:B-12---:R-:W-:Y:S05]  /*1ce20*/  ENDCOLLECTIVE ;  /* 0x000000000000791b */ /* 0x006fea0003800000 */
.L_x_13634:
[----:B------:R-:W-:Y:S05]  /*1ce30*/  BRA `(.L_x_13635) ;  /* 0xfffffff0000c7947 */ /* 0x000fea000383ffff */
.L_x_13636:
        /* <DEDUP_REMOVED lines=12> */
.L_x_14828:


//--------------------- .text._ZN5flash24flash_fwd_splitkv_kernelI23Flash_fwd_kernel_traitsILi64ELi64ELi128ELi4ELb0ELb0EN7cutlass10bfloat16_tE19Flash_kernel_traitsILi64ELi64ELi128ELi4ES3_EELb0ELb1ELb1ELb0ELb0ELb1ELb0ELb1EEEvNS_16Flash_fwd_paramsE --------------------------
	.section	.text._ZN5flash24flash_fwd_splitkv_kernelI23Flash_fwd_kernel_traitsILi64ELi64ELi128ELi4ELb0ELb0EN7cutlass10bfloat16_tE19Flash_kernel_traitsILi64ELi64ELi128ELi4ES3_EELb0ELb1ELb1ELb0ELb0ELb1ELb0ELb1EEEvNS_16Flash_fwd_paramsE,"ax",@progbits
	.align	128
        .global         _ZN5flash24flash_fwd_splitkv_kernelI23Flash_fwd_kernel_traitsILi64ELi64ELi128ELi4ELb0ELb0EN7cutlass10bfloat16_tE19Flash_kernel_traitsILi64ELi64ELi128ELi4ES3_EELb0ELb1ELb1ELb0ELb0ELb1ELb0ELb1EEEvNS_16Flash_fwd_paramsE
        .type           _ZN5flash24flash_fwd_splitkv_kernelI23Flash_fwd_kernel_traitsILi64ELi64ELi128ELi4ELb0ELb0EN7cutlass10bfloat16_tE19Flash_kernel_traitsILi64ELi64ELi128ELi4ES3_EELb0ELb1ELb1ELb0ELb0ELb1ELb0ELb1EEEvNS_16Flash_fwd_paramsE,@function
        .size           _ZN5flash24flash_fwd_splitkv_kernelI23Flash_fwd_kernel_traitsILi64ELi64ELi128ELi4ELb0ELb0EN7cutlass10bfloat16_tE19Flash_kernel_traitsILi64ELi64ELi128ELi4ES3_EELb0ELb1ELb1ELb0ELb0ELb1ELb0ELb1EEEvNS_16Flash_fwd_paramsE,(.L_x_14829 - _ZN5flash24flash_fwd_splitkv_kernelI23Flash_fwd_kernel_traitsILi64ELi64ELi128ELi4ELb0ELb0EN7cutlass10bfloat16_tE19Flash_kernel_traitsILi64ELi64ELi128ELi4ES3_EELb0ELb1ELb1ELb0ELb0ELb1ELb0ELb1EEEvNS_16Flash_fwd_paramsE)
        .other          _ZN5flash24flash_fwd_splitkv_kernelI23Flash_fwd_kernel_traitsILi64ELi64ELi128ELi4ELb0ELb0EN7cutlass10bfloat16_tE19Flash_kernel_traitsILi64ELi64ELi128ELi4ES3_EELb0ELb1ELb1ELb0ELb0ELb1ELb0ELb1EEEvNS_16Flash_fwd_paramsE,@"STO_CUDA_ENTRY STV_DEFAULT"
_ZN5flash24flash_fwd_splitkv_kernelI23Flash_fwd_kernel_traitsILi64ELi64ELi128ELi4ELb0ELb0EN7cutlass10bfloat16_tE19Flash_kernel_traitsILi64ELi64ELi128ELi4ES3_EELb0ELb1ELb1ELb0ELb0ELb1ELb0ELb1EEEvNS_16Flash_fwd_paramsE:
.text._ZN5flash24flash_fwd_splitkv_kernelI23Flash_fwd_kernel_traitsILi64ELi64ELi128ELi4ELb0ELb0EN7cutlass10bfloat16_tE19Flash_kernel_traitsILi64ELi64ELi128ELi4ES3_EELb0ELb1ELb1ELb0ELb0ELb1ELb0ELb1EEEvNS_16Flash_fwd_paramsE:
[----:B------:R-:W-:Y:S01]  /*0000*/  LDC R1, c[0x0][0x37c] ;  /* 0x0000df00ff017b82 */ /* 0x000fe20000000800 */
[----:B------:R-:W1:Y:S07]  /*0010*/  S2R R3, SR_CTAID.X ;  /* 0x0000000000037919 */ /* 0x000e6e0000002500 */
[----:B------:R-:W2:Y:S01]  /*0020*/  LDC.64 R102, c[0x0][0x348] ;  /* 0x0000d200ff667b82 */ /* 0x000ea20000000a00 */
[----:B------:R-:W-:Y:S01]  /*0030*/  BSSY.RECONVERGENT B3, `(.L_x_13637) ;  /* 0x0000005000037945 */ /* 0x000fe20003800200 */
[----:B------:R-:W-:Y:S01]  /*0040*/  MOV R164, 0x80 ;  /* 0x0000008000a47802 */ /* 0x000fe20000000f00 */
[----:B------:R-:W3:Y:S01]  /*0050*/  S2R R165, SR_CTAID.Y ;  /* 0x0000000000a57919 */ /* 0x000ee20000002600 */
[----:B------:R-:W4:Y:S05]  /*0060*/  S2R R166, SR_CTAID.Z ;  /* 0x0000000000a67919 */ /* 0x000f2a0000002700 */
[----:B-1234-:R-:W-:Y:S05]  /*0070*/  CALL.REL.NOINC `($_ZN5flash24flash_fwd_splitkv_kernelI23Flash_fwd_kernel_traitsILi64ELi64ELi128ELi4ELb0ELb0EN7cutlass10bfloat16_tE19Flash_kernel_traitsILi64ELi64ELi128ELi4ES3_EELb0ELb1ELb1ELb0ELb0ELb1ELb0ELb1EEEvNS_16Flash_fwd_paramsE$_ZN5flash30compute_attn_1rowblock_splitkvI23Flash_fwd_kernel_traitsILi64ELi64ELi128ELi4ELb0ELb0EN7cutlass10bfloat16_tE19Flash_kernel_traitsILi64ELi64ELi128ELi4ES3_EELb0ELb1ELb1ELb0ELb0ELb1ELb0ELb1ENS_16Flash_fwd_paramsEEEvRKT8_iiiii) ;  /* 0x0000000000087944 */ /* 0x01efea0003c00000 */
[----:B------:R-:W-:Y:S05]  /*0080*/  BSYNC.RECONVERGENT B3 ;  /* 0x0000000000037941 */ /* 0x000fea0003800200 */
.L_x_13637:
[----:B------:R-:W-:Y:S05]  /*0090*/  EXIT ;  /* 0x000000000000794d */ /* 0x000fea0003800000 */
        .type           $_ZN5flash24flash_fwd_splitkv_kernelI23Flash_fwd_kernel_traitsILi64ELi64ELi128ELi4ELb0ELb0EN7cutlass10bfloat16_tE19Flash_kernel_traitsILi64ELi64ELi128ELi4ES3_EELb0ELb1ELb1ELb0ELb0ELb1ELb0ELb1EEEvNS_16Flash_fwd_paramsE$_ZN5flash30compute_attn_1rowblock_splitkvI23Flash_fwd_kernel_traitsILi64ELi64ELi128ELi4ELb0ELb0EN7cutlass10bfloat16_tE19Flash_kernel_traitsILi64ELi64ELi128ELi4ES3_EELb0ELb1ELb1ELb0ELb0ELb1ELb0ELb1ENS_16Flash_fwd_paramsEEEvRKT8_iiiii,@function
        .size           $_ZN5flash24flash_fwd_splitkv_kernelI23Flash_fwd_kernel_traitsILi64ELi64ELi128ELi4ELb0ELb0EN7cutlass10bfloat16_tE19Flash_kernel_traitsILi64ELi64ELi128ELi4ES3_EELb0ELb1ELb1ELb0ELb0ELb1ELb0ELb1EEEvNS_16Flash_fwd_paramsE$_ZN5flash30compute_attn_1rowblock_splitkvI23Flash_fwd_kernel_traitsILi64ELi64ELi128ELi4ELb0ELb0EN7cutlass10bfloat16_tE19Flash_kernel_traitsILi64ELi64ELi128ELi4ES3_EELb0ELb1ELb1ELb0ELb0ELb1ELb0ELb1ENS_16Flash_fwd_paramsEEEvRKT8_iiiii,(.L_x_14829 - $_ZN5flash24flash_fwd_splitkv_kernelI23Flash_fwd_kernel_traitsILi64ELi64ELi128ELi4ELb0ELb0EN7cutlass10bfloat16_tE19Flash_kernel_traitsILi64ELi64ELi128ELi4ES3_EELb0ELb1ELb1ELb0ELb0ELb1ELb0ELb1EEEvNS_16Flash_fwd_paramsE$_ZN5flash30compute_attn_1rowblock_splitkvI23Flash_fwd_kernel_traitsILi64ELi64ELi128ELi4ELb0ELb0EN7cutlass10bfloat16_tE19Flash_kernel_traitsILi64ELi64ELi128ELi4ES3_EELb0ELb1ELb1ELb0ELb0ELb1ELb0ELb1ENS_16Flash_fwd_paramsEEEvRKT8_iiiii)
$_ZN5flash24flash_fwd_splitkv_kernelI23Flash_fwd_kernel_traitsILi64ELi64ELi128ELi4ELb0ELb0EN7cutlass10bfloat16_tE19Flash_kernel_traitsILi64ELi64ELi128ELi4ES3_EELb0ELb1ELb1ELb0ELb0ELb1ELb0ELb1EEEvNS_16Flash_fwd_paramsE$_ZN5flash30compute_attn_1rowblock_splitkvI23Flash_fwd_kernel_traitsILi64ELi64ELi128ELi4ELb0ELb0EN7cutlass10bfloat16_tE19Flash_kernel_traitsILi64ELi64ELi128ELi4ES3_EELb0ELb1ELb1ELb0ELb0ELb1ELb0ELb1ENS_16Flash_fwd_paramsEEEvRKT8_iiiii:
        /* <DEDUP_REMOVED lines=39> */
.L_x_13639:
[----:B------:R-:W-:Y:S05]  /*0310*/  BSYNC.RECONVERGENT B0 ;  /* 0x0000000000007941 */ /* 0x000fea0003800200 */
.L_x_13638:
[----:B------:R-:W-:Y:S04]  /*0320*/  BSSY.RECONVERGENT B0, `(.L_x_13640) ;  /* 0x0000007000007945 */ /* 0x000fe80003800200 */
[----:B------:R-:W-:Y:S05]  /*0330*/  @!P4 BRA `(.L_x_13641) ;  /* 0x000000000014c947 */ /* 0x000fea0003800000 */
[----:B-----5:R-:W2:Y:S02]  /*0340*/  LD.E.U8 R4, desc[UR4][R102.64+0x1b2] ;  /* 0x0001b20466047980 */ /* 0x020ea4000c101100 */
[----:B--2---:R-:W-:-:S13]  /*0350*/  ISETP.NE.AND P0, PT, R4, RZ, PT ;  /* 0x000000ff0400720c */ /* 0x004fda0003f05270 */
[----:B------:R-:W2:Y:S02]  /*0360*/  @P0 LD.E R7, desc[UR4][R14.64+0x4] ;  /* 0x000004040e070980 */ /* 0x000ea4000c101900 */
[----:B--2---:R-:W-:-:S06]  /*0370*/  @P0 IADD3 R4, PT, PT, R7, -R12, RZ ;  /* 0x8000000c07040210 */ /* 0x004fcc0007ffe0ff */
[----:B------:R2:W5:Y:S02]  /*0380*/  @!P0 LD.E R4, desc[UR4][R14.64] ;  /* 0x000000040e048980 */ /* 0x000564000c101900 */
.L_x_13641:
[----:B------:R-:W-:Y:S05]  /*0390*/  BSYNC.RECONVERGENT B0 ;  /* 0x0000000000007941 */ /* 0x000fea0003800200 */
.L_x_13640:
        /* <DEDUP_REMOVED lines=9> */
.L_x_13643:
[----:B------:R-:W3:Y:S01]  /*0430*/  LD.E.64 R4, desc[UR4][R102.64+0x108] ;  /* 0x0001080466047980 */ /* 0x000ee2000c101b00 */
[----:B------:R-:W-:Y:S01]  /*0440*/  BSSY.RECONVERGENT B0, `(.L_x_13645) ;  /* 0x0000006000007945 */ /* 0x000fe20003800200 */
[----:B---3--:R-:W-:Y:S01]  /*0450*/  ISETP.NE.U32.AND P0, PT, R4, RZ, PT ;  /* 0x000000ff0400720c */ /* 0x008fe20003f05070 */
[----:B------:R-:W-:-:S03]  /*0460*/  IMAD.MOV.U32 R4, RZ, RZ, RZ ;  /* 0x000000ffff047224 */ /* 0x000fc600078e00ff */
[----:B------:R-:W-:-:S13]  /*0470*/  ISETP.NE.AND.EX P0, PT, R5, RZ, PT, P0 ;  /* 0x000000ff0500720c */ /* 0x000fda0003f05300 */
[----:B------:R-:W-:Y:S05]  /*0480*/  @!P0 BRA `(.L_x_13646) ;  /* 0x0000000000048947 */ /* 0x000fea0003800000 */
[----:B------:R3:W5:Y:S02]  /*0490*/  LD.E R4, desc[UR4][R102.64+0xbc] ;  /* 0x0000bc0466047980 */ /* 0x000764000c101900 */
.L_x_13646:
[----:B------:R-:W-:Y:S05]  /*04a0*/  BSYNC.RECONVERGENT B0 ;  /* 0x0000000000007941 */ /* 0x000fea0003800200 */
.L_x_13645:
[----:B-----5:R-:W-:Y:S02]  /*04b0*/  IADD3 R59, PT, PT, R69, R4, RZ ;  /* 0x00000004453b7210 */ /* 0x020fe40007ffe0ff */
.L_x_13644:
[----:B------:R-:W-:Y:S05]  /*04c0*/  BSYNC.RECONVERGENT B1 ;  /* 0x0000000000017941 */ /* 0x000fea0003800200 */
.L_x_13642:
[----:B------:R-:W-:Y:S01]  /*04d0*/  IMAD.SHL.U32 R168, R3, 0x40, RZ ;  /* 0x0000004003a87824 */ /* 0x000fe200078e00ff */
[----:B------:R-:W-:Y:S01]  /*04e0*/  MOV R4, R164 ;  /* 0x000000a400047202 */ /* 0x000fe20000000f00 */
[----:B------:R-:W-:-:S03]  /*04f0*/  IMAD.MOV.U32 R5, RZ, RZ, 0x0 ;  /* 0x00000000ff057424 */ /* 0x000fc600078e00ff */
[----:B------:R-:W-:-:S13]  /*0500*/  ISETP.GT.AND P0, PT, R171, R168, PT ;  /* 0x000000a8ab00720c */ /* 0x000fda0003f04270 */
[----:B-123--:R-:W-:Y:S05]  /*0510*/  @!P0 RET.REL.NODEC R4 `(_ZN5flash24flash_fwd_splitkv_kernelI23Flash_fwd_kernel_traitsILi64ELi64ELi128ELi4ELb0ELb0EN7cutlass10bfloat16_tE19Flash_kernel_traitsILi64ELi64ELi128ELi4ES3_EELb0ELb1ELb1ELb0ELb0ELb1ELb0ELb1EEEvNS_16Flash_fwd_paramsE) ;  /* 0xfffffff804b88950 */ /* 0x00efea0003c3ffff */
        /* <DEDUP_REMOVED lines=97> */
.L_x_13649:
[----:B------:R-:W-:Y:S05]  /*0b30*/  BSYNC.RECONVERGENT B0 ;  /* 0x0000000000007941 */ /* 0x000fea0003800200 */
.L_x_13648:
        /* <DEDUP_REMOVED lines=13> */
.L_x_13651:
[----:B------:R-:W-:Y:S05]  /*0c10*/  BSYNC.RECONVERGENT B0 ;  /* 0x0000000000007941 */ /* 0x000fea0003800200 */
.L_x_13650:
        /* <DEDUP_REMOVED lines=12> */
.L_x_13653:
[----:B------:R-:W-:Y:S05]  /*0ce0*/  BSYNC.RECONVERGENT B0 ;  /* 0x0000000000007941 */ /* 0x000fea0003800200 */
.L_x_13652:
[----:B------:R-:W-:Y:S01]  /*0cf0*/  ISETP.NE.AND P0, PT, R4, RZ, PT ;  /* 0x000000ff0400720c */ /* 0x000fe20003f05270 */
[----:B------:R-:W-:Y:S01]  /*0d00*/  @!P6 ST.E desc[UR4][R16.64+0x40], R5 ;  /* 0x000040051000e985 */ /* 0x000fe2000c101904 */
[----:B------:R-:W-:-:S03]  /*0d10*/  MOV R165, 0x0 ;  /* 0x0000000000a57802 */ /* 0x000fc60000000f00 */
[----:B------:R-:W-:Y:S08]  /*0d20*/  @!P5 ST.E desc[UR4][R16.64+0x80], R3 ;  /* 0x000080031000d985 */ /* 0x000ff0000c101904 */
[----:B------:R1:W-:Y:S02]  /*0d30*/  @!P0 ST.E desc[UR4][R16.64], R15 ;  /* 0x0000000f10008985 */ /* 0x0003e4000c101904 */
[----:B-123--:R-:W-:Y:S05]  /*0d40*/  @P1 RET.REL.NODEC R164 `(_ZN5flash24flash_fwd_splitkv_kernelI23Flash_fwd_kernel_traitsILi64ELi64ELi128ELi4ELb0ELb0EN7cutlass10bfloat16_tE19Flash_kernel_traitsILi64ELi64ELi128ELi4ES3_EELb0ELb1ELb1ELb0ELb0ELb1ELb0ELb1EEEvNS_16Flash_fwd_paramsE) ;  /* 0xfffffff0a4ac1950 */ /* 0x00efea0003c3ffff */
[----:B------:R-:W-:Y:S02]  /*0d50*/  MOV R3, 0x7f800000 ;  /* 0x7f80000000037802 */ /* 0x000fe40000000f00 */
[----:B------:R-:W-:-:S03]  /*0d60*/  MOV R165, 0x0 ;  /* 0x0000000000a57802 */ /* 0x000fc60000000f00 */
[----:B------:R1:W-:Y:S02]  /*0d70*/  ST.E desc[UR4][R16.64+0xc0], R3 ;  /* 0x0000c00310007985 */ /* 0x0003e4000c101904 */
[----:B-1----:R-:W-:Y:S05]  /*0d80*/  RET.REL.NODEC R164 `(_ZN5flash24flash_fwd_splitkv_kernelI23Flash_fwd_kernel_traitsILi64ELi64ELi128ELi4ELb0ELb0EN7cutlass10bfloat16_tE19Flash_kernel_traitsILi64ELi64ELi128ELi4ES3_EELb0ELb1ELb1ELb0ELb0ELb1ELb0ELb1EEEvNS_16Flash_fwd_paramsE) ;  /* 0xfffffff0a49c7950 */ /* 0x002fea0003c3ffff */
.L_x_13647:
        /* <DEDUP_REMOVED lines=103> */
.L_x_13655:
        /* <DEDUP_REMOVED lines=77> */
.L_x_13656:
[----:B------:R-:W-:Y:S05]  /*18d0*/  BSYNC.RECONVERGENT B0 ;  /* 0x0000000000007941 */ /* 0x000fea0003800200 */
.L_x_13654:
        /* <DEDUP_REMOVED lines=224> */
.L_x_13696:
        /* <DEDUP_REMOVED lines=161> */
.L_x_13659:
        /* <DEDUP_REMOVED lines=68> */
.L_x_13663:
[----:B------:R-:W-:Y:S05]  /*3530*/  BSYNC.RECONVERGENT B0 ;  /* 0x0000000000007941 */ /* 0x000fea0003800200 */
.L_x_13662:
        /* <DEDUP_REMOVED lines=51> */
.L_x_13665:
[----:B------:R-:W-:Y:S05]  /*3870*/  BSYNC.RECONVERGENT B0 ;  /* 0x0000000000007941 */ /* 0x000fea0003800200 */
.L_x_13664:
        /* <DEDUP_REMOVED lines=53> */
.L_x_13667:
[----:B------:R-:W-:Y:S05]  /*3bd0*/  BSYNC.RECONVERGENT B0 ;  /* 0x0000000000007941 */ /* 0x000fea0003800200 */
.L_x_13666:
        /* <DEDUP_REMOVED lines=57> */
.L_x_13669:
[----:B------:R-:W-:Y:S05]  /*3f70*/  BSYNC.RECONVERGENT B0 ;  /* 0x0000000000007941 */ /* 0x000fea0003800200 */
.L_x_13668:
        /* <DEDUP_REMOVED lines=62> */
.L_x_13671:
[----:B------:R-:W-:Y:S05]  /*4360*/  BSYNC.RECONVERGENT B0 ;  /* 0x0000000000007941 */ /* 0x000fea0003800200 */
.L_x_13670:
        /* <DEDUP_REMOVED lines=53> */
.L_x_13673:
[----:B------:R-:W-:Y:S05]  /*46c0*/  BSYNC.RECONVERGENT B0 ;  /* 0x0000000000007941 */ /* 0x000fea0003800200 */
.L_x_13672:
        /* <DEDUP_REMOVED lines=55> */
.L_x_13675:
[----:B------:R-:W-:Y:S05]  /*4a40*/  BSYNC.RECONVERGENT B0 ;  /* 0x0000000000007941 */ /* 0x000fea0003800200 */
.L_x_13674:
        /* <DEDUP_REMOVED lines=55> */
.L_x_13677:
[----:B------:R-:W-:Y:S05]  /*4dc0*/  BSYNC.RECONVERGENT B0 ;  /* 0x0000000000007941 */ /* 0x000fea0003800200 */
.L_x_13676:
[----:B------:R-:W5:Y:S02]  /*4dd0*/  LD.E R3, desc[UR4][R102.64+0xd0] ;  /* 0x0000d00466037980 */ /* 0x000f64000c101900 */
[----:B-----5:R-:W-:Y:S05]  /*4de0*/  IMAD.U32 R3, R3, -0x40, RZ ;  /* 0xffffffc003037824 */ /* 0x020fea00078e00ff */
[C---:B------:R-:W-:Y:S02]  /*4df0*/  LEA R12, P1, R3.reuse, R12, 0x1 ;  /* 0x0000000c030c7211 */ /* 0x040fe400078208ff */
[C---:B------:R-:W-:Y:S02]  /*4e00*/  LEA R48, P0, R3.reuse, R48, 0x1 ;  /* 0x0000003003307211 */ /* 0x040fe400078008ff */
[C---:B------:R-:W-:Y:S02]  /*4e10*/  LEA.HI.X.SX32 R13, R3.reuse, R13, 0x1, P1 ;  /* 0x0000000d030d7211 */ /* 0x040fe400008f0eff */
[----:B------:R-:W-:Y:S01]  /*4e20*/  LEA.HI.X.SX32 R49, R3, R49, 0x1, P0 ;  /* 0x0000003103317211 */ /* 0x000fe200000f0eff */
[----:B------:R-:W-:Y:S05]  /*4e30*/  BRA `(.L_x_13660) ;  /* 0x0000002c00d07947 */ /* 0x000fea0003800000 */
.L_x_13661:
        /* <DEDUP_REMOVED lines=95> */
.L_x_13679:
[----:B------:R-:W-:Y:S05]  /*5430*/  BSYNC.RECONVERGENT B0 ;  /* 0x0000000000007941 */ /* 0x000fea0003800200 */
.L_x_13678:
        /* <DEDUP_REMOVED lines=92> */
.L_x_13681:
[----:B------:R-:W-:Y:S05]  /*5a00*/  BSYNC.RECONVERGENT B0 ;  /* 0x0000000000007941 */ /* 0x000fea0003800200 */
.L_x_13680:
        /* <DEDUP_REMOVED lines=94> */
.L_x_13683:
[----:B------:R-:W-:Y:S05]  /*5ff0*/  BSYNC.RECONVERGENT B0 ;  /* 0x0000000000007941 */ /* 0x000fea0003800200 */
.L_x_13682:
        /* <DEDUP_REMOVED lines=93> */
.L_x_13685:
[----:B------:R-:W-:Y:S05]  /*65d0*/  BSYNC.RECONVERGENT B0 ;  /* 0x0000000000007941 */ /* 0x000fea0003800200 */
.L_x_13684:
        /* <DEDUP_REMOVED lines=90> */
.L_x_13687:
[----:B------:R-:W-:Y:S05]  /*6b80*/  BSYNC.RECONVERGENT B0 ;  /* 0x0000000000007941 */ /* 0x000fea0003800200 */
.L_x_13686:
        /* <DEDUP_REMOVED lines=96> */
.L_x_13689:
[----:B------:R-:W-:Y:S05]  /*7190*/  BSYNC.RECONVERGENT B0 ;  /* 0x0000000000007941 */ /* 0x000fea0003800200 */
.L_x_13688:
        /* <DEDUP_REMOVED lines=91> */
.L_x_13691:
[----:B------:R-:W-:Y:S05]  /*7750*/  BSYNC.RECONVERGENT B0 ;  /* 0x0000000000007941 */ /* 0x000fea0003800200 */
.L_x_13690:
        /* <DEDUP_REMOVED lines=91> */
.L_x_13693:
[----:B------:R-:W-:Y:S05]  /*7d10*/  BSYNC.RECONVERGENT B0 ;  /* 0x0000000000007941 */ /* 0x000fea0003800200 */
.L_x_13692:
[----:B------:R-:W5:Y:S02]  /*7d20*/  LD.E R3, desc[UR4][R102.64+0xd0] ;  /* 0x0000d00466037980 */ /* 0x000f64000c101900 */
[----:B-----5:R-:W-:Y:S05]  /*7d30*/  IMAD.U32 R3, R3, -0x40, RZ ;  /* 0xffffffc003037824 */ /* 0x020fea00078e00ff */
[C---:B------:R-:W-:Y:S02]  /*7d40*/  LEA R90, P1, R3.reuse, R90, 0x1 ;  /* 0x0000005a035a7211 */ /* 0x040fe400078208ff */
[C---:B------:R-:W-:Y:S02]  /*7d50*/  LEA R88, P0, R3.reuse, R88, 0x1 ;  /* 0x0000005803587211 */ /* 0x040fe400078008ff */
[C---:B------:R-:W-:Y:S02]  /*7d60*/  LEA.HI.X.SX32 R91, R3.reuse, R91, 0x1, P1 ;  /* 0x0000005b035b7211 */ /* 0x040fe400008f0eff */
[----:B------:R-:W-:Y:S09]  /*7d70*/  LEA.HI.X.SX32 R89, R3, R89, 0x1, P0 ;  /* 0x0000005903597211 */ /* 0x000ff200000f0eff */
.L_x_13660:
[----:B------:R-:W-:Y:S05]  /*7d80*/  BSYNC.RECONVERGENT B1 ;  /* 0x0000000000017941 */ /* 0x000fea0003800200 */
.L_x_13658:
        /* <DEDUP_REMOVED lines=101> */
.L_x_13695:
[----:B------:R-:W-:Y:S05]  /*83e0*/  BSYNC.RECONVERGENT B0 ;  /* 0x0000000000007941 */ /* 0x000fea0003800200 */
.L_x_13694:
[----:B------:R-:W-:Y:S11]  /*83f0*/  LOP3.LUT P0, RZ, R172, 0x20, RZ, 0xc0, !PT ;  /* 0x00000020acff7812 */ /* 0x000ff6000780c0ff */
[----:B------:R-:W-:Y:S02]  /*8400*/  @!UPT UIADD3 URZ, UPT, UPT, URZ, URZ, URZ ;  /* 0x000000fffffff290 */ /* 0x000fe4000fffe0ff */
[----:B------:R-:W-:Y:S05]  /*8410*/  @P0 BRA `(.L_x_13696) ;  /* 0xffffffa000b00947 */ /* 0x000fea000383ffff */
.L_x_13657:
        /* <DEDUP_REMOVED lines=19> */
.L_x_13701:
[----:B------:R2:W-:Y:S02]  /*8550*/  STS.128 [R169], RZ ;  /* 0x000000ffa9007388 */ /* 0x0005e40000000c00 */
.L_x_13700:
[----:B------:R-:W-:Y:S05]  /*8560*/  BSYNC.RECONVERGENT B0 ;  /* 0x0000000000007941 */ /* 0x000fea0003800200 */
.L_x_13699:
        /* <DEDUP_REMOVED lines=17> */
.L_x_13703:
[----:B------:R-:W-:Y:S05]  /*8680*/  BSYNC.RECONVERGENT B0 ;  /* 0x0000000000007941 */ /* 0x000fea0003800200 */
.L_x_13702:
        /* <DEDUP_REMOVED lines=11> */
.L_x_13705:
[----:B------:R-:W-:Y:S05]  /*8740*/  BSYNC.RECONVERGENT B0 ;  /* 0x0000000000007941 */ /* 0x000fea0003800200 */
.L_x_13704:
        /* <DEDUP_REMOVED lines=11> */
.L_x_13698:
        /* <DEDUP_REMOVED lines=82> */
.L_x_13712:
[----:B------:R-:W-:Y:S05]  /*8d20*/  BSYNC.RECONVERGENT B0 ;  /* 0x0000000000007941 */ /* 0x000fea0003800200 */
.L_x_13711:
[----:B-----5:R3:W-:Y:S01]  /*8d30*/  STS.128 [R169], R8 ;  /* 0x00000008a9007388 */ /* 0x0207e20000000c00 */
[----:B------:R-:W-:Y:S05]  /*8d40*/  BRA `(.L_x_13709) ;  /* 0x0000000000047947 */ /* 0x000fea0003800000 */
.L_x_13710:
[----:B------:R2:W-:Y:S02]  /*8d50*/  STS.128 [R169], RZ ;  /* 0x000000ffa9007388 */ /* 0x0005e40000000c00 */
.L_x_13709:
[----:B------:R-:W-:Y:S05]  /*8d60*/  BSYNC.RECONVERGENT B1 ;  /* 0x0000000000017941 */ /* 0x000fea0003800200 */
.L_x_13708:
        /* <DEDUP_REMOVED lines=60> */
.L_x_13716:
[----:B------:R-:W-:Y:S05]  /*9130*/  BSYNC.RECONVERGENT B0 ;  /* 0x0000000000007941 */ /* 0x000fea0003800200 */
.L_x_13715:
[----:B-----5:R1:W-:Y:S02]  /*9140*/  STS.128 [R169+0x800], R8 ;  /* 0x00080008a9007388 */ /* 0x0203e40000000c00 */
.L_x_13714:
[----:B------:R-:W-:Y:S05]  /*9150*/  BSYNC.RECONVERGENT B1 ;  /* 0x0000000000017941 */ /* 0x000fea0003800200 */
.L_x_13713:
        /* <DEDUP_REMOVED lines=61> */
.L_x_13720:
[----:B------:R-:W-:Y:S05]  /*9530*/  BSYNC.RECONVERGENT B0 ;  /* 0x0000000000007941 */ /* 0x000fea0003800200 */
.L_x_13719:
[----:B-----5:R1:W-:Y:S02]  /*9540*/  STS.128 [R169+0x1000], R8 ;  /* 0x00100008a9007388 */ /* 0x0203e40000000c00 */
.L_x_13718:
[----:B------:R-:W-:Y:S05]  /*9550*/  BSYNC.RECONVERGENT B1 ;  /* 0x0000000000017941 */ /* 0x000fea0003800200 */
.L_x_13717:
        /* <DEDUP_REMOVED lines=62> */
.L_x_13722:
[----:B------:R-:W-:Y:S05]  /*9940*/  BSYNC.RECONVERGENT B0 ;  /* 0x0000000000007941 */ /* 0x000fea0003800200 */
.L_x_13721:
[----:B-----5:R1:W-:Y:S01]  /*9950*/  STS.128 [R169+0x1800], R8 ;  /* 0x00180008a9007388 */ /* 0x0203e20000000c00 */
[----:B------:R-:W-:Y:S05]  /*9960*/  BRA `(.L_x_13706) ;  /* 0x0000001400ec7947 */ /* 0x000fea0003800000 */
.L_x_13707:
        /* <DEDUP_REMOVED lines=94> */
.L_x_13727:
[----:B------:R-:W-:Y:S05]  /*9f50*/  BSYNC.RECONVERGENT B0 ;  /* 0x0000000000007941 */ /* 0x000fea0003800200 */
.L_x_13726:
[----:B-----5:R2:W-:Y:S01]  /*9f60*/  STS.128 [R169], R16 ;  /* 0x00000010a9007388 */ /* 0x0205e20000000c00 */
[----:B------:R-:W-:Y:S05]  /*9f70*/  BRA `(.L_x_13724) ;  /* 0x0000000000047947 */ /* 0x000fea0003800000 */
.L_x_13725:
[----:B------:R3:W-:Y:S02]  /*9f80*/  STS.128 [R169], RZ ;  /* 0x000000ffa9007388 */ /* 0x0007e40000000c00 */
.L_x_13724:
[----:B------:R-:W-:Y:S05]  /*9f90*/  BSYNC.RECONVERGENT B1 ;  /* 0x0000000000017941 */ /* 0x000fea0003800200 */
.L_x_13723:
        /* <DEDUP_REMOVED lines=89> */
.L_x_13731:
[----:B------:R-:W-:Y:S05]  /*a530*/  BSYNC.RECONVERGENT B0 ;  /* 0x0000000000007941 */ /* 0x000fea0003800200 */
.L_x_13730:
[----:B-----5:R1:W-:Y:S02]  /*a540*/  STS.128 [R169+0x800], R16 ;  /* 0x00080010a9007388 */ /* 0x0203e40000000c00 */
.L_x_13729:
[----:B------:R-:W-:Y:S05]  /*a550*/  BSYNC.RECONVERGENT B1 ;  /* 0x0000000000017941 */ /* 0x000fea0003800200 */
.L_x_13728:
        /* <DEDUP_REMOVED lines=90> */
.L_x_13735:
[----:B------:R-:W-:Y:S05]  /*ab00*/  BSYNC.RECONVERGENT B0 ;  /* 0x0000000000007941 */ /* 0x000fea0003800200 */
.L_x_13734:
[----:B-----5:R2:W-:Y:S02]  /*ab10*/  STS.128 [R169+0x1000], R16 ;  /* 0x00100010a9007388 */ /* 0x0205e40000000c00 */
.L_x_13733:
[----:B------:R-:W-:Y:S05]  /*ab20*/  BSYNC.RECONVERGENT B1 ;  /* 0x0000000000017941 */ /* 0x000fea0003800200 */
.L_x_13732:
        /* <DEDUP_REMOVED lines=93> */
.L_x_13737:
[----:B------:R-:W-:Y:S05]  /*b100*/  BSYNC.RECONVERGENT B0 ;  /* 0x0000000000007941 */ /* 0x000fea0003800200 */
.L_x_13736:
[----:B-----5:R1:W-:Y:S02]  /*b110*/  STS.128 [R169+0x1800], R4 ;  /* 0x00180004a9007388 */ /* 0x0203e40000000c00 */
.L_x_13706:
[----:B------:R-:W-:Y:S05]  /*b120*/  BSYNC.RECONVERGENT B2 ;  /* 0x0000000000027941 */ /* 0x000fea0003800200 */
.L_x_13697:
        /* <DEDUP_REMOVED lines=12> */
.L_x_13740:
[----:B------:R1:W-:Y:S02]  /*b1f0*/  STS.128 [R169+0x2000], RZ ;  /* 0x002000ffa9007388 */ /* 0x0003e40000000c00 */
.L_x_13739:
[----:B------:R-:W-:Y:S05]  /*b200*/  BSYNC.RECONVERGENT B0 ;  /* 0x0000000000007941 */ /* 0x000fea0003800200 */
.L_x_13738:
        /* <DEDUP_REMOVED lines=14> */
.L_x_13743:
[----:B------:R3:W-:Y:S02]  /*b2f0*/  STS.128 [R169+0x2800], RZ ;  /* 0x002800ffa9007388 */ /* 0x0007e40000000c00 */
.L_x_13742:
[----:B------:R-:W-:Y:S05]  /*b300*/  BSYNC.RECONVERGENT B0 ;  /* 0x0000000000007941 */ /* 0x000fea0003800200 */
.L_x_13741:
        /* <DEDUP_REMOVED lines=12> */
.L_x_13746:
[----:B------:R4:W-:Y:S02]  /*b3d0*/  STS.128 [R169+0x3000], RZ ;  /* 0x003000ffa9007388 */ /* 0x0009e40000000c00 */
.L_x_13745:
[----:B------:R-:W-:Y:S05]  /*b3e0*/  BSYNC.RECONVERGENT B0 ;  /* 0x0000000000007941 */ /* 0x000fea0003800200 */
.L_x_13744:
        /* <DEDUP_REMOVED lines=12> */
.L_x_13749:
[----:B------:R1:W-:Y:S02]  /*b4b0*/  STS.128 [R169+0x3800], RZ ;  /* 0x003800ffa9007388 */ /* 0x0003e40000000c00 */
.L_x_13748:
[----:B------:R-:W-:Y:S05]  /*b4c0*/  BSYNC.RECONVERGENT B0 ;  /* 0x0000000000007941 */ /* 0x000fea0003800200 */
.L_x_13747:
        /* <DEDUP_REMOVED lines=16> */
.L_x_13752:
[----:B------:R1:W-:Y:S02]  /*b5d0*/  STS.128 [R169+0x4000], RZ ;  /* 0x004000ffa9007388 */ /* 0x0003e40000000c00 */
.L_x_13751:
[----:B------:R-:W-:Y:S05]  /*b5e0*/  BSYNC.RECONVERGENT B0 ;  /* 0x0000000000007941 */ /* 0x000fea0003800200 */
.L_x_13750:
        /* <DEDUP_REMOVED lines=13> */
.L_x_13755:
[----:B------:R4:W-:Y:S02]  /*b6c0*/  STS.128 [R169+0x4800], RZ ;  /* 0x004800ffa9007388 */ /* 0x0009e40000000c00 */
.L_x_13754:
[----:B------:R-:W-:Y:S05]  /*b6d0*/  BSYNC.RECONVERGENT B0 ;  /* 0x0000000000007941 */ /* 0x000fea0003800200 */
.L_x_13753:
        /* <DEDUP_REMOVED lines=16> */
.L_x_13758:
[----:B------:R1:W-:Y:S02]  /*b7e0*/  STS.128 [R169+0x5000], RZ ;  /* 0x005000ffa9007388 */ /* 0x0003e40000000c00 */
.L_x_13757:
[----:B------:R-:W-:Y:S05]  /*b7f0*/  BSYNC.RECONVERGENT B0 ;  /* 0x0000000000007941 */ /* 0x000fea0003800200 */
.L_x_13756:
        /* <DEDUP_REMOVED lines=16> */
.L_x_13761:
[----:B------:R1:W-:Y:S02]  /*b900*/  STS.128 [R169+0x5800], RZ ;  /* 0x005800ffa9007388 */ /* 0x0003e40000000c00 */
.L_x_13760:
[----:B------:R-:W-:Y:S05]  /*b910*/  BSYNC.RECONVERGENT B0 ;  /* 0x0000000000007941 */ /* 0x000fea0003800200 */
.L_x_13759:
        /* <DEDUP_REMOVED lines=27> */
.L_x_13764:
[----:B------:R3:W-:Y:S01]  /*bad0*/  STS.128 [R169+0x6000], RZ ;  /* 0x006000ffa9007388 */ /* 0x0007e20000000c00 */
[----:B------:R-:W-:Y:S05]  /*bae0*/  BRA `(.L_x_13765) ;  /* 0x0000000000047947 */ /* 0x000fea0003800000 */
.L_x_13763:
[----:B------:R1:W-:Y:S02]  /*baf0*/  STS.128 [R169+0x6000], RZ ;  /* 0x006000ffa9007388 */ /* 0x0003e40000000c00 */
.L_x_13765:
[----:B------:R-:W-:Y:S05]  /*bb00*/  BSYNC.RECONVERGENT B0 ;  /* 0x0000000000007941 */ /* 0x000fea0003800200 */
.L_x_13762:
        /* <DEDUP_REMOVED lines=15> */
.L_x_13768:
[----:B------:R1:W-:Y:S02]  /*bc00*/  STS.128 [R169+0x6800], RZ ;  /* 0x006800ffa9007388 */ /* 0x0003e40000000c00 */
.L_x_13767:
[----:B------:R-:W-:Y:S05]  /*bc10*/  BSYNC.RECONVERGENT B0 ;  /* 0x0000000000007941 */ /* 0x000fea0003800200 */
.L_x_13766:
        /* <DEDUP_REMOVED lines=13> */
.L_x_13771:
[----:B------:R1:W-:Y:S02]  /*bcf0*/  STS.128 [R169+0x7000], RZ ;  /* 0x007000ffa9007388 */ /* 0x0003e40000000c00 */
.L_x_13770:
[----:B------:R-:W-:Y:S05]  /*bd00*/  BSYNC.RECONVERGENT B0 ;  /* 0x0000000000007941 */ /* 0x000fea0003800200 */
.L_x_13769:
        /* <DEDUP_REMOVED lines=13> */
.L_x_13774:
[----:B------:R1:W-:Y:S02]  /*bde0*/  STS.128 [R169+0x7800], RZ ;  /* 0x007800ffa9007388 */ /* 0x0003e40000000c00 */
.L_x_13773:
[----:B------:R-:W-:Y:S05]  /*bdf0*/  BSYNC.RECONVERGENT B0 ;  /* 0x0000000000007941 */ /* 0x000fea0003800200 */
.L_x_13772:
        /* <DEDUP_REMOVED lines=16> */
.L_x_13777:
[----:B------:R1:W-:Y:S02]  /*bf00*/  STS.128 [R169+0x8000], RZ ;  /* 0x008000ffa9007388 */ /* 0x0003e40000000c00 */
.L_x_13776:
[----:B------:R-:W-:Y:S05]  /*bf10*/  BSYNC.RECONVERGENT B0 ;  /* 0x0000000000007941 */ /* 0x000fea0003800200 */
.L_x_13775:
        /* <DEDUP_REMOVED lines=13> */
.L_x_13780:
[----:B------:R1:W-:Y:S02]  /*bff0*/  STS.128 [R169+0x8800], RZ ;  /* 0x008800ffa9007388 */ /* 0x0003e40000000c00 */
.L_x_13779:
[----:B------:R-:W-:Y:S05]  /*c000*/  BSYNC.RECONVERGENT B0 ;  /* 0x0000000000007941 */ /* 0x000fea0003800200 */
.L_x_13778:
        /* <DEDUP_REMOVED lines=16> */
.L_x_13783:
[----:B------:R1:W-:Y:S02]  /*c110*/  STS.128 [R169+0x9000], RZ ;  /* 0x009000ffa9007388 */ /* 0x0003e40000000c00 */
.L_x_13782:
[----:B------:R-:W-:Y:S05]  /*c120*/  BSYNC.RECONVERGENT B0 ;  /* 0x0000000000007941 */ /* 0x000fea0003800200 */
.L_x_13781:
        /* <DEDUP_REMOVED lines=19> */
.L_x_13786:
[----:B------:R1:W-:Y:S02]  /*c260*/  STS.128 [R169+0x9800], RZ ;  /* 0x009800ffa9007388 */ /* 0x0003e40000000c00 */
.L_x_13785:
[----:B------:R-:W-:Y:S05]  /*c270*/  BSYNC.RECONVERGENT B0 ;  /* 0x0000000000007941 */ /* 0x000fea0003800200 */
.L_x_13784:
[----:B------:R-:W2:Y:S01]  /*c280*/  LD.E R126, desc[UR4][R102.64+0x18c] ;  /* 0x00018c04667e7980 */ /* 0x000ea2000c101900 */
[----:B------:R-:W3:Y:S01]  /*c290*/  S2UR UR6, SR_CgaCtaId ;  /* 0x00000000000679c3 */ /* 0x000ee20000008800 */
        /* <DEDUP_REMOVED lines=9> */
[----:B------:R-:W-:-:S03]  /*c330*/  LOP3.LUT R172, R172, 0xfffffffe, RZ, 0xc0, !PT ;  /* 0xfffffffeacac7812 */ /* 0x000fc600078ec0ff */
[----:B------:R-:W-:Y:S02]  /*c340*/  IMAD R152, R3, 0x2, R152 ;  /* 0x0000000203987824 */ /* 0x000fe400078e0298 */
[----:B------:R-:W-:-:S05]  /*c350*/  IMAD.MOV.U32 R3, RZ, RZ, 0x20 ;  /* 0x00000020ff037424 */ /* 0x000fca00078e00ff */
[----:B------:R-:W-:Y:S01]  /*c360*/  SEL R3, R3, 0xffffffe0, !P1 ;  /* 0xffffffe003037807 */ /* 0x000fe20004800000 */
[----:B---3--:R-:W-:-:S06]  /*c370*/  ULEA UR6, UR6, UR7, 0x18 ;  /* 0x0000000706067291 */ /* 0x008fcc000f8ec0ff */
[----:B------:R-:W-:Y:S01]  /*c380*/  LEA R153, R153, UR6, 0x1 ;  /* 0x0000000699997c11 */ /* 0x000fe2000f8e08ff */
[----:B------:R-:W-:Y:S02]  /*c390*/  VIADD R0, R152, UR6 ;  /* 0x0000000698007c36 */ /* 0x000fe40008000000 */
[----:B------:R-:W-:Y:S02]  /*c3a0*/  LDSM.16.M88.4 R24, [R152+UR6+0x2800] ;  /* 0x002800069818783b */ /* 0x000fe40008000200 */
[--C-:B------:R-:W-:Y:S02]  /*c3b0*/  IMAD.IADD R151, R153, 0x1, R3.reuse ;  /* 0x0000000199977824 */ /* 0x100fe400078e0203 */
[----:B------:R-:W3:Y:S01]  /*c3c0*/  LDSM.16.M88.4 R44, [R153] ;  /* 0x00000000992c783b */ /* 0x000ee20000000200 */
[----:B------:R-:W-:-:S03]  /*c3d0*/  IMAD.IADD R147, R0, 0x1, R3 ;  /* 0x0000000100937824 */ /* 0x000fc600078e0203 */
[----:B------:R-:W4:Y:S04]  /*c3e0*/  LDSM.16.M88.4 R32, [R152+UR6+0x2000] ;  /* 0x002000069820783b */ /* 0x000f280008000200 */
[----:B------:R-:W4:Y:S04]  /*c3f0*/  LDSM.16.M88.4 R88, [R152+UR6+0x3000] ;  /* 0x003000069858783b */ /* 0x000f280008000200 */
[----:B------:R-:W4:Y:S04]  /*c400*/  LDSM.16.M88.4 R80, [R152+UR6+0x3800] ;  /* 0x003800069850783b */ /* 0x000f280008000200 */
[----:B------:R-:W4:Y:S04]  /*c410*/  LDSM.16.M88.4 R72, [R152+UR6+0x4000] ;  /* 0x004000069848783b */ /* 0x000f280008000200 */
[----:B------:R-:W4:Y:S04]  /*c420*/  LDSM.16.M88.4 R16, [R152+UR6+0x4800] ;  /* 0x004800069810783b */ /* 0x000f280008000200 */
[----:B-1----:R-:W1:Y:S04]  /*c430*/  LDSM.16.M88.4 R8, [R152+UR6+0x5000] ;  /* 0x005000069808783b */ /* 0x002e680008000200 */
[----:B------:R-:W1:Y:S04]  /*c440*/  LDSM.16.M88.4 R40, [R152+UR6+0x5800] ;  /* 0x005800069828783b */ /* 0x000e680008000200 */
[----:B------:R-:W-:Y:S04]  /*c450*/  LDSM.16.M88.4 R64, [R151] ;  /* 0x000000009740783b */ /* 0x000fe80000000200 */
[----:B------:R-:W1:Y:S04]  /*c460*/  LDSM.16.M88.4 R4, [R147+0x2800] ;  /* 0x002800009304783b */ /* 0x000e680000000200 */
[----:B------:R-:W1:Y:S01]  /*c470*/  LDSM.16.M88.4 R20, [R147+0x2000] ;  /* 0x002000009314783b */ /* 0x000e620000000200 */
[C---:B---3--:R-:W-:Y:S03]  /*c480*/  HMMA.16816.F32.BF16 R28, R44.reuse, R24, RZ ;  /* 0x000000182c1c723c */ /* 0x048fe600000418ff */
[----:B------:R-:W3:Y:S04]  /*c490*/  LDSM.16.M88.4 R96, [R147+0x4800] ;  /* 0x004800009360783b */ /* 0x000ee80000000200 */
[----:B------:R-:W-:Y:S01]  /*c4a0*/  LDSM.16.M88.4 R112, [R147+0x3000] ;  /* 0x003000009370783b */ /* 0x000fe20000000200 */
[C---:B----4-:R-:W-:Y:S03]  /*c4b0*/  HMMA.16816.F32.BF16 R36, R44.reuse, R32, RZ ;  /* 0x000000202c24723c */ /* 0x050fe600000418ff */
[----:B------:R-:W-:Y:S04]  /*c4c0*/  LDSM.16.M88.4 R104, [R147+0x4000] ;  /* 0x004000009368783b */ /* 0x000fe80000000200 */
[----:B------:R-:W-:Y:S01]  /*c4d0*/  LDSM.16.M88.4 R108, [R147+0x3800] ;  /* 0x00380000936c783b */ /* 0x000fe20000000200 */
        /* <DEDUP_REMOVED lines=16> */
[----:B------:R-:W-:Y:S01]  /*c5e0*/  HMMA.16816.F32.BF16 R28, R64, R4, R28 ;  /* 0x00000004401c723c */ /* 0x000fe2000004181c */
[----:B------:R-:W-:Y:S01]  /*c5f0*/  IMAD.MOV.U32 R4, RZ, RZ, 0x40 ;  /* 0x00000040ff047424 */ /* 0x000fe200078e00ff */
[----:B-----5:R-:W-:-:S02]  /*c600*/  IADD3 R5, PT, PT, R59, -R171, -R128 ;  /* 0x800000ab3b057210 */ /* 0x020fc40007ffe880 */
[----:B------:R-:W-:Y:S02]  /*c610*/  LOP3.LUT R128, R60, 0x6, RZ, 0xc0, !PT ;  /* 0x000000063c807812 */ /* 0x000fe400078ec0ff */
[----:B------:R-:W-:Y:S02]  /*c620*/  SEL R4, R4, 0xffffffc0, !P2 ;  /* 0xffffffc004047807 */ /* 0x000fe40005000000 */
[C---:B------:R-:W-:Y:S03]  /*c630*/  HMMA.16816.F32.BF16 R36, R64.reuse, R20, R36 ;  /* 0x000000144024723c */ /* 0x040fe60000041824 */
[--C-:B------:R-:W-:Y:S02]  /*c640*/  IMAD.IADD R150, R153, 0x1, R4.reuse ;  /* 0x0000000199967824 */ /* 0x100fe400078e0204 */
[----:B------:R-:W-:Y:S02]  /*c650*/  IMAD.IADD R146, R0, 0x1, R4 ;  /* 0x0000000100927824 */ /* 0x000fe400078e0204 */
[C---:B------:R-:W-:Y:S01]  /*c660*/  IMAD.IADD R149, R3.reuse, 0x1, R150 ;  /* 0x0000000103957824 */ /* 0x040fe200078e0296 */
[----:B------:R-:W-:Y:S01]  /*c670*/  HMMA.16816.F32.BF16 R32, R64, R22, R32 ;  /* 0x000000164020723c */ /* 0x000fe20000041820 */
[----:B------:R-:W-:Y:S01]  /*c680*/  LDSM.16.M88.4 R20, [R150] ;  /* 0x000000009614783b */ /* 0x000fe20000000200 */
[----:B------:R-:W-:-:S03]  /*c690*/  IMAD.IADD R145, R3, 0x1, R146 ;  /* 0x0000000103917824 */ /* 0x000fc600078e0292 */
[----:B------:R-:W4:Y:S03]  /*c6a0*/  LDSM.16.M88.4 R116, [R146+0x2000] ;  /* 0x002000009274783b */ /* 0x000f260000000200 */
        /* <DEDUP_REMOVED lines=14> */
[----:B------:R-:W2:Y:S07]  /*c790*/  LDSM.16.M88.4 R108, [R146+0x3000] ;  /* 0x00300000926c783b */ /* 0x000eae0000000200 */
[C---:B------:R-:W-:Y:S08]  /*c7a0*/  HMMA.16816.F32.BF16 R24, R64.reuse, R6, R24 ;  /* 0x000000064018723c */ /* 0x040ff00000041818 */
[C---:B------:R-:W-:Y:S08]  /*c7b0*/  HMMA.16816.F32.BF16 R52, R64.reuse, R120, R52 ;  /* 0x000000784034723c */ /* 0x040ff00000041834 */
[----:B------:R-:W-:Y:S01]  /*c7c0*/  HMMA.16816.F32.BF16 R44, R64, R122, R44 ;  /* 0x0000007a402c723c */ /* 0x000fe2000004182c */
[----:B------:R-:W2:Y:S04]  /*c7d0*/  LDSM.16.M88.4 R64, [R146+0x5000] ;  /* 0x005000009240783b */ /* 0x000ea80000000200 */
[----:B------:R-:W-:Y:S03]  /*c7e0*/  LDSM.16.M88.4 R120, [R145+0x4800] ;  /* 0x004800009178783b */ /* 0x000fe60000000200 */
[C---:B----4-:R-:W-:Y:S08]  /*c7f0*/  HMMA.16816.F32.BF16 R36, R20.reuse, R116, R36 ;  /* 0x000000741424723c */ /* 0x050ff00000041824 */
[C---:B------:R-:W-:Y:S01]  /*c800*/  HMMA.16816.F32.BF16 R32, R20.reuse, R118, R32 ;  /* 0x000000761420723c */ /* 0x040fe20000041820 */
[----:B------:R-:W4:Y:S07]  /*c810*/  LDSM.16.M88.4 R116, [R146+0x5800] ;  /* 0x005800009274783b */ /* 0x000f2e0000000200 */
[C---:B---3--:R-:W-:Y:S08]  /*c820*/  HMMA.16816.F32.BF16 R76, R20.reuse, R96, R76 ;  /* 0x00000060144c723c */ /* 0x048ff0000004184c */
        /* <DEDUP_REMOVED lines=19> */
[----:B------:R-:W4:Y:S07]  /*c960*/  LDSM.16.M88.4 R20, [R145+0x5000] ;  /* 0x005000009114783b */ /* 0x000f2e0000000200 */
[C---:B-1----:R-:W-:Y:S08]  /*c970*/  HMMA.16816.F32.BF16 R36, R96.reuse, R40, R36 ;  /* 0x000000286024723c */ /* 0x042ff00000041824 */
[----:B------:R-:W-:Y:S01]  /*c980*/  HMMA.16816.F32.BF16 R32, R96, R42, R32 ;  /* 0x0000002a6020723c */ /* 0x000fe20000041820 */
[----:B------:R-:W1:Y:S01]  /*c990*/  LDSM.16.M88.4 R40, [R145+0x5800] ;  /* 0x005800009128783b */ /* 0x000e620000000200 */
[----:B------:R-:W-:-:S06]  /*c9a0*/  DEPBAR.LE SB0, 0x0 ;  /* 0x000080000000791a */ /* 0x000fcc0000000000 */
[C---:B--2---:R-:W-:Y:S03]  /*c9b0*/  HMMA.16816.F32.BF16 R24, R96.reuse, R114, R24 ;  /* 0x000000726018723c */ /* 0x044fe60000041818 */
[-C--:B------:R-:W-:Y:S01]  /*c9c0*/  FMUL.FTZ R7, R37, R126.reuse ;  /* 0x0000007e25077220 */ /* 0x080fe20000410000 */
[----:B------:R-:W-:Y:S02]  /*c9d0*/  IMAD.IADD R37, R49, 0x1, R48 ;  /* 0x0000000131257824 */ /* 0x000fe400078e0230 */
[-C--:B------:R-:W-:Y:S01]  /*c9e0*/  FMUL.FTZ R36, R36, R126.reuse ;  /* 0x0000007e24247220 */ /* 0x080fe20000410000 */
[-C--:B------:R-:W-:Y:S01]  /*c9f0*/  FMUL.FTZ R38, R38, R126.reuse ;  /* 0x0000007e26267220 */ /* 0x080fe20000410000 */
[----:B---3--:R-:W-:Y:S01]  /*ca00*/  HMMA.16816.F32.BF16 R88, R96, R110, R88 ;  /* 0x0000006e6058723c */ /* 0x008fe20000041858 */
[----:B------:R-:W-:Y:S01]  /*ca10*/  IMAD.IADD R62, R168, 0x1, R37 ;  /* 0x00000001a83e7824 */ /* 0x000fe200078e0225 */
[----:B------:R-:W-:Y:S01]  /*ca20*/  MUFU.TANH R7, R7 ;  /* 0x0000000700077308 */ /* 0x000fe20000002400 */
[-C--:B------:R-:W-:Y:S01]  /*ca30*/  FMUL.FTZ R33, R33, R126.reuse ;  /* 0x0000007e21217220 */ /* 0x080fe20000410000 */
[----:B------:R-:W-:Y:S01]  /*ca40*/  FMUL.FTZ R32, R32, R126 ;  /* 0x0000007e20207220 */ /* 0x000fe20000410000 */
[----:B------:R-:W-:-:S02]  /*ca50*/  IMAD.IADD R5, R62, 0x1, R5 ;  /* 0x000000013e057824 */ /* 0x000fc400078e0205 */
[-C--:B------:R-:W-:Y:S01]  /*ca60*/  FMUL.FTZ R34, R34, R126.reuse ;  /* 0x0000007e22227220 */ /* 0x080fe20000410000 */
[C---:B------:R-:W-:Y:S02]  /*ca70*/  HMMA.16816.F32.BF16 R92, R96.reuse, R108, R92 ;  /* 0x0000006c605c723c */ /* 0x040fe4000004185c */
[----:B------:R-:W2:Y:S01]  /*ca80*/  MUFU.TANH R33, R33 ;  /* 0x0000002100217308 */ /* 0x000ea20000002400 */
[-C--:B------:R-:W-:Y:S01]  /*ca90*/  FMUL.FTZ R115, R25, R126.reuse ;  /* 0x0000007e19737220 */ /* 0x080fe20000410000 */
[----:B------:R-:W-:Y:S01]  /*caa0*/  IADD3 R25, PT, PT, R130, R59, -R171 ;  /* 0x0000003b82197210 */ /* 0x000fe20007ffe8ab */
[-C--:B------:R-:W-:Y:S01]  /*cab0*/  FMUL.FTZ R24, R24, R126.reuse ;  /* 0x0000007e18187220 */ /* 0x080fe20000410000 */
[-C--:B------:R-:W-:Y:S01]  /*cac0*/  FMUL.FTZ R27, R27, R126.reuse ;  /* 0x0000007e1b1b7220 */ /* 0x080fe20000410000 */
[----:B------:R-:W-:Y:S01]  /*cad0*/  FMUL.FTZ R26, R26, R126 ;  /* 0x0000007e1a1a7220 */ /* 0x000fe20000410000 */
[----:B----4-:R-:W-:Y:S01]  /*cae0*/  HMMA.16816.F32.BF16 R12, R96, R20, R12 ;  /* 0x00000014600c723c */ /* 0x010fe2000004180c */
[----:B------:R-:W-:Y:S01]  /*caf0*/  IMAD.IADD R21, R58, 0x1, R37 ;  /* 0x000000013a157824 */ /* 0x000fe200078e0225 */
[----:B------:R-:W-:Y:S01]  /*cb00*/  MUFU.TANH R115, R115 ;  /* 0x0000007300737308 */ /* 0x000fe20000002400 */
[----:B------:R-:W-:-:S02]  /*cb10*/  IMAD.IADD R58, R50, 0x1, R128 ;  /* 0x00000001323a7824 */ /* 0x000fc400078e0280 */
[-C--:B------:R-:W-:Y:S01]  /*cb20*/  FMUL.FTZ R88, R88, R126.reuse ;  /* 0x0000007e58587220 */ /* 0x080fe20000410000 */
[----:B------:R-:W-:Y:S02]  /*cb30*/  IMAD.IADD R62, R62, 0x1, R25 ;  /* 0x000000013e3e7824 */ /* 0x000fe400078e0219 */
[-C--:B------:R-:W-:Y:S01]  /*cb40*/  FMUL.FTZ R141, R89, R126.reuse ;  /* 0x0000007e598d7220 */ /* 0x080fe20000410000 */
[----:B------:R-:W-:Y:S01]  /*cb50*/  IMAD.IADD R6, R58, 0x1, R171 ;  /* 0x000000013a067824 */ /* 0x000fe200078e02ab */
[C---:B------:R-:W-:Y:S01]  /*cb60*/  HMMA.16816.F32.BF16 R28, R96.reuse, R112, R28 ;  /* 0x00000070601c723c */ /* 0x040fe2000004181c */
[-C--:B------:R-:W-:Y:S01]  /*cb70*/  FMUL.FTZ R91, R91, R126.reuse ;  /* 0x0000007e5b5b7220 */ /* 0x080fe20000410000 */
[----:B------:R-:W-:Y:S01]  /*cb80*/  MUFU.TANH R143, R88 ;  /* 0x00000058008f7308 */ /* 0x000fe20000002400 */
[-C--:B------:R-:W-:Y:S01]  /*cb90*/  FMUL.FTZ R25, R93, R126.reuse ;  /* 0x0000007e5d197220 */ /* 0x080fe20000410000 */
[C-C-:B------:R-:W-:Y:S01]  /*cba0*/  IADD3 R0, PT, PT, R21.reuse, -0x11, -R6.reuse ;  /* 0xffffffef15007810 */ /* 0x140fe20007ffe806 */
[-C--:B------:R-:W-:Y:S01]  /*cbb0*/  FMUL.FTZ R37, R92, R126.reuse ;  /* 0x0000007e5c257220 */ /* 0x080fe20000410000 */
[C-C-:B------:R-:W-:Y:S01]  /*cbc0*/  IADD3 R20, PT, PT, R21.reuse, -0x10, -R6.reuse ;  /* 0xfffffff015147810 */ /* 0x140fe20007ffe806 */
[----:B------:R-:W-:Y:S01]  /*cbd0*/  FMUL.FTZ R90, R90, R126 ;  /* 0x0000007e5a5a7220 */ /* 0x000fe20000410000 */
[C---:B------:R-:W-:Y:S01]  /*cbe0*/  HMMA.16816.F32.BF16 R8, R96.reuse, R22, R8 ;  /* 0x000000166008723c */ /* 0x040fe20000041808 */
[--C-:B------:R-:W-:Y:S01]  /*cbf0*/  IADD3 R22, PT, PT, R21, -0x9, -R6.reuse ;  /* 0xfffffff715167810 */ /* 0x100fe20007ffe806 */
[----:B------:R-:W-:Y:S01]  /*cc00*/  MUFU.TANH R141, R141 ;  /* 0x0000008d008d7308 */ /* 0x000fe20000002400 */
[----:B------:R-:W-:Y:S01]  /*cc10*/  IABS R0, R0 ;  /* 0x0000000000007213 */ /* 0x000fe20000000000 */
[----:B------:R-:W-:Y:S01]  /*cc20*/  FMUL.FTZ R12, R12, R126 ;  /* 0x0000007e0c0c7220 */ /* 0x000fe20000410000 */
[----:B------:R-:W-:Y:S01]  /*cc30*/  IABS R22, R22 ;  /* 0x0000001600167213 */ /* 0x000fe20000000000 */
[----:B------:R-:W-:Y:S01]  /*cc40*/  VIADD R130, R58, 0x10 ;  /* 0x000000103a827836 */ /* 0x000fe20000000000 */
[----:B------:R-:W-:Y:S01]  /*cc50*/  I2FP.F32.S32 R0, R0 ;  /* 0x0000000000007245 */ /* 0x000fe20000201400 */
[C---:B------:R-:W-:Y:S01]  /*cc60*/  HMMA.16816.F32.BF16 R80, R96.reuse, R106, R80 ;  /* 0x0000006a6050723c */ /* 0x040fe20000041850 */
[----:B------:R-:W-:Y:S01]  /*cc70*/  I2FP.F32.S32 R22, R22 ;  /* 0x0000001600167245 */ /* 0x000fe20000201400 */
[----:B------:R-:W3:Y:S01]  /*cc80*/  MUFU.TANH R25, R25 ;  /* 0x0000001900197308 */ /* 0x000ee20000002400 */
[-C--:B------:R-:W-:Y:S01]  /*cc90*/  FMUL.FTZ R23, R29, R126.reuse ;  /* 0x0000007e1d177220 */ /* 0x080fe20000410000 */
[----:B------:R-:W-:Y:S01]  /*cca0*/  FMUL.FTZ R28, R28, R126 ;  /* 0x0000007e1c1c7220 */ /* 0x000fe20000410000 */
[----:B------:R-:W-:Y:S01]  /*ccb0*/  IABS R20, R20 ;  /* 0x0000001400147213 */ /* 0x000fe20000000000 */
[----:B--2---:R-:W-:Y:S01]  /*ccc0*/  FFMA.FTZ R93, -R180, R22, R33 ;  /* 0x00000016b45d7223 */ /* 0x004fe20000010121 */
[C-C-:B------:R-:W-:Y:S01]  /*ccd0*/  IADD3 R22, PT, PT, R21.reuse, -0x31, -R6.reuse ;  /* 0xffffffcf15167810 */ /* 0x140fe20007ffe806 */
[C---:B------:R-:W-:Y:S01]  /*cce0*/  HMMA.16816.F32.BF16 R76, R96.reuse, R64, R76 ;  /* 0x00000040604c723c */ /* 0x040fe2000004184c */
[----:B------:R-:W-:Y:S01]  /*ccf0*/  I2FP.F32.S32 R20, R20 ;  /* 0x0000001400147245 */ /* 0x000fe20000201400 */
[----:B------:R2:W-:Y:S01]  /*cd00*/  MUFU.TANH R29, R24 ;  /* 0x00000018001d7308 */ /* 0x0005e20000002400 */
[----:B------:R-:W-:Y:S01]  /*cd10*/  IABS R22, R22 ;  /* 0x0000001600167213 */ /* 0x000fe20000000000 */
[-C--:B------:R-:W-:Y:S01]  /*cd20*/  FMUL.FTZ R8, R8, R126.reuse ;  /* 0x0000007e08087220 */ /* 0x080fe20000410000 */
[C-C-:B------:R-:W-:Y:S01]  /*cd30*/  IADD3 R112, PT, PT, R21.reuse, -0x21, -R6.reuse ;  /* 0xffffffdf15707810 */ /* 0x140fe20007ffe806 */
[----:B------:R-:W-:Y:S01]  /*cd40*/  FMUL.FTZ R30, R30, R126 ;  /* 0x0000007e1e1e7220 */ /* 0x000fe20000410000 */
[C-C-:B------:R-:W-:Y:S01]  /*cd50*/  IADD3 R60, PT, PT, R21.reuse, -0x60, -R6.reuse ;  /* 0xffffffa0153c7810 */ /* 0x140fe20007ffe806 */
[C---:B------:R-:W-:Y:S01]  /*cd60*/  HMMA.16816.F32.BF16 R72, R96.reuse, R66, R72 ;  /* 0x000000426048723c */ /* 0x040fe20000041848 */
[----:B------:R-:W-:Y:S01]  /*cd70*/  IABS R112, R112 ;  /* 0x0000007000707213 */ /* 0x000fe20000000000 */
[----:B------:R-:W4:Y:S01]  /*cd80*/  MUFU.TANH R23, R23 ;  /* 0x0000001700177308 */ /* 0x000f220000002400 */
[-C--:B------:R-:W-:Y:S01]  /*cd90*/  FMUL.FTZ R80, R80, R126.reuse ;  /* 0x0000007e50507220 */ /* 0x080fe20000410000 */
[--C-:B------:R-:W-:Y:S01]  /*cda0*/  IADD3 R116, PT, PT, R21, -0x18, -R6.reuse ;  /* 0xffffffe815747810 */ /* 0x100fe20007ffe806 */
[----:B------:R-:W-:Y:S01]  /*cdb0*/  FMUL.FTZ R31, R31, R126 ;  /* 0x0000007e1f1f7220 */ /* 0x000fe20000410000 */
[----:B------:R-:W-:Y:S01]  /*cdc0*/  I2FP.F32.S32 R112, R112 ;  /* 0x0000007000707245 */ /* 0x000fe20000201400 */
[----:B------:R-:W-:Y:S01]  /*cdd0*/  FMUL.FTZ R82, R82, R126 ;  /* 0x0000007e52527220 */ /* 0x000fe20000410000 */
[----:B------:R-:W-:Y:S01]  /*cde0*/  HMMA.16816.F32.BF16 R68, R96, R120, R68 ;  /* 0x000000786044723c */ /* 0x000fe20000041844 */
[----:B------:R-:W-:Y:S01]  /*cdf0*/  IABS R60, R60 ;  /* 0x0000003c003c7213 */ /* 0x000fe20000000000 */
[----:B------:R-:W1:Y:S01]  /*ce00*/  MUFU.TANH R133, R80 ;  /* 0x0000005000857308 */ /* 0x000e620000002400 */
[----:B------:R-:W-:Y:S01]  /*ce10*/  FMUL.FTZ R121, R76, R126 ;  /* 0x0000007e4c797220 */ /* 0x000fe20000410000 */
[----:B--2---:R-:W-:Y:S01]  /*ce20*/  IADD3 R24, PT, PT, R21, -0x28, -R6 ;  /* 0xffffffd815187810 */ /* 0x004fe20007ffe806 */
[----:B------:R-:W-:-:S02]  /*ce30*/  IMAD.MOV.U32 R76, RZ, RZ, R22 ;  /* 0x000000ffff4c7224 */ /* 0x000fc400078e0016 */
[----:B------:R-:W-:Y:S01]  /*ce40*/  FMUL.FTZ R77, R77, R126 ;  /* 0x0000007e4d4d7220 */ /* 0x000fe20000410000 */
[----:B---3--:R-:W-:Y:S01]  /*ce50*/  FFMA.FTZ R112, -R180, R112, R25 ;  /* 0x00000070b4707223 */ /* 0x008fe20000010119 */
[----:B------:R-:W-:Y:S01]  /*ce60*/  IABS R24, R24 ;  /* 0x0000001800187213 */ /* 0x000fe20000000000 */
[C---:B------:R-:W-:Y:S01]  /*ce70*/  HMMA.16816.F32.BF16 R16, R96.reuse, R122, R16 ;  /* 0x0000007a6010723c */ /* 0x040fe20000041810 */
[----:B------:R-:W-:Y:S01]  /*ce80*/  MUFU.TANH R119, R77 ;  /* 0x0000004d00777308 */ /* 0x000fe20000002400 */
[----:B------:R-:W-:Y:S01]  /*ce90*/  FMUL.FTZ R72, R72, R126 ;  /* 0x0000007e48487220 */ /* 0x000fe20000410000 */
[----:B------:R-:W-:Y:S01]  /*cea0*/  I2FP.F32.S32 R22, R24 ;  /* 0x0000001800167245 */ /* 0x000fe20000201400 */
[C---:B----4-:R-:W-:Y:S01]  /*ceb0*/  FFMA.FTZ R89, -R180.reuse, R0, R23 ;  /* 0x00000000b4597223 */ /* 0x050fe20000010117 */
[--C-:B------:R-:W-:Y:S01]  /*cec0*/  IADD3 R0, PT, PT, R21, -0x19, -R6.reuse ;  /* 0xffffffe715007810 */ /* 0x100fe20007ffe806 */
[----:B------:R-:W-:Y:S01]  /*ced0*/  FMUL.FTZ R23, R81, R126 ;  /* 0x0000007e51177220 */ /* 0x000fe20000410000 */
[----:B------:R-:W-:Y:S01]  /*cee0*/  I2FP.F32.S32 R76, R76 ;  /* 0x0000004c004c7245 */ /* 0x000fe20000201400 */
[C---:B------:R-:W-:Y:S01]  /*cef0*/  FFMA.FTZ R143, -R180.reuse, R22, R143 ;  /* 0x00000016b48f7223 */ /* 0x040fe2000001018f */
[--C-:B------:R-:W-:Y:S01]  /*cf00*/  IADD3 R22, PT, PT, R21, -0x38, -R6.reuse ;  /* 0xffffffc815167810 */ /* 0x100fe20007ffe806 */
[----:B------:R-:W2:Y:S01]  /*cf10*/  MUFU.TANH R113, R72 ;  /* 0x0000004800717308 */ /* 0x000ea20000002400 */
[C---:B------:R-:W-:Y:S01]  /*cf20*/  HMMA.16816.F32.BF16 R84, R96.reuse, R104, R84 ;  /* 0x000000686054723c */ /* 0x040fe20000041854 */
[----:B------:R-:W-:Y:S01]  /*cf30*/  IABS R0, R0 ;  /* 0x0000000000007213 */ /* 0x000fe20000000000 */
[----:B------:R-:W-:Y:S01]  /*cf40*/  FMUL.FTZ R25, R69, R126 ;  /* 0x0000007e45197220 */ /* 0x000fe20000410000 */
[----:B------:R-:W-:Y:S01]  /*cf50*/  IABS R22, R22 ;  /* 0x0000001600167213 */ /* 0x000fe20000000000 */
[----:B------:R-:W-:Y:S01]  /*cf60*/  FMUL.FTZ R73, R73, R126 ;  /* 0x0000007e49497220 */ /* 0x000fe20000410000 */
[----:B------:R-:W-:Y:S01]  /*cf70*/  I2FP.F32.S32 R0, R0 ;  /* 0x0000000000007245 */ /* 0x000fe20000201400 */
[----:B------:R-:W-:Y:S01]  /*cf80*/  VIADD R69, R21, 0x8 ;  /* 0x0000000815457836 */ /* 0x000fe20000000000 */
[----:B------:R-:W-:Y:S01]  /*cf90*/  I2FP.F32.S32 R22, R22 ;  /* 0x0000001600167245 */ /* 0x000fe20000201400 */
[----:B------:R-:W-:Y:S01]  /*cfa0*/  FMUL.FTZ R123, R17, R126 ;  /* 0x0000007e117b7220 */ /* 0x000fe20000410000 */
[C---:B-1----:R-:W-:Y:S01]  /*cfb0*/  HMMA.16816.F32.BF16 R52, R96.reuse, R40, R52 ;  /* 0x000000286034723c */ /* 0x042fe20000041834 */
[C-C-:B------:R-:W-:Y:S01]  /*cfc0*/  IADD3 R41, PT, PT, R21.reuse, -0x68, -R6.reuse ;  /* 0xffffff9815297810 */ /* 0x140fe20007ffe806 */
[----:B------:R-:W1:Y:S01]  /*cfd0*/  MUFU.TANH R105, R28 ;  /* 0x0000001c00697308 */ /* 0x000e620000002400 */
[C---:B------:R-:W-:Y:S01]  /*cfe0*/  FFMA.FTZ R133, -R180.reuse, R22, R133 ;  /* 0x00000016b4857223 */ /* 0x040fe20000010185 */
[C-C-:B------:R-:W-:Y:S01]  /*cff0*/  IADD3 R22, PT, PT, R21.reuse, -0x48, -R6.reuse ;  /* 0xffffffb815167810 */ /* 0x140fe20007ffe806 */
[----:B------:R-:W-:Y:S01]  /*d000*/  FFMA.FTZ R115, -R180, R0, R115 ;  /* 0x00000000b4737223 */ /* 0x000fe20000010173 */
[----:B------:R-:W-:Y:S01]  /*d010*/  IABS R41, R41 ;  /* 0x0000002900297213 */ /* 0x000fe20000000000 */
[----:B------:R-:W-:Y:S01]  /*d020*/  FMUL.FTZ R78, R78, R126 ;  /* 0x0000007e4e4e7220 */ /* 0x000fe20000410000 */
[----:B------:R-:W-:Y:S01]  /*d030*/  IABS R22, R22 ;  /* 0x0000001600167213 */ /* 0x000fe20000000000 */
[----:B------:R-:W-:Y:S01]  /*d040*/  HMMA.16816.F32.BF16 R44, R96, R42, R44 ;  /* 0x0000002a602c723c */ /* 0x000fe2000004182c */
[----:B------:R-:W3:Y:S01]  /*d050*/  MUFU.TANH R123, R123 ;  /* 0x0000007b007b7308 */ /* 0x000ee20000002400 */
[--C-:B------:R-:W-:Y:S01]  /*d060*/  IADD3 R99, PT, PT, R21, -0x1, -R6.reuse ;  /* 0xffffffff15637810 */ /* 0x100fe20007ffe806 */
[----:B------:R-:W-:Y:S01]  /*d070*/  FMUL.FTZ R84, R84, R126 ;  /* 0x0000007e54547220 */ /* 0x000fe20000410000 */
[----:B------:R-:W-:Y:S01]  /*d080*/  I2FP.F32.S32 R22, R22 ;  /* 0x0000001600167245 */ /* 0x000fe20000201400 */
[-C--:B------:R-:W-:Y:S01]  /*d090*/  FMUL.FTZ R86, R86, R126.reuse ;  /* 0x0000007e56567220 */ /* 0x080fe20000410000 */
[----:B------:R-:W-:Y:S01]  /*d0a0*/  IABS R99, R99 ;  /* 0x0000006300637213 */ /* 0x000fe20000000000 */
[----:B------:R-:W-:Y:S01]  /*d0b0*/  FMUL.FTZ R83, R83, R126 ;  /* 0x0000007e53537220 */ /* 0x000fe20000410000 */
[----:B------:R-:W-:Y:S01]  /*d0c0*/  I2FP.F32.S32 R41, R41 ;  /* 0x0000002900297245 */ /* 0x000fe20000201400 */
[C---:B--2---:R-:W-:Y:S01]  /*d0d0*/  FFMA.FTZ R113, -R180.reuse, R22, R113 ;  /* 0x00000016b4717223 */ /* 0x044fe20000010171 */
[--C-:B------:R-:W-:Y:S01]  /*d0e0*/  IADD3 R22, PT, PT, R21, -0x59, -R6.reuse ;  /* 0xffffffa715167810 */ /* 0x100fe20007ffe806 */
[----:B------:R-:W2:Y:S01]  /*d0f0*/  MUFU.TANH R117, R84 ;  /* 0x0000005400757308 */ /* 0x000ea20000002400 */
[----:B------:R-:W-:Y:S01]  /*d100*/  I2FP.F32.S32 R99, R99 ;  /* 0x0000006300637245 */ /* 0x000fe20000201400 */
[C---:B-1----:R-:W-:Y:S01]  /*d110*/  FFMA.FTZ R105, -R180.reuse, R20, R105 ;  /* 0x00000014b4697223 */ /* 0x042fe20000010169 */
[----:B------:R-:W-:Y:S01]  /*d120*/  IABS R22, R22 ;  /* 0x0000001600167213 */ /* 0x000fe20000000000 */
[----:B------:R-:W-:Y:S01]  /*d130*/  FMUL.FTZ R53, R53, R126 ;  /* 0x0000007e35357220 */ /* 0x000fe20000410000 */
[--C-:B------:R-:W-:Y:S01]  /*d140*/  IADD3 R0, PT, PT, R21, -0x30, -R6.reuse ;  /* 0xffffffd015007810 */ /* 0x100fe20007ffe806 */
[C---:B------:R-:W-:Y:S01]  /*d150*/  FFMA.FTZ R99, -R180.reuse, R99, R7 ;  /* 0x00000063b4637223 */ /* 0x040fe20000010107 */
[----:B------:R-:W-:Y:S01]  /*d160*/  I2FP.F32.S32 R22, R22 ;  /* 0x0000001600167245 */ /* 0x000fe20000201400 */
[----:B------:R-:W-:Y:S01]  /*d170*/  FMUL.FTZ R7, R85, R126 ;  /* 0x0000007e55077220 */ /* 0x000fe20000410000 */
[----:B------:R-:W-:Y:S01]  /*d180*/  IABS R0, R0 ;  /* 0x0000000000007213 */ /* 0x000fe20000000000 */
[----:B------:R-:W-:Y:S01]  /*d190*/  MUFU.TANH R127, R12 ;  /* 0x0000000c007f7308 */ /* 0x000fe20000002400 */
[--C-:B------:R-:W-:Y:S01]  /*d1a0*/  IADD3 R20, PT, PT, R21, -0x29, -R6.reuse ;  /* 0xffffffd715147810 */ /* 0x100fe20007ffe806 */
[C---:B---3--:R-:W-:Y:S01]  /*d1b0*/  FFMA.FTZ R22, -R180.reuse, R22, R123 ;  /* 0x00000016b4167223 */ /* 0x048fe2000001017b */
[-C--:B------:R-:W-:Y:S01]  /*d1c0*/  FMUL.FTZ R123, R13, R126.reuse ;  /* 0x0000007e0d7b7220 */ /* 0x080fe20000410000 */
[----:B------:R-:W-:Y:S01]  /*d1d0*/  FMUL.FTZ R13, R39, R126 ;  /* 0x0000007e270d7220 */ /* 0x000fe20000410000 */
[----:B------:R-:W-:Y:S01]  /*d1e0*/  I2FP.F32.S32 R0, R0 ;  /* 0x0000000000007245 */ /* 0x000fe20000201400 */
[----:B------:R-:W-:Y:S01]  /*d1f0*/  FMUL.FTZ R45, R45, R126 ;  /* 0x0000007e2d2d7220 */ /* 0x000fe20000410000 */
[C-C-:B------:R-:W-:Y:S01]  /*d200*/  IADD3 R43, PT, PT, R21.reuse, -0x70, -R6.reuse ;  /* 0xffffff90152b7810 */ /* 0x140fe20007ffe806 */
[----:B------:R-:W1:Y:S01]  /*d210*/  MUFU.TANH R39, R8 ;  /* 0x0000000800277308 */ /* 0x000e620000002400 */
[----:B------:R-:W-:Y:S01]  /*d220*/  IABS R20, R20 ;  /* 0x0000001400147213 */ /* 0x000fe20000000000 */
[----:B--2---:R-:W-:Y:S01]  /*d230*/  FFMA.FTZ R117, -R180, R0, R117 ;  /* 0x00000000b4757223 */ /* 0x004fe20000010175 */
[--C-:B------:R-:W-:Y:S01]  /*d240*/  IADD3 R0, PT, PT, R21, -0x41, -R6.reuse ;  /* 0xffffffbf15007810 */ /* 0x100fe20007ffe806 */
[-C--:B------:R-:W-:Y:S01]  /*d250*/  FMUL.FTZ R18, R18, R126.reuse ;  /* 0x0000007e12127220 */ /* 0x080fe20000410000 */
[----:B------:R-:W-:Y:S01]  /*d260*/  IABS R43, R43 ;  /* 0x0000002b002b7213 */ /* 0x000fe20000000000 */
[----:B------:R-:W-:Y:S01]  /*d270*/  FMUL.FTZ R74, R74, R126 ;  /* 0x0000007e4a4a7220 */ /* 0x000fe20000410000 */
[----:B------:R-:W-:Y:S01]  /*d280*/  IABS R0, R0 ;  /* 0x0000000000007213 */ /* 0x000fe20000000000 */
[----:B------:R-:W2:Y:S01]  /*d290*/  MUFU.TANH R7, R7 ;  /* 0x0000000700077308 */ /* 0x000ea20000002400 */
[----:B------:R-:W-:Y:S01]  /*d2a0*/  I2FP.F32.S32 R20, R20 ;  /* 0x0000001400147245 */ /* 0x000fe20000201400 */
[-C--:B------:R-:W-:Y:S01]  /*d2b0*/  FMUL.FTZ R70, R70, R126.reuse ;  /* 0x0000007e46467220 */ /* 0x080fe20000410000 */
[----:B------:R-:W-:Y:S01]  /*d2c0*/  I2FP.F32.S32 R43, R43 ;  /* 0x0000002b002b7245 */ /* 0x000fe20000201400 */
[----:B------:R-:W-:Y:S01]  /*d2d0*/  FMUL.FTZ R71, R71, R126 ;  /* 0x0000007e47477220 */ /* 0x000fe20000410000 */
[----:B------:R-:W-:Y:S01]  /*d2e0*/  I2FP.F32.S32 R0, R0 ;  /* 0x0000000000007245 */ /* 0x000fe20000201400 */
[C---:B------:R-:W-:Y:S01]  /*d2f0*/  FFMA.FTZ R141, -R180.reuse, R20, R141 ;  /* 0x00000014b48d7223 */ /* 0x040fe2000001018d */
[C-C-:B------:R-:W-:Y:S01]  /*d300*/  IADD3 R24, PT, PT, R21.reuse, -0x39, -R6.reuse ;  /* 0xffffffc715187810 */ /* 0x140fe20007ffe806 */
[----:B------:R-:W3:Y:S01]  /*d310*/  MUFU.TANH R23, R23 ;  /* 0x0000001700177308 */ /* 0x000ee20000002400 */
[--C-:B------:R-:W-:Y:S01]  /*d320*/  IADD3 R20, PT, PT, R21, -0x40, -R6.reuse ;  /* 0xffffffc015147810 */ /* 0x100fe20007ffe806 */
[----:B-1----:R-:W-:Y:S01]  /*d330*/  FFMA.FTZ R41, -R180, R41, R39 ;  /* 0x00000029b4297223 */ /* 0x002fe20000010127 */
[----:B------:R-:W-:Y:S01]  /*d340*/  FMUL.FTZ R39, R52, R126 ;  /* 0x0000007e34277220 */ /* 0x000fe20000410000 */
[----:B------:R-:W-:Y:S01]  /*d350*/  FFMA.FTZ R119, -R180, R0, R119 ;  /* 0x00000000b4777223 */ /* 0x000fe20000010177 */
[----:B------:R-:W-:Y:S01]  /*d360*/  IABS R116, R116 ;  /* 0x0000007400747213 */ /* 0x000fe20000000000 */
[----:B------:R-:W-:Y:S01]  /*d370*/  FMUL.FTZ R0, R16, R126 ;  /* 0x0000007e10007220 */ /* 0x000fe20000410000 */
[----:B------:R-:W-:Y:S01]  /*d380*/  IABS R24, R24 ;  /* 0x0000001800187213 */ /* 0x000fe20000000000 */
[----:B------:R-:W1:Y:S01]  /*d390*/  MUFU.TANH R121, R121 ;  /* 0x0000007900797308 */ /* 0x000e620000002400 */
[----:B------:R-:W-:Y:S01]  /*d3a0*/  IABS R20, R20 ;  /* 0x0000001400147213 */ /* 0x000fe20000000000 */
[----:B--2---:R-:W-:Y:S01]  /*d3b0*/  FFMA.FTZ R76, -R180, R76, R7 ;  /* 0x0000004cb44c7223 */ /* 0x004fe20000010107 */
[----:B------:R-:W-:Y:S01]  /*d3c0*/  FMUL.FTZ R7, R68, R126 ;  /* 0x0000007e44077220 */ /* 0x000fe20000410000 */
[----:B------:R-:W-:Y:S01]  /*d3d0*/  I2FP.F32.S32 R60, R60 ;  /* 0x0000003c003c7245 */ /* 0x000fe20000201400 */
[C---:B------:R-:W-:Y:S01]  /*d3e0*/  VIADD R122, R58.reuse, 0x11 ;  /* 0x000000113a7a7836 */ /* 0x040fe20000000000 */
[----:B------:R-:W-:Y:S01]  /*d3f0*/  I2FP.F32.S32 R116, R116 ;  /* 0x0000007400747245 */ /* 0x000fe20000201400 */
[----:B------:R-:W-:Y:S01]  /*d400*/  VIADD R134, R58, 0x8 ;  /* 0x000000083a867836 */ /* 0x000fe20000000000 */
[----:B------:R-:W2:Y:S01]  /*d410*/  MUFU.TANH R39, R39 ;  /* 0x0000002700277308 */ /* 0x000ea20000002400 */
[----:B------:R-:W-:Y:S01]  /*d420*/  I2FP.F32.S32 R68, R24 ;  /* 0x0000001800447245 */ /* 0x000fe20000201400 */
[C---:B------:R-:W-:Y:S01]  /*d430*/  FFMA.FTZ R60, -R180.reuse, R60, R127 ;  /* 0x0000003cb43c7223 */ /* 0x040fe2000001017f */
[----:B------:R-:W-:Y:S01]  /*d440*/  I2FP.F32.S32 R20, R20 ;  /* 0x0000001400147245 */ /* 0x000fe20000201400 */
[----:B------:R-:W-:Y:S01]  /*d450*/  FMUL.FTZ R127, R9, R126 ;  /* 0x0000007e097f7220 */ /* 0x000fe20000410000 */
[--C-:B------:R-:W-:Y:S01]  /*d460*/  IADD3 R42, PT, PT, R21, -0x78, -R6.reuse ;  /* 0xffffff88152a7810 */ /* 0x100fe20007ffe806 */
[C---:B------:R-:W-:Y:S01]  /*d470*/  FFMA.FTZ R116, -R180.reuse, R116, R29 ;  /* 0x00000074b4747223 */ /* 0x040fe2000001011d */
[----:B------:R-:W-:Y:S01]  /*d480*/  FMUL.FTZ R9, R35, R126 ;  /* 0x0000007e23097220 */ /* 0x000fe20000410000 */
[----:B------:R-:W-:Y:S01]  /*d490*/  MUFU.TANH R7, R7 ;  /* 0x0000000700077308 */ /* 0x000fe20000002400 */
[C---:B---3--:R-:W-:Y:S01]  /*d4a0*/  FFMA.FTZ R68, -R180.reuse, R68, R23 ;  /* 0x00000044b4447223 */ /* 0x048fe20000010117 */
[----:B-1----:R-:W-:Y:S01]  /*d4b0*/  FFMA.FTZ R121, -R180, R20, R121 ;  /* 0x00000014b4797223 */ /* 0x002fe20000010179 */
[--C-:B------:R-:W-:Y:S01]  /*d4c0*/  IADD3 R64, PT, PT, R21, -0x50, -R6.reuse ;  /* 0xffffffb015407810 */ /* 0x100fe20007ffe806 */
[C---:B------:R-:W-:Y:S01]  /*d4d0*/  VIADD R120, R58.reuse, 0x18 ;  /* 0x000000183a787836 */ /* 0x040fe20000000000 */
[--C-:B------:R-:W-:Y:S01]  /*d4e0*/  IADD3 R29, PT, PT, R69, -0x1, -R6.reuse ;  /* 0xffffffff451d7810 */ /* 0x100fe20007ffe806 */
[----:B------:R-:W-:Y:S01]  /*d4f0*/  VIADD R132, R58, 0x9 ;  /* 0x000000093a847836 */ /* 0x000fe20000000000 */
[C-C-:B------:R-:W-:Y:S01]  /*d500*/  IADD3 R114, PT, PT, R21.reuse, -0x20, -R6.reuse ;  /* 0xffffffe015727810 */ /* 0x140fe20007ffe806 */
[----:B------:R-:W-:Y:S01]  /*d510*/  MUFU.TANH R13, R13 ;  /* 0x0000000d000d7308 */ /* 0x000fe20000002400 */
[C-C-:B------:R-:W-:Y:S01]  /*d520*/  IADD3 R20, PT, PT, R21.reuse, -0x49, -R6.reuse ;  /* 0xffffffb715147810 */ /* 0x140fe20007ffe806 */
[----:B--2---:R-:W-:Y:S01]  /*d530*/  FFMA.FTZ R43, -R180, R43, R39 ;  /* 0x0000002bb42b7223 */ /* 0x004fe20000010127 */
[-C--:B------:R-:W-:Y:S01]  /*d540*/  FMUL.FTZ R39, R44, R126.reuse ;  /* 0x0000007e2c277220 */ /* 0x080fe20000410000 */
[C-C-:B------:R-:W-:Y:S01]  /*d550*/  IADD3 R24, PT, PT, R21.reuse, -0x51, -R6.reuse ;  /* 0xffffffaf15187810 */ /* 0x140fe20007ffe806 */
[-C--:B------:R-:W-:Y:S01]  /*d560*/  FMUL.FTZ R14, R14, R126.reuse ;  /* 0x0000007e0e0e7220 */ /* 0x080fe20000410000 */
[--C-:B------:R-:W-:Y:S01]  /*d570*/  IADD3 R23, PT, PT, R21, -0x58, -R6.reuse ;  /* 0xffffffa815177810 */ /* 0x100fe20007ffe806 */
[-C--:B------:R-:W-:Y:S01]  /*d580*/  FMUL.FTZ R15, R15, R126.reuse ;  /* 0x0000007e0f0f7220 */ /* 0x080fe20000410000 */
[----:B------:R-:W-:Y:S01]  /*d590*/  MUFU.TANH R37, R37 ;  /* 0x0000002500257308 */ /* 0x000fe20000002400 */
[----:B------:R-:W-:Y:S01]  /*d5a0*/  IADD3 R109, PT, PT, R21, -0x71, -R6 ;  /* 0xffffff8f156d7810 */ /* 0x000fe20007ffe806 */
[----:B------:R-:W-:Y:S01]  /*d5b0*/  FMUL.FTZ R11, R11, R126 ;  /* 0x0000007e0b0b7220 */ /* 0x000fe20000410000 */
[----:B------:R-:W-:Y:S01]  /*d5c0*/  IABS R42, R42 ;  /* 0x0000002a002a7213 */ /* 0x000fe20000000000 */
[----:B------:R-:W-:Y:S01]  /*d5d0*/  FMUL.FTZ R55, R55, R126 ;  /* 0x0000007e37377220 */ /* 0x000fe20000410000 */
[----:B------:R-:W-:Y:S01]  /*d5e0*/  IABS R64, R64 ;  /* 0x0000004000407213 */ /* 0x000fe20000000000 */
[----:B------:R-:W-:Y:S01]  /*d5f0*/  FMUL.FTZ R47, R47, R126 ;  /* 0x0000007e2f2f7220 */ /* 0x000fe20000410000 */
[----:B------:R-:W-:Y:S01]  /*d600*/  IABS R8, R29 ;  /* 0x0000001d00087213 */ /* 0x000fe20000000000 */
[----:B------:R-:W1:Y:S01]  /*d610*/  MUFU.TANH R39, R39 ;  /* 0x0000002700277308 */ /* 0x000e620000002400 */
[----:B------:R-:W-:Y:S01]  /*d620*/  IABS R114, R114 ;  /* 0x0000007200727213 */ /* 0x000fe20000000000 */
[----:B------:R-:W-:Y:S01]  /*d630*/  FMUL.FTZ R46, R46, R126 ;  /* 0x0000007e2e2e7220 */ /* 0x000fe20000410000 */
[----:B------:R-:W-:-:S02]  /*d640*/  IABS R20, R20 ;  /* 0x0000001400147213 */ /* 0x000fc40000000000 */
[----:B------:R-:W-:Y:S02]  /*d650*/  IABS R16, R24 ;  /* 0x0000001800107213 */ /* 0x000fe40000000000 */
[----:B------:R-:W-:Y:S01]  /*d660*/  IABS R23, R23 ;  /* 0x0000001700177213 */ /* 0x000fe20000000000 */
[----:B------:R-:W2:Y:S01]  /*d670*/  MUFU.TANH R111, R73 ;  /* 0x00000049006f7308 */ /* 0x000ea20000002400 */
[----:B------:R-:W-:Y:S02]  /*d680*/  IABS R109, R109 ;  /* 0x0000006d006d7213 */ /* 0x000fe40000000000 */
[----:B------:R-:W-:Y:S02]  /*d690*/  I2FP.F32.S32 R42, R42 ;  /* 0x0000002a002a7245 */ /* 0x000fe40000201400 */
[----:B------:R-:W-:Y:S02]  /*d6a0*/  I2FP.F32.S32 R64, R64 ;  /* 0x0000004000407245 */ /* 0x000fe40000201400 */
[----:B------:R-:W-:Y:S01]  /*d6b0*/  I2FP.F32.S32 R8, R8 ;  /* 0x0000000800087245 */ /* 0x000fe20000201400 */
[----:B------:R-:W3:Y:S01]  /*d6c0*/  MUFU.TANH R25, R25 ;  /* 0x0000001900197308 */ /* 0x000ee20000002400 */
[----:B------:R-:W-:Y:S01]  /*d6d0*/  I2FP.F32.S32 R114, R114 ;  /* 0x0000007200727245 */ /* 0x000fe20000201400 */
[C---:B-1----:R-:W-:Y:S01]  /*d6e0*/  FFMA.FTZ R42, -R180.reuse, R42, R39 ;  /* 0x0000002ab42a7223 */ /* 0x042fe20000010127 */
[----:B------:R-:W-:Y:S01]  /*d6f0*/  I2FP.F32.S32 R20, R20 ;  /* 0x0000001400147245 */ /* 0x000fe20000201400 */
[C---:B------:R-:W-:Y:S01]  /*d700*/  FFMA.FTZ R64, -R180.reuse, R64, R7 ;  /* 0x00000040b4407223 */ /* 0x040fe20000010107 */
[----:B------:R-:W-:Y:S01]  /*d710*/  I2FP.F32.S32 R16, R16 ;  /* 0x0000001000107245 */ /* 0x000fe20000201400 */
[C---:B------:R-:W-:Y:S01]  /*d720*/  FFMA.FTZ R114, -R180.reuse, R114, R37 ;  /* 0x00000072b4727223 */ /* 0x040fe20000010125 */
[----:B------:R-:W-:Y:S01]  /*d730*/  I2FP.F32.S32 R23, R23 ;  /* 0x0000001700177245 */ /* 0x000fe20000201400 */
[----:B------:R-:W1:Y:S01]  /*d740*/  MUFU.TANH R0, R0 ;  /* 0x0000000000007308 */ /* 0x000e620000002400 */
[--C-:B------:R-:W-:Y:S01]  /*d750*/  IADD3 R118, PT, PT, R21, -0x61, -R6.reuse ;  /* 0xffffff9f15767810 */ /* 0x100fe20007ffe806 */
[----:B--2---:R-:W-:Y:S01]  /*d760*/  FFMA.FTZ R111, -R180, R20, R111 ;  /* 0x00000014b46f7223 */ /* 0x004fe2000001016f */
[----:B------:R-:W-:-:S02]  /*d770*/  IADD3 R107, PT, PT, R69, -0x9, -R6 ;  /* 0xfffffff7456b7810 */ /* 0x000fc40007ffe806 */
[----:B------:R-:W-:Y:S02]  /*d780*/  I2FP.F32.S32 R12, R109 ;  /* 0x0000006d000c7245 */ /* 0x000fe40000201400 */
[--C-:B------:R-:W-:Y:S01]  /*d790*/  IADD3 R77, PT, PT, R69, -0x10, -R6.reuse ;  /* 0xfffffff0454d7810 */ /* 0x100fe20007ffe806 */
[----:B------:R-:W2:Y:S01]  /*d7a0*/  MUFU.TANH R53, R53 ;  /* 0x0000003500357308 */ /* 0x000ea20000002400 */
[C-C-:B------:R-:W-:Y:S01]  /*d7b0*/  IADD3 R108, PT, PT, R21.reuse, -0x79, -R6.reuse ;  /* 0xffffff87156c7810 */ /* 0x140fe20007ffe806 */
[C---:B---3--:R-:W-:Y:S01]  /*d7c0*/  FFMA.FTZ R25, -R180.reuse, R16, R25 ;  /* 0x00000010b4197223 */ /* 0x048fe20000010119 */
[C-C-:B------:R-:W-:Y:S01]  /*d7d0*/  IADD3 R110, PT, PT, R21.reuse, -0x69, -R6.reuse ;  /* 0xffffff97156e7810 */ /* 0x140fe20007ffe806 */
[--C-:B------:R-:W-:Y:S01]  /*d7e0*/  IMAD.IADD R21, R21, 0x1, -R6.reuse ;  /* 0x0000000115157824 */ /* 0x100fe200078e0a06 */
[----:B------:R-:W-:Y:S02]  /*d7f0*/  IABS R118, R118 ;  /* 0x0000007600767213 */ /* 0x000fe40000000000 */
[C-C-:B------:R-:W-:Y:S01]  /*d800*/  IADD3 R106, PT, PT, R69.reuse, -0x11, -R6.reuse ;  /* 0xffffffef456a7810 */ /* 0x140fe20007ffe806 */
[----:B------:R-:W-:Y:S01]  /*d810*/  MUFU.TANH R123, R123 ;  /* 0x0000007b007b7308 */ /* 0x000fe20000002400 */
[C---:B------:R-:W-:Y:S01]  /*d820*/  IADD3 R104, PT, PT, R69.reuse, -0x18, -R6 ;  /* 0xffffffe845687810 */ /* 0x040fe20007ffe806 */
[----:B-1----:R-:W-:Y:S01]  /*d830*/  FFMA.FTZ R7, -R180, R23, R0 ;  /* 0x00000017b4077223 */ /* 0x002fe20000010100 */
[C-C-:B------:R-:W-:Y:S01]  /*d840*/  IMAD.IADD R0, R69.reuse, 0x1, -R6.reuse ;  /* 0x0000000145007824 */ /* 0x140fe200078e0a06 */
[----:B------:R-:W-:-:S02]  /*d850*/  IADD3 R98, PT, PT, R69, -0x19, -R6 ;  /* 0xffffffe745627810 */ /* 0x000fc40007ffe806 */
[C-C-:B------:R-:W-:Y:S02]  /*d860*/  IADD3 R97, PT, PT, R69.reuse, -0x20, -R6.reuse ;  /* 0xffffffe045617810 */ /* 0x140fe40007ffe806 */
[----:B------:R-:W1:Y:S01]  /*d870*/  MUFU.TANH R9, R9 ;  /* 0x0000000900097308 */ /* 0x000e620000002400 */
[C-C-:B------:R-:W-:Y:S01]  /*d880*/  IADD3 R96, PT, PT, R69.reuse, -0x21, -R6.reuse ;  /* 0xffffffdf45607810 */ /* 0x140fe20007ffe806 */
[----:B--2---:R-:W-:Y:S01]  /*d890*/  FFMA.FTZ R12, -R180, R12, R53 ;  /* 0x0000000cb40c7223 */ /* 0x004fe20000010135 */
[C-C-:B------:R-:W-:Y:S01]  /*d8a0*/  IADD3 R37, PT, PT, R69.reuse, -0x28, -R6.reuse ;  /* 0xffffffd845257810 */ /* 0x140fe20007ffe806 */
[----:B------:R-:W-:Y:S01]  /*d8b0*/  FMUL.FTZ R53, R94, R126 ;  /* 0x0000007e5e357220 */ /* 0x000fe20000410000 */
[C-C-:B------:R-:W-:Y:S01]  /*d8c0*/  IADD3 R33, PT, PT, R69.reuse, -0x29, -R6.reuse ;  /* 0xffffffd745217810 */ /* 0x140fe20007ffe806 */
[----:B------:R-:W-:Y:S01]  /*d8d0*/  VIADD R94, R58, 0x38 ;  /* 0x000000383a5e7836 */ /* 0x000fe20000000000 */
[C-C-:B------:R-:W-:Y:S01]  /*d8e0*/  IADD3 R92, PT, PT, R69.reuse, -0x30, -R6.reuse ;  /* 0xffffffd0455c7810 */ /* 0x140fe20007ffe806 */
[----:B------:R2:W3:Y:S01]  /*d8f0*/  MUFU.TANH R35, R30 ;  /* 0x0000001e00237308 */ /* 0x0004e20000002400 */
[----:B------:R-:W-:-:S02]  /*d900*/  IADD3 R67, PT, PT, R69, -0x31, -R6 ;  /* 0xffffffcf45437810 */ /* 0x000fc40007ffe806 */
[C-C-:B------:R-:W-:Y:S02]  /*d910*/  IADD3 R65, PT, PT, R69.reuse, -0x38, -R6.reuse ;  /* 0xffffffc845417810 */ /* 0x140fe40007ffe806 */
[C-C-:B------:R-:W-:Y:S02]  /*d920*/  IADD3 R63, PT, PT, R69.reuse, -0x39, -R6.reuse ;  /* 0xffffffc7453f7810 */ /* 0x140fe40007ffe806 */
[C-C-:B------:R-:W-:Y:S01]  /*d930*/  IADD3 R80, PT, PT, R69.reuse, -0x40, -R6.reuse ;  /* 0xffffffc045507810 */ /* 0x140fe20007ffe806 */
[----:B------:R-:W4:Y:S01]  /*d940*/  MUFU.TANH R45, R45 ;  /* 0x0000002d002d7308 */ /* 0x000f220000002400 */
[C-C-:B------:R-:W-:Y:S02]  /*d950*/  IADD3 R88, PT, PT, R69.reuse, -0x41, -R6.reuse ;  /* 0xffffffbf45587810 */ /* 0x140fe40007ffe806 */
[C-C-:B------:R-:W-:Y:S02]  /*d960*/  IADD3 R85, PT, PT, R69.reuse, -0x48, -R6.reuse ;  /* 0xffffffb845557810 */ /* 0x140fe40007ffe806 */
[----:B------:R-:W-:-:S02]  /*d970*/  IADD3 R84, PT, PT, R69, -0x49, -R6 ;  /* 0xffffffb745547810 */ /* 0x000fc40007ffe806 */
[C-C-:B------:R-:W-:Y:S01]  /*d980*/  IADD3 R81, PT, PT, R69.reuse, -0x50, -R6.reuse ;  /* 0xffffffb045517810 */ /* 0x140fe20007ffe806 */
[----:B------:R-:W-:Y:S01]  /*d990*/  MUFU.TANH R127, R127 ;  /* 0x0000007f007f7308 */ /* 0x000fe20000002400 */
[--C-:B------:R-:W-:Y:S01]  /*d9a0*/  IADD3 R73, PT, PT, R69, -0x51, -R6.reuse ;  /* 0xffffffaf45497810 */ /* 0x100fe20007ffe806 */
[----:B--2---:R-:W-:Y:S01]  /*d9b0*/  FMUL.FTZ R30, R79, R126 ;  /* 0x0000007e4f1e7220 */ /* 0x004fe20000410000 */
[C-C-:B------:R-:W-:Y:S02]  /*d9c0*/  IADD3 R72, PT, PT, R69.reuse, -0x58, -R6.reuse ;  /* 0xffffffa845487810 */ /* 0x140fe40007ffe806 */
[C-C-:B------:R-:W-:Y:S02]  /*d9d0*/  IADD3 R66, PT, PT, R69.reuse, -0x59, -R6.reuse ;  /* 0xffffffa745427810 */ /* 0x140fe40007ffe806 */
[C-C-:B------:R-:W-:Y:S01]  /*d9e0*/  IADD3 R20, PT, PT, R69.reuse, -0x60, -R6.reuse ;  /* 0xffffffa045147810 */ /* 0x140fe20007ffe806 */
[----:B------:R2:W-:Y:S01]  /*d9f0*/  MUFU.TANH R39, R27 ;  /* 0x0000001b00277308 */ /* 0x0005e20000002400 */
[----:B------:R-:W-:-:S02]  /*da00*/  IADD3 R23, PT, PT, R69, -0x61, -R6 ;  /* 0xffffff9f45177810 */ /* 0x000fc40007ffe806 */
[C-C-:B------:R-:W-:Y:S02]  /*da10*/  IADD3 R40, PT, PT, R69.reuse, -0x68, -R6.reuse ;  /* 0xffffff9845287810 */ /* 0x140fe40007ffe806 */
[C-C-:B------:R-:W-:Y:S02]  /*da20*/  IADD3 R28, PT, PT, R69.reuse, -0x69, -R6.reuse ;  /* 0xffffff97451c7810 */ /* 0x140fe40007ffe806 */
[C-C-:B------:R-:W-:Y:S01]  /*da30*/  IADD3 R24, PT, PT, R69.reuse, -0x70, -R6.reuse ;  /* 0xffffff9045187810 */ /* 0x140fe20007ffe806 */
[----:B------:R-:W-:Y:S01]  /*da40*/  MUFU.TANH R31, R31 ;  /* 0x0000001f001f7308 */ /* 0x000fe20000002400 */
[C-C-:B------:R-:W-:Y:S02]  /*da50*/  IADD3 R17, PT, PT, R69.reuse, -0x71, -R6.reuse ;  /* 0xffffff8f45117810 */ /* 0x140fe40007ffe806 */
[C-C-:B------:R-:W-:Y:S02]  /*da60*/  IADD3 R16, PT, PT, R69.reuse, -0x78, -R6.reuse ;  /* 0xffffff8845107810 */ /* 0x140fe40007ffe806 */
[----:B------:R-:W-:-:S02]  /*da70*/  IADD3 R6, PT, PT, R69, -0x79, -R6 ;  /* 0xffffff8745067810 */ /* 0x000fc40007ffe806 */
[----:B------:R-:W-:Y:S01]  /*da80*/  IABS R108, R108 ;  /* 0x0000006c006c7213 */ /* 0x000fe20000000000 */
[----:B------:R4:W4:Y:S01]  /*da90*/  MUFU.TANH R109, R26 ;  /* 0x0000001a006d7308 */ /* 0x0009220000002400 */
[----:B------:R-:W-:Y:S01]  /*daa0*/  IABS R110, R110 ;  /* 0x0000006e006e7213 */ /* 0x000fe20000000000 */
[----:B--2---:R-:W-:Y:S01]  /*dab0*/  FFMA.FTZ R27, -R180, R8, R13 ;  /* 0x00000008b41b7223 */ /* 0x004fe2000001010d */
[----:B------:R-:W-:Y:S02]  /*dac0*/  IABS R13, R107 ;  /* 0x0000006b000d7213 */ /* 0x000fe40000000000 */
[----:B------:R-:W-:Y:S01]  /*dad0*/  IABS R8, R77 ;  /* 0x0000004d00087213 */ /* 0x000fe20000000000 */
[----:B------:R-:W-:Y:S01]  /*dae0*/  VIADD R77, R5, 0x8 ;  /* 0x00000008054d7836 */ /* 0x000fe20000000000 */
[----:B------:R-:W-:Y:S01]  /*daf0*/  I2FP.F32.S32 R13, R13 ;  /* 0x0000000d000d7245 */ /* 0x000fe20000201400 */
[----:B------:R2:W-:Y:S01]  /*db00*/  MUFU.TANH R69, R36 ;  /* 0x0000002400457308 */ /* 0x0005e20000002400 */
[----:B------:R-:W-:-:S02]  /*db10*/  I2FP.F32.S32 R8, R8 ;  /* 0x0000000800087245 */ /* 0x000fc40000201400 */
[----:B------:R-:W-:Y:S01]  /*db20*/  I2FP.F32.S32 R29, R108 ;  /* 0x0000006c001d7245 */ /* 0x000fe20000201400 */
[C---:B-1----:R-:W-:Y:S01]  /*db30*/  FFMA.FTZ R13, -R180.reuse, R13, R9 ;  /* 0x0000000db40d7223 */ /* 0x042fe20000010109 */
[----:B------:R-:W-:Y:S01]  /*db40*/  IABS R106, R106 ;  /* 0x0000006a006a7213 */ /* 0x000fe20000000000 */
[----:B---3--:R-:W-:Y:S01]  /*db50*/  FFMA.FTZ R9, -R180, R8, R35 ;  /* 0x00000008b4097223 */ /* 0x008fe20000010123 */
[----:B------:R-:W-:Y:S01]  /*db60*/  VIADD R8, R58, 0x1 ;  /* 0x000000013a087836 */ /* 0x000fe20000000000 */
[----:B------:R-:W1:Y:S01]  /*db70*/  MUFU.TANH R53, R53 ;  /* 0x0000003500357308 */ /* 0x000e620000002400 */
[----:B----4-:R-:W-:Y:S01]  /*db80*/  FFMA.FTZ R29, -R180, R29, R45 ;  /* 0x0000001db41d7223 */ /* 0x010fe2000001012d */
[----:B------:R-:W-:Y:S01]  /*db90*/  FMUL.FTZ R26, R95, R126 ;  /* 0x0000007e5f1a7220 */ /* 0x000fe20000410000 */
[----:B------:R-:W-:Y:S01]  /*dba0*/  IABS R104, R104 ;  /* 0x0000006800687213 */ /* 0x000fe20000000000 */
[----:B------:R-:W-:Y:S01]  /*dbb0*/  VIADD R108, R58, 0x21 ;  /* 0x000000213a6c7836 */ /* 0x000fe20000000000 */
[----:B------:R-:W-:-:S02]  /*dbc0*/  VIADDMNMX R183, R62, 0x1, R59, PT ;  /* 0x000000013eb77846 */ /* 0x000fc4000380013b */
[----:B------:R-:W-:Y:S01]  /*dbd0*/  VIADDMNMX R181, R62, 0x9, R59, PT ;  /* 0x000000093eb57846 */ /* 0x000fe2000380013b */
[----:B------:R3:W-:Y:S01]  /*dbe0*/  MUFU.TANH R45, R26 ;  /* 0x0000001a002d7308 */ /* 0x0007e20000002400 */
[----:B------:R-:W-:Y:S01]  /*dbf0*/  I2FP.F32.S32 R35, R106 ;  /* 0x0000006a00237245 */ /* 0x000fe20000201400 */
[C---:B------:R-:W-:Y:S01]  /*dc00*/  VIADD R106, R58.reuse, 0x28 ;  /* 0x000000283a6a7836 */ /* 0x040fe20000000000 */
[----:B--2---:R-:W-:Y:S01]  /*dc10*/  I2FP.F32.S32 R36, R118 ;  /* 0x0000007600247245 */ /* 0x004fe20000201400 */
[C---:B------:R-:W-:Y:S01]  /*dc20*/  VIADD R118, R58.reuse, 0x19 ;  /* 0x000000193a767836 */ /* 0x040fe20000000000 */
[----:B------:R-:W-:Y:S01]  /*dc30*/  I2FP.F32.S32 R44, R104 ;  /* 0x00000068002c7245 */ /* 0x000fe20000201400 */
[----:B------:R-:W-:Y:S01]  /*dc40*/  VIADD R104, R58, 0x29 ;  /* 0x000000293a687836 */ /* 0x000fe20000000000 */
[----:B------:R-:W-:Y:S01]  /*dc50*/  ISETP.GT.AND P1, PT, R5, R8, PT ;  /* 0x000000080500720c */ /* 0x000fe20003f24270 */
[----:B------:R-:W-:Y:S01]  /*dc60*/  FFMA.FTZ R36, -R180, R36, R123 ;  /* 0x00000024b4247223 */ /* 0x000fe2000001017b */
[----:B------:R-:W2:Y:S01]  /*dc70*/  MUFU.TANH R91, R91 ;  /* 0x0000005b005b7308 */ /* 0x000ea20000002400 */
[----:B------:R-:W-:Y:S01]  /*dc80*/  ISETP.GE.AND P2, PT, R8, R183, PT ;  /* 0x000000b70800720c */ /* 0x000fe20003f46270 */
[----:B------:R-:W-:Y:S01]  /*dc90*/  FFMA.FTZ R109, -R180, R44, R109 ;  /* 0x0000002cb46d7223 */ /* 0x000fe2000001016d */
[----:B------:R-:W-:-:S02]  /*dca0*/  ISETP.GE.AND P0, PT, R8, R181, PT ;  /* 0x000000b50800720c */ /* 0x000fc40003f06270 */
[----:B------:R-:W-:Y:S01]  /*dcb0*/  ISETP.GT.AND P6, PT, R77, R8, PT ;  /* 0x000000084d00720c */ /* 0x000fe20003fc4270 */
[-C--:B------:R-:W-:Y:S01]  /*dcc0*/  FMUL.FTZ R8, R19, R126.reuse ;  /* 0x0000007e13087220 */ /* 0x080fe20000410000 */
[----:B------:R-:W-:Y:S01]  /*dcd0*/  IABS R97, R97 ;  /* 0x0000006100617213 */ /* 0x000fe20000000000 */
[----:B------:R4:W-:Y:S01]  /*dce0*/  MUFU.TANH R123, R32 ;  /* 0x00000020007b7308 */ /* 0x0009e20000002400 */
[----:B---3--:R-:W-:Y:S01]  /*dcf0*/  FMUL.FTZ R26, R75, R126 ;  /* 0x0000007e4b1a7220 */ /* 0x008fe20000410000 */
[C---:B------:R-:W-:Y:S01]  /*dd00*/  FFMA.FTZ R19, -R180.reuse, R35, R31 ;  /* 0x00000023b4137223 */ /* 0x040fe2000001011f */
[----:B------:R-:W-:Y:S02]  /*dd10*/  IABS R33, R33 ;  /* 0x0000002100217213 */ /* 0x000fe40000000000 */
[----:B------:R-:W-:Y:S02]  /*dd20*/  I2FP.F32.S32 R44, R97 ;  /* 0x00000061002c7245 */ /* 0x000fe40000201400 */
[----:B------:R-:W-:Y:S01]  /*dd30*/  IABS R65, R65 ;  /* 0x0000004100417213 */ /* 0x000fe20000000000 */
[----:B------:R-:W3:Y:S01]  /*dd40*/  MUFU.TANH R75, R82 ;  /* 0x00000052004b7308 */ /* 0x000ee20000002400 */
[----:B------:R-:W-:Y:S01]  /*dd50*/  I2FP.F32.S32 R52, R33 ;  /* 0x0000002100347245 */ /* 0x000fe20000201400 */
[----:B-1----:R-:W-:Y:S01]  /*dd60*/  FFMA.FTZ R33, -R180, R44, R53 ;  /* 0x0000002cb4217223 */ /* 0x002fe20000010135 */
[----:B------:R-:W-:-:S02]  /*dd70*/  IABS R63, R63 ;  /* 0x0000003f003f7213 */ /* 0x000fc40000000000 */
[----:B------:R-:W-:Y:S01]  /*dd80*/  IABS R92, R92 ;  /* 0x0000005c005c7213 */ /* 0x000fe20000000000 */
[----:B--2---:R-:W-:Y:S01]  /*dd90*/  FFMA.FTZ R97, -R180, R52, R91 ;  /* 0x00000034b4617223 */ /* 0x004fe2000001015b */
[----:B------:R-:W-:Y:S01]  /*dda0*/  I2FP.F32.S32 R44, R65 ;  /* 0x00000041002c7245 */ /* 0x000fe20000201400 */
[----:B------:R-:W-:Y:S01]  /*ddb0*/  MUFU.TANH R31, R78 ;  /* 0x0000004e001f7308 */ /* 0x000fe20000002400 */
[----:B------:R-:W-:Y:S02]  /*ddc0*/  IABS R80, R80 ;  /* 0x0000005000507213 */ /* 0x000fe40000000000 */
[----:B----4-:R-:W-:Y:S01]  /*ddd0*/  I2FP.F32.S32 R32, R110 ;  /* 0x0000006e00207245 */ /* 0x010fe20000201400 */
[----:B------:R-:W-:Y:S01]  /*dde0*/  VIADD R110, R58, 0x20 ;  /* 0x000000203a6e7836 */ /* 0x000fe20000000000 */
[----:B------:R-:W-:Y:S02]  /*ddf0*/  I2FP.F32.S32 R80, R80 ;  /* 0x0000005000507245 */ /* 0x000fe40000201400 */
[----:B------:R-:W-:Y:S01]  /*de00*/  IABS R84, R84 ;  /* 0x0000005400547213 */ /* 0x000fe20000000000 */
[C---:B------:R-:W-:Y:S01]  /*de10*/  FFMA.FTZ R32, -R180.reuse, R32, R127 ;  /* 0x00000020b4207223 */ /* 0x040fe2000001017f */
[----:B------:R-:W-:Y:S01]  /*de20*/  FMUL.FTZ R127, R87, R126 ;  /* 0x0000007e577f7220 */ /* 0x000fe20000410000 */
[----:B------:R-:W-:Y:S01]  /*de30*/  MUFU.TANH R79, R83 ;  /* 0x00000053004f7308 */ /* 0x000fe20000002400 */
[----:B---3--:R-:W-:Y:S01]  /*de40*/  FFMA.FTZ R91, -R180, R44, R75 ;  /* 0x0000002cb45b7223 */ /* 0x008fe2000001014b */
[----:B------:R-:W-:Y:S01]  /*de50*/  IABS R98, R98 ;  /* 0x0000006200627213 */ /* 0x000fe20000000000 */
[----:B------:R-:W-:Y:S01]  /*de60*/  VIADD R82, R58, 0x50 ;  /* 0x000000503a527836 */ /* 0x000fe20000000000 */
[----:B------:R-:W-:Y:S01]  /*de70*/  @P2 LOP3.LUT R172, R172, 0x1, RZ, 0xfc, !PT ;  /* 0x00000001acac2812 */ /* 0x000fe200078efcff */
[----:B------:R-:W-:Y:S01]  /*de80*/  VIADD R44, R58, 0x69 ;  /* 0x000000693a2c7836 */ /* 0x000fe20000000000 */
[----:B------:R-:W-:-:S02]  /*de90*/  IABS R96, R96 ;  /* 0x0000006000607213 */ /* 0x000fc40000000000 */
[----:B------:R1:W2:Y:S01]  /*dea0*/  MUFU.TANH R87, R86 ;  /* 0x0000005600577308 */ /* 0x0002a20000002400 */
[----:B------:R-:W-:Y:S02]  /*deb0*/  IABS R81, R81 ;  /* 0x0000005100517213 */ /* 0x000fe40000000000 */
[----:B------:R-:W-:Y:S02]  /*dec0*/  I2FP.F32.S32 R84, R84 ;  /* 0x0000005400547245 */ /* 0x000fe40000201400 */
[----:B------:R-:W-:Y:S02]  /*ded0*/  I2FP.F32.S32 R98, R98 ;  /* 0x0000006200627245 */ /* 0x000fe40000201400 */
[----:B------:R-:W-:Y:S01]  /*dee0*/  LOP3.LUT R172, R172, 0xfffffffd, RZ, 0xc0, !PT ;  /* 0xfffffffdacac7812 */ /* 0x000fe200078ec0ff */
[----:B------:R3:W-:Y:S01]  /*def0*/  MUFU.TANH R83, R30 ;  /* 0x0000001e00537308 */ /* 0x0007e20000002400 */
[----:B------:R-:W-:Y:S01]  /*df00*/  IABS R37, R37 ;  /* 0x0000002500257213 */ /* 0x000fe20000000000 */
[----:B------:R-:W-:Y:S01]  /*df10*/  FFMA.FTZ R107, -R180, R98, R39 ;  /* 0x00000062b46b7223 */ /* 0x000fe20000010127 */
[----:B------:R-:W-:Y:S01]  /*df20*/  I2FP.F32.S32 R96, R96 ;  /* 0x0000006000607245 */ /* 0x000fe20000201400 */
[----:B------:R-:W-:Y:S01]  /*df30*/  VIADD R98, R58, 0x30 ;  /* 0x000000303a627836 */ /* 0x000fe20000000000 */
[----:B------:R-:W-:-:S02]  /*df40*/  @P0 LOP3.LUT R172, R172, 0x2, RZ, 0xfc, !PT ;  /* 0x00000002acac0812 */ /* 0x000fc400078efcff */
[----:B------:R-:W-:Y:S01]  /*df50*/  I2FP.F32.S32 R62, R37 ;  /* 0x00000025003e7245 */ /* 0x000fe20000201400 */
[----:B------:R4:W4:Y:S01]  /*df60*/  MUFU.TANH R53, R26 ;  /* 0x0000001a00357308 */ /* 0x0009220000002400 */
[----:B------:R-:W-:Y:S01]  /*df70*/  FFMA.FTZ R37, -R180, R96, R45 ;  /* 0x00000060b4257223 */ /* 0x000fe2000001012d */
[----:B------:R-:W-:Y:S01]  /*df80*/  ISETP.GT.AND P0, PT, R5, R58, PT ;  /* 0x0000003a0500720c */ /* 0x000fe20003f04270 */
[C---:B------:R-:W-:Y:S01]  /*df90*/  VIADD R96, R58.reuse, 0x31 ;  /* 0x000000313a607836 */ /* 0x040fe20000000000 */
[----:B------:R-:W-:Y:S01]  /*dfa0*/  IABS R88, R88 ;  /* 0x0000005800587213 */ /* 0x000fe20000000000 */
[C---:B-1----:R-:W-:Y:S01]  /*dfb0*/  VIADD R86, R58.reuse, 0x48 ;  /* 0x000000483a567836 */ /* 0x042fe20000000000 */
[----:B------:R-:W-:Y:S02]  /*dfc0*/  IABS R85, R85 ;  /* 0x0000005500557213 */ /* 0x000fe40000000000 */
[----:B------:R1:W-:Y:S01]  /*dfd0*/  MUFU.TANH R75, R18 ;  /* 0x00000012004b7308 */ /* 0x0003e20000002400 */
[----:B------:R-:W-:Y:S01]  /*dfe0*/  I2FP.F32.S32 R88, R88 ;  /* 0x0000005800587245 */ /* 0x000fe20000201400 */
[----:B---3--:R-:W-:Y:S01]  /*dff0*/  IMAD.MOV.U32 R30, RZ, RZ, R63 ;  /* 0x000000ffff1e7224 */ /* 0x008fe200078e003f */
[----:B------:R-:W-:Y:S01]  /*e000*/  I2FP.F32.S32 R63, R92 ;  /* 0x0000005c003f7245 */ /* 0x000fe20000201400 */
[----:B------:R-:W-:Y:S01]  /*e010*/  VIADD R92, R58, 0x39 ;  /* 0x000000393a5c7836 */ /* 0x000fe20000000000 */
[----:B------:R-:W-:-:S02]  /*e020*/  IABS R67, R67 ;  /* 0x0000004300437213 */ /* 0x000fc40000000000 */
[----:B------:R-:W-:Y:S01]  /*e030*/  I2FP.F32.S32 R30, R30 ;  /* 0x0000001e001e7245 */ /* 0x000fe20000201400 */
[C---:B--2---:R-:W-:Y:S01]  /*e040*/  FFMA.FTZ R63, -R180.reuse, R63, R87 ;  /* 0x0000003fb43f7223 */ /* 0x044fe20000010157 */
[C---:B------:R-:W-:Y:S01]  /*e050*/  FFMA.FTZ R87, -R180.reuse, R80, R31 ;  /* 0x00000050b4577223 */ /* 0x040fe2000001011f */
[----:B----4-:R-:W-:Y:S01]  /*e060*/  I2FP.F32.S32 R26, R81 ;  /* 0x00000051001a7245 */ /* 0x010fe20000201400 */
[----:B------:R2:W-:Y:S01]  /*e070*/  MUFU.TANH R31, R8 ;  /* 0x00000008001f7308 */ /* 0x0005e20000002400 */
[C---:B------:R-:W-:Y:S01]  /*e080*/  FFMA.FTZ R81, -R180.reuse, R84, R53 ;  /* 0x00000054b4517223 */ /* 0x040fe20000010135 */
[C---:B------:R-:W-:Y:S01]  /*e090*/  FFMA.FTZ R65, -R180.reuse, R30, R79 ;  /* 0x0000001eb4417223 */ /* 0x040fe2000001014f */
[----:B------:R-:W-:Y:S01]  /*e0a0*/  I2FP.F32.S32 R30, R85 ;  /* 0x00000055001e7245 */ /* 0x000fe20000201400 */
[----:B------:R-:W-:Y:S01]  /*e0b0*/  FFMA.FTZ R85, -R180, R88, R83 ;  /* 0x00000058b4557223 */ /* 0x000fe20000010153 */
[----:B------:R-:W-:Y:S01]  /*e0c0*/  IABS R73, R73 ;  /* 0x0000004900497213 */ /* 0x000fe20000000000 */
[C---:B------:R-:W-:Y:S01]  /*e0d0*/  VIADD R80, R58.reuse, 0x51 ;  /* 0x000000513a507836 */ /* 0x040fe20000000000 */
[----:B------:R-:W-:Y:S01]  /*e0e0*/  ISETP.GT.AND P2, PT, R5, R134, PT ;  /* 0x000000860500720c */ /* 0x000fe20003f44270 */
[----:B-1----:R-:W-:Y:S01]  /*e0f0*/  VIADD R18, R21, 0xfffffff8 ;  /* 0xfffffff815127836 */ /* 0x002fe20000000000 */
[----:B------:R-:W-:Y:S01]  /*e100*/  IABS R21, R21 ;  /* 0x0000001500157213 */ /* 0x000fe20000000000 */
[----:B------:R1:W3:Y:S01]  /*e110*/  MUFU.TANH R95, R90 ;  /* 0x0000005a005f7308 */ /* 0x0002e20000002400 */
[----:B------:R-:W-:Y:S01]  /*e120*/  I2FP.F32.S32 R52, R67 ;  /* 0x0000004300347245 */ /* 0x000fe20000201400 */
[C---:B------:R-:W-:Y:S01]  /*e130*/  VIADD R84, R58.reuse, 0x49 ;  /* 0x000000493a547836 */ /* 0x040fe20000000000 */
[----:B------:R-:W-:Y:S01]  /*e140*/  IABS R72, R72 ;  /* 0x0000004800487213 */ /* 0x000fe20000000000 */
[----:B------:R-:W-:Y:S01]  /*e150*/  VIADD R88, R58, 0x41 ;  /* 0x000000413a587836 */ /* 0x000fe20000000000 */
[----:B------:R-:W-:-:S02]  /*e160*/  I2FP.F32.S32 R73, R73 ;  /* 0x0000004900497245 */ /* 0x000fc40000201400 */
[C---:B------:R-:W-:Y:S01]  /*e170*/  ISETP.GT.AND P4, PT, R5.reuse, R104, PT ;  /* 0x000000680500720c */ /* 0x040fe20003f84270 */
[----:B------:R-:W4:Y:S01]  /*e180*/  MUFU.TANH R39, R74 ;  /* 0x0000004a00277308 */ /* 0x000f220000002400 */
[----:B--2---:R-:W-:Y:S02]  /*e190*/  IABS R8, R18 ;  /* 0x0000001200087213 */ /* 0x004fe40000000000 */
[----:B------:R-:W-:Y:S02]  /*e1a0*/  I2FP.F32.S32 R18, R21 ;  /* 0x0000001500127245 */ /* 0x000fe40000201400 */
[----:B------:R-:W-:Y:S02]  /*e1b0*/  I2FP.F32.S32 R8, R8 ;  /* 0x0000000800087245 */ /* 0x000fe40000201400 */
[----:B------:R-:W-:Y:S01]  /*e1c0*/  ISETP.GT.AND P3, PT, R5, R132, PT ;  /* 0x000000840500720c */ /* 0x000fe20003f64270 */
[----:B------:R-:W2:Y:S01]  /*e1d0*/  MUFU.TANH R45, R70 ;  /* 0x00000046002d7308 */ /* 0x000ea20000002400 */
[----:B------:R-:W-:Y:S01]  /*e1e0*/  IABS R66, R66 ;  /* 0x0000004200427213 */ /* 0x000fe20000000000 */
[C---:B------:R-:W-:Y:S01]  /*e1f0*/  FFMA.FTZ R53, -R180.reuse, R8, R123 ;  /* 0x00000008b4357223 */ /* 0x040fe2000001017b */
[----:B------:R-:W-:Y:S01]  /*e200*/  FFMA.FTZ R8, -R180, R18, R69 ;  /* 0x00000012b4087223 */ /* 0x000fe20000010145 */
[----:B------:R-:W-:Y:S01]  /*e210*/  FSEL R69, R99, -INF , !P1 ;  /* 0xff80000063457808 */ /* 0x000fe20004800000 */
[----:B-1----:R-:W-:Y:S01]  /*e220*/  VIADD R90, R58, 0x40 ;  /* 0x000000403a5a7836 */ /* 0x002fe20000000000 */
[C---:B------:R-:W-:Y:S01]  /*e230*/  ISETP.GT.AND P1, PT, R5.reuse, R122, PT ;  /* 0x0000007a0500720c */ /* 0x040fe20003f24270 */
[----:B---3--:R-:W-:Y:S01]  /*e240*/  FFMA.FTZ R35, -R180, R62, R95 ;  /* 0x0000003eb4237223 */ /* 0x008fe2000001015f */
[----:B------:R-:W-:Y:S01]  /*e250*/  FSEL R8, R8, -INF , !P0 ;  /* 0xff80000008087808 */ /* 0x000fe20004000000 */
[----:B------:R-:W1:Y:S01]  /*e260*/  MUFU.TANH R127, R127 ;  /* 0x0000007f007f7308 */ /* 0x000e620000002400 */
[----:B------:R-:W-:Y:S01]  /*e270*/  ISETP.GT.AND P0, PT, R5, R130, PT ;  /* 0x000000820500720c */ /* 0x000fe20003f04270 */
[----:B----4-:R-:W-:Y:S01]  /*e280*/  FFMA.FTZ R83, -R180, R30, R39 ;  /* 0x0000001eb4537223 */ /* 0x010fe20000010127 */
[----:B------:R-:W-:Y:S01]  /*e290*/  FSEL R99, R89, -INF , !P1 ;  /* 0xff80000059637808 */ /* 0x000fe20004800000 */
[----:B------:R-:W-:Y:S01]  /*e2a0*/  VIADD R30, R58, 0x71 ;  /* 0x000000713a1e7836 */ /* 0x000fe20000000000 */
[----:B------:R-:W-:-:S02]  /*e2b0*/  FSEL R105, R105, -INF , !P0 ;  /* 0xff80000069697808 */ /* 0x000fc40004000000 */
[C---:B------:R-:W-:Y:S01]  /*e2c0*/  ISETP.GT.AND P0, PT, R5.reuse, R110, PT ;  /* 0x0000006e0500720c */ /* 0x040fe20003f04270 */
[----:B------:R-:W3:Y:S01]  /*e2d0*/  MUFU.TANH R71, R71 ;  /* 0x0000004700477308 */ /* 0x000ee20000002400 */
[----:B--2---:R-:W-:Y:S01]  /*e2e0*/  FFMA.FTZ R39, -R180, R26, R45 ;  /* 0x0000001ab4277223 */ /* 0x004fe2000001012d */
[C---:B------:R-:W-:Y:S01]  /*e2f0*/  ISETP.GT.AND P1, PT, R5.reuse, R108, PT ;  /* 0x0000006c0500720c */ /* 0x040fe20003f24270 */
[----:B------:R-:W-:Y:S01]  /*e300*/  VIADD R26, R58, 0x78 ;  /* 0x000000783a1a7836 */ /* 0x000fe20000000000 */
[----:B------:R-:W-:Y:S02]  /*e310*/  FSEL R114, R114, -INF , !P0 ;  /* 0xff80000072727808 */ /* 0x000fe40004000000 */
[----:B------:R-:W-:Y:S02]  /*e320*/  ISETP.GT.AND P0, PT, R5, R98, PT ;  /* 0x000000620500720c */ /* 0x000fe40003f04270 */
[----:B------:R2:W4:Y:S01]  /*e330*/  MUFU.TANH R45, R34 ;  /* 0x00000022002d7308 */ /* 0x0005220000002400 */
[----:B------:R-:W-:Y:S01]  /*e340*/  FSEL R53, R53, -INF , !P2 ;  /* 0xff80000035357808 */ /* 0x000fe20005000000 */
[----:B-1----:R-:W-:Y:S01]  /*e350*/  FFMA.FTZ R67, -R180, R52, R127 ;  /* 0x00000034b4437223 */ /* 0x002fe2000001017f */
[----:B------:R-:W-:Y:S01]  /*e360*/  FSEL R95, R117, -INF , !P0 ;  /* 0xff800000755f7808 */ /* 0x000fe20004000000 */
[----:B------:R-:W-:Y:S01]  /*e370*/  VIADD R52, R58, 0x68 ;  /* 0x000000683a347836 */ /* 0x000fe20000000000 */
[----:B------:R-:W-:-:S02]  /*e380*/  ISETP.GT.AND P0, PT, R5, R90, PT ;  /* 0x0000005a0500720c */ /* 0x000fc40003f04270 */
[C---:B------:R-:W-:Y:S01]  /*e390*/  ISETP.GT.AND P2, PT, R5.reuse, R120, PT ;  /* 0x000000780500720c */ /* 0x040fe20003f44270 */
[----:B------:R-:W-:Y:S01]  /*e3a0*/  MUFU.TANH R15, R15 ;  /* 0x0000000f000f7308 */ /* 0x000fe20000002400 */
[----:B------:R-:W-:Y:S01]  /*e3b0*/  FSEL R112, R112, -INF , !P1 ;  /* 0xff80000070707808 */ /* 0x000fe20004800000 */
[----:B---3--:R-:W-:Y:S01]  /*e3c0*/  FFMA.FTZ R21, -R180, R73, R71 ;  /* 0x00000049b4157223 */ /* 0x008fe20000010147 */
[----:B------:R-:W-:Y:S02]  /*e3d0*/  ISETP.GT.AND P1, PT, R5, R96, PT ;  /* 0x000000600500720c */ /* 0x000fe40003f24270 */
[----:B------:R-:W-:Y:S02]  /*e3e0*/  FSEL R121, R121, -INF , !P0 ;  /* 0xff80000079797808 */ /* 0x000fe40004000000 */
[----:B------:R-:W-:Y:S01]  /*e3f0*/  I2FP.F32.S32 R72, R72 ;  /* 0x0000004800487245 */ /* 0x000fe20000201400 */
[----:B------:R-:W-:Y:S01]  /*e400*/  MUFU.TANH R11, R11 ;  /* 0x0000000b000b7308 */ /* 0x000fe20000002400 */
[----:B------:R-:W-:Y:S01]  /*e410*/  FSEL R141, R141, -INF , !P4 ;  /* 0xff8000008d8d7808 */ /* 0x000fe20006000000 */
[----:B--2---:R-:W-:Y:S01]  /*e420*/  VIADD R34, R58, 0x70 ;  /* 0x000000703a227836 */ /* 0x004fe20000000000 */
[----:B------:R-:W-:-:S02]  /*e430*/  ISETP.GT.AND P0, PT, R5, R80, PT ;  /* 0x000000500500720c */ /* 0x000fc40003f04270 */
[----:B------:R-:W-:Y:S02]  /*e440*/  FSEL R116, R116, -INF , !P2 ;  /* 0xff80000074747808 */ /* 0x000fe40005000000 */
[----:B------:R-:W-:Y:S01]  /*e450*/  ISETP.GT.AND P4, PT, R5, R92, PT ;  /* 0x0000005c0500720c */ /* 0x000fe20003f84270 */
[----:B------:R-:W-:Y:S01]  /*e460*/  MUFU.TANH R55, R55 ;  /* 0x0000003700377308 */ /* 0x000fe20000002400 */
[----:B------:R-:W-:Y:S02]  /*e470*/  FSEL R71, R93, -INF , !P3 ;  /* 0xff8000005d477808 */ /* 0x000fe40005800000 */
[C---:B------:R-:W-:Y:S02]  /*e480*/  ISETP.GT.AND P2, PT, R5.reuse, R106, PT ;  /* 0x0000006a0500720c */ /* 0x040fe40003f44270 */
[C---:B------:R-:W-:Y:S02]  /*e490*/  ISETP.GT.AND P3, PT, R5.reuse, R118, PT ;  /* 0x000000760500720c */ /* 0x040fe40003f64270 */
[----:B------:R-:W-:Y:S01]  /*e4a0*/  FSEL R93, R76, -INF , !P1 ;  /* 0xff8000004c5d7808 */ /* 0x000fe20004800000 */
[----:B------:R-:W-:Y:S01]  /*e4b0*/  VIADD R76, R58, 0x58 ;  /* 0x000000583a4c7836 */ /* 0x000fe20000000000 */
[----:B------:R-:W-:Y:S01]  /*e4c0*/  I2FP.F32.S32 R62, R66 ;  /* 0x00000042003e7245 */ /* 0x000fe20000201400 */
[----:B------:R-:W-:Y:S01]  /*e4d0*/  FFMA.FTZ R66, -R180, R72, R75 ;  /* 0x00000048b4427223 */ /* 0x000fe2000001014b */
[----:B------:R-:W-:Y:S01]  /*e4e0*/  ISETP.GT.AND P1, PT, R5, R82, PT ;  /* 0x000000520500720c */ /* 0x000fe20003f24270 */
[----:B------:R-:W-:Y:S01]  /*e4f0*/  VIADD R72, R58, 0x59 ;  /* 0x000000593a487836 */ /* 0x000fe20000000000 */
[----:B------:R-:W-:Y:S01]  /*e500*/  FSEL R74, R25, -INF , !P0 ;  /* 0xff800000194a7808 */ /* 0x000fe20004000000 */
[----:B------:R-:W-:Y:S01]  /*e510*/  FFMA.FTZ R62, -R180, R62, R31 ;  /* 0x0000003eb43e7223 */ /* 0x000fe2000001011f */
[----:B------:R-:W-:Y:S01]  /*e520*/  FSEL R89, R68, -INF , !P4 ;  /* 0xff80000044597808 */ /* 0x000fe20006000000 */
[----:B------:R-:W-:Y:S01]  /*e530*/  VIADD R68, R58, 0x60 ;  /* 0x000000603a447836 */ /* 0x000fe20000000000 */
[----:B------:R-:W-:Y:S01]  /*e540*/  ISETP.GT.AND P0, PT, R5, R52, PT ;  /* 0x000000340500720c */ /* 0x000fe20003f04270 */
[----:B----4-:R-:W-:Y:S01]  /*e550*/  FFMA.FTZ R31, -R180, R18, R45 ;  /* 0x00000012b41f7223 */ /* 0x010fe2000001012d */
[----:B------:R-:W-:Y:S01]  /*e560*/  FSEL R143, R143, -INF , !P2 ;  /* 0xff8000008f8f7808 */ /* 0x000fe20005000000 */
[----:B------:R-:W-:Y:S01]  /*e570*/  VIADD R18, R58, 0x79 ;  /* 0x000000793a127836 */ /* 0x000fe20000000000 */
[----:B------:R-:W-:Y:S01]  /*e580*/  ISETP.GT.AND P4, PT, R5, R84, PT ;  /* 0x000000540500720c */ /* 0x000fe20003f84270 */
[----:B------:R-:W-:Y:S01]  /*e590*/  MUFU.TANH R47, R47 ;  /* 0x0000002f002f7308 */ /* 0x000fe20000002400 */
        /* <DEDUP_REMOVED lines=8> */
[----:B------:R-:W-:Y:S02]  /*e620*/  FSEL R119, R119, -INF , !P2 ;  /* 0xff80000077777808 */ /* 0x000fe40005000000 */
[----:B------:R-:W-:Y:S02]  /*e630*/  ISETP.GT.AND P4, PT, R5, R72, PT ;  /* 0x000000480500720c */ /* 0x000fe40003f84270 */
[----:B------:R-:W-:Y:S02]  /*e640*/  FSEL R133, R133, -INF , !P3 ;  /* 0xff80000085857808 */ /* 0x000fe40005800000 */
[C---:B------:R-:W-:Y:S02]  /*e650*/  ISETP.GT.AND P2, PT, R5.reuse, R68, PT ;  /* 0x000000440500720c */ /* 0x040fe40003f44270 */
[----:B------:R-:W-:Y:S02]  /*e660*/  ISETP.GT.AND P3, PT, R5, R86, PT ;  /* 0x000000560500720c */ /* 0x000fe40003f64270 */
[----:B------:R-:W-:-:S02]  /*e670*/  FSEL R27, R27, -INF , !P6 ;  /* 0xff8000001b1b7808 */ /* 0x000fc40007000000 */
[----:B------:R-:W-:Y:S02]  /*e680*/  ISETP.GT.AND P1, PT, R5, R64, PT ;  /* 0x000000400500720c */ /* 0x000fe40003f24270 */
[----:B------:R-:W-:Y:S02]  /*e690*/  FSEL R42, R42, -INF , !P0 ;  /* 0xff8000002a2a7808 */ /* 0x000fe40004000000 */
[----:B------:R-:W-:Y:S02]  /*e6a0*/  LOP3.LUT P6, RZ, R172, 0x2, RZ, 0xc0, !PT ;  /* 0x00000002acff7812 */ /* 0x000fe400078cc0ff */
[----:B------:R-:W-:Y:S02]  /*e6b0*/  FSEL R22, R22, -INF , !P4 ;  /* 0xff80000016167808 */ /* 0x000fe40006000000 */
[----:B------:R-:W-:Y:S02]  /*e6c0*/  ISETP.GT.AND P0, PT, R77, R134, PT ;  /* 0x000000864d00720c */ /* 0x000fe40003f04270 */
[----:B------:R-:W-:-:S02]  /*e6d0*/  ISETP.GT.AND P4, PT, R5, R44, PT ;  /* 0x0000002c0500720c */ /* 0x000fc40003f84270 */
[----:B------:R-:W-:Y:S02]  /*e6e0*/  FSEL R60, R60, -INF , !P2 ;  /* 0xff8000003c3c7808 */ /* 0x000fe40005000000 */
[----:B------:R-:W-:Y:S02]  /*e6f0*/  FSEL R113, R113, -INF , !P3 ;  /* 0xff80000071717808 */ /* 0x000fe40005800000 */
[C---:B------:R-:W-:Y:S02]  /*e700*/  ISETP.GT.AND P2, PT, R5.reuse, R30, PT ;  /* 0x0000001e0500720c */ /* 0x040fe40003f44270 */
[----:B------:R-:W-:Y:S02]  /*e710*/  ISETP.GT.AND P3, PT, R5, R76, PT ;  /* 0x0000004c0500720c */ /* 0x000fe40003f64270 */
[----:B------:R-:W-:Y:S02]  /*e720*/  FSEL R36, R36, -INF , !P1 ;  /* 0xff80000024247808 */ /* 0x000fe40004800000 */
[----:B------:R-:W-:-:S02]  /*e730*/  FSEL R79, R27, -INF , !P6 ;  /* 0xff8000001b4f7808 */ /* 0x000fc40007000000 */
[----:B------:R-:W-:Y:S02]  /*e740*/  ISETP.GT.AND P1, PT, R5, R18, PT ;  /* 0x000000120500720c */ /* 0x000fe40003f24270 */
[----:B------:R-:W-:Y:S02]  /*e750*/  ISETP.GE.AND P6, PT, R130, R183, PT ;  /* 0x000000b78200720c */ /* 0x000fe40003fc6270 */
[----:B------:R-:W-:Y:S02]  /*e760*/  FSEL R31, R31, -INF , !P0 ;  /* 0xff8000001f1f7808 */ /* 0x000fe40004000000 */
[----:B------:R-:W-:Y:S02]  /*e770*/  FSEL R32, R32, -INF , !P4 ;  /* 0xff80000020207808 */ /* 0x000fe40006000000 */
[----:B------:R-:W-:Y:S02]  /*e780*/  ISETP.GT.AND P0, PT, R77, R130, PT ;  /* 0x000000824d00720c */ /* 0x000fe40003f04270 */
[----:B------:R-:W-:-:S02]  /*e790*/  FSEL R45, R12, -INF , !P2 ;  /* 0xff8000000c2d7808 */ /* 0x000fc40005000000 */
[----:B------:R-:W-:Y:S02]  /*e7a0*/  ISETP.GE.AND P4, PT, R134, R181, PT ;  /* 0x000000b58600720c */ /* 0x000fe40003f86270 */
[----:B------:R-:W-:Y:S02]  /*e7b0*/  FSEL R70, R7, -INF , !P3 ;  /* 0xff80000007467808 */ /* 0x000fe40005800000 */
[----:B------:R-:W-:Y:S02]  /*e7c0*/  ISETP.GE.AND P2, PT, R132, R183, PT ;  /* 0x000000b78400720c */ /* 0x000fe40003f46270 */
[----:B------:R-:W-:Y:S02]  /*e7d0*/  FSEL R12, R29, -INF , !P1 ;  /* 0xff8000001d0c7808 */ /* 0x000fe40004800000 */
[----:B------:R-:W-:Y:S02]  /*e7e0*/  P2R R7, PR, RZ, 0x40 ;  /* 0x00000040ff077803 */ /* 0x000fe40000000000 */
[----:B------:R-:W-:-:S02]  /*e7f0*/  ISETP.GT.AND P1, PT, R77, R132, PT ;  /* 0x000000844d00720c */ /* 0x000fc40003f24270 */
[----:B------:R-:W-:Y:S02]  /*e800*/  ISETP.GE.AND P6, PT, R130, R181, PT ;  /* 0x000000b58200720c */ /* 0x000fe40003fc6270 */
[----:B------:R-:W-:Y:S02]  /*e810*/  FSEL R9, R9, -INF , !P0 ;  /* 0xff80000009097808 */ /* 0x000fe40004000000 */
[----:B------:R-:W-:Y:S02]  /*e820*/  FSEL R75, R31, -INF , !P4 ;  /* 0xff8000001f4b7808 */ /* 0x000fe40006000000 */
[----:B------:R-:W-:Y:S02]  /*e830*/  FSEL R31, R71, -INF , !P2 ;  /* 0xff800000471f7808 */ /* 0x000fe40005000000 */
[----:B------:R-:W-:Y:S02]  /*e840*/  ISETP.NE.AND P2, PT, R7, RZ, PT ;  /* 0x000000ff0700720c */ /* 0x000fe40003f45270 */
[----:B------:R-:W-:-:S02]  /*e850*/  FSEL R13, R13, -INF , !P1 ;  /* 0xff8000000d0d7808 */ /* 0x000fc40004800000 */
[----:B------:R-:W-:Y:S02]  /*e860*/  ISETP.GT.AND P0, PT, R77, R120, PT ;  /* 0x000000784d00720c */ /* 0x000fe40003f04270 */
[----:B------:R-:W-:Y:S02]  /*e870*/  FSEL R71, R9, -INF , !P6 ;  /* 0xff80000009477808 */ /* 0x000fe40007000000 */
[----:B------:R-:W-:Y:S02]  /*e880*/  ISETP.GT.AND P1, PT, R77, R122, PT ;  /* 0x0000007a4d00720c */ /* 0x000fe40003f24270 */
[----:B------:R-:W-:Y:S02]  /*e890*/  ISETP.GE.AND P6, PT, R118, R183, PT ;  /* 0x000000b77600720c */ /* 0x000fe40003fc6270 */
[----:B------:R-:W-:Y:S02]  /*e8a0*/  FSEL R29, R105, -INF , !P2 ;  /* 0xff800000691d7808 */ /* 0x000fe40005000000 */
[----:B------:R-:W-:-:S02]  /*e8b0*/  ISETP.GE.AND P2, PT, R120, R181, PT ;  /* 0x000000b57800720c */ /* 0x000fc40003f46270 */
[----:B------:R-:W-:Y:S02]  /*e8c0*/  FSEL R27, R109, -INF , !P0 ;  /* 0xff8000006d1b7808 */ /* 0x000fe40004000000 */
[----:B------:R-:W-:Y:S02]  /*e8d0*/  FSEL R19, R19, -INF , !P1 ;  /* 0xff80000013137808 */ /* 0x000fe40004800000 */
[----:B------:R-:W-:Y:S02]  /*e8e0*/  P2R R7, PR, RZ, 0x40 ;  /* 0x00000040ff077803 */ /* 0x000fe40000000000 */
[C---:B------:R-:W-:Y:S02]  /*e8f0*/  ISETP.GT.AND P1, PT, R77.reuse, R118, PT ;  /* 0x000000764d00720c */ /* 0x040fe40003f24270 */
[----:B------:R-:W-:Y:S02]  /*e900*/  ISETP.GT.AND P0, PT, R77, R110, PT ;  /* 0x0000006e4d00720c */ /* 0x000fe40003f04270 */
[----:B------:R-:W-:-:S02]  /*e910*/  FSEL R27, R27, -INF , !P2 ;  /* 0xff8000001b1b7808 */ /* 0x000fc40005000000 */
[----:B------:R-:W-:Y:S02]  /*e920*/  ISETP.NE.AND P2, PT, R7, RZ, PT ;  /* 0x000000ff0700720c */ /* 0x000fe40003f45270 */
[----:B------:R-:W-:Y:S02]  /*e930*/  ISETP.GE.AND P4, PT, R122, R181, PT ;  /* 0x000000b57a00720c */ /* 0x000fe40003f86270 */
[----:B------:R-:W-:Y:S02]  /*e940*/  FSEL R7, R107, -INF , !P1 ;  /* 0xff8000006b077808 */ /* 0x000fe40004800000 */
[----:B------:R-:W-:Y:S02]  /*e950*/  FSEL R185, R33, -INF , !P0 ;  /* 0xff80000021b97808 */ /* 0x000fe40004000000 */
[C---:B------:R-:W-:Y:S02]  /*e960*/  ISETP.GT.AND P1, PT, R77.reuse, R108, PT ;  /* 0x0000006c4d00720c */ /* 0x040fe40003f24270 */
[----:B------:R-:W-:-:S02]  /*e970*/  ISETP.GT.AND P0, PT, R77, R106, PT ;  /* 0x0000006a4d00720c */ /* 0x000fc40003f04270 */
[----:B------:R-:W-:Y:S02]  /*e980*/  FSEL R19, R19, -INF , !P4 ;  /* 0xff80000013137808 */ /* 0x000fe40006000000 */
[----:B------:R-:W-:Y:S02]  /*e990*/  ISETP.GT.AND P3, PT, R5, R34, PT ;  /* 0x000000220500720c */ /* 0x000fe40003f64270 */
[----:B------:R-:W-:Y:S02]  /*e9a0*/  ISETP.GE.AND P4, PT, R110, R181, PT ;  /* 0x000000b56e00720c */ /* 0x000fe40003f86270 */
[----:B------:R-:W-:Y:S02]  /*e9b0*/  FSEL R161, R37, -INF , !P1 ;  /* 0xff80000025a17808 */ /* 0x000fe40004800000 */
[----:B------:R-:W-:Y:S02]  /*e9c0*/  FSEL R35, R35, -INF , !P0 ;  /* 0xff80000023237808 */ /* 0x000fe40004000000 */
[----:B------:R-:W-:-:S02]  /*e9d0*/  ISETP.GE.AND P5, PT, R134, R183, PT ;  /* 0x000000b78600720c */ /* 0x000fc40003fa6270 */
[C---:B------:R-:W-:Y:S02]  /*e9e0*/  ISETP.GT.AND P1, PT, R77.reuse, R104, PT ;  /* 0x000000684d00720c */ /* 0x040fe40003f24270 */
[----:B------:R-:W-:Y:S02]  /*e9f0*/  ISETP.GT.AND P0, PT, R77, R98, PT ;  /* 0x000000624d00720c */ /* 0x000fe40003f04270 */
[----:B------:R-:W-:Y:S02]  /*ea00*/  ISETP.GE.AND P6, PT, R118, R181, PT ;  /* 0x000000b57600720c */ /* 0x000fe40003fc6270 */
[----:B------:R-:W-:Y:S02]  /*ea10*/  FSEL R43, R43, -INF , !P3 ;  /* 0xff8000002b2b7808 */ /* 0x000fe40005800000 */
[----:B------:R-:W-:Y:S02]  /*ea20*/  FSEL R185, R185, -INF , !P4 ;  /* 0xff800000b9b97808 */ /* 0x000fe40006000000 */
[----:B------:R-:W-:-:S02]  /*ea30*/  LOP3.LUT P3, RZ, R172, 0x1, RZ, 0xc0, !PT ;  /* 0x00000001acff7812 */ /* 0x000fc4000786c0ff */
[----:B------:R-:W-:Y:S02]  /*ea40*/  FSEL R53, R53, -INF , !P5 ;  /* 0xff80000035357808 */ /* 0x000fe40006800000 */
[----:B------:R-:W-:Y:S02]  /*ea50*/  ISETP.GE.AND P4, PT, R104, R181, PT ;  /* 0x000000b56800720c */ /* 0x000fe40003f86270 */
[----:B------:R-:W-:Y:S02]  /*ea60*/  FSEL R139, R97, -INF , !P1 ;  /* 0xff800000618b7808 */ /* 0x000fe40004800000 */
[----:B------:R-:W-:Y:S02]  /*ea70*/  FSEL R137, R63, -INF , !P0 ;  /* 0xff8000003f897808 */ /* 0x000fe40004000000 */
[----:B------:R-:W-:Y:S02]  /*ea80*/  ISETP.GE.AND P5, PT, R122, R183, PT ;  /* 0x000000b77a00720c */ /* 0x000fe40003fa6270 */
[----:B------:R-:W-:-:S02]  /*ea90*/  FSEL R7, R7, -INF , !P6 ;  /* 0xff80000007077808 */ /* 0x000fc40007000000 */
[----:B------:R-:W-:Y:S02]  /*eaa0*/  ISETP.GT.AND P0, PT, R77, R94, PT ;  /* 0x0000005e4d00720c */ /* 0x000fe40003f04270 */
[----:B------:R-:W-:Y:S02]  /*eab0*/  ISETP.GE.AND P6, PT, R106, R183, PT ;  /* 0x000000b76a00720c */ /* 0x000fe40003fc6270 */
[----:B------:R-:W-:Y:S02]  /*eac0*/  FSEL R69, R69, -INF , !P3 ;  /* 0xff80000045457808 */ /* 0x000fe40005800000 */
[----:B------:R-:W-:Y:S02]  /*ead0*/  FSEL R139, R139, -INF , !P4 ;  /* 0xff8000008b8b7808 */ /* 0x000fe40006000000 */
[----:B------:R-:W-:Y:S02]  /*eae0*/  ISETP.GE.AND P3, PT, R132, R181, PT ;  /* 0x000000b58400720c */ /* 0x000fe40003f66270 */
[----:B------:R-:W-:-:S02]  /*eaf0*/  FSEL R25, R99, -INF , !P5 ;  /* 0xff80000063197808 */ /* 0x000fc40006800000 */
[-C--:B------:R-:W-:Y:S02]  /*eb00*/  ISETP.GE.AND P4, PT, R94, R181.reuse, PT ;  /* 0x000000b55e00720c */ /* 0x080fe40003f86270 */
[----:B------:R-:W-:Y:S02]  /*eb10*/  FSEL R135, R91, -INF , !P0 ;  /* 0xff8000005b877808 */ /* 0x000fe40004000000 */
[----:B------:R-:W-:Y:S02]  /*eb20*/  P2R R99, PR, RZ, 0x40 ;  /* 0x00000040ff637803 */ /* 0x000fe40000000000 */
[----:B------:R-:W-:Y:S02]  /*eb30*/  ISETP.GE.AND P6, PT, R106, R181, PT ;  /* 0x000000b56a00720c */ /* 0x000fe40003fc6270 */
[----:B------:R-:W-:Y:S02]  /*eb40*/  FSEL R73, R13, -INF , !P3 ;  /* 0xff8000000d497808 */ /* 0x000fe40005800000 */
[----:B------:R-:W-:-:S02]  /*eb50*/  FSEL R9, R115, -INF , !P2 ;  /* 0xff80000073097808 */ /* 0x000fc40005000000 */
[----:B------:R-:W-:Y:S02]  /*eb60*/  FSEL R135, R135, -INF , !P4 ;  /* 0xff80000087877808 */ /* 0x000fe40006000000 */
[----:B------:R-:W-:Y:S02]  /*eb70*/  ISETP.GE.AND P3, PT, R120, R183, PT ;  /* 0x000000b77800720c */ /* 0x000fe40003f66270 */
[----:B------:R-:W-:Y:S02]  /*eb80*/  ISETP.GE.AND P2, PT, R108, R181, PT ;  /* 0x000000b56c00720c */ /* 0x000fe40003f46270 */
[-C--:B------:R-:W-:Y:S02]  /*eb90*/  ISETP.GE.AND P4, PT, R88, R183.reuse, PT ;  /* 0x000000b75800720c */ /* 0x080fe40003f86270 */
[----:B------:R-:W-:Y:S02]  /*eba0*/  FSEL R35, R35, -INF , !P6 ;  /* 0xff80000023237808 */ /* 0x000fe40007000000 */
[----:B------:R-:W-:-:S02]  /*ebb0*/  ISETP.GE.AND P6, PT, R96, R183, PT ;  /* 0x000000b76000720c */ /* 0x000fc40003fc6270 */
[----:B------:R-:W-:Y:S02]  /*ebc0*/  ISETP.GT.AND P1, PT, R77, R96, PT ;  /* 0x000000604d00720c */ /* 0x000fe40003f24270 */
[----:B------:R-:W-:Y:S02]  /*ebd0*/  FSEL R13, R116, -INF , !P3 ;  /* 0xff800000740d7808 */ /* 0x000fe40005800000 */
[----:B------:R-:W-:Y:S02]  /*ebe0*/  FSEL R161, R161, -INF , !P2 ;  /* 0xff800000a1a17808 */ /* 0x000fe40005000000 */
[----:B------:R-:W-:Y:S02]  /*ebf0*/  FSEL R119, R119, -INF , !P4 ;  /* 0xff80000077777808 */ /* 0x000fe40006000000 */
[----:B------:R-:W-:Y:S02]  /*ec00*/  ISETP.GE.AND P3, PT, R108, R183, PT ;  /* 0x000000b76c00720c */ /* 0x000fe40003f66270 */
[----:B------:R-:W-:-:S02]  /*ec10*/  ISETP.NE.AND P2, PT, R99, RZ, PT ;  /* 0x000000ff6300720c */ /* 0x000fc40003f45270 */
[----:B------:R-:W-:Y:S02]  /*ec20*/  ISETP.GT.AND P4, PT, R77, R84, PT ;  /* 0x000000544d00720c */ /* 0x000fe40003f84270 */
[----:B------:R-:W-:Y:S02]  /*ec30*/  P2R R97, PR, RZ, 0x40 ;  /* 0x00000040ff617803 */ /* 0x000fe40000000000 */
[----:B------:R-:W-:Y:S02]  /*ec40*/  ISETP.GE.AND P6, PT, R96, R181, PT ;  /* 0x000000b56000720c */ /* 0x000fe40003fc6270 */
[----:B------:R-:W-:Y:S02]  /*ec50*/  FSEL R105, R67, -INF , !P1 ;  /* 0xff80000043697808 */ /* 0x000fe40004800000 */
[----:B------:R-:W-:Y:S02]  /*ec60*/  FSEL R37, R112, -INF , !P3 ;  /* 0xff80000070257808 */ /* 0x000fe40005800000 */
[----:B------:R-:W-:-:S02]  /*ec70*/  FSEL R143, R143, -INF , !P2 ;  /* 0xff8000008f8f7808 */ /* 0x000fc40005000000 */
[----:B------:R-:W-:Y:S02]  /*ec80*/  FSEL R81, R81, -INF , !P4 ;  /* 0xff80000051517808 */ /* 0x000fe40006000000 */
[C---:B------:R-:W-:Y:S02]  /*ec90*/  ISETP.GE.AND P3, PT, R98.reuse, R183, PT ;  /* 0x000000b76200720c */ /* 0x040fe40003f66270 */
[-C--:B------:R-:W-:Y:S02]  /*eca0*/  ISETP.GE.AND P2, PT, R98, R181.reuse, PT ;  /* 0x000000b56200720c */ /* 0x080fe40003f46270 */
[----:B------:R-:W-:Y:S02]  /*ecb0*/  ISETP.GE.AND P4, PT, R80, R181, PT ;  /* 0x000000b55000720c */ /* 0x000fe40003f86270 */
[----:B------:R-:W-:Y:S02]  /*ecc0*/  FSEL R105, R105, -INF , !P6 ;  /* 0xff80000069697808 */ /* 0x000fe40007000000 */
[----:B------:R-:W-:-:S02]  /*ecd0*/  ISETP.GE.AND P6, PT, R90, R183, PT ;  /* 0x000000b75a00720c */ /* 0x000fc40003fc6270 */
[----:B------:R-:W-:Y:S02]  /*ece0*/  ISETP.GT.AND P0, PT, R77, R90, PT ;  /* 0x0000005a4d00720c */ /* 0x000fe40003f04270 */
[----:B------:R-:W-:Y:S02]  /*ecf0*/  FSEL R63, R95, -INF , !P3 ;  /* 0xff8000005f3f7808 */ /* 0x000fe40005800000 */
[----:B------:R-:W-:Y:S02]  /*ed00*/  FSEL R137, R137, -INF , !P2 ;  /* 0xff80000089897808 */ /* 0x000fe40005000000 */
[----:B------:R-:W-:Y:S02]  /*ed10*/  ISETP.GT.AND P1, PT, R77, R92, PT ;  /* 0x0000005c4d00720c */ /* 0x000fe40003f24270 */
[----:B------:R-:W-:Y:S02]  /*ed20*/  ISETP.NE.AND P2, PT, R97, RZ, PT ;  /* 0x000000ff6100720c */ /* 0x000fe40003f45270 */
[----:B------:R-:W-:-:S02]  /*ed30*/  ISETP.GE.AND P3, PT, R92, R183, PT ;  /* 0x000000b75c00720c */ /* 0x000fc40003f66270 */
[----:B------:R-:W-:Y:S02]  /*ed40*/  P2R R91, PR, RZ, 0x40 ;  /* 0x00000040ff5b7803 */ /* 0x000fe40000000000 */
[----:B------:R-:W-:Y:S02]  /*ed50*/  ISETP.GE.AND P6, PT, R90, R181, PT ;  /* 0x000000b55a00720c */ /* 0x000fe40003fc6270 */
[----:B------:R-:W-:Y:S02]  /*ed60*/  FSEL R87, R87, -INF , !P0 ;  /* 0xff80000057577808 */ /* 0x000fe40004000000 */
[----:B------:R-:W-:Y:S02]  /*ed70*/  ISETP.GE.AND P5, PT, R110, R183, PT ;  /* 0x000000b76e00720c */ /* 0x000fe40003fa6270 */
[----:B------:R-:W-:Y:S02]  /*ed80*/  FSEL R131, R65, -INF , !P1 ;  /* 0xff80000041837808 */ /* 0x000fe40004800000 */
[----:B------:R-:W-:-:S02]  /*ed90*/  FSEL R67, R93, -INF , !P2 ;  /* 0xff8000005d437808 */ /* 0x000fc40005000000 */
[----:B------:R-:W-:Y:S02]  /*eda0*/  FSEL R65, R89, -INF , !P3 ;  /* 0xff80000059417808 */ /* 0x000fe40005800000 */
[----:B------:R-:W-:Y:S02]  /*edb0*/  LOP3.LUT R172, R172, 0xfffffffe, RZ, 0xc0, !PT ;  /* 0xfffffffeacac7812 */ /* 0x000fe400078ec0ff */
[----:B------:R-:W-:Y:S02]  /*edc0*/  ISETP.GE.AND P2, PT, R92, R181, PT ;  /* 0x000000b55c00720c */ /* 0x000fe40003f46270 */
[----:B------:R-:W-:Y:S02]  /*edd0*/  ISETP.NE.AND P3, PT, R91, RZ, PT ;  /* 0x000000ff5b00720c */ /* 0x000fe40003f65270 */
[----:B------:R-:W-:Y:S02]  /*ede0*/  FSEL R120, R87, -INF , !P6 ;  /* 0xff80000057787808 */ /* 0x000fe40007000000 */
[----:B------:R-:W-:-:S02]  /*edf0*/  FSEL R33, R114, -INF , !P5 ;  /* 0xff80000072217808 */ /* 0x000fc40006800000 */
[-C--:B------:R-:W-:Y:S02]  /*ee00*/  ISETP.GE.AND P6, PT, R84, R183.reuse, PT ;  /* 0x000000b75400720c */ /* 0x080fe40003fc6270 */
[-C--:B------:R-:W-:Y:S02]  /*ee10*/  ISETP.GE.AND P5, PT, R104, R183.reuse, PT ;  /* 0x000000b76800720c */ /* 0x080fe40003fa6270 */
[----:B------:R-:W-:Y:S02]  /*ee20*/  @P4 LOP3.LUT R172, R172, 0x1, RZ, 0xfc, !PT ;  /* 0x00000001acac4812 */ /* 0x000fe400078efcff */
[----:B------:R-:W-:Y:S02]  /*ee30*/  FSEL R131, R131, -INF , !P2 ;  /* 0xff80000083837808 */ /* 0x000fe40005000000 */
[----:B------:R-:W-:Y:S02]  /*ee40*/  FSEL R121, R121, -INF , !P3 ;  /* 0xff80000079797808 */ /* 0x000fe40005800000 */
[----:B------:R-:W-:-:S02]  /*ee50*/  ISETP.GE.AND P4, PT, R76, R183, PT ;  /* 0x000000b74c00720c */ /* 0x000fc40003f86270 */
[C---:B------:R-:W-:Y:S02]  /*ee60*/  ISETP.GE.AND P2, PT, R86.reuse, R183, PT ;  /* 0x000000b75600720c */ /* 0x040fe40003f46270 */
[----:B------:R-:W-:Y:S02]  /*ee70*/  ISETP.GE.AND P3, PT, R86, R181, PT ;  /* 0x000000b55600720c */ /* 0x000fe40003f66270 */
[----:B------:R-:W-:Y:S02]  /*ee80*/  ISETP.GT.AND P0, PT, R77, R86, PT ;  /* 0x000000564d00720c */ /* 0x000fe40003f04270 */
[----:B------:R-:W-:Y:S02]  /*ee90*/  P2R R86, PR, RZ, 0x40 ;  /* 0x00000040ff567803 */ /* 0x000fe40000000000 */
[----:B------:R-:W-:Y:S02]  /*eea0*/  FSEL R141, R141, -INF , !P5 ;  /* 0xff8000008d8d7808 */ /* 0x000fe40006800000 */
[----:B------:R-:W-:-:S02]  /*eeb0*/  ISETP.GE.AND P5, PT, R94, R183, PT ;  /* 0x000000b75e00720c */ /* 0x000fc40003fa6270 */
[----:B------:R-:W-:Y:S02]  /*eec0*/  ISETP.GT.AND P1, PT, R77, R88, PT ;  /* 0x000000584d00720c */ /* 0x000fe40003f24270 */
[----:B------:R-:W-:Y:S02]  /*eed0*/  FSEL R83, R83, -INF , !P0 ;  /* 0xff80000053537808 */ /* 0x000fe40004000000 */
[----:B------:R-:W-:Y:S02]  /*eee0*/  ISETP.NE.AND P0, PT, R86, RZ, PT ;  /* 0x000000ff5600720c */ /* 0x000fe40003f05270 */
[----:B------:R-:W-:Y:S02]  /*eef0*/  FSEL R133, R133, -INF , !P5 ;  /* 0xff80000085857808 */ /* 0x000fe40006800000 */
[----:B------:R-:W-:Y:S02]  /*ef00*/  ISETP.GE.AND P5, PT, R88, R181, PT ;  /* 0x000000b55800720c */ /* 0x000fe40003fa6270 */
[----:B------:R-:W-:-:S02]  /*ef10*/  FSEL R85, R85, -INF , !P1 ;  /* 0xff80000055557808 */ /* 0x000fc40004800000 */
[----:B------:R-:W-:Y:S02]  /*ef20*/  LOP3.LUT R172, R172, 0xfffffffd, RZ, 0xc0, !PT ;  /* 0xfffffffdacac7812 */ /* 0x000fe400078ec0ff */
[----:B------:R-:W-:Y:S02]  /*ef30*/  FSEL R111, R111, -INF , !P0 ;  /* 0xff8000006f6f7808 */ /* 0x000fe40004000000 */
[----:B------:R-:W-:Y:S02]  /*ef40*/  FSEL R118, R83, -INF , !P3 ;  /* 0xff80000053767808 */ /* 0x000fe40005800000 */
[----:B------:R-:W-:Y:S02]  /*ef50*/  ISETP.GT.AND P0, PT, R77, R80, PT ;  /* 0x000000504d00720c */ /* 0x000fe40003f04270 */
[----:B------:R-:W-:Y:S02]  /*ef60*/  ISETP.GE.AND P3, PT, R80, R183, PT ;  /* 0x000000b75000720c */ /* 0x000fe40003f66270 */
[----:B------:R-:W-:-:S02]  /*ef70*/  FSEL R117, R85, -INF , !P5 ;  /* 0xff80000055757808 */ /* 0x000fc40006800000 */
[----:B------:R-:W-:Y:S02]  /*ef80*/  ISETP.GT.AND P1, PT, R77, R82, PT ;  /* 0x000000524d00720c */ /* 0x000fe40003f24270 */
[----:B------:R-:W-:Y:S02]  /*ef90*/  @P4 LOP3.LUT R172, R172, 0x2, RZ, 0xfc, !PT ;  /* 0x00000002acac4812 */ /* 0x000fe400078efcff */
[----:B------:R-:W-:Y:S02]  /*efa0*/  ISETP.GE.AND P5, PT, R82, R183, PT ;  /* 0x000000b75200720c */ /* 0x000fe40003fa6270 */
[----:B------:R-:W-:Y:S02]  /*efb0*/  FSEL R110, R21, -INF , !P0 ;  /* 0xff800000156e7808 */ /* 0x000fe40004000000 */
[----:B------:R-:W-:Y:S02]  /*efc0*/  FSEL R21, R74, -INF , !P3 ;  /* 0xff8000004a157808 */ /* 0x000fe40005800000 */
[----:B------:R-:W-:-:S02]  /*efd0*/  FSEL R108, R39, -INF , !P1 ;  /* 0xff800000276c7808 */ /* 0x000fc40004800000 */
[----:B------:R-:W-:Y:S02]  /*efe0*/  LOP3.LUT P3, RZ, R172, 0x2, RZ, 0xc0, !PT ;  /* 0x00000002acff7812 */ /* 0x000fe4000786c0ff */
[----:B------:R-:W-:Y:S02]  /*eff0*/  ISETP.GE.AND P6, PT, R84, R181, PT ;  /* 0x000000b55400720c */ /* 0x000fe40003fc6270 */
[----:B------:R-:W-:Y:S02]  /*f000*/  FSEL R39, R78, -INF , !P5 ;  /* 0xff8000004e277808 */ /* 0x000fe40006800000 */
[C---:B------:R-:W-:Y:S02]  /*f010*/  ISETP.GE.AND P5, PT, R72.reuse, R183, PT ;  /* 0x000000b74800720c */ /* 0x040fe40003fa6270 */
[----:B------:R-:W-:Y:S02]  /*f020*/  ISETP.GE.AND P1, PT, R72, R181, PT ;  /* 0x000000b54800720c */ /* 0x000fe40003f26270 */
[----:B------:R-:W-:-:S02]  /*f030*/  ISETP.GT.AND P0, PT, R77, R72, PT ;  /* 0x000000484d00720c */ /* 0x000fc40003f04270 */
[----:B------:R-:W-:Y:S02]  /*f040*/  IABS R72, R20 ;  /* 0x0000001400487213 */ /* 0x000fe40000000000 */
[----:B------:R-:W-:Y:S02]  /*f050*/  FSEL R20, R70, -INF , !P3 ;  /* 0xff80000046147808 */ /* 0x000fe40005800000 */
[----:B------:R-:W-:Y:S02]  /*f060*/  FSEL R109, R81, -INF , !P6 ;  /* 0xff800000516d7808 */ /* 0x000fe40007000000 */
[-C--:B------:R-:W-:Y:S01]  /*f070*/  ISETP.GE.AND P3, PT, R68, R181.reuse, PT ;  /* 0x000000b54400720c */ /* 0x080fe20003f66270 */
[----:B------:R-:W1:Y:S01]  /*f080*/  MUFU.TANH R81, R14 ;  /* 0x0000000e00517308 */ /* 0x000e620000002400 */
[----:B------:R-:W-:Y:S02]  /*f090*/  FSEL R113, R113, -INF , !P2 ;  /* 0xff80000071717808 */ /* 0x000fe40005000000 */
[----:B------:R-:W-:-:S02]  /*f0a0*/  ISETP.GE.AND P2, PT, R82, R181, PT ;  /* 0x000000b55200720c */ /* 0x000fc40003f46270 */
[----:B------:R-:W-:Y:S02]  /*f0b0*/  ISETP.GT.AND P4, PT, R77, R76, PT ;  /* 0x0000004c4d00720c */ /* 0x000fe40003f84270 */
[----:B------:R-:W-:Y:S02]  /*f0c0*/  FSEL R108, R108, -INF , !P2 ;  /* 0xff8000006c6c7808 */ /* 0x000fe40005000000 */
[----:B------:R-:W-:Y:S02]  /*f0d0*/  FSEL R66, R66, -INF , !P4 ;  /* 0xff80000042427808 */ /* 0x000fe40006000000 */
[----:B------:R-:W-:Y:S02]  /*f0e0*/  LOP3.LUT P2, RZ, R172, 0x1, RZ, 0xc0, !PT ;  /* 0x00000001acff7812 */ /* 0x000fe4000784c0ff */
[----:B------:R-:W-:Y:S02]  /*f0f0*/  ISETP.GE.AND P4, PT, R64, R183, PT ;  /* 0x000000b74000720c */ /* 0x000fe40003f86270 */
[----:B------:R-:W-:-:S02]  /*f100*/  LOP3.LUT R172, R172, 0xfffffffd, RZ, 0xc0, !PT ;  /* 0xfffffffdacac7812 */ /* 0x000fc400078ec0ff */
[----:B------:R-:W-:Y:S02]  /*f110*/  I2FP.F32.S32 R72, R72 ;  /* 0x0000004800487245 */ /* 0x000fe40000201400 */
[----:B------:R-:W-:Y:S02]  /*f120*/  @P3 LOP3.LUT R172, R172, 0x2, RZ, 0xfc, !PT ;  /* 0x00000002acac3812 */ /* 0x000fe400078efcff */
[----:B------:R-:W-:Y:S01]  /*f130*/  IABS R23, R23 ;  /* 0x0000001700177213 */ /* 0x000fe20000000000 */
[----:B-1----:R-:W-:Y:S01]  /*f140*/  FFMA.FTZ R72, -R180, R72, R81 ;  /* 0x00000048b4487223 */ /* 0x002fe20000010151 */
[----:B------:R-:W-:Y:S01]  /*f150*/  LOP3.LUT R172, R172, 0xfffffffe, RZ, 0xc0, !PT ;  /* 0xfffffffeacac7812 */ /* 0x000fe200078ec0ff */
[----:B------:R-:W-:Y:S01]  /*f160*/  FMUL.FTZ R81, R10, R126 ;  /* 0x0000007e0a517220 */ /* 0x000fe20000410000 */
[----:B------:R-:W-:Y:S01]  /*f170*/  ISETP.GT.AND P3, PT, R77, R68, PT ;  /* 0x000000444d00720c */ /* 0x000fe20003f64270 */
[----:B------:R-:W-:Y:S01]  /*f180*/  IMAD.MOV.U32 R10, RZ, RZ, R23 ;  /* 0x000000ffff0a7224 */ /* 0x000fe200078e0017 */
[----:B------:R-:W-:-:S02]  /*f190*/  @P4 LOP3.LUT R172, R172, 0x1, RZ, 0xfc, !PT ;  /* 0x00000001acac4812 */ /* 0x000fc400078efcff */
[----:B------:R-:W-:Y:S01]  /*f1a0*/  FSEL R72, R72, -INF , !P3 ;  /* 0xff80000048487808 */ /* 0x000fe20005800000 */
[----:B------:R-:W1:Y:S01]  /*f1b0*/  MUFU.TANH R81, R81 ;  /* 0x0000005100517308 */ /* 0x000e620000002400 */
[----:B------:R-:W-:Y:S02]  /*f1c0*/  LOP3.LUT P3, RZ, R172, 0x1, RZ, 0xc0, !PT ;  /* 0x00000001acff7812 */ /* 0x000fe4000786c0ff */
[----:B------:R-:W-:Y:S02]  /*f1d0*/  I2FP.F32.S32 R10, R10 ;  /* 0x0000000a000a7245 */ /* 0x000fe40000201400 */
[----:B------:R-:W-:Y:S02]  /*f1e0*/  FSEL R36, R36, -INF , !P3 ;  /* 0xff80000024247808 */ /* 0x000fe40005800000 */
[----:B------:R-:W-:Y:S01]  /*f1f0*/  ISETP.GE.AND P3, PT, R44, R181, PT ;  /* 0x000000b52c00720c */ /* 0x000fe20003f66270 */
[----:B------:R-:W-:Y:S01]  /*f200*/  FFMA.FTZ R10, -R180, R10, R15 ;  /* 0x0000000ab40a7223 */ /* 0x000fe2000001010f */
[----:B------:R-:W-:Y:S01]  /*f210*/  FSEL R110, R110, -INF , !P2 ;  /* 0xff8000006e6e7808 */ /* 0x000fe20005000000 */
[----:B------:R-:W-:Y:S01]  /*f220*/  FMUL.FTZ R15, R54, R126 ;  /* 0x0000007e360f7220 */ /* 0x000fe20000410000 */
[----:B------:R-:W-:-:S02]  /*f230*/  ISETP.GE.AND P2, PT, R68, R183, PT ;  /* 0x000000b74400720c */ /* 0x000fc40003f46270 */
[----:B------:R-:W-:Y:S02]  /*f240*/  ISETP.GT.AND P4, PT, R77, R64, PT ;  /* 0x000000404d00720c */ /* 0x000fe40003f84270 */
[----:B------:R-:W-:Y:S01]  /*f250*/  FSEL R23, R60, -INF , !P2 ;  /* 0xff8000003c177808 */ /* 0x000fe20005000000 */
[----:B------:R-:W2:Y:S01]  /*f260*/  MUFU.TANH R15, R15 ;  /* 0x0000000f000f7308 */ /* 0x000ea20000002400 */
[----:B------:R-:W-:Y:S02]  /*f270*/  FSEL R10, R10, -INF , !P4 ;  /* 0xff8000000a0a7808 */ /* 0x000fe40006000000 */
[----:B------:R-:W-:Y:S02]  /*f280*/  LOP3.LUT P2, RZ, R172, 0x2, RZ, 0xc0, !PT ;  /* 0x00000002acff7812 */ /* 0x000fe4000784c0ff */
[----:B------:R-:W-:Y:S02]  /*f290*/  ISETP.GE.AND P4, PT, R34, R183, PT ;  /* 0x000000b72200720c */ /* 0x000fe40003f86270 */
[----:B------:R-:W-:-:S02]  /*f2a0*/  LOP3.LUT R172, R172, 0xfffffffd, RZ, 0xc0, !PT ;  /* 0xfffffffdacac7812 */ /* 0x000fc400078ec0ff */
[----:B------:R-:W-:Y:S02]  /*f2b0*/  IABS R28, R28 ;  /* 0x0000001c001c7213 */ /* 0x000fe40000000000 */
[----:B------:R-:W-:Y:S02]  /*f2c0*/  @P3 LOP3.LUT R172, R172, 0x2, RZ, 0xfc, !PT ;  /* 0x00000002acac3812 */ /* 0x000fe400078efcff */
[----:B------:R-:W-:Y:S02]  /*f2d0*/  I2FP.F32.S32 R28, R28 ;  /* 0x0000001c001c7245 */ /* 0x000fe40000201400 */
[----:B------:R-:W-:Y:S02]  /*f2e0*/  LOP3.LUT R172, R172, 0xfffffffe, RZ, 0xc0, !PT ;  /* 0xfffffffeacac7812 */ /* 0x000fe400078ec0ff */
[----:B------:R-:W-:Y:S01]  /*f2f0*/  IABS R40, R40 ;  /* 0x0000002800287213 */ /* 0x000fe20000000000 */
[----:B------:R-:W-:Y:S01]  /*f300*/  FFMA.FTZ R11, -R180, R28, R11 ;  /* 0x0000001cb40b7223 */ /* 0x000fe2000001010b */
[----:B------:R-:W-:-:S02]  /*f310*/  ISETP.GT.AND P3, PT, R77, R44, PT ;  /* 0x0000002c4d00720c */ /* 0x000fc40003f64270 */
[----:B------:R-:W-:Y:S02]  /*f320*/  @P4 LOP3.LUT R172, R172, 0x1, RZ, 0xfc, !PT ;  /* 0x00000001acac4812 */ /* 0x000fe400078efcff */
[----:B------:R-:W-:Y:S02]  /*f330*/  I2FP.F32.S32 R40, R40 ;  /* 0x0000002800287245 */ /* 0x000fe40000201400 */
[----:B------:R-:W-:Y:S02]  /*f340*/  FSEL R11, R11, -INF , !P3 ;  /* 0xff8000000b0b7808 */ /* 0x000fe40005800000 */
[----:B------:R-:W-:Y:S01]  /*f350*/  LOP3.LUT P3, RZ, R172, 0x1, RZ, 0xc0, !PT ;  /* 0x00000001acff7812 */ /* 0x000fe2000786c0ff */
[----:B-1----:R-:W-:Y:S01]  /*f360*/  FFMA.FTZ R40, -R180, R40, R81 ;  /* 0x00000028b4287223 */ /* 0x002fe20000010151 */
[----:B------:R-:W-:Y:S02]  /*f370*/  FSEL R62, R62, -INF , !P0 ;  /* 0xff8000003e3e7808 */ /* 0x000fe40004000000 */
[----:B------:R-:W-:-:S02]  /*f380*/  ISETP.GT.AND P0, PT, R77, R52, PT ;  /* 0x000000344d00720c */ /* 0x000fc40003f04270 */
[----:B------:R-:W-:Y:S02]  /*f390*/  FSEL R43, R43, -INF , !P3 ;  /* 0xff8000002b2b7808 */ /* 0x000fe40005800000 */
[----:B------:R-:W-:Y:S02]  /*f3a0*/  IABS R24, R24 ;  /* 0x0000001800187213 */ /* 0x000fe40000000000 */
[-C--:B------:R-:W-:Y:S02]  /*f3b0*/  ISETP.GE.AND P3, PT, R26, R181.reuse, PT ;  /* 0x000000b51a00720c */ /* 0x080fe40003f66270 */
[----:B------:R-:W-:Y:S02]  /*f3c0*/  FSEL R114, R62, -INF , !P1 ;  /* 0xff8000003e727808 */ /* 0x000fe40004800000 */
[----:B------:R-:W-:Y:S02]  /*f3d0*/  ISETP.GE.AND P1, PT, R52, R181, PT ;  /* 0x000000b53400720c */ /* 0x000fe40003f26270 */
[----:B------:R-:W-:-:S02]  /*f3e0*/  FSEL R115, R72, -INF , !P2 ;  /* 0xff80000048737808 */ /* 0x000fc40005000000 */
[----:B------:R-:W-:Y:S02]  /*f3f0*/  FSEL R40, R40, -INF , !P0 ;  /* 0xff80000028287808 */ /* 0x000fe40004000000 */
[----:B------:R-:W-:Y:S02]  /*f400*/  ISETP.GE.AND P2, PT, R44, R183, PT ;  /* 0x000000b72c00720c */ /* 0x000fe40003f46270 */
[----:B------:R-:W-:Y:S02]  /*f410*/  I2FP.F32.S32 R24, R24 ;  /* 0x0000001800187245 */ /* 0x000fe40000201400 */
[----:B------:R-:W-:Y:S02]  /*f420*/  FSEL R122, R40, -INF , !P1 ;  /* 0xff800000287a7808 */ /* 0x000fe40004800000 */
[----:B------:R-:W-:Y:S01]  /*f430*/  FSEL R40, R32, -INF , !P2 ;  /* 0xff80000020287808 */ /* 0x000fe20005000000 */
[----:B--2---:R-:W-:Y:S01]  /*f440*/  FFMA.FTZ R15, -R180, R24, R15 ;  /* 0x00000018b40f7223 */ /* 0x004fe2000001010f */
[----:B------:R-:W-:-:S02]  /*f450*/  LOP3.LUT P2, RZ, R172, 0x2, RZ, 0xc0, !PT ;  /* 0x00000002acff7812 */ /* 0x000fc4000784c0ff */
[----:B------:R-:W-:Y:S02]  /*f460*/  LOP3.LUT R172, R172, 0xfffffffd, RZ, 0xc0, !PT ;  /* 0xfffffffdacac7812 */ /* 0x000fe400078ec0ff */
[----:B------:R-:W-:Y:S02]  /*f470*/  ISETP.GT.AND P4, PT, R77, R34, PT ;  /* 0x000000224d00720c */ /* 0x000fe40003f84270 */
[----:B------:R-:W-:Y:S02]  /*f480*/  @P3 LOP3.LUT R172, R172, 0x2, RZ, 0xfc, !PT ;  /* 0x00000002acac3812 */ /* 0x000fe400078efcff */
[----:B------:R-:W-:Y:S02]  /*f490*/  FSEL R130, R11, -INF , !P2 ;  /* 0xff8000000b827808 */ /* 0x000fe40005000000 */
[----:B------:R-:W-:Y:S01]  /*f4a0*/  FSEL R127, R15, -INF , !P4 ;  /* 0xff8000000f7f7808 */ /* 0x000fe20006000000 */
[----:B------:R-:W1:Y:S01]  /*f4b0*/  MUFU.TANH R11, R38 ;  /* 0x00000026000b7308 */ /* 0x000e620000002400 */
[----:B------:R-:W-:-:S02]  /*f4c0*/  ISETP.GE.AND P3, PT, R18, R183, PT ;  /* 0x000000b71200720c */ /* 0x000fc40003f66270 */
[----:B------:R-:W-:Y:S02]  /*f4d0*/  IABS R17, R17 ;  /* 0x0000001100117213 */ /* 0x000fe40000000000 */
[----:B------:R-:W-:Y:S02]  /*f4e0*/  LOP3.LUT R172, R172, 0xfffffffe, RZ, 0xc0, !PT ;  /* 0xfffffffeacac7812 */ /* 0x000fe400078ec0ff */
[----:B------:R-:W-:Y:S01]  /*f4f0*/  I2FP.F32.S32 R17, R17 ;  /* 0x0000001100117245 */ /* 0x000fe20000201400 */
[----:B------:R-:W2:Y:S01]  /*f500*/  MUFU.TANH R15, R46 ;  /* 0x0000002e000f7308 */ /* 0x000ea20000002400 */
[----:B------:R-:W-:Y:S02]  /*f510*/  ISETP.GE.AND P6, PT, R76, R181, PT ;  /* 0x000000b54c00720c */ /* 0x000fe40003fc6270 */
[----:B------:R-:W-:Y:S01]  /*f520*/  FSEL R22, R22, -INF , !P5 ;  /* 0xff80000016167808 */ /* 0x000fe20006800000 */
[----:B------:R-:W-:Y:S01]  /*f530*/  FFMA.FTZ R17, -R180, R17, R55 ;  /* 0x00000011b4117223 */ /* 0x000fe20000010137 */
[----:B------:R-:W-:-:S02]  /*f540*/  IABS R0, R0 ;  /* 0x0000000000007213 */ /* 0x000fc40000000000 */
[----:B------:R-:W-:Y:S02]  /*f550*/  IABS R16, R16 ;  /* 0x0000001000107213 */ /* 0x000fe40000000000 */
[----:B------:R-:W-:Y:S02]  /*f560*/  ISETP.GE.AND P5, PT, R52, R183, PT ;  /* 0x000000b73400720c */ /* 0x000fe40003fa6270 */
[----:B------:R-:W-:Y:S02]  /*f570*/  IABS R6, R6 ;  /* 0x0000000600067213 */ /* 0x000fe40000000000 */
[----:B------:R-:W-:Y:S02]  /*f580*/  @P3 LOP3.LUT R172, R172, 0x1, RZ, 0xfc, !PT ;  /* 0x00000001acac3812 */ /* 0x000fe400078efcff */
[----:B------:R-:W-:Y:S02]  /*f590*/  FSEL R112, R66, -INF , !P6 ;  /* 0xff80000042707808 */ /* 0x000fe40007000000 */
[----:B------:R-:W-:-:S02]  /*f5a0*/  I2FP.F32.S32 R0, R0 ;  /* 0x0000000000007245 */ /* 0x000fc40000201400 */
[----:B------:R-:W-:Y:S02]  /*f5b0*/  I2FP.F32.S32 R16, R16 ;  /* 0x0000001000107245 */ /* 0x000fe40000201400 */
[----:B------:R-:W-:Y:S01]  /*f5c0*/  ISETP.GT.AND P3, PT, R57, R158, PT ;  /* 0x0000009e3900720c */ /* 0x000fe20003f64270 */
[----:B-1----:R-:W-:Y:S01]  /*f5d0*/  FFMA.FTZ R0, -R180, R0, R11 ;  /* 0x00000000b4007223 */ /* 0x002fe2000001010b */
[----:B------:R-:W-:Y:S01]  /*f5e0*/  ISETP.GE.AND P6, PT, R64, R181, PT ;  /* 0x000000b54000720c */ /* 0x000fe20003fc6270 */
[----:B--2---:R-:W-:Y:S01]  /*f5f0*/  FFMA.FTZ R15, -R180, R16, R15 ;  /* 0x00000010b40f7223 */ /* 0x004fe2000001010f */
[----:B------:R-:W-:Y:S02]  /*f600*/  FSEL R41, R41, -INF , !P5 ;  /* 0xff80000029297808 */ /* 0x000fe40006800000 */
[----:B------:R-:W-:Y:S02]  /*f610*/  ISETP.GT.AND P0, PT, R77, R30, PT ;  /* 0x0000001e4d00720c */ /* 0x000fe40003f04270 */
[----:B------:R-:W-:-:S02]  /*f620*/  I2FP.F32.S32 R6, R6 ;  /* 0x0000000600067245 */ /* 0x000fc40000201400 */
[----:B------:R-:W-:Y:S02]  /*f630*/  ISETP.GE.AND P5, PT, R30, R183, PT ;  /* 0x000000b71e00720c */ /* 0x000fe40003fa6270 */
[----:B------:R-:W-:Y:S01]  /*f640*/  FSEL R116, R10, -INF , !P6 ;  /* 0xff8000000a747808 */ /* 0x000fe20007000000 */
[----:B------:R-:W-:Y:S01]  /*f650*/  FFMA.FTZ R47, -R180, R6, R47 ;  /* 0x00000006b42f7223 */ /* 0x000fe2000001012f */
[----:B------:R-:W-:Y:S02]  /*f660*/  FSEL R17, R17, -INF , !P0 ;  /* 0xff80000011117808 */ /* 0x000fe40004000000 */
[-C--:B------:R-:W-:Y:S02]  /*f670*/  ISETP.GE.AND P6, PT, R34, R181.reuse, PT ;  /* 0x000000b52200720c */ /* 0x080fe40003fc6270 */
[----:B------:R-:W-:Y:S02]  /*f680*/  ISETP.GE.AND P1, PT, R30, R181, PT ;  /* 0x000000b51e00720c */ /* 0x000fe40003f26270 */
[----:B------:R-:W-:-:S02]  /*f690*/  ISETP.GE.AND P2, PT, R26, R183, PT ;  /* 0x000000b71a00720c */ /* 0x000fc40003f46270 */
[----:B------:R-:W-:Y:S02]  /*f6a0*/  ISETP.GT.AND P4, PT, R77, R26, PT ;  /* 0x0000001a4d00720c */ /* 0x000fe40003f84270 */
[----:B------:R-:W-:Y:S02]  /*f6b0*/  FSEL R45, R45, -INF , !P5 ;  /* 0xff8000002d2d7808 */ /* 0x000fe40006800000 */
[C---:B------:R-:W-:Y:S02]  /*f6c0*/  ISETP.GT.AND P0, PT, R77.reuse, R58, PT ;  /* 0x0000003a4d00720c */ /* 0x040fe40003f04270 */
[----:B------:R-:W-:Y:S02]  /*f6d0*/  ISETP.GT.AND P5, PT, R77, R18, PT ;  /* 0x000000124d00720c */ /* 0x000fe40003fa4270 */
[----:B------:R-:W-:Y:S02]  /*f6e0*/  FSEL R127, R127, -INF , !P6 ;  /* 0xff8000007f7f7808 */ /* 0x000fe40007000000 */
[----:B------:R-:W-:-:S02]  /*f6f0*/  FSEL R123, R17, -INF , !P1 ;  /* 0xff800000117b7808 */ /* 0x000fc40004800000 */
[----:B------:R-:W-:Y:S02]  /*f700*/  FSEL R42, R42, -INF , !P2 ;  /* 0xff8000002a2a7808 */ /* 0x000fe40005000000 */
[----:B------:R-:W-:Y:S02]  /*f710*/  FSEL R15, R15, -INF , !P4 ;  /* 0xff8000000f0f7808 */ /* 0x000fe40006000000 */
[----:B------:R-:W-:Y:S02]  /*f720*/  FSEL R0, R0, -INF , !P0 ;  /* 0xff80000000007808 */ /* 0x000fe40004000000 */
[----:B------:R-:W-:Y:S01]  /*f730*/  ISETP.GE.AND P6, PT, R18, R181, PT ;  /* 0x000000b51200720c */ /* 0x000fe20003fc6270 */
[----:B------:R-:W-:Y:S01]  /*f740*/  BAR.SYNC.DEFER_BLOCKING 0x0 ;  /* 0x0000000000007b1d */ /* 0x000fe20000010000 */
[C---:B------:R-:W-:Y:S02]  /*f750*/  LOP3.LUT P2, RZ, R172.reuse, 0x1, RZ, 0xc0, !PT ;  /* 0x00000001acff7812 */ /* 0x040fe4000784c0ff */
[----:B------:R-:W-:-:S02]  /*f760*/  LOP3.LUT P4, RZ, R172, 0x2, RZ, 0xc0, !PT ;  /* 0x00000002acff7812 */ /* 0x000fc4000788c0ff */
        /* <DEDUP_REMOVED lines=24> */
.L_x_13790:
        /* <DEDUP_REMOVED lines=61> */
.L_x_13791:
[----:B------:R-:W-:Y:S05]  /*fcc0*/  BSYNC.RECONVERGENT B0 ;  /* 0x0000000000007941 */ /* 0x000fea0003800200 */
.L_x_13789:
        /* <DEDUP_REMOVED lines=60> */
.L_x_13788:
[----:B------:R-:W-:Y:S05]  /*10090*/  BSYNC.RECONVERGENT B1 ;  /* 0x0000000000017941 */ /* 0x000fea0003800200 */
.L_x_13787:
        /* <DEDUP_REMOVED lines=64> */
[-C--:B------:R-:W-:Y:S01]  /*104a0*/  FFMA.FTZ R26, R27, R47.reuse, -R134 ;  /* 0x0000002f1b1a7223 */ /* 0x080fe20000010886 */
[-CC-:B------:R-:W-:Y:S01]  /*104b0*/  FFMA.FTZ R28, R25, R47.reuse, -R54.reuse ;  /* 0x0000002f191c7223 */ /* 0x180fe20000010836 */
[----:B------:R-:W-:Y:S01]  /*104c0*/  MUFU.EX2 R136, R136 ;  /* 0x0000008800887308 */ /* 0x000fe20000000800 */
[-C--:B------:R-:W-:Y:S01]  /*104d0*/  FFMA.FTZ R31, R29, R47.reuse, -R54 ;  /* 0x0000002f1d1f7223 */ /* 0x080fe20000010836 */
[-C--:B------:R-:W-:Y:S01]  /*104e0*/  FFMA.FTZ R25, R7, R47.reuse, -R134 ;  /* 0x0000002f07197223 */ /* 0x080fe20000010886 */
[-CC-:B------:R-:W-:Y:S01]  /*104f0*/  FFMA.FTZ R29, R13, R47.reuse, -R54.reuse ;  /* 0x0000002f0d1d7223 */ /* 0x180fe20000010836 */
[----:B------:R-:W1:Y:S01]  /*10500*/  MUFU.EX2 R129, R129 ;  /* 0x0000008100817308 */ /* 0x000e620000000800 */
[----:B------:R-:W2:Y:S01]  /*10510*/  LDSM.16.MT88.4 R76, [R107+0x6000] ;  /* 0x006000006b4c783b */ /* 0x000ea20000004200 */
[-C--:B------:R-:W-:Y:S01]  /*10520*/  FFMA.FTZ R24, R9, R47.reuse, -R54 ;  /* 0x0000002f09187223 */ /* 0x080fe20000010836 */
[-CC-:B------:R-:W-:Y:S01]  /*10530*/  FFMA.FTZ R44, R71, R47.reuse, -R134.reuse ;  /* 0x0000002f472c7223 */ /* 0x180fe20000010886 */
[----:B------:R-:W-:Y:S01]  /*10540*/  MUFU.EX2 R55, R55 ;  /* 0x0000003700377308 */ /* 0x000fe20000000800 */
[----:B------:R-:W-:Y:S01]  /*10550*/  LDSM.16.MT88.4 R12, [R144+0x6800] ;  /* 0x00680000900c783b */ /* 0x000fe20000004200 */
[-C--:B------:R-:W-:Y:S01]  /*10560*/  FFMA.FTZ R104, R185, R47.reuse, -R134 ;  /* 0x0000002fb9687223 */ /* 0x080fe20000010886 */
[-CC-:B------:R-:W-:Y:S01]  /*10570*/  FFMA.FTZ R34, R37, R47.reuse, -R54.reuse ;  /* 0x0000002f25227223 */ /* 0x180fe20000010836 */
[----:B------:R-:W3:Y:S01]  /*10580*/  MUFU.EX2 R46, R46 ;  /* 0x0000002e002e7308 */ /* 0x000ee20000000800 */
[----:B------:R-:W-:Y:S01]  /*10590*/  LDSM.16.MT88.4 R16, [R148+0x6800] ;  /* 0x006800009410783b */ /* 0x000fe20000004200 */
[-CC-:B------:R-:W-:Y:S01]  /*105a0*/  FFMA.FTZ R32, R143, R47.reuse, -R54.reuse ;  /* 0x0000002f8f207223 */ /* 0x180fe20000010836 */
[-C--:B------:R-:W-:Y:S01]  /*105b0*/  FFMA.FTZ R3, R141, R47.reuse, -R54 ;  /* 0x0000002f8d037223 */ /* 0x080fe20000010836 */
[----:B------:R-:W-:Y:S01]  /*105c0*/  MUFU.EX2 R61, R61 ;  /* 0x0000003d003d7308 */ /* 0x000fe20000000800 */
[-CC-:B------:R-:W-:Y:S01]  /*105d0*/  FFMA.FTZ R30, R139, R47.reuse, -R134.reuse ;  /* 0x0000002f8b1e7223 */ /* 0x180fe20000010886 */
[----:B-1----:R-:W-:Y:S01]  /*105e0*/  F2FP.BF16.F32.PACK_AB R9, R129, R136 ;  /* 0x000000888109723e */ /* 0x002fe200000010ff */
[-CC-:B------:R-:W-:Y:S01]  /*105f0*/  FFMA.FTZ R161, R161, R47.reuse, -R134.reuse ;  /* 0x0000002fa1a17223 */ /* 0x180fe20000010886 */
[----:B------:R-:W1:Y:S01]  /*10600*/  MUFU.EX2 R56, R56 ;  /* 0x0000003800387308 */ /* 0x000e620000000800 */
[-C--:B------:R-:W-:Y:S01]  /*10610*/  FFMA.FTZ R64, R105, R47.reuse, -R134 ;  /* 0x0000002f69407223 */ /* 0x080fe20000010886 */
[-CC-:B------:R-:W-:Y:S01]  /*10620*/  FFMA.FTZ R66, R67, R47.reuse, -R54.reuse ;  /* 0x0000002f43427223 */ /* 0x180fe20000010836 */
[-C--:B------:R-:W-:Y:S01]  /*10630*/  FFMA.FTZ R62, R65, R47.reuse, -R54 ;  /* 0x0000002f413e7223 */ /* 0x080fe20000010836 */
[----:B------:R-:W-:Y:S01]  /*10640*/  MUFU.EX2 R53, R53 ;  /* 0x0000003500357308 */ /* 0x000fe20000000800 */
[--C-:B------:R-:W-:Y:S01]  /*10650*/  FFMA.FTZ R60, R131, R47, -R134.reuse ;  /* 0x0000002f833c7223 */ /* 0x100fe20000010886 */
[----:B---3--:R-:W-:Y:S01]  /*10660*/  F2FP.BF16.F32.PACK_AB R11, R46, R55 ;  /* 0x000000372e0b723e */ /* 0x008fe200000010ff */
[-CC-:B------:R-:W-:Y:S01]  /*10670*/  FFMA.FTZ R137, R137, R47.reuse, -R134.reuse ;  /* 0x0000002f89897223 */ /* 0x180fe20000010886 */
[----:B------:R-:W3:Y:S01]  /*10680*/  MUFU.EX2 R52, R52 ;  /* 0x0000003400347308 */ /* 0x000ee20000000800 */
[-C--:B------:R-:W-:Y:S01]  /*10690*/  FFMA.FTZ R135, R135, R47.reuse, -R134 ;  /* 0x0000002f87877223 */ /* 0x080fe20000010886 */
[-C--:B------:R-:W-:Y:S01]  /*106a0*/  FFMA.FTZ R133, R133, R47.reuse, -R54 ;  /* 0x0000002f85857223 */ /* 0x080fe20000010836 */
[-CC-:B------:R-:W-:Y:S01]  /*106b0*/  FFMA.FTZ R131, R117, R47.reuse, -R134.reuse ;  /* 0x0000002f75837223 */ /* 0x180fe20000010886 */
[----:B------:R4:W-:Y:S01]  /*106c0*/  MUFU.EX2 R27, R5 ;  /* 0x00000005001b7308 */ /* 0x0009e20000000800 */
[--C-:B------:R-:W-:Y:S01]  /*106d0*/  FFMA.FTZ R117, R118, R47, -R134.reuse ;  /* 0x0000002f76757223 */ /* 0x100fe20000010886 */
[----:B-1----:R-:W-:Y:S01]  /*106e0*/  F2FP.BF16.F32.PACK_AB R8, R56, R61 ;  /* 0x0000003d3808723e */ /* 0x002fe200000010ff */
[-C--:B------:R-:W-:Y:S01]  /*106f0*/  FFMA.FTZ R120, R120, R47.reuse, -R134 ;  /* 0x0000002f78787223 */ /* 0x080fe20000010886 */
[----:B------:R-:W1:Y:S01]  /*10700*/  MUFU.EX2 R44, R44 ;  /* 0x0000002c002c7308 */ /* 0x000e620000000800 */
        /* <DEDUP_REMOVED lines=8> */
[----:B------:R-:W-:Y:S01]  /*10790*/  FADD.FTZ R136, R136, R129 ;  /* 0x0000008188887221 */ /* 0x000fe20000010000 */
[----:B----4-:R-:W3:Y:S01]  /*107a0*/  LDSM.16.MT88.4 R4, [R106+0x6000] ;  /* 0x006000006a04783b */ /* 0x010ee20000004200 */
[-CC-:B------:R-:W-:Y:S01]  /*107b0*/  FFMA.FTZ R110, R110, R47.reuse, -R134.reuse ;  /* 0x0000002f6e6e7223 */ /* 0x180fe20000010886 */
[----:B------:R-:W4:Y:S01]  /*107c0*/  MUFU.EX2 R28, R28 ;  /* 0x0000001c001c7308 */ /* 0x000f220000000800 */
[C---:B------:R-:W-:Y:S01]  /*107d0*/  HMMA.16816.F32.BF16 R88, R8.reuse, R84, RZ ;  /* 0x000000540858723c */ /* 0x040fe200000418ff */
[----:B-1----:R-:W-:Y:S01]  /*107e0*/  F2FP.BF16.F32.PACK_AB R69, R27, R44 ;  /* 0x0000002c1b45723e */ /* 0x002fe200000010ff */
[-C--:B------:R-:W-:Y:S01]  /*107f0*/  FFMA.FTZ R114, R114, R47.reuse, -R134 ;  /* 0x0000002f72727223 */ /* 0x080fe20000010886 */
        /* <DEDUP_REMOVED lines=8> */
[----:B------:R-:W5:Y:S01]  /*10880*/  MUFU.EX2 R25, R25 ;  /* 0x0000001900197308 */ /* 0x000f620000000800 */
[----:B------:R-:W-:Y:S01]  /*10890*/  FFMA.FTZ R130, R130, R47, -R134 ;  /* 0x0000002f82827223 */ /* 0x000fe20000010886 */
[----:B----4-:R-:W-:Y:S01]  /*108a0*/  F2FP.BF16.F32.PACK_AB R68, R28, R31 ;  /* 0x0000001f1c44723e */ /* 0x010fe200000010ff */
[-CC-:B------:R-:W-:Y:S01]  /*108b0*/  FFMA.FTZ R41, R41, R47.reuse, -R54.reuse ;  /* 0x0000002f29297223 */ /* 0x180fe20000010836 */
[----:B------:R-:W-:Y:S01]  /*108c0*/  MUFU.EX2 R104, R104 ;  /* 0x0000006800687308 */ /* 0x000fe20000000800 */
[C---:B------:R-:W-:Y:S01]  /*108d0*/  HMMA.16816.F32.BF16 R96, R8.reuse, R92, RZ ;  /* 0x0000005c0860723c */ /* 0x040fe200000418ff */
[-C--:B------:R-:W-:Y:S01]  /*108e0*/  FFMA.FTZ R40, R40, R47.reuse, -R54 ;  /* 0x0000002f28287223 */ /* 0x080fe20000010836 */
[-CC-:B------:R-:W-:Y:S01]  /*108f0*/  FFMA.FTZ R127, R127, R47.reuse, -R134.reuse ;  /* 0x0000002f7f7f7223 */ /* 0x180fe20000010886 */
[----:B------:R-:W-:Y:S01]  /*10900*/  MUFU.EX2 R34, R34 ;  /* 0x0000002200227308 */ /* 0x000fe20000000800 */
[----:B------:R-:W-:Y:S01]  /*10910*/  FFMA.FTZ R132, R132, R47, -R134 ;  /* 0x0000002f84847223 */ /* 0x000fe20000010886 */
[----:B-1----:R-:W-:Y:S01]  /*10920*/  F2FP.BF16.F32.PACK_AB R70, R24, R29 ;  /* 0x0000001d1846723e */ /* 0x002fe200000010ff */
[-CC-:B------:R-:W-:Y:S01]  /*10930*/  FFMA.FTZ R43, R43, R47.reuse, -R54.reuse ;  /* 0x0000002f2b2b7223 */ /* 0x180fe20000010836 */
[----:B------:R-:W-:Y:S01]  /*10940*/  MUFU.EX2 R32, R32 ;  /* 0x0000002000207308 */ /* 0x000fe20000000800 */
[C---:B--2---:R-:W-:Y:S01]  /*10950*/  HMMA.16816.F32.BF16 R80, R8.reuse, R76, RZ ;  /* 0x0000004c0850723c */ /* 0x044fe200000418ff */
[----:B-----5:R-:W-:Y:S01]  /*10960*/  F2FP.BF16.F32.PACK_AB R71, R25, R26 ;  /* 0x0000001a1947723e */ /* 0x020fe200000010ff */
[-C--:B------:R-:W-:Y:S01]  /*10970*/  FFMA.FTZ R42, R42, R47.reuse, -R54 ;  /* 0x0000002f2a2a7223 */ /* 0x080fe20000010836 */
[----:B------:R-:W1:Y:S01]  /*10980*/  MUFU.EX2 R3, R3 ;  /* 0x0000000300037308 */ /* 0x000e620000000800 */
[-CC-:B------:R-:W-:Y:S01]  /*10990*/  FFMA.FTZ R123, R123, R47.reuse, -R134.reuse ;  /* 0x0000002f7b7b7223 */ /* 0x180fe20000010886 */
[-C--:B------:R-:W-:Y:S01]  /*109a0*/  FFMA.FTZ R126, R126, R47.reuse, -R134 ;  /* 0x0000002f7e7e7223 */ /* 0x080fe20000010886 */
[-CC-:B------:R-:W-:Y:S01]  /*109b0*/  FFMA.FTZ R45, R45, R47.reuse, -R54.reuse ;  /* 0x0000002f2d2d7223 */ /* 0x180fe20000010836 */
[----:B------:R-:W-:Y:S01]  /*109c0*/  MUFU.EX2 R30, R30 ;  /* 0x0000001e001e7308 */ /* 0x000fe20000000800 */
[C---:B------:R-:W-:Y:S01]  /*109d0*/  HMMA.16816.F32.BF16 R92, R8.reuse, R94, RZ ;  /* 0x0000005e085c723c */ /* 0x040fe200000418ff */
[-C--:B------:R-:W-:Y:S01]  /*109e0*/  FFMA.FTZ R38, R38, R47.reuse, -R54 ;  /* 0x0000002f26267223 */ /* 0x080fe20000010836 */
[----:B------:R-:W-:Y:S01]  /*109f0*/  ISETP.GT.AND P0, PT, R57, R158, PT ;  /* 0x0000009e3900720c */ /* 0x000fe20003f04270 */
[----:B------:R-:W-:Y:S04]  /*10a00*/  MUFU.EX2 R105, R137 ;  /* 0x0000008900697308 */ /* 0x000fe80000000800 */
[----:B------:R-:W-:Y:S01]  /*10a10*/  MUFU.EX2 R64, R64 ;  /* 0x0000004000407308 */ /* 0x000fe20000000800 */
[----:B---3--:R-:W-:Y:S03]  /*10a20*/  HMMA.16816.F32.BF16 R72, R8, R4, RZ ;  /* 0x000000040848723c */ /* 0x008fe600000418ff */
        /* <DEDUP_REMOVED lines=34> */
[----:B------:R-:W-:Y:S04]  /*10c50*/  MUFU.EX2 R39, R12 ;  /* 0x0000000c00277308 */ /* 0x000fe80000000800 */
[----:B------:R-:W-:Y:S01]  /*10c60*/  MUFU.EX2 R109, R109 ;  /* 0x0000006d006d7308 */ /* 0x000fe20000000800 */
[----:B------:R-:W-:Y:S01]  /*10c70*/  HMMA.16816.F32.BF16 R68, R68, R10, R4 ;  /* 0x0000000a4444723c */ /* 0x000fe20000041804 */
[----:B------:R-:W2:Y:S01]  /*10c80*/  LDSM.16.MT88.4 R8, [R148+0x7000] ;  /* 0x007000009408783b */ /* 0x000ea20000004200 */
[-C--:B------:R-:W-:Y:S01]  /*10c90*/  FFMA.FTZ R4, R35, R47.reuse, -R134 ;  /* 0x0000002f23047223 */ /* 0x080fe20000010886 */
[----:B------:R-:W-:Y:S01]  /*10ca0*/  FFMA.FTZ R7, R33, R47, -R54 ;  /* 0x0000002f21077223 */ /* 0x000fe20000010836 */
[----:B------:R-:W3:Y:S01]  /*10cb0*/  MUFU.EX2 R35, R161 ;  /* 0x000000a100237308 */ /* 0x000ee20000000800 */
[----:B-1----:R-:W-:-:S03]  /*10cc0*/  F2FP.BF16.F32.PACK_AB R6, R3, R32 ;  /* 0x000000200306723e */ /* 0x002fc600000010ff */
[----:B------:R-:W-:Y:S04]  /*10cd0*/  MUFU.EX2 R33, R4 ;  /* 0x0000000400217308 */ /* 0x000fe80000000800 */
[----:B------:R-:W1:Y:S04]  /*10ce0*/  MUFU.EX2 R37, R7 ;  /* 0x0000000700257308 */ /* 0x000e680000000800 */
[----:B------:R-:W-:Y:S01]  /*10cf0*/  MUFU.EX2 R132, R132 ;  /* 0x0000008400847308 */ /* 0x000fe20000000800 */
[----:B---3--:R-:W-:-:S03]  /*10d00*/  F2FP.BF16.F32.PACK_AB R5, R35, R104 ;  /* 0x000000682305723e */ /* 0x008fc600000010ff */
[----:B------:R-:W-:Y:S04]  /*10d10*/  MUFU.EX2 R43, R43 ;  /* 0x0000002b002b7308 */ /* 0x000fe80000000800 */
[----:B------:R-:W-:Y:S01]  /*10d20*/  MUFU.EX2 R42, R42 ;  /* 0x0000002a002a7308 */ /* 0x000fe20000000800 */
[----:B-1----:R-:W-:Y:S02]  /*10d30*/  F2FP.BF16.F32.PACK_AB R4, R34, R37 ;  /* 0x000000252204723e */ /* 0x002fe400000010ff */
[----:B------:R-:W-:Y:S01]  /*10d40*/  F2FP.BF16.F32.PACK_AB R7, R30, R33 ;  /* 0x000000211e07723e */ /* 0x000fe200000010ff */
[----:B------:R-:W-:Y:S06]  /*10d50*/  MUFU.EX2 R189, R126 ;  /* 0x0000007e00bd7308 */ /* 0x000fec0000000800 */
[C---:B--2---:R-:W-:Y:S08]  /*10d60*/  HMMA.16816.F32.BF16 R96, R4.reuse, R8, R96 ;  /* 0x000000080460723c */ /* 0x044ff00000041860 */
        /* <DEDUP_REMOVED lines=49> */
[----:B------:R2:W-:Y:S01]  /*11080*/  MUFU.EX2 R56, R13 ;  /* 0x0000000d00387308 */ /* 0x0005e20000000800 */
[----:B------:R-:W-:Y:S01]  /*11090*/  FADD.FTZ R7, R53, R4 ;  /* 0x0000000435077221 */ /* 0x000fe20000010000 */
[----:B------:R-:W-:Y:S01]  /*110a0*/  F2FP.BF16.F32.PACK_AB R4, R112, R109 ;  /* 0x0000006d7004723e */ /* 0x000fe200000010ff */
[----:B------:R-:W-:Y:S01]  /*110b0*/  FADD.FTZ R5, R46, R5 ;  /* 0x000000052e057221 */ /* 0x000fe20000010000 */
[----:B------:R-:W3:Y:S01]  /*110c0*/  MUFU.EX2 R55, R110 ;  /* 0x0000006e00377308 */ /* 0x000ee20000000800 */
[----:B------:R-:W-:Y:S01]  /*110d0*/  FADD.FTZ R52, R52, R7 ;  /* 0x0000000734347221 */ /* 0x000fe20000010000 */
[----:B------:R-:W-:Y:S01]  /*110e0*/  FFMA.FTZ R53, R23, R47, -R54 ;  /* 0x0000002f17357223 */ /* 0x000fe20000010836 */
[----:B------:R-:W-:Y:S01]  /*110f0*/  FADD.FTZ R44, R44, R5 ;  /* 0x000000052c2c7221 */ /* 0x000fe20000010000 */
[----:B------:R-:W-:Y:S04]  /*11100*/  MUFU.EX2 R61, R61 ;  /* 0x0000003d003d7308 */ /* 0x000fe80000000800 */
[----:B------:R-:W4:Y:S01]  /*11110*/  MUFU.EX2 R110, R22 ;  /* 0x00000016006e7308 */ /* 0x000f220000000800 */
[----:B--2---:R-:W2:Y:S03]  /*11120*/  LDSM.16.MT88.4 R12, [R107+0x8800] ;  /* 0x008800006b0c783b */ /* 0x004ea60000004200 */
[----:B------:R-:W5:Y:S01]  /*11130*/  MUFU.EX2 R46, R114 ;  /* 0x00000072002e7308 */ /* 0x000f620000000800 */
[----:B---3--:R-:W-:-:S02]  /*11140*/  F2FP.BF16.F32.PACK_AB R5, R55, R56 ;  /* 0x000000383705723e */ /* 0x008fc400000010ff */
[----:B----4-:R-:W-:Y:S01]  /*11150*/  F2FP.BF16.F32.PACK_AB R6, R110, R61 ;  /* 0x0000003d6e06723e */ /* 0x010fe200000010ff */
[----:B------:R-:W-:Y:S01]  /*11160*/  LDSM.16.MT88.4 R20, [R148+0x9000] ;  /* 0x009000009414783b */ /* 0x000fe20000004200 */
        /* <DEDUP_REMOVED lines=11> */
[----:B------:R-:W3:Y:S01]  /*11220*/  LDSM.16.MT88.4 R16, [R107+0x9000] ;  /* 0x009000006b10783b */ /* 0x000ee20000004200 */
[----:B------:R-:W-:-:S04]  /*11230*/  FADD.FTZ R25, R25, R12 ;  /* 0x0000000c19197221 */ /* 0x000fc80000010000 */
[----:B------:R-:W-:Y:S02]  /*11240*/  FADD.FTZ R104, R104, R25 ;  /* 0x0000001968687221 */ /* 0x000fe40000010000 */
[----:B------:R-:W-:Y:S02]  /*11250*/  HMMA.16816.F32.BF16 R76, R4, R14, R76 ;  /* 0x0000000e044c723c */ /* 0x000fe4000004184c */
[----:B------:R-:W-:-:S04]  /*11260*/  FADD.FTZ R104, R35, R104 ;  /* 0x0000006823687221 */ /* 0x000fc80000010000 */
[----:B------:R-:W-:Y:S02]  /*11270*/  FADD.FTZ R33, R33, R104 ;  /* 0x0000006821217221 */ /* 0x000fe40000010000 */
[C---:B-1----:R-:W-:Y:S01]  /*11280*/  HMMA.16816.F32.BF16 R72, R4.reuse, R8, R72 ;  /* 0x000000080448723c */ /* 0x042fe20000041848 */
[----:B------:R-:W-:Y:S01]  /*11290*/  FADD.FTZ R9, R31, R52 ;  /* 0x000000341f097221 */ /* 0x000fe20000010000 */
[----:B------:R-:W-:Y:S01]  /*112a0*/  FADD.FTZ R30, R30, R33 ;  /* 0x000000211e1e7221 */ /* 0x000fe20000010000 */
[----:B------:R-:W1:Y:S02]  /*112b0*/  MUFU.EX2 R31, R53 ;  /* 0x00000035001f7308 */ /* 0x000e640000000800 */
[----:B------:R-:W-:Y:S01]  /*112c0*/  FADD.FTZ R28, R28, R9 ;  /* 0x000000091c1c7221 */ /* 0x000fe20000010000 */
[----:B------:R-:W-:Y:S02]  /*112d0*/  FADD.FTZ R105, R105, R30 ;  /* 0x0000001e69697221 */ /* 0x000fe40000010000 */
[----:B------:R-:W-:Y:S01]  /*112e0*/  HMMA.16816.F32.BF16 R68, R4, R10, R68 ;  /* 0x0000000a0444723c */ /* 0x000fe20000041844 */
[----:B------:R-:W4:Y:S01]  /*112f0*/  LDSM.16.MT88.4 R8, [R144+0x9000] ;  /* 0x009000009008783b */ /* 0x000f220000004200 */
[----:B------:R-:W-:Y:S01]  /*11300*/  FADD.FTZ R13, R29, R28 ;  /* 0x0000001c1d0d7221 */ /* 0x000fe20000010000 */
[----:B------:R-:W-:Y:S01]  /*11310*/  F2FP.BF16.F32.PACK_AB R5, R116, R115 ;  /* 0x000000737405723e */ /* 0x000fe200000010ff */
[----:B------:R-:W5:Y:S01]  /*11320*/  MUFU.EX2 R29, R130 ;  /* 0x00000082001d7308 */ /* 0x000f620000000800 */
[----:B--2---:R-:W-:Y:S01]  /*11330*/  F2FP.BF16.F32.PACK_AB R6, R26, R27 ;  /* 0x0000001b1a06723e */ /* 0x004fe200000010ff */
[----:B------:R-:W-:Y:S01]  /*11340*/  FADD.FTZ R24, R24, R13 ;  /* 0x0000000d18187221 */ /* 0x000fe20000010000 */
[----:B------:R-:W-:Y:S01]  /*11350*/  FADD.FTZ R64, R64, R105 ;  /* 0x0000006940407221 */ /* 0x000fe20000010000 */
[----:B------:R-:W2:Y:S01]  /*11360*/  LDSM.16.MT88.4 R12, [R106+0x9000] ;  /* 0x009000006a0c783b */ /* 0x000ea20000004200 */
[----:B-1----:R-:W-:Y:S01]  /*11370*/  F2FP.BF16.F32.PACK_AB R4, R36, R31 ;  /* 0x0000001f2404723e */ /* 0x002fe200000010ff */
[----:B------:R-:W-:-:S04]  /*11380*/  FADD.FTZ R37, R37, R24 ;  /* 0x0000001825257221 */ /* 0x000fc80000010000 */
[----:B------:R-:W-:Y:S01]  /*11390*/  FADD.FTZ R37, R34, R37 ;  /* 0x0000002522257221 */ /* 0x000fe20000010000 */
[----:B-----5:R-:W-:-:S03]  /*113a0*/  F2FP.BF16.F32.PACK_AB R7, R29, R122 ;  /* 0x0000007a1d07723e */ /* 0x020fc600000010ff */
[----:B------:R-:W-:-:S04]  /*113b0*/  FADD.FTZ R32, R32, R37 ;  /* 0x0000002520207221 */ /* 0x000fc80000010000 */
        /* <DEDUP_REMOVED lines=18> */
[----:B------:R-:W1:Y:S01]  /*114e0*/  LDSM.16.MT88.4 R8, [R148+0x9800] ;  /* 0x009800009408783b */ /* 0x000e620000004200 */
[----:B------:R-:W-:-:S04]  /*114f0*/  FADD.FTZ R111, R111, R138 ;  /* 0x0000008a6f6f7221 */ /* 0x000fc80000010000 */
[----:B------:R-:W-:Y:S02]  /*11500*/  FADD.FTZ R118, R118, R111 ;  /* 0x0000006f76767221 */ /* 0x000fe40000010000 */
[----:B------:R-:W-:Y:S01]  /*11510*/  HMMA.16816.F32.BF16 R96, R4, R20, R96 ;  /* 0x000000140460723c */ /* 0x000fe20000041860 */
[----:B------:R-:W-:Y:S01]  /*11520*/  MUFU.EX2 R20, R123 ;  /* 0x0000007b00147308 */ /* 0x000fe20000000800 */
[----:B------:R-:W-:-:S03]  /*11530*/  FADD.FTZ R109, R109, R118 ;  /* 0x000000766d6d7221 */ /* 0x000fc60000010000 */
[----:B------:R-:W-:Y:S01]  /*11540*/  MUFU.EX2 R21, R38 ;  /* 0x0000002600157308 */ /* 0x000fe20000000800 */
[----:B------:R-:W-:Y:S02]  /*11550*/  FADD.FTZ R112, R112, R109 ;  /* 0x0000006d70707221 */ /* 0x000fe40000010000 */
[----:B------:R-:W-:Y:S01]  /*11560*/  HMMA.16816.F32.BF16 R92, R4, R22, R92 ;  /* 0x00000016045c723c */ /* 0x000fe2000004185c */
[----:B------:R-:W3:Y:S01]  /*11570*/  MUFU.EX2 R22, R45 ;  /* 0x0000002d00167308 */ /* 0x000ee20000000800 */
[----:B------:R-:W-:-:S04]  /*11580*/  FADD.FTZ R61, R61, R112 ;  /* 0x000000703d3d7221 */ /* 0x000fc80000010000 */
[----:B------:R-:W-:Y:S02]  /*11590*/  FADD.FTZ R110, R110, R61 ;  /* 0x0000003d6e6e7221 */ /* 0x000fe40000010000 */
[----:B--2---:R-:W-:Y:S02]  /*115a0*/  HMMA.16816.F32.BF16 R72, R4, R12, R72 ;  /* 0x0000000c0448723c */ /* 0x004fe40000041848 */
[----:B------:R-:W-:-:S04]  /*115b0*/  FADD.FTZ R31, R31, R110 ;  /* 0x0000006e1f1f7221 */ /* 0x000fc80000010000 */
[----:B------:R-:W-:Y:S02]  /*115c0*/  FADD.FTZ R36, R36, R31 ;  /* 0x0000001f24247221 */ /* 0x000fe40000010000 */
[----:B------:R-:W-:Y:S01]  /*115d0*/  HMMA.16816.F32.BF16 R68, R4, R14, R68 ;  /* 0x0000000e0444723c */ /* 0x000fe20000041844 */
[----:B---3--:R-:W-:Y:S01]  /*115e0*/  F2FP.BF16.F32.PACK_AB R4, R22, R43 ;  /* 0x0000002b1604723e */ /* 0x008fe200000010ff */
[----:B------:R-:W2:Y:S01]  /*115f0*/  LDSM.16.MT88.4 R12, [R107+0x9800] ;  /* 0x009800006b0c783b */ /* 0x000ea20000004200 */
        /* <DEDUP_REMOVED lines=21> */
[C---:B------:R-:W-:Y:S08]  /*11750*/  HMMA.16816.F32.BF16 R76, R4.reuse, R14, R76 ;  /* 0x0000000e044c723c */ /* 0x040ff0000004184c */
[----:B-1----:R-:W-:Y:S01]  /*11760*/  HMMA.16816.F32.BF16 R72, R4, R8, R72 ;  /* 0x000000080448723c */ /* 0x002fe20000041848 */
        /* <DEDUP_REMOVED lines=12> */
[----:B------:R-:W-:Y:S01]  /*11830*/  LOP3.LUT R172, R172, 0xfffffffd, RZ, 0xc0, !PT ;  /* 0xfffffffdacac7812 */ /* 0x000fe200078ec0ff */
[----:B------:R-:W-:Y:S01]  /*11840*/  BSSY.RECONVERGENT B0, `(.L_x_13794) ;  /* 0x000004a000007945 */ /* 0x000fe20003800200 */
[----:B------:R-:W-:-:S05]  /*11850*/  VIADD R3, R51, 0xfffffffe ;  /* 0xfffffffe33037836 */ /* 0x000fca0000000000 */
[----:B------:R-:W-:Y:S01]  /*11860*/  @P1 LOP3.LUT R172, R172, 0x2, RZ, 0xfc, !PT ;  /* 0x00000002acac1812 */ /* 0x000fe200078efcff */
        /* <DEDUP_REMOVED lines=63> */
.L_x_13795:
        /* <DEDUP_REMOVED lines=8> */
.L_x_13796:
[----:B------:R-:W-:Y:S05]  /*11ce0*/  BSYNC.RECONVERGENT B0 ;  /* 0x0000000000007941 */ /* 0x000fea0003800200 */
.L_x_13794:
        /* <DEDUP_REMOVED lines=20> */
[--C-:B------:R-:W-:Y:S02]  /*11e30*/  IMAD.X R17, R11, 0x1, R4.reuse, P1 ;  /* 0x000000010b117824 */ /* 0x100fe400008e0604 */
[----:B------:R-:W-:Y:S01]  /*11e40*/  VIADD R105, R51, 0xffffffff ;  /* 0xffffffff33697836 */ /* 0x000fe20000000000 */
[----:B------:R-:W-:Y:S01]  /*11e50*/  @!PT LDS RZ, [RZ] ;  /* 0x00000000fffff984 */ /* 0x000fe20000000800 */
[----:B------:R-:W-:Y:S01]  /*11e60*/  @!PT LDS RZ, [RZ] ;  /* 0x00000000fffff984 */ /* 0x000fe20000000800 */
[----:B------:R-:W-:Y:S01]  /*11e70*/  @!PT LDS RZ, [RZ] ;  /* 0x00000000fffff984 */ /* 0x000fe20000000800 */
[----:B------:R-:W-:Y:S01]  /*11e80*/  @!P4 LDGSTS.E.BYPASS.LTC128B.128 [R169+0x6800], desc[UR4][R8.64] ;  /* 0x0680000008a9cfae */ /* 0x000fe2000b981a04 */
[----:B------:R-:W-:Y:S01]  /*11e90*/  @!P4 IMAD.X R19, R17, 0x1, R4, P0 ;  /* 0x000000011113c824 */ /* 0x000fe200000e0604 */
[----:B------:R-:W-:-:S02]  /*11ea0*/  LOP3.LUT R50, R48, R49, RZ, 0xfc, !PT ;  /* 0x0000003130327212 */ /* 0x000fc400078efcff */
[----:B------:R-:W-:Y:S01]  /*11eb0*/  @P4 STS.128 [R169+0x6800], RZ ;  /* 0x006800ffa9004388 */ /* 0x000fe20000000c00 */
[----:B------:R-:W-:Y:S01]  /*11ec0*/  VIADD R56, R58, 0xfffffff9 ;  /* 0xfffffff93a387836 */ /* 0x000fe20000000000 */
[----:B------:R-:W-:Y:S02]  /*11ed0*/  P2R R3, PR, RZ, 0x10 ;  /* 0x00000010ff037803 */ /* 0x000fe40000000000 */
        /* <DEDUP_REMOVED lines=46> */
[----:B------:R-:W4:Y:S01]  /*121c0*/  LD.E R57, desc[UR4][R102.64+0x18c] ;  /* 0x00018c0466397980 */ /* 0x000f22000c101900 */
[----:B-----5:R-:W-:Y:S01]  /*121d0*/  HMMA.16816.F32.BF16 R64, R4, R60, RZ ;  /* 0x0000003c0440723c */ /* 0x020fe200000418ff */
[----:B------:R-:W-:Y:S01]  /*121e0*/  IMAD.SHL.U32 R105, R105, 0x80, RZ ;  /* 0x0000008069697824 */ /* 0x000fe200078e00ff */
[----:B------:R-:W-:Y:S01]  /*121f0*/  ISETP.GE.AND P1, PT, R56, R184, PT ;  /* 0x000000b83800720c */ /* 0x000fe20003f26270 */
[----:B------:R-:W0:Y:S05]  /*12200*/  LDGDEPBAR ;  /* 0x00000000000079af */ /* 0x000e2a0000000000 */
        /* <DEDUP_REMOVED lines=79> */
[----:B------:R-:W-:-:S02]  /*12700*/  IMAD.IADD R244, R105, 0x1, R128 ;  /* 0x0000000169f47824 */ /* 0x000fc400078e0280 */
[----:B----4-:R-:W-:Y:S01]  /*12710*/  FMUL.FTZ R112, R112, R57 ;  /* 0x0000003970707220 */ /* 0x010fe20000410000 */
[C---:B------:R-:W-:Y:S02]  /*12720*/  ISETP.GE.AND P2, PT, R56.reuse, R183, PT ;  /* 0x000000b73800720c */ /* 0x040fe40003f46270 */
[----:B------:R-:W-:Y:S01]  /*12730*/  ISETP.GE.AND P3, PT, R56, R181, PT ;  /* 0x000000b53800720c */ /* 0x000fe20003f66270 */
[----:B------:R-:W-:Y:S01]  /*12740*/  IMAD.IADD R244, R244, 0x1, R171 ;  /* 0x00000001f4f47824 */ /* 0x000fe200078e02ab */
[----:B------:R-:W-:Y:S01]  /*12750*/  ISETP.GE.AND P0, PT, R56, R182, PT ;  /* 0x000000b63800720c */ /* 0x000fe20003f06270 */
[-C--:B------:R-:W-:Y:S01]  /*12760*/  FMUL.FTZ R114, R114, R57.reuse ;  /* 0x0000003972727220 */ /* 0x080fe20000410000 */
[----:B------:R-:W-:Y:S01]  /*12770*/  FMUL.FTZ R115, R115, R57 ;  /* 0x0000003973737220 */ /* 0x000fe20000410000 */
[C---:B-1----:R-:W-:Y:S01]  /*12780*/  HMMA.16816.F32.BF16 R4, R124.reuse, R118, R4 ;  /* 0x000000767c04723c */ /* 0x042fe20000041804 */
[----:B------:R-:W1:Y:S07]  /*12790*/  MUFU.TANH R119, R112 ;  /* 0x0000007000777308 */ /* 0x000e6e0000002400 */
[----:B------:R-:W-:Y:S01]  /*127a0*/  HMMA.16816.F32.BF16 R8, R124, R116, R8 ;  /* 0x000000747c08723c */ /* 0x000fe20000041808 */
[----:B------:R-:W-:-:S02]  /*127b0*/  IMAD.IADD R117, R168, 0x1, R59 ;  /* 0x00000001a8757824 */ /* 0x000fc400078e023b */
[-C--:B------:R-:W-:Y:S01]  /*127c0*/  FMUL.FTZ R113, R113, R57.reuse ;  /* 0x0000003971717220 */ /* 0x080fe20000410000 */
[-C--:B------:R-:W-:Y:S01]  /*127d0*/  FMUL.FTZ R109, R109, R57.reuse ;  /* 0x000000396d6d7220 */ /* 0x080fe20000410000 */
[-C--:B------:R-:W-:Y:S01]  /*127e0*/  FMUL.FTZ R111, R111, R57.reuse ;  /* 0x000000396f6f7220 */ /* 0x080fe20000410000 */
[----:B------:R-:W-:Y:S02]  /*127f0*/  IMAD.IADD R117, R117, 0x1, R50 ;  /* 0x0000000175757824 */ /* 0x000fe400078e0232 */
[-C--:B------:R-:W-:Y:S01]  /*12800*/  FMUL.FTZ R65, R65, R57.reuse ;  /* 0x0000003941417220 */ /* 0x080fe20000410000 */
[-C--:B------:R-:W-:Y:S01]  /*12810*/  FMUL.FTZ R67, R67, R57.reuse ;  /* 0x0000003943437220 */ /* 0x080fe20000410000 */
[----:B--2---:R-:W-:Y:S01]  /*12820*/  HMMA.16816.F32.BF16 R16, R124, R120, R16 ;  /* 0x000000787c10723c */ /* 0x004fe20000041810 */
[-C--:B------:R-:W-:Y:S01]  /*12830*/  FMUL.FTZ R61, R61, R57.reuse ;  /* 0x000000393d3d7220 */ /* 0x080fe20000410000 */
[--C-:B------:R-:W-:Y:S01]  /*12840*/  IADD3 R50, PT, PT, R117, 0x80, -R244.reuse ;  /* 0x0000008075327810 */ /* 0x100fe20007ffe8f4 */
[-C--:B------:R-:W-:Y:S01]  /*12850*/  FMUL.FTZ R121, R5, R57.reuse ;  /* 0x0000003905797220 */ /* 0x080fe20000410000 */
[-C--:B------:R-:W-:Y:S01]  /*12860*/  FMUL.FTZ R53, R53, R57.reuse ;  /* 0x0000003935357220 */ /* 0x080fe20000410000 */
[-C--:B------:R-:W-:Y:S01]  /*12870*/  FMUL.FTZ R55, R55, R57.reuse ;  /* 0x0000003937377220 */ /* 0x080fe20000410000 */
[----:B------:R-:W-:Y:S01]  /*12880*/  IABS R50, R50 ;  /* 0x0000003200327213 */ /* 0x000fe20000000000 */
[-C--:B------:R-:W-:Y:S01]  /*12890*/  FMUL.FTZ R7, R7, R57.reuse ;  /* 0x0000003907077220 */ /* 0x080fe20000410000 */
[-C--:B------:R-:W-:Y:S01]  /*128a0*/  FMUL.FTZ R45, R45, R57.reuse ;  /* 0x000000392d2d7220 */ /* 0x080fe20000410000 */
[----:B------:R-:W2:Y:S01]  /*128b0*/  MUFU.TANH R121, R121 ;  /* 0x0000007900797308 */ /* 0x000ea20000002400 */
[----:B------:R-:W-:Y:S01]  /*128c0*/  I2FP.F32.S32 R50, R50 ;  /* 0x0000003200327245 */ /* 0x000fe20000201400 */
[-C--:B------:R-:W-:Y:S01]  /*128d0*/  FMUL.FTZ R41, R41, R57.reuse ;  /* 0x0000003929297220 */ /* 0x080fe20000410000 */
[--C-:B------:R-:W-:Y:S01]  /*128e0*/  IADD3 R56, PT, PT, R117, 0x7, -R244.reuse ;  /* 0x0000000775387810 */ /* 0x100fe20007ffe8f4 */
[-C--:B------:R-:W-:Y:S01]  /*128f0*/  FMUL.FTZ R43, R43, R57.reuse ;  /* 0x000000392b2b7220 */ /* 0x080fe20000410000 */
[-C--:B------:R-:W-:Y:S01]  /*12900*/  FMUL.FTZ R37, R37, R57.reuse ;  /* 0x0000003925257220 */ /* 0x080fe20000410000 */
[C---:B-1----:R-:W-:Y:S01]  /*12910*/  FFMA.FTZ R50, -R180.reuse, R50, R119 ;  /* 0x00000032b4327223 */ /* 0x042fe20000010177 */
[----:B------:R-:W-:Y:S01]  /*12920*/  VIADD R119, R117, 0x8 ;  /* 0x0000000875777836 */ /* 0x000fe20000000000 */
[----:B------:R-:W1:Y:S01]  /*12930*/  MUFU.TANH R7, R7 ;  /* 0x0000000700077308 */ /* 0x000e620000002400 */
[----:B------:R-:W-:Y:S01]  /*12940*/  IABS R56, R56 ;  /* 0x0000003800387213 */ /* 0x000fe20000000000 */
[-C--:B------:R-:W-:Y:S01]  /*12950*/  FMUL.FTZ R33, R33, R57.reuse ;  /* 0x0000003921217220 */ /* 0x080fe20000410000 */
[-C--:B------:R-:W-:Y:S01]  /*12960*/  FMUL.FTZ R35, R35, R57.reuse ;  /* 0x0000003923237220 */ /* 0x080fe20000410000 */
[----:B------:R-:W-:Y:S01]  /*12970*/  IADD3 R5, PT, PT, R119, 0x7, -R244 ;  /* 0x0000000777057810 */ /* 0x000fe20007ffe8f4 */
[-C--:B------:R-:W-:Y:S01]  /*12980*/  FMUL.FTZ R29, R29, R57.reuse ;  /* 0x000000391d1d7220 */ /* 0x080fe20000410000 */
[----:B------:R-:W-:Y:S01]  /*12990*/  I2FP.F32.S32 R56, R56 ;  /* 0x0000003800387245 */ /* 0x000fe20000201400 */
[----:B------:R-:W-:Y:S01]  /*129a0*/  FMUL.FTZ R25, R25, R57 ;  /* 0x0000003919197220 */ /* 0x000fe20000410000 */
[----:B------:R-:W-:Y:S01]  /*129b0*/  IABS R5, R5 ;  /* 0x0000000500057213 */ /* 0x000fe20000000000 */
[-C--:B------:R-:W-:Y:S01]  /*129c0*/  FMUL.FTZ R27, R27, R57.reuse ;  /* 0x000000391b1b7220 */ /* 0x080fe20000410000 */
[----:B------:R-:W-:Y:S01]  /*129d0*/  FMUL.FTZ R21, R21, R57 ;  /* 0x0000003915157220 */ /* 0x000fe20000410000 */
[----:B--2---:R-:W-:Y:S01]  /*129e0*/  FFMA.FTZ R56, -R180, R56, R121 ;  /* 0x00000038b4387223 */ /* 0x004fe20000010179 */
[----:B------:R-:W-:Y:S01]  /*129f0*/  I2FP.F32.S32 R104, R5 ;  /* 0x0000000500687245 */ /* 0x000fe20000201400 */
[----:B------:R-:W2:Y:S01]  /*12a00*/  MUFU.TANH R121, R114 ;  /* 0x0000007200797308 */ /* 0x000ea20000002400 */
[----:B------:R-:W-:-:S04]  /*12a10*/  DEPBAR.LE SB0, 0x0 ;  /* 0x000080000000791a */ /* 0x000fc80000000000 */
[----:B-1----:R-:W-:Y:S01]  /*12a20*/  FFMA.FTZ R104, -R180, R104, R7 ;  /* 0x00000068b4687223 */ /* 0x002fe20000010107 */
[----:B------:R-:W-:Y:S01]  /*12a30*/  IADD3 R7, PT, PT, R119, 0x80, -R244 ;  /* 0x0000008077077810 */ /* 0x000fe20007ffe8f4 */
[----:B------:R-:W-:-:S03]  /*12a40*/  VIADD R5, R58, 0xffffff80 ;  /* 0xffffff803a057836 */ /* 0x000fc60000000000 */
[----:B------:R-:W-:Y:S02]  /*12a50*/  IABS R7, R7 ;  /* 0x0000000700077213 */ /* 0x000fe40000000000 */
[----:B------:R-:W-:Y:S02]  /*12a60*/  FSEL R56, R56, -INF , P1 ;  /* 0xff80000038387808 */ /* 0x000fe40000800000 */
[----:B------:R-:W-:Y:S02]  /*12a70*/  I2FP.F32.S32 R7, R7 ;  /* 0x0000000700077245 */ /* 0x000fe40000201400 */
[C---:B------:R-:W-:Y:S01]  /*12a80*/  ISETP.GE.AND P1, PT, R5.reuse, R184, PT ;  /* 0x000000b80500720c */ /* 0x040fe20003f26270 */
[----:B------:R-:W1:Y:S01]  /*12a90*/  MUFU.TANH R115, R115 ;  /* 0x0000007300737308 */ /* 0x000e620000002400 */
[----:B------:R-:W-:Y:S01]  /*12aa0*/  FSEL R104, R104, -INF , P0 ;  /* 0xff80000068687808 */ /* 0x000fe20000000000 */
[----:B--2---:R-:W-:Y:S01]  /*12ab0*/  FFMA.FTZ R7, -R180, R7, R121 ;  /* 0x00000007b4077223 */ /* 0x004fe20000010179 */
[----:B------:R-:W-:-:S02]  /*12ac0*/  ISETP.GE.AND P5, PT, R5, R183, PT ;  /* 0x000000b70500720c */ /* 0x000fc40003fa6270 */
[C---:B------:R-:W-:Y:S02]  /*12ad0*/  ISETP.GE.AND P6, PT, R5.reuse, R181, PT ;  /* 0x000000b50500720c */ /* 0x040fe40003fc6270 */
[----:B------:R-:W-:Y:S01]  /*12ae0*/  ISETP.GE.AND P0, PT, R5, R182, PT ;  /* 0x000000b60500720c */ /* 0x000fe20003f06270 */
[----:B------:R-:W-:Y:S01]  /*12af0*/  VIADD R5, R58, 0xffffff81 ;  /* 0xffffff813a057836 */ /* 0x000fe20000000000 */
[----:B------:R-:W-:Y:S02]  /*12b00*/  FSEL R240, R50, -INF , P1 ;  /* 0xff80000032f07808 */ /* 0x000fe40000800000 */
[----:B------:R-:W-:Y:S02]  /*12b10*/  FSEL R50, R104, -INF , !P3 ;  /* 0xff80000068327808 */ /* 0x000fe40005800000 */
[----:B------:R-:W-:Y:S02]  /*12b20*/  FSEL R56, R56, -INF , !P2 ;  /* 0xff80000038387808 */ /* 0x000fe40005000000 */
[----:B------:R-:W-:-:S02]  /*12b30*/  FSEL R240, R240, -INF , !P5 ;  /* 0xff800000f0f07808 */ /* 0x000fc40006800000 */
[----:B------:R-:W-:Y:S02]  /*12b40*/  FSEL R7, R7, -INF , P0 ;  /* 0xff80000007077808 */ /* 0x000fe40000000000 */
[----:B------:R-:W-:Y:S02]  /*12b50*/  IADD3 R104, PT, PT, R119, 0x7f, -R244 ;  /* 0x0000007f77687810 */ /* 0x000fe40007ffe8f4 */
[C---:B------:R-:W-:Y:S02]  /*12b60*/  ISETP.GE.AND P1, PT, R5.reuse, R184, PT ;  /* 0x000000b80500720c */ /* 0x040fe40003f26270 */
[C---:B------:R-:W-:Y:S02]  /*12b70*/  ISETP.GE.AND P2, PT, R5.reuse, R183, PT ;  /* 0x000000b70500720c */ /* 0x040fe40003f46270 */
[C---:B------:R-:W-:Y:S02]  /*12b80*/  ISETP.GE.AND P5, PT, R5.reuse, R181, PT ;  /* 0x000000b50500720c */ /* 0x040fe40003fa6270 */
[----:B------:R-:W-:-:S02]  /*12b90*/  ISETP.GE.AND P0, PT, R5, R182, PT ;  /* 0x000000b60500720c */ /* 0x000fc40003f06270 */
[----:B------:R2:W3:Y:S01]  /*12ba0*/  MUFU.TANH R5, R113 ;  /* 0x0000007100057308 */ /* 0x0004e20000002400 */
[----:B------:R-:W-:Y:S02]  /*12bb0*/  IABS R104, R104 ;  /* 0x0000006800687213 */ /* 0x000fe40000000000 */
[----:B------:R-:W-:Y:S02]  /*12bc0*/  IADD3 R112, PT, PT, R117, 0x7f, -R244 ;  /* 0x0000007f75707810 */ /* 0x000fe40007ffe8f4 */
[----:B------:R-:W-:Y:S02]  /*12bd0*/  I2FP.F32.S32 R104, R104 ;  /* 0x0000006800687245 */ /* 0x000fe40000201400 */
[----:B------:R-:W-:-:S03]  /*12be0*/  IABS R112, R112 ;  /* 0x0000007000707213 */ /* 0x000fc60000000000 */
[----:B-1----:R-:W-:Y:S01]  /*12bf0*/  FFMA.FTZ R104, -R180, R104, R115 ;  /* 0x00000068b4687223 */ /* 0x002fe20000010173 */
[-C--:B------:R-:W-:Y:S01]  /*12c00*/  FMUL.FTZ R115, R110, R57.reuse ;  /* 0x000000396e737220 */ /* 0x080fe20000410000 */
[----:B------:R-:W-:Y:S01]  /*12c10*/  I2FP.F32.S32 R112, R112 ;  /* 0x0000007000707245 */ /* 0x000fe20000201400 */
[----:B--2---:R-:W-:-:S04]  /*12c20*/  FMUL.FTZ R113, R108, R57 ;  /* 0x000000396c717220 */ /* 0x004fc80000410000 */
[----:B---3--:R-:W-:Y:S01]  /*12c30*/  FFMA.FTZ R5, -R180, R112, R5 ;  /* 0x00000070b4057223 */ /* 0x008fe20000010105 */
[----:B------:R-:W-:Y:S01]  /*12c40*/  MUFU.TANH R115, R115 ;  /* 0x0000007300737308 */ /* 0x000fe20000002400 */
[----:B------:R-:W-:-:S07]  /*12c50*/  IADD3 R112, PT, PT, R117, 0x78, -R244 ;  /* 0x0000007875707810 */ /* 0x000fce0007ffe8f4 */
[----:B------:R-:W1:Y:S01]  /*12c60*/  MUFU.TANH R113, R113 ;  /* 0x0000007100717308 */ /* 0x000e620000002400 */
[----:B------:R-:W-:Y:S02]  /*12c70*/  IABS R112, R112 ;  /* 0x0000007000707213 */ /* 0x000fe40000000000 */
[----:B------:R-:W-:Y:S02]  /*12c80*/  IADD3 R110, PT, PT, R119, 0x78, -R244 ;  /* 0x00000078776e7810 */ /* 0x000fe40007ffe8f4 */
[----:B------:R-:W-:Y:S02]  /*12c90*/  I2FP.F32.S32 R112, R112 ;  /* 0x0000007000707245 */ /* 0x000fe40000201400 */
[----:B------:R-:W-:Y:S01]  /*12ca0*/  IABS R110, R110 ;  /* 0x0000006e006e7213 */ /* 0x000fe20000000000 */
[----:B------:R-:W-:Y:S01]  /*12cb0*/  VIADD R108, R58, 0xffffff88 ;  /* 0xffffff883a6c7836 */ /* 0x000fe20000000000 */
[----:B------:R-:W-:Y:S01]  /*12cc0*/  FSEL R104, R104, -INF , P0 ;  /* 0xff80000068687808 */ /* 0x000fe20000000000 */
[----:B------:R-:W2:Y:S01]  /*12cd0*/  MUFU.TANH R109, R109 ;  /* 0x0000006d006d7308 */ /* 0x000ea20000002400 */
[----:B------:R-:W-:-:S02]  /*12ce0*/  I2FP.F32.S32 R110, R110 ;  /* 0x0000006e006e7245 */ /* 0x000fc40000201400 */
[----:B------:R-:W-:Y:S02]  /*12cf0*/  FSEL R210, R104, -INF , !P5 ;  /* 0xff80000068d27808 */ /* 0x000fe40006800000 */
[----:B------:R-:W-:Y:S01]  /*12d00*/  FSEL R7, R7, -INF , !P6 ;  /* 0xff80000007077808 */ /* 0x000fe20007000000 */
[----:B-1----:R-:W-:Y:S01]  /*12d10*/  FFMA.FTZ R112, -R180, R112, R113 ;  /* 0x00000070b4707223 */ /* 0x002fe20000010171 */
[----:B------:R-:W-:Y:S01]  /*12d20*/  FMUL.FTZ R113, R64, R57 ;  /* 0x0000003940717220 */ /* 0x000fe20000410000 */
[----:B------:R-:W-:Y:S01]  /*12d30*/  IADD3 R104, PT, PT, R117, 0x77, -R244 ;  /* 0x0000007775687810 */ /* 0x000fe20007ffe8f4 */
[----:B------:R-:W-:Y:S01]  /*12d40*/  FFMA.FTZ R110, -R180, R110, R115 ;  /* 0x0000006eb46e7223 */ /* 0x000fe20000010173 */
[C---:B------:R-:W-:Y:S02]  /*12d50*/  ISETP.GE.AND P3, PT, R108.reuse, R184, PT ;  /* 0x000000b86c00720c */ /* 0x040fe40003f66270 */
[C---:B------:R-:W-:Y:S02]  /*12d60*/  ISETP.GE.AND P6, PT, R108.reuse, R183, PT ;  /* 0x000000b76c00720c */ /* 0x040fe40003fc6270 */
[----:B------:R-:W-:-:S02]  /*12d70*/  ISETP.GE.AND P4, PT, R108, R181, PT ;  /* 0x000000b56c00720c */ /* 0x000fc40003f86270 */
[----:B------:R-:W-:Y:S01]  /*12d80*/  ISETP.GE.AND P0, PT, R108, R182, PT ;  /* 0x000000b66c00720c */ /* 0x000fe20003f06270 */
[----:B------:R-:W-:Y:S01]  /*12d90*/  VIADD R108, R58, 0xffffff89 ;  /* 0xffffff893a6c7836 */ /* 0x000fe20000000000 */
[----:B------:R-:W-:Y:S01]  /*12da0*/  FSEL R5, R5, -INF , P1 ;  /* 0xff80000005057808 */ /* 0x000fe20000800000 */
[----:B------:R-:W1:Y:S01]  /*12db0*/  MUFU.TANH R113, R113 ;  /* 0x0000007100717308 */ /* 0x000e620000002400 */
[----:B------:R-:W-:Y:S02]  /*12dc0*/  IABS R104, R104 ;  /* 0x0000006800687213 */ /* 0x000fe40000000000 */
[----:B------:R-:W-:Y:S02]  /*12dd0*/  FSEL R5, R5, -INF , !P2 ;  /* 0xff80000005057808 */ /* 0x000fe40005000000 */
[----:B------:R-:W-:Y:S02]  /*12de0*/  FSEL R112, R112, -INF , P3 ;  /* 0xff80000070707808 */ /* 0x000fe40001800000 */
[----:B------:R-:W-:-:S02]  /*12df0*/  FSEL R246, R110, -INF , P0 ;  /* 0xff8000006ef67808 */ /* 0x000fc40000000000 */
[C---:B------:R-:W-:Y:S02]  /*12e00*/  ISETP.GE.AND P1, PT, R108.reuse, R184, PT ;  /* 0x000000b86c00720c */ /* 0x040fe40003f26270 */
[C---:B------:R-:W-:Y:S02]  /*12e10*/  ISETP.GE.AND P2, PT, R108.reuse, R183, PT ;  /* 0x000000b76c00720c */ /* 0x040fe40003f46270 */
[C---:B------:R-:W-:Y:S02]  /*12e20*/  ISETP.GE.AND P3, PT, R108.reuse, R181, PT ;  /* 0x000000b56c00720c */ /* 0x040fe40003f66270 */
[----:B------:R-:W-:Y:S02]  /*12e30*/  ISETP.GE.AND P0, PT, R108, R182, PT ;  /* 0x000000b66c00720c */ /* 0x000fe40003f06270 */
[----:B------:R-:W-:Y:S02]  /*12e40*/  I2FP.F32.S32 R108, R104 ;  /* 0x00000068006c7245 */ /* 0x000fe40000201400 */
[----:B------:R-:W-:-:S02]  /*12e50*/  IADD3 R64, PT, PT, R117, 0x70, -R244 ;  /* 0x0000007075407810 */ /* 0x000fc40007ffe8f4 */
[----:B------:R-:W-:Y:S01]  /*12e60*/  IADD3 R104, PT, PT, R119, 0x77, -R244 ;  /* 0x0000007777687810 */ /* 0x000fe20007ffe8f4 */
[----:B------:R-:W3:Y:S01]  /*12e70*/  MUFU.TANH R111, R111 ;  /* 0x0000006f006f7308 */ /* 0x000ee20000002400 */
[----:B------:R-:W-:Y:S02]  /*12e80*/  IABS R64, R64 ;  /* 0x0000004000407213 */ /* 0x000fe40000000000 */
[----:B------:R-:W-:Y:S01]  /*12e90*/  IABS R104, R104 ;  /* 0x0000006800687213 */ /* 0x000fe20000000000 */
[----:B--2---:R-:W-:Y:S01]  /*12ea0*/  FFMA.FTZ R108, -R180, R108, R109 ;  /* 0x0000006cb46c7223 */ /* 0x004fe2000001016d */
[----:B------:R-:W-:Y:S01]  /*12eb0*/  FMUL.FTZ R109, R66, R57 ;  /* 0x00000039426d7220 */ /* 0x000fe20000410000 */
[----:B------:R-:W-:Y:S02]  /*12ec0*/  I2FP.F32.S32 R64, R64 ;  /* 0x0000004000407245 */ /* 0x000fe40000201400 */
[----:B------:R-:W-:Y:S01]  /*12ed0*/  I2FP.F32.S32 R66, R104 ;  /* 0x0000006800427245 */ /* 0x000fe20000201400 */
[----:B------:R-:W-:Y:S01]  /*12ee0*/  VIADD R104, R58, 0xffffff90 ;  /* 0xffffff903a687836 */ /* 0x000fe20000000000 */
[----:B------:R-:W-:Y:S01]  /*12ef0*/  FSEL R108, R108, -INF , P1 ;  /* 0xff8000006c6c7808 */ /* 0x000fe20000800000 */
[----:B-1----:R-:W-:-:S03]  /*12f00*/  FFMA.FTZ R64, -R180, R64, R113 ;  /* 0x00000040b4407223 */ /* 0x002fc60000010171 */
[C---:B------:R-:W-:Y:S01]  /*12f10*/  ISETP.GE.AND P1, PT, R104.reuse, R184, PT ;  /* 0x000000b86800720c */ /* 0x040fe20003f26270 */
[----:B------:R-:W1:Y:S01]  /*12f20*/  MUFU.TANH R65, R65 ;  /* 0x0000004100417308 */ /* 0x000e620000002400 */
[----:B------:R-:W-:Y:S02]  /*12f30*/  ISETP.GE.AND P5, PT, R104, R183, PT ;  /* 0x000000b76800720c */ /* 0x000fe40003fa6270 */
[----:B------:R-:W-:Y:S01]  /*12f40*/  FSEL R64, R64, -INF , P1 ;  /* 0xff80000040407808 */ /* 0x000fe20000800000 */
[----:B---3--:R-:W-:-:S03]  /*12f50*/  FFMA.FTZ R66, -R180, R66, R111 ;  /* 0x00000042b4427223 */ /* 0x008fc6000001016f */
[----:B------:R-:W-:Y:S01]  /*12f60*/  FSEL R200, R64, -INF , !P5 ;  /* 0xff80000040c87808 */ /* 0x000fe20006800000 */
[----:B------:R-:W2:Y:S01]  /*12f70*/  MUFU.TANH R109, R109 ;  /* 0x0000006d006d7308 */ /* 0x000ea20000002400 */
[----:B------:R-:W-:Y:S02]  /*12f80*/  IADD3 R64, PT, PT, R117, 0x6f, -R244 ;  /* 0x0000006f75407810 */ /* 0x000fe40007ffe8f4 */
[----:B------:R-:W-:Y:S02]  /*12f90*/  FSEL R66, R66, -INF , P0 ;  /* 0xff80000042427808 */ /* 0x000fe40000000000 */
[----:B------:R-:W-:-:S03]  /*12fa0*/  IABS R64, R64 ;  /* 0x0000004000407213 */ /* 0x000fc60000000000 */
[----:B------:R-:W3:Y:S01]  /*12fb0*/  MUFU.TANH R67, R67 ;  /* 0x0000004300437308 */ /* 0x000ee20000002400 */
[C-C-:B------:R-:W-:Y:S02]  /*12fc0*/  IADD3 R110, PT, PT, R119.reuse, 0x70, -R244.reuse ;  /* 0x00000070776e7810 */ /* 0x140fe40007ffe8f4 */
[----:B------:R-:W-:Y:S02]  /*12fd0*/  FSEL R242, R66, -INF , !P3 ;  /* 0xff80000042f27808 */ /* 0x000fe40005800000 */
[----:B------:R-:W-:Y:S02]  /*12fe0*/  IADD3 R66, PT, PT, R119, 0x6f, -R244 ;  /* 0x0000006f77427810 */ /* 0x000fe40007ffe8f4 */
[----:B------:R-:W-:Y:S02]  /*12ff0*/  I2FP.F32.S32 R64, R64 ;  /* 0x0000004000407245 */ /* 0x000fe40000201400 */
[----:B------:R-:W-:Y:S02]  /*13000*/  IABS R110, R110 ;  /* 0x0000006e006e7213 */ /* 0x000fe40000000000 */
[----:B------:R-:W-:Y:S01]  /*13010*/  IABS R66, R66 ;  /* 0x0000004200427213 */ /* 0x000fe20000000000 */
[----:B-1----:R-:W-:Y:S01]  /*13020*/  FFMA.FTZ R64, -R180, R64, R65 ;  /* 0x00000040b4407223 */ /* 0x002fe20000010141 */
[----:B------:R-:W-:Y:S01]  /*13030*/  I2FP.F32.S32 R110, R110 ;  /* 0x0000006e006e7245 */ /* 0x000fe20000201400 */
[----:B------:R-:W-:Y:S01]  /*13040*/  FMUL.FTZ R65, R60, R57 ;  /* 0x000000393c417220 */ /* 0x000fe20000410000 */
[----:B------:R-:W-:-:S02]  /*13050*/  I2FP.F32.S32 R66, R66 ;  /* 0x0000004200427245 */ /* 0x000fc40000201400 */
[----:B------:R-:W-:Y:S01]  /*13060*/  FSEL R212, R112, -INF , !P6 ;  /* 0xff80000070d47808 */ /* 0x000fe20007000000 */
[----:B--2---:R-:W-:Y:S01]  /*13070*/  FFMA.FTZ R109, -R180, R110, R109 ;  /* 0x0000006eb46d7223 */ /* 0x004fe2000001016d */
[C---:B------:R-:W-:Y:S02]  /*13080*/  ISETP.GE.AND P6, PT, R104.reuse, R181, PT ;  /* 0x000000b56800720c */ /* 0x040fe40003fc6270 */
[----:B------:R-:W-:Y:S01]  /*13090*/  ISETP.GE.AND P0, PT, R104, R182, PT ;  /* 0x000000b66800720c */ /* 0x000fe20003f06270 */
[----:B------:R-:W-:Y:S02]  /*130a0*/  VIADD R104, R58, 0xffffff91 ;  /* 0xffffff913a687836 */ /* 0x000fe40000000000 */
[----:B---3--:R-:W-:Y:S01]  /*130b0*/  FFMA.FTZ R60, -R180, R66, R67 ;  /* 0x00000042b43c7223 */ /* 0x008fe20000010143 */
[----:B------:R-:W1:Y:S01]  /*130c0*/  MUFU.TANH R65, R65 ;  /* 0x0000004100417308 */ /* 0x000e620000002400 */
[----:B------:R-:W-:Y:S01]  /*130d0*/  FMUL.FTZ R67, R62, R57 ;  /* 0x000000393e437220 */ /* 0x000fe20000410000 */
[----:B------:R-:W-:-:S02]  /*130e0*/  FSEL R238, R108, -INF , !P2 ;  /* 0xff8000006cee7808 */ /* 0x000fc40005000000 */
[----:B------:R-:W-:Y:S02]  /*130f0*/  FSEL R234, R109, -INF , P0 ;  /* 0xff8000006dea7808 */ /* 0x000fe40000000000 */
[C---:B------:R-:W-:Y:S02]  /*13100*/  ISETP.GE.AND P1, PT, R104.reuse, R184, PT ;  /* 0x000000b86800720c */ /* 0x040fe40003f26270 */
[C---:B------:R-:W-:Y:S02]  /*13110*/  ISETP.GE.AND P2, PT, R104.reuse, R183, PT ;  /* 0x000000b76800720c */ /* 0x040fe40003f46270 */
[C---:B------:R-:W-:Y:S02]  /*13120*/  ISETP.GE.AND P5, PT, R104.reuse, R181, PT ;  /* 0x000000b56800720c */ /* 0x040fe40003fa6270 */
[----:B------:R-:W-:Y:S02]  /*13130*/  ISETP.GE.AND P0, PT, R104, R182, PT ;  /* 0x000000b66800720c */ /* 0x000fe40003f06270 */
[----:B------:R-:W-:Y:S01]  /*13140*/  IADD3 R104, PT, PT, R117, 0x68, -R244 ;  /* 0x0000006875687810 */ /* 0x000fe20007ffe8f4 */
[----:B------:R-:W2:Y:S03]  /*13150*/  MUFU.TANH R67, R67 ;  /* 0x0000004300437308 */ /* 0x000ea60000002400 */
[----:B------:R-:W-:-:S02]  /*13160*/  IABS R104, R104 ;  /* 0x0000006800687213 */ /* 0x000fc40000000000 */
[----:B------:R-:W-:Y:S01]  /*13170*/  IADD3 R66, PT, PT, R119, 0x68, -R244 ;  /* 0x0000006877427810 */ /* 0x000fe20007ffe8f4 */
[----:B------:R-:W-:Y:S01]  /*13180*/  VIADD R62, R58, 0xffffff98 ;  /* 0xffffff983a3e7836 */ /* 0x000fe20000000000 */
[----:B------:R-:W-:Y:S02]  /*13190*/  I2FP.F32.S32 R104, R104 ;  /* 0x0000006800687245 */ /* 0x000fe40000201400 */
[----:B------:R-:W-:Y:S01]  /*131a0*/  IABS R66, R66 ;  /* 0x0000004200427213 */ /* 0x000fe20000000000 */
[----:B------:R-:W3:Y:S01]  /*131b0*/  MUFU.TANH R61, R61 ;  /* 0x0000003d003d7308 */ /* 0x000ee20000002400 */
[----:B------:R-:W-:Y:S01]  /*131c0*/  FSEL R60, R60, -INF , P0 ;  /* 0xff8000003c3c7808 */ /* 0x000fe20000000000 */
[----:B-1----:R-:W-:Y:S01]  /*131d0*/  FFMA.FTZ R65, -R180, R104, R65 ;  /* 0x00000068b4417223 */ /* 0x002fe20000010141 */
[----:B------:R-:W-:Y:S02]  /*131e0*/  ISETP.GE.AND P3, PT, R62, R184, PT ;  /* 0x000000b83e00720c */ /* 0x000fe40003f66270 */
[----:B------:R-:W-:-:S02]  /*131f0*/  I2FP.F32.S32 R66, R66 ;  /* 0x0000004200427245 */ /* 0x000fc40000201400 */
[----:B------:R-:W-:Y:S02]  /*13200*/  FSEL R234, R234, -INF , !P6 ;  /* 0xff800000eaea7808 */ /* 0x000fe40007000000 */
[----:B------:R-:W-:Y:S02]  /*13210*/  FSEL R216, R60, -INF , !P5 ;  /* 0xff8000003cd87808 */ /* 0x000fe40006800000 */
[----:B------:R-:W-:Y:S02]  /*13220*/  ISETP.GE.AND P6, PT, R62, R183, PT ;  /* 0x000000b73e00720c */ /* 0x000fe40003fc6270 */
[----:B------:R-:W-:Y:S02]  /*13230*/  FSEL R65, R65, -INF , P3 ;  /* 0xff80000041417808 */ /* 0x000fe40001800000 */
[----:B------:R-:W-:Y:S01]  /*13240*/  IADD3 R60, PT, PT, R117, 0x67, -R244 ;  /* 0x00000067753c7810 */ /* 0x000fe20007ffe8f4 */
[----:B--2---:R-:W-:Y:S01]  /*13250*/  FFMA.FTZ R66, -R180, R66, R67 ;  /* 0x00000042b4427223 */ /* 0x004fe20000010143 */
[-C--:B------:R-:W-:Y:S01]  /*13260*/  FMUL.FTZ R67, R52, R57.reuse ;  /* 0x0000003934437220 */ /* 0x080fe20000410000 */
[----:B------:R-:W-:Y:S01]  /*13270*/  FSEL R202, R65, -INF , !P6 ;  /* 0xff80000041ca7808 */ /* 0x000fe20007000000 */
[----:B------:R-:W-:Y:S01]  /*13280*/  FMUL.FTZ R65, R63, R57 ;  /* 0x000000393f417220 */ /* 0x000fe20000410000 */
[----:B------:R-:W-:-:S03]  /*13290*/  IABS R60, R60 ;  /* 0x0000003c003c7213 */ /* 0x000fc60000000000 */
[----:B------:R-:W1:Y:S01]  /*132a0*/  MUFU.TANH R67, R67 ;  /* 0x0000004300437308 */ /* 0x000e620000002400 */
[----:B------:R-:W-:Y:S02]  /*132b0*/  I2FP.F32.S32 R60, R60 ;  /* 0x0000003c003c7245 */ /* 0x000fe40000201400 */
[----:B------:R-:W-:-:S03]  /*132c0*/  IADD3 R52, PT, PT, R117, 0x60, -R244 ;  /* 0x0000006075347810 */ /* 0x000fc60007ffe8f4 */
[----:B---3--:R-:W-:Y:S02]  /*132d0*/  FFMA.FTZ R61, -R180, R60, R61 ;  /* 0x0000003cb43d7223 */ /* 0x008fe4000001013d */
[----:B------:R-:W2:Y:S01]  /*132e0*/  MUFU.TANH R65, R65 ;  /* 0x0000004100417308 */ /* 0x000ea20000002400 */
[----:B------:R-:W-:Y:S02]  /*132f0*/  IADD3 R60, PT, PT, R119, 0x67, -R244 ;  /* 0x00000067773c7810 */ /* 0x000fe40007ffe8f4 */
[----:B------:R-:W-:Y:S02]  /*13300*/  FSEL R246, R246, -INF , !P4 ;  /* 0xff800000f6f67808 */ /* 0x000fe40006000000 */
[C---:B------:R-:W-:Y:S02]  /*13310*/  ISETP.GE.AND P4, PT, R62.reuse, R181, PT ;  /* 0x000000b53e00720c */ /* 0x040fe40003f86270 */
[----:B------:R-:W-:Y:S01]  /*13320*/  ISETP.GE.AND P0, PT, R62, R182, PT ;  /* 0x000000b63e00720c */ /* 0x000fe20003f06270 */
[----:B------:R-:W-:Y:S01]  /*13330*/  VIADD R62, R58, 0xffffff99 ;  /* 0xffffff993a3e7836 */ /* 0x000fe20000000000 */
[----:B------:R-:W-:-:S02]  /*13340*/  IABS R52, R52 ;  /* 0x0000003400347213 */ /* 0x000fc40000000000 */
[----:B------:R-:W-:Y:S01]  /*13350*/  IABS R60, R60 ;  /* 0x0000003c003c7213 */ /* 0x000fe20000000000 */
[----:B------:R-:W-:Y:S01]  /*13360*/  FMUL.FTZ R63, R54, R57 ;  /* 0x00000039363f7220 */ /* 0x000fe20000410000 */
[----:B------:R-:W-:Y:S02]  /*13370*/  FSEL R64, R64, -INF , P1 ;  /* 0xff80000040407808 */ /* 0x000fe40000800000 */
[----:B------:R-:W-:Y:S02]  /*13380*/  I2FP.F32.S32 R52, R52 ;  /* 0x0000003400347245 */ /* 0x000fe40000201400 */
[----:B------:R-:W-:Y:S01]  /*13390*/  I2FP.F32.S32 R54, R60 ;  /* 0x0000003c00367245 */ /* 0x000fe20000201400 */
[----:B------:R-:W-:Y:S01]  /*133a0*/  VIADD R60, R58, 0xffffffa0 ;  /* 0xffffffa03a3c7836 */ /* 0x000fe20000000000 */
[----:B------:R-:W-:Y:S01]  /*133b0*/  ISETP.GE.AND P1, PT, R62, R184, PT ;  /* 0x000000b83e00720c */ /* 0x000fe20003f26270 */
[----:B-1----:R-:W-:Y:S01]  /*133c0*/  FFMA.FTZ R52, -R180, R52, R67 ;  /* 0x00000034b4347223 */ /* 0x002fe20000010143 */
[----:B------:R-:W-:-:S02]  /*133d0*/  FSEL R236, R66, -INF , P0 ;  /* 0xff80000042ec7808 */ /* 0x000fc40000000000 */
[----:B------:R-:W-:Y:S01]  /*133e0*/  FSEL R61, R61, -INF , P1 ;  /* 0xff8000003d3d7808 */ /* 0x000fe20000800000 */
[----:B--2---:R-:W-:Y:S01]  /*133f0*/  FFMA.FTZ R54, -R180, R54, R65 ;  /* 0x00000036b4367223 */ /* 0x004fe20000010141 */
[----:B------:R-:W-:Y:S02]  /*13400*/  ISETP.GE.AND P1, PT, R60, R184, PT ;  /* 0x000000b83c00720c */ /* 0x000fe40003f26270 */
[----:B------:R-:W-:Y:S01]  /*13410*/  ISETP.GE.AND P0, PT, R62, R182, PT ;  /* 0x000000b63e00720c */ /* 0x000fe20003f06270 */
[----:B------:R-:W1:Y:S01]  /*13420*/  MUFU.TANH R53, R53 ;  /* 0x0000003500357308 */ /* 0x000e620000002400 */
[----:B------:R-:W-:Y:S02]  /*13430*/  ISETP.GE.AND P5, PT, R60, R183, PT ;  /* 0x000000b73c00720c */ /* 0x000fe40003fa6270 */
[----:B------:R-:W-:Y:S02]  /*13440*/  FSEL R52, R52, -INF , P1 ;  /* 0xff80000034347808 */ /* 0x000fe40000800000 */
[----:B------:R-:W-:-:S02]  /*13450*/  ISETP.GE.AND P3, PT, R62, R181, PT ;  /* 0x000000b53e00720c */ /* 0x000fc40003f66270 */
[----:B------:R-:W-:Y:S01]  /*13460*/  FSEL R54, R54, -INF , P0 ;  /* 0xff80000036367808 */ /* 0x000fe20000000000 */
[----:B------:R-:W2:Y:S01]  /*13470*/  MUFU.TANH R55, R55 ;  /* 0x0000003700377308 */ /* 0x000ea20000002400 */
[----:B------:R-:W-:Y:S02]  /*13480*/  FSEL R204, R52, -INF , !P5 ;  /* 0xff80000034cc7808 */ /* 0x000fe40006800000 */
[----:B------:R-:W-:Y:S02]  /*13490*/  IADD3 R52, PT, PT, R117, 0x5f, -R244 ;  /* 0x0000005f75347810 */ /* 0x000fe40007ffe8f4 */
[----:B------:R-:W-:-:S03]  /*134a0*/  FSEL R230, R54, -INF , !P3 ;  /* 0xff80000036e67808 */ /* 0x000fc60005800000 */
[----:B------:R-:W3:Y:S01]  /*134b0*/  MUFU.TANH R63, R63 ;  /* 0x0000003f003f7308 */ /* 0x000ee20000002400 */
[C-C-:B------:R-:W-:Y:S02]  /*134c0*/  IADD3 R54, PT, PT, R119.reuse, 0x5f, -R244.reuse ;  /* 0x0000005f77367810 */ /* 0x140fe40007ffe8f4 */
[----:B------:R-:W-:Y:S02]  /*134d0*/  FSEL R218, R64, -INF , !P2 ;  /* 0xff80000040da7808 */ /* 0x000fe40005000000 */
[----:B------:R-:W-:Y:S02]  /*134e0*/  ISETP.GE.AND P2, PT, R62, R183, PT ;  /* 0x000000b73e00720c */ /* 0x000fe40003f46270 */
[----:B------:R-:W-:Y:S02]  /*134f0*/  IABS R52, R52 ;  /* 0x0000003400347213 */ /* 0x000fe40000000000 */
[----:B------:R-:W-:Y:S02]  /*13500*/  IADD3 R62, PT, PT, R119, 0x60, -R244 ;  /* 0x00000060773e7810 */ /* 0x000fe40007ffe8f4 */
[----:B------:R-:W-:-:S02]  /*13510*/  IABS R54, R54 ;  /* 0x0000003600367213 */ /* 0x000fc40000000000 */
[----:B------:R-:W-:Y:S02]  /*13520*/  I2FP.F32.S32 R52, R52 ;  /* 0x0000003400347245 */ /* 0x000fe40000201400 */
[----:B------:R-:W-:Y:S02]  /*13530*/  IABS R62, R62 ;  /* 0x0000003e003e7213 */ /* 0x000fe40000000000 */
[----:B------:R-:W-:Y:S01]  /*13540*/  I2FP.F32.S32 R54, R54 ;  /* 0x0000003600367245 */ /* 0x000fe20000201400 */
[----:B-1----:R-:W-:Y:S01]  /*13550*/  FFMA.FTZ R52, -R180, R52, R53 ;  /* 0x00000034b4347223 */ /* 0x002fe20000010135 */
[----:B------:R-:W-:Y:S01]  /*13560*/  I2FP.F32.S32 R62, R62 ;  /* 0x0000003e003e7245 */ /* 0x000fe20000201400 */
[-C--:B------:R-:W-:Y:S02]  /*13570*/  FMUL.FTZ R53, R44, R57.reuse ;  /* 0x000000392c357220 */ /* 0x080fe40000410000 */
[----:B--2---:R-:W-:Y:S01]  /*13580*/  FFMA.FTZ R44, -R180, R54, R55 ;  /* 0x00000036b42c7223 */ /* 0x004fe20000010137 */
[----:B------:R-:W-:Y:S01]  /*13590*/  FMUL.FTZ R55, R46, R57 ;  /* 0x000000392e377220 */ /* 0x000fe20000410000 */
[----:B------:R-:W-:Y:S01]  /*135a0*/  ISETP.GE.AND P6, PT, R60, R181, PT ;  /* 0x000000b53c00720c */ /* 0x000fe20003fc6270 */
[----:B---3--:R-:W-:Y:S01]  /*135b0*/  FFMA.FTZ R62, -R180, R62, R63 ;  /* 0x0000003eb43e7223 */ /* 0x008fe2000001013f */
[----:B------:R-:W-:Y:S01]  /*135c0*/  ISETP.GE.AND P0, PT, R60, R182, PT ;  /* 0x000000b63c00720c */ /* 0x000fe20003f06270 */
[----:B------:R-:W-:Y:S01]  /*135d0*/  VIADD R60, R58, 0xffffffa1 ;  /* 0xffffffa13a3c7836 */ /* 0x000fe20000000000 */
[----:B------:R-:W1:Y:S01]  /*135e0*/  MUFU.TANH R53, R53 ;  /* 0x0000003500357308 */ /* 0x000e620000002400 */
[----:B------:R-:W-:-:S02]  /*135f0*/  FSEL R232, R61, -INF , !P2 ;  /* 0xff8000003de87808 */ /* 0x000fc40005000000 */
[----:B------:R-:W-:Y:S02]  /*13600*/  FSEL R226, R62, -INF , P0 ;  /* 0xff8000003ee27808 */ /* 0x000fe40000000000 */
[----:B------:R-:W-:-:S03]  /*13610*/  ISETP.GE.AND P1, PT, R60, R184, PT ;  /* 0x000000b83c00720c */ /* 0x000fc60003f26270 */
[----:B------:R-:W2:Y:S01]  /*13620*/  MUFU.TANH R55, R55 ;  /* 0x0000003700377308 */ /* 0x000ea20000002400 */
[C---:B------:R-:W-:Y:S02]  /*13630*/  ISETP.GE.AND P2, PT, R60.reuse, R183, PT ;  /* 0x000000b73c00720c */ /* 0x040fe40003f46270 */
[C---:B------:R-:W-:Y:S02]  /*13640*/  ISETP.GE.AND P5, PT, R60.reuse, R181, PT ;  /* 0x000000b53c00720c */ /* 0x040fe40003fa6270 */
[----:B------:R-:W-:Y:S02]  /*13650*/  ISETP.GE.AND P0, PT, R60, R182, PT ;  /* 0x000000b63c00720c */ /* 0x000fe40003f06270 */
[--C-:B------:R-:W-:Y:S02]  /*13660*/  IADD3 R60, PT, PT, R117, 0x58, -R244.reuse ;  /* 0x00000058753c7810 */ /* 0x100fe40007ffe8f4 */
[----:B------:R-:W-:Y:S02]  /*13670*/  IADD3 R54, PT, PT, R119, 0x58, -R244 ;  /* 0x0000005877367810 */ /* 0x000fe40007ffe8f4 */
[----:B------:R-:W-:-:S02]  /*13680*/  IABS R60, R60 ;  /* 0x0000003c003c7213 */ /* 0x000fc40000000000 */
[----:B------:R-:W-:Y:S01]  /*13690*/  IABS R54, R54 ;  /* 0x0000003600367213 */ /* 0x000fe20000000000 */
[----:B------:R-:W3:Y:S01]  /*136a0*/  MUFU.TANH R45, R45 ;  /* 0x0000002d002d7308 */ /* 0x000ee20000002400 */
[----:B------:R-:W-:Y:S01]  /*136b0*/  I2FP.F32.S32 R60, R60 ;  /* 0x0000003c003c7245 */ /* 0x000fe20000201400 */
[----:B------:R-:W-:Y:S01]  /*136c0*/  VIADD R46, R58, 0xffffffa8 ;  /* 0xffffffa83a2e7836 */ /* 0x000fe20000000000 */
[----:B------:R-:W-:Y:S02]  /*136d0*/  FSEL R44, R44, -INF , P0 ;  /* 0xff8000002c2c7808 */ /* 0x000fe40000000000 */
[----:B------:R-:W-:Y:S01]  /*136e0*/  I2FP.F32.S32 R54, R54 ;  /* 0x0000003600367245 */ /* 0x000fe20000201400 */
[----:B-1----:R-:W-:Y:S01]  /*136f0*/  FFMA.FTZ R53, -R180, R60, R53 ;  /* 0x0000003cb4357223 */ /* 0x002fe20000010135 */
[----:B------:R-:W-:Y:S02]  /*13700*/  FSEL R206, R44, -INF , !P5 ;  /* 0xff8000002cce7808 */ /* 0x000fe40006800000 */
[----:B------:R-:W-:Y:S01]  /*13710*/  IADD3 R44, PT, PT, R117, 0x57, -R244 ;  /* 0x00000057752c7810 */ /* 0x000fe20007ffe8f4 */
[----:B--2---:R-:W-:Y:S01]  /*13720*/  FFMA.FTZ R54, -R180, R54, R55 ;  /* 0x00000036b4367223 */ /* 0x004fe20000010137 */
[----:B------:R-:W-:Y:S01]  /*13730*/  ISETP.GE.AND P3, PT, R46, R184, PT ;  /* 0x000000b82e00720c */ /* 0x000fe20003f66270 */
[----:B------:R-:W-:Y:S01]  /*13740*/  FMUL.FTZ R55, R40, R57 ;  /* 0x0000003928377220 */ /* 0x000fe20000410000 */
[----:B------:R-:W-:-:S02]  /*13750*/  FSEL R226, R226, -INF , !P6 ;  /* 0xff800000e2e27808 */ /* 0x000fc40007000000 */
[----:B------:R-:W-:Y:S02]  /*13760*/  IABS R44, R44 ;  /* 0x0000002c002c7213 */ /* 0x000fe40000000000 */
[----:B------:R-:W-:Y:S02]  /*13770*/  ISETP.GE.AND P6, PT, R46, R183, PT ;  /* 0x000000b72e00720c */ /* 0x000fe40003fc6270 */
[----:B------:R-:W-:Y:S01]  /*13780*/  FSEL R53, R53, -INF , P3 ;  /* 0xff80000035357808 */ /* 0x000fe20001800000 */
[----:B------:R-:W1:Y:S01]  /*13790*/  MUFU.TANH R55, R55 ;  /* 0x0000003700377308 */ /* 0x000e620000002400 */
[----:B------:R-:W-:Y:S02]  /*137a0*/  I2FP.F32.S32 R44, R44 ;  /* 0x0000002c002c7245 */ /* 0x000fe40000201400 */
[----:B------:R-:W-:Y:S01]  /*137b0*/  FSEL R214, R53, -INF , !P6 ;  /* 0xff80000035d67808 */ /* 0x000fe20007000000 */
[----:B------:R-:W-:Y:S01]  /*137c0*/  FMUL.FTZ R53, R47, R57 ;  /* 0x000000392f357220 */ /* 0x000fe20000410000 */
[--C-:B------:R-:W-:Y:S01]  /*137d0*/  IADD3 R40, PT, PT, R117, 0x50, -R244.reuse ;  /* 0x0000005075287810 */ /* 0x100fe20007ffe8f4 */
[----:B---3--:R-:W-:Y:S01]  /*137e0*/  FFMA.FTZ R45, -R180, R44, R45 ;  /* 0x0000002cb42d7223 */ /* 0x008fe2000001012d */
[----:B------:R-:W-:-:S02]  /*137f0*/  IADD3 R44, PT, PT, R119, 0x57, -R244 ;  /* 0x00000057772c7810 */ /* 0x000fc40007ffe8f4 */
[----:B------:R-:W-:Y:S01]  /*13800*/  FSEL R236, R236, -INF , !P4 ;  /* 0xff800000ecec7808 */ /* 0x000fe20006000000 */
[----:B------:R-:W2:Y:S01]  /*13810*/  MUFU.TANH R53, R53 ;  /* 0x0000003500357308 */ /* 0x000ea20000002400 */
[C---:B------:R-:W-:Y:S02]  /*13820*/  ISETP.GE.AND P4, PT, R46.reuse, R181, PT ;  /* 0x000000b52e00720c */ /* 0x040fe40003f86270 */
[----:B------:R-:W-:Y:S01]  /*13830*/  ISETP.GE.AND P0, PT, R46, R182, PT ;  /* 0x000000b62e00720c */ /* 0x000fe20003f06270 */
[----:B------:R-:W-:Y:S01]  /*13840*/  VIADD R46, R58, 0xffffffa9 ;  /* 0xffffffa93a2e7836 */ /* 0x000fe20000000000 */
[----:B------:R-:W-:Y:S02]  /*13850*/  IABS R40, R40 ;  /* 0x0000002800287213 */ /* 0x000fe40000000000 */
[----:B------:R-:W-:Y:S01]  /*13860*/  IABS R44, R44 ;  /* 0x0000002c002c7213 */ /* 0x000fe20000000000 */
[----:B------:R-:W-:Y:S01]  /*13870*/  FMUL.FTZ R47, R42, R57 ;  /* 0x000000392a2f7220 */ /* 0x000fe20000410000 */
[----:B------:R-:W-:-:S02]  /*13880*/  FSEL R52, R52, -INF , P1 ;  /* 0xff80000034347808 */ /* 0x000fc40000800000 */
[----:B------:R-:W-:Y:S02]  /*13890*/  I2FP.F32.S32 R40, R40 ;  /* 0x0000002800287245 */ /* 0x000fe40000201400 */
[----:B------:R-:W-:Y:S01]  /*138a0*/  I2FP.F32.S32 R42, R44 ;  /* 0x0000002c002a7245 */ /* 0x000fe20000201400 */
[----:B------:R-:W-:Y:S01]  /*138b0*/  VIADD R44, R58, 0xffffffb0 ;  /* 0xffffffb03a2c7836 */ /* 0x000fe20000000000 */
[----:B------:R-:W-:Y:S01]  /*138c0*/  ISETP.GE.AND P1, PT, R46, R184, PT ;  /* 0x000000b82e00720c */ /* 0x000fe20003f26270 */
[----:B-1----:R-:W-:-:S03]  /*138d0*/  FFMA.FTZ R40, -R180, R40, R55 ;  /* 0x00000028b4287223 */ /* 0x002fc60000010137 */
[----:B------:R-:W-:Y:S02]  /*138e0*/  FSEL R45, R45, -INF , P1 ;  /* 0xff8000002d2d7808 */ /* 0x000fe40000800000 */
[C---:B------:R-:W-:Y:S01]  /*138f0*/  ISETP.GE.AND P1, PT, R44.reuse, R184, PT ;  /* 0x000000b82c00720c */ /* 0x040fe20003f26270 */
[----:B------:R-:W1:Y:S01]  /*13900*/  MUFU.TANH R41, R41 ;  /* 0x0000002900297308 */ /* 0x000e620000002400 */
[----:B------:R-:W-:Y:S02]  /*13910*/  ISETP.GE.AND P5, PT, R44, R183, PT ;  /* 0x000000b72c00720c */ /* 0x000fe40003fa6270 */
[----:B------:R-:W-:Y:S01]  /*13920*/  FSEL R40, R40, -INF , P1 ;  /* 0xff80000028287808 */ /* 0x000fe20000800000 */
[----:B--2---:R-:W-:Y:S01]  /*13930*/  FFMA.FTZ R42, -R180, R42, R53 ;  /* 0x0000002ab42a7223 */ /* 0x004fe20000010135 */
[----:B------:R-:W-:Y:S02]  /*13940*/  FSEL R228, R54, -INF , P0 ;  /* 0xff80000036e47808 */ /* 0x000fe40000000000 */
[----:B------:R-:W-:Y:S01]  /*13950*/  ISETP.GE.AND P0, PT, R46, R182, PT ;  /* 0x000000b62e00720c */ /* 0x000fe20003f06270 */
[----:B------:R-:W2:Y:S01]  /*13960*/  MUFU.TANH R47, R47 ;  /* 0x0000002f002f7308 */ /* 0x000ea20000002400 */
[----:B------:R-:W-:-:S02]  /*13970*/  FSEL R142, R40, -INF , !P5 ;  /* 0xff800000288e7808 */ /* 0x000fc40006800000 */
[----:B------:R-:W-:Y:S02]  /*13980*/  IADD3 R40, PT, PT, R117, 0x4f, -R244 ;  /* 0x0000004f75287810 */ /* 0x000fe40007ffe8f4 */
[----:B------:R-:W-:Y:S02]  /*13990*/  ISETP.GE.AND P3, PT, R46, R181, PT ;  /* 0x000000b52e00720c */ /* 0x000fe40003f66270 */
[----:B------:R-:W-:Y:S01]  /*139a0*/  FSEL R42, R42, -INF , P0 ;  /* 0xff8000002a2a7808 */ /* 0x000fe20000000000 */
[----:B------:R-:W3:Y:S01]  /*139b0*/  MUFU.TANH R43, R43 ;  /* 0x0000002b002b7308 */ /* 0x000ee20000002400 */
[----:B------:R-:W-:Y:S02]  /*139c0*/  FSEL R224, R52, -INF , !P2 ;  /* 0xff80000034e07808 */ /* 0x000fe40005000000 */
[----:B------:R-:W-:Y:S02]  /*139d0*/  ISETP.GE.AND P2, PT, R46, R183, PT ;  /* 0x000000b72e00720c */ /* 0x000fe40003f46270 */
[----:B------:R-:W-:-:S02]  /*139e0*/  IABS R40, R40 ;  /* 0x0000002800287213 */ /* 0x000fc40000000000 */
        /* <DEDUP_REMOVED lines=10> */
[----:B------:R-:W-:Y:S01]  /*13a90*/  ISETP.GE.AND P6, PT, R44, R181, PT ;  /* 0x000000b52c00720c */ /* 0x000fe20003fc6270 */
[----:B--2---:R-:W-:Y:S01]  /*13aa0*/  FFMA.FTZ R46, -R180, R46, R47 ;  /* 0x0000002eb42e7223 */ /* 0x004fe2000001012f */
[----:B------:R-:W-:Y:S01]  /*13ab0*/  ISETP.GE.AND P0, PT, R44, R182, PT ;  /* 0x000000b62c00720c */ /* 0x000fe20003f06270 */
[----:B------:R-:W-:Y:S02]  /*13ac0*/  VIADD R44, R58, 0xffffffb1 ;  /* 0xffffffb13a2c7836 */ /* 0x000fe40000000000 */
[----:B---3--:R-:W-:Y:S01]  /*13ad0*/  FFMA.FTZ R36, -R180, R42, R43 ;  /* 0x0000002ab4247223 */ /* 0x008fe2000001012b */
[----:B------:R-:W1:Y:S01]  /*13ae0*/  MUFU.TANH R41, R41 ;  /* 0x0000002900297308 */ /* 0x000e620000002400 */
[----:B------:R-:W-:Y:S01]  /*13af0*/  FMUL.FTZ R43, R38, R57 ;  /* 0x00000039262b7220 */ /* 0x000fe20000410000 */
[----:B------:R-:W-:Y:S02]  /*13b00*/  FSEL R222, R45, -INF , !P2 ;  /* 0xff8000002dde7808 */ /* 0x000fe40005000000 */
[----:B------:R-:W-:-:S02]  /*13b10*/  FSEL R196, R46, -INF , P0 ;  /* 0xff8000002ec47808 */ /* 0x000fc40000000000 */
        /* <DEDUP_REMOVED lines=52> */
[----:B------:R-:W-:Y:S01]  /*13e60*/  FSEL R32, R32, -INF , P1 ;  /* 0xff80000020207808 */ /* 0x000fe20000800000 */
[----:B------:R-:W-:Y:S01]  /*13e70*/  HMMA.16816.F32.BF16 R12, R124, R122, R12 ;  /* 0x0000007a7c0c723c */ /* 0x000fe2000004180c */
        /* <DEDUP_REMOVED lines=147> */
[-C--:B------:R-:W-:Y:S01]  /*147b0*/  FMUL.FTZ R23, R18, R57.reuse ;  /* 0x0000003912177220 */ /* 0x080fe20000410000 */
[----:B------:R-:W-:Y:S02]  /*147c0*/  FSEL R24, R24, -INF , P1 ;  /* 0xff80000018187808 */ /* 0x000fe40000800000 */
[----:B------:R-:W-:Y:S02]  /*147d0*/  I2FP.F32.S32 R16, R16 ;  /* 0x0000001000107245 */ /* 0x000fe40000201400 */
[----:B------:R-:W-:Y:S01]  /*147e0*/  I2FP.F32.S32 R18, R20 ;  /* 0x0000001400127245 */ /* 0x000fe20000201400 */
[----:B------:R-:W-:Y:S01]  /*147f0*/  VIADD R20, R58, 0xffffffe0 ;  /* 0xffffffe03a147836 */ /* 0x000fe20000000000 */
[----:B------:R-:W-:Y:S01]  /*14800*/  ISETP.GE.AND P1, PT, R22, R184, PT ;  /* 0x000000b81600720c */ /* 0x000fe20003f26270 */
[-C--:B------:R-:W-:Y:S01]  /*14810*/  FMUL.FTZ R17, R17, R57.reuse ;  /* 0x0000003911117220 */ /* 0x080fe20000410000 */
[C---:B-1----:R-:W-:Y:S01]  /*14820*/  FFMA.FTZ R16, -R180.reuse, R16, R27 ;  /* 0x00000010b4107223 */ /* 0x042fe2000001011b */
[----:B------:R-:W-:Y:S01]  /*14830*/  FMUL.FTZ R19, R19, R57 ;  /* 0x0000003913137220 */ /* 0x000fe20000410000 */
[----:B------:R-:W-:Y:S01]  /*14840*/  FSEL R21, R21, -INF , P1 ;  /* 0xff80000015157808 */ /* 0x000fe20000800000 */
[----:B--2---:R-:W-:Y:S01]  /*14850*/  FFMA.FTZ R18, -R180, R18, R25 ;  /* 0x00000012b4127223 */ /* 0x004fe20000010119 */
[----:B------:R-:W-:-:S02]  /*14860*/  ISETP.GE.AND P1, PT, R20, R184, PT ;  /* 0x000000b81400720c */ /* 0x000fc40003f26270 */
[----:B------:R-:W-:Y:S02]  /*14870*/  FSEL R120, R26, -INF , P0 ;  /* 0xff8000001a787808 */ /* 0x000fe40000000000 */
[----:B------:R-:W-:Y:S01]  /*14880*/  ISETP.GE.AND P0, PT, R22, R182, PT ;  /* 0x000000b61600720c */ /* 0x000fe20003f06270 */
[----:B------:R-:W1:Y:S01]  /*14890*/  MUFU.TANH R17, R17 ;  /* 0x0000001100117308 */ /* 0x000e620000002400 */
[----:B------:R-:W-:Y:S02]  /*148a0*/  ISETP.GE.AND P5, PT, R20, R183, PT ;  /* 0x000000b71400720c */ /* 0x000fe40003fa6270 */
[----:B------:R-:W-:Y:S02]  /*148b0*/  FSEL R16, R16, -INF , P1 ;  /* 0xff80000010107808 */ /* 0x000fe40000800000 */
[----:B------:R-:W-:Y:S02]  /*148c0*/  ISETP.GE.AND P3, PT, R22, R181, PT ;  /* 0x000000b51600720c */ /* 0x000fe40003f66270 */
[----:B------:R-:W-:Y:S01]  /*148d0*/  FSEL R18, R18, -INF , P0 ;  /* 0xff80000012127808 */ /* 0x000fe20000000000 */
[----:B------:R-:W2:Y:S01]  /*148e0*/  MUFU.TANH R19, R19 ;  /* 0x0000001300137308 */ /* 0x000ea20000002400 */
[----:B------:R-:W-:-:S02]  /*148f0*/  FSEL R43, R16, -INF , !P5 ;  /* 0xff800000102b7808 */ /* 0x000fc40006800000 */
[--C-:B------:R-:W-:Y:S02]  /*14900*/  IADD3 R16, PT, PT, R117, 0x1f, -R244.reuse ;  /* 0x0000001f75107810 */ /* 0x100fe40007ffe8f4 */
[----:B------:R-:W-:Y:S02]  /*14910*/  FSEL R108, R18, -INF , !P3 ;  /* 0xff800000126c7808 */ /* 0x000fe40005800000 */
[----:B------:R-:W-:Y:S01]  /*14920*/  IADD3 R18, PT, PT, R119, 0x1f, -R244 ;  /* 0x0000001f77127810 */ /* 0x000fe20007ffe8f4 */
[----:B------:R-:W3:Y:S01]  /*14930*/  MUFU.TANH R23, R23 ;  /* 0x0000001700177308 */ /* 0x000ee20000002400 */
[----:B------:R-:W-:Y:S02]  /*14940*/  IABS R16, R16 ;  /* 0x0000001000107213 */ /* 0x000fe40000000000 */
[----:B------:R-:W-:Y:S02]  /*14950*/  IABS R18, R18 ;  /* 0x0000001200127213 */ /* 0x000fe40000000000 */
[----:B------:R-:W-:-:S02]  /*14960*/  FSEL R114, R24, -INF , !P2 ;  /* 0xff80000018727808 */ /* 0x000fc40005000000 */
[----:B------:R-:W-:Y:S02]  /*14970*/  I2FP.F32.S32 R16, R16 ;  /* 0x0000001000107245 */ /* 0x000fe40000201400 */
[----:B------:R-:W-:Y:S02]  /*14980*/  ISETP.GE.AND P2, PT, R22, R183, PT ;  /* 0x000000b71600720c */ /* 0x000fe40003f46270 */
[----:B------:R-:W-:Y:S02]  /*14990*/  IADD3 R22, PT, PT, R119, 0x20, -R244 ;  /* 0x0000002077167810 */ /* 0x000fe40007ffe8f4 */
[----:B------:R-:W-:Y:S01]  /*149a0*/  I2FP.F32.S32 R18, R18 ;  /* 0x0000001200127245 */ /* 0x000fe20000201400 */
[----:B-1----:R-:W-:Y:S01]  /*149b0*/  FFMA.FTZ R16, -R180, R16, R17 ;  /* 0x00000010b4107223 */ /* 0x002fe20000010111 */
[----:B------:R-:W-:Y:S01]  /*149c0*/  IABS R22, R22 ;  /* 0x0000001600167213 */ /* 0x000fe20000000000 */
[-C--:B------:R-:W-:Y:S02]  /*149d0*/  FMUL.FTZ R17, R12, R57.reuse ;  /* 0x000000390c117220 */ /* 0x080fe40000410000 */
[----:B--2---:R-:W-:Y:S01]  /*149e0*/  FFMA.FTZ R12, -R180, R18, R19 ;  /* 0x00000012b40c7223 */ /* 0x004fe20000010113 */
[----:B------:R-:W-:Y:S01]  /*149f0*/  FMUL.FTZ R19, R14, R57 ;  /* 0x000000390e137220 */ /* 0x000fe20000410000 */
[----:B------:R-:W-:-:S02]  /*14a00*/  I2FP.F32.S32 R22, R22 ;  /* 0x0000001600167245 */ /* 0x000fc40000201400 */
[C---:B------:R-:W-:Y:S02]  /*14a10*/  ISETP.GE.AND P6, PT, R20.reuse, R181, PT ;  /* 0x000000b51400720c */ /* 0x040fe40003fc6270 */
[----:B------:R-:W-:Y:S01]  /*14a20*/  ISETP.GE.AND P0, PT, R20, R182, PT ;  /* 0x000000b61400720c */ /* 0x000fe20003f06270 */
[----:B------:R-:W1:Y:S01]  /*14a30*/  MUFU.TANH R19, R19 ;  /* 0x0000001300137308 */ /* 0x000e620000002400 */
[----:B---3--:R-:W-:Y:S01]  /*14a40*/  FFMA.FTZ R22, -R180, R22, R23 ;  /* 0x00000016b4167223 */ /* 0x008fe20000010117 */
[----:B------:R-:W-:Y:S01]  /*14a50*/  VIADD R20, R58, 0xffffffe1 ;  /* 0xffffffe13a147836 */ /* 0x000fe20000000000 */
[----:B------:R-:W-:Y:S01]  /*14a60*/  IADD3 R18, PT, PT, R119, 0x18, -R244 ;  /* 0x0000001877127810 */ /* 0x000fe20007ffe8f4 */
[----:B------:R-:W-:Y:S01]  /*14a70*/  FMUL.FTZ R13, R13, R57 ;  /* 0x000000390d0d7220 */ /* 0x000fe20000410000 */
[----:B------:R-:W-:-:S03]  /*14a80*/  FSEL R112, R21, -INF , !P2 ;  /* 0xff80000015707808 */ /* 0x000fc60005000000 */
[----:B------:R-:W2:Y:S01]  /*14a90*/  MUFU.TANH R17, R17 ;  /* 0x0000001100117308 */ /* 0x000ea20000002400 */
[----:B------:R-:W-:Y:S02]  /*14aa0*/  FSEL R104, R22, -INF , P0 ;  /* 0xff80000016687808 */ /* 0x000fe40000000000 */
[C---:B------:R-:W-:Y:S02]  /*14ab0*/  ISETP.GE.AND P1, PT, R20.reuse, R184, PT ;  /* 0x000000b81400720c */ /* 0x040fe40003f26270 */
[C---:B------:R-:W-:Y:S02]  /*14ac0*/  ISETP.GE.AND P2, PT, R20.reuse, R183, PT ;  /* 0x000000b71400720c */ /* 0x040fe40003f46270 */
[C---:B------:R-:W-:Y:S02]  /*14ad0*/  ISETP.GE.AND P5, PT, R20.reuse, R181, PT ;  /* 0x000000b51400720c */ /* 0x040fe40003fa6270 */
[----:B------:R-:W-:Y:S02]  /*14ae0*/  ISETP.GE.AND P0, PT, R20, R182, PT ;  /* 0x000000b61400720c */ /* 0x000fe40003f06270 */
[----:B------:R-:W-:-:S02]  /*14af0*/  IADD3 R20, PT, PT, R117, 0x18, -R244 ;  /* 0x0000001875147810 */ /* 0x000fc40007ffe8f4 */
[----:B------:R-:W-:Y:S01]  /*14b00*/  IABS R18, R18 ;  /* 0x0000001200127213 */ /* 0x000fe20000000000 */
[----:B------:R-:W3:Y:S01]  /*14b10*/  MUFU.TANH R13, R13 ;  /* 0x0000000d000d7308 */ /* 0x000ee20000002400 */
[----:B------:R-:W-:Y:S02]  /*14b20*/  FSEL R12, R12, -INF , P0 ;  /* 0xff8000000c0c7808 */ /* 0x000fe40000000000 */
[----:B------:R-:W-:Y:S02]  /*14b30*/  IABS R20, R20 ;  /* 0x0000001400147213 */ /* 0x000fe40000000000 */
[----:B------:R-:W-:Y:S02]  /*14b40*/  I2FP.F32.S32 R18, R18 ;  /* 0x0000001200127245 */ /* 0x000fe40000201400 */
[----:B------:R-:W-:Y:S01]  /*14b50*/  FSEL R66, R12, -INF , !P5 ;  /* 0xff8000000c427808 */ /* 0x000fe20006800000 */
[----:B------:R-:W-:Y:S01]  /*14b60*/  VIADD R14, R58, 0xffffffe8 ;  /* 0xffffffe83a0e7836 */ /* 0x000fe20000000000 */
[----:B------:R-:W-:-:S02]  /*14b70*/  I2FP.F32.S32 R20, R20 ;  /* 0x0000001400147245 */ /* 0x000fc40000201400 */
[----:B------:R-:W-:Y:S01]  /*14b80*/  IADD3 R12, PT, PT, R117, 0x17, -R244 ;  /* 0x00000017750c7810 */ /* 0x000fe20007ffe8f4 */
[----:B-1----:R-:W-:Y:S01]  /*14b90*/  FFMA.FTZ R18, -R180, R18, R19 ;  /* 0x00000012b4127223 */ /* 0x002fe20000010113 */
[----:B------:R-:W-:Y:S01]  /*14ba0*/  FMUL.FTZ R19, R8, R57 ;  /* 0x0000003908137220 */ /* 0x000fe20000410000 */
[----:B--2---:R-:W-:Y:S01]  /*14bb0*/  FFMA.FTZ R17, -R180, R20, R17 ;  /* 0x00000014b4117223 */ /* 0x004fe20000010111 */
[----:B------:R-:W-:Y:S02]  /*14bc0*/  IABS R12, R12 ;  /* 0x0000000c000c7213 */ /* 0x000fe40000000000 */
[----:B------:R-:W-:Y:S02]  /*14bd0*/  ISETP.GE.AND P3, PT, R14, R184, PT ;  /* 0x000000b80e00720c */ /* 0x000fe40003f66270 */
[----:B------:R-:W-:Y:S01]  /*14be0*/  I2FP.F32.S32 R12, R12 ;  /* 0x0000000c000c7245 */ /* 0x000fe20000201400 */
[----:B------:R-:W1:Y:S01]  /*14bf0*/  MUFU.TANH R19, R19 ;  /* 0x0000001300137308 */ /* 0x000e620000002400 */
[----:B------:R-:W-:-:S02]  /*14c00*/  FSEL R104, R104, -INF , !P6 ;  /* 0xff80000068687808 */ /* 0x000fc40007000000 */
[----:B------:R-:W-:Y:S02]  /*14c10*/  ISETP.GE.AND P6, PT, R14, R183, PT ;  /* 0x000000b70e00720c */ /* 0x000fe40003fc6270 */
[----:B------:R-:W-:Y:S01]  /*14c20*/  FSEL R17, R17, -INF , P3 ;  /* 0xff80000011117808 */ /* 0x000fe20001800000 */
[----:B---3--:R-:W-:Y:S01]  /*14c30*/  FFMA.FTZ R13, -R180, R12, R13 ;  /* 0x0000000cb40d7223 */ /* 0x008fe2000001010d */
[--C-:B------:R-:W-:Y:S02]  /*14c40*/  IADD3 R8, PT, PT, R117, 0x10, -R244.reuse ;  /* 0x0000001075087810 */ /* 0x100fe40007ffe8f4 */
[----:B------:R-:W-:Y:S01]  /*14c50*/  FSEL R55, R17, -INF , !P6 ;  /* 0xff80000011377808 */ /* 0x000fe20007000000 */
[----:B------:R-:W-:Y:S01]  /*14c60*/  FMUL.FTZ R17, R15, R57 ;  /* 0x000000390f117220 */ /* 0x000fe20000410000 */
[----:B------:R-:W-:Y:S02]  /*14c70*/  IADD3 R12, PT, PT, R119, 0x17, -R244 ;  /* 0x00000017770c7810 */ /* 0x000fe40007ffe8f4 */
[----:B------:R-:W-:-:S02]  /*14c80*/  FSEL R120, R120, -INF , !P4 ;  /* 0xff80000078787808 */ /* 0x000fc40006000000 */
[C---:B------:R-:W-:Y:S02]  /*14c90*/  ISETP.GE.AND P4, PT, R14.reuse, R181, PT ;  /* 0x000000b50e00720c */ /* 0x040fe40003f86270 */
[----:B------:R-:W-:Y:S01]  /*14ca0*/  ISETP.GE.AND P0, PT, R14, R182, PT ;  /* 0x000000b60e00720c */ /* 0x000fe20003f06270 */
[----:B------:R-:W-:Y:S01]  /*14cb0*/  VIADD R14, R58, 0xffffffe9 ;  /* 0xffffffe93a0e7836 */ /* 0x000fe20000000000 */
[----:B------:R-:W-:Y:S02]  /*14cc0*/  IABS R8, R8 ;  /* 0x0000000800087213 */ /* 0x000fe40000000000 */
[----:B------:R-:W-:Y:S01]  /*14cd0*/  IABS R12, R12 ;  /* 0x0000000c000c7213 */ /* 0x000fe20000000000 */
[----:B------:R-:W-:Y:S01]  /*14ce0*/  FMUL.FTZ R15, R10, R57 ;  /* 0x000000390a0f7220 */ /* 0x000fe20000410000 */
[----:B------:R-:W2:Y:S01]  /*14cf0*/  MUFU.TANH R17, R17 ;  /* 0x0000001100117308 */ /* 0x000ea20000002400 */
[----:B------:R-:W-:Y:S02]  /*14d00*/  FSEL R16, R16, -INF , P1 ;  /* 0xff80000010107808 */ /* 0x000fe40000800000 */
[----:B------:R-:W-:-:S02]  /*14d10*/  I2FP.F32.S32 R8, R8 ;  /* 0x0000000800087245 */ /* 0x000fc40000201400 */
[----:B------:R-:W-:Y:S01]  /*14d20*/  I2FP.F32.S32 R10, R12 ;  /* 0x0000000c000a7245 */ /* 0x000fe20000201400 */
[----:B------:R-:W-:Y:S01]  /*14d30*/  VIADD R12, R58, 0xfffffff0 ;  /* 0xfffffff03a0c7836 */ /* 0x000fe20000000000 */
[----:B------:R-:W-:Y:S01]  /*14d40*/  ISETP.GE.AND P1, PT, R14, R184, PT ;  /* 0x000000b80e00720c */ /* 0x000fe20003f26270 */
[----:B------:R-:W3:Y:S01]  /*14d50*/  MUFU.TANH R15, R15 ;  /* 0x0000000f000f7308 */ /* 0x000ee20000002400 */
[----:B------:R-:W-:Y:S01]  /*14d60*/  FMUL.FTZ R11, R11, R57 ;  /* 0x000000390b0b7220 */ /* 0x000fe20000410000 */
[----:B-1----:R-:W-:Y:S01]  /*14d70*/  FFMA.FTZ R8, -R180, R8, R19 ;  /* 0x00000008b4087223 */ /* 0x002fe20000010113 */
[----:B------:R-:W-:Y:S02]  /*14d80*/  FSEL R13, R13, -INF , P1 ;  /* 0xff8000000d0d7808 */ /* 0x000fe40000800000 */
[----:B------:R-:W-:Y:S02]  /*14d90*/  ISETP.GE.AND P1, PT, R12, R184, PT ;  /* 0x000000b80c00720c */ /* 0x000fe40003f26270 */
[----:B------:R-:W-:-:S02]  /*14da0*/  FSEL R53, R16, -INF , !P2 ;  /* 0xff80000010357808 */ /* 0x000fc40005000000 */
[----:B------:R-:W-:Y:S02]  /*14db0*/  FSEL R62, R18, -INF , P0 ;  /* 0xff800000123e7808 */ /* 0x000fe40000000000 */
[C---:B------:R-:W-:Y:S02]  /*14dc0*/  ISETP.GE.AND P2, PT, R14.reuse, R183, PT ;  /* 0x000000b70e00720c */ /* 0x040fe40003f46270 */
[C---:B------:R-:W-:Y:S02]  /*14dd0*/  ISETP.GE.AND P3, PT, R14.reuse, R181, PT ;  /* 0x000000b50e00720c */ /* 0x040fe40003f66270 */
[----:B------:R-:W-:Y:S01]  /*14de0*/  ISETP.GE.AND P0, PT, R14, R182, PT ;  /* 0x000000b60e00720c */ /* 0x000fe20003f06270 */
[----:B------:R-:W1:Y:S01]  /*14df0*/  MUFU.TANH R11, R11 ;  /* 0x0000000b000b7308 */ /* 0x000e620000002400 */
[----:B------:R-:W-:Y:S02]  /*14e00*/  IADD3 R14, PT, PT, R119, 0x10, -R244 ;  /* 0x00000010770e7810 */ /* 0x000fe40007ffe8f4 */
[----:B------:R-:W-:-:S02]  /*14e10*/  ISETP.GE.AND P5, PT, R12, R183, PT ;  /* 0x000000b70c00720c */ /* 0x000fc40003fa6270 */
[----:B------:R-:W-:Y:S02]  /*14e20*/  FSEL R8, R8, -INF , P1 ;  /* 0xff80000008087808 */ /* 0x000fe40000800000 */
[----:B------:R-:W-:Y:S02]  /*14e30*/  IABS R14, R14 ;  /* 0x0000000e000e7213 */ /* 0x000fe40000000000 */
[----:B------:R-:W-:Y:S02]  /*14e40*/  FSEL R65, R8, -INF , !P5 ;  /* 0xff80000008417808 */ /* 0x000fe40006800000 */
[----:B------:R-:W-:Y:S01]  /*14e50*/  IADD3 R8, PT, PT, R119, 0xf, -R244 ;  /* 0x0000000f77087810 */ /* 0x000fe20007ffe8f4 */
[----:B--2---:R-:W-:Y:S01]  /*14e60*/  FFMA.FTZ R10, -R180, R10, R17 ;  /* 0x0000000ab40a7223 */ /* 0x004fe20000010111 */
[----:B------:R-:W-:Y:S01]  /*14e70*/  I2FP.F32.S32 R14, R14 ;  /* 0x0000000e000e7245 */ /* 0x000fe20000201400 */
[----:B------:R-:W-:Y:S01]  /*14e80*/  FMUL.FTZ R9, R9, R57 ;  /* 0x0000003909097220 */ /* 0x000fe20000410000 */
[----:B------:R-:W-:-:S02]  /*14e90*/  IABS R8, R8 ;  /* 0x0000000800087213 */ /* 0x000fc40000000000 */
[----:B------:R-:W-:Y:S01]  /*14ea0*/  FSEL R62, R62, -INF , !P4 ;  /* 0xff8000003e3e7808 */ /* 0x000fe20006000000 */
[----:B---3--:R-:W-:Y:S01]  /*14eb0*/  FFMA.FTZ R14, -R180, R14, R15 ;  /* 0x0000000eb40e7223 */ /* 0x008fe2000001010f */
[----:B------:R-:W-:Y:S01]  /*14ec0*/  ISETP.NE.AND P4, PT, R3, RZ, PT ;  /* 0x000000ff0300720c */ /* 0x000fe20003f85270 */
[----:B------:R-:W-:Y:S01]  /*14ed0*/  VIADD R3, R58, 0xfffffff1 ;  /* 0xfffffff13a037836 */ /* 0x000fe20000000000 */
[----:B------:R-:W-:Y:S01]  /*14ee0*/  FSEL R10, R10, -INF , P0 ;  /* 0xff8000000a0a7808 */ /* 0x000fe20000000000 */
[----:B------:R-:W2:Y:S01]  /*14ef0*/  MUFU.TANH R9, R9 ;  /* 0x0000000900097308 */ /* 0x000ea20000002400 */
[----:B------:R-:W-:Y:S02]  /*14f00*/  ISETP.GE.AND P0, PT, R12, R182, PT ;  /* 0x000000b60c00720c */ /* 0x000fe40003f06270 */
[----:B------:R-:W-:Y:S01]  /*14f10*/  I2FP.F32.S32 R8, R8 ;  /* 0x0000000800087245 */ /* 0x000fe20000201400 */
[-C--:B------:R-:W-:Y:S01]  /*14f20*/  FMUL.FTZ R4, R4, R57.reuse ;  /* 0x0000003904047220 */ /* 0x080fe20000410000 */
[----:B------:R-:W-:Y:S01]  /*14f30*/  FMUL.FTZ R6, R6, R57 ;  /* 0x0000003906067220 */ /* 0x000fe20000410000 */
[----:B------:R-:W-:-:S02]  /*14f40*/  FSEL R60, R10, -INF , !P3 ;  /* 0xff8000000a3c7808 */ /* 0x000fc40005800000 */
[----:B------:R-:W-:Y:S01]  /*14f50*/  FSEL R14, R14, -INF , P0 ;  /* 0xff8000000e0e7808 */ /* 0x000fe20000000000 */
[----:B-1----:R-:W-:Y:S01]  /*14f60*/  FFMA.FTZ R8, -R180, R8, R11 ;  /* 0x00000008b4087223 */ /* 0x002fe2000001010b */
[----:B------:R-:W-:Y:S01]  /*14f70*/  FSEL R61, R13, -INF , !P2 ;  /* 0xff8000000d3d7808 */ /* 0x000fe20005000000 */
[----:B------:R-:W-:Y:S01]  /*14f80*/  MUFU.TANH R11, R6 ;  /* 0x00000006000b7308 */ /* 0x000fe20000002400 */
[C---:B------:R-:W-:Y:S02]  /*14f90*/  ISETP.GE.AND P1, PT, R3.reuse, R184, PT ;  /* 0x000000b80300720c */ /* 0x040fe40003f26270 */
[C---:B------:R-:W-:Y:S01]  /*14fa0*/  ISETP.GE.AND P3, PT, R3.reuse, R183, PT ;  /* 0x000000b70300720c */ /* 0x040fe20003f66270 */
[----:B------:R-:W-:Y:S01]  /*14fb0*/  BAR.SYNC.DEFER_BLOCKING 0x0 ;  /* 0x0000000000007b1d */ /* 0x000fe20000010000 */
[C---:B------:R-:W-:Y:S02]  /*14fc0*/  ISETP.GE.AND P6, PT, R3.reuse, R181, PT ;  /* 0x000000b50300720c */ /* 0x040fe40003fc6270 */
[----:B------:R-:W-:-:S02]  /*14fd0*/  ISETP.GE.AND P0, PT, R3, R182, PT ;  /* 0x000000b60300720c */ /* 0x000fc40003f06270 */
[C-C-:B------:R-:W-:Y:S01]  /*14fe0*/  IADD3 R3, PT, PT, R117.reuse, 0xf, -R244.reuse ;  /* 0x0000000f75037810 */ /* 0x140fe20007ffe8f4 */
[----:B------:R1:W3:Y:S01]  /*14ff0*/  MUFU.TANH R13, R4 ;  /* 0x00000004000d7308 */ /* 0x0002e20000002400 */
[--C-:B------:R-:W-:Y:S02]  /*15000*/  IADD3 R117, PT, PT, R117, 0x8, -R244.reuse ;  /* 0x0000000875757810 */ /* 0x100fe40007ffe8f4 */
[----:B------:R-:W-:Y:S02]  /*15010*/  IABS R3, R3 ;  /* 0x0000000300037213 */ /* 0x000fe40000000000 */
[----:B------:R-:W-:Y:S01]  /*15020*/  IADD3 R119, PT, PT, R119, 0x8, -R244 ;  /* 0x0000000877777810 */ /* 0x000fe20007ffe8f4 */
[----:B------:R-:W-:Y:S01]  /*15030*/  VIADD R57, R51, 0xfffffffe ;  /* 0xfffffffe33397836 */ /* 0x000fe20000000000 */
[----:B------:R-:W-:Y:S02]  /*15040*/  I2FP.F32.S32 R3, R3 ;  /* 0x0000000300037245 */ /* 0x000fe40000201400 */
[----:B------:R-:W-:-:S02]  /*15050*/  IABS R117, R117 ;  /* 0x0000007500757213 */ /* 0x000fc40000000000 */
[----:B------:R-:W-:Y:S02]  /*15060*/  IABS R119, R119 ;  /* 0x0000007700777213 */ /* 0x000fe40000000000 */
[----:B------:R-:W-:Y:S01]  /*15070*/  FSEL R8, R8, -INF , P0 ;  /* 0xff80000008087808 */ /* 0x000fe20000000000 */
[----:B--2---:R-:W-:Y:S01]  /*15080*/  FFMA.FTZ R3, -R180, R3, R9 ;  /* 0x00000003b4037223 */ /* 0x004fe20000010109 */
[----:B------:R-:W-:Y:S01]  /*15090*/  ISETP.GT.AND P0, PT, R57, R158, PT ;  /* 0x0000009e3900720c */ /* 0x000fe20003f04270 */
[----:B------:R-:W-:Y:S01]  /*150a0*/  VIADD R9, R58, 0xfffffff8 ;  /* 0xfffffff83a097836 */ /* 0x000fe20000000000 */
[----:B------:R-:W-:Y:S02]  /*150b0*/  I2FP.F32.S32 R117, R117 ;  /* 0x0000007500757245 */ /* 0x000fe40000201400 */
[----:B-1----:R-:W-:Y:S02]  /*150c0*/  I2FP.F32.S32 R4, R119 ;  /* 0x0000007700047245 */ /* 0x002fe40000201400 */
[----:B------:R-:W-:Y:S01]  /*150d0*/  ISETP.GE.AND P2, PT, R12, R181, PT ;  /* 0x000000b50c00720c */ /* 0x000fe20003f46270 */
[C---:B---3--:R-:W-:Y:S01]  /*150e0*/  FFMA.FTZ R13, -R180.reuse, R117, R13 ;  /* 0x00000075b40d7223 */ /* 0x048fe2000001010d */
[----:B------:R-:W-:Y:S01]  /*150f0*/  FSEL R3, R3, -INF , P1 ;  /* 0xff80000003037808 */ /* 0x000fe20000800000 */
[----:B------:R-:W-:Y:S01]  /*15100*/  FFMA.FTZ R4, -R180, R4, R11 ;  /* 0x00000004b4047223 */ /* 0x000fe2000001010b */
[----:B------:R-:W-:-:S02]  /*15110*/  FSEL R58, R14, -INF , !P2 ;  /* 0xff8000000e3a7808 */ /* 0x000fc40005000000 */
[C---:B------:R-:W-:Y:S02]  /*15120*/  ISETP.GE.AND P2, PT, R9.reuse, R184, PT ;  /* 0x000000b80900720c */ /* 0x040fe40003f46270 */
[----:B------:R-:W-:Y:S02]  /*15130*/  ISETP.GE.AND P1, PT, R9, R182, PT ;  /* 0x000000b60900720c */ /* 0x000fe40003f26270 */
[----:B------:R-:W-:Y:S01]  /*15140*/  FSEL R64, R3, -INF , !P3 ;  /* 0xff80000003407808 */ /* 0x000fe20005800000 */
[----:B------:R-:W-:Y:S01]  /*15150*/  BSSY.RECONVERGENT B1, `(.L_x_13797) ;  /* 0x000008d000017945 */ /* 0x000fe20003800200 */
[C---:B------:R-:W-:Y:S02]  /*15160*/  ISETP.GE.AND P5, PT, R9.reuse, R183, PT ;  /* 0x000000b70900720c */ /* 0x040fe40003fa6270 */
[----:B------:R-:W-:Y:S02]  /*15170*/  ISETP.GE.AND P3, PT, R9, R181, PT ;  /* 0x000000b50900720c */ /* 0x000fe40003f66270 */
[----:B------:R-:W-:-:S02]  /*15180*/  FSEL R63, R13, -INF , P2 ;  /* 0xff8000000d3f7808 */ /* 0x000fc40001000000 */
[----:B------:R-:W-:Y:S02]  /*15190*/  FSEL R52, R4, -INF , P1 ;  /* 0xff80000004347808 */ /* 0x000fe40000800000 */
[----:B------:R-:W-:Y:S02]  /*151a0*/  FSEL R54, R8, -INF , !P6 ;  /* 0xff80000008367808 */ /* 0x000fe40007000000 */
[----:B------:R-:W-:Y:S02]  /*151b0*/  FSEL R63, R63, -INF , !P5 ;  /* 0xff8000003f3f7808 */ /* 0x000fe40006800000 */
[----:B------:R-:W-:Y:S01]  /*151c0*/  FSEL R52, R52, -INF , !P3 ;  /* 0xff80000034347808 */ /* 0x000fe20005800000 */
[----:B------:R-:W-:Y:S06]  /*151d0*/  @!P0 BRA `(.L_x_13798) ;  /* 0x0000000800108947 */ /* 0x000fec0003800000 */
[----:B------:R-:W-:Y:S01]  /*151e0*/  LOP3.LUT P2, RZ, R172, 0x2, RZ, 0xc0, !PT ;  /* 0x00000002acff7812 */ /* 0x000fe2000784c0ff */
        /* <DEDUP_REMOVED lines=64> */
.L_x_13800:
        /* <DEDUP_REMOVED lines=8> */
.L_x_13801:
[----:B------:R-:W-:Y:S05]  /*15670*/  BSYNC.RECONVERGENT B0 ;  /* 0x0000000000007941 */ /* 0x000fea0003800200 */
.L_x_13799:
        /* <DEDUP_REMOVED lines=58> */
.L_x_13798:
[----:B------:R-:W-:Y:S05]  /*15a20*/  BSYNC.RECONVERGENT B1 ;  /* 0x0000000000017941 */ /* 0x000fea0003800200 */
.L_x_13797:
        /* <DEDUP_REMOVED lines=67> */
[-C--:B------:R-:W-:Y:S01]  /*15e60*/  FFMA.FTZ R123, R216, R42.reuse, -R41 ;  /* 0x0000002ad87b7223 */ /* 0x080fe20000010829 */
        /* <DEDUP_REMOVED lines=8> */
[-CC-:B------:R-:W-:Y:S01]  /*15ef0*/  FFMA.FTZ R117, R206, R42.reuse, -R41.reuse ;  /* 0x0000002ace757223 */ /* 0x180fe20000010829 */
[-C--:B------:R-:W-:Y:S01]  /*15f00*/  FFMA.FTZ R109, R228, R42.reuse, -R41 ;  /* 0x0000002ae46d7223 */ /* 0x080fe20000010829 */
[----:B------:R-:W3:Y:S01]  /*15f10*/  MUFU.EX2 R119, R119 ;  /* 0x0000007700777308 */ /* 0x000ee20000000800 */
[-CC-:B------:R-:W-:Y:S01]  /*15f20*/  FFMA.FTZ R204, R204, R42.reuse, -R67.reuse ;  /* 0x0000002acccc7223 */ /* 0x180fe20000010843 */
[-CC-:B------:R-:W-:Y:S01]  /*15f30*/  FFMA.FTZ R111, R224, R42.reuse, -R67.reuse ;  /* 0x0000002ae06f7223 */ /* 0x180fe20000010843 */
[-C--:B------:R-:W-:Y:S01]  /*15f40*/  FFMA.FTZ R105, R214, R42.reuse, -R67 ;  /* 0x0000002ad6697223 */ /* 0x080fe20000010843 */
        /* <DEDUP_REMOVED lines=8> */
[----:B------:R-:W4:Y:S01]  /*15fd0*/  MUFU.EX2 R2, R2 ;  /* 0x0000000200027308 */ /* 0x000f220000000800 */
[----:B------:R-:W-:Y:S01]  /*15fe0*/  FFMA.FTZ R58, R58, R42, -R41 ;  /* 0x0000002a3a3a7223 */ /* 0x000fe20000010829 */
[----:B---3--:R-:W-:-:S02]  /*15ff0*/  F2FP.BF16.F32.PACK_AB R35, R119, R210 ;  /* 0x000000d27723723e */ /* 0x008fc400000010ff */
[----:B------:R-:W3:Y:S01]  /*16000*/  MUFU.EX2 R133, R133 ;  /* 0x0000008500857308 */ /* 0x000ee20000000800 */
[----:B------:R-:W-:-:S03]  /*16010*/  ISETP.GT.AND P0, PT, R57, R158, PT ;  /* 0x0000009e3900720c */ /* 0x000fc60003f04270 */
        /* <DEDUP_REMOVED lines=65> */
[----:B------:R-:W-:Y:S06]  /*16430*/  MUFU.EX2 R190, R190 ;  /* 0x000000be00be7308 */ /* 0x000fec0000000800 */
[----:B------:R-:W-:Y:S01]  /*16440*/  HMMA.16816.F32.BF16 R32, R32, R38, R68 ;  /* 0x000000262020723c */ /* 0x000fe20000041844 */
[--C-:B------:R-:W-:Y:S01]  /*16450*/  FFMA.FTZ R38, R200, R42, -R67.reuse ;  /* 0x0000002ac8267223 */ /* 0x100fe20000010843 */
[----:B------:R-:W-:Y:S01]  /*16460*/  FFMA.FTZ R68, R189, R2, R0 ;  /* 0x00000002bd447223 */ /* 0x000fe20000010000 */
[----:B------:R-:W1:Y:S01]  /*16470*/  MUFU.EX2 R200, R236 ;  /* 0x000000ec00c87308 */ /* 0x000e620000000800 */
[-C--:B------:R-:W-:Y:S01]  /*16480*/  FFMA.FTZ R2, R222, R42.reuse, -R67 ;  /* 0x0000002ade027223 */ /* 0x080fe20000010843 */
[--C-:B------:R-:W-:Y:S01]  /*16490*/  FFMA.FTZ R0, R220, R42, -R41.reuse ;  /* 0x0000002adc007223 */ /* 0x100fe20000010829 */
        /* <DEDUP_REMOVED lines=19> */
[----:B------:R-:W-:Y:S01]  /*165d0*/  MUFU.EX2 R110, R114 ;  /* 0x00000072006e7308 */ /* 0x000fe20000000800 */
[----:B----4-:R-:W-:Y:S01]  /*165e0*/  F2FP.BF16.F32.PACK_AB R71, R0, R109 ;  /* 0x0000006d0047723e */ /* 0x010fe200000010ff */
[----:B------:R-:W-:Y:S01]  /*165f0*/  HMMA.16816.F32.BF16 R4, R36, R44, R4 ;  /* 0x0000002c2404723c */ /* 0x000fe20000041804 */
[----:B------:R-:W-:Y:S01]  /*16600*/  FADD.FTZ R200, R200, R123 ;  /* 0x0000007bc8c87221 */ /* 0x000fe20000010000 */
[----:B------:R-:W-:Y:S01]  /*16610*/  MUFU.EX2 R121, R121 ;  /* 0x0000007900797308 */ /* 0x000fe20000000800 */
[----:B------:R-:W-:-:S02]  /*16620*/  FADD.FTZ R125, R125, R218 ;  /* 0x000000da7d7d7221 */ /* 0x000fc40000010000 */
[----:B------:R-:W-:Y:S01]  /*16630*/  FADD.FTZ R123, R113, R200 ;  /* 0x000000c8717b7221 */ /* 0x000fe20000010000 */
[----:B------:R-:W-:Y:S01]  /*16640*/  MUFU.EX2 R119, R119 ;  /* 0x0000007700777308 */ /* 0x000fe20000000800 */
[-C--:B------:R-:W-:Y:S01]  /*16650*/  FFMA.FTZ R113, R104, R42.reuse, -R41 ;  /* 0x0000002a68717223 */ /* 0x080fe20000010829 */
[----:B------:R-:W-:Y:S01]  /*16660*/  HMMA.16816.F32.BF16 R8, R36, R46, R8 ;  /* 0x0000002e2408723c */ /* 0x000fe20000041808 */
[----:B------:R-:W1:Y:S01]  /*16670*/  LDSM.16.MT88.4 R44, [R144+0x6800] ;  /* 0x00680000902c783b */ /* 0x000e620000004200 */
[----:B------:R-:W-:Y:S01]  /*16680*/  FFMA.FTZ R104, R55, R42, -R67 ;  /* 0x0000002a37687223 */ /* 0x000fe20000010843 */
[----:B------:R-:W-:Y:S01]  /*16690*/  FADD.FTZ R202, R202, R125 ;  /* 0x0000007dcaca7221 */ /* 0x000fe20000010000 */
[----:B------:R-:W-:Y:S01]  /*166a0*/  FADD.FTZ R206, R206, R123 ;  /* 0x0000007bcece7221 */ /* 0x000fe20000010000 */
[----:B------:R-:W-:Y:S02]  /*166b0*/  MUFU.EX2 R113, R113 ;  /* 0x0000007100717308 */ /* 0x000fe40000000800 */
[----:B------:R-:W-:Y:S01]  /*166c0*/  FADD.FTZ R115, R115, R202 ;  /* 0x000000ca73737221 */ /* 0x000fe20000010000 */
[----:B------:R-:W-:Y:S01]  /*166d0*/  FADD.FTZ R56, R117, R206 ;  /* 0x000000ce75387221 */ /* 0x000fe20000010000 */
[----:B------:R-:W-:Y:S02]  /*166e0*/  MUFU.EX2 R104, R104 ;  /* 0x0000006800687308 */ /* 0x000fe40000000800 */
[----:B------:R-:W-:Y:S01]  /*166f0*/  FADD.FTZ R204, R204, R115 ;  /* 0x00000073cccc7221 */ /* 0x000fe20000010000 */
[----:B------:R-:W-:-:S03]  /*16700*/  FADD.FTZ R109, R109, R56 ;  /* 0x000000386d6d7221 */ /* 0x000fc60000010000 */
[----:B------:R-:W-:Y:S01]  /*16710*/  FADD.FTZ R204, R111, R204 ;  /* 0x000000cc6fcc7221 */ /* 0x000fe20000010000 */
        /* <DEDUP_REMOVED lines=22> */
[----:B------:R-:W-:-:S02]  /*16880*/  FFMA.FTZ R46, R108, R42, -R41 ;  /* 0x0000002a6c2e7223 */ /* 0x000fc40000010829 */
[----:B------:R3:W-:Y:S04]  /*16890*/  MUFU.EX2 R108, R112 ;  /* 0x00000070006c7308 */ /* 0x0007e80000000800 */
[----:B------:R-:W-:Y:S04]  /*168a0*/  MUFU.EX2 R47, R47 ;  /* 0x0000002f002f7308 */ /* 0x000fe80000000800 */
[----:B------:R-:W-:Y:S01]  /*168b0*/  MUFU.EX2 R46, R46 ;  /* 0x0000002e002e7308 */ /* 0x000fe20000000800 */
[----:B-1----:R-:W-:Y:S01]  /*168c0*/  HMMA.16816.F32.BF16 R28, R68, R4, R28 ;  /* 0x00000004441c723c */ /* 0x002fe2000004181c */
[-C--:B---3--:R-:W-:Y:S01]  /*168d0*/  FFMA.FTZ R112, R43, R42.reuse, -R67 ;  /* 0x0000002a2b707223 */ /* 0x088fe20000010843 */
[----:B------:R-:W-:-:S05]  /*168e0*/  FFMA.FTZ R43, R60, R42, -R41 ;  /* 0x0000002a3c2b7223 */ /* 0x000fca0000010829 */
[----:B------:R-:W-:Y:S04]  /*168f0*/  MUFU.EX2 R112, R112 ;  /* 0x0000007000707308 */ /* 0x000fe80000000800 */
[----:B------:R-:W-:Y:S01]  /*16900*/  MUFU.EX2 R43, R43 ;  /* 0x0000002b002b7308 */ /* 0x000fe20000000800 */
        /* <DEDUP_REMOVED lines=101> */
[----:B------:R-:W3:Y:S01]  /*16f60*/  MUFU.EX2 R62, R5 ;  /* 0x00000005003e7308 */ /* 0x000ee20000000800 */
[----:B------:R-:W4:Y:S01]  /*16f70*/  LDSM.16.MT88.4 R16, [R107+0x9000] ;  /* 0x009000006b10783b */ /* 0x000f220000004200 */
[----:B------:R-:W-:-:S02]  /*16f80*/  FFMA.FTZ R61, R65, R42, -R67 ;  /* 0x0000002a413d7223 */ /* 0x000fc40000010843 */
[----:B------:R-:W5:Y:S04]  /*16f90*/  MUFU.EX2 R66, R66 ;  /* 0x0000004200427308 */ /* 0x000f680000000800 */
[----:B------:R-:W1:Y:S04]  /*16fa0*/  MUFU.EX2 R55, R4 ;  /* 0x0000000400377308 */ /* 0x000e680000000800 */
[----:B------:R-:W2:Y:S01]  /*16fb0*/  MUFU.EX2 R53, R53 ;  /* 0x0000003500357308 */ /* 0x000ea20000000800 */
[----:B---3--:R-:W-:Y:S01]  /*16fc0*/  F2FP.BF16.F32.PACK_AB R5, R62, R113 ;  /* 0x000000713e05723e */ /* 0x008fe200000010ff */
[----:B------:R-:W-:-:S02]  /*16fd0*/  FADD.FTZ R113, R113, R46 ;  /* 0x0000002e71717221 */ /* 0x000fc40000010000 */
[----:B------:R-:W-:Y:S01]  /*16fe0*/  MUFU.EX2 R61, R61 ;  /* 0x0000003d003d7308 */ /* 0x000fe20000000800 */
[----:B-----5:R-:W-:Y:S01]  /*16ff0*/  F2FP.BF16.F32.PACK_AB R7, R43, R66 ;  /* 0x000000422b07723e */ /* 0x020fe200000010ff */
[----:B------:R-:W-:Y:S01]  /*17000*/  FADD.FTZ R113, R62, R113 ;  /* 0x000000713e717221 */ /* 0x000fe20000010000 */
[----:B-1----:R-:W-:-:S03]  /*17010*/  F2FP.BF16.F32.PACK_AB R4, R55, R112 ;  /* 0x000000703704723e */ /* 0x002fc600000010ff */
[----:B------:R-:W-:Y:S01]  /*17020*/  FADD.FTZ R66, R66, R113 ;  /* 0x0000007142427221 */ /* 0x000fe20000010000 */
[----:B--2---:R-:W-:-:S03]  /*17030*/  F2FP.BF16.F32.PACK_AB R6, R53, R104 ;  /* 0x000000683506723e */ /* 0x004fc600000010ff */
[----:B------:R-:W-:-:S04]  /*17040*/  FADD.FTZ R43, R43, R66 ;  /* 0x000000422b2b7221 */ /* 0x000fc80000010000 */
        /* <DEDUP_REMOVED lines=19> */
[C---:B----4-:R-:W-:Y:S01]  /*17180*/  HMMA.16816.F32.BF16 R80, R4.reuse, R16, R80 ;  /* 0x000000100450723c */ /* 0x050fe20000041850 */
        /* <DEDUP_REMOVED lines=41> */
.L_x_13793:
[----:B------:R-:W-:-:S05]  /*17420*/  IADD3 R51, PT, PT, R57, -0x1, RZ ;  /* 0xffffffff39337810 */ /* 0x000fca0007ffe0ff */
.L_x_13802:
[----:B------:R-:W-:Y:S05]  /*17430*/  BSYNC B2 ;  /* 0x0000000000027941 */ /* 0x000fea0003800000 */
.L_x_13792:
        /* <DEDUP_REMOVED lines=16> */
.L_x_13810:
        /* <DEDUP_REMOVED lines=80> */
.L_x_13805:
[----:B------:R-:W-:Y:S05]  /*17a40*/  BSYNC.RECONVERGENT B0 ;  /* 0x0000000000007941 */ /* 0x000fea0003800200 */
.L_x_13804:
        /* <DEDUP_REMOVED lines=59> */
[----:B------:R-:W3:Y:S08]  /*17e00*/  LDSM.16.M88.4 R112, [R152+UR6+0x2000] ;  /* 0x002000069870783b */ /* 0x000ef00008000200 */
[----:B------:R-:W4:Y:S08]  /*17e10*/  LDSM.16.M88.4 R116, [R152+UR6+0x2800] ;  /* 0x002800069874783b */ /* 0x000f300008000200 */
[----:B------:R-:W1:Y:S08]  /*17e20*/  LDSM.16.M88.4 R120, [R152+UR6+0x3000] ;  /* 0x003000069878783b */ /* 0x000e700008000200 */
[----:B------:R-:W2:Y:S08]  /*17e30*/  LDSM.16.M88.4 R124, [R152+UR6+0x3800] ;  /* 0x00380006987c783b */ /* 0x000eb00008000200 */
[----:B------:R-:W5:Y:S08]  /*17e40*/  LDSM.16.M88.4 R128, [R152+UR6+0x4000] ;  /* 0x004000069880783b */ /* 0x000f700008000200 */
[----:B------:R-:W5:Y:S08]  /*17e50*/  LDSM.16.M88.4 R132, [R152+UR6+0x4800] ;  /* 0x004800069884783b */ /* 0x000f700008000200 */
[----:B------:R-:W5:Y:S08]  /*17e60*/  LDSM.16.M88.4 R136, [R152+UR6+0x5000] ;  /* 0x005000069888783b */ /* 0x000f700008000200 */
[----:B------:R-:W5:Y:S08]  /*17e70*/  LDSM.16.M88.4 R140, [R152+UR6+0x5800] ;  /* 0x00580006988c783b */ /* 0x000f700008000200 */
[----:B------:R-:W0:Y:S08]  /*17e80*/  LDGDEPBAR ;  /* 0x00000000000079af */ /* 0x000e300000000000 */
[----:B------:R-:W5:Y:S01]  /*17e90*/  LD.E R0, desc[UR4][R102.64+0x18c] ;  /* 0x00018c0466007980 */ /* 0x000f62000c101900 */
[C---:B---3--:R-:W-:Y:S08]  /*17ea0*/  HMMA.16816.F32.BF16 R4, R108.reuse, R112, RZ ;  /* 0x000000706c04723c */ /* 0x048ff000000418ff */
[C---:B------:R-:W-:Y:S01]  /*17eb0*/  HMMA.16816.F32.BF16 R8, R108.reuse, R114, RZ ;  /* 0x000000726c08723c */ /* 0x040fe200000418ff */
[----:B------:R-:W-:Y:S07]  /*17ec0*/  LDSM.16.M88.4 R112, [R151] ;  /* 0x000000009770783b */ /* 0x000fee0000000200 */
[C---:B----4-:R-:W-:Y:S08]  /*17ed0*/  HMMA.16816.F32.BF16 R12, R108.reuse, R116, RZ ;  /* 0x000000746c0c723c */ /* 0x050ff000000418ff */
[C---:B------:R-:W-:Y:S01]  /*17ee0*/  HMMA.16816.F32.BF16 R16, R108.reuse, R118, RZ ;  /* 0x000000766c10723c */ /* 0x040fe200000418ff */
[----:B------:R-:W3:Y:S07]  /*17ef0*/  LDSM.16.M88.4 R116, [R147+0x2000] ;  /* 0x002000009374783b */ /* 0x000eee0000000200 */
[C---:B-1----:R-:W-:Y:S08]  /*17f00*/  HMMA.16816.F32.BF16 R20, R108.reuse, R120, RZ ;  /* 0x000000786c14723c */ /* 0x042ff000000418ff */
[C---:B------:R-:W-:Y:S08]  /*17f10*/  HMMA.16816.F32.BF16 R24, R108.reuse, R122, RZ ;  /* 0x0000007a6c18723c */ /* 0x040ff000000418ff */
[C---:B--2---:R-:W-:Y:S08]  /*17f20*/  HMMA.16816.F32.BF16 R28, R108.reuse, R124, RZ ;  /* 0x0000007c6c1c723c */ /* 0x044ff000000418ff */
        /* <DEDUP_REMOVED lines=33> */
[----:B------:R-:W1:Y:S08]  /*18140*/  LDSM.16.M88.4 R108, [R146+0x2000] ;  /* 0x00200000926c783b */ /* 0x000e700000000200 */
[----:B------:R-:W2:Y:S01]  /*18150*/  LDSM.16.M88.4 R112, [R146+0x2800] ;  /* 0x002800009270783b */ /* 0x000ea20000000200 */
        /* <DEDUP_REMOVED lines=23> */
[----:B------:R-:W1:Y:S08]  /*182d0*/  LDSM.16.M88.4 R112, [R145+0x2000] ;  /* 0x002000009170783b */ /* 0x000e700000000200 */
[----:B------:R-:W2:Y:S01]  /*182e0*/  LDSM.16.M88.4 R116, [R145+0x2800] ;  /* 0x002800009174783b */ /* 0x000ea20000000200 */
[C---:B-1----:R-:W-:Y:S08]  /*182f0*/  HMMA.16816.F32.BF16 R4, R108.reuse, R112, R4 ;  /* 0x000000706c04723c */ /* 0x042ff00000041804 */
[C---:B------:R-:W-:Y:S01]  /*18300*/  HMMA.16816.F32.BF16 R8, R108.reuse, R114, R8 ;  /* 0x000000726c08723c */ /* 0x040fe20000041808 */
[----:B------:R-:W1:Y:S07]  /*18310*/  LDSM.16.M88.4 R112, [R145+0x3000] ;  /* 0x003000009170783b */ /* 0x000e6e0000000200 */
        /* <DEDUP_REMOVED lines=23> */
[C---:B-1----:R-:W-:Y:S09]  /*18490*/  HMMA.16816.F32.BF16 R20, R108.reuse, R112, R20 ;  /* 0x000000706c14723c */ /* 0x042ff20000041814 */
[----:B------:R-:W1:Y:S01]  /*184a0*/  MUFU.TANH R197, R197 ;  /* 0x000000c500c57308 */ /* 0x000e620000002400 */
[C---:B------:R-:W-:Y:S09]  /*184b0*/  HMMA.16816.F32.BF16 R24, R108.reuse, R114, R24 ;  /* 0x000000726c18723c */ /* 0x040ff20000041818 */
[----:B------:R-:W1:Y:S01]  /*184c0*/  MUFU.TANH R199, R199 ;  /* 0x000000c700c77308 */ /* 0x000e620000002400 */
[C---:B---3--:R-:W-:Y:S03]  /*184d0*/  HMMA.16816.F32.BF16 R28, R108.reuse, R116, R28 ;  /* 0x000000746c1c723c */ /* 0x048fe6000004181c */
[-C--:B------:R-:W-:Y:S01]  /*184e0*/  FMUL.FTZ R221, R20, R0.reuse ;  /* 0x0000000014dd7220 */ /* 0x080fe20000410000 */
[-C--:B------:R-:W-:Y:S01]  /*184f0*/  FMUL.FTZ R223, R21, R0.reuse ;  /* 0x0000000015df7220 */ /* 0x080fe20000410000 */
[-C--:B------:R-:W-:Y:S01]  /*18500*/  FMUL.FTZ R225, R22, R0.reuse ;  /* 0x0000000016e17220 */ /* 0x080fe20000410000 */
[-C--:B------:R-:W-:Y:S03]  /*18510*/  FMUL.FTZ R227, R23, R0.reuse ;  /* 0x0000000017e37220 */ /* 0x080fe60000410000 */
[----:B------:R-:W3:Y:S01]  /*18520*/  MUFU.TANH R201, R201 ;  /* 0x000000c900c97308 */ /* 0x000ee20000002400 */
[----:B------:R-:W5:Y:S01]  /*18530*/  LDSM.16.M88.4 R20, [R145+0x4000] ;  /* 0x004000009114783b */ /* 0x000f620000000200 */
        /* <DEDUP_REMOVED lines=13> */
[-C--:B------:R-:W-:Y:S07]  /*18610*/  FMUL.FTZ R35, R35, R0.reuse ;  /* 0x0000000023237220 */ /* 0x080fee0000410000 */
[----:B------:R-:W1:Y:S01]  /*18620*/  MUFU.TANH R233, R26 ;  /* 0x0000001a00e97308 */ /* 0x000e620000002400 */
[-C--:B------:R-:W-:Y:S09]  /*18630*/  FMUL.FTZ R34, R34, R0.reuse ;  /* 0x0000000022227220 */ /* 0x080ff20000410000 */
[----:B------:R4:W1:Y:S10]  /*18640*/  MUFU.TANH R235, R27 ;  /* 0x0000001b00eb7308 */ /* 0x0008740000002400 */
[----:B------:R2:W1:Y:S01]  /*18650*/  MUFU.TANH R237, R28 ;  /* 0x0000001c00ed7308 */ /* 0x0004620000002400 */
[C---:B-----5:R-:W-:Y:S09]  /*18660*/  HMMA.16816.F32.BF16 R36, R108.reuse, R20, R36 ;  /* 0x000000146c24723c */ /* 0x060ff20000041824 */
[----:B------:R5:W1:Y:S01]  /*18670*/  MUFU.TANH R239, R30 ;  /* 0x0000001e00ef7308 */ /* 0x000a620000002400 */
[C---:B------:R-:W-:Y:S01]  /*18680*/  HMMA.16816.F32.BF16 R40, R108.reuse, R22, R40 ;  /* 0x000000166c28723c */ /* 0x040fe20000041828 */
[----:B----4-:R-:W4:Y:S08]  /*18690*/  LDSM.16.M88.4 R24, [R145+0x4800] ;  /* 0x004800009118783b */ /* 0x010f300000000200 */
        /* <DEDUP_REMOVED lines=14> */
[C---:B----4-:R-:W-:Y:S09]  /*18780*/  HMMA.16816.F32.BF16 R44, R108.reuse, R24, R44 ;  /* 0x000000186c2c723c */ /* 0x050ff2000004182c */
[----:B------:R-:W4:Y:S01]  /*18790*/  MUFU.TANH R215, R215 ;  /* 0x000000d700d77308 */ /* 0x000f220000002400 */
[C---:B------:R-:W-:Y:S01]  /*187a0*/  HMMA.16816.F32.BF16 R48, R108.reuse, R26, R48 ;  /* 0x0000001a6c30723c */ /* 0x040fe20000041830 */
[----:B------:R-:W1:Y:S01]  /*187b0*/  LDSM.16.M88.4 R24, [R145+0x5800] ;  /* 0x005800009118783b */ /* 0x000e620000000200 */
[----:B------:R-:W-:Y:S07]  /*187c0*/  DEPBAR.LE SB0, 0x0 ;  /* 0x000080000000791a */ /* 0x000fee0000000000 */
[----:B------:R-:W1:Y:S01]  /*187d0*/  MUFU.TANH R217, R217 ;  /* 0x000000d900d97308 */ /* 0x000e620000002400 */
[C---:B---3--:R-:W-:Y:S09]  /*187e0*/  HMMA.16816.F32.BF16 R52, R108.reuse, R20, R52 ;  /* 0x000000146c34723c */ /* 0x048ff20000041834 */
[----:B------:R-:W3:Y:S01]  /*187f0*/  MUFU.TANH R219, R219 ;  /* 0x000000db00db7308 */ /* 0x000ee20000002400 */
[----:B------:R-:W-:Y:S01]  /*18800*/  BAR.SYNC.DEFER_BLOCKING 0x0 ;  /* 0x0000000000007b1d */ /* 0x000fe20000010000 */
[C---:B------:R-:W-:Y:S03]  /*18810*/  HMMA.16816.F32.BF16 R56, R108.reuse, R22, R56 ;  /* 0x000000166c38723c */ /* 0x040fe60000041838 */
[-C--:B--2---:R-:W-:Y:S01]  /*18820*/  FMUL.FTZ R28, R44, R0.reuse ;  /* 0x000000002c1c7220 */ /* 0x084fe20000410000 */
[-C--:B------:R-:W-:Y:S01]  /*18830*/  FMUL.FTZ R2, R46, R0.reuse ;  /* 0x000000002e027220 */ /* 0x080fe20000410000 */
[-C--:B------:R-:W-:Y:S03]  /*18840*/  FMUL.FTZ R45, R45, R0.reuse ;  /* 0x000000002d2d7220 */ /* 0x080fe60000410000 */
[----:B------:R-:W2:Y:S01]  /*18850*/  MUFU.TANH R221, R221 ;  /* 0x000000dd00dd7308 */ /* 0x000ea20000002400 */
[-C--:B------:R-:W-:Y:S01]  /*18860*/  FMUL.FTZ R47, R47, R0.reuse ;  /* 0x000000002f2f7220 */ /* 0x080fe20000410000 */
[-C--:B------:R-:W-:Y:S01]  /*18870*/  FMUL.FTZ R21, R48, R0.reuse ;  /* 0x0000000030157220 */ /* 0x080fe20000410000 */
[-C--:B------:R-:W-:Y:S01]  /*18880*/  FMUL.FTZ R49, R49, R0.reuse ;  /* 0x0000000031317220 */ /* 0x080fe20000410000 */
[-C--:B------:R-:W-:Y:S01]  /*18890*/  FMUL.FTZ R20, R50, R0.reuse ;  /* 0x0000000032147220 */ /* 0x080fe20000410000 */
[-C--:B------:R-:W-:Y:S01]  /*188a0*/  FMUL.FTZ R51, R51, R0.reuse ;  /* 0x0000000033337220 */ /* 0x080fe20000410000 */
[-C--:B------:R-:W-:Y:S01]  /*188b0*/  FMUL.FTZ R53, R53, R0.reuse ;  /* 0x0000000035357220 */ /* 0x080fe20000410000 */
[-C--:B------:R-:W-:Y:S03]  /*188c0*/  FMUL.FTZ R22, R54, R0.reuse ;  /* 0x0000000036167220 */ /* 0x080fe60000410000 */
[----:B------:R4:W2:Y:S01]  /*188d0*/  MUFU.TANH R5, R28 ;  /* 0x0000001c00057308 */ /* 0x0008a20000002400 */
[-C--:B------:R-:W-:Y:S01]  /*188e0*/  FMUL.FTZ R55, R55, R0.reuse ;  /* 0x0000000037377220 */ /* 0x080fe20000410000 */
[-C--:B------:R-:W-:Y:S01]  /*188f0*/  FMUL.FTZ R52, R52, R0.reuse ;  /* 0x0000000034347220 */ /* 0x080fe20000410000 */
[-C--:B------:R-:W-:Y:S01]  /*18900*/  FMUL.FTZ R57, R57, R0.reuse ;  /* 0x0000000039397220 */ /* 0x080fe20000410000 */
[-C--:B------:R-:W-:Y:S01]  /*18910*/  FMUL.FTZ R59, R59, R0.reuse ;  /* 0x000000003b3b7220 */ /* 0x080fe20000410000 */
[-C--:B-----5:R-:W-:Y:S05]  /*18920*/  FMUL.FTZ R30, R56, R0.reuse ;  /* 0x00000000381e7220 */ /* 0x0a0fea0000410000 */
[----:B------:R-:W2:Y:S01]  /*18930*/  MUFU.TANH R223, R223 ;  /* 0x000000df00df7308 */ /* 0x000ea20000002400 */
[C---:B-1----:R-:W-:Y:S09]  /*18940*/  HMMA.16816.F32.BF16 R60, R108.reuse, R24, R60 ;  /* 0x000000186c3c723c */ /* 0x042ff2000004183c */
[----:B------:R-:W1:Y:S01]  /*18950*/  MUFU.TANH R225, R225 ;  /* 0x000000e100e17308 */ /* 0x000e620000002400 */
[-C--:B----4-:R-:W-:Y:S01]  /*18960*/  FMUL.FTZ R28, R58, R0.reuse ;  /* 0x000000003a1c7220 */ /* 0x090fe20000410000 */
[----:B------:R-:W-:Y:S08]  /*18970*/  HMMA.16816.F32.BF16 R64, R108, R26, R64 ;  /* 0x0000001a6c40723c */ /* 0x000ff00000041840 */
[----:B------:R-:W4:Y:S01]  /*18980*/  MUFU.TANH R227, R227 ;  /* 0x000000e300e37308 */ /* 0x000f220000002400 */
        /* <DEDUP_REMOVED lines=105> */
[C---:B-1----:R-:W-:Y:S01]  /*19020*/  LEA R24, P0, R11.reuse, R174, 0x2 ;  /* 0x000000ae0b187211 */ /* 0x042fe200078010ff */
        /* <DEDUP_REMOVED lines=19> */
.L_x_13809:
[----:B------:R-:W-:Y:S05]  /*19160*/  BSYNC.RECONVERGENT B0 ;  /* 0x0000000000007941 */ /* 0x000fea0003800200 */
.L_x_13808:
        /* <DEDUP_REMOVED lines=29> */
[----:B-1----:R-:W-:Y:S01]  /*19340*/  @!P1 IADD3 R24, P0, PT, R8, R0, RZ ;  /* 0x0000000008189210 */ /* 0x002fe20007f1e0ff */
        /* <DEDUP_REMOVED lines=28> */
.L_x_13807:
[----:B------:R-:W-:Y:S05]  /*19510*/  BSYNC.RECONVERGENT B1 ;  /* 0x0000000000017941 */ /* 0x000fea0003800200 */
.L_x_13806:
[----:B------:R-:W-:Y:S01]  /*19520*/  IABS R0, R187 ;  /* 0x000000bb00007213 */ /* 0x000fe20000000000 */
[----:B------:R-:W-:Y:S01]  /*19530*/  VIADD R4, R188, 0xffffffc0 ;  /* 0xffffffc0bc047836 */ /* 0x000fe20000000000 */
[----:B------:R-:W-:Y:S01]  /*19540*/  LOP3.LUT R172, R172, 0xefffffff, RZ, 0xc0, !PT ;  /* 0xefffffffacac7812 */ /* 0x000fe200078ec0ff */
[C---:B-1----:R-:W-:Y:S01]  /*19550*/  VIADD R30, R188.reuse, 0xffffffd9 ;  /* 0xffffffd9bc1e7836 */ /* 0x042fe20000000000 */
[----:B------:R-:W-:Y:S01]  /*19560*/  I2FP.F32.S32 R0, R0 ;  /* 0x0000000000007245 */ /* 0x000fe20000201400 */
[----:B------:R-:W-:Y:S01]  /*19570*/  VIADD R50, R188, 0x8 ;  /* 0x00000008bc327836 */ /* 0x000fe20000000000 */
[C---:B------:R-:W-:Y:S01]  /*19580*/  ISETP.GE.AND P1, PT, R4.reuse, R183, PT ;  /* 0x000000b70400720c */ /* 0x040fe20003f26270 */
[C---:B--2---:R-:W-:Y:S01]  /*19590*/  VIADD R10, R187.reuse, 0x31 ;  /* 0x00000031bb0a7836 */ /* 0x044fe20000000000 */
[----:B------:R-:W-:Y:S01]  /*195a0*/  ISETP.GE.AND P0, PT, R4, R181, PT ;  /* 0x000000b50400720c */ /* 0x000fe20003f06270 */
[----:B------:R-:W-:Y:S01]  /*195b0*/  FFMA.FTZ R33, -R180, R0, R33 ;  /* 0x00000000b4217223 */ /* 0x000fe20000010121 */
[----:B------:R-:W-:Y:S01]  /*195c0*/  ISETP.GE.AND P3, PT, R4, R184, PT ;  /* 0x000000b80400720c */ /* 0x000fe20003f66270 */
[----:B------:R-:W-:Y:S01]  /*195d0*/  FFMA.FTZ R39, -R180, R0, R39 ;  /* 0x00000000b4277223 */ /* 0x000fe20000010127 */
[----:B------:R-:W-:Y:S01]  /*195e0*/  IABS R10, R10 ;  /* 0x0000000a000a7213 */ /* 0x000fe20000000000 */
[----:B------:R-:W-:Y:S01]  /*195f0*/  VIADD R0, R188, 0xfffffff9 ;  /* 0xfffffff9bc007836 */ /* 0x000fe20000000000 */
[----:B------:R-:W-:Y:S01]  /*19600*/  ISETP.GE.AND P4, PT, R4, R182, PT ;  /* 0x000000b60400720c */ /* 0x000fe20003f86270 */
[C---:B------:R-:W-:Y:S01]  /*19610*/  VIADD R4, R187.reuse, 0x30 ;  /* 0x00000030bb047836 */ /* 0x040fe20000000000 */
[----:B------:R-:W-:Y:S01]  /*19620*/  I2FP.F32.S32 R10, R10 ;  /* 0x0000000a000a7245 */ /* 0x000fe20000201400 */
[----:B------:R-:W-:Y:S01]  /*19630*/  VIADD R6, R188, 0x1 ;  /* 0x00000001bc067836 */ /* 0x000fe20000000000 */
[----:B------:R-:W-:Y:S01]  /*19640*/  ISETP.GE.AND P5, PT, R50, R183, PT ;  /* 0x000000b73200720c */ /* 0x000fe20003fa6270 */
[----:B------:R-:W-:Y:S01]  /*19650*/  VIADD R44, R188, 0xffffffc9 ;  /* 0xffffffc9bc2c7836 */ /* 0x000fe20000000000 */
[----:B------:R-:W-:Y:S01]  /*19660*/  @P1 LOP3.LUT R172, R172, 0x10000000, RZ, 0xfc, !PT ;  /* 0x10000000acac1812 */ /* 0x000fe200078efcff */
[----:B------:R-:W-:Y:S01]  /*19670*/  VIADD R12, R187, 0x38 ;  /* 0x00000038bb0c7836 */ /* 0x000fe20000000000 */
[----:B------:R-:W-:Y:S01]  /*19680*/  ISETP.GE.AND P1, PT, R0, R184, PT ;  /* 0x000000b80000720c */ /* 0x000fe20003f26270 */
[----:B------:R-:W-:Y:S01]  /*19690*/  VIADD R8, R188, 0xffffffc8 ;  /* 0xffffffc8bc087836 */ /* 0x000fe20000000000 */
[----:B------:R-:W-:Y:S01]  /*196a0*/  LOP3.LUT R172, R172, 0xf7ffffff, RZ, 0xc0, !PT ;  /* 0xf7ffffffacac7812 */ /* 0x000fe200078ec0ff */
[----:B------:R-:W-:Y:S01]  /*196b0*/  FFMA.FTZ R197, -R180, R10, R197 ;  /* 0x0000000ab4c57223 */ /* 0x000fe200000101c5 */
[----:B------:R-:W-:Y:S01]  /*196c0*/  IABS R4, R4 ;  /* 0x0000000400047213 */ /* 0x000fe20000000000 */
[C---:B------:R-:W-:Y:S01]  /*196d0*/  VIADD R26, R188.reuse, 0xffffffe0 ;  /* 0xffffffe0bc1a7836 */ /* 0x040fe20000000000 */
[----:B------:R-:W-:Y:S01]  /*196e0*/  IABS R12, R12 ;  /* 0x0000000c000c7213 */ /* 0x000fe20000000000 */
[----:B------:R-:W-:Y:S01]  /*196f0*/  VIADD R42, R188, 0xffffffe1 ;  /* 0xffffffe1bc2a7836 */ /* 0x000fe20000000000 */
[----:B------:R-:W-:Y:S01]  /*19700*/  FSEL R36, R33, -INF , P1 ;  /* 0xff80000021247808 */ /* 0x000fe20000800000 */
[----:B------:R-:W-:Y:S01]  /*19710*/  VIADD R11, R187, 0x41 ;  /* 0x00000041bb0b7836 */ /* 0x000fe20000000000 */
[----:B------:R-:W-:Y:S01]  /*19720*/  ISETP.GE.AND P1, PT, R8, R184, PT ;  /* 0x000000b80800720c */ /* 0x000fe20003f26270 */
[----:B------:R-:W-:Y:S01]  /*19730*/  VIADD R9, R188, 0xffffffc1 ;  /* 0xffffffc1bc097836 */ /* 0x000fe20000000000 */
[----:B------:R-:W-:Y:S01]  /*19740*/  @P0 LOP3.LUT R172, R172, 0x8000000, RZ, 0xfc, !PT ;  /* 0x08000000acac0812 */ /* 0x000fe200078efcff */
[C---:B------:R-:W-:Y:S01]  /*19750*/  VIADD R40, R188.reuse, 0xffffffe9 ;  /* 0xffffffe9bc287836 */ /* 0x040fe20000000000 */
[----:B------:R-:W-:Y:S01]  /*19760*/  I2FP.F32.S32 R4, R4 ;  /* 0x0000000400047245 */ /* 0x000fe20000201400 */
[----:B------:R-:W-:Y:S01]  /*19770*/  VIADD R38, R188, 0xffffffd0 ;  /* 0xffffffd0bc267836 */ /* 0x000fe20000000000 */
[----:B------:R-:W-:Y:S01]  /*19780*/  ISETP.GE.AND P0, PT, R6, R182, PT ;  /* 0x000000b60600720c */ /* 0x000fe20003f06270 */
[----:B------:R-:W-:Y:S01]  /*19790*/  VIADD R33, R188, 0xffffffd8 ;  /* 0xffffffd8bc217836 */ /* 0x000fe20000000000 */
[----:B------:R-:W-:Y:S01]  /*197a0*/  I2FP.F32.S32 R12, R12 ;  /* 0x0000000c000c7245 */ /* 0x000fe20000201400 */
[CC--:B------:R-:W-:Y:S01]  /*197b0*/  FFMA.FTZ R199, -R180.reuse, R4.reuse, R199 ;  /* 0x00000004b4c77223 */ /* 0x0c0fe200000101c7 */
[----:B------:R-:W-:Y:S01]  /*197c0*/  IABS R11, R11 ;  /* 0x0000000b000b7213 */ /* 0x000fe20000000000 */
[C---:B------:R-:W-:Y:S01]  /*197d0*/  FFMA.FTZ R211, -R180.reuse, R4, R211 ;  /* 0x00000004b4d37223 */ /* 0x040fe200000101d3 */
[----:B------:R-:W-:Y:S01]  /*197e0*/  FSEL R15, R197, -INF , P1 ;  /* 0xff800000c50f7808 */ /* 0x000fe20000800000 */
[CC--:B------:R-:W-:Y:S01]  /*197f0*/  FFMA.FTZ R191, -R180.reuse, R12.reuse, R191 ;  /* 0x0000000cb4bf7223 */ /* 0x0c0fe200000101bf */
[----:B------:R-:W-:Y:S01]  /*19800*/  ISETP.GE.AND P1, PT, R9, R183, PT ;  /* 0x000000b70900720c */ /* 0x000fe20003f26270 */
[----:B------:R-:W-:Y:S01]  /*19810*/  VIADD R14, R187, 0x39 ;  /* 0x00000039bb0e7836 */ /* 0x000fe20000000000 */
[----:B------:R-:W-:Y:S01]  /*19820*/  FSEL R39, R39, -INF , P0 ;  /* 0xff80000027277808 */ /* 0x000fe20000000000 */
[----:B------:R-:W-:Y:S01]  /*19830*/  FFMA.FTZ R203, -R180, R12, R203 ;  /* 0x0000000cb4cb7223 */ /* 0x000fe200000101cb */
[----:B------:R-:W-:Y:S01]  /*19840*/  ISETP.GE.AND P0, PT, R44, R184, PT ;  /* 0x000000b82c00720c */ /* 0x000fe20003f06270 */
[----:B------:R-:W-:Y:S01]  /*19850*/  VIADD R34, R188, 0xffffffd1 ;  /* 0xffffffd1bc227836 */ /* 0x000fe20000000000 */
[----:B------:R-:W-:Y:S01]  /*19860*/  I2FP.F32.S32 R11, R11 ;  /* 0x0000000b000b7245 */ /* 0x000fe20000201400 */
[C---:B------:R-:W-:Y:S01]  /*19870*/  FFMA.FTZ R209, -R180.reuse, R10, R209 ;  /* 0x0000000ab4d17223 */ /* 0x040fe200000101d1 */
[----:B------:R-:W-:Y:S01]  /*19880*/  ISETP.GE.AND P2, PT, R9, R184, PT ;  /* 0x000000b80900720c */ /* 0x000fe20003f46270 */
[----:B------:R-:W-:Y:S01]  /*19890*/  VIADD R12, R187, 0x28 ;  /* 0x00000028bb0c7836 */ /* 0x000fe20000000000 */
[----:B------:R-:W-:Y:S01]  /*198a0*/  IABS R14, R14 ;  /* 0x0000000e000e7213 */ /* 0x000fe20000000000 */
[----:B------:R-:W-:Y:S01]  /*198b0*/  FFMA.FTZ R193, -R180, R11, R193 ;  /* 0x0000000bb4c17223 */ /* 0x000fe200000101c1 */
[----:B------:R-:W-:Y:S01]  /*198c0*/  FSEL R13, R199, -INF , P0 ;  /* 0xff800000c70d7808 */ /* 0x000fe20000000000 */
[----:B------:R-:W-:Y:S01]  /*198d0*/  VIADD R24, R187, 0x29 ;  /* 0x00000029bb187836 */ /* 0x000fe20000000000 */
[----:B------:R-:W-:Y:S01]  /*198e0*/  FSEL R19, R191, -INF , P2 ;  /* 0xff800000bf137808 */ /* 0x000fe20001000000 */
[----:B------:R-:W-:Y:S01]  /*198f0*/  VIADD R11, R187, 0x21 ;  /* 0x00000021bb0b7836 */ /* 0x000fe20000000000 */
[----:B------:R-:W-:Y:S01]  /*19900*/  ISETP.GE.AND P0, PT, R9, R181, PT ;  /* 0x000000b50900720c */ /* 0x000fe20003f06270 */
[C---:B------:R-:W-:Y:S01]  /*19910*/  VIADD R10, R187.reuse, 0x20 ;  /* 0x00000020bb0a7836 */ /* 0x040fe20000000000 */
[----:B------:R-:W-:Y:S01]  /*19920*/  I2FP.F32.S32 R14, R14 ;  /* 0x0000000e000e7245 */ /* 0x000fe20000201400 */
[----:B------:R-:W-:Y:S01]  /*19930*/  VIADD R16, R187, 0x40 ;  /* 0x00000040bb107836 */ /* 0x000fe20000000000 */
[----:B------:R-:W-:Y:S01]  /*19940*/  ISETP.GE.AND P2, PT, R9, R182, PT ;  /* 0x000000b60900720c */ /* 0x000fe20003f46270 */
[----:B------:R-:W-:Y:S01]  /*19950*/  VIADD R9, R187, 0x19 ;  /* 0x00000019bb097836 */ /* 0x000fe20000000000 */
[----:B------:R-:W-:Y:S01]  /*19960*/  LOP3.LUT R172, R172, 0xfbffffff, RZ, 0xc0, !PT ;  /* 0xfbffffffacac7812 */ /* 0x000fe200078ec0ff */
[C---:B------:R-:W-:Y:S01]  /*19970*/  FFMA.FTZ R3, -R180.reuse, R14, R3 ;  /* 0x0000000eb4037223 */ /* 0x040fe20000010103 */
[----:B------:R-:W-:Y:S01]  /*19980*/  IABS R24, R24 ;  /* 0x0000001800187213 */ /* 0x000fe20000000000 */
[----:B------:R-:W-:Y:S01]  /*19990*/  FFMA.FTZ R201, -R180, R14, R201 ;  /* 0x0000000eb4c97223 */ /* 0x000fe200000101c9 */
[----:B------:R-:W-:Y:S01]  /*199a0*/  @P1 LOP3.LUT R172, R172, 0x4000000, RZ, 0xfc, !PT ;  /* 0x04000000acac1812 */ /* 0x000fe200078efcff */
[----:B------:R-:W-:Y:S01]  /*199b0*/  VIADD R186, R186, 0xffffff80 ;  /* 0xffffff80baba7836 */ /* 0x000fe20000000000 */
[----:B------:R-:W-:Y:S02]  /*199c0*/  IABS R11, R11 ;  /* 0x0000000b000b7213 */ /* 0x000fe40000000000 */
[----:B------:R-:W-:Y:S02]  /*199d0*/  IABS R14, R9 ;  /* 0x00000009000e7213 */ /* 0x000fe40000000000 */
[----:B------:R-:W-:Y:S02]  /*199e0*/  I2FP.F32.S32 R24, R24 ;  /* 0x0000001800187245 */ /* 0x000fe40000201400 */
[----:B------:R-:W-:Y:S02]  /*199f0*/  LOP3.LUT R172, R172, 0xfdffffff, RZ, 0xc0, !PT ;  /* 0xfdffffffacac7812 */ /* 0x000fe400078ec0ff */
[----:B------:R-:W-:Y:S01]  /*19a00*/  IABS R16, R16 ;  /* 0x0000001000107213 */ /* 0x000fe20000000000 */
[CC--:B------:R-:W-:Y:S01]  /*19a10*/  FFMA.FTZ R217, -R180.reuse, R24.reuse, R217 ;  /* 0x00000018b4d97223 */ /* 0x0c0fe200000101d9 */
[----:B------:R-:W-:Y:S01]  /*19a20*/  I2FP.F32.S32 R18, R11 ;  /* 0x0000000b00127245 */ /* 0x000fe20000201400 */
[----:B------:R-:W-:Y:S01]  /*19a30*/  FFMA.FTZ R205, -R180, R24, R205 ;  /* 0x00000018b4cd7223 */ /* 0x000fe200000101cd */
[----:B------:R-:W-:Y:S02]  /*19a40*/  ISETP.GE.AND P1, PT, R8, R182, PT ;  /* 0x000000b60800720c */ /* 0x000fe40003f26270 */
[----:B------:R-:W-:Y:S01]  /*19a50*/  I2FP.F32.S32 R14, R14 ;  /* 0x0000000e000e7245 */ /* 0x000fe20000201400 */
[-C--:B------:R-:W-:Y:S01]  /*19a60*/  FFMA.FTZ R225, -R180, R18.reuse, R225 ;  /* 0x00000012b4e17223 */ /* 0x080fe200000101e1 */
[----:B------:R-:W-:Y:S01]  /*19a70*/  @P0 LOP3.LUT R172, R172, 0x2000000, RZ, 0xfc, !PT ;  /* 0x02000000acac0812 */ /* 0x000fe200078efcff */
[C---:B------:R-:W-:Y:S01]  /*19a80*/  FFMA.FTZ R213, -R180.reuse, R18, R213 ;  /* 0x00000012b4d57223 */ /* 0x040fe200000101d5 */
[----:B------:R-:W-:Y:S01]  /*19a90*/  I2FP.F32.S32 R16, R16 ;  /* 0x0000001000107245 */ /* 0x000fe20000201400 */
[----:B------:R-:W-:Y:S01]  /*19aa0*/  FFMA.FTZ R233, -R180, R14, R233 ;  /* 0x0000000eb4e97223 */ /* 0x000fe200000101e9 */
[----:B------:R-:W-:Y:S01]  /*19ab0*/  ISETP.GE.AND P0, PT, R38, R184, PT ;  /* 0x000000b82600720c */ /* 0x000fe20003f06270 */
[----:B------:R-:W-:Y:S01]  /*19ac0*/  VIADD R18, R188, 0xffffffe8 ;  /* 0xffffffe8bc127836 */ /* 0x000fe20000000000 */
[----:B------:R-:W-:Y:S01]  /*19ad0*/  IABS R10, R10 ;  /* 0x0000000a000a7213 */ /* 0x000fe20000000000 */
[C---:B------:R-:W-:Y:S01]  /*19ae0*/  FFMA.FTZ R221, -R180.reuse, R14, R221 ;  /* 0x0000000eb4dd7223 */ /* 0x040fe200000101dd */
[----:B------:R-:W-:Y:S01]  /*19af0*/  FSEL R11, R201, -INF , P1 ;  /* 0xff800000c90b7808 */ /* 0x000fe20000800000 */
[----:B------:R-:W-:Y:S01]  /*19b00*/  VIADD R14, R187, 0x10 ;  /* 0x00000010bb0e7836 */ /* 0x000fe20000000000 */
[----:B------:R-:W-:Y:S01]  /*19b10*/  ISETP.GE.AND P1, PT, R33, R184, PT ;  /* 0x000000b82100720c */ /* 0x000fe20003f26270 */
[----:B------:R-:W-:Y:S01]  /*19b20*/  FFMA.FTZ R195, -R180, R16, R195 ;  /* 0x00000010b4c37223 */ /* 0x000fe200000101c3 */
[----:B------:R-:W-:Y:S02]  /*19b30*/  FSEL R205, R205, -INF , P0 ;  /* 0xff800000cdcd7808 */ /* 0x000fe40000000000 */
[----:B------:R-:W-:Y:S02]  /*19b40*/  I2FP.F32.S32 R10, R10 ;  /* 0x0000000a000a7245 */ /* 0x000fe40000201400 */
[----:B------:R-:W-:Y:S02]  /*19b50*/  ISETP.GE.AND P0, PT, R44, R182, PT ;  /* 0x000000b62c00720c */ /* 0x000fe40003f06270 */
[----:B------:R-:W-:Y:S01]  /*19b60*/  FSEL R16, R213, -INF , P1 ;  /* 0xff800000d5107808 */ /* 0x000fe20000800000 */
[----:B------:R-:W-:Y:S01]  /*19b70*/  FFMA.FTZ R215, -R180, R10, R215 ;  /* 0x0000000ab4d77223 */ /* 0x000fe200000101d7 */
[----:B------:R-:W-:Y:S01]  /*19b80*/  ISETP.GE.AND P1, PT, R38, R182, PT ;  /* 0x000000b62600720c */ /* 0x000fe20003f26270 */
[----:B------:R-:W-:Y:S01]  /*19b90*/  FFMA.FTZ R227, -R180, R10, R227 ;  /* 0x0000000ab4e37223 */ /* 0x000fe200000101e3 */
[----:B------:R-:W-:Y:S02]  /*19ba0*/  IABS R14, R14 ;  /* 0x0000000e000e7213 */ /* 0x000fe40000000000 */
[----:B------:R-:W-:Y:S02]  /*19bb0*/  FSEL R9, R203, -INF , P0 ;  /* 0xff800000cb097808 */ /* 0x000fe40000000000 */
[----:B------:R-:W-:Y:S02]  /*19bc0*/  ISETP.GE.AND P0, PT, R30, R184, PT ;  /* 0x000000b81e00720c */ /* 0x000fe40003f06270 */
[----:B------:R-:W-:Y:S02]  /*19bd0*/  FSEL R209, R209, -INF , P1 ;  /* 0xff800000d1d17808 */ /* 0x000fe40000800000 */
[----:B------:R-:W-:Y:S02]  /*19be0*/  ISETP.GE.AND P1, PT, R8, R183, PT ;  /* 0x000000b70800720c */ /* 0x000fe40003f26270 */
[----:B------:R-:W-:Y:S02]  /*19bf0*/  I2FP.F32.S32 R32, R14 ;  /* 0x0000000e00207245 */ /* 0x000fe40000201400 */
[----:B------:R-:W-:Y:S02]  /*19c00*/  FSEL R215, R215, -INF , P0 ;  /* 0xff800000d7d77808 */ /* 0x000fe40000000000 */
[----:B------:R-:W-:Y:S01]  /*19c10*/  ISETP.GE.AND P0, PT, R34, R182, PT ;  /* 0x000000b62200720c */ /* 0x000fe20003f06270 */
[-C--:B------:R-:W-:Y:S01]  /*19c20*/  FFMA.FTZ R31, -R180, R32.reuse, R31 ;  /* 0x00000020b41f7223 */ /* 0x080fe2000001011f */
[----:B------:R-:W-:Y:S01]  /*19c30*/  LOP3.LUT R172, R172, 0xfeffffff, RZ, 0xc0, !PT ;  /* 0xfeffffffacac7812 */ /* 0x000fe200078ec0ff */
[----:B------:R-:W-:Y:S01]  /*19c40*/  FFMA.FTZ R231, -R180, R32, R231 ;  /* 0x00000020b4e77223 */ /* 0x000fe200000101e7 */
[----:B------:R-:W-:Y:S01]  /*19c50*/  FSEL R211, R211, -INF , P0 ;  /* 0xff800000d3d37808 */ /* 0x000fe20000000000 */
[C---:B------:R-:W-:Y:S01]  /*19c60*/  VIADD R32, R187.reuse, 0x8 ;  /* 0x00000008bb207836 */ /* 0x040fe20000000000 */
[----:B------:R-:W-:Y:S01]  /*19c70*/  ISETP.GE.AND P0, PT, R8, R181, PT ;  /* 0x000000b50800720c */ /* 0x000fe20003f06270 */
[C---:B------:R-:W-:Y:S01]  /*19c80*/  VIADD R8, R187.reuse, 0x18 ;  /* 0x00000018bb087836 */ /* 0x040fe20000000000 */
[----:B------:R-:W-:Y:S02]  /*19c90*/  @P1 LOP3.LUT R172, R172, 0x1000000, RZ, 0xfc, !PT ;  /* 0x01000000acac1812 */ /* 0x000fe400078efcff */
[----:B------:R-:W-:Y:S02]  /*19ca0*/  IABS R32, R32 ;  /* 0x0000002000207213 */ /* 0x000fe40000000000 */
[----:B------:R-:W-:Y:S02]  /*19cb0*/  LOP3.LUT R172, R172, 0xff7fffff, RZ, 0xc0, !PT ;  /* 0xff7fffffacac7812 */ /* 0x000fe400078ec0ff */
[----:B------:R-:W-:Y:S02]  /*19cc0*/  I2FP.F32.S32 R32, R32 ;  /* 0x0000002000207245 */ /* 0x000fe40000201400 */
[----:B------:R-:W-:Y:S02]  /*19cd0*/  IABS R8, R8 ;  /* 0x0000000800087213 */ /* 0x000fe40000000000 */
[----:B------:R-:W-:Y:S01]  /*19ce0*/  IABS R12, R12 ;  /* 0x0000000c000c7213 */ /* 0x000fe20000000000 */
[-C--:B------:R-:W-:Y:S01]  /*19cf0*/  FFMA.FTZ R29, -R180, R32.reuse, R29 ;  /* 0x00000020b41d7223 */ /* 0x080fe2000001011d */
[----:B------:R-:W-:Y:S01]  /*19d00*/  @P0 LOP3.LUT R172, R172, 0x800000, RZ, 0xfc, !PT ;  /* 0x00800000acac0812 */ /* 0x000fe200078efcff */
[----:B------:R-:W-:Y:S01]  /*19d10*/  FFMA.FTZ R35, -R180, R32, R35 ;  /* 0x00000020b4237223 */ /* 0x000fe20000010123 */
[----:B------:R-:W-:Y:S01]  /*19d20*/  I2FP.F32.S32 R24, R8 ;  /* 0x0000000800187245 */ /* 0x000fe20000201400 */
[C---:B------:R-:W-:Y:S01]  /*19d30*/  VIADD R32, R187.reuse, 0x1 ;  /* 0x00000001bb207836 */ /* 0x040fe20000000000 */
[----:B------:R-:W-:Y:S01]  /*19d40*/  ISETP.GE.AND P0, PT, R26, R184, PT ;  /* 0x000000b81a00720c */ /* 0x000fe20003f06270 */
[----:B------:R-:W-:Y:S01]  /*19d50*/  VIADD R8, R187, 0x11 ;  /* 0x00000011bb087836 */ /* 0x000fe20000000000 */
[----:B------:R-:W-:Y:S01]  /*19d60*/  I2FP.F32.S32 R12, R12 ;  /* 0x0000000c000c7245 */ /* 0x000fe20000201400 */
[CC--:B------:R-:W-:Y:S01]  /*19d70*/  FFMA.FTZ R223, -R180.reuse, R24.reuse, R223 ;  /* 0x00000018b4df7223 */ /* 0x0c0fe200000101df */
[----:B------:R-:W-:Y:S01]  /*19d80*/  FSEL R221, R221, -INF , P0 ;  /* 0xff800000dddd7808 */ /* 0x000fe20000000000 */
[C---:B------:R-:W-:Y:S01]  /*19d90*/  FFMA.FTZ R235, -R180.reuse, R24, R235 ;  /* 0x00000018b4eb7223 */ /* 0x040fe200000101eb */
[----:B------:R-:W-:Y:S01]  /*19da0*/  IABS R32, R32 ;  /* 0x0000002000207213 */ /* 0x000fe20000000000 */
[----:B------:R-:W-:Y:S01]  /*19db0*/  FFMA.FTZ R207, -R180, R12, R207 ;  /* 0x0000000cb4cf7223 */ /* 0x000fe200000101cf */
[----:B------:R-:W-:Y:S01]  /*19dc0*/  ISETP.GE.AND P0, PT, R42, R184, PT ;  /* 0x000000b82a00720c */ /* 0x000fe20003f06270 */
[C---:B------:R-:W-:Y:S01]  /*19dd0*/  FFMA.FTZ R219, -R180.reuse, R12, R219 ;  /* 0x0000000cb4db7223 */ /* 0x040fe200000101db */
[----:B------:R-:W-:Y:S02]  /*19de0*/  I2FP.F32.S32 R32, R32 ;  /* 0x0000002000207245 */ /* 0x000fe40000201400 */
[----:B------:R-:W-:Y:S02]  /*19df0*/  FSEL R12, R223, -INF , P0 ;  /* 0xff800000df0c7808 */ /* 0x000fe40000000000 */
[----:B------:R-:W-:Y:S01]  /*19e00*/  ISETP.GE.AND P0, PT, R33, R182, PT ;  /* 0x000000b62100720c */ /* 0x000fe20003f06270 */
[C---:B------:R-:W-:Y:S01]  /*19e10*/  FFMA.FTZ R247, -R180.reuse, R32, R247 ;  /* 0x00000020b4f77223 */ /* 0x040fe200000101f7 */
[----:B------:R-:W-:Y:S01]  /*19e20*/  IABS R8, R8 ;  /* 0x0000000800087213 */ /* 0x000fe20000000000 */
[----:B------:R-:W-:Y:S01]  /*19e30*/  FFMA.FTZ R241, -R180, R32, R241 ;  /* 0x00000020b4f17223 */ /* 0x000fe200000101f1 */
[----:B------:R-:W-:Y:S01]  /*19e40*/  FSEL R217, R217, -INF , P0 ;  /* 0xff800000d9d97808 */ /* 0x000fe20000000000 */
[----:B------:R-:W-:Y:S01]  /*19e50*/  VIADD R32, R187, 0xfffffff8 ;  /* 0xfffffff8bb207836 */ /* 0x000fe20000000000 */
[----:B------:R-:W-:Y:S02]  /*19e60*/  I2FP.F32.S32 R8, R8 ;  /* 0x0000000800087245 */ /* 0x000fe40000201400 */
[----:B------:R-:W-:Y:S02]  /*19e70*/  ISETP.GE.AND P0, PT, R30, R182, PT ;  /* 0x000000b61e00720c */ /* 0x000fe40003f06270 */
[----:B------:R-:W-:Y:S01]  /*19e80*/  IABS R32, R32 ;  /* 0x0000002000207213 */ /* 0x000fe20000000000 */
[CC--:B------:R-:W-:Y:S01]  /*19e90*/  FFMA.FTZ R229, -R180.reuse, R8.reuse, R229 ;  /* 0x00000008b4e57223 */ /* 0x0c0fe200000101e5 */
[----:B------:R-:W-:Y:S01]  /*19ea0*/  FSEL R219, R219, -INF , P0 ;  /* 0xff800000dbdb7808 */ /* 0x000fe20000000000 */
[----:B------:R-:W-:Y:S01]  /*19eb0*/  FFMA.FTZ R239, -R180, R8, R239 ;  /* 0x00000008b4ef7223 */ /* 0x000fe200000101ef */
[----:B------:R-:W-:Y:S01]  /*19ec0*/  ISETP.GE.AND P0, PT, R18, R184, PT ;  /* 0x000000b81200720c */ /* 0x000fe20003f06270 */
[----:B------:R-:W-:Y:S01]  /*19ed0*/  VIADD R8, R187, 0x9 ;  /* 0x00000009bb087836 */ /* 0x000fe20000000000 */
        /* <DEDUP_REMOVED lines=8> */
[----:B------:R-:W-:Y:S02]  /*19f60*/  ISETP.GE.AND P0, PT, R26, R182, PT ;  /* 0x000000b61a00720c */ /* 0x000fe40003f06270 */
[----:B------:R-:W-:Y:S01]  /*19f70*/  I2FP.F32.S32 R48, R8 ;  /* 0x0000000800307245 */ /* 0x000fe20000201400 */
[----:B------:R-:W-:Y:S01]  /*19f80*/  VIADD R8, R188, 0xfffffff0 ;  /* 0xfffffff0bc087836 */ /* 0x000fe20000000000 */
[----:B------:R-:W-:Y:S02]  /*19f90*/  FSEL R14, R225, -INF , P0 ;  /* 0xff800000e10e7808 */ /* 0x000fe40000000000 */
[----:B------:R-:W-:Y:S01]  /*19fa0*/  IABS R32, R32 ;  /* 0x0000002000207213 */ /* 0x000fe20000000000 */
[----:B------:R-:W-:Y:S01]  /*19fb0*/  FFMA.FTZ R243, -R180, R48, R243 ;  /* 0x00000030b4f37223 */ /* 0x000fe200000101f3 */
[----:B------:R-:W-:Y:S01]  /*19fc0*/  ISETP.GE.AND P0, PT, R42, R182, PT ;  /* 0x000000b62a00720c */ /* 0x000fe20003f06270 */
[----:B------:R-:W-:Y:S01]  /*19fd0*/  FFMA.FTZ R237, -R180, R48, R237 ;  /* 0x00000030b4ed7223 */ /* 0x000fe200000101ed */
[----:B------:R-:W-:Y:S01]  /*19fe0*/  FSEL R17, R195, -INF , P2 ;  /* 0xff800000c3117808 */ /* 0x000fe20001000000 */
[----:B------:R-:W-:Y:S01]  /*19ff0*/  VIADD R48, R188, 0xfffffff1 ;  /* 0xfffffff1bc307836 */ /* 0x000fe20000000000 */
[----:B------:R-:W-:Y:S01]  /*1a000*/  I2FP.F32.S32 R67, R32 ;  /* 0x0000002000437245 */ /* 0x000fe20000201400 */
[----:B------:R-:W-:Y:S01]  /*1a010*/  VIADD R32, R187, 0xffffffc8 ;  /* 0xffffffc8bb207836 */ /* 0x000fe20000000000 */
[-C--:B------:R-:W-:Y:S02]  /*1a020*/  ISETP.GE.AND P2, PT, R34, R184.reuse, PT ;  /* 0x000000b82200720c */ /* 0x080fe40003f46270 */
[----:B------:R-:W-:Y:S01]  /*1a030*/  FSEL R213, R227, -INF , P0 ;  /* 0xff800000e3d57808 */ /* 0x000fe20000000000 */
[----:B------:R-:W-:Y:S01]  /*1a040*/  FFMA.FTZ R64, -R180, R67, R64 ;  /* 0x00000043b4407223 */ /* 0x000fe20000010140 */
[----:B------:R-:W-:Y:S02]  /*1a050*/  ISETP.GE.AND P0, PT, R8, R184, PT ;  /* 0x000000b80800720c */ /* 0x000fe40003f06270 */
[----:B------:R-:W-:Y:S02]  /*1a060*/  FSEL R25, R207, -INF , P2 ;  /* 0xff800000cf197808 */ /* 0x000fe40001000000 */
        /* <DEDUP_REMOVED lines=9> */
[----:B------:R-:W-:Y:S02]  /*1a100*/  FSEL R29, R233, -INF , P0 ;  /* 0xff800000e91d7808 */ /* 0x000fe40000000000 */
[----:B------:R-:W-:Y:S02]  /*1a110*/  ISETP.GE.AND P0, PT, R40, R182, PT ;  /* 0x000000b62800720c */ /* 0x000fe40003f06270 */
[----:B------:R-:W-:Y:S02]  /*1a120*/  LOP3.LUT R172, R172, 0xffbfffff, RZ, 0xc0, !PT ;  /* 0xffbfffffacac7812 */ /* 0x000fe400078ec0ff */
[----:B------:R-:W-:Y:S02]  /*1a130*/  FSEL R27, R235, -INF , P0 ;  /* 0xff800000eb1b7808 */ /* 0x000fe40000000000 */
[-C--:B------:R-:W-:Y:S01]  /*1a140*/  ISETP.GE.AND P0, PT, R44, R183.reuse, PT ;  /* 0x000000b72c00720c */ /* 0x080fe20003f06270 */
[----:B------:R-:W-:Y:S01]  /*1a150*/  VIADD R44, R188, 0xfffffff8 ;  /* 0xfffffff8bc2c7836 */ /* 0x000fe20000000000 */
[----:B------:R-:W-:Y:S02]  /*1a160*/  FSEL R4, R193, -INF , P4 ;  /* 0xff800000c1047808 */ /* 0x000fe40002000000 */
[----:B------:R-:W-:Y:S02]  /*1a170*/  ISETP.GE.AND P2, PT, R6, R183, PT ;  /* 0x000000b70600720c */ /* 0x000fe40003f46270 */
[----:B------:R-:W-:Y:S02]  /*1a180*/  FSEL R3, R3, -INF , P3 ;  /* 0xff80000003037808 */ /* 0x000fe40001800000 */
        /* <DEDUP_REMOVED lines=13> */
[-C--:B------:R-:W-:Y:S02]  /*1a260*/  ISETP.GE.AND P0, PT, R6, R184.reuse, PT ;  /* 0x000000b80600720c */ /* 0x080fe40003f06270 */
[----:B------:R-:W-:Y:S02]  /*1a270*/  ISETP.GE.AND P1, PT, R38, R181, PT ;  /* 0x000000b52600720c */ /* 0x000fe40003f26270 */
[----:B------:R-:W-:Y:S01]  /*1a280*/  FSEL R191, R37, -INF , P0 ;  /* 0xff80000025bf7808 */ /* 0x000fe20000000000 */
[C---:B------:R-:W-:Y:S01]  /*1a290*/  VIADD R37, R187.reuse, 0xfffffff9 ;  /* 0xfffffff9bb257836 */ /* 0x040fe20000000000 */
[----:B------:R-:W-:Y:S04]  /*1a2a0*/  ISETP.GE.AND P0, PT, R188, R184, PT ;  /* 0x000000b8bc00720c */ /* 0x000fe80003f06270 */
[----:B------:R-:W-:Y:S04]  /*1a2b0*/  IABS R37, R37 ;  /* 0x0000002500257213 */ /* 0x000fe80000000000 */
[----:B------:R-:W-:Y:S05]  /*1a2c0*/  I2FP.F32.S32 R37, R37 ;  /* 0x0000002500257245 */ /* 0x000fea0000201400 */
[CC--:B------:R-:W-:Y:S01]  /*1a2d0*/  FFMA.FTZ R245, -R180.reuse, R37.reuse, R245 ;  /* 0x00000025b4f57223 */ /* 0x0c0fe200000101f5 */
[----:B------:R-:W-:Y:S01]  /*1a2e0*/  FFMA.FTZ R251, -R180, R37, R251 ;  /* 0x00000025b4fb7223 */ /* 0x000fe200000101fb */
[----:B------:R-:W-:Y:S03]  /*1a2f0*/  VIADD R37, R187, 0xfffffff1 ;  /* 0xfffffff1bb257836 */ /* 0x000fe60000000000 */
[----:B------:R-:W-:Y:S02]  /*1a300*/  FSEL R193, R245, -INF , P0 ;  /* 0xff800000f5c17808 */ /* 0x000fe40000000000 */
[----:B------:R-:W-:Y:S02]  /*1a310*/  IABS R37, R37 ;  /* 0x0000002500257213 */ /* 0x000fe40000000000 */
[-C--:B------:R-:W-:Y:S02]  /*1a320*/  ISETP.GE.AND P0, PT, R44, R182.reuse, PT ;  /* 0x000000b62c00720c */ /* 0x080fe40003f06270 */
[----:B------:R-:W-:Y:S02]  /*1a330*/  I2FP.F32.S32 R37, R37 ;  /* 0x0000002500257245 */ /* 0x000fe40000201400 */
[----:B------:R-:W-:Y:S02]  /*1a340*/  FSEL R243, R243, -INF , P0 ;  /* 0xff800000f3f37808 */ /* 0x000fe40000000000 */
[----:B------:R-:W-:Y:S01]  /*1a350*/  ISETP.GE.AND P0, PT, R0, R182, PT ;  /* 0x000000b60000720c */ /* 0x000fe20003f06270 */
[CC--:B------:R-:W-:Y:S01]  /*1a360*/  FFMA.FTZ R2, -R180.reuse, R37.reuse, R2 ;  /* 0x00000025b4027223 */ /* 0x0c0fe20000010102 */
[----:B------:R-:W-:Y:S01]  /*1a370*/  FFMA.FTZ R249, -R180, R37, R249 ;  /* 0x00000025b4f97223 */ /* 0x000fe200000101f9 */
[----:B------:R-:W-:Y:S01]  /*1a380*/  VIADD R37, R187, 0xfffffff0 ;  /* 0xfffffff0bb257836 */ /* 0x000fe20000000000 */
[----:B------:R-:W-:Y:S02]  /*1a390*/  FSEL R35, R35, -INF , P0 ;  /* 0xff80000023237808 */ /* 0x000fe40000000000 */
[----:B------:R-:W-:Y:S01]  /*1a3a0*/  ISETP.GE.AND P0, PT, R38, R183, PT ;  /* 0x000000b72600720c */ /* 0x000fe20003f06270 */
[----:B------:R-:W-:Y:S01]  /*1a3b0*/  VIADD R38, R188, 0x9 ;  /* 0x00000009bc267836 */ /* 0x000fe20000000000 */
[----:B------:R-:W-:Y:S04]  /*1a3c0*/  IABS R37, R37 ;  /* 0x0000002500257213 */ /* 0x000fe80000000000 */
[----:B------:R-:W-:Y:S05]  /*1a3d0*/  I2FP.F32.S32 R37, R37 ;  /* 0x0000002500257245 */ /* 0x000fea0000201400 */
[CC--:B------:R-:W-:Y:S01]  /*1a3e0*/  FFMA.FTZ R47, -R180.reuse, R37.reuse, R47 ;  /* 0x00000025b42f7223 */ /* 0x0c0fe2000001012f */
[----:B------:R-:W-:Y:S01]  /*1a3f0*/  FFMA.FTZ R41, -R180, R37, R41 ;  /* 0x00000025b4297223 */ /* 0x000fe20000010129 */
[----:B------:R-:W-:Y:S01]  /*1a400*/  @P0 LOP3.LUT R172, R172, 0x100000, RZ, 0xfc, !PT ;  /* 0x00100000acac0812 */ /* 0x000fe200078efcff */
[----:B------:R-:W-:Y:S01]  /*1a410*/  VIADD R37, R187, 0xffffffe9 ;  /* 0xffffffe9bb257836 */ /* 0x000fe20000000000 */
[-C--:B------:R-:W-:Y:S02]  /*1a420*/  ISETP.GE.AND P0, PT, R50, R184.reuse, PT ;  /* 0x000000b83200720c */ /* 0x080fe40003f06270 */
[----:B------:R-:W-:Y:S02]  /*1a430*/  LOP3.LUT R172, R172, 0xfff7ffff, RZ, 0xc0, !PT ;  /* 0xfff7ffffacac7812 */ /* 0x000fe400078ec0ff */
[----:B------:R-:W-:Y:S02]  /*1a440*/  IABS R37, R37 ;  /* 0x0000002500257213 */ /* 0x000fe40000000000 */
[----:B------:R-:W-:Y:S02]  /*1a450*/  FSEL R161, R249, -INF , P0 ;  /* 0xff800000f9a17808 */ /* 0x000fe40000000000 */
[----:B------:R-:W-:Y:S02]  /*1a460*/  I2FP.F32.S32 R37, R37 ;  /* 0x0000002500257245 */ /* 0x000fe40000201400 */
[----:B------:R-:W-:Y:S02]  /*1a470*/  ISETP.GE.AND P0, PT, R34, R183, PT ;  /* 0x000000b72200720c */ /* 0x000fe40003f06270 */
[----:B------:R-:W-:Y:S01]  /*1a480*/  @P1 LOP3.LUT R172, R172, 0x80000, RZ, 0xfc, !PT ;  /* 0x00080000acac1812 */ /* 0x000fe200078efcff */
[----:B------:R-:W-:Y:S01]  /*1a490*/  FFMA.FTZ R20, -R180, R37, R20 ;  /* 0x00000025b4147223 */ /* 0x000fe20000010114 */
[----:B------:R-:W-:Y:S01]  /*1a4a0*/  ISETP.GE.AND P1, PT, R34, R181, PT ;  /* 0x000000b52200720c */ /* 0x000fe20003f26270 */
[----:B------:R-:W-:Y:S01]  /*1a4b0*/  FFMA.FTZ R5, -R180, R37, R5 ;  /* 0x00000025b4057223 */ /* 0x000fe20000010105 */
[----:B------:R-:W-:Y:S01]  /*1a4c0*/  LOP3.LUT R172, R172, 0xfffbffff, RZ, 0xc0, !PT ;  /* 0xfffbffffacac7812 */ /* 0x000fe200078ec0ff */
[----:B------:R-:W-:Y:S02]  /*1a4d0*/  VIADD R37, R187, 0xffffffe8 ;  /* 0xffffffe8bb257836 */ /* 0x000fe40000000000 */
[----:B------:R-:W-:Y:S03]  /*1a4e0*/  VIADD R34, R188, 0x10 ;  /* 0x00000010bc227836 */ /* 0x000fe60000000000 */
[----:B------:R-:W-:Y:S02]  /*1a4f0*/  IABS R37, R37 ;  /* 0x0000002500257213 */ /* 0x000fe40000000000 */
[----:B------:R-:W-:Y:S02]  /*1a500*/  @P0 LOP3.LUT R172, R172, 0x40000, RZ, 0xfc, !PT ;  /* 0x00040000acac0812 */ /* 0x000fe400078efcff */
[----:B------:R-:W-:Y:S02]  /*1a510*/  I2FP.F32.S32 R37, R37 ;  /* 0x0000002500257245 */ /* 0x000fe40000201400 */
[----:B------:R-:W-:Y:S02]  /*1a520*/  ISETP.GE.AND P0, PT, R38, R184, PT ;  /* 0x000000b82600720c */ /* 0x000fe40003f06270 */
[----:B------:R-:W-:Y:S01]  /*1a530*/  LOP3.LUT R172, R172, 0xfffdffff, RZ, 0xc0, !PT ;  /* 0xfffdffffacac7812 */ /* 0x000fe200078ec0ff */
[CC--:B------:R-:W-:Y:S01]  /*1a540*/  FFMA.FTZ R45, -R180.reuse, R37.reuse, R45 ;  /* 0x00000025b42d7223 */ /* 0x0c0fe2000001012d */
[----:B------:R-:W-:Y:S01]  /*1a550*/  FSEL R41, R41, -INF , P0 ;  /* 0xff80000029297808 */ /* 0x000fe20000000000 */
[----:B------:R-:W-:Y:S01]  /*1a560*/  FFMA.FTZ R51, -R180, R37, R51 ;  /* 0x00000025b4337223 */ /* 0x000fe20000010133 */
[----:B------:R-:W-:Y:S01]  /*1a570*/  ISETP.GE.AND P0, PT, R188, R182, PT ;  /* 0x000000b6bc00720c */ /* 0x000fe20003f06270 */
[----:B------:R-:W-:Y:S01]  /*1a580*/  VIADD R37, R187, 0xffffffe1 ;  /* 0xffffffe1bb257836 */ /* 0x000fe20000000000 */
[----:B------:R-:W-:Y:S02]  /*1a590*/  @P1 LOP3.LUT R172, R172, 0x20000, RZ, 0xfc, !PT ;  /* 0x00020000acac1812 */ /* 0x000fe400078efcff */
[----:B------:R-:W-:Y:S02]  /*1a5a0*/  FSEL R247, R247, -INF , P0 ;  /* 0xff800000f7f77808 */ /* 0x000fe40000000000 */
[----:B------:R-:W-:Y:S02]  /*1a5b0*/  IABS R37, R37 ;  /* 0x0000002500257213 */ /* 0x000fe40000000000 */
[C---:B------:R-:W-:Y:S02]  /*1a5c0*/  ISETP.GE.AND P0, PT, R33.reuse, R183, PT ;  /* 0x000000b72100720c */ /* 0x040fe40003f06270 */
[----:B------:R-:W-:Y:S02]  /*1a5d0*/  I2FP.F32.S32 R37, R37 ;  /* 0x0000002500257245 */ /* 0x000fe40000201400 */
[----:B------:R-:W-:Y:S02]  /*1a5e0*/  LOP3.LUT R172, R172, 0xfffeffff, RZ, 0xc0, !PT ;  /* 0xfffeffffacac7812 */ /* 0x000fe400078ec0ff */
[----:B------:R-:W-:Y:S01]  /*1a5f0*/  ISETP.GE.AND P1, PT, R33, R181, PT ;  /* 0x000000b52100720c */ /* 0x000fe20003f26270 */
[CC--:B------:R-:W-:Y:S01]  /*1a600*/  FFMA.FTZ R21, -R180.reuse, R37.reuse, R21 ;  /* 0x00000025b4157223 */ /* 0x0c0fe20000010115 */
[----:B------:R-:W-:Y:S01]  /*1a610*/  FFMA.FTZ R22, -R180, R37, R22 ;  /* 0x00000025b4167223 */ /* 0x000fe20000010116 */
[----:B------:R-:W-:Y:S02]  /*1a620*/  VIADD R37, R187, 0xffffffe0 ;  /* 0xffffffe0bb257836 */ /* 0x000fe40000000000 */
[----:B------:R-:W-:Y:S02]  /*1a630*/  VIADD R33, R188, 0x11 ;  /* 0x00000011bc217836 */ /* 0x000fe40000000000 */
[----:B------:R-:W-:Y:S02]  /*1a640*/  @P0 LOP3.LUT R172, R172, 0x10000, RZ, 0xfc, !PT ;  /* 0x00010000acac0812 */ /* 0x000fe400078efcff */
[----:B------:R-:W-:Y:S02]  /*1a650*/  IABS R37, R37 ;  /* 0x0000002500257213 */ /* 0x000fe40000000000 */
[-C--:B------:R-:W-:Y:S02]  /*1a660*/  ISETP.GE.AND P0, PT, R34, R184.reuse, PT ;  /* 0x000000b82200720c */ /* 0x080fe40003f06270 */
[----:B------:R-:W-:Y:S02]  /*1a670*/  I2FP.F32.S32 R37, R37 ;  /* 0x0000002500257245 */ /* 0x000fe40000201400 */
[----:B------:R-:W-:Y:S01]  /*1a680*/  FSEL R133, R5, -INF , P0 ;  /* 0xff80000005857808 */ /* 0x000fe20000000000 */
[----:B------:R-:W-:Y:S01]  /*1a690*/  VIADD R5, R188, 0x31 ;  /* 0x00000031bc057836 */ /* 0x000fe20000000000 */
[----:B------:R-:W-:Y:S01]  /*1a6a0*/  ISETP.GE.AND P0, PT, R30, R183, PT ;  /* 0x000000b71e00720c */ /* 0x000fe20003f06270 */
[-C--:B------:R-:W-:Y:S01]  /*1a6b0*/  FFMA.FTZ R49, -R180, R37.reuse, R49 ;  /* 0x00000025b4317223 */ /* 0x080fe20000010131 */
[----:B------:R-:W-:Y:S01]  /*1a6c0*/  LOP3.LUT R172, R172, 0xffff7fff, RZ, 0xc0, !PT ;  /* 0xffff7fffacac7812 */ /* 0x000fe200078ec0ff */
[----:B------:R-:W-:Y:S01]  /*1a6d0*/  FFMA.FTZ R55, -R180, R37, R55 ;  /* 0x00000025b4377223 */ /* 0x000fe20000010137 */
[----:B------:R-:W-:Y:S02]  /*1a6e0*/  VIADD R37, R187, 0xffffffd9 ;  /* 0xffffffd9bb257836 */ /* 0x000fe40000000000 */
[----:B------:R-:W-:Y:S02]  /*1a6f0*/  @P1 LOP3.LUT R172, R172, 0x8000, RZ, 0xfc, !PT ;  /* 0x00008000acac1812 */ /* 0x000fe400078efcff */
[----:B------:R-:W-:Y:S01]  /*1a700*/  ISETP.GE.AND P1, PT, R30, R181, PT ;  /* 0x000000b51e00720c */ /* 0x000fe20003f26270 */
[----:B------:R-:W-:Y:S01]  /*1a710*/  VIADD R30, R188, 0x18 ;  /* 0x00000018bc1e7836 */ /* 0x000fe20000000000 */
[----:B------:R-:W-:Y:S02]  /*1a720*/  IABS R37, R37 ;  /* 0x0000002500257213 */ /* 0x000fe40000000000 */
[----:B------:R-:W-:Y:S02]  /*1a730*/  LOP3.LUT R172, R172, 0xffffbfff, RZ, 0xc0, !PT ;  /* 0xffffbfffacac7812 */ /* 0x000fe400078ec0ff */
[----:B------:R-:W-:Y:S02]  /*1a740*/  I2FP.F32.S32 R109, R37 ;  /* 0x00000025006d7245 */ /* 0x000fe40000201400 */
[----:B------:R-:W-:Y:S02]  /*1a750*/  @P0 LOP3.LUT R172, R172, 0x4000, RZ, 0xfc, !PT ;  /* 0x00004000acac0812 */ /* 0x000fe400078efcff */
[----:B------:R-:W-:Y:S01]  /*1a760*/  ISETP.GE.AND P0, PT, R33, R184, PT ;  /* 0x000000b82100720c */ /* 0x000fe20003f06270 */
[-C--:B------:R-:W-:Y:S01]  /*1a770*/  FFMA.FTZ R23, -R180, R109.reuse, R23 ;  /* 0x0000006db4177223 */ /* 0x080fe20000010117 */
[----:B------:R-:W-:Y:S01]  /*1a780*/  LOP3.LUT R172, R172, 0xffffdfff, RZ, 0xc0, !PT ;  /* 0xffffdfffacac7812 */ /* 0x000fe200078ec0ff */
[----:B------:R-:W-:Y:S01]  /*1a790*/  FFMA.FTZ R109, -R180, R109, R28 ;  /* 0x0000006db46d7223 */ /* 0x000fe2000001011c */
[----:B------:R-:W-:Y:S01]  /*1a7a0*/  FSEL R45, R45, -INF , P0 ;  /* 0xff8000002d2d7808 */ /* 0x000fe20000000000 */
[----:B------:R-:W-:Y:S01]  /*1a7b0*/  VIADD R28, R187, 0xffffffd8 ;  /* 0xffffffd8bb1c7836 */ /* 0x000fe20000000000 */
[----:B------:R-:W-:Y:S02]  /*1a7c0*/  ISETP.GE.AND P0, PT, R50, R182, PT ;  /* 0x000000b63200720c */ /* 0x000fe40003f06270 */
[----:B------:R-:W-:Y:S02]  /*1a7d0*/  @P1 LOP3.LUT R172, R172, 0x2000, RZ, 0xfc, !PT ;  /* 0x00002000acac1812 */ /* 0x000fe400078efcff */
[----:B------:R-:W-:Y:S02]  /*1a7e0*/  IABS R28, R28 ;  /* 0x0000001c001c7213 */ /* 0x000fe40000000000 */
[----:B------:R-:W-:Y:S02]  /*1a7f0*/  FSEL R141, R251, -INF , P0 ;  /* 0xff800000fb8d7808 */ /* 0x000fe40000000000 */
[----:B------:R-:W-:Y:S01]  /*1a800*/  I2FP.F32.S32 R67, R28 ;  /* 0x0000001c00437245 */ /* 0x000fe20000201400 */
[----:B------:R-:W-:Y:S01]  /*1a810*/  VIADD R28, R187, 0xffffffd1 ;  /* 0xffffffd1bb1c7836 */ /* 0x000fe20000000000 */
[----:B------:R-:W-:Y:S02]  /*1a820*/  ISETP.GE.AND P0, PT, R38, R182, PT ;  /* 0x000000b62600720c */ /* 0x000fe40003f06270 */
[----:B------:R-:W-:Y:S01]  /*1a830*/  LOP3.LUT R172, R172, 0xffffefff, RZ, 0xc0, !PT ;  /* 0xffffefffacac7812 */ /* 0x000fe200078ec0ff */
[CC--:B------:R-:W-:Y:S01]  /*1a840*/  FFMA.FTZ R53, -R180.reuse, R67.reuse, R53 ;  /* 0x00000043b4357223 */ /* 0x0c0fe20000010135 */
[----:B------:R-:W-:Y:S01]  /*1a850*/  IABS R28, R28 ;  /* 0x0000001c001c7213 */ /* 0x000fe20000000000 */
[----:B------:R-:W-:Y:S01]  /*1a860*/  FFMA.FTZ R67, -R180, R67, R59 ;  /* 0x00000043b4437223 */ /* 0x000fe2000001013b */
[----:B------:R-:W-:Y:S02]  /*1a870*/  FSEL R43, R43, -INF , P0 ;  /* 0xff8000002b2b7808 */ /* 0x000fe40000000000 */
[----:B------:R-:W-:Y:S02]  /*1a880*/  I2FP.F32.S32 R28, R28 ;  /* 0x0000001c001c7245 */ /* 0x000fe40000201400 */
[C---:B------:R-:W-:Y:S02]  /*1a890*/  ISETP.GE.AND P0, PT, R26.reuse, R183, PT ;  /* 0x000000b71a00720c */ /* 0x040fe40003f06270 */
[----:B------:R-:W-:Y:S01]  /*1a8a0*/  ISETP.GE.AND P1, PT, R26, R181, PT ;  /* 0x000000b51a00720c */ /* 0x000fe20003f26270 */
[CC--:B------:R-:W-:Y:S01]  /*1a8b0*/  FFMA.FTZ R7, -R180.reuse, R28.reuse, R7 ;  /* 0x0000001cb4077223 */ /* 0x0c0fe20000010107 */
[----:B------:R-:W-:Y:S01]  /*1a8c0*/  FFMA.FTZ R61, -R180, R28, R61 ;  /* 0x0000001cb43d7223 */ /* 0x000fe2000001013d */
[C---:B------:R-:W-:Y:S02]  /*1a8d0*/  VIADD R28, R187.reuse, 0xffffffd0 ;  /* 0xffffffd0bb1c7836 */ /* 0x040fe40000000000 */
[----:B------:R-:W-:Y:S03]  /*1a8e0*/  VIADD R26, R188, 0x20 ;  /* 0x00000020bc1a7836 */ /* 0x000fe60000000000 */
[----:B------:R-:W-:Y:S03]  /*1a8f0*/  IABS R28, R28 ;  /* 0x0000001c001c7213 */ /* 0x000fe60000000000 */
[----:B------:R-:W-:Y:S02]  /*1a900*/  @P0 LOP3.LUT R172, R172, 0x1000, RZ, 0xfc, !PT ;  /* 0x00001000acac0812 */ /* 0x000fe400078efcff */
        /* <DEDUP_REMOVED lines=8> */
[----:B------:R-:W-:Y:S01]  /*1a990*/  I2FP.F32.S32 R37, R28 ;  /* 0x0000001c00257245 */ /* 0x000fe20000201400 */
[C---:B------:R-:W-:Y:S01]  /*1a9a0*/  VIADD R28, R187.reuse, 0xffffffc1 ;  /* 0xffffffc1bb1c7836 */ /* 0x040fe20000000000 */
[----:B------:R-:W-:Y:S01]  /*1a9b0*/  ISETP.GE.AND P0, PT, R42, R183, PT ;  /* 0x000000b72a00720c */ /* 0x000fe20003f06270 */
[----:B------:R-:W-:Y:S01]  /*1a9c0*/  VIADD R187, R187, 0x80 ;  /* 0x00000080bbbb7836 */ /* 0x000fe20000000000 */
[----:B------:R-:W-:Y:S01]  /*1a9d0*/  @P1 LOP3.LUT R172, R172, 0x800, RZ, 0xfc, !PT ;  /* 0x00000800acac1812 */ /* 0x000fe200078efcff */
[CC--:B------:R-:W-:Y:S01]  /*1a9e0*/  FFMA.FTZ R121, -R180.reuse, R37.reuse, R121 ;  /* 0x00000025b4797223 */ /* 0x0c0fe20000010179 */
[----:B------:R-:W-:Y:S01]  /*1a9f0*/  IABS R28, R28 ;  /* 0x0000001c001c7213 */ /* 0x000fe20000000000 */
[----:B------:R-:W-:Y:S01]  /*1aa00*/  FFMA.FTZ R37, -R180, R37, R65 ;  /* 0x00000025b4257223 */ /* 0x000fe20000010141 */
[----:B------:R-:W-:Y:S02]  /*1aa10*/  LOP3.LUT R172, R172, 0xfffffbff, RZ, 0xc0, !PT ;  /* 0xfffffbffacac7812 */ /* 0x000fe400078ec0ff */
[----:B------:R-:W-:Y:S02]  /*1aa20*/  I2FP.F32.S32 R28, R28 ;  /* 0x0000001c001c7245 */ /* 0x000fe40000201400 */
[-C--:B------:R-:W-:Y:S02]  /*1aa30*/  ISETP.GE.AND P1, PT, R42, R181.reuse, PT ;  /* 0x000000b52a00720c */ /* 0x080fe40003f26270 */
[----:B------:R-:W-:Y:S01]  /*1aa40*/  P2R R42, PR, RZ, 0x4 ;  /* 0x00000004ff2a7803 */ /* 0x000fe20000000000 */
[----:B------:R-:W-:Y:S01]  /*1aa50*/  FFMA.FTZ R63, -R180, R28, R63 ;  /* 0x0000001cb43f7223 */ /* 0x000fe2000001013f */
[----:B------:R-:W-:Y:S01]  /*1aa60*/  @P0 LOP3.LUT R172, R172, 0x400, RZ, 0xfc, !PT ;  /* 0x00000400acac0812 */ /* 0x000fe200078efcff */
[----:B------:R-:W-:Y:S03]  /*1aa70*/  VIADD R28, R188, 0x19 ;  /* 0x00000019bc1c7836 */ /* 0x000fe60000000000 */
[----:B------:R-:W-:Y:S02]  /*1aa80*/  LOP3.LUT R172, R172, 0xfffffdff, RZ, 0xc0, !PT ;  /* 0xfffffdffacac7812 */ /* 0x000fe400078ec0ff */
[----:B------:R-:W-:Y:S03]  /*1aa90*/  ISETP.GE.AND P0, PT, R28, R184, PT ;  /* 0x000000b81c00720c */ /* 0x000fe60003f06270 */
[----:B------:R-:W-:Y:S02]  /*1aaa0*/  @P1 LOP3.LUT R172, R172, 0x200, RZ, 0xfc, !PT ;  /* 0x00000200acac1812 */ /* 0x000fe400078efcff */
[----:B------:R-:W-:Y:S02]  /*1aab0*/  FSEL R59, R49, -INF , P0 ;  /* 0xff800000313b7808 */ /* 0x000fe40000000000 */
[-C--:B------:R-:W-:Y:S02]  /*1aac0*/  ISETP.GE.AND P0, PT, R34, R182.reuse, PT ;  /* 0x000000b62200720c */ /* 0x080fe40003f06270 */
[----:B------:R-:W-:Y:S02]  /*1aad0*/  LOP3.LUT R172, R172, 0xfffffeff, RZ, 0xc0, !PT ;  /* 0xfffffeffacac7812 */ /* 0x000fe400078ec0ff */
[----:B------:R-:W-:Y:S01]  /*1aae0*/  FSEL R57, R2, -INF , P0 ;  /* 0xff80000002397808 */ /* 0x000fe20000000000 */
[----:B------:R-:W-:Y:S01]  /*1aaf0*/  VIADD R2, R188, 0x39 ;  /* 0x00000039bc027836 */ /* 0x000fe20000000000 */
[----:B------:R-:W-:Y:S02]  /*1ab00*/  ISETP.GE.AND P0, PT, R33, R182, PT ;  /* 0x000000b62100720c */ /* 0x000fe40003f06270 */
[C---:B------:R-:W-:Y:S02]  /*1ab10*/  ISETP.GE.AND P1, PT, R18.reuse, R181, PT ;  /* 0x000000b51200720c */ /* 0x040fe40003f26270 */
[----:B------:R-:W-:Y:S02]  /*1ab20*/  FSEL R47, R47, -INF , P0 ;  /* 0xff8000002f2f7808 */ /* 0x000fe40000000000 */
[-C--:B------:R-:W-:Y:S01]  /*1ab30*/  ISETP.GE.AND P0, PT, R18, R183.reuse, PT ;  /* 0x000000b71200720c */ /* 0x080fe20003f06270 */
[----:B------:R-:W-:Y:S01]  /*1ab40*/  VIADD R18, R188, 0x21 ;  /* 0x00000021bc127836 */ /* 0x000fe20000000000 */
[----:B------:R-:W-:Y:S11]  /*1ab50*/  P2R R49, PR, RZ, 0x20 ;  /* 0x00000020ff317803 */ /* 0x000ff60000000000 */
[----:B------:R-:W-:Y:S02]  /*1ab60*/  @P0 LOP3.LUT R172, R172, 0x100, RZ, 0xfc, !PT ;  /* 0x00000100acac0812 */ /* 0x000fe400078efcff */
[-C--:B------:R-:W-:Y:S02]  /*1ab70*/  ISETP.GE.AND P0, PT, R26, R184.reuse, PT ;  /* 0x000000b81a00720c */ /* 0x080fe40003f06270 */
[----:B------:R-:W-:Y:S02]  /*1ab80*/  LOP3.LUT R172, R172, 0xffffff7f, RZ, 0xc0, !PT ;  /* 0xffffff7facac7812 */ /* 0x000fe400078ec0ff */
[----:B------:R-:W-:Y:S02]  /*1ab90*/  FSEL R23, R23, -INF , P0 ;  /* 0xff80000017177808 */ /* 0x000fe40000000000 */
[----:B------:R-:W-:Y:S02]  /*1aba0*/  ISETP.GE.AND P0, PT, R40, R183, PT ;  /* 0x000000b72800720c */ /* 0x000fe40003f06270 */
[----:B------:R-:W-:Y:S02]  /*1abb0*/  @P1 LOP3.LUT R172, R172, 0x80, RZ, 0xfc, !PT ;  /* 0x00000080acac1812 */ /* 0x000fe400078efcff */
[-C--:B------:R-:W-:Y:S02]  /*1abc0*/  ISETP.GE.AND P1, PT, R40, R181.reuse, PT ;  /* 0x000000b52800720c */ /* 0x080fe40003f26270 */
        /* <DEDUP_REMOVED lines=14> */
[----:B------:R-:W-:Y:S11]  /*1acb0*/  LOP3.LUT R172, R172, 0xffffffef, RZ, 0xc0, !PT ;  /* 0xffffffefacac7812 */ /* 0x000ff600078ec0ff */
        /* <DEDUP_REMOVED lines=10> */
[----:B------:R-:W-:Y:S02]  /*1ad60*/  FSEL R53, R39, -INF , !P1 ;  /* 0xff80000027357808 */ /* 0x000fe40004800000 */
[-C--:B------:R-:W-:Y:S02]  /*1ad70*/  ISETP.GE.AND P1, PT, R44, R183.reuse, PT ;  /* 0x000000b72c00720c */ /* 0x080fe40003f26270 */
[----:B------:R-:W-:Y:S02]  /*1ad80*/  P2R R44, PR, RZ, 0x40 ;  /* 0x00000040ff2c7803 */ /* 0x000fe40000000000 */
[----:B------:R-:W-:Y:S02]  /*1ad90*/  @P0 LOP3.LUT R172, R172, 0x2, RZ, 0xfc, !PT ;  /* 0x00000002acac0812 */ /* 0x000fe400078efcff */
[----:B------:R-:W-:Y:S02]  /*1ada0*/  ISETP.GE.AND P0, PT, R7, R184, PT ;  /* 0x000000b80700720c */ /* 0x000fe40003f06270 */
[----:B------:R-:W-:Y:S02]  /*1adb0*/  LOP3.LUT P5, RZ, R172, 0x800, RZ, 0xc0, !PT ;  /* 0x00000800acff7812 */ /* 0x000fe400078ac0ff */
[----:B------:R-:W-:Y:S02]  /*1adc0*/  FSEL R115, R115, -INF , P0 ;  /* 0xff80000073737808 */ /* 0x000fe40000000000 */
[----:B------:R-:W-:Y:S01]  /*1add0*/  ISETP.GE.AND P0, PT, R0, R183, PT ;  /* 0x000000b70000720c */ /* 0x000fe20003f06270 */
[----:B------:R-:W-:Y:S01]  /*1ade0*/  VIADD R0, R188, 0x38 ;  /* 0x00000038bc007836 */ /* 0x000fe20000000000 */
[----:B------:R-:W-:Y:S02]  /*1adf0*/  LOP3.LUT R172, R172, 0xfffffffe, RZ, 0xc0, !PT ;  /* 0xfffffffeacac7812 */ /* 0x000fe400078ec0ff */
[----:B------:R-:W-:Y:S02]  /*1ae00*/  FSEL R201, R36, -INF , !P0 ;  /* 0xff80000024c97808 */ /* 0x000fe40004000000 */
[-C--:B------:R-:W-:Y:S02]  /*1ae10*/  ISETP.GE.AND P0, PT, R26, R182.reuse, PT ;  /* 0x000000b61a00720c */ /* 0x080fe40003f06270 */
[----:B------:R-:W-:Y:S02]  /*1ae20*/  P2R R39, PR, RZ, 0x2 ;  /* 0x00000002ff277803 */ /* 0x000fe40000000000 */
[----:B------:R-:W-:Y:S02]  /*1ae30*/  FSEL R22, R22, -INF , P0 ;  /* 0xff80000016167808 */ /* 0x000fe40000000000 */
[----:B------:R-:W-:Y:S02]  /*1ae40*/  ISETP.GE.AND P0, PT, R18, R182, PT ;  /* 0x000000b61200720c */ /* 0x000fe40003f06270 */
[----:B------:R-:W-:Y:S02]  /*1ae50*/  P2R R48, PR, RZ, 0x10 ;  /* 0x00000010ff307803 */ /* 0x000fe40000000000 */
[----:B------:R-:W-:Y:S02]  /*1ae60*/  FSEL R111, R55, -INF , P0 ;  /* 0xff800000376f7808 */ /* 0x000fe40000000000 */
[-C--:B------:R-:W-:Y:S04]  /*1ae70*/  ISETP.GE.AND P0, PT, R6, R184.reuse, PT ;  /* 0x000000b80600720c */ /* 0x080fe80003f06270 */
[----:B------:R-:W-:Y:S02]  /*1ae80*/  FSEL R65, R121, -INF , P0 ;  /* 0xff80000079417808 */ /* 0x000fe40000000000 */
[----:B------:R-:W-:Y:S04]  /*1ae90*/  ISETP.GE.AND P0, PT, R5, R184, PT ;  /* 0x000000b80500720c */ /* 0x000fe80003f06270 */
[----:B------:R-:W-:Y:S02]  /*1aea0*/  FSEL R66, R66, -INF , P0 ;  /* 0xff80000042427808 */ /* 0x000fe40000000000 */
[-C--:B------:R-:W-:Y:S04]  /*1aeb0*/  ISETP.GE.AND P0, PT, R8, R182.reuse, PT ;  /* 0x000000b60800720c */ /* 0x080fe80003f06270 */
[----:B------:R-:W-:Y:S02]  /*1aec0*/  FSEL R109, R109, -INF , P0 ;  /* 0xff8000006d6d7808 */ /* 0x000fe40000000000 */
[----:B------:R-:W-:Y:S04]  /*1aed0*/  ISETP.GE.AND P0, PT, R7, R182, PT ;  /* 0x000000b60700720c */ /* 0x000fe80003f06270 */
[----:B------:R-:W-:Y:S02]  /*1aee0*/  FSEL R67, R67, -INF , P0 ;  /* 0xff80000043437808 */ /* 0x000fe40000000000 */
[-C--:B------:R-:W-:Y:S04]  /*1aef0*/  ISETP.GE.AND P0, PT, R2, R184.reuse, PT ;  /* 0x000000b80200720c */ /* 0x080fe80003f06270 */
[----:B------:R-:W-:Y:S02]  /*1af00*/  FSEL R64, R64, -INF , P0 ;  /* 0xff80000040407808 */ /* 0x000fe40000000000 */
[----:B------:R-:W-:Y:S02]  /*1af10*/  ISETP.GE.AND P0, PT, R50, R181, PT ;  /* 0x000000b53200720c */ /* 0x000fe40003f06270 */
[----:B------:R-:W-:Y:S11]  /*1af20*/  P2R R50, PR, RZ, 0x20 ;  /* 0x00000020ff327803 */ /* 0x000ff60000000000 */
[----:B------:R-:W-:Y:S02]  /*1af30*/  @P0 LOP3.LUT R172, R172, 0x1, RZ, 0xfc, !PT ;  /* 0x00000001acac0812 */ /* 0x000fe400078efcff */
[----:B------:R-:W-:Y:S02]  /*1af40*/  ISETP.GE.AND P0, PT, R0, R184, PT ;  /* 0x000000b80000720c */ /* 0x000fe40003f06270 */
[C---:B------:R-:W-:Y:S02]  /*1af50*/  LOP3.LUT P5, RZ, R172.reuse, 0x40, RZ, 0xc0, !PT ;  /* 0x00000040acff7812 */ /* 0x040fe400078ac0ff */
[C---:B------:R-:W-:Y:S02]  /*1af60*/  LOP3.LUT P1, RZ, R172.reuse, 0x2, RZ, 0xc0, !PT ;  /* 0x00000002acff7812 */ /* 0x040fe4000782c0ff */
[----:B------:R-:W-:Y:S02]  /*1af70*/  P2R R51, PR, RZ, 0x20 ;  /* 0x00000020ff337803 */ /* 0x000fe40000000000 */
[C---:B------:R-:W-:Y:S02]  /*1af80*/  LOP3.LUT P5, RZ, R172.reuse, 0x100, RZ, 0xc0, !PT ;  /* 0x00000100acff7812 */ /* 0x040fe400078ac0ff */
[----:B------:R-:W-:Y:S02]  /*1af90*/  FSEL R63, R63, -INF , P0 ;  /* 0xff8000003f3f7808 */ /* 0x000fe40000000000 */
[----:B------:R-:W-:Y:S02]  /*1afa0*/  P2R R52, PR, RZ, 0x20 ;  /* 0x00000020ff347803 */ /* 0x000fe40000000000 */
[----:B------:R-:W-:Y:S02]  /*1afb0*/  LOP3.LUT P5, RZ, R172, 0x2000, RZ, 0xc0, !PT ;  /* 0x00002000acff7812 */ /* 0x000fe400078ac0ff */
[-C--:B------:R-:W-:Y:S02]  /*1afc0*/  ISETP.GE.AND P0, PT, R6, R182.reuse, PT ;  /* 0x000000b60600720c */ /* 0x080fe40003f06270 */
[----:B------:R-:W-:Y:S02]  /*1afd0*/  P2R R54, PR, RZ, 0x20 ;  /* 0x00000020ff367803 */ /* 0x000fe40000000000 */
[C---:B------:R-:W-:Y:S02]  /*1afe0*/  LOP3.LUT P5, RZ, R172.reuse, 0x8000, RZ, 0xc0, !PT ;  /* 0x00008000acff7812 */ /* 0x040fe400078ac0ff */
[----:B------:R-:W-:Y:S02]  /*1aff0*/  FSEL R61, R61, -INF , P0 ;  /* 0xff8000003d3d7808 */ /* 0x000fe40000000000 */
[----:B------:R-:W-:Y:S02]  /*1b000*/  P2R R55, PR, RZ, 0x20 ;  /* 0x00000020ff377803 */ /* 0x000fe40000000000 */
[C---:B------:R-:W-:Y:S02]  /*1b010*/  LOP3.LUT P5, RZ, R172.reuse, 0x400, RZ, 0xc0, !PT ;  /* 0x00000400acff7812 */ /* 0x040fe400078ac0ff */
[-C--:B------:R-:W-:Y:S02]  /*1b020*/  ISETP.GE.AND P0, PT, R5, R182.reuse, PT ;  /* 0x000000b60500720c */ /* 0x080fe40003f06270 */
        /* <DEDUP_REMOVED lines=11> */
[----:B------:R-:W-:Y:S02]  /*1b0e0*/  FSEL R36, R46, -INF , P0 ;  /* 0xff8000002e247808 */ /* 0x000fe40000000000 */
[----:B------:R-:W-:Y:S02]  /*1b0f0*/  P2R R110, PR, RZ, 0x20 ;  /* 0x00000020ff6e7803 */ /* 0x000fe40000000000 */
[----:B------:R-:W-:Y:S02]  /*1b100*/  LOP3.LUT P5, RZ, R172, 0x10000, RZ, 0xc0, !PT ;  /* 0x00010000acff7812 */ /* 0x000fe400078ac0ff */
[----:B------:R-:W-:Y:S02]  /*1b110*/  ISETP.GE.AND P0, PT, R0, R182, PT ;  /* 0x000000b60000720c */ /* 0x000fe40003f06270 */
[----:B------:R-:W-:Y:S02]  /*1b120*/  P2R R112, PR, RZ, 0x20 ;  /* 0x00000020ff707803 */ /* 0x000fe40000000000 */
[C---:B------:R-:W-:Y:S02]  /*1b130*/  LOP3.LUT P5, RZ, R172.reuse, 0x200000, RZ, 0xc0, !PT ;  /* 0x00200000acff7812 */ /* 0x040fe400078ac0ff */
[----:B------:R-:W-:Y:S02]  /*1b140*/  FSEL R207, R207, -INF , !P6 ;  /* 0xff800000cfcf7808 */ /* 0x000fe40007000000 */
[----:B------:R-:W-:Y:S02]  /*1b150*/  P2R R113, PR, RZ, 0x20 ;  /* 0x00000020ff717803 */ /* 0x000fe40000000000 */
[----:B------:R-:W-:Y:S02]  /*1b160*/  LOP3.LUT P5, RZ, R172, 0x800000, RZ, 0xc0, !PT ;  /* 0x00800000acff7812 */ /* 0x000fe400078ac0ff */
[----:B------:R-:W-:Y:S02]  /*1b170*/  ISETP.NE.AND P6, PT, R44, RZ, PT ;  /* 0x000000ff2c00720c */ /* 0x000fe40003fc5270 */
[----:B------:R-:W-:Y:S02]  /*1b180*/  P2R R114, PR, RZ, 0x20 ;  /* 0x00000020ff727803 */ /* 0x000fe40000000000 */
[C---:B------:R-:W-:Y:S02]  /*1b190*/  LOP3.LUT P5, RZ, R172.reuse, 0x40000, RZ, 0xc0, !PT ;  /* 0x00040000acff7812 */ /* 0x040fe400078ac0ff */
[----:B------:R-:W-:Y:S02]  /*1b1a0*/  FSEL R37, R37, -INF , P0 ;  /* 0xff80000025257808 */ /* 0x000fe40000000000 */
        /* <DEDUP_REMOVED lines=20> */
[----:B------:R-:W-:Y:S02]  /*1b2f0*/  FSEL R193, R193, -INF , !P0 ;  /* 0xff800000c1c17808 */ /* 0x000fe40004000000 */
[----:B------:R-:W-:Y:S02]  /*1b300*/  FSEL R21, R3, -INF , !P5 ;  /* 0xff80000003157808 */ /* 0x000fe40006800000 */
[----:B------:R-:W2:Y:S01]  /*1b310*/  LD.E R3, desc[UR4][R102.64+0xdc] ;  /* 0x0000dc0466037980 */ /* 0x000ea2000c101900 */
[----:B------:R-:W-:Y:S02]  /*1b320*/  ISETP.NE.AND P5, PT, R125, RZ, PT ;  /* 0x000000ff7d00720c */ /* 0x000fe40003fa5270 */
[C---:B------:R-:W-:Y:S01]  /*1b330*/  ISETP.GE.AND P0, PT, R188.reuse, R181, PT ;  /* 0x000000b5bc00720c */ /* 0x040fe20003f06270 */
[----:B------:R-:W-:Y:S01]  /*1b340*/  VIADD R188, R188, 0xffffff80 ;  /* 0xffffff80bcbc7836 */ /* 0x000fe20000000000 */
[----:B------:R-:W-:Y:S02]  /*1b350*/  FSEL R19, R19, -INF , !P5 ;  /* 0xff80000013137808 */ /* 0x000fe40006800000 */
[----:B------:R-:W-:Y:S02]  /*1b360*/  ISETP.NE.AND P5, PT, R124, RZ, PT ;  /* 0x000000ff7c00720c */ /* 0x000fe40003fa5270 */
[----:B------:R-:W-:Y:S02]  /*1b370*/  FSEL R213, R213, -INF , !P4 ;  /* 0xff800000d5d57808 */ /* 0x000fe40006000000 */
[----:B------:R-:W-:Y:S02]  /*1b380*/  FSEL R15, R15, -INF , !P5 ;  /* 0xff8000000f0f7808 */ /* 0x000fe40006800000 */
[----:B------:R-:W-:Y:S02]  /*1b390*/  ISETP.NE.AND P5, PT, R122, RZ, PT ;  /* 0x000000ff7a00720c */ /* 0x000fe40003fa5270 */
[----:B------:R-:W-:Y:S02]  /*1b3a0*/  ISETP.NE.AND P4, PT, R48, RZ, PT ;  /* 0x000000ff3000720c */ /* 0x000fe40003f85270 */
[----:B------:R-:W-:Y:S02]  /*1b3b0*/  FSEL R13, R13, -INF , !P5 ;  /* 0xff8000000d0d7808 */ /* 0x000fe40006800000 */
[----:B------:R-:W-:Y:S04]  /*1b3c0*/  ISETP.NE.AND P5, PT, R121, RZ, PT ;  /* 0x000000ff7900720c */ /* 0x000fe80003fa5270 */
[----:B------:R-:W-:Y:S02]  /*1b3d0*/  FSEL R4, R4, -INF , !P5 ;  /* 0xff80000004047808 */ /* 0x000fe40006800000 */
[----:B------:R-:W-:Y:S04]  /*1b3e0*/  ISETP.NE.AND P5, PT, R120, RZ, PT ;  /* 0x000000ff7800720c */ /* 0x000fe80003fa5270 */
[----:B------:R-:W-:Y:S02]  /*1b3f0*/  FSEL R17, R17, -INF , !P5 ;  /* 0xff80000011117808 */ /* 0x000fe40006800000 */
[----:B------:R-:W-:Y:S04]  /*1b400*/  ISETP.NE.AND P5, PT, R118, RZ, PT ;  /* 0x000000ff7600720c */ /* 0x000fe80003fa5270 */
        /* <DEDUP_REMOVED lines=37> */
[----:B------:R-:W-:Y:S02]  /*1b660*/  FMNMX3.FTZ R10, R105, R4, R17, !PT ;  /* 0x00000004690a7276 */ /* 0x000fe40007810011 */
[----:B------:R-:W-:Y:S02]  /*1b670*/  ISETP.NE.AND P5, PT, R51, RZ, PT ;  /* 0x000000ff3300720c */ /* 0x000fe40003fa5270 */
[----:B------:R-:W-:Y:S02]  /*1b680*/  FSEL R51, R243, -INF , !P6 ;  /* 0xff800000f3337808 */ /* 0x000fe40007000000 */
[----:B------:R-:W-:Y:S02]  /*1b690*/  LOP3.LUT P6, RZ, R172, 0x1, RZ, 0xc0, !PT ;  /* 0x00000001acff7812 */ /* 0x000fe400078cc0ff */
[----:B------:R-:W-:Y:S02]  /*1b6a0*/  FMNMX3.FTZ R10, R10, R11, R9, !PT ;  /* 0x0000000b0a0a7276 */ /* 0x000fe40007810009 */
[----:B------:R-:W-:Y:S02]  /*1b6b0*/  LOP3.LUT R172, R172, 0xfffffffd, RZ, 0xc0, !PT ;  /* 0xfffffffdacac7812 */ /* 0x000fe400078ec0ff */
[----:B------:R-:W-:Y:S02]  /*1b6c0*/  FMNMX3.FTZ R12, R12, R235, R233, !PT ;  /* 0x000000eb0c0c7276 */ /* 0x000fe400078100e9 */
[----:B------:R-:W-:Y:S02]  /*1b6d0*/  FSEL R217, R24, -INF , !P5 ;  /* 0xff80000018d97808 */ /* 0x000fe40006800000 */
[----:B------:R-:W-:Y:S02]  /*1b6e0*/  ISETP.NE.AND P5, PT, R50, RZ, PT ;  /* 0x000000ff3200720c */ /* 0x000fe40003fa5270 */
[----:B------:R-:W-:Y:S02]  /*1b6f0*/  @P1 LOP3.LUT R172, R172, 0x2, RZ, 0xfc, !PT ;  /* 0x00000002acac1812 */ /* 0x000fe400078efcff */
[----:B------:R-:W-:Y:S02]  /*1b700*/  FMNMX3.FTZ R10, R10, R231, R229, !PT ;  /* 0x000000e70a0a7276 */ /* 0x000fe400078100e5 */
        /* <DEDUP_REMOVED lines=8> */
[----:B------:R-:W-:Y:S02]  /*1b790*/  FSEL R55, R247, -INF , !P0 ;  /* 0xff800000f7377808 */ /* 0x000fe40004000000 */
[----:B------:R-:W-:Y:S02]  /*1b7a0*/  FSEL R209, R27, -INF , !P3 ;  /* 0xff8000001bd17808 */ /* 0x000fe40005800000 */
[----:B------:R-:W-:Y:S02]  /*1b7b0*/  ISETP.GE.AND P0, PT, R30, R183, PT ;  /* 0x000000b71e00720c */ /* 0x000fe40003f06270 */
[----:B------:R-:W-:Y:S02]  /*1b7c0*/  ISETP.NE.AND P3, PT, R40, RZ, PT ;  /* 0x000000ff2800720c */ /* 0x000fe40003f65270 */
[----:B------:R-:W-:Y:S02]  /*1b7d0*/  FMNMX3.FTZ R10, R10, R215, R213, !PT ;  /* 0x000000d70a0a7276 */ /* 0x000fe400078100d5 */
[----:B------:R-:W-:Y:S02]  /*1b7e0*/  FSEL R191, R191, -INF , !P2 ;  /* 0xff800000bfbf7808 */ /* 0x000fe40005000000 */
[----:B------:R-:W-:Y:S02]  /*1b7f0*/  FMNMX3.FTZ R12, R12, R207, R205, !PT ;  /* 0x000000cf0c0c7276 */ /* 0x000fe400078100cd */
[----:B------:R-:W-:Y:S02]  /*1b800*/  ISETP.GE.AND P2, PT, R38, R183, PT ;  /* 0x000000b72600720c */ /* 0x000fe40003f46270 */
[----:B------:R-:W-:Y:S02]  /*1b810*/  FSEL R197, R31, -INF , !P3 ;  /* 0xff8000001fc57808 */ /* 0x000fe40005800000 */
[----:B------:R-:W-:Y:S02]  /*1b820*/  FSEL R129, R129, -INF , !P0 ;  /* 0xff80000081817808 */ /* 0x000fe40004000000 */
[----:B------:R-:W-:Y:S02]  /*1b830*/  FMNMX3.FTZ R10, R10, R211, R209, !PT ;  /* 0x000000d30a0a7276 */ /* 0x000fe400078100d1 */
[----:B------:R-:W-:Y:S02]  /*1b840*/  ISETP.NE.AND P5, PT, R49, RZ, PT ;  /* 0x000000ff3100720c */ /* 0x000fe40003fa5270 */
[----:B------:R-:W-:Y:S02]  /*1b850*/  ISETP.GE.AND P3, PT, R38, R181, PT ;  /* 0x000000b52600720c */ /* 0x000fe40003f66270 */
[----:B------:R-:W-:Y:S02]  /*1b860*/  ISETP.GE.AND P0, PT, R26, R183, PT ;  /* 0x000000b71a00720c */ /* 0x000fe40003f06270 */
[----:B------:R-:W-:Y:S02]  /*1b870*/  FMNMX3.FTZ R12, R12, R203, R201, !PT ;  /* 0x000000cb0c0c7276 */ /* 0x000fe400078100c9 */
[----:B------:R-:W-:Y:S02]  /*1b880*/  FSEL R143, R41, -INF , !P2 ;  /* 0xff800000298f7808 */ /* 0x000fe40005000000 */
[----:B------:R-:W-:Y:S02]  /*1b890*/  ISETP.GE.AND P2, PT, R33, R183, PT ;  /* 0x000000b72100720c */ /* 0x000fe40003f46270 */
[----:B------:R-:W-:Y:S02]  /*1b8a0*/  LOP3.LUT R172, R172, 0xfffffffe, RZ, 0xc0, !PT ;  /* 0xfffffffeacac7812 */ /* 0x000fe400078ec0ff */
[----:B------:R-:W-:Y:S02]  /*1b8b0*/  FSEL R49, R35, -INF , !P4 ;  /* 0xff80000023317808 */ /* 0x000fe40006000000 */
[----:B------:R-:W-:Y:S02]  /*1b8c0*/  FMNMX3.FTZ R10, R10, R199, R197, !PT ;  /* 0x000000c70a0a7276 */ /* 0x000fe400078100c5 */
[----:B------:R-:W-:Y:S02]  /*1b8d0*/  FSEL R139, R43, -INF , !P3 ;  /* 0xff8000002b8b7808 */ /* 0x000fe40005800000 */
[----:B------:R-:W-:Y:S02]  /*1b8e0*/  FSEL R121, R23, -INF , !P0 ;  /* 0xff80000017797808 */ /* 0x000fe40004000000 */
[----:B------:R-:W-:Y:S02]  /*1b8f0*/  FSEL R161, R161, -INF , !P5 ;  /* 0xff800000a1a17808 */ /* 0x000fe40006800000 */
[----:B------:R-:W-:Y:S02]  /*1b900*/  FMNMX3.FTZ R12, R12, R193, R191, !PT ;  /* 0x000000c10c0c7276 */ /* 0x000fe400078100bf */
[----:B------:R-:W-:Y:S02]  /*1b910*/  ISETP.GE.AND P3, PT, R28, R181, PT ;  /* 0x000000b51c00720c */ /* 0x000fe40003f66270 */
[----:B------:R-:W-:Y:S02]  /*1b920*/  ISETP.GE.AND P0, PT, R8, R183, PT ;  /* 0x000000b70800720c */ /* 0x000fe40003f06270 */
[----:B------:R-:W-:Y:S02]  /*1b930*/  FSEL R131, R45, -INF , !P2 ;  /* 0xff8000002d837808 */ /* 0x000fe40005000000 */
[----:B------:R-:W-:Y:S02]  /*1b940*/  @P1 LOP3.LUT R172, R172, 0x1, RZ, 0xfc, !PT ;  /* 0x00000001acac1812 */ /* 0x000fe400078efcff */
[----:B------:R-:W-:Y:S02]  /*1b950*/  ISETP.GE.AND P2, PT, R30, R181, PT ;  /* 0x000000b51e00720c */ /* 0x000fe40003f46270 */
[----:B------:R-:W-:Y:S01]  /*1b960*/  FMNMX3.FTZ R10, R10, R51, R49, !PT ;  /* 0x000000330a0a7276 */ /* 0x000fe20007810031 */
[----:B------:R-:W-:Y:S01]  /*1b970*/  LDSM.16.MT88.4 R28, [R107+0x6000] ;  /* 0x006000006b1c783b */ /* 0x000fe20000004200 */
[----:B------:R-:W-:Y:S02]  /*1b980*/  FMNMX3.FTZ R12, R12, R161, R143, !PT ;  /* 0x000000a10c0c7276 */ /* 0x000fe4000781008f */
[----:B------:R-:W-:Y:S02]  /*1b990*/  ISETP.GE.AND P5, PT, R34, R181, PT ;  /* 0x000000b52200720c */ /* 0x000fe40003fa6270 */
[----:B------:R-:W-:Y:S02]  /*1b9a0*/  FSEL R123, R123, -INF , !P3 ;  /* 0xff8000007b7b7808 */ /* 0x000fe40005800000 */
[----:B------:R-:W-:Y:S02]  /*1b9b0*/  FSEL R117, R117, -INF , !P0 ;  /* 0xff80000075757808 */ /* 0x000fe40004000000 */
[----:B------:R-:W-:Y:S02]  /*1b9c0*/  LOP3.LUT P3, RZ, R172, 0x2, RZ, 0xc0, !PT ;  /* 0x00000002acff7812 */ /* 0x000fe4000786c0ff */
        /* <DEDUP_REMOVED lines=8> */
[----:B------:R-:W-:Y:S02]  /*1ba50*/  FSEL R113, R22, -INF , !P3 ;  /* 0xff80000016717808 */ /* 0x000fe40005800000 */
[C---:B------:R-:W-:Y:S02]  /*1ba60*/  ISETP.GE.AND P1, PT, R6.reuse, R183, PT ;  /* 0x000000b70600720c */ /* 0x040fe40003f26270 */
[----:B------:R-:W-:Y:S02]  /*1ba70*/  ISETP.GE.AND P5, PT, R6, R181, PT ;  /* 0x000000b50600720c */ /* 0x000fe40003fa6270 */
[----:B------:R-:W-:Y:S02]  /*1ba80*/  FSEL R66, R66, -INF , !P0 ;  /* 0xff80000042427808 */ /* 0x000fe40004000000 */
[----:B------:R-:W-:Y:S02]  /*1ba90*/  FSEL R127, R47, -INF , !P4 ;  /* 0xff8000002f7f7808 */ /* 0x000fe40006000000 */
[C---:B------:R-:W-:Y:S01]  /*1baa0*/  ISETP.GE.AND P3, PT, R2.reuse, R183, PT ;  /* 0x000000b70200720c */ /* 0x040fe20003f66270 */
[----:B------:R-:W-:Y:S01]  /*1bab0*/  LDSM.16.MT88.4 R44, [R106+0x6000] ;  /* 0x006000006a2c783b */ /* 0x000fe20000004200 */
[----:B------:R-:W-:Y:S02]  /*1bac0*/  ISETP.GE.AND P0, PT, R2, R181, PT ;  /* 0x000000b50200720c */ /* 0x000fe40003f06270 */
[----:B------:R-:W-:Y:S02]  /*1bad0*/  FMNMX3.FTZ R6, R10, R141, R139, !PT ;  /* 0x0000008d0a067276 */ /* 0x000fe4000781008b */
[----:B------:R-:W-:Y:S02]  /*1bae0*/  FMNMX3.FTZ R2, R12, R129, R59, !PT ;  /* 0x000000810c027276 */ /* 0x000fe4000781003b */
[----:B------:R-:W-:Y:S02]  /*1baf0*/  FSEL R115, R115, -INF , !P2 ;  /* 0xff80000073737808 */ /* 0x000fe40005000000 */
[----:B------:R-:W-:Y:S02]  /*1bb00*/  LOP3.LUT P2, RZ, R172, 0x1, RZ, 0xc0, !PT ;  /* 0x00000001acff7812 */ /* 0x000fe4000784c0ff */
[----:B------:R-:W-:Y:S02]  /*1bb10*/  FMNMX3.FTZ R6, R6, R57, R127, !PT ;  /* 0x0000003906067276 */ /* 0x000fe4000781007f */
[----:B------:R-:W-:Y:S02]  /*1bb20*/  ISETP.GE.AND P4, PT, R18, R181, PT ;  /* 0x000000b51200720c */ /* 0x000fe40003f86270 */
[----:B------:R-:W-:Y:S02]  /*1bb30*/  FMNMX3.FTZ R2, R2, R121, R119, !PT ;  /* 0x0000007902027276 */ /* 0x000fe40007810077 */
[----:B------:R-:W-:Y:S02]  /*1bb40*/  FSEL R65, R65, -INF , !P1 ;  /* 0xff80000041417808 */ /* 0x000fe40004800000 */
[----:B------:R-:W-:Y:S02]  /*1bb50*/  FSEL R109, R109, -INF , !P2 ;  /* 0xff8000006d6d7808 */ /* 0x000fe40005000000 */
[C---:B------:R-:W-:Y:S02]  /*1bb60*/  ISETP.GE.AND P2, PT, R0.reuse, R183, PT ;  /* 0x000000b70000720c */ /* 0x040fe40003f46270 */
[----:B------:R-:W-:Y:S02]  /*1bb70*/  ISETP.GE.AND P1, PT, R0, R181, PT ;  /* 0x000000b50000720c */ /* 0x000fe40003f26270 */
[----:B------:R-:W-:Y:S02]  /*1bb80*/  FMNMX3.FTZ R0, R6, R125, R123, !PT ;  /* 0x0000007d06007276 */ /* 0x000fe4000781007b */
[----:B------:R-:W-:Y:S02]  /*1bb90*/  ISETP.GE.AND P6, PT, R7, R181, PT ;  /* 0x000000b50700720c */ /* 0x000fe40003fc6270 */
[----:B------:R-:W-:Y:S02]  /*1bba0*/  FSEL R111, R111, -INF , !P4 ;  /* 0xff8000006f6f7808 */ /* 0x000fe40006000000 */
[----:B------:R-:W-:Y:S02]  /*1bbb0*/  FMNMX3.FTZ R2, R2, R117, R115, !PT ;  /* 0x0000007502027276 */ /* 0x000fe40007810073 */
[----:B------:R-:W-:Y:S02]  /*1bbc0*/  FSEL R67, R67, -INF , !P6 ;  /* 0xff80000043437808 */ /* 0x000fe40007000000 */
[----:B------:R-:W-:Y:S02]  /*1bbd0*/  ISETP.GE.AND P4, PT, R5, R181, PT ;  /* 0x000000b50500720c */ /* 0x000fe40003f86270 */
[----:B------:R-:W-:Y:S02]  /*1bbe0*/  FMNMX3.FTZ R0, R0, R113, R111, !PT ;  /* 0x0000007100007276 */ /* 0x000fe4000781006f */
        /* <DEDUP_REMOVED lines=45> */
[-C--:B------:R-:W-:Y:S01]  /*1bec0*/  FFMA.FTZ R118, R123, R3.reuse, -R62 ;  /* 0x000000037b767223 */ /* 0x080fe2000001083e */
[-CC-:B------:R-:W-:Y:S01]  /*1bed0*/  FFMA.FTZ R116, R129, R3.reuse, -R108.reuse ;  /* 0x0000000381747223 */ /* 0x180fe2000001086c */
[-CC-:B------:R-:W-:Y:S07]  /*1bee0*/  FFMA.FTZ R104, R191, R3.reuse, -R108.reuse ;  /* 0x00000003bf687223 */ /* 0x180fee000001086c */
[----:B------:R-:W-:Y:S01]  /*1bef0*/  MUFU.EX2 R56, R56 ;  /* 0x0000003800387308 */ /* 0x000fe20000000800 */
[-C--:B------:R-:W-:Y:S01]  /*1bf00*/  FFMA.FTZ R105, R143, R3.reuse, -R108 ;  /* 0x000000038f697223 */ /* 0x080fe2000001086c */
[-C--:B------:R-:W-:Y:S01]  /*1bf10*/  FFMA.FTZ R110, R139, R3.reuse, -R62 ;  /* 0x000000038b6e7223 */ /* 0x080fe2000001083e */
[-C--:B------:R-:W-:Y:S07]  /*1bf20*/  FFMA.FTZ R114, R133, R3.reuse, -R108 ;  /* 0x0000000385727223 */ /* 0x080fee000001086c */
[----:B------:R-:W-:Y:S01]  /*1bf30*/  MUFU.EX2 R52, R52 ;  /* 0x0000003400347308 */ /* 0x000fe20000000800 */
[-C--:B------:R-:W-:Y:S01]  /*1bf40*/  FFMA.FTZ R127, R127, R3.reuse, -R62 ;  /* 0x000000037f7f7223 */ /* 0x080fe2000001083e */
[-CC-:B------:R-:W-:Y:S01]  /*1bf50*/  FFMA.FTZ R124, R119, R3.reuse, -R108.reuse ;  /* 0x00000003777c7223 */ /* 0x180fe2000001086c */
[-C--:B------:R-:W-:Y:S07]  /*1bf60*/  FFMA.FTZ R122, R115, R3.reuse, -R108 ;  /* 0x00000003737a7223 */ /* 0x080fee000001086c */
[----:B------:R-:W-:Y:S01]  /*1bf70*/  MUFU.EX2 R58, R58 ;  /* 0x0000003a003a7308 */ /* 0x000fe20000000800 */
[-C--:B------:R-:W-:Y:S01]  /*1bf80*/  FFMA.FTZ R126, R111, R3.reuse, -R62 ;  /* 0x000000036f7e7223 */ /* 0x080fe2000001083e */
[----:B---3--:R-:W-:Y:S01]  /*1bf90*/  F2FP.BF16.F32.PACK_AB R40, R54, R48 ;  /* 0x000000303628723e */ /* 0x008fe200000010ff */
[-CC-:B------:R-:W-:Y:S07]  /*1bfa0*/  FFMA.FTZ R121, R121, R3.reuse, -R108.reuse ;  /* 0x0000000379797223 */ /* 0x180fee000001086c */
[----:B------:R-:W3:Y:S01]  /*1bfb0*/  MUFU.EX2 R135, R135 ;  /* 0x0000008700877308 */ /* 0x000ee20000000800 */
[-C--:B------:R-:W-:Y:S01]  /*1bfc0*/  FFMA.FTZ R117, R117, R3.reuse, -R108 ;  /* 0x0000000375757223 */ /* 0x080fe2000001086c */
        /* <DEDUP_REMOVED lines=8> */
[----:B------:R-:W-:Y:S01]  /*1c050*/  FFMA.FTZ R37, R37, R3, -R62 ;  /* 0x0000000325257223 */ /* 0x000fe2000001083e */
[----:B------:R-:W-:Y:S07]  /*1c060*/  ISETP.GT.AND P0, PT, R185, R158, PT ;  /* 0x0000009eb900720c */ /* 0x000fee0003f04270 */
[----:B------:R-:W1:Y:S01]  /*1c070*/  MUFU.EX2 R39, R9 ;  /* 0x0000000900277308 */ /* 0x000e620000000800 */
[----:B---3--:R-:W-:Y:S09]  /*1c080*/  F2FP.BF16.F32.PACK_AB R42, R56, R135 ;  /* 0x00000087382a723e */ /* 0x008ff200000010ff */
[----:B------:R-:W3:Y:S01]  /*1c090*/  MUFU.EX2 R38, R10 ;  /* 0x0000000a00267308 */ /* 0x000ee20000000800 */
[----:B----4-:R-:W-:Y:S09]  /*1c0a0*/  F2FP.BF16.F32.PACK_AB R41, R52, R195 ;  /* 0x000000c33429723e */ /* 0x010ff200000010ff */
[----:B------:R-:W-:Y:S01]  /*1c0b0*/  MUFU.EX2 R104, R104 ;  /* 0x0000006800687308 */ /* 0x000fe20000000800 */
[----:B-----5:R-:W-:Y:S09]  /*1c0c0*/  F2FP.BF16.F32.PACK_AB R43, R58, R137 ;  /* 0x000000893a2b723e */ /* 0x020ff200000010ff */
[----:B------:R-:W-:Y:S01]  /*1c0d0*/  MUFU.EX2 R105, R105 ;  /* 0x0000006900697308 */ /* 0x000fe20000000800 */
[C---:B-1----:R-:W-:Y:S01]  /*1c0e0*/  FMUL.FTZ R4, R39.reuse, R96 ;  /* 0x0000006027047220 */ /* 0x042fe20000410000 */
[C---:B------:R-:W-:Y:S01]  /*1c0f0*/  FMUL.FTZ R5, R39.reuse, R97 ;  /* 0x0000006127057220 */ /* 0x040fe20000410000 */
[C---:B------:R-:W-:Y:S01]  /*1c100*/  FMUL.FTZ R8, R39.reuse, R92 ;  /* 0x0000005c27087220 */ /* 0x040fe20000410000 */
[C---:B------:R-:W-:Y:S01]  /*1c110*/  FMUL.FTZ R9, R39.reuse, R93 ;  /* 0x0000005d27097220 */ /* 0x040fe20000410000 */
[C---:B---3--:R-:W-:Y:S01]  /*1c120*/  FMUL.FTZ R6, R38.reuse, R98 ;  /* 0x0000006226067220 */ /* 0x048fe20000410000 */
        /* <DEDUP_REMOVED lines=303> */
.L_x_13803:
        /* <DEDUP_REMOVED lines=10> */
.L_x_13824:
        /* <DEDUP_REMOVED lines=128> */
.L_x_13813:
[----:B------:R-:W-:Y:S05]  /*1dcc0*/  BSYNC.RECONVERGENT B0 ;  /* 0x0000000000007941 */ /* 0x000fea0003800200 */
.L_x_13812:
        /* <DEDUP_REMOVED lines=23> */
.L_x_13815:
[----:B------:R-:W-:Y:S05]  /*1de40*/  BSYNC.RECONVERGENT B0 ;  /* 0x0000000000007941 */ /* 0x000fea0003800200 */
.L_x_13814:
        /* <DEDUP_REMOVED lines=43> */
.L_x_13817:
[----:B------:R-:W-:Y:S05]  /*1e100*/  BSYNC.RECONVERGENT B0 ;  /* 0x0000000000007941 */ /* 0x000fea0003800200 */
.L_x_13816:
        /* <DEDUP_REMOVED lines=13> */
.L_x_13819:
[----:B------:R-:W-:Y:S05]  /*1e1e0*/  BSYNC.RECONVERGENT B0 ;  /* 0x0000000000007941 */ /* 0x000fea0003800200 */
.L_x_13818:
[----:B------:R-:W-:-:S04]  /*1e1f0*/  MOV R165, 0x0 ;  /* 0x0000000000a57802 */ /* 0x000fc80000000f00 */
[----:B-1234-:R-:W-:Y:S05]  /*1e200*/  @P2 RET.REL.NODEC R164 `(_ZN5flash24flash_fwd_splitkv_kernelI23Flash_fwd_kernel_traitsILi64ELi64ELi128ELi4ELb0ELb0EN7cutlass10bfloat16_tE19Flash_kernel_traitsILi64ELi64ELi128ELi4ES3_EELb0ELb1ELb1ELb0ELb0ELb1ELb0ELb1EEEvNS_16Flash_fwd_paramsE) ;  /* 0xfffffe1ca47c2950 */ /* 0x01efea0003c3ffff */
        /* <DEDUP_REMOVED lines=12> */
[----:B-1----:R-:W-:Y:S05]  /*1e2d0*/  RET.REL.NODEC R164 `(_ZN5flash24flash_fwd_splitkv_kernelI23Flash_fwd_kernel_traitsILi64ELi64ELi128ELi4ELb0ELb0EN7cutlass10bfloat16_tE19Flash_kernel_traitsILi64ELi64ELi128ELi4ES3_EELb0ELb1ELb1ELb0ELb0ELb1ELb0ELb1EEEvNS_16Flash_fwd_paramsE) ;  /* 0xfffffe1ca4487950 */ /* 0x002fea0003c3ffff */
.L_x_13811:
[----:B------:R-:W-:Y:S01]  /*1e2e0*/  MOV R4, 0x2 ;  /* 0x0000000200047802 */ /* 0x000fe20000000f00 */
[----:B------:R-:W-:Y:S01]  /*1e2f0*/  IMAD.MOV.U32 R3, RZ, RZ, 0x1f ;  /* 0x0000001fff037424 */ /* 0x000fe200078e00ff */
[----:B------:R-:W-:-:S07]  /*1e300*/  MOV R5, 0xffffffff ;  /* 0xffffffff00057802 */ /* 0x000fce0000000f00 */
[----:B-1---5:R-:W-:Y:S05]  /*1e310*/  WARPSYNC.COLLECTIVE R5, `(.L_x_13820) ;  /* 0x0000000005087348 */ /* 0x022fea0003c00000 */
[----:B------:R2:W3:Y:S02]  /*1e320*/  SHFL.BFLY P0, R10, R190, R4, R3 ;  /* 0x0c000004be0a7389 */ /* 0x0004e40000000003 */
[----:B-123-5:R-:W-:Y:S05]  /*1e330*/  ENDCOLLECTIVE ;  /* 0x000000000000791b */ /* 0x02efea0003800000 */
.L_x_13820:
[----:B------:R-:W-:Y:S02]  /*1e340*/  IMAD.MOV.U32 R9, RZ, RZ, R10 ;  /* 0x000000ffff097224 */ /* 0x000fe400078e000a */
[----:B------:R-:W-:Y:S02]  /*1e350*/  IMAD.MOV.U32 R4, RZ, RZ, 0x1 ;  /* 0x00000001ff047424 */ /* 0x000fe400078e00ff */
[----:B------:R-:W-:-:S05]  /*1e360*/  FADD.FTZ R9, R9, R190 ;  /* 0x000000be09097221 */ /* 0x000fca0000010000 */
[----:B------:R-:W-:-:S07]  /*1e370*/  MOV R190, R9 ;  /* 0x0000000900be7202 */ /* 0x000fce0000000f00 */
[----:B------:R-:W-:Y:S05]  /*1e380*/  WARPSYNC.COLLECTIVE R5, `(.L_x_13821) ;  /* 0x0000000005087348 */ /* 0x000fea0003c00000 */
[----:B------:R1:W2:Y:S02]  /*1e390*/  SHFL.BFLY P0, R10, R190, R4, R3 ;  /* 0x0c000004be0a7389 */ /* 0x0002a40000000003 */
[----:B-12---:R-:W-:Y:S05]  /*1e3a0*/  ENDCOLLECTIVE ;  /* 0x000000000000791b */ /* 0x006fea0003800000 */
.L_x_13821:
[----:B------:R-:W-:Y:S01]  /*1e3b0*/  MOV R190, R189 ;  /* 0x000000bd00be7202 */ /* 0x000fe20000000f00 */
[----:B------:R-:W-:Y:S01]  /*1e3c0*/  IMAD.MOV.U32 R4, RZ, RZ, 0x2 ;  /* 0x00000002ff047424 */ /* 0x000fe200078e00ff */
[----:B------:R-:W-:-:S07]  /*1e3d0*/  MOV R6, R10 ;  /* 0x0000000a00067202 */ /* 0x000fce0000000f00 */
[----:B------:R-:W-:Y:S05]  /*1e3e0*/  WARPSYNC.COLLECTIVE R5, `(.L_x_13822) ;  /* 0x0000000005087348 */ /* 0x000fea0003c00000 */
[----:B------:R1:W2:Y:S02]  /*1e3f0*/  SHFL.BFLY P0, R10, R190, R4, R3 ;  /* 0x0c000004be0a7389 */ /* 0x0002a40000000003 */
[----:B-12---:R-:W-:Y:S05]  /*1e400*/  ENDCOLLECTIVE ;  /* 0x000000000000791b */ /* 0x006fea0003800000 */
.L_x_13822:
[----:B------:R-:W-:Y:S01]  /*1e410*/  FADD.FTZ R6, R9, R6 ;  /* 0x0000000609067221 */ /* 0x000fe20000010000 */
[----:B------:R-:W-:Y:S01]  /*1e420*/  FADD.FTZ R8, R10, R189 ;  /* 0x000000bd0a087221 */ /* 0x000fe20000010000 */
[----:B------:R-:W-:-:S04]  /*1e430*/  MOV R4, 0x1 ;  /* 0x0000000100047802 */ /* 0x000fc80000000f00 */
[----:B------:R-:W-:-:S07]  /*1e440*/  MOV R190, R8 ;  /* 0x0000000800be7202 */ /* 0x000fce0000000f00 */
[----:B------:R-:W-:Y:S05]  /*1e450*/  WARPSYNC.COLLECTIVE R5, `(.L_x_13823) ;  /* 0x0000000005087348 */ /* 0x000fea0003c00000 */
[----:B------:R1:W2:Y:S02]  /*1e460*/  SHFL.BFLY P0, R10, R190, R4, R3 ;  /* 0x0c000004be0a7389 */ /* 0x0002a40000000003 */
[----:B-12---:R-:W-:Y:S05]  /*1e470*/  ENDCOLLECTIVE ;  /* 0x000000000000791b */ /* 0x006fea0003800000 */
.L_x_13823:
[----:B------:R-:W-:Y:S05]  /*1e480*/  BRA `(.L_x_13824) ;  /* 0xfffffff0000c7947 */ /* 0x000fea000383ffff */
.L_x_13825:
        /* <DEDUP_REMOVED lines=15> */
.L_x_14829:


//--------------------- .text._ZN5flash24flash_fwd_splitkv_kernelI23Flash_fwd_kernel_traitsILi64ELi64ELi128ELi4ELb0ELb0EN7cutlass10bfloat16_tE19Flash_kernel_traitsILi64ELi64ELi128ELi4ES3_EELb0ELb1ELb0ELb0ELb1ELb0ELb1ELb0EEEvNS_16Flash_fwd_paramsE --------------------------
	.section	.text._ZN5flash24flash_fwd_splitkv_kernelI23Flash_fwd_kernel_traitsILi64ELi64ELi128ELi4ELb0ELb0EN7cutlass10bfloat16_tE19Flash_kernel_traitsILi64ELi64ELi128ELi4ES3_EELb0ELb1ELb0ELb0ELb1ELb0ELb1ELb0EEEvNS_16Flash_fwd_paramsE,"ax",@progbits
	.align	128
        .global         _ZN5flash24flash_fwd_splitkv_kernelI23Flash_fwd_kernel_traitsILi64ELi64ELi128ELi4ELb0ELb0EN7cutlass10bfloat16_tE19Flash_kernel_traitsILi64ELi64ELi128ELi4ES3_EELb0ELb1ELb0ELb0ELb1ELb0ELb1ELb0EEEvNS_16Flash_fwd_paramsE
        .type           _ZN5flash24flash_fwd_splitkv_kernelI23Flash_fwd_kernel_traitsILi64ELi64ELi128ELi4ELb0ELb0EN7cutlass10bfloat16_tE19Flash_kernel_traitsILi64ELi64ELi128ELi4ES3_EELb0ELb1ELb0ELb0ELb1ELb0ELb1ELb0EEEvNS_16Flash_fwd_paramsE,@function
        .size           _ZN5flash24flash_fwd_splitkv_kernelI23Flash_fwd_kernel_traitsILi64ELi64ELi128ELi4ELb0ELb0EN7cutlass10bfloat16_tE19Flash_kernel_traitsILi64ELi64ELi128ELi4ES3_EELb0ELb1ELb0ELb0ELb1ELb0ELb1ELb0EEEvNS_16Flash_fwd_paramsE,(.L_x_14830 - _ZN5flash24flash_fwd_splitkv_kernelI23Flash_fwd_kernel_traitsILi64ELi64ELi128ELi4ELb0ELb0EN7cutlass10bfloat16_tE19Flash_kernel_traitsILi64ELi64ELi128ELi4ES3_EELb0ELb1ELb0ELb0ELb1ELb0ELb1ELb0EEEvNS_16Flash_fwd_paramsE)
        .other          _ZN5flash24flash_fwd_splitkv_kernelI23Flash_fwd_kernel_traitsILi64ELi64ELi128ELi4ELb0ELb0EN7cutlass10bfloat16_tE19Flash_kernel_traitsILi64ELi64ELi128ELi4ES3_EELb0ELb1ELb0ELb0ELb1ELb0ELb1ELb0EEEvNS_16Flash_fwd_paramsE,@"STO_CUDA_ENTRY STV_DEFAULT"
_ZN5flash24flash_fwd_splitkv_kernelI23Flash_fwd_kernel_traitsILi64ELi64ELi128ELi4ELb0ELb0EN7cutlass10bfloat16_tE19Flash_kernel_traitsILi64ELi64ELi128ELi4ES3_EELb0ELb1ELb0ELb0ELb1ELb0ELb1ELb0EEEvNS_16Flash_fwd_paramsE:
.text._ZN5flash24flash_fwd_splitkv_kernelI23Flash_fwd_kernel_traitsILi64ELi64ELi128ELi4ELb0ELb0EN7cutlass10bfloat16_tE19Flash_kernel_traitsILi64ELi64ELi128ELi4ES3_EELb0ELb1ELb0ELb0ELb1ELb0ELb1ELb0EEEvNS_16Flash_fwd_paramsE:
        /* <DEDUP_REMOVED lines=29> */
[----:B-1----:R-:W-:Y:S05]  /*01d0*/  CALL.REL.NOINC `($_ZN5flash24flash_fwd_splitkv_kernelI23Flash_fwd_kernel_traitsILi64ELi64ELi128ELi4ELb0ELb0EN7cutlass10bfloat16_tE19Flash_kernel_traitsILi64ELi64ELi128ELi4ES3_EELb0ELb1ELb0ELb0ELb1ELb0ELb1ELb0EEEvNS_16Flash_fwd_paramsE$_ZN5flash30compute_attn_1rowblock_splitkvI23Flash_fwd_kernel_traitsILi64ELi64ELi128ELi4ELb0ELb0EN7cutlass10bfloat16_tE19Flash_kernel_traitsILi64ELi64ELi128ELi4ES3_EELb0ELb1ELb0ELb0ELb1ELb0ELb1ELb0ENS_16Flash_fwd_paramsEEEvRKT8_iiiii) ;  /* 0x0000000000087944 */ /* 0x002fea0003c00000 */
[----:B------:R-:W-:Y:S05]  /*01e0*/  BSYNC.RECONVERGENT B3 ;  /* 0x0000000000037941 */ /* 0x000fea0003800200 */
.L_x_13826:
[----:B------:R-:W-:Y:S05]  /*01f0*/  EXIT ;  /* 0x000000000000794d */ /* 0x000fea0003800000 */
        .type           $_ZN5flash24flash_fwd_splitkv_kernelI23Flash_fwd_kernel_traitsILi64ELi64ELi128ELi4ELb0ELb0EN7cutlass10bfloat16_tE19Flash_kernel_traitsILi64ELi64ELi128ELi4ES3_EELb0ELb1ELb0ELb0ELb1ELb0ELb1ELb0EEEvNS_16Flash_fwd_paramsE$_ZN5flash30compute_attn_1rowblock_splitkvI23Flash_fwd_kernel_traitsILi64ELi64ELi128ELi4ELb0ELb0EN7cutlass10bfloat16_tE19Flash_kernel_traitsILi64ELi64ELi128ELi4ES3_EELb0ELb1ELb0ELb0ELb1ELb0ELb1ELb0ENS_16Flash_fwd_paramsEEEvRKT8_iiiii,@function
        .size           $_ZN5flash24flash_fwd_splitkv_kernelI23Flash_fwd_kernel_traitsILi64ELi64ELi128ELi4ELb0ELb0EN7cutlass10bfloat16_tE19Flash_kernel_traitsILi64ELi64ELi128ELi4ES3_EELb0ELb1ELb0ELb0ELb1ELb0ELb1ELb0EEEvNS_16Flash_fwd_paramsE$_ZN5flash30compute_attn_1rowblock_splitkvI23Flash_fwd_kernel_traitsILi64ELi64ELi128ELi4ELb0ELb0EN7cutlass10bfloat16_tE19Flash_kernel_traitsILi64ELi64ELi128ELi4ES3_EELb0ELb1ELb0ELb0ELb1ELb0ELb1ELb0ENS_16Flash_fwd_paramsEEEvRKT8_iiiii,(.L_x_14830 - $_ZN5flash24flash_fwd_splitkv_kernelI23Flash_fwd_kernel_traitsILi64ELi64ELi128ELi4ELb0ELb0EN7cutlass10bfloat16_tE19Flash_kernel_traitsILi64ELi64ELi128ELi4ES3_EELb0ELb1ELb0ELb0ELb1ELb0ELb1ELb0EEEvNS_16Flash_fwd_paramsE$_ZN5flash30compute_attn_1rowblock_splitkvI23Flash_fwd_kernel_traitsILi64ELi64ELi128ELi4ELb0ELb0EN7cutlass10bfloat16_tE19Flash_kernel_traitsILi64ELi64ELi128ELi4ES3_EELb0ELb1ELb0ELb0ELb1ELb0ELb1ELb0ENS_16Flash_fwd_paramsEEEvRKT8_iiiii)
$_ZN5flash24flash_fwd_splitkv_kernelI23Flash_fwd_kernel_traitsILi64ELi64ELi128ELi4ELb0ELb0EN7cutlass10bfloat16_tE19Flash_kernel_traitsILi64ELi64ELi128ELi4ES3_EELb0ELb1ELb0ELb0ELb1ELb0ELb1ELb0EEEvNS_16Flash_fwd_paramsE$_ZN5flash30compute_attn_1rowblock_splitkvI23Flash_fwd_kernel_traitsILi64ELi64ELi128ELi4ELb0ELb0EN7cutlass10bfloat16_tE19Flash_kernel_traitsILi64ELi64ELi128ELi4ES3_EELb0ELb1ELb0ELb0ELb1ELb0ELb1ELb0ENS_16Flash_fwd_paramsEEEvRKT8_iiiii:
        /* <DEDUP_REMOVED lines=20> */
[----:B------:R-:W2:Y:S01]  /*0340*/  S2R R161, SR_TID.X ;  /* 0x0000000000a17919 */ /* 0x000ea20000002100 */
[----:B------:R-:W-:-:S04]  /*0350*/  SHF.R.U32.HI R0, RZ, 0x1e, R165 ;  /* 0x0000001eff007819 */ /* 0x000fc800000116a5 */
[----:B------:R1:W5:Y:S01]  /*0360*/  @P2 LD.E R15, desc[UR4][R22.64] ;  /* 0x00000004160f2980 */ /* 0x000362000c101900 */
[----:B------:R-:W-:Y:S01]  /*0370*/  ISETP.NE.U32.AND P2, PT, R16, RZ, PT ;  /* 0x000000ff1000720c */ /* 0x000fe20003f45070 */
[----:B------:R-:W-:-:S03]  /*0380*/  IMAD.MOV.U32 R12, RZ, RZ, RZ ;  /* 0x000000ffff0c7224 */ /* 0x000fc600078e00ff */
[----:B------:R-:W-:Y:S01]  /*0390*/  ISETP.NE.AND.EX P2, PT, R17, RZ, PT, P2 ;  /* 0x000000ff1100720c */ /* 0x000fe20003f45320 */
[----:B------:R-:W-:Y:S01]  /*03a0*/  @P1 IMAD.X R21, R7, 0x1, R0, P0 ;  /* 0x0000000107151824 */ /* 0x000fe200000e0600 */
[----:B------:R-:W-:-:S04]  /*03b0*/  ISETP.NE.U32.AND P0, PT, R10, RZ, PT ;  /* 0x000000ff0a00720c */ /* 0x000fc80003f05070 */
[----:B------:R1:W5:Y:S01]  /*03c0*/  @P1 LD.E R12, desc[UR4][R20.64] ;  /* 0x00000004140c1980 */ /* 0x000362000c101900 */
[----:B------:R-:W-:Y:S01]  /*03d0*/  IADD3 R18, P1, PT, R16, R4, RZ ;  /* 0x0000000410127210 */ /* 0x000fe20007f3e0ff */
[----:B------:R-:W-:Y:S01]  /*03e0*/  BSSY.RECONVERGENT B0, `(.L_x_13827) ;  /* 0x0000009000007945 */ /* 0x000fe20003800200 */
[----:B------:R-:W-:-:S03]  /*03f0*/  ISETP.NE.AND.EX P0, PT, R11, RZ, PT, P0 ;  /* 0x000000ff0b00720c */ /* 0x000fc60003f05300 */
[----:B------:R-:W-:Y:S02]  /*0400*/  IMAD.X R19, R17, 0x1, R0, P1 ;  /* 0x0000000111137824 */ /* 0x000fe400008e0600 */
[----:B------:R-:W-:Y:S01]  /*0410*/  IMAD.MOV.U32 R17, RZ, RZ, -0x1 ;  /* 0xffffffffff117424 */ /* 0x000fe200078e00ff */
[----:B------:R-:W-:Y:S07]  /*0420*/  @!P2 BRA `(.L_x_13828) ;  /* 0x000000000010a947 */ /* 0x000fee0003800000 */
[----:B------:R-:W3:Y:S02]  /*0430*/  LD.E.U8 R5, desc[UR4][R2.64+0x1b2] ;  /* 0x0001b20402057980 */ /* 0x000ee4000c101100 */
[----:B---3--:R-:W-:-:S13]  /*0440*/  ISETP.NE.AND P1, PT, R5, RZ, PT ;  /* 0x000000ff0500720c */ /* 0x008fda0003f25270 */
[----:B------:R-:W-:Y:S05]  /*0450*/  @!P1 BRA `(.L_x_13828) ;  /* 0x0000000000049947 */ /* 0x000fea0003800000 */
[----:B------:R3:W5:Y:S02]  /*0460*/  LD.E R17, desc[UR4][R18.64] ;  /* 0x0000000412117980 */ /* 0x000764000c101900 */
.L_x_13828:
[----:B------:R-:W-:Y:S05]  /*0470*/  BSYNC.RECONVERGENT B0 ;  /* 0x0000000000007941 */ /* 0x000fea0003800200 */
.L_x_13827:
[----:B------:R-:W-:Y:S04]  /*0480*/  BSSY.RECONVERGENT B0, `(.L_x_13829) ;  /* 0x0000007000007945 */ /* 0x000fe80003800200 */
[----:B------:R-:W-:Y:S05]  /*0490*/  @!P3 BRA `(.L_x_13830) ;  /* 0x000000000014b947 */ /* 0x000fea0003800000 */
[----:B------:R-:W4:Y:S02]  /*04a0*/  LD.E.U8 R5, desc[UR4][R2.64+0x1b2] ;  /* 0x0001b20402057980 */ /* 0x000f24000c101100 */
[----:B----4-:R-:W-:-:S13]  /*04b0*/  ISETP.NE.AND P1, PT, R5, RZ, PT ;  /* 0x000000ff0500720c */ /* 0x010fda0003f25270 */
[----:B------:R-:W4:Y:S02]  /*04c0*/  @P1 LD.E R14, desc[UR4][R18.64+0x4] ;  /* 0x00000404120e1980 */ /* 0x000f24000c101900 */
[----:B----45:R-:W-:-:S06]  /*04d0*/  @P1 IADD3 R121, PT, PT, R14, -R17, RZ ;  /* 0x800000110e791210 */ /* 0x030fcc0007ffe0ff */
[----:B------:R4:W5:Y:S02]  /*04e0*/  @!P1 LD.E R121, desc[UR4][R18.64] ;  /* 0x0000000412799980 */ /* 0x000964000c101900 */
.L_x_13830:
[----:B------:R-:W-:Y:S05]  /*04f0*/  BSYNC.RECONVERGENT B0 ;  /* 0x0000000000007941 */ /* 0x000fea0003800200 */
.L_x_13829:
        /* <DEDUP_REMOVED lines=8> */
.L_x_13832:
[----:B------:R-:W5:Y:S01]  /*0580*/  LD.E.64 R6, desc[UR4][R2.64+0x108] ;  /* 0x0001080402067980 */ /* 0x000f62000c101b00 */
[----:B------:R-:W-:Y:S01]  /*0590*/  BSSY.RECONVERGENT B0, `(.L_x_13834) ;  /* 0x0000006000007945 */ /* 0x000fe20003800200 */
[----:B------:R-:W-:Y:S01]  /*05a0*/  IMAD.MOV.U32 R5, RZ, RZ, RZ ;  /* 0x000000ffff057224 */ /* 0x000fe200078e00ff */
[----:B-----5:R-:W-:-:S04]  /*05b0*/  ISETP.NE.U32.AND P0, PT, R6, RZ, PT ;  /* 0x000000ff0600720c */ /* 0x020fc80003f05070 */
[----:B------:R-:W-:-:S13]  /*05c0*/  ISETP.NE.AND.EX P0, PT, R7, RZ, PT, P0 ;  /* 0x000000ff0700720c */ /* 0x000fda0003f05300 */
[----:B------:R-:W-:Y:S05]  /*05d0*/  @!P0 BRA `(.L_x_13835) ;  /* 0x0000000000048947 */ /* 0x000fea0003800000 */
[----:B------:R1:W5:Y:S02]  /*05e0*/  LD.E R5, desc[UR4][R2.64+0xbc] ;  /* 0x0000bc0402057980 */ /* 0x000364000c101900 */
.L_x_13835:
[----:B------:R-:W-:Y:S05]  /*05f0*/  BSYNC.RECONVERGENT B0 ;  /* 0x0000000000007941 */ /* 0x000fea0003800200 */
.L_x_13834:
[----:B-----5:R-:W-:Y:S02]  /*0600*/  IADD3 R121, PT, PT, R5, R121, -R12 ;  /* 0x0000007905797210 */ /* 0x020fe40007ffe80c */
.L_x_13833:
[----:B------:R-:W-:Y:S05]  /*0610*/  BSYNC.RECONVERGENT B1 ;  /* 0x0000000000017941 */ /* 0x000fea0003800200 */
.L_x_13831:
[----:B------:R-:W-:Y:S01]  /*0620*/  IMAD.SHL.U32 R162, R29, 0x40, RZ ;  /* 0x000000401da27824 */ /* 0x000fe200078e00ff */
[----:B------:R-:W-:Y:S01]  /*0630*/  MOV R6, R160 ;  /* 0x000000a000067202 */ /* 0x000fe20000000f00 */
[----:B------:R-:W-:-:S03]  /*0640*/  IMAD.MOV.U32 R7, RZ, RZ, 0x0 ;  /* 0x00000000ff077424 */ /* 0x000fc600078e00ff */
[----:B------:R-:W-:-:S13]  /*0650*/  ISETP.GT.AND P0, PT, R123, R162, PT ;  /* 0x000000a27b00720c */ /* 0x000fda0003f04270 */
[----:B-1234-:R-:W-:Y:S05]  /*0660*/  @!P0 RET.REL.NODEC R6 `(_ZN5flash24flash_fwd_splitkv_kernelI23Flash_fwd_kernel_traitsILi64ELi64ELi128ELi4ELb0ELb0EN7cutlass10bfloat16_tE19Flash_kernel_traitsILi64ELi64ELi128ELi4ES3_EELb0ELb1ELb0ELb0ELb1ELb0ELb1ELb0EEEvNS_16Flash_fwd_paramsE) ;  /* 0xfffffff806648950 */ /* 0x01efea0003c3ffff */
        /* <DEDUP_REMOVED lines=8> */
[----:B------:R1:W5:Y:S01]  /*06f0*/  F2I.FTZ.U32.TRUNC.NTZ R19, R18 ;  /* 0x0000001200137305 */ /* 0x000362000021f000 */
[----:B------:R-:W-:Y:S02]  /*0700*/  IMAD.MOV R5, RZ, RZ, -R5 ;  /* 0x000000ffff057224 */ /* 0x000fe400078e0a05 */
[----:B-1----:R-:W-:Y:S02]  /*0710*/  IMAD.MOV.U32 R18, RZ, RZ, RZ ;  /* 0x000000ffff127224 */ /* 0x002fe400078e00ff */
        /* <DEDUP_REMOVED lines=18> */
[----:B------:R-:W-:Y:S01]  /*0840*/  ISETP.GE.U32.AND P2, PT, R6, R7, PT ;  /* 0x000000070600720c */ /* 0x000fe20003f46070 */
[--C-:B---3--:R-:W-:Y:S01]  /*0850*/  IMAD.IADD R6, R10, 0x1, R123.reuse ;  /* 0x000000010a067824 */ /* 0x108fe200078e027b */
[----:B------:R-:W-:-:S04]  /*0860*/  IADD3 R10, PT, PT, R5, R162, -R123 ;  /* 0x000000a2050a7210 */ /* 0x000fc80007ffe87b */
[----:B------:R-:W-:Y:S02]  /*0870*/  IADD3 R6, PT, PT, -R6, R162, R121 ;  /* 0x000000a206067210 */ /* 0x000fe40007ffe179 */
[----:B----4-:R-:W-:Y:S02]  /*0880*/  IADD3 R9, PT, PT, R10, 0x40, R9 ;  /* 0x000000400a097810 */ /* 0x010fe40007ffe009 */
[----:B------:R-:W-:Y:S02]  /*0890*/  SHF.R.S32.HI R10, RZ, 0x1f, R5 ;  /* 0x0000001fff0a7819 */ /* 0x000fe40000011405 */
        /* <DEDUP_REMOVED lines=26> */
[----:B------:R-:W-:-:S04]  /*0a40*/  IMAD R5, R5, R6, R162 ;  /* 0x0000000605057224 */ /* 0x000fc800078e02a2 */
[----:B----4-:R-:W-:Y:S02]  /*0a50*/  IMAD R6, R5, R0, RZ ;  /* 0x0000000005067224 */ /* 0x010fe400078e02ff */
[C---:B------:R-:W-:Y:S01]  /*0a60*/  VIADD R0, R4.reuse, 0x18 ;  /* 0x0000001804007836 */ /* 0x040fe20000000000 */
[CC--:B------:R-:W-:Y:S02]  /*0a70*/  ISETP.GE.AND P1, PT, R4.reuse, R123.reuse, PT ;  /* 0x0000007b0400720c */ /* 0x0c0fe40003f26270 */
[----:B-1----:R-:W-:Y:S01]  /*0a80*/  LEA R3, P3, R161, R6, 0x2 ;  /* 0x00000006a1037211 */ /* 0x002fe200078610ff */
[----:B------:R-:W-:Y:S01]  /*0a90*/  VIADD R14, R4, 0x8 ;  /* 0x00000008040e7836 */ /* 0x000fe20000000000 */
[----:B------:R-:W-:Y:S02]  /*0aa0*/  IADD3 R7, P2, PT, R5, R4, RZ ;  /* 0x0000000405077210 */ /* 0x000fe40007f5e0ff */
[----:B------:R-:W-:Y:S02]  /*0ab0*/  LEA.HI.X.SX32 R6, R6, RZ, 0x1, P3 ;  /* 0x000000ff06067211 */ /* 0x000fe400018f0eff */
[----:B------:R-:W-:Y:S01]  /*0ac0*/  ISETP.GE.AND P4, PT, R0, R123, PT ;  /* 0x0000007b0000720c */ /* 0x000fe20003f86270 */
[----:B------:R-:W-:Y:S01]  /*0ad0*/  VIADD R0, R4, 0x20 ;  /* 0x0000002004007836 */ /* 0x000fe20000000000 */
[----:B-----5:R-:W-:-:S02]  /*0ae0*/  LEA R2, P3, R3, R10, 0x2 ;  /* 0x0000000a03027211 */ /* 0x020fc400078610ff */
[----:B------:R-:W-:Y:S02]  /*0af0*/  ISETP.GE.AND P0, PT, R14, R123, PT ;  /* 0x0000007b0e00720c */ /* 0x000fe40003f06270 */
[----:B------:R-:W-:Y:S02]  /*0b00*/  LEA.HI.X.SX32 R5, R5, RZ, 0x1, P2 ;  /* 0x000000ff05057211 */ /* 0x000fe400010f0eff */
[----:B------:R-:W-:Y:S02]  /*0b10*/  LEA R8, P2, R7, R8, 0x2 ;  /* 0x0000000807087211 */ /* 0x000fe400078410ff */
[----:B------:R-:W-:Y:S02]  /*0b20*/  LEA.HI.X R3, R3, R11, R6, 0x2, P3 ;  /* 0x0000000b03037211 */ /* 0x000fe400018f1406 */
[----:B------:R-:W-:Y:S01]  /*0b30*/  ISETP.GE.AND P3, PT, R0, R123, PT ;  /* 0x0000007b0000720c */ /* 0x000fe20003f66270 */
[C---:B------:R-:W-:Y:S01]  /*0b40*/  VIADD R0, R4.reuse, 0x30 ;  /* 0x0000003004007836 */ /* 0x040fe20000000000 */
[----:B------:R-:W-:Y:S01]  /*0b50*/  LEA.HI.X R9, R7, R9, R5, 0x2, P2 ;  /* 0x0000000907097211 */ /* 0x000fe200010f1405 */
[----:B------:R-:W-:Y:S01]  /*0b60*/  @!P1 ST.E.128 desc[UR4][R2.64], RZ ;  /* 0x000000ff02009985 */ /* 0x000fe2000c101d04 */
[----:B------:R-:W-:Y:S01]  /*0b70*/  LOP3.LUT P2, R161, R161, 0xf, RZ, 0xc0, !PT ;  /* 0x0000000fa1a17812 */ /* 0x000fe2000784c0ff */
[----:B------:R-:W-:Y:S01]  /*0b80*/  VIADD R12, R4, 0x10 ;  /* 0x00000010040c7836 */ /* 0x000fe20000000000 */
[-C--:B------:R-:W-:Y:S01]  /*0b90*/  ISETP.GE.AND P1, PT, R0, R123.reuse, PT ;  /* 0x0000007b0000720c */ /* 0x080fe20003f26270 */
[C---:B------:R-:W-:Y:S01]  /*0ba0*/  VIADD R10, R4.reuse, 0x28 ;  /* 0x00000028040a7836 */ /* 0x040fe20000000000 */
[----:B------:R-:W-:Y:S01]  /*0bb0*/  ISETP.NE.OR P6, PT, R161, RZ, P0 ;  /* 0x000000ffa100720c */ /* 0x000fe200007c5670 */
[----:B------:R-:W-:Y:S01]  /*0bc0*/  VIADD R0, R4, 0x38 ;  /* 0x0000003804007836 */ /* 0x000fe20000000000 */
[----:B------:R-:W-:Y:S01]  /*0bd0*/  P2R R6, PR, RZ, 0x4 ;  /* 0x00000004ff067803 */ /* 0x000fe20000000000 */
[----:B------:R-:W-:Y:S01]  /*0be0*/  @!P0 ST.E.128 desc[UR4][R2.64+0x800], RZ ;  /* 0x000800ff02008985 */ /* 0x000fe2000c101d04 */
[----:B------:R-:W-:-:S02]  /*0bf0*/  ISETP.GE.AND P5, PT, R12, R123, PT ;  /* 0x0000007b0c00720c */ /* 0x000fc40003fa6270 */
[-C--:B------:R-:W-:Y:S02]  /*0c00*/  ISETP.GE.AND P2, PT, R10, R123.reuse, PT ;  /* 0x0000007b0a00720c */ /* 0x080fe40003f46270 */
[----:B------:R-:W-:Y:S01]  /*0c10*/  ISETP.GE.AND P0, PT, R0, R123, PT ;  /* 0x0000007b0000720c */ /* 0x000fe20003f06270 */
[----:B------:R-:W-:Y:S04]  /*0c20*/  @!P4 ST.E.128 desc[UR4][R2.64+0x1800], RZ ;  /* 0x001800ff0200c985 */ /* 0x000fe8000c101d04 */
[----:B------:R-:W-:Y:S01]  /*0c30*/  @!P6 IMAD.MOV.U32 R5, RZ, RZ, -0x800000 ;  /* 0xff800000ff05e424 */ /* 0x000fe200078e00ff */
[----:B------:R-:W-:Y:S04]  /*0c40*/  @!P3 ST.E.128 desc[UR4][R2.64+0x2000], RZ ;  /* 0x002000ff0200b985 */ /* 0x000fe8000c101d04 */
[----:B------:R-:W-:Y:S04]  /*0c50*/  @!P5 ST.E.128 desc[UR4][R2.64+0x1000], RZ ;  /* 0x001000ff0200d985 */ /* 0x000fe8000c101d04 */
[----:B------:R-:W-:Y:S04]  /*0c60*/  @!P2 ST.E.128 desc[UR4][R2.64+0x2800], RZ ;  /* 0x002800ff0200a985 */ /* 0x000fe8000c101d04 */
[----:B------:R-:W-:Y:S04]  /*0c70*/  @!P1 ST.E.128 desc[UR4][R2.64+0x3000], RZ ;  /* 0x003000ff02009985 */ /* 0x000fe8000c101d04 */
[----:B------:R1:W-:Y:S04]  /*0c80*/  @!P0 ST.E.128 desc[UR4][R2.64+0x3800], RZ ;  /* 0x003800ff02008985 */ /* 0x0003e8000c101d04 */
[----:B------:R2:W-:Y:S01]  /*0c90*/  @!P6 ST.E desc[UR4][R8.64+0x20], R5 ;  /* 0x000020050800e985 */ /* 0x0005e2000c101904 */
[----:B------:R-:W-:-:S02]  /*0ca0*/  ISETP.NE.AND P6, PT, R6, RZ, PT ;  /* 0x000000ff0600720c */ /* 0x000fc40003fc5270 */
[C---:B------:R-:W-:Y:S02]  /*0cb0*/  ISETP.NE.OR P5, PT, R161.reuse, RZ, P5 ;  /* 0x000000ffa100720c */ /* 0x040fe40002fa5670 */
[C---:B------:R-:W-:Y:S02]  /*0cc0*/  ISETP.NE.OR P4, PT, R161.reuse, RZ, P4 ;  /* 0x000000ffa100720c */ /* 0x040fe40002785670 */
[C---:B------:R-:W-:Y:S02]  /*0cd0*/  ISETP.NE.OR P3, PT, R161.reuse, RZ, P3 ;  /* 0x000000ffa100720c */ /* 0x040fe40001f65670 */
[C---:B------:R-:W-:Y:S02]  /*0ce0*/  ISETP.NE.OR P2, PT, R161.reuse, RZ, P2 ;  /* 0x000000ffa100720c */ /* 0x040fe40001745670 */
[----:B------:R-:W-:Y:S02]  /*0cf0*/  ISETP.NE.OR P1, PT, R161, RZ, P1 ;  /* 0x000000ffa100720c */ /* 0x000fe40000f25670 */
[----:B------:R-:W-:-:S02]  /*0d00*/  ISETP.GE.OR P6, PT, R4, R123, P6 ;  /* 0x0000007b0400720c */ /* 0x000fc400037c6670 */
[----:B------:R-:W-:Y:S01]  /*0d10*/  ISETP.NE.OR P0, PT, R161, RZ, P0 ;  /* 0x000000ffa100720c */ /* 0x000fe20000705670 */
[----:B------:R-:W-:Y:S02]  /*0d20*/  @!P5 IMAD.MOV.U32 R15, RZ, RZ, -0x800000 ;  /* 0xff800000ff0fd424 */ /* 0x000fe400078e00ff */
[----:B------:R-:W-:Y:S02]  /*0d30*/  @!P4 IMAD.MOV.U32 R11, RZ, RZ, -0x800000 ;  /* 0xff800000ff0bc424 */ /* 0x000fe400078e00ff */
[----:B------:R-:W-:Y:S02]  /*0d40*/  @!P3 IMAD.MOV.U32 R7, RZ, RZ, -0x800000 ;  /* 0xff800000ff07b424 */ /* 0x000fe400078e00ff */
[----:B------:R-:W-:Y:S02]  /*0d50*/  IMAD.MOV.U32 R161, RZ, RZ, 0x0 ;  /* 0x00000000ffa17424 */ /* 0x000fe400078e00ff */
[----:B-1----:R-:W-:Y:S02]  /*0d60*/  @!P1 IMAD.MOV.U32 R3, RZ, RZ, -0x800000 ;  /* 0xff800000ff039424 */ /* 0x002fe400078e00ff */
[----:B------:R-:W-:-:S02]  /*0d70*/  @!P6 IMAD.MOV.U32 R13, RZ, RZ, -0x800000 ;  /* 0xff800000ff0de424 */ /* 0x000fc400078e00ff */
[----:B--2---:R-:W-:Y:S01]  /*0d80*/  @!P2 IMAD.MOV.U32 R5, RZ, RZ, -0x800000 ;  /* 0xff800000ff05a424 */ /* 0x004fe200078e00ff */
[----:B------:R-:W-:Y:S04]  /*0d90*/  @!P5 ST.E desc[UR4][R8.64+0x40], R15 ;  /* 0x0000400f0800d985 */ /* 0x000fe8000c101904 */
[----:B------:R-:W-:Y:S04]  /*0da0*/  @!P4 ST.E desc[UR4][R8.64+0x60], R11 ;  /* 0x0000600b0800c985 */ /* 0x000fe8000c101904 */
[----:B------:R-:W-:Y:S04]  /*0db0*/  @!P3 ST.E desc[UR4][R8.64+0x80], R7 ;  /* 0x000080070800b985 */ /* 0x000fe8000c101904 */
[----:B------:R-:W-:Y:S04]  /*0dc0*/  @!P2 ST.E desc[UR4][R8.64+0xa0], R5 ;  /* 0x0000a0050800a985 */ /* 0x000fe8000c101904 */
[----:B------:R-:W-:Y:S04]  /*0dd0*/  @!P1 ST.E desc[UR4][R8.64+0xc0], R3 ;  /* 0x0000c00308009985 */ /* 0x000fe8000c101904 */
[----:B------:R1:W-:Y:S02]  /*0de0*/  @!P6 ST.E desc[UR4][R8.64], R13 ;  /* 0x0000000d0800e985 */ /* 0x0003e4000c101904 */
[----:B-1----:R-:W-:Y:S05]  /*0df0*/  @P0 RET.REL.NODEC R160 `(_ZN5flash24flash_fwd_splitkv_kernelI23Flash_fwd_kernel_traitsILi64ELi64ELi128ELi4ELb0ELb0EN7cutlass10bfloat16_tE19Flash_kernel_traitsILi64ELi64ELi128ELi4ES3_EELb0ELb1ELb0ELb0ELb1ELb0ELb1ELb0EEEvNS_16Flash_fwd_paramsE) ;  /* 0xfffffff0a0800950 */ /* 0x002fea0003c3ffff */
[----:B------:R-:W-:Y:S02]  /*0e00*/  MOV R3, 0xff800000 ;  /* 0xff80000000037802 */ /* 0x000fe40000000f00 */
[----:B------:R-:W-:-:S03]  /*0e10*/  MOV R161, 0x0 ;  /* 0x0000000000a17802 */ /* 0x000fc60000000f00 */
[----:B------:R1:W-:Y:S02]  /*0e20*/  ST.E desc[UR4][R8.64+0xe0], R3 ;  /* 0x0000e00308007985 */ /* 0x0003e4000c101904 */
[----:B-1----:R-:W-:Y:S05]  /*0e30*/  RET.REL.NODEC R160 `(_ZN5flash24flash_fwd_splitkv_kernelI23Flash_fwd_kernel_traitsILi64ELi64ELi128ELi4ELb0ELb0EN7cutlass10bfloat16_tE19Flash_kernel_traitsILi64ELi64ELi128ELi4ES3_EELb0ELb1ELb0ELb0ELb1ELb0ELb1ELb0EEEvNS_16Flash_fwd_paramsE) ;  /* 0xfffffff0a0707950 */ /* 0x002fea0003c3ffff */
.L_x_13836:
        /* <DEDUP_REMOVED lines=97> */
[----:B------:R-:W-:-:S03]  /*1450*/  IADD3 R7, PT, PT, R11, R8, RZ ;  /* 0x000000080b077210 */ /* 0x000fc60007ffe0ff */
[----:B------:R-:W-:Y:S01]  /*1460*/  IMAD.IADD R5, R23, 0x1, R5 ;  /* 0x0000000117057824 */ /* 0x000fe200078e0205 */
[----:B------:R-:W-:Y:S05]  /*1470*/  BRA `(.L_x_13839) ;  /* 0x0000000400347947 */ /* 0x000fea0003800000 */
.L_x_13838:
        /* <DEDUP_REMOVED lines=28> */
[----:B------:R-:W-:Y:S02]  /*1640*/  @!P3 IADD3 R5, PT, PT, R5, -R4, RZ ;  /* 0x800000040505b210 */ /* 0x000fe40007ffe0ff */
[----:B------:R-:W-:Y:S02]  /*1650*/  @!P4 IADD3 R27, PT, PT, R27, R0, RZ ;  /* 0x000000001b1bc210 */ /* 0x000fe40007ffe0ff */
[----:B------:R-:W-:Y:S01]  /*1660*/  ISETP.GE.U32.AND P5, PT, R5, R4, PT ;  /* 0x000000040500720c */ /* 0x000fe20003fa6070 */
[-C--:B---3-5:R-:W-:Y:S01]  /*1670*/  @!P4 IMAD R9, R25, R11.reuse, RZ ;  /* 0x0000000b1909c224 */ /* 0x0a8fe200078e02ff */
[----:B------:R-:W-:Y:S02]  /*1680*/  @!P4 SHF.R.S32.HI R0, RZ, 0x1f, R11 ;  /* 0x0000001fff00c819 */ /* 0x000fe4000001140b */
[----:B------:R-:W-:Y:S01]  /*1690*/  LOP3.LUT R5, R163, R6, RZ, 0x3c, !PT ;  /* 0x00000006a3057212 */ /* 0x000fe200078e3cff */
[----:B------:R-:W-:Y:S01]  /*16a0*/  @P4 IMAD.IADD R7, R12, 0x1, R17 ;  /* 0x000000010c074824 */ /* 0x000fe200078e0211 */
[----:B------:R-:W-:Y:S01]  /*16b0*/  ISETP.NE.AND P1, PT, R6, RZ, PT ;  /* 0x000000ff0600720c */ /* 0x000fe20003f25270 */
[C---:B------:R-:W-:Y:S01]  /*16c0*/  @!P4 IMAD R9, R24.reuse, R0, R9 ;  /* 0x000000001809c224 */ /* 0x040fe200078e0209 */
[----:B------:R-:W-:Y:S01]  /*16d0*/  ISETP.GE.AND P2, PT, R5, RZ, PT ;  /* 0x000000ff0500720c */ /* 0x000fe20003f46270 */
[----:B------:R-:W-:Y:S01]  /*16e0*/  @!P4 IMAD.WIDE.U32 R26, R24, R11, R26 ;  /* 0x0000000b181ac225 */ /* 0x000fe200078e001a */
[----:B------:R-:W-:-:S03]  /*16f0*/  LEA R4, R100, 0xffffff80, 0x7 ;  /* 0xffffff8064047811 */ /* 0x000fc600078e38ff */
[-C--:B------:R-:W-:Y:S02]  /*1700*/  @P4 IMAD R0, R153, R7.reuse, RZ ;  /* 0x0000000799004224 */ /* 0x080fe400078e02ff */
[----:B------:R-:W-:Y:S01]  /*1710*/  @P4 IMAD.WIDE.U32 R24, R152, R7, RZ ;  /* 0x0000000798184225 */ /* 0x000fe200078e00ff */
[----:B------:R-:W-:-:S03]  /*1720*/  @!P4 IADD3 R9, PT, PT, R27, R9, RZ ;  /* 0x000000091b09c210 */ /* 0x000fc60007ffe0ff */
[----:B------:R-:W-:Y:S01]  /*1730*/  @!P3 VIADD R10, R10, 0x1 ;  /* 0x000000010a0ab836 */ /* 0x000fe20000000000 */
[----:B------:R-:W-:Y:S01]  /*1740*/  @P4 IADD3 R9, PT, PT, R25, R0, RZ ;  /* 0x0000000019094210 */ /* 0x000fe20007ffe0ff */
[----:B------:R-:W-:Y:S01]  /*1750*/  @!P4 IMAD.MOV.U32 R8, RZ, RZ, R26 ;  /* 0x000000ffff08c224 */ /* 0x000fe200078e001a */
[----:B------:R-:W-:Y:S01]  /*1760*/  @P4 MOV R8, R24 ;  /* 0x0000001800084202 */ /* 0x000fe20000000f00 */
[----:B------:R-:W-:Y:S01]  /*1770*/  IMAD R7, R153, R4, RZ ;  /* 0x0000000499077224 */ /* 0x000fe200078e02ff */
[----:B------:R-:W-:Y:S01]  /*1780*/  SHF.R.S32.HI R13, RZ, 0x1f, R4 ;  /* 0x0000001fff0d7819 */ /* 0x000fe20000011404 */
[----:B------:R-:W-:Y:S01]  /*1790*/  @!P4 IMAD R0, R39, R12, RZ ;  /* 0x0000000c2700c224 */ /* 0x000fe200078e02ff */
[----:B------:R-:W-:Y:S02]  /*17a0*/  @!P4 SHF.R.S32.HI R5, RZ, 0x1f, R12 ;  /* 0x0000001fff05c819 */ /* 0x000fe4000001140c */
[----:B------:R-:W-:Y:S01]  /*17b0*/  @P5 IADD3 R10, PT, PT, R10, 0x1, RZ ;  /* 0x000000010a0a5810 */ /* 0x000fe20007ffe0ff */
[----:B------:R-:W-:-:S04]  /*17c0*/  IMAD.WIDE.U32 R24, R152, R4, R8 ;  /* 0x0000000498187225 */ /* 0x000fc800078e0008 */
[----:B------:R-:W-:Y:S02]  /*17d0*/  IMAD R7, R13, R152, R7 ;  /* 0x000000980d077224 */ /* 0x000fe400078e0207 */
[----:B------:R-:W-:Y:S02]  /*17e0*/  @!P4 IMAD R0, R5, R38, R0 ;  /* 0x000000260500c224 */ /* 0x000fe400078e0200 */
[----:B------:R-:W-:-:S04]  /*17f0*/  @!P4 IMAD.WIDE.U32 R8, R38, R12, RZ ;  /* 0x0000000c2608c225 */ /* 0x000fc800078e00ff */
[----:B------:R-:W-:Y:S01]  /*1800*/  @!P2 IMAD.MOV R10, RZ, RZ, -R10 ;  /* 0x000000ffff0aa224 */ /* 0x000fe200078e0a0a */
[----:B------:R-:W-:Y:S01]  /*1810*/  @!P1 LOP3.LUT R10, RZ, R6, RZ, 0x33, !PT ;  /* 0x00000006ff0a9212 */ /* 0x000fe200078e33ff */
[----:B------:R-:W-:Y:S01]  /*1820*/  @!P4 IMAD.MOV.U32 R16, RZ, RZ, R8 ;  /* 0x000000ffff10c224 */ /* 0x000fe200078e0008 */
[----:B------:R-:W-:Y:S02]  /*1830*/  @P4 IADD3 R12, PT, PT, R12, R17, RZ ;  /* 0x000000110c0c4210 */ /* 0x000fe40007ffe0ff */
[----:B------:R-:W-:Y:S01]  /*1840*/  IADD3 R25, PT, PT, R25, R7, RZ ;  /* 0x0000000719197210 */ /* 0x000fe20007ffe0ff */
[----:B----4-:R-:W-:Y:S01]  /*1850*/  IMAD R7, R23, R10, RZ ;  /* 0x0000000a17077224 */ /* 0x010fe200078e02ff */
[----:B------:R-:W-:Y:S01]  /*1860*/  @!P4 IADD3 R17, PT, PT, R9, R0, RZ ;  /* 0x000000000911c210 */ /* 0x000fe20007ffe0ff */
[-C--:B------:R-:W-:Y:S01]  /*1870*/  @!P4 IMAD R0, R21, R11.reuse, RZ ;  /* 0x0000000b1500c224 */ /* 0x080fe200078e02ff */
[----:B------:R-:W-:Y:S02]  /*1880*/  @!P4 SHF.R.S32.HI R5, RZ, 0x1f, R11 ;  /* 0x0000001fff05c819 */ /* 0x000fe4000001140b */
[----:B------:R-:W-:Y:S01]  /*1890*/  SHF.R.S32.HI R8, RZ, 0x1f, R10 ;  /* 0x0000001fff087819 */ /* 0x000fe2000001140a */
[----:B------:R-:W-:-:S04]  /*18a0*/  @!P4 IMAD.WIDE.U32 R16, R20, R11, R16 ;  /* 0x0000000b1410c225 */ /* 0x000fc800078e0010 */
[----:B------:R-:W-:Y:S02]  /*18b0*/  @!P4 IMAD R5, R20, R5, R0 ;  /* 0x000000051405c224 */ /* 0x000fe400078e0200 */
[----:B------:R-:W-:Y:S02]  /*18c0*/  IMAD R7, R22, R8, R7 ;  /* 0x0000000816077224 */ /* 0x000fe400078e0207 */
[-C--:B------:R-:W-:Y:S02]  /*18d0*/  @P4 IMAD R0, R39, R12.reuse, RZ ;  /* 0x0000000c27004224 */ /* 0x080fe400078e02ff */
[----:B------:R-:W-:Y:S01]  /*18e0*/  @P4 IMAD.WIDE.U32 R8, R38, R12, RZ ;  /* 0x0000000c26084225 */ /* 0x000fe200078e00ff */
[----:B------:R-:W-:-:S03]  /*18f0*/  @!P4 IADD3 R5, PT, PT, R17, R5, RZ ;  /* 0x000000051105c210 */ /* 0x000fc60007ffe0ff */
[----:B------:R-:W-:Y:S01]  /*1900*/  IMAD.WIDE.U32 R10, R22, R10, R24 ;  /* 0x0000000a160a7225 */ /* 0x000fe200078e0018 */
[----:B------:R-:W-:Y:S02]  /*1910*/  @!P4 MOV R22, R16 ;  /* 0x000000100016c202 */ /* 0x000fe40000000f00 */
[----:B------:R-:W-:Y:S01]  /*1920*/  @P4 IADD3 R5, PT, PT, R9, R0, RZ ;  /* 0x0000000009054210 */ /* 0x000fe20007ffe0ff */
[----:B------:R-:W-:Y:S01]  /*1930*/  IMAD.IADD R7, R11, 0x1, R7 ;  /* 0x000000010b077824 */ /* 0x000fe200078e0207 */
[----:B------:R-:W-:Y:S02]  /*1940*/  @P4 MOV R22, R8 ;  /* 0x0000000800164202 */ /* 0x000fe40000000f00 */
.L_x_13839:
[----:B------:R-:W-:Y:S05]  /*1950*/  BSYNC.RECONVERGENT B0 ;  /* 0x0000000000007941 */ /* 0x000fea0003800200 */
.L_x_13837:
        /* <DEDUP_REMOVED lines=28> */
[----:B-----5:R-:W-:Y:S02]  /*1b20*/  IMAD R0, R13, R38, RZ ;  /* 0x000000260d007224 */ /* 0x020fe400078e02ff */
[----:B------:R-:W-:Y:S02]  /*1b30*/  IMAD.SHL.U32 R13, R161, 0x8, RZ ;  /* 0x00000008a10d7824 */ /* 0x000fe400078e00ff */
[----:B------:R-:W-:-:S02]  /*1b40*/  IMAD R0, R4, R39, R0 ;  /* 0x0000002704007224 */ /* 0x000fc400078e0200 */
[----:B------:R-:W-:Y:S02]  /*1b50*/  @P2 VIADD R11, R11, 0x1 ;  /* 0x000000010b0b2836 */ /* 0x000fe40000000000 */
[----:B------:R-:W-:Y:S01]  /*1b60*/  IMAD.WIDE.U32 R34, R4, R38, RZ ;  /* 0x0000002604227225 */ /* 0x000fe200078e00ff */
[----:B------:R-:W-:Y:S02]  /*1b70*/  LOP3.LUT R4, R13, 0x38, RZ, 0xc0, !PT ;  /* 0x000000380d047812 */ /* 0x000fe400078ec0ff */
[----:B------:R-:W-:Y:S01]  /*1b80*/  SHF.R.U32.HI R8, RZ, 0x3, R161 ;  /* 0x00000003ff087819 */ /* 0x000fe200000116a1 */
[----:B------:R-:W-:Y:S01]  /*1b90*/  @!P1 IMAD.MOV R11, RZ, RZ, -R11 ;  /* 0x000000ffff0b9224 */ /* 0x000fe200078e0a0b */
[----:B------:R-:W-:Y:S01]  /*1ba0*/  @!P3 LOP3.LUT R11, RZ, R6, RZ, 0x33, !PT ;  /* 0x00000006ff0bb212 */ /* 0x000fe200078e33ff */
[----:B------:R-:W-:Y:S01]  /*1bb0*/  IMAD.MOV.U32 R9, RZ, RZ, RZ ;  /* 0x000000ffff097224 */ /* 0x000fe200078e00ff */
[----:B------:R-:W-:Y:S02]  /*1bc0*/  IADD3 R0, PT, PT, R35, R0, RZ ;  /* 0x0000000023007210 */ /* 0x000fe40007ffe0ff */
[----:B------:R-:W-:Y:S01]  /*1bd0*/  IADD3 R22, P2, P1, R34, R22, R4 ;  /* 0x0000001622167210 */ /* 0x000fe2000795e004 */
[----:B------:R-:W-:Y:S01]  /*1be0*/  IMAD.WIDE.U32 R28, R29, 0x40, R8 ;  /* 0x000000401d1c7825 */ /* 0x000fe200078e0008 */
[----:B------:R-:W-:-:S02]  /*1bf0*/  SHF.R.S32.HI R9, RZ, 0x1f, R11 ;  /* 0x0000001fff097819 */ /* 0x000fc4000001140b */
[----:B------:R-:W-:Y:S01]  /*1c00*/  IADD3.X R0, PT, PT, R0, R5, RZ, P2, P1 ;  /* 0x0000000500007210 */ /* 0x000fe200017e24ff */
[----:B------:R-:W-:Y:S01]  /*1c10*/  IMAD R6, R19, R11, RZ ;  /* 0x0000000b13067224 */ /* 0x000fe200078e02ff */
[----:B------:R-:W-:-:S03]  /*1c20*/  IADD3 R14, P1, PT, R4, R10, RZ ;  /* 0x0000000a040e7210 */ /* 0x000fc60007f3e0ff */
[----:B------:R-:W-:Y:S02]  /*1c30*/  IMAD R9, R9, R18, R6 ;  /* 0x0000001209097224 */ /* 0x000fe400078e0206 */
[----:B------:R-:W-:Y:S02]  /*1c40*/  IMAD R157, R153, R8, RZ ;  /* 0x00000008999d7224 */ /* 0x000fe400078e02ff */
[----:B------:R-:W-:Y:S01]  /*1c50*/  IMAD.IADD R151, R123, 0x1, -R162 ;  /* 0x000000017b977824 */ /* 0x000fe200078e0aa2 */
[----:B------:R-:W1:Y:S04]  /*1c60*/  S2UR UR6, SR_CgaCtaId ;  /* 0x00000000000679c3 */ /* 0x000e680000008800 */
[----:B------:R-:W-:Y:S01]  /*1c70*/  ISETP.GE.AND P6, PT, R8, R151, PT ;  /* 0x000000970800720c */ /* 0x000fe20003fc6270 */
[----:B------:R-:W-:Y:S01]  /*1c80*/  UMOV UR7, 0x400 ;  /* 0x0000040000077882 */ /* 0x000fe20000000000 */
[----:B------:R-:W-:Y:S01]  /*1c90*/  IMAD.SHL.U32 R103, R152, 0x10, RZ ;  /* 0x0000001098677824 */ /* 0x000fe200078e00ff */
[----:B-1----:R-:W-:-:S06]  /*1ca0*/  ULEA UR6, UR6, UR7, 0x18 ;  /* 0x0000000706067291 */ /* 0x002fcc000f8ec0ff */
[----:B------:R-:W-:Y:S02]  /*1cb0*/  IMAD.U32 R150, RZ, RZ, UR6 ;  /* 0x00000006ff967e24 */ /* 0x000fe4000f8e00ff */
[----:B--2---:R-:W-:Y:S02]  /*1cc0*/  @P4 IMAD R6, R31, R15, RZ ;  /* 0x0000000f1f064224 */ /* 0x004fe400078e02ff */
[-C--:B---3--:R-:W-:Y:S02]  /*1cd0*/  @!P4 IMAD R5, R17, R165.reuse, RZ ;  /* 0x000000a51105c224 */ /* 0x088fe400078e02ff */
[----:B------:R-:W-:-:S04]  /*1ce0*/  @!P4 IMAD.WIDE.U32 R34, R16, R165, RZ ;  /* 0x000000a51022c225 */ /* 0x000fc800078e00ff */
[----:B------:R-:W-:-:S04]  /*1cf0*/  IMAD.WIDE.U32 R16, R18, R11, RZ ;  /* 0x0000000b12107225 */ /* 0x000fc800078e00ff */
[----:B------:R-:W-:-:S04]  /*1d00*/  @P4 IMAD.WIDE.U32 R18, R30, R15, RZ ;  /* 0x0000000f1e124225 */ /* 0x000fc800078e00ff */
[----:B------:R-:W-:Y:S02]  /*1d10*/  IMAD.X R15, RZ, RZ, R7, P1 ;  /* 0x000000ffff0f7224 */ /* 0x000fe400008e0607 */
[----:B------:R-:W-:Y:S02]  /*1d20*/  @!P4 IMAD.IADD R5, R35, 0x1, R5 ;  /* 0x000000012305c824 */ /* 0x000fe400078e0205 */
[----:B------:R-:W-:Y:S02]  /*1d30*/  @P4 IMAD.IADD R5, R19, 0x1, R6 ;  /* 0x0000000113054824 */ /* 0x000fe400078e0206 */
[----:B------:R-:W-:-:S04]  /*1d40*/  IMAD.WIDE.U32 R14, R8, R152, R14 ;  /* 0x00000098080e7225 */ /* 0x000fc800078e000e */
[C---:B------:R-:W-:Y:S02]  /*1d50*/  VIADD R19, R8.reuse, 0x10 ;  /* 0x0000001008137836 */ /* 0x040fe40000000000 */
[----:B------:R-:W-:Y:S01]  /*1d60*/  @!P4 IMAD.MOV.U32 R10, RZ, RZ, R34 ;  /* 0x000000ffff0ac224 */ /* 0x000fe200078e0022 */
[----:B------:R-:W-:Y:S01]  /*1d70*/  IADD3 R7, PT, PT, R17, R9, RZ ;  /* 0x0000000911077210 */ /* 0x000fe20007ffe0ff */
[----:B------:R-:W-:Y:S01]  /*1d80*/  @P4 IMAD.MOV.U32 R10, RZ, RZ, R18 ;  /* 0x000000ffff0a4224 */ /* 0x000fe200078e0012 */
[----:B------:R-:W-:Y:S01]  /*1d90*/  IADD3 R157, PT, PT, R15, R157, RZ ;  /* 0x0000009d0f9d7210 */ /* 0x000fe20007ffe0ff */
[----:B------:R-:W-:Y:S01]  /*1da0*/  VIADD R17, R8, 0x20 ;  /* 0x0000002008117836 */ /* 0x000fe20000000000 */
[----:B------:R-:W-:Y:S02]  /*1db0*/  LEA R156, P2, R14, R32, 0x1 ;  /* 0x000000200e9c7211 */ /* 0x000fe400078408ff */
[----:B------:R-:W-:Y:S02]  /*1dc0*/  ISETP.GE.AND P5, PT, R19, R151, PT ;  /* 0x000000971300720c */ /* 0x000fe40003fa6270 */
[----:B------:R-:W-:-:S02]  /*1dd0*/  IADD3 R10, P1, PT, R4, R10, RZ ;  /* 0x0000000a040a7210 */ /* 0x000fc40007f3e0ff */
[----:B------:R-:W-:Y:S02]  /*1de0*/  LEA.HI.X R157, R14, R33, R157, 0x1, P2 ;  /* 0x000000210e9d7211 */ /* 0x000fe400010f0c9d */
[----:B------:R-:W-:Y:S01]  /*1df0*/  ISETP.GE.AND P2, PT, R17, R151, PT ;  /* 0x000000971100720c */ /* 0x000fe20003f46270 */
[----:B------:R-:W-:Y:S01]  /*1e00*/  VIADD R15, R8, 0x30 ;  /* 0x00000030080f7836 */ /* 0x000fe20000000000 */
[----:B------:R-:W-:Y:S01]  /*1e10*/  IADD3 R22, P3, PT, R22, R16, RZ ;  /* 0x0000001016167210 */ /* 0x000fe20007f7e0ff */
[----:B----4-:R-:W-:Y:S01]  /*1e20*/  IMAD R9, R27, R163, RZ ;  /* 0x000000a31b097224 */ /* 0x010fe200078e02ff */
[----:B------:R-:W-:Y:S01]  /*1e30*/  SHF.R.S32.HI R4, RZ, 0x1f, R163 ;  /* 0x0000001fff047819 */ /* 0x000fe200000114a3 */
[----:B------:R-:W-:Y:S01]  /*1e40*/  IMAD.X R11, RZ, RZ, R5, P1 ;  /* 0x000000ffff0b7224 */ /* 0x000fe200008e0605 */
[----:B------:R-:W-:Y:S01]  /*1e50*/  ISETP.GE.AND P1, PT, R15, R151, PT ;  /* 0x000000970f00720c */ /* 0x000fe20003f26270 */
[----:B------:R-:W-:Y:S01]  /*1e60*/  IMAD.X R23, R0, 0x1, R7, P3 ;  /* 0x0000000100177824 */ /* 0x000fe200018e0607 */
[----:B------:R-:W-:Y:S01]  /*1e70*/  @!P5 IADD3 R0, P3, PT, R28, 0x10, RZ ;  /* 0x000000101c00d810 */ /* 0x000fe20007f7e0ff */
[----:B------:R-:W-:-:S02]  /*1e80*/  IMAD R4, R26, R4, R9 ;  /* 0x000000041a047224 */ /* 0x000fc400078e0209 */
[----:B------:R-:W-:Y:S02]  /*1e90*/  IMAD.WIDE.U32 R36, R163, R26, R10 ;  /* 0x0000001aa3247225 */ /* 0x000fe400078e000a */
[----:B------:R-:W-:Y:S02]  /*1ea0*/  @!P2 IADD3 R7, P4, PT, R28, 0x20, RZ ;  /* 0x000000201c07a810 */ /* 0x000fe40007f9e0ff */
[----:B------:R-:W-:Y:S01]  /*1eb0*/  @!P5 IMAD.X R5, RZ, RZ, R29, P3 ;  /* 0x000000ffff05d224 */ /* 0x000fe200018e061d */
[----:B------:R-:W-:Y:S01]  /*1ec0*/  IADD3 R37, PT, PT, R37, R4, RZ ;  /* 0x0000000425257210 */ /* 0x000fe20007ffe0ff */
[----:B------:R-:W-:Y:S02]  /*1ed0*/  @!P5 IMAD.MOV.U32 R32, RZ, RZ, R36 ;  /* 0x000000ffff20d224 */ /* 0x000fe400078e0024 */
[----:B------:R-:W-:Y:S02]  /*1ee0*/  @!P5 IMAD R5, R5, R30, RZ ;  /* 0x0000001e0505d224 */ /* 0x000fe400078e02ff */
[----:B------:R-:W-:-:S02]  /*1ef0*/  @!P5 IMAD.MOV.U32 R33, RZ, RZ, R37 ;  /* 0x000000ffff21d224 */ /* 0x000fc400078e0025 */
[----:B------:R-:W-:Y:S01]  /*1f00*/  @!P2 IMAD.X R10, RZ, RZ, R29, P4 ;  /* 0x000000ffff0aa224 */ /* 0x000fe200020e061d */
[----:B------:R-:W-:Y:S01]  /*1f10*/  @!P1 IADD3 R9, P3, PT, R28, 0x30, RZ ;  /* 0x000000301c099810 */ /* 0x000fe20007f7e0ff */
[-C--:B------:R-:W-:Y:S02]  /*1f20*/  @!P5 IMAD R5, R31, R0.reuse, R5 ;  /* 0x000000001f05d224 */ /* 0x080fe400078e0205 */
[----:B------:R-:W-:-:S04]  /*1f30*/  @!P5 IMAD.WIDE.U32 R32, R30, R0, R32 ;  /* 0x000000001e20d225 */ /* 0x000fc800078e0020 */
[-C--:B------:R-:W-:Y:S02]  /*1f40*/  @!P6 IMAD R11, R29, R30.reuse, RZ ;  /* 0x0000001e1d0be224 */ /* 0x080fe400078e02ff */
[-C--:B------:R-:W-:Y:S01]  /*1f50*/  @!P2 IMAD R0, R10, R30.reuse, RZ ;  /* 0x0000001e0a00a224 */ /* 0x080fe200078e02ff */
[----:B------:R-:W-:Y:S01]  /*1f60*/  LOP3.LUT R10, R13, 0x1c0, RZ, 0xc0, !PT ;  /* 0x000001c00d0a7812 */ /* 0x000fe200078ec0ff */
[----:B------:R-:W-:Y:S01]  /*1f70*/  @!P1 IMAD.X R4, RZ, RZ, R29, P3 ;  /* 0x000000ffff049224 */ /* 0x000fe200018e061d */
[----:B------:R-:W-:Y:S01]  /*1f80*/  @!P2 MOV R35, R37 ;  /* 0x000000250023a202 */ /* 0x000fe20000000f00 */
[----:B------:R-:W-:Y:S01]  /*1f90*/  @!P6 IMAD R6, R28, R31, R11 ;  /* 0x0000001f1c06e224 */ /* 0x000fe200078e020b */
[----:B------:R-:W-:Y:S01]  /*1fa0*/  LOP3.LUT R10, R10, 0x38, R161, 0xf8, !PT ;  /* 0x000000380a0a7812 */ /* 0x000fe200078ef8a1 */
[--C-:B------:R-:W-:Y:S02]  /*1fb0*/  @!P2 IMAD.MOV.U32 R34, RZ, RZ, R36.reuse ;  /* 0x000000ffff22a224 */ /* 0x100fe400078e0024 */
[----:B------:R-:W-:Y:S01]  /*1fc0*/  @!P6 IMAD.WIDE.U32 R28, R28, R30, R36 ;  /* 0x0000001e1c1ce225 */ /* 0x000fe200078e0024 */
[----:B------:R-:W-:-:S03]  /*1fd0*/  LOP3.LUT R10, R10, 0x38, R13, 0x78, !PT ;  /* 0x000000380a0a7812 */ /* 0x000fc600078e780d */
[----:B------:R-:W-:Y:S02]  /*1fe0*/  @!P1 IMAD.MOV.U32 R26, RZ, RZ, R36 ;  /* 0x000000ffff1a9224 */ /* 0x000fe400078e0024 */
[----:B------:R-:W-:Y:S02]  /*1ff0*/  @!P1 IMAD.MOV.U32 R27, RZ, RZ, R37 ;  /* 0x000000ffff1b9224 */ /* 0x000fe400078e0025 */
[----:B------:R-:W-:Y:S01]  /*2000*/  @!P1 IMAD R4, R4, R30, RZ ;  /* 0x0000001e04049224 */ /* 0x000fe200078e02ff */
[----:B------:R-:W-:Y:S01]  /*2010*/  @!P6 LEA R42, P4, R28, R24, 0x1 ;  /* 0x000000181c2ae211 */ /* 0x000fe200078808ff */
[-C--:B------:R-:W-:Y:S02]  /*2020*/  @!P2 IMAD R0, R31, R7.reuse, R0 ;  /* 0x000000071f00a224 */ /* 0x080fe400078e0200 */
[----:B------:R-:W-:Y:S01]  /*2030*/  @!P2 IMAD.WIDE.U32 R34, R30, R7, R34 ;  /* 0x000000071e22a225 */ /* 0x000fe200078e0022 */
[----:B------:R-:W-:Y:S02]  /*2040*/  @!P6 IADD3 R7, PT, PT, R29, R6, RZ ;  /* 0x000000061d07e210 */ /* 0x000fe40007ffe0ff */
[----:B------:R-:W-:Y:S01]  /*2050*/  IADD3 R6, PT, PT, R100, -0x1, RZ ;  /* 0xffffffff64067810 */ /* 0x000fe20007ffe0ff */
[----:B------:R-:W-:-:S02]  /*2060*/  @!P1 IMAD R4, R31, R9, R4 ;  /* 0x000000091f049224 */ /* 0x000fc400078e0204 */
[----:B------:R-:W-:Y:S01]  /*2070*/  @!P1 IMAD.WIDE.U32 R26, R30, R9, R26 ;  /* 0x000000091e1a9225 */ /* 0x000fe200078e001a */
[----:B------:R-:W-:Y:S02]  /*2080*/  LOP3.LUT R37, R10, 0x1e00, R13, 0xf8, !PT ;  /* 0x00001e000a257812 */ /* 0x000fe400078ef80d */
[----:B------:R-:W-:Y:S01]  /*2090*/  @!P5 LEA R40, P3, R32, R24, 0x1 ;  /* 0x000000182028d211 */ /* 0x000fe200078608ff */
[----:B------:R-:W-:Y:S01]  /*20a0*/  @!P5 IMAD.IADD R5, R33, 0x1, R5 ;  /* 0x000000012105d824 */ /* 0x000fe200078e0205 */
[-C--:B------:R-:W-:Y:S01]  /*20b0*/  @!P6 LEA.HI.X R43, R28, R25.reuse, R7, 0x1, P4 ;  /* 0x000000191c2be211 */ /* 0x080fe200020f0c07 */
[----:B------:R-:W-:Y:S02]  /*20c0*/  @!P1 IMAD.IADD R7, R27, 0x1, R4 ;  /* 0x000000011b079824 */ /* 0x000fe400078e0204 */
[----:B------:R-:W-:Y:S01]  /*20d0*/  IMAD.SHL.U32 R4, R6, 0x80, RZ ;  /* 0x0000008006047824 */ /* 0x000fe200078e00ff */
[----:B------:R-:W-:Y:S01]  /*20e0*/  @!P5 LEA.HI.X R41, R32, R25, R5, 0x1, P3 ;  /* 0x000000192029d211 */ /* 0x000fe200018f0c05 */
[----:B------:R-:W-:-:S02]  /*20f0*/  IMAD R37, R37, 0x2, R150 ;  /* 0x0000000225257824 */ /* 0x000fc400078e0296 */
[----:B------:R-:W-:Y:S02]  /*2100*/  @!P2 IMAD.IADD R5, R35, 0x1, R0 ;  /* 0x000000012305a824 */ /* 0x000fe400078e0200 */
[----:B------:R-:W-:Y:S01]  /*2110*/  IMAD.IADD R0, R121, 0x1, -R4 ;  /* 0x0000000179007824 */ /* 0x000fe200078e0a04 */
[-C--:B------:R-:W-:Y:S01]  /*2120*/  @!P2 LEA R28, P4, R34, R24.reuse, 0x1 ;  /* 0x00000018221ca211 */ /* 0x080fe200078808ff */
[----:B------:R-:W-:Y:S01]  /*2130*/  @!PT LDS RZ, [RZ] ;  /* 0x00000000fffff984 */ /* 0x000fe20000000800 */
[----:B------:R-:W-:Y:S01]  /*2140*/  @!PT LDS RZ, [RZ] ;  /* 0x00000000fffff984 */ /* 0x000fe20000000800 */
[----:B------:R-:W-:Y:S01]  /*2150*/  @!PT LDS RZ, [RZ] ;  /* 0x00000000fffff984 */ /* 0x000fe20000000800 */
[----:B------:R-:W-:Y:S01]  /*2160*/  @!P6 LDGSTS.E.BYPASS.LTC128B.128 [R37], desc[UR4][R42.64] ;  /* 0x000000002a25efae */ /* 0x000fe2000b981a04 */
[----:B------:R-:W-:Y:S02]  /*2170*/  SHF.L.U64.HI R36, R152, 0x4, R153 ;  /* 0x0000000498247819 */ /* 0x000fe40000010299 */
[----:B------:R-:W-:Y:S01]  /*2180*/  @!P1 LEA R24, P3, R26, R24, 0x1 ;  /* 0x000000181a189211 */ /* 0x000fe200078608ff */
[----:B------:R-:W-:Y:S01]  /*2190*/  @!P5 LDGSTS.E.BYPASS.LTC128B.128 [R37+0x800], desc[UR4][R40.64] ;  /* 0x008000002825dfae */ /* 0x000fe2000b981a04 */
[----:B------:R-:W-:Y:S02]  /*21a0*/  ISETP.GE.AND P5, PT, R17, R0, PT ;  /* 0x000000001100720c */ /* 0x000fe40003fa6270 */
[----:B------:R-:W-:-:S02]  /*21b0*/  @!P2 LEA.HI.X R29, R34, R25, R5, 0x1, P4 ;  /* 0x00000019221da211 */ /* 0x000fc400020f0c05 */
[C---:B------:R-:W-:Y:S02]  /*21c0*/  SHF.L.U64.HI R36, R103.reuse, 0x1, R36 ;  /* 0x0000000167247819 */ /* 0x040fe40000010224 */
[----:B------:R-:W-:Y:S01]  /*21d0*/  SHF.L.U32 R103, R103, 0x1, RZ ;  /* 0x0000000167677819 */ /* 0x000fe200000006ff */
[----:B------:R1:W-:Y:S01]  /*21e0*/  @!P2 LDGSTS.E.BYPASS.LTC128B.128 [R37+0x1000], desc[UR4][R28.64] ;  /* 0x010000001c25afae */ /* 0x0003e2000b981a04 */
[----:B------:R-:W-:Y:S02]  /*21f0*/  @!P1 LEA.HI.X R25, R26, R25, R7, 0x1, P3 ;  /* 0x000000191a199211 */ /* 0x000fe400018f0c07 */
[----:B------:R-:W-:Y:S02]  /*2200*/  ISETP.GE.AND P3, PT, R8, R0, PT ;  /* 0x000000000800720c */ /* 0x000fe40003f66270 */
[----:B------:R-:W-:Y:S01]  /*2210*/  IADD3 R32, P2, PT, R103, R156, RZ ;  /* 0x0000009c67207210 */ /* 0x000fe20007f5e0ff */
[----:B------:R2:W-:Y:S01]  /*2220*/  @!P1 LDGSTS.E.BYPASS.LTC128B.128 [R37+0x1800], desc[UR4][R24.64] ;  /* 0x0180000018259fae */ /* 0x0005e2000b981a04 */
[----:B------:R-:W-:-:S02]  /*2230*/  ISETP.GE.AND P4, PT, R19, R0, PT ;  /* 0x000000001300720c */ /* 0x000fc40003f86270 */
[----:B------:R-:W-:Y:S01]  /*2240*/  ISETP.GE.AND P1, PT, R15, R0, PT ;  /* 0x000000000f00720c */ /* 0x000fe20003f26270 */
[----:B------:R-:W-:Y:S01]  /*2250*/  IMAD.X R33, R36, 0x1, R157, P2 ;  /* 0x0000000124217824 */ /* 0x000fe200010e069d */
[----:B------:R-:W-:Y:S01]  /*2260*/  @!P5 LEA R26, P2, R152, R32, 0x5 ;  /* 0x00000020981ad211 */ /* 0x000fe200078428ff */
[C---:B------:R-:W-:Y:S02]  /*2270*/  VIADD R11, R8.reuse, 0x40 ;  /* 0x00000040080b7836 */ /* 0x040fe40000000000 */
[----:B------:R-:W-:Y:S01]  /*2280*/  VIADD R7, R8, 0x60 ;  /* 0x0000006008077836 */ /* 0x000fe20000000000 */
[----:B------:R-:W-:Y:S01]  /*2290*/  @!P5 LEA.HI.X R27, R152, R33, R153, 0x5, P2 ;  /* 0x00000021981bd211 */ /* 0x000fe200010f2c99 */
[----:B------:R-:W-:Y:S01]  /*22a0*/  @!P3 LDGSTS.E.BYPASS.LTC128B.128 [R37+0x2000], desc[UR4][R156.64] ;  /* 0x020000009c25bfae */ /* 0x000fe2000b981a04 */
[----:B------:R-:W-:Y:S01]  /*22b0*/  VIADD R5, R8, 0x70 ;  /* 0x0000007008057836 */ /* 0x000fe20000000000 */
[-C--:B------:R-:W-:Y:S02]  /*22c0*/  ISETP.GE.AND P6, PT, R11, R0.reuse, PT ;  /* 0x000000000b00720c */ /* 0x080fe40003fc6270 */
[----:B------:R-:W-:Y:S01]  /*22d0*/  @!P4 LDGSTS.E.BYPASS.LTC128B.128 [R37+0x2800], desc[UR4][R32.64] ;  /* 0x028000002025cfae */ /* 0x000fe2000b981a04 */
[----:B------:R-:W-:-:S03]  /*22e0*/  ISETP.GE.AND P4, PT, R7, R0, PT ;  /* 0x000000000700720c */ /* 0x000fc60003f86270 */
[----:B------:R3:W-:Y:S01]  /*22f0*/  @!P5 LDGSTS.E.BYPASS.LTC128B.128 [R37+0x3000], desc[UR4][R26.64] ;  /* 0x030000001a25dfae */ /* 0x0007e2000b981a04 */
[----:B------:R-:W-:Y:S02]  /*2300*/  @!P1 LEA R30, P5, R152, R32, 0x6 ;  /* 0x00000020981e9211 */ /* 0x000fe400078a30ff */
[----:B------:R-:W-:Y:S02]  /*2310*/  IADD3 R9, PT, PT, R8, 0x50, RZ ;  /* 0x0000005008097810 */ /* 0x000fe40007ffe0ff */
[-C--:B------:R-:W-:Y:S02]  /*2320*/  ISETP.GE.AND P2, PT, R5, R0.reuse, PT ;  /* 0x000000000500720c */ /* 0x080fe40003f46270 */
[----:B------:R-:W-:Y:S02]  /*2330*/  @!P1 LEA.HI.X R31, R152, R33, R153, 0x6, P5 ;  /* 0x00000021981f9211 */ /* 0x000fe400028f3499 */
[----:B------:R-:W-:Y:S01]  /*2340*/  ISETP.GE.AND P5, PT, R9, R0, PT ;  /* 0x000000000900720c */ /* 0x000fe20003fa6270 */
[----:B-1----:R-:W-:-:S02]  /*2350*/  @!P6 IMAD.MOV.U32 R28, RZ, RZ, R32 ;  /* 0x000000ffff1ce224 */ /* 0x002fc400078e0020 */
[----:B------:R-:W-:Y:S01]  /*2360*/  @!P6 IMAD.MOV.U32 R29, RZ, RZ, R33 ;  /* 0x000000ffff1de224 */ /* 0x000fe200078e0021 */
[----:B------:R1:W-:Y:S01]  /*2370*/  @!P1 LDGSTS.E.BYPASS.LTC128B.128 [R37+0x3800], desc[UR4][R30.64] ;  /* 0x038000001e259fae */ /* 0x0003e2000b981a04 */
[----:B------:R-:W-:Y:S02]  /*2380*/  @!P6 IMAD R14, R153, 0x60, RZ ;  /* 0x00000060990ee824 */ /* 0x000fe400078e02ff */
[----:B------:R-:W-:-:S04]  /*2390*/  @!P6 IMAD.WIDE.U32 R28, R152, 0x60, R28 ;  /* 0x00000060981ce825 */ /* 0x000fc800078e001c */
[--C-:B--2---:R-:W-:Y:S02]  /*23a0*/  @!P2 IMAD.MOV.U32 R24, RZ, RZ, R32.reuse ;  /* 0x000000ffff18a224 */ /* 0x104fe400078e0020 */
[----:B------:R-:W-:Y:S01]  /*23b0*/  @!P2 IMAD.MOV.U32 R25, RZ, RZ, R33 ;  /* 0x000000ffff19a224 */ /* 0x000fe200078e0021 */
[-C--:B---3--:R-:W-:Y:S01]  /*23c0*/  @!P4 MOV R27, R33.reuse ;  /* 0x00000021001bc202 */ /* 0x088fe20000000f00 */
[----:B------:R-:W-:Y:S01]  /*23d0*/  @!P4 IMAD.MOV.U32 R26, RZ, RZ, R32 ;  /* 0x000000ffff1ac224 */ /* 0x000fe200078e0020 */
[C---:B------:R-:W-:Y:S01]  /*23e0*/  @!P5 LEA R32, P1, R152.reuse, R32, 0x7 ;  /* 0x000000209820d211 */ /* 0x040fe200078238ff */
[----:B------:R-:W-:Y:S02]  /*23f0*/  @!P4 IMAD R12, R153, 0xa0, RZ ;  /* 0x000000a0990cc824 */ /* 0x000fe400078e02ff */
[C---:B------:R-:W-:Y:S01]  /*2400*/  @!P4 IMAD.WIDE.U32 R26, R152.reuse, 0xa0, R26 ;  /* 0x000000a0981ac825 */ /* 0x040fe200078e001a */
[----:B------:R-:W-:-:S03]  /*2410*/  @!P5 LEA.HI.X R33, R152, R33, R153, 0x7, P1 ;  /* 0x000000219821d211 */ /* 0x000fc600008f3c99 */
[----:B------:R-:W-:Y:S02]  /*2420*/  @!P2 IMAD R10, R153, 0xc0, RZ ;  /* 0x000000c0990aa824 */ /* 0x000fe400078e02ff */
[----:B------:R-:W-:Y:S01]  /*2430*/  @!P2 IMAD.WIDE.U32 R24, R152, 0xc0, R24 ;  /* 0x000000c09818a825 */ /* 0x000fe200078e0018 */
[----:B------:R-:W-:-:S03]  /*2440*/  @!P4 IADD3 R27, PT, PT, R27, R12, RZ ;  /* 0x0000000c1b1bc210 */ /* 0x000fc60007ffe0ff */
[----:B------:R-:W-:Y:S02]  /*2450*/  @!P6 IMAD.IADD R29, R29, 0x1, R14 ;  /* 0x000000011d1de824 */ /* 0x000fe400078e020e */
        /* <DEDUP_REMOVED lines=12> */
[----:B------:R-:W-:Y:S01]  /*2520*/  IMAD.SHL.U32 R8, R38, 0x10, RZ ;  /* 0x0000001026087824 */ /* 0x000fe200078e00ff */
[----:B------:R-:W-:Y:S01]  /*2530*/  ISETP.GE.AND P4, PT, R19, R0, PT ;  /* 0x000000001300720c */ /* 0x000fe20003f86270 */
[----:B------:R-:W-:-:S12]  /*2540*/  DEPBAR.LE SB0, 0x0 ;  /* 0x000080000000791a */ /* 0x000fd80000000000 */
[----:B------:R-:W-:Y:S05]  /*2550*/  WARPSYNC.ALL ;  /* 0x0000000000007948 */ /* 0x000fea0003800000 */
[----:B------:R-:W-:Y:S01]  /*2560*/  LEA.HI.X R159, R22, R21, R159, 0x1, P1 ;  /* 0x00000015169f7211 */ /* 0x000fe200008f0c9f */
[----:B------:R-:W-:Y:S01]  /*2570*/  BAR.SYNC.DEFER_BLOCKING 0x0 ;  /* 0x0000000000007b1d */ /* 0x000fe20000010000 */
[----:B------:R-:W-:Y:S02]  /*2580*/  ISETP.GE.AND P1, PT, R17, R0, PT ;  /* 0x000000001100720c */ /* 0x000fe40003f26270 */
[----:B------:R-:W-:Y:S02]  /*2590*/  SHF.L.U64.HI R12, R38, 0x4, R39 ;  /* 0x00000004260c7819 */ /* 0x000fe40000010227 */
[----:B------:R-:W-:-:S02]  /*25a0*/  LEA R10, P2, R8, R158, 0x1 ;  /* 0x0000009e080a7211 */ /* 0x000fc400078408ff */
[-C--:B------:R-:W-:Y:S02]  /*25b0*/  ISETP.GE.AND P5, PT, R11, R0.reuse, PT ;  /* 0x000000000b00720c */ /* 0x080fe40003fa6270 */
[----:B------:R-:W-:Y:S02]  /*25c0*/  LEA.HI.X R11, R8, R159, R12, 0x1, P2 ;  /* 0x0000009f080b7211 */ /* 0x000fe400010f0c0c */
[----:B------:R-:W-:Y:S02]  /*25d0*/  SHF.L.U32 R101, R161, 0x6, RZ ;  /* 0x00000006a1657819 */ /* 0x000fe400000006ff */
[----:B------:R-:W-:Y:S02]  /*25e0*/  SHF.R.U32.HI R122, RZ, 0x1, R161 ;  /* 0x00000001ff7a7819 */ /* 0x000fe400000116a1 */
[----:B------:R-:W-:Y:S02]  /*25f0*/  LOP3.LUT R17, R101, 0x1c0, RZ, 0xc0, !PT ;  /* 0x000001c065117812 */ /* 0x000fe400078ec0ff */
[----:B------:R-:W-:-:S02]  /*2600*/  ISETP.GE.AND P6, PT, R15, R0, PT ;  /* 0x000000000f00720c */ /* 0x000fc40003fc6270 */
[----:B------:R-:W-:Y:S01]  /*2610*/  SHF.R.U32.HI R154, RZ, 0x4, R161 ;  /* 0x00000004ff9a7819 */ /* 0x000fe200000116a1 */
        /* <DEDUP_REMOVED lines=12> */
[----:B------:R-:W-:Y:S01]  /*26e0*/  @!P5 IMAD.MOV.U32 R14, RZ, RZ, R10 ;  /* 0x000000ffff0ed224 */ /* 0x000fe200078e000a */
[----:B------:R-:W-:Y:S01]  /*26f0*/  LOP3.LUT R12, R17, 0x8, R122, 0xf8, !PT ;  /* 0x00000008110c7812 */ /* 0x000fe200078ef87a */
[----:B------:R-:W-:Y:S01]  /*2700*/  @!P5 IMAD.MOV.U32 R15, RZ, RZ, R11 ;  /* 0x000000ffff0fd224 */ /* 0x000fe200078e000b */
[----:B------:R-:W-:Y:S02]  /*2710*/  ISETP.GE.AND P2, PT, R5, R0, PT ;  /* 0x000000000500720c */ /* 0x000fe40003f46270 */
[----:B------:R-:W-:-:S02]  /*2720*/  LOP3.LUT R8, R161, 0x8, RZ, 0xc0, !PT ;  /* 0x00000008a1087812 */ /* 0x000fc400078ec0ff */
[-C--:B------:R-:W-:Y:S02]  /*2730*/  @!P1 LEA.HI.X R17, R38, R11.reuse, R39, 0x5, P4 ;  /* 0x0000000b26119211 */ /* 0x080fe400020f2c27 */
[----:B------:R-:W-:Y:S01]  /*2740*/  ISETP.GE.AND P4, PT, R9, R0, PT ;  /* 0x000000000900720c */ /* 0x000fe20003f86270 */
[----:B------:R-:W-:Y:S01]  /*2750*/  IMAD.SHL.U32 R5, R154, 0x400, RZ ;  /* 0x000004009a057824 */ /* 0x000fe200078e00ff */
[----:B------:R-:W-:Y:S01]  /*2760*/  LOP3.LUT R8, R8, 0x1c0, R101, 0x78, !PT ;  /* 0x000001c008087812 */ /* 0x000fe200078e7865 */
[----:B------:R-:W-:Y:S01]  /*2770*/  @!P5 IMAD.WIDE.U32 R14, R38, 0x60, R14 ;  /* 0x00000060260ed825 */ /* 0x000fe200078e000e */
[----:B------:R-:W-:Y:S01]  /*2780*/  @P1 STS.128 [R37+0x7000], RZ ;  /* 0x007000ff25001388 */ /* 0x000fe20000000c00 */
[--C-:B------:R-:W-:Y:S02]  /*2790*/  LOP3.LUT R0, R12, 0x38, R13.reuse, 0x78, !PT ;  /* 0x000000380c007812 */ /* 0x100fe400078e780d */
[----:B------:R-:W-:Y:S01]  /*27a0*/  @!P5 IMAD R7, R39, 0x60, RZ ;  /* 0x000000602707d824 */ /* 0x000fe200078e02ff */
[----:B------:R-:W-:Y:S01]  /*27b0*/  LOP3.LUT R8, R8, 0x38, R13, 0x78, !PT ;  /* 0x0000003808087812 */ /* 0x000fe200078e780d */
[----:B------:R-:W-:Y:S01]  /*27c0*/  @!P5 IMAD.MOV.U32 R18, RZ, RZ, R14 ;  /* 0x000000ffff12d224 */ /* 0x000fe200078e000e */
[----:B------:R-:W-:Y:S01]  /*27d0*/  LOP3.LUT R5, R5, 0x400, RZ, 0xc0, !PT ;  /* 0x0000040005057812 */ /* 0x000fe200078ec0ff */
[----:B------:R-:W-:Y:S01]  /*27e0*/  @!PT LDS RZ, [RZ] ;  /* 0x00000000fffff984 */ /* 0x000fe20000000800 */
[----:B------:R-:W-:Y:S01]  /*27f0*/  @!PT LDS RZ, [RZ] ;  /* 0x00000000fffff984 */ /* 0x000fe20000000800 */
[----:B------:R-:W-:Y:S01]  /*2800*/  @!PT LDS RZ, [RZ] ;  /* 0x00000000fffff984 */ /* 0x000fe20000000800 */
[----:B------:R-:W-:Y:S01]  /*2810*/  @!P1 LDGSTS.E.BYPASS.LTC128B.128 [R37+0x7000], desc[UR4][R16.64] ;  /* 0x0700000010259fae */ /* 0x000fe2000b981a04 */
[----:B------:R-:W-:Y:S01]  /*2820*/  @!P3 MOV R23, R11 ;  /* 0x0000000b0017b202 */ /* 0x000fe20000000f00 */
[----:B------:R-:W-:Y:S01]  /*2830*/  IMAD.SHL.U32 R12, R161, 0x20, RZ ;  /* 0x00000020a10c7824 */ /* 0x000fe200078e00ff */
[-C--:B------:R-:W-:Y:S01]  /*2840*/  @!P6 LEA R14, P1, R38, R10.reuse, 0x6 ;  /* 0x0000000a260ee211 */ /* 0x080fe200078230ff */
[--C-:B------:R-:W-:Y:S01]  /*2850*/  @!P3 IMAD.MOV.U32 R22, RZ, RZ, R10.reuse ;  /* 0x000000ffff16b224 */ /* 0x100fe200078e000a */
[----:B------:R-:W-:Y:S01]  /*2860*/  LOP3.LUT R101, R101, 0x200, RZ, 0xc0, !PT ;  /* 0x0000020065657812 */ /* 0x000fe200078ec0ff */
[----:B------:R-:W-:Y:S01]  /*2870*/  IMAD R5, R8, 0x2, R5 ;  /* 0x0000000208057824 */ /* 0x000fe200078e0205 */
[----:B------:R-:W-:Y:S01]  /*2880*/  @!P5 IADD3 R19, PT, PT, R15, R7, RZ ;  /* 0x000000070f13d210 */ /* 0x000fe20007ffe0ff */
[----:B------:R-:W-:Y:S01]  /*2890*/  @!P2 IMAD.MOV.U32 R20, RZ, RZ, R10 ;  /* 0x000000ffff14a224 */ /* 0x000fe200078e000a */
[CC--:B------:R-:W-:Y:S01]  /*28a0*/  @!P6 LEA.HI.X R15, R38.reuse, R11.reuse, R39, 0x6, P1 ;  /* 0x0000000b260fe211 */ /* 0x0c0fe200008f3427 */
[----:B------:R-:W-:Y:S01]  /*28b0*/  @!P3 IMAD R8, R39, 0xa0, RZ ;  /* 0x000000a02708b824 */ /* 0x000fe200078e02ff */
[C---:B--2---:R-:W-:Y:S01]  /*28c0*/  @!P4 LEA R10, P1, R38.reuse, R10, 0x7 ;  /* 0x0000000a260ac211 */ /* 0x044fe200078238ff */
[----:B------:R-:W-:Y:S01]  /*28d0*/  @!P2 IMAD.MOV.U32 R21, RZ, RZ, R11 ;  /* 0x000000ffff15a224 */ /* 0x000fe200078e000b */
[----:B------:R-:W-:Y:S01]  /*28e0*/  LOP3.LUT R149, R101, 0x7c00, R12, 0xf8, !PT ;  /* 0x00007c0065957812 */ /* 0x000fe200078ef80c */
[C---:B------:R-:W-:Y:S01]  /*28f0*/  @!P3 IMAD.WIDE.U32 R22, R38.reuse, 0xa0, R22 ;  /* 0x000000a02616b825 */ /* 0x040fe200078e0016 */
[C---:B------:R-:W-:Y:S01]  /*2900*/  @!P4 LEA.HI.X R11, R38.reuse, R11, R39, 0x7, P1 ;  /* 0x0000000b260bc211 */ /* 0x040fe200008f3c27 */
[----:B------:R-:W-:Y:S02]  /*2910*/  @P6 STS.128 [R37+0x7800], RZ ;  /* 0x007800ff25006388 */ /* 0x000fe40000000c00 */
[----:B------:R-:W-:Y:S01]  /*2920*/  @!P2 IMAD R7, R39, 0xc0, RZ ;  /* 0x000000c02707a824 */ /* 0x000fe200078e02ff */
[----:B------:R-:W-:Y:S01]  /*2930*/  @!P3 IADD3 R9, PT, PT, R23, R8, RZ ;  /* 0x000000081709b210 */ /* 0x000fe20007ffe0ff */
[----:B------:R-:W-:Y:S01]  /*2940*/  @!P2 IMAD.WIDE.U32 R20, R38, 0xc0, R20 ;  /* 0x000000c02614a825 */ /* 0x000fe200078e0014 */
[----:B------:R-:W-:Y:S01]  /*2950*/  @!PT LDS RZ, [RZ] ;  /* 0x00000000fffff984 */ /* 0x000fe20000000800 */
[----:B------:R-:W-:Y:S01]  /*2960*/  @!PT LDS RZ, [RZ] ;  /* 0x00000000fffff984 */ /* 0x000fe20000000800 */
[----:B------:R-:W-:Y:S01]  /*2970*/  @!PT LDS RZ, [RZ] ;  /* 0x00000000fffff984 */ /* 0x000fe20000000800 */
[----:B------:R2:W-:Y:S03]  /*2980*/  @!P6 LDGSTS.E.BYPASS.LTC128B.128 [R37+0x7800], desc[UR4][R14.64] ;  /* 0x078000000e25efae */ /* 0x0005e6000b981a04 */
[----:B------:R-:W-:Y:S01]  /*2990*/  IMAD.IADD R149, R0, 0x1, R149 ;  /* 0x0000000100957824 */ /* 0x000fe200078e0295 */
[----:B------:R-:W-:Y:S01]  /*29a0*/  @P5 STS.128 [R37+0x8000], RZ ;  /* 0x008000ff25005388 */ /* 0x000fe20000000c00 */
[----:B------:R-:W-:Y:S01]  /*29b0*/  @!P3 IMAD.MOV.U32 R8, RZ, RZ, R22 ;  /* 0x000000ffff08b224 */ /* 0x000fe200078e0016 */
[----:B------:R-:W-:Y:S01]  /*29c0*/  IADD3 R148, PT, PT, R150, R5, RZ ;  /* 0x0000000596947210 */ /* 0x000fe20007ffe0ff */
[----:B------:R-:W-:Y:S01]  /*29d0*/  @!P2 IMAD.IADD R21, R21, 0x1, R7 ;  /* 0x000000011515a824 */ /* 0x000fe200078e0207 */
        /* <DEDUP_REMOVED lines=25> */
[----:B------:R-:W4:Y:S03]  /*2b70*/  LDSM.16.M88.4 R72, [R148+0x2000] ;  /* 0x002000009448783b */ /* 0x000f260000000200 */
[----:B------:R-:W-:Y:S01]  /*2b80*/  SEL R5, R5, 0xffffffe0, !P1 ;  /* 0xffffffe005057807 */ /* 0x000fe20004800000 */
[----:B------:R-:W4:Y:S03]  /*2b90*/  LDSM.16.M88.4 R64, [R148+0x2800] ;  /* 0x002800009440783b */ /* 0x000f260000000200 */
[----:B------:R-:W-:Y:S01]  /*2ba0*/  IADD3 R143, PT, PT, R148, R5, RZ ;  /* 0x00000005948f7210 */ /* 0x000fe20007ffe0ff */
[----:B------:R-:W-:Y:S01]  /*2bb0*/  IMAD.IADD R147, R149, 0x1, R5 ;  /* 0x0000000195937824 */ /* 0x000fe200078e0205 */
[----:B------:R-:W-:Y:S04]  /*2bc0*/  LDSM.16.M88.4 R40, [R148+0x4000] ;  /* 0x004000009428783b */ /* 0x000fe80000000200 */
[----:B------:R-:W-:Y:S04]  /*2bd0*/  LDSM.16.M88.4 R104, [R147] ;  /* 0x000000009368783b */ /* 0x000fe80000000200 */
[----:B------:R-:W4:Y:S04]  /*2be0*/  LDSM.16.M88.4 R76, [R143+0x3000] ;  /* 0x003000008f4c783b */ /* 0x000f280000000200 */
[----:B------:R-:W4:Y:S04]  /*2bf0*/  LDSM.16.M88.4 R80, [R143+0x3800] ;  /* 0x003800008f50783b */ /* 0x000f280000000200 */
[----:B-1----:R-:W1:Y:S04]  /*2c00*/  LDSM.16.M88.4 R28, [R148+0x4800] ;  /* 0x00480000941c783b */ /* 0x002e680000000200 */
[----:B---3--:R-:W3:Y:S01]  /*2c10*/  LDSM.16.M88.4 R20, [R148+0x5000] ;  /* 0x005000009414783b */ /* 0x008ee20000000200 */
[C---:B--2---:R-:W-:Y:S03]  /*2c20*/  HMMA.16816.F32.BF16 R60, R12.reuse, R56, RZ ;  /* 0x000000380c3c723c */ /* 0x044fe600000418ff */
[----:B------:R-:W2:Y:S04]  /*2c30*/  LDSM.16.M88.4 R92, [R148+0x5800] ;  /* 0x00580000945c783b */ /* 0x000ea80000000200 */
[----:B------:R-:W2:Y:S01]  /*2c40*/  LDSM.16.M88.4 R88, [R143+0x2000] ;  /* 0x002000008f58783b */ /* 0x000ea20000000200 */
[----:B----4-:R-:W-:Y:S03]  /*2c50*/  HMMA.16816.F32.BF16 R52, R12, R48, RZ ;  /* 0x000000300c34723c */ /* 0x010fe600000418ff */
[----:B------:R-:W4:Y:S01]  /*2c60*/  LDSM.16.M88.4 R84, [R143+0x2800] ;  /* 0x002800008f54783b */ /* 0x000f220000000200 */
[----:B------:R-:W-:-:S03]  /*2c70*/  IMAD.MOV.U32 R7, RZ, RZ, 0x40 ;  /* 0x00000040ff077424 */ /* 0x000fc600078e00ff */
[----:B------:R-:W-:Y:S01]  /*2c80*/  LDSM.16.M88.4 R112, [R143+0x5000] ;  /* 0x005000008f70783b */ /* 0x000fe20000000200 */
[C---:B------:R-:W-:Y:S03]  /*2c90*/  HMMA.16816.F32.BF16 R56, R12.reuse, R58, RZ ;  /* 0x0000003a0c38723c */ /* 0x040fe600000418ff */
[----:B------:R-:W-:Y:S04]  /*2ca0*/  LDSM.16.M88.4 R108, [R143+0x5800] ;  /* 0x005800008f6c783b */ /* 0x000fe80000000200 */
[----:B------:R-:W0:Y:S01]  /*2cb0*/  LDGDEPBAR ;  /* 0x00000000000079af */ /* 0x000e220000000000 */
[----:B------:R-:W-:Y:S01]  /*2cc0*/  HMMA.16816.F32.BF16 R48, R12, R50, RZ ;  /* 0x000000320c30723c */ /* 0x000fe200000418ff */
[----:B------:R-:W-:-:S05]  /*2cd0*/  SEL R7, R7, 0xffffffc0, !P2 ;  /* 0xffffffc007077807 */ /* 0x000fca0005000000 */
[--C-:B------:R-:W-:Y:S02]  /*2ce0*/  IMAD.IADD R146, R149, 0x1, R7.reuse ;  /* 0x0000000195927824 */ /* 0x100fe400078e0207 */
[----:B------:R-:W-:Y:S01]  /*2cf0*/  IMAD.IADD R142, R148, 0x1, R7 ;  /* 0x00000001948e7824 */ /* 0x000fe200078e0207 */
[C---:B------:R-:W-:Y:S04]  /*2d00*/  HMMA.16816.F32.BF16 R8, R12.reuse, R72, RZ ;  /* 0x000000480c08723c */ /* 0x040fe800000418ff */
[----:B------:R-:W-:Y:S04]  /*2d10*/  LDSM.16.M88.4 R96, [R142+0x3000] ;  /* 0x003000008e60783b */ /* 0x000fe80000000200 */
[----:B------:R-:W-:Y:S01]  /*2d20*/  HMMA.16816.F32.BF16 R68, R12, R64, RZ ;  /* 0x000000400c44723c */ /* 0x000fe200000418ff */
[----:B------:R-:W-:Y:S07]  /*2d30*/  LDSM.16.M88.4 R116, [R142+0x5800] ;  /* 0x005800008e74783b */ /* 0x000fee0000000200 */
[C---:B------:R-:W-:Y:S08]  /*2d40*/  HMMA.16816.F32.BF16 R60, R104.reuse, R76, R60 ;  /* 0x0000004c683c723c */ /* 0x040ff0000004183c */
[C---:B------:R-:W-:Y:S01]  /*2d50*/  HMMA.16816.F32.BF16 R56, R104.reuse, R78, R56 ;  /* 0x0000004e6838723c */ /* 0x040fe20000041838 */
[----:B------:R-:W-:Y:S07]  /*2d60*/  LDSM.16.M88.4 R76, [R146] ;  /* 0x00000000924c783b */ /* 0x000fee0000000200 */
[C---:B------:R-:W-:Y:S08]  /*2d70*/  HMMA.16816.F32.BF16 R52, R104.reuse, R80, R52 ;  /* 0x000000506834723c */ /* 0x040ff00000041834 */
[----:B------:R-:W-:Y:S01]  /*2d80*/  HMMA.16816.F32.BF16 R48, R104, R82, R48 ;  /* 0x000000526830723c */ /* 0x000fe20000041830 */
[----:B------:R-:W4:Y:S07]  /*2d90*/  LDSM.16.M88.4 R80, [R142+0x2800] ;  /* 0x002800008e50783b */ /* 0x000f2e0000000200 */
[C---:B------:R-:W-:Y:S08]  /*2da0*/  HMMA.16816.F32.BF16 R72, R12.reuse, R74, RZ ;  /* 0x0000004a0c48723c */ /* 0x040ff000000418ff */
[C---:B------:R-:W-:Y:S08]  /*2db0*/  HMMA.16816.F32.BF16 R64, R12.reuse, R66, RZ ;  /* 0x000000420c40723c */ /* 0x040ff000000418ff */
[C---:B------:R-:W-:Y:S08]  /*2dc0*/  HMMA.16816.F32.BF16 R44, R12.reuse, R40, RZ ;  /* 0x000000280c2c723c */ /* 0x040ff000000418ff */
[C---:B-1----:R-:W-:Y:S08]  /*2dd0*/  HMMA.16816.F32.BF16 R32, R12.reuse, R28, RZ ;  /* 0x0000001c0c20723c */ /* 0x042ff000000418ff */
[C---:B---3--:R-:W-:Y:S08]  /*2de0*/  HMMA.16816.F32.BF16 R24, R12.reuse, R20, RZ ;  /* 0x000000140c18723c */ /* 0x048ff000000418ff */
[C---:B------:R-:W-:Y:S08]  /*2df0*/  HMMA.16816.F32.BF16 R40, R12.reuse, R42, RZ ;  /* 0x0000002a0c28723c */ /* 0x040ff000000418ff */
[C---:B------:R-:W-:Y:S08]  /*2e00*/  HMMA.16816.F32.BF16 R28, R12.reuse, R30, RZ ;  /* 0x0000001e0c1c723c */ /* 0x040ff000000418ff */
[C---:B------:R-:W-:Y:S08]  /*2e10*/  HMMA.16816.F32.BF16 R20, R12.reuse, R22, RZ ;  /* 0x000000160c14723c */ /* 0x040ff000000418ff */
[C---:B--2---:R-:W-:Y:S08]  /*2e20*/  HMMA.16816.F32.BF16 R16, R12.reuse, R92, RZ ;  /* 0x0000005c0c10723c */ /* 0x044ff000000418ff */
[----:B------:R-:W-:Y:S01]  /*2e30*/  HMMA.16816.F32.BF16 R12, R12, R94, RZ ;  /* 0x0000005e0c0c723c */ /* 0x000fe200000418ff */
[----:B------:R-:W1:Y:S07]  /*2e40*/  LDSM.16.M88.4 R92, [R143+0x4000] ;  /* 0x004000008f5c783b */ /* 0x000e6e0000000200 */
[C---:B------:R-:W-:Y:S08]  /*2e50*/  HMMA.16816.F32.BF16 R8, R104.reuse, R88, R8 ;  /* 0x000000586808723c */ /* 0x040ff00000041808 */
[C---:B------:R-:W-:Y:S01]  /*2e60*/  HMMA.16816.F32.BF16 R72, R104.reuse, R90, R72 ;  /* 0x0000005a6848723c */ /* 0x040fe20000041848 */
[----:B------:R-:W2:Y:S07]  /*2e70*/  LDSM.16.M88.4 R88, [R143+0x4800] ;  /* 0x004800008f58783b */ /* 0x000eae0000000200 */
[C---:B----4-:R-:W-:Y:S08]  /*2e80*/  HMMA.16816.F32.BF16 R68, R104.reuse, R84, R68 ;  /* 0x000000546844723c */ /* 0x050ff00000041844 */
[----:B------:R-:W-:Y:S01]  /*2e90*/  HMMA.16816.F32.BF16 R64, R104, R86, R64 ;  /* 0x000000566840723c */ /* 0x000fe20000041840 */
[----:B------:R-:W3:Y:S11]  /*2ea0*/  LDSM.16.M88.4 R84, [R142+0x2000] ;  /* 0x002000008e54783b */ /* 0x000ef60000000200 */
        /* <DEDUP_REMOVED lines=10> */
[----:B------:R-:W-:Y:S08]  /*2f50*/  HMMA.16816.F32.BF16 R20, R104, R114, R20 ;  /* 0x000000726814723c */ /* 0x000ff00000041814 */
[C---:B---3--:R-:W-:Y:S08]  /*2f60*/  HMMA.16816.F32.BF16 R8, R76.reuse, R84, R8 ;  /* 0x000000544c08723c */ /* 0x048ff00000041808 */
[----:B------:R-:W-:Y:S01]  /*2f70*/  HMMA.16816.F32.BF16 R72, R76, R86, R72 ;  /* 0x000000564c48723c */ /* 0x000fe20000041848 */
[----:B------:R-:W3:Y:S01]  /*2f80*/  LDSM.16.M88.4 R84, [R142+0x4800] ;  /* 0x004800008e54783b */ /* 0x000ee20000000200 */
[C---:B------:R-:W-:Y:S01]  /*2f90*/  IADD3 R145, PT, PT, R5.reuse, R146, RZ ;  /* 0x0000009205917210 */ /* 0x040fe20007ffe0ff */
[----:B------:R-:W-:-:S05]  /*2fa0*/  IMAD.IADD R141, R5, 0x1, R142 ;  /* 0x00000001058d7824 */ /* 0x000fca00078e028e */
[C---:B------:R-:W-:Y:S01]  /*2fb0*/  HMMA.16816.F32.BF16 R16, R104.reuse, R108, R16 ;  /* 0x0000006c6810723c */ /* 0x040fe20000041810 */
[----:B------:R-:W-:Y:S07]  /*2fc0*/  LDSM.16.M88.4 R112, [R141+0x2000] ;  /* 0x002000008d70783b */ /* 0x000fee0000000200 */
[----:B------:R-:W-:Y:S01]  /*2fd0*/  HMMA.16816.F32.BF16 R12, R104, R110, R12 ;  /* 0x0000006e680c723c */ /* 0x000fe2000004180c */
[----:B------:R-:W-:Y:S04]  /*2fe0*/  LDSM.16.M88.4 R108, [R145] ;  /* 0x00000000916c783b */ /* 0x000fe80000000200 */
[----:B------:R-:W-:Y:S03]  /*2ff0*/  LDSM.16.M88.4 R104, [R141+0x2800] ;  /* 0x002800008d68783b */ /* 0x000fe60000000200 */
        /* <DEDUP_REMOVED lines=17> */
[----:B------:R-:W3:Y:S01]  /*3110*/  LDSM.16.M88.4 R76, [R141+0x5800] ;  /* 0x005800008d4c783b */ /* 0x000ee20000000200 */
[----:B------:R-:W-:Y:S01]  /*3120*/  ISETP.GT.AND P1, PT, R6, R155, PT ;  /* 0x0000009b0600720c */ /* 0x000fe20003f24270 */
[----:B------:R-:W-:Y:S01]  /*3130*/  IMAD.SHL.U32 R131, R161, 0x2, RZ ;  /* 0x00000002a1837824 */ /* 0x000fe200078e00ff */
[----:B-----5:R-:W-:Y:S01]  /*3140*/  IADD3 R120, PT, PT, R121, -R123, -R120 ;  /* 0x8000007b79787210 */ /* 0x020fe20007ffe878 */
[----:B------:R-:W-:-:S04]  /*3150*/  DEPBAR.LE SB0, 0x0 ;  /* 0x000080000000791a */ /* 0x000fc80000000000 */
[----:B----4-:R-:W-:Y:S01]  /*3160*/  HMMA.16816.F32.BF16 R24, R108, R80, R24 ;  /* 0x000000506c18723c */ /* 0x010fe20000041818 */
[----:B------:R-:W-:-:S04]  /*3170*/  SHF.R.U32.HI R80, RZ, 0x2, R161 ;  /* 0x00000002ff507819 */ /* 0x000fc800000116a1 */
[----:B------:R-:W-:-:S04]  /*3180*/  LOP3.LUT R81, R80, 0x7, RZ, 0xc0, !PT ;  /* 0x0000000750517812 */ /* 0x000fc800078ec0ff */
[----:B------:R-:W-:Y:S02]  /*3190*/  LOP3.LUT R81, R81, 0x1f0, R122, 0xf8, !PT ;  /* 0x000001f051517812 */ /* 0x000fe400078ef87a */
[----:B------:R-:W-:-:S03]  /*31a0*/  IADD3 R102, PT, PT, R102, R121, -R123 ;  /* 0x0000007966667210 */ /* 0x000fc60007ffe87b */
[----:B------:R-:W-:Y:S01]  /*31b0*/  IMAD.IADD R81, R162, 0x1, R81 ;  /* 0x00000001a2517824 */ /* 0x000fe200078e0251 */
[----:B------:R-:W-:-:S03]  /*31c0*/  LOP3.LUT R131, R131, 0x6, RZ, 0xc0, !PT ;  /* 0x0000000683837812 */ /* 0x000fc600078ec0ff */
[C---:B------:R-:W-:Y:S01]  /*31d0*/  IMAD.IADD R166, R81.reuse, 0x1, R120 ;  /* 0x0000000151a67824 */ /* 0x040fe200078e0278 */
[----:B------:R-:W-:Y:S01]  /*31e0*/  IADD3 R164, PT, PT, R81, R102, RZ ;  /* 0x0000006651a47210 */ /* 0x000fe20007ffe0ff */
[----:B------:R-:W-:Y:S01]  /*31f0*/  HMMA.16816.F32.BF16 R8, R108, R112, R8 ;  /* 0x000000706c08723c */ /* 0x000fe20000041808 */
[----:B------:R-:W-:Y:S02]  /*3200*/  BSSY.RECONVERGENT B1, `(.L_x_13840) ;  /* 0x000007c000017945 */ /* 0x000fe40003800200 */
[----:B------:R-:W-:Y:S02]  /*3210*/  VIADDMNMX R167, R164, 0x1, R121, PT ;  /* 0x00000001a4a77846 */ /* 0x000fe40003800179 */
[----:B------:R-:W-:-:S03]  /*3220*/  VIMNMX R168, PT, PT, RZ, R166, !PT ;  /* 0x000000a6ffa87248 */ /* 0x000fc60007fe0100 */
[----:B------:R-:W-:Y:S01]  /*3230*/  HMMA.16816.F32.BF16 R72, R108, R114, R72 ;  /* 0x000000726c48723c */ /* 0x000fe20000041848 */
[----:B------:R-:W-:Y:S02]  /*3240*/  VIADDMNMX R164, R164, 0x9, R121, PT ;  /* 0x00000009a4a47846 */ /* 0x000fe40003800179 */
[----:B------:R-:W-:-:S05]  /*3250*/  VIADDMNMX R166, R166, 0x8, RZ, !PT ;  /* 0x00000008a6a67846 */ /* 0x000fca00078001ff */
[C---:B------:R-:W-:Y:S08]  /*3260*/  HMMA.16816.F32.BF16 R68, R108.reuse, R104, R68 ;  /* 0x000000686c44723c */ /* 0x040ff00000041844 */
[C---:B------:R-:W-:Y:S08]  /*3270*/  HMMA.16816.F32.BF16 R64, R108.reuse, R106, R64 ;  /* 0x0000006a6c40723c */ /* 0x040ff00000041840 */
[C---:B------:R-:W-:Y:S08]  /*3280*/  HMMA.16816.F32.BF16 R60, R108.reuse, R96, R60 ;  /* 0x000000606c3c723c */ /* 0x040ff0000004183c */
[C---:B------:R-:W-:Y:S08]  /*3290*/  HMMA.16816.F32.BF16 R56, R108.reuse, R98, R56 ;  /* 0x000000626c38723c */ /* 0x040ff00000041838 */
[C---:B-1----:R-:W-:Y:S08]  /*32a0*/  HMMA.16816.F32.BF16 R52, R108.reuse, R92, R52 ;  /* 0x0000005c6c34723c */ /* 0x042ff00000041834 */
[----:B------:R-:W-:Y:S01]  /*32b0*/  HMMA.16816.F32.BF16 R48, R108, R94, R48 ;  /* 0x0000005e6c30723c */ /* 0x000fe20000041830 */
[----:B------:R-:W-:-:S07]  /*32c0*/  IMAD.IADD R95, R4, 0x1, R131 ;  /* 0x00000001045f7824 */ /* 0x000fce00078e0283 */
[C---:B--2---:R-:W-:Y:S08]  /*32d0*/  HMMA.16816.F32.BF16 R44, R108.reuse, R88, R44 ;  /* 0x000000586c2c723c */ /* 0x044ff0000004182c */
[C---:B------:R-:W-:Y:S08]  /*32e0*/  HMMA.16816.F32.BF16 R40, R108.reuse, R90, R40 ;  /* 0x0000005a6c28723c */ /* 0x040ff00000041828 */
[C---:B---3--:R-:W-:Y:S08]  /*32f0*/  HMMA.16816.F32.BF16 R32, R108.reuse, R84, R32 ;  /* 0x000000546c20723c */ /* 0x048ff00000041820 */
        /* <DEDUP_REMOVED lines=19> */
.L_x_13843:
        /* <DEDUP_REMOVED lines=60> */
.L_x_13844:
[----:B------:R-:W-:Y:S05]  /*37f0*/  BSYNC.RECONVERGENT B0 ;  /* 0x0000000000007941 */ /* 0x000fea0003800200 */
.L_x_13842:
        /* <DEDUP_REMOVED lines=28> */
.L_x_13841:
[----:B------:R-:W-:Y:S05]  /*39c0*/  BSYNC.RECONVERGENT B1 ;  /* 0x0000000000017941 */ /* 0x000fea0003800200 */
.L_x_13840:
[C---:B------:R-:W-:Y:S02]  /*39d0*/  VIADD R77, R95.reuse, 0x1 ;  /* 0x000000015f4d7836 */ /* 0x040fe40000000000 */
[C---:B-1----:R-:W-:Y:S02]  /*39e0*/  VIADD R79, R95.reuse, 0x8 ;  /* 0x000000085f4f7836 */ /* 0x042fe40000000000 */
        /* <DEDUP_REMOVED lines=8> */
[----:B------:R-:W-:Y:S01]  /*3a70*/  FSEL R93, R9, -INF , !P6 ;  /* 0xff800000095d7808 */ /* 0x000fe20007000000 */
[----:B------:R-:W-:Y:S01]  /*3a80*/  VIADD R9, R95, 0x10 ;  /* 0x000000105f097836 */ /* 0x000fe20000000000 */
[----:B------:R-:W-:Y:S02]  /*3a90*/  ISETP.GE.AND P2, PT, R79, R166, PT ;  /* 0x000000a64f00720c */ /* 0x000fe40003f46270 */
[-C--:B------:R-:W-:Y:S02]  /*3aa0*/  ISETP.GE.AND P4, PT, R77, R168.reuse, PT ;  /* 0x000000a84d00720c */ /* 0x080fe40003f86270 */
[C---:B------:R-:W-:Y:S02]  /*3ab0*/  ISETP.GE.AND P1, PT, R79.reuse, R168, PT ;  /* 0x000000a84f00720c */ /* 0x040fe40003f26270 */
[----:B------:R-:W-:-:S02]  /*3ac0*/  ISETP.GE.AND P3, PT, R79, R167, PT ;  /* 0x000000a74f00720c */ /* 0x000fc40003f66270 */
[----:B------:R-:W-:Y:S02]  /*3ad0*/  ISETP.GE.AND P6, PT, R79, R164, PT ;  /* 0x000000a44f00720c */ /* 0x000fe40003fc6270 */
[----:B------:R-:W-:Y:S02]  /*3ae0*/  FSEL R79, R11, -INF , !P5 ;  /* 0xff8000000b4f7808 */ /* 0x000fe40006800000 */
[----:B------:R-:W-:Y:S02]  /*3af0*/  FSEL R11, R74, -INF , P2 ;  /* 0xff8000004a0b7808 */ /* 0x000fe40001000000 */
[----:B------:R-:W-:Y:S02]  /*3b00*/  ISETP.GE.AND P5, PT, R77, R167, PT ;  /* 0x000000a74d00720c */ /* 0x000fe40003fa6270 */
[----:B------:R-:W-:Y:S02]  /*3b10*/  ISETP.GE.AND P2, PT, R9, R168, PT ;  /* 0x000000a80900720c */ /* 0x000fe40003f46270 */
[----:B------:R-:W-:-:S02]  /*3b20*/  FSEL R73, R73, -INF , P4 ;  /* 0xff80000049497808 */ /* 0x000fc40002000000 */
[----:B------:R-:W-:Y:S02]  /*3b30*/  FSEL R11, R11, -INF , !P6 ;  /* 0xff8000000b0b7808 */ /* 0x000fe40007000000 */
[----:B------:R-:W-:Y:S01]  /*3b40*/  FSEL R85, R73, -INF , !P5 ;  /* 0xff80000049557808 */ /* 0x000fe20006800000 */
[----:B------:R-:W-:Y:S01]  /*3b50*/  VIADD R73, R95, 0x19 ;  /* 0x000000195f497836 */ /* 0x000fe20000000000 */
[----:B------:R-:W-:Y:S02]  /*3b60*/  FSEL R68, R68, -INF , P2 ;  /* 0xff80000044447808 */ /* 0x000fe40001000000 */
[----:B------:R-:W-:Y:S02]  /*3b70*/  ISETP.GE.AND P6, PT, R9, R167, PT ;  /* 0x000000a70900720c */ /* 0x000fe40003fc6270 */
[----:B------:R-:W-:Y:S02]  /*3b80*/  ISETP.GE.AND P2, PT, R81, R166, PT ;  /* 0x000000a65100720c */ /* 0x000fe40003f46270 */
[----:B------:R-:W-:-:S02]  /*3b90*/  FSEL R97, R68, -INF , !P6 ;  /* 0xff80000044617808 */ /* 0x000fc40007000000 */
[----:B------:R-:W-:Y:S02]  /*3ba0*/  FSEL R71, R71, -INF , P2 ;  /* 0xff80000047477808 */ /* 0x000fe40001000000 */
[----:B------:R-:W-:Y:S02]  /*3bb0*/  ISETP.GE.AND P6, PT, R81, R164, PT ;  /* 0x000000a45100720c */ /* 0x000fe40003fc6270 */
[----:B------:R-:W-:Y:S02]  /*3bc0*/  ISETP.GE.AND P2, PT, R73, R168, PT ;  /* 0x000000a84900720c */ /* 0x000fe40003f46270 */
[----:B------:R-:W-:Y:S02]  /*3bd0*/  FSEL R83, R71, -INF , !P6 ;  /* 0xff80000047537808 */ /* 0x000fe40007000000 */
[----:B------:R-:W-:Y:S02]  /*3be0*/  FSEL R65, R65, -INF , P2 ;  /* 0xff80000041417808 */ /* 0x000fe40001000000 */
[----:B------:R-:W-:-:S02]  /*3bf0*/  ISETP.GE.AND P6, PT, R73, R167, PT ;  /* 0x000000a74900720c */ /* 0x000fc40003fc6270 */
[----:B------:R-:W-:Y:S02]  /*3c00*/  FSEL R72, R72, -INF , P1 ;  /* 0xff80000048487808 */ /* 0x000fe40000800000 */
[----:B------:R-:W-:Y:S02]  /*3c10*/  FSEL R89, R65, -INF , !P6 ;  /* 0xff80000041597808 */ /* 0x000fe40007000000 */
[----:B------:R-:W2:Y:S01]  /*3c20*/  LD.E R65, desc[UR4][R2.64+0xdc] ;  /* 0x0000dc0402417980 */ /* 0x000ea2000c101900 */
[-C--:B------:R-:W-:Y:S02]  /*3c30*/  ISETP.GE.AND P1, PT, R77, R166.reuse, PT ;  /* 0x000000a64d00720c */ /* 0x080fe40003f26270 */
[----:B------:R-:W-:Y:S02]  /*3c40*/  FSEL R87, R72, -INF , !P3 ;  /* 0xff80000048577808 */ /* 0x000fe40005800000 */
[C---:B------:R-:W-:Y:S02]  /*3c50*/  ISETP.GE.AND P4, PT, R9.reuse, R166, PT ;  /* 0x000000a60900720c */ /* 0x040fe40003f86270 */
[-C--:B------:R-:W-:Y:S01]  /*3c60*/  ISETP.GE.AND P5, PT, R9, R164.reuse, PT ;  /* 0x000000a40900720c */ /* 0x080fe20003fa6270 */
[----:B------:R-:W-:Y:S01]  /*3c70*/  VIADD R9, R95, 0x18 ;  /* 0x000000185f097836 */ /* 0x000fe20000000000 */
[----:B------:R-:W-:-:S02]  /*3c80*/  ISETP.GE.AND P3, PT, R77, R164, PT ;  /* 0x000000a44d00720c */ /* 0x000fc40003f66270 */
[----:B------:R-:W-:Y:S02]  /*3c90*/  FSEL R75, R75, -INF , P1 ;  /* 0xff8000004b4b7808 */ /* 0x000fe40000800000 */
[-C--:B------:R-:W-:Y:S02]  /*3ca0*/  ISETP.GE.AND P1, PT, R81, R168.reuse, PT ;  /* 0x000000a85100720c */ /* 0x080fe40003f26270 */
[----:B------:R-:W-:Y:S02]  /*3cb0*/  FSEL R77, R75, -INF , !P3 ;  /* 0xff8000004b4d7808 */ /* 0x000fe40005800000 */
[----:B------:R-:W-:Y:S02]  /*3cc0*/  FSEL R70, R70, -INF , P4 ;  /* 0xff80000046467808 */ /* 0x000fe40002000000 */
[----:B------:R-:W-:Y:S02]  /*3cd0*/  ISETP.GE.AND P3, PT, R81, R167, PT ;  /* 0x000000a75100720c */ /* 0x000fe40003f66270 */
[----:B------:R-:W-:-:S02]  /*3ce0*/  ISETP.GE.AND P4, PT, R9, R168, PT ;  /* 0x000000a80900720c */ /* 0x000fc40003f86270 */
[----:B------:R-:W-:Y:S02]  /*3cf0*/  FSEL R69, R69, -INF , P1 ;  /* 0xff80000045457808 */ /* 0x000fe40000800000 */
[C---:B------:R-:W-:Y:S02]  /*3d00*/  ISETP.GE.AND P1, PT, R9.reuse, R166, PT ;  /* 0x000000a60900720c */ /* 0x040fe40003f26270 */
[----:B------:R-:W-:Y:S02]  /*3d10*/  FSEL R81, R70, -INF , !P5 ;  /* 0xff80000046517808 */ /* 0x000fe40006800000 */
[----:B------:R-:W-:Y:S02]  /*3d20*/  ISETP.GE.AND P5, PT, R9, R167, PT ;  /* 0x000000a70900720c */ /* 0x000fe40003fa6270 */
[----:B------:R-:W-:Y:S01]  /*3d30*/  FSEL R201, R69, -INF , !P3 ;  /* 0xff80000045c97808 */ /* 0x000fe20005800000 */
[----:B------:R-:W-:Y:S01]  /*3d40*/  VIADD R69, R95, 0x28 ;  /* 0x000000285f457836 */ /* 0x000fe20000000000 */
        /* <DEDUP_REMOVED lines=8> */
[C---:B------:R-:W-:Y:S02]  /*3dd0*/  ISETP.GE.AND P1, PT, R9.reuse, R168, PT ;  /* 0x000000a80900720c */ /* 0x040fe40003f26270 */
[C---:B------:R-:W-:Y:S02]  /*3de0*/  ISETP.GE.AND P3, PT, R9.reuse, R167, PT ;  /* 0x000000a70900720c */ /* 0x040fe40003f66270 */
[C---:B------:R-:W-:Y:S02]  /*3df0*/  ISETP.GE.AND P2, PT, R9.reuse, R166, PT ;  /* 0x000000a60900720c */ /* 0x040fe40003f46270 */
[----:B------:R-:W-:Y:S01]  /*3e00*/  ISETP.GE.AND P6, PT, R9, R164, PT ;  /* 0x000000a40900720c */ /* 0x000fe20003fc6270 */
[----:B------:R-:W-:Y:S01]  /*3e10*/  VIADD R9, R95, 0x21 ;  /* 0x000000215f097836 */ /* 0x000fe20000000000 */
[----:B------:R-:W-:-:S04]  /*3e20*/  FSEL R67, R67, -INF , P4 ;  /* 0xff80000043437808 */ /* 0x000fc80002000000 */
[----:B------:R-:W-:Y:S02]  /*3e30*/  ISETP.GE.AND P4, PT, R9, R168, PT ;  /* 0x000000a80900720c */ /* 0x000fe40003f86270 */
[----:B------:R-:W-:Y:S02]  /*3e40*/  FSEL R60, R60, -INF , P1 ;  /* 0xff8000003c3c7808 */ /* 0x000fe40000800000 */
[----:B------:R-:W-:Y:S02]  /*3e50*/  FSEL R75, R67, -INF , !P5 ;  /* 0xff800000434b7808 */ /* 0x000fe40006800000 */
[----:B------:R-:W-:Y:S02]  /*3e60*/  ISETP.GE.AND P5, PT, R9, R167, PT ;  /* 0x000000a70900720c */ /* 0x000fe40003fa6270 */
[----:B------:R-:W-:Y:S02]  /*3e70*/  FSEL R61, R61, -INF , P4 ;  /* 0xff8000003d3d7808 */ /* 0x000fe40002000000 */
[----:B------:R-:W-:-:S02]  /*3e80*/  FSEL R107, R60, -INF , !P3 ;  /* 0xff8000003c6b7808 */ /* 0x000fc40005800000 */
[----:B------:R-:W-:Y:S02]  /*3e90*/  FSEL R62, R62, -INF , P2 ;  /* 0xff8000003e3e7808 */ /* 0x000fe40001000000 */
[C---:B------:R-:W-:Y:S02]  /*3ea0*/  ISETP.GE.AND P1, PT, R9.reuse, R166, PT ;  /* 0x000000a60900720c */ /* 0x040fe40003f26270 */
[----:B------:R-:W-:Y:S01]  /*3eb0*/  ISETP.GE.AND P3, PT, R9, R164, PT ;  /* 0x000000a40900720c */ /* 0x000fe20003f66270 */
[----:B------:R-:W-:Y:S01]  /*3ec0*/  VIADD R9, R95, 0x29 ;  /* 0x000000295f097836 */ /* 0x000fe20000000000 */
[----:B------:R-:W-:Y:S02]  /*3ed0*/  ISETP.GE.AND P2, PT, R69, R168, PT ;  /* 0x000000a84500720c */ /* 0x000fe40003f46270 */
[----:B------:R-:W-:Y:S01]  /*3ee0*/  FSEL R195, R61, -INF , !P5 ;  /* 0xff8000003dc37808 */ /* 0x000fe20006800000 */
[----:B------:R-:W-:Y:S01]  /*3ef0*/  VIADD R61, R95, 0x30 ;  /* 0x000000305f3d7836 */ /* 0x000fe20000000000 */
[----:B------:R-:W-:-:S02]  /*3f00*/  ISETP.GE.AND P4, PT, R69, R166, PT ;  /* 0x000000a64500720c */ /* 0x000fc40003f86270 */
[----:B------:R-:W-:Y:S02]  /*3f10*/  FSEL R67, R62, -INF , !P6 ;  /* 0xff8000003e437808 */ /* 0x000fe40007000000 */
[----:B------:R-:W-:Y:S02]  /*3f20*/  ISETP.GE.AND P6, PT, R69, R167, PT ;  /* 0x000000a74500720c */ /* 0x000fe40003fc6270 */
[----:B------:R-:W-:Y:S02]  /*3f30*/  FSEL R63, R63, -INF , P1 ;  /* 0xff8000003f3f7808 */ /* 0x000fe40000800000 */
[----:B------:R-:W-:Y:S02]  /*3f40*/  FSEL R56, R56, -INF , P2 ;  /* 0xff80000038387808 */ /* 0x000fe40001000000 */
[----:B------:R-:W-:Y:S02]  /*3f50*/  ISETP.GE.AND P5, PT, R69, R164, PT ;  /* 0x000000a44500720c */ /* 0x000fe40003fa6270 */
[----:B------:R-:W-:-:S02]  /*3f60*/  FSEL R58, R58, -INF , P4 ;  /* 0xff8000003a3a7808 */ /* 0x000fc40002000000 */
[C---:B------:R-:W-:Y:S02]  /*3f70*/  ISETP.GE.AND P1, PT, R9.reuse, R168, PT ;  /* 0x000000a80900720c */ /* 0x040fe40003f26270 */
[----:B------:R-:W-:Y:S02]  /*3f80*/  ISETP.GE.AND P2, PT, R9, R166, PT ;  /* 0x000000a60900720c */ /* 0x000fe40003f46270 */
[----:B------:R-:W-:Y:S02]  /*3f90*/  ISETP.GE.AND P4, PT, R61, R168, PT ;  /* 0x000000a83d00720c */ /* 0x000fe40003f86270 */
[----:B------:R-:W-:Y:S02]  /*3fa0*/  FSEL R105, R63, -INF , !P3 ;  /* 0xff8000003f697808 */ /* 0x000fe40005800000 */
[----:B------:R-:W-:Y:S02]  /*3fb0*/  FSEL R197, R56, -INF , !P6 ;  /* 0xff80000038c57808 */ /* 0x000fe40007000000 */
[----:B------:R-:W-:-:S02]  /*3fc0*/  ISETP.GE.AND P3, PT, R9, R167, PT ;  /* 0x000000a70900720c */ /* 0x000fc40003f66270 */
[----:B------:R-:W-:Y:S01]  /*3fd0*/  ISETP.GE.AND P6, PT, R9, R164, PT ;  /* 0x000000a40900720c */ /* 0x000fe20003fc6270 */
[----:B------:R-:W-:Y:S01]  /*3fe0*/  VIADD R9, R95, 0x31 ;  /* 0x000000315f097836 */ /* 0x000fe20000000000 */
[----:B------:R-:W-:Y:S02]  /*3ff0*/  FSEL R191, R58, -INF , !P5 ;  /* 0xff8000003abf7808 */ /* 0x000fe40006800000 */
[----:B------:R-:W-:Y:S02]  /*4000*/  FSEL R57, R57, -INF , P1 ;  /* 0xff80000039397808 */ /* 0x000fe40000800000 */
[----:B------:R-:W-:Y:S02]  /*4010*/  ISETP.GE.AND P5, PT, R61, R167, PT ;  /* 0x000000a73d00720c */ /* 0x000fe40003fa6270 */
[----:B------:R-:W-:Y:S02]  /*4020*/  FSEL R59, R59, -INF , P2 ;  /* 0xff8000003b3b7808 */ /* 0x000fe40001000000 */
[----:B------:R-:W-:-:S02]  /*4030*/  FSEL R52, R52, -INF , P4 ;  /* 0xff80000034347808 */ /* 0x000fc40002000000 */
[----:B------:R-:W-:Y:S01]  /*4040*/  FSEL R199, R57, -INF , !P3 ;  /* 0xff80000039c77808 */ /* 0x000fe20005800000 */
[----:B------:R-:W-:Y:S01]  /*4050*/  VIADD R57, R95, 0x38 ;  /* 0x000000385f397836 */ /* 0x000fe20000000000 */
[----:B------:R-:W-:Y:S02]  /*4060*/  FSEL R193, R59, -INF , !P6 ;  /* 0xff8000003bc17808 */ /* 0x000fe40007000000 */
[----:B------:R-:W-:Y:S02]  /*4070*/  FSEL R127, R52, -INF , !P5 ;  /* 0xff800000347f7808 */ /* 0x000fe40006800000 */
[----:B------:R-:W-:Y:S02]  /*4080*/  ISETP.GE.AND P1, PT, R61, R166, PT ;  /* 0x000000a63d00720c */ /* 0x000fe40003f26270 */
[C---:B------:R-:W-:Y:S02]  /*4090*/  ISETP.GE.AND P2, PT, R9.reuse, R168, PT ;  /* 0x000000a80900720c */ /* 0x040fe40003f46270 */
[----:B------:R-:W-:-:S02]  /*40a0*/  ISETP.GE.AND P6, PT, R9, R167, PT ;  /* 0x000000a70900720c */ /* 0x000fc40003fc6270 */
[C---:B------:R-:W-:Y:S02]  /*40b0*/  ISETP.GE.AND P4, PT, R9.reuse, R166, PT ;  /* 0x000000a60900720c */ /* 0x040fe40003f86270 */
[-C--:B------:R-:W-:Y:S01]  /*40c0*/  ISETP.GE.AND P5, PT, R9, R164.reuse, PT ;  /* 0x000000a40900720c */ /* 0x080fe20003fa6270 */
[----:B------:R-:W-:Y:S01]  /*40d0*/  VIADD R9, R95, 0x39 ;  /* 0x000000395f097836 */ /* 0x000fe20000000000 */
[----:B------:R-:W-:Y:S02]  /*40e0*/  ISETP.GE.AND P3, PT, R61, R164, PT ;  /* 0x000000a43d00720c */ /* 0x000fe40003f66270 */
[----:B------:R-:W-:Y:S02]  /*40f0*/  FSEL R54, R54, -INF , P1 ;  /* 0xff80000036367808 */ /* 0x000fe40000800000 */
[----:B------:R-:W-:Y:S02]  /*4100*/  FSEL R53, R53, -INF , P2 ;  /* 0xff80000035357808 */ /* 0x000fe40001000000 */
[----:B------:R-:W-:-:S02]  /*4110*/  ISETP.GE.AND P1, PT, R57, R168, PT ;  /* 0x000000a83900720c */ /* 0x000fc40003f26270 */
[----:B------:R-:W-:Y:S02]  /*4120*/  FSEL R55, R55, -INF , P4 ;  /* 0xff80000037377808 */ /* 0x000fe40002000000 */
[----:B------:R-:W-:Y:S02]  /*4130*/  ISETP.GE.AND P4, PT, R9, R168, PT ;  /* 0x000000a80900720c */ /* 0x000fe40003f86270 */
[----:B------:R-:W-:Y:S02]  /*4140*/  FSEL R125, R54, -INF , !P3 ;  /* 0xff800000367d7808 */ /* 0x000fe40005800000 */
[----:B------:R-:W-:Y:S01]  /*4150*/  FSEL R135, R53, -INF , !P6 ;  /* 0xff80000035877808 */ /* 0x000fe20007000000 */
[----:B------:R-:W-:Y:S01]  /*4160*/  VIADD R53, R95, 0x40 ;  /* 0x000000405f357836 */ /* 0x000fe20000000000 */
[C---:B------:R-:W-:Y:S02]  /*4170*/  ISETP.GE.AND P3, PT, R57.reuse, R167, PT ;  /* 0x000000a73900720c */ /* 0x040fe40003f66270 */
[----:B------:R-:W-:-:S02]  /*4180*/  ISETP.GE.AND P2, PT, R57, R166, PT ;  /* 0x000000a63900720c */ /* 0x000fc40003f46270 */
[----:B------:R-:W-:Y:S02]  /*4190*/  FSEL R48, R48, -INF , P1 ;  /* 0xff80000030307808 */ /* 0x000fe40000800000 */
[----:B------:R-:W-:Y:S02]  /*41a0*/  FSEL R133, R55, -INF , !P5 ;  /* 0xff80000037857808 */ /* 0x000fe40006800000 */
[----:B------:R-:W-:Y:S02]  /*41b0*/  ISETP.GE.AND P5, PT, R9, R167, PT ;  /* 0x000000a70900720c */ /* 0x000fe40003fa6270 */
[----:B------:R-:W-:Y:S02]  /*41c0*/  FSEL R49, R49, -INF , P4 ;  /* 0xff80000031317808 */ /* 0x000fe40002000000 */
[----:B------:R-:W-:Y:S02]  /*41d0*/  ISETP.GE.AND P6, PT, R57, R164, PT ;  /* 0x000000a43900720c */ /* 0x000fe40003fc6270 */
        /* <DEDUP_REMOVED lines=15> */
[----:B------:R-:W-:Y:S02]  /*42d0*/  ISETP.GE.AND P2, PT, R9, R166, PT ;  /* 0x000000a60900720c */ /* 0x000fe40003f46270 */
[-C--:B------:R-:W-:Y:S02]  /*42e0*/  ISETP.GE.AND P4, PT, R49, R168.reuse, PT ;  /* 0x000000a83100720c */ /* 0x080fe40003f86270 */
[----:B------:R-:W-:Y:S02]  /*42f0*/  ISETP.GE.AND P1, PT, R9, R168, PT ;  /* 0x000000a80900720c */ /* 0x000fe40003f26270 */
[----:B------:R-:W-:Y:S02]  /*4300*/  FSEL R185, R51, -INF , !P3 ;  /* 0xff80000033b97808 */ /* 0x000fe40005800000 */
        /* <DEDUP_REMOVED lines=8> */
[----:B------:R-:W-:-:S02]  /*4390*/  FSEL R45, R45, -INF , P1 ;  /* 0xff8000002d2d7808 */ /* 0x000fc40000800000 */
[----:B------:R-:W-:Y:S02]  /*43a0*/  ISETP.GE.AND P1, PT, R49, R166, PT ;  /* 0x000000a63100720c */ /* 0x000fe40003f26270 */
[----:B------:R-:W-:Y:S02]  /*43b0*/  FSEL R139, R47, -INF , !P6 ;  /* 0xff8000002f8b7808 */ /* 0x000fe40007000000 */
[----:B------:R-:W-:Y:S02]  /*43c0*/  FSEL R177, R40, -INF , !P5 ;  /* 0xff80000028b17808 */ /* 0x000fe40006800000 */
[----:B------:R-:W-:Y:S01]  /*43d0*/  FSEL R175, R45, -INF , !P3 ;  /* 0xff8000002daf7808 */ /* 0x000fe20005800000 */
[----:B------:R-:W-:Y:S01]  /*43e0*/  VIADD R45, R95, 0x50 ;  /* 0x000000505f2d7836 */ /* 0x000fe20000000000 */
        /* <DEDUP_REMOVED lines=8> */
[----:B------:R-:W-:-:S02]  /*4470*/  FSEL R173, R42, -INF , !P3 ;  /* 0xff8000002aad7808 */ /* 0x000fc40005800000 */
[C---:B------:R-:W-:Y:S02]  /*4480*/  ISETP.GE.AND P1, PT, R45.reuse, R168, PT ;  /* 0x000000a82d00720c */ /* 0x040fe40003f26270 */
[----:B------:R-:W-:Y:S02]  /*4490*/  ISETP.GE.AND P3, PT, R45, R166, PT ;  /* 0x000000a62d00720c */ /* 0x000fe40003f66270 */
[----:B------:R-:W-:Y:S02]  /*44a0*/  ISETP.GE.AND P6, PT, R9, R168, PT ;  /* 0x000000a80900720c */ /* 0x000fe40003fc6270 */
[----:B------:R-:W-:Y:S02]  /*44b0*/  FSEL R32, R32, -INF , P1 ;  /* 0xff80000020207808 */ /* 0x000fe40000800000 */
[----:B------:R-:W-:Y:S02]  /*44c0*/  FSEL R34, R34, -INF , P3 ;  /* 0xff80000022227808 */ /* 0x000fe40001800000 */
[----:B------:R-:W-:Y:S01]  /*44d0*/  FSEL R115, R33, -INF , P6 ;  /* 0xff80000021737808 */ /* 0x000fe20003000000 */
[----:B------:R-:W-:Y:S01]  /*44e0*/  VIADD R33, R95, 0x59 ;  /* 0x000000595f217836 */ /* 0x000fe20000000000 */
[----:B------:R-:W-:-:S02]  /*44f0*/  ISETP.GE.AND P1, PT, R9, R167, PT ;  /* 0x000000a70900720c */ /* 0x000fc40003f26270 */
[C---:B------:R-:W-:Y:S02]  /*4500*/  ISETP.GE.AND P3, PT, R9.reuse, R166, PT ;  /* 0x000000a60900720c */ /* 0x040fe40003f66270 */
[----:B------:R-:W-:Y:S01]  /*4510*/  ISETP.GE.AND P6, PT, R9, R164, PT ;  /* 0x000000a40900720c */ /* 0x000fe20003fc6270 */
[----:B------:R-:W-:Y:S01]  /*4520*/  VIADD R9, R95, 0x58 ;  /* 0x000000585f097836 */ /* 0x000fe20000000000 */
[----:B------:R-:W-:Y:S02]  /*4530*/  FSEL R41, R41, -INF , P2 ;  /* 0xff80000029297808 */ /* 0x000fe40001000000 */
[----:B------:R-:W-:Y:S02]  /*4540*/  ISETP.GE.AND P2, PT, R45, R167, PT ;  /* 0x000000a72d00720c */ /* 0x000fe40003f46270 */
[----:B------:R-:W-:Y:S02]  /*4550*/  FSEL R113, R35, -INF , P3 ;  /* 0xff80000023717808 */ /* 0x000fe40001800000 */
[----:B------:R-:W-:-:S02]  /*4560*/  FSEL R181, R43, -INF , !P5 ;  /* 0xff8000002bb57808 */ /* 0x000fc40006800000 */
[-C--:B------:R-:W-:Y:S02]  /*4570*/  ISETP.GE.AND P3, PT, R9, R168.reuse, PT ;  /* 0x000000a80900720c */ /* 0x080fe40003f66270 */
[----:B------:R-:W-:Y:S02]  /*4580*/  FSEL R111, R32, -INF , !P2 ;  /* 0xff800000206f7808 */ /* 0x000fe40005000000 */
[----:B------:R-:W-:Y:S02]  /*4590*/  ISETP.GE.AND P5, PT, R33, R168, PT ;  /* 0x000000a82100720c */ /* 0x000fe40003fa6270 */
[----:B------:R-:W-:Y:S02]  /*45a0*/  ISETP.GE.AND P2, PT, R9, R166, PT ;  /* 0x000000a60900720c */ /* 0x000fe40003f46270 */
[----:B------:R-:W-:Y:S02]  /*45b0*/  FSEL R28, R28, -INF , P3 ;  /* 0xff8000001c1c7808 */ /* 0x000fe40001800000 */
[----:B------:R-:W-:Y:S01]  /*45c0*/  FSEL R123, R29, -INF , P5 ;  /* 0xff8000001d7b7808 */ /* 0x000fe20002800000 */
[----:B------:R-:W-:Y:S01]  /*45d0*/  VIADD R35, R95, 0x60 ;  /* 0x000000605f237836 */ /* 0x000fe20000000000 */
[----:B------:R-:W-:-:S02]  /*45e0*/  FSEL R179, R41, -INF , !P4 ;  /* 0xff80000029b37808 */ /* 0x000fc40006000000 */
[C---:B------:R-:W-:Y:S02]  /*45f0*/  ISETP.GE.AND P3, PT, R9.reuse, R167, PT ;  /* 0x000000a70900720c */ /* 0x040fe40003f66270 */
[----:B------:R-:W-:Y:S02]  /*4600*/  FSEL R30, R30, -INF , P2 ;  /* 0xff8000001e1e7808 */ /* 0x000fe40001000000 */
[-C--:B------:R-:W-:Y:S01]  /*4610*/  ISETP.GE.AND P5, PT, R9, R164.reuse, PT ;  /* 0x000000a40900720c */ /* 0x080fe20003fa6270 */
[----:B------:R-:W-:Y:S01]  /*4620*/  VIADD R9, R95, 0x61 ;  /* 0x000000615f097836 */ /* 0x000fe20000000000 */
[----:B------:R-:W-:Y:S02]  /*4630*/  ISETP.GE.AND P4, PT, R45, R164, PT ;  /* 0x000000a42d00720c */ /* 0x000fe40003f86270 */
[----:B------:R-:W-:Y:S02]  /*4640*/  ISETP.GE.AND P2, PT, R33, R166, PT ;  /* 0x000000a62100720c */ /* 0x000fe40003f46270 */
[----:B------:R-:W-:-:S02]  /*4650*/  FSEL R109, R34, -INF , !P4 ;  /* 0xff800000226d7808 */ /* 0x000fc40006000000 */
[----:B------:R-:W-:Y:S02]  /*4660*/  FSEL R31, R31, -INF , P2 ;  /* 0xff8000001f1f7808 */ /* 0x000fe40001000000 */
[-C--:B------:R-:W-:Y:S02]  /*4670*/  ISETP.GE.AND P4, PT, R35, R168.reuse, PT ;  /* 0x000000a82300720c */ /* 0x080fe40003f86270 */
[----:B------:R-:W-:Y:S02]  /*4680*/  FSEL R115, R115, -INF , !P1 ;  /* 0xff80000073737808 */ /* 0x000fe40004800000 */
[----:B------:R-:W-:Y:S02]  /*4690*/  ISETP.GE.AND P2, PT, R9, R168, PT ;  /* 0x000000a80900720c */ /* 0x000fe40003f46270 */
[----:B------:R-:W-:Y:S02]  /*46a0*/  ISETP.GE.AND P1, PT, R35, R166, PT ;  /* 0x000000a62300720c */ /* 0x000fe40003f26270 */
[----:B------:R-:W-:-:S02]  /*46b0*/  FSEL R24, R24, -INF , P4 ;  /* 0xff80000018187808 */ /* 0x000fc40002000000 */
[----:B------:R-:W-:Y:S02]  /*46c0*/  FSEL R59, R25, -INF , P2 ;  /* 0xff800000193b7808 */ /* 0x000fe40001000000 */
[C---:B------:R-:W-:Y:S02]  /*46d0*/  ISETP.GE.AND P4, PT, R33.reuse, R167, PT ;  /* 0x000000a72100720c */ /* 0x040fe40003f86270 */
[----:B------:R-:W-:Y:S02]  /*46e0*/  FSEL R26, R26, -INF , P1 ;  /* 0xff8000001a1a7808 */ /* 0x000fe40000800000 */
[----:B------:R-:W-:Y:S01]  /*46f0*/  ISETP.GE.AND P2, PT, R33, R164, PT ;  /* 0x000000a42100720c */ /* 0x000fe20003f46270 */
[----:B------:R-:W-:Y:S01]  /*4700*/  VIADD R33, R95, 0x68 ;  /* 0x000000685f217836 */ /* 0x000fe20000000000 */
[----:B------:R-:W-:Y:S01]  /*4710*/  ISETP.GE.AND P1, PT, R9, R166, PT ;  /* 0x000000a60900720c */ /* 0x000fe20003f26270 */
[----:B------:R-:W-:-:S03]  /*4720*/  VIADD R29, R95, 0x69 ;  /* 0x000000695f1d7836 */ /* 0x000fc60000000000 */
[----:B------:R-:W-:Y:S02]  /*4730*/  FSEL R27, R27, -INF , P1 ;  /* 0xff8000001b1b7808 */ /* 0x000fe40000800000 */
[-C--:B------:R-:W-:Y:S01]  /*4740*/  ISETP.GE.AND P1, PT, R33, R168.reuse, PT ;  /* 0x000000a82100720c */ /* 0x080fe20003f26270 */
[----:B------:R-:W-:Y:S01]  /*4750*/  VIADD R25, R95, 0x70 ;  /* 0x000000705f197836 */ /* 0x000fe20000000000 */
[----:B------:R-:W-:Y:S02]  /*4760*/  FSEL R113, R113, -INF , !P6 ;  /* 0xff80000071717808 */ /* 0x000fe40007000000 */
[C---:B------:R-:W-:Y:S02]  /*4770*/  ISETP.GE.AND P6, PT, R29.reuse, R168, PT ;  /* 0x000000a81d00720c */ /* 0x040fe40003fc6270 */
[----:B------:R-:W-:Y:S02]  /*4780*/  FSEL R20, R20, -INF , P1 ;  /* 0xff80000014147808 */ /* 0x000fe40000800000 */
[----:B------:R-:W-:-:S02]  /*4790*/  ISETP.GE.AND P1, PT, R29, R166, PT ;  /* 0x000000a61d00720c */ /* 0x000fc40003f26270 */
[----:B------:R-:W-:Y:S02]  /*47a0*/  FSEL R121, R28, -INF , !P3 ;  /* 0xff8000001c797808 */ /* 0x000fe40005800000 */
[----:B------:R-:W-:Y:S02]  /*47b0*/  ISETP.GE.AND P3, PT, R33, R166, PT ;  /* 0x000000a62100720c */ /* 0x000fe40003f66270 */
[----:B------:R-:W-:Y:S02]  /*47c0*/  FSEL R119, R30, -INF , !P5 ;  /* 0xff8000001e777808 */ /* 0x000fe40006800000 */
[----:B------:R-:W-:Y:S02]  /*47d0*/  FSEL R21, R21, -INF , P6 ;  /* 0xff80000015157808 */ /* 0x000fe40003000000 */
[----:B------:R-:W-:Y:S02]  /*47e0*/  ISETP.GE.AND P5, PT, R25, R168, PT ;  /* 0x000000a81900720c */ /* 0x000fe40003fa6270 */
[----:B------:R-:W-:-:S02]  /*47f0*/  ISETP.GE.AND P6, PT, R35, R164, PT ;  /* 0x000000a42300720c */ /* 0x000fc40003fc6270 */
[----:B------:R-:W-:Y:S02]  /*4800*/  FSEL R23, R23, -INF , P1 ;  /* 0xff80000017177808 */ /* 0x000fe40000800000 */
[----:B------:R-:W-:Y:S02]  /*4810*/  ISETP.GE.AND P1, PT, R95, R168, PT ;  /* 0x000000a85f00720c */ /* 0x000fe40003f26270 */
[----:B------:R-:W-:Y:S02]  /*4820*/  FSEL R22, R22, -INF , P3 ;  /* 0xff80000016167808 */ /* 0x000fe40001800000 */
[----:B------:R-:W-:Y:S02]  /*4830*/  ISETP.GE.AND P3, PT, R35, R167, PT ;  /* 0x000000a72300720c */ /* 0x000fe40003f66270 */
[----:B------:R-:W-:Y:S02]  /*4840*/  FSEL R123, R123, -INF , !P4 ;  /* 0xff8000007b7b7808 */ /* 0x000fe40006000000 */
[----:B------:R-:W-:-:S02]  /*4850*/  FSEL R117, R31, -INF , !P2 ;  /* 0xff8000001f757808 */ /* 0x000fc40005000000 */
[----:B------:R-:W-:Y:S02]  /*4860*/  FSEL R16, R16, -INF , P5 ;  /* 0xff80000010107808 */ /* 0x000fe40002800000 */
[C---:B------:R-:W-:Y:S02]  /*4870*/  ISETP.GE.AND P4, PT, R9.reuse, R167, PT ;  /* 0x000000a70900720c */ /* 0x040fe40003f86270 */
[----:B------:R-:W-:Y:S02]  /*4880*/  ISETP.GE.AND P2, PT, R9, R164, PT ;  /* 0x000000a40900720c */ /* 0x000fe40003f46270 */
[----:B------:R-:W-:Y:S02]  /*4890*/  ISETP.GE.AND P5, PT, R95, R166, PT ;  /* 0x000000a65f00720c */ /* 0x000fe40003fa6270 */
[----:B------:R-:W-:Y:S02]  /*48a0*/  FSEL R45, R26, -INF , !P6 ;  /* 0xff8000001a2d7808 */ /* 0x000fe40007000000 */
[----:B------:R-:W-:-:S02]  /*48b0*/  FSEL R9, R8, -INF , P1 ;  /* 0xff80000008097808 */ /* 0x000fc40000800000 */
[-C--:B------:R-:W-:Y:S02]  /*48c0*/  ISETP.GE.AND P6, PT, R95, R167.reuse, PT ;  /* 0x000000a75f00720c */ /* 0x080fe40003fc6270 */
[----:B------:R-:W-:Y:S02]  /*48d0*/  FSEL R57, R24, -INF , !P3 ;  /* 0xff80000018397808 */ /* 0x000fe40005800000 */
[----:B------:R-:W-:Y:S02]  /*48e0*/  ISETP.GE.AND P3, PT, R33, R167, PT ;  /* 0x000000a72100720c */ /* 0x000fe40003f66270 */
[----:B------:R-:W-:Y:S02]  /*48f0*/  FSEL R8, R10, -INF , P5 ;  /* 0xff8000000a087808 */ /* 0x000fe40002800000 */
[----:B------:R-:W-:Y:S02]  /*4900*/  FSEL R10, R9, -INF , !P6 ;  /* 0xff800000090a7808 */ /* 0x000fe40007000000 */
[----:B------:R-:W-:-:S02]  /*4910*/  FSEL R51, R20, -INF , !P3 ;  /* 0xff80000014337808 */ /* 0x000fc40005800000 */
[----:B------:R-:W-:Y:S02]  /*4920*/  FMNMX3.FTZ R20, R10, R93, R87, !PT ;  /* 0x0000005d0a147276 */ /* 0x000fe40007810057 */
[----:B------:R-:W-:Y:S02]  /*4930*/  FSEL R43, R27, -INF , !P2 ;  /* 0xff8000001b2b7808 */ /* 0x000fe40005000000 */
[-C--:B------:R-:W-:Y:S02]  /*4940*/  ISETP.GE.AND P2, PT, R95, R164.reuse, PT ;  /* 0x000000a45f00720c */ /* 0x080fe40003f46270 */
[----:B------:R-:W-:Y:S02]  /*4950*/  FMNMX3.FTZ R20, R20, R85, R97, !PT ;  /* 0x0000005514147276 */ /* 0x000fe40007810061 */
[----:B------:R-:W-:Y:S02]  /*4960*/  ISETP.GE.AND P1, PT, R33, R164, PT ;  /* 0x000000a42100720c */ /* 0x000fe40003f26270 */
[----:B------:R-:W-:-:S02]  /*4970*/  FSEL R8, R8, -INF , !P2 ;  /* 0xff80000008087808 */ /* 0x000fc40005000000 */
[----:B------:R-:W-:Y:S02]  /*4980*/  FMNMX3.FTZ R20, R20, R201, R91, !PT ;  /* 0x000000c914147276 */ /* 0x000fe4000781005b */
[----:B------:R-:W-:Y:S02]  /*4990*/  FSEL R41, R22, -INF , !P1 ;  /* 0xff80000016297808 */ /* 0x000fe40004800000 */
        /* <DEDUP_REMOVED lines=8> */
[----:B------:R-:W-:Y:S02]  /*4a20*/  FMNMX3.FTZ R20, R20, R135, R187, !PT ;  /* 0x0000008714147276 */ /* 0x000fe400078100bb */
[-C--:B------:R-:W-:Y:S02]  /*4a30*/  ISETP.GE.AND P6, PT, R25, R167.reuse, PT ;  /* 0x000000a71900720c */ /* 0x080fe40003fc6270 */
[----:B------:R-:W-:-:S02]  /*4a40*/  ISETP.GE.AND P5, PT, R29, R167, PT ;  /* 0x000000a71d00720c */ /* 0x000fc40003fa6270 */
[----:B------:R-:W-:Y:S02]  /*4a50*/  ISETP.GE.AND P1, PT, R25, R166, PT ;  /* 0x000000a61900720c */ /* 0x000fe40003f26270 */
[----:B------:R-:W-:Y:S02]  /*4a60*/  ISETP.GE.AND P2, PT, R9, R168, PT ;  /* 0x000000a80900720c */ /* 0x000fe40003f46270 */
[----:B------:R-:W-:Y:S02]  /*4a70*/  FMNMX3.FTZ R22, R22, R105, R191, !PT ;  /* 0x0000006916167276 */ /* 0x000fe400078100bf */
[----:B------:R-:W-:Y:S02]  /*4a80*/  FMNMX3.FTZ R20, R20, R189, R169, !PT ;  /* 0x000000bd14147276 */ /* 0x000fe400078100a9 */
[----:B------:R-:W-:Y:S02]  /*4a90*/  FSEL R31, R16, -INF , !P6 ;  /* 0xff800000101f7808 */ /* 0x000fe40007000000 */
[----:B------:R-:W-:-:S02]  /*4aa0*/  FSEL R47, R21, -INF , !P5 ;  /* 0xff800000152f7808 */ /* 0x000fc40006800000 */
        /* <DEDUP_REMOVED lines=12> */
[----:B------:R-:W-:Y:S02]  /*4b70*/  FMNMX3.FTZ R16, R16, R185, R137, !PT ;  /* 0x000000b910107276 */ /* 0x000fe40007810089 */
[----:B------:R-:W-:-:S02]  /*4b80*/  FSEL R59, R59, -INF , !P4 ;  /* 0xff8000003b3b7808 */ /* 0x000fc40006000000 */
[----:B------:R-:W-:Y:S02]  /*4b90*/  FMNMX3.FTZ R20, R20, R115, R121, !PT ;  /* 0x0000007314147276 */ /* 0x000fe40007810079 */
[----:B------:R-:W-:Y:S01]  /*4ba0*/  ISETP.GE.AND P4, PT, R29, R164, PT ;  /* 0x000000a41d00720c */ /* 0x000fe20003f86270 */
[----:B------:R-:W-:Y:S01]  /*4bb0*/  VIADD R95, R95, 0x79 ;  /* 0x000000795f5f7836 */ /* 0x000fe20000000000 */
[----:B------:R-:W-:Y:S02]  /*4bc0*/  FSEL R29, R12, -INF , P1 ;  /* 0xff8000000c1d7808 */ /* 0x000fe40000800000 */
[----:B------:R-:W-:Y:S02]  /*4bd0*/  FMNMX3.FTZ R12, R16, R139, R173, !PT ;  /* 0x0000008b100c7276 */ /* 0x000fe400078100ad */
[----:B------:R-:W-:Y:S02]  /*4be0*/  FMNMX3.FTZ R16, R20, R123, R57, !PT ;  /* 0x0000007b14107276 */ /* 0x000fe40007810039 */
[----:B------:R-:W-:-:S02]  /*4bf0*/  FSEL R30, R17, -INF , !P5 ;  /* 0xff800000111e7808 */ /* 0x000fc40006800000 */
[----:B------:R-:W-:Y:S02]  /*4c00*/  FSEL R49, R23, -INF , !P4 ;  /* 0xff80000017317808 */ /* 0x000fe40006000000 */
[C---:B------:R-:W-:Y:S02]  /*4c10*/  ISETP.GE.AND P5, PT, R9.reuse, R166, PT ;  /* 0x000000a60900720c */ /* 0x040fe40003fa6270 */
[----:B------:R-:W-:Y:S02]  /*4c20*/  FMNMX3.FTZ R12, R12, R181, R109, !PT ;  /* 0x000000b50c0c7276 */ /* 0x000fe4000781006d */
[----:B------:R-:W-:Y:S02]  /*4c30*/  ISETP.GE.AND P4, PT, R9, R167, PT ;  /* 0x000000a70900720c */ /* 0x000fe40003f86270 */
[----:B------:R-:W-:Y:S02]  /*4c40*/  ISETP.GE.AND P1, PT, R95, R168, PT ;  /* 0x000000a85f00720c */ /* 0x000fe40003f26270 */
[----:B------:R-:W-:-:S02]  /*4c50*/  FMNMX3.FTZ R16, R16, R59, R51, !PT ;  /* 0x0000003b10107276 */ /* 0x000fc40007810033 */
[----:B------:R-:W-:Y:S02]  /*4c60*/  ISETP.GE.AND P6, PT, R9, R164, PT ;  /* 0x000000a40900720c */ /* 0x000fe40003fc6270 */
[----:B------:R-:W-:Y:S02]  /*4c70*/  FSEL R14, R14, -INF , P5 ;  /* 0xff8000000e0e7808 */ /* 0x000fe40002800000 */
[----:B------:R-:W-:Y:S02]  /*4c80*/  FMNMX3.FTZ R12, R12, R113, R119, !PT ;  /* 0x000000710c0c7276 */ /* 0x000fe40007810077 */
[----:B------:R-:W-:Y:S02]  /*4c90*/  ISETP.GE.AND P5, PT, R95, R167, PT ;  /* 0x000000a75f00720c */ /* 0x000fe40003fa6270 */
[----:B------:R-:W-:Y:S02]  /*4ca0*/  FSEL R13, R13, -INF , P1 ;  /* 0xff8000000d0d7808 */ /* 0x000fe40000800000 */
[----:B------:R-:W-:-:S02]  /*4cb0*/  FSEL R29, R29, -INF , !P4 ;  /* 0xff8000001d1d7808 */ /* 0x000fc40006000000 */
[----:B------:R-:W-:Y:S02]  /*4cc0*/  FMNMX3.FTZ R9, R16, R47, R31, !PT ;  /* 0x0000002f10097276 */ /* 0x000fe4000781001f */
[----:B------:R-:W-:Y:S02]  /*4cd0*/  ISETP.GE.AND P3, PT, R25, R164, PT ;  /* 0x000000a41900720c */ /* 0x000fe40003f66270 */
[----:B------:R-:W-:Y:S02]  /*4ce0*/  FMNMX3.FTZ R12, R12, R117, R45, !PT ;  /* 0x000000750c0c7276 */ /* 0x000fe4000781002d */
[----:B------:R-:W-:Y:S02]  /*4cf0*/  FSEL R34, R13, -INF , !P5 ;  /* 0xff8000000d227808 */ /* 0x000fe40006800000 */
[----:B------:R-:W-:Y:S02]  /*4d00*/  FMNMX3.FTZ R9, R9, R30, R29, !PT ;  /* 0x0000001e09097276 */ /* 0x000fe4000781001d */
[----:B------:R-:W-:-:S02]  /*4d10*/  ISETP.GE.AND P1, PT, R95, R166, PT ;  /* 0x000000a65f00720c */ /* 0x000fc40003f26270 */
[----:B------:R-:W-:Y:S02]  /*4d20*/  FSEL R25, R18, -INF , !P3 ;  /* 0xff80000012197808 */ /* 0x000fe40005800000 */
[----:B------:R-:W-:Y:S02]  /*4d30*/  FMNMX3.FTZ R12, R12, R43, R41, !PT ;  /* 0x0000002b0c0c7276 */ /* 0x000fe40007810029 */
[----:B------:R-:W-:Y:S02]  /*4d40*/  FMNMX.FTZ R9, R34, R9, !PT ;  /* 0x0000000922097209 */ /* 0x000fe40007810000 */
[----:B------:R-:W-:Y:S02]  /*4d50*/  ISETP.GE.AND P4, PT, R95, R164, PT ;  /* 0x000000a45f00720c */ /* 0x000fe40003f86270 */
[----:B------:R-:W-:Y:S02]  /*4d60*/  FSEL R15, R15, -INF , P1 ;  /* 0xff8000000f0f7808 */ /* 0x000fe40000800000 */
[----:B------:R-:W-:-:S02]  /*4d70*/  FSEL R27, R19, -INF , !P2 ;  /* 0xff800000131b7808 */ /* 0x000fc40005000000 */
[----:B------:R-:W-:Y:S02]  /*4d80*/  FSEL R26, R14, -INF , !P6 ;  /* 0xff8000000e1a7808 */ /* 0x000fe40007000000 */
[----:B------:R-:W-:Y:S02]  /*4d90*/  FMNMX3.FTZ R13, R12, R49, R25, !PT ;  /* 0x000000310c0d7276 */ /* 0x000fe40007810019 */
        /* <DEDUP_REMOVED lines=14> */
[----:B------:R-:W-:Y:S02]  /*4e80*/  FSEL R40, R40, RZ, P1 ;  /* 0x000000ff28287208 */ /* 0x000fe40000800000 */
[----:B---3--:R-:W-:Y:S01]  /*4e90*/  FMNMX.FTZ R0, R13, R12, !PT ;  /* 0x0000000c0d007209 */ /* 0x008fe20007810000 */
        /* <DEDUP_REMOVED lines=14> */
[-CC-:B------:R-:W-:Y:S01]  /*4f80*/  FFMA.FTZ R61, R8, R65.reuse, -R28.reuse ;  /* 0x00000041083d7223 */ /* 0x180fe2000001081c */
[----:B------:R-:W2:Y:S01]  /*4f90*/  LDSM.16.MT88.4 R84, [R140+0x6000] ;  /* 0x006000008c54783b */ /* 0x000ea20000004200 */
[----:B------:R-:W-:-:S03]  /*4fa0*/  FFMA.FTZ R53, R11, R65, -R28 ;  /* 0x000000410b357223 */ /* 0x000fc6000001081c */
[----:B------:R-:W3:Y:S04]  /*4fb0*/  LDSM.16.MT88.4 R76, [R103+0x6000] ;  /* 0x00600000674c783b */ /* 0x000ee80000004200 */
[----:B------:R-:W4:Y:S01]  /*4fc0*/  LDSM.16.MT88.4 R8, [R102+0x6000] ;  /* 0x006000006608783b */ /* 0x000f220000004200 */
[----:B------:R-:W-:Y:S04]  /*4fd0*/  MUFU.EX2 R63, R63 ;  /* 0x0000003f003f7308 */ /* 0x000fe80000000800 */
[----:B------:R-:W5:Y:S01]  /*4fe0*/  MUFU.EX2 R56, R56 ;  /* 0x0000003800387308 */ /* 0x000f620000000800 */
[-CC-:B------:R-:W-:Y:S01]  /*4ff0*/  FFMA.FTZ R46, R97, R65.reuse, -R40.reuse ;  /* 0x00000041612e7223 */ /* 0x180fe20000010828 */
[-CC-:B------:R-:W-:Y:S01]  /*5000*/  FFMA.FTZ R35, R201, R65.reuse, -R40.reuse ;  /* 0x00000041c9237223 */ /* 0x180fe20000010828 */
[-CC-:B------:R-:W-:Y:S01]  /*5010*/  FFMA.FTZ R42, R91, R65.reuse, -R40.reuse ;  /* 0x000000415b2a7223 */ /* 0x180fe20000010828 */
[----:B------:R-:W-:Y:S01]  /*5020*/  MUFU.EX2 R55, R55 ;  /* 0x0000003700377308 */ /* 0x000fe20000000800 */
[-C--:B------:R-:W-:Y:S01]  /*5030*/  FFMA.FTZ R7, R89, R65.reuse, -R40 ;  /* 0x0000004159077223 */ /* 0x080fe20000010828 */
[-CC-:B------:R-:W-:Y:S01]  /*5040*/  FFMA.FTZ R44, R81, R65.reuse, -R28.reuse ;  /* 0x00000041512c7223 */ /* 0x180fe2000001081c */
[-CC-:B------:R-:W-:Y:S01]  /*5050*/  FFMA.FTZ R33, R83, R65.reuse, -R28.reuse ;  /* 0x0000004153217223 */ /* 0x180fe2000001081c */
[----:B------:R-:W1:Y:S01]  /*5060*/  MUFU.EX2 R50, R50 ;  /* 0x0000003200327308 */ /* 0x000e620000000800 */
[-CC-:B------:R-:W-:Y:S01]  /*5070*/  FFMA.FTZ R32, R73, R65.reuse, -R28.reuse ;  /* 0x0000004149207223 */ /* 0x180fe2000001081c */
[----:B------:R-:W-:Y:S01]  /*5080*/  FFMA.FTZ R5, R75, R65, -R28 ;  /* 0x000000414b057223 */ /* 0x000fe2000001081c */
[----:B------:R-:W4:Y:S01]  /*5090*/  LDSM.16.MT88.4 R16, [R102+0x6800] ;  /* 0x006800006610783b */ /* 0x000f220000004200 */
[----:B------:R-:W-:Y:S03]  /*50a0*/  MUFU.EX2 R61, R61 ;  /* 0x0000003d003d7308 */ /* 0x000fe60000000800 */
[----:B------:R-:W-:Y:S01]  /*50b0*/  LDSM.16.MT88.4 R20, [R140+0x6800] ;  /* 0x006800008c14783b */ /* 0x000fe20000004200 */
[----:B------:R-:W2:Y:S04]  /*50c0*/  MUFU.EX2 R54, R54 ;  /* 0x0000003600367308 */ /* 0x000ea80000000800 */
        /* <DEDUP_REMOVED lines=65> */
[----:B------:R-:W-:Y:S04]  /*54e0*/  MUFU.EX2 R106, R106 ;  /* 0x0000006a006a7308 */ /* 0x000fe80000000800 */
[----:B------:R-:W-:Y:S01]  /*54f0*/  MUFU.EX2 R66, R66 ;  /* 0x0000004200427308 */ /* 0x000fe20000000800 */
[----:B--2---:R-:W-:Y:S01]  /*5500*/  HMMA.16816.F32.BF16 R72, R8, R16, R72 ;  /* 0x000000100848723c */ /* 0x004fe20000041848 */
        /* <DEDUP_REMOVED lines=63> */
[----:B---3--:R-:W-:Y:S01]  /*5900*/  HMMA.16816.F32.BF16 R72, R8, R16, R72 ;  /* 0x000000100848723c */ /* 0x008fe20000041848 */
        /* <DEDUP_REMOVED lines=31> */
[----:B------:R-:W-:Y:S01]  /*5b00*/  FADD.FTZ R20, R63, R56 ;  /* 0x000000383f147221 */ /* 0x000fe20000010000 */
[-C--:B------:R-:W-:Y:S01]  /*5b10*/  FFMA.FTZ R56, R47, R65.reuse, -R40 ;  /* 0x000000412f387223 */ /* 0x080fe20000010828 */
[----:B------:R-:W-:-:S05]  /*5b20*/  FFMA.FTZ R124, R49, R65, -R28 ;  /* 0x00000041317c7223 */ /* 0x000fca000001081c */
[----:B------:R-:W-:Y:S01]  /*5b30*/  HMMA.16816.F32.BF16 R84, R8, R22, R84 ;  /* 0x000000160854723c */ /* 0x000fe20000041854 */
[----:B------:R-:W-:Y:S01]  /*5b40*/  FADD.FTZ R22, R61, R54 ;  /* 0x000000363d167221 */ /* 0x000fe20000010000 */
[-CC-:B------:R-:W-:Y:S01]  /*5b50*/  FFMA.FTZ R57, R57, R65.reuse, -R40.reuse ;  /* 0x0000004139397223 */ /* 0x180fe20000010828 */
[-C--:B------:R-:W-:Y:S01]  /*5b60*/  FFMA.FTZ R59, R59, R65.reuse, -R40 ;  /* 0x000000413b3b7223 */ /* 0x080fe20000010828 */
[----:B------:R-:W-:-:S04]  /*5b70*/  FFMA.FTZ R45, R45, R65, -R28 ;  /* 0x000000412d2d7223 */ /* 0x000fc8000001081c */
[C---:B-1----:R-:W-:Y:S01]  /*5b80*/  HMMA.16816.F32.BF16 R72, R8.reuse, R12, R72 ;  /* 0x0000000c0848723c */ /* 0x042fe20000041848 */
[----:B------:R-:W-:Y:S07]  /*5b90*/  MUFU.EX2 R54, R57 ;  /* 0x0000003900367308 */ /* 0x000fee0000000800 */
[----:B------:R-:W-:Y:S01]  /*5ba0*/  HMMA.16816.F32.BF16 R68, R8, R14, R68 ;  /* 0x0000000e0844723c */ /* 0x000fe20000041844 */
[----:B------:R-:W-:Y:S01]  /*5bb0*/  FADD.FTZ R11, R55, R20 ;  /* 0x00000014370b7221 */ /* 0x000fe20000010000 */
[----:B------:R-:W-:Y:S01]  /*5bc0*/  FADD.FTZ R9, R53, R22 ;  /* 0x0000001635097221 */ /* 0x000fe20000010000 */
[----:B------:R-:W-:Y:S01]  /*5bd0*/  FFMA.FTZ R8, R51, R65, -R40 ;  /* 0x0000004133087223 */ /* 0x000fe20000010828 */
[----:B------:R-:W1:Y:S01]  /*5be0*/  LDSM.16.MT88.4 R20, [R103+0x9000] ;  /* 0x009000006714783b */ /* 0x000e620000004200 */
[----:B------:R-:W2:Y:S03]  /*5bf0*/  MUFU.EX2 R51, R59 ;  /* 0x0000003b00337308 */ /* 0x000ea60000000800 */
[----:B------:R-:W4:Y:S01]  /*5c00*/  LDSM.16.MT88.4 R12, [R140+0x9000] ;  /* 0x009000008c0c783b */ /* 0x000f220000004200 */
[----:B------:R2:W-:Y:S04]  /*5c10*/  MUFU.EX2 R47, R8 ;  /* 0x00000008002f7308 */ /* 0x0005e80000000800 */
[----:B------:R-:W5:Y:S04]  /*5c20*/  MUFU.EX2 R56, R56 ;  /* 0x0000003800387308 */ /* 0x000f680000000800 */
[----:B------:R-:W-:Y:S04]  /*5c30*/  MUFU.EX2 R43, R45 ;  /* 0x0000002d002b7308 */ /* 0x000fe80000000800 */
[----:B------:R-:W3:Y:S04]  /*5c40*/  MUFU.EX2 R126, R126 ;  /* 0x0000007e007e7308 */ /* 0x000ee80000000800 */
[----:B------:R-:W-:Y:S04]  /*5c50*/  MUFU.EX2 R41, R41 ;  /* 0x0000002900297308 */ /* 0x000fe80000000800 */
[----:B------:R-:W1:Y:S01]  /*5c60*/  MUFU.EX2 R124, R124 ;  /* 0x0000007c007c7308 */ /* 0x000e620000000800 */
[----:B------:R-:W-:Y:S01]  /*5c70*/  FADD.FTZ R11, R50, R11 ;  /* 0x0000000b320b7221 */ /* 0x000fe20000010000 */
[----:B------:R-:W-:Y:S01]  /*5c80*/  FADD.FTZ R9, R48, R9 ;  /* 0x0000000930097221 */ /* 0x000fe20000010000 */
[----:B--2---:R-:W-:-:S02]  /*5c90*/  F2FP.BF16.F32.PACK_AB R8, R51, R54 ;  /* 0x000000363308723e */ /* 0x004fc400000010ff */
[----:B------:R-:W-:Y:S01]  /*5ca0*/  FADD.FTZ R46, R46, R11 ;  /* 0x0000000b2e2e7221 */ /* 0x000fe20000010000 */
[----:B------:R-:W-:Y:S01]  /*5cb0*/  FADD.FTZ R44, R44, R9 ;  /* 0x000000092c2c7221 */ /* 0x000fe20000010000 */
        /* <DEDUP_REMOVED lines=25> */
[----:B------:R-:W-:Y:S01]  /*5e50*/  FADD.FTZ R62, R62, R107 ;  /* 0x0000006b3e3e7221 */ /* 0x000fe20000010000 */
[----:B------:R-:W-:Y:S01]  /*5e60*/  FADD.FTZ R58, R58, R105 ;  /* 0x000000693a3a7221 */ /* 0x000fe20000010000 */
[-C--:B------:R-:W-:Y:S01]  /*5e70*/  FFMA.FTZ R48, R30, R65.reuse, -R40 ;  /* 0x000000411e307223 */ /* 0x080fe20000010828 */
        /* <DEDUP_REMOVED lines=58> */
[----:B------:R-:W-:Y:S01]  /*6220*/  ISETP.GT.AND P1, PT, R6, R155, PT ;  /* 0x0000009b0600720c */ /* 0x000fe20003f24270 */
        /* <DEDUP_REMOVED lines=82> */
.L_x_13848:
        /* <DEDUP_REMOVED lines=8> */
.L_x_13849:
[----:B------:R-:W-:Y:S05]  /*67d0*/  BSYNC.RECONVERGENT B0 ;  /* 0x0000000000007941 */ /* 0x000fea0003800200 */
.L_x_13847:
[C---:B------:R-:W-:Y:S01]  /*67e0*/  IMAD.SHL.U32 R5, R38.reuse, 0x20, RZ ;  /* 0x0000002026057824 */ /* 0x040fe200078e00ff */
[----:B------:R-:W-:Y:S01]  /*67f0*/  SHF.L.U64.HI R4, R38, 0x5, R39 ;  /* 0x0000000526047819 */ /* 0x000fe20000010227 */
[----:B------:R-:W-:Y:S01]  /*6800*/  @!PT LDS RZ, [RZ] ;  /* 0x00000000fffff984 */ /* 0x000fe20000000800 */
[----:B------:R-:W-:Y:S01]  /*6810*/  @!PT LDS RZ, [RZ] ;  /* 0x00000000fffff984 */ /* 0x000fe20000000800 */
[----:B------:R-:W-:Y:S01]  /*6820*/  @!PT LDS RZ, [RZ] ;  /* 0x00000000fffff984 */ /* 0x000fe20000000800 */
[----:B------:R-:W-:Y:S01]  /*6830*/  LDGSTS.E.BYPASS.LTC128B.128 [R37+0x6000], desc[UR4][R158.64] ;  /* 0x060000009e257fae */ /* 0x000fe2000b981a04 */
[----:B------:R-:W-:Y:S02]  /*6840*/  BSSY.RECONVERGENT B1, `(.L_x_13850) ;  /* 0x00000e8000017945 */ /* 0x000fe40003800200 */
        /* <DEDUP_REMOVED lines=19> */
[----:B------:R-:W-:Y:S04]  /*6980*/  LDGSTS.E.BYPASS.LTC128B.128 [R37+0x9000], desc[UR4][R20.64] ;  /* 0x0900000014257fae */ /* 0x000fe8000b981a04 */
[----:B------:R2:W-:Y:S04]  /*6990*/  LDGSTS.E.BYPASS.LTC128B.128 [R37+0x9800], desc[UR4][R22.64] ;  /* 0x0980000016257fae */ /* 0x0005e8000b981a04 */
[----:B------:R-:W-:Y:S04]  /*69a0*/  LDSM.16.M88.4 R44, [R149] ;  /* 0x00000000952c783b */ /* 0x000fe80000000200 */
[----:B------:R-:W2:Y:S04]  /*69b0*/  LDSM.16.M88.4 R16, [R148+0x3000] ;  /* 0x003000009410783b */ /* 0x000ea80000000200 */
[----:B------:R-:W-:Y:S04]  /*69c0*/  LDSM.16.M88.4 R116, [R147] ;  /* 0x000000009374783b */ /* 0x000fe80000000200 */
[----:B-1----:R-:W1:Y:S04]  /*69d0*/  LDSM.16.M88.4 R8, [R148+0x3800] ;  /* 0x003800009408783b */ /* 0x002e680000000200 */
        /* <DEDUP_REMOVED lines=70> */
[C---:B---3--:R-:W-:Y:S08]  /*6e40*/  HMMA.16816.F32.BF16 R48, R112.reuse, R124, R48 ;  /* 0x0000007c7030723c */ /* 0x048ff00000041830 */
[----:B------:R-:W-:Y:S01]  /*6e50*/  HMMA.16816.F32.BF16 R44, R112, R126, R44 ;  /* 0x0000007e702c723c */ /* 0x000fe2000004182c */
[----:B------:R-:W3:Y:S07]  /*6e60*/  LDSM.16.M88.4 R124, [R141+0x4000] ;  /* 0x004000008d7c783b */ /* 0x000eee0000000200 */
[C---:B-1----:R-:W-:Y:S08]  /*6e70*/  HMMA.16816.F32.BF16 R40, R120.reuse, R108, R40 ;  /* 0x0000006c7828723c */ /* 0x042ff00000041828 */
[----:B------:R-:W-:Y:S01]  /*6e80*/  HMMA.16816.F32.BF16 R32, R120, R110, R32 ;  /* 0x0000006e7820723c */ /* 0x000fe20000041820 */
[----:B------:R-:W1:Y:S07]  /*6e90*/  LDSM.16.M88.4 R108, [R141+0x3800] ;  /* 0x003800008d6c783b */ /* 0x000e6e0000000200 */
[C---:B--2---:R-:W-:Y:S08]  /*6ea0*/  HMMA.16816.F32.BF16 R64, R112.reuse, R116, R64 ;  /* 0x000000747040723c */ /* 0x044ff00000041840 */
[----:B------:R-:W-:Y:S01]  /*6eb0*/  HMMA.16816.F32.BF16 R60, R112, R118, R60 ;  /* 0x00000076703c723c */ /* 0x000fe2000004183c */
[----:B------:R-:W2:Y:S04]  /*6ec0*/  LDSM.16.M88.4 R116, [R141+0x2800] ;  /* 0x002800008d74783b */ /* 0x000ea80000000200 */
[----:B------:R-:W4:Y:S03]  /*6ed0*/  LDSM.16.M88.4 R112, [R141+0x3000] ;  /* 0x003000008d70783b */ /* 0x000f260000000200 */
[C---:B---3--:R-:W-:Y:S08]  /*6ee0*/  HMMA.16816.F32.BF16 R4, R120.reuse, R124, R4 ;  /* 0x0000007c7804723c */ /* 0x048ff00000041804 */
[C---:B------:R-:W-:Y:S08]  /*6ef0*/  HMMA.16816.F32.BF16 R104, R120.reuse, R126, R104 ;  /* 0x0000007e7868723c */ /* 0x040ff00000041868 */
[C---:B-1----:R-:W-:Y:S08]  /*6f00*/  HMMA.16816.F32.BF16 R12, R120.reuse, R108, R12 ;  /* 0x0000006c780c723c */ /* 0x042ff0000004180c */
[C---:B------:R-:W-:Y:S01]  /*6f10*/  HMMA.16816.F32.BF16 R8, R120.reuse, R110, R8 ;  /* 0x0000006e7808723c */ /* 0x040fe20000041808 */
[----:B------:R-:W1:Y:S07]  /*6f20*/  LDSM.16.M88.4 R108, [R141+0x5800] ;  /* 0x005800008d6c783b */ /* 0x000e6e0000000200 */
[C---:B--2---:R-:W-:Y:S08]  /*6f30*/  HMMA.16816.F32.BF16 R28, R120.reuse, R116, R28 ;  /* 0x00000074781c723c */ /* 0x044ff0000004181c */
[C---:B------:R-:W-:Y:S01]  /*6f40*/  HMMA.16816.F32.BF16 R24, R120.reuse, R118, R24 ;  /* 0x000000767818723c */ /* 0x040fe20000041818 */
[----:B------:R-:W2:Y:S07]  /*6f50*/  LDSM.16.M88.4 R116, [R141+0x4800] ;  /* 0x004800008d74783b */ /* 0x000eae0000000200 */
[C---:B----4-:R-:W-:Y:S08]  /*6f60*/  HMMA.16816.F32.BF16 R20, R120.reuse, R112, R20 ;  /* 0x000000707814723c */ /* 0x050ff00000041814 */
[----:B------:R-:W-:Y:S01]  /*6f70*/  HMMA.16816.F32.BF16 R16, R120, R114, R16 ;  /* 0x000000727810723c */ /* 0x000fe20000041810 */
[----:B------:R-:W3:Y:S01]  /*6f80*/  LDSM.16.M88.4 R112, [R141+0x5000] ;  /* 0x005000008d70783b */ /* 0x000ee20000000200 */
[----:B------:R-:W-:-:S06]  /*6f90*/  DEPBAR.LE SB0, 0x0 ;  /* 0x000080000000791a */ /* 0x000fcc0000000000 */
[C---:B-1----:R-:W-:Y:S01]  /*6fa0*/  HMMA.16816.F32.BF16 R48, R120.reuse, R108, R48 ;  /* 0x0000006c7830723c */ /* 0x042fe20000041830 */
[----:B------:R-:W-:Y:S01]  /*6fb0*/  VIADD R108, R100, 0xfffffffe ;  /* 0xfffffffe646c7836 */ /* 0x000fe20000000000 */
[----:B------:R-:W-:Y:S04]  /*6fc0*/  BAR.SYNC.DEFER_BLOCKING 0x0 ;  /* 0x0000000000007b1d */ /* 0x000fe80000010000 */
[----:B------:R-:W-:Y:S02]  /*6fd0*/  ISETP.GT.AND P1, PT, R108, R155, PT ;  /* 0x0000009b6c00720c */ /* 0x000fe40003f24270 */
[C---:B------:R-:W-:Y:S08]  /*6fe0*/  HMMA.16816.F32.BF16 R44, R120.reuse, R110, R44 ;  /* 0x0000006e782c723c */ /* 0x040ff0000004182c */
[C---:B--2---:R-:W-:Y:S08]  /*6ff0*/  HMMA.16816.F32.BF16 R64, R120.reuse, R116, R64 ;  /* 0x000000747840723c */ /* 0x044ff00000041840 */
[C---:B------:R-:W-:Y:S08]  /*7000*/  HMMA.16816.F32.BF16 R60, R120.reuse, R118, R60 ;  /* 0x00000076783c723c */ /* 0x040ff0000004183c */
[C---:B---3--:R-:W-:Y:S08]  /*7010*/  HMMA.16816.F32.BF16 R56, R120.reuse, R112, R56 ;  /* 0x000000707838723c */ /* 0x048ff00000041838 */
[----:B------:R-:W-:Y:S01]  /*7020*/  HMMA.16816.F32.BF16 R52, R120, R114, R52 ;  /* 0x000000727834723c */ /* 0x000fe20000041834 */
[----:B------:R-:W-:-:S04]  /*7030*/  NOP ;  /* 0x0000000000007918 */ /* 0x000fc80000000000 */
[----:B------:R-:W-:-:S15]  /*7040*/  @!P1 BRA `(.L_x_13851) ;  /* 0x00000004009c9947 */ /* 0x000fde0003800000 */
[----:B------:R-:W-:Y:S04]  /*7050*/  BSSY.RECONVERGENT B0, `(.L_x_13852) ;  /* 0x000004a000007945 */ /* 0x000fe80003800200 */
[----:B------:R-:W-:Y:S05]  /*7060*/  @!P0 BRA `(.L_x_13853) ;  /* 0x0000000400008947 */ /* 0x000fea0003800000 */
[----:B------:R-:W2:Y:S01]  /*7070*/  LD.E R116, desc[UR4][R2.64+0x170] ;  /* 0x0001700402747980 */ /* 0x000ea2000c101900 */
[----:B------:R-:W-:Y:S02]  /*7080*/  IADD3 R114, PT, PT, R100, -0x1, RZ ;  /* 0xffffffff64727810 */ /* 0x000fe40007ffe0ff */
[----:B------:R-:W-:-:S03]  /*7090*/  MOV R110, RZ ;  /* 0x000000ff006e7202 */ /* 0x000fc60000000f00 */
[----:B------:R-:W-:-:S04]  /*70a0*/  IMAD.SHL.U32 R114, R114, 0x80, RZ ;  /* 0x0000008072727824 */ /* 0x000fc800078e00ff */
[----:B------:R-:W-:Y:S01]  /*70b0*/  VIADD R114, R114, 0xffffff00 ;  /* 0xffffff0072727836 */ /* 0x000fe20000000000 */
        /* <DEDUP_REMOVED lines=59> */
.L_x_13853:
        /* <DEDUP_REMOVED lines=8> */
.L_x_13854:
[----:B------:R-:W-:Y:S05]  /*74f0*/  BSYNC.RECONVERGENT B0 ;  /* 0x0000000000007941 */ /* 0x000fea0003800200 */
.L_x_13852:
        /* <DEDUP_REMOVED lines=28> */
.L_x_13851:
[----:B------:R-:W-:Y:S05]  /*76c0*/  BSYNC.RECONVERGENT B1 ;  /* 0x0000000000017941 */ /* 0x000fea0003800200 */
.L_x_13850:
[----:B------:R-:W-:-:S04]  /*76d0*/  IMAD R110, R100, 0x80, R131 ;  /* 0x00000080646e7824 */ /* 0x000fc800078e0283 */
[C---:B-1----:R-:W-:Y:S02]  /*76e0*/  VIADD R37, R110.reuse, 0xffffff00 ;  /* 0xffffff006e257836 */ /* 0x042fe40000000000 */
[----:B------:R-:W-:-:S03]  /*76f0*/  VIADD R101, R110, 0xffffff01 ;  /* 0xffffff016e657836 */ /* 0x000fc60000000000 */
[C---:B------:R-:W-:Y:S02]  /*7700*/  ISETP.GE.AND P3, PT, R37.reuse, R166, PT ;  /* 0x000000a62500720c */ /* 0x040fe40003f66270 */
[C---:B------:R-:W-:Y:S02]  /*7710*/  ISETP.GE.AND P1, PT, R37.reuse, R168, PT ;  /* 0x000000a82500720c */ /* 0x040fe40003f26270 */
[C---:B------:R-:W-:Y:S02]  /*7720*/  ISETP.GE.AND P5, PT, R37.reuse, R167, PT ;  /* 0x000000a72500720c */ /* 0x040fe40003fa6270 */
[----:B------:R-:W-:Y:S01]  /*7730*/  ISETP.GE.AND P2, PT, R37, R164, PT ;  /* 0x000000a42500720c */ /* 0x000fe20003f46270 */
[----:B------:R-:W-:Y:S01]  /*7740*/  VIADD R37, R110, 0xffffff08 ;  /* 0xffffff086e257836 */ /* 0x000fe20000000000 */
[----:B------:R-:W-:Y:S02]  /*7750*/  ISETP.GE.AND P0, PT, R101, R168, PT ;  /* 0x000000a86500720c */ /* 0x000fe40003f06270 */
[----:B------:R-:W-:-:S02]  /*7760*/  FSEL R42, R42, -INF , P3 ;  /* 0xff8000002a2a7808 */ /* 0x000fc40001800000 */
[----:B------:R-:W-:Y:S02]  /*7770*/  FSEL R40, R40, -INF , P1 ;  /* 0xff80000028287808 */ /* 0x000fe40000800000 */
[-C--:B------:R-:W-:Y:S02]  /*7780*/  ISETP.GE.AND P1, PT, R101, R166.reuse, PT ;  /* 0x000000a66500720c */ /* 0x080fe40003f26270 */
[----:B------:R-:W-:Y:S02]  /*7790*/  FSEL R113, R42, -INF , !P2 ;  /* 0xff8000002a717808 */ /* 0x000fe40005000000 */
[----:B------:R-:W-:Y:S01]  /*77a0*/  FSEL R139, R41, -INF , P0 ;  /* 0xff800000298b7808 */ /* 0x000fe20000000000 */
[----:B------:R-:W-:Y:S01]  /*77b0*/  VIADD R41, R110, 0xffffff09 ;  /* 0xffffff096e297836 */ /* 0x000fe20000000000 */
[C---:B------:R-:W-:Y:S02]  /*77c0*/  ISETP.GE.AND P2, PT, R37.reuse, R166, PT ;  /* 0x000000a62500720c */ /* 0x040fe40003f46270 */
[----:B------:R-:W-:-:S02]  /*77d0*/  ISETP.GE.AND P3, PT, R37, R168, PT ;  /* 0x000000a82500720c */ /* 0x000fc40003f66270 */
[CC--:B------:R-:W-:Y:S02]  /*77e0*/  ISETP.GE.AND P6, PT, R101.reuse, R167.reuse, PT ;  /* 0x000000a76500720c */ /* 0x0c0fe40003fc6270 */
[-C--:B------:R-:W-:Y:S01]  /*77f0*/  ISETP.GE.AND P4, PT, R101, R164.reuse, PT ;  /* 0x000000a46500720c */ /* 0x080fe20003f86270 */
[----:B------:R-:W-:Y:S01]  /*7800*/  VIADD R101, R110, 0xffffff11 ;  /* 0xffffff116e657836 */ /* 0x000fe20000000000 */
        /* <DEDUP_REMOVED lines=8> */
[----:B------:R-:W-:Y:S02]  /*7890*/  FSEL R139, R139, -INF , !P6 ;  /* 0xff8000008b8b7808 */ /* 0x000fe40007000000 */
[----:B------:R-:W-:Y:S02]  /*78a0*/  FSEL R43, R43, -INF , !P4 ;  /* 0xff8000002b2b7808 */ /* 0x000fe40006000000 */
[C---:B------:R-:W-:Y:S02]  /*78b0*/  ISETP.GE.AND P3, PT, R41.reuse, R166, PT ;  /* 0x000000a62900720c */ /* 0x040fe40003f66270 */
[----:B------:R-:W-:-:S02]  /*78c0*/  ISETP.GE.AND P6, PT, R41, R167, PT ;  /* 0x000000a72900720c */ /* 0x000fc40003fc6270 */
[----:B------:R-:W-:Y:S02]  /*78d0*/  ISETP.GE.AND P4, PT, R41, R164, PT ;  /* 0x000000a42900720c */ /* 0x000fe40003f86270 */
[----:B------:R-:W-:Y:S02]  /*78e0*/  FSEL R41, R34, -INF , !P0 ;  /* 0xff80000022297808 */ /* 0x000fe40004000000 */
[----:B------:R-:W-:Y:S02]  /*78f0*/  FSEL R237, R32, -INF , !P5 ;  /* 0xff80000020ed7808 */ /* 0x000fe40006800000 */
[C---:B------:R-:W-:Y:S02]  /*7900*/  ISETP.GE.AND P2, PT, R37.reuse, R168, PT ;  /* 0x000000a82500720c */ /* 0x040fe40003f46270 */
[----:B------:R-:W-:Y:S02]  /*7910*/  ISETP.GE.AND P0, PT, R37, R166, PT ;  /* 0x000000a62500720c */ /* 0x000fe40003f06270 */
[----:B------:R-:W-:-:S02]  /*7920*/  FSEL R33, R33, -INF , P1 ;  /* 0xff80000021217808 */ /* 0x000fc40000800000 */
[----:B------:R-:W-:Y:S02]  /*7930*/  FSEL R32, R35, -INF , P3 ;  /* 0xff80000023207808 */ /* 0x000fe40001800000 */
        /* <DEDUP_REMOVED lines=8> */
[----:B------:R-:W-:Y:S02]  /*79c0*/  ISETP.GE.AND P4, PT, R101, R166, PT ;  /* 0x000000a66500720c */ /* 0x000fe40003f86270 */
[----:B------:R-:W-:Y:S02]  /*79d0*/  FSEL R229, R28, -INF , !P5 ;  /* 0xff8000001ce57808 */ /* 0x000fe40006800000 */
[----:B------:R-:W-:Y:S02]  /*79e0*/  FSEL R227, R30, -INF , !P1 ;  /* 0xff8000001ee37808 */ /* 0x000fe40004800000 */
[----:B------:R-:W-:Y:S01]  /*79f0*/  FSEL R231, R29, -INF , P3 ;  /* 0xff8000001de77808 */ /* 0x000fe20001800000 */
[----:B------:R-:W-:Y:S01]  /*7a00*/  VIADD R29, R110, 0xffffff20 ;  /* 0xffffff206e1d7836 */ /* 0x000fe20000000000 */
[----:B------:R-:W-:-:S02]  /*7a10*/  ISETP.GE.AND P0, PT, R37, R168, PT ;  /* 0x000000a82500720c */ /* 0x000fc40003f06270 */
[CC--:B------:R-:W-:Y:S02]  /*7a20*/  ISETP.GE.AND P5, PT, R37.reuse, R167.reuse, PT ;  /* 0x000000a72500720c */ /* 0x0c0fe40003fa6270 */
[C---:B------:R-:W-:Y:S02]  /*7a30*/  ISETP.GE.AND P1, PT, R37.reuse, R166, PT ;  /* 0x000000a62500720c */ /* 0x040fe40003f26270 */
[-C--:B------:R-:W-:Y:S01]  /*7a40*/  ISETP.GE.AND P3, PT, R37, R164.reuse, PT ;  /* 0x000000a42500720c */ /* 0x080fe20003f66270 */
[----:B------:R-:W-:Y:S01]  /*7a50*/  VIADD R37, R110, 0xffffff19 ;  /* 0xffffff196e257836 */ /* 0x000fe20000000000 */
[C---:B------:R-:W-:Y:S02]  /*7a60*/  ISETP.GE.AND P6, PT, R101.reuse, R167, PT ;  /* 0x000000a76500720c */ /* 0x040fe40003fc6270 */
[----:B------:R-:W-:Y:S02]  /*7a70*/  ISETP.GE.AND P2, PT, R101, R164, PT ;  /* 0x000000a46500720c */ /* 0x000fe40003f46270 */
        /* <DEDUP_REMOVED lines=8> */
[----:B------:R-:W2:Y:S01]  /*7b00*/  LD.E R37, desc[UR4][R2.64+0xdc] ;  /* 0x0000dc0402257980 */ /* 0x000ea2000c101900 */
[----:B------:R-:W-:Y:S01]  /*7b10*/  FSEL R235, R25, -INF , P4 ;  /* 0xff80000019eb7808 */ /* 0x000fe20002000000 */
[----:B------:R-:W-:Y:S01]  /*7b20*/  VIADD R25, R110, 0xffffff21 ;  /* 0xffffff216e197836 */ /* 0x000fe20000000000 */
[----:B------:R-:W-:Y:S02]  /*7b30*/  FSEL R27, R27, -INF , P0 ;  /* 0xff8000001b1b7808 */ /* 0x000fe40000000000 */
[----:B------:R-:W-:Y:S02]  /*7b40*/  FSEL R26, R26, -INF , P1 ;  /* 0xff8000001a1a7808 */ /* 0x000fe40000800000 */
[----:B------:R-:W-:Y:S02]  /*7b50*/  ISETP.GE.AND P1, PT, R29, R168, PT ;  /* 0x000000a81d00720c */ /* 0x000fe40003f26270 */
[----:B------:R-:W-:-:S02]  /*7b60*/  FSEL R225, R27, -INF , !P2 ;  /* 0xff8000001be17808 */ /* 0x000fc40005000000 */
[-C--:B------:R-:W-:Y:S01]  /*7b70*/  ISETP.GE.AND P2, PT, R25, R166.reuse, PT ;  /* 0x000000a61900720c */ /* 0x080fe20003f46270 */
[----:B------:R-:W-:Y:S01]  /*7b80*/  VIADD R27, R110, 0xffffff28 ;  /* 0xffffff286e1b7836 */ /* 0x000fe20000000000 */
[----:B------:R-:W-:Y:S02]  /*7b90*/  FSEL R221, R26, -INF , !P3 ;  /* 0xff8000001add7808 */ /* 0x000fe40005800000 */
[----:B------:R-:W-:Y:S02]  /*7ba0*/  FSEL R235, R235, -INF , !P6 ;  /* 0xff800000ebeb7808 */ /* 0x000fe40007000000 */
[----:B------:R-:W-:Y:S02]  /*7bb0*/  FSEL R20, R20, -INF , P1 ;  /* 0xff80000014147808 */ /* 0x000fe40000800000 */
        /* <DEDUP_REMOVED lines=10> */
[-C--:B------:R-:W-:Y:S01]  /*7c60*/  ISETP.GE.AND P1, PT, R25, R166.reuse, PT ;  /* 0x000000a61900720c */ /* 0x080fe20003f26270 */
[C---:B------:R-:W-:Y:S01]  /*7c70*/  VIADD R23, R110.reuse, 0xffffff30 ;  /* 0xffffff306e177836 */ /* 0x040fe20000000000 */
[----:B------:R-:W-:Y:S02]  /*7c80*/  ISETP.GE.AND P0, PT, R27, R166, PT ;  /* 0x000000a61b00720c */ /* 0x000fe40003f06270 */
[----:B------:R-:W-:Y:S01]  /*7c90*/  FSEL R215, R21, -INF , !P6 ;  /* 0xff80000015d77808 */ /* 0x000fe20007000000 */
[----:B------:R-:W-:Y:S01]  /*7ca0*/  VIADD R21, R110, 0xffffff31 ;  /* 0xffffff316e157836 */ /* 0x000fe20000000000 */
[----:B------:R-:W-:Y:S02]  /*7cb0*/  FSEL R16, R16, -INF , P3 ;  /* 0xff80000010107808 */ /* 0x000fe40001800000 */
[----:B------:R-:W-:-:S02]  /*7cc0*/  ISETP.GE.AND P2, PT, R25, R168, PT ;  /* 0x000000a81900720c */ /* 0x000fc40003f46270 */
[----:B------:R-:W-:Y:S02]  /*7cd0*/  ISETP.GE.AND P3, PT, R25, R164, PT ;  /* 0x000000a41900720c */ /* 0x000fe40003f66270 */
[----:B------:R-:W-:Y:S02]  /*7ce0*/  FSEL R19, R19, -INF , P1 ;  /* 0xff80000013137808 */ /* 0x000fe40000800000 */
[----:B------:R-:W-:Y:S02]  /*7cf0*/  FSEL R18, R18, -INF , P0 ;  /* 0xff80000012127808 */ /* 0x000fe40000000000 */
[----:B------:R-:W-:Y:S02]  /*7d00*/  ISETP.GE.AND P6, PT, R25, R167, PT ;  /* 0x000000a71900720c */ /* 0x000fe40003fc6270 */
        /* <DEDUP_REMOVED lines=24> */
[----:B------:R-:W-:Y:S02]  /*7e90*/  FSEL R11, R11, -INF , P0 ;  /* 0xff8000000b0b7808 */ /* 0x000fe40000000000 */
[----:B------:R-:W-:Y:S02]  /*7ea0*/  FSEL R233, R24, -INF , !P5 ;  /* 0xff80000018e97808 */ /* 0x000fe40006800000 */
[----:B------:R-:W-:Y:S02]  /*7eb0*/  ISETP.GE.AND P3, PT, R17, R168, PT ;  /* 0x000000a81100720c */ /* 0x000fe40003f66270 */
[C---:B------:R-:W-:Y:S02]  /*7ec0*/  ISETP.GE.AND P5, PT, R29.reuse, R167, PT ;  /* 0x000000a71d00720c */ /* 0x040fe40003fa6270 */
[----:B------:R-:W-:Y:S02]  /*7ed0*/  ISETP.GE.AND P4, PT, R29, R164, PT ;  /* 0x000000a41d00720c */ /* 0x000fe40003f86270 */
[----:B------:R-:W-:-:S02]  /*7ee0*/  FSEL R10, R10, -INF , P1 ;  /* 0xff8000000a0a7808 */ /* 0x000fc40000800000 */
[----:B------:R-:W-:Y:S02]  /*7ef0*/  ISETP.GE.AND P1, PT, R15, R168, PT ;  /* 0x000000a80f00720c */ /* 0x000fe40003f26270 */
[----:B------:R-:W-:Y:S02]  /*7f00*/  FSEL R193, R11, -INF , !P2 ;  /* 0xff8000000bc17808 */ /* 0x000fe40005000000 */
[----:B------:R-:W-:Y:S02]  /*7f10*/  ISETP.GE.AND P6, PT, R17, R167, PT ;  /* 0x000000a71100720c */ /* 0x000fe40003fc6270 */
[----:B------:R-:W-:Y:S02]  /*7f20*/  FSEL R9, R9, -INF , P3 ;  /* 0xff80000009097808 */ /* 0x000fe40001800000 */
[----:B------:R-:W-:Y:S02]  /*7f30*/  ISETP.GE.AND P2, PT, R13, R166, PT ;  /* 0x000000a60d00720c */ /* 0x000fe40003f46270 */
[----:B------:R-:W-:-:S02]  /*7f40*/  FSEL R213, R20, -INF , !P5 ;  /* 0xff80000014d57808 */ /* 0x000fc40006800000 */
[----:B------:R-:W-:Y:S02]  /*7f50*/  FSEL R211, R22, -INF , !P4 ;  /* 0xff80000016d37808 */ /* 0x000fe40006000000 */
[C---:B------:R-:W-:Y:S02]  /*7f60*/  ISETP.GE.AND P5, PT, R27.reuse, R167, PT ;  /* 0x000000a71b00720c */ /* 0x040fe40003fa6270 */
[----:B------:R-:W-:Y:S01]  /*7f70*/  ISETP.GE.AND P4, PT, R27, R164, PT ;  /* 0x000000a41b00720c */ /* 0x000fe20003f86270 */
[----:B------:R-:W-:Y:S01]  /*7f80*/  VIADD R11, R110, 0xffffff48 ;  /* 0xffffff486e0b7836 */ /* 0x000fe20000000000 */
[----:B------:R-:W-:Y:S01]  /*7f90*/  FSEL R4, R4, -INF , P1 ;  /* 0xff80000004047808 */ /* 0x000fe20000800000 */
[----:B------:R-:W-:Y:S01]  /*7fa0*/  LDSM.16.MT88.4 R24, [R103+0x6000] ;  /* 0x006000006718783b */ /* 0x000fe20000004200 */
[----:B------:R-:W-:Y:S02]  /*7fb0*/  ISETP.GE.AND P3, PT, R15, R166, PT ;  /* 0x000000a60f00720c */ /* 0x000fe40003f66270 */
[----:B------:R-:W-:Y:S01]  /*7fc0*/  FSEL R203, R9, -INF , !P6 ;  /* 0xff80000009cb7808 */ /* 0x000fe20007000000 */
[----:B------:R-:W-:Y:S01]  /*7fd0*/  VIADD R9, R110, 0xffffff49 ;  /* 0xffffff496e097836 */ /* 0x000fe20000000000 */
[----:B------:R-:W-:-:S02]  /*7fe0*/  ISETP.GE.AND P0, PT, R13, R168, PT ;  /* 0x000000a80d00720c */ /* 0x000fc40003f06270 */
[-C--:B------:R-:W-:Y:S02]  /*7ff0*/  ISETP.GE.AND P1, PT, R13, R164.reuse, PT ;  /* 0x000000a40d00720c */ /* 0x080fe40003f26270 */
[----:B------:R-:W-:Y:S02]  /*8000*/  FSEL R7, R7, -INF , P2 ;  /* 0xff80000007077808 */ /* 0x000fe40001000000 */
[----:B------:R-:W-:Y:S02]  /*8010*/  FSEL R217, R16, -INF , !P5 ;  /* 0xff80000010d97808 */ /* 0x000fe40006800000 */
[----:B------:R-:W-:Y:S02]  /*8020*/  FSEL R209, R18, -INF , !P4 ;  /* 0xff80000012d17808 */ /* 0x000fe40006000000 */
[C---:B------:R-:W-:Y:S02]  /*8030*/  ISETP.GE.AND P5, PT, R23.reuse, R167, PT ;  /* 0x000000a71700720c */ /* 0x040fe40003fa6270 */
[----:B------:R-:W-:-:S02]  /*8040*/  ISETP.GE.AND P4, PT, R23, R164, PT ;  /* 0x000000a41700720c */ /* 0x000fc40003f86270 */
[----:B------:R-:W-:Y:S02]  /*8050*/  FSEL R6, R6, -INF , P3 ;  /* 0xff80000006067808 */ /* 0x000fe40001800000 */
[----:B------:R-:W-:Y:S02]  /*8060*/  FSEL R5, R5, -INF , P0 ;  /* 0xff80000005057808 */ /* 0x000fe40000000000 */
[----:B------:R-:W-:Y:S01]  /*8070*/  FSEL R169, R7, -INF , !P1 ;  /* 0xff80000007a97808 */ /* 0x000fe20004800000 */
[----:B------:R-:W-:Y:S01]  /*8080*/  VIADD R7, R110, 0xffffff50 ;  /* 0xffffff506e077836 */ /* 0x000fe20000000000 */
[----:B------:R-:W-:Y:S02]  /*8090*/  ISETP.GE.AND P6, PT, R13, R167, PT ;  /* 0x000000a70d00720c */ /* 0x000fe40003fc6270 */
[C---:B------:R-:W-:Y:S02]  /*80a0*/  ISETP.GE.AND P3, PT, R11.reuse, R168, PT ;  /* 0x000000a80b00720c */ /* 0x040fe40003f66270 */
[----:B------:R-:W-:-:S02]  /*80b0*/  ISETP.GE.AND P0, PT, R11, R166, PT ;  /* 0x000000a60b00720c */ /* 0x000fc40003f06270 */
[C---:B------:R-:W-:Y:S02]  /*80c0*/  ISETP.GE.AND P2, PT, R9.reuse, R168, PT ;  /* 0x000000a80900720c */ /* 0x040fe40003f46270 */
[----:B------:R-:W-:Y:S02]  /*80d0*/  ISETP.GE.AND P1, PT, R9, R166, PT ;  /* 0x000000a60900720c */ /* 0x000fe40003f26270 */
[----:B------:R-:W-:Y:S02]  /*80e0*/  FSEL R195, R12, -INF , !P5 ;  /* 0xff8000000cc37808 */ /* 0x000fe40006800000 */
[----:B------:R-:W-:Y:S02]  /*80f0*/  FSEL R197, R14, -INF , !P4 ;  /* 0xff8000000ec57808 */ /* 0x000fe40006000000 */
[C---:B------:R-:W-:Y:S02]  /*8100*/  ISETP.GE.AND P5, PT, R19.reuse, R167, PT ;  /* 0x000000a71300720c */ /* 0x040fe40003fa6270 */
[----:B------:R-:W-:-:S02]  /*8110*/  ISETP.GE.AND P4, PT, R19, R164, PT ;  /* 0x000000a41300720c */ /* 0x000fc40003f86270 */
[----:B------:R-:W-:Y:S01]  /*8120*/  FSEL R183, R5, -INF , !P6 ;  /* 0xff80000005b77808 */ /* 0x000fe20007000000 */
[----:B------:R-:W-:Y:S01]  /*8130*/  VIADD R5, R110, 0xffffff51 ;  /* 0xffffff516e057836 */ /* 0x000fe20000000000 */
[----:B------:R-:W-:Y:S01]  /*8140*/  FSEL R104, R104, -INF , P3 ;  /* 0xff80000068687808 */ /* 0x000fe20001800000 */
[----:B------:R-:W-:Y:S01]  /*8150*/  LDSM.16.MT88.4 R16, [R140+0x6000] ;  /* 0x006000008c10783b */ /* 0x000fe20000004200 */
[----:B------:R-:W-:Y:S02]  /*8160*/  FSEL R106, R106, -INF , P0 ;  /* 0xff8000006a6a7808 */ /* 0x000fe40000000000 */
[C---:B------:R-:W-:Y:S02]  /*8170*/  ISETP.GE.AND P6, PT, R9.reuse, R167, PT ;  /* 0x000000a70900720c */ /* 0x040fe40003fc6270 */
[----:B------:R-:W-:Y:S02]  /*8180*/  ISETP.GE.AND P3, PT, R9, R164, PT ;  /* 0x000000a40900720c */ /* 0x000fe40003f66270 */
[----:B------:R-:W-:-:S02]  /*8190*/  ISETP.GE.AND P0, PT, R7, R168, PT ;  /* 0x000000a80700720c */ /* 0x000fc40003f06270 */
[----:B------:R-:W-:Y:S02]  /*81a0*/  FSEL R105, R105, -INF , P2 ;  /* 0xff80000069697808 */ /* 0x000fe40001000000 */
[----:B------:R-:W-:Y:S02]  /*81b0*/  FSEL R107, R107, -INF , P1 ;  /* 0xff8000006b6b7808 */ /* 0x000fe40000800000 */
[----:B------:R-:W-:Y:S02]  /*81c0*/  FSEL R201, R8, -INF , !P5 ;  /* 0xff80000008c97808 */ /* 0x000fe40006800000 */
[----:B------:R-:W-:Y:S02]  /*81d0*/  FSEL R191, R10, -INF , !P4 ;  /* 0xff8000000abf7808 */ /* 0x000fe40006000000 */
[C---:B------:R-:W-:Y:S02]  /*81e0*/  ISETP.GE.AND P5, PT, R15.reuse, R167, PT ;  /* 0x000000a70f00720c */ /* 0x040fe40003fa6270 */
[----:B------:R-:W-:-:S02]  /*81f0*/  ISETP.GE.AND P4, PT, R15, R164, PT ;  /* 0x000000a40f00720c */ /* 0x000fc40003f86270 */
[----:B------:R-:W-:Y:S02]  /*8200*/  FSEL R187, R105, -INF , !P6 ;  /* 0xff80000069bb7808 */ /* 0x000fe40007000000 */
[----:B------:R-:W-:Y:S02]  /*8210*/  FSEL R175, R107, -INF , !P3 ;  /* 0xff8000006baf7808 */ /* 0x000fe40005800000 */
[----:B------:R-:W-:Y:S02]  /*8220*/  FSEL R64, R64, -INF , P0 ;  /* 0xff80000040407808 */ /* 0x000fe40000000000 */
[C---:B------:R-:W-:Y:S02]  /*8230*/  ISETP.GE.AND P1, PT, R5.reuse, R168, PT ;  /* 0x000000a80500720c */ /* 0x040fe40003f26270 */
[C---:B------:R-:W-:Y:S02]  /*8240*/  ISETP.GE.AND P6, PT, R5.reuse, R167, PT ;  /* 0x000000a70500720c */ /* 0x040fe40003fc6270 */
[----:B------:R-:W-:-:S02]  /*8250*/  ISETP.GE.AND P3, PT, R5, R166, PT ;  /* 0x000000a60500720c */ /* 0x000fc40003f66270 */
[-C--:B------:R-:W-:Y:S01]  /*8260*/  ISETP.GE.AND P0, PT, R5, R164.reuse, PT ;  /* 0x000000a40500720c */ /* 0x080fe20003f06270 */
[----:B------:R-:W-:Y:S01]  /*8270*/  VIADD R5, R110, 0xffffff59 ;  /* 0xffffff596e057836 */ /* 0x000fe20000000000 */
[----:B------:R-:W-:Y:S02]  /*8280*/  FSEL R179, R4, -INF , !P5 ;  /* 0xff80000004b37808 */ /* 0x000fe40006800000 */
[----:B------:R-:W-:Y:S02]  /*8290*/  FSEL R181, R6, -INF , !P4 ;  /* 0xff80000006b57808 */ /* 0x000fe40006000000 */
[C---:B------:R-:W-:Y:S02]  /*82a0*/  ISETP.GE.AND P5, PT, R11.reuse, R167, PT ;  /* 0x000000a70b00720c */ /* 0x040fe40003fa6270 */
[----:B------:R-:W-:Y:S02]  /*82b0*/  ISETP.GE.AND P4, PT, R11, R164, PT ;  /* 0x000000a40b00720c */ /* 0x000fe40003f86270 */
[----:B------:R-:W-:-:S02]  /*82c0*/  FSEL R67, R67, -INF , P3 ;  /* 0xff80000043437808 */ /* 0x000fc40001800000 */
[----:B------:R-:W-:Y:S02]  /*82d0*/  FSEL R65, R65, -INF , P1 ;  /* 0xff80000041417808 */ /* 0x000fe40000800000 */
[----:B------:R-:W-:Y:S02]  /*82e0*/  ISETP.GE.AND P3, PT, R5, R168, PT ;  /* 0x000000a80500720c */ /* 0x000fe40003f66270 */
[----:B------:R-:W-:Y:S02]  /*82f0*/  FMNMX3.FTZ R6, R36, R109, R139, !PT ;  /* 0x0000006d24067276 */ /* 0x000fe4000781008b */
[----:B------:R-:W-:Y:S02]  /*8300*/  FSEL R185, R104, -INF , !P5 ;  /* 0xff80000068b97808 */ /* 0x000fe40006800000 */
[----:B------:R-:W-:Y:S02]  /*8310*/  FSEL R173, R106, -INF , !P4 ;  /* 0xff8000006aad7808 */ /* 0x000fe40006000000 */
[----:B------:R-:W-:-:S02]  /*8320*/  ISETP.GE.AND P2, PT, R7, R166, PT ;  /* 0x000000a60700720c */ /* 0x000fc40003f46270 */
[CC--:B------:R-:W-:Y:S02]  /*8330*/  ISETP.GE.AND P5, PT, R7.reuse, R167.reuse, PT ;  /* 0x000000a70700720c */ /* 0x0c0fe40003fa6270 */
[----:B------:R-:W-:Y:S01]  /*8340*/  ISETP.GE.AND P4, PT, R7, R164, PT ;  /* 0x000000a40700720c */ /* 0x000fe20003f86270 */
[----:B------:R-:W-:Y:S01]  /*8350*/  VIADD R7, R110, 0xffffff58 ;  /* 0xffffff586e077836 */ /* 0x000fe20000000000 */
[----:B------:R-:W-:Y:S02]  /*8360*/  FSEL R133, R67, -INF , !P0 ;  /* 0xff80000043857808 */ /* 0x000fe40004000000 */
[----:B------:R-:W-:Y:S02]  /*8370*/  FSEL R135, R65, -INF , !P6 ;  /* 0xff80000041877808 */ /* 0x000fe40007000000 */
[C---:B------:R-:W-:Y:S02]  /*8380*/  ISETP.GE.AND P0, PT, R5.reuse, R166, PT ;  /* 0x000000a60500720c */ /* 0x040fe40003f06270 */
[----:B------:R-:W-:-:S02]  /*8390*/  ISETP.GE.AND P6, PT, R5, R167, PT ;  /* 0x000000a70500720c */ /* 0x000fc40003fc6270 */
[----:B------:R-:W-:Y:S02]  /*83a0*/  FSEL R4, R61, -INF , P3 ;  /* 0xff8000003d047808 */ /* 0x000fe40001800000 */
[----:B------:R-:W-:Y:S02]  /*83b0*/  FMNMX3.FTZ R6, R6, R237, R35, !PT ;  /* 0x000000ed06067276 */ /* 0x000fe40007810023 */
[----:B------:R-:W-:Y:S02]  /*83c0*/  FSEL R66, R66, -INF , P2 ;  /* 0xff80000042427808 */ /* 0x000fe40001000000 */
[----:B------:R-:W-:Y:S02]  /*83d0*/  FSEL R123, R63, -INF , P0 ;  /* 0xff8000003f7b7808 */ /* 0x000fe40000000000 */
[C---:B------:R-:W-:Y:S02]  /*83e0*/  ISETP.GE.AND P2, PT, R7.reuse, R168, PT ;  /* 0x000000a80700720c */ /* 0x040fe40003f46270 */
[----:B------:R-:W-:-:S02]  /*83f0*/  ISETP.GE.AND P1, PT, R7, R166, PT ;  /* 0x000000a60700720c */ /* 0x000fc40003f26270 */
[----:B------:R-:W-:Y:S02]  /*8400*/  FSEL R63, R4, -INF , !P6 ;  /* 0xff800000043f7808 */ /* 0x000fe40007000000 */
[----:B------:R-:W-:Y:S02]  /*8410*/  FMNMX3.FTZ R6, R6, R229, R231, !PT ;  /* 0x000000e506067276 */ /* 0x000fe400078100e7 */
[----:B------:R-:W-:Y:S02]  /*8420*/  FSEL R125, R64, -INF , !P5 ;  /* 0xff800000407d7808 */ /* 0x000fe40006800000 */
[----:B------:R-:W-:Y:S02]  /*8430*/  FSEL R127, R66, -INF , !P4 ;  /* 0xff800000427f7808 */ /* 0x000fe40006000000 */
[----:B------:R-:W-:Y:S02]  /*8440*/  FMNMX3.FTZ R4, R0, R113, R43, !PT ;  /* 0x0000007100047276 */ /* 0x000fe4000781002b */
[----:B------:R-:W-:-:S02]  /*8450*/  ISETP.GE.AND P5, PT, R7, R167, PT ;  /* 0x000000a70700720c */ /* 0x000fc40003fa6270 */
[-C--:B------:R-:W-:Y:S01]  /*8460*/  ISETP.GE.AND P4, PT, R7, R164.reuse, PT ;  /* 0x000000a40700720c */ /* 0x080fe20003f86270 */
[----:B------:R-:W-:Y:S01]  /*8470*/  VIADD R7, R110, 0xffffff60 ;  /* 0xffffff606e077836 */ /* 0x000fe20000000000 */
[----:B------:R-:W-:Y:S02]  /*8480*/  FSEL R60, R60, -INF , P2 ;  /* 0xff8000003c3c7808 */ /* 0x000fe40001000000 */
[----:B------:R-:W-:Y:S02]  /*8490*/  FSEL R62, R62, -INF , P1 ;  /* 0xff8000003e3e7808 */ /* 0x000fe40000800000 */
[----:B------:R-:W-:Y:S02]  /*84a0*/  FMNMX3.FTZ R6, R6, R233, R235, !PT ;  /* 0x000000e906067276 */ /* 0x000fe400078100eb */
[----:B------:R-:W-:Y:S01]  /*84b0*/  ISETP.GE.AND P2, PT, R5, R164, PT ;  /* 0x000000a40500720c */ /* 0x000fe20003f46270 */
[----:B------:R-:W-:Y:S01]  /*84c0*/  VIADD R5, R110, 0xffffff61 ;  /* 0xffffff616e057836 */ /* 0x000fe20000000000 */
[----:B------:R-:W-:-:S02]  /*84d0*/  FMNMX3.FTZ R4, R4, R41, R33, !PT ;  /* 0x0000002904047276 */ /* 0x000fc40007810021 */
[----:B------:R-:W-:Y:S02]  /*84e0*/  FSEL R137, R60, -INF , !P5 ;  /* 0xff8000003c897808 */ /* 0x000fe40006800000 */
[----:B------:R-:W-:Y:S02]  /*84f0*/  FSEL R61, R62, -INF , !P4 ;  /* 0xff8000003e3d7808 */ /* 0x000fe40006000000 */
[C---:B------:R-:W-:Y:S02]  /*8500*/  ISETP.GE.AND P3, PT, R7.reuse, R166, PT ;  /* 0x000000a60700720c */ /* 0x040fe40003f66270 */
[----:B------:R-:W-:Y:S02]  /*8510*/  FMNMX3.FTZ R6, R6, R213, R215, !PT ;  /* 0x000000d506067276 */ /* 0x000fe400078100d7 */
[C---:B------:R-:W-:Y:S02]  /*8520*/  ISETP.GE.AND P1, PT, R7.reuse, R168, PT ;  /* 0x000000a80700720c */ /* 0x040fe40003f26270 */
[----:B------:R-:W-:-:S02]  /*8530*/  ISETP.GE.AND P5, PT, R7, R167, PT ;  /* 0x000000a70700720c */ /* 0x000fc40003fa6270 */
[----:B------:R-:W-:Y:S01]  /*8540*/  ISETP.GE.AND P4, PT, R7, R164, PT ;  /* 0x000000a40700720c */ /* 0x000fe20003f86270 */
[----:B------:R-:W-:Y:S01]  /*8550*/  VIADD R7, R110, 0xffffff68 ;  /* 0xffffff686e077836 */ /* 0x000fe20000000000 */
[----:B------:R-:W-:Y:S02]  /*8560*/  FMNMX3.FTZ R4, R4, R227, R223, !PT ;  /* 0x000000e304047276 */ /* 0x000fe400078100df */
[----:B------:R-:W-:Y:S02]  /*8570*/  FSEL R123, R123, -INF , !P2 ;  /* 0xff8000007b7b7808 */ /* 0x000fe40005000000 */
[C---:B------:R-:W-:Y:S02]  /*8580*/  ISETP.GE.AND P0, PT, R5.reuse, R168, PT ;  /* 0x000000a80500720c */ /* 0x040fe40003f06270 */
[----:B------:R-:W-:Y:S02]  /*8590*/  ISETP.GE.AND P2, PT, R5, R166, PT ;  /* 0x000000a60500720c */ /* 0x000fe40003f46270 */
[----:B------:R-:W-:-:S02]  /*85a0*/  FSEL R58, R58, -INF , P3 ;  /* 0xff8000003a3a7808 */ /* 0x000fc40001800000 */
[----:B------:R-:W-:Y:S02]  /*85b0*/  FMNMX3.FTZ R6, R6, R217, R219, !PT ;  /* 0x000000d906067276 */ /* 0x000fe400078100db */
[----:B------:R-:W-:Y:S02]  /*85c0*/  FSEL R56, R56, -INF , P1 ;  /* 0xff80000038387808 */ /* 0x000fe40000800000 */
[----:B------:R-:W-:Y:S02]  /*85d0*/  FMNMX3.FTZ R4, R4, R221, R225, !PT ;  /* 0x000000dd04047276 */ /* 0x000fe400078100e1 */
[C---:B------:R-:W-:Y:S02]  /*85e0*/  ISETP.GE.AND P6, PT, R5.reuse, R167, PT ;  /* 0x000000a70500720c */ /* 0x040fe40003fc6270 */
[----:B------:R-:W-:Y:S01]  /*85f0*/  ISETP.GE.AND P1, PT, R5, R164, PT ;  /* 0x000000a40500720c */ /* 0x000fe20003f26270 */
[----:B------:R-:W-:Y:S01]  /*8600*/  VIADD R5, R110, 0xffffff69 ;  /* 0xffffff696e057836 */ /* 0x000fe20000000000 */
[----:B------:R-:W-:-:S02]  /*8610*/  ISETP.GE.AND P3, PT, R7, R168, PT ;  /* 0x000000a80700720c */ /* 0x000fc40003f66270 */
[----:B------:R-:W-:Y:S02]  /*8620*/  FSEL R57, R57, -INF , P0 ;  /* 0xff80000039397808 */ /* 0x000fe40000000000 */
[----:B------:R-:W-:Y:S02]  /*8630*/  FSEL R59, R59, -INF , P2 ;  /* 0xff8000003b3b7808 */ /* 0x000fe40001000000 */
[----:B------:R-:W-:Y:S02]  /*8640*/  FSEL R105, R58, -INF , !P4 ;  /* 0xff8000003a697808 */ /* 0x000fe40006000000 */
[----:B------:R-:W-:Y:S02]  /*8650*/  FMNMX3.FTZ R6, R6, R195, R199, !PT ;  /* 0x000000c306067276 */ /* 0x000fe400078100c7 */
[----:B------:R-:W-:Y:S02]  /*8660*/  ISETP.GE.AND P4, PT, R7, R166, PT ;  /* 0x000000a60700720c */ /* 0x000fe40003f86270 */
[----:B------:R-:W-:-:S02]  /*8670*/  FMNMX3.FTZ R4, R4, R211, R205, !PT ;  /* 0x000000d304047276 */ /* 0x000fc400078100cd */
[----:B------:R-:W-:Y:S02]  /*8680*/  FSEL R115, R56, -INF , !P5 ;  /* 0xff80000038737808 */ /* 0x000fe40006800000 */
[----:B------:R-:W-:Y:S02]  /*8690*/  FSEL R117, R57, -INF , !P6 ;  /* 0xff80000039757808 */ /* 0x000fe40007000000 */
[----:B------:R-:W-:Y:S02]  /*86a0*/  FSEL R107, R59, -INF , !P1 ;  /* 0xff8000003b6b7808 */ /* 0x000fe40004800000 */
[----:B------:R-:W-:Y:S02]  /*86b0*/  FSEL R52, R52, -INF , P3 ;  /* 0xff80000034347808 */ /* 0x000fe40001800000 */
[C---:B------:R-:W-:Y:S02]  /*86c0*/  ISETP.GE.AND P5, PT, R7.reuse, R167, PT ;  /* 0x000000a70700720c */ /* 0x040fe40003fa6270 */
[----:B------:R-:W-:Y:S01]  /*86d0*/  ISETP.GE.AND P0, PT, R7, R164, PT ;  /* 0x000000a40700720c */ /* 0x000fe20003f06270 */
[----:B------:R-:W-:Y:S01]  /*86e0*/  VIADD R7, R110, 0xffffff70 ;  /* 0xffffff706e077836 */ /* 0x000fe20000000000 */
[----:B------:R-:W-:-:S02]  /*86f0*/  ISETP.GE.AND P2, PT, R5, R168, PT ;  /* 0x000000a80500720c */ /* 0x000fc40003f46270 */
[C---:B------:R-:W-:Y:S02]  /*8700*/  ISETP.GE.AND P6, PT, R5.reuse, R167, PT ;  /* 0x000000a70500720c */ /* 0x040fe40003fc6270 */
[C---:B------:R-:W-:Y:S02]  /*8710*/  ISETP.GE.AND P1, PT, R5.reuse, R166, PT ;  /* 0x000000a60500720c */ /* 0x040fe40003f26270 */
[----:B------:R-:W-:Y:S01]  /*8720*/  ISETP.GE.AND P3, PT, R5, R164, PT ;  /* 0x000000a40500720c */ /* 0x000fe20003f66270 */
[----:B------:R-:W-:Y:S01]  /*8730*/  VIADD R5, R110, 0xffffff71 ;  /* 0xffffff716e057836 */ /* 0x000fe20000000000 */
[----:B------:R-:W-:Y:S02]  /*8740*/  FMNMX3.FTZ R6, R6, R201, R203, !PT ;  /* 0x000000c906067276 */ /* 0x000fe400078100cb */
[----:B------:R-:W-:Y:S02]  /*8750*/  FSEL R54, R54, -INF , P4 ;  /* 0xff80000036367808 */ /* 0x000fe40002000000 */
[----:B------:R-:W-:-:S02]  /*8760*/  FMNMX3.FTZ R4, R4, R209, R207, !PT ;  /* 0x000000d104047276 */ /* 0x000fc400078100cf */
[----:B------:R-:W-:Y:S02]  /*8770*/  FMNMX3.FTZ R6, R6, R179, R183, !PT ;  /* 0x000000b306067276 */ /* 0x000fe400078100b7 */
[----:B------:R-:W-:Y:S02]  /*8780*/  FSEL R101, R54, -INF , !P0 ;  /* 0xff80000036657808 */ /* 0x000fe40004000000 */
[----:B------:R-:W-:Y:S02]  /*8790*/  FSEL R55, R55, -INF , P1 ;  /* 0xff80000037377808 */ /* 0x000fe40000800000 */
[----:B------:R-:W-:Y:S02]  /*87a0*/  FMNMX3.FTZ R4, R4, R197, R189, !PT ;  /* 0x000000c504047276 */ /* 0x000fe400078100bd */
[C---:B------:R-:W-:Y:S02]  /*87b0*/  ISETP.GE.AND P4, PT, R7.reuse, R168, PT ;  /* 0x000000a80700720c */ /* 0x040fe40003f86270 */
[----:B------:R-:W-:-:S02]  /*87c0*/  ISETP.GE.AND P0, PT, R7, R166, PT ;  /* 0x000000a60700720c */ /* 0x000fc40003f06270 */
[----:B------:R-:W-:Y:S02]  /*87d0*/  ISETP.GE.AND P1, PT, R5, R168, PT ;  /* 0x000000a80500720c */ /* 0x000fe40003f26270 */
[----:B------:R-:W-:Y:S02]  /*87e0*/  FMNMX3.FTZ R6, R6, R185, R187, !PT ;  /* 0x000000b906067276 */ /* 0x000fe400078100bb */
[----:B------:R-:W-:Y:S02]  /*87f0*/  FMNMX3.FTZ R4, R4, R191, R193, !PT ;  /* 0x000000bf04047276 */ /* 0x000fe400078100c1 */
[----:B------:R-:W-:Y:S02]  /*8800*/  FSEL R48, R48, -INF , P4 ;  /* 0xff80000030307808 */ /* 0x000fe40002000000 */
[----:B------:R-:W-:Y:S02]  /*8810*/  FSEL R50, R50, -INF , P0 ;  /* 0xff80000032327808 */ /* 0x000fe40000000000 */
[----:B------:R-:W-:-:S02]  /*8820*/  FSEL R49, R49, -INF , P1 ;  /* 0xff80000031317808 */ /* 0x000fc40000800000 */
[----:B------:R-:W-:Y:S02]  /*8830*/  FSEL R119, R52, -INF , !P5 ;  /* 0xff80000034777808 */ /* 0x000fe40006800000 */
[CC--:B------:R-:W-:Y:S02]  /*8840*/  ISETP.GE.AND P4, PT, R5.reuse, R167.reuse, PT ;  /* 0x000000a70500720c */ /* 0x0c0fe40003f86270 */
[C---:B------:R-:W-:Y:S02]  /*8850*/  ISETP.GE.AND P0, PT, R5.reuse, R166, PT ;  /* 0x000000a60500720c */ /* 0x040fe40003f06270 */
[----:B------:R-:W-:Y:S01]  /*8860*/  ISETP.GE.AND P1, PT, R5, R164, PT ;  /* 0x000000a40500720c */ /* 0x000fe20003f26270 */
[----:B------:R-:W-:Y:S01]  /*8870*/  VIADD R5, R110, 0xffffff78 ;  /* 0xffffff786e057836 */ /* 0x000fe20000000000 */
[----:B------:R-:W-:Y:S02]  /*8880*/  ISETP.GE.AND P5, PT, R7, R167, PT ;  /* 0x000000a70700720c */ /* 0x000fe40003fa6270 */
[----:B------:R-:W-:-:S02]  /*8890*/  FSEL R53, R53, -INF , P2 ;  /* 0xff80000035357808 */ /* 0x000fc40001000000 */
        /* <DEDUP_REMOVED lines=14> */
[C---:B------:R-:W-:Y:S02]  /*8980*/  ISETP.GE.AND P0, PT, R5.reuse, R168, PT ;  /* 0x000000a80500720c */ /* 0x040fe40003f06270 */
[----:B------:R-:W-:Y:S02]  /*8990*/  FMNMX3.FTZ R4, R8, R137, R63, !PT ;  /* 0x0000008908047276 */ /* 0x000fe4000781003f */
[----:B------:R-:W-:Y:S02]  /*89a0*/  FMNMX3.FTZ R6, R6, R61, R123, !PT ;  /* 0x0000003d06067276 */ /* 0x000fe4000781007b */
[----:B------:R-:W-:Y:S02]  /*89b0*/  FSEL R46, R46, -INF , P4 ;  /* 0xff8000002e2e7808 */ /* 0x000fe40002000000 */
[----:B------:R-:W-:-:S02]  /*89c0*/  ISETP.GE.AND P4, PT, R5, R167, PT ;  /* 0x000000a70500720c */ /* 0x000fc40003f86270 */
[----:B------:R-:W-:Y:S02]  /*89d0*/  FSEL R45, R45, -INF , P0 ;  /* 0xff8000002d2d7808 */ /* 0x000fe40000000000 */
[----:B------:R-:W-:Y:S02]  /*89e0*/  FMNMX3.FTZ R4, R4, R115, R117, !PT ;  /* 0x0000007304047276 */ /* 0x000fe40007810075 */
[----:B------:R-:W-:Y:S02]  /*89f0*/  ISETP.GE.AND P2, PT, R7, R164, PT ;  /* 0x000000a40700720c */ /* 0x000fe40003f46270 */
[----:B------:R-:W-:Y:S02]  /*8a00*/  ISETP.GE.AND P0, PT, R5, R166, PT ;  /* 0x000000a60500720c */ /* 0x000fe40003f06270 */
[----:B------:R-:W-:Y:S02]  /*8a10*/  FSEL R111, R55, -INF , !P3 ;  /* 0xff800000376f7808 */ /* 0x000fe40005800000 */
[----:B------:R-:W-:Y:S01]  /*8a20*/  FMNMX3.FTZ R6, R6, R105, R107, !PT ;  /* 0x0000006906067276 */ /* 0x000fe2000781006b */
[----:B------:R-:W-:Y:S01]  /*8a30*/  LDSM.16.MT88.4 R52, [R103+0x6800] ;  /* 0x006800006734783b */ /* 0x000fe20000004200 */
[----:B------:R-:W-:-:S02]  /*8a40*/  FSEL R106, R45, -INF , !P4 ;  /* 0xff8000002d6a7808 */ /* 0x000fc40006000000 */
[----:B------:R-:W-:Y:S02]  /*8a50*/  FMNMX3.FTZ R4, R4, R119, R121, !PT ;  /* 0x0000007704047276 */ /* 0x000fe40007810079 */
[----:B------:R-:W-:Y:S02]  /*8a60*/  ISETP.GE.AND P4, PT, R5, R164, PT ;  /* 0x000000a40500720c */ /* 0x000fe40003f86270 */
[----:B------:R-:W-:Y:S02]  /*8a70*/  FSEL R47, R47, -INF , P0 ;  /* 0xff8000002f2f7808 */ /* 0x000fe40000000000 */
[----:B------:R-:W-:Y:S02]  /*8a80*/  FSEL R59, R50, -INF , !P2 ;  /* 0xff800000323b7808 */ /* 0x000fe40005000000 */
[----:B------:R-:W-:Y:S02]  /*8a90*/  FSEL R66, R51, -INF , !P1 ;  /* 0xff80000033427808 */ /* 0x000fe40004800000 */
[----:B------:R-:W-:Y:S01]  /*8aa0*/  FMNMX3.FTZ R5, R6, R101, R111, !PT ;  /* 0x0000006506057276 */ /* 0x000fe2000781006f */
[----:B------:R-:W-:Y:S01]  /*8ab0*/  LDSM.16.MT88.4 R48, [R140+0x6800] ;  /* 0x006800008c30783b */ /* 0x000fe20000004200 */
[----:B------:R-:W-:-:S02]  /*8ac0*/  FSEL R65, R44, -INF , !P5 ;  /* 0xff8000002c417808 */ /* 0x000fc40006800000 */
[----:B------:R-:W-:Y:S02]  /*8ad0*/  FMNMX3.FTZ R4, R4, R67, R104, !PT ;  /* 0x0000004304047276 */ /* 0x000fe40007810068 */
[----:B------:R-:W-:Y:S02]  /*8ae0*/  FSEL R57, R46, -INF , !P6 ;  /* 0xff8000002e397808 */ /* 0x000fe40007000000 */
[----:B------:R-:W-:Y:S02]  /*8af0*/  FSEL R64, R47, -INF , !P4 ;  /* 0xff8000002f407808 */ /* 0x000fe40006000000 */
[----:B------:R-:W-:Y:S01]  /*8b00*/  FMNMX3.FTZ R5, R5, R59, R66, !PT ;  /* 0x0000003b05057276 */ /* 0x000fe20007810042 */
[----:B------:R-:W-:Y:S01]  /*8b10*/  LDSM.16.MT88.4 R44, [R144+0x6800] ;  /* 0x00680000902c783b */ /* 0x000fe20000004200 */
        /* <DEDUP_REMOVED lines=10> */
[C---:B--2---:R-:W-:Y:S01]  /*8bc0*/  FMUL.FTZ R110, R37.reuse, R58 ;  /* 0x0000003a256e7220 */ /* 0x044fe20000410000 */
[----:B------:R-:W-:Y:S02]  /*8bd0*/  FSETP.NEU.FTZ.AND P1, PT, R58, -INF , PT ;  /* 0xff8000003a00780b */ /* 0x000fe40003f3d000 */
[----:B------:R-:W-:Y:S01]  /*8be0*/  FSETP.NEU.FTZ.AND P0, PT, R56, -INF , PT ;  /* 0xff8000003800780b */ /* 0x000fe20003f1d000 */
[----:B------:R-:W-:Y:S01]  /*8bf0*/  FMUL.FTZ R4, R37, R56 ;  /* 0x0000003825047220 */ /* 0x000fe20000410000 */
[----:B------:R-:W-:Y:S02]  /*8c00*/  FSEL R110, R110, RZ, P1 ;  /* 0x000000ff6e6e7208 */ /* 0x000fe40000800000 */
[----:B------:R-:W-:-:S03]  /*8c10*/  FSEL R5, R56, RZ, P0 ;  /* 0x000000ff38057208 */ /* 0x000fc60000000000 */
[-CC-:B------:R-:W-:Y:S02]  /*8c20*/  FFMA.FTZ R8, R109, R37.reuse, -R110.reuse ;  /* 0x000000256d087223 */ /* 0x180fe4000001086e */
[----:B------:R-:W-:Y:S01]  /*8c30*/  FADD.FTZ R62, R0, -R5 ;  /* 0x80000005003e7221 */ /* 0x000fe20000010000 */
[----:B------:R-:W-:Y:S01]  /*8c40*/  FSEL R0, R4, RZ, P0 ;  /* 0x000000ff04007208 */ /* 0x000fe20000000000 */
[-C--:B------:R-:W-:Y:S02]  /*8c50*/  FFMA.FTZ R114, R139, R37.reuse, -R110 ;  /* 0x000000258b727223 */ /* 0x080fe4000001086e */
[----:B------:R1:W-:Y:S02]  /*8c60*/  MUFU.EX2 R139, R8 ;  /* 0x00000008008b7308 */ /* 0x0003e40000000800 */
[-CC-:B------:R-:W-:Y:S01]  /*8c70*/  FFMA.FTZ R60, R113, R37.reuse, -R0.reuse ;  /* 0x00000025713c7223 */ /* 0x180fe20000010800 */
[-CC-:B------:R-:W-:Y:S01]  /*8c80*/  FFMA.FTZ R116, R43, R37.reuse, -R0.reuse ;  /* 0x000000252b747223 */ /* 0x180fe20000010800 */
[----:B------:R-:W-:-:S02]  /*8c90*/  FFMA.FTZ R113, R41, R37, -R0 ;  /* 0x0000002529717223 */ /* 0x000fc40000010800 */
[----:B------:R-:W-:Y:S01]  /*8ca0*/  LDSM.16.MT88.4 R40, [R102+0x6000] ;  /* 0x006000006628783b */ /* 0x000fe20000004200 */
[----:B------:R-:W-:-:S03]  /*8cb0*/  FSEL R7, R58, RZ, P1 ;  /* 0x000000ff3a077208 */ /* 0x000fc60000800000 */
[----:B-1----:R-:W1:Y:S02]  /*8cc0*/  LDSM.16.MT88.4 R8, [R144+0x6000] ;  /* 0x006000009008783b */ /* 0x002e640000004200 */
[----:B------:R-:W-:Y:S01]  /*8cd0*/  FADD.FTZ R118, R36, -R7 ;  /* 0x8000000724767221 */ /* 0x000fe20000010000 */
[-CC-:B------:R-:W-:Y:S01]  /*8ce0*/  FFMA.FTZ R112, R237, R37.reuse, -R110.reuse ;  /* 0x00000025ed707223 */ /* 0x180fe2000001086e */
[-C--:B------:R-:W-:Y:S01]  /*8cf0*/  FFMA.FTZ R109, R35, R37.reuse, -R110 ;  /* 0x00000025236d7223 */ /* 0x080fe2000001086e */
[C---:B------:R-:W-:Y:S01]  /*8d00*/  FMUL.FTZ R62, R37.reuse, R62 ;  /* 0x0000003e253e7220 */ /* 0x040fe20000410000 */
[----:B------:R-:W-:Y:S01]  /*8d10*/  FMUL.FTZ R118, R37, R118 ;  /* 0x0000007625767220 */ /* 0x000fe20000410000 */
        /* <DEDUP_REMOVED lines=85> */
[----:B------:R-:W-:Y:S01]  /*9270*/  FFMA.FTZ R177, R177, R62, R60 ;  /* 0x0000003eb1b17223 */ /* 0x000fe2000001003c */
[----:B------:R-:W-:Y:S01]  /*9280*/  MUFU.EX2 R69, R69 ;  /* 0x0000004500457308 */ /* 0x000fe20000000800 */
[-C--:B------:R-:W-:Y:S01]  /*9290*/  FFMA.FTZ R138, R61, R37.reuse, -R0 ;  /* 0x000000253d8a7223 */ /* 0x080fe20000010800 */
[-C--:B------:R-:W-:Y:S01]  /*92a0*/  FFMA.FTZ R134, R125, R37.reuse, -R110 ;  /* 0x000000257d867223 */ /* 0x080fe2000001086e */
[-CC-:B------:R-:W-:Y:S01]  /*92b0*/  FFMA.FTZ R127, R127, R37.reuse, -R0.reuse ;  /* 0x000000257f7f7223 */ /* 0x180fe20000010800 */
[----:B------:R-:W4:Y:S01]  /*92c0*/  MUFU.EX2 R68, R68 ;  /* 0x0000004400447308 */ /* 0x000f220000000800 */
[----:B-1----:R-:W-:Y:S01]  /*92d0*/  F2FP.BF16.F32.PACK_AB R42, R73, R74 ;  /* 0x0000004a492a723e */ /* 0x002fe200000010ff */
[--C-:B------:R-:W-:Y:S01]  /*92e0*/  FFMA.FTZ R136, R133, R37, -R0.reuse ;  /* 0x0000002585887223 */ /* 0x100fe20000010800 */
[----:B--2---:R-:W-:Y:S01]  /*92f0*/  F2FP.BF16.F32.PACK_AB R43, R72, R75 ;  /* 0x0000004b482b723e */ /* 0x004fe200000010ff */
[-CC-:B------:R-:W-:Y:S01]  /*9300*/  FFMA.FTZ R123, R123, R37.reuse, -R0.reuse ;  /* 0x000000257b7b7223 */ /* 0x180fe20000010800 */
[----:B------:R-:W-:Y:S01]  /*9310*/  FFMA.FTZ R57, R57, R37, -R0 ;  /* 0x0000002539397223 */ /* 0x000fe20000010800 */
[----:B---3--:R-:W-:Y:S01]  /*9320*/  F2FP.BF16.F32.PACK_AB R40, R70, R71 ;  /* 0x000000474628723e */ /* 0x008fe200000010ff */
[----:B------:R-:W-:Y:S01]  /*9330*/  LDSM.16.MT88.4 R92, [R144+0x9800] ;  /* 0x00980000905c783b */ /* 0x000fe20000004200 */
[----:B----4-:R-:W-:-:S07]  /*9340*/  F2FP.BF16.F32.PACK_AB R41, R68, R69 ;  /* 0x000000454429723e */ /* 0x010fce00000010ff */
[C---:B------:R-:W-:Y:S08]  /*9350*/  HMMA.16816.F32.BF16 R4, R40.reuse, R44, R4 ;  /* 0x0000002c2804723c */ /* 0x040ff00000041804 */
[C---:B------:R-:W-:Y:S01]  /*9360*/  HMMA.16816.F32.BF16 R8, R40.reuse, R46, R8 ;  /* 0x0000002e2808723c */ /* 0x040fe20000041808 */
[----:B------:R-:W1:Y:S01]  /*9370*/  LDSM.16.MT88.4 R44, [R102+0x6800] ;  /* 0x00680000662c783b */ /* 0x000e620000004200 */
[-C--:B------:R-:W-:Y:S01]  /*9380*/  FFMA.FTZ R78, R219, R37.reuse, -R110 ;  /* 0x00000025db4e7223 */ /* 0x080fe2000001086e */
[-CC-:B------:R-:W-:Y:S01]  /*9390*/  FFMA.FTZ R79, R205, R37.reuse, -R0.reuse ;  /* 0x00000025cd4f7223 */ /* 0x180fe20000010800 */
[-CC-:B------:R-:W-:Y:S01]  /*93a0*/  FFMA.FTZ R77, R209, R37.reuse, -R0.reuse ;  /* 0x00000025d14d7223 */ /* 0x180fe20000010800 */
[----:B------:R-:W-:Y:S01]  /*93b0*/  FFMA.FTZ R76, R207, R37, -R0 ;  /* 0x00000025cf4c7223 */ /* 0x000fe20000010800 */
[----:B------:R-:W-:Y:S04]  /*93c0*/  MUFU.EX2 R83, R83 ;  /* 0x0000005300537308 */ /* 0x000fe80000000800 */
[----:B------:R-:W2:Y:S04]  /*93d0*/  MUFU.EX2 R82, R82 ;  /* 0x0000005200527308 */ /* 0x000ea80000000800 */
[----:B------:R-:W-:Y:S04]  /*93e0*/  MUFU.EX2 R81, R81 ;  /* 0x0000005100517308 */ /* 0x000fe80000000800 */
[----:B------:R-:W3:Y:S01]  /*93f0*/  MUFU.EX2 R78, R78 ;  /* 0x0000004e004e7308 */ /* 0x000ee20000000800 */
[C---:B-1----:R-:W-:Y:S08]  /*9400*/  HMMA.16816.F32.BF16 R28, R40.reuse, R44, R28 ;  /* 0x0000002c281c723c */ /* 0x042ff0000004181c */
[C---:B------:R-:W-:Y:S01]  /*9410*/  HMMA.16816.F32.BF16 R32, R40.reuse, R46, R32 ;  /* 0x0000002e2820723c */ /* 0x040fe20000041820 */
[----:B------:R-:W1:Y:S01]  /*9420*/  LDSM.16.MT88.4 R44, [R144+0x7000] ;  /* 0x00700000902c783b */ /* 0x000e620000004200 */
        /* <DEDUP_REMOVED lines=41> */
[----:B------:R-:W-:-:S06]  /*96c0*/  FFMA.FTZ R169, R173, R37, -R0 ;  /* 0x00000025ada97223 */ /* 0x000fcc0000010800 */
[C---:B------:R-:W-:Y:S08]  /*96d0*/  HMMA.16816.F32.BF16 R12, R40.reuse, R48, R12 ;  /* 0x00000030280c723c */ /* 0x040ff0000004180c */
        /* <DEDUP_REMOVED lines=25> */
[----:B------:R-:W-:Y:S01]  /*9870*/  FFMA.FTZ R85, R176, R118, R139 ;  /* 0x00000076b0557223 */ /* 0x000fe2000001008b */
[----:B------:R-:W-:-:S02]  /*9880*/  FFMA.FTZ R118, R63, R37, -R110 ;  /* 0x000000253f767223 */ /* 0x000fc4000001086e */
[----:B------:R-:W-:Y:S03]  /*9890*/  LDSM.16.MT88.4 R60, [R144+0x8800] ;  /* 0x00880000903c783b */ /* 0x000fe60000004200 */
        /* <DEDUP_REMOVED lines=8> */
[----:B------:R-:W1:Y:S01]  /*9920*/  LDSM.16.MT88.4 R40, [R102+0x8800] ;  /* 0x008800006628783b */ /* 0x000e620000004200 */
[-CC-:B------:R-:W-:Y:S01]  /*9930*/  FFMA.FTZ R125, R135, R37.reuse, -R110.reuse ;  /* 0x00000025877d7223 */ /* 0x180fe2000001086e */
[----:B------:R-:W-:Y:S01]  /*9940*/  FFMA.FTZ R135, R137, R37, -R110 ;  /* 0x0000002589877223 */ /* 0x000fe2000001086e */
        /* <DEDUP_REMOVED lines=8> */
[----:B----4-:R-:W-:-:S02]  /*99d0*/  F2FP.BF16.F32.PACK_AB R44, R125, R134 ;  /* 0x000000867d2c723e */ /* 0x010fc400000010ff */
[----:B-----5:R-:W-:Y:S02]  /*99e0*/  F2FP.BF16.F32.PACK_AB R46, R118, R135 ;  /* 0x00000087762e723e */ /* 0x020fe400000010ff */
[----:B--2---:R-:W-:Y:S02]  /*99f0*/  F2FP.BF16.F32.PACK_AB R45, R136, R127 ;  /* 0x0000007f882d723e */ /* 0x004fe400000010ff */
[----:B---3--:R-:W-:-:S07]  /*9a00*/  F2FP.BF16.F32.PACK_AB R47, R123, R138 ;  /* 0x0000008a7b2f723e */ /* 0x008fce00000010ff */
        /* <DEDUP_REMOVED lines=138> */
[----:B------:R-:W-:Y:S01]  /*a2b0*/  IMAD.MOV.U32 R6, RZ, RZ, R108 ;  /* 0x000000ffff067224 */ /* 0x000fe200078e006c */
[----:B------:R-:W-:-:S03]  /*a2c0*/  NOP ;  /* 0x0000000000007918 */ /* 0x000fc60000000000 */
[----:B------:R-:W-:-:S15]  /*a2d0*/  @P0 BRA `(.L_x_13855) ;  /* 0x0000000000040947 */ /* 0x000fde0003800000 */
.L_x_13846:
[----:B------:R-:W-:-:S07]  /*a2e0*/  IADD3 R174, PT, PT, R6, -0x1, RZ ;  /* 0xffffffff06ae7810 */ /* 0x000fce0007ffe0ff */
.L_x_13855:
[----:B------:R-:W-:Y:S05]  /*a2f0*/  BSYNC B2 ;  /* 0x0000000000027941 */ /* 0x000fea0003800000 */
.L_x_13845:
[----:B------:R-:W-:-:S13]  /*a300*/  ISETP.GE.AND P0, PT, R174, R155, PT ;  /* 0x0000009bae00720c */ /* 0x000fda0003f06270 */
[----:B------:R-:W-:Y:S05]  /*a310*/  @!P0 BRA `(.L_x_13856) ;  /* 0x0000004400048947 */ /* 0x000fea0003800000 */
[----:B------:R-:W-:Y:S01]  /*a320*/  IMAD.SHL.U32 R4, R174, 0x80, RZ ;  /* 0x00000080ae047824 */ /* 0x000fe200078e00ff */
[----:B------:R-:W-:Y:S01]  /*a330*/  ISETP.NE.U32.AND P2, PT, R128, RZ, PT ;  /* 0x000000ff8000720c */ /* 0x000fe20003f45070 */
[C---:B------:R-:W-:Y:S01]  /*a340*/  IMAD.SHL.U32 R169, R38.reuse, 0x20, RZ ;  /* 0x0000002026a97824 */ /* 0x040fe200078e00ff */
[----:B------:R-:W-:Y:S01]  /*a350*/  SHF.L.U64.HI R172, R38, 0x5, R39 ;  /* 0x0000000526ac7819 */ /* 0x000fe20000010227 */
[----:B------:R-:W-:Y:S01]  /*a360*/  IMAD.MOV.U32 R101, RZ, RZ, R0 ;  /* 0x000000ffff657224 */ /* 0x000fe200078e0000 */
[----:B------:R-:W-:Y:S01]  /*a370*/  ISETP.NE.AND.EX P2, PT, R129, RZ, PT, P2 ;  /* 0x000000ff8100720c */ /* 0x000fe20003f45320 */
[----:B------:R-:W-:Y:S01]  /*a380*/  VIADD R174, R174, 0x1 ;  /* 0x00000001aeae7836 */ /* 0x000fe20000000000 */
[----:B------:R-:W-:Y:S02]  /*a390*/  MOV R100, R36 ;  /* 0x0000002400647202 */ /* 0x000fe40000000f00 */
[C---:B------:R-:W-:Y:S02]  /*a3a0*/  LOP3.LUT R175, R4.reuse, 0x40, R131, 0xfe, !PT ;  /* 0x0000004004af7812 */ /* 0x040fe400078efe83 */
[----:B------:R-:W-:-:S07]  /*a3b0*/  IADD3 R173, PT, PT, R4, 0x80, RZ ;  /* 0x0000008004ad7810 */ /* 0x000fce0007ffe0ff */
.L_x_13863:
        /* <DEDUP_REMOVED lines=78> */
.L_x_13858:
[----:B------:R-:W-:Y:S05]  /*a8a0*/  BSYNC.RECONVERGENT B0 ;  /* 0x0000000000007941 */ /* 0x000fea0003800200 */
.L_x_13857:
        /* <DEDUP_REMOVED lines=92> */
[----:B------:R-:W1:Y:S05]  /*ae70*/  LDSM.16.M88.4 R104, [R142+0x3000] ;  /* 0x003000008e68783b */ /* 0x000e6a0000000200 */
[----:B------:R-:W4:Y:S02]  /*ae80*/  LDSM.16.M88.4 R108, [R142+0x3800] ;  /* 0x003800008e6c783b */ /* 0x000f240000000200 */
        /* <DEDUP_REMOVED lines=23> */
[----:B------:R-:W2:Y:S05]  /*b000*/  LDSM.16.M88.4 R108, [R141+0x3000] ;  /* 0x003000008d6c783b */ /* 0x000eaa0000000200 */
[----:B------:R-:W4:Y:S02]  /*b010*/  LDSM.16.M88.4 R112, [R141+0x3800] ;  /* 0x003800008d70783b */ /* 0x000f240000000200 */
        /* <DEDUP_REMOVED lines=98> */
.L_x_13862:
[----:B------:R-:W-:Y:S05]  /*b640*/  BSYNC.RECONVERGENT B0 ;  /* 0x0000000000007941 */ /* 0x000fea0003800200 */
.L_x_13861:
        /* <DEDUP_REMOVED lines=27> */
.L_x_13860:
[----:B------:R-:W-:Y:S05]  /*b800*/  BSYNC.RECONVERGENT B1 ;  /* 0x0000000000017941 */ /* 0x000fea0003800200 */
.L_x_13859:
        /* <DEDUP_REMOVED lines=754> */
.L_x_13856:
        /* <DEDUP_REMOVED lines=10> */
.L_x_13871:
[----:B------:R-:W2:Y:S01]  /*e7d0*/  MUFU.RCP R8, R5 ;  /* 0x0000000500087308 */ /* 0x000ea20000001000 */
[----:B----4-:R-:W-:Y:S01]  /*e7e0*/  FADD.FTZ R4, R9, R10 ;  /* 0x0000000a09047221 */ /* 0x010fe20000010000 */
[C---:B------:R-:W-:Y:S01]  /*e7f0*/  SHF.L.U32 R7, R161.reuse, 0x1, RZ ;  /* 0x00000001a1077819 */ /* 0x040fe200000006ff */
[----:B------:R-:W-:Y:S01]  /*e800*/  BAR.SYNC.DEFER_BLOCKING 0x0 ;  /* 0x0000000000007b1d */ /* 0x000fe20000010000 */
[----:B------:R-:W-:Y:S02]  /*e810*/  SHF.L.U32 R6, R161, 0x4, RZ ;  /* 0x00000004a1067819 */ /* 0x000fe400000006ff */
[----:B------:R-:W-:Y:S02]  /*e820*/  FSETP.NE.FTZ.AND P1, PT, R5, RZ, PT ;  /* 0x000000ff0500720b */ /* 0x000fe40003f35000 */
[----:B---3--:R-:W-:Y:S01]  /*e830*/  SHF.L.U32 R9, R161, 0x5, RZ ;  /* 0x00000005a1097819 */ /* 0x008fe200000006ff */
[----:B------:R-:W3:Y:S01]  /*e840*/  MUFU.RCP R11, R4 ;  /* 0x00000004000b7308 */ /* 0x000ee20000001000 */
[----:B------:R-:W-:-:S02]  /*e850*/  LOP3.LUT R12, R7, 0x6, RZ, 0xc0, !PT ;  /* 0x00000006070c7812 */ /* 0x000fc400078ec0ff */
        /* <DEDUP_REMOVED lines=31> */
[C---:B------:R-:W-:Y:S01]  /*ea50*/  IADD3 R13, PT, PT, R9.reuse, 0x80, RZ ;  /* 0x00000080090d7810 */ /* 0x040fe20007ffe0ff */
[----:B------:R-:W-:Y:S01]  /*ea60*/  @P4 VIADD R13, R9, 0xffffff80 ;  /* 0xffffff80090d4836 */ /* 0x000fe20000000000 */
        /* <DEDUP_REMOVED lines=46> */
[----:B------:R-:W-:Y:S01]  /*ed50*/  LOP3.LUT R7, R6, 0x10, RZ, 0xc0, !PT ;  /* 0x0000001006077812 */ /* 0x000fe200078ec0ff */
[----:B------:R-:W-:Y:S01]  /*ed60*/  VIADD R6, R154, 0x10 ;  /* 0x000000109a067836 */ /* 0x000fe20000000000 */
[----:B------:R-:W-:Y:S02]  /*ed70*/  LOP3.LUT R10, R10, 0x38, R35, 0x78, !PT ;  /* 0x000000380a0a7812 */ /* 0x000fe400078e7823 */
[----:B----4-:R-:W-:Y:S01]  /*ed80*/  IADD3 R8, PT, PT, R154, 0x8, RZ ;  /* 0x000000089a087810 */ /* 0x010fe20007ffe0ff */
[----:B-1----:R-:W-:Y:S01]  /*ed90*/  @P1 FMUL.FTZ R44, R44, 0.69314718246459960938 ;  /* 0x3f3172182c2c1820 */ /* 0x002fe20000410000 */
[----:B------:R-:W-:Y:S02]  /*eda0*/  LEA R7, R10, R7, 0x2 ;  /* 0x000000070a077211 */ /* 0x000fe400078e10ff */
[----:B------:R-:W-:-:S02]  /*edb0*/  LOP3.LUT R35, R35, 0x30, RZ, 0xc0, !PT ;  /* 0x0000003023237812 */ /* 0x000fc400078ec0ff */
[----:B------:R-:W-:Y:S01]  /*edc0*/  IADD3 R150, PT, PT, R150, R7, RZ ;  /* 0x0000000796967210 */ /* 0x000fe20007ffe0ff */
[----:B------:R-:W-:Y:S01]  /*edd0*/  BAR.SYNC.DEFER_BLOCKING 0x0 ;  /* 0x0000000000007b1d */ /* 0x000fe20000010000 */
[-C--:B------:R-:W-:Y:S02]  /*ede0*/  ISETP.GE.AND P4, PT, R8, R151.reuse, PT ;  /* 0x000000970800720c */ /* 0x080fe40003f86270 */
[----:B------:R-:W-:Y:S02]  /*edf0*/  ISETP.GE.AND P3, PT, R6, R151, PT ;  /* 0x000000970600720c */ /* 0x000fe40003f66270 */
[----:B------:R-:W-:Y:S02]  /*ee00*/  LOP3.LUT R39, R34, 0xffc, RZ, 0xc0, !PT ;  /* 0x00000ffc22277812 */ /* 0x000fe400078ec0ff */
[----:B------:R-:W-:Y:S02]  /*ee10*/  SHF.R.U32.HI R2, RZ, 0x2, R161 ;  /* 0x00000002ff027819 */ /* 0x000fe400000116a1 */
[----:B------:R-:W-:Y:S01]  /*ee20*/  MOV R3, 0xff800000 ;  /* 0xff80000000037802 */ /* 0x000fe20000000f00 */
[----:B-----5:R-:W-:Y:S01]  /*ee30*/  @P1 FFMA.FTZ R3, R37, R36, R44 ;  /* 0x0000002425031223 */ /* 0x020fe2000001002c */
[----:B------:R-:W-:-:S02]  /*ee40*/  LOP3.LUT R2, R35, 0x7, R2, 0xf8, !PT ;  /* 0x0000000723027812 */ /* 0x000fc400078ef802 */
        /* <DEDUP_REMOVED lines=29> */
.L_x_13866:
[----:B------:R-:W-:Y:S05]  /*f020*/  BSYNC.RECONVERGENT B0 ;  /* 0x0000000000007941 */ /* 0x000fea0003800200 */
.L_x_13865:
        /* <DEDUP_REMOVED lines=21> */
[----:B--2---:R-:W-:Y:S05]  /*f180*/  @P6 RET.REL.NODEC R160 `(_ZN5flash24flash_fwd_splitkv_kernelI23Flash_fwd_kernel_traitsILi64ELi64ELi128ELi4ELb0ELb0EN7cutlass10bfloat16_tE19Flash_kernel_traitsILi64ELi64ELi128ELi4ES3_EELb0ELb1ELb0ELb0ELb1ELb0ELb1ELb0EEEvNS_16Flash_fwd_paramsE) ;  /* 0xffffff0ca09c6950 */ /* 0x004fea0003c3ffff */
[----:B------:R-:W-:Y:S01]  /*f190*/  MOV R161, 0x0 ;  /* 0x0000000000a17802 */ /* 0x000fe20000000f00 */
[----:B------:R1:W-:Y:S03]  /*f1a0*/  ST.E.128 desc[UR4][R40.64+0x3800], R32 ;  /* 0x0038002028007985 */ /* 0x0003e6000c101d04 */
[----:B-1----:R-:W-:Y:S05]  /*f1b0*/  RET.REL.NODEC R160 `(_ZN5flash24flash_fwd_splitkv_kernelI23Flash_fwd_kernel_traitsILi64ELi64ELi128ELi4ELb0ELb0EN7cutlass10bfloat16_tE19Flash_kernel_traitsILi64ELi64ELi128ELi4ES3_EELb0ELb1ELb0ELb0ELb1ELb0ELb1ELb0EEEvNS_16Flash_fwd_paramsE) ;  /* 0xffffff0ca0907950 */ /* 0x002fea0003c3ffff */
.L_x_13864:
[----:B------:R-:W-:Y:S01]  /*f1c0*/  MOV R7, 0x2 ;  /* 0x0000000200077802 */ /* 0x000fe20000000f00 */
[----:B------:R-:W-:Y:S01]  /*f1d0*/  IMAD.MOV.U32 R4, RZ, RZ, 0x1f ;  /* 0x0000001fff047424 */ /* 0x000fe200078e00ff */
[----:B------:R-:W-:-:S07]  /*f1e0*/  MOV R6, 0xffffffff ;  /* 0xffffffff00067802 */ /* 0x000fce0000000f00 */
[----:B-1---5:R-:W-:Y:S05]  /*f1f0*/  WARPSYNC.COLLECTIVE R6, `(.L_x_13867) ;  /* 0x0000000006087348 */ /* 0x022fea0003c00000 */
[----:B------:R2:W3:Y:S02]  /*f200*/  SHFL.BFLY P0, R10, R176, R7, R4 ;  /* 0x0c000007b00a7389 */ /* 0x0004e40000000004 */
[----:B-123-5:R-:W-:Y:S05]  /*f210*/  ENDCOLLECTIVE ;  /* 0x000000000000791b */ /* 0x02efea0003800000 */
.L_x_13867:
[----:B------:R-:W-:Y:S02]  /*f220*/  IMAD.MOV.U32 R5, RZ, RZ, R10 ;  /* 0x000000ffff057224 */ /* 0x000fe400078e000a */
[----:B------:R-:W-:Y:S02]  /*f230*/  IMAD.MOV.U32 R7, RZ, RZ, 0x1 ;  /* 0x00000001ff077424 */ /* 0x000fe400078e00ff */
[----:B------:R-:W-:-:S05]  /*f240*/  FADD.FTZ R8, R5, R176 ;  /* 0x000000b005087221 */ /* 0x000fca0000010000 */
[----:B------:R-:W-:-:S07]  /*f250*/  MOV R176, R8 ;  /* 0x0000000800b07202 */ /* 0x000fce0000000f00 */
[----:B------:R-:W-:Y:S05]  /*f260*/  WARPSYNC.COLLECTIVE R6, `(.L_x_13868) ;  /* 0x0000000006087348 */ /* 0x000fea0003c00000 */
[----:B------:R1:W2:Y:S02]  /*f270*/  SHFL.BFLY P0, R10, R176, R7, R4 ;  /* 0x0c000007b00a7389 */ /* 0x0002a40000000004 */
[----:B-12---:R-:W-:Y:S05]  /*f280*/  ENDCOLLECTIVE ;  /* 0x000000000000791b */ /* 0x006fea0003800000 */
.L_x_13868:
[----:B------:R-:W-:Y:S01]  /*f290*/  MOV R176, R177 ;  /* 0x000000b100b07202 */ /* 0x000fe20000000f00 */
[----:B------:R-:W-:Y:S01]  /*f2a0*/  IMAD.MOV.U32 R7, RZ, RZ, 0x2 ;  /* 0x00000002ff077424 */ /* 0x000fe200078e00ff */
[----:B------:R-:W-:-:S07]  /*f2b0*/  MOV R5, R10 ;  /* 0x0000000a00057202 */ /* 0x000fce0000000f00 */
[----:B------:R-:W-:Y:S05]  /*f2c0*/  WARPSYNC.COLLECTIVE R6, `(.L_x_13869) ;  /* 0x0000000006087348 */ /* 0x000fea0003c00000 */
[----:B------:R1:W2:Y:S02]  /*f2d0*/  SHFL.BFLY P0, R10, R176, R7, R4 ;  /* 0x0c000007b00a7389 */ /* 0x0002a40000000004 */
[----:B-12---:R-:W-:Y:S05]  /*f2e0*/  ENDCOLLECTIVE ;  /* 0x000000000000791b */ /* 0x006fea0003800000 */
.L_x_13869:
[----:B------:R-:W-:Y:S01]  /*f2f0*/  FADD.FTZ R5, R8, R5 ;  /* 0x0000000508057221 */ /* 0x000fe20000010000 */
[----:B------:R-:W-:Y:S01]  /*f300*/  FADD.FTZ R9, R10, R177 ;  /* 0x000000b10a097221 */ /* 0x000fe20000010000 */
[----:B------:R-:W-:-:S04]  /*f310*/  MOV R7, 0x1 ;  /* 0x0000000100077802 */ /* 0x000fc80000000f00 */
[----:B------:R-:W-:-:S07]  /*f320*/  MOV R176, R9 ;  /* 0x0000000900b07202 */ /* 0x000fce0000000f00 */
[----:B------:R-:W-:Y:S05]  /*f330*/  WARPSYNC.COLLECTIVE R6, `(.L_x_13870) ;  /* 0x0000000006087348 */ /* 0x000fea0003c00000 */
[----:B------:R1:W2:Y:S02]  /*f340*/  SHFL.BFLY P0, R10, R176, R7, R4 ;  /* 0x0c000007b00a7389 */ /* 0x0002a40000000004 */
[----:B-12---:R-:W-:Y:S05]  /*f350*/  ENDCOLLECTIVE ;  /* 0x000000000000791b */ /* 0x006fea0003800000 */
.L_x_13870:
[----:B------:R-:W-:Y:S05]  /*f360*/  BRA `(.L_x_13871) ;  /* 0xfffffff400187947 */ /* 0x000fea000383ffff */
.L_x_13872:
        /* <DEDUP_REMOVED lines=9> */
.L_x_14830:


//--------------------- .text._ZN5flash24flash_fwd_splitkv_kernelI23Flash_fwd_kernel_traitsILi64ELi64ELi128ELi4ELb0ELb0EN7cutlass10bfloat16_tE19Flash_kernel_traitsILi64ELi64ELi128ELi4ES3_EELb0ELb1ELb0ELb0ELb1ELb1ELb1ELb0EEEvNS_16Flash_fwd_paramsE --------------------------
	.section	.text._ZN5flash24flash_fwd_splitkv_kernelI23Flash_fwd_kernel_traitsILi64ELi64ELi128ELi4ELb0ELb0EN7cutlass10bfloat16_tE19Flash_kernel_traitsILi64ELi64ELi128ELi4ES3_EELb0ELb1ELb0ELb0ELb1ELb1ELb1ELb0EEEvNS_16Flash_fwd_paramsE,"ax",@progbits
	.align	128
        .global         _ZN5flash24flash_fwd_splitkv_kernelI23Flash_fwd_kernel_traitsILi64ELi64ELi128ELi4ELb0ELb0EN7cutlass10bfloat16_tE19Flash_kernel_traitsILi64ELi64ELi128ELi4ES3_EELb0ELb1ELb0ELb0ELb1ELb1ELb1ELb0EEEvNS_16Flash_fwd_paramsE
        .type           _ZN5flash24flash_fwd_splitkv_kernelI23Flash_fwd_kernel_traitsILi64ELi64ELi128ELi4ELb0ELb0EN7cutlass10bfloat16_tE19Flash_kernel_traitsILi64ELi64ELi128ELi4ES3_EELb0ELb1ELb0ELb0ELb1ELb1ELb1ELb0EEEvNS_16Flash_fwd_paramsE,@function
        .size           _ZN5flash24flash_fwd_splitkv_kernelI23Flash_fwd_kernel_traitsILi64ELi64ELi128ELi4ELb0ELb0EN7cutlass10bfloat16_tE19Flash_kernel_traitsILi64ELi64ELi128ELi4ES3_EELb0ELb1ELb0ELb0ELb1ELb1ELb1ELb0EEEvNS_16Flash_fwd_paramsE,(.L_x_14831 - _ZN5flash24flash_fwd_splitkv_kernelI23Flash_fwd_kernel_traitsILi64ELi64ELi128ELi4ELb0ELb0EN7cutlass10bfloat16_tE19Flash_kernel_traitsILi64ELi64ELi128ELi4ES3_EELb0ELb1ELb0ELb0ELb1ELb1ELb1ELb0EEEvNS_16Flash_fwd_paramsE)
        .other          _ZN5flash24flash_fwd_splitkv_kernelI23Flash_fwd_kernel_traitsILi64ELi64ELi128ELi4ELb0ELb0EN7cutlass10bfloat16_tE19Flash_kernel_traitsILi64ELi64ELi128ELi4ES3_EELb0ELb1ELb0ELb0ELb1ELb1ELb1ELb0EEEvNS_16Flash_fwd_paramsE,@"STO_CUDA_ENTRY STV_DEFAULT"
_ZN5flash24flash_fwd_splitkv_kernelI23Flash_fwd_kernel_traitsILi64ELi64ELi128ELi4ELb0ELb0EN7cutlass10bfloat16_tE19Flash_kernel_traitsILi64ELi64ELi128ELi4ES3_EELb0ELb1ELb0ELb0ELb1ELb1ELb1ELb0EEEvNS_16Flash_fwd_paramsE:
.text._ZN5flash24flash_fwd_splitkv_kernelI23Flash_fwd_kernel_traitsILi64ELi64ELi128ELi4ELb0ELb0EN7cutlass10bfloat16_tE19Flash_kernel_traitsILi64ELi64ELi128ELi4ES3_EELb0ELb1ELb0ELb0ELb1ELb1ELb1ELb0EEEvNS_16Flash_fwd_paramsE:
        /* <DEDUP_REMOVED lines=29> */
[----:B-1----:R-:W-:Y:S05]  /*01d0*/  CALL.REL.NOINC `($_ZN5flash24flash_fwd_splitkv_kernelI23Flash_fwd_kernel_traitsILi64ELi64ELi128ELi4ELb0ELb0EN7cutlass10bfloat16_tE19Flash_kernel_traitsILi64ELi64ELi128ELi4ES3_EELb0ELb1ELb0ELb0ELb1ELb1ELb1ELb0EEEvNS_16Flash_fwd_paramsE$_ZN5flash30compute_attn_1rowblock_splitkvI23Flash_fwd_kernel_traitsILi64ELi64ELi128ELi4ELb0ELb0EN7cutlass10bfloat16_tE19Flash_kernel_traitsILi64ELi64ELi128ELi4ES3_EELb0ELb1ELb0ELb0ELb1ELb1ELb1ELb0ENS_16Flash_fwd_paramsEEEvRKT8_iiiii) ;  /* 0x0000000000087944 */ /* 0x002fea0003c00000 */
[----:B------:R-:W-:Y:S05]  /*01e0*/  BSYNC.RECONVERGENT B3 ;  /* 0x0000000000037941 */ /* 0x000fea0003800200 */
.L_x_13873:
[----:B------:R-:W-:Y:S05]  /*01f0*/  EXIT ;  /* 0x000000000000794d */ /* 0x000fea0003800000 */
        .type           $_ZN5flash24flash_fwd_splitkv_kernelI23Flash_fwd_kernel_traitsILi64ELi64ELi128ELi4ELb0ELb0EN7cutlass10bfloat16_tE19Flash_kernel_traitsILi64ELi64ELi128ELi4ES3_EELb0ELb1ELb0ELb0ELb1ELb1ELb1ELb0EEEvNS_16Flash_fwd_paramsE$_ZN5flash30compute_attn_1rowblock_splitkvI23Flash_fwd_kernel_traitsILi64ELi64ELi128ELi4ELb0ELb0EN7cutlass10bfloat16_tE19Flash_kernel_traitsILi64ELi64ELi128ELi4ES3_EELb0ELb1ELb0ELb0ELb1ELb1ELb1ELb0ENS_16Flash_fwd_paramsEEEvRKT8_iiiii,@function
        .size           $_ZN5flash24flash_fwd_splitkv_kernelI23Flash_fwd_kernel_traitsILi64ELi64ELi128ELi4ELb0ELb0EN7cutlass10bfloat16_tE19Flash_kernel_traitsILi64ELi64ELi128ELi4ES3_EELb0ELb1ELb0ELb0ELb1ELb1ELb1ELb0EEEvNS_16Flash_fwd_paramsE$_ZN5flash30compute_attn_1rowblock_splitkvI23Flash_fwd_kernel_traitsILi64ELi64ELi128ELi4ELb0ELb0EN7cutlass10bfloat16_tE19Flash_kernel_traitsILi64ELi64ELi128ELi4ES3_EELb0ELb1ELb0ELb0ELb1ELb1ELb1ELb0ENS_16Flash_fwd_paramsEEEvRKT8_iiiii,(.L_x_14831 - $_ZN5flash24flash_fwd_splitkv_kernelI23Flash_fwd_kernel_traitsILi64ELi64ELi128ELi4ELb0ELb0EN7cutlass10bfloat16_tE19Flash_kernel_traitsILi64ELi64ELi128ELi4ES3_EELb0ELb1ELb0ELb0ELb1ELb1ELb1ELb0EEEvNS_16Flash_fwd_paramsE$_ZN5flash30compute_attn_1rowblock_splitkvI23Flash_fwd_kernel_traitsILi64ELi64ELi128ELi4ELb0ELb0EN7cutlass10bfloat16_tE19Flash_kernel_traitsILi64ELi64ELi128ELi4ES3_EELb0ELb1ELb0ELb0ELb1ELb1ELb1ELb0ENS_16Flash_fwd_paramsEEEvRKT8_iiiii)
$_ZN5flash24flash_fwd_splitkv_kernelI23Flash_fwd_kernel_traitsILi64ELi64ELi128ELi4ELb0ELb0EN7cutlass10bfloat16_tE19Flash_kernel_traitsILi64ELi64ELi128ELi4ES3_EELb0ELb1ELb0ELb0ELb1ELb1ELb1ELb0EEEvNS_16Flash_fwd_paramsE$_ZN5flash30compute_attn_1rowblock_splitkvI23Flash_fwd_kernel_traitsILi64ELi64ELi128ELi4ELb0ELb0EN7cutlass10bfloat16_tE19Flash_kernel_traitsILi64ELi64ELi128ELi4ES3_EELb0ELb1ELb0ELb0ELb1ELb1ELb1ELb0ENS_16Flash_fwd_paramsEEEvRKT8_iiiii:
        /* <DEDUP_REMOVED lines=39> */
.L_x_13875:
[----:B------:R-:W-:Y:S05]  /*0470*/  BSYNC.RECONVERGENT B0 ;  /* 0x0000000000007941 */ /* 0x000fea0003800200 */
.L_x_13874:
[----:B------:R-:W-:Y:S04]  /*0480*/  BSSY.RECONVERGENT B0, `(.L_x_13876) ;  /* 0x0000007000007945 */ /* 0x000fe80003800200 */
[----:B------:R-:W-:Y:S05]  /*0490*/  @!P3 BRA `(.L_x_13877) ;  /* 0x000000000014b947 */ /* 0x000fea0003800000 */
[----:B------:R-:W4:Y:S02]  /*04a0*/  LD.E.U8 R5, desc[UR4][R2.64+0x1b2] ;  /* 0x0001b20402057980 */ /* 0x000f24000c101100 */
[----:B----4-:R-:W-:-:S13]  /*04b0*/  ISETP.NE.AND P1, PT, R5, RZ, PT ;  /* 0x000000ff0500720c */ /* 0x010fda0003f25270 */
[----:B------:R-:W4:Y:S02]  /*04c0*/  @P1 LD.E R5, desc[UR4][R18.64+0x4] ;  /* 0x0000040412051980 */ /* 0x000f24000c101900 */
[----:B----45:R-:W-:-:S06]  /*04d0*/  @P1 IADD3 R6, PT, PT, R5, -R14, RZ ;  /* 0x8000000e05061210 */ /* 0x030fcc0007ffe0ff */
[----:B------:R4:W5:Y:S02]  /*04e0*/  @!P1 LD.E R6, desc[UR4][R18.64] ;  /* 0x0000000412069980 */ /* 0x000964000c101900 */
.L_x_13877:
[----:B------:R-:W-:Y:S05]  /*04f0*/  BSYNC.RECONVERGENT B0 ;  /* 0x0000000000007941 */ /* 0x000fea0003800200 */
.L_x_13876:
        /* <DEDUP_REMOVED lines=8> */
.L_x_13879:
[----:B------:R-:W5:Y:S01]  /*0580*/  LD.E.64 R16, desc[UR4][R2.64+0x108] ;  /* 0x0001080402107980 */ /* 0x000f62000c101b00 */
[----:B------:R-:W-:Y:S01]  /*0590*/  BSSY.RECONVERGENT B0, `(.L_x_13881) ;  /* 0x0000006000007945 */ /* 0x000fe20003800200 */
[----:B-1----:R-:W-:Y:S01]  /*05a0*/  IMAD.MOV.U32 R23, RZ, RZ, RZ ;  /* 0x000000ffff177224 */ /* 0x002fe200078e00ff */
[----:B-----5:R-:W-:-:S04]  /*05b0*/  ISETP.NE.U32.AND P0, PT, R16, RZ, PT ;  /* 0x000000ff1000720c */ /* 0x020fc80003f05070 */
[----:B------:R-:W-:-:S13]  /*05c0*/  ISETP.NE.AND.EX P0, PT, R17, RZ, PT, P0 ;  /* 0x000000ff1100720c */ /* 0x000fda0003f05300 */
[----:B------:R-:W-:Y:S05]  /*05d0*/  @!P0 BRA `(.L_x_13882) ;  /* 0x0000000000048947 */ /* 0x000fea0003800000 */
[----:B------:R1:W5:Y:S02]  /*05e0*/  LD.E R23, desc[UR4][R2.64+0xbc] ;  /* 0x0000bc0402177980 */ /* 0x000364000c101900 */
.L_x_13882:
[----:B------:R-:W-:Y:S05]  /*05f0*/  BSYNC.RECONVERGENT B0 ;  /* 0x0000000000007941 */ /* 0x000fea0003800200 */
.L_x_13881:
[----:B-----5:R-:W-:Y:S02]  /*0600*/  IADD3 R23, PT, PT, R23, R6, -R13 ;  /* 0x0000000617177210 */ /* 0x020fe40007ffe80d */
.L_x_13880:
[----:B------:R-:W-:Y:S05]  /*0610*/  BSYNC.RECONVERGENT B1 ;  /* 0x0000000000017941 */ /* 0x000fea0003800200 */
.L_x_13878:
[----:B------:R-:W-:Y:S01]  /*0620*/  IMAD.SHL.U32 R170, R29, 0x40, RZ ;  /* 0x000000401daa7824 */ /* 0x000fe200078e00ff */
[----:B------:R-:W-:Y:S01]  /*0630*/  MOV R6, R168 ;  /* 0x000000a800067202 */ /* 0x000fe20000000f00 */
[----:B------:R-:W-:-:S03]  /*0640*/  IMAD.MOV.U32 R7, RZ, RZ, 0x0 ;  /* 0x00000000ff077424 */ /* 0x000fc600078e00ff */
[----:B------:R-:W-:-:S13]  /*0650*/  ISETP.GT.AND P0, PT, R79, R170, PT ;  /* 0x000000aa4f00720c */ /* 0x000fda0003f04270 */
[----:B-1234-:R-:W-:Y:S05]  /*0660*/  @!P0 RET.REL.NODEC R6 `(_ZN5flash24flash_fwd_splitkv_kernelI23Flash_fwd_kernel_traitsILi64ELi64ELi128ELi4ELb0ELb0EN7cutlass10bfloat16_tE19Flash_kernel_traitsILi64ELi64ELi128ELi4ES3_EELb0ELb1ELb0ELb0ELb1ELb1ELb1ELb0EEEvNS_16Flash_fwd_paramsE) ;  /* 0xfffffff806648950 */ /* 0x01efea0003c3ffff */
        /* <DEDUP_REMOVED lines=32> */
[----:B----4-:R-:W-:Y:S02]  /*0870*/  IADD3 R9, PT, PT, R10, 0x40, R9 ;  /* 0x000000400a097810 */ /* 0x010fe40007ffe009 */
[----:B------:R-:W-:Y:S02]  /*0880*/  IADD3 R6, PT, PT, -R6, R170, R23 ;  /* 0x000000aa06067210 */ /* 0x000fe40007ffe117 */
        /* <DEDUP_REMOVED lines=86> */
[----:B-1----:R-:W-:Y:S05]  /*0df0*/  @P0 RET.REL.NODEC R168 `(_ZN5flash24flash_fwd_splitkv_kernelI23Flash_fwd_kernel_traitsILi64ELi64ELi128ELi4ELb0ELb0EN7cutlass10bfloat16_tE19Flash_kernel_traitsILi64ELi64ELi128ELi4ES3_EELb0ELb1ELb0ELb0ELb1ELb1ELb1ELb0EEEvNS_16Flash_fwd_paramsE) ;  /* 0xfffffff0a8800950 */ /* 0x002fea0003c3ffff */
[----:B------:R-:W-:Y:S02]  /*0e00*/  MOV R3, 0xff800000 ;  /* 0xff80000000037802 */ /* 0x000fe40000000f00 */
[----:B------:R-:W-:-:S03]  /*0e10*/  MOV R169, 0x0 ;  /* 0x0000000000a97802 */ /* 0x000fc60000000f00 */
[----:B------:R1:W-:Y:S02]  /*0e20*/  ST.E desc[UR4][R8.64+0xe0], R3 ;  /* 0x0000e00308007985 */ /* 0x0003e4000c101904 */
[----:B-1----:R-:W-:Y:S05]  /*0e30*/  RET.REL.NODEC R168 `(_ZN5flash24flash_fwd_splitkv_kernelI23Flash_fwd_kernel_traitsILi64ELi64ELi128ELi4ELb0ELb0EN7cutlass10bfloat16_tE19Flash_kernel_traitsILi64ELi64ELi128ELi4ES3_EELb0ELb1ELb0ELb0ELb1ELb1ELb1ELb0EEEvNS_16Flash_fwd_paramsE) ;  /* 0xfffffff0a8707950 */ /* 0x002fea0003c3ffff */
.L_x_13883:
        /* <DEDUP_REMOVED lines=82> */
[----:B--2---:R-:W-:Y:S01]  /*1360*/  SHF.R.S32.HI R7, RZ, 0x1f, R0 ;  /* 0x0000001fff077819 */ /* 0x004fe20000011400 */
[-C--:B---3--:R-:W-:Y:S02]  /*1370*/  IMAD R8, R15, R0.reuse, RZ ;  /* 0x000000000f087224 */ /* 0x088fe400078e02ff */
        /* <DEDUP_REMOVED lines=18> */
.L_x_13885:
        /* <DEDUP_REMOVED lines=27> */
[----:B------:R-:W-:Y:S02]  /*1650*/  @!P4 IMAD R0, R0, R160, R7 ;  /* 0x000000a00000c224 */ /* 0x000fe400078e0207 */
[----:B---3-5:R-:W-:-:S03]  /*1660*/  @!P4 IMAD R9, R21, R12, RZ ;  /* 0x0000000c1509c224 */ /* 0x028fc600078e02ff */
[----:B------:R-:W-:Y:S02]  /*1670*/  @!P4 IADD3 R25, PT, PT, R25, R0, RZ ;  /* 0x000000001919c210 */ /* 0x000fe40007ffe0ff */
[-C--:B------:R-:W-:Y:S02]  /*1680*/  @!P3 IADD3 R5, PT, PT, R5, -R4.reuse, RZ ;  /* 0x800000040505b210 */ /* 0x080fe40007ffe0ff */
[----:B------:R-:W-:Y:S01]  /*1690*/  @!P4 SHF.R.S32.HI R0, RZ, 0x1f, R12 ;  /* 0x0000001fff00c819 */ /* 0x000fe2000001140c */
[----:B------:R-:W-:Y:S01]  /*16a0*/  @P4 IMAD.IADD R7, R13, 0x1, R14 ;  /* 0x000000010d074824 */ /* 0x000fe200078e020e */
[----:B------:R-:W-:Y:S02]  /*16b0*/  ISETP.GE.U32.AND P5, PT, R5, R4, PT ;  /* 0x000000040500720c */ /* 0x000fe40003fa6070 */
[----:B------:R-:W-:Y:S01]  /*16c0*/  LOP3.LUT R4, R171, R6, RZ, 0x3c, !PT ;  /* 0x00000006ab047212 */ /* 0x000fe200078e3cff */
[C---:B------:R-:W-:Y:S02]  /*16d0*/  @!P4 IMAD R9, R20.reuse, R0, R9 ;  /* 0x000000001409c224 */ /* 0x040fe400078e0209 */
[----:B------:R-:W-:Y:S01]  /*16e0*/  @!P4 IMAD.WIDE.U32 R24, R20, R12, R24 ;  /* 0x0000000c1418c225 */ /* 0x000fe200078e0018 */
[----:B------:R-:W-:-:S03]  /*16f0*/  ISETP.GE.AND P2, PT, R4, RZ, PT ;  /* 0x000000ff0400720c */ /* 0x000fc60003f46270 */
[-C--:B------:R-:W-:Y:S02]  /*1700*/  @P4 IMAD R0, R161, R7.reuse, RZ ;  /* 0x00000007a1004224 */ /* 0x080fe400078e02ff */
[----:B------:R-:W-:Y:S01]  /*1710*/  @P4 IMAD.WIDE.U32 R20, R160, R7, RZ ;  /* 0x00000007a0144225 */ /* 0x000fe200078e00ff */
[----:B------:R-:W-:Y:S02]  /*1720*/  ISETP.NE.AND P1, PT, R6, RZ, PT ;  /* 0x000000ff0600720c */ /* 0x000fe40003f25270 */
[----:B------:R-:W-:Y:S01]  /*1730*/  @!P4 IADD3 R9, PT, PT, R25, R9, RZ ;  /* 0x000000091909c210 */ /* 0x000fe20007ffe0ff */
[----:B------:R-:W-:Y:S01]  /*1740*/  @!P4 IMAD.MOV.U32 R8, RZ, RZ, R24 ;  /* 0x000000ffff08c224 */ /* 0x000fe200078e0018 */
[----:B------:R-:W-:Y:S01]  /*1750*/  LEA R5, R100, 0xffffff80, 0x7 ;  /* 0xffffff8064057811 */ /* 0x000fe200078e38ff */
[----:B------:R-:W-:Y:S01]  /*1760*/  @!P3 VIADD R10, R10, 0x1 ;  /* 0x000000010a0ab836 */ /* 0x000fe20000000000 */
[----:B------:R-:W-:Y:S02]  /*1770*/  @P4 IADD3 R9, PT, PT, R21, R0, RZ ;  /* 0x0000000015094210 */ /* 0x000fe40007ffe0ff */
[----:B------:R-:W-:Y:S01]  /*1780*/  @P4 MOV R8, R20 ;  /* 0x0000001400084202 */ /* 0x000fe20000000f00 */
[----:B------:R-:W-:Y:S01]  /*1790*/  @!P4 IMAD R0, R39, R13, RZ ;  /* 0x0000000d2700c224 */ /* 0x000fe200078e02ff */
[----:B------:R-:W-:Y:S01]  /*17a0*/  @!P4 SHF.R.S32.HI R7, RZ, 0x1f, R13 ;  /* 0x0000001fff07c819 */ /* 0x000fe2000001140d */
[-C--:B------:R-:W-:Y:S01]  /*17b0*/  IMAD R4, R161, R5.reuse, RZ ;  /* 0x00000005a1047224 */ /* 0x080fe200078e02ff */
[----:B------:R-:W-:Y:S01]  /*17c0*/  SHF.R.S32.HI R15, RZ, 0x1f, R5 ;  /* 0x0000001fff0f7819 */ /* 0x000fe20000011405 */
[----:B------:R-:W-:Y:S01]  /*17d0*/  IMAD.WIDE.U32 R20, R160, R5, R8 ;  /* 0x00000005a0147225 */ /* 0x000fe200078e0008 */
[----:B------:R-:W-:-:S03]  /*17e0*/  @P5 IADD3 R10, PT, PT, R10, 0x1, RZ ;  /* 0x000000010a0a5810 */ /* 0x000fc60007ffe0ff */
[----:B------:R-:W-:Y:S02]  /*17f0*/  @!P4 IMAD R0, R7, R38, R0 ;  /* 0x000000260700c224 */ /* 0x000fe400078e0200 */
[----:B------:R-:W-:Y:S01]  /*1800*/  @!P4 IMAD.WIDE.U32 R8, R38, R13, RZ ;  /* 0x0000000d2608c225 */ /* 0x000fe200078e00ff */
[----:B------:R-:W-:-:S03]  /*1810*/  @!P4 SHF.R.S32.HI R7, RZ, 0x1f, R12 ;  /* 0x0000001fff07c819 */ /* 0x000fc6000001140c */
[----:B------:R-:W-:Y:S02]  /*1820*/  IMAD R4, R15, R160, R4 ;  /* 0x000000a00f047224 */ /* 0x000fe400078e0204 */
[----:B------:R-:W-:Y:S01]  /*1830*/  @!P2 IMAD.MOV R10, RZ, RZ, -R10 ;  /* 0x000000ffff0aa224 */ /* 0x000fe200078e0a0a */
[----:B------:R-:W-:Y:S02]  /*1840*/  @!P1 LOP3.LUT R10, RZ, R6, RZ, 0x33, !PT ;  /* 0x00000006ff0a9212 */ /* 0x000fe400078e33ff */
[----:B------:R-:W-:Y:S01]  /*1850*/  @!P4 IADD3 R25, PT, PT, R9, R0, RZ ;  /* 0x000000000919c210 */ /* 0x000fe20007ffe0ff */
[----:B----4-:R-:W-:Y:S01]  /*1860*/  @!P4 IMAD R0, R17, R12, RZ ;  /* 0x0000000c1100c224 */ /* 0x010fe200078e02ff */
[----:B------:R-:W-:Y:S01]  /*1870*/  @P4 IADD3 R13, PT, PT, R13, R14, RZ ;  /* 0x0000000e0d0d4210 */ /* 0x000fe20007ffe0ff */
[----:B------:R-:W-:Y:S01]  /*1880*/  @!P4 IMAD.MOV.U32 R24, RZ, RZ, R8 ;  /* 0x000000ffff18c224 */ /* 0x000fe200078e0008 */
        /* <DEDUP_REMOVED lines=8> */
[----:B------:R-:W-:-:S03]  /*1910*/  @!P4 IADD3 R7, PT, PT, R17, R7, RZ ;  /* 0x000000071107c210 */ /* 0x000fc60007ffe0ff */
[----:B------:R-:W-:Y:S01]  /*1920*/  IMAD R4, R18, R4, R9 ;  /* 0x0000000412047224 */ /* 0x000fe200078e0209 */
[----:B------:R-:W-:Y:S02]  /*1930*/  MOV R10, R20 ;  /* 0x00000014000a7202 */ /* 0x000fe40000000f00 */
[----:B------:R-:W-:Y:S01]  /*1940*/  @P4 IADD3 R7, PT, PT, R13, R0, RZ ;  /* 0x000000000d074210 */ /* 0x000fe20007ffe0ff */
[----:B------:R-:W-:Y:S01]  /*1950*/  IMAD.IADD R8, R21, 0x1, R4 ;  /* 0x0000000115087824 */ /* 0x000fe200078e0204 */
[----:B------:R-:W-:Y:S02]  /*1960*/  @P4 MOV R16, R12 ;  /* 0x0000000c00104202 */ /* 0x000fe40000000f00 */
.L_x_13886:
[----:B------:R-:W-:Y:S05]  /*1970*/  BSYNC.RECONVERGENT B0 ;  /* 0x0000000000007941 */ /* 0x000fea0003800200 */
.L_x_13884:
[----:B------:R-:W-:Y:S01]  /*1980*/  ISETP.NE.AND P4, PT, R11, -0x1, PT ;  /* 0xffffffff0b00780c */ /* 0x000fe20003f85270 */
[----:B------:R-:W2:Y:S04]  /*1990*/  LD.E.64 R30, desc[UR4][R2.64+0x30] ;  /* 0x00003004021e7980 */ /* 0x000ea8000c101b00 */
[----:B------:R-:W3:Y:S04]  /*19a0*/  LD.E.64 R26, desc[UR4][R2.64+0x8] ;  /* 0x00000804021a7980 */ /* 0x000ee8000c101b00 */
[----:B------:R-:W4:Y:S04]  /*19b0*/  LD.E.64 R20, desc[UR4][R2.64+0x48] ;  /* 0x0000480402147980 */ /* 0x000f28000c101b00 */
[----:B------:R-:W2:Y:S04]  /*19c0*/  @!P4 LD.E.64 R32, desc[UR4][R2.64+0x18] ;  /* 0x000018040220c980 */ /* 0x000ea8000c101b00 */
        /* <DEDUP_REMOVED lines=23> */
[-C--:B-----5:R-:W-:Y:S02]  /*1b40*/  IMAD R4, R15, R38.reuse, RZ ;  /* 0x000000260f047224 */ /* 0x0a0fe400078e02ff */
[----:B------:R-:W-:Y:S02]  /*1b50*/  IMAD.SHL.U32 R0, R169, 0x8, RZ ;  /* 0x00000008a9007824 */ /* 0x000fe400078e00ff */
[C---:B------:R-:W-:Y:S02]  /*1b60*/  IMAD R4, R5.reuse, R39, R4 ;  /* 0x0000002705047224 */ /* 0x040fe400078e0204 */
[----:B------:R-:W-:Y:S01]  /*1b70*/  IMAD.WIDE.U32 R18, R5, R38, RZ ;  /* 0x0000002605127225 */ /* 0x000fe200078e00ff */
[----:B------:R-:W-:-:S02]  /*1b80*/  LOP3.LUT R5, R0, 0x38, RZ, 0xc0, !PT ;  /* 0x0000003800057812 */ /* 0x000fc400078ec0ff */
[----:B------:R-:W-:Y:S01]  /*1b90*/  @P2 IADD3 R9, PT, PT, R9, 0x1, RZ ;  /* 0x0000000109092810 */ /* 0x000fe20007ffe0ff */
[----:B------:R-:W-:-:S03]  /*1ba0*/  IMAD.IADD R4, R19, 0x1, R4 ;  /* 0x0000000113047824 */ /* 0x000fc600078e0204 */
[----:B------:R-:W-:Y:S02]  /*1bb0*/  @!P1 IADD3 R9, PT, PT, -R9, RZ, RZ ;  /* 0x000000ff09099210 */ /* 0x000fe40007ffe1ff */
[----:B------:R-:W-:Y:S02]  /*1bc0*/  IADD3 R16, P2, P1, R18, R16, R5 ;  /* 0x0000001012107210 */ /* 0x000fe4000795e005 */
[----:B------:R-:W-:Y:S02]  /*1bd0*/  @!P3 LOP3.LUT R9, RZ, R6, RZ, 0x33, !PT ;  /* 0x00000006ff09b212 */ /* 0x000fe400078e33ff */
[----:B------:R-:W-:Y:S02]  /*1be0*/  IADD3.X R4, PT, PT, R4, R7, RZ, P2, P1 ;  /* 0x0000000704047210 */ /* 0x000fe400017e24ff */
[----:B------:R-:W-:Y:S01]  /*1bf0*/  SHF.R.S32.HI R18, RZ, 0x1f, R9 ;  /* 0x0000001fff127819 */ /* 0x000fe20000011409 */
[----:B------:R-:W-:-:S04]  /*1c00*/  IMAD R7, R35, R9, RZ ;  /* 0x0000000923077224 */ /* 0x000fc800078e02ff */
[----:B------:R-:W-:Y:S01]  /*1c10*/  IMAD R7, R18, R34, R7 ;  /* 0x0000002212077224 */ /* 0x000fe200078e0207 */
[----:B------:R-:W-:Y:S02]  /*1c20*/  IADD3 R18, P1, PT, R5, R10, RZ ;  /* 0x0000000a05127210 */ /* 0x000fe40007f3e0ff */
[----:B------:R-:W-:-:S03]  /*1c30*/  SHF.R.U32.HI R14, RZ, 0x3, R169 ;  /* 0x00000003ff0e7819 */ /* 0x000fc600000116a9 */
[----:B------:R-:W-:Y:S02]  /*1c40*/  IMAD.X R19, RZ, RZ, R8, P1 ;  /* 0x000000ffff137224 */ /* 0x000fe400008e0608 */
[----:B------:R-:W-:Y:S02]  /*1c50*/  IMAD R165, R161, R14, RZ ;  /* 0x0000000ea1a57224 */ /* 0x000fe400078e02ff */
[----:B------:R-:W-:Y:S01]  /*1c60*/  IMAD.IADD R159, R79, 0x1, -R170 ;  /* 0x000000014f9f7824 */ /* 0x000fe200078e0aaa */
[C---:B------:R-:W-:Y:S02]  /*1c70*/  IADD3 R8, PT, PT, R14.reuse, 0x20, RZ ;  /* 0x000000200e087810 */ /* 0x040fe40007ffe0ff */
[----:B------:R-:W-:Y:S01]  /*1c80*/  MOV R15, RZ ;  /* 0x000000ff000f7202 */ /* 0x000fe20000000f00 */
[----:B------:R-:W1:Y:S01]  /*1c90*/  S2UR UR6, SR_CgaCtaId ;  /* 0x00000000000679c3 */ /* 0x000e620000008800 */
[----:B------:R-:W-:Y:S01]  /*1ca0*/  ISETP.GE.AND P6, PT, R14, R159, PT ;  /* 0x0000009f0e00720c */ /* 0x000fe20003fc6270 */
[----:B------:R-:W-:Y:S01]  /*1cb0*/  IMAD.WIDE.U32 R28, R29, 0x40, R14 ;  /* 0x000000401d1c7825 */ /* 0x000fe200078e000e */
[----:B------:R-:W-:-:S03]  /*1cc0*/  UMOV UR7, 0x400 ;  /* 0x0000040000077882 */ /* 0x000fc60000000000 */
[----:B------:R-:W-:Y:S01]  /*1cd0*/  VIADD R22, R100, 0xffffffff ;  /* 0xffffffff64167836 */ /* 0x000fe20000000000 */
[----:B-1----:R-:W-:-:S06]  /*1ce0*/  ULEA UR6, UR6, UR7, 0x18 ;  /* 0x0000000706067291 */ /* 0x002fcc000f8ec0ff */
[----:B------:R-:W-:Y:S01]  /*1cf0*/  MOV R158, UR6 ;  /* 0x00000006009e7c02 */ /* 0x000fe20008000f00 */
[-C--:B--2---:R-:W-:Y:S02]  /*1d00*/  @!P4 IMAD R6, R33, R173.reuse, RZ ;  /* 0x000000ad2106c224 */ /* 0x084fe400078e02ff */
[----:B------:R-:W-:-:S04]  /*1d10*/  @!P4 IMAD.WIDE.U32 R36, R32, R173, RZ ;  /* 0x000000ad2024c225 */ /* 0x000fc800078e00ff */
[----:B------:R-:W-:-:S04]  /*1d20*/  IMAD.WIDE.U32 R32, R34, R9, RZ ;  /* 0x0000000922207225 */ /* 0x000fc800078e00ff */
[----:B------:R-:W-:Y:S01]  /*1d30*/  @P4 IMAD.WIDE.U32 R34, R30, R11, RZ ;  /* 0x0000000b1e224225 */ /* 0x000fe200078e00ff */
[----:B------:R-:W-:Y:S02]  /*1d40*/  @!P4 MOV R10, R36 ;  /* 0x00000024000ac202 */ /* 0x000fe40000000f00 */
[----:B------:R-:W-:Y:S02]  /*1d50*/  IADD3 R16, P2, PT, R16, R32, RZ ;  /* 0x0000002010107210 */ /* 0x000fe40007f5e0ff */
[----:B------:R-:W-:Y:S02]  /*1d60*/  @P4 MOV R10, R34 ;  /* 0x00000022000a4202 */ /* 0x000fe40000000f00 */
[----:B------:R-:W-:Y:S01]  /*1d70*/  IADD3 R7, PT, PT, R33, R7, RZ ;  /* 0x0000000721077210 */ /* 0x000fe20007ffe0ff */
[C---:B------:R-:W-:Y:S01]  /*1d80*/  IMAD.WIDE.U32 R32, R14.reuse, R160, R18 ;  /* 0x000000a00e207225 */ /* 0x040fe200078e0012 */
[----:B------:R-:W-:Y:S02]  /*1d90*/  IADD3 R18, P1, PT, R5, R10, RZ ;  /* 0x0000000a05127210 */ /* 0x000fe40007f3e0ff */
[----:B------:R-:W-:Y:S01]  /*1da0*/  IADD3 R10, PT, PT, R14, 0x10, RZ ;  /* 0x000000100e0a7810 */ /* 0x000fe20007ffe0ff */
[----:B------:R-:W-:-:S02]  /*1db0*/  @P4 IMAD R9, R31, R11, RZ ;  /* 0x0000000b1f094224 */ /* 0x000fc400078e02ff */
[----:B------:R-:W-:Y:S01]  /*1dc0*/  @!P4 IMAD.IADD R6, R37, 0x1, R6 ;  /* 0x000000012506c824 */ /* 0x000fe200078e0206 */
[----:B---3--:R-:W-:Y:S01]  /*1dd0*/  LEA R164, P3, R32, R26, 0x1 ;  /* 0x0000001a20a47211 */ /* 0x008fe200078608ff */
[----:B------:R-:W-:Y:S01]  /*1de0*/  @P4 IMAD.IADD R6, R35, 0x1, R9 ;  /* 0x0000000123064824 */ /* 0x000fe200078e0209 */
[----:B------:R-:W-:Y:S01]  /*1df0*/  ISETP.GE.AND P5, PT, R10, R159, PT ;  /* 0x0000009f0a00720c */ /* 0x000fe20003fa6270 */
[----:B------:R-:W-:Y:S02]  /*1e00*/  IMAD.IADD R165, R33, 0x1, R165 ;  /* 0x0000000121a57824 */ /* 0x000fe400078e02a5 */
[----:B------:R-:W-:Y:S01]  /*1e10*/  IMAD.X R19, RZ, RZ, R6, P1 ;  /* 0x000000ffff137224 */ /* 0x000fe200008e0606 */
[----:B------:R-:W-:Y:S02]  /*1e20*/  IADD3 R6, PT, PT, R14, 0x30, RZ ;  /* 0x000000300e067810 */ /* 0x000fe40007ffe0ff */
[----:B------:R-:W-:Y:S02]  /*1e30*/  LEA.HI.X R165, R32, R27, R165, 0x1, P3 ;  /* 0x0000001b20a57211 */ /* 0x000fe400018f0ca5 */
[----:B------:R-:W-:Y:S01]  /*1e40*/  ISETP.GE.AND P3, PT, R8, R159, PT ;  /* 0x0000009f0800720c */ /* 0x000fe20003f66270 */
[----:B----4-:R-:W-:Y:S01]  /*1e50*/  IMAD R5, R21, R171, RZ ;  /* 0x000000ab15057224 */ /* 0x010fe200078e02ff */
[----:B------:R-:W-:-:S02]  /*1e60*/  SHF.R.S32.HI R9, RZ, 0x1f, R171 ;  /* 0x0000001fff097819 */ /* 0x000fc400000114ab */
[----:B------:R-:W-:Y:S01]  /*1e70*/  ISETP.GE.AND P1, PT, R6, R159, PT ;  /* 0x0000009f0600720c */ /* 0x000fe20003f26270 */
[----:B------:R-:W-:Y:S02]  /*1e80*/  IMAD.X R17, R4, 0x1, R7, P2 ;  /* 0x0000000104117824 */ /* 0x000fe400010e0607 */
[----:B------:R-:W-:Y:S01]  /*1e90*/  IMAD R5, R20, R9, R5 ;  /* 0x0000000914057224 */ /* 0x000fe200078e0205 */
[----:B------:R-:W-:Y:S01]  /*1ea0*/  @!P5 IADD3 R4, P2, PT, R28, 0x10, RZ ;  /* 0x000000101c04d810 */ /* 0x000fe20007f5e0ff */
[----:B------:R-:W-:-:S04]  /*1eb0*/  IMAD.WIDE.U32 R20, R171, R20, R18 ;  /* 0x00000014ab147225 */ /* 0x000fc800078e0012 */
[C---:B------:R-:W-:Y:S01]  /*1ec0*/  @!P3 IADD3 R11, P4, PT, R28.reuse, 0x20, RZ ;  /* 0x000000201c0bb810 */ /* 0x040fe20007f9e0ff */
[----:B------:R-:W-:Y:S01]  /*1ed0*/  @!P5 IMAD.X R7, RZ, RZ, R29, P2 ;  /* 0x000000ffff07d224 */ /* 0x000fe200010e061d */
[----:B------:R-:W-:Y:S01]  /*1ee0*/  IADD3 R21, PT, PT, R21, R5, RZ ;  /* 0x0000000515157210 */ /* 0x000fe20007ffe0ff */
[----:B------:R-:W-:Y:S01]  /*1ef0*/  @!P6 IMAD R9, R29, R30, RZ ;  /* 0x0000001e1d09e224 */ /* 0x000fe200078e02ff */
[----:B------:R-:W-:Y:S01]  /*1f00*/  @!P5 MOV R32, R20 ;  /* 0x000000140020d202 */ /* 0x000fe20000000f00 */
[----:B------:R-:W-:Y:S01]  /*1f10*/  @!P5 IMAD R7, R7, R30, RZ ;  /* 0x0000001e0707d224 */ /* 0x000fe200078e02ff */
[C---:B------:R-:W-:Y:S01]  /*1f20*/  @!P1 IADD3 R18, P2, PT, R28.reuse, 0x30, RZ ;  /* 0x000000301c129810 */ /* 0x040fe20007f5e0ff */
[----:B------:R-:W-:Y:S01]  /*1f30*/  @!P5 IMAD.MOV.U32 R33, RZ, RZ, R21 ;  /* 0x000000ffff21d224 */ /* 0x000fe200078e0015 */
[----:B------:R-:W-:Y:S01]  /*1f40*/  @!P3 IADD3.X R15, PT, PT, RZ, R29, RZ, P4, !PT ;  /* 0x0000001dff0fb210 */ /* 0x000fe200027fe4ff */
[----:B------:R-:W-:Y:S01]  /*1f50*/  @!P6 IMAD R9, R28, R31, R9 ;  /* 0x0000001f1c09e224 */ /* 0x000fe200078e0209 */
[-C--:B------:R-:W-:Y:S01]  /*1f60*/  @!P3 MOV R34, R20.reuse ;  /* 0x000000140022b202 */ /* 0x080fe20000000f00 */
[----:B------:R-:W-:Y:S01]  /*1f70*/  @!P1 IMAD.X R5, RZ, RZ, R29, P2 ;  /* 0x000000ffff059224 */ /* 0x000fe200010e061d */
[----:B------:R-:W-:Y:S01]  /*1f80*/  @!P1 MOV R26, R20 ;  /* 0x00000014001a9202 */ /* 0x000fe20000000f00 */
[----:B------:R-:W-:-:S02]  /*1f90*/  @!P5 IMAD R7, R31, R4, R7 ;  /* 0x000000041f07d224 */ /* 0x000fc400078e0207 */
[----:B------:R-:W-:-:S04]  /*1fa0*/  @!P5 IMAD.WIDE.U32 R32, R30, R4, R32 ;  /* 0x000000041e20d225 */ /* 0x000fc800078e0020 */
[--C-:B------:R-:W-:Y:S02]  /*1fb0*/  @!P3 IMAD.MOV.U32 R35, RZ, RZ, R21.reuse ;  /* 0x000000ffff23b224 */ /* 0x100fe400078e0015 */
[----:B------:R-:W-:Y:S01]  /*1fc0*/  @!P6 IMAD.WIDE.U32 R28, R28, R30, R20 ;  /* 0x0000001e1c1ce225 */ /* 0x000fe200078e0014 */
[----:B------:R-:W-:-:S03]  /*1fd0*/  LOP3.LUT R20, R0, 0x1c0, RZ, 0xc0, !PT ;  /* 0x000001c000147812 */ /* 0x000fc600078ec0ff */
[----:B------:R-:W-:Y:S02]  /*1fe0*/  @!P3 IMAD R4, R15, R30, RZ ;  /* 0x0000001e0f04b224 */ /* 0x000fe400078e02ff */
[----:B------:R-:W-:Y:S01]  /*1ff0*/  @!P3 IMAD.WIDE.U32 R34, R30, R11, R34 ;  /* 0x0000000b1e22b225 */ /* 0x000fe200078e0022 */
[----:B------:R-:W-:-:S03]  /*2000*/  @!P5 LEA R36, P2, R32, R24, 0x1 ;  /* 0x000000182024d211 */ /* 0x000fc600078408ff */
[----:B------:R-:W-:Y:S01]  /*2010*/  @!P3 IMAD R4, R31, R11, R4 ;  /* 0x0000000b1f04b224 */ /* 0x000fe200078e0204 */
[----:B------:R-:W-:Y:S01]  /*2020*/  LOP3.LUT R11, R20, 0x38, R169, 0xf8, !PT ;  /* 0x00000038140b7812 */ /* 0x000fe200078ef8a9 */
[----:B------:R-:W-:Y:S02]  /*2030*/  @!P1 IMAD.MOV.U32 R27, RZ, RZ, R21 ;  /* 0x000000ffff1b9224 */ /* 0x000fe400078e0015 */
[----:B------:R-:W-:Y:S02]  /*2040*/  @!P1 IMAD R5, R5, R30, RZ ;  /* 0x0000001e05059224 */ /* 0x000fe400078e02ff */
[----:B------:R-:W-:Y:S01]  /*2050*/  @!P5 IMAD.IADD R7, R33, 0x1, R7 ;  /* 0x000000012107d824 */ /* 0x000fe200078e0207 */
[----:B------:R-:W-:Y:S01]  /*2060*/  @!P6 IADD3 R9, PT, PT, R29, R9, RZ ;  /* 0x000000091d09e210 */ /* 0x000fe20007ffe0ff */
[----:B------:R-:W-:Y:S01]  /*2070*/  @!P1 IMAD R5, R31, R18, R5 ;  /* 0x000000121f059224 */ /* 0x000fe200078e0205 */
[----:B------:R-:W-:Y:S01]  /*2080*/  @!P6 LEA R40, P4, R28, R24, 0x1 ;  /* 0x000000181c28e211 */ /* 0x000fe200078808ff */
[----:B------:R-:W-:Y:S01]  /*2090*/  @!P1 IMAD.WIDE.U32 R26, R30, R18, R26 ;  /* 0x000000121e1a9225 */ /* 0x000fe200078e001a */
[----:B------:R-:W-:-:S02]  /*20a0*/  LOP3.LUT R11, R11, 0x38, R0, 0x78, !PT ;  /* 0x000000380b0b7812 */ /* 0x000fc400078e7800 */
[-C--:B------:R-:W-:Y:S01]  /*20b0*/  @!P5 LEA.HI.X R37, R32, R25.reuse, R7, 0x1, P2 ;  /* 0x000000192025d211 */ /* 0x080fe200010f0c07 */
[----:B------:R-:W-:Y:S01]  /*20c0*/  @!P3 IMAD.IADD R7, R35, 0x1, R4 ;  /* 0x000000012307b824 */ /* 0x000fe200078e0204 */
[----:B------:R-:W-:Y:S02]  /*20d0*/  @!P6 LEA.HI.X R41, R28, R25, R9, 0x1, P4 ;  /* 0x000000191c29e211 */ /* 0x000fe400020f0c09 */
[----:B------:R-:W-:Y:S02]  /*20e0*/  LOP3.LUT R11, R11, 0x1e00, R0, 0xf8, !PT ;  /* 0x00001e000b0b7812 */ /* 0x000fe400078ef800 */
[-C--:B------:R-:W-:Y:S01]  /*20f0*/  @!P3 LEA R18, P4, R34, R24.reuse, 0x1 ;  /* 0x000000182212b211 */ /* 0x080fe200078808ff */
[----:B------:R-:W-:Y:S01]  /*2100*/  IMAD.SHL.U32 R20, R22, 0x80, RZ ;  /* 0x0000008016147824 */ /* 0x000fe200078e00ff */
[----:B------:R-:W-:Y:S02]  /*2110*/  @!P1 IADD3 R5, PT, PT, R27, R5, RZ ;  /* 0x000000051b059210 */ /* 0x000fe40007ffe0ff */
[----:B------:R-:W-:-:S02]  /*2120*/  @!P1 LEA R24, P2, R26, R24, 0x1 ;  /* 0x000000181a189211 */ /* 0x000fc400078408ff */
[----:B------:R-:W-:Y:S02]  /*2130*/  LEA R101, R11, R158, 0x1 ;  /* 0x0000009e0b657211 */ /* 0x000fe400078e08ff */
[-C--:B------:R-:W-:Y:S02]  /*2140*/  @!P3 LEA.HI.X R19, R34, R25.reuse, R7, 0x1, P4 ;  /* 0x000000192213b211 */ /* 0x080fe400020f0c07 */
[----:B------:R-:W-:Y:S01]  /*2150*/  @!P1 LEA.HI.X R25, R26, R25, R5, 0x1, P2 ;  /* 0x000000191a199211 */ /* 0x000fe200010f0c05 */
[----:B------:R-:W-:Y:S01]  /*2160*/  IMAD.IADD R5, R23, 0x1, -R20 ;  /* 0x0000000117057824 */ /* 0x000fe200078e0a14 */
[----:B------:R-:W-:Y:S01]  /*2170*/  @!PT LDS RZ, [RZ] ;  /* 0x00000000fffff984 */ /* 0x000fe20000000800 */
[----:B------:R-:W-:Y:S01]  /*2180*/  @!PT LDS RZ, [RZ] ;  /* 0x00000000fffff984 */ /* 0x000fe20000000800 */
[----:B------:R-:W-:Y:S01]  /*2190*/  @!PT LDS RZ, [RZ] ;  /* 0x00000000fffff984 */ /* 0x000fe20000000800 */
[----:B------:R1:W-:Y:S01]  /*21a0*/  @!P6 LDGSTS.E.BYPASS.LTC128B.128 [R101], desc[UR4][R40.64] ;  /* 0x000000002865efae */ /* 0x0003e2000b981a04 */
[C---:B------:R-:W-:Y:S02]  /*21b0*/  SHF.L.U64.HI R4, R160.reuse, 0x4, R161 ;  /* 0x00000004a0047819 */ /* 0x040fe400000102a1 */
[----:B------:R-:W-:Y:S01]  /*21c0*/  SHF.L.U32 R21, R160, 0x4, RZ ;  /* 0x00000004a0157819 */ /* 0x000fe200000006ff */
[----:B------:R-:W-:Y:S01]  /*21d0*/  @!P5 LDGSTS.E.BYPASS.LTC128B.128 [R101+0x800], desc[UR4][R36.64] ;  /* 0x008000002465dfae */ /* 0x000fe2000b981a04 */
[----:B------:R-:W-:-:S02]  /*21e0*/  ISETP.GE.AND P5, PT, R8, R5, PT ;  /* 0x000000050800720c */ /* 0x000fc40003fa6270 */
[C---:B------:R-:W-:Y:S01]  /*21f0*/  SHF.L.U64.HI R4, R21.reuse, 0x1, R4 ;  /* 0x0000000115047819 */ /* 0x040fe20000010204 */
[----:B------:R2:W-:Y:S01]  /*2200*/  @!P3 LDGSTS.E.BYPASS.LTC128B.128 [R101+0x1000], desc[UR4][R18.64] ;  /* 0x010000001265bfae */ /* 0x0005e2000b981a04 */
[----:B------:R-:W-:Y:S02]  /*2210*/  SHF.L.U32 R21, R21, 0x1, RZ ;  /* 0x0000000115157819 */ /* 0x000fe400000006ff */
[-C--:B------:R-:W-:Y:S01]  /*2220*/  ISETP.GE.AND P2, PT, R14, R5.reuse, PT ;  /* 0x000000050e00720c */ /* 0x080fe20003f46270 */
[----:B------:R3:W-:Y:S01]  /*2230*/  @!P1 LDGSTS.E.BYPASS.LTC128B.128 [R101+0x1800], desc[UR4][R24.64] ;  /* 0x0180000018659fae */ /* 0x0007e2000b981a04 */
[-C--:B------:R-:W-:Y:S02]  /*2240*/  ISETP.GE.AND P4, PT, R10, R5.reuse, PT ;  /* 0x000000050a00720c */ /* 0x080fe40003f86270 */
[----:B------:R-:W-:Y:S02]  /*2250*/  ISETP.GE.AND P1, PT, R6, R5, PT ;  /* 0x000000050600720c */ /* 0x000fe40003f26270 */
[----:B------:R-:W-:-:S02]  /*2260*/  IADD3 R28, PT, PT, R14, 0x40, RZ ;  /* 0x000000400e1c7810 */ /* 0x000fc40007ffe0ff */
[----:B-1----:R-:W-:Y:S01]  /*2270*/  IADD3 R40, P3, PT, R21, R164, RZ ;  /* 0x000000a415287210 */ /* 0x002fe20007f7e0ff */
[----:B------:R-:W-:-:S04]  /*2280*/  VIADD R26, R14, 0x60 ;  /* 0x000000600e1a7836 */ /* 0x000fc80000000000 */
[----:B------:R-:W-:Y:S01]  /*2290*/  @!P2 LDGSTS.E.BYPASS.LTC128B.128 [R101+0x2000], desc[UR4][R164.64] ;  /* 0x02000000a465afae */ /* 0x000fe2000b981a04 */
[----:B------:R-:W-:Y:S01]  /*22a0*/  IMAD.X R41, R4, 0x1, R165, P3 ;  /* 0x0000000104297824 */ /* 0x000fe200018e06a5 */
[----:B------:R-:W-:-:S04]  /*22b0*/  @!P5 LEA R30, P3, R160, R40, 0x5 ;  /* 0x00000028a01ed211 */ /* 0x000fc800078628ff */
[----:B------:R-:W-:Y:S01]  /*22c0*/  @!P5 LEA.HI.X R31, R160, R41, R161, 0x5, P3 ;  /* 0x00000029a01fd211 */ /* 0x000fe200018f2ca1 */
[----:B------:R-:W-:Y:S01]  /*22d0*/  @!P4 LDGSTS.E.BYPASS.LTC128B.128 [R101+0x2800], desc[UR4][R40.64] ;  /* 0x028000002865cfae */ /* 0x000fe2000b981a04 */
[----:B--2---:R-:W-:Y:S02]  /*22e0*/  IADD3 R18, PT, PT, R14, 0x70, RZ ;  /* 0x000000700e127810 */ /* 0x004fe40007ffe0ff */
[-C--:B------:R-:W-:Y:S01]  /*22f0*/  ISETP.GE.AND P6, PT, R28, R5.reuse, PT ;  /* 0x000000051c00720c */ /* 0x080fe20003fc6270 */
[----:B------:R1:W-:Y:S01]  /*2300*/  @!P5 LDGSTS.E.BYPASS.LTC128B.128 [R101+0x3000], desc[UR4][R30.64] ;  /* 0x030000001e65dfae */ /* 0x0003e2000b981a04 */
[----:B------:R-:W-:Y:S01]  /*2310*/  @!P1 LEA R36, P5, R160, R40, 0x6 ;  /* 0x00000028a0249211 */ /* 0x000fe200078a30ff */
[----:B---3--:R-:W-:Y:S01]  /*2320*/  VIADD R24, R14, 0x50 ;  /* 0x000000500e187836 */ /* 0x008fe20000000000 */
[-C--:B------:R-:W-:Y:S02]  /*2330*/  ISETP.GE.AND P4, PT, R26, R5.reuse, PT ;  /* 0x000000051a00720c */ /* 0x080fe40003f86270 */
[----:B------:R-:W-:-:S02]  /*2340*/  ISETP.GE.AND P3, PT, R18, R5, PT ;  /* 0x000000051200720c */ /* 0x000fc40003f66270 */
[----:B------:R-:W-:Y:S02]  /*2350*/  @!P1 LEA.HI.X R37, R160, R41, R161, 0x6, P5 ;  /* 0x00000029a0259211 */ /* 0x000fe400028f34a1 */
[----:B------:R-:W-:-:S03]  /*2360*/  ISETP.GE.AND P5, PT, R24, R5, PT ;  /* 0x000000051800720c */ /* 0x000fc60003fa6270 */
[-C--:B------:R-:W-:Y:S01]  /*2370*/  @!P6 MOV R34, R40.reuse ;  /* 0x000000280022e202 */ /* 0x080fe20000000f00 */
[--C-:B------:R-:W-:Y:S01]  /*2380*/  @!P6 IMAD.MOV.U32 R35, RZ, RZ, R41.reuse ;  /* 0x000000ffff23e224 */ /* 0x100fe200078e0029 */
[----:B------:R2:W-:Y:S02]  /*2390*/  @!P1 LDGSTS.E.BYPASS.LTC128B.128 [R101+0x3800], desc[UR4][R36.64] ;  /* 0x0380000024659fae */ /* 0x0005e4000b981a04 */
[-C--:B------:R-:W-:Y:S01]  /*23a0*/  @!P4 MOV R32, R40.reuse ;  /* 0x000000280020c202 */ /* 0x080fe20000000f00 */
[----:B------:R-:W-:Y:S02]  /*23b0*/  @!P4 IMAD.MOV.U32 R33, RZ, RZ, R41 ;  /* 0x000000ffff21c224 */ /* 0x000fe400078e0029 */
[----:B------:R-:W-:Y:S02]  /*23c0*/  @!P6 IMAD R11, R161, 0x60, RZ ;  /* 0x00000060a10be824 */ /* 0x000fe400078e02ff */
[----:B------:R-:W-:Y:S01]  /*23d0*/  @!P6 IMAD.WIDE.U32 R34, R160, 0x60, R34 ;  /* 0x00000060a022e825 */ /* 0x000fe200078e0022 */
[----:B-1----:R-:W-:-:S03]  /*23e0*/  @!P3 MOV R30, R40 ;  /* 0x00000028001eb202 */ /* 0x002fc60000000f00 */
        /* <DEDUP_REMOVED lines=17> */
[----:B------:R-:W-:-:S02]  /*2500*/  IMAD R7, R39, R14, RZ ;  /* 0x0000000e27077224 */ /* 0x000fc400078e02ff */
[----:B------:R-:W-:-:S04]  /*2510*/  IMAD.WIDE.U32 R16, R14, R38, R16 ;  /* 0x000000260e107225 */ /* 0x000fc800078e0010 */
[----:B------:R-:W-:Y:S01]  /*2520*/  IMAD.IADD R7, R17, 0x1, R7 ;  /* 0x0000000111077824 */ /* 0x000fe200078e0207 */
[----:B------:R-:W-:-:S06]  /*2530*/  DEPBAR.LE SB0, 0x0 ;  /* 0x000080000000791a */ /* 0x000fcc0000000000 */
[----:B------:R-:W-:Y:S05]  /*2540*/  WARPSYNC.ALL ;  /* 0x0000000000007948 */ /* 0x000fea0003800000 */
[----:B------:R-:W-:Y:S02]  /*2550*/  LEA R166, P3, R16, R12, 0x1 ;  /* 0x0000000c10a67211 */ /* 0x000fe400078608ff */
[----:B------:R-:W-:Y:S02]  /*2560*/  ISETP.GE.AND P6, PT, R10, R5, PT ;  /* 0x000000050a00720c */ /* 0x000fe40003fc6270 */
[----:B------:R-:W-:Y:S01]  /*2570*/  LEA.HI.X R167, R16, R13, R7, 0x1, P3 ;  /* 0x0000000d10a77211 */ /* 0x000fe200018f0c07 */
[----:B------:R-:W-:Y:S01]  /*2580*/  BAR.SYNC.DEFER_BLOCKING 0x0 ;  /* 0x0000000000007b1d */ /* 0x000fe20000010000 */
[----:B------:R-:W-:-:S02]  /*2590*/  SHF.L.U32 R7, R38, 0x4, RZ ;  /* 0x0000000426077819 */ /* 0x000fc400000006ff */
[----:B------:R-:W-:Y:S02]  /*25a0*/  ISETP.GE.AND P1, PT, R8, R5, PT ;  /* 0x000000050800720c */ /* 0x000fe40003f26270 */
[----:B------:R-:W-:Y:S02]  /*25b0*/  SHF.L.U64.HI R8, R38, 0x4, R39 ;  /* 0x0000000426087819 */ /* 0x000fe40000010227 */
[----:B------:R-:W-:-:S04]  /*25c0*/  LEA R10, P4, R7, R166, 0x1 ;  /* 0x000000a6070a7211 */ /* 0x000fc800078808ff */
[----:B------:R-:W-:Y:S02]  /*25d0*/  LEA.HI.X R11, R7, R167, R8, 0x1, P4 ;  /* 0x000000a7070b7211 */ /* 0x000fe400020f0c08 */
[-C--:B------:R-:W-:Y:S02]  /*25e0*/  ISETP.GE.AND P5, PT, R28, R5.reuse, PT ;  /* 0x000000051c00720c */ /* 0x080fe40003fa6270 */
[-C--:B------:R-:W-:Y:S02]  /*25f0*/  ISETP.GE.AND P3, PT, R26, R5.reuse, PT ;  /* 0x000000051a00720c */ /* 0x080fe40003f66270 */
[----:B------:R-:W-:Y:S01]  /*2600*/  @!P1 LEA R8, P4, R38, R10, 0x5 ;  /* 0x0000000a26089211 */ /* 0x000fe200078828ff */
        /* <DEDUP_REMOVED lines=11> */
[----:B------:R-:W-:Y:S02]  /*26c0*/  ISETP.GE.AND P2, PT, R18, R5, PT ;  /* 0x000000051200720c */ /* 0x000fe40003f46270 */
[----:B------:R-:W-:Y:S02]  /*26d0*/  @!P1 LEA.HI.X R9, R38, R11, R39, 0x5, P4 ;  /* 0x0000000b26099211 */ /* 0x000fe400020f2c27 */
[----:B------:R-:W-:Y:S01]  /*26e0*/  ISETP.GE.AND P4, PT, R24, R5, PT ;  /* 0x000000051800720c */ /* 0x000fe20003f86270 */
[----:B------:R-:W-:Y:S01]  /*26f0*/  @P1 STS.128 [R101+0x7000], RZ ;  /* 0x007000ff65001388 */ /* 0x000fe20000000c00 */
[----:B------:R-:W-:Y:S01]  /*2700*/  @!P5 MOV R17, R11 ;  /* 0x0000000b0011d202 */ /* 0x000fe20000000f00 */
[----:B------:R-:W-:Y:S02]  /*2710*/  @!P5 IMAD.MOV.U32 R16, RZ, RZ, R10 ;  /* 0x000000ffff10d224 */ /* 0x000fe400078e000a */
[----:B------:R-:W-:Y:S01]  /*2720*/  @!PT LDS RZ, [RZ] ;  /* 0x00000000fffff984 */ /* 0x000fe20000000800 */
[----:B------:R-:W-:Y:S01]  /*2730*/  @!PT LDS RZ, [RZ] ;  /* 0x00000000fffff984 */ /* 0x000fe20000000800 */
[----:B------:R-:W-:Y:S01]  /*2740*/  @!PT LDS RZ, [RZ] ;  /* 0x00000000fffff984 */ /* 0x000fe20000000800 */
[----:B------:R3:W-:Y:S01]  /*2750*/  @!P1 LDGSTS.E.BYPASS.LTC128B.128 [R101+0x7000], desc[UR4][R8.64] ;  /* 0x0700000008659fae */ /* 0x0007e2000b981a04 */
[----:B------:R-:W-:-:S02]  /*2760*/  @!P3 MOV R14, R10 ;  /* 0x0000000a000eb202 */ /* 0x000fc40000000f00 */
[CC--:B------:R-:W-:Y:S01]  /*2770*/  @!P6 LEA R18, P1, R38.reuse, R10.reuse, 0x6 ;  /* 0x0000000a2612e211 */ /* 0x0c0fe200078230ff */
[----:B------:R-:W-:Y:S01]  /*2780*/  @!P3 IMAD.MOV.U32 R15, RZ, RZ, R11 ;  /* 0x000000ffff0fb224 */ /* 0x000fe200078e000b */
[-C--:B------:R-:W-:Y:S01]  /*2790*/  @!P2 MOV R12, R10.reuse ;  /* 0x0000000a000ca202 */ /* 0x080fe20000000f00 */
[C---:B------:R-:W-:Y:S01]  /*27a0*/  @!P5 IMAD R7, R39.reuse, 0x60, RZ ;  /* 0x000000602707d824 */ /* 0x040fe200078e02ff */
[-C--:B------:R-:W-:Y:S01]  /*27b0*/  @!P2 MOV R13, R11.reuse ;  /* 0x0000000b000da202 */ /* 0x080fe20000000f00 */
[C---:B------:R-:W-:Y:S01]  /*27c0*/  @!P5 IMAD.WIDE.U32 R16, R38.reuse, 0x60, R16 ;  /* 0x000000602610d825 */ /* 0x040fe200078e0010 */
[CC--:B------:R-:W-:Y:S02]  /*27d0*/  @!P6 LEA.HI.X R19, R38.reuse, R11.reuse, R39, 0x6, P1 ;  /* 0x0000000b2613e211 */ /* 0x0c0fe400008f3427 */
[C---:B------:R-:W-:Y:S01]  /*27e0*/  @!P4 LEA R24, P1, R38.reuse, R10, 0x7 ;  /* 0x0000000a2618c211 */ /* 0x040fe200078238ff */
        /* <DEDUP_REMOVED lines=13> */
[----:B------:R-:W-:Y:S01]  /*28c0*/  @!P2 IMAD.MOV.U32 R26, RZ, RZ, R12 ;  /* 0x000000ffff1aa224 */ /* 0x000fe200078e000c */
        /* <DEDUP_REMOVED lines=22> */
[----:B------:R-:W-:Y:S01]  /*2a30*/  LOP3.LUT R12, R169, 0x8, RZ, 0xc0, !PT ;  /* 0x00000008a90c7812 */ /* 0x000fe200078ec0ff */
[----:B------:R-:W0:Y:S01]  /*2a40*/  LDGDEPBAR ;  /* 0x00000000000079af */ /* 0x000e220000000000 */
[--C-:B------:R-:W-:Y:S02]  /*2a50*/  SHF.R.U32.HI R162, RZ, 0x4, R169.reuse ;  /* 0x00000004ffa27819 */ /* 0x100fe400000116a9 */
[----:B--2---:R-:W-:Y:S02]  /*2a60*/  SHF.R.U32.HI R37, RZ, 0x1, R169 ;  /* 0x00000001ff257819 */ /* 0x004fe400000116a9 */
[----:B-1----:R-:W-:Y:S01]  /*2a70*/  LOP3.LUT R10, R77, 0x1c0, RZ, 0xc0, !PT ;  /* 0x000001c04d0a7812 */ /* 0x002fe200078ec0ff */
[----:B------:R-:W-:Y:S01]  /*2a80*/  IMAD.SHL.U32 R7, R162, 0x400, RZ ;  /* 0x00000400a2077824 */ /* 0x000fe200078e00ff */
[----:B------:R-:W-:Y:S02]  /*2a90*/  LOP3.LUT R5, R12, 0x1c0, R77, 0x78, !PT ;  /* 0x000001c00c057812 */ /* 0x000fe400078e784d */
[----:B---3--:R-:W-:-:S02]  /*2aa0*/  SHF.L.U32 R8, R169, 0x5, RZ ;  /* 0x00000005a9087819 */ /* 0x008fc400000006ff */
[----:B------:R-:W-:Y:S02]  /*2ab0*/  LOP3.LUT R9, R10, 0x8, R37, 0xf8, !PT ;  /* 0x000000080a097812 */ /* 0x000fe400078ef825 */
[----:B------:R-:W-:Y:S02]  /*2ac0*/  LOP3.LUT R77, R77, 0x200, RZ, 0xc0, !PT ;  /* 0x000002004d4d7812 */ /* 0x000fe400078ec0ff */
[--C-:B------:R-:W-:Y:S02]  /*2ad0*/  LOP3.LUT R5, R5, 0x38, R0.reuse, 0x78, !PT ;  /* 0x0000003805057812 */ /* 0x100fe400078e7800 */
[----:B------:R-:W-:Y:S02]  /*2ae0*/  LOP3.LUT R0, R9, 0x38, R0, 0x78, !PT ;  /* 0x0000003809007812 */ /* 0x000fe400078e7800 */
[----:B------:R-:W-:Y:S02]  /*2af0*/  LOP3.LUT R157, R77, 0x7c00, R8, 0xf8, !PT ;  /* 0x00007c004d9d7812 */ /* 0x000fe400078ef808 */
[----:B------:R-:W-:-:S02]  /*2b00*/  LOP3.LUT R8, R7, 0x400, RZ, 0xc0, !PT ;  /* 0x0000040007087812 */ /* 0x000fc400078ec0ff */
[----:B------:R-:W-:Y:S02]  /*2b10*/  IADD3 R157, PT, PT, R0, R157, RZ ;  /* 0x0000009d009d7210 */ /* 0x000fe40007ffe0ff */
[----:B------:R-:W-:-:S03]  /*2b20*/  LEA R5, R5, R8, 0x1 ;  /* 0x0000000805057211 */ /* 0x000fc600078e08ff */
[----:B------:R-:W-:Y:S01]  /*2b30*/  IMAD R157, R157, 0x2, R158 ;  /* 0x000000029d9d7824 */ /* 0x000fe200078e029e */
[----:B------:R-:W-:-:S04]  /*2b40*/  IADD3 R156, PT, PT, R158, R5, RZ ;  /* 0x000000059e9c7210 */ /* 0x000fc80007ffe0ff */
[----:B------:R-:W-:Y:S04]  /*2b50*/  LDSM.16.M88.4 R60, [R157] ;  /* 0x000000009d3c783b */ /* 0x000fe80000000200 */
[----:B------:R-:W1:Y:S01]  /*2b60*/  LDSM.16.M88.4 R8, [R156+0x2000] ;  /* 0x002000009c08783b */ /* 0x000e620000000200 */
[----:B------:R-:W-:Y:S02]  /*2b70*/  R2P PR, R169, 0x6 ;  /* 0x00000006a9007804 */ /* 0x000fe40000000000 */
[----:B------:R-:W-:Y:S01]  /*2b80*/  MOV R5, 0x20 ;  /* 0x0000002000057802 */ /* 0x000fe20000000f00 */
[----:B----4-:R-:W2:Y:S03]  /*2b90*/  LDSM.16.M88.4 R24, [R156+0x2800] ;  /* 0x002800009c18783b */ /* 0x010ea60000000200 */
[----:B------:R-:W-:Y:S01]  /*2ba0*/  SEL R5, R5, 0xffffffe0, !P1 ;  /* 0xffffffe005057807 */ /* 0x000fe20004800000 */
[----:B------:R-:W-:Y:S03]  /*2bb0*/  LDSM.16.M88.4 R64, [R156+0x3000] ;  /* 0x003000009c40783b */ /* 0x000fe60000000200 */
[----:B------:R-:W-:Y:S01]  /*2bc0*/  IADD3 R151, PT, PT, R156, R5, RZ ;  /* 0x000000059c977210 */ /* 0x000fe20007ffe0ff */
[----:B------:R-:W-:-:S04]  /*2bd0*/  IMAD.IADD R155, R157, 0x1, R5 ;  /* 0x000000019d9b7824 */ /* 0x000fc800078e0205 */
[----:B------:R-:W-:Y:S04]  /*2be0*/  LDSM.16.M88.4 R12, [R151+0x2000] ;  /* 0x00200000970c783b */ /* 0x000fe80000000200 */
[----:B------:R-:W3:Y:S01]  /*2bf0*/  LDSM.16.M88.4 R56, [R155] ;  /* 0x000000009b38783b */ /* 0x000ee20000000200 */
[----:B------:R-:W-:-:S03]  /*2c00*/  MOV R7, 0x40 ;  /* 0x0000004000077802 */ /* 0x000fc60000000f00 */
[----:B------:R-:W4:Y:S01]  /*2c10*/  LDSM.16.M88.4 R32, [R151+0x2800] ;  /* 0x002800009720783b */ /* 0x000f220000000200 */
[----:B------:R-:W-:-:S04]  /*2c20*/  SEL R7, R7, 0xffffffc0, !P2 ;  /* 0xffffffc007077807 */ /* 0x000fc80005000000 */
[----:B------:R-:W-:Y:S01]  /*2c30*/  IADD3 R150, PT, PT, R156, R7, RZ ;  /* 0x000000079c967210 */ /* 0x000fe20007ffe0ff */
[----:B------:R-:W-:-:S04]  /*2c40*/  IMAD.IADD R154, R157, 0x1, R7 ;  /* 0x000000019d9a7824 */ /* 0x000fc800078e0207 */
[----:B------:R-:W-:Y:S04]  /*2c50*/  LDSM.16.M88.4 R48, [R150+0x2000] ;  /* 0x002000009630783b */ /* 0x000fe80000000200 */
[----:B------:R-:W4:Y:S01]  /*2c60*/  LDSM.16.M88.4 R44, [R154] ;  /* 0x000000009a2c783b */ /* 0x000f220000000200 */
        /* <DEDUP_REMOVED lines=35> */
[-C--:B------:R-:W-:Y:S01]  /*2ea0*/  FMUL.FTZ R40, R40, R6.reuse ;  /* 0x0000000628287220 */ /* 0x080fe20000410000 */
[-C--:B------:R-:W-:Y:S01]  /*2eb0*/  FMUL.FTZ R41, R41, R6.reuse ;  /* 0x0000000629297220 */ /* 0x080fe20000410000 */
[-C--:B------:R-:W-:Y:S01]  /*2ec0*/  FMUL.FTZ R80, R42, R6.reuse ;  /* 0x000000062a507220 */ /* 0x080fe20000410000 */
[-C--:B------:R-:W-:Y:S01]  /*2ed0*/  FMUL.FTZ R82, R43, R6.reuse ;  /* 0x000000062b527220 */ /* 0x080fe20000410000 */
[----:B------:R-:W2:Y:S08]  /*2ee0*/  MUFU.TANH R78, R40 ;  /* 0x00000028004e7308 */ /* 0x000eb00000002400 */
[----:B------:R3:W4:Y:S01]  /*2ef0*/  MUFU.TANH R81, R41 ;  /* 0x0000002900517308 */ /* 0x0007220000002400 */
[-C--:B------:R-:W-:Y:S01]  /*2f00*/  FMUL.FTZ R8, R8, R6.reuse ;  /* 0x0000000608087220 */ /* 0x080fe20000410000 */
[-C--:B------:R-:W-:Y:S01]  /*2f10*/  FMUL.FTZ R28, R28, R6.reuse ;  /* 0x000000061c1c7220 */ /* 0x080fe20000410000 */
[----:B---3--:R-:W3:Y:S05]  /*2f20*/  LDSM.16.M88.4 R40, [R151+0x3800] ;  /* 0x003800009728783b */ /* 0x008eea0000000200 */
[----:B------:R1:W1:Y:S01]  /*2f30*/  MUFU.TANH R83, R8 ;  /* 0x0000000800537308 */ /* 0x0002620000002400 */
        /* <DEDUP_REMOVED lines=8> */
[----:B--2---:R-:W-:Y:S01]  /*2fc0*/  HMMA.16816.F32.BF16 R28, R60, R54, RZ ;  /* 0x000000363c1c723c */ /* 0x004fe200000418ff */
[----:B------:R-:W1:Y:S11]  /*2fd0*/  LDSM.16.M88.4 R52, [R151+0x4000] ;  /* 0x004000009734783b */ /* 0x000e760000000200 */
[C---:B---3--:R-:W-:Y:S08]  /*2fe0*/  HMMA.16816.F32.BF16 R8, R56.reuse, R40, R8 ;  /* 0x000000283808723c */ /* 0x048ff00000041808 */
        /* <DEDUP_REMOVED lines=90> */
[----:B------:R-:W-:Y:S01]  /*3590*/  ISETP.GT.AND P1, PT, R22, R163, PT ;  /* 0x000000a31600720c */ /* 0x000fe20003f24270 */
[----:B------:R-:W3:Y:S01]  /*35a0*/  MUFU.TANH R80, R80 ;  /* 0x0000005000507308 */ /* 0x000ee20000002400 */
[----:B------:R-:W-:-:S09]  /*35b0*/  DEPBAR.LE SB0, 0x0 ;  /* 0x000080000000791a */ /* 0x000fd20000000000 */
[C---:B-1----:R-:W-:Y:S08]  /*35c0*/  HMMA.16816.F32.BF16 R48, R44.reuse, R32, R48 ;  /* 0x000000202c30723c */ /* 0x042ff00000041830 */
[----:B------:R-:W-:Y:S08]  /*35d0*/  HMMA.16816.F32.BF16 R60, R44, R34, R60 ;  /* 0x000000222c3c723c */ /* 0x000ff0000004183c */
[C---:B------:R-:W-:Y:S08]  /*35e0*/  HMMA.16816.F32.BF16 R28, R16.reuse, R12, R28 ;  /* 0x0000000c101c723c */ /* 0x040ff0000004181c */
[C---:B------:R-:W-:Y:S08]  /*35f0*/  HMMA.16816.F32.BF16 R24, R16.reuse, R14, R24 ;  /* 0x0000000e1018723c */ /* 0x040ff00000041818 */
[C---:B--2---:R-:W-:Y:S08]  /*3600*/  HMMA.16816.F32.BF16 R48, R16.reuse, R40, R48 ;  /* 0x000000281030723c */ /* 0x044ff00000041830 */
[----:B------:R-:W-:Y:S01]  /*3610*/  HMMA.16816.F32.BF16 R60, R16, R42, R60 ;  /* 0x0000002a103c723c */ /* 0x000fe2000004183c */
[----:B------:R-:W-:Y:S01]  /*3620*/  SHF.R.U32.HI R42, RZ, 0x2, R169 ;  /* 0x00000002ff2a7819 */ /* 0x000fe200000116a9 */
[-C--:B------:R-:W-:Y:S01]  /*3630*/  FMUL.FTZ R12, R28, R6.reuse ;  /* 0x000000061c0c7220 */ /* 0x080fe20000410000 */
[-C--:B------:R-:W-:Y:S01]  /*3640*/  FMUL.FTZ R28, R31, R6.reuse ;  /* 0x000000061f1c7220 */ /* 0x080fe20000410000 */
[-C--:B------:R-:W-:Y:S01]  /*3650*/  FMUL.FTZ R31, R25, R6.reuse ;  /* 0x00000006191f7220 */ /* 0x080fe20000410000 */
[----:B------:R-:W-:Y:S01]  /*3660*/  LOP3.LUT R42, R42, 0x7, RZ, 0xc0, !PT ;  /* 0x000000072a2a7812 */ /* 0x000fe200078ec0ff */
        /* <DEDUP_REMOVED lines=10> */
[----:B------:R-:W-:-:S03]  /*3710*/  LOP3.LUT R37, R42, 0x1f0, R37, 0xf8, !PT ;  /* 0x000001f02a257812 */ /* 0x000fc600078ef825 */
[-C--:B------:R-:W-:Y:S01]  /*3720*/  FMUL.FTZ R34, R60, R6.reuse ;  /* 0x000000063c227220 */ /* 0x080fe20000410000 */
[-C--:B------:R-:W-:Y:S01]  /*3730*/  FMUL.FTZ R40, R61, R6.reuse ;  /* 0x000000063d287220 */ /* 0x080fe20000410000 */
[-C--:B------:R-:W-:Y:S01]  /*3740*/  FMUL.FTZ R62, R62, R6.reuse ;  /* 0x000000063e3e7220 */ /* 0x080fe20000410000 */
[----:B------:R-:W-:Y:S01]  /*3750*/  FMUL.FTZ R6, R63, R6 ;  /* 0x000000063f067220 */ /* 0x000fe20000410000 */
[----:B------:R-:W1:Y:S01]  /*3760*/  MUFU.TANH R82, R82 ;  /* 0x0000005200527308 */ /* 0x000e620000002400 */
[----:B------:R-:W-:Y:S02]  /*3770*/  IADD3 R174, PT, PT, R170, R37, RZ ;  /* 0x00000025aaae7210 */ /* 0x000fe40007ffe0ff */
[----:B-----5:R-:W-:Y:S02]  /*3780*/  IADD3 R15, PT, PT, R36, R23, -R79 ;  /* 0x00000017240f7210 */ /* 0x020fe40007ffe84f */
[----:B------:R-:W-:-:S03]  /*3790*/  IADD3 R79, PT, PT, R23, -R79, -R76 ;  /* 0x8000004f174f7210 */ /* 0x000fc60007ffe84c */
[----:B------:R-:W2:Y:S01]  /*37a0*/  MUFU.TANH R84, R84 ;  /* 0x0000005400547308 */ /* 0x000ea20000002400 */
[----:B------:R-:W-:Y:S01]  /*37b0*/  SHF.L.U32 R13, R169, 0x1, RZ ;  /* 0x00000001a90d7819 */ /* 0x000fe200000006ff */
[----:B------:R-:W-:-:S06]  /*37c0*/  IMAD.IADD R172, R174, 0x1, R15 ;  /* 0x00000001aeac7824 */ /* 0x000fcc00078e020f */
[----:B------:R-:W1:Y:S01]  /*37d0*/  MUFU.TANH R85, R85 ;  /* 0x0000005500557308 */ /* 0x000e620000002400 */
[----:B------:R-:W-:-:S07]  /*37e0*/  IADD3 R174, PT, PT, R174, R79, RZ ;  /* 0x0000004faeae7210 */ /* 0x000fce0007ffe0ff */
        /* <DEDUP_REMOVED lines=46> */
[----:B------:R1:W1:Y:S08]  /*3ad0*/  MUFU.TANH R42, R62 ;  /* 0x0000003e002a7308 */ /* 0x0002700000002400 */
[----:B------:R-:W1:Y:S01]  /*3ae0*/  MUFU.TANH R6, R6 ;  /* 0x0000000600067308 */ /* 0x000e620000002400 */
[----:B------:R-:W-:Y:S01]  /*3af0*/  LOP3.LUT R37, R13, 0x6, RZ, 0xc0, !PT ;  /* 0x000000060d257812 */ /* 0x000fe200078ec0ff */
[----:B------:R-:W-:Y:S01]  /*3b00*/  BSSY.RECONVERGENT B1, `(.L_x_13887) ;  /* 0x000006e000017945 */ /* 0x000fe20003800200 */
[----:B------:R-:W-:-:S02]  /*3b10*/  VIADDMNMX R175, R172, 0x1, R23, PT ;  /* 0x00000001acaf7846 */ /* 0x000fc40003800117 */
[----:B------:R-:W-:Y:S02]  /*3b20*/  VIADDMNMX R172, R172, 0x9, R23, PT ;  /* 0x00000009acac7846 */ /* 0x000fe40003800117 */
[----:B------:R-:W-:Y:S02]  /*3b30*/  VIMNMX R176, PT, PT, RZ, R174, !PT ;  /* 0x000000aeffb07248 */ /* 0x000fe40007fe0100 */
[----:B------:R-:W-:Y:S02]  /*3b40*/  IADD3 R23, PT, PT, R20, R37, RZ ;  /* 0x0000002514177210 */ /* 0x000fe40007ffe0ff */
[----:B------:R-:W-:Y:S01]  /*3b50*/  VIADDMNMX R174, R174, 0x8, RZ, !PT ;  /* 0x00000008aeae7846 */ /* 0x000fe200078001ff */
        /* <DEDUP_REMOVED lines=15> */
.L_x_13890:
        /* <DEDUP_REMOVED lines=60> */
.L_x_13891:
[----:B------:R-:W-:Y:S05]  /*4010*/  BSYNC.RECONVERGENT B0 ;  /* 0x0000000000007941 */ /* 0x000fea0003800200 */
.L_x_13889:
        /* <DEDUP_REMOVED lines=28> */
.L_x_13888:
[----:B------:R-:W-:Y:S05]  /*41e0*/  BSYNC.RECONVERGENT B1 ;  /* 0x0000000000017941 */ /* 0x000fea0003800200 */
.L_x_13887:
[----:B------:R-:W3:Y:S01]  /*41f0*/  LD.E R21, desc[UR4][R2.64+0xdc] ;  /* 0x0000dc0402157980 */ /* 0x000ee2000c101900 */
[C---:B------:R-:W-:Y:S02]  /*4200*/  VIADD R13, R23.reuse, 0x1 ;  /* 0x00000001170d7836 */ /* 0x040fe40000000000 */
[C---:B------:R-:W-:Y:S02]  /*4210*/  VIADD R15, R23.reuse, 0x8 ;  /* 0x00000008170f7836 */ /* 0x040fe40000000000 */
[----:B------:R-:W-:Y:S01]  /*4220*/  VIADD R43, R23, 0x21 ;  /* 0x00000021172b7836 */ /* 0x000fe20000000000 */
[----:B------:R-:W-:Y:S01]  /*4230*/  ISETP.GE.AND P1, PT, R13, R176, PT ;  /* 0x000000b00d00720c */ /* 0x000fe20003f26270 */
[----:B------:R-:W-:Y:S01]  /*4240*/  VIADD R35, R23, 0x28 ;  /* 0x0000002817237836 */ /* 0x000fe20000000000 */
[----:B------:R-:W-:Y:S02]  /*4250*/  ISETP.GE.AND P5, PT, R13, R175, PT ;  /* 0x000000af0d00720c */ /* 0x000fe40003fa6270 */
[----:B------:R-:W-:-:S02]  /*4260*/  FSEL R79, R81, -INF , P1 ;  /* 0xff800000514f7808 */ /* 0x000fc40000800000 */
[----:B------:R-:W-:Y:S02]  /*4270*/  ISETP.GE.AND P2, PT, R13, R174, PT ;  /* 0x000000ae0d00720c */ /* 0x000fe40003f46270 */
[----:B------:R-:W-:Y:S02]  /*4280*/  ISETP.GE.AND P1, PT, R15, R176, PT ;  /* 0x000000b00f00720c */ /* 0x000fe40003f26270 */
[----:B------:R-:W-:Y:S01]  /*4290*/  ISETP.GE.AND P4, PT, R13, R172, PT ;  /* 0x000000ac0d00720c */ /* 0x000fe20003f86270 */
[----:B------:R-:W-:Y:S01]  /*42a0*/  VIADD R13, R23, 0x9 ;  /* 0x00000009170d7836 */ /* 0x000fe20000000000 */
[----:B------:R-:W-:Y:S02]  /*42b0*/  FSEL R79, R79, -INF , !P5 ;  /* 0xff8000004f4f7808 */ /* 0x000fe40006800000 */
[C---:B------:R-:W-:Y:S02]  /*42c0*/  ISETP.GE.AND P6, PT, R15.reuse, R175, PT ;  /* 0x000000af0f00720c */ /* 0x040fe40003fc6270 */
[----:B------:R-:W-:-:S02]  /*42d0*/  ISETP.GE.AND P3, PT, R15, R174, PT ;  /* 0x000000ae0f00720c */ /* 0x000fc40003f66270 */
[----:B------:R-:W-:Y:S01]  /*42e0*/  ISETP.GE.AND P5, PT, R15, R172, PT ;  /* 0x000000ac0f00720c */ /* 0x000fe20003fa6270 */
[----:B------:R-:W-:Y:S01]  /*42f0*/  VIADD R15, R23, 0x10 ;  /* 0x00000010170f7836 */ /* 0x000fe20000000000 */
[----:B-1----:R-:W-:Y:S02]  /*4300*/  FSEL R67, R82, -INF , P2 ;  /* 0xff80000052437808 */ /* 0x002fe40001000000 */
[----:B------:R-:W-:Y:S02]  /*4310*/  FSEL R71, R83, -INF , P1 ;  /* 0xff80000053477808 */ /* 0x000fe40000800000 */
[----:B------:R-:W-:Y:S02]  /*4320*/  ISETP.GE.AND P2, PT, R13, R176, PT ;  /* 0x000000b00d00720c */ /* 0x000fe40003f46270 */
[----:B------:R-:W-:Y:S02]  /*4330*/  FSEL R67, R67, -INF , !P4 ;  /* 0xff80000043437808 */ /* 0x000fe40006000000 */
[----:B------:R-:W-:-:S02]  /*4340*/  FSEL R71, R71, -INF , !P6 ;  /* 0xff80000047477808 */ /* 0x000fc40007000000 */
[----:B--2---:R-:W-:Y:S02]  /*4350*/  FSEL R57, R85, -INF , P3 ;  /* 0xff80000055397808 */ /* 0x004fe40001800000 */
[C---:B------:R-:W-:Y:S02]  /*4360*/  ISETP.GE.AND P4, PT, R13.reuse, R175, PT ;  /* 0x000000af0d00720c */ /* 0x040fe40003f86270 */
[C---:B------:R-:W-:Y:S02]  /*4370*/  ISETP.GE.AND P1, PT, R13.reuse, R174, PT ;  /* 0x000000ae0d00720c */ /* 0x040fe40003f26270 */
[----:B------:R-:W-:Y:S01]  /*4380*/  ISETP.GE.AND P6, PT, R13, R172, PT ;  /* 0x000000ac0d00720c */ /* 0x000fe20003fc6270 */
[----:B------:R-:W-:Y:S01]  /*4390*/  VIADD R13, R23, 0x11 ;  /* 0x00000011170d7836 */ /* 0x000fe20000000000 */
[----:B------:R-:W-:Y:S02]  /*43a0*/  ISETP.GE.AND P3, PT, R15, R176, PT ;  /* 0x000000b00f00720c */ /* 0x000fe40003f66270 */
[----:B------:R-:W-:-:S02]  /*43b0*/  FSEL R59, R84, -INF , P2 ;  /* 0xff800000543b7808 */ /* 0x000fc40001000000 */
[----:B------:R-:W-:Y:S02]  /*43c0*/  FSEL R57, R57, -INF , !P5 ;  /* 0xff80000039397808 */ /* 0x000fe40006800000 */
[----:B------:R-:W-:Y:S02]  /*43d0*/  ISETP.GE.AND P5, PT, R15, R175, PT ;  /* 0x000000af0f00720c */ /* 0x000fe40003fa6270 */
[----:B------:R-:W-:Y:S02]  /*43e0*/  FSEL R69, R86, -INF , P1 ;  /* 0xff80000056457808 */ /* 0x000fe40000800000 */
[----:B------:R-:W-:Y:S02]  /*43f0*/  FSEL R45, R87, -INF , P3 ;  /* 0xff800000572d7808 */ /* 0x000fe40001800000 */
[----:B------:R-:W-:Y:S02]  /*4400*/  ISETP.GE.AND P2, PT, R15, R174, PT ;  /* 0x000000ae0f00720c */ /* 0x000fe40003f46270 */
[----:B------:R-:W-:-:S02]  /*4410*/  FSEL R59, R59, -INF , !P4 ;  /* 0xff8000003b3b7808 */ /* 0x000fc40006000000 */
[----:B------:R-:W-:Y:S02]  /*4420*/  ISETP.GE.AND P1, PT, R13, R176, PT ;  /* 0x000000b00d00720c */ /* 0x000fe40003f26270 */
[----:B------:R-:W-:Y:S01]  /*4430*/  ISETP.GE.AND P4, PT, R15, R172, PT ;  /* 0x000000ac0f00720c */ /* 0x000fe20003f86270 */
[----:B------:R-:W-:Y:S01]  /*4440*/  VIADD R15, R23, 0x18 ;  /* 0x00000018170f7836 */ /* 0x000fe20000000000 */
        /* <DEDUP_REMOVED lines=8> */
[----:B------:R-:W-:Y:S02]  /*44d0*/  ISETP.GE.AND P2, PT, R15, R176, PT ;  /* 0x000000b00f00720c */ /* 0x000fe40003f46270 */
        /* <DEDUP_REMOVED lines=18> */
[----:B------:R-:W-:Y:S02]  /*4600*/  FSEL R27, R27, -INF , !P5 ;  /* 0xff8000001b1b7808 */ /* 0x000fe40006800000 */
[C---:B------:R-:W-:Y:S02]  /*4610*/  ISETP.GE.AND P6, PT, R15.reuse, R175, PT ;  /* 0x000000af0f00720c */ /* 0x040fe40003fc6270 */
[----:B------:R-:W-:-:S02]  /*4620*/  ISETP.GE.AND P3, PT, R15, R174, PT ;  /* 0x000000ae0f00720c */ /* 0x000fc40003f66270 */
[----:B------:R-:W-:Y:S02]  /*4630*/  ISETP.GE.AND P5, PT, R15, R172, PT ;  /* 0x000000ac0f00720c */ /* 0x000fe40003fa6270 */
[----:B------:R-:W-:Y:S02]  /*4640*/  FSEL R15, R94, -INF , P2 ;  /* 0xff8000005e0f7808 */ /* 0x000fe40001000000 */
[----:B------:R-:W-:Y:S02]  /*4650*/  FSEL R95, R95, -INF , P1 ;  /* 0xff8000005f5f7808 */ /* 0x000fe40000800000 */
        /* <DEDUP_REMOVED lines=10> */
[----:B------:R-:W-:Y:S02]  /*4700*/  FSEL R195, R97, -INF , !P5 ;  /* 0xff80000061c37808 */ /* 0x000fe40006800000 */
[----:B------:R-:W-:Y:S02]  /*4710*/  FSEL R98, R98, -INF , P1 ;  /* 0xff80000062627808 */ /* 0x000fe40000800000 */
[C---:B------:R-:W-:Y:S02]  /*4720*/  ISETP.GE.AND P5, PT, R35.reuse, R175, PT ;  /* 0x000000af2300720c */ /* 0x040fe40003fa6270 */
[----:B------:R-:W-:Y:S02]  /*4730*/  ISETP.GE.AND P2, PT, R35, R174, PT ;  /* 0x000000ae2300720c */ /* 0x000fe40003f46270 */
[----:B------:R-:W-:Y:S02]  /*4740*/  ISETP.GE.AND P1, PT, R43, R176, PT ;  /* 0x000000b02b00720c */ /* 0x000fe40003f26270 */
[----:B------:R-:W-:-:S02]  /*4750*/  FSEL R99, R99, -INF , P3 ;  /* 0xff80000063637808 */ /* 0x000fc40001800000 */
[----:B------:R-:W-:Y:S02]  /*4760*/  FSEL R205, R96, -INF , !P4 ;  /* 0xff80000060cd7808 */ /* 0x000fe40006000000 */
[----:B------:R-:W-:Y:S01]  /*4770*/  ISETP.GE.AND P4, PT, R35, R172, PT ;  /* 0x000000ac2300720c */ /* 0x000fe20003f86270 */
[----:B------:R-:W-:Y:S01]  /*4780*/  VIADD R35, R23, 0x30 ;  /* 0x0000003017237836 */ /* 0x000fe20000000000 */
[----:B------:R-:W-:Y:S02]  /*4790*/  FSEL R197, R98, -INF , !P6 ;  /* 0xff80000062c57808 */ /* 0x000fe40007000000 */
[----:B------:R-:W-:Y:S02]  /*47a0*/  ISETP.GE.AND P6, PT, R43, R175, PT ;  /* 0x000000af2b00720c */ /* 0x000fe40003fc6270 */
[----:B------:R-:W-:Y:S02]  /*47b0*/  FSEL R207, R99, -INF , !P5 ;  /* 0xff80000063cf7808 */ /* 0x000fe40006800000 */
[----:B------:R-:W-:-:S02]  /*47c0*/  FSEL R103, R103, -INF , P2 ;  /* 0xff80000067677808 */ /* 0x000fc40001000000 */
[----:B------:R-:W-:Y:S02]  /*47d0*/  FSEL R102, R102, -INF , P1 ;  /* 0xff80000066667808 */ /* 0x000fe40000800000 */
        /* <DEDUP_REMOVED lines=112> */
[----:B------:R-:W-:Y:S01]  /*4ee0*/  FSEL R131, R9, -INF , !P6 ;  /* 0xff80000009837808 */ /* 0x000fe20007000000 */
[----:B------:R-:W-:Y:S01]  /*4ef0*/  VIADD R9, R23, 0x68 ;  /* 0x0000006817097836 */ /* 0x000fe20000000000 */
[----:B------:R-:W-:-:S02]  /*4f00*/  ISETP.GE.AND P4, PT, R35, R174, PT ;  /* 0x000000ae2300720c */ /* 0x000fc40003f86270 */
[----:B------:R-:W-:Y:S02]  /*4f10*/  FSEL R11, R11, -INF , P3 ;  /* 0xff8000000b0b7808 */ /* 0x000fe40001800000 */
[-C--:B------:R-:W-:Y:S02]  /*4f20*/  ISETP.GE.AND P3, PT, R43, R176.reuse, PT ;  /* 0x000000b02b00720c */ /* 0x080fe40003f66270 */
[----:B------:R-:W-:Y:S01]  /*4f30*/  FSEL R119, R11, -INF , !P5 ;  /* 0xff8000000b777808 */ /* 0x000fe20006800000 */
[----:B------:R-:W-:Y:S01]  /*4f40*/  VIADD R11, R23, 0x69 ;  /* 0x00000069170b7836 */ /* 0x000fe20000000000 */
[----:B------:R-:W-:Y:S02]  /*4f50*/  FSEL R30, R30, -INF , P4 ;  /* 0xff8000001e1e7808 */ /* 0x000fe40002000000 */
[----:B------:R-:W-:Y:S02]  /*4f60*/  ISETP.GE.AND P4, PT, R9, R176, PT ;  /* 0x000000b00900720c */ /* 0x000fe40003f86270 */
[----:B------:R-:W-:-:S02]  /*4f70*/  ISETP.GE.AND P5, PT, R43, R175, PT ;  /* 0x000000af2b00720c */ /* 0x000fc40003fa6270 */
[----:B------:R-:W-:Y:S02]  /*4f80*/  FSEL R14, R14, -INF , P3 ;  /* 0xff8000000e0e7808 */ /* 0x000fe40001800000 */
[----:B------:R-:W-:Y:S02]  /*4f90*/  FSEL R24, R24, -INF , P4 ;  /* 0xff80000018187808 */ /* 0x000fe40002000000 */
[----:B------:R-:W-:Y:S02]  /*4fa0*/  ISETP.GE.AND P6, PT, R35, R172, PT ;  /* 0x000000ac2300720c */ /* 0x000fe40003fc6270 */
[----:B------:R-:W-:Y:S02]  /*4fb0*/  FSEL R63, R14, -INF , !P5 ;  /* 0xff8000000e3f7808 */ /* 0x000fe40006800000 */
[----:B------:R-:W-:Y:S02]  /*4fc0*/  ISETP.GE.AND P4, PT, R11, R174, PT ;  /* 0x000000ae0b00720c */ /* 0x000fe40003f86270 */
[----:B------:R-:W-:-:S02]  /*4fd0*/  ISETP.GE.AND P5, PT, R23, R176, PT ;  /* 0x000000b01700720c */ /* 0x000fc40003fa6270 */
[----:B------:R-:W-:Y:S02]  /*4fe0*/  ISETP.GE.AND P2, PT, R35, R176, PT ;  /* 0x000000b02300720c */ /* 0x000fe40003f46270 */
[----:B------:R-:W-:Y:S02]  /*4ff0*/  FSEL R53, R30, -INF , !P6 ;  /* 0xff8000001e357808 */ /* 0x000fe40007000000 */
[----:B------:R-:W-:Y:S02]  /*5000*/  FSEL R32, R32, -INF , P4 ;  /* 0xff80000020207808 */ /* 0x000fe40002000000 */
[-C--:B------:R-:W-:Y:S02]  /*5010*/  ISETP.GE.AND P6, PT, R9, R175.reuse, PT ;  /* 0x000000af0900720c */ /* 0x080fe40003fc6270 */
        /* <DEDUP_REMOVED lines=8> */
[----:B------:R-:W-:Y:S02]  /*50a0*/  FSEL R4, R80, -INF , P5 ;  /* 0xff80000050047808 */ /* 0x000fe40002800000 */
[----:B------:R-:W-:Y:S02]  /*50b0*/  FSEL R65, R12, -INF , !P1 ;  /* 0xff8000000c417808 */ /* 0x000fe40004800000 */
[----:B------:R-:W-:Y:S02]  /*50c0*/  FMNMX3.FTZ R12, R8, R79, R71, !PT ;  /* 0x0000004f080c7276 */ /* 0x000fe40007810047 */
[----:B------:R-:W-:Y:S02]  /*50d0*/  FSEL R4, R4, -INF , !P6 ;  /* 0xff80000004047808 */ /* 0x000fe40007000000 */
[----:B------:R-:W-:Y:S02]  /*50e0*/  FMNMX3.FTZ R12, R12, R59, R45, !PT ;  /* 0x0000003b0c0c7276 */ /* 0x000fe4000781002d */
[----:B------:R-:W-:-:S02]  /*50f0*/  FMNMX3.FTZ R10, R4, R67, R57, !PT ;  /* 0x00000043040a7276 */ /* 0x000fc40007810039 */
[----:B------:R-:W-:Y:S02]  /*5100*/  FMNMX3.FTZ R12, R12, R41, R29, !PT ;  /* 0x000000290c0c7276 */ /* 0x000fe4000781001d */
[----:B------:R-:W-:Y:S02]  /*5110*/  FMNMX3.FTZ R10, R10, R69, R17, !PT ;  /* 0x000000450a0a7276 */ /* 0x000fe40007810011 */
[C---:B------:R-:W-:Y:S02]  /*5120*/  ISETP.GE.AND P2, PT, R43.reuse, R174, PT ;  /* 0x000000ae2b00720c */ /* 0x040fe40003f46270 */
[----:B------:R-:W-:Y:S02]  /*5130*/  FMNMX3.FTZ R12, R12, R27, R203, !PT ;  /* 0x0000001b0c0c7276 */ /* 0x000fe400078100cb */
[----:B------:R-:W-:Y:S02]  /*5140*/  FMNMX3.FTZ R10, R10, R19, R13, !PT ;  /* 0x000000130a0a7276 */ /* 0x000fe4000781000d */
[----:B------:R-:W-:-:S02]  /*5150*/  ISETP.GE.AND P1, PT, R43, R172, PT ;  /* 0x000000ac2b00720c */ /* 0x000fc40003f26270 */
[----:B------:R-:W-:Y:S02]  /*5160*/  FSEL R28, R28, -INF , P2 ;  /* 0xff8000001c1c7808 */ /* 0x000fe40001000000 */
[----:B------:R-:W-:Y:S02]  /*5170*/  FMNMX3.FTZ R12, R12, R205, R207, !PT ;  /* 0x000000cd0c0c7276 */ /* 0x000fe400078100cf */
[----:B------:R-:W-:Y:S02]  /*5180*/  FMNMX3.FTZ R10, R10, R15, R195, !PT ;  /* 0x0000000f0a0a7276 */ /* 0x000fe400078100c3 */
[----:B------:R-:W-:Y:S02]  /*5190*/  ISETP.GE.AND P3, PT, R9, R174, PT ;  /* 0x000000ae0900720c */ /* 0x000fe40003f66270 */
[----:B------:R-:W-:Y:S02]  /*51a0*/  FSEL R51, R28, -INF , !P1 ;  /* 0xff8000001c337808 */ /* 0x000fe40004800000 */
[----:B------:R-:W-:-:S02]  /*51b0*/  FMNMX3.FTZ R12, R12, R209, R139, !PT ;  /* 0x000000d10c0c7276 */ /* 0x000fc4000781008b */
[----:B------:R-:W-:Y:S01]  /*51c0*/  ISETP.GE.AND P2, PT, R9, R172, PT ;  /* 0x000000ac0900720c */ /* 0x000fe20003f46270 */
[----:B------:R-:W-:Y:S01]  /*51d0*/  VIADD R9, R23, 0x70 ;  /* 0x0000007017097836 */ /* 0x000fe20000000000 */
[C---:B------:R-:W-:Y:S02]  /*51e0*/  ISETP.GE.AND P1, PT, R11.reuse, R176, PT ;  /* 0x000000b00b00720c */ /* 0x040fe40003f26270 */
[----:B------:R-:W-:Y:S02]  /*51f0*/  FMNMX3.FTZ R10, R10, R197, R199, !PT ;  /* 0x000000c50a0a7276 */ /* 0x000fe400078100c7 */
[----:B------:R-:W-:Y:S02]  /*5200*/  FSEL R26, R26, -INF , P3 ;  /* 0xff8000001a1a7808 */ /* 0x000fe40001800000 */
[----:B------:R-:W-:Y:S02]  /*5210*/  FMNMX3.FTZ R12, R12, R193, R191, !PT ;  /* 0x000000c10c0c7276 */ /* 0x000fe400078100bf */
[----:B------:R-:W-:-:S02]  /*5220*/  ISETP.GE.AND P3, PT, R11, R175, PT ;  /* 0x000000af0b00720c */ /* 0x000fc40003f66270 */
[----:B------:R-:W-:Y:S02]  /*5230*/  FSEL R31, R31, -INF , P1 ;  /* 0xff8000001f1f7808 */ /* 0x000fe40000800000 */
[----:B------:R-:W-:Y:S02]  /*5240*/  FMNMX3.FTZ R10, R10, R201, R189, !PT ;  /* 0x000000c90a0a7276 */ /* 0x000fe400078100bd */
[----:B------:R-:W-:Y:S02]  /*5250*/  FSEL R49, R26, -INF , !P2 ;  /* 0xff8000001a317808 */ /* 0x000fe40005000000 */
[----:B------:R-:W-:Y:S02]  /*5260*/  ISETP.GE.AND P2, PT, R9, R176, PT ;  /* 0x000000b00900720c */ /* 0x000fe40003f46270 */
[----:B------:R-:W-:Y:S02]  /*5270*/  FMNMX3.FTZ R12, R12, R117, R185, !PT ;  /* 0x000000750c0c7276 */ /* 0x000fe400078100b9 */
[----:B------:R-:W-:-:S02]  /*5280*/  FSEL R55, R31, -INF , !P3 ;  /* 0xff8000001f377808 */ /* 0x000fc40005800000 */
[----:B------:R-:W-:Y:S02]  /*5290*/  FMNMX3.FTZ R10, R10, R127, R187, !PT ;  /* 0x0000007f0a0a7276 */ /* 0x000fe400078100bb */
[C---:B------:R-:W-:Y:S02]  /*52a0*/  ISETP.GE.AND P4, PT, R9.reuse, R175, PT ;  /* 0x000000af0900720c */ /* 0x040fe40003f86270 */
[C---:B------:R-:W-:Y:S02]  /*52b0*/  ISETP.GE.AND P3, PT, R9.reuse, R174, PT ;  /* 0x000000ae0900720c */ /* 0x040fe40003f66270 */
[-C--:B------:R-:W-:Y:S01]  /*52c0*/  ISETP.GE.AND P5, PT, R9, R172.reuse, PT ;  /* 0x000000ac0900720c */ /* 0x080fe20003fa6270 */
[----:B------:R-:W-:Y:S01]  /*52d0*/  VIADD R9, R23, 0x71 ;  /* 0x0000007117097836 */ /* 0x000fe20000000000 */
[----:B------:R-:W-:Y:S02]  /*52e0*/  ISETP.GE.AND P1, PT, R11, R172, PT ;  /* 0x000000ac0b00720c */ /* 0x000fe40003f26270 */
[----:B------:R-:W-:-:S02]  /*52f0*/  FSEL R25, R25, -INF , P2 ;  /* 0xff80000019197808 */ /* 0x000fc40001000000 */
[----:B------:R-:W-:Y:S02]  /*5300*/  FMNMX3.FTZ R12, R12, R147, R183, !PT ;  /* 0x000000930c0c7276 */ /* 0x000fe400078100b7 */
[----:B------:R-:W-:Y:S02]  /*5310*/  FMNMX3.FTZ R10, R10, R115, R181, !PT ;  /* 0x000000730a0a7276 */ /* 0x000fe400078100b5 */
[----:B------:R-:W-:Y:S02]  /*5320*/  FSEL R47, R32, -INF , !P1 ;  /* 0xff800000202f7808 */ /* 0x000fe40004800000 */
[----:B------:R-:W-:Y:S02]  /*5330*/  FSEL R43, R25, -INF , !P4 ;  /* 0xff800000192b7808 */ /* 0x000fe40006000000 */
[C---:B------:R-:W-:Y:S02]  /*5340*/  ISETP.GE.AND P6, PT, R9.reuse, R176, PT ;  /* 0x000000b00900720c */ /* 0x040fe40003fc6270 */
[----:B------:R-:W-:-:S02]  /*5350*/  ISETP.GE.AND P1, PT, R9, R175, PT ;  /* 0x000000af0900720c */ /* 0x000fc40003f26270 */
        /* <DEDUP_REMOVED lines=48> */
[----:B------:R-:W-:-:S05]  /*5660*/  IMAD R152, R9, 0x2, R158 ;  /* 0x0000000209987824 */ /* 0x000fca00078e029e */
[----:B------:R-:W4:Y:S01]  /*5670*/  LDSM.16.MT88.4 R92, [R152+0x6000] ;  /* 0x00600000985c783b */ /* 0x000f220000004200 */
[----:B-1----:R-:W-:-:S04]  /*5680*/  FMNMX.FTZ R36, R73, R36, !PT ;  /* 0x0000002449247209 */ /* 0x002fc80007810000 */
[----:B------:R-:W-:Y:S01]  /*5690*/  FSETP.NEU.FTZ.AND P1, PT, R36, -INF , PT ;  /* 0xff8000002400780b */ /* 0x000fe20003f3d000 */
[----:B---3--:R-:W-:Y:S01]  /*56a0*/  FMUL.FTZ R32, R21, R36 ;  /* 0x0000002415207220 */ /* 0x008fe20000410000 */
[----:B--2---:R-:W-:-:S04]  /*56b0*/  FMNMX.FTZ R0, R11, R6, !PT ;  /* 0x000000060b007209 */ /* 0x004fc80007810000 */
        /* <DEDUP_REMOVED lines=9> */
[----:B------:R-:W1:Y:S02]  /*5750*/  LDSM.16.MT88.4 R84, [R148+0x6000] ;  /* 0x006000009454783b */ /* 0x000e640000004200 */
[----:B------:R-:W-:-:S02]  /*5760*/  FFMA.FTZ R8, R4, R21, -R28 ;  /* 0x0000001504087223 */ /* 0x000fc4000001081c */
[----:B------:R-:W2:Y:S01]  /*5770*/  LDSM.16.MT88.4 R76, [R103+0x6000] ;  /* 0x00600000674c783b */ /* 0x000ea20000004200 */
[-C--:B------:R-:W-:Y:S01]  /*5780*/  FFMA.FTZ R46, R59, R21.reuse, -R32 ;  /* 0x000000153b2e7223 */ /* 0x080fe20000010820 */
[-CC-:B------:R-:W-:Y:S01]  /*5790*/  FFMA.FTZ R50, R67, R21.reuse, -R28.reuse ;  /* 0x0000001543327223 */ /* 0x180fe2000001081c */
[-CC-:B------:R-:W-:Y:S01]  /*57a0*/  FFMA.FTZ R57, R57, R21.reuse, -R28.reuse ;  /* 0x0000001539397223 */ /* 0x180fe2000001081c */
[----:B------:R-:W3:Y:S01]  /*57b0*/  LDSM.16.MT88.4 R4, [R102+0x6000] ;  /* 0x006000006604783b */ /* 0x000ee20000004200 */
[-C--:B------:R-:W-:Y:S01]  /*57c0*/  FFMA.FTZ R44, R69, R21.reuse, -R28 ;  /* 0x00000015452c7223 */ /* 0x080fe2000001081c */
[-CC-:B------:R-:W-:Y:S01]  /*57d0*/  FFMA.FTZ R71, R71, R21.reuse, -R32.reuse ;  /* 0x0000001547477223 */ /* 0x180fe20000010820 */
[----:B------:R-:W-:Y:S04]  /*57e0*/  MUFU.EX2 R105, R105 ;  /* 0x0000006900697308 */ /* 0x000fe80000000800 */
[----:B------:R-:W5:Y:S04]  /*57f0*/  MUFU.EX2 R52, R52 ;  /* 0x0000003400347308 */ /* 0x000f680000000800 */
[----:B------:R-:W-:Y:S04]  /*5800*/  MUFU.EX2 R59, R71 ;  /* 0x00000047003b7308 */ /* 0x000fe80000000800 */
[----:B------:R-:W4:Y:S04]  /*5810*/  MUFU.EX2 R46, R46 ;  /* 0x0000002e002e7308 */ /* 0x000f280000000800 */
[----:B------:R5:W-:Y:S04]  /*5820*/  MUFU.EX2 R67, R8 ;  /* 0x0000000800437308 */ /* 0x000be80000000800 */
[----:B------:R-:W1:Y:S04]  /*5830*/  MUFU.EX2 R50, R50 ;  /* 0x0000003200327308 */ /* 0x000e680000000800 */
[----:B------:R-:W-:Y:S04]  /*5840*/  MUFU.EX2 R57, R57 ;  /* 0x0000003900397308 */ /* 0x000fe80000000800 */
[----:B------:R-:W2:Y:S01]  /*5850*/  MUFU.EX2 R44, R44 ;  /* 0x0000002c002c7308 */ /* 0x000ea20000000800 */
[----:B-----5:R-:W5:Y:S01]  /*5860*/  LDSM.16.MT88.4 R8, [R152+0x6800] ;  /* 0x006800009808783b */ /* 0x020f620000004200 */
[--C-:B------:R-:W-:Y:S01]  /*5870*/  FFMA.FTZ R40, R29, R21, -R32.reuse ;  /* 0x000000151d287223 */ /* 0x100fe20000010820 */
[----:B------:R-:W-:Y:S01]  /*5880*/  F2FP.BF16.F32.PACK_AB R68, R52, R105 ;  /* 0x000000693444723e */ /* 0x000fe200000010ff */
[--C-:B------:R-:W-:Y:S01]  /*5890*/  FFMA.FTZ R42, R45, R21, -R32.reuse ;  /* 0x000000152d2a7223 */ /* 0x100fe20000010820 */
[----:B----4-:R-:W-:Y:S01]  /*58a0*/  F2FP.BF16.F32.PACK_AB R70, R46, R59 ;  /* 0x0000003b2e46723e */ /* 0x010fe200000010ff */
        /* <DEDUP_REMOVED lines=161> */
[----:B------:R-:W-:Y:S01]  /*62c0*/  HMMA.16816.F32.BF16 R88, R4, R16, R88 ;  /* 0x000000100458723c */ /* 0x000fe20000041858 */
[----:B------:R-:W-:-:S07]  /*62d0*/  FADD.FTZ R16, R105, R52 ;  /* 0x0000003469107221 */ /* 0x000fce0000010000 */
[----:B------:R-:W-:Y:S01]  /*62e0*/  HMMA.16816.F32.BF16 R84, R4, R18, R84 ;  /* 0x000000120454723c */ /* 0x000fe20000041854 */
[----:B------:R-:W-:-:S07]  /*62f0*/  FADD.FTZ R18, R67, R50 ;  /* 0x0000003243127221 */ /* 0x000fce0000010000 */
[----:B--2---:R-:W-:Y:S01]  /*6300*/  HMMA.16816.F32.BF16 R80, R4, R12, R80 ;  /* 0x0000000c0450723c */ /* 0x004fe20000041850 */
[----:B------:R-:W-:-:S07]  /*6310*/  FADD.FTZ R57, R57, R18 ;  /* 0x0000001239397221 */ /* 0x000fce0000010000 */
[C---:B------:R-:W-:Y:S01]  /*6320*/  HMMA.16816.F32.BF16 R76, R4.reuse, R14, R76 ;  /* 0x0000000e044c723c */ /* 0x040fe2000004184c */
[----:B------:R-:W2:Y:S07]  /*6330*/  LDSM.16.MT88.4 R12, [R152+0x9000] ;  /* 0x00900000980c783b */ /* 0x000eae0000004200 */
[C---:B-1----:R-:W-:Y:S08]  /*6340*/  HMMA.16816.F32.BF16 R72, R4.reuse, R8, R72 ;  /* 0x000000080448723c */ /* 0x042ff00000041848 */
[----:B------:R-:W-:Y:S01]  /*6350*/  HMMA.16816.F32.BF16 R68, R4, R10, R68 ;  /* 0x0000000a0444723c */ /* 0x000fe20000041844 */
[----:B------:R-:W-:Y:S01]  /*6360*/  FADD.FTZ R5, R59, R16 ;  /* 0x000000103b057221 */ /* 0x000fe20000010000 */
[----:B------:R-:W-:Y:S04]  /*6370*/  LDSM.16.MT88.4 R8, [R148+0x9000] ;  /* 0x009000009408783b */ /* 0x000fe80000004200 */
        /* <DEDUP_REMOVED lines=13> */
[----:B------:R3:W-:Y:S04]  /*6450*/  MUFU.EX2 R51, R4 ;  /* 0x0000000400337308 */ /* 0x0007e80000000800 */
[----:B------:R-:W5:Y:S04]  /*6460*/  MUFU.EX2 R122, R122 ;  /* 0x0000007a007a7308 */ /* 0x000f680000000800 */
[----:B------:R-:W-:Y:S04]  /*6470*/  MUFU.EX2 R47, R49 ;  /* 0x00000031002f7308 */ /* 0x000fe80000000800 */
[----:B------:R-:W2:Y:S01]  /*6480*/  MUFU.EX2 R120, R120 ;  /* 0x0000007800787308 */ /* 0x000ea20000000800 */
[----:B------:R-:W-:Y:S01]  /*6490*/  FADD.FTZ R5, R46, R5 ;  /* 0x000000052e057221 */ /* 0x000fe20000010000 */
[----:B---3--:R-:W-:-:S02]  /*64a0*/  F2FP.BF16.F32.PACK_AB R4, R61, R50 ;  /* 0x000000323d04723e */ /* 0x008fc400000010ff */
[----:B----4-:R-:W-:Y:S01]  /*64b0*/  F2FP.BF16.F32.PACK_AB R6, R53, R52 ;  /* 0x000000343506723e */ /* 0x010fe200000010ff */
[----:B------:R-:W-:Y:S01]  /*64c0*/  FADD.FTZ R42, R42, R5 ;  /* 0x000000052a2a7221 */ /* 0x000fe20000010000 */
[----:B-----5:R-:W-:Y:S01]  /*64d0*/  F2FP.BF16.F32.PACK_AB R5, R122, R51 ;  /* 0x000000337a05723e */ /* 0x020fe200000010ff */
[----:B------:R-:W-:Y:S01]  /*64e0*/  FADD.FTZ R44, R44, R57 ;  /* 0x000000392c2c7221 */ /* 0x000fe20000010000 */
[----:B--2---:R-:W-:-:S03]  /*64f0*/  F2FP.BF16.F32.PACK_AB R7, R120, R47 ;  /* 0x0000002f7807723e */ /* 0x004fc600000010ff */
[----:B------:R-:W-:-:S04]  /*6500*/  FADD.FTZ R45, R45, R44 ;  /* 0x0000002c2d2d7221 */ /* 0x000fc80000010000 */
[----:B------:R-:W-:Y:S01]  /*6510*/  HMMA.16816.F32.BF16 R96, R4, R12, R96 ;  /* 0x0000000c0460723c */ /* 0x000fe20000041860 */
[----:B------:R-:W-:-:S07]  /*6520*/  FADD.FTZ R45, R34, R45 ;  /* 0x0000002d222d7221 */ /* 0x000fce0000010000 */
[----:B------:R-:W-:Y:S01]  /*6530*/  HMMA.16816.F32.BF16 R92, R4, R14, R92 ;  /* 0x0000000e045c723c */ /* 0x000fe2000004185c */
[----:B------:R-:W2:Y:S01]  /*6540*/  LDSM.16.MT88.4 R12, [R102+0x9000] ;  /* 0x00900000660c783b */ /* 0x000ea20000004200 */
[----:B------:R-:W-:-:S06]  /*6550*/  FADD.FTZ R41, R41, R42 ;  /* 0x0000002a29297221 */ /* 0x000fcc0000010000 */
[----:B-1----:R-:W-:Y:S01]  /*6560*/  HMMA.16816.F32.BF16 R80, R4, R16, R80 ;  /* 0x000000100450723c */ /* 0x002fe20000041850 */
[----:B------:R-:W-:Y:S01]  /*6570*/  FADD.FTZ R16, R30, R45 ;  /* 0x0000002d1e107221 */ /* 0x000fe20000010000 */
        /* <DEDUP_REMOVED lines=33> */
[----:B------:R-:W-:Y:S01]  /*6790*/  FADD.FTZ R127, R127, R48 ;  /* 0x000000307f7f7221 */ /* 0x000fe20000010000 */
[----:B--2---:R-:W-:Y:S02]  /*67a0*/  HMMA.16816.F32.BF16 R72, R4, R12, R72 ;  /* 0x0000000c0448723c */ /* 0x004fe40000041848 */
        /* <DEDUP_REMOVED lines=8> */
[----:B-1----:R-:W-:Y:S02]  /*6830*/  F2FP.BF16.F32.PACK_AB R5, R26, R23 ;  /* 0x000000171a05723e */ /* 0x002fe400000010ff */
        /* <DEDUP_REMOVED lines=115> */
.L_x_13895:
        /* <DEDUP_REMOVED lines=8> */
.L_x_13896:
[----:B------:R-:W-:Y:S05]  /*6ff0*/  BSYNC.RECONVERGENT B0 ;  /* 0x0000000000007941 */ /* 0x000fea0003800200 */
.L_x_13894:
        /* <DEDUP_REMOVED lines=11> */
[----:B------:R-:W-:Y:S01]  /*70b0*/  LDGSTS.E.BYPASS.LTC128B.128 [R101+0x6800], desc[UR4][R12.64] ;  /* 0x068000000c657fae */ /* 0x000fe2000b981a04 */
[-C--:B------:R-:W-:Y:S02]  /*70c0*/  IADD3 R8, P2, PT, R10, R5.reuse, RZ ;  /* 0x000000050a087210 */ /* 0x080fe40007f5e0ff */
[----:B------:R-:W-:Y:S01]  /*70d0*/  IADD3.X R11, PT, PT, R7, R4, RZ, P1, !PT ;  /* 0x00000004070b7210 */ /* 0x000fe20000ffe4ff */
[----:B------:R-:W-:Y:S01]  /*70e0*/  LDGSTS.E.BYPASS.LTC128B.128 [R101+0x7000], desc[UR4][R6.64] ;  /* 0x0700000006657fae */ /* 0x000fe2000b981a04 */
[----:B------:R-:W-:-:S02]  /*70f0*/  IADD3 R14, P1, PT, R8, R5, RZ ;  /* 0x00000005080e7210 */ /* 0x000fc40007f3e0ff */
[-C--:B------:R-:W-:Y:S01]  /*7100*/  IADD3.X R9, PT, PT, R11, R4.reuse, RZ, P2, !PT ;  /* 0x000000040b097210 */ /* 0x080fe200017fe4ff */
[----:B------:R-:W-:Y:S01]  /*7110*/  LDGSTS.E.BYPASS.LTC128B.128 [R101+0x7800], desc[UR4][R10.64] ;  /* 0x078000000a657fae */ /* 0x000fe2000b981a04 */
[-C--:B------:R-:W-:Y:S02]  /*7120*/  IADD3 R20, P2, PT, R14, R5.reuse, RZ ;  /* 0x000000050e147210 */ /* 0x080fe40007f5e0ff */
[-C--:B------:R-:W-:Y:S01]  /*7130*/  IADD3.X R15, PT, PT, R9, R4.reuse, RZ, P1, !PT ;  /* 0x00000004090f7210 */ /* 0x080fe20000ffe4ff */
[----:B------:R1:W-:Y:S01]  /*7140*/  LDGSTS.E.BYPASS.LTC128B.128 [R101+0x8000], desc[UR4][R8.64] ;  /* 0x0800000008657fae */ /* 0x0003e2000b981a04 */
[----:B------:R-:W-:Y:S02]  /*7150*/  IADD3 R22, P1, PT, R20, R5, RZ ;  /* 0x0000000514167210 */ /* 0x000fe40007f3e0ff */
[-C--:B------:R-:W-:Y:S01]  /*7160*/  IADD3.X R21, PT, PT, R15, R4.reuse, RZ, P2, !PT ;  /* 0x000000040f157210 */ /* 0x080fe200017fe4ff */
[----:B------:R2:W-:Y:S03]  /*7170*/  LDGSTS.E.BYPASS.LTC128B.128 [R101+0x8800], desc[UR4][R14.64] ;  /* 0x088000000e657fae */ /* 0x0005e6000b981a04 */
[----:B------:R-:W-:Y:S01]  /*7180*/  IADD3.X R23, PT, PT, R21, R4, RZ, P1, !PT ;  /* 0x0000000415177210 */ /* 0x000fe20000ffe4ff */
[----:B------:R-:W-:Y:S04]  /*7190*/  LDGSTS.E.BYPASS.LTC128B.128 [R101+0x9000], desc[UR4][R20.64] ;  /* 0x0900000014657fae */ /* 0x000fe8000b981a04 */
[----:B------:R3:W-:Y:S04]  /*71a0*/  LDGSTS.E.BYPASS.LTC128B.128 [R101+0x9800], desc[UR4][R22.64] ;  /* 0x0980000016657fae */ /* 0x0007e8000b981a04 */
[----:B------:R-:W-:Y:S04]  /*71b0*/  LDSM.16.M88.4 R44, [R157] ;  /* 0x000000009d2c783b */ /* 0x000fe80000000200 */
[----:B------:R-:W4:Y:S04]  /*71c0*/  LD.E R130, desc[UR4][R2.64+0x18c] ;  /* 0x00018c0402827980 */ /* 0x000f28000c101900 */
[----:B------:R-:W5:Y:S04]  /*71d0*/  LDSM.16.M88.4 R32, [R156+0x2000] ;  /* 0x002000009c20783b */ /* 0x000f680000000200 */
[----:B-1----:R-:W2:Y:S04]  /*71e0*/  LDSM.16.M88.4 R8, [R156+0x3800] ;  /* 0x003800009c08783b */ /* 0x002ea80000000200 */
[----:B------:R-:W-:Y:S04]  /*71f0*/  LDSM.16.M88.4 R112, [R155] ;  /* 0x000000009b70783b */ /* 0x000fe80000000200 */
[----:B------:R-:W1:Y:S04]  /*7200*/  LDSM.16.M88.4 R108, [R151+0x3800] ;  /* 0x00380000976c783b */ /* 0x000e680000000200 */
[----:B------:R-:W3:Y:S04]  /*7210*/  LDSM.16.M88.4 R4, [R151+0x2000] ;  /* 0x002000009704783b */ /* 0x000ee80000000200 */
[----:B------:R-:W3:Y:S04]  /*7220*/  LDSM.16.M88.4 R16, [R156+0x3000] ;  /* 0x003000009c10783b */ /* 0x000ee80000000200 */
[----:B------:R-:W3:Y:S04]  /*7230*/  LDSM.16.M88.4 R104, [R156+0x4000] ;  /* 0x004000009c68783b */ /* 0x000ee80000000200 */
[----:B------:R-:W3:Y:S04]  /*7240*/  LDSM.16.M88.4 R52, [R156+0x5000] ;  /* 0x005000009c34783b */ /* 0x000ee80000000200 */
[----:B------:R-:W3:Y:S04]  /*7250*/  LDSM.16.M88.4 R24, [R156+0x2800] ;  /* 0x002800009c18783b */ /* 0x000ee80000000200 */
[----:B------:R-:W3:Y:S01]  /*7260*/  LDSM.16.M88.4 R116, [R151+0x3000] ;  /* 0x003000009774783b */ /* 0x000ee20000000200 */
[C---:B-----5:R-:W-:Y:S03]  /*7270*/  HMMA.16816.F32.BF16 R40, R44.reuse, R32, RZ ;  /* 0x000000202c28723c */ /* 0x060fe600000418ff */
[----:B------:R-:W5:Y:S04]  /*7280*/  LDSM.16.M88.4 R120, [R151+0x4000] ;  /* 0x004000009778783b */ /* 0x000f680000000200 */
[----:B------:R-:W-:Y:S01]  /*7290*/  LDSM.16.M88.4 R60, [R156+0x4800] ;  /* 0x004800009c3c783b */ /* 0x000fe20000000200 */
[C---:B--2---:R-:W-:Y:S03]  /*72a0*/  HMMA.16816.F32.BF16 R12, R44.reuse, R8, RZ ;  /* 0x000000082c0c723c */ /* 0x044fe600000418ff */
[----:B------:R-:W-:Y:S04]  /*72b0*/  LDSM.16.M88.4 R48, [R151+0x2800] ;  /* 0x002800009730783b */ /* 0x000fe80000000200 */
[----:B------:R-:W-:Y:S01]  /*72c0*/  LDSM.16.M88.4 R124, [R156+0x5800] ;  /* 0x005800009c7c783b */ /* 0x000fe20000000200 */
[C---:B------:R-:W-:Y:S03]  /*72d0*/  HMMA.16816.F32.BF16 R8, R44.reuse, R10, RZ ;  /* 0x0000000a2c08723c */ /* 0x040fe600000418ff */
[----:B------:R-:W0:Y:S05]  /*72e0*/  LDGDEPBAR ;  /* 0x00000000000079af */ /* 0x000e2a0000000000 */
[----:B------:R-:W-:Y:S08]  /*72f0*/  HMMA.16816.F32.BF16 R32, R44, R34, RZ ;  /* 0x000000222c20723c */ /* 0x000ff000000418ff */
[C---:B-1----:R-:W-:Y:S08]  /*7300*/  HMMA.16816.F32.BF16 R12, R112.reuse, R108, R12 ;  /* 0x0000006c700c723c */ /* 0x042ff0000004180c */
[C---:B------:R-:W-:Y:S01]  /*7310*/  HMMA.16816.F32.BF16 R8, R112.reuse, R110, R8 ;  /* 0x0000006e7008723c */ /* 0x040fe20000041808 */
[----:B------:R-:W1:Y:S07]  /*7320*/  LDSM.16.M88.4 R108, [R151+0x5000] ;  /* 0x00500000976c783b */ /* 0x000e6e0000000200 */
[C---:B---3--:R-:W-:Y:S08]  /*7330*/  HMMA.16816.F32.BF16 R40, R112.reuse, R4, R40 ;  /* 0x000000047028723c */ /* 0x048ff00000041828 */
[----:B------:R-:W-:Y:S08]  /*7340*/  HMMA.16816.F32.BF16 R32, R112, R6, R32 ;  /* 0x000000067020723c */ /* 0x000ff00000041820 */
        /* <DEDUP_REMOVED lines=8> */
[C---:B------:R-:W-:Y:S01]  /*73d0*/  HMMA.16816.F32.BF16 R16, R112.reuse, R118, R16 ;  /* 0x000000767010723c */ /* 0x040fe20000041810 */
[----:B------:R-:W2:Y:S07]  /*73e0*/  LDSM.16.M88.4 R116, [R151+0x4800] ;  /* 0x004800009774783b */ /* 0x000eae0000000200 */
[C---:B-----5:R-:W-:Y:S08]  /*73f0*/  HMMA.16816.F32.BF16 R4, R112.reuse, R120, R4 ;  /* 0x000000787004723c */ /* 0x060ff00000041804 */
[C---:B------:R-:W-:Y:S01]  /*7400*/  HMMA.16816.F32.BF16 R104, R112.reuse, R122, R104 ;  /* 0x0000007a7068723c */ /* 0x040fe20000041868 */
[----:B------:R-:W-:Y:S07]  /*7410*/  LDSM.16.M88.4 R120, [R154] ;  /* 0x000000009a78783b */ /* 0x000fee0000000200 */
[C---:B-1----:R-:W-:Y:S08]  /*7420*/  HMMA.16816.F32.BF16 R56, R112.reuse, R108, R56 ;  /* 0x0000006c7038723c */ /* 0x042ff00000041838 */
[----:B------:R-:W-:Y:S01]  /*7430*/  HMMA.16816.F32.BF16 R52, R112, R110, R52 ;  /* 0x0000006e7034723c */ /* 0x000fe20000041834 */
[----:B------:R-:W1:Y:S07]  /*7440*/  LDSM.16.M88.4 R108, [R150+0x2000] ;  /* 0x00200000966c783b */ /* 0x000e6e0000000200 */
[C---:B------:R-:W-:Y:S08]  /*7450*/  HMMA.16816.F32.BF16 R24, R44.reuse, R26, RZ ;  /* 0x0000001a2c18723c */ /* 0x040ff000000418ff */
[----:B------:R-:W-:Y:S08]  /*7460*/  HMMA.16816.F32.BF16 R64, R44, R60, RZ ;  /* 0x0000003c2c40723c */ /* 0x000ff000000418ff */
[C---:B------:R-:W-:Y:S08]  /*7470*/  HMMA.16816.F32.BF16 R28, R112.reuse, R48, R28 ;  /* 0x00000030701c723c */ /* 0x040ff0000004181c */
[----:B------:R-:W-:Y:S08]  /*7480*/  HMMA.16816.F32.BF16 R24, R112, R50, R24 ;  /* 0x000000327018723c */ /* 0x000ff00000041818 */
[C---:B------:R-:W-:Y:S08]  /*7490*/  HMMA.16816.F32.BF16 R60, R44.reuse, R62, RZ ;  /* 0x0000003e2c3c723c */ /* 0x040ff000000418ff */
[C---:B------:R-:W-:Y:S08]  /*74a0*/  HMMA.16816.F32.BF16 R48, R44.reuse, R124, RZ ;  /* 0x0000007c2c30723c */ /* 0x040ff000000418ff */
[----:B------:R-:W-:Y:S01]  /*74b0*/  HMMA.16816.F32.BF16 R44, R44, R126, RZ ;  /* 0x0000007e2c2c723c */ /* 0x000fe200000418ff */
        /* <DEDUP_REMOVED lines=33> */
[C---:B------:R-:W-:Y:S11]  /*76d0*/  HMMA.16816.F32.BF16 R40, R116.reuse, R112, R40 ;  /* 0x000000707428723c */ /* 0x040ff60000041828 */
[-C--:B----4-:R-:W-:Y:S01]  /*76e0*/  FMUL.FTZ R112, R32, R130.reuse ;  /* 0x0000008220707220 */ /* 0x090fe20000410000 */
[-C--:B------:R-:W-:Y:S01]  /*76f0*/  FMUL.FTZ R113, R33, R130.reuse ;  /* 0x0000008221717220 */ /* 0x080fe20000410000 */
[-C--:B------:R-:W-:Y:S01]  /*7700*/  FMUL.FTZ R114, R34, R130.reuse ;  /* 0x0000008222727220 */ /* 0x080fe20000410000 */
[----:B-1----:R-:W-:Y:S01]  /*7710*/  HMMA.16816.F32.BF16 R20, R116, R108, R20 ;  /* 0x0000006c7414723c */ /* 0x002fe20000041814 */
[----:B------:R-:W-:-:S02]  /*7720*/  FMUL.FTZ R108, R35, R130 ;  /* 0x00000082236c7220 */ /* 0x000fc40000410000 */
[----:B------:R-:W1:Y:S01]  /*7730*/  LDSM.16.M88.4 R32, [R149+0x3800] ;  /* 0x003800009520783b */ /* 0x000e620000000200 */
[----:B------:R-:W-:-:S04]  /*7740*/  FMUL.FTZ R24, R24, R130 ;  /* 0x0000008218187220 */ /* 0x000fc80000410000 */
[----:B------:R-:W-:Y:S01]  /*7750*/  HMMA.16816.F32.BF16 R16, R116, R110, R16 ;  /* 0x0000006e7410723c */ /* 0x000fe20000041810 */
[-C--:B------:R-:W-:Y:S01]  /*7760*/  FMUL.FTZ R109, R28, R130.reuse ;  /* 0x000000821c6d7220 */ /* 0x080fe20000410000 */
[-C--:B------:R-:W-:Y:S01]  /*7770*/  FMUL.FTZ R115, R30, R130.reuse ;  /* 0x000000821e737220 */ /* 0x080fe20000410000 */
[-C--:B------:R-:W-:Y:S01]  /*7780*/  FMUL.FTZ R110, R31, R130.reuse ;  /* 0x000000821f6e7220 */ /* 0x080fe20000410000 */
[-C--:B------:R-:W-:Y:S01]  /*7790*/  FMUL.FTZ R28, R25, R130.reuse ;  /* 0x00000082191c7220 */ /* 0x080fe20000410000 */
[----:B------:R2:W3:Y:S01]  /*77a0*/  MUFU.TANH R31, R24 ;  /* 0x00000018001f7308 */ /* 0x0004e20000002400 */
[-C--:B------:R-:W-:Y:S01]  /*77b0*/  FMUL.FTZ R111, R26, R130.reuse ;  /* 0x000000821a6f7220 */ /* 0x080fe20000410000 */
[-C--:B------:R-:W-:Y:S01]  /*77c0*/  FMUL.FTZ R30, R27, R130.reuse ;  /* 0x000000821b1e7220 */ /* 0x080fe20000410000 */
[C---:B------:R-:W-:Y:S01]  /*77d0*/  HMMA.16816.F32.BF16 R4, R120.reuse, R124, R4 ;  /* 0x0000007c7804723c */ /* 0x040fe20000041804 */
[----:B--2---:R-:W2:Y:S10]  /*77e0*/  LDSM.16.M88.4 R24, [R149+0x4000] ;  /* 0x004000009518783b */ /* 0x004eb40000000200 */
[-C--:B------:R-:W-:Y:S01]  /*77f0*/  FMUL.FTZ R16, R16, R130.reuse ;  /* 0x0000008210107220 */ /* 0x080fe20000410000 */
[-C--:B------:R-:W-:Y:S01]  /*7800*/  FMUL.FTZ R17, R17, R130.reuse ;  /* 0x0000008211117220 */ /* 0x080fe20000410000 */
[----:B------:R-:W-:Y:S01]  /*7810*/  HMMA.16816.F32.BF16 R104, R120, R126, R104 ;  /* 0x0000007e7868723c */ /* 0x000fe20000041868 */
[-C--:B------:R-:W-:Y:S01]  /*7820*/  FMUL.FTZ R121, R22, R130.reuse ;  /* 0x0000008216797220 */ /* 0x080fe20000410000 */
[-C--:B------:R-:W-:Y:S01]  /*7830*/  FMUL.FTZ R120, R18, R130.reuse ;  /* 0x0000008212787220 */ /* 0x080fe20000410000 */
[----:B------:R-:W-:-:S05]  /*7840*/  FMUL.FTZ R22, R19, R130 ;  /* 0x0000008213167220 */ /* 0x000fca0000410000 */
[C---:B-1----:R-:W-:Y:S01]  /*7850*/  HMMA.16816.F32.BF16 R12, R116.reuse, R32, R12 ;  /* 0x00000020740c723c */ /* 0x042fe2000004180c */
[-C--:B------:R-:W-:Y:S02]  /*7860*/  FMUL.FTZ R33, R21, R130.reuse ;  /* 0x0000008215217220 */ /* 0x080fe40000410000 */
[----:B------:R-:W1:Y:S05]  /*7870*/  MUFU.TANH R21, R17 ;  /* 0x0000001100157308 */ /* 0x000e6a0000002400 */
[C---:B------:R-:W-:Y:S03]  /*7880*/  HMMA.16816.F32.BF16 R8, R116.reuse, R34, R8 ;  /* 0x000000227408723c */ /* 0x040fe60000041808 */
[----:B------:R4:W1:Y:S02]  /*7890*/  MUFU.TANH R34, R16 ;  /* 0x0000001000227308 */ /* 0x0008640000002400 */
[----:B----4-:R-:W4:Y:S03]  /*78a0*/  LDSM.16.M88.4 R16, [R149+0x4800] ;  /* 0x004800009510783b */ /* 0x010f260000000200 */
[----:B--2---:R-:W-:Y:S03]  /*78b0*/  HMMA.16816.F32.BF16 R4, R116, R24, R4 ;  /* 0x000000187404723c */ /* 0x004fe60000041804 */
[----:B------:R-:W-:-:S08]  /*78c0*/  FMUL.FTZ R25, R14, R130 ;  /* 0x000000820e197220 */ /* 0x000fd00000410000 */
[-C--:B------:R-:W-:Y:S01]  /*78d0*/  FMUL.FTZ R14, R8, R130.reuse ;  /* 0x00000082080e7220 */ /* 0x080fe20000410000 */
[----:B------:R-:W-:-:S07]  /*78e0*/  FMUL.FTZ R24, R10, R130 ;  /* 0x000000820a187220 */ /* 0x000fce0000410000 */
[-C--:B------:R-:W-:Y:S01]  /*78f0*/  FMUL.FTZ R10, R4, R130.reuse ;  /* 0x00000082040a7220 */ /* 0x080fe20000410000 */
[-C--:B------:R-:W-:Y:S01]  /*7900*/  FMUL.FTZ R8, R5, R130.reuse ;  /* 0x0000008205087220 */ /* 0x080fe20000410000 */
[-C--:B------:R-:W-:Y:S01]  /*7910*/  FMUL.FTZ R124, R7, R130.reuse ;  /* 0x00000082077c7220 */ /* 0x080fe20000410000 */
[C---:B----4-:R-:W-:Y:S01]  /*7920*/  HMMA.16816.F32.BF16 R64, R116.reuse, R16, R64 ;  /* 0x000000107440723c */ /* 0x050fe20000041840 */
[-C--:B------:R-:W-:Y:S02]  /*7930*/  FMUL.FTZ R16, R6, R130.reuse ;  /* 0x0000008206107220 */ /* 0x080fe40000410000 */
[----:B------:R-:W2:Y:S05]  /*7940*/  LDSM.16.M88.4 R4, [R149+0x5000] ;  /* 0x005000009504783b */ /* 0x000eaa0000000200 */
[C---:B------:R-:W-:Y:S08]  /*7950*/  HMMA.16816.F32.BF16 R104, R116.reuse, R26, R104 ;  /* 0x0000001a7468723c */ /* 0x040ff00000041868 */
[C---:B--2---:R-:W-:Y:S08]  /*7960*/  HMMA.16816.F32.BF16 R56, R116.reuse, R4, R56 ;  /* 0x000000047438723c */ /* 0x044ff00000041838 */
[C---:B------:R-:W-:Y:S01]  /*7970*/  HMMA.16816.F32.BF16 R52, R116.reuse, R6, R52 ;  /* 0x000000067434723c */ /* 0x040fe20000041834 */
[----:B------:R-:W2:Y:S07]  /*7980*/  LDSM.16.M88.4 R4, [R149+0x5800] ;  /* 0x005800009504783b */ /* 0x000eae0000000200 */
[----:B------:R-:W-:Y:S01]  /*7990*/  HMMA.16816.F32.BF16 R60, R116, R18, R60 ;  /* 0x00000012743c723c */ /* 0x000fe2000004183c */
        /* <DEDUP_REMOVED lines=32> */
[----:B----4-:R-:W-:Y:S01]  /*7ba0*/  IADD3 R20, PT, PT, R100, -0x2, RZ ;  /* 0xfffffffe64147810 */ /* 0x010fe20007ffe0ff */
        /* <DEDUP_REMOVED lines=14> */
[----:B------:R-:W2:Y:S08]  /*7c90*/  MUFU.TANH R40, R40 ;  /* 0x0000002800287308 */ /* 0x000eb00000002400 */
        /* <DEDUP_REMOVED lines=78> */
[----:B------:R-:W-:Y:S02]  /*8180*/  IABS R17, R5 ;  /* 0x0000000500117213 */ /* 0x000fe40000000000 */
[----:B------:R-:W-:-:S04]  /*8190*/  LOP3.LUT R5, R5, R130, RZ, 0x3c, !PT ;  /* 0x0000008205057212 */ /* 0x000fc800078e3cff */
[----:B------:R-:W-:Y:S01]  /*81a0*/  ISETP.GE.AND P2, PT, R5, RZ, PT ;  /* 0x000000ff0500720c */ /* 0x000fe20003f46270 */
[----:B--2---:R-:W-:-:S04]  /*81b0*/  IMAD.MOV R132, RZ, RZ, -R127 ;  /* 0x000000ffff847224 */ /* 0x004fc800078e0a7f */
[----:B------:R-:W-:-:S04]  /*81c0*/  IMAD R132, R132, R19, RZ ;  /* 0x0000001384847224 */ /* 0x000fc800078e02ff */
[----:B------:R-:W-:Y:S01]  /*81d0*/  IMAD.HI.U32 R132, R127, R132, R126 ;  /* 0x000000847f847227 */ /* 0x000fe200078e007e */
[----:B------:R-:W-:-:S04]  /*81e0*/  IABS R126, R130 ;  /* 0x00000082007e7213 */ /* 0x000fc80000000000 */
[----:B------:R-:W-:Y:S01]  /*81f0*/  IADD3 R126, PT, PT, RZ, -R126, RZ ;  /* 0x8000007eff7e7210 */ /* 0x000fe20007ffe0ff */
[----:B-1----:R-:W-:-:S04]  /*8200*/  IMAD.HI.U32 R23, R132, R7, RZ ;  /* 0x0000000784177227 */ /* 0x002fc800078e00ff */
        /* <DEDUP_REMOVED lines=40> */
.L_x_13900:
        /* <DEDUP_REMOVED lines=8> */
.L_x_13901:
[----:B------:R-:W-:Y:S05]  /*8510*/  BSYNC.RECONVERGENT B0 ;  /* 0x0000000000007941 */ /* 0x000fea0003800200 */
.L_x_13899:
        /* <DEDUP_REMOVED lines=28> */
.L_x_13898:
[----:B------:R-:W-:Y:S05]  /*86e0*/  BSYNC.RECONVERGENT B1 ;  /* 0x0000000000017941 */ /* 0x000fea0003800200 */
.L_x_13897:
[----:B-1----:R-:W3:Y:S01]  /*86f0*/  LD.E R23, desc[UR4][R2.64+0xdc] ;  /* 0x0000dc0402177980 */ /* 0x002ee2000c101900 */
[----:B------:R-:W-:-:S04]  /*8700*/  IMAD R126, R100, 0x80, R37 ;  /* 0x00000080647e7824 */ /* 0x000fc800078e0225 */
        /* <DEDUP_REMOVED lines=69> */
[C---:B------:R-:W-:Y:S02]  /*8b60*/  ISETP.GE.AND P0, PT, R17.reuse, R174, PT ;  /* 0x000000ae1100720c */ /* 0x040fe40003f06270 */
[----:B------:R-:W-:Y:S01]  /*8b70*/  FSEL R28, R28, -INF , P3 ;  /* 0xff8000001c1c7808 */ /* 0x000fe20001800000 */
[----:B------:R-:W-:Y:S01]  /*8b80*/  VIADD R31, R126, 0xffffff21 ;  /* 0xffffff217e1f7836 */ /* 0x000fe20000000000 */
[C---:B------:R-:W-:Y:S02]  /*8b90*/  ISETP.GE.AND P1, PT, R17.reuse, R176, PT ;  /* 0x000000b01100720c */ /* 0x040fe40003f26270 */
[----:B------:R-:W-:-:S02]  /*8ba0*/  ISETP.GE.AND P4, PT, R17, R175, PT ;  /* 0x000000af1100720c */ /* 0x000fc40003f86270 */
[----:B------:R-:W-:Y:S02]  /*8bb0*/  ISETP.GE.AND P3, PT, R17, R172, PT ;  /* 0x000000ac1100720c */ /* 0x000fe40003f66270 */
[----:B------:R-:W-:Y:S01]  /*8bc0*/  FSEL R17, R30, -INF , P2 ;  /* 0xff8000001e117808 */ /* 0x000fe20001000000 */
[----:B------:R-:W-:Y:S01]  /*8bd0*/  VIADD R29, R126, 0xffffff28 ;  /* 0xffffff287e1d7836 */ /* 0x000fe20000000000 */
        /* <DEDUP_REMOVED lines=11> */
[----:B------:R-:W-:Y:S02]  /*8c90*/  ISETP.GE.AND P3, PT, R29, R174, PT ;  /* 0x000000ae1d00720c */ /* 0x000fe40003f66270 */
        /* <DEDUP_REMOVED lines=33> */
[----:B------:R-:W-:-:S02]  /*8eb0*/  FSEL R123, R35, -INF , !P5 ;  /* 0xff800000237b7808 */ /* 0x000fc40006800000 */
[----:B------:R-:W-:Y:S02]  /*8ec0*/  FSEL R15, R15, -INF , P3 ;  /* 0xff8000000f0f7808 */ /* 0x000fe40001800000 */
[----:B------:R-:W-:Y:S02]  /*8ed0*/  FSEL R24, R24, -INF , P1 ;  /* 0xff80000018187808 */ /* 0x000fe40000800000 */
[----:B------:R-:W-:Y:S02]  /*8ee0*/  ISETP.GE.AND P5, PT, R31, R172, PT ;  /* 0x000000ac1f00720c */ /* 0x000fe40003fa6270 */
[----:B------:R-:W-:Y:S02]  /*8ef0*/  ISETP.GE.AND P3, PT, R21, R176, PT ;  /* 0x000000b01500720c */ /* 0x000fe40003f66270 */
[----:B------:R-:W-:Y:S02]  /*8f00*/  FSEL R14, R14, -INF , P2 ;  /* 0xff8000000e0e7808 */ /* 0x000fe40001000000 */
[----:B------:R-:W-:-:S02]  /*8f10*/  FSEL R127, R33, -INF , !P6 ;  /* 0xff800000217f7808 */ /* 0x000fc40007000000 */
[----:B------:R-:W-:Y:S02]  /*8f20*/  ISETP.GE.AND P6, PT, R31, R175, PT ;  /* 0x000000af1f00720c */ /* 0x000fe40003fc6270 */
[----:B------:R-:W-:Y:S02]  /*8f30*/  FSEL R187, R24, -INF , !P0 ;  /* 0xff80000018bb7808 */ /* 0x000fe40004000000 */
[----:B------:R-:W-:Y:S02]  /*8f40*/  FSEL R121, R22, -INF , !P5 ;  /* 0xff80000016797808 */ /* 0x000fe40006800000 */
[----:B------:R-:W-:Y:S02]  /*8f50*/  FSEL R191, R14, -INF , !P4 ;  /* 0xff8000000ebf7808 */ /* 0x000fe40006000000 */
[----:B------:R-:W-:Y:S02]  /*8f60*/  ISETP.GE.AND P0, PT, R13, R174, PT ;  /* 0x000000ae0d00720c */ /* 0x000fe40003f06270 */
[----:B------:R-:W-:-:S02]  /*8f70*/  FSEL R177, R9, -INF , P3 ;  /* 0xff80000009b17808 */ /* 0x000fc40001800000 */
[----:B------:R-:W-:Y:S02]  /*8f80*/  ISETP.GE.AND P5, PT, R29, R172, PT ;  /* 0x000000ac1d00720c */ /* 0x000fe40003fa6270 */
[C---:B------:R-:W-:Y:S02]  /*8f90*/  ISETP.GE.AND P1, PT, R13.reuse, R176, PT ;  /* 0x000000b00d00720c */ /* 0x040fe40003f26270 */
[C---:B------:R-:W-:Y:S02]  /*8fa0*/  ISETP.GE.AND P4, PT, R13.reuse, R175, PT ;  /* 0x000000af0d00720c */ /* 0x040fe40003f86270 */
[----:B------:R-:W-:Y:S01]  /*8fb0*/  ISETP.GE.AND P3, PT, R13, R172, PT ;  /* 0x000000ac0d00720c */ /* 0x000fe20003f66270 */
[C---:B------:R-:W-:Y:S01]  /*8fc0*/  VIADD R13, R126.reuse, 0xffffff41 ;  /* 0xffffff417e0d7836 */ /* 0x040fe20000000000 */
[----:B------:R-:W-:Y:S01]  /*8fd0*/  ISETP.GE.AND P2, PT, R21, R174, PT ;  /* 0x000000ae1500720c */ /* 0x000fe20003f46270 */
[----:B------:R-:W-:Y:S01]  /*8fe0*/  VIADD R9, R126, 0xffffff48 ;  /* 0xffffff487e097836 */ /* 0x000fe20000000000 */
[----:B------:R-:W-:-:S02]  /*8ff0*/  FSEL R125, R125, -INF , !P6 ;  /* 0xff8000007d7d7808 */ /* 0x000fc40007000000 */
[----:B------:R-:W-:Y:S02]  /*9000*/  ISETP.GE.AND P6, PT, R29, R175, PT ;  /* 0x000000af1d00720c */ /* 0x000fe40003fc6270 */
[----:B------:R-:W-:Y:S02]  /*9010*/  FSEL R16, R16, -INF , P0 ;  /* 0xff80000010107808 */ /* 0x000fe40000000000 */
[----:B------:R-:W-:Y:S02]  /*9020*/  FSEL R181, R15, -INF , !P5 ;  /* 0xff8000000fb57808 */ /* 0x000fe40006800000 */
[----:B------:R-:W-:Y:S02]  /*9030*/  ISETP.GE.AND P5, PT, R21, R172, PT ;  /* 0x000000ac1500720c */ /* 0x000fe40003fa6270 */
[----:B------:R-:W-:Y:S02]  /*9040*/  FSEL R11, R11, -INF , P2 ;  /* 0xff8000000b0b7808 */ /* 0x000fe40001000000 */
[----:B------:R-:W-:-:S02]  /*9050*/  ISETP.GE.AND P2, PT, R13, R176, PT ;  /* 0x000000b00d00720c */ /* 0x000fc40003f46270 */
[----:B------:R-:W-:Y:S02]  /*9060*/  FSEL R10, R10, -INF , P1 ;  /* 0xff8000000a0a7808 */ /* 0x000fe40000800000 */
[----:B------:R-:W-:Y:S02]  /*9070*/  FSEL R183, R183, -INF , !P6 ;  /* 0xff800000b7b77808 */ /* 0x000fe40007000000 */
[----:B--2---:R-:W-:Y:S02]  /*9080*/  FSEL R137, R16, -INF , !P3 ;  /* 0xff80000010897808 */ /* 0x004fe40005800000 */
[----:B------:R-:W-:Y:S02]  /*9090*/  ISETP.GE.AND P6, PT, R21, R175, PT ;  /* 0x000000af1500720c */ /* 0x000fe40003fc6270 */
[-C--:B------:R-:W-:Y:S02]  /*90a0*/  ISETP.GE.AND P3, PT, R9, R174.reuse, PT ;  /* 0x000000ae0900720c */ /* 0x080fe40003f66270 */
[----:B------:R-:W-:Y:S01]  /*90b0*/  FSEL R147, R11, -INF , !P5 ;  /* 0xff8000000b937808 */ /* 0x000fe20006800000 */
        /* <DEDUP_REMOVED lines=12> */
[----:B------:R-:W-:Y:S01]  /*9180*/  FSEL R124, R124, -INF , P1 ;  /* 0xff8000007c7c7808 */ /* 0x000fe20000800000 */
[----:B------:R-:W-:Y:S01]  /*9190*/  LDSM.16.MT88.4 R12, [R152+0x6000] ;  /* 0x00600000980c783b */ /* 0x000fe20000004200 */
[----:B------:R-:W-:Y:S02]  /*91a0*/  ISETP.GE.AND P1, PT, R11, R176, PT ;  /* 0x000000b00b00720c */ /* 0x000fe40003f26270 */
[----:B------:R-:W-:-:S02]  /*91b0*/  FSEL R122, R122, -INF , P0 ;  /* 0xff8000007a7a7808 */ /* 0x000fc40000000000 */
[----:B------:R-:W-:Y:S02]  /*91c0*/  FSEL R133, R105, -INF , !P2 ;  /* 0xff80000069857808 */ /* 0x000fe40005000000 */
[----:B------:R-:W-:Y:S02]  /*91d0*/  FSEL R143, R8, -INF , !P6 ;  /* 0xff800000088f7808 */ /* 0x000fe40007000000 */
[----:B------:R-:W-:Y:S02]  /*91e0*/  FSEL R135, R124, -INF , !P5 ;  /* 0xff8000007c877808 */ /* 0x000fe40006800000 */
[C---:B------:R-:W-:Y:S02]  /*91f0*/  ISETP.GE.AND P3, PT, R9.reuse, R176, PT ;  /* 0x000000b00900720c */ /* 0x040fe40003f66270 */
[----:B------:R-:W-:Y:S02]  /*9200*/  ISETP.GE.AND P2, PT, R9, R174, PT ;  /* 0x000000ae0900720c */ /* 0x000fe40003f46270 */
[----:B------:R-:W-:-:S02]  /*9210*/  ISETP.GE.AND P6, PT, R11, R175, PT ;  /* 0x000000af0b00720c */ /* 0x000fc40003fc6270 */
[C---:B------:R-:W-:Y:S02]  /*9220*/  ISETP.GE.AND P0, PT, R11.reuse, R174, PT ;  /* 0x000000ae0b00720c */ /* 0x040fe40003f06270 */
        /* <DEDUP_REMOVED lines=15> */
[----:B------:R-:W-:Y:S02]  /*9320*/  FSEL R131, R104, -INF , !P5 ;  /* 0xff80000068837808 */ /* 0x000fe40006800000 */
[C---:B------:R-:W-:Y:S02]  /*9330*/  ISETP.GE.AND P4, PT, R9.reuse, R176, PT ;  /* 0x000000b00900720c */ /* 0x040fe40003f86270 */
[----:B------:R-:W-:Y:S02]  /*9340*/  ISETP.GE.AND P1, PT, R9, R174, PT ;  /* 0x000000ae0900720c */ /* 0x000fe40003f26270 */
[C---:B------:R-:W-:Y:S02]  /*9350*/  ISETP.GE.AND P6, PT, R11.reuse, R175, PT ;  /* 0x000000af0b00720c */ /* 0x040fe40003fc6270 */
[----:B------:R-:W-:Y:S01]  /*9360*/  ISETP.GE.AND P5, PT, R11, R172, PT ;  /* 0x000000ac0b00720c */ /* 0x000fe20003fa6270 */
[----:B------:R-:W-:Y:S01]  /*9370*/  VIADD R11, R126, 0xffffff59 ;  /* 0xffffff597e0b7836 */ /* 0x000fe20000000000 */
[----:B------:R-:W-:-:S02]  /*9380*/  FSEL R18, R18, -INF , P0 ;  /* 0xff80000012127808 */ /* 0x000fc40000000000 */
[----:B------:R-:W-:Y:S02]  /*9390*/  FSEL R27, R66, -INF , P3 ;  /* 0xff800000421b7808 */ /* 0x000fe40001800000 */
[C---:B------:R-:W-:Y:S02]  /*93a0*/  ISETP.GE.AND P2, PT, R9.reuse, R175, PT ;  /* 0x000000af0900720c */ /* 0x040fe40003f46270 */
[----:B------:R-:W-:Y:S01]  /*93b0*/  ISETP.GE.AND P0, PT, R9, R172, PT ;  /* 0x000000ac0900720c */ /* 0x000fe20003f06270 */
[----:B------:R-:W-:Y:S01]  /*93c0*/  VIADD R9, R126, 0xffffff60 ;  /* 0xffffff607e097836 */ /* 0x000fe20000000000 */
[----:B------:R-:W-:Y:S02]  /*93d0*/  FSEL R106, R106, -INF , P4 ;  /* 0xff8000006a6a7808 */ /* 0x000fe40002000000 */
[----:B------:R-:W-:Y:S02]  /*93e0*/  FSEL R25, R107, -INF , P1 ;  /* 0xff8000006b197808 */ /* 0x000fe40000800000 */
[----:B------:R-:W-:-:S02]  /*93f0*/  FSEL R111, R18, -INF , !P6 ;  /* 0xff800000126f7808 */ /* 0x000fc40007000000 */
[----:B------:R-:W-:Y:S02]  /*9400*/  FSEL R27, R27, -INF , !P5 ;  /* 0xff8000001b1b7808 */ /* 0x000fe40006800000 */
[C---:B------:R-:W-:Y:S02]  /*9410*/  ISETP.GE.AND P3, PT, R11.reuse, R176, PT ;  /* 0x000000b00b00720c */ /* 0x040fe40003f66270 */
        /* <DEDUP_REMOVED lines=16> */
[----:B------:R-:W-:Y:S02]  /*9520*/  FMNMX3.FTZ R8, R36, R55, R209, !PT ;  /* 0x0000003724087276 */ /* 0x000fe400078100d1 */
[----:B------:R-:W-:Y:S02]  /*9530*/  FSEL R63, R61, -INF , !P1 ;  /* 0xff8000003d3f7808 */ /* 0x000fe40004800000 */
[----:B------:R-:W-:-:S02]  /*9540*/  FSEL R53, R53, -INF , !P3 ;  /* 0xff80000035357808 */ /* 0x000fc40005800000 */
[----:B------:R-:W-:Y:S02]  /*9550*/  FSEL R56, R56, -INF , P4 ;  /* 0xff80000038387808 */ /* 0x000fe40002000000 */
[----:B------:R-:W-:Y:S02]  /*9560*/  FMNMX3.FTZ R8, R8, R211, R213, !PT ;  /* 0x000000d308087276 */ /* 0x000fe400078100d5 */
[----:B------:R-:W-:Y:S02]  /*9570*/  ISETP.GE.AND P2, PT, R11, R174, PT ;  /* 0x000000ae0b00720c */ /* 0x000fe40003f46270 */
[C---:B------:R-:W-:Y:S02]  /*9580*/  ISETP.GE.AND P0, PT, R9.reuse, R176, PT ;  /* 0x000000b00900720c */ /* 0x040fe40003f06270 */
[C---:B------:R-:W-:Y:S02]  /*9590*/  ISETP.GE.AND P1, PT, R9.reuse, R175, PT ;  /* 0x000000af0900720c */ /* 0x040fe40003f26270 */
[----:B------:R-:W-:-:S02]  /*95a0*/  ISETP.GE.AND P3, PT, R9, R174, PT ;  /* 0x000000ae0900720c */ /* 0x000fc40003f66270 */
[-C--:B------:R-:W-:Y:S01]  /*95b0*/  ISETP.GE.AND P4, PT, R9, R172.reuse, PT ;  /* 0x000000ac0900720c */ /* 0x080fe20003f86270 */
[----:B------:R-:W-:Y:S01]  /*95c0*/  VIADD R9, R126, 0xffffff69 ;  /* 0xffffff697e097836 */ /* 0x000fe20000000000 */
[----:B------:R-:W-:Y:S02]  /*95d0*/  FSEL R107, R60, -INF , !P6 ;  /* 0xff8000003c6b7808 */ /* 0x000fe40007000000 */
[----:B------:R-:W-:Y:S02]  /*95e0*/  FSEL R101, R62, -INF , !P5 ;  /* 0xff8000003e657808 */ /* 0x000fe40006800000 */
[----:B------:R-:W-:Y:S02]  /*95f0*/  FMNMX3.FTZ R8, R8, R205, R119, !PT ;  /* 0x000000cd08087276 */ /* 0x000fe40007810077 */
[C---:B------:R-:W-:Y:S02]  /*9600*/  ISETP.GE.AND P6, PT, R11.reuse, R175, PT ;  /* 0x000000af0b00720c */ /* 0x040fe40003fc6270 */
        /* <DEDUP_REMOVED lines=19> */
[----:B------:R-:W-:Y:S01]  /*9740*/  FMNMX3.FTZ R10, R10, R19, R17, !PT ;  /* 0x000000130a0a7276 */ /* 0x000fe20007810011 */
[----:B------:R-:W-:Y:S01]  /*9750*/  VIADD R11, R126, 0xffffff70 ;  /* 0xffffff707e0b7836 */ /* 0x000fe20000000000 */
[----:B------:R-:W-:-:S02]  /*9760*/  FMNMX3.FTZ R8, R8, R193, R183, !PT ;  /* 0x000000c108087276 */ /* 0x000fc400078100b7 */
[----:B------:R-:W-:Y:S02]  /*9770*/  FSEL R41, R6, -INF , P6 ;  /* 0xff80000006297808 */ /* 0x000fe40003000000 */
        /* <DEDUP_REMOVED lines=32> */
[----:B------:R-:W-:Y:S02]  /*9980*/  ISETP.GE.AND P2, PT, R9, R176, PT ;  /* 0x000000b00900720c */ /* 0x000fe40003f46270 */
[----:B------:R-:W-:Y:S02]  /*9990*/  FMNMX3.FTZ R6, R10, R109, R107, !PT ;  /* 0x0000006d0a067276 */ /* 0x000fe4000781006b */
[----:B------:R-:W-:Y:S02]  /*99a0*/  FMNMX3.FTZ R8, R8, R25, R101, !PT ;  /* 0x0000001908087276 */ /* 0x000fe40007810065 */
[----:B------:R-:W-:Y:S02]  /*99b0*/  FSEL R29, R118, -INF , P0 ;  /* 0xff800000761d7808 */ /* 0x000fe40000000000 */
[----:B------:R-:W-:Y:S02]  /*99c0*/  FSEL R33, R45, -INF , P2 ;  /* 0xff8000002d217808 */ /* 0x000fe40001000000 */
[----:B------:R-:W-:-:S02]  /*99d0*/  FSEL R49, R49, -INF , !P4 ;  /* 0xff80000031317808 */ /* 0x000fc40006000000 */
[----:B------:R-:W-:Y:S02]  /*99e0*/  ISETP.GE.AND P0, PT, R9, R175, PT ;  /* 0x000000af0900720c */ /* 0x000fe40003f06270 */
[----:B------:R-:W-:Y:S02]  /*99f0*/  FSEL R45, R4, -INF , !P5 ;  /* 0xff800000042d7808 */ /* 0x000fe40006800000 */
[----:B------:R-:W-:Y:S02]  /*9a00*/  ISETP.GE.AND P4, PT, R11, R172, PT ;  /* 0x000000ac0b00720c */ /* 0x000fe40003f86270 */
        /* <DEDUP_REMOVED lines=32> */
[C---:B---3--:R-:W-:Y:S01]  /*9c10*/  FMUL.FTZ R32, R23.reuse, R22 ;  /* 0x0000001617207220 */ /* 0x048fe20000410000 */
        /* <DEDUP_REMOVED lines=366> */
.L_x_13893:
[----:B------:R-:W-:-:S07]  /*b300*/  IADD3 R182, PT, PT, R22, -0x1, RZ ;  /* 0xffffffff16b67810 */ /* 0x000fce0007ffe0ff */
.L_x_13902:
[----:B------:R-:W-:Y:S05]  /*b310*/  BSYNC B2 ;  /* 0x0000000000027941 */ /* 0x000fea0003800000 */
.L_x_13892:
        /* <DEDUP_REMOVED lines=12> */
.L_x_13910:
        /* <DEDUP_REMOVED lines=78> */
.L_x_13905:
[----:B------:R-:W-:Y:S05]  /*b8c0*/  BSYNC.RECONVERGENT B0 ;  /* 0x0000000000007941 */ /* 0x000fea0003800200 */
.L_x_13904:
        /* <DEDUP_REMOVED lines=34> */
[----:B------:R1:W-:Y:S08]  /*baf0*/  LDGSTS.E.BYPASS.LTC128B.128 [R187+0x8000], desc[UR4][R188.64] ;  /* 0x08000000bcbb7fae */ /* 0x0003f0000b981a04 */
[----:B------:R2:W-:Y:S08]  /*bb00*/  LDGSTS.E.BYPASS.LTC128B.128 [R187+0x8800], desc[UR4][R196.64] ;  /* 0x08800000c4bb7fae */ /* 0x0005f0000b981a04 */
[----:B------:R3:W-:Y:S08]  /*bb10*/  LDGSTS.E.BYPASS.LTC128B.128 [R187+0x9000], desc[UR4][R198.64] ;  /* 0x09000000c6bb7fae */ /* 0x0007f0000b981a04 */
[----:B------:R4:W-:Y:S08]  /*bb20*/  LDGSTS.E.BYPASS.LTC128B.128 [R187+0x9800], desc[UR4][R200.64] ;  /* 0x09800000c8bb7fae */ /* 0x0009f0000b981a04 */
[----:B------:R-:W-:Y:S08]  /*bb30*/  LDSM.16.M88.4 R104, [R157] ;  /* 0x000000009d68783b */ /* 0x000ff00000000200 */
[----:B------:R-:W5:Y:S08]  /*bb40*/  LDSM.16.M88.4 R108, [R156+0x2000] ;  /* 0x002000009c6c783b */ /* 0x000f700000000200 */
[----:B------:R-:W1:Y:S08]  /*bb50*/  LDSM.16.M88.4 R112, [R156+0x2800] ;  /* 0x002800009c70783b */ /* 0x000e700000000200 */
[----:B------:R-:W2:Y:S08]  /*bb60*/  LDSM.16.M88.4 R116, [R156+0x3000] ;  /* 0x003000009c74783b */ /* 0x000eb00000000200 */
[----:B------:R-:W3:Y:S08]  /*bb70*/  LDSM.16.M88.4 R120, [R156+0x3800] ;  /* 0x003800009c78783b */ /* 0x000ef00000000200 */
        /* <DEDUP_REMOVED lines=8> */
[----:B------:R-:W-:Y:S01]  /*bc00*/  LDSM.16.M88.4 R140, [R155] ;  /* 0x000000009b8c783b */ /* 0x000fe20000000200 */
[C---:B--2---:R-:W-:Y:S07]  /*bc10*/  HMMA.16816.F32.BF16 R20, R104.reuse, R116, RZ ;  /* 0x000000746814723c */ /* 0x044fee00000418ff */
[----:B------:R-:W2:Y:S01]  /*bc20*/  LDSM.16.M88.4 R144, [R151+0x2000] ;  /* 0x002000009790783b */ /* 0x000ea20000000200 */
[C---:B------:R-:W-:Y:S07]  /*bc30*/  HMMA.16816.F32.BF16 R24, R104.reuse, R118, RZ ;  /* 0x000000766818723c */ /* 0x040fee00000418ff */
[----:B------:R-:W2:Y:S01]  /*bc40*/  LDSM.16.M88.4 R108, [R151+0x2800] ;  /* 0x00280000976c783b */ /* 0x000ea20000000200 */
[C---:B---3--:R-:W-:Y:S07]  /*bc50*/  HMMA.16816.F32.BF16 R28, R104.reuse, R120, RZ ;  /* 0x00000078681c723c */ /* 0x048fee00000418ff */
[----:B------:R-:W3:Y:S01]  /*bc60*/  LDSM.16.M88.4 R112, [R151+0x3000] ;  /* 0x003000009770783b */ /* 0x000ee20000000200 */
[C---:B------:R-:W-:Y:S07]  /*bc70*/  HMMA.16816.F32.BF16 R32, R104.reuse, R122, RZ ;  /* 0x0000007a6820723c */ /* 0x040fee00000418ff */
[----:B------:R-:W3:Y:S04]  /*bc80*/  LD.E R0, desc[UR4][R2.64+0x18c] ;  /* 0x00018c0402007980 */ /* 0x000ee8000c101900 */
[----:B------:R-:W-:Y:S01]  /*bc90*/  LDSM.16.M88.4 R116, [R151+0x5000] ;  /* 0x005000009774783b */ /* 0x000fe20000000200 */
[C---:B----4-:R-:W-:Y:S07]  /*bca0*/  HMMA.16816.F32.BF16 R36, R104.reuse, R124, RZ ;  /* 0x0000007c6824723c */ /* 0x050fee00000418ff */
[----:B------:R-:W0:Y:S01]  /*bcb0*/  LDGDEPBAR ;  /* 0x00000000000079af */ /* 0x000e220000000000 */
[C---:B------:R-:W-:Y:S07]  /*bcc0*/  HMMA.16816.F32.BF16 R40, R104.reuse, R126, RZ ;  /* 0x0000007e6828723c */ /* 0x040fee00000418ff */
[----:B------:R-:W-:Y:S01]  /*bcd0*/  LDSM.16.M88.4 R120, [R150+0x3800] ;  /* 0x003800009678783b */ /* 0x000fe20000000200 */
[C---:B-----5:R-:W-:Y:S08]  /*bce0*/  HMMA.16816.F32.BF16 R44, R104.reuse, R128, RZ ;  /* 0x00000080682c723c */ /* 0x060ff000000418ff */
[C---:B------:R-:W-:Y:S08]  /*bcf0*/  HMMA.16816.F32.BF16 R48, R104.reuse, R130, RZ ;  /* 0x000000826830723c */ /* 0x040ff000000418ff */
[C---:B------:R-:W-:Y:S08]  /*bd00*/  HMMA.16816.F32.BF16 R52, R104.reuse, R132, RZ ;  /* 0x000000846834723c */ /* 0x040ff000000418ff */
[C---:B------:R-:W-:Y:S08]  /*bd10*/  HMMA.16816.F32.BF16 R56, R104.reuse, R134, RZ ;  /* 0x000000866838723c */ /* 0x040ff000000418ff */
[C---:B-1----:R-:W-:Y:S08]  /*bd20*/  HMMA.16816.F32.BF16 R60, R104.reuse, R136, RZ ;  /* 0x00000088683c723c */ /* 0x042ff000000418ff */
        /* <DEDUP_REMOVED lines=275> */
.L_x_13909:
[----:B------:R-:W-:Y:S05]  /*ce60*/  BSYNC.RECONVERGENT B0 ;  /* 0x0000000000007941 */ /* 0x000fea0003800200 */
.L_x_13908:
        /* <DEDUP_REMOVED lines=27> */
.L_x_13907:
[----:B------:R-:W-:Y:S05]  /*d020*/  BSYNC.RECONVERGENT B1 ;  /* 0x0000000000017941 */ /* 0x000fea0003800200 */
.L_x_13906:
[----:B------:R-:W-:Y:S01]  /*d030*/  P2R R0, PR, RZ, 0x4 ;  /* 0x00000004ff007803 */ /* 0x000fe20000000000 */
[C---:B--2---:R-:W-:Y:S01]  /*d040*/  VIADD R5, R183.reuse, 0xffffffc0 ;  /* 0xffffffc0b7057836 */ /* 0x044fe20000000000 */
[C---:B------:R-:W-:Y:S01]  /*d050*/  ISETP.GE.AND P0, PT, R183.reuse, R176, PT ;  /* 0x000000b0b700720c */ /* 0x040fe20003f06270 */
[C---:B------:R-:W-:Y:S02]  /*d060*/  VIADD R51, R183.reuse, 0xfffffff0 ;  /* 0xfffffff0b7337836 */ /* 0x040fe40000000000 */
[----:B------:R-:W-:Y:S01]  /*d070*/  VIADD R37, R183, 0xffffffe1 ;  /* 0xffffffe1b7257836 */ /* 0x000fe20000000000 */
[----:B------:R-:W-:Y:S01]  /*d080*/  ISETP.GE.AND P1, PT, R5, R174, PT ;  /* 0x000000ae0500720c */ /* 0x000fe20003f26270 */
[----:B------:R-:W-:Y:S01]  /*d090*/  VIADD R67, R183, 0xffffffd0 ;  /* 0xffffffd0b7437836 */ /* 0x000fe20000000000 */
[-C--:B------:R-:W-:Y:S01]  /*d0a0*/  ISETP.GE.AND P3, PT, R5, R176.reuse, PT ;  /* 0x000000b00500720c */ /* 0x080fe20003f66270 */
[----:B------:R-:W-:Y:S01]  /*d0b0*/  VIADD R49, R183, 0xfffffff1 ;  /* 0xfffffff1b7317836 */ /* 0x000fe20000000000 */
[----:B-1----:R-:W-:Y:S01]  /*d0c0*/  FSEL R4, R189, -INF , P1 ;  /* 0xff800000bd047808 */ /* 0x002fe20000800000 */
[----:B------:R-:W-:Y:S01]  /*d0d0*/  VIADD R31, R183, 0x9 ;  /* 0x00000009b71f7836 */ /* 0x000fe20000000000 */
[----:B------:R-:W-:Y:S01]  /*d0e0*/  ISETP.GE.AND P1, PT, R67, R176, PT ;  /* 0x000000b04300720c */ /* 0x000fe20003f26270 */
        /* <DEDUP_REMOVED lines=17> */
[----:B------:R-:W-:Y:S01]  /*d200*/  FSEL R55, R199, -INF , P1 ;  /* 0xff800000c7377808 */ /* 0x000fe20000800000 */
[----:B------:R-:W-:Y:S01]  /*d210*/  VIADD R33, R183, 0xffffffe8 ;  /* 0xffffffe8b7217836 */ /* 0x000fe20000000000 */
[-C--:B------:R-:W-:Y:S01]  /*d220*/  ISETP.GE.AND P1, PT, R67, R174.reuse, PT ;  /* 0x000000ae4300720c */ /* 0x080fe20003f26270 */
[C---:B------:R-:W-:Y:S01]  /*d230*/  VIADD R65, R183.reuse, 0xffffffd9 ;  /* 0xffffffd9b7417836 */ /* 0x040fe20000000000 */
        /* <DEDUP_REMOVED lines=59> */
[----:B------:R-:W-:Y:S01]  /*d5f0*/  FSEL R137, R225, -INF , P1 ;  /* 0xff800000e1897808 */ /* 0x000fe20000800000 */
[----:B------:R-:W-:Y:S01]  /*d600*/  VIADD R225, R183, 0x39 ;  /* 0x00000039b7e17836 */ /* 0x000fe20000000000 */
[-C--:B------:R-:W-:Y:S02]  /*d610*/  ISETP.GE.AND P1, PT, R41, R174.reuse, PT ;  /* 0x000000ae2900720c */ /* 0x080fe40003f26270 */
[----:B------:R-:W-:Y:S02]  /*d620*/  FSEL R197, R214, -INF , P0 ;  /* 0xff800000d6c57808 */ /* 0x000fe40000000000 */
[----:B------:R-:W-:Y:S02]  /*d630*/  ISETP.GE.AND P0, PT, R47, R174, PT ;  /* 0x000000ae2f00720c */ /* 0x000fe40003f06270 */
[----:B------:R-:W-:Y:S02]  /*d640*/  FSEL R141, R223, -INF , P1 ;  /* 0xff800000df8d7808 */ /* 0x000fe40000800000 */
[-C--:B------:R-:W-:Y:S02]  /*d650*/  ISETP.GE.AND P1, PT, R7, R176.reuse, PT ;  /* 0x000000b00700720c */ /* 0x080fe40003f26270 */
[----:B------:R-:W-:Y:S02]  /*d660*/  FSEL R195, R217, -INF , P0 ;  /* 0xff800000d9c37808 */ /* 0x000fe40000000000 */
[----:B------:R-:W-:Y:S02]  /*d670*/  ISETP.GE.AND P0, PT, R41, R176, PT ;  /* 0x000000b02900720c */ /* 0x000fe40003f06270 */
[----:B------:R-:W-:Y:S01]  /*d680*/  FSEL R133, R229, -INF , P1 ;  /* 0xff800000e5857808 */ /* 0x000fe20000800000 */
[----:B------:R-:W-:Y:S01]  /*d690*/  VIADD R229, R183, 0x28 ;  /* 0x00000028b7e57836 */ /* 0x000fe20000000000 */
[-C--:B------:R-:W-:Y:S02]  /*d6a0*/  ISETP.GE.AND P1, PT, R29, R174.reuse, PT ;  /* 0x000000ae1d00720c */ /* 0x080fe40003f26270 */
[----:B------:R-:W-:Y:S02]  /*d6b0*/  P2R R12, PR, RZ, 0x10 ;  /* 0x00000010ff0c7803 */ /* 0x000fe40000000000 */
[-C--:B------:R-:W-:Y:S02]  /*d6c0*/  ISETP.GE.AND P4, PT, R183, R174.reuse, PT ;  /* 0x000000aeb700720c */ /* 0x080fe40003f86270 */
[----:B------:R-:W-:Y:S02]  /*d6d0*/  FSEL R187, R221, -INF , P0 ;  /* 0xff800000ddbb7808 */ /* 0x000fe40000000000 */
[----:B------:R-:W-:Y:S02]  /*d6e0*/  ISETP.GE.AND P0, PT, R43, R174, PT ;  /* 0x000000ae2b00720c */ /* 0x000fe40003f06270 */
[----:B------:R-:W-:Y:S01]  /*d6f0*/  FSEL R129, R227, -INF , P1 ;  /* 0xff800000e3817808 */ /* 0x000fe20000800000 */
[----:B------:R-:W-:Y:S01]  /*d700*/  VIADD R227, R183, 0x30 ;  /* 0x00000030b7e37836 */ /* 0x000fe20000000000 */
[C---:B------:R-:W-:Y:S02]  /*d710*/  ISETP.GE.AND P1, PT, R109.reuse, R172, PT ;  /* 0x000000ac6d00720c */ /* 0x040fe40003f26270 */
[----:B------:R-:W-:Y:S02]  /*d720*/  FSEL R145, R250, -INF , P4 ;  /* 0xff800000fa917808 */ /* 0x000fe40002000000 */
[-C--:B------:R-:W-:Y:S02]  /*d730*/  ISETP.GE.AND P4, PT, R109, R176.reuse, PT ;  /* 0x000000b06d00720c */ /* 0x080fe40003f86270 */
[----:B------:R-:W-:Y:S02]  /*d740*/  FSEL R143, R220, -INF , P0 ;  /* 0xff800000dc8f7808 */ /* 0x000fe40000000000 */
[----:B------:R-:W-:Y:S02]  /*d750*/  ISETP.GE.AND P0, PT, R23, R176, PT ;  /* 0x000000b01700720c */ /* 0x000fe40003f06270 */
[----:B------:R-:W-:Y:S02]  /*d760*/  P2R R10, PR, RZ, 0x4 ;  /* 0x00000004ff0a7803 */ /* 0x000fe40000000000 */
[----:B------:R-:W-:Y:S02]  /*d770*/  P2R R28, PR, RZ, 0x2 ;  /* 0x00000002ff1c7803 */ /* 0x000fe40000000000 */
[-C--:B------:R-:W-:Y:S02]  /*d780*/  ISETP.GE.AND P2, PT, R5, R172.reuse, PT ;  /* 0x000000ac0500720c */ /* 0x080fe40003f46270 */
[----:B------:R-:W-:Y:S02]  /*d790*/  ISETP.GE.AND P1, PT, R63, R172, PT ;  /* 0x000000ac3f00720c */ /* 0x000fe40003f26270 */
[----:B------:R-:W-:Y:S02]  /*d7a0*/  FSEL R15, R191, -INF , P4 ;  /* 0xff800000bf0f7808 */ /* 0x000fe40002000000 */
[-C--:B------:R-:W-:Y:S01]  /*d7b0*/  ISETP.GE.AND P4, PT, R5, R175.reuse, PT ;  /* 0x000000af0500720c */ /* 0x080fe20003f86270 */
[----:B------:R-:W-:Y:S01]  /*d7c0*/  VIADD R5, R183, 0x19 ;  /* 0x00000019b7057836 */ /* 0x000fe20000000000 */
[----:B------:R-:W-:Y:S02]  /*d7d0*/  FSEL R135, R226, -INF , P0 ;  /* 0xff800000e2877808 */ /* 0x000fe40000000000 */
[----:B------:R-:W-:Y:S02]  /*d7e0*/  ISETP.GE.AND P0, PT, R31, R174, PT ;  /* 0x000000ae1f00720c */ /* 0x000fe40003f06270 */
[----:B------:R-:W-:Y:S02]  /*d7f0*/  P2R R18, PR, RZ, 0x4 ;  /* 0x00000004ff127803 */ /* 0x000fe40000000000 */
[----:B------:R-:W-:Y:S02]  /*d800*/  P2R R26, PR, RZ, 0x2 ;  /* 0x00000002ff1a7803 */ /* 0x000fe40000000000 */
[-C--:B------:R-:W-:Y:S01]  /*d810*/  ISETP.GE.AND P2, PT, R109, R175.reuse, PT ;  /* 0x000000af6d00720c */ /* 0x080fe20003f46270 */
[----:B------:R-:W-:Y:S01]  /*d820*/  VIADD R109, R183, 0x38 ;  /* 0x00000038b76d7836 */ /* 0x000fe20000000000 */
[----:B------:R-:W-:Y:S02]  /*d830*/  ISETP.GE.AND P1, PT, R67, R172, PT ;  /* 0x000000ac4300720c */ /* 0x000fe40003f26270 */
[----:B------:R-:W-:Y:S02]  /*d840*/  FSEL R139, R224, -INF , P0 ;  /* 0xff800000e08b7808 */ /* 0x000fe40000000000 */
[----:B------:R-:W-:Y:S02]  /*d850*/  ISETP.GE.AND P0, PT, R5, R176, PT ;  /* 0x000000b00500720c */ /* 0x000fe40003f06270 */
[----:B------:R-:W-:Y:S02]  /*d860*/  P2R R34, PR, RZ, 0x4 ;  /* 0x00000004ff227803 */ /* 0x000fe40000000000 */
[----:B------:R-:W-:Y:S02]  /*d870*/  P2R R36, PR, RZ, 0x2 ;  /* 0x00000002ff247803 */ /* 0x000fe40000000000 */
[CC--:B------:R-:W-:Y:S02]  /*d880*/  ISETP.GE.AND P2, PT, R37.reuse, R175.reuse, PT ;  /* 0x000000af2500720c */ /* 0x0c0fe40003f46270 */
[----:B------:R-:W-:Y:S02]  /*d890*/  ISETP.GE.AND P1, PT, R37, R172, PT ;  /* 0x000000ac2500720c */ /* 0x000fe40003f26270 */
[----:B------:R-:W-:Y:S01]  /*d8a0*/  FSEL R131, R230, -INF , P0 ;  /* 0xff800000e6837808 */ /* 0x000fe20000000000 */
[----:B------:R-:W2:Y:S01]  /*d8b0*/  LD.E R37, desc[UR4][R2.64+0xdc] ;  /* 0x0000dc0402257980 */ /* 0x000ea2000c101900 */
[----:B------:R-:W-:Y:S02]  /*d8c0*/  ISETP.GE.AND P0, PT, R23, R174, PT ;  /* 0x000000ae1700720c */ /* 0x000fe40003f06270 */
[----:B------:R-:W-:Y:S02]  /*d8d0*/  FSEL R21, R186, -INF , P3 ;  /* 0xff800000ba157808 */ /* 0x000fe40001800000 */
[----:B------:R-:W-:Y:S02]  /*d8e0*/  FSEL R127, R228, -INF , P0 ;  /* 0xff800000e47f7808 */ /* 0x000fe40000000000 */
[-C--:B------:R-:W-:Y:S02]  /*d8f0*/  ISETP.GE.AND P0, PT, R247, R176.reuse, PT ;  /* 0x000000b0f700720c */ /* 0x080fe40003f06270 */
[----:B------:R-:W-:Y:S02]  /*d900*/  ISETP.GE.AND P3, PT, R63, R176, PT ;  /* 0x000000b03f00720c */ /* 0x000fe40003f66270 */
[----:B------:R-:W-:Y:S02]  /*d910*/  FSEL R233, R233, -INF , P0 ;  /* 0xff800000e9e97808 */ /* 0x000fe40000000000 */
[-C--:B------:R-:W-:Y:S02]  /*d920*/  ISETP.GE.AND P0, PT, R63, R175.reuse, PT ;  /* 0x000000af3f00720c */ /* 0x080fe40003f06270 */
        /* <DEDUP_REMOVED lines=12> */
[----:B------:R-:W-:Y:S02]  /*d9f0*/  ISETP.GE.AND P4, PT, R65, R172, PT ;  /* 0x000000ac4100720c */ /* 0x000fe40003f86270 */
[----:B------:R-:W-:Y:S02]  /*da00*/  P2R R32, PR, RZ, 0x1 ;  /* 0x00000001ff207803 */ /* 0x000fe40000000000 */
[----:B------:R-:W-:Y:S02]  /*da10*/  ISETP.GE.AND P0, PT, R229, R176, PT ;  /* 0x000000b0e500720c */ /* 0x000fe40003f06270 */
[----:B------:R-:W-:Y:S02]  /*da20*/  ISETP.GE.AND P3, PT, R39, R172, PT ;  /* 0x000000ac2700720c */ /* 0x000fe40003f66270 */
[----:B------:R-:W-:Y:S02]  /*da30*/  FSEL R121, R238, -INF , P0 ;  /* 0xff800000ee797808 */ /* 0x000fe40000000000 */
[-C--:B------:R-:W-:Y:S02]  /*da40*/  ISETP.GE.AND P0, PT, R107, R175.reuse, PT ;  /* 0x000000af6b00720c */ /* 0x080fe40003f06270 */
[----:B------:R-:W-:Y:S02]  /*da50*/  P2R R20, PR, RZ, 0x40 ;  /* 0x00000040ff147803 */ /* 0x000fe40000000000 */
[----:B------:R-:W-:Y:S02]  /*da60*/  P2R R30, PR, RZ, 0x1 ;  /* 0x00000001ff1e7803 */ /* 0x000fe40000000000 */
[----:B------:R-:W-:Y:S02]  /*da70*/  ISETP.GE.AND P0, PT, R113, R176, PT ;  /* 0x000000b07100720c */ /* 0x000fe40003f06270 */
[----:B------:R-:W-:Y:S02]  /*da80*/  ISETP.NE.AND P6, PT, R36, RZ, PT ;  /* 0x000000ff2400720c */ /* 0x000fe40003fc5270 */
[----:B------:R-:W-:Y:S02]  /*da90*/  FSEL R119, R240, -INF , P0 ;  /* 0xff800000f0777808 */ /* 0x000fe40000000000 */
[-C--:B------:R-:W-:Y:S02]  /*daa0*/  ISETP.GE.AND P0, PT, R247, R174.reuse, PT ;  /* 0x000000aef700720c */ /* 0x080fe40003f06270 */
[----:B------:R-:W-:Y:S02]  /*dab0*/  FSEL R221, R204, -INF , !P2 ;  /* 0xff800000ccdd7808 */ /* 0x000fe40005000000 */
[----:B------:R-:W-:Y:S02]  /*dac0*/  FSEL R117, R236, -INF , P0 ;  /* 0xff800000ec757808 */ /* 0x000fe40000000000 */
[-C--:B------:R-:W-:Y:S02]  /*dad0*/  ISETP.GE.AND P0, PT, R183, R175.reuse, PT ;  /* 0x000000afb700720c */ /* 0x080fe40003f06270 */
[----:B------:R-:W-:Y:S02]  /*dae0*/  FSEL R59, R59, -INF , !P6 ;  /* 0xff8000003b3b7808 */ /* 0x000fe40007000000 */
[----:B------:R-:W-:Y:S02]  /*daf0*/  FSEL R191, R14, -INF , !P0 ;  /* 0xff8000000ebf7808 */ /* 0x000fe40004000000 */
[----:B------:R-:W-:Y:S02]  /*db00*/  ISETP.GE.AND P0, PT, R125, R174, PT ;  /* 0x000000ae7d00720c */ /* 0x000fe40003f06270 */
[----:B------:R-:W-:Y:S02]  /*db10*/  P2R R14, PR, RZ, 0x20 ;  /* 0x00000020ff0e7803 */ /* 0x000fe40000000000 */
[----:B------:R-:W-:Y:S02]  /*db20*/  FSEL R115, R235, -INF , P0 ;  /* 0xff800000eb737808 */ /* 0x000fe40000000000 */
[-C--:B------:R-:W-:Y:S01]  /*db30*/  ISETP.GE.AND P0, PT, R105, R175.reuse, PT ;  /* 0x000000af6900720c */ /* 0x080fe20003f06270 */
[----:B------:R-:W-:Y:S01]  /*db40*/  VIADD R105, R183, 0x31 ;  /* 0x00000031b7697836 */ /* 0x000fe20000000000 */
[-C--:B------:R-:W-:Y:S02]  /*db50*/  ISETP.GE.AND P5, PT, R65, R175.reuse, PT ;  /* 0x000000af4100720c */ /* 0x080fe40003fa6270 */
        /* <DEDUP_REMOVED lines=35> */
[----:B------:R-:W-:Y:S02]  /*dd90*/  FSEL R21, R21, -INF , !P5 ;  /* 0xff80000015157808 */ /* 0x000fe40006800000 */
        /* <DEDUP_REMOVED lines=34> */
[----:B------:R-:W-:Y:S02]  /*dfc0*/  ISETP.NE.AND P5, PT, R24, RZ, PT ;  /* 0x000000ff1800720c */ /* 0x000fe40003fa5270 */
[----:B------:R-:W-:Y:S02]  /*dfd0*/  FSEL R219, R6, -INF , !P0 ;  /* 0xff80000006db7808 */ /* 0x000fe40004000000 */
[----:B------:R-:W-:Y:S02]  /*dfe0*/  FMNMX3.FTZ R6, R100, R21, R19, !PT ;  /* 0x0000001564067276 */ /* 0x000fe40007810013 */
[----:B------:R-:W-:Y:S02]  /*dff0*/  FSEL R55, R55, -INF , !P5 ;  /* 0xff80000037377808 */ /* 0x000fe40006800000 */
[----:B------:R-:W-:Y:S02]  /*e000*/  ISETP.NE.AND P5, PT, R22, RZ, PT ;  /* 0x000000ff1600720c */ /* 0x000fe40003fa5270 */
[----:B------:R-:W-:Y:S02]  /*e010*/  FMNMX3.FTZ R6, R6, R15, R13, !PT ;  /* 0x0000000f06067276 */ /* 0x000fe4000781000d */
[----:B------:R-:W-:Y:S02]  /*e020*/  FSEL R53, R53, -INF , !P5 ;  /* 0xff80000035357808 */ /* 0x000fe40006800000 */
[----:B------:R-:W-:Y:S02]  /*e030*/  ISETP.NE.AND P2, PT, R0, RZ, PT ;  /* 0x000000ff0000720c */ /* 0x000fe40003f45270 */
[----:B------:R-:W-:Y:S02]  /*e040*/  ISETP.NE.AND P5, PT, R14, RZ, PT ;  /* 0x000000ff0e00720c */ /* 0x000fe40003fa5270 */
[----:B------:R-:W-:Y:S02]  /*e050*/  ISETP.NE.AND P6, PT, R20, RZ, PT ;  /* 0x000000ff1400720c */ /* 0x000fe40003fc5270 */
[----:B------:R-:W-:Y:S02]  /*e060*/  FMNMX3.FTZ R0, R101, R4, R17, !PT ;  /* 0x0000000465007276 */ /* 0x000fe40007810011 */
[----:B------:R-:W-:Y:S02]  /*e070*/  FMNMX3.FTZ R6, R6, R27, R25, !PT ;  /* 0x0000001b06067276 */ /* 0x000fe40007810019 */
[----:B------:R-:W-:Y:S02]  /*e080*/  FSEL R57, R57, -INF , !P6 ;  /* 0xff80000039397808 */ /* 0x000fe40007000000 */
[----:B------:R-:W-:Y:S02]  /*e090*/  FMNMX3.FTZ R0, R0, R11, R9, !PT ;  /* 0x0000000b00007276 */ /* 0x000fe40007810009 */
[----:B------:R-:W-:Y:S02]  /*e0a0*/  FSEL R35, R35, -INF , !P5 ;  /* 0xff80000023237808 */ /* 0x000fe40006800000 */
[----:B------:R-:W-:Y:S02]  /*e0b0*/  ISETP.GE.AND P0, PT, R51, R175, PT ;  /* 0x000000af3300720c */ /* 0x000fe40003f06270 */
[----:B------:R-:W-:Y:S02]  /*e0c0*/  FMNMX3.FTZ R6, R6, R55, R53, !PT ;  /* 0x0000003706067276 */ /* 0x000fe40007810035 */
[----:B------:R-:W-:Y:S02]  /*e0d0*/  ISETP.GE.AND P5, PT, R61, R175, PT ;  /* 0x000000af3d00720c */ /* 0x000fe40003fa6270 */
        /* <DEDUP_REMOVED lines=487> */
.L_x_13903:
        /* <DEDUP_REMOVED lines=10> */
.L_x_13918:
        /* <DEDUP_REMOVED lines=133> */
.L_x_13913:
[----:B------:R-:W-:Y:S05]  /*10840*/  BSYNC.RECONVERGENT B0 ;  /* 0x0000000000007941 */ /* 0x000fea0003800200 */
.L_x_13912:
        /* <DEDUP_REMOVED lines=21> */
[----:B--2---:R-:W-:Y:S05]  /*109a0*/  @P6 RET.REL.NODEC R168 `(_ZN5flash24flash_fwd_splitkv_kernelI23Flash_fwd_kernel_traitsILi64ELi64ELi128ELi4ELb0ELb0EN7cutlass10bfloat16_tE19Flash_kernel_traitsILi64ELi64ELi128ELi4ES3_EELb0ELb1ELb0ELb0ELb1ELb1ELb1ELb0EEEvNS_16Flash_fwd_paramsE) ;  /* 0xfffffef4a8946950 */ /* 0x004fea0003c3ffff */
[----:B------:R-:W-:Y:S01]  /*109b0*/  MOV R169, 0x0 ;  /* 0x0000000000a97802 */ /* 0x000fe20000000f00 */
[----:B------:R1:W-:Y:S03]  /*109c0*/  ST.E.128 desc[UR4][R40.64+0x3800], R32 ;  /* 0x0038002028007985 */ /* 0x0003e6000c101d04 */
[----:B-1----:R-:W-:Y:S05]  /*109d0*/  RET.REL.NODEC R168 `(_ZN5flash24flash_fwd_splitkv_kernelI23Flash_fwd_kernel_traitsILi64ELi64ELi128ELi4ELb0ELb0EN7cutlass10bfloat16_tE19Flash_kernel_traitsILi64ELi64ELi128ELi4ES3_EELb0ELb1ELb0ELb0ELb1ELb1ELb1ELb0EEEvNS_16Flash_fwd_paramsE) ;  /* 0xfffffef4a8887950 */ /* 0x002fea0003c3ffff */
.L_x_13911:
[----:B------:R-:W-:Y:S01]  /*109e0*/  MOV R7, 0x2 ;  /* 0x0000000200077802 */ /* 0x000fe20000000f00 */
[----:B------:R-:W-:Y:S01]  /*109f0*/  IMAD.MOV.U32 R4, RZ, RZ, 0x1f ;  /* 0x0000001fff047424 */ /* 0x000fe200078e00ff */
[----:B------:R-:W-:-:S07]  /*10a00*/  MOV R6, 0xffffffff ;  /* 0xffffffff00067802 */ /* 0x000fce0000000f00 */
[----:B-1---5:R-:W-:Y:S05]  /*10a10*/  WARPSYNC.COLLECTIVE R6, `(.L_x_13914) ;  /* 0x0000000006087348 */ /* 0x022fea0003c00000 */
[----:B------:R2:W3:Y:S02]  /*10a20*/  SHFL.BFLY P0, R10, R184, R7, R4 ;  /* 0x0c000007b80a7389 */ /* 0x0004e40000000004 */
[----:B-123-5:R-:W-:Y:S05]  /*10a30*/  ENDCOLLECTIVE ;  /* 0x000000000000791b */ /* 0x02efea0003800000 */
.L_x_13914:
[----:B------:R-:W-:Y:S02]  /*10a40*/  IMAD.MOV.U32 R5, RZ, RZ, R10 ;  /* 0x000000ffff057224 */ /* 0x000fe400078e000a */
[----:B------:R-:W-:Y:S02]  /*10a50*/  IMAD.MOV.U32 R7, RZ, RZ, 0x1 ;  /* 0x00000001ff077424 */ /* 0x000fe400078e00ff */
[----:B------:R-:W-:-:S05]  /*10a60*/  FADD.FTZ R8, R5, R184 ;  /* 0x000000b805087221 */ /* 0x000fca0000010000 */
[----:B------:R-:W-:-:S07]  /*10a70*/  MOV R184, R8 ;  /* 0x0000000800b87202 */ /* 0x000fce0000000f00 */
[----:B------:R-:W-:Y:S05]  /*10a80*/  WARPSYNC.COLLECTIVE R6, `(.L_x_13915) ;  /* 0x0000000006087348 */ /* 0x000fea0003c00000 */
[----:B------:R1:W2:Y:S02]  /*10a90*/  SHFL.BFLY P0, R10, R184, R7, R4 ;  /* 0x0c000007b80a7389 */ /* 0x0002a40000000004 */
[----:B-12---:R-:W-:Y:S05]  /*10aa0*/  ENDCOLLECTIVE ;  /* 0x000000000000791b */ /* 0x006fea0003800000 */
.L_x_13915:
[----:B------:R-:W-:Y:S01]  /*10ab0*/  MOV R184, R185 ;  /* 0x000000b900b87202 */ /* 0x000fe20000000f00 */
[----:B------:R-:W-:Y:S01]  /*10ac0*/  IMAD.MOV.U32 R7, RZ, RZ, 0x2 ;  /* 0x00000002ff077424 */ /* 0x000fe200078e00ff */
[----:B------:R-:W-:-:S07]  /*10ad0*/  MOV R5, R10 ;  /* 0x0000000a00057202 */ /* 0x000fce0000000f00 */
[----:B------:R-:W-:Y:S05]  /*10ae0*/  WARPSYNC.COLLECTIVE R6, `(.L_x_13916) ;  /* 0x0000000006087348 */ /* 0x000fea0003c00000 */
[----:B------:R1:W2:Y:S02]  /*10af0*/  SHFL.BFLY P0, R10, R184, R7, R4 ;  /* 0x0c000007b80a7389 */ /* 0x0002a40000000004 */
[----:B-12---:R-:W-:Y:S05]  /*10b00*/  ENDCOLLECTIVE ;  /* 0x000000000000791b */ /* 0x006fea0003800000 */
.L_x_13916:
[----:B------:R-:W-:Y:S01]  /*10b10*/  FADD.FTZ R5, R8, R5 ;  /* 0x0000000508057221 */ /* 0x000fe20000010000 */
[----:B------:R-:W-:Y:S01]  /*10b20*/  FADD.FTZ R9, R10, R185 ;  /* 0x000000b90a097221 */ /* 0x000fe20000010000 */
[----:B------:R-:W-:-:S04]  /*10b30*/  MOV R7, 0x1 ;  /* 0x0000000100077802 */ /* 0x000fc80000000f00 */
[----:B------:R-:W-:-:S07]  /*10b40*/  MOV R184, R9 ;  /* 0x0000000900b87202 */ /* 0x000fce0000000f00 */
[----:B------:R-:W-:Y:S05]  /*10b50*/  WARPSYNC.COLLECTIVE R6, `(.L_x_13917) ;  /* 0x0000000006087348 */ /* 0x000fea0003c00000 */
[----:B------:R1:W2:Y:S02]  /*10b60*/  SHFL.BFLY P0, R10, R184, R7, R4 ;  /* 0x0c000007b80a7389 */ /* 0x0002a40000000004 */
[----:B-12---:R-:W-:Y:S05]  /*10b70*/  ENDCOLLECTIVE ;  /* 0x000000000000791b */ /* 0x006fea0003800000 */
.L_x_13917:
[----:B------:R-:W-:Y:S05]  /*10b80*/  BRA `(.L_x_13918) ;  /* 0xfffffff400187947 */ /* 0x000fea000383ffff */
.L_x_13919:
        /* <DEDUP_REMOVED lines=15> */
.L_x_14831:


//--------------------- .text._ZN5flash24flash_fwd_splitkv_kernelI23Flash_fwd_kernel_traitsILi64ELi64ELi128ELi4ELb0ELb0EN7cutlass10bfloat16_tE19Flash_kernel_traitsILi64ELi64ELi128ELi4ES3_EELb0ELb1ELb1ELb0ELb0ELb0ELb1ELb0EEEvNS_16Flash_fwd_paramsE --------------------------
	.section	.text._ZN5flash24flash_fwd_splitkv_kernelI23Flash_fwd_kernel_traitsILi64ELi64ELi128ELi4ELb0ELb0EN7cutlass10bfloat16_tE19Flash_kernel_traitsILi64ELi64ELi128ELi4ES3_EELb0ELb1ELb1ELb0ELb0ELb0ELb1ELb0EEEvNS_16Flash_fwd_paramsE,"ax",@progbits
	.align	128
        .global         _ZN5flash24flash_fwd_splitkv_kernelI23Flash_fwd_kernel_traitsILi64ELi64ELi128ELi4ELb0ELb0EN7cutlass10bfloat16_tE19Flash_kernel_traitsILi64ELi64ELi128ELi4ES3_EELb0ELb1ELb1ELb0ELb0ELb0ELb1ELb0EEEvNS_16Flash_fwd_paramsE
        .type           _ZN5flash24flash_fwd_splitkv_kernelI23Flash_fwd_kernel_traitsILi64ELi64ELi128ELi4ELb0ELb0EN7cutlass10bfloat16_tE19Flash_kernel_traitsILi64ELi64ELi128ELi4ES3_EELb0ELb1ELb1ELb0ELb0ELb0ELb1ELb0EEEvNS_16Flash_fwd_paramsE,@function
        .size           _ZN5flash24flash_fwd_splitkv_kernelI23Flash_fwd_kernel_traitsILi64ELi64ELi128ELi4ELb0ELb0EN7cutlass10bfloat16_tE19Flash_kernel_traitsILi64ELi64ELi128ELi4ES3_EELb0ELb1ELb1ELb0ELb0ELb0ELb1ELb0EEEvNS_16Flash_fwd_paramsE,(.L_x_14832 - _ZN5flash24flash_fwd_splitkv_kernelI23Flash_fwd_kernel_traitsILi64ELi64ELi128ELi4ELb0ELb0EN7cutlass10bfloat16_tE19Flash_kernel_traitsILi64ELi64ELi128ELi4ES3_EELb0ELb1ELb1ELb0ELb0ELb0ELb1ELb0EEEvNS_16Flash_fwd_paramsE)
        .other          _ZN5flash24flash_fwd_splitkv_kernelI23Flash_fwd_kernel_traitsILi64ELi64ELi128ELi4ELb0ELb0EN7cutlass10bfloat16_tE19Flash_kernel_traitsILi64ELi64ELi128ELi4ES3_EELb0ELb1ELb1ELb0ELb0ELb0ELb1ELb0EEEvNS_16Flash_fwd_paramsE,@"STO_CUDA_ENTRY STV_DEFAULT"
_ZN5flash24flash_fwd_splitkv_kernelI23Flash_fwd_kernel_traitsILi64ELi64ELi128ELi4ELb0ELb0EN7cutlass10bfloat16_tE19Flash_kernel_traitsILi64ELi64ELi128ELi4ES3_EELb0ELb1ELb1ELb0ELb0ELb0ELb1ELb0EEEvNS_16Flash_fwd_paramsE:
.text._ZN5flash24flash_fwd_splitkv_kernelI23Flash_fwd_kernel_traitsILi64ELi64ELi128ELi4ELb0ELb0EN7cutlass10bfloat16_tE19Flash_kernel_traitsILi64ELi64ELi128ELi4ES3_EELb0ELb1ELb1ELb0ELb0ELb0ELb1ELb0EEEvNS_16Flash_fwd_paramsE:
        /* <DEDUP_REMOVED lines=29> */
[----:B------:R-:W-:Y:S05]  /*01d0*/  CALL.REL.NOINC `($_ZN5flash24flash_fwd_splitkv_kernelI23Flash_fwd_kernel_traitsILi64ELi64ELi128ELi4ELb0ELb0EN7cutlass10bfloat16_tE19Flash_kernel_traitsILi64ELi64ELi128ELi4ES3_EELb0ELb1ELb1ELb0ELb0ELb0ELb1ELb0EEEvNS_16Flash_fwd_paramsE$_ZN5flash30compute_attn_1rowblock_splitkvI23Flash_fwd_kernel_traitsILi64ELi64ELi128ELi4ELb0ELb0EN7cutlass10bfloat16_tE19Flash_kernel_traitsILi64ELi64ELi128ELi4ES3_EELb0ELb1ELb1ELb0ELb0ELb0ELb1ELb0ENS_16Flash_fwd_paramsEEEvRKT8_iiiii) ;  /* 0x0000000000087944 */ /* 0x000fea0003c00000 */
[----:B------:R-:W-:Y:S05]  /*01e0*/  BSYNC.RECONVERGENT B3 ;  /* 0x0000000000037941 */ /* 0x000fea0003800200 */
.L_x_13920:
[----:B------:R-:W-:Y:S05]  /*01f0*/  EXIT ;  /* 0x000000000000794d */ /* 0x000fea0003800000 */
        .type           $_ZN5flash24flash_fwd_splitkv_kernelI23Flash_fwd_kernel_traitsILi64ELi64ELi128ELi4ELb0ELb0EN7cutlass10bfloat16_tE19Flash_kernel_traitsILi64ELi64ELi128ELi4ES3_EELb0ELb1ELb1ELb0ELb0ELb0ELb1ELb0EEEvNS_16Flash_fwd_paramsE$_ZN5flash30compute_attn_1rowblock_splitkvI23Flash_fwd_kernel_traitsILi64ELi64ELi128ELi4ELb0ELb0EN7cutlass10bfloat16_tE19Flash_kernel_traitsILi64ELi64ELi128ELi4ES3_EELb0ELb1ELb1ELb0ELb0ELb0ELb1ELb0ENS_16Flash_fwd_paramsEEEvRKT8_iiiii,@function
        .size           $_ZN5flash24flash_fwd_splitkv_kernelI23Flash_fwd_kernel_traitsILi64ELi64ELi128ELi4ELb0ELb0EN7cutlass10bfloat16_tE19Flash_kernel_traitsILi64ELi64ELi128ELi4ES3_EELb0ELb1ELb1ELb0ELb0ELb0ELb1ELb0EEEvNS_16Flash_fwd_paramsE$_ZN5flash30compute_attn_1rowblock_splitkvI23Flash_fwd_kernel_traitsILi64ELi64ELi128ELi4ELb0ELb0EN7cutlass10bfloat16_tE19Flash_kernel_traitsILi64ELi64ELi128ELi4ES3_EELb0ELb1ELb1ELb0ELb0ELb0ELb1ELb0ENS_16Flash_fwd_paramsEEEvRKT8_iiiii,(.L_x_14832 - $_ZN5flash24flash_fwd_splitkv_kernelI23Flash_fwd_kernel_traitsILi64ELi64ELi128ELi4ELb0ELb0EN7cutlass10bfloat16_tE19Flash_kernel_traitsILi64ELi64ELi128ELi4ES3_EELb0ELb1ELb1ELb0ELb0ELb0ELb1ELb0EEEvNS_16Flash_fwd_paramsE$_ZN5flash30compute_attn_1rowblock_splitkvI23Flash_fwd_kernel_traitsILi64ELi64ELi128ELi4ELb0ELb0EN7cutlass10bfloat16_tE19Flash_kernel_traitsILi64ELi64ELi128ELi4ES3_EELb0ELb1ELb1ELb0ELb0ELb0ELb1ELb0ENS_16Flash_fwd_paramsEEEvRKT8_iiiii)
$_ZN5flash24flash_fwd_splitkv_kernelI23Flash_fwd_kernel_traitsILi64ELi64ELi128ELi4ELb0ELb0EN7cutlass10bfloat16_tE19Flash_kernel_traitsILi64ELi64ELi128ELi4ES3_EELb0ELb1ELb1ELb0ELb0ELb0ELb1ELb0EEEvNS_16Flash_fwd_paramsE$_ZN5flash30compute_attn_1rowblock_splitkvI23Flash_fwd_kernel_traitsILi64ELi64ELi128ELi4ELb0ELb0EN7cutlass10bfloat16_tE19Flash_kernel_traitsILi64ELi64ELi128ELi4ES3_EELb0ELb1ELb1ELb0ELb0ELb0ELb1ELb0ENS_16Flash_fwd_paramsEEEvRKT8_iiiii:
        /* <DEDUP_REMOVED lines=39> */
.L_x_13922:
[----:B------:R-:W-:Y:S05]  /*0470*/  BSYNC.RECONVERGENT B0 ;  /* 0x0000000000007941 */ /* 0x000fea0003800200 */
.L_x_13921:
[----:B------:R-:W-:Y:S04]  /*0480*/  BSSY.RECONVERGENT B0, `(.L_x_13923) ;  /* 0x0000007000007945 */ /* 0x000fe80003800200 */
[----:B------:R-:W-:Y:S05]  /*0490*/  @!P3 BRA `(.L_x_13924) ;  /* 0x000000000014b947 */ /* 0x000fea0003800000 */
[----:B------:R-:W4:Y:S02]  /*04a0*/  LD.E.U8 R8, desc[UR4][R2.64+0x1b2] ;  /* 0x0001b20402087980 */ /* 0x000f24000c101100 */
[----:B----4-:R-:W-:-:S13]  /*04b0*/  ISETP.NE.AND P1, PT, R8, RZ, PT ;  /* 0x000000ff0800720c */ /* 0x010fda0003f25270 */
[----:B------:R-:W4:Y:S02]  /*04c0*/  @P1 LD.E R8, desc[UR4][R14.64+0x4] ;  /* 0x000004040e081980 */ /* 0x000f24000c101900 */
[----:B----45:R-:W-:-:S06]  /*04d0*/  @P1 IADD3 R125, PT, PT, R8, -R13, RZ ;  /* 0x8000000d087d1210 */ /* 0x030fcc0007ffe0ff */
[----:B------:R4:W5:Y:S02]  /*04e0*/  @!P1 LD.E R125, desc[UR4][R14.64] ;  /* 0x000000040e7d9980 */ /* 0x000964000c101900 */
.L_x_13924:
[----:B------:R-:W-:Y:S05]  /*04f0*/  BSYNC.RECONVERGENT B0 ;  /* 0x0000000000007941 */ /* 0x000fea0003800200 */
.L_x_13923:
        /* <DEDUP_REMOVED lines=8> */
.L_x_13926:
[----:B------:R-:W5:Y:S01]  /*0580*/  LD.E.64 R8, desc[UR4][R2.64+0x108] ;  /* 0x0001080402087980 */ /* 0x000f62000c101b00 */
[----:B------:R-:W-:Y:S01]  /*0590*/  BSSY.RECONVERGENT B0, `(.L_x_13928) ;  /* 0x0000006000007945 */ /* 0x000fe20003800200 */
[----:B------:R-:W-:Y:S01]  /*05a0*/  IMAD.MOV.U32 R7, RZ, RZ, RZ ;  /* 0x000000ffff077224 */ /* 0x000fe200078e00ff */
[----:B-----5:R-:W-:-:S04]  /*05b0*/  ISETP.NE.U32.AND P0, PT, R8, RZ, PT ;  /* 0x000000ff0800720c */ /* 0x020fc80003f05070 */
[----:B------:R-:W-:-:S13]  /*05c0*/  ISETP.NE.AND.EX P0, PT, R9, RZ, PT, P0 ;  /* 0x000000ff0900720c */ /* 0x000fda0003f05300 */
[----:B------:R-:W-:Y:S05]  /*05d0*/  @!P0 BRA `(.L_x_13929) ;  /* 0x0000000000048947 */ /* 0x000fea0003800000 */
[----:B------:R1:W5:Y:S02]  /*05e0*/  LD.E R7, desc[UR4][R2.64+0xbc] ;  /* 0x0000bc0402077980 */ /* 0x000364000c101900 */
.L_x_13929:
[----:B------:R-:W-:Y:S05]  /*05f0*/  BSYNC.RECONVERGENT B0 ;  /* 0x0000000000007941 */ /* 0x000fea0003800200 */
.L_x_13928:
[----:B-----5:R-:W-:Y:S02]  /*0600*/  IADD3 R125, PT, PT, R7, R125, -R12 ;  /* 0x0000007d077d7210 */ /* 0x020fe40007ffe80c */
.L_x_13927:
[----:B------:R-:W-:Y:S05]  /*0610*/  BSYNC.RECONVERGENT B1 ;  /* 0x0000000000017941 */ /* 0x000fea0003800200 */
.L_x_13925:
[----:B------:R-:W-:Y:S01]  /*0620*/  IMAD.SHL.U32 R176, R27, 0x40, RZ ;  /* 0x000000401bb07824 */ /* 0x000fe200078e00ff */
[----:B------:R-:W-:-:S04]  /*0630*/  MOV R173, 0x0 ;  /* 0x0000000000ad7802 */ /* 0x000fc80000000f00 */
[----:B------:R-:W-:-:S13]  /*0640*/  ISETP.GT.AND P0, PT, R127, R176, PT ;  /* 0x000000b07f00720c */ /* 0x000fda0003f04270 */
[----:B-1234-:R-:W-:Y:S05]  /*0650*/  @!P0 RET.REL.NODEC R172 `(_ZN5flash24flash_fwd_splitkv_kernelI23Flash_fwd_kernel_traitsILi64ELi64ELi128ELi4ELb0ELb0EN7cutlass10bfloat16_tE19Flash_kernel_traitsILi64ELi64ELi128ELi4ES3_EELb0ELb1ELb1ELb0ELb0ELb0ELb1ELb0EEEvNS_16Flash_fwd_paramsE) ;  /* 0xfffffff8ac688950 */ /* 0x01efea0003c3ffff */
[----:B------:R-:W2:Y:S04]  /*0660*/  LD.E R10, desc[UR4][R2.64+0xb8] ;  /* 0x0000b804020a7980 */ /* 0x000ea8000c101900 */
[----:B------:R-:W3:Y:S04]  /*0670*/  LD.E R7, desc[UR4][R2.64+0x188] ;  /* 0x0001880402077980 */ /* 0x000ee8000c101900 */
[----:B------:R-:W4:Y:S01]  /*0680*/  LD.E R8, desc[UR4][R2.64+0x184] ;  /* 0x0001840402087980 */ /* 0x000f22000c101900 */
[----:B------:R-:W-:-:S04]  /*0690*/  IABS R11, R6 ;  /* 0x00000006000b7213 */ /* 0x000fc80000000000 */
        /* <DEDUP_REMOVED lines=8> */
[----:B------:R-:W-:-:S04]  /*0720*/  IMAD.HI.U32 R14, R17, R14, R16 ;  /* 0x0000000e110e7227 */ /* 0x000fc800078e0010 */
[----:B------:R-:W-:Y:S02]  /*0730*/  IMAD.MOV R9, RZ, RZ, -R9 ;  /* 0x000000ffff097224 */ /* 0x000fe400078e0a09 */
[----:B------:R-:W-:Y:S02]  /*0740*/  IMAD.IADD R118, R176, 0x1, R125 ;  /* 0x00000001b0767824 */ /* 0x000fe400078e027d */
[----:B--2---:R-:W-:-:S05]  /*0750*/  VIADD R10, R10, 0x7f ;  /* 0x0000007f0a0a7836 */ /* 0x004fca0000000000 */
[----:B------:R-:W-:-:S04]  /*0760*/  SHF.R.S32.HI R15, RZ, 0x1f, R10 ;  /* 0x0000001fff0f7819 */ /* 0x000fc8000001140a */
[----:B------:R-:W-:-:S04]  /*0770*/  LEA.HI R15, R15, R10, RZ, 0x7 ;  /* 0x0000000a0f0f7211 */ /* 0x000fc800078f38ff */
[----:B------:R-:W-:-:S05]  /*0780*/  LEA.HI.SX32 R15, R15, R6, 0x19 ;  /* 0x000000060f0f7211 */ /* 0x000fca00078fcaff */
[----:B------:R-:W-:-:S05]  /*0790*/  VIADD R15, R15, 0xffffffff ;  /* 0xffffffff0f0f7836 */ /* 0x000fca0000000000 */
        /* <DEDUP_REMOVED lines=10> */
[----:B------:R-:W-:-:S05]  /*0840*/  VIADD R9, R125, 0x7f ;  /* 0x0000007f7d097836 */ /* 0x000fca0000000000 */
[----:B------:R-:W-:Y:S02]  /*0850*/  IADD3 R10, PT, PT, R9, R176, -R127 ;  /* 0x000000b0090a7210 */ /* 0x000fe40007ffe87f */
[----:B----4-:R-:W-:-:S03]  /*0860*/  IADD3 R8, PT, PT, R118, -R127, -R8 ;  /* 0x8000007f76087210 */ /* 0x010fc60007ffe808 */
[----:B------:R-:W-:Y:S01]  /*0870*/  @P2 VIADD R14, R14, 0x1 ;  /* 0x000000010e0e2836 */ /* 0x000fe20000000000 */
[----:B---3--:R-:W-:Y:S02]  /*0880*/  IADD3 R7, PT, PT, R10, 0x40, R7 ;  /* 0x000000400a077810 */ /* 0x008fe40007ffe007 */
[----:B------:R-:W-:Y:S01]  /*0890*/  SHF.R.S32.HI R10, RZ, 0x1f, R9 ;  /* 0x0000001fff0a7819 */ /* 0x000fe20000011409 */
        /* <DEDUP_REMOVED lines=87> */
[----:B-1----:R-:W-:Y:S05]  /*0e10*/  @P6 RET.REL.NODEC R172 `(_ZN5flash24flash_fwd_splitkv_kernelI23Flash_fwd_kernel_traitsILi64ELi64ELi128ELi4ELb0ELb0EN7cutlass10bfloat16_tE19Flash_kernel_traitsILi64ELi64ELi128ELi4ES3_EELb0ELb1ELb1ELb0ELb0ELb0ELb1ELb0EEEvNS_16Flash_fwd_paramsE) ;  /* 0xfffffff0ac786950 */ /* 0x002fea0003c3ffff */
[----:B------:R-:W-:Y:S02]  /*0e20*/  MOV R5, 0xff800000 ;  /* 0xff80000000057802 */ /* 0x000fe40000000f00 */
[----:B------:R-:W-:-:S03]  /*0e30*/  MOV R173, 0x0 ;  /* 0x0000000000ad7802 */ /* 0x000fc60000000f00 */
[----:B------:R1:W-:Y:S02]  /*0e40*/  ST.E desc[UR4][R2.64+0xe0], R5 ;  /* 0x0000e00502007985 */ /* 0x0003e4000c101904 */
[----:B-1----:R-:W-:Y:S05]  /*0e50*/  RET.REL.NODEC R172 `(_ZN5flash24flash_fwd_splitkv_kernelI23Flash_fwd_kernel_traitsILi64ELi64ELi128ELi4ELb0ELb0EN7cutlass10bfloat16_tE19Flash_kernel_traitsILi64ELi64ELi128ELi4ES3_EELb0ELb1ELb1ELb0ELb0ELb0ELb1ELb0EEEvNS_16Flash_fwd_paramsE) ;  /* 0xfffffff0ac687950 */ /* 0x002fea0003c3ffff */
.L_x_13930:
        /* <DEDUP_REMOVED lines=82> */
[----:B---3--:R-:W-:Y:S01]  /*1380*/  SHF.R.S32.HI R9, RZ, 0x1f, R4 ;  /* 0x0000001fff097819 */ /* 0x008fe20000011404 */
        /* <DEDUP_REMOVED lines=20> */
.L_x_13932:
        /* <DEDUP_REMOVED lines=35> */
[C---:B------:R-:W-:Y:S01]  /*1700*/  @!P4 IMAD R9, R16.reuse, R4, R9 ;  /* 0x000000041009c224 */ /* 0x040fe200078e0209 */
[----:B------:R-:W-:Y:S01]  /*1710*/  ISETP.NE.AND P1, PT, R23, RZ, PT ;  /* 0x000000ff1700720c */ /* 0x000fe20003f25270 */
[----:B------:R-:W-:Y:S01]  /*1720*/  @!P4 IMAD.WIDE.U32 R20, R16, R11, R20 ;  /* 0x0000000b1014c225 */ /* 0x000fe200078e0014 */
[----:B------:R-:W-:-:S03]  /*1730*/  ISETP.GE.AND P2, PT, R5, RZ, PT ;  /* 0x000000ff0500720c */ /* 0x000fc60003f46270 */
[----:B------:R-:W-:Y:S01]  /*1740*/  @P4 IMAD.WIDE.U32 R16, R162, R7, RZ ;  /* 0x00000007a2104225 */ /* 0x000fe200078e00ff */
[----:B------:R-:W-:-:S03]  /*1750*/  @!P3 IADD3 R10, PT, PT, R10, 0x1, RZ ;  /* 0x000000010a0ab810 */ /* 0x000fc60007ffe0ff */
[----:B------:R-:W-:Y:S01]  /*1760*/  @P4 IMAD R4, R163, R7, RZ ;  /* 0x00000007a3044224 */ /* 0x000fe200078e02ff */
[----:B------:R-:W-:Y:S02]  /*1770*/  LEA R7, R124, 0xffffff80, 0x7 ;  /* 0xffffff807c077811 */ /* 0x000fe400078e38ff */
[----:B------:R-:W-:Y:S01]  /*1780*/  @!P4 IADD3 R9, PT, PT, R21, R9, RZ ;  /* 0x000000091509c210 */ /* 0x000fe20007ffe0ff */
[----:B------:R-:W-:Y:S01]  /*1790*/  @P4 IMAD.IADD R9, R17, 0x1, R4 ;  /* 0x0000000111094824 */ /* 0x000fe200078e0204 */
[----:B------:R-:W-:Y:S02]  /*17a0*/  @!P4 MOV R8, R20 ;  /* 0x000000140008c202 */ /* 0x000fe40000000f00 */
        /* <DEDUP_REMOVED lines=32> */
.L_x_13933:
[----:B------:R-:W-:Y:S05]  /*19b0*/  BSYNC.RECONVERGENT B0 ;  /* 0x0000000000007941 */ /* 0x000fea0003800200 */
.L_x_13931:
        /* <DEDUP_REMOVED lines=28> */
[----:B------:R-:W-:-:S09]  /*1b80*/  ISETP.NE.AND P3, PT, R23, RZ, PT ;  /* 0x000000ff1700720c */ /* 0x000fd20003f65270 */
[----:B------:R-:W-:-:S05]  /*1b90*/  @P4 VIADD R21, R21, 0x1 ;  /* 0x0000000115154836 */ /* 0x000fca0000000000 */
[----:B------:R-:W-:Y:S01]  /*1ba0*/  MOV R12, R21 ;  /* 0x00000015000c7202 */ /* 0x000fe20000000f00 */
[----:B------:R-:W-:Y:S02]  /*1bb0*/  IMAD.SHL.U32 R13, R126, 0x8, RZ ;  /* 0x000000087e0d7824 */ /* 0x000fe400078e00ff */
[-C--:B-----5:R-:W-:Y:S02]  /*1bc0*/  IMAD R16, R17, R164.reuse, RZ ;  /* 0x000000a411107224 */ /* 0x0a0fe400078e02ff */
[----:B------:R-:W-:Y:S01]  /*1bd0*/  @!P2 IMAD.MOV R12, RZ, RZ, -R12 ;  /* 0x000000ffff0ca224 */ /* 0x000fe200078e0a0c */
[----:B------:R-:W-:Y:S01]  /*1be0*/  @!P3 LOP3.LUT R12, RZ, R23, RZ, 0x33, !PT ;  /* 0x00000017ff0cb212 */ /* 0x000fe200078e33ff */
[----:B------:R-:W-:Y:S01]  /*1bf0*/  IMAD.WIDE.U32 R22, R7, R164, RZ ;  /* 0x000000a407167225 */ /* 0x000fe200078e00ff */
[----:B------:R-:W-:Y:S02]  /*1c00*/  LOP3.LUT R177, R13, 0x38, RZ, 0xc0, !PT ;  /* 0x000000380db17812 */ /* 0x000fe400078ec0ff */
[----:B------:R-:W-:Y:S01]  /*1c10*/  SHF.R.S32.HI R20, RZ, 0x1f, R12 ;  /* 0x0000001fff147819 */ /* 0x000fe2000001140c */
[----:B------:R-:W-:-:S02]  /*1c20*/  IMAD R16, R7, R165, R16 ;  /* 0x000000a507107224 */ /* 0x000fc400078e0210 */
[----:B------:R-:W-:Y:S01]  /*1c30*/  IMAD R7, R25, R12, RZ ;  /* 0x0000000c19077224 */ /* 0x000fe200078e02ff */
[----:B------:R-:W-:Y:S01]  /*1c40*/  IADD3 R8, P3, P2, R22, R8, R177 ;  /* 0x0000000816087210 */ /* 0x000fe20007a7e0b1 */
[----:B------:R-:W-:Y:S02]  /*1c50*/  IMAD.IADD R16, R23, 0x1, R16 ;  /* 0x0000000117107824 */ /* 0x000fe400078e0210 */
[----:B------:R-:W-:-:S04]  /*1c60*/  IMAD.WIDE.U32 R22, R24, R12, RZ ;  /* 0x0000000c18167225 */ /* 0x000fc800078e00ff */
[----:B------:R-:W-:Y:S01]  /*1c70*/  IMAD R7, R20, R24, R7 ;  /* 0x0000001814077224 */ /* 0x000fe200078e0207 */
[----:B------:R-:W-:Y:S02]  /*1c80*/  IADD3.X R5, PT, PT, R16, R5, RZ, P3, P2 ;  /* 0x0000000510057210 */ /* 0x000fe40001fe44ff */
[----:B------:R-:W-:Y:S02]  /*1c90*/  IADD3 R16, P2, PT, R8, R22, RZ ;  /* 0x0000001608107210 */ /* 0x000fe40007f5e0ff */
[----:B------:R-:W-:Y:S02]  /*1ca0*/  IADD3 R8, PT, PT, R23, R7, RZ ;  /* 0x0000000717087210 */ /* 0x000fe40007ffe0ff */
[----:B------:R-:W-:-:S03]  /*1cb0*/  SHF.R.U32.HI R24, RZ, 0x3, R126 ;  /* 0x00000003ff187819 */ /* 0x000fc6000001167e */
[----:B------:R-:W-:Y:S01]  /*1cc0*/  IMAD.X R17, R5, 0x1, R8, P2 ;  /* 0x0000000105117824 */ /* 0x000fe200010e0608 */
[----:B------:R-:W-:Y:S01]  /*1cd0*/  IADD3 R6, P3, PT, R177, R6, RZ ;  /* 0x00000006b1067210 */ /* 0x000fe20007f7e0ff */
[----:B------:R-:W-:Y:S02]  /*1ce0*/  IMAD R171, R165, R24, RZ ;  /* 0x00000018a5ab7224 */ /* 0x000fe400078e02ff */
[----:B------:R-:W-:Y:S01]  /*1cf0*/  IMAD.WIDE.U32 R16, R24, R164, R16 ;  /* 0x000000a418107225 */ /* 0x000fe200078e0010 */
[----:B------:R-:W-:Y:S01]  /*1d00*/  IADD3.X R7, PT, PT, RZ, R4, RZ, P3, !PT ;  /* 0x00000004ff077210 */ /* 0x000fe20001ffe4ff */
[----:B------:R-:W1:Y:S02]  /*1d10*/  S2R R9, SR_CgaCtaId ;  /* 0x0000000000097919 */ /* 0x000e640000008800 */
[----:B------:R-:W-:Y:S02]  /*1d20*/  IMAD.IADD R171, R17, 0x1, R171 ;  /* 0x0000000111ab7824 */ /* 0x000fe400078e02ab */
[----:B------:R-:W-:-:S02]  /*1d30*/  IMAD R169, R163, R24, RZ ;  /* 0x00000018a3a97224 */ /* 0x000fc400078e02ff */
[----:B------:R-:W-:Y:S01]  /*1d40*/  IMAD.IADD R166, R127, 0x1, -R176 ;  /* 0x000000017fa67824 */ /* 0x000fe200078e0ab0 */
[----:B------:R-:W-:Y:S02]  /*1d50*/  SHF.L.U32 R117, R126, 0x6, RZ ;  /* 0x000000067e757819 */ /* 0x000fe400000006ff */
[----:B------:R-:W-:Y:S02]  /*1d60*/  SHF.R.S32.HI R23, RZ, 0x1f, R178 ;  /* 0x0000001fff177819 */ /* 0x000fe400000114b2 */
[----:B------:R-:W-:Y:S02]  /*1d70*/  MOV R8, 0x400 ;  /* 0x0000040000087802 */ /* 0x000fe40000000f00 */
[----:B------:R-:W-:Y:S01]  /*1d80*/  SHF.R.U32.HI R123, RZ, 0x1, R126 ;  /* 0x00000001ff7b7819 */ /* 0x000fe2000001167e */
[----:B------:R-:W-:Y:S01]  /*1d90*/  IMAD.MOV.U32 R25, RZ, RZ, RZ ;  /* 0x000000ffff197224 */ /* 0x000fe200078e00ff */
[----:B------:R-:W-:Y:S01]  /*1da0*/  BSSY.RECONVERGENT B0, `(.L_x_13934) ;  /* 0x0000031000007945 */ /* 0x000fe20003800200 */
[----:B------:R-:W-:Y:S01]  /*1db0*/  IMAD.WIDE.U32 R26, R27, 0x40, R24 ;  /* 0x000000401b1a7825 */ /* 0x000fe200078e0018 */
[----:B-1----:R-:W-:-:S02]  /*1dc0*/  LEA R9, R9, R8, 0x18 ;  /* 0x0000000809097211 */ /* 0x002fc400078ec0ff */
[----:B--2---:R-:W-:-:S04]  /*1dd0*/  LEA R170, P2, R16, R32, 0x1 ;  /* 0x0000002010aa7211 */ /* 0x004fc800078408ff */
[----:B------:R-:W-:Y:S01]  /*1de0*/  LEA.HI.X R171, R16, R33, R171, 0x1, P2 ;  /* 0x0000002110ab7211 */ /* 0x000fe200010f0cab */
[----:B------:R-:W-:-:S04]  /*1df0*/  IMAD.WIDE.U32 R16, R24, R162, R6 ;  /* 0x000000a218107225 */ /* 0x000fc800078e0006 */
[-C--:B---3--:R-:W-:Y:S02]  /*1e00*/  @!P1 IMAD R5, R19, R179.reuse, RZ ;  /* 0x000000b313059224 */ /* 0x088fe400078e02ff */
[----:B------:R-:W-:-:S04]  /*1e10*/  @!P1 IMAD.WIDE.U32 R6, R18, R179, RZ ;  /* 0x000000b312069225 */ /* 0x000fc800078e00ff */
[----:B------:R-:W-:-:S04]  /*1e20*/  @P1 IMAD.WIDE.U32 R18, R28, R0, RZ ;  /* 0x000000001c121225 */ /* 0x000fc800078e00ff */
[----:B------:R-:W-:Y:S02]  /*1e30*/  @P1 IMAD R4, R29, R0, RZ ;  /* 0x000000001d041224 */ /* 0x000fe400078e02ff */
[----:B------:R-:W-:Y:S01]  /*1e40*/  @P1 IMAD.MOV.U32 R6, RZ, RZ, R18 ;  /* 0x000000ffff061224 */ /* 0x000fe200078e0012 */
[----:B------:R-:W-:Y:S01]  /*1e50*/  @!P1 IADD3 R0, PT, PT, R7, R5, RZ ;  /* 0x0000000507009210 */ /* 0x000fe20007ffe0ff */
[----:B------:R-:W-:Y:S01]  /*1e60*/  IMAD.IADD R169, R17, 0x1, R169 ;  /* 0x0000000111a97824 */ /* 0x000fe200078e02a9 */
[C---:B----4-:R-:W-:Y:S01]  /*1e70*/  LEA R168, P2, R16.reuse, R10, 0x1 ;  /* 0x0000000a10a87211 */ /* 0x050fe200078408ff */
[----:B------:R-:W-:Y:S01]  /*1e80*/  @P1 IMAD.IADD R0, R19, 0x1, R4 ;  /* 0x0000000113001824 */ /* 0x000fe200078e0204 */
[----:B------:R-:W-:Y:S02]  /*1e90*/  IADD3 R10, P1, PT, R177, R6, RZ ;  /* 0x00000006b10a7210 */ /* 0x000fe40007f3e0ff */
[----:B------:R-:W-:Y:S02]  /*1ea0*/  LEA.HI.X R169, R16, R11, R169, 0x1, P2 ;  /* 0x0000000b10a97211 */ /* 0x000fe400010f0ca9 */
[----:B------:R-:W-:Y:S01]  /*1eb0*/  LOP3.LUT R5, R13, 0x1c0, RZ, 0xc0, !PT ;  /* 0x000001c00d057812 */ /* 0x000fe200078ec0ff */
[----:B------:R-:W-:Y:S01]  /*1ec0*/  IMAD.X R11, RZ, RZ, R0, P1 ;  /* 0x000000ffff0b7224 */ /* 0x000fe200008e0600 */
[----:B------:R-:W-:-:S02]  /*1ed0*/  ISETP.GE.AND P1, PT, R24, R166, PT ;  /* 0x000000a61800720c */ /* 0x000fc40003f26270 */
[----:B------:R-:W-:Y:S01]  /*1ee0*/  LOP3.LUT R4, R5, 0x38, R126, 0xf8, !PT ;  /* 0x0000003805047812 */ /* 0x000fe200078ef87e */
[----:B------:R-:W-:Y:S01]  /*1ef0*/  IMAD R17, R15, R178, RZ ;  /* 0x000000b20f117224 */ /* 0x000fe200078e02ff */
[----:B------:R-:W-:Y:S02]  /*1f00*/  LOP3.LUT R7, R117, 0x1c0, RZ, 0xc0, !PT ;  /* 0x000001c075077812 */ /* 0x000fe400078ec0ff */
[----:B------:R-:W-:Y:S01]  /*1f10*/  LOP3.LUT R4, R4, 0x38, R13, 0x78, !PT ;  /* 0x0000003804047812 */ /* 0x000fe200078e780d */
[----:B------:R-:W-:Y:S02]  /*1f20*/  IMAD R17, R14, R23, R17 ;  /* 0x000000170e117224 */ /* 0x000fe400078e0211 */
[----:B------:R-:W-:Y:S01]  /*1f30*/  IMAD.WIDE.U32 R14, R178, R14, R10 ;  /* 0x0000000eb20e7225 */ /* 0x000fe200078e000a */
[----:B------:R-:W-:Y:S02]  /*1f40*/  LOP3.LUT R10, R7, 0x8, R123, 0xf8, !PT ;  /* 0x00000008070a7812 */ /* 0x000fe400078ef87b */
[----:B------:R-:W-:Y:S01]  /*1f50*/  LOP3.LUT R4, R4, 0x1e00, R13, 0xf8, !PT ;  /* 0x00001e0004047812 */ /* 0x000fe200078ef80d */
[----:B------:R-:W-:Y:S01]  /*1f60*/  IMAD.IADD R17, R15, 0x1, R17 ;  /* 0x000000010f117824 */ /* 0x000fe200078e0211 */
[----:B------:R-:W-:-:S02]  /*1f70*/  SHF.R.U32.HI R0, RZ, 0x4, R126 ;  /* 0x00000004ff007819 */ /* 0x000fc4000001167e */
        /* <DEDUP_REMOVED lines=18> */
.L_x_13936:
[----:B------:R2:W-:Y:S02]  /*20a0*/  STS.128 [R175], RZ ;  /* 0x000000ffaf007388 */ /* 0x0005e40000000c00 */
.L_x_13935:
[----:B------:R-:W-:Y:S05]  /*20b0*/  BSYNC.RECONVERGENT B0 ;  /* 0x0000000000007941 */ /* 0x000fea0003800200 */
.L_x_13934:
        /* <DEDUP_REMOVED lines=29> */
.L_x_13938:
[----:B------:R-:W-:Y:S05]  /*2290*/  BSYNC.RECONVERGENT B0 ;  /* 0x0000000000007941 */ /* 0x000fea0003800200 */
.L_x_13937:
        /* <DEDUP_REMOVED lines=19> */
.L_x_13940:
[----:B------:R-:W-:Y:S05]  /*23d0*/  BSYNC.RECONVERGENT B0 ;  /* 0x0000000000007941 */ /* 0x000fea0003800200 */
.L_x_13939:
        /* <DEDUP_REMOVED lines=18> */
.L_x_13942:
[----:B------:R-:W-:Y:S05]  /*2500*/  BSYNC.RECONVERGENT B0 ;  /* 0x0000000000007941 */ /* 0x000fea0003800200 */
.L_x_13941:
        /* <DEDUP_REMOVED lines=11> */
.L_x_13945:
[----:B------:R1:W-:Y:S02]  /*25c0*/  STS.128 [R175+0x2000], RZ ;  /* 0x002000ffaf007388 */ /* 0x0003e40000000c00 */
.L_x_13944:
[----:B------:R-:W-:Y:S05]  /*25d0*/  BSYNC.RECONVERGENT B0 ;  /* 0x0000000000007941 */ /* 0x000fea0003800200 */
.L_x_13943:
        /* <DEDUP_REMOVED lines=21> */
.L_x_13947:
[----:B------:R-:W-:Y:S05]  /*2730*/  BSYNC.RECONVERGENT B0 ;  /* 0x0000000000007941 */ /* 0x000fea0003800200 */
.L_x_13946:
        /* <DEDUP_REMOVED lines=13> */
.L_x_13949:
[----:B------:R-:W-:Y:S05]  /*2810*/  BSYNC.RECONVERGENT B0 ;  /* 0x0000000000007941 */ /* 0x000fea0003800200 */
.L_x_13948:
        /* <DEDUP_REMOVED lines=12> */
.L_x_13951:
[----:B------:R-:W-:Y:S05]  /*28e0*/  BSYNC.RECONVERGENT B0 ;  /* 0x0000000000007941 */ /* 0x000fea0003800200 */
.L_x_13950:
        /* <DEDUP_REMOVED lines=14> */
.L_x_13953:
[----:B------:R-:W-:Y:S05]  /*29d0*/  BSYNC.RECONVERGENT B0 ;  /* 0x0000000000007941 */ /* 0x000fea0003800200 */
.L_x_13952:
        /* <DEDUP_REMOVED lines=11> */
.L_x_13955:
[----:B------:R-:W-:Y:S05]  /*2a90*/  BSYNC.RECONVERGENT B0 ;  /* 0x0000000000007941 */ /* 0x000fea0003800200 */
.L_x_13954:
        /* <DEDUP_REMOVED lines=14> */
.L_x_13957:
[----:B------:R-:W-:Y:S05]  /*2b80*/  BSYNC.RECONVERGENT B0 ;  /* 0x0000000000007941 */ /* 0x000fea0003800200 */
.L_x_13956:
        /* <DEDUP_REMOVED lines=12> */
.L_x_13959:
[----:B------:R-:W-:Y:S05]  /*2c50*/  BSYNC.RECONVERGENT B0 ;  /* 0x0000000000007941 */ /* 0x000fea0003800200 */
.L_x_13958:
[----:B-1----:R-:W2:Y:S04]  /*2c60*/  LD.E.64 R28, desc[UR4][R2.64+0x1c0] ;  /* 0x0001c004021c7980 */ /* 0x002ea8000c101b00 */
[----:B------:R-:W3:Y:S01]  /*2c70*/  LD.E.64 R26, desc[UR4][R2.64+0x1b8] ;  /* 0x0001b804021a7980 */ /* 0x000ee2000c101b00 */
[----:B------:R-:W-:-:S03]  /*2c80*/  IMAD.MOV.U32 R22, RZ, RZ, R178 ;  /* 0x000000ffff167224 */ /* 0x000fc600078e00b2 */
        /* <DEDUP_REMOVED lines=17> */
[----:B------:R-:W-:Y:S01]  /*2da0*/  LOP3.LUT R15, R117, 0x7c00, R26, 0xf8, !PT ;  /* 0x00007c00750f7812 */ /* 0x000fe200078ef81a */
[----:B------:R-:W-:Y:S01]  /*2db0*/  BAR.SYNC.DEFER_BLOCKING 0x0 ;  /* 0x0000000000007b1d */ /* 0x000fe20000010000 */
[----:B--2--5:R-:W-:Y:S01]  /*2dc0*/  FMUL.FTZ R173, R173, R22 ;  /* 0x00000016adad7220 */ /* 0x024fe20000410000 */
[----:B------:R-:W-:-:S04]  /*2dd0*/  SHF.L.U64.HI R22, R164, 0x4, R165 ;  /* 0x00000004a4167819 */ /* 0x000fc800000102a5 */
        /* <DEDUP_REMOVED lines=8> */
.L_x_13962:
[----:B------:R3:W-:Y:S01]  /*2e60*/  STS.128 [R175+0x6000], RZ ;  /* 0x006000ffaf007388 */ /* 0x0007e20000000c00 */
[----:B------:R-:W-:Y:S05]  /*2e70*/  BRA `(.L_x_13963) ;  /* 0x0000000000047947 */ /* 0x000fea0003800000 */
.L_x_13961:
[----:B------:R2:W-:Y:S02]  /*2e80*/  STS.128 [R175+0x6000], RZ ;  /* 0x006000ffaf007388 */ /* 0x0005e40000000c00 */
.L_x_13963:
[----:B------:R-:W-:Y:S05]  /*2e90*/  BSYNC.RECONVERGENT B0 ;  /* 0x0000000000007941 */ /* 0x000fea0003800200 */
.L_x_13960:
[-C--:B------:R-:W-:Y:S01]  /*2ea0*/  ISETP.GE.AND P2, PT, R4, R5.reuse, PT ;  /* 0x000000050400720c */ /* 0x080fe20003f46270 */
[C---:B-1----:R-:W-:Y:S01]  /*2eb0*/  IMAD.SHL.U32 R11, R17.reuse, 0x2, RZ ;  /* 0x00000002110b7824 */ /* 0x042fe200078e00ff */
        /* <DEDUP_REMOVED lines=22> */
.L_x_13965:
[----:B------:R-:W-:Y:S05]  /*3020*/  BSYNC.RECONVERGENT B0 ;  /* 0x0000000000007941 */ /* 0x000fea0003800200 */
.L_x_13964:
        /* <DEDUP_REMOVED lines=17> */
.L_x_13967:
[----:B------:R-:W-:Y:S05]  /*3140*/  BSYNC.RECONVERGENT B0 ;  /* 0x0000000000007941 */ /* 0x000fea0003800200 */
.L_x_13966:
        /* <DEDUP_REMOVED lines=12> */
.L_x_13969:
[----:B------:R-:W-:Y:S05]  /*3210*/  BSYNC.RECONVERGENT B0 ;  /* 0x0000000000007941 */ /* 0x000fea0003800200 */
.L_x_13968:
        /* <DEDUP_REMOVED lines=15> */
.L_x_13971:
[----:B------:R-:W-:Y:S05]  /*3310*/  BSYNC.RECONVERGENT B0 ;  /* 0x0000000000007941 */ /* 0x000fea0003800200 */
.L_x_13970:
        /* <DEDUP_REMOVED lines=12> */
.L_x_13973:
[----:B------:R-:W-:Y:S05]  /*33e0*/  BSYNC.RECONVERGENT B0 ;  /* 0x0000000000007941 */ /* 0x000fea0003800200 */
.L_x_13972:
        /* <DEDUP_REMOVED lines=15> */
.L_x_13975:
[----:B------:R-:W-:Y:S05]  /*34e0*/  BSYNC.RECONVERGENT B0 ;  /* 0x0000000000007941 */ /* 0x000fea0003800200 */
.L_x_13974:
        /* <DEDUP_REMOVED lines=13> */
.L_x_13977:
[----:B------:R-:W-:Y:S05]  /*35c0*/  BSYNC.RECONVERGENT B0 ;  /* 0x0000000000007941 */ /* 0x000fea0003800200 */
.L_x_13976:
[----:B-1----:R-:W-:Y:S01]  /*35d0*/  LDSM.16.M88.4 R20, [R161] ;  /* 0x00000000a114783b */ /* 0x002fe20000000200 */
[----:B------:R-:W-:Y:S01]  /*35e0*/  IMAD.MOV.U32 R5, RZ, RZ, 0x20 ;  /* 0x00000020ff057424 */ /* 0x000fe200078e00ff */
[----:B------:R-:W-:Y:S01]  /*35f0*/  R2P PR, R126, 0x6 ;  /* 0x000000067e007804 */ /* 0x000fe20000000000 */
[----:B------:R-:W-:Y:S01]  /*3600*/  IMAD.MOV.U32 R7, RZ, RZ, 0x40 ;  /* 0x00000040ff077424 */ /* 0x000fe200078e00ff */
[----:B------:R-:W1:Y:S01]  /*3610*/  LDSM.16.M88.4 R12, [R160+0x2000] ;  /* 0x00200000a00c783b */ /* 0x000e620000000200 */
[----:B------:R-:W-:Y:S01]  /*3620*/  IADD3 R183, PT, PT, R125, -R127, -R122 ;  /* 0x8000007f7db77210 */ /* 0x000fe20007ffe87a */
[----:B------:R-:W-:Y:S01]  /*3630*/  BSSY.RECONVERGENT B1, `(.L_x_13978) ;  /* 0x000010e000017945 */ /* 0x000fe20003800200 */
[----:B------:R-:W-:Y:S01]  /*3640*/  SEL R5, R5, 0xffffffe0, !P1 ;  /* 0xffffffe005057807 */ /* 0x000fe20004800000 */
[----:B------:R-:W5:Y:S01]  /*3650*/  LDSM.16.M88.4 R36, [R160+0x4800] ;  /* 0x00480000a024783b */ /* 0x000f620000000200 */
[----:B------:R-:W-:Y:S02]  /*3660*/  SEL R7, R7, 0xffffffc0, !P2 ;  /* 0xffffffc007077807 */ /* 0x000fe40005000000 */
[----:B------:R-:W-:Y:S01]  /*3670*/  ISETP.GT.AND P1, PT, R8, R167, PT ;  /* 0x000000a70800720c */ /* 0x000fe20003f24270 */
[----:B------:R-:W2:Y:S01]  /*3680*/  LDSM.16.M88.4 R28, [R160+0x5000] ;  /* 0x00500000a01c783b */ /* 0x000ea20000000200 */
[----:B------:R-:W-:-:S02]  /*3690*/  IMAD.IADD R159, R161, 0x1, R5 ;  /* 0x00000001a19f7824 */ /* 0x000fc400078e0205 */
[C---:B------:R-:W-:Y:S01]  /*36a0*/  IMAD.IADD R155, R160.reuse, 0x1, R5 ;  /* 0x00000001a09b7824 */ /* 0x040fe200078e0205 */
[----:B------:R-:W3:Y:S01]  /*36b0*/  LDSM.16.M88.4 R68, [R160+0x2800] ;  /* 0x00280000a044783b */ /* 0x000ee20000000200 */
[--C-:B------:R-:W-:Y:S02]  /*36c0*/  IMAD.IADD R158, R161, 0x1, R7.reuse ;  /* 0x00000001a19e7824 */ /* 0x100fe400078e0207 */
[----:B------:R-:W-:Y:S01]  /*36d0*/  IMAD.IADD R154, R160, 0x1, R7 ;  /* 0x00000001a09a7824 */ /* 0x000fe200078e0207 */
[----:B------:R-:W4:Y:S01]  /*36e0*/  LDSM.16.M88.4 R60, [R160+0x3000] ;  /* 0x00300000a03c783b */ /* 0x000f220000000200 */
[C---:B------:R-:W-:Y:S02]  /*36f0*/  IMAD.IADD R157, R5.reuse, 0x1, R158 ;  /* 0x00000001059d7824 */ /* 0x040fe400078e029e */
[----:B------:R-:W-:Y:S01]  /*3700*/  IMAD.IADD R153, R5, 0x1, R154 ;  /* 0x0000000105997824 */ /* 0x000fe200078e029a */
[----:B------:R-:W4:Y:S04]  /*3710*/  LDSM.16.M88.4 R52, [R160+0x3800] ;  /* 0x00380000a034783b */ /* 0x000f280000000200 */
[----:B------:R-:W4:Y:S04]  /*3720*/  LDSM.16.M88.4 R44, [R160+0x4000] ;  /* 0x00400000a02c783b */ /* 0x000f280000000200 */
[----:B------:R-:W4:Y:S04]  /*3730*/  LDSM.16.M88.4 R108, [R160+0x5800] ;  /* 0x00580000a06c783b */ /* 0x000f280000000200 */
[----:B------:R-:W-:Y:S04]  /*3740*/  LDSM.16.M88.4 R80, [R159] ;  /* 0x000000009f50783b */ /* 0x000fe80000000200 */
        /* <DEDUP_REMOVED lines=10> */
[----:B------:R-:W2:Y:S01]  /*37f0*/  LDSM.16.M88.4 R112, [R155+0x5800] ;  /* 0x005800009b70783b */ /* 0x000ea20000000200 */
[C---:B------:R-:W-:Y:S03]  /*3800*/  HMMA.16816.F32.BF16 R12, R20.reuse, R14, RZ ;  /* 0x0000000e140c723c */ /* 0x040fe600000418ff */
[----:B------:R-:W0:Y:S05]  /*3810*/  LDGDEPBAR ;  /* 0x00000000000079af */ /* 0x000e2a0000000000 */
        /* <DEDUP_REMOVED lines=16> */
[C---:B------:R-:W-:Y:S08]  /*3920*/  HMMA.16816.F32.BF16 R40, R80.reuse, R76, R40 ;  /* 0x0000004c5028723c */ /* 0x040ff00000041828 */
[C---:B------:R-:W-:Y:S01]  /*3930*/  HMMA.16816.F32.BF16 R36, R80.reuse, R78, R36 ;  /* 0x0000004e5024723c */ /* 0x040fe20000041824 */
[----:B------:R-:W3:Y:S07]  /*3940*/  LDSM.16.M88.4 R76, [R158] ;  /* 0x000000009e4c783b */ /* 0x000eee0000000200 */
[C---:B-1----:R-:W-:Y:S08]  /*3950*/  HMMA.16816.F32.BF16 R32, R80.reuse, R84, R32 ;  /* 0x000000545020723c */ /* 0x042ff00000041820 */
[C---:B------:R-:W-:Y:S01]  /*3960*/  HMMA.16816.F32.BF16 R28, R80.reuse, R86, R28 ;  /* 0x00000056501c723c */ /* 0x040fe2000004181c */
[----:B------:R-:W1:Y:S07]  /*3970*/  LDSM.16.M88.4 R84, [R154+0x5000] ;  /* 0x005000009a54783b */ /* 0x000e6e0000000200 */
        /* <DEDUP_REMOVED lines=14> */
[----:B------:R-:W2:Y:S07]  /*3a60*/  LDSM.16.M88.4 R80, [R154+0x5800] ;  /* 0x005800009a50783b */ /* 0x000eae0000000200 */
[C---:B---3--:R-:W-:Y:S08]  /*3a70*/  HMMA.16816.F32.BF16 R72, R76.reuse, R104, R72 ;  /* 0x000000684c48723c */ /* 0x048ff00000041848 */
        /* <DEDUP_REMOVED lines=23> */
[----:B------:R-:W4:Y:S01]  /*3bf0*/  LDSM.16.M88.4 R80, [R153+0x5000] ;  /* 0x005000009950783b */ /* 0x000f220000000200 */
[----:B------:R-:W-:-:S04]  /*3c00*/  DEPBAR.LE SB0, 0x0 ;  /* 0x000080000000791a */ /* 0x000fc80000000000 */
[C---:B-1----:R-:W-:Y:S08]  /*3c10*/  HMMA.16816.F32.BF16 R40, R104.reuse, R84, R40 ;  /* 0x000000546828723c */ /* 0x042ff00000041828 */
[----:B------:R-:W-:Y:S01]  /*3c20*/  HMMA.16816.F32.BF16 R84, R104, R86, R36 ;  /* 0x000000566854723c */ /* 0x000fe20000041824 */
[----:B------:R-:W-:Y:S02]  /*3c30*/  SHF.R.U32.HI R38, RZ, 0x2, R126 ;  /* 0x00000002ff267819 */ /* 0x000fe4000001167e */
[----:B------:R-:W-:-:S02]  /*3c40*/  LOP3.LUT R37, R123, 0x1f0, RZ, 0xc0, !PT ;  /* 0x000001f07b257812 */ /* 0x000fc400078ec0ff */
[----:B------:R-:W-:Y:S02]  /*3c50*/  LOP3.LUT R38, R38, 0x7, RZ, 0xc0, !PT ;  /* 0x0000000726267812 */ /* 0x000fe400078ec0ff */
[----:B------:R-:W-:Y:S01]  /*3c60*/  LOP3.LUT R126, R121, 0x6, RZ, 0xc0, !PT ;  /* 0x00000006797e7812 */ /* 0x000fe200078ec0ff */
[----:B---3--:R-:W-:Y:S01]  /*3c70*/  HMMA.16816.F32.BF16 R72, R104, R100, R72 ;  /* 0x000000646848723c */ /* 0x008fe20000041848 */
[----:B------:R-:W-:-:S03]  /*3c80*/  IADD3 R39, PT, PT, R38, R37, RZ ;  /* 0x0000002526277210 */ /* 0x000fc60007ffe0ff */
[----:B------:R-:W-:Y:S02]  /*3c90*/  IMAD.IADD R100, R6, 0x1, R126 ;  /* 0x0000000106647824 */ /* 0x000fe400078e027e */
[--C-:B------:R-:W-:Y:S02]  /*3ca0*/  IMAD.IADD R182, R176, 0x1, R39.reuse ;  /* 0x00000001b0b67824 */ /* 0x100fe400078e0227 */
[----:B------:R-:W-:Y:S01]  /*3cb0*/  IMAD.IADD R39, R118, 0x1, R39 ;  /* 0x0000000176277824 */ /* 0x000fe200078e0227 */
[----:B------:R-:W-:Y:S01]  /*3cc0*/  HMMA.16816.F32.BF16 R16, R104, R108, R16 ;  /* 0x0000006c6810723c */ /* 0x000fe20000041810 */
[----:B------:R-:W-:Y:S02]  /*3cd0*/  IMAD.IADD R183, R182, 0x1, R183 ;  /* 0x00000001b6b77824 */ /* 0x000fe400078e02b7 */
[----:B------:R-:W-:-:S03]  /*3ce0*/  IMAD.IADD R118, R100, 0x1, R127 ;  /* 0x0000000164767824 */ /* 0x000fc600078e027f */
[----:B------:R-:W-:Y:S02]  /*3cf0*/  VIMNMX R185, PT, PT, RZ, R183, !PT ;  /* 0x000000b7ffb97248 */ /* 0x000fe40007fe0100 */
[----:B--2---:R-:W-:Y:S01]  /*3d00*/  HMMA.16816.F32.BF16 R24, R104, R76, R24 ;  /* 0x0000004c6818723c */ /* 0x004fe20000041818 */
[----:B------:R-:W-:Y:S02]  /*3d10*/  IADD3 R77, PT, PT, R120, R125, -R127 ;  /* 0x0000007d784d7210 */ /* 0x000fe40007ffe87f */
[----:B------:R-:W-:Y:S02]  /*3d20*/  VIADDMNMX R183, R183, 0x8, RZ, !PT ;  /* 0x00000008b7b77846 */ /* 0x000fe400078001ff */
[----:B------:R-:W-:-:S03]  /*3d30*/  IADD3 R182, PT, PT, R182, R77, RZ ;  /* 0x0000004db6b67210 */ /* 0x000fc60007ffe0ff */
[----:B------:R-:W-:Y:S01]  /*3d40*/  HMMA.16816.F32.BF16 R12, R104, R110, R12 ;  /* 0x0000006e680c723c */ /* 0x000fe2000004180c */
[C-C-:B------:R-:W-:Y:S02]  /*3d50*/  VIADDMNMX R184, R182.reuse, 0x1, R125.reuse, PT ;  /* 0x00000001b6b87846 */ /* 0x140fe4000380017d */
[----:B------:R-:W-:-:S05]  /*3d60*/  VIADDMNMX R182, R182, 0x9, R125, PT ;  /* 0x00000009b6b67846 */ /* 0x000fca000380017d */
[C---:B------:R-:W-:Y:S08]  /*3d70*/  HMMA.16816.F32.BF16 R68, R104.reuse, R102, R68 ;  /* 0x000000666844723c */ /* 0x040ff00000041844 */
[C---:B------:R-:W-:Y:S08]  /*3d80*/  HMMA.16816.F32.BF16 R64, R104.reuse, R96, R64 ;  /* 0x000000606840723c */ /* 0x040ff00000041840 */
[C---:B------:R-:W-:Y:S08]  /*3d90*/  HMMA.16816.F32.BF16 R60, R104.reuse, R98, R60 ;  /* 0x00000062683c723c */ /* 0x040ff0000004183c */
[C---:B------:R-:W-:Y:S08]  /*3da0*/  HMMA.16816.F32.BF16 R56, R104.reuse, R92, R56 ;  /* 0x0000005c6838723c */ /* 0x040ff00000041838 */
[C---:B------:R-:W-:Y:S08]  /*3db0*/  HMMA.16816.F32.BF16 R52, R104.reuse, R94, R52 ;  /* 0x0000005e6834723c */ /* 0x040ff00000041834 */
[C---:B------:R-:W-:Y:S08]  /*3dc0*/  HMMA.16816.F32.BF16 R48, R104.reuse, R88, R48 ;  /* 0x000000586830723c */ /* 0x040ff00000041830 */
[C---:B------:R-:W-:Y:S08]  /*3dd0*/  HMMA.16816.F32.BF16 R44, R104.reuse, R90, R44 ;  /* 0x0000005a682c723c */ /* 0x040ff0000004182c */
[----:B----4-:R-:W-:Y:S01]  /*3de0*/  HMMA.16816.F32.BF16 R32, R104, R80, R32 ;  /* 0x000000506820723c */ /* 0x010fe20000041820 */
[----:B------:R-:W-:-:S07]  /*3df0*/  VIADD R81, R39, 0x8 ;  /* 0x0000000827517836 */ /* 0x000fce0000000000 */
        /* <DEDUP_REMOVED lines=17> */
.L_x_13981:
        /* <DEDUP_REMOVED lines=32> */
[----:B------:R-:W2:Y:S01]  /*4110*/  LD.E.64 R88, desc[UR4][R2.64+0x38] ;  /* 0x0000380402587980 */ /* 0x000ea2000c101b00 */
        /* <DEDUP_REMOVED lines=27> */
.L_x_13982:
[----:B------:R-:W-:Y:S05]  /*42d0*/  BSYNC.RECONVERGENT B0 ;  /* 0x0000000000007941 */ /* 0x000fea0003800200 */
.L_x_13980:
        /* <DEDUP_REMOVED lines=65> */
.L_x_13984:
[----:B------:R-:W-:Y:S05]  /*46f0*/  BSYNC.RECONVERGENT B0 ;  /* 0x0000000000007941 */ /* 0x000fea0003800200 */
.L_x_13983:
[----:B------:R-:W0:Y:S02]  /*4700*/  LDGDEPBAR ;  /* 0x00000000000079af */ /* 0x000e240000000000 */
.L_x_13979:
[----:B------:R-:W-:Y:S05]  /*4710*/  BSYNC.RECONVERGENT B1 ;  /* 0x0000000000017941 */ /* 0x000fea0003800200 */
.L_x_13978:
[C-C-:B-12---:R-:W-:Y:S02]  /*4720*/  IADD3 R76, PT, PT, R39.reuse, -0x1, -R118.reuse ;  /* 0xffffffff274c7810 */ /* 0x146fe40007ffe876 */
[----:B------:R-:W-:Y:S02]  /*4730*/  IADD3 R0, PT, PT, R39, -0x11, -R118 ;  /* 0xffffffef27007810 */ /* 0x000fe40007ffe876 */
[----:B------:R-:W-:Y:S02]  /*4740*/  IABS R76, R76 ;  /* 0x0000004c004c7213 */ /* 0x000fe40000000000 */
[----:B------:R-:W-:Y:S02]  /*4750*/  IABS R0, R0 ;  /* 0x0000000000007213 */ /* 0x000fe40000000000 */
[----:B------:R-:W-:Y:S02]  /*4760*/  I2FP.F32.S32 R76, R76 ;  /* 0x0000004c004c7245 */ /* 0x000fe40000201400 */
[----:B------:R-:W-:-:S02]  /*4770*/  I2FP.F32.S32 R0, R0 ;  /* 0x0000000000007245 */ /* 0x000fc40000201400 */
[--C-:B------:R-:W-:Y:S01]  /*4780*/  IADD3 R89, PT, PT, R39, -0x28, -R118.reuse ;  /* 0xffffffd827597810 */ /* 0x100fe20007ffe876 */
[----:B------:R-:W-:Y:S01]  /*4790*/  FFMA.FTZ R83, -R173, R76, R17 ;  /* 0x0000004cad537223 */ /* 0x000fe20000010111 */
[--C-:B------:R-:W-:Y:S01]  /*47a0*/  IADD3 R36, PT, PT, R39, -0x9, -R118.reuse ;  /* 0xfffffff727247810 */ /* 0x100fe20007ffe876 */
[----:B------:R-:W-:Y:S01]  /*47b0*/  FFMA.FTZ R17, -R173, R0, R73 ;  /* 0x00000000ad117223 */ /* 0x000fe20000010149 */
[----:B------:R-:W-:Y:S02]  /*47c0*/  IADD3 R0, PT, PT, R39, -0x21, -R118 ;  /* 0xffffffdf27007810 */ /* 0x000fe40007ffe876 */
[----:B------:R-:W-:Y:S02]  /*47d0*/  IABS R89, R89 ;  /* 0x0000005900597213 */ /* 0x000fe40000000000 */
[----:B------:R-:W-:Y:S02]  /*47e0*/  IABS R0, R0 ;  /* 0x0000000000007213 */ /* 0x000fe40000000000 */
[----:B------:R-:W-:-:S02]  /*47f0*/  I2FP.F32.S32 R89, R89 ;  /* 0x0000005900597245 */ /* 0x000fc40000201400 */
[----:B------:R-:W-:Y:S02]  /*4800*/  IABS R36, R36 ;  /* 0x0000002400247213 */ /* 0x000fe40000000000 */
[----:B------:R-:W-:Y:S01]  /*4810*/  I2FP.F32.S32 R0, R0 ;  /* 0x0000000000007245 */ /* 0x000fe20000201400 */
[----:B------:R-:W-:Y:S01]  /*4820*/  FFMA.FTZ R104, -R173, R89, R60 ;  /* 0x00000059ad687223 */ /* 0x000fe2000001013c */
[C-C-:B------:R-:W-:Y:S02]  /*4830*/  IADD3 R130, PT, PT, R81.reuse, -0x9, -R118.reuse ;  /* 0xfffffff751827810 */ /* 0x140fe40007ffe876 */
[----:B------:R-:W-:Y:S01]  /*4840*/  IADD3 R89, PT, PT, R81, -0x10, -R118 ;  /* 0xfffffff051597810 */ /* 0x000fe20007ffe876 */
[----:B------:R-:W-:Y:S01]  /*4850*/  FFMA.FTZ R107, -R173, R0, R65 ;  /* 0x00000000ad6b7223 */ /* 0x000fe20000010141 */
[----:B------:R-:W-:Y:S02]  /*4860*/  I2FP.F32.S32 R36, R36 ;  /* 0x0000002400247245 */ /* 0x000fe40000201400 */
[----:B------:R-:W-:-:S02]  /*4870*/  IABS R130, R130 ;  /* 0x0000008200827213 */ /* 0x000fc40000000000 */
[--C-:B------:R-:W-:Y:S01]  /*4880*/  IADD3 R0, PT, PT, R81, -0x11, -R118.reuse ;  /* 0xffffffef51007810 */ /* 0x100fe20007ffe876 */
[----:B------:R-:W-:Y:S01]  /*4890*/  FFMA.FTZ R79, -R173, R36, R13 ;  /* 0x00000024ad4f7223 */ /* 0x000fe2000001010d */
[----:B------:R-:W-:Y:S02]  /*48a0*/  IABS R89, R89 ;  /* 0x0000005900597213 */ /* 0x000fe40000000000 */
[----:B------:R-:W-:Y:S02]  /*48b0*/  I2FP.F32.S32 R130, R130 ;  /* 0x0000008200827245 */ /* 0x000fe40000201400 */
[--C-:B------:R-:W-:Y:S02]  /*48c0*/  IADD3 R36, PT, PT, R39, -0x19, -R118.reuse ;  /* 0xffffffe727247810 */ /* 0x100fe40007ffe876 */
[----:B------:R-:W-:Y:S01]  /*48d0*/  IADD3 R65, PT, PT, R81, -0x18, -R118 ;  /* 0xffffffe851417810 */ /* 0x000fe20007ffe876 */
[----:B------:R-:W-:Y:S01]  /*48e0*/  FFMA.FTZ R130, -R173, R130, R15 ;  /* 0x00000082ad827223 */ /* 0x000fe2000001010f */
[----:B------:R-:W-:-:S02]  /*48f0*/  IABS R0, R0 ;  /* 0x0000000000007213 */ /* 0x000fc40000000000 */
[----:B------:R-:W-:Y:S02]  /*4900*/  I2FP.F32.S32 R89, R89 ;  /* 0x0000005900597245 */ /* 0x000fe40000201400 */
[----:B------:R-:W-:Y:S02]  /*4910*/  IABS R36, R36 ;  /* 0x0000002400247213 */ /* 0x000fe40000000000 */
[----:B------:R-:W-:Y:S01]  /*4920*/  IABS R65, R65 ;  /* 0x0000004100417213 */ /* 0x000fe20000000000 */
[----:B------:R-:W-:Y:S01]  /*4930*/  FFMA.FTZ R15, -R173, R89, R74 ;  /* 0x00000059ad0f7223 */ /* 0x000fe2000001014a */
[----:B------:R-:W-:Y:S02]  /*4940*/  I2FP.F32.S32 R0, R0 ;  /* 0x0000000000007245 */ /* 0x000fe40000201400 */
[--C-:B------:R-:W-:Y:S02]  /*4950*/  IADD3 R89, PT, PT, R81, -0x28, -R118.reuse ;  /* 0xffffffd851597810 */ /* 0x100fe40007ffe876 */
[----:B------:R-:W-:Y:S01]  /*4960*/  I2FP.F32.S32 R36, R36 ;  /* 0x0000002400247245 */ /* 0x000fe20000201400 */
[----:B------:R-:W-:Y:S01]  /*4970*/  FFMA.FTZ R129, -R173, R0, R75 ;  /* 0x00000000ad817223 */ /* 0x000fe2000001014b */
[----:B------:R-:W-:Y:S01]  /*4980*/  I2FP.F32.S32 R65, R65 ;  /* 0x0000004100417245 */ /* 0x000fe20000201400 */
[--C-:B------:R-:W-:Y:S01]  /*4990*/  IMAD.IADD R75, R39, 0x1, -R118.reuse ;  /* 0x00000001274b7824 */ /* 0x100fe200078e0a76 */
[----:B------:R-:W-:Y:S01]  /*49a0*/  IABS R89, R89 ;  /* 0x0000005900597213 */ /* 0x000fe20000000000 */
[----:B------:R-:W-:Y:S01]  /*49b0*/  FFMA.FTZ R69, -R173, R36, R69 ;  /* 0x00000024ad457223 */ /* 0x000fe20000010145 */
[----:B------:R-:W-:Y:S01]  /*49c0*/  IADD3 R77, PT, PT, R39, -0x10, -R118 ;  /* 0xfffffff0274d7810 */ /* 0x000fe20007ffe876 */
[----:B------:R-:W-:Y:S01]  /*49d0*/  FFMA.FTZ R128, -R173, R65, R70 ;  /* 0x00000041ad807223 */ /* 0x000fe20000010146 */
[--C-:B------:R-:W-:Y:S01]  /*49e0*/  IADD3 R36, PT, PT, R81, -0x1, -R118.reuse ;  /* 0xffffffff51247810 */ /* 0x100fe20007ffe876 */
[----:B------:R-:W-:Y:S01]  /*49f0*/  VIADD R65, R75, 0xfffffff8 ;  /* 0xfffffff84b417836 */ /* 0x000fe20000000000 */
[C-C-:B------:R-:W-:Y:S01]  /*4a00*/  IADD3 R122, PT, PT, R81.reuse, -0x19, -R118.reuse ;  /* 0xffffffe7517a7810 */ /* 0x140fe20007ffe876 */
[C-C-:B------:R-:W-:Y:S01]  /*4a10*/  IMAD.IADD R70, R81.reuse, 0x1, -R118.reuse ;  /* 0x0000000151467824 */ /* 0x140fe200078e0a76 */
[----:B------:R-:W-:-:S02]  /*4a20*/  IADD3 R91, PT, PT, R81, -0x20, -R118 ;  /* 0xffffffe0515b7810 */ /* 0x000fc40007ffe876 */
[----:B------:R-:W-:Y:S02]  /*4a30*/  I2FP.F32.S32 R89, R89 ;  /* 0x0000005900597245 */ /* 0x000fe40000201400 */
[C-C-:B------:R-:W-:Y:S02]  /*4a40*/  IADD3 R13, PT, PT, R39.reuse, -0x18, -R118.reuse ;  /* 0xffffffe8270d7810 */ /* 0x140fe40007ffe876 */
[----:B------:R-:W-:Y:S01]  /*4a50*/  IADD3 R73, PT, PT, R39, -0x20, -R118 ;  /* 0xffffffe027497810 */ /* 0x000fe20007ffe876 */
[----:B------:R-:W-:Y:S01]  /*4a60*/  FFMA.FTZ R114, -R173, R89, R62 ;  /* 0x00000059ad727223 */ /* 0x000fe2000001013e */
[----:B------:R-:W-:Y:S01]  /*4a70*/  IADD3 R116, PT, PT, R81, -0x21, -R118 ;  /* 0xffffffdf51747810 */ /* 0x000fe20007ffe876 */
[----:B------:R-:W-:Y:S01]  /*4a80*/  VIADD R62, R100, 0x1 ;  /* 0x00000001643e7836 */ /* 0x000fe20000000000 */
[----:B------:R-:W-:Y:S02]  /*4a90*/  IABS R77, R77 ;  /* 0x0000004d004d7213 */ /* 0x000fe40000000000 */
[----:B------:R-:W-:-:S02]  /*4aa0*/  IABS R36, R36 ;  /* 0x0000002400247213 */ /* 0x000fc40000000000 */
[----:B------:R-:W-:Y:S02]  /*4ab0*/  IABS R122, R122 ;  /* 0x0000007a007a7213 */ /* 0x000fe40000000000 */
[----:B------:R-:W-:Y:S02]  /*4ac0*/  IABS R91, R91 ;  /* 0x0000005b005b7213 */ /* 0x000fe40000000000 */
        /* <DEDUP_REMOVED lines=18> */
[----:B------:R-:W-:Y:S01]  /*4bf0*/  ISETP.GE.AND P4, PT, R62, R185, PT ;  /* 0x000000b93e00720c */ /* 0x000fe20003f86270 */
[C---:B------:R-:W-:Y:S01]  /*4c00*/  FFMA.FTZ R116, -R173.reuse, R116, R67 ;  /* 0x00000074ad747223 */ /* 0x040fe20000010143 */
[----:B------:R-:W-:Y:S01]  /*4c10*/  IABS R75, R75 ;  /* 0x0000004b004b7213 */ /* 0x000fe20000000000 */
[----:B------:R-:W-:Y:S01]  /*4c20*/  FFMA.FTZ R71, -R173, R65, R12 ;  /* 0x00000041ad477223 */ /* 0x000fe2000001010c */
        /* <DEDUP_REMOVED lines=20> */
[--C-:B------:R-:W-:Y:S02]  /*4d70*/  IADD3 R0, PT, PT, R39, -0x79, -R118.reuse ;  /* 0xffffff8727007810 */ /* 0x100fe40007ffe876 */
[C---:B------:R-:W-:Y:S02]  /*4d80*/  ISETP.GE.AND P3, PT, R62.reuse, R184, PT ;  /* 0x000000b83e00720c */ /* 0x040fe40003f66270 */
[C---:B------:R-:W-:Y:S02]  /*4d90*/  ISETP.GE.AND P1, PT, R62.reuse, R183, PT ;  /* 0x000000b73e00720c */ /* 0x040fe40003f26270 */
[----:B------:R-:W-:Y:S01]  /*4da0*/  ISETP.GE.AND P2, PT, R62, R182, PT ;  /* 0x000000b63e00720c */ /* 0x000fe20003f46270 */
[----:B------:R-:W-:Y:S01]  /*4db0*/  VIADD R62, R100, 0x8 ;  /* 0x00000008643e7836 */ /* 0x000fe20000000000 */
        /* <DEDUP_REMOVED lines=20> */
[----:B------:R-:W-:Y:S01]  /*4f00*/  IADD3 R12, PT, PT, R81, -0x79, -R118 ;  /* 0xffffff87510c7810 */ /* 0x000fe20007ffe876 */
[----:B------:R-:W-:Y:S01]  /*4f10*/  IMAD.MOV.U32 R81, RZ, RZ, R75 ;  /* 0x000000ffff517224 */ /* 0x000fe200078e004b */
[----:B------:R-:W-:Y:S01]  /*4f20*/  FSEL R83, R83, -INF , P4 ;  /* 0xff80000053537808 */ /* 0x000fe20002000000 */
[----:B------:R-:W-:Y:S01]  /*4f30*/  VIADD R118, R100, 0x20 ;  /* 0x0000002064767836 */ /* 0x000fe20000000000 */
[C---:B------:R-:W-:Y:S02]  /*4f40*/  ISETP.GE.AND P5, PT, R62.reuse, R185, PT ;  /* 0x000000b93e00720c */ /* 0x040fe40003fa6270 */
[----:B------:R-:W-:Y:S02]  /*4f50*/  FSEL R75, R83, -INF , !P3 ;  /* 0xff800000534b7808 */ /* 0x000fe40005800000 */
[----:B------:R-:W-:-:S02]  /*4f60*/  ISETP.GE.AND P4, PT, R62, R184, PT ;  /* 0x000000b83e00720c */ /* 0x000fc40003f86270 */
[C---:B------:R-:W-:Y:S02]  /*4f70*/  ISETP.GE.AND P6, PT, R62.reuse, R183, PT ;  /* 0x000000b73e00720c */ /* 0x040fe40003fc6270 */
[----:B------:R-:W-:Y:S02]  /*4f80*/  ISETP.GE.AND P3, PT, R62, R182, PT ;  /* 0x000000b63e00720c */ /* 0x000fe40003f66270 */
[----:B------:R-:W-:Y:S02]  /*4f90*/  I2FP.F32.S32 R62, R81 ;  /* 0x00000051003e7245 */ /* 0x000fe40000201400 */
[----:B------:R-:W-:Y:S01]  /*4fa0*/  FSEL R89, R19, -INF , P1 ;  /* 0xff80000013597808 */ /* 0x000fe20000800000 */
[C---:B------:R-:W-:Y:S01]  /*4fb0*/  VIADD R19, R100.reuse, 0x9 ;  /* 0x0000000964137836 */ /* 0x040fe20000000000 */
[----:B------:R-:W-:Y:S01]  /*4fc0*/  IABS R123, R123 ;  /* 0x0000007b007b7213 */ /* 0x000fe20000000000 */
[----:B------:R-:W-:Y:S01]  /*4fd0*/  FFMA.FTZ R83, -R173, R62, R14 ;  /* 0x0000003ead537223 */ /* 0x000fe2000001010e */
[----:B------:R-:W-:Y:S01]  /*4fe0*/  FSEL R14, R71, -INF , P5 ;  /* 0xff800000470e7808 */ /* 0x000fe20002800000 */
[----:B------:R-:W-:Y:S01]  /*4ff0*/  VIADD R71, R100, 0x10 ;  /* 0x0000001064477836 */ /* 0x000fe20000000000 */
[----:B------:R-:W-:-:S02]  /*5000*/  ISETP.GE.AND P1, PT, R19, R185, PT ;  /* 0x000000b91300720c */ /* 0x000fc40003f26270 */
[----:B------:R-:W-:Y:S02]  /*5010*/  FSEL R89, R89, -INF , !P2 ;  /* 0xff80000059597808 */ /* 0x000fe40005000000 */
[----:B------:R-:W-:Y:S02]  /*5020*/  FSEL R83, R83, -INF , P6 ;  /* 0xff80000053537808 */ /* 0x000fe40003000000 */
[C---:B------:R-:W-:Y:S02]  /*5030*/  ISETP.GE.AND P2, PT, R19.reuse, R184, PT ;  /* 0x000000b81300720c */ /* 0x040fe40003f46270 */
[C---:B------:R-:W-:Y:S02]  /*5040*/  ISETP.GE.AND P5, PT, R19.reuse, R183, PT ;  /* 0x000000b71300720c */ /* 0x040fe40003fa6270 */
[----:B------:R-:W-:Y:S02]  /*5050*/  ISETP.GE.AND P6, PT, R19, R182, PT ;  /* 0x000000b61300720c */ /* 0x000fe40003fc6270 */
[----:B------:R-:W-:Y:S01]  /*5060*/  FSEL R19, R79, -INF , P1 ;  /* 0xff8000004f137808 */ /* 0x000fe20000800000 */
[----:B------:R-:W-:Y:S01]  /*5070*/  VIADD R79, R100, 0x11 ;  /* 0x00000011644f7836 */ /* 0x000fe20000000000 */
[----:B------:R-:W-:-:S02]  /*5080*/  ISETP.GE.AND P1, PT, R71, R185, PT ;  /* 0x000000b94700720c */ /* 0x000fc40003f26270 */
[----:B------:R-:W-:Y:S02]  /*5090*/  FSEL R83, R83, -INF , !P3 ;  /* 0xff80000053537808 */ /* 0x000fe40005800000 */
[----:B------:R-:W-:Y:S02]  /*50a0*/  FSEL R19, R19, -INF , !P2 ;  /* 0xff80000013137808 */ /* 0x000fe40005000000 */
[----:B------:R-:W-:Y:S02]  /*50b0*/  FSEL R81, R130, -INF , P5 ;  /* 0xff80000082517808 */ /* 0x000fe40002800000 */
[C---:B------:R-:W-:Y:S02]  /*50c0*/  ISETP.GE.AND P3, PT, R71.reuse, R184, PT ;  /* 0x000000b84700720c */ /* 0x040fe40003f66270 */
[C---:B------:R-:W-:Y:S02]  /*50d0*/  ISETP.GE.AND P2, PT, R71.reuse, R183, PT ;  /* 0x000000b74700720c */ /* 0x040fe40003f46270 */
[----:B------:R-:W-:-:S02]  /*50e0*/  ISETP.GE.AND P5, PT, R71, R182, PT ;  /* 0x000000b64700720c */ /* 0x000fc40003fa6270 */
[----:B------:R-:W-:Y:S01]  /*50f0*/  FSEL R71, R77, -INF , P1 ;  /* 0xff8000004d477808 */ /* 0x000fe20000800000 */
[----:B------:R-:W-:Y:S01]  /*5100*/  VIADD R77, R100, 0x18 ;  /* 0x00000018644d7836 */ /* 0x000fe20000000000 */
[----:B------:R-:W-:Y:S02]  /*5110*/  ISETP.GE.AND P1, PT, R79, R185, PT ;  /* 0x000000b94f00720c */ /* 0x000fe40003f26270 */
[----:B------:R-:W-:Y:S02]  /*5120*/  FSEL R81, R81, -INF , !P6 ;  /* 0xff80000051517808 */ /* 0x000fe40007000000 */
[----:B------:R-:W-:Y:S02]  /*5130*/  FSEL R15, R15, -INF , P2 ;  /* 0xff8000000f0f7808 */ /* 0x000fe40001000000 */
[----:B------:R-:W-:Y:S02]  /*5140*/  ISETP.GE.AND P6, PT, R79, R184, PT ;  /* 0x000000b84f00720c */ /* 0x000fe40003fc6270 */
[----:B------:R-:W-:-:S02]  /*5150*/  FSEL R71, R71, -INF , !P3 ;  /* 0xff80000047477808 */ /* 0x000fc40005800000 */
[----:B------:R-:W-:Y:S02]  /*5160*/  FSEL R17, R17, -INF , P1 ;  /* 0xff80000011117808 */ /* 0x000fe40000800000 */
[C---:B------:R-:W-:Y:S02]  /*5170*/  ISETP.GE.AND P3, PT, R79.reuse, R183, PT ;  /* 0x000000b74f00720c */ /* 0x040fe40003f66270 */
[----:B------:R-:W-:Y:S02]  /*5180*/  ISETP.GE.AND P2, PT, R79, R182, PT ;  /* 0x000000b64f00720c */ /* 0x000fe40003f46270 */
[----:B------:R-:W-:Y:S02]  /*5190*/  FSEL R79, R15, -INF , !P5 ;  /* 0xff8000000f4f7808 */ /* 0x000fe40006800000 */
[----:B------:R-:W-:Y:S01]  /*51a0*/  FSEL R15, R17, -INF , !P6 ;  /* 0xff800000110f7808 */ /* 0x000fe20007000000 */
[----:B------:R-:W-:Y:S01]  /*51b0*/  VIADD R17, R100, 0x19 ;  /* 0x0000001964117836 */ /* 0x000fe20000000000 */
[----:B------:R-:W-:-:S02]  /*51c0*/  ISETP.GE.AND P1, PT, R77, R185, PT ;  /* 0x000000b94d00720c */ /* 0x000fc40003f26270 */
[----:B------:R-:W-:Y:S02]  /*51d0*/  FSEL R129, R129, -INF , P3 ;  /* 0xff80000081817808 */ /* 0x000fe40001800000 */
[C---:B------:R-:W-:Y:S02]  /*51e0*/  ISETP.GE.AND P5, PT, R77.reuse, R184, PT ;  /* 0x000000b84d00720c */ /* 0x040fe40003fa6270 */
[C---:B------:R-:W-:Y:S02]  /*51f0*/  ISETP.GE.AND P6, PT, R77.reuse, R183, PT ;  /* 0x000000b74d00720c */ /* 0x040fe40003fc6270 */
[----:B------:R-:W-:Y:S02]  /*5200*/  ISETP.GE.AND P3, PT, R77, R182, PT ;  /* 0x000000b64d00720c */ /* 0x000fe40003f66270 */
[----:B------:R-:W-:Y:S02]  /*5210*/  FSEL R13, R13, -INF , P1 ;  /* 0xff8000000d0d7808 */ /* 0x000fe40000800000 */
[----:B------:R-:W-:-:S02]  /*5220*/  FSEL R77, R129, -INF , !P2 ;  /* 0xff800000814d7808 */ /* 0x000fc40005000000 */
[----:B------:R-:W-:Y:S02]  /*5230*/  ISETP.GE.AND P2, PT, R17, R185, PT ;  /* 0x000000b91100720c */ /* 0x000fe40003f46270 */
[----:B------:R-:W-:Y:S02]  /*5240*/  FSEL R13, R13, -INF , !P5 ;  /* 0xff8000000d0d7808 */ /* 0x000fe40006800000 */
[C---:B------:R-:W-:Y:S02]  /*5250*/  ISETP.GE.AND P1, PT, R17.reuse, R184, PT ;  /* 0x000000b81100720c */ /* 0x040fe40003f26270 */
[----:B------:R-:W-:Y:S02]  /*5260*/  ISETP.GE.AND P5, PT, R17, R183, PT ;  /* 0x000000b71100720c */ /* 0x000fe40003fa6270 */
[----:B------:R-:W-:Y:S02]  /*5270*/  FSEL R128, R128, -INF , P6 ;  /* 0xff80000080807808 */ /* 0x000fe40003000000 */
[----:B------:R-:W-:-:S02]  /*5280*/  FSEL R69, R69, -INF , P2 ;  /* 0xff80000045457808 */ /* 0x000fc40001000000 */
[----:B------:R-:W-:Y:S02]  /*5290*/  ISETP.GE.AND P2, PT, R118, R185, PT ;  /* 0x000000b97600720c */ /* 0x000fe40003f46270 */
        /* <DEDUP_REMOVED lines=17> */
[----:B------:R-:W-:Y:S02]  /*53b0*/  FSEL R199, R120, -INF , !P5 ;  /* 0xff80000078c77808 */ /* 0x000fe40006800000 */
[----:B------:R-:W-:-:S02]  /*53c0*/  FSEL R107, R107, -INF , P2 ;  /* 0xff8000006b6b7808 */ /* 0x000fc40001000000 */
[----:B------:R-:W-:Y:S02]  /*53d0*/  ISETP.GE.AND P5, PT, R118, R185, PT ;  /* 0x000000b97600720c */ /* 0x000fe40003fa6270 */
[----:B------:R-:W-:Y:S02]  /*53e0*/  FSEL R195, R107, -INF , !P6 ;  /* 0xff8000006bc37808 */ /* 0x000fe40007000000 */
[----:B------:R-:W-:Y:S02]  /*53f0*/  FSEL R191, R104, -INF , P5 ;  /* 0xff80000068bf7808 */ /* 0x000fe40002800000 */
[----:B------:R-:W-:Y:S02]  /*5400*/  I2FP.F32.S32 R104, R123 ;  /* 0x0000007b00687245 */ /* 0x000fe40000201400 */
[----:B------:R-:W-:Y:S02]  /*5410*/  IABS R119, R119 ;  /* 0x0000007700777213 */ /* 0x000fe40000000000 */
[----:B------:R-:W-:Y:S01]  /*5420*/  ISETP.GE.AND P6, PT, R118, R183, PT ;  /* 0x000000b77600720c */ /* 0x000fe20003fc6270 */
[----:B------:R-:W-:Y:S01]  /*5430*/  FFMA.FTZ R61, -R173, R104, R61 ;  /* 0x00000068ad3d7223 */ /* 0x000fe2000001013d */
[----:B------:R-:W-:Y:S01]  /*5440*/  FSEL R107, R116, -INF , P3 ;  /* 0xff800000746b7808 */ /* 0x000fe20001800000 */
[C---:B------:R-:W-:Y:S01]  /*5450*/  VIADD R116, R100.reuse, 0x29 ;  /* 0x0000002964747836 */ /* 0x040fe20000000000 */
[----:B------:R-:W-:Y:S01]  /*5460*/  IABS R121, R121 ;  /* 0x0000007900797213 */ /* 0x000fe20000000000 */
[----:B------:R-:W-:Y:S01]  /*5470*/  VIADD R104, R100, 0x30 ;  /* 0x0000003064687836 */ /* 0x000fe20000000000 */
[----:B------:R-:W-:-:S02]  /*5480*/  I2FP.F32.S32 R119, R119 ;  /* 0x0000007700777245 */ /* 0x000fc40000201400 */
[----:B------:R-:W-:Y:S02]  /*5490*/  ISETP.GE.AND P3, PT, R118, R182, PT ;  /* 0x000000b67600720c */ /* 0x000fe40003f66270 */
[----:B------:R-:W-:Y:S01]  /*54a0*/  FSEL R114, R114, -INF , P6 ;  /* 0xff80000072727808 */ /* 0x000fe20003000000 */
[----:B------:R-:W-:Y:S01]  /*54b0*/  FFMA.FTZ R56, -R173, R119, R56 ;  /* 0x00000077ad387223 */ /* 0x000fe20000010138 */
[----:B------:R-:W-:Y:S02]  /*54c0*/  ISETP.GE.AND P2, PT, R118, R184, PT ;  /* 0x000000b87600720c */ /* 0x000fe40003f46270 */
[----:B------:R-:W-:Y:S02]  /*54d0*/  FSEL R107, R107, -INF , !P1 ;  /* 0xff8000006b6b7808 */ /* 0x000fe40004800000 */
[----:B------:R-:W-:Y:S02]  /*54e0*/  IABS R115, R115 ;  /* 0x0000007300737213 */ /* 0x000fe40000000000 */
[----:B------:R-:W-:-:S02]  /*54f0*/  ISETP.GE.AND P1, PT, R116, R185, PT ;  /* 0x000000b97400720c */ /* 0x000fc40003f26270 */
[----:B------:R-:W-:Y:S02]  /*5500*/  I2FP.F32.S32 R118, R121 ;  /* 0x0000007900767245 */ /* 0x000fe40000201400 */
[----:B------:R-:W-:Y:S02]  /*5510*/  FSEL R201, R114, -INF , !P3 ;  /* 0xff80000072c97808 */ /* 0x000fe40005800000 */
[----:B------:R-:W-:Y:S01]  /*5520*/  ISETP.GE.AND P3, PT, R104, R185, PT ;  /* 0x000000b96800720c */ /* 0x000fe20003f66270 */
[C---:B------:R-:W-:Y:S01]  /*5530*/  FFMA.FTZ R63, -R173.reuse, R118, R63 ;  /* 0x00000076ad3f7223 */ /* 0x040fe2000001013f */
[----:B------:R-:W-:Y:S02]  /*5540*/  I2FP.F32.S32 R115, R115 ;  /* 0x0000007300737245 */ /* 0x000fe40000201400 */
[----:B------:R-:W-:Y:S02]  /*5550*/  IABS R113, R113 ;  /* 0x0000007100717213 */ /* 0x000fe40000000000 */
[----:B------:R-:W-:Y:S01]  /*5560*/  ISETP.GE.AND P5, PT, R116, R184, PT ;  /* 0x000000b87400720c */ /* 0x000fe20003fa6270 */
[----:B------:R-:W-:Y:S01]  /*5570*/  FFMA.FTZ R58, -R173, R115, R58 ;  /* 0x00000073ad3a7223 */ /* 0x000fe2000001013a */
[----:B------:R-:W-:-:S02]  /*5580*/  FSEL R61, R61, -INF , P1 ;  /* 0xff8000003d3d7808 */ /* 0x000fc40000800000 */
[----:B------:R-:W-:Y:S02]  /*5590*/  FSEL R191, R191, -INF , !P2 ;  /* 0xff800000bfbf7808 */ /* 0x000fe40005000000 */
[----:B------:R-:W-:Y:S02]  /*55a0*/  ISETP.GE.AND P2, PT, R116, R183, PT ;  /* 0x000000b77400720c */ /* 0x000fe40003f46270 */
[----:B------:R-:W-:Y:S02]  /*55b0*/  FSEL R121, R56, -INF , P3 ;  /* 0xff80000038797808 */ /* 0x000fe40001800000 */
[----:B------:R-:W-:Y:S02]  /*55c0*/  I2FP.F32.S32 R56, R113 ;  /* 0x0000007100387245 */ /* 0x000fe40000201400 */
[----:B------:R-:W-:Y:S01]  /*55d0*/  FSEL R193, R61, -INF , !P5 ;  /* 0xff8000003dc17808 */ /* 0x000fe20006800000 */
[----:B------:R-:W-:Y:S01]  /*55e0*/  VIADD R61, R100, 0x31 ;  /* 0x00000031643d7836 */ /* 0x000fe20000000000 */
[----:B------:R-:W-:Y:S01]  /*55f0*/  IABS R111, R111 ;  /* 0x0000006f006f7213 */ /* 0x000fe20000000000 */
[----:B------:R-:W-:Y:S01]  /*5600*/  FFMA.FTZ R56, -R173, R56, R57 ;  /* 0x00000038ad387223 */ /* 0x000fe20000010139 */
[----:B------:R-:W-:Y:S01]  /*5610*/  ISETP.GE.AND P5, PT, R104, R183, PT ;  /* 0x000000b76800720c */ /* 0x000fe20003fa6270 */
[----:B------:R-:W-:Y:S01]  /*5620*/  VIADD R57, R100, 0x38 ;  /* 0x0000003864397836 */ /* 0x000fe20000000000 */
[----:B------:R-:W-:-:S02]  /*5630*/  ISETP.GE.AND P6, PT, R116, R182, PT ;  /* 0x000000b67400720c */ /* 0x000fc40003fc6270 */
[----:B------:R-:W-:Y:S02]  /*5640*/  FSEL R63, R63, -INF , P2 ;  /* 0xff8000003f3f7808 */ /* 0x000fe40001000000 */
[----:B------:R-:W-:Y:S02]  /*5650*/  IABS R112, R112 ;  /* 0x0000007000707213 */ /* 0x000fe40000000000 */
[----:B------:R-:W-:Y:S02]  /*5660*/  I2FP.F32.S32 R111, R111 ;  /* 0x0000006f006f7245 */ /* 0x000fe40000201400 */
[----:B------:R-:W-:Y:S02]  /*5670*/  ISETP.GE.AND P2, PT, R104, R182, PT ;  /* 0x000000b66800720c */ /* 0x000fe40003f46270 */
[----:B------:R-:W-:Y:S01]  /*5680*/  FSEL R58, R58, -INF , P5 ;  /* 0xff8000003a3a7808 */ /* 0x000fe20002800000 */
[----:B------:R-:W-:Y:S01]  /*5690*/  FFMA.FTZ R52, -R173, R111, R52 ;  /* 0x0000006fad347223 */ /* 0x000fe20000010134 */
[----:B------:R-:W-:-:S02]  /*56a0*/  FSEL R203, R63, -INF , !P6 ;  /* 0xff8000003fcb7808 */ /* 0x000fc40007000000 */
[----:B------:R-:W-:Y:S02]  /*56b0*/  I2FP.F32.S32 R112, R112 ;  /* 0x0000007000707245 */ /* 0x000fe40000201400 */
[----:B------:R-:W-:Y:S02]  /*56c0*/  ISETP.GE.AND P1, PT, R104, R184, PT ;  /* 0x000000b86800720c */ /* 0x000fe40003f26270 */
[-C--:B------:R-:W-:Y:S01]  /*56d0*/  ISETP.GE.AND P6, PT, R61, R185.reuse, PT ;  /* 0x000000b93d00720c */ /* 0x080fe20003fc6270 */
[----:B------:R-:W-:Y:S01]  /*56e0*/  FFMA.FTZ R59, -R173, R112, R59 ;  /* 0x00000070ad3b7223 */ /* 0x000fe2000001013b */
[----:B------:R-:W-:Y:S02]  /*56f0*/  FSEL R119, R58, -INF , !P2 ;  /* 0xff8000003a777808 */ /* 0x000fe40005000000 */
[----:B------:R-:W-:Y:S02]  /*5700*/  ISETP.GE.AND P2, PT, R57, R185, PT ;  /* 0x000000b93900720c */ /* 0x000fe40003f46270 */
[----:B------:R-:W-:-:S02]  /*5710*/  ISETP.GE.AND P3, PT, R61, R184, PT ;  /* 0x000000b83d00720c */ /* 0x000fc40003f66270 */
[----:B------:R-:W-:Y:S02]  /*5720*/  FSEL R121, R121, -INF , !P1 ;  /* 0xff80000079797808 */ /* 0x000fe40004800000 */
[----:B------:R-:W-:Y:S02]  /*5730*/  FSEL R56, R56, -INF , P6 ;  /* 0xff80000038387808 */ /* 0x000fe40003000000 */
[----:B------:R-:W-:Y:S02]  /*5740*/  IABS R109, R109 ;  /* 0x0000006d006d7213 */ /* 0x000fe40000000000 */
[----:B------:R-:W-:Y:S02]  /*5750*/  ISETP.GE.AND P1, PT, R61, R183, PT ;  /* 0x000000b73d00720c */ /* 0x000fe40003f26270 */
[----:B------:R-:W-:Y:S02]  /*5760*/  FSEL R147, R52, -INF , P2 ;  /* 0xff80000034937808 */ /* 0x000fe40001000000 */
[----:B------:R-:W-:Y:S01]  /*5770*/  FSEL R123, R56, -INF , !P3 ;  /* 0xff800000387b7808 */ /* 0x000fe20005800000 */
[----:B------:R-:W-:Y:S01]  /*5780*/  VIADD R56, R100, 0x39 ;  /* 0x0000003964387836 */ /* 0x000fe20000000000 */
[----:B------:R-:W-:-:S02]  /*5790*/  I2FP.F32.S32 R52, R109 ;  /* 0x0000006d00347245 */ /* 0x000fc40000201400 */
[----:B------:R-:W-:Y:S02]  /*57a0*/  ISETP.GE.AND P5, PT, R61, R182, PT ;  /* 0x000000b63d00720c */ /* 0x000fe40003fa6270 */
[----:B------:R-:W-:Y:S01]  /*57b0*/  FSEL R59, R59, -INF , P1 ;  /* 0xff8000003b3b7808 */ /* 0x000fe20000800000 */
[----:B------:R-:W-:Y:S01]  /*57c0*/  FFMA.FTZ R52, -R173, R52, R53 ;  /* 0x00000034ad347223 */ /* 0x000fe20000010135 */
[----:B------:R-:W-:Y:S01]  /*57d0*/  IABS R108, R108 ;  /* 0x0000006c006c7213 */ /* 0x000fe20000000000 */
[----:B------:R-:W-:Y:S01]  /*57e0*/  VIADD R53, R100, 0x40 ;  /* 0x0000004064357836 */ /* 0x000fe20000000000 */
[----:B------:R-:W-:Y:S02]  /*57f0*/  FSEL R131, R59, -INF , !P5 ;  /* 0xff8000003b837808 */ /* 0x000fe40006800000 */
[----:B------:R-:W-:Y:S02]  /*5800*/  IABS R105, R105 ;  /* 0x0000006900697213 */ /* 0x000fe40000000000 */
[----:B------:R-:W-:-:S02]  /*5810*/  ISETP.GE.AND P5, PT, R56, R185, PT ;  /* 0x000000b93800720c */ /* 0x000fc40003fa6270 */
[----:B------:R-:W-:Y:S02]  /*5820*/  I2FP.F32.S32 R108, R108 ;  /* 0x0000006c006c7245 */ /* 0x000fe40000201400 */
[----:B------:R-:W-:Y:S02]  /*5830*/  ISETP.GE.AND P6, PT, R57, R184, PT ;  /* 0x000000b83900720c */ /* 0x000fe40003fc6270 */
[----:B------:R-:W-:Y:S01]  /*5840*/  I2FP.F32.S32 R105, R105 ;  /* 0x0000006900697245 */ /* 0x000fe20000201400 */
[C---:B------:R-:W-:Y:S01]  /*5850*/  FFMA.FTZ R55, -R173.reuse, R108, R55 ;  /* 0x0000006cad377223 */ /* 0x040fe20000010137 */
[----:B------:R-:W-:Y:S02]  /*5860*/  ISETP.GE.AND P2, PT, R56, R184, PT ;  /* 0x000000b83800720c */ /* 0x000fe40003f46270 */
[----:B------:R-:W-:Y:S01]  /*5870*/  FSEL R52, R52, -INF , P5 ;  /* 0xff80000034347808 */ /* 0x000fe20002800000 */
[----:B------:R-:W-:Y:S01]  /*5880*/  FFMA.FTZ R50, -R173, R105, R50 ;  /* 0x00000069ad327223 */ /* 0x000fe20000010132 */
[----:B------:R-:W-:-:S02]  /*5890*/  FSEL R147, R147, -INF , !P6 ;  /* 0xff80000093937808 */ /* 0x000fc40007000000 */
[-C--:B------:R-:W-:Y:S02]  /*58a0*/  ISETP.GE.AND P6, PT, R56, R183.reuse, PT ;  /* 0x000000b73800720c */ /* 0x080fe40003fc6270 */
[----:B------:R-:W-:Y:S01]  /*58b0*/  FSEL R149, R52, -INF , !P2 ;  /* 0xff80000034957808 */ /* 0x000fe20005000000 */
[----:B------:R-:W-:Y:S01]  /*58c0*/  VIADD R52, R100, 0x41 ;  /* 0x0000004164347836 */ /* 0x000fe20000000000 */
[----:B------:R-:W-:Y:S02]  /*58d0*/  ISETP.GE.AND P2, PT, R53, R183, PT ;  /* 0x000000b73500720c */ /* 0x000fe40003f46270 */
[----:B------:R-:W-:Y:S02]  /*58e0*/  FSEL R55, R55, -INF , P6 ;  /* 0xff80000037377808 */ /* 0x000fe40003000000 */
[----:B------:R-:W-:Y:S02]  /*58f0*/  ISETP.GE.AND P6, PT, R53, R182, PT ;  /* 0x000000b63500720c */ /* 0x000fe40003fc6270 */
[----:B------:R-:W-:-:S02]  /*5900*/  FSEL R50, R50, -INF , P2 ;  /* 0xff80000032327808 */ /* 0x000fc40001000000 */
[----:B------:R-:W-:Y:S02]  /*5910*/  IABS R39, R39 ;  /* 0x0000002700277213 */ /* 0x000fe40000000000 */
[----:B------:R-:W-:Y:S02]  /*5920*/  FSEL R137, R50, -INF , !P6 ;  /* 0xff80000032897808 */ /* 0x000fe40007000000 */
[----:B------:R-:W-:Y:S02]  /*5930*/  I2FP.F32.S32 R50, R39 ;  /* 0x0000002700327245 */ /* 0x000fe40000201400 */
[----:B------:R-:W2:Y:S01]  /*5940*/  LD.E R39, desc[UR4][R2.64+0xdc] ;  /* 0x0000dc0402277980 */ /* 0x000ea2000c101900 */
[----:B------:R-:W-:Y:S02]  /*5950*/  IABS R110, R110 ;  /* 0x0000006e006e7213 */ /* 0x000fe40000000000 */
[----:B------:R-:W-:Y:S01]  /*5960*/  IABS R106, R106 ;  /* 0x0000006a006a7213 */ /* 0x000fe20000000000 */
[----:B------:R-:W-:Y:S01]  /*5970*/  FFMA.FTZ R47, -R173, R50, R47 ;  /* 0x00000032ad2f7223 */ /* 0x000fe2000001012f */
[----:B------:R-:W-:-:S02]  /*5980*/  I2FP.F32.S32 R61, R110 ;  /* 0x0000006e003d7245 */ /* 0x000fc40000201400 */
[----:B------:R-:W-:Y:S02]  /*5990*/  ISETP.GE.AND P3, PT, R57, R183, PT ;  /* 0x000000b73900720c */ /* 0x000fe40003f66270 */
[----:B------:R-:W-:Y:S01]  /*59a0*/  I2FP.F32.S32 R106, R106 ;  /* 0x0000006a006a7245 */ /* 0x000fe20000201400 */
[----:B------:R-:W-:Y:S01]  /*59b0*/  FFMA.FTZ R54, -R173, R61, R54 ;  /* 0x0000003dad367223 */ /* 0x000fe20000010136 */
[----:B------:R-:W-:Y:S02]  /*59c0*/  ISETP.GE.AND P1, PT, R57, R182, PT ;  /* 0x000000b63900720c */ /* 0x000fe40003f26270 */
[----:B------:R-:W-:Y:S01]  /*59d0*/  IABS R103, R103 ;  /* 0x0000006700677213 */ /* 0x000fe20000000000 */
[----:B------:R-:W-:Y:S01]  /*59e0*/  FFMA.FTZ R48, -R173, R106, R48 ;  /* 0x0000006aad307223 */ /* 0x000fe20000010130 */
[----:B------:R-:W-:Y:S02]  /*59f0*/  FSEL R54, R54, -INF , P3 ;  /* 0xff80000036367808 */ /* 0x000fe40001800000 */
[----:B------:R-:W-:-:S02]  /*5a00*/  IABS R101, R101 ;  /* 0x0000006500657213 */ /* 0x000fc40000000000 */
[----:B------:R-:W-:Y:S02]  /*5a10*/  FSEL R151, R54, -INF , !P1 ;  /* 0xff80000036977808 */ /* 0x000fe40004800000 */
[----:B------:R-:W-:Y:S02]  /*5a20*/  ISETP.GE.AND P1, PT, R53, R185, PT ;  /* 0x000000b93500720c */ /* 0x000fe40003f26270 */
[----:B------:R-:W-:Y:S02]  /*5a30*/  ISETP.GE.AND P3, PT, R56, R182, PT ;  /* 0x000000b63800720c */ /* 0x000fe40003f66270 */
[----:B------:R-:W-:Y:S02]  /*5a40*/  FSEL R129, R48, -INF , P1 ;  /* 0xff80000030817808 */ /* 0x000fe40000800000 */
[----:B------:R-:W-:Y:S02]  /*5a50*/  I2FP.F32.S32 R48, R103 ;  /* 0x0000006700307245 */ /* 0x000fe40000201400 */
[----:B------:R-:W-:-:S02]  /*5a60*/  IABS R102, R102 ;  /* 0x0000006600667213 */ /* 0x000fc40000000000 */
[----:B------:R-:W-:Y:S01]  /*5a70*/  I2FP.F32.S32 R101, R101 ;  /* 0x0000006500657245 */ /* 0x000fe20000201400 */
[----:B------:R-:W-:Y:S01]  /*5a80*/  FFMA.FTZ R48, -R173, R48, R49 ;  /* 0x00000030ad307223 */ /* 0x000fe20000010131 */
[----:B------:R-:W-:Y:S01]  /*5a90*/  FSEL R189, R55, -INF , !P3 ;  /* 0xff80000037bd7808 */ /* 0x000fe20005800000 */
[----:B------:R-:W-:Y:S01]  /*5aa0*/  VIADD R49, R100, 0x48 ;  /* 0x0000004864317836 */ /* 0x000fe20000000000 */
[----:B------:R-:W-:Y:S01]  /*5ab0*/  I2FP.F32.S32 R102, R102 ;  /* 0x0000006600667245 */ /* 0x000fe20000201400 */
[----:B------:R-:W-:Y:S01]  /*5ac0*/  FFMA.FTZ R44, -R173, R101, R44 ;  /* 0x00000065ad2c7223 */ /* 0x000fe2000001012c */
[----:B------:R-:W-:Y:S02]  /*5ad0*/  IABS R99, R99 ;  /* 0x0000006300637213 */ /* 0x000fe40000000000 */
[----:B------:R-:W-:Y:S01]  /*5ae0*/  ISETP.GE.AND P5, PT, R53, R184, PT ;  /* 0x000000b83500720c */ /* 0x000fe20003fa6270 */
[----:B------:R-:W-:Y:S01]  /*5af0*/  FFMA.FTZ R51, -R173, R102, R51 ;  /* 0x00000066ad337223 */ /* 0x000fe20000010133 */
[----:B------:R-:W-:-:S02]  /*5b00*/  ISETP.GE.AND P3, PT, R52, R185, PT ;  /* 0x000000b93400720c */ /* 0x000fc40003f66270 */
[----:B------:R-:W-:Y:S02]  /*5b10*/  I2FP.F32.S32 R99, R99 ;  /* 0x0000006300637245 */ /* 0x000fe40000201400 */
[----:B------:R-:W-:Y:S02]  /*5b20*/  ISETP.GE.AND P1, PT, R52, R184, PT ;  /* 0x000000b83400720c */ /* 0x000fe40003f26270 */
[----:B------:R-:W-:Y:S01]  /*5b30*/  FSEL R129, R129, -INF , !P5 ;  /* 0xff80000081817808 */ /* 0x000fe20006800000 */
[----:B------:R-:W-:Y:S01]  /*5b40*/  FFMA.FTZ R46, -R173, R99, R46 ;  /* 0x00000063ad2e7223 */ /* 0x000fe2000001012e */
[----:B------:R-:W-:Y:S02]  /*5b50*/  ISETP.GE.AND P6, PT, R49, R185, PT ;  /* 0x000000b93100720c */ /* 0x000fe40003fc6270 */
[----:B------:R-:W-:Y:S02]  /*5b60*/  FSEL R48, R48, -INF , P3 ;  /* 0xff80000030307808 */ /* 0x000fe40001800000 */
[----:B------:R-:W-:-:S02]  /*5b70*/  IABS R98, R98 ;  /* 0x0000006200627213 */ /* 0x000fc40000000000 */
[----:B------:R-:W-:Y:S02]  /*5b80*/  ISETP.GE.AND P5, PT, R52, R183, PT ;  /* 0x000000b73400720c */ /* 0x000fe40003fa6270 */
[----:B------:R-:W-:Y:S02]  /*5b90*/  ISETP.GE.AND P3, PT, R49, R184, PT ;  /* 0x000000b83100720c */ /* 0x000fe40003f66270 */
[----:B------:R-:W-:Y:S01]  /*5ba0*/  FSEL R133, R48, -INF , !P1 ;  /* 0xff80000030857808 */ /* 0x000fe20004800000 */
[----:B------:R-:W-:Y:S01]  /*5bb0*/  VIADD R48, R100, 0x49 ;  /* 0x0000004964307836 */ /* 0x000fe20000000000 */
[----:B------:R-:W-:Y:S02]  /*5bc0*/  FSEL R44, R44, -INF , P6 ;  /* 0xff8000002c2c7808 */ /* 0x000fe40003000000 */
[----:B------:R-:W-:Y:S02]  /*5bd0*/  I2FP.F32.S32 R98, R98 ;  /* 0x0000006200627245 */ /* 0x000fe40000201400 */
[----:B------:R-:W-:-:S02]  /*5be0*/  IABS R97, R97 ;  /* 0x0000006100617213 */ /* 0x000fc40000000000 */
[----:B------:R-:W-:Y:S01]  /*5bf0*/  ISETP.GE.AND P2, PT, R52, R182, PT ;  /* 0x000000b63400720c */ /* 0x000fe20003f46270 */
[----:B------:R-:W-:Y:S01]  /*5c00*/  FFMA.FTZ R45, -R173, R98, R45 ;  /* 0x00000062ad2d7223 */ /* 0x000fe2000001012d */
[----:B------:R-:W-:Y:S02]  /*5c10*/  ISETP.GE.AND P1, PT, R49, R183, PT ;  /* 0x000000b73100720c */ /* 0x000fe40003f26270 */
[----:B------:R-:W-:Y:S02]  /*5c20*/  FSEL R51, R51, -INF , P5 ;  /* 0xff80000033337808 */ /* 0x000fe40002800000 */
[----:B------:R-:W-:Y:S01]  /*5c30*/  FSEL R135, R44, -INF , !P3 ;  /* 0xff8000002c877808 */ /* 0x000fe20005800000 */
[----:B------:R-:W-:Y:S01]  /*5c40*/  VIADD R44, R100, 0x50 ;  /* 0x00000050642c7836 */ /* 0x000fe20000000000 */
[----:B------:R-:W-:Y:S02]  /*5c50*/  I2FP.F32.S32 R97, R97 ;  /* 0x0000006100617245 */ /* 0x000fe40000201400 */
[----:B------:R-:W-:-:S02]  /*5c60*/  ISETP.GE.AND P5, PT, R49, R182, PT ;  /* 0x000000b63100720c */ /* 0x000fc40003fa6270 */
[----:B------:R-:W-:Y:S02]  /*5c70*/  FSEL R141, R51, -INF , !P2 ;  /* 0xff800000338d7808 */ /* 0x000fe40005000000 */
[----:B------:R-:W-:Y:S02]  /*5c80*/  FSEL R46, R46, -INF , P1 ;  /* 0xff8000002e2e7808 */ /* 0x000fe40000800000 */
[----:B------:R-:W-:Y:S02]  /*5c90*/  ISETP.GE.AND P2, PT, R48, R185, PT ;  /* 0x000000b93000720c */ /* 0x000fe40003f46270 */
[----:B------:R-:W-:Y:S01]  /*5ca0*/  IABS R96, R96 ;  /* 0x0000006000607213 */ /* 0x000fe20000000000 */
[----:B------:R-:W-:Y:S01]  /*5cb0*/  FFMA.FTZ R40, -R173, R97, R40 ;  /* 0x00000061ad287223 */ /* 0x000fe20000010128 */
[----:B------:R-:W-:Y:S02]  /*5cc0*/  FSEL R143, R46, -INF , !P5 ;  /* 0xff8000002e8f7808 */ /* 0x000fe40006800000 */
[----:B------:R-:W-:-:S02]  /*5cd0*/  ISETP.GE.AND P6, PT, R48, R184, PT ;  /* 0x000000b83000720c */ /* 0x000fc40003fc6270 */
[----:B------:R-:W-:Y:S02]  /*5ce0*/  ISETP.GE.AND P3, PT, R48, R183, PT ;  /* 0x000000b73000720c */ /* 0x000fe40003f66270 */
[----:B------:R-:W-:Y:S02]  /*5cf0*/  ISETP.GE.AND P5, PT, R44, R185, PT ;  /* 0x000000b92c00720c */ /* 0x000fe40003fa6270 */
[----:B------:R-:W-:Y:S02]  /*5d00*/  FSEL R45, R45, -INF , P2 ;  /* 0xff8000002d2d7808 */ /* 0x000fe40001000000 */
[----:B------:R-:W-:Y:S02]  /*5d10*/  I2FP.F32.S32 R49, R96 ;  /* 0x0000006000317245 */ /* 0x000fe40000201400 */
[----:B------:R-:W-:Y:S02]  /*5d20*/  IABS R95, R95 ;  /* 0x0000005f005f7213 */ /* 0x000fe40000000000 */
[----:B------:R-:W-:-:S02]  /*5d30*/  FSEL R139, R45, -INF , !P6 ;  /* 0xff8000002d8b7808 */ /* 0x000fc40007000000 */
[----:B------:R-:W-:Y:S02]  /*5d40*/  FSEL R47, R47, -INF , P3 ;  /* 0xff8000002f2f7808 */ /* 0x000fe40001800000 */
[----:B------:R-:W-:Y:S01]  /*5d50*/  FSEL R61, R40, -INF , P5 ;  /* 0xff800000283d7808 */ /* 0x000fe20002800000 */
[----:B------:R-:W-:Y:S01]  /*5d60*/  FFMA.FTZ R42, -R173, R49, R42 ;  /* 0x00000031ad2a7223 */ /* 0x000fe2000001012a */
[C---:B------:R-:W-:Y:S02]  /*5d70*/  ISETP.GE.AND P2, PT, R44.reuse, R184, PT ;  /* 0x000000b82c00720c */ /* 0x040fe40003f46270 */
[C---:B------:R-:W-:Y:S02]  /*5d80*/  ISETP.GE.AND P6, PT, R44.reuse, R183, PT ;  /* 0x000000b72c00720c */ /* 0x040fe40003fc6270 */
[----:B------:R-:W-:Y:S01]  /*5d90*/  ISETP.GE.AND P3, PT, R44, R182, PT ;  /* 0x000000b62c00720c */ /* 0x000fe20003f66270 */
[----:B------:R-:W-:Y:S01]  /*5da0*/  VIADD R44, R100, 0x51 ;  /* 0x00000051642c7836 */ /* 0x000fe20000000000 */
[----:B------:R-:W-:-:S02]  /*5db0*/  I2FP.F32.S32 R40, R95 ;  /* 0x0000005f00287245 */ /* 0x000fc40000201400 */
[----:B------:R-:W-:Y:S02]  /*5dc0*/  ISETP.GE.AND P1, PT, R48, R182, PT ;  /* 0x000000b63000720c */ /* 0x000fe40003f26270 */
[----:B------:R-:W-:Y:S01]  /*5dd0*/  IABS R94, R94 ;  /* 0x0000005e005e7213 */ /* 0x000fe20000000000 */
[----:B------:R-:W-:Y:S01]  /*5de0*/  FFMA.FTZ R40, -R173, R40, R41 ;  /* 0x00000028ad287223 */ /* 0x000fe20000010129 */
[----:B------:R-:W-:Y:S02]  /*5df0*/  IABS R93, R93 ;  /* 0x0000005d005d7213 */ /* 0x000fe40000000000 */
[----:B------:R-:W-:Y:S02]  /*5e00*/  FSEL R145, R47, -INF , !P1 ;  /* 0xff8000002f917808 */ /* 0x000fe40004800000 */
[----:B------:R-:W-:Y:S02]  /*5e10*/  I2FP.F32.S32 R94, R94 ;  /* 0x0000005e005e7245 */ /* 0x000fe40000201400 */
[----:B------:R-:W-:-:S02]  /*5e20*/  ISETP.GE.AND P1, PT, R44, R185, PT ;  /* 0x000000b92c00720c */ /* 0x000fc40003f26270 */
[----:B------:R-:W-:Y:S02]  /*5e30*/  FSEL R61, R61, -INF , !P2 ;  /* 0xff8000003d3d7808 */ /* 0x000fe40005000000 */
[----:B------:R-:W-:Y:S02]  /*5e40*/  FSEL R42, R42, -INF , P6 ;  /* 0xff8000002a2a7808 */ /* 0x000fe40003000000 */
[C---:B------:R-:W-:Y:S02]  /*5e50*/  ISETP.GE.AND P5, PT, R44.reuse, R184, PT ;  /* 0x000000b82c00720c */ /* 0x040fe40003fa6270 */
[C---:B------:R-:W-:Y:S02]  /*5e60*/  ISETP.GE.AND P2, PT, R44.reuse, R183, PT ;  /* 0x000000b72c00720c */ /* 0x040fe40003f46270 */
[----:B------:R-:W-:Y:S01]  /*5e70*/  ISETP.GE.AND P6, PT, R44, R182, PT ;  /* 0x000000b62c00720c */ /* 0x000fe20003fc6270 */
[----:B------:R-:W-:Y:S01]  /*5e80*/  VIADD R41, R100, 0x58 ;  /* 0x0000005864297836 */ /* 0x000fe20000000000 */
[----:B------:R-:W-:-:S02]  /*5e90*/  IABS R44, R67 ;  /* 0x00000043002c7213 */ /* 0x000fc40000000000 */
[----:B------:R-:W-:Y:S01]  /*5ea0*/  I2FP.F32.S32 R93, R93 ;  /* 0x0000005d005d7245 */ /* 0x000fe20000201400 */
[C---:B------:R-:W-:Y:S01]  /*5eb0*/  FFMA.FTZ R43, -R173.reuse, R94, R43 ;  /* 0x0000005ead2b7223 */ /* 0x040fe2000001012b */
[----:B------:R-:W-:Y:S02]  /*5ec0*/  FSEL R40, R40, -INF , P1 ;  /* 0xff80000028287808 */ /* 0x000fe40000800000 */
[----:B------:R-:W-:Y:S01]  /*5ed0*/  IABS R92, R92 ;  /* 0x0000005c005c7213 */ /* 0x000fe20000000000 */
[----:B------:R-:W-:Y:S01]  /*5ee0*/  FFMA.FTZ R84, -R173, R93, R84 ;  /* 0x0000005dad547223 */ /* 0x000fe20000010154 */
[----:B------:R-:W-:Y:S02]  /*5ef0*/  I2FP.F32.S32 R45, R44 ;  /* 0x0000002c002d7245 */ /* 0x000fe40000201400 */
[----:B------:R-:W-:Y:S02]  /*5f00*/  FSEL R67, R42, -INF , !P3 ;  /* 0xff8000002a437808 */ /* 0x000fe40005800000 */
[----:B------:R-:W-:-:S02]  /*5f10*/  ISETP.GE.AND P3, PT, R41, R185, PT ;  /* 0x000000b92900720c */ /* 0x000fc40003f66270 */
[----:B------:R-:W-:Y:S01]  /*5f20*/  FSEL R63, R40, -INF , !P5 ;  /* 0xff800000283f7808 */ /* 0x000fe20006800000 */
[----:B------:R-:W-:Y:S01]  /*5f30*/  VIADD R40, R100, 0x59 ;  /* 0x0000005964287836 */ /* 0x000fe20000000000 */
[----:B------:R-:W-:Y:S02]  /*5f40*/  IABS R65, R65 ;  /* 0x0000004100417213 */ /* 0x000fe40000000000 */
[----:B------:R-:W-:Y:S02]  /*5f50*/  I2FP.F32.S32 R92, R92 ;  /* 0x0000005c005c7245 */ /* 0x000fe40000201400 */
[----:B------:R-:W-:Y:S01]  /*5f60*/  FSEL R43, R43, -INF , P2 ;  /* 0xff8000002b2b7808 */ /* 0x000fe20001000000 */
[----:B------:R-:W-:Y:S01]  /*5f70*/  FFMA.FTZ R45, -R173, R45, R86 ;  /* 0x0000002dad2d7223 */ /* 0x000fe20000010156 */
[----:B------:R-:W-:Y:S01]  /*5f80*/  ISETP.GE.AND P1, PT, R41, R184, PT ;  /* 0x000000b82900720c */ /* 0x000fe20003f26270 */
[----:B------:R-:W-:Y:S01]  /*5f90*/  FFMA.FTZ R85, -R173, R92, R85 ;  /* 0x0000005cad557223 */ /* 0x000fe20000010155 */
[----:B------:R-:W-:-:S02]  /*5fa0*/  ISETP.GE.AND P5, PT, R41, R183, PT ;  /* 0x000000b72900720c */ /* 0x000fc40003fa6270 */
[----:B------:R-:W-:Y:S02]  /*5fb0*/  FSEL R84, R84, -INF , P3 ;  /* 0xff80000054547808 */ /* 0x000fe40001800000 */
[----:B------:R-:W-:Y:S02]  /*5fc0*/  I2FP.F32.S32 R42, R65 ;  /* 0x00000041002a7245 */ /* 0x000fe40000201400 */
[----:B------:R-:W-:Y:S02]  /*5fd0*/  FSEL R105, R43, -INF , !P6 ;  /* 0xff8000002b697808 */ /* 0x000fe40007000000 */
[----:B------:R-:W-:Y:S02]  /*5fe0*/  ISETP.GE.AND P6, PT, R40, R185, PT ;  /* 0x000000b92800720c */ /* 0x000fe40003fc6270 */
[----:B------:R-:W-:Y:S01]  /*5ff0*/  IABS R91, R91 ;  /* 0x0000005b005b7213 */ /* 0x000fe20000000000 */
[----:B------:R-:W-:Y:S01]  /*6000*/  FFMA.FTZ R42, -R173, R42, R87 ;  /* 0x0000002aad2a7223 */ /* 0x000fe20000010157 */
[----:B------:R-:W-:-:S02]  /*6010*/  FSEL R65, R84, -INF , !P1 ;  /* 0xff80000054417808 */ /* 0x000fc40004800000 */
[----:B------:R-:W-:Y:S02]  /*6020*/  FSEL R45, R45, -INF , P5 ;  /* 0xff8000002d2d7808 */ /* 0x000fe40002800000 */
[C---:B------:R-:W-:Y:S02]  /*6030*/  ISETP.GE.AND P3, PT, R40.reuse, R184, PT ;  /* 0x000000b82800720c */ /* 0x040fe40003f66270 */
[C---:B------:R-:W-:Y:S02]  /*6040*/  ISETP.GE.AND P1, PT, R40.reuse, R183, PT ;  /* 0x000000b72800720c */ /* 0x040fe40003f26270 */
[-C--:B------:R-:W-:Y:S01]  /*6050*/  ISETP.GE.AND P5, PT, R40, R182.reuse, PT ;  /* 0x000000b62800720c */ /* 0x080fe20003fa6270 */
[----:B------:R-:W-:Y:S01]  /*6060*/  VIADD R40, R100, 0x60 ;  /* 0x0000006064287836 */ /* 0x000fe20000000000 */
[----:B------:R-:W-:Y:S02]  /*6070*/  ISETP.GE.AND P2, PT, R41, R182, PT ;  /* 0x000000b62900720c */ /* 0x000fe40003f46270 */
[----:B------:R-:W-:-:S02]  /*6080*/  FSEL R85, R85, -INF , P6 ;  /* 0xff80000055557808 */ /* 0x000fc40003000000 */
[----:B------:R-:W-:Y:S02]  /*6090*/  I2FP.F32.S32 R91, R91 ;  /* 0x0000005b005b7245 */ /* 0x000fe40000201400 */
[----:B------:R-:W-:Y:S02]  /*60a0*/  IABS R90, R90 ;  /* 0x0000005a005a7213 */ /* 0x000fe40000000000 */
[----:B------:R-:W-:Y:S01]  /*60b0*/  IABS R88, R88 ;  /* 0x0000005800587213 */ /* 0x000fe20000000000 */
[----:B------:R-:W-:Y:S01]  /*60c0*/  FFMA.FTZ R32, -R173, R91, R32 ;  /* 0x0000005bad207223 */ /* 0x000fe20000010120 */
[----:B------:R-:W-:Y:S02]  /*60d0*/  FSEL R109, R45, -INF , !P2 ;  /* 0xff8000002d6d7808 */ /* 0x000fe40005000000 */
[----:B------:R-:W-:Y:S02]  /*60e0*/  FSEL R101, R85, -INF , !P3 ;  /* 0xff80000055657808 */ /* 0x000fe40005800000 */
[----:B------:R-:W-:-:S02]  /*60f0*/  FSEL R42, R42, -INF , P1 ;  /* 0xff8000002a2a7808 */ /* 0x000fc40000800000 */
[C---:B------:R-:W-:Y:S02]  /*6100*/  ISETP.GE.AND P2, PT, R40.reuse, R185, PT ;  /* 0x000000b92800720c */ /* 0x040fe40003f46270 */
[C---:B------:R-:W-:Y:S02]  /*6110*/  ISETP.GE.AND P6, PT, R40.reuse, R184, PT ;  /* 0x000000b82800720c */ /* 0x040fe40003fc6270 */
[----:B------:R-:W-:Y:S02]  /*6120*/  I2FP.F32.S32 R41, R90 ;  /* 0x0000005a00297245 */ /* 0x000fe40000201400 */
[C---:B------:R-:W-:Y:S02]  /*6130*/  ISETP.GE.AND P3, PT, R40.reuse, R183, PT ;  /* 0x000000b72800720c */ /* 0x040fe40003f66270 */
[----:B------:R-:W-:Y:S01]  /*6140*/  ISETP.GE.AND P1, PT, R40, R182, PT ;  /* 0x000000b62800720c */ /* 0x000fe20003f26270 */
[----:B------:R-:W-:Y:S01]  /*6150*/  VIADD R40, R100, 0x61 ;  /* 0x0000006164287836 */ /* 0x000fe20000000000 */
[----:B------:R-:W-:-:S02]  /*6160*/  IABS R82, R82 ;  /* 0x0000005200527213 */ /* 0x000fc40000000000 */
[----:B------:R-:W-:Y:S01]  /*6170*/  I2FP.F32.S32 R88, R88 ;  /* 0x0000005800587245 */ /* 0x000fe20000201400 */
[C---:B------:R-:W-:Y:S01]  /*6180*/  FFMA.FTZ R34, -R173.reuse, R41, R34 ;  /* 0x00000029ad227223 */ /* 0x040fe20000010122 */
[----:B------:R-:W-:Y:S02]  /*6190*/  I2FP.F32.S32 R82, R82 ;  /* 0x0000005200527245 */ /* 0x000fe40000201400 */
[----:B------:R-:W-:Y:S01]  /*61a0*/  FSEL R111, R42, -INF , !P5 ;  /* 0xff8000002a6f7808 */ /* 0x000fe20006800000 */
[C---:B------:R-:W-:Y:S01]  /*61b0*/  FFMA.FTZ R33, -R173.reuse, R88, R33 ;  /* 0x00000058ad217223 */ /* 0x040fe20000010121 */
[----:B------:R-:W-:Y:S02]  /*61c0*/  FSEL R32, R32, -INF , P2 ;  /* 0xff80000020207808 */ /* 0x000fe40001000000 */
[----:B------:R-:W-:Y:S01]  /*61d0*/  ISETP.GE.AND P5, PT, R40, R185, PT ;  /* 0x000000b92800720c */ /* 0x000fe20003fa6270 */
[----:B------:R-:W-:Y:S01]  /*61e0*/  FFMA.FTZ R35, -R173, R82, R35 ;  /* 0x00000052ad237223 */ /* 0x000fe20000010123 */
[----:B------:R-:W-:-:S02]  /*61f0*/  IABS R80, R80 ;  /* 0x0000005000507213 */ /* 0x000fc40000000000 */
[----:B------:R-:W-:Y:S01]  /*6200*/  FSEL R41, R32, -INF , !P6 ;  /* 0xff80000020297808 */ /* 0x000fe20007000000 */
[----:B------:R-:W-:Y:S01]  /*6210*/  VIADD R32, R100, 0x68 ;  /* 0x0000006864207836 */ /* 0x000fe20000000000 */
[C---:B------:R-:W-:Y:S02]  /*6220*/  ISETP.GE.AND P2, PT, R40.reuse, R184, PT ;  /* 0x000000b82800720c */ /* 0x040fe40003f46270 */
[----:B------:R-:W-:Y:S02]  /*6230*/  ISETP.GE.AND P6, PT, R40, R183, PT ;  /* 0x000000b72800720c */ /* 0x000fe40003fc6270 */
[----:B------:R-:W-:Y:S02]  /*6240*/  FSEL R34, R34, -INF , P3 ;  /* 0xff80000022227808 */ /* 0x000fe40001800000 */
[----:B------:R-:W-:Y:S02]  /*6250*/  FSEL R33, R33, -INF , P5 ;  /* 0xff80000021217808 */ /* 0x000fe40002800000 */
[----:B------:R-:W-:-:S02]  /*6260*/  IABS R76, R76 ;  /* 0x0000004c004c7213 */ /* 0x000fc40000000000 */
[----:B------:R-:W-:Y:S02]  /*6270*/  I2FP.F32.S32 R80, R80 ;  /* 0x0000005000507245 */ /* 0x000fe40000201400 */
        /* <DEDUP_REMOVED lines=8> */
[----:B------:R-:W-:Y:S01]  /*6300*/  I2FP.F32.S32 R76, R76 ;  /* 0x0000004c004c7245 */ /* 0x000fe20000201400 */
[C---:B------:R-:W-:Y:S01]  /*6310*/  FFMA.FTZ R28, -R173.reuse, R80, R28 ;  /* 0x00000050ad1c7223 */ /* 0x040fe2000001011c */
[----:B------:R-:W-:Y:S02]  /*6320*/  ISETP.GE.AND P3, PT, R40, R182, PT ;  /* 0x000000b62800720c */ /* 0x000fe40003f66270 */
[----:B------:R-:W-:Y:S02]  /*6330*/  IABS R78, R78 ;  /* 0x0000004e004e7213 */ /* 0x000fe40000000000 */
[----:B------:R-:W-:Y:S01]  /*6340*/  IABS R74, R74 ;  /* 0x0000004a004a7213 */ /* 0x000fe20000000000 */
[----:B------:R-:W-:Y:S01]  /*6350*/  FFMA.FTZ R29, -R173, R76, R29 ;  /* 0x0000004cad1d7223 */ /* 0x000fe2000001011d */
[----:B------:R-:W-:-:S02]  /*6360*/  I2FP.F32.S32 R45, R78 ;  /* 0x0000004e002d7245 */ /* 0x000fc40000201400 */
[----:B------:R-:W-:Y:S02]  /*6370*/  FSEL R49, R35, -INF , !P3 ;  /* 0xff80000023317808 */ /* 0x000fe40005800000 */
[----:B------:R-:W-:Y:S02]  /*6380*/  ISETP.GE.AND P3, PT, R32, R185, PT ;  /* 0x000000b92000720c */ /* 0x000fe40003f66270 */
[----:B------:R-:W-:Y:S02]  /*6390*/  I2FP.F32.S32 R74, R74 ;  /* 0x0000004a004a7245 */ /* 0x000fe40000201400 */
[----:B------:R-:W-:Y:S01]  /*63a0*/  FSEL R28, R28, -INF , P1 ;  /* 0xff8000001c1c7808 */ /* 0x000fe20000800000 */
[C---:B------:R-:W-:Y:S01]  /*63b0*/  FFMA.FTZ R30, -R173.reuse, R45, R30 ;  /* 0x0000002dad1e7223 */ /* 0x040fe2000001011e */
[----:B------:R-:W-:Y:S01]  /*63c0*/  ISETP.GE.AND P1, PT, R32, R184, PT ;  /* 0x000000b82000720c */ /* 0x000fe20003f26270 */
[----:B------:R-:W-:Y:S01]  /*63d0*/  FFMA.FTZ R31, -R173, R74, R31 ;  /* 0x0000004aad1f7223 */ /* 0x000fe2000001011f */
[----:B------:R-:W-:-:S02]  /*63e0*/  IABS R68, R68 ;  /* 0x0000004400447213 */ /* 0x000fc40000000000 */
[----:B------:R-:W-:Y:S02]  /*63f0*/  FSEL R29, R29, -INF , P3 ;  /* 0xff8000001d1d7808 */ /* 0x000fe40001800000 */
[----:B------:R-:W-:Y:S02]  /*6400*/  FSEL R45, R28, -INF , !P5 ;  /* 0xff8000001c2d7808 */ /* 0x000fe40006800000 */
[----:B------:R-:W-:Y:S02]  /*6410*/  IABS R72, R72 ;  /* 0x0000004800487213 */ /* 0x000fe40000000000 */
[----:B------:R-:W-:Y:S02]  /*6420*/  IABS R70, R70 ;  /* 0x0000004600467213 */ /* 0x000fe40000000000 */
[----:B------:R-:W-:Y:S02]  /*6430*/  IABS R66, R66 ;  /* 0x0000004200427213 */ /* 0x000fe40000000000 */
[----:B------:R-:W-:Y:S01]  /*6440*/  ISETP.GE.AND P5, PT, R32, R183, PT ;  /* 0x000000b72000720c */ /* 0x000fe20003fa6270 */
[----:B------:R-:W-:Y:S01]  /*6450*/  VIADD R28, R100, 0x70 ;  /* 0x00000070641c7836 */ /* 0x000fe20000000000 */
[----:B------:R-:W-:-:S02]  /*6460*/  FSEL R47, R29, -INF , !P1 ;  /* 0xff8000001d2f7808 */ /* 0x000fc40004800000 */
[----:B------:R-:W-:Y:S02]  /*6470*/  I2FP.F32.S32 R33, R68 ;  /* 0x0000004400217245 */ /* 0x000fe40000201400 */
[----:B------:R-:W-:Y:S02]  /*6480*/  FSEL R30, R30, -INF , P2 ;  /* 0xff8000001e1e7808 */ /* 0x000fe40001000000 */
[----:B------:R-:W-:Y:S02]  /*6490*/  I2FP.F32.S32 R72, R72 ;  /* 0x0000004800487245 */ /* 0x000fe40000201400 */
[----:B------:R-:W-:Y:S02]  /*64a0*/  I2FP.F32.S32 R29, R70 ;  /* 0x00000046001d7245 */ /* 0x000fe40000201400 */
[----:B------:R-:W-:Y:S02]  /*64b0*/  I2FP.F32.S32 R66, R66 ;  /* 0x0000004200427245 */ /* 0x000fe40000201400 */
[----:B------:R-:W-:-:S02]  /*64c0*/  ISETP.GE.AND P2, PT, R32, R182, PT ;  /* 0x000000b62000720c */ /* 0x000fc40003f46270 */
[----:B------:R-:W-:Y:S01]  /*64d0*/  FSEL R31, R31, -INF , P5 ;  /* 0xff8000001f1f7808 */ /* 0x000fe20002800000 */
[C---:B------:R-:W-:Y:S01]  /*64e0*/  FFMA.FTZ R26, -R173.reuse, R33, R26 ;  /* 0x00000021ad1a7223 */ /* 0x040fe2000001011a */
[----:B------:R-:W-:Y:S01]  /*64f0*/  ISETP.GE.AND P1, PT, R28, R183, PT ;  /* 0x000000b71c00720c */ /* 0x000fe20003f26270 */
[C---:B------:R-:W-:Y:S01]  /*6500*/  FFMA.FTZ R24, -R173.reuse, R72, R24 ;  /* 0x00000048ad187223 */ /* 0x040fe20000010118 */
[C---:B------:R-:W-:Y:S01]  /*6510*/  FFMA.FTZ R18, -R173.reuse, R29, R18 ;  /* 0x0000001dad127223 */ /* 0x040fe20000010112 */
[----:B------:R-:W-:Y:S01]  /*6520*/  FFMA.FTZ R66, -R173, R66, R27 ;  /* 0x00000042ad427223 */ /* 0x000fe2000001011b */
[----:B------:R-:W-:Y:S01]  /*6530*/  FSEL R51, R31, -INF , !P2 ;  /* 0xff8000001f337808 */ /* 0x000fe20005000000 */
[----:B------:R-:W-:Y:S01]  /*6540*/  VIADD R27, R100, 0x71 ;  /* 0x00000071641b7836 */ /* 0x000fe20000000000 */
[----:B------:R-:W-:Y:S02]  /*6550*/  ISETP.GE.AND P3, PT, R28, R185, PT ;  /* 0x000000b91c00720c */ /* 0x000fe40003f66270 */
[----:B------:R-:W-:-:S02]  /*6560*/  ISETP.GE.AND P2, PT, R100, R183, PT ;  /* 0x000000b76400720c */ /* 0x000fc40003f46270 */
[----:B------:R-:W-:Y:S02]  /*6570*/  IABS R64, R64 ;  /* 0x0000004000407213 */ /* 0x000fe40000000000 */
[----:B------:R-:W-:Y:S02]  /*6580*/  FSEL R26, R26, -INF , P1 ;  /* 0xff8000001a1a7808 */ /* 0x000fe40000800000 */
[----:B------:R-:W-:Y:S02]  /*6590*/  FSEL R35, R24, -INF , P3 ;  /* 0xff80000018237808 */ /* 0x000fe40001800000 */
[----:B------:R-:W-:Y:S02]  /*65a0*/  ISETP.GE.AND P1, PT, R100, R182, PT ;  /* 0x000000b66400720c */ /* 0x000fe40003f26270 */
[----:B------:R-:W-:Y:S02]  /*65b0*/  FSEL R18, R18, -INF , P2 ;  /* 0xff80000012127808 */ /* 0x000fe40001000000 */
[----:B------:R-:W-:Y:S01]  /*65c0*/  ISETP.GE.AND P3, PT, R27, R183, PT ;  /* 0x000000b71b00720c */ /* 0x000fe20003f66270 */
[----:B------:R-:W-:Y:S01]  /*65d0*/  VIADD R24, R100, 0x78 ;  /* 0x0000007864187836 */ /* 0x000fe20000000000 */
[----:B------:R-:W-:-:S02]  /*65e0*/  I2FP.F32.S32 R29, R64 ;  /* 0x00000040001d7245 */ /* 0x000fc40000201400 */
[----:B------:R-:W-:Y:S02]  /*65f0*/  FSEL R18, R18, -INF , !P1 ;  /* 0xff80000012127808 */ /* 0x000fe40004800000 */
[----:B------:R-:W-:Y:S02]  /*6600*/  FSEL R40, R66, -INF , P3 ;  /* 0xff80000042287808 */ /* 0x000fe40001800000 */
[----:B------:R-:W-:Y:S01]  /*6610*/  ISETP.GE.AND P2, PT, R27, R182, PT ;  /* 0x000000b61b00720c */ /* 0x000fe20003f46270 */
[C---:B------:R-:W-:Y:S01]  /*6620*/  FFMA.FTZ R62, -R173.reuse, R62, R16 ;  /* 0x0000003ead3e7223 */ /* 0x040fe20000010110 */
[----:B------:R-:W-:Y:S01]  /*6630*/  FMNMX3.FTZ R16, R18, R89, R83, !PT ;  /* 0x0000005912107276 */ /* 0x000fe20007810053 */
[----:B------:R-:W-:Y:S01]  /*6640*/  FFMA.FTZ R22, -R173, R29, R22 ;  /* 0x0000001dad167223 */ /* 0x000fe20000010116 */
[----:B------:R-:W-:Y:S02]  /*6650*/  ISETP.GE.AND P1, PT, R24, R183, PT ;  /* 0x000000b71800720c */ /* 0x000fe40003f26270 */
[----:B------:R-:W-:-:S02]  /*6660*/  FSEL R40, R40, -INF , !P2 ;  /* 0xff80000028287808 */ /* 0x000fc40005000000 */
[----:B------:R-:W-:Y:S02]  /*6670*/  ISETP.GE.AND P2, PT, R100, R185, PT ;  /* 0x000000b96400720c */ /* 0x000fe40003f46270 */
[----:B------:R-:W-:Y:S02]  /*6680*/  ISETP.GE.AND P5, PT, R28, R182, PT ;  /* 0x000000b61c00720c */ /* 0x000fe40003fa6270 */
[----:B------:R-:W-:Y:S02]  /*6690*/  FMNMX3.FTZ R16, R16, R81, R79, !PT ;  /* 0x0000005110107276 */ /* 0x000fe4000781004f */
[----:B------:R-:W-:Y:S02]  /*66a0*/  FSEL R48, R22, -INF , P1 ;  /* 0xff80000016307808 */ /* 0x000fe40000800000 */
[----:B------:R-:W-:Y:S02]  /*66b0*/  ISETP.GE.AND P1, PT, R100, R184, PT ;  /* 0x000000b86400720c */ /* 0x000fe40003f26270 */
[----:B------:R-:W-:-:S02]  /*66c0*/  FSEL R62, R62, -INF , P2 ;  /* 0xff8000003e3e7808 */ /* 0x000fc40001000000 */
[----:B------:R-:W-:Y:S02]  /*66d0*/  FSEL R42, R26, -INF , !P5 ;  /* 0xff8000001a2a7808 */ /* 0x000fe40006800000 */
[C---:B------:R-:W-:Y:S02]  /*66e0*/  ISETP.GE.AND P3, PT, R27.reuse, R185, PT ;  /* 0x000000b91b00720c */ /* 0x040fe40003f66270 */
        /* <DEDUP_REMOVED lines=16> */
[----:B------:R-:W-:Y:S02]  /*67f0*/  IABS R12, R12 ;  /* 0x0000000c000c7213 */ /* 0x000fe40000000000 */
[----:B------:R-:W-:Y:S02]  /*6800*/  FMNMX3.FTZ R16, R16, R145, R67, !PT ;  /* 0x0000009110107276 */ /* 0x000fe40007810043 */
[----:B------:R-:W-:Y:S02]  /*6810*/  FMNMX3.FTZ R22, R22, R123, R147, !PT ;  /* 0x0000007b16167276 */ /* 0x000fe40007810093 */
[C---:B------:R-:W-:Y:S02]  /*6820*/  ISETP.GE.AND P2, PT, R24.reuse, R185, PT ;  /* 0x000000b91800720c */ /* 0x040fe40003f46270 */
[C---:B------:R-:W-:Y:S02]  /*6830*/  ISETP.GE.AND P4, PT, R24.reuse, R184, PT ;  /* 0x000000b81800720c */ /* 0x040fe40003f86270 */
[----:B------:R-:W-:-:S02]  /*6840*/  ISETP.GE.AND P1, PT, R24, R182, PT ;  /* 0x000000b61800720c */ /* 0x000fc40003f26270 */
[----:B------:R-:W-:Y:S02]  /*6850*/  I2FP.F32.S32 R12, R12 ;  /* 0x0000000c000c7245 */ /* 0x000fe40000201400 */
[----:B------:R-:W-:Y:S01]  /*6860*/  FMNMX3.FTZ R24, R16, R105, R109, !PT ;  /* 0x0000006910187276 */ /* 0x000fe2000781006d */
[----:B------:R-:W-:Y:S01]  /*6870*/  VIADD R16, R100, 0x79 ;  /* 0x0000007964107836 */ /* 0x000fe20000000000 */
[----:B------:R-:W-:Y:S02]  /*6880*/  IABS R60, R60 ;  /* 0x0000003c003c7213 */ /* 0x000fe40000000000 */
[----:B------:R-:W-:Y:S01]  /*6890*/  FMNMX3.FTZ R22, R22, R149, R129, !PT ;  /* 0x0000009516167276 */ /* 0x000fe20007810081 */
[----:B------:R-:W-:Y:S01]  /*68a0*/  FFMA.FTZ R12, -R173, R12, R23 ;  /* 0x0000000cad0c7223 */ /* 0x000fe20000010117 */
[----:B------:R-:W-:Y:S02]  /*68b0*/  FSEL R48, R48, -INF , !P1 ;  /* 0xff80000030307808 */ /* 0x000fe40004800000 */
[----:B------:R-:W-:-:S02]  /*68c0*/  I2FP.F32.S32 R60, R60 ;  /* 0x0000003c003c7245 */ /* 0x000fc40000201400 */
[----:B------:R-:W-:Y:S02]  /*68d0*/  ISETP.GE.AND P1, PT, R16, R183, PT ;  /* 0x000000b71000720c */ /* 0x000fe40003f26270 */
[----:B------:R-:W-:Y:S02]  /*68e0*/  FMNMX3.FTZ R22, R22, R133, R135, !PT ;  /* 0x0000008516167276 */ /* 0x000fe40007810087 */
[----:B------:R-:W-:Y:S01]  /*68f0*/  IABS R36, R36 ;  /* 0x0000002400247213 */ /* 0x000fe20000000000 */
[----:B------:R-:W-:Y:S01]  /*6900*/  FFMA.FTZ R25, -R173, R60, R25 ;  /* 0x0000003cad197223 */ /* 0x000fe20000010119 */
[----:B------:R-:W-:Y:S02]  /*6910*/  FSEL R12, R12, -INF , P1 ;  /* 0xff8000000c0c7808 */ /* 0x000fe40000800000 */
[----:B------:R-:W-:Y:S02]  /*6920*/  FMNMX3.FTZ R22, R22, R139, R61, !PT ;  /* 0x0000008b16167276 */ /* 0x000fe4000781003d */
[----:B------:R-:W-:-:S02]  /*6930*/  ISETP.GE.AND P1, PT, R16, R182, PT ;  /* 0x000000b61000720c */ /* 0x000fc40003f26270 */
[----:B------:R-:W-:Y:S02]  /*6940*/  I2FP.F32.S32 R29, R36 ;  /* 0x00000024001d7245 */ /* 0x000fe40000201400 */
[----:B------:R-:W-:Y:S02]  /*6950*/  IABS R0, R0 ;  /* 0x0000000000007213 */ /* 0x000fe40000000000 */
[----:B------:R-:W-:Y:S02]  /*6960*/  FSEL R44, R30, -INF , !P6 ;  /* 0xff8000001e2c7808 */ /* 0x000fe40007000000 */
[----:B------:R-:W-:Y:S02]  /*6970*/  FMNMX3.FTZ R24, R24, R111, R53, !PT ;  /* 0x0000006f18187276 */ /* 0x000fe40007810035 */
[----:B------:R-:W-:Y:S02]  /*6980*/  FMNMX3.FTZ R22, R22, R63, R65, !PT ;  /* 0x0000003f16167276 */ /* 0x000fe40007810041 */
[----:B------:R-:W-:Y:S01]  /*6990*/  FSEL R46, R12, -INF , !P1 ;  /* 0xff8000000c2e7808 */ /* 0x000fe20004800000 */
[----:B------:R-:W-:Y:S01]  /*69a0*/  FFMA.FTZ R20, -R173, R29, R20 ;  /* 0x0000001dad147223 */ /* 0x000fe20000010114 */
[----:B------:R-:W-:-:S02]  /*69b0*/  I2FP.F32.S32 R12, R0 ;  /* 0x00000000000c7245 */ /* 0x000fc40000201400 */
[----:B------:R-:W-:Y:S02]  /*69c0*/  FSEL R25, R25, -INF , P3 ;  /* 0xff80000019197808 */ /* 0x000fe40001800000 */
[----:B------:R-:W-:Y:S02]  /*69d0*/  FMNMX3.FTZ R24, R24, R49, R44, !PT ;  /* 0x0000003118187276 */ /* 0x000fe4000781002c */
[C---:B------:R-:W-:Y:S02]  /*69e0*/  ISETP.GE.AND P1, PT, R16.reuse, R185, PT ;  /* 0x000000b91000720c */ /* 0x040fe40003f26270 */
[-C--:B------:R-:W-:Y:S02]  /*69f0*/  ISETP.GE.AND P3, PT, R16, R184.reuse, PT ;  /* 0x000000b81000720c */ /* 0x080fe40003f66270 */
[----:B------:R-:W-:Y:S02]  /*6a00*/  ISETP.GE.AND P6, PT, R28, R184, PT ;  /* 0x000000b81c00720c */ /* 0x000fe40003fc6270 */
[----:B------:R-:W-:Y:S01]  /*6a10*/  FMNMX3.FTZ R16, R22, R101, R41, !PT ;  /* 0x0000006516107276 */ /* 0x000fe20007810029 */
[----:B------:R-:W-:Y:S01]  /*6a20*/  FFMA.FTZ R12, -R173, R12, R21 ;  /* 0x0000000cad0c7223 */ /* 0x000fe20000010115 */
[----:B------:R-:W-:-:S02]  /*6a30*/  FMNMX3.FTZ R23, R24, R51, R42, !PT ;  /* 0x0000003318177276 */ /* 0x000fc4000781002a */
[----:B------:R-:W-:Y:S02]  /*6a40*/  FSEL R20, R20, -INF , P2 ;  /* 0xff80000014147808 */ /* 0x000fe40001000000 */
[----:B------:R-:W-:Y:S02]  /*6a50*/  FSEL R35, R35, -INF , !P6 ;  /* 0xff80000023237808 */ /* 0x000fe40007000000 */
[----:B------:R-:W-:Y:S02]  /*6a60*/  FMNMX3.FTZ R16, R16, R43, R45, !PT ;  /* 0x0000002b10107276 */ /* 0x000fe4000781002d */
[----:B------:R-:W-:Y:S02]  /*6a70*/  FMNMX3.FTZ R23, R23, R40, R48, !PT ;  /* 0x0000002817177276 */ /* 0x000fe40007810030 */
[----:B------:R-:W-:Y:S02]  /*6a80*/  FSEL R12, R12, -INF , P1 ;  /* 0xff8000000c0c7808 */ /* 0x000fe40000800000 */
        /* <DEDUP_REMOVED lines=20> */
[----:B------:R-:W-:Y:S02]  /*6bd0*/  FSEL R50, R50, RZ, P1 ;  /* 0x000000ff32327208 */ /* 0x000fe40000800000 */
[----:B------:R-:W-:Y:S01]  /*6be0*/  FSETP.NEU.FTZ.AND P1, PT, R36, -INF , PT ;  /* 0xff8000002400780b */ /* 0x000fe20003f3d000 */
[----:B------:R-:W-:-:S05]  /*6bf0*/  FMUL.FTZ R10, R39, R36 ;  /* 0x00000024270a7220 */ /* 0x000fca0000410000 */
        /* <DEDUP_REMOVED lines=10> */
[----:B------:R-:W-:-:S02]  /*6ca0*/  FFMA.FTZ R54, R17, R39, -R50 ;  /* 0x0000002711367223 */ /* 0x000fc40000010832 */
[----:B------:R-:W1:Y:S01]  /*6cb0*/  LDSM.16.MT88.4 R16, [R156+0x6800] ;  /* 0x006800009c10783b */ /* 0x000e620000004200 */
[----:B------:R-:W2:Y:S04]  /*6cc0*/  MUFU.EX2 R104, R104 ;  /* 0x0000006800687308 */ /* 0x000ea80000000800 */
[----:B------:R-:W-:Y:S04]  /*6cd0*/  MUFU.EX2 R31, R31 ;  /* 0x0000001f001f7308 */ /* 0x000fe80000000800 */
[----:B------:R-:W3:Y:S04]  /*6ce0*/  MUFU.EX2 R28, R28 ;  /* 0x0000001c001c7308 */ /* 0x000ee80000000800 */
[----:B------:R-:W-:Y:S04]  /*6cf0*/  MUFU.EX2 R117, R117 ;  /* 0x0000007500757308 */ /* 0x000fe80000000800 */
[----:B------:R-:W5:Y:S04]  /*6d00*/  MUFU.EX2 R106, R106 ;  /* 0x0000006a006a7308 */ /* 0x000f680000000800 */
[----:B------:R-:W-:Y:S04]  /*6d10*/  MUFU.EX2 R113, R113 ;  /* 0x0000007100717308 */ /* 0x000fe80000000800 */
[----:B------:R-:W4:Y:S01]  /*6d20*/  MUFU.EX2 R30, R30 ;  /* 0x0000001e001e7308 */ /* 0x000f220000000800 */
[-CC-:B------:R-:W-:Y:S01]  /*6d30*/  FFMA.FTZ R57, R15, R39.reuse, -R10.reuse ;  /* 0x000000270f397223 */ /* 0x180fe2000001080a */
[----:B------:R-:W-:Y:S01]  /*6d40*/  FFMA.FTZ R55, R13, R39, -R10 ;  /* 0x000000270d377223 */ /* 0x000fe2000001080a */
[----:B--2---:R-:W-:Y:S01]  /*6d50*/  F2FP.BF16.F32.PACK_AB R13, R104, R115 ;  /* 0x00000073680d723e */ /* 0x004fe200000010ff */
[--C-:B------:R-:W-:Y:S01]  /*6d60*/  FFMA.FTZ R29, R79, R39, -R50.reuse ;  /* 0x000000274f1d7223 */ /* 0x100fe20000010832 */
[----:B---3--:R-:W-:Y:S01]  /*6d70*/  F2FP.BF16.F32.PACK_AB R15, R28, R31 ;  /* 0x0000001f1c0f723e */ /* 0x008fe200000010ff */
[--C-:B------:R-:W-:Y:S01]  /*6d80*/  FFMA.FTZ R56, R77, R39, -R50.reuse ;  /* 0x000000274d387223 */ /* 0x100fe20000010832 */
[----:B-----5:R-:W-:Y:S01]  /*6d90*/  F2FP.BF16.F32.PACK_AB R12, R106, R117 ;  /* 0x000000756a0c723e */ /* 0x020fe200000010ff */
[-C--:B------:R-:W-:Y:S01]  /*6da0*/  FFMA.FTZ R9, R73, R39.reuse, -R50 ;  /* 0x0000002749097223 */ /* 0x080fe20000010832 */
[-CC-:B------:R-:W-:Y:S01]  /*6db0*/  FFMA.FTZ R58, R71, R39.reuse, -R10.reuse ;  /* 0x00000027473a7223 */ /* 0x180fe2000001080a */
[----:B------:R-:W-:Y:S01]  /*6dc0*/  FFMA.FTZ R52, R69, R39, -R10 ;  /* 0x0000002745347223 */ /* 0x000fe2000001080a */
[----:B------:R-:W-:Y:S01]  /*6dd0*/  IMAD.IADD R103, R7, 0x1, R156 ;  /* 0x0000000107677824 */ /* 0x000fe200078e029c */
[----:B----4-:R-:W-:Y:S01]  /*6de0*/  F2FP.BF16.F32.PACK_AB R14, R30, R113 ;  /* 0x000000711e0e723e */ /* 0x010fe200000010ff */
[----:B------:R-:W-:Y:S03]  /*6df0*/  MUFU.EX2 R29, R29 ;  /* 0x0000001d001d7308 */ /* 0x000fe60000000800 */
[----:B------:R-:W2:Y:S01]  /*6e00*/  LDSM.16.MT88.4 R76, [R103+0x6000] ;  /* 0x00600000674c783b */ /* 0x000ea20000004200 */
[----:B------:R-:W3:Y:S02]  /*6e10*/  MUFU.EX2 R56, R56 ;  /* 0x0000003800387308 */ /* 0x000ee40000000800 */
[C---:B------:R-:W-:Y:S02]  /*6e20*/  HMMA.16816.F32.BF16 R96, R12.reuse, R92, RZ ;  /* 0x0000005c0c60723c */ /* 0x040fe400000418ff */
[----:B------:R-:W-:Y:S04]  /*6e30*/  MUFU.EX2 R54, R54 ;  /* 0x0000003600367308 */ /* 0x000fe80000000800 */
[----:B------:R-:W4:Y:S02]  /*6e40*/  MUFU.EX2 R9, R9 ;  /* 0x0000000900097308 */ /* 0x000f240000000800 */
[----:B------:R-:W-:Y:S02]  /*6e50*/  HMMA.16816.F32.BF16 R92, R12, R94, RZ ;  /* 0x0000005e0c5c723c */ /* 0x000fe400000418ff */
        /* <DEDUP_REMOVED lines=11> */
[----:B------:R-:W-:-:S02]  /*6f10*/  IMAD.IADD R152, R5, 0x1, R156 ;  /* 0x0000000105987824 */ /* 0x000fc400078e029c */
[----:B------:R-:W-:-:S03]  /*6f20*/  IMAD.IADD R102, R5, 0x1, R103 ;  /* 0x0000000105667824 */ /* 0x000fc600078e0267 */
[----:B------:R-:W3:Y:S01]  /*6f30*/  LDSM.16.MT88.4 R84, [R152+0x6000] ;  /* 0x006000009854783b */ /* 0x000ee20000004200 */
[C---:B--2---:R-:W-:Y:S03]  /*6f40*/  HMMA.16816.F32.BF16 R80, R12.reuse, R76, RZ ;  /* 0x0000004c0c50723c */ /* 0x044fe600000418ff */
[----:B------:R-:W2:Y:S04]  /*6f50*/  LDSM.16.MT88.4 R20, [R102+0x6000] ;  /* 0x006000006614783b */ /* 0x000ea80000004200 */
[----:B------:R-:W4:Y:S01]  /*6f60*/  LDSM.16.MT88.4 R24, [R152+0x6800] ;  /* 0x006800009818783b */ /* 0x000f220000004200 */
[----:B------:R-:W-:-:S12]  /*6f70*/  HMMA.16816.F32.BF16 R76, R12, R78, RZ ;  /* 0x0000004e0c4c723c */ /* 0x000fd800000418ff */
[C---:B-1----:R-:W-:Y:S08]  /*6f80*/  HMMA.16816.F32.BF16 R80, R68.reuse, R16, R80 ;  /* 0x000000104450723c */ /* 0x042ff00000041850 */
[----:B------:R-:W-:Y:S01]  /*6f90*/  HMMA.16816.F32.BF16 R76, R68, R18, R76 ;  /* 0x00000012444c723c */ /* 0x000fe2000004184c */
[----:B------:R-:W1:Y:S07]  /*6fa0*/  LDSM.16.MT88.4 R16, [R102+0x6800] ;  /* 0x006800006610783b */ /* 0x000e6e0000004200 */
[C---:B---3--:R-:W-:Y:S08]  /*6fb0*/  HMMA.16816.F32.BF16 R88, R12.reuse, R84, RZ ;  /* 0x000000540c58723c */ /* 0x048ff000000418ff */
[C---:B------:R-:W-:Y:S08]  /*6fc0*/  HMMA.16816.F32.BF16 R84, R12.reuse, R86, RZ ;  /* 0x000000560c54723c */ /* 0x040ff000000418ff */
[C---:B--2---:R-:W-:Y:S08]  /*6fd0*/  HMMA.16816.F32.BF16 R72, R12.reuse, R20, RZ ;  /* 0x000000140c48723c */ /* 0x044ff000000418ff */
[----:B------:R-:W-:Y:S08]  /*6fe0*/  HMMA.16816.F32.BF16 R12, R12, R22, RZ ;  /* 0x000000160c0c723c */ /* 0x000ff000000418ff */
[C---:B----4-:R-:W-:Y:S08]  /*6ff0*/  HMMA.16816.F32.BF16 R88, R68.reuse, R24, R88 ;  /* 0x000000184458723c */ /* 0x050ff00000041858 */
[----:B------:R-:W-:Y:S01]  /*7000*/  HMMA.16816.F32.BF16 R84, R68, R26, R84 ;  /* 0x0000001a4454723c */ /* 0x000fe20000041854 */
[-CC-:B------:R-:W-:Y:S01]  /*7010*/  FFMA.FTZ R64, R107, R39.reuse, -R50.reuse ;  /* 0x000000276b407223 */ /* 0x180fe20000010832 */
[-CC-:B------:R-:W-:Y:S01]  /*7020*/  FFMA.FTZ R60, R201, R39.reuse, -R50.reuse ;  /* 0x00000027c93c7223 */ /* 0x180fe20000010832 */
[-C--:B------:R-:W-:Y:S01]  /*7030*/  FFMA.FTZ R7, R203, R39.reuse, -R50 ;  /* 0x00000027cb077223 */ /* 0x080fe20000010832 */
[-CC-:B------:R-:W-:Y:S01]  /*7040*/  FFMA.FTZ R66, R197, R39.reuse, -R10.reuse ;  /* 0x00000027c5427223 */ /* 0x180fe2000001080a */
[-CC-:B------:R-:W-:Y:S01]  /*7050*/  FFMA.FTZ R59, R195, R39.reuse, -R10.reuse ;  /* 0x00000027c33b7223 */ /* 0x180fe2000001080a */
[----:B------:R-:W-:-:S02]  /*7060*/  FFMA.FTZ R62, R191, R39, -R10 ;  /* 0x00000027bf3e7223 */ /* 0x000fc4000001080a */
[C---:B-1----:R-:W-:Y:S01]  /*7070*/  HMMA.16816.F32.BF16 R72, R68.reuse, R16, R72 ;  /* 0x000000104448723c */ /* 0x042fe20000041848 */
[-C--:B------:R-:W-:Y:S01]  /*7080*/  FFMA.FTZ R5, R193, R39.reuse, -R10 ;  /* 0x00000027c1057223 */ /* 0x080fe2000001080a */
[-C--:B------:R-:W-:Y:S01]  /*7090*/  FFMA.FTZ R199, R199, R39.reuse, -R50 ;  /* 0x00000027c7c77223 */ /* 0x080fe20000010832 */
[-C--:B------:R-:W-:Y:S01]  /*70a0*/  FFMA.FTZ R20, R121, R39.reuse, -R10 ;  /* 0x0000002779147223 */ /* 0x080fe2000001080a */
[-CC-:B------:R-:W-:Y:S01]  /*70b0*/  FFMA.FTZ R112, R131, R39.reuse, -R50.reuse ;  /* 0x0000002783707223 */ /* 0x180fe20000010832 */
[-C--:B------:R-:W-:Y:S01]  /*70c0*/  FFMA.FTZ R108, R189, R39.reuse, -R50 ;  /* 0x00000027bd6c7223 */ /* 0x080fe20000010832 */
[-CC-:B------:R-:W-:Y:S01]  /*70d0*/  FFMA.FTZ R114, R123, R39.reuse, -R10.reuse ;  /* 0x000000277b727223 */ /* 0x180fe2000001080a */
[-C--:B------:R-:W-:Y:S01]  /*70e0*/  FFMA.FTZ R110, R149, R39.reuse, -R10 ;  /* 0x00000027956e7223 */ /* 0x080fe2000001080a */
[----:B------:R-:W-:Y:S01]  /*70f0*/  HMMA.16816.F32.BF16 R68, R68, R18, R12 ;  /* 0x000000124444723c */ /* 0x000fe2000004180c */
[----:B------:R-:W1:Y:S01]  /*7100*/  LDSM.16.MT88.4 R16, [R156+0x7000] ;  /* 0x007000009c10783b */ /* 0x000e620000004200 */
[----:B------:R-:W-:Y:S01]  /*7110*/  MUFU.EX2 R107, R199 ;  /* 0x000000c7006b7308 */ /* 0x000fe20000000800 */
[-CC-:B------:R-:W-:Y:S01]  /*7120*/  FFMA.FTZ R118, R137, R39.reuse, -R50.reuse ;  /* 0x0000002789767223 */ /* 0x180fe20000010832 */
[-C--:B------:R-:W-:Y:S01]  /*7130*/  FFMA.FTZ R116, R143, R39.reuse, -R50 ;  /* 0x000000278f747223 */ /* 0x080fe20000010832 */
[-CC-:B------:R-:W-:Y:S01]  /*7140*/  FFMA.FTZ R122, R129, R39.reuse, -R10.reuse ;  /* 0x00000027817a7223 */ /* 0x180fe2000001080a */
[----:B------:R-:W2:Y:S01]  /*7150*/  MUFU.EX2 R64, R64 ;  /* 0x0000004000407308 */ /* 0x000ea20000000800 */
[-C--:B------:R-:W-:Y:S01]  /*7160*/  FFMA.FTZ R120, R139, R39.reuse, -R10 ;  /* 0x000000278b787223 */ /* 0x080fe2000001080a */
[-CC-:B------:R-:W-:Y:S01]  /*7170*/  FFMA.FTZ R145, R145, R39.reuse, -R50.reuse ;  /* 0x0000002791917223 */ /* 0x180fe20000010832 */
[-C--:B------:R-:W-:Y:S01]  /*7180*/  FFMA.FTZ R105, R105, R39.reuse, -R50 ;  /* 0x0000002769697223 */ /* 0x080fe20000010832 */
[----:B------:R-:W-:Y:S01]  /*7190*/  MUFU.EX2 R60, R60 ;  /* 0x0000003c003c7308 */ /* 0x000fe20000000800 */
[-CC-:B------:R-:W-:Y:S01]  /*71a0*/  FFMA.FTZ R130, R63, R39.reuse, -R10.reuse ;  /* 0x000000273f827223 */ /* 0x180fe2000001080a */
[----:B------:R-:W-:Y:S01]  /*71b0*/  FFMA.FTZ R128, R101, R39, -R10 ;  /* 0x0000002765807223 */ /* 0x000fe2000001080a */
[----:B------:R-:W-:Y:S01]  /*71c0*/  LDSM.16.MT88.4 R24, [R152+0x8800] ;  /* 0x008800009818783b */ /* 0x000fe20000004200 */
[----:B------:R-:W3:Y:S04]  /*71d0*/  MUFU.EX2 R7, R7 ;  /* 0x0000000700077308 */ /* 0x000ee80000000800 */
[----:B------:R-:W-:Y:S04]  /*71e0*/  MUFU.EX2 R66, R66 ;  /* 0x0000004200427308 */ /* 0x000fe80000000800 */
        /* <DEDUP_REMOVED lines=15> */
[----:B------:R-:W1:Y:S01]  /*72e0*/  LDSM.16.MT88.4 R16, [R102+0x7000] ;  /* 0x007000006610783b */ /* 0x000e620000004200 */
[-C--:B------:R-:W-:Y:S01]  /*72f0*/  FFMA.FTZ R121, R147, R39.reuse, -R10 ;  /* 0x0000002793797223 */ /* 0x080fe2000001080a */
[----:B------:R-:W-:Y:S04]  /*7300*/  MUFU.EX2 R112, R112 ;  /* 0x0000007000707308 */ /* 0x000fe80000000800 */
[----:B------:R-:W-:Y:S04]  /*7310*/  MUFU.EX2 R108, R108 ;  /* 0x0000006c006c7308 */ /* 0x000fe80000000800 */
[----:B------:R-:W-:Y:S04]  /*7320*/  MUFU.EX2 R123, R20 ;  /* 0x00000014007b7308 */ /* 0x000fe80000000800 */
[----:B------:R-:W-:Y:S04]  /*7330*/  MUFU.EX2 R114, R114 ;  /* 0x0000007200727308 */ /* 0x000fe80000000800 */
[----:B------:R-:W-:Y:S01]  /*7340*/  MUFU.EX2 R121, R121 ;  /* 0x0000007900797308 */ /* 0x000fe20000000800 */
[C---:B-1----:R-:W-:Y:S08]  /*7350*/  HMMA.16816.F32.BF16 R72, R12.reuse, R16, R72 ;  /* 0x000000100c48723c */ /* 0x042ff00000041848 */
[----:B------:R-:W-:Y:S01]  /*7360*/  HMMA.16816.F32.BF16 R68, R12, R18, R68 ;  /* 0x000000120c44723c */ /* 0x000fe20000041844 */
[----:B------:R-:W1:Y:S01]  /*7370*/  LDSM.16.MT88.4 R16, [R156+0x7800] ;  /* 0x007800009c10783b */ /* 0x000e620000004200 */
[-CC-:B------:R-:W-:Y:S01]  /*7380*/  FFMA.FTZ R12, R119, R39.reuse, -R50.reuse ;  /* 0x00000027770c7223 */ /* 0x180fe20000010832 */
[----:B------:R-:W-:Y:S01]  /*7390*/  FFMA.FTZ R119, R151, R39, -R50 ;  /* 0x0000002797777223 */ /* 0x000fe20000010832 */
[----:B------:R-:W2:Y:S04]  /*73a0*/  MUFU.EX2 R110, R110 ;  /* 0x0000006e006e7308 */ /* 0x000ea80000000800 */
[----:B------:R-:W3:Y:S04]  /*73b0*/  MUFU.EX2 R131, R12 ;  /* 0x0000000c00837308 */ /* 0x000ee80000000800 */
[----:B------:R-:W4:Y:S01]  /*73c0*/  MUFU.EX2 R119, R119 ;  /* 0x0000007700777308 */ /* 0x000f220000000800 */
[----:B--2---:R-:W-:-:S02]  /*73d0*/  F2FP.BF16.F32.PACK_AB R14, R110, R121 ;  /* 0x000000796e0e723e */ /* 0x004fc400000010ff */
[----:B---3--:R-:W-:Y:S02]  /*73e0*/  F2FP.BF16.F32.PACK_AB R13, R112, R131 ;  /* 0x00000083700d723e */ /* 0x008fe400000010ff */
[----:B------:R-:W-:Y:S02]  /*73f0*/  F2FP.BF16.F32.PACK_AB R12, R114, R123 ;  /* 0x0000007b720c723e */ /* 0x000fe400000010ff */
[----:B----4-:R-:W-:-:S07]  /*7400*/  F2FP.BF16.F32.PACK_AB R15, R108, R119 ;  /* 0x000000776c0f723e */ /* 0x010fce00000010ff */
        /* <DEDUP_REMOVED lines=10> */
[-C--:B------:R-:W-:Y:S01]  /*74b0*/  FFMA.FTZ R137, R141, R39.reuse, -R50 ;  /* 0x000000278d897223 */ /* 0x080fe20000010832 */
[----:B------:R-:W-:Y:S01]  /*74c0*/  FFMA.FTZ R133, R135, R39, -R10 ;  /* 0x0000002787857223 */ /* 0x000fe2000001080a */
[----:B------:R-:W-:Y:S04]  /*74d0*/  MUFU.EX2 R118, R118 ;  /* 0x0000007600767308 */ /* 0x000fe80000000800 */
[----:B------:R-:W2:Y:S04]  /*74e0*/  MUFU.EX2 R137, R137 ;  /* 0x0000008900897308 */ /* 0x000ea80000000800 */
[----:B------:R-:W-:Y:S04]  /*74f0*/  MUFU.EX2 R116, R116 ;  /* 0x0000007400747308 */ /* 0x000fe80000000800 */
[----:B------:R-:W3:Y:S04]  /*7500*/  MUFU.EX2 R129, R145 ;  /* 0x0000009100817308 */ /* 0x000ee80000000800 */
[----:B------:R-:W-:Y:S01]  /*7510*/  MUFU.EX2 R122, R122 ;  /* 0x0000007a007a7308 */ /* 0x000fe20000000800 */
[C---:B-1----:R-:W-:Y:S08]  /*7520*/  HMMA.16816.F32.BF16 R72, R12.reuse, R16, R72 ;  /* 0x000000100c48723c */ /* 0x042ff00000041848 */
[----:B------:R-:W-:Y:S01]  /*7530*/  HMMA.16816.F32.BF16 R68, R12, R18, R68 ;  /* 0x000000120c44723c */ /* 0x000fe20000041844 */
[----:B------:R-:W1:Y:S01]  /*7540*/  LDSM.16.MT88.4 R16, [R156+0x8000] ;  /* 0x008000009c10783b */ /* 0x000e620000004200 */
[----:B------:R-:W4:Y:S04]  /*7550*/  MUFU.EX2 R135, R20 ;  /* 0x0000001400877308 */ /* 0x000f280000000800 */
[----:B------:R-:W-:Y:S04]  /*7560*/  MUFU.EX2 R133, R133 ;  /* 0x0000008500857308 */ /* 0x000fe80000000800 */
[----:B------:R-:W5:Y:S01]  /*7570*/  MUFU.EX2 R120, R120 ;  /* 0x0000007800787308 */ /* 0x000f620000000800 */
[----:B--2---:R-:W-:-:S02]  /*7580*/  F2FP.BF16.F32.PACK_AB R13, R137, R118 ;  /* 0x00000076890d723e */ /* 0x004fc400000010ff */
[----:B---3--:R-:W-:Y:S02]  /*7590*/  F2FP.BF16.F32.PACK_AB R15, R129, R116 ;  /* 0x00000074810f723e */ /* 0x008fe400000010ff */
[----:B----4-:R-:W-:Y:S01]  /*75a0*/  F2FP.BF16.F32.PACK_AB R12, R135, R122 ;  /* 0x0000007a870c723e */ /* 0x010fe200000010ff */
[----:B------:R-:W-:Y:S01]  /*75b0*/  MUFU.EX2 R105, R105 ;  /* 0x0000006900697308 */ /* 0x000fe20000000800 */
[----:B------:R-:W-:Y:S01]  /*75c0*/  LDSM.16.MT88.4 R20, [R103+0x8800] ;  /* 0x008800006714783b */ /* 0x000fe20000004200 */
        /* <DEDUP_REMOVED lines=10> */
[----:B------:R-:W-:Y:S04]  /*7670*/  MUFU.EX2 R130, R130 ;  /* 0x0000008200827308 */ /* 0x000fe80000000800 */
[----:B------:R-:W-:Y:S02]  /*7680*/  MUFU.EX2 R128, R128 ;  /* 0x0000008000807308 */ /* 0x000fe40000000800 */
[C---:B-1----:R-:W-:Y:S08]  /*7690*/  HMMA.16816.F32.BF16 R72, R12.reuse, R16, R72 ;  /* 0x000000100c48723c */ /* 0x042ff00000041848 */
[----:B------:R-:W-:Y:S01]  /*76a0*/  HMMA.16816.F32.BF16 R68, R12, R18, R68 ;  /* 0x000000120c44723c */ /* 0x000fe20000041844 */
[----:B------:R-:W1:Y:S01]  /*76b0*/  LDSM.16.MT88.4 R16, [R156+0x8800] ;  /* 0x008800009c10783b */ /* 0x000e620000004200 */
[----:B------:R-:W-:Y:S01]  /*76c0*/  FADD.FTZ R12, R115, R104 ;  /* 0x00000068730c7221 */ /* 0x000fe20000010000 */
[-C--:B------:R-:W-:Y:S01]  /*76d0*/  FFMA.FTZ R104, R67, R39.reuse, -R50 ;  /* 0x0000002743687223 */ /* 0x080fe20000010832 */
[----:B------:R-:W-:Y:S01]  /*76e0*/  FADD.FTZ R14, R117, R106 ;  /* 0x0000006a750e7221 */ /* 0x000fe20000010000 */
[-C--:B------:R-:W-:Y:S01]  /*76f0*/  FFMA.FTZ R13, R61, R39.reuse, -R10 ;  /* 0x000000273d0d7223 */ /* 0x080fe2000001080a */
[-CC-:B------:R-:W-:Y:S01]  /*7700*/  FFMA.FTZ R67, R109, R39.reuse, -R50.reuse ;  /* 0x000000276d437223 */ /* 0x180fe20000010832 */
[-C--:B------:R-:W-:Y:S01]  /*7710*/  FFMA.FTZ R106, R111, R39.reuse, -R50 ;  /* 0x000000276f6a7223 */ /* 0x080fe20000010832 */
[----:B------:R-:W-:Y:S01]  /*7720*/  FFMA.FTZ R61, R65, R39, -R10 ;  /* 0x00000027413d7223 */ /* 0x000fe2000001080a */
[----:B------:R-:W-:Y:S04]  /*7730*/  MUFU.EX2 R104, R104 ;  /* 0x0000006800687308 */ /* 0x000fe80000000800 */
[----:B------:R-:W-:Y:S04]  /*7740*/  MUFU.EX2 R67, R67 ;  /* 0x0000004300437308 */ /* 0x000fe80000000800 */
[----:B------:R-:W2:Y:S04]  /*7750*/  MUFU.EX2 R106, R106 ;  /* 0x0000006a006a7308 */ /* 0x000ea80000000800 */
[----:B------:R3:W4:Y:S04]  /*7760*/  MUFU.EX2 R63, R13 ;  /* 0x0000000d003f7308 */ /* 0x0007280000000800 */
[----:B------:R-:W5:Y:S01]  /*7770*/  MUFU.EX2 R61, R61 ;  /* 0x0000003d003d7308 */ /* 0x000f620000000800 */
[----:B------:R-:W-:Y:S01]  /*7780*/  FADD.FTZ R31, R31, R12 ;  /* 0x0000000c1f1f7221 */ /* 0x000fe20000010000 */
[----:B------:R-:W-:Y:S01]  /*7790*/  FADD.FTZ R65, R113, R14 ;  /* 0x0000000e71417221 */ /* 0x000fe20000010000 */
[----:B--2---:R-:W-:-:S02]  /*77a0*/  F2FP.BF16.F32.PACK_AB R15, R106, R67 ;  /* 0x000000436a0f723e */ /* 0x004fc400000010ff */
[----:B---3--:R-:W-:Y:S02]  /*77b0*/  F2FP.BF16.F32.PACK_AB R13, R105, R104 ;  /* 0x00000068690d723e */ /* 0x008fe400000010ff */
[----:B----4-:R-:W-:Y:S02]  /*77c0*/  F2FP.BF16.F32.PACK_AB R12, R130, R63 ;  /* 0x0000003f820c723e */ /* 0x010fe400000010ff */
[----:B-----5:R-:W-:-:S07]  /*77d0*/  F2FP.BF16.F32.PACK_AB R14, R128, R61 ;  /* 0x0000003d800e723e */ /* 0x020fce00000010ff */
[C---:B-1----:R-:W-:Y:S08]  /*77e0*/  HMMA.16816.F32.BF16 R96, R12.reuse, R16, R96 ;  /* 0x000000100c60723c */ /* 0x042ff00000041860 */
[----:B------:R-:W-:Y:S01]  /*77f0*/  HMMA.16816.F32.BF16 R92, R12, R18, R92 ;  /* 0x000000120c5c723c */ /* 0x000fe2000004185c */
[----:B------:R-:W1:Y:S01]  /*7800*/  LDSM.16.MT88.4 R16, [R102+0x8800] ;  /* 0x008800006610783b */ /* 0x000e620000004200 */
[----:B------:R-:W-:-:S04]  /*7810*/  FADD.FTZ R28, R28, R31 ;  /* 0x0000001f1c1c7221 */ /* 0x000fc80000010000 */
[----:B------:R-:W-:Y:S01]  /*7820*/  FADD.FTZ R101, R29, R28 ;  /* 0x0000001c1d657221 */ /* 0x000fe20000010000 */
[----:B------:R-:W-:Y:S01]  /*7830*/  FADD.FTZ R65, R30, R65 ;  /* 0x000000411e417221 */ /* 0x000fe20000010000 */
[C---:B------:R-:W-:Y:S01]  /*7840*/  HMMA.16816.F32.BF16 R88, R12.reuse, R24, R88 ;  /* 0x000000180c58723c */ /* 0x040fe20000041858 */
[-C--:B------:R-:W-:Y:S01]  /*7850*/  FFMA.FTZ R134, R43, R39.reuse, -R10 ;  /* 0x000000272b867223 */ /* 0x080fe2000001080a */
[----:B------:R-:W-:Y:S01]  /*7860*/  FADD.FTZ R101, R56, R101 ;  /* 0x0000006538657221 */ /* 0x000fe20000010000 */
[-CC-:B------:R-:W-:Y:S01]  /*7870*/  FFMA.FTZ R132, R49, R39.reuse, -R50.reuse ;  /* 0x0000002731847223 */ /* 0x180fe20000010832 */
[----:B------:R-:W-:Y:S01]  /*7880*/  LDSM.16.MT88.4 R28, [R156+0x9000] ;  /* 0x009000009c1c783b */ /* 0x000fe20000004200 */
[-C--:B------:R-:W-:Y:S01]  /*7890*/  FFMA.FTZ R44, R44, R39.reuse, -R50 ;  /* 0x000000272c2c7223 */ /* 0x080fe20000010832 */
[-C--:B------:R-:W-:Y:S02]  /*78a0*/  FFMA.FTZ R43, R45, R39.reuse, -R10 ;  /* 0x000000272d2b7223 */ /* 0x080fe4000001080a */
[C---:B------:R-:W-:Y:S01]  /*78b0*/  HMMA.16816.F32.BF16 R84, R12.reuse, R26, R84 ;  /* 0x0000001a0c54723c */ /* 0x040fe20000041854 */
[-C--:B------:R-:W-:Y:S01]  /*78c0*/  FFMA.FTZ R53, R53, R39.reuse, -R50 ;  /* 0x0000002735357223 */ /* 0x080fe20000010832 */
[----:B------:R-:W-:Y:S06]  /*78d0*/  LDSM.16.MT88.4 R24, [R103+0x9000] ;  /* 0x009000006718783b */ /* 0x000fec0000004200 */
[----:B------:R-:W-:Y:S01]  /*78e0*/  HMMA.16816.F32.BF16 R80, R12, R20, R80 ;  /* 0x000000140c50723c */ /* 0x000fe20000041850 */
[----:B------:R-:W-:-:S07]  /*78f0*/  FFMA.FTZ R20, R47, R39, -R10 ;  /* 0x000000272f147223 */ /* 0x000fce000001080a */
[C---:B-1----:R-:W-:Y:S08]  /*7900*/  HMMA.16816.F32.BF16 R72, R12.reuse, R16, R72 ;  /* 0x000000100c48723c */ /* 0x042ff00000041848 */
[C---:B------:R-:W-:Y:S01]  /*7910*/  HMMA.16816.F32.BF16 R68, R12.reuse, R18, R68 ;  /* 0x000000120c44723c */ /* 0x040fe20000041844 */
[----:B------:R-:W1:Y:S07]  /*7920*/  LDSM.16.MT88.4 R16, [R152+0x9000] ;  /* 0x009000009810783b */ /* 0x000e6e0000004200 */
[----:B------:R-:W-:Y:S01]  /*7930*/  HMMA.16816.F32.BF16 R76, R12, R22, R76 ;  /* 0x000000160c4c723c */ /* 0x000fe2000004184c */
[-C--:B------:R-:W-:Y:S01]  /*7940*/  FFMA.FTZ R13, R51, R39.reuse, -R50 ;  /* 0x00000027330d7223 */ /* 0x080fe20000010832 */
[----:B------:R-:W-:Y:S01]  /*7950*/  FFMA.FTZ R51, R41, R39, -R10 ;  /* 0x0000002729337223 */ /* 0x000fe2000001080a */
[----:B------:R-:W-:-:S02]  /*7960*/  FADD.FTZ R12, R54, R101 ;  /* 0x00000065360c7221 */ /* 0x000fc40000010000 */
[----:B------:R2:W-:Y:S04]  /*7970*/  MUFU.EX2 R54, R20 ;  /* 0x0000001400367308 */ /* 0x0005e80000000800 */
[----:B------:R-:W-:Y:S04]  /*7980*/  MUFU.EX2 R49, R53 ;  /* 0x0000003500317308 */ /* 0x000fe80000000800 */
[----:B------:R-:W3:Y:S04]  /*7990*/  MUFU.EX2 R132, R132 ;  /* 0x0000008400847308 */ /* 0x000ee80000000800 */
[----:B------:R-:W-:Y:S01]  /*79a0*/  MUFU.EX2 R44, R44 ;  /* 0x0000002c002c7308 */ /* 0x000fe20000000800 */
[----:B--2---:R-:W2:Y:S03]  /*79b0*/  LDSM.16.MT88.4 R20, [R102+0x9000] ;  /* 0x009000006614783b */ /* 0x004ea60000004200 */
[----:B------:R3:W4:Y:S04]  /*79c0*/  MUFU.EX2 R41, R13 ;  /* 0x0000000d00297308 */ /* 0x0007280000000800 */
[----:B------:R-:W-:Y:S04]  /*79d0*/  MUFU.EX2 R51, R51 ;  /* 0x0000003300337308 */ /* 0x000fe80000000800 */
[----:B------:R-:W5:Y:S04]  /*79e0*/  MUFU.EX2 R134, R134 ;  /* 0x0000008600867308 */ /* 0x000f680000000800 */
[----:B------:R-:W1:Y:S01]  /*79f0*/  MUFU.EX2 R43, R43 ;  /* 0x0000002b002b7308 */ /* 0x000e620000000800 */
[----:B------:R-:W-:Y:S01]  /*7a00*/  FADD.FTZ R14, R58, R65 ;  /* 0x000000413a0e7221 */ /* 0x000fe20000010000 */
[----:B------:R-:W-:-:S03]  /*7a10*/  FFMA.FTZ R47, R42, R39, -R50 ;  /* 0x000000272a2f7223 */ /* 0x000fc60000010832 */
[----:B------:R-:W-:Y:S01]  /*7a20*/  FADD.FTZ R14, R57, R14 ;  /* 0x0000000e390e7221 */ /* 0x000fe20000010000 */
[----:B------:R-:W-:Y:S01]  /*7a30*/  FFMA.FTZ R42, R40, R39, -R50 ;  /* 0x00000027282a7223 */ /* 0x000fe20000010832 */
[----:B------:R-:W-:Y:S01]  /*7a40*/  FADD.FTZ R40, R9, R12 ;  /* 0x0000000c09287221 */ /* 0x000fe20000010000 */
[----:B---3--:R-:W-:Y:S01]  /*7a50*/  F2FP.BF16.F32.PACK_AB R13, R132, R49 ;  /* 0x00000031840d723e */ /* 0x008fe200000010ff */
[----:B------:R-:W-:Y:S01]  /*7a60*/  FADD.FTZ R45, R55, R14 ;  /* 0x0000000e372d7221 */ /* 0x000fe20000010000 */
[----:B----4-:R-:W-:Y:S02]  /*7a70*/  F2FP.BF16.F32.PACK_AB R15, R41, R44 ;  /* 0x0000002c290f723e */ /* 0x010fe400000010ff */
[----:B-----5:R-:W-:Y:S02]  /*7a80*/  F2FP.BF16.F32.PACK_AB R12, R134, R51 ;  /* 0x00000033860c723e */ /* 0x020fe400000010ff */
[----:B-1----:R-:W-:-:S07]  /*7a90*/  F2FP.BF16.F32.PACK_AB R14, R54, R43 ;  /* 0x0000002b360e723e */ /* 0x002fce00000010ff */
[----:B------:R-:W-:Y:S01]  /*7aa0*/  HMMA.16816.F32.BF16 R88, R12, R16, R88 ;  /* 0x000000100c58723c */ /* 0x000fe20000041858 */
[----:B------:R-:W-:-:S07]  /*7ab0*/  FADD.FTZ R45, R52, R45 ;  /* 0x0000002d342d7221 */ /* 0x000fce0000010000 */
[C---:B------:R-:W-:Y:S01]  /*7ac0*/  HMMA.16816.F32.BF16 R84, R12.reuse, R18, R84 ;  /* 0x000000120c54723c */ /* 0x040fe20000041854 */
[----:B------:R-:W1:Y:S01]  /*7ad0*/  LDSM.16.MT88.4 R16, [R156+0x9800] ;  /* 0x009800009c10783b */ /* 0x000e620000004200 */
[----:B------:R-:W-:Y:S01]  /*7ae0*/  FADD.FTZ R107, R107, R40 ;  /* 0x000000286b6b7221 */ /* 0x000fe20000010000 */
[----:B------:R-:W-:Y:S01]  /*7af0*/  FADD.FTZ R66, R66, R45 ;  /* 0x0000002d42427221 */ /* 0x000fe20000010000 */
[-CC-:B------:R-:W-:Y:S01]  /*7b00*/  FFMA.FTZ R193, R46, R39.reuse, -R50.reuse ;  /* 0x000000272ec17223 */ /* 0x180fe20000010832 */
[-C--:B------:R-:W-:Y:S01]  /*7b10*/  FFMA.FTZ R48, R48, R39.reuse, -R50 ;  /* 0x0000002730307223 */ /* 0x080fe20000010832 */
[----:B------:R-:W-:Y:S02]  /*7b20*/  FADD.FTZ R107, R64, R107 ;  /* 0x0000006b406b7221 */ /* 0x000fe40000010000 */
[----:B------:R-:W-:Y:S01]  /*7b30*/  HMMA.16816.F32.BF16 R96, R12, R28, R96 ;  /* 0x0000001c0c60723c */ /* 0x000fe20000041860 */
[-C--:B------:R-:W-:Y:S01]  /*7b40*/  FFMA.FTZ R29, R35, R39.reuse, -R10 ;  /* 0x00000027231d7223 */ /* 0x080fe2000001080a */
[----:B------:R-:W-:Y:S01]  /*7b50*/  FADD.FTZ R59, R59, R66 ;  /* 0x000000423b3b7221 */ /* 0x000fe20000010000 */
[-CC-:B------:R-:W-:Y:S01]  /*7b60*/  FFMA.FTZ R33, R33, R39.reuse, -R10.reuse ;  /* 0x0000002721217223 */ /* 0x180fe2000001080a */
[----:B------:R-:W-:-:S04]  /*7b70*/  FFMA.FTZ R35, R34, R39, -R10 ;  /* 0x0000002722237223 */ /* 0x000fc8000001080a */
[C---:B------:R-:W-:Y:S01]  /*7b80*/  HMMA.16816.F32.BF16 R92, R12.reuse, R30, R92 ;  /* 0x0000001e0c5c723c */ /* 0x040fe2000004185c */
[----:B------:R-:W-:Y:S01]  /*7b90*/  FFMA.FTZ R31, R32, R39, -R10 ;  /* 0x00000027201f7223 */ /* 0x000fe2000001080a */
[----:B------:R-:W-:Y:S01]  /*7ba0*/  FADD.FTZ R62, R62, R59 ;  /* 0x0000003b3e3e7221 */ /* 0x000fe20000010000 */
[----:B------:R-:W-:Y:S05]  /*7bb0*/  MUFU.EX2 R9, R47 ;  /* 0x0000002f00097308 */ /* 0x000fea0000000800 */
[----:B------:R-:W-:Y:S01]  /*7bc0*/  HMMA.16816.F32.BF16 R80, R12, R24, R80 ;  /* 0x000000180c50723c */ /* 0x000fe20000041850 */
[----:B------:R-:W3:Y:S01]  /*7bd0*/  MUFU.EX2 R30, R42 ;  /* 0x0000002a001e7308 */ /* 0x000ee20000000800 */
[----:B------:R-:W-:-:S03]  /*7be0*/  FADD.FTZ R62, R5, R62 ;  /* 0x0000003e053e7221 */ /* 0x000fc60000010000 */
[----:B------:R-:W-:Y:S03]  /*7bf0*/  MUFU.EX2 R28, R48 ;  /* 0x00000030001c7308 */ /* 0x000fe60000000800 */
[C---:B------:R-:W-:Y:S01]  /*7c00*/  HMMA.16816.F32.BF16 R76, R12.reuse, R26, R76 ;  /* 0x0000001a0c4c723c */ /* 0x040fe2000004184c */
[----:B------:R-:W4:Y:S01]  /*7c10*/  LDSM.16.MT88.4 R24, [R152+0x9800] ;  /* 0x009800009818783b */ /* 0x000f220000004200 */
[----:B------:R-:W5:Y:S04]  /*7c20*/  MUFU.EX2 R193, R193 ;  /* 0x000000c100c17308 */ /* 0x000f680000000800 */
[----:B------:R-:W-:Y:S02]  /*7c30*/  MUFU.EX2 R29, R29 ;  /* 0x0000001d001d7308 */ /* 0x000fe40000000800 */
[----:B--2---:R-:W-:Y:S01]  /*7c40*/  HMMA.16816.F32.BF16 R72, R12, R20, R72 ;  /* 0x000000140c48723c */ /* 0x004fe20000041848 */
[----:B------:R-:W-:Y:S01]  /*7c50*/  FADD.FTZ R20, R60, R107 ;  /* 0x0000006b3c147221 */ /* 0x000fe20000010000 */
[----:B------:R-:W2:Y:S04]  /*7c60*/  MUFU.EX2 R34, R33 ;  /* 0x0000002100227308 */ /* 0x000ea80000000800 */
[----:B------:R-:W-:Y:S01]  /*7c70*/  MUFU.EX2 R10, R35 ;  /* 0x00000023000a7308 */ /* 0x000fe20000000800 */
[----:B------:R-:W-:-:S03]  /*7c80*/  FADD.FTZ R20, R7, R20 ;  /* 0x0000001407147221 */ /* 0x000fc60000010000 */
[----:B------:R-:W1:Y:S01]  /*7c90*/  MUFU.EX2 R31, R31 ;  /* 0x0000001f001f7308 */ /* 0x000e620000000800 */
[----:B------:R-:W-:Y:S01]  /*7ca0*/  FADD.FTZ R131, R131, R20 ;  /* 0x0000001483837221 */ /* 0x000fe20000010000 */
[----:B------:R-:W-:Y:S01]  /*7cb0*/  FADD.FTZ R123, R123, R62 ;  /* 0x0000003e7b7b7221 */ /* 0x000fe20000010000 */
[----:B------:R-:W-:Y:S02]  /*7cc0*/  HMMA.16816.F32.BF16 R68, R12, R22, R68 ;  /* 0x000000160c44723c */ /* 0x000fe40000041844 */
[----:B------:R-:W-:Y:S01]  /*7cd0*/  FADD.FTZ R112, R112, R131 ;  /* 0x0000008370707221 */ /* 0x000fe20000010000 */
[----:B------:R-:W-:Y:S01]  /*7ce0*/  FADD.FTZ R114, R114, R123 ;  /* 0x0000007b72727221 */ /* 0x000fe20000010000 */
[----:B---3--:R-:W-:Y:S01]  /*7cf0*/  F2FP.BF16.F32.PACK_AB R13, R30, R9 ;  /* 0x000000091e0d723e */ /* 0x008fe200000010ff */
[----:B------:R-:W-:Y:S01]  /*7d00*/  LDSM.16.MT88.4 R20, [R103+0x9800] ;  /* 0x009800006714783b */ /* 0x000fe20000004200 */
[----:B-----5:R-:W-:Y:S01]  /*7d10*/  F2FP.BF16.F32.PACK_AB R15, R193, R28 ;  /* 0x0000001cc10f723e */ /* 0x020fe200000010ff */
[----:B------:R-:W-:Y:S01]  /*7d20*/  FADD.FTZ R5, R119, R112 ;  /* 0x0000007077057221 */ /* 0x000fe20000010000 */
[----:B--2---:R-:W-:Y:S01]  /*7d30*/  F2FP.BF16.F32.PACK_AB R12, R34, R29 ;  /* 0x0000001d220c723e */ /* 0x004fe200000010ff */
[----:B------:R-:W-:Y:S01]  /*7d40*/  FADD.FTZ R7, R121, R114 ;  /* 0x0000007279077221 */ /* 0x000fe20000010000 */
[----:B-1----:R-:W-:Y:S01]  /*7d50*/  F2FP.BF16.F32.PACK_AB R14, R31, R10 ;  /* 0x0000000a1f0e723e */ /* 0x002fe200000010ff */
        /* <DEDUP_REMOVED lines=13> */
[----:B----4-:R-:W-:Y:S01]  /*7e30*/  HMMA.16816.F32.BF16 R88, R12, R24, R88 ;  /* 0x000000180c58723c */ /* 0x010fe20000041858 */
        /* <DEDUP_REMOVED lines=13> */
[----:B-1----:R-:W-:Y:S01]  /*7f10*/  HMMA.16816.F32.BF16 R72, R12, R16, R72 ;  /* 0x000000100c48723c */ /* 0x002fe20000041848 */
        /* <DEDUP_REMOVED lines=86> */
.L_x_13988:
        /* <DEDUP_REMOVED lines=8> */
.L_x_13989:
[----:B------:R-:W-:Y:S05]  /*8500*/  BSYNC.RECONVERGENT B0 ;  /* 0x0000000000007941 */ /* 0x000fea0003800200 */
.L_x_13987:
[----:B------:R-:W-:Y:S01]  /*8510*/  ISETP.GE.AND P1, PT, R177, R174, PT ;  /* 0x000000aeb100720c */ /* 0x000fe20003f26270 */
[----:B------:R-:W-:Y:S01]  /*8520*/  VIADD R39, R124, 0xffffffff ;  /* 0xffffffff7c277836 */ /* 0x000fe20000000000 */
[----:B------:R-:W-:Y:S01]  /*8530*/  IADD3 R8, P2, PT, R11, R170, RZ ;  /* 0x000000aa0b087210 */ /* 0x000fe20007f5e0ff */
[----:B------:R-:W-:Y:S01]  /*8540*/  IMAD.IADD R101, R176, 0x1, R125 ;  /* 0x00000001b0657824 */ /* 0x000fe200078e027d */
[----:B------:R-:W-:Y:S01]  /*8550*/  BSSY.RECONVERGENT B1, `(.L_x_13990) ;  /* 0x000035c000017945 */ /* 0x000fe20003800200 */
[----:B------:R-:W-:Y:S02]  /*8560*/  IMAD.SHL.U32 R39, R39, 0x80, RZ ;  /* 0x0000008027277824 */ /* 0x000fe400078e00ff */
[----:B------:R-:W-:-:S06]  /*8570*/  IMAD.X R9, R4, 0x1, R171, P2 ;  /* 0x0000000104097824 */ /* 0x000fcc00010e06ab */
[----:B------:R-:W-:Y:S01]  /*8580*/  @!P1 IMAD.MOV.U32 R14, RZ, RZ, R8 ;  /* 0x000000ffff0e9224 */ /* 0x000fe200078e0008 */
[C---:B------:R-:W-:Y:S01]  /*8590*/  @!P1 LEA R18, P3, R164.reuse, R8, 0x6 ;  /* 0x00000008a4129211 */ /* 0x040fe200078630ff */
[----:B------:R-:W-:Y:S01]  /*85a0*/  @!P1 IMAD.MOV.U32 R15, RZ, RZ, R9 ;  /* 0x000000ffff0f9224 */ /* 0x000fe200078e0009 */
[----:B------:R-:W-:Y:S01]  /*85b0*/  @P1 STS.128 [R175+0x6000], RZ ;  /* 0x006000ffaf001388 */ /* 0x000fe20000000c00 */
[----:B------:R-:W-:Y:S01]  /*85c0*/  @!P1 IMAD R6, R165, 0x60, RZ ;  /* 0x00000060a5069824 */ /* 0x000fe200078e02ff */
[C---:B------:R-:W-:Y:S01]  /*85d0*/  @!P1 LEA.HI.X R19, R164.reuse, R9, R165, 0x6, P3 ;  /* 0x00000009a4139211 */ /* 0x040fe200018f34a5 */
[----:B------:R-:W-:Y:S01]  /*85e0*/  @!P1 IMAD.WIDE.U32 R14, R164, 0x60, R14 ;  /* 0x00000060a40e9825 */ /* 0x000fe200078e000e */
[----:B------:R-:W-:Y:S01]  /*85f0*/  @!PT LDS RZ, [RZ] ;  /* 0x00000000fffff984 */ /* 0x000fe20000000800 */
[----:B------:R-:W-:Y:S01]  /*8600*/  @!PT LDS RZ, [RZ] ;  /* 0x00000000fffff984 */ /* 0x000fe20000000800 */
[----:B------:R-:W-:Y:S01]  /*8610*/  @!PT LDS RZ, [RZ] ;  /* 0x00000000fffff984 */ /* 0x000fe20000000800 */
[----:B------:R-:W-:Y:S03]  /*8620*/  @!P1 LDGSTS.E.BYPASS.LTC128B.128 [R175+0x6000], desc[UR4][R170.64] ;  /* 0x06000000aaaf9fae */ /* 0x000fe6000b981a04 */
[----:B------:R-:W-:Y:S01]  /*8630*/  @!P1 IMAD.MOV.U32 R12, RZ, RZ, R8 ;  /* 0x000000ffff0c9224 */ /* 0x000fe200078e0008 */
[----:B------:R-:W-:Y:S01]  /*8640*/  @P1 STS.128 [R175+0x6800], RZ ;  /* 0x006800ffaf001388 */ /* 0x000fe20000000c00 */
[----:B------:R-:W-:-:S02]  /*8650*/  @!P1 IMAD.MOV.U32 R13, RZ, RZ, R9 ;  /* 0x000000ffff0d9224 */ /* 0x000fc400078e0009 */
[----:B------:R-:W-:Y:S01]  /*8660*/  @!P1 IMAD.IADD R15, R6, 0x1, R15 ;  /* 0x00000001060f9824 */ /* 0x000fe200078e020f */
[CC--:B------:R-:W-:Y:S01]  /*8670*/  @!P1 LEA R6, P2, R164.reuse, R8.reuse, 0x5 ;  /* 0x00000008a4069211 */ /* 0x0c0fe200078428ff */
[C---:B------:R-:W-:Y:S01]  /*8680*/  @!P1 IMAD.WIDE.U32 R12, R164.reuse, 0xa0, R12 ;  /* 0x000000a0a40c9825 */ /* 0x040fe200078e000c */
[----:B------:R-:W-:Y:S01]  /*8690*/  @!PT LDS RZ, [RZ] ;  /* 0x00000000fffff984 */ /* 0x000fe20000000800 */
[----:B------:R-:W-:Y:S01]  /*86a0*/  @!PT LDS RZ, [RZ] ;  /* 0x00000000fffff984 */ /* 0x000fe20000000800 */
[----:B------:R-:W-:Y:S01]  /*86b0*/  @!PT LDS RZ, [RZ] ;  /* 0x00000000fffff984 */ /* 0x000fe20000000800 */
[----:B------:R-:W-:Y:S02]  /*86c0*/  @!P1 LDGSTS.E.BYPASS.LTC128B.128 [R175+0x6800], desc[UR4][R8.64] ;  /* 0x0680000008af9fae */ /* 0x000fe4000b981a04 */
[C---:B------:R-:W-:Y:S01]  /*86d0*/  @!P1 LEA.HI.X R7, R164.reuse, R9, R165, 0x5, P2 ;  /* 0x00000009a4079211 */ /* 0x040fe200010f2ca5 */
[----:B------:R-:W-:Y:S01]  /*86e0*/  @!P1 IMAD R5, R165, 0xa0, RZ ;  /* 0x000000a0a5059824 */ /* 0x000fe200078e02ff */
[----:B------:R-:W-:Y:S01]  /*86f0*/  @P1 STS.128 [R175+0x7000], RZ ;  /* 0x007000ffaf001388 */ /* 0x000fe20000000c00 */
[----:B------:R-:W-:Y:S01]  /*8700*/  @!P1 IMAD.MOV.U32 R16, RZ, RZ, R12 ;  /* 0x000000ffff109224 */ /* 0x000fe200078e000c */
[----:B------:R-:W-:Y:S01]  /*8710*/  @!P1 LEA R12, P2, R164, R8, 0x7 ;  /* 0x00000008a40c9211 */ /* 0x000fe200078438ff */
[----:B------:R-:W-:Y:S01]  /*8720*/  @!P1 IMAD.MOV.U32 R10, RZ, RZ, R8 ;  /* 0x000000ffff0a9224 */ /* 0x000fe200078e0008 */
[----:B------:R-:W-:Y:S01]  /*8730*/  @!PT LDS RZ, [RZ] ;  /* 0x00000000fffff984 */ /* 0x000fe20000000800 */
[----:B------:R-:W-:Y:S01]  /*8740*/  @!PT LDS RZ, [RZ] ;  /* 0x00000000fffff984 */ /* 0x000fe20000000800 */
[----:B------:R-:W-:Y:S01]  /*8750*/  @!PT LDS RZ, [RZ] ;  /* 0x00000000fffff984 */ /* 0x000fe20000000800 */
[----:B------:R1:W-:Y:S01]  /*8760*/  @!P1 LDGSTS.E.BYPASS.LTC128B.128 [R175+0x7000], desc[UR4][R6.64] ;  /* 0x0700000006af9fae */ /* 0x0003e2000b981a04 */
[----:B------:R-:W-:-:S02]  /*8770*/  @!P1 IMAD.MOV.U32 R11, RZ, RZ, R9 ;  /* 0x000000ffff0b9224 */ /* 0x000fc400078e0009 */
[----:B------:R-:W-:Y:S01]  /*8780*/  @!P1 IMAD.IADD R17, R5, 0x1, R13 ;  /* 0x0000000105119824 */ /* 0x000fe200078e020d */
        /* <DEDUP_REMOVED lines=34> */
[----:B------:R-:W5:Y:S04]  /*89b0*/  LDSM.16.M88.4 R48, [R160+0x3000] ;  /* 0x00300000a030783b */ /* 0x000f680000000200 */
[----:B------:R-:W5:Y:S04]  /*89c0*/  LDSM.16.M88.4 R40, [R160+0x3800] ;  /* 0x00380000a028783b */ /* 0x000f680000000200 */
[----:B------:R-:W5:Y:S04]  /*89d0*/  LDSM.16.M88.4 R28, [R160+0x4000] ;  /* 0x00400000a01c783b */ /* 0x000f680000000200 */
[----:B------:R-:W5:Y:S04]  /*89e0*/  LDSM.16.M88.4 R24, [R155+0x2000] ;  /* 0x002000009b18783b */ /* 0x000f680000000200 */
[----:B---3--:R-:W3:Y:S04]  /*89f0*/  LDSM.16.M88.4 R16, [R155+0x3000] ;  /* 0x003000009b10783b */ /* 0x008ee80000000200 */
[----:B----4-:R-:W4:Y:S01]  /*8a00*/  LDSM.16.M88.4 R8, [R155+0x3800] ;  /* 0x003800009b08783b */ /* 0x010f220000000200 */
[C---:B-1----:R-:W-:Y:S03]  /*8a10*/  HMMA.16816.F32.BF16 R60, R4.reuse, R56, RZ ;  /* 0x00000038043c723c */ /* 0x042fe600000418ff */
[----:B------:R-:W1:Y:S04]  /*8a20*/  LDSM.16.M88.4 R20, [R160+0x4800] ;  /* 0x00480000a014783b */ /* 0x000e680000000200 */
        /* <DEDUP_REMOVED lines=9> */
[C---:B-----5:R-:W-:Y:S08]  /*8ac0*/  HMMA.16816.F32.BF16 R52, R4.reuse, R48, RZ ;  /* 0x000000300434723c */ /* 0x060ff000000418ff */
[C---:B------:R-:W-:Y:S08]  /*8ad0*/  HMMA.16816.F32.BF16 R64, R4.reuse, R66, RZ ;  /* 0x000000420440723c */ /* 0x040ff000000418ff */
[C---:B------:R-:W-:Y:S08]  /*8ae0*/  HMMA.16816.F32.BF16 R48, R4.reuse, R50, RZ ;  /* 0x000000320430723c */ /* 0x040ff000000418ff */
[C---:B------:R-:W-:Y:S08]  /*8af0*/  HMMA.16816.F32.BF16 R44, R4.reuse, R40, RZ ;  /* 0x00000028042c723c */ /* 0x040ff000000418ff */
[C---:B------:R-:W-:Y:S08]  /*8b00*/  HMMA.16816.F32.BF16 R40, R4.reuse, R42, RZ ;  /* 0x0000002a0428723c */ /* 0x040ff000000418ff */
[C---:B------:R-:W-:Y:S08]  /*8b10*/  HMMA.16816.F32.BF16 R32, R4.reuse, R28, RZ ;  /* 0x0000001c0420723c */ /* 0x040ff000000418ff */
[----:B------:R-:W-:Y:S08]  /*8b20*/  HMMA.16816.F32.BF16 R28, R4, R30, RZ ;  /* 0x0000001e041c723c */ /* 0x000ff000000418ff */
[C---:B------:R-:W-:Y:S08]  /*8b30*/  HMMA.16816.F32.BF16 R104, R108.reuse, R24, R104 ;  /* 0x000000186c68723c */ /* 0x040ff00000041868 */
[C---:B------:R-:W-:Y:S08]  /*8b40*/  HMMA.16816.F32.BF16 R64, R108.reuse, R26, R64 ;  /* 0x0000001a6c40723c */ /* 0x040ff00000041840 */
[C---:B---3--:R-:W-:Y:S08]  /*8b50*/  HMMA.16816.F32.BF16 R52, R108.reuse, R16, R52 ;  /* 0x000000106c34723c */ /* 0x048ff00000041834 */
[C---:B------:R-:W-:Y:S08]  /*8b60*/  HMMA.16816.F32.BF16 R48, R108.reuse, R18, R48 ;  /* 0x000000126c30723c */ /* 0x040ff00000041830 */
[C---:B----4-:R-:W-:Y:S08]  /*8b70*/  HMMA.16816.F32.BF16 R44, R108.reuse, R8, R44 ;  /* 0x000000086c2c723c */ /* 0x050ff0000004182c */
[----:B------:R-:W-:Y:S08]  /*8b80*/  HMMA.16816.F32.BF16 R40, R108, R10, R40 ;  /* 0x0000000a6c28723c */ /* 0x000ff00000041828 */
[C---:B-1----:R-:W-:Y:S08]  /*8b90*/  HMMA.16816.F32.BF16 R24, R4.reuse, R20, RZ ;  /* 0x000000140418723c */ /* 0x042ff000000418ff */
[C---:B--2---:R-:W-:Y:S08]  /*8ba0*/  HMMA.16816.F32.BF16 R16, R4.reuse, R12, RZ ;  /* 0x0000000c0410723c */ /* 0x044ff000000418ff */
        /* <DEDUP_REMOVED lines=40> */
[----:B------:R-:W-:Y:S01]  /*8e30*/  HMMA.16816.F32.BF16 R64, R120, R118, R64 ;  /* 0x000000767840723c */ /* 0x000fe20000041840 */
[----:B------:R-:W2:Y:S07]  /*8e40*/  LDSM.16.M88.4 R116, [R153+0x3800] ;  /* 0x003800009974783b */ /* 0x000eae0000000200 */
[C---:B-1----:R-:W-:Y:S08]  /*8e50*/  HMMA.16816.F32.BF16 R8, R108.reuse, R112, R8 ;  /* 0x000000706c08723c */ /* 0x042ff00000041808 */
[----:B------:R-:W-:Y:S01]  /*8e60*/  HMMA.16816.F32.BF16 R4, R108, R114, R4 ;  /* 0x000000726c04723c */ /* 0x000fe20000041804 */
[----:B------:R-:W1:Y:S04]  /*8e70*/  LDSM.16.M88.4 R112, [R153+0x2800] ;  /* 0x002800009970783b */ /* 0x000e680000000200 */
[----:B------:R-:W3:Y:S03]  /*8e80*/  LDSM.16.M88.4 R108, [R153+0x3000] ;  /* 0x00300000996c783b */ /* 0x000ee60000000200 */
        /* <DEDUP_REMOVED lines=10> */
[C---:B------:R-:W-:Y:S08]  /*8f30*/  HMMA.16816.F32.BF16 R20, R120.reuse, R118, R20 ;  /* 0x000000767814723c */ /* 0x040ff00000041814 */
[----:B-1----:R-:W-:Y:S01]  /*8f40*/  HMMA.16816.F32.BF16 R32, R120, R112, R32 ;  /* 0x000000707820723c */ /* 0x002fe20000041820 */
[----:B------:R-:W-:-:S04]  /*8f50*/  IMAD.IADD R112, R38, 0x1, R37 ;  /* 0x0000000126707824 */ /* 0x000fc800078e0225 */
[----:B------:R-:W-:-:S03]  /*8f60*/  IMAD.IADD R112, R101, 0x1, R112 ;  /* 0x0000000165707824 */ /* 0x000fc600078e0270 */
[----:B------:R-:W-:Y:S01]  /*8f70*/  HMMA.16816.F32.BF16 R28, R120, R114, R28 ;  /* 0x00000072781c723c */ /* 0x000fe2000004181c */
[----:B------:R-:W-:-:S07]  /*8f80*/  VIADD R132, R112, 0x8 ;  /* 0x0000000870847836 */ /* 0x000fce0000000000 */
[----:B---3--:R-:W-:Y:S01]  /*8f90*/  HMMA.16816.F32.BF16 R16, R120, R108, R16 ;  /* 0x0000006c7810723c */ /* 0x008fe20000041810 */
[----:B------:R-:W-:-:S07]  /*8fa0*/  IMAD.IADD R108, R39, 0x1, R126 ;  /* 0x00000001276c7824 */ /* 0x000fce00078e027e */
[----:B------:R-:W-:Y:S01]  /*8fb0*/  HMMA.16816.F32.BF16 R12, R120, R110, R12 ;  /* 0x0000006e780c723c */ /* 0x000fe2000004180c */
[----:B------:R-:W-:-:S05]  /*8fc0*/  IMAD.IADD R111, R108, 0x1, R127 ;  /* 0x000000016c6f7824 */ /* 0x000fca00078e027f */
[C-C-:B------:R-:W-:Y:S02]  /*8fd0*/  IADD3 R101, PT, PT, R112.reuse, 0x80, -R111.reuse ;  /* 0x0000008070657810 */ /* 0x140fe40007ffe86f */
[C-C-:B------:R-:W-:Y:S02]  /*8fe0*/  IADD3 R109, PT, PT, R112.reuse, 0x70, -R111.reuse ;  /* 0x00000070706d7810 */ /* 0x140fe40007ffe86f */
[----:B------:R-:W-:Y:S02]  /*8ff0*/  IABS R101, R101 ;  /* 0x0000006500657213 */ /* 0x000fe40000000000 */
[----:B------:R-:W-:Y:S02]  /*9000*/  IADD3 R108, PT, PT, R112, 0x7f, -R111 ;  /* 0x0000007f706c7810 */ /* 0x000fe40007ffe86f */
[----:B------:R-:W-:Y:S02]  /*9010*/  I2FP.F32.S32 R101, R101 ;  /* 0x0000006500657245 */ /* 0x000fe40000201400 */
[----:B------:R-:W-:-:S02]  /*9020*/  IABS R109, R109 ;  /* 0x0000006d006d7213 */ /* 0x000fc40000000000 */
[----:B------:R-:W-:Y:S01]  /*9030*/  IABS R108, R108 ;  /* 0x0000006c006c7213 */ /* 0x000fe20000000000 */
[C---:B------:R-:W-:Y:S01]  /*9040*/  FFMA.FTZ R104, -R173.reuse, R101, R104 ;  /* 0x00000065ad687223 */ /* 0x040fe20000010168 */
[----:B------:R-:W-:Y:S02]  /*9050*/  IADD3 R101, PT, PT, R112, 0x78, -R111 ;  /* 0x0000007870657810 */ /* 0x000fe40007ffe86f */
[----:B------:R-:W-:Y:S02]  /*9060*/  I2FP.F32.S32 R109, R109 ;  /* 0x0000006d006d7245 */ /* 0x000fe40000201400 */
[----:B------:R-:W-:Y:S02]  /*9070*/  IABS R101, R101 ;  /* 0x0000006500657213 */ /* 0x000fe40000000000 */
[----:B------:R-:W-:Y:S01]  /*9080*/  I2FP.F32.S32 R108, R108 ;  /* 0x0000006c006c7245 */ /* 0x000fe20000201400 */
[----:B------:R-:W-:Y:S01]  /*9090*/  FFMA.FTZ R110, -R173, R109, R60 ;  /* 0x0000006dad6e7223 */ /* 0x000fe2000001013c */
[----:B------:R-:W-:-:S02]  /*90a0*/  I2FP.F32.S32 R101, R101 ;  /* 0x0000006500657245 */ /* 0x000fc40000201400 */
[C---:B------:R-:W-:Y:S01]  /*90b0*/  IADD3 R60, PT, PT, R112.reuse, 0x6f, -R111 ;  /* 0x0000006f703c7810 */ /* 0x040fe20007ffe86f */
[C---:B------:R-:W-:Y:S01]  /*90c0*/  FFMA.FTZ R105, -R173.reuse, R108, R105 ;  /* 0x0000006cad697223 */ /* 0x040fe20000010169 */
[C-C-:B------:R-:W-:Y:S01]  /*90d0*/  IADD3 R108, PT, PT, R112.reuse, 0x77, -R111.reuse ;  /* 0x00000077706c7810 */ /* 0x140fe20007ffe86f */
[----:B------:R-:W-:Y:S01]  /*90e0*/  FFMA.FTZ R101, -R173, R101, R64 ;  /* 0x00000065ad657223 */ /* 0x000fe20000010140 */
[----:B------:R-:W-:Y:S02]  /*90f0*/  IADD3 R64, PT, PT, R112, 0x67, -R111 ;  /* 0x0000006770407810 */ /* 0x000fe40007ffe86f */
[----:B------:R-:W-:Y:S02]  /*9100*/  IABS R60, R60 ;  /* 0x0000003c003c7213 */ /* 0x000fe40000000000 */
[----:B------:R-:W-:Y:S02]  /*9110*/  IABS R64, R64 ;  /* 0x0000004000407213 */ /* 0x000fe40000000000 */
[----:B------:R-:W-:-:S02]  /*9120*/  IABS R108, R108 ;  /* 0x0000006c006c7213 */ /* 0x000fc40000000000 */
[----:B------:R-:W-:Y:S02]  /*9130*/  I2FP.F32.S32 R60, R60 ;  /* 0x0000003c003c7245 */ /* 0x000fe40000201400 */
[----:B------:R-:W-:Y:S02]  /*9140*/  I2FP.F32.S32 R64, R64 ;  /* 0x0000004000407245 */ /* 0x000fe40000201400 */
[----:B------:R-:W-:Y:S01]  /*9150*/  I2FP.F32.S32 R108, R108 ;  /* 0x0000006c006c7245 */ /* 0x000fe20000201400 */
[C---:B------:R-:W-:Y:S01]  /*9160*/  FFMA.FTZ R109, -R173.reuse, R60, R61 ;  /* 0x0000003cad6d7223 */ /* 0x040fe2000001013d */
[C---:B------:R-:W-:Y:S01]  /*9170*/  IADD3 R60, PT, PT, R112.reuse, 0x5f, -R111 ;  /* 0x0000005f703c7810 */ /* 0x040fe20007ffe86f */
[C---:B------:R-:W-:Y:S01]  /*9180*/  FFMA.FTZ R64, -R173.reuse, R64, R57 ;  /* 0x00000040ad407223 */ /* 0x040fe20000010139 */
[C---:B------:R-:W-:Y:S01]  /*9190*/  IADD3 R57, PT, PT, R112.reuse, 0x58, -R111 ;  /* 0x0000005870397810 */ /* 0x040fe20007ffe86f */
[----:B------:R-:W-:Y:S01]  /*91a0*/  FFMA.FTZ R108, -R173, R108, R65 ;  /* 0x0000006cad6c7223 */ /* 0x000fe20000010141 */
        /* <DEDUP_REMOVED lines=8> */
[C-C-:B------:R-:W-:Y:S01]  /*9230*/  IADD3 R53, PT, PT, R112.reuse, 0x50, -R111.reuse ;  /* 0x0000005070357810 */ /* 0x140fe20007ffe86f */
[C---:B------:R-:W-:Y:S01]  /*9240*/  FFMA.FTZ R57, -R173.reuse, R57, R48 ;  /* 0x00000039ad397223 */ /* 0x040fe20000010130 */
[C-C-:B------:R-:W-:Y:S01]  /*9250*/  IADD3 R48, PT, PT, R112.reuse, 0x4f, -R111.reuse ;  /* 0x0000004f70307810 */ /* 0x140fe20007ffe86f */
        /* <DEDUP_REMOVED lines=21> */
[----:B------:R-:W-:Y:S01]  /*93b0*/  IADD3 R40, PT, PT, R112, 0x3f, -R111 ;  /* 0x0000003f70287810 */ /* 0x000fe20007ffe86f */
[C---:B------:R-:W-:Y:S01]  /*93c0*/  FFMA.FTZ R44, -R173.reuse, R44, R41 ;  /* 0x0000002cad2c7223 */ /* 0x040fe20000010129 */
[--C-:B------:R-:W-:Y:S01]  /*93d0*/  IADD3 R118, PT, PT, R132, 0x6f, -R111.reuse ;  /* 0x0000006f84767810 */ /* 0x100fe20007ffe86f */
[----:B------:R-:W-:Y:S01]  /*93e0*/  FFMA.FTZ R41, -R173, R49, R32 ;  /* 0x00000031ad297223 */ /* 0x000fe20000010120 */
[----:B------:R-:W-:-:S02]  /*93f0*/  IADD3 R49, PT, PT, R112, 0x38, -R111 ;  /* 0x0000003870317810 */ /* 0x000fc40007ffe86f */
[----:B------:R-:W-:Y:S02]  /*9400*/  IABS R40, R40 ;  /* 0x0000002800287213 */ /* 0x000fe40000000000 */
[----:B------:R-:W-:Y:S02]  /*9410*/  IABS R49, R49 ;  /* 0x0000003100317213 */ /* 0x000fe40000000000 */
[----:B------:R-:W-:Y:S02]  /*9420*/  I2FP.F32.S32 R40, R40 ;  /* 0x0000002800287245 */ /* 0x000fe40000201400 */
[----:B------:R-:W-:Y:S02]  /*9430*/  I2FP.F32.S32 R49, R49 ;  /* 0x0000003100317245 */ /* 0x000fe40000201400 */
[C---:B------:R-:W-:Y:S01]  /*9440*/  IADD3 R32, PT, PT, R112.reuse, 0x37, -R111 ;  /* 0x0000003770207810 */ /* 0x040fe20007ffe86f */
[C---:B------:R-:W-:Y:S01]  /*9450*/  FFMA.FTZ R40, -R173.reuse, R40, R33 ;  /* 0x00000028ad287223 */ /* 0x040fe20000010121 */
[----:B------:R-:W-:Y:S01]  /*9460*/  IABS R118, R118 ;  /* 0x0000007600767213 */ /* 0x000fe20000000000 */
[----:B------:R-:W-:Y:S01]  /*9470*/  FFMA.FTZ R33, -R173, R49, R28 ;  /* 0x00000031ad217223 */ /* 0x000fe2000001011c */
[----:B------:R-:W-:-:S02]  /*9480*/  IADD3 R28, PT, PT, R112, 0x2f, -R111 ;  /* 0x0000002f701c7810 */ /* 0x000fc40007ffe86f */
[C---:B------:R-:W-:Y:S02]  /*9490*/  IADD3 R49, PT, PT, R112.reuse, 0x28, -R111 ;  /* 0x0000002870317810 */ /* 0x040fe40007ffe86f */
        /* <DEDUP_REMOVED lines=8> */
[----:B------:R-:W-:-:S02]  /*9520*/  IADD3 R20, PT, PT, R112, 0x1f, -R111 ;  /* 0x0000001f70147810 */ /* 0x000fc40007ffe86f */
[----:B------:R-:W-:Y:S01]  /*9530*/  I2FP.F32.S32 R32, R32 ;  /* 0x0000002000207245 */ /* 0x000fe20000201400 */
[C---:B------:R-:W-:Y:S01]  /*9540*/  FFMA.FTZ R118, -R173.reuse, R118, R63 ;  /* 0x00000076ad767223 */ /* 0x040fe2000001013f */
[----:B------:R-:W-:Y:S02]  /*9550*/  IABS R20, R20 ;  /* 0x0000001400147213 */ /* 0x000fe40000000000 */
[C---:B------:R-:W-:Y:S01]  /*9560*/  IADD3 R49, PT, PT, R112.reuse, 0x20, -R111 ;  /* 0x0000002070317810 */ /* 0x040fe20007ffe86f */
[C---:B------:R-:W-:Y:S01]  /*9570*/  FFMA.FTZ R32, -R173.reuse, R32, R29 ;  /* 0x00000020ad207223 */ /* 0x040fe2000001011d */
[----:B------:R-:W-:Y:S02]  /*9580*/  I2FP.F32.S32 R20, R20 ;  /* 0x0000001400147245 */ /* 0x000fe40000201400 */
[C---:B------:R-:W-:Y:S02]  /*9590*/  IADD3 R29, PT, PT, R112.reuse, 0x30, -R111 ;  /* 0x00000030701d7810 */ /* 0x040fe40007ffe86f */
[----:B------:R-:W-:Y:S01]  /*95a0*/  IABS R49, R49 ;  /* 0x0000003100317213 */ /* 0x000fe20000000000 */
[----:B------:R-:W-:Y:S01]  /*95b0*/  FFMA.FTZ R20, -R173, R20, R17 ;  /* 0x00000014ad147223 */ /* 0x000fe20000010111 */
[----:B------:R-:W-:-:S02]  /*95c0*/  IADD3 R17, PT, PT, R112, 0x18, -R111 ;  /* 0x0000001870117810 */ /* 0x000fc40007ffe86f */
[----:B------:R-:W-:Y:S02]  /*95d0*/  IABS R29, R29 ;  /* 0x0000001d001d7213 */ /* 0x000fe40000000000 */
[----:B------:R-:W-:Y:S02]  /*95e0*/  IABS R17, R17 ;  /* 0x0000001100117213 */ /* 0x000fe40000000000 */
[----:B------:R-:W-:Y:S02]  /*95f0*/  I2FP.F32.S32 R29, R29 ;  /* 0x0000001d001d7245 */ /* 0x000fe40000201400 */
[----:B------:R-:W-:Y:S02]  /*9600*/  I2FP.F32.S32 R17, R17 ;  /* 0x0000001100117245 */ /* 0x000fe40000201400 */
[----:B------:R-:W-:Y:S01]  /*9610*/  I2FP.F32.S32 R49, R49 ;  /* 0x0000003100317245 */ /* 0x000fe20000201400 */
        /* <DEDUP_REMOVED lines=10> */
[C---:B------:R-:W-:Y:S01]  /*96c0*/  FFMA.FTZ R21, -R173.reuse, R49, R16 ;  /* 0x00000031ad157223 */ /* 0x040fe20000010110 */
[----:B------:R-:W-:Y:S01]  /*96d0*/  FFMA.FTZ R129, -R173, R12, R107 ;  /* 0x0000000cad817223 */ /* 0x000fe2000001016b */
[----:B------:R-:W-:-:S02]  /*96e0*/  IADD3 R12, PT, PT, R132, 0x57, -R111 ;  /* 0x00000057840c7810 */ /* 0x000fc40007ffe86f */
[----:B------:R-:W-:Y:S02]  /*96f0*/  IADD3 R16, PT, PT, R112, 0x17, -R111 ;  /* 0x0000001770107810 */ /* 0x000fe40007ffe86f */
[----:B------:R-:W-:Y:S02]  /*9700*/  IABS R12, R12 ;  /* 0x0000000c000c7213 */ /* 0x000fe40000000000 */
[----:B------:R-:W-:Y:S02]  /*9710*/  IABS R16, R16 ;  /* 0x0000001000107213 */ /* 0x000fe40000000000 */
[----:B------:R-:W-:Y:S02]  /*9720*/  I2FP.F32.S32 R12, R12 ;  /* 0x0000000c000c7245 */ /* 0x000fe40000201400 */
[----:B------:R-:W-:Y:S02]  /*9730*/  I2FP.F32.S32 R16, R16 ;  /* 0x0000001000107245 */ /* 0x000fe40000201400 */
[----:B------:R-:W-:Y:S01]  /*9740*/  IABS R116, R116 ;  /* 0x0000007400747213 */ /* 0x000fe20000000000 */
[C---:B------:R-:W-:Y:S01]  /*9750*/  FFMA.FTZ R107, -R173.reuse, R12, R51 ;  /* 0x0000000cad6b7223 */ /* 0x040fe20000010133 */
[C---:B------:R-:W-:Y:S01]  /*9760*/  IADD3 R12, PT, PT, R132.reuse, 0x47, -R111 ;  /* 0x00000047840c7810 */ /* 0x040fe20007ffe86f */
        /* <DEDUP_REMOVED lines=10> */
[----:B------:R-:W-:Y:S01]  /*9810*/  IADD3 R49, PT, PT, R132, 0x80, -R111 ;  /* 0x0000008084317810 */ /* 0x000fe20007ffe86f */
[----:B------:R-:W-:Y:S01]  /*9820*/  FFMA.FTZ R128, -R173, R13, R66 ;  /* 0x0000000dad807223 */ /* 0x000fe20000010142 */
[----:B------:R-:W-:-:S02]  /*9830*/  IABS R12, R12 ;  /* 0x0000000c000c7213 */ /* 0x000fc40000000000 */
[C-C-:B------:R-:W-:Y:S02]  /*9840*/  IADD3 R114, PT, PT, R132.reuse, 0x5f, -R111.reuse ;  /* 0x0000005f84727810 */ /* 0x140fe40007ffe86f */
[----:B------:R-:W-:Y:S02]  /*9850*/  I2FP.F32.S32 R12, R12 ;  /* 0x0000000c000c7245 */ /* 0x000fe40000201400 */
[C-C-:B------:R-:W-:Y:S02]  /*9860*/  IADD3 R113, PT, PT, R132.reuse, 0x58, -R111.reuse ;  /* 0x0000005884717810 */ /* 0x140fe40007ffe86f */
[C---:B------:R-:W-:Y:S01]  /*9870*/  IADD3 R13, PT, PT, R132.reuse, 0x50, -R111 ;  /* 0x00000050840d7810 */ /* 0x040fe20007ffe86f */
[----:B------:R-:W-:Y:S01]  /*9880*/  FFMA.FTZ R59, -R173, R12, R35 ;  /* 0x0000000cad3b7223 */ /* 0x000fe20000010123 */
[----:B------:R-:W-:Y:S02]  /*9890*/  IADD3 R12, PT, PT, R132, 0x37, -R111 ;  /* 0x00000037840c7810 */ /* 0x000fe40007ffe86f */
[----:B------:R-:W-:-:S02]  /*98a0*/  IABS R49, R49 ;  /* 0x0000003100317213 */ /* 0x000fc40000000000 */
[----:B------:R-:W-:Y:S02]  /*98b0*/  IABS R114, R114 ;  /* 0x0000007200727213 */ /* 0x000fe40000000000 */
[----:B------:R-:W-:Y:S02]  /*98c0*/  IABS R113, R113 ;  /* 0x0000007100717213 */ /* 0x000fe40000000000 */
[----:B------:R-:W-:Y:S02]  /*98d0*/  IABS R13, R13 ;  /* 0x0000000d000d7213 */ /* 0x000fe40000000000 */
[----:B------:R-:W-:Y:S02]  /*98e0*/  IABS R12, R12 ;  /* 0x0000000c000c7213 */ /* 0x000fe40000000000 */
[----:B------:R-:W-:Y:S02]  /*98f0*/  I2FP.F32.S32 R49, R49 ;  /* 0x0000003100317245 */ /* 0x000fe40000201400 */
[----:B------:R-:W-:-:S02]  /*9900*/  I2FP.F32.S32 R114, R114 ;  /* 0x0000007200727245 */ /* 0x000fc40000201400 */
[----:B------:R-:W-:Y:S01]  /*9910*/  I2FP.F32.S32 R113, R113 ;  /* 0x0000007100717245 */ /* 0x000fe20000201400 */
[C---:B------:R-:W-:Y:S01]  /*9920*/  FFMA.FTZ R130, -R173.reuse, R49, R106 ;  /* 0x00000031ad827223 */ /* 0x040fe2000001016a */
[----:B------:R-:W-:Y:S01]  /*9930*/  I2FP.F32.S32 R13, R13 ;  /* 0x0000000d000d7245 */ /* 0x000fe20000201400 */
[C---:B------:R-:W-:Y:S01]  /*9940*/  FFMA.FTZ R114, -R173.reuse, R114, R55 ;  /* 0x00000072ad727223 */ /* 0x040fe20000010137 */
[----:B------:R-:W-:Y:S01]  /*9950*/  I2FP.F32.S32 R12, R12 ;  /* 0x0000000c000c7245 */ /* 0x000fe20000201400 */
[C---:B------:R-:W-:Y:S01]  /*9960*/  FFMA.FTZ R113, -R173.reuse, R113, R50 ;  /* 0x00000071ad717223 */ /* 0x040fe20000010132 */
[C-C-:B------:R-:W-:Y:S01]  /*9970*/  IADD3 R50, PT, PT, R132.reuse, 0x2f, -R111.reuse ;  /* 0x0000002f84327810 */ /* 0x140fe20007ffe86f */
        /* <DEDUP_REMOVED lines=16> */
[----:B------:R-:W-:Y:S02]  /*9a80*/  IADD3 R12, PT, PT, R132, 0x17, -R111 ;  /* 0x00000017840c7810 */ /* 0x000fe40007ffe86f */
        /* <DEDUP_REMOVED lines=10> */
[--C-:B------:R-:W-:Y:S01]  /*9b30*/  IADD3 R61, PT, PT, R112, 0x60, -R111.reuse ;  /* 0x00000060703d7810 */ /* 0x100fe20007ffe86f */
[C---:B------:R-:W-:Y:S01]  /*9b40*/  FFMA.FTZ R27, -R173.reuse, R27, R14 ;  /* 0x0000001bad1b7223 */ /* 0x040fe2000001010e */
[C---:B------:R-:W-:Y:S01]  /*9b50*/  IADD3 R119, PT, PT, R132.reuse, 0x70, -R111 ;  /* 0x0000007084777810 */ /* 0x040fe20007ffe86f */
[----:B------:R-:W-:Y:S01]  /*9b60*/  FFMA.FTZ R23, -R173, R12, R15 ;  /* 0x0000000cad177223 */ /* 0x000fe2000001010f */
[----:B------:R-:W-:Y:S01]  /*9b70*/  IABS R61, R61 ;  /* 0x0000003d003d7213 */ /* 0x000fe20000000000 */
[----:B------:R-:W1:Y:S01]  /*9b80*/  LDSM.16.M88.4 R12, [R153+0x5800] ;  /* 0x00580000990c783b */ /* 0x000e620000000200 */
[----:B------:R-:W-:Y:S01]  /*9b90*/  IADD3 R46, PT, PT, R132, 0x4f, -R111 ;  /* 0x0000004f842e7810 */ /* 0x000fe20007ffe86f */
[----:B------:R-:W-:-:S04]  /*9ba0*/  DEPBAR.LE SB0, 0x0 ;  /* 0x000080000000791a */ /* 0x000fc80000000000 */
[----:B------:R-:W-:Y:S02]  /*9bb0*/  I2FP.F32.S32 R61, R61 ;  /* 0x0000003d003d7245 */ /* 0x000fe40000201400 */
[----:B------:R-:W-:Y:S02]  /*9bc0*/  IABS R119, R119 ;  /* 0x0000007700777213 */ /* 0x000fe40000000000 */
[----:B------:R-:W-:Y:S01]  /*9bd0*/  IABS R46, R46 ;  /* 0x0000002e002e7213 */ /* 0x000fe20000000000 */
[----:B------:R-:W-:Y:S01]  /*9be0*/  FFMA.FTZ R61, -R173, R61, R52 ;  /* 0x0000003dad3d7223 */ /* 0x000fe20000010134 */
[C-C-:B------:R-:W-:Y:S02]  /*9bf0*/  IADD3 R52, PT, PT, R132.reuse, 0x77, -R111.reuse ;  /* 0x0000007784347810 */ /* 0x140fe40007ffe86f */
[----:B------:R-:W-:Y:S02]  /*9c00*/  IADD3 R35, PT, PT, R132, 0x20, -R111 ;  /* 0x0000002084237810 */ /* 0x000fe40007ffe86f */
[----:B------:R-:W-:-:S02]  /*9c10*/  IABS R52, R52 ;  /* 0x0000003400347213 */ /* 0x000fc40000000000 */
[----:B------:R-:W-:Y:S02]  /*9c20*/  I2FP.F32.S32 R119, R119 ;  /* 0x0000007700777245 */ /* 0x000fe40000201400 */
[----:B------:R-:W-:Y:S02]  /*9c30*/  I2FP.F32.S32 R52, R52 ;  /* 0x0000003400347245 */ /* 0x000fe40000201400 */
[----:B------:R-:W-:Y:S01]  /*9c40*/  I2FP.F32.S32 R46, R46 ;  /* 0x0000002e002e7245 */ /* 0x000fe20000201400 */
[C---:B------:R-:W-:Y:S01]  /*9c50*/  FFMA.FTZ R119, -R173.reuse, R119, R62 ;  /* 0x00000077ad777223 */ /* 0x040fe2000001013e */
[----:B------:R-:W-:Y:S01]  /*9c60*/  IABS R35, R35 ;  /* 0x0000002300237213 */ /* 0x000fe20000000000 */
[C---:B------:R-:W-:Y:S01]  /*9c70*/  FFMA.FTZ R52, -R173.reuse, R52, R67 ;  /* 0x00000034ad347223 */ /* 0x040fe20000010143 */
[C---:B------:R-:W-:Y:S01]  /*9c80*/  IADD3 R62, PT, PT, R132.reuse, 0x40, -R111 ;  /* 0x00000040843e7810 */ /* 0x040fe20007ffe86f */
[----:B------:R-:W-:Y:S01]  /*9c90*/  FFMA.FTZ R67, -R173, R46, R47 ;  /* 0x0000002ead437223 */ /* 0x000fe2000001012f */
[----:B------:R-:W-:-:S02]  /*9ca0*/  IADD3 R51, PT, PT, R132, 0x30, -R111 ;  /* 0x0000003084337810 */ /* 0x000fc40007ffe86f */
[C-C-:B------:R-:W-:Y:S02]  /*9cb0*/  IADD3 R47, PT, PT, R132.reuse, 0x28, -R111.reuse ;  /* 0x00000028842f7810 */ /* 0x140fe40007ffe86f */
[----:B------:R-:W-:Y:S02]  /*9cc0*/  I2FP.F32.S32 R35, R35 ;  /* 0x0000002300237245 */ /* 0x000fe40000201400 */
[----:B------:R-:W-:Y:S02]  /*9cd0*/  IABS R62, R62 ;  /* 0x0000003e003e7213 */ /* 0x000fe40000000000 */
[----:B------:R-:W-:Y:S01]  /*9ce0*/  IABS R51, R51 ;  /* 0x0000003300337213 */ /* 0x000fe20000000000 */
[----:B------:R-:W-:Y:S01]  /*9cf0*/  FFMA.FTZ R35, -R173, R35, R18 ;  /* 0x00000023ad237223 */ /* 0x000fe20000010112 */
[----:B------:R-:W-:Y:S02]  /*9d00*/  IABS R47, R47 ;  /* 0x0000002f002f7213 */ /* 0x000fe40000000000 */
[----:B------:R-:W-:Y:S01]  /*9d10*/  IADD3 R18, PT, PT, R132, 0x1f, -R111 ;  /* 0x0000001f84127810 */ /* 0x000fe20007ffe86f */
[----:B-1----:R-:W-:Y:S01]  /*9d20*/  HMMA.16816.F32.BF16 R4, R120, R14, R4 ;  /* 0x0000000e7804723c */ /* 0x002fe20000041804 */
[----:B------:R-:W-:-:S02]  /*9d30*/  I2FP.F32.S32 R62, R62 ;  /* 0x0000003e003e7245 */ /* 0x000fc40000201400 */
[----:B------:R-:W-:Y:S02]  /*9d40*/  I2FP.F32.S32 R51, R51 ;  /* 0x0000003300337245 */ /* 0x000fe40000201400 */
[----:B------:R-:W-:Y:S01]  /*9d50*/  I2FP.F32.S32 R47, R47 ;  /* 0x0000002f002f7245 */ /* 0x000fe20000201400 */
[C---:B------:R-:W-:Y:S01]  /*9d60*/  FFMA.FTZ R62, -R173.reuse, R62, R34 ;  /* 0x0000003ead3e7223 */ /* 0x040fe20000010122 */
[----:B------:R-:W-:Y:S01]  /*9d70*/  IABS R18, R18 ;  /* 0x0000001200127213 */ /* 0x000fe20000000000 */
[C---:B------:R-:W-:Y:S01]  /*9d80*/  FFMA.FTZ R51, -R173.reuse, R51, R26 ;  /* 0x00000033ad337223 */ /* 0x040fe2000001011a */
[C-C-:B------:R-:W-:Y:S01]  /*9d90*/  IADD3 R34, PT, PT, R112.reuse, 0x10, -R111.reuse ;  /* 0x0000001070227810 */ /* 0x140fe20007ffe86f */
[C---:B------:R-:W-:Y:S01]  /*9da0*/  FFMA.FTZ R47, -R173.reuse, R47, R22 ;  /* 0x0000002fad2f7223 */ /* 0x040fe20000010116 */
[----:B------:R-:W-:Y:S01]  /*9db0*/  I2FP.F32.S32 R18, R18 ;  /* 0x0000001200127245 */ /* 0x000fe20000201400 */
[----:B------:R-:W-:Y:S01]  /*9dc0*/  HMMA.16816.F32.BF16 R8, R120, R12, R8 ;  /* 0x0000000c7808723c */ /* 0x000fe20000041808 */
[--C-:B------:R-:W-:Y:S01]  /*9dd0*/  IADD3 R26, PT, PT, R112, 0xf, -R111.reuse ;  /* 0x0000000f701a7810 */ /* 0x100fe20007ffe86f */
[----:B------:R-:W-:Y:S01]  /*9de0*/  VIADD R13, R100, 0xffffff90 ;  /* 0xffffff90640d7836 */ /* 0x000fe20000000000 */
[C---:B------:R-:W-:Y:S01]  /*9df0*/  IADD3 R22, PT, PT, R112.reuse, 0x8, -R111 ;  /* 0x0000000870167810 */ /* 0x040fe20007ffe86f */
[----:B------:R-:W-:Y:S01]  /*9e00*/  FFMA.FTZ R31, -R173, R18, R19 ;  /* 0x00000012ad1f7223 */ /* 0x000fe20000010113 */
[----:B------:R-:W-:-:S02]  /*9e10*/  IADD3 R112, PT, PT, R112, 0x7, -R111 ;  /* 0x0000000770707810 */ /* 0x000fc40007ffe86f */
[C-C-:B------:R-:W-:Y:S02]  /*9e20*/  IADD3 R115, PT, PT, R132.reuse, 0x60, -R111.reuse ;  /* 0x0000006084737810 */ /* 0x140fe40007ffe86f */
[----:B------:R-:W-:Y:S02]  /*9e30*/  IABS R112, R112 ;  /* 0x0000007000707213 */ /* 0x000fe40000000000 */
[C-C-:B------:R-:W-:Y:S02]  /*9e40*/  IADD3 R30, PT, PT, R132.reuse, 0x10, -R111.reuse ;  /* 0x00000010841e7810 */ /* 0x140fe40007ffe86f */
[C-C-:B------:R-:W-:Y:S02]  /*9e50*/  IADD3 R19, PT, PT, R132.reuse, 0xf, -R111.reuse ;  /* 0x0000000f84137810 */ /* 0x140fe40007ffe86f */
[C-C-:B------:R-:W-:Y:S02]  /*9e60*/  IADD3 R18, PT, PT, R132.reuse, 0x8, -R111.reuse ;  /* 0x0000000884127810 */ /* 0x140fe40007ffe86f */
[----:B------:R-:W-:-:S02]  /*9e70*/  IADD3 R111, PT, PT, R132, 0x7, -R111 ;  /* 0x00000007846f7810 */ /* 0x000fc40007ffe86f */
[----:B------:R-:W-:Y:S02]  /*9e80*/  I2FP.F32.S32 R12, R112 ;  /* 0x00000070000c7245 */ /* 0x000fe40000201400 */
[----:B------:R-:W-:Y:S02]  /*9e90*/  IABS R111, R111 ;  /* 0x0000006f006f7213 */ /* 0x000fe40000000000 */
[----:B------:R-:W-:Y:S01]  /*9ea0*/  IABS R115, R115 ;  /* 0x0000007300737213 */ /* 0x000fe20000000000 */
[C---:B------:R-:W-:Y:S01]  /*9eb0*/  FFMA.FTZ R5, -R173.reuse, R12, R5 ;  /* 0x0000000cad057223 */ /* 0x040fe20000010105 */
[----:B------:R-:W-:Y:S01]  /*9ec0*/  VIADD R12, R100, 0xfffffff9 ;  /* 0xfffffff9640c7836 */ /* 0x000fe20000000000 */
[----:B------:R-:W-:Y:S02]  /*9ed0*/  I2FP.F32.S32 R46, R111 ;  /* 0x0000006f002e7245 */ /* 0x000fe40000201400 */
[----:B------:R-:W-:Y:S02]  /*9ee0*/  I2FP.F32.S32 R115, R115 ;  /* 0x0000007300737245 */ /* 0x000fe40000201400 */
[----:B------:R-:W-:Y:S01]  /*9ef0*/  ISETP.GE.AND P2, PT, R12, R185, PT ;  /* 0x000000b90c00720c */ /* 0x000fe20003f46270 */
[C---:B------:R-:W-:Y:S01]  /*9f00*/  FFMA.FTZ R46, -R173.reuse, R46, R7 ;  /* 0x0000002ead2e7223 */ /* 0x040fe20000010107 */
[----:B------:R-:W-:Y:S01]  /*9f10*/  VIADD R7, R100, 0xffffff80 ;  /* 0xffffff8064077836 */ /* 0x000fe20000000000 */
[C---:B------:R-:W-:Y:S01]  /*9f20*/  ISETP.GE.AND P5, PT, R12.reuse, R184, PT ;  /* 0x000000b80c00720c */ /* 0x040fe20003fa6270 */
[----:B------:R-:W-:Y:S01]  /*9f30*/  FFMA.FTZ R115, -R173, R115, R54 ;  /* 0x00000073ad737223 */ /* 0x000fe20000010136 */
[----:B------:R-:W-:-:S02]  /*9f40*/  ISETP.GE.AND P3, PT, R12, R183, PT ;  /* 0x000000b70c00720c */ /* 0x000fc40003f66270 */
[----:B------:R-:W-:Y:S02]  /*9f50*/  FSEL R5, R5, -INF , P2 ;  /* 0xff80000005057808 */ /* 0x000fe40001000000 */
[----:B------:R-:W-:Y:S02]  /*9f60*/  ISETP.GE.AND P2, PT, R7, R185, PT ;  /* 0x000000b90700720c */ /* 0x000fe40003f46270 */
[----:B------:R-:W-:Y:S02]  /*9f70*/  FSEL R49, R5, -INF , !P5 ;  /* 0xff80000005317808 */ /* 0x000fe40006800000 */
[----:B------:R-:W-:Y:S02]  /*9f80*/  FSEL R46, R46, -INF , P3 ;  /* 0xff8000002e2e7808 */ /* 0x000fe40001800000 */
[C---:B------:R-:W-:Y:S02]  /*9f90*/  ISETP.GE.AND P6, PT, R7.reuse, R184, PT ;  /* 0x000000b80700720c */ /* 0x040fe40003fc6270 */
[----:B------:R-:W-:-:S02]  /*9fa0*/  ISETP.GE.AND P5, PT, R7, R182, PT ;  /* 0x000000b60700720c */ /* 0x000fc40003fa6270 */
[----:B------:R-:W-:Y:S01]  /*9fb0*/  ISETP.GE.AND P3, PT, R7, R183, PT ;  /* 0x000000b70700720c */ /* 0x000fe20003f66270 */
[----:B------:R-:W-:Y:S01]  /*9fc0*/  VIADD R7, R100, 0xffffff81 ;  /* 0xffffff8164077836 */ /* 0x000fe20000000000 */
        /* <DEDUP_REMOVED lines=15> */
[C---:B------:R-:W-:Y:S02]  /*a0c0*/  ISETP.GE.AND P5, PT, R7.reuse, R184, PT ;  /* 0x000000b80700720c */ /* 0x040fe40003fa6270 */
[----:B------:R-:W-:Y:S02]  /*a0d0*/  ISETP.GE.AND P3, PT, R7, R183, PT ;  /* 0x000000b70700720c */ /* 0x000fe40003f66270 */
[----:B------:R-:W-:Y:S02]  /*a0e0*/  FSEL R14, R101, -INF , P2 ;  /* 0xff800000650e7808 */ /* 0x000fe40001000000 */
[----:B------:R-:W-:-:S02]  /*a0f0*/  FSEL R42, R42, -INF , !P4 ;  /* 0xff8000002a2a7808 */ /* 0x000fc40006000000 */
[----:B------:R-:W-:Y:S02]  /*a100*/  ISETP.GE.AND P2, PT, R12, R185, PT ;  /* 0x000000b90c00720c */ /* 0x000fe40003f46270 */
[----:B------:R-:W-:Y:S02]  /*a110*/  ISETP.GE.AND P4, PT, R7, R182, PT ;  /* 0x000000b60700720c */ /* 0x000fe40003f86270 */
[----:B------:R-:W-:Y:S02]  /*a120*/  FSEL R7, R129, -INF , !P6 ;  /* 0xff80000081077808 */ /* 0x000fe40007000000 */
[----:B------:R-:W-:Y:S02]  /*a130*/  FSEL R14, R14, -INF , !P5 ;  /* 0xff8000000e0e7808 */ /* 0x000fe40006800000 */
[----:B------:R-:W-:Y:S02]  /*a140*/  FSEL R128, R128, -INF , P3 ;  /* 0xff80000080807808 */ /* 0x000fe40001800000 */
[----:B------:R-:W-:-:S02]  /*a150*/  ISETP.GE.AND P6, PT, R12, R184, PT ;  /* 0x000000b80c00720c */ /* 0x000fc40003fc6270 */
[C---:B------:R-:W-:Y:S02]  /*a160*/  ISETP.GE.AND P5, PT, R12.reuse, R182, PT ;  /* 0x000000b60c00720c */ /* 0x040fe40003fa6270 */
        /* <DEDUP_REMOVED lines=13> */
[----:B------:R-:W-:Y:S02]  /*a240*/  FSEL R52, R110, -INF , !P4 ;  /* 0xff8000006e347808 */ /* 0x000fe40006000000 */
[----:B------:R-:W-:Y:S02]  /*a250*/  FSEL R119, R119, -INF , P3 ;  /* 0xff80000077777808 */ /* 0x000fe40001800000 */
[C---:B------:R-:W-:Y:S02]  /*a260*/  ISETP.GE.AND P5, PT, R13.reuse, R184, PT ;  /* 0x000000b80d00720c */ /* 0x040fe40003fa6270 */
[C---:B------:R-:W-:Y:S02]  /*a270*/  ISETP.GE.AND P4, PT, R13.reuse, R182, PT ;  /* 0x000000b60d00720c */ /* 0x040fe40003f86270 */
        /* <DEDUP_REMOVED lines=13> */
[----:B------:R-:W-:Y:S02]  /*a350*/  ISETP.GE.AND P2, PT, R13, R185, PT ;  /* 0x000000b90d00720c */ /* 0x000fe40003f46270 */
[----:B------:R-:W-:Y:S02]  /*a360*/  FSEL R224, R65, -INF , !P6 ;  /* 0xff80000041e07808 */ /* 0x000fe40007000000 */
[----:B------:R-:W-:-:S02]  /*a370*/  FSEL R54, R117, -INF , P3 ;  /* 0xff80000075367808 */ /* 0x000fc40001800000 */
[C---:B------:R-:W-:Y:S02]  /*a380*/  ISETP.GE.AND P4, PT, R13.reuse, R184, PT ;  /* 0x000000b80d00720c */ /* 0x040fe40003f86270 */
[C---:B------:R-:W-:Y:S02]  /*a390*/  ISETP.GE.AND P6, PT, R13.reuse, R182, PT ;  /* 0x000000b60d00720c */ /* 0x040fe40003fc6270 */
[----:B------:R-:W-:Y:S01]  /*a3a0*/  ISETP.GE.AND P3, PT, R13, R183, PT ;  /* 0x000000b70d00720c */ /* 0x000fe20003f66270 */
[----:B------:R-:W-:Y:S01]  /*a3b0*/  VIADD R13, R100, 0xffffffa0 ;  /* 0xffffffa0640d7836 */ /* 0x000fe20000000000 */
[----:B------:R-:W-:Y:S02]  /*a3c0*/  FSEL R64, R64, -INF , P2 ;  /* 0xff80000040407808 */ /* 0x000fe40001000000 */
        /* <DEDUP_REMOVED lines=12> */
[----:B------:R-:W-:Y:S02]  /*a490*/  FSEL R115, R115, -INF , P3 ;  /* 0xff80000073737808 */ /* 0x000fe40001800000 */
[C---:B------:R-:W-:Y:S02]  /*a4a0*/  ISETP.GE.AND P6, PT, R13.reuse, R184, PT ;  /* 0x000000b80d00720c */ /* 0x040fe40003fc6270 */
[----:B------:R-:W-:-:S02]  /*a4b0*/  ISETP.GE.AND P5, PT, R13, R182, PT ;  /* 0x000000b60d00720c */ /* 0x000fc40003fa6270 */
[----:B------:R-:W-:Y:S01]  /*a4c0*/  ISETP.GE.AND P3, PT, R13, R183, PT ;  /* 0x000000b70d00720c */ /* 0x000fe20003f66270 */
[----:B------:R-:W-:Y:S01]  /*a4d0*/  VIADD R13, R100, 0xffffffa8 ;  /* 0xffffffa8640d7836 */ /* 0x000fe20000000000 */
[----:B------:R-:W-:Y:S02]  /*a4e0*/  FSEL R60, R60, -INF , P2 ;  /* 0xff8000003c3c7808 */ /* 0x000fe40001000000 */
        /* <DEDUP_REMOVED lines=55> */
[----:B------:R-:W-:Y:S01]  /*a860*/  FSEL R188, R44, -INF , !P6 ;  /* 0xff8000002cbc7808 */ /* 0x000fe20007000000 */
[----:B------:R-:W-:Y:S01]  /*a870*/  VIADD R44, R124, 0xfffffffe ;  /* 0xfffffffe7c2c7836 */ /* 0x000fe20000000000 */
        /* <DEDUP_REMOVED lines=97> */
[----:B------:R-:W-:Y:S02]  /*ae90*/  IABS R34, R34 ;  /* 0x0000002200227213 */ /* 0x000fe40000000000 */
        /* <DEDUP_REMOVED lines=9> */
[----:B------:R-:W-:Y:S02]  /*af30*/  I2FP.F32.S32 R34, R34 ;  /* 0x0000002200227245 */ /* 0x000fe40000201400 */
[----:B------:R-:W-:Y:S02]  /*af40*/  IABS R26, R26 ;  /* 0x0000001a001a7213 */ /* 0x000fe40000000000 */
[----:B------:R-:W-:Y:S01]  /*af50*/  FSEL R62, R27, -INF , !P2 ;  /* 0xff8000001b3e7808 */ /* 0x000fe20005000000 */
[----:B------:R-:W-:Y:S01]  /*af60*/  FFMA.FTZ R8, -R173, R34, R8 ;  /* 0x00000022ad087223 */ /* 0x000fe20000010108 */
[----:B------:R-:W-:-:S02]  /*af70*/  FSEL R51, R16, -INF , !P6 ;  /* 0xff80000010337808 */ /* 0x000fc40007000000 */
[----:B------:R-:W-:Y:S02]  /*af80*/  FSEL R23, R23, -INF , P3 ;  /* 0xff80000017177808 */ /* 0x000fe40001800000 */
[C---:B------:R-:W-:Y:S02]  /*af90*/  ISETP.GE.AND P2, PT, R13.reuse, R185, PT ;  /* 0x000000b90d00720c */ /* 0x040fe40003f46270 */
        /* <DEDUP_REMOVED lines=8> */
[C---:B------:R-:W-:Y:S01]  /*b020*/  FFMA.FTZ R9, -R173.reuse, R26, R9 ;  /* 0x0000001aad097223 */ /* 0x040fe20000010109 */
[----:B------:R-:W-:Y:S02]  /*b030*/  I2FP.F32.S32 R15, R30 ;  /* 0x0000001e000f7245 */ /* 0x000fe40000201400 */
[----:B------:R-:W-:Y:S02]  /*b040*/  FSEL R8, R8, -INF , P2 ;  /* 0xff80000008087808 */ /* 0x000fe40001000000 */
[----:B------:R-:W-:Y:S01]  /*b050*/  I2FP.F32.S32 R22, R22 ;  /* 0x0000001600167245 */ /* 0x000fe20000201400 */
[----:B------:R-:W-:Y:S01]  /*b060*/  FFMA.FTZ R10, -R173, R15, R10 ;  /* 0x0000000fad0a7223 */ /* 0x000fe2000001010a */
[----:B------:R-:W-:Y:S01]  /*b070*/  BAR.SYNC.DEFER_BLOCKING 0x0 ;  /* 0x0000000000007b1d */ /* 0x000fe20000010000 */
[----:B------:R-:W-:Y:S02]  /*b080*/  ISETP.GE.AND P2, PT, R13, R185, PT ;  /* 0x000000b90d00720c */ /* 0x000fe40003f46270 */
[----:B------:R-:W-:Y:S01]  /*b090*/  IABS R19, R19 ;  /* 0x0000001300137213 */ /* 0x000fe20000000000 */
[----:B------:R-:W-:Y:S01]  /*b0a0*/  FFMA.FTZ R4, -R173, R22, R4 ;  /* 0x00000016ad047223 */ /* 0x000fe20000010104 */
[----:B------:R-:W-:-:S02]  /*b0b0*/  FSEL R9, R9, -INF , P2 ;  /* 0xff80000009097808 */ /* 0x000fc40001000000 */
[----:B------:R-:W-:Y:S02]  /*b0c0*/  FSEL R63, R8, -INF , !P5 ;  /* 0xff800000083f7808 */ /* 0x000fe40006800000 */
[----:B------:R-:W-:Y:S02]  /*b0d0*/  ISETP.GE.AND P2, PT, R100, R185, PT ;  /* 0x000000b96400720c */ /* 0x000fe40003f46270 */
[----:B------:R-:W-:Y:S02]  /*b0e0*/  I2FP.F32.S32 R8, R19 ;  /* 0x0000001300087245 */ /* 0x000fe40000201400 */
[----:B------:R-:W-:Y:S02]  /*b0f0*/  IABS R18, R18 ;  /* 0x0000001200127213 */ /* 0x000fe40000000000 */
[----:B------:R-:W-:Y:S01]  /*b100*/  FSEL R60, R23, -INF , !P4 ;  /* 0xff800000173c7808 */ /* 0x000fe20006000000 */
[----:B------:R-:W-:Y:S01]  /*b110*/  FFMA.FTZ R8, -R173, R8, R11 ;  /* 0x00000008ad087223 */ /* 0x000fe2000001010b */
[----:B------:R-:W-:-:S02]  /*b120*/  FSEL R10, R10, -INF , P3 ;  /* 0xff8000000a0a7808 */ /* 0x000fc40001800000 */
[----:B------:R-:W-:Y:S02]  /*b130*/  FSEL R4, R4, -INF , P2 ;  /* 0xff80000004047808 */ /* 0x000fe40001000000 */
[C---:B------:R-:W-:Y:S02]  /*b140*/  ISETP.GE.AND P4, PT, R13.reuse, R184, PT ;  /* 0x000000b80d00720c */ /* 0x040fe40003f86270 */
[C---:B------:R-:W-:Y:S02]  /*b150*/  ISETP.GE.AND P5, PT, R13.reuse, R182, PT ;  /* 0x000000b60d00720c */ /* 0x040fe40003fa6270 */
[----:B------:R-:W-:Y:S02]  /*b160*/  ISETP.GE.AND P3, PT, R13, R183, PT ;  /* 0x000000b70d00720c */ /* 0x000fe40003f66270 */
[----:B------:R-:W-:Y:S02]  /*b170*/  ISETP.GT.AND P2, PT, R44, R167, PT ;  /* 0x000000a72c00720c */ /* 0x000fe40003f44270 */
[----:B------:R-:W-:-:S02]  /*b180*/  I2FP.F32.S32 R13, R18 ;  /* 0x00000012000d7245 */ /* 0x000fc40000201400 */
[----:B------:R-:W-:Y:S02]  /*b190*/  FSEL R8, R8, -INF , P3 ;  /* 0xff80000008087808 */ /* 0x000fe40001800000 */
[----:B------:R-:W-:Y:S01]  /*b1a0*/  ISETP.GE.AND P3, PT, R100, R183, PT ;  /* 0x000000b76400720c */ /* 0x000fe20003f66270 */
[----:B------:R-:W-:Y:S01]  /*b1b0*/  FFMA.FTZ R6, -R173, R13, R6 ;  /* 0x0000000dad067223 */ /* 0x000fe20000010106 */
[----:B------:R-:W-:Y:S02]  /*b1c0*/  FSEL R58, R10, -INF , !P6 ;  /* 0xff8000000a3a7808 */ /* 0x000fe40007000000 */
[----:B------:R-:W-:Y:S02]  /*b1d0*/  FSEL R67, R9, -INF , !P4 ;  /* 0xff80000009437808 */ /* 0x000fe40006000000 */
[C---:B------:R-:W-:Y:S02]  /*b1e0*/  ISETP.GE.AND P6, PT, R100.reuse, R184, PT ;  /* 0x000000b86400720c */ /* 0x040fe40003fc6270 */
[----:B------:R-:W-:-:S02]  /*b1f0*/  ISETP.GE.AND P4, PT, R100, R182, PT ;  /* 0x000000b66400720c */ /* 0x000fc40003f86270 */
[----:B------:R-:W-:Y:S02]  /*b200*/  FSEL R6, R6, -INF , P3 ;  /* 0xff80000006067808 */ /* 0x000fe40001800000 */
[----:B------:R-:W-:Y:S02]  /*b210*/  FSEL R56, R8, -INF , !P5 ;  /* 0xff80000008387808 */ /* 0x000fe40006800000 */
[----:B------:R-:W-:Y:S02]  /*b220*/  FSEL R65, R4, -INF , !P6 ;  /* 0xff80000004417808 */ /* 0x000fe40007000000 */
[----:B------:R-:W-:Y:S01]  /*b230*/  FSEL R50, R6, -INF , !P4 ;  /* 0xff80000006327808 */ /* 0x000fe20006000000 */
[----:B------:R-:W-:Y:S05]  /*b240*/  @!P2 BRA `(.L_x_13991) ;  /* 0x000000080030a947 */ /* 0x000fea0003800000 */
[----:B------:R-:W-:Y:S04]  /*b250*/  BSSY.RECONVERGENT B0, `(.L_x_13992) ;  /* 0x0000049000007945 */ /* 0x000fe80003800200 */
[----:B------:R-:W-:Y:S05]  /*b260*/  @!P0 BRA `(.L_x_13993) ;  /* 0x0000000000fc8947 */ /* 0x000fea0003800000 */
[----:B------:R-:W2:Y:S01]  /*b270*/  LD.E R8, desc[UR4][R2.64+0x170] ;  /* 0x0001700402087980 */ /* 0x000ea2000c101900 */
[----:B------:R-:W-:Y:S01]  /*b280*/  MOV R10, RZ ;  /* 0x000000ff000a7202 */ /* 0x000fe20000000f00 */
[----:B------:R-:W-:Y:S02]  /*b290*/  VIADD R39, R39, 0xffffff00 ;  /* 0xffffff0027277836 */ /* 0x000fe40000000000 */
[----:B------:R-:W-:Y:S01]  /*b2a0*/  IMAD.SHL.U32 R9, R44, 0x80, RZ ;  /* 0x000000802c097824 */ /* 0x000fe200078e00ff */
[----:B------:R-:W3:Y:S04]  /*b2b0*/  LD.E.64 R16, desc[UR4][R2.64+0x38] ;  /* 0x0000380402107980 */ /* 0x000ee8000c101b00 */
[----:B------:R-:W4:Y:S01]  /*b2c0*/  LD.E.64 R18, desc[UR4][R2.64+0x20] ;  /* 0x0000200402127980 */ /* 0x000f22000c101b00 */
[----:B--2---:R-:W-:-:S04]  /*b2d0*/  IABS R4, R8 ;  /* 0x0000000800047213 */ /* 0x004fc80000000000 */
[----:B------:R-:W1:Y:S08]  /*b2e0*/  I2F.RP R13, R4 ;  /* 0x00000004000d7306 */ /* 0x000e700000209400 */
[----:B-1----:R-:W1:Y:S02]  /*b2f0*/  MUFU.RCP R15, R13 ;  /* 0x0000000d000f7308 */ /* 0x002e640000001000 */
[----:B-1----:R-:W-:Y:S01]  /*b300*/  VIADD R15, R15, 0xffffffe ;  /* 0x0ffffffe0f0f7836 */ /* 0x002fe20000000000 */
[----:B------:R-:W-:-:S02]  /*b310*/  IABS R13, R9 ;  /* 0x00000009000d7213 */ /* 0x000fc40000000000 */
[----:B------:R-:W-:-:S03]  /*b320*/  LOP3.LUT R9, R9, R8, RZ, 0x3c, !PT ;  /* 0x0000000809097212 */ /* 0x000fc600078e3cff */
[----:B------:R-:W1:Y:S02]  /*b330*/  F2I.FTZ.U32.TRUNC.NTZ R11, R15 ;  /* 0x0000000f000b7305 */ /* 0x000e64000021f000 */
[----:B-1----:R-:W-:-:S04]  /*b340*/  IMAD.MOV R6, RZ, RZ, -R11 ;  /* 0x000000ffff067224 */ /* 0x002fc800078e0a0b */
[----:B------:R-:W-:-:S04]  /*b350*/  IMAD R6, R6, R4, RZ ;  /* 0x0000000406067224 */ /* 0x000fc800078e02ff */
[----:B------:R-:W-:Y:S01]  /*b360*/  IMAD.HI.U32 R6, R11, R6, R10 ;  /* 0x000000060b067227 */ /* 0x000fe200078e000a */
[----:B------:R-:W-:Y:S02]  /*b370*/  IABS R11, R39 ;  /* 0x00000027000b7213 */ /* 0x000fe40000000000 */
[-C--:B------:R-:W-:Y:S02]  /*b380*/  IABS R10, R8.reuse ;  /* 0x00000008000a7213 */ /* 0x080fe40000000000 */
[----:B------:R-:W-:Y:S01]  /*b390*/  LOP3.LUT R39, R39, R8, RZ, 0x3c, !PT ;  /* 0x0000000827277212 */ /* 0x000fe200078e3cff */
[C---:B------:R-:W-:Y:S01]  /*b3a0*/  IMAD.HI.U32 R15, R6.reuse, R11, RZ ;  /* 0x0000000b060f7227 */ /* 0x040fe200078e00ff */
[----:B------:R-:W-:Y:S02]  /*b3b0*/  IADD3 R10, PT, PT, RZ, -R10, RZ ;  /* 0x8000000aff0a7210 */ /* 0x000fe40007ffe0ff */
[----:B------:R-:W-:Y:S01]  /*b3c0*/  ISETP.GE.AND P0, PT, R39, RZ, PT ;  /* 0x000000ff2700720c */ /* 0x000fe20003f06270 */
[----:B------:R-:W-:-:S04]  /*b3d0*/  IMAD.HI.U32 R6, R6, R13, RZ ;  /* 0x0000000d06067227 */ /* 0x000fc800078e00ff */
[-C--:B------:R-:W-:Y:S02]  /*b3e0*/  IMAD R13, R6, R10.reuse, R13 ;  /* 0x0000000a060d7224 */ /* 0x080fe400078e020d */
[----:B------:R-:W-:-:S03]  /*b3f0*/  IMAD R11, R15, R10, R11 ;  /* 0x0000000a0f0b7224 */ /* 0x000fc600078e020b */
[C---:B------:R-:W-:Y:S02]  /*b400*/  ISETP.GT.U32.AND P3, PT, R4.reuse, R13, PT ;  /* 0x0000000d0400720c */ /* 0x040fe40003f64070 */
[----:B------:R-:W-:-:S11]  /*b410*/  ISETP.GT.U32.AND P2, PT, R4, R11, PT ;  /* 0x0000000b0400720c */ /* 0x000fd60003f44070 */
[--C-:B------:R-:W-:Y:S02]  /*b420*/  @!P3 IMAD.IADD R13, R13, 0x1, -R4.reuse ;  /* 0x000000010d0db824 */ /* 0x100fe400078e0a04 */
        /* <DEDUP_REMOVED lines=9> */
[----:B------:R-:W-:-:S03]  /*b4c0*/  @P4 IADD3 R15, PT, PT, R15, 0x1, RZ ;  /* 0x000000010f0f4810 */ /* 0x000fc60007ffe0ff */
[----:B------:R-:W-:Y:S02]  /*b4d0*/  MOV R11, R6 ;  /* 0x00000006000b7202 */ /* 0x000fe40000000f00 */
        /* <DEDUP_REMOVED lines=10> */
[----:B---3--:R-:W-:Y:S01]  /*b580*/  IMAD R6, R17, R8, RZ ;  /* 0x0000000811067224 */ /* 0x008fe200078e02ff */
[----:B------:R-:W-:-:S05]  /*b590*/  SHF.R.S32.HI R11, RZ, 0x1f, R8 ;  /* 0x0000001fff0b7819 */ /* 0x000fca0000011408 */
[C---:B------:R-:W-:Y:S02]  /*b5a0*/  IMAD R6, R16.reuse, R11, R6 ;  /* 0x0000000b10067224 */ /* 0x040fe400078e0206 */
[----:B------:R-:W-:-:S04]  /*b5b0*/  IMAD.WIDE.U32 R16, R16, R8, RZ ;  /* 0x0000000810107225 */ /* 0x000fc800078e00ff */
[----:B------:R-:W-:Y:S01]  /*b5c0*/  IMAD.IADD R17, R17, 0x1, R6 ;  /* 0x0000000111117824 */ /* 0x000fe200078e0206 */
[----:B--2---:R-:W-:-:S04]  /*b5d0*/  IADD3 R9, PT, PT, R9, -R4, RZ ;  /* 0x8000000409097210 */ /* 0x004fc80007ffe0ff */
[----:B------:R-:W-:Y:S01]  /*b5e0*/  SHF.R.S32.HI R11, RZ, 0x1f, R9 ;  /* 0x0000001fff0b7819 */ /* 0x000fe20000011409 */
[----:B----4-:R-:W-:-:S04]  /*b5f0*/  IMAD.WIDE.U32 R16, R9, R18, R16 ;  /* 0x0000001209107225 */ /* 0x010fc800078e0010 */
[----:B------:R-:W-:-:S04]  /*b600*/  IMAD R9, R19, R9, RZ ;  /* 0x0000000913097224 */ /* 0x000fc800078e02ff */
[----:B------:R-:W-:Y:S01]  /*b610*/  IMAD R9, R18, R11, R9 ;  /* 0x0000000b12097224 */ /* 0x000fe200078e0209 */
[----:B------:R-:W-:-:S04]  /*b620*/  LEA R168, P0, R16, R168, 0x1 ;  /* 0x000000a810a87211 */ /* 0x000fc800078008ff */
[----:B------:R-:W-:-:S04]  /*b630*/  IADD3 R9, PT, PT, R17, R9, RZ ;  /* 0x0000000911097210 */ /* 0x000fc80007ffe0ff */
[----:B------:R-:W-:Y:S01]  /*b640*/  LEA.HI.X R169, R16, R169, R9, 0x1, P0 ;  /* 0x000000a910a97211 */ /* 0x000fe200000f0c09 */
[----:B------:R-:W-:Y:S05]  /*b650*/  BRA `(.L_x_13994) ;  /* 0x0000000000207947 */ /* 0x000fea0003800000 */
.L_x_13993:
        /* <DEDUP_REMOVED lines=8> */
.L_x_13994:
[----:B------:R-:W-:Y:S05]  /*b6e0*/  BSYNC.RECONVERGENT B0 ;  /* 0x0000000000007941 */ /* 0x000fea0003800200 */
.L_x_13992:
[C---:B------:R-:W-:Y:S01]  /*b6f0*/  LEA R8, P0, R162.reuse, R168, 0x5 ;  /* 0x000000a8a2087211 */ /* 0x040fe200078028ff */
[----:B------:R-:W-:Y:S01]  /*b700*/  @!P1 IMAD R4, R163, 0x60, RZ ;  /* 0x00000060a3049824 */ /* 0x000fe200078e02ff */
[----:B------:R1:W-:Y:S01]  /*b710*/  @P1 STS.128 [R175+0x2000], RZ ;  /* 0x002000ffaf001388 */ /* 0x0003e20000000c00 */
[----:B------:R-:W-:Y:S01]  /*b720*/  BSSY.RECONVERGENT B0, `(.L_x_13995) ;  /* 0x000003d000007945 */ /* 0x000fe20003800200 */
[C---:B------:R-:W-:Y:S01]  /*b730*/  LEA.HI.X R9, R162.reuse, R169, R163, 0x5, P0 ;  /* 0x000000a9a2097211 */ /* 0x040fe200000f2ca3 */
[----:B------:R-:W-:Y:S01]  /*b740*/  @!P1 IMAD.MOV.U32 R10, RZ, RZ, R8 ;  /* 0x000000ffff0a9224 */ /* 0x000fe200078e0008 */
[CC--:B------:R-:W-:Y:S01]  /*b750*/  @!P1 LEA R16, P0, R162.reuse, R8.reuse, 0x5 ;  /* 0x00000008a2109211 */ /* 0x0c0fe200078028ff */
[----:B------:R-:W-:Y:S01]  /*b760*/  @!PT LDS RZ, [RZ] ;  /* 0x00000000fffff984 */ /* 0x000fe20000000800 */
[----:B------:R-:W-:Y:S01]  /*b770*/  @!PT LDS RZ, [RZ] ;  /* 0x00000000fffff984 */ /* 0x000fe20000000800 */
[----:B------:R-:W-:Y:S01]  /*b780*/  @!PT LDS RZ, [RZ] ;  /* 0x00000000fffff984 */ /* 0x000fe20000000800 */
[----:B------:R-:W-:Y:S02]  /*b790*/  @!P1 LDGSTS.E.BYPASS.LTC128B.128 [R175+0x2000], desc[UR4][R168.64] ;  /* 0x02000000a8af9fae */ /* 0x000fe4000b981a04 */
[----:B------:R-:W-:Y:S01]  /*b7a0*/  @!P1 IMAD.MOV.U32 R11, RZ, RZ, R9 ;  /* 0x000000ffff0b9224 */ /* 0x000fe200078e0009 */
[C---:B------:R-:W-:Y:S01]  /*b7b0*/  @!P1 LEA.HI.X R17, R162.reuse, R9, R163, 0x5, P0 ;  /* 0x00000009a2119211 */ /* 0x040fe200000f2ca3 */
[----:B------:R1:W-:Y:S01]  /*b7c0*/  @P1 STS.128 [R175+0x2800], RZ ;  /* 0x002800ffaf001388 */ /* 0x0003e20000000c00 */
[C---:B------:R-:W-:Y:S01]  /*b7d0*/  @!P1 LEA R20, P0, R162.reuse, R8, 0x6 ;  /* 0x00000008a2149211 */ /* 0x040fe200078030ff */
[----:B------:R-:W-:-:S02]  /*b7e0*/  @!P1 IMAD.WIDE.U32 R10, R162, 0x60, R10 ;  /* 0x00000060a20a9825 */ /* 0x000fc400078e000a */
[----:B------:R-:W-:Y:S01]  /*b7f0*/  @!PT LDS RZ, [RZ] ;  /* 0x00000000fffff984 */ /* 0x000fe20000000800 */
[----:B------:R-:W-:Y:S01]  /*b800*/  @!PT LDS RZ, [RZ] ;  /* 0x00000000fffff984 */ /* 0x000fe20000000800 */
[----:B------:R-:W-:Y:S01]  /*b810*/  @!PT LDS RZ, [RZ] ;  /* 0x00000000fffff984 */ /* 0x000fe20000000800 */
[----:B------:R-:W-:Y:S01]  /*b820*/  @!P1 LDGSTS.E.BYPASS.LTC128B.128 [R175+0x2800], desc[UR4][R8.64] ;  /* 0x0280000008af9fae */ /* 0x000fe2000b981a04 */
[----:B------:R-:W-:Y:S01]  /*b830*/  @!P1 LEA.HI.X R21, R162, R9, R163, 0x6, P0 ;  /* 0x00000009a2159211 */ /* 0x000fe200000f34a3 */
[----:B------:R-:W-:Y:S01]  /*b840*/  @!P1 IMAD.MOV.U32 R18, RZ, RZ, R10 ;  /* 0x000000ffff129224 */ /* 0x000fe200078e000a */
[----:B------:R-:W-:Y:S01]  /*b850*/  @!P1 IADD3 R19, PT, PT, R4, R11, RZ ;  /* 0x0000000b04139210 */ /* 0x000fe20007ffe0ff */
        /* <DEDUP_REMOVED lines=9> */
[----:B------:R1:W-:Y:S02]  /*b8f0*/  @P1 STS.128 [R175+0x3800], RZ ;  /* 0x003800ffaf001388 */ /* 0x0003e40000000c00 */
        /* <DEDUP_REMOVED lines=11> */
[----:B--2---:R-:W-:-:S04]  /*b9b0*/  @!P1 LEA R16, P0, R162, R8, 0x7 ;  /* 0x00000008a2109211 */ /* 0x004fc800078038ff */
        /* <DEDUP_REMOVED lines=19> */
.L_x_13996:
[----:B------:R-:W-:Y:S05]  /*baf0*/  BSYNC.RECONVERGENT B0 ;  /* 0x0000000000007941 */ /* 0x000fea0003800200 */
.L_x_13995:
[----:B------:R-:W0:Y:S02]  /*bb00*/  LDGDEPBAR ;  /* 0x00000000000079af */ /* 0x000e240000000000 */
.L_x_13991:
[----:B------:R-:W-:Y:S05]  /*bb10*/  BSYNC.RECONVERGENT B1 ;  /* 0x0000000000017941 */ /* 0x000fea0003800200 */
.L_x_13990:
[----:B------:R-:W3:Y:S01]  /*bb20*/  LD.E R48, desc[UR4][R2.64+0xdc] ;  /* 0x0000dc0402307980 */ /* 0x000ee2000c101900 */
[----:B-1----:R-:W-:Y:S02]  /*bb30*/  FMNMX3.FTZ R11, R0, R200, R7, !PT ;  /* 0x000000c8000b7276 */ /* 0x002fe40007810007 */
[----:B--2---:R-:W-:Y:S01]  /*bb40*/  FMNMX3.FTZ R9, R36, R5, R42, !PT ;  /* 0x0000000524097276 */ /* 0x004fe2000781002a */
[----:B------:R-:W-:Y:S01]  /*bb50*/  LDSM.16.MT88.4 R16, [R152+0x6000] ;  /* 0x006000009810783b */ /* 0x000fe20000004200 */
[----:B------:R-:W-:Y:S02]  /*bb60*/  FMNMX3.FTZ R11, R11, R228, R128, !PT ;  /* 0x000000e40b0b7276 */ /* 0x000fe40007810080 */
[----:B------:R-:W-:Y:S01]  /*bb70*/  FMNMX3.FTZ R9, R9, R14, R12, !PT ;  /* 0x0000000e09097276 */ /* 0x000fe2000781000c */
[----:B------:R-:W-:Y:S01]  /*bb80*/  LDSM.16.MT88.4 R24, [R103+0x6000] ;  /* 0x006000006718783b */ /* 0x000fe20000004200 */
        /* <DEDUP_REMOVED lines=33> */
[----:B------:R-:W2:Y:S04]  /*bda0*/  SHFL.BFLY PT, R45, R4, 0x1, 0x1f ;  /* 0x0c201f00042d7f89 */ /* 0x000ea800000e0000 */
[----:B------:R-:W4:Y:S01]  /*bdb0*/  LDSM.16.MT88.4 R8, [R156+0x6000] ;  /* 0x006000009c08783b */ /* 0x000f220000004200 */
[----:B-1----:R-:W-:Y:S02]  /*bdc0*/  FMNMX.FTZ R39, R6, R39, !PT ;  /* 0x0000002706277209 */ /* 0x002fe40007810000 */
[----:B--2---:R-:W-:-:S02]  /*bdd0*/  FMNMX.FTZ R45, R4, R45, !PT ;  /* 0x0000002d042d7209 */ /* 0x004fc40007810000 */
[----:B------:R-:W-:-:S04]  /*bde0*/  FSETP.NEU.FTZ.AND P0, PT, R39, -INF , PT ;  /* 0xff8000002700780b */ /* 0x000fc80003f1d000 */
[----:B------:R-:W-:-:S05]  /*bdf0*/  FSEL R13, R39, RZ, P0 ;  /* 0x000000ff270d7208 */ /* 0x000fca0000000000 */
[----:B------:R-:W-:Y:S01]  /*be00*/  FADD.FTZ R13, R0, -R13 ;  /* 0x8000000d000d7221 */ /* 0x000fe20000010000 */
[C---:B---3--:R-:W-:Y:S01]  /*be10*/  FMUL.FTZ R47, R48.reuse, R39 ;  /* 0x00000027302f7220 */ /* 0x048fe20000410000 */
        /* <DEDUP_REMOVED lines=11> */
[-CC-:B------:R-:W-:Y:S01]  /*bed0*/  FFMA.FTZ R131, R42, R48.reuse, -R101.reuse ;  /* 0x000000302a837223 */ /* 0x180fe20000010865 */
[-C--:B------:R-:W-:Y:S01]  /*bee0*/  FFMA.FTZ R133, R5, R48.reuse, -R101 ;  /* 0x0000003005857223 */ /* 0x080fe20000010865 */
[----:B------:R-:W2:Y:S01]  /*bef0*/  LDSM.16.MT88.4 R40, [R102+0x6000] ;  /* 0x006000006628783b */ /* 0x000ea20000004200 */
[----:B------:R-:W-:Y:S01]  /*bf00*/  FADD.FTZ R137, R36, -R137 ;  /* 0x8000008924897221 */ /* 0x000fe20000010000 */
[-CC-:B------:R-:W-:Y:S01]  /*bf10*/  FFMA.FTZ R128, R14, R48.reuse, -R101.reuse ;  /* 0x000000300e807223 */ /* 0x180fe20000010865 */
[----:B------:R-:W-:Y:S01]  /*bf20*/  FFMA.FTZ R119, R12, R48, -R101 ;  /* 0x000000300c777223 */ /* 0x000fe20000010865 */
[----:B------:R-:W-:Y:S01]  /*bf30*/  MUFU.EX2 R212, R212 ;  /* 0x000000d400d47308 */ /* 0x000fe20000000800 */
[----:B------:R-:W-:Y:S01]  /*bf40*/  FMUL.FTZ R137, R48, R137 ;  /* 0x0000008930897220 */ /* 0x000fe20000410000 */
        /* <DEDUP_REMOVED lines=18> */
[----:B------:R-:W1:Y:S01]  /*c070*/  MUFU.EX2 R131, R131 ;  /* 0x0000008300837308 */ /* 0x000e620000000800 */
[-C--:B------:R-:W-:Y:S01]  /*c080*/  FMUL.FTZ R31, R75, R135.reuse ;  /* 0x000000874b1f7220 */ /* 0x080fe20000410000 */
[-C--:B------:R-:W-:Y:S01]  /*c090*/  FMUL.FTZ R70, R70, R135.reuse ;  /* 0x0000008746467220 */ /* 0x080fe20000410000 */
[----:B------:R-:W-:Y:S01]  /*c0a0*/  FMUL.FTZ R71, R71, R135 ;  /* 0x0000008747477220 */ /* 0x000fe20000410000 */
        /* <DEDUP_REMOVED lines=9> */
[-CC-:B------:R-:W-:Y:S01]  /*c140*/  FFMA.FTZ R0, R220, R48.reuse, -R47.reuse ;  /* 0x00000030dc007223 */ /* 0x180fe2000001082f */
[----:B-1----:R-:W-:Y:S01]  /*c150*/  F2FP.BF16.F32.PACK_AB R32, R131, R133 ;  /* 0x000000858320723e */ /* 0x002fe200000010ff */
[-CC-:B------:R-:W-:Y:S01]  /*c160*/  FFMA.FTZ R226, R226, R48.reuse, -R47.reuse ;  /* 0x00000030e2e27223 */ /* 0x180fe2000001082f */
[----:B------:R-:W-:Y:S01]  /*c170*/  MUFU.EX2 R121, R121 ;  /* 0x0000007900797308 */ /* 0x000fe20000000800 */
[--C-:B------:R-:W-:Y:S01]  /*c180*/  FFMA.FTZ R115, R132, R48, -R47.reuse ;  /* 0x0000003084737223 */ /* 0x100fe2000001082f */
        /* <DEDUP_REMOVED lines=17> */
[C---:B----4-:R-:W-:Y:S01]  /*c2a0*/  HMMA.16816.F32.BF16 R4, R32.reuse, R8, R4 ;  /* 0x000000082004723c */ /* 0x050fe20000041804 */
[----:B------:R-:W1:Y:S01]  /*c2b0*/  MUFU.EX2 R206, R226 ;  /* 0x000000e200ce7308 */ /* 0x000e620000000800 */
[-C--:B------:R-:W-:Y:S01]  /*c2c0*/  FFMA.FTZ R113, R216, R48.reuse, -R47 ;  /* 0x00000030d8717223 */ /* 0x080fe2000001082f */
[-CC-:B------:R-:W-:Y:S01]  /*c2d0*/  FFMA.FTZ R117, R122, R48.reuse, -R101.reuse ;  /* 0x000000307a757223 */ /* 0x180fe20000010865 */
[-C--:B------:R-:W-:Y:S01]  /*c2e0*/  FFMA.FTZ R109, R120, R48.reuse, -R101 ;  /* 0x00000030786d7223 */ /* 0x080fe20000010865 */
[----:B------:R-:W-:Y:S01]  /*c2f0*/  MUFU.EX2 R105, R105 ;  /* 0x0000006900697308 */ /* 0x000fe20000000800 */
[-CC-:B------:R-:W-:Y:S01]  /*c300*/  FFMA.FTZ R100, R208, R48.reuse, -R47.reuse ;  /* 0x00000030d0647223 */ /* 0x180fe2000001082f */
[-C--:B------:R-:W-:Y:S01]  /*c310*/  FFMA.FTZ R218, R218, R48.reuse, -R47 ;  /* 0x00000030dada7223 */ /* 0x080fe2000001082f */
[C---:B------:R-:W-:Y:S01]  /*c320*/  HMMA.16816.F32.BF16 R12, R32.reuse, R16, R12 ;  /* 0x00000010200c723c */ /* 0x040fe2000004180c */
[----:B------:R-:W-:Y:S01]  /*c330*/  MUFU.EX2 R123, R123 ;  /* 0x0000007b007b7308 */ /* 0x000fe20000000800 */
[-CC-:B------:R-:W-:Y:S01]  /*c340*/  FFMA.FTZ R214, R214, R48.reuse, -R101.reuse ;  /* 0x00000030d6d67223 */ /* 0x180fe20000010865 */
[-C--:B------:R-:W-:Y:S01]  /*c350*/  FFMA.FTZ R210, R210, R48.reuse, -R101 ;  /* 0x00000030d2d27223 */ /* 0x080fe20000010865 */
[----:B------:R-:W-:Y:S01]  /*c360*/  FFMA.FTZ R212, R193, R135, R212 ;  /* 0x00000087c1d47223 */ /* 0x000fe200000100d4 */
[----:B------:R-:W-:Y:S01]  /*c370*/  MUFU.EX2 R107, R107 ;  /* 0x0000006b006b7308 */ /* 0x000fe20000000800 */
[----:B------:R-:W-:Y:S01]  /*c380*/  FFMA.FTZ R194, R194, R137, R133 ;  /* 0x00000089c2c27223 */ /* 0x000fe20000010085 */
[-CC-:B------:R-:W-:Y:S01]  /*c390*/  FFMA.FTZ R66, R66, R48.reuse, -R47.reuse ;  /* 0x0000003042427223 */ /* 0x180fe2000001082f */
[C---:B------:R-:W-:Y:S01]  /*c3a0*/  HMMA.16816.F32.BF16 R20, R32.reuse, R24, R20 ;  /* 0x000000182014723c */ /* 0x040fe20000041814 */
[----:B------:R-:W3:Y:S01]  /*c3b0*/  MUFU.EX2 R36, R36 ;  /* 0x0000002400247308 */ /* 0x000ee20000000800 */
[----:B------:R-:W-:Y:S01]  /*c3c0*/  FADD.FTZ R129, R129, R212 ;  /* 0x000000d481817221 */ /* 0x000fe20000010000 */
[----:B------:R-:W-:Y:S01]  /*c3d0*/  FADD.FTZ R131, R131, R194 ;  /* 0x000000c283837221 */ /* 0x000fe20000010000 */
[-C--:B------:R-:W-:Y:S01]  /*c3e0*/  FFMA.FTZ R62, R62, R48.reuse, -R47 ;  /* 0x000000303e3e7223 */ /* 0x080fe2000001082f */
[----:B------:R-:W-:Y:S01]  /*c3f0*/  MUFU.EX2 R0, R0 ;  /* 0x0000000000007308 */ /* 0x000fe20000000800 */
[----:B------:R-:W-:Y:S01]  /*c400*/  FADD.FTZ R200, R200, R129 ;  /* 0x00000081c8c87221 */ /* 0x000fe20000010000 */
[----:B------:R-:W-:Y:S01]  /*c410*/  FADD.FTZ R128, R128, R131 ;  /* 0x0000008380807221 */ /* 0x000fe20000010000 */
[C---:B------:R-:W-:Y:S01]  /*c420*/  HMMA.16816.F32.BF16 R8, R32.reuse, R10, R92 ;  /* 0x0000000a2008723c */ /* 0x040fe2000004185c */
[----:B------:R-:W-:Y:S01]  /*c430*/  MUFU.EX2 R132, R218 ;  /* 0x000000da00847308 */ /* 0x000fe20000000800 */
[----:B------:R-:W-:Y:S01]  /*c440*/  LDSM.16.MT88.4 R92, [R156+0x7800] ;  /* 0x007800009c5c783b */ /* 0x000fe20000004200 */
[-CC-:B------:R-:W-:Y:S01]  /*c450*/  FFMA.FTZ R63, R63, R48.reuse, -R101.reuse ;  /* 0x000000303f3f7223 */ /* 0x180fe20000010865 */
[-CC-:B------:R-:W-:Y:S01]  /*c460*/  FFMA.FTZ R67, R67, R48.reuse, -R101.reuse ;  /* 0x0000003043437223 */ /* 0x180fe20000010865 */
[----:B------:R-:W-:Y:S01]  /*c470*/  MUFU.EX2 R115, R115 ;  /* 0x0000007300737308 */ /* 0x000fe20000000800 */
[-CC-:B------:R-:W-:Y:S01]  /*c480*/  FFMA.FTZ R65, R65, R48.reuse, -R101.reuse ;  /* 0x0000003041417223 */ /* 0x180fe20000010865 */
[-C--:B------:R-:W-:Y:S01]  /*c490*/  FFMA.FTZ R49, R49, R48.reuse, -R101 ;  /* 0x0000003031317223 */ /* 0x080fe20000010865 */
[C---:B------:R-:W-:Y:S01]  /*c4a0*/  HMMA.16816.F32.BF16 R16, R32.reuse, R18, R84 ;  /* 0x000000122010723c */ /* 0x040fe20000041854 */
[----:B------:R-:W-:Y:S01]  /*c4b0*/  MUFU.EX2 R113, R113 ;  /* 0x0000007100717308 */ /* 0x000fe20000000800 */
[----:B------:R-:W-:Y:S01]  /*c4c0*/  LDSM.16.MT88.4 R84, [R152+0x7800] ;  /* 0x007800009854783b */ /* 0x000fe20000004200 */
[----:B------:R-:W-:Y:S01]  /*c4d0*/  FFMA.FTZ R193, R46, R48, -R47 ;  /* 0x000000302ec17223 */ /* 0x000fe2000001082f */
[----:B------:R-:W-:Y:S01]  /*c4e0*/  ISETP.GT.AND P0, PT, R44, R167, PT ;  /* 0x000000a72c00720c */ /* 0x000fe20003f04270 */
[----:B------:R-:W-:Y:S03]  /*c4f0*/  MUFU.EX2 R122, R214 ;  /* 0x000000d6007a7308 */ /* 0x000fe60000000800 */
[C---:B------:R-:W-:Y:S01]  /*c500*/  HMMA.16816.F32.BF16 R24, R32.reuse, R26, R76 ;  /* 0x0000001a2018723c */ /* 0x040fe2000004184c */
[----:B------:R-:W4:Y:S01]  /*c510*/  MUFU.EX2 R117, R117 ;  /* 0x0000007500757308 */ /* 0x000f220000000800 */
[----:B------:R-:W-:Y:S03]  /*c520*/  LDSM.16.MT88.4 R76, [R103+0x7800] ;  /* 0x00780000674c783b */ /* 0x000fe60000004200 */
[----:B------:R-:W-:Y:S03]  /*c530*/  MUFU.EX2 R120, R210 ;  /* 0x000000d200787308 */ /* 0x000fe60000000800 */
[----:B--2---:R-:W-:Y:S01]  /*c540*/  HMMA.16816.F32.BF16 R28, R32, R40, R28 ;  /* 0x00000028201c723c */ /* 0x004fe2000004181c */
[----:B-1----:R-:W-:Y:S01]  /*c550*/  F2FP.BF16.F32.PACK_AB R41, R121, R206 ;  /* 0x000000ce7929723e */ /* 0x002fe200000010ff */
[----:B------:R-:W1:Y:S01]  /*c560*/  MUFU.EX2 R109, R109 ;  /* 0x0000006d006d7308 */ /* 0x000e620000000800 */
[----:B------:R-:W-:-:S03]  /*c570*/  @P0 IADD3 R124, PT, PT, R124, -0x3, RZ ;  /* 0xfffffffd7c7c0810 */ /* 0x000fc60007ffe0ff */
[----:B------:R-:W2:Y:S02]  /*c580*/  MUFU.EX2 R100, R100 ;  /* 0x0000006400647308 */ /* 0x000ea40000000800 */
[----:B------:R-:W-:Y:S01]  /*c590*/  HMMA.16816.F32.BF16 R32, R32, R42, R68 ;  /* 0x0000002a2020723c */ /* 0x000fe20000041844 */
[----:B------:R-:W-:Y:S01]  /*c5a0*/  FFMA.FTZ R43, R52, R48, -R101 ;  /* 0x00000030342b7223 */ /* 0x000fe20000010865 */
[----:B---3--:R-:W-:Y:S01]  /*c5b0*/  F2FP.BF16.F32.PACK_AB R42, R36, R107 ;  /* 0x0000006b242a723e */ /* 0x008fe200000010ff */
[----:B------:R-:W3:Y:S01]  /*c5c0*/  LDSM.16.MT88.4 R52, [R156+0x6800] ;  /* 0x006800009c34783b */ /* 0x000ee20000004200 */
[----:B----4-:R-:W-:Y:S01]  /*c5d0*/  F2FP.BF16.F32.PACK_AB R68, R117, R122 ;  /* 0x0000007a7544723e */ /* 0x010fe200000010ff */
[----:B------:R-:W4:Y:S01]  /*c5e0*/  MUFU.EX2 R148, R43 ;  /* 0x0000002b00947308 */ /* 0x000f220000000800 */
[----:B------:R-:W-:Y:S02]  /*c5f0*/  F2FP.BF16.F32.PACK_AB R69, R115, R132 ;  /* 0x000000847345723e */ /* 0x000fe400000010ff */
[----:B-1----:R-:W-:Y:S01]  /*c600*/  F2FP.BF16.F32.PACK_AB R70, R109, R120 ;  /* 0x000000786d46723e */ /* 0x002fe200000010ff */
[----:B------:R-:W-:Y:S01]  /*c610*/  MUFU.EX2 R66, R66 ;  /* 0x0000004200427308 */ /* 0x000fe20000000800 */
[----:B--2---:R-:W-:-:S03]  /*c620*/  F2FP.BF16.F32.PACK_AB R71, R100, R113 ;  /* 0x000000716447723e */ /* 0x004fc600000010ff */
[----:B------:R-:W-:Y:S04]  /*c630*/  MUFU.EX2 R62, R62 ;  /* 0x0000003e003e7308 */ /* 0x000fe80000000800 */
[----:B------:R-:W-:Y:S01]  /*c640*/  MUFU.EX2 R67, R67 ;  /* 0x0000004300437308 */ /* 0x000fe20000000800 */
[----:B----4-:R-:W-:Y:S02]  /*c650*/  F2FP.BF16.F32.PACK_AB R40, R123, R148 ;  /* 0x000000947b28723e */ /* 0x010fe400000010ff */
        /* <DEDUP_REMOVED lines=27> */
[-C--:B------:R-:W-:Y:S01]  /*c810*/  FFMA.FTZ R54, R110, R48.reuse, -R47 ;  /* 0x000000306e367223 */ /* 0x080fe2000001082f */
[-CC-:B------:R-:W-:Y:S01]  /*c820*/  FFMA.FTZ R55, R114, R48.reuse, -R101.reuse ;  /* 0x0000003072377223 */ /* 0x180fe20000010865 */
[----:B------:R-:W-:-:S04]  /*c830*/  FFMA.FTZ R110, R112, R48, -R101 ;  /* 0x00000030706e7223 */ /* 0x000fc80000010865 */
        /* <DEDUP_REMOVED lines=17> */
[----:B------:R-:W2:Y:S04]  /*c950*/  MUFU.EX2 R43, R43 ;  /* 0x0000002b002b7308 */ /* 0x000ea80000000800 */
[----:B------:R-:W-:Y:S04]  /*c960*/  MUFU.EX2 R35, R35 ;  /* 0x0000002300237308 */ /* 0x000fe80000000800 */
[----:B------:R-:W-:Y:S01]  /*c970*/  MUFU.EX2 R34, R34 ;  /* 0x0000002200227308 */ /* 0x000fe20000000800 */
[----:B-1----:R-:W-:-:S03]  /*c980*/  F2FP.BF16.F32.PACK_AB R5, R41, R42 ;  /* 0x0000002a2905723e */ /* 0x002fc600000010ff */
[----:B------:R-:W1:Y:S01]  /*c990*/  MUFU.EX2 R33, R33 ;  /* 0x0000002100217308 */ /* 0x000e620000000800 */
[----:B--2---:R-:W-:-:S03]  /*c9a0*/  F2FP.BF16.F32.PACK_AB R4, R40, R43 ;  /* 0x0000002b2804723e */ /* 0x004fc600000010ff */
[----:B------:R-:W2:Y:S01]  /*c9b0*/  MUFU.EX2 R32, R32 ;  /* 0x0000002000207308 */ /* 0x000ea20000000800 */
[----:B-1----:R-:W-:Y:S02]  /*c9c0*/  F2FP.BF16.F32.PACK_AB R6, R33, R34 ;  /* 0x000000222106723e */ /* 0x002fe400000010ff */
[----:B--2---:R-:W-:-:S07]  /*c9d0*/  F2FP.BF16.F32.PACK_AB R7, R32, R35 ;  /* 0x000000232007723e */ /* 0x004fce00000010ff */
[C---:B------:R-:W-:Y:S08]  /*c9e0*/  HMMA.16816.F32.BF16 R96, R4.reuse, R92, R96 ;  /* 0x0000005c0460723c */ /* 0x040ff00000041860 */
[C---:B------:R-:W-:Y:S01]  /*c9f0*/  HMMA.16816.F32.BF16 R92, R4.reuse, R94, R8 ;  /* 0x0000005e045c723c */ /* 0x040fe20000041808 */
[----:B------:R-:W1:Y:S07]  /*ca00*/  LDSM.16.MT88.4 R8, [R102+0x7800] ;  /* 0x007800006608783b */ /* 0x000e6e0000004200 */
[C---:B------:R-:W-:Y:S01]  /*ca10*/  HMMA.16816.F32.BF16 R88, R4.reuse, R84, R12 ;  /* 0x000000540458723c */ /* 0x040fe2000004180c */
[----:B------:R-:W2:Y:S07]  /*ca20*/  LDSM.16.MT88.4 R12, [R103+0x8000] ;  /* 0x00800000670c783b */ /* 0x000eae0000004200 */
        /* <DEDUP_REMOVED lines=8> */
[C---:B------:R-:W-:Y:S01]  /*cab0*/  HMMA.16816.F32.BF16 R84, R4.reuse, R86, R16 ;  /* 0x000000560454723c */ /* 0x040fe20000041810 */
[----:B------:R-:W-:Y:S02]  /*cac0*/  LDSM.16.MT88.4 R16, [R152+0x8000] ;  /* 0x008000009810783b */ /* 0x000fe40000004200 */
[----:B------:R-:W3:Y:S04]  /*cad0*/  MUFU.EX2 R24, R24 ;  /* 0x0000001800187308 */ /* 0x000ee80000000800 */
[----:B------:R-:W-:Y:S01]  /*cae0*/  MUFU.EX2 R25, R25 ;  /* 0x0000001900197308 */ /* 0x000fe20000000800 */
[C---:B-1----:R-:W-:Y:S01]  /*caf0*/  HMMA.16816.F32.BF16 R72, R4.reuse, R8, R28 ;  /* 0x000000080448723c */ /* 0x042fe2000004181c */
[-CC-:B------:R-:W-:Y:S01]  /*cb00*/  FFMA.FTZ R29, R146, R48.reuse, -R101.reuse ;  /* 0x00000030921d7223 */ /* 0x180fe20000010865 */
[-CC-:B------:R-:W-:Y:S01]  /*cb10*/  FFMA.FTZ R31, R142, R48.reuse, -R101.reuse ;  /* 0x000000308e1f7223 */ /* 0x180fe20000010865 */
[-C--:B------:R-:W-:Y:S01]  /*cb20*/  FFMA.FTZ R30, R134, R48.reuse, -R101 ;  /* 0x00000030861e7223 */ /* 0x080fe20000010865 */
[-C--:B------:R-:W-:Y:S01]  /*cb30*/  FFMA.FTZ R28, R130, R48.reuse, -R47 ;  /* 0x00000030821c7223 */ /* 0x080fe2000001082f */
[----:B------:R-:W-:Y:S03]  /*cb40*/  MUFU.EX2 R26, R26 ;  /* 0x0000001a001a7308 */ /* 0x000fe60000000800 */
[----:B------:R-:W-:Y:S01]  /*cb50*/  HMMA.16816.F32.BF16 R68, R4, R10, R68 ;  /* 0x0000000a0444723c */ /* 0x000fe20000041844 */
[----:B------:R-:W1:Y:S01]  /*cb60*/  LDSM.16.MT88.4 R8, [R102+0x8000] ;  /* 0x008000006608783b */ /* 0x000e620000004200 */
[----:B------:R-:W4:Y:S01]  /*cb70*/  MUFU.EX2 R29, R29 ;  /* 0x0000001d001d7308 */ /* 0x000f220000000800 */
[----:B------:R-:W-:Y:S01]  /*cb80*/  FADD.FTZ R5, R111, R200 ;  /* 0x000000c86f057221 */ /* 0x000fe20000010000 */
[----:B------:R-:W-:Y:S01]  /*cb90*/  FADD.FTZ R111, R119, R128 ;  /* 0x00000080776f7221 */ /* 0x000fe20000010000 */
[----:B------:R-:W-:Y:S01]  /*cba0*/  FFMA.FTZ R119, R108, R48, -R101 ;  /* 0x000000306c777223 */ /* 0x000fe20000010865 */
[----:B------:R-:W-:Y:S01]  /*cbb0*/  MUFU.EX2 R31, R31 ;  /* 0x0000001f001f7308 */ /* 0x000fe20000000800 */
[----:B------:R-:W-:Y:S01]  /*cbc0*/  FADD.FTZ R206, R206, R5 ;  /* 0x00000005cece7221 */ /* 0x000fe20000010000 */
[----:B---3--:R-:W-:Y:S01]  /*cbd0*/  F2FP.BF16.F32.PACK_AB R5, R24, R27 ;  /* 0x0000001b1805723e */ /* 0x008fe200000010ff */
[----:B------:R-:W-:Y:S01]  /*cbe0*/  FADD.FTZ R112, R148, R111 ;  /* 0x0000006f94707221 */ /* 0x000fe20000010000 */
[----:B------:R-:W3:Y:S01]  /*cbf0*/  MUFU.EX2 R30, R30 ;  /* 0x0000001e001e7308 */ /* 0x000ee20000000800 */
[----:B------:R-:W-:-:S02]  /*cc00*/  FADD.FTZ R206, R121, R206 ;  /* 0x000000ce79ce7221 */ /* 0x000fc40000010000 */
[----:B------:R-:W-:Y:S01]  /*cc10*/  FADD.FTZ R112, R123, R112 ;  /* 0x000000707b707221 */ /* 0x000fe20000010000 */
[----:B------:R-:W5:Y:S01]  /*cc20*/  MUFU.EX2 R28, R28 ;  /* 0x0000001c001c7308 */ /* 0x000f620000000800 */
[----:B------:R-:W-:Y:S01]  /*cc30*/  FADD.FTZ R105, R105, R206 ;  /* 0x000000ce69697221 */ /* 0x000fe20000010000 */
[----:B----4-:R-:W-:Y:S02]  /*cc40*/  F2FP.BF16.F32.PACK_AB R4, R26, R29 ;  /* 0x0000001d1a04723e */ /* 0x010fe400000010ff */
[----:B------:R4:W-:Y:S01]  /*cc50*/  MUFU.EX2 R108, R110 ;  /* 0x0000006e006c7308 */ /* 0x0009e20000000800 */
[----:B------:R-:W-:Y:S01]  /*cc60*/  FADD.FTZ R105, R0, R105 ;  /* 0x0000006900697221 */ /* 0x000fe20000010000 */
[----:B------:R-:W-:Y:S02]  /*cc70*/  FFMA.FTZ R0, R56, R48, -R47 ;  /* 0x0000003038007223 */ /* 0x000fe4000001082f */
[----:B------:R-:W-:Y:S01]  /*cc80*/  MUFU.EX2 R119, R119 ;  /* 0x0000007700777308 */ /* 0x000fe20000000800 */
[----:B------:R-:W-:Y:S01]  /*cc90*/  FADD.FTZ R132, R132, R105 ;  /* 0x0000006984847221 */ /* 0x000fe20000010000 */
[----:B---3--:R-:W-:-:S02]  /*cca0*/  F2FP.BF16.F32.PACK_AB R6, R30, R31 ;  /* 0x0000001f1e06723e */ /* 0x008fc400000010ff */
[----:B------:R-:W-:Y:S01]  /*ccb0*/  MUFU.EX2 R0, R0 ;  /* 0x0000000000007308 */ /* 0x000fe20000000800 */
[----:B------:R-:W-:Y:S01]  /*ccc0*/  FADD.FTZ R132, R115, R132 ;  /* 0x0000008473847221 */ /* 0x000fe20000010000 */
[----:B-----5:R-:W-:-:S03]  /*ccd0*/  F2FP.BF16.F32.PACK_AB R7, R28, R25 ;  /* 0x000000191c07723e */ /* 0x020fc600000010ff */
[----:B------:R-:W-:Y:S01]  /*cce0*/  FADD.FTZ R113, R113, R132 ;  /* 0x0000008471717221 */ /* 0x000fe20000010000 */
[-CC-:B----4-:R-:W-:Y:S01]  /*ccf0*/  FFMA.FTZ R110, R57, R48.reuse, -R101.reuse ;  /* 0x00000030396e7223 */ /* 0x190fe20000010865 */
[-C--:B------:R-:W-:Y:S01]  /*cd00*/  FFMA.FTZ R57, R51, R48.reuse, -R101 ;  /* 0x0000003033397223 */ /* 0x080fe20000010865 */
[----:B------:R-:W-:Y:S01]  /*cd10*/  FFMA.FTZ R51, R60, R48, -R47 ;  /* 0x000000303c337223 */ /* 0x000fe2000001082f */
[----:B--2---:R-:W-:Y:S01]  /*cd20*/  HMMA.16816.F32.BF16 R80, R4, R12, R80 ;  /* 0x0000000c0450723c */ /* 0x004fe20000041850 */
[----:B------:R-:W-:-:S03]  /*cd30*/  FADD.FTZ R113, R100, R113 ;  /* 0x0000007164717221 */ /* 0x000fc60000010000 */
[----:B------:R-:W-:Y:S01]  /*cd40*/  MUFU.EX2 R57, R57 ;  /* 0x0000003900397308 */ /* 0x000fe20000000800 */
[----:B------:R-:W-:-:S03]  /*cd50*/  FADD.FTZ R42, R42, R113 ;  /* 0x000000712a2a7221 */ /* 0x000fc60000010000 */
[----:B------:R-:W-:Y:S01]  /*cd60*/  HMMA.16816.F32.BF16 R76, R4, R14, R76 ;  /* 0x0000000e044c723c */ /* 0x000fe2000004184c */
[----:B------:R-:W2:Y:S01]  /*cd70*/  LDSM.16.MT88.4 R12, [R103+0x8800] ;  /* 0x00880000670c783b */ /* 0x000ea20000004200 */
[----:B------:R-:W-:Y:S01]  /*cd80*/  MUFU.EX2 R51, R51 ;  /* 0x0000003300337308 */ /* 0x000fe20000000800 */
[----:B------:R-:W-:-:S04]  /*cd90*/  FADD.FTZ R42, R41, R42 ;  /* 0x0000002a292a7221 */ /* 0x000fc80000010000 */
[----:B------:R-:W-:Y:S01]  /*cda0*/  FADD.FTZ R35, R35, R42 ;  /* 0x0000002a23237221 */ /* 0x000fe20000010000 */
[----:B-1----:R-:W-:Y:S03]  /*cdb0*/  HMMA.16816.F32.BF16 R72, R4, R8, R72 ;  /* 0x000000080448723c */ /* 0x002fe60000041848 */
[----:B------:R-:W-:-:S04]  /*cdc0*/  FADD.FTZ R32, R32, R35 ;  /* 0x0000002320207221 */ /* 0x000fc80000010000 */
[----:B------:R-:W-:Y:S01]  /*cdd0*/  FADD.FTZ R27, R27, R32 ;  /* 0x000000201b1b7221 */ /* 0x000fe20000010000 */
[----:B------:R-:W-:Y:S01]  /*cde0*/  HMMA.16816.F32.BF16 R68, R4, R10, R68 ;  /* 0x0000000a0444723c */ /* 0x000fe20000041844 */
[----:B------:R-:W1:Y:S02]  /*cdf0*/  LDSM.16.MT88.4 R8, [R102+0x8800] ;  /* 0x008800006608783b */ /* 0x000e640000004200 */
[----:B------:R-:W-:-:S04]  /*ce00*/  FADD.FTZ R24, R24, R27 ;  /* 0x0000001b18187221 */ /* 0x000fc80000010000 */
[----:B------:R-:W-:Y:S01]  /*ce10*/  FADD.FTZ R25, R25, R24 ;  /* 0x0000001819197221 */ /* 0x000fe20000010000 */
[----:B------:R-:W-:Y:S03]  /*ce20*/  HMMA.16816.F32.BF16 R96, R4, R20, R96 ;  /* 0x000000140460723c */ /* 0x000fe60000041860 */
[----:B------:R-:W-:-:S05]  /*ce30*/  FADD.FTZ R25, R28, R25 ;  /* 0x000000191c197221 */ /* 0x000fca0000010000 */
[C---:B------:R-:W-:Y:S01]  /*ce40*/  HMMA.16816.F32.BF16 R92, R4.reuse, R22, R92 ;  /* 0x00000016045c723c */ /* 0x040fe2000004185c */
[----:B------:R-:W3:Y:S07]  /*ce50*/  LDSM.16.MT88.4 R20, [R156+0x8800] ;  /* 0x008800009c14783b */ /* 0x000eee0000004200 */
[C---:B------:R-:W-:Y:S08]  /*ce60*/  HMMA.16816.F32.BF16 R88, R4.reuse, R16, R88 ;  /* 0x000000100458723c */ /* 0x040ff00000041858 */
[----:B------:R-:W-:Y:S01]  /*ce70*/  HMMA.16816.F32.BF16 R84, R4, R18, R84 ;  /* 0x000000120454723c */ /* 0x000fe20000041854 */
[-C--:B------:R-:W-:Y:S01]  /*ce80*/  FFMA.FTZ R5, R106, R48.reuse, -R101 ;  /* 0x000000306a057223 */ /* 0x080fe20000010865 */
[-C--:B------:R-:W-:Y:S01]  /*ce90*/  FFMA.FTZ R4, R104, R48.reuse, -R47 ;  /* 0x0000003068047223 */ /* 0x080fe2000001082f */
[----:B------:R-:W4:Y:S01]  /*cea0*/  LDSM.16.MT88.4 R16, [R152+0x8800] ;  /* 0x008800009810783b */ /* 0x000f220000004200 */
[-CC-:B------:R-:W-:Y:S01]  /*ceb0*/  FFMA.FTZ R106, R61, R48.reuse, -R101.reuse ;  /* 0x000000303d6a7223 */ /* 0x180fe20000010865 */
[----:B------:R5:W2:Y:S01]  /*cec0*/  MUFU.EX2 R104, R5 ;  /* 0x0000000500687308 */ /* 0x000aa20000000800 */
[-C--:B------:R-:W-:Y:S01]  /*ced0*/  FFMA.FTZ R61, R59, R48.reuse, -R101 ;  /* 0x000000303b3d7223 */ /* 0x080fe20000010865 */
[----:B------:R-:W-:Y:S01]  /*cee0*/  FFMA.FTZ R59, R64, R48, -R47 ;  /* 0x00000030403b7223 */ /* 0x000fe2000001082f */
[----:B------:R-:W-:Y:S01]  /*cef0*/  FADD.FTZ R101, R107, R112 ;  /* 0x000000706b657221 */ /* 0x000fe20000010000 */
[----:B------:R1:W1:Y:S03]  /*cf00*/  MUFU.EX2 R111, R4 ;  /* 0x00000004006f7308 */ /* 0x0002660000000800 */
[----:B------:R-:W-:Y:S01]  /*cf10*/  FADD.FTZ R101, R36, R101 ;  /* 0x0000006524657221 */ /* 0x000fe20000010000 */
[----:B------:R-:W-:Y:S01]  /*cf20*/  MUFU.EX2 R59, R59 ;  /* 0x0000003b003b7308 */ /* 0x000fe20000000800 */
[----:B------:R-:W-:-:S02]  /*cf30*/  MOV R36, R45 ;  /* 0x0000002d00247202 */ /* 0x000fc40000000f00 */
[----:B------:R-:W-:Y:S01]  /*cf40*/  FADD.FTZ R122, R122, R101 ;  /* 0x000000657a7a7221 */ /* 0x000fe20000010000 */
[----:B------:R-:W-:Y:S01]  /*cf50*/  MUFU.EX2 R106, R106 ;  /* 0x0000006a006a7308 */ /* 0x000fe20000000800 */
[----:B------:R-:W-:Y:S02]  /*cf60*/  @P0 MOV R36, R45 ;  /* 0x0000002d00240202 */ /* 0x000fe40000000f00 */
[----:B-----5:R-:W-:Y:S01]  /*cf70*/  F2FP.BF16.F32.PACK_AB R5, R53, R52 ;  /* 0x000000343505723e */ /* 0x020fe200000010ff */
[----:B------:R-:W5:Y:S01]  /*cf80*/  MUFU.EX2 R61, R61 ;  /* 0x0000003d003d7308 */ /* 0x000f620000000800 */
[----:B--2---:R-:W-:Y:S01]  /*cf90*/  F2FP.BF16.F32.PACK_AB R6, R104, R119 ;  /* 0x000000776806723e */ /* 0x004fe200000010ff */
[----:B------:R-:W-:Y:S01]  /*cfa0*/  FADD.FTZ R117, R117, R122 ;  /* 0x0000007a75757221 */ /* 0x000fe20000010000 */
[----:B-1----:R-:W-:Y:S01]  /*cfb0*/  F2FP.BF16.F32.PACK_AB R4, R108, R55 ;  /* 0x000000376c04723e */ /* 0x002fe200000010ff */
[----:B------:R-:W1:Y:S01]  /*cfc0*/  MUFU.EX2 R64, R110 ;  /* 0x0000006e00407308 */ /* 0x000e620000000800 */
[----:B------:R-:W-:Y:S01]  /*cfd0*/  F2FP.BF16.F32.PACK_AB R7, R111, R54 ;  /* 0x000000366f07723e */ /* 0x000fe200000010ff */
[----:B------:R-:W-:-:S04]  /*cfe0*/  FADD.FTZ R52, R52, R25 ;  /* 0x0000001934347221 */ /* 0x000fc80000010000 */
[----:B------:R-:W-:Y:S02]  /*cff0*/  FADD.FTZ R53, R53, R52 ;  /* 0x0000003435357221 */ /* 0x000fe40000010000 */
[----:B------:R-:W-:Y:S02]  /*d000*/  HMMA.16816.F32.BF16 R80, R4, R12, R80 ;  /* 0x0000000c0450723c */ /* 0x000fe40000041850 */
[----:B------:R-:W-:-:S04]  /*d010*/  FADD.FTZ R54, R54, R53 ;  /* 0x0000003536367221 */ /* 0x000fc80000010000 */
[----:B------:R-:W-:Y:S02]  /*d020*/  FADD.FTZ R111, R111, R54 ;  /* 0x000000366f6f7221 */ /* 0x000fe40000010000 */
[C---:B------:R-:W-:Y:S01]  /*d030*/  HMMA.16816.F32.BF16 R76, R4.reuse, R14, R76 ;  /* 0x0000000e044c723c */ /* 0x040fe2000004184c */
[----:B------:R-:W-:Y:S07]  /*d040*/  LDSM.16.MT88.4 R12, [R102+0x9000] ;  /* 0x00900000660c783b */ /* 0x000fee0000004200 */
[C---:B------:R-:W-:Y:S08]  /*d050*/  HMMA.16816.F32.BF16 R72, R4.reuse, R8, R72 ;  /* 0x000000080448723c */ /* 0x040ff00000041848 */
[C---:B------:R-:W-:Y:S01]  /*d060*/  HMMA.16816.F32.BF16 R68, R4.reuse, R10, R68 ;  /* 0x0000000a0444723c */ /* 0x040fe20000041844 */
[----:B------:R-:W2:Y:S07]  /*d070*/  LDSM.16.MT88.4 R8, [R152+0x9000] ;  /* 0x009000009808783b */ /* 0x000eae0000004200 */
[C---:B---3--:R-:W-:Y:S08]  /*d080*/  HMMA.16816.F32.BF16 R96, R4.reuse, R20, R96 ;  /* 0x000000140460723c */ /* 0x048ff00000041860 */
[C---:B------:R-:W-:Y:S01]  /*d090*/  HMMA.16816.F32.BF16 R92, R4.reuse, R22, R92 ;  /* 0x00000016045c723c */ /* 0x040fe2000004185c */
[----:B------:R-:W3:Y:S07]  /*d0a0*/  LDSM.16.MT88.4 R20, [R156+0x9000] ;  /* 0x009000009c14783b */ /* 0x000eee0000004200 */
[C---:B----4-:R-:W-:Y:S08]  /*d0b0*/  HMMA.16816.F32.BF16 R88, R4.reuse, R16, R88 ;  /* 0x000000100458723c */ /* 0x050ff00000041858 */
[----:B------:R-:W-:Y:S01]  /*d0c0*/  HMMA.16816.F32.BF16 R84, R4, R18, R84 ;  /* 0x000000120454723c */ /* 0x000fe20000041854 */
[----:B------:R-:W4:Y:S01]  /*d0d0*/  LDSM.16.MT88.4 R16, [R103+0x9000] ;  /* 0x009000006710783b */ /* 0x000f220000004200 */
[----:B-----5:R-:W-:-:S02]  /*d0e0*/  F2FP.BF16.F32.PACK_AB R4, R61, R106 ;  /* 0x0000006a3d04723e */ /* 0x020fc400000010ff */
[----:B------:R-:W-:Y:S01]  /*d0f0*/  F2FP.BF16.F32.PACK_AB R5, R59, R66 ;  /* 0x000000423b05723e */ /* 0x000fe200000010ff */
[----:B------:R-:W-:Y:S01]  /*d100*/  FADD.FTZ R66, R66, R111 ;  /* 0x0000006f42427221 */ /* 0x000fe20000010000 */
[----:B-1----:R-:W-:Y:S02]  /*d110*/  F2FP.BF16.F32.PACK_AB R6, R57, R64 ;  /* 0x000000403906723e */ /* 0x002fe400000010ff */
[----:B------:R-:W-:Y:S01]  /*d120*/  F2FP.BF16.F32.PACK_AB R7, R51, R62 ;  /* 0x0000003e3307723e */ /* 0x000fe200000010ff */
[----:B------:R-:W-:-:S04]  /*d130*/  FADD.FTZ R59, R59, R66 ;  /* 0x000000423b3b7221 */ /* 0x000fc80000010000 */
[----:B------:R-:W-:Y:S02]  /*d140*/  FADD.FTZ R62, R62, R59 ;  /* 0x0000003b3e3e7221 */ /* 0x000fe40000010000 */
[----:B--2---:R-:W-:Y:S02]  /*d150*/  HMMA.16816.F32.BF16 R88, R4, R8, R88 ;  /* 0x000000080458723c */ /* 0x004fe40000041858 */
[----:B------:R-:W-:-:S06]  /*d160*/  FADD.FTZ R62, R51, R62 ;  /* 0x0000003e333e7221 */ /* 0x000fcc0000010000 */
[C---:B------:R-:W-:Y:S01]  /*d170*/  HMMA.16816.F32.BF16 R84, R4.reuse, R10, R84 ;  /* 0x0000000a0454723c */ /* 0x040fe20000041854 */
[----:B------:R-:W1:Y:S07]  /*d180*/  LDSM.16.MT88.4 R8, [R156+0x9800] ;  /* 0x009800009c08783b */ /* 0x000e6e0000004200 */
[----:B------:R-:W-:Y:S01]  /*d190*/  HMMA.16816.F32.BF16 R72, R4, R12, R72 ;  /* 0x0000000c0448723c */ /* 0x000fe20000041848 */
[----:B------:R-:W-:-:S04]  /*d1a0*/  FADD.FTZ R12, R120, R117 ;  /* 0x00000075780c7221 */ /* 0x000fc80000010000 */
[----:B------:R-:W-:-:S03]  /*d1b0*/  FADD.FTZ R12, R109, R12 ;  /* 0x0000000c6d0c7221 */ /* 0x000fc60000010000 */
[----:B---3--:R-:W-:Y:S01]  /*d1c0*/  HMMA.16816.F32.BF16 R96, R4, R20, R96 ;  /* 0x000000140460723c */ /* 0x008fe20000041860 */
[----:B------:R-:W-:Y:S01]  /*d1d0*/  FADD.FTZ R43, R43, R12 ;  /* 0x0000000c2b2b7221 */ /* 0x000fe20000010000 */
[-CC-:B------:R-:W-:Y:S01]  /*d1e0*/  FFMA.FTZ R21, R58, R48.reuse, -R47.reuse ;  /* 0x000000303a157223 */ /* 0x180fe2000001082f */
[----:B------:R-:W-:Y:S02]  /*d1f0*/  FFMA.FTZ R20, R50, R48, -R47 ;  /* 0x0000003032147223 */ /* 0x000fe4000001082f */
[----:B------:R-:W-:-:S03]  /*d200*/  FADD.FTZ R43, R40, R43 ;  /* 0x0000002b282b7221 */ /* 0x000fc60000010000 */
[C---:B------:R-:W-:Y:S01]  /*d210*/  HMMA.16816.F32.BF16 R92, R4.reuse, R22, R92 ;  /* 0x00000016045c723c */ /* 0x040fe2000004185c */
[----:B------:R-:W-:Y:S01]  /*d220*/  FADD.FTZ R34, R34, R43 ;  /* 0x0000002b22227221 */ /* 0x000fe20000010000 */
[----:B------:R-:W-:Y:S03]  /*d230*/  MUFU.EX2 R21, R21 ;  /* 0x0000001500157308 */ /* 0x000fe60000000800 */
[----:B------:R-:W-:Y:S01]  /*d240*/  FADD.FTZ R34, R33, R34 ;  /* 0x0000002221227221 */ /* 0x000fe20000010000 */
[----:B------:R-:W-:Y:S02]  /*d250*/  MUFU.EX2 R20, R20 ;  /* 0x0000001400147308 */ /* 0x000fe40000000800 */
[----:B----4-:R-:W-:Y:S01]  /*d260*/  HMMA.16816.F32.BF16 R80, R4, R16, R80 ;  /* 0x000000100450723c */ /* 0x010fe20000041850 */
[----:B------:R-:W-:Y:S01]  /*d270*/  FADD.FTZ R29, R29, R34 ;  /* 0x000000221d1d7221 */ /* 0x000fe20000010000 */
[----:B------:R-:W2:Y:S03]  /*d280*/  MUFU.EX2 R22, R63 ;  /* 0x0000003f00167308 */ /* 0x000ea60000000800 */
[----:B------:R-:W-:-:S03]  /*d290*/  FADD.FTZ R26, R26, R29 ;  /* 0x0000001d1a1a7221 */ /* 0x000fc60000010000 */
[----:B------:R-:W-:Y:S01]  /*d2a0*/  HMMA.16816.F32.BF16 R76, R4, R18, R76 ;  /* 0x00000012044c723c */ /* 0x000fe2000004184c */
[----:B------:R-:W-:Y:S01]  /*d2b0*/  FADD.FTZ R31, R31, R26 ;  /* 0x0000001a1f1f7221 */ /* 0x000fe20000010000 */
[----:B------:R-:W3:Y:S03]  /*d2c0*/  LDSM.16.MT88.4 R16, [R152+0x9800] ;  /* 0x009800009810783b */ /* 0x000ee60000004200 */
[----:B------:R-:W-:-:S03]  /*d2d0*/  FADD.FTZ R30, R30, R31 ;  /* 0x0000001f1e1e7221 */ /* 0x000fc60000010000 */
[----:B------:R-:W-:Y:S01]  /*d2e0*/  HMMA.16816.F32.BF16 R68, R4, R14, R68 ;  /* 0x0000000e0444723c */ /* 0x000fe20000041844 */
[----:B--2---:R-:W-:Y:S01]  /*d2f0*/  F2FP.BF16.F32.PACK_AB R4, R67, R22 ;  /* 0x000000164304723e */ /* 0x004fe200000010ff */
[----:B------:R-:W-:Y:S01]  /*d300*/  FADD.FTZ R55, R55, R30 ;  /* 0x0000001e37377221 */ /* 0x000fe20000010000 */
[----:B------:R-:W-:Y:S01]  /*d310*/  F2FP.BF16.F32.PACK_AB R5, R0, R21 ;  /* 0x000000150005723e */ /* 0x000fe200000010ff */
[----:B------:R-:W2:Y:S01]  /*d320*/  LDSM.16.MT88.4 R12, [R103+0x9800] ;  /* 0x00980000670c783b */ /* 0x000ea20000004200 */
[----:B------:R-:W-:Y:S01]  /*d330*/  F2FP.BF16.F32.PACK_AB R6, R194, R65 ;  /* 0x00000041c206723e */ /* 0x000fe200000010ff */
[----:B------:R-:W-:Y:S01]  /*d340*/  FADD.FTZ R108, R108, R55 ;  /* 0x000000376c6c7221 */ /* 0x000fe20000010000 */
[----:B------:R-:W-:Y:S01]  /*d350*/  F2FP.BF16.F32.PACK_AB R7, R193, R20 ;  /* 0x00000014c107723e */ /* 0x000fe200000010ff */
[----:B------:R-:W-:Y:S02]  /*d360*/  FADD.FTZ R21, R21, R62 ;  /* 0x0000003e15157221 */ /* 0x000fe40000010000 */
[----:B------:R-:W-:-:S02]  /*d370*/  FADD.FTZ R119, R119, R108 ;  /* 0x0000006c77777221 */ /* 0x000fc40000010000 */
[----:B------:R-:W-:Y:S01]  /*d380*/  FADD.FTZ R21, R0, R21 ;  /* 0x0000001500157221 */ /* 0x000fe20000010000 */
[-C--:B------:R-:W-:Y:S01]  /*d390*/  MOV R0, R39.reuse ;  /* 0x0000002700007202 */ /* 0x080fe20000000f00 */
[C---:B-1----:R-:W-:Y:S01]  /*d3a0*/  HMMA.16816.F32.BF16 R96, R4.reuse, R8, R96 ;  /* 0x000000080460723c */ /* 0x042fe20000041860 */
[----:B------:R-:W-:Y:S01]  /*d3b0*/  FADD.FTZ R119, R104, R119 ;  /* 0x0000007768777221 */ /* 0x000fe20000010000 */
[----:B------:R-:W-:Y:S01]  /*d3c0*/  FADD.FTZ R20, R20, R21 ;  /* 0x0000001514147221 */ /* 0x000fe20000010000 */
[----:B------:R-:W-:Y:S02]  /*d3d0*/  @P0 MOV R0, R39 ;  /* 0x0000002700000202 */ /* 0x000fe40000000f00 */
[----:B------:R-:W-:Y:S01]  /*d3e0*/  FADD.FTZ R106, R106, R119 ;  /* 0x000000776a6a7221 */ /* 0x000fe20000010000 */
[----:B------:R-:W-:Y:S02]  /*d3f0*/  FADD.FTZ R193, R193, R20 ;  /* 0x00000014c1c17221 */ /* 0x000fe40000010000 */
[----:B------:R-:W-:Y:S01]  /*d400*/  HMMA.16816.F32.BF16 R92, R4, R10, R92 ;  /* 0x0000000a045c723c */ /* 0x000fe2000004185c */
[----:B------:R-:W1:Y:S01]  /*d410*/  LDSM.16.MT88.4 R8, [R102+0x9800] ;  /* 0x009800006608783b */ /* 0x000e620000004200 */
[----:B------:R-:W-:-:S04]  /*d420*/  FADD.FTZ R61, R61, R106 ;  /* 0x0000006a3d3d7221 */ /* 0x000fc80000010000 */
[----:B------:R-:W-:-:S04]  /*d430*/  FADD.FTZ R64, R64, R61 ;  /* 0x0000003d40407221 */ /* 0x000fc80000010000 */
[----:B------:R-:W-:Y:S01]  /*d440*/  FADD.FTZ R57, R57, R64 ;  /* 0x0000004039397221 */ /* 0x000fe20000010000 */
[----:B---3--:R-:W-:Y:S03]  /*d450*/  HMMA.16816.F32.BF16 R88, R4, R16, R88 ;  /* 0x000000100458723c */ /* 0x008fe60000041858 */
[----:B------:R-:W-:-:S04]  /*d460*/  FADD.FTZ R22, R22, R57 ;  /* 0x0000003916167221 */ /* 0x000fc80000010000 */
[----:B------:R-:W-:Y:S01]  /*d470*/  FADD.FTZ R22, R67, R22 ;  /* 0x0000001643167221 */ /* 0x000fe20000010000 */
[----:B------:R-:W-:Y:S03]  /*d480*/  HMMA.16816.F32.BF16 R84, R4, R18, R84 ;  /* 0x000000120454723c */ /* 0x000fe60000041854 */
[----:B------:R-:W-:-:S04]  /*d490*/  FADD.FTZ R65, R65, R22 ;  /* 0x0000001641417221 */ /* 0x000fc80000010000 */
[----:B------:R-:W-:Y:S01]  /*d4a0*/  FADD.FTZ R194, R194, R65 ;  /* 0x00000041c2c27221 */ /* 0x000fe20000010000 */
[C---:B--2---:R-:W-:Y:S08]  /*d4b0*/  HMMA.16816.F32.BF16 R80, R4.reuse, R12, R80 ;  /* 0x0000000c0450723c */ /* 0x044ff00000041850 */
[C---:B------:R-:W-:Y:S08]  /*d4c0*/  HMMA.16816.F32.BF16 R76, R4.reuse, R14, R76 ;  /* 0x0000000e044c723c */ /* 0x040ff0000004184c */
[----:B-1----:R-:W-:Y:S01]  /*d4d0*/  HMMA.16816.F32.BF16 R72, R4, R8, R72 ;  /* 0x000000080448723c */ /* 0x002fe20000041848 */
[----:B------:R-:W-:-:S07]  /*d4e0*/  MOV R8, R44 ;  /* 0x0000002c00087202 */ /* 0x000fce0000000f00 */
[----:B------:R-:W-:Y:S01]  /*d4f0*/  HMMA.16816.F32.BF16 R68, R4, R10, R68 ;  /* 0x0000000a0444723c */ /* 0x000fe20000041844 */
[----:B------:R-:W-:-:S04]  /*d500*/  NOP ;  /* 0x0000000000007918 */ /* 0x000fc80000000000 */
[----:B------:R-:W-:-:S15]  /*d510*/  @P0 BRA `(.L_x_13997) ;  /* 0x0000000000040947 */ /* 0x000fde0003800000 */
.L_x_13986:
[----:B------:R-:W-:-:S07]  /*d520*/  IADD3 R124, PT, PT, R8, -0x1, RZ ;  /* 0xffffffff087c7810 */ /* 0x000fce0007ffe0ff */
.L_x_13997:
[----:B------:R-:W-:Y:S05]  /*d530*/  BSYNC B2 ;  /* 0x0000000000027941 */ /* 0x000fea0003800000 */
.L_x_13985:
[----:B------:R-:W-:-:S13]  /*d540*/  ISETP.GE.AND P0, PT, R124, R167, PT ;  /* 0x000000a77c00720c */ /* 0x000fda0003f06270 */
[----:B------:R-:W-:Y:S05]  /*d550*/  @!P0 BRA `(.L_x_13998) ;  /* 0x0000005400888947 */ /* 0x000fea0003800000 */
[----:B------:R-:W-:Y:S01]  /*d560*/  IMAD.IADD R125, R176, 0x1, R125 ;  /* 0x00000001b07d7824 */ /* 0x000fe200078e027d */
[----:B------:R-:W-:Y:S01]  /*d570*/  ISETP.NE.U32.AND P2, PT, R186, RZ, PT ;  /* 0x000000ffba00720c */ /* 0x000fe20003f45070 */
[----:B------:R-:W-:Y:S02]  /*d580*/  IMAD.SHL.U32 R189, R124, 0x80, RZ ;  /* 0x000000807cbd7824 */ /* 0x000fe400078e00ff */
[----:B------:R-:W-:Y:S01]  /*d590*/  IMAD.MOV.U32 R101, RZ, RZ, R0 ;  /* 0x000000ffff657224 */ /* 0x000fe200078e0000 */
[----:B------:R-:W-:Y:S01]  /*d5a0*/  IADD3 R125, PT, PT, R38, R125, R37 ;  /* 0x0000007d267d7210 */ /* 0x000fe20007ffe025 */
[----:B------:R-:W-:Y:S01]  /*d5b0*/  IMAD.MOV.U32 R100, RZ, RZ, R36 ;  /* 0x000000ffff647224 */ /* 0x000fe200078e0024 */
[----:B------:R-:W-:Y:S01]  /*d5c0*/  LOP3.LUT R191, R189, 0x40, R126, 0xfe, !PT ;  /* 0x00000040bdbf7812 */ /* 0x000fe200078efe7e */
[----:B------:R-:W-:Y:S01]  /*d5d0*/  VIADD R188, R124, 0x1 ;  /* 0x000000017cbc7836 */ /* 0x000fe20000000000 */
[----:B------:R-:W-:Y:S02]  /*d5e0*/  IADD3 R190, PT, PT, -R126, R125, -R127 ;  /* 0x0000007d7ebe7210 */ /* 0x000fe40007ffe97f */
[----:B------:R-:W-:-:S02]  /*d5f0*/  ISETP.NE.AND.EX P2, PT, R187, RZ, PT, P2 ;  /* 0x000000ffbb00720c */ /* 0x000fc40003f45320 */
[----:B------:R-:W-:Y:S01]  /*d600*/  IADD3 R190, PT, PT, R190, -0x39, -R189 ;  /* 0xffffffc7bebe7810 */ /* 0x000fe20007ffe8bd */
[----:B------:R-:W-:-:S10]  /*d610*/  VIADD R189, R189, 0x80 ;  /* 0x00000080bdbd7836 */ /* 0x000fd40000000000 */
.L_x_14005:
[CC--:B------:R-:W-:Y:S01]  /*d620*/  ISETP.GE.AND P1, PT, R177.reuse, R174.reuse, PT ;  /* 0x000000aeb100720c */ /* 0x0c0fe20003f26270 */
        /* <DEDUP_REMOVED lines=79> */
.L_x_14000:
[----:B------:R-:W-:Y:S05]  /*db20*/  BSYNC.RECONVERGENT B0 ;  /* 0x0000000000007941 */ /* 0x000fea0003800200 */
.L_x_13999:
        /* <DEDUP_REMOVED lines=80> */
[----:B------:R-:W-:Y:S05]  /*e030*/  LDSM.16.M88.4 R108, [R155+0x3800] ;  /* 0x003800009b6c783b */ /* 0x000fea0000000200 */
[C---:B---3--:R-:W-:Y:S08]  /*e040*/  HMMA.16816.F32.BF16 R12, R104.reuse, R112, RZ ;  /* 0x00000070680c723c */ /* 0x048ff000000418ff */
[C---:B------:R-:W-:Y:S01]  /*e050*/  HMMA.16816.F32.BF16 R16, R104.reuse, R114, RZ ;  /* 0x000000726810723c */ /* 0x040fe200000418ff */
[----:B------:R-:W-:Y:S07]  /*e060*/  LDSM.16.M88.4 R112, [R155+0x4000] ;  /* 0x004000009b70783b */ /* 0x000fee0000000200 */
[C---:B----4-:R-:W-:Y:S08]  /*e070*/  HMMA.16816.F32.BF16 R20, R104.reuse, R116, RZ ;  /* 0x000000746814723c */ /* 0x050ff000000418ff */
[C---:B------:R-:W-:Y:S01]  /*e080*/  HMMA.16816.F32.BF16 R24, R104.reuse, R118, RZ ;  /* 0x000000766818723c */ /* 0x040fe200000418ff */
[----:B------:R-:W-:Y:S07]  /*e090*/  LDSM.16.M88.4 R116, [R154+0x3800] ;  /* 0x003800009a74783b */ /* 0x000fee0000000200 */
[C---:B-----5:R-:W-:Y:S08]  /*e0a0*/  HMMA.16816.F32.BF16 R28, R104.reuse, R120, RZ ;  /* 0x00000078681c723c */ /* 0x060ff000000418ff */
        /* <DEDUP_REMOVED lines=158> */
.L_x_14004:
[----:B------:R-:W-:Y:S05]  /*ea90*/  BSYNC.RECONVERGENT B0 ;  /* 0x0000000000007941 */ /* 0x000fea0003800200 */
.L_x_14003:
        /* <DEDUP_REMOVED lines=64> */
.L_x_14002:
[----:B------:R-:W-:Y:S05]  /*eea0*/  BSYNC.RECONVERGENT B1 ;  /* 0x0000000000017941 */ /* 0x000fea0003800200 */
.L_x_14001:
[----:B-1----:R-:W-:Y:S01]  /*eeb0*/  P2R R104, PR, RZ, 0x4 ;  /* 0x00000004ff687803 */ /* 0x002fe20000000000 */
[C---:B------:R-:W-:Y:S01]  /*eec0*/  VIADD R105, R191.reuse, 0xffffffc0 ;  /* 0xffffffc0bf697836 */ /* 0x040fe20000000000 */
[----:B------:R-:W-:Y:S01]  /*eed0*/  IABS R0, R190 ;  /* 0x000000be00007213 */ /* 0x000fe20000000000 */
[C---:B------:R-:W-:Y:S01]  /*eee0*/  VIADD R121, R191.reuse, 0xffffffd0 ;  /* 0xffffffd0bf797836 */ /* 0x040fe20000000000 */
[----:B------:R-:W-:Y:S01]  /*eef0*/  LOP3.LUT R192, R192, 0xffbfffff, RZ, 0xc0, !PT ;  /* 0xffbfffffc0c07812 */ /* 0x000fe200078ec0ff */
[----:B------:R-:W-:Y:S01]  /*ef00*/  VIADD R118, R191, 0xffffffc8 ;  /* 0xffffffc8bf767836 */ /* 0x000fe20000000000 */
[----:B------:R-:W-:Y:S01]  /*ef10*/  ISETP.GE.AND P2, PT, R105, R184, PT ;  /* 0x000000b86900720c */ /* 0x000fe20003f46270 */
[----:B------:R-:W-:Y:S01]  /*ef20*/  VIADD R124, R191, 0xffffffd8 ;  /* 0xffffffd8bf7c7836 */ /* 0x000fe20000000000 */
[C---:B------:R-:W-:Y:S01]  /*ef30*/  ISETP.GE.AND P0, PT, R105.reuse, R182, PT ;  /* 0x000000b66900720c */ /* 0x040fe20003f06270 */
[C---:B------:R-:W-:Y:S01]  /*ef40*/  VIADD R108, R190.reuse, 0x38 ;  /* 0x00000038be6c7836 */ /* 0x040fe20000000000 */
[----:B------:R-:W-:Y:S01]  /*ef50*/  I2FP.F32.S32 R0, R0 ;  /* 0x0000000000007245 */ /* 0x000fe20000201400 */
[C---:B------:R-:W-:Y:S01]  /*ef60*/  VIADD R115, R190.reuse, 0x41 ;  /* 0x00000041be737836 */ /* 0x040fe20000000000 */
[----:B------:R-:W-:Y:S01]  /*ef70*/  ISETP.GE.AND P1, PT, R105, R183, PT ;  /* 0x000000b76900720c */ /* 0x000fe20003f26270 */
[----:B------:R-:W-:Y:S01]  /*ef80*/  VIADD R111, R190, 0x39 ;  /* 0x00000039be6f7836 */ /* 0x000fe20000000000 */
[----:B------:R-:W-:Y:S01]  /*ef90*/  IABS R108, R108 ;  /* 0x0000006c006c7213 */ /* 0x000fe20000000000 */
[CC--:B------:R-:W-:Y:S01]  /*efa0*/  FFMA.FTZ R33, -R173.reuse, R0.reuse, R33 ;  /* 0x00000000ad217223 */ /* 0x0c0fe20000010121 */
[----:B------:R-:W-:Y:S01]  /*efb0*/  IABS R115, R115 ;  /* 0x0000007300737213 */ /* 0x000fe20000000000 */
[----:B------:R-:W-:Y:S01]  /*efc0*/  FFMA.FTZ R39, -R173, R0, R39 ;  /* 0x00000000ad277223 */ /* 0x000fe20000010127 */
[----:B------:R-:W-:Y:S01]  /*efd0*/  IABS R111, R111 ;  /* 0x0000006f006f7213 */ /* 0x000fe20000000000 */
[C---:B------:R-:W-:Y:S01]  /*efe0*/  VIADD R0, R191.reuse, 0xfffffff9 ;  /* 0xfffffff9bf007836 */ /* 0x040fe20000000000 */
[----:B------:R-:W-:Y:S01]  /*eff0*/  @P2 LOP3.LUT R192, R192, 0x400000, RZ, 0xfc, !PT ;  /* 0x00400000c0c02812 */ /* 0x000fe200078efcff */
[----:B------:R-:W-:Y:S01]  /*f000*/  VIADD R113, R190, 0x29 ;  /* 0x00000029be717836 */ /* 0x000fe20000000000 */
[----:B------:R-:W-:Y:S01]  /*f010*/  I2FP.F32.S32 R108, R108 ;  /* 0x0000006c006c7245 */ /* 0x000fe20000201400 */
[----:B------:R-:W-:Y:S01]  /*f020*/  VIADD R112, R191, 0xffffffc1 ;  /* 0xffffffc1bf707836 */ /* 0x000fe20000000000 */
[----:B------:R-:W-:Y:S01]  /*f030*/  LOP3.LUT R192, R192, 0xfffffeff, RZ, 0xc0, !PT ;  /* 0xfffffeffc0c07812 */ /* 0x000fe200078ec0ff */
[C---:B------:R-:W-:Y:S01]  /*f040*/  VIADD R114, R190.reuse, 0x40 ;  /* 0x00000040be727836 */ /* 0x040fe20000000000 */
[----:B------:R-:W-:Y:S01]  /*f050*/  I2FP.F32.S32 R115, R115 ;  /* 0x0000007300737245 */ /* 0x000fe20000201400 */
[----:B------:R-:W-:Y:S01]  /*f060*/  VIADD R106, R190, 0x30 ;  /* 0x00000030be6a7836 */ /* 0x000fe20000000000 */
[----:B------:R-:W-:Y:S01]  /*f070*/  IABS R113, R113 ;  /* 0x0000007100717213 */ /* 0x000fe20000000000 */
[CC--:B------:R-:W-:Y:S01]  /*f080*/  FFMA.FTZ R11, -R173.reuse, R108.reuse, R11 ;  /* 0x0000006cad0b7223 */ /* 0x0c0fe2000001010b */
[----:B------:R-:W-:Y:S01]  /*f090*/  I2FP.F32.S32 R111, R111 ;  /* 0x0000006f006f7245 */ /* 0x000fe20000201400 */
[C---:B------:R-:W-:Y:S01]  /*f0a0*/  FFMA.FTZ R5, -R173.reuse, R108, R5 ;  /* 0x0000006cad057223 */ /* 0x040fe20000010105 */
[----:B------:R-:W-:Y:S01]  /*f0b0*/  @P0 LOP3.LUT R192, R192, 0x100, RZ, 0xfc, !PT ;  /* 0x00000100c0c00812 */ /* 0x000fe200078efcff */
[C---:B------:R-:W-:Y:S01]  /*f0c0*/  FFMA.FTZ R6, -R173.reuse, R115, R6 ;  /* 0x00000073ad067223 */ /* 0x040fe20000010106 */
[----:B------:R-:W-:Y:S01]  /*f0d0*/  ISETP.GE.AND P0, PT, R0, R185, PT ;  /* 0x000000b90000720c */ /* 0x000fe20003f06270 */
[----:B------:R-:W-:Y:S01]  /*f0e0*/  FFMA.FTZ R4, -R173, R111, R4 ;  /* 0x0000006fad047223 */ /* 0x000fe20000010104 */
[----:B------:R-:W-:Y:S01]  /*f0f0*/  IABS R106, R106 ;  /* 0x0000006a006a7213 */ /* 0x000fe20000000000 */
[C---:B------:R-:W-:Y:S01]  /*f100*/  VIADD R115, R191.reuse, 0xffffffe0 ;  /* 0xffffffe0bf737836 */ /* 0x040fe20000000000 */
[----:B------:R-:W-:Y:S01]  /*f110*/  IABS R114, R114 ;  /* 0x0000007200727213 */ /* 0x000fe20000000000 */
[----:B------:R-:W-:Y:S01]  /*f120*/  VIADD R110, R190, 0x28 ;  /* 0x00000028be6e7836 */ /* 0x000fe20000000000 */
[----:B------:R-:W-:Y:S01]  /*f130*/  ISETP.GE.AND P2, PT, R112, R184, PT ;  /* 0x000000b87000720c */ /* 0x000fe20003f46270 */
[----:B------:R-:W-:Y:S01]  /*f140*/  VIADD R117, R191, 0xffffffd1 ;  /* 0xffffffd1bf757836 */ /* 0x000fe20000000000 */
[----:B------:R-:W-:Y:S01]  /*f150*/  I2FP.F32.S32 R113, R113 ;  /* 0x0000007100717245 */ /* 0x000fe20000201400 */
[----:B------:R-:W-:Y:S01]  /*f160*/  VIADD R108, R190, 0x21 ;  /* 0x00000021be6c7836 */ /* 0x000fe20000000000 */
[----:B------:R-:W-:Y:S01]  /*f170*/  ISETP.GE.AND P3, PT, R105, R185, PT ;  /* 0x000000b96900720c */ /* 0x000fe20003f66270 */
[----:B------:R-:W-:Y:S01]  /*f180*/  VIADD R105, R191, 0x1 ;  /* 0x00000001bf697836 */ /* 0x000fe20000000000 */
[----:B------:R-:W-:Y:S01]  /*f190*/  FSEL R201, R33, -INF , P0 ;  /* 0xff80000021c97808 */ /* 0x000fe20000000000 */
[CC--:B------:R-:W-:Y:S01]  /*f1a0*/  FFMA.FTZ R12, -R173.reuse, R113.reuse, R12 ;  /* 0x00000071ad0c7223 */ /* 0x0c0fe2000001010c */
[----:B------:R-:W-:Y:S01]  /*f1b0*/  I2FP.F32.S32 R106, R106 ;  /* 0x0000006a006a7245 */ /* 0x000fe20000201400 */
[C---:B------:R-:W-:Y:S01]  /*f1c0*/  FFMA.FTZ R18, -R173.reuse, R113, R18 ;  /* 0x00000071ad127223 */ /* 0x040fe20000010112 */
[----:B------:R-:W-:Y:S01]  /*f1d0*/  I2FP.F32.S32 R114, R114 ;  /* 0x0000007200727245 */ /* 0x000fe20000201400 */
[C---:B------:R-:W-:Y:S01]  /*f1e0*/  FFMA.FTZ R10, -R173.reuse, R111, R10 ;  /* 0x0000006fad0a7223 */ /* 0x040fe2000001010a */
[-C--:B------:R-:W-:Y:S01]  /*f1f0*/  ISETP.GE.AND P0, PT, R112, R185.reuse, PT ;  /* 0x000000b97000720c */ /* 0x080fe20003f06270 */
[C---:B------:R-:W-:Y:S01]  /*f200*/  FFMA.FTZ R9, -R173.reuse, R106, R9 ;  /* 0x0000006aad097223 */ /* 0x040fe20000010109 */
[----:B------:R-:W-:Y:S01]  /*f210*/  IABS R110, R110 ;  /* 0x0000006e006e7213 */ /* 0x000fe20000000000 */
[C---:B------:R-:W-:Y:S01]  /*f220*/  FFMA.FTZ R7, -R173.reuse, R114, R7 ;  /* 0x00000072ad077223 */ /* 0x040fe20000010107 */
[----:B------:R-:W-:Y:S01]  /*f230*/  FSEL R116, R6, -INF , P1 ;  /* 0xff80000006747808 */ /* 0x000fe20000800000 */
[----:B------:R-:W-:Y:S01]  /*f240*/  VIADD R109, R190, 0x31 ;  /* 0x00000031be6d7836 */ /* 0x000fe20000000000 */
[----:B------:R-:W-:Y:S01]  /*f250*/  IABS R108, R108 ;  /* 0x0000006c006c7213 */ /* 0x000fe20000000000 */
[----:B------:R-:W-:Y:S01]  /*f260*/  FFMA.FTZ R15, -R173, R106, R15 ;  /* 0x0000006aad0f7223 */ /* 0x000fe2000001010f */
[----:B------:R-:W-:Y:S01]  /*f270*/  ISETP.GE.AND P1, PT, R121, R185, PT ;  /* 0x000000b97900720c */ /* 0x000fe20003f26270 */
[C---:B------:R-:W-:Y:S01]  /*f280*/  VIADD R111, R191.reuse, 0xffffffe1 ;  /* 0xffffffe1bf6f7836 */ /* 0x040fe20000000000 */
[----:B------:R-:W-:Y:S01]  /*f290*/  FSEL R33, R4, -INF , P3 ;  /* 0xff80000004217808 */ /* 0x000fe20001800000 */
[----:B------:R-:W-:Y:S01]  /*f2a0*/  VIADD R107, R191, 0xffffffc9 ;  /* 0xffffffc9bf6b7836 */ /* 0x000fe20000000000 */
[----:B------:R-:W-:Y:S01]  /*f2b0*/  FSEL R4, R5, -INF , P0 ;  /* 0xff80000005047808 */ /* 0x000fe20000000000 */
[----:B------:R-:W-:Y:S01]  /*f2c0*/  VIADD R119, R191, 0xffffffd9 ;  /* 0xffffffd9bf777836 */ /* 0x000fe20000000000 */
[----:B------:R-:W-:Y:S01]  /*f2d0*/  I2FP.F32.S32 R110, R110 ;  /* 0x0000006e006e7245 */ /* 0x000fe20000201400 */
[----:B------:R-:W-:Y:S01]  /*f2e0*/  VIADD R5, R190, 0x19 ;  /* 0x00000019be057836 */ /* 0x000fe20000000000 */
[----:B------:R-:W-:Y:S01]  /*f2f0*/  ISETP.GE.AND P0, PT, R112, R183, PT ;  /* 0x000000b77000720c */ /* 0x000fe20003f06270 */
[----:B------:R-:W-:Y:S01]  /*f300*/  VIADD R120, R190, 0x18 ;  /* 0x00000018be787836 */ /* 0x000fe20000000000 */
[----:B------:R-:W-:Y:S01]  /*f310*/  LOP3.LUT R192, R192, 0xffdfffff, RZ, 0xc0, !PT ;  /* 0xffdfffffc0c07812 */ /* 0x000fe200078ec0ff */
[----:B------:R-:W-:Y:S01]  /*f320*/  VIADD R106, R190, 0x20 ;  /* 0x00000020be6a7836 */ /* 0x000fe20000000000 */
[----:B------:R-:W-:Y:S01]  /*f330*/  IABS R109, R109 ;  /* 0x0000006d006d7213 */ /* 0x000fe20000000000 */
[C---:B------:R-:W-:Y:S01]  /*f340*/  FFMA.FTZ R13, -R173.reuse, R110, R13 ;  /* 0x0000006ead0d7223 */ /* 0x040fe2000001010d */
[----:B------:R-:W-:Y:S01]  /*f350*/  I2FP.F32.S32 R108, R108 ;  /* 0x0000006c006c7245 */ /* 0x000fe20000201400 */
[C---:B------:R-:W-:Y:S01]  /*f360*/  FFMA.FTZ R19, -R173.reuse, R110, R19 ;  /* 0x0000006ead137223 */ /* 0x040fe20000010113 */
[----:B------:R-:W-:Y:S01]  /*f370*/  FSEL R231, R12, -INF , P1 ;  /* 0xff8000000ce77808 */ /* 0x000fe20000800000 */
[----:B------:R-:W-:Y:S01]  /*f380*/  VIADD R123, R190, 0x11 ;  /* 0x00000011be7b7836 */ /* 0x000fe20000000000 */
[----:B------:R-:W-:Y:S01]  /*f390*/  ISETP.GE.AND P1, PT, R118, R183, PT ;  /* 0x000000b77600720c */ /* 0x000fe20003f26270 */
[CC--:B------:R-:W-:Y:S01]  /*f3a0*/  FFMA.FTZ R22, -R173.reuse, R108.reuse, R22 ;  /* 0x0000006cad167223 */ /* 0x0c0fe20000010116 */
[----:B------:R-:W-:Y:S01]  /*f3b0*/  @P2 LOP3.LUT R192, R192, 0x200000, RZ, 0xfc, !PT ;  /* 0x00200000c0c02812 */ /* 0x000fe200078efcff */
[----:B------:R-:W-:Y:S01]  /*f3c0*/  FFMA.FTZ R16, -R173, R108, R16 ;  /* 0x0000006cad107223 */ /* 0x000fe20000010110 */
[----:B------:R-:W-:Y:S01]  /*f3d0*/  FSEL R114, R7, -INF , P0 ;  /* 0xff80000007727808 */ /* 0x000fe20000000000 */
[----:B------:R-:W-:Y:S01]  /*f3e0*/  VIADD R7, R191, 0xfffffff1 ;  /* 0xfffffff1bf077836 */ /* 0x000fe20000000000 */
[----:B------:R-:W-:Y:S01]  /*f3f0*/  I2FP.F32.S32 R109, R109 ;  /* 0x0000006d006d7245 */ /* 0x000fe20000201400 */
[----:B------:R-:W-:Y:S01]  /*f400*/  VIADD R122, R190, 0x10 ;  /* 0x00000010be7a7836 */ /* 0x000fe20000000000 */
[----:B------:R-:W-:Y:S01]  /*f410*/  ISETP.GE.AND P2, PT, R112, R182, PT ;  /* 0x000000b67000720c */ /* 0x000fe20003f46270 */
[----:B------:R-:W-:Y:S01]  /*f420*/  VIADD R6, R190, 0x9 ;  /* 0x00000009be067836 */ /* 0x000fe20000000000 */
[----:B------:R-:W-:Y:S01]  /*f430*/  IABS R106, R106 ;  /* 0x0000006a006a7213 */ /* 0x000fe20000000000 */
[----:B------:R-:W-:Y:S01]  /*f440*/  FFMA.FTZ R8, -R173, R109, R8 ;  /* 0x0000006dad087223 */ /* 0x000fe20000010108 */
[----:B------:R-:W-:Y:S01]  /*f450*/  ISETP.GE.AND P0, PT, R117, R185, PT ;  /* 0x000000b97500720c */ /* 0x000fe20003f06270 */
[----:B------:R-:W-:Y:S01]  /*f460*/  FFMA.FTZ R14, -R173, R109, R14 ;  /* 0x0000006dad0e7223 */ /* 0x000fe2000001010e */
[----:B------:R-:W-:Y:S01]  /*f470*/  FSEL R112, R10, -INF , P1 ;  /* 0xff8000000a707808 */ /* 0x000fe20000800000 */
[----:B------:R-:W-:Y:S01]  /*f480*/  VIADD R189, R189, 0xffffff80 ;  /* 0xffffff80bdbd7836 */ /* 0x000fe20000000000 */
[----:B------:R-:W-:Y:S02]  /*f490*/  IABS R5, R5 ;  /* 0x0000000500057213 */ /* 0x000fe40000000000 */
[----:B------:R-:W-:Y:S02]  /*f4a0*/  ISETP.GE.AND P1, PT, R124, R185, PT ;  /* 0x000000b97c00720c */ /* 0x000fe40003f26270 */
[----:B------:R-:W-:Y:S02]  /*f4b0*/  I2FP.F32.S32 R106, R106 ;  /* 0x0000006a006a7245 */ /* 0x000fe40000201400 */
[----:B------:R-:W-:Y:S02]  /*f4c0*/  FSEL R113, R13, -INF , P0 ;  /* 0xff8000000d717808 */ /* 0x000fe40000000000 */
[----:B------:R-:W-:Y:S01]  /*f4d0*/  ISETP.GE.AND P0, PT, R107, R183, PT ;  /* 0x000000b76b00720c */ /* 0x000fe20003f06270 */
[CC--:B------:R-:W-:Y:S01]  /*f4e0*/  FFMA.FTZ R23, -R173.reuse, R106.reuse, R23 ;  /* 0x0000006aad177223 */ /* 0x0c0fe20000010117 */
[----:B------:R-:W-:Y:S01]  /*f4f0*/  I2FP.F32.S32 R5, R5 ;  /* 0x0000000500057245 */ /* 0x000fe20000201400 */
[----:B------:R-:W-:Y:S01]  /*f500*/  FFMA.FTZ R17, -R173, R106, R17 ;  /* 0x0000006aad117223 */ /* 0x000fe20000010111 */
[----:B------:R-:W-:Y:S01]  /*f510*/  FSEL R109, R16, -INF , P1 ;  /* 0xff800000106d7808 */ /* 0x000fe20000800000 */
[----:B------:R-:W-:Y:S01]  /*f520*/  VIADD R106, R191, 0xffffffe8 ;  /* 0xffffffe8bf6a7836 */ /* 0x000fe20000000000 */
[----:B------:R-:W-:Y:S01]  /*f530*/  ISETP.GE.AND P1, PT, R121, R183, PT ;  /* 0x000000b77900720c */ /* 0x000fe20003f26270 */
[-C--:B------:R-:W-:Y:S01]  /*f540*/  FFMA.FTZ R20, -R173, R5.reuse, R20 ;  /* 0x00000005ad147223 */ /* 0x080fe20000010114 */
[----:B------:R-:W-:Y:S01]  /*f550*/  FSEL R110, R11, -INF , P0 ;  /* 0xff8000000b6e7808 */ /* 0x000fe20000000000 */
[----:B------:R-:W-:Y:S01]  /*f560*/  VIADD R11, R191, 0xffffffe9 ;  /* 0xffffffe9bf0b7836 */ /* 0x000fe20000000000 */
[----:B------:R-:W-:Y:S01]  /*f570*/  IABS R120, R120 ;  /* 0x0000007800787213 */ /* 0x000fe20000000000 */
[----:B------:R-:W-:Y:S01]  /*f580*/  FFMA.FTZ R26, -R173, R5, R26 ;  /* 0x00000005ad1a7223 */ /* 0x000fe2000001011a */
[----:B------:R-:W-:Y:S01]  /*f590*/  ISETP.GE.AND P0, PT, R119, R185, PT ;  /* 0x000000b97700720c */ /* 0x000fe20003f06270 */
[----:B------:R-:W-:Y:S01]  /*f5a0*/  VIADD R5, R190, 0x8 ;  /* 0x00000008be057836 */ /* 0x000fe20000000000 */
[----:B------:R-:W-:Y:S02]  /*f5b0*/  FSEL R16, R14, -INF , P1 ;  /* 0xff8000000e107808 */ /* 0x000fe40000800000 */
[----:B------:R-:W-:Y:S02]  /*f5c0*/  IABS R123, R123 ;  /* 0x0000007b007b7213 */ /* 0x000fe40000000000 */
[----:B------:R-:W-:Y:S02]  /*f5d0*/  ISETP.GE.AND P1, PT, R115, R185, PT ;  /* 0x000000b97300720c */ /* 0x000fe40003f26270 */
[----:B------:R-:W-:Y:S02]  /*f5e0*/  I2FP.F32.S32 R120, R120 ;  /* 0x0000007800787245 */ /* 0x000fe40000201400 */
[----:B------:R-:W-:Y:S02]  /*f5f0*/  FSEL R108, R17, -INF , P0 ;  /* 0xff800000116c7808 */ /* 0x000fe40000000000 */
[----:B------:R-:W-:Y:S01]  /*f600*/  ISETP.GE.AND P0, PT, R117, R183, PT ;  /* 0x000000b77500720c */ /* 0x000fe20003f06270 */
[CC--:B------:R-:W-:Y:S01]  /*f610*/  FFMA.FTZ R21, -R173.reuse, R120.reuse, R21 ;  /* 0x00000078ad157223 */ /* 0x0c0fe20000010115 */
[----:B------:R-:W-:Y:S01]  /*f620*/  FSEL R20, R20, -INF , P1 ;  /* 0xff80000014147808 */ /* 0x000fe20000800000 */
[----:B------:R-:W-:Y:S01]  /*f630*/  FFMA.FTZ R27, -R173, R120, R27 ;  /* 0x00000078ad1b7223 */ /* 0x000fe2000001011b */
[----:B------:R-:W-:Y:S01]  /*f640*/  I2FP.F32.S32 R13, R123 ;  /* 0x0000007b000d7245 */ /* 0x000fe20000201400 */
[----:B------:R-:W-:Y:S01]  /*f650*/  VIADD R123, R191, 0x10 ;  /* 0x00000010bf7b7836 */ /* 0x000fe20000000000 */
[----:B------:R-:W-:Y:S02]  /*f660*/  ISETP.GE.AND P1, PT, R124, R183, PT ;  /* 0x000000b77c00720c */ /* 0x000fe40003f26270 */
[----:B------:R-:W-:Y:S01]  /*f670*/  FSEL R229, R15, -INF , P0 ;  /* 0xff8000000fe57808 */ /* 0x000fe20000000000 */
[CC--:B------:R-:W-:Y:S01]  /*f680*/  FFMA.FTZ R30, -R173.reuse, R13.reuse, R30 ;  /* 0x0000000dad1e7223 */ /* 0x0c0fe2000001011e */
[----:B------:R-:W-:Y:S01]  /*f690*/  IABS R122, R122 ;  /* 0x0000007a007a7213 */ /* 0x000fe20000000000 */
[----:B------:R-:W-:Y:S01]  /*f6a0*/  FFMA.FTZ R24, -R173, R13, R24 ;  /* 0x0000000dad187223 */ /* 0x000fe20000010118 */
[-C--:B------:R-:W-:Y:S02]  /*f6b0*/  ISETP.GE.AND P0, PT, R111, R185.reuse, PT ;  /* 0x000000b96f00720c */ /* 0x080fe40003f06270 */
[----:B------:R-:W-:Y:S02]  /*f6c0*/  FSEL R18, R18, -INF , P1 ;  /* 0xff80000012127808 */ /* 0x000fe40000800000 */
[----:B------:R-:W-:Y:S02]  /*f6d0*/  ISETP.GE.AND P1, PT, R106, R185, PT ;  /* 0x000000b96a00720c */ /* 0x000fe40003f26270 */
[----:B------:R-:W-:Y:S02]  /*f6e0*/  FSEL R221, R21, -INF , P0 ;  /* 0xff80000015dd7808 */ /* 0x000fe40000000000 */
[----:B------:R-:W-:Y:S01]  /*f6f0*/  I2FP.F32.S32 R12, R122 ;  /* 0x0000007a000c7245 */ /* 0x000fe20000201400 */
[----:B------:R-:W-:Y:S01]  /*f700*/  VIADD R122, R191, 0x11 ;  /* 0x00000011bf7a7836 */ /* 0x000fe20000000000 */
[-C--:B------:R-:W-:Y:S02]  /*f710*/  ISETP.GE.AND P0, PT, R119, R183.reuse, PT ;  /* 0x000000b77700720c */ /* 0x080fe40003f06270 */
[----:B------:R-:W-:Y:S01]  /*f720*/  FSEL R24, R24, -INF , P1 ;  /* 0xff80000018187808 */ /* 0x000fe20000800000 */
[-C--:B------:R-:W-:Y:S01]  /*f730*/  FFMA.FTZ R31, -R173, R12.reuse, R31 ;  /* 0x0000000cad1f7223 */ /* 0x080fe2000001011f */
[----:B------:R-:W-:Y:S01]  /*f740*/  ISETP.GE.AND P1, PT, R115, R183, PT ;  /* 0x000000b77300720c */ /* 0x000fe20003f26270 */
[----:B------:R-:W-:Y:S01]  /*f750*/  FFMA.FTZ R25, -R173, R12, R25 ;  /* 0x0000000cad197223 */ /* 0x000fe20000010119 */
[----:B------:R-:W-:Y:S02]  /*f760*/  FSEL R225, R19, -INF , P0 ;  /* 0xff80000013e17808 */ /* 0x000fe40000000000 */
[----:B------:R-:W-:Y:S02]  /*f770*/  ISETP.GE.AND P0, PT, R11, R185, PT ;  /* 0x000000b90b00720c */ /* 0x000fe40003f06270 */
        /* <DEDUP_REMOVED lines=9> */
[----:B------:R-:W-:Y:S02]  /*f810*/  IABS R6, R6 ;  /* 0x0000000600067213 */ /* 0x000fe40000000000 */
[----:B------:R-:W-:Y:S02]  /*f820*/  @P1 LOP3.LUT R192, R192, 0x100000, RZ, 0xfc, !PT ;  /* 0x00100000c0c01812 */ /* 0x000fe400078efcff */
[----:B------:R-:W-:Y:S01]  /*f830*/  I2FP.F32.S32 R10, R6 ;  /* 0x00000006000a7245 */ /* 0x000fe20000201400 */
[----:B------:R-:W-:Y:S01]  /*f840*/  VIADD R6, R191, 0xfffffff0 ;  /* 0xfffffff0bf067836 */ /* 0x000fe20000000000 */
[----:B------:R-:W-:Y:S02]  /*f850*/  LOP3.LUT R192, R192, 0xffffffbf, RZ, 0xc0, !PT ;  /* 0xffffffbfc0c07812 */ /* 0x000fe400078ec0ff */
[----:B------:R-:W-:Y:S01]  /*f860*/  IABS R5, R5 ;  /* 0x0000000500057213 */ /* 0x000fe20000000000 */
[CC--:B------:R-:W-:Y:S01]  /*f870*/  FFMA.FTZ R28, -R173.reuse, R10.reuse, R28 ;  /* 0x0000000aad1c7223 */ /* 0x0c0fe2000001011c */
[----:B------:R-:W-:Y:S01]  /*f880*/  @P0 LOP3.LUT R192, R192, 0x40, RZ, 0xfc, !PT ;  /* 0x00000040c0c00812 */ /* 0x000fe200078efcff */
[C---:B------:R-:W-:Y:S01]  /*f890*/  FFMA.FTZ R34, -R173.reuse, R10, R34 ;  /* 0x0000000aad227223 */ /* 0x040fe20000010122 */
[----:B------:R-:W-:Y:S01]  /*f8a0*/  I2FP.F32.S32 R14, R5 ;  /* 0x00000005000e7245 */ /* 0x000fe20000201400 */
[----:B------:R-:W-:Y:S01]  /*f8b0*/  VIADD R10, R190, 0xfffffff8 ;  /* 0xfffffff8be0a7836 */ /* 0x000fe20000000000 */
[-C--:B------:R-:W-:Y:S01]  /*f8c0*/  ISETP.GE.AND P0, PT, R6, R185.reuse, PT ;  /* 0x000000b90600720c */ /* 0x080fe20003f06270 */
[----:B------:R-:W-:Y:S01]  /*f8d0*/  VIADD R5, R190, 0x1 ;  /* 0x00000001be057836 */ /* 0x000fe20000000000 */
[----:B------:R-:W-:Y:S01]  /*f8e0*/  LOP3.LUT R192, R192, 0xfff7ffff, RZ, 0xc0, !PT ;  /* 0xfff7ffffc0c07812 */ /* 0x000fe200078ec0ff */
[CC--:B------:R-:W-:Y:S01]  /*f8f0*/  FFMA.FTZ R29, -R173.reuse, R14.reuse, R29 ;  /* 0x0000000ead1d7223 */ /* 0x0c0fe2000001011d */
[----:B------:R-:W-:Y:S01]  /*f900*/  FSEL R28, R28, -INF , P0 ;  /* 0xff8000001c1c7808 */ /* 0x000fe20000000000 */
[----:B------:R-:W-:Y:S01]  /*f910*/  FFMA.FTZ R35, -R173, R14, R35 ;  /* 0x0000000ead237223 */ /* 0x000fe20000010123 */
[----:B------:R-:W-:Y:S02]  /*f920*/  ISETP.GE.AND P0, PT, R7, R185, PT ;  /* 0x000000b90700720c */ /* 0x000fe40003f06270 */
[----:B------:R-:W-:Y:S02]  /*f930*/  IABS R5, R5 ;  /* 0x0000000500057213 */ /* 0x000fe40000000000 */
[----:B------:R-:W-:Y:S02]  /*f940*/  FSEL R29, R29, -INF , P0 ;  /* 0xff8000001d1d7808 */ /* 0x000fe40000000000 */
[----:B------:R-:W-:Y:S02]  /*f950*/  ISETP.GE.AND P0, PT, R106, R183, PT ;  /* 0x000000b76a00720c */ /* 0x000fe40003f06270 */
        /* <DEDUP_REMOVED lines=8> */
[C---:B------:R-:W-:Y:S01]  /*f9e0*/  VIADD R13, R190.reuse, 0xfffffff1 ;  /* 0xfffffff1be0d7836 */ /* 0x040fe20000000000 */
        /* <DEDUP_REMOVED lines=10> */
[----:B------:R-:W-:Y:S02]  /*fa90*/  I2FP.F32.S32 R13, R13 ;  /* 0x0000000d000d7245 */ /* 0x000fe40000201400 */
[----:B------:R-:W-:Y:S02]  /*faa0*/  ISETP.GE.AND P0, PT, R7, R183, PT ;  /* 0x000000b70700720c */ /* 0x000fe40003f06270 */
[----:B------:R-:W-:Y:S01]  /*fab0*/  IABS R10, R10 ;  /* 0x0000000a000a7213 */ /* 0x000fe20000000000 */
[-C--:B------:R-:W-:Y:S01]  /*fac0*/  FFMA.FTZ R40, -R173, R13.reuse, R40 ;  /* 0x0000000dad287223 */ /* 0x080fe20000010128 */
[----:B------:R-:W-:Y:S01]  /*fad0*/  FSEL R31, R31, -INF , P0 ;  /* 0xff8000001f1f7808 */ /* 0x000fe20000000000 */
[----:B------:R-:W-:Y:S01]  /*fae0*/  FFMA.FTZ R46, -R173, R13, R46 ;  /* 0x0000000dad2e7223 */ /* 0x000fe2000001012e */
[----:B------:R-:W-:Y:S01]  /*faf0*/  I2FP.F32.S32 R10, R10 ;  /* 0x0000000a000a7245 */ /* 0x000fe20000201400 */
[----:B------:R-:W-:Y:S01]  /*fb00*/  VIADD R13, R190, 0xffffffc0 ;  /* 0xffffffc0be0d7836 */ /* 0x000fe20000000000 */
[----:B------:R-:W-:Y:S02]  /*fb10*/  IABS R12, R12 ;  /* 0x0000000c000c7213 */ /* 0x000fe40000000000 */
[-C--:B------:R-:W-:Y:S01]  /*fb20*/  ISETP.GE.AND P0, PT, R105, R185.reuse, PT ;  /* 0x000000b96900720c */ /* 0x080fe20003f06270 */
[----:B------:R-:W-:Y:S01]  /*fb30*/  FFMA.FTZ R36, -R173, R10, R36 ;  /* 0x0000000aad247223 */ /* 0x000fe20000010124 */
[----:B------:R-:W-:Y:S01]  /*fb40*/  I2FP.F32.S32 R14, R12 ;  /* 0x0000000c000e7245 */ /* 0x000fe20000201400 */
[----:B------:R-:W-:Y:S01]  /*fb50*/  VIADD R12, R191, 0x9 ;  /* 0x00000009bf0c7836 */ /* 0x000fe20000000000 */
[----:B------:R-:W-:Y:S01]  /*fb60*/  FSEL R147, R37, -INF , P0 ;  /* 0xff80000025937808 */ /* 0x000fe20000000000 */
[----:B------:R-:W-:Y:S01]  /*fb70*/  FFMA.FTZ R42, -R173, R10, R42 ;  /* 0x0000000aad2a7223 */ /* 0x000fe2000001012a */
[C---:B------:R-:W-:Y:S01]  /*fb80*/  ISETP.GE.AND P0, PT, R191.reuse, R185, PT ;  /* 0x000000b9bf00720c */ /* 0x040fe20003f06270 */
[----:B------:R-:W-:Y:S01]  /*fb90*/  VIADD R10, R191, 0x8 ;  /* 0x00000008bf0a7836 */ /* 0x000fe20000000000 */
[----:B------:R-:W-:Y:S01]  /*fba0*/  IABS R13, R13 ;  /* 0x0000000d000d7213 */ /* 0x000fe20000000000 */
[CC--:B------:R-:W-:Y:S01]  /*fbb0*/  FFMA.FTZ R41, -R173.reuse, R14.reuse, R41 ;  /* 0x0000000ead297223 */ /* 0x0c0fe20000010129 */
[----:B------:R-:W-:Y:S01]  /*fbc0*/  FSEL R36, R36, -INF , P0 ;  /* 0xff80000024247808 */ /* 0x000fe20000000000 */
[----:B------:R-:W-:Y:S01]  /*fbd0*/  FFMA.FTZ R47, -R173, R14, R47 ;  /* 0x0000000ead2f7223 */ /* 0x000fe2000001012f */
[----:B------:R-:W-:Y:S01]  /*fbe0*/  I2FP.F32.S32 R14, R13 ;  /* 0x0000000d000e7245 */ /* 0x000fe20000201400 */
[----:B------:R-:W-:Y:S01]  /*fbf0*/  VIADD R13, R190, 0xffffffc8 ;  /* 0xffffffc8be0d7836 */ /* 0x000fe20000000000 */
[-C--:B------:R-:W-:Y:S02]  /*fc00*/  ISETP.GE.AND P0, PT, R5, R183.reuse, PT ;  /* 0x000000b70500720c */ /* 0x080fe40003f06270 */
[----:B------:R-:W-:Y:S01]  /*fc10*/  ISETP.GE.AND P1, PT, R107, R182, PT ;  /* 0x000000b66b00720c */ /* 0x000fe20003f26270 */
[----:B------:R-:W-:Y:S01]  /*fc20*/  FFMA.FTZ R65, -R173, R14, R65 ;  /* 0x0000000ead417223 */ /* 0x000fe20000010141 */
[----:B------:R-:W-:Y:S02]  /*fc30*/  FSEL R34, R34, -INF , P0 ;  /* 0xff80000022227808 */ /* 0x000fe40000000000 */
[----:B------:R-:W-:Y:S02]  /*fc40*/  ISETP.GE.AND P0, PT, R0, R183, PT ;  /* 0x000000b70000720c */ /* 0x000fe40003f06270 */
[----:B------:R-:W-:Y:S02]  /*fc50*/  IABS R13, R13 ;  /* 0x0000000d000d7213 */ /* 0x000fe40000000000 */
[----:B------:R-:W-:Y:S02]  /*fc60*/  FSEL R151, R35, -INF , P0 ;  /* 0xff80000023977808 */ /* 0x000fe40000000000 */
[----:B------:R-:W-:Y:S01]  /*fc70*/  I2FP.F32.S32 R14, R13 ;  /* 0x0000000d000e7245 */ /* 0x000fe20000201400 */
[----:B------:R-:W-:Y:S01]  /*fc80*/  VIADD R13, R190, 0xffffffe9 ;  /* 0xffffffe9be0d7836 */ /* 0x000fe20000000000 */
[----:B------:R-:W-:Y:S02]  /*fc90*/  ISETP.GE.AND P0, PT, R10, R185, PT ;  /* 0x000000b90a00720c */ /* 0x000fe40003f06270 */
[----:B------:R-:W-:Y:S01]  /*fca0*/  ISETP.GE.AND P4, PT, R105, R183, PT ;  /* 0x000000b76900720c */ /* 0x000fe20003f86270 */
[CC--:B------:R-:W-:Y:S01]  /*fcb0*/  FFMA.FTZ R61, -R173.reuse, R14.reuse, R61 ;  /* 0x0000000ead3d7223 */ /* 0x0c0fe2000001013d */
[----:B------:R-:W-:Y:S01]  /*fcc0*/  FSEL R40, R40, -INF , P0 ;  /* 0xff80000028287808 */ /* 0x000fe20000000000 */
[----:B------:R-:W-:Y:S01]  /*fcd0*/  FFMA.FTZ R67, -R173, R14, R67 ;  /* 0x0000000ead437223 */ /* 0x000fe20000010143 */
[----:B------:R-:W-:Y:S02]  /*fce0*/  ISETP.GE.AND P0, PT, R12, R185, PT ;  /* 0x000000b90c00720c */ /* 0x000fe40003f06270 */
[----:B------:R-:W-:Y:S02]  /*fcf0*/  IABS R13, R13 ;  /* 0x0000000d000d7213 */ /* 0x000fe40000000000 */
[----:B------:R-:W-:Y:S02]  /*fd00*/  FSEL R41, R41, -INF , P0 ;  /* 0xff80000029297808 */ /* 0x000fe40000000000 */
[----:B------:R-:W-:Y:S02]  /*fd10*/  I2FP.F32.S32 R13, R13 ;  /* 0x0000000d000d7245 */ /* 0x000fe40000201400 */
[----:B------:R-:W-:Y:S02]  /*fd20*/  ISETP.GE.AND P0, PT, R191, R183, PT ;  /* 0x000000b7bf00720c */ /* 0x000fe40003f06270 */
[----:B------:R-:W-:Y:S01]  /*fd30*/  FSEL R39, R39, -INF , P4 ;  /* 0xff80000027277808 */ /* 0x000fe20002000000 */
[CC--:B------:R-:W-:Y:S01]  /*fd40*/  FFMA.FTZ R50, -R173.reuse, R13.reuse, R50 ;  /* 0x0000000dad327223 */ /* 0x0c0fe20000010132 */
[----:B------:R-:W-:Y:S01]  /*fd50*/  FSEL R141, R38, -INF , P0 ;  /* 0xff800000268d7808 */ /* 0x000fe20000000000 */
[----:B------:R-:W-:Y:S01]  /*fd60*/  FFMA.FTZ R44, -R173, R13, R44 ;  /* 0x0000000dad2c7223 */ /* 0x000fe2000001012c */
[-C--:B------:R-:W-:Y:S01]  /*fd70*/  ISETP.GE.AND P0, PT, R123, R185.reuse, PT ;  /* 0x000000b97b00720c */ /* 0x080fe20003f06270 */
[----:B------:R-:W-:Y:S01]  /*fd80*/  VIADD R13, R190, 0xffffffe8 ;  /* 0xffffffe8be0d7836 */ /* 0x000fe20000000000 */
[----:B------:R-:W-:Y:S02]  /*fd90*/  ISETP.GE.AND P4, PT, R118, R185, PT ;  /* 0x000000b97600720c */ /* 0x000fe40003f86270 */
[----:B------:R-:W-:Y:S01]  /*fda0*/  FSEL R137, R44, -INF , P0 ;  /* 0xff8000002c897808 */ /* 0x000fe20000000000 */
[----:B------:R-:W-:Y:S01]  /*fdb0*/  VIADD R44, R191, 0x29 ;  /* 0x00000029bf2c7836 */ /* 0x000fe20000000000 */
[----:B------:R-:W-:Y:S02]  /*fdc0*/  ISETP.GE.AND P0, PT, R107, R184, PT ;  /* 0x000000b86b00720c */ /* 0x000fe40003f06270 */
[----:B------:R-:W-:Y:S02]  /*fdd0*/  IABS R13, R13 ;  /* 0x0000000d000d7213 */ /* 0x000fe40000000000 */
[-C--:B------:R-:W-:Y:S02]  /*fde0*/  ISETP.GE.AND P6, PT, R111, R182.reuse, PT ;  /* 0x000000b66f00720c */ /* 0x080fe40003fc6270 */
[----:B------:R-:W-:Y:S01]  /*fdf0*/  I2FP.F32.S32 R14, R13 ;  /* 0x0000000d000e7245 */ /* 0x000fe20000201400 */
[----:B------:R-:W-:Y:S01]  /*fe00*/  VIADD R13, R190, 0xffffffe1 ;  /* 0xffffffe1be0d7836 */ /* 0x000fe20000000000 */
[----:B------:R-:W-:Y:S02]  /*fe10*/  ISETP.GE.AND P5, PT, R106, R182, PT ;  /* 0x000000b66a00720c */ /* 0x000fe40003fa6270 */
[----:B------:R-:W-:Y:S01]  /*fe20*/  ISETP.GE.AND P3, PT, R107, R185, PT ;  /* 0x000000b96b00720c */ /* 0x000fe20003f66270 */
[CC--:B------:R-:W-:Y:S01]  /*fe30*/  FFMA.FTZ R51, -R173.reuse, R14.reuse, R51 ;  /* 0x0000000ead337223 */ /* 0x0c0fe20000010133 */
[----:B------:R-:W-:Y:S01]  /*fe40*/  IABS R13, R13 ;  /* 0x0000000d000d7213 */ /* 0x000fe20000000000 */
[----:B------:R-:W-:Y:S01]  /*fe50*/  FFMA.FTZ R45, -R173, R14, R45 ;  /* 0x0000000ead2d7223 */ /* 0x000fe2000001012d */
[----:B------:R-:W-:Y:S02]  /*fe60*/  @P0 LOP3.LUT R192, R192, 0x80000, RZ, 0xfc, !PT ;  /* 0x00080000c0c00812 */ /* 0x000fe400078efcff */
[----:B------:R-:W-:Y:S02]  /*fe70*/  ISETP.GE.AND P0, PT, R122, R185, PT ;  /* 0x000000b97a00720c */ /* 0x000fe40003f06270 */
[----:B------:R-:W-:Y:S02]  /*fe80*/  LOP3.LUT R192, R192, 0xffffffdf, RZ, 0xc0, !PT ;  /* 0xffffffdfc0c07812 */ /* 0x000fe400078ec0ff */
[----:B------:R-:W-:Y:S01]  /*fe90*/  FSEL R133, R45, -INF , P0 ;  /* 0xff8000002d857808 */ /* 0x000fe20000000000 */
[C---:B------:R-:W-:Y:S01]  /*fea0*/  VIADD R45, R191.reuse, 0x28 ;  /* 0x00000028bf2d7836 */ /* 0x040fe20000000000 */
[-C--:B------:R-:W-:Y:S02]  /*feb0*/  ISETP.GE.AND P0, PT, R10, R183.reuse, PT ;  /* 0x000000b70a00720c */ /* 0x080fe40003f06270 */
[----:B------:R-:W-:Y:S02]  /*fec0*/  @P1 LOP3.LUT R192, R192, 0x20, RZ, 0xfc, !PT ;  /* 0x00000020c0c01812 */ /* 0x000fe400078efcff */
[----:B------:R-:W-:Y:S01]  /*fed0*/  FSEL R120, R42, -INF , P0 ;  /* 0xff8000002a787808 */ /* 0x000fe20000000000 */
[----:B------:R-:W-:Y:S01]  /*fee0*/  VIADD R42, R191, 0x31 ;  /* 0x00000031bf2a7836 */ /* 0x000fe20000000000 */
[----:B------:R-:W-:Y:S02]  /*fef0*/  ISETP.GE.AND P0, PT, R12, R183, PT ;  /* 0x000000b70c00720c */ /* 0x000fe40003f06270 */
[----:B------:R-:W-:Y:S02]  /*ff00*/  I2FP.F32.S32 R13, R13 ;  /* 0x0000000d000d7245 */ /* 0x000fe40000201400 */
[----:B------:R-:W-:Y:S01]  /*ff10*/  FSEL R118, R43, -INF , P0 ;  /* 0xff8000002b767808 */ /* 0x000fe20000000000 */
[----:B------:R-:W-:Y:S01]  /*ff20*/  VIADD R43, R191, 0x30 ;  /* 0x00000030bf2b7836 */ /* 0x000fe20000000000 */
[----:B------:R-:W-:Y:S01]  /*ff30*/  ISETP.GE.AND P0, PT, R121, R184, PT ;  /* 0x000000b87900720c */ /* 0x000fe20003f06270 */
[-C--:B------:R-:W-:Y:S01]  /*ff40*/  FFMA.FTZ R48, -R173, R13.reuse, R48 ;  /* 0x0000000dad307223 */ /* 0x080fe20000010130 */
[-C--:B------:R-:W-:Y:S01]  /*ff50*/  ISETP.GE.AND P1, PT, R121, R182.reuse, PT ;  /* 0x000000b67900720c */ /* 0x080fe20003f26270 */
[----:B------:R-:W-:Y:S01]  /*ff60*/  VIADD R121, R191, 0x18 ;  /* 0x00000018bf797836 */ /* 0x000fe20000000000 */
[----:B------:R-:W-:Y:S01]  /*ff70*/  LOP3.LUT R192, R192, 0xfffbffff, RZ, 0xc0, !PT ;  /* 0xfffbffffc0c07812 */ /* 0x000fe200078ec0ff */
[----:B------:R-:W-:Y:S01]  /*ff80*/  FFMA.FTZ R54, -R173, R13, R54 ;  /* 0x0000000dad367223 */ /* 0x000fe20000010136 */
[----:B------:R-:W-:Y:S01]  /*ff90*/  FSEL R8, R8, -INF , P4 ;  /* 0xff80000008087808 */ /* 0x000fe20002000000 */
[----:B------:R-:W-:Y:S01]  /*ffa0*/  VIADD R13, R190, 0xffffffe0 ;  /* 0xffffffe0be0d7836 */ /* 0x000fe20000000000 */
[----:B------:R-:W-:Y:S02]  /*ffb0*/  ISETP.GE.AND P4, PT, R11, R182, PT ;  /* 0x000000b60b00720c */ /* 0x000fe40003f86270 */
[----:B------:R-:W-:Y:S02]  /*ffc0*/  P2R R37, PR, RZ, 0x40 ;  /* 0x00000040ff257803 */ /* 0x000fe40000000000 */
[----:B------:R-:W-:Y:S02]  /*ffd0*/  IABS R13, R13 ;  /* 0x0000000d000d7213 */ /* 0x000fe40000000000 */
[----:B------:R-:W-:Y:S02]  /*ffe0*/  @P0 LOP3.LUT R192, R192, 0x40000, RZ, 0xfc, !PT ;  /* 0x00040000c0c00812 */ /* 0x000fe400078efcff */
[----:B------:R-:W-:Y:S02]  /*fff0*/  ISETP.GE.AND P0, PT, R121, R185, PT ;  /* 0x000000b97900720c */ /* 0x000fe40003f06270 */
[----:B------:R-:W-:Y:S02]  /*10000*/  LOP3.LUT R192, R192, 0xffffffef, RZ, 0xc0, !PT ;  /* 0xffffffefc0c07812 */ /* 0x000fe400078ec0ff */
[----:B------:R-:W-:Y:S01]  /*10010*/  FSEL R131, R48, -INF , P0 ;  /* 0xff80000030837808 */ /* 0x000fe20000000000 */
[----:B------:R-:W-:Y:S01]  /*10020*/  VIADD R48, R191, 0x20 ;  /* 0x00000020bf307836 */ /* 0x000fe20000000000 */
[C---:B------:R-:W-:Y:S02]  /*10030*/  ISETP.GE.AND P0, PT, R117.reuse, R184, PT ;  /* 0x000000b87500720c */ /* 0x040fe40003f06270 */
[----:B------:R-:W-:Y:S02]  /*10040*/  @P1 LOP3.LUT R192, R192, 0x10, RZ, 0xfc, !PT ;  /* 0x00000010c0c01812 */ /* 0x000fe400078efcff */
[----:B------:R-:W-:Y:S01]  /*10050*/  I2FP.F32.S32 R14, R13 ;  /* 0x0000000d000e7245 */ /* 0x000fe20000201400 */
[----:B------:R-:W-:Y:S01]  /*10060*/  VIADD R13, R190, 0xffffffd9 ;  /* 0xffffffd9be0d7836 */ /* 0x000fe20000000000 */
[----:B------:R-:W-:Y:S01]  /*10070*/  ISETP.GE.AND P1, PT, R117, R182, PT ;  /* 0x000000b67500720c */ /* 0x000fe20003f26270 */
[----:B------:R-:W-:Y:S01]  /*10080*/  VIADD R117, R191, 0x19 ;  /* 0x00000019bf757836 */ /* 0x000fe20000000000 */
[----:B------:R-:W-:Y:S01]  /*10090*/  LOP3.LUT R192, R192, 0xfffdffff, RZ, 0xc0, !PT ;  /* 0xfffdffffc0c07812 */ /* 0x000fe200078ec0ff */
[CC--:B------:R-:W-:Y:S01]  /*100a0*/  FFMA.FTZ R49, -R173.reuse, R14.reuse, R49 ;  /* 0x0000000ead317223 */ /* 0x0c0fe20000010131 */
[----:B------:R-:W-:Y:S01]  /*100b0*/  IABS R13, R13 ;  /* 0x0000000d000d7213 */ /* 0x000fe20000000000 */
[----:B------:R-:W-:Y:S01]  /*100c0*/  FFMA.FTZ R55, -R173, R14, R55 ;  /* 0x0000000ead377223 */ /* 0x000fe20000010137 */
[----:B------:R-:W-:Y:S02]  /*100d0*/  P2R R125, PR, RZ, 0x10 ;  /* 0x00000010ff7d7803 */ /* 0x000fe40000000000 */
        /* <DEDUP_REMOVED lines=9> */
[----:B------:R-:W-:Y:S02]  /*10170*/  I2FP.F32.S32 R13, R13 ;  /* 0x0000000d000d7245 */ /* 0x000fe40000201400 */
[----:B------:R-:W-:Y:S02]  /*10180*/  FSEL R47, R47, -INF , P0 ;  /* 0xff8000002f2f7808 */ /* 0x000fe40000000000 */
[----:B------:R-:W-:Y:S01]  /*10190*/  ISETP.GE.AND P0, PT, R124, R184, PT ;  /* 0x000000b87c00720c */ /* 0x000fe20003f06270 */
[CC--:B------:R-:W-:Y:S01]  /*101a0*/  FFMA.FTZ R52, -R173.reuse, R13.reuse, R52 ;  /* 0x0000000dad347223 */ /* 0x0c0fe20000010134 */
[----:B------:R-:W-:Y:S01]  /*101b0*/  LOP3.LUT R192, R192, 0xfffeffff, RZ, 0xc0, !PT ;  /* 0xfffeffffc0c07812 */ /* 0x000fe200078ec0ff */
[----:B------:R-:W-:Y:S01]  /*101c0*/  FFMA.FTZ R58, -R173, R13, R58 ;  /* 0x0000000dad3a7223 */ /* 0x000fe2000001013a */
[----:B------:R-:W-:Y:S01]  /*101d0*/  ISETP.GE.AND P1, PT, R124, R182, PT ;  /* 0x000000b67c00720c */ /* 0x000fe20003f26270 */
[----:B------:R-:W-:Y:S01]  /*101e0*/  VIADD R13, R190, 0xffffffd8 ;  /* 0xffffffd8be0d7836 */ /* 0x000fe20000000000 */
[----:B------:R-:W-:Y:S02]  /*101f0*/  FSEL R9, R9, -INF , P3 ;  /* 0xff80000009097808 */ /* 0x000fe40001800000 */
[----:B------:R-:W-:Y:S02]  /*10200*/  ISETP.GE.AND P2, PT, R7, R184, PT ;  /* 0x000000b80700720c */ /* 0x000fe40003f46270 */
[----:B------:R-:W-:Y:S02]  /*10210*/  IABS R13, R13 ;  /* 0x0000000d000d7213 */ /* 0x000fe40000000000 */
[----:B------:R-:W-:Y:S02]  /*10220*/  ISETP.GE.AND P3, PT, R6, R182, PT ;  /* 0x000000b60600720c */ /* 0x000fe40003f66270 */
[----:B------:R-:W-:Y:S02]  /*10230*/  @P0 LOP3.LUT R192, R192, 0x10000, RZ, 0xfc, !PT ;  /* 0x00010000c0c00812 */ /* 0x000fe400078efcff */
[----:B------:R-:W-:Y:S02]  /*10240*/  ISETP.GE.AND P0, PT, R48, R185, PT ;  /* 0x000000b93000720c */ /* 0x000fe40003f06270 */
[----:B------:R-:W-:Y:S02]  /*10250*/  LOP3.LUT R192, R192, 0xfffffffb, RZ, 0xc0, !PT ;  /* 0xfffffffbc0c07812 */ /* 0x000fe400078ec0ff */
[----:B------:R-:W-:Y:S02]  /*10260*/  FSEL R52, R52, -INF , P0 ;  /* 0xff80000034347808 */ /* 0x000fe40000000000 */
[C---:B------:R-:W-:Y:S02]  /*10270*/  ISETP.GE.AND P0, PT, R119.reuse, R184, PT ;  /* 0x000000b87700720c */ /* 0x040fe40003f06270 */
[----:B------:R-:W-:Y:S02]  /*10280*/  @P1 LOP3.LUT R192, R192, 0x4, RZ, 0xfc, !PT ;  /* 0x00000004c0c01812 */ /* 0x000fe400078efcff */
[----:B------:R-:W-:Y:S01]  /*10290*/  I2FP.F32.S32 R14, R13 ;  /* 0x0000000d000e7245 */ /* 0x000fe20000201400 */
[----:B------:R-:W-:Y:S01]  /*102a0*/  VIADD R13, R190, 0xffffffd1 ;  /* 0xffffffd1be0d7836 */ /* 0x000fe20000000000 */
[----:B------:R-:W-:Y:S02]  /*102b0*/  LOP3.LUT R192, R192, 0xffff7fff, RZ, 0xc0, !PT ;  /* 0xffff7fffc0c07812 */ /* 0x000fe400078ec0ff */
[----:B------:R-:W-:Y:S01]  /*102c0*/  ISETP.GE.AND P1, PT, R119, R182, PT ;  /* 0x000000b67700720c */ /* 0x000fe20003f26270 */
[CC--:B------:R-:W-:Y:S01]  /*102d0*/  FFMA.FTZ R53, -R173.reuse, R14.reuse, R53 ;  /* 0x0000000ead357223 */ /* 0x0c0fe20000010135 */
[----:B------:R-:W-:Y:S01]  /*102e0*/  IABS R13, R13 ;  /* 0x0000000d000d7213 */ /* 0x000fe20000000000 */
[----:B------:R-:W-:Y:S01]  /*102f0*/  FFMA.FTZ R59, -R173, R14, R59 ;  /* 0x0000000ead3b7223 */ /* 0x000fe2000001013b */
[----:B------:R-:W-:Y:S02]  /*10300*/  FSEL R205, R29, -INF , !P2 ;  /* 0xff8000001dcd7808 */ /* 0x000fe40005000000 */
        /* <DEDUP_REMOVED lines=16> */
[----:B------:R-:W-:Y:S02]  /*10410*/  FSEL R199, R30, -INF , !P3 ;  /* 0xff8000001ec77808 */ /* 0x000fe40005800000 */
[-C--:B------:R-:W-:Y:S02]  /*10420*/  ISETP.GE.AND P3, PT, R10, R184.reuse, PT ;  /* 0x000000b80a00720c */ /* 0x080fe40003f66270 */
[----:B------:R-:W-:Y:S02]  /*10430*/  IABS R13, R13 ;  /* 0x0000000d000d7213 */ /* 0x000fe40000000000 */
[----:B------:R-:W-:Y:S02]  /*10440*/  FSEL R145, R40, -INF , !P3 ;  /* 0xff80000028917808 */ /* 0x000fe40005800000 */
[----:B------:R-:W-:Y:S02]  /*10450*/  @P0 LOP3.LUT R192, R192, 0x4000, RZ, 0xfc, !PT ;  /* 0x00004000c0c00812 */ /* 0x000fe400078efcff */
[----:B------:R-:W-:Y:S02]  /*10460*/  ISETP.GE.AND P0, PT, R45, R185, PT ;  /* 0x000000b92d00720c */ /* 0x000fe40003f06270 */
[----:B------:R-:W-:Y:S02]  /*10470*/  LOP3.LUT R192, R192, 0xfffffffe, RZ, 0xc0, !PT ;  /* 0xfffffffec0c07812 */ /* 0x000fe400078ec0ff */
[----:B------:R-:W-:Y:S02]  /*10480*/  FSEL R56, R56, -INF , P0 ;  /* 0xff80000038387808 */ /* 0x000fe40000000000 */
[----:B------:R-:W-:Y:S02]  /*10490*/  ISETP.GE.AND P0, PT, R111, R184, PT ;  /* 0x000000b86f00720c */ /* 0x000fe40003f06270 */
        /* <DEDUP_REMOVED lines=8> */
[----:B------:R-:W-:Y:S01]  /*10520*/  FSEL R197, R31, -INF , !P1 ;  /* 0xff8000001fc57808 */ /* 0x000fe20004800000 */
[C---:B------:R-:W-:Y:S01]  /*10530*/  VIADD R14, R191.reuse, 0x39 ;  /* 0x00000039bf0e7836 */ /* 0x040fe20000000000 */
[----:B------:R-:W-:Y:S01]  /*10540*/  @P0 LOP3.LUT R192, R192, 0x2000, RZ, 0xfc, !PT ;  /* 0x00002000c0c00812 */ /* 0x000fe200078efcff */
[----:B------:R-:W-:Y:S01]  /*10550*/  VIADD R7, R191, 0x38 ;  /* 0x00000038bf077836 */ /* 0x000fe20000000000 */
[----:B------:R-:W-:Y:S02]  /*10560*/  ISETP.GE.AND P0, PT, R44, R185, PT ;  /* 0x000000b92c00720c */ /* 0x000fe40003f06270 */
[----:B------:R-:W-:Y:S02]  /*10570*/  I2FP.F32.S32 R13, R13 ;  /* 0x0000000d000d7245 */ /* 0x000fe40000201400 */
[----:B------:R-:W-:Y:S02]  /*10580*/  FSEL R115, R57, -INF , P0 ;  /* 0xff80000039737808 */ /* 0x000fe40000000000 */
[-C--:B------:R-:W-:Y:S01]  /*10590*/  ISETP.GE.AND P0, PT, R0, R184.reuse, PT ;  /* 0x000000b80000720c */ /* 0x080fe20003f06270 */
[CC--:B------:R-:W-:Y:S01]  /*105a0*/  FFMA.FTZ R60, -R173.reuse, R13.reuse, R60 ;  /* 0x0000000dad3c7223 */ /* 0x0c0fe2000001013c */
[----:B------:R-:W-:Y:S01]  /*105b0*/  LOP3.LUT R192, R192, 0xffffefff, RZ, 0xc0, !PT ;  /* 0xffffefffc0c07812 */ /* 0x000fe200078ec0ff */
[----:B------:R-:W-:Y:S01]  /*105c0*/  FFMA.FTZ R66, -R173, R13, R66 ;  /* 0x0000000dad427223 */ /* 0x000fe20000010142 */
[----:B------:R-:W-:Y:S01]  /*105d0*/  FSEL R201, R201, -INF , !P0 ;  /* 0xff800000c9c97808 */ /* 0x000fe20004000000 */
[----:B------:R-:W-:Y:S01]  /*105e0*/  VIADD R13, R190, 0xffffffc1 ;  /* 0xffffffc1be0d7836 */ /* 0x000fe20000000000 */
[-C--:B------:R-:W-:Y:S01]  /*105f0*/  ISETP.GE.AND P0, PT, R48, R183.reuse, PT ;  /* 0x000000b73000720c */ /* 0x080fe20003f06270 */
[----:B------:R-:W-:Y:S01]  /*10600*/  VIADD R190, R190, 0x80 ;  /* 0x00000080bebe7836 */ /* 0x000fe20000000000 */
[----:B------:R-:W-:Y:S02]  /*10610*/  P2R R57, PR, RZ, 0x20 ;  /* 0x00000020ff397803 */ /* 0x000fe40000000000 */
[----:B------:R-:W-:Y:S02]  /*10620*/  FSEL R54, R54, -INF , P0 ;  /* 0xff80000036367808 */ /* 0x000fe40000000000 */
[----:B------:R-:W-:Y:S02]  /*10630*/  ISETP.GE.AND P0, PT, R46, R183, PT ;  /* 0x000000b72e00720c */ /* 0x000fe40003f06270 */
[-C--:B------:R-:W-:Y:S02]  /*10640*/  ISETP.GE.AND P5, PT, R11, R184.reuse, PT ;  /* 0x000000b80b00720c */ /* 0x080fe40003fa6270 */
[----:B------:R-:W-:Y:S02]  /*10650*/  FSEL R111, R55, -INF , P0 ;  /* 0xff800000376f7808 */ /* 0x000fe40000000000 */
[----:B------:R-:W-:Y:S02]  /*10660*/  ISETP.GE.AND P0, PT, R106, R184, PT ;  /* 0x000000b86a00720c */ /* 0x000fe40003f06270 */
[----:B------:R-:W-:Y:S02]  /*10670*/  IABS R13, R13 ;  /* 0x0000000d000d7213 */ /* 0x000fe40000000000 */
[----:B------:R-:W-:Y:S02]  /*10680*/  P2R R124, PR, RZ, 0x20 ;  /* 0x00000020ff7c7803 */ /* 0x000fe40000000000 */
[----:B------:R-:W-:Y:S02]  /*10690*/  I2FP.F32.S32 R13, R13 ;  /* 0x0000000d000d7245 */ /* 0x000fe40000201400 */
[-C--:B------:R-:W-:Y:S02]  /*106a0*/  ISETP.GE.AND P1, PT, R10, R182.reuse, PT ;  /* 0x000000b60a00720c */ /* 0x080fe40003f26270 */
[-C--:B------:R-:W-:Y:S01]  /*106b0*/  ISETP.GE.AND P3, PT, R123, R182.reuse, PT ;  /* 0x000000b67b00720c */ /* 0x080fe20003f66270 */
[----:B------:R-:W-:Y:S01]  /*106c0*/  FFMA.FTZ R64, -R173, R13, R64 ;  /* 0x0000000dad407223 */ /* 0x000fe20000010140 */
[----:B------:R-:W-:Y:S02]  /*106d0*/  ISETP.NE.AND P2, PT, R104, RZ, PT ;  /* 0x000000ff6800720c */ /* 0x000fe40003f45270 */
[----:B------:R-:W-:Y:S02]  /*106e0*/  @P0 LOP3.LUT R192, R192, 0x1000, RZ, 0xfc, !PT ;  /* 0x00001000c0c00812 */ /* 0x000fe400078efcff */
[-C--:B------:R-:W-:Y:S02]  /*106f0*/  ISETP.GE.AND P0, PT, R43, R185.reuse, PT ;  /* 0x000000b92b00720c */ /* 0x080fe40003f06270 */
[----:B------:R-:W-:Y:S02]  /*10700*/  LOP3.LUT P4, RZ, R192, 0x2, RZ, 0xc0, !PT ;  /* 0x00000002c0ff7812 */ /* 0x000fe4000788c0ff */
[----:B------:R-:W-:Y:S02]  /*10710*/  FSEL R60, R60, -INF , P0 ;  /* 0xff8000003c3c7808 */ /* 0x000fe40000000000 */
[----:B------:R-:W-:Y:S02]  /*10720*/  ISETP.GE.AND P0, PT, R105, R182, PT ;  /* 0x000000b66900720c */ /* 0x000fe40003f06270 */
[----:B------:R-:W-:Y:S02]  /*10730*/  LOP3.LUT R192, R192, 0xfffffbff, RZ, 0xc0, !PT ;  /* 0xfffffbffc0c07812 */ /* 0x000fe400078ec0ff */
[----:B------:R-:W-:Y:S02]  /*10740*/  FSEL R139, R39, -INF , !P0 ;  /* 0xff800000278b7808 */ /* 0x000fe40004000000 */
[----:B------:R-:W-:Y:S02]  /*10750*/  ISETP.GE.AND P0, PT, R42, R185, PT ;  /* 0x000000b92a00720c */ /* 0x000fe40003f06270 */
[----:B------:R-:W-:Y:S02]  /*10760*/  FSEL R127, R127, -INF , !P3 ;  /* 0xff8000007f7f7808 */ /* 0x000fe40005800000 */
        /* <DEDUP_REMOVED lines=8> */
[----:B------:R-:W-:Y:S02]  /*107f0*/  P2R R59, PR, RZ, 0x10 ;  /* 0x00000010ff3b7803 */ /* 0x000fe40000000000 */
[----:B------:R-:W-:Y:S09]  /*10800*/  ISETP.GE.AND P3, PT, R45, R182, PT ;  /* 0x000000b62d00720c */ /* 0x000ff20003f66270 */
[----:B------:R-:W-:Y:S02]  /*10810*/  @P0 LOP3.LUT R192, R192, 0x400, RZ, 0xfc, !PT ;  /* 0x00000400c0c00812 */ /* 0x000fe400078efcff */
[-C--:B------:R-:W-:Y:S02]  /*10820*/  ISETP.GE.AND P0, PT, R14, R185.reuse, PT ;  /* 0x000000b90e00720c */ /* 0x080fe40003f06270 */
[C---:B------:R-:W-:Y:S02]  /*10830*/  LOP3.LUT P6, RZ, R192.reuse, 0x1, RZ, 0xc0, !PT ;  /* 0x00000001c0ff7812 */ /* 0x040fe400078cc0ff */
[----:B------:R-:W-:Y:S02]  /*10840*/  LOP3.LUT P4, RZ, R192, 0x4, RZ, 0xc0, !PT ;  /* 0x00000004c0ff7812 */ /* 0x000fe4000788c0ff */
[----:B------:R-:W-:Y:S02]  /*10850*/  FSEL R215, R22, -INF , !P6 ;  /* 0xff80000016d77808 */ /* 0x000fe40007000000 */
[----:B------:R-:W-:Y:S02]  /*10860*/  ISETP.NE.AND P6, PT, R37, RZ, PT ;  /* 0x000000ff2500720c */ /* 0x000fe40003fc5270 */
[----:B------:R-:W2:Y:S01]  /*10870*/  LD.E R37, desc[UR4][R2.64+0xdc] ;  /* 0x0000dc0402257980 */ /* 0x000ea2000c101900 */
[----:B------:R-:W-:Y:S02]  /*10880*/  P2R R61, PR, RZ, 0x10 ;  /* 0x00000010ff3d7803 */ /* 0x000fe40000000000 */
[C---:B------:R-:W-:Y:S02]  /*10890*/  LOP3.LUT P4, RZ, R192.reuse, 0x2000, RZ, 0xc0, !PT ;  /* 0x00002000c0ff7812 */ /* 0x040fe4000788c0ff */
[----:B------:R-:W-:Y:S02]  /*108a0*/  FSEL R65, R65, -INF , P0 ;  /* 0xff80000041417808 */ /* 0x000fe40000000000 */
[----:B------:R-:W-:Y:S02]  /*108b0*/  P2R R126, PR, RZ, 0x10 ;  /* 0x00000010ff7e7803 */ /* 0x000fe40000000000 */
[C---:B------:R-:W-:Y:S02]  /*108c0*/  LOP3.LUT P4, RZ, R192.reuse, 0x4000, RZ, 0xc0, !PT ;  /* 0x00004000c0ff7812 */ /* 0x040fe4000788c0ff */
[----:B------:R-:W-:Y:S02]  /*108d0*/  ISETP.GE.AND P0, PT, R7, R185, PT ;  /* 0x000000b90700720c */ /* 0x000fe40003f06270 */
[----:B------:R-:W-:Y:S02]  /*108e0*/  P2R R128, PR, RZ, 0x10 ;  /* 0x00000010ff807803 */ /* 0x000fe40000000000 */
[----:B------:R-:W-:Y:S02]  /*108f0*/  LOP3.LUT P4, RZ, R192, 0x8, RZ, 0xc0, !PT ;  /* 0x00000008c0ff7812 */ /* 0x000fe4000788c0ff */
        /* <DEDUP_REMOVED lines=27> */
[----:B------:R-:W-:Y:S02]  /*10ab0*/  FSEL R219, R24, -INF , !P5 ;  /* 0xff80000018db7808 */ /* 0x000fe40006800000 */
[----:B------:R-:W-:Y:S02]  /*10ac0*/  P2R R135, PR, RZ, 0x10 ;  /* 0x00000010ff877803 */ /* 0x000fe40000000000 */
[----:B------:R-:W-:Y:S02]  /*10ad0*/  LOP3.LUT P4, RZ, R192, 0x80000, RZ, 0xc0, !PT ;  /* 0x00080000c0ff7812 */ /* 0x000fe4000788c0ff */
[----:B------:R-:W-:Y:S02]  /*10ae0*/  ISETP.NE.AND P5, PT, R124, RZ, PT ;  /* 0x000000ff7c00720c */ /* 0x000fe40003fa5270 */
[----:B------:R-:W-:Y:S02]  /*10af0*/  P2R R13, PR, RZ, 0x10 ;  /* 0x00000010ff0d7803 */ /* 0x000fe40000000000 */
[----:B------:R-:W-:Y:S02]  /*10b00*/  LOP3.LUT P4, RZ, R192, 0x100000, RZ, 0xc0, !PT ;  /* 0x00100000c0ff7812 */ /* 0x000fe4000788c0ff */
[----:B------:R-:W-:Y:S02]  /*10b10*/  FSEL R39, R66, -INF , P0 ;  /* 0xff80000042277808 */ /* 0x000fe40000000000 */
[----:B------:R-:W-:Y:S02]  /*10b20*/  P2R R15, PR, RZ, 0x10 ;  /* 0x00000010ff0f7803 */ /* 0x000fe40000000000 */
[C---:B------:R-:W-:Y:S02]  /*10b30*/  LOP3.LUT P4, RZ, R192.reuse, 0x200000, RZ, 0xc0, !PT ;  /* 0x00200000c0ff7812 */ /* 0x040fe4000788c0ff */
[C---:B------:R-:W-:Y:S02]  /*10b40*/  LOP3.LUT P0, RZ, R192.reuse, 0x400, RZ, 0xc0, !PT ;  /* 0x00000400c0ff7812 */ /* 0x040fe4000780c0ff */
[----:B------:R-:W-:Y:S02]  /*10b50*/  P2R R19, PR, RZ, 0x10 ;  /* 0x00000010ff137803 */ /* 0x000fe40000000000 */
[----:B------:R-:W-:Y:S02]  /*10b60*/  LOP3.LUT P4, RZ, R192, 0x400000, RZ, 0xc0, !PT ;  /* 0x00400000c0ff7812 */ /* 0x000fe4000788c0ff */
[----:B------:R-:W-:Y:S02]  /*10b70*/  FSEL R217, R25, -INF , !P5 ;  /* 0xff80000019d97808 */ /* 0x000fe40006800000 */
        /* <DEDUP_REMOVED lines=14> */
[-C--:B------:R-:W-:Y:S02]  /*10c60*/  ISETP.GE.AND P6, PT, R5, R184.reuse, PT ;  /* 0x000000b80500720c */ /* 0x080fe40003fc6270 */
[----:B------:R-:W-:Y:S02]  /*10c70*/  FSEL R17, R114, -INF , !P4 ;  /* 0xff80000072117808 */ /* 0x000fe40006000000 */
[----:B------:R-:W-:Y:S02]  /*10c80*/  ISETP.NE.AND P4, PT, R134, RZ, PT ;  /* 0x000000ff8600720c */ /* 0x000fe40003f85270 */
[----:B------:R-:W-:Y:S02]  /*10c90*/  FSEL R207, R28, -INF , !P0 ;  /* 0xff8000001ccf7808 */ /* 0x000fe40004000000 */
[----:B------:R-:W-:Y:S01]  /*10ca0*/  FSEL R231, R231, -INF , !P4 ;  /* 0xff800000e7e77808 */ /* 0x000fe20006000000 */
[----:B------:R-:W-:Y:S01]  /*10cb0*/  LDSM.16.MT88.4 R28, [R103+0x6000] ;  /* 0x00600000671c783b */ /* 0x000fe20000004200 */
        /* <DEDUP_REMOVED lines=44> */
[----:B------:R-:W-:Y:S02]  /*10f80*/  FMNMX3.FTZ R8, R8, R203, R201, !PT ;  /* 0x000000cb08087276 */ /* 0x000fe400078100c9 */
[----:B------:R-:W-:Y:S02]  /*10f90*/  FMNMX3.FTZ R0, R0, R215, R213, !PT ;  /* 0x000000d700007276 */ /* 0x000fe400078100d5 */
[----:B------:R-:W-:Y:S02]  /*10fa0*/  FSEL R195, R34, -INF , !P5 ;  /* 0xff80000022c37808 */ /* 0x000fe40006800000 */
[----:B------:R-:W-:Y:S02]  /*10fb0*/  FMNMX3.FTZ R0, R0, R211, R209, !PT ;  /* 0x000000d300007276 */ /* 0x000fe400078100d1 */
[----:B------:R-:W-:Y:S02]  /*10fc0*/  FSEL R143, R41, -INF , !P0 ;  /* 0xff800000298f7808 */ /* 0x000fe40004000000 */
[----:B------:R-:W-:Y:S02]  /*10fd0*/  FSEL R137, R137, -INF , !P4 ;  /* 0xff80000089897808 */ /* 0x000fe40006000000 */
[C---:B------:R-:W-:Y:S01]  /*10fe0*/  ISETP.GE.AND P5, PT, R191.reuse, R182, PT ;  /* 0x000000b6bf00720c */ /* 0x040fe20003fa6270 */
[----:B------:R-:W-:Y:S01]  /*10ff0*/  VIADD R191, R191, 0xffffff80 ;  /* 0xffffff80bfbf7836 */ /* 0x000fe20000000000 */
[----:B------:R-:W-:Y:S02]  /*11000*/  FMNMX3.FTZ R0, R0, R199, R197, !PT ;  /* 0x000000c700007276 */ /* 0x000fe400078100c5 */
[-C--:B------:R-:W-:Y:S02]  /*11010*/  ISETP.GE.AND P4, PT, R121, R184.reuse, PT ;  /* 0x000000b87900720c */ /* 0x080fe40003f86270 */
[----:B------:R-:W-:Y:S02]  /*11020*/  ISETP.GE.AND P0, PT, R122, R184, PT ;  /* 0x000000b87a00720c */ /* 0x000fe40003f06270 */
[----:B------:R-:W-:Y:S02]  /*11030*/  FMNMX3.FTZ R8, R8, R149, R147, !PT ;  /* 0x0000009508087276 */ /* 0x000fe40007810093 */
        /* <DEDUP_REMOVED lines=8> */
[----:B------:R-:W-:Y:S02]  /*110c0*/  ISETP.GE.AND P4, PT, R48, R184, PT ;  /* 0x000000b83000720c */ /* 0x000fe40003f86270 */
[----:B------:R-:W-:Y:S02]  /*110d0*/  FSEL R57, R118, -INF , !P6 ;  /* 0xff80000076397808 */ /* 0x000fe40007000000 */
[-C--:B------:R-:W-:Y:S02]  /*110e0*/  ISETP.GE.AND P0, PT, R121, R182.reuse, PT ;  /* 0x000000b67900720c */ /* 0x080fe40003f06270 */
[----:B------:R-:W-:Y:S02]  /*110f0*/  FMNMX3.FTZ R0, R0, R141, R139, !PT ;  /* 0x0000008d00007276 */ /* 0x000fe4000781008b */
[----:B------:R-:W-:Y:S02]  /*11100*/  ISETP.GE.AND P5, PT, R122, R182, PT ;  /* 0x000000b67a00720c */ /* 0x000fe40003fa6270 */
[----:B------:R-:W-:Y:S02]  /*11110*/  FSEL R129, R49, -INF , !P1 ;  /* 0xff80000031817808 */ /* 0x000fe40004800000 */
[----:B------:R-:W-:Y:S02]  /*11120*/  FMNMX3.FTZ R8, R8, R137, R133, !PT ;  /* 0x0000008908087276 */ /* 0x000fe40007810085 */
[----:B------:R-:W-:Y:S02]  /*11130*/  FSEL R121, R52, -INF , !P4 ;  /* 0xff80000034797808 */ /* 0x000fe40006000000 */
[----:B------:R-:W-:Y:S02]  /*11140*/  ISETP.GE.AND P4, PT, R45, R184, PT ;  /* 0x000000b82d00720c */ /* 0x000fe40003f86270 */
[-C--:B------:R-:W-:Y:S02]  /*11150*/  ISETP.GE.AND P1, PT, R48, R182.reuse, PT ;  /* 0x000000b63000720c */ /* 0x080fe40003f26270 */
[----:B------:R-:W-:Y:S02]  /*11160*/  FSEL R63, R50, -INF , !P0 ;  /* 0xff800000323f7808 */ /* 0x000fe40004000000 */
[----:B------:R-:W-:Y:S02]  /*11170*/  FMNMX3.FTZ R0, R0, R59, R57, !PT ;  /* 0x0000003b00007276 */ /* 0x000fe40007810039 */
[----:B------:R-:W-:Y:S02]  /*11180*/  ISETP.GE.AND P6, PT, R117, R182, PT ;  /* 0x000000b67500720c */ /* 0x000fe40003fc6270 */
[----:B------:R-:W-:Y:S02]  /*11190*/  FSEL R125, R47, -INF , !P5 ;  /* 0xff8000002f7d7808 */ /* 0x000fe40006800000 */
[-C--:B------:R-:W-:Y:S02]  /*111a0*/  ISETP.GE.AND P0, PT, R44, R184.reuse, PT ;  /* 0x000000b82c00720c */ /* 0x080fe40003f06270 */
[----:B------:R-:W-:Y:S02]  /*111b0*/  FMNMX3.FTZ R8, R8, R131, R129, !PT ;  /* 0x0000008308087276 */ /* 0x000fe40007810081 */
[----:B------:R-:W-:Y:S02]  /*111c0*/  FSEL R117, R56, -INF , !P4 ;  /* 0xff80000038757808 */ /* 0x000fe40006000000 */
[----:B------:R-:W-:Y:S02]  /*111d0*/  FSEL R61, R51, -INF , !P6 ;  /* 0xff800000333d7808 */ /* 0x000fe40007000000 */
[----:B------:R-:W-:Y:S01]  /*111e0*/  FSEL R113, R54, -INF , !P1 ;  /* 0xff80000036717808 */ /* 0x000fe20004800000 */
[----:B------:R-:W-:Y:S01]  /*111f0*/  LDSM.16.MT88.4 R48, [R102+0x6000] ;  /* 0x006000006630783b */ /* 0x000fe20000004200 */
[----:B------:R-:W-:Y:S02]  /*11200*/  ISETP.GE.AND P4, PT, R43, R184, PT ;  /* 0x000000b82b00720c */ /* 0x000fe40003f86270 */
[----:B------:R-:W-:Y:S02]  /*11210*/  FMNMX3.FTZ R0, R0, R127, R125, !PT ;  /* 0x0000007f00007276 */ /* 0x000fe4000781007d */
[----:B------:R-:W-:Y:S02]  /*11220*/  ISETP.GE.AND P5, PT, R46, R182, PT ;  /* 0x000000b62e00720c */ /* 0x000fe40003fa6270 */
[----:B------:R-:W-:Y:S02]  /*11230*/  ISETP.GE.AND P1, PT, R42, R184, PT ;  /* 0x000000b82a00720c */ /* 0x000fe40003f26270 */
[----:B------:R-:W-:Y:S02]  /*11240*/  FSEL R115, R115, -INF , !P0 ;  /* 0xff80000073737808 */ /* 0x000fe40004000000 */
[----:B------:R-:W-:Y:S02]  /*11250*/  FMNMX3.FTZ R8, R8, R121, R119, !PT ;  /* 0x0000007908087276 */ /* 0x000fe40007810077 */
[----:B------:R-:W-:Y:S02]  /*11260*/  FMNMX3.FTZ R0, R0, R63, R61, !PT ;  /* 0x0000003f00007276 */ /* 0x000fe4000781003d */
[----:B------:R-:W-:Y:S02]  /*11270*/  ISETP.GE.AND P6, PT, R44, R182, PT ;  /* 0x000000b62c00720c */ /* 0x000fe40003fc6270 */
        /* <DEDUP_REMOVED lines=56> */
[-C--:B------:R-:W-:Y:S07]  /*11600*/  FFMA.FTZ R114, R57, R37.reuse, -R66 ;  /* 0x0000002539727223 */ /* 0x080fee0000010842 */
[----:B------:R-:W3:Y:S01]  /*11610*/  MUFU.EX2 R60, R60 ;  /* 0x0000003c003c7308 */ /* 0x000ee20000000800 */
[-C--:B------:R-:W-:Y:S01]  /*11620*/  FFMA.FTZ R62, R129, R37.reuse, -R108 ;  /* 0x00000025813e7223 */ /* 0x080fe2000001086c */
[-CC-:B------:R-:W-:Y:S01]  /*11630*/  FFMA.FTZ R124, R61, R37.reuse, -R66.reuse ;  /* 0x000000253d7c7223 */ /* 0x180fe20000010842 */
[-CC-:B------:R-:W-:Y:S07]  /*11640*/  FFMA.FTZ R129, R125, R37.reuse, -R66.reuse ;  /* 0x000000257d817223 */ /* 0x180fee0000010842 */
[----:B------:R-:W-:Y:S01]  /*11650*/  MUFU.EX2 R43, R43 ;  /* 0x0000002b002b7308 */ /* 0x000fe20000000800 */
[-CC-:B------:R-:W-:Y:S01]  /*11660*/  FFMA.FTZ R125, R63, R37.reuse, -R66.reuse ;  /* 0x000000253f7d7223 */ /* 0x180fe20000010842 */
[-CC-:B------:R-:W-:Y:S01]  /*11670*/  FFMA.FTZ R126, R127, R37.reuse, -R66.reuse ;  /* 0x000000257f7e7223 */ /* 0x180fe20000010842 */
[-CC-:B------:R-:W-:Y:S07]  /*11680*/  FFMA.FTZ R118, R141, R37.reuse, -R66.reuse ;  /* 0x000000258d767223 */ /* 0x180fee0000010842 */
[----:B------:R-:W4:Y:S01]  /*11690*/  MUFU.EX2 R110, R110 ;  /* 0x0000006e006e7308 */ /* 0x000f220000000800 */
[-CC-:B------:R-:W-:Y:S01]  /*116a0*/  FFMA.FTZ R141, R139, R37.reuse, -R66.reuse ;  /* 0x000000258b8d7223 */ /* 0x180fe20000010842 */
[-C--:B------:R-:W-:Y:S01]  /*116b0*/  FFMA.FTZ R139, R59, R37.reuse, -R66 ;  /* 0x000000253b8b7223 */ /* 0x080fe20000010842 */
[-CC-:B------:R-:W-:Y:S07]  /*116c0*/  FFMA.FTZ R116, R149, R37.reuse, -R108.reuse ;  /* 0x0000002595747223 */ /* 0x180fee000001086c */
[----:B------:R-:W5:Y:S01]  /*116d0*/  MUFU.EX2 R41, R8 ;  /* 0x0000000800297308 */ /* 0x000f620000000800 */
[-CC-:B------:R-:W-:Y:S01]  /*116e0*/  FFMA.FTZ R101, R145, R37.reuse, -R108.reuse ;  /* 0x0000002591657223 */ /* 0x180fe2000001086c */
        /* <DEDUP_REMOVED lines=29> */
[C---:B------:R-:W-:Y:S01]  /*118c0*/  FMUL.FTZ R26, R40.reuse, R78 ;  /* 0x0000004e281a7220 */ /* 0x040fe20000410000 */
[----:B------:R-:W-:Y:S01]  /*118d0*/  FMUL.FTZ R27, R40, R79 ;  /* 0x0000004f281b7220 */ /* 0x000fe20000410000 */
[----:B------:R-:W-:Y:S01]  /*118e0*/  FFMA.FTZ R76, R33, R37, -R66 ;  /* 0x00000025214c7223 */ /* 0x000fe20000010842 */
[----:B---3--:R-:W-:Y:S01]  /*118f0*/  F2FP.BF16.F32.PACK_AB R47, R100, R123 ;  /* 0x0000007b642f723e */ /* 0x008fe200000010ff */
[----:B------:R-:W-:Y:S01]  /*11900*/  LDSM.16.MT88.4 R92, [R156+0x9800] ;  /* 0x009800009c5c783b */ /* 0x000fe20000004200 */
[----:B------:R3:W-:Y:S01]  /*11910*/  MUFU.EX2 R127, R62 ;  /* 0x0000003e007f7308 */ /* 0x0007e20000000800 */
[C---:B------:R-:W-:Y:S01]  /*11920*/  FMUL.FTZ R32, R41.reuse, R68 ;  /* 0x0000004429207220 */ /* 0x040fe20000410000 */
[C---:B------:R-:W-:Y:S01]  /*11930*/  FMUL.FTZ R33, R41.reuse, R69 ;  /* 0x0000004529217220 */ /* 0x040fe20000410000 */
[C---:B------:R-:W-:Y:S07]  /*11940*/  FMUL.FTZ R34, R40.reuse, R70 ;  /* 0x0000004628227220 */ /* 0x040fee0000410000 */
[----:B------:R-:W-:Y:S01]  /*11950*/  MUFU.EX2 R116, R116 ;  /* 0x0000007400747308 */ /* 0x000fe20000000800 */
[C---:B-1----:R-:W-:Y:S09]  /*11960*/  HMMA.16816.F32.BF16 R4, R44.reuse, R12, R4 ;  /* 0x0000000c2c04723c */ /* 0x042ff20000041804 */
        /* <DEDUP_REMOVED lines=8> */
[C---:B------:R-:W-:Y:S01]  /*119f0*/  FFMA.FTZ R135, R40.reuse, R193, R135 ;  /* 0x000000c128877223 */ /* 0x040fe20000010087 */
[-C--:B------:R-:W-:Y:S01]  /*11a00*/  FFMA.FTZ R77, R231, R37.reuse, -R108 ;  /* 0x00000025e74d7223 */ /* 0x080fe2000001086c */
[-C--:B------:R-:W-:Y:S07]  /*11a10*/  FFMA.FTZ R69, R229, R37.reuse, -R66 ;  /* 0x00000025e5457223 */ /* 0x080fee0000010842 */
[----:B------:R-:W-:Y:S01]  /*11a20*/  MUFU.EX2 R118, R118 ;  /* 0x0000007600767308 */ /* 0x000fe20000000800 */
[--C-:B------:R-:W-:Y:S01]  /*11a30*/  FFMA.FTZ R78, R221, R37, -R108.reuse ;  /* 0x00000025dd4e7223 */ /* 0x100fe2000001086c */
        /* <DEDUP_REMOVED lines=8> */
[----:B------:R-:W1:Y:S01]  /*11ac0*/  MUFU.EX2 R76, R76 ;  /* 0x0000004c004c7308 */ /* 0x000e620000000800 */
[C---:B------:R-:W-:Y:S01]  /*11ad0*/  FMUL.FTZ R22, R40.reuse, R82 ;  /* 0x0000005228167220 */ /* 0x040fe20000410000 */
[----:B------:R-:W-:Y:S01]  /*11ae0*/  FMUL.FTZ R23, R40, R83 ;  /* 0x0000005328177220 */ /* 0x000fe20000410000 */
[-C--:B------:R-:W-:Y:S07]  /*11af0*/  FFMA.FTZ R98, R205, R37.reuse, -R108 ;  /* 0x00000025cd627223 */ /* 0x080fee000001086c */
[----:B------:R-:W-:Y:S01]  /*11b00*/  MUFU.EX2 R78, R78 ;  /* 0x0000004e004e7308 */ /* 0x000fe20000000800 */
[-CC-:B------:R-:W-:Y:S01]  /*11b10*/  FFMA.FTZ R97, R199, R37.reuse, -R66.reuse ;  /* 0x00000025c7617223 */ /* 0x180fe20000010842 */
[----:B------:R-:W-:Y:S01]  /*11b20*/  FADD.FTZ R42, R42, R135 ;  /* 0x000000872a2a7221 */ /* 0x000fe20000010000 */
[----:B------:R-:W-:Y:S07]  /*11b30*/  FFMA.FTZ R68, R225, R37, -R66 ;  /* 0x00000025e1447223 */ /* 0x000fee0000010842 */
[----:B------:R-:W-:Y:S01]  /*11b40*/  MUFU.EX2 R79, R79 ;  /* 0x0000004f004f7308 */ /* 0x000fe20000000800 */
[C---:B------:R-:W-:Y:S03]  /*11b50*/  HMMA.16816.F32.BF16 R20, R44.reuse, R28, R20 ;  /* 0x0000001c2c14723c */ /* 0x040fe60000041814 */
[----:B------:R-:W-:Y:S01]  /*11b60*/  FMUL.FTZ R29, R41, R73 ;  /* 0x00000049291d7220 */ /* 0x000fe20000410000 */
[----:B------:R-:W-:Y:S01]  /*11b70*/  FFMA.FTZ R73, R53, R37, -R108 ;  /* 0x0000002535497223 */ /* 0x000fe2000001086c */
[C---:B------:R-:W-:Y:S01]  /*11b80*/  FMUL.FTZ R28, R41.reuse, R72 ;  /* 0x00000048291c7220 */ /* 0x040fe20000410000 */
[----:B------:R-:W2:Y:S01]  /*11b90*/  LDSM.16.MT88.4 R52, [R156+0x6800] ;  /* 0x006800009c34783b */ /* 0x000ea20000004200 */
[----:B------:R-:W-:Y:S01]  /*11ba0*/  FFMA.FTZ R41, R41, R194, R56 ;  /* 0x000000c229297223 */ /* 0x000fe20000010038 */
[C---:B------:R-:W-:Y:S01]  /*11bb0*/  HMMA.16816.F32.BF16 R24, R44.reuse, R30, R24 ;  /* 0x0000001e2c18723c */ /* 0x040fe20000041818 */
[----:B------:R-:W-:Y:S02]  /*11bc0*/  MUFU.EX2 R68, R68 ;  /* 0x0000004400447308 */ /* 0x000fe40000000800 */
[C---:B------:R-:W-:Y:S01]  /*11bd0*/  FMUL.FTZ R31, R40.reuse, R75 ;  /* 0x0000004b281f7220 */ /* 0x040fe20000410000 */
[-C--:B------:R-:W-:Y:S01]  /*11be0*/  FFMA.FTZ R72, R35, R37.reuse, -R108 ;  /* 0x0000002523487223 */ /* 0x080fe2000001086c */
[----:B------:R-:W-:Y:S01]  /*11bf0*/  FFMA.FTZ R75, R227, R37, -R66 ;  /* 0x00000025e34b7223 */ /* 0x000fe20000010842 */
[C---:B------:R-:W-:Y:S05]  /*11c00*/  FMUL.FTZ R30, R40.reuse, R74 ;  /* 0x0000004a281e7220 */ /* 0x040fea0000410000 */
[----:B------:R-:W-:Y:S01]  /*11c10*/  MUFU.EX2 R73, R73 ;  /* 0x0000004900497308 */ /* 0x000fe20000000800 */
[----:B------:R-:W-:Y:S01]  /*11c20*/  FMUL.FTZ R35, R40, R71 ;  /* 0x0000004728237220 */ /* 0x000fe20000410000 */
[----:B------:R-:W-:Y:S01]  /*11c30*/  FADD.FTZ R40, R60, R41 ;  /* 0x000000293c287221 */ /* 0x000fe20000010000 */
[----:B------:R-:W-:Y:S07]  /*11c40*/  FADD.FTZ R123, R123, R42 ;  /* 0x0000002a7b7b7221 */ /* 0x000fee0000010000 */
[----:B------:R-:W4:Y:S01]  /*11c50*/  MUFU.EX2 R74, R58 ;  /* 0x0000003a004a7308 */ /* 0x000f220000000800 */
[----:B---3--:R-:W-:Y:S01]  /*11c60*/  LDSM.16.MT88.4 R60, [R103+0x8800] ;  /* 0x00880000673c783b */ /* 0x008fe20000004200 */
[C---:B------:R-:W-:Y:S08]  /*11c70*/  HMMA.16816.F32.BF16 R28, R44.reuse, R48, R28 ;  /* 0x000000302c1c723c */ /* 0x040ff0000004181c */
[----:B------:R-:W3:Y:S01]  /*11c80*/  MUFU.EX2 R75, R75 ;  /* 0x0000004b004b7308 */ /* 0x000ee20000000800 */
[----:B------:R-:W-:Y:S01]  /*11c90*/  FADD.FTZ R85, R43, R40 ;  /* 0x000000282b557221 */ /* 0x000fe20000010000 */
[----:B------:R-:W-:Y:S01]  /*11ca0*/  FADD.FTZ R123, R100, R123 ;  /* 0x0000007b647b7221 */ /* 0x000fe20000010000 */
[-C--:B------:R-:W-:Y:S07]  /*11cb0*/  FFMA.FTZ R83, R223, R37.reuse, -R108 ;  /* 0x00000025df537223 */ /* 0x080fee000001086c */
[----:B------:R-:W5:Y:S01]  /*11cc0*/  MUFU.EX2 R72, R72 ;  /* 0x0000004800487308 */ /* 0x000f620000000800 */
[----:B------:R-:W-:Y:S01]  /*11cd0*/  FADD.FTZ R110, R110, R85 ;  /* 0x000000556e6e7221 */ /* 0x000fe20000010000 */
[----:B------:R-:W-:Y:S01]  /*11ce0*/  HMMA.16816.F32.BF16 R32, R44, R50, R32 ;  /* 0x000000322c20723c */ /* 0x000fe20000041820 */
[----:B------:R-:W2:Y:S07]  /*11cf0*/  LDSM.16.MT88.4 R48, [R152+0x6800] ;  /* 0x006800009830783b */ /* 0x000eae0000004200 */
[----:B------:R-:W-:Y:S01]  /*11d00*/  MUFU.EX2 R70, R70 ;  /* 0x0000004600467308 */ /* 0x000fe20000000800 */
[----:B-1----:R-:W-:Y:S01]  /*11d10*/  F2FP.BF16.F32.PACK_AB R45, R69, R76 ;  /* 0x0000004c452d723e */ /* 0x002fe200000010ff */
[--C-:B------:R-:W-:Y:S01]  /*11d20*/  FFMA.FTZ R81, R215, R37, -R66.reuse ;  /* 0x00000025d7517223 */ /* 0x100fe20000010842 */
[----:B----4-:R-:W-:Y:S01]  /*11d30*/  F2FP.BF16.F32.PACK_AB R44, R74, R77 ;  /* 0x0000004d4a2c723e */ /* 0x010fe200000010ff */
[-CC-:B------:R-:W-:Y:S01]  /*11d40*/  FFMA.FTZ R82, R213, R37.reuse, -R66.reuse ;  /* 0x00000025d5527223 */ /* 0x180fe20000010842 */
[--C-:B------:R-:W-:Y:S01]  /*11d50*/  FFMA.FTZ R80, R211, R37, -R66.reuse ;  /* 0x00000025d3507223 */ /* 0x100fe20000010842 */
[----:B---3--:R-:W-:Y:S01]  /*11d60*/  F2FP.BF16.F32.PACK_AB R47, R68, R75 ;  /* 0x0000004b442f723e */ /* 0x008fe200000010ff */
[----:B------:R-:W-:Y:S03]  /*11d70*/  FFMA.FTZ R71, R209, R37, -R66 ;  /* 0x00000025d1477223 */ /* 0x000fe60000010842 */
[----:B------:R-:W-:Y:S01]  /*11d80*/  MUFU.EX2 R83, R83 ;  /* 0x0000005300537308 */ /* 0x000fe20000000800 */
[----:B------:R-:W-:Y:S01]  /*11d90*/  LDSM.16.MT88.4 R56, [R152+0x8000] ;  /* 0x008000009838783b */ /* 0x000fe20000004200 */
[----:B-----5:R-:W-:Y:S01]  /*11da0*/  F2FP.BF16.F32.PACK_AB R46, R72, R73 ;  /* 0x00000049482e723e */ /* 0x020fe200000010ff */
[----:B------:R-:W-:Y:S07]  /*11db0*/  FADD.FTZ R77, R77, R110 ;  /* 0x0000006e4d4d7221 */ /* 0x000fee0000010000 */
[----:B------:R-:W-:Y:S01]  /*11dc0*/  MUFU.EX2 R98, R98 ;  /* 0x0000006200627308 */ /* 0x000fe20000000800 */
[----:B------:R-:W-:Y:S01]  /*11dd0*/  FADD.FTZ R76, R76, R123 ;  /* 0x0000007b4c4c7221 */ /* 0x000fe20000010000 */
[-C--:B------:R-:W-:Y:S01]  /*11de0*/  FFMA.FTZ R99, R207, R37.reuse, -R108 ;  /* 0x00000025cf637223 */ /* 0x080fe2000001086c */
[----:B------:R-:W-:Y:S07]  /*11df0*/  FADD.FTZ R74, R74, R77 ;  /* 0x0000004d4a4a7221 */ /* 0x000fee0000010000 */
[----:B------:R-:W-:Y:S01]  /*11e00*/  MUFU.EX2 R97, R97 ;  /* 0x0000006100617308 */ /* 0x000fe20000000800 */
[C---:B--2---:R-:W-:Y:S01]  /*11e10*/  HMMA.16816.F32.BF16 R4, R44.reuse, R52, R4 ;  /* 0x000000342c04723c */ /* 0x044fe20000041804 */
[----:B------:R-:W-:Y:S02]  /*11e20*/  LDSM.16.MT88.4 R84, [R152+0x9800] ;  /* 0x009800009854783b */ /* 0x000fe40000004200 */
[----:B------:R-:W-:Y:S06]  /*11e30*/  FADD.FTZ R76, R69, R76 ;  /* 0x0000004c454c7221 */ /* 0x000fec0000010000 */
[----:B------:R-:W-:Y:S01]  /*11e40*/  MUFU.EX2 R141, R141 ;  /* 0x0000008d008d7308 */ /* 0x000fe20000000800 */
[-CC-:B------:R-:W-:Y:S01]  /*11e50*/  FFMA.FTZ R96, R203, R37.reuse, -R108.reuse ;  /* 0x00000025cb607223 */ /* 0x180fe2000001086c */
[-C--:B------:R-:W-:Y:S01]  /*11e60*/  FFMA.FTZ R89, R201, R37.reuse, -R108 ;  /* 0x00000025c9597223 */ /* 0x080fe2000001086c */
[----:B------:R-:W-:Y:S01]  /*11e70*/  FADD.FTZ R75, R75, R76 ;  /* 0x0000004c4b4b7221 */ /* 0x000fe20000010000 */
[C---:B------:R-:W-:Y:S01]  /*11e80*/  HMMA.16816.F32.BF16 R8, R44.reuse, R54, R8 ;  /* 0x000000362c08723c */ /* 0x040fe20000041808 */
[----:B------:R-:W1:Y:S05]  /*11e90*/  LDSM.16.MT88.4 R52, [R103+0x6800] ;  /* 0x006800006734783b */ /* 0x000e6a0000004200 */
[----:B------:R-:W-:Y:S01]  /*11ea0*/  MUFU.EX2 R139, R139 ;  /* 0x0000008b008b7308 */ /* 0x000fe20000000800 */
[----:B------:R-:W-:Y:S01]  /*11eb0*/  FADD.FTZ R68, R68, R75 ;  /* 0x0000004b44447221 */ /* 0x000fe20000010000 */
[-CC-:B------:R-:W-:Y:S01]  /*11ec0*/  FFMA.FTZ R90, R197, R37.reuse, -R66.reuse ;  /* 0x00000025c55a7223 */ /* 0x180fe20000010842 */
[-CC-:B------:R-:W-:Y:S07]  /*11ed0*/  FFMA.FTZ R88, R195, R37.reuse, -R66.reuse ;  /* 0x00000025c3587223 */ /* 0x180fee0000010842 */
[----:B------:R-:W-:Y:S01]  /*11ee0*/  MUFU.EX2 R114, R114 ;  /* 0x0000007200727308 */ /* 0x000fe20000000800 */
[-C--:B------:R-:W-:Y:S01]  /*11ef0*/  FFMA.FTZ R91, R151, R37.reuse, -R66 ;  /* 0x00000025975b7223 */ /* 0x080fe20000010842 */
[-CC-:B------:R-:W-:Y:S01]  /*11f00*/  FFMA.FTZ R121, R121, R37.reuse, -R108.reuse ;  /* 0x0000002579797223 */ /* 0x180fe2000001086c */
[-C--:B------:R-:W-:Y:S07]  /*11f10*/  FFMA.FTZ R117, R117, R37.reuse, -R108 ;  /* 0x0000002575757223 */ /* 0x080fee000001086c */
[----:B------:R-:W-:Y:S01]  /*11f20*/  MUFU.EX2 R81, R81 ;  /* 0x0000005100517308 */ /* 0x000fe20000000800 */
[-CC-:B------:R-:W-:Y:S01]  /*11f30*/  FFMA.FTZ R113, R113, R37.reuse, -R66.reuse ;  /* 0x0000002571717223 */ /* 0x180fe20000010842 */
[-C--:B------:R-:W-:Y:S01]  /*11f40*/  FFMA.FTZ R109, R109, R37.reuse, -R66 ;  /* 0x000000256d6d7223 */ /* 0x080fe20000010842 */
[----:B------:R-:W-:Y:S01]  /*11f50*/  FADD.FTZ R73, R73, R74 ;  /* 0x0000004a49497221 */ /* 0x000fe20000010000 */
[C---:B------:R-:W-:Y:S06]  /*11f60*/  HMMA.16816.F32.BF16 R12, R44.reuse, R48, R12 ;  /* 0x000000302c0c723c */ /* 0x040fec000004180c */
[----:B------:R-:W-:Y:S01]  /*11f70*/  MUFU.EX2 R82, R82 ;  /* 0x0000005200527308 */ /* 0x000fe20000000800 */
[----:B------:R-:W-:Y:S01]  /*11f80*/  FADD.FTZ R72, R72, R73 ;  /* 0x0000004948487221 */ /* 0x000fe20000010000 */
[-CC-:B------:R-:W-:Y:S08]  /*11f90*/  FFMA.FTZ R64, R64, R37.reuse, -R66.reuse ;  /* 0x0000002540407223 */ /* 0x180ff00000010842 */
[----:B------:R-:W-:Y:S01]  /*11fa0*/  MUFU.EX2 R80, R80 ;  /* 0x0000005000507308 */ /* 0x000fe20000000800 */
[----:B------:R-:W-:Y:S01]  /*11fb0*/  FFMA.FTZ R39, R39, R37, -R66 ;  /* 0x0000002527277223 */ /* 0x000fe20000010842 */
[----:B------:R-:W-:Y:S01]  /*11fc0*/  ISETP.GT.AND P0, PT, R188, R167, PT ;  /* 0x000000a7bc00720c */ /* 0x000fe20003f04270 */
[C---:B------:R-:W-:Y:S01]  /*11fd0*/  HMMA.16816.F32.BF16 R16, R44.reuse, R50, R16 ;  /* 0x000000322c10723c */ /* 0x040fe20000041810 */
[----:B------:R-:W2:Y:S06]  /*11fe0*/  LDSM.16.MT88.4 R48, [R102+0x6800] ;  /* 0x006800006630783b */ /* 0x000eac0000004200 */
[----:B------:R-:W-:Y:S01]  /*11ff0*/  MUFU.EX2 R71, R71 ;  /* 0x0000004700477308 */ /* 0x000fe20000000800 */
[----:B------:R-:W-:Y:S09]  /*12000*/  IMAD.MOV.U32 R100, RZ, RZ, R36 ;  /* 0x000000ffff647224 */ /* 0x000ff200078e0024 */
[----:B------:R-:W-:Y:S10]  /*12010*/  MUFU.EX2 R99, R99 ;  /* 0x0000006300637308 */ /* 0x000ff40000000800 */
[----:B------:R-:W-:Y:S10]  /*12020*/  MUFU.EX2 R96, R96 ;  /* 0x0000006000607308 */ /* 0x000ff40000000800 */
        /* <DEDUP_REMOVED lines=8> */
[----:B------:R-:W3:Y:S10]  /*120b0*/  MUFU.EX2 R131, R133 ;  /* 0x0000008500837308 */ /* 0x000ef40000000800 */
[----:B------:R-:W4:Y:S01]  /*120c0*/  MUFU.EX2 R120, R120 ;  /* 0x0000007800787308 */ /* 0x000f220000000800 */
[C---:B--2---:R-:W-:Y:S09]  /*120d0*/  HMMA.16816.F32.BF16 R28, R44.reuse, R48, R28 ;  /* 0x000000302c1c723c */ /* 0x044ff2000004181c */
[----:B------:R-:W-:Y:S10]  /*120e0*/  MUFU.EX2 R126, R126 ;  /* 0x0000007e007e7308 */ /* 0x000ff40000000800 */
[----:B------:R-:W2:Y:S01]  /*120f0*/  MUFU.EX2 R129, R129 ;  /* 0x0000008100817308 */ /* 0x000ea20000000800 */
[----:B---3--:R-:W-:Y:S01]  /*12100*/  F2FP.BF16.F32.PACK_AB R40, R131, R122 ;  /* 0x0000007a8328723e */ /* 0x008fe200000010ff */
[----:B------:R-:W-:Y:S01]  /*12110*/  HMMA.16816.F32.BF16 R32, R44, R50, R32 ;  /* 0x000000322c20723c */ /* 0x000fe20000041820 */
[----:B------:R-:W3:Y:S07]  /*12120*/  LDSM.16.MT88.4 R48, [R152+0x7000] ;  /* 0x007000009830783b */ /* 0x000eee0000004200 */
        /* <DEDUP_REMOVED lines=9> */
[----:B----4-:R-:W-:Y:S01]  /*121c0*/  F2FP.BF16.F32.PACK_AB R42, R127, R120 ;  /* 0x000000787f2a723e */ /* 0x010fe200000010ff */
[----:B------:R-:W-:Y:S01]  /*121d0*/  FADD.FTZ R79, R79, R78 ;  /* 0x0000004e4f4f7221 */ /* 0x000fe20000010000 */
[----:B--2---:R-:W-:Y:S07]  /*121e0*/  F2FP.BF16.F32.PACK_AB R41, R129, R126 ;  /* 0x0000007e8129723e */ /* 0x004fee00000010ff */
[----:B------:R-:W2:Y:S01]  /*121f0*/  MUFU.EX2 R130, R130 ;  /* 0x0000008200827308 */ /* 0x000ea20000000800 */
[----:B------:R-:W-:Y:S02]  /*12200*/  FADD.FTZ R70, R70, R79 ;  /* 0x0000004f46467221 */ /* 0x000fe40000010000 */
[----:B------:R-:W-:Y:S01]  /*12210*/  LDSM.16.MT88.4 R76, [R103+0x9800] ;  /* 0x00980000674c783b */ /* 0x000fe20000004200 */
[C---:B-1----:R-:W-:Y:S06]  /*12220*/  HMMA.16816.F32.BF16 R4, R44.reuse, R52, R4 ;  /* 0x000000342c04723c */ /* 0x042fec0000041804 */
[----:B------:R-:W-:Y:S01]  /*12230*/  MUFU.EX2 R115, R117 ;  /* 0x0000007500737308 */ /* 0x000fe20000000800 */
[----:B-----5:R-:W-:Y:S09]  /*12240*/  F2FP.BF16.F32.PACK_AB R43, R124, R125 ;  /* 0x0000007d7c2b723e */ /* 0x020ff200000010ff */
[----:B------:R-:W1:Y:S01]  /*12250*/  MUFU.EX2 R128, R128 ;  /* 0x0000008000807308 */ /* 0x000e620000000800 */
        /* <DEDUP_REMOVED lines=40> */
[----:B------:R-:W5:Y:S07]  /*124e0*/  LDSM.16.MT88.4 R56, [R156+0x8800] ;  /* 0x008800009c38783b */ /* 0x000f6e0000004200 */
[C---:B---3--:R-:W-:Y:S08]  /*124f0*/  HMMA.16816.F32.BF16 R20, R44.reuse, R48, R20 ;  /* 0x000000302c14723c */ /* 0x048ff00000041814 */
[C---:B------:R-:W-:Y:S01]  /*12500*/  HMMA.16816.F32.BF16 R24, R44.reuse, R50, R24 ;  /* 0x000000322c18723c */ /* 0x040fe20000041818 */
[----:B------:R-:W3:Y:S07]  /*12510*/  LDSM.16.MT88.4 R48, [R152+0x8800] ;  /* 0x008800009830783b */ /* 0x000eee0000004200 */
[C---:B----4-:R-:W-:Y:S08]  /*12520*/  HMMA.16816.F32.BF16 R28, R44.reuse, R52, R28 ;  /* 0x000000342c1c723c */ /* 0x050ff0000004181c */
[----:B------:R-:W-:Y:S01]  /*12530*/  HMMA.16816.F32.BF16 R32, R44, R54, R32 ;  /* 0x000000362c20723c */ /* 0x000fe20000041820 */
[----:B------:R-:W4:Y:S07]  /*12540*/  LDSM.16.MT88.4 R44, [R102+0x8800] ;  /* 0x00880000662c783b */ /* 0x000f2e0000004200 */
[C---:B-----5:R-:W-:Y:S01]  /*12550*/  HMMA.16816.F32.BF16 R4, R40.reuse, R56, R4 ;  /* 0x000000382804723c */ /* 0x060fe20000041804 */
[----:B------:R-:W-:Y:S07]  /*12560*/  LDSM.16.MT88.4 R52, [R152+0x9000] ;  /* 0x009000009834783b */ /* 0x000fee0000004200 */
[C---:B------:R-:W-:Y:S01]  /*12570*/  HMMA.16816.F32.BF16 R8, R40.reuse, R58, R8 ;  /* 0x0000003a2808723c */ /* 0x040fe20000041808 */
[----:B------:R-:W-:Y:S07]  /*12580*/  LDSM.16.MT88.4 R56, [R103+0x9000] ;  /* 0x009000006738783b */ /* 0x000fee0000004200 */
[C---:B---3--:R-:W-:Y:S08]  /*12590*/  HMMA.16816.F32.BF16 R12, R40.reuse, R48, R12 ;  /* 0x00000030280c723c */ /* 0x048ff0000004180c */
[C---:B------:R-:W-:Y:S01]  /*125a0*/  HMMA.16816.F32.BF16 R16, R40.reuse, R50, R16 ;  /* 0x000000322810723c */ /* 0x040fe20000041810 */
[----:B------:R-:W3:Y:S07]  /*125b0*/  LDSM.16.MT88.4 R48, [R156+0x9000] ;  /* 0x009000009c30783b */ /* 0x000eee0000004200 */
[C---:B------:R-:W-:Y:S01]  /*125c0*/  HMMA.16816.F32.BF16 R20, R40.reuse, R60, R20 ;  /* 0x0000003c2814723c */ /* 0x040fe20000041814 */
[----:B------:R-:W-:Y:S02]  /*125d0*/  MUFU.EX2 R60, R113 ;  /* 0x00000071003c7308 */ /* 0x000fe40000000800 */
[-CC-:B------:R-:W-:Y:S05]  /*125e0*/  FFMA.FTZ R61, R111, R37.reuse, -R66.reuse ;  /* 0x000000256f3d7223 */ /* 0x180fea0000010842 */
[C---:B------:R-:W-:Y:S03]  /*125f0*/  HMMA.16816.F32.BF16 R24, R40.reuse, R62, R24 ;  /* 0x0000003e2818723c */ /* 0x040fe60000041818 */
[----:B------:R-:W5:Y:S01]  /*12600*/  MUFU.EX2 R61, R61 ;  /* 0x0000003d003d7308 */ /* 0x000f620000000800 */
[----:B------:R-:W-:Y:S09]  /*12610*/  FFMA.FTZ R63, R107, R37, -R66 ;  /* 0x000000256b3f7223 */ /* 0x000ff20000010842 */
[----:B------:R-:W-:Y:S01]  /*12620*/  MUFU.EX2 R62, R109 ;  /* 0x0000006d003e7308 */ /* 0x000fe20000000800 */
[C---:B----4-:R-:W-:Y:S09]  /*12630*/  HMMA.16816.F32.BF16 R28, R40.reuse, R44, R28 ;  /* 0x0000002c281c723c */ /* 0x050ff2000004181c */
[----:B------:R-:W4:Y:S01]  /*12640*/  MUFU.EX2 R63, R63 ;  /* 0x0000003f003f7308 */ /* 0x000f220000000800 */
[----:B------:R-:W-:Y:S01]  /*12650*/  HMMA.16816.F32.BF16 R32, R40, R46, R32 ;  /* 0x0000002e2820723c */ /* 0x000fe20000041820 */
[----:B------:R-:W3:Y:S02]  /*12660*/  LDSM.16.MT88.4 R44, [R102+0x9000] ;  /* 0x00900000662c783b */ /* 0x000ee40000004200 */
[----:B--2---:R-:W-:Y:S02]  /*12670*/  F2FP.BF16.F32.PACK_AB R40, R130, R119 ;  /* 0x000000778228723e */ /* 0x004fe400000010ff */
[----:B-1----:R-:W-:Y:S02]  /*12680*/  F2FP.BF16.F32.PACK_AB R42, R128, R115 ;  /* 0x00000073802a723e */ /* 0x002fe400000010ff */
[----:B-----5:R-:W-:Y:S02]  /*12690*/  F2FP.BF16.F32.PACK_AB R41, R61, R60 ;  /* 0x0000003c3d29723e */ /* 0x020fe400000010ff */
[----:B----4-:R-:W-:Y:S07]  /*126a0*/  F2FP.BF16.F32.PACK_AB R43, R63, R62 ;  /* 0x0000003e3f2b723e */ /* 0x010fee00000010ff */
[C---:B---3--:R-:W-:Y:S03]  /*126b0*/  HMMA.16816.F32.BF16 R4, R40.reuse, R48, R4 ;  /* 0x000000302804723c */ /* 0x048fe60000041804 */
[-CC-:B------:R-:W-:Y:S01]  /*126c0*/  FFMA.FTZ R48, R105, R37.reuse, -R108.reuse ;  /* 0x0000002569307223 */ /* 0x180fe2000001086c */
[-CC-:B------:R-:W-:Y:S04]  /*126d0*/  FFMA.FTZ R49, R106, R37.reuse, -R108.reuse ;  /* 0x000000256a317223 */ /* 0x180fe8000001086c */
[C---:B------:R-:W-:Y:S01]  /*126e0*/  HMMA.16816.F32.BF16 R8, R40.reuse, R50, R8 ;  /* 0x000000322808723c */ /* 0x040fe20000041808 */
[----:B------:R-:W-:Y:S02]  /*126f0*/  MUFU.EX2 R48, R48 ;  /* 0x0000003000307308 */ /* 0x000fe40000000800 */
[-CC-:B------:R-:W-:Y:S01]  /*12700*/  FFMA.FTZ R50, R67, R37.reuse, -R108.reuse ;  /* 0x0000002543327223 */ /* 0x180fe2000001086c */
[-C--:B------:R-:W-:Y:S07]  /*12710*/  FFMA.FTZ R108, R104, R37.reuse, -R108 ;  /* 0x00000025686c7223 */ /* 0x080fee000001086c */
[----:B------:R-:W1:Y:S01]  /*12720*/  MUFU.EX2 R49, R49 ;  /* 0x0000003100317308 */ /* 0x000e620000000800 */
[C---:B------:R-:W-:Y:S09]  /*12730*/  HMMA.16816.F32.BF16 R12, R40.reuse, R52, R12 ;  /* 0x00000034280c723c */ /* 0x040ff2000004180c */
[----:B------:R-:W-:Y:S01]  /*12740*/  MUFU.EX2 R50, R50 ;  /* 0x0000003200327308 */ /* 0x000fe20000000800 */
[----:B------:R-:W-:Y:S01]  /*12750*/  FADD.FTZ R53, R81, R68 ;  /* 0x0000004451357221 */ /* 0x000fe20000010000 */
[-CC-:B------:R-:W-:Y:S08]  /*12760*/  FFMA.FTZ R52, R65, R37.reuse, -R66.reuse ;  /* 0x0000002541347223 */ /* 0x180ff00000010842 */
[----:B------:R-:W2:Y:S01]  /*12770*/  MUFU.EX2 R51, R108 ;  /* 0x0000006c00337308 */ /* 0x000ea20000000800 */
[----:B------:R-:W-:Y:S01]  /*12780*/  FFMA.FTZ R66, R38, R37, -R66 ;  /* 0x0000002526427223 */ /* 0x000fe20000010842 */
[----:B------:R-:W-:Y:S01]  /*12790*/  FADD.FTZ R53, R82, R53 ;  /* 0x0000003552357221 */ /* 0x000fe20000010000 */
[C---:B------:R-:W-:Y:S07]  /*127a0*/  HMMA.16816.F32.BF16 R16, R40.reuse, R54, R16 ;  /* 0x000000362810723c */ /* 0x040fee0000041810 */
[----:B------:R-:W-:Y:S01]  /*127b0*/  MUFU.EX2 R37, R64 ;  /* 0x0000004000257308 */ /* 0x000fe20000000800 */
[----:B-1----:R-:W-:Y:S01]  /*127c0*/  F2FP.BF16.F32.PACK_AB R68, R49, R48 ;  /* 0x000000303144723e */ /* 0x002fe200000010ff */
[----:B------:R-:W-:Y:S08]  /*127d0*/  FADD.FTZ R80, R80, R53 ;  /* 0x0000003550507221 */ /* 0x000ff00000010000 */
[----:B------:R-:W1:Y:S01]  /*127e0*/  MUFU.EX2 R52, R52 ;  /* 0x0000003400347308 */ /* 0x000e620000000800 */
[C---:B------:R-:W-:Y:S09]  /*127f0*/  HMMA.16816.F32.BF16 R20, R40.reuse, R56, R20 ;  /* 0x000000382814723c */ /* 0x040ff20000041814 */
[----:B------:R-:W-:Y:S01]  /*12800*/  MUFU.EX2 R38, R39 ;  /* 0x0000002700267308 */ /* 0x000fe20000000800 */
[----:B--2---:R-:W-:Y:S01]  /*12810*/  F2FP.BF16.F32.PACK_AB R70, R51, R50 ;  /* 0x000000323346723e */ /* 0x004fe200000010ff */
[----:B------:R-:W-:Y:S08]  /*12820*/  FADD.FTZ R80, R71, R80 ;  /* 0x0000005047507221 */ /* 0x000ff00000010000 */
[----:B------:R-:W2:Y:S01]  /*12830*/  MUFU.EX2 R193, R66 ;  /* 0x0000004200c17308 */ /* 0x000ea20000000800 */
[C---:B------:R-:W-:Y:S03]  /*12840*/  HMMA.16816.F32.BF16 R24, R40.reuse, R58, R24 ;  /* 0x0000003a2818723c */ /* 0x040fe60000041818 */
[----:B-1----:R-:W-:Y:S05]  /*12850*/  F2FP.BF16.F32.PACK_AB R69, R37, R52 ;  /* 0x000000342545723e */ /* 0x002fea00000010ff */
[C---:B------:R-:W-:Y:S03]  /*12860*/  HMMA.16816.F32.BF16 R28, R40.reuse, R44, R28 ;  /* 0x0000002c281c723c */ /* 0x040fe6000004181c */
[----:B--2---:R-:W-:Y:S01]  /*12870*/  F2FP.BF16.F32.PACK_AB R71, R193, R38 ;  /* 0x00000026c147723e */ /* 0x004fe200000010ff */
        /* <DEDUP_REMOVED lines=48> */
.L_x_13998:
        /* <DEDUP_REMOVED lines=10> */
.L_x_14013:
        /* <DEDUP_REMOVED lines=88> */
[----:B------:R-:W-:Y:S01]  /*131a0*/  LOP3.LUT R13, R37, 0x1f8, RZ, 0xc0, !PT ;  /* 0x000001f8250d7812 */ /* 0x000fe200078ec0ff */
[----:B------:R3:W5:Y:S01]  /*131b0*/  LD.E.64 R44, desc[UR4][R2.64+0x78] ;  /* 0x00007804022c7980 */ /* 0x000762000c101b00 */
[----:B------:R-:W3:Y:S01]  /*131c0*/  @P0 MUFU.LG2 R6, R6 ;  /* 0x0000000600060308 */ /* 0x000ee20000000c00 */
[----:B------:R-:W-:Y:S02]  /*131d0*/  SHF.R.U32.HI R39, RZ, 0x2, R4 ;  /* 0x00000002ff277819 */ /* 0x000fe40000011604 */
[----:B------:R2:W5:Y:S01]  /*131e0*/  LD.E.64 R42, desc[UR4][R2.64+0xa8] ;  /* 0x0000a804022a7980 */ /* 0x000562000c101b00 */
[----:B-1----:R-:W-:Y:S01]  /*131f0*/  @P1 FMUL.FTZ R14, R14, 0.69314718246459960938 ;  /* 0x3f3172180e0e1820 */ /* 0x002fe20000410000 */
[----:B------:R-:W-:-:S03]  /*13200*/  LOP3.LUT R7, R8, 0x10, RZ, 0xc0, !PT ;  /* 0x0000001008077812 */ /* 0x000fc600078ec0ff */
[----:B-----5:R-:W-:Y:S01]  /*13210*/  @P1 FFMA.FTZ R38, R5, R36, R14 ;  /* 0x0000002405261223 */ /* 0x020fe2000001000e */
[----:B------:R-:W-:Y:S01]  /*13220*/  BAR.SYNC.DEFER_BLOCKING 0x0 ;  /* 0x0000000000007b1d */ /* 0x000fe20000010000 */
[----:B------:R-:W-:Y:S01]  /*13230*/  LOP3.LUT P1, RZ, R4, 0x3, RZ, 0xc0, !PT ;  /* 0x0000000304ff7812 */ /* 0x000fe2000782c0ff */
[----:B---3--:R-:W-:Y:S01]  /*13240*/  @P0 FMUL.FTZ R6, R6, 0.69314718246459960938 ;  /* 0x3f31721806060820 */ /* 0x008fe20000410000 */
[----:B------:R-:W-:-:S03]  /*13250*/  MOV R36, 0xff800000 ;  /* 0xff80000000247802 */ /* 0x000fc60000000f00 */
[----:B------:R-:W-:Y:S01]  /*13260*/  @P0 FFMA.FTZ R36, R5, R0, R6 ;  /* 0x0000000005240223 */ /* 0x000fe20000010006 */
[----:B------:R-:W-:Y:S01]  /*13270*/  BSSY.RECONVERGENT B0, `(.L_x_14007) ;  /* 0x000001b000007945 */ /* 0x000fe20003800200 */
[----:B----4-:R-:W-:Y:S01]  /*13280*/  IMAD R179, R10, UR8, R179 ;  /* 0x000000080ab37c24 */ /* 0x010fe2000f8e02b3 */
[----:B------:R-:W-:-:S03]  /*13290*/  SHF.R.U32.HI R10, RZ, 0x1, R4 ;  /* 0x00000001ff0a7819 */ /* 0x000fc60000011604 */
[----:B--2---:R-:W-:Y:S01]  /*132a0*/  IMAD R9, R179, R9, R178 ;  /* 0x00000009b3097224 */ /* 0x004fe200078e02b2 */
[----:B------:R-:W-:Y:S02]  /*132b0*/  LOP3.LUT R4, R13, 0x38, R10, 0x78, !PT ;  /* 0x000000380d047812 */ /* 0x000fe400078e780a */
[----:B------:R-:W-:Y:S01]  /*132c0*/  LOP3.LUT R10, R10, 0x30, RZ, 0xc0, !PT ;  /* 0x000000300a0a7812 */ /* 0x000fe200078ec0ff */
[----:B------:R-:W-:Y:S01]  /*132d0*/  IMAD R176, R11, R9, R176 ;  /* 0x000000090bb07224 */ /* 0x000fe200078e02b0 */
[----:B------:R-:W-:Y:S02]  /*132e0*/  LEA R0, R4, R7, 0x2 ;  /* 0x0000000704007211 */ /* 0x000fe400078e10ff */
[----:B------:R-:W-:-:S03]  /*132f0*/  LOP3.LUT R39, R10, 0x7, R39, 0xf8, !PT ;  /* 0x000000070a277812 */ /* 0x000fc600078ef827 */
        /* <DEDUP_REMOVED lines=10> */
[C---:B-1----:R-:W-:Y:S02]  /*133a0*/  IADD3 R0, P0, PT, R176.reuse, R39, RZ ;  /* 0x00000027b0007210 */ /* 0x042fe40007f1e0ff */
[-C--:B------:R-:W-:Y:S02]  /*133b0*/  ISETP.GE.AND P2, PT, R39, R166.reuse, PT ;  /* 0x000000a62700720c */ /* 0x080fe40003f46270 */
[----:B------:R-:W-:Y:S02]  /*133c0*/  ISETP.GE.AND P1, PT, R41, R166, PT ;  /* 0x000000a62900720c */ /* 0x000fe40003f26270 */
[----:B------:R-:W-:Y:S02]  /*133d0*/  LEA.HI.X.SX32 R39, R176, RZ, 0x1, P0 ;  /* 0x000000ffb0277211 */ /* 0x000fe400000f0eff */
[----:B------:R-:W-:-:S04]  /*133e0*/  LEA R42, P0, R0, R42, 0x2 ;  /* 0x0000002a002a7211 */ /* 0x000fc800078010ff */
[----:B------:R-:W-:-:S05]  /*133f0*/  LEA.HI.X R43, R0, R43, R39, 0x2, P0 ;  /* 0x0000002b002b7211 */ /* 0x000fca00000f1427 */
[----:B------:R1:W-:Y:S04]  /*13400*/  @!P2 ST.E desc[UR4][R42.64], R38 ;  /* 0x000000262a00a985 */ /* 0x0003e8000c101904 */
[----:B------:R1:W-:Y:S02]  /*13410*/  @!P1 ST.E desc[UR4][R42.64+0x20], R36 ;  /* 0x000020242a009985 */ /* 0x0003e4000c101904 */
.L_x_14008:
[----:B------:R-:W-:Y:S05]  /*13420*/  BSYNC.RECONVERGENT B0 ;  /* 0x0000000000007941 */ /* 0x000fea0003800200 */
.L_x_14007:
[----:B------:R5:W2:Y:S01]  /*13430*/  LD.E R2, desc[UR4][R2.64+0xc0] ;  /* 0x0000c00402027980 */ /* 0x000aa2000c101900 */
[C---:B-1----:R-:W-:Y:S01]  /*13440*/  LOP3.LUT R36, R37.reuse, 0xfc0, RZ, 0xc0, !PT ;  /* 0x00000fc025247812 */ /* 0x042fe200078ec0ff */
[----:B------:R-:W-:Y:S01]  /*13450*/  IMAD R40, R176, R40, RZ ;  /* 0x00000028b0287224 */ /* 0x000fe200078e02ff */
[----:B------:R-:W1:Y:S02]  /*13460*/  S2R R0, SR_TID.X ;  /* 0x0000000000007919 */ /* 0x000e640000002100 */
        /* <DEDUP_REMOVED lines=9> */
[----:B--2---:R-:W-:Y:S02]  /*13500*/  ISETP.GE.AND P0, PT, R37, R2, PT ;  /* 0x000000022500720c */ /* 0x004fe40003f06270 */
        /* <DEDUP_REMOVED lines=21> */
[----:B-1----:R-:W-:Y:S05]  /*13660*/  @P0 RET.REL.NODEC R172 `(_ZN5flash24flash_fwd_splitkv_kernelI23Flash_fwd_kernel_traitsILi64ELi64ELi128ELi4ELb0ELb0EN7cutlass10bfloat16_tE19Flash_kernel_traitsILi64ELi64ELi128ELi4ES3_EELb0ELb1ELb1ELb0ELb0ELb0ELb1ELb0EEEvNS_16Flash_fwd_paramsE) ;  /* 0xfffffec8ac640950 */ /* 0x002fea0003c3ffff */
[----:B------:R-:W-:Y:S01]  /*13670*/  MOV R173, 0x0 ;  /* 0x0000000000ad7802 */ /* 0x000fe20000000f00 */
[----:B------:R1:W-:Y:S03]  /*13680*/  ST.E.128 desc[UR4][R36.64+0x3800], R4 ;  /* 0x0038000424007985 */ /* 0x0003e6000c101d04 */
[----:B-1----:R-:W-:Y:S05]  /*13690*/  RET.REL.NODEC R172 `(_ZN5flash24flash_fwd_splitkv_kernelI23Flash_fwd_kernel_traitsILi64ELi64ELi128ELi4ELb0ELb0EN7cutlass10bfloat16_tE19Flash_kernel_traitsILi64ELi64ELi128ELi4ES3_EELb0ELb1ELb1ELb0ELb0ELb0ELb1ELb0EEEvNS_16Flash_fwd_paramsE) ;  /* 0xfffffec8ac587950 */ /* 0x002fea0003c3ffff */
.L_x_14006:
[----:B------:R-:W-:Y:S01]  /*136a0*/  MOV R9, 0x2 ;  /* 0x0000000200097802 */ /* 0x000fe20000000f00 */
[----:B------:R-:W-:Y:S01]  /*136b0*/  IMAD.MOV.U32 R4, RZ, RZ, 0x1f ;  /* 0x0000001fff047424 */ /* 0x000fe200078e00ff */
[----:B------:R-:W-:-:S07]  /*136c0*/  MOV R6, 0xffffffff ;  /* 0xffffffff00067802 */ /* 0x000fce0000000f00 */
[----:B-1---5:R-:W-:Y:S05]  /*136d0*/  WARPSYNC.COLLECTIVE R6, `(.L_x_14009) ;  /* 0x0000000006087348 */ /* 0x022fea0003c00000 */
[----:B------:R2:W3:Y:S02]  /*136e0*/  SHFL.BFLY P0, R11, R194, R9, R4 ;  /* 0x0c000009c20b7389 */ /* 0x0004e40000000004 */
[----:B-123-5:R-:W-:Y:S05]  /*136f0*/  ENDCOLLECTIVE ;  /* 0x000000000000791b */ /* 0x02efea0003800000 */
.L_x_14009:
[----:B------:R-:W-:Y:S02]  /*13700*/  IMAD.MOV.U32 R7, RZ, RZ, R11 ;  /* 0x000000ffff077224 */ /* 0x000fe400078e000b */
[----:B------:R-:W-:Y:S02]  /*13710*/  IMAD.MOV.U32 R9, RZ, RZ, 0x1 ;  /* 0x00000001ff097424 */ /* 0x000fe400078e00ff */
[----:B------:R-:W-:-:S05]  /*13720*/  FADD.FTZ R10, R7, R194 ;  /* 0x000000c2070a7221 */ /* 0x000fca0000010000 */
[----:B------:R-:W-:-:S07]  /*13730*/  MOV R194, R10 ;  /* 0x0000000a00c27202 */ /* 0x000fce0000000f00 */
[----:B------:R-:W-:Y:S05]  /*13740*/  WARPSYNC.COLLECTIVE R6, `(.L_x_14010) ;  /* 0x0000000006087348 */ /* 0x000fea0003c00000 */
[----:B------:R1:W2:Y:S02]  /*13750*/  SHFL.BFLY P0, R11, R194, R9, R4 ;  /* 0x0c000009c20b7389 */ /* 0x0002a40000000004 */
[----:B-12---:R-:W-:Y:S05]  /*13760*/  ENDCOLLECTIVE ;  /* 0x000000000000791b */ /* 0x006fea0003800000 */
.L_x_14010:
[----:B------:R-:W-:Y:S01]  /*13770*/  MOV R194, R193 ;  /* 0x000000c100c27202 */ /* 0x000fe20000000f00 */
[----:B------:R-:W-:Y:S01]  /*13780*/  IMAD.MOV.U32 R9, RZ, RZ, 0x2 ;  /* 0x00000002ff097424 */ /* 0x000fe200078e00ff */
[----:B------:R-:W-:-:S07]  /*13790*/  MOV R7, R11 ;  /* 0x0000000b00077202 */ /* 0x000fce0000000f00 */
[----:B------:R-:W-:Y:S05]  /*137a0*/  WARPSYNC.COLLECTIVE R6, `(.L_x_14011) ;  /* 0x0000000006087348 */ /* 0x000fea0003c00000 */
[----:B------:R1:W2:Y:S02]  /*137b0*/  SHFL.BFLY P0, R11, R194, R9, R4 ;  /* 0x0c000009c20b7389 */ /* 0x0002a40000000004 */
[----:B-12---:R-:W-:Y:S05]  /*137c0*/  ENDCOLLECTIVE ;  /* 0x000000000000791b */ /* 0x006fea0003800000 */
.L_x_14011:
[----:B------:R-:W-:Y:S01]  /*137d0*/  FADD.FTZ R7, R10, R7 ;  /* 0x000000070a077221 */ /* 0x000fe20000010000 */
[----:B------:R-:W-:Y:S01]  /*137e0*/  FADD.FTZ R8, R11, R193 ;  /* 0x000000c10b087221 */ /* 0x000fe20000010000 */
[----:B------:R-:W-:-:S04]  /*137f0*/  MOV R9, 0x1 ;  /* 0x0000000100097802 */ /* 0x000fc80000000f00 */
[----:B------:R-:W-:-:S07]  /*13800*/  MOV R194, R8 ;  /* 0x0000000800c27202 */ /* 0x000fce0000000f00 */
[----:B------:R-:W-:Y:S05]  /*13810*/  WARPSYNC.COLLECTIVE R6, `(.L_x_14012) ;  /* 0x0000000006087348 */ /* 0x000fea0003c00000 */
[----:B------:R1:W2:Y:S02]  /*13820*/  SHFL.BFLY P0, R11, R194, R9, R4 ;  /* 0x0c000009c20b7389 */ /* 0x0002a40000000004 */
[----:B-12---:R-:W-:Y:S05]  /*13830*/  ENDCOLLECTIVE ;  /* 0x000000000000791b */ /* 0x006fea0003800000 */
.L_x_14012:
[----:B------:R-:W-:Y:S05]  /*13840*/  BRA `(.L_x_14013) ;  /* 0xfffffff000f47947 */ /* 0x000fea000383ffff */
.L_x_14014:
        /* <DEDUP_REMOVED lines=11> */
.L_x_14832:


//--------------------- .text._ZN5flash24flash_fwd_splitkv_kernelI23Flash_fwd_kernel_traitsILi64ELi64ELi128ELi4ELb0ELb0EN7cutlass10bfloat16_tE19Flash_kernel_traitsILi64ELi64ELi128ELi4ES3_EELb0ELb1ELb1ELb0ELb0ELb1ELb1ELb0EEEvNS_16Flash_fwd_paramsE --------------------------
	.section	.text._ZN5flash24flash_fwd_splitkv_kernelI23Flash_fwd_kernel_traitsILi64ELi64ELi128ELi4ELb0ELb0EN7cutlass10bfloat16_tE19Flash_kernel_traitsILi64ELi64ELi128ELi4ES3_EELb0ELb1ELb1ELb0ELb0ELb1ELb1ELb0EEEvNS_16Flash_fwd_paramsE,"ax",@progbits
	.align	128
        .global         _ZN5flash24flash_fwd_splitkv_kernelI23Flash_fwd_kernel_traitsILi64ELi64ELi128ELi4ELb0ELb0EN7cutlass10bfloat16_tE19Flash_kernel_traitsILi64ELi64ELi128ELi4ES3_EELb0ELb1ELb1ELb0ELb0ELb1ELb1ELb0EEEvNS_16Flash_fwd_paramsE
        .type           _ZN5flash24flash_fwd_splitkv_kernelI23Flash_fwd_kernel_traitsILi64ELi64ELi128ELi4ELb0ELb0EN7cutlass10bfloat16_tE19Flash_kernel_traitsILi64ELi64ELi128ELi4ES3_EELb0ELb1ELb1ELb0ELb0ELb1ELb1ELb0EEEvNS_16Flash_fwd_paramsE,@function
        .size           _ZN5flash24flash_fwd_splitkv_kernelI23Flash_fwd_kernel_traitsILi64ELi64ELi128ELi4ELb0ELb0EN7cutlass10bfloat16_tE19Flash_kernel_traitsILi64ELi64ELi128ELi4ES3_EELb0ELb1ELb1ELb0ELb0ELb1ELb1ELb0EEEvNS_16Flash_fwd_paramsE,(.L_x_14833 - _ZN5flash24flash_fwd_splitkv_kernelI23Flash_fwd_kernel_traitsILi64ELi64ELi128ELi4ELb0ELb0EN7cutlass10bfloat16_tE19Flash_kernel_traitsILi64ELi64ELi128ELi4ES3_EELb0ELb1ELb1ELb0ELb0ELb1ELb1ELb0EEEvNS_16Flash_fwd_paramsE)
        .other          _ZN5flash24flash_fwd_splitkv_kernelI23Flash_fwd_kernel_traitsILi64ELi64ELi128ELi4ELb0ELb0EN7cutlass10bfloat16_tE19Flash_kernel_traitsILi64ELi64ELi128ELi4ES3_EELb0ELb1ELb1ELb0ELb0ELb1ELb1ELb0EEEvNS_16Flash_fwd_paramsE,@"STO_CUDA_ENTRY STV_DEFAULT"
_ZN5flash24flash_fwd_splitkv_kernelI23Flash_fwd_kernel_traitsILi64ELi64ELi128ELi4ELb0ELb0EN7cutlass10bfloat16_tE19Flash_kernel_traitsILi64ELi64ELi128ELi4ES3_EELb0ELb1ELb1ELb0ELb0ELb1ELb1ELb0EEEvNS_16Flash_fwd_paramsE:
.text._ZN5flash24flash_fwd_splitkv_kernelI23Flash_fwd_kernel_traitsILi64ELi64ELi128ELi4ELb0ELb0EN7cutlass10bfloat16_tE19Flash_kernel_traitsILi64ELi64ELi128ELi4ES3_EELb0ELb1ELb1ELb0ELb0ELb1ELb1ELb0EEEvNS_16Flash_fwd_paramsE:
        /* <DEDUP_REMOVED lines=29> */
[----:B------:R-:W-:Y:S05]  /*01d0*/  CALL.REL.NOINC `($_ZN5flash24flash_fwd_splitkv_kernelI23Flash_fwd_kernel_traitsILi64ELi64ELi128ELi4ELb0ELb0EN7cutlass10bfloat16_tE19Flash_kernel_traitsILi64ELi64ELi128ELi4ES3_EELb0ELb1ELb1ELb0ELb0ELb1ELb1ELb0EEEvNS_16Flash_fwd_paramsE$_ZN5flash30compute_attn_1rowblock_splitkvI23Flash_fwd_kernel_traitsILi64ELi64ELi128ELi4ELb0ELb0EN7cutlass10bfloat16_tE19Flash_kernel_traitsILi64ELi64ELi128ELi4ES3_EELb0ELb1ELb1ELb0ELb0ELb1ELb1ELb0ENS_16Flash_fwd_paramsEEEvRKT8_iiiii) ;  /* 0x0000000000087944 */ /* 0x000fea0003c00000 */
[----:B------:R-:W-:Y:S05]  /*01e0*/  BSYNC.RECONVERGENT B3 ;  /* 0x0000000000037941 */ /* 0x000fea0003800200 */
.L_x_14015:
[----:B------:R-:W-:Y:S05]  /*01f0*/  EXIT ;  /* 0x000000000000794d */ /* 0x000fea0003800000 */
        .type           $_ZN5flash24flash_fwd_splitkv_kernelI23Flash_fwd_kernel_traitsILi64ELi64ELi128ELi4ELb0ELb0EN7cutlass10bfloat16_tE19Flash_kernel_traitsILi64ELi64ELi128ELi4ES3_EELb0ELb1ELb1ELb0ELb0ELb1ELb1ELb0EEEvNS_16Flash_fwd_paramsE$_ZN5flash30compute_attn_1rowblock_splitkvI23Flash_fwd_kernel_traitsILi64ELi64ELi128ELi4ELb0ELb0EN7cutlass10bfloat16_tE19Flash_kernel_traitsILi64ELi64ELi128ELi4ES3_EELb0ELb1ELb1ELb0ELb0ELb1ELb1ELb0ENS_16Flash_fwd_paramsEEEvRKT8_iiiii,@function
        .size           $_ZN5flash24flash_fwd_splitkv_kernelI23Flash_fwd_kernel_traitsILi64ELi64ELi128ELi4ELb0ELb0EN7cutlass10bfloat16_tE19Flash_kernel_traitsILi64ELi64ELi128ELi4ES3_EELb0ELb1ELb1ELb0ELb0ELb1ELb1ELb0EEEvNS_16Flash_fwd_paramsE$_ZN5flash30compute_attn_1rowblock_splitkvI23Flash_fwd_kernel_traitsILi64ELi64ELi128ELi4ELb0ELb0EN7cutlass10bfloat16_tE19Flash_kernel_traitsILi64ELi64ELi128ELi4ES3_EELb0ELb1ELb1ELb0ELb0ELb1ELb1ELb0ENS_16Flash_fwd_paramsEEEvRKT8_iiiii,(.L_x_14833 - $_ZN5flash24flash_fwd_splitkv_kernelI23Flash_fwd_kernel_traitsILi64ELi64ELi128ELi4ELb0ELb0EN7cutlass10bfloat16_tE19Flash_kernel_traitsILi64ELi64ELi128ELi4ES3_EELb0ELb1ELb1ELb0ELb0ELb1ELb1ELb0EEEvNS_16Flash_fwd_paramsE$_ZN5flash30compute_attn_1rowblock_splitkvI23Flash_fwd_kernel_traitsILi64ELi64ELi128ELi4ELb0ELb0EN7cutlass10bfloat16_tE19Flash_kernel_traitsILi64ELi64ELi128ELi4ES3_EELb0ELb1ELb1ELb0ELb0ELb1ELb1ELb0ENS_16Flash_fwd_paramsEEEvRKT8_iiiii)
$_ZN5flash24flash_fwd_splitkv_kernelI23Flash_fwd_kernel_traitsILi64ELi64ELi128ELi4ELb0ELb0EN7cutlass10bfloat16_tE19Flash_kernel_traitsILi64ELi64ELi128ELi4ES3_EELb0ELb1ELb1ELb0ELb0ELb1ELb1ELb0EEEvNS_16Flash_fwd_paramsE$_ZN5flash30compute_attn_1rowblock_splitkvI23Flash_fwd_kernel_traitsILi64ELi64ELi128ELi4ELb0ELb0EN7cutlass10bfloat16_tE19Flash_kernel_traitsILi64ELi64ELi128ELi4ES3_EELb0ELb1ELb1ELb0ELb0ELb1ELb1ELb0ENS_16Flash_fwd_paramsEEEvRKT8_iiiii:
        /* <DEDUP_REMOVED lines=39> */
.L_x_14017:
[----:B------:R-:W-:Y:S05]  /*0470*/  BSYNC.RECONVERGENT B0 ;  /* 0x0000000000007941 */ /* 0x000fea0003800200 */
.L_x_14016:
[----:B------:R-:W-:Y:S04]  /*0480*/  BSSY.RECONVERGENT B0, `(.L_x_14018) ;  /* 0x0000007000007945 */ /* 0x000fe80003800200 */
[----:B------:R-:W-:Y:S05]  /*0490*/  @!P3 BRA `(.L_x_14019) ;  /* 0x000000000014b947 */ /* 0x000fea0003800000 */
[----:B-----5:R-:W4:Y:S02]  /*04a0*/  LD.E.U8 R8, desc[UR4][R2.64+0x1b2] ;  /* 0x0001b20402087980 */ /* 0x020f24000c101100 */
[----:B----4-:R-:W-:-:S13]  /*04b0*/  ISETP.NE.AND P1, PT, R8, RZ, PT ;  /* 0x000000ff0800720c */ /* 0x010fda0003f25270 */
[----:B------:R-:W4:Y:S02]  /*04c0*/  @P1 LD.E R9, desc[UR4][R16.64+0x4] ;  /* 0x0000040410091980 */ /* 0x000f24000c101900 */
[----:B----4-:R-:W-:-:S06]  /*04d0*/  @P1 IADD3 R8, PT, PT, R9, -R14, RZ ;  /* 0x8000000e09081210 */ /* 0x010fcc0007ffe0ff */
[----:B------:R4:W5:Y:S02]  /*04e0*/  @!P1 LD.E R8, desc[UR4][R16.64] ;  /* 0x0000000410089980 */ /* 0x000964000c101900 */
.L_x_14019:
[----:B------:R-:W-:Y:S05]  /*04f0*/  BSYNC.RECONVERGENT B0 ;  /* 0x0000000000007941 */ /* 0x000fea0003800200 */
.L_x_14018:
        /* <DEDUP_REMOVED lines=8> */
.L_x_14021:
[----:B------:R-:W5:Y:S01]  /*0580*/  LD.E.64 R10, desc[UR4][R2.64+0x108] ;  /* 0x00010804020a7980 */ /* 0x000f62000c101b00 */
[----:B------:R-:W-:Y:S01]  /*0590*/  BSSY.RECONVERGENT B0, `(.L_x_14023) ;  /* 0x0000006000007945 */ /* 0x000fe20003800200 */
[----:B------:R-:W-:Y:S01]  /*05a0*/  IMAD.MOV.U32 R7, RZ, RZ, RZ ;  /* 0x000000ffff077224 */ /* 0x000fe200078e00ff */
[----:B-----5:R-:W-:-:S04]  /*05b0*/  ISETP.NE.U32.AND P0, PT, R10, RZ, PT ;  /* 0x000000ff0a00720c */ /* 0x020fc80003f05070 */
[----:B------:R-:W-:-:S13]  /*05c0*/  ISETP.NE.AND.EX P0, PT, R11, RZ, PT, P0 ;  /* 0x000000ff0b00720c */ /* 0x000fda0003f05300 */
[----:B------:R-:W-:Y:S05]  /*05d0*/  @!P0 BRA `(.L_x_14024) ;  /* 0x0000000000048947 */ /* 0x000fea0003800000 */
[----:B------:R1:W5:Y:S02]  /*05e0*/  LD.E R7, desc[UR4][R2.64+0xbc] ;  /* 0x0000bc0402077980 */ /* 0x000364000c101900 */
.L_x_14024:
[----:B------:R-:W-:Y:S05]  /*05f0*/  BSYNC.RECONVERGENT B0 ;  /* 0x0000000000007941 */ /* 0x000fea0003800200 */
.L_x_14023:
[----:B-----5:R-:W-:Y:S02]  /*0600*/  IADD3 R8, PT, PT, R7, R8, -R13 ;  /* 0x0000000807087210 */ /* 0x020fe40007ffe80d */
.L_x_14022:
[----:B------:R-:W-:Y:S05]  /*0610*/  BSYNC.RECONVERGENT B1 ;  /* 0x0000000000017941 */ /* 0x000fea0003800200 */
.L_x_14020:
[----:B------:R-:W-:Y:S01]  /*0620*/  IMAD.SHL.U32 R202, R29, 0x40, RZ ;  /* 0x000000401dca7824 */ /* 0x000fe200078e00ff */
[----:B------:R-:W-:-:S04]  /*0630*/  MOV R199, 0x0 ;  /* 0x0000000000c77802 */ /* 0x000fc80000000f00 */
[----:B------:R-:W-:-:S13]  /*0640*/  ISETP.GT.AND P0, PT, R101, R202, PT ;  /* 0x000000ca6500720c */ /* 0x000fda0003f04270 */
[----:B-1234-:R-:W-:Y:S05]  /*0650*/  @!P0 RET.REL.NODEC R198 `(_ZN5flash24flash_fwd_splitkv_kernelI23Flash_fwd_kernel_traitsILi64ELi64ELi128ELi4ELb0ELb0EN7cutlass10bfloat16_tE19Flash_kernel_traitsILi64ELi64ELi128ELi4ES3_EELb0ELb1ELb1ELb0ELb0ELb1ELb1ELb0EEEvNS_16Flash_fwd_paramsE) ;  /* 0xfffffff8c6688950 */ /* 0x01efea0003c3ffff */
[----:B------:R-:W2:Y:S04]  /*0660*/  LD.E R10, desc[UR4][R2.64+0xb8] ;  /* 0x0000b804020a7980 */ /* 0x000ea8000c101900 */
[----:B------:R-:W3:Y:S04]  /*0670*/  LD.E R9, desc[UR4][R2.64+0x184] ;  /* 0x0001840402097980 */ /* 0x000ee8000c101900 */
[----:B------:R-:W4:Y:S01]  /*0680*/  LD.E R7, desc[UR4][R2.64+0x188] ;  /* 0x0001880402077980 */ /* 0x000f22000c101900 */
[----:B------:R-:W-:Y:S01]  /*0690*/  IABS R12, R6 ;  /* 0x00000006000c7213 */ /* 0x000fe20000000000 */
[----:B------:R-:W-:-:S03]  /*06a0*/  IMAD.IADD R100, R202, 0x1, R8 ;  /* 0x00000001ca647824 */ /* 0x000fc600078e0208 */
        /* <DEDUP_REMOVED lines=8> */
[----:B--2---:R-:W-:Y:S01]  /*0730*/  VIADD R10, R10, 0x7f ;  /* 0x0000007f0a0a7836 */ /* 0x004fe20000000000 */
[----:B---3--:R-:W-:-:S04]  /*0740*/  IADD3 R9, PT, PT, R100, -R101, -R9 ;  /* 0x8000006564097210 */ /* 0x008fc80007ffe809 */
        /* <DEDUP_REMOVED lines=17> */
[----:B------:R-:W-:Y:S02]  /*0860*/  IADD3 R12, PT, PT, R10, R202, -R101 ;  /* 0x000000ca0a0c7210 */ /* 0x000fe40007ffe865 */
[----:B------:R-:W-:Y:S02]  /*0870*/  SHF.R.S32.HI R11, RZ, 0x1f, R10 ;  /* 0x0000001fff0b7819 */ /* 0x000fe4000001140a */
[----:B----4-:R-:W-:-:S02]  /*0880*/  IADD3 R7, PT, PT, R12, 0x40, R7 ;  /* 0x000000400c077810 */ /* 0x010fc40007ffe007 */
[----:B------:R-:W-:Y:S02]  /*0890*/  SHF.R.S32.HI R12, RZ, 0x1f, R9 ;  /* 0x0000001fff0c7819 */ /* 0x000fe40000011409 */
[----:B------:R-:W-:Y:S02]  /*08a0*/  LEA.HI R11, R11, R10, RZ, 0x7 ;  /* 0x0000000a0b0b7211 */ /* 0x000fe400078f38ff */
[----:B------:R-:W-:Y:S01]  /*08b0*/  LEA.HI R12, R12, R9, RZ, 0x7 ;  /* 0x000000090c0c7211 */ /* 0x000fe200078f38ff */
[----:B------:R-:W-:Y:S01]  /*08c0*/  @P2 VIADD R15, R15, 0x1 ;  /* 0x000000010f0f2836 */ /* 0x000fe20000000000 */
[----:B------:R-:W-:-:S03]  /*08d0*/  SHF.R.S32.HI R11, RZ, 0x7, R11 ;  /* 0x00000007ff0b7819 */ /* 0x000fc6000001140b */
[----:B------:R-:W-:Y:S01]  /*08e0*/  @!P0 IMAD.MOV R15, RZ, RZ, -R15 ;  /* 0x000000ffff0f8224 */ /* 0x000fe200078e0a0f */
[----:B------:R-:W-:Y:S02]  /*08f0*/  @!P1 LOP3.LUT R15, RZ, R6, RZ, 0x33, !PT ;  /* 0x00000006ff0f9212 */ /* 0x000fe400078e33ff */
[----:B------:R-:W-:-:S03]  /*0900*/  SHF.R.S32.HI R6, RZ, 0x1f, R7 ;  /* 0x0000001fff067819 */ /* 0x000fc60000011407 */
[----:B------:R-:W-:Y:S01]  /*0910*/  IMAD R192, R15, UR8, RZ ;  /* 0x000000080fc07c24 */ /* 0x000fe2000f8e02ff */
[----:B------:R-:W-:Y:S02]  /*0920*/  LEA.HI R6, R6, R7, RZ, 0x7 ;  /* 0x0000000706067211 */ /* 0x000fe400078f38ff */
[----:B------:R-:W-:Y:S02]  /*0930*/  SHF.R.S32.HI R7, RZ, 0x7, R12 ;  /* 0x00000007ff077819 */ /* 0x000fe4000001140c */
        /* <DEDUP_REMOVED lines=77> */
[----:B-1----:R-:W-:Y:S05]  /*0e10*/  @P6 RET.REL.NODEC R198 `(_ZN5flash24flash_fwd_splitkv_kernelI23Flash_fwd_kernel_traitsILi64ELi64ELi128ELi4ELb0ELb0EN7cutlass10bfloat16_tE19Flash_kernel_traitsILi64ELi64ELi128ELi4ES3_EELb0ELb1ELb1ELb0ELb0ELb1ELb1ELb0EEEvNS_16Flash_fwd_paramsE) ;  /* 0xfffffff0c6786950 */ /* 0x002fea0003c3ffff */
[----:B------:R-:W-:Y:S02]  /*0e20*/  MOV R5, 0xff800000 ;  /* 0xff80000000057802 */ /* 0x000fe40000000f00 */
[----:B------:R-:W-:-:S03]  /*0e30*/  MOV R199, 0x0 ;  /* 0x0000000000c77802 */ /* 0x000fc60000000f00 */
[----:B------:R1:W-:Y:S02]  /*0e40*/  ST.E desc[UR4][R2.64+0xe0], R5 ;  /* 0x0000e00502007985 */ /* 0x0003e4000c101904 */
[----:B-1----:R-:W-:Y:S05]  /*0e50*/  RET.REL.NODEC R198 `(_ZN5flash24flash_fwd_splitkv_kernelI23Flash_fwd_kernel_traitsILi64ELi64ELi128ELi4ELb0ELb0EN7cutlass10bfloat16_tE19Flash_kernel_traitsILi64ELi64ELi128ELi4ES3_EELb0ELb1ELb1ELb0ELb0ELb1ELb1ELb0EEEvNS_16Flash_fwd_paramsE) ;  /* 0xfffffff0c6687950 */ /* 0x002fea0003c3ffff */
.L_x_14025:
        /* <DEDUP_REMOVED lines=18> */
[----:B------:R-:W4:Y:S04]  /*0f80*/  LD.E.64 R18, desc[UR4][R2.64+0x28] ;  /* 0x0000280402127980 */ /* 0x000f28000c101b00 */
[----:B------:R-:W5:Y:S04]  /*0f90*/  LD.E.64 R24, desc[UR4][R2.64+0x58] ;  /* 0x0000580402187980 */ /* 0x000f68000c101b00 */
        /* <DEDUP_REMOVED lines=12> */
[----:B------:R-:W4:Y:S02]  /*1060*/  LD.E.64 R16, desc[UR4][R2.64+0x20] ;  /* 0x0000200402107980 */ /* 0x000f24000c101b00 */
        /* <DEDUP_REMOVED lines=19> */
[----:B------:R1:W2:Y:S01]  /*11a0*/  LD.E R4, desc[UR4][R4.64] ;  /* 0x0000000404047980 */ /* 0x0002a2000c101900 */
[----:B---3--:R-:W-:-:S04]  /*11b0*/  IABS R10, R21 ;  /* 0x00000015000a7213 */ /* 0x008fc80000000000 */
        /* <DEDUP_REMOVED lines=47> */
.L_x_14027:
        /* <DEDUP_REMOVED lines=27> */
[----:B------:R-:W-:-:S05]  /*1660*/  @!P4 IMAD.WIDE.U32 R26, R186, R13, RZ ;  /* 0x0000000dba1ac225 */ /* 0x000fca00078e00ff */
[----:B------:R-:W-:Y:S01]  /*1670*/  @!P4 IADD3 R27, PT, PT, R27, R4, RZ ;  /* 0x000000041b1bc210 */ /* 0x000fe20007ffe0ff */
[-C--:B----45:R-:W-:Y:S01]  /*1680*/  @!P4 IMAD R7, R17, R12.reuse, RZ ;  /* 0x0000000c1107c224 */ /* 0x0b0fe200078e02ff */
[----:B------:R-:W-:Y:S01]  /*1690*/  @!P4 SHF.R.S32.HI R4, RZ, 0x1f, R12 ;  /* 0x0000001fff04c819 */ /* 0x000fe2000001140c */
[----:B------:R-:W-:Y:S02]  /*16a0*/  @P4 IMAD.IADD R9, R13, 0x1, R14 ;  /* 0x000000010d094824 */ /* 0x000fe400078e020e */
[----:B------:R-:W-:Y:S01]  /*16b0*/  @!P3 IADD3 R6, PT, PT, R6, -R5, RZ ;  /* 0x800000050606b210 */ /* 0x000fe20007ffe0ff */
[----:B------:R-:W-:-:S03]  /*16c0*/  @!P4 IMAD.WIDE.U32 R26, R16, R12, R26 ;  /* 0x0000000c101ac225 */ /* 0x000fc600078e001a */
[----:B------:R-:W-:Y:S01]  /*16d0*/  ISETP.GE.U32.AND P5, PT, R6, R5, PT ;  /* 0x000000050600720c */ /* 0x000fe20003fa6070 */
[----:B------:R-:W-:Y:S01]  /*16e0*/  @!P4 IMAD R7, R16, R4, R7 ;  /* 0x000000041007c224 */ /* 0x000fe200078e0207 */
[----:B------:R-:W-:Y:S01]  /*16f0*/  LOP3.LUT R5, R204, R21, RZ, 0x3c, !PT ;  /* 0x00000015cc057212 */ /* 0x000fe200078e3cff */
[-C--:B------:R-:W-:Y:S02]  /*1700*/  @P4 IMAD R4, R187, R9.reuse, RZ ;  /* 0x00000009bb044224 */ /* 0x080fe400078e02ff */
[----:B------:R-:W-:Y:S01]  /*1710*/  @P4 IMAD.WIDE.U32 R16, R186, R9, RZ ;  /* 0x00000009ba104225 */ /* 0x000fe200078e00ff */
[----:B------:R-:W-:Y:S02]  /*1720*/  ISETP.GE.AND P2, PT, R5, RZ, PT ;  /* 0x000000ff0500720c */ /* 0x000fe40003f46270 */
[----:B------:R-:W-:Y:S01]  /*1730*/  @!P4 IADD3 R7, PT, PT, R27, R7, RZ ;  /* 0x000000071b07c210 */ /* 0x000fe20007ffe0ff */
[----:B------:R-:W-:Y:S01]  /*1740*/  @!P4 IMAD.MOV.U32 R10, RZ, RZ, R26 ;  /* 0x000000ffff0ac224 */ /* 0x000fe200078e001a */
[----:B------:R-:W-:-:S02]  /*1750*/  ISETP.NE.AND P1, PT, R21, RZ, PT ;  /* 0x000000ff1500720c */ /* 0x000fc40003f25270 */
[----:B------:R-:W-:Y:S02]  /*1760*/  LEA R9, R39, 0xffffff80, 0x7 ;  /* 0xffffff8027097811 */ /* 0x000fe400078e38ff */
[----:B------:R-:W-:Y:S02]  /*1770*/  @P4 IADD3 R7, PT, PT, R17, R4, RZ ;  /* 0x0000000411074210 */ /* 0x000fe40007ffe0ff */
[----:B------:R-:W-:Y:S01]  /*1780*/  @P4 MOV R10, R16 ;  /* 0x00000010000a4202 */ /* 0x000fe20000000f00 */
[----:B------:R-:W-:Y:S01]  /*1790*/  @!P3 VIADD R11, R11, 0x1 ;  /* 0x000000010b0bb836 */ /* 0x000fe20000000000 */
[----:B------:R-:W-:Y:S01]  /*17a0*/  @!P4 SHF.R.S32.HI R5, RZ, 0x1f, R13 ;  /* 0x0000001fff05c819 */ /* 0x000fe2000001140d */
[----:B------:R-:W-:Y:S01]  /*17b0*/  @!P4 IMAD R4, R189, R13, RZ ;  /* 0x0000000dbd04c224 */ /* 0x000fe200078e02ff */
[----:B------:R-:W-:Y:S01]  /*17c0*/  SHF.R.S32.HI R17, RZ, 0x1f, R9 ;  /* 0x0000001fff117819 */ /* 0x000fe20000011409 */
[----:B------:R-:W-:Y:S01]  /*17d0*/  IMAD R6, R187, R9, RZ ;  /* 0x00000009bb067224 */ /* 0x000fe200078e02ff */
[----:B------:R-:W-:-:S02]  /*17e0*/  MOV R26, R10 ;  /* 0x0000000a001a7202 */ /* 0x000fc40000000f00 */
[----:B------:R-:W-:Y:S01]  /*17f0*/  MOV R27, R7 ;  /* 0x00000007001b7202 */ /* 0x000fe20000000f00 */
        /* <DEDUP_REMOVED lines=27> */
.L_x_14028:
[----:B------:R-:W-:Y:S05]  /*19b0*/  BSYNC.RECONVERGENT B0 ;  /* 0x0000000000007941 */ /* 0x000fea0003800200 */
.L_x_14026:
        /* <DEDUP_REMOVED lines=29> */
[----:B------:R-:W-:Y:S01]  /*1b90*/  @P4 VIADD R20, R20, 0x1 ;  /* 0x0000000114144836 */ /* 0x000fe20000000000 */
[----:B------:R-:W1:Y:S04]  /*1ba0*/  S2R R13, SR_CgaCtaId ;  /* 0x00000000000d7919 */ /* 0x000e680000008800 */
[----:B------:R-:W-:Y:S01]  /*1bb0*/  MOV R16, R20 ;  /* 0x0000001400107202 */ /* 0x000fe20000000f00 */
[-C--:B-----5:R-:W-:Y:S02]  /*1bc0*/  IMAD R20, R17, R188.reuse, RZ ;  /* 0x000000bc11147224 */ /* 0x0a0fe400078e02ff */
[----:B------:R-:W-:Y:S02]  /*1bd0*/  IMAD.SHL.U32 R5, R84, 0x8, RZ ;  /* 0x0000000854057824 */ /* 0x000fe400078e00ff */
[----:B------:R-:W-:Y:S01]  /*1be0*/  @!P2 IMAD.MOV R16, RZ, RZ, -R16 ;  /* 0x000000ffff10a224 */ /* 0x000fe200078e0a10 */
        /* <DEDUP_REMOVED lines=13> */
[----:B------:R-:W-:Y:S02]  /*1cc0*/  SHF.R.U32.HI R24, RZ, 0x3, R84 ;  /* 0x00000003ff187819 */ /* 0x000fe40000011654 */
[----:B------:R-:W-:Y:S01]  /*1cd0*/  IADD3 R6, P3, PT, R203, R6, RZ ;  /* 0x00000006cb067210 */ /* 0x000fe20007f7e0ff */
[----:B------:R-:W-:Y:S01]  /*1ce0*/  IMAD.X R17, R7, 0x1, R12, P2 ;  /* 0x0000000107117824 */ /* 0x000fe200010e060c */
[----:B------:R-:W-:Y:S01]  /*1cf0*/  MOV R12, 0x400 ;  /* 0x00000400000c7802 */ /* 0x000fe20000000f00 */
[----:B------:R-:W-:-:S02]  /*1d00*/  IMAD R197, R189, R24, RZ ;  /* 0x00000018bdc57224 */ /* 0x000fc400078e02ff */
[----:B------:R-:W-:Y:S01]  /*1d10*/  IMAD.WIDE.U32 R16, R24, R188, R16 ;  /* 0x000000bc18107225 */ /* 0x000fe200078e0010 */
[----:B-1----:R-:W-:-:S03]  /*1d20*/  LEA R9, R13, R12, 0x18 ;  /* 0x0000000c0d097211 */ /* 0x002fc600078ec0ff */
[----:B------:R-:W-:Y:S02]  /*1d30*/  IMAD.X R7, RZ, RZ, R4, P3 ;  /* 0x000000ffff077224 */ /* 0x000fe400018e0604 */
[----:B------:R-:W-:Y:S02]  /*1d40*/  IMAD.IADD R197, R17, 0x1, R197 ;  /* 0x0000000111c57824 */ /* 0x000fe400078e02c5 */
[----:B------:R-:W-:-:S04]  /*1d50*/  IMAD.WIDE.U32 R12, R24, R186, R6 ;  /* 0x000000ba180c7225 */ /* 0x000fc800078e0006 */
[----:B------:R-:W-:-:S04]  /*1d60*/  IMAD R193, R187, R24, RZ ;  /* 0x00000018bbc17224 */ /* 0x000fc800078e02ff */
[----:B------:R-:W-:Y:S02]  /*1d70*/  IMAD.IADD R193, R13, 0x1, R193 ;  /* 0x000000010dc17824 */ /* 0x000fe400078e02c1 */
[----:B------:R-:W-:Y:S01]  /*1d80*/  IMAD.IADD R190, R101, 0x1, -R202 ;  /* 0x0000000165be7824 */ /* 0x000fe200078e0aca */
[----:B------:R-:W-:Y:S02]  /*1d90*/  LOP3.LUT R7, R5, 0x1c0, RZ, 0xc0, !PT ;  /* 0x000001c005077812 */ /* 0x000fe400078ec0ff */
[--C-:B------:R-:W-:Y:S02]  /*1da0*/  SHF.R.U32.HI R85, RZ, 0x1, R84.reuse ;  /* 0x00000001ff557819 */ /* 0x100fe40000011654 */
[----:B------:R-:W-:Y:S01]  /*1db0*/  MOV R25, RZ ;  /* 0x000000ff00197202 */ /* 0x000fe20000000f00 */
[----:B------:R-:W-:Y:S01]  /*1dc0*/  BSSY.RECONVERGENT B0, `(.L_x_14029) ;  /* 0x0000030000007945 */ /* 0x000fe20003800200 */
[----:B------:R-:W-:Y:S01]  /*1dd0*/  SHF.R.U32.HI R191, RZ, 0x4, R84 ;  /* 0x00000004ffbf7819 */ /* 0x000fe20000011654 */
[----:B------:R-:W-:Y:S01]  /*1de0*/  IMAD.WIDE.U32 R28, R29, 0x40, R24 ;  /* 0x000000401d1c7825 */ /* 0x000fe200078e0018 */
[----:B--2---:R-:W-:-:S04]  /*1df0*/  LEA R196, P2, R16, R22, 0x1 ;  /* 0x0000001610c47211 */ /* 0x004fc800078408ff */
[----:B------:R-:W-:Y:S01]  /*1e00*/  LEA.HI.X R197, R16, R23, R197, 0x1, P2 ;  /* 0x0000001710c57211 */ /* 0x000fe200010f0cc5 */
[----:B---3--:R-:W-:-:S04]  /*1e10*/  @P1 IMAD.WIDE.U32 R16, R30, R0, RZ ;  /* 0x000000001e101225 */ /* 0x008fc800078e00ff */
[-C--:B----4-:R-:W-:Y:S02]  /*1e20*/  @!P1 IMAD R6, R19, R205.reuse, RZ ;  /* 0x000000cd13069224 */ /* 0x090fe400078e02ff */
[----:B------:R-:W-:Y:S01]  /*1e30*/  @!P1 IMAD.WIDE.U32 R18, R18, R205, RZ ;  /* 0x000000cd12129225 */ /* 0x000fe200078e00ff */
[----:B------:R-:W-:-:S03]  /*1e40*/  LEA R194, P2, R12, R10, 0x1 ;  /* 0x0000000a0cc27211 */ /* 0x000fc600078408ff */
[----:B------:R-:W-:Y:S02]  /*1e50*/  @P1 IMAD R4, R31, R0, RZ ;  /* 0x000000001f041224 */ /* 0x000fe400078e02ff */
[----:B------:R-:W-:Y:S01]  /*1e60*/  @!P1 IMAD.IADD R0, R19, 0x1, R6 ;  /* 0x0000000113009824 */ /* 0x000fe200078e0206 */
[----:B------:R-:W-:Y:S01]  /*1e70*/  @!P1 MOV R6, R18 ;  /* 0x0000001200069202 */ /* 0x000fe20000000f00 */
[----:B------:R-:W-:Y:S01]  /*1e80*/  @P1 IMAD.MOV.U32 R6, RZ, RZ, R16 ;  /* 0x000000ffff061224 */ /* 0x000fe200078e0010 */
[----:B------:R-:W-:Y:S01]  /*1e90*/  LEA.HI.X R193, R12, R11, R193, 0x1, P2 ;  /* 0x0000000b0cc17211 */ /* 0x000fe200010f0cc1 */
[----:B------:R-:W-:-:S03]  /*1ea0*/  @P1 IMAD.IADD R0, R17, 0x1, R4 ;  /* 0x0000000111001824 */ /* 0x000fc600078e0204 */
[----:B------:R-:W-:-:S05]  /*1eb0*/  IADD3 R12, P1, PT, R203, R6, RZ ;  /* 0x00000006cb0c7210 */ /* 0x000fca0007f3e0ff */
[----:B------:R-:W-:Y:S01]  /*1ec0*/  IMAD.X R13, RZ, RZ, R0, P1 ;  /* 0x000000ffff0d7224 */ /* 0x000fe200008e0600 */
[----:B------:R-:W-:Y:S02]  /*1ed0*/  ISETP.GE.AND P1, PT, R24, R190, PT ;  /* 0x000000be1800720c */ /* 0x000fe40003f26270 */
[----:B------:R-:W-:Y:S02]  /*1ee0*/  SHF.L.U32 R11, R84, 0x6, RZ ;  /* 0x00000006540b7819 */ /* 0x000fe400000006ff */
[----:B------:R-:W-:Y:S01]  /*1ef0*/  LOP3.LUT R6, R7, 0x38, R84, 0xf8, !PT ;  /* 0x0000003807067812 */ /* 0x000fe200078ef854 */
[----:B------:R-:W-:Y:S01]  /*1f00*/  IMAD R27, R15, R204, RZ ;  /* 0x000000cc0f1b7224 */ /* 0x000fe200078e02ff */
[----:B------:R-:W-:Y:S02]  /*1f10*/  SHF.R.S32.HI R23, RZ, 0x1f, R204 ;  /* 0x0000001fff177819 */ /* 0x000fe400000114cc */
[----:B------:R-:W-:Y:S02]  /*1f20*/  LOP3.LUT R0, R11, 0x1c0, RZ, 0xc0, !PT ;  /* 0x000001c00b007812 */ /* 0x000fe400078ec0ff */
[----:B------:R-:W-:Y:S01]  /*1f30*/  LOP3.LUT R6, R6, 0x38, R5, 0x78, !PT ;  /* 0x0000003806067812 */ /* 0x000fe200078e7805 */
[----:B------:R-:W-:Y:S01]  /*1f40*/  IMAD R27, R14, R23, R27 ;  /* 0x000000170e1b7224 */ /* 0x000fe200078e021b */
[----:B------:R-:W-:Y:S01]  /*1f50*/  LOP3.LUT R4, R0, 0x8, R85, 0xf8, !PT ;  /* 0x0000000800047812 */ /* 0x000fe200078ef855 */
[----:B------:R-:W-:Y:S01]  /*1f60*/  IMAD.WIDE.U32 R14, R204, R14, R12 ;  /* 0x0000000ecc0e7225 */ /* 0x000fe200078e000c */
[----:B------:R-:W-:-:S02]  /*1f70*/  LOP3.LUT R6, R6, 0x1e00, R5, 0xf8, !PT ;  /* 0x00001e0006067812 */ /* 0x000fc400078ef805 */
[----:B------:R-:W-:Y:S01]  /*1f80*/  LOP3.LUT R11, R11, 0x200, RZ, 0xc0, !PT ;  /* 0x000002000b0b7812 */ /* 0x000fe200078ec0ff */
        /* <DEDUP_REMOVED lines=18> */
.L_x_14031:
[----:B------:R2:W-:Y:S02]  /*20b0*/  STS.128 [R201], RZ ;  /* 0x000000ffc9007388 */ /* 0x0005e40000000c00 */
.L_x_14030:
[----:B------:R-:W-:Y:S05]  /*20c0*/  BSYNC.RECONVERGENT B0 ;  /* 0x0000000000007941 */ /* 0x000fea0003800200 */
.L_x_14029:
        /* <DEDUP_REMOVED lines=29> */
.L_x_14033:
[----:B------:R-:W-:Y:S05]  /*22a0*/  BSYNC.RECONVERGENT B0 ;  /* 0x0000000000007941 */ /* 0x000fea0003800200 */
.L_x_14032:
        /* <DEDUP_REMOVED lines=19> */
.L_x_14035:
[----:B------:R-:W-:Y:S05]  /*23e0*/  BSYNC.RECONVERGENT B0 ;  /* 0x0000000000007941 */ /* 0x000fea0003800200 */
.L_x_14034:
        /* <DEDUP_REMOVED lines=18> */
.L_x_14037:
[----:B------:R-:W-:Y:S05]  /*2510*/  BSYNC.RECONVERGENT B0 ;  /* 0x0000000000007941 */ /* 0x000fea0003800200 */
.L_x_14036:
        /* <DEDUP_REMOVED lines=12> */
.L_x_14040:
[----:B------:R1:W-:Y:S02]  /*25e0*/  STS.128 [R201+0x2000], RZ ;  /* 0x002000ffc9007388 */ /* 0x0003e40000000c00 */
.L_x_14039:
[----:B------:R-:W-:Y:S05]  /*25f0*/  BSYNC.RECONVERGENT B0 ;  /* 0x0000000000007941 */ /* 0x000fea0003800200 */
.L_x_14038:
[-C--:B------:R-:W-:Y:S01]  /*2600*/  ISETP.GE.AND P3, PT, R20, R7.reuse, PT ;  /* 0x000000071400720c */ /* 0x080fe20003f66270 */
[C---:B------:R-:W-:Y:S01]  /*2610*/  VIADD R14, R24.reuse, 0x40 ;  /* 0x00000040180e7836 */ /* 0x040fe20000000000 */
[C---:B------:R-:W-:Y:S01]  /*2620*/  SHF.L.U64.HI R6, R31.reuse, 0x1, R6 ;  /* 0x000000011f067819 */ /* 0x040fe20000010206 */
[----:B------:R-:W-:Y:S01]  /*2630*/  IMAD.SHL.U32 R31, R31, 0x2, RZ ;  /* 0x000000021f1f7824 */ /* 0x000fe200078e00ff */
[----:B------:R-:W-:Y:S01]  /*2640*/  BSSY.RECONVERGENT B0, `(.L_x_14041) ;  /* 0x0000011000007945 */ /* 0x000fe20003800200 */
[----:B---3--:R-:W-:Y:S01]  /*2650*/  VIADD R12, R24, 0x50 ;  /* 0x00000050180c7836 */ /* 0x008fe20000000000 */
        /* <DEDUP_REMOVED lines=15> */
.L_x_14042:
[----:B------:R-:W-:Y:S05]  /*2750*/  BSYNC.RECONVERGENT B0 ;  /* 0x0000000000007941 */ /* 0x000fea0003800200 */
.L_x_14041:
        /* <DEDUP_REMOVED lines=13> */
.L_x_14044:
[----:B------:R-:W-:Y:S05]  /*2830*/  BSYNC.RECONVERGENT B0 ;  /* 0x0000000000007941 */ /* 0x000fea0003800200 */
.L_x_14043:
        /* <DEDUP_REMOVED lines=12> */
.L_x_14046:
[----:B------:R-:W-:Y:S05]  /*2900*/  BSYNC.RECONVERGENT B0 ;  /* 0x0000000000007941 */ /* 0x000fea0003800200 */
.L_x_14045:
        /* <DEDUP_REMOVED lines=14> */
.L_x_14048:
[----:B------:R-:W-:Y:S05]  /*29f0*/  BSYNC.RECONVERGENT B0 ;  /* 0x0000000000007941 */ /* 0x000fea0003800200 */
.L_x_14047:
        /* <DEDUP_REMOVED lines=11> */
.L_x_14050:
[----:B------:R-:W-:Y:S05]  /*2ab0*/  BSYNC.RECONVERGENT B0 ;  /* 0x0000000000007941 */ /* 0x000fea0003800200 */
.L_x_14049:
        /* <DEDUP_REMOVED lines=14> */
.L_x_14052:
[----:B------:R-:W-:Y:S05]  /*2ba0*/  BSYNC.RECONVERGENT B0 ;  /* 0x0000000000007941 */ /* 0x000fea0003800200 */
.L_x_14051:
        /* <DEDUP_REMOVED lines=12> */
.L_x_14054:
[----:B------:R-:W-:Y:S05]  /*2c70*/  BSYNC.RECONVERGENT B0 ;  /* 0x0000000000007941 */ /* 0x000fea0003800200 */
.L_x_14053:
        /* <DEDUP_REMOVED lines=18> */
[----:B------:R-:W-:Y:S02]  /*2da0*/  SHF.L.U32 R30, R84, 0x1, RZ ;  /* 0x00000001541e7819 */ /* 0x000fe400000006ff */
[C---:B------:R-:W-:Y:S02]  /*2db0*/  SHF.L.U64.HI R15, R188.reuse, 0x4, R189 ;  /* 0x00000004bc0f7819 */ /* 0x040fe400000102bd */
[----:B------:R-:W-:Y:S01]  /*2dc0*/  LOP3.LUT R13, R11, 0x7c00, R22, 0xf8, !PT ;  /* 0x00007c000b0d7812 */ /* 0x000fe200078ef816 */
[----:B-1----:R-:W-:Y:S01]  /*2dd0*/  IMAD.SHL.U32 R28, R188, 0x10, RZ ;  /* 0x00000010bc1c7824 */ /* 0x002fe200078e00ff */
        /* <DEDUP_REMOVED lines=10> */
.L_x_14057:
[----:B------:R2:W-:Y:S01]  /*2e80*/  STS.128 [R201+0x6000], RZ ;  /* 0x006000ffc9007388 */ /* 0x0005e20000000c00 */
[----:B------:R-:W-:Y:S05]  /*2e90*/  BRA `(.L_x_14058) ;  /* 0x0000000000047947 */ /* 0x000fea0003800000 */
.L_x_14056:
[----:B------:R1:W-:Y:S02]  /*2ea0*/  STS.128 [R201+0x6000], RZ ;  /* 0x006000ffc9007388 */ /* 0x0003e40000000c00 */
.L_x_14058:
[----:B------:R-:W-:Y:S05]  /*2eb0*/  BSYNC.RECONVERGENT B0 ;  /* 0x0000000000007941 */ /* 0x000fea0003800200 */
.L_x_14055:
        /* <DEDUP_REMOVED lines=20> */
.L_x_14060:
[----:B------:R-:W-:Y:S05]  /*3000*/  BSYNC.RECONVERGENT B0 ;  /* 0x0000000000007941 */ /* 0x000fea0003800200 */
.L_x_14059:
        /* <DEDUP_REMOVED lines=13> */
.L_x_14062:
[----:B------:R-:W-:Y:S05]  /*30e0*/  BSYNC.RECONVERGENT B0 ;  /* 0x0000000000007941 */ /* 0x000fea0003800200 */
.L_x_14061:
        /* <DEDUP_REMOVED lines=12> */
.L_x_14064:
[----:B------:R-:W-:Y:S05]  /*31b0*/  BSYNC.RECONVERGENT B0 ;  /* 0x0000000000007941 */ /* 0x000fea0003800200 */
.L_x_14063:
        /* <DEDUP_REMOVED lines=15> */
.L_x_14066:
[----:B------:R-:W-:Y:S05]  /*32b0*/  BSYNC.RECONVERGENT B0 ;  /* 0x0000000000007941 */ /* 0x000fea0003800200 */
.L_x_14065:
        /* <DEDUP_REMOVED lines=12> */
.L_x_14068:
[----:B------:R-:W-:Y:S05]  /*3380*/  BSYNC.RECONVERGENT B0 ;  /* 0x0000000000007941 */ /* 0x000fea0003800200 */
.L_x_14067:
        /* <DEDUP_REMOVED lines=15> */
.L_x_14070:
[----:B------:R-:W-:Y:S05]  /*3480*/  BSYNC.RECONVERGENT B0 ;  /* 0x0000000000007941 */ /* 0x000fea0003800200 */
.L_x_14069:
        /* <DEDUP_REMOVED lines=13> */
.L_x_14072:
[----:B------:R-:W-:Y:S05]  /*3560*/  BSYNC.RECONVERGENT B0 ;  /* 0x0000000000007941 */ /* 0x000fea0003800200 */
.L_x_14071:
[----:B------:R-:W5:Y:S01]  /*3570*/  LD.E R10, desc[UR4][R2.64+0x18c] ;  /* 0x00018c04020a7980 */ /* 0x000f62000c101900 */
        /* <DEDUP_REMOVED lines=14> */
[----:B------:R-:W2:Y:S01]  /*3660*/  LDSM.16.M88.4 R32, [R184+0x2000] ;  /* 0x00200000b820783b */ /* 0x000ea20000000200 */
[----:B------:R-:W-:-:S02]  /*3670*/  SEL R5, R5, 0xffffffe0, !P1 ;  /* 0xffffffe005057807 */ /* 0x000fc40004800000 */
[----:B------:R-:W-:Y:S01]  /*3680*/  SEL R7, R7, 0xffffffc0, !P2 ;  /* 0xffffffc007077807 */ /* 0x000fe20005000000 */
[----:B------:R-:W3:Y:S01]  /*3690*/  LDSM.16.M88.4 R52, [R184+0x2800] ;  /* 0x00280000b834783b */ /* 0x000ee20000000200 */
[CC--:B------:R-:W-:Y:S02]  /*36a0*/  IADD3 R183, PT, PT, R185.reuse, R5.reuse, RZ ;  /* 0x00000005b9b77210 */ /* 0x0c0fe40007ffe0ff */
[C---:B------:R-:W-:Y:S01]  /*36b0*/  IADD3 R179, PT, PT, R184.reuse, R5, RZ ;  /* 0x00000005b8b37210 */ /* 0x040fe20007ffe0ff */
[----:B-1----:R-:W-:Y:S01]  /*36c0*/  LDSM.16.M88.4 R12, [R184+0x3000] ;  /* 0x00300000b80c783b */ /* 0x002fe20000000200 */
[-C--:B------:R-:W-:Y:S02]  /*36d0*/  IADD3 R182, PT, PT, R185, R7.reuse, RZ ;  /* 0x00000007b9b67210 */ /* 0x080fe40007ffe0ff */
[----:B------:R-:W-:Y:S01]  /*36e0*/  IADD3 R178, PT, PT, R184, R7, RZ ;  /* 0x00000007b8b27210 */ /* 0x000fe20007ffe0ff */
[----:B------:R-:W-:Y:S01]  /*36f0*/  LDSM.16.M88.4 R60, [R183] ;  /* 0x00000000b73c783b */ /* 0x000fe20000000200 */
[----:B------:R-:W-:-:S02]  /*3700*/  IADD3 R181, PT, PT, R5, R182, RZ ;  /* 0x000000b605b57210 */ /* 0x000fc40007ffe0ff */
[----:B------:R-:W-:Y:S01]  /*3710*/  IADD3 R177, PT, PT, R5, R178, RZ ;  /* 0x000000b205b17210 */ /* 0x000fe20007ffe0ff */
[----:B------:R-:W1:Y:S01]  /*3720*/  LDSM.16.M88.4 R72, [R179+0x2000] ;  /* 0x00200000b348783b */ /* 0x000e620000000200 */
[----:B------:R-:W-:Y:S02]  /*3730*/  SHF.R.U32.HI R174, RZ, 0x2, R84 ;  /* 0x00000002ffae7819 */ /* 0x000fe40000011654 */
[----:B------:R-:W-:Y:S01]  /*3740*/  LOP3.LUT R173, R85, 0x1f0, RZ, 0xc0, !PT ;  /* 0x000001f055ad7812 */ /* 0x000fe200078ec0ff */
[----:B------:R-:W-:Y:S01]  /*3750*/  LDSM.16.M88.4 R48, [R182] ;  /* 0x00000000b630783b */ /* 0x000fe20000000200 */
[----:B------:R-:W-:Y:S02]  /*3760*/  LOP3.LUT R174, R174, 0x7, RZ, 0xc0, !PT ;  /* 0x00000007aeae7812 */ /* 0x000fe400078ec0ff */
[----:B------:R-:W-:Y:S01]  /*3770*/  ISETP.GT.AND P1, PT, R175, R192, PT ;  /* 0x000000c0af00720c */ /* 0x000fe20003f24270 */
[----:B------:R-:W4:Y:S01]  /*3780*/  LDSM.16.M88.4 R64, [R178+0x2000] ;  /* 0x00200000b240783b */ /* 0x000f220000000200 */
[----:B------:R-:W-:-:S02]  /*3790*/  IADD3 R215, PT, PT, R174, R173, RZ ;  /* 0x000000adaed77210 */ /* 0x000fc40007ffe0ff */
[----:B------:R-:W-:Y:S01]  /*37a0*/  IADD3 R36, PT, PT, R36, R8, -R101 ;  /* 0x0000000824247210 */ /* 0x000fe20007ffe865 */
[----:B------:R-:W4:Y:S04]  /*37b0*/  LDSM.16.M88.4 R56, [R179+0x2800] ;  /* 0x00280000b338783b */ /* 0x000f280000000200 */
[----:B------:R-:W-:Y:S04]  /*37c0*/  LDSM.16.M88.4 R20, [R181] ;  /* 0x00000000b514783b */ /* 0x000fe80000000200 */
[----:B------:R-:W4:Y:S01]  /*37d0*/  LDSM.16.M88.4 R44, [R177+0x2000] ;  /* 0x00200000b12c783b */ /* 0x000f220000000200 */
[C---:B--2---:R-:W-:Y:S03]  /*37e0*/  HMMA.16816.F32.BF16 R16, R68.reuse, R32, RZ ;  /* 0x000000204410723c */ /* 0x044fe600000418ff */
[----:B------:R-:W-:Y:S04]  /*37f0*/  LDSM.16.M88.4 R40, [R179+0x3000] ;  /* 0x00300000b328783b */ /* 0x000fe80000000200 */
[----:B------:R-:W-:Y:S01]  /*3800*/  LDSM.16.M88.4 R76, [R184+0x3800] ;  /* 0x00380000b84c783b */ /* 0x000fe20000000200 */
[C---:B------:R-:W-:Y:S03]  /*3810*/  HMMA.16816.F32.BF16 R32, R68.reuse, R34, RZ ;  /* 0x000000224420723c */ /* 0x040fe600000418ff */
[----:B------:R-:W-:Y:S05]  /*3820*/  LDSM.16.M88.4 R80, [R184+0x4000] ;  /* 0x00400000b850783b */ /* 0x000fea0000000200 */
        /* <DEDUP_REMOVED lines=190> */
[----:B------:R-:W-:Y:S01]  /*4410*/  FMUL.FTZ R32, R34, R10 ;  /* 0x0000000a22207220 */ /* 0x000fe20000410000 */
[----:B------:R-:W-:Y:S01]  /*4420*/  IADD3 R34, PT, PT, R8, -R101, -R37 ;  /* 0x8000006508227210 */ /* 0x000fe20007ffe825 */
[----:B------:R-:W1:Y:S01]  /*4430*/  MUFU.TANH R64, R64 ;  /* 0x0000004000407308 */ /* 0x000e620000002400 */
[----:B------:R-:W-:Y:S02]  /*4440*/  LOP3.LUT R37, R30, 0x6, RZ, 0xc0, !PT ;  /* 0x000000061e257812 */ /* 0x000fe400078ec0ff */
[----:B------:R-:W-:Y:S01]  /*4450*/  IADD3 R209, PT, PT, R13, R34, RZ ;  /* 0x000000220dd17210 */ /* 0x000fe20007ffe0ff */
[-C--:B------:R-:W-:Y:S01]  /*4460*/  FMUL.FTZ R80, R80, R10.reuse ;  /* 0x0000000a50507220 */ /* 0x080fe20000410000 */
[-C--:B------:R-:W-:Y:S01]  /*4470*/  FMUL.FTZ R20, R81, R10.reuse ;  /* 0x0000000a51147220 */ /* 0x080fe20000410000 */
[-C--:B------:R-:W-:Y:S01]  /*4480*/  FMUL.FTZ R54, R82, R10.reuse ;  /* 0x0000000a52367220 */ /* 0x080fe20000410000 */
[-C--:B------:R-:W-:Y:S01]  /*4490*/  FMUL.FTZ R62, R83, R10.reuse ;  /* 0x0000000a533e7220 */ /* 0x080fe20000410000 */
[----:B------:R-:W-:Y:S01]  /*44a0*/  FMUL.FTZ R10, R35, R10 ;  /* 0x0000000a230a7220 */ /* 0x000fe20000410000 */
[----:B------:R-:W1:Y:S01]  /*44b0*/  MUFU.TANH R66, R66 ;  /* 0x0000004200427308 */ /* 0x000e620000002400 */
[----:B------:R-:W-:-:S02]  /*44c0*/  IADD3 R13, PT, PT, R13, R36, RZ ;  /* 0x000000240d0d7210 */ /* 0x000fc40007ffe0ff */
[----:B------:R-:W-:Y:S02]  /*44d0*/  IADD3 R172, PT, PT, R38, R37, RZ ;  /* 0x0000002526ac7210 */ /* 0x000fe40007ffe0ff */
[----:B------:R-:W-:Y:S02]  /*44e0*/  VIMNMX R211, PT, PT, RZ, R209, !PT ;  /* 0x000000d1ffd37248 */ /* 0x000fe40007fe0100 */
[C-C-:B------:R-:W-:Y:S01]  /*44f0*/  VIADDMNMX R210, R13.reuse, 0x1, R8.reuse, PT ;  /* 0x000000010dd27846 */ /* 0x140fe20003800108 */
[----:B------:R-:W1:Y:S01]  /*4500*/  MUFU.TANH R26, R26 ;  /* 0x0000001a001a7308 */ /* 0x000e620000002400 */
[----:B------:R-:W-:Y:S02]  /*4510*/  VIADDMNMX R208, R13, 0x9, R8, PT ;  /* 0x000000090dd07846 */ /* 0x000fe40003800108 */
[----:B------:R-:W-:Y:S02]  /*4520*/  IADD3 R214, PT, PT, R172, R101, RZ ;  /* 0x00000065acd67210 */ /* 0x000fe40007ffe0ff */
[----:B------:R-:W-:-:S02]  /*4530*/  IADD3 R217, PT, PT, R215, 0x8, RZ ;  /* 0x00000008d7d97810 */ /* 0x000fc40007ffe0ff */
[----:B------:R-:W-:Y:S01]  /*4540*/  VIADDMNMX R209, R209, 0x8, RZ, !PT ;  /* 0x00000008d1d17846 */ /* 0x000fe200078001ff */
        /* <DEDUP_REMOVED lines=31> */
.L_x_14076:
        /* <DEDUP_REMOVED lines=60> */
.L_x_14077:
[----:B------:R-:W-:Y:S05]  /*4b00*/  BSYNC.RECONVERGENT B0 ;  /* 0x0000000000007941 */ /* 0x000fea0003800200 */
.L_x_14075:
        /* <DEDUP_REMOVED lines=66> */
.L_x_14079:
[----:B------:R-:W-:Y:S05]  /*4f30*/  BSYNC.RECONVERGENT B0 ;  /* 0x0000000000007941 */ /* 0x000fea0003800200 */
.L_x_14078:
[----:B------:R-:W0:Y:S02]  /*4f40*/  LDGDEPBAR ;  /* 0x00000000000079af */ /* 0x000e240000000000 */
.L_x_14074:
[----:B------:R-:W-:Y:S05]  /*4f50*/  BSYNC.RECONVERGENT B1 ;  /* 0x0000000000017941 */ /* 0x000fea0003800200 */
.L_x_14073:
[C-C-:B------:R-:W-:Y:S01]  /*4f60*/  IADD3 R17, PT, PT, R215.reuse, -0x1, -R214.reuse ;  /* 0xffffffffd7117810 */ /* 0x140fe20007ffe8d6 */
[--C-:B------:R-:W-:Y:S01]  /*4f70*/  IMAD.IADD R8, R215, 0x1, -R214.reuse ;  /* 0x00000001d7087824 */ /* 0x100fe200078e0ad6 */
[--C-:B------:R-:W-:Y:S01]  /*4f80*/  IADD3 R13, PT, PT, R217, -0x1, -R214.reuse ;  /* 0xffffffffd90d7810 */ /* 0x100fe20007ffe8d6 */
[----:B------:R-:W-:Y:S01]  /*4f90*/  VIADD R6, R172, 0x1 ;  /* 0x00000001ac067836 */ /* 0x000fe20000000000 */
[----:B------:R-:W-:Y:S01]  /*4fa0*/  IABS R17, R17 ;  /* 0x0000001100117213 */ /* 0x000fe20000000000 */
[----:B------:R-:W-:Y:S01]  /*4fb0*/  VIADD R15, R8, 0xfffffff8 ;  /* 0xfffffff8080f7836 */ /* 0x000fe20000000000 */
[----:B------:R-:W-:Y:S01]  /*4fc0*/  IABS R13, R13 ;  /* 0x0000000d000d7213 */ /* 0x000fe20000000000 */
[C---:B------:R-:W-:Y:S01]  /*4fd0*/  VIADD R19, R172.reuse, 0x18 ;  /* 0x00000018ac137836 */ /* 0x040fe20000000000 */
[----:B------:R-:W-:Y:S01]  /*4fe0*/  I2FP.F32.S32 R17, R17 ;  /* 0x0000001100117245 */ /* 0x000fe20000201400 */
[C---:B------:R-:W-:Y:S01]  /*4ff0*/  VIADD R25, R172.reuse, 0x19 ;  /* 0x00000019ac197836 */ /* 0x040fe20000000000 */
[----:B------:R-:W-:Y:S01]  /*5000*/  IADD3 R55, PT, PT, R215, -0x9, -R214 ;  /* 0xfffffff7d7377810 */ /* 0x000fe20007ffe8d6 */
[----:B-12---:R-:W-:Y:S01]  /*5010*/  VIADD R30, R172, 0x29 ;  /* 0x00000029ac1e7836 */ /* 0x006fe20000000000 */
[----:B------:R-:W-:Y:S01]  /*5020*/  ISETP.GE.AND P4, PT, R6, R211, PT ;  /* 0x000000d30600720c */ /* 0x000fe20003f86270 */
[----:B------:R-:W-:Y:S01]  /*5030*/  FFMA.FTZ R17, -R199, R17, R86 ;  /* 0x00000011c7117223 */ /* 0x000fe20000010156 */
[----:B------:R-:W-:Y:S01]  /*5040*/  IABS R15, R15 ;  /* 0x0000000f000f7213 */ /* 0x000fe20000000000 */
[----:B------:R-:W-:Y:S01]  /*5050*/  VIADD R33, R172, 0x30 ;  /* 0x00000030ac217836 */ /* 0x000fe20000000000 */
[----:B------:R-:W-:-:S02]  /*5060*/  I2FP.F32.S32 R13, R13 ;  /* 0x0000000d000d7245 */ /* 0x000fc40000201400 */
[----:B------:R-:W-:Y:S02]  /*5070*/  IABS R8, R8 ;  /* 0x0000000800087213 */ /* 0x000fe40000000000 */
[C---:B------:R-:W-:Y:S01]  /*5080*/  ISETP.GE.AND P5, PT, R6.reuse, R210, PT ;  /* 0x000000d20600720c */ /* 0x040fe20003fa6270 */
[----:B------:R-:W-:Y:S01]  /*5090*/  FFMA.FTZ R61, -R199, R13, R90 ;  /* 0x0000000dc73d7223 */ /* 0x000fe2000001015a */
[----:B------:R-:W-:Y:S01]  /*50a0*/  ISETP.GE.AND P1, PT, R6, R209, PT ;  /* 0x000000d10600720c */ /* 0x000fe20003f26270 */
[----:B------:R-:W-:Y:S01]  /*50b0*/  VIADD R13, R172, 0x9 ;  /* 0x00000009ac0d7836 */ /* 0x000fe20000000000 */
[----:B------:R-:W-:Y:S01]  /*50c0*/  ISETP.GE.AND P3, PT, R6, R208, PT ;  /* 0x000000d00600720c */ /* 0x000fe20003f66270 */
[----:B------:R-:W-:Y:S01]  /*50d0*/  VIADD R6, R172, 0x8 ;  /* 0x00000008ac067836 */ /* 0x000fe20000000000 */
[----:B------:R-:W-:Y:S02]  /*50e0*/  IADD3 R57, PT, PT, R217, -0x9, -R214 ;  /* 0xfffffff7d9397810 */ /* 0x000fe40007ffe8d6 */
[----:B------:R-:W-:-:S02]  /*50f0*/  IABS R55, R55 ;  /* 0x0000003700377213 */ /* 0x000fc40000000000 */
[----:B------:R-:W-:Y:S02]  /*5100*/  FSEL R17, R17, -INF , P4 ;  /* 0xff80000011117808 */ /* 0x000fe40002000000 */
[----:B------:R-:W-:Y:S02]  /*5110*/  I2FP.F32.S32 R15, R15 ;  /* 0x0000000f000f7245 */ /* 0x000fe40000201400 */
[----:B------:R-:W-:Y:S02]  /*5120*/  I2FP.F32.S32 R8, R8 ;  /* 0x0000000800087245 */ /* 0x000fe40000201400 */
[----:B------:R-:W-:Y:S02]  /*5130*/  IABS R57, R57 ;  /* 0x0000003900397213 */ /* 0x000fe40000000000 */
[----:B------:R-:W-:Y:S01]  /*5140*/  I2FP.F32.S32 R55, R55 ;  /* 0x0000003700377245 */ /* 0x000fe20000201400 */
[----:B------:R-:W-:Y:S01]  /*5150*/  FFMA.FTZ R59, -R199, R8, R96 ;  /* 0x00000008c73b7223 */ /* 0x000fe20000010160 */
[----:B------:R-:W-:Y:S01]  /*5160*/  FSEL R53, R17, -INF , !P5 ;  /* 0xff80000011357808 */ /* 0x000fe20006800000 */
[----:B------:R-:W-:Y:S01]  /*5170*/  VIADD R17, R172, 0x11 ;  /* 0x00000011ac117836 */ /* 0x000fe20000000000 */
[C---:B------:R-:W-:Y:S01]  /*5180*/  ISETP.GE.AND P6, PT, R6.reuse, R211, PT ;  /* 0x000000d30600720c */ /* 0x040fe20003fc6270 */
[----:B------:R-:W-:Y:S01]  /*5190*/  FFMA.FTZ R55, -R199, R55, R94 ;  /* 0x00000037c7377223 */ /* 0x000fe2000001015e */
[----:B------:R-:W-:-:S02]  /*51a0*/  ISETP.GE.AND P2, PT, R6, R210, PT ;  /* 0x000000d20600720c */ /* 0x000fc40003f46270 */
[C---:B------:R-:W-:Y:S02]  /*51b0*/  ISETP.GE.AND P4, PT, R6.reuse, R209, PT ;  /* 0x000000d10600720c */ /* 0x040fe40003f86270 */
[----:B------:R-:W-:Y:S01]  /*51c0*/  ISETP.GE.AND P5, PT, R6, R208, PT ;  /* 0x000000d00600720c */ /* 0x000fe20003fa6270 */
[----:B------:R-:W-:Y:S01]  /*51d0*/  FFMA.FTZ R6, -R199, R15, R92 ;  /* 0x0000000fc7067223 */ /* 0x000fe2000001015c */
[----:B------:R-:W-:Y:S02]  /*51e0*/  IADD3 R21, PT, PT, R215, -0x10, -R214 ;  /* 0xfffffff0d7157810 */ /* 0x000fe40007ffe8d6 */
[----:B------:R-:W-:Y:S02]  /*51f0*/  FSEL R61, R61, -INF , P1 ;  /* 0xff8000003d3d7808 */ /* 0x000fe40000800000 */
[----:B------:R-:W-:Y:S02]  /*5200*/  I2FP.F32.S32 R57, R57 ;  /* 0x0000003900397245 */ /* 0x000fe40000201400 */
[----:B------:R-:W-:-:S02]  /*5210*/  ISETP.GE.AND P1, PT, R13, R211, PT ;  /* 0x000000d30d00720c */ /* 0x000fc40003f26270 */
[----:B------:R-:W-:Y:S01]  /*5220*/  IADD3 R15, PT, PT, R217, -0x10, -R214 ;  /* 0xfffffff0d90f7810 */ /* 0x000fe20007ffe8d6 */
[----:B------:R-:W-:Y:S01]  /*5230*/  FFMA.FTZ R57, -R199, R57, R98 ;  /* 0x00000039c7397223 */ /* 0x000fe20000010162 */
[----:B------:R-:W-:Y:S02]  /*5240*/  IABS R21, R21 ;  /* 0x0000001500157213 */ /* 0x000fe40000000000 */
[----:B------:R-:W-:Y:S02]  /*5250*/  FSEL R61, R61, -INF , !P3 ;  /* 0xff8000003d3d7808 */ /* 0x000fe40005800000 */
[----:B------:R-:W-:Y:S02]  /*5260*/  FSEL R6, R6, -INF , P6 ;  /* 0xff80000006067808 */ /* 0x000fe40003000000 */
[----:B------:R-:W-:Y:S02]  /*5270*/  FSEL R59, R59, -INF , P4 ;  /* 0xff8000003b3b7808 */ /* 0x000fe40002000000 */
[----:B------:R-:W-:-:S02]  /*5280*/  ISETP.GE.AND P3, PT, R13, R210, PT ;  /* 0x000000d20d00720c */ /* 0x000fc40003f66270 */
[C---:B------:R-:W-:Y:S02]  /*5290*/  ISETP.GE.AND P6, PT, R13.reuse, R209, PT ;  /* 0x000000d10d00720c */ /* 0x040fe40003fc6270 */
[----:B------:R-:W-:Y:S01]  /*52a0*/  ISETP.GE.AND P4, PT, R13, R208, PT ;  /* 0x000000d00d00720c */ /* 0x000fe20003f86270 */
[----:B------:R-:W-:Y:S01]  /*52b0*/  VIADD R13, R172, 0x10 ;  /* 0x00000010ac0d7836 */ /* 0x000fe20000000000 */
[----:B------:R-:W-:Y:S02]  /*52c0*/  FSEL R55, R55, -INF , P1 ;  /* 0xff80000037377808 */ /* 0x000fe40000800000 */
[----:B------:R-:W-:Y:S02]  /*52d0*/  IABS R15, R15 ;  /* 0x0000000f000f7213 */ /* 0x000fe40000000000 */
[----:B------:R-:W-:Y:S02]  /*52e0*/  I2FP.F32.S32 R21, R21 ;  /* 0x0000001500157245 */ /* 0x000fe40000201400 */
[----:B------:R-:W-:-:S02]  /*52f0*/  IADD3 R23, PT, PT, R215, -0x11, -R214 ;  /* 0xffffffefd7177810 */ /* 0x000fc40007ffe8d6 */
[----:B------:R-:W-:Y:S01]  /*5300*/  FSEL R59, R59, -INF , !P5 ;  /* 0xff8000003b3b7808 */ /* 0x000fe20006800000 */
[----:B------:R-:W-:Y:S01]  /*5310*/  FFMA.FTZ R21, -R199, R21, R102 ;  /* 0x00000015c7157223 */ /* 0x000fe20000010166 */
[----:B------:R-:W-:Y:S02]  /*5320*/  FSEL R55, R55, -INF , !P3 ;  /* 0xff80000037377808 */ /* 0x000fe40005800000 */
[----:B------:R-:W-:Y:S02]  /*5330*/  FSEL R57, R57, -INF , P6 ;  /* 0xff80000039397808 */ /* 0x000fe40003000000 */
[C---:B------:R-:W-:Y:S02]  /*5340*/  ISETP.GE.AND P5, PT, R13.reuse, R211, PT ;  /* 0x000000d30d00720c */ /* 0x040fe40003fa6270 */
[C---:B------:R-:W-:Y:S02]  /*5350*/  ISETP.GE.AND P1, PT, R13.reuse, R210, PT ;  /* 0x000000d20d00720c */ /* 0x040fe40003f26270 */
[----:B------:R-:W-:-:S02]  /*5360*/  ISETP.GE.AND P3, PT, R13, R209, PT ;  /* 0x000000d10d00720c */ /* 0x000fc40003f66270 */
[----:B------:R-:W-:Y:S02]  /*5370*/  I2FP.F32.S32 R15, R15 ;  /* 0x0000000f000f7245 */ /* 0x000fe40000201400 */
[----:B------:R-:W-:Y:S02]  /*5380*/  ISETP.GE.AND P6, PT, R13, R208, PT ;  /* 0x000000d00d00720c */ /* 0x000fe40003fc6270 */
[----:B------:R-:W-:Y:S01]  /*5390*/  IADD3 R13, PT, PT, R217, -0x11, -R214 ;  /* 0xffffffefd90d7810 */ /* 0x000fe20007ffe8d6 */
[----:B------:R-:W-:Y:S01]  /*53a0*/  FFMA.FTZ R15, -R199, R15, R106 ;  /* 0x0000000fc70f7223 */ /* 0x000fe2000001016a */
[----:B------:R-:W-:Y:S02]  /*53b0*/  IABS R23, R23 ;  /* 0x0000001700177213 */ /* 0x000fe40000000000 */
[----:B------:R-:W-:Y:S02]  /*53c0*/  IABS R13, R13 ;  /* 0x0000000d000d7213 */ /* 0x000fe40000000000 */
[----:B------:R-:W-:-:S02]  /*53d0*/  I2FP.F32.S32 R23, R23 ;  /* 0x0000001700177245 */ /* 0x000fc40000201400 */
[----:B------:R-:W-:Y:S02]  /*53e0*/  FSEL R21, R21, -INF , P5 ;  /* 0xff80000015157808 */ /* 0x000fe40002800000 */
[----:B------:R-:W-:Y:S01]  /*53f0*/  I2FP.F32.S32 R13, R13 ;  /* 0x0000000d000d7245 */ /* 0x000fe20000201400 */
[----:B------:R-:W-:Y:S01]  /*5400*/  FFMA.FTZ R23, -R199, R23, R104 ;  /* 0x00000017c7177223 */ /* 0x000fe20000010168 */
[----:B------:R-:W-:Y:S02]  /*5410*/  FSEL R57, R57, -INF , !P4 ;  /* 0xff80000039397808 */ /* 0x000fe40006000000 */
[----:B------:R-:W-:Y:S01]  /*5420*/  FSEL R21, R21, -INF , !P1 ;  /* 0xff80000015157808 */ /* 0x000fe20004800000 */
[----:B------:R-:W-:Y:S01]  /*5430*/  FFMA.FTZ R13, -R199, R13, R108 ;  /* 0x0000000dc70d7223 */ /* 0x000fe2000001016c */
[----:B------:R-:W-:Y:S02]  /*5440*/  FSEL R15, R15, -INF , P3 ;  /* 0xff8000000f0f7808 */ /* 0x000fe40001800000 */
[----:B------:R-:W-:-:S02]  /*5450*/  ISETP.GE.AND P4, PT, R17, R211, PT ;  /* 0x000000d31100720c */ /* 0x000fc40003f86270 */
[C---:B------:R-:W-:Y:S02]  /*5460*/  ISETP.GE.AND P5, PT, R17.reuse, R210, PT ;  /* 0x000000d21100720c */ /* 0x040fe40003fa6270 */
[C---:B------:R-:W-:Y:S02]  /*5470*/  ISETP.GE.AND P1, PT, R17.reuse, R209, PT ;  /* 0x000000d11100720c */ /* 0x040fe40003f26270 */
[----:B------:R-:W-:Y:S02]  /*5480*/  ISETP.GE.AND P3, PT, R17, R208, PT ;  /* 0x000000d01100720c */ /* 0x000fe40003f66270 */
[--C-:B------:R-:W-:Y:S02]  /*5490*/  IADD3 R17, PT, PT, R215, -0x18, -R214.reuse ;  /* 0xffffffe8d7117810 */ /* 0x100fe40007ffe8d6 */
[----:B------:R-:W-:Y:S02]  /*54a0*/  FSEL R23, R23, -INF , P4 ;  /* 0xff80000017177808 */ /* 0x000fe40002000000 */
[----:B------:R-:W-:-:S02]  /*54b0*/  IADD3 R51, PT, PT, R217, -0x18, -R214 ;  /* 0xffffffe8d9337810 */ /* 0x000fc40007ffe8d6 */
[----:B------:R-:W-:Y:S02]  /*54c0*/  IABS R17, R17 ;  /* 0x0000001100117213 */ /* 0x000fe40000000000 */
[----:B------:R-:W-:Y:S02]  /*54d0*/  FSEL R15, R15, -INF , !P6 ;  /* 0xff8000000f0f7808 */ /* 0x000fe40007000000 */
[----:B------:R-:W-:Y:S02]  /*54e0*/  FSEL R23, R23, -INF , !P5 ;  /* 0xff80000017177808 */ /* 0x000fe40006800000 */
[----:B------:R-:W-:Y:S02]  /*54f0*/  FSEL R13, R13, -INF , P1 ;  /* 0xff8000000d0d7808 */ /* 0x000fe40000800000 */
[----:B------:R-:W-:Y:S02]  /*5500*/  ISETP.GE.AND P6, PT, R19, R211, PT ;  /* 0x000000d31300720c */ /* 0x000fe40003fc6270 */
[----:B------:R-:W-:-:S02]  /*5510*/  IABS R51, R51 ;  /* 0x0000003300337213 */ /* 0x000fc40000000000 */
[C---:B------:R-:W-:Y:S02]  /*5520*/  ISETP.GE.AND P4, PT, R19.reuse, R210, PT ;  /* 0x000000d21300720c */ /* 0x040fe40003f86270 */
[----:B------:R-:W-:Y:S02]  /*5530*/  I2FP.F32.S32 R17, R17 ;  /* 0x0000001100117245 */ /* 0x000fe40000201400 */
[C---:B------:R-:W-:Y:S02]  /*5540*/  ISETP.GE.AND P5, PT, R19.reuse, R209, PT ;  /* 0x000000d11300720c */ /* 0x040fe40003fa6270 */
[----:B------:R-:W-:Y:S01]  /*5550*/  ISETP.GE.AND P1, PT, R19, R208, PT ;  /* 0x000000d01300720c */ /* 0x000fe20003f26270 */
[----:B------:R-:W-:Y:S01]  /*5560*/  FFMA.FTZ R17, -R199, R17, R110 ;  /* 0x00000011c7117223 */ /* 0x000fe2000001016e */
[----:B------:R-:W-:Y:S02]  /*5570*/  IADD3 R19, PT, PT, R215, -0x19, -R214 ;  /* 0xffffffe7d7137810 */ /* 0x000fe40007ffe8d6 */
[----:B------:R-:W-:-:S02]  /*5580*/  I2FP.F32.S32 R51, R51 ;  /* 0x0000003300337245 */ /* 0x000fc40000201400 */
[----:B------:R-:W-:Y:S02]  /*5590*/  IADD3 R41, PT, PT, R217, -0x19, -R214 ;  /* 0xffffffe7d9297810 */ /* 0x000fe40007ffe8d6 */
[----:B------:R-:W-:Y:S01]  /*55a0*/  IABS R19, R19 ;  /* 0x0000001300137213 */ /* 0x000fe20000000000 */
[----:B------:R-:W-:Y:S01]  /*55b0*/  FFMA.FTZ R51, -R199, R51, R114 ;  /* 0x00000033c7337223 */ /* 0x000fe20000010172 */
[----:B------:R-:W-:Y:S02]  /*55c0*/  IADD3 R109, PT, PT, R215, -0x20, -R214 ;  /* 0xffffffe0d76d7810 */ /* 0x000fe40007ffe8d6 */
[----:B------:R-:W-:Y:S02]  /*55d0*/  IABS R41, R41 ;  /* 0x0000002900297213 */ /* 0x000fe40000000000 */
[----:B------:R-:W-:Y:S02]  /*55e0*/  I2FP.F32.S32 R19, R19 ;  /* 0x0000001300137245 */ /* 0x000fe40000201400 */
[----:B------:R-:W-:-:S02]  /*55f0*/  FSEL R17, R17, -INF , P6 ;  /* 0xff80000011117808 */ /* 0x000fc40003000000 */
[----:B------:R-:W-:Y:S01]  /*5600*/  IADD3 R105, PT, PT, R217, -0x20, -R214 ;  /* 0xffffffe0d9697810 */ /* 0x000fe20007ffe8d6 */
[----:B------:R-:W-:Y:S01]  /*5610*/  FFMA.FTZ R19, -R199, R19, R112 ;  /* 0x00000013c7137223 */ /* 0x000fe20000010170 */
[----:B------:R-:W-:Y:S02]  /*5620*/  IABS R109, R109 ;  /* 0x0000006d006d7213 */ /* 0x000fe40000000000 */
[----:B------:R-:W-:Y:S02]  /*5630*/  I2FP.F32.S32 R41, R41 ;  /* 0x0000002900297245 */ /* 0x000fe40000201400 */
[----:B------:R-:W-:Y:S02]  /*5640*/  FSEL R13, R13, -INF , !P3 ;  /* 0xff8000000d0d7808 */ /* 0x000fe40005800000 */
[----:B------:R-:W-:Y:S01]  /*5650*/  FSEL R17, R17, -INF , !P4 ;  /* 0xff80000011117808 */ /* 0x000fe20006000000 */
[----:B------:R-:W-:Y:S01]  /*5660*/  FFMA.FTZ R41, -R199, R41, R116 ;  /* 0x00000029c7297223 */ /* 0x000fe20000010174 */
[----:B------:R-:W-:-:S02]  /*5670*/  FSEL R51, R51, -INF , P5 ;  /* 0xff80000033337808 */ /* 0x000fc40002800000 */
[C---:B------:R-:W-:Y:S02]  /*5680*/  ISETP.GE.AND P3, PT, R25.reuse, R211, PT ;  /* 0x000000d31900720c */ /* 0x040fe40003f66270 */
[C---:B------:R-:W-:Y:S02]  /*5690*/  ISETP.GE.AND P6, PT, R25.reuse, R210, PT ;  /* 0x000000d21900720c */ /* 0x040fe40003fc6270 */
[C---:B------:R-:W-:Y:S02]  /*56a0*/  ISETP.GE.AND P4, PT, R25.reuse, R209, PT ;  /* 0x000000d11900720c */ /* 0x040fe40003f86270 */
[----:B------:R-:W-:Y:S01]  /*56b0*/  ISETP.GE.AND P5, PT, R25, R208, PT ;  /* 0x000000d01900720c */ /* 0x000fe20003fa6270 */
[----:B------:R-:W-:Y:S01]  /*56c0*/  VIADD R25, R172, 0x20 ;  /* 0x00000020ac197836 */ /* 0x000fe20000000000 */
[----:B------:R-:W-:Y:S02]  /*56d0*/  IABS R105, R105 ;  /* 0x0000006900697213 */ /* 0x000fe40000000000 */
[----:B------:R-:W-:-:S02]  /*56e0*/  I2FP.F32.S32 R109, R109 ;  /* 0x0000006d006d7245 */ /* 0x000fc40000201400 */
[----:B------:R-:W-:Y:S02]  /*56f0*/  FSEL R19, R19, -INF , P3 ;  /* 0xff80000013137808 */ /* 0x000fe40001800000 */
[----:B------:R-:W-:Y:S01]  /*5700*/  I2FP.F32.S32 R105, R105 ;  /* 0x0000006900697245 */ /* 0x000fe20000201400 */
[----:B------:R-:W-:Y:S01]  /*5710*/  FFMA.FTZ R109, -R199, R109, R118 ;  /* 0x0000006dc76d7223 */ /* 0x000fe20000010176 */
[----:B------:R-:W-:Y:S02]  /*5720*/  FSEL R51, R51, -INF , !P1 ;  /* 0xff80000033337808 */ /* 0x000fe40004800000 */
[----:B------:R-:W-:Y:S01]  /*5730*/  ISETP.GE.AND P1, PT, R25, R211, PT ;  /* 0x000000d31900720c */ /* 0x000fe20003f26270 */
[----:B------:R-:W-:Y:S01]  /*5740*/  FFMA.FTZ R105, -R199, R105, R122 ;  /* 0x00000069c7697223 */ /* 0x000fe2000001017a */
[----:B------:R-:W-:Y:S02]  /*5750*/  FSEL R19, R19, -INF , !P6 ;  /* 0xff80000013137808 */ /* 0x000fe40007000000 */
[----:B------:R-:W-:-:S02]  /*5760*/  FSEL R41, R41, -INF , P4 ;  /* 0xff80000029297808 */ /* 0x000fc40002000000 */
[C---:B------:R-:W-:Y:S02]  /*5770*/  ISETP.GE.AND P3, PT, R25.reuse, R210, PT ;  /* 0x000000d21900720c */ /* 0x040fe40003f66270 */
[C---:B------:R-:W-:Y:S02]  /*5780*/  ISETP.GE.AND P6, PT, R25.reuse, R209, PT ;  /* 0x000000d11900720c */ /* 0x040fe40003fc6270 */
[----:B------:R-:W-:Y:S01]  /*5790*/  ISETP.GE.AND P4, PT, R25, R208, PT ;  /* 0x000000d01900720c */ /* 0x000fe20003f86270 */
[----:B------:R-:W-:Y:S01]  /*57a0*/  VIADD R25, R172, 0x21 ;  /* 0x00000021ac197836 */ /* 0x000fe20000000000 */
[----:B------:R-:W-:Y:S02]  /*57b0*/  FSEL R109, R109, -INF , P1 ;  /* 0xff8000006d6d7808 */ /* 0x000fe40000800000 */
[--C-:B------:R-:W-:Y:S02]  /*57c0*/  IADD3 R107, PT, PT, R215, -0x21, -R214.reuse ;  /* 0xffffffdfd76b7810 */ /* 0x100fe40007ffe8d6 */
[----:B------:R-:W-:-:S02]  /*57d0*/  IADD3 R27, PT, PT, R217, -0x21, -R214 ;  /* 0xffffffdfd91b7810 */ /* 0x000fc40007ffe8d6 */
[----:B------:R-:W-:Y:S02]  /*57e0*/  FSEL R41, R41, -INF , !P5 ;  /* 0xff80000029297808 */ /* 0x000fe40006800000 */
[----:B------:R-:W-:Y:S02]  /*57f0*/  FSEL R109, R109, -INF , !P3 ;  /* 0xff8000006d6d7808 */ /* 0x000fe40005800000 */
[----:B------:R-:W-:Y:S02]  /*5800*/  FSEL R105, R105, -INF , P6 ;  /* 0xff80000069697808 */ /* 0x000fe40003000000 */
[----:B------:R-:W-:Y:S02]  /*5810*/  IABS R107, R107 ;  /* 0x0000006b006b7213 */ /* 0x000fe40000000000 */
        /* <DEDUP_REMOVED lines=8> */
[----:B------:R-:W-:Y:S01]  /*58a0*/  IADD3 R31, PT, PT, R217, -0x28, -R214 ;  /* 0xffffffd8d91f7810 */ /* 0x000fe20007ffe8d6 */
[C---:B------:R-:W-:Y:S01]  /*58b0*/  FFMA.FTZ R107, -R199.reuse, R107, R120 ;  /* 0x0000006bc76b7223 */ /* 0x040fe20000010178 */
[----:B------:R-:W-:Y:S01]  /*58c0*/  IABS R25, R25 ;  /* 0x0000001900197213 */ /* 0x000fe20000000000 */
[----:B------:R-:W-:Y:S01]  /*58d0*/  FFMA.FTZ R124, -R199, R27, R124 ;  /* 0x0000001bc77c7223 */ /* 0x000fe2000001017c */
[----:B------:R-:W-:Y:S01]  /*58e0*/  IABS R31, R31 ;  /* 0x0000001f001f7213 */ /* 0x000fe20000000000 */
[----:B------:R-:W-:Y:S01]  /*58f0*/  VIADD R27, R172, 0x28 ;  /* 0x00000028ac1b7836 */ /* 0x000fe20000000000 */
[----:B------:R-:W-:Y:S02]  /*5900*/  I2FP.F32.S32 R25, R25 ;  /* 0x0000001900197245 */ /* 0x000fe40000201400 */
[----:B------:R-:W-:Y:S02]  /*5910*/  I2FP.F32.S32 R31, R31 ;  /* 0x0000001f001f7245 */ /* 0x000fe40000201400 */
[----:B------:R-:W-:Y:S01]  /*5920*/  FSEL R105, R105, -INF , !P4 ;  /* 0xff80000069697808 */ /* 0x000fe20006000000 */
[----:B------:R-:W-:Y:S01]  /*5930*/  FFMA.FTZ R25, -R199, R25, R126 ;  /* 0x00000019c7197223 */ /* 0x000fe2000001017e */
[----:B------:R-:W-:Y:S01]  /*5940*/  FSEL R107, R107, -INF , P5 ;  /* 0xff8000006b6b7808 */ /* 0x000fe20002800000 */
[----:B------:R-:W-:Y:S01]  /*5950*/  FFMA.FTZ R130, -R199, R31, R130 ;  /* 0x0000001fc7827223 */ /* 0x000fe20000010182 */
[----:B------:R-:W-:-:S02]  /*5960*/  ISETP.GE.AND P4, PT, R27, R211, PT ;  /* 0x000000d31b00720c */ /* 0x000fc40003f86270 */
[----:B------:R-:W-:Y:S02]  /*5970*/  FSEL R107, R107, -INF , !P1 ;  /* 0xff8000006b6b7808 */ /* 0x000fe40004800000 */
[C---:B------:R-:W-:Y:S02]  /*5980*/  ISETP.GE.AND P5, PT, R27.reuse, R210, PT ;  /* 0x000000d21b00720c */ /* 0x040fe40003fa6270 */
[----:B------:R-:W-:Y:S02]  /*5990*/  ISETP.GE.AND P1, PT, R27, R209, PT ;  /* 0x000000d11b00720c */ /* 0x000fe40003f26270 */
[----:B------:R-:W-:Y:S02]  /*59a0*/  FSEL R219, R124, -INF , P3 ;  /* 0xff8000007cdb7808 */ /* 0x000fe40001800000 */
[----:B------:R-:W-:Y:S02]  /*59b0*/  FSEL R25, R25, -INF , P4 ;  /* 0xff80000019197808 */ /* 0x000fe40002000000 */
[----:B------:R-:W-:-:S02]  /*59c0*/  FSEL R219, R219, -INF , !P6 ;  /* 0xff800000dbdb7808 */ /* 0x000fc40007000000 */
[----:B------:R-:W-:Y:S02]  /*59d0*/  FSEL R25, R25, -INF , !P5 ;  /* 0xff80000019197808 */ /* 0x000fe40006800000 */
[----:B------:R-:W-:Y:S02]  /*59e0*/  FSEL R195, R130, -INF , P1 ;  /* 0xff80000082c37808 */ /* 0x000fe40000800000 */
[C---:B------:R-:W-:Y:S02]  /*59f0*/  ISETP.GE.AND P6, PT, R30.reuse, R211, PT ;  /* 0x000000d31e00720c */ /* 0x040fe40003fc6270 */
[C---:B------:R-:W-:Y:S02]  /*5a00*/  ISETP.GE.AND P4, PT, R30.reuse, R210, PT ;  /* 0x000000d21e00720c */ /* 0x040fe40003f86270 */
[C---:B------:R-:W-:Y:S02]  /*5a10*/  ISETP.GE.AND P5, PT, R30.reuse, R209, PT ;  /* 0x000000d11e00720c */ /* 0x040fe40003fa6270 */
[----:B------:R-:W-:-:S02]  /*5a20*/  ISETP.GE.AND P1, PT, R30, R208, PT ;  /* 0x000000d01e00720c */ /* 0x000fc40003f26270 */
[--C-:B------:R-:W-:Y:S02]  /*5a30*/  IADD3 R30, PT, PT, R215, -0x30, -R214.reuse ;  /* 0xffffffd0d71e7810 */ /* 0x100fe40007ffe8d6 */
[----:B------:R-:W-:Y:S02]  /*5a40*/  ISETP.GE.AND P3, PT, R27, R208, PT ;  /* 0x000000d01b00720c */ /* 0x000fe40003f66270 */
[----:B------:R-:W-:Y:S02]  /*5a50*/  IABS R30, R30 ;  /* 0x0000001e001e7213 */ /* 0x000fe40000000000 */
[----:B------:R-:W-:Y:S02]  /*5a60*/  IADD3 R27, PT, PT, R215, -0x29, -R214 ;  /* 0xffffffd7d71b7810 */ /* 0x000fe40007ffe8d6 */
[----:B------:R-:W-:Y:S02]  /*5a70*/  I2FP.F32.S32 R30, R30 ;  /* 0x0000001e001e7245 */ /* 0x000fe40000201400 */
[----:B------:R-:W-:-:S02]  /*5a80*/  IABS R27, R27 ;  /* 0x0000001b001b7213 */ /* 0x000fc40000000000 */
[----:B------:R-:W-:Y:S01]  /*5a90*/  IADD3 R65, PT, PT, R217, -0x29, -R214 ;  /* 0xffffffd7d9417810 */ /* 0x000fe20007ffe8d6 */
[----:B------:R-:W-:Y:S01]  /*5aa0*/  FFMA.FTZ R134, -R199, R30, R134 ;  /* 0x0000001ec7867223 */ /* 0x000fe20000010186 */
[----:B------:R-:W-:Y:S02]  /*5ab0*/  IADD3 R30, PT, PT, R215, -0x31, -R214 ;  /* 0xffffffcfd71e7810 */ /* 0x000fe40007ffe8d6 */
[----:B------:R-:W-:Y:S02]  /*5ac0*/  I2FP.F32.S32 R27, R27 ;  /* 0x0000001b001b7245 */ /* 0x000fe40000201400 */
[----:B------:R-:W-:Y:S02]  /*5ad0*/  IABS R30, R30 ;  /* 0x0000001e001e7213 */ /* 0x000fe40000000000 */
[----:B------:R-:W-:Y:S01]  /*5ae0*/  IABS R65, R65 ;  /* 0x0000004100417213 */ /* 0x000fe20000000000 */
[----:B------:R-:W-:Y:S01]  /*5af0*/  FFMA.FTZ R27, -R199, R27, R128 ;  /* 0x0000001bc71b7223 */ /* 0x000fe20000010180 */
[----:B------:R-:W-:-:S02]  /*5b00*/  I2FP.F32.S32 R30, R30 ;  /* 0x0000001e001e7245 */ /* 0x000fc40000201400 */
[----:B------:R-:W-:Y:S02]  /*5b10*/  IADD3 R31, PT, PT, R217, -0x30, -R214 ;  /* 0xffffffd0d91f7810 */ /* 0x000fe40007ffe8d6 */
[----:B------:R-:W-:Y:S01]  /*5b20*/  I2FP.F32.S32 R65, R65 ;  /* 0x0000004100417245 */ /* 0x000fe20000201400 */
[----:B------:R-:W-:Y:S01]  /*5b30*/  FFMA.FTZ R136, -R199, R30, R136 ;  /* 0x0000001ec7887223 */ /* 0x000fe20000010188 */
[----:B------:R-:W-:Y:S02]  /*5b40*/  IADD3 R30, PT, PT, R215, -0x38, -R214 ;  /* 0xffffffc8d71e7810 */ /* 0x000fe40007ffe8d6 */
[----:B------:R-:W-:Y:S01]  /*5b50*/  IABS R31, R31 ;  /* 0x0000001f001f7213 */ /* 0x000fe20000000000 */
[----:B------:R-:W-:Y:S01]  /*5b60*/  FFMA.FTZ R65, -R199, R65, R132 ;  /* 0x00000041c7417223 */ /* 0x000fe20000010184 */
[----:B------:R-:W-:Y:S02]  /*5b70*/  IABS R30, R30 ;  /* 0x0000001e001e7213 */ /* 0x000fe40000000000 */
[----:B------:R-:W-:-:S02]  /*5b80*/  I2FP.F32.S32 R31, R31 ;  /* 0x0000001f001f7245 */ /* 0x000fc40000201400 */
[----:B------:R-:W-:Y:S02]  /*5b90*/  I2FP.F32.S32 R30, R30 ;  /* 0x0000001e001e7245 */ /* 0x000fe40000201400 */
[----:B------:R-:W-:Y:S01]  /*5ba0*/  FSEL R195, R195, -INF , !P3 ;  /* 0xff800000c3c37808 */ /* 0x000fe20005800000 */
[----:B------:R-:W-:Y:S01]  /*5bb0*/  FFMA.FTZ R138, -R199, R31, R138 ;  /* 0x0000001fc78a7223 */ /* 0x000fe2000001018a */
[----:B------:R-:W-:Y:S01]  /*5bc0*/  FSEL R27, R27, -INF , P6 ;  /* 0xff8000001b1b7808 */ /* 0x000fe20003000000 */
[----:B------:R-:W-:Y:S01]  /*5bd0*/  FFMA.FTZ R142, -R199, R30, R142 ;  /* 0x0000001ec78e7223 */ /* 0x000fe2000001018e */
[----:B------:R-:W-:Y:S01]  /*5be0*/  ISETP.GE.AND P3, PT, R33, R211, PT ;  /* 0x000000d32100720c */ /* 0x000fe20003f66270 */
[----:B------:R-:W-:Y:S01]  /*5bf0*/  VIADD R31, R172, 0x31 ;  /* 0x00000031ac1f7836 */ /* 0x000fe20000000000 */
[----:B------:R-:W-:Y:S02]  /*5c00*/  FSEL R27, R27, -INF , !P4 ;  /* 0xff8000001b1b7808 */ /* 0x000fe40006000000 */
[----:B------:R-:W-:-:S02]  /*5c10*/  IADD3 R30, PT, PT, R215, -0x39, -R214 ;  /* 0xffffffc7d71e7810 */ /* 0x000fc40007ffe8d6 */
[C---:B------:R-:W-:Y:S02]  /*5c20*/  ISETP.GE.AND P6, PT, R33.reuse, R210, PT ;  /* 0x000000d22100720c */ /* 0x040fe40003fc6270 */
[----:B------:R-:W-:Y:S02]  /*5c30*/  ISETP.GE.AND P4, PT, R33, R209, PT ;  /* 0x000000d12100720c */ /* 0x000fe40003f86270 */
[----:B------:R-:W-:Y:S02]  /*5c40*/  FSEL R65, R65, -INF , P5 ;  /* 0xff80000041417808 */ /* 0x000fe40002800000 */
[----:B------:R-:W-:Y:S02]  /*5c50*/  FSEL R167, R134, -INF , P3 ;  /* 0xff80000086a77808 */ /* 0x000fe40001800000 */
[----:B------:R-:W-:Y:S02]  /*5c60*/  IADD3 R127, PT, PT, R217, -0x31, -R214 ;  /* 0xffffffcfd97f7810 */ /* 0x000fe40007ffe8d6 */
[----:B------:R-:W-:-:S02]  /*5c70*/  IABS R30, R30 ;  /* 0x0000001e001e7213 */ /* 0x000fc40000000000 */
[----:B------:R-:W-:Y:S02]  /*5c80*/  FSEL R65, R65, -INF , !P1 ;  /* 0xff80000041417808 */ /* 0x000fe40004800000 */
[----:B------:R-:W-:Y:S02]  /*5c90*/  FSEL R167, R167, -INF , !P6 ;  /* 0xff800000a7a77808 */ /* 0x000fe40007000000 */
[----:B------:R-:W-:Y:S02]  /*5ca0*/  FSEL R171, R138, -INF , P4 ;  /* 0xff8000008aab7808 */ /* 0x000fe40002000000 */
[C---:B------:R-:W-:Y:S02]  /*5cb0*/  ISETP.GE.AND P1, PT, R31.reuse, R211, PT ;  /* 0x000000d31f00720c */ /* 0x040fe40003f26270 */
[C---:B------:R-:W-:Y:S02]  /*5cc0*/  ISETP.GE.AND P3, PT, R31.reuse, R210, PT ;  /* 0x000000d21f00720c */ /* 0x040fe40003f66270 */
[----:B------:R-:W-:-:S02]  /*5cd0*/  ISETP.GE.AND P6, PT, R31, R209, PT ;  /* 0x000000d11f00720c */ /* 0x000fc40003fc6270 */
[----:B------:R-:W-:Y:S02]  /*5ce0*/  ISETP.GE.AND P4, PT, R31, R208, PT ;  /* 0x000000d01f00720c */ /* 0x000fe40003f86270 */
[----:B------:R-:W-:Y:S02]  /*5cf0*/  IABS R127, R127 ;  /* 0x0000007f007f7213 */ /* 0x000fe40000000000 */
[----:B------:R-:W-:Y:S02]  /*5d00*/  IADD3 R31, PT, PT, R217, -0x38, -R214 ;  /* 0xffffffc8d91f7810 */ /* 0x000fe40007ffe8d6 */
[----:B------:R-:W-:Y:S02]  /*5d10*/  I2FP.F32.S32 R30, R30 ;  /* 0x0000001e001e7245 */ /* 0x000fe40000201400 */
[----:B------:R-:W-:Y:S01]  /*5d20*/  ISETP.GE.AND P5, PT, R33, R208, PT ;  /* 0x000000d02100720c */ /* 0x000fe20003fa6270 */
[----:B------:R-:W-:Y:S01]  /*5d30*/  VIADD R33, R172, 0x38 ;  /* 0x00000038ac217836 */ /* 0x000fe20000000000 */
[----:B------:R-:W-:Y:S01]  /*5d40*/  I2FP.F32.S32 R127, R127 ;  /* 0x0000007f007f7245 */ /* 0x000fe20000201400 */
[----:B------:R-:W-:Y:S01]  /*5d50*/  FFMA.FTZ R144, -R199, R30, R144 ;  /* 0x0000001ec7907223 */ /* 0x000fe20000010190 */
[----:B------:R-:W-:-:S02]  /*5d60*/  IABS R31, R31 ;  /* 0x0000001f001f7213 */ /* 0x000fc40000000000 */
[----:B------:R-:W-:Y:S01]  /*5d70*/  IADD3 R30, PT, PT, R215, -0x40, -R214 ;  /* 0xffffffc0d71e7810 */ /* 0x000fe20007ffe8d6 */
[----:B------:R-:W-:Y:S01]  /*5d80*/  FFMA.FTZ R127, -R199, R127, R140 ;  /* 0x0000007fc77f7223 */ /* 0x000fe2000001018c */
[----:B------:R-:W-:Y:S02]  /*5d90*/  I2FP.F32.S32 R31, R31 ;  /* 0x0000001f001f7245 */ /* 0x000fe40000201400 */
[----:B------:R-:W-:Y:S02]  /*5da0*/  FSEL R171, R171, -INF , !P5 ;  /* 0xff800000abab7808 */ /* 0x000fe40006800000 */
[----:B------:R-:W-:Y:S01]  /*5db0*/  FSEL R165, R136, -INF , P1 ;  /* 0xff80000088a57808 */ /* 0x000fe20000800000 */
[----:B------:R-:W-:Y:S01]  /*5dc0*/  FFMA.FTZ R146, -R199, R31, R146 ;  /* 0x0000001fc7927223 */ /* 0x000fe20000010192 */
[----:B------:R-:W-:Y:S01]  /*5dd0*/  ISETP.GE.AND P5, PT, R33, R211, PT ;  /* 0x000000d32100720c */ /* 0x000fe20003fa6270 */
[----:B------:R-:W-:Y:S01]  /*5de0*/  VIADD R31, R172, 0x39 ;  /* 0x00000039ac1f7836 */ /* 0x000fe20000000000 */
[----:B------:R-:W-:-:S02]  /*5df0*/  IABS R30, R30 ;  /* 0x0000001e001e7213 */ /* 0x000fc40000000000 */
[----:B------:R-:W-:Y:S02]  /*5e00*/  FSEL R165, R165, -INF , !P3 ;  /* 0xff800000a5a57808 */ /* 0x000fe40005800000 */
[C---:B------:R-:W-:Y:S02]  /*5e10*/  ISETP.GE.AND P1, PT, R33.reuse, R210, PT ;  /* 0x000000d22100720c */ /* 0x040fe40003f26270 */
[----:B------:R-:W-:Y:S02]  /*5e20*/  ISETP.GE.AND P3, PT, R33, R209, PT ;  /* 0x000000d12100720c */ /* 0x000fe40003f66270 */
[----:B------:R-:W-:Y:S02]  /*5e30*/  FSEL R127, R127, -INF , P6 ;  /* 0xff8000007f7f7808 */ /* 0x000fe40003000000 */
[----:B------:R-:W-:Y:S02]  /*5e40*/  FSEL R163, R142, -INF , P5 ;  /* 0xff8000008ea37808 */ /* 0x000fe40002800000 */
[----:B------:R-:W-:-:S02]  /*5e50*/  I2FP.F32.S32 R30, R30 ;  /* 0x0000001e001e7245 */ /* 0x000fc40000201400 */
[----:B------:R-:W-:Y:S02]  /*5e60*/  IADD3 R125, PT, PT, R217, -0x39, -R214 ;  /* 0xffffffc7d97d7810 */ /* 0x000fe40007ffe8d6 */
[----:B------:R-:W-:Y:S01]  /*5e70*/  FSEL R127, R127, -INF , !P4 ;  /* 0xff8000007f7f7808 */ /* 0x000fe20006000000 */
[----:B------:R-:W-:Y:S01]  /*5e80*/  FFMA.FTZ R150, -R199, R30, R150 ;  /* 0x0000001ec7967223 */ /* 0x000fe20000010196 */
[----:B------:R-:W-:Y:S02]  /*5e90*/  FSEL R163, R163, -INF , !P1 ;  /* 0xff800000a3a37808 */ /* 0x000fe40004800000 */
[----:B------:R-:W-:Y:S02]  /*5ea0*/  FSEL R169, R146, -INF , P3 ;  /* 0xff80000092a97808 */ /* 0x000fe40001800000 */
[C---:B------:R-:W-:Y:S02]  /*5eb0*/  ISETP.GE.AND P4, PT, R31.reuse, R211, PT ;  /* 0x000000d31f00720c */ /* 0x040fe40003f86270 */
[----:B------:R-:W-:-:S02]  /*5ec0*/  ISETP.GE.AND P5, PT, R31, R210, PT ;  /* 0x000000d21f00720c */ /* 0x000fc40003fa6270 */
[C---:B------:R-:W-:Y:S02]  /*5ed0*/  ISETP.GE.AND P1, PT, R31.reuse, R209, PT ;  /* 0x000000d11f00720c */ /* 0x040fe40003f26270 */
[----:B------:R-:W-:Y:S02]  /*5ee0*/  ISETP.GE.AND P3, PT, R31, R208, PT ;  /* 0x000000d01f00720c */ /* 0x000fe40003f66270 */
[----:B------:R-:W-:Y:S02]  /*5ef0*/  IABS R125, R125 ;  /* 0x0000007d007d7213 */ /* 0x000fe40000000000 */
[--C-:B------:R-:W-:Y:S02]  /*5f00*/  IADD3 R31, PT, PT, R217, -0x40, -R214.reuse ;  /* 0xffffffc0d91f7810 */ /* 0x100fe40007ffe8d6 */
[----:B------:R-:W-:Y:S02]  /*5f10*/  IADD3 R30, PT, PT, R215, -0x41, -R214 ;  /* 0xffffffbfd71e7810 */ /* 0x000fe40007ffe8d6 */
[----:B------:R-:W-:-:S02]  /*5f20*/  I2FP.F32.S32 R125, R125 ;  /* 0x0000007d007d7245 */ /* 0x000fc40000201400 */
[----:B------:R-:W-:Y:S02]  /*5f30*/  IABS R31, R31 ;  /* 0x0000001f001f7213 */ /* 0x000fe40000000000 */
[----:B------:R-:W-:Y:S01]  /*5f40*/  IABS R30, R30 ;  /* 0x0000001e001e7213 */ /* 0x000fe20000000000 */
[----:B------:R-:W-:Y:S01]  /*5f50*/  FFMA.FTZ R125, -R199, R125, R148 ;  /* 0x0000007dc77d7223 */ /* 0x000fe20000010194 */
[----:B------:R-:W-:Y:S01]  /*5f60*/  ISETP.GE.AND P6, PT, R33, R208, PT ;  /* 0x000000d02100720c */ /* 0x000fe20003fc6270 */
[C---:B------:R-:W-:Y:S01]  /*5f70*/  VIADD R33, R172.reuse, 0x40 ;  /* 0x00000040ac217836 */ /* 0x040fe20000000000 */
[----:B------:R-:W-:Y:S02]  /*5f80*/  I2FP.F32.S32 R31, R31 ;  /* 0x0000001f001f7245 */ /* 0x000fe40000201400 */
[----:B------:R-:W-:Y:S02]  /*5f90*/  IADD3 R145, PT, PT, R217, -0x41, -R214 ;  /* 0xffffffbfd9917810 */ /* 0x000fe40007ffe8d6 */
[----:B------:R-:W-:Y:S01]  /*5fa0*/  I2FP.F32.S32 R30, R30 ;  /* 0x0000001e001e7245 */ /* 0x000fe20000201400 */
[----:B------:R-:W-:Y:S01]  /*5fb0*/  FFMA.FTZ R40, -R199, R31, R40 ;  /* 0x0000001fc7287223 */ /* 0x000fe20000010128 */
[----:B------:R-:W-:Y:S01]  /*5fc0*/  FSEL R169, R169, -INF , !P6 ;  /* 0xff800000a9a97808 */ /* 0x000fe20007000000 */
[----:B------:R-:W-:Y:S01]  /*5fd0*/  VIADD R31, R172, 0x41 ;  /* 0x00000041ac1f7836 */ /* 0x000fe20000000000 */
[----:B------:R-:W-:Y:S01]  /*5fe0*/  FSEL R161, R144, -INF , P4 ;  /* 0xff80000090a17808 */ /* 0x000fe20002000000 */
[----:B------:R-:W-:Y:S01]  /*5ff0*/  FFMA.FTZ R152, -R199, R30, R152 ;  /* 0x0000001ec7987223 */ /* 0x000fe20000010198 */
[----:B------:R-:W-:-:S02]  /*6000*/  ISETP.GE.AND P6, PT, R33, R211, PT ;  /* 0x000000d32100720c */ /* 0x000fc40003fc6270 */
[----:B------:R-:W-:Y:S02]  /*6010*/  IABS R145, R145 ;  /* 0x0000009100917213 */ /* 0x000fe40000000000 */
[----:B------:R-:W-:Y:S02]  /*6020*/  FSEL R125, R125, -INF , P1 ;  /* 0xff8000007d7d7808 */ /* 0x000fe40000800000 */
[----:B------:R-:W-:Y:S02]  /*6030*/  IADD3 R30, PT, PT, R215, -0x48, -R214 ;  /* 0xffffffb8d71e7810 */ /* 0x000fe40007ffe8d6 */
[----:B------:R-:W-:Y:S02]  /*6040*/  FSEL R161, R161, -INF , !P5 ;  /* 0xff800000a1a17808 */ /* 0x000fe40006800000 */
[C---:B------:R-:W-:Y:S02]  /*6050*/  ISETP.GE.AND P4, PT, R33.reuse, R210, PT ;  /* 0x000000d22100720c */ /* 0x040fe40003f86270 */
[----:B------:R-:W-:-:S02]  /*6060*/  ISETP.GE.AND P5, PT, R33, R209, PT ;  /* 0x000000d12100720c */ /* 0x000fc40003fa6270 */
[----:B------:R-:W-:Y:S02]  /*6070*/  FSEL R155, R150, -INF , P6 ;  /* 0xff800000969b7808 */ /* 0x000fe40003000000 */
[----:B------:R-:W-:Y:S02]  /*6080*/  I2FP.F32.S32 R145, R145 ;  /* 0x0000009100917245 */ /* 0x000fe40000201400 */
[----:B------:R-:W-:Y:S02]  /*6090*/  FSEL R125, R125, -INF , !P3 ;  /* 0xff8000007d7d7808 */ /* 0x000fe40005800000 */
[----:B------:R-:W-:Y:S01]  /*60a0*/  ISETP.GE.AND P3, PT, R31, R211, PT ;  /* 0x000000d31f00720c */ /* 0x000fe20003f66270 */
[----:B------:R-:W-:Y:S01]  /*60b0*/  FFMA.FTZ R145, -R199, R145, R154 ;  /* 0x00000091c7917223 */ /* 0x000fe2000001019a */
[----:B------:R-:W-:Y:S02]  /*60c0*/  IADD3 R157, PT, PT, R217, -0x48, -R214 ;  /* 0xffffffb8d99d7810 */ /* 0x000fe40007ffe8d6 */
[----:B------:R-:W-:-:S02]  /*60d0*/  IABS R30, R30 ;  /* 0x0000001e001e7213 */ /* 0x000fc40000000000 */
[----:B------:R-:W-:Y:S02]  /*60e0*/  FSEL R155, R155, -INF , !P4 ;  /* 0xff8000009b9b7808 */ /* 0x000fe40006000000 */
[----:B------:R-:W-:Y:S02]  /*60f0*/  FSEL R159, R40, -INF , P5 ;  /* 0xff800000289f7808 */ /* 0x000fe40002800000 */
[C---:B------:R-:W-:Y:S02]  /*6100*/  ISETP.GE.AND P6, PT, R31.reuse, R210, PT ;  /* 0x000000d21f00720c */ /* 0x040fe40003fc6270 */
[C---:B------:R-:W-:Y:S02]  /*6110*/  ISETP.GE.AND P4, PT, R31.reuse, R209, PT ;  /* 0x000000d11f00720c */ /* 0x040fe40003f86270 */
[-C--:B------:R-:W-:Y:S01]  /*6120*/  ISETP.GE.AND P5, PT, R31, R208.reuse, PT ;  /* 0x000000d01f00720c */ /* 0x080fe20003fa6270 */
[C---:B------:R-:W-:Y:S01]  /*6130*/  VIADD R31, R172.reuse, 0x48 ;  /* 0x00000048ac1f7836 */ /* 0x040fe20000000000 */
[----:B------:R-:W-:Y:S01]  /*6140*/  ISETP.GE.AND P1, PT, R33, R208, PT ;  /* 0x000000d02100720c */ /* 0x000fe20003f26270 */
[----:B------:R-:W-:Y:S01]  /*6150*/  VIADD R33, R172, 0x50 ;  /* 0x00000050ac217836 */ /* 0x000fe20000000000 */
[----:B------:R-:W-:-:S02]  /*6160*/  IABS R157, R157 ;  /* 0x0000009d009d7213 */ /* 0x000fc40000000000 */
[----:B------:R-:W-:Y:S02]  /*6170*/  FSEL R153, R152, -INF , P3 ;  /* 0xff80000098997808 */ /* 0x000fe40001800000 */
[----:B------:R-:W-:Y:S02]  /*6180*/  I2FP.F32.S32 R30, R30 ;  /* 0x0000001e001e7245 */ /* 0x000fe40000201400 */
[----:B------:R-:W-:Y:S02]  /*6190*/  FSEL R159, R159, -INF , !P1 ;  /* 0xff8000009f9f7808 */ /* 0x000fe40004800000 */
[----:B------:R-:W-:Y:S01]  /*61a0*/  FSEL R153, R153, -INF , !P6 ;  /* 0xff80000099997808 */ /* 0x000fe20007000000 */
[----:B------:R-:W-:Y:S01]  /*61b0*/  FFMA.FTZ R56, -R199, R30, R56 ;  /* 0x0000001ec7387223 */ /* 0x000fe20000010138 */
[----:B------:R-:W-:Y:S01]  /*61c0*/  I2FP.F32.S32 R157, R157 ;  /* 0x0000009d009d7245 */ /* 0x000fe20000201400 */
[----:B------:R-:W-:Y:S01]  /*61d0*/  VIADD R30, R172, 0x49 ;  /* 0x00000049ac1e7836 */ /* 0x000fe20000000000 */
[----:B------:R-:W-:-:S02]  /*61e0*/  FSEL R145, R145, -INF , P4 ;  /* 0xff80000091917808 */ /* 0x000fc40002000000 */
[----:B------:R-:W-:Y:S01]  /*61f0*/  ISETP.GE.AND P1, PT, R31, R211, PT ;  /* 0x000000d31f00720c */ /* 0x000fe20003f26270 */
[----:B------:R-:W-:Y:S01]  /*6200*/  FFMA.FTZ R157, -R199, R157, R158 ;  /* 0x0000009dc79d7223 */ /* 0x000fe2000001019e */
[C---:B------:R-:W-:Y:S02]  /*6210*/  ISETP.GE.AND P3, PT, R31.reuse, R210, PT ;  /* 0x000000d21f00720c */ /* 0x040fe40003f66270 */
[C---:B------:R-:W-:Y:S02]  /*6220*/  ISETP.GE.AND P6, PT, R31.reuse, R209, PT ;  /* 0x000000d11f00720c */ /* 0x040fe40003fc6270 */
[----:B------:R-:W-:Y:S02]  /*6230*/  ISETP.GE.AND P4, PT, R31, R208, PT ;  /* 0x000000d01f00720c */ /* 0x000fe40003f86270 */
[----:B------:R-:W-:Y:S02]  /*6240*/  IADD3 R31, PT, PT, R217, -0x49, -R214 ;  /* 0xffffffb7d91f7810 */ /* 0x000fe40007ffe8d6 */
[----:B------:R-:W-:-:S02]  /*6250*/  FSEL R151, R56, -INF , P1 ;  /* 0xff80000038977808 */ /* 0x000fc40000800000 */
[----:B------:R-:W-:Y:S02]  /*6260*/  IABS R31, R31 ;  /* 0x0000001f001f7213 */ /* 0x000fe40000000000 */
[----:B------:R-:W-:Y:S02]  /*6270*/  IADD3 R149, PT, PT, R215, -0x49, -R214 ;  /* 0xffffffb7d7957810 */ /* 0x000fe40007ffe8d6 */
[----:B------:R-:W-:Y:S02]  /*6280*/  FSEL R145, R145, -INF , !P5 ;  /* 0xff80000091917808 */ /* 0x000fe40006800000 */
[----:B------:R-:W-:Y:S02]  /*6290*/  FSEL R151, R151, -INF , !P3 ;  /* 0xff80000097977808 */ /* 0x000fe40005800000 */
[----:B------:R-:W-:Y:S02]  /*62a0*/  I2FP.F32.S32 R31, R31 ;  /* 0x0000001f001f7245 */ /* 0x000fe40000201400 */
[----:B------:R-:W-:-:S02]  /*62b0*/  FSEL R157, R157, -INF , P6 ;  /* 0xff8000009d9d7808 */ /* 0x000fc40003000000 */
[----:B------:R-:W-:Y:S01]  /*62c0*/  IABS R149, R149 ;  /* 0x0000009500957213 */ /* 0x000fe20000000000 */
[----:B------:R-:W-:Y:S01]  /*62d0*/  FFMA.FTZ R68, -R199, R31, R68 ;  /* 0x0000001fc7447223 */ /* 0x000fe20000010144 */
[C---:B------:R-:W-:Y:S02]  /*62e0*/  ISETP.GE.AND P5, PT, R30.reuse, R211, PT ;  /* 0x000000d31e00720c */ /* 0x040fe40003fa6270 */
[C---:B------:R-:W-:Y:S02]  /*62f0*/  ISETP.GE.AND P1, PT, R30.reuse, R210, PT ;  /* 0x000000d21e00720c */ /* 0x040fe40003f26270 */
[C---:B------:R-:W-:Y:S02]  /*6300*/  ISETP.GE.AND P3, PT, R30.reuse, R209, PT ;  /* 0x000000d11e00720c */ /* 0x040fe40003f66270 */
[----:B------:R-:W-:Y:S02]  /*6310*/  ISETP.GE.AND P6, PT, R30, R208, PT ;  /* 0x000000d01e00720c */ /* 0x000fe40003fc6270 */
[----:B------:R-:W-:-:S02]  /*6320*/  IADD3 R30, PT, PT, R215, -0x50, -R214 ;  /* 0xffffffb0d71e7810 */ /* 0x000fc40007ffe8d6 */
[----:B------:R-:W-:Y:S02]  /*6330*/  I2FP.F32.S32 R149, R149 ;  /* 0x0000009500957245 */ /* 0x000fe40000201400 */
[----:B------:R-:W-:Y:S02]  /*6340*/  IADD3 R31, PT, PT, R217, -0x50, -R214 ;  /* 0xffffffb0d91f7810 */ /* 0x000fe40007ffe8d6 */
[----:B------:R-:W-:Y:S01]  /*6350*/  IABS R30, R30 ;  /* 0x0000001e001e7213 */ /* 0x000fe20000000000 */
[----:B------:R-:W-:Y:S01]  /*6360*/  FFMA.FTZ R149, -R199, R149, R156 ;  /* 0x00000095c7957223 */ /* 0x000fe2000001019c */
[----:B------:R-:W-:Y:S02]  /*6370*/  IABS R31, R31 ;  /* 0x0000001f001f7213 */ /* 0x000fe40000000000 */
[----:B------:R-:W-:Y:S02]  /*6380*/  I2FP.F32.S32 R30, R30 ;  /* 0x0000001e001e7245 */ /* 0x000fe40000201400 */
[----:B------:R-:W-:-:S02]  /*6390*/  I2FP.F32.S32 R31, R31 ;  /* 0x0000001f001f7245 */ /* 0x000fc40000201400 */
[----:B------:R-:W-:Y:S01]  /*63a0*/  FSEL R157, R157, -INF , !P4 ;  /* 0xff8000009d9d7808 */ /* 0x000fe20006000000 */
[----:B------:R-:W-:Y:S01]  /*63b0*/  FFMA.FTZ R70, -R199, R30, R70 ;  /* 0x0000001ec7467223 */ /* 0x000fe20000010146 */
[----:B------:R-:W-:Y:S01]  /*63c0*/  FSEL R149, R149, -INF , P5 ;  /* 0xff80000095957808 */ /* 0x000fe20002800000 */
[----:B------:R-:W-:Y:S01]  /*63d0*/  FFMA.FTZ R42, -R199, R31, R42 ;  /* 0x0000001fc72a7223 */ /* 0x000fe2000001012a */
[----:B------:R-:W-:Y:S01]  /*63e0*/  ISETP.GE.AND P4, PT, R33, R211, PT ;  /* 0x000000d32100720c */ /* 0x000fe20003f86270 */
[----:B------:R-:W-:Y:S01]  /*63f0*/  VIADD R31, R172, 0x51 ;  /* 0x00000051ac1f7836 */ /* 0x000fe20000000000 */
[----:B------:R-:W-:Y:S02]  /*6400*/  FSEL R149, R149, -INF , !P1 ;  /* 0xff80000095957808 */ /* 0x000fe40004800000 */
[C---:B------:R-:W-:Y:S02]  /*6410*/  ISETP.GE.AND P5, PT, R33.reuse, R210, PT ;  /* 0x000000d22100720c */ /* 0x040fe40003fa6270 */
[----:B------:R-:W-:-:S02]  /*6420*/  ISETP.GE.AND P1, PT, R33, R209, PT ;  /* 0x000000d12100720c */ /* 0x000fc40003f26270 */
[----:B------:R-:W-:Y:S02]  /*6430*/  FSEL R147, R68, -INF , P3 ;  /* 0xff80000044937808 */ /* 0x000fe40001800000 */
[----:B------:R-:W-:Y:S02]  /*6440*/  FSEL R135, R70, -INF , P4 ;  /* 0xff80000046877808 */ /* 0x000fe40002000000 */
[----:B------:R-:W-:Y:S02]  /*6450*/  FSEL R147, R147, -INF , !P6 ;  /* 0xff80000093937808 */ /* 0x000fe40007000000 */
[----:B------:R-:W-:Y:S02]  /*6460*/  FSEL R135, R135, -INF , !P5 ;  /* 0xff80000087877808 */ /* 0x000fe40006800000 */
[----:B------:R-:W-:Y:S02]  /*6470*/  FSEL R143, R42, -INF , P1 ;  /* 0xff8000002a8f7808 */ /* 0x000fe40000800000 */
[----:B------:R-:W-:-:S02]  /*6480*/  ISETP.GE.AND P6, PT, R31, R211, PT ;  /* 0x000000d31f00720c */ /* 0x000fc40003fc6270 */
[C---:B------:R-:W-:Y:S02]  /*6490*/  ISETP.GE.AND P4, PT, R31.reuse, R210, PT ;  /* 0x000000d21f00720c */ /* 0x040fe40003f86270 */
[C---:B------:R-:W-:Y:S02]  /*64a0*/  ISETP.GE.AND P5, PT, R31.reuse, R209, PT ;  /* 0x000000d11f00720c */ /* 0x040fe40003fa6270 */
[----:B------:R-:W-:Y:S02]  /*64b0*/  ISETP.GE.AND P1, PT, R31, R208, PT ;  /* 0x000000d01f00720c */ /* 0x000fe40003f26270 */
[----:B------:R-:W2:Y:S01]  /*64c0*/  LD.E R31, desc[UR4][R2.64+0xdc] ;  /* 0x0000dc04021f7980 */ /* 0x000ea2000c101900 */
[--C-:B------:R-:W-:Y:S02]  /*64d0*/  IADD3 R141, PT, PT, R217, -0x51, -R214.reuse ;  /* 0xffffffafd98d7810 */ /* 0x100fe40007ffe8d6 */
[----:B------:R-:W-:Y:S02]  /*64e0*/  IADD3 R34, PT, PT, R215, -0x58, -R214 ;  /* 0xffffffa8d7227810 */ /* 0x000fe40007ffe8d6 */
[----:B------:R-:W-:-:S02]  /*64f0*/  IABS R141, R141 ;  /* 0x0000008d008d7213 */ /* 0x000fc40000000000 */
[----:B------:R-:W-:Y:S02]  /*6500*/  ISETP.GE.AND P3, PT, R33, R208, PT ;  /* 0x000000d02100720c */ /* 0x000fe40003f66270 */
[----:B------:R-:W-:Y:S02]  /*6510*/  I2FP.F32.S32 R141, R141 ;  /* 0x0000008d008d7245 */ /* 0x000fe40000201400 */
[----:B------:R-:W-:-:S03]  /*6520*/  IADD3 R30, PT, PT, R215, -0x51, -R214 ;  /* 0xffffffafd71e7810 */ /* 0x000fc60007ffe8d6 */
[----:B------:R-:W-:Y:S01]  /*6530*/  FFMA.FTZ R141, -R199, R141, R24 ;  /* 0x0000008dc78d7223 */ /* 0x000fe20000010118 */
[----:B------:R-:W-:Y:S02]  /*6540*/  IABS R24, R34 ;  /* 0x0000002200187213 */ /* 0x000fe40000000000 */
[----:B------:R-:W-:Y:S02]  /*6550*/  IADD3 R33, PT, PT, R217, -0x58, -R214 ;  /* 0xffffffa8d9217810 */ /* 0x000fe40007ffe8d6 */
[----:B------:R-:W-:Y:S02]  /*6560*/  I2FP.F32.S32 R24, R24 ;  /* 0x0000001800187245 */ /* 0x000fe40000201400 */
[----:B------:R-:W-:-:S03]  /*6570*/  IABS R30, R30 ;  /* 0x0000001e001e7213 */ /* 0x000fc60000000000 */
[----:B------:R-:W-:Y:S01]  /*6580*/  FFMA.FTZ R44, -R199, R24, R44 ;  /* 0x00000018c72c7223 */ /* 0x000fe2000001012c */
[----:B------:R-:W-:Y:S02]  /*6590*/  IADD3 R24, PT, PT, R215, -0x59, -R214 ;  /* 0xffffffa7d7187810 */ /* 0x000fe40007ffe8d6 */
[----:B------:R-:W-:Y:S02]  /*65a0*/  IABS R33, R33 ;  /* 0x0000002100217213 */ /* 0x000fe40000000000 */
[----:B------:R-:W-:Y:S02]  /*65b0*/  IABS R24, R24 ;  /* 0x0000001800187213 */ /* 0x000fe40000000000 */
[----:B------:R-:W-:Y:S02]  /*65c0*/  I2FP.F32.S32 R30, R30 ;  /* 0x0000001e001e7245 */ /* 0x000fe40000201400 */
[----:B------:R-:W-:Y:S02]  /*65d0*/  I2FP.F32.S32 R33, R33 ;  /* 0x0000002100217245 */ /* 0x000fe40000201400 */
[----:B------:R-:W-:Y:S01]  /*65e0*/  I2FP.F32.S32 R24, R24 ;  /* 0x0000001800187245 */ /* 0x000fe20000201400 */
[----:B------:R-:W-:-:S02]  /*65f0*/  FFMA.FTZ R58, -R199, R30, R58 ;  /* 0x0000001ec73a7223 */ /* 0x000fc4000001013a */
[----:B------:R-:W-:Y:S01]  /*6600*/  FFMA.FTZ R66, -R199, R33, R66 ;  /* 0x00000021c7427223 */ /* 0x000fe20000010142 */
[----:B------:R-:W-:Y:S01]  /*6610*/  IADD3 R33, PT, PT, R217, -0x60, -R214 ;  /* 0xffffffa0d9217810 */ /* 0x000fe20007ffe8d6 */
[----:B------:R-:W-:Y:S01]  /*6620*/  FFMA.FTZ R64, -R199, R24, R64 ;  /* 0x00000018c7407223 */ /* 0x000fe20000010140 */
[--C-:B------:R-:W-:Y:S01]  /*6630*/  IADD3 R24, PT, PT, R215, -0x60, -R214.reuse ;  /* 0xffffffa0d7187810 */ /* 0x100fe20007ffe8d6 */
[----:B------:R-:W-:Y:S01]  /*6640*/  VIADD R30, R172, 0x58 ;  /* 0x00000058ac1e7836 */ /* 0x000fe20000000000 */
[----:B------:R-:W-:Y:S02]  /*6650*/  FSEL R133, R58, -INF , P6 ;  /* 0xff8000003a857808 */ /* 0x000fe40003000000 */
[----:B------:R-:W-:Y:S02]  /*6660*/  IADD3 R137, PT, PT, R217, -0x59, -R214 ;  /* 0xffffffa7d9897810 */ /* 0x000fe40007ffe8d6 */
[----:B------:R-:W-:Y:S02]  /*6670*/  IABS R33, R33 ;  /* 0x0000002100217213 */ /* 0x000fe40000000000 */
[----:B------:R-:W-:-:S02]  /*6680*/  IABS R24, R24 ;  /* 0x0000001800187213 */ /* 0x000fc40000000000 */
        /* <DEDUP_REMOVED lines=8> */
[----:B------:R-:W-:Y:S02]  /*6710*/  IABS R137, R137 ;  /* 0x0000008900897213 */ /* 0x000fe40000000000 */
[----:B------:R-:W-:Y:S02]  /*6720*/  I2FP.F32.S32 R33, R33 ;  /* 0x0000002100217245 */ /* 0x000fe40000201400 */
[----:B------:R-:W-:Y:S02]  /*6730*/  I2FP.F32.S32 R24, R24 ;  /* 0x0000001800187245 */ /* 0x000fe40000201400 */
[----:B------:R-:W-:Y:S01]  /*6740*/  I2FP.F32.S32 R137, R137 ;  /* 0x0000008900897245 */ /* 0x000fe20000201400 */
[----:B------:R-:W-:Y:S01]  /*6750*/  FFMA.FTZ R60, -R199, R33, R60 ;  /* 0x00000021c73c7223 */ /* 0x000fe2000001013c */
[----:B------:R-:W-:Y:S01]  /*6760*/  FSEL R141, R141, -INF , !P1 ;  /* 0xff8000008d8d7808 */ /* 0x000fe20004800000 */
[----:B------:R-:W-:Y:S01]  /*6770*/  FFMA.FTZ R52, -R199, R24, R52 ;  /* 0x00000018c7347223 */ /* 0x000fe20000010134 */
[----:B------:R-:W-:-:S02]  /*6780*/  FSEL R131, R44, -INF , P3 ;  /* 0xff8000002c837808 */ /* 0x000fc40001800000 */
[----:B------:R-:W-:Y:S02]  /*6790*/  ISETP.GE.AND P1, PT, R30, R211, PT ;  /* 0x000000d31e00720c */ /* 0x000fe40003f26270 */
[--C-:B------:R-:W-:Y:S02]  /*67a0*/  IADD3 R33, PT, PT, R217, -0x68, -R214.reuse ;  /* 0xffffff98d9217810 */ /* 0x100fe40007ffe8d6 */
[----:B------:R-:W-:Y:S01]  /*67b0*/  IADD3 R24, PT, PT, R215, -0x61, -R214 ;  /* 0xffffff9fd7187810 */ /* 0x000fe20007ffe8d6 */
[----:B------:R-:W-:Y:S01]  /*67c0*/  FFMA.FTZ R137, -R199, R137, R26 ;  /* 0x00000089c7897223 */ /* 0x000fe2000001011a */
[----:B------:R-:W-:Y:S01]  /*67d0*/  FSEL R131, R131, -INF , !P6 ;  /* 0xff80000083837808 */ /* 0x000fe20007000000 */
[----:B------:R-:W-:Y:S01]  /*67e0*/  VIADD R26, R172, 0x60 ;  /* 0x00000060ac1a7836 */ /* 0x000fe20000000000 */
[C---:B------:R-:W-:Y:S02]  /*67f0*/  ISETP.GE.AND P3, PT, R30.reuse, R210, PT ;  /* 0x000000d21e00720c */ /* 0x040fe40003f66270 */
[----:B------:R-:W-:-:S02]  /*6800*/  ISETP.GE.AND P6, PT, R30, R209, PT ;  /* 0x000000d11e00720c */ /* 0x000fc40003fc6270 */
[----:B------:R-:W-:Y:S02]  /*6810*/  FSEL R139, R66, -INF , P4 ;  /* 0xff800000428b7808 */ /* 0x000fe40002000000 */
[----:B------:R-:W-:Y:S02]  /*6820*/  FSEL R129, R64, -INF , P1 ;  /* 0xff80000040817808 */ /* 0x000fe40000800000 */
[----:B------:R-:W-:Y:S02]  /*6830*/  IABS R33, R33 ;  /* 0x0000002100217213 */ /* 0x000fe40000000000 */
[----:B------:R-:W-:Y:S02]  /*6840*/  IABS R24, R24 ;  /* 0x0000001800187213 */ /* 0x000fe40000000000 */
[--C-:B------:R-:W-:Y:S02]  /*6850*/  IADD3 R35, PT, PT, R217, -0x61, -R214.reuse ;  /* 0xffffff9fd9237810 */ /* 0x100fe40007ffe8d6 */
[----:B------:R-:W-:-:S02]  /*6860*/  IADD3 R111, PT, PT, R215, -0x68, -R214 ;  /* 0xffffff98d76f7810 */ /* 0x000fc40007ffe8d6 */
[----:B------:R-:W-:Y:S02]  /*6870*/  FSEL R139, R139, -INF , !P5 ;  /* 0xff8000008b8b7808 */ /* 0x000fe40006800000 */
[----:B------:R-:W-:Y:S02]  /*6880*/  FSEL R129, R129, -INF , !P3 ;  /* 0xff80000081817808 */ /* 0x000fe40005800000 */
[----:B------:R-:W-:Y:S02]  /*6890*/  FSEL R137, R137, -INF , P6 ;  /* 0xff80000089897808 */ /* 0x000fe40003000000 */
[----:B------:R-:W-:Y:S02]  /*68a0*/  I2FP.F32.S32 R33, R33 ;  /* 0x0000002100217245 */ /* 0x000fe40000201400 */
[C---:B------:R-:W-:Y:S02]  /*68b0*/  ISETP.GE.AND P5, PT, R26.reuse, R211, PT ;  /* 0x000000d31a00720c */ /* 0x040fe40003fa6270 */
[----:B------:R-:W-:-:S02]  /*68c0*/  ISETP.GE.AND P1, PT, R26, R210, PT ;  /* 0x000000d21a00720c */ /* 0x000fc40003f26270 */
[C---:B------:R-:W-:Y:S02]  /*68d0*/  ISETP.GE.AND P3, PT, R26.reuse, R209, PT ;  /* 0x000000d11a00720c */ /* 0x040fe40003f66270 */
[----:B------:R-:W-:Y:S01]  /*68e0*/  ISETP.GE.AND P6, PT, R26, R208, PT ;  /* 0x000000d01a00720c */ /* 0x000fe20003fc6270 */
[----:B------:R-:W-:Y:S01]  /*68f0*/  VIADD R26, R172, 0x61 ;  /* 0x00000061ac1a7836 */ /* 0x000fe20000000000 */
[----:B------:R-:W-:Y:S02]  /*6900*/  I2FP.F32.S32 R24, R24 ;  /* 0x0000001800187245 */ /* 0x000fe40000201400 */
[----:B------:R-:W-:Y:S02]  /*6910*/  ISETP.GE.AND P4, PT, R30, R208, PT ;  /* 0x000000d01e00720c */ /* 0x000fe40003f86270 */
[----:B------:R-:W-:Y:S02]  /*6920*/  IABS R35, R35 ;  /* 0x0000002300237213 */ /* 0x000fe40000000000 */
[----:B------:R-:W-:Y:S01]  /*6930*/  IABS R111, R111 ;  /* 0x0000006f006f7213 */ /* 0x000fe20000000000 */
[----:B------:R-:W-:Y:S01]  /*6940*/  FFMA.FTZ R50, -R199, R33, R50 ;  /* 0x00000021c7327223 */ /* 0x000fe20000010132 */
[----:B------:R-:W-:Y:S01]  /*6950*/  FSEL R137, R137, -INF , !P4 ;  /* 0xff80000089897808 */ /* 0x000fe20006000000 */
[----:B------:R-:W-:Y:S01]  /*6960*/  FFMA.FTZ R46, -R199, R24, R46 ;  /* 0x00000018c72e7223 */ /* 0x000fe2000001012e */
[----:B------:R-:W-:Y:S01]  /*6970*/  I2FP.F32.S32 R35, R35 ;  /* 0x0000002300237245 */ /* 0x000fe20000201400 */
[----:B------:R-:W-:Y:S01]  /*6980*/  VIADD R24, R172, 0x68 ;  /* 0x00000068ac187836 */ /* 0x000fe20000000000 */
[----:B------:R-:W-:-:S02]  /*6990*/  I2FP.F32.S32 R111, R111 ;  /* 0x0000006f006f7245 */ /* 0x000fc40000201400 */
[----:B------:R-:W-:Y:S02]  /*69a0*/  IADD3 R33, PT, PT, R217, -0x69, -R214 ;  /* 0xffffff97d9217810 */ /* 0x000fe40007ffe8d6 */
[----:B------:R-:W-:Y:S02]  /*69b0*/  ISETP.GE.AND P4, PT, R26, R211, PT ;  /* 0x000000d31a00720c */ /* 0x000fe40003f86270 */
[----:B------:R-:W-:Y:S02]  /*69c0*/  FSEL R117, R52, -INF , P5 ;  /* 0xff80000034757808 */ /* 0x000fe40002800000 */
[----:B------:R-:W-:Y:S01]  /*69d0*/  FSEL R123, R60, -INF , P3 ;  /* 0xff8000003c7b7808 */ /* 0x000fe20001800000 */
[C---:B------:R-:W-:Y:S01]  /*69e0*/  FFMA.FTZ R48, -R199.reuse, R35, R48 ;  /* 0x00000023c7307223 */ /* 0x040fe20000010130 */
[----:B------:R-:W-:Y:S01]  /*69f0*/  IABS R33, R33 ;  /* 0x0000002100217213 */ /* 0x000fe20000000000 */
[----:B------:R-:W-:Y:S01]  /*6a00*/  FFMA.FTZ R111, -R199, R111, R16 ;  /* 0x0000006fc76f7223 */ /* 0x000fe20000010110 */
[----:B------:R-:W-:-:S02]  /*6a10*/  ISETP.GE.AND P5, PT, R26, R210, PT ;  /* 0x000000d21a00720c */ /* 0x000fc40003fa6270 */
[----:B------:R-:W-:Y:S02]  /*6a20*/  FSEL R117, R117, -INF , !P1 ;  /* 0xff80000075757808 */ /* 0x000fe40004800000 */
[----:B------:R-:W-:Y:S02]  /*6a30*/  FSEL R123, R123, -INF , !P6 ;  /* 0xff8000007b7b7808 */ /* 0x000fe40007000000 */
[----:B------:R-:W-:Y:S02]  /*6a40*/  FSEL R115, R46, -INF , P4 ;  /* 0xff8000002e737808 */ /* 0x000fe40002000000 */
[----:B------:R-:W-:Y:S02]  /*6a50*/  ISETP.GE.AND P1, PT, R26, R209, PT ;  /* 0x000000d11a00720c */ /* 0x000fe40003f26270 */
[----:B------:R-:W-:Y:S02]  /*6a60*/  ISETP.GE.AND P6, PT, R24, R211, PT ;  /* 0x000000d31800720c */ /* 0x000fe40003fc6270 */
[----:B------:R-:W-:-:S02]  /*6a70*/  IADD3 R35, PT, PT, R215, -0x70, -R214 ;  /* 0xffffff90d7237810 */ /* 0x000fc40007ffe8d6 */
[----:B------:R-:W-:Y:S02]  /*6a80*/  IADD3 R67, PT, PT, R215, -0x69, -R214 ;  /* 0xffffff97d7437810 */ /* 0x000fe40007ffe8d6 */
[----:B------:R-:W-:Y:S01]  /*6a90*/  I2FP.F32.S32 R33, R33 ;  /* 0x0000002100217245 */ /* 0x000fe20000201400 */
[----:B------:R-:W-:Y:S01]  /*6aa0*/  VIADD R16, R172, 0x69 ;  /* 0x00000069ac107836 */ /* 0x000fe20000000000 */
[----:B------:R-:W-:Y:S01]  /*6ab0*/  FSEL R115, R115, -INF , !P5 ;  /* 0xff80000073737808 */ /* 0x000fe20006800000 */
[----:B------:R-:W-:Y:S01]  /*6ac0*/  FFMA.FTZ R8, -R199, R8, R0 ;  /* 0x00000008c7087223 */ /* 0x000fe20000010100 */
[----:B------:R-:W-:Y:S02]  /*6ad0*/  ISETP.GE.AND P3, PT, R26, R208, PT ;  /* 0x000000d01a00720c */ /* 0x000fe40003f66270 */
[C---:B------:R-:W-:Y:S02]  /*6ae0*/  ISETP.GE.AND P4, PT, R24.reuse, R210, PT ;  /* 0x000000d21800720c */ /* 0x040fe40003f86270 */
[----:B------:R-:W-:-:S02]  /*6af0*/  ISETP.GE.AND P5, PT, R24, R209, PT ;  /* 0x000000d11800720c */ /* 0x000fc40003fa6270 */
[----:B------:R-:W-:Y:S02]  /*6b00*/  FSEL R121, R48, -INF , P1 ;  /* 0xff80000030797808 */ /* 0x000fe40000800000 */
[----:B------:R-:W-:Y:S02]  /*6b10*/  IABS R35, R35 ;  /* 0x0000002300237213 */ /* 0x000fe40000000000 */
[----:B------:R-:W-:Y:S02]  /*6b20*/  FSEL R111, R111, -INF , P6 ;  /* 0xff8000006f6f7808 */ /* 0x000fe40003000000 */
[----:B------:R-:W-:Y:S02]  /*6b30*/  IABS R67, R67 ;  /* 0x0000004300437213 */ /* 0x000fe40000000000 */
[----:B------:R-:W-:Y:S01]  /*6b40*/  IADD3 R47, PT, PT, R215, -0x71, -R214 ;  /* 0xffffff8fd72f7810 */ /* 0x000fe20007ffe8d6 */
[----:B------:R-:W-:Y:S01]  /*6b50*/  FFMA.FTZ R18, -R199, R33, R18 ;  /* 0x00000021c7127223 */ /* 0x000fe20000010112 */
[----:B------:R-:W-:-:S02]  /*6b60*/  IADD3 R0, PT, PT, R217, -0x70, -R214 ;  /* 0xffffff90d9007810 */ /* 0x000fc40007ffe8d6 */
[C-C-:B------:R-:W-:Y:S01]  /*6b70*/  IADD3 R45, PT, PT, R217.reuse, -0x71, -R214.reuse ;  /* 0xffffff8fd92d7810 */ /* 0x140fe20007ffe8d6 */
[----:B------:R-:W-:Y:S01]  /*6b80*/  IMAD.IADD R33, R217, 0x1, -R214 ;  /* 0x00000001d9217824 */ /* 0x000fe200078e0ad6 */
[----:B------:R-:W-:Y:S02]  /*6b90*/  FSEL R121, R121, -INF , !P3 ;  /* 0xff80000079797808 */ /* 0x000fe40005800000 */
[----:B------:R-:W-:Y:S02]  /*6ba0*/  FSEL R111, R111, -INF , !P4 ;  /* 0xff8000006f6f7808 */ /* 0x000fe40006000000 */
[----:B------:R-:W-:Y:S02]  /*6bb0*/  I2FP.F32.S32 R35, R35 ;  /* 0x0000002300237245 */ /* 0x000fe40000201400 */
[----:B------:R-:W-:Y:S02]  /*6bc0*/  FSEL R119, R50, -INF , P5 ;  /* 0xff80000032777808 */ /* 0x000fe40002800000 */
[----:B------:R-:W-:-:S02]  /*6bd0*/  ISETP.GE.AND P3, PT, R16, R211, PT ;  /* 0x000000d31000720c */ /* 0x000fc40003f66270 */
[C---:B------:R-:W-:Y:S02]  /*6be0*/  ISETP.GE.AND P6, PT, R16.reuse, R210, PT ;  /* 0x000000d21000720c */ /* 0x040fe40003fc6270 */
[C---:B------:R-:W-:Y:S02]  /*6bf0*/  ISETP.GE.AND P4, PT, R16.reuse, R209, PT ;  /* 0x000000d11000720c */ /* 0x040fe40003f86270 */
[----:B------:R-:W-:Y:S02]  /*6c00*/  I2FP.F32.S32 R67, R67 ;  /* 0x0000004300437245 */ /* 0x000fe40000201400 */
[-C--:B------:R-:W-:Y:S01]  /*6c10*/  ISETP.GE.AND P5, PT, R16, R208.reuse, PT ;  /* 0x000000d01000720c */ /* 0x080fe20003fa6270 */
[----:B------:R-:W-:Y:S01]  /*6c20*/  VIADD R16, R172, 0x70 ;  /* 0x00000070ac107836 */ /* 0x000fe20000000000 */
[----:B------:R-:W-:Y:S02]  /*6c30*/  IABS R47, R47 ;  /* 0x0000002f002f7213 */ /* 0x000fe40000000000 */
[----:B------:R-:W-:-:S02]  /*6c40*/  ISETP.GE.AND P1, PT, R24, R208, PT ;  /* 0x000000d01800720c */ /* 0x000fc40003f26270 */
[----:B------:R-:W-:Y:S02]  /*6c50*/  IABS R0, R0 ;  /* 0x0000000000007213 */ /* 0x000fe40000000000 */
[----:B------:R-:W-:Y:S02]  /*6c60*/  IABS R45, R45 ;  /* 0x0000002d002d7213 */ /* 0x000fe40000000000 */
[----:B------:R-:W-:Y:S01]  /*6c70*/  IADD3 R43, PT, PT, R215, -0x78, -R214 ;  /* 0xffffff88d72b7810 */ /* 0x000fe20007ffe8d6 */
[C---:B------:R-:W-:Y:S01]  /*6c80*/  FFMA.FTZ R35, -R199.reuse, R35, R14 ;  /* 0x00000023c7237223 */ /* 0x040fe2000001010e */
[----:B------:R-:W-:Y:S01]  /*6c90*/  IABS R33, R33 ;  /* 0x0000002100217213 */ /* 0x000fe20000000000 */
[----:B------:R-:W-:Y:S01]  /*6ca0*/  FFMA.FTZ R67, -R199, R67, R12 ;  /* 0x00000043c7437223 */ /* 0x000fe2000001010c */
[----:B------:R-:W-:Y:S01]  /*6cb0*/  I2FP.F32.S32 R47, R47 ;  /* 0x0000002f002f7245 */ /* 0x000fe20000201400 */
[----:B------:R-:W-:Y:S01]  /*6cc0*/  VIADD R14, R172, 0x71 ;  /* 0x00000071ac0e7836 */ /* 0x000fe20000000000 */
[----:B------:R-:W-:-:S02]  /*6cd0*/  I2FP.F32.S32 R0, R0 ;  /* 0x0000000000007245 */ /* 0x000fc40000201400 */
[----:B------:R-:W-:Y:S02]  /*6ce0*/  I2FP.F32.S32 R45, R45 ;  /* 0x0000002d002d7245 */ /* 0x000fe40000201400 */
[----:B------:R-:W-:Y:S02]  /*6cf0*/  FSEL R119, R119, -INF , !P1 ;  /* 0xff80000077777808 */ /* 0x000fe40004800000 */
[----:B------:R-:W-:Y:S02]  /*6d00*/  IABS R43, R43 ;  /* 0x0000002b002b7213 */ /* 0x000fe40000000000 */
[----:B------:R-:W-:Y:S01]  /*6d10*/  ISETP.GE.AND P1, PT, R16, R211, PT ;  /* 0x000000d31000720c */ /* 0x000fe20003f26270 */
[C---:B------:R-:W-:Y:S01]  /*6d20*/  FFMA.FTZ R20, -R199.reuse, R47, R20 ;  /* 0x0000002fc7147223 */ /* 0x040fe20000010114 */
[----:B------:R-:W-:Y:S01]  /*6d30*/  I2FP.F32.S32 R33, R33 ;  /* 0x0000002100217245 */ /* 0x000fe20000201400 */
[C---:B------:R-:W-:Y:S01]  /*6d40*/  FFMA.FTZ R54, -R199.reuse, R0, R54 ;  /* 0x00000000c7367223 */ /* 0x040fe20000010136 */
[----:B------:R-:W-:Y:S01]  /*6d50*/  FSEL R18, R18, -INF , P4 ;  /* 0xff80000012127808 */ /* 0x000fe20002000000 */
[----:B------:R-:W-:Y:S01]  /*6d60*/  FFMA.FTZ R62, -R199, R45, R62 ;  /* 0x0000002dc73e7223 */ /* 0x000fe2000001013e */
[----:B------:R-:W-:Y:S01]  /*6d70*/  I2FP.F32.S32 R43, R43 ;  /* 0x0000002b002b7245 */ /* 0x000fe20000201400 */
[----:B------:R-:W-:Y:S01]  /*6d80*/  VIADD R12, R172, 0x78 ;  /* 0x00000078ac0c7836 */ /* 0x000fe20000000000 */
[----:B------:R-:W-:-:S02]  /*6d90*/  FSEL R67, R67, -INF , P3 ;  /* 0xff80000043437808 */ /* 0x000fc40001800000 */
[----:B------:R-:W-:Y:S02]  /*6da0*/  ISETP.GE.AND P4, PT, R14, R211, PT ;  /* 0x000000d30e00720c */ /* 0x000fe40003f86270 */
[----:B------:R-:W-:Y:S02]  /*6db0*/  FSEL R35, R35, -INF , P1 ;  /* 0xff80000023237808 */ /* 0x000fe40000800000 */
[-C--:B------:R-:W-:Y:S02]  /*6dc0*/  ISETP.GE.AND P3, PT, R16, R209.reuse, PT ;  /* 0x000000d11000720c */ /* 0x080fe40003f66270 */
[----:B------:R-:W-:Y:S01]  /*6dd0*/  ISETP.GE.AND P1, PT, R14, R209, PT ;  /* 0x000000d10e00720c */ /* 0x000fe20003f26270 */
[C---:B------:R-:W-:Y:S01]  /*6de0*/  FFMA.FTZ R88, -R199.reuse, R33, R88 ;  /* 0x00000021c7587223 */ /* 0x040fe20000010158 */
[----:B------:R-:W-:Y:S01]  /*6df0*/  FSEL R33, R20, -INF , P4 ;  /* 0xff80000014217808 */ /* 0x000fe20002000000 */
[----:B------:R-:W-:Y:S01]  /*6e00*/  FFMA.FTZ R0, -R199, R43, R72 ;  /* 0x0000002bc7007223 */ /* 0x000fe20000010148 */
[----:B------:R-:W-:-:S02]  /*6e10*/  FSEL R49, R54, -INF , P3 ;  /* 0xff80000036317808 */ /* 0x000fc40001800000 */
[-C--:B------:R-:W-:Y:S02]  /*6e20*/  ISETP.GE.AND P4, PT, R172, R211.reuse, PT ;  /* 0x000000d3ac00720c */ /* 0x080fe40003f86270 */
[----:B------:R-:W-:Y:S02]  /*6e30*/  FSEL R47, R62, -INF , P1 ;  /* 0xff8000003e2f7808 */ /* 0x000fe40000800000 */
[----:B------:R-:W-:Y:S02]  /*6e40*/  ISETP.GE.AND P3, PT, R12, R211, PT ;  /* 0x000000d30c00720c */ /* 0x000fe40003f66270 */
[----:B------:R-:W-:Y:S02]  /*6e50*/  ISETP.GE.AND P1, PT, R172, R209, PT ;  /* 0x000000d1ac00720c */ /* 0x000fe40003f26270 */
[----:B------:R-:W-:Y:S02]  /*6e60*/  FSEL R20, R8, -INF , P4 ;  /* 0xff80000008147808 */ /* 0x000fe40002000000 */
[----:B------:R-:W-:-:S02]  /*6e70*/  FSEL R0, R0, -INF , P3 ;  /* 0xff80000000007808 */ /* 0x000fc40001800000 */
[----:B------:R-:W-:Y:S02]  /*6e80*/  FSEL R8, R88, -INF , P1 ;  /* 0xff80000058087808 */ /* 0x000fe40000800000 */
[-C--:B------:R-:W-:Y:S02]  /*6e90*/  ISETP.GE.AND P3, PT, R172, R208.reuse, PT ;  /* 0x000000d0ac00720c */ /* 0x080fe40003f66270 */
[----:B------:R-:W-:Y:S02]  /*6ea0*/  ISETP.GE.AND P1, PT, R14, R208, PT ;  /* 0x000000d00e00720c */ /* 0x000fe40003f26270 */
[----:B------:R-:W-:Y:S02]  /*6eb0*/  FSEL R8, R8, -INF , !P3 ;  /* 0xff80000008087808 */ /* 0x000fe40005800000 */
[----:B------:R-:W-:Y:S02]  /*6ec0*/  FSEL R47, R47, -INF , !P1 ;  /* 0xff8000002f2f7808 */ /* 0x000fe40004800000 */
[----:B------:R-:W-:-:S02]  /*6ed0*/  ISETP.GE.AND P1, PT, R172, R210, PT ;  /* 0x000000d2ac00720c */ /* 0x000fc40003f26270 */
[----:B------:R-:W-:Y:S02]  /*6ee0*/  FSEL R113, R18, -INF , !P5 ;  /* 0xff80000012717808 */ /* 0x000fe40006800000 */
[----:B------:R-:W-:Y:S02]  /*6ef0*/  FMNMX3.FTZ R18, R8, R61, R59, !PT ;  /* 0x0000003d08127276 */ /* 0x000fe4000781003b */
[----:B------:R-:W-:Y:S02]  /*6f00*/  FSEL R69, R6, -INF , !P2 ;  /* 0xff80000006457808 */ /* 0x000fe40005000000 */
[----:B------:R-:W-:Y:S02]  /*6f10*/  FSEL R6, R20, -INF , !P1 ;  /* 0xff80000014067808 */ /* 0x000fe40004800000 */
[----:B------:R-:W-:Y:S02]  /*6f20*/  FMNMX3.FTZ R18, R18, R57, R15, !PT ;  /* 0x0000003912127276 */ /* 0x000fe4000781000f */
[----:B------:R-:W-:-:S02]  /*6f30*/  FMNMX3.FTZ R20, R6, R53, R69, !PT ;  /* 0x0000003506147276 */ /* 0x000fc40007810045 */
[----:B------:R-:W-:Y:S02]  /*6f40*/  ISETP.GE.AND P4, PT, R16, R208, PT ;  /* 0x000000d01000720c */ /* 0x000fe40003f86270 */
[----:B------:R-:W-:Y:S02]  /*6f50*/  FMNMX3.FTZ R18, R18, R13, R51, !PT ;  /* 0x0000000d12127276 */ /* 0x000fe40007810033 */
[----:B------:R-:W-:Y:S02]  /*6f60*/  FMNMX3.FTZ R20, R20, R55, R21, !PT ;  /* 0x0000003714147276 */ /* 0x000fe40007810015 */
[----:B------:R-:W-:Y:S02]  /*6f70*/  FSEL R49, R49, -INF , !P4 ;  /* 0xff80000031317808 */ /* 0x000fe40006000000 */
[----:B------:R-:W-:Y:S02]  /*6f80*/  FMNMX3.FTZ R18, R18, R41, R105, !PT ;  /* 0x0000002912127276 */ /* 0x000fe40007810069 */
[----:B------:R-:W-:-:S02]  /*6f90*/  ISETP.GE.AND P4, PT, R14, R210, PT ;  /* 0x000000d20e00720c */ /* 0x000fc40003f86270 */
[----:B------:R-:W-:Y:S02]  /*6fa0*/  FMNMX3.FTZ R20, R20, R23, R17, !PT ;  /* 0x0000001714147276 */ /* 0x000fe40007810011 */
[----:B------:R-:W-:Y:S02]  /*6fb0*/  IADD3 R14, PT, PT, R217, -0x78, -R214 ;  /* 0xffffff88d90e7810 */ /* 0x000fe40007ffe8d6 */
[----:B------:R-:W-:Y:S02]  /*6fc0*/  FMNMX3.FTZ R18, R18, R219, R195, !PT ;  /* 0x000000db12127276 */ /* 0x000fe400078100c3 */
[C---:B------:R-:W-:Y:S02]  /*6fd0*/  ISETP.GE.AND P3, PT, R12.reuse, R210, PT ;  /* 0x000000d20c00720c */ /* 0x040fe40003f66270 */
[C---:B------:R-:W-:Y:S02]  /*6fe0*/  ISETP.GE.AND P2, PT, R12.reuse, R209, PT ;  /* 0x000000d10c00720c */ /* 0x040fe40003f46270 */
[----:B------:R-:W-:-:S02]  /*6ff0*/  ISETP.GE.AND P1, PT, R12, R208, PT ;  /* 0x000000d00c00720c */ /* 0x000fc40003f26270 */
        /* <DEDUP_REMOVED lines=8> */
[----:B------:R-:W-:Y:S01]  /*7080*/  FMNMX3.FTZ R20, R20, R27, R167, !PT ;  /* 0x0000001b14147276 */ /* 0x000fe200078100a7 */
[----:B------:R-:W-:Y:S01]  /*7090*/  FFMA.FTZ R14, -R199, R14, R32 ;  /* 0x0000000ec70e7223 */ /* 0x000fe20000010120 */
[----:B------:R-:W-:Y:S02]  /*70a0*/  ISETP.GE.AND P5, PT, R16, R210, PT ;  /* 0x000000d21000720c */ /* 0x000fe40003fa6270 */
[----:B------:R-:W-:Y:S02]  /*70b0*/  I2FP.F32.S32 R45, R12 ;  /* 0x0000000c002d7245 */ /* 0x000fe40000201400 */
[----:B------:R-:W-:-:S02]  /*70c0*/  IADD3 R16, PT, PT, R215, -0x79, -R214 ;  /* 0xffffff87d7107810 */ /* 0x000fc40007ffe8d6 */
[----:B------:R-:W-:Y:S02]  /*70d0*/  FMNMX3.FTZ R18, R18, R125, R159, !PT ;  /* 0x0000007d12127276 */ /* 0x000fe4000781009f */
[----:B------:R-:W-:Y:S01]  /*70e0*/  FMNMX3.FTZ R20, R20, R165, R163, !PT ;  /* 0x000000a514147276 */ /* 0x000fe200078100a3 */
[----:B------:R-:W-:Y:S01]  /*70f0*/  FFMA.FTZ R10, -R199, R45, R10 ;  /* 0x0000002dc70a7223 */ /* 0x000fe2000001010a */
[----:B------:R-:W-:Y:S02]  /*7100*/  IABS R16, R16 ;  /* 0x0000001000107213 */ /* 0x000fe40000000000 */
[----:B------:R-:W-:Y:S02]  /*7110*/  FMNMX3.FTZ R18, R18, R145, R157, !PT ;  /* 0x0000009112127276 */ /* 0x000fe4000781009d */
[----:B------:R-:W-:Y:S02]  /*7120*/  FSEL R45, R14, -INF , P2 ;  /* 0xff8000000e2d7808 */ /* 0x000fe40001000000 */
[----:B------:R-:W-:-:S02]  /*7130*/  FMNMX3.FTZ R14, R20, R161, R155, !PT ;  /* 0x000000a1140e7276 */ /* 0x000fc4000781009b */
[----:B------:R-:W-:Y:S02]  /*7140*/  I2FP.F32.S32 R43, R16 ;  /* 0x00000010002b7245 */ /* 0x000fe40000201400 */
[----:B------:R-:W-:Y:S01]  /*7150*/  FMNMX3.FTZ R16, R18, R147, R143, !PT ;  /* 0x0000009312107276 */ /* 0x000fe2000781008f */
[----:B------:R-:W-:Y:S01]  /*7160*/  VIADD R12, R172, 0x79 ;  /* 0x00000079ac0c7836 */ /* 0x000fe20000000000 */
[----:B------:R-:W-:Y:S02]  /*7170*/  FMNMX3.FTZ R14, R14, R153, R151, !PT ;  /* 0x000000990e0e7276 */ /* 0x000fe40007810097 */
[----:B------:R-:W-:Y:S01]  /*7180*/  FMNMX3.FTZ R16, R16, R141, R139, !PT ;  /* 0x0000008d10107276 */ /* 0x000fe2000781008b */
[----:B------:R-:W-:Y:S01]  /*7190*/  FFMA.FTZ R22, -R199, R43, R22 ;  /* 0x0000002bc7167223 */ /* 0x000fe20000010116 */
[----:B------:R-:W-:Y:S02]  /*71a0*/  FMNMX3.FTZ R14, R14, R149, R135, !PT ;  /* 0x000000950e0e7276 */ /* 0x000fe40007810087 */
[----:B------:R-:W-:-:S02]  /*71b0*/  FSEL R45, R45, -INF , !P1 ;  /* 0xff8000002d2d7808 */ /* 0x000fc40004800000 */
[C---:B------:R-:W-:Y:S02]  /*71c0*/  ISETP.GE.AND P2, PT, R12.reuse, R211, PT ;  /* 0x000000d30c00720c */ /* 0x040fe40003f46270 */
[----:B------:R-:W-:Y:S02]  /*71d0*/  ISETP.GE.AND P1, PT, R12, R209, PT ;  /* 0x000000d10c00720c */ /* 0x000fe40003f26270 */
[----:B------:R-:W-:Y:S02]  /*71e0*/  FMNMX3.FTZ R16, R16, R137, R123, !PT ;  /* 0x0000008910107276 */ /* 0x000fe4000781007b */
[----:B------:R-:W-:Y:S02]  /*71f0*/  FMNMX3.FTZ R14, R14, R133, R131, !PT ;  /* 0x000000850e0e7276 */ /* 0x000fe40007810083 */
[----:B------:R-:W-:Y:S02]  /*7200*/  FSEL R30, R22, -INF , P2 ;  /* 0xff800000161e7808 */ /* 0x000fe40001000000 */
[----:B------:R-:W-:-:S02]  /*7210*/  FSEL R43, R10, -INF , P1 ;  /* 0xff8000000a2b7808 */ /* 0x000fc40000800000 */
[----:B------:R-:W-:Y:S02]  /*7220*/  FMNMX3.FTZ R16, R16, R121, R119, !PT ;  /* 0x0000007910107276 */ /* 0x000fe40007810077 */
[C---:B------:R-:W-:Y:S02]  /*7230*/  ISETP.GE.AND P2, PT, R12.reuse, R208, PT ;  /* 0x000000d00c00720c */ /* 0x040fe40003f46270 */
[----:B------:R-:W-:Y:S02]  /*7240*/  ISETP.GE.AND P1, PT, R12, R210, PT ;  /* 0x000000d20c00720c */ /* 0x000fe40003f26270 */
[----:B------:R-:W-:Y:S02]  /*7250*/  FMNMX3.FTZ R12, R14, R129, R117, !PT ;  /* 0x000000810e0c7276 */ /* 0x000fe40007810075 */
[----:B------:R-:W-:Y:S02]  /*7260*/  FMNMX3.FTZ R10, R16, R113, R49, !PT ;  /* 0x00000071100a7276 */ /* 0x000fe40007810031 */
[----:B------:R-:W-:-:S02]  /*7270*/  FSEL R67, R67, -INF , !P6 ;  /* 0xff80000043437808 */ /* 0x000fc40007000000 */
[----:B------:R-:W-:Y:S02]  /*7280*/  FSEL R35, R35, -INF , !P5 ;  /* 0xff80000023237808 */ /* 0x000fe40006800000 */
[----:B------:R-:W-:Y:S02]  /*7290*/  FMNMX3.FTZ R12, R12, R115, R111, !PT ;  /* 0x000000730c0c7276 */ /* 0x000fe4000781006f */
        /* <DEDUP_REMOVED lines=60> */
[----:B------:R-:W-:Y:S01]  /*7660*/  MUFU.EX2 R55, R55 ;  /* 0x0000003700377308 */ /* 0x000fe20000000800 */
[----:B------:R-:W1:Y:S01]  /*7670*/  LDSM.16.MT88.4 R8, [R176+0x6800] ;  /* 0x00680000b008783b */ /* 0x000e620000004200 */
[----:B--2---:R-:W-:-:S02]  /*7680*/  F2FP.BF16.F32.PACK_AB R70, R52, R53 ;  /* 0x000000353446723e */ /* 0x004fc400000010ff */
[----:B------:R-:W2:Y:S01]  /*7690*/  MUFU.EX2 R44, R44 ;  /* 0x0000002c002c7308 */ /* 0x000ea20000000800 */
[----:B------:R-:W3:Y:S03]  /*76a0*/  LDSM.16.MT88.4 R20, [R103+0x6800] ;  /* 0x006800006714783b */ /* 0x000ee60000004200 */
[----:B------:R-:W-:Y:S01]  /*76b0*/  MUFU.EX2 R51, R51 ;  /* 0x0000003300337308 */ /* 0x000fe20000000800 */
[----:B------:R-:W4:Y:S01]  /*76c0*/  LDSM.16.MT88.4 R16, [R102+0x6800] ;  /* 0x006800006610783b */ /* 0x000f220000004200 */
[C---:B------:R-:W-:Y:S02]  /*76d0*/  HMMA.16816.F32.BF16 R96, R68.reuse, R92, RZ ;  /* 0x0000005c4460723c */ /* 0x040fe400000418ff */
[----:B------:R-:W-:Y:S04]  /*76e0*/  MUFU.EX2 R40, R40 ;  /* 0x0000002800287308 */ /* 0x000fe80000000800 */
[----:B------:R-:W-:Y:S02]  /*76f0*/  MUFU.EX2 R50, R50 ;  /* 0x0000003200327308 */ /* 0x000fe40000000800 */
[C---:B------:R-:W-:Y:S02]  /*7700*/  HMMA.16816.F32.BF16 R92, R68.reuse, R94, RZ ;  /* 0x0000005e445c723c */ /* 0x040fe400000418ff */
[----:B------:R-:W5:Y:S04]  /*7710*/  MUFU.EX2 R57, R57 ;  /* 0x0000003900397308 */ /* 0x000f680000000800 */
[----:B------:R-:W-:Y:S04]  /*7720*/  MUFU.EX2 R46, R46 ;  /* 0x0000002e002e7308 */ /* 0x000fe80000000800 */
[----:B------:R-:W1:Y:S01]  /*7730*/  MUFU.EX2 R41, R41 ;  /* 0x0000002900297308 */ /* 0x000e620000000800 */
[C---:B------:R-:W-:Y:S08]  /*7740*/  HMMA.16816.F32.BF16 R88, R68.reuse, R84, RZ ;  /* 0x000000544458723c */ /* 0x040ff000000418ff */
[C---:B------:R-:W-:Y:S08]  /*7750*/  HMMA.16816.F32.BF16 R80, R68.reuse, R76, RZ ;  /* 0x0000004c4450723c */ /* 0x040ff000000418ff */
[C---:B------:R-:W-:Y:S08]  /*7760*/  HMMA.16816.F32.BF16 R84, R68.reuse, R86, RZ ;  /* 0x000000564454723c */ /* 0x040ff000000418ff */
[C---:B------:R-:W-:Y:S08]  /*7770*/  HMMA.16816.F32.BF16 R76, R68.reuse, R78, RZ ;  /* 0x0000004e444c723c */ /* 0x040ff000000418ff */
[----:B------:R-:W-:Y:S01]  /*7780*/  HMMA.16816.F32.BF16 R72, R68, R4, RZ ;  /* 0x000000044448723c */ /* 0x000fe200000418ff */
[----:B--2---:R-:W-:-:S02]  /*7790*/  F2FP.BF16.F32.PACK_AB R5, R44, R55 ;  /* 0x000000372c05723e */ /* 0x004fc400000010ff */
        /* <DEDUP_REMOVED lines=14> */
[----:B------:R-:W2:Y:S01]  /*7880*/  LDSM.16.MT88.4 R24, [R103+0x7000] ;  /* 0x007000006718783b */ /* 0x000ea20000004200 */
[--C-:B------:R-:W-:Y:S01]  /*7890*/  FFMA.FTZ R195, R195, R31, -R42.reuse ;  /* 0x0000001fc3c37223 */ /* 0x100fe2000001082a */
[----:B------:R-:W-:Y:S01]  /*78a0*/  MUFU.EX2 R105, R105 ;  /* 0x0000006900697308 */ /* 0x000fe20000000800 */
[C---:B------:R-:W-:Y:S03]  /*78b0*/  HMMA.16816.F32.BF16 R88, R4.reuse, R8, R88 ;  /* 0x000000080458723c */ /* 0x040fe60000041858 */
[----:B------:R-:W5:Y:S04]  /*78c0*/  MUFU.EX2 R60, R60 ;  /* 0x0000003c003c7308 */ /* 0x000f680000000800 */
[----:B------:R-:W-:Y:S01]  /*78d0*/  MUFU.EX2 R65, R195 ;  /* 0x000000c300417308 */ /* 0x000fe20000000800 */
[C---:B------:R-:W-:Y:S01]  /*78e0*/  HMMA.16816.F32.BF16 R84, R4.reuse, R10, R84 ;  /* 0x0000000a0454723c */ /* 0x040fe20000041854 */
[----:B------:R-:W2:Y:S02]  /*78f0*/  LDSM.16.MT88.4 R8, [R176+0x7000] ;  /* 0x00700000b008783b */ /* 0x000ea40000004200 */
[----:B------:R-:W5:Y:S04]  /*7900*/  MUFU.EX2 R58, R58 ;  /* 0x0000003a003a7308 */ /* 0x000f680000000800 */
[----:B------:R-:W-:Y:S04]  /*7910*/  MUFU.EX2 R109, R109 ;  /* 0x0000006d006d7308 */ /* 0x000fe80000000800 */
[----:B------:R-:W1:Y:S04]  /*7920*/  MUFU.EX2 R64, R64 ;  /* 0x0000004000407308 */ /* 0x000e680000000800 */
[----:B------:R-:W-:Y:S04]  /*7930*/  MUFU.EX2 R107, R107 ;  /* 0x0000006b006b7308 */ /* 0x000fe80000000800 */
[----:B------:R-:W1:Y:S01]  /*7940*/  MUFU.EX2 R62, R62 ;  /* 0x0000003e003e7308 */ /* 0x000e620000000800 */
[C---:B---3--:R-:W-:Y:S08]  /*7950*/  HMMA.16816.F32.BF16 R80, R4.reuse, R20, R80 ;  /* 0x000000140450723c */ /* 0x048ff00000041850 */
[C---:B------:R-:W-:Y:S01]  /*7960*/  HMMA.16816.F32.BF16 R76, R4.reuse, R22, R76 ;  /* 0x00000016044c723c */ /* 0x040fe2000004184c */
[----:B------:R-:W3:Y:S07]  /*7970*/  LDSM.16.MT88.4 R20, [R102+0x7000] ;  /* 0x007000006614783b */ /* 0x000eee0000004200 */
[C---:B----4-:R-:W-:Y:S08]  /*7980*/  HMMA.16816.F32.BF16 R72, R4.reuse, R16, R72 ;  /* 0x000000100448723c */ /* 0x050ff00000041848 */
[----:B------:R-:W-:Y:S01]  /*7990*/  HMMA.16816.F32.BF16 R68, R4, R18, R68 ;  /* 0x000000120444723c */ /* 0x000fe20000041844 */
[----:B-----5:R-:W-:Y:S01]  /*79a0*/  F2FP.BF16.F32.PACK_AB R5, R60, R105 ;  /* 0x000000693c05723e */ /* 0x020fe200000010ff */
[--C-:B------:R-:W-:Y:S01]  /*79b0*/  FFMA.FTZ R104, R127, R31, -R42.reuse ;  /* 0x0000001f7f687223 */ /* 0x100fe2000001082a */
[----:B------:R-:W-:Y:S01]  /*79c0*/  F2FP.BF16.F32.PACK_AB R7, R58, R65 ;  /* 0x000000413a07723e */ /* 0x000fe200000010ff */
[----:B------:R-:W-:Y:S01]  /*79d0*/  FFMA.FTZ R66, R125, R31, -R42 ;  /* 0x0000001f7d427223 */ /* 0x000fe2000001082a */
[----:B-1----:R-:W-:Y:S01]  /*79e0*/  F2FP.BF16.F32.PACK_AB R4, R64, R109 ;  /* 0x0000006d4004723e */ /* 0x002fe200000010ff */
[----:B------:R-:W-:Y:S01]  /*79f0*/  FFMA.FTZ R106, R167, R31, -R34 ;  /* 0x0000001fa76a7223 */ /* 0x000fe20000010822 */
[----:B------:R-:W-:Y:S01]  /*7a00*/  F2FP.BF16.F32.PACK_AB R6, R62, R107 ;  /* 0x0000006b3e06723e */ /* 0x000fe200000010ff */
[-CC-:B------:R-:W-:Y:S01]  /*7a10*/  FFMA.FTZ R171, R171, R31.reuse, -R42.reuse ;  /* 0x0000001fabab7223 */ /* 0x180fe2000001082a */
[-C--:B------:R-:W-:Y:S01]  /*7a20*/  FFMA.FTZ R169, R169, R31.reuse, -R42 ;  /* 0x0000001fa9a97223 */ /* 0x080fe2000001082a */
[-CC-:B------:R-:W-:Y:S01]  /*7a30*/  FFMA.FTZ R161, R161, R31.reuse, -R34.reuse ;  /* 0x0000001fa1a17223 */ /* 0x180fe20000010822 */
[----:B------:R-:W-:Y:S03]  /*7a40*/  LDSM.16.MT88.4 R16, [R103+0x7800] ;  /* 0x007800006710783b */ /* 0x000fe60000004200 */
[C---:B------:R-:W-:Y:S08]  /*7a50*/  HMMA.16816.F32.BF16 R96, R4.reuse, R12, R96 ;  /* 0x0000000c0460723c */ /* 0x040ff00000041860 */
[C---:B------:R-:W-:Y:S01]  /*7a60*/  HMMA.16816.F32.BF16 R92, R4.reuse, R14, R92 ;  /* 0x0000000e045c723c */ /* 0x040fe2000004185c */
[----:B------:R-:W1:Y:S07]  /*7a70*/  LDSM.16.MT88.4 R12, [R180+0x7800] ;  /* 0x00780000b40c783b */ /* 0x000e6e0000004200 */
[C---:B--2---:R-:W-:Y:S01]  /*7a80*/  HMMA.16816.F32.BF16 R80, R4.reuse, R24, R80 ;  /* 0x000000180450723c */ /* 0x044fe20000041850 */
[-CC-:B------:R-:W-:Y:S01]  /*7a90*/  FFMA.FTZ R25, R165, R31.reuse, -R34.reuse ;  /* 0x0000001fa5197223 */ /* 0x180fe20000010822 */
[----:B------:R-:W-:Y:S01]  /*7aa0*/  FFMA.FTZ R24, R163, R31, -R34 ;  /* 0x0000001fa3187223 */ /* 0x000fe20000010822 */
[----:B------:R-:W-:Y:S04]  /*7ab0*/  MUFU.EX2 R127, R171 ;  /* 0x000000ab007f7308 */ /* 0x000fe80000000800 */
[----:B------:R-:W2:Y:S01]  /*7ac0*/  MUFU.EX2 R104, R104 ;  /* 0x0000006800687308 */ /* 0x000ea20000000800 */
[C---:B------:R-:W-:Y:S03]  /*7ad0*/  HMMA.16816.F32.BF16 R76, R4.reuse, R26, R76 ;  /* 0x0000001a044c723c */ /* 0x040fe6000004184c */
[----:B------:R-:W-:Y:S04]  /*7ae0*/  MUFU.EX2 R125, R169 ;  /* 0x000000a9007d7308 */ /* 0x000fe80000000800 */
[----:B------:R-:W4:Y:S01]  /*7af0*/  MUFU.EX2 R66, R66 ;  /* 0x0000004200427308 */ /* 0x000f220000000800 */
[C---:B------:R-:W-:Y:S03]  /*7b00*/  HMMA.16816.F32.BF16 R88, R4.reuse, R8, R88 ;  /* 0x000000080458723c */ /* 0x040fe60000041858 */
[----:B------:R-:W-:Y:S04]  /*7b10*/  MUFU.EX2 R106, R106 ;  /* 0x0000006a006a7308 */ /* 0x000fe80000000800 */
[----:B------:R-:W5:Y:S01]  /*7b20*/  MUFU.EX2 R25, R25 ;  /* 0x0000001900197308 */ /* 0x000f620000000800 */
[C---:B------:R-:W-:Y:S01]  /*7b30*/  HMMA.16816.F32.BF16 R84, R4.reuse, R10, R84 ;  /* 0x0000000a0454723c */ /* 0x040fe20000041854 */
[----:B------:R-:W1:Y:S02]  /*7b40*/  LDSM.16.MT88.4 R8, [R176+0x7800] ;  /* 0x00780000b008783b */ /* 0x000e640000004200 */
[----:B------:R-:W-:Y:S04]  /*7b50*/  MUFU.EX2 R24, R24 ;  /* 0x0000001800187308 */ /* 0x000fe80000000800 */
[----:B------:R-:W5:Y:S01]  /*7b60*/  MUFU.EX2 R27, R161 ;  /* 0x000000a1001b7308 */ /* 0x000f620000000800 */
[C---:B---3--:R-:W-:Y:S08]  /*7b70*/  HMMA.16816.F32.BF16 R72, R4.reuse, R20, R72 ;  /* 0x000000140448723c */ /* 0x048ff00000041848 */
[----:B------:R-:W-:Y:S01]  /*7b80*/  HMMA.16816.F32.BF16 R68, R4, R22, R68 ;  /* 0x000000160444723c */ /* 0x000fe20000041844 */
[----:B------:R-:W3:Y:S01]  /*7b90*/  LDSM.16.MT88.4 R20, [R102+0x7800] ;  /* 0x007800006614783b */ /* 0x000ee20000004200 */
[----:B--2---:R-:W-:-:S02]  /*7ba0*/  F2FP.BF16.F32.PACK_AB R5, R104, R127 ;  /* 0x0000007f6805723e */ /* 0x004fc400000010ff */
[----:B----4-:R-:W-:Y:S02]  /*7bb0*/  F2FP.BF16.F32.PACK_AB R7, R66, R125 ;  /* 0x0000007d4207723e */ /* 0x010fe400000010ff */
        /* <DEDUP_REMOVED lines=14> */
[C---:B------:R-:W-:Y:S03]  /*7ca0*/  HMMA.16816.F32.BF16 R88, R4.reuse, R8, R88 ;  /* 0x000000080458723c */ /* 0x040fe60000041858 */
[----:B------:R-:W2:Y:S04]  /*7cb0*/  MUFU.EX2 R26, R26 ;  /* 0x0000001a001a7308 */ /* 0x000ea80000000800 */
[----:B------:R-:W-:Y:S01]  /*7cc0*/  MUFU.EX2 R147, R157 ;  /* 0x0000009d00937308 */ /* 0x000fe20000000800 */
[C---:B------:R-:W-:Y:S01]  /*7cd0*/  HMMA.16816.F32.BF16 R84, R4.reuse, R10, R84 ;  /* 0x0000000a0454723c */ /* 0x040fe20000041854 */
[----:B------:R-:W4:Y:S02]  /*7ce0*/  LDSM.16.MT88.4 R8, [R176+0x8000] ;  /* 0x00800000b008783b */ /* 0x000f240000004200 */
        /* <DEDUP_REMOVED lines=8> */
[C---:B---3--:R-:W-:Y:S08]  /*7d70*/  HMMA.16816.F32.BF16 R72, R4.reuse, R20, R72 ;  /* 0x000000140448723c */ /* 0x048ff00000041848 */
[----:B------:R-:W-:Y:S01]  /*7d80*/  HMMA.16816.F32.BF16 R68, R4, R22, R68 ;  /* 0x000000160444723c */ /* 0x000fe20000041844 */
[----:B--2---:R-:W-:Y:S01]  /*7d90*/  F2FP.BF16.F32.PACK_AB R5, R26, R145 ;  /* 0x000000911a05723e */ /* 0x004fe200000010ff */
[----:B------:R-:W2:Y:S01]  /*7da0*/  LDSM.16.MT88.4 R20, [R102+0x8000] ;  /* 0x008000006614783b */ /* 0x000ea20000004200 */
[----:B-----5:R-:W-:-:S02]  /*7db0*/  F2FP.BF16.F32.PACK_AB R7, R108, R147 ;  /* 0x000000936c07723e */ /* 0x020fc400000010ff */
        /* <DEDUP_REMOVED lines=38> */
[-C--:B------:R-:W-:Y:S01]  /*8020*/  FFMA.FTZ R124, R113, R31.reuse, -R42 ;  /* 0x0000001f717c7223 */ /* 0x080fe2000001082a */
[-CC-:B------:R-:W-:Y:S01]  /*8030*/  FFMA.FTZ R126, R115, R31.reuse, -R34.reuse ;  /* 0x0000001f737e7223 */ /* 0x180fe20000010822 */
[-C--:B------:R-:W-:Y:S01]  /*8040*/  FFMA.FTZ R128, R67, R31.reuse, -R34 ;  /* 0x0000001f43807223 */ /* 0x080fe20000010822 */
[----:B------:R-:W-:-:S02]  /*8050*/  FFMA.FTZ R123, R123, R31, -R42 ;  /* 0x0000001f7b7b7223 */ /* 0x000fc4000001082a */
[----:B----4-:R-:W-:Y:S01]  /*8060*/  HMMA.16816.F32.BF16 R88, R4, R8, R88 ;  /* 0x000000080458723c */ /* 0x010fe20000041858 */
[-C--:B------:R-:W-:Y:S01]  /*8070*/  FFMA.FTZ R119, R119, R31.reuse, -R42 ;  /* 0x0000001f77777223 */ /* 0x080fe2000001082a */
[-CC-:B------:R-:W-:Y:S01]  /*8080*/  FFMA.FTZ R117, R117, R31.reuse, -R34.reuse ;  /* 0x0000001f75757223 */ /* 0x180fe20000010822 */
[----:B------:R-:W-:-:S05]  /*8090*/  FFMA.FTZ R111, R111, R31, -R34 ;  /* 0x0000001f6f6f7223 */ /* 0x000fca0000010822 */
[C---:B------:R-:W-:Y:S01]  /*80a0*/  HMMA.16816.F32.BF16 R84, R4.reuse, R10, R84 ;  /* 0x0000000a0454723c */ /* 0x040fe20000041854 */
[----:B------:R-:W2:Y:S01]  /*80b0*/  LDSM.16.MT88.4 R8, [R176+0x9000] ;  /* 0x00900000b008783b */ /* 0x000ea20000004200 */
[----:B------:R-:W-:Y:S04]  /*80c0*/  MUFU.EX2 R121, R123 ;  /* 0x0000007b00797308 */ /* 0x000fe80000000800 */
[----:B------:R-:W3:Y:S04]  /*80d0*/  MUFU.EX2 R122, R122 ;  /* 0x0000007a007a7308 */ /* 0x000ee80000000800 */
[----:B------:R-:W-:Y:S01]  /*80e0*/  MUFU.EX2 R113, R119 ;  /* 0x0000007700717308 */ /* 0x000fe20000000800 */
[C---:B------:R-:W-:Y:S03]  /*80f0*/  HMMA.16816.F32.BF16 R80, R4.reuse, R16, R80 ;  /* 0x000000100450723c */ /* 0x040fe60000041850 */
[----:B------:R-:W4:Y:S04]  /*8100*/  MUFU.EX2 R124, R124 ;  /* 0x0000007c007c7308 */ /* 0x000f280000000800 */
[----:B------:R-:W-:Y:S01]  /*8110*/  MUFU.EX2 R115, R117 ;  /* 0x0000007500737308 */ /* 0x000fe20000000800 */
[C---:B------:R-:W-:Y:S01]  /*8120*/  HMMA.16816.F32.BF16 R76, R4.reuse, R18, R76 ;  /* 0x00000012044c723c */ /* 0x040fe2000004184c */
[----:B------:R-:W5:Y:S02]  /*8130*/  LDSM.16.MT88.4 R16, [R103+0x9000] ;  /* 0x009000006710783b */ /* 0x000f640000004200 */
[----:B------:R-:W4:Y:S04]  /*8140*/  MUFU.EX2 R126, R126 ;  /* 0x0000007e007e7308 */ /* 0x000f280000000800 */
[----:B------:R-:W-:Y:S04]  /*8150*/  MUFU.EX2 R67, R111 ;  /* 0x0000006f00437308 */ /* 0x000fe80000000800 */
[----:B------:R-:W2:Y:S01]  /*8160*/  MUFU.EX2 R128, R128 ;  /* 0x0000008000807308 */ /* 0x000ea20000000800 */
[----:B-1----:R-:W-:Y:S01]  /*8170*/  HMMA.16816.F32.BF16 R72, R4, R12, R72 ;  /* 0x0000000c0448723c */ /* 0x002fe20000041848 */
[----:B------:R-:W-:Y:S01]  /*8180*/  FADD.FTZ R54, R61, R54 ;  /* 0x000000363d367221 */ /* 0x000fe20000010000 */
[----:B------:R-:W-:-:S06]  /*8190*/  FADD.FTZ R56, R63, R56 ;  /* 0x000000383f387221 */ /* 0x000fcc0000010000 */
[----:B------:R-:W-:Y:S01]  /*81a0*/  HMMA.16816.F32.BF16 R68, R4, R14, R68 ;  /* 0x0000000e0444723c */ /* 0x000fe20000041844 */
[----:B---3--:R-:W-:Y:S01]  /*81b0*/  F2FP.BF16.F32.PACK_AB R5, R122, R121 ;  /* 0x000000797a05723e */ /* 0x008fe200000010ff */
[----:B------:R-:W1:Y:S01]  /*81c0*/  LDSM.16.MT88.4 R12, [R102+0x9000] ;  /* 0x00900000660c783b */ /* 0x000e620000004200 */
[----:B----4-:R-:W-:Y:S02]  /*81d0*/  F2FP.BF16.F32.PACK_AB R7, R124, R113 ;  /* 0x000000717c07723e */ /* 0x010fe400000010ff */
[----:B------:R-:W-:Y:S02]  /*81e0*/  F2FP.BF16.F32.PACK_AB R4, R126, R115 ;  /* 0x000000737e04723e */ /* 0x000fe400000010ff */
[----:B--2---:R-:W-:Y:S01]  /*81f0*/  F2FP.BF16.F32.PACK_AB R6, R128, R67 ;  /* 0x000000438006723e */ /* 0x004fe200000010ff */
[----:B------:R-:W-:-:S06]  /*8200*/  FADD.FTZ R59, R59, R54 ;  /* 0x000000363b3b7221 */ /* 0x000fcc0000010000 */
        /* <DEDUP_REMOVED lines=15> */
[----:B-----5:R-:W-:Y:S01]  /*8300*/  HMMA.16816.F32.BF16 R80, R4, R16, R80 ;  /* 0x000000100450723c */ /* 0x020fe20000041850 */
[----:B------:R-:W-:Y:S01]  /*8310*/  FADD.FTZ R105, R105, R40 ;  /* 0x0000002869697221 */ /* 0x000fe20000010000 */
[----:B------:R-:W-:Y:S01]  /*8320*/  FADD.FTZ R109, R109, R46 ;  /* 0x0000002e6d6d7221 */ /* 0x000fe20000010000 */
[-CC-:B------:R-:W-:Y:S01]  /*8330*/  FFMA.FTZ R20, R49, R31.reuse, -R42.reuse ;  /* 0x0000001f31147223 */ /* 0x180fe2000001082a */
[----:B------:R-:W-:-:S04]  /*8340*/  FFMA.FTZ R21, R47, R31, -R42 ;  /* 0x0000001f2f157223 */ /* 0x000fc8000001082a */
[----:B------:R-:W-:Y:S01]  /*8350*/  HMMA.16816.F32.BF16 R76, R4, R18, R76 ;  /* 0x00000012044c723c */ /* 0x000fe2000004184c */
[----:B------:R-:W3:Y:S01]  /*8360*/  LDSM.16.MT88.4 R16, [R176+0x9800] ;  /* 0x00980000b010783b */ /* 0x000ee20000004200 */
[-C--:B------:R-:W-:Y:S01]  /*8370*/  FFMA.FTZ R219, R43, R31.reuse, -R42 ;  /* 0x0000001f2bdb7223 */ /* 0x080fe2000001082a */
[----:B------:R-:W-:Y:S01]  /*8380*/  FFMA.FTZ R33, R33, R31, -R34 ;  /* 0x0000001f21217223 */ /* 0x000fe20000010822 */
[----:B------:R-:W-:-:S04]  /*8390*/  FADD.FTZ R60, R60, R105 ;  /* 0x000000693c3c7221 */ /* 0x000fc80000010000 */
        /* <DEDUP_REMOVED lines=145> */
.L_x_14083:
        /* <DEDUP_REMOVED lines=8> */
.L_x_14084:
[----:B------:R-:W-:Y:S05]  /*8d30*/  BSYNC.RECONVERGENT B0 ;  /* 0x0000000000007941 */ /* 0x000fea0003800200 */
.L_x_14082:
        /* <DEDUP_REMOVED lines=37> */
[----:B------:R-:W-:-:S02]  /*8f90*/  @!P1 LEA.HI.X R17, R188, R9, R189, 0x7, P2 ;  /* 0x00000009bc119211 */ /* 0x000fc400010f3cbd */
[----:B------:R-:W-:Y:S01]  /*8fa0*/  @!P1 LEA.HI.X R5, R188, R9, R189, 0x6, P3 ;  /* 0x00000009bc059211 */ /* 0x000fe200018f34bd */
        /* <DEDUP_REMOVED lines=26> */
[C-C-:B------:R-:W-:Y:S01]  /*9150*/  IADD3 R230, PT, PT, R217.reuse, 0x78, -R214.reuse ;  /* 0x00000078d9e67810 */ /* 0x140fe20007ffe8d6 */
[----:B------:R-:W-:Y:S01]  /*9160*/  VIADD R235, R172, 0xfffffff9 ;  /* 0xfffffff9aceb7836 */ /* 0x000fe20000000000 */
[C-C-:B------:R-:W-:Y:S01]  /*9170*/  IADD3 R227, PT, PT, R217.reuse, 0x70, -R214.reuse ;  /* 0x00000070d9e37810 */ /* 0x140fe20007ffe8d6 */
[----:B------:R-:W-:Y:S01]  /*9180*/  LDSM.16.M88.4 R44, [R185] ;  /* 0x00000000b92c783b */ /* 0x000fe20000000200 */
[C-C-:B------:R-:W-:Y:S01]  /*9190*/  IADD3 R224, PT, PT, R217.reuse, 0x68, -R214.reuse ;  /* 0x00000068d9e07810 */ /* 0x140fe20007ffe8d6 */
[----:B------:R-:W-:Y:S01]  /*91a0*/  BSSY.RECONVERGENT B1, `(.L_x_14085) ;  /* 0x0000399000017945 */ /* 0x000fe20003800200 */
[C-C-:B------:R-:W-:Y:S01]  /*91b0*/  IADD3 R222, PT, PT, R217.reuse, 0x67, -R214.reuse ;  /* 0x00000067d9de7810 */ /* 0x140fe20007ffe8d6 */
[----:B------:R-:W1:Y:S01]  /*91c0*/  LDSM.16.M88.4 R168, [R184+0x5800] ;  /* 0x00580000b8a8783b */ /* 0x000e620000000200 */
[----:B------:R-:W-:-:S02]  /*91d0*/  IADD3 R220, PT, PT, R217, 0x60, -R214 ;  /* 0x00000060d9dc7810 */ /* 0x000fc40007ffe8d6 */
[C-C-:B------:R-:W-:Y:S01]  /*91e0*/  IADD3 R216, PT, PT, R217.reuse, 0x5f, -R214.reuse ;  /* 0x0000005fd9d87810 */ /* 0x140fe20007ffe8d6 */
[----:B------:R-:W5:Y:S01]  /*91f0*/  LDSM.16.M88.4 R20, [R184+0x2000] ;  /* 0x00200000b814783b */ /* 0x000f620000000200 */
[--C-:B------:R-:W-:Y:S02]  /*9200*/  IADD3 R233, PT, PT, R217, 0x7, -R214.reuse ;  /* 0x00000007d9e97810 */ /* 0x100fe40007ffe8d6 */
[C-C-:B------:R-:W-:Y:S01]  /*9210*/  IADD3 R232, PT, PT, R215.reuse, 0x7f, -R214.reuse ;  /* 0x0000007fd7e87810 */ /* 0x140fe20007ffe8d6 */
[----:B------:R-:W-:Y:S01]  /*9220*/  LDSM.16.M88.4 R156, [R183] ;  /* 0x00000000b79c783b */ /* 0x000fe20000000200 */
[C-C-:B------:R-:W-:Y:S02]  /*9230*/  IADD3 R231, PT, PT, R215.reuse, 0x78, -R214.reuse ;  /* 0x00000078d7e77810 */ /* 0x140fe40007ffe8d6 */
[C-C-:B------:R-:W-:Y:S01]  /*9240*/  IADD3 R229, PT, PT, R215.reuse, 0x77, -R214.reuse ;  /* 0x00000077d7e57810 */ /* 0x140fe20007ffe8d6 */
[----:B------:R-:W3:Y:S01]  /*9250*/  LDSM.16.M88.4 R160, [R179+0x5800] ;  /* 0x00580000b3a0783b */ /* 0x000ee20000000200 */
[----:B------:R-:W-:-:S02]  /*9260*/  IADD3 R228, PT, PT, R215, 0x70, -R214 ;  /* 0x00000070d7e47810 */ /* 0x000fc40007ffe8d6 */
[C-C-:B------:R-:W-:Y:S01]  /*9270*/  IADD3 R226, PT, PT, R215.reuse, 0x6f, -R214.reuse ;  /* 0x0000006fd7e27810 */ /* 0x140fe20007ffe8d6 */
[----:B------:R-:W3:Y:S01]  /*9280*/  LDSM.16.M88.4 R164, [R179+0x2000] ;  /* 0x00200000b3a4783b */ /* 0x000ee20000000200 */
[C-C-:B------:R-:W-:Y:S02]  /*9290*/  IADD3 R225, PT, PT, R215.reuse, 0x68, -R214.reuse ;  /* 0x00000068d7e17810 */ /* 0x140fe40007ffe8d6 */
[C-C-:B------:R-:W-:Y:S01]  /*92a0*/  IADD3 R223, PT, PT, R215.reuse, 0x67, -R214.reuse ;  /* 0x00000067d7df7810 */ /* 0x140fe20007ffe8d6 */
[----:B------:R-:W-:Y:S01]  /*92b0*/  LDSM.16.M88.4 R40, [R182] ;  /* 0x00000000b628783b */ /* 0x000fe20000000200 */
[----:B------:R-:W-:Y:S02]  /*92c0*/  IADD3 R221, PT, PT, R215, 0x60, -R214 ;  /* 0x00000060d7dd7810 */ /* 0x000fe40007ffe8d6 */
[C---:B------:R-:W-:Y:S01]  /*92d0*/  ISETP.GE.AND P4, PT, R235.reuse, R211, PT ;  /* 0x000000d3eb00720c */ /* 0x040fe20003f86270 */
[----:B------:R-:W-:Y:S01]  /*92e0*/  LDSM.16.M88.4 R28, [R178+0x5800] ;  /* 0x00580000b21c783b */ /* 0x000fe20000000200 */
[----:B------:R-:W-:-:S02]  /*92f0*/  ISETP.GE.AND P6, PT, R235, R210, PT ;  /* 0x000000d2eb00720c */ /* 0x000fc40003fc6270 */
[C---:B------:R-:W-:Y:S01]  /*9300*/  ISETP.GE.AND P3, PT, R235.reuse, R209, PT ;  /* 0x000000d1eb00720c */ /* 0x040fe20003f66270 */
[----:B------:R-:W3:Y:S01]  /*9310*/  LDSM.16.M88.4 R48, [R184+0x5000] ;  /* 0x00500000b830783b */ /* 0x000ee20000000200 */
[----:B------:R-:W-:Y:S02]  /*9320*/  ISETP.GE.AND P2, PT, R235, R208, PT ;  /* 0x000000d0eb00720c */ /* 0x000fe40003f46270 */
[----:B------:R-:W-:Y:S01]  /*9330*/  IABS R232, R232 ;  /* 0x000000e800e87213 */ /* 0x000fe20000000000 */
[----:B------:R-:W3:Y:S01]  /*9340*/  LDSM.16.M88.4 R32, [R178+0x2000] ;  /* 0x00200000b220783b */ /* 0x000ee20000000200 */
[----:B------:R-:W-:Y:S02]  /*9350*/  IABS R231, R231 ;  /* 0x000000e700e77213 */ /* 0x000fe40000000000 */
[----:B------:R-:W-:Y:S01]  /*9360*/  IABS R230, R230 ;  /* 0x000000e600e67213 */ /* 0x000fe20000000000 */
[----:B------:R-:W3:Y:S01]  /*9370*/  LDSM.16.M88.4 R124, [R184+0x2800] ;  /* 0x00280000b87c783b */ /* 0x000ee20000000200 */
[----:B------:R-:W-:-:S02]  /*9380*/  IABS R229, R229 ;  /* 0x000000e500e57213 */ /* 0x000fc40000000000 */
[----:B------:R-:W-:Y:S01]  /*9390*/  IABS R228, R228 ;  /* 0x000000e400e47213 */ /* 0x000fe20000000000 */
[C---:B-1----:R-:W-:Y:S01]  /*93a0*/  HMMA.16816.F32.BF16 R16, R44.reuse, R170, RZ ;  /* 0x000000aa2c10723c */ /* 0x042fe200000418ff */
[----:B------:R-:W1:Y:S01]  /*93b0*/  LDSM.16.M88.4 R116, [R184+0x3000] ;  /* 0x00300000b874783b */ /* 0x000e620000000200 */
[--C-:B------:R-:W-:Y:S02]  /*93c0*/  IADD3 R170, PT, PT, R217, 0x58, -R214.reuse ;  /* 0x00000058d9aa7810 */ /* 0x100fe40007ffe8d6 */
[----:B------:R-:W-:Y:S01]  /*93d0*/  IADD3 R171, PT, PT, R215, 0x58, -R214 ;  /* 0x00000058d7ab7810 */ /* 0x000fe20007ffe8d6 */
[----:B------:R-:W1:Y:S01]  /*93e0*/  LDSM.16.M88.4 R108, [R184+0x3800] ;  /* 0x00380000b86c783b */ /* 0x000e620000000200 */
[----:B------:R-:W-:Y:S02]  /*93f0*/  IABS R227, R227 ;  /* 0x000000e300e37213 */ /* 0x000fe40000000000 */
[----:B-----5:R-:W-:Y:S01]  /*9400*/  HMMA.16816.F32.BF16 R24, R44, R20, RZ ;  /* 0x000000142c18723c */ /* 0x020fe200000418ff */
[----:B------:R-:W5:Y:S01]  /*9410*/  LDSM.16.M88.4 R64, [R184+0x4000] ;  /* 0x00400000b840783b */ /* 0x000f620000000200 */
[----:B------:R-:W-:-:S02]  /*9420*/  IABS R226, R226 ;  /* 0x000000e200e27213 */ /* 0x000fc40000000000 */
[----:B------:R-:W-:Y:S01]  /*9430*/  IABS R225, R225 ;  /* 0x000000e100e17213 */ /* 0x000fe20000000000 */
[----:B------:R-:W5:Y:S01]  /*9440*/  LDSM.16.M88.4 R56, [R184+0x4800] ;  /* 0x00480000b838783b */ /* 0x000f620000000200 */
[----:B------:R-:W-:Y:S02]  /*9450*/  IABS R224, R224 ;  /* 0x000000e000e07213 */ /* 0x000fe40000000000 */
[----:B------:R-:W-:Y:S01]  /*9460*/  HMMA.16816.F32.BF16 R20, R44, R22, RZ ;  /* 0x000000162c14723c */ /* 0x000fe200000418ff */
[----:B--2---:R-:W-:Y:S01]  /*9470*/  LDSM.16.M88.4 R12, [R181] ;  /* 0x00000000b50c783b */ /* 0x004fe20000000200 */
[----:B------:R-:W-:Y:S02]  /*9480*/  IABS R223, R223 ;  /* 0x000000df00df7213 */ /* 0x000fe40000000000 */
[----:B------:R-:W-:Y:S01]  /*9490*/  IABS R222, R222 ;  /* 0x000000de00de7213 */ /* 0x000fe20000000000 */
[----:B------:R-:W2:Y:S01]  /*94a0*/  LDSM.16.M88.4 R4, [R177+0x5800] ;  /* 0x00580000b104783b */ /* 0x000ea20000000200 */
[----:B------:R-:W-:-:S02]  /*94b0*/  IABS R221, R221 ;  /* 0x000000dd00dd7213 */ /* 0x000fc40000000000 */
[C---:B---3--:R-:W-:Y:S01]  /*94c0*/  HMMA.16816.F32.BF16 R16, R156.reuse, R162, R16 ;  /* 0x000000a29c10723c */ /* 0x048fe20000041810 */
[----:B------:R-:W3:Y:S01]  /*94d0*/  LDSM.16.M88.4 R132, [R179+0x5000] ;  /* 0x00500000b384783b */ /* 0x000ee20000000200 */
[C-C-:B------:R-:W-:Y:S02]  /*94e0*/  IADD3 R163, PT, PT, R217.reuse, 0x4f, -R214.reuse ;  /* 0x0000004fd9a37810 */ /* 0x140fe40007ffe8d6 */
[--C-:B------:R-:W-:Y:S01]  /*94f0*/  IADD3 R162, PT, PT, R217, 0x48, -R214.reuse ;  /* 0x00000048d9a27810 */ /* 0x100fe20007ffe8d6 */
[----:B------:R-:W3:Y:S01]  /*9500*/  LDSM.16.M88.4 R8, [R177+0x2000] ;  /* 0x00200000b108783b */ /* 0x000ee20000000200 */
[----:B------:R-:W-:Y:S02]  /*9510*/  IABS R220, R220 ;  /* 0x000000dc00dc7213 */ /* 0x000fe40000000000 */
[----:B------:R-:W-:Y:S01]  /*9520*/  HMMA.16816.F32.BF16 R24, R156, R164, R24 ;  /* 0x000000a49c18723c */ /* 0x000fe20000041818 */
[----:B------:R-:W3:Y:S01]  /*9530*/  LDSM.16.M88.4 R152, [R179+0x2800] ;  /* 0x00280000b398783b */ /* 0x000ee20000000200 */
[----:B------:R-:W-:-:S02]  /*9540*/  IADD3 R165, PT, PT, R215, 0x4f, -R214 ;  /* 0x0000004fd7a57810 */ /* 0x000fc40007ffe8d6 */
[----:B------:R-:W-:Y:S01]  /*9550*/  IADD3 R164, PT, PT, R215, 0x48, -R214 ;  /* 0x00000048d7a47810 */ /* 0x000fe20007ffe8d6 */
[----:B------:R-:W3:Y:S01]  /*9560*/  LDSM.16.M88.4 R148, [R179+0x3000] ;  /* 0x00300000b394783b */ /* 0x000ee20000000200 */
[----:B------:R-:W-:Y:S02]  /*9570*/  I2FP.F32.S32 R237, R220 ;  /* 0x000000dc00ed7245 */ /* 0x000fe40000201400 */
[----:B------:R-:W-:Y:S01]  /*9580*/  HMMA.16816.F32.BF16 R52, R44, R48, RZ ;  /* 0x000000302c34723c */ /* 0x000fe200000418ff */
[----:B------:R-:W3:Y:S01]  /*9590*/  LDSM.16.M88.4 R144, [R179+0x3800] ;  /* 0x00380000b390783b */ /* 0x000ee20000000200 */
[----:B------:R-:W-:Y:S02]  /*95a0*/  IABS R216, R216 ;  /* 0x000000d800d87213 */ /* 0x000fe40000000000 */
[----:B------:R-:W-:Y:S01]  /*95b0*/  IABS R171, R171 ;  /* 0x000000ab00ab7213 */ /* 0x000fe20000000000 */
[----:B------:R-:W3:Y:S01]  /*95c0*/  LDSM.16.M88.4 R140, [R179+0x4000] ;  /* 0x00400000b38c783b */ /* 0x000ee20000000200 */
[----:B------:R-:W-:-:S02]  /*95d0*/  IABS R170, R170 ;  /* 0x000000aa00aa7213 */ /* 0x000fc40000000000 */
[C---:B------:R-:W-:Y:S01]  /*95e0*/  HMMA.16816.F32.BF16 R16, R40.reuse, R30, R16 ;  /* 0x0000001e2810723c */ /* 0x040fe20000041810 */
[----:B------:R-:W4:Y:S01]  /*95f0*/  LDSM.16.M88.4 R136, [R179+0x4800] ;  /* 0x00480000b388783b */ /* 0x000f220000000200 */
[C-C-:B------:R-:W-:Y:S02]  /*9600*/  IADD3 R31, PT, PT, R217.reuse, 0x17, -R214.reuse ;  /* 0x00000017d91f7810 */ /* 0x140fe40007ffe8d6 */
[----:B------:R-:W-:Y:S01]  /*9610*/  IADD3 R30, PT, PT, R217, 0x10, -R214 ;  /* 0x00000010d91e7810 */ /* 0x000fe20007ffe8d6 */
[----:B------:R-:W0:Y:S01]  /*9620*/  LDGDEPBAR ;  /* 0x00000000000079af */ /* 0x000e220000000000 */
[----:B------:R-:W-:Y:S02]  /*9630*/  I2FP.F32.S32 R243, R170 ;  /* 0x000000aa00f37245 */ /* 0x000fe40000201400 */
[----:B------:R-:W-:Y:S01]  /*9640*/  HMMA.16816.F32.BF16 R24, R40, R32, R24 ;  /* 0x000000202818723c */ /* 0x000fe20000041818 */
[----:B------:R-:W-:Y:S02]  /*9650*/  IABS R163, R163 ;  /* 0x000000a300a37213 */ /* 0x000fe40000000000 */
[----:B------:R-:W-:-:S02]  /*9660*/  IABS R165, R165 ;  /* 0x000000a500a57213 */ /* 0x000fc40000000000 */
[----:B------:R-:W-:Y:S02]  /*9670*/  IABS R164, R164 ;  /* 0x000000a400a47213 */ /* 0x000fe40000000000 */
[----:B------:R-:W-:Y:S01]  /*9680*/  IABS R162, R162 ;  /* 0x000000a200a27213 */ /* 0x000fe20000000000 */
[----:B------:R-:W-:Y:S01]  /*9690*/  HMMA.16816.F32.BF16 R128, R44, R124, RZ ;  /* 0x0000007c2c80723c */ /* 0x000fe200000418ff */
[----:B------:R-:W-:Y:S02]  /*96a0*/  IABS R31, R31 ;  /* 0x0000001f001f7213 */ /* 0x000fe40000000000 */
[----:B------:R-:W-:Y:S02]  /*96b0*/  IABS R30, R30 ;  /* 0x0000001e001e7213 */ /* 0x000fe40000000000 */
[----:B------:R-:W-:-:S03]  /*96c0*/  I2FP.F32.S32 R31, R31 ;  /* 0x0000001f001f7245 */ /* 0x000fc60000201400 */
[C---:B-1----:R-:W-:Y:S08]  /*96d0*/  HMMA.16816.F32.BF16 R120, R44.reuse, R116, RZ ;  /* 0x000000742c78723c */ /* 0x042ff000000418ff */
[C---:B------:R-:W-:Y:S08]  /*96e0*/  HMMA.16816.F32.BF16 R112, R44.reuse, R108, RZ ;  /* 0x0000006c2c70723c */ /* 0x040ff000000418ff */
[C---:B-----5:R-:W-:Y:S08]  /*96f0*/  HMMA.16816.F32.BF16 R104, R44.reuse, R64, RZ ;  /* 0x000000402c68723c */ /* 0x060ff000000418ff */
[----:B------:R-:W-:Y:S08]  /*9700*/  HMMA.16816.F32.BF16 R60, R44, R56, RZ ;  /* 0x000000382c3c723c */ /* 0x000ff000000418ff */
[----:B------:R-:W-:Y:S01]  /*9710*/  HMMA.16816.F32.BF16 R20, R156, R166, R20 ;  /* 0x000000a69c14723c */ /* 0x000fe20000041814 */
[----:B------:R-:W-:-:S02]  /*9720*/  IADD3 R166, PT, PT, R217, 0x50, -R214 ;  /* 0x00000050d9a67810 */ /* 0x000fc40007ffe8d6 */
[--C-:B------:R-:W-:Y:S02]  /*9730*/  IADD3 R167, PT, PT, R215, 0x50, -R214.reuse ;  /* 0x00000050d7a77810 */ /* 0x100fe40007ffe8d6 */
[----:B------:R-:W-:Y:S02]  /*9740*/  IABS R166, R166 ;  /* 0x000000a600a67213 */ /* 0x000fe40000000000 */
[----:B------:R-:W-:Y:S01]  /*9750*/  IABS R167, R167 ;  /* 0x000000a700a77213 */ /* 0x000fe20000000000 */
[C---:B------:R-:W-:Y:S08]  /*9760*/  HMMA.16816.F32.BF16 R124, R44.reuse, R126, RZ ;  /* 0x0000007e2c7c723c */ /* 0x040ff000000418ff */
[C---:B------:R-:W-:Y:S08]  /*9770*/  HMMA.16816.F32.BF16 R116, R44.reuse, R118, RZ ;  /* 0x000000762c74723c */ /* 0x040ff000000418ff */
[C---:B------:R-:W-:Y:S08]  /*9780*/  HMMA.16816.F32.BF16 R108, R44.reuse, R110, RZ ;  /* 0x0000006e2c6c723c */ /* 0x040ff000000418ff */
[C---:B------:R-:W-:Y:S08]  /*9790*/  HMMA.16816.F32.BF16 R64, R44.reuse, R66, RZ ;  /* 0x000000422c40723c */ /* 0x040ff000000418ff */
[C---:B------:R-:W-:Y:S08]  /*97a0*/  HMMA.16816.F32.BF16 R56, R44.reuse, R58, RZ ;  /* 0x0000003a2c38723c */ /* 0x040ff000000418ff */
[----:B------:R-:W-:Y:S08]  /*97b0*/  HMMA.16816.F32.BF16 R48, R44, R50, RZ ;  /* 0x000000322c30723c */ /* 0x000ff000000418ff */
[----:B--2---:R-:W-:Y:S01]  /*97c0*/  HMMA.16816.F32.BF16 R16, R12, R6, R16 ;  /* 0x000000060c10723c */ /* 0x004fe20000041810 */
[----:B------:R-:W-:-:S02]  /*97d0*/  IADD3 R7, PT, PT, R217, 0xf, -R214 ;  /* 0x0000000fd9077810 */ /* 0x000fc40007ffe8d6 */
[C-C-:B------:R-:W-:Y:S02]  /*97e0*/  IADD3 R6, PT, PT, R217.reuse, 0x8, -R214.reuse ;  /* 0x00000008d9067810 */ /* 0x140fe40007ffe8d6 */
[----:B------:R-:W-:Y:S02]  /*97f0*/  IABS R7, R7 ;  /* 0x0000000700077213 */ /* 0x000fe40000000000 */
[----:B------:R-:W-:Y:S01]  /*9800*/  IABS R6, R6 ;  /* 0x0000000600067213 */ /* 0x000fe20000000000 */
[----:B------:R-:W-:Y:S01]  /*9810*/  HMMA.16816.F32.BF16 R44, R44, R168, RZ ;  /* 0x000000a82c2c723c */ /* 0x000fe200000418ff */
[--C-:B------:R-:W-:Y:S02]  /*9820*/  IADD3 R168, PT, PT, R217, 0x57, -R214.reuse ;  /* 0x00000057d9a87810 */ /* 0x100fe40007ffe8d6 */
[----:B------:R-:W-:Y:S02]  /*9830*/  IADD3 R169, PT, PT, R215, 0x57, -R214 ;  /* 0x00000057d7a97810 */ /* 0x000fe40007ffe8d6 */
[----:B------:R-:W-:-:S02]  /*9840*/  IABS R168, R168 ;  /* 0x000000a800a87213 */ /* 0x000fc40000000000 */
[----:B------:R-:W-:Y:S01]  /*9850*/  IABS R169, R169 ;  /* 0x000000a900a97213 */ /* 0x000fe20000000000 */
[----:B---3--:R-:W-:Y:S01]  /*9860*/  HMMA.16816.F32.BF16 R52, R156, R132, R52 ;  /* 0x000000849c34723c */ /* 0x008fe20000041834 */
[----:B------:R-:W-:Y:S02]  /*9870*/  IADD3 R133, PT, PT, R217, 0x7f, -R214 ;  /* 0x0000007fd9857810 */ /* 0x000fe40007ffe8d6 */
[----:B------:R-:W-:Y:S02]  /*9880*/  I2FP.F32.S32 R7, R7 ;  /* 0x0000000700077245 */ /* 0x000fe40000201400 */
[----:B------:R-:W-:-:S03]  /*9890*/  I2FP.F32.S32 R6, R6 ;  /* 0x0000000600067245 */ /* 0x000fc60000201400 */
[----:B------:R-:W-:Y:S01]  /*98a0*/  HMMA.16816.F32.BF16 R24, R12, R8, R24 ;  /* 0x000000080c18723c */ /* 0x000fe20000041818 */
[--C-:B------:R-:W-:Y:S02]  /*98b0*/  IADD3 R8, PT, PT, R217, 0x80, -R214.reuse ;  /* 0x00000080d9087810 */ /* 0x100fe40007ffe8d6 */
[----:B------:R-:W-:-:S04]  /*98c0*/  IADD3 R9, PT, PT, R215, 0x80, -R214 ;  /* 0x00000080d7097810 */ /* 0x000fc80007ffe8d6 */
[----:B------:R-:W-:Y:S01]  /*98d0*/  IABS R9, R9 ;  /* 0x0000000900097213 */ /* 0x000fe20000000000 */
[----:B------:R-:W-:Y:S01]  /*98e0*/  HMMA.16816.F32.BF16 R20, R40, R34, R20 ;  /* 0x000000222814723c */ /* 0x000fe20000041814 */
[----:B------:R-:W1:Y:S07]  /*98f0*/  LDSM.16.M88.4 R32, [R178+0x2800] ;  /* 0x00280000b220783b */ /* 0x000e6e0000000200 */
[----:B------:R-:W-:Y:S01]  /*9900*/  HMMA.16816.F32.BF16 R128, R156, R152, R128 ;  /* 0x000000989c80723c */ /* 0x000fe20000041880 */
[----:B------:R-:W-:-:S02]  /*9910*/  IADD3 R153, PT, PT, R217, 0x38, -R214 ;  /* 0x00000038d9997810 */ /* 0x000fc40007ffe8d6 */
[----:B------:R-:W-:-:S04]  /*9920*/  IADD3 R152, PT, PT, R215, 0x30, -R214 ;  /* 0x00000030d7987810 */ /* 0x000fc80007ffe8d6 */
[----:B------:R-:W-:Y:S01]  /*9930*/  IABS R152, R152 ;  /* 0x0000009800987213 */ /* 0x000fe20000000000 */
[C---:B------:R-:W-:Y:S01]  /*9940*/  HMMA.16816.F32.BF16 R124, R156.reuse, R154, R124 ;  /* 0x0000009a9c7c723c */ /* 0x040fe2000004187c */
[--C-:B------:R-:W-:Y:S02]  /*9950*/  IADD3 R154, PT, PT, R217, 0x37, -R214.reuse ;  /* 0x00000037d99a7810 */ /* 0x100fe40007ffe8d6 */
[--C-:B------:R-:W-:Y:S02]  /*9960*/  IADD3 R155, PT, PT, R215, 0x37, -R214.reuse ;  /* 0x00000037d79b7810 */ /* 0x100fe40007ffe8d6 */
[----:B------:R-:W-:Y:S02]  /*9970*/  IABS R154, R154 ;  /* 0x0000009a009a7213 */ /* 0x000fe40000000000 */
[----:B------:R-:W-:Y:S01]  /*9980*/  IABS R155, R155 ;  /* 0x0000009b009b7213 */ /* 0x000fe20000000000 */
[----:B------:R-:W-:Y:S01]  /*9990*/  HMMA.16816.F32.BF16 R120, R156, R148, R120 ;  /* 0x000000949c78723c */ /* 0x000fe20000041878 */
[----:B------:R-:W-:-:S02]  /*99a0*/  IADD3 R148, PT, PT, R217, 0x77, -R214 ;  /* 0x00000077d9947810 */ /* 0x000fc40007ffe8d6 */
[----:B------:R-:W-:-:S04]  /*99b0*/  IADD3 R149, PT, PT, R215, 0x2f, -R214 ;  /* 0x0000002fd7957810 */ /* 0x000fc80007ffe8d6 */
[----:B------:R-:W-:Y:S01]  /*99c0*/  IABS R149, R149 ;  /* 0x0000009500957213 */ /* 0x000fe20000000000 */
[----:B------:R-:W-:Y:S01]  /*99d0*/  HMMA.16816.F32.BF16 R116, R156, R150, R116 ;  /* 0x000000969c74723c */ /* 0x000fe20000041874 */
[C-C-:B------:R-:W-:Y:S02]  /*99e0*/  IADD3 R150, PT, PT, R217.reuse, 0x6f, -R214.reuse ;  /* 0x0000006fd9967810 */ /* 0x140fe40007ffe8d6 */
[----:B------:R-:W-:-:S04]  /*99f0*/  IADD3 R151, PT, PT, R217, 0x30, -R214 ;  /* 0x00000030d9977810 */ /* 0x000fc80007ffe8d6 */
[----:B------:R-:W-:Y:S01]  /*9a00*/  IABS R151, R151 ;  /* 0x0000009700977213 */ /* 0x000fe20000000000 */
[----:B------:R-:W-:Y:S01]  /*9a10*/  HMMA.16816.F32.BF16 R112, R156, R144, R112 ;  /* 0x000000909c70723c */ /* 0x000fe20000041870 */
[--C-:B------:R-:W-:Y:S02]  /*9a20*/  IADD3 R144, PT, PT, R217, 0x20, -R214.reuse ;  /* 0x00000020d9907810 */ /* 0x100fe40007ffe8d6 */
[----:B------:R-:W-:Y:S02]  /*9a30*/  IADD3 R145, PT, PT, R215, 0x20, -R214 ;  /* 0x00000020d7917810 */ /* 0x000fe40007ffe8d6 */
[----:B------:R-:W-:-:S03]  /*9a40*/  IABS R144, R144 ;  /* 0x0000009000907213 */ /* 0x000fc60000000000 */
[C---:B------:R-:W-:Y:S01]  /*9a50*/  HMMA.16816.F32.BF16 R108, R156.reuse, R146, R108 ;  /* 0x000000929c6c723c */ /* 0x040fe2000004186c */
[--C-:B------:R-:W-:Y:S02]  /*9a60*/  IADD3 R147, PT, PT, R217, 0x3f, -R214.reuse ;  /* 0x0000003fd9937810 */ /* 0x100fe40007ffe8d6 */
[--C-:B------:R-:W-:Y:S02]  /*9a70*/  IADD3 R146, PT, PT, R215, 0x27, -R214.reuse ;  /* 0x00000027d7927810 */ /* 0x100fe40007ffe8d6 */
[----:B------:R-:W-:Y:S02]  /*9a80*/  IABS R147, R147 ;  /* 0x0000009300937213 */ /* 0x000fe40000000000 */
[----:B------:R-:W-:Y:S01]  /*9a90*/  IABS R146, R146 ;  /* 0x0000009200927213 */ /* 0x000fe20000000000 */
[C---:B------:R-:W-:Y:S01]  /*9aa0*/  HMMA.16816.F32.BF16 R104, R156.reuse, R140, R104 ;  /* 0x0000008c9c68723c */ /* 0x040fe20000041868 */
[C-C-:B------:R-:W-:Y:S02]  /*9ab0*/  IADD3 R141, PT, PT, R217.reuse, 0x27, -R214.reuse ;  /* 0x00000027d98d7810 */ /* 0x140fe40007ffe8d6 */
[--C-:B------:R-:W-:Y:S01]  /*9ac0*/  IADD3 R140, PT, PT, R217, 0x1f, -R214.reuse ;  /* 0x0000001fd98c7810 */ /* 0x100fe20007ffe8d6 */
[-C--:B----4-:R-:W-:Y:S01]  /*9ad0*/  FMUL.FTZ R132, R17, R195.reuse ;  /* 0x000000c311847220 */ /* 0x090fe20000410000 */
[-C--:B------:R-:W-:Y:S01]  /*9ae0*/  FMUL.FTZ R234, R19, R195.reuse ;  /* 0x000000c313ea7220 */ /* 0x080fe20000410000 */
[C-C-:B------:R-:W-:Y:S01]  /*9af0*/  IADD3 R19, PT, PT, R215.reuse, 0xf, -R214.reuse ;  /* 0x0000000fd7137810 */ /* 0x140fe20007ffe8d6 */
[-C--:B------:R-:W-:Y:S01]  /*9b00*/  FMUL.FTZ R16, R16, R195.reuse ;  /* 0x000000c310107220 */ /* 0x080fe20000410000 */
[----:B------:R-:W-:Y:S01]  /*9b10*/  HMMA.16816.F32.BF16 R64, R156, R142, R64 ;  /* 0x0000008e9c40723c */ /* 0x000fe20000041840 */
[C-C-:B------:R-:W-:Y:S01]  /*9b20*/  IADD3 R143, PT, PT, R215.reuse, 0x28, -R214.reuse ;  /* 0x00000028d78f7810 */ /* 0x140fe20007ffe8d6 */
[----:B------:R-:W-:Y:S01]  /*9b30*/  MUFU.TANH R132, R132 ;  /* 0x0000008400847308 */ /* 0x000fe20000002400 */
[C-C-:B------:R-:W-:Y:S01]  /*9b40*/  IADD3 R142, PT, PT, R215.reuse, 0x1f, -R214.reuse ;  /* 0x0000001fd78e7810 */ /* 0x140fe20007ffe8d6 */
[----:B------:R-:W-:Y:S01]  /*9b50*/  FMUL.FTZ R18, R18, R195 ;  /* 0x000000c312127220 */ /* 0x000fe20000410000 */
[----:B------:R-:W-:-:S02]  /*9b60*/  IADD3 R17, PT, PT, R215, 0x8, -R214 ;  /* 0x00000008d7117810 */ /* 0x000fc40007ffe8d6 */
[----:B------:R-:W-:Y:S01]  /*9b70*/  IABS R141, R141 ;  /* 0x0000008d008d7213 */ /* 0x000fe20000000000 */
[C---:B------:R-:W-:Y:S01]  /*9b80*/  HMMA.16816.F32.BF16 R60, R156.reuse, R136, R60 ;  /* 0x000000889c3c723c */ /* 0x040fe2000004183c */
[--C-:B------:R-:W-:Y:S01]  /*9b90*/  IADD3 R136, PT, PT, R217, 0x18, -R214.reuse ;  /* 0x00000018d9887810 */ /* 0x100fe20007ffe8d6 */
[----:B------:R-:W-:Y:S01]  /*9ba0*/  MUFU.TANH R234, R234 ;  /* 0x000000ea00ea7308 */ /* 0x000fe20000002400 */
[--C-:B------:R-:W-:Y:S02]  /*9bb0*/  IADD3 R137, PT, PT, R215, 0x17, -R214.reuse ;  /* 0x00000017d7897810 */ /* 0x100fe40007ffe8d6 */
[----:B------:R-:W-:Y:S02]  /*9bc0*/  IABS R142, R142 ;  /* 0x0000008e008e7213 */ /* 0x000fe40000000000 */
[----:B------:R-:W-:Y:S01]  /*9bd0*/  IABS R140, R140 ;  /* 0x0000008c008c7213 */ /* 0x000fe20000000000 */
[----:B------:R-:W-:Y:S01]  /*9be0*/  HMMA.16816.F32.BF16 R56, R156, R138, R56 ;  /* 0x0000008a9c38723c */ /* 0x000fe20000041838 */
[--C-:B------:R-:W-:Y:S01]  /*9bf0*/  IADD3 R139, PT, PT, R217, 0x28, -R214.reuse ;  /* 0x00000028d98b7810 */ /* 0x100fe20007ffe8d6 */
[----:B------:R-:W-:Y:S01]  /*9c00*/  MUFU.TANH R16, R16 ;  /* 0x0000001000107308 */ /* 0x000fe20000002400 */
[----:B------:R-:W-:-:S02]  /*9c10*/  IADD3 R138, PT, PT, R215, 0x18, -R214 ;  /* 0x00000018d78a7810 */ /* 0x000fc40007ffe8d6 */
[----:B------:R-:W-:Y:S02]  /*9c20*/  IABS R139, R139 ;  /* 0x0000008b008b7213 */ /* 0x000fe40000000000 */
[----:B------:R-:W-:Y:S01]  /*9c30*/  IABS R138, R138 ;  /* 0x0000008a008a7213 */ /* 0x000fe20000000000 */
[C---:B------:R-:W-:Y:S01]  /*9c40*/  HMMA.16816.F32.BF16 R48, R156.reuse, R134, R48 ;  /* 0x000000869c30723c */ /* 0x040fe20000041830 */
[--C-:B------:R-:W-:Y:S01]  /*9c50*/  IADD3 R135, PT, PT, R217, 0x2f, -R214.reuse ;  /* 0x0000002fd9877810 */ /* 0x100fe20007ffe8d6 */
[----:B------:R-:W2:Y:S01]  /*9c60*/  MUFU.TANH R18, R18 ;  /* 0x0000001200127308 */ /* 0x000ea20000002400 */
[--C-:B------:R-:W-:Y:S02]  /*9c70*/  IADD3 R134, PT, PT, R215, 0x10, -R214.reuse ;  /* 0x00000010d7867810 */ /* 0x100fe40007ffe8d6 */
[----:B------:R-:W-:Y:S02]  /*9c80*/  IABS R135, R135 ;  /* 0x0000008700877213 */ /* 0x000fe40000000000 */
[----:B------:R-:W-:Y:S01]  /*9c90*/  I2FP.F32.S32 R138, R138 ;  /* 0x0000008a008a7245 */ /* 0x000fe20000201400 */
[----:B------:R-:W-:Y:S01]  /*9ca0*/  HMMA.16816.F32.BF16 R44, R156, R160, R44 ;  /* 0x000000a09c2c723c */ /* 0x000fe2000004182c */
[----:B------:R-:W-:-:S02]  /*9cb0*/  IADD3 R160, PT, PT, R217, 0x47, -R214 ;  /* 0x00000047d9a07810 */ /* 0x000fc40007ffe8d6 */
[--C-:B------:R-:W-:Y:S02]  /*9cc0*/  IADD3 R158, PT, PT, R217, 0x40, -R214.reuse ;  /* 0x00000040d99e7810 */ /* 0x100fe40007ffe8d6 */
[C-C-:B------:R-:W-:Y:S02]  /*9cd0*/  IADD3 R217, PT, PT, R215.reuse, 0x5f, -R214.reuse ;  /* 0x0000005fd7d97810 */ /* 0x140fe40007ffe8d6 */
[C-C-:B------:R-:W-:Y:S01]  /*9ce0*/  IADD3 R161, PT, PT, R215.reuse, 0x47, -R214.reuse ;  /* 0x00000047d7a17810 */ /* 0x140fe20007ffe8d6 */
[----:B------:R-:W-:Y:S01]  /*9cf0*/  HMMA.16816.F32.BF16 R20, R12, R10, R20 ;  /* 0x0000000a0c14723c */ /* 0x000fe20000041814 */
[C-C-:B------:R-:W-:Y:S01]  /*9d00*/  IADD3 R159, PT, PT, R215.reuse, 0x40, -R214.reuse ;  /* 0x00000040d79f7810 */ /* 0x140fe20007ffe8d6 */
[-C--:B------:R-:W-:Y:S01]  /*9d10*/  FMUL.FTZ R10, R26, R195.reuse ;  /* 0x000000c31a0a7220 */ /* 0x080fe20000410000 */
[C-C-:B------:R-:W-:Y:S01]  /*9d20*/  IADD3 R157, PT, PT, R215.reuse, 0x3f, -R214.reuse ;  /* 0x0000003fd79d7810 */ /* 0x140fe20007ffe8d6 */
[----:B------:R-:W-:Y:S01]  /*9d30*/  VIADD R11, R172, 0xffffff80 ;  /* 0xffffff80ac0b7836 */ /* 0x000fe20000000000 */
[--C-:B------:R-:W-:Y:S01]  /*9d40*/  IADD3 R156, PT, PT, R215, 0x38, -R214.reuse ;  /* 0x00000038d79c7810 */ /* 0x100fe20007ffe8d6 */
[----:B------:R-:W-:Y:S01]  /*9d50*/  FMUL.FTZ R26, R27, R195 ;  /* 0x000000c31b1a7220 */ /* 0x000fe20000410000 */
[----:B------:R-:W-:Y:S01]  /*9d60*/  IADD3 R214, PT, PT, R215, 0x7, -R214 ;  /* 0x00000007d7d67810 */ /* 0x000fe20007ffe8d6 */
[----:B------:R-:W-:Y:S01]  /*9d70*/  MUFU.TANH R10, R10 ;  /* 0x0000000a000a7308 */ /* 0x000fe20000002400 */
[----:B------:R-:W-:Y:S01]  /*9d80*/  IABS R215, R233 ;  /* 0x000000e900d77213 */ /* 0x000fe20000000000 */
[----:B-1----:R-:W-:Y:S01]  /*9d90*/  HMMA.16816.F32.BF16 R128, R40, R32, R128 ;  /* 0x000000202880723c */ /* 0x002fe20000041880 */
[----:B------:R-:W-:Y:S01]  /*9da0*/  IABS R214, R214 ;  /* 0x000000d600d67213 */ /* 0x000fe20000000000 */
[----:B--2---:R-:W-:Y:S01]  /*9db0*/  FFMA.FTZ R18, -R199, R6, R18 ;  /* 0x00000006c7127223 */ /* 0x004fe20000010112 */
[----:B------:R-:W-:-:S02]  /*9dc0*/  I2FP.F32.S32 R215, R215 ;  /* 0x000000d700d77245 */ /* 0x000fc40000201400 */
[----:B------:R-:W-:Y:S01]  /*9dd0*/  ISETP.GE.AND P5, PT, R11, R211, PT ;  /* 0x000000d30b00720c */ /* 0x000fe20003fa6270 */
[----:B------:R-:W-:Y:S02]  /*9de0*/  IMAD.MOV.U32 R233, RZ, RZ, R214 ;  /* 0x000000ffffe97224 */ /* 0x000fe400078e00d6 */
[----:B------:R-:W-:Y:S01]  /*9df0*/  FMUL.FTZ R214, R24, R195 ;  /* 0x000000c318d67220 */ /* 0x000fe20000410000 */
[C---:B------:R-:W-:Y:S01]  /*9e00*/  FFMA.FTZ R215, -R199.reuse, R215, R234 ;  /* 0x000000d7c7d77223 */ /* 0x040fe200000101ea */
[----:B------:R-:W-:Y:S01]  /*9e10*/  MUFU.TANH R26, R26 ;  /* 0x0000001a001a7308 */ /* 0x000fe20000002400 */
[----:B------:R-:W-:Y:S01]  /*9e20*/  IABS R33, R133 ;  /* 0x0000008500217213 */ /* 0x000fe20000000000 */
[----:B------:R-:W-:Y:S01]  /*9e30*/  FMUL.FTZ R20, R20, R195 ;  /* 0x000000c314147220 */ /* 0x000fe20000410000 */
[----:B------:R-:W-:Y:S01]  /*9e40*/  I2FP.F32.S32 R24, R233 ;  /* 0x000000e900187245 */ /* 0x000fe20000201400 */
[----:B------:R-:W-:Y:S01]  /*9e50*/  FMUL.FTZ R22, R22, R195 ;  /* 0x000000c316167220 */ /* 0x000fe20000410000 */
[----:B------:R-:W-:Y:S01]  /*9e60*/  I2FP.F32.S32 R33, R33 ;  /* 0x0000002100217245 */ /* 0x000fe20000201400 */
[----:B------:R-:W-:Y:S01]  /*9e70*/  HMMA.16816.F32.BF16 R124, R40, R34, R124 ;  /* 0x00000022287c723c */ /* 0x000fe2000004187c */
[----:B------:R-:W-:Y:S01]  /*9e80*/  IABS R35, R148 ;  /* 0x0000009400237213 */ /* 0x000fe20000000000 */
[----:B------:R-:W-:Y:S01]  /*9e90*/  FFMA.FTZ R24, -R199, R24, R132 ;  /* 0x00000018c7187223 */ /* 0x000fe20000010184 */
[----:B------:R-:W1:Y:S01]  /*9ea0*/  MUFU.TANH R214, R214 ;  /* 0x000000d600d67308 */ /* 0x000e620000002400 */
[----:B------:R-:W-:Y:S01]  /*9eb0*/  VIADD R34, R172, 0xffffff89 ;  /* 0xffffff89ac227836 */ /* 0x000fe20000000000 */
[----:B------:R-:W-:-:S02]  /*9ec0*/  I2FP.F32.S32 R35, R35 ;  /* 0x0000002300237245 */ /* 0x000fc40000201400 */
[----:B------:R-:W-:Y:S01]  /*9ed0*/  FSEL R132, R24, -INF , P4 ;  /* 0xff80000018847808 */ /* 0x000fe20002000000 */
[----:B------:R-:W-:Y:S01]  /*9ee0*/  HMMA.16816.F32.BF16 R44, R40, R28, R44 ;  /* 0x0000001c282c723c */ /* 0x000fe2000004182c */
[----:B------:R-:W-:Y:S01]  /*9ef0*/  IABS R24, R8 ;  /* 0x0000000800187213 */ /* 0x000fe20000000000 */
[----:B------:R-:W-:Y:S01]  /*9f00*/  IMAD.MOV.U32 R8, RZ, RZ, R9 ;  /* 0x000000ffff087224 */ /* 0x000fe200078e0009 */
[----:B------:R-:W-:Y:S01]  /*9f10*/  FSEL R132, R132, -INF , !P6 ;  /* 0xff80000084847808 */ /* 0x000fe20007000000 */
[----:B------:R-:W-:Y:S01]  /*9f20*/  MUFU.TANH R20, R20 ;  /* 0x0000001400147308 */ /* 0x000fe20000002400 */
[----:B------:R-:W-:Y:S01]  /*9f30*/  ISETP.GE.AND P4, PT, R11, R210, PT ;  /* 0x000000d20b00720c */ /* 0x000fe20003f86270 */
[----:B------:R-:W-:Y:S01]  /*9f40*/  IMAD.MOV.U32 R9, RZ, RZ, R24 ;  /* 0x000000ffff097224 */ /* 0x000fe200078e0018 */
[----:B------:R-:W-:Y:S01]  /*9f50*/  I2FP.F32.S32 R8, R8 ;  /* 0x0000000800087245 */ /* 0x000fe20000201400 */
[----:B------:R-:W-:Y:S01]  /*9f60*/  FMUL.FTZ R24, R25, R195 ;  /* 0x000000c319187220 */ /* 0x000fe20000410000 */
[----:B------:R-:W-:Y:S01]  /*9f70*/  FSEL R25, R215, -INF , P3 ;  /* 0xff800000d7197808 */ /* 0x000fe20001800000 */
[C---:B------:R-:W-:Y:S01]  /*9f80*/  VIADD R215, R172.reuse, 0xffffff90 ;  /* 0xffffff90acd77836 */ /* 0x040fe20000000000 */
[----:B------:R-:W-:Y:S01]  /*9f90*/  I2FP.F32.S32 R9, R9 ;  /* 0x0000000900097245 */ /* 0x000fe20000201400 */
[----:B------:R-:W-:Y:S01]  /*9fa0*/  MUFU.TANH R22, R22 ;  /* 0x0000001600167308 */ /* 0x000fe20000002400 */
[----:B------:R-:W-:Y:S01]  /*9fb0*/  ISETP.GE.AND P6, PT, R11, R208, PT ;  /* 0x000000d00b00720c */ /* 0x000fe20003fc6270 */
[----:B-1----:R-:W-:Y:S01]  /*9fc0*/  FFMA.FTZ R27, -R199, R8, R214 ;  /* 0x00000008c71b7223 */ /* 0x002fe200000101d6 */
[----:B------:R-:W-:Y:S01]  /*9fd0*/  ISETP.GE.AND P3, PT, R11, R209, PT ;  /* 0x000000d10b00720c */ /* 0x000fe20003f66270 */
[----:B------:R-:W-:Y:S01]  /*9fe0*/  FFMA.FTZ R32, -R199, R9, R10 ;  /* 0x00000009c7207223 */ /* 0x000fe2000001010a */
[----:B------:R-:W-:Y:S01]  /*9ff0*/  FSEL R133, R25, -INF , !P2 ;  /* 0xff80000019857808 */ /* 0x000fe20005000000 */
[----:B------:R-:W1:Y:S01]  /*a000*/  LDSM.16.M88.4 R8, [R177+0x2800] ;  /* 0x00280000b108783b */ /* 0x000e620000000200 */
[----:B------:R-:W-:Y:S01]  /*a010*/  FSEL R25, R27, -INF , P5 ;  /* 0xff8000001b197808 */ /* 0x000fe20002800000 */
[----:B------:R-:W2:Y:S01]  /*a020*/  MUFU.TANH R24, R24 ;  /* 0x0000001800187308 */ /* 0x000ea20000002400 */
[----:B------:R-:W-:Y:S01]  /*a030*/  I2FP.F32.S32 R27, R232 ;  /* 0x000000e8001b7245 */ /* 0x000fe20000201400 */
[----:B------:R-:W-:Y:S01]  /*a040*/  VIADD R214, R172, 0xffffff81 ;  /* 0xffffff81acd67836 */ /* 0x000fe20000000000 */
[----:B------:R-:W-:Y:S01]  /*a050*/  FSEL R32, R32, -INF , P3 ;  /* 0xff80000020207808 */ /* 0x000fe20001800000 */
[----:B------:R-:W-:Y:S01]  /*a060*/  HMMA.16816.F32.BF16 R44, R12, R4, R44 ;  /* 0x000000040c2c723c */ /* 0x000fe2000004182c */
[----:B------:R-:W-:Y:S01]  /*a070*/  FSEL R25, R25, -INF , !P4 ;  /* 0xff80000019197808 */ /* 0x000fe20006000000 */
[----:B------:R-:W-:Y:S01]  /*a080*/  VIADD R4, R172, 0xffffffe8 ;  /* 0xffffffe8ac047836 */ /* 0x000fe20000000000 */
[----:B------:R-:W-:-:S02]  /*a090*/  ISETP.GE.AND P2, PT, R214, R211, PT ;  /* 0x000000d3d600720c */ /* 0x000fc40003f46270 */
[C---:B------:R-:W-:Y:S02]  /*a0a0*/  ISETP.GE.AND P5, PT, R214.reuse, R210, PT ;  /* 0x000000d2d600720c */ /* 0x040fe40003fa6270 */
[C---:B------:R-:W-:Y:S02]  /*a0b0*/  ISETP.GE.AND P3, PT, R214.reuse, R209, PT ;  /* 0x000000d1d600720c */ /* 0x040fe40003f66270 */
[----:B------:R-:W-:Y:S02]  /*a0c0*/  ISETP.GE.AND P4, PT, R214, R208, PT ;  /* 0x000000d0d600720c */ /* 0x000fe40003f86270 */
[----:B------:R-:W-:Y:S02]  /*a0d0*/  IABS R217, R217 ;  /* 0x000000d900d97213 */ /* 0x000fe40000000000 */
[----:B------:R-:W-:Y:S01]  /*a0e0*/  IABS R161, R161 ;  /* 0x000000a100a17213 */ /* 0x000fe20000000000 */
[C---:B--2---:R-:W-:Y:S01]  /*a0f0*/  FFMA.FTZ R27, -R199.reuse, R27, R24 ;  /* 0x0000001bc71b7223 */ /* 0x044fe20000010118 */
[----:B------:R-:W-:Y:S01]  /*a100*/  FFMA.FTZ R24, -R199, R33, R26 ;  /* 0x00000021c7187223 */ /* 0x000fe2000001011a */
[----:B------:R-:W-:Y:S01]  /*a110*/  VIADD R33, R172, 0xffffff88 ;  /* 0xffffff88ac217836 */ /* 0x000fe20000000000 */
[----:B------:R-:W-:Y:S01]  /*a120*/  FSEL R26, R32, -INF , !P6 ;  /* 0xff800000201a7808 */ /* 0x000fe20007000000 */
[-C--:B------:R-:W-:Y:S01]  /*a130*/  FMUL.FTZ R32, R21, R195.reuse ;  /* 0x000000c315207220 */ /* 0x080fe20000410000 */
[----:B------:R-:W-:Y:S01]  /*a140*/  FSEL R27, R27, -INF , P2 ;  /* 0xff8000001b1b7808 */ /* 0x000fe20001000000 */
[-C--:B------:R-:W-:Y:S01]  /*a150*/  FMUL.FTZ R45, R45, R195.reuse ;  /* 0x000000c32d2d7220 */ /* 0x080fe20000410000 */
[----:B------:R-:W-:Y:S01]  /*a160*/  FSEL R24, R24, -INF , P3 ;  /* 0xff80000018187808 */ /* 0x000fe20001800000 */
[----:B------:R-:W-:Y:S01]  /*a170*/  FMUL.FTZ R44, R44, R195 ;  /* 0x000000c32c2c7220 */ /* 0x000fe20000410000 */
[----:B------:R-:W-:Y:S01]  /*a180*/  FSEL R27, R27, -INF , !P5 ;  /* 0xff8000001b1b7808 */ /* 0x000fe20006800000 */
[----:B------:R-:W2:Y:S01]  /*a190*/  MUFU.TANH R32, R32 ;  /* 0x0000002000207308 */ /* 0x000ea20000002400 */
[----:B------:R-:W-:Y:S01]  /*a1a0*/  ISETP.GE.AND P6, PT, R33, R211, PT ;  /* 0x000000d32100720c */ /* 0x000fe20003fc6270 */
[----:B------:R-:W-:Y:S01]  /*a1b0*/  FMUL.FTZ R47, R47, R195 ;  /* 0x000000c32f2f7220 */ /* 0x000fe20000410000 */
[----:B------:R-:W-:-:S02]  /*a1c0*/  ISETP.GE.AND P2, PT, R33, R210, PT ;  /* 0x000000d22100720c */ /* 0x000fc40003f46270 */
[C---:B------:R-:W-:Y:S02]  /*a1d0*/  ISETP.GE.AND P5, PT, R33.reuse, R208, PT ;  /* 0x000000d02100720c */ /* 0x040fe40003fa6270 */
[----:B------:R-:W-:Y:S01]  /*a1e0*/  ISETP.GE.AND P3, PT, R33, R209, PT ;  /* 0x000000d12100720c */ /* 0x000fe20003f66270 */
[----:B------:R-:W-:Y:S01]  /*a1f0*/  MUFU.TANH R44, R44 ;  /* 0x0000002c002c7308 */ /* 0x000fe20000002400 */
[----:B------:R-:W-:Y:S01]  /*a200*/  I2FP.F32.S32 R21, R231 ;  /* 0x000000e700157245 */ /* 0x000fe20000201400 */
[C---:B-1----:R-:W-:Y:S01]  /*a210*/  HMMA.16816.F32.BF16 R128, R12.reuse, R8, R128 ;  /* 0x000000080c80723c */ /* 0x042fe20000041880 */
[----:B------:R-:W-:Y:S01]  /*a220*/  I2FP.F32.S32 R33, R230 ;  /* 0x000000e600217245 */ /* 0x000fe20000201400 */
[----:B------:R-:W-:Y:S01]  /*a230*/  FMUL.FTZ R8, R23, R195 ;  /* 0x000000c317087220 */ /* 0x000fe20000410000 */
[----:B------:R-:W-:Y:S01]  /*a240*/  FSEL R148, R24, -INF , !P4 ;  /* 0xff80000018947808 */ /* 0x000fe20006000000 */
[C---:B------:R-:W-:Y:S01]  /*a250*/  FFMA.FTZ R9, -R199.reuse, R21, R20 ;  /* 0x00000015c7097223 */ /* 0x040fe20000010114 */
[----:B------:R-:W-:Y:S01]  /*a260*/  ISETP.GE.AND P4, PT, R34, R211, PT ;  /* 0x000000d32200720c */ /* 0x000fe20003f86270 */
[----:B------:R-:W-:Y:S01]  /*a270*/  FFMA.FTZ R33, -R199, R33, R22 ;  /* 0x00000021c7217223 */ /* 0x000fe20000010116 */
[----:B------:R-:W-:Y:S01]  /*a280*/  IABS R160, R160 ;  /* 0x000000a000a07213 */ /* 0x000fe20000000000 */
[----:B------:R-:W1:Y:S01]  /*a290*/  LDSM.16.M88.4 R20, [R178+0x3000] ;  /* 0x00300000b214783b */ /* 0x000e620000000200 */
[----:B------:R-:W3:Y:S01]  /*a2a0*/  MUFU.TANH R8, R8 ;  /* 0x0000000800087308 */ /* 0x000ee20000002400 */
[----:B------:R-:W-:Y:S01]  /*a2b0*/  FSEL R9, R9, -INF , P6 ;  /* 0xff80000009097808 */ /* 0x000fe20003000000 */
[----:B------:R-:W-:Y:S01]  /*a2c0*/  HMMA.16816.F32.BF16 R124, R12, R10, R124 ;  /* 0x0000000a0c7c723c */ /* 0x000fe2000004187c */
[----:B------:R-:W-:-:S02]  /*a2d0*/  FSEL R33, R33, -INF , P3 ;  /* 0xff80000021217808 */ /* 0x000fc40001800000 */
[----:B------:R-:W-:Y:S02]  /*a2e0*/  FSEL R24, R9, -INF , !P2 ;  /* 0xff80000009187808 */ /* 0x000fe40005000000 */
[----:B------:R-:W-:Y:S02]  /*a2f0*/  I2FP.F32.S32 R9, R229 ;  /* 0x000000e500097245 */ /* 0x000fe40000201400 */
[----:B------:R-:W-:Y:S01]  /*a300*/  ISETP.GE.AND P6, PT, R34, R210, PT ;  /* 0x000000d22200720c */ /* 0x000fe20003fc6270 */
[-C--:B------:R-:W-:Y:S01]  /*a310*/  FMUL.FTZ R128, R128, R195.reuse ;  /* 0x000000c380807220 */ /* 0x080fe20000410000 */
[----:B------:R-:W-:Y:S01]  /*a320*/  FMUL.FTZ R214, R130, R195 ;  /* 0x000000c382d67220 */ /* 0x000fe20000410000 */
[----:B--2---:R-:W-:Y:S01]  /*a330*/  FFMA.FTZ R32, -R199, R9, R32 ;  /* 0x00000009c7207223 */ /* 0x004fe20000010120 */
[C---:B------:R-:W-:Y:S01]  /*a340*/  ISETP.GE.AND P2, PT, R34.reuse, R208, PT ;  /* 0x000000d02200720c */ /* 0x040fe20003f46270 */
[----:B------:R-:W-:Y:S01]  /*a350*/  FMUL.FTZ R229, R129, R195 ;  /* 0x000000c381e57220 */ /* 0x000fe20000410000 */
[----:B------:R-:W-:Y:S01]  /*a360*/  ISETP.GE.AND P3, PT, R34, R209, PT ;  /* 0x000000d12200720c */ /* 0x000fe20003f66270 */
[----:B------:R-:W-:Y:S01]  /*a370*/  FMUL.FTZ R131, R131, R195 ;  /* 0x000000c383837220 */ /* 0x000fe20000410000 */
[----:B------:R-:W2:Y:S01]  /*a380*/  MUFU.TANH R34, R128 ;  /* 0x0000008000227308 */ /* 0x000ea20000002400 */
[----:B---3--:R-:W-:Y:S01]  /*a390*/  FFMA.FTZ R35, -R199, R35, R8 ;  /* 0x00000023c7237223 */ /* 0x008fe20000010108 */
[----:B------:R-:W-:Y:S01]  /*a3a0*/  FSEL R32, R32, -INF , P4 ;  /* 0xff80000020207808 */ /* 0x000fe20002000000 */
[----:B------:R-:W3:Y:S01]  /*a3b0*/  LDSM.16.M88.4 R8, [R177+0x3000] ;  /* 0x00300000b108783b */ /* 0x000ee20000000200 */
[----:B------:R-:W-:Y:S01]  /*a3c0*/  I2FP.F32.S32 R129, R228 ;  /* 0x000000e400817245 */ /* 0x000fe20000201400 */
[----:B------:R-:W-:Y:S01]  /*a3d0*/  FMUL.FTZ R127, R127, R195 ;  /* 0x000000c37f7f7220 */ /* 0x000fe20000410000 */
[----:B------:R-:W-:-:S02]  /*a3e0*/  FSEL R130, R33, -INF , !P5 ;  /* 0xff80000021827808 */ /* 0x000fc40006800000 */
[----:B------:R-:W4:Y:S01]  /*a3f0*/  MUFU.TANH R214, R214 ;  /* 0x000000d600d67308 */ /* 0x000f220000002400 */
[----:B------:R-:W-:Y:S02]  /*a400*/  I2FP.F32.S32 R33, R227 ;  /* 0x000000e300217245 */ /* 0x000fe40000201400 */
[----:B------:R-:W-:Y:S02]  /*a410*/  ISETP.GE.AND P5, PT, R215, R211, PT ;  /* 0x000000d3d700720c */ /* 0x000fe40003fa6270 */
[----:B------:R-:W-:Y:S02]  /*a420*/  FSEL R35, R35, -INF , P3 ;  /* 0xff80000023237808 */ /* 0x000fe40001800000 */
[C---:B------:R-:W-:Y:S02]  /*a430*/  ISETP.GE.AND P4, PT, R215.reuse, R210, PT ;  /* 0x000000d2d700720c */ /* 0x040fe40003f86270 */
[----:B------:R-:W-:Y:S01]  /*a440*/  ISETP.GE.AND P3, PT, R215, R209, PT ;  /* 0x000000d1d700720c */ /* 0x000fe20003f66270 */
[----:B--2---:R-:W-:Y:S01]  /*a450*/  FFMA.FTZ R129, -R199, R129, R34 ;  /* 0x00000081c7817223 */ /* 0x004fe20000010122 */
[----:B------:R-:W-:Y:S01]  /*a460*/  FSEL R128, R32, -INF , !P6 ;  /* 0xff80000020807808 */ /* 0x000fe20007000000 */
[----:B------:R-:W-:Y:S01]  /*a470*/  MUFU.TANH R34, R131 ;  /* 0x0000008300227308 */ /* 0x000fe20000002400 */
[----:B------:R-:W-:Y:S01]  /*a480*/  ISETP.GE.AND P6, PT, R215, R208, PT ;  /* 0x000000d0d700720c */ /* 0x000fe20003fc6270 */
[C---:B-1----:R-:W-:Y:S01]  /*a490*/  HMMA.16816.F32.BF16 R120, R40.reuse, R20, R120 ;  /* 0x000000142878723c */ /* 0x042fe20000041878 */
[----:B------:R-:W-:Y:S01]  /*a4a0*/  IABS R21, R150 ;  /* 0x0000009600157213 */ /* 0x000fe20000000000 */
[----:B------:R-:W-:Y:S01]  /*a4b0*/  VIADD R20, R172, 0xffffff91 ;  /* 0xffffff91ac147836 */ /* 0x000fe20000000000 */
[----:B------:R-:W-:Y:S01]  /*a4c0*/  FSEL R150, R35, -INF , !P2 ;  /* 0xff80000023967808 */ /* 0x000fe20005000000 */
[----:B----4-:R-:W-:Y:S01]  /*a4d0*/  FFMA.FTZ R214, -R199, R33, R214 ;  /* 0x00000021c7d67223 */ /* 0x010fe200000101d6 */
[----:B------:R-:W-:Y:S01]  /*a4e0*/  FSEL R33, R129, -INF , P5 ;  /* 0xff80000081217808 */ /* 0x000fe20002800000 */
[----:B------:R-:W1:Y:S01]  /*a4f0*/  MUFU.TANH R32, R229 ;  /* 0x000000e500207308 */ /* 0x000e620000002400 */
[----:B------:R-:W-:Y:S01]  /*a500*/  FMUL.FTZ R129, R124, R195 ;  /* 0x000000c37c817220 */ /* 0x000fe20000410000 */
[----:B------:R-:W-:Y:S01]  /*a510*/  IMAD.MOV.U32 R35, RZ, RZ, R21 ;  /* 0x000000ffff237224 */ /* 0x000fe200078e0015 */
[----:B------:R-:W-:Y:S01]  /*a520*/  FSEL R33, R33, -INF , !P4 ;  /* 0xff80000021217808 */ /* 0x000fe20006000000 */
[----:B------:R-:W-:Y:S01]  /*a530*/  HMMA.16816.F32.BF16 R116, R40, R22, R116 ;  /* 0x000000162874723c */ /* 0x000fe20000041874 */
[----:B------:R-:W-:-:S02]  /*a540*/  FSEL R124, R214, -INF , P3 ;  /* 0xff800000d67c7808 */ /* 0x000fc40001800000 */
[C---:B------:R-:W-:Y:S02]  /*a550*/  ISETP.GE.AND P2, PT, R20.reuse, R211, PT ;  /* 0x000000d31400720c */ /* 0x040fe40003f46270 */
[C---:B------:R-:W-:Y:S02]  /*a560*/  ISETP.GE.AND P5, PT, R20.reuse, R210, PT ;  /* 0x000000d21400720c */ /* 0x040fe40003fa6270 */
[C---:B------:R-:W-:Y:S02]  /*a570*/  ISETP.GE.AND P4, PT, R20.reuse, R208, PT ;  /* 0x000000d01400720c */ /* 0x040fe40003f86270 */
[----:B------:R-:W-:Y:S02]  /*a580*/  I2FP.F32.S32 R21, R226 ;  /* 0x000000e200157245 */ /* 0x000fe40000201400 */
[----:B------:R-:W-:Y:S01]  /*a590*/  ISETP.GE.AND P3, PT, R20, R209, PT ;  /* 0x000000d11400720c */ /* 0x000fe20003f66270 */
[----:B---3--:R-:W-:Y:S01]  /*a5a0*/  HMMA.16816.F32.BF16 R120, R12, R8, R120 ;  /* 0x000000080c78723c */ /* 0x008fe20000041878 */
[----:B------:R-:W2:Y:S01]  /*a5b0*/  MUFU.TANH R20, R129 ;  /* 0x0000008100147308 */ /* 0x000ea20000002400 */
[----:B-1----:R-:W-:Y:S01]  /*a5c0*/  FFMA.FTZ R21, -R199, R21, R32 ;  /* 0x00000015c7157223 */ /* 0x002fe20000010120 */
[----:B------:R-:W-:Y:S01]  /*a5d0*/  I2FP.F32.S32 R35, R35 ;  /* 0x0000002300237245 */ /* 0x000fe20000201400 */
[----:B------:R-:W-:Y:S01]  /*a5e0*/  FMUL.FTZ R32, R126, R195 ;  /* 0x000000c37e207220 */ /* 0x000fe20000410000 */
[----:B------:R-:W-:-:S02]  /*a5f0*/  VIADD R8, R172, 0xffffff98 ;  /* 0xffffff98ac087836 */ /* 0x000fc40000000000 */
[----:B------:R-:W-:Y:S01]  /*a600*/  FMUL.FTZ R126, R125, R195 ;  /* 0x000000c37d7e7220 */ /* 0x000fe20000410000 */
[----:B------:R-:W-:Y:S01]  /*a610*/  FSEL R21, R21, -INF , P2 ;  /* 0xff80000015157808 */ /* 0x000fe20001000000 */
[----:B------:R-:W-:Y:S01]  /*a620*/  FFMA.FTZ R34, -R199, R35, R34 ;  /* 0x00000023c7227223 */ /* 0x000fe20000010122 */
[----:B------:R-:W-:Y:S01]  /*a630*/  I2FP.F32.S32 R125, R225 ;  /* 0x000000e1007d7245 */ /* 0x000fe20000201400 */
[----:B------:R-:W1:Y:S01]  /*a640*/  MUFU.TANH R32, R32 ;  /* 0x0000002000207308 */ /* 0x000e620000002400 */
[----:B------:R-:W-:Y:S01]  /*a650*/  FSEL R35, R124, -INF , !P6 ;  /* 0xff8000007c237808 */ /* 0x000fe20007000000 */
[----:B------:R-:W-:Y:S01]  /*a660*/  HMMA.16816.F32.BF16 R116, R12, R10, R116 ;  /* 0x0000000a0c74723c */ /* 0x000fe20000041874 */
[----:B------:R-:W-:Y:S02]  /*a670*/  FSEL R245, R21, -INF , !P5 ;  /* 0xff80000015f57808 */ /* 0x000fe40006800000 */
[----:B------:R-:W-:Y:S01]  /*a680*/  FSEL R251, R34, -INF , P3 ;  /* 0xff80000022fb7808 */ /* 0x000fe20001800000 */
[----:B------:R-:W-:Y:S01]  /*a690*/  VIADD R34, R172, 0xffffff99 ;  /* 0xffffff99ac227836 */ /* 0x000fe20000000000 */
[----:B------:R-:W-:-:S02]  /*a6a0*/  ISETP.GE.AND P6, PT, R8, R211, PT ;  /* 0x000000d30800720c */ /* 0x000fc40003fc6270 */
[C---:B------:R-:W-:Y:S01]  /*a6b0*/  ISETP.GE.AND P2, PT, R8.reuse, R210, PT ;  /* 0x000000d20800720c */ /* 0x040fe20003f46270 */
[----:B--2---:R-:W-:Y:S01]  /*a6c0*/  FFMA.FTZ R125, -R199, R125, R20 ;  /* 0x0000007dc77d7223 */ /* 0x004fe20000010114 */
[C---:B------:R-:W-:Y:S01]  /*a6d0*/  ISETP.GE.AND P5, PT, R8.reuse, R208, PT ;  /* 0x000000d00800720c */ /* 0x040fe20003fa6270 */
[----:B------:R-:W2:Y:S01]  /*a6e0*/  LDSM.16.M88.4 R20, [R178+0x3800] ;  /* 0x00380000b214783b */ /* 0x000ea20000000200 */
[----:B------:R-:W-:Y:S02]  /*a6f0*/  ISETP.GE.AND P3, PT, R8, R209, PT ;  /* 0x000000d10800720c */ /* 0x000fe40003f66270 */
[----:B------:R-:W3:Y:S01]  /*a700*/  MUFU.TANH R8, R126 ;  /* 0x0000007e00087308 */ /* 0x000ee20000002400 */
[----:B------:R-:W-:Y:S02]  /*a710*/  I2FP.F32.S32 R9, R224 ;  /* 0x000000e000097245 */ /* 0x000fe40000201400 */
[----:B------:R-:W-:Y:S02]  /*a720*/  FSEL R125, R125, -INF , P6 ;  /* 0xff8000007d7d7808 */ /* 0x000fe40003000000 */
[----:B------:R-:W-:Y:S01]  /*a730*/  FSEL R251, R251, -INF , !P4 ;  /* 0xff800000fbfb7808 */ /* 0x000fe20006000000 */
[----:B-1----:R-:W-:Y:S01]  /*a740*/  FFMA.FTZ R124, -R199, R9, R32 ;  /* 0x00000009c77c7223 */ /* 0x002fe20000010120 */
[----:B------:R-:W-:Y:S01]  /*a750*/  I2FP.F32.S32 R9, R223 ;  /* 0x000000df00097245 */ /* 0x000fe20000201400 */
[----:B------:R-:W1:Y:S01]  /*a760*/  MUFU.TANH R32, R127 ;  /* 0x0000007f00207308 */ /* 0x000e620000002400 */
[----:B------:R-:W-:Y:S01]  /*a770*/  FSEL R247, R125, -INF , !P2 ;  /* 0xff8000007df77808 */ /* 0x000fe20005000000 */
[----:B------:R-:W-:Y:S01]  /*a780*/  FMUL.FTZ R116, R116, R195 ;  /* 0x000000c374747220 */ /* 0x000fe20000410000 */
[----:B------:R-:W-:-:S02]  /*a790*/  ISETP.GE.AND P4, PT, R34, R211, PT ;  /* 0x000000d32200720c */ /* 0x000fc40003f86270 */
[C---:B------:R-:W-:Y:S02]  /*a7a0*/  ISETP.GE.AND P6, PT, R34.reuse, R210, PT ;  /* 0x000000d22200720c */ /* 0x040fe40003fc6270 */
[----:B------:R-:W-:Y:S02]  /*a7b0*/  ISETP.GE.AND P2, PT, R34, R208, PT ;  /* 0x000000d02200720c */ /* 0x000fe40003f46270 */
[----:B------:R-:W-:Y:S01]  /*a7c0*/  I2FP.F32.S32 R125, R222 ;  /* 0x000000de007d7245 */ /* 0x000fe20000201400 */
[----:B---3--:R-:W-:Y:S01]  /*a7d0*/  FFMA.FTZ R10, -R199, R9, R8 ;  /* 0x00000009c70a7223 */ /* 0x008fe20000010108 */
[-C--:B------:R-:W-:Y:S01]  /*a7e0*/  FMUL.FTZ R8, R122, R195.reuse ;  /* 0x000000c37a087220 */ /* 0x080fe20000410000 */
[----:B------:R-:W-:Y:S01]  /*a7f0*/  FMUL.FTZ R126, R120, R195 ;  /* 0x000000c3787e7220 */ /* 0x000fe20000410000 */
[----:B------:R-:W-:Y:S01]  /*a800*/  FSEL R120, R124, -INF , P3 ;  /* 0xff8000007c787808 */ /* 0x000fe20001800000 */
[----:B------:R-:W-:Y:S01]  /*a810*/  VIADD R9, R172, 0xffffffa0 ;  /* 0xffffffa0ac097836 */ /* 0x000fe20000000000 */
[----:B------:R-:W-:Y:S01]  /*a820*/  ISETP.GE.AND P3, PT, R34, R209, PT ;  /* 0x000000d12200720c */ /* 0x000fe20003f66270 */
[----:B------:R-:W-:Y:S01]  /*a830*/  FMUL.FTZ R122, R123, R195 ;  /* 0x000000c37b7a7220 */ /* 0x000fe20000410000 */
[----:B------:R-:W3:Y:S01]  /*a840*/  MUFU.TANH R34, R126 ;  /* 0x0000007e00227308 */ /* 0x000ee20000002400 */
[----:B-1----:R-:W-:Y:S01]  /*a850*/  FFMA.FTZ R125, -R199, R125, R32 ;  /* 0x0000007dc77d7223 */ /* 0x002fe20000010120 */
[----:B------:R-:W-:-:S02]  /*a860*/  FSEL R10, R10, -INF , P4 ;  /* 0xff8000000a0a7808 */ /* 0x000fc40002000000 */
[----:B------:R-:W-:Y:S01]  /*a870*/  FSEL R32, R120, -INF , !P5 ;  /* 0xff80000078207808 */ /* 0x000fe20006800000 */
[----:B------:R-:W-:Y:S01]  /*a880*/  FMUL.FTZ R120, R121, R195 ;  /* 0x000000c379787220 */ /* 0x000fe20000410000 */
[----:B------:R-:W-:Y:S02]  /*a890*/  FSEL R249, R10, -INF , !P6 ;  /* 0xff8000000af97808 */ /* 0x000fe40007000000 */
[----:B------:R-:W1:Y:S01]  /*a8a0*/  MUFU.TANH R8, R8 ;  /* 0x0000000800087308 */ /* 0x000e620000002400 */
[----:B------:R-:W-:Y:S02]  /*a8b0*/  FSEL R121, R125, -INF , P3 ;  /* 0xff8000007d797808 */ /* 0x000fe40001800000 */
[C---:B------:R-:W-:Y:S01]  /*a8c0*/  ISETP.GE.AND P5, PT, R9.reuse, R211, PT ;  /* 0x000000d30900720c */ /* 0x040fe20003fa6270 */
[----:B--2---:R-:W-:Y:S01]  /*a8d0*/  HMMA.16816.F32.BF16 R112, R40, R20, R112 ;  /* 0x000000142870723c */ /* 0x004fe20000041870 */
[C---:B------:R-:W-:Y:S01]  /*a8e0*/  ISETP.GE.AND P4, PT, R9.reuse, R210, PT ;  /* 0x000000d20900720c */ /* 0x040fe20003f86270 */
[----:B------:R-:W-:Y:S01]  /*a8f0*/  VIADD R20, R172, 0xffffffa1 ;  /* 0xffffffa1ac147836 */ /* 0x000fe20000000000 */
[C---:B------:R-:W-:Y:S01]  /*a900*/  ISETP.GE.AND P6, PT, R9.reuse, R208, PT ;  /* 0x000000d00900720c */ /* 0x040fe20003fc6270 */
[----:B------:R-:W2:Y:S01]  /*a910*/  MUFU.TANH R120, R120 ;  /* 0x0000007800787308 */ /* 0x000ea20000002400 */
[----:B------:R-:W-:-:S02]  /*a920*/  ISETP.GE.AND P3, PT, R9, R209, PT ;  /* 0x000000d10900720c */ /* 0x000fc40003f66270 */
[----:B------:R-:W-:Y:S01]  /*a930*/  I2FP.F32.S32 R9, R221 ;  /* 0x000000dd00097245 */ /* 0x000fe20000201400 */
[----:B------:R-:W-:Y:S01]  /*a940*/  HMMA.16816.F32.BF16 R108, R40, R22, R108 ;  /* 0x00000016286c723c */ /* 0x000fe2000004186c */
[----:B------:R-:W-:Y:S01]  /*a950*/  FMUL.FTZ R22, R118, R195 ;  /* 0x000000c376167220 */ /* 0x000fe20000410000 */
[----:B------:R-:W-:Y:S01]  /*a960*/  VIADD R118, R172, 0xffffffa9 ;  /* 0xffffffa9ac767836 */ /* 0x000fe20000000000 */
[----:B------:R-:W-:Y:S01]  /*a970*/  I2FP.F32.S32 R227, R162 ;  /* 0x000000a200e37245 */ /* 0x000fe20000201400 */
[C---:B---3--:R-:W-:Y:S01]  /*a980*/  FFMA.FTZ R21, -R199.reuse, R9, R34 ;  /* 0x00000009c7157223 */ /* 0x048fe20000010122 */
[----:B------:R-:W3:Y:S01]  /*a990*/  MUFU.TANH R122, R122 ;  /* 0x0000007a007a7308 */ /* 0x000ee20000002400 */
[----:B-1----:R-:W-:Y:S01]  /*a9a0*/  FFMA.FTZ R237, -R199, R237, R8 ;  /* 0x000000edc7ed7223 */ /* 0x002fe20000010108 */
[----:B------:R-:W-:Y:S01]  /*a9b0*/  FSEL R34, R121, -INF , !P2 ;  /* 0xff80000079227808 */ /* 0x000fe20005000000 */
[----:B------:R-:W1:Y:S01]  /*a9c0*/  LDSM.16.M88.4 R8, [R177+0x3800] ;  /* 0x00380000b108783b */ /* 0x000e620000000200 */
[----:B------:R-:W-:-:S02]  /*a9d0*/  FSEL R21, R21, -INF , P5 ;  /* 0xff80000015157808 */ /* 0x000fc40002800000 */
[----:B------:R-:W-:Y:S02]  /*a9e0*/  FSEL R237, R237, -INF , P3 ;  /* 0xff800000eded7808 */ /* 0x000fe40001800000 */
[----:B------:R-:W-:Y:S01]  /*a9f0*/  FSEL R223, R21, -INF , !P4 ;  /* 0xff80000015df7808 */ /* 0x000fe20006000000 */
[----:B------:R-:W4:Y:S01]  /*aa00*/  MUFU.TANH R22, R22 ;  /* 0x0000001600167308 */ /* 0x000f220000002400 */
[----:B------:R-:W-:Y:S02]  /*aa10*/  I2FP.F32.S32 R21, R217 ;  /* 0x000000d900157245 */ /* 0x000fe40000201400 */
[C---:B------:R-:W-:Y:S02]  /*aa20*/  ISETP.GE.AND P2, PT, R20.reuse, R211, PT ;  /* 0x000000d31400720c */ /* 0x040fe40003f46270 */
[C---:B------:R-:W-:Y:S01]  /*aa30*/  ISETP.GE.AND P5, PT, R20.reuse, R210, PT ;  /* 0x000000d21400720c */ /* 0x040fe20003fa6270 */
[----:B--2---:R-:W-:Y:S01]  /*aa40*/  FFMA.FTZ R120, -R199, R21, R120 ;  /* 0x00000015c7787223 */ /* 0x004fe20000010178 */
[----:B------:R-:W-:Y:S01]  /*aa50*/  ISETP.GE.AND P4, PT, R20, R208, PT ;  /* 0x000000d01400720c */ /* 0x000fe20003f86270 */
[----:B------:R-:W-:Y:S01]  /*aa60*/  VIADD R21, R172, 0xffffffa8 ;  /* 0xffffffa8ac157836 */ /* 0x000fe20000000000 */
[----:B------:R-:W-:-:S02]  /*aa70*/  ISETP.GE.AND P3, PT, R20, R209, PT ;  /* 0x000000d11400720c */ /* 0x000fc40003f66270 */
[----:B------:R2:W5:Y:S01]  /*aa80*/  MUFU.TANH R20, R116 ;  /* 0x0000007400147308 */ /* 0x0005620000002400 */
[----:B------:R-:W-:Y:S02]  /*aa90*/  I2FP.F32.S32 R121, R216 ;  /* 0x000000d800797245 */ /* 0x000fe40000201400 */
[----:B------:R-:W-:Y:S02]  /*aaa0*/  FSEL R120, R120, -INF , P2 ;  /* 0xff80000078787808 */ /* 0x000fe40001000000 */
[----:B------:R-:W-:Y:S01]  /*aab0*/  FSEL R237, R237, -INF , !P6 ;  /* 0xff800000eded7808 */ /* 0x000fe20007000000 */
[C---:B---3--:R-:W-:Y:S01]  /*aac0*/  FFMA.FTZ R121, -R199.reuse, R121, R122 ;  /* 0x00000079c7797223 */ /* 0x048fe2000001017a */
[----:B------:R-:W-:Y:S01]  /*aad0*/  FSEL R231, R120, -INF , !P5 ;  /* 0xff80000078e77808 */ /* 0x000fe20006800000 */
[----:B----4-:R-:W-:Y:S01]  /*aae0*/  FFMA.FTZ R243, -R199, R243, R22 ;  /* 0x000000f3c7f37223 */ /* 0x010fe20000010116 */
[----:B------:R-:W-:Y:S02]  /*aaf0*/  ISETP.GE.AND P6, PT, R21, R211, PT ;  /* 0x000000d31500720c */ /* 0x000fe40003fc6270 */
[----:B------:R-:W-:-:S02]  /*ab00*/  FSEL R241, R121, -INF , P3 ;  /* 0xff80000079f17808 */ /* 0x000fc40001800000 */
[C---:B------:R-:W-:Y:S02]  /*ab10*/  ISETP.GE.AND P2, PT, R21.reuse, R210, PT ;  /* 0x000000d21500720c */ /* 0x040fe40003f46270 */
[C---:B------:R-:W-:Y:S02]  /*ab20*/  ISETP.GE.AND P5, PT, R21.reuse, R208, PT ;  /* 0x000000d01500720c */ /* 0x040fe40003fa6270 */
[----:B------:R-:W-:Y:S01]  /*ab30*/  ISETP.GE.AND P3, PT, R21, R209, PT ;  /* 0x000000d11500720c */ /* 0x000fe20003f66270 */
[----:B--2---:R-:W-:Y:S01]  /*ab40*/  FMUL.FTZ R116, R117, R195 ;  /* 0x000000c375747220 */ /* 0x004fe20000410000 */
[----:B------:R-:W-:Y:S02]  /*ab50*/  I2FP.F32.S32 R21, R171 ;  /* 0x000000ab00157245 */ /* 0x000fe40000201400 */
[----:B------:R-:W-:Y:S01]  /*ab60*/  I2FP.F32.S32 R117, R169 ;  /* 0x000000a900757245 */ /* 0x000fe20000201400 */
[----:B-1----:R-:W-:Y:S01]  /*ab70*/  HMMA.16816.F32.BF16 R112, R12, R8, R112 ;  /* 0x000000080c70723c */ /* 0x002fe20000041870 */
[----:B------:R-:W-:Y:S01]  /*ab80*/  FMUL.FTZ R8, R119, R195 ;  /* 0x000000c377087220 */ /* 0x000fe20000410000 */
[----:B-----5:R-:W-:Y:S01]  /*ab90*/  FFMA.FTZ R9, -R199, R21, R20 ;  /* 0x00000015c7097223 */ /* 0x020fe20000010114 */
[----:B------:R-:W1:Y:S01]  /*aba0*/  MUFU.TANH R116, R116 ;  /* 0x0000007400747308 */ /* 0x000e620000002400 */
[----:B------:R-:W2:Y:S01]  /*abb0*/  LDSM.16.M88.4 R20, [R178+0x4000] ;  /* 0x00400000b214783b */ /* 0x000ea20000000200 */
[----:B------:R-:W-:-:S02]  /*abc0*/  FSEL R241, R241, -INF , !P4 ;  /* 0xff800000f1f17808 */ /* 0x000fc40006000000 */
[----:B------:R-:W-:Y:S01]  /*abd0*/  FSEL R9, R9, -INF , P6 ;  /* 0xff80000009097808 */ /* 0x000fe20003000000 */
[----:B------:R-:W-:Y:S01]  /*abe0*/  HMMA.16816.F32.BF16 R108, R12, R10, R108 ;  /* 0x0000000a0c6c723c */ /* 0x000fe2000004186c */
[----:B------:R-:W-:Y:S02]  /*abf0*/  FSEL R243, R243, -INF , P3 ;  /* 0xff800000f3f37808 */ /* 0x000fe40001800000 */
[----:B------:R-:W3:Y:S01]  /*ac00*/  MUFU.TANH R8, R8 ;  /* 0x0000000800087308 */ /* 0x000ee20000002400 */
[----:B------:R-:W-:Y:S02]  /*ac10*/  FSEL R233, R9, -INF , !P2 ;  /* 0xff80000009e97808 */ /* 0x000fe40005000000 */
[----:B------:R-:W-:Y:S02]  /*ac20*/  I2FP.F32.S32 R9, R168 ;  /* 0x000000a800097245 */ /* 0x000fe40000201400 */
[C---:B------:R-:W-:Y:S02]  /*ac30*/  ISETP.GE.AND P4, PT, R118.reuse, R211, PT ;  /* 0x000000d37600720c */ /* 0x040fe40003f86270 */
[----:B------:R-:W-:Y:S01]  /*ac40*/  ISETP.GE.AND P6, PT, R118, R210, PT ;  /* 0x000000d27600720c */ /* 0x000fe20003fc6270 */
[-C--:B------:R-:W-:Y:S01]  /*ac50*/  FMUL.FTZ R112, R112, R195.reuse ;  /* 0x000000c370707220 */ /* 0x080fe20000410000 */
[----:B------:R-:W-:Y:S01]  /*ac60*/  FMUL.FTZ R114, R114, R195 ;  /* 0x000000c372727220 */ /* 0x000fe20000410000 */
[----:B-1----:R-:W-:Y:S01]  /*ac70*/  FFMA.FTZ R119, -R199, R117, R116 ;  /* 0x00000075c7777223 */ /* 0x002fe20000010174 */
[----:B------:R-:W-:Y:S01]  /*ac80*/  ISETP.GE.AND P2, PT, R118, R208, PT ;  /* 0x000000d07600720c */ /* 0x000fe20003f46270 */
[----:B------:R-:W-:Y:S01]  /*ac90*/  VIADD R117, R172, 0xffffffb0 ;  /* 0xffffffb0ac757836 */ /* 0x000fe20000000000 */
[----:B------:R-:W-:Y:S01]  /*aca0*/  ISETP.GE.AND P3, PT, R118, R209, PT ;  /* 0x000000d17600720c */ /* 0x000fe20003f66270 */
[-C--:B------:R-:W-:Y:S01]  /*acb0*/  FMUL.FTZ R115, R115, R195.reuse ;  /* 0x000000c373737220 */ /* 0x080fe20000410000 */
[----:B------:R1:W4:Y:S01]  /*acc0*/  MUFU.TANH R118, R112 ;  /* 0x0000007000767308 */ /* 0x0003220000002400 */
[----:B------:R-:W-:Y:S01]  /*acd0*/  FSEL R119, R119, -INF , P4 ;  /* 0xff80000077777808 */ /* 0x000fe20002000000 */
[----:B------:R-:W-:Y:S01]  /*ace0*/  FMUL.FTZ R108, R108, R195 ;  /* 0x000000c36c6c7220 */ /* 0x000fe20000410000 */
[----:B---3--:R-:W-:Y:S01]  /*acf0*/  FFMA.FTZ R116, -R199, R9, R8 ;  /* 0x00000009c7747223 */ /* 0x008fe20000010108 */
[----:B------:R-:W-:Y:S01]  /*ad00*/  FSEL R243, R243, -INF , !P5 ;  /* 0xff800000f3f37808 */ /* 0x000fe20006800000 */
[----:B------:R-:W3:Y:S01]  /*ad10*/  LDSM.16.M88.4 R8, [R177+0x4000] ;  /* 0x00400000b108783b */ /* 0x000ee20000000200 */
[----:B------:R-:W-:Y:S01]  /*ad20*/  FSEL R235, R119, -INF , !P6 ;  /* 0xff80000077eb7808 */ /* 0x000fe20007000000 */
[----:B------:R-:W-:Y:S01]  /*ad30*/  FMUL.FTZ R109, R109, R195 ;  /* 0x000000c36d6d7220 */ /* 0x000fe20000410000 */
[----:B------:R-:W5:Y:S01]  /*ad40*/  MUFU.TANH R114, R114 ;  /* 0x0000007200727308 */ /* 0x000f620000002400 */
[----:B------:R-:W-:Y:S01]  /*ad50*/  I2FP.F32.S32 R119, R167 ;  /* 0x000000a700777245 */ /* 0x000fe20000201400 */
[----:B------:R-:W-:Y:S01]  /*ad60*/  FMUL.FTZ R110, R110, R195 ;  /* 0x000000c36e6e7220 */ /* 0x000fe20000410000 */
[----:B------:R-:W-:-:S02]  /*ad70*/  ISETP.GE.AND P5, PT, R117, R211, PT ;  /* 0x000000d37500720c */ /* 0x000fc40003fa6270 */
[----:B------:R-:W-:Y:S02]  /*ad80*/  FSEL R116, R116, -INF , P3 ;  /* 0xff80000074747808 */ /* 0x000fe40001800000 */
[C---:B------:R-:W-:Y:S01]  /*ad90*/  ISETP.GE.AND P4, PT, R117.reuse, R210, PT ;  /* 0x000000d27500720c */ /* 0x040fe20003f86270 */
[----:B------:R-:W5:Y:S01]  /*ada0*/  MUFU.TANH R110, R110 ;  /* 0x0000006e006e7308 */ /* 0x000f620000002400 */
[----:B------:R-:W-:Y:S01]  /*adb0*/  ISETP.GE.AND P3, PT, R117, R209, PT ;  /* 0x000000d17500720c */ /* 0x000fe20003f66270 */
[----:B-1----:R-:W-:Y:S01]  /*adc0*/  FMUL.FTZ R112, R113, R195 ;  /* 0x000000c371707220 */ /* 0x002fe20000410000 */
[----:B------:R-:W-:Y:S01]  /*add0*/  I2FP.F32.S32 R113, R166 ;  /* 0x000000a600717245 */ /* 0x000fe20000201400 */
[C---:B----4-:R-:W-:Y:S01]  /*ade0*/  FFMA.FTZ R118, -R199.reuse, R119, R118 ;  /* 0x00000077c7767223 */ /* 0x050fe20000010176 */
[C---:B--2---:R-:W-:Y:S01]  /*adf0*/  HMMA.16816.F32.BF16 R104, R40.reuse, R20, R104 ;  /* 0x000000142868723c */ /* 0x044fe20000041868 */
[----:B------:R-:W-:Y:S01]  /*ae00*/  VIADD R20, R172, 0xffffffb1 ;  /* 0xffffffb1ac147836 */ /* 0x000fe20000000000 */
[----:B------:R-:W-:Y:S01]  /*ae10*/  FSEL R239, R116, -INF , !P2 ;  /* 0xff80000074ef7808 */ /* 0x000fe20005000000 */
[----:B------:R-:W1:Y:S01]  /*ae20*/  MUFU.TANH R112, R112 ;  /* 0x0000007000707308 */ /* 0x000e620000002400 */
[----:B------:R-:W-:Y:S01]  /*ae30*/  FSEL R118, R118, -INF , P5 ;  /* 0xff80000076767808 */ /* 0x000fe20002800000 */
[----:B-----5:R-:W-:Y:S01]  /*ae40*/  FFMA.FTZ R221, -R199, R113, R114 ;  /* 0x00000071c7dd7223 */ /* 0x020fe20000010172 */
[----:B------:R-:W-:Y:S01]  /*ae50*/  IMAD.MOV.U32 R113, RZ, RZ, R163 ;  /* 0x000000ffff717224 */ /* 0x000fe200078e00a3 */
[----:B------:R-:W-:Y:S01]  /*ae60*/  ISETP.GE.AND P2, PT, R20, R211, PT ;  /* 0x000000d31400720c */ /* 0x000fe20003f46270 */
[----:B------:R-:W-:Y:S01]  /*ae70*/  HMMA.16816.F32.BF16 R64, R40, R22, R64 ;  /* 0x000000162840723c */ /* 0x000fe20000041840 */
[----:B------:R-:W-:-:S02]  /*ae80*/  FSEL R163, R118, -INF , !P4 ;  /* 0xff80000076a37808 */ /* 0x000fc40006000000 */
[----:B------:R-:W2:Y:S01]  /*ae90*/  MUFU.TANH R114, R115 ;  /* 0x0000007300727308 */ /* 0x000ea20000002400 */
[----:B------:R-:W-:Y:S01]  /*aea0*/  FSEL R221, R221, -INF , P3 ;  /* 0xff800000dddd7808 */ /* 0x000fe20001800000 */
[----:B------:R-:W-:Y:S01]  /*aeb0*/  FFMA.FTZ R227, -R199, R227, R110 ;  /* 0x000000e3c7e37223 */ /* 0x000fe2000001016e */
[----:B------:R-:W-:Y:S01]  /*aec0*/  ISETP.GE.AND P5, PT, R20, R210, PT ;  /* 0x000000d21400720c */ /* 0x000fe20003fa6270 */
[----:B------:R-:W-:Y:S01]  /*aed0*/  VIADD R110, R172, 0xffffffb9 ;  /* 0xffffffb9ac6e7836 */ /* 0x000fe20000000000 */
[C---:B------:R-:W-:Y:S02]  /*aee0*/  ISETP.GE.AND P4, PT, R20.reuse, R208, PT ;  /* 0x000000d01400720c */ /* 0x040fe40003f86270 */
[----:B------:R-:W-:Y:S02]  /*aef0*/  ISETP.GE.AND P3, PT, R20, R209, PT ;  /* 0x000000d11400720c */ /* 0x000fe40003f66270 */
[----:B------:R-:W4:Y:S01]  /*af00*/  MUFU.TANH R20, R108 ;  /* 0x0000006c00147308 */ /* 0x000f220000002400 */
[----:B------:R-:W-:-:S02]  /*af10*/  I2FP.F32.S32 R21, R165 ;  /* 0x000000a500157245 */ /* 0x000fc40000201400 */
[----:B------:R-:W-:Y:S01]  /*af20*/  I2FP.F32.S32 R113, R113 ;  /* 0x0000007100717245 */ /* 0x000fe20000201400 */
[C---:B---3--:R-:W-:Y:S01]  /*af30*/  HMMA.16816.F32.BF16 R104, R12.reuse, R8, R104 ;  /* 0x000000080c68723c */ /* 0x048fe20000041868 */
[----:B------:R-:W-:Y:S01]  /*af40*/  ISETP.GE.AND P6, PT, R117, R208, PT ;  /* 0x000000d07500720c */ /* 0x000fe20003fc6270 */
[C---:B-1----:R-:W-:Y:S01]  /*af50*/  FFMA.FTZ R21, -R199.reuse, R21, R112 ;  /* 0x00000015c7157223 */ /* 0x042fe20000010170 */
[----:B------:R-:W-:Y:S01]  /*af60*/  VIADD R8, R172, 0xffffffb8 ;  /* 0xffffffb8ac087836 */ /* 0x000fe20000000000 */
[----:B------:R-:W-:Y:S01]  /*af70*/  I2FP.F32.S32 R9, R164 ;  /* 0x000000a400097245 */ /* 0x000fe20000201400 */
[----:B--2---:R-:W-:Y:S01]  /*af80*/  FFMA.FTZ R113, -R199, R113, R114 ;  /* 0x00000071c7717223 */ /* 0x004fe20000010172 */
[----:B------:R-:W-:Y:S02]  /*af90*/  FSEL R221, R221, -INF , !P6 ;  /* 0xff800000dddd7808 */ /* 0x000fe40007000000 */
[----:B------:R-:W-:Y:S01]  /*afa0*/  FSEL R21, R21, -INF , P2 ;  /* 0xff80000015157808 */ /* 0x000fe20001000000 */
[----:B------:R-:W-:Y:S01]  /*afb0*/  HMMA.16816.F32.BF16 R64, R12, R10, R64 ;  /* 0x0000000a0c40723c */ /* 0x000fe20000041840 */
[----:B------:R-:W-:-:S02]  /*afc0*/  FSEL R229, R113, -INF , P3 ;  /* 0xff80000071e57808 */ /* 0x000fc40001800000 */
[----:B------:R-:W-:Y:S02]  /*afd0*/  FSEL R171, R21, -INF , !P5 ;  /* 0xff80000015ab7808 */ /* 0x000fe40006800000 */
[C---:B------:R-:W-:Y:S01]  /*afe0*/  ISETP.GE.AND P6, PT, R8.reuse, R211, PT ;  /* 0x000000d30800720c */ /* 0x040fe20003fc6270 */
[----:B----4-:R-:W-:Y:S01]  /*aff0*/  FFMA.FTZ R9, -R199, R9, R20 ;  /* 0x00000009c7097223 */ /* 0x010fe20000010114 */
[C---:B------:R-:W-:Y:S01]  /*b000*/  ISETP.GE.AND P2, PT, R8.reuse, R210, PT ;  /* 0x000000d20800720c */ /* 0x040fe20003f46270 */
[----:B------:R-:W1:Y:S01]  /*b010*/  LDSM.16.M88.4 R20, [R178+0x4800] ;  /* 0x00480000b214783b */ /* 0x000e620000000200 */
[C---:B------:R-:W-:Y:S01]  /*b020*/  ISETP.GE.AND P5, PT, R8.reuse, R208, PT ;  /* 0x000000d00800720c */ /* 0x040fe20003fa6270 */
[----:B------:R-:W-:Y:S01]  /*b030*/  FMUL.FTZ R108, R111, R195 ;  /* 0x000000c36f6c7220 */ /* 0x000fe20000410000 */
[----:B------:R-:W-:Y:S01]  /*b040*/  ISETP.GE.AND P3, PT, R8, R209, PT ;  /* 0x000000d10800720c */ /* 0x000fe20003f66270 */
[-C--:B------:R-:W-:Y:S01]  /*b050*/  FMUL.FTZ R104, R104, R195.reuse ;  /* 0x000000c368687220 */ /* 0x080fe20000410000 */
[----:B------:R-:W2:Y:S01]  /*b060*/  MUFU.TANH R8, R109 ;  /* 0x0000006d00087308 */ /* 0x000ea20000002400 */
[----:B------:R-:W-:Y:S01]  /*b070*/  FSEL R9, R9, -INF , P6 ;  /* 0xff80000009097808 */ /* 0x000fe20003000000 */
[-C--:B------:R-:W-:Y:S01]  /*b080*/  FMUL.FTZ R105, R105, R195.reuse ;  /* 0x000000c369697220 */ /* 0x080fe20000410000 */
[----:B------:R-:W-:Y:S01]  /*b090*/  FSEL R229, R229, -INF , !P4 ;  /* 0xff800000e5e57808 */ /* 0x000fe20006000000 */
[-C--:B------:R-:W-:Y:S01]  /*b0a0*/  FMUL.FTZ R107, R107, R195.reuse ;  /* 0x000000c36b6b7220 */ /* 0x080fe20000410000 */
[----:B------:R-:W-:Y:S01]  /*b0b0*/  FSEL R215, R9, -INF , !P2 ;  /* 0xff80000009d77808 */ /* 0x000fe20005000000 */
[----:B------:R-:W-:Y:S01]  /*b0c0*/  FMUL.FTZ R64, R64, R195 ;  /* 0x000000c340407220 */ /* 0x000fe20000410000 */
[----:B------:R-:W-:Y:S01]  /*b0d0*/  I2FP.F32.S32 R9, R161 ;  /* 0x000000a100097245 */ /* 0x000fe20000201400 */
[----:B------:R-:W3:Y:S01]  /*b0e0*/  MUFU.TANH R108, R108 ;  /* 0x0000006c006c7308 */ /* 0x000ee20000002400 */
[----:B------:R-:W-:-:S02]  /*b0f0*/  ISETP.GE.AND P4, PT, R110, R211, PT ;  /* 0x000000d36e00720c */ /* 0x000fc40003f86270 */
[----:B------:R-:W-:Y:S02]  /*b100*/  FSEL R227, R227, -INF , P3 ;  /* 0xff800000e3e37808 */ /* 0x000fe40001800000 */
[C---:B------:R-:W-:Y:S02]  /*b110*/  ISETP.GE.AND P6, PT, R110.reuse, R210, PT ;  /* 0x000000d26e00720c */ /* 0x040fe40003fc6270 */
[----:B------:R-:W-:Y:S01]  /*b120*/  ISETP.GE.AND P3, PT, R110, R209, PT ;  /* 0x000000d16e00720c */ /* 0x000fe20003f66270 */
[----:B------:R-:W4:Y:S01]  /*b130*/  MUFU.TANH R104, R104 ;  /* 0x0000006800687308 */ /* 0x000f220000002400 */
[----:B------:R-:W-:Y:S01]  /*b140*/  IABS R159, R159 ;  /* 0x0000009f009f7213 */ /* 0x000fe20000000000 */
[----:B--2---:R-:W-:Y:S01]  /*b150*/  FFMA.FTZ R10, -R199, R9, R8 ;  /* 0x00000009c70a7223 */ /* 0x004fe20000010108 */
[----:B------:R-:W-:Y:S01]  /*b160*/  FMUL.FTZ R8, R106, R195 ;  /* 0x000000c36a087220 */ /* 0x000fe20000410000 */
[----:B------:R-:W-:Y:S01]  /*b170*/  I2FP.F32.S32 R109, R160 ;  /* 0x000000a0006d7245 */ /* 0x000fe20000201400 */
[----:B------:R-:W-:Y:S01]  /*b180*/  VIADD R9, R172, 0xffffffc0 ;  /* 0xffffffc0ac097836 */ /* 0x000fe20000000000 */
[----:B------:R-:W-:-:S02]  /*b190*/  IABS R158, R158 ;  /* 0x0000009e009e7213 */ /* 0x000fc40000000000 */
[----:B------:R-:W-:Y:S01]  /*b1a0*/  FSEL R10, R10, -INF , P4 ;  /* 0xff8000000a0a7808 */ /* 0x000fe20002000000 */
[----:B------:R-:W2:Y:S01]  /*b1b0*/  MUFU.TANH R8, R8 ;  /* 0x0000000800087308 */ /* 0x000ea20000002400 */
[----:B---3--:R-:W-:Y:S01]  /*b1c0*/  FFMA.FTZ R108, -R199, R109, R108 ;  /* 0x0000006dc76c7223 */ /* 0x008fe2000001016c */
[----:B------:R-:W-:Y:S02]  /*b1d0*/  FSEL R227, R227, -INF , !P5 ;  /* 0xff800000e3e37808 */ /* 0x000fe40006800000 */
[----:B------:R-:W-:Y:S02]  /*b1e0*/  FSEL R217, R10, -INF , !P6 ;  /* 0xff8000000ad97808 */ /* 0x000fe40007000000 */
[----:B------:R-:W-:Y:S02]  /*b1f0*/  FSEL R225, R108, -INF , P3 ;  /* 0xff8000006ce17808 */ /* 0x000fe40001800000 */
[C---:B------:R-:W-:Y:S01]  /*b200*/  ISETP.GE.AND P5, PT, R9.reuse, R211, PT ;  /* 0x000000d30900720c */ /* 0x040fe20003fa6270 */
[----:B------:R3:W5:Y:S01]  /*b210*/  MUFU.TANH R106, R105 ;  /* 0x00000069006a7308 */ /* 0x0007620000002400 */
[C---:B------:R-:W-:Y:S01]  /*b220*/  ISETP.GE.AND P4, PT, R9.reuse, R210, PT ;  /* 0x000000d20900720c */ /* 0x040fe20003f86270 */
[----:B-1----:R-:W-:Y:S01]  /*b230*/  HMMA.16816.F32.BF16 R60, R40, R20, R60 ;  /* 0x00000014283c723c */ /* 0x002fe2000004183c */
[C---:B------:R-:W-:Y:S01]  /*b240*/  ISETP.GE.AND P6, PT, R9.reuse, R208, PT ;  /* 0x000000d00900720c */ /* 0x040fe20003fc6270 */
[----:B------:R-:W-:Y:S01]  /*b250*/  VIADD R20, R172, 0xffffffc1 ;  /* 0xffffffc1ac147836 */ /* 0x000fe20000000000 */
[----:B------:R-:W-:-:S02]  /*b260*/  ISETP.GE.AND P3, PT, R9, R209, PT ;  /* 0x000000d10900720c */ /* 0x000fc40003f66270 */
[----:B------:R-:W-:Y:S02]  /*b270*/  I2FP.F32.S32 R9, R159 ;  /* 0x0000009f00097245 */ /* 0x000fe40000201400 */
[----:B------:R-:W-:Y:S01]  /*b280*/  I2FP.F32.S32 R159, R158 ;  /* 0x0000009e009f7245 */ /* 0x000fe20000201400 */
[----:B------:R-:W-:Y:S01]  /*b290*/  HMMA.16816.F32.BF16 R56, R40, R22, R56 ;  /* 0x000000162838723c */ /* 0x000fe20000041838 */
[----:B------:R-:W-:Y:S01]  /*b2a0*/  IABS R157, R157 ;  /* 0x0000009d009d7213 */ /* 0x000fe20000000000 */
[C---:B----4-:R-:W-:Y:S01]  /*b2b0*/  FFMA.FTZ R21, -R199.reuse, R9, R104 ;  /* 0x00000009c7157223 */ /* 0x050fe20000010168 */
[----:B------:R-:W-:Y:S01]  /*b2c0*/  ISETP.GE.AND P2, PT, R110, R208, PT ;  /* 0x000000d06e00720c */ /* 0x000fe20003f46270 */
[----:B--2---:R-:W-:Y:S01]  /*b2d0*/  FFMA.FTZ R159, -R199, R159, R8 ;  /* 0x0000009fc79f7223 */ /* 0x004fe20000010108 */
[----:B------:R-:W1:Y:S01]  /*b2e0*/  MUFU.TANH R104, R107 ;  /* 0x0000006b00687308 */ /* 0x000e620000002400 */
[----:B------:R-:W2:Y:S01]  /*b2f0*/  LDSM.16.M88.4 R8, [R177+0x4800] ;  /* 0x00480000b108783b */ /* 0x000ea20000000200 */
[----:B------:R-:W-:Y:S01]  /*b300*/  FSEL R21, R21, -INF , P5 ;  /* 0xff80000015157808 */ /* 0x000fe20002800000 */
[----:B------:R-:W-:Y:S01]  /*b310*/  FMUL.FTZ R22, R66, R195 ;  /* 0x000000c342167220 */ /* 0x000fe20000410000 */
[----:B---3--:R-:W-:Y:S01]  /*b320*/  IMAD.MOV.U32 R105, RZ, RZ, R147 ;  /* 0x000000ffff697224 */ /* 0x008fe200078e0093 */
[----:B------:R-:W-:Y:S01]  /*b330*/  FSEL R225, R225, -INF , !P2 ;  /* 0xff800000e1e17808 */ /* 0x000fe20005000000 */
[----:B------:R-:W-:Y:S01]  /*b340*/  VIADD R66, R172, 0xffffffc9 ;  /* 0xffffffc9ac427836 */ /* 0x000fe20000000000 */
[----:B------:R-:W-:-:S02]  /*b350*/  FSEL R147, R21, -INF , !P4 ;  /* 0xff80000015937808 */ /* 0x000fc40006000000 */
[----:B------:R-:W-:Y:S01]  /*b360*/  I2FP.F32.S32 R21, R157 ;  /* 0x0000009d00157245 */ /* 0x000fe20000201400 */
[----:B------:R-:W-:Y:S01]  /*b370*/  MUFU.TANH R22, R22 ;  /* 0x0000001600167308 */ /* 0x000fe20000002400 */
[----:B------:R-:W-:Y:S02]  /*b380*/  FSEL R159, R159, -INF , P3 ;  /* 0xff8000009f9f7808 */ /* 0x000fe40001800000 */
[C---:B------:R-:W-:Y:S01]  /*b390*/  ISETP.GE.AND P2, PT, R20.reuse, R211, PT ;  /* 0x000000d31400720c */ /* 0x040fe20003f46270 */
[----:B-----5:R-:W-:Y:S01]  /*b3a0*/  FFMA.FTZ R106, -R199, R21, R106 ;  /* 0x00000015c76a7223 */ /* 0x020fe2000001016a */
[----:B------:R-:W-:Y:S01]  /*b3b0*/  ISETP.GE.AND P5, PT, R20, R210, PT ;  /* 0x000000d21400720c */ /* 0x000fe20003fa6270 */
[----:B------:R-:W-:Y:S01]  /*b3c0*/  VIADD R21, R172, 0xffffffc8 ;  /* 0xffffffc8ac157836 */ /* 0x000fe20000000000 */
[C---:B------:R-:W-:Y:S02]  /*b3d0*/  ISETP.GE.AND P4, PT, R20.reuse, R208, PT ;  /* 0x000000d01400720c */ /* 0x040fe40003f86270 */
[----:B------:R-:W-:-:S02]  /*b3e0*/  ISETP.GE.AND P3, PT, R20, R209, PT ;  /* 0x000000d11400720c */ /* 0x000fc40003f66270 */
[----:B------:R3:W4:Y:S01]  /*b3f0*/  MUFU.TANH R20, R64 ;  /* 0x0000004000147308 */ /* 0x0007220000002400 */
[----:B------:R-:W-:Y:S02]  /*b400*/  I2FP.F32.S32 R105, R105 ;  /* 0x0000006900697245 */ /* 0x000fe40000201400 */
[----:B------:R-:W-:Y:S02]  /*b410*/  FSEL R106, R106, -INF , P2 ;  /* 0xff8000006a6a7808 */ /* 0x000fe40001000000 */
[----:B------:R-:W-:Y:S01]  /*b420*/  IABS R156, R156 ;  /* 0x0000009c009c7213 */ /* 0x000fe20000000000 */
[----:B-1----:R-:W-:Y:S01]  /*b430*/  FFMA.FTZ R104, -R199, R105, R104 ;  /* 0x00000069c7687223 */ /* 0x002fe20000010168 */
[----:B------:R-:W-:Y:S02]  /*b440*/  IABS R23, R153 ;  /* 0x0000009900177213 */ /* 0x000fe40000000000 */
[----:B------:R-:W-:Y:S02]  /*b450*/  FSEL R159, R159, -INF , !P6 ;  /* 0xff8000009f9f7808 */ /* 0x000fe40007000000 */
[----:B------:R-:W-:-:S02]  /*b460*/  FSEL R153, R106, -INF , !P5 ;  /* 0xff8000006a997808 */ /* 0x000fc40006800000 */
[----:B------:R-:W-:Y:S02]  /*b470*/  FSEL R167, R104, -INF , P3 ;  /* 0xff80000068a77808 */ /* 0x000fe40001800000 */
[C---:B------:R-:W-:Y:S02]  /*b480*/  ISETP.GE.AND P6, PT, R21.reuse, R211, PT ;  /* 0x000000d31500720c */ /* 0x040fe40003fc6270 */
[----:B------:R-:W-:Y:S01]  /*b490*/  ISETP.GE.AND P2, PT, R21, R210, PT ;  /* 0x000000d21500720c */ /* 0x000fe20003f46270 */
[----:B---3--:R-:W-:Y:S01]  /*b4a0*/  FMUL.FTZ R64, R65, R195 ;  /* 0x000000c341407220 */ /* 0x008fe20000410000 */
[C---:B------:R-:W-:Y:S01]  /*b4b0*/  ISETP.GE.AND P5, PT, R21.reuse, R208, PT ;  /* 0x000000d01500720c */ /* 0x040fe20003fa6270 */
[----:B--2---:R-:W-:Y:S01]  /*b4c0*/  HMMA.16816.F32.BF16 R60, R12, R8, R60 ;  /* 0x000000080c3c723c */ /* 0x004fe2000004183c */
[----:B------:R-:W-:Y:S01]  /*b4d0*/  ISETP.GE.AND P3, PT, R21, R209, PT ;  /* 0x000000d11500720c */ /* 0x000fe20003f66270 */
[----:B------:R-:W-:Y:S01]  /*b4e0*/  FMUL.FTZ R8, R67, R195 ;  /* 0x000000c343087220 */ /* 0x000fe20000410000 */
[----:B------:R-:W-:Y:S01]  /*b4f0*/  I2FP.F32.S32 R21, R156 ;  /* 0x0000009c00157245 */ /* 0x000fe20000201400 */
[----:B------:R-:W1:Y:S01]  /*b500*/  MUFU.TANH R64, R64 ;  /* 0x0000004000407308 */ /* 0x000e620000002400 */
[----:B------:R-:W-:-:S02]  /*b510*/  I2FP.F32.S32 R169, R23 ;  /* 0x0000001700a97245 */ /* 0x000fc40000201400 */
[----:B------:R-:W-:Y:S01]  /*b520*/  I2FP.F32.S32 R65, R155 ;  /* 0x0000009b00417245 */ /* 0x000fe20000201400 */
[C---:B----4-:R-:W-:Y:S01]  /*b530*/  FFMA.FTZ R9, -R199.reuse, R21, R20 ;  /* 0x00000015c7097223 */ /* 0x050fe20000010114 */
[----:B------:R-:W-:Y:S01]  /*b540*/  HMMA.16816.F32.BF16 R56, R12, R10, R56 ;  /* 0x0000000a0c38723c */ /* 0x000fe20000041838 */
[----:B------:R-:W-:Y:S01]  /*b550*/  FFMA.FTZ R169, -R199, R169, R22 ;  /* 0x000000a9c7a97223 */ /* 0x000fe20000010116 */
[----:B------:R-:W-:Y:S01]  /*b560*/  FSEL R167, R167, -INF , !P4 ;  /* 0xff800000a7a77808 */ /* 0x000fe20006000000 */
[----:B------:R-:W2:Y:S01]  /*b570*/  LDSM.16.M88.4 R20, [R178+0x5000] ;  /* 0x00500000b214783b */ /* 0x000ea20000000200 */
[----:B------:R-:W3:Y:S01]  /*b580*/  MUFU.TANH R8, R8 ;  /* 0x0000000800087308 */ /* 0x000ee20000002400 */
[----:B------:R-:W-:Y:S02]  /*b590*/  FSEL R9, R9, -INF , P6 ;  /* 0xff80000009097808 */ /* 0x000fe40003000000 */
[----:B------:R-:W-:Y:S02]  /*b5a0*/  FSEL R169, R169, -INF , P3 ;  /* 0xff800000a9a97808 */ /* 0x000fe40001800000 */
[----:B------:R-:W-:Y:S01]  /*b5b0*/  FSEL R157, R9, -INF , !P2 ;  /* 0xff800000099d7808 */ /* 0x000fe20005000000 */
[-C--:B------:R-:W-:Y:S01]  /*b5c0*/  FMUL.FTZ R60, R60, R195.reuse ;  /* 0x000000c33c3c7220 */ /* 0x080fe20000410000 */
[----:B------:R-:W-:Y:S01]  /*b5d0*/  I2FP.F32.S32 R9, R154 ;  /* 0x0000009a00097245 */ /* 0x000fe20000201400 */
[----:B------:R-:W-:Y:S01]  /*b5e0*/  FMUL.FTZ R62, R62, R195 ;  /* 0x000000c33e3e7220 */ /* 0x000fe20000410000 */
[----:B-1----:R-:W-:Y:S01]  /*b5f0*/  FFMA.FTZ R67, -R199, R65, R64 ;  /* 0x00000041c7437223 */ /* 0x002fe20000010140 */
[----:B------:R-:W-:Y:S01]  /*b600*/  ISETP.GE.AND P4, PT, R66, R211, PT ;  /* 0x000000d34200720c */ /* 0x000fe20003f86270 */
[----:B------:R-:W-:Y:S01]  /*b610*/  VIADD R65, R172, 0xffffffd0 ;  /* 0xffffffd0ac417836 */ /* 0x000fe20000000000 */
[----:B------:R-:W-:-:S02]  /*b620*/  ISETP.GE.AND P6, PT, R66, R210, PT ;  /* 0x000000d24200720c */ /* 0x000fc40003fc6270 */
[C---:B------:R-:W-:Y:S01]  /*b630*/  ISETP.GE.AND P2, PT, R66.reuse, R208, PT ;  /* 0x000000d04200720c */ /* 0x040fe20003f46270 */
[----:B------:R-:W-:Y:S01]  /*b640*/  MUFU.TANH R62, R62 ;  /* 0x0000003e003e7308 */ /* 0x000fe20000002400 */
[----:B------:R-:W-:Y:S01]  /*b650*/  ISETP.GE.AND P3, PT, R66, R209, PT ;  /* 0x000000d14200720c */ /* 0x000fe20003f66270 */
[----:B------:R-:W-:Y:S01]  /*b660*/  FMUL.FTZ R58, R58, R195 ;  /* 0x000000c33a3a7220 */ /* 0x000fe20000410000 */
[----:B---3--:R-:W-:Y:S01]  /*b670*/  FFMA.FTZ R64, -R199, R9, R8 ;  /* 0x00000009c7407223 */ /* 0x008fe20000010108 */
[----:B------:R-:W-:Y:S01]  /*b680*/  FSEL R67, R67, -INF , P4 ;  /* 0xff80000043437808 */ /* 0x000fe20002000000 */
[----:B------:R-:W1:Y:S01]  /*b690*/  LDSM.16.M88.4 R8, [R177+0x5000] ;  /* 0x00500000b108783b */ /* 0x000e620000000200 */
[----:B------:R-:W-:Y:S01]  /*b6a0*/  FSEL R169, R169, -INF , !P5 ;  /* 0xff800000a9a97808 */ /* 0x000fe20006800000 */
[----:B------:R-:W-:Y:S01]  /*b6b0*/  FMUL.FTZ R57, R57, R195 ;  /* 0x000000c339397220 */ /* 0x000fe20000410000 */
[----:B------:R3:W4:Y:S01]  /*b6c0*/  MUFU.TANH R66, R60 ;  /* 0x0000003c00427308 */ /* 0x0007220000002400 */
[----:B------:R-:W-:Y:S01]  /*b6d0*/  FSEL R161, R67, -INF , !P6 ;  /* 0xff80000043a17808 */ /* 0x000fe20007000000 */
[----:B------:R-:W-:-:S04]  /*b6e0*/  DEPBAR.LE SB0, 0x0 ;  /* 0x000080000000791a */ /* 0x000fc80000000000 */
[----:B------:R-:W-:Y:S02]  /*b6f0*/  I2FP.F32.S32 R67, R152 ;  /* 0x0000009800437245 */ /* 0x000fe40000201400 */
[C---:B------:R-:W-:Y:S01]  /*b700*/  ISETP.GE.AND P5, PT, R65.reuse, R211, PT ;  /* 0x000000d34100720c */ /* 0x040fe20003fa6270 */
[----:B------:R-:W-:Y:S01]  /*b710*/  MUFU.TANH R58, R58 ;  /* 0x0000003a003a7308 */ /* 0x000fe20000002400 */
[----:B------:R-:W-:Y:S02]  /*b720*/  FSEL R64, R64, -INF , P3 ;  /* 0xff80000040407808 */ /* 0x000fe40001800000 */
[C---:B------:R-:W-:Y:S02]  /*b730*/  ISETP.GE.AND P4, PT, R65.reuse, R210, PT ;  /* 0x000000d24100720c */ /* 0x040fe40003f86270 */
[C---:B------:R-:W-:Y:S01]  /*b740*/  ISETP.GE.AND P6, PT, R65.reuse, R208, PT ;  /* 0x000000d04100720c */ /* 0x040fe20003fc6270 */
[C---:B--2---:R-:W-:Y:S01]  /*b750*/  HMMA.16816.F32.BF16 R52, R40.reuse, R20, R52 ;  /* 0x000000142834723c */ /* 0x044fe20000041834 */
[----:B------:R-:W-:Y:S01]  /*b760*/  ISETP.GE.AND P3, PT, R65, R209, PT ;  /* 0x000000d14100720c */ /* 0x000fe20003f66270 */
[----:B---3--:R-:W-:Y:S01]  /*b770*/  FMUL.FTZ R60, R61, R195 ;  /* 0x000000c33d3c7220 */ /* 0x008fe20000410000 */
[----:B------:R-:W-:Y:S01]  /*b780*/  I2FP.F32.S32 R61, R151 ;  /* 0x00000097003d7245 */ /* 0x000fe20000201400 */
[----:B----4-:R-:W-:Y:S01]  /*b790*/  FFMA.FTZ R66, -R199, R67, R66 ;  /* 0x00000043c7427223 */ /* 0x010fe20000010142 */
[----:B------:R-:W-:Y:S01]  /*b7a0*/  FMUL.FTZ R65, R63, R195 ;  /* 0x000000c33f417220 */ /* 0x000fe20000410000 */
[----:B------:R-:W-:Y:S01]  /*b7b0*/  VIADD R20, R172, 0xffffffd1 ;  /* 0xffffffd1ac147836 */ /* 0x000fe20000000000 */
[----:B------:R-:W-:Y:S01]  /*b7c0*/  FSEL R165, R64, -INF , !P2 ;  /* 0xff80000040a57808 */ /* 0x000fe20005000000 */
[----:B------:R-:W2:Y:S01]  /*b7d0*/  MUFU.TANH R60, R60 ;  /* 0x0000003c003c7308 */ /* 0x000ea20000002400 */
[----:B------:R-:W-:Y:S01]  /*b7e0*/  FFMA.FTZ R63, -R199, R61, R62 ;  /* 0x0000003dc73f7223 */ /* 0x000fe2000001013e */
[----:B------:R-:W-:Y:S01]  /*b7f0*/  FSEL R66, R66, -INF , P5 ;  /* 0xff80000042427808 */ /* 0x000fe20002800000 */
[----:B------:R-:W-:Y:S01]  /*b800*/  FMUL.FTZ R64, R56, R195 ;  /* 0x000000c338407220 */ /* 0x000fe20000410000 */
[----:B------:R-:W-:Y:S01]  /*b810*/  IMAD.MOV.U32 R61, RZ, RZ, R135 ;  /* 0x000000ffff3d7224 */ /* 0x000fe200078e0087 */
[----:B------:R-:W-:Y:S01]  /*b820*/  I2FP.F32.S32 R21, R149 ;  /* 0x0000009500157245 */ /* 0x000fe20000201400 */
[----:B------:R-:W-:Y:S01]  /*b830*/  HMMA.16816.F32.BF16 R48, R40, R22, R48 ;  /* 0x000000162830723c */ /* 0x000fe20000041830 */
[----:B------:R-:W-:Y:S01]  /*b840*/  FSEL R135, R66, -INF , !P4 ;  /* 0xff80000042877808 */ /* 0x000fe20006000000 */
[----:B------:R-:W3:Y:S01]  /*b850*/  MUFU.TANH R62, R65 ;  /* 0x00000041003e7308 */ /* 0x000ee20000002400 */
[----:B------:R-:W-:Y:S01]  /*b860*/  FSEL R56, R63, -INF , P3 ;  /* 0xff8000003f387808 */ /* 0x000fe20001800000 */
[----:B------:R-:W-:Y:S01]  /*b870*/  FMUL.FTZ R22, R59, R195 ;  /* 0x000000c33b167220 */ /* 0x000fe20000410000 */
[----:B------:R-:W-:-:S02]  /*b880*/  ISETP.GE.AND P2, PT, R20, R211, PT ;  /* 0x000000d31400720c */ /* 0x000fc40003f46270 */
[C---:B------:R-:W-:Y:S01]  /*b890*/  ISETP.GE.AND P5, PT, R20.reuse, R210, PT ;  /* 0x000000d21400720c */ /* 0x040fe20003fa6270 */
[----:B-1----:R-:W-:Y:S01]  /*b8a0*/  HMMA.16816.F32.BF16 R52, R12, R8, R52 ;  /* 0x000000080c34723c */ /* 0x002fe20000041834 */
[C---:B------:R-:W-:Y:S01]  /*b8b0*/  ISETP.GE.AND P4, PT, R20.reuse, R208, PT ;  /* 0x000000d01400720c */ /* 0x040fe20003f86270 */
[----:B------:R-:W-:Y:S01]  /*b8c0*/  IMAD.MOV.U32 R9, RZ, RZ, R139 ;  /* 0x000000ffff097224 */ /* 0x000fe200078e008b */
[----:B------:R-:W-:Y:S01]  /*b8d0*/  ISETP.GE.AND P3, PT, R20, R209, PT ;  /* 0x000000d11400720c */ /* 0x000fe20003f66270 */
[----:B--2---:R-:W-:Y:S01]  /*b8e0*/  FFMA.FTZ R21, -R199, R21, R60 ;  /* 0x00000015c7157223 */ /* 0x004fe2000001013c */
[----:B------:R-:W1:Y:S01]  /*b8f0*/  MUFU.TANH R20, R64 ;  /* 0x0000004000147308 */ /* 0x000e620000002400 */
[----:B------:R-:W-:Y:S01]  /*b900*/  IABS R8, R143 ;  /* 0x0000008f00087213 */ /* 0x000fe20000000000 */
[----:B------:R-:W-:Y:S01]  /*b910*/  VIADD R60, R172, 0xffffffd8 ;  /* 0xffffffd8ac3c7836 */ /* 0x000fe20000000000 */
[----:B------:R-:W-:Y:S02]  /*b920*/  I2FP.F32.S32 R61, R61 ;  /* 0x0000003d003d7245 */ /* 0x000fe40000201400 */
[----:B------:R-:W-:-:S02]  /*b930*/  FSEL R21, R21, -INF , P2 ;  /* 0xff80000015157808 */ /* 0x000fc40001000000 */
[----:B------:R-:W-:Y:S01]  /*b940*/  I2FP.F32.S32 R9, R9 ;  /* 0x0000000900097245 */ /* 0x000fe20000201400 */
[----:B---3--:R-:W-:Y:S01]  /*b950*/  FFMA.FTZ R61, -R199, R61, R62 ;  /* 0x0000003dc73d7223 */ /* 0x008fe2000001013e */
[----:B------:R-:W-:Y:S01]  /*b960*/  FSEL R139, R21, -INF , !P5 ;  /* 0xff800000158b7808 */ /* 0x000fe20006800000 */
[----:B------:R-:W-:Y:S01]  /*b970*/  MUFU.TANH R22, R22 ;  /* 0x0000001600167308 */ /* 0x000fe20000002400 */
[----:B------:R-:W-:Y:S01]  /*b980*/  I2FP.F32.S32 R21, R8 ;  /* 0x0000000800157245 */ /* 0x000fe20000201400 */
[----:B------:R-:W-:Y:S01]  /*b990*/  FFMA.FTZ R58, -R199, R9, R58 ;  /* 0x00000009c73a7223 */ /* 0x000fe2000001013a */
[----:B------:R-:W-:Y:S01]  /*b9a0*/  FSEL R143, R56, -INF , !P6 ;  /* 0xff800000388f7808 */ /* 0x000fe20007000000 */
[----:B------:R-:W-:Y:S01]  /*b9b0*/  FMUL.FTZ R52, R52, R195 ;  /* 0x000000c334347220 */ /* 0x000fe20000410000 */
[C---:B------:R-:W-:Y:S01]  /*b9c0*/  ISETP.GE.AND P6, PT, R60.reuse, R211, PT ;  /* 0x000000d33c00720c */ /* 0x040fe20003fc6270 */
[----:B------:R-:W-:Y:S01]  /*b9d0*/  HMMA.16816.F32.BF16 R48, R12, R10, R48 ;  /* 0x0000000a0c30723c */ /* 0x000fe20000041830 */
[----:B------:R-:W-:Y:S01]  /*b9e0*/  FSEL R61, R61, -INF , P3 ;  /* 0xff8000003d3d7808 */ /* 0x000fe20001800000 */
[----:B------:R-:W2:Y:S01]  /*b9f0*/  MUFU.TANH R8, R57 ;  /* 0x0000003900087308 */ /* 0x000ea20000002400 */
[----:B-1----:R-:W-:Y:S01]  /*ba00*/  FFMA.FTZ R21, -R199, R21, R20 ;  /* 0x00000015c7157223 */ /* 0x002fe20000010114 */
[----:B------:R-:W-:Y:S01]  /*ba10*/  ISETP.GE.AND P2, PT, R60, R210, PT ;  /* 0x000000d23c00720c */ /* 0x000fe20003f46270 */
[----:B------:R-:W-:Y:S01]  /*ba20*/  VIADD R20, R172, 0xffffffd9 ;  /* 0xffffffd9ac147836 */ /* 0x000fe20000000000 */
[----:B------:R-:W-:Y:S01]  /*ba30*/  ISETP.GE.AND P3, PT, R60, R209, PT ;  /* 0x000000d13c00720c */ /* 0x000fe20003f66270 */
[-C--:B------:R-:W-:Y:S01]  /*ba40*/  FMUL.FTZ R10, R54, R195.reuse ;  /* 0x000000c3360a7220 */ /* 0x080fe20000410000 */
[----:B------:R-:W-:Y:S01]  /*ba50*/  FSEL R9, R21, -INF , P6 ;  /* 0xff80000015097808 */ /* 0x000fe20003000000 */
[----:B------:R-:W-:Y:S01]  /*ba60*/  IMAD.MOV.U32 R21, RZ, RZ, R141 ;  /* 0x000000ffff157224 */ /* 0x000fe200078e008d */
[----:B------:R-:W-:Y:S01]  /*ba70*/  FSEL R149, R61, -INF , !P4 ;  /* 0xff8000003d957808 */ /* 0x000fe20006000000 */
[-C--:B------:R-:W-:Y:S01]  /*ba80*/  FMUL.FTZ R53, R53, R195.reuse ;  /* 0x000000c335357220 */ /* 0x080fe20000410000 */
[----:B------:R-:W-:Y:S01]  /*ba90*/  FSEL R141, R9, -INF , !P2 ;  /* 0xff800000098d7808 */ /* 0x000fe20005000000 */
[----:B------:R-:W-:Y:S01]  /*baa0*/  MUFU.TANH R10, R10 ;  /* 0x0000000a000a7308 */ /* 0x000fe20000002400 */
[----:B------:R-:W-:Y:S01]  /*bab0*/  FSEL R151, R58, -INF , P3 ;  /* 0xff8000003a977808 */ /* 0x000fe20001800000 */
[----:B------:R-:W-:Y:S01]  /*bac0*/  FMUL.FTZ R55, R55, R195 ;  /* 0x000000c337377220 */ /* 0x000fe20000410000 */
[----:B------:R-:W-:-:S02]  /*bad0*/  ISETP.GE.AND P4, PT, R20, R211, PT ;  /* 0x000000d31400720c */ /* 0x000fc40003f86270 */
[C---:B------:R-:W-:Y:S01]  /*bae0*/  ISETP.GE.AND P6, PT, R20.reuse, R210, PT ;  /* 0x000000d21400720c */ /* 0x040fe20003fc6270 */
[-C--:B------:R-:W-:Y:S01]  /*baf0*/  FMUL.FTZ R49, R49, R195.reuse ;  /* 0x000000c331317220 */ /* 0x080fe20000410000 */
[----:B------:R-:W-:Y:S01]  /*bb00*/  ISETP.GE.AND P2, PT, R20, R208, PT ;  /* 0x000000d01400720c */ /* 0x000fe20003f46270 */
[-C--:B------:R-:W-:Y:S01]  /*bb10*/  FMUL.FTZ R50, R50, R195.reuse ;  /* 0x000000c332327220 */ /* 0x080fe20000410000 */
[----:B------:R-:W-:Y:S01]  /*bb20*/  I2FP.F32.S32 R9, R146 ;  /* 0x0000009200097245 */ /* 0x000fe20000201400 */
[----:B------:R-:W-:Y:S01]  /*bb30*/  FMUL.FTZ R51, R51, R195 ;  /* 0x000000c333337220 */ /* 0x000fe20000410000 */
[----:B------:R-:W-:Y:S02]  /*bb40*/  ISETP.GE.AND P3, PT, R20, R209, PT ;  /* 0x000000d11400720c */ /* 0x000fe40003f66270 */
[----:B------:R-:W1:Y:S01]  /*bb50*/  MUFU.TANH R20, R52 ;  /* 0x0000003400147308 */ /* 0x000e620000002400 */
[----:B------:R-:W-:Y:S01]  /*bb60*/  I2FP.F32.S32 R21, R21 ;  /* 0x0000001500157245 */ /* 0x000fe20000201400 */
[C---:B--2---:R-:W-:Y:S01]  /*bb70*/  FFMA.FTZ R9, -R199.reuse, R9, R8 ;  /* 0x00000009c7097223 */ /* 0x044fe20000010108 */
[----:B------:R-:W-:Y:S01]  /*bb80*/  ISETP.GE.AND P5, PT, R60, R208, PT ;  /* 0x000000d03c00720c */ /* 0x000fe20003fa6270 */
[----:B------:R-:W-:Y:S01]  /*bb90*/  VIADD R8, R172, 0xffffffe0 ;  /* 0xffffffe0ac087836 */ /* 0x000fe20000000000 */
[----:B------:R-:W-:Y:S01]  /*bba0*/  IABS R11, R145 ;  /* 0x00000091000b7213 */ /* 0x000fe20000000000 */
[----:B------:R-:W-:Y:S01]  /*bbb0*/  FFMA.FTZ R21, -R199, R21, R22 ;  /* 0x00000015c7157223 */ /* 0x000fe20000010116 */
[----:B------:R-:W-:Y:S01]  /*bbc0*/  FSEL R9, R9, -INF , P4 ;  /* 0xff80000009097808 */ /* 0x000fe20002000000 */
[----:B------:R-:W-:Y:S01]  /*bbd0*/  MUFU.TANH R50, R50 ;  /* 0x0000003200327308 */ /* 0x000fe20000002400 */
[----:B------:R-:W-:-:S02]  /*bbe0*/  FSEL R151, R151, -INF , !P5 ;  /* 0xff80000097977808 */ /* 0x000fc40006800000 */
[----:B------:R-:W-:Y:S02]  /*bbf0*/  FSEL R145, R9, -INF , !P6 ;  /* 0xff80000009917808 */ /* 0x000fe40007000000 */
[----:B------:R-:W-:Y:S01]  /*bc00*/  FSEL R155, R21, -INF , P3 ;  /* 0xff800000159b7808 */ /* 0x000fe20001800000 */
[----:B------:R-:W-:Y:S01]  /*bc10*/  VIADD R21, R172, 0xffffffe1 ;  /* 0xffffffe1ac157836 */ /* 0x000fe20000000000 */
[----:B------:R-:W-:Y:S01]  /*bc20*/  I2FP.F32.S32 R11, R11 ;  /* 0x0000000b000b7245 */ /* 0x000fe20000201400 */
[----:B------:R-:W2:Y:S01]  /*bc30*/  MUFU.TANH R12, R51 ;  /* 0x00000033000c7308 */ /* 0x000ea20000002400 */
[C---:B------:R-:W-:Y:S02]  /*bc40*/  ISETP.GE.AND P5, PT, R8.reuse, R211, PT ;  /* 0x000000d30800720c */ /* 0x040fe40003fa6270 */
[C---:B------:R-:W-:Y:S01]  /*bc50*/  ISETP.GE.AND P4, PT, R8.reuse, R210, PT ;  /* 0x000000d20800720c */ /* 0x040fe20003f86270 */
[----:B-1----:R-:W-:Y:S01]  /*bc60*/  FFMA.FTZ R11, -R199, R11, R20 ;  /* 0x0000000bc70b7223 */ /* 0x002fe20000010114 */
[----:B------:R-:W-:-:S02]  /*bc70*/  ISETP.GE.AND P6, PT, R8, R208, PT ;  /* 0x000000d00800720c */ /* 0x000fc40003fc6270 */
[----:B------:R-:W-:Y:S01]  /*bc80*/  ISETP.GE.AND P3, PT, R8, R209, PT ;  /* 0x000000d10800720c */ /* 0x000fe20003f66270 */
[----:B------:R-:W1:Y:S01]  /*bc90*/  MUFU.TANH R20, R55 ;  /* 0x0000003700147308 */ /* 0x000e620000002400 */
[----:B------:R-:W-:Y:S02]  /*bca0*/  I2FP.F32.S32 R9, R144 ;  /* 0x0000009000097245 */ /* 0x000fe40000201400 */
[----:B------:R-:W-:Y:S02]  /*bcb0*/  FSEL R11, R11, -INF , P5 ;  /* 0xff8000000b0b7808 */ /* 0x000fe40002800000 */
[----:B------:R-:W-:Y:S01]  /*bcc0*/  FSEL R155, R155, -INF , !P2 ;  /* 0xff8000009b9b7808 */ /* 0x000fe20005000000 */
[----:B------:R-:W-:Y:S01]  /*bcd0*/  FFMA.FTZ R131, -R199, R9, R10 ;  /* 0x00000009c7837223 */ /* 0x000fe2000001010a */
[----:B------:R-:W-:Y:S01]  /*bce0*/  FMUL.FTZ R10, R48, R195 ;  /* 0x000000c3300a7220 */ /* 0x000fe20000410000 */
[----:B------:R-:W3:Y:S01]  /*bcf0*/  MUFU.TANH R8, R53 ;  /* 0x0000003500087308 */ /* 0x000ee20000002400 */
[----:B------:R-:W-:Y:S01]  /*bd00*/  FSEL R119, R11, -INF , !P4 ;  /* 0xff8000000b777808 */ /* 0x000fe20006000000 */
[----:B--2---:R-:W-:Y:S01]  /*bd10*/  FFMA.FTZ R12, -R199, R31, R12 ;  /* 0x0000001fc70c7223 */ /* 0x004fe2000001010c */
[----:B------:R-:W-:-:S02]  /*bd20*/  I2FP.F32.S32 R11, R142 ;  /* 0x0000008e000b7245 */ /* 0x000fc40000201400 */
[C---:B------:R-:W-:Y:S02]  /*bd30*/  ISETP.GE.AND P2, PT, R21.reuse, R211, PT ;  /* 0x000000d31500720c */ /* 0x040fe40003f46270 */
[----:B------:R-:W-:Y:S01]  /*bd40*/  ISETP.GE.AND P5, PT, R21, R210, PT ;  /* 0x000000d21500720c */ /* 0x000fe20003fa6270 */
[----:B------:R-:W2:Y:S01]  /*bd50*/  MUFU.TANH R10, R10 ;  /* 0x0000000a000a7308 */ /* 0x000ea20000002400 */
[----:B------:R-:W-:Y:S02]  /*bd60*/  I2FP.F32.S32 R9, R140 ;  /* 0x0000008c00097245 */ /* 0x000fe40000201400 */
[----:B------:R-:W-:Y:S02]  /*bd70*/  FSEL R131, R131, -INF , P3 ;  /* 0xff80000083837808 */ /* 0x000fe40001800000 */
[----:B------:R-:W-:Y:S01]  /*bd80*/  ISETP.GE.AND P3, PT, R21, R209, PT ;  /* 0x000000d11500720c */ /* 0x000fe20003f66270 */
[----:B-1----:R-:W-:Y:S01]  /*bd90*/  FFMA.FTZ R9, -R199, R9, R20 ;  /* 0x00000009c7097223 */ /* 0x002fe20000010114 */
[----:B------:R-:W-:-:S02]  /*bda0*/  FSEL R131, R131, -INF , !P6 ;  /* 0xff80000083837808 */ /* 0x000fc40007000000 */
[----:B------:R-:W-:Y:S01]  /*bdb0*/  ISETP.GE.AND P6, PT, R4, R211, PT ;  /* 0x000000d30400720c */ /* 0x000fe20003fc6270 */
[----:B---3--:R-:W-:Y:S01]  /*bdc0*/  FFMA.FTZ R8, -R199, R11, R8 ;  /* 0x0000000bc7087223 */ /* 0x008fe20000010108 */
[----:B------:R-:W-:Y:S02]  /*bdd0*/  IABS R11, R137 ;  /* 0x00000089000b7213 */ /* 0x000fe40000000000 */
[----:B------:R-:W-:Y:S02]  /*bde0*/  FSEL R9, R9, -INF , P3 ;  /* 0xff80000009097808 */ /* 0x000fe40001800000 */
[----:B------:R-:W-:Y:S02]  /*bdf0*/  FSEL R8, R8, -INF , P2 ;  /* 0xff80000008087808 */ /* 0x000fe40001000000 */
[----:B------:R-:W-:Y:S01]  /*be00*/  ISETP.GE.AND P2, PT, R4, R210, PT ;  /* 0x000000d20400720c */ /* 0x000fe20003f46270 */
[----:B--2---:R-:W-:Y:S01]  /*be10*/  FFMA.FTZ R10, -R199, R138, R10 ;  /* 0x0000008ac70a7223 */ /* 0x004fe2000001010a */
[----:B------:R-:W-:-:S02]  /*be20*/  FSEL R125, R8, -INF , !P5 ;  /* 0xff800000087d7808 */ /* 0x000fc40006800000 */
[----:B------:R-:W1:Y:S01]  /*be30*/  MUFU.TANH R8, R49 ;  /* 0x0000003100087308 */ /* 0x000e620000002400 */
[-C--:B------:R-:W-:Y:S02]  /*be40*/  ISETP.GE.AND P5, PT, R4, R208.reuse, PT ;  /* 0x000000d00400720c */ /* 0x080fe40003fa6270 */
[----:B------:R-:W-:Y:S02]  /*be50*/  FSEL R10, R10, -INF , P6 ;  /* 0xff8000000a0a7808 */ /* 0x000fe40003000000 */
[----:B------:R-:W-:Y:S01]  /*be60*/  ISETP.GE.AND P3, PT, R4, R209, PT ;  /* 0x000000d10400720c */ /* 0x000fe20003f66270 */
[----:B------:R-:W-:Y:S01]  /*be70*/  VIADD R4, R172, 0xffffffe9 ;  /* 0xffffffe9ac047836 */ /* 0x000fe20000000000 */
[----:B------:R-:W-:Y:S02]  /*be80*/  I2FP.F32.S32 R11, R11 ;  /* 0x0000000b000b7245 */ /* 0x000fe40000201400 */
[----:B------:R-:W-:Y:S02]  /*be90*/  ISETP.GE.AND P4, PT, R21, R208, PT ;  /* 0x000000d01500720c */ /* 0x000fe40003f86270 */
[----:B------:R-:W-:Y:S01]  /*bea0*/  FSEL R127, R10, -INF , !P2 ;  /* 0xff8000000a7f7808 */ /* 0x000fe20005000000 */
[----:B------:R-:W-:Y:S01]  /*beb0*/  FMUL.FTZ R10, R46, R195 ;  /* 0x000000c32e0a7220 */ /* 0x000fe20000410000 */
[----:B------:R-:W-:-:S02]  /*bec0*/  IABS R136, R136 ;  /* 0x0000008800887213 */ /* 0x000fc40000000000 */
[----:B------:R-:W-:Y:S02]  /*bed0*/  FSEL R137, R9, -INF , !P4 ;  /* 0xff80000009897808 */ /* 0x000fe40006000000 */
[C---:B------:R-:W-:Y:S01]  /*bee0*/  ISETP.GE.AND P4, PT, R4.reuse, R211, PT ;  /* 0x000000d30400720c */ /* 0x040fe20003f86270 */
[C---:B-1----:R-:W-:Y:S01]  /*bef0*/  FFMA.FTZ R8, -R199.reuse, R11, R8 ;  /* 0x0000000bc7087223 */ /* 0x042fe20000010108 */
[----:B------:R-:W-:Y:S01]  /*bf00*/  I2FP.F32.S32 R5, R136 ;  /* 0x0000008800057245 */ /* 0x000fe20000201400 */
[----:B------:R-:W1:Y:S01]  /*bf10*/  MUFU.TANH R10, R10 ;  /* 0x0000000a000a7308 */ /* 0x000e620000002400 */
[----:B------:R-:W-:Y:S01]  /*bf20*/  BAR.SYNC.DEFER_BLOCKING 0x0 ;  /* 0x0000000000007b1d */ /* 0x000fe20000010000 */
[----:B------:R-:W-:Y:S02]  /*bf30*/  ISETP.GE.AND P6, PT, R4, R210, PT ;  /* 0x000000d20400720c */ /* 0x000fe40003fc6270 */
[----:B------:R-:W-:Y:S01]  /*bf40*/  FSEL R8, R8, -INF , P4 ;  /* 0xff80000008087808 */ /* 0x000fe20002000000 */
[----:B------:R-:W-:Y:S01]  /*bf50*/  FFMA.FTZ R5, -R199, R5, R50 ;  /* 0x00000005c7057223 */ /* 0x000fe20000010132 */
[----:B------:R-:W-:-:S02]  /*bf60*/  ISETP.GE.AND P2, PT, R4, R208, PT ;  /* 0x000000d00400720c */ /* 0x000fc40003f46270 */
[----:B------:R-:W-:Y:S02]  /*bf70*/  FSEL R123, R8, -INF , !P6 ;  /* 0xff800000087b7808 */ /* 0x000fe40007000000 */
[----:B------:R-:W2:Y:S01]  /*bf80*/  MUFU.TANH R8, R45 ;  /* 0x0000002d00087308 */ /* 0x000ea20000002400 */
[----:B------:R-:W-:Y:S02]  /*bf90*/  FSEL R5, R5, -INF , P3 ;  /* 0xff80000005057808 */ /* 0x000fe40001800000 */
[----:B------:R-:W-:Y:S01]  /*bfa0*/  ISETP.GE.AND P3, PT, R4, R209, PT ;  /* 0x000000d10400720c */ /* 0x000fe20003f66270 */
[----:B------:R-:W-:Y:S01]  /*bfb0*/  VIADD R4, R172, 0xfffffff0 ;  /* 0xfffffff0ac047836 */ /* 0x000fe20000000000 */
[----:B------:R-:W-:Y:S02]  /*bfc0*/  FSEL R129, R5, -INF , !P5 ;  /* 0xff80000005817808 */ /* 0x000fe40006800000 */
[----:B------:R-:W-:Y:S02]  /*bfd0*/  I2FP.F32.S32 R5, R30 ;  /* 0x0000001e00057245 */ /* 0x000fe40000201400 */
[----:B------:R-:W-:-:S02]  /*bfe0*/  IABS R19, R19 ;  /* 0x0000001300137213 */ /* 0x000fc40000000000 */
[----:B------:R-:W-:Y:S01]  /*bff0*/  FSEL R12, R12, -INF , P3 ;  /* 0xff8000000c0c7808 */ /* 0x000fe20001800000 */
[----:B-1----:R-:W-:Y:S01]  /*c000*/  FFMA.FTZ R5, -R199, R5, R10 ;  /* 0x00000005c7057223 */ /* 0x002fe2000001010a */
[C---:B------:R-:W-:Y:S01]  /*c010*/  ISETP.GE.AND P4, PT, R4.reuse, R211, PT ;  /* 0x000000d30400720c */ /* 0x040fe20003f86270 */
[----:B------:R-:W1:Y:S01]  /*c020*/  MUFU.TANH R10, R47 ;  /* 0x0000002f000a7308 */ /* 0x000e620000002400 */
[C---:B------:R-:W-:Y:S02]  /*c030*/  ISETP.GE.AND P5, PT, R4.reuse, R210, PT ;  /* 0x000000d20400720c */ /* 0x040fe40003fa6270 */
[C---:B------:R-:W-:Y:S02]  /*c040*/  ISETP.GE.AND P6, PT, R4.reuse, R208, PT ;  /* 0x000000d00400720c */ /* 0x040fe40003fc6270 */
[----:B------:R-:W-:Y:S01]  /*c050*/  ISETP.GE.AND P3, PT, R4, R209, PT ;  /* 0x000000d10400720c */ /* 0x000fe20003f66270 */
[C---:B------:R-:W-:Y:S01]  /*c060*/  VIADD R4, R172.reuse, 0xfffffff1 ;  /* 0xfffffff1ac047836 */ /* 0x040fe20000000000 */
[----:B------:R-:W-:Y:S01]  /*c070*/  I2FP.F32.S32 R19, R19 ;  /* 0x0000001300137245 */ /* 0x000fe20000201400 */
[----:B------:R-:W-:Y:S01]  /*c080*/  VIADD R172, R172, 0xfffffff8 ;  /* 0xfffffff8acac7836 */ /* 0x000fe20000000000 */
[----:B------:R-:W-:-:S02]  /*c090*/  IABS R17, R17 ;  /* 0x0000001100117213 */ /* 0x000fc40000000000 */
[----:B------:R-:W-:Y:S01]  /*c0a0*/  FSEL R121, R12, -INF , !P2 ;  /* 0xff8000000c797808 */ /* 0x000fe20005000000 */
[C---:B--2---:R-:W-:Y:S01]  /*c0b0*/  FFMA.FTZ R8, -R199.reuse, R19, R8 ;  /* 0x00000013c7087223 */ /* 0x044fe20000010108 */
[----:B------:R-:W-:Y:S02]  /*c0c0*/  I2FP.F32.S32 R17, R17 ;  /* 0x0000001100117245 */ /* 0x000fe40000201400 */
[----:B------:R-:W-:Y:S02]  /*c0d0*/  ISETP.GE.AND P2, PT, R4, R211, PT ;  /* 0x000000d30400720c */ /* 0x000fe40003f46270 */
[----:B------:R-:W-:Y:S01]  /*c0e0*/  IABS R134, R134 ;  /* 0x0000008600867213 */ /* 0x000fe20000000000 */
[C---:B------:R-:W-:Y:S01]  /*c0f0*/  FFMA.FTZ R16, -R199.reuse, R17, R16 ;  /* 0x00000011c7107223 */ /* 0x040fe20000010110 */
[----:B------:R-:W-:Y:S01]  /*c100*/  FSEL R8, R8, -INF , P2 ;  /* 0xff80000008087808 */ /* 0x000fe20001000000 */
[----:B-1----:R-:W-:Y:S01]  /*c110*/  FFMA.FTZ R7, -R199, R7, R10 ;  /* 0x00000007c7077223 */ /* 0x002fe2000001010a */
[----:B------:R-:W-:-:S02]  /*c120*/  I2FP.F32.S32 R134, R134 ;  /* 0x0000008600867245 */ /* 0x000fc40000201400 */
[----:B------:R-:W-:Y:S02]  /*c130*/  ISETP.GE.AND P2, PT, R172, R211, PT ;  /* 0x000000d3ac00720c */ /* 0x000fe40003f46270 */
[----:B------:R-:W-:Y:S01]  /*c140*/  FSEL R5, R5, -INF , P3 ;  /* 0xff80000005057808 */ /* 0x000fe20001800000 */
[----:B------:R-:W-:Y:S01]  /*c150*/  FFMA.FTZ R44, -R199, R134, R44 ;  /* 0x00000086c72c7223 */ /* 0x000fe2000001012c */
[----:B------:R-:W-:Y:S02]  /*c160*/  FSEL R16, R16, -INF , P2 ;  /* 0xff80000010107808 */ /* 0x000fe40001000000 */
[----:B------:R-:W-:Y:S02]  /*c170*/  ISETP.GT.AND P2, PT, R175, R192, PT ;  /* 0x000000c0af00720c */ /* 0x000fe40003f44270 */
[----:B------:R-:W-:Y:S02]  /*c180*/  ISETP.GE.AND P3, PT, R4, R209, PT ;  /* 0x000000d10400720c */ /* 0x000fe40003f66270 */
[----:B------:R-:W-:-:S02]  /*c190*/  FSEL R44, R44, -INF , P4 ;  /* 0xff8000002c2c7808 */ /* 0x000fc40002000000 */
[----:B------:R-:W-:Y:S02]  /*c1a0*/  ISETP.GE.AND P4, PT, R4, R210, PT ;  /* 0x000000d20400720c */ /* 0x000fe40003f86270 */
[----:B------:R-:W-:Y:S02]  /*c1b0*/  FSEL R7, R7, -INF , P3 ;  /* 0xff80000007077808 */ /* 0x000fe40001800000 */
[----:B------:R-:W-:Y:S02]  /*c1c0*/  ISETP.GE.AND P3, PT, R172, R209, PT ;  /* 0x000000d1ac00720c */ /* 0x000fe40003f66270 */
[----:B------:R-:W-:Y:S02]  /*c1d0*/  FSEL R105, R44, -INF , !P5 ;  /* 0xff8000002c697808 */ /* 0x000fe40006800000 */
[----:B------:R-:W-:Y:S02]  /*c1e0*/  FSEL R111, R5, -INF , !P6 ;  /* 0xff800000056f7808 */ /* 0x000fe40007000000 */
[----:B------:R-:W-:-:S02]  /*c1f0*/  FSEL R104, R8, -INF , !P4 ;  /* 0xff80000008687808 */ /* 0x000fc40006000000 */
[----:B------:R-:W-:Y:S02]  /*c200*/  ISETP.GE.AND P5, PT, R4, R208, PT ;  /* 0x000000d00400720c */ /* 0x000fe40003fa6270 */
[C---:B------:R-:W-:Y:S02]  /*c210*/  ISETP.GE.AND P6, PT, R172.reuse, R210, PT ;  /* 0x000000d2ac00720c */ /* 0x040fe40003fc6270 */
[----:B------:R-:W-:Y:S02]  /*c220*/  ISETP.GE.AND P4, PT, R172, R208, PT ;  /* 0x000000d0ac00720c */ /* 0x000fe40003f86270 */
[----:B------:R-:W-:Y:S02]  /*c230*/  FSEL R18, R18, -INF , P3 ;  /* 0xff80000012127808 */ /* 0x000fe40001800000 */
[----:B------:R-:W-:Y:S02]  /*c240*/  FSEL R109, R7, -INF , !P5 ;  /* 0xff800000076d7808 */ /* 0x000fe40006800000 */
[----:B------:R-:W-:-:S02]  /*c250*/  FSEL R67, R16, -INF , !P6 ;  /* 0xff80000010437808 */ /* 0x000fc40007000000 */
        /* <DEDUP_REMOVED lines=66> */
.L_x_14088:
        /* <DEDUP_REMOVED lines=8> */
.L_x_14089:
[----:B------:R-:W-:Y:S05]  /*c700*/  BSYNC.RECONVERGENT B0 ;  /* 0x0000000000007941 */ /* 0x000fea0003800200 */
.L_x_14087:
        /* <DEDUP_REMOVED lines=64> */
.L_x_14091:
[----:B------:R-:W-:Y:S05]  /*cb10*/  BSYNC.RECONVERGENT B0 ;  /* 0x0000000000007941 */ /* 0x000fea0003800200 */
.L_x_14090:
[----:B------:R-:W0:Y:S02]  /*cb20*/  LDGDEPBAR ;  /* 0x00000000000079af */ /* 0x000e240000000000 */
.L_x_14086:
[----:B------:R-:W-:Y:S05]  /*cb30*/  BSYNC.RECONVERGENT B1 ;  /* 0x0000000000017941 */ /* 0x000fea0003800200 */
.L_x_14085:
[----:B------:R-:W3:Y:S01]  /*cb40*/  LD.E R65, desc[UR4][R2.64+0xdc] ;  /* 0x0000dc0402417980 */ /* 0x000ee2000c101900 */
[----:B------:R-:W-:Y:S02]  /*cb50*/  FMNMX3.FTZ R5, R0, R26, R148, !PT ;  /* 0x0000001a00057276 */ /* 0x000fe40007810094 */
[----:B-1----:R-:W-:Y:S01]  /*cb60*/  FMNMX3.FTZ R7, R36, R25, R27, !PT ;  /* 0x0000001924077276 */ /* 0x002fe2000781001b */
[----:B------:R-:W-:Y:S01]  /*cb70*/  LDSM.16.MT88.4 R28, [R103+0x6000] ;  /* 0x00600000671c783b */ /* 0x000fe20000004200 */
[----:B------:R-:W-:-:S03]  /*cb80*/  FMNMX3.FTZ R4, R5, R130, R150, !PT ;  /* 0x0000008205047276 */ /* 0x000fc60007810096 */
[----:B------:R-:W-:Y:S01]  /*cb90*/  LDSM.16.MT88.4 R20, [R176+0x6000] ;  /* 0x00600000b014783b */ /* 0x000fe20000004200 */
[----:B------:R-:W-:Y:S02]  /*cba0*/  FMNMX3.FTZ R5, R4, R35, R251, !PT ;  /* 0x0000002304057276 */ /* 0x000fe400078100fb */
        /* <DEDUP_REMOVED lines=32> */
[----:B------:R-:W1:Y:S01]  /*cdb0*/  SHFL.BFLY PT, R7, R6, 0x2, 0x1f ;  /* 0x0c401f0006077f89 */ /* 0x000e6200000e0000 */
[----:B------:R-:W-:-:S05]  /*cdc0*/  FMNMX3.FTZ R4, R4, R67, R132, !PT ;  /* 0x0000004304047276 */ /* 0x000fca0007810084 */
[----:B------:R-:W4:Y:S01]  /*cdd0*/  SHFL.BFLY PT, R5, R4, 0x2, 0x1f ;  /* 0x0c401f0004057f89 */ /* 0x000f2200000e0000 */
[----:B-1----:R-:W-:-:S05]  /*cde0*/  FMNMX.FTZ R7, R6, R7, !PT ;  /* 0x0000000706077209 */ /* 0x002fca0007810000 */
[----:B------:R-:W1:Y:S01]  /*cdf0*/  SHFL.BFLY PT, R38, R7, 0x1, 0x1f ;  /* 0x0c201f0007267f89 */ /* 0x000e6200000e0000 */
[----:B----4-:R-:W-:-:S05]  /*ce00*/  FMNMX.FTZ R5, R4, R5, !PT ;  /* 0x0000000504057209 */ /* 0x010fca0007810000 */
[----:B------:R-:W4:Y:S01]  /*ce10*/  SHFL.BFLY PT, R64, R5, 0x1, 0x1f ;  /* 0x0c201f0005407f89 */ /* 0x000f2200000e0000 */
[----:B-1----:R-:W-:-:S04]  /*ce20*/  FMNMX.FTZ R38, R7, R38, !PT ;  /* 0x0000002607267209 */ /* 0x002fc80007810000 */
[C---:B------:R-:W-:Y:S02]  /*ce30*/  FSETP.NEU.FTZ.AND P0, PT, R38.reuse, -INF , PT ;  /* 0xff8000002600780b */ /* 0x040fe40003f1d000 */
[----:B----4-:R-:W-:Y:S02]  /*ce40*/  FMNMX.FTZ R64, R5, R64, !PT ;  /* 0x0000004005407209 */ /* 0x010fe40007810000 */
[----:B------:R-:W-:Y:S02]  /*ce50*/  FSEL R5, R38, RZ, P0 ;  /* 0x000000ff26057208 */ /* 0x000fe40000000000 */
[----:B------:R-:W-:-:S03]  /*ce60*/  FSETP.NEU.FTZ.AND P1, PT, R64, -INF , PT ;  /* 0xff8000004000780b */ /* 0x000fc60003f3d000 */
[----:B------:R-:W-:Y:S01]  /*ce70*/  FADD.FTZ R0, R0, -R5 ;  /* 0x8000000500007221 */ /* 0x000fe20000010000 */
[----:B------:R-:W-:-:S05]  /*ce80*/  FSEL R7, R64, RZ, P1 ;  /* 0x000000ff40077208 */ /* 0x000fca0000800000 */
[----:B------:R-:W-:Y:S01]  /*ce90*/  FADD.FTZ R4, R36, -R7 ;  /* 0x8000000724047221 */ /* 0x000fe20000010000 */
[----:B---3--:R-:W-:-:S03]  /*cea0*/  FMUL.FTZ R36, R65, R0 ;  /* 0x0000000041247220 */ /* 0x008fc60000410000 */
[C---:B------:R-:W-:Y:S01]  /*ceb0*/  FMUL.FTZ R116, R65.reuse, R4 ;  /* 0x0000000441747220 */ /* 0x040fe20000410000 */
[C---:B------:R-:W-:Y:S01]  /*cec0*/  FMUL.FTZ R66, R65.reuse, R38 ;  /* 0x0000002641427220 */ /* 0x040fe20000410000 */
[----:B------:R-:W-:Y:S01]  /*ced0*/  FMUL.FTZ R106, R65, R64 ;  /* 0x00000040416a7220 */ /* 0x000fe20000410000 */
[----:B------:R-:W1:Y:S03]  /*cee0*/  MUFU.EX2 R36, R36 ;  /* 0x0000002400247308 */ /* 0x000e660000000800 */
[----:B------:R-:W-:Y:S02]  /*cef0*/  FSEL R66, R66, RZ, P0 ;  /* 0x000000ff42427208 */ /* 0x000fe40000000000 */
[----:B------:R-:W-:Y:S01]  /*cf00*/  FSEL R106, R106, RZ, P1 ;  /* 0x000000ff6a6a7208 */ /* 0x000fe20000800000 */
[----:B------:R-:W3:Y:S01]  /*cf10*/  MUFU.EX2 R116, R116 ;  /* 0x0000007400747308 */ /* 0x000ee20000000800 */
        /* <DEDUP_REMOVED lines=10> */
[----:B-1----:R-:W-:Y:S01]  /*cfc0*/  FMUL.FTZ R26, R82, R36 ;  /* 0x00000024521a7220 */ /* 0x002fe20000410000 */
[-C--:B------:R-:W-:Y:S01]  /*cfd0*/  FFMA.FTZ R82, R32, R65.reuse, -R66 ;  /* 0x0000004120527223 */ /* 0x080fe20000010842 */
[-C--:B------:R-:W-:Y:S01]  /*cfe0*/  FFMA.FTZ R52, R33, R65.reuse, -R106 ;  /* 0x0000004121347223 */ /* 0x080fe2000001086a */
[----:B------:R-:W1:Y:S01]  /*cff0*/  MUFU.EX2 R110, R110 ;  /* 0x0000006e006e7308 */ /* 0x000e620000000800 */
[-C--:B---3--:R-:W-:Y:S01]  /*d000*/  FMUL.FTZ R24, R80, R116.reuse ;  /* 0x0000007450187220 */ /* 0x088fe20000410000 */
[----:B------:R-:W-:Y:S01]  /*d010*/  FMUL.FTZ R25, R81, R116 ;  /* 0x0000007451197220 */ /* 0x000fe20000410000 */
[-CC-:B------:R-:W-:Y:S01]  /*d020*/  FFMA.FTZ R80, R35, R65.reuse, -R66.reuse ;  /* 0x0000004123507223 */ /* 0x180fe20000010842 */
[----:B------:R-:W-:Y:S01]  /*d030*/  MUFU.EX2 R113, R113 ;  /* 0x0000007100717308 */ /* 0x000fe20000000800 */
[--C-:B------:R-:W-:Y:S01]  /*d040*/  FFMA.FTZ R81, R34, R65, -R66.reuse ;  /* 0x0000004122517223 */ /* 0x100fe20000010842 */
[-C--:B------:R-:W-:Y:S01]  /*d050*/  FMUL.FTZ R27, R83, R36.reuse ;  /* 0x00000024531b7220 */ /* 0x080fe20000410000 */
[----:B------:R-:W3:Y:S01]  /*d060*/  LDSM.16.MT88.4 R32, [R176+0x6800] ;  /* 0x00680000b020783b */ /* 0x000ee20000004200 */
[----:B------:R-:W4:Y:S01]  /*d070*/  MUFU.EX2 R108, R108 ;  /* 0x0000006c006c7308 */ /* 0x000f220000000800 */
[-C--:B------:R-:W-:Y:S01]  /*d080*/  FMUL.FTZ R78, R78, R36.reuse ;  /* 0x000000244e4e7220 */ /* 0x080fe20000410000 */
[----:B------:R-:W-:Y:S01]  /*d090*/  FMUL.FTZ R79, R79, R36 ;  /* 0x000000244f4f7220 */ /* 0x000fe20000410000 */
[-C--:B------:R-:W-:Y:S01]  /*d0a0*/  FMUL.FTZ R76, R76, R116.reuse ;  /* 0x000000744c4c7220 */ /* 0x080fe20000410000 */
[----:B------:R-:W-:Y:S01]  /*d0b0*/  MUFU.EX2 R117, R117 ;  /* 0x0000007500757308 */ /* 0x000fe20000000800 */
[----:B------:R-:W-:Y:S01]  /*d0c0*/  FMUL.FTZ R77, R77, R116 ;  /* 0x000000744d4d7220 */ /* 0x000fe20000410000 */
[----:B-1----:R-:W-:Y:S01]  /*d0d0*/  F2FP.BF16.F32.PACK_AB R5, R110, R112 ;  /* 0x000000706e05723e */ /* 0x002fe200000010ff */
[-C--:B------:R-:W-:Y:S01]  /*d0e0*/  FMUL.FTZ R18, R90, R36.reuse ;  /* 0x000000245a127220 */ /* 0x080fe20000410000 */
[----:B------:R-:W1:Y:S01]  /*d0f0*/  MUFU.EX2 R114, R114 ;  /* 0x0000007200727308 */ /* 0x000e620000000800 */
[----:B------:R-:W-:Y:S01]  /*d100*/  FMUL.FTZ R19, R91, R36 ;  /* 0x000000245b137220 */ /* 0x000fe20000410000 */
[-C--:B--2---:R-:W-:Y:S01]  /*d110*/  FMUL.FTZ R16, R88, R116.reuse ;  /* 0x0000007458107220 */ /* 0x084fe20000410000 */
[-C--:B------:R-:W-:Y:S01]  /*d120*/  FMUL.FTZ R17, R89, R116.reuse ;  /* 0x0000007459117220 */ /* 0x080fe20000410000 */
[----:B------:R-:W-:Y:S01]  /*d130*/  MUFU.EX2 R115, R115 ;  /* 0x0000007300737308 */ /* 0x000fe20000000800 */
[-C--:B------:R-:W-:Y:S01]  /*d140*/  FMUL.FTZ R40, R72, R116.reuse ;  /* 0x0000007448287220 */ /* 0x080fe20000410000 */
[----:B----4-:R-:W-:Y:S01]  /*d150*/  F2FP.BF16.F32.PACK_AB R7, R108, R113 ;  /* 0x000000716c07723e */ /* 0x010fe200000010ff */
[----:B------:R-:W-:Y:S01]  /*d160*/  FMUL.FTZ R41, R73, R116 ;  /* 0x0000007449297220 */ /* 0x000fe20000410000 */
[----:B------:R-:W2:Y:S01]  /*d170*/  MUFU.EX2 R0, R128 ;  /* 0x0000008000007308 */ /* 0x000ea20000000800 */
[-C--:B------:R-:W-:Y:S01]  /*d180*/  FMUL.FTZ R86, R86, R36.reuse ;  /* 0x0000002456567220 */ /* 0x080fe20000410000 */
[----:B------:R-:W-:Y:S01]  /*d190*/  FMUL.FTZ R87, R87, R36 ;  /* 0x0000002457577220 */ /* 0x000fe20000410000 */
[-C--:B------:R-:W-:Y:S01]  /*d1a0*/  FMUL.FTZ R84, R84, R116.reuse ;  /* 0x0000007454547220 */ /* 0x080fe20000410000 */
[----:B------:R-:W-:Y:S01]  /*d1b0*/  FMUL.FTZ R85, R85, R116 ;  /* 0x0000007455557220 */ /* 0x000fe20000410000 */
[----:B------:R-:W-:Y:S01]  /*d1c0*/  FFMA.FTZ R83, R251, R65, -R66 ;  /* 0x00000041fb537223 */ /* 0x000fe20000010842 */
[----:B-1----:R-:W-:Y:S01]  /*d1d0*/  F2FP.BF16.F32.PACK_AB R4, R114, R117 ;  /* 0x000000757204723e */ /* 0x002fe200000010ff */
[-CC-:B------:R-:W-:Y:S01]  /*d1e0*/  FFMA.FTZ R73, R247, R65.reuse, -R106.reuse ;  /* 0x00000041f7497223 */ /* 0x180fe2000001086a */
[-CC-:B------:R-:W-:Y:S01]  /*d1f0*/  FFMA.FTZ R72, R249, R65.reuse, -R106.reuse ;  /* 0x00000041f9487223 */ /* 0x180fe2000001086a */
[----:B------:R-:W-:Y:S01]  /*d200*/  FFMA.FTZ R245, R245, R65, -R106 ;  /* 0x00000041f5f57223 */ /* 0x000fe2000001086a */
[-C--:B------:R-:W-:Y:S01]  /*d210*/  FMUL.FTZ R42, R74, R36.reuse ;  /* 0x000000244a2a7220 */ /* 0x080fe20000410000 */
[----:B------:R-:W-:Y:S01]  /*d220*/  MUFU.EX2 R80, R80 ;  /* 0x0000005000507308 */ /* 0x000fe20000000800 */
[-C--:B------:R-:W-:Y:S01]  /*d230*/  FMUL.FTZ R10, R98, R36.reuse ;  /* 0x00000024620a7220 */ /* 0x080fe20000410000 */
[----:B------:R-:W-:Y:S01]  /*d240*/  FMUL.FTZ R11, R99, R36 ;  /* 0x00000024630b7220 */ /* 0x000fe20000410000 */
[----:B--2---:R-:W-:Y:S01]  /*d250*/  F2FP.BF16.F32.PACK_AB R6, R0, R115 ;  /* 0x000000730006723e */ /* 0x004fe200000010ff */
[----:B------:R-:W1:Y:S01]  /*d260*/  MUFU.EX2 R83, R83 ;  /* 0x0000005300537308 */ /* 0x000e620000000800 */
[-C--:B------:R-:W-:Y:S01]  /*d270*/  FMUL.FTZ R8, R96, R116.reuse ;  /* 0x0000007460087220 */ /* 0x080fe20000410000 */
[----:B------:R-:W-:Y:S01]  /*d280*/  FMUL.FTZ R9, R97, R116 ;  /* 0x0000007461097220 */ /* 0x000fe20000410000 */
[-C--:B------:R-:W-:Y:S01]  /*d290*/  FMUL.FTZ R94, R94, R36.reuse ;  /* 0x000000245e5e7220 */ /* 0x080fe20000410000 */
[----:B------:R-:W-:Y:S01]  /*d2a0*/  MUFU.EX2 R82, R82 ;  /* 0x0000005200527308 */ /* 0x000fe20000000800 */
[----:B------:R-:W-:Y:S01]  /*d2b0*/  FMUL.FTZ R95, R95, R36 ;  /* 0x000000245f5f7220 */ /* 0x000fe20000410000 */
[C---:B------:R-:W-:Y:S01]  /*d2c0*/  HMMA.16816.F32.BF16 R24, R4.reuse, R28, R24 ;  /* 0x0000001c0418723c */ /* 0x040fe20000041818 */
[-C--:B------:R-:W-:Y:S01]  /*d2d0*/  FMUL.FTZ R92, R92, R116.reuse ;  /* 0x000000745c5c7220 */ /* 0x080fe20000410000 */
[----:B------:R-:W2:Y:S01]  /*d2e0*/  MUFU.EX2 R81, R81 ;  /* 0x0000005100517308 */ /* 0x000ea20000000800 */
[----:B------:R-:W-:Y:S01]  /*d2f0*/  FMUL.FTZ R93, R93, R116 ;  /* 0x000000745d5d7220 */ /* 0x000fe20000410000 */
[-C--:B------:R-:W-:Y:S01]  /*d300*/  FMUL.FTZ R43, R75, R36.reuse ;  /* 0x000000244b2b7220 */ /* 0x080fe20000410000 */
[-C--:B------:R-:W-:Y:S01]  /*d310*/  FMUL.FTZ R70, R70, R36.reuse ;  /* 0x0000002446467220 */ /* 0x080fe20000410000 */
[----:B------:R-:W-:Y:S01]  /*d320*/  MUFU.EX2 R74, R245 ;  /* 0x000000f5004a7308 */ /* 0x000fe20000000800 */
[----:B------:R-:W-:Y:S01]  /*d330*/  FMUL.FTZ R71, R71, R36 ;  /* 0x0000002447477220 */ /* 0x000fe20000410000 */
[C---:B------:R-:W-:Y:S01]  /*d340*/  HMMA.16816.F32.BF16 R28, R4.reuse, R30, R76 ;  /* 0x0000001e041c723c */ /* 0x040fe2000004184c */
[-C--:B------:R-:W-:Y:S01]  /*d350*/  FMUL.FTZ R68, R68, R116.reuse ;  /* 0x0000007444447220 */ /* 0x080fe20000410000 */
[----:B------:R-:W4:Y:S01]  /*d360*/  MUFU.EX2 R77, R52 ;  /* 0x00000034004d7308 */ /* 0x000f220000000800 */
[----:B------:R-:W-:Y:S01]  /*d370*/  FMUL.FTZ R69, R69, R116 ;  /* 0x0000007445457220 */ /* 0x000fe20000410000 */
[----:B-1----:R-:W-:Y:S01]  /*d380*/  F2FP.BF16.F32.PACK_AB R53, R83, R80 ;  /* 0x000000505335723e */ /* 0x002fe200000010ff */
[-C--:B------:R-:W-:Y:S01]  /*d390*/  FFMA.FTZ R75, R243, R65.reuse, -R66 ;  /* 0x00000041f34b7223 */ /* 0x080fe20000010842 */
[----:B------:R-:W-:Y:S01]  /*d3a0*/  MUFU.EX2 R73, R73 ;  /* 0x0000004900497308 */ /* 0x000fe20000000800 */
[-CC-:B------:R-:W-:Y:S01]  /*d3b0*/  FFMA.FTZ R79, R223, R65.reuse, -R106.reuse ;  /* 0x00000041df4f7223 */ /* 0x180fe2000001086a */
[C---:B------:R-:W-:Y:S01]  /*d3c0*/  HMMA.16816.F32.BF16 R16, R4.reuse, R20, R16 ;  /* 0x000000140410723c */ /* 0x040fe20000041810 */
[----:B--2---:R-:W-:Y:S01]  /*d3d0*/  F2FP.BF16.F32.PACK_AB R55, R81, R82 ;  /* 0x000000525137723e */ /* 0x004fe200000010ff */
[----:B------:R-:W1:Y:S01]  /*d3e0*/  MUFU.EX2 R72, R72 ;  /* 0x0000004800487308 */ /* 0x000e620000000800 */
[-CC-:B------:R-:W-:Y:S01]  /*d3f0*/  FFMA.FTZ R78, R231, R65.reuse, -R106.reuse ;  /* 0x00000041e74e7223 */ /* 0x180fe2000001086a */
[-CC-:B------:R-:W-:Y:S01]  /*d400*/  FFMA.FTZ R76, R233, R65.reuse, -R106.reuse ;  /* 0x00000041e94c7223 */ /* 0x180fe2000001086a */
[-C--:B------:R-:W-:Y:S01]  /*d410*/  FFMA.FTZ R98, R163, R65.reuse, -R106 ;  /* 0x00000041a3627223 */ /* 0x080fe2000001086a */
[----:B------:R-:W-:Y:S01]  /*d420*/  MUFU.EX2 R75, R75 ;  /* 0x0000004b004b7308 */ /* 0x000fe20000000800 */
[--C-:B------:R-:W-:Y:S01]  /*d430*/  FFMA.FTZ R97, R221, R65, -R66.reuse ;  /* 0x00000041dd617223 */ /* 0x100fe20000010842 */
[C---:B------:R-:W-:Y:S01]  /*d440*/  HMMA.16816.F32.BF16 R20, R4.reuse, R22, R84 ;  /* 0x000000160414723c */ /* 0x040fe20000041854 */
[----:B----4-:R-:W-:Y:S01]  /*d450*/  F2FP.BF16.F32.PACK_AB R52, R74, R77 ;  /* 0x0000004d4a34723e */ /* 0x010fe200000010ff */
[----:B------:R-:W-:Y:S01]  /*d460*/  MUFU.EX2 R79, R79 ;  /* 0x0000004f004f7308 */ /* 0x000fe20000000800 */
[-CC-:B------:R-:W-:Y:S01]  /*d470*/  FFMA.FTZ R90, R229, R65.reuse, -R66.reuse ;  /* 0x00000041e55a7223 */ /* 0x180fe20000010842 */
[-C--:B------:R-:W-:Y:S01]  /*d480*/  FFMA.FTZ R88, R227, R65.reuse, -R66 ;  /* 0x00000041e3587223 */ /* 0x080fe20000010842 */
[-CC-:B------:R-:W-:Y:S01]  /*d490*/  FFMA.FTZ R91, R171, R65.reuse, -R106.reuse ;  /* 0x00000041ab5b7223 */ /* 0x180fe2000001086a */
[----:B------:R-:W2:Y:S01]  /*d4a0*/  MUFU.EX2 R78, R78 ;  /* 0x0000004e004e7308 */ /* 0x000ea20000000800 */
[--C-:B------:R-:W-:Y:S01]  /*d4b0*/  FFMA.FTZ R96, R215, R65, -R106.reuse ;  /* 0x00000041d7607223 */ /* 0x100fe2000001086a */
[C---:B------:R-:W-:Y:S01]  /*d4c0*/  HMMA.16816.F32.BF16 R8, R4.reuse, R12, R8 ;  /* 0x0000000c0408723c */ /* 0x040fe20000041808 */
[----:B-1----:R-:W-:Y:S01]  /*d4d0*/  F2FP.BF16.F32.PACK_AB R54, R72, R73 ;  /* 0x000000494836723e */ /* 0x002fe200000010ff */
[----:B------:R-:W-:Y:S01]  /*d4e0*/  MUFU.EX2 R76, R76 ;  /* 0x0000004c004c7308 */ /* 0x000fe20000000800 */
[-C--:B------:R-:W-:Y:S01]  /*d4f0*/  FFMA.FTZ R89, R217, R65.reuse, -R106 ;  /* 0x00000041d9597223 */ /* 0x080fe2000001086a */
[-C--:B------:R-:W-:Y:S01]  /*d500*/  FFMA.FTZ R163, R225, R65.reuse, -R66 ;  /* 0x00000041e1a37223 */ /* 0x080fe20000010842 */
[-C--:B------:R-:W-:Y:S01]  /*d510*/  FFMA.FTZ R120, R147, R65.reuse, -R106 ;  /* 0x0000004193787223 */ /* 0x080fe2000001086a */
[----:B------:R-:W-:Y:S01]  /*d520*/  MUFU.EX2 R97, R97 ;  /* 0x0000006100617308 */ /* 0x000fe20000000800 */
[-CC-:B------:R-:W-:Y:S01]  /*d530*/  FFMA.FTZ R159, R159, R65.reuse, -R66.reuse ;  /* 0x000000419f9f7223 */ /* 0x180fe20000010842 */
[C---:B------:R-:W-:Y:S01]  /*d540*/  HMMA.16816.F32.BF16 R12, R4.reuse, R14, R92 ;  /* 0x0000000e040c723c */ /* 0x040fe2000004185c */
[-C--:B------:R-:W-:Y:S01]  /*d550*/  FFMA.FTZ R118, R167, R65.reuse, -R66 ;  /* 0x00000041a7767223 */ /* 0x080fe20000010842 */
[----:B------:R-:W-:Y:S01]  /*d560*/  MUFU.EX2 R90, R90 ;  /* 0x0000005a005a7308 */ /* 0x000fe20000000800 */
[-C--:B------:R-:W-:Y:S01]  /*d570*/  FFMA.FTZ R147, R157, R65.reuse, -R106 ;  /* 0x000000419d937223 */ /* 0x080fe2000001086a */
[-C--:B------:R-:W-:Y:S01]  /*d580*/  FFMA.FTZ R169, R169, R65.reuse, -R66 ;  /* 0x00000041a9a97223 */ /* 0x080fe20000010842 */
[-CC-:B------:R-:W-:Y:S01]  /*d590*/  FFMA.FTZ R84, R135, R65.reuse, -R106.reuse ;  /* 0x0000004187547223 */ /* 0x180fe2000001086a */
[----:B------:R-:W-:Y:S01]  /*d5a0*/  MUFU.EX2 R88, R88 ;  /* 0x0000005800587308 */ /* 0x000fe20000000800 */
[-C--:B------:R-:W-:Y:S01]  /*d5b0*/  FFMA.FTZ R135, R141, R65.reuse, -R106 ;  /* 0x000000418d877223 */ /* 0x080fe2000001086a */
        /* <DEDUP_REMOVED lines=8> */
[----:B------:R-:W-:Y:S01]  /*d640*/  HMMA.16816.F32.BF16 R4, R4, R50, R68 ;  /* 0x000000320404723c */ /* 0x000fe20000041844 */
[----:B------:R-:W1:Y:S01]  /*d650*/  LDSM.16.MT88.4 R48, [R102+0x6800] ;  /* 0x006800006630783b */ /* 0x000e620000004200 */
[-CC-:B------:R-:W-:Y:S01]  /*d660*/  FFMA.FTZ R69, R237, R65.reuse, -R66.reuse ;  /* 0x00000041ed457223 */ /* 0x180fe20000010842 */
[-C--:B------:R-:W-:Y:S01]  /*d670*/  FFMA.FTZ R68, R241, R65.reuse, -R66 ;  /* 0x00000041f1447223 */ /* 0x080fe20000010842 */
[-C--:B------:R-:W-:Y:S01]  /*d680*/  FFMA.FTZ R71, R235, R65.reuse, -R106 ;  /* 0x00000041eb477223 */ /* 0x080fe2000001086a */
[-CC-:B------:R-:W-:Y:S01]  /*d690*/  FFMA.FTZ R70, R239, R65.reuse, -R66.reuse ;  /* 0x00000041ef467223 */ /* 0x180fe20000010842 */
[----:B------:R-:W-:Y:S01]  /*d6a0*/  MUFU.EX2 R96, R96 ;  /* 0x0000006000607308 */ /* 0x000fe20000000800 */
[-CC-:B------:R-:W-:Y:S01]  /*d6b0*/  FFMA.FTZ R141, R155, R65.reuse, -R66.reuse ;  /* 0x000000419b8d7223 */ /* 0x180fe20000010842 */
[C---:B---3--:R-:W-:Y:S01]  /*d6c0*/  HMMA.16816.F32.BF16 R16, R52.reuse, R32, R16 ;  /* 0x000000203410723c */ /* 0x048fe20000041810 */
        /* <DEDUP_REMOVED lines=9> */
[----:B------:R-:W5:Y:S01]  /*d760*/  MUFU.EX2 R71, R71 ;  /* 0x0000004700477308 */ /* 0x000f620000000800 */
[-C--:B------:R-:W-:Y:S01]  /*d770*/  FFMA.FTZ R121, R121, R65.reuse, -R66 ;  /* 0x0000004179797223 */ /* 0x080fe20000010842 */
[----:B------:R-:W-:Y:S01]  /*d780*/  FFMA.FTZ R219, R219, R36, R112 ;  /* 0x00000024dbdb7223 */ /* 0x000fe20000010070 */
[----:B------:R-:W-:Y:S01]  /*d790*/  FFMA.FTZ R117, R218, R116, R117 ;  /* 0x00000074da757223 */ /* 0x000fe20000010075 */
[----:B------:R-:W5:Y:S01]  /*d7a0*/  MUFU.EX2 R70, R70 ;  /* 0x0000004600467308 */ /* 0x000f620000000800 */
[----:B------:R-:W-:Y:S01]  /*d7b0*/  LDSM.16.MT88.4 R92, [R180+0x9800] ;  /* 0x00980000b45c783b */ /* 0x000fe20000004200 */
[C---:B------:R-:W-:Y:S01]  /*d7c0*/  HMMA.16816.F32.BF16 R8, R52.reuse, R56, R8 ;  /* 0x000000383408723c */ /* 0x040fe20000041808 */
[----:B------:R-:W-:Y:S01]  /*d7d0*/  FADD.FTZ R110, R110, R219 ;  /* 0x000000db6e6e7221 */ /* 0x000fe20000010000 */
[----:B------:R-:W4:Y:S01]  /*d7e0*/  MUFU.EX2 R89, R89 ;  /* 0x0000005900597308 */ /* 0x000f220000000800 */
[----:B------:R-:W-:Y:S01]  /*d7f0*/  FADD.FTZ R114, R114, R117 ;  /* 0x0000007572727221 */ /* 0x000fe20000010000 */
[-C--:B------:R-:W-:Y:S01]  /*d800*/  FFMA.FTZ R36, R105, R65.reuse, -R106 ;  /* 0x0000004169247223 */ /* 0x080fe2000001086a */
[-C--:B------:R-:W-:Y:S01]  /*d810*/  FFMA.FTZ R219, R133, R65.reuse, -R66 ;  /* 0x0000004185db7223 */ /* 0x080fe20000010842 */
[----:B------:R-:W4:Y:S01]  /*d820*/  MUFU.EX2 R163, R163 ;  /* 0x000000a300a37308 */ /* 0x000f220000000800 */
[----:B------:R-:W-:Y:S01]  /*d830*/  FADD.FTZ R115, R115, R114 ;  /* 0x0000007273737221 */ /* 0x000fe20000010000 */
[C---:B------:R-:W-:Y:S01]  /*d840*/  HMMA.16816.F32.BF16 R12, R52.reuse, R58, R12 ;  /* 0x0000003a340c723c */ /* 0x040fe2000004180c */
[----:B------:R-:W4:Y:S01]  /*d850*/  LDSM.16.MT88.4 R56, [R176+0x7000] ;  /* 0x00700000b038783b */ /* 0x000f220000004200 */
[----:B------:R-:W-:Y:S01]  /*d860*/  MUFU.EX2 R159, R159 ;  /* 0x0000009f009f7308 */ /* 0x000fe20000000800 */
[----:B------:R-:W-:Y:S01]  /*d870*/  FADD.FTZ R0, R0, R115 ;  /* 0x0000007300007221 */ /* 0x000fe20000010000 */
[-C--:B------:R-:W-:Y:S01]  /*d880*/  FFMA.FTZ R67, R67, R65.reuse, -R106 ;  /* 0x0000004143437223 */ /* 0x080fe2000001086a */
[-C--:B------:R-:W-:Y:S01]  /*d890*/  FFMA.FTZ R107, R107, R65.reuse, -R66 ;  /* 0x000000416b6b7223 */ /* 0x080fe20000010842 */
[----:B------:R-:W-:Y:S01]  /*d8a0*/  MUFU.EX2 R118, R118 ;  /* 0x0000007600767308 */ /* 0x000fe20000000800 */
[----:B------:R-:W-:Y:S01]  /*d8b0*/  FADD.FTZ R77, R77, R0 ;  /* 0x000000004d4d7221 */ /* 0x000fe20000010000 */
[----:B------:R-:W-:Y:S01]  /*d8c0*/  HMMA.16816.F32.BF16 R24, R52, R44, R24 ;  /* 0x0000002c3418723c */ /* 0x000fe20000041818 */
[----:B------:R-:W-:Y:S01]  /*d8d0*/  FFMA.FTZ R0, R109, R65, -R66 ;  /* 0x000000416d007223 */ /* 0x000fe20000010842 */
[----:B------:R-:W-:Y:S01]  /*d8e0*/  MUFU.EX2 R120, R120 ;  /* 0x0000007800787308 */ /* 0x000fe20000000800 */
[----:B------:R-:W-:Y:S01]  /*d8f0*/  FADD.FTZ R74, R74, R77 ;  /* 0x0000004d4a4a7221 */ /* 0x000fe20000010000 */
[----:B------:R-:W-:-:S02]  /*d900*/  @P0 IADD3 R39, PT, PT, R39, -0x3, RZ ;  /* 0xfffffffd27270810 */ /* 0x000fc40007ffe0ff */
[----:B------:R-:W-:Y:S01]  /*d910*/  MUFU.EX2 R147, R147 ;  /* 0x0000009300937308 */ /* 0x000fe20000000800 */
[----:B------:R-:W-:Y:S01]  /*d920*/  FADD.FTZ R73, R73, R74 ;  /* 0x0000004a49497221 */ /* 0x000fe20000010000 */
[C---:B-1----:R-:W-:Y:S01]  /*d930*/  HMMA.16816.F32.BF16 R40, R52.reuse, R48, R40 ;  /* 0x000000303428723c */ /* 0x042fe20000041828 */
[----:B--2---:R-:W-:Y:S01]  /*d940*/  F2FP.BF16.F32.PACK_AB R48, R78, R79 ;  /* 0x0000004f4e30723e */ /* 0x004fe200000010ff */
[----:B------:R-:W-:Y:S01]  /*d950*/  MUFU.EX2 R143, R143 ;  /* 0x0000008f008f7308 */ /* 0x000fe20000000800 */
[----:B---3--:R-:W-:Y:S01]  /*d960*/  F2FP.BF16.F32.PACK_AB R49, R68, R69 ;  /* 0x000000454431723e */ /* 0x008fe200000010ff */
[----:B------:R-:W-:Y:S02]  /*d970*/  FADD.FTZ R72, R72, R73 ;  /* 0x0000004948487221 */ /* 0x000fe40000010000 */
[----:B------:R-:W-:Y:S02]  /*d980*/  MUFU.EX2 R122, R122 ;  /* 0x0000007a007a7308 */ /* 0x000fe40000000800 */
[----:B------:R-:W-:Y:S01]  /*d990*/  HMMA.16816.F32.BF16 R4, R52, R50, R4 ;  /* 0x000000323404723c */ /* 0x000fe20000041804 */
[----:B-----5:R-:W-:Y:S01]  /*d9a0*/  F2FP.BF16.F32.PACK_AB R50, R71, R76 ;  /* 0x0000004c4732723e */ /* 0x020fe200000010ff */
[----:B------:R-:W-:Y:S01]  /*d9b0*/  MUFU.EX2 R124, R124 ;  /* 0x0000007c007c7308 */ /* 0x000fe20000000800 */
[----:B------:R-:W-:-:S03]  /*d9c0*/  F2FP.BF16.F32.PACK_AB R51, R70, R75 ;  /* 0x0000004b4633723e */ /* 0x000fc600000010ff */
[----:B------:R1:W-:Y:S02]  /*d9d0*/  MUFU.EX2 R139, R84 ;  /* 0x00000054008b7308 */ /* 0x0003e40000000800 */
[----:B------:R-:W-:Y:S01]  /*d9e0*/  HMMA.16816.F32.BF16 R28, R52, R46, R28 ;  /* 0x0000002e341c723c */ /* 0x000fe2000004181c */
[----:B------:R-:W2:Y:S01]  /*d9f0*/  LDSM.16.MT88.4 R44, [R103+0x7000] ;  /* 0x00700000672c783b */ /* 0x000ea20000004200 */
[----:B------:R-:W-:Y:S03]  /*da00*/  MUFU.EX2 R128, R128 ;  /* 0x0000008000807308 */ /* 0x000fe60000000800 */
[----:B------:R-:W-:Y:S01]  /*da10*/  LDSM.16.MT88.4 R52, [R176+0x7800] ;  /* 0x00780000b034783b */ /* 0x000fe20000004200 */
[----:B------:R-:W-:Y:S02]  /*da20*/  MUFU.EX2 R135, R135 ;  /* 0x0000008700877308 */ /* 0x000fe40000000800 */
[----:B----4-:R-:W-:Y:S02]  /*da30*/  HMMA.16816.F32.BF16 R8, R48, R32, R8 ;  /* 0x000000203008723c */ /* 0x010fe40000041808 */
[----:B------:R-:W-:Y:S01]  /*da40*/  MUFU.EX2 R126, R126 ;  /* 0x0000007e007e7308 */ /* 0x000fe20000000800 */
[----:B-1----:R-:W-:-:S03]  /*da50*/  FFMA.FTZ R84, R129, R65, -R66 ;  /* 0x0000004181547223 */ /* 0x002fc60000010842 */
[----:B------:R-:W-:Y:S02]  /*da60*/  MUFU.EX2 R141, R141 ;  /* 0x0000008d008d7308 */ /* 0x000fe40000000800 */
[C---:B------:R-:W-:Y:S01]  /*da70*/  HMMA.16816.F32.BF16 R12, R48.reuse, R34, R12 ;  /* 0x00000022300c723c */ /* 0x040fe2000004180c */
[----:B------:R-:W1:Y:S01]  /*da80*/  LDSM.16.MT88.4 R32, [R102+0x7000] ;  /* 0x007000006620783b */ /* 0x000e620000004200 */
[----:B------:R-:W-:Y:S04]  /*da90*/  MUFU.EX2 R130, R130 ;  /* 0x0000008200827308 */ /* 0x000fe80000000800 */
[----:B------:R-:W-:Y:S02]  /*daa0*/  MUFU.EX2 R129, R137 ;  /* 0x0000008900817308 */ /* 0x000fe40000000800 */
[C---:B------:R-:W-:Y:S02]  /*dab0*/  HMMA.16816.F32.BF16 R16, R48.reuse, R56, R16 ;  /* 0x000000383010723c */ /* 0x040fe40000041810 */
[----:B------:R3:W-:Y:S04]  /*dac0*/  MUFU.EX2 R119, R84 ;  /* 0x0000005400777308 */ /* 0x0007e80000000800 */
[----:B------:R-:W-:Y:S02]  /*dad0*/  MUFU.EX2 R134, R134 ;  /* 0x0000008600867308 */ /* 0x000fe40000000800 */
[C---:B------:R-:W-:Y:S01]  /*dae0*/  HMMA.16816.F32.BF16 R20, R48.reuse, R58, R20 ;  /* 0x0000003a3014723c */ /* 0x040fe20000041814 */
[----:B------:R-:W4:Y:S01]  /*daf0*/  LDSM.16.MT88.4 R56, [R180+0x7800] ;  /* 0x00780000b438783b */ /* 0x000f220000004200 */
[----:B------:R-:W-:Y:S04]  /*db00*/  MUFU.EX2 R125, R125 ;  /* 0x0000007d007d7308 */ /* 0x000fe80000000800 */
[----:B------:R-:W-:Y:S01]  /*db10*/  MUFU.EX2 R0, R0 ;  /* 0x0000000000007308 */ /* 0x000fe20000000800 */
[----:B---3--:R-:W-:Y:S01]  /*db20*/  LDSM.16.MT88.4 R84, [R176+0x9800] ;  /* 0x00980000b054783b */ /* 0x008fe20000004200 */
[----:B--2---:R-:W-:Y:S01]  /*db30*/  HMMA.16816.F32.BF16 R24, R48, R44, R24 ;  /* 0x0000002c3018723c */ /* 0x004fe20000041818 */
[----:B------:R-:W-:Y:S01]  /*db40*/  F2FP.BF16.F32.PACK_AB R44, R91, R98 ;  /* 0x000000625b2c723e */ /* 0x000fe200000010ff */
[----:B------:R-:W-:Y:S01]  /*db50*/  MUFU.EX2 R36, R36 ;  /* 0x0000002400247308 */ /* 0x000fe20000000800 */
[----:B------:R-:W-:-:S03]  /*db60*/  F2FP.BF16.F32.PACK_AB R45, R90, R97 ;  /* 0x000000615a2d723e */ /* 0x000fc600000010ff */
[----:B------:R-:W-:Y:S02]  /*db70*/  MUFU.EX2 R219, R219 ;  /* 0x000000db00db7308 */ /* 0x000fe40000000800 */
[----:B------:R-:W-:Y:S01]  /*db80*/  HMMA.16816.F32.BF16 R28, R48, R46, R28 ;  /* 0x0000002e301c723c */ /* 0x000fe2000004181c */
[----:B------:R-:W-:Y:S02]  /*db90*/  F2FP.BF16.F32.PACK_AB R46, R89, R96 ;  /* 0x00000060592e723e */ /* 0x000fe400000010ff */
[----:B------:R-:W-:-:S05]  /*dba0*/  F2FP.BF16.F32.PACK_AB R47, R163, R88 ;  /* 0x00000058a32f723e */ /* 0x000fca00000010ff */
[C---:B-1----:R-:W-:Y:S08]  /*dbb0*/  HMMA.16816.F32.BF16 R40, R48.reuse, R32, R40 ;  /* 0x000000203028723c */ /* 0x042ff00000041828 */
[----:B------:R-:W-:Y:S01]  /*dbc0*/  HMMA.16816.F32.BF16 R4, R48, R34, R4 ;  /* 0x000000223004723c */ /* 0x000fe20000041804 */
[----:B------:R-:W1:Y:S04]  /*dbd0*/  LDSM.16.MT88.4 R32, [R102+0x7800] ;  /* 0x007800006620783b */ /* 0x000e680000004200 */
[----:B------:R-:W2:Y:S03]  /*dbe0*/  LDSM.16.MT88.4 R48, [R180+0x8000] ;  /* 0x00800000b430783b */ /* 0x000ea60000004200 */
[C---:B----4-:R-:W-:Y:S08]  /*dbf0*/  HMMA.16816.F32.BF16 R8, R44.reuse, R56, R8 ;  /* 0x000000382c08723c */ /* 0x050ff00000041808 */
        /* <DEDUP_REMOVED lines=16> */
[----:B------:R-:W-:-:S05]  /*dd00*/  F2FP.BF16.F32.PACK_AB R33, R118, R159 ;  /* 0x0000009f7621723e */ /* 0x000fca00000010ff */
[----:B------:R-:W-:Y:S01]  /*dd10*/  HMMA.16816.F32.BF16 R4, R44, R34, R4 ;  /* 0x000000222c04723c */ /* 0x000fe20000041804 */
[----:B-----5:R-:W-:Y:S01]  /*dd20*/  F2FP.BF16.F32.PACK_AB R34, R62, R147 ;  /* 0x000000933e22723e */ /* 0x020fe200000010ff */
[----:B------:R-:W1:Y:S01]  /*dd30*/  LDSM.16.MT88.4 R44, [R102+0x8000] ;  /* 0x00800000662c783b */ /* 0x000e620000004200 */
[----:B--2---:R-:W-:-:S07]  /*dd40*/  F2FP.BF16.F32.PACK_AB R35, R63, R60 ;  /* 0x0000003c3f23723e */ /* 0x004fce00000010ff */
        /* <DEDUP_REMOVED lines=8> */
[----:B------:R-:W4:Y:S07]  /*ddd0*/  LDSM.16.MT88.4 R52, [R176+0x8800] ;  /* 0x00880000b034783b */ /* 0x000f2e0000004200 */
[C---:B-1----:R-:W-:Y:S08]  /*dde0*/  HMMA.16816.F32.BF16 R40, R32.reuse, R44, R40 ;  /* 0x0000002c2028723c */ /* 0x042ff00000041828 */
[----:B------:R-:W-:Y:S01]  /*ddf0*/  HMMA.16816.F32.BF16 R4, R32, R46, R4 ;  /* 0x0000002e2004723c */ /* 0x000fe20000041804 */
[----:B------:R-:W-:Y:S01]  /*de00*/  F2FP.BF16.F32.PACK_AB R32, R128, R139 ;  /* 0x0000008b8020723e */ /* 0x000fe200000010ff */
[----:B------:R-:W1:Y:S01]  /*de10*/  LDSM.16.MT88.4 R44, [R102+0x8800] ;  /* 0x00880000662c783b */ /* 0x000e620000004200 */
[----:B------:R-:W-:-:S02]  /*de20*/  F2FP.BF16.F32.PACK_AB R33, R122, R143 ;  /* 0x0000008f7a21723e */ /* 0x000fc400000010ff */
[----:B------:R-:W-:Y:S02]  /*de30*/  F2FP.BF16.F32.PACK_AB R34, R126, R135 ;  /* 0x000000877e22723e */ /* 0x000fe400000010ff */
[----:B------:R-:W-:-:S07]  /*de40*/  F2FP.BF16.F32.PACK_AB R35, R141, R124 ;  /* 0x0000007c8d23723e */ /* 0x000fce00000010ff */
[C---:B--2---:R-:W-:Y:S08]  /*de50*/  HMMA.16816.F32.BF16 R8, R32.reuse, R48, R8 ;  /* 0x000000302008723c */ /* 0x044ff00000041808 */
[C---:B------:R-:W-:Y:S01]  /*de60*/  HMMA.16816.F32.BF16 R12, R32.reuse, R50, R12 ;  /* 0x00000032200c723c */ /* 0x040fe2000004180c */
[----:B------:R-:W2:Y:S07]  /*de70*/  LDSM.16.MT88.4 R48, [R180+0x9000] ;  /* 0x00900000b430783b */ /* 0x000eae0000004200 */
[C---:B---3--:R-:W-:Y:S01]  /*de80*/  HMMA.16816.F32.BF16 R24, R32.reuse, R56, R24 ;  /* 0x000000382018723c */ /* 0x048fe20000041818 */
[----:B------:R-:W-:Y:S01]  /*de90*/  FFMA.FTZ R56, R123, R65, -R106 ;  /* 0x000000417b387223 */ /* 0x000fe2000001086a */
[----:B------:R-:W-:Y:S05]  /*dea0*/  MUFU.EX2 R57, R127 ;  /* 0x0000007f00397308 */ /* 0x000fea0000000800 */
[----:B------:R-:W3:Y:S01]  /*deb0*/  MUFU.EX2 R56, R56 ;  /* 0x0000003800387308 */ /* 0x000ee20000000800 */
[C---:B----4-:R-:W-:Y:S08]  /*dec0*/  HMMA.16816.F32.BF16 R16, R32.reuse, R52, R16 ;  /* 0x000000342010723c */ /* 0x050ff00000041810 */
[C---:B------:R-:W-:Y:S01]  /*ded0*/  HMMA.16816.F32.BF16 R20, R32.reuse, R54, R20 ;  /* 0x000000362014723c */ /* 0x040fe20000041814 */
[----:B------:R-:W4:Y:S07]  /*dee0*/  LDSM.16.MT88.4 R52, [R176+0x9000] ;  /* 0x00900000b034783b */ /* 0x000f2e0000004200 */
[----:B------:R-:W-:Y:S01]  /*def0*/  HMMA.16816.F32.BF16 R28, R32, R58, R28 ;  /* 0x0000003a201c723c */ /* 0x000fe2000004181c */
[----:B------:R-:W5:Y:S01]  /*df00*/  MUFU.EX2 R58, R121 ;  /* 0x00000079003a7308 */ /* 0x000f620000000800 */
[----:B------:R-:W-:-:S04]  /*df10*/  FADD.FTZ R59, R113, R110 ;  /* 0x0000006e713b7221 */ /* 0x000fc80000010000 */
[----:B------:R-:W-:Y:S02]  /*df20*/  FADD.FTZ R59, R108, R59 ;  /* 0x0000003b6c3b7221 */ /* 0x000fe40000010000 */
[----:B-1----:R-:W-:Y:S01]  /*df30*/  HMMA.16816.F32.BF16 R40, R32, R44, R40 ;  /* 0x0000002c2028723c */ /* 0x002fe20000041828 */
[----:B------:R-:W-:Y:S01]  /*df40*/  F2FP.BF16.F32.PACK_AB R44, R125, R134 ;  /* 0x000000867d2c723e */ /* 0x000fe200000010ff */
[----:B------:R-:W-:Y:S01]  /*df50*/  FADD.FTZ R80, R80, R59 ;  /* 0x0000003b50507221 */ /* 0x000fe20000010000 */
[----:B------:R-:W-:-:S03]  /*df60*/  F2FP.BF16.F32.PACK_AB R45, R129, R130 ;  /* 0x00000082812d723e */ /* 0x000fc600000010ff */
[----:B------:R-:W-:Y:S02]  /*df70*/  FADD.FTZ R83, R83, R80 ;  /* 0x0000005053537221 */ /* 0x000fe40000010000 */
[----:B------:R-:W-:Y:S01]  /*df80*/  HMMA.16816.F32.BF16 R4, R32, R46, R4 ;  /* 0x0000002e2004723c */ /* 0x000fe20000041804 */
[----:B---3--:R-:W-:Y:S01]  /*df90*/  F2FP.BF16.F32.PACK_AB R46, R56, R57 ;  /* 0x00000039382e723e */ /* 0x008fe200000010ff */
[----:B------:R-:W1:Y:S01]  /*dfa0*/  LDSM.16.MT88.4 R32, [R103+0x9000] ;  /* 0x009000006720783b */ /* 0x000e620000004200 */
[----:B-----5:R-:W-:Y:S01]  /*dfb0*/  F2FP.BF16.F32.PACK_AB R47, R58, R119 ;  /* 0x000000773a2f723e */ /* 0x020fe200000010ff */
[----:B------:R-:W-:-:S04]  /*dfc0*/  FADD.FTZ R82, R82, R83 ;  /* 0x0000005352527221 */ /* 0x000fc80000010000 */
[----:B------:R-:W-:Y:S02]  /*dfd0*/  FADD.FTZ R82, R81, R82 ;  /* 0x0000005251527221 */ /* 0x000fe40000010000 */
[----:B--2---:R-:W-:Y:S02]  /*dfe0*/  HMMA.16816.F32.BF16 R8, R44, R48, R8 ;  /* 0x000000302c08723c */ /* 0x004fe40000041808 */
[----:B------:R-:W-:-:S04]  /*dff0*/  FADD.FTZ R69, R69, R82 ;  /* 0x0000005245457221 */ /* 0x000fc80000010000 */
[----:B------:R-:W-:Y:S02]  /*e000*/  FADD.FTZ R68, R68, R69 ;  /* 0x0000004544447221 */ /* 0x000fe40000010000 */
        /* <DEDUP_REMOVED lines=9> */
[C---:B------:R-:W-:Y:S01]  /*e0a0*/  HMMA.16816.F32.BF16 R16, R44.reuse, R52, R16 ;  /* 0x000000342c10723c */ /* 0x040fe20000041810 */
[----:B------:R-:W-:Y:S01]  /*e0b0*/  FADD.FTZ R76, R76, R55 ;  /* 0x000000374c4c7221 */ /* 0x000fe20000010000 */
[-C--:B------:R-:W-:Y:S01]  /*e0c0*/  FFMA.FTZ R53, R111, R65.reuse, -R66 ;  /* 0x000000416f357223 */ /* 0x080fe20000010842 */
[----:B------:R-:W-:Y:S02]  /*e0d0*/  FADD.FTZ R88, R88, R97 ;  /* 0x0000006158587221 */ /* 0x000fe40000010000 */
[----:B------:R-:W-:Y:S02]  /*e0e0*/  FADD.FTZ R71, R71, R76 ;  /* 0x0000004c47477221 */ /* 0x000fe40000010000 */
[----:B------:R-:W-:Y:S01]  /*e0f0*/  FADD.FTZ R88, R163, R88 ;  /* 0x00000058a3587221 */ /* 0x000fe20000010000 */
[C---:B-1----:R-:W-:Y:S01]  /*e100*/  HMMA.16816.F32.BF16 R24, R44.reuse, R32, R24 ;  /* 0x000000202c18723c */ /* 0x042fe20000041818 */
[----:B------:R-:W-:Y:S01]  /*e110*/  FADD.FTZ R98, R98, R71 ;  /* 0x0000004762627221 */ /* 0x000fe20000010000 */
[-CC-:B------:R-:W-:Y:S01]  /*e120*/  FFMA.FTZ R33, R104, R65.reuse, -R106.reuse ;  /* 0x0000004168217223 */ /* 0x180fe2000001086a */
[----:B------:R-:W-:Y:S01]  /*e130*/  FFMA.FTZ R106, R132, R65, -R106 ;  /* 0x00000041846a7223 */ /* 0x000fe2000001086a */
[----:B------:R-:W1:Y:S01]  /*e140*/  MUFU.EX2 R53, R53 ;  /* 0x0000003500357308 */ /* 0x000e620000000800 */
[----:B------:R-:W-:Y:S01]  /*e150*/  FADD.FTZ R91, R91, R98 ;  /* 0x000000625b5b7221 */ /* 0x000fe20000010000 */
[----:B------:R-:W-:Y:S01]  /*e160*/  FADD.FTZ R159, R159, R88 ;  /* 0x000000589f9f7221 */ /* 0x000fe20000010000 */
[----:B------:R-:W3:Y:S01]  /*e170*/  LDSM.16.MT88.4 R76, [R103+0x9800] ;  /* 0x00980000674c783b */ /* 0x000ee20000004200 */
[----:B------:R-:W-:Y:S01]  /*e180*/  HMMA.16816.F32.BF16 R28, R44, R34, R28 ;  /* 0x000000222c1c723c */ /* 0x000fe2000004181c */
[----:B------:R-:W4:Y:S01]  /*e190*/  MUFU.EX2 R32, R107 ;  /* 0x0000006b00207308 */ /* 0x000f220000000800 */
[----:B------:R-:W-:-:S03]  /*e1a0*/  FADD.FTZ R159, R118, R159 ;  /* 0x0000009f769f7221 */ /* 0x000fc60000010000 */
[----:B------:R-:W5:Y:S01]  /*e1b0*/  MUFU.EX2 R33, R33 ;  /* 0x0000002100217308 */ /* 0x000f620000000800 */
[----:B------:R-:W-:Y:S02]  /*e1c0*/  FADD.FTZ R60, R60, R159 ;  /* 0x0000009f3c3c7221 */ /* 0x000fe40000010000 */
[C---:B--2---:R-:W-:Y:S01]  /*e1d0*/  HMMA.16816.F32.BF16 R40, R44.reuse, R48, R40 ;  /* 0x000000302c28723c */ /* 0x044fe20000041828 */
[----:B------:R-:W-:Y:S01]  /*e1e0*/  MUFU.EX2 R34, R67 ;  /* 0x0000004300227308 */ /* 0x000fe20000000800 */
[----:B-1----:R-:W-:Y:S01]  /*e1f0*/  F2FP.BF16.F32.PACK_AB R69, R0, R53 ;  /* 0x000000350045723e */ /* 0x002fe200000010ff */
[----:B------:R-:W-:Y:S02]  /*e200*/  FADD.FTZ R60, R63, R60 ;  /* 0x0000003c3f3c7221 */ /* 0x000fe40000010000 */
[----:B------:R-:W1:Y:S01]  /*e210*/  MUFU.EX2 R35, R106 ;  /* 0x0000006a00237308 */ /* 0x000e620000000800 */
[----:B----4-:R-:W-:Y:S01]  /*e220*/  F2FP.BF16.F32.PACK_AB R71, R219, R32 ;  /* 0x00000020db47723e */ /* 0x010fe200000010ff */
[----:B------:R-:W-:Y:S01]  /*e230*/  FADD.FTZ R143, R143, R60 ;  /* 0x0000003c8f8f7221 */ /* 0x000fe20000010000 */
[----:B------:R-:W-:Y:S01]  /*e240*/  HMMA.16816.F32.BF16 R4, R44, R50, R4 ;  /* 0x000000322c04723c */ /* 0x000fe20000041804 */
[----:B------:R-:W-:Y:S01]  /*e250*/  FADD.FTZ R44, R96, R91 ;  /* 0x0000005b602c7221 */ /* 0x000fe20000010000 */
[----:B-----5:R-:W-:Y:S01]  /*e260*/  F2FP.BF16.F32.PACK_AB R68, R33, R36 ;  /* 0x000000242144723e */ /* 0x020fe200000010ff */
[----:B------:R-:W-:-:S02]  /*e270*/  FADD.FTZ R143, R122, R143 ;  /* 0x0000008f7a8f7221 */ /* 0x000fc40000010000 */
[----:B------:R-:W-:Y:S02]  /*e280*/  FADD.FTZ R89, R89, R44 ;  /* 0x0000002c59597221 */ /* 0x000fe40000010000 */
[----:B------:R-:W-:Y:S02]  /*e290*/  FADD.FTZ R124, R124, R143 ;  /* 0x0000008f7c7c7221 */ /* 0x000fe40000010000 */
[----:B------:R-:W-:Y:S01]  /*e2a0*/  FADD.FTZ R120, R120, R89 ;  /* 0x0000005978787221 */ /* 0x000fe20000010000 */
[----:B-1----:R-:W-:Y:S01]  /*e2b0*/  F2FP.BF16.F32.PACK_AB R70, R35, R34 ;  /* 0x000000222346723e */ /* 0x002fe200000010ff */
        /* <DEDUP_REMOVED lines=15> */
[C---:B---3--:R-:W-:Y:S02]  /*e3b0*/  HMMA.16816.F32.BF16 R80, R68.reuse, R76, R24 ;  /* 0x0000004c4450723c */ /* 0x048fe40000041818 */
[----:B------:R-:W-:Y:S01]  /*e3c0*/  FADD.FTZ R53, R0, R53 ;  /* 0x0000003500357221 */ /* 0x000fe20000010000 */
[----:B------:R-:W-:Y:S01]  /*e3d0*/  FADD.FTZ R135, R126, R135 ;  /* 0x000000877e877221 */ /* 0x000fe20000010000 */
[-C--:B------:R-:W-:Y:S02]  /*e3e0*/  MOV R0, R38.reuse ;  /* 0x0000002600007202 */ /* 0x080fe40000000f00 */
[----:B------:R-:W-:Y:S01]  /*e3f0*/  FADD.FTZ R32, R32, R53 ;  /* 0x0000003520207221 */ /* 0x000fe20000010000 */
[----:B------:R-:W-:Y:S01]  /*e400*/  FADD.FTZ R134, R134, R135 ;  /* 0x0000008786867221 */ /* 0x000fe20000010000 */
[----:B------:R-:W-:Y:S01]  /*e410*/  HMMA.16816.F32.BF16 R92, R68, R94, R12 ;  /* 0x0000005e445c723c */ /* 0x000fe2000004180c */
[----:B------:R-:W-:Y:S01]  /*e420*/  @P0 MOV R0, R38 ;  /* 0x0000002600000202 */ /* 0x000fe20000000f00 */
[----:B------:R-:W-:Y:S01]  /*e430*/  FADD.FTZ R219, R219, R32 ;  /* 0x00000020dbdb7221 */ /* 0x000fe20000010000 */
        /* <DEDUP_REMOVED lines=10> */
[----:B-1----:R-:W-:Y:S03]  /*e4e0*/  HMMA.16816.F32.BF16 R72, R68, R8, R40 ;  /* 0x000000084448723c */ /* 0x002fe60000041828 */
[----:B------:R-:W-:-:S05]  /*e4f0*/  FADD.FTZ R218, R35, R34 ;  /* 0x0000002223da7221 */ /* 0x000fca0000010000 */
[----:B------:R-:W-:Y:S01]  /*e500*/  HMMA.16816.F32.BF16 R68, R68, R10, R4 ;  /* 0x0000000a4444723c */ /* 0x000fe20000041804 */
[----:B------:R-:W-:-:S04]  /*e510*/  NOP ;  /* 0x0000000000007918 */ /* 0x000fc80000000000 */
[----:B------:R-:W-:-:S15]  /*e520*/  @P0 BRA `(.L_x_14092) ;  /* 0x0000000000040947 */ /* 0x000fde0003800000 */
.L_x_14081:
[----:B------:R-:W-:-:S07]  /*e530*/  IADD3 R39, PT, PT, R175, -0x1, RZ ;  /* 0xffffffffaf277810 */ /* 0x000fce0007ffe0ff */
.L_x_14092:
[----:B------:R-:W-:Y:S05]  /*e540*/  BSYNC B2 ;  /* 0x0000000000027941 */ /* 0x000fea0003800000 */
.L_x_14080:
[----:B------:R-:W-:-:S13]  /*e550*/  ISETP.GE.AND P0, PT, R39, R192, PT ;  /* 0x000000c02700720c */ /* 0x000fda0003f06270 */
[----:B------:R-:W-:Y:S05]  /*e560*/  @!P0 BRA `(.L_x_14093) ;  /* 0x0000005400ec8947 */ /* 0x000fea0003800000 */
[----:B------:R-:W-:Y:S01]  /*e570*/  IADD3 R100, PT, PT, R174, R100, R173 ;  /* 0x00000064ae647210 */ /* 0x000fe20007ffe0ad */
[C---:B------:R-:W-:Y:S01]  /*e580*/  IMAD.SHL.U32 R214, R39.reuse, 0x80, RZ ;  /* 0x0000008027d67824 */ /* 0x040fe200078e00ff */
[----:B------:R-:W-:Y:S01]  /*e590*/  ISETP.NE.U32.AND P2, PT, R212, RZ, PT ;  /* 0x000000ffd400720c */ /* 0x000fe20003f45070 */
[----:B------:R-:W-:Y:S01]  /*e5a0*/  VIADD R215, R39, 0x1 ;  /* 0x0000000127d77836 */ /* 0x000fe20000000000 */
[----:B------:R-:W-:Y:S01]  /*e5b0*/  IADD3 R5, PT, PT, -R37, R100, -R101 ;  /* 0x0000006425057210 */ /* 0x000fe20007ffe965 */
[----:B------:R-:W-:Y:S01]  /*e5c0*/  IMAD.MOV.U32 R101, RZ, RZ, R0 ;  /* 0x000000ffff657224 */ /* 0x000fe200078e0000 */
[C---:B------:R-:W-:Y:S01]  /*e5d0*/  LOP3.LUT R217, R214.reuse, 0x40, R37, 0xfe, !PT ;  /* 0x00000040d6d97812 */ /* 0x040fe200078efe25 */
[----:B------:R-:W-:Y:S01]  /*e5e0*/  IMAD.MOV.U32 R100, RZ, RZ, R36 ;  /* 0x000000ffff647224 */ /* 0x000fe200078e0024 */
[----:B------:R-:W-:Y:S01]  /*e5f0*/  IADD3 R216, PT, PT, R5, -0x39, -R214 ;  /* 0xffffffc705d87810 */ /* 0x000fe20007ffe8d6 */
[----:B------:R-:W-:Y:S01]  /*e600*/  VIADD R214, R214, 0x80 ;  /* 0x00000080d6d67836 */ /* 0x000fe20000000000 */
[----:B------:R-:W-:-:S13]  /*e610*/  ISETP.NE.AND.EX P2, PT, R213, RZ, PT, P2 ;  /* 0x000000ffd500720c */ /* 0x000fda0003f45320 */
.L_x_14100:
        /* <DEDUP_REMOVED lines=80> */
.L_x_14095:
[----:B------:R-:W-:Y:S05]  /*eb20*/  BSYNC.RECONVERGENT B0 ;  /* 0x0000000000007941 */ /* 0x000fea0003800200 */
.L_x_14094:
        /* <DEDUP_REMOVED lines=374> */
.L_x_14099:
[----:B------:R-:W-:Y:S05]  /*10290*/  BSYNC.RECONVERGENT B0 ;  /* 0x0000000000007941 */ /* 0x000fea0003800200 */
.L_x_14098:
        /* <DEDUP_REMOVED lines=65> */
.L_x_14097:
[----:B------:R-:W-:Y:S05]  /*106b0*/  BSYNC.RECONVERGENT B1 ;  /* 0x0000000000017941 */ /* 0x000fea0003800200 */
.L_x_14096:
[----:B-1----:R-:W-:Y:S01]  /*106c0*/  IABS R0, R216 ;  /* 0x000000d800007213 */ /* 0x002fe20000000000 */
[C---:B--2---:R-:W-:Y:S01]  /*106d0*/  VIADD R5, R216.reuse, 0x40 ;  /* 0x00000040d8057836 */ /* 0x044fe20000000000 */
[----:B------:R-:W2:Y:S01]  /*106e0*/  LD.E R37, desc[UR4][R2.64+0xdc] ;  /* 0x0000dc0402257980 */ /* 0x000ea2000c101900 */
[C---:B------:R-:W-:Y:S01]  /*106f0*/  VIADD R31, R217.reuse, 0xfffffff8 ;  /* 0xfffffff8d91f7836 */ /* 0x040fe20000000000 */
[----:B------:R-:W-:Y:S01]  /*10700*/  I2FP.F32.S32 R0, R0 ;  /* 0x0000000000007245 */ /* 0x000fe20000201400 */
[C---:B------:R-:W-:Y:S01]  /*10710*/  VIADD R30, R217.reuse, 0xfffffff9 ;  /* 0xfffffff9d91e7836 */ /* 0x040fe20000000000 */
[----:B------:R-:W-:Y:S01]  /*10720*/  IABS R5, R5 ;  /* 0x0000000500057213 */ /* 0x000fe20000000000 */
[----:B------:R-:W-:Y:S01]  /*10730*/  VIADD R7, R216, 0x39 ;  /* 0x00000039d8077836 */ /* 0x000fe20000000000 */
        /* <DEDUP_REMOVED lines=58> */
[C---:B------:R-:W-:Y:S01]  /*10ae0*/  VIADD R4, R216.reuse, 0x11 ;  /* 0x00000011d8047836 */ /* 0x040fe20000000000 */
[----:B------:R-:W-:Y:S01]  /*10af0*/  I2FP.F32.S32 R0, R0 ;  /* 0x0000000000007245 */ /* 0x000fe20000201400 */
[----:B------:R-:W-:Y:S01]  /*10b00*/  VIADD R46, R217, 0xffffffd0 ;  /* 0xffffffd0d92e7836 */ /* 0x000fe20000000000 */
[----:B------:R-:W-:Y:S01]  /*10b10*/  I2FP.F32.S32 R5, R5 ;  /* 0x0000000500057245 */ /* 0x000fe20000201400 */
[----:B------:R-:W-:Y:S01]  /*10b20*/  VIADD R8, R216, 0x18 ;  /* 0x00000018d8087836 */ /* 0x000fe20000000000 */
[----:B------:R-:W-:Y:S01]  /*10b30*/  IABS R4, R4 ;  /* 0x0000000400047213 */ /* 0x000fe20000000000 */
[----:B------:R-:W-:Y:S01]  /*10b40*/  FFMA.FTZ R164, -R199, R7, R164 ;  /* 0x00000007c7a47223 */ /* 0x000fe200000101a4 */
[----:B------:R-:W-:Y:S01]  /*10b50*/  ISETP.GE.AND P4, PT, R47, R211, PT ;  /* 0x000000d32f00720c */ /* 0x000fe20003f86270 */
        /* <DEDUP_REMOVED lines=8> */
[C---:B------:R-:W-:Y:S01]  /*10be0*/  FFMA.FTZ R228, -R199.reuse, R5, R228 ;  /* 0x00000005c7e47223 */ /* 0x040fe200000101e4 */
[----:B------:R-:W-:Y:S01]  /*10bf0*/  I2FP.F32.S32 R5, R4 ;  /* 0x0000000400057245 */ /* 0x000fe20000201400 */
[----:B------:R-:W-:Y:S01]  /*10c00*/  VIADD R0, R216, 0x10 ;  /* 0x00000010d8007836 */ /* 0x000fe20000000000 */
[----:B------:R-:W-:Y:S01]  /*10c10*/  FSEL R156, R156, -INF , P4 ;  /* 0xff8000009c9c7808 */ /* 0x000fe20002000000 */
[----:B------:R-:W-:Y:S01]  /*10c20*/  FFMA.FTZ R232, -R199, R7, R232 ;  /* 0x00000007c7e87223 */ /* 0x000fe200000101e8 */
[----:B------:R-:W-:Y:S01]  /*10c30*/  ISETP.GE.AND P4, PT, R15, R211, PT ;  /* 0x000000d30f00720c */ /* 0x000fe20003f86270 */
[----:B------:R-:W-:Y:S01]  /*10c40*/  FFMA.FTZ R220, -R199, R7, R220 ;  /* 0x00000007c7dc7223 */ /* 0x000fe200000101dc */
[----:B------:R-:W-:Y:S01]  /*10c50*/  I2FP.F32.S32 R7, R6 ;  /* 0x0000000600077245 */ /* 0x000fe20000201400 */
[----:B------:R-:W-:Y:S01]  /*10c60*/  VIADD R45, R217, 0xffffffd1 ;  /* 0xffffffd1d92d7836 */ /* 0x000fe20000000000 */
[----:B------:R-:W-:Y:S01]  /*10c70*/  IABS R0, R0 ;  /* 0x0000000000007213 */ /* 0x000fe20000000000 */
[CC--:B------:R-:W-:Y:S01]  /*10c80*/  FFMA.FTZ R248, -R199.reuse, R5.reuse, R248 ;  /* 0x00000005c7f87223 */ /* 0x0c0fe200000101f8 */
[----:B------:R-:W-:Y:S01]  /*10c90*/  FSEL R13, R158, -INF , P4 ;  /* 0xff8000009e0d7808 */ /* 0x000fe20002000000 */
[----:B------:R-:W-:Y:S01]  /*10ca0*/  FFMA.FTZ R236, -R199, R5, R236 ;  /* 0x00000005c7ec7223 */ /* 0x000fe200000101ec */
[----:B------:R-:W-:Y:S01]  /*10cb0*/  ISETP.GE.AND P4, PT, R47, R209, PT ;  /* 0x000000d12f00720c */ /* 0x000fe20003f86270 */
[C---:B------:R-:W-:Y:S02]  /*10cc0*/  VIADD R4, R216.reuse, 0x9 ;  /* 0x00000009d8047836 */ /* 0x040fe40000000000 */
[CC--:B------:R-:W-:Y:S01]  /*10cd0*/  FFMA.FTZ R242, -R199.reuse, R7.reuse, R242 ;  /* 0x00000007c7f27223 */ /* 0x0c0fe200000101f2 */
[----:B------:R-:W-:Y:S01]  /*10ce0*/  VIADD R5, R216, 0x8 ;  /* 0x00000008d8057836 */ /* 0x000fe20000000000 */
[----:B------:R-:W-:Y:S01]  /*10cf0*/  FSEL R17, R154, -INF , P4 ;  /* 0xff8000009a117808 */ /* 0x000fe20002000000 */
[----:B------:R-:W-:Y:S01]  /*10d00*/  FFMA.FTZ R230, -R199, R7, R230 ;  /* 0x00000007c7e67223 */ /* 0x000fe200000101e6 */
[----:B------:R-:W-:Y:S01]  /*10d10*/  IABS R4, R4 ;  /* 0x0000000400047213 */ /* 0x000fe20000000000 */
[----:B------:R-:W-:Y:S01]  /*10d20*/  IMAD.MOV.U32 R7, RZ, RZ, R0 ;  /* 0x000000ffff077224 */ /* 0x000fe200078e0000 */
[----:B------:R-:W-:Y:S01]  /*10d30*/  IABS R0, R5 ;  /* 0x0000000500007213 */ /* 0x000fe20000000000 */
[----:B------:R-:W-:Y:S01]  /*10d40*/  VIADD R5, R216, 0xfffffff9 ;  /* 0xfffffff9d8057836 */ /* 0x000fe20000000000 */
[----:B------:R-:W-:Y:S01]  /*10d50*/  I2FP.F32.S32 R4, R4 ;  /* 0x0000000400047245 */ /* 0x000fe20000201400 */
[----:B------:R-:W-:Y:S01]  /*10d60*/  VIADD R44, R217, 0xffffffd8 ;  /* 0xffffffd8d92c7836 */ /* 0x000fe20000000000 */
[----:B------:R-:W-:Y:S01]  /*10d70*/  ISETP.GE.AND P4, PT, R45, R211, PT ;  /* 0x000000d32d00720c */ /* 0x000fe20003f86270 */
[----:B------:R-:W-:Y:S01]  /*10d80*/  VIADD R42, R217, 0xffffffe1 ;  /* 0xffffffe1d92a7836 */ /* 0x000fe20000000000 */
[----:B------:R-:W-:Y:S01]  /*10d90*/  IABS R5, R5 ;  /* 0x0000000500057213 */ /* 0x000fe20000000000 */
[CC--:B------:R-:W-:Y:S01]  /*10da0*/  FFMA.FTZ R244, -R199.reuse, R4.reuse, R244 ;  /* 0x00000004c7f47223 */ /* 0x0c0fe200000101f4 */
[----:B------:R-:W-:Y:S01]  /*10db0*/  FSEL R55, R166, -INF , P4 ;  /* 0xff800000a6377808 */ /* 0x000fe20002000000 */
[----:B------:R-:W-:Y:S01]  /*10dc0*/  FFMA.FTZ R149, -R199, R4, R149 ;  /* 0x00000004c7957223 */ /* 0x000fe20000010195 */
[----:B------:R-:W-:Y:S01]  /*10dd0*/  I2FP.F32.S32 R4, R5 ;  /* 0x0000000500047245 */ /* 0x000fe20000201400 */
[C---:B------:R-:W-:Y:S01]  /*10de0*/  VIADD R5, R216.reuse, 0xfffffff1 ;  /* 0xfffffff1d8057836 */ /* 0x040fe20000000000 */
[----:B------:R-:W-:Y:S01]  /*10df0*/  ISETP.GE.AND P4, PT, R15, R209, PT ;  /* 0x000000d10f00720c */ /* 0x000fe20003f86270 */
[C---:B------:R-:W-:Y:S01]  /*10e00*/  VIADD R9, R216.reuse, 0x41 ;  /* 0x00000041d8097836 */ /* 0x040fe20000000000 */
[----:B------:R-:W-:Y:S01]  /*10e10*/  I2FP.F32.S32 R0, R0 ;  /* 0x0000000000007245 */ /* 0x000fe20000201400 */
[CC--:B------:R-:W-:Y:S01]  /*10e20*/  FFMA.FTZ R153, -R199.reuse, R4.reuse, R153 ;  /* 0x00000004c7997223 */ /* 0x0c0fe20000010199 */
[----:B------:R-:W-:Y:S01]  /*10e30*/  I2FP.F32.S32 R7, R7 ;  /* 0x0000000700077245 */ /* 0x000fe20000201400 */
[----:B------:R-:W-:Y:S01]  /*10e40*/  FFMA.FTZ R159, -R199, R4, R159 ;  /* 0x00000004c79f7223 */ /* 0x000fe2000001019f */
[----:B------:R-:W-:Y:S01]  /*10e50*/  IABS R4, R5 ;  /* 0x0000000500047213 */ /* 0x000fe20000000000 */
[C---:B------:R-:W-:Y:S01]  /*10e60*/  VIADD R5, R216.reuse, 0xffffffe8 ;  /* 0xffffffe8d8057836 */ /* 0x040fe20000000000 */
[----:B------:R-:W-:Y:S01]  /*10e70*/  IABS R9, R9 ;  /* 0x0000000900097213 */ /* 0x000fe20000000000 */
[----:B------:R-:W-:Y:S01]  /*10e80*/  VIADD R41, R217, 0xffffffe8 ;  /* 0xffffffe8d9297836 */ /* 0x000fe20000000000 */
[----:B------:R-:W-:Y:S01]  /*10e90*/  I2FP.F32.S32 R4, R4 ;  /* 0x0000000400047245 */ /* 0x000fe20000201400 */
[C---:B------:R-:W-:Y:S01]  /*10ea0*/  FFMA.FTZ R246, -R199.reuse, R0, R246 ;  /* 0x00000000c7f67223 */ /* 0x040fe200000101f6 */
[----:B------:R-:W-:Y:S01]  /*10eb0*/  IABS R5, R5 ;  /* 0x0000000500057213 */ /* 0x000fe20000000000 */
[C---:B------:R-:W-:Y:S01]  /*10ec0*/  FFMA.FTZ R250, -R199.reuse, R7, R250 ;  /* 0x00000007c7fa7223 */ /* 0x040fe200000101fa */
[----:B------:R-:W-:Y:S01]  /*10ed0*/  I2FP.F32.S32 R9, R9 ;  /* 0x0000000900097245 */ /* 0x000fe20000201400 */
[CC--:B------:R-:W-:Y:S01]  /*10ee0*/  FFMA.FTZ R18, -R199.reuse, R4.reuse, R18 ;  /* 0x00000004c7127223 */ /* 0x0c0fe20000010112 */
[C---:B------:R-:W-:Y:S01]  /*10ef0*/  FFMA.FTZ R139, -R199.reuse, R4, R139 ;  /* 0x00000004c78b7223 */ /* 0x040fe2000001018b */
[----:B------:R-:W-:Y:S01]  /*10f00*/  I2FP.F32.S32 R4, R5 ;  /* 0x0000000500047245 */ /* 0x000fe20000201400 */
[----:B------:R-:W-:Y:S02]  /*10f10*/  VIADD R5, R216, 0xffffffe0 ;  /* 0xffffffe0d8057836 */ /* 0x000fe40000000000 */
[----:B------:R-:W-:Y:S01]  /*10f20*/  FFMA.FTZ R152, -R199, R9, R152 ;  /* 0x00000009c7987223 */ /* 0x000fe20000010198 */
[----:B------:R-:W-:Y:S01]  /*10f30*/  FSEL R9, R162, -INF , P4 ;  /* 0xff800000a2097808 */ /* 0x000fe20002000000 */
[----:B------:R-:W-:Y:S02]  /*10f40*/  VIADD R27, R217, 0xffffffd9 ;  /* 0xffffffd9d91b7836 */ /* 0x000fe40000000000 */
[CC--:B------:R-:W-:Y:S01]  /*10f50*/  FFMA.FTZ R145, -R199.reuse, R4.reuse, R165 ;  /* 0x00000004c7917223 */ /* 0x0c0fe200000101a5 */
[----:B------:R-:W-:Y:S01]  /*10f60*/  FFMA.FTZ R133, -R199, R4, R133 ;  /* 0x00000004c7857223 */ /* 0x000fe20000010185 */
[----:B------:R-:W-:Y:S01]  /*10f70*/  IABS R4, R5 ;  /* 0x0000000500047213 */ /* 0x000fe20000000000 */
[----:B------:R-:W-:Y:S01]  /*10f80*/  VIADD R40, R217, 0xffffffe9 ;  /* 0xffffffe9d9287836 */ /* 0x000fe20000000000 */
[----:B------:R-:W-:Y:S01]  /*10f90*/  ISETP.GE.AND P4, PT, R27, R211, PT ;  /* 0x000000d31b00720c */ /* 0x000fe20003f86270 */
[C---:B------:R-:W-:Y:S01]  /*10fa0*/  VIADD R34, R217.reuse, 0xfffffff1 ;  /* 0xfffffff1d9227836 */ /* 0x040fe20000000000 */
[----:B------:R-:W-:Y:S01]  /*10fb0*/  I2FP.F32.S32 R4, R4 ;  /* 0x0000000400047245 */ /* 0x000fe20000201400 */
[C---:B------:R-:W-:Y:S01]  /*10fc0*/  VIADD R43, R217.reuse, 0xffffffe0 ;  /* 0xffffffe0d92b7836 */ /* 0x040fe20000000000 */
[----:B------:R-:W-:Y:S01]  /*10fd0*/  FSEL R25, R222, -INF , P4 ;  /* 0xff800000de197808 */ /* 0x000fe20002000000 */
[----:B------:R-:W-:Y:S01]  /*10fe0*/  VIADD R32, R217, 0x1 ;  /* 0x00000001d9207836 */ /* 0x000fe20000000000 */
[----:B------:R-:W-:Y:S01]  /*10ff0*/  ISETP.GE.AND P4, PT, R45, R209, PT ;  /* 0x000000d12d00720c */ /* 0x000fe20003f86270 */
[CC--:B------:R-:W-:Y:S01]  /*11000*/  FFMA.FTZ R141, -R199.reuse, R4.reuse, R141 ;  /* 0x00000004c78d7223 */ /* 0x0c0fe2000001018d */
[----:B------:R-:W-:Y:S01]  /*11010*/  FFMA.FTZ R121, -R199, R4, R121 ;  /* 0x00000004c7797223 */ /* 0x000fe20000010179 */
[----:B------:R-:W-:Y:S01]  /*11020*/  VIADD R4, R216, 0xffffffc9 ;  /* 0xffffffc9d8047836 */ /* 0x000fe20000000000 */
[----:B------:R-:W-:Y:S01]  /*11030*/  FSEL R57, R174, -INF , P4 ;  /* 0xff800000ae397808 */ /* 0x000fe20002000000 */
[C---:B------:R-:W-:Y:S01]  /*11040*/  VIADD R26, R217.reuse, 0x9 ;  /* 0x00000009d91a7836 */ /* 0x040fe20000000000 */
[----:B------:R-:W-:Y:S01]  /*11050*/  ISETP.GE.AND P4, PT, R42, R211, PT ;  /* 0x000000d32a00720c */ /* 0x000fe20003f86270 */
[----:B------:R-:W-:Y:S01]  /*11060*/  VIADD R24, R217, 0x10 ;  /* 0x00000010d9187836 */ /* 0x000fe20000000000 */
[----:B------:R-:W-:Y:S01]  /*11070*/  IABS R4, R4 ;  /* 0x0000000400047213 */ /* 0x000fe20000000000 */
[C---:B------:R-:W-:Y:S01]  /*11080*/  FFMA.FTZ R151, -R199.reuse, R0, R151 ;  /* 0x00000000c7977223 */ /* 0x040fe20000010197 */
[----:B------:R-:W-:Y:S01]  /*11090*/  FSEL R230, R230, -INF , P4 ;  /* 0xff800000e6e67808 */ /* 0x000fe20002000000 */
[----:B------:R-:W-:Y:S01]  /*110a0*/  FFMA.FTZ R238, -R199, R7, R238 ;  /* 0x00000007c7ee7223 */ /* 0x000fe200000101ee */
[----:B------:R-:W-:Y:S01]  /*110b0*/  I2FP.F32.S32 R4, R4 ;  /* 0x0000000400047245 */ /* 0x000fe20000201400 */
[C---:B------:R-:W-:Y:S01]  /*110c0*/  VIADD R6, R216.reuse, 0x1 ;  /* 0x00000001d8067836 */ /* 0x040fe20000000000 */
[-C--:B------:R-:W-:Y:S01]  /*110d0*/  ISETP.GE.AND P4, PT, R27, R209.reuse, PT ;  /* 0x000000d11b00720c */ /* 0x080fe20003f86270 */
[----:B------:R-:W-:Y:S01]  /*110e0*/  VIADD R0, R216, 0xfffffff8 ;  /* 0xfffffff8d8007836 */ /* 0x000fe20000000000 */
[----:B------:R-:W-:Y:S01]  /*110f0*/  ISETP.GE.AND P1, PT, R32, R209, PT ;  /* 0x000000d12000720c */ /* 0x000fe20003f26270 */
[C---:B------:R-:W-:Y:S01]  /*11100*/  FFMA.FTZ R109, -R199.reuse, R4, R109 ;  /* 0x00000004c76d7223 */ /* 0x040fe2000001016d */
[----:B------:R-:W-:Y:S01]  /*11110*/  IABS R6, R6 ;  /* 0x0000000600067213 */ /* 0x000fe20000000000 */
[----:B------:R-:W-:Y:S01]  /*11120*/  FFMA.FTZ R39, -R199, R4, R39 ;  /* 0x00000004c7277223 */ /* 0x000fe20000010127 */
[----:B------:R-:W-:Y:S01]  /*11130*/  FSEL R4, R152, -INF , P0 ;  /* 0xff80000098047808 */ /* 0x000fe20000000000 */
[----:B------:R-:W-:Y:S01]  /*11140*/  VIADD R7, R216, 0xfffffff0 ;  /* 0xfffffff0d8077836 */ /* 0x000fe20000000000 */
[----:B------:R-:W-:Y:S01]  /*11150*/  ISETP.GE.AND P0, PT, R46, R211, PT ;  /* 0x000000d32e00720c */ /* 0x000fe20003f06270 */
[----:B------:R-:W-:Y:S01]  /*11160*/  VIADD R5, R216, 0xffffffc0 ;  /* 0xffffffc0d8057836 */ /* 0x000fe20000000000 */
[----:B------:R-:W-:Y:S01]  /*11170*/  IABS R0, R0 ;  /* 0x0000000000007213 */ /* 0x000fe20000000000 */
[----:B------:R-:W-:Y:S01]  /*11180*/  VIADD R214, R214, 0xffffff80 ;  /* 0xffffff80d6d67836 */ /* 0x000fe20000000000 */
[----:B------:R-:W-:Y:S02]  /*11190*/  FSEL R59, R164, -INF , P0 ;  /* 0xff800000a43b7808 */ /* 0x000fe40000000000 */
[----:B------:R-:W-:Y:S01]  /*111a0*/  ISETP.GE.AND P0, PT, R21, R209, PT ;  /* 0x000000d11500720c */ /* 0x000fe20003f06270 */
[----:B------:R-:W-:Y:S01]  /*111b0*/  IMAD.MOV.U32 R8, RZ, RZ, R0 ;  /* 0x000000ffff087224 */ /* 0x000fe200078e0000 */
        /* <DEDUP_REMOVED lines=8> */
[----:B------:R-:W-:Y:S01]  /*11240*/  ISETP.GE.AND P0, PT, R46, R209, PT ;  /* 0x000000d12e00720c */ /* 0x000fe20003f06270 */
[----:B------:R-:W-:Y:S01]  /*11250*/  VIADD R6, R216, 0xffffffe9 ;  /* 0xffffffe9d8067836 */ /* 0x000fe20000000000 */
[----:B------:R-:W-:Y:S02]  /*11260*/  FSEL R33, R226, -INF , P4 ;  /* 0xff800000e2217808 */ /* 0x000fe40002000000 */
[----:B------:R-:W-:Y:S02]  /*11270*/  FSEL R53, R172, -INF , P0 ;  /* 0xff800000ac357808 */ /* 0x000fe40000000000 */
[-C--:B------:R-:W-:Y:S02]  /*11280*/  ISETP.GE.AND P0, PT, R43, R211.reuse, PT ;  /* 0x000000d32b00720c */ /* 0x080fe40003f06270 */
[----:B------:R-:W-:Y:S02]  /*11290*/  ISETP.GE.AND P4, PT, R40, R211, PT ;  /* 0x000000d32800720c */ /* 0x000fe40003f86270 */
        /* <DEDUP_REMOVED lines=8> */
[----:B------:R-:W-:Y:S01]  /*11320*/  FSEL R229, R236, -INF , P0 ;  /* 0xff800000ece57808 */ /* 0x000fe20000000000 */
[----:B------:R-:W-:Y:S01]  /*11330*/  VIADD R0, R216, 0xffffffe1 ;  /* 0xffffffe1d8007836 */ /* 0x000fe20000000000 */
[-C--:B------:R-:W-:Y:S02]  /*11340*/  ISETP.GE.AND P0, PT, R43, R209.reuse, PT ;  /* 0x000000d12b00720c */ /* 0x080fe40003f06270 */
[----:B------:R-:W-:Y:S02]  /*11350*/  ISETP.GE.AND P4, PT, R42, R209, PT ;  /* 0x000000d12a00720c */ /* 0x000fe40003f86270 */
[----:B------:R-:W-:Y:S02]  /*11360*/  FSEL R225, R232, -INF , P0 ;  /* 0xff800000e8e17808 */ /* 0x000fe40000000000 */
[----:B------:R-:W-:Y:S02]  /*11370*/  ISETP.GE.AND P0, PT, R36, R211, PT ;  /* 0x000000d32400720c */ /* 0x000fe40003f06270 */
[----:B------:R-:W-:Y:S02]  /*11380*/  IABS R6, R6 ;  /* 0x0000000600067213 */ /* 0x000fe40000000000 */
[----:B------:R-:W-:Y:S02]  /*11390*/  FSEL R175, R244, -INF , P0 ;  /* 0xff800000f4af7808 */ /* 0x000fe40000000000 */
[----:B------:R-:W-:Y:S02]  /*113a0*/  ISETP.GE.AND P0, PT, R41, R209, PT ;  /* 0x000000d12900720c */ /* 0x000fe40003f06270 */
[----:B------:R-:W-:Y:S02]  /*113b0*/  FSEL R223, R234, -INF , P4 ;  /* 0xff800000eadf7808 */ /* 0x000fe40002000000 */
[----:B------:R-:W-:Y:S02]  /*113c0*/  I2FP.F32.S32 R6, R6 ;  /* 0x0000000600067245 */ /* 0x000fe40000201400 */
[-C--:B------:R-:W-:Y:S02]  /*113d0*/  ISETP.GE.AND P4, PT, R34, R211.reuse, PT ;  /* 0x000000d32200720c */ /* 0x080fe40003f86270 */
[----:B------:R-:W-:Y:S01]  /*113e0*/  FSEL R221, R240, -INF , P0 ;  /* 0xff800000f0dd7808 */ /* 0x000fe20000000000 */
[-C--:B------:R-:W-:Y:S01]  /*113f0*/  FFMA.FTZ R163, -R199, R6.reuse, R163 ;  /* 0x00000006c7a37223 */ /* 0x080fe200000101a3 */
[----:B------:R-:W-:Y:S01]  /*11400*/  ISETP.GE.AND P0, PT, R31, R211, PT ;  /* 0x000000d31f00720c */ /* 0x000fe20003f06270 */
[C---:B------:R-:W-:Y:S01]  /*11410*/  FFMA.FTZ R135, -R199.reuse, R6, R135 ;  /* 0x00000006c7877223 */ /* 0x040fe20000010187 */
[----:B------:R-:W-:Y:S01]  /*11420*/  I2FP.F32.S32 R8, R8 ;  /* 0x0000000800087245 */ /* 0x000fe20000201400 */
[----:B------:R-:W-:Y:S01]  /*11430*/  VIADD R6, R216, 0xffffffd8 ;  /* 0xffffffd8d8067836 */ /* 0x000fe20000000000 */
[----:B------:R-:W-:Y:S02]  /*11440*/  IABS R0, R0 ;  /* 0x0000000000007213 */ /* 0x000fe40000000000 */
[----:B------:R-:W-:Y:S01]  /*11450*/  FSEL R67, R246, -INF , P4 ;  /* 0xff800000f6437808 */ /* 0x000fe20002000000 */
[CC--:B------:R-:W-:Y:S01]  /*11460*/  FFMA.FTZ R14, -R199.reuse, R8.reuse, R14 ;  /* 0x00000008c70e7223 */ /* 0x0c0fe2000001010e */
[-C--:B------:R-:W-:Y:S01]  /*11470*/  ISETP.GE.AND P4, PT, R40, R209.reuse, PT ;  /* 0x000000d12800720c */ /* 0x080fe20003f86270 */
        /* <DEDUP_REMOVED lines=13> */
[----:B------:R-:W-:Y:S01]  /*11550*/  FSEL R171, R248, -INF , P4 ;  /* 0xff800000f8ab7808 */ /* 0x000fe20002000000 */
[C---:B------:R-:W-:Y:S01]  /*11560*/  FFMA.FTZ R131, -R199.reuse, R0, R131 ;  /* 0x00000000c7837223 */ /* 0x040fe20000010183 */
[----:B------:R-:W-:Y:S01]  /*11570*/  I2FP.F32.S32 R6, R6 ;  /* 0x0000000600067245 */ /* 0x000fe20000201400 */
[----:B------:R-:W-:Y:S01]  /*11580*/  FFMA.FTZ R119, -R199, R0, R119 ;  /* 0x00000000c7777223 */ /* 0x000fe20000010177 */
[----:B------:R-:W-:Y:S01]  /*11590*/  ISETP.GE.AND P4, PT, R32, R211, PT ;  /* 0x000000d32000720c */ /* 0x000fe20003f86270 */
[----:B------:R-:W-:Y:S01]  /*115a0*/  VIADD R0, R216, 0xffffffc1 ;  /* 0xffffffc1d8007836 */ /* 0x000fe20000000000 */
[----:B------:R-:W-:Y:S01]  /*115b0*/  FSEL R167, R149, -INF , P0 ;  /* 0xff80000095a77808 */ /* 0x000fe20000000000 */
[-C--:B------:R-:W-:Y:S01]  /*115c0*/  FFMA.FTZ R129, -R199, R6.reuse, R129 ;  /* 0x00000006c7817223 */ /* 0x080fe20000010181 */
[----:B------:R-:W-:Y:S01]  /*115d0*/  ISETP.GE.AND P1, PT, R217, R209, PT ;  /* 0x000000d1d900720c */ /* 0x000fe20003f26270 */
[----:B------:R-:W-:Y:S01]  /*115e0*/  FFMA.FTZ R117, -R199, R6, R117 ;  /* 0x00000006c7757223 */ /* 0x000fe20000010175 */
[----:B------:R-:W-:Y:S01]  /*115f0*/  ISETP.GE.AND P0, PT, R26, R211, PT ;  /* 0x000000d31a00720c */ /* 0x000fe20003f06270 */
        /* <DEDUP_REMOVED lines=8> */
[----:B------:R-:W-:Y:S01]  /*11680*/  IABS R12, R0 ;  /* 0x00000000000c7213 */ /* 0x000fe20000000000 */
[----:B------:R-:W-:Y:S01]  /*11690*/  VIADD R0, R216, 0xffffffc8 ;  /* 0xffffffc8d8007836 */ /* 0x000fe20000000000 */
[----:B------:R-:W-:Y:S02]  /*116a0*/  FSEL R151, R159, -INF , P0 ;  /* 0xff8000009f977808 */ /* 0x000fe40000000000 */
[----:B------:R-:W-:Y:S02]  /*116b0*/  FSEL R149, R161, -INF , P1 ;  /* 0xff800000a1957808 */ /* 0x000fe40000800000 */
[----:B------:R-:W-:Y:S02]  /*116c0*/  IABS R6, R6 ;  /* 0x0000000600067213 */ /* 0x000fe40000000000 */
[-C--:B------:R-:W-:Y:S02]  /*116d0*/  ISETP.GE.AND P0, PT, R24, R209.reuse, PT ;  /* 0x000000d11800720c */ /* 0x080fe40003f06270 */
[-C--:B------:R-:W-:Y:S02]  /*116e0*/  ISETP.GE.AND P1, PT, R23, R209.reuse, PT ;  /* 0x000000d11700720c */ /* 0x080fe40003f26270 */
[----:B------:R-:W-:Y:S02]  /*116f0*/  I2FP.F32.S32 R8, R8 ;  /* 0x0000000800087245 */ /* 0x000fe40000201400 */
[----:B------:R-:W-:Y:S02]  /*11700*/  I2FP.F32.S32 R6, R6 ;  /* 0x0000000600067245 */ /* 0x000fe40000201400 */
[----:B------:R-:W-:Y:S01]  /*11710*/  FSEL R139, R139, -INF , P0 ;  /* 0xff8000008b8b7808 */ /* 0x000fe20000000000 */
[----:B------:R-:W-:Y:S01]  /*11720*/  FFMA.FTZ R123, -R199, R8, R123 ;  /* 0x00000008c77b7223 */ /* 0x000fe2000001017b */
[----:B------:R-:W-:Y:S01]  /*11730*/  FSEL R137, R137, -INF , P1 ;  /* 0xff80000089897808 */ /* 0x000fe20000800000 */
[CC--:B------:R-:W-:Y:S01]  /*11740*/  FFMA.FTZ R125, -R199.reuse, R6.reuse, R125 ;  /* 0x00000006c77d7223 */ /* 0x0c0fe2000001017d */
[-C--:B------:R-:W-:Y:S01]  /*11750*/  ISETP.GE.AND P0, PT, R22, R209.reuse, PT ;  /* 0x000000d11600720c */ /* 0x080fe20003f06270 */
[----:B------:R-:W-:Y:S01]  /*11760*/  FFMA.FTZ R104, -R199, R6, R104 ;  /* 0x00000006c7687223 */ /* 0x000fe20000010168 */
[----:B------:R-:W-:Y:S01]  /*11770*/  ISETP.GE.AND P1, PT, R20, R209, PT ;  /* 0x000000d11400720c */ /* 0x000fe20003f26270 */
[----:B------:R-:W-:Y:S01]  /*11780*/  VIADD R6, R217, 0x31 ;  /* 0x00000031d9067836 */ /* 0x000fe20000000000 */
[----:B------:R-:W-:Y:S01]  /*11790*/  IABS R5, R5 ;  /* 0x0000000500057213 */ /* 0x000fe20000000000 */
[----:B------:R-:W-:Y:S01]  /*117a0*/  FFMA.FTZ R143, -R199, R8, R143 ;  /* 0x00000008c78f7223 */ /* 0x000fe2000001018f */
[----:B------:R-:W-:Y:S01]  /*117b0*/  IABS R0, R0 ;  /* 0x0000000000007213 */ /* 0x000fe20000000000 */
[C---:B------:R-:W-:Y:S01]  /*117c0*/  VIADD R8, R216.reuse, 0xffffffd1 ;  /* 0xffffffd1d8087836 */ /* 0x040fe20000000000 */
[----:B------:R-:W-:Y:S01]  /*117d0*/  FSEL R135, R135, -INF , P0 ;  /* 0xff80000087877808 */ /* 0x000fe20000000000 */
[----:B------:R-:W-:Y:S01]  /*117e0*/  VIADD R216, R216, 0x80 ;  /* 0x00000080d8d87836 */ /* 0x000fe20000000000 */
[----:B------:R-:W-:Y:S02]  /*117f0*/  FSEL R133, R133, -INF , P1 ;  /* 0xff80000085857808 */ /* 0x000fe40000800000 */
[----:B------:R-:W-:Y:S02]  /*11800*/  I2FP.F32.S32 R5, R5 ;  /* 0x0000000500057245 */ /* 0x000fe40000201400 */
[----:B------:R-:W-:Y:S02]  /*11810*/  I2FP.F32.S32 R0, R0 ;  /* 0x0000000000007245 */ /* 0x000fe40000201400 */
[----:B------:R-:W-:Y:S01]  /*11820*/  ISETP.GE.AND P0, PT, R30, R210, PT ;  /* 0x000000d21e00720c */ /* 0x000fe20003f06270 */
[C---:B------:R-:W-:Y:S01]  /*11830*/  FFMA.FTZ R108, -R199.reuse, R5, R108 ;  /* 0x00000005c76c7223 */ /* 0x040fe2000001016c */
[----:B------:R-:W-:Y:S01]  /*11840*/  ISETP.GE.AND P1, PT, R16, R209, PT ;  /* 0x000000d11000720c */ /* 0x000fe20003f26270 */
[-C--:B------:R-:W-:Y:S01]  /*11850*/  FFMA.FTZ R38, -R199, R0.reuse, R38 ;  /* 0x00000000c7267223 */ /* 0x080fe20000010126 */
[----:B------:R-:W-:Y:S01]  /*11860*/  FSEL R173, R173, -INF , !P0 ;  /* 0xff800000adad7808 */ /* 0x000fe20004000000 */
[----:B------:R-:W-:Y:S01]  /*11870*/  FFMA.FTZ R110, -R199, R0, R110 ;  /* 0x00000000c76e7223 */ /* 0x000fe2000001016e */
[----:B------:R-:W-:Y:S01]  /*11880*/  FSEL R123, R123, -INF , P1 ;  /* 0xff8000007b7b7808 */ /* 0x000fe20000800000 */
[C---:B------:R-:W-:Y:S01]  /*11890*/  VIADD R5, R217.reuse, 0x39 ;  /* 0x00000039d9057836 */ /* 0x040fe20000000000 */
[----:B------:R-:W-:Y:S01]  /*118a0*/  I2FP.F32.S32 R12, R12 ;  /* 0x0000000c000c7245 */ /* 0x000fe20000201400 */
[----:B------:R-:W-:Y:S01]  /*118b0*/  VIADD R0, R217, 0x38 ;  /* 0x00000038d9007836 */ /* 0x000fe20000000000 */
[-C--:B------:R-:W-:Y:S02]  /*118c0*/  ISETP.GE.AND P4, PT, R24, R211.reuse, PT ;  /* 0x000000d31800720c */ /* 0x080fe40003f86270 */
[----:B------:R-:W-:Y:S01]  /*118d0*/  ISETP.GE.AND P0, PT, R32, R208, PT ;  /* 0x000000d02000720c */ /* 0x000fe20003f06270 */
[----:B------:R-:W-:Y:S01]  /*118e0*/  FFMA.FTZ R107, -R199, R12, R107 ;  /* 0x0000000cc76b7223 */ /* 0x000fe2000001016b */
[-C--:B------:R-:W-:Y:S01]  /*118f0*/  ISETP.GE.AND P1, PT, R6, R211.reuse, PT ;  /* 0x000000d30600720c */ /* 0x080fe20003f26270 */
[----:B------:R-:W-:Y:S01]  /*11900*/  VIADD R12, R217, 0x21 ;  /* 0x00000021d90c7836 */ /* 0x000fe20000000000 */
[----:B------:R-:W-:Y:S02]  /*11910*/  FSEL R14, R153, -INF , P3 ;  /* 0xff800000990e7808 */ /* 0x000fe40001800000 */
[----:B------:R-:W-:Y:S02]  /*11920*/  FSEL R153, R48, -INF , !P0 ;  /* 0xff80000030997808 */ /* 0x000fe40004000000 */
[----:B------:R-:W-:Y:S01]  /*11930*/  FSEL R147, R163, -INF , P4 ;  /* 0xff800000a3937808 */ /* 0x000fe20002000000 */
[----:B------:R-:W-:Y:S01]  /*11940*/  LDSM.16.MT88.4 R48, [R102+0x6000] ;  /* 0x006000006630783b */ /* 0x000fe20000004200 */
[----:B------:R-:W-:Y:S02]  /*11950*/  FSEL R110, R110, -INF , P1 ;  /* 0xff8000006e6e7808 */ /* 0x000fe40000800000 */
[-C--:B------:R-:W-:Y:S02]  /*11960*/  ISETP.GE.AND P3, PT, R28, R211.reuse, PT ;  /* 0x000000d31c00720c */ /* 0x080fe40003f66270 */
[-C--:B------:R-:W-:Y:S02]  /*11970*/  ISETP.GE.AND P4, PT, R22, R211.reuse, PT ;  /* 0x000000d31600720c */ /* 0x080fe40003f86270 */
[----:B------:R-:W-:Y:S02]  /*11980*/  IABS R8, R8 ;  /* 0x0000000800087213 */ /* 0x000fe40000000000 */
[-C--:B------:R-:W-:Y:S02]  /*11990*/  ISETP.GE.AND P0, PT, R5, R211.reuse, PT ;  /* 0x000000d30500720c */ /* 0x080fe40003f06270 */
[-C--:B------:R-:W-:Y:S02]  /*119a0*/  ISETP.GE.AND P1, PT, R0, R211.reuse, PT ;  /* 0x000000d30000720c */ /* 0x080fe40003f26270 */
[----:B------:R-:W-:Y:S02]  /*119b0*/  FSEL R18, R18, -INF , P3 ;  /* 0xff80000012127808 */ /* 0x000fe40001800000 */
[----:B------:R-:W-:Y:S02]  /*119c0*/  I2FP.F32.S32 R8, R8 ;  /* 0x0000000800087245 */ /* 0x000fe40000201400 */
[----:B------:R-:W-:Y:S02]  /*119d0*/  FSEL R143, R143, -INF , P4 ;  /* 0xff8000008f8f7808 */ /* 0x000fe40002000000 */
[----:B------:R-:W-:Y:S01]  /*119e0*/  FSEL R108, R108, -INF , P0 ;  /* 0xff8000006c6c7808 */ /* 0x000fe20000000000 */
[-C--:B------:R-:W-:Y:S01]  /*119f0*/  FFMA.FTZ R127, -R199, R8.reuse, R127 ;  /* 0x00000008c77f7223 */ /* 0x080fe2000001017f */
[----:B------:R-:W-:Y:S01]  /*11a00*/  FSEL R107, R107, -INF , P1 ;  /* 0xff8000006b6b7808 */ /* 0x000fe20000800000 */
[----:B------:R-:W-:Y:S01]  /*11a10*/  FFMA.FTZ R105, -R199, R8, R105 ;  /* 0x00000008c7697223 */ /* 0x000fe20000010169 */
[-C--:B------:R-:W-:Y:S01]  /*11a20*/  ISETP.GE.AND P3, PT, R23, R211.reuse, PT ;  /* 0x000000d31700720c */ /* 0x080fe20003f66270 */
[----:B------:R-:W-:Y:S01]  /*11a30*/  VIADD R8, R217, 0x29 ;  /* 0x00000029d9087836 */ /* 0x000fe20000000000 */
[----:B------:R-:W-:Y:S02]  /*11a40*/  ISETP.GE.AND P4, PT, R16, R211, PT ;  /* 0x000000d31000720c */ /* 0x000fe40003f86270 */
[-C--:B------:R-:W-:Y:S02]  /*11a50*/  ISETP.GE.AND P0, PT, R5, R209.reuse, PT ;  /* 0x000000d10500720c */ /* 0x080fe40003f06270 */
[----:B------:R-:W-:Y:S02]  /*11a60*/  ISETP.GE.AND P1, PT, R0, R209, PT ;  /* 0x000000d10000720c */ /* 0x000fe40003f26270 */
[----:B------:R-:W-:Y:S02]  /*11a70*/  FSEL R145, R145, -INF , P3 ;  /* 0xff80000091917808 */ /* 0x000fe40001800000 */
[----:B------:R-:W-:Y:S02]  /*11a80*/  FSEL R131, R131, -INF , P4 ;  /* 0xff80000083837808 */ /* 0x000fe40002000000 */
[----:B------:R-:W-:Y:S02]  /*11a90*/  FSEL R38, R38, -INF , P0 ;  /* 0xff80000026267808 */ /* 0x000fe40000000000 */
[----:B------:R-:W-:Y:S02]  /*11aa0*/  FSEL R39, R39, -INF , P1 ;  /* 0xff80000027277808 */ /* 0x000fe40000800000 */
[-C--:B------:R-:W-:Y:S02]  /*11ab0*/  ISETP.GE.AND P3, PT, R20, R211.reuse, PT ;  /* 0x000000d31400720c */ /* 0x080fe40003f66270 */
[-C--:B------:R-:W-:Y:S02]  /*11ac0*/  ISETP.GE.AND P4, PT, R10, R211.reuse, PT ;  /* 0x000000d30a00720c */ /* 0x080fe40003f86270 */
[C---:B------:R-:W-:Y:S02]  /*11ad0*/  ISETP.GE.AND P0, PT, R21.reuse, R210, PT ;  /* 0x000000d21500720c */ /* 0x040fe40003f06270 */
[----:B------:R-:W-:Y:S02]  /*11ae0*/  ISETP.GE.AND P1, PT, R21, R208, PT ;  /* 0x000000d01500720c */ /* 0x000fe40003f26270 */
[----:B------:R-:W-:Y:S02]  /*11af0*/  FSEL R21, R148, -INF , !P6 ;  /* 0xff80000094157808 */ /* 0x000fe40007000000 */
[-C--:B------:R-:W-:Y:S02]  /*11b00*/  ISETP.GE.AND P6, PT, R15, R210.reuse, PT ;  /* 0x000000d20f00720c */ /* 0x080fe40003fc6270 */
[----:B------:R-:W-:Y:S02]  /*11b10*/  FSEL R141, R141, -INF , P3 ;  /* 0xff8000008d8d7808 */ /* 0x000fe40001800000 */
[----:B------:R-:W-:Y:S02]  /*11b20*/  FSEL R127, R127, -INF , P4 ;  /* 0xff8000007f7f7808 */ /* 0x000fe40002000000 */
[----:B------:R-:W-:Y:S02]  /*11b30*/  FSEL R11, R11, -INF , !P1 ;  /* 0xff8000000b0b7808 */ /* 0x000fe40004800000 */
[C---:B------:R-:W-:Y:S02]  /*11b40*/  ISETP.GE.AND P3, PT, R12.reuse, R211, PT ;  /* 0x000000d30c00720c */ /* 0x040fe40003f66270 */
[----:B------:R-:W-:Y:S02]  /*11b50*/  ISETP.GE.AND P4, PT, R12, R209, PT ;  /* 0x000000d10c00720c */ /* 0x000fe40003f86270 */
[----:B------:R-:W-:Y:S02]  /*11b60*/  FSEL R13, R13, -INF , !P6 ;  /* 0xff8000000d0d7808 */ /* 0x000fe40007000000 */
[----:B------:R-:W-:Y:S02]  /*11b70*/  FSEL R4, R4, -INF , !P5 ;  /* 0xff80000004047808 */ /* 0x000fe40006800000 */
[----:B------:R-:W-:Y:S02]  /*11b80*/  ISETP.GE.AND P1, PT, R27, R210, PT ;  /* 0x000000d21b00720c */ /* 0x000fe40003f26270 */
[----:B------:R-:W-:Y:S02]  /*11b90*/  ISETP.GE.AND P6, PT, R46, R208, PT ;  /* 0x000000d02e00720c */ /* 0x000fe40003fc6270 */
[----:B------:R-:W-:Y:S02]  /*11ba0*/  ISETP.GE.AND P5, PT, R45, R210, PT ;  /* 0x000000d22d00720c */ /* 0x000fe40003fa6270 */
[----:B------:R-:W-:Y:S02]  /*11bb0*/  FSEL R129, R129, -INF , P3 ;  /* 0xff80000081817808 */ /* 0x000fe40001800000 */
[----:B------:R-:W-:Y:S02]  /*11bc0*/  FSEL R121, R121, -INF , P4 ;  /* 0xff80000079797808 */ /* 0x000fe40002000000 */
[----:B------:R-:W-:Y:S02]  /*11bd0*/  ISETP.GE.AND P3, PT, R8, R211, PT ;  /* 0x000000d30800720c */ /* 0x000fe40003f66270 */
[----:B------:R-:W-:Y:S02]  /*11be0*/  ISETP.GE.AND P4, PT, R10, R209, PT ;  /* 0x000000d10a00720c */ /* 0x000fe40003f86270 */
[----:B------:R-:W-:Y:S02]  /*11bf0*/  FSEL R25, R25, -INF , !P1 ;  /* 0xff80000019197808 */ /* 0x000fe40004800000 */
[----:B------:R-:W-:Y:S02]  /*11c00*/  FSEL R55, R55, -INF , !P5 ;  /* 0xff80000037377808 */ /* 0x000fe40006800000 */
[----:B------:R-:W-:Y:S02]  /*11c10*/  FSEL R53, R53, -INF , !P6 ;  /* 0xff80000035357808 */ /* 0x000fe40007000000 */
[-C--:B------:R-:W-:Y:S02]  /*11c20*/  ISETP.GE.AND P1, PT, R43, R208.reuse, PT ;  /* 0x000000d02b00720c */ /* 0x080fe40003f26270 */
[----:B------:R-:W-:Y:S02]  /*11c30*/  ISETP.GE.AND P5, PT, R44, R208, PT ;  /* 0x000000d02c00720c */ /* 0x000fe40003fa6270 */
[-C--:B------:R-:W-:Y:S02]  /*11c40*/  ISETP.GE.AND P6, PT, R42, R210.reuse, PT ;  /* 0x000000d22a00720c */ /* 0x080fe40003fc6270 */
[----:B------:R-:W-:Y:S02]  /*11c50*/  FSEL R125, R125, -INF , P3 ;  /* 0xff8000007d7d7808 */ /* 0x000fe40001800000 */
[----:B------:R-:W-:Y:S02]  /*11c60*/  FSEL R119, R119, -INF , P4 ;  /* 0xff80000077777808 */ /* 0x000fe40002000000 */
[----:B------:R-:W-:Y:S02]  /*11c70*/  ISETP.GE.AND P3, PT, R7, R211, PT ;  /* 0x000000d30700720c */ /* 0x000fe40003f66270 */
[----:B------:R-:W-:Y:S02]  /*11c80*/  FSEL R225, R225, -INF , !P1 ;  /* 0xff800000e1e17808 */ /* 0x000fe40004800000 */
[-C--:B------:R-:W-:Y:S02]  /*11c90*/  ISETP.GE.AND P4, PT, R7, R209.reuse, PT ;  /* 0x000000d10700720c */ /* 0x080fe40003f86270 */
[----:B------:R-:W-:Y:S02]  /*11ca0*/  FSEL R35, R35, -INF , !P5 ;  /* 0xff80000023237808 */ /* 0x000fe40006800000 */
[----:B------:R-:W-:Y:S02]  /*11cb0*/  ISETP.GE.AND P1, PT, R34, R210, PT ;  /* 0x000000d22200720c */ /* 0x000fe40003f26270 */
[----:B------:R-:W-:Y:S02]  /*11cc0*/  FSEL R231, R230, -INF , !P6 ;  /* 0xff800000e6e77808 */ /* 0x000fe40007000000 */
[----:B------:R-:W-:Y:S02]  /*11cd0*/  ISETP.GE.AND P6, PT, R41, R208, PT ;  /* 0x000000d02900720c */ /* 0x000fe40003fc6270 */
[-C--:B------:R-:W-:Y:S02]  /*11ce0*/  ISETP.GE.AND P5, PT, R40, R210.reuse, PT ;  /* 0x000000d22800720c */ /* 0x080fe40003fa6270 */
[----:B------:R-:W-:Y:S02]  /*11cf0*/  FSEL R109, R109, -INF , P3 ;  /* 0xff8000006d6d7808 */ /* 0x000fe40001800000 */
[----:B------:R-:W-:Y:S02]  /*11d00*/  FSEL R105, R105, -INF , P4 ;  /* 0xff80000069697808 */ /* 0x000fe40002000000 */
[----:B------:R-:W-:Y:S02]  /*11d10*/  FSEL R67, R67, -INF , !P1 ;  /* 0xff80000043437808 */ /* 0x000fe40004800000 */
[-C--:B------:R-:W-:Y:S02]  /*11d20*/  ISETP.GE.AND P3, PT, R8, R209.reuse, PT ;  /* 0x000000d10800720c */ /* 0x080fe40003f66270 */
[-C--:B------:R-:W-:Y:S02]  /*11d30*/  ISETP.GE.AND P4, PT, R47, R210.reuse, PT ;  /* 0x000000d22f00720c */ /* 0x080fe40003f86270 */
[----:B------:R-:W-:Y:S02]  /*11d40*/  ISETP.GE.AND P1, PT, R31, R210, PT ;  /* 0x000000d21f00720c */ /* 0x000fe40003f26270 */
[----:B------:R-:W-:Y:S02]  /*11d50*/  FSEL R221, R221, -INF , !P6 ;  /* 0xff800000dddd7808 */ /* 0x000fe40007000000 */
[----:B------:R-:W-:Y:S02]  /*11d60*/  FSEL R227, R227, -INF , !P5 ;  /* 0xff800000e3e37808 */ /* 0x000fe40006800000 */
[-C--:B------:R-:W-:Y:S02]  /*11d70*/  ISETP.GE.AND P6, PT, R31, R208.reuse, PT ;  /* 0x000000d01f00720c */ /* 0x080fe40003fc6270 */
[-C--:B------:R-:W-:Y:S02]  /*11d80*/  ISETP.GE.AND P5, PT, R36, R208.reuse, PT ;  /* 0x000000d02400720c */ /* 0x080fe40003fa6270 */
[----:B------:R-:W-:Y:S02]  /*11d90*/  FSEL R19, R19, -INF , !P4 ;  /* 0xff80000013137808 */ /* 0x000fe40006000000 */
[----:B------:R-:W-:Y:S02]  /*11da0*/  FSEL R117, R117, -INF , P3 ;  /* 0xff80000075757808 */ /* 0x000fe40001800000 */
[----:B------:R-:W-:Y:S02]  /*11db0*/  FSEL R65, R65, -INF , !P1 ;  /* 0xff80000041417808 */ /* 0x000fe40004800000 */
[----:B------:R-:W-:Y:S02]  /*11dc0*/  ISETP.GE.AND P3, PT, R6, R209, PT ;  /* 0x000000d10600720c */ /* 0x000fe40003f66270 */
[----:B------:R-:W-:Y:S02]  /*11dd0*/  ISETP.GE.AND P4, PT, R15, R208, PT ;  /* 0x000000d00f00720c */ /* 0x000fe40003f86270 */
[----:B------:R-:W-:Y:S02]  /*11de0*/  FSEL R15, R156, -INF , !P0 ;  /* 0xff8000009c0f7808 */ /* 0x000fe40004000000 */
[----:B------:R-:W-:Y:S02]  /*11df0*/  FSEL R171, R171, -INF , !P5 ;  /* 0xff800000abab7808 */ /* 0x000fe40006800000 */
[-C--:B------:R-:W-:Y:S02]  /*11e00*/  ISETP.GE.AND P1, PT, R217, R210.reuse, PT ;  /* 0x000000d2d900720c */ /* 0x080fe40003f26270 */
[----:B------:R-:W-:Y:S02]  /*11e10*/  FSEL R167, R167, -INF , !P6 ;  /* 0xff800000a7a77808 */ /* 0x000fe40007000000 */
[-C--:B------:R-:W-:Y:S02]  /*11e20*/  ISETP.GE.AND P5, PT, R28, R210.reuse, PT ;  /* 0x000000d21c00720c */ /* 0x080fe40003fa6270 */
[----:B------:R-:W-:Y:S02]  /*11e30*/  ISETP.GE.AND P0, PT, R46, R210, PT ;  /* 0x000000d22e00720c */ /* 0x000fe40003f06270 */
[CC--:B------:R-:W-:Y:S01]  /*11e40*/  ISETP.GE.AND P6, PT, R217.reuse, R208.reuse, PT ;  /* 0x000000d0d900720c */ /* 0x0c0fe20003fc6270 */
[----:B------:R-:W-:Y:S01]  /*11e50*/  VIADD R217, R217, 0xffffff80 ;  /* 0xffffff80d9d97836 */ /* 0x000fe20000000000 */
        /* <DEDUP_REMOVED lines=8> */
[----:B------:R-:W-:Y:S02]  /*11ee0*/  ISETP.GE.AND P0, PT, R44, R210, PT ;  /* 0x000000d22c00720c */ /* 0x000fe40003f06270 */
[-C--:B------:R-:W-:Y:S02]  /*11ef0*/  ISETP.GE.AND P5, PT, R24, R208.reuse, PT ;  /* 0x000000d01800720c */ /* 0x080fe40003fa6270 */
[----:B------:R-:W-:Y:S02]  /*11f00*/  FSEL R17, R17, -INF , !P3 ;  /* 0xff80000011117808 */ /* 0x000fe40005800000 */
[----:B------:R-:W-:Y:S02]  /*11f10*/  FSEL R9, R9, -INF , !P4 ;  /* 0xff80000009097808 */ /* 0x000fe40006000000 */
[----:B------:R-:W-:Y:S02]  /*11f20*/  FMNMX3.FTZ R14, R14, R15, R13, !PT ;  /* 0x0000000f0e0e7276 */ /* 0x000fe4000781000d */
[----:B------:R-:W-:Y:S02]  /*11f30*/  ISETP.GE.AND P4, PT, R27, R208, PT ;  /* 0x000000d01b00720c */ /* 0x000fe40003f86270 */
[----:B------:R-:W-:Y:S02]  /*11f40*/  FSEL R27, R220, -INF , !P0 ;  /* 0xff800000dc1b7808 */ /* 0x000fe40004000000 */
[----:B------:R-:W-:Y:S02]  /*11f50*/  FSEL R139, R139, -INF , !P5 ;  /* 0xff8000008b8b7808 */ /* 0x000fe40006800000 */
[----:B------:R-:W-:Y:S02]  /*11f60*/  FSEL R137, R137, -INF , !P6 ;  /* 0xff80000089897808 */ /* 0x000fe40007000000 */
[C---:B------:R-:W-:Y:S02]  /*11f70*/  ISETP.GE.AND P5, PT, R12.reuse, R210, PT ;  /* 0x000000d20c00720c */ /* 0x040fe40003fa6270 */
[----:B------:R-:W-:Y:S02]  /*11f80*/  ISETP.GE.AND P6, PT, R12, R208, PT ;  /* 0x000000d00c00720c */ /* 0x000fe40003fc6270 */
[----:B------:R-:W-:Y:S02]  /*11f90*/  ISETP.GE.AND P0, PT, R43, R210, PT ;  /* 0x000000d22b00720c */ /* 0x000fe40003f06270 */
        /* <DEDUP_REMOVED lines=11> */
[----:B------:R-:W-:Y:S02]  /*12050*/  FSEL R229, R229, -INF , !P0 ;  /* 0xff800000e5e57808 */ /* 0x000fe40004000000 */
[----:B------:R-:W-:Y:S02]  /*12060*/  ISETP.GE.AND P4, PT, R40, R208, PT ;  /* 0x000000d02800720c */ /* 0x000fe40003f86270 */
[----:B------:R-:W-:Y:S02]  /*12070*/  ISETP.GE.AND P0, PT, R36, R210, PT ;  /* 0x000000d22400720c */ /* 0x000fe40003f06270 */
[----:B------:R-:W-:Y:S02]  /*12080*/  FMNMX3.FTZ R14, R14, R233, R231, !PT ;  /* 0x000000e90e0e7276 */ /* 0x000fe400078100e7 */
[----:B------:R-:W-:Y:S02]  /*12090*/  FSEL R223, R223, -INF , !P3 ;  /* 0xff800000dfdf7808 */ /* 0x000fe40005800000 */
[----:B------:R-:W-:Y:S02]  /*120a0*/  FMNMX3.FTZ R12, R12, R35, R33, !PT ;  /* 0x000000230c0c7276 */ /* 0x000fe40007810021 */
[----:B------:R-:W-:Y:S02]  /*120b0*/  FSEL R175, R175, -INF , !P0 ;  /* 0xff800000afaf7808 */ /* 0x000fe40004000000 */
[----:B------:R-:W-:Y:S02]  /*120c0*/  FSEL R195, R195, -INF , !P4 ;  /* 0xff800000c3c37808 */ /* 0x000fe40006000000 */
[----:B------:R-:W-:Y:S02]  /*120d0*/  FMNMX3.FTZ R14, R14, R229, R227, !PT ;  /* 0x000000e50e0e7276 */ /* 0x000fe400078100e3 */
[----:B------:R-:W-:Y:S02]  /*120e0*/  ISETP.GE.AND P4, PT, R30, R208, PT ;  /* 0x000000d01e00720c */ /* 0x000fe40003f86270 */
[----:B------:R-:W-:Y:S02]  /*120f0*/  ISETP.GE.AND P0, PT, R32, R210, PT ;  /* 0x000000d22000720c */ /* 0x000fe40003f06270 */
[----:B------:R-:W-:Y:S02]  /*12100*/  ISETP.GE.AND P3, PT, R34, R208, PT ;  /* 0x000000d02200720c */ /* 0x000fe40003f66270 */
[----:B------:R-:W-:Y:S02]  /*12110*/  FMNMX3.FTZ R12, R12, R225, R223, !PT ;  /* 0x000000e10c0c7276 */ /* 0x000fe400078100df */
        /* <DEDUP_REMOVED lines=16> */
[----:B------:R-:W-:Y:S02]  /*12220*/  FMNMX3.FTZ R14, R14, R163, R161, !PT ;  /* 0x000000a30e0e7276 */ /* 0x000fe400078100a1 */
[-C--:B------:R-:W-:Y:S02]  /*12230*/  ISETP.GE.AND P3, PT, R20, R210.reuse, PT ;  /* 0x000000d21400720c */ /* 0x080fe40003f66270 */
        /* <DEDUP_REMOVED lines=16> */
[C---:B------:R-:W-:Y:S02]  /*12340*/  ISETP.GE.AND P0, PT, R8.reuse, R210, PT ;  /* 0x000000d20800720c */ /* 0x040fe40003f06270 */
[----:B------:R-:W-:Y:S02]  /*12350*/  ISETP.GE.AND P1, PT, R8, R208, PT ;  /* 0x000000d00800720c */ /* 0x000fe40003f26270 */
[----:B------:R-:W-:Y:S02]  /*12360*/  FSEL R123, R123, -INF , !P3 ;  /* 0xff8000007b7b7808 */ /* 0x000fe40005800000 */
[----:B------:R-:W-:Y:S02]  /*12370*/  FSEL R121, R121, -INF , !P6 ;  /* 0xff80000079797808 */ /* 0x000fe40007000000 */
[----:B------:R-:W-:Y:S02]  /*12380*/  FMNMX3.FTZ R8, R12, R151, R149, !PT ;  /* 0x000000970c087276 */ /* 0x000fe40007810095 */
[C---:B------:R-:W-:Y:S02]  /*12390*/  ISETP.GE.AND P3, PT, R6.reuse, R210, PT ;  /* 0x000000d20600720c */ /* 0x040fe40003f66270 */
[-C--:B------:R-:W-:Y:S02]  /*123a0*/  ISETP.GE.AND P6, PT, R6, R208.reuse, PT ;  /* 0x000000d00600720c */ /* 0x080fe40003fc6270 */
        /* <DEDUP_REMOVED lines=13> */
[----:B------:R-:W-:Y:S02]  /*12480*/  ISETP.GE.AND P1, PT, R0, R208, PT ;  /* 0x000000d00000720c */ /* 0x000fe40003f26270 */
        /* <DEDUP_REMOVED lines=393> */
.L_x_14093:
        /* <DEDUP_REMOVED lines=10> */
.L_x_14108:
        /* <DEDUP_REMOVED lines=128> */
.L_x_14103:
[----:B------:R-:W-:Y:S05]  /*145c0*/  BSYNC.RECONVERGENT B0 ;  /* 0x0000000000007941 */ /* 0x000fea0003800200 */
.L_x_14102:
[----:B------:R5:W2:Y:S01]  /*145d0*/  LD.E R2, desc[UR4][R2.64+0xc0] ;  /* 0x0000c00402027980 */ /* 0x000aa2000c101900 */
[----:B-1----:R-:W-:Y:S01]  /*145e0*/  LOP3.LUT R0, R37, 0xfc0, RZ, 0xc0, !PT ;  /* 0x00000fc025007812 */ /* 0x002fe200078ec0ff */
[----:B------:R-:W-:Y:S02]  /*145f0*/  IMAD R40, R202, R40, RZ ;  /* 0x00000028ca287224 */ /* 0x000fe400078e02ff */
[----:B------:R-:W-:Y:S01]  /*14600*/  VIADD R41, R191, 0x18 ;  /* 0x00000018bf297836 */ /* 0x000fe20000000000 */
[----:B------:R-:W-:Y:S01]  /*14610*/  LOP3.LUT R39, R0, 0x3c, R37, 0xf8, !PT ;  /* 0x0000003c00277812 */ /* 0x000fe200078ef825 */
[----:B------:R-:W-:Y:S01]  /*14620*/  IMAD.MOV.U32 R199, RZ, RZ, 0x0 ;  /* 0x00000000ffc77424 */ /* 0x000fe200078e00ff */
[----:B------:R-:W-:Y:S02]  /*14630*/  LOP3.LUT R37, R37, 0x3c, RZ, 0xc0, !PT ;  /* 0x0000003c25257812 */ /* 0x000fe400078ec0ff */
[----:B------:R-:W-:-:S04]  /*14640*/  IADD3 R39, P0, PT, R40, R39, RZ ;  /* 0x0000002728277210 */ /* 0x000fc80007f1e0ff */
[----:B------:R-:W-:Y:S02]  /*14650*/  LEA.HI.X.SX32 R40, R40, RZ, 0x1, P0 ;  /* 0x000000ff28287211 */ /* 0x000fe400000f0eff */
[----:B------:R-:W-:-:S04]  /*14660*/  LEA R38, P2, R39, R44, 0x2 ;  /* 0x0000002c27267211 */ /* 0x000fc800078410ff */
[----:B------:R-:W-:Y:S01]  /*14670*/  LEA.HI.X R39, R39, R45, R40, 0x2, P2 ;  /* 0x0000002d27277211 */ /* 0x000fe200010f1428 */
[----:B-----5:R-:W-:Y:S01]  /*14680*/  VIADD R3, R191, 0x10 ;  /* 0x00000010bf037836 */ /* 0x020fe20000000000 */
        /* <DEDUP_REMOVED lines=21> */
[----:B-1----:R-:W-:Y:S05]  /*147e0*/  @P0 RET.REL.NODEC R198 `(_ZN5flash24flash_fwd_splitkv_kernelI23Flash_fwd_kernel_traitsILi64ELi64ELi128ELi4ELb0ELb0EN7cutlass10bfloat16_tE19Flash_kernel_traitsILi64ELi64ELi128ELi4ES3_EELb0ELb1ELb1ELb0ELb0ELb1ELb1ELb0EEEvNS_16Flash_fwd_paramsE) ;  /* 0xfffffeb8c6040950 */ /* 0x002fea0003c3ffff */
[----:B------:R-:W-:Y:S01]  /*147f0*/  MOV R199, 0x0 ;  /* 0x0000000000c77802 */ /* 0x000fe20000000f00 */
[----:B------:R1:W-:Y:S03]  /*14800*/  ST.E.128 desc[UR4][R38.64+0x3800], R4 ;  /* 0x0038000426007985 */ /* 0x0003e6000c101d04 */
[----:B-1----:R-:W-:Y:S05]  /*14810*/  RET.REL.NODEC R198 `(_ZN5flash24flash_fwd_splitkv_kernelI23Flash_fwd_kernel_traitsILi64ELi64ELi128ELi4ELb0ELb0EN7cutlass10bfloat16_tE19Flash_kernel_traitsILi64ELi64ELi128ELi4ES3_EELb0ELb1ELb1ELb0ELb0ELb1ELb1ELb0EEEvNS_16Flash_fwd_paramsE) ;  /* 0xfffffeb4c6f87950 */ /* 0x002fea0003c3ffff */
.L_x_14101:
[----:B------:R-:W-:Y:S01]  /*14820*/  MOV R9, 0x2 ;  /* 0x0000000200097802 */ /* 0x000fe20000000f00 */
[----:B------:R-:W-:Y:S01]  /*14830*/  IMAD.MOV.U32 R4, RZ, RZ, 0x1f ;  /* 0x0000001fff047424 */ /* 0x000fe200078e00ff */
[----:B------:R-:W-:-:S07]  /*14840*/  MOV R6, 0xffffffff ;  /* 0xffffffff00067802 */ /* 0x000fce0000000f00 */
[----:B-1---5:R-:W-:Y:S05]  /*14850*/  WARPSYNC.COLLECTIVE R6, `(.L_x_14104) ;  /* 0x0000000006087348 */ /* 0x022fea0003c00000 */
[----:B------:R2:W3:Y:S02]  /*14860*/  SHFL.BFLY P0, R11, R218, R9, R4 ;  /* 0x0c000009da0b7389 */ /* 0x0004e40000000004 */
[----:B-123-5:R-:W-:Y:S05]  /*14870*/  ENDCOLLECTIVE ;  /* 0x000000000000791b */ /* 0x02efea0003800000 */
.L_x_14104:
[----:B------:R-:W-:Y:S02]  /*14880*/  IMAD.MOV.U32 R7, RZ, RZ, R11 ;  /* 0x000000ffff077224 */ /* 0x000fe400078e000b */
[----:B------:R-:W-:Y:S02]  /*14890*/  IMAD.MOV.U32 R9, RZ, RZ, 0x1 ;  /* 0x00000001ff097424 */ /* 0x000fe400078e00ff */
[----:B------:R-:W-:-:S05]  /*148a0*/  FADD.FTZ R10, R7, R218 ;  /* 0x000000da070a7221 */ /* 0x000fca0000010000 */
[----:B------:R-:W-:-:S07]  /*148b0*/  MOV R218, R10 ;  /* 0x0000000a00da7202 */ /* 0x000fce0000000f00 */
[----:B------:R-:W-:Y:S05]  /*148c0*/  WARPSYNC.COLLECTIVE R6, `(.L_x_14105) ;  /* 0x0000000006087348 */ /* 0x000fea0003c00000 */
[----:B------:R1:W2:Y:S02]  /*148d0*/  SHFL.BFLY P0, R11, R218, R9, R4 ;  /* 0x0c000009da0b7389 */ /* 0x0002a40000000004 */
[----:B-12---:R-:W-:Y:S05]  /*148e0*/  ENDCOLLECTIVE ;  /* 0x000000000000791b */ /* 0x006fea0003800000 */
.L_x_14105:
[----:B------:R-:W-:Y:S01]  /*148f0*/  MOV R218, R219 ;  /* 0x000000db00da7202 */ /* 0x000fe20000000f00 */
[----:B------:R-:W-:Y:S01]  /*14900*/  IMAD.MOV.U32 R9, RZ, RZ, 0x2 ;  /* 0x00000002ff097424 */ /* 0x000fe200078e00ff */
[----:B------:R-:W-:-:S07]  /*14910*/  MOV R7, R11 ;  /* 0x0000000b00077202 */ /* 0x000fce0000000f00 */
[----:B------:R-:W-:Y:S05]  /*14920*/  WARPSYNC.COLLECTIVE R6, `(.L_x_14106) ;  /* 0x0000000006087348 */ /* 0x000fea0003c00000 */
[----:B------:R1:W2:Y:S02]  /*14930*/  SHFL.BFLY P0, R11, R218, R9, R4 ;  /* 0x0c000009da0b7389 */ /* 0x0002a40000000004 */
[----:B-12---:R-:W-:Y:S05]  /*14940*/  ENDCOLLECTIVE ;  /* 0x000000000000791b */ /* 0x006fea0003800000 */
.L_x_14106:
[----:B------:R-:W-:Y:S01]  /*14950*/  FADD.FTZ R7, R10, R7 ;  /* 0x000000070a077221 */ /* 0x000fe20000010000 */
[----:B------:R-:W-:Y:S01]  /*14960*/  FADD.FTZ R8, R11, R219 ;  /* 0x000000db0b087221 */ /* 0x000fe20000010000 */
[----:B------:R-:W-:-:S04]  /*14970*/  MOV R9, 0x1 ;  /* 0x0000000100097802 */ /* 0x000fc80000000f00 */
[----:B------:R-:W-:-:S07]  /*14980*/  MOV R218, R8 ;  /* 0x0000000800da7202 */ /* 0x000fce0000000f00 */
[----:B------:R-:W-:Y:S05]  /*14990*/  WARPSYNC.COLLECTIVE R6, `(.L_x_14107) ;  /* 0x0000000006087348 */ /* 0x000fea0003c00000 */
[----:B------:R1:W2:Y:S02]  /*149a0*/  SHFL.BFLY P0, R11, R218, R9, R4 ;  /* 0x0c000009da0b7389 */ /* 0x0002a40000000004 */
[----:B-12---:R-:W-:Y:S05]  /*149b0*/  ENDCOLLECTIVE ;  /* 0x000000000000791b */ /* 0x006fea0003800000 */
.L_x_14107:
[----:B------:R-:W-:Y:S05]  /*149c0*/  BRA `(.L_x_14108) ;  /* 0xfffffff000fc7947 */ /* 0x000fea000383ffff */
.L_x_14109:
        /* <DEDUP_REMOVED lines=11> */
.L_x_14833:


//--------------------- .text._ZN5flash24flash_fwd_splitkv_kernelI23Flash_fwd_kernel_traitsILi64ELi64ELi128ELi4ELb0ELb0EN7cutlass10bfloat16_tE19Flash_kernel_traitsILi64ELi64ELi128ELi4ES3_EELb0ELb1ELb0ELb0ELb1ELb0ELb1ELb1EEEvNS_16Flash_fwd_paramsE --------------------------
	.section	.text._ZN5flash24flash_fwd_splitkv_kernelI23Flash_fwd_kernel_traitsILi64ELi64ELi128ELi4ELb0ELb0EN7cutlass10bfloat16_tE19Flash_kernel_traitsILi64ELi64ELi128ELi4ES3_EELb0ELb1ELb0ELb0ELb1ELb0ELb1ELb1EEEvNS_16Flash_fwd_paramsE,"ax",@progbits
	.align	128
        .global         _ZN5flash24flash_fwd_splitkv_kernelI23Flash_fwd_kernel_traitsILi64ELi64ELi128ELi4ELb0ELb0EN7cutlass10bfloat16_tE19Flash_kernel_traitsILi64ELi64ELi128ELi4ES3_EELb0ELb1ELb0ELb0ELb1ELb0ELb1ELb1EEEvNS_16Flash_fwd_paramsE
        .type           _ZN5flash24flash_fwd_splitkv_kernelI23Flash_fwd_kernel_traitsILi64ELi64ELi128ELi4ELb0ELb0EN7cutlass10bfloat16_tE19Flash_kernel_traitsILi64ELi64ELi128ELi4ES3_EELb0ELb1ELb0ELb0ELb1ELb0ELb1ELb1EEEvNS_16Flash_fwd_paramsE,@function
        .size           _ZN5flash24flash_fwd_splitkv_kernelI23Flash_fwd_kernel_traitsILi64ELi64ELi128ELi4ELb0ELb0EN7cutlass10bfloat16_tE19Flash_kernel_traitsILi64ELi64ELi128ELi4ES3_EELb0ELb1ELb0ELb0ELb1ELb0ELb1ELb1EEEvNS_16Flash_fwd_paramsE,(.L_x_14834 - _ZN5flash24flash_fwd_splitkv_kernelI23Flash_fwd_kernel_traitsILi64ELi64ELi128ELi4ELb0ELb0EN7cutlass10bfloat16_tE19Flash_kernel_traitsILi64ELi64ELi128ELi4ES3_EELb0ELb1ELb0ELb0ELb1ELb0ELb1ELb1EEEvNS_16Flash_fwd_paramsE)
        .other          _ZN5flash24flash_fwd_splitkv_kernelI23Flash_fwd_kernel_traitsILi64ELi64ELi128ELi4ELb0ELb0EN7cutlass10bfloat16_tE19Flash_kernel_traitsILi64ELi64ELi128ELi4ES3_EELb0ELb1ELb0ELb0ELb1ELb0ELb1ELb1EEEvNS_16Flash_fwd_paramsE,@"STO_CUDA_ENTRY STV_DEFAULT"
_ZN5flash24flash_fwd_splitkv_kernelI23Flash_fwd_kernel_traitsILi64ELi64ELi128ELi4ELb0ELb0EN7cutlass10bfloat16_tE19Flash_kernel_traitsILi64ELi64ELi128ELi4ES3_EELb0ELb1ELb0ELb0ELb1ELb0ELb1ELb1EEEvNS_16Flash_fwd_paramsE:
.text._ZN5flash24flash_fwd_splitkv_kernelI23Flash_fwd_kernel_traitsILi64ELi64ELi128ELi4ELb0ELb0EN7cutlass10bfloat16_tE19Flash_kernel_traitsILi64ELi64ELi128ELi4ES3_EELb0ELb1ELb0ELb0ELb1ELb0ELb1ELb1EEEvNS_16Flash_fwd_paramsE:
        /* <DEDUP_REMOVED lines=17> */
[----:B--2---:R-:W-:-:S04]  /*0110*/  IMAD.HI.U32 R185, R5, UR4, RZ ;  /* 0x0000000405b97c27 */ /* 0x004fc8000f8e00ff */
[----:B------:R-:W-:-:S04]  /*0120*/  IMAD.MOV R3, RZ, RZ, -R185 ;  /* 0x000000ffff037224 */ /* 0x000fc800078e0ab9 */
[----:B------:R-:W-:-:S05]  /*0130*/  IMAD R3, R0, R3, UR4 ;  /* 0x0000000400037e24 */ /* 0x000fca000f8e0203 */
[----:B------:R-:W-:-:S13]  /*0140*/  ISETP.GE.U32.AND P0, PT, R3, R0, PT ;  /* 0x000000000300720c */ /* 0x000fda0003f06070 */
[----:B------:R-:W-:Y:S01]  /*0150*/  @P0 IADD3 R3, PT, PT, R3, -R0, RZ ;  /* 0x8000000003030210 */ /* 0x000fe20007ffe0ff */
[----:B------:R-:W-:-:S03]  /*0160*/  @P0 VIADD R185, R185, 0x1 ;  /* 0x00000001b9b90836 */ /* 0x000fc60000000000 */
[----:B------:R-:W-:Y:S02]  /*0170*/  ISETP.GE.U32.AND P1, PT, R3, R0, PT ;  /* 0x000000000300720c */ /* 0x000fe40003f26070 */
[----:B------:R-:W1:Y:S11]  /*0180*/  S2R R3, SR_CTAID.X ;  /* 0x0000000000037919 */ /* 0x000e760000002500 */
[----:B------:R-:W-:-:S02]  /*0190*/  @P1 IADD3 R185, PT, PT, R185, 0x1, RZ ;  /* 0x00000001b9b91810 */ /* 0x000fc40007ffe0ff */
[----:B------:R-:W-:-:S04]  /*01a0*/  @!P2 LOP3.LUT R185, RZ, R0, RZ, 0x33, !PT ;  /* 0x00000000ffb9a212 */ /* 0x000fc800078e33ff */
[----:B------:R-:W-:-:S05]  /*01b0*/  IADD3 R183, PT, PT, -R185, RZ, RZ ;  /* 0x000000ffb9b77210 */ /* 0x000fca0007ffe1ff */
[----:B---34-:R-:W-:Y:S02]  /*01c0*/  IMAD R183, R0, R183, UR4 ;  /* 0x0000000400b77e24 */ /* 0x018fe4000f8e02b7 */
[----:B-1----:R-:W-:Y:S05]  /*01d0*/  CALL.REL.NOINC `($_ZN5flash24flash_fwd_splitkv_kernelI23Flash_fwd_kernel_traitsILi64ELi64ELi128ELi4ELb0ELb0EN7cutlass10bfloat16_tE19Flash_kernel_traitsILi64ELi64ELi128ELi4ES3_EELb0ELb1ELb0ELb0ELb1ELb0ELb1ELb1EEEvNS_16Flash_fwd_paramsE$_ZN5flash30compute_attn_1rowblock_splitkvI23Flash_fwd_kernel_traitsILi64ELi64ELi128ELi4ELb0ELb0EN7cutlass10bfloat16_tE19Flash_kernel_traitsILi64ELi64ELi128ELi4ES3_EELb0ELb1ELb0ELb0ELb1ELb0ELb1ELb1ENS_16Flash_fwd_paramsEEEvRKT8_iiiii) ;  /* 0x0000000000087944 */ /* 0x002fea0003c00000 */
[----:B------:R-:W-:Y:S05]  /*01e0*/  BSYNC.RECONVERGENT B3 ;  /* 0x0000000000037941 */ /* 0x000fea0003800200 */
.L_x_14110:
[----:B------:R-:W-:Y:S05]  /*01f0*/  EXIT ;  /* 0x000000000000794d */ /* 0x000fea0003800000 */
        .type           $_ZN5flash24flash_fwd_splitkv_kernelI23Flash_fwd_kernel_traitsILi64ELi64ELi128ELi4ELb0ELb0EN7cutlass10bfloat16_tE19Flash_kernel_traitsILi64ELi64ELi128ELi4ES3_EELb0ELb1ELb0ELb0ELb1ELb0ELb1ELb1EEEvNS_16Flash_fwd_paramsE$_ZN5flash30compute_attn_1rowblock_splitkvI23Flash_fwd_kernel_traitsILi64ELi64ELi128ELi4ELb0ELb0EN7cutlass10bfloat16_tE19Flash_kernel_traitsILi64ELi64ELi128ELi4ES3_EELb0ELb1ELb0ELb0ELb1ELb0ELb1ELb1ENS_16Flash_fwd_paramsEEEvRKT8_iiiii,@function
        .size           $_ZN5flash24flash_fwd_splitkv_kernelI23Flash_fwd_kernel_traitsILi64ELi64ELi128ELi4ELb0ELb0EN7cutlass10bfloat16_tE19Flash_kernel_traitsILi64ELi64ELi128ELi4ES3_EELb0ELb1ELb0ELb0ELb1ELb0ELb1ELb1EEEvNS_16Flash_fwd_paramsE$_ZN5flash30compute_attn_1rowblock_splitkvI23Flash_fwd_kernel_traitsILi64ELi64ELi128ELi4ELb0ELb0EN7cutlass10bfloat16_tE19Flash_kernel_traitsILi64ELi64ELi128ELi4ES3_EELb0ELb1ELb0ELb0ELb1ELb0ELb1ELb1ENS_16Flash_fwd_paramsEEEvRKT8_iiiii,(.L_x_14834 - $_ZN5flash24flash_fwd_splitkv_kernelI23Flash_fwd_kernel_traitsILi64ELi64ELi128ELi4ELb0ELb0EN7cutlass10bfloat16_tE19Flash_kernel_traitsILi64ELi64ELi128ELi4ES3_EELb0ELb1ELb0ELb0ELb1ELb0ELb1ELb1EEEvNS_16Flash_fwd_paramsE$_ZN5flash30compute_attn_1rowblock_splitkvI23Flash_fwd_kernel_traitsILi64ELi64ELi128ELi4ELb0ELb0EN7cutlass10bfloat16_tE19Flash_kernel_traitsILi64ELi64ELi128ELi4ES3_EELb0ELb1ELb0ELb0ELb1ELb0ELb1ELb1ENS_16Flash_fwd_paramsEEEvRKT8_iiiii)
$_ZN5flash24flash_fwd_splitkv_kernelI23Flash_fwd_kernel_traitsILi64ELi64ELi128ELi4ELb0ELb0EN7cutlass10bfloat16_tE19Flash_kernel_traitsILi64ELi64ELi128ELi4ES3_EELb0ELb1ELb0ELb0ELb1ELb0ELb1ELb1EEEvNS_16Flash_fwd_paramsE$_ZN5flash30compute_attn_1rowblock_splitkvI23Flash_fwd_kernel_traitsILi64ELi64ELi128ELi4ELb0ELb0EN7cutlass10bfloat16_tE19Flash_kernel_traitsILi64ELi64ELi128ELi4ES3_EELb0ELb1ELb0ELb0ELb1ELb0ELb1ELb1ENS_16Flash_fwd_paramsEEEvRKT8_iiiii:
        /* <DEDUP_REMOVED lines=16> */
[----:B------:R-:W1:Y:S01]  /*0300*/  S2R R70, SR_TID.X ;  /* 0x0000000000467919 */ /* 0x000e620000002100 */
[----:B------:R-:W-:Y:S01]  /*0310*/  IADD3 R32, P0, PT, R12, R2, RZ ;  /* 0x000000020c207210 */ /* 0x000fe20007f1e0ff */
[----:B------:R-:W-:Y:S02]  /*0320*/  IMAD.MOV.U32 R12, RZ, RZ, RZ ;  /* 0x000000ffff0c7224 */ /* 0x000fe400078e00ff */
[----:B------:R-:W5:Y:S01]  /*0330*/  @!P3 LD.E R181, desc[UR4][R100.64+0xb4] ;  /* 0x0000b40464b5b980 */ /* 0x000f62000c101900 */
[----:B------:R-:W-:Y:S01]  /*0340*/  ISETP.NE.U32.AND P2, PT, R6, RZ, PT ;  /* 0x000000ff0600720c */ /* 0x000fe20003f45070 */
[----:B------:R-:W-:-:S02]  /*0350*/  IMAD.X R33, R13, 0x1, R0, P0 ;  /* 0x000000010d217824 */ /* 0x000fc400000e0600 */
[----:B------:R-:W5:Y:S01]  /*0360*/  @!P4 LD.E R79, desc[UR4][R100.64+0xb8] ;  /* 0x0000b804644fc980 */ /* 0x000f62000c101900 */
[----:B------:R-:W-:-:S03]  /*0370*/  IMAD.WIDE.U32 R14, R185, 0x4, R14 ;  /* 0x00000004b90e7825 */ /* 0x000fc600078e000e */
[----:B------:R-:W5:Y:S01]  /*0380*/  @P6 LD.E R12, desc[UR4][R32.64] ;  /* 0x00000004200c6980 */ /* 0x000f62000c101900 */
[----:B------:R-:W-:-:S03]  /*0390*/  ISETP.NE.AND.EX P2, PT, R7, RZ, PT, P2 ;  /* 0x000000ff0700720c */ /* 0x000fc60003f45320 */
[----:B------:R-:W5:Y:S01]  /*03a0*/  @P1 LD.E R5, desc[UR4][R14.64] ;  /* 0x000000040e051980 */ /* 0x000f62000c101900 */
[----:B------:R-:W-:Y:S01]  /*03b0*/  IADD3 R16, P1, PT, R6, R2, RZ ;  /* 0x0000000206107210 */ /* 0x000fe20007f3e0ff */
[----:B------:R-:W-:Y:S01]  /*03c0*/  BSSY.RECONVERGENT B0, `(.L_x_14111) ;  /* 0x000000b000007945 */ /* 0x000fe20003800200 */
[----:B------:R-:W-:Y:S01]  /*03d0*/  ISETP.NE.U32.AND P0, PT, R10, RZ, PT ;  /* 0x000000ff0a00720c */ /* 0x000fe20003f05070 */
[----:B------:R2:W5:Y:S02]  /*03e0*/  @P3 LD.E R4, desc[UR4][R14.64+0x4] ;  /* 0x000004040e043980 */ /* 0x000564000c101900 */
[----:B------:R-:W-:Y:S01]  /*03f0*/  IMAD.X R17, R7, 0x1, R0, P1 ;  /* 0x0000000107117824 */ /* 0x000fe200008e0600 */
[----:B------:R-:W-:Y:S01]  /*0400*/  ISETP.NE.AND.EX P5, PT, R11, RZ, PT, P0 ;  /* 0x000000ff0b00720c */ /* 0x000fe20003fa5300 */
[----:B--2---:R-:W-:Y:S02]  /*0410*/  IMAD.MOV.U32 R15, RZ, RZ, -0x1 ;  /* 0xffffffffff0f7424 */ /* 0x004fe400078e00ff */
[----:B-1----:R-:W-:Y:S10]  /*0420*/  @!P2 BRA `(.L_x_14112) ;  /* 0x000000000010a947 */ /* 0x002ff40003800000 */
[----:B------:R-:W2:Y:S02]  /*0430*/  LD.E.U8 R6, desc[UR4][R100.64+0x1b2] ;  /* 0x0001b20464067980 */ /* 0x000ea4000c101100 */
[----:B--2---:R-:W-:-:S13]  /*0440*/  ISETP.NE.AND P0, PT, R6, RZ, PT ;  /* 0x000000ff0600720c */ /* 0x004fda0003f05270 */
[----:B------:R-:W-:Y:S05]  /*0450*/  @!P0 BRA `(.L_x_14112) ;  /* 0x0000000000048947 */ /* 0x000fea0003800000 */
[----:B------:R1:W5:Y:S02]  /*0460*/  LD.E R15, desc[UR4][R16.64] ;  /* 0x00000004100f7980 */ /* 0x000364000c101900 */
.L_x_14112:
[----:B------:R-:W-:Y:S05]  /*0470*/  BSYNC.RECONVERGENT B0 ;  /* 0x0000000000007941 */ /* 0x000fea0003800200 */
.L_x_14111:
[----:B------:R-:W-:Y:S04]  /*0480*/  BSSY.RECONVERGENT B0, `(.L_x_14113) ;  /* 0x0000007000007945 */ /* 0x000fe80003800200 */
[----:B------:R-:W-:Y:S05]  /*0490*/  @!P4 BRA `(.L_x_14114) ;  /* 0x000000000014c947 */ /* 0x000fea0003800000 */
[----:B------:R-:W2:Y:S02]  /*04a0*/  LD.E.U8 R6, desc[UR4][R100.64+0x1b2] ;  /* 0x0001b20464067980 */ /* 0x000ea4000c101100 */
[----:B--2---:R-:W-:-:S13]  /*04b0*/  ISETP.NE.AND P0, PT, R6, RZ, PT ;  /* 0x000000ff0600720c */ /* 0x004fda0003f05270 */
[----:B------:R-:W2:Y:S02]  /*04c0*/  @P0 LD.E R6, desc[UR4][R16.64+0x4] ;  /* 0x0000040410060980 */ /* 0x000ea4000c101900 */
[----:B--2--5:R-:W-:-:S06]  /*04d0*/  @P0 IADD3 R79, PT, PT, R6, -R15, RZ ;  /* 0x8000000f064f0210 */ /* 0x024fcc0007ffe0ff */
[----:B------:R2:W5:Y:S02]  /*04e0*/  @!P0 LD.E R79, desc[UR4][R16.64] ;  /* 0x00000004104f8980 */ /* 0x000564000c101900 */
.L_x_14114:
[----:B------:R-:W-:Y:S05]  /*04f0*/  BSYNC.RECONVERGENT B0 ;  /* 0x0000000000007941 */ /* 0x000fea0003800200 */
.L_x_14113:
[----:B------:R-:W-:Y:S01]  /*0500*/  BSSY.RECONVERGENT B1, `(.L_x_14115) ;  /* 0x0000012000017945 */ /* 0x000fe20003800200 */
[----:B-----5:R-:W-:Y:S02]  /*0510*/  @P3 IADD3 R181, PT, PT, R4, -R5, RZ ;  /* 0x8000000504b53210 */ /* 0x020fe40007ffe0ff */
[----:B------:R-:W-:Y:S01]  /*0520*/  IADD3 R79, PT, PT, R79, -R12, RZ ;  /* 0x8000000c4f4f7210 */ /* 0x000fe20007ffe0ff */
[----:B------:R-:W-:Y:S05]  /*0530*/  @!P5 BRA `(.L_x_14116) ;  /* 0x000000000014d947 */ /* 0x000fea0003800000 */
[----:B------:R-:W-:-:S05]  /*0540*/  IADD3 R6, P0, PT, R10, R2, RZ ;  /* 0x000000020a067210 */ /* 0x000fca0007f1e0ff */
[----:B------:R-:W-:-:S06]  /*0550*/  IMAD.X R7, R11, 0x1, R0, P0 ;  /* 0x000000010b077824 */ /* 0x000fcc00000e0600 */
[----:B------:R-:W3:Y:S02]  /*0560*/  LD.E R7, desc[UR4][R6.64] ;  /* 0x0000000406077980 */ /* 0x000ee4000c101900 */
[----:B---3--:R-:W-:Y:S01]  /*0570*/  IADD3 R72, PT, PT, R7, -R12, RZ ;  /* 0x8000000c07487210 */ /* 0x008fe20007ffe0ff */
[----:B------:R-:W-:Y:S05]  /*0580*/  BRA `(.L_x_14117) ;  /* 0x0000000000247947 */ /* 0x000fea0003800000 */
.L_x_14116:
[----:B------:R-:W3:Y:S01]  /*0590*/  LD.E.64 R6, desc[UR4][R100.64+0x108] ;  /* 0x0001080464067980 */ /* 0x000ee2000c101b00 */
[----:B------:R-:W-:Y:S01]  /*05a0*/  BSSY.RECONVERGENT B0, `(.L_x_14118) ;  /* 0x0000006000007945 */ /* 0x000fe20003800200 */
[----:B------:R-:W-:Y:S01]  /*05b0*/  IMAD.MOV.U32 R72, RZ, RZ, RZ ;  /* 0x000000ffff487224 */ /* 0x000fe200078e00ff */
[----:B---3--:R-:W-:-:S04]  /*05c0*/  ISETP.NE.U32.AND P0, PT, R6, RZ, PT ;  /* 0x000000ff0600720c */ /* 0x008fc80003f05070 */
[----:B------:R-:W-:-:S13]  /*05d0*/  ISETP.NE.AND.EX P0, PT, R7, RZ, PT, P0 ;  /* 0x000000ff0700720c */ /* 0x000fda0003f05300 */
[----:B------:R-:W-:Y:S05]  /*05e0*/  @!P0 BRA `(.L_x_14119) ;  /* 0x0000000000048947 */ /* 0x000fea0003800000 */
[----:B------:R3:W5:Y:S02]  /*05f0*/  LD.E R72, desc[UR4][R100.64+0xbc] ;  /* 0x0000bc0464487980 */ /* 0x000764000c101900 */
.L_x_14119:
[----:B------:R-:W-:Y:S05]  /*0600*/  BSYNC.RECONVERGENT B0 ;  /* 0x0000000000007941 */ /* 0x000fea0003800200 */
.L_x_14118:
[----:B-----5:R-:W-:Y:S02]  /*0610*/  IADD3 R72, PT, PT, R79, R72, RZ ;  /* 0x000000484f487210 */ /* 0x020fe40007ffe0ff */
.L_x_14117:
[----:B------:R-:W-:Y:S05]  /*0620*/  BSYNC.RECONVERGENT B1 ;  /* 0x0000000000017941 */ /* 0x000fea0003800200 */
.L_x_14115:
[----:B------:R-:W-:Y:S01]  /*0630*/  IMAD.SHL.U32 R182, R3, 0x40, RZ ;  /* 0x0000004003b67824 */ /* 0x000fe200078e00ff */
[----:B------:R-:W-:Y:S01]  /*0640*/  MOV R6, R180 ;  /* 0x000000b400067202 */ /* 0x000fe20000000f00 */
[----:B------:R-:W-:-:S03]  /*0650*/  IMAD.MOV.U32 R7, RZ, RZ, 0x0 ;  /* 0x00000000ff077424 */ /* 0x000fc600078e00ff */
[----:B------:R-:W-:-:S13]  /*0660*/  ISETP.GT.AND P0, PT, R181, R182, PT ;  /* 0x000000b6b500720c */ /* 0x000fda0003f04270 */
[----:B-123--:R-:W-:Y:S05]  /*0670*/  @!P0 RET.REL.NODEC R6 `(_ZN5flash24flash_fwd_splitkv_kernelI23Flash_fwd_kernel_traitsILi64ELi64ELi128ELi4ELb0ELb0EN7cutlass10bfloat16_tE19Flash_kernel_traitsILi64ELi64ELi128ELi4ES3_EELb0ELb1ELb0ELb0ELb1ELb0ELb1ELb1EEEvNS_16Flash_fwd_paramsE) ;  /* 0xfffffff806608950 */ /* 0x00efea0003c3ffff */
        /* <DEDUP_REMOVED lines=29> */
[----:B------:R-:W-:Y:S02]  /*0850*/  VIADD R4, R72, 0x7f ;  /* 0x0000007f48047836 */ /* 0x000fe40000000000 */
[----:B---3--:R-:W-:-:S03]  /*0860*/  IMAD.IADD R7, R10, 0x1, R181 ;  /* 0x000000010a077824 */ /* 0x008fc600078e02b5 */
[-C--:B------:R-:W-:Y:S02]  /*0870*/  IADD3 R10, PT, PT, R4, R182.reuse, -R181 ;  /* 0x000000b6040a7210 */ /* 0x080fe40007ffe8b5 */
[----:B------:R-:W-:Y:S02]  /*0880*/  IADD3 R6, PT, PT, -R7, R182, R72 ;  /* 0x000000b607067210 */ /* 0x000fe40007ffe148 */
[----:B----4-:R-:W-:Y:S02]  /*0890*/  IADD3 R9, PT, PT, R10, 0x40, R9 ;  /* 0x000000400a097810 */ /* 0x010fe40007ffe009 */
[----:B------:R-:W-:Y:S01]  /*08a0*/  SHF.R.S32.HI R7, RZ, 0x1f, R4 ;  /* 0x0000001fff077819 */ /* 0x000fe20000011404 */
[----:B------:R-:W-:Y:S01]  /*08b0*/  @P2 VIADD R11, R11, 0x1 ;  /* 0x000000010b0b2836 */ /* 0x000fe20000000000 */
[----:B------:R-:W-:Y:S02]  /*08c0*/  SHF.R.S32.HI R13, RZ, 0x1f, R6 ;  /* 0x0000001fff0d7819 */ /* 0x000fe40000011406 */
[----:B------:R-:W-:Y:S01]  /*08d0*/  LEA.HI R7, R7, R4, RZ, 0x7 ;  /* 0x0000000407077211 */ /* 0x000fe200078f38ff */
[----:B------:R-:W-:Y:S01]  /*08e0*/  @!P1 IMAD.MOV R11, RZ, RZ, -R11 ;  /* 0x000000ffff0b9224 */ /* 0x000fe200078e0a0b */
[----:B------:R-:W-:-:S02]  /*08f0*/  @!P0 LOP3.LUT R11, RZ, R8, RZ, 0x33, !PT ;  /* 0x00000008ff0b8212 */ /* 0x000fc400078e33ff */
[----:B------:R-:W-:Y:S02]  /*0900*/  SHF.R.S32.HI R8, RZ, 0x1f, R9 ;  /* 0x0000001fff087819 */ /* 0x000fe40000011409 */
[----:B------:R-:W-:Y:S01]  /*0910*/  LEA.HI R13, R13, R6, RZ, 0x7 ;  /* 0x000000060d0d7211 */ /* 0x000fe200078f38ff */
[----:B------:R-:W-:Y:S01]  /*0920*/  IMAD R174, R11, UR8, RZ ;  /* 0x000000080bae7c24 */ /* 0x000fe2000f8e02ff */
        /* <DEDUP_REMOVED lines=67> */
[----:B------:R-:W-:Y:S02]  /*0d60*/  IMAD.MOV.U32 R181, RZ, RZ, 0x0 ;  /* 0x00000000ffb57424 */ /* 0x000fe400078e00ff */
        /* <DEDUP_REMOVED lines=11> */
[----:B-1----:R-:W-:Y:S05]  /*0e20*/  @P0 RET.REL.NODEC R180 `(_ZN5flash24flash_fwd_splitkv_kernelI23Flash_fwd_kernel_traitsILi64ELi64ELi128ELi4ELb0ELb0EN7cutlass10bfloat16_tE19Flash_kernel_traitsILi64ELi64ELi128ELi4ES3_EELb0ELb1ELb0ELb0ELb1ELb0ELb1ELb1EEEvNS_16Flash_fwd_paramsE) ;  /* 0xfffffff0b4740950 */ /* 0x002fea0003c3ffff */
[----:B------:R-:W-:Y:S02]  /*0e30*/  MOV R3, 0xff800000 ;  /* 0xff80000000037802 */ /* 0x000fe40000000f00 */
[----:B------:R-:W-:-:S03]  /*0e40*/  MOV R181, 0x0 ;  /* 0x0000000000b57802 */ /* 0x000fc60000000f00 */
[----:B------:R1:W-:Y:S02]  /*0e50*/  ST.E desc[UR4][R6.64+0xe0], R3 ;  /* 0x0000e00306007985 */ /* 0x0003e4000c101904 */
[----:B-1----:R-:W-:Y:S05]  /*0e60*/  RET.REL.NODEC R180 `(_ZN5flash24flash_fwd_splitkv_kernelI23Flash_fwd_kernel_traitsILi64ELi64ELi128ELi4ELb0ELb0EN7cutlass10bfloat16_tE19Flash_kernel_traitsILi64ELi64ELi128ELi4ES3_EELb0ELb1ELb0ELb0ELb1ELb0ELb1ELb1EEEvNS_16Flash_fwd_paramsE) ;  /* 0xfffffff0b4647950 */ /* 0x002fea0003c3ffff */
.L_x_14120:
        /* <DEDUP_REMOVED lines=102> */
.L_x_14122:
        /* <DEDUP_REMOVED lines=60> */
[----:B------:R-:W-:Y:S01]  /*1890*/  @!P0 IADD3 R15, PT, PT, R11, R2, RZ ;  /* 0x000000020b0f8210 */ /* 0x000fe20007ffe0ff */
[----:B------:R-:W-:Y:S01]  /*18a0*/  @!P0 IMAD R2, R17, R8, RZ ;  /* 0x0000000811028224 */ /* 0x000fe200078e02ff */
[----:B------:R-:W-:-:S02]  /*18b0*/  @!P0 SHF.R.S32.HI R9, RZ, 0x1f, R8 ;  /* 0x0000001fff098819 */ /* 0x000fc40000011408 */
[----:B------:R-:W-:Y:S01]  /*18c0*/  @!P0 MOV R14, R10 ;  /* 0x0000000a000e8202 */ /* 0x000fe20000000f00 */
[----:B------:R-:W-:Y:S01]  /*18d0*/  IMAD R11, R19, R6, RZ ;  /* 0x00000006130b7224 */ /* 0x000fe200078e02ff */
[----:B------:R-:W-:Y:S01]  /*18e0*/  SHF.R.S32.HI R4, RZ, 0x1f, R6 ;  /* 0x0000001fff047819 */ /* 0x000fe20000011406 */
[C---:B------:R-:W-:Y:S02]  /*18f0*/  @!P0 IMAD R2, R16.reuse, R9, R2 ;  /* 0x0000000910028224 */ /* 0x040fe400078e0202 */
        /* <DEDUP_REMOVED lines=11> */
.L_x_14123:
[----:B------:R-:W-:Y:S05]  /*19b0*/  BSYNC.RECONVERGENT B0 ;  /* 0x0000000000007941 */ /* 0x000fea0003800200 */
.L_x_14121:
        /* <DEDUP_REMOVED lines=31> */
[----:B------:R-:W-:Y:S01]  /*1bb0*/  @!P1 VIADD R19, R19, 0x1 ;  /* 0x0000000113139836 */ /* 0x000fe20000000000 */
[----:B------:R-:W-:Y:S02]  /*1bc0*/  IADD3.X R29, PT, PT, RZ, R16, RZ, P2, !PT ;  /* 0x00000010ff1d7210 */ /* 0x000fe400017fe4ff */
[----:B------:R-:W-:Y:S02]  /*1bd0*/  ISETP.GE.AND P2, PT, R6, RZ, PT ;  /* 0x000000ff0600720c */ /* 0x000fe40003f46270 */
[----:B------:R-:W-:Y:S01]  /*1be0*/  ISETP.NE.AND P1, PT, R0, RZ, PT ;  /* 0x000000ff0000720c */ /* 0x000fe20003f25270 */
[----:B-----5:R-:W-:-:S04]  /*1bf0*/  IMAD R18, R7, R64, RZ ;  /* 0x0000004007127224 */ /* 0x020fc800078e02ff */
[----:B------:R-:W-:-:S04]  /*1c00*/  @P3 VIADD R19, R19, 0x1 ;  /* 0x0000000113133836 */ /* 0x000fc80000000000 */
[----:B------:R-:W-:Y:S02]  /*1c10*/  IMAD.MOV.U32 R6, RZ, RZ, R19 ;  /* 0x000000ffff067224 */ /* 0x000fe400078e0013 */
[C---:B------:R-:W-:Y:S02]  /*1c20*/  IMAD R18, R13.reuse, R65, R18 ;  /* 0x000000410d127224 */ /* 0x040fe400078e0212 */
[----:B------:R-:W-:-:S04]  /*1c30*/  IMAD.WIDE.U32 R28, R13, R64, R28 ;  /* 0x000000400d1c7225 */ /* 0x000fc800078e001c */
[----:B------:R-:W-:Y:S01]  /*1c40*/  @!P2 IMAD.MOV R6, RZ, RZ, -R6 ;  /* 0x000000ffff06a224 */ /* 0x000fe200078e0a06 */
[----:B------:R-:W-:Y:S02]  /*1c50*/  @!P1 LOP3.LUT R6, RZ, R0, RZ, 0x33, !PT ;  /* 0x00000000ff069212 */ /* 0x000fe400078e33ff */
[----:B------:R-:W-:Y:S02]  /*1c60*/  IADD3 R19, PT, PT, R29, R18, RZ ;  /* 0x000000121d137210 */ /* 0x000fe40007ffe0ff */
[----:B------:R-:W-:Y:S02]  /*1c70*/  MOV R18, R28 ;  /* 0x0000001c00127202 */ /* 0x000fe40000000f00 */
[----:B------:R-:W-:Y:S02]  /*1c80*/  SHF.R.S32.HI R0, RZ, 0x1f, R6 ;  /* 0x0000001fff007819 */ /* 0x000fe40000011406 */
[----:B------:R-:W-:Y:S02]  /*1c90*/  SHF.R.U32.HI R136, RZ, 0x3, R70 ;  /* 0x00000003ff887819 */ /* 0x000fe40000011646 */
[----:B------:R-:W-:Y:S01]  /*1ca0*/  MOV R137, RZ ;  /* 0x000000ff00897202 */ /* 0x000fe20000000f00 */
[----:B------:R-:W-:Y:S01]  /*1cb0*/  IMAD.WIDE.U32 R18, R6, R24, R18 ;  /* 0x0000001806127225 */ /* 0x000fe200078e0012 */
[----:B------:R-:W1:Y:S03]  /*1cc0*/  S2UR UR6, SR_CgaCtaId ;  /* 0x00000000000679c3 */ /* 0x000e660000008800 */
[----:B------:R-:W-:-:S02]  /*1cd0*/  IMAD R179, R65, R136, RZ ;  /* 0x0000008841b37224 */ /* 0x000fc400078e02ff */
[C---:B------:R-:W-:Y:S01]  /*1ce0*/  IMAD.SHL.U32 R69, R70.reuse, 0x40, RZ ;  /* 0x0000004046457824 */ /* 0x040fe200078e00ff */
[----:B------:R-:W-:Y:S01]  /*1cf0*/  UMOV UR7, 0x400 ;  /* 0x0000040000077882 */ /* 0x000fe20000000000 */
[----:B------:R-:W-:Y:S01]  /*1d00*/  IMAD R175, R173, R136, RZ ;  /* 0x00000088adaf7224 */ /* 0x000fe200078e02ff */
[--C-:B------:R-:W-:Y:S02]  /*1d10*/  SHF.R.U32.HI R71, RZ, 0x1, R70.reuse ;  /* 0x00000001ff477819 */ /* 0x100fe40000011646 */
[----:B------:R-:W-:Y:S01]  /*1d20*/  LOP3.LUT R81, R69, 0x1c0, RZ, 0xc0, !PT ;  /* 0x000001c045517812 */ /* 0x000fe200078ec0ff */
[----:B------:R-:W-:Y:S01]  /*1d30*/  VIADD R103, R67, 0xffffffff ;  /* 0xffffffff43677836 */ /* 0x000fe20000000000 */
[----:B------:R-:W-:Y:S02]  /*1d40*/  SHF.L.U32 R82, R70, 0x2, RZ ;  /* 0x0000000246527819 */ /* 0x000fe400000006ff */
[----:B------:R-:W-:Y:S01]  /*1d50*/  LOP3.LUT R68, R81, 0x8, R71, 0xf8, !PT ;  /* 0x0000000851447812 */ /* 0x000fe200078ef847 */
[C---:B------:R-:W-:Y:S01]  /*1d60*/  IMAD.SHL.U32 R76, R172.reuse, 0x10, RZ ;  /* 0x00000010ac4c7824 */ /* 0x040fe200078e00ff */
[----:B-1----:R-:W-:Y:S01]  /*1d70*/  ULEA UR6, UR6, UR7, 0x18 ;  /* 0x0000000706067291 */ /* 0x002fe2000f8ec0ff */
[----:B------:R-:W-:Y:S01]  /*1d80*/  SHF.R.U32.HI R73, RZ, 0x4, R70 ;  /* 0x00000004ff497819 */ /* 0x000fe20000011646 */
[----:B------:R-:W-:Y:S01]  /*1d90*/  IMAD.SHL.U32 R53, R103, 0x80, RZ ;  /* 0x0000008067357824 */ /* 0x000fe200078e00ff */
[----:B------:R-:W-:-:S02]  /*1da0*/  SHF.L.U64.HI R77, R172, 0x4, R173 ;  /* 0x00000004ac4d7819 */ /* 0x000fc400000102ad */
[C---:B------:R-:W-:Y:S02]  /*1db0*/  SHF.L.U64.HI R75, R64.reuse, 0x4, R65 ;  /* 0x00000004404b7819 */ /* 0x040fe40000010241 */
[----:B------:R-:W-:Y:S02]  /*1dc0*/  SHF.L.U32 R74, R64, 0x4, RZ ;  /* 0x00000004404a7819 */ /* 0x000fe400000006ff */
[----:B------:R-:W-:Y:S02]  /*1dd0*/  LOP3.LUT R69, R69, 0x200, RZ, 0xc0, !PT ;  /* 0x0000020045457812 */ /* 0x000fe400078ec0ff */
[----:B------:R-:W-:Y:S02]  /*1de0*/  LOP3.LUT R82, R82, 0x1c, RZ, 0xc0, !PT ;  /* 0x0000001c52527812 */ /* 0x000fe400078ec0ff */
[----:B------:R-:W-:Y:S01]  /*1df0*/  LOP3.LUT R68, R68, 0x38, R83, 0x78, !PT ;  /* 0x0000003844447812 */ /* 0x000fe200078e7853 */
        /* <DEDUP_REMOVED lines=10> */
[----:B------:R-:W-:Y:S01]  /*1ea0*/  SHF.R.S32.HI R16, RZ, 0x1f, R183 ;  /* 0x0000001fff107819 */ /* 0x000fe200000114b7 */
[----:B------:R-:W-:-:S02]  /*1eb0*/  IMAD R7, R23, R183, RZ ;  /* 0x000000b717077224 */ /* 0x000fc400078e02ff */
[----:B------:R-:W-:Y:S01]  /*1ec0*/  IMAD.X R27, RZ, RZ, R17, P1 ;  /* 0x000000ffff1b7224 */ /* 0x000fe200008e0611 */
[----:B------:R-:W-:Y:S01]  /*1ed0*/  IADD3 R4, P1, PT, R12, R4, RZ ;  /* 0x000000040c047210 */ /* 0x000fe20007f3e0ff */
[----:B------:R-:W-:Y:S02]  /*1ee0*/  IMAD R5, R0, R24, R5 ;  /* 0x0000001800057224 */ /* 0x000fe400078e0205 */
[----:B------:R-:W-:Y:S02]  /*1ef0*/  IMAD R7, R22, R16, R7 ;  /* 0x0000001016077224 */ /* 0x000fe400078e0207 */
[----:B------:R-:W-:-:S04]  /*1f00*/  IMAD.WIDE.U32 R26, R183, R22, R26 ;  /* 0x00000016b71a7225 */ /* 0x000fc800078e001a */
[----:B------:R-:W-:-:S04]  /*1f10*/  IMAD.WIDE.U32 R16, R3, 0x40, R136 ;  /* 0x0000004003107825 */ /* 0x000fc800078e0088 */
[----:B------:R-:W-:Y:S01]  /*1f20*/  IMAD.IADD R23, R19, 0x1, R5 ;  /* 0x0000000113177824 */ /* 0x000fe200078e0205 */
[----:B------:R-:W-:Y:S01]  /*1f30*/  IADD3.X R5, PT, PT, RZ, R2, RZ, P1, !PT ;  /* 0x00000002ff057210 */ /* 0x000fe20000ffe4ff */
[----:B------:R-:W-:Y:S02]  /*1f40*/  IMAD.IADD R27, R27, 0x1, R7 ;  /* 0x000000011b1b7824 */ /* 0x000fe400078e0207 */
[----:B------:R-:W-:Y:S02]  /*1f50*/  IMAD R3, R17, R142, RZ ;  /* 0x0000008e11037224 */ /* 0x000fe400078e02ff */
[----:B------:R-:W-:Y:S02]  /*1f60*/  IMAD.MOV.U32 R22, RZ, RZ, R18 ;  /* 0x000000ffff167224 */ /* 0x000fe400078e0012 */
[----:B------:R-:W-:-:S04]  /*1f70*/  IMAD.WIDE.U32 R18, R136, R172, R4 ;  /* 0x000000ac88127225 */ /* 0x000fc800078e0004 */
[C---:B------:R-:W-:Y:S02]  /*1f80*/  IMAD R3, R16.reuse, R143, R3 ;  /* 0x0000008f10037224 */ /* 0x040fe400078e0203 */
[----:B------:R-:W-:Y:S01]  /*1f90*/  IMAD.WIDE.U32 R4, R16, R142, R26 ;  /* 0x0000008e10047225 */ /* 0x000fe200078e001a */
[----:B------:R-:W-:-:S04]  /*1fa0*/  SHF.R.S32.HI R2, RZ, 0x1f, R79 ;  /* 0x0000001fff027819 */ /* 0x000fc8000001144f */
[----:B------:R-:W-:Y:S02]  /*1fb0*/  IADD3 R3, PT, PT, R5, R3, RZ ;  /* 0x0000000305037210 */ /* 0x000fe40007ffe0ff */
[----:B----4-:R-:W-:Y:S01]  /*1fc0*/  LEA R134, P2, R4, R8, 0x1 ;  /* 0x0000000804867211 */ /* 0x010fe200078408ff */
[----:B------:R-:W-:-:S03]  /*1fd0*/  IMAD.WIDE.U32 R16, R136, R64, R22 ;  /* 0x0000004088107225 */ /* 0x000fc600078e0016 */
[----:B------:R-:W-:Y:S02]  /*1fe0*/  LEA.HI.X R135, R4, R9, R3, 0x1, P2 ;  /* 0x0000000904877211 */ /* 0x000fe400010f0c03 */
        /* <DEDUP_REMOVED lines=9> */
[----:B------:R-:W-:Y:S01]  /*2080*/  LOP3.LUT R66, R66, 0x38, R83, 0x78, !PT ;  /* 0x0000003842427812 */ /* 0x000fe200078e7853 */
[----:B------:R-:W-:-:S03]  /*2090*/  IMAD.IADD R175, R19, 0x1, R175 ;  /* 0x0000000113af7824 */ /* 0x000fc600078e02af */
[----:B------:R-:W-:Y:S02]  /*20a0*/  LOP3.LUT R66, R66, 0x1e00, R83, 0xf8, !PT ;  /* 0x00001e0042427812 */ /* 0x000fe400078ef853 */
[----:B------:R-:W-:Y:S02]  /*20b0*/  LEA R176, P1, R18, R20, 0x1 ;  /* 0x0000001412b07211 */ /* 0x000fe400078208ff */
[----:B------:R-:W-:Y:S02]  /*20c0*/  LEA R66, R66, UR6, 0x1 ;  /* 0x0000000642427c11 */ /* 0x000fe4000f8e08ff */
[----:B------:R-:W-:Y:S02]  /*20d0*/  LEA.HI.X R175, R18, R21, R175, 0x1, P1 ;  /* 0x0000001512af7211 */ /* 0x000fe400008f0caf */
[----:B------:R-:W-:Y:S01]  /*20e0*/  LEA.HI R11, R11, R11, RZ, 0x1 ;  /* 0x0000000b0b0b7211 */ /* 0x000fe200078f08ff */
        /* <DEDUP_REMOVED lines=12> */
[----:B------:R-:W-:Y:S01]  /*21b0*/  IMAD.MOV.U32 R80, RZ, RZ, R53 ;  /* 0x000000ffff507224 */ /* 0x000fe200078e0035 */
[----:B------:R-:W-:Y:S01]  /*21c0*/  IADD3 R10, PT, PT, R53, R10, RZ ;  /* 0x0000000a350a7210 */ /* 0x000fe20007ffe0ff */
[C---:B------:R-:W-:Y:S01]  /*21d0*/  VIADD R128, R136.reuse, 0x10 ;  /* 0x0000001088807836 */ /* 0x040fe20000000000 */
[----:B------:R-:W-:Y:S01]  /*21e0*/  SHF.R.S32.HI R11, RZ, 0x1, R11 ;  /* 0x00000001ff0b7819 */ /* 0x000fe2000001140b */
[C---:B------:R-:W-:Y:S01]  /*21f0*/  VIADD R126, R136.reuse, 0x30 ;  /* 0x00000030887e7836 */ /* 0x040fe20000000000 */
[C---:B------:R-:W-:Y:S01]  /*2200*/  IADD3 R127, PT, PT, R136.reuse, 0x20, RZ ;  /* 0x00000020887f7810 */ /* 0x040fe20007ffe0ff */
[C---:B------:R-:W-:Y:S01]  /*2210*/  VIADD R124, R136.reuse, 0x50 ;  /* 0x00000050887c7836 */ /* 0x040fe20000000000 */
[C---:B------:R-:W-:Y:S01]  /*2220*/  SHF.L.U32 R117, R11.reuse, 0x5, RZ ;  /* 0x000000050b757819 */ /* 0x040fe200000006ff */
[C---:B------:R-:W-:Y:S01]  /*2230*/  IMAD.SHL.U32 R129, R11.reuse, 0x10, RZ ;  /* 0x000000100b817824 */ /* 0x040fe200078e00ff */
        /* <DEDUP_REMOVED lines=20> */
[----:B------:R-:W-:-:S02]  /*2380*/  SHF.R.S32.HI R90, RZ, 0x1f, R119 ;  /* 0x0000001fff5a7819 */ /* 0x000fc40000011477 */
[----:B------:R-:W-:Y:S01]  /*2390*/  SHF.R.S32.HI R88, RZ, 0x1f, R118 ;  /* 0x0000001fff587819 */ /* 0x000fe20000011476 */
[----:B--2---:R-:W-:Y:S02]  /*23a0*/  IMAD R7, R27, R185, RZ ;  /* 0x000000b91b077224 */ /* 0x004fe400078e02ff */
[----:B------:R-:W-:-:S04]  /*23b0*/  IMAD.WIDE.U32 R26, R185, R26, R12 ;  /* 0x0000001ab91a7225 */ /* 0x000fc800078e000c */
[----:B---3--:R-:W-:Y:S01]  /*23c0*/  IMAD.WIDE.U32 R22, R185, R8, R12 ;  /* 0x00000008b9167225 */ /* 0x008fe200078e000c */
[----:B------:R-:W-:Y:S02]  /*23d0*/  IADD3 R27, PT, PT, R27, R7, RZ ;  /* 0x000000071b1b7210 */ /* 0x000fe40007ffe0ff */
[----:B------:R-:W-:Y:S01]  /*23e0*/  SHF.R.S32.HI R8, RZ, 0x1f, R80 ;  /* 0x0000001fff087819 */ /* 0x000fe20000011450 */
[----:B------:R-:W-:Y:S01]  /*23f0*/  IMAD R7, R9, R185, RZ ;  /* 0x000000b909077224 */ /* 0x000fe200078e02ff */
[C---:B----4-:R-:W-:Y:S01]  /*2400*/  SHF.L.U64.HI R84, R138.reuse, 0x5, R139 ;  /* 0x000000058a547819 */ /* 0x050fe2000001028b */
[-C--:B------:R-:W-:Y:S01]  /*2410*/  IMAD R9, R139, R80.reuse, RZ ;  /* 0x000000508b097224 */ /* 0x080fe200078e02ff */
[----:B------:R-:W-:Y:S01]  /*2420*/  SHF.L.U32 R85, R138, 0x5, RZ ;  /* 0x000000058a557819 */ /* 0x000fe200000006ff */
[----:B------:R-:W-:Y:S01]  /*2430*/  IMAD.IADD R23, R23, 0x1, R7 ;  /* 0x0000000117177824 */ /* 0x000fe200078e0207 */
[C---:B-----5:R-:W-:Y:S01]  /*2440*/  SHF.L.U64.HI R89, R140.reuse, 0x5, R141 ;  /* 0x000000058c597819 */ /* 0x060fe2000001028d */
[----:B------:R-:W-:Y:S01]  /*2450*/  IMAD R7, R141, R80, RZ ;  /* 0x000000508d077224 */ /* 0x000fe200078e02ff */
[----:B------:R-:W-:Y:S01]  /*2460*/  SHF.L.U32 R91, R140, 0x5, RZ ;  /* 0x000000058c5b7819 */ /* 0x000fe200000006ff */
[----:B------:R-:W-:Y:S01]  /*2470*/  IMAD R9, R138, R8, R9 ;  /* 0x000000088a097224 */ /* 0x000fe200078e0209 */
[----:B------:R-:W-:Y:S01]  /*2480*/  SHF.L.U64.HI R93, R140, 0x6, R141 ;  /* 0x000000068c5d7819 */ /* 0x000fe2000001028d */
[----:B------:R-:W-:Y:S01]  /*2490*/  IMAD.WIDE.U32 R26, R138, R80, R26 ;  /* 0x000000508a1a7225 */ /* 0x000fe200078e001a */
[----:B------:R-:W-:-:S02]  /*24a0*/  SHF.L.U64.HI R86, R140, 0x4, R141 ;  /* 0x000000048c567819 */ /* 0x000fc4000001028d */
[C---:B------:R-:W-:Y:S01]  /*24b0*/  SHF.L.U32 R111, R140.reuse, 0x4, RZ ;  /* 0x000000048c6f7819 */ /* 0x040fe200000006ff */
[C---:B------:R-:W-:Y:S01]  /*24c0*/  IMAD R7, R140.reuse, R8, R7 ;  /* 0x000000088c077224 */ /* 0x040fe200078e0207 */
[----:B------:R-:W-:Y:S01]  /*24d0*/  IADD3 R27, PT, PT, R27, R9, RZ ;  /* 0x000000091b1b7210 */ /* 0x000fe20007ffe0ff */
[----:B------:R-:W-:-:S04]  /*24e0*/  IMAD.WIDE.U32 R24, R140, R80, R22 ;  /* 0x000000508c187225 */ /* 0x000fc800078e0016 */
[-C--:B------:R-:W-:Y:S02]  /*24f0*/  IMAD R15, R15, R6.reuse, RZ ;  /* 0x000000060f0f7224 */ /* 0x080fe400078e02ff */
[----:B------:R-:W-:Y:S02]  /*2500*/  IMAD R9, R19, R6, RZ ;  /* 0x0000000613097224 */ /* 0x000fe400078e02ff */
[----:B------:R-:W-:Y:S02]  /*2510*/  IMAD.IADD R25, R25, 0x1, R7 ;  /* 0x0000000119197824 */ /* 0x000fe400078e0207 */
[----:B------:R-:W-:Y:S01]  /*2520*/  IMAD R7, R14, R0, R15 ;  /* 0x000000000e077224 */ /* 0x000fe200078e020f */
[----:B------:R-:W-:Y:S01]  /*2530*/  IADD3 R15, P0, PT, -R79, R136, RZ ;  /* 0x000000884f0f7210 */ /* 0x000fe20007f1e1ff */
[----:B------:R-:W-:Y:S01]  /*2540*/  IMAD R0, R18, R0, R9 ;  /* 0x0000000012007224 */ /* 0x000fe200078e0209 */
[----:B------:R-:W-:Y:S01]  /*2550*/  SHF.R.S32.HI R9, RZ, 0x1f, R79 ;  /* 0x0000001fff097819 */ /* 0x000fe2000001144f */
[----:B------:R-:W-:-:S04]  /*2560*/  IMAD.WIDE.U32 R22, R6, R14, R26 ;  /* 0x0000000e06167225 */ /* 0x000fc800078e001a */
[----:B------:R-:W-:-:S04]  /*2570*/  IMAD.WIDE.U32 R24, R6, R18, R24 ;  /* 0x0000001206187225 */ /* 0x000fc800078e0018 */
[-C--:B------:R-:W-:Y:S01]  /*2580*/  IMAD R19, R10, R11.reuse, RZ ;  /* 0x0000000b0a137224 */ /* 0x080fe200078e02ff */
[----:B------:R-:W-:Y:S01]  /*2590*/  IADD3 R25, PT, PT, R25, R0, RZ ;  /* 0x0000000019197210 */ /* 0x000fe20007ffe0ff */
[----:B------:R-:W-:Y:S02]  /*25a0*/  IMAD R6, R136, R11, R82 ;  /* 0x0000000b88067224 */ /* 0x000fe400078e0252 */
[----:B------:R-:W-:Y:S01]  /*25b0*/  IMAD.X R9, RZ, RZ, ~R9, P0 ;  /* 0x000000ffff097224 */ /* 0x000fe200000e0e09 */
[----:B------:R-:W-:Y:S01]  /*25c0*/  SHF.R.S32.HI R105, RZ, 0x1f, R19 ;  /* 0x0000001fff697819 */ /* 0x000fe20000011413 */
[----:B------:R-:W-:Y:S01]  /*25d0*/  IMAD.IADD R23, R23, 0x1, R7 ;  /* 0x0000000117177824 */ /* 0x000fe200078e0207 */
[----:B------:R-:W-:Y:S01]  /*25e0*/  IADD3 R14, P0, PT, R19, R6, RZ ;  /* 0x00000006130e7210 */ /* 0x000fe20007f1e0ff */
[C---:B------:R-:W-:Y:S01]  /*25f0*/  IMAD R97, R9.reuse, R138, RZ ;  /* 0x0000008a09617224 */ /* 0x040fe200078e02ff */
[----:B------:R-:W-:Y:S01]  /*2600*/  IADD3 R0, PT, PT, R82, R6, RZ ;  /* 0x0000000652007210 */ /* 0x000fe20007ffe0ff */
[----:B------:R-:W-:Y:S01]  /*2610*/  IMAD R9, R9, R140, RZ ;  /* 0x0000008c09097224 */ /* 0x000fe200078e02ff */
[----:B------:R-:W-:Y:S01]  /*2620*/  LEA.HI.X.SX32 R7, R6, R105, 0x1, P0 ;  /* 0x0000006906077211 */ /* 0x000fe200000f0eff */
[-C--:B------:R-:W-:Y:S01]  /*2630*/  IMAD R97, R139, R15.reuse, R97 ;  /* 0x0000000f8b617224 */ /* 0x080fe200078e0261 */
[----:B------:R-:W-:Y:S01]  /*2640*/  IADD3 R104, P0, PT, R19, R0, RZ ;  /* 0x0000000013687210 */ /* 0x000fe20007f1e0ff */
[----:B------:R-:W-:-:S03]  /*2650*/  IMAD.WIDE.U32 R22, R138, R15, R22 ;  /* 0x0000000f8a167225 */ /* 0x000fc600078e0016 */
[----:B------:R-:W-:Y:S01]  /*2660*/  LEA.HI.X.SX32 R105, R0, R105, 0x1, P0 ;  /* 0x0000006900697211 */ /* 0x000fe200000f0eff */
[-C--:B------:R-:W-:Y:S01]  /*2670*/  IMAD R9, R141, R15.reuse, R9 ;  /* 0x0000000f8d097224 */ /* 0x080fe200078e0209 */
[----:B------:R-:W-:Y:S01]  /*2680*/  SHF.L.U64.HI R0, R14, 0x1, R7 ;  /* 0x000000010e007819 */ /* 0x000fe20000010207 */
[----:B------:R-:W-:Y:S01]  /*2690*/  IMAD.WIDE.U32 R18, R140, R15, R24 ;  /* 0x0000000f8c127225 */ /* 0x000fe200078e0018 */
[----:B------:R-:W-:Y:S02]  /*26a0*/  IADD3 R97, PT, PT, R23, R97, RZ ;  /* 0x0000006117617210 */ /* 0x000fe40007ffe0ff */
[----:B------:R-:W-:Y:S01]  /*26b0*/  LEA R96, P1, R22, R20, 0x1 ;  /* 0x0000001416607211 */ /* 0x000fe200078208ff */
[----:B------:R-:W-:Y:S01]  /*26c0*/  IMAD.SHL.U32 R14, R14, 0x2, RZ ;  /* 0x000000020e0e7824 */ /* 0x000fe200078e00ff */
[----:B------:R-:W-:Y:S01]  /*26d0*/  LEA R10, P0, R18, R16, 0x1 ;  /* 0x00000010120a7211 */ /* 0x000fe200078008ff */
[----:B------:R-:W-:Y:S01]  /*26e0*/  IMAD.IADD R9, R19, 0x1, R9 ;  /* 0x0000000113097824 */ /* 0x000fe200078e0209 */
[C---:B------:R-:W-:Y:S01]  /*26f0*/  SHF.L.U64.HI R105, R104.reuse, 0x1, R105 ;  /* 0x0000000168697819 */ /* 0x040fe20000010269 */
[----:B------:R-:W-:Y:S01]  /*2700*/  IMAD R87, R141, 0x60, RZ ;  /* 0x000000608d577824 */ /* 0x000fe200078e02ff */
[----:B------:R-:W-:Y:S01]  /*2710*/  SHF.L.U32 R104, R104, 0x1, RZ ;  /* 0x0000000168687819 */ /* 0x000fe200000006ff */
[----:B------:R-:W-:Y:S01]  /*2720*/  IMAD.WIDE.U32 R144, R140, 0x60, RZ ;  /* 0x000000608c907825 */ /* 0x000fe200078e00ff */
[----:B------:R-:W-:-:S02]  /*2730*/  LEA.HI.X R97, R22, R21, R97, 0x1, P1 ;  /* 0x0000001516617211 */ /* 0x000fc400008f0c61 */
[----:B------:R-:W-:Y:S01]  /*2740*/  LEA.HI.X R9, R18, R17, R9, 0x1, P0 ;  /* 0x0000001112097211 */ /* 0x000fe200000f0c09 */
[----:B------:R-:W-:Y:S01]  /*2750*/  IMAD.SHL.U32 R95, R140, 0x40, RZ ;  /* 0x000000408c5f7824 */ /* 0x000fe200078e00ff */
[C---:B------:R-:W-:Y:S02]  /*2760*/  IADD3 R54, P1, PT, R4.reuse, R14, RZ ;  /* 0x0000000e04367210 */ /* 0x040fe40007f3e0ff */
[----:B------:R-:W-:Y:S02]  /*2770*/  IADD3 R98, P3, PT, R4, R104, RZ ;  /* 0x0000006804627210 */ /* 0x000fe40007f7e0ff */
[C---:B------:R-:W-:Y:S01]  /*2780*/  IADD3 R14, P0, PT, R2.reuse, R14, RZ ;  /* 0x0000000e020e7210 */ /* 0x040fe20007f1e0ff */
[C-C-:B------:R-:W-:Y:S01]  /*2790*/  IMAD.X R55, R5.reuse, 0x1, R0.reuse, P1 ;  /* 0x0000000105377824 */ /* 0x140fe200008e0600 */
[----:B------:R-:W-:Y:S02]  /*27a0*/  IADD3 R104, P2, PT, R2, R104, RZ ;  /* 0x0000006802687210 */ /* 0x000fe40007f5e0ff */
[-C--:B------:R-:W-:Y:S01]  /*27b0*/  IADD3.X R99, PT, PT, R5, R105.reuse, RZ, P3, !PT ;  /* 0x0000006905637210 */ /* 0x080fe20001ffe4ff */
[C---:B------:R-:W-:Y:S01]  /*27c0*/  IMAD.X R15, R3.reuse, 0x1, R0, P0 ;  /* 0x00000001030f7824 */ /* 0x040fe200000e0600 */
[----:B------:R-:W-:-:S02]  /*27d0*/  IADD3.X R105, PT, PT, R3, R105, RZ, P2, !PT ;  /* 0x0000006903697210 */ /* 0x000fc400017fe4ff */
[----:B------:R-:W-:-:S07]  /*27e0*/  IADD3 R87, PT, PT, R145, R87, RZ ;  /* 0x0000005791577210 */ /* 0x000fce0007ffe0ff */
.L_x_14163:
[----:B------:R-:W-:Y:S01]  /*27f0*/  LEA R18, P1, R74, R108, 0x1 ;  /* 0x0000006c4a127211 */ /* 0x000fe200078208ff */
[----:B------:R-:W-:Y:S01]  /*2800*/  VIADD R114, R114, 0x80 ;  /* 0x0000008072727836 */ /* 0x000fe20000000000 */
[----:B------:R-:W-:Y:S01]  /*2810*/  LOP3.LUT R184, R184, 0xfffffffb, RZ, 0xc0, !PT ;  /* 0xfffffffbb8b87812 */ /* 0x000fe200078ec0ff */
[----:B------:R-:W-:Y:S01]  /*2820*/  VIADD R115, R115, 0x80 ;  /* 0x0000008073737836 */ /* 0x000fe20000000000 */
[----:B------:R-:W-:Y:S01]  /*2830*/  LEA.HI.X R19, R74, R109, R75, 0x1, P1 ;  /* 0x0000006d4a137211 */ /* 0x000fe200008f0c4b */
[----:B------:R-:W-:Y:S01]  /*2840*/  UMOV UR6, URZ ;  /* 0x000000ff00067c82 */ /* 0x000fe20008000000 */
[CC--:B------:R-:W-:Y:S01]  /*2850*/  ISETP.GE.AND P0, PT, R136.reuse, R114.reuse, PT ;  /* 0x000000728800720c */ /* 0x0c0fe20003f06270 */
[----:B------:R-:W-:Y:S01]  /*2860*/  VIADD R113, R113, 0xffffffff ;  /* 0xffffffff71717836 */ /* 0x000fe20000000000 */
[----:B------:R-:W-:Y:S01]  /*2870*/  BSSY.RECONVERGENT B1, `(.L_x_14125) ;  /* 0x000053c000017945 */ /* 0x000fe20003800200 */
[----:B------:R-:W-:Y:S01]  /*2880*/  IMAD.MOV.U32 R130, RZ, RZ, R80 ;  /* 0x000000ffff827224 */ /* 0x000fe200078e0050 */
[-C--:B------:R-:W-:Y:S01]  /*2890*/  ISETP.GE.AND P2, PT, R136, R115.reuse, !P0 ;  /* 0x000000738800720c */ /* 0x080fe20004746270 */
[----:B------:R-:W-:Y:S01]  /*28a0*/  VIADD R80, R80, 0xffffff80 ;  /* 0xffffff8050507836 */ /* 0x000fe20000000000 */
[CC--:B------:R-:W-:Y:S04]  /*28b0*/  ISETP.GE.AND P0, PT, R128.reuse, R114.reuse, PT ;  /* 0x000000728000720c */ /* 0x0c0fe80003f06270 */
[----:B------:R-:W-:Y:S02]  /*28c0*/  ISETP.LT.OR P3, PT, R128, R115, P0 ;  /* 0x000000738000720c */ /* 0x000fe40000761670 */
[----:B------:R-:W-:Y:S05]  /*28d0*/  IADD3 R28, P0, PT, R96, R85, RZ ;  /* 0x00000055601c7210 */ /* 0x000fea0007f1e0ff */
[----:B------:R-:W2:Y:S01]  /*28e0*/  @P2 LD.E.128 R4, desc[UR4][R96.64] ;  /* 0x0000000460042980 */ /* 0x000ea2000c101d00 */
[--C-:B------:R-:W-:Y:S01]  /*28f0*/  IMAD.X R29, R97, 0x1, R84.reuse, P0 ;  /* 0x00000001611d7824 */ /* 0x100fe200000e0654 */
[C---:B------:R-:W-:Y:S04]  /*2900*/  ISETP.GE.AND P0, PT, R127.reuse, R114, PT ;  /* 0x000000727f00720c */ /* 0x040fe80003f06270 */
[----:B------:R-:W-:Y:S02]  /*2910*/  ISETP.LT.OR P5, PT, R127, R115, P0 ;  /* 0x000000737f00720c */ /* 0x000fe400007a1670 */
[----:B------:R-:W-:Y:S04]  /*2920*/  @P3 LOP3.LUT R184, R184, 0x4, RZ, 0xfc, !PT ;  /* 0x00000004b8b83812 */ /* 0x000fe800078efcff */
[----:B------:R-:W-:Y:S07]  /*2930*/  LOP3.LUT R184, R184, 0xfffffffe, RZ, 0xc0, !PT ;  /* 0xfffffffeb8b87812 */ /* 0x000fee00078ec0ff */
        /* <DEDUP_REMOVED lines=129> */
.L_x_14126:
        /* <DEDUP_REMOVED lines=62> */
.L_x_14130:
[----:B------:R-:W-:Y:S05]  /*3530*/  BSYNC.RECONVERGENT B0 ;  /* 0x0000000000007941 */ /* 0x000fea0003800200 */
.L_x_14129:
        /* <DEDUP_REMOVED lines=50> */
.L_x_14132:
[----:B------:R-:W-:Y:S05]  /*3860*/  BSYNC.RECONVERGENT B0 ;  /* 0x0000000000007941 */ /* 0x000fea0003800200 */
.L_x_14131:
        /* <DEDUP_REMOVED lines=54> */
.L_x_14134:
[----:B------:R-:W-:Y:S05]  /*3bd0*/  BSYNC.RECONVERGENT B0 ;  /* 0x0000000000007941 */ /* 0x000fea0003800200 */
.L_x_14133:
        /* <DEDUP_REMOVED lines=53> */
.L_x_14136:
[----:B------:R-:W-:Y:S05]  /*3f30*/  BSYNC.RECONVERGENT B0 ;  /* 0x0000000000007941 */ /* 0x000fea0003800200 */
.L_x_14135:
        /* <DEDUP_REMOVED lines=54> */
.L_x_14138:
[----:B------:R-:W-:Y:S05]  /*42a0*/  BSYNC.RECONVERGENT B0 ;  /* 0x0000000000007941 */ /* 0x000fea0003800200 */
.L_x_14137:
        /* <DEDUP_REMOVED lines=55> */
.L_x_14140:
[----:B------:R-:W-:Y:S05]  /*4620*/  BSYNC.RECONVERGENT B0 ;  /* 0x0000000000007941 */ /* 0x000fea0003800200 */
.L_x_14139:
        /* <DEDUP_REMOVED lines=55> */
.L_x_14142:
[----:B------:R-:W-:Y:S05]  /*49a0*/  BSYNC.RECONVERGENT B0 ;  /* 0x0000000000007941 */ /* 0x000fea0003800200 */
.L_x_14141:
        /* <DEDUP_REMOVED lines=57> */
.L_x_14144:
[----:B------:R-:W-:Y:S05]  /*4d40*/  BSYNC.RECONVERGENT B0 ;  /* 0x0000000000007941 */ /* 0x000fea0003800200 */
.L_x_14143:
[----:B------:R-:W5:Y:S02]  /*4d50*/  LD.E R3, desc[UR4][R100.64+0xd0] ;  /* 0x0000d00464037980 */ /* 0x000f64000c101900 */
[----:B-----5:R-:W-:Y:S05]  /*4d60*/  IMAD.U32 R3, R3, -0x40, RZ ;  /* 0xffffffc003037824 */ /* 0x020fea00078e00ff */
[C---:B------:R-:W-:Y:S02]  /*4d70*/  LEA R14, P1, R3.reuse, R14, 0x1 ;  /* 0x0000000e030e7211 */ /* 0x040fe400078208ff */
[C---:B------:R-:W-:Y:S02]  /*4d80*/  LEA R54, P0, R3.reuse, R54, 0x1 ;  /* 0x0000003603367211 */ /* 0x040fe400078008ff */
[C---:B------:R-:W-:Y:S02]  /*4d90*/  LEA.HI.X.SX32 R15, R3.reuse, R15, 0x1, P1 ;  /* 0x0000000f030f7211 */ /* 0x040fe400008f0eff */
[----:B------:R-:W-:Y:S01]  /*4da0*/  LEA.HI.X.SX32 R55, R3, R55, 0x1, P0 ;  /* 0x0000003703377211 */ /* 0x000fe200000f0eff */
[----:B------:R-:W-:Y:S05]  /*4db0*/  BRA `(.L_x_14127) ;  /* 0x0000002c009c7947 */ /* 0x000fea0003800000 */
.L_x_14128:
        /* <DEDUP_REMOVED lines=94> */
.L_x_14146:
[----:B------:R-:W-:Y:S05]  /*53a0*/  BSYNC.RECONVERGENT B0 ;  /* 0x0000000000007941 */ /* 0x000fea0003800200 */
.L_x_14145:
        /* <DEDUP_REMOVED lines=88> */
.L_x_14148:
[----:B------:R-:W-:Y:S05]  /*5930*/  BSYNC.RECONVERGENT B0 ;  /* 0x0000000000007941 */ /* 0x000fea0003800200 */
.L_x_14147:
        /* <DEDUP_REMOVED lines=90> */
.L_x_14150:
[----:B------:R-:W-:Y:S05]  /*5ee0*/  BSYNC.RECONVERGENT B0 ;  /* 0x0000000000007941 */ /* 0x000fea0003800200 */
.L_x_14149:
        /* <DEDUP_REMOVED lines=90> */
.L_x_14152:
[----:B------:R-:W-:Y:S05]  /*6490*/  BSYNC.RECONVERGENT B0 ;  /* 0x0000000000007941 */ /* 0x000fea0003800200 */
.L_x_14151:
        /* <DEDUP_REMOVED lines=91> */
.L_x_14154:
[----:B------:R-:W-:Y:S05]  /*6a50*/  BSYNC.RECONVERGENT B0 ;  /* 0x0000000000007941 */ /* 0x000fea0003800200 */
.L_x_14153:
        /* <DEDUP_REMOVED lines=91> */
.L_x_14156:
[----:B------:R-:W-:Y:S05]  /*7010*/  BSYNC.RECONVERGENT B0 ;  /* 0x0000000000007941 */ /* 0x000fea0003800200 */
.L_x_14155:
        /* <DEDUP_REMOVED lines=92> */
.L_x_14158:
[----:B------:R-:W-:Y:S05]  /*75e0*/  BSYNC.RECONVERGENT B0 ;  /* 0x0000000000007941 */ /* 0x000fea0003800200 */
.L_x_14157:
[----:B------:R-:W-:Y:S01]  /*75f0*/  LOP3.LUT P0, RZ, R184, 0x2, RZ, 0xc0, !PT ;  /* 0x00000002b8ff7812 */ /* 0x000fe2000780c0ff */
[----:B------:R-:W-:Y:S11]  /*7600*/  BSSY.RECONVERGENT B0, `(.L_x_14159) ;  /* 0x000005c000007945 */ /* 0x000ff60003800200 */
[----:B------:R-:W-:Y:S01]  /*7610*/  @!UPT UIADD3 URZ, UPT, UPT, URZ, URZ, URZ ;  /* 0x000000fffffff290 */ /* 0x000fe2000fffe0ff */
[----:B------:R-:W-:Y:S05]  /*7620*/  @!P0 BRA `(.L_x_14160) ;  /* 0x0000000400648947 */ /* 0x000fea0003800000 */
[----:B------:R-:W-:Y:S01]  /*7630*/  ISETP.GE.AND P0, PT, R12, R17, PT ;  /* 0x000000110c00720c */ /* 0x000fe20003f06270 */
[----:B------:R-:W-:Y:S04]  /*7640*/  IMAD.WIDE.U32 R20, R140, 0xc0, R20 ;  /* 0x000000c08c147825 */ /* 0x000fe800078e0014 */
[----:B--2---:R-:W-:Y:S04]  /*7650*/  IMAD.WIDE.U32 R146, R172, 0xc0, R146 ;  /* 0x000000c0ac927825 */ /* 0x004fe800078e0092 */
[----:B------:R-:W-:Y:S04]  /*7660*/  IMAD R47, R141, 0xc0, RZ ;  /* 0x000000c08d2f7824 */ /* 0x000fe800078e02ff */
[----:B-1-34-:R-:W-:Y:S01]  /*7670*/  @!P0 SEL R57, R16, RZ, P1 ;  /* 0x000000ff10398207 */ /* 0x01afe20000800000 */
[----:B------:R-:W-:Y:S01]  /*7680*/  IMAD.IADD R21, R47, 0x1, R21 ;  /* 0x000000012f157824 */ /* 0x000fe200078e0215 */
[----:B------:R-:W-:Y:S02]  /*7690*/  @!P0 SEL R131, R131, RZ, P1 ;  /* 0x000000ff83838207 */ /* 0x000fe40000800000 */
[----:B------:R-:W-:Y:S01]  /*76a0*/  @!P0 IADD3 R57, P2, PT, R118, R57, RZ ;  /* 0x0000003976398210 */ /* 0x000fe20007f5e0ff */
[----:B------:R-:W-:Y:S01]  /*76b0*/  @!P0 IMAD.WIDE R30, R19, 0x2, R20 ;  /* 0x00000002131e8825 */ /* 0x000fe200078e0214 */
[----:B------:R-:W2:Y:S02]  /*76c0*/  LD.E.128 R48, desc[UR4][R20.64] ;  /* 0x0000000414307980 */ /* 0x000ea4000c101d00 */
        /* <DEDUP_REMOVED lines=79> */
.L_x_14160:
[----:B------:R-:W-:Y:S05]  /*7bc0*/  BSYNC.RECONVERGENT B0 ;  /* 0x0000000000007941 */ /* 0x000fea0003800200 */
.L_x_14159:
[----:B------:R-:W5:Y:S02]  /*7bd0*/  LD.E R3, desc[UR4][R100.64+0xd0] ;  /* 0x0000d00464037980 */ /* 0x000f64000c101900 */
[----:B-----5:R-:W-:Y:S05]  /*7be0*/  IMAD.U32 R3, R3, -0x40, RZ ;  /* 0xffffffc003037824 */ /* 0x020fea00078e00ff */
[C---:B------:R-:W-:Y:S02]  /*7bf0*/  LEA R104, P1, R3.reuse, R104, 0x1 ;  /* 0x0000006803687211 */ /* 0x040fe400078208ff */
[C---:B------:R-:W-:Y:S02]  /*7c00*/  LEA R98, P0, R3.reuse, R98, 0x1 ;  /* 0x0000006203627211 */ /* 0x040fe400078008ff */
[C---:B------:R-:W-:Y:S02]  /*7c10*/  LEA.HI.X.SX32 R105, R3.reuse, R105, 0x1, P1 ;  /* 0x0000006903697211 */ /* 0x040fe400008f0eff */
[----:B------:R-:W-:Y:S09]  /*7c20*/  LEA.HI.X.SX32 R99, R3, R99, 0x1, P0 ;  /* 0x0000006303637211 */ /* 0x000ff200000f0eff */
.L_x_14127:
[----:B------:R-:W-:Y:S05]  /*7c30*/  BSYNC.RECONVERGENT B1 ;  /* 0x0000000000017941 */ /* 0x000fea0003800200 */
.L_x_14125:
        /* <DEDUP_REMOVED lines=101> */
.L_x_14162:
[----:B------:R-:W-:Y:S05]  /*8290*/  BSYNC.RECONVERGENT B0 ;  /* 0x0000000000007941 */ /* 0x000fea0003800200 */
.L_x_14161:
[----:B------:R-:W-:Y:S11]  /*82a0*/  LOP3.LUT P0, RZ, R184, 0x8, RZ, 0xc0, !PT ;  /* 0x00000008b8ff7812 */ /* 0x000ff6000780c0ff */
[----:B------:R-:W-:Y:S02]  /*82b0*/  @!UPT UIADD3 URZ, UPT, UPT, URZ, URZ, URZ ;  /* 0x000000fffffff290 */ /* 0x000fe4000fffe0ff */
[----:B------:R-:W-:Y:S05]  /*82c0*/  @P0 BRA `(.L_x_14163) ;  /* 0xffffffa400480947 */ /* 0x000fea000383ffff */
.L_x_14124:
        /* <DEDUP_REMOVED lines=11> */
[C---:B------:R-:W-:Y:S01]  /*8380*/  VIADD R26, R136.reuse, 0x10 ;  /* 0x00000010881a7836 */ /* 0x040fe20000000000 */
        /* <DEDUP_REMOVED lines=19> */
.L_x_14167:
[----:B------:R-:W-:Y:S05]  /*84c0*/  BSYNC.RECONVERGENT B0 ;  /* 0x0000000000007941 */ /* 0x000fea0003800200 */
.L_x_14166:
        /* <DEDUP_REMOVED lines=8> */
.L_x_14165:
        /* <DEDUP_REMOVED lines=36> */
[-C--:B-----5:R-:W-:Y:S02]  /*8790*/  IADD3 R4, P1, PT, R32, R5.reuse, RZ ;  /* 0x0000000520047210 */ /* 0x0a0fe40007f3e0ff */
[----:B------:R-:W-:Y:S02]  /*87a0*/  IADD3 R2, P0, PT, R30, R5, RZ ;  /* 0x000000051e027210 */ /* 0x000fe40007f1e0ff */
[----:B------:R-:W-:-:S03]  /*87b0*/  IADD3.X R5, PT, PT, R33, R3, RZ, P1, !PT ;  /* 0x0000000321057210 */ /* 0x000fc60000ffe4ff */
[----:B------:R-:W-:-:S03]  /*87c0*/  IMAD.X R3, R31, 0x1, R3, P0 ;  /* 0x000000011f037824 */ /* 0x000fc600000e0603 */
[----:B------:R-:W2:Y:S04]  /*87d0*/  LD.E.64 R4, desc[UR4][R4.64] ;  /* 0x0000000404047980 */ /* 0x000ea8000c101b00 */
[----:B------:R-:W3:Y:S01]  /*87e0*/  LD.E.64 R2, desc[UR4][R2.64] ;  /* 0x0000000402027980 */ /* 0x000ee2000c101b00 */
[C---:B------:R-:W-:Y:S02]  /*87f0*/  LOP3.LUT R0, R9.reuse, 0xffff0000, RZ, 0xc0, !PT ;  /* 0xffff000009007812 */ /* 0x040fe400078ec0ff */
        /* <DEDUP_REMOVED lines=35> */
.L_x_14173:
[----:B------:R-:W-:Y:S05]  /*8a30*/  BSYNC.RECONVERGENT B0 ;  /* 0x0000000000007941 */ /* 0x000fea0003800200 */
.L_x_14172:
[----:B-----5:R1:W-:Y:S02]  /*8a40*/  STS.128 [R66], R8 ;  /* 0x0000000842007388 */ /* 0x0203e40000000c00 */
.L_x_14171:
[----:B------:R-:W-:Y:S05]  /*8a50*/  BSYNC.RECONVERGENT B1 ;  /* 0x0000000000017941 */ /* 0x000fea0003800200 */
.L_x_14170:
        /* <DEDUP_REMOVED lines=14> */
[-C--:B-----5:R-:W-:Y:S02]  /*8b40*/  IADD3 R2, P0, PT, R30, R3.reuse, RZ ;  /* 0x000000031e027210 */ /* 0x0a0fe40007f1e0ff */
[----:B------:R-:W-:-:S03]  /*8b50*/  IADD3 R4, P1, PT, R32, R3, RZ ;  /* 0x0000000320047210 */ /* 0x000fc60007f3e0ff */
[----:B------:R-:W-:Y:S01]  /*8b60*/  IMAD.X R3, R31, 0x1, R27, P0 ;  /* 0x000000011f037824 */ /* 0x000fe200000e061b */
[----:B------:R-:W-:-:S05]  /*8b70*/  IADD3.X R5, PT, PT, R33, R27, RZ, P1, !PT ;  /* 0x0000001b21057210 */ /* 0x000fca0000ffe4ff */
[----:B------:R-:W2:Y:S04]  /*8b80*/  LD.E.64 R2, desc[UR4][R2.64] ;  /* 0x0000000402027980 */ /* 0x000ea8000c101b00 */
[----:B------:R-:W3:Y:S01]  /*8b90*/  LD.E.64 R4, desc[UR4][R4.64] ;  /* 0x0000000404047980 */ /* 0x000ee2000c101b00 */
[C---:B------:R-:W-:Y:S01]  /*8ba0*/  LOP3.LUT R0, R9.reuse, 0xffff0000, RZ, 0xc0, !PT ;  /* 0xffff000009007812 */ /* 0x040fe200078ec0ff */
        /* <DEDUP_REMOVED lines=35> */
.L_x_14177:
[----:B------:R-:W-:Y:S05]  /*8de0*/  BSYNC.RECONVERGENT B0 ;  /* 0x0000000000007941 */ /* 0x000fea0003800200 */
.L_x_14176:
[----:B-----5:R2:W-:Y:S02]  /*8df0*/  STS.128 [R66+0x800], R8 ;  /* 0x0008000842007388 */ /* 0x0205e40000000c00 */
.L_x_14175:
[----:B------:R-:W-:Y:S05]  /*8e00*/  BSYNC.RECONVERGENT B1 ;  /* 0x0000000000017941 */ /* 0x000fea0003800200 */
.L_x_14174:
        /* <DEDUP_REMOVED lines=57> */
.L_x_14181:
[----:B------:R-:W-:Y:S05]  /*91a0*/  BSYNC.RECONVERGENT B0 ;  /* 0x0000000000007941 */ /* 0x000fea0003800200 */
.L_x_14180:
[----:B-----5:R3:W-:Y:S02]  /*91b0*/  STS.128 [R66+0x1000], R8 ;  /* 0x0010000842007388 */ /* 0x0207e40000000c00 */
.L_x_14179:
[----:B------:R-:W-:Y:S05]  /*91c0*/  BSYNC.RECONVERGENT B1 ;  /* 0x0000000000017941 */ /* 0x000fea0003800200 */
.L_x_14178:
        /* <DEDUP_REMOVED lines=20> */
[C---:B------:R-:W-:Y:S01]  /*9310*/  IMAD.U32 R7, R8.reuse, 0x10000, RZ ;  /* 0x0001000008077824 */ /* 0x040fe200078e00ff */
        /* <DEDUP_REMOVED lines=38> */
.L_x_14183:
[----:B------:R-:W-:Y:S05]  /*9580*/  BSYNC.RECONVERGENT B0 ;  /* 0x0000000000007941 */ /* 0x000fea0003800200 */
.L_x_14182:
[----:B-----5:R1:W-:Y:S01]  /*9590*/  STS.128 [R66+0x1800], R8 ;  /* 0x0018000842007388 */ /* 0x0203e20000000c00 */
[----:B------:R-:W-:Y:S05]  /*95a0*/  BRA `(.L_x_14168) ;  /* 0x0000001400b47947 */ /* 0x000fea0003800000 */
.L_x_14169:
        /* <DEDUP_REMOVED lines=90> */
.L_x_14187:
[----:B------:R-:W-:Y:S05]  /*9b50*/  BSYNC.RECONVERGENT B0 ;  /* 0x0000000000007941 */ /* 0x000fea0003800200 */
.L_x_14186:
[----:B-----5:R1:W-:Y:S02]  /*9b60*/  STS.128 [R66], R20 ;  /* 0x0000001442007388 */ /* 0x0203e40000000c00 */
.L_x_14185:
[----:B------:R-:W-:Y:S05]  /*9b70*/  BSYNC.RECONVERGENT B1 ;  /* 0x0000000000017941 */ /* 0x000fea0003800200 */
.L_x_14184:
        /* <DEDUP_REMOVED lines=86> */
.L_x_14191:
[----:B------:R-:W-:Y:S05]  /*a0e0*/  BSYNC.RECONVERGENT B0 ;  /* 0x0000000000007941 */ /* 0x000fea0003800200 */
.L_x_14190:
[----:B-----5:R2:W-:Y:S02]  /*a0f0*/  STS.128 [R66+0x800], R20 ;  /* 0x0008001442007388 */ /* 0x0205e40000000c00 */
.L_x_14189:
[----:B------:R-:W-:Y:S05]  /*a100*/  BSYNC.RECONVERGENT B1 ;  /* 0x0000000000017941 */ /* 0x000fea0003800200 */
.L_x_14188:
        /* <DEDUP_REMOVED lines=89> */
.L_x_14195:
[----:B------:R-:W-:Y:S05]  /*a6a0*/  BSYNC.RECONVERGENT B0 ;  /* 0x0000000000007941 */ /* 0x000fea0003800200 */
.L_x_14194:
[----:B-----5:R3:W-:Y:S02]  /*a6b0*/  STS.128 [R66+0x1000], R20 ;  /* 0x0010001442007388 */ /* 0x0207e40000000c00 */
.L_x_14193:
[----:B------:R-:W-:Y:S05]  /*a6c0*/  BSYNC.RECONVERGENT B1 ;  /* 0x0000000000017941 */ /* 0x000fea0003800200 */
.L_x_14192:
        /* <DEDUP_REMOVED lines=45> */
[----:B---3--:R-:W-:Y:S01]  /*a9a0*/  IMAD.U32 R11, R13, 0x10000, RZ ;  /* 0x000100000d0b7824 */ /* 0x008fe200078e00ff */
[----:B------:R-:W-:-:S02]  /*a9b0*/  SHF.L.U32 R30, R12, 0x10, RZ ;  /* 0x000000100c1e7819 */ /* 0x000fc400000006ff */
[----:B------:R-:W-:Y:S01]  /*a9c0*/  LOP3.LUT R10, R12, 0xffff0000, RZ, 0xc0, !PT ;  /* 0xffff00000c0a7812 */ /* 0x000fe200078ec0ff */
[----:B------:R-:W-:Y:S01]  /*a9d0*/  @!P1 FADD.FTZ R11, -R11, -RZ ;  /* 0x800000ff0b0b9221 */ /* 0x000fe20000010100 */
        /* <DEDUP_REMOVED lines=8> */
[----:B------:R-:W-:Y:S01]  /*aa60*/  @!P1 FADD.FTZ R30, -R30, -RZ ;  /* 0x800000ff1e1e9221 */ /* 0x000fe20000010100 */
[----:B------:R-:W-:Y:S01]  /*aa70*/  @!P1 FADD.FTZ R12, -R12, -RZ ;  /* 0x800000ff0c0c9221 */ /* 0x000fe20000010100 */
[----:B------:R-:W-:Y:S01]  /*aa80*/  @!P1 FADD.FTZ R32, -R32, -RZ ;  /* 0x800000ff20209221 */ /* 0x000fe20000010100 */
[----:B------:R-:W-:Y:S01]  /*aa90*/  @!P1 FADD.FTZ R14, -R14, -RZ ;  /* 0x800000ff0e0e9221 */ /* 0x000fe20000010100 */
[----:B------:R-:W-:Y:S01]  /*aaa0*/  FMUL.FTZ R13, R8, R13 ;  /* 0x0000000d080d7220 */ /* 0x000fe20000410000 */
[----:B------:R-:W-:Y:S01]  /*aab0*/  FMUL.FTZ R12, R9, R12 ;  /* 0x0000000c090c7220 */ /* 0x000fe20000410000 */
[C---:B----4-:R-:W-:Y:S01]  /*aac0*/  SHF.L.U32 R9, R16.reuse, 0x10, RZ ;  /* 0x0000001010097819 */ /* 0x050fe200000006ff */
[----:B------:R-:W-:Y:S01]  /*aad0*/  FMUL.FTZ R29, R29, R14 ;  /* 0x0000000e1d1d7220 */ /* 0x000fe20000410000 */
[----:B------:R-:W-:Y:S01]  /*aae0*/  LOP3.LUT R8, R16, 0xffff0000, RZ, 0xc0, !PT ;  /* 0xffff000010087812 */ /* 0x000fe200078ec0ff */
[----:B------:R-:W-:Y:S01]  /*aaf0*/  FMUL.FTZ R11, R6, R11 ;  /* 0x0000000b060b7220 */ /* 0x000fe20000410000 */
[----:B------:R-:W-:Y:S01]  /*ab00*/  LOP3.LUT R16, R17, 0xffff0000, RZ, 0xc0, !PT ;  /* 0xffff000011107812 */ /* 0x000fe200078ec0ff */
[----:B------:R-:W-:Y:S01]  /*ab10*/  FMUL.FTZ R7, R7, R10 ;  /* 0x0000000a07077220 */ /* 0x000fe20000410000 */
[C---:B------:R-:W-:Y:S01]  /*ab20*/  SHF.L.U32 R15, R18.reuse, 0x10, RZ ;  /* 0x00000010120f7819 */ /* 0x040fe200000006ff */
[----:B------:R-:W-:Y:S01]  /*ab30*/  FMUL.FTZ R27, R27, R34 ;  /* 0x000000221b1b7220 */ /* 0x000fe20000410000 */
[----:B------:R-:W-:Y:S01]  /*ab40*/  LOP3.LUT R14, R18, 0xffff0000, RZ, 0xc0, !PT ;  /* 0xffff0000120e7812 */ /* 0x000fe200078ec0ff */
[----:B------:R-:W-:Y:S01]  /*ab50*/  IMAD.U32 R6, R17, 0x10000, RZ ;  /* 0x0001000011067824 */ /* 0x000fe200078e00ff */
[----:B------:R-:W-:Y:S01]  /*ab60*/  LOP3.LUT R18, R19, 0xffff0000, RZ, 0xc0, !PT ;  /* 0xffff000013127812 */ /* 0x000fe200078ec0ff */
[----:B------:R-:W-:Y:S01]  /*ab70*/  FMUL.FTZ R30, R23, R30 ;  /* 0x0000001e171e7220 */ /* 0x000fe20000410000 */
        /* <DEDUP_REMOVED lines=14> */
.L_x_14197:
[----:B------:R-:W-:Y:S05]  /*ac60*/  BSYNC.RECONVERGENT B0 ;  /* 0x0000000000007941 */ /* 0x000fea0003800200 */
.L_x_14196:
[----:B-----5:R4:W-:Y:S02]  /*ac70*/  STS.128 [R66+0x1800], R4 ;  /* 0x0018000442007388 */ /* 0x0209e40000000c00 */
.L_x_14168:
[----:B------:R-:W-:Y:S05]  /*ac80*/  BSYNC.RECONVERGENT B2 ;  /* 0x0000000000027941 */ /* 0x000fea0003800200 */
.L_x_14164:
[----:B--23--:R-:W-:Y:S01]  /*ac90*/  IMAD.IADD R3, R72, 0x1, -R53 ;  /* 0x0000000148037824 */ /* 0x00cfe200078e0a35 */
[C---:B------:R-:W-:Y:S01]  /*aca0*/  SHF.L.U64.HI R2, R76.reuse, 0x1, R77 ;  /* 0x000000014c027819 */ /* 0x040fe2000001024d */
[----:B------:R-:W-:Y:S02]  /*acb0*/  IMAD.SHL.U32 R55, R76, 0x2, RZ ;  /* 0x000000024c377824 */ /* 0x000fe400078e00ff */
[C---:B----4-:R-:W-:Y:S01]  /*acc0*/  VIADD R6, R136.reuse, 0x40 ;  /* 0x0000004088067836 */ /* 0x050fe20000000000 */
        /* <DEDUP_REMOVED lines=23> */
[----:B------:R-:W-:Y:S01]  /*ae40*/  @!P2 IMAD.MOV.U32 R17, RZ, RZ, R11 ;  /* 0x000000ffff11a224 */ /* 0x000fe200078e000b */
[----:B------:R-:W-:Y:S01]  /*ae50*/  @!P4 LEA R18, P5, R172, R10, 0x6 ;  /* 0x0000000aac12c211 */ /* 0x000fe200078a30ff */
[----:B------:R-:W-:-:S02]  /*ae60*/  @!P2 IMAD R8, R173, 0x60, RZ ;  /* 0x00000060ad08a824 */ /* 0x000fc400078e02ff */
[C---:B------:R-:W-:Y:S01]  /*ae70*/  @!P2 IMAD.WIDE.U32 R16, R172.reuse, 0x60, R16 ;  /* 0x00000060ac10a825 */ /* 0x040fe200078e0010 */
[----:B------:R-:W-:-:S03]  /*ae80*/  @!P4 LEA.HI.X R19, R172, R11, R173, 0x6, P5 ;  /* 0x0000000bac13c211 */ /* 0x000fc600028f34ad */
[C---:B------:R-:W-:Y:S01]  /*ae90*/  @!P0 IMAD R5, R173.reuse, 0xc0, RZ ;  /* 0x000000c0ad058824 */ /* 0x040fe200078e02ff */
[----:B------:R-:W-:Y:S01]  /*aea0*/  @!P2 IADD3 R17, PT, PT, R8, R17, RZ ;  /* 0x000000110811a210 */ /* 0x000fe20007ffe0ff */
[----:B------:R-:W-:Y:S01]  /*aeb0*/  @!P1 IMAD.MOV.U32 R14, RZ, RZ, R10 ;  /* 0x000000ffff0e9224 */ /* 0x000fe200078e000a */
[----:B------:R2:W-:Y:S01]  /*aec0*/  @!P4 LDGSTS.E.BYPASS.LTC128B.128 [R66+0x3800], desc[UR4][R18.64] ;  /* 0x038000001242cfae */ /* 0x0005e2000b981a04 */
[----:B------:R-:W-:Y:S02]  /*aed0*/  @!P1 IMAD.MOV.U32 R15, RZ, RZ, R11 ;  /* 0x000000ffff0f9224 */ /* 0x000fe400078e000b */
[----:B------:R-:W-:Y:S01]  /*aee0*/  @!P1 IMAD R7, R173, 0xa0, RZ ;  /* 0x000000a0ad079824 */ /* 0x000fe200078e02ff */
[----:B------:R-:W-:Y:S01]  /*aef0*/  @!P2 LDGSTS.E.BYPASS.LTC128B.128 [R66+0x4000], desc[UR4][R16.64] ;  /* 0x040000001042afae */ /* 0x000fe2000b981a04 */
[----:B------:R-:W-:Y:S01]  /*af00*/  @!P1 IMAD.WIDE.U32 R14, R172, 0xa0, R14 ;  /* 0x000000a0ac0e9825 */ /* 0x000fe200078e000e */
[----:B------:R-:W3:Y:S01]  /*af10*/  S2UR UR6, SR_CgaCtaId ;  /* 0x00000000000679c3 */ /* 0x000ee20000008800 */
[----:B------:R-:W-:-:S02]  /*af20*/  ISETP.GE.AND P2, PT, R6, R3, PT ;  /* 0x000000030600720c */ /* 0x000fc40003f46270 */
[----:B------:R-:W-:Y:S02]  /*af30*/  @!P1 IMAD.IADD R15, R7, 0x1, R15 ;  /* 0x00000001070f9824 */ /* 0x000fe400078e020f */
[----:B------:R-:W-:Y:S02]  /*af40*/  IMAD.SHL.U32 R7, R73, 0x400, RZ ;  /* 0x0000040049077824 */ /* 0x000fe400078e00ff */
[----:B-1----:R-:W-:Y:S01]  /*af50*/  @!P0 IMAD.MOV.U32 R12, RZ, RZ, R10 ;  /* 0x000000ffff0c8224 */ /* 0x002fe200078e000a */
[----:B------:R-:W-:Y:S01]  /*af60*/  @!P3 LEA R10, P5, R172, R10, 0x7 ;  /* 0x0000000aac0ab211 */ /* 0x000fe200078a38ff */
[----:B------:R-:W-:-:S03]  /*af70*/  @!P0 IMAD.MOV.U32 R13, RZ, RZ, R11 ;  /* 0x000000ffff0d8224 */ /* 0x000fc600078e000b */
[C---:B------:R-:W-:Y:S01]  /*af80*/  @!P3 LEA.HI.X R11, R172.reuse, R11, R173, 0x7, P5 ;  /* 0x0000000bac0bb211 */ /* 0x040fe200028f3cad */
[----:B------:R-:W-:Y:S01]  /*af90*/  @!P0 IMAD.WIDE.U32 R12, R172, 0xc0, R12 ;  /* 0x000000c0ac0c8825 */ /* 0x000fe200078e000c */
[----:B------:R-:W-:-:S03]  /*afa0*/  ISETP.GE.AND P5, PT, R28, R3, PT ;  /* 0x000000031c00720c */ /* 0x000fc60003fa6270 */
[----:B------:R-:W-:Y:S01]  /*afb0*/  @!P0 IMAD.IADD R13, R5, 0x1, R13 ;  /* 0x00000001050d8824 */ /* 0x000fe200078e020d */
[----:B------:R-:W-:Y:S01]  /*afc0*/  @!P3 LDGSTS.E.BYPASS.LTC128B.128 [R66+0x4800], desc[UR4][R10.64] ;  /* 0x048000000a42bfae */ /* 0x000fe2000b981a04 */
[----:B--2---:R-:W-:-:S03]  /*afd0*/  LOP3.LUT R18, R81, 0x8, R70, 0x78, !PT ;  /* 0x0000000851127812 */ /* 0x004fc600078e7846 */
[----:B------:R-:W-:Y:S01]  /*afe0*/  @!P1 LDGSTS.E.BYPASS.LTC128B.128 [R66+0x5000], desc[UR4][R14.64] ;  /* 0x050000000e429fae */ /* 0x000fe2000b981a04 */
[----:B------:R-:W-:-:S03]  /*aff0*/  ISETP.GE.AND P1, PT, R26, R3, PT ;  /* 0x000000031a00720c */ /* 0x000fc60003f26270 */
[----:B------:R1:W-:Y:S01]  /*b000*/  @!P0 LDGSTS.E.BYPASS.LTC128B.128 [R66+0x5800], desc[UR4][R12.64] ;  /* 0x058000000c428fae */ /* 0x0003e2000b981a04 */
[----:B------:R-:W-:Y:S02]  /*b010*/  P2R R5, PR, RZ, 0x2 ;  /* 0x00000002ff057803 */ /* 0x000fe40000000000 */
[----:B------:R-:W-:Y:S01]  /*b020*/  ISETP.GE.AND P1, PT, R4, R3, PT ;  /* 0x000000030400720c */ /* 0x000fe20003f26270 */
[----:B------:R-:W0:Y:S01]  /*b030*/  LDGDEPBAR ;  /* 0x00000000000079af */ /* 0x000e220000000000 */
[----:B------:R-:W-:-:S03]  /*b040*/  LEA R8, P0, R74, R178, 0x1 ;  /* 0x000000b24a087211 */ /* 0x000fc600078008ff */
[----:B------:R-:W2:Y:S01]  /*b050*/  LD.E R54, desc[UR4][R100.64+0x184] ;  /* 0x0001840464367980 */ /* 0x000ea2000c101900 */
[----:B------:R-:W-:Y:S02]  /*b060*/  LEA.HI.X R9, R74, R179, R75, 0x1, P0 ;  /* 0x000000b34a097211 */ /* 0x000fe400000f0c4b */
[----:B------:R-:W-:Y:S01]  /*b070*/  ISETP.GE.AND P0, PT, R0, R3, PT ;  /* 0x000000030000720c */ /* 0x000fe20003f06270 */
[----:B------:R-:W4:Y:S01]  /*b080*/  LD.E R52, desc[UR4][R100.64+0x188] ;  /* 0x0001880464347980 */ /* 0x000f22000c101900 */
[----:B------:R-:W-:Y:S01]  /*b090*/  LOP3.LUT R0, R18, 0x38, R83, 0x78, !PT ;  /* 0x0000003812007812 */ /* 0x000fe200078e7853 */
[----:B------:R-:W-:-:S04]  /*b0a0*/  DEPBAR.LE SB0, 0x0 ;  /* 0x000080000000791a */ /* 0x000fc80000000000 */
[----:B------:R-:W-:Y:S01]  /*b0b0*/  BAR.SYNC.DEFER_BLOCKING 0x0 ;  /* 0x0000000000007b1d */ /* 0x000fe20000010000 */
[----:B------:R-:W-:Y:S02]  /*b0c0*/  LOP3.LUT R7, R7, 0x400, RZ, 0xc0, !PT ;  /* 0x0000040007077812 */ /* 0x000fe400078ec0ff */
[-C--:B------:R-:W-:Y:S01]  /*b0d0*/  ISETP.GE.AND P4, PT, R20, R3.reuse, PT ;  /* 0x000000031400720c */ /* 0x080fe20003f86270 */
[----:B------:R-:W-:Y:S02]  /*b0e0*/  @!P1 IMAD.MOV.U32 R6, RZ, RZ, R8 ;  /* 0x000000ffff069224 */ /* 0x000fe400078e0008 */
[----:B------:R-:W-:Y:S02]  /*b0f0*/  IMAD R0, R0, 0x2, R7 ;  /* 0x0000000200007824 */ /* 0x000fe400078e0207 */
[----:B------:R-:W-:Y:S01]  /*b100*/  @!P1 IMAD.MOV.U32 R7, RZ, RZ, R9 ;  /* 0x000000ffff079224 */ /* 0x000fe200078e0009 */
[----:B------:R-:W-:Y:S01]  /*b110*/  ISETP.GE.AND P3, PT, R136, R3, PT ;  /* 0x000000038800720c */ /* 0x000fe20003f66270 */
[----:B------:R-:W-:Y:S01]  /*b120*/  @!PT LDS RZ, [RZ] ;  /* 0x00000000fffff984 */ /* 0x000fe20000000800 */
[----:B------:R-:W-:Y:S01]  /*b130*/  @!PT LDS RZ, [RZ] ;  /* 0x00000000fffff984 */ /* 0x000fe20000000800 */
[----:B------:R-:W-:Y:S01]  /*b140*/  @!PT LDS RZ, [RZ] ;  /* 0x00000000fffff984 */ /* 0x000fe20000000800 */
[----:B------:R-:W-:Y:S04]  /*b150*/  @!P6 LDGSTS.E.BYPASS.LTC128B.128 [R66+0x6000], desc[UR4][R178.64] ;  /* 0x06000000b242efae */ /* 0x000fe8000b981a04 */
[----:B------:R-:W-:Y:S01]  /*b160*/  @P6 STS.128 [R66+0x6000], RZ ;  /* 0x006000ff42006388 */ /* 0x000fe20000000c00 */
[----:B------:R-:W-:Y:S01]  /*b170*/  ISETP.NE.AND P6, PT, R5, RZ, PT ;  /* 0x000000ff0500720c */ /* 0x000fe20003fc5270 */
[----:B------:R-:W-:-:S02]  /*b180*/  @!P1 IMAD R4, R65, 0xa0, RZ ;  /* 0x000000a041049824 */ /* 0x000fc400078e02ff */
[----:B------:R-:W-:-:S04]  /*b190*/  @!P1 IMAD.WIDE.U32 R6, R64, 0xa0, R6 ;  /* 0x000000a040069825 */ /* 0x000fc800078e0006 */
[----:B-1----:R-:W-:-:S06]  /*b1a0*/  @!P2 IMAD.MOV.U32 R12, RZ, RZ, R8 ;  /* 0x000000ffff0ca224 */ /* 0x002fcc00078e0008 */
[----:B------:R-:W-:Y:S04]  /*b1b0*/  @P6 STS.128 [R66+0x6800], RZ ;  /* 0x006800ff42006388 */ /* 0x000fe80000000c00 */
[----:B------:R-:W-:Y:S01]  /*b1c0*/  @!PT LDS RZ, [RZ] ;  /* 0x00000000fffff984 */ /* 0x000fe20000000800 */
[----:B------:R-:W-:Y:S01]  /*b1d0*/  @!PT LDS RZ, [RZ] ;  /* 0x00000000fffff984 */ /* 0x000fe20000000800 */
[----:B------:R-:W-:Y:S01]  /*b1e0*/  @!PT LDS RZ, [RZ] ;  /* 0x00000000fffff984 */ /* 0x000fe20000000800 */
[----:B------:R1:W-:Y:S01]  /*b1f0*/  @!P6 LDGSTS.E.BYPASS.LTC128B.128 [R66+0x6800], desc[UR4][R8.64] ;  /* 0x068000000842efae */ /* 0x0003e2000b981a04 */
[-C--:B------:R-:W-:Y:S01]  /*b200*/  @!P5 LEA R14, P6, R64, R8.reuse, 0x5 ;  /* 0x00000008400ed211 */ /* 0x080fe200078c28ff */
[----:B------:R-:W-:Y:S02]  /*b210*/  @!P2 IMAD.MOV.U32 R13, RZ, RZ, R9 ;  /* 0x000000ffff0da224 */ /* 0x000fe400078e0009 */
[----:B------:R-:W-:Y:S01]  /*b220*/  @!P1 IMAD.IADD R7, R4, 0x1, R7 ;  /* 0x0000000104079824 */ /* 0x000fe200078e0207 */
[----:B------:R-:W-:Y:S01]  /*b230*/  @!P5 LEA.HI.X R15, R64, R9, R65, 0x5, P6 ;  /* 0x00000009400fd211 */ /* 0x000fe200030f2c41 */
[----:B------:R-:W-:Y:S01]  /*b240*/  IMAD.SHL.U32 R4, R70, 0x20, RZ ;  /* 0x0000002046047824 */ /* 0x000fe200078e00ff */
[C---:B------:R-:W-:Y:S01]  /*b250*/  @!P4 LEA R16, P6, R64.reuse, R8, 0x6 ;  /* 0x000000084010c211 */ /* 0x040fe200078c30ff */
[----:B------:R-:W-:Y:S01]  /*b260*/  @!P2 IMAD R5, R65, 0x60, RZ ;  /* 0x000000604105a824 */ /* 0x000fe200078e02ff */
[----:B------:R-:W-:Y:S01]  /*b270*/  @P5 STS.128 [R66+0x7000], RZ ;  /* 0x007000ff42005388 */ /* 0x000fe20000000c00 */
[----:B------:R-:W-:Y:S01]  /*b280*/  @!P2 IMAD.WIDE.U32 R12, R64, 0x60, R12 ;  /* 0x00000060400ca825 */ /* 0x000fe200078e000c */
[----:B------:R-:W-:-:S02]  /*b290*/  LOP3.LUT R171, R69, 0x7c00, R4, 0xf8, !PT ;  /* 0x00007c0045ab7812 */ /* 0x000fc400078ef804 */
[----:B------:R-:W-:Y:S01]  /*b2a0*/  @!PT LDS RZ, [RZ] ;  /* 0x00000000fffff984 */ /* 0x000fe20000000800 */
[----:B------:R-:W-:Y:S01]  /*b2b0*/  @!PT LDS RZ, [RZ] ;  /* 0x00000000fffff984 */ /* 0x000fe20000000800 */
[----:B------:R-:W-:Y:S01]  /*b2c0*/  @!PT LDS RZ, [RZ] ;  /* 0x00000000fffff984 */ /* 0x000fe20000000800 */
[----:B------:R-:W-:Y:S01]  /*b2d0*/  @!P5 LDGSTS.E.BYPASS.LTC128B.128 [R66+0x7000], desc[UR4][R14.64] ;  /* 0x070000000e42dfae */ /* 0x000fe2000b981a04 */
[----:B------:R-:W-:Y:S01]  /*b2e0*/  @!P0 IMAD.MOV.U32 R10, RZ, RZ, R8 ;  /* 0x000000ffff0a8224 */ /* 0x000fe200078e0008 */
[C---:B------:R-:W-:Y:S01]  /*b2f0*/  @!P4 LEA.HI.X R17, R64.reuse, R9, R65, 0x6, P6 ;  /* 0x000000094011c211 */ /* 0x040fe200030f3441 */
[----:B------:R-:W-:Y:S01]  /*b300*/  @!P0 IMAD.MOV.U32 R11, RZ, RZ, R9 ;  /* 0x000000ffff0b8224 */ /* 0x000fe200078e0009 */
[----:B------:R-:W-:Y:S01]  /*b310*/  UMOV UR7, 0x400 ;  /* 0x0000040000077882 */ /* 0x000fe20000000000 */
[----:B------:R-:W-:Y:S01]  /*b320*/  @!P2 IADD3 R13, PT, PT, R5, R13, RZ ;  /* 0x0000000d050da210 */ /* 0x000fe20007ffe0ff */
[----:B---3--:R-:W-:Y:S01]  /*b330*/  ULEA UR6, UR6, UR7, 0x18 ;  /* 0x0000000706067291 */ /* 0x008fe2000f8ec0ff */
[----:B------:R-:W-:Y:S01]  /*b340*/  @!P0 IMAD R3, R65, 0xc0, RZ ;  /* 0x000000c041038824 */ /* 0x000fe200078e02ff */
[----:B------:R-:W-:Y:S01]  /*b350*/  @P4 STS.128 [R66+0x7800], RZ ;  /* 0x007800ff42004388 */ /* 0x000fe20000000c00 */
[----:B------:R-:W-:-:S03]  /*b360*/  @!P0 IMAD.WIDE.U32 R10, R64, 0xc0, R10 ;  /* 0x000000c0400a8825 */ /* 0x000fc600078e000a */
[----:B------:R-:W-:Y:S01]  /*b370*/  @!PT LDS RZ, [RZ] ;  /* 0x00000000fffff984 */ /* 0x000fe20000000800 */
[----:B------:R-:W-:Y:S01]  /*b380*/  @!PT LDS RZ, [RZ] ;  /* 0x00000000fffff984 */ /* 0x000fe20000000800 */
[----:B------:R-:W-:Y:S01]  /*b390*/  @!PT LDS RZ, [RZ] ;  /* 0x00000000fffff984 */ /* 0x000fe20000000800 */
[----:B------:R-:W-:Y:S01]  /*b3a0*/  @!P4 LDGSTS.E.BYPASS.LTC128B.128 [R66+0x7800], desc[UR4][R16.64] ;  /* 0x078000001042cfae */ /* 0x000fe2000b981a04 */
[----:B-1----:R-:W-:Y:S01]  /*b3b0*/  @!P3 LEA R8, P5, R64, R8, 0x7 ;  /* 0x000000084008b211 */ /* 0x002fe200078a38ff */
[----:B------:R-:W-:Y:S02]  /*b3c0*/  IMAD.IADD R171, R68, 0x1, R171 ;  /* 0x0000000144ab7824 */ /* 0x000fe400078e02ab */
[----:B------:R-:W-:Y:S01]  /*b3d0*/  @P2 STS.128 [R66+0x8000], RZ ;  /* 0x008000ff42002388 */ /* 0x000fe20000000c00 */
[----:B------:R-:W-:Y:S01]  /*b3e0*/  @!P3 LEA.HI.X R9, R64, R9, R65, 0x7, P5 ;  /* 0x000000094009b211 */ /* 0x000fe200028f3c41 */
[----:B------:R-:W-:Y:S02]  /*b3f0*/  @!P0 IMAD.IADD R11, R3, 0x1, R11 ;  /* 0x00000001030b8824 */ /* 0x000fe400078e020b */
[----:B------:R-:W-:Y:S01]  /*b400*/  @!PT LDS RZ, [RZ] ;  /* 0x00000000fffff984 */ /* 0x000fe20000000800 */
[----:B------:R-:W-:Y:S01]  /*b410*/  @!PT LDS RZ, [RZ] ;  /* 0x00000000fffff984 */ /* 0x000fe20000000800 */
[----:B------:R-:W-:Y:S01]  /*b420*/  @!PT LDS RZ, [RZ] ;  /* 0x00000000fffff984 */ /* 0x000fe20000000800 */
[----:B------:R-:W-:Y:S01]  /*b430*/  @!P2 LDGSTS.E.BYPASS.LTC128B.128 [R66+0x8000], desc[UR4][R12.64] ;  /* 0x080000000c42afae */ /* 0x000fe2000b981a04 */
[----:B------:R-:W-:-:S03]  /*b440*/  LEA R171, R171, UR6, 0x1 ;  /* 0x00000006abab7c11 */ /* 0x000fc6000f8e08ff */
        /* <DEDUP_REMOVED lines=16> */
[----:B------:R-:W3:Y:S01]  /*b550*/  LDSM.16.M88.4 R60, [R0+UR6+0x2000] ;  /* 0x00200006003c783b */ /* 0x000ee20008000200 */
[----:B------:R-:W-:Y:S01]  /*b560*/  R2P PR, R70, 0x6 ;  /* 0x0000000646007804 */ /* 0x000fe20000000000 */
[----:B------:R-:W-:-:S02]  /*b570*/  IMAD.MOV.U32 R3, RZ, RZ, 0x20 ;  /* 0x00000020ff037424 */ /* 0x000fc400078e00ff */
[----:B------:R-:W-:Y:S01]  /*b580*/  VIADD R170, R0, UR6 ;  /* 0x0000000600aa7c36 */ /* 0x000fe20008000000 */
[----:B------:R-:W3:Y:S02]  /*b590*/  LDSM.16.M88.4 R40, [R0+UR6+0x3000] ;  /* 0x003000060028783b */ /* 0x000ee40008000200 */
[----:B------:R-:W-:Y:S02]  /*b5a0*/  SEL R3, R3, 0xffffffe0, !P1 ;  /* 0xffffffe003037807 */ /* 0x000fe40004800000 */
[----:B------:R-:W-:Y:S03]  /*b5b0*/  LDSM.16.M88.4 R48, [R0+UR6+0x2800] ;  /* 0x002800060030783b */ /* 0x000fe60008000200 */
[--C-:B------:R-:W-:Y:S01]  /*b5c0*/  IMAD.IADD R169, R171, 0x1, R3.reuse ;  /* 0x00000001aba97824 */ /* 0x100fe200078e0203 */
[----:B------:R-:W-:Y:S01]  /*b5d0*/  LDSM.16.M88.4 R24, [R0+UR6+0x4000] ;  /* 0x004000060018783b */ /* 0x000fe20008000200 */
[----:B------:R-:W-:-:S03]  /*b5e0*/  IMAD.IADD R165, R170, 0x1, R3 ;  /* 0x00000001aaa57824 */ /* 0x000fc600078e0203 */
[----:B------:R-:W-:Y:S04]  /*b5f0*/  LDSM.16.M88.4 R88, [R169] ;  /* 0x00000000a958783b */ /* 0x000fe80000000200 */
[----:B------:R-:W3:Y:S04]  /*b600*/  LDSM.16.M88.4 R80, [R165+0x2000] ;  /* 0x00200000a550783b */ /* 0x000ee80000000200 */
[----:B-1----:R-:W1:Y:S04]  /*b610*/  LDSM.16.M88.4 R4, [R165+0x3000] ;  /* 0x00300000a504783b */ /* 0x002e680000000200 */
[----:B-----5:R-:W1:Y:S04]  /*b620*/  LDSM.16.M88.4 R32, [R0+UR6+0x3800] ;  /* 0x003800060020783b */ /* 0x020e680008000200 */
[----:B------:R-:W1:Y:S04]  /*b630*/  LDSM.16.M88.4 R16, [R0+UR6+0x4800] ;  /* 0x004800060010783b */ /* 0x000e680008000200 */
[----:B---3--:R-:W3:Y:S01]  /*b640*/  LDSM.16.M88.4 R8, [R0+UR6+0x5000] ;  /* 0x005000060008783b */ /* 0x008ee20008000200 */
[C---:B------:R-:W-:Y:S03]  /*b650*/  HMMA.16816.F32.BF16 R76, R120.reuse, R60, RZ ;  /* 0x0000003c784c723c */ /* 0x040fe600000418ff */
[----:B------:R1:W3:Y:S04]  /*b660*/  LDSM.16.M88.4 R92, [R0+UR6+0x5800] ;  /* 0x00580006005c783b */ /* 0x0002e80008000200 */
[----:B------:R-:W3:Y:S01]  /*b670*/  LDSM.16.M88.4 R84, [R165+0x2800] ;  /* 0x00280000a554783b */ /* 0x000ee20000000200 */
[C---:B------:R-:W-:Y:S03]  /*b680*/  HMMA.16816.F32.BF16 R60, R120.reuse, R62, RZ ;  /* 0x0000003e783c723c */ /* 0x040fe600000418ff */
[----:B------:R-:W-:Y:S04]  /*b690*/  LDSM.16.M88.4 R112, [R165+0x4800] ;  /* 0x00480000a570783b */ /* 0x000fe80000000200 */
[----:B------:R-:W-:Y:S01]  /*b6a0*/  LDSM.16.M88.4 R108, [R165+0x5000] ;  /* 0x00500000a56c783b */ /* 0x000fe20000000200 */
[----:B------:R-:W-:Y:S03]  /*b6b0*/  HMMA.16816.F32.BF16 R44, R120, R40, RZ ;  /* 0x00000028782c723c */ /* 0x000fe600000418ff */
[----:B------:R-:W-:Y:S04]  /*b6c0*/  LDSM.16.M88.4 R104, [R165+0x5800] ;  /* 0x00580000a568783b */ /* 0x000fe80000000200 */
[----:B------:R-:W0:Y:S01]  /*b6d0*/  LDGDEPBAR ;  /* 0x00000000000079af */ /* 0x000e220000000000 */
[C---:B------:R-:W-:Y:S08]  /*b6e0*/  HMMA.16816.F32.BF16 R76, R88.reuse, R80, R76 ;  /* 0x00000050584c723c */ /* 0x040ff0000004184c */
[----:B------:R-:W-:Y:S01]  /*b6f0*/  HMMA.16816.F32.BF16 R60, R88, R82, R60 ;  /* 0x00000052583c723c */ /* 0x000fe2000004183c */
[----:B------:R-:W3:Y:S07]  /*b700*/  LDSM.16.M88.4 R80, [R165+0x4000] ;  /* 0x00400000a550783b */ /* 0x000eee0000000200 */
[----:B------:R-:W-:Y:S01]  /*b710*/  HMMA.16816.F32.BF16 R56, R120, R48, RZ ;  /* 0x000000307838723c */ /* 0x000fe200000418ff */
[----:B-1----:R-:W-:-:S07]  /*b720*/  IMAD.MOV.U32 R0, RZ, RZ, 0x40 ;  /* 0x00000040ff007424 */ /* 0x002fce00078e00ff */
[C---:B------:R-:W-:Y:S08]  /*b730*/  HMMA.16816.F32.BF16 R28, R120.reuse, R24, RZ ;  /* 0x00000018781c723c */ /* 0x040ff000000418ff */
[C---:B------:R-:W-:Y:S08]  /*b740*/  HMMA.16816.F32.BF16 R48, R120.reuse, R50, RZ ;  /* 0x000000327830723c */ /* 0x040ff000000418ff */
[----:B------:R-:W-:Y:S08]  /*b750*/  HMMA.16816.F32.BF16 R24, R120, R26, RZ ;  /* 0x0000001a7818723c */ /* 0x000ff000000418ff */
[----:B------:R-:W-:Y:S01]  /*b760*/  HMMA.16816.F32.BF16 R44, R88, R4, R44 ;  /* 0x00000004582c723c */ /* 0x000fe2000004182c */
[----:B------:R-:W-:-:S04]  /*b770*/  SEL R5, R0, 0xffffffc0, !P2 ;  /* 0xffffffc000057807 */ /* 0x000fc80005000000 */
[----:B------:R-:W-:Y:S01]  /*b780*/  IADD3 R168, PT, PT, R171, R5, RZ ;  /* 0x00000005aba87210 */ /* 0x000fe20007ffe0ff */
[----:B------:R-:W-:Y:S02]  /*b790*/  IMAD.IADD R164, R170, 0x1, R5 ;  /* 0x00000001aaa47824 */ /* 0x000fe400078e0205 */
[C---:B------:R-:W-:Y:S02]  /*b7a0*/  HMMA.16816.F32.BF16 R36, R120.reuse, R32, RZ ;  /* 0x000000207824723c */ /* 0x040fe400000418ff */
[----:B------:R-:W-:Y:S04]  /*b7b0*/  LDSM.16.M88.4 R136, [R168] ;  /* 0x00000000a888783b */ /* 0x000fe80000000200 */
[----:B------:R-:W-:Y:S02]  /*b7c0*/  LDSM.16.M88.4 R96, [R164+0x2800] ;  /* 0x00280000a460783b */ /* 0x000fe40000000200 */
[C---:B------:R-:W-:Y:S02]  /*b7d0*/  HMMA.16816.F32.BF16 R20, R120.reuse, R16, RZ ;  /* 0x000000107814723c */ /* 0x040fe400000418ff */
[----:B------:R-:W-:Y:S06]  /*b7e0*/  LDSM.16.M88.4 R128, [R164+0x5800] ;  /* 0x00580000a480783b */ /* 0x000fec0000000200 */
[C---:B---3--:R-:W-:Y:S08]  /*b7f0*/  HMMA.16816.F32.BF16 R12, R120.reuse, R8, RZ ;  /* 0x00000008780c723c */ /* 0x048ff000000418ff */
        /* <DEDUP_REMOVED lines=12> */
[----:B------:R-:W2:Y:S07]  /*b8c0*/  LDSM.16.M88.4 R80, [R164+0x3000] ;  /* 0x00300000a450783b */ /* 0x000eae0000000200 */
        /* <DEDUP_REMOVED lines=9> */
[----:B------:R-:W-:Y:S01]  /*b960*/  HMMA.16816.F32.BF16 R120, R88, R106, R120 ;  /* 0x0000006a5878723c */ /* 0x000fe20000041878 */
[----:B------:R-:W4:Y:S07]  /*b970*/  LDSM.16.M88.4 R88, [R164+0x4000] ;  /* 0x00400000a458783b */ /* 0x000f2e0000000200 */
[C---:B---3--:R-:W-:Y:S08]  /*b980*/  HMMA.16816.F32.BF16 R76, R136.reuse, R84, R76 ;  /* 0x00000054884c723c */ /* 0x048ff0000004184c */
[C---:B------:R-:W-:Y:S01]  /*b990*/  HMMA.16816.F32.BF16 R60, R136.reuse, R86, R60 ;  /* 0x00000056883c723c */ /* 0x040fe2000004183c */
[----:B------:R-:W3:Y:S07]  /*b9a0*/  LDSM.16.M88.4 R84, [R164+0x4800] ;  /* 0x00480000a454783b */ /* 0x000eee0000000200 */
[C---:B--2---:R-:W-:Y:S08]  /*b9b0*/  HMMA.16816.F32.BF16 R44, R136.reuse, R80, R44 ;  /* 0x00000050882c723c */ /* 0x044ff0000004182c */
[----:B------:R-:W-:Y:S01]  /*b9c0*/  HMMA.16816.F32.BF16 R40, R136, R82, R40 ;  /* 0x000000528828723c */ /* 0x000fe20000041828 */
[----:B------:R-:W2:Y:S01]  /*b9d0*/  LDSM.16.M88.4 R80, [R164+0x5000] ;  /* 0x00500000a450783b */ /* 0x000ea20000000200 */
[----:B------:R-:W-:-:S02]  /*b9e0*/  IMAD.IADD R167, R3, 0x1, R168 ;  /* 0x0000000103a77824 */ /* 0x000fc400078e02a8 */
[----:B------:R-:W-:-:S03]  /*b9f0*/  IMAD.IADD R163, R3, 0x1, R164 ;  /* 0x0000000103a37824 */ /* 0x000fc600078e02a4 */
[----:B------:R-:W-:Y:S01]  /*ba00*/  LDSM.16.M88.4 R116, [R167] ;  /* 0x00000000a774783b */ /* 0x000fe20000000200 */
[C---:B------:R-:W-:Y:S03]  /*ba10*/  HMMA.16816.F32.BF16 R56, R136.reuse, R96, R56 ;  /* 0x000000608838723c */ /* 0x040fe60000041838 */
[----:B------:R-:W2:Y:S04]  /*ba20*/  LDSM.16.M88.4 R112, [R163+0x2000] ;  /* 0x00200000a370783b */ /* 0x000ea80000000200 */
[----:B------:R-:W2:Y:S01]  /*ba30*/  LDSM.16.M88.4 R108, [R163+0x2800] ;  /* 0x00280000a36c783b */ /* 0x000ea20000000200 */
[C---:B------:R-:W-:Y:S03]  /*ba40*/  HMMA.16816.F32.BF16 R48, R136.reuse, R98, R48 ;  /* 0x000000628830723c */ /* 0x040fe60000041830 */
[----:B------:R-:W2:Y:S04]  /*ba50*/  LDSM.16.M88.4 R104, [R163+0x3000] ;  /* 0x00300000a368783b */ /* 0x000ea80000000200 */
[----:B------:R-:W2:Y:S01]  /*ba60*/  LDSM.16.M88.4 R96, [R163+0x3800] ;  /* 0x00380000a360783b */ /* 0x000ea20000000200 */
[C---:B-1----:R-:W-:Y:S08]  /*ba70*/  HMMA.16816.F32.BF16 R36, R136.reuse, R92, R36 ;  /* 0x0000005c8824723c */ /* 0x042ff00000041824 */
[C---:B------:R-:W-:Y:S01]  /*ba80*/  HMMA.16816.F32.BF16 R32, R136.reuse, R94, R32 ;  /* 0x0000005e8820723c */ /* 0x040fe20000041820 */
[----:B------:R-:W1:Y:S07]  /*ba90*/  LDSM.16.M88.4 R92, [R163+0x4000] ;  /* 0x00400000a35c783b */ /* 0x000e6e0000000200 */
[C---:B----4-:R-:W-:Y:S08]  /*baa0*/  HMMA.16816.F32.BF16 R28, R136.reuse, R88, R28 ;  /* 0x00000058881c723c */ /* 0x050ff0000004181c */
[C---:B------:R-:W-:Y:S01]  /*bab0*/  HMMA.16816.F32.BF16 R24, R136.reuse, R90, R24 ;  /* 0x0000005a8818723c */ /* 0x040fe20000041818 */
[----:B------:R-:W4:Y:S07]  /*bac0*/  LDSM.16.M88.4 R88, [R163+0x4800] ;  /* 0x00480000a358783b */ /* 0x000f2e0000000200 */
[C---:B---3--:R-:W-:Y:S08]  /*bad0*/  HMMA.16816.F32.BF16 R20, R136.reuse, R84, R20 ;  /* 0x000000548814723c */ /* 0x048ff00000041814 */
[C---:B------:R-:W-:Y:S01]  /*bae0*/  HMMA.16816.F32.BF16 R16, R136.reuse, R86, R16 ;  /* 0x000000568810723c */ /* 0x040fe20000041810 */
[----:B------:R-:W3:Y:S07]  /*baf0*/  LDSM.16.M88.4 R84, [R163+0x5000] ;  /* 0x00500000a354783b */ /* 0x000eee0000000200 */
[C---:B--2---:R-:W-:Y:S08]  /*bb00*/  HMMA.16816.F32.BF16 R12, R136.reuse, R80, R12 ;  /* 0x00000050880c723c */ /* 0x044ff0000004180c */
[----:B------:R-:W-:Y:S01]  /*bb10*/  HMMA.16816.F32.BF16 R8, R136, R82, R8 ;  /* 0x000000528808723c */ /* 0x000fe20000041808 */
[----:B------:R-:W2:Y:S01]  /*bb20*/  LDSM.16.M88.4 R80, [R163+0x5800] ;  /* 0x00580000a350783b */ /* 0x000ea20000000200 */
[----:B------:R-:W-:Y:S01]  /*bb30*/  SHF.R.U32.HI R0, RZ, 0x2, R70 ;  /* 0x00000002ff007819 */ /* 0x000fe20000011646 */
[----:B------:R-:W-:Y:S01]  /*bb40*/  IMAD.SHL.U32 R134, R70, 0x2, RZ ;  /* 0x0000000246867824 */ /* 0x000fe200078e00ff */
[----:B------:R-:W-:Y:S01]  /*bb50*/  ISETP.GT.AND P0, PT, R103, R174, PT ;  /* 0x000000ae6700720c */ /* 0x000fe20003f04270 */
[----:B------:R-:W-:-:S04]  /*bb60*/  DEPBAR.LE SB0, 0x0 ;  /* 0x000080000000791a */ /* 0x000fc80000000000 */
[----:B------:R-:W-:Y:S01]  /*bb70*/  HMMA.16816.F32.BF16 R124, R136, R128, R124 ;  /* 0x00000080887c723c */ /* 0x000fe2000004187c */
[----:B------:R-:W-:-:S07]  /*bb80*/  LOP3.LUT R0, R0, 0x7, RZ, 0xc0, !PT ;  /* 0x0000000700007812 */ /* 0x000fce00078ec0ff */
[----:B------:R-:W-:Y:S01]  /*bb90*/  HMMA.16816.F32.BF16 R120, R136, R130, R120 ;  /* 0x000000828878723c */ /* 0x000fe20000041878 */
[----:B------:R-:W-:Y:S02]  /*bba0*/  LOP3.LUT R71, R0, 0x1f0, R71, 0xf8, !PT ;  /* 0x000001f000477812 */ /* 0x000fe400078ef847 */
[----:B------:R-:W-:Y:S02]  /*bbb0*/  IADD3 R52, PT, PT, R52, R72, -R181 ;  /* 0x0000004834347210 */ /* 0x000fe40007ffe8b5 */
[----:B------:R-:W-:Y:S01]  /*bbc0*/  IADD3 R54, PT, PT, R72, -R181, -R54 ;  /* 0x800000b548367210 */ /* 0x000fe20007ffe836 */
[----:B------:R-:W-:Y:S01]  /*bbd0*/  IMAD.IADD R71, R182, 0x1, R71 ;  /* 0x00000001b6477824 */ /* 0x000fe200078e0247 */
[----:B------:R-:W-:-:S03]  /*bbe0*/  LOP3.LUT R134, R134, 0x6, RZ, 0xc0, !PT ;  /* 0x0000000686867812 */ /* 0x000fc600078ec0ff */
[C---:B------:R-:W-:Y:S02]  /*bbf0*/  IMAD.IADD R189, R71.reuse, 0x1, R52 ;  /* 0x0000000147bd7824 */ /* 0x040fe400078e0234 */
[----:B------:R-:W-:Y:S01]  /*bc00*/  IMAD.IADD R190, R71, 0x1, R54 ;  /* 0x0000000147be7824 */ /* 0x000fe200078e0236 */
[----:B------:R-:W-:Y:S01]  /*bc10*/  HMMA.16816.F32.BF16 R76, R116, R112, R76 ;  /* 0x00000070744c723c */ /* 0x000fe2000004184c */
[----:B------:R-:W-:Y:S01]  /*bc20*/  BSSY.RECONVERGENT B1, `(.L_x_14198) ;  /* 0x000007e000017945 */ /* 0x000fe20003800200 */
[----:B------:R-:W-:Y:S01]  /*bc30*/  VIADDMNMX R188, R189, 0x1, R72, PT ;  /* 0x00000001bdbc7846 */ /* 0x000fe20003800148 */
[----:B------:R-:W-:Y:S01]  /*bc40*/  IMAD.IADD R0, R53, 0x1, R134 ;  /* 0x0000000135007824 */ /* 0x000fe200078e0286 */
[----:B------:R-:W-:-:S04]  /*bc50*/  VIMNMX R191, PT, PT, RZ, R190, !PT ;  /* 0x000000beffbf7248 */ /* 0x000fc80007fe0100 */
        /* <DEDUP_REMOVED lines=13> */
[C---:B---3--:R-:W-:Y:S08]  /*bd30*/  HMMA.16816.F32.BF16 R12, R116.reuse, R84, R12 ;  /* 0x00000054740c723c */ /* 0x048ff0000004180c */
[C---:B------:R-:W-:Y:S08]  /*bd40*/  HMMA.16816.F32.BF16 R8, R116.reuse, R86, R8 ;  /* 0x000000567408723c */ /* 0x040ff00000041808 */
[C---:B--2---:R-:W-:Y:S08]  /*bd50*/  HMMA.16816.F32.BF16 R124, R116.reuse, R80, R124 ;  /* 0x00000050747c723c */ /* 0x044ff0000004187c */
        /* <DEDUP_REMOVED lines=16> */
.L_x_14201:
        /* <DEDUP_REMOVED lines=60> */
.L_x_14202:
[----:B------:R-:W-:Y:S05]  /*c220*/  BSYNC.RECONVERGENT B0 ;  /* 0x0000000000007941 */ /* 0x000fea0003800200 */
.L_x_14200:
        /* <DEDUP_REMOVED lines=29> */
.L_x_14199:
[----:B------:R-:W-:Y:S05]  /*c400*/  BSYNC.RECONVERGENT B1 ;  /* 0x0000000000017941 */ /* 0x000fea0003800200 */
.L_x_14198:
[----:B------:R-:W-:Y:S01]  /*c410*/  VIADD R2, R0, 0x1 ;  /* 0x0000000100027836 */ /* 0x000fe20000000000 */
[----:B------:R-:W-:Y:S01]  /*c420*/  LOP3.LUT R184, R184, 0xfffffffe, RZ, 0xc0, !PT ;  /* 0xfffffffeb8b87812 */ /* 0x000fe200078ec0ff */
[C---:B------:R-:W-:Y:S02]  /*c430*/  VIADD R4, R0.reuse, 0x8 ;  /* 0x0000000800047836 */ /* 0x040fe40000000000 */
[----:B-1----:R-:W-:Y:S01]  /*c440*/  VIADD R6, R0, 0x18 ;  /* 0x0000001800067836 */ /* 0x002fe20000000000 */
        /* <DEDUP_REMOVED lines=26> */
[----:B------:R-:W-:Y:S02]  /*c5f0*/  LOP3.LUT P1, RZ, R184, 0x2, RZ, 0xc0, !PT ;  /* 0x00000002b8ff7812 */ /* 0x000fe4000782c0ff */
[----:B------:R-:W-:Y:S02]  /*c600*/  FSEL R7, R63, -INF , P0 ;  /* 0xff8000003f077808 */ /* 0x000fe40000000000 */
        /* <DEDUP_REMOVED lines=8> */
[----:B------:R-:W-:-:S02]  /*c690*/  ISETP.GE.AND P1, PT, R2, R191, PT ;  /* 0x000000bf0200720c */ /* 0x000fc40003f26270 */
[----:B------:R-:W-:Y:S02]  /*c6a0*/  FSEL R7, R7, -INF , !P4 ;  /* 0xff80000007077808 */ /* 0x000fe40006000000 */
[----:B------:R-:W-:Y:S02]  /*c6b0*/  P2R R4, PR, RZ, 0x1 ;  /* 0x00000001ff047803 */ /* 0x000fe40000000000 */
[C---:B------:R-:W-:Y:S02]  /*c6c0*/  ISETP.GE.AND P0, PT, R2.reuse, R190, PT ;  /* 0x000000be0200720c */ /* 0x040fe40003f06270 */
[----:B------:R-:W-:Y:S01]  /*c6d0*/  ISETP.GE.AND P4, PT, R2, R189, PT ;  /* 0x000000bd0200720c */ /* 0x000fe20003f86270 */
[----:B------:R-:W-:Y:S01]  /*c6e0*/  VIADD R2, R0, 0x19 ;  /* 0x0000001900027836 */ /* 0x000fe20000000000 */
[----:B------:R-:W-:Y:S02]  /*c6f0*/  FSEL R57, R57, -INF , P1 ;  /* 0xff80000039397808 */ /* 0x000fe40000800000 */
[----:B------:R-:W-:-:S02]  /*c700*/  ISETP.NE.AND P1, PT, R4, RZ, PT ;  /* 0x000000ff0400720c */ /* 0x000fc40003f25270 */
[----:B------:R-:W-:Y:S02]  /*c710*/  FSEL R59, R59, -INF , P0 ;  /* 0xff8000003b3b7808 */ /* 0x000fe40000000000 */
[C---:B------:R-:W-:Y:S02]  /*c720*/  ISETP.GE.AND P0, PT, R2.reuse, R188, PT ;  /* 0x000000bc0200720c */ /* 0x040fe40003f06270 */
[----:B------:R-:W-:Y:S02]  /*c730*/  FSEL R211, R57, -INF , !P1 ;  /* 0xff80000039d37808 */ /* 0x000fe40004800000 */
[----:B------:R-:W-:Y:S02]  /*c740*/  ISETP.GE.AND P1, PT, R2, R191, PT ;  /* 0x000000bf0200720c */ /* 0x000fe40003f26270 */
[----:B------:R-:W-:Y:S02]  /*c750*/  P2R R4, PR, RZ, 0x1 ;  /* 0x00000001ff047803 */ /* 0x000fe40000000000 */
[----:B------:R-:W-:-:S02]  /*c760*/  FSEL R49, R49, -INF , P1 ;  /* 0xff80000031317808 */ /* 0x000fc40000800000 */
[----:B------:R-:W-:Y:S01]  /*c770*/  ISETP.NE.AND P1, PT, R4, RZ, PT ;  /* 0x000000ff0400720c */ /* 0x000fe20003f25270 */
[----:B------:R-:W-:Y:S01]  /*c780*/  VIADD R4, R0, 0x28 ;  /* 0x0000002800047836 */ /* 0x000fe20000000000 */
[----:B------:R-:W-:Y:S02]  /*c790*/  FSEL R56, R56, -INF , P3 ;  /* 0xff80000038387808 */ /* 0x000fe40001800000 */
[----:B------:R-:W-:Y:S02]  /*c7a0*/  FSEL R89, R49, -INF , !P1 ;  /* 0xff80000031597808 */ /* 0x000fe40004800000 */
[----:B------:R-:W-:Y:S01]  /*c7b0*/  FSEL R58, R58, -INF , P2 ;  /* 0xff8000003a3a7808 */ /* 0x000fe20001000000 */
[----:B------:R-:W2:Y:S01]  /*c7c0*/  LD.E R49, desc[UR4][R100.64+0xdc] ;  /* 0x0000dc0464317980 */ /* 0x000ea2000c101900 */
[----:B------:R-:W-:Y:S02]  /*c7d0*/  FSEL R81, R59, -INF , !P4 ;  /* 0xff8000003b517808 */ /* 0x000fe40006000000 */
[----:B------:R-:W-:-:S02]  /*c7e0*/  ISETP.GE.AND P3, PT, R6, R191, PT ;  /* 0x000000bf0600720c */ /* 0x000fc40003f66270 */
[-C--:B------:R-:W-:Y:S02]  /*c7f0*/  ISETP.GE.AND P2, PT, R6, R190.reuse, PT ;  /* 0x000000be0600720c */ /* 0x080fe40003f46270 */
        /* <DEDUP_REMOVED lines=49> */
[----:B------:R-:W-:Y:S01]  /*cb10*/  P2R R4, PR, RZ, 0x1 ;  /* 0x00000001ff047803 */ /* 0x000fe20000000000 */
        /* <DEDUP_REMOVED lines=8> */
[----:B------:R-:W-:-:S02]  /*cba0*/  FSEL R39, R39, -INF , P0 ;  /* 0xff80000027277808 */ /* 0x000fc40000000000 */
[C---:B------:R-:W-:Y:S02]  /*cbb0*/  ISETP.GE.AND P3, PT, R6.reuse, R191, PT ;  /* 0x000000bf0600720c */ /* 0x040fe40003f66270 */
[----:B------:R-:W-:Y:S02]  /*cbc0*/  ISETP.GE.AND P2, PT, R6, R190, PT ;  /* 0x000000be0600720c */ /* 0x000fe40003f46270 */
[----:B------:R-:W-:Y:S02]  /*cbd0*/  ISETP.NE.AND P1, PT, R4, RZ, PT ;  /* 0x000000ff0400720c */ /* 0x000fe40003f25270 */
[----:B------:R-:W-:Y:S02]  /*cbe0*/  ISETP.GE.AND P0, PT, R2, R188, PT ;  /* 0x000000bc0200720c */ /* 0x000fe40003f06270 */
[----:B------:R-:W-:Y:S02]  /*cbf0*/  FSEL R109, R40, -INF , !P6 ;  /* 0xff800000286d7808 */ /* 0x000fe40007000000 */
[----:B------:R-:W-:-:S02]  /*cc00*/  FSEL R205, R42, -INF , !P5 ;  /* 0xff8000002acd7808 */ /* 0x000fc40006800000 */
[C---:B------:R-:W-:Y:S02]  /*cc10*/  ISETP.GE.AND P6, PT, R6.reuse, R188, PT ;  /* 0x000000bc0600720c */ /* 0x040fe40003fc6270 */
[----:B------:R-:W-:Y:S01]  /*cc20*/  ISETP.GE.AND P5, PT, R6, R189, PT ;  /* 0x000000bd0600720c */ /* 0x000fe20003fa6270 */
[----:B------:R-:W-:Y:S01]  /*cc30*/  VIADD R6, R0, 0x38 ;  /* 0x0000003800067836 */ /* 0x000fe20000000000 */
[----:B------:R-:W-:Y:S02]  /*cc40*/  FSEL R36, R36, -INF , P3 ;  /* 0xff80000024247808 */ /* 0x000fe40001800000 */
[----:B------:R-:W-:Y:S02]  /*cc50*/  FSEL R38, R38, -INF , P2 ;  /* 0xff80000026267808 */ /* 0x000fe40001000000 */
        /* <DEDUP_REMOVED lines=10> */
[C---:B------:R-:W-:Y:S02]  /*cd00*/  ISETP.GE.AND P6, PT, R6.reuse, R188, PT ;  /* 0x000000bc0600720c */ /* 0x040fe40003fc6270 */
[C---:B------:R-:W-:Y:S02]  /*cd10*/  ISETP.GE.AND P2, PT, R6.reuse, R190, PT ;  /* 0x000000be0600720c */ /* 0x040fe40003f46270 */
[----:B------:R-:W-:Y:S01]  /*cd20*/  ISETP.GE.AND P5, PT, R6, R189, PT ;  /* 0x000000bd0600720c */ /* 0x000fe20003fa6270 */
[----:B------:R-:W-:Y:S01]  /*cd30*/  VIADD R6, R0, 0x40 ;  /* 0x0000004000067836 */ /* 0x000fe20000000000 */
[----:B------:R-:W-:Y:S02]  /*cd40*/  FSEL R35, R35, -INF , P0 ;  /* 0xff80000023237808 */ /* 0x000fe40000000000 */
[----:B------:R-:W-:-:S02]  /*cd50*/  ISETP.GE.AND P0, PT, R2, R188, PT ;  /* 0x000000bc0200720c */ /* 0x000fc40003f06270 */
[----:B------:R-:W-:Y:S02]  /*cd60*/  FSEL R33, R33, -INF , P1 ;  /* 0xff80000021217808 */ /* 0x000fe40000800000 */
[----:B------:R-:W-:Y:S02]  /*cd70*/  FSEL R34, R34, -INF , P2 ;  /* 0xff80000022227808 */ /* 0x000fe40001000000 */
[----:B------:R-:W-:Y:S01]  /*cd80*/  ISETP.NE.AND P1, PT, R4, RZ, PT ;  /* 0x000000ff0400720c */ /* 0x000fe20003f25270 */
[----:B------:R-:W-:Y:S01]  /*cd90*/  VIADD R4, R0, 0x48 ;  /* 0x0000004800047836 */ /* 0x000fe20000000000 */
[----:B------:R-:W-:Y:S02]  /*cda0*/  ISETP.GE.AND P2, PT, R6, R190, PT ;  /* 0x000000be0600720c */ /* 0x000fe40003f46270 */
[----:B------:R-:W-:Y:S02]  /*cdb0*/  LOP3.LUT R184, R184, 0xfffffffd, RZ, 0xc0, !PT ;  /* 0xfffffffdb8b87812 */ /* 0x000fe400078ec0ff */
[----:B------:R-:W-:-:S02]  /*cdc0*/  FSEL R30, R30, -INF , P2 ;  /* 0xff8000001e1e7808 */ /* 0x000fc40001000000 */
[----:B------:R-:W-:Y:S02]  /*cdd0*/  ISETP.GE.AND P2, PT, R4, R188, PT ;  /* 0x000000bc0400720c */ /* 0x000fe40003f46270 */
[----:B------:R-:W-:Y:S02]  /*cde0*/  FSEL R197, R33, -INF , !P1 ;  /* 0xff80000021c57808 */ /* 0x000fe40004800000 */
[----:B------:R-:W-:Y:S02]  /*cdf0*/  ISETP.GE.AND P1, PT, R2, R191, PT ;  /* 0x000000bf0200720c */ /* 0x000fe40003f26270 */
[----:B------:R-:W-:Y:S02]  /*ce00*/  @P0 LOP3.LUT R184, R184, 0x2, RZ, 0xfc, !PT ;  /* 0x00000002b8b80812 */ /* 0x000fe400078efcff */
[----:B------:R-:W-:Y:S02]  /*ce10*/  FSEL R32, R32, -INF , P3 ;  /* 0xff80000020207808 */ /* 0x000fe40001800000 */
[----:B------:R-:W-:-:S02]  /*ce20*/  FSEL R177, R35, -INF , !P4 ;  /* 0xff80000023b17808 */ /* 0x000fc40006000000 */
[----:B------:R-:W-:Y:S02]  /*ce30*/  ISETP.GE.AND P3, PT, R6, R191, PT ;  /* 0x000000bf0600720c */ /* 0x000fe40003f66270 */
[C---:B------:R-:W-:Y:S02]  /*ce40*/  ISETP.GE.AND P0, PT, R2.reuse, R190, PT ;  /* 0x000000be0200720c */ /* 0x040fe40003f06270 */
[----:B------:R-:W-:Y:S01]  /*ce50*/  ISETP.GE.AND P4, PT, R2, R189, PT ;  /* 0x000000bd0200720c */ /* 0x000fe20003f86270 */
[----:B------:R-:W-:Y:S01]  /*ce60*/  VIADD R2, R0, 0x49 ;  /* 0x0000004900027836 */ /* 0x000fe20000000000 */
[----:B------:R-:W-:Y:S02]  /*ce70*/  FSEL R29, R29, -INF , P1 ;  /* 0xff8000001d1d7808 */ /* 0x000fe40000800000 */
[C---:B------:R-:W-:Y:S02]  /*ce80*/  LOP3.LUT P1, RZ, R184.reuse, 0x2, RZ, 0xc0, !PT ;  /* 0x00000002b8ff7812 */ /* 0x040fe4000782c0ff */
[----:B------:R-:W-:-:S02]  /*ce90*/  LOP3.LUT R184, R184, 0xfffffffe, RZ, 0xc0, !PT ;  /* 0xfffffffeb8b87812 */ /* 0x000fc400078ec0ff */
[----:B------:R-:W-:Y:S02]  /*cea0*/  FSEL R195, R32, -INF , !P6 ;  /* 0xff80000020c37808 */ /* 0x000fe40007000000 */
[----:B------:R-:W-:Y:S02]  /*ceb0*/  ISETP.GE.AND P6, PT, R6, R188, PT ;  /* 0x000000bc0600720c */ /* 0x000fe40003fc6270 */
[----:B------:R-:W-:Y:S02]  /*cec0*/  FSEL R28, R28, -INF , P3 ;  /* 0xff8000001c1c7808 */ /* 0x000fe40001800000 */
[----:B------:R-:W-:Y:S02]  /*ced0*/  FSEL R31, R31, -INF , P0 ;  /* 0xff8000001f1f7808 */ /* 0x000fe40000000000 */
[----:B------:R-:W-:Y:S02]  /*cee0*/  FSEL R153, R29, -INF , !P1 ;  /* 0xff8000001d997808 */ /* 0x000fe40004800000 */
[----:B------:R-:W-:-:S02]  /*cef0*/  ISETP.GE.AND P3, PT, R4, R191, PT ;  /* 0x000000bf0400720c */ /* 0x000fc40003f66270 */
[----:B------:R-:W-:Y:S02]  /*cf00*/  @P2 LOP3.LUT R184, R184, 0x1, RZ, 0xfc, !PT ;  /* 0x00000001b8b82812 */ /* 0x000fe400078efcff */
[----:B------:R-:W-:Y:S02]  /*cf10*/  ISETP.GE.AND P1, PT, R2, R188, PT ;  /* 0x000000bc0200720c */ /* 0x000fe40003f26270 */
[----:B------:R-:W-:Y:S02]  /*cf20*/  FSEL R155, R28, -INF , !P6 ;  /* 0xff8000001c9b7808 */ /* 0x000fe40007000000 */
[C---:B------:R-:W-:Y:S02]  /*cf30*/  ISETP.GE.AND P2, PT, R4.reuse, R190, PT ;  /* 0x000000be0400720c */ /* 0x040fe40003f46270 */
[----:B------:R-:W-:Y:S01]  /*cf40*/  ISETP.GE.AND P6, PT, R4, R189, PT ;  /* 0x000000bd0400720c */ /* 0x000fe20003fc6270 */
[----:B------:R-:W-:Y:S01]  /*cf50*/  VIADD R4, R0, 0x50 ;  /* 0x0000005000047836 */ /* 0x000fe20000000000 */
[----:B------:R-:W-:-:S02]  /*cf60*/  FSEL R143, R31, -INF , !P4 ;  /* 0xff8000001f8f7808 */ /* 0x000fc40006000000 */
[----:B------:R-:W-:Y:S02]  /*cf70*/  LOP3.LUT P4, RZ, R184, 0x1, RZ, 0xc0, !PT ;  /* 0x00000001b8ff7812 */ /* 0x000fe4000788c0ff */
[----:B------:R-:W-:Y:S02]  /*cf80*/  FSEL R24, R24, -INF , P3 ;  /* 0xff80000018187808 */ /* 0x000fe40001800000 */
[----:B------:R-:W-:Y:S02]  /*cf90*/  LOP3.LUT R184, R184, 0xfffffffd, RZ, 0xc0, !PT ;  /* 0xfffffffdb8b87812 */ /* 0x000fe400078ec0ff */
[----:B------:R-:W-:Y:S02]  /*cfa0*/  FSEL R145, R24, -INF , !P4 ;  /* 0xff80000018917808 */ /* 0x000fe40006000000 */
[----:B------:R-:W-:Y:S02]  /*cfb0*/  ISETP.GE.AND P4, PT, R4, R188, PT ;  /* 0x000000bc0400720c */ /* 0x000fe40003f86270 */
[----:B------:R-:W-:-:S02]  /*cfc0*/  @P1 LOP3.LUT R184, R184, 0x2, RZ, 0xfc, !PT ;  /* 0x00000002b8b81812 */ /* 0x000fc400078efcff */
[----:B------:R-:W-:Y:S02]  /*cfd0*/  ISETP.GE.AND P0, PT, R2, R191, PT ;  /* 0x000000bf0200720c */ /* 0x000fe40003f06270 */
[C---:B------:R-:W-:Y:S02]  /*cfe0*/  LOP3.LUT P3, RZ, R184.reuse, 0x2, RZ, 0xc0, !PT ;  /* 0x00000002b8ff7812 */ /* 0x040fe4000786c0ff */
[----:B------:R-:W-:Y:S02]  /*cff0*/  LOP3.LUT R184, R184, 0xfffffffe, RZ, 0xc0, !PT ;  /* 0xfffffffeb8b87812 */ /* 0x000fe400078ec0ff */
[----:B------:R-:W-:Y:S02]  /*d000*/  FSEL R193, R34, -INF , !P5 ;  /* 0xff80000022c17808 */ /* 0x000fe40006800000 */
[----:B------:R-:W-:Y:S02]  /*d010*/  ISETP.GE.AND P5, PT, R6, R189, PT ;  /* 0x000000bd0600720c */ /* 0x000fe40003fa6270 */
[----:B------:R-:W-:-:S02]  /*d020*/  FSEL R26, R26, -INF , P2 ;  /* 0xff8000001a1a7808 */ /* 0x000fc40001000000 */
[----:B------:R-:W-:Y:S02]  /*d030*/  FSEL R25, R25, -INF , P0 ;  /* 0xff80000019197808 */ /* 0x000fe40000000000 */
        /* <DEDUP_REMOVED lines=42> */
[----:B------:R-:W-:Y:S02]  /*d2e0*/  ISETP.GE.AND P1, PT, R2, R191, PT ;  /* 0x000000bf0200720c */ /* 0x000fe40003f26270 */
[----:B------:R-:W-:Y:S02]  /*d2f0*/  FSEL R21, R21, -INF , P3 ;  /* 0xff80000015157808 */ /* 0x000fe40001800000 */
[----:B------:R-:W-:Y:S01]  /*d300*/  ISETP.GE.AND P3, PT, R4, R189, PT ;  /* 0x000000bd0400720c */ /* 0x000fe20003f66270 */
[----:B------:R-:W-:Y:S01]  /*d310*/  VIADD R4, R0, 0x61 ;  /* 0x0000006100047836 */ /* 0x000fe20000000000 */
[----:B------:R-:W-:Y:S02]  /*d320*/  FSEL R19, R19, -INF , P0 ;  /* 0xff80000013137808 */ /* 0x000fe40000000000 */
[----:B------:R-:W-:-:S02]  /*d330*/  FSEL R12, R12, -INF , P1 ;  /* 0xff8000000c0c7808 */ /* 0x000fc40000800000 */
[CC--:B------:R-:W-:Y:S02]  /*d340*/  ISETP.GE.AND P0, PT, R2.reuse, R190.reuse, PT ;  /* 0x000000be0200720c */ /* 0x0c0fe40003f06270 */
[----:B------:R-:W-:Y:S01]  /*d350*/  ISETP.GE.AND P1, PT, R2, R189, PT ;  /* 0x000000bd0200720c */ /* 0x000fe20003f26270 */
[----:B------:R-:W-:Y:S01]  /*d360*/  VIADD R6, R0, 0x68 ;  /* 0x0000006800067836 */ /* 0x000fe20000000000 */
[----:B------:R-:W-:Y:S02]  /*d370*/  FSEL R14, R14, -INF , P0 ;  /* 0xff8000000e0e7808 */ /* 0x000fe40000000000 */
[----:B------:R-:W-:Y:S02]  /*d380*/  ISETP.GE.AND P0, PT, R4, R190, PT ;  /* 0x000000be0400720c */ /* 0x000fe40003f06270 */
[----:B------:R-:W-:Y:S02]  /*d390*/  FSEL R117, R23, -INF , !P5 ;  /* 0xff80000017757808 */ /* 0x000fe40006800000 */
[----:B------:R-:W-:Y:S01]  /*d3a0*/  ISETP.GE.AND P5, PT, R2, R188, PT ;  /* 0x000000bc0200720c */ /* 0x000fe20003fa6270 */
[----:B------:R-:W-:Y:S01]  /*d3b0*/  VIADD R2, R0, 0x69 ;  /* 0x0000006900027836 */ /* 0x000fe20000000000 */
[----:B------:R-:W-:-:S02]  /*d3c0*/  ISETP.GE.AND P2, PT, R4, R191, PT ;  /* 0x000000bf0400720c */ /* 0x000fc40003f46270 */
[----:B------:R-:W-:Y:S02]  /*d3d0*/  FSEL R15, R15, -INF , P0 ;  /* 0xff8000000f0f7808 */ /* 0x000fe40000000000 */
[----:B------:R-:W-:Y:S02]  /*d3e0*/  LOP3.LUT R184, R184, 0xfffffffe, RZ, 0xc0, !PT ;  /* 0xfffffffeb8b87812 */ /* 0x000fe400078ec0ff */
[----:B------:R-:W-:Y:S02]  /*d3f0*/  ISETP.GE.AND P0, PT, R6, R191, PT ;  /* 0x000000bf0600720c */ /* 0x000fe40003f06270 */
[----:B------:R-:W-:Y:S02]  /*d400*/  FSEL R135, R21, -INF , !P6 ;  /* 0xff80000015877808 */ /* 0x000fe40007000000 */
[----:B------:R-:W-:Y:S02]  /*d410*/  FSEL R13, R13, -INF , P2 ;  /* 0xff8000000d0d7808 */ /* 0x000fe40001000000 */
[----:B------:R-:W-:-:S02]  /*d420*/  @P1 LOP3.LUT R184, R184, 0x1, RZ, 0xfc, !PT ;  /* 0x00000001b8b81812 */ /* 0x000fc400078efcff */
[----:B------:R-:W-:Y:S02]  /*d430*/  FSEL R131, R16, -INF , !P4 ;  /* 0xff80000010837808 */ /* 0x000fe40006000000 */
[----:B------:R-:W-:Y:S02]  /*d440*/  ISETP.GE.AND P2, PT, R2, R191, PT ;  /* 0x000000bf0200720c */ /* 0x000fe40003f46270 */
[----:B------:R-:W-:Y:S02]  /*d450*/  FSEL R8, R8, -INF , P0 ;  /* 0xff80000008087808 */ /* 0x000fe40000000000 */
[C---:B------:R-:W-:Y:S02]  /*d460*/  ISETP.GE.AND P6, PT, R4.reuse, R188, PT ;  /* 0x000000bc0400720c */ /* 0x040fe40003fc6270 */
[----:B------:R-:W-:Y:S01]  /*d470*/  ISETP.GE.AND P4, PT, R4, R189, PT ;  /* 0x000000bd0400720c */ /* 0x000fe20003f86270 */
[----:B------:R-:W-:Y:S01]  /*d480*/  VIADD R4, R0, 0x70 ;  /* 0x0000007000047836 */ /* 0x000fe20000000000 */
[----:B------:R-:W-:-:S02]  /*d490*/  ISETP.GE.AND P1, PT, R6, R190, PT ;  /* 0x000000be0600720c */ /* 0x000fc40003f26270 */
[----:B------:R-:W-:Y:S02]  /*d4a0*/  ISETP.GE.AND P0, PT, R2, R190, PT ;  /* 0x000000be0200720c */ /* 0x000fe40003f06270 */
[----:B------:R-:W-:Y:S02]  /*d4b0*/  FSEL R129, R18, -INF , !P3 ;  /* 0xff80000012817808 */ /* 0x000fe40005800000 */
[----:B------:R-:W-:Y:S02]  /*d4c0*/  LOP3.LUT P3, RZ, R184, 0x4, RZ, 0xc0, !PT ;  /* 0x00000004b8ff7812 */ /* 0x000fe4000786c0ff */
[----:B------:R-:W-:Y:S02]  /*d4d0*/  FSEL R9, R9, -INF , P2 ;  /* 0xff80000009097808 */ /* 0x000fe40001000000 */
[----:B------:R-:W-:Y:S02]  /*d4e0*/  FSEL R10, R10, -INF , P1 ;  /* 0xff8000000a0a7808 */ /* 0x000fe40000800000 */
[----:B------:R-:W-:-:S02]  /*d4f0*/  FSEL R11, R11, -INF , P0 ;  /* 0xff8000000b0b7808 */ /* 0x000fc40000000000 */
[----:B------:R-:W-:Y:S02]  /*d500*/  ISETP.GE.AND P2, PT, R0, R191, PT ;  /* 0x000000bf0000720c */ /* 0x000fe40003f46270 */
[----:B------:R-:W-:Y:S02]  /*d510*/  LOP3.LUT P1, RZ, R184, 0x8, RZ, 0xc0, !PT ;  /* 0x00000008b8ff7812 */ /* 0x000fe4000782c0ff */
[----:B------:R-:W-:Y:S02]  /*d520*/  ISETP.GE.AND P0, PT, R4, R190, PT ;  /* 0x000000be0400720c */ /* 0x000fe40003f06270 */
[----:B------:R-:W-:Y:S02]  /*d530*/  FSEL R137, R19, -INF , !P3 ;  /* 0xff80000013897808 */ /* 0x000fe40005800000 */
[----:B------:R-:W-:Y:S02]  /*d540*/  FSEL R59, R12, -INF , !P5 ;  /* 0xff8000000c3b7808 */ /* 0x000fe40006800000 */
[----:B------:R-:W-:-:S02]  /*d550*/  ISETP.GE.AND P5, PT, R6, R188, PT ;  /* 0x000000bc0600720c */ /* 0x000fc40003fa6270 */
[----:B------:R-:W-:Y:S02]  /*d560*/  ISETP.GE.AND P3, PT, R6, R189, PT ;  /* 0x000000bd0600720c */ /* 0x000fe40003f66270 */
[----:B------:R-:W-:Y:S02]  /*d570*/  FSEL R6, R76, -INF , P2 ;  /* 0xff8000004c067808 */ /* 0x000fe40001000000 */
[----:B------:R-:W-:Y:S02]  /*d580*/  FSEL R139, R17, -INF , !P1 ;  /* 0xff800000118b7808 */ /* 0x000fe40004800000 */
[----:B------:R-:W-:Y:S02]  /*d590*/  FSEL R25, R126, -INF , P0 ;  /* 0xff8000007e197808 */ /* 0x000fe40000000000 */
[----:B------:R-:W-:Y:S02]  /*d5a0*/  ISETP.GE.AND P2, PT, R2, R188, PT ;  /* 0x000000bc0200720c */ /* 0x000fe40003f46270 */
[----:B------:R-:W-:-:S02]  /*d5b0*/  ISETP.GE.AND P1, PT, R4, R191, PT ;  /* 0x000000bf0400720c */ /* 0x000fc40003f26270 */
[----:B------:R-:W-:Y:S02]  /*d5c0*/  LOP3.LUT P0, RZ, R184, 0x1, RZ, 0xc0, !PT ;  /* 0x00000001b8ff7812 */ /* 0x000fe4000780c0ff */
[----:B------:R-:W-:Y:S02]  /*d5d0*/  FSEL R33, R124, -INF , P1 ;  /* 0xff8000007c217808 */ /* 0x000fe40000800000 */
[----:B------:R-:W-:Y:S02]  /*d5e0*/  FSEL R41, R14, -INF , !P0 ;  /* 0xff8000000e297808 */ /* 0x000fe40004000000 */
[C---:B------:R-:W-:Y:S02]  /*d5f0*/  ISETP.GE.AND P1, PT, R0.reuse, R188, PT ;  /* 0x000000bc0000720c */ /* 0x040fe40003f26270 */
[----:B------:R-:W-:Y:S02]  /*d600*/  ISETP.GE.AND P0, PT, R0, R190, PT ;  /* 0x000000be0000720c */ /* 0x000fe40003f06270 */
[----:B------:R-:W-:-:S02]  /*d610*/  LOP3.LUT R184, R184, 0xfffffffe, RZ, 0xc0, !PT ;  /* 0xfffffffeb8b87812 */ /* 0x000fc400078ec0ff */
[----:B------:R-:W-:Y:S02]  /*d620*/  FSEL R6, R6, -INF , !P1 ;  /* 0xff80000006067808 */ /* 0x000fe40004800000 */
[----:B------:R-:W-:Y:S02]  /*d630*/  FSEL R78, R78, -INF , P0 ;  /* 0xff8000004e4e7808 */ /* 0x000fe40000000000 */
[----:B------:R-:W-:Y:S02]  /*d640*/  ISETP.GE.AND P0, PT, R0, R189, PT ;  /* 0x000000bd0000720c */ /* 0x000fe40003f06270 */
[----:B------:R-:W-:Y:S02]  /*d650*/  @P2 LOP3.LUT R184, R184, 0x1, RZ, 0xfc, !PT ;  /* 0x00000001b8b82812 */ /* 0x000fe400078efcff */
[----:B------:R-:W-:Y:S02]  /*d660*/  FSEL R47, R8, -INF , !P5 ;  /* 0xff800000082f7808 */ /* 0x000fe40006800000 */
[----:B------:R-:W-:-:S02]  /*d670*/  FMNMX3.FTZ R12, R6, R85, R79, !PT ;  /* 0x00000055060c7276 */ /* 0x000fc4000781004f */
[C---:B------:R-:W-:Y:S02]  /*d680*/  ISETP.GE.AND P2, PT, R4.reuse, R188, PT ;  /* 0x000000bc0400720c */ /* 0x040fe40003f46270 */
[----:B------:R-:W-:Y:S02]  /*d690*/  ISETP.GE.AND P5, PT, R4, R189, PT ;  /* 0x000000bd0400720c */ /* 0x000fe40003fa6270 */
[----:B------:R-:W-:Y:S02]  /*d6a0*/  FSEL R4, R78, -INF , !P0 ;  /* 0xff8000004e047808 */ /* 0x000fe40004000000 */
[----:B------:R-:W-:Y:S02]  /*d6b0*/  FMNMX3.FTZ R12, R12, R61, R97, !PT ;  /* 0x0000003d0c0c7276 */ /* 0x000fe40007810061 */
[----:B------:R-:W-:Y:S02]  /*d6c0*/  FMNMX3.FTZ R8, R4, R77, R71, !PT ;  /* 0x0000004d04087276 */ /* 0x000fe40007810047 */
[----:B------:R-:W-:-:S02]  /*d6d0*/  FMNMX3.FTZ R12, R12, R211, R91, !PT ;  /* 0x000000d30c0c7276 */ /* 0x000fc4000781005b */
[----:B------:R-:W-:Y:S02]  /*d6e0*/  ISETP.GE.AND P1, PT, R2, R189, PT ;  /* 0x000000bd0200720c */ /* 0x000fe40003f26270 */
[----:B------:R-:W-:Y:S02]  /*d6f0*/  FMNMX3.FTZ R8, R8, R7, R83, !PT ;  /* 0x0000000708087276 */ /* 0x000fe40007810053 */
[----:B------:R-:W-:Y:S02]  /*d700*/  FSEL R43, R10, -INF , !P3 ;  /* 0xff8000000a2b7808 */ /* 0x000fe40005800000 */
[----:B------:R-:W-:Y:S02]  /*d710*/  FMNMX3.FTZ R10, R12, R89, R209, !PT ;  /* 0x000000590c0a7276 */ /* 0x000fe400078100d1 */
[----:B------:R-:W-:Y:S02]  /*d720*/  FMNMX3.FTZ R8, R8, R81, R75, !PT ;  /* 0x0000005108087276 */ /* 0x000fe4000781004b */
[----:B------:R-:W-:Y:S01]  /*d730*/  FMNMX3.FTZ R10, R10, R113, R109, !PT ;  /* 0x000000710a0a7276 */ /* 0x000fe2000781006d */
[----:B------:R-:W-:Y:S01]  /*d740*/  VIADD R2, R0, 0x71 ;  /* 0x0000007100027836 */ /* 0x000fe20000000000 */
[----:B------:R-:W-:-:S02]  /*d750*/  FMNMX3.FTZ R8, R8, R73, R111, !PT ;  /* 0x0000004908087276 */ /* 0x000fc4000781006f */
[----:B------:R-:W-:Y:S02]  /*d760*/  LOP3.LUT R184, R184, 0xfffffffd, RZ, 0xc0, !PT ;  /* 0xfffffffdb8b87812 */ /* 0x000fe400078ec0ff */
[----:B------:R-:W-:Y:S02]  /*d770*/  FMNMX3.FTZ R10, R10, R207, R201, !PT ;  /* 0x000000cf0a0a7276 */ /* 0x000fe400078100c9 */
[----:B------:R-:W-:Y:S02]  /*d780*/  FMNMX3.FTZ R8, R8, R107, R205, !PT ;  /* 0x0000006b08087276 */ /* 0x000fe400078100cd */
[----:B------:R-:W-:Y:S02]  /*d790*/  @P1 LOP3.LUT R184, R184, 0x2, RZ, 0xfc, !PT ;  /* 0x00000002b8b81812 */ /* 0x000fe400078efcff */
[----:B------:R-:W-:Y:S02]  /*d7a0*/  ISETP.GE.AND P1, PT, R2, R191, PT ;  /* 0x000000bf0200720c */ /* 0x000fe40003f26270 */
[----:B------:R-:W-:-:S02]  /*d7b0*/  FMNMX3.FTZ R10, R10, R199, R195, !PT ;  /* 0x000000c70a0a7276 */ /* 0x000fc400078100c3 */
        /* <DEDUP_REMOVED lines=11> */
[----:B------:R-:W-:Y:S02]  /*d870*/  FSEL R30, R30, -INF , !P3 ;  /* 0xff8000001e1e7808 */ /* 0x000fe40005800000 */
[----:B------:R-:W-:-:S02]  /*d880*/  ISETP.GE.AND P1, PT, R2, R191, PT ;  /* 0x000000bf0200720c */ /* 0x000fc40003f26270 */
[----:B------:R-:W-:Y:S02]  /*d890*/  ISETP.GE.AND P2, PT, R2, R188, PT ;  /* 0x000000bc0200720c */ /* 0x000fe40003f46270 */
[----:B------:R-:W-:Y:S02]  /*d8a0*/  FMNMX3.FTZ R10, R10, R153, R145, !PT ;  /* 0x000000990a0a7276 */ /* 0x000fe40007810091 */
[C---:B------:R-:W-:Y:S02]  /*d8b0*/  ISETP.GE.AND P0, PT, R2.reuse, R190, PT ;  /* 0x000000be0200720c */ /* 0x040fe40003f06270 */
[----:B------:R-:W-:Y:S02]  /*d8c0*/  ISETP.GE.AND P3, PT, R2, R189, PT ;  /* 0x000000bd0200720c */ /* 0x000fe40003f66270 */
[----:B------:R-:W-:Y:S02]  /*d8d0*/  FMNMX3.FTZ R2, R8, R177, R141, !PT ;  /* 0x000000b108027276 */ /* 0x000fe4000781008d */
[----:B------:R-:W-:Y:S01]  /*d8e0*/  FMNMX3.FTZ R10, R10, R151, R119, !PT ;  /* 0x000000970a0a7276 */ /* 0x000fe20007810077 */
[----:B------:R-:W-:Y:S01]  /*d8f0*/  VIADD R0, R0, 0x79 ;  /* 0x0000007900007836 */ /* 0x000fe20000000000 */
[----:B------:R-:W-:-:S02]  /*d900*/  FMNMX3.FTZ R2, R2, R143, R147, !PT ;  /* 0x0000008f02027276 */ /* 0x000fc40007810093 */
[----:B------:R-:W-:Y:S02]  /*d910*/  FMNMX3.FTZ R8, R10, R135, R131, !PT ;  /* 0x000000870a087276 */ /* 0x000fe40007810083 */
[----:B------:R-:W-:Y:S02]  /*d920*/  FMNMX3.FTZ R2, R2, R149, R115, !PT ;  /* 0x0000009502027276 */ /* 0x000fe40007810073 */
[----:B------:R-:W-:Y:S02]  /*d930*/  FSEL R31, R120, -INF , P1 ;  /* 0xff800000781f7808 */ /* 0x000fe40000800000 */
[----:B------:R-:W-:Y:S02]  /*d940*/  FSEL R55, R13, -INF , !P6 ;  /* 0xff8000000d377808 */ /* 0x000fe40007000000 */
[----:B------:R-:W-:Y:S02]  /*d950*/  ISETP.GE.AND P1, PT, R0, R191, PT ;  /* 0x000000bf0000720c */ /* 0x000fe40003f26270 */
[----:B------:R-:W-:-:S02]  /*d960*/  LOP3.LUT P6, RZ, R184, 0x1, RZ, 0xc0, !PT ;  /* 0x00000001b8ff7812 */ /* 0x000fc400078cc0ff */
[----:B------:R-:W-:Y:S02]  /*d970*/  FMNMX3.FTZ R8, R8, R139, R59, !PT ;  /* 0x0000008b08087276 */ /* 0x000fe4000781003b */
[----:B------:R-:W-:Y:S02]  /*d980*/  FMNMX3.FTZ R2, R2, R117, R129, !PT ;  /* 0x0000007502027276 */ /* 0x000fe40007810081 */
[----:B------:R-:W-:Y:S02]  /*d990*/  FSEL R31, R31, -INF , !P2 ;  /* 0xff8000001f1f7808 */ /* 0x000fe40005000000 */
[----:B------:R-:W-:Y:S02]  /*d9a0*/  FSEL R26, R122, -INF , P0 ;  /* 0xff8000007a1a7808 */ /* 0x000fe40000000000 */
[----:B------:R-:W-:Y:S02]  /*d9b0*/  FSEL R34, R121, -INF , P1 ;  /* 0xff80000079227808 */ /* 0x000fe40000800000 */
[----:B------:R-:W-:-:S02]  /*d9c0*/  FSEL R51, R9, -INF , !P6 ;  /* 0xff80000009337808 */ /* 0x000fc40007000000 */
[----:B------:R-:W-:Y:S02]  /*d9d0*/  ISETP.GE.AND P2, PT, R0, R188, PT ;  /* 0x000000bc0000720c */ /* 0x000fe40003f46270 */
[----:B------:R-:W-:Y:S02]  /*d9e0*/  FMNMX3.FTZ R8, R8, R55, R47, !PT ;  /* 0x0000003708087276 */ /* 0x000fe4000781002f */
[C---:B------:R-:W-:Y:S02]  /*d9f0*/  ISETP.GE.AND P0, PT, R0.reuse, R190, PT ;  /* 0x000000be0000720c */ /* 0x040fe40003f06270 */
[----:B------:R-:W-:Y:S02]  /*da00*/  ISETP.GE.AND P1, PT, R0, R189, PT ;  /* 0x000000bd0000720c */ /* 0x000fe40003f26270 */
[----:B------:R-:W-:Y:S02]  /*da10*/  LOP3.LUT P6, RZ, R184, 0x2, RZ, 0xc0, !PT ;  /* 0x00000002b8ff7812 */ /* 0x000fe400078cc0ff */
[----:B------:R-:W-:-:S02]  /*da20*/  FMNMX3.FTZ R0, R2, R137, R41, !PT ;  /* 0x0000008902007276 */ /* 0x000fc40007810029 */
[----:B------:R-:W-:Y:S02]  /*da30*/  FMNMX3.FTZ R9, R8, R51, R33, !PT ;  /* 0x0000003308097276 */ /* 0x000fe40007810021 */
[----:B------:R-:W-:Y:S02]  /*da40*/  FSEL R57, R11, -INF , !P6 ;  /* 0xff8000000b397808 */ /* 0x000fe40007000000 */
[----:B------:R-:W-:Y:S02]  /*da50*/  FSEL R25, R25, -INF , !P5 ;  /* 0xff80000019197808 */ /* 0x000fe40006800000 */
[----:B------:R-:W-:Y:S02]  /*da60*/  FMNMX3.FTZ R0, R0, R45, R43, !PT ;  /* 0x0000002d00007276 */ /* 0x000fe4000781002b */
[----:B------:R-:W-:Y:S02]  /*da70*/  FSEL R34, R34, -INF , !P2 ;  /* 0xff80000022227808 */ /* 0x000fe40005000000 */
[----:B------:R-:W-:-:S02]  /*da80*/  FMNMX3.FTZ R9, R9, R30, R31, !PT ;  /* 0x0000001e09097276 */ /* 0x000fc4000781001f */
        /* <DEDUP_REMOVED lines=16> */
[----:B-1----:R-:W-:Y:S02]  /*db90*/  FMNMX.FTZ R2, R11, R2, !PT ;  /* 0x000000020b027209 */ /* 0x002fe40007810000 */
[----:B---3--:R-:W-:-:S03]  /*dba0*/  FMNMX.FTZ R0, R9, R0, !PT ;  /* 0x0000000009007209 */ /* 0x008fc60007810000 */
[----:B--2---:R-:W-:Y:S01]  /*dbb0*/  FMUL.FTZ R36, R49, R2 ;  /* 0x0000000231247220 */ /* 0x004fe20000410000 */
[----:B------:R-:W-:Y:S01]  /*dbc0*/  FSETP.NEU.FTZ.AND P0, PT, R2, -INF , PT ;  /* 0xff8000000200780b */ /* 0x000fe20003f1d000 */
[--C-:B------:R-:W-:Y:S01]  /*dbd0*/  IMAD.IADD R161, R5, 0x1, R166.reuse ;  /* 0x0000000105a17824 */ /* 0x100fe200078e02a6 */
[----:B------:R-:W1:Y:S01]  /*dbe0*/  LDSM.16.MT88.4 R92, [R166+0x6000] ;  /* 0x00600000a65c783b */ /* 0x000e620000004200 */
[----:B------:R-:W-:Y:S01]  /*dbf0*/  FMUL.FTZ R28, R49, R0 ;  /* 0x00000000311c7220 */ /* 0x000fe20000410000 */
[----:B------:R-:W-:Y:S02]  /*dc00*/  FSEL R36, R36, RZ, P0 ;  /* 0x000000ff24247208 */ /* 0x000fe40000000000 */
[----:B------:R-:W-:Y:S01]  /*dc10*/  FSETP.NEU.FTZ.AND P0, PT, R0, -INF , PT ;  /* 0xff8000000000780b */ /* 0x000fe20003f1d000 */
[C---:B------:R-:W-:Y:S01]  /*dc20*/  IMAD.IADD R162, R3.reuse, 0x1, R166 ;  /* 0x0000000103a27824 */ /* 0x040fe200078e02a6 */
[----:B------:R-:W-:Y:S02]  /*dc30*/  LDSM.16.MT88.4 R12, [R161+0x6800] ;  /* 0x00680000a10c783b */ /* 0x000fe40000004200 */
[----:B------:R-:W-:Y:S01]  /*dc40*/  FSEL R28, R28, RZ, P0 ;  /* 0x000000ff1c1c7208 */ /* 0x000fe20000000000 */
[----:B------:R-:W-:-:S02]  /*dc50*/  IMAD.IADD R160, R3, 0x1, R161 ;  /* 0x0000000103a07824 */ /* 0x000fc400078e02a1 */
[-CC-:B------:R-:W-:Y:S01]  /*dc60*/  FFMA.FTZ R50, R85, R49.reuse, -R36.reuse ;  /* 0x0000003155327223 */ /* 0x180fe20000010824 */
[-CC-:B------:R-:W-:Y:S01]  /*dc70*/  FFMA.FTZ R63, R79, R49.reuse, -R36.reuse ;  /* 0x000000314f3f7223 */ /* 0x180fe20000010824 */
[-C--:B------:R-:W-:Y:S01]  /*dc80*/  FFMA.FTZ R46, R61, R49.reuse, -R36 ;  /* 0x000000313d2e7223 */ /* 0x080fe20000010824 */
[-C--:B------:R-:W-:Y:S01]  /*dc90*/  FFMA.FTZ R48, R77, R49.reuse, -R28 ;  /* 0x000000314d307223 */ /* 0x080fe2000001081c */
[-C--:B------:R-:W-:Y:S01]  /*dca0*/  FFMA.FTZ R105, R6, R49.reuse, -R36 ;  /* 0x0000003106697223 */ /* 0x080fe20000010824 */
[-CC-:B------:R-:W-:Y:S01]  /*dcb0*/  FFMA.FTZ R61, R4, R49.reuse, -R28.reuse ;  /* 0x00000031043d7223 */ /* 0x180fe2000001081c */
[----:B------:R-:W2:Y:S01]  /*dcc0*/  LDSM.16.MT88.4 R84, [R162+0x6000] ;  /* 0x00600000a254783b */ /* 0x000ea20000004200 */
[----:B------:R-:W-:-:S03]  /*dcd0*/  FFMA.FTZ R39, R7, R49, -R28 ;  /* 0x0000003107277223 */ /* 0x000fc6000001081c */
[----:B------:R-:W3:Y:S04]  /*dce0*/  LDSM.16.MT88.4 R76, [R161+0x6000] ;  /* 0x00600000a14c783b */ /* 0x000ee80000004200 */
[----:B------:R-:W4:Y:S01]  /*dcf0*/  LDSM.16.MT88.4 R4, [R160+0x6000] ;  /* 0x00600000a004783b */ /* 0x000f220000004200 */
[-C--:B------:R-:W-:Y:S01]  /*dd00*/  FFMA.FTZ R44, R71, R49.reuse, -R28 ;  /* 0x00000031472c7223 */ /* 0x080fe2000001081c */
[----:B------:R-:W-:Y:S02]  /*dd10*/  MUFU.EX2 R105, R105 ;  /* 0x0000006900697308 */ /* 0x000fe40000000800 */
[----:B------:R-:W5:Y:S02]  /*dd20*/  LDSM.16.MT88.4 R8, [R160+0x6800] ;  /* 0x00680000a008783b */ /* 0x000f640000004200 */
[----:B------:R-:W1:Y:S01]  /*dd30*/  MUFU.EX2 R50, R50 ;  /* 0x0000003200327308 */ /* 0x000e620000000800 */
[-CC-:B------:R-:W-:Y:S01]  /*dd40*/  FFMA.FTZ R42, R97, R49.reuse, -R36.reuse ;  /* 0x00000031612a7223 */ /* 0x180fe20000010824 */
[-CC-:B------:R-:W-:Y:S01]  /*dd50*/  FFMA.FTZ R37, R211, R49.reuse, -R36.reuse ;  /* 0x00000031d3257223 */ /* 0x180fe20000010824 */
[-CC-:B------:R-:W-:Y:S01]  /*dd60*/  FFMA.FTZ R38, R91, R49.reuse, -R36.reuse ;  /* 0x000000315b267223 */ /* 0x180fe20000010824 */
[----:B------:R-:W-:Y:S01]  /*dd70*/  MUFU.EX2 R63, R63 ;  /* 0x0000003f003f7308 */ /* 0x000fe20000000800 */
[----:B------:R-:W-:Y:S01]  /*dd80*/  FFMA.FTZ R29, R89, R49, -R36 ;  /* 0x00000031591d7223 */ /* 0x000fe20000010824 */
[----:B------:R-:W5:Y:S02]  /*dd90*/  LDSM.16.MT88.4 R20, [R166+0x6800] ;  /* 0x00680000a614783b */ /* 0x000f640000004200 */
[----:B------:R-:W1:Y:S02]  /*dda0*/  MUFU.EX2 R46, R46 ;  /* 0x0000002e002e7308 */ /* 0x000e640000000800 */
[----:B------:R-:W5:Y:S02]  /*ddb0*/  LDSM.16.MT88.4 R16, [R162+0x6800] ;  /* 0x00680000a210783b */ /* 0x000f640000004200 */
[----:B------:R-:W-:Y:S04]  /*ddc0*/  MUFU.EX2 R61, R61 ;  /* 0x0000003d003d7308 */ /* 0x000fe80000000800 */
[----:B------:R-:W2:Y:S04]  /*ddd0*/  MUFU.EX2 R48, R48 ;  /* 0x0000003000307308 */ /* 0x000ea80000000800 */
[----:B------:R-:W-:Y:S04]  /*dde0*/  MUFU.EX2 R44, R44 ;  /* 0x0000002c002c7308 */ /* 0x000fe80000000800 */
[----:B------:R-:W3:Y:S01]  /*ddf0*/  MUFU.EX2 R39, R39 ;  /* 0x0000002700277308 */ /* 0x000ee20000000800 */
[----:B-1----:R-:W-:-:S02]  /*de00*/  F2FP.BF16.F32.PACK_AB R68, R50, R105 ;  /* 0x000000693244723e */ /* 0x002fc400000010ff */
[----:B------:R-:W-:Y:S01]  /*de10*/  F2FP.BF16.F32.PACK_AB R70, R46, R63 ;  /* 0x0000003f2e46723e */ /* 0x000fe200000010ff */
[--C-:B------:R-:W-:Y:S01]  /*de20*/  FFMA.FTZ R40, R83, R49, -R28.reuse ;  /* 0x0000003153287223 */ /* 0x100fe2000001081c */
[----:B--2---:R-:W-:Y:S01]  /*de30*/  F2FP.BF16.F32.PACK_AB R69, R48, R61 ;  /* 0x0000003d3045723e */ /* 0x004fe200000010ff */
        /* <DEDUP_REMOVED lines=14> */
[----:B------:R-:W5:Y:S02]  /*df20*/  MUFU.EX2 R3, R3 ;  /* 0x0000000300037308 */ /* 0x000f640000000800 */
[C---:B------:R-:W-:Y:S08]  /*df30*/  HMMA.16816.F32.BF16 R92, R68.reuse, R94, RZ ;  /* 0x0000005e445c723c */ /* 0x040ff000000418ff */
[C---:B------:R-:W-:Y:S08]  /*df40*/  HMMA.16816.F32.BF16 R84, R68.reuse, R86, RZ ;  /* 0x000000564454723c */ /* 0x040ff000000418ff */
[C---:B------:R-:W-:Y:S08]  /*df50*/  HMMA.16816.F32.BF16 R76, R68.reuse, R78, RZ ;  /* 0x0000004e444c723c */ /* 0x040ff000000418ff */
[C---:B----4-:R-:W-:Y:S08]  /*df60*/  HMMA.16816.F32.BF16 R72, R68.reuse, R4, RZ ;  /* 0x000000044448723c */ /* 0x050ff000000418ff */
[----:B------:R-:W-:Y:S01]  /*df70*/  HMMA.16816.F32.BF16 R68, R68, R6, RZ ;  /* 0x000000064444723c */ /* 0x000fe200000418ff */
[----:B-1----:R-:W-:-:S02]  /*df80*/  F2FP.BF16.F32.PACK_AB R4, R37, R42 ;  /* 0x0000002a2504723e */ /* 0x002fc400000010ff */
[----:B--2---:R-:W-:Y:S02]  /*df90*/  F2FP.BF16.F32.PACK_AB R6, R29, R38 ;  /* 0x000000261d06723e */ /* 0x004fe400000010ff */
[----:B---3--:R-:W-:Y:S02]  /*dfa0*/  F2FP.BF16.F32.PACK_AB R5, R35, R40 ;  /* 0x000000282305723e */ /* 0x008fe400000010ff */
[----:B-----5:R-:W-:-:S07]  /*dfb0*/  F2FP.BF16.F32.PACK_AB R7, R3, R32 ;  /* 0x000000200307723e */ /* 0x020fce00000010ff */
[C---:B------:R-:W-:Y:S08]  /*dfc0*/  HMMA.16816.F32.BF16 R72, R4.reuse, R8, R72 ;  /* 0x000000080448723c */ /* 0x040ff00000041848 */
[----:B------:R-:W-:Y:S01]  /*dfd0*/  HMMA.16816.F32.BF16 R68, R4, R10, R68 ;  /* 0x0000000a0444723c */ /* 0x000fe20000041844 */
[----:B------:R-:W1:Y:S01]  /*dfe0*/  LDSM.16.MT88.4 R8, [R160+0x7000] ;  /* 0x00700000a008783b */ /* 0x000e620000004200 */
[-C--:B------:R-:W-:Y:S01]  /*dff0*/  FFMA.FTZ R54, R107, R49.reuse, -R28 ;  /* 0x000000316b367223 */ /* 0x080fe2000001081c */
[----:B------:R-:W-:-:S05]  /*e000*/  FFMA.FTZ R58, R113, R49, -R36 ;  /* 0x00000031713a7223 */ /* 0x000fca0000010824 */
[----:B------:R-:W-:Y:S01]  /*e010*/  HMMA.16816.F32.BF16 R80, R4, R12, R80 ;  /* 0x0000000c0450723c */ /* 0x000fe20000041850 */
[-CC-:B------:R-:W-:Y:S01]  /*e020*/  FFMA.FTZ R109, R109, R49.reuse, -R36.reuse ;  /* 0x000000316d6d7223 */ /* 0x180fe20000010824 */
[-C--:B------:R-:W-:Y:S01]  /*e030*/  FFMA.FTZ R56, R207, R49.reuse, -R36 ;  /* 0x00000031cf387223 */ /* 0x080fe20000010824 */
        /* <DEDUP_REMOVED lines=11> */
[----:B------:R-:W4:Y:S01]  /*e0f0*/  MUFU.EX2 R56, R56 ;  /* 0x0000003800387308 */ /* 0x000f220000000800 */
[----:B------:R-:W5:Y:S03]  /*e100*/  LDSM.16.MT88.4 R20, [R166+0x7000] ;  /* 0x00700000a614783b */ /* 0x000f660000004200 */
[----:B------:R-:W-:Y:S03]  /*e110*/  MUFU.EX2 R111, R111 ;  /* 0x0000006f006f7308 */ /* 0x000fe60000000800 */
[C---:B------:R-:W-:Y:S01]  /*e120*/  HMMA.16816.F32.BF16 R88, R4.reuse, R16, R88 ;  /* 0x000000100458723c */ /* 0x040fe20000041858 */
[----:B------:R-:W1:Y:S04]  /*e130*/  MUFU.EX2 R54, R54 ;  /* 0x0000003600367308 */ /* 0x000e680000000800 */
[----:B------:R-:W-:Y:S03]  /*e140*/  MUFU.EX2 R107, R107 ;  /* 0x0000006b006b7308 */ /* 0x000fe60000000800 */
[----:B------:R-:W-:Y:S01]  /*e150*/  HMMA.16816.F32.BF16 R84, R4, R18, R84 ;  /* 0x000000120454723c */ /* 0x000fe20000041854 */
[----:B------:R-:W2:Y:S01]  /*e160*/  MUFU.EX2 R52, R52 ;  /* 0x0000003400347308 */ /* 0x000ea20000000800 */
[----:B------:R-:W5:Y:S01]  /*e170*/  LDSM.16.MT88.4 R16, [R162+0x7000] ;  /* 0x00700000a210783b */ /* 0x000f620000004200 */
[----:B---3--:R-:W-:-:S02]  /*e180*/  F2FP.BF16.F32.PACK_AB R4, R58, R113 ;  /* 0x000000713a04723e */ /* 0x008fc400000010ff */
[----:B----4-:R-:W-:Y:S02]  /*e190*/  F2FP.BF16.F32.PACK_AB R6, R56, R109 ;  /* 0x0000006d3806723e */ /* 0x010fe400000010ff */
[----:B-1----:R-:W-:Y:S02]  /*e1a0*/  F2FP.BF16.F32.PACK_AB R5, R54, R111 ;  /* 0x0000006f3605723e */ /* 0x002fe400000010ff */
[----:B--2---:R-:W-:-:S07]  /*e1b0*/  F2FP.BF16.F32.PACK_AB R7, R52, R107 ;  /* 0x0000006b3407723e */ /* 0x004fce00000010ff */
[C---:B------:R-:W-:Y:S08]  /*e1c0*/  HMMA.16816.F32.BF16 R72, R4.reuse, R8, R72 ;  /* 0x000000080448723c */ /* 0x040ff00000041848 */
[----:B------:R-:W-:Y:S01]  /*e1d0*/  HMMA.16816.F32.BF16 R68, R4, R10, R68 ;  /* 0x0000000a0444723c */ /* 0x000fe20000041844 */
[----:B------:R-:W1:Y:S01]  /*e1e0*/  LDSM.16.MT88.4 R8, [R160+0x7800] ;  /* 0x00780000a008783b */ /* 0x000e620000004200 */
[-CC-:B------:R-:W-:Y:S01]  /*e1f0*/  FFMA.FTZ R127, R201, R49.reuse, -R36.reuse ;  /* 0x00000031c97f7223 */ /* 0x180fe20000010824 */
        /* <DEDUP_REMOVED lines=8> */
[-CC-:B------:R-:W-:Y:S01]  /*e280*/  FFMA.FTZ R121, R193, R49.reuse, -R28.reuse ;  /* 0x00000031c1797223 */ /* 0x180fe2000001081c */
[----:B------:R-:W-:Y:S01]  /*e290*/  FFMA.FTZ R60, R177, R49, -R28 ;  /* 0x00000031b13c7223 */ /* 0x000fe2000001081c */
[----:B------:R-:W-:Y:S03]  /*e2a0*/  MUFU.EX2 R127, R127 ;  /* 0x0000007f007f7308 */ /* 0x000fe60000000800 */
[C---:B-----5:R-:W-:Y:S01]  /*e2b0*/  HMMA.16816.F32.BF16 R96, R4.reuse, R20, R96 ;  /* 0x000000140460723c */ /* 0x060fe20000041860 */
        /* <DEDUP_REMOVED lines=16> */
[----:B------:R-:W-:Y:S01]  /*e3c0*/  HMMA.16816.F32.BF16 R72, R4, R8, R72 ;  /* 0x000000080448723c */ /* 0x000fe20000041848 */
[-CC-:B------:R-:W-:Y:S01]  /*e3d0*/  FFMA.FTZ R8, R143, R49.reuse, -R28.reuse ;  /* 0x000000318f087223 */ /* 0x180fe2000001081c */
[----:B------:R-:W-:-:S03]  /*e3e0*/  FFMA.FTZ R143, R147, R49, -R28 ;  /* 0x00000031938f7223 */ /* 0x000fc6000001081c */
[----:B------:R1:W-:Y:S03]  /*e3f0*/  MUFU.EX2 R147, R8 ;  /* 0x0000000800937308 */ /* 0x0003e60000000800 */
[C---:B------:R-:W-:Y:S08]  /*e400*/  HMMA.16816.F32.BF16 R68, R4.reuse, R10, R68 ;  /* 0x0000000a0444723c */ /* 0x040ff00000041844 */
[C---:B------:R-:W-:Y:S01]  /*e410*/  HMMA.16816.F32.BF16 R80, R4.reuse, R12, R80 ;  /* 0x0000000c0450723c */ /* 0x040fe20000041850 */
[----:B-1----:R-:W1:Y:S07]  /*e420*/  LDSM.16.MT88.4 R8, [R160+0x8000] ;  /* 0x00800000a008783b */ /* 0x002e6e0000004200 */
[C---:B------:R-:W-:Y:S01]  /*e430*/  HMMA.16816.F32.BF16 R76, R4.reuse, R14, R76 ;  /* 0x0000000e044c723c */ /* 0x040fe2000004184c */
[----:B------:R-:W2:Y:S01]  /*e440*/  LDSM.16.MT88.4 R12, [R161+0x8000] ;  /* 0x00800000a10c783b */ /* 0x000ea20000004200 */
[-CC-:B------:R-:W-:Y:S01]  /*e450*/  FFMA.FTZ R108, R155, R49.reuse, -R36.reuse ;  /* 0x000000319b6c7223 */ /* 0x180fe20000010824 */
[-C--:B------:R-:W-:Y:S01]  /*e460*/  FFMA.FTZ R106, R145, R49.reuse, -R36 ;  /* 0x00000031916a7223 */ /* 0x080fe20000010824 */
[-CC-:B------:R-:W-:Y:S01]  /*e470*/  FFMA.FTZ R112, R141, R49.reuse, -R28.reuse ;  /* 0x000000318d707223 */ /* 0x180fe2000001081c */
[-C--:B------:R-:W-:Y:S01]  /*e480*/  FFMA.FTZ R110, R149, R49.reuse, -R28 ;  /* 0x00000031956e7223 */ /* 0x080fe2000001081c */
[-CC-:B------:R-:W-:Y:S01]  /*e490*/  FFMA.FTZ R153, R153, R49.reuse, -R36.reuse ;  /* 0x0000003199997223 */ /* 0x180fe20000010824 */
[----:B------:R-:W-:Y:S01]  /*e4a0*/  FFMA.FTZ R151, R151, R49, -R36 ;  /* 0x0000003197977223 */ /* 0x000fe20000010824 */
[C---:B-----5:R-:W-:Y:S01]  /*e4b0*/  HMMA.16816.F32.BF16 R96, R4.reuse, R20, R96 ;  /* 0x000000140460723c */ /* 0x060fe20000041860 */
        /* <DEDUP_REMOVED lines=8> */
[----:B------:R-:W1:Y:S04]  /*e540*/  MUFU.EX2 R141, R151 ;  /* 0x00000097008d7308 */ /* 0x000e680000000800 */
        /* <DEDUP_REMOVED lines=16> */
[-CC-:B------:R-:W-:Y:S01]  /*e650*/  FFMA.FTZ R116, R119, R49.reuse, -R36.reuse ;  /* 0x0000003177747223 */ /* 0x180fe20000010824 */
[-CC-:B------:R-:W-:Y:S01]  /*e660*/  FFMA.FTZ R119, R135, R49.reuse, -R36.reuse ;  /* 0x0000003187777223 */ /* 0x180fe20000010824 */
[-C--:B------:R-:W-:Y:S01]  /*e670*/  FFMA.FTZ R114, R131, R49.reuse, -R36 ;  /* 0x0000003183727223 */ /* 0x080fe20000010824 */
[-CC-:B------:R-:W-:Y:S01]  /*e680*/  FFMA.FTZ R120, R115, R49.reuse, -R28.reuse ;  /* 0x0000003173787223 */ /* 0x180fe2000001081c */
[----:B------:R-:W-:-:S02]  /*e690*/  FFMA.FTZ R117, R137, R49, -R28 ;  /* 0x0000003189757223 */ /* 0x000fc4000001081c */
[----:B------:R-:W-:Y:S01]  /*e6a0*/  HMMA.16816.F32.BF16 R96, R4, R20, R96 ;  /* 0x000000140460723c */ /* 0x000fe20000041860 */
[----:B------:R-:W-:-:S07]  /*e6b0*/  FFMA.FTZ R139, R139, R49, -R36 ;  /* 0x000000318b8b7223 */ /* 0x000fce0000010824 */
[C---:B------:R-:W-:Y:S01]  /*e6c0*/  HMMA.16816.F32.BF16 R92, R4.reuse, R22, R92 ;  /* 0x00000016045c723c */ /* 0x040fe2000004185c */
[----:B------:R-:W3:Y:S07]  /*e6d0*/  LDSM.16.MT88.4 R20, [R166+0x8800] ;  /* 0x00880000a614783b */ /* 0x000eee0000004200 */
[C---:B-----5:R-:W-:Y:S08]  /*e6e0*/  HMMA.16816.F32.BF16 R88, R4.reuse, R16, R88 ;  /* 0x000000100458723c */ /* 0x060ff00000041858 */
[----:B------:R-:W-:Y:S01]  /*e6f0*/  HMMA.16816.F32.BF16 R84, R4, R18, R84 ;  /* 0x000000120454723c */ /* 0x000fe20000041854 */
[----:B------:R-:W4:Y:S01]  /*e700*/  LDSM.16.MT88.4 R16, [R162+0x8800] ;  /* 0x00880000a210783b */ /* 0x000f220000004200 */
[----:B------:R-:W-:Y:S04]  /*e710*/  MUFU.EX2 R116, R116 ;  /* 0x0000007400747308 */ /* 0x000fe80000000800 */
[----:B------:R-:W5:Y:S04]  /*e720*/  MUFU.EX2 R119, R119 ;  /* 0x0000007700777308 */ /* 0x000f680000000800 */
[----:B------:R-:W-:Y:S04]  /*e730*/  MUFU.EX2 R114, R114 ;  /* 0x0000007200727308 */ /* 0x000fe80000000800 */
[----:B------:R-:W2:Y:S04]  /*e740*/  MUFU.EX2 R115, R139 ;  /* 0x0000008b00737308 */ /* 0x000ea80000000800 */
[----:B------:R-:W1:Y:S04]  /*e750*/  MUFU.EX2 R120, R120 ;  /* 0x0000007800787308 */ /* 0x000e680000000800 */
[----:B------:R-:W-:Y:S04]  /*e760*/  MUFU.EX2 R118, R118 ;  /* 0x0000007600767308 */ /* 0x000fe80000000800 */
[----:B------:R-:W3:Y:S01]  /*e770*/  MUFU.EX2 R117, R117 ;  /* 0x0000007500757308 */ /* 0x000ee20000000800 */
[----:B-----5:R-:W-:-:S02]  /*e780*/  F2FP.BF16.F32.PACK_AB R4, R119, R116 ;  /* 0x000000747704723e */ /* 0x020fc400000010ff */
        /* <DEDUP_REMOVED lines=17> */
[C---:B----4-:R-:W-:Y:S08]  /*e8a0*/  HMMA.16816.F32.BF16 R88, R4.reuse, R16, R88 ;  /* 0x000000100458723c */ /* 0x050ff00000041858 */
[----:B------:R-:W-:Y:S01]  /*e8b0*/  HMMA.16816.F32.BF16 R84, R4, R18, R84 ;  /* 0x000000120454723c */ /* 0x000fe20000041854 */
[-CC-:B------:R-:W-:Y:S01]  /*e8c0*/  FFMA.FTZ R4, R41, R49.reuse, -R28.reuse ;  /* 0x0000003129047223 */ /* 0x180fe2000001081c */
[----:B------:R-:W-:Y:S01]  /*e8d0*/  FFMA.FTZ R41, R43, R49, -R28 ;  /* 0x000000312b297223 */ /* 0x000fe2000001081c */
[----:B------:R-:W3:Y:S01]  /*e8e0*/  LDSM.16.MT88.4 R16, [R161+0x9000] ;  /* 0x00900000a110783b */ /* 0x000ee20000004200 */
[----:B------:R-:W-:Y:S01]  /*e8f0*/  FADD.FTZ R6, R105, R50 ;  /* 0x0000003269067221 */ /* 0x000fe20000010000 */
[----:B------:R-:W-:Y:S04]  /*e900*/  MUFU.EX2 R22, R22 ;  /* 0x0000001600167308 */ /* 0x000fe80000000800 */
[----:B------:R-:W4:Y:S04]  /*e910*/  MUFU.EX2 R23, R23 ;  /* 0x0000001700177308 */ /* 0x000f280000000800 */
[----:B------:R-:W-:Y:S04]  /*e920*/  MUFU.EX2 R20, R20 ;  /* 0x0000001400147308 */ /* 0x000fe80000000800 */
[----:B------:R-:W5:Y:S04]  /*e930*/  MUFU.EX2 R21, R21 ;  /* 0x0000001500157308 */ /* 0x000f680000000800 */
[----:B------:R4:W-:Y:S04]  /*e940*/  MUFU.EX2 R45, R4 ;  /* 0x00000004002d7308 */ /* 0x0009e80000000800 */
[----:B------:R-:W1:Y:S04]  /*e950*/  MUFU.EX2 R122, R122 ;  /* 0x0000007a007a7308 */ /* 0x000e680000000800 */
[----:B------:R-:W-:Y:S04]  /*e960*/  MUFU.EX2 R41, R41 ;  /* 0x0000002900297308 */ /* 0x000fe80000000800 */
[----:B------:R-:W2:Y:S01]  /*e970*/  MUFU.EX2 R50, R57 ;  /* 0x0000003900327308 */ /* 0x000ea20000000800 */
[----:B------:R-:W-:Y:S01]  /*e980*/  FADD.FTZ R43, R63, R6 ;  /* 0x000000063f2b7221 */ /* 0x000fe20000010000 */
[----:B----4-:R-:W-:-:S02]  /*e990*/  F2FP.BF16.F32.PACK_AB R4, R23, R22 ;  /* 0x000000161704723e */ /* 0x010fc400000010ff */
[----:B-----5:R-:W-:Y:S02]  /*e9a0*/  F2FP.BF16.F32.PACK_AB R6, R21, R20 ;  /* 0x000000141506723e */ /* 0x020fe400000010ff */
[----:B-1----:R-:W-:Y:S01]  /*e9b0*/  F2FP.BF16.F32.PACK_AB R5, R122, R45 ;  /* 0x0000002d7a05723e */ /* 0x002fe200000010ff */
[----:B------:R-:W-:Y:S01]  /*e9c0*/  FADD.FTZ R61, R61, R48 ;  /* 0x000000303d3d7221 */ /* 0x000fe20000010000 */
[----:B--2---:R-:W-:-:S03]  /*e9d0*/  F2FP.BF16.F32.PACK_AB R7, R50, R41 ;  /* 0x000000293207723e */ /* 0x004fc600000010ff */
[----:B------:R-:W-:-:S04]  /*e9e0*/  FADD.FTZ R44, R44, R61 ;  /* 0x0000003d2c2c7221 */ /* 0x000fc80000010000 */
[----:B------:R-:W-:Y:S01]  /*e9f0*/  HMMA.16816.F32.BF16 R96, R4, R12, R96 ;  /* 0x0000000c0460723c */ /* 0x000fe20000041860 */
[----:B------:R-:W-:-:S07]  /*ea00*/  FADD.FTZ R43, R46, R43 ;  /* 0x0000002b2e2b7221 */ /* 0x000fce0000010000 */
[C---:B------:R-:W-:Y:S01]  /*ea10*/  HMMA.16816.F32.BF16 R92, R4.reuse, R14, R92 ;  /* 0x0000000e045c723c */ /* 0x040fe2000004185c */
[----:B------:R-:W1:Y:S07]  /*ea20*/  LDSM.16.MT88.4 R12, [R160+0x9000] ;  /* 0x00900000a00c783b */ /* 0x000e6e0000004200 */
[----:B------:R-:W-:Y:S01]  /*ea30*/  HMMA.16816.F32.BF16 R88, R4, R8, R88 ;  /* 0x000000080458723c */ /* 0x000fe20000041858 */
[----:B------:R-:W-:Y:S01]  /*ea40*/  FADD.FTZ R9, R39, R44 ;  /* 0x0000002c27097221 */ /* 0x000fe20000010000 */
[----:B------:R-:W-:-:S03]  /*ea50*/  FADD.FTZ R42, R42, R43 ;  /* 0x0000002b2a2a7221 */ /* 0x000fc60000010000 */
[----:B------:R-:W-:Y:S01]  /*ea60*/  FADD.FTZ R40, R40, R9 ;  /* 0x0000000928287221 */ /* 0x000fe20000010000 */
[----:B------:R-:W-:-:S03]  /*ea70*/  FADD.FTZ R37, R37, R42 ;  /* 0x0000002a25257221 */ /* 0x000fc60000010000 */
[----:B------:R-:W-:Y:S01]  /*ea80*/  FADD.FTZ R35, R35, R40 ;  /* 0x0000002823237221 */ /* 0x000fe20000010000 */
[----:B---3--:R-:W-:Y:S03]  /*ea90*/  HMMA.16816.F32.BF16 R80, R4, R16, R80 ;  /* 0x000000100450723c */ /* 0x008fe60000041850 */
[----:B------:R-:W-:Y:S01]  /*eaa0*/  FADD.FTZ R16, R32, R35 ;  /* 0x0000002320107221 */ /* 0x000fe20000010000 */
[----:B------:R-:W-:-:S03]  /*eab0*/  FADD.FTZ R38, R38, R37 ;  /* 0x0000002526267221 */ /* 0x000fc60000010000 */
[----:B------:R-:W-:Y:S01]  /*eac0*/  FADD.FTZ R16, R3, R16 ;  /* 0x0000001003107221 */ /* 0x000fe20000010000 */
[----:B------:R-:W-:Y:S01]  /*ead0*/  FADD.FTZ R38, R29, R38 ;  /* 0x000000261d267221 */ /* 0x000fe20000010000 */
[C---:B------:R-:W-:Y:S02]  /*eae0*/  HMMA.16816.F32.BF16 R76, R4.reuse, R18, R76 ;  /* 0x00000012044c723c */ /* 0x040fe4000004184c */
[----:B------:R-:W-:Y:S01]  /*eaf0*/  FADD.FTZ R111, R111, R16 ;  /* 0x000000106f6f7221 */ /* 0x000fe20000010000 */
[----:B------:R-:W-:Y:S01]  /*eb00*/  FADD.FTZ R113, R113, R38 ;  /* 0x0000002671717221 */ /* 0x000fe20000010000 */
[----:B------:R-:W2:Y:S02]  /*eb10*/  LDSM.16.MT88.4 R16, [R162+0x9800] ;  /* 0x00980000a210783b */ /* 0x000ea40000004200 */
[----:B------:R-:W-:Y:S01]  /*eb20*/  FADD.FTZ R54, R54, R111 ;  /* 0x0000006f36367221 */ /* 0x000fe20000010000 */
[----:B------:R-:W-:Y:S01]  /*eb30*/  FADD.FTZ R58, R58, R113 ;  /* 0x000000713a3a7221 */ /* 0x000fe20000010000 */
[C---:B------:R-:W-:Y:S01]  /*eb40*/  HMMA.16816.F32.BF16 R84, R4.reuse, R10, R84 ;  /* 0x0000000a0454723c */ /* 0x040fe20000041854 */
[----:B------:R-:W3:Y:S01]  /*eb50*/  LDSM.16.MT88.4 R8, [R166+0x9800] ;  /* 0x00980000a608783b */ /* 0x000ee20000004200 */
[----:B------:R-:W-:Y:S01]  /*eb60*/  FADD.FTZ R107, R107, R54 ;  /* 0x000000366b6b7221 */ /* 0x000fe20000010000 */
[----:B------:R-:W-:Y:S01]  /*eb70*/  FADD.FTZ R109, R109, R58 ;  /* 0x0000003a6d6d7221 */ /* 0x000fe20000010000 */
[-CC-:B------:R-:W-:Y:S01]  /*eb80*/  FFMA.FTZ R39, R33, R49.reuse, -R36.reuse ;  /* 0x0000003121277223 */ /* 0x180fe20000010824 */
        /* <DEDUP_REMOVED lines=16> */
[----:B------:R-:W-:Y:S01]  /*ec90*/  FADD.FTZ R104, R104, R127 ;  /* 0x0000007f68687221 */ /* 0x000fe20000010000 */
[----:B------:R-:W-:-:S02]  /*eca0*/  FADD.FTZ R102, R102, R125 ;  /* 0x0000007d66667221 */ /* 0x000fc40000010000 */
[----:B------:R-:W-:Y:S04]  /*ecb0*/  MUFU.EX2 R33, R33 ;  /* 0x0000002100217308 */ /* 0x000fe80000000800 */
[----:B------:R-:W5:Y:S04]  /*ecc0*/  MUFU.EX2 R198, R198 ;  /* 0x000000c600c67308 */ /* 0x000f680000000800 */
[----:B------:R2:W-:Y:S04]  /*ecd0*/  MUFU.EX2 R3, R25 ;  /* 0x0000001900037308 */ /* 0x0005e80000000800 */
[----:B------:R4:W3:Y:S04]  /*ece0*/  MUFU.EX2 R26, R27 ;  /* 0x0000001b001a7308 */ /* 0x0008e80000000800 */
[----:B------:R-:W-:Y:S04]  /*ecf0*/  MUFU.EX2 R24, R29 ;  /* 0x0000001d00187308 */ /* 0x000fe80000000800 */
[----:B------:R-:W1:Y:S01]  /*ed00*/  MUFU.EX2 R197, R197 ;  /* 0x000000c500c57308 */ /* 0x000e620000000800 */
[----:B--2---:R-:W-:Y:S01]  /*ed10*/  FADD.FTZ R25, R123, R104 ;  /* 0x000000687b197221 */ /* 0x004fe20000010000 */
[----:B----4-:R-:W-:-:S03]  /*ed20*/  FADD.FTZ R27, R121, R102 ;  /* 0x00000066791b7221 */ /* 0x010fc60000010000 */
[----:B------:R-:W-:Y:S01]  /*ed30*/  FADD.FTZ R25, R62, R25 ;  /* 0x000000193e197221 */ /* 0x000fe20000010000 */
[----:B------:R-:W-:Y:S01]  /*ed40*/  FADD.FTZ R27, R60, R27 ;  /* 0x0000001b3c1b7221 */ /* 0x000fe20000010000 */
[----:B------:R-:W-:Y:S02]  /*ed50*/  F2FP.BF16.F32.PACK_AB R4, R31, R30 ;  /* 0x0000001e1f04723e */ /* 0x000fe400000010ff */
[----:B------:R-:W-:Y:S01]  /*ed60*/  FADD.FTZ R108, R108, R25 ;  /* 0x000000196c6c7221 */ /* 0x000fe20000010000 */
[----:B-----5:R-:W-:Y:S01]  /*ed70*/  F2FP.BF16.F32.PACK_AB R6, R198, R33 ;  /* 0x00000021c606723e */ /* 0x020fe200000010ff */
[----:B------:R-:W-:Y:S01]  /*ed80*/  FADD.FTZ R28, R112, R27 ;  /* 0x0000001b701c7221 */ /* 0x000fe20000010000 */
[----:B---3--:R-:W-:Y:S02]  /*ed90*/  F2FP.BF16.F32.PACK_AB R5, R26, R3 ;  /* 0x000000031a05723e */ /* 0x008fe400000010ff */
[----:B-1----:R-:W-:Y:S01]  /*eda0*/  F2FP.BF16.F32.PACK_AB R7, R197, R24 ;  /* 0x00000018c507723e */ /* 0x002fe200000010ff */
        /* <DEDUP_REMOVED lines=112> */
.L_x_14206:
        /* <DEDUP_REMOVED lines=8> */
.L_x_14207:
[----:B------:R-:W-:Y:S05]  /*f530*/  BSYNC.RECONVERGENT B0 ;  /* 0x0000000000007941 */ /* 0x000fea0003800200 */
.L_x_14205:
        /* <DEDUP_REMOVED lines=31> */
[----:B------:R-:W3:Y:S04]  /*f730*/  LDSM.16.M88.4 R24, [R170+0x2000] ;  /* 0x00200000aa18783b */ /* 0x000ee80000000200 */
[----:B------:R-:W2:Y:S04]  /*f740*/  LDSM.16.M88.4 R16, [R170+0x2800] ;  /* 0x00280000aa10783b */ /* 0x000ea80000000200 */
[----:B-1----:R-:W1:Y:S04]  /*f750*/  LDSM.16.M88.4 R8, [R170+0x3000] ;  /* 0x00300000aa08783b */ /* 0x002e680000000200 */
[----:B------:R-:W4:Y:S04]  /*f760*/  LDSM.16.M88.4 R104, [R170+0x3800] ;  /* 0x00380000aa68783b */ /* 0x000f280000000200 */
[----:B------:R-:W5:Y:S04]  /*f770*/  LDSM.16.M88.4 R56, [R170+0x4000] ;  /* 0x00400000aa38783b */ /* 0x000f680000000200 */
[----:B------:R-:W5:Y:S04]  /*f780*/  LDSM.16.M88.4 R48, [R170+0x4800] ;  /* 0x00480000aa30783b */ /* 0x000f680000000200 */
[----:B------:R-:W5:Y:S04]  /*f790*/  LDSM.16.M88.4 R40, [R170+0x5000] ;  /* 0x00500000aa28783b */ /* 0x000f680000000200 */
[----:B------:R-:W5:Y:S04]  /*f7a0*/  LDSM.16.M88.4 R124, [R170+0x5800] ;  /* 0x00580000aa7c783b */ /* 0x000f680000000200 */
[----:B------:R-:W-:Y:S04]  /*f7b0*/  LDSM.16.M88.4 R108, [R169] ;  /* 0x00000000a96c783b */ /* 0x000fe80000000200 */
[----:B------:R-:W5:Y:S04]  /*f7c0*/  LDSM.16.M88.4 R120, [R165+0x2000] ;  /* 0x00200000a578783b */ /* 0x000f680000000200 */
[----:B------:R-:W5:Y:S01]  /*f7d0*/  LDSM.16.M88.4 R116, [R165+0x2800] ;  /* 0x00280000a574783b */ /* 0x000f620000000200 */
[C---:B---3--:R-:W-:Y:S03]  /*f7e0*/  HMMA.16816.F32.BF16 R28, R32.reuse, R24, RZ ;  /* 0x00000018201c723c */ /* 0x048fe600000418ff */
[----:B------:R-:W3:Y:S04]  /*f7f0*/  LDSM.16.M88.4 R112, [R165+0x3000] ;  /* 0x00300000a570783b */ /* 0x000ee80000000200 */
[----:B------:R-:W3:Y:S01]  /*f800*/  LDSM.16.M88.4 R128, [R165+0x3800] ;  /* 0x00380000a580783b */ /* 0x000ee20000000200 */
[C---:B--2---:R-:W-:Y:S03]  /*f810*/  HMMA.16816.F32.BF16 R20, R32.reuse, R16, RZ ;  /* 0x000000102014723c */ /* 0x044fe600000418ff */
[----:B------:R-:W0:Y:S05]  /*f820*/  LDGDEPBAR ;  /* 0x00000000000079af */ /* 0x000e2a0000000000 */
[C---:B-1----:R-:W-:Y:S08]  /*f830*/  HMMA.16816.F32.BF16 R12, R32.reuse, R8, RZ ;  /* 0x00000008200c723c */ /* 0x042ff000000418ff */
[C---:B------:R-:W-:Y:S08]  /*f840*/  HMMA.16816.F32.BF16 R24, R32.reuse, R26, RZ ;  /* 0x0000001a2018723c */ /* 0x040ff000000418ff */
[C---:B------:R-:W-:Y:S08]  /*f850*/  HMMA.16816.F32.BF16 R16, R32.reuse, R18, RZ ;  /* 0x000000122010723c */ /* 0x040ff000000418ff */
[C---:B------:R-:W-:Y:S08]  /*f860*/  HMMA.16816.F32.BF16 R8, R32.reuse, R10, RZ ;  /* 0x0000000a2008723c */ /* 0x040ff000000418ff */
        /* <DEDUP_REMOVED lines=29> */
[C---:B----4-:R-:W-:Y:S08]  /*fa40*/  HMMA.16816.F32.BF16 R44, R108.reuse, R116, R44 ;  /* 0x000000746c2c723c */ /* 0x050ff0000004182c */
        /* <DEDUP_REMOVED lines=20> */
[----:B------:R-:W4:Y:S07]  /*fb90*/  LDSM.16.M88.4 R124, [R167] ;  /* 0x00000000a77c783b */ /* 0x000f2e0000000200 */
[C---:B-1----:R-:W-:Y:S08]  /*fba0*/  HMMA.16816.F32.BF16 R52, R108.reuse, R120, R52 ;  /* 0x000000786c34723c */ /* 0x042ff00000041834 */
[C---:B------:R-:W-:Y:S01]  /*fbb0*/  HMMA.16816.F32.BF16 R48, R108.reuse, R122, R48 ;  /* 0x0000007a6c30723c */ /* 0x040fe20000041830 */
[----:B------:R-:W1:Y:S07]  /*fbc0*/  LDSM.16.M88.4 R120, [R163+0x4000] ;  /* 0x00400000a378783b */ /* 0x000e6e0000000200 */
[C---:B---3--:R-:W-:Y:S08]  /*fbd0*/  HMMA.16816.F32.BF16 R44, R108.reuse, R116, R44 ;  /* 0x000000746c2c723c */ /* 0x048ff0000004182c */
[C---:B------:R-:W-:Y:S01]  /*fbe0*/  HMMA.16816.F32.BF16 R40, R108.reuse, R118, R40 ;  /* 0x000000766c28723c */ /* 0x040fe20000041828 */
[----:B------:R-:W3:Y:S07]  /*fbf0*/  LDSM.16.M88.4 R116, [R163+0x2000] ;  /* 0x00200000a374783b */ /* 0x000eee0000000200 */
[C---:B--2---:R-:W-:Y:S08]  /*fc00*/  HMMA.16816.F32.BF16 R36, R108.reuse, R112, R36 ;  /* 0x000000706c24723c */ /* 0x044ff00000041824 */
[----:B------:R-:W-:Y:S01]  /*fc10*/  HMMA.16816.F32.BF16 R32, R108, R114, R32 ;  /* 0x000000726c20723c */ /* 0x000fe20000041820 */
[----:B------:R-:W2:Y:S04]  /*fc20*/  LDSM.16.M88.4 R112, [R163+0x2800] ;  /* 0x00280000a370783b */ /* 0x000ea80000000200 */
[----:B------:R-:W5:Y:S03]  /*fc30*/  LDSM.16.M88.4 R108, [R163+0x3000] ;  /* 0x00300000a36c783b */ /* 0x000f660000000200 */
[C---:B----4-:R-:W-:Y:S08]  /*fc40*/  HMMA.16816.F32.BF16 R4, R124.reuse, R128, R4 ;  /* 0x000000807c04723c */ /* 0x050ff00000041804 */
[C---:B------:R-:W-:Y:S08]  /*fc50*/  HMMA.16816.F32.BF16 R104, R124.reuse, R130, R104 ;  /* 0x000000827c68723c */ /* 0x040ff00000041868 */
[C---:B-1----:R-:W-:Y:S08]  /*fc60*/  HMMA.16816.F32.BF16 R60, R124.reuse, R120, R60 ;  /* 0x000000787c3c723c */ /* 0x042ff0000004183c */
[C---:B---3--:R-:W-:Y:S08]  /*fc70*/  HMMA.16816.F32.BF16 R28, R124.reuse, R116, R28 ;  /* 0x000000747c1c723c */ /* 0x048ff0000004181c */
[C---:B------:R-:W-:Y:S01]  /*fc80*/  HMMA.16816.F32.BF16 R24, R124.reuse, R118, R24 ;  /* 0x000000767c18723c */ /* 0x040fe20000041818 */
[----:B------:R-:W1:Y:S07]  /*fc90*/  LDSM.16.M88.4 R116, [R163+0x4800] ;  /* 0x00480000a374783b */ /* 0x000e6e0000000200 */
[C---:B--2---:R-:W-:Y:S08]  /*fca0*/  HMMA.16816.F32.BF16 R20, R124.reuse, R112, R20 ;  /* 0x000000707c14723c */ /* 0x044ff00000041814 */
[C---:B------:R-:W-:Y:S01]  /*fcb0*/  HMMA.16816.F32.BF16 R16, R124.reuse, R114, R16 ;  /* 0x000000727c10723c */ /* 0x040fe20000041810 */
[----:B------:R-:W2:Y:S07]  /*fcc0*/  LDSM.16.M88.4 R112, [R163+0x5000] ;  /* 0x00500000a370783b */ /* 0x000eae0000000200 */
[C---:B-----5:R-:W-:Y:S08]  /*fcd0*/  HMMA.16816.F32.BF16 R12, R124.reuse, R108, R12 ;  /* 0x0000006c7c0c723c */ /* 0x060ff0000004180c */
[----:B------:R-:W-:Y:S01]  /*fce0*/  HMMA.16816.F32.BF16 R8, R124, R110, R8 ;  /* 0x0000006e7c08723c */ /* 0x000fe20000041808 */
[----:B------:R-:W3:Y:S01]  /*fcf0*/  LDSM.16.M88.4 R108, [R163+0x5800] ;  /* 0x00580000a36c783b */ /* 0x000ee20000000200 */
[----:B------:R-:W-:-:S06]  /*fd00*/  DEPBAR.LE SB0, 0x0 ;  /* 0x000080000000791a */ /* 0x000fcc0000000000 */
[C---:B------:R-:W-:Y:S08]  /*fd10*/  HMMA.16816.F32.BF16 R56, R124.reuse, R122, R56 ;  /* 0x0000007a7c38723c */ /* 0x040ff00000041838 */
[C---:B-1----:R-:W-:Y:S08]  /*fd20*/  HMMA.16816.F32.BF16 R52, R124.reuse, R116, R52 ;  /* 0x000000747c34723c */ /* 0x042ff00000041834 */
[C---:B------:R-:W-:Y:S08]  /*fd30*/  HMMA.16816.F32.BF16 R48, R124.reuse, R118, R48 ;  /* 0x000000767c30723c */ /* 0x040ff00000041830 */
[C---:B--2---:R-:W-:Y:S08]  /*fd40*/  HMMA.16816.F32.BF16 R44, R124.reuse, R112, R44 ;  /* 0x000000707c2c723c */ /* 0x044ff0000004182c */
[C---:B------:R-:W-:Y:S08]  /*fd50*/  HMMA.16816.F32.BF16 R40, R124.reuse, R114, R40 ;  /* 0x000000727c28723c */ /* 0x040ff00000041828 */
[C---:B---3--:R-:W-:Y:S08]  /*fd60*/  HMMA.16816.F32.BF16 R36, R124.reuse, R108, R36 ;  /* 0x0000006c7c24723c */ /* 0x048ff00000041824 */
        /* <DEDUP_REMOVED lines=69> */
.L_x_14211:
        /* <DEDUP_REMOVED lines=8> */
.L_x_14212:
[----:B------:R-:W-:Y:S05]  /*10240*/  BSYNC.RECONVERGENT B0 ;  /* 0x0000000000007941 */ /* 0x000fea0003800200 */
.L_x_14210:
        /* <DEDUP_REMOVED lines=29> */
.L_x_14209:
[----:B------:R-:W-:Y:S05]  /*10420*/  BSYNC.RECONVERGENT B1 ;  /* 0x0000000000017941 */ /* 0x000fea0003800200 */
.L_x_14208:
        /* <DEDUP_REMOVED lines=14> */
[----:B------:R-:W-:Y:S02]  /*10510*/  ISETP.GE.AND P0, PT, R3, R188, PT ;  /* 0x000000bc0300720c */ /* 0x000fe40003f06270 */
[----:B------:R-:W-:Y:S02]  /*10520*/  FSEL R121, R30, -INF , !P4 ;  /* 0xff8000001e797808 */ /* 0x000fe40006000000 */
[----:B------:R-:W-:Y:S02]  /*10530*/  @P1 LOP3.LUT R184, R184, 0x1, RZ, 0xfc, !PT ;  /* 0x00000001b8b81812 */ /* 0x000fe400078efcff */
[----:B------:R-:W-:Y:S02]  /*10540*/  ISETP.GE.AND P5, PT, R102, R191, PT ;  /* 0x000000bf6600720c */ /* 0x000fe40003fa6270 */
[----:B------:R-:W-:-:S02]  /*10550*/  LOP3.LUT P2, RZ, R184, 0x1, RZ, 0xc0, !PT ;  /* 0x00000001b8ff7812 */ /* 0x000fc4000784c0ff */
[----:B------:R-:W-:Y:S02]  /*10560*/  LOP3.LUT R184, R184, 0xfffffffd, RZ, 0xc0, !PT ;  /* 0xfffffffdb8b87812 */ /* 0x000fe400078ec0ff */
[C---:B------:R-:W-:Y:S02]  /*10570*/  ISETP.GE.AND P1, PT, R3.reuse, R191, PT ;  /* 0x000000bf0300720c */ /* 0x040fe40003f26270 */
[----:B------:R-:W-:Y:S02]  /*10580*/  @P0 LOP3.LUT R184, R184, 0x2, RZ, 0xfc, !PT ;  /* 0x00000002b8b80812 */ /* 0x000fe400078efcff */
[C---:B------:R-:W-:Y:S02]  /*10590*/  ISETP.GE.AND P0, PT, R3.reuse, R190, PT ;  /* 0x000000be0300720c */ /* 0x040fe40003f06270 */
[----:B------:R-:W-:Y:S01]  /*105a0*/  ISETP.GE.AND P4, PT, R3, R189, PT ;  /* 0x000000bd0300720c */ /* 0x000fe20003f86270 */
[----:B------:R-:W-:Y:S01]  /*105b0*/  VIADD R3, R66, 0xffffff10 ;  /* 0xffffff1042037836 */ /* 0x000fe20000000000 */
[----:B------:R-:W-:-:S02]  /*105c0*/  ISETP.GE.AND P6, PT, R102, R188, PT ;  /* 0x000000bc6600720c */ /* 0x000fc40003fc6270 */
[----:B------:R-:W-:Y:S02]  /*105d0*/  FSEL R29, R29, -INF , P5 ;  /* 0xff8000001d1d7808 */ /* 0x000fe40002800000 */
[----:B------:R-:W-:Y:S02]  /*105e0*/  FSEL R24, R24, -INF , P1 ;  /* 0xff80000018187808 */ /* 0x000fe40000800000 */
[----:B------:R-:W-:Y:S02]  /*105f0*/  FSEL R26, R26, -INF , P0 ;  /* 0xff8000001a1a7808 */ /* 0x000fe40000000000 */
[----:B------:R-:W-:Y:S02]  /*10600*/  LOP3.LUT P1, RZ, R184, 0x2, RZ, 0xc0, !PT ;  /* 0x00000002b8ff7812 */ /* 0x000fe4000782c0ff */
[----:B------:R-:W-:Y:S02]  /*10610*/  ISETP.GE.AND P0, PT, R3, R188, PT ;  /* 0x000000bc0300720c */ /* 0x000fe40003f06270 */
[----:B------:R-:W-:-:S02]  /*10620*/  FSEL R235, R29, -INF , !P6 ;  /* 0xff8000001deb7808 */ /* 0x000fc40007000000 */
        /* <DEDUP_REMOVED lines=13> */
[----:B------:R-:W-:Y:S01]  /*10700*/  FSEL R227, R20, -INF , !P1 ;  /* 0xff80000014e37808 */ /* 0x000fe20004800000 */
[----:B------:R-:W-:Y:S01]  /*10710*/  VIADD R20, R66, 0xffffff19 ;  /* 0xffffff1942147836 */ /* 0x000fe20000000000 */
        /* <DEDUP_REMOVED lines=8> */
[C---:B------:R-:W-:Y:S02]  /*107a0*/  ISETP.GE.AND P0, PT, R3.reuse, R188, PT ;  /* 0x000000bc0300720c */ /* 0x040fe40003f06270 */
[----:B------:R-:W-:Y:S02]  /*107b0*/  FSEL R221, R18, -INF , !P4 ;  /* 0xff80000012dd7808 */ /* 0x000fe40006000000 */
[----:B------:R-:W-:Y:S02]  /*107c0*/  FSEL R231, R16, -INF , !P1 ;  /* 0xff80000010e77808 */ /* 0x000fe40004800000 */
[----:B------:R-:W-:Y:S02]  /*107d0*/  P2R R18, PR, RZ, 0x1 ;  /* 0x00000001ff127803 */ /* 0x000fe40000000000 */
[C---:B------:R-:W-:Y:S02]  /*107e0*/  ISETP.GE.AND P1, PT, R3.reuse, R191, PT ;  /* 0x000000bf0300720c */ /* 0x040fe40003f26270 */
[----:B------:R-:W-:-:S02]  /*107f0*/  ISETP.GE.AND P0, PT, R3, R190, PT ;  /* 0x000000be0300720c */ /* 0x000fc40003f06270 */
[----:B------:R-:W-:Y:S02]  /*10800*/  ISETP.GE.AND P4, PT, R3, R189, PT ;  /* 0x000000bd0300720c */ /* 0x000fe40003f86270 */
[----:B------:R-:W2:Y:S01]  /*10810*/  LD.E R3, desc[UR4][R100.64+0xdc] ;  /* 0x0000dc0464037980 */ /* 0x000ea2000c101900 */
[----:B------:R-:W-:Y:S01]  /*10820*/  ISETP.GE.AND P3, PT, R102, R190, PT ;  /* 0x000000be6600720c */ /* 0x000fe20003f66270 */
[----:B------:R-:W-:Y:S01]  /*10830*/  VIADD R16, R66, 0xffffff28 ;  /* 0xffffff2842107836 */ /* 0x000fe20000000000 */
[C---:B------:R-:W-:Y:S02]  /*10840*/  ISETP.GE.AND P6, PT, R28.reuse, R188, PT ;  /* 0x000000bc1c00720c */ /* 0x040fe40003fc6270 */
[----:B------:R-:W-:Y:S02]  /*10850*/  FSEL R31, R31, -INF , P3 ;  /* 0xff8000001f1f7808 */ /* 0x000fe40001800000 */
[----:B------:R-:W-:Y:S02]  /*10860*/  ISETP.GE.AND P3, PT, R28, R191, PT ;  /* 0x000000bf1c00720c */ /* 0x000fe40003f66270 */
[----:B------:R-:W-:-:S02]  /*10870*/  FSEL R12, R12, -INF , P1 ;  /* 0xff8000000c0c7808 */ /* 0x000fc40000800000 */
[----:B------:R-:W-:Y:S02]  /*10880*/  FSEL R25, R25, -INF , P3 ;  /* 0xff80000019197808 */ /* 0x000fe40001800000 */
[----:B------:R-:W-:Y:S02]  /*10890*/  ISETP.GE.AND P3, PT, R24, R191, PT ;  /* 0x000000bf1800720c */ /* 0x000fe40003f66270 */
[----:B------:R-:W-:Y:S02]  /*108a0*/  FSEL R14, R14, -INF , P0 ;  /* 0xff8000000e0e7808 */ /* 0x000fe40000000000 */
[----:B------:R-:W-:Y:S02]  /*108b0*/  ISETP.NE.AND P1, PT, R18, RZ, PT ;  /* 0x000000ff1200720c */ /* 0x000fe40003f25270 */
[----:B------:R-:W-:Y:S02]  /*108c0*/  ISETP.GE.AND P0, PT, R16, R188, PT ;  /* 0x000000bc1000720c */ /* 0x000fe40003f06270 */
[----:B------:R-:W-:-:S02]  /*108d0*/  FSEL R21, R21, -INF , P3 ;  /* 0xff80000015157808 */ /* 0x000fc40001800000 */
[----:B------:R-:W-:Y:S02]  /*108e0*/  FSEL R203, R14, -INF , !P4 ;  /* 0xff8000000ecb7808 */ /* 0x000fe40006000000 */
[-C--:B------:R-:W-:Y:S02]  /*108f0*/  ISETP.GE.AND P3, PT, R20, R191.reuse, PT ;  /* 0x000000bf1400720c */ /* 0x080fe40003f66270 */
[----:B------:R-:W-:Y:S01]  /*10900*/  FSEL R211, R12, -INF , !P1 ;  /* 0xff8000000cd37808 */ /* 0x000fe20004800000 */
[----:B------:R-:W-:Y:S01]  /*10910*/  VIADD R12, R66, 0xffffff30 ;  /* 0xffffff30420c7836 */ /* 0x000fe20000000000 */
[----:B------:R-:W-:Y:S02]  /*10920*/  P2R R14, PR, RZ, 0x1 ;  /* 0x00000001ff0e7803 */ /* 0x000fe40000000000 */
[C---:B------:R-:W-:Y:S02]  /*10930*/  ISETP.GE.AND P1, PT, R16.reuse, R191, PT ;  /* 0x000000bf1000720c */ /* 0x040fe40003f26270 */
[----:B------:R-:W-:-:S02]  /*10940*/  ISETP.GE.AND P0, PT, R16, R190, PT ;  /* 0x000000be1000720c */ /* 0x000fc40003f06270 */
[----:B------:R-:W-:Y:S01]  /*10950*/  FSEL R233, R17, -INF , P3 ;  /* 0xff80000011e97808 */ /* 0x000fe20001800000 */
[----:B------:R-:W-:Y:S01]  /*10960*/  VIADD R17, R66, 0xffffff21 ;  /* 0xffffff2142117836 */ /* 0x000fe20000000000 */
[----:B------:R-:W-:Y:S02]  /*10970*/  ISETP.GE.AND P4, PT, R16, R189, PT ;  /* 0x000000bd1000720c */ /* 0x000fe40003f86270 */
[----:B------:R-:W-:Y:S02]  /*10980*/  FSEL R8, R8, -INF , P1 ;  /* 0xff80000008087808 */ /* 0x000fe40000800000 */
[----:B------:R-:W-:Y:S02]  /*10990*/  FSEL R10, R10, -INF , P0 ;  /* 0xff8000000a0a7808 */ /* 0x000fe40000000000 */
[----:B------:R-:W-:Y:S02]  /*109a0*/  ISETP.NE.AND P1, PT, R14, RZ, PT ;  /* 0x000000ff0e00720c */ /* 0x000fe40003f25270 */
[----:B------:R-:W-:-:S02]  /*109b0*/  ISETP.GE.AND P0, PT, R12, R188, PT ;  /* 0x000000bc0c00720c */ /* 0x000fc40003f06270 */
[----:B------:R-:W-:Y:S02]  /*109c0*/  FSEL R31, R31, -INF , !P2 ;  /* 0xff8000001f1f7808 */ /* 0x000fe40005000000 */
[----:B------:R-:W-:Y:S02]  /*109d0*/  ISETP.GE.AND P2, PT, R28, R190, PT ;  /* 0x000000be1c00720c */ /* 0x000fe40003f46270 */
[----:B------:R-:W-:Y:S02]  /*109e0*/  FSEL R205, R10, -INF , !P4 ;  /* 0xff8000000acd7808 */ /* 0x000fe40006000000 */
[----:B------:R-:W-:Y:S02]  /*109f0*/  ISETP.GE.AND P3, PT, R17, R191, PT ;  /* 0x000000bf1100720c */ /* 0x000fe40003f66270 */
[----:B------:R-:W-:Y:S01]  /*10a00*/  FSEL R215, R8, -INF , !P1 ;  /* 0xff80000008d77808 */ /* 0x000fe20004800000 */
[----:B------:R-:W-:Y:S01]  /*10a10*/  VIADD R8, R66, 0xffffff38 ;  /* 0xffffff3842087836 */ /* 0x000fe20000000000 */
[----:B------:R-:W-:-:S02]  /*10a20*/  P2R R10, PR, RZ, 0x1 ;  /* 0x00000001ff0a7803 */ /* 0x000fc40000000000 */
[C---:B------:R-:W-:Y:S02]  /*10a30*/  ISETP.GE.AND P1, PT, R12.reuse, R191, PT ;  /* 0x000000bf0c00720c */ /* 0x040fe40003f26270 */
[-C--:B------:R-:W-:Y:S02]  /*10a40*/  ISETP.GE.AND P0, PT, R12, R190.reuse, PT ;  /* 0x000000be0c00720c */ /* 0x080fe40003f06270 */
[-C--:B------:R-:W-:Y:S02]  /*10a50*/  ISETP.GE.AND P5, PT, R28, R189.reuse, PT ;  /* 0x000000bd1c00720c */ /* 0x080fe40003fa6270 */
[----:B------:R-:W-:Y:S02]  /*10a60*/  FSEL R28, R27, -INF , P2 ;  /* 0xff8000001b1c7808 */ /* 0x000fe40001000000 */
[----:B------:R-:W-:Y:S02]  /*10a70*/  ISETP.GE.AND P2, PT, R24, R190, PT ;  /* 0x000000be1800720c */ /* 0x000fe40003f46270 */
[----:B------:R-:W-:Y:S01]  /*10a80*/  FSEL R213, R13, -INF , P3 ;  /* 0xff8000000dd57808 */ /* 0x000fe20001800000 */
[----:B------:R-:W-:Y:S01]  /*10a90*/  VIADD R13, R66, 0xffffff29 ;  /* 0xffffff29420d7836 */ /* 0x000fe20000000000 */
[----:B------:R-:W-:-:S02]  /*10aa0*/  ISETP.GE.AND P4, PT, R12, R189, PT ;  /* 0x000000bd0c00720c */ /* 0x000fc40003f86270 */
[----:B------:R-:W-:Y:S02]  /*10ab0*/  FSEL R4, R4, -INF , P1 ;  /* 0xff80000004047808 */ /* 0x000fe40000800000 */
[----:B------:R-:W-:Y:S02]  /*10ac0*/  FSEL R6, R6, -INF , P0 ;  /* 0xff80000006067808 */ /* 0x000fe40000000000 */
[----:B------:R-:W-:Y:S02]  /*10ad0*/  FSEL R27, R25, -INF , !P6 ;  /* 0xff800000191b7808 */ /* 0x000fe40007000000 */
[----:B------:R-:W-:Y:S02]  /*10ae0*/  ISETP.NE.AND P1, PT, R10, RZ, PT ;  /* 0x000000ff0a00720c */ /* 0x000fe40003f25270 */
[----:B------:R-:W-:Y:S02]  /*10af0*/  ISETP.GE.AND P0, PT, R8, R188, PT ;  /* 0x000000bc0800720c */ /* 0x000fe40003f06270 */
[----:B------:R-:W-:-:S02]  /*10b00*/  FSEL R25, R28, -INF , !P5 ;  /* 0xff8000001c197808 */ /* 0x000fc40006800000 */
[C---:B------:R-:W-:Y:S02]  /*10b10*/  ISETP.GE.AND P6, PT, R24.reuse, R188, PT ;  /* 0x000000bc1800720c */ /* 0x040fe40003fc6270 */
[----:B------:R-:W-:Y:S02]  /*10b20*/  ISETP.GE.AND P5, PT, R24, R189, PT ;  /* 0x000000bd1800720c */ /* 0x000fe40003fa6270 */
[----:B------:R-:W-:Y:S02]  /*10b30*/  FSEL R23, R23, -INF , P2 ;  /* 0xff80000017177808 */ /* 0x000fe40001000000 */
[----:B------:R-:W-:Y:S02]  /*10b40*/  ISETP.GE.AND P2, PT, R20, R190, PT ;  /* 0x000000be1400720c */ /* 0x000fe40003f46270 */
[----:B------:R-:W-:Y:S02]  /*10b50*/  FSEL R155, R6, -INF , !P4 ;  /* 0xff800000069b7808 */ /* 0x000fe40006000000 */
[----:B------:R-:W-:-:S02]  /*10b60*/  ISETP.GE.AND P3, PT, R13, R191, PT ;  /* 0x000000bf0d00720c */ /* 0x000fc40003f66270 */
[----:B------:R-:W-:Y:S01]  /*10b70*/  FSEL R193, R4, -INF , !P1 ;  /* 0xff80000004c17808 */ /* 0x000fe20004800000 */
[----:B------:R-:W-:Y:S01]  /*10b80*/  VIADD R4, R66, 0xffffff40 ;  /* 0xffffff4042047836 */ /* 0x000fe20000000000 */
[----:B------:R-:W-:Y:S02]  /*10b90*/  P2R R6, PR, RZ, 0x1 ;  /* 0x00000001ff067803 */ /* 0x000fe40000000000 */
[C---:B------:R-:W-:Y:S02]  /*10ba0*/  ISETP.GE.AND P1, PT, R8.reuse, R191, PT ;  /* 0x000000bf0800720c */ /* 0x040fe40003f26270 */
[----:B------:R-:W-:Y:S02]  /*10bb0*/  ISETP.GE.AND P0, PT, R8, R190, PT ;  /* 0x000000be0800720c */ /* 0x000fe40003f06270 */
[----:B------:R-:W-:Y:S02]  /*10bc0*/  FSEL R229, R21, -INF , !P6 ;  /* 0xff80000015e57808 */ /* 0x000fe40007000000 */
[----:B------:R-:W-:-:S02]  /*10bd0*/  FSEL R223, R23, -INF , !P5 ;  /* 0xff80000017df7808 */ /* 0x000fc40006800000 */
[C---:B------:R-:W-:Y:S02]  /*10be0*/  ISETP.GE.AND P6, PT, R20.reuse, R188, PT ;  /* 0x000000bc1400720c */ /* 0x040fe40003fc6270 */
[----:B------:R-:W-:Y:S02]  /*10bf0*/  ISETP.GE.AND P5, PT, R20, R189, PT ;  /* 0x000000bd1400720c */ /* 0x000fe40003fa6270 */
[----:B------:R-:W-:Y:S02]  /*10c00*/  FSEL R19, R19, -INF , P2 ;  /* 0xff80000013137808 */ /* 0x000fe40001000000 */
[----:B------:R-:W-:Y:S02]  /*10c10*/  ISETP.GE.AND P2, PT, R17, R190, PT ;  /* 0x000000be1100720c */ /* 0x000fe40003f46270 */
[----:B------:R-:W-:Y:S01]  /*10c20*/  FSEL R217, R9, -INF , P3 ;  /* 0xff80000009d97808 */ /* 0x000fe20001800000 */
[----:B------:R-:W-:Y:S01]  /*10c30*/  VIADD R9, R66, 0xffffff31 ;  /* 0xffffff3142097836 */ /* 0x000fe20000000000 */
[----:B------:R-:W-:-:S02]  /*10c40*/  FSEL R104, R104, -INF , P1 ;  /* 0xff80000068687808 */ /* 0x000fc40000800000 */
[----:B------:R-:W-:Y:S02]  /*10c50*/  FSEL R106, R106, -INF , P0 ;  /* 0xff8000006a6a7808 */ /* 0x000fe40000000000 */
[----:B------:R-:W-:Y:S02]  /*10c60*/  ISETP.GE.AND P4, PT, R8, R189, PT ;  /* 0x000000bd0800720c */ /* 0x000fe40003f86270 */
[----:B------:R-:W-:Y:S02]  /*10c70*/  ISETP.NE.AND P1, PT, R6, RZ, PT ;  /* 0x000000ff0600720c */ /* 0x000fe40003f25270 */
[----:B------:R-:W-:Y:S02]  /*10c80*/  ISETP.GE.AND P0, PT, R4, R188, PT ;  /* 0x000000bc0400720c */ /* 0x000fe40003f06270 */
[----:B------:R-:W-:Y:S02]  /*10c90*/  FSEL R233, R233, -INF , !P6 ;  /* 0xff800000e9e97808 */ /* 0x000fe40007000000 */
[----:B------:R-:W-:-:S02]  /*10ca0*/  FSEL R225, R19, -INF , !P5 ;  /* 0xff80000013e17808 */ /* 0x000fc40006800000 */
[C---:B------:R-:W-:Y:S02]  /*10cb0*/  ISETP.GE.AND P6, PT, R17.reuse, R188, PT ;  /* 0x000000bc1100720c */ /* 0x040fe40003fc6270 */
[----:B------:R-:W-:Y:S02]  /*10cc0*/  ISETP.GE.AND P5, PT, R17, R189, PT ;  /* 0x000000bd1100720c */ /* 0x000fe40003fa6270 */
[----:B------:R-:W-:Y:S01]  /*10cd0*/  FSEL R15, R15, -INF , P2 ;  /* 0xff8000000f0f7808 */ /* 0x000fe20001000000 */
[----:B------:R-:W-:Y:S01]  /*10ce0*/  LDSM.16.MT88.4 R16, [R166+0x6000] ;  /* 0x00600000a610783b */ /* 0x000fe20000004200 */
[----:B------:R-:W-:Y:S02]  /*10cf0*/  ISETP.GE.AND P2, PT, R13, R190, PT ;  /* 0x000000be0d00720c */ /* 0x000fe40003f46270 */
[----:B------:R-:W-:Y:S02]  /*10d00*/  ISETP.GE.AND P3, PT, R9, R191, PT ;  /* 0x000000bf0900720c */ /* 0x000fe40003f66270 */
        /* <DEDUP_REMOVED lines=17> */
[----:B------:R-:W-:Y:S02]  /*10e20*/  FSEL R217, R217, -INF , !P6 ;  /* 0xff800000d9d97808 */ /* 0x000fe40007000000 */
[----:B------:R-:W-:Y:S02]  /*10e30*/  FSEL R209, R11, -INF , !P5 ;  /* 0xff8000000bd17808 */ /* 0x000fe40006800000 */
[----:B------:R-:W-:Y:S02]  /*10e40*/  ISETP.NE.AND P1, PT, R6, RZ, PT ;  /* 0x000000ff0600720c */ /* 0x000fe40003f25270 */
[-C--:B------:R-:W-:Y:S02]  /*10e50*/  ISETP.GE.AND P0, PT, R4, R188.reuse, PT ;  /* 0x000000bc0400720c */ /* 0x080fe40003f06270 */
[----:B------:R-:W-:-:S02]  /*10e60*/  ISETP.GE.AND P6, PT, R9, R188, PT ;  /* 0x000000bc0900720c */ /* 0x000fc40003fc6270 */
[----:B------:R-:W-:Y:S02]  /*10e70*/  ISETP.GE.AND P5, PT, R9, R189, PT ;  /* 0x000000bd0900720c */ /* 0x000fe40003fa6270 */
[----:B------:R-:W-:Y:S02]  /*10e80*/  FSEL R7, R7, -INF , P2 ;  /* 0xff80000007077808 */ /* 0x000fe40001000000 */
[C---:B------:R-:W-:Y:S02]  /*10e90*/  ISETP.GE.AND P3, PT, R5.reuse, R191, PT ;  /* 0x000000bf0500720c */ /* 0x040fe40003f66270 */
[----:B------:R-:W-:Y:S02]  /*10ea0*/  ISETP.GE.AND P2, PT, R5, R190, PT ;  /* 0x000000be0500720c */ /* 0x000fe40003f46270 */
[----:B------:R-:W-:Y:S02]  /*10eb0*/  FSEL R145, R60, -INF , !P1 ;  /* 0xff8000003c917808 */ /* 0x000fe40004800000 */
[----:B------:R-:W-:-:S02]  /*10ec0*/  FSEL R139, R62, -INF , !P4 ;  /* 0xff8000003e8b7808 */ /* 0x000fc40006000000 */
[----:B------:R-:W-:Y:S02]  /*10ed0*/  P2R R6, PR, RZ, 0x1 ;  /* 0x00000001ff067803 */ /* 0x000fe40000000000 */
[----:B------:R-:W-:Y:S02]  /*10ee0*/  FSEL R195, R195, -INF , !P6 ;  /* 0xff800000c3c37808 */ /* 0x000fe40007000000 */
[----:B------:R-:W-:Y:S02]  /*10ef0*/  FSEL R159, R7, -INF , !P5 ;  /* 0xff800000079f7808 */ /* 0x000fe40006800000 */
[C---:B------:R-:W-:Y:S02]  /*10f00*/  ISETP.GE.AND P1, PT, R4.reuse, R191, PT ;  /* 0x000000bf0400720c */ /* 0x040fe40003f26270 */
[C---:B------:R-:W-:Y:S02]  /*10f10*/  ISETP.GE.AND P0, PT, R4.reuse, R190, PT ;  /* 0x000000be0400720c */ /* 0x040fe40003f06270 */
[----:B------:R-:W-:Y:S01]  /*10f20*/  ISETP.GE.AND P4, PT, R4, R189, PT ;  /* 0x000000bd0400720c */ /* 0x000fe20003f86270 */
[----:B------:R-:W-:Y:S01]  /*10f30*/  VIADD R4, R66, 0xffffff50 ;  /* 0xffffff5042047836 */ /* 0x000fe20000000000 */
[----:B------:R-:W-:-:S02]  /*10f40*/  ISETP.GE.AND P6, PT, R5, R188, PT ;  /* 0x000000bc0500720c */ /* 0x000fc40003fc6270 */
[----:B------:R-:W-:Y:S01]  /*10f50*/  ISETP.GE.AND P5, PT, R5, R189, PT ;  /* 0x000000bd0500720c */ /* 0x000fe20003fa6270 */
[----:B------:R-:W-:Y:S01]  /*10f60*/  VIADD R5, R66, 0xffffff41 ;  /* 0xffffff4142057836 */ /* 0x000fe20000000000 */
[----:B------:R-:W-:Y:S02]  /*10f70*/  FSEL R105, R105, -INF , P3 ;  /* 0xff80000069697808 */ /* 0x000fe40001800000 */
[----:B------:R-:W-:Y:S02]  /*10f80*/  FSEL R107, R107, -INF , P2 ;  /* 0xff8000006b6b7808 */ /* 0x000fe40001000000 */
[----:B------:R-:W-:Y:S02]  /*10f90*/  FSEL R56, R56, -INF , P1 ;  /* 0xff80000038387808 */ /* 0x000fe40000800000 */
[----:B------:R-:W-:Y:S02]  /*10fa0*/  FSEL R58, R58, -INF , P0 ;  /* 0xff8000003a3a7808 */ /* 0x000fe40000000000 */
[----:B------:R-:W-:-:S02]  /*10fb0*/  FSEL R201, R105, -INF , !P6 ;  /* 0xff80000069c97808 */ /* 0x000fc40007000000 */
[----:B------:R-:W-:Y:S02]  /*10fc0*/  FSEL R177, R107, -INF , !P5 ;  /* 0xff8000006bb17808 */ /* 0x000fe40006800000 */
[----:B------:R-:W-:Y:S02]  /*10fd0*/  ISETP.NE.AND P1, PT, R6, RZ, PT ;  /* 0x000000ff0600720c */ /* 0x000fe40003f25270 */
[-C--:B------:R-:W-:Y:S02]  /*10fe0*/  ISETP.GE.AND P0, PT, R4, R188.reuse, PT ;  /* 0x000000bc0400720c */ /* 0x080fe40003f06270 */
[C---:B------:R-:W-:Y:S02]  /*10ff0*/  ISETP.GE.AND P3, PT, R5.reuse, R191, PT ;  /* 0x000000bf0500720c */ /* 0x040fe40003f66270 */
[C---:B------:R-:W-:Y:S02]  /*11000*/  ISETP.GE.AND P6, PT, R5.reuse, R188, PT ;  /* 0x000000bc0500720c */ /* 0x040fe40003fc6270 */
[----:B------:R-:W-:-:S02]  /*11010*/  ISETP.GE.AND P2, PT, R5, R190, PT ;  /* 0x000000be0500720c */ /* 0x000fc40003f46270 */
[----:B------:R-:W-:Y:S01]  /*11020*/  ISETP.GE.AND P5, PT, R5, R189, PT ;  /* 0x000000bd0500720c */ /* 0x000fe20003fa6270 */
[----:B------:R-:W-:Y:S01]  /*11030*/  VIADD R5, R66, 0xffffff49 ;  /* 0xffffff4942057836 */ /* 0x000fe20000000000 */
[----:B------:R-:W-:Y:S02]  /*11040*/  FSEL R151, R56, -INF , !P1 ;  /* 0xff80000038977808 */ /* 0x000fe40004800000 */
[----:B------:R-:W-:Y:S02]  /*11050*/  FSEL R143, R58, -INF , !P4 ;  /* 0xff8000003a8f7808 */ /* 0x000fe40006000000 */
[----:B------:R-:W-:Y:S02]  /*11060*/  P2R R6, PR, RZ, 0x1 ;  /* 0x00000001ff067803 */ /* 0x000fe40000000000 */
[----:B------:R-:W-:Y:S02]  /*11070*/  FSEL R61, R61, -INF , P3 ;  /* 0xff8000003d3d7808 */ /* 0x000fe40001800000 */
[----:B------:R-:W-:-:S02]  /*11080*/  FSEL R63, R63, -INF , P2 ;  /* 0xff8000003f3f7808 */ /* 0x000fc40001000000 */
[C---:B------:R-:W-:Y:S02]  /*11090*/  ISETP.GE.AND P1, PT, R4.reuse, R191, PT ;  /* 0x000000bf0400720c */ /* 0x040fe40003f26270 */
[CC--:B------:R-:W-:Y:S02]  /*110a0*/  ISETP.GE.AND P0, PT, R4.reuse, R190.reuse, PT ;  /* 0x000000be0400720c */ /* 0x0c0fe40003f06270 */
[----:B------:R-:W-:Y:S01]  /*110b0*/  ISETP.GE.AND P4, PT, R4, R189, PT ;  /* 0x000000bd0400720c */ /* 0x000fe20003f86270 */
[----:B------:R-:W-:Y:S01]  /*110c0*/  VIADD R4, R66, 0xffffff58 ;  /* 0xffffff5842047836 */ /* 0x000fe20000000000 */
        /* <DEDUP_REMOVED lines=19> */
[----:B------:R-:W-:Y:S02]  /*11200*/  ISETP.NE.AND P1, PT, R6, RZ, PT ;  /* 0x000000ff0600720c */ /* 0x000fe40003f25270 */
[----:B------:R-:W-:Y:S02]  /*11210*/  LOP3.LUT R184, R184, 0xfffffffd, RZ, 0xc0, !PT ;  /* 0xfffffffdb8b87812 */ /* 0x000fe400078ec0ff */
[----:B------:R-:W-:Y:S02]  /*11220*/  FSEL R55, R55, -INF , P2 ;  /* 0xff80000037377808 */ /* 0x000fe40001000000 */
[----:B------:R-:W-:-:S02]  /*11230*/  FSEL R127, R52, -INF , !P1 ;  /* 0xff800000347f7808 */ /* 0x000fc40004800000 */
[----:B------:R-:W-:Y:S02]  /*11240*/  ISETP.GE.AND P2, PT, R5, R188, PT ;  /* 0x000000bc0500720c */ /* 0x000fe40003f46270 */
[----:B------:R-:W-:Y:S02]  /*11250*/  ISETP.GE.AND P1, PT, R4, R191, PT ;  /* 0x000000bf0400720c */ /* 0x000fe40003f26270 */
[----:B------:R-:W-:Y:S02]  /*11260*/  @P0 LOP3.LUT R184, R184, 0x2, RZ, 0xfc, !PT ;  /* 0x00000002b8b80812 */ /* 0x000fe400078efcff */
[----:B------:R-:W-:Y:S02]  /*11270*/  FSEL R125, R54, -INF , !P4 ;  /* 0xff800000367d7808 */ /* 0x000fe40006000000 */
[C---:B------:R-:W-:Y:S02]  /*11280*/  ISETP.GE.AND P0, PT, R4.reuse, R190, PT ;  /* 0x000000be0400720c */ /* 0x040fe40003f06270 */
[----:B------:R-:W-:Y:S01]  /*11290*/  ISETP.GE.AND P4, PT, R4, R189, PT ;  /* 0x000000bd0400720c */ /* 0x000fe20003f86270 */
[----:B------:R-:W-:Y:S01]  /*112a0*/  VIADD R4, R66, 0xffffff60 ;  /* 0xffffff6042047836 */ /* 0x000fe20000000000 */
[----:B------:R-:W-:-:S02]  /*112b0*/  FSEL R48, R48, -INF , P1 ;  /* 0xff80000030307808 */ /* 0x000fc40000800000 */
[C---:B------:R-:W-:Y:S02]  /*112c0*/  LOP3.LUT P1, RZ, R184.reuse, 0x2, RZ, 0xc0, !PT ;  /* 0x00000002b8ff7812 */ /* 0x040fe4000782c0ff */
[----:B------:R-:W-:Y:S02]  /*112d0*/  LOP3.LUT R184, R184, 0xfffffffe, RZ, 0xc0, !PT ;  /* 0xfffffffeb8b87812 */ /* 0x000fe400078ec0ff */
[----:B------:R-:W-:Y:S02]  /*112e0*/  FSEL R135, R48, -INF , !P1 ;  /* 0xff80000030877808 */ /* 0x000fe40004800000 */
[----:B------:R-:W-:Y:S02]  /*112f0*/  FSEL R53, R53, -INF , P3 ;  /* 0xff80000035357808 */ /* 0x000fe40001800000 */
[----:B------:R-:W-:Y:S02]  /*11300*/  ISETP.GE.AND P1, PT, R4, R188, PT ;  /* 0x000000bc0400720c */ /* 0x000fe40003f26270 */
[----:B------:R-:W-:-:S02]  /*11310*/  FSEL R50, R50, -INF , P0 ;  /* 0xff80000032327808 */ /* 0x000fc40000000000 */
[----:B------:R-:W-:Y:S02]  /*11320*/  ISETP.GE.AND P3, PT, R5, R191, PT ;  /* 0x000000bf0500720c */ /* 0x000fe40003f66270 */
[----:B------:R-:W-:Y:S02]  /*11330*/  @P2 LOP3.LUT R184, R184, 0x1, RZ, 0xfc, !PT ;  /* 0x00000001b8b82812 */ /* 0x000fe400078efcff */
[----:B------:R-:W-:Y:S02]  /*11340*/  FMNMX3.FTZ R6, R2, R129, R235, !PT ;  /* 0x0000008102067276 */ /* 0x000fe400078100eb */
[----:B------:R-:W-:Y:S02]  /*11350*/  FSEL R131, R53, -INF , !P6 ;  /* 0xff80000035837808 */ /* 0x000fe40007000000 */
[C---:B------:R-:W-:Y:S02]  /*11360*/  ISETP.GE.AND P2, PT, R5.reuse, R190, PT ;  /* 0x000000be0500720c */ /* 0x040fe40003f46270 */
[----:B------:R-:W-:Y:S01]  /*11370*/  ISETP.GE.AND P6, PT, R5, R189, PT ;  /* 0x000000bd0500720c */ /* 0x000fe20003fc6270 */
[----:B------:R-:W-:Y:S01]  /*11380*/  VIADD R5, R66, 0xffffff61 ;  /* 0xffffff6142057836 */ /* 0x000fe20000000000 */
[----:B------:R-:W-:-:S02]  /*11390*/  FSEL R123, R50, -INF , !P4 ;  /* 0xff800000327b7808 */ /* 0x000fc40006000000 */
[----:B------:R-:W-:Y:S02]  /*113a0*/  LOP3.LUT P4, RZ, R184, 0x1, RZ, 0xc0, !PT ;  /* 0x00000001b8ff7812 */ /* 0x000fe4000788c0ff */
[----:B------:R-:W-:Y:S02]  /*113b0*/  FSEL R49, R49, -INF , P3 ;  /* 0xff80000031317808 */ /* 0x000fe40001800000 */
[----:B------:R-:W-:Y:S02]  /*113c0*/  FMNMX3.FTZ R6, R6, R237, R27, !PT ;  /* 0x000000ed06067276 */ /* 0x000fe4000781001b */
[----:B------:R-:W-:Y:S02]  /*113d0*/  LOP3.LUT R184, R184, 0xfffffffd, RZ, 0xc0, !PT ;  /* 0xfffffffdb8b87812 */ /* 0x000fe400078ec0ff */
[----:B------:R-:W-:Y:S02]  /*113e0*/  FSEL R137, R49, -INF , !P4 ;  /* 0xff80000031897808 */ /* 0x000fe40006000000 */
[----:B------:R-:W-:-:S02]  /*113f0*/  ISETP.GE.AND P4, PT, R5, R188, PT ;  /* 0x000000bc0500720c */ /* 0x000fc40003f86270 */
[----:B------:R-:W-:Y:S02]  /*11400*/  FMNMX3.FTZ R6, R6, R227, R229, !PT ;  /* 0x000000e306067276 */ /* 0x000fe400078100e5 */
[----:B------:R-:W-:Y:S02]  /*11410*/  FSEL R55, R55, -INF , !P5 ;  /* 0xff80000037377808 */ /* 0x000fe40006800000 */
[----:B------:R-:W-:Y:S02]  /*11420*/  ISETP.GE.AND P0, PT, R4, R191, PT ;  /* 0x000000bf0400720c */ /* 0x000fe40003f06270 */
[----:B------:R-:W-:Y:S02]  /*11430*/  @P1 LOP3.LUT R184, R184, 0x2, RZ, 0xfc, !PT ;  /* 0x00000002b8b81812 */ /* 0x000fe400078efcff */
[C---:B------:R-:W-:Y:S02]  /*11440*/  ISETP.GE.AND P1, PT, R4.reuse, R190, PT ;  /* 0x000000be0400720c */ /* 0x040fe40003f26270 */
[----:B------:R-:W-:Y:S01]  /*11450*/  ISETP.GE.AND P5, PT, R4, R189, PT ;  /* 0x000000bd0400720c */ /* 0x000fe20003fa6270 */
[----:B------:R-:W-:Y:S01]  /*11460*/  VIADD R4, R66, 0xffffff68 ;  /* 0xffffff6842047836 */ /* 0x000fe20000000000 */
[----:B------:R-:W-:-:S02]  /*11470*/  ISETP.GE.AND P3, PT, R5, R191, PT ;  /* 0x000000bf0500720c */ /* 0x000fc40003f66270 */
[----:B------:R-:W-:Y:S02]  /*11480*/  FMNMX3.FTZ R8, R6, R231, R233, !PT ;  /* 0x000000e706087276 */ /* 0x000fe400078100e9 */
[----:B------:R-:W-:Y:S02]  /*11490*/  FSEL R51, R51, -INF , P2 ;  /* 0xff80000033337808 */ /* 0x000fe40001000000 */
[----:B------:R-:W-:Y:S02]  /*114a0*/  FMNMX3.FTZ R6, R0, R121, R31, !PT ;  /* 0x0000007900067276 */ /* 0x000fe4000781001f */
[----:B------:R-:W-:Y:S02]  /*114b0*/  LOP3.LUT P2, RZ, R184, 0x2, RZ, 0xc0, !PT ;  /* 0x00000002b8ff7812 */ /* 0x000fe4000784c0ff */
[----:B------:R-:W-:Y:S02]  /*114c0*/  FSEL R44, R44, -INF , P0 ;  /* 0xff8000002c2c7808 */ /* 0x000fe40000000000 */
[----:B------:R-:W-:-:S02]  /*114d0*/  FSEL R45, R45, -INF , P3 ;  /* 0xff8000002d2d7808 */ /* 0x000fc40001800000 */
[----:B------:R-:W-:Y:S02]  /*114e0*/  LOP3.LUT R184, R184, 0xfffffffe, RZ, 0xc0, !PT ;  /* 0xfffffffeb8b87812 */ /* 0x000fe400078ec0ff */
[----:B------:R-:W-:Y:S02]  /*114f0*/  ISETP.GE.AND P3, PT, R4, R189, PT ;  /* 0x000000bd0400720c */ /* 0x000fe40003f66270 */
[----:B------:R-:W-:Y:S02]  /*11500*/  FMNMX3.FTZ R6, R6, R29, R25, !PT ;  /* 0x0000001d06067276 */ /* 0x000fe40007810019 */
[----:B------:R-:W-:Y:S02]  /*11510*/  FSEL R53, R51, -INF , !P6 ;  /* 0xff80000033357808 */ /* 0x000fe40007000000 */
[----:B------:R-:W-:Y:S01]  /*11520*/  FSEL R46, R46, -INF , P1 ;  /* 0xff8000002e2e7808 */ /* 0x000fe20000800000 */
[----:B------:R-:W-:Y:S01]  /*11530*/  LDSM.16.MT88.4 R48, [R162+0x6800] ;  /* 0x00680000a230783b */ /* 0x000fe20000004200 */
[----:B------:R-:W-:-:S02]  /*11540*/  FSEL R58, R44, -INF , !P2 ;  /* 0xff8000002c3a7808 */ /* 0x000fc40005000000 */
[C---:B------:R-:W-:Y:S02]  /*11550*/  ISETP.GE.AND P2, PT, R4.reuse, R191, PT ;  /* 0x000000bf0400720c */ /* 0x040fe40003f46270 */
[C---:B------:R-:W-:Y:S02]  /*11560*/  ISETP.GE.AND P6, PT, R4.reuse, R188, PT ;  /* 0x000000bc0400720c */ /* 0x040fe40003fc6270 */
[----:B------:R-:W-:Y:S01]  /*11570*/  ISETP.GE.AND P1, PT, R4, R190, PT ;  /* 0x000000be0400720c */ /* 0x000fe20003f26270 */
[----:B------:R-:W-:Y:S01]  /*11580*/  VIADD R4, R66, 0xffffff69 ;  /* 0xffffff6942047836 */ /* 0x000fe20000000000 */
[----:B------:R-:W-:Y:S02]  /*11590*/  @P4 LOP3.LUT R184, R184, 0x1, RZ, 0xfc, !PT ;  /* 0x00000001b8b84812 */ /* 0x000fe400078efcff */
[----:B------:R-:W-:Y:S02]  /*115a0*/  FMNMX3.FTZ R6, R6, R219, R223, !PT ;  /* 0x000000db06067276 */ /* 0x000fe400078100df */
[----:B------:R-:W-:-:S02]  /*115b0*/  FSEL R56, R46, -INF , !P5 ;  /* 0xff8000002e387808 */ /* 0x000fc40006800000 */
[----:B------:R-:W-:Y:S02]  /*115c0*/  FSEL R40, R40, -INF , P2 ;  /* 0xff80000028287808 */ /* 0x000fe40001000000 */
[----:B------:R-:W-:Y:S02]  /*115d0*/  LOP3.LUT P5, RZ, R184, 0x1, RZ, 0xc0, !PT ;  /* 0x00000001b8ff7812 */ /* 0x000fe400078ac0ff */
[----:B------:R-:W-:Y:S02]  /*115e0*/  ISETP.GE.AND P2, PT, R4, R189, PT ;  /* 0x000000bd0400720c */ /* 0x000fe40003f46270 */
[----:B------:R-:W-:Y:S02]  /*115f0*/  FMNMX3.FTZ R6, R6, R221, R225, !PT ;  /* 0x000000dd06067276 */ /* 0x000fe400078100e1 */
[----:B------:R-:W-:Y:S02]  /*11600*/  LOP3.LUT R184, R184, 0xfffffffd, RZ, 0xc0, !PT ;  /* 0xfffffffdb8b87812 */ /* 0x000fe400078ec0ff */
[----:B------:R-:W-:-:S02]  /*11610*/  ISETP.GE.AND P0, PT, R5, R190, PT ;  /* 0x000000be0500720c */ /* 0x000fc40003f06270 */
[----:B------:R-:W-:Y:S02]  /*11620*/  FMNMX3.FTZ R6, R6, R203, R207, !PT ;  /* 0x000000cb06067276 */ /* 0x000fe400078100cf */
[----:B------:R-:W-:Y:S02]  /*11630*/  @P3 LOP3.LUT R184, R184, 0x2, RZ, 0xfc, !PT ;  /* 0x00000002b8b83812 */ /* 0x000fe400078efcff */
[----:B------:R-:W-:Y:S02]  /*11640*/  FMNMX3.FTZ R8, R8, R211, R213, !PT ;  /* 0x000000d308087276 */ /* 0x000fe400078100d5 */
[----:B------:R-:W-:Y:S01]  /*11650*/  ISETP.GE.AND P4, PT, R5, R189, PT ;  /* 0x000000bd0500720c */ /* 0x000fe20003f86270 */
[----:B------:R-:W-:Y:S01]  /*11660*/  VIADD R5, R66, 0xffffff70 ;  /* 0xffffff7042057836 */ /* 0x000fe20000000000 */
[----:B------:R-:W-:Y:S02]  /*11670*/  FSEL R47, R47, -INF , P0 ;  /* 0xff8000002f2f7808 */ /* 0x000fe40000000000 */
[----:B------:R-:W-:-:S02]  /*11680*/  FMNMX3.FTZ R6, R6, R205, R209, !PT ;  /* 0x000000cd06067276 */ /* 0x000fc400078100d1 */
[----:B------:R-:W-:Y:S02]  /*11690*/  FSEL R59, R45, -INF , !P5 ;  /* 0xff8000002d3b7808 */ /* 0x000fe40006800000 */
[----:B------:R-:W-:Y:S02]  /*116a0*/  ISETP.GE.AND P0, PT, R4, R191, PT ;  /* 0x000000bf0400720c */ /* 0x000fe40003f06270 */
[----:B------:R-:W-:Y:S02]  /*116b0*/  LOP3.LUT R184, R184, 0xfffffffe, RZ, 0xc0, !PT ;  /* 0xfffffffeb8b87812 */ /* 0x000fe400078ec0ff */
[C---:B------:R-:W-:Y:S02]  /*116c0*/  ISETP.GE.AND P5, PT, R4.reuse, R188, PT ;  /* 0x000000bc0400720c */ /* 0x040fe40003fa6270 */
[----:B------:R-:W-:Y:S01]  /*116d0*/  ISETP.GE.AND P3, PT, R4, R190, PT ;  /* 0x000000be0400720c */ /* 0x000fe20003f66270 */
[----:B------:R-:W-:Y:S01]  /*116e0*/  VIADD R4, R66, 0xffffff71 ;  /* 0xffffff7142047836 */ /* 0x000fe20000000000 */
[----:B------:R-:W-:-:S02]  /*116f0*/  FMNMX3.FTZ R8, R8, R215, R217, !PT ;  /* 0x000000d708087276 */ /* 0x000fc400078100d9 */
[----:B------:R-:W-:Y:S02]  /*11700*/  FMNMX3.FTZ R6, R6, R155, R159, !PT ;  /* 0x0000009b06067276 */ /* 0x000fe4000781009f */
[----:B------:R-:W-:Y:S02]  /*11710*/  @P2 LOP3.LUT R184, R184, 0x1, RZ, 0xfc, !PT ;  /* 0x00000001b8b82812 */ /* 0x000fe400078efcff */
[----:B------:R-:W-:Y:S02]  /*11720*/  FSEL R41, R41, -INF , P0 ;  /* 0xff80000029297808 */ /* 0x000fe40000000000 */
        /* <DEDUP_REMOVED lines=8> */
[----:B------:R-:W-:-:S02]  /*117b0*/  FSEL R38, R38, -INF , P0 ;  /* 0xff80000026267808 */ /* 0x000fc40000000000 */
        /* <DEDUP_REMOVED lines=8> */
[----:B------:R-:W-:Y:S02]  /*11840*/  FSEL R43, R43, -INF , P3 ;  /* 0xff8000002b2b7808 */ /* 0x000fe40001800000 */
        /* <DEDUP_REMOVED lines=8> */
[----:B------:R-:W-:Y:S02]  /*118d0*/  FSEL R57, R47, -INF , !P4 ;  /* 0xff8000002f397808 */ /* 0x000fe40006000000 */
[----:B------:R-:W-:Y:S01]  /*118e0*/  ISETP.GE.AND P4, PT, R5, R188, PT ;  /* 0x000000bc0500720c */ /* 0x000fe20003f86270 */
[----:B------:R-:W-:Y:S01]  /*118f0*/  LDSM.16.MT88.4 R44, [R161+0x6800] ;  /* 0x00680000a12c783b */ /* 0x000fe20000004200 */
[----:B------:R-:W-:-:S02]  /*11900*/  FMNMX3.FTZ R8, R8, R151, R153, !PT ;  /* 0x0000009708087276 */ /* 0x000fc40007810099 */
[----:B------:R-:W-:Y:S02]  /*11910*/  FMNMX3.FTZ R6, R6, R125, R55, !PT ;  /* 0x0000007d06067276 */ /* 0x000fe40007810037 */
[----:B------:R-:W-:Y:S02]  /*11920*/  FSEL R32, R32, -INF , P0 ;  /* 0xff80000020207808 */ /* 0x000fe40000000000 */
[----:B------:R-:W-:Y:S02]  /*11930*/  FSEL R63, R36, -INF , !P4 ;  /* 0xff800000243f7808 */ /* 0x000fe40006000000 */
[----:B------:R-:W-:Y:S02]  /*11940*/  FMNMX3.FTZ R8, R8, R127, R131, !PT ;  /* 0x0000007f08087276 */ /* 0x000fe40007810083 */
[----:B------:R-:W-:Y:S02]  /*11950*/  ISETP.GE.AND P0, PT, R4, R191, PT ;  /* 0x000000bf0400720c */ /* 0x000fe40003f06270 */
[----:B------:R-:W-:-:S02]  /*11960*/  FSEL R34, R34, -INF , P2 ;  /* 0xff80000022227808 */ /* 0x000fc40001000000 */
[C---:B------:R-:W-:Y:S02]  /*11970*/  LOP3.LUT P4, RZ, R184.reuse, 0x1, RZ, 0xc0, !PT ;  /* 0x00000001b8ff7812 */ /* 0x040fe4000788c0ff */
[----:B------:R-:W-:Y:S02]  /*11980*/  LOP3.LUT P2, RZ, R184, 0x2, RZ, 0xc0, !PT ;  /* 0x00000002b8ff7812 */ /* 0x000fe4000784c0ff */
[----:B------:R-:W-:Y:S02]  /*11990*/  FMNMX3.FTZ R6, R6, R123, R53, !PT ;  /* 0x0000007b06067276 */ /* 0x000fe40007810035 */
[----:B------:R-:W-:Y:S02]  /*119a0*/  FSEL R66, R32, -INF , !P1 ;  /* 0xff80000020427808 */ /* 0x000fe40004800000 */
[----:B------:R-:W-:Y:S02]  /*119b0*/  FSEL R61, R40, -INF , !P6 ;  /* 0xff800000283d7808 */ /* 0x000fe40007000000 */
[----:B------:R-:W-:-:S02]  /*119c0*/  FMNMX3.FTZ R8, R8, R135, R137, !PT ;  /* 0x0000008708087276 */ /* 0x000fc40007810089 */
[C---:B------:R-:W-:Y:S02]  /*119d0*/  ISETP.GE.AND P1, PT, R4.reuse, R188, PT ;  /* 0x000000bc0400720c */ /* 0x040fe40003f26270 */
[----:B------:R-:W-:Y:S02]  /*119e0*/  FSEL R33, R33, -INF , P0 ;  /* 0xff80000021217808 */ /* 0x000fe40000000000 */
[----:B------:R-:W-:Y:S02]  /*119f0*/  ISETP.GE.AND P6, PT, R5, R189, PT ;  /* 0x000000bd0500720c */ /* 0x000fe40003fc6270 */
[----:B------:R-:W-:Y:S02]  /*11a00*/  ISETP.GE.AND P0, PT, R4, R190, PT ;  /* 0x000000be0400720c */ /* 0x000fe40003f06270 */
[----:B------:R-:W-:Y:S02]  /*11a10*/  FSEL R119, R42, -INF , !P2 ;  /* 0xff8000002a777808 */ /* 0x000fe40005000000 */
[----:B------:R-:W-:-:S02]  /*11a20*/  FSEL R117, R43, -INF , !P4 ;  /* 0xff8000002b757808 */ /* 0x000fc40006000000 */
[----:B------:R-:W-:Y:S01]  /*11a30*/  FMNMX3.FTZ R6, R6, R56, R57, !PT ;  /* 0x0000003806067276 */ /* 0x000fe20007810039 */
[----:B------:R-:W-:Y:S01]  /*11a40*/  LDSM.16.MT88.4 R40, [R166+0x6800] ;  /* 0x00680000a628783b */ /* 0x000fe20000004200 */
[----:B------:R-:W-:Y:S02]  /*11a50*/  FMNMX3.FTZ R5, R8, R58, R59, !PT ;  /* 0x0000003a08057276 */ /* 0x000fe4000781003b */
[----:B------:R-:W-:Y:S02]  /*11a60*/  FSEL R102, R33, -INF , !P1 ;  /* 0xff80000021667808 */ /* 0x000fe40004800000 */
        /* <DEDUP_REMOVED lines=19> */
[----:B---3--:R-:W-:Y:S02]  /*11ba0*/  FMNMX.FTZ R106, R7, R106, !PT ;  /* 0x0000006a076a7209 */ /* 0x008fe40007810000 */
[----:B------:R-:W-:Y:S01]  /*11bb0*/  FSETP.NEU.FTZ.AND P0, PT, R104, -INF , PT ;  /* 0xff8000006800780b */ /* 0x000fe20003f1d000 */
[C---:B--2---:R-:W-:Y:S01]  /*11bc0*/  FMUL.FTZ R108, R3.reuse, R104 ;  /* 0x00000068036c7220 */ /* 0x044fe20000410000 */
[----:B------:R-:W-:Y:S01]  /*11bd0*/  FSETP.NEU.FTZ.AND P1, PT, R106, -INF , PT ;  /* 0xff8000006a00780b */ /* 0x000fe20003f3d000 */
[----:B------:R-:W-:Y:S01]  /*11be0*/  FMUL.FTZ R112, R3, R106 ;  /* 0x0000006a03707220 */ /* 0x000fe20000410000 */
[----:B------:R-:W-:-:S02]  /*11bf0*/  FSEL R5, R104, RZ, P0 ;  /* 0x000000ff68057208 */ /* 0x000fc40000000000 */
[----:B------:R-:W-:Y:S02]  /*11c00*/  FSEL R108, R108, RZ, P0 ;  /* 0x000000ff6c6c7208 */ /* 0x000fe40000000000 */
[----:B------:R-:W-:Y:S01]  /*11c10*/  FSEL R112, R112, RZ, P1 ;  /* 0x000000ff70707208 */ /* 0x000fe20000800000 */
[----:B------:R-:W-:-:S04]  /*11c20*/  FADD.FTZ R0, R0, -R5 ;  /* 0x8000000500007221 */ /* 0x000fc80000010000 */
[----:B------:R-:W-:Y:S01]  /*11c30*/  FMUL.FTZ R54, R3, R0 ;  /* 0x0000000003367220 */ /* 0x000fe20000410000 */
[-C--:B------:R-:W-:Y:S01]  /*11c40*/  FFMA.FTZ R105, R27, R3.reuse, -R112 ;  /* 0x000000031b697223 */ /* 0x080fe20000010870 */
[-CC-:B------:R-:W-:Y:S02]  /*11c50*/  FFMA.FTZ R0, R25, R3.reuse, -R108.reuse ;  /* 0x0000000319007223 */ /* 0x180fe4000001086c */
[----:B------:R-:W1:Y:S01]  /*11c60*/  LDSM.16.MT88.4 R24, [R161+0x6000] ;  /* 0x00600000a118783b */ /* 0x000e620000004200 */
[----:B------:R-:W-:Y:S01]  /*11c70*/  FSEL R7, R106, RZ, P1 ;  /* 0x000000ff6a077208 */ /* 0x000fe20000800000 */
[----:B------:R-:W-:-:S04]  /*11c80*/  FFMA.FTZ R52, R121, R3, -R108 ;  /* 0x0000000379347223 */ /* 0x000fc8000001086c */
[----:B------:R-:W-:Y:S01]  /*11c90*/  FADD.FTZ R2, R2, -R7 ;  /* 0x8000000702027221 */ /* 0x000fe20000010000 */
[-CC-:B------:R-:W-:Y:S01]  /*11ca0*/  FFMA.FTZ R129, R129, R3.reuse, -R112.reuse ;  /* 0x0000000381817223 */ /* 0x180fe20000010870 */
[-CC-:B------:R-:W-:Y:S01]  /*11cb0*/  FFMA.FTZ R107, R235, R3.reuse, -R112.reuse ;  /* 0x00000003eb6b7223 */ /* 0x180fe20000010870 */
[-C--:B------:R-:W-:Y:S01]  /*11cc0*/  FFMA.FTZ R110, R237, R3.reuse, -R112 ;  /* 0x00000003ed6e7223 */ /* 0x080fe20000010870 */
[----:B------:R-:W-:Y:S01]  /*11cd0*/  FMUL.FTZ R114, R3, R2 ;  /* 0x0000000203727220 */ /* 0x000fe20000410000 */
[-CC-:B------:R-:W-:Y:S01]  /*11ce0*/  FFMA.FTZ R121, R29, R3.reuse, -R108.reuse ;  /* 0x000000031d797223 */ /* 0x180fe2000001086c */
[----:B------:R-:W-:Y:S01]  /*11cf0*/  FFMA.FTZ R31, R31, R3, -R108 ;  /* 0x000000031f1f7223 */ /* 0x000fe2000001086c */
[----:B------:R-:W-:Y:S01]  /*11d00*/  MUFU.EX2 R129, R129 ;  /* 0x0000008100817308 */ /* 0x000fe20000000800 */
[----:B------:R-:W2:Y:S03]  /*11d10*/  LDSM.16.MT88.4 R4, [R162+0x6000] ;  /* 0x00600000a204783b */ /* 0x000ea60000004200 */
[----:B------:R-:W3:Y:S04]  /*11d20*/  MUFU.EX2 R107, R107 ;  /* 0x0000006b006b7308 */ /* 0x000ee80000000800 */
[----:B------:R-:W-:Y:S04]  /*11d30*/  MUFU.EX2 R110, R110 ;  /* 0x0000006e006e7308 */ /* 0x000fe80000000800 */
[----:B------:R-:W-:Y:S04]  /*11d40*/  MUFU.EX2 R105, R105 ;  /* 0x0000006900697308 */ /* 0x000fe80000000800 */
[----:B------:R-:W-:Y:S04]  /*11d50*/  MUFU.EX2 R52, R52 ;  /* 0x0000003400347308 */ /* 0x000fe80000000800 */
[----:B------:R4:W-:Y:S04]  /*11d60*/  MUFU.EX2 R2, R31 ;  /* 0x0000001f00027308 */ /* 0x0009e80000000800 */
[----:B------:R-:W5:Y:S04]  /*11d70*/  MUFU.EX2 R114, R114 ;  /* 0x0000007200727308 */ /* 0x000f680000000800 */
[----:B------:R-:W1:Y:S04]  /*11d80*/  MUFU.EX2 R54, R54 ;  /* 0x0000003600367308 */ /* 0x000e680000000800 */
[----:B------:R-:W-:Y:S01]  /*11d90*/  MUFU.EX2 R121, R121 ;  /* 0x0000007900797308 */ /* 0x000fe20000000800 */
[----:B----4-:R-:W4:Y:S03]  /*11da0*/  LDSM.16.MT88.4 R28, [R160+0x6000] ;  /* 0x00600000a01c783b */ /* 0x010f260000004200 */
[----:B------:R-:W2:Y:S01]  /*11db0*/  MUFU.EX2 R0, R0 ;  /* 0x0000000000007308 */ /* 0x000ea20000000800 */
[----:B---3--:R-:W-:Y:S01]  /*11dc0*/  F2FP.BF16.F32.PACK_AB R12, R107, R129 ;  /* 0x000000816b0c723e */ /* 0x008fe200000010ff */
[----:B-----5:R-:W-:Y:S01]  /*11dd0*/  FMUL.FTZ R32, R80, R114 ;  /* 0x0000007250207220 */ /* 0x020fe20000410000 */
[----:B------:R-:W-:Y:S01]  /*11de0*/  F2FP.BF16.F32.PACK_AB R14, R105, R110 ;  /* 0x0000006e690e723e */ /* 0x000fe200000010ff */
[----:B------:R-:W-:Y:S01]  /*11df0*/  FMUL.FTZ R33, R81, R114 ;  /* 0x0000007251217220 */ /* 0x000fe20000410000 */
[----:B------:R-:W-:Y:S01]  /*11e00*/  F2FP.BF16.F32.PACK_AB R13, R2, R52 ;  /* 0x00000034020d723e */ /* 0x000fe200000010ff */
[-C--:B-1----:R-:W-:Y:S01]  /*11e10*/  FMUL.FTZ R34, R82, R54.reuse ;  /* 0x0000003652227220 */ /* 0x082fe20000410000 */
[----:B------:R-:W-:Y:S01]  /*11e20*/  FMUL.FTZ R35, R83, R54 ;  /* 0x0000003653237220 */ /* 0x000fe20000410000 */
[-C--:B------:R-:W-:Y:S01]  /*11e30*/  FMUL.FTZ R76, R76, R114.reuse ;  /* 0x000000724c4c7220 */ /* 0x080fe20000410000 */
[----:B------:R-:W-:Y:S01]  /*11e40*/  FMUL.FTZ R77, R77, R114 ;  /* 0x000000724d4d7220 */ /* 0x000fe20000410000 */
[-C--:B------:R-:W-:Y:S01]  /*11e50*/  FMUL.FTZ R78, R78, R54.reuse ;  /* 0x000000364e4e7220 */ /* 0x080fe20000410000 */
[----:B------:R-:W-:Y:S01]  /*11e60*/  FMUL.FTZ R79, R79, R54 ;  /* 0x000000364f4f7220 */ /* 0x000fe20000410000 */
[----:B--2---:R-:W-:Y:S01]  /*11e70*/  F2FP.BF16.F32.PACK_AB R15, R0, R121 ;  /* 0x00000079000f723e */ /* 0x004fe200000010ff */
        /* <DEDUP_REMOVED lines=53> */
[C---:B----4-:R-:W-:Y:S01]  /*121d0*/  HMMA.16816.F32.BF16 R36, R12.reuse, R28, R36 ;  /* 0x0000001c0c24723c */ /* 0x050fe20000041824 */
        /* <DEDUP_REMOVED lines=23> */
[-CC-:B------:R-:W-:Y:S01]  /*12350*/  FFMA.FTZ R127, R127, R3.reuse, -R112.reuse ;  /* 0x000000037f7f7223 */ /* 0x180fe20000010870 */
[-C--:B------:R-:W-:Y:S01]  /*12360*/  FFMA.FTZ R126, R135, R3.reuse, -R112 ;  /* 0x00000003877e7223 */ /* 0x080fe20000010870 */
[C---:B------:R-:W-:Y:S01]  /*12370*/  HMMA.16816.F32.BF16 R16, R28.reuse, R42, R16 ;  /* 0x0000002a1c10723c */ /* 0x040fe20000041810 */
[----:B------:R-:W2:Y:S01]  /*12380*/  LDSM.16.MT88.4 R40, [R160+0x6800] ;  /* 0x00680000a028783b */ /* 0x000ea20000004200 */
[----:B------:R-:W-:Y:S01]  /*12390*/  MUFU.EX2 R96, R96 ;  /* 0x0000006000607308 */ /* 0x000fe20000000800 */
[-C--:B------:R-:W-:Y:S01]  /*123a0*/  FFMA.FTZ R128, R55, R3.reuse, -R108 ;  /* 0x0000000337807223 */ /* 0x080fe2000001086c */
[-C--:B------:R-:W-:Y:S01]  /*123b0*/  FFMA.FTZ R137, R137, R3.reuse, -R112 ;  /* 0x0000000389897223 */ /* 0x080fe20000010870 */
[----:B------:R-:W-:Y:S01]  /*123c0*/  FFMA.FTZ R197, R197, R54, R52 ;  /* 0x00000036c5c57223 */ /* 0x000fe20000010034 */
[-C--:B------:R-:W-:Y:S01]  /*123d0*/  FFMA.FTZ R58, R58, R3.reuse, -R112 ;  /* 0x000000033a3a7223 */ /* 0x080fe20000010870 */
[-CC-:B------:R-:W-:Y:S01]  /*123e0*/  FFMA.FTZ R117, R117, R3.reuse, -R108.reuse ;  /* 0x0000000375757223 */ /* 0x180fe2000001086c */
[----:B------:R-:W-:Y:S01]  /*123f0*/  HMMA.16816.F32.BF16 R32, R28, R44, R32 ;  /* 0x0000002c1c20723c */ /* 0x000fe20000041820 */
[----:B------:R-:W-:Y:S01]  /*12400*/  FFMA.FTZ R114, R198, R114, R129 ;  /* 0x00000072c6727223 */ /* 0x000fe20000010081 */
        /* <DEDUP_REMOVED lines=74> */
[----:B------:R-:W1:Y:S07]  /*128b0*/  LDSM.16.MT88.4 R44, [R161+0x8000] ;  /* 0x00800000a12c783b */ /* 0x000e6e0000004200 */
[C---:B------:R-:W-:Y:S08]  /*128c0*/  HMMA.16816.F32.BF16 R20, R28.reuse, R48, R20 ;  /* 0x000000301c14723c */ /* 0x040ff00000041814 */
[C---:B------:R-:W-:Y:S01]  /*128d0*/  HMMA.16816.F32.BF16 R4, R28.reuse, R50, R4 ;  /* 0x000000321c04723c */ /* 0x040fe20000041804 */
[----:B------:R-:W-:Y:S07]  /*128e0*/  LDSM.16.MT88.4 R48, [R166+0x8800] ;  /* 0x00880000a630783b */ /* 0x000fee0000004200 */
[C---:B--2---:R-:W-:Y:S08]  /*128f0*/  HMMA.16816.F32.BF16 R36, R28.reuse, R40, R36 ;  /* 0x000000281c24723c */ /* 0x044ff00000041824 */
[C---:B------:R-:W-:Y:S01]  /*12900*/  HMMA.16816.F32.BF16 R12, R28.reuse, R42, R12 ;  /* 0x0000002a1c0c723c */ /* 0x040fe2000004180c */
[----:B------:R-:W-:Y:S07]  /*12910*/  LDSM.16.MT88.4 R40, [R161+0x8800] ;  /* 0x00880000a128783b */ /* 0x000fee0000004200 */
[C---:B-1----:R-:W-:Y:S08]  /*12920*/  HMMA.16816.F32.BF16 R32, R28.reuse, R44, R32 ;  /* 0x0000002c1c20723c */ /* 0x042ff00000041820 */
[----:B------:R-:W-:Y:S01]  /*12930*/  HMMA.16816.F32.BF16 R24, R28, R46, R24 ;  /* 0x0000002e1c18723c */ /* 0x000fe20000041818 */
[----:B------:R-:W1:Y:S01]  /*12940*/  LDSM.16.MT88.4 R28, [R160+0x8800] ;  /* 0x00880000a01c783b */ /* 0x000e620000004200 */
[-CC-:B------:R-:W-:Y:S01]  /*12950*/  FFMA.FTZ R131, R125, R3.reuse, -R108.reuse ;  /* 0x000000037d837223 */ /* 0x180fe2000001086c */
[----:B------:R-:W-:-:S02]  /*12960*/  FFMA.FTZ R123, R53, R3, -R108 ;  /* 0x00000003357b7223 */ /* 0x000fc4000001086c */
        /* <DEDUP_REMOVED lines=16> */
[----:B--2---:R-:W-:Y:S01]  /*12a70*/  HMMA.16816.F32.BF16 R20, R52, R44, R20 ;  /* 0x0000002c3414723c */ /* 0x004fe20000041814 */
[-C--:B------:R-:W-:Y:S01]  /*12a80*/  FFMA.FTZ R44, R59, R3.reuse, -R112 ;  /* 0x000000033b2c7223 */ /* 0x080fe20000010870 */
[----:B------:R-:W-:-:S06]  /*12a90*/  FFMA.FTZ R59, R56, R3, -R108 ;  /* 0x00000003383b7223 */ /* 0x000fcc000001086c */
[----:B------:R-:W-:Y:S01]  /*12aa0*/  HMMA.16816.F32.BF16 R8, R52, R48, R8 ;  /* 0x000000303408723c */ /* 0x000fe20000041808 */
[----:B------:R-:W-:-:S07]  /*12ab0*/  FADD.FTZ R48, R2, R197 ;  /* 0x000000c502307221 */ /* 0x000fce0000010000 */
[C---:B------:R-:W-:Y:S08]  /*12ac0*/  HMMA.16816.F32.BF16 R16, R52.reuse, R50, R16 ;  /* 0x000000323410723c */ /* 0x040ff00000041810 */
[C---:B------:R-:W-:Y:S08]  /*12ad0*/  HMMA.16816.F32.BF16 R4, R52.reuse, R46, R4 ;  /* 0x0000002e3404723c */ /* 0x040ff00000041804 */
[C---:B------:R-:W-:Y:S08]  /*12ae0*/  HMMA.16816.F32.BF16 R32, R52.reuse, R40, R32 ;  /* 0x000000283420723c */ /* 0x040ff00000041820 */
[----:B------:R-:W-:Y:S01]  /*12af0*/  HMMA.16816.F32.BF16 R24, R52, R42, R24 ;  /* 0x0000002a3418723c */ /* 0x000fe20000041818 */
[-C--:B------:R-:W-:Y:S01]  /*12b00*/  FFMA.FTZ R54, R57, R3.reuse, -R108 ;  /* 0x0000000339367223 */ /* 0x080fe2000001086c */
[-CC-:B------:R-:W-:Y:S01]  /*12b10*/  FFMA.FTZ R55, R61, R3.reuse, -R112.reuse ;  /* 0x000000033d377223 */ /* 0x180fe20000010870 */
[-C--:B------:R-:W-:Y:S01]  /*12b20*/  FFMA.FTZ R52, R60, R3.reuse, -R112 ;  /* 0x000000033c347223 */ /* 0x080fe20000010870 */
[----:B------:R-:W-:Y:S01]  /*12b30*/  FFMA.FTZ R57, R119, R3, -R108 ;  /* 0x0000000377397223 */ /* 0x000fe2000001086c */
[----:B------:R2:W-:Y:S04]  /*12b40*/  MUFU.EX2 R53, R44 ;  /* 0x0000002c00357308 */ /* 0x0005e80000000800 */
[----:B------:R-:W3:Y:S04]  /*12b50*/  MUFU.EX2 R58, R58 ;  /* 0x0000003a003a7308 */ /* 0x000ee80000000800 */
[----:B------:R-:W-:Y:S04]  /*12b60*/  MUFU.EX2 R59, R59 ;  /* 0x0000003b003b7308 */ /* 0x000fe80000000800 */
[----:B------:R-:W-:Y:S01]  /*12b70*/  MUFU.EX2 R2, R117 ;  /* 0x0000007500027308 */ /* 0x000fe20000000800 */
[----:B------:R-:W-:Y:S01]  /*12b80*/  FADD.FTZ R107, R107, R114 ;  /* 0x000000726b6b7221 */ /* 0x000fe20000010000 */
[----:B--2---:R-:W2:Y:S02]  /*12b90*/  LDSM.16.MT88.4 R44, [R161+0x9000] ;  /* 0x00900000a12c783b */ /* 0x004ea40000004200 */
[----:B------:R-:W-:Y:S01]  /*12ba0*/  MUFU.EX2 R55, R55 ;  /* 0x0000003700377308 */ /* 0x000fe20000000800 */
[----:B------:R-:W-:Y:S01]  /*12bb0*/  FADD.FTZ R121, R121, R48 ;  /* 0x0000003079797221 */ /* 0x000fe20000010000 */
[----:B------:R-:W4:Y:S02]  /*12bc0*/  LDSM.16.MT88.4 R40, [R162+0x9000] ;  /* 0x00900000a228783b */ /* 0x000f240000004200 */
[----:B------:R-:W5:Y:S04]  /*12bd0*/  MUFU.EX2 R52, R52 ;  /* 0x0000003400347308 */ /* 0x000f680000000800 */
[----:B------:R-:W1:Y:S04]  /*12be0*/  MUFU.EX2 R54, R54 ;  /* 0x0000003600367308 */ /* 0x000e680000000800 */
[----:B------:R-:W1:Y:S01]  /*12bf0*/  MUFU.EX2 R57, R57 ;  /* 0x0000003900397308 */ /* 0x000e620000000800 */
[----:B---3--:R-:W-:Y:S01]  /*12c00*/  F2FP.BF16.F32.PACK_AB R48, R53, R58 ;  /* 0x0000003a3530723e */ /* 0x008fe200000010ff */
[----:B------:R-:W-:Y:S01]  /*12c10*/  FADD.FTZ R110, R110, R107 ;  /* 0x0000006b6e6e7221 */ /* 0x000fe20000010000 */
[----:B-----5:R-:W-:-:S02]  /*12c20*/  F2FP.BF16.F32.PACK_AB R50, R52, R55 ;  /* 0x000000373432723e */ /* 0x020fc400000010ff */
[----:B-1----:R-:W-:Y:S02]  /*12c30*/  F2FP.BF16.F32.PACK_AB R49, R54, R59 ;  /* 0x0000003b3631723e */ /* 0x002fe400000010ff */
[----:B------:R-:W-:Y:S01]  /*12c40*/  F2FP.BF16.F32.PACK_AB R51, R2, R57 ;  /* 0x000000390233723e */ /* 0x000fe200000010ff */
        /* <DEDUP_REMOVED lines=13> */
[C---:B--2---:R-:W-:Y:S01]  /*12d20*/  HMMA.16816.F32.BF16 R32, R48.reuse, R44, R32 ;  /* 0x0000002c3020723c */ /* 0x044fe20000041820 */
[----:B------:R-:W-:Y:S02]  /*12d30*/  FADD.FTZ R83, R83, R76 ;  /* 0x0000004c53537221 */ /* 0x000fe40000010000 */
[----:B------:R-:W-:Y:S01]  /*12d40*/  FADD.FTZ R44, R80, R75 ;  /* 0x0000004b502c7221 */ /* 0x000fe20000010000 */
[-C--:B------:R-:W-:Y:S01]  /*12d50*/  FFMA.FTZ R0, R62, R3.reuse, -R112 ;  /* 0x000000033e007223 */ /* 0x080fe20000010870 */
[----:B------:R-:W-:Y:S01]  /*12d60*/  FADD.FTZ R82, R82, R83 ;  /* 0x0000005352527221 */ /* 0x000fe20000010000 */
[----:B------:R-:W-:Y:S01]  /*12d70*/  FFMA.FTZ R45, R115, R3, -R108 ;  /* 0x00000003732d7223 */ /* 0x000fe2000001086c */
[----:B------:R-:W-:Y:S01]  /*12d80*/  FADD.FTZ R44, R71, R44 ;  /* 0x0000002c472c7221 */ /* 0x000fe20000010000 */
[----:B----4-:R-:W-:Y:S01]  /*12d90*/  HMMA.16816.F32.BF16 R20, R48, R40, R20 ;  /* 0x000000283014723c */ /* 0x010fe20000041814 */
[----:B------:R-:W-:Y:S01]  /*12da0*/  FADD.FTZ R81, R81, R82 ;  /* 0x0000005251517221 */ /* 0x000fe20000010000 */
[----:B------:R-:W2:Y:S01]  /*12db0*/  LDSM.16.MT88.4 R76, [R161+0x9800] ;  /* 0x00980000a14c783b */ /* 0x000ea20000004200 */
[----:B------:R-:W-:-:S02]  /*12dc0*/  FADD.FTZ R69, R69, R44 ;  /* 0x0000002c45457221 */ /* 0x000fc40000010000 */
[----:B------:R-:W-:Y:S02]  /*12dd0*/  FADD.FTZ R70, R70, R81 ;  /* 0x0000005146467221 */ /* 0x000fe40000010000 */
[----:B------:R-:W-:Y:S02]  /*12de0*/  FADD.FTZ R68, R68, R69 ;  /* 0x0000004544447221 */ /* 0x000fe40000010000 */
[----:B------:R-:W-:Y:S02]  /*12df0*/  FADD.FTZ R99, R99, R70 ;  /* 0x0000004663637221 */ /* 0x000fe40000010000 */
[----:B------:R-:W-:Y:S01]  /*12e00*/  FADD.FTZ R97, R97, R68 ;  /* 0x0000004461617221 */ /* 0x000fe20000010000 */
[C---:B------:R-:W-:Y:S01]  /*12e10*/  HMMA.16816.F32.BF16 R4, R48.reuse, R42, R4 ;  /* 0x0000002a3004723c */ /* 0x040fe20000041804 */
[-CC-:B------:R-:W-:Y:S01]  /*12e20*/  FFMA.FTZ R41, R63, R3.reuse, -R112.reuse ;  /* 0x000000033f297223 */ /* 0x180fe20000010870 */
[-CC-:B------:R-:W-:Y:S01]  /*12e30*/  FFMA.FTZ R40, R66, R3.reuse, -R112.reuse ;  /* 0x0000000342287223 */ /* 0x180fe20000010870 */
[-C--:B------:R-:W-:Y:S01]  /*12e40*/  FFMA.FTZ R43, R102, R3.reuse, -R112 ;  /* 0x00000003662b7223 */ /* 0x080fe20000010870 */
[-CC-:B------:R-:W-:Y:S01]  /*12e50*/  FFMA.FTZ R42, R113, R3.reuse, -R108.reuse ;  /* 0x00000003712a7223 */ /* 0x180fe2000001086c */
[----:B------:R-:W-:Y:S01]  /*12e60*/  FADD.FTZ R99, R98, R99 ;  /* 0x0000006362637221 */ /* 0x000fe20000010000 */
[----:B------:R-:W-:Y:S01]  /*12e70*/  FADD.FTZ R90, R90, R97 ;  /* 0x000000615a5a7221 */ /* 0x000fe20000010000 */
[----:B------:R-:W-:Y:S01]  /*12e80*/  FFMA.FTZ R108, R109, R3, -R108 ;  /* 0x000000036d6c7223 */ /* 0x000fe2000001086c */
[----:B-1----:R-:W-:Y:S01]  /*12e90*/  HMMA.16816.F32.BF16 R12, R48, R30, R12 ;  /* 0x0000001e300c723c */ /* 0x002fe2000004180c */
[----:B------:R-:W-:Y:S01]  /*12ea0*/  FADD.FTZ R30, R96, R99 ;  /* 0x00000063601e7221 */ /* 0x000fe20000010000 */
[----:B------:R-:W-:Y:S01]  /*12eb0*/  FADD.FTZ R91, R91, R90 ;  /* 0x0000005a5b5b7221 */ /* 0x000fe20000010000 */
[----:B------:R-:W-:Y:S02]  /*12ec0*/  MUFU.EX2 R41, R41 ;  /* 0x0000002900297308 */ /* 0x000fe40000000800 */
[----:B------:R-:W-:-:S02]  /*12ed0*/  FADD.FTZ R30, R89, R30 ;  /* 0x0000001e591e7221 */ /* 0x000fc40000010000 */
[----:B------:R-:W1:Y:S01]  /*12ee0*/  MUFU.EX2 R0, R0 ;  /* 0x0000000000007308 */ /* 0x000e620000000800 */
[----:B------:R-:W-:Y:S01]  /*12ef0*/  HMMA.16816.F32.BF16 R36, R48, R28, R36 ;  /* 0x0000001c3024723c */ /* 0x000fe20000041824 */
[----:B------:R-:W-:Y:S02]  /*12f00*/  FADD.FTZ R88, R88, R91 ;  /* 0x0000005b58587221 */ /* 0x000fe40000010000 */
[----:B------:R-:W-:Y:S04]  /*12f10*/  MUFU.EX2 R40, R40 ;  /* 0x0000002800287308 */ /* 0x000fe80000000800 */
        /* <DEDUP_REMOVED lines=10> */
[----:B---3--:R-:W-:Y:S01]  /*12fc0*/  F2FP.BF16.F32.PACK_AB R70, R43, R40 ;  /* 0x000000282b46723e */ /* 0x008fe200000010ff */
        /* <DEDUP_REMOVED lines=48> */
.L_x_14204:
[----:B------:R-:W-:-:S07]  /*132d0*/  IADD3 R67, PT, PT, R103, -0x1, RZ ;  /* 0xffffffff67437810 */ /* 0x000fce0007ffe0ff */
.L_x_14213:
[----:B------:R-:W-:Y:S05]  /*132e0*/  BSYNC B2 ;  /* 0x0000000000027941 */ /* 0x000fea0003800000 */
.L_x_14203:
[----:B------:R-:W-:-:S13]  /*132f0*/  ISETP.GE.AND P0, PT, R67, R174, PT ;  /* 0x000000ae4300720c */ /* 0x000fda0003f06270 */
[----:B------:R-:W-:Y:S05]  /*13300*/  @!P0 BRA `(.L_x_14214) ;  /* 0x0000004000fc8947 */ /* 0x000fea0003800000 */
[----:B------:R-:W-:Y:S01]  /*13310*/  ISETP.NE.U32.AND P0, PT, R132, RZ, PT ;  /* 0x000000ff8400720c */ /* 0x000fe20003f05070 */
[----:B------:R-:W-:Y:S01]  /*13320*/  IMAD.SHL.U32 R3, R67, 0x80, RZ ;  /* 0x0000008043037824 */ /* 0x000fe200078e00ff */
[----:B------:R-:W-:Y:S01]  /*13330*/  LOP3.LUT R184, R184, 0xfffffffb, RZ, 0xc0, !PT ;  /* 0xfffffffbb8b87812 */ /* 0x000fe200078ec0ff */
[C---:B------:R-:W-:Y:S01]  /*13340*/  IMAD.SHL.U32 R193, R64.reuse, 0x20, RZ ;  /* 0x0000002040c17824 */ /* 0x040fe200078e00ff */
[----:B------:R-:W-:Y:S01]  /*13350*/  ISETP.NE.AND.EX P0, PT, R133, RZ, PT, P0 ;  /* 0x000000ff8500720c */ /* 0x000fe20003f05300 */
[----:B------:R-:W-:Y:S01]  /*13360*/  IMAD.MOV.U32 R103, RZ, RZ, R0 ;  /* 0x000000ffff677224 */ /* 0x000fe200078e0000 */
[----:B------:R-:W-:Y:S01]  /*13370*/  SHF.L.U64.HI R192, R64, 0x5, R65 ;  /* 0x0000000540c07819 */ /* 0x000fe20000010241 */
[----:B------:R-:W-:Y:S01]  /*13380*/  IMAD.MOV.U32 R102, RZ, RZ, R2 ;  /* 0x000000ffff667224 */ /* 0x000fe200078e0002 */
[----:B------:R-:W-:Y:S01]  /*13390*/  LOP3.LUT R196, R3, 0x40, R134, 0xfe, !PT ;  /* 0x0000004003c47812 */ /* 0x000fe200078efe86 */
[----:B------:R-:W-:Y:S02]  /*133a0*/  VIADD R195, R67, 0x1 ;  /* 0x0000000143c37836 */ /* 0x000fe40000000000 */
[----:B------:R-:W-:-:S06]  /*133b0*/  VIADD R194, R3, 0x80 ;  /* 0x0000008003c27836 */ /* 0x000fcc0000000000 */
[----:B------:R-:W-:-:S07]  /*133c0*/  @P0 LOP3.LUT R184, R184, 0x4, RZ, 0xfc, !PT ;  /* 0x00000004b8b80812 */ /* 0x000fce00078efcff */
.L_x_14221:
        /* <DEDUP_REMOVED lines=79> */
.L_x_14216:
[----:B------:R-:W-:Y:S05]  /*138c0*/  BSYNC.RECONVERGENT B0 ;  /* 0x0000000000007941 */ /* 0x000fea0003800200 */
.L_x_14215:
        /* <DEDUP_REMOVED lines=53> */
[----:B------:R-:W1:Y:S05]  /*13c20*/  LDSM.16.M88.4 R152, [R165+0x3000] ;  /* 0x00300000a598783b */ /* 0x000e6a0000000200 */
[C---:B------:R-:W-:Y:S01]  /*13c30*/  HMMA.16816.F32.BF16 R16, R104.reuse, R114, RZ ;  /* 0x000000726810723c */ /* 0x040fe200000418ff */
[----:B------:R-:W1:Y:S05]  /*13c40*/  LDSM.16.M88.4 R156, [R165+0x3800] ;  /* 0x00380000a59c783b */ /* 0x000e6a0000000200 */
[----:B------:R-:W-:Y:S02]  /*13c50*/  LDSM.16.M88.4 R108, [R165+0x4800] ;  /* 0x00480000a56c783b */ /* 0x000fe40000000200 */
[C---:B--2---:R-:W-:Y:S03]  /*13c60*/  HMMA.16816.F32.BF16 R20, R104.reuse, R116, RZ ;  /* 0x000000746814723c */ /* 0x044fe600000418ff */
[----:B------:R-:W-:Y:S05]  /*13c70*/  LDSM.16.M88.4 R112, [R165+0x5000] ;  /* 0x00500000a570783b */ /* 0x000fea0000000200 */
[C---:B------:R-:W-:Y:S01]  /*13c80*/  HMMA.16816.F32.BF16 R24, R104.reuse, R118, RZ ;  /* 0x000000766818723c */ /* 0x040fe200000418ff */
[----:B------:R-:W-:Y:S07]  /*13c90*/  LDSM.16.M88.4 R116, [R165+0x5800] ;  /* 0x00580000a574783b */ /* 0x000fee0000000200 */
[C---:B---3--:R-:W-:Y:S08]  /*13ca0*/  HMMA.16816.F32.BF16 R28, R104.reuse, R120, RZ ;  /* 0x00000078681c723c */ /* 0x048ff000000418ff */
[C---:B----4-:R-:W-:Y:S01]  /*13cb0*/  HMMA.16816.F32.BF16 R32, R104.reuse, R122, RZ ;  /* 0x0000007a6820723c */ /* 0x050fe200000418ff */
        /* <DEDUP_REMOVED lines=10> */
[----:B------:R-:W2:Y:S07]  /*13d60*/  LDSM.16.M88.4 R104, [R165+0x4000] ;  /* 0x00400000a568783b */ /* 0x000eae0000000200 */
[C---:B-----5:R-:W-:Y:S08]  /*13d70*/  HMMA.16816.F32.BF16 R4, R140.reuse, R144, R4 ;  /* 0x000000908c04723c */ /* 0x060ff00000041804 */
        /* <DEDUP_REMOVED lines=141> */
.L_x_14220:
[----:B------:R-:W-:Y:S05]  /*14650*/  BSYNC.RECONVERGENT B0 ;  /* 0x0000000000007941 */ /* 0x000fea0003800200 */
.L_x_14219:
        /* <DEDUP_REMOVED lines=28> */
.L_x_14218:
[----:B------:R-:W-:Y:S05]  /*14820*/  BSYNC.RECONVERGENT B1 ;  /* 0x0000000000017941 */ /* 0x000fea0003800200 */
.L_x_14217:
        /* <DEDUP_REMOVED lines=18> */
[----:B------:R-:W-:Y:S01]  /*14950*/  @P2 LOP3.LUT R184, R184, 0x100, RZ, 0xfc, !PT ;  /* 0x00000100b8b82812 */ /* 0x000fe200078efcff */
[----:B------:R-:W-:Y:S01]  /*14960*/  VIADD R126, R196, 0xffffffd1 ;  /* 0xffffffd1c47e7836 */ /* 0x000fe20000000000 */
[----:B------:R-:W-:Y:S01]  /*14970*/  FSEL R117, R8, -INF , P3 ;  /* 0xff80000008757808 */ /* 0x000fe20001800000 */
[----:B------:R-:W-:Y:S01]  /*14980*/  VIADD R112, R196, 0xfffffff0 ;  /* 0xfffffff0c4707836 */ /* 0x000fe20000000000 */
[----:B------:R-:W-:Y:S01]  /*14990*/  LOP3.LUT R184, R184, 0xffffff7f, RZ, 0xc0, !PT ;  /* 0xffffff7fb8b87812 */ /* 0x000fe200078ec0ff */
[----:B------:R-:W-:Y:S01]  /*149a0*/  VIADD R105, R196, 0xfffffff1 ;  /* 0xfffffff1c4697836 */ /* 0x000fe20000000000 */
[-C--:B------:R-:W-:Y:S01]  /*149b0*/  ISETP.GE.AND P1, PT, R118, R190.reuse, PT ;  /* 0x000000be7600720c */ /* 0x080fe20003f26270 */
[----:B------:R-:W-:Y:S01]  /*149c0*/  VIADD R122, R196, 0x8 ;  /* 0x00000008c47a7836 */ /* 0x000fe20000000000 */
[-C--:B------:R-:W-:Y:S01]  /*149d0*/  ISETP.GE.AND P3, PT, R128, R191.reuse, PT ;  /* 0x000000bf8000720c */ /* 0x080fe20003f66270 */
[C---:B------:R-:W-:Y:S01]  /*149e0*/  VIADD R0, R196.reuse, 0xfffffff9 ;  /* 0xfffffff9c4007836 */ /* 0x040fe20000000000 */
[CC--:B------:R-:W-:Y:S01]  /*149f0*/  ISETP.GE.AND P2, PT, R115.reuse, R191.reuse, PT ;  /* 0x000000bf7300720c */ /* 0x0c0fe20003f46270 */
[----:B------:R-:W-:Y:S01]  /*14a00*/  VIADD R111, R196, 0x9 ;  /* 0x00000009c46f7836 */ /* 0x000fe20000000000 */
[----:B------:R-:W-:Y:S01]  /*14a10*/  @P0 LOP3.LUT R184, R184, 0x80, RZ, 0xfc, !PT ;  /* 0x00000080b8b80812 */ /* 0x000fe200078efcff */
        /* <DEDUP_REMOVED lines=9> */
[-C--:B------:R-:W-:Y:S02]  /*14ab0*/  ISETP.GE.AND P3, PT, R124, R191.reuse, PT ;  /* 0x000000bf7c00720c */ /* 0x080fe40003f66270 */
[----:B------:R-:W-:Y:S02]  /*14ac0*/  FSEL R107, R5, -INF , P2 ;  /* 0xff800000056b7808 */ /* 0x000fe40001000000 */
[----:B------:R-:W-:Y:S02]  /*14ad0*/  FSEL R7, R7, -INF , P0 ;  /* 0xff80000007077808 */ /* 0x000fe40000000000 */
[CC--:B------:R-:W-:Y:S02]  /*14ae0*/  ISETP.GE.AND P2, PT, R120.reuse, R191.reuse, PT ;  /* 0x000000bf7800720c */ /* 0x0c0fe40003f46270 */
        /* <DEDUP_REMOVED lines=57> */
[----:B------:R-:W-:Y:S02]  /*14e80*/  ISETP.GE.AND P3, PT, R115, R188, PT ;  /* 0x000000bc7300720c */ /* 0x000fe40003f66270 */
[----:B------:R-:W-:Y:S02]  /*14e90*/  FSEL R11, R13, -INF , P2 ;  /* 0xff8000000d0b7808 */ /* 0x000fe40001000000 */
[-C--:B------:R-:W-:Y:S02]  /*14ea0*/  ISETP.GE.AND P2, PT, R3, R191.reuse, PT ;  /* 0x000000bf0300720c */ /* 0x080fe40003f46270 */
        /* <DEDUP_REMOVED lines=8> */
[----:B------:R-:W-:Y:S02]  /*14f30*/  ISETP.GE.AND P1, PT, R115, R189, PT ;  /* 0x000000bd7300720c */ /* 0x000fe40003f26270 */
[-C--:B------:R-:W-:Y:S02]  /*14f40*/  ISETP.GE.AND P0, PT, R38, R190.reuse, PT ;  /* 0x000000be2600720c */ /* 0x080fe40003f06270 */
[----:B------:R-:W-:Y:S02]  /*14f50*/  LOP3.LUT R184, R184, 0xffffffbf, RZ, 0xc0, !PT ;  /* 0xffffffbfb8b87812 */ /* 0x000fe400078ec0ff */
[----:B------:R-:W-:Y:S02]  /*14f60*/  FSEL R223, R21, -INF , P2 ;  /* 0xff80000015df7808 */ /* 0x000fe40001000000 */
[-C--:B------:R-:W-:Y:S02]  /*14f70*/  ISETP.GE.AND P2, PT, R2, R191.reuse, PT ;  /* 0x000000bf0200720c */ /* 0x080fe40003f46270 */
[----:B------:R-:W-:Y:S02]  /*14f80*/  @P3 LOP3.LUT R184, R184, 0x40, RZ, 0xfc, !PT ;  /* 0x00000040b8b83812 */ /* 0x000fe400078efcff */
[----:B------:R-:W-:Y:S02]  /*14f90*/  FSEL R127, R51, -INF , P0 ;  /* 0xff800000337f7808 */ /* 0x000fe40000000000 */
[-C--:B------:R-:W-:Y:S02]  /*14fa0*/  ISETP.GE.AND P0, PT, R8, R191.reuse, PT ;  /* 0x000000bf0800720c */ /* 0x080fe40003f06270 */
[----:B------:R-:W-:Y:S02]  /*14fb0*/  FSEL R219, R25, -INF , P2 ;  /* 0xff80000019db7808 */ /* 0x000fe40001000000 */
[-C--:B------:R-:W-:Y:S02]  /*14fc0*/  ISETP.GE.AND P2, PT, R105, R191.reuse, PT ;  /* 0x000000bf6900720c */ /* 0x080fe40003f46270 */
[----:B------:R-:W-:Y:S02]  /*14fd0*/  LOP3.LUT R184, R184, 0xffffffdf, RZ, 0xc0, !PT ;  /* 0xffffffdfb8b87812 */ /* 0x000fe400078ec0ff */
[----:B------:R-:W-:Y:S02]  /*14fe0*/  FSEL R123, R53, -INF , P0 ;  /* 0xff800000357b7808 */ /* 0x000fe40000000000 */
[-C--:B------:R-:W-:Y:S02]  /*14ff0*/  ISETP.GE.AND P0, PT, R8, R190.reuse, PT ;  /* 0x000000be0800720c */ /* 0x080fe40003f06270 */
[----:B------:R-:W-:Y:S01]  /*15000*/  FSEL R207, R29, -INF , P2 ;  /* 0xff8000001dcf7808 */ /* 0x000fe20001000000 */
[----:B------:R-:W-:Y:S01]  /*15010*/  VIADD R29, R196, 0x28 ;  /* 0x00000028c41d7836 */ /* 0x000fe20000000000 */
[----:B------:R-:W-:Y:S02]  /*15020*/  @P1 LOP3.LUT R184, R184, 0x20, RZ, 0xfc, !PT ;  /* 0x00000020b8b81812 */ /* 0x000fe400078efcff */
[----:B------:R-:W-:Y:S02]  /*15030*/  ISETP.GE.AND P1, PT, R24, R190, PT ;  /* 0x000000be1800720c */ /* 0x000fe40003f26270 */
[----:B------:R-:W-:Y:S02]  /*15040*/  FSEL R115, R55, -INF , P0 ;  /* 0xff80000037737808 */ /* 0x000fe40000000000 */
[----:B------:R-:W-:Y:S02]  /*15050*/  ISETP.GE.AND P0, PT, R118, R188, PT ;  /* 0x000000bc7600720c */ /* 0x000fe40003f06270 */
[----:B------:R-:W-:Y:S02]  /*15060*/  FSEL R54, R54, -INF , P1 ;  /* 0xff80000036367808 */ /* 0x000fe40000800000 */
[----:B------:R-:W-:Y:S02]  /*15070*/  ISETP.GE.AND P1, PT, R29, R191, PT ;  /* 0x000000bf1d00720c */ /* 0x000fe40003f26270 */
[----:B------:R-:W-:Y:S02]  /*15080*/  LOP3.LUT R184, R184, 0xffffffef, RZ, 0xc0, !PT ;  /* 0xffffffefb8b87812 */ /* 0x000fe400078ec0ff */
[----:B------:R-:W-:Y:S02]  /*15090*/  FSEL R121, R56, -INF , P1 ;  /* 0xff80000038797808 */ /* 0x000fe40000800000 */
[----:B------:R-:W-:Y:S01]  /*150a0*/  ISETP.GE.AND P1, PT, R118, R189, PT ;  /* 0x000000bd7600720c */ /* 0x000fe20003f26270 */
[----:B------:R-:W-:Y:S01]  /*150b0*/  VIADD R118, R196, 0x29 ;  /* 0x00000029c4767836 */ /* 0x000fe20000000000 */
[-C--:B------:R-:W-:Y:S02]  /*150c0*/  ISETP.GE.AND P2, PT, R0, R191.reuse, PT ;  /* 0x000000bf0000720c */ /* 0x080fe40003f46270 */
[----:B------:R-:W-:Y:S02]  /*150d0*/  @P0 LOP3.LUT R184, R184, 0x10, RZ, 0xfc, !PT ;  /* 0x00000010b8b80812 */ /* 0x000fe400078efcff */
        /* <DEDUP_REMOVED lines=8> */
[C---:B------:R-:W-:Y:S02]  /*15160*/  ISETP.GE.AND P4, PT, R120.reuse, R188, PT ;  /* 0x000000bc7800720c */ /* 0x040fe40003f86270 */
[----:B------:R-:W-:Y:S01]  /*15170*/  ISETP.GE.AND P6, PT, R120, R189, PT ;  /* 0x000000bd7800720c */ /* 0x000fe20003fc6270 */
[----:B------:R-:W-:Y:S01]  /*15180*/  VIADD R120, R196, 0x30 ;  /* 0x00000030c4787836 */ /* 0x000fe20000000000 */
[-C--:B------:R-:W-:Y:S02]  /*15190*/  ISETP.GE.AND P0, PT, R118, R190.reuse, PT ;  /* 0x000000be7600720c */ /* 0x080fe40003f06270 */
[----:B------:R-:W-:Y:S02]  /*151a0*/  FSEL R41, R41, -INF , P2 ;  /* 0xff80000029297808 */ /* 0x000fe40001000000 */
[-C--:B------:R-:W-:Y:S02]  /*151b0*/  ISETP.GE.AND P2, PT, R12, R191.reuse, PT ;  /* 0x000000bf0c00720c */ /* 0x080fe40003f46270 */
[----:B------:R-:W-:Y:S02]  /*151c0*/  FSEL R59, R59, -INF , P0 ;  /* 0xff8000003b3b7808 */ /* 0x000fe40000000000 */
[-C--:B------:R-:W-:Y:S02]  /*151d0*/  ISETP.GE.AND P0, PT, R120, R191.reuse, PT ;  /* 0x000000bf7800720c */ /* 0x080fe40003f06270 */
[----:B------:R-:W-:Y:S01]  /*151e0*/  FSEL R139, R45, -INF , P2 ;  /* 0xff8000002d8b7808 */ /* 0x000fe20001000000 */
[----:B------:R-:W-:Y:S01]  /*151f0*/  VIADD R45, R196, 0x38 ;  /* 0x00000038c42d7836 */ /* 0x000fe20000000000 */
[----:B------:R-:W-:Y:S02]  /*15200*/  FSEL R56, R60, -INF , P0 ;  /* 0xff8000003c387808 */ /* 0x000fe40000000000 */
[----:B------:R-:W-:Y:S02]  /*15210*/  ISETP.GE.AND P2, PT, R119, R191, PT ;  /* 0x000000bf7700720c */ /* 0x000fe40003f46270 */
[----:B------:R-:W-:Y:S02]  /*15220*/  ISETP.GE.AND P0, PT, R128, R189, PT ;  /* 0x000000bd8000720c */ /* 0x000fe40003f06270 */
[----:B------:R-:W-:Y:S02]  /*15230*/  LOP3.LUT R184, R184, 0xfffffff7, RZ, 0xc0, !PT ;  /* 0xfffffff7b8b87812 */ /* 0x000fe400078ec0ff */
[----:B------:R-:W-:Y:S02]  /*15240*/  FSEL R137, R48, -INF , P2 ;  /* 0xff80000030897808 */ /* 0x000fe40001000000 */
[-C--:B------:R-:W-:Y:S02]  /*15250*/  ISETP.GE.AND P2, PT, R24, R191.reuse, PT ;  /* 0x000000bf1800720c */ /* 0x080fe40003f46270 */
[----:B------:R-:W-:Y:S02]  /*15260*/  @P1 LOP3.LUT R184, R184, 0x8, RZ, 0xfc, !PT ;  /* 0x00000008b8b81812 */ /* 0x000fe400078efcff */
[----:B------:R-:W-:Y:S02]  /*15270*/  P2R R13, PR, RZ, 0x10 ;  /* 0x00000010ff0d7803 */ /* 0x000fe40000000000 */
[----:B------:R-:W-:Y:S01]  /*15280*/  FSEL R125, R52, -INF , P2 ;  /* 0xff800000347d7808 */ /* 0x000fe20001000000 */
[----:B------:R-:W-:Y:S01]  /*15290*/  VIADD R52, R196, 0x31 ;  /* 0x00000031c4347836 */ /* 0x000fe20000000000 */
[C---:B------:R-:W-:Y:S02]  /*152a0*/  LOP3.LUT P4, RZ, R184.reuse, 0x10, RZ, 0xc0, !PT ;  /* 0x00000010b8ff7812 */ /* 0x040fe4000788c0ff */
[----:B------:R-:W-:Y:S02]  /*152b0*/  LOP3.LUT R184, R184, 0xfffffffe, RZ, 0xc0, !PT ;  /* 0xfffffffeb8b87812 */ /* 0x000fe400078ec0ff */
[----:B------:R-:W-:Y:S02]  /*152c0*/  P2R R15, PR, RZ, 0x10 ;  /* 0x00000010ff0f7803 */ /* 0x000fe40000000000 */
[----:B------:R-:W-:Y:S02]  /*152d0*/  @P0 LOP3.LUT R184, R184, 0x1, RZ, 0xfc, !PT ;  /* 0x00000001b8b80812 */ /* 0x000fe400078efcff */
[-C--:B------:R-:W-:Y:S02]  /*152e0*/  ISETP.GE.AND P0, PT, R52, R191.reuse, PT ;  /* 0x000000bf3400720c */ /* 0x080fe40003f06270 */
[----:B------:R-:W-:Y:S02]  /*152f0*/  LOP3.LUT P4, RZ, R184, 0x40, RZ, 0xc0, !PT ;  /* 0x00000040b8ff7812 */ /* 0x000fe4000788c0ff */
[----:B------:R-:W-:Y:S02]  /*15300*/  FSEL R48, R61, -INF , P0 ;  /* 0xff8000003d307808 */ /* 0x000fe40000000000 */
[----:B------:R-:W-:Y:S02]  /*15310*/  ISETP.GE.AND P0, PT, R120, R190, PT ;  /* 0x000000be7800720c */ /* 0x000fe40003f06270 */
        /* <DEDUP_REMOVED lines=8> */
[----:B------:R-:W-:Y:S02]  /*153a0*/  FSEL R44, R65, -INF , P0 ;  /* 0xff800000412c7808 */ /* 0x000fe40000000000 */
[----:B------:R-:W-:Y:S02]  /*153b0*/  ISETP.GE.AND P0, PT, R124, R189, PT ;  /* 0x000000bd7c00720c */ /* 0x000fe40003f06270 */
[----:B------:R-:W-:Y:S02]  /*153c0*/  P2R R19, PR, RZ, 0x10 ;  /* 0x00000010ff137803 */ /* 0x000fe40000000000 */
[C---:B------:R-:W-:Y:S02]  /*153d0*/  LOP3.LUT P4, RZ, R184.reuse, 0x100, RZ, 0xc0, !PT ;  /* 0x00000100b8ff7812 */ /* 0x040fe4000788c0ff */
[C---:B------:R-:W-:Y:S02]  /*153e0*/  LOP3.LUT P3, RZ, R184.reuse, 0x80, RZ, 0xc0, !PT ;  /* 0x00000080b8ff7812 */ /* 0x040fe4000786c0ff */
[C---:B------:R-:W-:Y:S02]  /*153f0*/  LOP3.LUT P6, RZ, R184.reuse, 0x20, RZ, 0xc0, !PT ;  /* 0x00000020b8ff7812 */ /* 0x040fe400078cc0ff */
[----:B------:R-:W-:Y:S02]  /*15400*/  LOP3.LUT R184, R184, 0xfffffffd, RZ, 0xc0, !PT ;  /* 0xfffffffdb8b87812 */ /* 0x000fe400078ec0ff */
[----:B------:R-:W-:Y:S02]  /*15410*/  ISETP.GE.AND P1, PT, R126, R188, PT ;  /* 0x000000bc7e00720c */ /* 0x000fe40003f26270 */
[----:B------:R-:W-:Y:S02]  /*15420*/  @P0 LOP3.LUT R184, R184, 0x2, RZ, 0xfc, !PT ;  /* 0x00000002b8b80812 */ /* 0x000fe400078efcff */
        /* <DEDUP_REMOVED lines=10> */
[----:B------:R-:W-:Y:S02]  /*154d0*/  FSEL R51, R114, -INF , !P3 ;  /* 0xff80000072337808 */ /* 0x000fe40005800000 */
[----:B------:R-:W-:Y:S02]  /*154e0*/  FSEL R157, R157, -INF , !P0 ;  /* 0xff8000009d9d7808 */ /* 0x000fe40004000000 */
[CC--:B------:R-:W-:Y:S01]  /*154f0*/  ISETP.GE.AND P0, PT, R196.reuse, R189.reuse, PT ;  /* 0x000000bdc400720c */ /* 0x0c0fe20003f06270 */
[----:B------:R-:W-:Y:S01]  /*15500*/  VIADD R196, R196, 0xffffff80 ;  /* 0xffffff80c4c47836 */ /* 0x000fe20000000000 */
[-C--:B------:R-:W-:Y:S02]  /*15510*/  ISETP.GE.AND P3, PT, R3, R189.reuse, PT ;  /* 0x000000bd0300720c */ /* 0x080fe40003f66270 */
[----:B------:R-:W-:Y:S02]  /*15520*/  FSEL R149, R149, -INF , !P0 ;  /* 0xff80000095957808 */ /* 0x000fe40004000000 */
[----:B------:R-:W-:Y:S02]  /*15530*/  LOP3.LUT P0, RZ, R184, 0x8, RZ, 0xc0, !PT ;  /* 0x00000008b8ff7812 */ /* 0x000fe4000780c0ff */
[----:B------:R-:W-:Y:S02]  /*15540*/  FSEL R21, R108, -INF , !P4 ;  /* 0xff8000006c157808 */ /* 0x000fe40006000000 */
[----:B------:R-:W-:Y:S02]  /*15550*/  FSEL R11, R10, -INF , !P0 ;  /* 0xff8000000a0b7808 */ /* 0x000fe40004000000 */
[-C--:B------:R-:W-:Y:S02]  /*15560*/  ISETP.GE.AND P0, PT, R3, R188.reuse, PT ;  /* 0x000000bc0300720c */ /* 0x080fe40003f06270 */
[----:B------:R-:W2:Y:S01]  /*15570*/  LD.E R3, desc[UR4][R100.64+0xdc] ;  /* 0x0000dc0464037980 */ /* 0x000ea2000c101900 */
[----:B------:R-:W-:Y:S02]  /*15580*/  ISETP.NE.AND P4, PT, R19, RZ, PT ;  /* 0x000000ff1300720c */ /* 0x000fe40003f85270 */
[-C--:B------:R-:W-:Y:S02]  /*15590*/  ISETP.GE.AND P5, PT, R126, R189.reuse, PT ;  /* 0x000000bd7e00720c */ /* 0x080fe40003fa6270 */
[----:B------:R-:W-:Y:S02]  /*155a0*/  FSEL R19, R107, -INF , !P4 ;  /* 0xff8000006b137808 */ /* 0x000fe40006000000 */
[----:B------:R-:W-:Y:S02]  /*155b0*/  ISETP.NE.AND P4, PT, R15, RZ, PT ;  /* 0x000000ff0f00720c */ /* 0x000fe40003f85270 */
[----:B------:R-:W-:Y:S02]  /*155c0*/  FSEL R53, R6, -INF , !P5 ;  /* 0xff80000006357808 */ /* 0x000fe40006800000 */
[-C--:B------:R-:W-:Y:S02]  /*155d0*/  ISETP.GE.AND P5, PT, R104, R189.reuse, PT ;  /* 0x000000bd6800720c */ /* 0x080fe40003fa6270 */
[----:B------:R-:W-:Y:S02]  /*155e0*/  FSEL R15, R117, -INF , !P4 ;  /* 0xff800000750f7808 */ /* 0x000fe40006000000 */
[----:B------:R-:W-:Y:S02]  /*155f0*/  FSEL R17, R7, -INF , !P6 ;  /* 0xff80000007117808 */ /* 0x000fe40007000000 */
[----:B------:R-:W-:Y:S02]  /*15600*/  ISETP.NE.AND P4, PT, R13, RZ, PT ;  /* 0x000000ff0d00720c */ /* 0x000fe40003f85270 */
[----:B------:R-:W-:Y:S02]  /*15610*/  ISETP.NE.AND P6, PT, R25, RZ, PT ;  /* 0x000000ff1900720c */ /* 0x000fe40003fc5270 */
[----:B------:R-:W-:Y:S02]  /*15620*/  FSEL R49, R109, -INF , !P0 ;  /* 0xff8000006d317808 */ /* 0x000fe40004000000 */
[-C--:B------:R-:W-:Y:S02]  /*15630*/  ISETP.GE.AND P0, PT, R106, R188.reuse, PT ;  /* 0x000000bc6a00720c */ /* 0x080fe40003f06270 */
[----:B------:R-:W-:Y:S02]  /*15640*/  FSEL R13, R116, -INF , !P4 ;  /* 0xff800000740d7808 */ /* 0x000fe40006000000 */
[----:B------:R-:W-:Y:S02]  /*15650*/  FSEL R9, R9, -INF , !P6 ;  /* 0xff80000009097808 */ /* 0x000fe40007000000 */
[C---:B------:R-:W-:Y:S02]  /*15660*/  LOP3.LUT P4, RZ, R184.reuse, 0x1, RZ, 0xc0, !PT ;  /* 0x00000001b8ff7812 */ /* 0x040fe4000788c0ff */
[C---:B------:R-:W-:Y:S02]  /*15670*/  LOP3.LUT P6, RZ, R184.reuse, 0x2, RZ, 0xc0, !PT ;  /* 0x00000002b8ff7812 */ /* 0x040fe400078cc0ff */
[----:B------:R-:W-:Y:S02]  /*15680*/  FSEL R223, R223, -INF , !P0 ;  /* 0xff800000dfdf7808 */ /* 0x000fe40004000000 */
[----:B------:R-:W-:Y:S02]  /*15690*/  LOP3.LUT R184, R184, 0xfffffffe, RZ, 0xc0, !PT ;  /* 0xfffffffeb8b87812 */ /* 0x000fe400078ec0ff */
[-C--:B------:R-:W-:Y:S02]  /*156a0*/  ISETP.GE.AND P0, PT, R2, R188.reuse, PT ;  /* 0x000000bc0200720c */ /* 0x080fe40003f06270 */
[-C--:B------:R-:W-:Y:S02]  /*156b0*/  ISETP.GE.AND P1, PT, R113, R188.reuse, PT ;  /* 0x000000bc7100720c */ /* 0x080fe40003f26270 */
[----:B------:R-:W-:Y:S02]  /*156c0*/  @P5 LOP3.LUT R184, R184, 0x1, RZ, 0xfc, !PT ;  /* 0x00000001b8b85812 */ /* 0x000fe400078efcff */
        /* <DEDUP_REMOVED lines=9> */
[----:B------:R-:W-:Y:S02]  /*15760*/  LOP3.LUT R184, R184, 0xfffffffd, RZ, 0xc0, !PT ;  /* 0xfffffffdb8b87812 */ /* 0x000fe400078ec0ff */
[-C--:B------:R-:W-:Y:S02]  /*15770*/  ISETP.GE.AND P2, PT, R124, R188.reuse, PT ;  /* 0x000000bc7c00720c */ /* 0x080fe40003f46270 */
[----:B------:R-:W-:Y:S02]  /*15780*/  FSEL R155, R155, -INF , !P0 ;  /* 0xff8000009b9b7808 */ /* 0x000fe40004000000 */
[----:B------:R-:W-:Y:S02]  /*15790*/  FSEL R55, R14, -INF , !P4 ;  /* 0xff8000000e377808 */ /* 0x000fe40006000000 */
[-C--:B------:R-:W-:Y:S02]  /*157a0*/  ISETP.GE.AND P0, PT, R111, R188.reuse, PT ;  /* 0x000000bc6f00720c */ /* 0x080fe40003f06270 */
[----:B------:R-:W-:Y:S02]  /*157b0*/  FSEL R209, R209, -INF , !P1 ;  /* 0xff800000d1d17808 */ /* 0x000fe40004800000 */
[-C--:B------:R-:W-:Y:S02]  /*157c0*/  ISETP.GE.AND P4, PT, R106, R189.reuse, PT ;  /* 0x000000bd6a00720c */ /* 0x080fe40003f86270 */
[-C--:B------:R-:W-:Y:S02]  /*157d0*/  ISETP.GE.AND P1, PT, R0, R188.reuse, PT ;  /* 0x000000bc0000720c */ /* 0x080fe40003f26270 */
[----:B------:R-:W-:Y:S02]  /*157e0*/  @P5 LOP3.LUT R184, R184, 0x2, RZ, 0xfc, !PT ;  /* 0x00000002b8b85812 */ /* 0x000fe400078efcff */
[----:B------:R-:W-:Y:S02]  /*157f0*/  FSEL R25, R110, -INF , !P2 ;  /* 0xff8000006e197808 */ /* 0x000fe40005000000 */
[----:B------:R-:W-:Y:S02]  /*15800*/  FSEL R33, R5, -INF , !P3 ;  /* 0xff80000005217808 */ /* 0x000fe40005800000 */
[-C--:B------:R-:W-:Y:S02]  /*15810*/  ISETP.GE.AND P2, PT, R113, R189.reuse, PT ;  /* 0x000000bd7100720c */ /* 0x080fe40003f46270 */
[----:B------:R-:W-:Y:S02]  /*15820*/  ISETP.GE.AND P3, PT, R2, R189, PT ;  /* 0x000000bd0200720c */ /* 0x000fe40003f66270 */
[----:B------:R-:W-:Y:S02]  /*15830*/  FSEL R151, R41, -INF , !P0 ;  /* 0xff80000029977808 */ /* 0x000fe40004000000 */
[-C--:B------:R-:W-:Y:S02]  /*15840*/  ISETP.GE.AND P0, PT, R12, R188.reuse, PT ;  /* 0x000000bc0c00720c */ /* 0x080fe40003f06270 */
[----:B------:R-:W-:Y:S02]  /*15850*/  FMNMX3.FTZ R2, R102, R21, R19, !PT ;  /* 0x0000001566027276 */ /* 0x000fe40007810013 */
[----:B------:R-:W-:Y:S02]  /*15860*/  FSEL R215, R23, -INF , !P4 ;  /* 0xff80000017d77808 */ /* 0x000fe40006000000 */
[----:B------:R-:W-:Y:S02]  /*15870*/  FSEL R203, R203, -INF , !P1 ;  /* 0xff800000cbcb7808 */ /* 0x000fe40004800000 */
[----:B------:R-:W-:Y:S02]  /*15880*/  ISETP.GE.AND P1, PT, R122, R189, PT ;  /* 0x000000bd7a00720c */ /* 0x000fe40003f26270 */
[----:B------:R-:W-:Y:S02]  /*15890*/  LOP3.LUT P4, RZ, R184, 0x1, RZ, 0xc0, !PT ;  /* 0x00000001b8ff7812 */ /* 0x000fe4000788c0ff */
        /* <DEDUP_REMOVED lines=10> */
[C---:B------:R-:W-:Y:S02]  /*15940*/  LOP3.LUT P2, RZ, R184.reuse, 0x2, RZ, 0xc0, !PT ;  /* 0x00000002b8ff7812 */ /* 0x040fe4000784c0ff */
[----:B------:R-:W-:Y:S02]  /*15950*/  FSEL R135, R135, -INF , !P0 ;  /* 0xff80000087877808 */ /* 0x000fe40004000000 */
[----:B------:R-:W-:Y:S02]  /*15960*/  LOP3.LUT R184, R184, 0xfffffffe, RZ, 0xc0, !PT ;  /* 0xfffffffeb8b87812 */ /* 0x000fe400078ec0ff */
[----:B------:R-:W-:Y:S02]  /*15970*/  ISETP.GE.AND P0, PT, R24, R189, PT ;  /* 0x000000bd1800720c */ /* 0x000fe40003f06270 */
[----:B------:R-:W-:Y:S02]  /*15980*/  FMNMX3.FTZ R0, R0, R11, R9, !PT ;  /* 0x0000000b00007276 */ /* 0x000fe40007810009 */
[----:B------:R-:W-:Y:S02]  /*15990*/  FMNMX3.FTZ R2, R2, R25, R49, !PT ;  /* 0x0000001902027276 */ /* 0x000fe40007810031 */
[----:B------:R-:W-:Y:S02]  /*159a0*/  FSEL R211, R211, -INF , !P3 ;  /* 0xff800000d3d37808 */ /* 0x000fe40005800000 */
[----:B------:R-:W-:Y:S02]  /*159b0*/  ISETP.GE.AND P3, PT, R16, R189, PT ;  /* 0x000000bd1000720c */ /* 0x000fe40003f66270 */
        /* <DEDUP_REMOVED lines=9> */
[----:B------:R-:W-:Y:S02]  /*15a50*/  ISETP.GE.AND P6, PT, R105, R189, PT ;  /* 0x000000bd6900720c */ /* 0x000fe40003fc6270 */
[----:B------:R-:W-:Y:S02]  /*15a60*/  @P0 LOP3.LUT R184, R184, 0x2, RZ, 0xfc, !PT ;  /* 0x00000002b8b80812 */ /* 0x000fe400078efcff */
[----:B------:R-:W-:Y:S02]  /*15a70*/  FMNMX3.FTZ R0, R0, R217, R215, !PT ;  /* 0x000000d900007276 */ /* 0x000fe400078100d7 */
[-C--:B------:R-:W-:Y:S02]  /*15a80*/  ISETP.GE.AND P0, PT, R8, R188.reuse, PT ;  /* 0x000000bc0800720c */ /* 0x080fe40003f06270 */
        /* <DEDUP_REMOVED lines=19> */
[----:B------:R-:W-:Y:S02]  /*15bc0*/  FMNMX3.FTZ R2, R2, R153, R151, !PT ;  /* 0x0000009902027276 */ /* 0x000fe40007810097 */
[----:B------:R-:W-:Y:S02]  /*15bd0*/  FSEL R137, R137, -INF , !P1 ;  /* 0xff80000089897808 */ /* 0x000fe40004800000 */
[-C--:B------:R-:W-:Y:S02]  /*15be0*/  ISETP.GE.AND P1, PT, R24, R188.reuse, PT ;  /* 0x000000bc1800720c */ /* 0x080fe40003f26270 */
[----:B------:R-:W-:Y:S02]  /*15bf0*/  LOP3.LUT R184, R184, 0xfffffffe, RZ, 0xc0, !PT ;  /* 0xfffffffeb8b87812 */ /* 0x000fe400078ec0ff */
[-C--:B------:R-:W-:Y:S02]  /*15c00*/  ISETP.GE.AND P5, PT, R28, R189.reuse, PT ;  /* 0x000000bd1c00720c */ /* 0x080fe40003fa6270 */
[----:B------:R-:W-:Y:S02]  /*15c10*/  ISETP.GE.AND P4, PT, R12, R189, PT ;  /* 0x000000bd0c00720c */ /* 0x000fe40003f86270 */
[----:B------:R-:W-:Y:S02]  /*15c20*/  FSEL R145, R42, -INF , !P3 ;  /* 0xff8000002a917808 */ /* 0x000fe40005800000 */
[----:B------:R-:W-:Y:S02]  /*15c30*/  FSEL R143, R43, -INF , !P6 ;  /* 0xff8000002b8f7808 */ /* 0x000fe40007000000 */
        /* <DEDUP_REMOVED lines=15> */
[----:B------:R-:W-:Y:S02]  /*15d30*/  ISETP.GE.AND P4, PT, R8, R189, PT ;  /* 0x000000bd0800720c */ /* 0x000fe40003f86270 */
[C---:B------:R-:W-:Y:S02]  /*15d40*/  LOP3.LUT P2, RZ, R184.reuse, 0x1, RZ, 0xc0, !PT ;  /* 0x00000001b8ff7812 */ /* 0x040fe4000784c0ff */
[----:B------:R-:W-:Y:S02]  /*15d50*/  LOP3.LUT P3, RZ, R184, 0x2, RZ, 0xc0, !PT ;  /* 0x00000002b8ff7812 */ /* 0x000fe4000786c0ff */
        /* <DEDUP_REMOVED lines=17> */
[----:B------:R-:W-:Y:S01]  /*15e70*/  ISETP.GE.AND P5, PT, R120, R189, PT ;  /* 0x000000bd7800720c */ /* 0x000fe20003fa6270 */
[----:B------:R-:W-:Y:S01]  /*15e80*/  LDSM.16.MT88.4 R56, [R161+0x6800] ;  /* 0x00680000a138783b */ /* 0x000fe20000004200 */
[----:B------:R-:W-:Y:S02]  /*15e90*/  FMNMX3.FTZ R0, R0, R117, R115, !PT ;  /* 0x0000007500007276 */ /* 0x000fe40007810073 */
[----:B------:R-:W-:Y:S02]  /*15ea0*/  FSEL R64, R44, -INF , !P3 ;  /* 0xff8000002c407808 */ /* 0x000fe40005800000 */
[----:B------:R-:W-:Y:S02]  /*15eb0*/  FMNMX3.FTZ R2, R2, R65, R66, !PT ;  /* 0x0000004102027276 */ /* 0x000fe40007810042 */
[----:B------:R-:W-:Y:S02]  /*15ec0*/  FSEL R63, R63, -INF , !P2 ;  /* 0xff8000003f3f7808 */ /* 0x000fe40005000000 */
[-C--:B------:R-:W-:Y:S02]  /*15ed0*/  ISETP.GE.AND P1, PT, R45, R189.reuse, PT ;  /* 0x000000bd2d00720c */ /* 0x080fe40003f26270 */
[----:B------:R-:W-:Y:S01]  /*15ee0*/  ISETP.GE.AND P0, PT, R62, R189, PT ;  /* 0x000000bd3e00720c */ /* 0x000fe20003f06270 */
[----:B------:R-:W-:Y:S01]  /*15ef0*/  LDSM.16.MT88.4 R44, [R160+0x6000] ;  /* 0x00600000a02c783b */ /* 0x000fe20000004200 */
        /* <DEDUP_REMOVED lines=35> */
[-CC-:B------:R-:W-:Y:S01]  /*16130*/  FFMA.FTZ R11, R11, R3.reuse, -R62.reuse ;  /* 0x000000030b0b7223 */ /* 0x180fe2000001083e */
[----:B------:R-:W-:Y:S01]  /*16140*/  FMUL.FTZ R9, R3, R6 ;  /* 0x0000000603097220 */ /* 0x000fe20000410000 */
[----:B------:R-:W-:Y:S01]  /*16150*/  FADD.FTZ R4, -R4, R103 ;  /* 0x0000006704047221 */ /* 0x000fe20000010100 */
[----:B------:R-:W2:Y:S02]  /*16160*/  LDSM.16.MT88.4 R20, [R162+0x6000] ;  /* 0x00600000a214783b */ /* 0x000ea40000004200 */
[----:B------:R-:W3:Y:S01]  /*16170*/  MUFU.EX2 R106, R106 ;  /* 0x0000006a006a7308 */ /* 0x000ee20000000800 */
[-C--:B------:R-:W-:Y:S01]  /*16180*/  FFMA.FTZ R126, R127, R3.reuse, -R62 ;  /* 0x000000037f7e7223 */ /* 0x080fe2000001083e */
[----:B------:R-:W-:Y:S01]  /*16190*/  FMUL.FTZ R8, R3, R4 ;  /* 0x0000000403087220 */ /* 0x000fe20000410000 */
[-C--:B------:R-:W-:Y:S07]  /*161a0*/  FFMA.FTZ R32, R25, R3.reuse, -R104 ;  /* 0x0000000319207223 */ /* 0x080fee0000010868 */
[----:B------:R-:W-:Y:S01]  /*161b0*/  MUFU.EX2 R102, R11 ;  /* 0x0000000b00667308 */ /* 0x000fe20000000800 */
[-CC-:B------:R-:W-:Y:S01]  /*161c0*/  FFMA.FTZ R116, R143, R3.reuse, -R62.reuse ;  /* 0x000000038f747223 */ /* 0x180fe2000001083e */
[-C--:B------:R-:W-:Y:S01]  /*161d0*/  FFMA.FTZ R37, R37, R3.reuse, -R62 ;  /* 0x0000000325257223 */ /* 0x080fe2000001083e */
[-CC-:B------:R-:W-:Y:S07]  /*161e0*/  FFMA.FTZ R112, R157, R3.reuse, -R104.reuse ;  /* 0x000000039d707223 */ /* 0x180fee0000010868 */
[----:B------:R-:W4:Y:S01]  /*161f0*/  MUFU.EX2 R39, R9 ;  /* 0x0000000900277308 */ /* 0x000f220000000800 */
[-CC-:B------:R-:W-:Y:S01]  /*16200*/  FFMA.FTZ R103, R153, R3.reuse, -R104.reuse ;  /* 0x0000000399677223 */ /* 0x180fe20000010868 */
[-C--:B------:R-:W-:Y:S01]  /*16210*/  FFMA.FTZ R114, R151, R3.reuse, -R104 ;  /* 0x0000000397727223 */ /* 0x080fe20000010868 */
[-C--:B------:R-:W-:Y:S07]  /*16220*/  FFMA.FTZ R118, R149, R3.reuse, -R62 ;  /* 0x0000000395767223 */ /* 0x080fee000001083e */
[----:B------:R-:W5:Y:S01]  /*16230*/  MUFU.EX2 R38, R8 ;  /* 0x0000000800267308 */ /* 0x000f620000000800 */
[----:B------:R-:W-:Y:S01]  /*16240*/  FFMA.FTZ R155, R155, R3, -R104 ;  /* 0x000000039b9b7223 */ /* 0x000fe20000010868 */
[----:B---3--:R-:W-:Y:S01]  /*16250*/  F2FP.BF16.F32.PACK_AB R42, R106, R107 ;  /* 0x0000006b6a2a723e */ /* 0x008fe200000010ff */
[-C--:B------:R-:W-:Y:S07]  /*16260*/  FFMA.FTZ R147, R147, R3.reuse, -R62 ;  /* 0x0000000393937223 */ /* 0x080fee000001083e */
[----:B------:R-:W-:Y:S01]  /*16270*/  MUFU.EX2 R110, R110 ;  /* 0x0000006e006e7308 */ /* 0x000fe20000000800 */
[-CC-:B------:R-:W-:Y:S01]  /*16280*/  FFMA.FTZ R120, R141, R3.reuse, -R104.reuse ;  /* 0x000000038d787223 */ /* 0x180fe20000010868 */
[-C--:B------:R-:W-:Y:S01]  /*16290*/  FFMA.FTZ R122, R137, R3.reuse, -R104 ;  /* 0x00000003897a7223 */ /* 0x080fe20000010868 */
        /* <DEDUP_REMOVED lines=19> */
[----:B------:R-:W-:Y:S01]  /*163d0*/  LDSM.16.MT88.4 R92, [R166+0x9800] ;  /* 0x00980000a65c783b */ /* 0x000fe20000004200 */
[----:B------:R-:W-:Y:S01]  /*163e0*/  FMUL.FTZ R24, R39, R76 ;  /* 0x0000004c27187220 */ /* 0x000fe20000410000 */
[----:B------:R-:W-:Y:S01]  /*163f0*/  FFMA.FTZ R76, R49, R3, -R104 ;  /* 0x00000003314c7223 */ /* 0x000fe20000010868 */
[C---:B------:R-:W-:Y:S01]  /*16400*/  FMUL.FTZ R26, R38.reuse, R78 ;  /* 0x0000004e261a7220 */ /* 0x040fe20000410000 */
[----:B----4-:R-:W-:Y:S01]  /*16410*/  F2FP.BF16.F32.PACK_AB R41, R105, R111 ;  /* 0x0000006f6929723e */ /* 0x010fe200000010ff */
[-CC-:B------:R-:W-:Y:S01]  /*16420*/  FFMA.FTZ R78, R55, R3.reuse, -R62.reuse ;  /* 0x00000003374e7223 */ /* 0x180fe2000001083e */
[C---:B------:R-:W-:Y:S01]  /*16430*/  FMUL.FTZ R34, R38.reuse, R70 ;  /* 0x0000004626227220 */ /* 0x040fe20000410000 */
[----:B------:R-:W-:Y:S01]  /*16440*/  FFMA.FTZ R84, R145, R3, -R62 ;  /* 0x0000000391547223 */ /* 0x000fe2000001083e */
[----:B-----5:R-:W-:Y:S01]  /*16450*/  F2FP.BF16.F32.PACK_AB R43, R67, R102 ;  /* 0x00000066432b723e */ /* 0x020fe200000010ff */
[----:B------:R-:W-:Y:S01]  /*16460*/  MUFU.EX2 R76, R76 ;  /* 0x0000004c004c7308 */ /* 0x000fe20000000800 */
[C---:B------:R-:W-:Y:S01]  /*16470*/  FFMA.FTZ R111, R38.reuse, R197, R111 ;  /* 0x000000c5266f7223 */ /* 0x040fe2000001006f */
[----:B------:R-:W-:Y:S01]  /*16480*/  FMUL.FTZ R25, R39, R77 ;  /* 0x0000004d27197220 */ /* 0x000fe20000410000 */
[-C--:B------:R-:W-:Y:S07]  /*16490*/  FFMA.FTZ R70, R223, R3.reuse, -R104 ;  /* 0x00000003df467223 */ /* 0x080fee0000010868 */
[----:B------:R3:W-:Y:S01]  /*164a0*/  MUFU.EX2 R77, R32 ;  /* 0x00000020004d7308 */ /* 0x0007e20000000800 */
        /* <DEDUP_REMOVED lines=12> */
[-C--:B------:R-:W-:Y:S01]  /*16570*/  FFMA.FTZ R98, R199, R3.reuse, -R62 ;  /* 0x00000003c7627223 */ /* 0x080fe2000001083e */
[-CC-:B------:R-:W-:Y:S01]  /*16580*/  FFMA.FTZ R68, R219, R3.reuse, -R104.reuse ;  /* 0x00000003db447223 */ /* 0x180fe20000010868 */
[-CC-:B------:R-:W-:Y:S07]  /*16590*/  FFMA.FTZ R96, R209, R3.reuse, -R104.reuse ;  /* 0x00000003d1607223 */ /* 0x180fee0000010868 */
[----:B------:R-:W-:Y:S01]  /*165a0*/  MUFU.EX2 R112, R112 ;  /* 0x0000007000707308 */ /* 0x000fe20000000800 */
[C---:B--2---:R-:W-:Y:S03]  /*165b0*/  HMMA.16816.F32.BF16 R12, R40.reuse, R20, R12 ;  /* 0x00000014280c723c */ /* 0x044fe6000004180c */
[----:B------:R-:W-:Y:S01]  /*165c0*/  FMUL.FTZ R20, R39, R80 ;  /* 0x0000005027147220 */ /* 0x000fe20000410000 */
[----:B------:R-:W-:Y:S05]  /*165d0*/  FFMA.FTZ R80, R51, R3, -R104 ;  /* 0x0000000333507223 */ /* 0x000fea0000010868 */
[----:B------:R-:W-:Y:S01]  /*165e0*/  MUFU.EX2 R98, R98 ;  /* 0x0000006200627308 */ /* 0x000fe20000000800 */
[----:B------:R-:W2:Y:S01]  /*165f0*/  LDSM.16.MT88.4 R48, [R166+0x6800] ;  /* 0x00680000a630783b */ /* 0x000ea20000004200 */
[----:B------:R-:W-:Y:S01]  /*16600*/  FMUL.FTZ R21, R39, R81 ;  /* 0x0000005127157220 */ /* 0x000fe20000410000 */
[C---:B------:R-:W-:Y:S07]  /*16610*/  HMMA.16816.F32.BF16 R16, R40.reuse, R22, R16 ;  /* 0x000000162810723c */ /* 0x040fee0000041810 */
[----:B------:R-:W-:Y:S01]  /*16620*/  MUFU.EX2 R68, R68 ;  /* 0x0000004400447308 */ /* 0x000fe20000000800 */
[C---:B------:R-:W-:Y:S01]  /*16630*/  FMUL.FTZ R22, R38.reuse, R82 ;  /* 0x0000005226167220 */ /* 0x040fe20000410000 */
[C---:B------:R-:W-:Y:S01]  /*16640*/  FMUL.FTZ R23, R38.reuse, R83 ;  /* 0x0000005326177220 */ /* 0x040fe20000410000 */
[-C--:B-1----:R-:W-:Y:S07]  /*16650*/  FFMA.FTZ R84, R129, R3.reuse, -R62 ;  /* 0x0000000381547223 */ /* 0x082fee000001083e */
[----:B------:R-:W-:Y:S01]  /*16660*/  MUFU.EX2 R80, R80 ;  /* 0x0000005000507308 */ /* 0x000fe20000000800 */
[----:B------:R-:W-:Y:S01]  /*16670*/  FFMA.FTZ R81, R27, R3, -R104 ;  /* 0x000000031b517223 */ /* 0x000fe20000010868 */
[C---:B------:R-:W-:Y:S01]  /*16680*/  FMUL.FTZ R27, R38.reuse, R79 ;  /* 0x0000004f261b7220 */ /* 0x040fe20000410000 */
[--C-:B------:R-:W-:Y:S07]  /*16690*/  FFMA.FTZ R79, R53, R3, -R62.reuse ;  /* 0x00000003354f7223 */ /* 0x100fee000001083e */
[----:B------:R-:W-:Y:S01]  /*166a0*/  MUFU.EX2 R127, R84 ;  /* 0x00000054007f7308 */ /* 0x000fe20000000800 */
[C---:B------:R-:W-:Y:S01]  /*166b0*/  HMMA.16816.F32.BF16 R20, R40.reuse, R28, R20 ;  /* 0x0000001c2814723c */ /* 0x040fe20000041814 */
[----:B------:R-:W1:Y:S02]  /*166c0*/  LDSM.16.MT88.4 R52, [R162+0x6800] ;  /* 0x00680000a234783b */ /* 0x000e640000004200 */
[C---:B------:R-:W-:Y:S01]  /*166d0*/  FMUL.FTZ R28, R39.reuse, R72 ;  /* 0x00000048271c7220 */ /* 0x040fe20000410000 */
[----:B------:R-:W-:Y:S01]  /*166e0*/  FMUL.FTZ R29, R39, R73 ;  /* 0x00000049271d7220 */ /* 0x000fe20000410000 */
[--C-:B------:R-:W-:Y:S04]  /*166f0*/  FFMA.FTZ R72, R35, R3, -R62.reuse ;  /* 0x0000000323487223 */ /* 0x100fe8000001083e */
[----:B------:R3:W-:Y:S01]  /*16700*/  MUFU.EX2 R73, R79 ;  /* 0x0000004f00497308 */ /* 0x0007e20000000800 */
[C---:B------:R-:W-:Y:S01]  /*16710*/  FMUL.FTZ R35, R38.reuse, R71 ;  /* 0x0000004726237220 */ /* 0x040fe20000410000 */
[C---:B------:R-:W-:Y:S08]  /*16720*/  HMMA.16816.F32.BF16 R24, R40.reuse, R30, R24 ;  /* 0x0000001e2818723c */ /* 0x040ff00000041818 */
[----:B------:R-:W4:Y:S01]  /*16730*/  MUFU.EX2 R81, R81 ;  /* 0x0000005100517308 */ /* 0x000f220000000800 */
[C---:B------:R-:W-:Y:S01]  /*16740*/  FMUL.FTZ R31, R38.reuse, R75 ;  /* 0x0000004b261f7220 */ /* 0x040fe20000410000 */
[----:B------:R-:W-:Y:S01]  /*16750*/  FFMA.FTZ R75, R33, R3, -R62 ;  /* 0x00000003214b7223 */ /* 0x000fe2000001083e */
[----:B------:R-:W-:Y:S07]  /*16760*/  FMUL.FTZ R30, R38, R74 ;  /* 0x0000004a261e7220 */ /* 0x000fee0000410000 */
[----:B------:R-:W-:Y:S01]  /*16770*/  MUFU.EX2 R72, R72 ;  /* 0x0000004800487308 */ /* 0x000fe20000000800 */
[----:B------:R-:W-:Y:S01]  /*16780*/  FMUL.FTZ R33, R39, R69 ;  /* 0x0000004527217220 */ /* 0x000fe20000410000 */
[-C--:B------:R-:W-:Y:S01]  /*16790*/  FFMA.FTZ R71, R221, R3.reuse, -R104 ;  /* 0x00000003dd477223 */ /* 0x080fe20000010868 */
[-CC-:B------:R-:W-:Y:S07]  /*167a0*/  FFMA.FTZ R82, R217, R3.reuse, -R62.reuse ;  /* 0x00000003d9527223 */ /* 0x180fee000001083e */
[----:B------:R-:W5:Y:S01]  /*167b0*/  MUFU.EX2 R75, R75 ;  /* 0x0000004b004b7308 */ /* 0x000f620000000800 */
[-C--:B------:R-:W-:Y:S01]  /*167c0*/  FFMA.FTZ R83, R215, R3.reuse, -R62 ;  /* 0x00000003d7537223 */ /* 0x080fe2000001083e */
[C---:B------:R-:W-:Y:S08]  /*167d0*/  HMMA.16816.F32.BF16 R28, R40.reuse, R44, R28 ;  /* 0x0000002c281c723c */ /* 0x040ff0000004181c */
[----:B------:R-:W-:Y:S01]  /*167e0*/  MUFU.EX2 R71, R71 ;  /* 0x0000004700477308 */ /* 0x000fe20000000800 */
[-C--:B---3--:R-:W-:Y:S01]  /*167f0*/  FFMA.FTZ R79, R225, R3.reuse, -R104 ;  /* 0x00000003e14f7223 */ /* 0x088fe20000010868 */
[-CC-:B------:R-:W-:Y:S01]  /*16800*/  FFMA.FTZ R74, R213, R3.reuse, -R62.reuse ;  /* 0x00000003d54a7223 */ /* 0x180fe2000001083e */
[-C--:B------:R-:W-:Y:S07]  /*16810*/  FFMA.FTZ R69, R211, R3.reuse, -R62 ;  /* 0x00000003d3457223 */ /* 0x080fee000001083e */
[----:B------:R-:W-:Y:S01]  /*16820*/  MUFU.EX2 R82, R82 ;  /* 0x0000005200527308 */ /* 0x000fe20000000800 */
[-CC-:B------:R-:W-:Y:S01]  /*16830*/  FFMA.FTZ R91, R207, R3.reuse, -R104.reuse ;  /* 0x00000003cf5b7223 */ /* 0x180fe20000010868 */
[----:B------:R-:W-:Y:S01]  /*16840*/  HMMA.16816.F32.BF16 R32, R40, R46, R32 ;  /* 0x0000002e2820723c */ /* 0x000fe20000041820 */
[----:B------:R-:W3:Y:S07]  /*16850*/  LDSM.16.MT88.4 R44, [R160+0x6800] ;  /* 0x00680000a02c783b */ /* 0x000eee0000004200 */
[----:B------:R-:W3:Y:S01]  /*16860*/  MUFU.EX2 R79, R79 ;  /* 0x0000004f004f7308 */ /* 0x000ee20000000800 */
[----:B----4-:R-:W-:Y:S01]  /*16870*/  F2FP.BF16.F32.PACK_AB R40, R81, R80 ;  /* 0x000000505128723e */ /* 0x010fe200000010ff */
[--C-:B------:R-:W-:Y:S01]  /*16880*/  FFMA.FTZ R99, R205, R3, -R104.reuse ;  /* 0x00000003cd637223 */ /* 0x100fe20000010868 */
[----:B------:R-:W-:Y:S07]  /*16890*/  F2FP.BF16.F32.PACK_AB R42, R76, R77 ;  /* 0x0000004d4c2a723e */ /* 0x000fee00000010ff */
[----:B------:R-:W4:Y:S01]  /*168a0*/  MUFU.EX2 R83, R83 ;  /* 0x0000005300537308 */ /* 0x000f220000000800 */
[----:B------:R-:W-:Y:S01]  /*168b0*/  F2FP.BF16.F32.PACK_AB R41, R73, R78 ;  /* 0x0000004e4929723e */ /* 0x000fe200000010ff */
[-C--:B------:R-:W-:Y:S01]  /*168c0*/  FFMA.FTZ R88, R203, R3.reuse, -R104 ;  /* 0x00000003cb587223 */ /* 0x080fe20000010868 */
[----:B-----5:R-:W-:Y:S07]  /*168d0*/  F2FP.BF16.F32.PACK_AB R43, R75, R72 ;  /* 0x000000484b2b723e */ /* 0x020fee00000010ff */
[----:B------:R-:W-:Y:S01]  /*168e0*/  MUFU.EX2 R74, R74 ;  /* 0x0000004a004a7308 */ /* 0x000fe20000000800 */
[-CC-:B------:R-:W-:Y:S01]  /*168f0*/  FFMA.FTZ R90, R177, R3.reuse, -R62.reuse ;  /* 0x00000003b15a7223 */ /* 0x180fe2000001083e */
[-C--:B------:R-:W-:Y:S01]  /*16900*/  FFMA.FTZ R89, R159, R3.reuse, -R62 ;  /* 0x000000039f597223 */ /* 0x080fe2000001083e */
[-C--:B------:R-:W-:Y:S07]  /*16910*/  FFMA.FTZ R135, R135, R3.reuse, -R104 ;  /* 0x0000000387877223 */ /* 0x080fee0000010868 */
[----:B------:R-:W5:Y:S01]  /*16920*/  MUFU.EX2 R69, R69 ;  /* 0x0000004500457308 */ /* 0x000f620000000800 */
[-C--:B------:R-:W-:Y:S01]  /*16930*/  FFMA.FTZ R131, R131, R3.reuse, -R62 ;  /* 0x0000000383837223 */ /* 0x080fe2000001083e */
[C---:B--2---:R-:W-:Y:S08]  /*16940*/  HMMA.16816.F32.BF16 R4, R40.reuse, R48, R4 ;  /* 0x000000302804723c */ /* 0x044ff00000041804 */
[----:B------:R-:W-:Y:S01]  /*16950*/  MUFU.EX2 R96, R96 ;  /* 0x0000006000607308 */ /* 0x000fe20000000800 */
[----:B------:R-:W-:Y:S01]  /*16960*/  FFMA.FTZ R110, R39, R198, R110 ;  /* 0x000000c6276e7223 */ /* 0x000fe2000001006e */
[-CC-:B------:R-:W-:Y:S01]  /*16970*/  FFMA.FTZ R128, R123, R3.reuse, -R104.reuse ;  /* 0x000000037b807223 */ /* 0x180fe20000010868 */
[-C--:B------:R-:W-:Y:S07]  /*16980*/  FFMA.FTZ R39, R121, R3.reuse, -R104 ;  /* 0x0000000379277223 */ /* 0x080fee0000010868 */
[----:B------:R-:W2:Y:S01]  /*16990*/  MUFU.EX2 R91, R91 ;  /* 0x0000005b005b7308 */ /* 0x000ea20000000800 */
[----:B------:R-:W-:Y:S01]  /*169a0*/  FADD.FTZ R110, R108, R110 ;  /* 0x0000006e6c6e7221 */ /* 0x000fe20000010000 */
[C---:B------:R-:W-:Y:S01]  /*169b0*/  HMMA.16816.F32.BF16 R8, R40.reuse, R50, R8 ;  /* 0x000000322808723c */ /* 0x040fe20000041808 */
[----:B------:R-:W2:Y:S07]  /*169c0*/  LDSM.16.MT88.4 R48, [R166+0x7000] ;  /* 0x00700000a630783b */ /* 0x000eae0000004200 */
[----:B------:R-:W-:Y:S01]  /*169d0*/  MUFU.EX2 R99, R99 ;  /* 0x0000006300637308 */ /* 0x000fe20000000800 */
[----:B------:R-:W-:Y:S01]  /*169e0*/  FADD.FTZ R85, R107, R110 ;  /* 0x0000006e6b557221 */ /* 0x000fe20000010000 */
[-C--:B------:R-:W-:Y:S01]  /*169f0*/  FFMA.FTZ R130, R115, R3.reuse, -R62 ;  /* 0x0000000373827223 */ /* 0x080fe2000001083e */
[-CC-:B------:R-:W-:Y:S07]  /*16a00*/  FFMA.FTZ R125, R125, R3.reuse, -R104.reuse ;  /* 0x000000037d7d7223 */ /* 0x180fee0000010868 */
[----:B------:R-:W2:Y:S01]  /*16a10*/  MUFU.EX2 R88, R88 ;  /* 0x0000005800587308 */ /* 0x000ea20000000800 */
[----:B------:R-:W-:Y:S01]  /*16a20*/  FADD.FTZ R85, R106, R85 ;  /* 0x000000556a557221 */ /* 0x000fe20000010000 */
[C---:B-1----:R-:W-:Y:S08]  /*16a30*/  HMMA.16816.F32.BF16 R12, R40.reuse, R52, R12 ;  /* 0x00000034280c723c */ /* 0x042ff0000004180c */
[----:B------:R-:W-:Y:S01]  /*16a40*/  MUFU.EX2 R90, R90 ;  /* 0x0000005a005a7308 */ /* 0x000fe20000000800 */
[----:B------:R-:W-:Y:S01]  /*16a50*/  FADD.FTZ R38, R80, R85 ;  /* 0x0000005550267221 */ /* 0x000fe20000010000 */
[-C--:B------:R-:W-:Y:S01]  /*16a60*/  FFMA.FTZ R119, R119, R3.reuse, -R104 ;  /* 0x0000000377777223 */ /* 0x080fe20000010868 */
[----:B------:R-:W-:Y:S07]  /*16a70*/  LDSM.16.MT88.4 R84, [R162+0x9800] ;  /* 0x00980000a254783b */ /* 0x000fee0000004200 */
[----:B------:R-:W1:Y:S01]  /*16a80*/  MUFU.EX2 R89, R89 ;  /* 0x0000005900597308 */ /* 0x000e620000000800 */
[----:B------:R-:W-:Y:S01]  /*16a90*/  FADD.FTZ R38, R81, R38 ;  /* 0x0000002651267221 */ /* 0x000fe20000010000 */
[C---:B------:R-:W-:Y:S08]  /*16aa0*/  HMMA.16816.F32.BF16 R16, R40.reuse, R54, R16 ;  /* 0x000000362810723c */ /* 0x040ff00000041810 */
[----:B------:R-:W1:Y:S01]  /*16ab0*/  MUFU.EX2 R153, R155 ;  /* 0x0000009b00997308 */ /* 0x000e620000000800 */
[----:B------:R-:W-:Y:S01]  /*16ac0*/  FADD.FTZ R77, R77, R38 ;  /* 0x000000264d4d7221 */ /* 0x000fe20000010000 */
[-C--:B------:R-:W-:Y:S01]  /*16ad0*/  FFMA.FTZ R113, R113, R3.reuse, -R62 ;  /* 0x0000000371717223 */ /* 0x080fe2000001083e */
[----:B------:R-:W1:Y:S07]  /*16ae0*/  LDSM.16.MT88.4 R52, [R162+0x7000] ;  /* 0x00700000a234783b */ /* 0x000e6e0000004200 */
[----:B------:R-:W-:Y:S01]  /*16af0*/  MUFU.EX2 R103, R103 ;  /* 0x0000006700677308 */ /* 0x000fe20000000800 */
[----:B------:R-:W-:Y:S01]  /*16b00*/  FADD.FTZ R76, R76, R77 ;  /* 0x0000004d4c4c7221 */ /* 0x000fe20000010000 */
[C---:B------:R-:W-:Y:S08]  /*16b10*/  HMMA.16816.F32.BF16 R20, R40.reuse, R56, R20 ;  /* 0x000000382814723c */ /* 0x040ff00000041814 */
[----:B------:R-:W1:Y:S01]  /*16b20*/  MUFU.EX2 R114, R114 ;  /* 0x0000007200727308 */ /* 0x000e620000000800 */
[----:B------:R-:W-:Y:S01]  /*16b30*/  FADD.FTZ R111, R105, R111 ;  /* 0x0000006f696f7221 */ /* 0x000fe20000010000 */
[-C--:B------:R-:W-:Y:S01]  /*16b40*/  FFMA.FTZ R65, R65, R3.reuse, -R104 ;  /* 0x0000000341417223 */ /* 0x080fe20000010868 */
[-C--:B------:R-:W-:Y:S07]  /*16b50*/  FFMA.FTZ R61, R61, R3.reuse, -R62 ;  /* 0x000000033d3d7223 */ /* 0x080fee000001083e */
[----:B------:R-:W-:Y:S01]  /*16b60*/  MUFU.EX2 R118, R118 ;  /* 0x0000007600767308 */ /* 0x000fe20000000800 */
[----:B------:R-:W-:Y:S01]  /*16b70*/  FADD.FTZ R102, R102, R111 ;  /* 0x0000006f66667221 */ /* 0x000fe20000010000 */
[C---:B------:R-:W-:Y:S01]  /*16b80*/  HMMA.16816.F32.BF16 R24, R40.reuse, R58, R24 ;  /* 0x0000003a2818723c */ /* 0x040fe20000041818 */
[----:B------:R-:W1:Y:S07]  /*16b90*/  LDSM.16.MT88.4 R56, [R161+0x7000] ;  /* 0x00700000a138783b */ /* 0x000e6e0000004200 */
[----:B------:R-:W1:Y:S01]  /*16ba0*/  MUFU.EX2 R145, R147 ;  /* 0x0000009300917308 */ /* 0x000e620000000800 */
[----:B------:R-:W-:Y:S01]  /*16bb0*/  FADD.FTZ R67, R67, R102 ;  /* 0x0000006643437221 */ /* 0x000fe20000010000 */
[----:B------:R-:W-:Y:S01]  /*16bc0*/  FFMA.FTZ R60, R60, R3, -R62 ;  /* 0x000000033c3c7223 */ /* 0x000fe2000001083e */
[----:B------:R-:W-:Y:S07]  /*16bd0*/  ISETP.GT.AND P0, PT, R195, R174, PT ;  /* 0x000000aec300720c */ /* 0x000fee0003f04270 */
[----:B------:R-:W1:Y:S01]  /*16be0*/  MUFU.EX2 R116, R116 ;  /* 0x0000007400747308 */ /* 0x000e620000000800 */
[----:B------:R-:W-:Y:S01]  /*16bf0*/  FADD.FTZ R78, R78, R67 ;  /* 0x000000434e4e7221 */ /* 0x000fe20000010000 */
[C---:B---3--:R-:W-:Y:S08]  /*16c00*/  HMMA.16816.F32.BF16 R28, R40.reuse, R44, R28 ;  /* 0x0000002c281c723c */ /* 0x048ff0000004181c */
[----:B------:R-:W-:Y:S01]  /*16c10*/  MUFU.EX2 R120, R120 ;  /* 0x0000007800787308 */ /* 0x000fe20000000800 */
[----:B------:R-:W-:Y:S01]  /*16c20*/  FADD.FTZ R73, R73, R78 ;  /* 0x0000004e49497221 */ /* 0x000fe20000010000 */
[----:B------:R-:W-:Y:S08]  /*16c30*/  IMAD.MOV.U32 R102, RZ, RZ, R2 ;  /* 0x000000ffff667224 */ /* 0x000ff000078e0002 */
[----:B------:R-:W3:Y:S01]  /*16c40*/  MUFU.EX2 R137, R139 ;  /* 0x0000008b00897308 */ /* 0x000ee20000000800 */
[----:B------:R-:W-:Y:S01]  /*16c50*/  FADD.FTZ R72, R72, R73 ;  /* 0x0000004948487221 */ /* 0x000fe20000010000 */
[----:B------:R-:W-:Y:S01]  /*16c60*/  HMMA.16816.F32.BF16 R32, R40, R46, R32 ;  /* 0x0000002e2820723c */ /* 0x000fe20000041820 */
[----:B------:R-:W3:Y:S07]  /*16c70*/  LDSM.16.MT88.4 R44, [R160+0x7000] ;  /* 0x00700000a02c783b */ /* 0x000eee0000004200 */
[----:B------:R-:W-:Y:S01]  /*16c80*/  MUFU.EX2 R122, R122 ;  /* 0x0000007a007a7308 */ /* 0x000fe20000000800 */
[----:B------:R-:W-:Y:S01]  /*16c90*/  F2FP.BF16.F32.PACK_AB R40, R70, R79 ;  /* 0x0000004f4628723e */ /* 0x000fe200000010ff */
[----:B------:R-:W-:Y:S01]  /*16ca0*/  FADD.FTZ R79, R79, R76 ;  /* 0x0000004c4f4f7221 */ /* 0x000fe20000010000 */
[----:B------:R-:W-:Y:S07]  /*16cb0*/  F2FP.BF16.F32.PACK_AB R42, R68, R71 ;  /* 0x00000047442a723e */ /* 0x000fee00000010ff */
[----:B------:R-:W3:Y:S01]  /*16cc0*/  MUFU.EX2 R133, R135 ;  /* 0x0000008700857308 */ /* 0x000ee20000000800 */
[----:B----4-:R-:W-:Y:S01]  /*16cd0*/  F2FP.BF16.F32.PACK_AB R41, R83, R82 ;  /* 0x000000525329723e */ /* 0x010fe200000010ff */
[----:B------:R-:W-:Y:S01]  /*16ce0*/  FADD.FTZ R70, R70, R79 ;  /* 0x0000004f46467221 */ /* 0x000fe20000010000 */
[----:B-----5:R-:W-:Y:S01]  /*16cf0*/  F2FP.BF16.F32.PACK_AB R43, R69, R74 ;  /* 0x0000004a452b723e */ /* 0x020fe200000010ff */
[----:B------:R-:W-:Y:S06]  /*16d00*/  LDSM.16.MT88.4 R76, [R161+0x9800] ;  /* 0x00980000a14c783b */ /* 0x000fec0000004200 */
[----:B------:R-:W-:Y:S01]  /*16d10*/  MUFU.EX2 R124, R124 ;  /* 0x0000007c007c7308 */ /* 0x000fe20000000800 */
[----:B------:R-:W-:Y:S01]  /*16d20*/  FADD.FTZ R71, R71, R70 ;  /* 0x0000004647477221 */ /* 0x000fe20000010000 */
[----:B------:R-:W-:Y:S08]  /*16d30*/  FADD.FTZ R75, R75, R72 ;  /* 0x000000484b4b7221 */ /* 0x000ff00000010000 */
[----:B------:R-:W4:Y:S01]  /*16d40*/  MUFU.EX2 R129, R131 ;  /* 0x0000008300817308 */ /* 0x000f220000000800 */
[C---:B--2---:R-:W-:Y:S09]  /*16d50*/  HMMA.16816.F32.BF16 R4, R40.reuse, R48, R4 ;  /* 0x000000302804723c */ /* 0x044ff20000041804 */
[----:B------:R-:W2:Y:S01]  /*16d60*/  MUFU.EX2 R126, R126 ;  /* 0x0000007e007e7308 */ /* 0x000ea20000000800 */
[----:B------:R-:W-:Y:S01]  /*16d70*/  FADD.FTZ R71, R68, R71 ;  /* 0x0000004744477221 */ /* 0x000fe20000010000 */
[----:B------:R-:W-:Y:S08]  /*16d80*/  FADD.FTZ R82, R82, R75 ;  /* 0x0000004b52527221 */ /* 0x000ff00000010000 */
[----:B------:R-:W-:Y:S01]  /*16d90*/  MUFU.EX2 R123, R125 ;  /* 0x0000007d007b7308 */ /* 0x000fe20000000800 */
[C---:B------:R-:W-:Y:S01]  /*16da0*/  HMMA.16816.F32.BF16 R8, R40.reuse, R50, R8 ;  /* 0x000000322808723c */ /* 0x040fe20000041808 */
[----:B------:R-:W5:Y:S08]  /*16db0*/  LDSM.16.MT88.4 R48, [R166+0x7800] ;  /* 0x00780000a630783b */ /* 0x000f700000004200 */
[----:B------:R-:W2:Y:S01]  /*16dc0*/  MUFU.EX2 R128, R128 ;  /* 0x0000008000807308 */ /* 0x000ea20000000800 */
[----:B------:R-:W-:Y:S09]  /*16dd0*/  FADD.FTZ R83, R83, R82 ;  /* 0x0000005253537221 */ /* 0x000ff20000010000 */
[----:B------:R-:W-:Y:S01]  /*16de0*/  MUFU.EX2 R39, R39 ;  /* 0x0000002700277308 */ /* 0x000fe20000000800 */
[C---:B-1----:R-:W-:Y:S09]  /*16df0*/  HMMA.16816.F32.BF16 R12, R40.reuse, R52, R12 ;  /* 0x00000034280c723c */ /* 0x042ff2000004180c */
[----:B------:R-:W-:Y:S01]  /*16e00*/  MUFU.EX2 R130, R130 ;  /* 0x0000008200827308 */ /* 0x000fe20000000800 */
[----:B------:R-:W-:Y:S09]  /*16e10*/  FADD.FTZ R74, R74, R83 ;  /* 0x000000534a4a7221 */ /* 0x000ff20000010000 */
[----:B------:R-:W-:Y:S01]  /*16e20*/  MUFU.EX2 R38, R65 ;  /* 0x0000004100267308 */ /* 0x000fe20000000800 */
[C---:B------:R-:W-:Y:S01]  /*16e30*/  HMMA.16816.F32.BF16 R16, R40.reuse, R54, R16 ;  /* 0x000000362810723c */ /* 0x040fe20000041810 */
[----:B------:R-:W1:Y:S02]  /*16e40*/  LDSM.16.MT88.4 R52, [R162+0x7800] ;  /* 0x00780000a234783b */ /* 0x000e640000004200 */
[----:B------:R-:W-:Y:S05]  /*16e50*/  FADD.FTZ R74, R69, R74 ;  /* 0x0000004a454a7221 */ /* 0x000fea0000010000 */
[C---:B------:R-:W-:Y:S08]  /*16e60*/  HMMA.16816.F32.BF16 R20, R40.reuse, R56, R20 ;  /* 0x000000382814723c */ /* 0x040ff00000041814 */
[C---:B------:R-:W-:Y:S01]  /*16e70*/  HMMA.16816.F32.BF16 R24, R40.reuse, R58, R24 ;  /* 0x0000003a2818723c */ /* 0x040fe20000041818 */
[----:B------:R-:W4:Y:S07]  /*16e80*/  LDSM.16.MT88.4 R56, [R161+0x7800] ;  /* 0x00780000a138783b */ /* 0x000f2e0000004200 */
[C---:B---3--:R-:W-:Y:S08]  /*16e90*/  HMMA.16816.F32.BF16 R28, R40.reuse, R44, R28 ;  /* 0x0000002c281c723c */ /* 0x048ff0000004181c */
[----:B------:R-:W-:Y:S01]  /*16ea0*/  HMMA.16816.F32.BF16 R32, R40, R46, R32 ;  /* 0x0000002e2820723c */ /* 0x000fe20000041820 */
[----:B------:R-:W3:Y:S02]  /*16eb0*/  LDSM.16.MT88.4 R44, [R160+0x7800] ;  /* 0x00780000a02c783b */ /* 0x000ee40000004200 */
[C---:B------:R-:W-:Y:S01]  /*16ec0*/  F2FP.BF16.F32.PACK_AB R40, R91.reuse, R96 ;  /* 0x000000605b28723e */ /* 0x040fe200000010ff */
[----:B------:R-:W-:Y:S01]  /*16ed0*/  FADD.FTZ R96, R96, R71 ;  /* 0x0000004760607221 */ /* 0x000fe20000010000 */
[----:B------:R-:W-:Y:S02]  /*16ee0*/  F2FP.BF16.F32.PACK_AB R42, R88, R99 ;  /* 0x00000063582a723e */ /* 0x000fe400000010ff */
[----:B------:R-:W-:Y:S01]  /*16ef0*/  F2FP.BF16.F32.PACK_AB R41, R98, R97 ;  /* 0x000000616229723e */ /* 0x000fe200000010ff */
[----:B------:R-:W-:Y:S01]  /*16f00*/  FADD.FTZ R96, R91, R96 ;  /* 0x000000605b607221 */ /* 0x000fe20000010000 */
[----:B------:R-:W-:Y:S03]  /*16f10*/  F2FP.BF16.F32.PACK_AB R43, R89, R90 ;  /* 0x0000005a592b723e */ /* 0x000fe600000010ff */
[----:B------:R-:W-:Y:S04]  /*16f20*/  FADD.FTZ R99, R99, R96 ;  /* 0x0000006063637221 */ /* 0x000fe80000010000 */
[C---:B-----5:R-:W-:Y:S08]  /*16f30*/  HMMA.16816.F32.BF16 R4, R40.reuse, R48, R4 ;  /* 0x000000302804723c */ /* 0x060ff00000041804 */
[C---:B------:R-:W-:Y:S01]  /*16f40*/  HMMA.16816.F32.BF16 R8, R40.reuse, R50, R8 ;  /* 0x000000322808723c */ /* 0x040fe20000041808 */
[----:B------:R-:W5:Y:S07]  /*16f50*/  LDSM.16.MT88.4 R48, [R166+0x8000] ;  /* 0x00800000a630783b */ /* 0x000f6e0000004200 */
[C---:B-1----:R-:W-:Y:S08]  /*16f60*/  HMMA.16816.F32.BF16 R12, R40.reuse, R52, R12 ;  /* 0x00000034280c723c */ /* 0x042ff0000004180c */
[C---:B------:R-:W-:Y:S01]  /*16f70*/  HMMA.16816.F32.BF16 R16, R40.reuse, R54, R16 ;  /* 0x000000362810723c */ /* 0x040fe20000041810 */
[----:B------:R-:W1:Y:S07]  /*16f80*/  LDSM.16.MT88.4 R52, [R162+0x8000] ;  /* 0x00800000a234783b */ /* 0x000e6e0000004200 */
        /* <DEDUP_REMOVED lines=25> */
[----:B--2---:R-:W-:Y:S07]  /*17120*/  F2FP.BF16.F32.PACK_AB R43, R126, R127 ;  /* 0x0000007f7e2b723e */ /* 0x004fee00000010ff */
[C---:B-----5:R-:W-:Y:S08]  /*17130*/  HMMA.16816.F32.BF16 R4, R40.reuse, R48, R4 ;  /* 0x000000302804723c */ /* 0x060ff00000041804 */
[C---:B------:R-:W-:Y:S01]  /*17140*/  HMMA.16816.F32.BF16 R8, R40.reuse, R50, R8 ;  /* 0x000000322808723c */ /* 0x040fe20000041808 */
[----:B------:R-:W2:Y:S07]  /*17150*/  LDSM.16.MT88.4 R48, [R166+0x9000] ;  /* 0x00900000a630783b */ /* 0x000eae0000004200 */
[C---:B-1----:R-:W-:Y:S08]  /*17160*/  HMMA.16816.F32.BF16 R12, R40.reuse, R52, R12 ;  /* 0x00000034280c723c */ /* 0x042ff0000004180c */
[C---:B------:R-:W-:Y:S01]  /*17170*/  HMMA.16816.F32.BF16 R16, R40.reuse, R54, R16 ;  /* 0x000000362810723c */ /* 0x040fe20000041810 */
[----:B------:R-:W1:Y:S07]  /*17180*/  LDSM.16.MT88.4 R52, [R162+0x9000] ;  /* 0x00900000a234783b */ /* 0x000e6e0000004200 */
[C---:B----4-:R-:W-:Y:S01]  /*17190*/  HMMA.16816.F32.BF16 R20, R40.reuse, R56, R20 ;  /* 0x000000382814723c */ /* 0x050fe20000041814 */
[----:B------:R-:W4:Y:S02]  /*171a0*/  MUFU.EX2 R56, R119 ;  /* 0x0000007700387308 */ /* 0x000f240000000800 */
[-CC-:B------:R-:W-:Y:S05]  /*171b0*/  FFMA.FTZ R57, R117, R3.reuse, -R62.reuse ;  /* 0x0000000375397223 */ /* 0x180fea000001083e */
[C---:B------:R-:W-:Y:S03]  /*171c0*/  HMMA.16816.F32.BF16 R24, R40.reuse, R58, R24 ;  /* 0x0000003a2818723c */ /* 0x040fe60000041818 */
[----:B------:R-:W5:Y:S01]  /*171d0*/  MUFU.EX2 R57, R57 ;  /* 0x0000003900397308 */ /* 0x000f620000000800 */
[-CC-:B------:R-:W-:Y:S01]  /*171e0*/  FFMA.FTZ R59, R109, R3.reuse, -R62.reuse ;  /* 0x000000036d3b7223 */ /* 0x180fe2000001083e */
[----:B------:R-:W-:Y:S08]  /*171f0*/  FFMA.FTZ R62, R36, R3, -R62 ;  /* 0x00000003243e7223 */ /* 0x000ff0000001083e */
[----:B------:R-:W-:Y:S01]  /*17200*/  MUFU.EX2 R58, R113 ;  /* 0x00000071003a7308 */ /* 0x000fe20000000800 */
[C---:B---3--:R-:W-:Y:S09]  /*17210*/  HMMA.16816.F32.BF16 R28, R40.reuse, R44, R28 ;  /* 0x0000002c281c723c */ /* 0x048ff2000004181c */
[----:B------:R-:W3:Y:S10]  /*17220*/  MUFU.EX2 R59, R59 ;  /* 0x0000003b003b7308 */ /* 0x000ef40000000800 */
[----:B------:R2:W-:Y:S01]  /*17230*/  MUFU.EX2 R36, R37 ;  /* 0x0000002500247308 */ /* 0x0005e20000000800 */
[----:B------:R-:W-:Y:S01]  /*17240*/  HMMA.16816.F32.BF16 R32, R40, R46, R32 ;  /* 0x0000002e2820723c */ /* 0x000fe20000041820 */
[----:B------:R-:W1:Y:S08]  /*17250*/  LDSM.16.MT88.4 R44, [R161+0x9000] ;  /* 0x00900000a12c783b */ /* 0x000e700000004200 */
[----:B------:R-:W2:Y:S01]  /*17260*/  MUFU.EX2 R197, R62 ;  /* 0x0000003e00c57308 */ /* 0x000ea20000000800 */
[----:B------:R-:W-:Y:S02]  /*17270*/  F2FP.BF16.F32.PACK_AB R40, R128, R123 ;  /* 0x0000007b8028723e */ /* 0x000fe400000010ff */
[----:B----4-:R-:W-:Y:S02]  /*17280*/  F2FP.BF16.F32.PACK_AB R42, R56, R39 ;  /* 0x00000027382a723e */ /* 0x010fe400000010ff */
[----:B-----5:R-:W-:Y:S02]  /*17290*/  F2FP.BF16.F32.PACK_AB R41, R130, R57 ;  /* 0x000000398229723e */ /* 0x020fe400000010ff */
[----:B---3--:R-:W-:Y:S01]  /*172a0*/  F2FP.BF16.F32.PACK_AB R43, R59, R58 ;  /* 0x0000003a3b2b723e */ /* 0x008fe200000010ff */
[----:B--2---:R-:W-:Y:S06]  /*172b0*/  FADD.FTZ R37, R88, R99 ;  /* 0x0000006358257221 */ /* 0x004fec0000010000 */
[C---:B------:R-:W-:Y:S03]  /*172c0*/  HMMA.16816.F32.BF16 R4, R40.reuse, R48, R4 ;  /* 0x000000302804723c */ /* 0x040fe60000041804 */
[----:B------:R-:W-:Y:S05]  /*172d0*/  F2FP.BF16.F32.PACK_AB R71, R197, R36 ;  /* 0x00000024c547723e */ /* 0x000fea00000010ff */
[C---:B------:R-:W-:Y:S01]  /*172e0*/  HMMA.16816.F32.BF16 R8, R40.reuse, R50, R8 ;  /* 0x000000322808723c */ /* 0x040fe20000041808 */
[----:B------:R-:W2:Y:S07]  /*172f0*/  LDSM.16.MT88.4 R48, [R160+0x9000] ;  /* 0x00900000a030783b */ /* 0x000eae0000004200 */
[C---:B-1----:R-:W-:Y:S03]  /*17300*/  HMMA.16816.F32.BF16 R12, R40.reuse, R52, R12 ;  /* 0x00000034280c723c */ /* 0x042fe6000004180c */
[-CC-:B------:R-:W-:Y:S01]  /*17310*/  FFMA.FTZ R53, R66, R3.reuse, -R104.reuse ;  /* 0x0000000342357223 */ /* 0x180fe20000010868 */
[-CC-:B------:R-:W-:Y:S01]  /*17320*/  FFMA.FTZ R52, R63, R3.reuse, -R104.reuse ;  /* 0x000000033f347223 */ /* 0x180fe20000010868 */
[----:B------:R-:W-:Y:S02]  /*17330*/  FFMA.FTZ R104, R64, R3, -R104 ;  /* 0x0000000340687223 */ /* 0x000fe40000010868 */
[----:B------:R-:W-:Y:S01]  /*17340*/  MUFU.EX2 R3, R60 ;  /* 0x0000003c00037308 */ /* 0x000fe20000000800 */
[C---:B------:R-:W-:Y:S09]  /*17350*/  HMMA.16816.F32.BF16 R16, R40.reuse, R54, R16 ;  /* 0x000000362810723c */ /* 0x040ff20000041810 */
[----:B------:R-:W1:Y:S10]  /*17360*/  MUFU.EX2 R53, R53 ;  /* 0x0000003500357308 */ /* 0x000e740000000800 */
[----:B------:R-:W-:Y:S01]  /*17370*/  MUFU.EX2 R52, R52 ;  /* 0x0000003400347308 */ /* 0x000fe20000000800 */
[C---:B------:R-:W-:Y:S03]  /*17380*/  HMMA.16816.F32.BF16 R20, R40.reuse, R44, R20 ;  /* 0x0000002c2814723c */ /* 0x040fe60000041814 */
[----:B------:R-:W-:Y:S06]  /*17390*/  FADD.FTZ R45, R97, R74 ;  /* 0x0000004a612d7221 */ /* 0x000fec0000010000 */
[----:B------:R-:W3:Y:S01]  /*173a0*/  MUFU.EX2 R55, R104 ;  /* 0x0000006800377308 */ /* 0x000ee20000000800 */
[----:B------:R-:W-:Y:S01]  /*173b0*/  FADD.FTZ R45, R98, R45 ;  /* 0x0000002d622d7221 */ /* 0x000fe20000010000 */
[C---:B------:R-:W-:Y:S08]  /*173c0*/  HMMA.16816.F32.BF16 R24, R40.reuse, R46, R24 ;  /* 0x0000002e2818723c */ /* 0x040ff00000041818 */
[----:B------:R-:W4:Y:S01]  /*173d0*/  MUFU.EX2 R44, R61 ;  /* 0x0000003d002c7308 */ /* 0x000f220000000800 */
[----:B-1----:R-:W-:Y:S01]  /*173e0*/  F2FP.BF16.F32.PACK_AB R68, R53, R38 ;  /* 0x000000263544723e */ /* 0x002fe200000010ff */
[----:B------:R-:W-:Y:S04]  /*173f0*/  FADD.FTZ R90, R90, R45 ;  /* 0x0000002d5a5a7221 */ /* 0x000fe80000010000 */
[----:B------:R-:W-:Y:S01]  /*17400*/  FADD.FTZ R89, R89, R90 ;  /* 0x0000005a59597221 */ /* 0x000fe20000010000 */
[C---:B--2---:R-:W-:Y:S03]  /*17410*/  HMMA.16816.F32.BF16 R28, R40.reuse, R48, R28 ;  /* 0x00000030281c723c */ /* 0x044fe6000004181c */
[----:B---3--:R-:W-:Y:S02]  /*17420*/  F2FP.BF16.F32.PACK_AB R70, R55, R52 ;  /* 0x000000343746723e */ /* 0x008fe400000010ff */
[----:B----4-:R-:W-:Y:S03]  /*17430*/  F2FP.BF16.F32.PACK_AB R69, R3, R44 ;  /* 0x0000002c0345723e */ /* 0x010fe600000010ff */
        /* <DEDUP_REMOVED lines=44> */
.L_x_14214:
        /* <DEDUP_REMOVED lines=10> */
.L_x_14229:
        /* <DEDUP_REMOVED lines=17> */
[C---:B------:R-:W-:Y:S01]  /*178b0*/  IMAD.SHL.U32 R10, R3.reuse, 0x20, RZ ;  /* 0x00000020030a7824 */ /* 0x040fe200078e00ff */
        /* <DEDUP_REMOVED lines=11> */
[C---:B------:R-:W-:Y:S01]  /*17970*/  FMUL.FTZ R73, R8.reuse, R73 ;  /* 0x0000004908497220 */ /* 0x040fe20000410000 */
[C---:B------:R-:W-:Y:S01]  /*17980*/  FMUL.FTZ R68, R8.reuse, R68 ;  /* 0x0000004408447220 */ /* 0x040fe20000410000 */
[----:B------:R-:W-:Y:S01]  /*17990*/  FMUL.FTZ R69, R8, R69 ;  /* 0x0000004508457220 */ /* 0x000fe20000410000 */
[----:B------:R-:W-:Y:S01]  /*179a0*/  LOP3.LUT R9, R10, R9, RZ, 0xfc, !PT ;  /* 0x000000090a097212 */ /* 0x000fe200078efcff */
        /* <DEDUP_REMOVED lines=46> */
[----:B-1----:R-:W4:Y:S04]  /*17c90*/  LD.E.64 R8, desc[UR4][R100.64+0xb0] ;  /* 0x0000b00464087980 */ /* 0x002f28000c101b00 */
[----:B------:R-:W4:Y:S04]  /*17ca0*/  LD.E R10, desc[UR4][R100.64+0x60] ;  /* 0x00006004640a7980 */ /* 0x000f28000c101900 */
[----:B------:R-:W4:Y:S04]  /*17cb0*/  LD.E R45, desc[UR4][R100.64+0xcc] ;  /* 0x0000cc04642d7980 */ /* 0x000f28000c101900 */
[----:B------:R-:W4:Y:S01]  /*17cc0*/  LD.E.64 R36, desc[UR4][R100.64+0x78] ;  /* 0x0000780464247980 */ /* 0x000f22000c101b00 */
[----:B------:R-:W1:Y:S01]  /*17cd0*/  S2R R38, SR_TID.X ;  /* 0x0000000000267919 */ /* 0x000e620000002100 */
[----:B------:R-:W2:Y:S02]  /*17ce0*/  @P0 MUFU.LG2 R18, R5 ;  /* 0x0000000500120308 */ /* 0x000ea40000000c00 */
[----:B------:R1:W5:Y:S01]  /*17cf0*/  LD.E.64 R42, desc[UR4][R100.64+0xa8] ;  /* 0x0000a804642a7980 */ /* 0x000362000c101b00 */
[----:B------:R-:W-:Y:S01]  /*17d00*/  SHF.L.U32 R34, R3, 0x2, RZ ;  /* 0x0000000203227819 */ /* 0x000fe200000006ff */
[----:B------:R-:W-:Y:S01]  /*17d10*/  IMAD.MOV.U32 R48, RZ, RZ, -0x800000 ;  /* 0xff800000ff307424 */ /* 0x000fe200078e00ff */
[----:B------:R-:W-:Y:S01]  /*17d20*/  MOV R40, 0xff800000 ;  /* 0xff80000000287802 */ /* 0x000fe20000000f00 */
[----:B------:R-:W-:Y:S02]  /*17d30*/  BSSY.RECONVERGENT B0, `(.L_x_14223) ;  /* 0x000003b000007945 */ /* 0x000fe40003800200 */
[----:B------:R-:W3:Y:S01]  /*17d40*/  @P1 MUFU.LG2 R32, R4 ;  /* 0x0000000400201308 */ /* 0x000ee20000000c00 */
[----:B------:R-:W-:-:S02]  /*17d50*/  IADD3 R39, PT, PT, -R182, R181, RZ ;  /* 0x000000b5b6277210 */ /* 0x000fc40007ffe1ff */
[----:B------:R-:W-:Y:S01]  /*17d60*/  LOP3.LUT R49, R6, 0x10, RZ, 0xc0, !PT ;  /* 0x0000001006317812 */ /* 0x000fe200078ec0ff */
[----:B--2---:R-:W-:Y:S01]  /*17d70*/  @P0 FMUL.FTZ R18, R18, 0.69314718246459960938 ;  /* 0x3f31721812120820 */ /* 0x004fe20000410000 */
[C---:B------:R-:W-:Y:S02]  /*17d80*/  LOP3.LUT R5, R34.reuse, 0x1f8, RZ, 0xc0, !PT ;  /* 0x000001f822057812 */ /* 0x040fe400078ec0ff */
[----:B------:R-:W-:Y:S01]  /*17d90*/  LOP3.LUT R34, R34, 0xffc, RZ, 0xc0, !PT ;  /* 0x00000ffc22227812 */ /* 0x000fe200078ec0ff */
[----:B-----5:R-:W-:Y:S01]  /*17da0*/  @P0 FFMA.FTZ R40, R33, R2, R18 ;  /* 0x0000000221280223 */ /* 0x020fe20000010012 */
[----:B------:R-:W-:Y:S01]  /*17db0*/  SHF.R.U32.HI R2, RZ, 0x1, R3 ;  /* 0x00000001ff027819 */ /* 0x000fe20000011603 */
[----:B---3--:R-:W-:-:S04]  /*17dc0*/  @P1 FMUL.FTZ R32, R32, 0.69314718246459960938 ;  /* 0x3f31721820201820 */ /* 0x008fc80000410000 */
[----:B------:R-:W-:Y:S01]  /*17dd0*/  @P1 FFMA.FTZ R48, R33, R0, R32 ;  /* 0x0000000021301223 */ /* 0x000fe20000010020 */
[----:B-1----:R-:W-:-:S04]  /*17de0*/  SHF.R.U32.HI R38, RZ, 0x4, R38 ;  /* 0x00000004ff267819 */ /* 0x002fc80000011626 */
[C---:B------:R-:W-:Y:S01]  /*17df0*/  IADD3 R12, PT, PT, R38.reuse, 0x10, RZ ;  /* 0x00000010260c7810 */ /* 0x040fe20007ffe0ff */
[C---:B------:R-:W-:Y:S01]  /*17e00*/  VIADD R14, R38.reuse, 0x8 ;  /* 0x00000008260e7836 */ /* 0x040fe20000000000 */
[----:B------:R-:W-:Y:S01]  /*17e10*/  IADD3 R6, PT, PT, R38, 0x20, RZ ;  /* 0x0000002026067810 */ /* 0x000fe20007ffe0ff */
[----:B------:R-:W-:Y:S01]  /*17e20*/  BAR.SYNC.DEFER_BLOCKING 0x0 ;  /* 0x0000000000007b1d */ /* 0x000fe20000010000 */
[-C--:B------:R-:W-:Y:S01]  /*17e30*/  ISETP.GE.AND P6, PT, R12, R39.reuse, PT ;  /* 0x000000270c00720c */ /* 0x080fe20003fc6270 */
[----:B------:R-:W-:Y:S01]  /*17e40*/  VIADD R12, R38, 0x18 ;  /* 0x00000018260c7836 */ /* 0x000fe20000000000 */
[----:B------:R-:W-:Y:S02]  /*17e50*/  ISETP.GE.AND P0, PT, R14, R39, PT ;  /* 0x000000270e00720c */ /* 0x000fe40003f06270 */
[----:B------:R-:W-:Y:S02]  /*17e60*/  LOP3.LUT R14, R5, 0x38, R2, 0x78, !PT ;  /* 0x00000038050e7812 */ /* 0x000fe400078e7802 */
[----:B------:R-:W-:-:S02]  /*17e70*/  P2R R41, PR, RZ, 0x1 ;  /* 0x00000001ff297803 */ /* 0x000fc40000000000 */
[----:B------:R-:W-:Y:S02]  /*17e80*/  LEA R49, R14, R49, 0x2 ;  /* 0x000000310e317211 */ /* 0x000fe400078e10ff */
[-C--:B------:R-:W-:Y:S02]  /*17e90*/  ISETP.GE.AND P5, PT, R12, R39.reuse, PT ;  /* 0x000000270c00720c */ /* 0x080fe40003fa6270 */
[-C--:B------:R-:W-:Y:S02]  /*17ea0*/  ISETP.GE.AND P4, PT, R6, R39.reuse, PT ;  /* 0x000000270600720c */ /* 0x080fe40003f86270 */
[----:B------:R-:W-:Y:S02]  /*17eb0*/  IADD3 R44, PT, PT, R38, 0x28, RZ ;  /* 0x00000028262c7810 */ /* 0x000fe40007ffe0ff */
[----:B------:R-:W-:Y:S02]  /*17ec0*/  LOP3.LUT R2, R2, 0x30, RZ, 0xc0, !PT ;  /* 0x0000003002027812 */ /* 0x000fe400078ec0ff */
[----:B------:R-:W-:-:S02]  /*17ed0*/  ISETP.GE.AND P3, PT, R44, R39, PT ;  /* 0x000000272c00720c */ /* 0x000fc40003f66270 */
[C---:B------:R-:W-:Y:S02]  /*17ee0*/  ISETP.GE.AND P2, PT, R38.reuse, R39, PT ;  /* 0x000000272600720c */ /* 0x040fe40003f46270 */
[----:B------:R-:W-:Y:S01]  /*17ef0*/  IADD3 R0, PT, PT, R38, 0x30, RZ ;  /* 0x0000003026007810 */ /* 0x000fe20007ffe0ff */
[----:B------:R1:W2:Y:S04]  /*17f00*/  LDS.128 R28, [R49+UR6] ;  /* 0x00000006311c7984 */ /* 0x0002a80008000c00 */
[----:B------:R1:W3:Y:S04]  /*17f10*/  LDS.128 R24, [R49+UR6+0x800] ;  /* 0x0008000631187984 */ /* 0x0002e80008000c00 */
[----:B------:R1:W1:Y:S04]  /*17f20*/  LDS.128 R20, [R49+UR6+0x1000] ;  /* 0x0010000631147984 */ /* 0x0002680008000c00 */
[----:B------:R1:W1:Y:S04]  /*17f30*/  LDS.128 R16, [R49+UR6+0x1800] ;  /* 0x0018000631107984 */ /* 0x0002680008000c00 */
[----:B------:R1:W1:Y:S04]  /*17f40*/  LDS.128 R12, [R49+UR6+0x2000] ;  /* 0x00200006310c7984 */ /* 0x0002680008000c00 */
[----:B------:R1:W1:Y:S01]  /*17f50*/  LDS.128 R4, [R49+UR6+0x3000] ;  /* 0x0030000631047984 */ /* 0x0002620008000c00 */
[----:B----4-:R-:W-:-:S04]  /*17f60*/  IMAD R8, R8, UR8, R185 ;  /* 0x0000000808087c24 */ /* 0x010fc8000f8e02b9 */
[----:B------:R-:W-:-:S04]  /*17f70*/  IMAD R8, R8, R10, R183 ;  /* 0x0000000a08087224 */ /* 0x000fc800078e02b7 */
[----:B------:R-:W-:Y:S02]  /*17f80*/  IMAD R46, R9, R8, R182 ;  /* 0x00000008092e7224 */ /* 0x000fe400078e02b6 */
[----:B------:R4:W1:Y:S02]  /*17f90*/  LDS.128 R8, [R49+UR6+0x2800] ;  /* 0x0028000631087984 */ /* 0x0008640008000c00 */
[----:B------:R-:W-:-:S05]  /*17fa0*/  IMAD R45, R46, R45, RZ ;  /* 0x0000002d2e2d7224 */ /* 0x000fca00078e02ff */
[C---:B------:R-:W-:Y:S02]  /*17fb0*/  IADD3 R47, P0, PT, R45.reuse, R34, RZ ;  /* 0x000000222d2f7210 */ /* 0x040fe40007f1e0ff */
[----:B------:R4:W1:Y:S02]  /*17fc0*/  LDS.128 R32, [R49+UR6+0x3800] ;  /* 0x0038000631207984 */ /* 0x0008640008000c00 */
[----:B------:R-:W-:Y:S02]  /*17fd0*/  LEA.HI.X.SX32 R45, R45, RZ, 0x1, P0 ;  /* 0x000000ff2d2d7211 */ /* 0x000fe400000f0eff */
[----:B------:R-:W-:-:S04]  /*17fe0*/  LEA R36, P0, R47, R36, 0x2 ;  /* 0x000000242f247211 */ /* 0x000fc800078010ff */
[----:B------:R-:W-:Y:S02]  /*17ff0*/  LEA.HI.X R37, R47, R37, R45, 0x2, P0 ;  /* 0x000000252f257211 */ /* 0x000fe400000f142d */
[----:B------:R-:W-:Y:S02]  /*18000*/  LOP3.LUT P0, RZ, R3, 0x3, RZ, 0xc0, !PT ;  /* 0x0000000303ff7812 */ /* 0x000fe4000780c0ff */
[----:B------:R-:W-:-:S04]  /*18010*/  SHF.R.U32.HI R45, RZ, 0x2, R3 ;  /* 0x00000002ff2d7819 */ /* 0x000fc80000011603 */
[----:B------:R-:W-:-:S07]  /*18020*/  LOP3.LUT R45, R2, 0x7, R45, 0xf8, !PT ;  /* 0x00000007022d7812 */ /* 0x000fce00078ef82d */
[----:B--234-:R-:W-:Y:S05]  /*18030*/  @P0 BRA `(.L_x_14224) ;  /* 0x0000000000280947 */ /* 0x01cfea0003800000 */
        /* <DEDUP_REMOVED lines=10> */
.L_x_14224:
[----:B------:R-:W-:Y:S05]  /*180e0*/  BSYNC.RECONVERGENT B0 ;  /* 0x0000000000007941 */ /* 0x000fea0003800200 */
.L_x_14223:
[----:B------:R-:W-:Y:S01]  /*180f0*/  VIADD R38, R38, 0x38 ;  /* 0x0000003826267836 */ /* 0x000fe20000000000 */
[----:B------:R-:W-:Y:S01]  /*18100*/  @!P2 ST.E.128 desc[UR4][R36.64], R28 ;  /* 0x0000001c2400a985 */ /* 0x000fe2000c101d04 */
[-C--:B------:R-:W-:Y:S01]  /*18110*/  ISETP.GE.AND P1, PT, R0, R39.reuse, PT ;  /* 0x000000270000720c */ /* 0x080fe20003f26270 */
[----:B------:R-:W-:Y:S01]  /*18120*/  IMAD.MOV.U32 R181, RZ, RZ, 0x0 ;  /* 0x00000000ffb57424 */ /* 0x000fe200078e00ff */
[----:B------:R-:W-:Y:S01]  /*18130*/  ISETP.NE.AND P2, PT, R41, RZ, PT ;  /* 0x000000ff2900720c */ /* 0x000fe20003f45270 */
[----:B-1----:R-:W-:Y:S01]  /*18140*/  @!P6 ST.E.128 desc[UR4][R36.64+0x1000], R20 ;  /* 0x001000142400e985 */ /* 0x002fe2000c101d04 */
[----:B------:R-:W-:-:S03]  /*18150*/  ISETP.GE.AND P0, PT, R38, R39, PT ;  /* 0x000000272600720c */ /* 0x000fc60003f06270 */
[----:B------:R-:W-:Y:S04]  /*18160*/  @!P5 ST.E.128 desc[UR4][R36.64+0x1800], R16 ;  /* 0x001800102400d985 */ /* 0x000fe8000c101d04 */
[----:B------:R-:W-:Y:S04]  /*18170*/  @!P4 ST.E.128 desc[UR4][R36.64+0x2000], R12 ;  /* 0x0020000c2400c985 */ /* 0x000fe8000c101d04 */
[----:B------:R-:W-:Y:S04]  /*18180*/  @!P2 ST.E.128 desc[UR4][R36.64+0x800], R24 ;  /* 0x000800182400a985 */ /* 0x000fe8000c101d04 */
[----:B------:R-:W-:Y:S04]  /*18190*/  @!P3 ST.E.128 desc[UR4][R36.64+0x2800], R8 ;  /* 0x002800082400b985 */ /* 0x000fe8000c101d04 */
[----:B------:R2:W-:Y:S02]  /*181a0*/  @!P1 ST.E.128 desc[UR4][R36.64+0x3000], R4 ;  /* 0x0030000424009985 */ /* 0x0005e4000c101d04 */
[----:B--2---:R-:W-:Y:S05]  /*181b0*/  @P0 RET.REL.NODEC R180 `(_ZN5flash24flash_fwd_splitkv_kernelI23Flash_fwd_kernel_traitsILi64ELi64ELi128ELi4ELb0ELb0EN7cutlass10bfloat16_tE19Flash_kernel_traitsILi64ELi64ELi128ELi4ES3_EELb0ELb1ELb0ELb0ELb1ELb0ELb1ELb1EEEvNS_16Flash_fwd_paramsE) ;  /* 0xfffffe7cb4900950 */ /* 0x004fea0003c3ffff */
[----:B------:R-:W-:Y:S01]  /*181c0*/  MOV R181, 0x0 ;  /* 0x0000000000b57802 */ /* 0x000fe20000000f00 */
[----:B------:R1:W-:Y:S03]  /*181d0*/  ST.E.128 desc[UR4][R36.64+0x3800], R32 ;  /* 0x0038002024007985 */ /* 0x0003e6000c101d04 */
[----:B-1----:R-:W-:Y:S05]  /*181e0*/  RET.REL.NODEC R180 `(_ZN5flash24flash_fwd_splitkv_kernelI23Flash_fwd_kernel_traitsILi64ELi64ELi128ELi4ELb0ELb0EN7cutlass10bfloat16_tE19Flash_kernel_traitsILi64ELi64ELi128ELi4ES3_EELb0ELb1ELb0ELb0ELb1ELb0ELb1ELb1EEEvNS_16Flash_fwd_paramsE) ;  /* 0xfffffe7cb4847950 */ /* 0x002fea0003c3ffff */
.L_x_14222:
[----:B------:R-:W-:Y:S01]  /*181f0*/  MOV R4, 0x2 ;  /* 0x0000000200047802 */ /* 0x000fe20000000f00 */
[----:B------:R-:W-:Y:S01]  /*18200*/  IMAD.MOV.U32 R3, RZ, RZ, 0x1f ;  /* 0x0000001fff037424 */ /* 0x000fe200078e00ff */
[----:B------:R-:W-:-:S07]  /*18210*/  MOV R6, 0xffffffff ;  /* 0xffffffff00067802 */ /* 0x000fce0000000f00 */
[----:B-1---5:R-:W-:Y:S05]  /*18220*/  WARPSYNC.COLLECTIVE R6, `(.L_x_14225) ;  /* 0x0000000006087348 */ /* 0x022fea0003c00000 */
[----:B------:R2:W3:Y:S02]  /*18230*/  SHFL.BFLY P0, R10, R198, R4, R3 ;  /* 0x0c000004c60a7389 */ /* 0x0004e40000000003 */
[----:B-123-5:R-:W-:Y:S05]  /*18240*/  ENDCOLLECTIVE ;  /* 0x000000000000791b */ /* 0x02efea0003800000 */
.L_x_14225:
[----:B------:R-:W-:Y:S02]  /*18250*/  IMAD.MOV.U32 R5, RZ, RZ, R10 ;  /* 0x000000ffff057224 */ /* 0x000fe400078e000a */
[----:B------:R-:W-:Y:S02]  /*18260*/  IMAD.MOV.U32 R4, RZ, RZ, 0x1 ;  /* 0x00000001ff047424 */ /* 0x000fe400078e00ff */
[----:B------:R-:W-:-:S05]  /*18270*/  FADD.FTZ R8, R5, R198 ;  /* 0x000000c605087221 */ /* 0x000fca0000010000 */
[----:B------:R-:W-:-:S07]  /*18280*/  MOV R198, R8 ;  /* 0x0000000800c67202 */ /* 0x000fce0000000f00 */
[----:B------:R-:W-:Y:S05]  /*18290*/  WARPSYNC.COLLECTIVE R6, `(.L_x_14226) ;  /* 0x0000000006087348 */ /* 0x000fea0003c00000 */
[----:B------:R1:W2:Y:S02]  /*182a0*/  SHFL.BFLY P0, R10, R198, R4, R3 ;  /* 0x0c000004c60a7389 */ /* 0x0002a40000000003 */
[----:B-12---:R-:W-:Y:S05]  /*182b0*/  ENDCOLLECTIVE ;  /* 0x000000000000791b */ /* 0x006fea0003800000 */
.L_x_14226:
[----:B------:R-:W-:Y:S01]  /*182c0*/  MOV R198, R197 ;  /* 0x000000c500c67202 */ /* 0x000fe20000000f00 */
[----:B------:R-:W-:Y:S01]  /*182d0*/  IMAD.MOV.U32 R4, RZ, RZ, 0x2 ;  /* 0x00000002ff047424 */ /* 0x000fe200078e00ff */
[----:B------:R-:W-:-:S07]  /*182e0*/  MOV R5, R10 ;  /* 0x0000000a00057202 */ /* 0x000fce0000000f00 */
[----:B------:R-:W-:Y:S05]  /*182f0*/  WARPSYNC.COLLECTIVE R6, `(.L_x_14227) ;  /* 0x0000000006087348 */ /* 0x000fea0003c00000 */
[----:B------:R1:W2:Y:S02]  /*18300*/  SHFL.BFLY P0, R10, R198, R4, R3 ;  /* 0x0c000004c60a7389 */ /* 0x0002a40000000003 */
[----:B-12---:R-:W-:Y:S05]  /*18310*/  ENDCOLLECTIVE ;  /* 0x000000000000791b */ /* 0x006fea0003800000 */
.L_x_14227:
[----:B------:R-:W-:Y:S01]  /*18320*/  FADD.FTZ R5, R8, R5 ;  /* 0x0000000508057221 */ /* 0x000fe20000010000 */
[----:B------:R-:W-:Y:S01]  /*18330*/  FADD.FTZ R7, R10, R197 ;  /* 0x000000c50a077221 */ /* 0x000fe20000010000 */
[----:B------:R-:W-:-:S04]  /*18340*/  MOV R4, 0x1 ;  /* 0x0000000100047802 */ /* 0x000fc80000000f00 */
[----:B------:R-:W-:-:S07]  /*18350*/  MOV R198, R7 ;  /* 0x0000000700c67202 */ /* 0x000fce0000000f00 */
[----:B------:R-:W-:Y:S05]  /*18360*/  WARPSYNC.COLLECTIVE R6, `(.L_x_14228) ;  /* 0x0000000006087348 */ /* 0x000fea0003c00000 */
[----:B------:R1:W2:Y:S02]  /*18370*/  SHFL.BFLY P0, R10, R198, R4, R3 ;  /* 0x0c000004c60a7389 */ /* 0x0002a40000000003 */
[----:B-12---:R-:W-:Y:S05]  /*18380*/  ENDCOLLECTIVE ;  /* 0x000000000000791b */ /* 0x006fea0003800000 */
.L_x_14228:
[----:B------:R-:W-:Y:S05]  /*18390*/  BRA `(.L_x_14229) ;  /* 0xfffffff400007947 */ /* 0x000fea000383ffff */
.L_x_14230:
        /* <DEDUP_REMOVED lines=14> */
.L_x_14834:


//--------------------- .text._ZN5flash24flash_fwd_splitkv_kernelI23Flash_fwd_kernel_traitsILi64ELi64ELi128ELi4ELb0ELb0EN7cutlass10bfloat16_tE19Flash_kernel_traitsILi64ELi64ELi128ELi4ES3_EELb0ELb1ELb0ELb0ELb1ELb1ELb1ELb1EEEvNS_16Flash_fwd_paramsE --------------------------
	.section	.text._ZN5flash24flash_fwd_splitkv_kernelI23Flash_fwd_kernel_traitsILi64ELi64ELi128ELi4ELb0ELb0EN7cutlass10bfloat16_tE19Flash_kernel_traitsILi64ELi64ELi128ELi4ES3_EELb0ELb1ELb0ELb0ELb1ELb1ELb1ELb1EEEvNS_16Flash_fwd_paramsE,"ax",@progbits
	.align	128
        .global         _ZN5flash24flash_fwd_splitkv_kernelI23Flash_fwd_kernel_traitsILi64ELi64ELi128ELi4ELb0ELb0EN7cutlass10bfloat16_tE19Flash_kernel_traitsILi64ELi64ELi128ELi4ES3_EELb0ELb1ELb0ELb0ELb1ELb1ELb1ELb1EEEvNS_16Flash_fwd_paramsE
        .type           _ZN5flash24flash_fwd_splitkv_kernelI23Flash_fwd_kernel_traitsILi64ELi64ELi128ELi4ELb0ELb0EN7cutlass10bfloat16_tE19Flash_kernel_traitsILi64ELi64ELi128ELi4ES3_EELb0ELb1ELb0ELb0ELb1ELb1ELb1ELb1EEEvNS_16Flash_fwd_paramsE,@function
        .size           _ZN5flash24flash_fwd_splitkv_kernelI23Flash_fwd_kernel_traitsILi64ELi64ELi128ELi4ELb0ELb0EN7cutlass10bfloat16_tE19Flash_kernel_traitsILi64ELi64ELi128ELi4ES3_EELb0ELb1ELb0ELb0ELb1ELb1ELb1ELb1EEEvNS_16Flash_fwd_paramsE,(.L_x_14835 - _ZN5flash24flash_fwd_splitkv_kernelI23Flash_fwd_kernel_traitsILi64ELi64ELi128ELi4ELb0ELb0EN7cutlass10bfloat16_tE19Flash_kernel_traitsILi64ELi64ELi128ELi4ES3_EELb0ELb1ELb0ELb0ELb1ELb1ELb1ELb1EEEvNS_16Flash_fwd_paramsE)
        .other          _ZN5flash24flash_fwd_splitkv_kernelI23Flash_fwd_kernel_traitsILi64ELi64ELi128ELi4ELb0ELb0EN7cutlass10bfloat16_tE19Flash_kernel_traitsILi64ELi64ELi128ELi4ES3_EELb0ELb1ELb0ELb0ELb1ELb1ELb1ELb1EEEvNS_16Flash_fwd_paramsE,@"STO_CUDA_ENTRY STV_DEFAULT"
_ZN5flash24flash_fwd_splitkv_kernelI23Flash_fwd_kernel_traitsILi64ELi64ELi128ELi4ELb0ELb0EN7cutlass10bfloat16_tE19Flash_kernel_traitsILi64ELi64ELi128ELi4ES3_EELb0ELb1ELb0ELb0ELb1ELb1ELb1ELb1EEEvNS_16Flash_fwd_paramsE:
.text._ZN5flash24flash_fwd_splitkv_kernelI23Flash_fwd_kernel_traitsILi64ELi64ELi128ELi4ELb0ELb0EN7cutlass10bfloat16_tE19Flash_kernel_traitsILi64ELi64ELi128ELi4ES3_EELb0ELb1ELb0ELb0ELb1ELb1ELb1ELb1EEEvNS_16Flash_fwd_paramsE:
        /* <DEDUP_REMOVED lines=29> */
[----:B-1----:R-:W-:Y:S05]  /*01d0*/  CALL.REL.NOINC `($_ZN5flash24flash_fwd_splitkv_kernelI23Flash_fwd_kernel_traitsILi64ELi64ELi128ELi4ELb0ELb0EN7cutlass10bfloat16_tE19Flash_kernel_traitsILi64ELi64ELi128ELi4ES3_EELb0ELb1ELb0ELb0ELb1ELb1ELb1ELb1EEEvNS_16Flash_fwd_paramsE$_ZN5flash30compute_attn_1rowblock_splitkvI23Flash_fwd_kernel_traitsILi64ELi64ELi128ELi4ELb0ELb0EN7cutlass10bfloat16_tE19Flash_kernel_traitsILi64ELi64ELi128ELi4ES3_EELb0ELb1ELb0ELb0ELb1ELb1ELb1ELb1ENS_16Flash_fwd_paramsEEEvRKT8_iiiii) ;  /* 0x0000000000087944 */ /* 0x002fea0003c00000 */
[----:B------:R-:W-:Y:S05]  /*01e0*/  BSYNC.RECONVERGENT B3 ;  /* 0x0000000000037941 */ /* 0x000fea0003800200 */
.L_x_14231:
[----:B------:R-:W-:Y:S05]  /*01f0*/  EXIT ;  /* 0x000000000000794d */ /* 0x000fea0003800000 */
        .type           $_ZN5flash24flash_fwd_splitkv_kernelI23Flash_fwd_kernel_traitsILi64ELi64ELi128ELi4ELb0ELb0EN7cutlass10bfloat16_tE19Flash_kernel_traitsILi64ELi64ELi128ELi4ES3_EELb0ELb1ELb0ELb0ELb1ELb1ELb1ELb1EEEvNS_16Flash_fwd_paramsE$_ZN5flash30compute_attn_1rowblock_splitkvI23Flash_fwd_kernel_traitsILi64ELi64ELi128ELi4ELb0ELb0EN7cutlass10bfloat16_tE19Flash_kernel_traitsILi64ELi64ELi128ELi4ES3_EELb0ELb1ELb0ELb0ELb1ELb1ELb1ELb1ENS_16Flash_fwd_paramsEEEvRKT8_iiiii,@function
        .size           $_ZN5flash24flash_fwd_splitkv_kernelI23Flash_fwd_kernel_traitsILi64ELi64ELi128ELi4ELb0ELb0EN7cutlass10bfloat16_tE19Flash_kernel_traitsILi64ELi64ELi128ELi4ES3_EELb0ELb1ELb0ELb0ELb1ELb1ELb1ELb1EEEvNS_16Flash_fwd_paramsE$_ZN5flash30compute_attn_1rowblock_splitkvI23Flash_fwd_kernel_traitsILi64ELi64ELi128ELi4ELb0ELb0EN7cutlass10bfloat16_tE19Flash_kernel_traitsILi64ELi64ELi128ELi4ES3_EELb0ELb1ELb0ELb0ELb1ELb1ELb1ELb1ENS_16Flash_fwd_paramsEEEvRKT8_iiiii,(.L_x_14835 - $_ZN5flash24flash_fwd_splitkv_kernelI23Flash_fwd_kernel_traitsILi64ELi64ELi128ELi4ELb0ELb0EN7cutlass10bfloat16_tE19Flash_kernel_traitsILi64ELi64ELi128ELi4ES3_EELb0ELb1ELb0ELb0ELb1ELb1ELb1ELb1EEEvNS_16Flash_fwd_paramsE$_ZN5flash30compute_attn_1rowblock_splitkvI23Flash_fwd_kernel_traitsILi64ELi64ELi128ELi4ELb0ELb0EN7cutlass10bfloat16_tE19Flash_kernel_traitsILi64ELi64ELi128ELi4ES3_EELb0ELb1ELb0ELb0ELb1ELb1ELb1ELb1ENS_16Flash_fwd_paramsEEEvRKT8_iiiii)
$_ZN5flash24flash_fwd_splitkv_kernelI23Flash_fwd_kernel_traitsILi64ELi64ELi128ELi4ELb0ELb0EN7cutlass10bfloat16_tE19Flash_kernel_traitsILi64ELi64ELi128ELi4ES3_EELb0ELb1ELb0ELb0ELb1ELb1ELb1ELb1EEEvNS_16Flash_fwd_paramsE$_ZN5flash30compute_attn_1rowblock_splitkvI23Flash_fwd_kernel_traitsILi64ELi64ELi128ELi4ELb0ELb0EN7cutlass10bfloat16_tE19Flash_kernel_traitsILi64ELi64ELi128ELi4ES3_EELb0ELb1ELb0ELb0ELb1ELb1ELb1ELb1ENS_16Flash_fwd_paramsEEEvRKT8_iiiii:
        /* <DEDUP_REMOVED lines=39> */
.L_x_14233:
[----:B------:R-:W-:Y:S05]  /*0470*/  BSYNC.RECONVERGENT B0 ;  /* 0x0000000000007941 */ /* 0x000fea0003800200 */
.L_x_14232:
[----:B------:R-:W-:Y:S04]  /*0480*/  BSSY.RECONVERGENT B0, `(.L_x_14234) ;  /* 0x0000007000007945 */ /* 0x000fe80003800200 */
[----:B------:R-:W-:Y:S05]  /*0490*/  @!P4 BRA `(.L_x_14235) ;  /* 0x000000000014c947 */ /* 0x000fea0003800000 */
[----:B------:R-:W2:Y:S02]  /*04a0*/  LD.E.U8 R6, desc[UR4][R100.64+0x1b2] ;  /* 0x0001b20464067980 */ /* 0x000ea4000c101100 */
[----:B--2---:R-:W-:-:S13]  /*04b0*/  ISETP.NE.AND P0, PT, R6, RZ, PT ;  /* 0x000000ff0600720c */ /* 0x004fda0003f05270 */
[----:B------:R-:W2:Y:S02]  /*04c0*/  @P0 LD.E R6, desc[UR4][R16.64+0x4] ;  /* 0x0000040410060980 */ /* 0x000ea4000c101900 */
[----:B--2--5:R-:W-:-:S06]  /*04d0*/  @P0 IADD3 R79, PT, PT, R6, -R15, RZ ;  /* 0x8000000f064f0210 */ /* 0x024fcc0007ffe0ff */
[----:B------:R2:W5:Y:S02]  /*04e0*/  @!P0 LD.E R79, desc[UR4][R16.64] ;  /* 0x00000004104f8980 */ /* 0x000564000c101900 */
.L_x_14235:
[----:B------:R-:W-:Y:S05]  /*04f0*/  BSYNC.RECONVERGENT B0 ;  /* 0x0000000000007941 */ /* 0x000fea0003800200 */
.L_x_14234:
        /* <DEDUP_REMOVED lines=9> */
.L_x_14237:
[----:B------:R-:W3:Y:S01]  /*0590*/  LD.E.64 R6, desc[UR4][R100.64+0x108] ;  /* 0x0001080464067980 */ /* 0x000ee2000c101b00 */
[----:B------:R-:W-:Y:S01]  /*05a0*/  BSSY.RECONVERGENT B0, `(.L_x_14239) ;  /* 0x0000006000007945 */ /* 0x000fe20003800200 */
[----:B------:R-:W-:Y:S01]  /*05b0*/  IMAD.MOV.U32 R72, RZ, RZ, RZ ;  /* 0x000000ffff487224 */ /* 0x000fe200078e00ff */
[----:B---3--:R-:W-:-:S04]  /*05c0*/  ISETP.NE.U32.AND P0, PT, R6, RZ, PT ;  /* 0x000000ff0600720c */ /* 0x008fc80003f05070 */
[----:B------:R-:W-:-:S13]  /*05d0*/  ISETP.NE.AND.EX P0, PT, R7, RZ, PT, P0 ;  /* 0x000000ff0700720c */ /* 0x000fda0003f05300 */
[----:B------:R-:W-:Y:S05]  /*05e0*/  @!P0 BRA `(.L_x_14240) ;  /* 0x0000000000048947 */ /* 0x000fea0003800000 */
[----:B------:R3:W5:Y:S02]  /*05f0*/  LD.E R72, desc[UR4][R100.64+0xbc] ;  /* 0x0000bc0464487980 */ /* 0x000764000c101900 */
.L_x_14240:
[----:B------:R-:W-:Y:S05]  /*0600*/  BSYNC.RECONVERGENT B0 ;  /* 0x0000000000007941 */ /* 0x000fea0003800200 */
.L_x_14239:
[----:B-----5:R-:W-:Y:S02]  /*0610*/  IADD3 R72, PT, PT, R79, R72, RZ ;  /* 0x000000484f487210 */ /* 0x020fe40007ffe0ff */
.L_x_14238:
[----:B------:R-:W-:Y:S05]  /*0620*/  BSYNC.RECONVERGENT B1 ;  /* 0x0000000000017941 */ /* 0x000fea0003800200 */
.L_x_14236:
[----:B------:R-:W-:Y:S01]  /*0630*/  IMAD.SHL.U32 R178, R3, 0x40, RZ ;  /* 0x0000004003b27824 */ /* 0x000fe200078e00ff */
[----:B------:R-:W-:Y:S01]  /*0640*/  MOV R6, R176 ;  /* 0x000000b000067202 */ /* 0x000fe20000000f00 */
[----:B------:R-:W-:-:S03]  /*0650*/  IMAD.MOV.U32 R7, RZ, RZ, 0x0 ;  /* 0x00000000ff077424 */ /* 0x000fc600078e00ff */
[----:B------:R-:W-:-:S13]  /*0660*/  ISETP.GT.AND P0, PT, R177, R178, PT ;  /* 0x000000b2b100720c */ /* 0x000fda0003f04270 */
[----:B-123--:R-:W-:Y:S05]  /*0670*/  @!P0 RET.REL.NODEC R6 `(_ZN5flash24flash_fwd_splitkv_kernelI23Flash_fwd_kernel_traitsILi64ELi64ELi128ELi4ELb0ELb0EN7cutlass10bfloat16_tE19Flash_kernel_traitsILi64ELi64ELi128ELi4ES3_EELb0ELb1ELb0ELb0ELb1ELb1ELb1ELb1EEEvNS_16Flash_fwd_paramsE) ;  /* 0xfffffff806608950 */ /* 0x00efea0003c3ffff */
        /* <DEDUP_REMOVED lines=122> */
[----:B-1----:R-:W-:Y:S05]  /*0e20*/  @P0 RET.REL.NODEC R176 `(_ZN5flash24flash_fwd_splitkv_kernelI23Flash_fwd_kernel_traitsILi64ELi64ELi128ELi4ELb0ELb0EN7cutlass10bfloat16_tE19Flash_kernel_traitsILi64ELi64ELi128ELi4ES3_EELb0ELb1ELb0ELb0ELb1ELb1ELb1ELb1EEEvNS_16Flash_fwd_paramsE) ;  /* 0xfffffff0b0740950 */ /* 0x002fea0003c3ffff */
[----:B------:R-:W-:Y:S02]  /*0e30*/  MOV R3, 0xff800000 ;  /* 0xff80000000037802 */ /* 0x000fe40000000f00 */
[----:B------:R-:W-:-:S03]  /*0e40*/  MOV R177, 0x0 ;  /* 0x0000000000b17802 */ /* 0x000fc60000000f00 */
[----:B------:R1:W-:Y:S02]  /*0e50*/  ST.E desc[UR4][R6.64+0xe0], R3 ;  /* 0x0000e00306007985 */ /* 0x0003e4000c101904 */
[----:B-1----:R-:W-:Y:S05]  /*0e60*/  RET.REL.NODEC R176 `(_ZN5flash24flash_fwd_splitkv_kernelI23Flash_fwd_kernel_traitsILi64ELi64ELi128ELi4ELb0ELb0EN7cutlass10bfloat16_tE19Flash_kernel_traitsILi64ELi64ELi128ELi4ES3_EELb0ELb1ELb0ELb0ELb1ELb1ELb1ELb1EEEvNS_16Flash_fwd_paramsE) ;  /* 0xfffffff0b0647950 */ /* 0x002fea0003c3ffff */
.L_x_14241:
        /* <DEDUP_REMOVED lines=102> */
.L_x_14243:
        /* <DEDUP_REMOVED lines=78> */
.L_x_14244:
[----:B------:R-:W-:Y:S05]  /*19b0*/  BSYNC.RECONVERGENT B0 ;  /* 0x0000000000007941 */ /* 0x000fea0003800200 */
.L_x_14242:
        /* <DEDUP_REMOVED lines=227> */
.L_x_14284:
        /* <DEDUP_REMOVED lines=150> */
.L_x_14247:
        /* <DEDUP_REMOVED lines=62> */
.L_x_14251:
[----:B------:R-:W-:Y:S05]  /*3530*/  BSYNC.RECONVERGENT B0 ;  /* 0x0000000000007941 */ /* 0x000fea0003800200 */
.L_x_14250:
        /* <DEDUP_REMOVED lines=50> */
.L_x_14253:
[----:B------:R-:W-:Y:S05]  /*3860*/  BSYNC.RECONVERGENT B0 ;  /* 0x0000000000007941 */ /* 0x000fea0003800200 */
.L_x_14252:
        /* <DEDUP_REMOVED lines=54> */
.L_x_14255:
[----:B------:R-:W-:Y:S05]  /*3bd0*/  BSYNC.RECONVERGENT B0 ;  /* 0x0000000000007941 */ /* 0x000fea0003800200 */
.L_x_14254:
        /* <DEDUP_REMOVED lines=53> */
.L_x_14257:
[----:B------:R-:W-:Y:S05]  /*3f30*/  BSYNC.RECONVERGENT B0 ;  /* 0x0000000000007941 */ /* 0x000fea0003800200 */
.L_x_14256:
        /* <DEDUP_REMOVED lines=54> */
.L_x_14259:
[----:B------:R-:W-:Y:S05]  /*42a0*/  BSYNC.RECONVERGENT B0 ;  /* 0x0000000000007941 */ /* 0x000fea0003800200 */
.L_x_14258:
        /* <DEDUP_REMOVED lines=55> */
.L_x_14261:
[----:B------:R-:W-:Y:S05]  /*4620*/  BSYNC.RECONVERGENT B0 ;  /* 0x0000000000007941 */ /* 0x000fea0003800200 */
.L_x_14260:
        /* <DEDUP_REMOVED lines=55> */
.L_x_14263:
[----:B------:R-:W-:Y:S05]  /*49a0*/  BSYNC.RECONVERGENT B0 ;  /* 0x0000000000007941 */ /* 0x000fea0003800200 */
.L_x_14262:
        /* <DEDUP_REMOVED lines=57> */
.L_x_14265:
[----:B------:R-:W-:Y:S05]  /*4d40*/  BSYNC.RECONVERGENT B0 ;  /* 0x0000000000007941 */ /* 0x000fea0003800200 */
.L_x_14264:
[----:B------:R-:W5:Y:S02]  /*4d50*/  LD.E R3, desc[UR4][R100.64+0xd0] ;  /* 0x0000d00464037980 */ /* 0x000f64000c101900 */
[----:B-----5:R-:W-:Y:S05]  /*4d60*/  IMAD.U32 R3, R3, -0x40, RZ ;  /* 0xffffffc003037824 */ /* 0x020fea00078e00ff */
[C---:B------:R-:W-:Y:S02]  /*4d70*/  LEA R14, P1, R3.reuse, R14, 0x1 ;  /* 0x0000000e030e7211 */ /* 0x040fe400078208ff */
[C---:B------:R-:W-:Y:S02]  /*4d80*/  LEA R54, P0, R3.reuse, R54, 0x1 ;  /* 0x0000003603367211 */ /* 0x040fe400078008ff */
[C---:B------:R-:W-:Y:S02]  /*4d90*/  LEA.HI.X.SX32 R15, R3.reuse, R15, 0x1, P1 ;  /* 0x0000000f030f7211 */ /* 0x040fe400008f0eff */
[----:B------:R-:W-:Y:S01]  /*4da0*/  LEA.HI.X.SX32 R55, R3, R55, 0x1, P0 ;  /* 0x0000003703377211 */ /* 0x000fe200000f0eff */
[----:B------:R-:W-:Y:S05]  /*4db0*/  BRA `(.L_x_14248) ;  /* 0x0000002c009c7947 */ /* 0x000fea0003800000 */
.L_x_14249:
        /* <DEDUP_REMOVED lines=94> */
.L_x_14267:
[----:B------:R-:W-:Y:S05]  /*53a0*/  BSYNC.RECONVERGENT B0 ;  /* 0x0000000000007941 */ /* 0x000fea0003800200 */
.L_x_14266:
        /* <DEDUP_REMOVED lines=88> */
.L_x_14269:
[----:B------:R-:W-:Y:S05]  /*5930*/  BSYNC.RECONVERGENT B0 ;  /* 0x0000000000007941 */ /* 0x000fea0003800200 */
.L_x_14268:
        /* <DEDUP_REMOVED lines=90> */
.L_x_14271:
[----:B------:R-:W-:Y:S05]  /*5ee0*/  BSYNC.RECONVERGENT B0 ;  /* 0x0000000000007941 */ /* 0x000fea0003800200 */
.L_x_14270:
        /* <DEDUP_REMOVED lines=90> */
.L_x_14273:
[----:B------:R-:W-:Y:S05]  /*6490*/  BSYNC.RECONVERGENT B0 ;  /* 0x0000000000007941 */ /* 0x000fea0003800200 */
.L_x_14272:
        /* <DEDUP_REMOVED lines=91> */
.L_x_14275:
[----:B------:R-:W-:Y:S05]  /*6a50*/  BSYNC.RECONVERGENT B0 ;  /* 0x0000000000007941 */ /* 0x000fea0003800200 */
.L_x_14274:
        /* <DEDUP_REMOVED lines=91> */
.L_x_14277:
[----:B------:R-:W-:Y:S05]  /*7010*/  BSYNC.RECONVERGENT B0 ;  /* 0x0000000000007941 */ /* 0x000fea0003800200 */
.L_x_14276:
        /* <DEDUP_REMOVED lines=92> */
.L_x_14279:
[----:B------:R-:W-:Y:S05]  /*75e0*/  BSYNC.RECONVERGENT B0 ;  /* 0x0000000000007941 */ /* 0x000fea0003800200 */
.L_x_14278:
        /* <DEDUP_REMOVED lines=93> */
.L_x_14281:
[----:B------:R-:W-:Y:S05]  /*7bc0*/  BSYNC.RECONVERGENT B0 ;  /* 0x0000000000007941 */ /* 0x000fea0003800200 */
.L_x_14280:
[----:B------:R-:W5:Y:S02]  /*7bd0*/  LD.E R3, desc[UR4][R100.64+0xd0] ;  /* 0x0000d00464037980 */ /* 0x000f64000c101900 */
[----:B-----5:R-:W-:Y:S05]  /*7be0*/  IMAD.U32 R3, R3, -0x40, RZ ;  /* 0xffffffc003037824 */ /* 0x020fea00078e00ff */
[C---:B------:R-:W-:Y:S02]  /*7bf0*/  LEA R104, P1, R3.reuse, R104, 0x1 ;  /* 0x0000006803687211 */ /* 0x040fe400078208ff */
[C---:B------:R-:W-:Y:S02]  /*7c00*/  LEA R98, P0, R3.reuse, R98, 0x1 ;  /* 0x0000006203627211 */ /* 0x040fe400078008ff */
[C---:B------:R-:W-:Y:S02]  /*7c10*/  LEA.HI.X.SX32 R105, R3.reuse, R105, 0x1, P1 ;  /* 0x0000006903697211 */ /* 0x040fe400008f0eff */
[----:B------:R-:W-:Y:S09]  /*7c20*/  LEA.HI.X.SX32 R99, R3, R99, 0x1, P0 ;  /* 0x0000006303637211 */ /* 0x000ff200000f0eff */
.L_x_14248:
[----:B------:R-:W-:Y:S05]  /*7c30*/  BSYNC.RECONVERGENT B1 ;  /* 0x0000000000017941 */ /* 0x000fea0003800200 */
.L_x_14246:
        /* <DEDUP_REMOVED lines=101> */
.L_x_14283:
[----:B------:R-:W-:Y:S05]  /*8290*/  BSYNC.RECONVERGENT B0 ;  /* 0x0000000000007941 */ /* 0x000fea0003800200 */
.L_x_14282:
[----:B------:R-:W-:Y:S11]  /*82a0*/  LOP3.LUT P0, RZ, R180, 0x8, RZ, 0xc0, !PT ;  /* 0x00000008b4ff7812 */ /* 0x000ff6000780c0ff */
[----:B------:R-:W-:Y:S02]  /*82b0*/  @!UPT UIADD3 URZ, UPT, UPT, URZ, URZ, URZ ;  /* 0x000000fffffff290 */ /* 0x000fe4000fffe0ff */
[----:B------:R-:W-:Y:S05]  /*82c0*/  @P0 BRA `(.L_x_14284) ;  /* 0xffffffa400480947 */ /* 0x000fea000383ffff */
.L_x_14245:
        /* <DEDUP_REMOVED lines=31> */
.L_x_14288:
[----:B------:R-:W-:Y:S05]  /*84c0*/  BSYNC.RECONVERGENT B0 ;  /* 0x0000000000007941 */ /* 0x000fea0003800200 */
.L_x_14287:
        /* <DEDUP_REMOVED lines=8> */
.L_x_14286:
        /* <DEDUP_REMOVED lines=78> */
.L_x_14294:
[----:B------:R-:W-:Y:S05]  /*8a30*/  BSYNC.RECONVERGENT B0 ;  /* 0x0000000000007941 */ /* 0x000fea0003800200 */
.L_x_14293:
[----:B-----5:R1:W-:Y:S02]  /*8a40*/  STS.128 [R66], R8 ;  /* 0x0000000842007388 */ /* 0x0203e40000000c00 */
.L_x_14292:
[----:B------:R-:W-:Y:S05]  /*8a50*/  BSYNC.RECONVERGENT B1 ;  /* 0x0000000000017941 */ /* 0x000fea0003800200 */
.L_x_14291:
        /* <DEDUP_REMOVED lines=56> */
.L_x_14298:
[----:B------:R-:W-:Y:S05]  /*8de0*/  BSYNC.RECONVERGENT B0 ;  /* 0x0000000000007941 */ /* 0x000fea0003800200 */
.L_x_14297:
[----:B-----5:R2:W-:Y:S02]  /*8df0*/  STS.128 [R66+0x800], R8 ;  /* 0x0008000842007388 */ /* 0x0205e40000000c00 */
.L_x_14296:
[----:B------:R-:W-:Y:S05]  /*8e00*/  BSYNC.RECONVERGENT B1 ;  /* 0x0000000000017941 */ /* 0x000fea0003800200 */
.L_x_14295:
        /* <DEDUP_REMOVED lines=57> */
.L_x_14302:
[----:B------:R-:W-:Y:S05]  /*91a0*/  BSYNC.RECONVERGENT B0 ;  /* 0x0000000000007941 */ /* 0x000fea0003800200 */
.L_x_14301:
[----:B-----5:R3:W-:Y:S02]  /*91b0*/  STS.128 [R66+0x1000], R8 ;  /* 0x0010000842007388 */ /* 0x0207e40000000c00 */
.L_x_14300:
[----:B------:R-:W-:Y:S05]  /*91c0*/  BSYNC.RECONVERGENT B1 ;  /* 0x0000000000017941 */ /* 0x000fea0003800200 */
.L_x_14299:
        /* <DEDUP_REMOVED lines=59> */
.L_x_14304:
[----:B------:R-:W-:Y:S05]  /*9580*/  BSYNC.RECONVERGENT B0 ;  /* 0x0000000000007941 */ /* 0x000fea0003800200 */
.L_x_14303:
[----:B-----5:R1:W-:Y:S01]  /*9590*/  STS.128 [R66+0x1800], R8 ;  /* 0x0018000842007388 */ /* 0x0203e20000000c00 */
[----:B------:R-:W-:Y:S05]  /*95a0*/  BRA `(.L_x_14289) ;  /* 0x0000001400b47947 */ /* 0x000fea0003800000 */
.L_x_14290:
        /* <DEDUP_REMOVED lines=90> */
.L_x_14308:
[----:B------:R-:W-:Y:S05]  /*9b50*/  BSYNC.RECONVERGENT B0 ;  /* 0x0000000000007941 */ /* 0x000fea0003800200 */
.L_x_14307:
[----:B-----5:R1:W-:Y:S02]  /*9b60*/  STS.128 [R66], R20 ;  /* 0x0000001442007388 */ /* 0x0203e40000000c00 */
.L_x_14306:
[----:B------:R-:W-:Y:S05]  /*9b70*/  BSYNC.RECONVERGENT B1 ;  /* 0x0000000000017941 */ /* 0x000fea0003800200 */
.L_x_14305:
        /* <DEDUP_REMOVED lines=86> */
.L_x_14312:
[----:B------:R-:W-:Y:S05]  /*a0e0*/  BSYNC.RECONVERGENT B0 ;  /* 0x0000000000007941 */ /* 0x000fea0003800200 */
.L_x_14311:
[----:B-----5:R2:W-:Y:S02]  /*a0f0*/  STS.128 [R66+0x800], R20 ;  /* 0x0008001442007388 */ /* 0x0205e40000000c00 */
.L_x_14310:
[----:B------:R-:W-:Y:S05]  /*a100*/  BSYNC.RECONVERGENT B1 ;  /* 0x0000000000017941 */ /* 0x000fea0003800200 */
.L_x_14309:
        /* <DEDUP_REMOVED lines=89> */
.L_x_14316:
[----:B------:R-:W-:Y:S05]  /*a6a0*/  BSYNC.RECONVERGENT B0 ;  /* 0x0000000000007941 */ /* 0x000fea0003800200 */
.L_x_14315:
[----:B-----5:R3:W-:Y:S02]  /*a6b0*/  STS.128 [R66+0x1000], R20 ;  /* 0x0010001442007388 */ /* 0x0207e40000000c00 */
.L_x_14314:
[----:B------:R-:W-:Y:S05]  /*a6c0*/  BSYNC.RECONVERGENT B1 ;  /* 0x0000000000017941 */ /* 0x000fea0003800200 */
.L_x_14313:
        /* <DEDUP_REMOVED lines=89> */
.L_x_14318:
[----:B------:R-:W-:Y:S05]  /*ac60*/  BSYNC.RECONVERGENT B0 ;  /* 0x0000000000007941 */ /* 0x000fea0003800200 */
.L_x_14317:
[----:B-----5:R4:W-:Y:S02]  /*ac70*/  STS.128 [R66+0x1800], R4 ;  /* 0x0018000442007388 */ /* 0x0209e40000000c00 */
.L_x_14289:
[----:B------:R-:W-:Y:S05]  /*ac80*/  BSYNC.RECONVERGENT B2 ;  /* 0x0000000000027941 */ /* 0x000fea0003800200 */
.L_x_14285:
[----:B--23--:R-:W-:Y:S02]  /*ac90*/  IADD3 R3, PT, PT, -R53, R72, RZ ;  /* 0x0000004835037210 */ /* 0x00cfe40007ffe1ff */
[----:B----4-:R-:W-:Y:S02]  /*aca0*/  SHF.L.U32 R7, R76, 0x1, RZ ;  /* 0x000000014c077819 */ /* 0x010fe400000006ff */
[-C--:B------:R-:W-:Y:S02]  /*acb0*/  ISETP.GE.AND P6, PT, R136, R3.reuse, PT ;  /* 0x000000038800720c */ /* 0x080fe40003fc6270 */
[-C--:B------:R-:W-:Y:S02]  /*acc0*/  ISETP.GE.AND P1, PT, R26, R3.reuse, PT ;  /* 0x000000031a00720c */ /* 0x080fe40003f26270 */
[----:B------:R-:W-:Y:S02]  /*acd0*/  ISETP.GE.AND P5, PT, R28, R3, PT ;  /* 0x000000031c00720c */ /* 0x000fe40003fa6270 */
[----:B------:R-:W-:-:S02]  /*ace0*/  SHF.L.U64.HI R2, R76, 0x1, R77 ;  /* 0x000000014c027819 */ /* 0x000fc4000001024d */
[----:B-1----:R-:W-:Y:S02]  /*acf0*/  IADD3 R10, P0, PT, R7, R172, RZ ;  /* 0x000000ac070a7210 */ /* 0x002fe40007f1e0ff */
[----:B------:R-:W-:Y:S02]  /*ad00*/  IADD3 R6, PT, PT, R136, 0x40, RZ ;  /* 0x0000004088067810 */ /* 0x000fe40007ffe0ff */
[----:B------:R-:W-:Y:S01]  /*ad10*/  IADD3.X R11, PT, PT, R2, R171, RZ, P0, !PT ;  /* 0x000000ab020b7210 */ /* 0x000fe200007fe4ff */
[----:B------:R-:W-:Y:S01]  /*ad20*/  @!P6 IMAD.MOV.U32 R173, RZ, RZ, R171 ;  /* 0x000000ffffade224 */ /* 0x000fe200078e00ab */
[C---:B------:R-:W-:Y:S02]  /*ad30*/  IADD3 R4, PT, PT, R136.reuse, 0x60, RZ ;  /* 0x0000006088047810 */ /* 0x040fe40007ffe0ff */
[C---:B------:R-:W-:Y:S01]  /*ad40*/  IADD3 R0, PT, PT, R136.reuse, 0x70, RZ ;  /* 0x0000007088007810 */ /* 0x040fe20007ffe0ff */
[----:B------:R-:W-:Y:S01]  /*ad50*/  VIADD R136, R136, 0x50 ;  /* 0x0000005088887836 */ /* 0x000fe20000000000 */
[-C--:B------:R-:W-:Y:S01]  /*ad60*/  ISETP.GE.AND P2, PT, R6, R3.reuse, PT ;  /* 0x000000030600720c */ /* 0x080fe20003f46270 */
[----:B------:R-:W-:Y:S01]  /*ad70*/  @!PT LDS RZ, [RZ] ;  /* 0x00000000fffff984 */ /* 0x000fe20000000800 */
[----:B------:R-:W-:Y:S01]  /*ad80*/  @!PT LDS RZ, [RZ] ;  /* 0x00000000fffff984 */ /* 0x000fe20000000800 */
[----:B------:R-:W-:Y:S01]  /*ad90*/  @!PT LDS RZ, [RZ] ;  /* 0x00000000fffff984 */ /* 0x000fe20000000800 */
[----:B------:R-:W-:Y:S01]  /*ada0*/  @!P6 LDGSTS.E.BYPASS.LTC128B.128 [R66+0x2000], desc[UR4][R172.64] ;  /* 0x02000000ac42efae */ /* 0x000fe2000b981a04 */
[----:B------:R-:W-:-:S02]  /*adb0*/  ISETP.GE.AND P4, PT, R20, R3, PT ;  /* 0x000000031400720c */ /* 0x000fc40003f86270 */
[-C--:B------:R-:W-:Y:S01]  /*adc0*/  @!P5 LEA R12, P3, R168, R10.reuse, 0x5 ;  /* 0x0000000aa80cd211 */ /* 0x080fe200078628ff */
[----:B------:R-:W-:Y:S01]  /*add0*/  @!P1 LDGSTS.E.BYPASS.LTC128B.128 [R66+0x2800], desc[UR4][R10.64] ;  /* 0x028000000a429fae */ /* 0x000fe2000b981a04 */
[-C--:B------:R-:W-:Y:S02]  /*ade0*/  ISETP.GE.AND P1, PT, R4, R3.reuse, PT ;  /* 0x000000030400720c */ /* 0x080fe40003f26270 */
[----:B------:R-:W-:Y:S02]  /*adf0*/  ISETP.GE.AND P0, PT, R0, R3, PT ;  /* 0x000000030000720c */ /* 0x000fe40003f06270 */
[----:B------:R-:W-:Y:S02]  /*ae00*/  @!P5 LEA.HI.X R13, R168, R11, R169, 0x5, P3 ;  /* 0x0000000ba80dd211 */ /* 0x000fe400018f2ca9 */
[----:B------:R-:W-:Y:S01]  /*ae10*/  ISETP.GE.AND P3, PT, R136, R3, PT ;  /* 0x000000038800720c */ /* 0x000fe20003f66270 */
[----:B------:R-:W-:Y:S01]  /*ae20*/  @!P2 IMAD R9, R169, 0x60, RZ ;  /* 0x00000060a909a824 */ /* 0x000fe200078e02ff */
[----:B------:R-:W-:Y:S01]  /*ae30*/  @!P2 MOV R16, R10 ;  /* 0x0000000a0010a202 */ /* 0x000fe20000000f00 */
[----:B------:R1:W-:Y:S01]  /*ae40*/  @!P5 LDGSTS.E.BYPASS.LTC128B.128 [R66+0x3000], desc[UR4][R12.64] ;  /* 0x030000000c42dfae */ /* 0x0003e2000b981a04 */
[----:B------:R-:W-:-:S02]  /*ae50*/  @!P2 MOV R17, R11 ;  /* 0x0000000b0011a202 */ /* 0x000fc40000000f00 */
[CC--:B------:R-:W-:Y:S01]  /*ae60*/  @!P4 LEA R18, P5, R168.reuse, R10.reuse, 0x6 ;  /* 0x0000000aa812c211 */ /* 0x0c0fe200078a30ff */
[----:B------:R-:W-:Y:S01]  /*ae70*/  @!P1 IMAD.MOV.U32 R15, RZ, RZ, R11 ;  /* 0x000000ffff0f9224 */ /* 0x000fe200078e000b */
[----:B------:R-:W-:Y:S01]  /*ae80*/  @!P1 MOV R14, R10 ;  /* 0x0000000a000e9202 */ /* 0x000fe20000000f00 */
[C---:B------:R-:W-:Y:S01]  /*ae90*/  @!P2 IMAD.WIDE.U32 R16, R168.reuse, 0x60, R16 ;  /* 0x00000060a810a825 */ /* 0x040fe200078e0010 */
[----:B------:R-:W-:-:S03]  /*aea0*/  @!P4 LEA.HI.X R19, R168, R11, R169, 0x6, P5 ;  /* 0x0000000ba813c211 */ /* 0x000fc600028f34a9 */
[----:B------:R-:W-:Y:S01]  /*aeb0*/  @!P1 IMAD R8, R169, 0xa0, RZ ;  /* 0x000000a0a9089824 */ /* 0x000fe200078e02ff */
[----:B------:R-:W-:Y:S01]  /*aec0*/  @!P2 IADD3 R17, PT, PT, R9, R17, RZ ;  /* 0x000000110911a210 */ /* 0x000fe20007ffe0ff */
[----:B------:R-:W-:Y:S01]  /*aed0*/  @!P0 IMAD R5, R169, 0xc0, RZ ;  /* 0x000000c0a9058824 */ /* 0x000fe200078e02ff */
[----:B------:R-:W-:Y:S01]  /*aee0*/  @!P4 LDGSTS.E.BYPASS.LTC128B.128 [R66+0x3800], desc[UR4][R18.64] ;  /* 0x038000001242cfae */ /* 0x000fe2000b981a04 */
[----:B------:R-:W-:-:S03]  /*aef0*/  @!P1 IMAD.WIDE.U32 R14, R168, 0xa0, R14 ;  /* 0x000000a0a80e9825 */ /* 0x000fc600078e000e */
[----:B------:R-:W-:Y:S01]  /*af00*/  @!P2 LDGSTS.E.BYPASS.LTC128B.128 [R66+0x4000], desc[UR4][R16.64] ;  /* 0x040000001042afae */ /* 0x000fe2000b981a04 */
[----:B------:R-:W-:Y:S01]  /*af10*/  @!P1 IMAD.IADD R15, R8, 0x1, R15 ;  /* 0x00000001080f9824 */ /* 0x000fe200078e020f */
[----:B------:R-:W-:Y:S02]  /*af20*/  ISETP.GE.AND P2, PT, R6, R3, PT ;  /* 0x000000030600720c */ /* 0x000fe40003f46270 */
[-C--:B-1----:R-:W-:Y:S02]  /*af30*/  @!P0 MOV R12, R10.reuse ;  /* 0x0000000a000c8202 */ /* 0x082fe40000000f00 */
[----:B------:R-:W-:Y:S02]  /*af40*/  @!P0 MOV R13, R11 ;  /* 0x0000000b000d8202 */ /* 0x000fe40000000f00 */
[C---:B------:R-:W-:Y:S01]  /*af50*/  @!P3 LEA R10, P5, R168.reuse, R10, 0x7 ;  /* 0x0000000aa80ab211 */ /* 0x040fe200078a38ff */
[----:B------:R-:W-:-:S03]  /*af60*/  @!P0 IMAD.WIDE.U32 R12, R168, 0xc0, R12 ;  /* 0x000000c0a80c8825 */ /* 0x000fc600078e000c */
[----:B------:R-:W-:Y:S02]  /*af70*/  @!P3 LEA.HI.X R11, R168, R11, R169, 0x7, P5 ;  /* 0x0000000ba80bb211 */ /* 0x000fe400028f3ca9 */
[----:B------:R-:W-:Y:S02]  /*af80*/  ISETP.GE.AND P5, PT, R28, R3, PT ;  /* 0x000000031c00720c */ /* 0x000fe40003fa6270 */
[----:B------:R-:W-:Y:S01]  /*af90*/  @!P0 IADD3 R13, PT, PT, R5, R13, RZ ;  /* 0x0000000d050d8210 */ /* 0x000fe20007ffe0ff */
[----:B------:R-:W-:Y:S04]  /*afa0*/  @!P3 LDGSTS.E.BYPASS.LTC128B.128 [R66+0x4800], desc[UR4][R10.64] ;  /* 0x048000000a42bfae */ /* 0x000fe8000b981a04 */
[----:B------:R1:W-:Y:S01]  /*afb0*/  @!P1 LDGSTS.E.BYPASS.LTC128B.128 [R66+0x5000], desc[UR4][R14.64] ;  /* 0x050000000e429fae */ /* 0x0003e2000b981a04 */
[----:B------:R-:W-:-:S03]  /*afc0*/  ISETP.GE.AND P1, PT, R26, R3, PT ;  /* 0x000000031a00720c */ /* 0x000fc60003f26270 */
[----:B------:R2:W-:Y:S01]  /*afd0*/  @!P0 LDGSTS.E.BYPASS.LTC128B.128 [R66+0x5800], desc[UR4][R12.64] ;  /* 0x058000000c428fae */ /* 0x0005e2000b981a04 */
[----:B------:R-:W-:Y:S02]  /*afe0*/  P2R R5, PR, RZ, 0x2 ;  /* 0x00000002ff057803 */ /* 0x000fe40000000000 */
[----:B------:R-:W-:Y:S01]  /*aff0*/  LEA R8, P0, R74, R174, 0x1 ;  /* 0x000000ae4a087211 */ /* 0x000fe200078008ff */
[----:B------:R-:W0:Y:S01]  /*b000*/  LDGDEPBAR ;  /* 0x00000000000079af */ /* 0x000e220000000000 */
[-C--:B------:R-:W-:Y:S02]  /*b010*/  ISETP.GE.AND P1, PT, R4, R3.reuse, PT ;  /* 0x000000030400720c */ /* 0x080fe40003f26270 */
[----:B------:R-:W-:Y:S01]  /*b020*/  ISETP.GE.AND P4, PT, R20, R3, PT ;  /* 0x000000031400720c */ /* 0x000fe20003f86270 */
[----:B------:R-:W3:Y:S01]  /*b030*/  LD.E R52, desc[UR4][R100.64+0x184] ;  /* 0x0001840464347980 */ /* 0x000ee2000c101900 */
[----:B------:R-:W-:Y:S02]  /*b040*/  LEA.HI.X R9, R74, R175, R75, 0x1, P0 ;  /* 0x000000af4a097211 */ /* 0x000fe400000f0c4b */
[----:B------:R-:W-:Y:S01]  /*b050*/  ISETP.GE.AND P0, PT, R0, R3, PT ;  /* 0x000000030000720c */ /* 0x000fe20003f06270 */
[----:B------:R-:W4:Y:S01]  /*b060*/  LD.E R6, desc[UR4][R100.64+0x188] ;  /* 0x0001880464067980 */ /* 0x000f22000c101900 */
[----:B------:R-:W-:-:S04]  /*b070*/  DEPBAR.LE SB0, 0x0 ;  /* 0x000080000000791a */ /* 0x000fc80000000000 */
[----:B------:R-:W-:Y:S01]  /*b080*/  BAR.SYNC.DEFER_BLOCKING 0x0 ;  /* 0x0000000000007b1d */ /* 0x000fe20000010000 */
[----:B------:R-:W-:Y:S02]  /*b090*/  ISETP.GE.AND P3, PT, R136, R3, PT ;  /* 0x000000038800720c */ /* 0x000fe40003f66270 */
[----:B-1----:R-:W-:-:S03]  /*b0a0*/  @!P2 MOV R14, R8 ;  /* 0x00000008000ea202 */ /* 0x002fc60000000f00 */
[----:B------:R-:W-:Y:S01]  /*b0b0*/  @!PT LDS RZ, [RZ] ;  /* 0x00000000fffff984 */ /* 0x000fe20000000800 */
[----:B------:R-:W-:Y:S01]  /*b0c0*/  @!PT LDS RZ, [RZ] ;  /* 0x00000000fffff984 */ /* 0x000fe20000000800 */
[----:B------:R-:W-:Y:S01]  /*b0d0*/  @!PT LDS RZ, [RZ] ;  /* 0x00000000fffff984 */ /* 0x000fe20000000800 */
[----:B------:R-:W-:Y:S04]  /*b0e0*/  @!P6 LDGSTS.E.BYPASS.LTC128B.128 [R66+0x6000], desc[UR4][R174.64] ;  /* 0x06000000ae42efae */ /* 0x000fe8000b981a04 */
[----:B------:R-:W-:Y:S01]  /*b0f0*/  @P6 STS.128 [R66+0x6000], RZ ;  /* 0x006000ff42006388 */ /* 0x000fe20000000c00 */
[----:B------:R-:W-:Y:S02]  /*b100*/  ISETP.NE.AND P6, PT, R5, RZ, PT ;  /* 0x000000ff0500720c */ /* 0x000fe40003fc5270 */
[-C--:B------:R-:W-:Y:S01]  /*b110*/  @!P2 MOV R15, R9.reuse ;  /* 0x00000009000fa202 */ /* 0x080fe20000000f00 */
[----:B--2---:R-:W-:Y:S01]  /*b120*/  @!P1 IMAD.MOV.U32 R12, RZ, RZ, R8 ;  /* 0x000000ffff0c9224 */ /* 0x004fe200078e0008 */
[----:B------:R-:W-:-:S09]  /*b130*/  @!P1 MOV R13, R9 ;  /* 0x00000009000d9202 */ /* 0x000fd20000000f00 */
[----:B------:R-:W-:Y:S04]  /*b140*/  @P6 STS.128 [R66+0x6800], RZ ;  /* 0x006800ff42006388 */ /* 0x000fe80000000c00 */
[----:B------:R-:W-:Y:S01]  /*b150*/  @!PT LDS RZ, [RZ] ;  /* 0x00000000fffff984 */ /* 0x000fe20000000800 */
[----:B------:R-:W-:Y:S01]  /*b160*/  @!PT LDS RZ, [RZ] ;  /* 0x00000000fffff984 */ /* 0x000fe20000000800 */
[----:B------:R-:W-:Y:S01]  /*b170*/  @!PT LDS RZ, [RZ] ;  /* 0x00000000fffff984 */ /* 0x000fe20000000800 */
[----:B------:R1:W-:Y:S01]  /*b180*/  @!P6 LDGSTS.E.BYPASS.LTC128B.128 [R66+0x6800], desc[UR4][R8.64] ;  /* 0x068000000842efae */ /* 0x0003e2000b981a04 */
[----:B------:R-:W-:-:S04]  /*b190*/  @!P5 LEA R18, P6, R64, R8, 0x5 ;  /* 0x000000084012d211 */ /* 0x000fc800078c28ff */
[CC--:B------:R-:W-:Y:S02]  /*b1a0*/  @!P5 LEA.HI.X R19, R64.reuse, R9.reuse, R65, 0x5, P6 ;  /* 0x000000094013d211 */ /* 0x0c0fe400030f2c41 */
[CC--:B------:R-:W-:Y:S01]  /*b1b0*/  @!P4 LEA R16, P6, R64.reuse, R8.reuse, 0x6 ;  /* 0x000000084010c211 */ /* 0x0c0fe200078c30ff */
[C---:B------:R-:W-:Y:S01]  /*b1c0*/  @!P2 IMAD R4, R65.reuse, 0x60, RZ ;  /* 0x000000604104a824 */ /* 0x040fe200078e02ff */
[----:B------:R-:W-:Y:S01]  /*b1d0*/  @!P0 MOV R10, R8 ;  /* 0x00000008000a8202 */ /* 0x000fe20000000f00 */
[C---:B------:R-:W-:Y:S01]  /*b1e0*/  @!P2 IMAD.WIDE.U32 R14, R64.reuse, 0x60, R14 ;  /* 0x00000060400ea825 */ /* 0x040fe200078e000e */
[-C--:B------:R-:W-:Y:S01]  /*b1f0*/  @!P0 MOV R11, R9.reuse ;  /* 0x00000009000b8202 */ /* 0x080fe20000000f00 */
[----:B------:R-:W-:Y:S01]  /*b200*/  @P5 STS.128 [R66+0x7000], RZ ;  /* 0x007000ff42005388 */ /* 0x000fe20000000c00 */
[C---:B------:R-:W-:Y:S01]  /*b210*/  @!P4 LEA.HI.X R17, R64.reuse, R9, R65, 0x6, P6 ;  /* 0x000000094011c211 */ /* 0x040fe200030f3441 */
[----:B------:R-:W-:Y:S02]  /*b220*/  @!P1 IMAD R3, R65, 0xa0, RZ ;  /* 0x000000a041039824 */ /* 0x000fe400078e02ff */
[----:B------:R-:W-:Y:S01]  /*b230*/  @!PT LDS RZ, [RZ] ;  /* 0x00000000fffff984 */ /* 0x000fe20000000800 */
[----:B------:R-:W-:Y:S01]  /*b240*/  @!PT LDS RZ, [RZ] ;  /* 0x00000000fffff984 */ /* 0x000fe20000000800 */
[----:B------:R-:W-:Y:S01]  /*b250*/  @!PT LDS RZ, [RZ] ;  /* 0x00000000fffff984 */ /* 0x000fe20000000800 */
[----:B------:R-:W-:Y:S01]  /*b260*/  @!P5 LDGSTS.E.BYPASS.LTC128B.128 [R66+0x7000], desc[UR4][R18.64] ;  /* 0x070000001242dfae */ /* 0x000fe2000b981a04 */
[----:B------:R-:W-:-:S04]  /*b270*/  @!P1 IMAD.WIDE.U32 R12, R64, 0xa0, R12 ;  /* 0x000000a0400c9825 */ /* 0x000fc800078e000c */
[----:B------:R-:W-:Y:S01]  /*b280*/  @!P2 IMAD.IADD R15, R4, 0x1, R15 ;  /* 0x00000001040fa824 */ /* 0x000fe200078e020f */
[----:B------:R-:W-:Y:S01]  /*b290*/  @P4 STS.128 [R66+0x7800], RZ ;  /* 0x007800ff42004388 */ /* 0x000fe20000000c00 */
[----:B------:R-:W-:Y:S01]  /*b2a0*/  @!P0 IMAD R0, R65, 0xc0, RZ ;  /* 0x000000c041008824 */ /* 0x000fe200078e02ff */
[C---:B-1----:R-:W-:Y:S01]  /*b2b0*/  @!P3 LEA R8, P5, R64.reuse, R8, 0x7 ;  /* 0x000000084008b211 */ /* 0x042fe200078a38ff */
[C---:B------:R-:W-:Y:S01]  /*b2c0*/  @!P0 IMAD.WIDE.U32 R10, R64.reuse, 0xc0, R10 ;  /* 0x000000c0400a8825 */ /* 0x040fe200078e000a */
[----:B------:R-:W-:Y:S01]  /*b2d0*/  @!PT LDS RZ, [RZ] ;  /* 0x00000000fffff984 */ /* 0x000fe20000000800 */
[----:B------:R-:W-:Y:S01]  /*b2e0*/  @!PT LDS RZ, [RZ] ;  /* 0x00000000fffff984 */ /* 0x000fe20000000800 */
[----:B------:R-:W-:Y:S01]  /*b2f0*/  @!PT LDS RZ, [RZ] ;  /* 0x00000000fffff984 */ /* 0x000fe20000000800 */
[----:B------:R-:W-:Y:S02]  /*b300*/  @!P4 LDGSTS.E.BYPASS.LTC128B.128 [R66+0x7800], desc[UR4][R16.64] ;  /* 0x078000001042cfae */ /* 0x000fe4000b981a04 */
[----:B------:R-:W-:Y:S02]  /*b310*/  @!P3 LEA.HI.X R9, R64, R9, R65, 0x7, P5 ;  /* 0x000000094009b211 */ /* 0x000fe400028f3c41 */
[----:B------:R-:W-:Y:S01]  /*b320*/  @!P1 IADD3 R13, PT, PT, R3, R13, RZ ;  /* 0x0000000d030d9210 */ /* 0x000fe20007ffe0ff */
        /* <DEDUP_REMOVED lines=22> */
[----:B------:R-:W2:Y:S01]  /*b490*/  S2UR UR6, SR_CgaCtaId ;  /* 0x00000000000679c3 */ /* 0x000ea20000008800 */
[----:B------:R-:W-:Y:S01]  /*b4a0*/  SHF.L.U32 R0, R70, 0x5, RZ ;  /* 0x0000000546007819 */ /* 0x000fe200000006ff */
[----:B------:R-:W-:Y:S01]  /*b4b0*/  IMAD.SHL.U32 R73, R73, 0x400, RZ ;  /* 0x0000040049497824 */ /* 0x000fe200078e00ff */
[----:B------:R-:W-:Y:S01]  /*b4c0*/  UMOV UR7, 0x400 ;  /* 0x0000040000077882 */ /* 0x000fe20000000000 */
[----:B-1----:R-:W-:Y:S01]  /*b4d0*/  LOP3.LUT R14, R81, 0x8, R70, 0x78, !PT ;  /* 0x00000008510e7812 */ /* 0x002fe200078e7846 */
[----:B------:R-:W0:Y:S01]  /*b4e0*/  LDGDEPBAR ;  /* 0x00000000000079af */ /* 0x000e220000000000 */
[----:B------:R-:W-:-:S02]  /*b4f0*/  LOP3.LUT R167, R69, 0x7c00, R0, 0xf8, !PT ;  /* 0x00007c0045a77812 */ /* 0x000fc400078ef800 */
[----:B------:R-:W-:Y:S02]  /*b500*/  LOP3.LUT R0, R14, 0x38, R83, 0x78, !PT ;  /* 0x000000380e007812 */ /* 0x000fe400078e7853 */
[----:B------:R-:W-:Y:S02]  /*b510*/  IADD3 R167, PT, PT, R68, R167, RZ ;  /* 0x000000a744a77210 */ /* 0x000fe40007ffe0ff */
[----:B------:R-:W-:-:S04]  /*b520*/  LOP3.LUT R73, R73, 0x400, RZ, 0xc0, !PT ;  /* 0x0000040049497812 */ /* 0x000fc800078ec0ff */
[----:B------:R-:W-:Y:S01]  /*b530*/  LEA R0, R0, R73, 0x1 ;  /* 0x0000004900007211 */ /* 0x000fe200078e08ff */
[----:B--2---:R-:W-:-:S06]  /*b540*/  ULEA UR6, UR6, UR7, 0x18 ;  /* 0x0000000706067291 */ /* 0x004fcc000f8ec0ff */
[----:B------:R-:W-:-:S03]  /*b550*/  LEA R167, R167, UR6, 0x1 ;  /* 0x00000006a7a77c11 */ /* 0x000fc6000f8e08ff */
[----:B------:R-:W-:Y:S04]  /*b560*/  LDSM.16.M88.4 R24, [R0+UR6+0x2000] ;  /* 0x002000060018783b */ /* 0x000fe80008000200 */
[----:B------:R-:W1:Y:S01]  /*b570*/  LDSM.16.M88.4 R48, [R167] ;  /* 0x00000000a730783b */ /* 0x000e620000000200 */
[----:B------:R-:W-:Y:S02]  /*b580*/  R2P PR, R70, 0x6 ;  /* 0x0000000646007804 */ /* 0x000fe40000000000 */
[----:B------:R-:W-:Y:S01]  /*b590*/  MOV R3, 0x20 ;  /* 0x0000002000037802 */ /* 0x000fe20000000f00 */
[----:B------:R-:W-:Y:S01]  /*b5a0*/  VIADD R166, R0, UR6 ;  /* 0x0000000600a67c36 */ /* 0x000fe20008000000 */
[----:B------:R-:W-:Y:S01]  /*b5b0*/  MOV R5, 0x40 ;  /* 0x0000004000057802 */ /* 0x000fe20000000f00 */
[----:B------:R-:W-:Y:S01]  /*b5c0*/  LDSM.16.M88.4 R8, [R0+UR6+0x2800] ;  /* 0x002800060008783b */ /* 0x000fe20008000200 */
[----:B------:R-:W-:-:S03]  /*b5d0*/  SEL R3, R3, 0xffffffe0, !P1 ;  /* 0xffffffe003037807 */ /* 0x000fc60004800000 */
[----:B------:R-:W-:Y:S01]  /*b5e0*/  LDSM.16.M88.4 R36, [R0+UR6+0x3000] ;  /* 0x003000060024783b */ /* 0x000fe20008000200 */
[-C--:B------:R-:W-:Y:S02]  /*b5f0*/  IADD3 R165, PT, PT, R167, R3.reuse, RZ ;  /* 0x00000003a7a57210 */ /* 0x080fe40007ffe0ff */
[----:B------:R-:W-:-:S03]  /*b600*/  IADD3 R161, PT, PT, R166, R3, RZ ;  /* 0x00000003a6a17210 */ /* 0x000fc60007ffe0ff */
[----:B------:R-:W-:Y:S04]  /*b610*/  LDSM.16.M88.4 R40, [R165] ;  /* 0x00000000a528783b */ /* 0x000fe80000000200 */
[----:B-----5:R-:W2:Y:S01]  /*b620*/  LDSM.16.M88.4 R32, [R161+0x2000] ;  /* 0x00200000a120783b */ /* 0x020ea20000000200 */
[----:B------:R-:W-:-:S03]  /*b630*/  SEL R5, R5, 0xffffffc0, !P2 ;  /* 0xffffffc005057807 */ /* 0x000fc60005000000 */
[----:B------:R-:W-:Y:S01]  /*b640*/  LDSM.16.M88.4 R20, [R161+0x2800] ;  /* 0x00280000a114783b */ /* 0x000fe20000000200 */
[----:B------:R-:W-:Y:S01]  /*b650*/  IADD3 R160, PT, PT, R166, R5, RZ ;  /* 0x00000005a6a07210 */ /* 0x000fe20007ffe0ff */
[----:B------:R-:W-:-:S04]  /*b660*/  IMAD.IADD R164, R167, 0x1, R5 ;  /* 0x00000001a7a47824 */ /* 0x000fc800078e0205 */
[----:B------:R-:W-:Y:S04]  /*b670*/  LDSM.16.M88.4 R60, [R160+0x2000] ;  /* 0x00200000a03c783b */ /* 0x000fe80000000200 */
[----:B------:R-:W2:Y:S01]  /*b680*/  LDSM.16.M88.4 R28, [R164] ;  /* 0x00000000a41c783b */ /* 0x000ea20000000200 */
[----:B-1----:R-:W-:Y:S01]  /*b690*/  HMMA.16816.F32.BF16 R16, R48, R24, RZ ;  /* 0x000000183010723c */ /* 0x002fe200000418ff */
[C---:B------:R-:W-:Y:S02]  /*b6a0*/  IADD3 R163, PT, PT, R3.reuse, R164, RZ ;  /* 0x000000a403a37210 */ /* 0x040fe40007ffe0ff */
[----:B------:R-:W-:Y:S01]  /*b6b0*/  LDSM.16.M88.4 R76, [R160+0x2800] ;  /* 0x00280000a04c783b */ /* 0x000fe20000000200 */
[----:B------:R-:W-:-:S03]  /*b6c0*/  IADD3 R159, PT, PT, R3, R160, RZ ;  /* 0x000000a0039f7210 */ /* 0x000fc60007ffe0ff */
[----:B------:R-:W-:Y:S04]  /*b6d0*/  LDSM.16.M88.4 R12, [R163] ;  /* 0x00000000a30c783b */ /* 0x000fe80000000200 */
[----:B------:R-:W1:Y:S01]  /*b6e0*/  LDSM.16.M88.4 R56, [R159+0x2000] ;  /* 0x002000009f38783b */ /* 0x000e620000000200 */
[----:B------:R-:W-:Y:S03]  /*b6f0*/  HMMA.16816.F32.BF16 R24, R48, R26, RZ ;  /* 0x0000001a3018723c */ /* 0x000fe600000418ff */
[----:B------:R-:W-:Y:S05]  /*b700*/  LDSM.16.M88.4 R80, [R160+0x3000] ;  /* 0x00300000a050783b */ /* 0x000fea0000000200 */
[----:B--2---:R-:W-:-:S12]  /*b710*/  HMMA.16816.F32.BF16 R16, R40, R32, R16 ;  /* 0x000000202810723c */ /* 0x004fd80000041810 */
[----:B------:R-:W-:Y:S01]  /*b720*/  HMMA.16816.F32.BF16 R24, R40, R34, R24 ;  /* 0x000000222818723c */ /* 0x000fe20000041818 */
[----:B------:R-:W2:Y:S07]  /*b730*/  LDSM.16.M88.4 R32, [R161+0x3000] ;  /* 0x00300000a120783b */ /* 0x000eae0000000200 */
[----:B------:R-:W-:Y:S08]  /*b740*/  HMMA.16816.F32.BF16 R16, R28, R60, R16 ;  /* 0x0000003c1c10723c */ /* 0x000ff00000041810 */
[C---:B------:R-:W-:Y:S08]  /*b750*/  HMMA.16816.F32.BF16 R44, R48.reuse, R8, RZ ;  /* 0x00000008302c723c */ /* 0x040ff000000418ff */
[----:B------:R-:W-:Y:S08]  /*b760*/  HMMA.16816.F32.BF16 R8, R48, R10, RZ ;  /* 0x0000000a3008723c */ /* 0x000ff000000418ff */
[----:B-1----:R-:W-:Y:S08]  /*b770*/  HMMA.16816.F32.BF16 R16, R12, R56, R16 ;  /* 0x000000380c10723c */ /* 0x002ff00000041810 */
[----:B------:R-:W-:Y:S01]  /*b780*/  HMMA.16816.F32.BF16 R24, R28, R62, R24 ;  /* 0x0000003e1c18723c */ /* 0x000fe20000041818 */
[----:B------:R-:W1:Y:S07]  /*b790*/  LDSM.16.M88.4 R60, [R159+0x2800] ;  /* 0x002800009f3c783b */ /* 0x000e6e0000000200 */
[C---:B------:R-:W-:Y:S08]  /*b7a0*/  HMMA.16816.F32.BF16 R44, R40.reuse, R20, R44 ;  /* 0x00000014282c723c */ /* 0x040ff0000004182c */
[----:B------:R-:W-:Y:S08]  /*b7b0*/  HMMA.16816.F32.BF16 R8, R40, R22, R8 ;  /* 0x000000162808723c */ /* 0x000ff00000041808 */
[----:B------:R-:W-:Y:S08]  /*b7c0*/  HMMA.16816.F32.BF16 R20, R48, R36, RZ ;  /* 0x000000243014723c */ /* 0x000ff000000418ff */
[----:B------:R-:W-:Y:S01]  /*b7d0*/  HMMA.16816.F32.BF16 R24, R12, R58, R24 ;  /* 0x0000003a0c18723c */ /* 0x000fe20000041818 */
[----:B------:R-:W4:Y:S07]  /*b7e0*/  LDSM.16.M88.4 R56, [R0+UR6+0x3800] ;  /* 0x003800060038783b */ /* 0x000f2e0008000200 */
[----:B------:R-:W-:Y:S08]  /*b7f0*/  HMMA.16816.F32.BF16 R44, R28, R76, R44 ;  /* 0x0000004c1c2c723c */ /* 0x000ff0000004182c */
[----:B--2---:R-:W-:Y:S08]  /*b800*/  HMMA.16816.F32.BF16 R20, R40, R32, R20 ;  /* 0x000000202814723c */ /* 0x004ff00000041814 */
[----:B------:R-:W-:Y:S01]  /*b810*/  HMMA.16816.F32.BF16 R8, R28, R78, R8 ;  /* 0x0000004e1c08723c */ /* 0x000fe20000041808 */
[----:B------:R-:W-:Y:S07]  /*b820*/  LDSM.16.M88.4 R76, [R0+UR6+0x4000] ;  /* 0x00400006004c783b */ /* 0x000fee0008000200 */
[----:B-1----:R-:W-:Y:S08]  /*b830*/  HMMA.16816.F32.BF16 R44, R12, R60, R44 ;  /* 0x0000003c0c2c723c */ /* 0x002ff0000004182c */
[----:B------:R-:W-:Y:S08]  /*b840*/  HMMA.16816.F32.BF16 R20, R28, R80, R20 ;  /* 0x000000501c14723c */ /* 0x000ff00000041814 */
[----:B------:R-:W-:Y:S01]  /*b850*/  HMMA.16816.F32.BF16 R8, R12, R62, R8 ;  /* 0x0000003e0c08723c */ /* 0x000fe20000041808 */
[----:B------:R-:W-:Y:S01]  /*b860*/  LDSM.16.M88.4 R60, [R160+0x3800] ;  /* 0x00380000a03c783b */ /* 0x000fe20000000200 */
[-C--:B---3--:R-:W-:Y:S01]  /*b870*/  FMUL.FTZ R16, R16, R4.reuse ;  /* 0x0000000410107220 */ /* 0x088fe20000410000 */
[-C--:B------:R-:W-:Y:S01]  /*b880*/  FMUL.FTZ R55, R17, R4.reuse ;  /* 0x0000000411377220 */ /* 0x080fe20000410000 */
[-C--:B------:R-:W-:Y:S01]  /*b890*/  FMUL.FTZ R73, R18, R4.reuse ;  /* 0x0000000412497220 */ /* 0x080fe20000410000 */
[-C--:B------:R-:W-:Y:S01]  /*b8a0*/  FMUL.FTZ R74, R19, R4.reuse ;  /* 0x00000004134a7220 */ /* 0x080fe20000410000 */
[----:B------:R1:W2:Y:S02]  /*b8b0*/  MUFU.TANH R54, R16 ;  /* 0x0000001000367308 */ /* 0x0002a40000002400 */
[----:B-1----:R-:W-:Y:S01]  /*b8c0*/  HMMA.16816.F32.BF16 R16, R48, R38, RZ ;  /* 0x000000263010723c */ /* 0x002fe200000418ff */
[----:B------:R-:W-:Y:S01]  /*b8d0*/  LDSM.16.M88.4 R36, [R161+0x3800] ;  /* 0x00380000a124783b */ /* 0x000fe20000000200 */
[----:B------:R-:W-:-:S15]  /*b8e0*/  FMUL.FTZ R24, R24, R4 ;  /* 0x0000000418187220 */ /* 0x000fde0000410000 */
[----:B------:R-:W-:-:S03]  /*b8f0*/  NOP ;  /* 0x0000000000007918 */ /* 0x000fc60000000000 */
[----:B------:R-:W-:Y:S01]  /*b900*/  HMMA.16816.F32.BF16 R16, R40, R34, R16 ;  /* 0x000000222810723c */ /* 0x000fe20000041810 */
[----:B------:R-:W1:Y:S01]  /*b910*/  LDSM.16.M88.4 R32, [R159+0x3000] ;  /* 0x003000009f20783b */ /* 0x000e620000000200 */
[----:B------:R4:W3:Y:S01]  /*b920*/  MUFU.TANH R75, R24 ;  /* 0x00000018004b7308 */ /* 0x0008e20000002400 */
[-C--:B------:R-:W-:Y:S01]  /*b930*/  FMUL.FTZ R84, R25, R4.reuse ;  /* 0x0000000419547220 */ /* 0x080fe20000410000 */
[-C--:B------:R-:W-:Y:S01]  /*b940*/  FMUL.FTZ R85, R26, R4.reuse ;  /* 0x000000041a557220 */ /* 0x080fe20000410000 */
[----:B------:R-:W-:-:S03]  /*b950*/  FMUL.FTZ R86, R27, R4 ;  /* 0x000000041b567220 */ /* 0x000fc60000410000 */
[C---:B----4-:R-:W-:Y:S08]  /*b960*/  HMMA.16816.F32.BF16 R24, R48.reuse, R56, RZ ;  /* 0x000000383018723c */ /* 0x050ff000000418ff */
[----:B------:R-:W-:Y:S01]  /*b970*/  HMMA.16816.F32.BF16 R56, R48, R58, RZ ;  /* 0x0000003a3038723c */ /* 0x000fe200000418ff */
[-C--:B------:R-:W-:Y:S01]  /*b980*/  FMUL.FTZ R44, R44, R4.reuse ;  /* 0x000000042c2c7220 */ /* 0x080fe20000410000 */
[-C--:B------:R-:W-:Y:S01]  /*b990*/  FMUL.FTZ R45, R45, R4.reuse ;  /* 0x000000042d2d7220 */ /* 0x080fe20000410000 */
[-C--:B------:R-:W-:Y:S01]  /*b9a0*/  FMUL.FTZ R89, R46, R4.reuse ;  /* 0x000000042e597220 */ /* 0x080fe20000410000 */
[-C--:B------:R-:W-:Y:S01]  /*b9b0*/  FMUL.FTZ R90, R47, R4.reuse ;  /* 0x000000042f5a7220 */ /* 0x080fe20000410000 */
[----:B------:R-:W4:Y:S03]  /*b9c0*/  MUFU.TANH R87, R44 ;  /* 0x0000002c00577308 */ /* 0x000f260000002400 */
[----:B------:R-:W-:Y:S01]  /*b9d0*/  HMMA.16816.F32.BF16 R16, R28, R82, R16 ;  /* 0x000000521c10723c */ /* 0x000fe20000041810 */
[-C--:B------:R-:W-:Y:S01]  /*b9e0*/  FMUL.FTZ R8, R8, R4.reuse ;  /* 0x0000000408087220 */ /* 0x080fe20000410000 */
[-C--:B------:R-:W-:Y:S01]  /*b9f0*/  FMUL.FTZ R92, R9, R4.reuse ;  /* 0x00000004095c7220 */ /* 0x080fe20000410000 */
[-C--:B------:R-:W-:Y:S01]  /*ba00*/  FMUL.FTZ R93, R10, R4.reuse ;  /* 0x000000040a5d7220 */ /* 0x080fe20000410000 */
[-C--:B------:R-:W-:Y:S01]  /*ba10*/  FMUL.FTZ R94, R11, R4.reuse ;  /* 0x000000040b5e7220 */ /* 0x080fe20000410000 */
[----:B------:R2:W2:Y:S01]  /*ba20*/  MUFU.TANH R88, R45 ;  /* 0x0000002d00587308 */ /* 0x0004a20000002400 */
[----:B------:R-:W-:Y:S02]  /*ba30*/  LDSM.16.M88.4 R80, [R160+0x4000] ;  /* 0x00400000a050783b */ /* 0x000fe40000000200 */
[----:B-1----:R-:W-:Y:S08]  /*ba40*/  HMMA.16816.F32.BF16 R20, R12, R32, R20 ;  /* 0x000000200c14723c */ /* 0x002ff00000041814 */
[C---:B------:R-:W-:Y:S01]  /*ba50*/  HMMA.16816.F32.BF16 R24, R40.reuse, R36, R24 ;  /* 0x000000242818723c */ /* 0x040fe20000041818 */
[----:B--2---:R-:W1:Y:S07]  /*ba60*/  LDSM.16.M88.4 R44, [R161+0x4000] ;  /* 0x00400000a12c783b */ /* 0x004e6e0000000200 */
[----:B------:R-:W-:Y:S01]  /*ba70*/  HMMA.16816.F32.BF16 R56, R40, R38, R56 ;  /* 0x000000262838723c */ /* 0x000fe20000041838 */
[----:B------:R-:W2:Y:S02]  /*ba80*/  LDSM.16.M88.4 R36, [R159+0x3800] ;  /* 0x003800009f24783b */ /* 0x000ea40000000200 */
[-C--:B------:R-:W-:Y:S01]  /*ba90*/  FMUL.FTZ R20, R20, R4.reuse ;  /* 0x0000000414147220 */ /* 0x080fe20000410000 */
[----:B------:R3:W1:Y:S01]  /*baa0*/  MUFU.TANH R91, R8 ;  /* 0x00000008005b7308 */ /* 0x0006620000002400 */
[-C--:B------:R-:W-:Y:S01]  /*bab0*/  FMUL.FTZ R96, R21, R4.reuse ;  /* 0x0000000415607220 */ /* 0x080fe20000410000 */
[-C--:B------:R-:W-:Y:S01]  /*bac0*/  FMUL.FTZ R97, R22, R4.reuse ;  /* 0x0000000416617220 */ /* 0x080fe20000410000 */
[-C--:B------:R-:W-:Y:S01]  /*bad0*/  FMUL.FTZ R98, R23, R4.reuse ;  /* 0x0000000417627220 */ /* 0x080fe20000410000 */
[----:B------:R-:W-:Y:S01]  /*bae0*/  HMMA.16816.F32.BF16 R16, R12, R34, R16 ;  /* 0x000000220c10723c */ /* 0x000fe20000041810 */
[----:B------:R-:W4:Y:S03]  /*baf0*/  LDSM.16.M88.4 R32, [R0+UR6+0x4800] ;  /* 0x004800060020783b */ /* 0x000f260008000200 */
[----:B------:R1:W1:Y:S04]  /*bb00*/  MUFU.TANH R95, R20 ;  /* 0x00000014005f7308 */ /* 0x0002680000002400 */
[----:B------:R-:W-:Y:S08]  /*bb10*/  HMMA.16816.F32.BF16 R24, R28, R60, R24 ;  /* 0x0000003c1c18723c */ /* 0x000ff00000041818 */
[C---:B---3--:R-:W-:Y:S08]  /*bb20*/  HMMA.16816.F32.BF16 R8, R48.reuse, R76, RZ ;  /* 0x0000004c3008723c */ /* 0x048ff000000418ff */
[----:B-1----:R-:W-:Y:S01]  /*bb30*/  HMMA.16816.F32.BF16 R20, R48, R78, RZ ;  /* 0x0000004e3014723c */ /* 0x002fe200000418ff */
[----:B------:R-:W-:Y:S07]  /*bb40*/  LDSM.16.M88.4 R76, [R161+0x4800] ;  /* 0x00480000a14c783b */ /* 0x000fee0000000200 */
[----:B------:R-:W-:Y:S01]  /*bb50*/  HMMA.16816.F32.BF16 R56, R28, R62, R56 ;  /* 0x0000003e1c38723c */ /* 0x000fe20000041838 */
[----:B------:R-:W1:Y:S07]  /*bb60*/  LDSM.16.M88.4 R60, [R159+0x4000] ;  /* 0x004000009f3c783b */ /* 0x000e6e0000000200 */
[----:B------:R-:W-:Y:S08]  /*bb70*/  HMMA.16816.F32.BF16 R8, R40, R44, R8 ;  /* 0x0000002c2808723c */ /* 0x000ff00000041808 */
[----:B--2---:R-:W-:Y:S08]  /*bb80*/  HMMA.16816.F32.BF16 R24, R12, R36, R24 ;  /* 0x000000240c18723c */ /* 0x004ff00000041818 */
[----:B------:R-:W-:Y:S01]  /*bb90*/  HMMA.16816.F32.BF16 R20, R40, R46, R20 ;  /* 0x0000002e2814723c */ /* 0x000fe20000041814 */
[----:B------:R-:W2:Y:S01]  /*bba0*/  LDSM.16.M88.4 R44, [R0+UR6+0x5000] ;  /* 0x00500006002c783b */ /* 0x000ea20008000200 */
[-C--:B------:R-:W-:Y:S01]  /*bbb0*/  FMUL.FTZ R16, R16, R4.reuse ;  /* 0x0000000410107220 */ /* 0x080fe20000410000 */
[-C--:B------:R-:W-:Y:S01]  /*bbc0*/  FMUL.FTZ R102, R17, R4.reuse ;  /* 0x0000000411667220 */ /* 0x080fe20000410000 */
[-C--:B------:R-:W-:Y:S01]  /*bbd0*/  FMUL.FTZ R104, R18, R4.reuse ;  /* 0x0000000412687220 */ /* 0x080fe20000410000 */
[----:B------:R-:W-:-:S03]  /*bbe0*/  FMUL.FTZ R105, R19, R4 ;  /* 0x0000000413697220 */ /* 0x000fc60000410000 */
[----:B------:R-:W-:Y:S03]  /*bbf0*/  HMMA.16816.F32.BF16 R56, R12, R38, R56 ;  /* 0x000000260c38723c */ /* 0x000fe60000041838 */
[-C--:B------:R-:W-:Y:S01]  /*bc00*/  FMUL.FTZ R24, R24, R4.reuse ;  /* 0x0000000418187220 */ /* 0x080fe20000410000 */
[----:B------:R4:W3:Y:S01]  /*bc10*/  MUFU.TANH R99, R16 ;  /* 0x0000001000637308 */ /* 0x0008e20000002400 */
[----:B------:R-:W3:Y:S03]  /*bc20*/  LDSM.16.M88.4 R36, [R161+0x5000] ;  /* 0x00500000a124783b */ /* 0x000ee60000000200 */
[C---:B------:R-:W-:Y:S01]  /*bc30*/  HMMA.16816.F32.BF16 R8, R28.reuse, R80, R8 ;  /* 0x000000501c08723c */ /* 0x040fe20000041808 */
[-C--:B------:R-:W-:Y:S01]  /*bc40*/  FMUL.FTZ R107, R25, R4.reuse ;  /* 0x00000004196b7220 */ /* 0x080fe20000410000 */
[-C--:B------:R-:W-:Y:S01]  /*bc50*/  FMUL.FTZ R108, R26, R4.reuse ;  /* 0x000000041a6c7220 */ /* 0x080fe20000410000 */
[-C--:B------:R-:W-:Y:S01]  /*bc60*/  FMUL.FTZ R109, R27, R4.reuse ;  /* 0x000000041b6d7220 */ /* 0x080fe20000410000 */
[----:B------:R1:W1:Y:S04]  /*bc70*/  MUFU.TANH R106, R24 ;  /* 0x00000018006a7308 */ /* 0x0002680000002400 */
[----:B------:R-:W-:Y:S01]  /*bc80*/  HMMA.16816.F32.BF16 R20, R28, R82, R20 ;  /* 0x000000521c14723c */ /* 0x000fe20000041814 */
[----:B------:R-:W-:Y:S07]  /*bc90*/  LDSM.16.M88.4 R80, [R161+0x5800] ;  /* 0x00580000a150783b */ /* 0x000fee0000000200 */
[C---:B----4-:R-:W-:Y:S01]  /*bca0*/  HMMA.16816.F32.BF16 R16, R48.reuse, R32, RZ ;  /* 0x000000203010723c */ /* 0x050fe200000418ff */
[----:B-1----:R-:W1:Y:S07]  /*bcb0*/  LDSM.16.M88.4 R24, [R160+0x4800] ;  /* 0x00480000a018783b */ /* 0x002e6e0000000200 */
[----:B------:R-:W-:Y:S01]  /*bcc0*/  HMMA.16816.F32.BF16 R32, R48, R34, RZ ;  /* 0x000000223020723c */ /* 0x000fe200000418ff */
[-C--:B------:R-:W-:Y:S01]  /*bcd0*/  FMUL.FTZ R56, R56, R4.reuse ;  /* 0x0000000438387220 */ /* 0x080fe20000410000 */
[-C--:B------:R-:W-:Y:S01]  /*bce0*/  FMUL.FTZ R111, R57, R4.reuse ;  /* 0x00000004396f7220 */ /* 0x080fe20000410000 */
[-C--:B------:R-:W-:Y:S01]  /*bcf0*/  FMUL.FTZ R112, R58, R4.reuse ;  /* 0x000000043a707220 */ /* 0x080fe20000410000 */
[-C--:B------:R-:W-:Y:S01]  /*bd00*/  FMUL.FTZ R113, R59, R4.reuse ;  /* 0x000000043b717220 */ /* 0x080fe20000410000 */
[----:B------:R2:W4:Y:S03]  /*bd10*/  MUFU.TANH R110, R56 ;  /* 0x00000038006e7308 */ /* 0x0005260000002400 */
[----:B------:R-:W-:Y:S08]  /*bd20*/  HMMA.16816.F32.BF16 R8, R12, R60, R8 ;  /* 0x0000003c0c08723c */ /* 0x000ff00000041808 */
[----:B------:R-:W-:Y:S08]  /*bd30*/  HMMA.16816.F32.BF16 R16, R40, R76, R16 ;  /* 0x0000004c2810723c */ /* 0x000ff00000041810 */
[----:B--2---:R-:W-:Y:S08]  /*bd40*/  HMMA.16816.F32.BF16 R56, R48, R44, RZ ;  /* 0x0000002c3038723c */ /* 0x004ff000000418ff */
[----:B------:R-:W-:Y:S01]  /*bd50*/  HMMA.16816.F32.BF16 R76, R40, R78, R32 ;  /* 0x0000004e284c723c */ /* 0x000fe20000041820 */
[----:B------:R-:W2:Y:S07]  /*bd60*/  LDSM.16.M88.4 R32, [R159+0x4800] ;  /* 0x004800009f20783b */ /* 0x000eae0000000200 */
[----:B------:R-:W-:Y:S01]  /*bd70*/  HMMA.16816.F32.BF16 R20, R12, R62, R20 ;  /* 0x0000003e0c14723c */ /* 0x000fe20000041814 */
[----:B------:R4:W2:Y:S01]  /*bd80*/  LDSM.16.M88.4 R60, [R0+UR6+0x5800] ;  /* 0x00580006003c783b */ /* 0x0008a20008000200 */
[-C--:B------:R-:W-:Y:S01]  /*bd90*/  FMUL.FTZ R8, R8, R4.reuse ;  /* 0x0000000408087220 */ /* 0x080fe20000410000 */
[-C--:B------:R-:W-:Y:S01]  /*bda0*/  FMUL.FTZ R115, R9, R4.reuse ;  /* 0x0000000409737220 */ /* 0x080fe20000410000 */
[----:B------:R-:W-:-:S02]  /*bdb0*/  FMUL.FTZ R116, R10, R4 ;  /* 0x000000040a747220 */ /* 0x000fc40000410000 */
[----:B------:R4:W1:Y:S02]  /*bdc0*/  MUFU.TANH R114, R8 ;  /* 0x0000000800727308 */ /* 0x0008640000002400 */
[----:B---3--:R-:W-:Y:S01]  /*bdd0*/  HMMA.16816.F32.BF16 R56, R40, R36, R56 ;  /* 0x000000242838723c */ /* 0x008fe20000041838 */
[----:B------:R-:W-:-:S07]  /*bde0*/  FMUL.FTZ R36, R11, R4 ;  /* 0x000000040b247220 */ /* 0x000fce0000410000 */
[----:B------:R-:W-:Y:S08]  /*bdf0*/  HMMA.16816.F32.BF16 R44, R48, R46, RZ ;  /* 0x0000002e302c723c */ /* 0x000ff000000418ff */
[C---:B-1----:R-:W-:Y:S01]  /*be00*/  HMMA.16816.F32.BF16 R16, R28.reuse, R24, R16 ;  /* 0x000000181c10723c */ /* 0x042fe20000041810 */
[----:B----4-:R-:W1:Y:S07]  /*be10*/  LDSM.16.M88.4 R8, [R160+0x5000] ;  /* 0x00500000a008783b */ /* 0x010e6e0000000200 */
[----:B------:R-:W-:Y:S01]  /*be20*/  HMMA.16816.F32.BF16 R76, R28, R26, R76 ;  /* 0x0000001a1c4c723c */ /* 0x000fe2000004184c */
[-C--:B------:R-:W-:Y:S01]  /*be30*/  FMUL.FTZ R20, R20, R4.reuse ;  /* 0x0000000414147220 */ /* 0x080fe20000410000 */
[-C--:B------:R-:W-:Y:S01]  /*be40*/  FMUL.FTZ R0, R21, R4.reuse ;  /* 0x0000000415007220 */ /* 0x080fe20000410000 */
[-C--:B------:R-:W-:Y:S01]  /*be50*/  FMUL.FTZ R118, R22, R4.reuse ;  /* 0x0000000416767220 */ /* 0x080fe20000410000 */
[----:B------:R-:W-:Y:S01]  /*be60*/  LDSM.16.M88.4 R24, [R159+0x5000] ;  /* 0x005000009f18783b */ /* 0x000fe20000000200 */
[----:B------:R3:W4:Y:S03]  /*be70*/  MUFU.TANH R37, R20 ;  /* 0x0000001400257308 */ /* 0x0007260000002400 */
[----:B------:R-:W-:Y:S01]  /*be80*/  HMMA.16816.F32.BF16 R44, R40, R38, R44 ;  /* 0x00000026282c723c */ /* 0x000fe2000004182c */
[----:B------:R-:W-:-:S07]  /*be90*/  FMUL.FTZ R38, R23, R4 ;  /* 0x0000000417267220 */ /* 0x000fce0000410000 */
[C---:B--2---:R-:W-:Y:S08]  /*bea0*/  HMMA.16816.F32.BF16 R16, R12.reuse, R32, R16 ;  /* 0x000000200c10723c */ /* 0x044ff00000041810 */
[----:B------:R-:W-:Y:S01]  /*beb0*/  HMMA.16816.F32.BF16 R76, R12, R34, R76 ;  /* 0x000000220c4c723c */ /* 0x000fe2000004184c */
[----:B------:R-:W2:Y:S07]  /*bec0*/  LDSM.16.M88.4 R32, [R160+0x5800] ;  /* 0x00580000a020783b */ /* 0x000eae0000000200 */
[C---:B---3--:R-:W-:Y:S08]  /*bed0*/  HMMA.16816.F32.BF16 R20, R48.reuse, R60, RZ ;  /* 0x0000003c3014723c */ /* 0x048ff000000418ff */
[----:B------:R-:W-:Y:S08]  /*bee0*/  HMMA.16816.F32.BF16 R48, R48, R62, RZ ;  /* 0x0000003e3030723c */ /* 0x000ff000000418ff */
[C---:B-1----:R-:W-:Y:S08]  /*bef0*/  HMMA.16816.F32.BF16 R56, R28.reuse, R8, R56 ;  /* 0x000000081c38723c */ /* 0x042ff00000041838 */
[----:B------:R-:W-:Y:S01]  /*bf00*/  HMMA.16816.F32.BF16 R44, R28, R10, R44 ;  /* 0x0000000a1c2c723c */ /* 0x000fe2000004182c */
[----:B------:R-:W1:Y:S01]  /*bf10*/  LDSM.16.M88.4 R8, [R159+0x5800] ;  /* 0x005800009f08783b */ /* 0x000e620000000200 */
        /* <DEDUP_REMOVED lines=9> */
[----:B------:R-:W-:Y:S01]  /*bfb0*/  IADD3 R6, PT, PT, R6, R72, -R177 ;  /* 0x0000004806067210 */ /* 0x000fe20007ffe8b1 */
[----:B------:R-:W-:-:S04]  /*bfc0*/  DEPBAR.LE SB0, 0x0 ;  /* 0x000080000000791a */ /* 0x000fc80000000000 */
[----:B------:R-:W-:-:S12]  /*bfd0*/  HMMA.16816.F32.BF16 R48, R40, R82, R48 ;  /* 0x000000522830723c */ /* 0x000fd80000041830 */
[C---:B--2---:R-:W-:Y:S08]  /*bfe0*/  HMMA.16816.F32.BF16 R20, R28.reuse, R32, R20 ;  /* 0x000000201c14723c */ /* 0x044ff00000041814 */
[----:B------:R-:W-:Y:S08]  /*bff0*/  HMMA.16816.F32.BF16 R48, R28, R34, R48 ;  /* 0x000000221c30723c */ /* 0x000ff00000041830 */
[C---:B------:R-:W-:Y:S08]  /*c000*/  HMMA.16816.F32.BF16 R56, R12.reuse, R24, R56 ;  /* 0x000000180c38723c */ /* 0x040ff00000041838 */
[C---:B-1----:R-:W-:Y:S08]  /*c010*/  HMMA.16816.F32.BF16 R20, R12.reuse, R8, R20 ;  /* 0x000000080c14723c */ /* 0x042ff00000041814 */
[C---:B------:R-:W-:Y:S08]  /*c020*/  HMMA.16816.F32.BF16 R44, R12.reuse, R26, R44 ;  /* 0x0000001a0c2c723c */ /* 0x040ff0000004182c */
[----:B------:R-:W-:Y:S01]  /*c030*/  HMMA.16816.F32.BF16 R48, R12, R10, R48 ;  /* 0x0000000a0c30723c */ /* 0x000fe20000041830 */
[----:B------:R-:W-:Y:S01]  /*c040*/  SHF.R.U32.HI R42, RZ, 0x2, R70 ;  /* 0x00000002ff2a7819 */ /* 0x000fe20000011646 */
        /* <DEDUP_REMOVED lines=14> */
[----:B------:R-:W-:-:S03]  /*c130*/  LOP3.LUT R42, R42, 0x7, RZ, 0xc0, !PT ;  /* 0x000000072a2a7812 */ /* 0x000fc600078ec0ff */
[-C--:B------:R-:W-:Y:S01]  /*c140*/  FMUL.FTZ R34, R48, R4.reuse ;  /* 0x0000000430227220 */ /* 0x080fe20000410000 */
[-C--:B------:R-:W-:Y:S01]  /*c150*/  FMUL.FTZ R22, R49, R4.reuse ;  /* 0x0000000431167220 */ /* 0x080fe20000410000 */
[-C--:B------:R-:W-:Y:S01]  /*c160*/  FMUL.FTZ R50, R50, R4.reuse ;  /* 0x0000000432327220 */ /* 0x080fe20000410000 */
[----:B------:R-:W-:Y:S01]  /*c170*/  FMUL.FTZ R4, R51, R4 ;  /* 0x0000000433047220 */ /* 0x000fe20000410000 */
[----:B------:R-:W-:Y:S01]  /*c180*/  LOP3.LUT R71, R42, 0x1f0, R71, 0xf8, !PT ;  /* 0x000001f02a477812 */ /* 0x000fe200078ef847 */
[----:B------:R-:W1:Y:S01]  /*c190*/  MUFU.TANH R73, R73 ;  /* 0x0000004900497308 */ /* 0x000e620000002400 */
[----:B------:R-:W-:-:S03]  /*c1a0*/  IADD3 R52, PT, PT, R72, -R177, -R52 ;  /* 0x800000b148347210 */ /* 0x000fc60007ffe834 */
[----:B------:R-:W-:-:S04]  /*c1b0*/  IMAD.IADD R71, R178, 0x1, R71 ;  /* 0x00000001b2477824 */ /* 0x000fc800078e0247 */
[----:B------:R-:W2:Y:S01]  /*c1c0*/  MUFU.TANH R74, R74 ;  /* 0x0000004a004a7308 */ /* 0x000ea20000002400 */
[----:B------:R-:W-:-:S07]  /*c1d0*/  SHF.L.U32 R128, R70, 0x1, RZ ;  /* 0x0000000146807819 */ /* 0x000fce00000006ff */
[----:B------:R-:W1:Y:S01]  /*c1e0*/  MUFU.TANH R84, R84 ;  /* 0x0000005400547308 */ /* 0x000e620000002400 */
[----:B------:R-:W-:-:S07]  /*c1f0*/  IADD3 R185, PT, PT, R71, R6, RZ ;  /* 0x0000000647b97210 */ /* 0x000fce0007ffe0ff */
        /* <DEDUP_REMOVED lines=53> */
[----:B------:R-:W-:Y:S02]  /*c550*/  VIMNMX R187, PT, PT, RZ, R186, !PT ;  /* 0x000000baffbb7248 */ /* 0x000fe40007fe0100 */
[----:B------:R-:W-:Y:S02]  /*c560*/  VIADDMNMX R185, R185, 0x9, R72, PT ;  /* 0x00000009b9b97846 */ /* 0x000fe40003800148 */
        /* <DEDUP_REMOVED lines=17> */
.L_x_14322:
        /* <DEDUP_REMOVED lines=60> */
.L_x_14323:
[----:B------:R-:W-:Y:S05]  /*ca40*/  BSYNC.RECONVERGENT B0 ;  /* 0x0000000000007941 */ /* 0x000fea0003800200 */
.L_x_14321:
        /* <DEDUP_REMOVED lines=10> */
[-C--:B-1----:R-:W-:Y:S01]  /*caf0*/  IADD3 R50, P0, PT, R44, R9.reuse, RZ ;  /* 0x000000092c327210 */ /* 0x082fe20007f1e0ff */
        /* <DEDUP_REMOVED lines=18> */
.L_x_14320:
[----:B------:R-:W-:Y:S05]  /*cc20*/  BSYNC.RECONVERGENT B1 ;  /* 0x0000000000017941 */ /* 0x000fea0003800200 */
.L_x_14319:
[----:B------:R-:W-:Y:S01]  /*cc30*/  VIADD R2, R6, 0x1 ;  /* 0x0000000106027836 */ /* 0x000fe20000000000 */
[----:B------:R-:W-:Y:S01]  /*cc40*/  LOP3.LUT R180, R180, 0xfffffffe, RZ, 0xc0, !PT ;  /* 0xfffffffeb4b47812 */ /* 0x000fe200078ec0ff */
[C---:B------:R-:W-:Y:S02]  /*cc50*/  VIADD R7, R6.reuse, 0x8 ;  /* 0x0000000806077836 */ /* 0x040fe40000000000 */
[----:B------:R-:W-:Y:S01]  /*cc60*/  VIADD R9, R6, 0x18 ;  /* 0x0000001806097836 */ /* 0x000fe20000000000 */
[----:B------:R-:W-:Y:S01]  /*cc70*/  ISETP.GE.AND P1, PT, R2, R187, PT ;  /* 0x000000bb0200720c */ /* 0x000fe20003f26270 */
[----:B------:R-:W-:Y:S01]  /*cc80*/  VIADD R25, R6, 0x21 ;  /* 0x0000002106197836 */ /* 0x000fe20000000000 */
[----:B------:R-:W-:Y:S01]  /*cc90*/  ISETP.GE.AND P2, PT, R2, R184, PT ;  /* 0x000000b80200720c */ /* 0x000fe20003f46270 */
[----:B------:R-:W-:Y:S01]  /*cca0*/  VIADD R35, R6, 0x28 ;  /* 0x0000002806237836 */ /* 0x000fe20000000000 */
[----:B------:R-:W-:Y:S02]  /*ccb0*/  FSEL R55, R55, -INF , P1 ;  /* 0xff80000037377808 */ /* 0x000fe40000800000 */
[----:B------:R-:W-:-:S02]  /*ccc0*/  ISETP.GE.AND P1, PT, R7, R185, PT ;  /* 0x000000b90700720c */ /* 0x000fc40003f26270 */
[C---:B------:R-:W-:Y:S02]  /*ccd0*/  ISETP.GE.AND P0, PT, R2.reuse, R186, PT ;  /* 0x000000ba0200720c */ /* 0x040fe40003f06270 */
[----:B------:R-:W-:Y:S01]  /*cce0*/  ISETP.GE.AND P4, PT, R2, R185, PT ;  /* 0x000000b90200720c */ /* 0x000fe20003f86270 */
[----:B------:R-:W-:Y:S01]  /*ccf0*/  VIADD R2, R6, 0x9 ;  /* 0x0000000906027836 */ /* 0x000fe20000000000 */
[----:B--2---:R-:W-:Y:S02]  /*cd00*/  FSEL R45, R74, -INF , P0 ;  /* 0xff8000004a2d7808 */ /* 0x004fe40000000000 */
        /* <DEDUP_REMOVED lines=16> */
[----:B-1----:R-:W-:-:S02]  /*ce10*/  FSEL R43, R85, -INF , P3 ;  /* 0xff800000552b7808 */ /* 0x002fc40001800000 */
        /* <DEDUP_REMOVED lines=22> */
[----:B------:R-:W-:Y:S02]  /*cf80*/  ISETP.GE.AND P1, PT, R2, R184, PT ;  /* 0x000000b80200720c */ /* 0x000fe40003f26270 */
[----:B------:R-:W-:Y:S02]  /*cf90*/  FSEL R23, R23, -INF , !P6 ;  /* 0xff80000017177808 */ /* 0x000fe40007000000 */
[----:B------:R-:W-:-:S02]  /*cfa0*/  ISETP.GE.AND P3, PT, R9, R187, PT ;  /* 0x000000bb0900720c */ /* 0x000fc40003f66270 */
[----:B------:R-:W-:Y:S02]  /*cfb0*/  FSEL R15, R15, -INF , !P5 ;  /* 0xff8000000f0f7808 */ /* 0x000fe40006800000 */
[----:B------:R-:W-:Y:S02]  /*cfc0*/  FSEL R21, R21, -INF , !P2 ;  /* 0xff80000015157808 */ /* 0x000fe40005000000 */
[C---:B------:R-:W-:Y:S02]  /*cfd0*/  ISETP.GE.AND P6, PT, R9.reuse, R184, PT ;  /* 0x000000b80900720c */ /* 0x040fe40003fc6270 */
[C---:B------:R-:W-:Y:S02]  /*cfe0*/  ISETP.GE.AND P0, PT, R9.reuse, R186, PT ;  /* 0x000000ba0900720c */ /* 0x040fe40003f06270 */
[----:B------:R-:W-:Y:S02]  /*cff0*/  ISETP.GE.AND P5, PT, R9, R185, PT ;  /* 0x000000b90900720c */ /* 0x000fe40003fa6270 */
        /* <DEDUP_REMOVED lines=55> */
[C---:B------:R-:W-:Y:S01]  /*d370*/  VIADD R44, R6.reuse, 0x39 ;  /* 0x00000039062c7836 */ /* 0x040fe20000000000 */
        /* <DEDUP_REMOVED lines=81> */
[C---:B------:R-:W-:Y:S02]  /*d890*/  ISETP.GE.AND P4, PT, R35.reuse, R187, PT ;  /* 0x000000bb2300720c */ /* 0x040fe40003f86270 */
        /* <DEDUP_REMOVED lines=24> */
[C---:B------:R-:W-:Y:S02]  /*da20*/  LOP3.LUT P6, RZ, R180.reuse, 0x1, RZ, 0xc0, !PT ;  /* 0x00000001b4ff7812 */ /* 0x040fe400078cc0ff */
        /* <DEDUP_REMOVED lines=44> */
[----:B------:R-:W-:Y:S02]  /*dcf0*/  FSEL R33, R33, -INF , P3 ;  /* 0xff80000021217808 */ /* 0x000fe40001800000 */
[----:B------:R-:W-:Y:S02]  /*dd00*/  @P2 LOP3.LUT R180, R180, 0x2, RZ, 0xfc, !PT ;  /* 0x00000002b4b42812 */ /* 0x000fe400078efcff */
[----:B------:R-:W-:Y:S02]  /*dd10*/  ISETP.GE.AND P2, PT, R0, R186, PT ;  /* 0x000000ba0000720c */ /* 0x000fe40003f46270 */
[----:B------:R-:W-:Y:S02]  /*dd20*/  ISETP.GE.AND P3, PT, R2, R187, PT ;  /* 0x000000bb0200720c */ /* 0x000fe40003f66270 */
[----:B------:R-:W-:Y:S02]  /*dd30*/  FSEL R109, R26, -INF , !P6 ;  /* 0xff8000001a6d7808 */ /* 0x000fe40007000000 */
[----:B------:R-:W-:-:S02]  /*dd40*/  FSEL R29, R29, -INF , P2 ;  /* 0xff8000001d1d7808 */ /* 0x000fc40001000000 */
[----:B------:R-:W-:Y:S02]  /*dd50*/  FSEL R28, R28, -INF , P3 ;  /* 0xff8000001c1c7808 */ /* 0x000fe40001800000 */
[C---:B------:R-:W-:Y:S02]  /*dd60*/  ISETP.GE.AND P1, PT, R0.reuse, R187, PT ;  /* 0x000000bb0000720c */ /* 0x040fe40003f26270 */
[----:B------:R-:W-:Y:S01]  /*dd70*/  ISETP.GE.AND P6, PT, R0, R185, PT ;  /* 0x000000b90000720c */ /* 0x000fe20003fc6270 */
[----:B------:R-:W-:Y:S01]  /*dd80*/  VIADD R0, R6, 0x70 ;  /* 0x0000007006007836 */ /* 0x000fe20000000000 */
[C---:B------:R-:W-:Y:S02]  /*dd90*/  LOP3.LUT P2, RZ, R180.reuse, 0x2, RZ, 0xc0, !PT ;  /* 0x00000002b4ff7812 */ /* 0x040fe4000784c0ff */
[----:B------:R-:W-:Y:S02]  /*dda0*/  LOP3.LUT P3, RZ, R180, 0x1, RZ, 0xc0, !PT ;  /* 0x00000001b4ff7812 */ /* 0x000fe4000786c0ff */
[----:B------:R-:W-:-:S02]  /*ddb0*/  FSEL R55, R40, -INF , !P4 ;  /* 0xff80000028377808 */ /* 0x000fc40006000000 */
[----:B------:R-:W-:Y:S02]  /*ddc0*/  LOP3.LUT R180, R180, 0xfffffffb, RZ, 0xc0, !PT ;  /* 0xfffffffbb4b47812 */ /* 0x000fe400078ec0ff */
[-C--:B------:R-:W-:Y:S02]  /*ddd0*/  ISETP.GE.AND P4, PT, R6, R187.reuse, PT ;  /* 0x000000bb0600720c */ /* 0x080fe40003f86270 */
[----:B------:R-:W-:Y:S02]  /*dde0*/  FSEL R8, R8, -INF , P1 ;  /* 0xff80000008087808 */ /* 0x000fe40000800000 */
[----:B------:R-:W-:Y:S02]  /*ddf0*/  @P0 LOP3.LUT R180, R180, 0x4, RZ, 0xfc, !PT ;  /* 0x00000004b4b40812 */ /* 0x000fe400078efcff */
[----:B------:R-:W-:Y:S02]  /*de00*/  ISETP.GE.AND P1, PT, R0, R187, PT ;  /* 0x000000bb0000720c */ /* 0x000fe40003f26270 */
[----:B------:R-:W-:-:S02]  /*de10*/  ISETP.GE.AND P0, PT, R6, R184, PT ;  /* 0x000000b80600720c */ /* 0x000fc40003f06270 */
[----:B------:R-:W-:Y:S02]  /*de20*/  FSEL R16, R54, -INF , P4 ;  /* 0xff80000036107808 */ /* 0x000fe40002000000 */
[----:B------:R-:W-:Y:S02]  /*de30*/  FSEL R20, R20, -INF , P1 ;  /* 0xff80000014147808 */ /* 0x000fe40000800000 */
[----:B------:R-:W-:Y:S02]  /*de40*/  FSEL R16, R16, -INF , !P0 ;  /* 0xff80000010107808 */ /* 0x000fe40004000000 */
[----:B------:R-:W-:Y:S02]  /*de50*/  ISETP.GE.AND P1, PT, R6, R186, PT ;  /* 0x000000ba0600720c */ /* 0x000fe40003f26270 */
[----:B------:R-:W-:Y:S02]  /*de60*/  FSEL R59, R8, -INF , !P2 ;  /* 0xff800000083b7808 */ /* 0x000fe40005000000 */
[----:B------:R-:W-:-:S02]  /*de70*/  FSEL R51, R27, -INF , !P3 ;  /* 0xff8000001b337808 */ /* 0x000fc40005800000 */
[----:B------:R-:W-:Y:S02]  /*de80*/  FMNMX3.FTZ R8, R16, R71, R63, !PT ;  /* 0x0000004710087276 */ /* 0x000fe4000781003f */
[----:B------:R-:W-:Y:S02]  /*de90*/  ISETP.GE.AND P3, PT, R6, R185, PT ;  /* 0x000000b90600720c */ /* 0x000fe40003f66270 */
[----:B------:R-:W-:Y:S02]  /*dea0*/  FSEL R73, R73, -INF , P1 ;  /* 0xff80000049497808 */ /* 0x000fe40000800000 */
[----:B------:R-:W-:Y:S02]  /*deb0*/  FMNMX3.FTZ R18, R8, R61, R23, !PT ;  /* 0x0000003d08127276 */ /* 0x000fe40007810017 */
[----:B------:R-:W-:Y:S02]  /*dec0*/  FSEL R8, R73, -INF , !P3 ;  /* 0xff80000049087808 */ /* 0x000fe40005800000 */
[----:B------:R-:W-:-:S02]  /*ded0*/  FSEL R49, R29, -INF , !P6 ;  /* 0xff8000001d317808 */ /* 0x000fc40007000000 */
[C---:B------:R-:W-:Y:S02]  /*dee0*/  ISETP.GE.AND P4, PT, R0.reuse, R184, PT ;  /* 0x000000b80000720c */ /* 0x040fe40003f86270 */
[C---:B------:R-:W-:Y:S02]  /*def0*/  ISETP.GE.AND P0, PT, R0.reuse, R186, PT ;  /* 0x000000ba0000720c */ /* 0x040fe40003f06270 */
[----:B------:R-:W-:Y:S02]  /*df00*/  ISETP.GE.AND P6, PT, R0, R185, PT ;  /* 0x000000b90000720c */ /* 0x000fe40003fc6270 */
[----:B------:R-:W-:Y:S02]  /*df10*/  FSEL R107, R33, -INF , !P5 ;  /* 0xff800000216b7808 */ /* 0x000fe40006800000 */
[----:B------:R-:W-:Y:S02]  /*df20*/  FMNMX3.FTZ R0, R8, R45, R43, !PT ;  /* 0x0000002d08007276 */ /* 0x000fe4000781002b */
[----:B------:R-:W-:Y:S01]  /*df30*/  ISETP.GE.AND P5, PT, R2, R184, PT ;  /* 0x000000b80200720c */ /* 0x000fe20003fa6270 */
[----:B------:R-:W-:Y:S01]  /*df40*/  VIADD R2, R6, 0x71 ;  /* 0x0000007106027836 */ /* 0x000fe20000000000 */
[----:B------:R-:W-:-:S02]  /*df50*/  FMNMX3.FTZ R18, R18, R21, R41, !PT ;  /* 0x0000001512127276 */ /* 0x000fc40007810029 */
[----:B------:R-:W-:Y:S02]  /*df60*/  FSEL R39, R20, -INF , !P4 ;  /* 0xff80000014277808 */ /* 0x000fe40006000000 */
[----:B------:R-:W-:Y:S02]  /*df70*/  FMNMX3.FTZ R20, R0, R7, R15, !PT ;  /* 0x0000000700147276 */ /* 0x000fe4000781000f */
[----:B------:R-:W-:Y:S02]  /*df80*/  FSEL R57, R28, -INF , !P5 ;  /* 0xff8000001c397808 */ /* 0x000fe40006800000 */
[C---:B------:R-:W-:Y:S02]  /*df90*/  ISETP.GE.AND P2, PT, R2.reuse, R187, PT ;  /* 0x000000bb0200720c */ /* 0x040fe40003f46270 */
[----:B------:R-:W-:Y:S02]  /*dfa0*/  ISETP.GE.AND P3, PT, R2, R184, PT ;  /* 0x000000b80200720c */ /* 0x000fe40003f66270 */
[----:B------:R-:W-:-:S02]  /*dfb0*/  FMNMX3.FTZ R18, R18, R31, R211, !PT ;  /* 0x0000001f12127276 */ /* 0x000fc400078100d3 */
        /* <DEDUP_REMOVED lines=8> */
[----:B------:R-:W-:Y:S01]  /*e040*/  FMNMX3.FTZ R2, R2, R205, R193, !PT ;  /* 0x000000cd02027276 */ /* 0x000fe200078100c1 */
[----:B------:R-:W-:Y:S01]  /*e050*/  VIADD R0, R6, 0x78 ;  /* 0x0000007806007836 */ /* 0x000fe20000000000 */
[----:B------:R-:W-:Y:S02]  /*e060*/  FSEL R37, R10, -INF , P2 ;  /* 0xff8000000a257808 */ /* 0x000fe40001000000 */
[----:B------:R-:W-:Y:S02]  /*e070*/  FMNMX3.FTZ R10, R18, R121, R189, !PT ;  /* 0x00000079120a7276 */ /* 0x000fe400078100bd */
[----:B------:R-:W-:-:S02]  /*e080*/  FMNMX3.FTZ R2, R2, R137, R191, !PT ;  /* 0x0000008902027276 */ /* 0x000fc400078100bf */
[----:B------:R-:W-:Y:S02]  /*e090*/  FSEL R14, R14, -INF , P0 ;  /* 0xff8000000e0e7808 */ /* 0x000fe40000000000 */
[----:B------:R-:W-:Y:S02]  /*e0a0*/  FSEL R37, R37, -INF , !P3 ;  /* 0xff80000025257808 */ /* 0x000fe40005800000 */
[C---:B------:R-:W-:Y:S02]  /*e0b0*/  ISETP.GE.AND P1, PT, R0.reuse, R187, PT ;  /* 0x000000bb0000720c */ /* 0x040fe40003f26270 */
[C---:B------:R-:W-:Y:S02]  /*e0c0*/  ISETP.GE.AND P2, PT, R0.reuse, R184, PT ;  /* 0x000000b80000720c */ /* 0x040fe40003f46270 */
[----:B------:R-:W-:Y:S02]  /*e0d0*/  ISETP.GE.AND P0, PT, R0, R186, PT ;  /* 0x000000ba0000720c */ /* 0x000fe40003f06270 */
[----:B------:R-:W-:-:S02]  /*e0e0*/  FMNMX3.FTZ R10, R10, R151, R173, !PT ;  /* 0x000000970a0a7276 */ /* 0x000fc400078100ad */
[----:B------:R-:W-:Y:S02]  /*e0f0*/  ISETP.GE.AND P3, PT, R0, R185, PT ;  /* 0x000000b90000720c */ /* 0x000fe40003f66270 */
        /* <DEDUP_REMOVED lines=8> */
[----:B------:R-:W-:Y:S02]  /*e180*/  FSEL R34, R34, -INF , P1 ;  /* 0xff80000022227808 */ /* 0x000fe40000800000 */
[----:B------:R-:W-:Y:S02]  /*e190*/  FSEL R12, R12, -INF , P5 ;  /* 0xff8000000c0c7808 */ /* 0x000fe40002800000 */
[----:B------:R-:W-:Y:S02]  /*e1a0*/  ISETP.GE.AND P1, PT, R6, R187, PT ;  /* 0x000000bb0600720c */ /* 0x000fe40003f26270 */
[----:B------:R-:W-:Y:S02]  /*e1b0*/  FMNMX3.FTZ R2, R2, R107, R59, !PT ;  /* 0x0000006b02027276 */ /* 0x000fe4000781003b */
[----:B------:R-:W-:-:S02]  /*e1c0*/  LOP3.LUT P5, RZ, R180, 0x4, RZ, 0xc0, !PT ;  /* 0x00000004b4ff7812 */ /* 0x000fc400078ac0ff */
[----:B------:R-:W-:Y:S02]  /*e1d0*/  FMNMX3.FTZ R0, R0, R123, R55, !PT ;  /* 0x0000007b00007276 */ /* 0x000fe40007810037 */
[----:B------:R-:W-:Y:S02]  /*e1e0*/  FSEL R35, R34, -INF , !P2 ;  /* 0xff80000022237808 */ /* 0x000fe40005000000 */
[----:B------:R-:W-:Y:S02]  /*e1f0*/  ISETP.GE.AND P2, PT, R6, R184, PT ;  /* 0x000000b80600720c */ /* 0x000fe40003f46270 */
[----:B------:R-:W-:Y:S02]  /*e200*/  FSEL R26, R42, -INF , P0 ;  /* 0xff8000002a1a7808 */ /* 0x000fe40000000000 */
[----:B------:R-:W-:Y:S02]  /*e210*/  FSEL R22, R22, -INF , P1 ;  /* 0xff80000016167808 */ /* 0x000fe40000800000 */
[----:B------:R-:W-:-:S02]  /*e220*/  FMNMX3.FTZ R2, R2, R57, R39, !PT ;  /* 0x0000003902027276 */ /* 0x000fc40007810027 */
[----:B------:R-:W-:Y:S02]  /*e230*/  ISETP.GE.AND P0, PT, R6, R186, PT ;  /* 0x000000ba0600720c */ /* 0x000fe40003f06270 */
[----:B------:R-:W-:Y:S02]  /*e240*/  FSEL R47, R30, -INF , !P5 ;  /* 0xff8000001e2f7808 */ /* 0x000fe40006800000 */
[----:B------:R-:W-:Y:S02]  /*e250*/  FSEL R29, R14, -INF , !P6 ;  /* 0xff8000000e1d7808 */ /* 0x000fe40007000000 */
[----:B------:R-:W-:Y:S02]  /*e260*/  FMNMX3.FTZ R0, R0, R51, R49, !PT ;  /* 0x0000003300007276 */ /* 0x000fe40007810031 */
[----:B------:R-:W-:Y:S02]  /*e270*/  ISETP.GE.AND P1, PT, R6, R185, PT ;  /* 0x000000b90600720c */ /* 0x000fe40003f26270 */
[----:B------:R-:W-:-:S02]  /*e280*/  FSEL R33, R22, -INF , !P2 ;  /* 0xff80000016217808 */ /* 0x000fc40005000000 */
[----:B------:R-:W-:Y:S02]  /*e290*/  FMNMX3.FTZ R6, R2, R37, R35, !PT ;  /* 0x0000002502067276 */ /* 0x000fe40007810023 */
        /* <DEDUP_REMOVED lines=20> */
[----:B--2---:R-:W-:Y:S02]  /*e3e0*/  FMUL.FTZ R32, R25, R2 ;  /* 0x0000000219207220 */ /* 0x004fe40000410000 */
[----:B------:R-:W1:Y:S01]  /*e3f0*/  LDSM.16.MT88.4 R76, [R157+0x6000] ;  /* 0x006000009d4c783b */ /* 0x000e620000004200 */
[----:B---3--:R-:W-:Y:S02]  /*e400*/  FMNMX.FTZ R0, R17, R0, !PT ;  /* 0x0000000011007209 */ /* 0x008fe40007810000 */
        /* <DEDUP_REMOVED lines=9> */
[-C--:B------:R-:W-:Y:S01]  /*e4a0*/  FFMA.FTZ R42, R61, R25.reuse, -R32 ;  /* 0x000000193d2a7223 */ /* 0x080fe20000010820 */
[-C--:B------:R-:W-:Y:S01]  /*e4b0*/  FFMA.FTZ R44, R45, R25.reuse, -R28 ;  /* 0x000000192d2c7223 */ /* 0x080fe2000001081c */
[-CC-:B------:R-:W-:Y:S01]  /*e4c0*/  FFMA.FTZ R105, R16, R25.reuse, -R32.reuse ;  /* 0x0000001910697223 */ /* 0x180fe20000010820 */
[-CC-:B------:R-:W-:Y:S01]  /*e4d0*/  FFMA.FTZ R46, R71, R25.reuse, -R32.reuse ;  /* 0x00000019472e7223 */ /* 0x180fe20000010820 */
[-C--:B------:R-:W-:Y:S01]  /*e4e0*/  FFMA.FTZ R63, R63, R25.reuse, -R32 ;  /* 0x000000193f3f7223 */ /* 0x080fe20000010820 */
[-CC-:B------:R-:W-:Y:S01]  /*e4f0*/  FFMA.FTZ R61, R8, R25.reuse, -R28.reuse ;  /* 0x00000019083d7223 */ /* 0x180fe2000001081c */
[-C--:B------:R-:W-:Y:S01]  /*e500*/  FFMA.FTZ R45, R43, R25.reuse, -R28 ;  /* 0x000000192b2d7223 */ /* 0x080fe2000001081c */
[----:B------:R-:W-:Y:S01]  /*e510*/  MUFU.EX2 R42, R42 ;  /* 0x0000002a002a7308 */ /* 0x000fe20000000800 */
[-C--:B------:R-:W-:Y:S01]  /*e520*/  FFMA.FTZ R36, R41, R25.reuse, -R32 ;  /* 0x0000001929247223 */ /* 0x080fe20000010820 */
[-CC-:B------:R-:W-:Y:S01]  /*e530*/  FFMA.FTZ R41, R15, R25.reuse, -R28.reuse ;  /* 0x000000190f297223 */ /* 0x180fe2000001081c */
[-CC-:B------:R-:W-:Y:S01]  /*e540*/  FFMA.FTZ R34, R13, R25.reuse, -R28.reuse ;  /* 0x000000190d227223 */ /* 0x180fe2000001081c */
[----:B------:R-:W-:Y:S01]  /*e550*/  MUFU.EX2 R105, R105 ;  /* 0x0000006900697308 */ /* 0x000fe20000000800 */
[----:B------:R-:W4:Y:S03]  /*e560*/  LDSM.16.MT88.4 R12, [R157+0x6800] ;  /* 0x006800009d0c783b */ /* 0x000f260000004200 */
[----:B------:R-:W5:Y:S01]  /*e570*/  MUFU.EX2 R46, R46 ;  /* 0x0000002e002e7308 */ /* 0x000f620000000800 */
[-CC-:B------:R-:W-:Y:S01]  /*e580*/  FFMA.FTZ R30, R11, R25.reuse, -R28.reuse ;  /* 0x000000190b1e7223 */ /* 0x180fe2000001081c */
[----:B------:R-:W-:Y:S01]  /*e590*/  FFMA.FTZ R3, R9, R25, -R28 ;  /* 0x0000001909037223 */ /* 0x000fe2000001081c */
[----:B------:R-:W4:Y:S01]  /*e5a0*/  LDSM.16.MT88.4 R16, [R158+0x6800] ;  /* 0x006800009e10783b */ /* 0x000f220000004200 */
[----:B------:R-:W1:Y:S03]  /*e5b0*/  MUFU.EX2 R63, R63 ;  /* 0x0000003f003f7308 */ /* 0x000e660000000800 */
[----:B------:R-:W4:Y:S01]  /*e5c0*/  LDSM.16.MT88.4 R8, [R156+0x6800] ;  /* 0x006800009c08783b */ /* 0x000f220000004200 */
        /* <DEDUP_REMOVED lines=8> */
[----:B------:R-:W-:Y:S01]  /*e650*/  FFMA.FTZ R31, R31, R25, -R32 ;  /* 0x000000191f1f7223 */ /* 0x000fe20000010820 */
[----:B--2---:R-:W-:Y:S01]  /*e660*/  F2FP.BF16.F32.PACK_AB R69, R44, R61 ;  /* 0x0000003d2c45723e */ /* 0x004fe200000010ff */
[----:B------:R-:W1:Y:S01]  /*e670*/  LDSM.16.MT88.4 R20, [R162+0x6800] ;  /* 0x00680000a214783b */ /* 0x000e620000004200 */
[----:B---3--:R-:W-:Y:S01]  /*e680*/  F2FP.BF16.F32.PACK_AB R71, R40, R45 ;  /* 0x0000002d2847723e */ /* 0x008fe200000010ff */
[----:B------:R-:W-:Y:S04]  /*e690*/  MUFU.EX2 R43, R43 ;  /* 0x0000002b002b7308 */ /* 0x000fe80000000800 */
        /* <DEDUP_REMOVED lines=18> */
[----:B-----5:R-:W-:-:S07]  /*e7c0*/  F2FP.BF16.F32.PACK_AB R7, R3, R30 ;  /* 0x0000001e0307723e */ /* 0x020fce00000010ff */
[C---:B----4-:R-:W-:Y:S08]  /*e7d0*/  HMMA.16816.F32.BF16 R80, R4.reuse, R12, R80 ;  /* 0x0000000c0450723c */ /* 0x050ff00000041850 */
[C---:B------:R-:W-:Y:S01]  /*e7e0*/  HMMA.16816.F32.BF16 R76, R4.reuse, R14, R76 ;  /* 0x0000000e044c723c */ /* 0x040fe2000004184c */
[----:B------:R-:W2:Y:S07]  /*e7f0*/  LDSM.16.MT88.4 R12, [R157+0x7000] ;  /* 0x007000009d0c783b */ /* 0x000eae0000004200 */
[----:B------:R-:W-:Y:S01]  /*e800*/  HMMA.16816.F32.BF16 R88, R4, R16, R88 ;  /* 0x000000100458723c */ /* 0x000fe20000041858 */
[----:B------:R-:W-:-:S07]  /*e810*/  FFMA.FTZ R54, R117, R25, -R32 ;  /* 0x0000001975367223 */ /* 0x000fce0000010820 */
[----:B------:R-:W-:Y:S01]  /*e820*/  HMMA.16816.F32.BF16 R84, R4, R18, R84 ;  /* 0x000000120454723c */ /* 0x000fe20000041854 */
[----:B------:R-:W3:Y:S01]  /*e830*/  LDSM.16.MT88.4 R16, [R158+0x7000] ;  /* 0x007000009e10783b */ /* 0x000ee20000004200 */
[----:B------:R-:W-:-:S06]  /*e840*/  FFMA.FTZ R113, R207, R25, -R32 ;  /* 0x00000019cf717223 */ /* 0x000fcc0000010820 */
[----:B------:R-:W-:Y:S01]  /*e850*/  HMMA.16816.F32.BF16 R72, R4, R8, R72 ;  /* 0x000000080448723c */ /* 0x000fe20000041848 */
[-C--:B------:R-:W-:Y:S01]  /*e860*/  FFMA.FTZ R52, R209, R25.reuse, -R32 ;  /* 0x00000019d1347223 */ /* 0x080fe20000010820 */
[----:B------:R-:W-:-:S06]  /*e870*/  FFMA.FTZ R115, R199, R25, -R28 ;  /* 0x00000019c7737223 */ /* 0x000fcc000001081c */
[----:B------:R-:W-:Y:S01]  /*e880*/  HMMA.16816.F32.BF16 R68, R4, R10, R68 ;  /* 0x0000000a0444723c */ /* 0x000fe20000041844 */
[----:B------:R-:W4:Y:S01]  /*e890*/  LDSM.16.MT88.4 R8, [R156+0x7000] ;  /* 0x007000009c08783b */ /* 0x000f220000004200 */
[-CC-:B------:R-:W-:Y:S01]  /*e8a0*/  FFMA.FTZ R50, R203, R25.reuse, -R28.reuse ;  /* 0x00000019cb327223 */ /* 0x180fe2000001081c */
[-CC-:B------:R-:W-:Y:S01]  /*e8b0*/  FFMA.FTZ R111, R201, R25.reuse, -R28.reuse ;  /* 0x00000019c96f7223 */ /* 0x180fe2000001081c */
[-C--:B------:R-:W-:Y:S01]  /*e8c0*/  FFMA.FTZ R48, R205, R25.reuse, -R28 ;  /* 0x00000019cd307223 */ /* 0x080fe2000001081c */
[----:B------:R-:W-:-:S03]  /*e8d0*/  FFMA.FTZ R211, R211, R25, -R32 ;  /* 0x00000019d3d37223 */ /* 0x000fc60000010820 */
[C---:B-1----:R-:W-:Y:S01]  /*e8e0*/  HMMA.16816.F32.BF16 R96, R4.reuse, R20, R96 ;  /* 0x000000140460723c */ /* 0x042fe20000041860 */
[----:B------:R-:W-:Y:S07]  /*e8f0*/  MUFU.EX2 R117, R211 ;  /* 0x000000d300757308 */ /* 0x000fee0000000800 */
[----:B------:R-:W-:Y:S01]  /*e900*/  HMMA.16816.F32.BF16 R92, R4, R22, R92 ;  /* 0x00000016045c723c */ /* 0x000fe2000004185c */
[----:B------:R-:W1:Y:S01]  /*e910*/  LDSM.16.MT88.4 R20, [R162+0x7000] ;  /* 0x00700000a214783b */ /* 0x000e620000004200 */
[----:B------:R-:W5:Y:S04]  /*e920*/  MUFU.EX2 R54, R54 ;  /* 0x0000003600367308 */ /* 0x000f680000000800 */
[----:B------:R-:W-:Y:S04]  /*e930*/  MUFU.EX2 R113, R113 ;  /* 0x0000007100717308 */ /* 0x000fe80000000800 */
[----:B------:R-:W2:Y:S04]  /*e940*/  MUFU.EX2 R52, R52 ;  /* 0x0000003400347308 */ /* 0x000ea80000000800 */
[----:B------:R-:W-:Y:S04]  /*e950*/  MUFU.EX2 R115, R115 ;  /* 0x0000007300737308 */ /* 0x000fe80000000800 */
[----:B------:R-:W3:Y:S04]  /*e960*/  MUFU.EX2 R50, R50 ;  /* 0x0000003200327308 */ /* 0x000ee80000000800 */
[----:B------:R-:W-:Y:S04]  /*e970*/  MUFU.EX2 R111, R111 ;  /* 0x0000006f006f7308 */ /* 0x000fe80000000800 */
[----:B------:R-:W4:Y:S01]  /*e980*/  MUFU.EX2 R48, R48 ;  /* 0x0000003000307308 */ /* 0x000f220000000800 */
[----:B-----5:R-:W-:-:S02]  /*e990*/  F2FP.BF16.F32.PACK_AB R4, R54, R117 ;  /* 0x000000753604723e */ /* 0x020fc400000010ff */
[----:B--2---:R-:W-:Y:S02]  /*e9a0*/  F2FP.BF16.F32.PACK_AB R6, R52, R113 ;  /* 0x000000713406723e */ /* 0x004fe400000010ff */
[----:B---3--:R-:W-:Y:S02]  /*e9b0*/  F2FP.BF16.F32.PACK_AB R5, R50, R115 ;  /* 0x000000733205723e */ /* 0x008fe400000010ff */
[----:B----4-:R-:W-:-:S07]  /*e9c0*/  F2FP.BF16.F32.PACK_AB R7, R48, R111 ;  /* 0x0000006f3007723e */ /* 0x010fce00000010ff */
[C---:B------:R-:W-:Y:S08]  /*e9d0*/  HMMA.16816.F32.BF16 R80, R4.reuse, R12, R80 ;  /* 0x0000000c0450723c */ /* 0x040ff00000041850 */
        /* <DEDUP_REMOVED lines=8> */
[-CC-:B------:R-:W-:Y:S01]  /*ea60*/  FFMA.FTZ R60, R137, R25.reuse, -R28.reuse ;  /* 0x00000019893c7223 */ /* 0x180fe2000001081c */
[----:B------:R-:W-:-:S06]  /*ea70*/  FFMA.FTZ R56, R119, R25, -R28 ;  /* 0x0000001977387223 */ /* 0x000fcc000001081c */
[----:B------:R-:W-:Y:S01]  /*ea80*/  HMMA.16816.F32.BF16 R68, R4, R10, R68 ;  /* 0x0000000a0444723c */ /* 0x000fe20000041844 */
[----:B------:R-:W4:Y:S01]  /*ea90*/  LDSM.16.MT88.4 R8, [R156+0x7800] ;  /* 0x007800009c08783b */ /* 0x000f220000004200 */
[-CC-:B------:R-:W-:Y:S01]  /*eaa0*/  FFMA.FTZ R197, R197, R25.reuse, -R32.reuse ;  /* 0x00000019c5c57223 */ /* 0x180fe20000010820 */
[-C--:B------:R-:W-:Y:S01]  /*eab0*/  FFMA.FTZ R195, R195, R25.reuse, -R32 ;  /* 0x00000019c3c37223 */ /* 0x080fe20000010820 */
[-CC-:B------:R-:W-:Y:S01]  /*eac0*/  FFMA.FTZ R193, R193, R25.reuse, -R28.reuse ;  /* 0x00000019c1c17223 */ /* 0x180fe2000001081c */
        /* <DEDUP_REMOVED lines=85> */
[C---:B------:R-:W-:Y:S01]  /*f020*/  HMMA.16816.F32.BF16 R84, R4.reuse, R18, R84 ;  /* 0x000000120454723c */ /* 0x040fe20000041854 */
[----:B------:R-:W3:Y:S07]  /*f030*/  LDSM.16.MT88.4 R16, [R157+0x9000] ;  /* 0x009000009d10783b */ /* 0x000eee0000004200 */
[C---:B------:R-:W-:Y:S08]  /*f040*/  HMMA.16816.F32.BF16 R72, R4.reuse, R8, R72 ;  /* 0x000000080448723c */ /* 0x040ff00000041848 */
[----:B------:R-:W-:Y:S01]  /*f050*/  HMMA.16816.F32.BF16 R68, R4, R10, R68 ;  /* 0x0000000a0444723c */ /* 0x000fe20000041844 */
[----:B------:R-:W4:Y:S01]  /*f060*/  LDSM.16.MT88.4 R8, [R158+0x9000] ;  /* 0x009000009e08783b */ /* 0x000f220000004200 */
[-CC-:B------:R-:W-:Y:S01]  /*f070*/  FFMA.FTZ R55, R55, R25.reuse, -R28.reuse ;  /* 0x0000001937377223 */ /* 0x180fe2000001081c */
[----:B------:R-:W-:-:S05]  /*f080*/  FFMA.FTZ R49, R49, R25, -R28 ;  /* 0x0000001931317223 */ /* 0x000fca000001081c */
[----:B-1----:R-:W-:Y:S01]  /*f090*/  HMMA.16816.F32.BF16 R96, R4, R20, R96 ;  /* 0x000000140460723c */ /* 0x002fe20000041860 */
[-CC-:B------:R-:W-:Y:S01]  /*f0a0*/  FFMA.FTZ R20, R59, R25.reuse, -R32.reuse ;  /* 0x000000193b147223 */ /* 0x180fe20000010820 */
[-C--:B------:R-:W-:Y:S01]  /*f0b0*/  FFMA.FTZ R21, R57, R25.reuse, -R32 ;  /* 0x0000001939157223 */ /* 0x080fe20000010820 */
[----:B------:R-:W-:-:S05]  /*f0c0*/  FFMA.FTZ R57, R47, R25, -R28 ;  /* 0x000000192f397223 */ /* 0x000fca000001081c */
[----:B------:R-:W-:Y:S01]  /*f0d0*/  HMMA.16816.F32.BF16 R92, R4, R22, R92 ;  /* 0x00000016045c723c */ /* 0x000fe2000004185c */
[-CC-:B------:R-:W-:Y:S01]  /*f0e0*/  FFMA.FTZ R22, R109, R25.reuse, -R32.reuse ;  /* 0x000000196d167223 */ /* 0x180fe20000010820 */
[----:B------:R-:W-:Y:S01]  /*f0f0*/  FFMA.FTZ R23, R107, R25, -R32 ;  /* 0x000000196b177223 */ /* 0x000fe20000010820 */
[----:B------:R-:W-:Y:S01]  /*f100*/  FADD.FTZ R4, R105, R46 ;  /* 0x0000002e69047221 */ /* 0x000fe20000010000 */
[----:B------:R-:W-:Y:S04]  /*f110*/  MUFU.EX2 R20, R20 ;  /* 0x0000001400147308 */ /* 0x000fe80000000800 */
[----:B------:R-:W-:Y:S04]  /*f120*/  MUFU.EX2 R22, R22 ;  /* 0x0000001600167308 */ /* 0x000fe80000000800 */
[----:B------:R-:W1:Y:S04]  /*f130*/  MUFU.EX2 R23, R23 ;  /* 0x0000001700177308 */ /* 0x000e680000000800 */
[----:B------:R-:W5:Y:S04]  /*f140*/  MUFU.EX2 R21, R21 ;  /* 0x0000001500157308 */ /* 0x000f680000000800 */
[----:B------:R-:W-:Y:S04]  /*f150*/  MUFU.EX2 R51, R55 ;  /* 0x0000003700337308 */ /* 0x000fe80000000800 */
[----:B------:R-:W2:Y:S04]  /*f160*/  MUFU.EX2 R118, R118 ;  /* 0x0000007600767308 */ /* 0x000ea80000000800 */
[----:B------:R-:W-:Y:S04]  /*f170*/  MUFU.EX2 R47, R49 ;  /* 0x00000031002f7308 */ /* 0x000fe80000000800 */
[----:B------:R-:W3:Y:S01]  /*f180*/  MUFU.EX2 R46, R57 ;  /* 0x00000039002e7308 */ /* 0x000ee20000000800 */
[----:B------:R-:W-:Y:S01]  /*f190*/  FADD.FTZ R44, R61, R44 ;  /* 0x0000002c3d2c7221 */ /* 0x000fe20000010000 */
[----:B------:R-:W-:Y:S01]  /*f1a0*/  FADD.FTZ R63, R63, R4 ;  /* 0x000000043f3f7221 */ /* 0x000fe20000010000 */
[----:B-1----:R-:W-:-:S02]  /*f1b0*/  F2FP.BF16.F32.PACK_AB R4, R23, R22 ;  /* 0x000000161704723e */ /* 0x002fc400000010ff */
[----:B------:R-:W-:Y:S01]  /*f1c0*/  FADD.FTZ R45, R45, R44 ;  /* 0x0000002c2d2d7221 */ /* 0x000fe20000010000 */
[----:B-----5:R-:W-:Y:S02]  /*f1d0*/  F2FP.BF16.F32.PACK_AB R6, R21, R20 ;  /* 0x000000141506723e */ /* 0x020fe400000010ff */
[----:B--2---:R-:W-:Y:S01]  /*f1e0*/  F2FP.BF16.F32.PACK_AB R5, R118, R51 ;  /* 0x000000337605723e */ /* 0x004fe200000010ff */
[----:B------:R-:W-:Y:S01]  /*f1f0*/  FADD.FTZ R40, R40, R45 ;  /* 0x0000002d28287221 */ /* 0x000fe20000010000 */
[----:B---3--:R-:W-:Y:S01]  /*f200*/  F2FP.BF16.F32.PACK_AB R7, R46, R47 ;  /* 0x0000002f2e07723e */ /* 0x008fe200000010ff */
        /* <DEDUP_REMOVED lines=11> */
[----:B----4-:R-:W-:Y:S01]  /*f2c0*/  HMMA.16816.F32.BF16 R88, R4, R8, R88 ;  /* 0x000000080458723c */ /* 0x010fe20000041858 */
        /* <DEDUP_REMOVED lines=159> */
.L_x_14327:
        /* <DEDUP_REMOVED lines=8> */
.L_x_14328:
[----:B------:R-:W-:Y:S05]  /*fd40*/  BSYNC.RECONVERGENT B0 ;  /* 0x0000000000007941 */ /* 0x000fea0003800200 */
.L_x_14326:
        /* <DEDUP_REMOVED lines=41> */
[----:B------:R-:W4:Y:S01]  /*ffe0*/  LDSM.16.M88.4 R112, [R161+0x2800] ;  /* 0x00280000a170783b */ /* 0x000f220000000200 */
[C---:B--2---:R-:W-:Y:S03]  /*fff0*/  HMMA.16816.F32.BF16 R8, R20.reuse, R4, RZ ;  /* 0x000000041408723c */ /* 0x044fe600000418ff */
[----:B------:R-:W2:Y:S04]  /*10000*/  LDSM.16.M88.4 R120, [R161+0x2000] ;  /* 0x00200000a178783b */ /* 0x000ea80000000200 */
[----:B------:R-:W2:Y:S01]  /*10010*/  LDSM.16.M88.4 R108, [R161+0x3000] ;  /* 0x00300000a16c783b */ /* 0x000ea20000000200 */
[C---:B------:R-:W-:Y:S03]  /*10020*/  HMMA.16816.F32.BF16 R4, R20.reuse, R6, RZ ;  /* 0x000000061404723c */ /* 0x040fe600000418ff */
[----:B------:R-:W0:Y:S05]  /*10030*/  LDGDEPBAR ;  /* 0x00000000000079af */ /* 0x000e2a0000000000 */
[C---:B---3--:R-:W-:Y:S08]  /*10040*/  HMMA.16816.F32.BF16 R16, R20.reuse, R12, RZ ;  /* 0x0000000c1410723c */ /* 0x048ff000000418ff */
[C---:B-1----:R-:W-:Y:S08]  /*10050*/  HMMA.16816.F32.BF16 R104, R20.reuse, R60, RZ ;  /* 0x0000003c1468723c */ /* 0x042ff000000418ff */
        /* <DEDUP_REMOVED lines=31> */
[C---:B----4-:R-:W-:Y:S08]  /*10250*/  HMMA.16816.F32.BF16 R32, R116.reuse, R108, R32 ;  /* 0x0000006c7420723c */ /* 0x050ff00000041820 */
        /* <DEDUP_REMOVED lines=28> */
[C---:B------:R-:W-:Y:S11]  /*10420*/  HMMA.16816.F32.BF16 R12, R116.reuse, R110, R12 ;  /* 0x0000006e740c723c */ /* 0x040ff6000004180c */
[-C--:B-----5:R-:W-:Y:S01]  /*10430*/  FMUL.FTZ R102, R16, R3.reuse ;  /* 0x0000000310667220 */ /* 0x0a0fe20000410000 */
[-C--:B------:R-:W-:Y:S01]  /*10440*/  FMUL.FTZ R108, R17, R3.reuse ;  /* 0x00000003116c7220 */ /* 0x080fe20000410000 */
[-C--:B------:R-:W-:Y:S01]  /*10450*/  FMUL.FTZ R109, R18, R3.reuse ;  /* 0x00000003126d7220 */ /* 0x080fe20000410000 */
[-C--:B------:R-:W-:Y:S01]  /*10460*/  FMUL.FTZ R110, R19, R3.reuse ;  /* 0x00000003136e7220 */ /* 0x080fe20000410000 */
[C---:B-1----:R-:W-:Y:S01]  /*10470*/  HMMA.16816.F32.BF16 R8, R116.reuse, R112, R8 ;  /* 0x000000707408723c */ /* 0x042fe20000041808 */
[----:B------:R-:W1:Y:S01]  /*10480*/  LDSM.16.M88.4 R16, [R159+0x3000] ;  /* 0x003000009f10783b */ /* 0x000e620000000200 */
[----:B------:R-:W2:Y:S02]  /*10490*/  MUFU.TANH R102, R102 ;  /* 0x0000006600667308 */ /* 0x000ea40000002400 */
[-C--:B------:R-:W-:Y:S01]  /*104a0*/  FMUL.FTZ R12, R12, R3.reuse ;  /* 0x000000030c0c7220 */ /* 0x080fe20000410000 */
[-C--:B------:R-:W-:Y:S01]  /*104b0*/  FMUL.FTZ R13, R13, R3.reuse ;  /* 0x000000030d0d7220 */ /* 0x080fe20000410000 */
[-C--:B------:R-:W-:Y:S01]  /*104c0*/  FMUL.FTZ R14, R14, R3.reuse ;  /* 0x000000030e0e7220 */ /* 0x080fe20000410000 */
[-C--:B------:R-:W-:Y:S01]  /*104d0*/  FMUL.FTZ R15, R15, R3.reuse ;  /* 0x000000030f0f7220 */ /* 0x080fe20000410000 */
[----:B------:R-:W-:Y:S02]  /*104e0*/  HMMA.16816.F32.BF16 R4, R116, R114, R4 ;  /* 0x000000727404723c */ /* 0x000fe40000041804 */
[----:B------:R-:W4:Y:S06]  /*104f0*/  MUFU.TANH R108, R108 ;  /* 0x0000006c006c7308 */ /* 0x000f2c0000002400 */
[----:B---3--:R-:W-:Y:S02]  /*10500*/  HMMA.16816.F32.BF16 R24, R124, R120, R24 ;  /* 0x000000787c18723c */ /* 0x008fe40000041818 */
[----:B------:R-:W3:Y:S01]  /*10510*/  MUFU.TANH R109, R109 ;  /* 0x0000006d006d7308 */ /* 0x000ee20000002400 */
[-C--:B------:R-:W-:Y:S01]  /*10520*/  FMUL.FTZ R112, R8, R3.reuse ;  /* 0x0000000308707220 */ /* 0x080fe20000410000 */
[-C--:B------:R-:W-:Y:S01]  /*10530*/  FMUL.FTZ R111, R9, R3.reuse ;  /* 0x00000003096f7220 */ /* 0x080fe20000410000 */
[-C--:B------:R-:W-:Y:S01]  /*10540*/  FMUL.FTZ R114, R10, R3.reuse ;  /* 0x000000030a727220 */ /* 0x080fe20000410000 */
[----:B------:R-:W-:-:S02]  /*10550*/  FMUL.FTZ R113, R11, R3 ;  /* 0x000000030b717220 */ /* 0x000fc40000410000 */
[----:B------:R-:W5:Y:S01]  /*10560*/  LDSM.16.M88.4 R8, [R159+0x3800] ;  /* 0x003800009f08783b */ /* 0x000f620000000200 */
[----:B------:R-:W-:Y:S01]  /*10570*/  HMMA.16816.F32.BF16 R20, R124, R122, R20 ;  /* 0x0000007a7c14723c */ /* 0x000fe20000041814 */
[----:B------:R-:W2:Y:S01]  /*10580*/  MUFU.TANH R110, R110 ;  /* 0x0000006e006e7308 */ /* 0x000ea20000002400 */
[-C--:B------:R-:W-:Y:S01]  /*10590*/  FMUL.FTZ R4, R4, R3.reuse ;  /* 0x0000000304047220 */ /* 0x080fe20000410000 */
[-C--:B------:R-:W-:Y:S01]  /*105a0*/  FMUL.FTZ R5, R5, R3.reuse ;  /* 0x0000000305057220 */ /* 0x080fe20000410000 */
[-C--:B------:R-:W-:Y:S01]  /*105b0*/  FMUL.FTZ R6, R6, R3.reuse ;  /* 0x0000000306067220 */ /* 0x080fe20000410000 */
[----:B------:R-:W-:-:S04]  /*105c0*/  FMUL.FTZ R7, R7, R3 ;  /* 0x0000000307077220 */ /* 0x000fc80000410000 */
[----:B------:R-:W2:Y:S01]  /*105d0*/  MUFU.TANH R115, R4 ;  /* 0x0000000400737308 */ /* 0x000ea20000002400 */
[C---:B-1----:R-:W-:Y:S07]  /*105e0*/  HMMA.16816.F32.BF16 R104, R116.reuse, R16, R104 ;  /* 0x000000107468723c */ /* 0x042fee0000041868 */
[----:B------:R-:W1:Y:S01]  /*105f0*/  MUFU.TANH R16, R5 ;  /* 0x0000000500107308 */ /* 0x000e620000002400 */
[C---:B------:R-:W-:Y:S07]  /*10600*/  HMMA.16816.F32.BF16 R60, R116.reuse, R18, R60 ;  /* 0x00000012743c723c */ /* 0x040fee000004183c */
[----:B------:R-:W1:Y:S08]  /*10610*/  MUFU.TANH R120, R6 ;  /* 0x0000000600787308 */ /* 0x000e700000002400 */
[----:B------:R4:W1:Y:S01]  /*10620*/  MUFU.TANH R17, R7 ;  /* 0x0000000700117308 */ /* 0x0008620000002400 */
[-C--:B------:R-:W-:Y:S01]  /*10630*/  FMUL.FTZ R18, R105, R3.reuse ;  /* 0x0000000369127220 */ /* 0x080fe20000410000 */
[-C--:B------:R-:W-:Y:S01]  /*10640*/  FMUL.FTZ R105, R106, R3.reuse ;  /* 0x000000036a697220 */ /* 0x080fe20000410000 */
[-C--:B------:R-:W-:Y:S01]  /*10650*/  FMUL.FTZ R104, R104, R3.reuse ;  /* 0x0000000368687220 */ /* 0x080fe20000410000 */
[-C--:B------:R-:W-:Y:S01]  /*10660*/  FMUL.FTZ R19, R107, R3.reuse ;  /* 0x000000036b137220 */ /* 0x080fe20000410000 */
[C---:B-----5:R-:W-:Y:S03]  /*10670*/  HMMA.16816.F32.BF16 R56, R116.reuse, R8, R56 ;  /* 0x000000087438723c */ /* 0x060fe60000041838 */
[----:B------:R-:W1:Y:S01]  /*10680*/  MUFU.TANH R12, R12 ;  /* 0x0000000c000c7308 */ /* 0x000e620000002400 */
[-C--:B------:R-:W-:Y:S01]  /*10690*/  FMUL.FTZ R106, R60, R3.reuse ;  /* 0x000000033c6a7220 */ /* 0x080fe20000410000 */
[-C--:B------:R-:W-:Y:S01]  /*106a0*/  FMUL.FTZ R60, R61, R3.reuse ;  /* 0x000000033d3c7220 */ /* 0x080fe20000410000 */
[-C--:B------:R-:W-:Y:S01]  /*106b0*/  FMUL.FTZ R61, R63, R3.reuse ;  /* 0x000000033f3d7220 */ /* 0x080fe20000410000 */
[-C--:B------:R-:W-:Y:S01]  /*106c0*/  FMUL.FTZ R62, R62, R3.reuse ;  /* 0x000000033e3e7220 */ /* 0x080fe20000410000 */
[----:B------:R-:W-:Y:S01]  /*106d0*/  HMMA.16816.F32.BF16 R52, R116, R10, R52 ;  /* 0x0000000a7434723c */ /* 0x000fe20000041834 */
[----:B------:R-:W5:Y:S02]  /*106e0*/  LDSM.16.M88.4 R8, [R159+0x4800] ;  /* 0x004800009f08783b */ /* 0x000f640000000200 */
[----:B------:R-:W1:Y:S02]  /*106f0*/  MUFU.TANH R13, R13 ;  /* 0x0000000d000d7308 */ /* 0x000e640000002400 */
[----:B----4-:R-:W4:Y:S06]  /*10700*/  LDSM.16.M88.4 R4, [R159+0x4000] ;  /* 0x004000009f04783b */ /* 0x010f2c0000000200 */
[----:B------:R-:W1:Y:S01]  /*10710*/  MUFU.TANH R14, R14 ;  /* 0x0000000e000e7308 */ /* 0x000e620000002400 */
        /* <DEDUP_REMOVED lines=8> */
[----:B------:R-:W-:-:S04]  /*107a0*/  FMUL.FTZ R53, R55, R3 ;  /* 0x0000000337357220 */ /* 0x000fc80000410000 */
[----:B------:R-:W1:Y:S08]  /*107b0*/  MUFU.TANH R112, R112 ;  /* 0x0000007000707308 */ /* 0x000e700000002400 */
[----:B------:R-:W1:Y:S01]  /*107c0*/  MUFU.TANH R111, R111 ;  /* 0x0000006f006f7308 */ /* 0x000e620000002400 */
[C---:B-----5:R-:W-:Y:S07]  /*107d0*/  HMMA.16816.F32.BF16 R40, R116.reuse, R8, R40 ;  /* 0x000000087428723c */ /* 0x060fee0000041828 */
[----:B------:R-:W1:Y:S01]  /*107e0*/  MUFU.TANH R114, R114 ;  /* 0x0000007200727308 */ /* 0x000e620000002400 */
[C---:B----4-:R-:W-:Y:S07]  /*107f0*/  HMMA.16816.F32.BF16 R48, R116.reuse, R4, R48 ;  /* 0x000000047430723c */ /* 0x050fee0000041830 */
[----:B------:R-:W4:Y:S01]  /*10800*/  MUFU.TANH R113, R113 ;  /* 0x0000007100717308 */ /* 0x000f220000002400 */
[C---:B------:R-:W-:Y:S01]  /*10810*/  HMMA.16816.F32.BF16 R44, R116.reuse, R6, R44 ;  /* 0x00000006742c723c */ /* 0x040fe2000004182c */
[----:B------:R-:W5:Y:S06]  /*10820*/  LDSM.16.M88.4 R4, [R159+0x5000] ;  /* 0x005000009f04783b */ /* 0x000f6c0000000200 */
[----:B------:R-:W1:Y:S01]  /*10830*/  MUFU.TANH R104, R104 ;  /* 0x0000006800687308 */ /* 0x000e620000002400 */
[-C--:B------:R-:W-:Y:S01]  /*10840*/  FMUL.FTZ R40, R40, R3.reuse ;  /* 0x0000000328287220 */ /* 0x080fe20000410000 */
[-C--:B------:R-:W-:Y:S01]  /*10850*/  FMUL.FTZ R41, R41, R3.reuse ;  /* 0x0000000329297220 */ /* 0x080fe20000410000 */
[-C--:B------:R-:W-:Y:S01]  /*10860*/  FMUL.FTZ R42, R42, R3.reuse ;  /* 0x000000032a2a7220 */ /* 0x080fe20000410000 */
[-C--:B------:R-:W-:Y:S01]  /*10870*/  FMUL.FTZ R43, R43, R3.reuse ;  /* 0x000000032b2b7220 */ /* 0x080fe20000410000 */
[----:B------:R-:W-:Y:S01]  /*10880*/  HMMA.16816.F32.BF16 R36, R116, R10, R36 ;  /* 0x0000000a7424723c */ /* 0x000fe20000041824 */
[----:B------:R-:W3:Y:S02]  /*10890*/  LDSM.16.M88.4 R8, [R159+0x5800] ;  /* 0x005800009f08783b */ /* 0x000ee40000000200 */
        /* <DEDUP_REMOVED lines=12> */
[----:B------:R-:W1:Y:S08]  /*10960*/  MUFU.TANH R19, R19 ;  /* 0x0000001300137308 */ /* 0x000e700000002400 */
[----:B------:R-:W1:Y:S01]  /*10970*/  MUFU.TANH R106, R106 ;  /* 0x0000006a006a7308 */ /* 0x000e620000002400 */
[----:B-----5:R-:W-:Y:S01]  /*10980*/  HMMA.16816.F32.BF16 R32, R116, R4, R32 ;  /* 0x000000047420723c */ /* 0x020fe20000041820 */
[-C--:B------:R-:W-:Y:S01]  /*10990*/  FMUL.FTZ R4, R37, R3.reuse ;  /* 0x0000000325047220 */ /* 0x080fe20000410000 */
[-C--:B------:R-:W-:Y:S01]  /*109a0*/  FMUL.FTZ R37, R38, R3.reuse ;  /* 0x0000000326257220 */ /* 0x080fe20000410000 */
[----:B------:R-:W-:-:S04]  /*109b0*/  FMUL.FTZ R5, R39, R3 ;  /* 0x0000000327057220 */ /* 0x000fc80000410000 */
[----:B------:R-:W1:Y:S01]  /*109c0*/  MUFU.TANH R60, R60 ;  /* 0x0000003c003c7308 */ /* 0x000e620000002400 */
[C---:B------:R-:W-:Y:S07]  /*109d0*/  HMMA.16816.F32.BF16 R28, R116.reuse, R6, R28 ;  /* 0x00000006741c723c */ /* 0x040fee000004181c */
[----:B------:R1:W1:Y:S01]  /*109e0*/  MUFU.TANH R107, R62 ;  /* 0x0000003e006b7308 */ /* 0x0002620000002400 */
[C---:B---3--:R-:W-:Y:S03]  /*109f0*/  HMMA.16816.F32.BF16 R24, R116.reuse, R8, R24 ;  /* 0x000000087418723c */ /* 0x048fe60000041818 */
[-C--:B------:R-:W-:Y:S01]  /*10a00*/  FMUL.FTZ R6, R33, R3.reuse ;  /* 0x0000000321067220 */ /* 0x080fe20000410000 */
[-C--:B------:R-:W-:Y:S01]  /*10a10*/  FMUL.FTZ R32, R32, R3.reuse ;  /* 0x0000000320207220 */ /* 0x080fe20000410000 */
[-C--:B------:R-:W-:Y:S01]  /*10a20*/  FMUL.FTZ R33, R34, R3.reuse ;  /* 0x0000000322217220 */ /* 0x080fe20000410000 */
[-C--:B------:R-:W-:Y:S01]  /*10a30*/  FMUL.FTZ R7, R35, R3.reuse ;  /* 0x0000000323077220 */ /* 0x080fe20000410000 */
[----:B------:R-:W3:Y:S01]  /*10a40*/  MUFU.TANH R61, R61 ;  /* 0x0000003d003d7308 */ /* 0x000ee20000002400 */
        /* <DEDUP_REMOVED lines=50> */
[----:B------:R1:W1:Y:S08]  /*10d70*/  MUFU.TANH R31, R21 ;  /* 0x00000015001f7308 */ /* 0x0002700000002400 */
[----:B------:R1:W1:Y:S08]  /*10d80*/  MUFU.TANH R35, R22 ;  /* 0x0000001600237308 */ /* 0x0002700000002400 */
[----:B------:R-:W1:Y:S01]  /*10d90*/  MUFU.TANH R3, R3 ;  /* 0x0000000300037308 */ /* 0x000e620000002400 */
[----:B------:R-:W-:Y:S06]  /*10da0*/  BAR.SYNC.DEFER_BLOCKING 0x0 ;  /* 0x0000000000007b1d */ /* 0x000fec0000010000 */
[----:B--234-:R-:W-:Y:S05]  /*10db0*/  @!P0 BRA `(.L_x_14330) ;  /* 0x0000000400a08947 */ /* 0x01cfea0003800000 */
[----:B------:R-:W-:Y:S04]  /*10dc0*/  BSSY.RECONVERGENT B0, `(.L_x_14331) ;  /* 0x000004a000007945 */ /* 0x000fe80003800200 */
[----:B------:R-:W-:Y:S05]  /*10dd0*/  @!P6 BRA `(.L_x_14332) ;  /* 0x000000040000e947 */ /* 0x000fea0003800000 */
[----:B------:R-:W2:Y:S01]  /*10de0*/  LD.E R39, desc[UR4][R100.64+0x170] ;  /* 0x0001700464277980 */ /* 0x000ea2000c101900 */
[----:B-1----:R-:W-:Y:S01]  /*10df0*/  IADD3 R26, PT, PT, R67, -0x1, RZ ;  /* 0xffffffff431a7810 */ /* 0x002fe20007ffe0ff */
[----:B------:R-:W-:Y:S02]  /*10e00*/  IMAD.MOV.U32 R20, RZ, RZ, RZ ;  /* 0x000000ffff147224 */ /* 0x000fe400078e00ff */
[----:B------:R-:W-:Y:S01]  /*10e10*/  IMAD.SHL.U32 R10, R103, 0x80, RZ ;  /* 0x00000080670a7824 */ /* 0x000fe200078e00ff */
[----:B------:R-:W3:Y:S01]  /*10e20*/  LD.E.64 R116, desc[UR4][R100.64+0x20] ;  /* 0x0000200464747980 */ /* 0x000ee2000c101b00 */
        /* <DEDUP_REMOVED lines=59> */
.L_x_14332:
        /* <DEDUP_REMOVED lines=8> */
.L_x_14333:
[----:B------:R-:W-:Y:S05]  /*11260*/  BSYNC.RECONVERGENT B0 ;  /* 0x0000000000007941 */ /* 0x000fea0003800200 */
.L_x_14331:
        /* <DEDUP_REMOVED lines=8> */
[----:B-1----:R-:W-:Y:S01]  /*112f0*/  IADD3 R22, P1, PT, R38, R11, RZ ;  /* 0x0000000b26167210 */ /* 0x002fe20007f3e0ff */
        /* <DEDUP_REMOVED lines=20> */
.L_x_14330:
[----:B------:R-:W-:Y:S05]  /*11440*/  BSYNC.RECONVERGENT B1 ;  /* 0x0000000000017941 */ /* 0x000fea0003800200 */
.L_x_14329:
[----:B--2---:R-:W-:Y:S01]  /*11450*/  IMAD R23, R67, 0x80, R128 ;  /* 0x0000008043177824 */ /* 0x004fe200078e0280 */
[----:B------:R-:W-:Y:S01]  /*11460*/  LOP3.LUT R180, R180, 0xfffffffe, RZ, 0xc0, !PT ;  /* 0xfffffffeb4b47812 */ /* 0x000fe200078ec0ff */
[----:B-1----:R-:W2:Y:S02]  /*11470*/  LD.E R62, desc[UR4][R100.64+0xdc] ;  /* 0x0000dc04643e7980 */ /* 0x002ea4000c101900 */
[C---:B------:R-:W-:Y:S02]  /*11480*/  VIADD R10, R23.reuse, 0xffffff00 ;  /* 0xffffff00170a7836 */ /* 0x040fe40000000000 */
[C---:B------:R-:W-:Y:S02]  /*11490*/  VIADD R11, R23.reuse, 0xffffff01 ;  /* 0xffffff01170b7836 */ /* 0x040fe40000000000 */
[----:B------:R-:W-:Y:S01]  /*114a0*/  VIADD R38, R23, 0xffffff10 ;  /* 0xffffff1017267836 */ /* 0x000fe20000000000 */
[C---:B------:R-:W-:Y:S02]  /*114b0*/  ISETP.GE.AND P1, PT, R10.reuse, R187, PT ;  /* 0x000000bb0a00720c */ /* 0x040fe40003f26270 */
[----:B------:R-:W-:-:S02]  /*114c0*/  ISETP.GE.AND P2, PT, R10, R184, PT ;  /* 0x000000b80a00720c */ /* 0x000fc40003f46270 */
[----:B------:R-:W-:Y:S02]  /*114d0*/  FSEL R22, R102, -INF , P1 ;  /* 0xff80000066167808 */ /* 0x000fe40000800000 */
[-C--:B------:R-:W-:Y:S02]  /*114e0*/  ISETP.GE.AND P1, PT, R11, R185.reuse, PT ;  /* 0x000000b90b00720c */ /* 0x080fe40003f26270 */
[C---:B------:R-:W-:Y:S02]  /*114f0*/  ISETP.GE.AND P0, PT, R10.reuse, R186, PT ;  /* 0x000000ba0a00720c */ /* 0x040fe40003f06270 */
[----:B------:R-:W-:Y:S01]  /*11500*/  ISETP.GE.AND P4, PT, R10, R185, PT ;  /* 0x000000b90a00720c */ /* 0x000fe20003f86270 */
[----:B------:R-:W-:Y:S01]  /*11510*/  VIADD R10, R23, 0xffffff08 ;  /* 0xffffff08170a7836 */ /* 0x000fe20000000000 */
[----:B------:R-:W-:Y:S02]  /*11520*/  FSEL R20, R109, -INF , P0 ;  /* 0xff8000006d147808 */ /* 0x000fe40000000000 */
[----:B------:R-:W-:-:S02]  /*11530*/  FSEL R22, R22, -INF , !P2 ;  /* 0xff80000016167808 */ /* 0x000fc40005000000 */
[----:B------:R-:W-:Y:S02]  /*11540*/  ISETP.GE.AND P0, PT, R10, R184, PT ;  /* 0x000000b80a00720c */ /* 0x000fe40003f06270 */
[C---:B------:R-:W-:Y:S02]  /*11550*/  ISETP.GE.AND P5, PT, R11.reuse, R187, PT ;  /* 0x000000bb0b00720c */ /* 0x040fe40003fa6270 */
[----:B------:R-:W-:Y:S02]  /*11560*/  @P1 LOP3.LUT R180, R180, 0x1, RZ, 0xfc, !PT ;  /* 0x00000001b4b41812 */ /* 0x000fe400078efcff */
[----:B------:R-:W-:Y:S02]  /*11570*/  ISETP.GE.AND P3, PT, R11, R186, PT ;  /* 0x000000ba0b00720c */ /* 0x000fe40003f66270 */
[C---:B------:R-:W-:Y:S02]  /*11580*/  LOP3.LUT P2, RZ, R180.reuse, 0x1, RZ, 0xc0, !PT ;  /* 0x00000001b4ff7812 */ /* 0x040fe4000784c0ff */
[----:B------:R-:W-:-:S02]  /*11590*/  LOP3.LUT R180, R180, 0xfffffffd, RZ, 0xc0, !PT ;  /* 0xfffffffdb4b47812 */ /* 0x000fc400078ec0ff */
[----:B------:R-:W-:Y:S02]  /*115a0*/  FSEL R20, R20, -INF , !P4 ;  /* 0xff80000014147808 */ /* 0x000fe40006000000 */
[----:B------:R-:W-:Y:S02]  /*115b0*/  @P0 LOP3.LUT R180, R180, 0x2, RZ, 0xfc, !PT ;  /* 0x00000002b4b40812 */ /* 0x000fe400078efcff */
[----:B------:R-:W-:Y:S02]  /*115c0*/  ISETP.GE.AND P6, PT, R11, R184, PT ;  /* 0x000000b80b00720c */ /* 0x000fe40003fc6270 */
        /* <DEDUP_REMOVED lines=9> */
[----:B------:R-:W-:Y:S02]  /*11660*/  ISETP.GE.AND P6, PT, R10, R184, PT ;  /* 0x000000b80a00720c */ /* 0x000fe40003fc6270 */
[----:B------:R-:W-:-:S02]  /*11670*/  FSEL R12, R12, -INF , P1 ;  /* 0xff8000000c0c7808 */ /* 0x000fc40000800000 */
[C---:B------:R-:W-:Y:S02]  /*11680*/  ISETP.GE.AND P2, PT, R10.reuse, R186, PT ;  /* 0x000000ba0a00720c */ /* 0x040fe40003f46270 */
[----:B------:R-:W-:Y:S02]  /*11690*/  ISETP.GE.AND P5, PT, R10, R185, PT ;  /* 0x000000b90a00720c */ /* 0x000fe40003fa6270 */
[----:B------:R-:W-:Y:S02]  /*116a0*/  LOP3.LUT P1, RZ, R180, 0x2, RZ, 0xc0, !PT ;  /* 0x00000002b4ff7812 */ /* 0x000fe4000782c0ff */
[----:B------:R-:W-:Y:S02]  /*116b0*/  FSEL R10, R14, -INF , P0 ;  /* 0xff8000000e0a7808 */ /* 0x000fe40000000000 */
[----:B------:R-:W-:Y:S02]  /*116c0*/  ISETP.GE.AND P0, PT, R38, R184, PT ;  /* 0x000000b82600720c */ /* 0x000fe40003f06270 */
[----:B------:R-:W-:-:S02]  /*116d0*/  FSEL R26, R12, -INF , !P1 ;  /* 0xff8000000c1a7808 */ /* 0x000fc40004800000 */
[----:B------:R-:W-:Y:S02]  /*116e0*/  P2R R12, PR, RZ, 0x1 ;  /* 0x00000001ff0c7803 */ /* 0x000fe40000000000 */
[----:B------:R-:W-:Y:S01]  /*116f0*/  FSEL R14, R13, -INF , P3 ;  /* 0xff8000000d0e7808 */ /* 0x000fe20001800000 */
[C---:B------:R-:W-:Y:S01]  /*11700*/  VIADD R13, R23.reuse, 0xffffff18 ;  /* 0xffffff18170d7836 */ /* 0x040fe20000000000 */
[C---:B------:R-:W-:Y:S02]  /*11710*/  ISETP.GE.AND P1, PT, R38.reuse, R187, PT ;  /* 0x000000bb2600720c */ /* 0x040fe40003f26270 */
[----:B------:R-:W-:Y:S02]  /*11720*/  ISETP.GE.AND P0, PT, R38, R186, PT ;  /* 0x000000ba2600720c */ /* 0x000fe40003f06270 */
[----:B------:R-:W-:Y:S02]  /*11730*/  FSEL R10, R10, -INF , !P4 ;  /* 0xff8000000a0a7808 */ /* 0x000fe40006000000 */
[----:B------:R-:W-:Y:S01]  /*11740*/  ISETP.GE.AND P4, PT, R38, R185, PT ;  /* 0x000000b92600720c */ /* 0x000fe20003f86270 */
        /* <DEDUP_REMOVED lines=15> */
[C---:B------:R-:W-:Y:S01]  /*11840*/  VIADD R13, R23.reuse, 0xffffff20 ;  /* 0xffffff20170d7836 */ /* 0x040fe20000000000 */
[----:B------:R-:W-:Y:S02]  /*11850*/  FSEL R14, R14, -INF , !P6 ;  /* 0xff8000000e0e7808 */ /* 0x000fe40007000000 */
        /* <DEDUP_REMOVED lines=147> */
[----:B------:R-:W-:Y:S01]  /*12190*/  VIADD R16, R23, 0xffffff51 ;  /* 0xffffff5117107836 */ /* 0x000fe20000000000 */
        /* <DEDUP_REMOVED lines=44> */
[----:B------:R-:W-:Y:S02]  /*12460*/  LOP3.LUT R180, R180, 0xfffffffe, RZ, 0xc0, !PT ;  /* 0xfffffffeb4b47812 */ /* 0x000fe400078ec0ff */
[----:B------:R-:W-:Y:S02]  /*12470*/  FSEL R144, R36, -INF , !P1 ;  /* 0xff80000024907808 */ /* 0x000fe40004800000 */
[----:B------:R-:W-:Y:S01]  /*12480*/  ISETP.GE.AND P1, PT, R13, R187, PT ;  /* 0x000000bb0d00720c */ /* 0x000fe20003f26270 */
[----:B------:R-:W-:Y:S01]  /*12490*/  VIADD R13, R23, 0xffffff61 ;  /* 0xffffff61170d7836 */ /* 0x000fe20000000000 */
[----:B------:R-:W-:-:S05]  /*124a0*/  ISETP.GE.AND P0, PT, R15, R186, PT ;  /* 0x000000ba0f00720c */ /* 0x000fca0003f06270 */
[----:B------:R-:W-:Y:S02]  /*124b0*/  @P3 LOP3.LUT R180, R180, 0x1, RZ, 0xfc, !PT ;  /* 0x00000001b4b43812 */ /* 0x000fe400078efcff */
[-C--:B------:R-:W-:Y:S02]  /*124c0*/  ISETP.GE.AND P3, PT, R4, R185.reuse, PT ;  /* 0x000000b90400720c */ /* 0x080fe40003f66270 */
[----:B------:R-:W-:Y:S02]  /*124d0*/  ISETP.GE.AND P2, PT, R15, R185, PT ;  /* 0x000000b90f00720c */ /* 0x000fe40003f46270 */
[----:B------:R-:W-:Y:S02]  /*124e0*/  FSEL R5, R5, -INF , P0 ;  /* 0xff80000005057808 */ /* 0x000fe40000000000 */
[----:B------:R-:W-:Y:S02]  /*124f0*/  ISETP.GE.AND P0, PT, R13, R186, PT ;  /* 0x000000ba0d00720c */ /* 0x000fe40003f06270 */
[----:B------:R-:W-:Y:S01]  /*12500*/  FSEL R52, R5, -INF , !P2 ;  /* 0xff80000005347808 */ /* 0x000fe20005000000 */
[----:B------:R-:W-:Y:S01]  /*12510*/  VIADD R5, R23, 0xffffff69 ;  /* 0xffffff6917057836 */ /* 0x000fe20000000000 */
[----:B------:R-:W-:-:S02]  /*12520*/  ISETP.GE.AND P5, PT, R13, R187, PT ;  /* 0x000000bb0d00720c */ /* 0x000fc40003fa6270 */
[----:B------:R-:W-:Y:S02]  /*12530*/  ISETP.GE.AND P2, PT, R13, R185, PT ;  /* 0x000000b90d00720c */ /* 0x000fe40003f46270 */
[----:B------:R-:W-:Y:S02]  /*12540*/  LOP3.LUT R180, R180, 0xfffffffb, RZ, 0xc0, !PT ;  /* 0xfffffffbb4b47812 */ /* 0x000fe400078ec0ff */
[----:B------:R-:W-:Y:S02]  /*12550*/  FSEL R7, R7, -INF , P0 ;  /* 0xff80000007077808 */ /* 0x000fe40000000000 */
[----:B------:R-:W-:Y:S02]  /*12560*/  FSEL R6, R6, -INF , P5 ;  /* 0xff80000006067808 */ /* 0x000fe40002800000 */
[----:B------:R-:W-:Y:S02]  /*12570*/  @P3 LOP3.LUT R180, R180, 0x4, RZ, 0xfc, !PT ;  /* 0x00000004b4b43812 */ /* 0x000fe400078efcff */
[----:B------:R-:W-:-:S02]  /*12580*/  FSEL R112, R7, -INF , !P2 ;  /* 0xff80000007707808 */ /* 0x000fc40005000000 */
[C---:B------:R-:W-:Y:S02]  /*12590*/  ISETP.GE.AND P3, PT, R5.reuse, R187, PT ;  /* 0x000000bb0500720c */ /* 0x040fe40003f66270 */
[C---:B------:R-:W-:Y:S02]  /*125a0*/  ISETP.GE.AND P5, PT, R5.reuse, R184, PT ;  /* 0x000000b80500720c */ /* 0x040fe40003fa6270 */
[C---:B------:R-:W-:Y:S02]  /*125b0*/  ISETP.GE.AND P0, PT, R5.reuse, R186, PT ;  /* 0x000000ba0500720c */ /* 0x040fe40003f06270 */
[----:B------:R-:W-:Y:S02]  /*125c0*/  ISETP.GE.AND P2, PT, R5, R185, PT ;  /* 0x000000b90500720c */ /* 0x000fe40003f46270 */
[----:B------:R-:W-:-:S04]  /*125d0*/  FMNMX3.FTZ R5, R2, R22, R21, !PT ;  /* 0x0000001602057276 */ /* 0x000fc80007810015 */
[----:B------:R-:W-:-:S04]  /*125e0*/  FMNMX3.FTZ R5, R5, R26, R14, !PT ;  /* 0x0000001a05057276 */ /* 0x000fc8000781000e */
[----:B------:R-:W-:Y:S02]  /*125f0*/  FMNMX3.FTZ R5, R5, R234, R232, !PT ;  /* 0x000000ea05057276 */ /* 0x000fe400078100e8 */
[----:B------:R-:W-:Y:S02]  /*12600*/  FSEL R32, R32, -INF , P1 ;  /* 0xff80000020207808 */ /* 0x000fe40000800000 */
[----:B------:R-:W-:Y:S02]  /*12610*/  FMNMX3.FTZ R7, R5, R42, R40, !PT ;  /* 0x0000002a05077276 */ /* 0x000fe40007810028 */
[----:B------:R-:W-:Y:S02]  /*12620*/  FMNMX3.FTZ R5, R0, R20, R11, !PT ;  /* 0x0000001400057276 */ /* 0x000fe4000781000b */
[----:B------:R-:W-:Y:S02]  /*12630*/  FSEL R142, R142, -INF , !P6 ;  /* 0xff8000008e8e7808 */ /* 0x000fe40007000000 */
[----:B------:R-:W-:-:S02]  /*12640*/  ISETP.GE.AND P6, PT, R13, R184, PT ;  /* 0x000000b80d00720c */ /* 0x000fc40003fc6270 */
[----:B------:R-:W-:Y:S02]  /*12650*/  FMNMX3.FTZ R7, R7, R230, R228, !PT ;  /* 0x000000e607077276 */ /* 0x000fe400078100e4 */
[----:B------:R-:W-:Y:S02]  /*12660*/  FMNMX3.FTZ R5, R5, R10, R12, !PT ;  /* 0x0000000a05057276 */ /* 0x000fe4000781000c */
[----:B------:R-:W-:Y:S02]  /*12670*/  FSEL R134, R32, -INF , !P4 ;  /* 0xff80000020867808 */ /* 0x000fe40006000000 */
[C---:B------:R-:W-:Y:S02]  /*12680*/  ISETP.GE.AND P1, PT, R4.reuse, R187, PT ;  /* 0x000000bb0400720c */ /* 0x040fe40003f26270 */
[----:B------:R-:W-:Y:S01]  /*12690*/  ISETP.GE.AND P4, PT, R4, R184, PT ;  /* 0x000000b80400720c */ /* 0x000fe20003f86270 */
[----:B------:R-:W-:Y:S01]  /*126a0*/  VIADD R4, R23, 0xffffff70 ;  /* 0xffffff7017047836 */ /* 0x000fe20000000000 */
[----:B------:R-:W-:-:S02]  /*126b0*/  FSEL R130, R6, -INF , !P6 ;  /* 0xff80000006827808 */ /* 0x000fc40007000000 */
[----:B------:R-:W-:Y:S02]  /*126c0*/  FMNMX3.FTZ R7, R7, R226, R224, !PT ;  /* 0x000000e207077276 */ /* 0x000fe400078100e0 */
[----:B------:R-:W-:Y:S02]  /*126d0*/  FMNMX3.FTZ R5, R5, R50, R48, !PT ;  /* 0x0000003205057276 */ /* 0x000fe40007810030 */
[C---:B------:R-:W-:Y:S02]  /*126e0*/  LOP3.LUT P6, RZ, R180.reuse, 0x1, RZ, 0xc0, !PT ;  /* 0x00000001b4ff7812 */ /* 0x040fe400078cc0ff */
[----:B------:R-:W-:Y:S02]  /*126f0*/  LOP3.LUT R180, R180, 0xfffffffd, RZ, 0xc0, !PT ;  /* 0xfffffffdb4b47812 */ /* 0x000fe400078ec0ff */
[----:B------:R-:W-:Y:S02]  /*12700*/  FSEL R28, R28, -INF , P1 ;  /* 0xff8000001c1c7808 */ /* 0x000fe40000800000 */
[----:B------:R-:W-:-:S02]  /*12710*/  ISETP.GE.AND P1, PT, R4, R187, PT ;  /* 0x000000bb0400720c */ /* 0x000fc40003f26270 */
[----:B------:R-:W-:Y:S02]  /*12720*/  FMNMX3.FTZ R7, R7, R214, R212, !PT ;  /* 0x000000d607077276 */ /* 0x000fe400078100d4 */
[----:B------:R-:W-:Y:S02]  /*12730*/  FMNMX3.FTZ R5, R5, R46, R44, !PT ;  /* 0x0000002e05057276 */ /* 0x000fe4000781002c */
[----:B------:R-:W-:Y:S02]  /*12740*/  @P2 LOP3.LUT R180, R180, 0x2, RZ, 0xfc, !PT ;  /* 0x00000002b4b42812 */ /* 0x000fe400078efcff */
[----:B------:R-:W-:Y:S02]  /*12750*/  FSEL R9, R9, -INF , P6 ;  /* 0xff80000009097808 */ /* 0x000fe40003000000 */
[----:B------:R-:W-:Y:S02]  /*12760*/  FSEL R8, R8, -INF , P3 ;  /* 0xff80000008087808 */ /* 0x000fe40001800000 */
        /* <DEDUP_REMOVED lines=8> */
[----:B------:R-:W-:Y:S02]  /*127f0*/  FSEL R29, R29, -INF , P0 ;  /* 0xff8000001d1d7808 */ /* 0x000fe40000000000 */
[----:B------:R-:W-:Y:S02]  /*12800*/  FSEL R122, R24, -INF , !P2 ;  /* 0xff800000187a7808 */ /* 0x000fe40005000000 */
[----:B------:R-:W-:Y:S02]  /*12810*/  FMNMX3.FTZ R7, R7, R198, R196, !PT ;  /* 0x000000c607077276 */ /* 0x000fe400078100c4 */
        /* <DEDUP_REMOVED lines=9> */
[----:B------:R-:W-:-:S02]  /*128b0*/  ISETP.GE.AND P3, PT, R4, R187, PT ;  /* 0x000000bb0400720c */ /* 0x000fc40003f66270 */
[----:B------:R-:W-:Y:S02]  /*128c0*/  FMNMX3.FTZ R7, R7, R148, R146, !PT ;  /* 0x0000009407077276 */ /* 0x000fe40007810092 */
[----:B------:R-:W-:Y:S01]  /*128d0*/  FMNMX3.FTZ R5, R5, R202, R200, !PT ;  /* 0x000000ca05057276 */ /* 0x000fe200078100c8 */
[----:B------:R-:W-:Y:S01]  /*128e0*/  VIADD R23, R23, 0xffffff79 ;  /* 0xffffff7917177836 */ /* 0x000fe20000000000 */
[----:B------:R-:W-:Y:S02]  /*128f0*/  FSEL R25, R25, -INF , P0 ;  /* 0xff80000019197808 */ /* 0x000fe40000000000 */
[----:B------:R-:W-:Y:S02]  /*12900*/  ISETP.GE.AND P0, PT, R4, R184, PT ;  /* 0x000000b80400720c */ /* 0x000fe40003f06270 */
[----:B------:R-:W-:Y:S02]  /*12910*/  FSEL R34, R34, -INF , P3 ;  /* 0xff80000022227808 */ /* 0x000fe40001800000 */
[----:B------:R-:W-:-:S02]  /*12920*/  FMNMX3.FTZ R7, R7, R144, R142, !PT ;  /* 0x0000009007077276 */ /* 0x000fc4000781008e */
[----:B------:R-:W-:Y:S02]  /*12930*/  FMNMX3.FTZ R5, R5, R188, R154, !PT ;  /* 0x000000bc05057276 */ /* 0x000fe4000781009a */
[----:B------:R-:W-:Y:S02]  /*12940*/  FSEL R120, R25, -INF , !P1 ;  /* 0xff80000019787808 */ /* 0x000fe40004800000 */
[----:B------:R-:W-:Y:S02]  /*12950*/  ISETP.GE.AND P1, PT, R4, R186, PT ;  /* 0x000000ba0400720c */ /* 0x000fe40003f26270 */
[----:B------:R-:W-:Y:S02]  /*12960*/  FSEL R118, R34, -INF , !P0 ;  /* 0xff80000022767808 */ /* 0x000fe40004000000 */
        /* <DEDUP_REMOVED lines=9> */
[----:B------:R-:W-:Y:S02]  /*12a00*/  ISETP.GE.AND P0, PT, R23, R186, PT ;  /* 0x000000ba1700720c */ /* 0x000fe40003f06270 */
[C---:B------:R-:W-:Y:S02]  /*12a10*/  LOP3.LUT P5, RZ, R180.reuse, 0x2, RZ, 0xc0, !PT ;  /* 0x00000002b4ff7812 */ /* 0x040fe400078ac0ff */
[----:B------:R-:W-:Y:S02]  /*12a20*/  LOP3.LUT P3, RZ, R180, 0x4, RZ, 0xc0, !PT ;  /* 0x00000004b4ff7812 */ /* 0x000fe4000786c0ff */
[----:B------:R-:W-:Y:S02]  /*12a30*/  FSEL R116, R31, -INF , !P1 ;  /* 0xff8000001f747808 */ /* 0x000fe40004800000 */
[----:B------:R-:W-:-:S02]  /*12a40*/  FMNMX3.FTZ R7, R7, R122, R120, !PT ;  /* 0x0000007a07077276 */ /* 0x000fc40007810078 */
[----:B------:R-:W-:Y:S02]  /*12a50*/  FMNMX3.FTZ R5, R5, R136, R52, !PT ;  /* 0x0000008805057276 */ /* 0x000fe40007810034 */
[----:B------:R-:W-:Y:S02]  /*12a60*/  FSEL R66, R3, -INF , P0 ;  /* 0xff80000003427808 */ /* 0x000fe40000000000 */
[----:B------:R-:W-:Y:S02]  /*12a70*/  FSEL R27, R27, -INF , P2 ;  /* 0xff8000001b1b7808 */ /* 0x000fe40001000000 */
[----:B------:R-:W-:Y:S02]  /*12a80*/  FSEL R110, R9, -INF , !P3 ;  /* 0xff800000096e7808 */ /* 0x000fe40005800000 */
[----:B------:R-:W-:Y:S02]  /*12a90*/  FMNMX3.FTZ R3, R7, R118, R116, !PT ;  /* 0x0000007607037276 */ /* 0x000fe40007810074 */
[----:B------:R-:W-:-:S02]  /*12aa0*/  FSEL R108, R29, -INF , !P5 ;  /* 0xff8000001d6c7808 */ /* 0x000fc40006800000 */
[----:B------:R-:W-:Y:S02]  /*12ab0*/  FMNMX3.FTZ R5, R5, R114, R112, !PT ;  /* 0x0000007205057276 */ /* 0x000fe40007810070 */
[-C--:B------:R-:W-:Y:S02]  /*12ac0*/  ISETP.GE.AND P2, PT, R4, R185.reuse, PT ;  /* 0x000000b90400720c */ /* 0x080fe40003f46270 */
[----:B------:R-:W-:Y:S01]  /*12ad0*/  ISETP.GE.AND P1, PT, R23, R185, PT ;  /* 0x000000b91700720c */ /* 0x000fe20003f26270 */
[----:B------:R-:W1:Y:S01]  /*12ae0*/  SHFL.BFLY PT, R4, R3, 0x2, 0x1f ;  /* 0x0c401f0003047f89 */ /* 0x000e6200000e0000 */
[----:B------:R-:W-:Y:S02]  /*12af0*/  FSEL R106, R30, -INF , !P6 ;  /* 0xff8000001e6a7808 */ /* 0x000fe40007000000 */
[----:B------:R-:W-:Y:S01]  /*12b00*/  FSEL R104, R27, -INF , !P4 ;  /* 0xff8000001b687808 */ /* 0x000fe20006000000 */
[----:B------:R-:W-:Y:S01]  /*12b10*/  LDSM.16.MT88.4 R28, [R156+0x6000] ;  /* 0x006000009c1c783b */ /* 0x000fe20000004200 */
[----:B------:R-:W-:-:S02]  /*12b20*/  FMNMX3.FTZ R5, R5, R110, R108, !PT ;  /* 0x0000006e05057276 */ /* 0x000fc4000781006c */
[----:B------:R-:W-:Y:S02]  /*12b30*/  FSEL R102, R35, -INF , !P2 ;  /* 0xff80000023667808 */ /* 0x000fe40005000000 */
        /* <DEDUP_REMOVED lines=12> */
[----:B------:R-:W-:Y:S02]  /*12c00*/  FFMA.FTZ R59, R26, R62, -R61 ;  /* 0x0000003e1a3b7223 */ /* 0x000fe4000001083d */
[----:B------:R-:W1:Y:S01]  /*12c10*/  LDSM.16.MT88.4 R24, [R157+0x6000] ;  /* 0x006000009d18783b */ /* 0x000e620000004200 */
[----:B---3--:R-:W-:-:S04]  /*12c20*/  FMNMX.FTZ R3, R5, R4, !PT ;  /* 0x0000000405037209 */ /* 0x008fc80007810000 */
[C---:B------:R-:W-:Y:S01]  /*12c30*/  FSETP.NEU.FTZ.AND P0, PT, R3.reuse, -INF , PT ;  /* 0xff8000000300780b */ /* 0x040fe20003f1d000 */
[----:B------:R-:W-:Y:S01]  /*12c40*/  FMUL.FTZ R57, R62, R3 ;  /* 0x000000033e397220 */ /* 0x000fe20000410000 */
[----:B------:R-:W-:Y:S02]  /*12c50*/  FSEL R7, R56, RZ, P1 ;  /* 0x000000ff38077208 */ /* 0x000fe40000800000 */
[----:B------:R-:W-:Y:S02]  /*12c60*/  FSEL R5, R3, RZ, P0 ;  /* 0x000000ff03057208 */ /* 0x000fe40000000000 */
[----:B------:R-:W-:Y:S01]  /*12c70*/  FSEL R57, R57, RZ, P0 ;  /* 0x000000ff39397208 */ /* 0x000fe20000000000 */
[----:B------:R-:W-:Y:S02]  /*12c80*/  FADD.FTZ R7, R2, -R7 ;  /* 0x8000000702077221 */ /* 0x000fe40000010000 */
[----:B------:R-:W-:Y:S01]  /*12c90*/  FADD.FTZ R5, R0, -R5 ;  /* 0x8000000500057221 */ /* 0x000fe20000010000 */
[-CC-:B------:R-:W-:Y:S01]  /*12ca0*/  FFMA.FTZ R53, R22, R62.reuse, -R61.reuse ;  /* 0x0000003e16357223 */ /* 0x180fe2000001083d */
[-CC-:B------:R-:W-:Y:S01]  /*12cb0*/  FFMA.FTZ R60, R21, R62.reuse, -R61.reuse ;  /* 0x0000003e153c7223 */ /* 0x180fe2000001083d */
[-C--:B------:R-:W-:Y:S01]  /*12cc0*/  FFMA.FTZ R58, R14, R62.reuse, -R61 ;  /* 0x0000003e0e3a7223 */ /* 0x080fe2000001083d */
[-CC-:B------:R-:W-:Y:S01]  /*12cd0*/  FFMA.FTZ R54, R20, R62.reuse, -R57.reuse ;  /* 0x0000003e14367223 */ /* 0x180fe20000010839 */
[-CC-:B------:R-:W-:Y:S01]  /*12ce0*/  FFMA.FTZ R2, R11, R62.reuse, -R57.reuse ;  /* 0x0000003e0b027223 */ /* 0x180fe20000010839 */
[C---:B------:R-:W-:Y:S01]  /*12cf0*/  FMUL.FTZ R105, R62.reuse, R7 ;  /* 0x000000073e697220 */ /* 0x040fe20000410000 */
        /* <DEDUP_REMOVED lines=9> */
[----:B------:R-:W-:Y:S04]  /*12d90*/  MUFU.EX2 R2, R2 ;  /* 0x0000000200027308 */ /* 0x000fe80000000800 */
[----:B------:R-:W4:Y:S04]  /*12da0*/  MUFU.EX2 R105, R105 ;  /* 0x0000006900697308 */ /* 0x000f280000000800 */
[----:B------:R-:W5:Y:S04]  /*12db0*/  MUFU.EX2 R55, R55 ;  /* 0x0000003700377308 */ /* 0x000f680000000800 */
[----:B------:R-:W-:Y:S04]  /*12dc0*/  MUFU.EX2 R63, R63 ;  /* 0x0000003f003f7308 */ /* 0x000fe80000000800 */
[----:B------:R-:W1:Y:S01]  /*12dd0*/  MUFU.EX2 R0, R0 ;  /* 0x0000000000007308 */ /* 0x000e620000000800 */
[----:B---3--:R-:W-:Y:S01]  /*12de0*/  F2FP.BF16.F32.PACK_AB R12, R60, R53 ;  /* 0x000000353c0c723e */ /* 0x008fe200000010ff */
[----:B----4-:R-:W-:Y:S01]  /*12df0*/  FMUL.FTZ R32, R80, R105 ;  /* 0x0000006950207220 */ /* 0x010fe20000410000 */
[----:B------:R-:W-:Y:S01]  /*12e00*/  F2FP.BF16.F32.PACK_AB R14, R58, R59 ;  /* 0x0000003b3a0e723e */ /* 0x000fe200000010ff */
[----:B------:R-:W-:Y:S01]  /*12e10*/  FMUL.FTZ R33, R81, R105 ;  /* 0x0000006951217220 */ /* 0x000fe20000410000 */
[----:B------:R-:W-:Y:S01]  /*12e20*/  F2FP.BF16.F32.PACK_AB R13, R2, R54 ;  /* 0x00000036020d723e */ /* 0x000fe200000010ff */
[-C--:B-----5:R-:W-:Y:S01]  /*12e30*/  FMUL.FTZ R34, R82, R55.reuse ;  /* 0x0000003752227220 */ /* 0x0a0fe20000410000 */
[----:B------:R-:W-:Y:S01]  /*12e40*/  FMUL.FTZ R35, R83, R55 ;  /* 0x0000003753237220 */ /* 0x000fe20000410000 */
[-C--:B------:R-:W-:Y:S01]  /*12e50*/  FMUL.FTZ R76, R76, R105.reuse ;  /* 0x000000694c4c7220 */ /* 0x080fe20000410000 */
[----:B------:R-:W-:Y:S01]  /*12e60*/  FMUL.FTZ R77, R77, R105 ;  /* 0x000000694d4d7220 */ /* 0x000fe20000410000 */
[-C--:B------:R-:W-:Y:S01]  /*12e70*/  FMUL.FTZ R78, R78, R55.reuse ;  /* 0x000000374e4e7220 */ /* 0x080fe20000410000 */
[----:B------:R-:W-:Y:S01]  /*12e80*/  FMUL.FTZ R79, R79, R55 ;  /* 0x000000374f4f7220 */ /* 0x000fe20000410000 */
[----:B-1----:R-:W-:Y:S01]  /*12e90*/  F2FP.BF16.F32.PACK_AB R15, R0, R63 ;  /* 0x0000003f000f723e */ /* 0x002fe200000010ff */
[----:B------:R-:W-:Y:S01]  /*12ea0*/  FMUL.FTZ R37, R73, R105 ;  /* 0x0000006949257220 */ /* 0x000fe20000410000 */
[----:B------:R-:W-:-:S05]  /*12eb0*/  FFMA.FTZ R73, R40, R62, -R61 ;  /* 0x0000003e28497223 */ /* 0x000fca000001083d */
[C---:B------:R-:W-:Y:S08]  /*12ec0*/  HMMA.16816.F32.BF16 R32, R12.reuse, R24, R32 ;  /* 0x000000180c20723c */ /* 0x040ff00000041820 */
[----:B------:R-:W-:Y:S01]  /*12ed0*/  HMMA.16816.F32.BF16 R24, R12, R26, R76 ;  /* 0x0000001a0c18723c */ /* 0x000fe2000004184c */
[-C--:B------:R-:W-:Y:S02]  /*12ee0*/  FFMA.FTZ R76, R42, R62.reuse, -R61 ;  /* 0x0000003e2a4c7223 */ /* 0x080fe4000001083d */
[----:B------:R-:W1:Y:S01]  /*12ef0*/  LDSM.16.MT88.4 R40, [R162+0x6800] ;  /* 0x00680000a228783b */ /* 0x000e620000004200 */
[----:B------:R-:W-:Y:S01]  /*12f00*/  FMUL.FTZ R36, R72, R105 ;  /* 0x0000006948247220 */ /* 0x000fe20000410000 */
[----:B------:R-:W-:Y:S01]  /*12f10*/  FMUL.FTZ R39, R75, R55 ;  /* 0x000000374b277220 */ /* 0x000fe20000410000 */
[-CC-:B------:R-:W-:Y:S01]  /*12f20*/  FFMA.FTZ R75, R46, R62.reuse, -R57.reuse ;  /* 0x0000003e2e4b7223 */ /* 0x180fe20000010839 */
[----:B------:R-:W-:-:S02]  /*12f30*/  FFMA.FTZ R72, R44, R62, -R57 ;  /* 0x0000003e2c487223 */ /* 0x000fc40000010839 */
[----:B------:R-:W3:Y:S01]  /*12f40*/  LDSM.16.MT88.4 R44, [R157+0x6800] ;  /* 0x006800009d2c783b */ /* 0x000ee20000004200 */
        /* <DEDUP_REMOVED lines=10> */
[-C--:B------:R-:W-:Y:S01]  /*12ff0*/  FFMA.FTZ R78, R232, R62.reuse, -R61 ;  /* 0x0000003ee84e7223 */ /* 0x080fe2000001083d */
[-CC-:B------:R-:W-:Y:S01]  /*13000*/  FFMA.FTZ R77, R50, R62.reuse, -R57.reuse ;  /* 0x0000003e324d7223 */ /* 0x180fe20000010839 */
        /* <DEDUP_REMOVED lines=10> */
[----:B------:R-:W4:Y:S01]  /*130b0*/  MUFU.EX2 R78, R78 ;  /* 0x0000004e004e7308 */ /* 0x000f220000000800 */
[----:B------:R-:W-:Y:S01]  /*130c0*/  FMUL.FTZ R85, R85, R105 ;  /* 0x0000006955557220 */ /* 0x000fe20000410000 */
[-C--:B------:R-:W-:Y:S01]  /*130d0*/  FMUL.FTZ R86, R86, R55.reuse ;  /* 0x0000003756567220 */ /* 0x080fe20000410000 */
[----:B------:R-:W-:Y:S01]  /*130e0*/  FMUL.FTZ R87, R87, R55 ;  /* 0x0000003757577220 */ /* 0x000fe20000410000 */
[----:B------:R-:W-:Y:S01]  /*130f0*/  MUFU.EX2 R73, R73 ;  /* 0x0000004900497308 */ /* 0x000fe20000000800 */
[-C--:B------:R-:W-:Y:S01]  /*13100*/  FMUL.FTZ R68, R68, R105.reuse ;  /* 0x0000006944447220 */ /* 0x080fe20000410000 */
[----:B------:R-:W-:-:S02]  /*13110*/  FMUL.FTZ R69, R69, R105 ;  /* 0x0000006945457220 */ /* 0x000fc40000410000 */
[----:B------:R-:W-:Y:S04]  /*13120*/  MUFU.EX2 R75, R75 ;  /* 0x0000004b004b7308 */ /* 0x000fe80000000800 */
[----:B------:R-:W-:Y:S01]  /*13130*/  MUFU.EX2 R72, R72 ;  /* 0x0000004800487308 */ /* 0x000fe20000000800 */
[-C--:B------:R-:W-:Y:S01]  /*13140*/  FMUL.FTZ R70, R70, R55.reuse ;  /* 0x0000003746467220 */ /* 0x080fe20000410000 */
[----:B------:R-:W-:Y:S01]  /*13150*/  FMUL.FTZ R71, R71, R55 ;  /* 0x0000003747477220 */ /* 0x000fe20000410000 */
[C---:B------:R-:W-:Y:S01]  /*13160*/  HMMA.16816.F32.BF16 R36, R12.reuse, R28, R36 ;  /* 0x0000001c0c24723c */ /* 0x040fe20000041824 */
[----:B------:R-:W-:Y:S01]  /*13170*/  MUFU.EX2 R77, R77 ;  /* 0x0000004d004d7308 */ /* 0x000fe20000000800 */
[----:B------:R-:W5:Y:S03]  /*13180*/  LDSM.16.MT88.4 R48, [R158+0x6800] ;  /* 0x006800009e30783b */ /* 0x000f660000004200 */
[----:B------:R-:W1:Y:S03]  /*13190*/  MUFU.EX2 R74, R74 ;  /* 0x0000004a004a7308 */ /* 0x000e660000000800 */
[C---:B--2---:R-:W-:Y:S01]  /*131a0*/  HMMA.16816.F32.BF16 R20, R12.reuse, R4, R20 ;  /* 0x000000040c14723c */ /* 0x044fe20000041814 */
[----:B----4-:R-:W-:Y:S01]  /*131b0*/  F2FP.BF16.F32.PACK_AB R28, R78, R79 ;  /* 0x0000004f4e1c723e */ /* 0x010fe200000010ff */
[-CC-:B------:R-:W-:Y:S01]  /*131c0*/  FFMA.FTZ R83, R230, R62.reuse, -R61.reuse ;  /* 0x0000003ee6537223 */ /* 0x180fe2000001083d */
[-CC-:B------:R-:W-:Y:S01]  /*131d0*/  FFMA.FTZ R82, R228, R62.reuse, -R61.reuse ;  /* 0x0000003ee4527223 */ /* 0x180fe2000001083d */
[-C--:B------:R-:W-:Y:S01]  /*131e0*/  FFMA.FTZ R81, R226, R62.reuse, -R61 ;  /* 0x0000003ee2517223 */ /* 0x080fe2000001083d */
[-C--:B------:R-:W-:Y:S01]  /*131f0*/  FFMA.FTZ R80, R222, R62.reuse, -R57 ;  /* 0x0000003ede507223 */ /* 0x080fe20000010839 */
[-CC-:B------:R-:W-:Y:S01]  /*13200*/  FFMA.FTZ R99, R214, R62.reuse, -R61.reuse ;  /* 0x0000003ed6637223 */ /* 0x180fe2000001083d */
[-CC-:B------:R-:W-:Y:S01]  /*13210*/  FFMA.FTZ R98, R212, R62.reuse, -R61.reuse ;  /* 0x0000003ed4627223 */ /* 0x180fe2000001083d */
[C---:B------:R-:W-:Y:S01]  /*13220*/  HMMA.16816.F32.BF16 R4, R12.reuse, R6, R84 ;  /* 0x000000060c04723c */ /* 0x040fe20000041854 */
[-CC-:B------:R-:W-:Y:S01]  /*13230*/  FFMA.FTZ R96, R210, R62.reuse, -R61.reuse ;  /* 0x0000003ed2607223 */ /* 0x180fe2000001083d */
[-C--:B------:R-:W-:Y:S01]  /*13240*/  FFMA.FTZ R89, R208, R62.reuse, -R61 ;  /* 0x0000003ed0597223 */ /* 0x080fe2000001083d */
[----:B-1----:R-:W-:Y:S01]  /*13250*/  F2FP.BF16.F32.PACK_AB R29, R74, R77 ;  /* 0x0000004d4a1d723e */ /* 0x002fe200000010ff */
[-CC-:B------:R-:W-:Y:S01]  /*13260*/  FFMA.FTZ R97, R206, R62.reuse, -R57.reuse ;  /* 0x0000003ece617223 */ /* 0x180fe20000010839 */
[-CC-:B------:R-:W-:Y:S01]  /*13270*/  FFMA.FTZ R90, R204, R62.reuse, -R57.reuse ;  /* 0x0000003ecc5a7223 */ /* 0x180fe20000010839 */
[-CC-:B------:R-:W-:Y:S01]  /*13280*/  FFMA.FTZ R91, R202, R62.reuse, -R57.reuse ;  /* 0x0000003eca5b7223 */ /* 0x180fe20000010839 */
[----:B------:R-:W-:Y:S01]  /*13290*/  FFMA.FTZ R88, R200, R62, -R57 ;  /* 0x0000003ec8587223 */ /* 0x000fe20000010839 */
[----:B------:R-:W-:Y:S01]  /*132a0*/  HMMA.16816.F32.BF16 R12, R12, R30, R68 ;  /* 0x0000001e0c0c723c */ /* 0x000fe20000041844 */
[----:B------:R-:W-:Y:S01]  /*132b0*/  F2FP.BF16.F32.PACK_AB R30, R73, R76 ;  /* 0x0000004c491e723e */ /* 0x000fe200000010ff */
[-CC-:B------:R-:W-:Y:S01]  /*132c0*/  FFMA.FTZ R109, R196, R62.reuse, -R61.reuse ;  /* 0x0000003ec46d7223 */ /* 0x180fe2000001083d */
[----:B------:R-:W-:Y:S01]  /*132d0*/  F2FP.BF16.F32.PACK_AB R31, R72, R75 ;  /* 0x0000004b481f723e */ /* 0x000fe200000010ff */
        /* <DEDUP_REMOVED lines=11> */
[-CC-:B------:R-:W-:Y:S01]  /*13390*/  FFMA.FTZ R136, R136, R62.reuse, -R57.reuse ;  /* 0x0000003e88887223 */ /* 0x180fe20000010839 */
[-C--:B------:R-:W-:Y:S01]  /*133a0*/  FFMA.FTZ R119, R52, R62.reuse, -R57 ;  /* 0x0000003e34777223 */ /* 0x080fe20000010839 */
[-CC-:B------:R-:W-:Y:S01]  /*133b0*/  FFMA.FTZ R148, R148, R62.reuse, -R61.reuse ;  /* 0x0000003e94947223 */ /* 0x180fe2000001083d */
[C---:B------:R-:W-:Y:S01]  /*133c0*/  HMMA.16816.F32.BF16 R16, R28.reuse, R42, R16 ;  /* 0x0000002a1c10723c */ /* 0x040fe20000041810 */
[----:B------:R-:W1:Y:S01]  /*133d0*/  LDSM.16.MT88.4 R40, [R156+0x6800] ;  /* 0x006800009c28783b */ /* 0x000e620000004200 */
[-C--:B------:R-:W-:Y:S01]  /*133e0*/  FFMA.FTZ R142, R142, R62.reuse, -R61 ;  /* 0x0000003e8e8e7223 */ /* 0x080fe2000001083d */
[----:B------:R-:W-:Y:S01]  /*133f0*/  FFMA.FTZ R193, R193, R55, R54 ;  /* 0x00000037c1c17223 */ /* 0x000fe20000010036 */
[-C--:B------:R-:W-:Y:S01]  /*13400*/  FFMA.FTZ R123, R110, R62.reuse, -R57 ;  /* 0x0000003e6e7b7223 */ /* 0x080fe20000010839 */
[-C--:B------:R-:W-:Y:S01]  /*13410*/  FFMA.FTZ R130, R130, R62.reuse, -R61 ;  /* 0x0000003e82827223 */ /* 0x080fe2000001083d */
[-CC-:B------:R-:W-:Y:S01]  /*13420*/  FFMA.FTZ R114, R114, R62.reuse, -R57.reuse ;  /* 0x0000003e72727223 */ /* 0x180fe20000010839 */
[-C--:B------:R-:W-:Y:S01]  /*13430*/  FFMA.FTZ R108, R108, R62.reuse, -R57 ;  /* 0x0000003e6c6c7223 */ /* 0x080fe20000010839 */
[C---:B---3--:R-:W-:Y:S01]  /*13440*/  HMMA.16816.F32.BF16 R32, R28.reuse, R44, R32 ;  /* 0x0000002c1c20723c */ /* 0x048fe20000041820 */
[----:B------:R-:W-:Y:S07]  /*13450*/  LDSM.16.MT88.4 R92, [R162+0x9800] ;  /* 0x00980000a25c783b */ /* 0x000fee0000004200 */
[C---:B------:R-:W-:Y:S01]  /*13460*/  HMMA.16816.F32.BF16 R24, R28.reuse, R46, R24 ;  /* 0x0000002e1c18723c */ /* 0x040fe20000041818 */
[----:B------:R-:W2:Y:S01]  /*13470*/  LDSM.16.MT88.4 R44, [R162+0x7000] ;  /* 0x00700000a22c783b */ /* 0x000ea20000004200 */
        /* <DEDUP_REMOVED lines=9> */
[----:B------:R-:W2:Y:S04]  /*13510*/  MUFU.EX2 R71, R71 ;  /* 0x0000004700477308 */ /* 0x000ea80000000800 */
[----:B------:R-:W-:Y:S04]  /*13520*/  MUFU.EX2 R69, R69 ;  /* 0x0000004500457308 */ /* 0x000fe80000000800 */
[----:B------:R-:W2:Y:S01]  /*13530*/  MUFU.EX2 R68, R68 ;  /* 0x0000004400447308 */ /* 0x000ea20000000800 */
[C---:B-----5:R-:W-:Y:S08]  /*13540*/  HMMA.16816.F32.BF16 R20, R28.reuse, R48, R20 ;  /* 0x000000301c14723c */ /* 0x060ff00000041814 */
[C---:B------:R-:W-:Y:S01]  /*13550*/  HMMA.16816.F32.BF16 R4, R28.reuse, R50, R4 ;  /* 0x000000321c04723c */ /* 0x040fe20000041804 */
[----:B------:R-:W-:Y:S07]  /*13560*/  LDSM.16.MT88.4 R48, [R158+0x7000] ;  /* 0x007000009e30783b */ /* 0x000fee0000004200 */
[C---:B-1----:R-:W-:Y:S08]  /*13570*/  HMMA.16816.F32.BF16 R36, R28.reuse, R40, R36 ;  /* 0x000000281c24723c */ /* 0x042ff00000041824 */
[----:B------:R-:W-:Y:S01]  /*13580*/  HMMA.16816.F32.BF16 R12, R28, R42, R12 ;  /* 0x0000002a1c0c723c */ /* 0x000fe2000004180c */
[----:B---3--:R-:W-:Y:S01]  /*13590*/  F2FP.BF16.F32.PACK_AB R28, R82, R83 ;  /* 0x00000053521c723e */ /* 0x008fe200000010ff */
[----:B------:R-:W-:Y:S01]  /*135a0*/  LDSM.16.MT88.4 R40, [R156+0x7000] ;  /* 0x007000009c28783b */ /* 0x000fe20000004200 */
[----:B----4-:R-:W-:-:S02]  /*135b0*/  F2FP.BF16.F32.PACK_AB R30, R70, R81 ;  /* 0x00000051461e723e */ /* 0x010fc400000010ff */
        /* <DEDUP_REMOVED lines=62> */
[----:B------:R-:W-:-:S03]  /*139a0*/  FFMA.FTZ R84, R140, R62, -R57 ;  /* 0x0000003e8c547223 */ /* 0x000fc60000010839 */
        /* <DEDUP_REMOVED lines=9> */
[----:B------:R-:W-:Y:S01]  /*13a40*/  FFMA.FTZ R85, R194, R105, R53 ;  /* 0x00000069c2557223 */ /* 0x000fe20000010035 */
[----:B---3--:R-:W-:-:S02]  /*13a50*/  F2FP.BF16.F32.PACK_AB R52, R115, R146 ;  /* 0x000000927334723e */ /* 0x008fc400000010ff */
[----:B----4-:R-:W-:Y:S02]  /*13a60*/  F2FP.BF16.F32.PACK_AB R54, R140, R117 ;  /* 0x000000758c36723e */ /* 0x010fe400000010ff */
[----:B-----5:R-:W-:Y:S02]  /*13a70*/  F2FP.BF16.F32.PACK_AB R53, R121, R138 ;  /* 0x0000008a7935723e */ /* 0x020fe400000010ff */
[----:B-1----:R-:W-:-:S07]  /*13a80*/  F2FP.BF16.F32.PACK_AB R55, R119, R136 ;  /* 0x000000887737723e */ /* 0x002fce00000010ff */
[C---:B------:R-:W-:Y:S08]  /*13a90*/  HMMA.16816.F32.BF16 R36, R52.reuse, R28, R36 ;  /* 0x0000001c3424723c */ /* 0x040ff00000041824 */
[----:B------:R-:W-:Y:S01]  /*13aa0*/  HMMA.16816.F32.BF16 R12, R52, R30, R12 ;  /* 0x0000001e340c723c */ /* 0x000fe2000004180c */
[----:B------:R-:W1:Y:S01]  /*13ab0*/  LDSM.16.MT88.4 R28, [R162+0x9000] ;  /* 0x00900000a21c783b */ /* 0x000e620000004200 */
[----:B------:R-:W-:-:S06]  /*13ac0*/  FFMA.FTZ R105, R134, R62, -R61 ;  /* 0x0000003e86697223 */ /* 0x000fcc000001083d */
[----:B------:R-:W-:Y:S01]  /*13ad0*/  HMMA.16816.F32.BF16 R8, R52, R48, R8 ;  /* 0x000000303408723c */ /* 0x000fe20000041808 */
[----:B------:R-:W-:-:S07]  /*13ae0*/  FADD.FTZ R48, R2, R193 ;  /* 0x000000c102307221 */ /* 0x000fce0000010000 */
[C---:B------:R-:W-:Y:S01]  /*13af0*/  HMMA.16816.F32.BF16 R16, R52.reuse, R50, R16 ;  /* 0x000000323410723c */ /* 0x040fe20000041810 */
[----:B------:R-:W-:Y:S07]  /*13b00*/  MUFU.EX2 R105, R105 ;  /* 0x0000006900697308 */ /* 0x000fee0000000800 */
[C---:B--2---:R-:W-:Y:S01]  /*13b10*/  HMMA.16816.F32.BF16 R20, R52.reuse, R44, R20 ;  /* 0x0000002c3414723c */ /* 0x044fe20000041814 */
[----:B------:R-:W-:Y:S07]  /*13b20*/  MUFU.EX2 R123, R123 ;  /* 0x0000007b007b7308 */ /* 0x000fee0000000800 */
[C---:B------:R-:W-:Y:S01]  /*13b30*/  HMMA.16816.F32.BF16 R4, R52.reuse, R46, R4 ;  /* 0x0000002e3404723c */ /* 0x040fe20000041804 */
[----:B------:R-:W2:Y:S07]  /*13b40*/  LDSM.16.MT88.4 R44, [R157+0x9000] ;  /* 0x009000009d2c783b */ /* 0x000eae0000004200 */
[C---:B------:R-:W-:Y:S01]  /*13b50*/  HMMA.16816.F32.BF16 R32, R52.reuse, R40, R32 ;  /* 0x000000283420723c */ /* 0x040fe20000041820 */
[----:B------:R-:W3:Y:S07]  /*13b60*/  MUFU.EX2 R2, R108 ;  /* 0x0000006c00027308 */ /* 0x000eee0000000800 */
[----:B------:R-:W-:Y:S01]  /*13b70*/  HMMA.16816.F32.BF16 R24, R52, R42, R24 ;  /* 0x0000002a3418723c */ /* 0x000fe20000041818 */
[-CC-:B------:R-:W-:Y:S01]  /*13b80*/  FFMA.FTZ R53, R126, R62.reuse, -R61.reuse ;  /* 0x0000003e7e357223 */ /* 0x180fe2000001083d */
[-C--:B------:R-:W-:Y:S01]  /*13b90*/  FFMA.FTZ R52, R124, R62.reuse, -R61 ;  /* 0x0000003e7c347223 */ /* 0x080fe2000001083d */
[-C--:B------:R-:W-:Y:S01]  /*13ba0*/  FFMA.FTZ R55, R112, R62.reuse, -R57 ;  /* 0x0000003e70377223 */ /* 0x080fe20000010839 */
[----:B------:R-:W4:Y:S01]  /*13bb0*/  MUFU.EX2 R54, R130 ;  /* 0x0000008200367308 */ /* 0x000f220000000800 */
[----:B------:R-:W-:Y:S01]  /*13bc0*/  FADD.FTZ R60, R60, R85 ;  /* 0x000000553c3c7221 */ /* 0x000fe20000010000 */
[----:B------:R-:W-:Y:S01]  /*13bd0*/  FADD.FTZ R63, R63, R48 ;  /* 0x000000303f3f7221 */ /* 0x000fe20000010000 */
[----:B---3--:R-:W-:Y:S01]  /*13be0*/  F2FP.BF16.F32.PACK_AB R51, R2, R123 ;  /* 0x0000007b0233723e */ /* 0x008fe200000010ff */
[----:B------:R-:W-:Y:S01]  /*13bf0*/  MUFU.EX2 R53, R53 ;  /* 0x0000003500357308 */ /* 0x000fe20000000800 */
[----:B------:R-:W3:Y:S03]  /*13c00*/  LDSM.16.MT88.4 R40, [R158+0x9000] ;  /* 0x009000009e28783b */ /* 0x000ee60000004200 */
[----:B------:R-:W5:Y:S04]  /*13c10*/  MUFU.EX2 R52, R52 ;  /* 0x0000003400347308 */ /* 0x000f680000000800 */
[----:B------:R-:W-:Y:S04]  /*13c20*/  MUFU.EX2 R112, R114 ;  /* 0x0000007200707308 */ /* 0x000fe80000000800 */
[----:B------:R-:W1:Y:S01]  /*13c30*/  MUFU.EX2 R55, R55 ;  /* 0x0000003700377308 */ /* 0x000e620000000800 */
[----:B----4-:R-:W-:Y:S01]  /*13c40*/  F2FP.BF16.F32.PACK_AB R48, R54, R105 ;  /* 0x000000693630723e */ /* 0x010fe200000010ff */
[----:B------:R-:W-:Y:S01]  /*13c50*/  FADD.FTZ R59, R59, R60 ;  /* 0x0000003c3b3b7221 */ /* 0x000fe20000010000 */
[----:B------:R-:W-:Y:S01]  /*13c60*/  FFMA.FTZ R193, R66, R62, -R57 ;  /* 0x0000003e42c17223 */ /* 0x000fe20000010839 */
[----:B------:R-:W-:Y:S01]  /*13c70*/  LDSM.16.MT88.4 R84, [R158+0x9800] ;  /* 0x009800009e54783b */ /* 0x000fe20000004200 */
[----:B-----5:R-:W-:Y:S01]  /*13c80*/  F2FP.BF16.F32.PACK_AB R50, R52, R53 ;  /* 0x000000353432723e */ /* 0x020fe200000010ff */
[----:B------:R-:W-:Y:S01]  /*13c90*/  FADD.FTZ R58, R58, R59 ;  /* 0x0000003b3a3a7221 */ /* 0x000fe20000010000 */
[----:B------:R-:W-:Y:S01]  /*13ca0*/  FADD.FTZ R0, R0, R63 ;  /* 0x0000003f00007221 */ /* 0x000fe20000010000 */
[----:B-1----:R-:W-:-:S02]  /*13cb0*/  F2FP.BF16.F32.PACK_AB R49, R55, R112 ;  /* 0x000000703731723e */ /* 0x002fc400000010ff */
[----:B------:R-:W-:Y:S01]  /*13cc0*/  FADD.FTZ R79, R79, R58 ;  /* 0x0000003a4f4f7221 */ /* 0x000fe20000010000 */
[----:B------:R-:W-:-:S04]  /*13cd0*/  FADD.FTZ R77, R77, R0 ;  /* 0x000000004d4d7221 */ /* 0x000fc80000010000 */
        /* <DEDUP_REMOVED lines=8> */
[----:B------:R-:W-:Y:S01]  /*13d60*/  FADD.FTZ R75, R72, R75 ;  /* 0x0000004b484b7221 */ /* 0x000fe20000010000 */
[C---:B--2---:R-:W-:Y:S02]  /*13d70*/  HMMA.16816.F32.BF16 R24, R48.reuse, R46, R24 ;  /* 0x0000002e3018723c */ /* 0x044fe40000041818 */
[----:B------:R-:W-:Y:S01]  /*13d80*/  FADD.FTZ R83, R83, R76 ;  /* 0x0000004c53537221 */ /* 0x000fe20000010000 */
[----:B------:R-:W-:Y:S01]  /*13d90*/  FADD.FTZ R46, R80, R75 ;  /* 0x0000004b502e7221 */ /* 0x000fe20000010000 */
[----:B------:R-:W-:Y:S01]  /*13da0*/  FFMA.FTZ R0, R120, R62, -R61 ;  /* 0x0000003e78007223 */ /* 0x000fe2000001083d */
[----:B------:R-:W-:Y:S01]  /*13db0*/  MUFU.EX2 R193, R193 ;  /* 0x000000c100c17308 */ /* 0x000fe20000000800 */
[----:B------:R-:W-:Y:S01]  /*13dc0*/  FADD.FTZ R82, R82, R83 ;  /* 0x0000005352527221 */ /* 0x000fe20000010000 */
[----:B------:R-:W-:Y:S01]  /*13dd0*/  FADD.FTZ R46, R71, R46 ;  /* 0x0000002e472e7221 */ /* 0x000fe20000010000 */
[----:B---3--:R-:W-:Y:S01]  /*13de0*/  HMMA.16816.F32.BF16 R20, R48, R40, R20 ;  /* 0x000000283014723c */ /* 0x008fe20000041814 */
[----:B------:R-:W2:Y:S01]  /*13df0*/  LDSM.16.MT88.4 R76, [R157+0x9800] ;  /* 0x009800009d4c783b */ /* 0x000ea20000004200 */
[----:B------:R-:W-:Y:S01]  /*13e00*/  FADD.FTZ R81, R81, R82 ;  /* 0x0000005251517221 */ /* 0x000fe20000010000 */
[----:B------:R-:W-:-:S03]  /*13e10*/  FADD.FTZ R69, R69, R46 ;  /* 0x0000002e45457221 */ /* 0x000fc60000010000 */
[----:B------:R-:W-:Y:S01]  /*13e20*/  FADD.FTZ R70, R70, R81 ;  /* 0x0000005146467221 */ /* 0x000fe20000010000 */
[----:B------:R-:W-:-:S03]  /*13e30*/  FADD.FTZ R68, R68, R69 ;  /* 0x0000004544447221 */ /* 0x000fc60000010000 */
[----:B------:R-:W-:Y:S01]  /*13e40*/  FADD.FTZ R99, R99, R70 ;  /* 0x0000004663637221 */ /* 0x000fe20000010000 */
[----:B------:R-:W-:Y:S01]  /*13e50*/  FADD.FTZ R97, R97, R68 ;  /* 0x0000004461617221 */ /* 0x000fe20000010000 */
[C---:B------:R-:W-:Y:S01]  /*13e60*/  HMMA.16816.F32.BF16 R4, R48.reuse, R42, R4 ;  /* 0x0000002a3004723c */ /* 0x040fe20000041804 */
[-CC-:B------:R-:W-:Y:S01]  /*13e70*/  FFMA.FTZ R41, R122, R62.reuse, -R61.reuse ;  /* 0x0000003e7a297223 */ /* 0x180fe2000001083d */
[-CC-:B------:R-:W-:Y:S01]  /*13e80*/  FFMA.FTZ R40, R118, R62.reuse, -R61.reuse ;  /* 0x0000003e76287223 */ /* 0x180fe2000001083d */
[-C--:B------:R-:W-:Y:S01]  /*13e90*/  FFMA.FTZ R43, R116, R62.reuse, -R61 ;  /* 0x0000003e742b7223 */ /* 0x080fe2000001083d */
[-C--:B------:R-:W-:Y:S01]  /*13ea0*/  FFMA.FTZ R42, R104, R62.reuse, -R57 ;  /* 0x0000003e682a7223 */ /* 0x080fe20000010839 */
[----:B------:R-:W-:Y:S01]  /*13eb0*/  FADD.FTZ R99, R98, R99 ;  /* 0x0000006362637221 */ /* 0x000fe20000010000 */
[----:B------:R-:W-:Y:S02]  /*13ec0*/  FADD.FTZ R90, R90, R97 ;  /* 0x000000615a5a7221 */ /* 0x000fe40000010000 */
[C---:B------:R-:W-:Y:S01]  /*13ed0*/  HMMA.16816.F32.BF16 R32, R48.reuse, R44, R32 ;  /* 0x0000002c3020723c */ /* 0x040fe20000041820 */
[-CC-:B------:R-:W-:Y:S01]  /*13ee0*/  FFMA.FTZ R45, R106, R62.reuse, -R57.reuse ;  /* 0x0000003e6a2d7223 */ /* 0x180fe20000010839 */
[----:B------:R-:W-:Y:S01]  /*13ef0*/  FFMA.FTZ R44, R102, R62, -R57 ;  /* 0x0000003e662c7223 */ /* 0x000fe20000010839 */
[----:B------:R-:W-:Y:S01]  /*13f00*/  FADD.FTZ R91, R91, R90 ;  /* 0x0000005a5b5b7221 */ /* 0x000fe20000010000 */
[----:B------:R-:W-:Y:S04]  /*13f10*/  MUFU.EX2 R41, R41 ;  /* 0x0000002900297308 */ /* 0x000fe80000000800 */
[----:B-1----:R-:W-:Y:S01]  /*13f20*/  HMMA.16816.F32.BF16 R36, R48, R28, R36 ;  /* 0x0000001c3024723c */ /* 0x002fe20000041824 */
[----:B------:R-:W-:Y:S01]  /*13f30*/  FADD.FTZ R28, R96, R99 ;  /* 0x00000063601c7221 */ /* 0x000fe20000010000 */
[----:B------:R-:W1:Y:S01]  /*13f40*/  MUFU.EX2 R0, R0 ;  /* 0x0000000000007308 */ /* 0x000e620000000800 */
[----:B------:R-:W-:-:S03]  /*13f50*/  FADD.FTZ R91, R88, R91 ;  /* 0x0000005b585b7221 */ /* 0x000fc60000010000 */
        /* <DEDUP_REMOVED lines=60> */
.L_x_14325:
[----:B------:R-:W-:-:S07]  /*14320*/  IADD3 R67, PT, PT, R103, -0x1, RZ ;  /* 0xffffffff67437810 */ /* 0x000fce0007ffe0ff */
.L_x_14334:
[----:B------:R-:W-:Y:S05]  /*14330*/  BSYNC B2 ;  /* 0x0000000000027941 */ /* 0x000fea0003800000 */
.L_x_14324:
        /* <DEDUP_REMOVED lines=14> */
.L_x_14342:
        /* <DEDUP_REMOVED lines=79> */
.L_x_14337:
[----:B------:R-:W-:Y:S05]  /*14910*/  BSYNC.RECONVERGENT B0 ;  /* 0x0000000000007941 */ /* 0x000fea0003800200 */
.L_x_14336:
        /* <DEDUP_REMOVED lines=70> */
[C---:B------:R-:W-:Y:S08]  /*14d80*/  HMMA.16816.F32.BF16 R56, R104.reuse, R134, RZ ;  /* 0x000000866838723c */ /* 0x040ff000000418ff */
        /* <DEDUP_REMOVED lines=116> */
[----:B------:R-:W2:Y:S01]  /*154d0*/  MUFU.TANH R18, R18 ;  /* 0x0000001200127308 */ /* 0x000ea20000002400 */
[C---:B-----5:R-:W-:Y:S09]  /*154e0*/  HMMA.16816.F32.BF16 R44, R116.reuse, R8, R44 ;  /* 0x00000008742c723c */ /* 0x060ff2000004182c */
[----:B------:R-:W3:Y:S01]  /*154f0*/  MUFU.TANH R19, R19 ;  /* 0x0000001300137308 */ /* 0x000ee20000002400 */
[-C--:B-1----:R-:W-:Y:S01]  /*15500*/  FMUL.FTZ R155, R40, R0.reuse ;  /* 0x00000000289b7220 */ /* 0x082fe20000410000 */
[C---:B------:R-:W-:Y:S01]  /*15510*/  HMMA.16816.F32.BF16 R48, R116.reuse, R10, R48 ;  /* 0x0000000a7430723c */ /* 0x040fe20000041830 */
[----:B------:R-:W1:Y:S01]  /*15520*/  LDSM.16.M88.4 R8, [R159+0x5800] ;  /* 0x005800009f08783b */ /* 0x000e620000000200 */
[----:B------:R-:W-:Y:S06]  /*15530*/  DEPBAR.LE SB0, 0x0 ;  /* 0x000080000000791a */ /* 0x000fec0000000000 */
[----:B------:R5:W1:Y:S01]  /*15540*/  MUFU.TANH R40, R155 ;  /* 0x0000009b00287308 */ /* 0x000a620000002400 */
        /* <DEDUP_REMOVED lines=18> */
[-C--:B-----5:R-:W-:Y:S01]  /*15670*/  FMUL.FTZ R155, R56, R0.reuse ;  /* 0x00000000389b7220 */ /* 0x0a0fe20000410000 */
        /* <DEDUP_REMOVED lines=68> */
[----:B-1----:R-:W2:Y:S04]  /*15ac0*/  LD.E R59, desc[UR4][R100.64+0x170] ;  /* 0x00017004643b7980 */ /* 0x002ea8000c101900 */
        /* <DEDUP_REMOVED lines=61> */
.L_x_14341:
[----:B------:R-:W-:Y:S05]  /*15ea0*/  BSYNC.RECONVERGENT B0 ;  /* 0x0000000000007941 */ /* 0x000fea0003800200 */
.L_x_14340:
        /* <DEDUP_REMOVED lines=28> */
.L_x_14339:
[----:B------:R-:W-:Y:S05]  /*16070*/  BSYNC.RECONVERGENT B1 ;  /* 0x0000000000017941 */ /* 0x000fea0003800200 */
.L_x_14338:
[----:B------:R-:W-:Y:S01]  /*16080*/  LOP3.LUT R180, R180, 0xfffffeff, RZ, 0xc0, !PT ;  /* 0xfffffeffb4b47812 */ /* 0x000fe200078ec0ff */
[C---:B------:R-:W-:Y:S01]  /*16090*/  VIADD R0, R192.reuse, 0xffffffc0 ;  /* 0xffffffc0c0007836 */ /* 0x040fe20000000000 */
[CC--:B------:R-:W-:Y:S01]  /*160a0*/  ISETP.GE.AND P1, PT, R192.reuse, R187.reuse, PT ;  /* 0x000000bbc000720c */ /* 0x0c0fe20003f26270 */
[C---:B--2---:R-:W-:Y:S02]  /*160b0*/  VIADD R3, R192.reuse, 0xffffffd9 ;  /* 0xffffffd9c0037836 */ /* 0x044fe40000000000 */
[----:B-1----:R-:W-:Y:S01]  /*160c0*/  VIADD R59, R192, 0xfffffff8 ;  /* 0xfffffff8c03b7836 */ /* 0x002fe20000000000 */
[----:B------:R-:W-:Y:S01]  /*160d0*/  ISETP.GE.AND P0, PT, R0, R184, PT ;  /* 0x000000b80000720c */ /* 0x000fe20003f06270 */
[----:B------:R-:W-:Y:S01]  /*160e0*/  VIADD R57, R192, 0x1 ;  /* 0x00000001c0397836 */ /* 0x000fe20000000000 */
[----:B------:R-:W-:Y:S01]  /*160f0*/  FSEL R173, R36, -INF , P1 ;  /* 0xff80000024ad7808 */ /* 0x000fe20000800000 */
        /* <DEDUP_REMOVED lines=8> */
[C---:B------:R-:W-:Y:S01]  /*16180*/  VIADD R64, R192.reuse, 0xffffffe1 ;  /* 0xffffffe1c0407836 */ /* 0x040fe20000000000 */
[----:B------:R-:W-:Y:S01]  /*16190*/  FSEL R111, R149, -INF , P4 ;  /* 0xff800000956f7808 */ /* 0x000fe20002000000 */
[----:B------:R-:W-:Y:S01]  /*161a0*/  VIADD R10, R192, 0x10 ;  /* 0x00000010c00a7836 */ /* 0x000fe20000000000 */
[----:B------:R-:W-:Y:S01]  /*161b0*/  @P0 LOP3.LUT R180, R180, 0x100, RZ, 0xfc, !PT ;  /* 0x00000100b4b40812 */ /* 0x000fe200078efcff */
[C---:B------:R-:W-:Y:S01]  /*161c0*/  VIADD R9, R192.reuse, 0x11 ;  /* 0x00000011c0097836 */ /* 0x040fe20000000000 */
[CC--:B------:R-:W-:Y:S01]  /*161d0*/  ISETP.GE.AND P0, PT, R192.reuse, R186.reuse, PT ;  /* 0x000000bac000720c */ /* 0x0c0fe20003f06270 */
[----:B------:R-:W-:Y:S01]  /*161e0*/  VIADD R112, R192, 0xffffffc9 ;  /* 0xffffffc9c0707836 */ /* 0x000fe20000000000 */
[----:B------:R-:W-:Y:S01]  /*161f0*/  LOP3.LUT R180, R180, 0xffffff7f, RZ, 0xc0, !PT ;  /* 0xffffff7fb4b47812 */ /* 0x000fe200078ec0ff */
        /* <DEDUP_REMOVED lines=64> */
[----:B------:R-:W-:Y:S02]  /*16600*/  @P2 LOP3.LUT R180, R180, 0x80, RZ, 0xfc, !PT ;  /* 0x00000080b4b42812 */ /* 0x000fe400078efcff */
        /* <DEDUP_REMOVED lines=10> */
[C---:B------:R-:W-:Y:S02]  /*166b0*/  ISETP.GE.AND P2, PT, R117.reuse, R186, PT ;  /* 0x000000ba7500720c */ /* 0x040fe40003f46270 */
[----:B------:R-:W-:Y:S02]  /*166c0*/  FSEL R42, R42, -INF , P0 ;  /* 0xff8000002a2a7808 */ /* 0x000fe40000000000 */
[----:B------:R-:W-:Y:S02]  /*166d0*/  ISETP.GE.AND P3, PT, R117, R184, PT ;  /* 0x000000b87500720c */ /* 0x000fe40003f66270 */
        /* <DEDUP_REMOVED lines=10> */
[----:B------:R-:W-:Y:S02]  /*16780*/  LOP3.LUT R180, R180, 0xffffffbf, RZ, 0xc0, !PT ;  /* 0xffffffbfb4b47812 */ /* 0x000fe400078ec0ff */
[-C--:B------:R-:W-:Y:S02]  /*16790*/  ISETP.GE.AND P2, PT, R64, R187.reuse, PT ;  /* 0x000000bb4000720c */ /* 0x080fe40003f46270 */
[----:B------:R-:W-:Y:S02]  /*167a0*/  FSEL R123, R51, -INF , P0 ;  /* 0xff800000337b7808 */ /* 0x000fe40000000000 */
[----:B------:R-:W-:Y:S02]  /*167b0*/  ISETP.GE.AND P0, PT, R7, R186, PT ;  /* 0x000000ba0700720c */ /* 0x000fe40003f06270 */
[----:B------:R-:W-:Y:S02]  /*167c0*/  @P3 LOP3.LUT R180, R180, 0x40, RZ, 0xfc, !PT ;  /* 0x00000040b4b43812 */ /* 0x000fe400078efcff */
[----:B------:R-:W-:Y:S02]  /*167d0*/  FSEL R223, R21, -INF , P2 ;  /* 0xff80000015df7808 */ /* 0x000fe40001000000 */
[-C--:B------:R-:W-:Y:S02]  /*167e0*/  ISETP.GE.AND P2, PT, R62, R187.reuse, PT ;  /* 0x000000bb3e00720c */ /* 0x080fe40003f46270 */
[----:B------:R-:W-:Y:S02]  /*167f0*/  FSEL R127, R49, -INF , P0 ;  /* 0xff800000317f7808 */ /* 0x000fe40000000000 */
[----:B------:R-:W-:Y:S02]  /*16800*/  ISETP.GE.AND P0, PT, R113, R184, PT ;  /* 0x000000b87100720c */ /* 0x000fe40003f06270 */
[----:B------:R-:W-:Y:S02]  /*16810*/  LOP3.LUT R180, R180, 0xffffffdf, RZ, 0xc0, !PT ;  /* 0xffffffdfb4b47812 */ /* 0x000fe400078ec0ff */
[----:B------:R-:W-:Y:S02]  /*16820*/  FSEL R219, R25, -INF , P2 ;  /* 0xff80000019db7808 */ /* 0x000fe40001000000 */
[-C--:B------:R-:W-:Y:S02]  /*16830*/  ISETP.GE.AND P2, PT, R60, R187.reuse, PT ;  /* 0x000000bb3c00720c */ /* 0x080fe40003f46270 */
[----:B------:R-:W-:Y:S02]  /*16840*/  @P1 LOP3.LUT R180, R180, 0x20, RZ, 0xfc, !PT ;  /* 0x00000020b4b41812 */ /* 0x000fe400078efcff */
[----:B------:R-:W-:Y:S01]  /*16850*/  FSEL R207, R29, -INF , P2 ;  /* 0xff8000001dcf7808 */ /* 0x000fe20001000000 */
[----:B------:R-:W-:Y:S01]  /*16860*/  VIADD R29, R192, 0x29 ;  /* 0x00000029c01d7836 */ /* 0x000fe20000000000 */
[----:B------:R-:W-:Y:S02]  /*16870*/  LOP3.LUT R180, R180, 0xffffffef, RZ, 0xc0, !PT ;  /* 0xffffffefb4b47812 */ /* 0x000fe400078ec0ff */
[----:B------:R-:W-:Y:S02]  /*16880*/  ISETP.GE.AND P1, PT, R8, R186, PT ;  /* 0x000000ba0800720c */ /* 0x000fe40003f26270 */
[----:B------:R-:W-:Y:S02]  /*16890*/  @P0 LOP3.LUT R180, R180, 0x10, RZ, 0xfc, !PT ;  /* 0x00000010b4b40812 */ /* 0x000fe400078efcff */
[----:B------:R-:W-:Y:S02]  /*168a0*/  ISETP.GE.AND P0, PT, R29, R187, PT ;  /* 0x000000bb1d00720c */ /* 0x000fe40003f06270 */
[----:B------:R-:W-:Y:S02]  /*168b0*/  ISETP.GE.AND P5, PT, R112, R184, PT ;  /* 0x000000b87000720c */ /* 0x000fe40003fa6270 */
[----:B------:R-:W-:Y:S02]  /*168c0*/  FSEL R119, R196, -INF , P0 ;  /* 0xff800000c4777808 */ /* 0x000fe40000000000 */
[----:B------:R-:W-:Y:S02]  /*168d0*/  ISETP.GE.AND P0, PT, R6, R186, PT ;  /* 0x000000ba0600720c */ /* 0x000fe40003f06270 */
[----:B------:R-:W-:Y:S01]  /*168e0*/  ISETP.GE.AND P6, PT, R112, R185, PT ;  /* 0x000000b97000720c */ /* 0x000fe20003fc6270 */
[C---:B------:R-:W-:Y:S01]  /*168f0*/  VIADD R112, R192.reuse, 0x30 ;  /* 0x00000030c0707836 */ /* 0x040fe20000000000 */
[----:B------:R-:W-:Y:S02]  /*16900*/  FSEL R117, R53, -INF , P0 ;  /* 0xff80000035757808 */ /* 0x000fe40000000000 */
[----:B------:R-:W-:Y:S02]  /*16910*/  ISETP.GE.AND P0, PT, R192, R184, PT ;  /* 0x000000b8c000720c */ /* 0x000fe40003f06270 */
[----:B------:R-:W-:Y:S02]  /*16920*/  FSEL R48, R48, -INF , P1 ;  /* 0xff80000030307808 */ /* 0x000fe40000800000 */
[----:B------:R-:W-:Y:S02]  /*16930*/  FSEL R173, R173, -INF , !P0 ;  /* 0xff800000adad7808 */ /* 0x000fe40004000000 */
[----:B------:R-:W-:Y:S02]  /*16940*/  ISETP.GE.AND P0, PT, R0, R186, PT ;  /* 0x000000ba0000720c */ /* 0x000fe40003f06270 */
[-C--:B------:R-:W-:Y:S02]  /*16950*/  ISETP.GE.AND P1, PT, R16, R187.reuse, PT ;  /* 0x000000bb1000720c */ /* 0x080fe40003f26270 */
[----:B------:R-:W-:Y:S02]  /*16960*/  FSEL R52, R52, -INF , P0 ;  /* 0xff80000034347808 */ /* 0x000fe40000000000 */
[----:B------:R-:W-:Y:S02]  /*16970*/  FSEL R121, R155, -INF , P1 ;  /* 0xff8000009b797808 */ /* 0x000fe40000800000 */
[----:B------:R-:W-:Y:S02]  /*16980*/  ISETP.GE.AND P0, PT, R112, R187, PT ;  /* 0x000000bb7000720c */ /* 0x000fe40003f06270 */
[-C--:B------:R-:W-:Y:S02]  /*16990*/  ISETP.GE.AND P1, PT, R113, R185.reuse, PT ;  /* 0x000000b97100720c */ /* 0x080fe40003f26270 */
[----:B------:R-:W-:Y:S02]  /*169a0*/  FSEL R28, R197, -INF , P0 ;  /* 0xff800000c51c7808 */ /* 0x000fe40000000000 */
[----:B------:R-:W-:Y:S02]  /*169b0*/  ISETP.GE.AND P0, PT, R192, R185, PT ;  /* 0x000000b9c000720c */ /* 0x000fe40003f06270 */
[----:B------:R-:W-:Y:S02]  /*169c0*/  ISETP.GE.AND P4, PT, R54, R187, PT ;  /* 0x000000bb3600720c */ /* 0x000fe40003f86270 */
[----:B------:R-:W-:Y:S02]  /*169d0*/  FSEL R149, R36, -INF , !P0 ;  /* 0xff80000024957808 */ /* 0x000fe40004000000 */
[----:B------:R-:W-:Y:S02]  /*169e0*/  LOP3.LUT R180, R180, 0xfffffff7, RZ, 0xc0, !PT ;  /* 0xfffffff7b4b47812 */ /* 0x000fe400078ec0ff */
[----:B------:R-:W-:Y:S02]  /*169f0*/  ISETP.GE.AND P0, PT, R109, R185, PT ;  /* 0x000000b96d00720c */ /* 0x000fe40003f06270 */
[----:B------:R-:W-:Y:S02]  /*16a00*/  FSEL R41, R41, -INF , P4 ;  /* 0xff80000029297808 */ /* 0x000fe40002000000 */
[----:B------:R-:W-:Y:S02]  /*16a10*/  ISETP.GE.AND P4, PT, R8, R187, PT ;  /* 0x000000bb0800720c */ /* 0x000fe40003f86270 */
[----:B------:R-:W-:Y:S02]  /*16a20*/  @P1 LOP3.LUT R180, R180, 0x8, RZ, 0xfc, !PT ;  /* 0x00000008b4b41812 */ /* 0x000fe400078efcff */
[----:B------:R-:W-:Y:S02]  /*16a30*/  FSEL R137, R4, -INF , P4 ;  /* 0xff80000004897808 */ /* 0x000fe40002000000 */
[----:B------:R-:W-:Y:S02]  /*16a40*/  P2R R4, PR, RZ, 0x20 ;  /* 0x00000020ff047803 */ /* 0x000fe40000000000 */
[C---:B------:R-:W-:Y:S02]  /*16a50*/  LOP3.LUT P5, RZ, R180.reuse, 0x10, RZ, 0xc0, !PT ;  /* 0x00000010b4ff7812 */ /* 0x040fe400078ac0ff */
[----:B------:R-:W-:Y:S02]  /*16a60*/  LOP3.LUT R180, R180, 0xfffffffe, RZ, 0xc0, !PT ;  /* 0xfffffffeb4b47812 */ /* 0x000fe400078ec0ff */
[C---:B------:R-:W-:Y:S02]  /*16a70*/  ISETP.GE.AND P4, PT, R107.reuse, R185, PT ;  /* 0x000000b96b00720c */ /* 0x040fe40003f86270 */
[----:B------:R-:W-:Y:S02]  /*16a80*/  @P0 LOP3.LUT R180, R180, 0x1, RZ, 0xfc, !PT ;  /* 0x00000001b4b40812 */ /* 0x000fe400078efcff */
[-C--:B------:R-:W-:Y:S02]  /*16a90*/  ISETP.GE.AND P0, PT, R24, R187.reuse, PT ;  /* 0x000000bb1800720c */ /* 0x080fe40003f06270 */
[----:B------:R-:W-:Y:S01]  /*16aa0*/  ISETP.GE.AND P1, PT, R107, R184, PT ;  /* 0x000000b86b00720c */ /* 0x000fe20003f26270 */
[C---:B------:R-:W-:Y:S01]  /*16ab0*/  VIADD R107, R192.reuse, 0x39 ;  /* 0x00000039c06b7836 */ /* 0x040fe20000000000 */
[----:B------:R-:W-:Y:S01]  /*16ac0*/  FSEL R18, R201, -INF , P0 ;  /* 0xff800000c9127808 */ /* 0x000fe20000000000 */
[----:B------:R-:W-:Y:S01]  /*16ad0*/  VIADD R192, R192, 0xffffff80 ;  /* 0xffffff80c0c07836 */ /* 0x000fe20000000000 */
[----:B------:R-:W-:Y:S02]  /*16ae0*/  ISETP.GE.AND P0, PT, R16, R186, PT ;  /* 0x000000ba1000720c */ /* 0x000fe40003f06270 */
[----:B------:R-:W-:Y:S02]  /*16af0*/  ISETP.GE.AND P3, PT, R109, R184, PT ;  /* 0x000000b86d00720c */ /* 0x000fe40003f66270 */
[----:B------:R-:W-:Y:S02]  /*16b00*/  FSEL R113, R55, -INF , P0 ;  /* 0xff80000037717808 */ /* 0x000fe40000000000 */
[-C--:B------:R-:W-:Y:S02]  /*16b10*/  ISETP.GE.AND P0, PT, R29, R186.reuse, PT ;  /* 0x000000ba1d00720c */ /* 0x080fe40003f06270 */
[----:B------:R-:W-:Y:S02]  /*16b20*/  P2R R13, PR, RZ, 0x20 ;  /* 0x00000020ff0d7803 */ /* 0x000fe40000000000 */
[----:B------:R-:W-:Y:S02]  /*16b30*/  FSEL R109, R195, -INF , P0 ;  /* 0xff800000c36d7808 */ /* 0x000fe40000000000 */
[----:B------:R-:W-:Y:S02]  /*16b40*/  ISETP.GE.AND P0, PT, R107, R187, PT ;  /* 0x000000bb6b00720c */ /* 0x000fe40003f06270 */
[----:B------:R-:W-:Y:S02]  /*16b50*/  LOP3.LUT P5, RZ, R180, 0x40, RZ, 0xc0, !PT ;  /* 0x00000040b4ff7812 */ /* 0x000fe400078ac0ff */
[----:B------:R-:W-:Y:S02]  /*16b60*/  FSEL R12, R200, -INF , P0 ;  /* 0xff800000c80c7808 */ /* 0x000fe40000000000 */
[----:B------:R-:W-:Y:S02]  /*16b70*/  ISETP.GE.AND P0, PT, R118, R185, PT ;  /* 0x000000b97600720c */ /* 0x000fe40003f06270 */
[----:B------:R-:W-:Y:S02]  /*16b80*/  P2R R15, PR, RZ, 0x20 ;  /* 0x00000020ff0f7803 */ /* 0x000fe40000000000 */
[----:B------:R-:W-:Y:S02]  /*16b90*/  P2R R17, PR, RZ, 0x40 ;  /* 0x00000040ff117803 */ /* 0x000fe40000000000 */
[----:B------:R-:W-:Y:S02]  /*16ba0*/  P2R R19, PR, RZ, 0x8 ;  /* 0x00000008ff137803 */ /* 0x000fe40000000000 */
[C---:B------:R-:W-:Y:S02]  /*16bb0*/  LOP3.LUT P5, RZ, R180.reuse, 0x100, RZ, 0xc0, !PT ;  /* 0x00000100b4ff7812 */ /* 0x040fe400078ac0ff */
[C---:B------:R-:W-:Y:S02]  /*16bc0*/  LOP3.LUT P3, RZ, R180.reuse, 0x80, RZ, 0xc0, !PT ;  /* 0x00000080b4ff7812 */ /* 0x040fe4000786c0ff */
        /* <DEDUP_REMOVED lines=16> */
[----:B------:R-:W-:Y:S02]  /*16cd0*/  ISETP.GE.AND P0, PT, R14, R186, PT ;  /* 0x000000ba0e00720c */ /* 0x000fe40003f06270 */
[----:B------:R-:W-:Y:S02]  /*16ce0*/  ISETP.NE.AND P5, PT, R4, RZ, PT ;  /* 0x000000ff0400720c */ /* 0x000fe40003fa5270 */
[----:B------:R-:W-:Y:S02]  /*16cf0*/  FSEL R37, R66, -INF , P0 ;  /* 0xff80000042257808 */ /* 0x000fe40000000000 */
[----:B------:R-:W-:Y:S02]  /*16d00*/  FSEL R4, R111, -INF , !P3 ;  /* 0xff8000006f047808 */ /* 0x000fe40005800000 */
[----:B------:R-:W-:Y:S02]  /*16d10*/  LOP3.LUT P0, RZ, R180, 0x8, RZ, 0xc0, !PT ;  /* 0x00000008b4ff7812 */ /* 0x000fe4000780c0ff */
[----:B------:R-:W-:Y:S02]  /*16d20*/  ISETP.NE.AND P3, PT, R19, RZ, PT ;  /* 0x000000ff1300720c */ /* 0x000fe40003f65270 */
[----:B------:R-:W-:Y:S02]  /*16d30*/  FSEL R19, R150, -INF , !P6 ;  /* 0xff80000096137808 */ /* 0x000fe40007000000 */
[----:B------:R-:W-:Y:S02]  /*16d40*/  ISETP.NE.AND P6, PT, R17, RZ, PT ;  /* 0x000000ff1100720c */ /* 0x000fe40003fc5270 */
[----:B------:R-:W-:Y:S02]  /*16d50*/  FSEL R51, R115, -INF , !P3 ;  /* 0xff80000073337808 */ /* 0x000fe40005800000 */
[----:B------:R-:W-:Y:S02]  /*16d60*/  FSEL R17, R153, -INF , !P0 ;  /* 0xff80000099117808 */ /* 0x000fe40004000000 */
[C---:B------:R-:W-:Y:S02]  /*16d70*/  ISETP.GE.AND P0, PT, R3.reuse, R184, PT ;  /* 0x000000b80300720c */ /* 0x040fe40003f06270 */
[----:B------:R-:W-:Y:S02]  /*16d80*/  ISETP.GE.AND P3, PT, R3, R185, PT ;  /* 0x000000b90300720c */ /* 0x000fe40003f66270 */
[----:B------:R-:W2:Y:S01]  /*16d90*/  LD.E R3, desc[UR4][R100.64+0xdc] ;  /* 0x0000dc0464037980 */ /* 0x000ea2000c101900 */
[----:B------:R-:W-:Y:S02]  /*16da0*/  ISETP.GE.AND P2, PT, R58, R187, PT ;  /* 0x000000bb3a00720c */ /* 0x000fe40003f46270 */
[----:B------:R-:W-:Y:S02]  /*16db0*/  FSEL R11, R154, -INF , !P6 ;  /* 0xff8000009a0b7808 */ /* 0x000fe40007000000 */
[----:B------:R-:W-:Y:S02]  /*16dc0*/  FSEL R203, R33, -INF , P2 ;  /* 0xff80000021cb7808 */ /* 0x000fe40001000000 */
[-C--:B------:R-:W-:Y:S02]  /*16dd0*/  ISETP.GE.AND P2, PT, R59, R186.reuse, PT ;  /* 0x000000ba3b00720c */ /* 0x080fe40003f46270 */
[----:B------:R-:W-:Y:S02]  /*16de0*/  LOP3.LUT P6, RZ, R180, 0x1, RZ, 0xc0, !PT ;  /* 0x00000001b4ff7812 */ /* 0x000fe400078cc0ff */
[----:B------:R-:W-:Y:S02]  /*16df0*/  FSEL R34, R34, -INF , P2 ;  /* 0xff80000022227808 */ /* 0x000fe40001000000 */
[----:B------:R-:W-:Y:S02]  /*16e00*/  ISETP.GE.AND P2, PT, R57, R186, PT ;  /* 0x000000ba3900720c */ /* 0x000fe40003f46270 */
[----:B------:R-:W-:Y:S02]  /*16e10*/  FSEL R27, R114, -INF , !P1 ;  /* 0xff800000721b7808 */ /* 0x000fe40004800000 */
[-C--:B------:R-:W-:Y:S02]  /*16e20*/  ISETP.GE.AND P1, PT, R65, R184.reuse, PT ;  /* 0x000000b84100720c */ /* 0x080fe40003f26270 */
[----:B------:R-:W-:Y:S02]  /*16e30*/  FSEL R49, R108, -INF , !P0 ;  /* 0xff8000006c317808 */ /* 0x000fe40004000000 */
[----:B------:R-:W-:Y:S02]  /*16e40*/  FSEL R55, R106, -INF , !P6 ;  /* 0xff8000006a377808 */ /* 0x000fe40007000000 */
[----:B------:R-:W-:Y:S02]  /*16e50*/  FSEL R39, R39, -INF , P2 ;  /* 0xff80000027277808 */ /* 0x000fe40001000000 */
[----:B------:R-:W-:Y:S02]  /*16e60*/  ISETP.GE.AND P0, PT, R64, R184, PT ;  /* 0x000000b84000720c */ /* 0x000fe40003f06270 */
[----:B------:R-:W-:Y:S02]  /*16e70*/  ISETP.GE.AND P2, PT, R54, R186, PT ;  /* 0x000000ba3600720c */ /* 0x000fe40003f46270 */
[----:B------:R-:W-:Y:S02]  /*16e80*/  ISETP.GE.AND P6, PT, R63, R185, PT ;  /* 0x000000b93f00720c */ /* 0x000fe40003fc6270 */
[----:B------:R-:W-:Y:S02]  /*16e90*/  FSEL R225, R225, -INF , !P1 ;  /* 0xff800000e1e17808 */ /* 0x000fe40004800000 */
[----:B------:R-:W-:Y:S02]  /*16ea0*/  FSEL R13, R152, -INF , !P5 ;  /* 0xff800000980d7808 */ /* 0x000fe40006800000 */
[-C--:B------:R-:W-:Y:S02]  /*16eb0*/  ISETP.GE.AND P1, PT, R63, R184.reuse, PT ;  /* 0x000000b83f00720c */ /* 0x080fe40003f26270 */
[----:B------:R-:W-:Y:S02]  /*16ec0*/  LOP3.LUT P5, RZ, R180, 0x2, RZ, 0xc0, !PT ;  /* 0x00000002b4ff7812 */ /* 0x000fe400078ac0ff */
[----:B------:R-:W-:Y:S02]  /*16ed0*/  FSEL R223, R223, -INF , !P0 ;  /* 0xff800000dfdf7808 */ /* 0x000fe40004000000 */
[----:B------:R-:W-:Y:S02]  /*16ee0*/  FSEL R43, R43, -INF , P2 ;  /* 0xff8000002b2b7808 */ /* 0x000fe40001000000 */
[-C--:B------:R-:W-:Y:S02]  /*16ef0*/  ISETP.GE.AND P0, PT, R62, R184.reuse, PT ;  /* 0x000000b83e00720c */ /* 0x080fe40003f06270 */
[----:B------:R-:W-:Y:S02]  /*16f00*/  ISETP.GE.AND P2, PT, R6, R187, PT ;  /* 0x000000bb0600720c */ /* 0x000fe40003f46270 */
[----:B------:R-:W-:Y:S02]  /*16f10*/  FSEL R221, R221, -INF , !P1 ;  /* 0xff800000dddd7808 */ /* 0x000fe40004800000 */
[CC--:B------:R-:W-:Y:S02]  /*16f20*/  ISETP.GE.AND P1, PT, R61.reuse, R184.reuse, PT ;  /* 0x000000b83d00720c */ /* 0x0c0fe40003f26270 */
[----:B------:R-:W-:Y:S02]  /*16f30*/  FSEL R35, R104, -INF , !P5 ;  /* 0xff80000068237808 */ /* 0x000fe40006800000 */
[-C--:B------:R-:W-:Y:S02]  /*16f40*/  ISETP.GE.AND P5, PT, R61, R185.reuse, PT ;  /* 0x000000b93d00720c */ /* 0x080fe40003fa6270 */
[----:B------:R-:W-:Y:S02]  /*16f50*/  FSEL R219, R219, -INF , !P0 ;  /* 0xff800000dbdb7808 */ /* 0x000fe40004000000 */
[----:B------:R-:W-:Y:S02]  /*16f60*/  FSEL R50, R50, -INF , P2 ;  /* 0xff80000032327808 */ /* 0x000fe40001000000 */
[-C--:B------:R-:W-:Y:S02]  /*16f70*/  ISETP.GE.AND P0, PT, R60, R184.reuse, PT ;  /* 0x000000b83c00720c */ /* 0x080fe40003f06270 */
[----:B------:R-:W-:Y:S02]  /*16f80*/  LOP3.LUT R180, R180, 0xfffffffe, RZ, 0xc0, !PT ;  /* 0xfffffffeb4b47812 */ /* 0x000fe400078ec0ff */
[-C--:B------:R-:W-:Y:S02]  /*16f90*/  ISETP.GE.AND P2, PT, R118, R184.reuse, PT ;  /* 0x000000b87600720c */ /* 0x080fe40003f46270 */
[----:B------:R-:W-:Y:S02]  /*16fa0*/  FSEL R209, R209, -INF , !P1 ;  /* 0xff800000d1d17808 */ /* 0x000fe40004800000 */
[-C--:B------:R-:W-:Y:S02]  /*16fb0*/  ISETP.GE.AND P1, PT, R58, R184.reuse, PT ;  /* 0x000000b83a00720c */ /* 0x080fe40003f26270 */
[----:B------:R-:W-:Y:S02]  /*16fc0*/  FSEL R207, R207, -INF , !P0 ;  /* 0xff800000cfcf7808 */ /* 0x000fe40004000000 */
[----:B------:R-:W-:Y:S02]  /*16fd0*/  @P6 LOP3.LUT R180, R180, 0x1, RZ, 0xfc, !PT ;  /* 0x00000001b4b46812 */ /* 0x000fe400078efcff */
[-C--:B------:R-:W-:Y:S02]  /*16fe0*/  ISETP.GE.AND P0, PT, R57, R184.reuse, PT ;  /* 0x000000b83900720c */ /* 0x080fe40003f06270 */
[----:B------:R-:W-:Y:S02]  /*16ff0*/  FSEL R25, R110, -INF , !P2 ;  /* 0xff8000006e197808 */ /* 0x000fe40005000000 */
[-C--:B------:R-:W-:Y:S02]  /*17000*/  ISETP.GE.AND P2, PT, R65, R185.reuse, PT ;  /* 0x000000b94100720c */ /* 0x080fe40003f46270 */
[----:B------:R-:W-:Y:S02]  /*17010*/  FSEL R203, R203, -INF , !P1 ;  /* 0xff800000cbcb7808 */ /* 0x000fe40004800000 */
[-C--:B------:R-:W-:Y:S02]  /*17020*/  ISETP.GE.AND P1, PT, R56, R185.reuse, PT ;  /* 0x000000b93800720c */ /* 0x080fe40003f26270 */
[----:B------:R-:W-:Y:S02]  /*17030*/  LOP3.LUT R180, R180, 0xfffffffd, RZ, 0xc0, !PT ;  /* 0xfffffffdb4b47812 */ /* 0x000fe400078ec0ff */
[----:B------:R-:W-:Y:S02]  /*17040*/  FSEL R155, R32, -INF , !P0 ;  /* 0xff800000209b7808 */ /* 0x000fe40004000000 */
[----:B------:R-:W-:Y:S02]  /*17050*/  FSEL R53, R105, -INF , !P4 ;  /* 0xff80000069357808 */ /* 0x000fe40006000000 */
[----:B------:R-:W-:Y:S02]  /*17060*/  FSEL R217, R22, -INF , !P2 ;  /* 0xff80000016d97808 */ /* 0x000fe40005000000 */
[-C--:B------:R-:W-:Y:S02]  /*17070*/  ISETP.GE.AND P0, PT, R54, R184.reuse, PT ;  /* 0x000000b83600720c */ /* 0x080fe40003f06270 */
[-C--:B------:R-:W-:Y:S02]  /*17080*/  ISETP.GE.AND P2, PT, R59, R184.reuse, PT ;  /* 0x000000b83b00720c */ /* 0x080fe40003f46270 */
[-C--:B------:R-:W-:Y:S02]  /*17090*/  ISETP.GE.AND P4, PT, R64, R185.reuse, PT ;  /* 0x000000b94000720c */ /* 0x080fe40003f86270 */
[----:B------:R-:W-:Y:S02]  /*170a0*/  @P5 LOP3.LUT R180, R180, 0x2, RZ, 0xfc, !PT ;  /* 0x00000002b4b45812 */ /* 0x000fe400078efcff */
[----:B------:R-:W-:Y:S02]  /*170b0*/  FSEL R151, R41, -INF , !P0 ;  /* 0xff80000029977808 */ /* 0x000fe40004000000 */
[-C--:B------:R-:W-:Y:S02]  /*170c0*/  ISETP.GE.AND P0, PT, R9, R184.reuse, PT ;  /* 0x000000b80900720c */ /* 0x080fe40003f06270 */
[----:B------:R-:W-:Y:S02]  /*170d0*/  FSEL R215, R215, -INF , !P4 ;  /* 0xff800000d7d77808 */ /* 0x000fe40006000000 */
[----:B------:R-:W-:Y:S02]  /*170e0*/  FSEL R205, R205, -INF , !P2 ;  /* 0xff800000cdcd7808 */ /* 0x000fe40005000000 */
[C---:B------:R-:W-:Y:S02]  /*170f0*/  LOP3.LUT P4, RZ, R180.reuse, 0x1, RZ, 0xc0, !PT ;  /* 0x00000001b4ff7812 */ /* 0x040fe4000788c0ff */
        /* <DEDUP_REMOVED lines=17> */
[-C--:B------:R-:W-:Y:S02]  /*17210*/  ISETP.GE.AND P1, PT, R6, R184.reuse, PT ;  /* 0x000000b80600720c */ /* 0x080fe40003f26270 */
[----:B------:R-:W-:Y:S02]  /*17220*/  FSEL R147, R39, -INF , !P3 ;  /* 0xff80000027937808 */ /* 0x000fe40005800000 */
[----:B------:R-:W-:Y:S02]  /*17230*/  FSEL R195, R20, -INF , !P4 ;  /* 0xff80000014c37808 */ /* 0x000fe40006000000 */
[----:B------:R-:W-:Y:S02]  /*17240*/  FMNMX3.FTZ R6, R102, R23, R21, !PT ;  /* 0x0000001766067276 */ /* 0x000fe40007810015 */
[C---:B------:R-:W-:Y:S02]  /*17250*/  LOP3.LUT P3, RZ, R180.reuse, 0x1, RZ, 0xc0, !PT ;  /* 0x00000001b4ff7812 */ /* 0x040fe4000786c0ff */
[----:B------:R-:W-:Y:S02]  /*17260*/  ISETP.GE.AND P4, PT, R9, R185, PT ;  /* 0x000000b90900720c */ /* 0x000fe40003f86270 */
        /* <DEDUP_REMOVED lines=19> */
[----:B------:R-:W-:Y:S02]  /*173a0*/  FSEL R199, R31, -INF , !P6 ;  /* 0xff8000001fc77808 */ /* 0x000fe40007000000 */
[----:B------:R-:W-:Y:S02]  /*173b0*/  FMNMX3.FTZ R0, R0, R213, R211, !PT ;  /* 0x000000d500007276 */ /* 0x000fe400078100d3 */
[-C--:B------:R-:W-:Y:S02]  /*173c0*/  ISETP.GE.AND P2, PT, R56, R184.reuse, PT ;  /* 0x000000b83800720c */ /* 0x080fe40003f46270 */
[----:B------:R-:W-:Y:S01]  /*173d0*/  FSEL R123, R123, -INF , !P0 ;  /* 0xff8000007b7b7808 */ /* 0x000fe20004000000 */
[----:B------:R-:W-:Y:S01]  /*173e0*/  LDSM.16.MT88.4 R56, [R157+0x6800] ;  /* 0x006800009d38783b */ /* 0x000fe20000004200 */
        /* <DEDUP_REMOVED lines=8> */
[----:B------:R-:W-:Y:S02]  /*17470*/  FMNMX3.FTZ R6, R6, R153, R151, !PT ;  /* 0x0000009906067276 */ /* 0x000fe40007810097 */
[----:B------:R-:W-:Y:S02]  /*17480*/  LOP3.LUT R180, R180, 0xfffffffe, RZ, 0xc0, !PT ;  /* 0xfffffffeb4b47812 */ /* 0x000fe400078ec0ff */
[----:B------:R-:W-:Y:S02]  /*17490*/  ISETP.GE.AND P5, PT, R10, R185, PT ;  /* 0x000000b90a00720c */ /* 0x000fe40003fa6270 */
[----:B------:R-:W-:Y:S02]  /*174a0*/  FSEL R145, R42, -INF , !P3 ;  /* 0xff8000002a917808 */ /* 0x000fe40005800000 */
[----:B------:R-:W-:Y:S02]  /*174b0*/  FSEL R143, R43, -INF , !P6 ;  /* 0xff8000002b8f7808 */ /* 0x000fe40007000000 */
[----:B------:R-:W-:Y:S02]  /*174c0*/  FMNMX3.FTZ R0, R0, R149, R147, !PT ;  /* 0x0000009500007276 */ /* 0x000fe40007810093 */
[----:B------:R-:W-:Y:S02]  /*174d0*/  FMNMX3.FTZ R6, R6, R141, R139, !PT ;  /* 0x0000008d06067276 */ /* 0x000fe4000781008b */
[-C--:B------:R-:W-:Y:S02]  /*174e0*/  ISETP.GE.AND P2, PT, R8, R185.reuse, PT ;  /* 0x000000b90800720c */ /* 0x080fe40003f46270 */
[----:B------:R-:W-:Y:S02]  /*174f0*/  FSEL R125, R50, -INF , !P1 ;  /* 0xff800000327d7808 */ /* 0x000fe40004800000 */
[----:B------:R-:W-:Y:S02]  /*17500*/  ISETP.GE.AND P3, PT, R7, R185, PT ;  /* 0x000000b90700720c */ /* 0x000fe40003f66270 */
[----:B------:R-:W-:Y:S02]  /*17510*/  @P0 LOP3.LUT R180, R180, 0x1, RZ, 0xfc, !PT ;  /* 0x00000001b4b40812 */ /* 0x000fe400078efcff */
[----:B------:R-:W-:Y:S02]  /*17520*/  FSEL R133, R46, -INF , !P5 ;  /* 0xff8000002e857808 */ /* 0x000fe40006800000 */
[-C--:B------:R-:W-:Y:S01]  /*17530*/  ISETP.GE.AND P0, PT, R29, R184.reuse, PT ;  /* 0x000000b81d00720c */ /* 0x080fe20003f06270 */
[----:B------:R-:W-:Y:S01]  /*17540*/  LDSM.16.MT88.4 R44, [R156+0x6000] ;  /* 0x006000009c2c783b */ /* 0x000fe20000004200 */
[-C--:B------:R-:W-:Y:S02]  /*17550*/  ISETP.GE.AND P1, PT, R16, R184.reuse, PT ;  /* 0x000000b81000720c */ /* 0x080fe40003f26270 */
[----:B------:R-:W-:Y:S02]  /*17560*/  FMNMX3.FTZ R0, R0, R145, R143, !PT ;  /* 0x0000009100007276 */ /* 0x000fe4000781008f */
[----:B------:R-:W-:Y:S02]  /*17570*/  FMNMX3.FTZ R6, R6, R137, R135, !PT ;  /* 0x0000008906067276 */ /* 0x000fe40007810087 */
[----:B------:R-:W-:Y:S02]  /*17580*/  FSEL R129, R48, -INF , !P2 ;  /* 0xff80000030817808 */ /* 0x000fe40005000000 */
[C---:B------:R-:W-:Y:S02]  /*17590*/  LOP3.LUT P2, RZ, R180.reuse, 0x1, RZ, 0xc0, !PT ;  /* 0x00000001b4ff7812 */ /* 0x040fe4000784c0ff */
[----:B------:R-:W-:Y:S02]  /*175a0*/  FSEL R127, R127, -INF , !P3 ;  /* 0xff8000007f7f7808 */ /* 0x000fe40005800000 */
[----:B------:R-:W-:Y:S02]  /*175b0*/  LOP3.LUT P3, RZ, R180, 0x2, RZ, 0xc0, !PT ;  /* 0x00000002b4ff7812 */ /* 0x000fe4000786c0ff */
        /* <DEDUP_REMOVED lines=61> */
[----:B------:R-:W2:Y:S01]  /*17990*/  LDSM.16.MT88.4 R20, [R158+0x6000] ;  /* 0x006000009e14783b */ /* 0x000ea20000004200 */
[----:B------:R-:W-:Y:S01]  /*179a0*/  FADD.FTZ R4, -R4, R103 ;  /* 0x0000006704047221 */ /* 0x000fe20000010100 */
[----:B------:R-:W-:Y:S01]  /*179b0*/  MUFU.EX2 R106, R106 ;  /* 0x0000006a006a7308 */ /* 0x000fe20000000800 */
[-C--:B------:R-:W-:Y:S01]  /*179c0*/  FFMA.FTZ R126, R127, R3.reuse, -R62 ;  /* 0x000000037f7e7223 */ /* 0x080fe2000001083e */
[-C--:B------:R-:W-:Y:S01]  /*179d0*/  FFMA.FTZ R32, R25, R3.reuse, -R104 ;  /* 0x0000000319207223 */ /* 0x080fe20000010868 */
[----:B------:R-:W-:Y:S07]  /*179e0*/  FMUL.FTZ R8, R3, R4 ;  /* 0x0000000403087220 */ /* 0x000fee0000410000 */
[----:B------:R-:W3:Y:S01]  /*179f0*/  MUFU.EX2 R39, R9 ;  /* 0x0000000900277308 */ /* 0x000ee20000000800 */
[-CC-:B------:R-:W-:Y:S01]  /*17a00*/  FFMA.FTZ R116, R143, R3.reuse, -R62.reuse ;  /* 0x000000038f747223 */ /* 0x180fe2000001083e */
[-C--:B------:R-:W-:Y:S01]  /*17a10*/  FFMA.FTZ R37, R37, R3.reuse, -R62 ;  /* 0x0000000325257223 */ /* 0x080fe2000001083e */
[-CC-:B------:R-:W-:Y:S07]  /*17a20*/  FFMA.FTZ R112, R173, R3.reuse, -R104.reuse ;  /* 0x00000003ad707223 */ /* 0x180fee0000010868 */
[----:B------:R-:W4:Y:S01]  /*17a30*/  MUFU.EX2 R38, R8 ;  /* 0x0000000800267308 */ /* 0x000f220000000800 */
[-CC-:B------:R-:W-:Y:S01]  /*17a40*/  FFMA.FTZ R103, R153, R3.reuse, -R104.reuse ;  /* 0x0000000399677223 */ /* 0x180fe20000010868 */
[-C--:B------:R-:W-:Y:S01]  /*17a50*/  FFMA.FTZ R114, R151, R3.reuse, -R104 ;  /* 0x0000000397727223 */ /* 0x080fe20000010868 */
[-C--:B------:R-:W-:Y:S07]  /*17a60*/  FFMA.FTZ R118, R149, R3.reuse, -R62 ;  /* 0x0000000395767223 */ /* 0x080fee000001083e */
[----:B------:R-:W-:Y:S01]  /*17a70*/  MUFU.EX2 R110, R110 ;  /* 0x0000006e006e7308 */ /* 0x000fe20000000800 */
[-C--:B------:R-:W-:Y:S01]  /*17a80*/  FFMA.FTZ R155, R155, R3.reuse, -R104 ;  /* 0x000000039b9b7223 */ /* 0x080fe20000010868 */
[-C--:B------:R-:W-:Y:S01]  /*17a90*/  FFMA.FTZ R147, R147, R3.reuse, -R62 ;  /* 0x0000000393937223 */ /* 0x080fe2000001083e */
        /* <DEDUP_REMOVED lines=16> */
[----:B------:R-:W-:Y:S07]  /*17ba0*/  FMUL.FTZ R19, R38, R87 ;  /* 0x0000005726137220 */ /* 0x000fee0000410000 */
[----:B------:R5:W-:Y:S01]  /*17bb0*/  MUFU.EX2 R102, R17 ;  /* 0x0000001100667308 */ /* 0x000be20000000800 */
[C---:B------:R-:W-:Y:S01]  /*17bc0*/  FMUL.FTZ R16, R39.reuse, R84 ;  /* 0x0000005427107220 */ /* 0x040fe20000410000 */
[----:B---3--:R-:W-:Y:S01]  /*17bd0*/  F2FP.BF16.F32.PACK_AB R42, R106, R107 ;  /* 0x0000006b6a2a723e */ /* 0x008fe200000010ff */
[----:B------:R-:W-:Y:S07]  /*17be0*/  LDSM.16.MT88.4 R92, [R162+0x9800] ;  /* 0x00980000a25c783b */ /* 0x000fee0000004200 */
[----:B------:R-:W3:Y:S01]  /*17bf0*/  MUFU.EX2 R67, R67 ;  /* 0x0000004300437308 */ /* 0x000ee20000000800 */
[----:B------:R-:W-:Y:S01]  /*17c00*/  FMUL.FTZ R24, R39, R76 ;  /* 0x0000004c27187220 */ /* 0x000fe20000410000 */
[-C--:B------:R-:W-:Y:S01]  /*17c10*/  FFMA.FTZ R76, R49, R3.reuse, -R104 ;  /* 0x00000003314c7223 */ /* 0x080fe20000010868 */
[C---:B------:R-:W-:Y:S01]  /*17c20*/  FMUL.FTZ R26, R38.reuse, R78 ;  /* 0x0000004e261a7220 */ /* 0x040fe20000410000 */
[--C-:B------:R-:W-:Y:S01]  /*17c30*/  FFMA.FTZ R78, R55, R3, -R62.reuse ;  /* 0x00000003374e7223 */ /* 0x100fe2000001083e */
[C---:B------:R-:W-:Y:S01]  /*17c40*/  FMUL.FTZ R34, R38.reuse, R70 ;  /* 0x0000004626227220 */ /* 0x040fe20000410000 */
[----:B----4-:R-:W-:Y:S01]  /*17c50*/  F2FP.BF16.F32.PACK_AB R41, R105, R111 ;  /* 0x0000006f6929723e */ /* 0x010fe200000010ff */
[----:B------:R-:W-:Y:S03]  /*17c60*/  FFMA.FTZ R84, R145, R3, -R62 ;  /* 0x0000000391547223 */ /* 0x000fe6000001083e */
[----:B------:R-:W-:Y:S01]  /*17c70*/  MUFU.EX2 R76, R76 ;  /* 0x0000004c004c7308 */ /* 0x000fe20000000800 */
[C---:B------:R-:W-:Y:S01]  /*17c80*/  FFMA.FTZ R111, R38.reuse, R193, R111 ;  /* 0x000000c1266f7223 */ /* 0x040fe2000001006f */
[C---:B-----5:R-:W-:Y:S01]  /*17c90*/  FMUL.FTZ R17, R39.reuse, R85 ;  /* 0x0000005527117220 */ /* 0x060fe20000410000 */
[----:B------:R-:W-:Y:S07]  /*17ca0*/  FMUL.FTZ R25, R39, R77 ;  /* 0x0000004d27197220 */ /* 0x000fee0000410000 */
[----:B------:R-:W-:Y:S01]  /*17cb0*/  MUFU.EX2 R78, R78 ;  /* 0x0000004e004e7308 */ /* 0x000fe20000000800 */
[-C--:B------:R-:W-:Y:S01]  /*17cc0*/  FFMA.FTZ R70, R223, R3.reuse, -R104 ;  /* 0x00000003df467223 */ /* 0x080fe20000010868 */
[----:B---3--:R-:W-:Y:S01]  /*17cd0*/  F2FP.BF16.F32.PACK_AB R43, R67, R102 ;  /* 0x00000066432b723e */ /* 0x008fe200000010ff */
[-CC-:B------:R-:W-:Y:S07]  /*17ce0*/  FFMA.FTZ R97, R201, R3.reuse, -R62.reuse ;  /* 0x00000003c9617223 */ /* 0x180fee000001083e */
[----:B------:R3:W-:Y:S01]  /*17cf0*/  MUFU.EX2 R77, R32 ;  /* 0x00000020004d7308 */ /* 0x0007e20000000800 */
[-C--:B------:R-:W-:Y:S01]  /*17d00*/  FFMA.FTZ R98, R199, R3.reuse, -R62 ;  /* 0x00000003c7627223 */ /* 0x080fe2000001083e */
[-CC-:B------:R-:W-:Y:S01]  /*17d10*/  FFMA.FTZ R96, R209, R3.reuse, -R104.reuse ;  /* 0x00000003d1607223 */ /* 0x180fe20000010868 */
[--C-:B------:R-:W-:Y:S07]  /*17d20*/  FFMA.FTZ R99, R205, R3, -R104.reuse ;  /* 0x00000003cd637223 */ /* 0x100fee0000010868 */
[----:B------:R-:W-:Y:S01]  /*17d30*/  MUFU.EX2 R70, R70 ;  /* 0x0000004600467308 */ /* 0x000fe20000000800 */
[C---:B-1----:R-:W-:Y:S09]  /*17d40*/  HMMA.16816.F32.BF16 R4, R40.reuse, R12, R4 ;  /* 0x0000000c2804723c */ /* 0x042ff20000041804 */
[----:B------:R-:W-:Y:S01]  /*17d50*/  MUFU.EX2 R97, R97 ;  /* 0x0000006100617308 */ /* 0x000fe20000000800 */
[C---:B------:R-:W-:Y:S01]  /*17d60*/  FMUL.FTZ R12, R39.reuse, R88 ;  /* 0x00000058270c7220 */ /* 0x040fe20000410000 */
[C---:B------:R-:W-:Y:S08]  /*17d70*/  FMUL.FTZ R13, R39.reuse, R89 ;  /* 0x00000059270d7220 */ /* 0x040ff00000410000 */
[----:B------:R-:W-:Y:S01]  /*17d80*/  MUFU.EX2 R98, R98 ;  /* 0x0000006200627308 */ /* 0x000fe20000000800 */
[C---:B------:R-:W-:Y:S03]  /*17d90*/  HMMA.16816.F32.BF16 R8, R40.reuse, R14, R8 ;  /* 0x0000000e2808723c */ /* 0x040fe60000041808 */
[C---:B------:R-:W-:Y:S01]  /*17da0*/  FMUL.FTZ R14, R38.reuse, R90 ;  /* 0x0000005a260e7220 */ /* 0x040fe20000410000 */
[C---:B------:R-:W-:Y:S01]  /*17db0*/  FMUL.FTZ R15, R38.reuse, R91 ;  /* 0x0000005b260f7220 */ /* 0x040fe20000410000 */
[----:B---3--:R-:W-:Y:S04]  /*17dc0*/  FMUL.FTZ R32, R39, R68 ;  /* 0x0000004427207220 */ /* 0x008fe80000410000 */
        /* <DEDUP_REMOVED lines=10> */
[----:B------:R-:W-:Y:S01]  /*17e70*/  FFMA.FTZ R81, R27, R3, -R104 ;  /* 0x000000031b517223 */ /* 0x000fe20000010868 */
[C---:B------:R-:W-:Y:S01]  /*17e80*/  HMMA.16816.F32.BF16 R16, R40.reuse, R22, R16 ;  /* 0x000000162810723c */ /* 0x040fe20000041810 */
[----:B------:R-:W-:Y:S02]  /*17e90*/  MUFU.EX2 R68, R68 ;  /* 0x0000004400447308 */ /* 0x000fe40000000800 */
[C---:B------:R-:W-:Y:S01]  /*17ea0*/  FMUL.FTZ R22, R38.reuse, R82 ;  /* 0x0000005226167220 */ /* 0x040fe20000410000 */
[C---:B------:R-:W-:Y:S01]  /*17eb0*/  FMUL.FTZ R23, R38.reuse, R83 ;  /* 0x0000005326177220 */ /* 0x040fe20000410000 */
[--C-:B-1----:R-:W-:Y:S01]  /*17ec0*/  FFMA.FTZ R84, R129, R3, -R62.reuse ;  /* 0x0000000381547223 */ /* 0x102fe2000001083e */
[C---:B------:R-:W-:Y:S01]  /*17ed0*/  FMUL.FTZ R27, R38.reuse, R79 ;  /* 0x0000004f261b7220 */ /* 0x040fe20000410000 */
[-CC-:B------:R-:W-:Y:S04]  /*17ee0*/  FFMA.FTZ R79, R53, R3.reuse, -R62.reuse ;  /* 0x00000003354f7223 */ /* 0x180fe8000001083e */
[----:B------:R-:W-:Y:S01]  /*17ef0*/  MUFU.EX2 R80, R80 ;  /* 0x0000005000507308 */ /* 0x000fe20000000800 */
[----:B------:R-:W1:Y:S01]  /*17f00*/  LDSM.16.MT88.4 R52, [R158+0x6800] ;  /* 0x006800009e34783b */ /* 0x000e620000004200 */
[--C-:B------:R-:W-:Y:S01]  /*17f10*/  FFMA.FTZ R82, R217, R3, -R62.reuse ;  /* 0x00000003d9527223 */ /* 0x100fe2000001083e */
[C---:B------:R-:W-:Y:S07]  /*17f20*/  HMMA.16816.F32.BF16 R20, R40.reuse, R28, R20 ;  /* 0x0000001c2814723c */ /* 0x040fee0000041814 */
[----:B------:R-:W-:Y:S01]  /*17f30*/  MUFU.EX2 R127, R84 ;  /* 0x00000054007f7308 */ /* 0x000fe20000000800 */
[C---:B------:R-:W-:Y:S01]  /*17f40*/  FMUL.FTZ R28, R39.reuse, R72 ;  /* 0x00000048271c7220 */ /* 0x040fe20000410000 */
[----:B------:R-:W-:Y:S01]  /*17f50*/  FMUL.FTZ R29, R39, R73 ;  /* 0x00000049271d7220 */ /* 0x000fe20000410000 */
[--C-:B------:R-:W-:Y:S07]  /*17f60*/  FFMA.FTZ R72, R35, R3, -R62.reuse ;  /* 0x0000000323487223 */ /* 0x100fee000001083e */
        /* <DEDUP_REMOVED lines=17> */
[-CC-:B------:R-:W-:Y:S07]  /*18080*/  FFMA.FTZ R90, R197, R3.reuse, -R62.reuse ;  /* 0x00000003c55a7223 */ /* 0x180fee000001083e */
[----:B------:R-:W-:Y:S01]  /*18090*/  MUFU.EX2 R82, R82 ;  /* 0x0000005200527308 */ /* 0x000fe20000000800 */
[-CC-:B------:R-:W-:Y:S01]  /*180a0*/  FFMA.FTZ R89, R195, R3.reuse, -R62.reuse ;  /* 0x00000003c3597223 */ /* 0x180fe2000001083e */
[----:B------:R-:W-:Y:S01]  /*180b0*/  HMMA.16816.F32.BF16 R32, R40, R46, R32 ;  /* 0x0000002e2820723c */ /* 0x000fe20000041820 */
[----:B------:R-:W3:Y:S07]  /*180c0*/  LDSM.16.MT88.4 R44, [R156+0x6800] ;  /* 0x006800009c2c783b */ /* 0x000eee0000004200 */
[----:B------:R-:W3:Y:S01]  /*180d0*/  MUFU.EX2 R79, R79 ;  /* 0x0000004f004f7308 */ /* 0x000ee20000000800 */
[----:B----4-:R-:W-:Y:S01]  /*180e0*/  F2FP.BF16.F32.PACK_AB R40, R81, R80 ;  /* 0x000000505128723e */ /* 0x010fe200000010ff */
[----:B------:R-:W-:Y:S01]  /*180f0*/  FFMA.FTZ R124, R133, R3, -R62 ;  /* 0x00000003857c7223 */ /* 0x000fe2000001083e */
[----:B------:R-:W-:Y:S07]  /*18100*/  F2FP.BF16.F32.PACK_AB R42, R76, R77 ;  /* 0x0000004d4c2a723e */ /* 0x000fee00000010ff */
[----:B------:R-:W4:Y:S01]  /*18110*/  MUFU.EX2 R83, R83 ;  /* 0x0000005300537308 */ /* 0x000f220000000800 */
[----:B------:R-:W-:Y:S01]  /*18120*/  F2FP.BF16.F32.PACK_AB R41, R73, R78 ;  /* 0x0000004e4929723e */ /* 0x000fe200000010ff */
[-CC-:B------:R-:W-:Y:S01]  /*18130*/  FFMA.FTZ R139, R139, R3.reuse, -R104.reuse ;  /* 0x000000038b8b7223 */ /* 0x180fe20000010868 */
[----:B-----5:R-:W-:Y:S07]  /*18140*/  F2FP.BF16.F32.PACK_AB R43, R75, R72 ;  /* 0x000000484b2b723e */ /* 0x020fee00000010ff */
[----:B------:R-:W-:Y:S01]  /*18150*/  MUFU.EX2 R74, R74 ;  /* 0x0000004a004a7308 */ /* 0x000fe20000000800 */
[-C--:B------:R-:W-:Y:S01]  /*18160*/  FFMA.FTZ R135, R135, R3.reuse, -R104 ;  /* 0x0000000387877223 */ /* 0x080fe20000010868 */
[-C--:B------:R-:W-:Y:S01]  /*18170*/  FFMA.FTZ R131, R131, R3.reuse, -R62 ;  /* 0x0000000383837223 */ /* 0x080fe2000001083e */
[----:B------:R-:W-:Y:S07]  /*18180*/  FFMA.FTZ R110, R39, R194, R110 ;  /* 0x000000c2276e7223 */ /* 0x000fee000001006e */
[----:B------:R-:W5:Y:S01]  /*18190*/  MUFU.EX2 R69, R69 ;  /* 0x0000004500457308 */ /* 0x000f620000000800 */
[-C--:B------:R-:W-:Y:S01]  /*181a0*/  FFMA.FTZ R128, R123, R3.reuse, -R104 ;  /* 0x000000037b807223 */ /* 0x080fe20000010868 */
[C---:B--2---:R-:W-:Y:S08]  /*181b0*/  HMMA.16816.F32.BF16 R4, R40.reuse, R48, R4 ;  /* 0x000000302804723c */ /* 0x044ff00000041804 */
        /* <DEDUP_REMOVED lines=10> */
[-CC-:B------:R-:W-:Y:S01]  /*18260*/  FFMA.FTZ R125, R125, R3.reuse, -R104.reuse ;  /* 0x000000037d7d7223 */ /* 0x180fe20000010868 */
[-C--:B------:R-:W-:Y:S07]  /*18270*/  FFMA.FTZ R119, R119, R3.reuse, -R104 ;  /* 0x0000000377777223 */ /* 0x080fee0000010868 */
[----:B------:R-:W-:Y:S01]  /*18280*/  MUFU.EX2 R90, R90 ;  /* 0x0000005a005a7308 */ /* 0x000fe20000000800 */
[----:B------:R-:W-:Y:S01]  /*18290*/  FADD.FTZ R38, R80, R85 ;  /* 0x0000005550267221 */ /* 0x000fe20000010000 */
[C---:B-1----:R-:W-:Y:S01]  /*182a0*/  HMMA.16816.F32.BF16 R12, R40.reuse, R52, R12 ;  /* 0x00000034280c723c */ /* 0x042fe2000004180c */
[----:B------:R-:W-:Y:S07]  /*182b0*/  LDSM.16.MT88.4 R84, [R158+0x9800] ;  /* 0x009800009e54783b */ /* 0x000fee0000004200 */
[----:B------:R-:W1:Y:S01]  /*182c0*/  MUFU.EX2 R89, R89 ;  /* 0x0000005900597308 */ /* 0x000e620000000800 */
[----:B------:R-:W-:Y:S01]  /*182d0*/  FADD.FTZ R38, R81, R38 ;  /* 0x0000002651267221 */ /* 0x000fe20000010000 */
[-C--:B------:R-:W-:Y:S01]  /*182e0*/  FFMA.FTZ R113, R113, R3.reuse, -R62 ;  /* 0x0000000371717223 */ /* 0x080fe2000001083e */
[----:B------:R-:W-:Y:S07]  /*182f0*/  FADD.FTZ R111, R105, R111 ;  /* 0x0000006f696f7221 */ /* 0x000fee0000010000 */
[----:B------:R-:W-:Y:S01]  /*18300*/  MUFU.EX2 R112, R112 ;  /* 0x0000007000707308 */ /* 0x000fe20000000800 */
[----:B------:R-:W-:Y:S01]  /*18310*/  FADD.FTZ R77, R77, R38 ;  /* 0x000000264d4d7221 */ /* 0x000fe20000010000 */
[C---:B------:R-:W-:Y:S01]  /*18320*/  HMMA.16816.F32.BF16 R16, R40.reuse, R54, R16 ;  /* 0x000000362810723c */ /* 0x040fe20000041810 */
[----:B------:R-:W1:Y:S07]  /*18330*/  LDSM.16.MT88.4 R52, [R158+0x7000] ;  /* 0x007000009e34783b */ /* 0x000e6e0000004200 */
[----:B------:R-:W1:Y:S01]  /*18340*/  MUFU.EX2 R153, R155 ;  /* 0x0000009b00997308 */ /* 0x000e620000000800 */
[----:B------:R-:W-:Y:S01]  /*18350*/  FADD.FTZ R76, R76, R77 ;  /* 0x0000004d4c4c7221 */ /* 0x000fe20000010000 */
[----:B------:R-:W-:Y:S01]  /*18360*/  FADD.FTZ R102, R102, R111 ;  /* 0x0000006f66667221 */ /* 0x000fe20000010000 */
[-C--:B------:R-:W-:Y:S07]  /*18370*/  FFMA.FTZ R65, R65, R3.reuse, -R104 ;  /* 0x0000000341417223 */ /* 0x080fee0000010868 */
[----:B------:R-:W-:Y:S01]  /*18380*/  MUFU.EX2 R103, R103 ;  /* 0x0000006700677308 */ /* 0x000fe20000000800 */
[-C--:B------:R-:W-:Y:S01]  /*18390*/  FFMA.FTZ R61, R61, R3.reuse, -R62 ;  /* 0x000000033d3d7223 */ /* 0x080fe2000001083e */
[C---:B------:R-:W-:Y:S08]  /*183a0*/  HMMA.16816.F32.BF16 R20, R40.reuse, R56, R20 ;  /* 0x000000382814723c */ /* 0x040ff00000041814 */
[----:B------:R-:W1:Y:S01]  /*183b0*/  MUFU.EX2 R114, R114 ;  /* 0x0000007200727308 */ /* 0x000e620000000800 */
[----:B------:R-:W-:Y:S01]  /*183c0*/  FADD.FTZ R67, R67, R102 ;  /* 0x0000006643437221 */ /* 0x000fe20000010000 */
[----:B------:R-:W-:Y:S01]  /*183d0*/  FFMA.FTZ R60, R60, R3, -R62 ;  /* 0x000000033c3c7223 */ /* 0x000fe2000001083e */
[----:B------:R-:W-:Y:S07]  /*183e0*/  ISETP.GT.AND P0, PT, R191, R170, PT ;  /* 0x000000aabf00720c */ /* 0x000fee0003f04270 */
[----:B------:R-:W-:Y:S01]  /*183f0*/  MUFU.EX2 R118, R118 ;  /* 0x0000007600767308 */ /* 0x000fe20000000800 */
[----:B------:R-:W-:Y:S01]  /*18400*/  FADD.FTZ R78, R78, R67 ;  /* 0x000000434e4e7221 */ /* 0x000fe20000010000 */
[C---:B------:R-:W-:Y:S01]  /*18410*/  HMMA.16816.F32.BF16 R24, R40.reuse, R58, R24 ;  /* 0x0000003a2818723c */ /* 0x040fe20000041818 */
[----:B------:R-:W1:Y:S07]  /*18420*/  LDSM.16.MT88.4 R56, [R157+0x7000] ;  /* 0x007000009d38783b */ /* 0x000e6e0000004200 */
[----:B------:R-:W1:Y:S01]  /*18430*/  MUFU.EX2 R145, R147 ;  /* 0x0000009300917308 */ /* 0x000e620000000800 */
[----:B------:R-:W-:Y:S01]  /*18440*/  FADD.FTZ R73, R73, R78 ;  /* 0x0000004e49497221 */ /* 0x000fe20000010000 */
[----:B------:R-:W-:Y:S08]  /*18450*/  IMAD.MOV.U32 R102, RZ, RZ, R2 ;  /* 0x000000ffff667224 */ /* 0x000ff000078e0002 */
[----:B------:R-:W1:Y:S01]  /*18460*/  MUFU.EX2 R116, R116 ;  /* 0x0000007400747308 */ /* 0x000e620000000800 */
[----:B------:R-:W-:Y:S01]  /*18470*/  FADD.FTZ R72, R72, R73 ;  /* 0x0000004948487221 */ /* 0x000fe20000010000 */
[C---:B---3--:R-:W-:Y:S08]  /*18480*/  HMMA.16816.F32.BF16 R28, R40.reuse, R44, R28 ;  /* 0x0000002c281c723c */ /* 0x048ff0000004181c */
[----:B------:R-:W-:Y:S01]  /*18490*/  MUFU.EX2 R120, R120 ;  /* 0x0000007800787308 */ /* 0x000fe20000000800 */
[----:B------:R-:W-:Y:S09]  /*184a0*/  FADD.FTZ R75, R75, R72 ;  /* 0x000000484b4b7221 */ /* 0x000ff20000010000 */
[----:B------:R-:W3:Y:S01]  /*184b0*/  MUFU.EX2 R137, R139 ;  /* 0x0000008b00897308 */ /* 0x000ee20000000800 */
[----:B------:R-:W-:Y:S01]  /*184c0*/  HMMA.16816.F32.BF16 R32, R40, R46, R32 ;  /* 0x0000002e2820723c */ /* 0x000fe20000041820 */
[----:B------:R-:W3:Y:S08]  /*184d0*/  LDSM.16.MT88.4 R44, [R156+0x7000] ;  /* 0x007000009c2c783b */ /* 0x000ef00000004200 */
        /* <DEDUP_REMOVED lines=28> */
[----:B------:R-:W1:Y:S07]  /*186a0*/  LDSM.16.MT88.4 R52, [R158+0x7800] ;  /* 0x007800009e34783b */ /* 0x000e6e0000004200 */
        /* <DEDUP_REMOVED lines=138> */
.L_x_14335:
        /* <DEDUP_REMOVED lines=10> */
.L_x_14350:
        /* <DEDUP_REMOVED lines=148> */
.L_x_14345:
[----:B------:R-:W-:Y:S05]  /*19930*/  BSYNC.RECONVERGENT B0 ;  /* 0x0000000000007941 */ /* 0x000fea0003800200 */
.L_x_14344:
        /* <DEDUP_REMOVED lines=12> */
[----:B--2---:R-:W-:Y:S05]  /*19a00*/  @P0 RET.REL.NODEC R176 `(_ZN5flash24flash_fwd_splitkv_kernelI23Flash_fwd_kernel_traitsILi64ELi64ELi128ELi4ELb0ELb0EN7cutlass10bfloat16_tE19Flash_kernel_traitsILi64ELi64ELi128ELi4ES3_EELb0ELb1ELb0ELb0ELb1ELb1ELb1ELb1EEEvNS_16Flash_fwd_paramsE) ;  /* 0xfffffe64b07c0950 */ /* 0x004fea0003c3ffff */
[----:B------:R-:W-:Y:S01]  /*19a10*/  MOV R177, 0x0 ;  /* 0x0000000000b17802 */ /* 0x000fe20000000f00 */
[----:B------:R1:W-:Y:S03]  /*19a20*/  ST.E.128 desc[UR4][R36.64+0x3800], R32 ;  /* 0x0038002024007985 */ /* 0x0003e6000c101d04 */
[----:B-1----:R-:W-:Y:S05]  /*19a30*/  RET.REL.NODEC R176 `(_ZN5flash24flash_fwd_splitkv_kernelI23Flash_fwd_kernel_traitsILi64ELi64ELi128ELi4ELb0ELb0EN7cutlass10bfloat16_tE19Flash_kernel_traitsILi64ELi64ELi128ELi4ES3_EELb0ELb1ELb0ELb0ELb1ELb1ELb1ELb1EEEvNS_16Flash_fwd_paramsE) ;  /* 0xfffffe64b0707950 */ /* 0x002fea0003c3ffff */
.L_x_14343:
[----:B------:R-:W-:Y:S01]  /*19a40*/  MOV R4, 0x2 ;  /* 0x0000000200047802 */ /* 0x000fe20000000f00 */
[----:B------:R-:W-:Y:S01]  /*19a50*/  IMAD.MOV.U32 R3, RZ, RZ, 0x1f ;  /* 0x0000001fff037424 */ /* 0x000fe200078e00ff */
[----:B------:R-:W-:-:S07]  /*19a60*/  MOV R6, 0xffffffff ;  /* 0xffffffff00067802 */ /* 0x000fce0000000f00 */
[----:B-1---5:R-:W-:Y:S05]  /*19a70*/  WARPSYNC.COLLECTIVE R6, `(.L_x_14346) ;  /* 0x0000000006087348 */ /* 0x022fea0003c00000 */
[----:B------:R2:W3:Y:S02]  /*19a80*/  SHFL.BFLY P0, R10, R194, R4, R3 ;  /* 0x0c000004c20a7389 */ /* 0x0004e40000000003 */
[----:B-123-5:R-:W-:Y:S05]  /*19a90*/  ENDCOLLECTIVE ;  /* 0x000000000000791b */ /* 0x02efea0003800000 */
.L_x_14346:
[----:B------:R-:W-:Y:S02]  /*19aa0*/  IMAD.MOV.U32 R5, RZ, RZ, R10 ;  /* 0x000000ffff057224 */ /* 0x000fe400078e000a */
[----:B------:R-:W-:Y:S02]  /*19ab0*/  IMAD.MOV.U32 R4, RZ, RZ, 0x1 ;  /* 0x00000001ff047424 */ /* 0x000fe400078e00ff */
[----:B------:R-:W-:-:S05]  /*19ac0*/  FADD.FTZ R8, R5, R194 ;  /* 0x000000c205087221 */ /* 0x000fca0000010000 */
[----:B------:R-:W-:-:S07]  /*19ad0*/  MOV R194, R8 ;  /* 0x0000000800c27202 */ /* 0x000fce0000000f00 */
[----:B------:R-:W-:Y:S05]  /*19ae0*/  WARPSYNC.COLLECTIVE R6, `(.L_x_14347) ;  /* 0x0000000006087348 */ /* 0x000fea0003c00000 */
[----:B------:R1:W2:Y:S02]  /*19af0*/  SHFL.BFLY P0, R10, R194, R4, R3 ;  /* 0x0c000004c20a7389 */ /* 0x0002a40000000003 */
[----:B-12---:R-:W-:Y:S05]  /*19b00*/  ENDCOLLECTIVE ;  /* 0x000000000000791b */ /* 0x006fea0003800000 */
.L_x_14347:
[----:B------:R-:W-:Y:S01]  /*19b10*/  MOV R194, R193 ;  /* 0x000000c100c27202 */ /* 0x000fe20000000f00 */
[----:B------:R-:W-:Y:S01]  /*19b20*/  IMAD.MOV.U32 R4, RZ, RZ, 0x2 ;  /* 0x00000002ff047424 */ /* 0x000fe200078e00ff */
[----:B------:R-:W-:-:S07]  /*19b30*/  MOV R5, R10 ;  /* 0x0000000a00057202 */ /* 0x000fce0000000f00 */
[----:B------:R-:W-:Y:S05]  /*19b40*/  WARPSYNC.COLLECTIVE R6, `(.L_x_14348) ;  /* 0x0000000006087348 */ /* 0x000fea0003c00000 */
[----:B------:R1:W2:Y:S02]  /*19b50*/  SHFL.BFLY P0, R10, R194, R4, R3 ;  /* 0x0c000004c20a7389 */ /* 0x0002a40000000003 */
[----:B-12---:R-:W-:Y:S05]  /*19b60*/  ENDCOLLECTIVE ;  /* 0x000000000000791b */ /* 0x006fea0003800000 */
.L_x_14348:
[----:B------:R-:W-:Y:S01]  /*19b70*/  FADD.FTZ R5, R8, R5 ;  /* 0x0000000508057221 */ /* 0x000fe20000010000 */
[----:B------:R-:W-:Y:S01]  /*19b80*/  FADD.FTZ R7, R10, R193 ;  /* 0x000000c10a077221 */ /* 0x000fe20000010000 */
[----:B------:R-:W-:-:S04]  /*19b90*/  MOV R4, 0x1 ;  /* 0x0000000100047802 */ /* 0x000fc80000000f00 */
[----:B------:R-:W-:-:S07]  /*19ba0*/  MOV R194, R7 ;  /* 0x0000000700c27202 */ /* 0x000fce0000000f00 */
[----:B------:R-:W-:Y:S05]  /*19bb0*/  WARPSYNC.COLLECTIVE R6, `(.L_x_14349) ;  /* 0x0000000006087348 */ /* 0x000fea0003c00000 */
[----:B------:R1:W2:Y:S02]  /*19bc0*/  SHFL.BFLY P0, R10, R194, R4, R3 ;  /* 0x0c000004c20a7389 */ /* 0x0002a40000000003 */
[----:B-12---:R-:W-:Y:S05]  /*19bd0*/  ENDCOLLECTIVE ;  /* 0x000000000000791b */ /* 0x006fea0003800000 */
.L_x_14349:
[----:B------:R-:W-:Y:S05]  /*19be0*/  BRA `(.L_x_14350) ;  /* 0xfffffff400007947 */ /* 0x000fea000383ffff */
.L_x_14351:
        /* <DEDUP_REMOVED lines=9> */
.L_x_14835:


//--------------------- .text._ZN5flash24flash_fwd_splitkv_kernelI23Flash_fwd_kernel_traitsILi64ELi64ELi128ELi4ELb0ELb0EN7cutlass10bfloat16_tE19Flash_kernel_traitsILi64ELi64ELi128ELi4ES3_EELb0ELb1ELb1ELb0ELb0ELb0ELb1ELb1EEEvNS_16Flash_fwd_paramsE --------------------------
	.section	.text._ZN5flash24flash_fwd_splitkv_kernelI23Flash_fwd_kernel_traitsILi64ELi64ELi128ELi4ELb0ELb0EN7cutlass10bfloat16_tE19Flash_kernel_traitsILi64ELi64ELi128ELi4ES3_EELb0ELb1ELb1ELb0ELb0ELb0ELb1ELb1EEEvNS_16Flash_fwd_paramsE,"ax",@progbits
	.align	128
        .global         _ZN5flash24flash_fwd_splitkv_kernelI23Flash_fwd_kernel_traitsILi64ELi64ELi128ELi4ELb0ELb0EN7cutlass10bfloat16_tE19Flash_kernel_traitsILi64ELi64ELi128ELi4ES3_EELb0ELb1ELb1ELb0ELb0ELb0ELb1ELb1EEEvNS_16Flash_fwd_paramsE
        .type           _ZN5flash24flash_fwd_splitkv_kernelI23Flash_fwd_kernel_traitsILi64ELi64ELi128ELi4ELb0ELb0EN7cutlass10bfloat16_tE19Flash_kernel_traitsILi64ELi64ELi128ELi4ES3_EELb0ELb1ELb1ELb0ELb0ELb0ELb1ELb1EEEvNS_16Flash_fwd_paramsE,@function
        .size           _ZN5flash24flash_fwd_splitkv_kernelI23Flash_fwd_kernel_traitsILi64ELi64ELi128ELi4ELb0ELb0EN7cutlass10bfloat16_tE19Flash_kernel_traitsILi64ELi64ELi128ELi4ES3_EELb0ELb1ELb1ELb0ELb0ELb0ELb1ELb1EEEvNS_16Flash_fwd_paramsE,(.L_x_14836 - _ZN5flash24flash_fwd_splitkv_kernelI23Flash_fwd_kernel_traitsILi64ELi64ELi128ELi4ELb0ELb0EN7cutlass10bfloat16_tE19Flash_kernel_traitsILi64ELi64ELi128ELi4ES3_EELb0ELb1ELb1ELb0ELb0ELb0ELb1ELb1EEEvNS_16Flash_fwd_paramsE)
        .other          _ZN5flash24flash_fwd_splitkv_kernelI23Flash_fwd_kernel_traitsILi64ELi64ELi128ELi4ELb0ELb0EN7cutlass10bfloat16_tE19Flash_kernel_traitsILi64ELi64ELi128ELi4ES3_EELb0ELb1ELb1ELb0ELb0ELb0ELb1ELb1EEEvNS_16Flash_fwd_paramsE,@"STO_CUDA_ENTRY STV_DEFAULT"
_ZN5flash24flash_fwd_splitkv_kernelI23Flash_fwd_kernel_traitsILi64ELi64ELi128ELi4ELb0ELb0EN7cutlass10bfloat16_tE19Flash_kernel_traitsILi64ELi64ELi128ELi4ES3_EELb0ELb1ELb1ELb0ELb0ELb0ELb1ELb1EEEvNS_16Flash_fwd_paramsE:
.text._ZN5flash24flash_fwd_splitkv_kernelI23Flash_fwd_kernel_traitsILi64ELi64ELi128ELi4ELb0ELb0EN7cutlass10bfloat16_tE19Flash_kernel_traitsILi64ELi64ELi128ELi4ES3_EELb0ELb1ELb1ELb0ELb0ELb0ELb1ELb1EEEvNS_16Flash_fwd_paramsE:
        /* <DEDUP_REMOVED lines=8> */
[----:B------:R-:W4:Y:S01]  /*0080*/  LDC.64 R100, c[0x0][0x348] ;  /* 0x0000d200ff647b82 */ /* 0x000f220000000a00 */
[----:B-1----:R-:W1:Y:S02]  /*0090*/  MUFU.RCP R2, R4 ;  /* 0x0000000400027308 */ /* 0x002e640000001000 */
[----:B-1----:R-:W-:-:S05]  /*00a0*/  VIADD R2, R2, 0xffffffe ;  /* 0x0ffffffe02027836 */ /* 0x002fca0000000000 */
[----:B------:R-:W1:Y:S01]  /*00b0*/  LDC R4, c[0x0][0x374] ;  /* 0x0000dd00ff047b82 */ /* 0x000e620000000800 */
[----:B------:R-:W5:Y:S02]  /*00c0*/  F2I.FTZ.U32.TRUNC.NTZ R3, R2 ;  /* 0x0000000200037305 */ /* 0x000f64000021f000 */
[----:B-----5:R-:W-:Y:S01]  /*00d0*/  IMAD.MOV R0, RZ, RZ, -R3 ;  /* 0x000000ffff007224 */ /* 0x020fe200078e0a03 */
        /* <DEDUP_REMOVED lines=15> */
[----:B------:R-:W-:Y:S05]  /*01d0*/  CALL.REL.NOINC `($_ZN5flash24flash_fwd_splitkv_kernelI23Flash_fwd_kernel_traitsILi64ELi64ELi128ELi4ELb0ELb0EN7cutlass10bfloat16_tE19Flash_kernel_traitsILi64ELi64ELi128ELi4ES3_EELb0ELb1ELb1ELb0ELb0ELb0ELb1ELb1EEEvNS_16Flash_fwd_paramsE$_ZN5flash30compute_attn_1rowblock_splitkvI23Flash_fwd_kernel_traitsILi64ELi64ELi128ELi4ELb0ELb0EN7cutlass10bfloat16_tE19Flash_kernel_traitsILi64ELi64ELi128ELi4ES3_EELb0ELb1ELb1ELb0ELb0ELb0ELb1ELb1ENS_16Flash_fwd_paramsEEEvRKT8_iiiii) ;  /* 0x0000000000087944 */ /* 0x000fea0003c00000 */
[----:B------:R-:W-:Y:S05]  /*01e0*/  BSYNC.RECONVERGENT B3 ;  /* 0x0000000000037941 */ /* 0x000fea0003800200 */
.L_x_14352:
[----:B------:R-:W-:Y:S05]  /*01f0*/  EXIT ;  /* 0x000000000000794d */ /* 0x000fea0003800000 */
        .type           $_ZN5flash24flash_fwd_splitkv_kernelI23Flash_fwd_kernel_traitsILi64ELi64ELi128ELi4ELb0ELb0EN7cutlass10bfloat16_tE19Flash_kernel_traitsILi64ELi64ELi128ELi4ES3_EELb0ELb1ELb1ELb0ELb0ELb0ELb1ELb1EEEvNS_16Flash_fwd_paramsE$_ZN5flash30compute_attn_1rowblock_splitkvI23Flash_fwd_kernel_traitsILi64ELi64ELi128ELi4ELb0ELb0EN7cutlass10bfloat16_tE19Flash_kernel_traitsILi64ELi64ELi128ELi4ES3_EELb0ELb1ELb1ELb0ELb0ELb0ELb1ELb1ENS_16Flash_fwd_paramsEEEvRKT8_iiiii,@function
        .size           $_ZN5flash24flash_fwd_splitkv_kernelI23Flash_fwd_kernel_traitsILi64ELi64ELi128ELi4ELb0ELb0EN7cutlass10bfloat16_tE19Flash_kernel_traitsILi64ELi64ELi128ELi4ES3_EELb0ELb1ELb1ELb0ELb0ELb0ELb1ELb1EEEvNS_16Flash_fwd_paramsE$_ZN5flash30compute_attn_1rowblock_splitkvI23Flash_fwd_kernel_traitsILi64ELi64ELi128ELi4ELb0ELb0EN7cutlass10bfloat16_tE19Flash_kernel_traitsILi64ELi64ELi128ELi4ES3_EELb0ELb1ELb1ELb0ELb0ELb0ELb1ELb1ENS_16Flash_fwd_paramsEEEvRKT8_iiiii,(.L_x_14836 - $_ZN5flash24flash_fwd_splitkv_kernelI23Flash_fwd_kernel_traitsILi64ELi64ELi128ELi4ELb0ELb0EN7cutlass10bfloat16_tE19Flash_kernel_traitsILi64ELi64ELi128ELi4ES3_EELb0ELb1ELb1ELb0ELb0ELb0ELb1ELb1EEEvNS_16Flash_fwd_paramsE$_ZN5flash30compute_attn_1rowblock_splitkvI23Flash_fwd_kernel_traitsILi64ELi64ELi128ELi4ELb0ELb0EN7cutlass10bfloat16_tE19Flash_kernel_traitsILi64ELi64ELi128ELi4ES3_EELb0ELb1ELb1ELb0ELb0ELb0ELb1ELb1ENS_16Flash_fwd_paramsEEEvRKT8_iiiii)
$_ZN5flash24flash_fwd_splitkv_kernelI23Flash_fwd_kernel_traitsILi64ELi64ELi128ELi4ELb0ELb0EN7cutlass10bfloat16_tE19Flash_kernel_traitsILi64ELi64ELi128ELi4ES3_EELb0ELb1ELb1ELb0ELb0ELb0ELb1ELb1EEEvNS_16Flash_fwd_paramsE$_ZN5flash30compute_attn_1rowblock_splitkvI23Flash_fwd_kernel_traitsILi64ELi64ELi128ELi4ELb0ELb0EN7cutlass10bfloat16_tE19Flash_kernel_traitsILi64ELi64ELi128ELi4ES3_EELb0ELb1ELb1ELb0ELb0ELb0ELb1ELb1ENS_16Flash_fwd_paramsEEEvRKT8_iiiii:
        /* <DEDUP_REMOVED lines=39> */
.L_x_14354:
[----:B------:R-:W-:Y:S05]  /*0470*/  BSYNC.RECONVERGENT B0 ;  /* 0x0000000000007941 */ /* 0x000fea0003800200 */
.L_x_14353:
[----:B------:R-:W-:Y:S04]  /*0480*/  BSSY.RECONVERGENT B0, `(.L_x_14355) ;  /* 0x0000007000007945 */ /* 0x000fe80003800200 */
[----:B------:R-:W-:Y:S05]  /*0490*/  @!P4 BRA `(.L_x_14356) ;  /* 0x000000000014c947 */ /* 0x000fea0003800000 */
[----:B------:R-:W2:Y:S02]  /*04a0*/  LD.E.U8 R7, desc[UR4][R100.64+0x1b2] ;  /* 0x0001b20464077980 */ /* 0x000ea4000c101100 */
[----:B--2---:R-:W-:-:S13]  /*04b0*/  ISETP.NE.AND P0, PT, R7, RZ, PT ;  /* 0x000000ff0700720c */ /* 0x004fda0003f05270 */
[----:B------:R-:W2:Y:S02]  /*04c0*/  @P0 LD.E R12, desc[UR4][R16.64+0x4] ;  /* 0x00000404100c0980 */ /* 0x000ea4000c101900 */
[----:B--2--5:R-:W-:-:S06]  /*04d0*/  @P0 IADD3 R75, PT, PT, R12, -R15, RZ ;  /* 0x8000000f0c4b0210 */ /* 0x024fcc0007ffe0ff */
[----:B------:R2:W5:Y:S02]  /*04e0*/  @!P0 LD.E R75, desc[UR4][R16.64] ;  /* 0x00000004104b8980 */ /* 0x000564000c101900 */
.L_x_14356:
[----:B------:R-:W-:Y:S05]  /*04f0*/  BSYNC.RECONVERGENT B0 ;  /* 0x0000000000007941 */ /* 0x000fea0003800200 */
.L_x_14355:
[----:B------:R-:W-:Y:S01]  /*0500*/  BSSY.RECONVERGENT B1, `(.L_x_14357) ;  /* 0x0000012000017945 */ /* 0x000fe20003800200 */
[----:B-----5:R-:W-:Y:S02]  /*0510*/  @P3 IADD3 R177, PT, PT, R5, -R6, RZ ;  /* 0x8000000605b13210 */ /* 0x020fe40007ffe0ff */
[----:B------:R-:W-:Y:S01]  /*0520*/  IADD3 R75, PT, PT, R75, -R10, RZ ;  /* 0x8000000a4b4b7210 */ /* 0x000fe20007ffe0ff */
[----:B------:R-:W-:Y:S06]  /*0530*/  @!P5 BRA `(.L_x_14358) ;  /* 0x000000000014d947 */ /* 0x000fec0003800000 */
[----:B------:R-:W-:-:S05]  /*0540*/  IADD3 R8, P0, PT, R8, R2, RZ ;  /* 0x0000000208087210 */ /* 0x000fca0007f1e0ff */
[----:B------:R-:W-:-:S05]  /*0550*/  IMAD.X R9, R9, 0x1, R0, P0 ;  /* 0x0000000109097824 */ /* 0x000fca00000e0600 */
[----:B------:R-:W3:Y:S02]  /*0560*/  LD.E R5, desc[UR4][R8.64] ;  /* 0x0000000408057980 */ /* 0x000ee4000c101900 */
[----:B---3--:R-:W-:Y:S01]  /*0570*/  IADD3 R62, PT, PT, R5, -R10, RZ ;  /* 0x8000000a053e7210 */ /* 0x008fe20007ffe0ff */
[----:B------:R-:W-:Y:S05]  /*0580*/  BRA `(.L_x_14359) ;  /* 0x0000000000247947 */ /* 0x000fea0003800000 */
.L_x_14358:
[----:B------:R-:W3:Y:S01]  /*0590*/  LD.E.64 R8, desc[UR4][R100.64+0x108] ;  /* 0x0001080464087980 */ /* 0x000ee2000c101b00 */
[----:B------:R-:W-:Y:S01]  /*05a0*/  BSSY.RECONVERGENT B0, `(.L_x_14360) ;  /* 0x0000006000007945 */ /* 0x000fe20003800200 */
[----:B------:R-:W-:Y:S01]  /*05b0*/  IMAD.MOV.U32 R62, RZ, RZ, RZ ;  /* 0x000000ffff3e7224 */ /* 0x000fe200078e00ff */
[----:B---3--:R-:W-:-:S04]  /*05c0*/  ISETP.NE.U32.AND P0, PT, R8, RZ, PT ;  /* 0x000000ff0800720c */ /* 0x008fc80003f05070 */
[----:B------:R-:W-:-:S13]  /*05d0*/  ISETP.NE.AND.EX P0, PT, R9, RZ, PT, P0 ;  /* 0x000000ff0900720c */ /* 0x000fda0003f05300 */
[----:B------:R-:W-:Y:S05]  /*05e0*/  @!P0 BRA `(.L_x_14361) ;  /* 0x0000000000048947 */ /* 0x000fea0003800000 */
[----:B------:R3:W5:Y:S02]  /*05f0*/  LD.E R62, desc[UR4][R100.64+0xbc] ;  /* 0x0000bc04643e7980 */ /* 0x000764000c101900 */
.L_x_14361:
[----:B------:R-:W-:Y:S05]  /*0600*/  BSYNC.RECONVERGENT B0 ;  /* 0x0000000000007941 */ /* 0x000fea0003800200 */
.L_x_14360:
[----:B-----5:R-:W-:Y:S02]  /*0610*/  IADD3 R62, PT, PT, R75, R62, RZ ;  /* 0x0000003e4b3e7210 */ /* 0x020fe40007ffe0ff */
.L_x_14359:
[----:B------:R-:W-:Y:S05]  /*0620*/  BSYNC.RECONVERGENT B1 ;  /* 0x0000000000017941 */ /* 0x000fea0003800200 */
.L_x_14357:
[----:B------:R-:W-:Y:S01]  /*0630*/  IMAD.SHL.U32 R176, R3, 0x40, RZ ;  /* 0x0000004003b07824 */ /* 0x000fe200078e00ff */
[----:B------:R-:W-:-:S04]  /*0640*/  MOV R175, 0x0 ;  /* 0x0000000000af7802 */ /* 0x000fc80000000f00 */
[----:B------:R-:W-:-:S13]  /*0650*/  ISETP.GT.AND P0, PT, R177, R176, PT ;  /* 0x000000b0b100720c */ /* 0x000fda0003f04270 */
[----:B-123--:R-:W-:Y:S05]  /*0660*/  @!P0 RET.REL.NODEC R174 `(_ZN5flash24flash_fwd_splitkv_kernelI23Flash_fwd_kernel_traitsILi64ELi64ELi128ELi4ELb0ELb0EN7cutlass10bfloat16_tE19Flash_kernel_traitsILi64ELi64ELi128ELi4ES3_EELb0ELb1ELb1ELb0ELb0ELb0ELb1ELb1EEEvNS_16Flash_fwd_paramsE) ;  /* 0xfffffff8ae648950 */ /* 0x00efea0003c3ffff */
        /* <DEDUP_REMOVED lines=36> */
[----:B------:R-:W-:Y:S01]  /*08b0*/  IMAD.MOV.U32 R9, RZ, RZ, R12 ;  /* 0x000000ffff097224 */ /* 0x000fe200078e000c */
[----:B------:R-:W-:-:S03]  /*08c0*/  IADD3 R12, PT, PT, R8, R176, -R177 ;  /* 0x000000b0080c7210 */ /* 0x000fc60007ffe8b1 */
[----:B------:R-:W-:Y:S01]  /*08d0*/  @!P1 IMAD.MOV R9, RZ, RZ, -R9 ;  /* 0x000000ffff099224 */ /* 0x000fe200078e0a09 */
[----:B----4-:R-:W-:Y:S02]  /*08e0*/  IADD3 R5, PT, PT, R12, 0x40, R5 ;  /* 0x000000400c057810 */ /* 0x010fe40007ffe005 */
[----:B------:R-:W-:Y:S02]  /*08f0*/  @!P0 LOP3.LUT R9, RZ, R4, RZ, 0x33, !PT ;  /* 0x00000004ff098212 */ /* 0x000fe400078e33ff */
[----:B------:R-:W-:Y:S02]  /*0900*/  SHF.R.S32.HI R12, RZ, 0x1f, R7 ;  /* 0x0000001fff0c7819 */ /* 0x000fe40000011407 */
[----:B------:R-:W-:Y:S01]  /*0910*/  SHF.R.S32.HI R4, RZ, 0x1f, R5 ;  /* 0x0000001fff047819 */ /* 0x000fe20000011405 */
[----:B------:R-:W-:Y:S01]  /*0920*/  IMAD R168, R9, UR8, RZ ;  /* 0x0000000809a87c24 */ /* 0x000fe2000f8e02ff */
[----:B------:R-:W-:Y:S02]  /*0930*/  LEA.HI R12, R12, R7, RZ, 0x7 ;  /* 0x000000070c0c7211 */ /* 0x000fe400078f38ff */
[----:B------:R-:W-:-:S02]  /*0940*/  LEA.HI R4, R4, R5, RZ, 0x7 ;  /* 0x0000000504047211 */ /* 0x000fc400078f38ff */
        /* <DEDUP_REMOVED lines=80> */
[----:B-1----:R-:W-:Y:S05]  /*0e50*/  @P0 RET.REL.NODEC R174 `(_ZN5flash24flash_fwd_splitkv_kernelI23Flash_fwd_kernel_traitsILi64ELi64ELi128ELi4ELb0ELb0EN7cutlass10bfloat16_tE19Flash_kernel_traitsILi64ELi64ELi128ELi4ES3_EELb0ELb1ELb1ELb0ELb0ELb0ELb1ELb1EEEvNS_16Flash_fwd_paramsE) ;  /* 0xfffffff0ae680950 */ /* 0x002fea0003c3ffff */
[----:B------:R-:W-:Y:S02]  /*0e60*/  MOV R5, 0xff800000 ;  /* 0xff80000000057802 */ /* 0x000fe40000000f00 */
[----:B------:R-:W-:-:S03]  /*0e70*/  MOV R175, 0x0 ;  /* 0x0000000000af7802 */ /* 0x000fc60000000f00 */
[----:B------:R1:W-:Y:S02]  /*0e80*/  ST.E desc[UR4][R2.64+0xe0], R5 ;  /* 0x0000e00502007985 */ /* 0x0003e4000c101904 */
[----:B-1----:R-:W-:Y:S05]  /*0e90*/  RET.REL.NODEC R174 `(_ZN5flash24flash_fwd_splitkv_kernelI23Flash_fwd_kernel_traitsILi64ELi64ELi128ELi4ELb0ELb0EN7cutlass10bfloat16_tE19Flash_kernel_traitsILi64ELi64ELi128ELi4ES3_EELb0ELb1ELb1ELb0ELb0ELb0ELb1ELb1EEEvNS_16Flash_fwd_paramsE) ;  /* 0xfffffff0ae587950 */ /* 0x002fea0003c3ffff */
.L_x_14362:
        /* <DEDUP_REMOVED lines=102> */
.L_x_14364:
        /* <DEDUP_REMOVED lines=39> */
[----:B------:R-:W-:Y:S01]  /*1770*/  @P0 IMAD.WIDE.U32 R20, R164, R9, RZ ;  /* 0x00000009a4140225 */ /* 0x000fe200078e00ff */
[----:B------:R-:W-:-:S03]  /*1780*/  LEA R11, R61, 0xffffff80, 0x7 ;  /* 0xffffff803d0b7811 */ /* 0x000fc600078e38ff */
[----:B------:R-:W-:Y:S01]  /*1790*/  @P0 IMAD R0, R165, R9, RZ ;  /* 0x00000009a5000224 */ /* 0x000fe200078e02ff */
[----:B------:R-:W-:Y:S02]  /*17a0*/  @!P0 MOV R12, R22 ;  /* 0x00000016000c8202 */ /* 0x000fe40000000f00 */
        /* <DEDUP_REMOVED lines=16> */
[----:B------:R-:W-:Y:S01]  /*18b0*/  @!P0 IADD3 R15, PT, PT, R13, R0, RZ ;  /* 0x000000000d0f8210 */ /* 0x000fe20007ffe0ff */
[----:B------:R-:W-:Y:S01]  /*18c0*/  @!P0 IMAD R0, R17, R8, RZ ;  /* 0x0000000811008224 */ /* 0x000fe200078e02ff */
[----:B------:R-:W-:Y:S02]  /*18d0*/  @!P0 SHF.R.S32.HI R5, RZ, 0x1f, R8 ;  /* 0x0000001fff058819 */ /* 0x000fe40000011408 */
[----:B------:R-:W-:Y:S02]  /*18e0*/  @!P0 MOV R14, R12 ;  /* 0x0000000c000e8202 */ /* 0x000fe40000000f00 */
[----:B------:R-:W-:Y:S01]  /*18f0*/  IADD3 R21, PT, PT, R21, R2, RZ ;  /* 0x0000000215157210 */ /* 0x000fe20007ffe0ff */
        /* <DEDUP_REMOVED lines=14> */
.L_x_14365:
[----:B------:R-:W-:Y:S05]  /*19e0*/  BSYNC.RECONVERGENT B0 ;  /* 0x0000000000007941 */ /* 0x000fea0003800200 */
.L_x_14363:
        /* <DEDUP_REMOVED lines=42> */
[----:B------:R-:W-:Y:S02]  /*1c90*/  SHF.R.U32.HI R130, RZ, 0x3, R67 ;  /* 0x00000003ff827819 */ /* 0x000fe40000011643 */
[----:B------:R-:W-:Y:S01]  /*1ca0*/  SHF.R.S32.HI R127, RZ, 0x1f, R178 ;  /* 0x0000001fff7f7819 */ /* 0x000fe200000114b2 */
[C---:B------:R-:W-:Y:S02]  /*1cb0*/  IMAD R20, R11.reuse, R167, R20 ;  /* 0x000000a70b147224 */ /* 0x040fe400078e0214 */
[----:B------:R-:W-:-:S04]  /*1cc0*/  IMAD.WIDE.U32 R28, R11, R166, R28 ;  /* 0x000000a60b1c7225 */ /* 0x000fc800078e001c */
[----:B------:R-:W-:Y:S02]  /*1cd0*/  IMAD.IADD R21, R29, 0x1, R20 ;  /* 0x000000011d157824 */ /* 0x000fe400078e0214 */
[----:B------:R-:W-:Y:S01]  /*1ce0*/  IMAD.MOV.U32 R20, RZ, RZ, R28 ;  /* 0x000000ffff147224 */ /* 0x000fe200078e001c */
[----:B------:R-:W1:Y:S03]  /*1cf0*/  S2UR UR6, SR_CgaCtaId ;  /* 0x00000000000679c3 */ /* 0x000e660000008800 */
[----:B------:R-:W-:-:S04]  /*1d00*/  IMAD.WIDE.U32 R20, R8, R24, R20 ;  /* 0x0000001808147225 */ /* 0x000fc800078e0014 */
        /* <DEDUP_REMOVED lines=9> */
[----:B-1----:R-:W-:Y:S01]  /*1da0*/  ULEA UR6, UR6, UR7, 0x18 ;  /* 0x0000000706067291 */ /* 0x002fe2000f8ec0ff */
[----:B------:R-:W-:Y:S01]  /*1db0*/  SHF.L.U32 R80, R67, 0x2, RZ ;  /* 0x0000000243507819 */ /* 0x000fe200000006ff */
[----:B------:R-:W-:Y:S01]  /*1dc0*/  VIADD R63, R61, 0xffffffff ;  /* 0xffffffff3d3f7836 */ /* 0x000fe20000000000 */
[----:B------:R-:W-:-:S03]  /*1dd0*/  SHF.R.U32.HI R68, RZ, 0x4, R67 ;  /* 0x00000004ff447819 */ /* 0x000fc60000011643 */
[----:B------:R-:W-:Y:S01]  /*1de0*/  LEA R60, R60, UR6, 0x1 ;  /* 0x000000063c3c7c11 */ /* 0x000fe2000f8e08ff */
[C---:B------:R-:W-:Y:S01]  /*1df0*/  IMAD.SHL.U32 R73, R164.reuse, 0x10, RZ ;  /* 0x00000010a4497824 */ /* 0x040fe200078e00ff */
[----:B------:R-:W-:Y:S01]  /*1e00*/  SHF.L.U64.HI R74, R164, 0x4, R165 ;  /* 0x00000004a44a7819 */ /* 0x000fe200000102a5 */
[----:B------:R-:W-:Y:S01]  /*1e10*/  IMAD.SHL.U32 R49, R63, 0x80, RZ ;  /* 0x000000803f317824 */ /* 0x000fe200078e00ff */
        /* <DEDUP_REMOVED lines=13> */
[----:B------:R-:W-:-:S04]  /*1ef0*/  IMAD R7, R23, R178, RZ ;  /* 0x000000b217077224 */ /* 0x000fc800078e02ff */
[----:B------:R-:W-:Y:S02]  /*1f00*/  IMAD.X R27, RZ, RZ, R18, P1 ;  /* 0x000000ffff1b7224 */ /* 0x000fe400008e0612 */
[----:B------:R-:W-:-:S04]  /*1f10*/  IMAD.WIDE.U32 R18, R3, 0x40, R130 ;  /* 0x0000004003127825 */ /* 0x000fc800078e0082 */
[----:B------:R-:W-:Y:S02]  /*1f20*/  IMAD R7, R22, R127, R7 ;  /* 0x0000007f16077224 */ /* 0x000fe400078e0207 */
[----:B------:R-:W-:Y:S01]  /*1f30*/  IMAD.WIDE.U32 R26, R178, R22, R26 ;  /* 0x00000016b21a7225 */ /* 0x000fe200078e001a */
[----:B------:R-:W-:-:S03]  /*1f40*/  SHF.R.S32.HI R6, RZ, 0x1f, R8 ;  /* 0x0000001fff067819 */ /* 0x000fc60000011408 */
[----:B------:R-:W-:Y:S02]  /*1f50*/  IMAD R3, R19, R136, RZ ;  /* 0x0000008813037224 */ /* 0x000fe400078e02ff */
[----:B------:R-:W-:Y:S02]  /*1f60*/  IMAD.IADD R27, R27, 0x1, R7 ;  /* 0x000000011b1b7824 */ /* 0x000fe400078e0207 */
[----:B------:R-:W-:Y:S01]  /*1f70*/  IMAD R9, R25, R8, RZ ;  /* 0x0000000819097224 */ /* 0x000fe200078e02ff */
        /* <DEDUP_REMOVED lines=15> */
[----:B------:R-:W-:Y:S02]  /*2070*/  VIMNMX R76, PT, PT, R168, R5, !PT ;  /* 0x00000005a84c7248 */ /* 0x000fe40007fe0100 */
[----:B------:R-:W-:Y:S02]  /*2080*/  LEA.HI.X R173, R20, R15, R173, 0x1, P0 ;  /* 0x0000000f14ad7211 */ /* 0x000fe400000f0cad */
[----:B------:R-:W-:Y:S01]  /*2090*/  ISETP.GT.AND P0, PT, R61, R76, PT ;  /* 0x0000004c3d00720c */ /* 0x000fe20003f04270 */
[----:B------:R-:W-:Y:S01]  /*20a0*/  IMAD.WIDE.U32 R22, R130, R164, R22 ;  /* 0x000000a482167225 */ /* 0x000fe200078e0016 */
[----:B------:R-:W-:-:S03]  /*20b0*/  SHF.R.U32.HI R3, RZ, 0x1, R67 ;  /* 0x00000001ff037819 */ /* 0x000fc60000011643 */
[----:B------:R-:W-:Y:S01]  /*20c0*/  IMAD.IADD R169, R23, 0x1, R169 ;  /* 0x0000000117a97824 */ /* 0x000fe200078e02a9 */
[----:B------:R-:W-:Y:S02]  /*20d0*/  LEA R170, P1, R22, R16, 0x1 ;  /* 0x0000001016aa7211 */ /* 0x000fe400078208ff */
        /* <DEDUP_REMOVED lines=119> */
.L_x_14405:
        /* <DEDUP_REMOVED lines=161> */
.L_x_14368:
        /* <DEDUP_REMOVED lines=68> */
.L_x_14372:
[----:B------:R-:W-:Y:S05]  /*36a0*/  BSYNC.RECONVERGENT B0 ;  /* 0x0000000000007941 */ /* 0x000fea0003800200 */
.L_x_14371:
        /* <DEDUP_REMOVED lines=51> */
.L_x_14374:
[----:B------:R-:W-:Y:S05]  /*39e0*/  BSYNC.RECONVERGENT B0 ;  /* 0x0000000000007941 */ /* 0x000fea0003800200 */
.L_x_14373:
        /* <DEDUP_REMOVED lines=53> */
.L_x_14376:
[----:B------:R-:W-:Y:S05]  /*3d40*/  BSYNC.RECONVERGENT B0 ;  /* 0x0000000000007941 */ /* 0x000fea0003800200 */
.L_x_14375:
        /* <DEDUP_REMOVED lines=57> */
.L_x_14378:
[----:B------:R-:W-:Y:S05]  /*40e0*/  BSYNC.RECONVERGENT B0 ;  /* 0x0000000000007941 */ /* 0x000fea0003800200 */
.L_x_14377:
        /* <DEDUP_REMOVED lines=62> */
.L_x_14380:
[----:B------:R-:W-:Y:S05]  /*44d0*/  BSYNC.RECONVERGENT B0 ;  /* 0x0000000000007941 */ /* 0x000fea0003800200 */
.L_x_14379:
        /* <DEDUP_REMOVED lines=53> */
.L_x_14382:
[----:B------:R-:W-:Y:S05]  /*4830*/  BSYNC.RECONVERGENT B0 ;  /* 0x0000000000007941 */ /* 0x000fea0003800200 */
.L_x_14381:
        /* <DEDUP_REMOVED lines=55> */
.L_x_14384:
[----:B------:R-:W-:Y:S05]  /*4bb0*/  BSYNC.RECONVERGENT B0 ;  /* 0x0000000000007941 */ /* 0x000fea0003800200 */
.L_x_14383:
        /* <DEDUP_REMOVED lines=55> */
.L_x_14386:
[----:B------:R-:W-:Y:S05]  /*4f30*/  BSYNC.RECONVERGENT B0 ;  /* 0x0000000000007941 */ /* 0x000fea0003800200 */
.L_x_14385:
[----:B------:R-:W5:Y:S02]  /*4f40*/  LD.E R3, desc[UR4][R100.64+0xd0] ;  /* 0x0000d00464037980 */ /* 0x000f64000c101900 */
[----:B-----5:R-:W-:Y:S05]  /*4f50*/  IMAD.U32 R3, R3, -0x40, RZ ;  /* 0xffffffc003037824 */ /* 0x020fea00078e00ff */
[C---:B------:R-:W-:Y:S02]  /*4f60*/  LEA R14, P1, R3.reuse, R14, 0x1 ;  /* 0x0000000e030e7211 */ /* 0x040fe400078208ff */
[C---:B------:R-:W-:Y:S02]  /*4f70*/  LEA R50, P0, R3.reuse, R50, 0x1 ;  /* 0x0000003203327211 */ /* 0x040fe400078008ff */
[C---:B------:R-:W-:Y:S02]  /*4f80*/  LEA.HI.X.SX32 R15, R3.reuse, R15, 0x1, P1 ;  /* 0x0000000f030f7211 */ /* 0x040fe400008f0eff */
[----:B------:R-:W-:Y:S01]  /*4f90*/  LEA.HI.X.SX32 R51, R3, R51, 0x1, P0 ;  /* 0x0000003303337211 */ /* 0x000fe200000f0eff */
[----:B------:R-:W-:Y:S05]  /*4fa0*/  BRA `(.L_x_14369) ;  /* 0x0000002c00d07947 */ /* 0x000fea0003800000 */
.L_x_14370:
        /* <DEDUP_REMOVED lines=95> */
.L_x_14388:
[----:B------:R-:W-:Y:S05]  /*55a0*/  BSYNC.RECONVERGENT B0 ;  /* 0x0000000000007941 */ /* 0x000fea0003800200 */
.L_x_14387:
        /* <DEDUP_REMOVED lines=92> */
.L_x_14390:
[----:B------:R-:W-:Y:S05]  /*5b70*/  BSYNC.RECONVERGENT B0 ;  /* 0x0000000000007941 */ /* 0x000fea0003800200 */
.L_x_14389:
        /* <DEDUP_REMOVED lines=94> */
.L_x_14392:
[----:B------:R-:W-:Y:S05]  /*6160*/  BSYNC.RECONVERGENT B0 ;  /* 0x0000000000007941 */ /* 0x000fea0003800200 */
.L_x_14391:
        /* <DEDUP_REMOVED lines=93> */
.L_x_14394:
[----:B------:R-:W-:Y:S05]  /*6740*/  BSYNC.RECONVERGENT B0 ;  /* 0x0000000000007941 */ /* 0x000fea0003800200 */
.L_x_14393:
        /* <DEDUP_REMOVED lines=90> */
.L_x_14396:
[----:B------:R-:W-:Y:S05]  /*6cf0*/  BSYNC.RECONVERGENT B0 ;  /* 0x0000000000007941 */ /* 0x000fea0003800200 */
.L_x_14395:
        /* <DEDUP_REMOVED lines=96> */
.L_x_14398:
[----:B------:R-:W-:Y:S05]  /*7300*/  BSYNC.RECONVERGENT B0 ;  /* 0x0000000000007941 */ /* 0x000fea0003800200 */
.L_x_14397:
        /* <DEDUP_REMOVED lines=91> */
.L_x_14400:
[----:B------:R-:W-:Y:S05]  /*78c0*/  BSYNC.RECONVERGENT B0 ;  /* 0x0000000000007941 */ /* 0x000fea0003800200 */
.L_x_14399:
        /* <DEDUP_REMOVED lines=91> */
.L_x_14402:
[----:B------:R-:W-:Y:S05]  /*7e80*/  BSYNC.RECONVERGENT B0 ;  /* 0x0000000000007941 */ /* 0x000fea0003800200 */
.L_x_14401:
[----:B------:R-:W5:Y:S02]  /*7e90*/  LD.E R3, desc[UR4][R100.64+0xd0] ;  /* 0x0000d00464037980 */ /* 0x000f64000c101900 */
[----:B-----5:R-:W-:Y:S05]  /*7ea0*/  IMAD.U32 R3, R3, -0x40, RZ ;  /* 0xffffffc003037824 */ /* 0x020fea00078e00ff */
[C---:B------:R-:W-:Y:S02]  /*7eb0*/  LEA R92, P1, R3.reuse, R92, 0x1 ;  /* 0x0000005c035c7211 */ /* 0x040fe400078208ff */
[C---:B------:R-:W-:Y:S02]  /*7ec0*/  LEA R90, P0, R3.reuse, R90, 0x1 ;  /* 0x0000005a035a7211 */ /* 0x040fe400078008ff */
[C---:B------:R-:W-:Y:S02]  /*7ed0*/  LEA.HI.X.SX32 R93, R3.reuse, R93, 0x1, P1 ;  /* 0x0000005d035d7211 */ /* 0x040fe400008f0eff */
[----:B------:R-:W-:Y:S09]  /*7ee0*/  LEA.HI.X.SX32 R91, R3, R91, 0x1, P0 ;  /* 0x0000005b035b7211 */ /* 0x000ff200000f0eff */
.L_x_14369:
[----:B------:R-:W-:Y:S05]  /*7ef0*/  BSYNC.RECONVERGENT B1 ;  /* 0x0000000000017941 */ /* 0x000fea0003800200 */
.L_x_14367:
        /* <DEDUP_REMOVED lines=101> */
.L_x_14404:
[----:B------:R-:W-:Y:S05]  /*8550*/  BSYNC.RECONVERGENT B0 ;  /* 0x0000000000007941 */ /* 0x000fea0003800200 */
.L_x_14403:
[----:B------:R-:W-:Y:S11]  /*8560*/  LOP3.LUT P0, RZ, R180, 0x20, RZ, 0xc0, !PT ;  /* 0x00000020b4ff7812 */ /* 0x000ff6000780c0ff */
[----:B------:R-:W-:Y:S02]  /*8570*/  @!UPT UIADD3 URZ, UPT, UPT, URZ, URZ, URZ ;  /* 0x000000fffffff290 */ /* 0x000fe4000fffe0ff */
[----:B------:R-:W-:Y:S05]  /*8580*/  @P0 BRA `(.L_x_14405) ;  /* 0xffffffa000b00947 */ /* 0x000fea000383ffff */
.L_x_14366:
        /* <DEDUP_REMOVED lines=19> */
.L_x_14410:
[----:B------:R2:W-:Y:S02]  /*86c0*/  STS.128 [R60], RZ ;  /* 0x000000ff3c007388 */ /* 0x0005e40000000c00 */
.L_x_14409:
[----:B------:R-:W-:Y:S05]  /*86d0*/  BSYNC.RECONVERGENT B0 ;  /* 0x0000000000007941 */ /* 0x000fea0003800200 */
.L_x_14408:
        /* <DEDUP_REMOVED lines=17> */
.L_x_14412:
[----:B------:R-:W-:Y:S05]  /*87f0*/  BSYNC.RECONVERGENT B0 ;  /* 0x0000000000007941 */ /* 0x000fea0003800200 */
.L_x_14411:
        /* <DEDUP_REMOVED lines=11> */
.L_x_14414:
[----:B------:R-:W-:Y:S05]  /*88b0*/  BSYNC.RECONVERGENT B0 ;  /* 0x0000000000007941 */ /* 0x000fea0003800200 */
.L_x_14413:
        /* <DEDUP_REMOVED lines=11> */
.L_x_14407:
        /* <DEDUP_REMOVED lines=81> */
.L_x_14421:
[----:B------:R-:W-:Y:S05]  /*8e80*/  BSYNC.RECONVERGENT B0 ;  /* 0x0000000000007941 */ /* 0x000fea0003800200 */
.L_x_14420:
[----:B-----5:R3:W-:Y:S01]  /*8e90*/  STS.128 [R60], R12 ;  /* 0x0000000c3c007388 */ /* 0x0207e20000000c00 */
[----:B------:R-:W-:Y:S05]  /*8ea0*/  BRA `(.L_x_14418) ;  /* 0x0000000000047947 */ /* 0x000fea0003800000 */
.L_x_14419:
[----:B------:R2:W-:Y:S02]  /*8eb0*/  STS.128 [R60], RZ ;  /* 0x000000ff3c007388 */ /* 0x0005e40000000c00 */
.L_x_14418:
[----:B------:R-:W-:Y:S05]  /*8ec0*/  BSYNC.RECONVERGENT B1 ;  /* 0x0000000000017941 */ /* 0x000fea0003800200 */
.L_x_14417:
        /* <DEDUP_REMOVED lines=59> */
.L_x_14425:
[----:B------:R-:W-:Y:S05]  /*9280*/  BSYNC.RECONVERGENT B0 ;  /* 0x0000000000007941 */ /* 0x000fea0003800200 */
.L_x_14424:
[----:B-----5:R1:W-:Y:S02]  /*9290*/  STS.128 [R60+0x800], R12 ;  /* 0x0008000c3c007388 */ /* 0x0203e40000000c00 */
.L_x_14423:
[----:B------:R-:W-:Y:S05]  /*92a0*/  BSYNC.RECONVERGENT B1 ;  /* 0x0000000000017941 */ /* 0x000fea0003800200 */
.L_x_14422:
        /* <DEDUP_REMOVED lines=60> */
.L_x_14429:
[----:B------:R-:W-:Y:S05]  /*9670*/  BSYNC.RECONVERGENT B0 ;  /* 0x0000000000007941 */ /* 0x000fea0003800200 */
.L_x_14428:
[----:B-----5:R1:W-:Y:S02]  /*9680*/  STS.128 [R60+0x1000], R12 ;  /* 0x0010000c3c007388 */ /* 0x0203e40000000c00 */
.L_x_14427:
[----:B------:R-:W-:Y:S05]  /*9690*/  BSYNC.RECONVERGENT B1 ;  /* 0x0000000000017941 */ /* 0x000fea0003800200 */
.L_x_14426:
        /* <DEDUP_REMOVED lines=59> */
.L_x_14431:
[----:B------:R-:W-:Y:S05]  /*9a50*/  BSYNC.RECONVERGENT B0 ;  /* 0x0000000000007941 */ /* 0x000fea0003800200 */
.L_x_14430:
[----:B-----5:R1:W-:Y:S01]  /*9a60*/  STS.128 [R60+0x1800], R12 ;  /* 0x0018000c3c007388 */ /* 0x0203e20000000c00 */
[----:B------:R-:W-:Y:S05]  /*9a70*/  BRA `(.L_x_14415) ;  /* 0x0000001400f07947 */ /* 0x000fea0003800000 */
.L_x_14416:
        /* <DEDUP_REMOVED lines=94> */
.L_x_14436:
[----:B------:R-:W-:Y:S05]  /*a060*/  BSYNC.RECONVERGENT B0 ;  /* 0x0000000000007941 */ /* 0x000fea0003800200 */
.L_x_14435:
[----:B-----5:R2:W-:Y:S01]  /*a070*/  STS.128 [R60], R20 ;  /* 0x000000143c007388 */ /* 0x0205e20000000c00 */
[----:B------:R-:W-:Y:S05]  /*a080*/  BRA `(.L_x_14433) ;  /* 0x0000000000047947 */ /* 0x000fea0003800000 */
.L_x_14434:
[----:B------:R3:W-:Y:S02]  /*a090*/  STS.128 [R60], RZ ;  /* 0x000000ff3c007388 */ /* 0x0007e40000000c00 */
.L_x_14433:
[----:B------:R-:W-:Y:S05]  /*a0a0*/  BSYNC.RECONVERGENT B1 ;  /* 0x0000000000017941 */ /* 0x000fea0003800200 */
.L_x_14432:
        /* <DEDUP_REMOVED lines=90> */
.L_x_14440:
[----:B------:R-:W-:Y:S05]  /*a650*/  BSYNC.RECONVERGENT B0 ;  /* 0x0000000000007941 */ /* 0x000fea0003800200 */
.L_x_14439:
[----:B-----5:R1:W-:Y:S02]  /*a660*/  STS.128 [R60+0x800], R20 ;  /* 0x000800143c007388 */ /* 0x0203e40000000c00 */
.L_x_14438:
[----:B------:R-:W-:Y:S05]  /*a670*/  BSYNC.RECONVERGENT B1 ;  /* 0x0000000000017941 */ /* 0x000fea0003800200 */
.L_x_14437:
        /* <DEDUP_REMOVED lines=90> */
.L_x_14444:
[----:B------:R-:W-:Y:S05]  /*ac20*/  BSYNC.RECONVERGENT B0 ;  /* 0x0000000000007941 */ /* 0x000fea0003800200 */
.L_x_14443:
[----:B-----5:R2:W-:Y:S02]  /*ac30*/  STS.128 [R60+0x1000], R20 ;  /* 0x001000143c007388 */ /* 0x0205e40000000c00 */
.L_x_14442:
[----:B------:R-:W-:Y:S05]  /*ac40*/  BSYNC.RECONVERGENT B1 ;  /* 0x0000000000017941 */ /* 0x000fea0003800200 */
.L_x_14441:
        /* <DEDUP_REMOVED lines=93> */
.L_x_14446:
[----:B------:R-:W-:Y:S05]  /*b220*/  BSYNC.RECONVERGENT B0 ;  /* 0x0000000000007941 */ /* 0x000fea0003800200 */
.L_x_14445:
[----:B-----5:R1:W-:Y:S02]  /*b230*/  STS.128 [R60+0x1800], R4 ;  /* 0x001800043c007388 */ /* 0x0203e40000000c00 */
.L_x_14415:
[----:B------:R-:W-:Y:S05]  /*b240*/  BSYNC.RECONVERGENT B2 ;  /* 0x0000000000027941 */ /* 0x000fea0003800200 */
.L_x_14406:
        /* <DEDUP_REMOVED lines=12> */
.L_x_14449:
[----:B------:R1:W-:Y:S02]  /*b310*/  STS.128 [R60+0x2000], RZ ;  /* 0x002000ff3c007388 */ /* 0x0003e40000000c00 */
.L_x_14448:
[----:B------:R-:W-:Y:S05]  /*b320*/  BSYNC.RECONVERGENT B0 ;  /* 0x0000000000007941 */ /* 0x000fea0003800200 */
.L_x_14447:
        /* <DEDUP_REMOVED lines=14> */
.L_x_14452:
[----:B------:R3:W-:Y:S02]  /*b410*/  STS.128 [R60+0x2800], RZ ;  /* 0x002800ff3c007388 */ /* 0x0007e40000000c00 */
.L_x_14451:
[----:B------:R-:W-:Y:S05]  /*b420*/  BSYNC.RECONVERGENT B0 ;  /* 0x0000000000007941 */ /* 0x000fea0003800200 */
.L_x_14450:
        /* <DEDUP_REMOVED lines=12> */
.L_x_14455:
[----:B------:R1:W-:Y:S02]  /*b4f0*/  STS.128 [R60+0x3000], RZ ;  /* 0x003000ff3c007388 */ /* 0x0003e40000000c00 */
.L_x_14454:
[----:B------:R-:W-:Y:S05]  /*b500*/  BSYNC.RECONVERGENT B0 ;  /* 0x0000000000007941 */ /* 0x000fea0003800200 */
.L_x_14453:
        /* <DEDUP_REMOVED lines=12> */
.L_x_14458:
[----:B------:R1:W-:Y:S02]  /*b5d0*/  STS.128 [R60+0x3800], RZ ;  /* 0x003800ff3c007388 */ /* 0x0003e40000000c00 */
.L_x_14457:
[----:B------:R-:W-:Y:S05]  /*b5e0*/  BSYNC.RECONVERGENT B0 ;  /* 0x0000000000007941 */ /* 0x000fea0003800200 */
.L_x_14456:
        /* <DEDUP_REMOVED lines=16> */
.L_x_14461:
[----:B------:R1:W-:Y:S02]  /*b6f0*/  STS.128 [R60+0x4000], RZ ;  /* 0x004000ff3c007388 */ /* 0x0003e40000000c00 */
.L_x_14460:
[----:B------:R-:W-:Y:S05]  /*b700*/  BSYNC.RECONVERGENT B0 ;  /* 0x0000000000007941 */ /* 0x000fea0003800200 */
.L_x_14459:
        /* <DEDUP_REMOVED lines=13> */
.L_x_14464:
[----:B------:R1:W-:Y:S02]  /*b7e0*/  STS.128 [R60+0x4800], RZ ;  /* 0x004800ff3c007388 */ /* 0x0003e40000000c00 */
.L_x_14463:
[----:B------:R-:W-:Y:S05]  /*b7f0*/  BSYNC.RECONVERGENT B0 ;  /* 0x0000000000007941 */ /* 0x000fea0003800200 */
.L_x_14462:
        /* <DEDUP_REMOVED lines=16> */
.L_x_14467:
[----:B------:R1:W-:Y:S02]  /*b900*/  STS.128 [R60+0x5000], RZ ;  /* 0x005000ff3c007388 */ /* 0x0003e40000000c00 */
.L_x_14466:
[----:B------:R-:W-:Y:S05]  /*b910*/  BSYNC.RECONVERGENT B0 ;  /* 0x0000000000007941 */ /* 0x000fea0003800200 */
.L_x_14465:
        /* <DEDUP_REMOVED lines=16> */
.L_x_14470:
[----:B------:R1:W-:Y:S02]  /*ba20*/  STS.128 [R60+0x5800], RZ ;  /* 0x005800ff3c007388 */ /* 0x0003e40000000c00 */
.L_x_14469:
[----:B------:R-:W-:Y:S05]  /*ba30*/  BSYNC.RECONVERGENT B0 ;  /* 0x0000000000007941 */ /* 0x000fea0003800200 */
.L_x_14468:
[----:B------:R-:W1:Y:S04]  /*ba40*/  LD.E.64 R14, desc[UR4][R100.64+0x1c0] ;  /* 0x0001c004640e7980 */ /* 0x000e68000c101b00 */
[----:B------:R-:W2:Y:S01]  /*ba50*/  LD.E.64 R8, desc[UR4][R100.64+0x1b8] ;  /* 0x0001b80464087980 */ /* 0x000ea2000c101b00 */
[----:B------:R-:W-:-:S03]  /*ba60*/  MOV R126, R178 ;  /* 0x000000b2007e7202 */ /* 0x000fc60000000f00 */
[----:B------:R-:W4:Y:S04]  /*ba70*/  LD.E R5, desc[UR4][R100.64+0xd8] ;  /* 0x0000d80464057980 */ /* 0x000f28000c101900 */
[----:B------:R-:W0:Y:S04]  /*ba80*/  LDGDEPBAR ;  /* 0x00000000000079af */ /* 0x000e280000000000 */
[----:B------:R1:W5:Y:S04]  /*ba90*/  LD.E R50, desc[UR4][R100.64+0x184] ;  /* 0x0001840464327980 */ /* 0x000368000c101900 */
[----:B------:R1:W5:Y:S02]  /*baa0*/  LD.E R48, desc[UR4][R100.64+0x188] ;  /* 0x0001880464307980 */ /* 0x000364000c101900 */
[----:B-1-3--:R-:W-:-:S04]  /*bab0*/  IMAD.WIDE.U32 R12, R179, R14, R126 ;  /* 0x0000000eb30c7225 */ /* 0x00afc800078e007e */
        /* <DEDUP_REMOVED lines=8> */
[----:B------:R-:W-:Y:S01]  /*bb40*/  SHF.L.U32 R132, R67, 0x1, RZ ;  /* 0x0000000143847819 */ /* 0x000fe200000006ff */
        /* <DEDUP_REMOVED lines=10> */
.L_x_14473:
[----:B------:R2:W-:Y:S01]  /*bbf0*/  STS.128 [R60+0x6000], RZ ;  /* 0x006000ff3c007388 */ /* 0x0005e20000000c00 */
[----:B------:R-:W-:Y:S05]  /*bc00*/  BRA `(.L_x_14474) ;  /* 0x0000000000047947 */ /* 0x000fea0003800000 */
.L_x_14472:
[----:B------:R1:W-:Y:S02]  /*bc10*/  STS.128 [R60+0x6000], RZ ;  /* 0x006000ff3c007388 */ /* 0x0003e40000000c00 */
.L_x_14474:
[----:B------:R-:W-:Y:S05]  /*bc20*/  BSYNC.RECONVERGENT B0 ;  /* 0x0000000000007941 */ /* 0x000fea0003800200 */
.L_x_14471:
        /* <DEDUP_REMOVED lines=15> */
.L_x_14477:
[----:B------:R1:W-:Y:S02]  /*bd20*/  STS.128 [R60+0x6800], RZ ;  /* 0x006800ff3c007388 */ /* 0x0003e40000000c00 */
.L_x_14476:
[----:B------:R-:W-:Y:S05]  /*bd30*/  BSYNC.RECONVERGENT B0 ;  /* 0x0000000000007941 */ /* 0x000fea0003800200 */
.L_x_14475:
        /* <DEDUP_REMOVED lines=13> */
.L_x_14480:
[----:B------:R1:W-:Y:S02]  /*be10*/  STS.128 [R60+0x7000], RZ ;  /* 0x007000ff3c007388 */ /* 0x0003e40000000c00 */
.L_x_14479:
[----:B------:R-:W-:Y:S05]  /*be20*/  BSYNC.RECONVERGENT B0 ;  /* 0x0000000000007941 */ /* 0x000fea0003800200 */
.L_x_14478:
        /* <DEDUP_REMOVED lines=13> */
.L_x_14483:
[----:B------:R1:W-:Y:S02]  /*bf00*/  STS.128 [R60+0x7800], RZ ;  /* 0x007800ff3c007388 */ /* 0x0003e40000000c00 */
.L_x_14482:
[----:B------:R-:W-:Y:S05]  /*bf10*/  BSYNC.RECONVERGENT B0 ;  /* 0x0000000000007941 */ /* 0x000fea0003800200 */
.L_x_14481:
        /* <DEDUP_REMOVED lines=16> */
.L_x_14486:
[----:B------:R1:W-:Y:S02]  /*c020*/  STS.128 [R60+0x8000], RZ ;  /* 0x008000ff3c007388 */ /* 0x0003e40000000c00 */
.L_x_14485:
[----:B------:R-:W-:Y:S05]  /*c030*/  BSYNC.RECONVERGENT B0 ;  /* 0x0000000000007941 */ /* 0x000fea0003800200 */
.L_x_14484:
        /* <DEDUP_REMOVED lines=13> */
.L_x_14489:
[----:B------:R1:W-:Y:S02]  /*c110*/  STS.128 [R60+0x8800], RZ ;  /* 0x008800ff3c007388 */ /* 0x0003e40000000c00 */
.L_x_14488:
[----:B------:R-:W-:Y:S05]  /*c120*/  BSYNC.RECONVERGENT B0 ;  /* 0x0000000000007941 */ /* 0x000fea0003800200 */
.L_x_14487:
        /* <DEDUP_REMOVED lines=16> */
.L_x_14492:
[----:B------:R1:W-:Y:S02]  /*c230*/  STS.128 [R60+0x9000], RZ ;  /* 0x009000ff3c007388 */ /* 0x0003e40000000c00 */
.L_x_14491:
[----:B------:R-:W-:Y:S05]  /*c240*/  BSYNC.RECONVERGENT B0 ;  /* 0x0000000000007941 */ /* 0x000fea0003800200 */
.L_x_14490:
[----:B------:R-:W-:Y:S01]  /*c250*/  ISETP.GE.AND P0, PT, R130, R3, PT ;  /* 0x000000038200720c */ /* 0x000fe20003f06270 */
[----:B------:R-:W-:Y:S01]  /*c260*/  BSSY.RECONVERGENT B0, `(.L_x_14493) ;  /* 0x0000013000007945 */ /* 0x000fe20003800200 */
[----:B------:R-:W-:Y:S01]  /*c270*/  SHF.R.U32.HI R103, RZ, 0x2, R67 ;  /* 0x00000002ff677819 */ /* 0x000fe20000011643 */
        /* <DEDUP_REMOVED lines=16> */
.L_x_14495:
[----:B------:R1:W-:Y:S02]  /*c380*/  STS.128 [R60+0x9800], RZ ;  /* 0x009800ff3c007388 */ /* 0x0003e40000000c00 */
.L_x_14494:
[----:B------:R-:W-:Y:S05]  /*c390*/  BSYNC.RECONVERGENT B0 ;  /* 0x0000000000007941 */ /* 0x000fea0003800200 */
.L_x_14493:
        /* <DEDUP_REMOVED lines=9> */
[----:B------:R-:W-:-:S02]  /*c430*/  ISETP.GT.AND P0, PT, R63, R168, PT ;  /* 0x000000a83f00720c */ /* 0x000fc40003f04270 */
[----:B-----5:R-:W-:Y:S01]  /*c440*/  IADD3 R50, PT, PT, R62, -R177, -R50 ;  /* 0x800000b13e327210 */ /* 0x020fe20007ffe832 */
[----:B------:R-:W-:Y:S01]  /*c450*/  IMAD R0, R0, 0x2, R3 ;  /* 0x0000000200007824 */ /* 0x000fe200078e0203 */
[----:B------:R-:W-:Y:S01]  /*c460*/  IADD3 R48, PT, PT, R48, R62, -R177 ;  /* 0x0000003e30307210 */ /* 0x000fe20007ffe8b1 */
        /* <DEDUP_REMOVED lines=11> */
[----:B------:R-:W3:Y:S04]  /*c520*/  LDSM.16.M88.4 R40, [R0+UR6+0x4000] ;  /* 0x004000060028783b */ /* 0x000ee80008000200 */
[----:B------:R-:W4:Y:S04]  /*c530*/  LDSM.16.M88.4 R84, [R0+UR6+0x2000] ;  /* 0x002000060054783b */ /* 0x000f280008000200 */
[----:B------:R-:W4:Y:S04]  /*c540*/  LDSM.16.M88.4 R76, [R0+UR6+0x2800] ;  /* 0x00280006004c783b */ /* 0x000f280008000200 */
[----:B------:R-:W4:Y:S04]  /*c550*/  LDSM.16.M88.4 R52, [R0+UR6+0x3800] ;  /* 0x003800060034783b */ /* 0x000f280008000200 */
[----:B------:R-:W4:Y:S04]  /*c560*/  LDSM.16.M88.4 R32, [R0+UR6+0x4800] ;  /* 0x004800060020783b */ /* 0x000f280008000200 */
[----:B------:R-:W4:Y:S04]  /*c570*/  LDSM.16.M88.4 R24, [R0+UR6+0x5000] ;  /* 0x005000060018783b */ /* 0x000f280008000200 */
[----:B------:R-:W4:Y:S01]  /*c580*/  LDSM.16.M88.4 R116, [R0+UR6+0x5800] ;  /* 0x005800060074783b */ /* 0x000f220008000200 */
[C---:B--2---:R-:W-:Y:S03]  /*c590*/  HMMA.16816.F32.BF16 R72, R16.reuse, R68, RZ ;  /* 0x000000441048723c */ /* 0x044fe600000418ff */
[----:B-1----:R-:W1:Y:S04]  /*c5a0*/  LDSM.16.M88.4 R4, [R157+0x4000] ;  /* 0x004000009d04783b */ /* 0x002e680000000200 */
[----:B------:R-:W2:Y:S01]  /*c5b0*/  LDSM.16.M88.4 R112, [R157+0x2000] ;  /* 0x002000009d70783b */ /* 0x000ea20000000200 */
[C---:B------:R-:W-:Y:S03]  /*c5c0*/  HMMA.16816.F32.BF16 R68, R16.reuse, R70, RZ ;  /* 0x000000461044723c */ /* 0x040fe600000418ff */
[----:B------:R-:W2:Y:S04]  /*c5d0*/  LDSM.16.M88.4 R108, [R157+0x2800] ;  /* 0x002800009d6c783b */ /* 0x000ea80000000200 */
[----:B------:R-:W2:Y:S01]  /*c5e0*/  LDSM.16.M88.4 R88, [R157+0x3800] ;  /* 0x003800009d58783b */ /* 0x000ea20000000200 */
[----:B---3--:R-:W-:Y:S03]  /*c5f0*/  HMMA.16816.F32.BF16 R44, R16, R40, RZ ;  /* 0x00000028102c723c */ /* 0x008fe600000418ff */
[----:B------:R-:W3:Y:S04]  /*c600*/  LDSM.16.M88.4 R104, [R157+0x4800] ;  /* 0x004800009d68783b */ /* 0x000ee80000000200 */
[----:B------:R-:W-:Y:S01]  /*c610*/  LDSM.16.M88.4 R128, [R157+0x5800] ;  /* 0x005800009d80783b */ /* 0x000fe20000000200 */
[C---:B------:R-:W-:Y:S08]  /*c620*/  HMMA.16816.F32.BF16 R72, R92.reuse, R96, R72 ;  /* 0x000000605c48723c */ /* 0x040ff00000041848 */
[----:B------:R-:W-:Y:S01]  /*c630*/  HMMA.16816.F32.BF16 R68, R92, R98, R68 ;  /* 0x000000625c44723c */ /* 0x000fe20000041844 */
[----:B------:R-:W3:Y:S07]  /*c640*/  LDSM.16.M88.4 R96, [R157+0x5000] ;  /* 0x005000009d60783b */ /* 0x000eee0000000200 */
        /* <DEDUP_REMOVED lines=14> */
[----:B------:R-:W-:-:S04]  /*c730*/  MOV R5, 0x40 ;  /* 0x0000004000057802 */ /* 0x000fc80000000f00 */
[----:B------:R-:W-:-:S03]  /*c740*/  SEL R5, R5, 0xffffffc0, !P2 ;  /* 0xffffffc005057807 */ /* 0x000fc60005000000 */
[C---:B--2---:R-:W-:Y:S02]  /*c750*/  HMMA.16816.F32.BF16 R12, R92.reuse, R112, R12 ;  /* 0x000000705c0c723c */ /* 0x044fe4000004180c */
[--C-:B------:R-:W-:Y:S02]  /*c760*/  IMAD.IADD R160, R163, 0x1, R5.reuse ;  /* 0x00000001a3a07824 */ /* 0x100fe400078e0205 */
[----:B------:R-:W-:Y:S02]  /*c770*/  IMAD.IADD R156, R162, 0x1, R5 ;  /* 0x00000001a29c7824 */ /* 0x000fe400078e0205 */
[C---:B------:R-:W-:Y:S02]  /*c780*/  IMAD.IADD R159, R3.reuse, 0x1, R160 ;  /* 0x00000001039f7824 */ /* 0x040fe400078e02a0 */
[----:B------:R-:W-:Y:S01]  /*c790*/  HMMA.16816.F32.BF16 R84, R92, R114, R84 ;  /* 0x000000725c54723c */ /* 0x000fe20000041854 */
[----:B------:R-:W-:Y:S01]  /*c7a0*/  LDSM.16.M88.4 R124, [R156+0x2000] ;  /* 0x002000009c7c783b */ /* 0x000fe20000000200 */
[----:B------:R-:W-:-:S03]  /*c7b0*/  IMAD.IADD R155, R3, 0x1, R156 ;  /* 0x00000001039b7824 */ /* 0x000fc600078e029c */
[----:B------:R-:W-:Y:S03]  /*c7c0*/  LDSM.16.M88.4 R120, [R156+0x2800] ;  /* 0x002800009c78783b */ /* 0x000fe60000000200 */
[C---:B------:R-:W-:Y:S01]  /*c7d0*/  HMMA.16816.F32.BF16 R80, R92.reuse, R108, R80 ;  /* 0x0000006c5c50723c */ /* 0x040fe20000041850 */
[----:B------:R-:W-:Y:S04]  /*c7e0*/  LDSM.16.M88.4 R116, [R156+0x3000] ;  /* 0x003000009c74783b */ /* 0x000fe80000000200 */
[----:B------:R-:W-:Y:S03]  /*c7f0*/  LDSM.16.M88.4 R112, [R156+0x3800] ;  /* 0x003800009c70783b */ /* 0x000fe60000000200 */
[C---:B------:R-:W-:Y:S01]  /*c800*/  HMMA.16816.F32.BF16 R76, R92.reuse, R110, R76 ;  /* 0x0000006e5c4c723c */ /* 0x040fe2000004184c */
[----:B------:R-:W-:Y:S07]  /*c810*/  LDSM.16.M88.4 R108, [R156+0x4000] ;  /* 0x004000009c6c783b */ /* 0x000fee0000000200 */
[C---:B------:R-:W-:Y:S08]  /*c820*/  HMMA.16816.F32.BF16 R56, R92.reuse, R88, R56 ;  /* 0x000000585c38723c */ /* 0x040ff00000041838 */
[C---:B------:R-:W-:Y:S01]  /*c830*/  HMMA.16816.F32.BF16 R52, R92.reuse, R90, R52 ;  /* 0x0000005a5c34723c */ /* 0x040fe20000041834 */
[----:B------:R-:W1:Y:S07]  /*c840*/  LDSM.16.M88.4 R88, [R160] ;  /* 0x00000000a058783b */ /* 0x000e6e0000000200 */
[----:B------:R-:W-:Y:S01]  /*c850*/  HMMA.16816.F32.BF16 R40, R92, R6, R40 ;  /* 0x000000065c28723c */ /* 0x000fe20000041828 */
[----:B------:R-:W-:-:S05]  /*c860*/  IADD3 R7, PT, PT, R103, R102, RZ ;  /* 0x0000006667077210 */ /* 0x000fca0007ffe0ff */
[--C-:B------:R-:W-:Y:S02]  /*c870*/  IMAD.IADD R181, R176, 0x1, R7.reuse ;  /* 0x00000001b0b57824 */ /* 0x100fe400078e0207 */
[----:B---3--:R-:W-:Y:S01]  /*c880*/  HMMA.16816.F32.BF16 R36, R92, R104, R36 ;  /* 0x000000685c24723c */ /* 0x008fe20000041824 */
[----:B------:R-:W-:Y:S02]  /*c890*/  IMAD.IADD R4, R66, 0x1, R7 ;  /* 0x0000000142047824 */ /* 0x000fe400078e0207 */
[C---:B------:R-:W-:Y:S01]  /*c8a0*/  IMAD.IADD R187, R181.reuse, 0x1, R50 ;  /* 0x00000001b5bb7824 */ /* 0x040fe200078e0232 */
[----:B------:R-:W-:Y:S01]  /*c8b0*/  IADD3 R181, PT, PT, R181, R48, RZ ;  /* 0x00000030b5b57210 */ /* 0x000fe20007ffe0ff */
[----:B------:R-:W-:-:S03]  /*c8c0*/  VIADD R0, R4, 0x8 ;  /* 0x0000000804007836 */ /* 0x000fc60000000000 */
[C---:B------:R-:W-:Y:S01]  /*c8d0*/  HMMA.16816.F32.BF16 R32, R92.reuse, R106, R32 ;  /* 0x0000006a5c20723c */ /* 0x040fe20000041820 */
[----:B------:R-:W2:Y:S01]  /*c8e0*/  LDSM.16.M88.4 R104, [R156+0x4800] ;  /* 0x004800009c68783b */ /* 0x000ea20000000200 */
[----:B------:R-:W-:Y:S02]  /*c8f0*/  VIMNMX R189, PT, PT, RZ, R187, !PT ;  /* 0x000000bbffbd7248 */ /* 0x000fe40007fe0100 */
[--C-:B------:R-:W-:Y:S02]  /*c900*/  VIADDMNMX R188, R181, 0x1, R62.reuse, PT ;  /* 0x00000001b5bc7846 */ /* 0x100fe4000380013e */
[----:B------:R-:W-:Y:S02]  /*c910*/  VIADDMNMX R187, R187, 0x8, RZ, !PT ;  /* 0x00000008bbbb7846 */ /* 0x000fe400078001ff */
[----:B------:R-:W-:Y:S01]  /*c920*/  HMMA.16816.F32.BF16 R28, R92, R96, R28 ;  /* 0x000000605c1c723c */ /* 0x000fe2000004181c */
[----:B------:R-:W-:-:S07]  /*c930*/  VIADDMNMX R181, R181, 0x9, R62, PT ;  /* 0x00000009b5b57846 */ /* 0x000fce000380013e */
[C---:B------:R-:W-:Y:S01]  /*c940*/  HMMA.16816.F32.BF16 R24, R92.reuse, R98, R24 ;  /* 0x000000625c18723c */ /* 0x040fe20000041818 */
[----:B------:R-:W3:Y:S07]  /*c950*/  LDSM.16.M88.4 R96, [R156+0x5000] ;  /* 0x005000009c60783b */ /* 0x000eee0000000200 */
[----:B------:R-:W-:Y:S01]  /*c960*/  HMMA.16816.F32.BF16 R20, R92, R128, R20 ;  /* 0x000000805c14723c */ /* 0x000fe20000041814 */
[----:B------:R-:W-:-:S07]  /*c970*/  LOP3.LUT R128, R132, 0x6, RZ, 0xc0, !PT ;  /* 0x0000000684807812 */ /* 0x000fce00078ec0ff */
[----:B------:R-:W-:Y:S01]  /*c980*/  HMMA.16816.F32.BF16 R16, R92, R130, R16 ;  /* 0x000000825c10723c */ /* 0x000fe20000041810 */
[----:B------:R-:W4:Y:S01]  /*c990*/  LDSM.16.M88.4 R92, [R156+0x5800] ;  /* 0x005800009c5c783b */ /* 0x000f220000000200 */
[----:B------:R-:W-:-:S06]  /*c9a0*/  IMAD.IADD R130, R49, 0x1, R128 ;  /* 0x0000000131827824 */ /* 0x000fcc00078e0280 */
        /* <DEDUP_REMOVED lines=23> */
[----:B------:R-:W4:Y:S04]  /*cb20*/  LDSM.16.M88.4 R92, [R155+0x5000] ;  /* 0x005000009b5c783b */ /* 0x000f280000000200 */
[----:B------:R-:W4:Y:S01]  /*cb30*/  LDSM.16.M88.4 R88, [R155+0x5800] ;  /* 0x005800009b58783b */ /* 0x000f220000000200 */
[----:B------:R-:W-:-:S04]  /*cb40*/  DEPBAR.LE SB0, 0x0 ;  /* 0x000080000000791a */ /* 0x000fc80000000000 */
        /* <DEDUP_REMOVED lines=12> */
[----:B----4-:R-:W-:Y:S01]  /*cc10*/  HMMA.16816.F32.BF16 R28, R120, R92, R28 ;  /* 0x0000005c781c723c */ /* 0x010fe2000004181c */
[----:B------:R-:W-:-:S07]  /*cc20*/  IMAD.IADD R93, R130, 0x1, R177 ;  /* 0x00000001825d7824 */ /* 0x000fce00078e02b1 */
        /* <DEDUP_REMOVED lines=18> */
.L_x_14499:
        /* <DEDUP_REMOVED lines=60> */
.L_x_14500:
[----:B------:R-:W-:Y:S05]  /*d110*/  BSYNC.RECONVERGENT B0 ;  /* 0x0000000000007941 */ /* 0x000fea0003800200 */
.L_x_14498:
        /* <DEDUP_REMOVED lines=59> */
.L_x_14497:
[----:B------:R-:W-:Y:S05]  /*d4d0*/  BSYNC.RECONVERGENT B1 ;  /* 0x0000000000017941 */ /* 0x000fea0003800200 */
.L_x_14496:
[--C-:B------:R-:W-:Y:S01]  /*d4e0*/  IADD3 R2, PT, PT, R4, -0x9, -R93.reuse ;  /* 0xfffffff704027810 */ /* 0x100fe20007ffe85d */
[----:B------:R-:W-:Y:S01]  /*d4f0*/  VIADD R132, R130, 0x1 ;  /* 0x0000000182847836 */ /* 0x000fe20000000000 */
[C-C-:B------:R-:W-:Y:S01]  /*d500*/  IADD3 R48, PT, PT, R4.reuse, -0x1, -R93.reuse ;  /* 0xffffffff04307810 */ /* 0x140fe20007ffe85d */
[--C-:B-1----:R-:W-:Y:S01]  /*d510*/  IMAD.IADD R95, R4, 0x1, -R93.reuse ;  /* 0x00000001045f7824 */ /* 0x102fe200078e0a5d */
[----:B------:R-:W-:Y:S01]  /*d520*/  IABS R2, R2 ;  /* 0x0000000200027213 */ /* 0x000fe20000000000 */
[--C-:B------:R-:W-:Y:S01]  /*d530*/  IMAD.IADD R66, R0, 0x1, -R93.reuse ;  /* 0x0000000100427824 */ /* 0x100fe200078e0a5d */
[C-C-:B------:R-:W-:Y:S02]  /*d540*/  IADD3 R6, PT, PT, R4.reuse, -0x11, -R93.reuse ;  /* 0xffffffef04067810 */ /* 0x140fe40007ffe85d */
[----:B------:R-:W-:Y:S02]  /*d550*/  I2FP.F32.S32 R2, R2 ;  /* 0x0000000200027245 */ /* 0x000fe40000201400 */
[----:B------:R-:W-:-:S02]  /*d560*/  IADD3 R7, PT, PT, R4, -0x18, -R93 ;  /* 0xffffffe804077810 */ /* 0x000fc40007ffe85d */
[----:B------:R-:W-:Y:S01]  /*d570*/  IABS R48, R48 ;  /* 0x0000003000307213 */ /* 0x000fe20000000000 */
[----:B------:R-:W-:Y:S01]  /*d580*/  FFMA.FTZ R91, -R186, R2, R85 ;  /* 0x00000002ba5b7223 */ /* 0x000fe20000010155 */
[C-C-:B------:R-:W-:Y:S02]  /*d590*/  IADD3 R2, PT, PT, R4.reuse, -0x19, -R93.reuse ;  /* 0xffffffe704027810 */ /* 0x140fe40007ffe85d */
[----:B------:R-:W-:Y:S02]  /*d5a0*/  IADD3 R51, PT, PT, R4, -0x20, -R93 ;  /* 0xffffffe004337810 */ /* 0x000fe40007ffe85d */
[----:B------:R-:W-:Y:S02]  /*d5b0*/  IABS R6, R6 ;  /* 0x0000000600067213 */ /* 0x000fe40000000000 */
[----:B------:R-:W-:Y:S02]  /*d5c0*/  IABS R7, R7 ;  /* 0x0000000700077213 */ /* 0x000fe40000000000 */
[----:B------:R-:W-:-:S02]  /*d5d0*/  IABS R2, R2 ;  /* 0x0000000200027213 */ /* 0x000fc40000000000 */
        /* <DEDUP_REMOVED lines=13> */
[----:B------:R-:W-:-:S02]  /*d6b0*/  IADD3 R51, PT, PT, R0, -0x10, -R93 ;  /* 0xfffffff000337810 */ /* 0x000fc40007ffe85d */
[----:B------:R-:W-:Y:S02]  /*d6c0*/  IABS R6, R6 ;  /* 0x0000000600067213 */ /* 0x000fe40000000000 */
[----:B------:R-:W-:Y:S02]  /*d6d0*/  IABS R2, R2 ;  /* 0x0000000200027213 */ /* 0x000fe40000000000 */
[----:B------:R-:W-:Y:S02]  /*d6e0*/  IABS R51, R51 ;  /* 0x0000003300337213 */ /* 0x000fe40000000000 */
[----:B------:R-:W-:Y:S02]  /*d6f0*/  I2FP.F32.S32 R6, R6 ;  /* 0x0000000600067245 */ /* 0x000fe40000201400 */
[C---:B------:R-:W-:Y:S02]  /*d700*/  ISETP.GE.AND P1, PT, R132.reuse, R189, PT ;  /* 0x000000bd8400720c */ /* 0x040fe40003f26270 */
[----:B------:R-:W-:Y:S01]  /*d710*/  ISETP.GE.AND P2, PT, R132, R188, PT ;  /* 0x000000bc8400720c */ /* 0x000fe20003f46270 */
[----:B------:R-:W-:Y:S01]  /*d720*/  FFMA.FTZ R85, -R186, R6, R15 ;  /* 0x00000006ba557223 */ /* 0x000fe2000001010f */
[----:B------:R-:W-:-:S02]  /*d730*/  ISETP.GE.AND P0, PT, R132, R187, PT ;  /* 0x000000bb8400720c */ /* 0x000fc40003f06270 */
[----:B------:R-:W-:Y:S01]  /*d740*/  ISETP.GE.AND P3, PT, R132, R181, PT ;  /* 0x000000b58400720c */ /* 0x000fe20003f66270 */
[----:B------:R-:W-:Y:S01]  /*d750*/  VIADD R132, R130, 0x8 ;  /* 0x0000000882847836 */ /* 0x000fe20000000000 */
[----:B------:R-:W-:Y:S02]  /*d760*/  I2FP.F32.S32 R2, R2 ;  /* 0x0000000200027245 */ /* 0x000fe40000201400 */
[----:B------:R-:W-:Y:S02]  /*d770*/  I2FP.F32.S32 R51, R51 ;  /* 0x0000003300337245 */ /* 0x000fe40000201400 */
[----:B------:R-:W-:Y:S01]  /*d780*/  ISETP.GE.AND P6, PT, R132, R188, PT ;  /* 0x000000bc8400720c */ /* 0x000fe20003fc6270 */
[----:B------:R-:W-:Y:S01]  /*d790*/  FFMA.FTZ R15, -R186, R2, R87 ;  /* 0x00000002ba0f7223 */ /* 0x000fe20000010157 */
[--C-:B------:R-:W-:Y:S01]  /*d7a0*/  IADD3 R2, PT, PT, R0, -0x19, -R93.reuse ;  /* 0xffffffe700027810 */ /* 0x100fe20007ffe85d */
[----:B------:R-:W-:Y:S01]  /*d7b0*/  FFMA.FTZ R87, -R186, R51, R82 ;  /* 0x00000033ba577223 */ /* 0x000fe20000010152 */
[----:B------:R-:W-:Y:S01]  /*d7c0*/  VIADD R51, R95, 0xfffffff8 ;  /* 0xfffffff85f337836 */ /* 0x000fe20000000000 */
[----:B------:R-:W-:-:S02]  /*d7d0*/  IADD3 R89, PT, PT, R4, -0x10, -R93 ;  /* 0xfffffff004597810 */ /* 0x000fc40007ffe85d */
[C-C-:B------:R-:W-:Y:S02]  /*d7e0*/  IADD3 R109, PT, PT, R4.reuse, -0x21, -R93.reuse ;  /* 0xffffffdf046d7810 */ /* 0x140fe40007ffe85d */
[--C-:B------:R-:W-:Y:S02]  /*d7f0*/  IADD3 R115, PT, PT, R4, -0x28, -R93.reuse ;  /* 0xffffffd804737810 */ /* 0x100fe40007ffe85d */
[C-C-:B------:R-:W-:Y:S02]  /*d800*/  IADD3 R129, PT, PT, R0.reuse, -0x18, -R93.reuse ;  /* 0xffffffe800817810 */ /* 0x140fe40007ffe85d */
[----:B------:R-:W-:Y:S02]  /*d810*/  IADD3 R117, PT, PT, R0, -0x20, -R93 ;  /* 0xffffffe000757810 */ /* 0x000fe40007ffe85d */
[----:B------:R-:W-:Y:S02]  /*d820*/  IABS R2, R2 ;  /* 0x0000000200027213 */ /* 0x000fe40000000000 */
[----:B------:R-:W-:-:S02]  /*d830*/  IABS R89, R89 ;  /* 0x0000005900597213 */ /* 0x000fc40000000000 */
[----:B------:R-:W-:Y:S02]  /*d840*/  IABS R109, R109 ;  /* 0x0000006d006d7213 */ /* 0x000fe40000000000 */
[----:B------:R-:W-:Y:S02]  /*d850*/  IABS R115, R115 ;  /* 0x0000007300737213 */ /* 0x000fe40000000000 */
[----:B------:R-:W-:Y:S02]  /*d860*/  IABS R129, R129 ;  /* 0x0000008100817213 */ /* 0x000fe40000000000 */
[----:B------:R-:W-:Y:S02]  /*d870*/  IABS R117, R117 ;  /* 0x0000007500757213 */ /* 0x000fe40000000000 */
[----:B------:R-:W-:Y:S02]  /*d880*/  IABS R51, R51 ;  /* 0x0000003300337213 */ /* 0x000fe40000000000 */
[----:B------:R-:W-:-:S02]  /*d890*/  LOP3.LUT R180, R180, 0xfffffffb, RZ, 0xc0, !PT ;  /* 0xfffffffbb4b47812 */ /* 0x000fc400078ec0ff */
        /* <DEDUP_REMOVED lines=12> */
[----:B------:R-:W-:Y:S01]  /*d960*/  @P6 LOP3.LUT R180, R180, 0x4, RZ, 0xfc, !PT ;  /* 0x00000004b4b46812 */ /* 0x000fe200078efcff */
[----:B------:R-:W-:Y:S01]  /*d970*/  FFMA.FTZ R117, -R186, R117, R74 ;  /* 0x00000075ba757223 */ /* 0x000fe2000001014a */
[----:B------:R-:W-:Y:S01]  /*d980*/  ISETP.GE.AND P4, PT, R132, R189, PT ;  /* 0x000000bd8400720c */ /* 0x000fe20003f86270 */
[----:B------:R-:W-:Y:S01]  /*d990*/  FFMA.FTZ R79, -R186, R51, R84 ;  /* 0x00000033ba4f7223 */ /* 0x000fe20000010154 */
[----:B------:R-:W-:-:S02]  /*d9a0*/  ISETP.GE.AND P5, PT, R132, R187, PT ;  /* 0x000000bb8400720c */ /* 0x000fc40003fa6270 */
[----:B------:R-:W-:Y:S01]  /*d9b0*/  ISETP.GE.AND P6, PT, R132, R181, PT ;  /* 0x000000b58400720c */ /* 0x000fe20003fc6270 */
[----:B------:R-:W-:Y:S01]  /*d9c0*/  VIADD R132, R130, 0x9 ;  /* 0x0000000982847836 */ /* 0x000fe20000000000 */
[--C-:B------:R-:W-:Y:S02]  /*d9d0*/  IADD3 R73, PT, PT, R0, -0x11, -R93.reuse ;  /* 0xffffffef00497810 */ /* 0x100fe40007ffe85d */
        /* <DEDUP_REMOVED lines=19> */
[--C-:B------:R-:W-:Y:S02]  /*db10*/  IADD3 R6, PT, PT, R4, -0x78, -R93.reuse ;  /* 0xffffff8804067810 */ /* 0x100fe40007ffe85d */
        /* <DEDUP_REMOVED lines=22> */
[----:B------:R-:W-:Y:S02]  /*dc80*/  IABS R95, R95 ;  /* 0x0000005f005f7213 */ /* 0x000fe40000000000 */
[--C-:B------:R-:W-:Y:S02]  /*dc90*/  IADD3 R4, PT, PT, R4, -0x79, -R93.reuse ;  /* 0xffffff8704047810 */ /* 0x100fe40007ffe85d */
[----:B------:R-:W-:Y:S02]  /*dca0*/  IADD3 R0, PT, PT, R0, -0x79, -R93 ;  /* 0xffffff8700007810 */ /* 0x000fe40007ffe85d */
[----:B------:R-:W-:-:S02]  /*dcb0*/  FSEL R93, R85, -INF , P0 ;  /* 0xff800000555d7808 */ /* 0x000fc40000000000 */
[----:B------:R-:W-:Y:S02]  /*dcc0*/  FSEL R48, R48, -INF , P1 ;  /* 0xff80000030307808 */ /* 0x000fe40000800000 */
[----:B------:R-:W-:Y:S02]  /*dcd0*/  ISETP.GE.AND P0, PT, R132, R188, PT ;  /* 0x000000bc8400720c */ /* 0x000fe40003f06270 */
[----:B------:R-:W-:Y:S02]  /*dce0*/  I2FP.F32.S32 R95, R95 ;  /* 0x0000005f005f7245 */ /* 0x000fe40000201400 */
[----:B------:R-:W-:Y:S02]  /*dcf0*/  IABS R73, R73 ;  /* 0x0000004900497213 */ /* 0x000fe40000000000 */
[----:B------:R-:W-:Y:S02]  /*dd00*/  FSEL R85, R48, -INF , !P2 ;  /* 0xff80000030557808 */ /* 0x000fe40005000000 */
[----:B------:R-:W-:Y:S01]  /*dd10*/  FSEL R48, R79, -INF , P4 ;  /* 0xff8000004f307808 */ /* 0x000fe20002000000 */
[----:B------:R-:W-:Y:S01]  /*dd20*/  FFMA.FTZ R79, -R186, R95, R86 ;  /* 0x0000005fba4f7223 */ /* 0x000fe20000010156 */
[----:B------:R-:W-:Y:S01]  /*dd30*/  I2FP.F32.S32 R73, R73 ;  /* 0x0000004900497245 */ /* 0x000fe20000201400 */
[----:B------:R-:W-:Y:S01]  /*dd40*/  VIADD R86, R130, 0x10 ;  /* 0x0000001082567836 */ /* 0x000fe20000000000 */
[----:B------:R-:W-:-:S02]  /*dd50*/  LOP3.LUT R180, R180, 0xfffffffe, RZ, 0xc0, !PT ;  /* 0xfffffffeb4b47812 */ /* 0x000fc400078ec0ff */
[----:B------:R-:W-:Y:S01]  /*dd60*/  ISETP.GE.AND P2, PT, R132, R189, PT ;  /* 0x000000bd8400720c */ /* 0x000fe20003f46270 */
[----:B------:R-:W-:Y:S01]  /*dd70*/  FFMA.FTZ R73, -R186, R73, R83 ;  /* 0x00000049ba497223 */ /* 0x000fe20000010153 */
[----:B------:R-:W-:Y:S02]  /*dd80*/  FSEL R79, R79, -INF , P5 ;  /* 0xff8000004f4f7808 */ /* 0x000fe40002800000 */
[----:B------:R-:W-:Y:S02]  /*dd90*/  @P0 LOP3.LUT R180, R180, 0x1, RZ, 0xfc, !PT ;  /* 0x00000001b4b40812 */ /* 0x000fe400078efcff */
[----:B------:R-:W-:Y:S02]  /*dda0*/  FSEL R83, R91, -INF , P2 ;  /* 0xff8000005b537808 */ /* 0x000fe40001000000 */
[----:B------:R-:W-:Y:S02]  /*ddb0*/  ISETP.GE.AND P0, PT, R132, R187, PT ;  /* 0x000000bb8400720c */ /* 0x000fe40003f06270 */
[----:B------:R-:W-:-:S02]  /*ddc0*/  FSEL R91, R79, -INF , !P6 ;  /* 0xff8000004f5b7808 */ /* 0x000fc40007000000 */
[C---:B------:R-:W-:Y:S02]  /*ddd0*/  ISETP.GE.AND P1, PT, R86.reuse, R189, PT ;  /* 0x000000bd5600720c */ /* 0x040fe40003f26270 */
[C---:B------:R-:W-:Y:S02]  /*dde0*/  ISETP.GE.AND P2, PT, R86.reuse, R188, PT ;  /* 0x000000bc5600720c */ /* 0x040fe40003f46270 */
[C---:B------:R-:W-:Y:S02]  /*ddf0*/  ISETP.GE.AND P4, PT, R86.reuse, R187, PT ;  /* 0x000000bb5600720c */ /* 0x040fe40003f86270 */
[----:B------:R-:W-:Y:S01]  /*de00*/  ISETP.GE.AND P6, PT, R86, R181, PT ;  /* 0x000000b55600720c */ /* 0x000fe20003fc6270 */
[----:B------:R-:W-:Y:S01]  /*de10*/  VIADD R86, R130, 0x11 ;  /* 0x0000001182567836 */ /* 0x000fe20000000000 */
[----:B------:R-:W-:Y:S02]  /*de20*/  LOP3.LUT P5, RZ, R180, 0x1, RZ, 0xc0, !PT ;  /* 0x00000001b4ff7812 */ /* 0x000fe400078ac0ff */
        /* <DEDUP_REMOVED lines=14> */
[----:B------:R-:W-:Y:S02]  /*df10*/  FSEL R13, R13, -INF , !P3 ;  /* 0xff8000000d0d7808 */ /* 0x000fe40005800000 */
[C---:B------:R-:W-:Y:S02]  /*df20*/  ISETP.GE.AND P3, PT, R86.reuse, R181, PT ;  /* 0x000000b55600720c */ /* 0x040fe40003f66270 */
[----:B------:R-:W-:Y:S02]  /*df30*/  FSEL R87, R87, -INF , !P6 ;  /* 0xff80000057577808 */ /* 0x000fe40007000000 */
[C---:B------:R-:W-:Y:S02]  /*df40*/  ISETP.GE.AND P1, PT, R86.reuse, R189, PT ;  /* 0x000000bd5600720c */ /* 0x040fe40003f26270 */
[C---:B------:R-:W-:Y:S02]  /*df50*/  ISETP.GE.AND P5, PT, R86.reuse, R188, PT ;  /* 0x000000bc5600720c */ /* 0x040fe40003fa6270 */
[----:B------:R-:W-:Y:S01]  /*df60*/  ISETP.GE.AND P6, PT, R86, R187, PT ;  /* 0x000000bb5600720c */ /* 0x000fe20003fc6270 */
[----:B------:R-:W-:Y:S01]  /*df70*/  VIADD R86, R130, 0x19 ;  /* 0x0000001982567836 */ /* 0x000fe20000000000 */
[----:B------:R-:W-:-:S02]  /*df80*/  LOP3.LUT R180, R180, 0xfffffffe, RZ, 0xc0, !PT ;  /* 0xfffffffeb4b47812 */ /* 0x000fc400078ec0ff */
[----:B------:R-:W-:Y:S02]  /*df90*/  FSEL R73, R73, -INF , P0 ;  /* 0xff80000049497808 */ /* 0x000fe40000000000 */
[----:B------:R-:W-:Y:S02]  /*dfa0*/  ISETP.GE.AND P4, PT, R86, R189, PT ;  /* 0x000000bd5600720c */ /* 0x000fe40003f86270 */
[----:B------:R-:W-:Y:S02]  /*dfb0*/  @P3 LOP3.LUT R180, R180, 0x1, RZ, 0xfc, !PT ;  /* 0x00000001b4b43812 */ /* 0x000fe400078efcff */
[----:B------:R-:W-:Y:S02]  /*dfc0*/  FSEL R79, R81, -INF , P1 ;  /* 0xff800000514f7808 */ /* 0x000fe40000800000 */
[C---:B------:R-:W-:Y:S02]  /*dfd0*/  ISETP.GE.AND P1, PT, R86.reuse, R188, PT ;  /* 0x000000bc5600720c */ /* 0x040fe40003f26270 */
[----:B------:R-:W-:-:S02]  /*dfe0*/  ISETP.GE.AND P0, PT, R86, R187, PT ;  /* 0x000000bb5600720c */ /* 0x000fc40003f06270 */
[-C--:B------:R-:W-:Y:S01]  /*dff0*/  ISETP.GE.AND P3, PT, R86, R181.reuse, PT ;  /* 0x000000b55600720c */ /* 0x080fe20003f66270 */
[----:B------:R-:W-:Y:S01]  /*e000*/  VIADD R86, R130, 0x20 ;  /* 0x0000002082567836 */ /* 0x000fe20000000000 */
[----:B------:R-:W-:Y:S02]  /*e010*/  FSEL R7, R7, -INF , P4 ;  /* 0xff80000007077808 */ /* 0x000fe40002000000 */
[----:B------:R-:W-:Y:S02]  /*e020*/  FSEL R81, R73, -INF , !P2 ;  /* 0xff80000049517808 */ /* 0x000fe40005000000 */
[----:B------:R-:W-:Y:S02]  /*e030*/  FSEL R7, R7, -INF , !P1 ;  /* 0xff80000007077808 */ /* 0x000fe40004800000 */
[----:B------:R-:W-:Y:S02]  /*e040*/  ISETP.GE.AND P1, PT, R86, R181, PT ;  /* 0x000000b55600720c */ /* 0x000fe40003f26270 */
[----:B------:R-:W-:-:S02]  /*e050*/  FSEL R73, R79, -INF , !P5 ;  /* 0xff8000004f497808 */ /* 0x000fc40006800000 */
[----:B------:R-:W-:Y:S02]  /*e060*/  LOP3.LUT P5, RZ, R180, 0x1, RZ, 0xc0, !PT ;  /* 0x00000001b4ff7812 */ /* 0x000fe400078ac0ff */
[----:B------:R-:W-:Y:S02]  /*e070*/  FSEL R79, R129, -INF , P6 ;  /* 0xff800000814f7808 */ /* 0x000fe40003000000 */
[C---:B------:R-:W-:Y:S02]  /*e080*/  ISETP.GE.AND P2, PT, R86.reuse, R189, PT ;  /* 0x000000bd5600720c */ /* 0x040fe40003f46270 */
[----:B------:R-:W-:Y:S02]  /*e090*/  FSEL R79, R79, -INF , !P5 ;  /* 0xff8000004f4f7808 */ /* 0x000fe40006800000 */
[C---:B------:R-:W-:Y:S02]  /*e0a0*/  ISETP.GE.AND P5, PT, R86.reuse, R188, PT ;  /* 0x000000bc5600720c */ /* 0x040fe40003fa6270 */
[----:B------:R-:W-:Y:S01]  /*e0b0*/  ISETP.GE.AND P4, PT, R86, R187, PT ;  /* 0x000000bb5600720c */ /* 0x000fe20003f86270 */
[----:B------:R-:W-:Y:S01]  /*e0c0*/  VIADD R86, R130, 0x21 ;  /* 0x0000002182567836 */ /* 0x000fe20000000000 */
[----:B------:R-:W-:-:S02]  /*e0d0*/  LOP3.LUT R180, R180, 0xfffffffe, RZ, 0xc0, !PT ;  /* 0xfffffffeb4b47812 */ /* 0x000fc400078ec0ff */
[----:B------:R-:W-:Y:S02]  /*e0e0*/  FSEL R127, R127, -INF , P0 ;  /* 0xff8000007f7f7808 */ /* 0x000fe40000000000 */
[----:B------:R-:W-:Y:S02]  /*e0f0*/  @P1 LOP3.LUT R180, R180, 0x1, RZ, 0xfc, !PT ;  /* 0x00000001b4b41812 */ /* 0x000fe400078efcff */
[----:B------:R-:W-:Y:S02]  /*e100*/  IABS R131, R131 ;  /* 0x0000008300837213 */ /* 0x000fe40000000000 */
[----:B------:R-:W-:Y:S02]  /*e110*/  ISETP.GE.AND P0, PT, R86, R189, PT ;  /* 0x000000bd5600720c */ /* 0x000fe40003f06270 */
[----:B------:R-:W-:Y:S02]  /*e120*/  FSEL R203, R77, -INF , P2 ;  /* 0xff8000004dcb7808 */ /* 0x000fe40001000000 */
[----:B------:R-:W-:-:S02]  /*e130*/  FSEL R77, R127, -INF , !P3 ;  /* 0xff8000007f4d7808 */ /* 0x000fc40005800000 */
[C---:B------:R-:W-:Y:S02]  /*e140*/  ISETP.GE.AND P1, PT, R86.reuse, R188, PT ;  /* 0x000000bc5600720c */ /* 0x040fe40003f26270 */
[C---:B------:R-:W-:Y:S02]  /*e150*/  ISETP.GE.AND P3, PT, R86.reuse, R187, PT ;  /* 0x000000bb5600720c */ /* 0x040fe40003f66270 */
[----:B------:R-:W-:Y:S01]  /*e160*/  ISETP.GE.AND P6, PT, R86, R181, PT ;  /* 0x000000b55600720c */ /* 0x000fe20003fc6270 */
[----:B------:R-:W-:Y:S01]  /*e170*/  VIADD R86, R130, 0x28 ;  /* 0x0000002882567836 */ /* 0x000fe20000000000 */
[----:B------:R-:W-:Y:S02]  /*e180*/  LOP3.LUT P2, RZ, R180, 0x1, RZ, 0xc0, !PT ;  /* 0x00000001b4ff7812 */ /* 0x000fe4000784c0ff */
[----:B------:R-:W-:Y:S02]  /*e190*/  FSEL R117, R117, -INF , P4 ;  /* 0xff80000075757808 */ /* 0x000fe40002000000 */
[----:B------:R-:W-:-:S02]  /*e1a0*/  I2FP.F32.S32 R127, R131 ;  /* 0x00000083007f7245 */ /* 0x000fc40000201400 */
[----:B------:R-:W-:Y:S02]  /*e1b0*/  FSEL R109, R109, -INF , P0 ;  /* 0xff8000006d6d7808 */ /* 0x000fe40000000000 */
[----:B------:R-:W-:Y:S01]  /*e1c0*/  FSEL R203, R203, -INF , !P5 ;  /* 0xff800000cbcb7808 */ /* 0x000fe20006800000 */
[----:B------:R-:W-:Y:S01]  /*e1d0*/  FFMA.FTZ R75, -R186, R127, R75 ;  /* 0x0000007fba4b7223 */ /* 0x000fe2000001014b */
        /* <DEDUP_REMOVED lines=8> */
[----:B------:R-:W-:Y:S02]  /*e260*/  IABS R125, R125 ;  /* 0x0000007d007d7213 */ /* 0x000fe40000000000 */
[----:B------:R-:W-:Y:S02]  /*e270*/  ISETP.GE.AND P3, PT, R86, R188, PT ;  /* 0x000000bc5600720c */ /* 0x000fe40003f66270 */
[----:B------:R-:W-:-:S02]  /*e280*/  IABS R126, R126 ;  /* 0x0000007e007e7213 */ /* 0x000fc40000000000 */
[----:B------:R-:W-:Y:S02]  /*e290*/  I2FP.F32.S32 R125, R125 ;  /* 0x0000007d007d7245 */ /* 0x000fe40000201400 */
[----:B------:R-:W-:Y:S02]  /*e2a0*/  I2FP.F32.S32 R126, R126 ;  /* 0x0000007e007e7245 */ /* 0x000fe40000201400 */
[----:B------:R-:W-:Y:S01]  /*e2b0*/  LOP3.LUT R180, R180, 0xfffffffe, RZ, 0xc0, !PT ;  /* 0xfffffffeb4b47812 */ /* 0x000fe200078ec0ff */
[----:B------:R-:W-:Y:S01]  /*e2c0*/  FFMA.FTZ R125, -R186, R125, R70 ;  /* 0x0000007dba7d7223 */ /* 0x000fe20000010146 */
[----:B------:R-:W-:Y:S01]  /*e2d0*/  ISETP.GE.AND P0, PT, R86, R189, PT ;  /* 0x000000bd5600720c */ /* 0x000fe20003f06270 */
[----:B------:R-:W-:Y:S01]  /*e2e0*/  FFMA.FTZ R69, -R186, R126, R69 ;  /* 0x0000007eba457223 */ /* 0x000fe20000010145 */
[----:B------:R-:W-:Y:S01]  /*e2f0*/  FSEL R115, R115, -INF , P5 ;  /* 0xff80000073737808 */ /* 0x000fe20002800000 */
[----:B------:R-:W-:Y:S01]  /*e300*/  VIADD R70, R130, 0x30 ;  /* 0x0000003082467836 */ /* 0x000fe20000000000 */
[----:B------:R-:W-:-:S02]  /*e310*/  @P3 LOP3.LUT R180, R180, 0x1, RZ, 0xfc, !PT ;  /* 0x00000001b4b43812 */ /* 0x000fc400078efcff */
[----:B------:R-:W-:Y:S02]  /*e320*/  FSEL R125, R125, -INF , P2 ;  /* 0xff8000007d7d7808 */ /* 0x000fe40001000000 */
[----:B------:R-:W-:Y:S02]  /*e330*/  LOP3.LUT P2, RZ, R180, 0x1, RZ, 0xc0, !PT ;  /* 0x00000001b4ff7812 */ /* 0x000fe4000784c0ff */
[----:B------:R-:W-:Y:S02]  /*e340*/  FSEL R201, R69, -INF , P0 ;  /* 0xff80000045c97808 */ /* 0x000fe40000000000 */
[----:B------:R-:W-:Y:S02]  /*e350*/  IABS R122, R122 ;  /* 0x0000007a007a7213 */ /* 0x000fe40000000000 */
[----:B------:R-:W-:Y:S02]  /*e360*/  FSEL R199, R115, -INF , !P4 ;  /* 0xff80000073c77808 */ /* 0x000fe40006000000 */
[----:B------:R-:W-:-:S02]  /*e370*/  IABS R124, R124 ;  /* 0x0000007c007c7213 */ /* 0x000fc40000000000 */
[----:B------:R-:W-:Y:S02]  /*e380*/  FSEL R201, R201, -INF , !P2 ;  /* 0xff800000c9c97808 */ /* 0x000fe40005000000 */
[C---:B------:R-:W-:Y:S02]  /*e390*/  ISETP.GE.AND P4, PT, R70.reuse, R189, PT ;  /* 0x000000bd4600720c */ /* 0x040fe40003f86270 */
[C---:B------:R-:W-:Y:S02]  /*e3a0*/  ISETP.GE.AND P3, PT, R70.reuse, R188, PT ;  /* 0x000000bc4600720c */ /* 0x040fe40003f66270 */
[C---:B------:R-:W-:Y:S02]  /*e3b0*/  ISETP.GE.AND P0, PT, R70.reuse, R187, PT ;  /* 0x000000bb4600720c */ /* 0x040fe40003f06270 */
[----:B------:R-:W-:Y:S01]  /*e3c0*/  ISETP.GE.AND P2, PT, R70, R181, PT ;  /* 0x000000b54600720c */ /* 0x000fe20003f46270 */
[----:B------:R-:W-:Y:S01]  /*e3d0*/  VIADD R70, R130, 0x31 ;  /* 0x0000003182467836 */ /* 0x000fe20000000000 */
[----:B------:R-:W-:-:S02]  /*e3e0*/  I2FP.F32.S32 R122, R122 ;  /* 0x0000007a007a7245 */ /* 0x000fc40000201400 */
[----:B------:R-:W-:Y:S02]  /*e3f0*/  IABS R123, R123 ;  /* 0x0000007b007b7213 */ /* 0x000fe40000000000 */
[----:B------:R-:W-:Y:S01]  /*e400*/  I2FP.F32.S32 R69, R124 ;  /* 0x0000007c00457245 */ /* 0x000fe20000201400 */
[C---:B------:R-:W-:Y:S01]  /*e410*/  FFMA.FTZ R57, -R186.reuse, R122, R57 ;  /* 0x0000007aba397223 */ /* 0x040fe20000010139 */
[----:B------:R-:W-:Y:S02]  /*e420*/  FSEL R205, R75, -INF , !P6 ;  /* 0xff8000004bcd7808 */ /* 0x000fe40007000000 */
[----:B------:R-:W-:Y:S01]  /*e430*/  IABS R121, R121 ;  /* 0x0000007900797213 */ /* 0x000fe20000000000 */
[----:B------:R-:W-:Y:S01]  /*e440*/  FFMA.FTZ R56, -R186, R69, R56 ;  /* 0x00000045ba387223 */ /* 0x000fe20000010138 */
[C---:B------:R-:W-:Y:S02]  /*e450*/  ISETP.GE.AND P5, PT, R86.reuse, R187, PT ;  /* 0x000000bb5600720c */ /* 0x040fe40003fa6270 */
[----:B------:R-:W-:-:S02]  /*e460*/  ISETP.GE.AND P6, PT, R86, R181, PT ;  /* 0x000000b55600720c */ /* 0x000fc40003fc6270 */
[----:B------:R-:W-:Y:S02]  /*e470*/  FSEL R207, R125, -INF , !P1 ;  /* 0xff8000007dcf7808 */ /* 0x000fe40004800000 */
[----:B------:R-:W-:Y:S02]  /*e480*/  I2FP.F32.S32 R86, R123 ;  /* 0x0000007b00567245 */ /* 0x000fe40000201400 */
[----:B------:R-:W-:Y:S02]  /*e490*/  ISETP.GE.AND P1, PT, R70, R189, PT ;  /* 0x000000bd4600720c */ /* 0x000fe40003f26270 */
[----:B------:R-:W-:Y:S01]  /*e4a0*/  IABS R120, R120 ;  /* 0x0000007800787213 */ /* 0x000fe20000000000 */
[----:B------:R-:W-:Y:S01]  /*e4b0*/  FFMA.FTZ R71, -R186, R86, R71 ;  /* 0x00000056ba477223 */ /* 0x000fe20000010147 */
[----:B------:R-:W-:Y:S02]  /*e4c0*/  I2FP.F32.S32 R121, R121 ;  /* 0x0000007900797245 */ /* 0x000fe40000201400 */
[----:B------:R-:W-:-:S02]  /*e4d0*/  FSEL R135, R57, -INF , P1 ;  /* 0xff80000039877808 */ /* 0x000fc40000800000 */
[----:B------:R-:W-:Y:S01]  /*e4e0*/  I2FP.F32.S32 R57, R120 ;  /* 0x0000007800397245 */ /* 0x000fe20000201400 */
[----:B------:R-:W-:Y:S01]  /*e4f0*/  FFMA.FTZ R58, -R186, R121, R58 ;  /* 0x00000079ba3a7223 */ /* 0x000fe2000001013a */
[----:B------:R-:W-:Y:S02]  /*e500*/  FSEL R56, R56, -INF , P4 ;  /* 0xff80000038387808 */ /* 0x000fe40002000000 */
[----:B------:R-:W-:Y:S01]  /*e510*/  IABS R116, R116 ;  /* 0x0000007400747213 */ /* 0x000fe20000000000 */
[----:B------:R-:W-:Y:S01]  /*e520*/  FFMA.FTZ R52, -R186, R57, R52 ;  /* 0x00000039ba347223 */ /* 0x000fe20000010134 */
[----:B------:R-:W-:Y:S02]  /*e530*/  FSEL R71, R71, -INF , P5 ;  /* 0xff80000047477808 */ /* 0x000fe40002800000 */
[----:B------:R-:W-:Y:S02]  /*e540*/  ISETP.GE.AND P5, PT, R70, R188, PT ;  /* 0x000000bc4600720c */ /* 0x000fe40003fa6270 */
[----:B------:R-:W-:Y:S01]  /*e550*/  FSEL R133, R56, -INF , !P3 ;  /* 0xff80000038857808 */ /* 0x000fe20005800000 */
[----:B------:R-:W-:Y:S01]  /*e560*/  VIADD R56, R130, 0x38 ;  /* 0x0000003882387836 */ /* 0x000fe20000000000 */
[----:B------:R-:W-:-:S02]  /*e570*/  I2FP.F32.S32 R57, R116 ;  /* 0x0000007400397245 */ /* 0x000fc40000201400 */
[----:B------:R-:W-:Y:S02]  /*e580*/  FSEL R58, R58, -INF , P0 ;  /* 0xff8000003a3a7808 */ /* 0x000fe40000000000 */
[----:B------:R-:W-:Y:S01]  /*e590*/  IABS R114, R114 ;  /* 0x0000007200727213 */ /* 0x000fe20000000000 */
[----:B------:R-:W-:Y:S01]  /*e5a0*/  FFMA.FTZ R54, -R186, R57, R54 ;  /* 0x00000039ba367223 */ /* 0x000fe20000010136 */
[----:B------:R-:W-:Y:S02]  /*e5b0*/  IABS R113, R113 ;  /* 0x0000007100717213 */ /* 0x000fe40000000000 */
        /* <DEDUP_REMOVED lines=8> */
[----:B------:R-:W-:Y:S01]  /*e640*/  IABS R119, R119 ;  /* 0x0000007700777213 */ /* 0x000fe20000000000 */
[----:B------:R-:W-:Y:S01]  /*e650*/  FFMA.FTZ R55, -R186, R113, R55 ;  /* 0x00000071ba377223 */ /* 0x000fe20000010137 */
[----:B------:R-:W-:Y:S01]  /*e660*/  LOP3.LUT R180, R180, 0xfffffffe, RZ, 0xc0, !PT ;  /* 0xfffffffeb4b47812 */ /* 0x000fe200078ec0ff */
[----:B------:R-:W-:Y:S01]  /*e670*/  FFMA.FTZ R57, -R186, R57, R44 ;  /* 0x00000039ba397223 */ /* 0x000fe2000001012c */
[----:B------:R-:W-:Y:S01]  /*e680*/  I2FP.F32.S32 R58, R119 ;  /* 0x00000077003a7245 */ /* 0x000fe20000201400 */
[----:B------:R-:W-:Y:S01]  /*e690*/  VIADD R44, R130, 0x41 ;  /* 0x00000041822c7836 */ /* 0x000fe20000000000 */
[----:B------:R-:W-:-:S02]  /*e6a0*/  FSEL R52, R52, -INF , P4 ;  /* 0xff80000034347808 */ /* 0x000fc40002000000 */
[----:B------:R-:W-:Y:S01]  /*e6b0*/  IABS R118, R118 ;  /* 0x0000007600767213 */ /* 0x000fe20000000000 */
[----:B------:R-:W-:Y:S01]  /*e6c0*/  FFMA.FTZ R58, -R186, R58, R59 ;  /* 0x0000003aba3a7223 */ /* 0x000fe2000001013b */
[-C--:B------:R-:W-:Y:S02]  /*e6d0*/  ISETP.GE.AND P4, PT, R56, R187.reuse, PT ;  /* 0x000000bb3800720c */ /* 0x080fe40003f86270 */
[----:B------:R-:W-:Y:S02]  /*e6e0*/  @P5 LOP3.LUT R180, R180, 0x1, RZ, 0xfc, !PT ;  /* 0x00000001b4b45812 */ /* 0x000fe400078efcff */
[----:B------:R-:W-:Y:S02]  /*e6f0*/  I2FP.F32.S32 R118, R118 ;  /* 0x0000007600767245 */ /* 0x000fe40000201400 */
[----:B------:R-:W-:Y:S02]  /*e700*/  FSEL R55, R55, -INF , P4 ;  /* 0xff80000037377808 */ /* 0x000fe40002000000 */
[----:B------:R-:W-:Y:S01]  /*e710*/  ISETP.GE.AND P5, PT, R70, R187, PT ;  /* 0x000000bb4600720c */ /* 0x000fe20003fa6270 */
[----:B------:R-:W-:Y:S01]  /*e720*/  FFMA.FTZ R53, -R186, R118, R53 ;  /* 0x00000076ba357223 */ /* 0x000fe20000010135 */
[----:B------:R-:W-:-:S02]  /*e730*/  LOP3.LUT P3, RZ, R180, 0x1, RZ, 0xc0, !PT ;  /* 0x00000001b4ff7812 */ /* 0x000fc4000786c0ff */
[----:B------:R-:W-:Y:S02]  /*e740*/  ISETP.GE.AND P4, PT, R44, R188, PT ;  /* 0x000000bc2c00720c */ /* 0x000fe40003f86270 */
[----:B------:R-:W-:Y:S02]  /*e750*/  FSEL R209, R71, -INF , !P6 ;  /* 0xff80000047d17808 */ /* 0x000fe40007000000 */
[----:B------:R-:W-:Y:S02]  /*e760*/  ISETP.GE.AND P6, PT, R70, R181, PT ;  /* 0x000000b54600720c */ /* 0x000fe40003fc6270 */
[----:B------:R-:W-:Y:S02]  /*e770*/  FSEL R135, R135, -INF , !P3 ;  /* 0xff80000087877808 */ /* 0x000fe40005800000 */
[----:B------:R-:W-:Y:S02]  /*e780*/  FSEL R58, R58, -INF , P5 ;  /* 0xff8000003a3a7808 */ /* 0x000fe40002800000 */
[----:B------:R-:W-:-:S02]  /*e790*/  ISETP.GE.AND P3, PT, R56, R189, PT ;  /* 0x000000bd3800720c */ /* 0x000fc40003f66270 */
[----:B------:R-:W-:Y:S01]  /*e7a0*/  FSEL R191, R52, -INF , !P2 ;  /* 0xff80000034bf7808 */ /* 0x000fe20005000000 */
[----:B------:R-:W-:Y:S01]  /*e7b0*/  VIADD R52, R130, 0x40 ;  /* 0x0000004082347836 */ /* 0x000fe20000000000 */
[----:B------:R-:W-:Y:S02]  /*e7c0*/  IABS R112, R112 ;  /* 0x0000007000707213 */ /* 0x000fe40000000000 */
[----:B------:R-:W-:Y:S02]  /*e7d0*/  IABS R111, R111 ;  /* 0x0000006f006f7213 */ /* 0x000fe40000000000 */
[----:B------:R-:W-:Y:S02]  /*e7e0*/  FSEL R139, R58, -INF , !P6 ;  /* 0xff8000003a8b7808 */ /* 0x000fe40007000000 */
[C---:B------:R-:W-:Y:S02]  /*e7f0*/  ISETP.GE.AND P5, PT, R56.reuse, R188, PT ;  /* 0x000000bc3800720c */ /* 0x040fe40003fa6270 */
[----:B------:R-:W-:-:S02]  /*e800*/  ISETP.GE.AND P6, PT, R56, R181, PT ;  /* 0x000000b53800720c */ /* 0x000fc40003fc6270 */
[----:B------:R-:W-:Y:S02]  /*e810*/  FSEL R53, R53, -INF , P3 ;  /* 0xff80000035357808 */ /* 0x000fe40001800000 */
[----:B------:R-:W-:Y:S02]  /*e820*/  I2FP.F32.S32 R111, R111 ;  /* 0x0000006f006f7245 */ /* 0x000fe40000201400 */
[----:B------:R-:W-:Y:S02]  /*e830*/  LOP3.LUT R180, R180, 0xfffffffe, RZ, 0xc0, !PT ;  /* 0xfffffffeb4b47812 */ /* 0x000fe400078ec0ff */
[----:B------:R-:W-:Y:S01]  /*e840*/  I2FP.F32.S32 R112, R112 ;  /* 0x0000007000707245 */ /* 0x000fe20000201400 */
[----:B------:R-:W-:Y:S01]  /*e850*/  FFMA.FTZ R46, -R186, R111, R46 ;  /* 0x0000006fba2e7223 */ /* 0x000fe2000001012e */
[----:B------:R-:W-:Y:S02]  /*e860*/  FSEL R54, R54, -INF , P0 ;  /* 0xff80000036367808 */ /* 0x000fe40000000000 */
[----:B------:R-:W-:Y:S01]  /*e870*/  ISETP.GE.AND P2, PT, R52, R189, PT ;  /* 0x000000bd3400720c */ /* 0x000fe20003f46270 */
[----:B------:R-:W-:Y:S01]  /*e880*/  FFMA.FTZ R45, -R186, R112, R45 ;  /* 0x00000070ba2d7223 */ /* 0x000fe2000001012d */
[----:B------:R-:W-:-:S02]  /*e890*/  FSEL R193, R53, -INF , !P5 ;  /* 0xff80000035c17808 */ /* 0x000fc40006800000 */
[----:B------:R-:W-:Y:S02]  /*e8a0*/  FSEL R197, R55, -INF , !P6 ;  /* 0xff80000037c57808 */ /* 0x000fe40007000000 */
[----:B------:R-:W-:Y:S02]  /*e8b0*/  @P4 LOP3.LUT R180, R180, 0x1, RZ, 0xfc, !PT ;  /* 0x00000001b4b44812 */ /* 0x000fe400078efcff */
[----:B------:R-:W-:Y:S02]  /*e8c0*/  FSEL R195, R54, -INF , !P1 ;  /* 0xff80000036c37808 */ /* 0x000fe40004800000 */
[C---:B------:R-:W-:Y:S02]  /*e8d0*/  ISETP.GE.AND P5, PT, R44.reuse, R189, PT ;  /* 0x000000bd2c00720c */ /* 0x040fe40003fa6270 */
[C---:B------:R-:W-:Y:S02]  /*e8e0*/  ISETP.GE.AND P4, PT, R44.reuse, R187, PT ;  /* 0x000000bb2c00720c */ /* 0x040fe40003f86270 */
[----:B------:R-:W-:Y:S01]  /*e8f0*/  ISETP.GE.AND P6, PT, R44, R181, PT ;  /* 0x000000b52c00720c */ /* 0x000fe20003fc6270 */
[----:B------:R-:W-:Y:S01]  /*e900*/  VIADD R44, R130, 0x48 ;  /* 0x00000048822c7836 */ /* 0x000fe20000000000 */
[----:B------:R-:W-:-:S02]  /*e910*/  ISETP.GE.AND P1, PT, R52, R188, PT ;  /* 0x000000bc3400720c */ /* 0x000fc40003f26270 */
[----:B------:R-:W-:Y:S02]  /*e920*/  ISETP.GE.AND P0, PT, R52, R187, PT ;  /* 0x000000bb3400720c */ /* 0x000fe40003f06270 */
[----:B------:R-:W-:Y:S02]  /*e930*/  FSEL R57, R57, -INF , P2 ;  /* 0xff80000039397808 */ /* 0x000fe40001000000 */
        /* <DEDUP_REMOVED lines=9> */
[----:B------:R-:W-:-:S02]  /*e9d0*/  ISETP.GE.AND P3, PT, R52, R181, PT ;  /* 0x000000b53400720c */ /* 0x000fc40003f66270 */
[----:B------:R-:W-:Y:S01]  /*e9e0*/  IABS R110, R110 ;  /* 0x0000006e006e7213 */ /* 0x000fe20000000000 */
[----:B------:R-:W-:Y:S01]  /*e9f0*/  FFMA.FTZ R44, -R186, R44, R41 ;  /* 0x0000002cba2c7223 */ /* 0x000fe20000010129 */
[----:B------:R-:W-:Y:S01]  /*ea00*/  IABS R108, R108 ;  /* 0x0000006c006c7213 */ /* 0x000fe20000000000 */
[----:B------:R-:W2:Y:S01]  /*ea10*/  LD.E R41, desc[UR4][R100.64+0xdc] ;  /* 0x0000dc0464297980 */ /* 0x000ea2000c101900 */
[----:B------:R-:W-:Y:S02]  /*ea20*/  FSEL R145, R46, -INF , !P3 ;  /* 0xff8000002e917808 */ /* 0x000fe40005800000 */
[----:B------:R-:W-:Y:S02]  /*ea30*/  I2FP.F32.S32 R108, R108 ;  /* 0x0000006c006c7245 */ /* 0x000fe40000201400 */
[----:B------:R-:W-:Y:S02]  /*ea40*/  I2FP.F32.S32 R53, R110 ;  /* 0x0000006e00357245 */ /* 0x000fe40000201400 */
[----:B------:R-:W-:Y:S01]  /*ea50*/  LOP3.LUT P3, RZ, R180, 0x1, RZ, 0xc0, !PT ;  /* 0x00000001b4ff7812 */ /* 0x000fe2000786c0ff */
[C---:B------:R-:W-:Y:S01]  /*ea60*/  FFMA.FTZ R47, -R186.reuse, R108, R47 ;  /* 0x0000006cba2f7223 */ /* 0x040fe2000001012f */
[----:B------:R-:W-:Y:S01]  /*ea70*/  IABS R106, R106 ;  /* 0x0000006a006a7213 */ /* 0x000fe20000000000 */
[----:B------:R-:W-:Y:S01]  /*ea80*/  FFMA.FTZ R53, -R186, R53, R40 ;  /* 0x00000035ba357223 */ /* 0x000fe20000010128 */
[----:B------:R-:W-:Y:S01]  /*ea90*/  FSEL R141, R45, -INF , !P3 ;  /* 0xff8000002d8d7808 */ /* 0x000fe20005800000 */
[----:B------:R-:W-:Y:S01]  /*eaa0*/  VIADD R40, R130, 0x49 ;  /* 0x0000004982287836 */ /* 0x000fe20000000000 */
[----:B------:R-:W-:-:S02]  /*eab0*/  I2FP.F32.S32 R45, R106 ;  /* 0x0000006a002d7245 */ /* 0x000fc40000201400 */
[----:B------:R-:W-:Y:S02]  /*eac0*/  FSEL R47, R47, -INF , P4 ;  /* 0xff8000002f2f7808 */ /* 0x000fe40002000000 */
[----:B------:R-:W-:Y:S01]  /*ead0*/  FSEL R53, R53, -INF , P1 ;  /* 0xff80000035357808 */ /* 0x000fe20000800000 */
[----:B------:R-:W-:Y:S01]  /*eae0*/  FFMA.FTZ R42, -R186, R45, R42 ;  /* 0x0000002dba2a7223 */ /* 0x000fe2000001012a */
        /* <DEDUP_REMOVED lines=10> */
[----:B------:R-:W-:-:S02]  /*eb90*/  I2FP.F32.S32 R105, R105 ;  /* 0x0000006900697245 */ /* 0x000fc40000201400 */
[----:B------:R-:W-:Y:S02]  /*eba0*/  I2FP.F32.S32 R104, R104 ;  /* 0x0000006800687245 */ /* 0x000fe40000201400 */
[----:B------:R-:W-:Y:S01]  /*ebb0*/  IABS R67, R67 ;  /* 0x0000004300437213 */ /* 0x000fe20000000000 */
[----:B------:R-:W-:Y:S01]  /*ebc0*/  FFMA.FTZ R105, -R186, R105, R36 ;  /* 0x00000069ba697223 */ /* 0x000fe20000010124 */
[----:B------:R-:W-:Y:S01]  /*ebd0*/  FSEL R151, R42, -INF , !P5 ;  /* 0xff8000002a977808 */ /* 0x000fe20006800000 */
[----:B------:R-:W-:Y:S01]  /*ebe0*/  FFMA.FTZ R43, -R186, R104, R43 ;  /* 0x00000068ba2b7223 */ /* 0x000fe2000001012b */
[----:B------:R-:W-:Y:S02]  /*ebf0*/  FSEL R44, R44, -INF , P4 ;  /* 0xff8000002c2c7808 */ /* 0x000fe40002000000 */
        /* <DEDUP_REMOVED lines=9> */
[----:B------:R-:W-:-:S02]  /*ec90*/  IABS R99, R99 ;  /* 0x0000006300637213 */ /* 0x000fc40000000000 */
[C---:B------:R-:W-:Y:S02]  /*eca0*/  ISETP.GE.AND P3, PT, R36.reuse, R189, PT ;  /* 0x000000bd2400720c */ /* 0x040fe40003f66270 */
[----:B------:R-:W-:Y:S02]  /*ecb0*/  FSEL R171, R43, -INF , !P2 ;  /* 0xff8000002bab7808 */ /* 0x000fe40005000000 */
[----:B------:R-:W-:Y:S02]  /*ecc0*/  FSEL R67, R67, -INF , !P5 ;  /* 0xff80000043437808 */ /* 0x000fe40006800000 */
[----:B------:R-:W-:Y:S02]  /*ecd0*/  I2FP.F32.S32 R99, R99 ;  /* 0x0000006300637245 */ /* 0x000fe40000201400 */
[C---:B------:R-:W-:Y:S02]  /*ece0*/  ISETP.GE.AND P2, PT, R36.reuse, R188, PT ;  /* 0x000000bc2400720c */ /* 0x040fe40003f46270 */
[----:B------:R-:W-:-:S02]  /*ecf0*/  ISETP.GE.AND P0, PT, R36, R187, PT ;  /* 0x000000bb2400720c */ /* 0x000fc40003f06270 */
[----:B------:R-:W-:Y:S01]  /*ed00*/  ISETP.GE.AND P5, PT, R36, R181, PT ;  /* 0x000000b52400720c */ /* 0x000fe20003fa6270 */
[----:B------:R-:W-:Y:S01]  /*ed10*/  VIADD R36, R130, 0x58 ;  /* 0x0000005882247836 */ /* 0x000fe20000000000 */
[----:B------:R-:W-:Y:S02]  /*ed20*/  IABS R98, R98 ;  /* 0x0000006200627213 */ /* 0x000fe40000000000 */
[----:B------:R-:W-:Y:S01]  /*ed30*/  FSEL R37, R37, -INF , P3 ;  /* 0xff80000025257808 */ /* 0x000fe20001800000 */
[----:B------:R-:W-:Y:S01]  /*ed40*/  FFMA.FTZ R38, -R186, R99, R38 ;  /* 0x00000063ba267223 */ /* 0x000fe20000010126 */
[----:B------:R-:W-:Y:S02]  /*ed50*/  IABS R97, R97 ;  /* 0x0000006100617213 */ /* 0x000fe40000000000 */
[----:B------:R-:W-:Y:S02]  /*ed60*/  I2FP.F32.S32 R43, R98 ;  /* 0x00000062002b7245 */ /* 0x000fe40000201400 */
[----:B------:R-:W-:-:S02]  /*ed70*/  FSEL R105, R37, -INF , !P2 ;  /* 0xff80000025697808 */ /* 0x000fc40005000000 */
[----:B------:R-:W-:Y:S01]  /*ed80*/  ISETP.GE.AND P2, PT, R36, R181, PT ;  /* 0x000000b52400720c */ /* 0x000fe20003f46270 */
[----:B------:R-:W-:Y:S01]  /*ed90*/  FFMA.FTZ R43, -R186, R43, R32 ;  /* 0x0000002bba2b7223 */ /* 0x000fe20000010120 */
[----:B------:R-:W-:Y:S02]  /*eda0*/  I2FP.F32.S32 R97, R97 ;  /* 0x0000006100617245 */ /* 0x000fe40000201400 */
[----:B------:R-:W-:Y:S02]  /*edb0*/  FSEL R38, R38, -INF , P1 ;  /* 0xff80000026267808 */ /* 0x000fe40000800000 */
[----:B------:R-:W-:Y:S02]  /*edc0*/  IABS R96, R96 ;  /* 0x0000006000607213 */ /* 0x000fe40000000000 */
[----:B------:R-:W-:Y:S01]  /*edd0*/  ISETP.GE.AND P1, PT, R36, R189, PT ;  /* 0x000000bd2400720c */ /* 0x000fe20003f26270 */
[----:B------:R-:W-:Y:S01]  /*ede0*/  FFMA.FTZ R39, -R186, R97, R39 ;  /* 0x00000061ba277223 */ /* 0x000fe20000010127 */
[----:B------:R-:W-:Y:S01]  /*edf0*/  FSEL R147, R44, -INF , !P6 ;  /* 0xff8000002c937808 */ /* 0x000fe20007000000 */
[----:B------:R-:W-:Y:S01]  /*ee00*/  VIADD R32, R130, 0x59 ;  /* 0x0000005982207836 */ /* 0x000fe20000000000 */
[----:B------:R-:W-:-:S02]  /*ee10*/  ISETP.GE.AND P6, PT, R36, R188, PT ;  /* 0x000000bc2400720c */ /* 0x000fc40003fc6270 */
[----:B------:R-:W-:Y:S02]  /*ee20*/  IABS R94, R94 ;  /* 0x0000005e005e7213 */ /* 0x000fe40000000000 */
[----:B------:R-:W-:Y:S02]  /*ee30*/  I2FP.F32.S32 R37, R96 ;  /* 0x0000006000257245 */ /* 0x000fe40000201400 */
[----:B------:R-:W-:Y:S02]  /*ee40*/  LOP3.LUT R180, R180, 0xfffffffe, RZ, 0xc0, !PT ;  /* 0xfffffffeb4b47812 */ /* 0x000fe400078ec0ff */
[----:B------:R-:W-:Y:S01]  /*ee50*/  FSEL R43, R43, -INF , P1 ;  /* 0xff8000002b2b7808 */ /* 0x000fe20000800000 */
[----:B------:R-:W-:Y:S01]  /*ee60*/  FFMA.FTZ R34, -R186, R37, R34 ;  /* 0x00000025ba227223 */ /* 0x000fe20000010122 */
[----:B------:R-:W-:Y:S02]  /*ee70*/  @P2 LOP3.LUT R180, R180, 0x1, RZ, 0xfc, !PT ;  /* 0x00000001b4b42812 */ /* 0x000fe400078efcff */
[----:B------:R-:W-:-:S02]  /*ee80*/  FSEL R39, R39, -INF , P0 ;  /* 0xff80000027277808 */ /* 0x000fc40000000000 */
[----:B------:R-:W-:Y:S02]  /*ee90*/  I2FP.F32.S32 R94, R94 ;  /* 0x0000005e005e7245 */ /* 0x000fe40000201400 */
[----:B------:R-:W-:Y:S02]  /*eea0*/  FSEL R107, R43, -INF , !P6 ;  /* 0xff8000002b6b7808 */ /* 0x000fe40007000000 */
[----:B------:R-:W-:Y:S02]  /*eeb0*/  FSEL R111, R38, -INF , !P4 ;  /* 0xff800000266f7808 */ /* 0x000fe40006000000 */
[C---:B------:R-:W-:Y:S02]  /*eec0*/  ISETP.GE.AND P3, PT, R32.reuse, R189, PT ;  /* 0x000000bd2000720c */ /* 0x040fe40003f66270 */
[C---:B------:R-:W-:Y:S02]  /*eed0*/  ISETP.GE.AND P2, PT, R32.reuse, R188, PT ;  /* 0x000000bc2000720c */ /* 0x040fe40003f46270 */
[----:B------:R-:W-:-:S02]  /*eee0*/  ISETP.GE.AND P0, PT, R32, R187, PT ;  /* 0x000000bb2000720c */ /* 0x000fc40003f06270 */
[----:B------:R-:W-:Y:S01]  /*eef0*/  ISETP.GE.AND P6, PT, R32, R181, PT ;  /* 0x000000b52000720c */ /* 0x000fe20003fc6270 */
[----:B------:R-:W-:Y:S01]  /*ef00*/  VIADD R32, R130, 0x60 ;  /* 0x0000006082207836 */ /* 0x000fe20000000000 */
[----:B------:R-:W-:Y:S01]  /*ef10*/  ISETP.GE.AND P4, PT, R36, R187, PT ;  /* 0x000000bb2400720c */ /* 0x000fe20003f86270 */
[----:B------:R-:W-:Y:S01]  /*ef20*/  FFMA.FTZ R33, -R186, R94, R33 ;  /* 0x0000005eba217223 */ /* 0x000fe20000010121 */
[----:B------:R-:W-:Y:S02]  /*ef30*/  IABS R92, R92 ;  /* 0x0000005c005c7213 */ /* 0x000fe40000000000 */
[----:B------:R-:W-:Y:S02]  /*ef40*/  IABS R90, R90 ;  /* 0x0000005a005a7213 */ /* 0x000fe40000000000 */
[----:B------:R-:W-:Y:S02]  /*ef50*/  FSEL R34, R34, -INF , P4 ;  /* 0xff80000022227808 */ /* 0x000fe40002000000 */
[----:B------:R-:W-:-:S02]  /*ef60*/  ISETP.GE.AND P4, PT, R32, R188, PT ;  /* 0x000000bc2000720c */ /* 0x000fc40003f86270 */
[----:B------:R-:W-:Y:S02]  /*ef70*/  I2FP.F32.S32 R37, R92 ;  /* 0x0000005c00257245 */ /* 0x000fe40000201400 */
[----:B------:R-:W-:Y:S02]  /*ef80*/  I2FP.F32.S32 R90, R90 ;  /* 0x0000005a005a7245 */ /* 0x000fe40000201400 */
[----:B------:R-:W-:Y:S02]  /*ef90*/  IABS R84, R84 ;  /* 0x0000005400547213 */ /* 0x000fe40000000000 */
[----:B------:R-:W-:Y:S02]  /*efa0*/  FSEL R33, R33, -INF , P3 ;  /* 0xff80000021217808 */ /* 0x000fe40001800000 */
[----:B------:R-:W-:Y:S01]  /*efb0*/  IABS R88, R88 ;  /* 0x0000005800587213 */ /* 0x000fe20000000000 */
[C---:B------:R-:W-:Y:S01]  /*efc0*/  FFMA.FTZ R35, -R186.reuse, R90, R35 ;  /* 0x0000005aba237223 */ /* 0x040fe20000010123 */
[----:B------:R-:W-:Y:S01]  /*efd0*/  FFMA.FTZ R37, -R186, R37, R28 ;  /* 0x00000025ba257223 */ /* 0x000fe2000001011c */
[----:B------:R-:W-:Y:S01]  /*efe0*/  I2FP.F32.S32 R84, R84 ;  /* 0x0000005400547245 */ /* 0x000fe20000201400 */
[----:B------:R-:W-:Y:S01]  /*eff0*/  VIADD R28, R130, 0x61 ;  /* 0x00000061821c7836 */ /* 0x000fe20000000000 */
[----:B------:R-:W-:-:S02]  /*f000*/  FSEL R115, R39, -INF , !P5 ;  /* 0xff80000027737808 */ /* 0x000fc40006800000 */
[----:B------:R-:W-:Y:S02]  /*f010*/  FSEL R113, R33, -INF , !P2 ;  /* 0xff80000021717808 */ /* 0x000fe40005000000 */
[C---:B------:R-:W-:Y:S02]  /*f020*/  LOP3.LUT P5, RZ, R180.reuse, 0x1, RZ, 0xc0, !PT ;  /* 0x00000001b4ff7812 */ /* 0x040fe400078ac0ff */
[----:B------:R-:W-:Y:S02]  /*f030*/  I2FP.F32.S32 R33, R88 ;  /* 0x0000005800217245 */ /* 0x000fe40000201400 */
[----:B------:R-:W-:Y:S01]  /*f040*/  LOP3.LUT R180, R180, 0xfffffffe, RZ, 0xc0, !PT ;  /* 0xfffffffeb4b47812 */ /* 0x000fe200078ec0ff */
[C---:B------:R-:W-:Y:S01]  /*f050*/  FFMA.FTZ R29, -R186.reuse, R84, R29 ;  /* 0x00000054ba1d7223 */ /* 0x040fe2000001011d */
[----:B------:R-:W-:Y:S01]  /*f060*/  FSEL R35, R35, -INF , P0 ;  /* 0xff80000023237808 */ /* 0x000fe20000000000 */
[----:B------:R-:W-:Y:S01]  /*f070*/  FFMA.FTZ R30, -R186, R33, R30 ;  /* 0x00000021ba1e7223 */ /* 0x000fe2000001011e */
[----:B------:R-:W-:-:S02]  /*f080*/  ISETP.GE.AND P1, PT, R32, R189, PT ;  /* 0x000000bd2000720c */ /* 0x000fc40003f26270 */
[----:B------:R-:W-:Y:S02]  /*f090*/  ISETP.GE.AND P3, PT, R28, R189, PT ;  /* 0x000000bd1c00720c */ /* 0x000fe40003f66270 */
[----:B------:R-:W-:Y:S02]  /*f0a0*/  IABS R80, R80 ;  /* 0x0000005000507213 */ /* 0x000fe40000000000 */
[----:B------:R-:W-:Y:S02]  /*f0b0*/  @P4 LOP3.LUT R180, R180, 0x1, RZ, 0xfc, !PT ;  /* 0x00000001b4b44812 */ /* 0x000fe400078efcff */
[----:B------:R-:W-:Y:S02]  /*f0c0*/  IABS R82, R82 ;  /* 0x0000005200527213 */ /* 0x000fe40000000000 */
[----:B------:R-:W-:Y:S02]  /*f0d0*/  ISETP.GE.AND P4, PT, R32, R187, PT ;  /* 0x000000bb2000720c */ /* 0x000fe40003f86270 */
[----:B------:R-:W-:-:S02]  /*f0e0*/  FSEL R121, R35, -INF , !P6 ;  /* 0xff80000023797808 */ /* 0x000fc40007000000 */
[----:B------:R-:W-:Y:S02]  /*f0f0*/  FSEL R33, R37, -INF , P1 ;  /* 0xff80000025217808 */ /* 0x000fe40000800000 */
[----:B------:R-:W-:Y:S02]  /*f100*/  FSEL R35, R29, -INF , P3 ;  /* 0xff8000001d237808 */ /* 0x000fe40001800000 */
[----:B------:R-:W-:Y:S02]  /*f110*/  I2FP.F32.S32 R80, R80 ;  /* 0x0000005000507245 */ /* 0x000fe40000201400 */
[----:B------:R-:W-:Y:S02]  /*f120*/  FSEL R119, R34, -INF , !P5 ;  /* 0xff80000022777808 */ /* 0x000fe40006800000 */
[C---:B------:R-:W-:Y:S02]  /*f130*/  ISETP.GE.AND P1, PT, R28.reuse, R188, PT ;  /* 0x000000bc1c00720c */ /* 0x040fe40003f26270 */
[----:B------:R-:W-:-:S02]  /*f140*/  ISETP.GE.AND P0, PT, R28, R187, PT ;  /* 0x000000bb1c00720c */ /* 0x000fc40003f06270 */
[-C--:B------:R-:W-:Y:S01]  /*f150*/  ISETP.GE.AND P6, PT, R28, R181.reuse, PT ;  /* 0x000000b51c00720c */ /* 0x080fe20003fc6270 */
[----:B------:R-:W-:Y:S01]  /*f160*/  VIADD R28, R130, 0x68 ;  /* 0x00000068821c7836 */ /* 0x000fe20000000000 */
[----:B------:R-:W-:Y:S02]  /*f170*/  I2FP.F32.S32 R29, R82 ;  /* 0x00000052001d7245 */ /* 0x000fe40000201400 */
[----:B------:R-:W-:Y:S02]  /*f180*/  LOP3.LUT P2, RZ, R180, 0x1, RZ, 0xc0, !PT ;  /* 0x00000001b4ff7812 */ /* 0x000fe4000784c0ff */
[----:B------:R-:W-:Y:S02]  /*f190*/  ISETP.GE.AND P5, PT, R32, R181, PT ;  /* 0x000000b52000720c */ /* 0x000fe40003fa6270 */
[----:B------:R-:W-:Y:S02]  /*f1a0*/  FSEL R30, R30, -INF , P4 ;  /* 0xff8000001e1e7808 */ /* 0x000fe40002000000 */
[----:B------:R-:W-:Y:S01]  /*f1b0*/  IABS R78, R78 ;  /* 0x0000004e004e7213 */ /* 0x000fe20000000000 */
[C---:B------:R-:W-:Y:S01]  /*f1c0*/  FFMA.FTZ R31, -R186.reuse, R80, R31 ;  /* 0x00000050ba1f7223 */ /* 0x040fe2000001011f */
[----:B------:R-:W-:Y:S01]  /*f1d0*/  FSEL R33, R33, -INF , !P2 ;  /* 0xff80000021217808 */ /* 0x000fe20005000000 */
[----:B------:R-:W-:Y:S01]  /*f1e0*/  FFMA.FTZ R24, -R186, R29, R24 ;  /* 0x0000001dba187223 */ /* 0x000fe20000010118 */
[----:B------:R-:W-:-:S02]  /*f1f0*/  FSEL R47, R30, -INF , !P5 ;  /* 0xff8000001e2f7808 */ /* 0x000fc40006800000 */
[----:B------:R-:W-:Y:S02]  /*f200*/  I2FP.F32.S32 R37, R78 ;  /* 0x0000004e00257245 */ /* 0x000fe40000201400 */
[C---:B------:R-:W-:Y:S02]  /*f210*/  ISETP.GE.AND P2, PT, R28.reuse, R189, PT ;  /* 0x000000bd1c00720c */ /* 0x040fe40003f46270 */
[C---:B------:R-:W-:Y:S02]  /*f220*/  ISETP.GE.AND P4, PT, R28.reuse, R188, PT ;  /* 0x000000bc1c00720c */ /* 0x040fe40003f86270 */
[C---:B------:R-:W-:Y:S02]  /*f230*/  ISETP.GE.AND P3, PT, R28.reuse, R187, PT ;  /* 0x000000bb1c00720c */ /* 0x040fe40003f66270 */
[----:B------:R-:W-:Y:S01]  /*f240*/  ISETP.GE.AND P5, PT, R28, R181, PT ;  /* 0x000000b51c00720c */ /* 0x000fe20003fa6270 */
[----:B------:R-:W-:Y:S01]  /*f250*/  VIADD R28, R130, 0x69 ;  /* 0x00000069821c7836 */ /* 0x000fe20000000000 */
[----:B------:R-:W-:Y:S01]  /*f260*/  IABS R76, R76 ;  /* 0x0000004c004c7213 */ /* 0x000fe20000000000 */
[----:B------:R-:W-:Y:S01]  /*f270*/  FFMA.FTZ R26, -R186, R37, R26 ;  /* 0x00000025ba1a7223 */ /* 0x000fe2000001011a */
[----:B------:R-:W-:-:S02]  /*f280*/  FSEL R31, R31, -INF , P0 ;  /* 0xff8000001f1f7808 */ /* 0x000fc40000000000 */
[----:B------:R-:W-:Y:S02]  /*f290*/  FSEL R24, R24, -INF , P2 ;  /* 0xff80000018187808 */ /* 0x000fe40001000000 */
[----:B------:R-:W-:Y:S02]  /*f2a0*/  ISETP.GE.AND P0, PT, R28, R188, PT ;  /* 0x000000bc1c00720c */ /* 0x000fe40003f06270 */
[----:B------:R-:W-:Y:S02]  /*f2b0*/  FSEL R45, R31, -INF , !P6 ;  /* 0xff8000001f2d7808 */ /* 0x000fe40007000000 */
[----:B------:R-:W-:Y:S02]  /*f2c0*/  I2FP.F32.S32 R76, R76 ;  /* 0x0000004c004c7245 */ /* 0x000fe40000201400 */
[----:B------:R-:W-:Y:S01]  /*f2d0*/  FSEL R31, R24, -INF , !P4 ;  /* 0xff800000181f7808 */ /* 0x000fe20006000000 */
[----:B------:R-:W-:Y:S01]  /*f2e0*/  VIADD R24, R130, 0x70 ;  /* 0x0000007082187836 */ /* 0x000fe20000000000 */
[----:B------:R-:W-:Y:S01]  /*f2f0*/  FSEL R26, R26, -INF , P3 ;  /* 0xff8000001a1a7808 */ /* 0x000fe20001800000 */
[----:B------:R-:W-:Y:S01]  /*f300*/  FFMA.FTZ R25, -R186, R76, R25 ;  /* 0x0000004cba197223 */ /* 0x000fe20000010119 */
[----:B------:R-:W-:-:S02]  /*f310*/  FSEL R35, R35, -INF , !P1 ;  /* 0xff80000023237808 */ /* 0x000fc40004800000 */
[----:B------:R-:W-:Y:S02]  /*f320*/  ISETP.GE.AND P1, PT, R28, R189, PT ;  /* 0x000000bd1c00720c */ /* 0x000fe40003f26270 */
[----:B------:R-:W-:Y:S02]  /*f330*/  FSEL R30, R26, -INF , !P5 ;  /* 0xff8000001a1e7808 */ /* 0x000fe40006800000 */
[----:B------:R-:W-:Y:S02]  /*f340*/  IABS R72, R72 ;  /* 0x0000004800487213 */ /* 0x000fe40000000000 */
[----:B------:R-:W-:Y:S02]  /*f350*/  ISETP.GE.AND P5, PT, R24, R188, PT ;  /* 0x000000bc1800720c */ /* 0x000fe40003fa6270 */
[----:B------:R-:W-:Y:S02]  /*f360*/  LOP3.LUT R180, R180, 0xfffffffd, RZ, 0xc0, !PT ;  /* 0xfffffffdb4b47812 */ /* 0x000fe400078ec0ff */
[----:B------:R-:W-:-:S02]  /*f370*/  FSEL R55, R25, -INF , P1 ;  /* 0xff80000019377808 */ /* 0x000fc40000800000 */
[----:B------:R-:W-:Y:S02]  /*f380*/  I2FP.F32.S32 R25, R72 ;  /* 0x0000004800197245 */ /* 0x000fe40000201400 */
[----:B------:R-:W-:Y:S02]  /*f390*/  @P0 LOP3.LUT R180, R180, 0x2, RZ, 0xfc, !PT ;  /* 0x00000002b4b40812 */ /* 0x000fe400078efcff */
[----:B------:R-:W-:Y:S02]  /*f3a0*/  IABS R74, R74 ;  /* 0x0000004a004a7213 */ /* 0x000fe40000000000 */
[----:B------:R-:W-:Y:S01]  /*f3b0*/  IABS R66, R66 ;  /* 0x0000004200427213 */ /* 0x000fe20000000000 */
[----:B------:R-:W-:Y:S01]  /*f3c0*/  FFMA.FTZ R20, -R186, R25, R20 ;  /* 0x00000019ba147223 */ /* 0x000fe20000010114 */
[----:B------:R-:W-:Y:S02]  /*f3d0*/  LOP3.LUT R180, R180, 0xfffffffe, RZ, 0xc0, !PT ;  /* 0xfffffffeb4b47812 */ /* 0x000fe400078ec0ff */
[----:B------:R-:W-:-:S02]  /*f3e0*/  I2FP.F32.S32 R74, R74 ;  /* 0x0000004a004a7245 */ /* 0x000fc40000201400 */
[----:B------:R-:W-:Y:S02]  /*f3f0*/  I2FP.F32.S32 R25, R66 ;  /* 0x0000004200197245 */ /* 0x000fe40000201400 */
[----:B------:R-:W-:Y:S02]  /*f400*/  IABS R68, R68 ;  /* 0x0000004400447213 */ /* 0x000fe40000000000 */
[----:B------:R-:W-:Y:S01]  /*f410*/  @P5 LOP3.LUT R180, R180, 0x1, RZ, 0xfc, !PT ;  /* 0x00000001b4b45812 */ /* 0x000fe200078efcff */
[----:B------:R-:W-:Y:S01]  /*f420*/  FFMA.FTZ R27, -R186, R74, R27 ;  /* 0x0000004aba1b7223 */ /* 0x000fe2000001011b */
[C---:B------:R-:W-:Y:S02]  /*f430*/  ISETP.GE.AND P4, PT, R24.reuse, R189, PT ;  /* 0x000000bd1800720c */ /* 0x040fe40003f86270 */
[C---:B------:R-:W-:Y:S02]  /*f440*/  ISETP.GE.AND P3, PT, R24.reuse, R187, PT ;  /* 0x000000bb1800720c */ /* 0x040fe40003f66270 */
[----:B------:R-:W-:Y:S01]  /*f450*/  ISETP.GE.AND P5, PT, R24, R181, PT ;  /* 0x000000b51800720c */ /* 0x000fe20003fa6270 */
[----:B------:R-:W-:Y:S01]  /*f460*/  FFMA.FTZ R24, -R186, R25, R14 ;  /* 0x00000019ba187223 */ /* 0x000fe2000001010e */
[----:B------:R-:W-:Y:S01]  /*f470*/  IABS R50, R50 ;  /* 0x0000003200327213 */ /* 0x000fe20000000000 */
[----:B------:R-:W-:Y:S01]  /*f480*/  VIADD R14, R130, 0x71 ;  /* 0x00000071820e7836 */ /* 0x000fe20000000000 */
[----:B------:R-:W-:-:S02]  /*f490*/  I2FP.F32.S32 R68, R68 ;  /* 0x0000004400447245 */ /* 0x000fc40000201400 */
[----:B------:R-:W-:Y:S02]  /*f4a0*/  ISETP.GE.AND P0, PT, R28, R187, PT ;  /* 0x000000bb1c00720c */ /* 0x000fe40003f06270 */
[----:B------:R-:W-:Y:S01]  /*f4b0*/  I2FP.F32.S32 R50, R50 ;  /* 0x0000003200327245 */ /* 0x000fe20000201400 */
[----:B------:R-:W-:Y:S01]  /*f4c0*/  FFMA.FTZ R21, -R186, R68, R21 ;  /* 0x00000044ba157223 */ /* 0x000fe20000010115 */
[----:B------:R-:W-:Y:S02]  /*f4d0*/  FSEL R27, R27, -INF , P0 ;  /* 0xff8000001b1b7808 */ /* 0x000fe40000000000 */
[----:B------:R-:W-:Y:S01]  /*f4e0*/  ISETP.GE.AND P0, PT, R14, R189, PT ;  /* 0x000000bd0e00720c */ /* 0x000fe20003f06270 */
[----:B------:R-:W-:Y:S01]  /*f4f0*/  FFMA.FTZ R23, -R186, R50, R23 ;  /* 0x00000032ba177223 */ /* 0x000fe20000010117 */
[----:B------:R-:W-:Y:S02]  /*f500*/  ISETP.GE.AND P1, PT, R14, R187, PT ;  /* 0x000000bb0e00720c */ /* 0x000fe40003f26270 */
[----:B------:R-:W-:-:S02]  /*f510*/  FSEL R25, R21, -INF , P0 ;  /* 0xff80000015197808 */ /* 0x000fc40000000000 */
[C---:B------:R-:W-:Y:S02]  /*f520*/  ISETP.GE.AND P0, PT, R130.reuse, R187, PT ;  /* 0x000000bb8200720c */ /* 0x040fe40003f06270 */
[----:B------:R-:W-:Y:S02]  /*f530*/  IABS R51, R51 ;  /* 0x0000003300337213 */ /* 0x000fe40000000000 */
[----:B------:R-:W-:Y:S02]  /*f540*/  FSEL R23, R23, -INF , P1 ;  /* 0xff80000017177808 */ /* 0x000fe40000800000 */
[----:B------:R-:W-:Y:S02]  /*f550*/  ISETP.GE.AND P1, PT, R130, R181, PT ;  /* 0x000000b58200720c */ /* 0x000fe40003f26270 */
[----:B------:R-:W-:Y:S02]  /*f560*/  FSEL R24, R24, -INF , P0 ;  /* 0xff80000018187808 */ /* 0x000fe40000000000 */
[----:B------:R-:W-:-:S02]  /*f570*/  I2FP.F32.S32 R51, R51 ;  /* 0x0000003300337245 */ /* 0x000fc40000201400 */
[C---:B------:R-:W-:Y:S02]  /*f580*/  ISETP.GE.AND P6, PT, R14.reuse, R188, PT ;  /* 0x000000bc0e00720c */ /* 0x040fe40003fc6270 */
[-C--:B------:R-:W-:Y:S02]  /*f590*/  ISETP.GE.AND P0, PT, R14, R181.reuse, PT ;  /* 0x000000b50e00720c */ /* 0x080fe40003f06270 */
[----:B------:R-:W-:Y:S02]  /*f5a0*/  ISETP.GE.AND P2, PT, R28, R181, PT ;  /* 0x000000b51c00720c */ /* 0x000fe40003f46270 */
[----:B------:R-:W-:Y:S01]  /*f5b0*/  FSEL R14, R24, -INF , !P1 ;  /* 0xff800000180e7808 */ /* 0x000fe20004800000 */
[C---:B------:R-:W-:Y:S01]  /*f5c0*/  FFMA.FTZ R22, -R186.reuse, R51, R22 ;  /* 0x00000033ba167223 */ /* 0x040fe20000010116 */
[----:B------:R-:W-:Y:S01]  /*f5d0*/  FFMA.FTZ R12, -R186, R95, R12 ;  /* 0x0000005fba0c7223 */ /* 0x000fe2000001010c */
[----:B------:R-:W-:Y:S02]  /*f5e0*/  FSEL R51, R27, -INF , !P2 ;  /* 0xff8000001b337808 */ /* 0x000fe40005000000 */
[----:B------:R-:W-:-:S02]  /*f5f0*/  FMNMX3.FTZ R24, R14, R93, R91, !PT ;  /* 0x0000005d0e187276 */ /* 0x000fc4000781005b */
[----:B------:R-:W-:Y:S02]  /*f600*/  ISETP.GE.AND P2, PT, R130, R189, PT ;  /* 0x000000bd8200720c */ /* 0x000fe40003f46270 */
[----:B------:R-:W-:Y:S02]  /*f610*/  FSEL R22, R22, -INF , P3 ;  /* 0xff80000016167808 */ /* 0x000fe40001800000 */
[----:B------:R-:W-:Y:S02]  /*f620*/  FMNMX3.FTZ R24, R24, R89, R87, !PT ;  /* 0x0000005918187276 */ /* 0x000fe40007810057 */
[----:B------:R-:W-:Y:S02]  /*f630*/  FSEL R20, R20, -INF , P4 ;  /* 0xff80000014147808 */ /* 0x000fe40002000000 */
[----:B------:R-:W-:Y:S02]  /*f640*/  FSEL R12, R12, -INF , P2 ;  /* 0xff8000000c0c7808 */ /* 0x000fe40001000000 */
[----:B------:R-:W-:-:S02]  /*f650*/  LOP3.LUT P4, RZ, R180, 0x4, RZ, 0xc0, !PT ;  /* 0x00000004b4ff7812 */ /* 0x000fc4000788c0ff */
[----:B------:R-:W-:Y:S02]  /*f660*/  ISETP.GE.AND P2, PT, R130, R188, PT ;  /* 0x000000bc8200720c */ /* 0x000fe40003f46270 */
[----:B------:R-:W-:Y:S01]  /*f670*/  FSEL R43, R22, -INF , !P5 ;  /* 0xff800000162b7808 */ /* 0x000fe20006800000 */
[----:B------:R-:W-:Y:S01]  /*f680*/  VIADD R22, R130, 0x78 ;  /* 0x0000007882167836 */ /* 0x000fe20000000000 */
[----:B------:R-:W-:Y:S02]  /*f690*/  FMNMX3.FTZ R24, R24, R81, R79, !PT ;  /* 0x0000005118187276 */ /* 0x000fe4000781004f */
[----:B------:R-:W-:Y:S02]  /*f6a0*/  FSEL R21, R48, -INF , !P4 ;  /* 0xff80000030157808 */ /* 0x000fe40006000000 */
[----:B------:R-:W-:Y:S02]  /*f6b0*/  FSEL R12, R12, -INF , !P2 ;  /* 0xff8000000c0c7808 */ /* 0x000fe40005000000 */
[----:B------:R-:W-:-:S02]  /*f6c0*/  FSEL R39, R23, -INF , !P0 ;  /* 0xff80000017277808 */ /* 0x000fc40004000000 */
[----:B------:R-:W-:Y:S02]  /*f6d0*/  FMNMX3.FTZ R24, R24, R77, R117, !PT ;  /* 0x0000004d18187276 */ /* 0x000fe40007810075 */
        /* <DEDUP_REMOVED lines=18> */
[----:B------:R-:W-:Y:S02]  /*f800*/  IABS R0, R0 ;  /* 0x0000000000007213 */ /* 0x000fe40000000000 */
[----:B------:R-:W-:Y:S01]  /*f810*/  FMNMX3.FTZ R22, R22, R135, R191, !PT ;  /* 0x0000008716167276 */ /* 0x000fe200078100bf */
[----:B------:R-:W-:Y:S01]  /*f820*/  FFMA.FTZ R18, -R186, R27, R18 ;  /* 0x0000001bba127223 */ /* 0x000fe20000010112 */
[----:B------:R-:W-:Y:S01]  /*f830*/  FMNMX3.FTZ R24, R24, R115, R119, !PT ;  /* 0x0000007318187276 */ /* 0x000fe20007810077 */
[----:B------:R-:W-:Y:S01]  /*f840*/  VIADD R2, R130, 0x79 ;  /* 0x0000007982027836 */ /* 0x000fe20000000000 */
[----:B------:R-:W-:Y:S02]  /*f850*/  I2FP.F32.S32 R0, R0 ;  /* 0x0000000000007245 */ /* 0x000fe40000201400 */
[----:B------:R-:W-:-:S02]  /*f860*/  FMNMX3.FTZ R22, R22, R193, R137, !PT ;  /* 0x000000c116167276 */ /* 0x000fc40007810089 */
[----:B------:R-:W-:Y:S01]  /*f870*/  FMNMX3.FTZ R24, R24, R121, R47, !PT ;  /* 0x0000007918187276 */ /* 0x000fe2000781002f */
[----:B------:R-:W-:Y:S01]  /*f880*/  FFMA.FTZ R0, -R186, R0, R19 ;  /* 0x00000000ba007223 */ /* 0x000fe20000010113 */
[----:B------:R-:W-:Y:S02]  /*f890*/  FSEL R18, R18, -INF , P0 ;  /* 0xff80000012127808 */ /* 0x000fe40000000000 */
[----:B------:R-:W-:Y:S02]  /*f8a0*/  FMNMX3.FTZ R22, R22, R141, R143, !PT ;  /* 0x0000008d16167276 */ /* 0x000fe4000781008f */
[----:B------:R-:W-:Y:S02]  /*f8b0*/  ISETP.GE.AND P0, PT, R2, R187, PT ;  /* 0x000000bb0200720c */ /* 0x000fe40003f06270 */
[----:B------:R-:W-:Y:S02]  /*f8c0*/  IABS R6, R6 ;  /* 0x0000000600067213 */ /* 0x000fe40000000000 */
[----:B------:R-:W-:-:S02]  /*f8d0*/  FMNMX3.FTZ R24, R24, R45, R30, !PT ;  /* 0x0000002d18187276 */ /* 0x000fc4000781001e */
[----:B------:R-:W-:Y:S02]  /*f8e0*/  FMNMX3.FTZ R22, R22, R147, R67, !PT ;  /* 0x0000009316167276 */ /* 0x000fe40007810043 */
[----:B------:R-:W-:Y:S02]  /*f8f0*/  FSEL R0, R0, -INF , P0 ;  /* 0xff80000000007808 */ /* 0x000fe40000000000 */
[----:B------:R-:W-:Y:S02]  /*f900*/  I2FP.F32.S32 R23, R6 ;  /* 0x0000000600177245 */ /* 0x000fe40000201400 */
[----:B------:R-:W-:Y:S02]  /*f910*/  IABS R4, R4 ;  /* 0x0000000400047213 */ /* 0x000fe40000000000 */
[----:B------:R-:W-:Y:S02]  /*f920*/  FSEL R32, R18, -INF , !P2 ;  /* 0xff80000012207808 */ /* 0x000fe40005000000 */
[----:B------:R-:W-:-:S02]  /*f930*/  ISETP.GE.AND P0, PT, R2, R181, PT ;  /* 0x000000b50200720c */ /* 0x000fc40003f06270 */
[----:B------:R-:W-:Y:S02]  /*f940*/  FMNMX3.FTZ R24, R24, R51, R43, !PT ;  /* 0x0000003318187276 */ /* 0x000fe4000781002b */
[----:B------:R-:W-:Y:S01]  /*f950*/  FMNMX3.FTZ R22, R22, R105, R107, !PT ;  /* 0x0000006916167276 */ /* 0x000fe2000781006b */
[----:B------:R-:W-:Y:S01]  /*f960*/  FFMA.FTZ R16, -R186, R23, R16 ;  /* 0x00000017ba107223 */ /* 0x000fe20000010110 */
[----:B------:R-:W-:Y:S02]  /*f970*/  I2FP.F32.S32 R4, R4 ;  /* 0x0000000400047245 */ /* 0x000fe40000201400 */
[----:B------:R-:W-:Y:S02]  /*f980*/  FSEL R37, R0, -INF , !P0 ;  /* 0xff80000000257808 */ /* 0x000fe40004000000 */
[----:B------:R-:W-:Y:S02]  /*f990*/  FMNMX3.FTZ R6, R24, R39, R32, !PT ;  /* 0x0000002718067276 */ /* 0x000fe40007810020 */
[----:B------:R-:W-:-:S02]  /*f9a0*/  LOP3.LUT P5, RZ, R180, 0x1, RZ, 0xc0, !PT ;  /* 0x00000001b4ff7812 */ /* 0x000fc400078ac0ff */
[----:B------:R-:W-:Y:S02]  /*f9b0*/  LOP3.LUT P2, RZ, R180, 0x2, RZ, 0xc0, !PT ;  /* 0x00000002b4ff7812 */ /* 0x000fe4000784c0ff */
[----:B------:R-:W-:Y:S01]  /*f9c0*/  FMNMX3.FTZ R0, R22, R113, R33, !PT ;  /* 0x0000007116007276 */ /* 0x000fe20007810021 */
[----:B------:R-:W-:Y:S01]  /*f9d0*/  FFMA.FTZ R4, -R186, R4, R17 ;  /* 0x00000004ba047223 */ /* 0x000fe20000010111 */
[----:B------:R-:W-:Y:S02]  /*f9e0*/  FMNMX.FTZ R6, R37, R6, !PT ;  /* 0x0000000625067209 */ /* 0x000fe40007810000 */
[----:B------:R-:W-:Y:S02]  /*f9f0*/  FSEL R16, R16, -INF , P1 ;  /* 0xff80000010107808 */ /* 0x000fe40000800000 */
[----:B------:R-:W-:Y:S02]  /*fa00*/  ISETP.GE.AND P3, PT, R2, R189, PT ;  /* 0x000000bd0200720c */ /* 0x000fe40003f66270 */
[----:B------:R-:W-:-:S02]  /*fa10*/  FSEL R55, R55, -INF , !P2 ;  /* 0xff80000037377808 */ /* 0x000fc40005000000 */
[----:B------:R-:W-:Y:S02]  /*fa20*/  FSEL R27, R20, -INF , !P5 ;  /* 0xff800000141b7808 */ /* 0x000fe40006800000 */
[----:B------:R-:W-:Y:S01]  /*fa30*/  FMNMX3.FTZ R0, R0, R35, R31, !PT ;  /* 0x0000002300007276 */ /* 0x000fe2000781001f */
[----:B------:R-:W1:Y:S01]  /*fa40*/  SHFL.BFLY PT, R19, R6, 0x2, 0x1f ;  /* 0x0c401f0006137f89 */ /* 0x000e6200000e0000 */
[----:B------:R-:W-:Y:S02]  /*fa50*/  ISETP.GE.AND P1, PT, R2, R188, PT ;  /* 0x000000bc0200720c */ /* 0x000fe40003f26270 */
[----:B------:R-:W-:Y:S02]  /*fa60*/  FSEL R4, R4, -INF , P3 ;  /* 0xff80000004047808 */ /* 0x000fe40001800000 */
[----:B------:R-:W-:Y:S02]  /*fa70*/  FSEL R25, R25, -INF , !P6 ;  /* 0xff80000019197808 */ /* 0x000fe40007000000 */
[----:B------:R-:W-:-:S02]  /*fa80*/  FSEL R26, R16, -INF , !P4 ;  /* 0xff800000101a7808 */ /* 0x000fc40006000000 */
[----:B------:R-:W-:Y:S02]  /*fa90*/  FMNMX3.FTZ R0, R0, R55, R27, !PT ;  /* 0x0000003700007276 */ /* 0x000fe4000781001b */
        /* <DEDUP_REMOVED lines=12> */
[----:B------:R-:W-:-:S04]  /*fb60*/  LEA R158, R158, UR6, 0x1 ;  /* 0x000000069e9e7c11 */ /* 0x000fc8000f8e08ff */
[----:B------:R-:W-:-:S05]  /*fb70*/  FSEL R34, R34, RZ, P0 ;  /* 0x000000ff22227208 */ /* 0x000fca0000000000 */
[-C--:B------:R-:W-:Y:S02]  /*fb80*/  FFMA.FTZ R58, R93, R41.reuse, -R34 ;  /* 0x000000295d3a7223 */ /* 0x080fe40000010822 */
[----:B------:R-:W1:Y:S01]  /*fb90*/  LDSM.16.MT88.4 R92, [R158+0x6000] ;  /* 0x006000009e5c783b */ /* 0x000e620000004200 */
[----:B---3--:R-:W-:Y:S01]  /*fba0*/  FMNMX.FTZ R2, R17, R2, !PT ;  /* 0x0000000211027209 */ /* 0x008fe20007810000 */
[----:B------:R-:W-:Y:S02]  /*fbb0*/  IMAD.IADD R153, R5, 0x1, R158 ;  /* 0x0000000105997824 */ /* 0x000fe400078e029e */
[-CC-:B------:R-:W-:Y:S01]  /*fbc0*/  FFMA.FTZ R129, R14, R41.reuse, -R34.reuse ;  /* 0x000000290e817223 */ /* 0x180fe20000010822 */
[-CC-:B------:R-:W-:Y:S01]  /*fbd0*/  FFMA.FTZ R123, R91, R41.reuse, -R34.reuse ;  /* 0x000000295b7b7223 */ /* 0x180fe20000010822 */
[----:B------:R-:W-:Y:S01]  /*fbe0*/  FSETP.NEU.FTZ.AND P0, PT, R2, -INF , PT ;  /* 0xff8000000200780b */ /* 0x000fe20003f1d000 */
[----:B------:R-:W-:Y:S01]  /*fbf0*/  FMUL.FTZ R28, R41, R2 ;  /* 0x00000002291c7220 */ /* 0x000fe20000410000 */
[-C--:B------:R-:W-:Y:S01]  /*fc00*/  FFMA.FTZ R52, R89, R41.reuse, -R34 ;  /* 0x0000002959347223 */ /* 0x080fe20000010822 */
[----:B------:R-:W-:Y:S01]  /*fc10*/  IMAD.IADD R154, R3, 0x1, R158 ;  /* 0x00000001039a7824 */ /* 0x000fe200078e029e */
[----:B------:R-:W-:Y:S01]  /*fc20*/  MUFU.EX2 R58, R58 ;  /* 0x0000003a003a7308 */ /* 0x000fe20000000800 */
[----:B------:R-:W-:Y:S01]  /*fc30*/  FFMA.FTZ R57, R87, R41, -R34 ;  /* 0x0000002957397223 */ /* 0x000fe20000010822 */
[----:B------:R-:W-:Y:S01]  /*fc40*/  FSEL R28, R28, RZ, P0 ;  /* 0x000000ff1c1c7208 */ /* 0x000fe20000000000 */
[----:B------:R-:W-:-:S02]  /*fc50*/  IMAD.IADD R152, R3, 0x1, R153 ;  /* 0x0000000103987824 */ /* 0x000fc400078e0299 */
[-CC-:B------:R-:W-:Y:S01]  /*fc60*/  FFMA.FTZ R53, R79, R41.reuse, -R34.reuse ;  /* 0x000000294f357223 */ /* 0x180fe20000010822 */
[-C--:B------:R-:W-:Y:S01]  /*fc70*/  FFMA.FTZ R36, R77, R41.reuse, -R34 ;  /* 0x000000294d247223 */ /* 0x080fe20000010822 */
[----:B------:R-:W-:Y:S01]  /*fc80*/  LDSM.16.MT88.4 R16, [R158+0x6800] ;  /* 0x006800009e10783b */ /* 0x000fe20000004200 */
[-CC-:B------:R-:W-:Y:S01]  /*fc90*/  FFMA.FTZ R127, R12, R41.reuse, -R28.reuse ;  /* 0x000000290c7f7223 */ /* 0x180fe2000001081c */
[-CC-:B------:R-:W-:Y:S01]  /*fca0*/  FFMA.FTZ R56, R85, R41.reuse, -R28.reuse ;  /* 0x0000002955387223 */ /* 0x180fe2000001081c */
[-CC-:B------:R-:W-:Y:S01]  /*fcb0*/  FFMA.FTZ R125, R21, R41.reuse, -R28.reuse ;  /* 0x00000029157d7223 */ /* 0x180fe2000001081c */
[-CC-:B------:R-:W-:Y:S01]  /*fcc0*/  FFMA.FTZ R54, R83, R41.reuse, -R28.reuse ;  /* 0x0000002953367223 */ /* 0x180fe2000001081c */
[----:B------:R-:W2:Y:S01]  /*fcd0*/  MUFU.EX2 R129, R129 ;  /* 0x0000008100817308 */ /* 0x000ea20000000800 */
[-CC-:B------:R-:W-:Y:S01]  /*fce0*/  FFMA.FTZ R29, R7, R41.reuse, -R28.reuse ;  /* 0x00000029071d7223 */ /* 0x180fe2000001081c */
[----:B------:R-:W3:Y:S02]  /*fcf0*/  LDSM.16.MT88.4 R84, [R154+0x6000] ;  /* 0x006000009a54783b */ /* 0x000ee40000004200 */
[----:B------:R-:W-:Y:S02]  /*fd00*/  MUFU.EX2 R123, R123 ;  /* 0x0000007b007b7308 */ /* 0x000fe40000000800 */
[----:B------:R-:W4:Y:S02]  /*fd10*/  LDSM.16.MT88.4 R76, [R153+0x6000] ;  /* 0x00600000994c783b */ /* 0x000f240000004200 */
[----:B------:R-:W5:Y:S02]  /*fd20*/  MUFU.EX2 R52, R52 ;  /* 0x0000003400347308 */ /* 0x000f640000000800 */
[----:B------:R-:W4:Y:S02]  /*fd30*/  LDSM.16.MT88.4 R4, [R152+0x6000] ;  /* 0x006000009804783b */ /* 0x000f240000004200 */
[----:B------:R-:W-:Y:S01]  /*fd40*/  MUFU.EX2 R127, R127 ;  /* 0x0000007f007f7308 */ /* 0x000fe20000000800 */
[-CC-:B------:R-:W-:Y:S01]  /*fd50*/  FFMA.FTZ R59, R15, R41.reuse, -R28.reuse ;  /* 0x000000290f3b7223 */ /* 0x180fe2000001081c */
[-C--:B------:R-:W-:Y:S01]  /*fd60*/  FFMA.FTZ R42, R13, R41.reuse, -R28 ;  /* 0x000000290d2a7223 */ /* 0x080fe2000001081c */
[-C--:B------:R-:W-:Y:S01]  /*fd70*/  FFMA.FTZ R40, R81, R41.reuse, -R34 ;  /* 0x0000002951287223 */ /* 0x080fe20000010822 */
[----:B------:R-:W1:Y:S01]  /*fd80*/  MUFU.EX2 R56, R56 ;  /* 0x0000003800387308 */ /* 0x000e620000000800 */
[----:B------:R-:W-:Y:S01]  /*fd90*/  FFMA.FTZ R38, R73, R41, -R28 ;  /* 0x0000002949267223 */ /* 0x000fe2000001081c */
[----:B------:R-:W4:Y:S02]  /*fda0*/  LDSM.16.MT88.4 R20, [R154+0x6800] ;  /* 0x006800009a14783b */ /* 0x000f240000004200 */
[----:B------:R-:W-:Y:S04]  /*fdb0*/  MUFU.EX2 R125, R125 ;  /* 0x0000007d007d7308 */ /* 0x000fe80000000800 */
[----:B------:R-:W3:Y:S01]  /*fdc0*/  MUFU.EX2 R54, R54 ;  /* 0x0000003600367308 */ /* 0x000ee20000000800 */
[----:B--2---:R-:W-:-:S02]  /*fdd0*/  F2FP.BF16.F32.PACK_AB R13, R58, R129 ;  /* 0x000000813a0d723e */ /* 0x004fc400000010ff */
[----:B-----5:R-:W-:Y:S02]  /*fde0*/  F2FP.BF16.F32.PACK_AB R15, R52, R123 ;  /* 0x0000007b340f723e */ /* 0x020fe400000010ff */
[----:B-1----:R-:W-:Y:S01]  /*fdf0*/  F2FP.BF16.F32.PACK_AB R12, R56, R127 ;  /* 0x0000007f380c723e */ /* 0x002fe200000010ff */
[----:B------:R-:W-:Y:S01]  /*fe00*/  MUFU.EX2 R57, R57 ;  /* 0x0000003900397308 */ /* 0x000fe20000000800 */
[----:B---3--:R-:W-:-:S03]  /*fe10*/  F2FP.BF16.F32.PACK_AB R14, R54, R125 ;  /* 0x0000007d360e723e */ /* 0x008fc600000010ff */
[----:B------:R-:W1:Y:S04]  /*fe20*/  MUFU.EX2 R40, R40 ;  /* 0x0000002800287308 */ /* 0x000e680000000800 */
[----:B------:R-:W-:Y:S01]  /*fe30*/  MUFU.EX2 R53, R53 ;  /* 0x0000003500357308 */ /* 0x000fe20000000800 */
[C---:B------:R-:W-:Y:S03]  /*fe40*/  HMMA.16816.F32.BF16 R96, R12.reuse, R92, RZ ;  /* 0x0000005c0c60723c */ /* 0x040fe600000418ff */
[----:B------:R-:W2:Y:S04]  /*fe50*/  MUFU.EX2 R36, R36 ;  /* 0x0000002400247308 */ /* 0x000ea80000000800 */
[----:B------:R-:W-:Y:S01]  /*fe60*/  MUFU.EX2 R59, R59 ;  /* 0x0000003b003b7308 */ /* 0x000fe20000000800 */
[----:B------:R-:W-:Y:S03]  /*fe70*/  HMMA.16816.F32.BF16 R92, R12, R94, RZ ;  /* 0x0000005e0c5c723c */ /* 0x000fe600000418ff */
[----:B------:R-:W3:Y:S04]  /*fe80*/  MUFU.EX2 R42, R42 ;  /* 0x0000002a002a7308 */ /* 0x000ee80000000800 */
[----:B------:R-:W-:Y:S04]  /*fe90*/  MUFU.EX2 R38, R38 ;  /* 0x0000002600267308 */ /* 0x000fe80000000800 */
[----:B------:R-:W5:Y:S01]  /*fea0*/  MUFU.EX2 R29, R29 ;  /* 0x0000001d001d7308 */ /* 0x000f620000000800 */
[----:B-1----:R-:W-:-:S02]  /*feb0*/  F2FP.BF16.F32.PACK_AB R69, R40, R57 ;  /* 0x000000392845723e */ /* 0x002fc400000010ff */
[----:B--2---:R-:W-:Y:S02]  /*fec0*/  F2FP.BF16.F32.PACK_AB R71, R36, R53 ;  /* 0x000000352447723e */ /* 0x004fe400000010ff */
[----:B---3--:R-:W-:Y:S01]  /*fed0*/  F2FP.BF16.F32.PACK_AB R68, R42, R59 ;  /* 0x0000003b2a44723e */ /* 0x008fe200000010ff */
[----:B------:R-:W-:Y:S01]  /*fee0*/  HMMA.16816.F32.BF16 R88, R12, R84, RZ ;  /* 0x000000540c58723c */ /* 0x000fe200000418ff */
[----:B-----5:R-:W-:-:S07]  /*fef0*/  F2FP.BF16.F32.PACK_AB R70, R29, R38 ;  /* 0x000000261d46723e */ /* 0x020fce00000010ff */
[C---:B----4-:R-:W-:Y:S08]  /*ff00*/  HMMA.16816.F32.BF16 R80, R12.reuse, R76, RZ ;  /* 0x0000004c0c50723c */ /* 0x050ff000000418ff */
[----:B------:R-:W-:Y:S08]  /*ff10*/  HMMA.16816.F32.BF16 R72, R12, R4, RZ ;  /* 0x000000040c48723c */ /* 0x000ff000000418ff */
[C---:B------:R-:W-:Y:S08]  /*ff20*/  HMMA.16816.F32.BF16 R96, R68.reuse, R16, R96 ;  /* 0x000000104460723c */ /* 0x040ff00000041860 */
[----:B------:R-:W-:Y:S01]  /*ff30*/  HMMA.16816.F32.BF16 R92, R68, R18, R92 ;  /* 0x00000012445c723c */ /* 0x000fe2000004185c */
[----:B------:R-:W1:Y:S07]  /*ff40*/  LDSM.16.MT88.4 R16, [R153+0x6800] ;  /* 0x006800009910783b */ /* 0x000e6e0000004200 */
[C---:B------:R-:W-:Y:S08]  /*ff50*/  HMMA.16816.F32.BF16 R84, R12.reuse, R86, RZ ;  /* 0x000000560c54723c */ /* 0x040ff000000418ff */
[C---:B------:R-:W-:Y:S08]  /*ff60*/  HMMA.16816.F32.BF16 R76, R12.reuse, R78, RZ ;  /* 0x0000004e0c4c723c */ /* 0x040ff000000418ff */
[----:B------:R-:W-:Y:S01]  /*ff70*/  HMMA.16816.F32.BF16 R4, R12, R6, RZ ;  /* 0x000000060c04723c */ /* 0x000fe200000418ff */
[----:B------:R-:W2:Y:S07]  /*ff80*/  LDSM.16.MT88.4 R12, [R152+0x6800] ;  /* 0x00680000980c783b */ /* 0x000eae0000004200 */
[C---:B------:R-:W-:Y:S08]  /*ff90*/  HMMA.16816.F32.BF16 R88, R68.reuse, R20, R88 ;  /* 0x000000144458723c */ /* 0x040ff00000041858 */
[C---:B------:R-:W-:Y:S08]  /*ffa0*/  HMMA.16816.F32.BF16 R84, R68.reuse, R22, R84 ;  /* 0x000000164454723c */ /* 0x040ff00000041854 */
[C---:B-1----:R-:W-:Y:S08]  /*ffb0*/  HMMA.16816.F32.BF16 R80, R68.reuse, R16, R80 ;  /* 0x000000104450723c */ /* 0x042ff00000041850 */
[C---:B------:R-:W-:Y:S01]  /*ffc0*/  HMMA.16816.F32.BF16 R76, R68.reuse, R18, R76 ;  /* 0x00000012444c723c */ /* 0x040fe2000004184c */
        /* <DEDUP_REMOVED lines=8> */
[C---:B--2---:R-:W-:Y:S01]  /*10050*/  HMMA.16816.F32.BF16 R72, R68.reuse, R12, R72 ;  /* 0x0000000c4448723c */ /* 0x044fe20000041848 */
[----:B------:R-:W-:Y:S07]  /*10060*/  LDSM.16.MT88.4 R16, [R158+0x7000] ;  /* 0x007000009e10783b */ /* 0x000fee0000004200 */
[----:B------:R-:W-:Y:S01]  /*10070*/  HMMA.16816.F32.BF16 R68, R68, R14, R4 ;  /* 0x0000000e4444723c */ /* 0x000fe20000041804 */
[----:B------:R-:W1:Y:S01]  /*10080*/  LDSM.16.MT88.4 R12, [R154+0x7000] ;  /* 0x007000009a0c783b */ /* 0x000e620000004200 */
        /* <DEDUP_REMOVED lines=16> */
[----:B------:R-:W-:Y:S01]  /*10190*/  HMMA.16816.F32.BF16 R92, R4, R18, R92 ;  /* 0x00000012045c723c */ /* 0x000fe2000004185c */
[----:B------:R-:W2:Y:S01]  /*101a0*/  LDSM.16.MT88.4 R16, [R153+0x7000] ;  /* 0x007000009910783b */ /* 0x000ea20000004200 */
[-C--:B------:R-:W-:Y:S01]  /*101b0*/  FFMA.FTZ R106, R135, R41.reuse, -R28 ;  /* 0x00000029876a7223 */ /* 0x080fe2000001081c */
[-CC-:B------:R-:W-:Y:S01]  /*101c0*/  FFMA.FTZ R104, R139, R41.reuse, -R34.reuse ;  /* 0x000000298b687223 */ /* 0x180fe20000010822 */
[-C--:B------:R-:W-:Y:S01]  /*101d0*/  FFMA.FTZ R64, R197, R41.reuse, -R34 ;  /* 0x00000029c5407223 */ /* 0x080fe20000010822 */
[----:B------:R-:W-:-:S03]  /*101e0*/  FFMA.FTZ R66, R193, R41, -R28 ;  /* 0x00000029c1427223 */ /* 0x000fc6000001081c */
[----:B-1----:R-:W-:Y:S01]  /*101f0*/  HMMA.16816.F32.BF16 R72, R4, R12, R72 ;  /* 0x0000000c0448723c */ /* 0x002fe20000041848 */
[----:B------:R-:W-:-:S04]  /*10200*/  FFMA.FTZ R12, R133, R41, -R28 ;  /* 0x00000029850c7223 */ /* 0x000fc8000001081c */
[----:B------:R1:W-:Y:S03]  /*10210*/  MUFU.EX2 R135, R12 ;  /* 0x0000000c00877308 */ /* 0x0003e60000000800 */
[C---:B------:R-:W-:Y:S01]  /*10220*/  HMMA.16816.F32.BF16 R68, R4.reuse, R14, R68 ;  /* 0x0000000e0444723c */ /* 0x040fe20000041844 */
[----:B-1----:R-:W1:Y:S07]  /*10230*/  LDSM.16.MT88.4 R12, [R154+0x7800] ;  /* 0x007800009a0c783b */ /* 0x002e6e0000004200 */
[----:B--2---:R-:W-:Y:S01]  /*10240*/  HMMA.16816.F32.BF16 R80, R4, R16, R80 ;  /* 0x000000100450723c */ /* 0x004fe20000041850 */
[----:B------:R-:W-:-:S07]  /*10250*/  FFMA.FTZ R133, R191, R41, -R28 ;  /* 0x00000029bf857223 */ /* 0x000fce000001081c */
[----:B------:R-:W-:Y:S01]  /*10260*/  HMMA.16816.F32.BF16 R76, R4, R18, R76 ;  /* 0x00000012044c723c */ /* 0x000fe2000004184c */
[-CC-:B------:R-:W-:Y:S01]  /*10270*/  FFMA.FTZ R4, R131, R41.reuse, -R34.reuse ;  /* 0x0000002983047223 */ /* 0x180fe20000010822 */
[----:B------:R-:W-:Y:S01]  /*10280*/  FFMA.FTZ R131, R195, R41, -R34 ;  /* 0x00000029c3837223 */ /* 0x000fe20000010822 */
[----:B------:R-:W2:Y:S01]  /*10290*/  LDSM.16.MT88.4 R16, [R158+0x7800] ;  /* 0x007800009e10783b */ /* 0x000ea20000004200 */
[----:B------:R-:W-:Y:S04]  /*102a0*/  MUFU.EX2 R104, R104 ;  /* 0x0000006800687308 */ /* 0x000fe80000000800 */
[----:B------:R-:W3:Y:S04]  /*102b0*/  MUFU.EX2 R139, R4 ;  /* 0x00000004008b7308 */ /* 0x000ee80000000800 */
[----:B------:R-:W-:Y:S04]  /*102c0*/  MUFU.EX2 R131, R131 ;  /* 0x0000008300837308 */ /* 0x000fe80000000800 */
        /* <DEDUP_REMOVED lines=22> */
[C---:B-1----:R-:W-:Y:S08]  /*10430*/  HMMA.16816.F32.BF16 R72, R4.reuse, R12, R72 ;  /* 0x0000000c0448723c */ /* 0x042ff00000041848 */
[C---:B------:R-:W-:Y:S01]  /*10440*/  HMMA.16816.F32.BF16 R68, R4.reuse, R14, R68 ;  /* 0x0000000e0444723c */ /* 0x040fe20000041844 */
[----:B------:R-:W1:Y:S01]  /*10450*/  LDSM.16.MT88.4 R12, [R154+0x8000] ;  /* 0x008000009a0c783b */ /* 0x000e620000004200 */
[----:B------:R-:W-:Y:S04]  /*10460*/  MUFU.EX2 R110, R110 ;  /* 0x0000006e006e7308 */ /* 0x000fe80000000800 */
[----:B------:R-:W3:Y:S02]  /*10470*/  MUFU.EX2 R145, R145 ;  /* 0x0000009100917308 */ /* 0x000ee40000000800 */
[C---:B--2---:R-:W-:Y:S02]  /*10480*/  HMMA.16816.F32.BF16 R80, R4.reuse, R16, R80 ;  /* 0x000000100450723c */ /* 0x044fe40000041850 */
[----:B------:R-:W-:Y:S04]  /*10490*/  MUFU.EX2 R108, R108 ;  /* 0x0000006c006c7308 */ /* 0x000fe80000000800 */
[----:B------:R-:W2:Y:S02]  /*104a0*/  MUFU.EX2 R137, R171 ;  /* 0x000000ab00897308 */ /* 0x000ea40000000800 */
[----:B------:R-:W-:Y:S01]  /*104b0*/  HMMA.16816.F32.BF16 R76, R4, R18, R76 ;  /* 0x00000012044c723c */ /* 0x000fe2000004184c */
[----:B------:R-:W4:Y:S01]  /*104c0*/  LDSM.16.MT88.4 R16, [R158+0x8000] ;  /* 0x008000009e10783b */ /* 0x000f220000004200 */
[----:B------:R-:W-:Y:S04]  /*104d0*/  MUFU.EX2 R114, R114 ;  /* 0x0000007200727308 */ /* 0x000fe80000000800 */
[----:B------:R-:W5:Y:S04]  /*104e0*/  MUFU.EX2 R143, R20 ;  /* 0x00000014008f7308 */ /* 0x000f680000000800 */
[----:B------:R-:W-:Y:S04]  /*104f0*/  MUFU.EX2 R141, R141 ;  /* 0x0000008d008d7308 */ /* 0x000fe80000000800 */
[----:B------:R-:W1:Y:S01]  /*10500*/  MUFU.EX2 R112, R112 ;  /* 0x0000007000707308 */ /* 0x000e620000000800 */
[----:B---3--:R-:W-:-:S02]  /*10510*/  F2FP.BF16.F32.PACK_AB R5, R145, R110 ;  /* 0x0000006e9105723e */ /* 0x008fc400000010ff */
[----:B--2---:R-:W-:Y:S02]  /*10520*/  F2FP.BF16.F32.PACK_AB R7, R137, R108 ;  /* 0x0000006c8907723e */ /* 0x004fe400000010ff */
[----:B-----5:R-:W-:Y:S01]  /*10530*/  F2FP.BF16.F32.PACK_AB R4, R143, R114 ;  /* 0x000000728f04723e */ /* 0x020fe200000010ff */
[-C--:B------:R-:W-:Y:S01]  /*10540*/  FFMA.FTZ R116, R115, R41.reuse, -R34 ;  /* 0x0000002973747223 */ /* 0x080fe20000010822 */
[-C--:B------:R-:W-:Y:S01]  /*10550*/  FFMA.FTZ R118, R105, R41.reuse, -R28 ;  /* 0x0000002969767223 */ /* 0x080fe2000001081c */
[-CC-:B------:R-:W-:Y:S01]  /*10560*/  FFMA.FTZ R111, R111, R41.reuse, -R34.reuse ;  /* 0x000000296f6f7223 */ /* 0x180fe20000010822 */
[-CC-:B------:R-:W-:Y:S01]  /*10570*/  FFMA.FTZ R119, R119, R41.reuse, -R34.reuse ;  /* 0x0000002977777223 */ /* 0x180fe20000010822 */
[-C--:B------:R-:W-:Y:S01]  /*10580*/  FFMA.FTZ R121, R121, R41.reuse, -R34 ;  /* 0x0000002979797223 */ /* 0x080fe20000010822 */
[----:B------:R-:W-:Y:S01]  /*10590*/  FFMA.FTZ R113, R113, R41, -R28 ;  /* 0x0000002971717223 */ /* 0x000fe2000001081c */
        /* <DEDUP_REMOVED lines=8> */
[-CC-:B------:R-:W-:Y:S01]  /*10620*/  FFMA.FTZ R115, R67, R41.reuse, -R28.reuse ;  /* 0x0000002943737223 */ /* 0x180fe2000001081c */
[----:B------:R-:W-:Y:S01]  /*10630*/  FFMA.FTZ R105, R107, R41, -R28 ;  /* 0x000000296b697223 */ /* 0x000fe2000001081c */
[----:B------:R-:W-:Y:S04]  /*10640*/  MUFU.EX2 R111, R111 ;  /* 0x0000006f006f7308 */ /* 0x000fe80000000800 */
[C---:B-1----:R-:W-:Y:S08]  /*10650*/  HMMA.16816.F32.BF16 R72, R4.reuse, R12, R72 ;  /* 0x0000000c0448723c */ /* 0x042ff00000041848 */
[C---:B------:R-:W-:Y:S01]  /*10660*/  HMMA.16816.F32.BF16 R68, R4.reuse, R14, R68 ;  /* 0x0000000e0444723c */ /* 0x040fe20000041844 */
[----:B------:R-:W1:Y:S01]  /*10670*/  LDSM.16.MT88.4 R12, [R158+0x8800] ;  /* 0x008800009e0c783b */ /* 0x000e620000004200 */
[----:B------:R-:W3:Y:S04]  /*10680*/  MUFU.EX2 R116, R116 ;  /* 0x0000007400747308 */ /* 0x000ee80000000800 */
[----:B------:R-:W-:Y:S02]  /*10690*/  MUFU.EX2 R67, R121 ;  /* 0x0000007900437308 */ /* 0x000fe40000000800 */
[C---:B--2---:R-:W-:Y:S02]  /*106a0*/  HMMA.16816.F32.BF16 R80, R4.reuse, R16, R80 ;  /* 0x000000100450723c */ /* 0x044fe40000041850 */
[----:B------:R-:W-:Y:S04]  /*106b0*/  MUFU.EX2 R115, R115 ;  /* 0x0000007300737308 */ /* 0x000fe80000000800 */
[----:B------:R-:W2:Y:S02]  /*106c0*/  MUFU.EX2 R118, R118 ;  /* 0x0000007600767308 */ /* 0x000ea40000000800 */
[----:B------:R-:W-:Y:S01]  /*106d0*/  HMMA.16816.F32.BF16 R76, R4, R18, R76 ;  /* 0x00000012044c723c */ /* 0x000fe2000004184c */
[----:B------:R-:W-:Y:S01]  /*106e0*/  FADD.FTZ R4, R129, R58 ;  /* 0x0000003a81047221 */ /* 0x000fe20000010000 */
[----:B------:R-:W-:Y:S01]  /*106f0*/  FADD.FTZ R6, R127, R56 ;  /* 0x000000387f067221 */ /* 0x000fe20000010000 */
[----:B------:R-:W4:Y:S01]  /*10700*/  MUFU.EX2 R58, R119 ;  /* 0x00000077003a7308 */ /* 0x000f220000000800 */
[----:B------:R-:W5:Y:S03]  /*10710*/  LDSM.16.MT88.4 R16, [R153+0x8800] ;  /* 0x008800009910783b */ /* 0x000f660000004200 */
[----:B------:R-:W-:Y:S04]  /*10720*/  MUFU.EX2 R105, R105 ;  /* 0x0000006900697308 */ /* 0x000fe80000000800 */
[----:B------:R-:W1:Y:S01]  /*10730*/  MUFU.EX2 R56, R113 ;  /* 0x0000007100387308 */ /* 0x000e620000000800 */
[----:B------:R-:W-:Y:S01]  /*10740*/  FADD.FTZ R123, R123, R4 ;  /* 0x000000047b7b7221 */ /* 0x000fe20000010000 */
[----:B------:R-:W-:Y:S01]  /*10750*/  FADD.FTZ R125, R125, R6 ;  /* 0x000000067d7d7221 */ /* 0x000fe20000010000 */
[----:B---3--:R-:W-:-:S02]  /*10760*/  F2FP.BF16.F32.PACK_AB R5, R116, R111 ;  /* 0x0000006f7405723e */ /* 0x008fc400000010ff */
[----:B--2---:R-:W-:Y:S02]  /*10770*/  F2FP.BF16.F32.PACK_AB R4, R118, R115 ;  /* 0x000000737604723e */ /* 0x004fe400000010ff */
[----:B----4-:R-:W-:Y:S02]  /*10780*/  F2FP.BF16.F32.PACK_AB R7, R67, R58 ;  /* 0x0000003a4307723e */ /* 0x010fe400000010ff */
[----:B-1----:R-:W-:-:S07]  /*10790*/  F2FP.BF16.F32.PACK_AB R6, R56, R105 ;  /* 0x000000693806723e */ /* 0x002fce00000010ff */
[C---:B------:R-:W-:Y:S08]  /*107a0*/  HMMA.16816.F32.BF16 R96, R4.reuse, R12, R96 ;  /* 0x0000000c0460723c */ /* 0x040ff00000041860 */
[C---:B------:R-:W-:Y:S01]  /*107b0*/  HMMA.16816.F32.BF16 R92, R4.reuse, R14, R92 ;  /* 0x0000000e045c723c */ /* 0x040fe2000004185c */
[----:B------:R-:W1:Y:S07]  /*107c0*/  LDSM.16.MT88.4 R12, [R152+0x8800] ;  /* 0x00880000980c783b */ /* 0x000e6e0000004200 */
[C---:B-----5:R-:W-:Y:S08]  /*107d0*/  HMMA.16816.F32.BF16 R80, R4.reuse, R16, R80 ;  /* 0x000000100450723c */ /* 0x060ff00000041850 */
        /* <DEDUP_REMOVED lines=8> */
[----:B------:R-:W-:Y:S01]  /*10860*/  HMMA.16816.F32.BF16 R88, R4, R20, R88 ;  /* 0x000000140458723c */ /* 0x000fe20000041858 */
[----:B------:R-:W-:Y:S01]  /*10870*/  FADD.FTZ R57, R57, R120 ;  /* 0x0000007839397221 */ /* 0x000fe20000010000 */
[-CC-:B------:R-:W-:Y:S01]  /*10880*/  FFMA.FTZ R47, R47, R41.reuse, -R34.reuse ;  /* 0x000000292f2f7223 */ /* 0x180fe20000010822 */
[-C--:B------:R-:W-:Y:S01]  /*10890*/  FFMA.FTZ R51, R51, R41.reuse, -R34 ;  /* 0x0000002933337223 */ /* 0x080fe20000010822 */
[----:B------:R-:W-:-:S04]  /*108a0*/  FFMA.FTZ R55, R55, R41, -R28 ;  /* 0x0000002937377223 */ /* 0x000fc8000001081c */
[C---:B------:R-:W-:Y:S01]  /*108b0*/  HMMA.16816.F32.BF16 R84, R4.reuse, R22, R84 ;  /* 0x000000160454723c */ /* 0x040fe20000041854 */
[----:B------:R-:W-:Y:S01]  /*108c0*/  MUFU.EX2 R45, R47 ;  /* 0x0000002f002d7308 */ /* 0x000fe20000000800 */
[----:B------:R-:W-:Y:S06]  /*108d0*/  LDSM.16.MT88.4 R20, [R153+0x9000] ;  /* 0x009000009914783b */ /* 0x000fec0000004200 */
[C---:B-1----:R-:W-:Y:S01]  /*108e0*/  HMMA.16816.F32.BF16 R72, R4.reuse, R12, R72 ;  /* 0x0000000c0448723c */ /* 0x042fe20000041848 */
[----:B------:R-:W-:Y:S07]  /*108f0*/  MUFU.EX2 R52, R52 ;  /* 0x0000003400347308 */ /* 0x000fee0000000800 */
[----:B------:R-:W-:Y:S01]  /*10900*/  HMMA.16816.F32.BF16 R68, R4, R14, R68 ;  /* 0x0000000e0444723c */ /* 0x000fe20000041844 */
[----:B------:R-:W-:Y:S01]  /*10910*/  FFMA.FTZ R6, R33, R41, -R28 ;  /* 0x0000002921067223 */ /* 0x000fe2000001081c */
[----:B------:R-:W1:Y:S01]  /*10920*/  LDSM.16.MT88.4 R12, [R154+0x9000] ;  /* 0x009000009a0c783b */ /* 0x000e620000004200 */
[----:B------:R-:W-:Y:S01]  /*10930*/  FADD.FTZ R4, R40, R57 ;  /* 0x0000003928047221 */ /* 0x000fe20000010000 */
[----:B------:R-:W-:Y:S04]  /*10940*/  MUFU.EX2 R30, R30 ;  /* 0x0000001e001e7308 */ /* 0x000fe80000000800 */
[----:B------:R-:W3:Y:S04]  /*10950*/  MUFU.EX2 R33, R51 ;  /* 0x0000003300217308 */ /* 0x000ee80000000800 */
[----:B------:R-:W-:Y:S04]  /*10960*/  MUFU.EX2 R35, R6 ;  /* 0x0000000600237308 */ /* 0x000fe80000000800 */
[----:B------:R-:W4:Y:S04]  /*10970*/  MUFU.EX2 R54, R54 ;  /* 0x0000003600367308 */ /* 0x000f280000000800 */
[----:B------:R-:W-:Y:S04]  /*10980*/  MUFU.EX2 R31, R31 ;  /* 0x0000001f001f7308 */ /* 0x000fe80000000800 */
[----:B------:R-:W5:Y:S01]  /*10990*/  MUFU.EX2 R40, R55 ;  /* 0x0000003700287308 */ /* 0x000f620000000800 */
[----:B------:R-:W-:-:S04]  /*109a0*/  FADD.FTZ R5, R59, R122 ;  /* 0x0000007a3b057221 */ /* 0x000fc80000010000 */
[----:B------:R-:W-:Y:S01]  /*109b0*/  FADD.FTZ R5, R42, R5 ;  /* 0x000000052a057221 */ /* 0x000fe20000010000 */
[----:B------:R-:W-:Y:S01]  /*109c0*/  FADD.FTZ R53, R53, R4 ;  /* 0x0000000435357221 */ /* 0x000fe20000010000 */
[----:B---3--:R-:W-:Y:S02]  /*109d0*/  F2FP.BF16.F32.PACK_AB R7, R33, R30 ;  /* 0x0000001e2107723e */ /* 0x008fe400000010ff */
[----:B------:R-:W-:Y:S01]  /*109e0*/  FADD.FTZ R38, R38, R5 ;  /* 0x0000000526267221 */ /* 0x000fe20000010000 */
[----:B------:R-:W-:Y:S02]  /*109f0*/  F2FP.BF16.F32.PACK_AB R5, R52, R45 ;  /* 0x0000002d3405723e */ /* 0x000fe400000010ff */
[----:B----4-:R-:W-:Y:S02]  /*10a00*/  F2FP.BF16.F32.PACK_AB R4, R54, R35 ;  /* 0x000000233604723e */ /* 0x010fe400000010ff */
[----:B-----5:R-:W-:-:S07]  /*10a10*/  F2FP.BF16.F32.PACK_AB R6, R40, R31 ;  /* 0x0000001f2806723e */ /* 0x020fce00000010ff */
[C---:B--2---:R-:W-:Y:S08]  /*10a20*/  HMMA.16816.F32.BF16 R96, R4.reuse, R16, R96 ;  /* 0x000000100460723c */ /* 0x044ff00000041860 */
[C---:B------:R-:W-:Y:S01]  /*10a30*/  HMMA.16816.F32.BF16 R92, R4.reuse, R18, R92 ;  /* 0x00000012045c723c */ /* 0x040fe2000004185c */
[----:B------:R-:W2:Y:S07]  /*10a40*/  LDSM.16.MT88.4 R16, [R152+0x9000] ;  /* 0x009000009810783b */ /* 0x000eae0000004200 */
[----:B-1----:R-:W-:Y:S01]  /*10a50*/  HMMA.16816.F32.BF16 R88, R4, R12, R88 ;  /* 0x0000000c0458723c */ /* 0x002fe20000041858 */
[----:B------:R-:W-:-:S07]  /*10a60*/  FADD.FTZ R36, R36, R53 ;  /* 0x0000003524247221 */ /* 0x000fce0000010000 */
[----:B------:R-:W-:Y:S01]  /*10a70*/  HMMA.16816.F32.BF16 R84, R4, R14, R84 ;  /* 0x0000000e0454723c */ /* 0x000fe20000041854 */
[----:B------:R-:W1:Y:S01]  /*10a80*/  LDSM.16.MT88.4 R12, [R158+0x9800] ;  /* 0x009800009e0c783b */ /* 0x000e620000004200 */
[----:B------:R-:W-:Y:S01]  /*10a90*/  FADD.FTZ R38, R29, R38 ;  /* 0x000000261d267221 */ /* 0x000fe20000010000 */
[----:B------:R-:W-:-:S03]  /*10aa0*/  FADD.FTZ R117, R117, R36 ;  /* 0x0000002475757221 */ /* 0x000fc60000010000 */
[----:B------:R-:W-:Y:S02]  /*10ab0*/  FADD.FTZ R109, R109, R38 ;  /* 0x000000266d6d7221 */ /* 0x000fe40000010000 */
[----:B------:R-:W-:Y:S01]  /*10ac0*/  HMMA.16816.F32.BF16 R80, R4, R20, R80 ;  /* 0x000000140450723c */ /* 0x000fe20000041850 */
[-C--:B------:R-:W-:Y:S01]  /*10ad0*/  FFMA.FTZ R193, R37, R41.reuse, -R34 ;  /* 0x0000002925c17223 */ /* 0x080fe20000010822 */
[----:B------:R-:W-:-:S06]  /*10ae0*/  FFMA.FTZ R27, R27, R41, -R28 ;  /* 0x000000291b1b7223 */ /* 0x000fcc000001081c */
[----:B------:R-:W-:Y:S01]  /*10af0*/  HMMA.16816.F32.BF16 R76, R4, R22, R76 ;  /* 0x00000016044c723c */ /* 0x000fe2000004184c */
[----:B------:R-:W3:Y:S01]  /*10b00*/  LDSM.16.MT88.4 R20, [R154+0x9800] ;  /* 0x009800009a14783b */ /* 0x000ee20000004200 */
[-C--:B------:R-:W-:Y:S01]  /*10b10*/  FFMA.FTZ R42, R39, R41.reuse, -R34 ;  /* 0x00000029272a7223 */ /* 0x080fe20000010822 */
[-CC-:B------:R-:W-:Y:S01]  /*10b20*/  FFMA.FTZ R29, R25, R41.reuse, -R28.reuse ;  /* 0x00000029191d7223 */ /* 0x180fe2000001081c */
[-C--:B------:R-:W-:Y:S01]  /*10b30*/  FFMA.FTZ R36, R26, R41.reuse, -R28 ;  /* 0x000000291a247223 */ /* 0x080fe2000001081c */
[----:B------:R-:W-:Y:S01]  /*10b40*/  FADD.FTZ R50, R50, R117 ;  /* 0x0000007532327221 */ /* 0x000fe20000010000 */
[----:B------:R-:W-:Y:S01]  /*10b50*/  FADD.FTZ R109, R48, R109 ;  /* 0x0000006d306d7221 */ /* 0x000fe20000010000 */
[-CC-:B------:R-:W-:Y:S01]  /*10b60*/  FFMA.FTZ R43, R43, R41.reuse, -R34.reuse ;  /* 0x000000292b2b7223 */ /* 0x180fe20000010822 */
[-C--:B------:R-:W-:Y:S01]  /*10b70*/  FFMA.FTZ R39, R32, R41.reuse, -R34 ;  /* 0x0000002920277223 */ /* 0x080fe20000010822 */
[----:B------:R-:W-:Y:S01]  /*10b80*/  FFMA.FTZ R28, R24, R41, -R28 ;  /* 0x00000029181c7223 */ /* 0x000fe2000001081c */
[----:B------:R-:W-:Y:S01]  /*10b90*/  MUFU.EX2 R25, R27 ;  /* 0x0000001b00197308 */ /* 0x000fe20000000800 */
[----:B------:R-:W-:Y:S01]  /*10ba0*/  FADD.FTZ R65, R65, R50 ;  /* 0x0000003241417221 */ /* 0x000fe20000010000 */
[----:B------:R-:W-:-:S02]  /*10bb0*/  FADD.FTZ R46, R46, R109 ;  /* 0x0000006d2e2e7221 */ /* 0x000fc40000010000 */
[----:B------:R-:W-:Y:S01]  /*10bc0*/  MUFU.EX2 R37, R43 ;  /* 0x0000002b00257308 */ /* 0x000fe20000000800 */
[----:B------:R-:W-:-:S03]  /*10bd0*/  FADD.FTZ R44, R44, R65 ;  /* 0x000000412c2c7221 */ /* 0x000fc60000010000 */
[----:B------:R-:W4:Y:S01]  /*10be0*/  MUFU.EX2 R32, R42 ;  /* 0x0000002a00207308 */ /* 0x000f220000000800 */
[----:B------:R-:W-:-:S03]  /*10bf0*/  FADD.FTZ R46, R3, R46 ;  /* 0x0000002e032e7221 */ /* 0x000fc60000010000 */
[----:B------:R-:W-:Y:S04]  /*10c00*/  MUFU.EX2 R34, R39 ;  /* 0x0000002700227308 */ /* 0x000fe80000000800 */
[----:B------:R-:W5:Y:S04]  /*10c10*/  MUFU.EX2 R193, R193 ;  /* 0x000000c100c17308 */ /* 0x000f680000000800 */
        /* <DEDUP_REMOVED lines=44> */
[----:B-1----:R-:W-:Y:S01]  /*10ee0*/  HMMA.16816.F32.BF16 R72, R4, R12, R72 ;  /* 0x0000000c0448723c */ /* 0x002fe20000041848 */
        /* <DEDUP_REMOVED lines=88> */
.L_x_14504:
        /* <DEDUP_REMOVED lines=8> */
.L_x_14505:
[----:B------:R-:W-:Y:S05]  /*114f0*/  BSYNC.RECONVERGENT B0 ;  /* 0x0000000000007941 */ /* 0x000fea0003800200 */
.L_x_14503:
[----:B------:R-:W-:Y:S01]  /*11500*/  ISETP.GE.AND P5, PT, R10, R175, PT ;  /* 0x000000af0a00720c */ /* 0x000fe20003fa6270 */
[C---:B------:R-:W-:Y:S01]  /*11510*/  IMAD.SHL.U32 R4, R166.reuse, 0x20, RZ ;  /* 0x00000020a6047824 */ /* 0x040fe200078e00ff */
[----:B------:R-:W-:Y:S01]  /*11520*/  IADD3 R10, P0, PT, R9, R172, RZ ;  /* 0x000000ac090a7210 */ /* 0x000fe20007f1e0ff */
[----:B------:R-:W-:Y:S01]  /*11530*/  VIADD R191, R61, 0xffffffff ;  /* 0xffffffff3dbf7836 */ /* 0x000fe20000000000 */
[----:B------:R-:W-:Y:S01]  /*11540*/  SHF.L.U64.HI R5, R166, 0x5, R167 ;  /* 0x00000005a6057819 */ /* 0x000fe200000102a7 */
[----:B------:R-:W-:Y:S01]  /*11550*/  IMAD.IADD R223, R103, 0x1, R102 ;  /* 0x0000000167df7824 */ /* 0x000fe200078e0266 */
[----:B------:R-:W-:Y:S01]  /*11560*/  IADD3 R6, P1, PT, R4, R10, RZ ;  /* 0x0000000a04067210 */ /* 0x000fe20007f3e0ff */
[----:B------:R-:W-:Y:S01]  /*11570*/  IMAD.X R11, R8, 0x1, R173, P0 ;  /* 0x00000001080b7824 */ /* 0x000fe200000e06ad */
[----:B------:R-:W-:Y:S01]  /*11580*/  BSSY.RECONVERGENT B1, `(.L_x_14506) ;  /* 0x0000358000017945 */ /* 0x000fe20003800200 */
[----:B------:R-:W-:Y:S01]  /*11590*/  IMAD.SHL.U32 R191, R191, 0x80, RZ ;  /* 0x00000080bfbf7824 */ /* 0x000fe200078e00ff */
[----:B------:R-:W-:Y:S01]  /*115a0*/  IADD3 R12, P0, PT, R6, R4, RZ ;  /* 0x00000004060c7210 */ /* 0x000fe20007f1e0ff */
[----:B------:R-:W-:-:S02]  /*115b0*/  IMAD.X R7, R5, 0x1, R11, P1 ;  /* 0x0000000105077824 */ /* 0x000fc400008e060b */
        /* <DEDUP_REMOVED lines=50> */
[----:B-1----:R-:W1:Y:S04]  /*118e0*/  LDSM.16.M88.4 R12, [R162+0x2000] ;  /* 0x00200000a20c783b */ /* 0x002e680000000200 */
[----:B------:R-:W3:Y:S04]  /*118f0*/  LDSM.16.M88.4 R4, [R162+0x2800] ;  /* 0x00280000a204783b */ /* 0x000ee80000000200 */
[----:B------:R-:W4:Y:S04]  /*11900*/  LDSM.16.M88.4 R52, [R162+0x3800] ;  /* 0x00380000a234783b */ /* 0x000f280000000200 */
[----:B------:R-:W5:Y:S04]  /*11910*/  LDSM.16.M88.4 R44, [R162+0x4000] ;  /* 0x00400000a22c783b */ /* 0x000f680000000200 */
[----:B------:R-:W-:Y:S04]  /*11920*/  LDSM.16.M88.4 R108, [R161] ;  /* 0x00000000a16c783b */ /* 0x000fe80000000200 */
[----:B------:R-:W5:Y:S04]  /*11930*/  LDSM.16.M88.4 R32, [R157+0x2000] ;  /* 0x002000009d20783b */ /* 0x000f680000000200 */
[----:B------:R-:W5:Y:S04]  /*11940*/  LDSM.16.M88.4 R64, [R162+0x3000] ;  /* 0x00300000a240783b */ /* 0x000f680000000200 */
[----:B------:R-:W5:Y:S04]  /*11950*/  LDSM.16.M88.4 R24, [R157+0x2800] ;  /* 0x002800009d18783b */ /* 0x000f680000000200 */
[----:B------:R-:W5:Y:S04]  /*11960*/  LDSM.16.M88.4 R36, [R162+0x4800] ;  /* 0x00480000a224783b */ /* 0x000f680000000200 */
[----:B--2---:R-:W2:Y:S04]  /*11970*/  LDSM.16.M88.4 R28, [R162+0x5000] ;  /* 0x00500000a21c783b */ /* 0x004ea80000000200 */
[----:B------:R-:W2:Y:S01]  /*11980*/  LDSM.16.M88.4 R120, [R162+0x5800] ;  /* 0x00580000a278783b */ /* 0x000ea20000000200 */
        /* <DEDUP_REMOVED lines=86> */
[----:B-1----:R-:W-:Y:S01]  /*11ef0*/  HMMA.16816.F32.BF16 R24, R120, R108, R24 ;  /* 0x0000006c7818723c */ /* 0x002fe20000041818 */
[----:B------:R-:W-:-:S04]  /*11f00*/  IMAD.IADD R108, R176, 0x1, R62 ;  /* 0x00000001b06c7824 */ /* 0x000fc800078e023e */
[----:B------:R-:W-:Y:S02]  /*11f10*/  IMAD.IADD R223, R108, 0x1, R223 ;  /* 0x000000016cdf7824 */ /* 0x000fe400078e02df */
[----:B------:R-:W-:Y:S01]  /*11f20*/  VIADD R108, R130, 0xfffffff9 ;  /* 0xfffffff9826c7836 */ /* 0x000fe20000000000 */
[C---:B------:R-:W-:Y:S01]  /*11f30*/  HMMA.16816.F32.BF16 R20, R120.reuse, R110, R20 ;  /* 0x0000006e7814723c */ /* 0x040fe20000041814 */
[----:B------:R-:W-:Y:S02]  /*11f40*/  IMAD.IADD R110, R191, 0x1, R128 ;  /* 0x00000001bf6e7824 */ /* 0x000fe400078e0280 */
[C---:B------:R-:W-:Y:S01]  /*11f50*/  VIADD R243, R223.reuse, 0x8 ;  /* 0x00000008dff37836 */ /* 0x040fe20000000000 */
[----:B------:R-:W-:Y:S01]  /*11f60*/  BAR.SYNC.DEFER_BLOCKING 0x0 ;  /* 0x0000000000007b1d */ /* 0x000fe20000010000 */
[----:B------:R-:W-:Y:S01]  /*11f70*/  IMAD.IADD R110, R110, 0x1, R177 ;  /* 0x000000016e6e7824 */ /* 0x000fe200078e02b1 */
[C---:B------:R-:W-:Y:S02]  /*11f80*/  ISETP.GE.AND P1, PT, R108.reuse, R189, PT ;  /* 0x000000bd6c00720c */ /* 0x040fe40003f26270 */
[----:B------:R-:W-:Y:S01]  /*11f90*/  ISETP.GE.AND P2, PT, R108, R188, PT ;  /* 0x000000bc6c00720c */ /* 0x000fe20003f46270 */
[----:B--2---:R-:W-:Y:S01]  /*11fa0*/  HMMA.16816.F32.BF16 R32, R120, R112, R32 ;  /* 0x000000707820723c */ /* 0x004fe20000041820 */
[----:B------:R-:W-:-:S02]  /*11fb0*/  IADD3 R63, PT, PT, R223, 0x80, -R110 ;  /* 0x00000080df3f7810 */ /* 0x000fc40007ffe86e */
[C---:B------:R-:W-:Y:S02]  /*11fc0*/  ISETP.GE.AND P3, PT, R108.reuse, R181, PT ;  /* 0x000000b56c00720c */ /* 0x040fe40003f66270 */
[----:B------:R-:W-:Y:S02]  /*11fd0*/  IABS R63, R63 ;  /* 0x0000003f003f7213 */ /* 0x000fe40000000000 */
[----:B------:R-:W-:Y:S01]  /*11fe0*/  ISETP.GE.AND P0, PT, R108, R187, PT ;  /* 0x000000bb6c00720c */ /* 0x000fe20003f06270 */
[----:B------:R-:W-:Y:S01]  /*11ff0*/  HMMA.16816.F32.BF16 R28, R120, R114, R28 ;  /* 0x00000072781c723c */ /* 0x000fe2000004181c */
[----:B------:R-:W-:Y:S02]  /*12000*/  I2FP.F32.S32 R63, R63 ;  /* 0x0000003f003f7245 */ /* 0x000fe40000201400 */
[----:B------:R-:W-:-:S03]  /*12010*/  IADD3 R108, PT, PT, R223, 0x7, -R110 ;  /* 0x00000007df6c7810 */ /* 0x000fc60007ffe86e */
[C---:B------:R-:W-:Y:S01]  /*12020*/  FFMA.FTZ R63, -R186.reuse, R63, R16 ;  /* 0x0000003fba3f7223 */ /* 0x040fe20000010110 */
[C-C-:B------:R-:W-:Y:S02]  /*12030*/  IADD3 R16, PT, PT, R243.reuse, 0x7, -R110.reuse ;  /* 0x00000007f3107810 */ /* 0x140fe40007ffe86e */
[----:B------:R-:W-:Y:S02]  /*12040*/  IABS R108, R108 ;  /* 0x0000006c006c7213 */ /* 0x000fe40000000000 */
[----:B------:R-:W-:Y:S02]  /*12050*/  IABS R16, R16 ;  /* 0x0000001000107213 */ /* 0x000fe40000000000 */
[----:B------:R-:W-:Y:S02]  /*12060*/  I2FP.F32.S32 R108, R108 ;  /* 0x0000006c006c7245 */ /* 0x000fe40000201400 */
[----:B------:R-:W-:Y:S02]  /*12070*/  I2FP.F32.S32 R112, R16 ;  /* 0x0000001000707245 */ /* 0x000fe40000201400 */
[----:B------:R-:W-:Y:S01]  /*12080*/  IADD3 R16, PT, PT, R243, 0x80, -R110 ;  /* 0x00000080f3107810 */ /* 0x000fe20007ffe86e */
[----:B------:R-:W-:-:S02]  /*12090*/  FFMA.FTZ R108, -R186, R108, R21 ;  /* 0x0000006cba6c7223 */ /* 0x000fc40000010115 */
[----:B------:R-:W-:Y:S01]  /*120a0*/  FFMA.FTZ R21, -R186, R112, R23 ;  /* 0x00000070ba157223 */ /* 0x000fe20000010117 */
[----:B------:R-:W-:Y:S01]  /*120b0*/  IABS R23, R16 ;  /* 0x0000001000177213 */ /* 0x000fe20000000000 */
[----:B------:R-:W-:Y:S01]  /*120c0*/  VIADD R16, R130, 0xffffff80 ;  /* 0xffffff8082107836 */ /* 0x000fe20000000000 */
[----:B------:R-:W-:Y:S02]  /*120d0*/  FSEL R108, R108, -INF , P1 ;  /* 0xff8000006c6c7808 */ /* 0x000fe40000800000 */
[----:B------:R-:W-:Y:S02]  /*120e0*/  I2FP.F32.S32 R23, R23 ;  /* 0x0000001700177245 */ /* 0x000fe40000201400 */
[----:B------:R-:W-:Y:S02]  /*120f0*/  ISETP.GE.AND P1, PT, R16, R189, PT ;  /* 0x000000bd1000720c */ /* 0x000fe40003f26270 */
[----:B------:R-:W-:Y:S01]  /*12100*/  FSEL R21, R21, -INF , P0 ;  /* 0xff80000015157808 */ /* 0x000fe20000000000 */
[----:B------:R-:W-:Y:S01]  /*12110*/  FFMA.FTZ R18, -R186, R23, R18 ;  /* 0x00000017ba127223 */ /* 0x000fe20000010112 */
[----:B------:R-:W-:-:S02]  /*12120*/  IADD3 R23, PT, PT, R223, 0x7f, -R110 ;  /* 0x0000007fdf177810 */ /* 0x000fc40007ffe86e */
[C---:B------:R-:W-:Y:S02]  /*12130*/  ISETP.GE.AND P4, PT, R16.reuse, R188, PT ;  /* 0x000000bc1000720c */ /* 0x040fe40003f86270 */
[----:B------:R-:W-:Y:S02]  /*12140*/  FSEL R109, R63, -INF , P1 ;  /* 0xff8000003f6d7808 */ /* 0x000fe40000800000 */
[----:B------:R-:W-:Y:S02]  /*12150*/  IABS R23, R23 ;  /* 0x0000001700177213 */ /* 0x000fe40000000000 */
[C---:B------:R-:W-:Y:S02]  /*12160*/  ISETP.GE.AND P6, PT, R16.reuse, R181, PT ;  /* 0x000000b51000720c */ /* 0x040fe40003fc6270 */
[----:B------:R-:W-:Y:S01]  /*12170*/  ISETP.GE.AND P0, PT, R16, R187, PT ;  /* 0x000000bb1000720c */ /* 0x000fe20003f06270 */
[----:B------:R-:W-:Y:S01]  /*12180*/  VIADD R16, R130, 0xffffff81 ;  /* 0xffffff8182107836 */ /* 0x000fe20000000000 */
[----:B------:R-:W-:-:S02]  /*12190*/  FSEL R63, R21, -INF , !P3 ;  /* 0xff800000153f7808 */ /* 0x000fc40005800000 */
[----:B------:R-:W-:Y:S01]  /*121a0*/  FSEL R21, R109, -INF , !P4 ;  /* 0xff8000006d157808 */ /* 0x000fe20006000000 */
[----:B------:R-:W-:Y:S01]  /*121b0*/  IMAD.MOV.U32 R109, RZ, RZ, R23 ;  /* 0x000000ffff6d7224 */ /* 0x000fe200078e0017 */
[----:B------:R-:W-:Y:S02]  /*121c0*/  FSEL R108, R108, -INF , !P2 ;  /* 0xff8000006c6c7808 */ /* 0x000fe40005000000 */
[----:B------:R-:W-:Y:S02]  /*121d0*/  FSEL R23, R18, -INF , P0 ;  /* 0xff80000012177808 */ /* 0x000fe40000000000 */
[C---:B------:R-:W-:Y:S02]  /*121e0*/  ISETP.GE.AND P1, PT, R16.reuse, R189, PT ;  /* 0x000000bd1000720c */ /* 0x040fe40003f26270 */
[C---:B------:R-:W-:Y:S02]  /*121f0*/  ISETP.GE.AND P2, PT, R16.reuse, R188, PT ;  /* 0x000000bc1000720c */ /* 0x040fe40003f46270 */
[----:B------:R-:W-:-:S02]  /*12200*/  ISETP.GE.AND P3, PT, R16, R181, PT ;  /* 0x000000b51000720c */ /* 0x000fc40003f66270 */
[----:B------:R-:W-:Y:S02]  /*12210*/  ISETP.GE.AND P0, PT, R16, R187, PT ;  /* 0x000000bb1000720c */ /* 0x000fe40003f06270 */
[--C-:B------:R-:W-:Y:S02]  /*12220*/  IADD3 R16, PT, PT, R223, 0x78, -R110.reuse ;  /* 0x00000078df107810 */ /* 0x100fe40007ffe86e */
[----:B------:R-:W-:Y:S02]  /*12230*/  I2FP.F32.S32 R109, R109 ;  /* 0x0000006d006d7245 */ /* 0x000fe40000201400 */
[----:B------:R-:W-:Y:S02]  /*12240*/  IADD3 R18, PT, PT, R243, 0x7f, -R110 ;  /* 0x0000007ff3127810 */ /* 0x000fe40007ffe86e */
[----:B------:R-:W-:Y:S01]  /*12250*/  IABS R16, R16 ;  /* 0x0000001000107213 */ /* 0x000fe20000000000 */
[----:B------:R-:W-:Y:S01]  /*12260*/  FFMA.FTZ R17, -R186, R109, R17 ;  /* 0x0000006dba117223 */ /* 0x000fe20000010111 */
[----:B------:R-:W-:-:S02]  /*12270*/  IABS R18, R18 ;  /* 0x0000001200127213 */ /* 0x000fc40000000000 */
[----:B------:R-:W-:Y:S02]  /*12280*/  I2FP.F32.S32 R109, R16 ;  /* 0x00000010006d7245 */ /* 0x000fe40000201400 */
[----:B------:R-:W-:Y:S01]  /*12290*/  FSEL R17, R17, -INF , P1 ;  /* 0xff80000011117808 */ /* 0x000fe20000800000 */
[----:B------:R-:W-:Y:S01]  /*122a0*/  IMAD.MOV.U32 R16, RZ, RZ, R18 ;  /* 0x000000ffff107224 */ /* 0x000fe200078e0012 */
[----:B------:R-:W-:Y:S01]  /*122b0*/  FSEL R23, R23, -INF , !P6 ;  /* 0xff80000017177808 */ /* 0x000fe20007000000 */
[----:B------:R-:W-:Y:S01]  /*122c0*/  FFMA.FTZ R12, -R186, R109, R12 ;  /* 0x0000006dba0c7223 */ /* 0x000fe2000001010c */
[----:B------:R-:W-:Y:S01]  /*122d0*/  IADD3 R109, PT, PT, R243, 0x78, -R110 ;  /* 0x00000078f36d7810 */ /* 0x000fe20007ffe86e */
[----:B------:R-:W-:Y:S01]  /*122e0*/  VIADD R18, R130, 0xffffff88 ;  /* 0xffffff8882127836 */ /* 0x000fe20000000000 */
[----:B------:R-:W-:Y:S02]  /*122f0*/  I2FP.F32.S32 R16, R16 ;  /* 0x0000001000107245 */ /* 0x000fe40000201400 */
[----:B------:R-:W-:-:S02]  /*12300*/  IABS R109, R109 ;  /* 0x0000006d006d7213 */ /* 0x000fc40000000000 */
[----:B------:R-:W-:Y:S01]  /*12310*/  ISETP.GE.AND P1, PT, R18, R189, PT ;  /* 0x000000bd1200720c */ /* 0x000fe20003f26270 */
[----:B------:R-:W-:Y:S01]  /*12320*/  FFMA.FTZ R16, -R186, R16, R19 ;  /* 0x00000010ba107223 */ /* 0x000fe20000010113 */
[----:B------:R-:W-:Y:S02]  /*12330*/  I2FP.F32.S32 R109, R109 ;  /* 0x0000006d006d7245 */ /* 0x000fe40000201400 */
[----:B------:R-:W-:Y:S02]  /*12340*/  FSEL R19, R17, -INF , !P2 ;  /* 0xff80000011137808 */ /* 0x000fe40005000000 */
[----:B------:R-:W-:Y:S01]  /*12350*/  FSEL R16, R16, -INF , P0 ;  /* 0xff80000010107808 */ /* 0x000fe20000000000 */
[----:B------:R-:W-:Y:S01]  /*12360*/  FFMA.FTZ R109, -R186, R109, R14 ;  /* 0x0000006dba6d7223 */ /* 0x000fe2000001010e */
[----:B------:R-:W-:Y:S01]  /*12370*/  ISETP.GE.AND P0, PT, R18, R187, PT ;  /* 0x000000bb1200720c */ /* 0x000fe20003f06270 */
[----:B------:R-:W-:Y:S01]  /*12380*/  VIADD R14, R130, 0xffffff89 ;  /* 0xffffff89820e7836 */ /* 0x000fe20000000000 */
[----:B------:R-:W-:-:S02]  /*12390*/  IADD3 R17, PT, PT, R223, 0x77, -R110 ;  /* 0x00000077df117810 */ /* 0x000fc40007ffe86e */
[----:B------:R-:W-:Y:S02]  /*123a0*/  ISETP.GE.AND P4, PT, R18, R188, PT ;  /* 0x000000bc1200720c */ /* 0x000fe40003f86270 */
[----:B------:R-:W-:Y:S02]  /*123b0*/  FSEL R12, R12, -INF , P1 ;  /* 0xff8000000c0c7808 */ /* 0x000fe40000800000 */
[----:B------:R-:W-:Y:S02]  /*123c0*/  FSEL R199, R16, -INF , !P3 ;  /* 0xff80000010c77808 */ /* 0x000fe40005800000 */
[----:B------:R-:W-:Y:S02]  /*123d0*/  IABS R16, R17 ;  /* 0x0000001100107213 */ /* 0x000fe40000000000 */
[----:B------:R-:W-:Y:S02]  /*123e0*/  FSEL R241, R109, -INF , P0 ;  /* 0xff8000006df17808 */ /* 0x000fe40000000000 */
[----:B------:R-:W-:-:S02]  /*123f0*/  ISETP.GE.AND P1, PT, R14, R189, PT ;  /* 0x000000bd0e00720c */ /* 0x000fc40003f26270 */
[----:B------:R-:W-:Y:S02]  /*12400*/  ISETP.GE.AND P2, PT, R14, R188, PT ;  /* 0x000000bc0e00720c */ /* 0x000fe40003f46270 */
[----:B------:R-:W-:Y:S02]  /*12410*/  FSEL R17, R12, -INF , !P4 ;  /* 0xff8000000c117808 */ /* 0x000fe40006000000 */
[C---:B------:R-:W-:Y:S02]  /*12420*/  ISETP.GE.AND P3, PT, R14.reuse, R181, PT ;  /* 0x000000b50e00720c */ /* 0x040fe40003f66270 */
[----:B------:R-:W-:Y:S02]  /*12430*/  ISETP.GE.AND P0, PT, R14, R187, PT ;  /* 0x000000bb0e00720c */ /* 0x000fe40003f06270 */
[--C-:B------:R-:W-:Y:S02]  /*12440*/  IADD3 R12, PT, PT, R223, 0x70, -R110.reuse ;  /* 0x00000070df0c7810 */ /* 0x100fe40007ffe86e */
[----:B------:R-:W-:-:S02]  /*12450*/  IADD3 R14, PT, PT, R243, 0x77, -R110 ;  /* 0x00000077f30e7810 */ /* 0x000fc40007ffe86e */
[----:B------:R-:W-:Y:S02]  /*12460*/  IABS R12, R12 ;  /* 0x0000000c000c7213 */ /* 0x000fe40000000000 */
[----:B------:R-:W-:Y:S02]  /*12470*/  IABS R14, R14 ;  /* 0x0000000e000e7213 */ /* 0x000fe40000000000 */
[----:B------:R-:W-:Y:S02]  /*12480*/  I2FP.F32.S32 R109, R12 ;  /* 0x0000000c006d7245 */ /* 0x000fe40000201400 */
[----:B------:R-:W-:Y:S01]  /*12490*/  I2FP.F32.S32 R16, R16 ;  /* 0x0000001000107245 */ /* 0x000fe20000201400 */
[----:B------:R-:W-:Y:S01]  /*124a0*/  IMAD.MOV.U32 R12, RZ, RZ, R14 ;  /* 0x000000ffff0c7224 */ /* 0x000fe200078e000e */
[----:B------:R-:W-:Y:S01]  /*124b0*/  IADD3 R14, PT, PT, R243, 0x70, -R110 ;  /* 0x00000070f30e7810 */ /* 0x000fe20007ffe86e */
[----:B------:R-:W-:Y:S01]  /*124c0*/  FFMA.FTZ R8, -R186, R109, R8 ;  /* 0x0000006dba087223 */ /* 0x000fe20000010108 */
[----:B------:R-:W-:Y:S01]  /*124d0*/  ISETP.GE.AND P6, PT, R18, R181, PT ;  /* 0x000000b51200720c */ /* 0x000fe20003fc6270 */
[----:B------:R-:W-:Y:S01]  /*124e0*/  FFMA.FTZ R13, -R186, R16, R13 ;  /* 0x00000010ba0d7223 */ /* 0x000fe2000001010d */
[----:B------:R-:W-:-:S02]  /*124f0*/  I2FP.F32.S32 R12, R12 ;  /* 0x0000000c000c7245 */ /* 0x000fc40000201400 */
[----:B------:R-:W-:Y:S02]  /*12500*/  IABS R14, R14 ;  /* 0x0000000e000e7213 */ /* 0x000fe40000000000 */
[----:B------:R-:W-:Y:S01]  /*12510*/  FSEL R13, R13, -INF , P1 ;  /* 0xff8000000d0d7808 */ /* 0x000fe20000800000 */
[----:B------:R-:W-:Y:S01]  /*12520*/  FFMA.FTZ R15, -R186, R12, R15 ;  /* 0x0000000cba0f7223 */ /* 0x000fe2000001010f */
[----:B------:R-:W-:Y:S01]  /*12530*/  VIADD R12, R130, 0xffffff90 ;  /* 0xffffff90820c7836 */ /* 0x000fe20000000000 */
[----:B------:R-:W-:Y:S02]  /*12540*/  I2FP.F32.S32 R109, R14 ;  /* 0x0000000e006d7245 */ /* 0x000fe40000201400 */
[----:B------:R-:W-:Y:S02]  /*12550*/  FSEL R13, R13, -INF , !P2 ;  /* 0xff8000000d0d7808 */ /* 0x000fe40005000000 */
[----:B------:R-:W-:Y:S01]  /*12560*/  ISETP.GE.AND P1, PT, R12, R189, PT ;  /* 0x000000bd0c00720c */ /* 0x000fe20003f26270 */
[----:B------:R-:W-:Y:S01]  /*12570*/  FFMA.FTZ R109, -R186, R109, R10 ;  /* 0x0000006dba6d7223 */ /* 0x000fe2000001010a */
[----:B------:R-:W-:Y:S01]  /*12580*/  FSEL R15, R15, -INF , P0 ;  /* 0xff8000000f0f7808 */ /* 0x000fe20000000000 */
[----:B------:R-:W-:Y:S01]  /*12590*/  VIADD R10, R130, 0xffffff91 ;  /* 0xffffff91820a7836 */ /* 0x000fe20000000000 */
[----:B------:R-:W-:-:S02]  /*125a0*/  ISETP.GE.AND P0, PT, R12, R187, PT ;  /* 0x000000bb0c00720c */ /* 0x000fc40003f06270 */
[-C--:B------:R-:W-:Y:S02]  /*125b0*/  ISETP.GE.AND P4, PT, R12, R188.reuse, PT ;  /* 0x000000bc0c00720c */ /* 0x080fe40003f86270 */
[----:B------:R-:W-:Y:S02]  /*125c0*/  FSEL R8, R8, -INF , P1 ;  /* 0xff80000008087808 */ /* 0x000fe40000800000 */
[----:B------:R-:W-:Y:S02]  /*125d0*/  FSEL R15, R15, -INF , !P3 ;  /* 0xff8000000f0f7808 */ /* 0x000fe40005800000 */
[----:B------:R-:W-:Y:S02]  /*125e0*/  FSEL R219, R109, -INF , P0 ;  /* 0xff8000006ddb7808 */ /* 0x000fe40000000000 */
[C---:B------:R-:W-:Y:S02]  /*125f0*/  ISETP.GE.AND P1, PT, R10.reuse, R189, PT ;  /* 0x000000bd0a00720c */ /* 0x040fe40003f26270 */
[----:B------:R-:W-:-:S02]  /*12600*/  ISETP.GE.AND P2, PT, R10, R188, PT ;  /* 0x000000bc0a00720c */ /* 0x000fc40003f46270 */
[----:B------:R-:W-:Y:S02]  /*12610*/  FSEL R137, R8, -INF , !P4 ;  /* 0xff80000008897808 */ /* 0x000fe40006000000 */
[C---:B------:R-:W-:Y:S02]  /*12620*/  ISETP.GE.AND P3, PT, R10.reuse, R181, PT ;  /* 0x000000b50a00720c */ /* 0x040fe40003f66270 */
[----:B------:R-:W-:Y:S02]  /*12630*/  ISETP.GE.AND P0, PT, R10, R187, PT ;  /* 0x000000bb0a00720c */ /* 0x000fe40003f06270 */
[--C-:B------:R-:W-:Y:S02]  /*12640*/  IADD3 R8, PT, PT, R223, 0x68, -R110.reuse ;  /* 0x00000068df087810 */ /* 0x100fe40007ffe86e */
[----:B------:R-:W-:Y:S02]  /*12650*/  IADD3 R10, PT, PT, R243, 0x6f, -R110 ;  /* 0x0000006ff30a7810 */ /* 0x000fe40007ffe86e */
[----:B------:R-:W-:-:S02]  /*12660*/  FSEL R241, R241, -INF , !P6 ;  /* 0xff800000f1f17808 */ /* 0x000fc40007000000 */
[----:B------:R-:W-:Y:S02]  /*12670*/  IABS R8, R8 ;  /* 0x0000000800087213 */ /* 0x000fe40000000000 */
[----:B------:R-:W-:Y:S02]  /*12680*/  IABS R10, R10 ;  /* 0x0000000a000a7213 */ /* 0x000fe40000000000 */
[----:B------:R-:W-:Y:S02]  /*12690*/  ISETP.GE.AND P6, PT, R12, R181, PT ;  /* 0x000000b50c00720c */ /* 0x000fe40003fc6270 */
[----:B------:R-:W-:Y:S02]  /*126a0*/  IADD3 R12, PT, PT, R223, 0x6f, -R110 ;  /* 0x0000006fdf0c7810 */ /* 0x000fe40007ffe86e */
[----:B------:R-:W-:Y:S01]  /*126b0*/  I2FP.F32.S32 R109, R8 ;  /* 0x00000008006d7245 */ /* 0x000fe20000201400 */
[----:B------:R-:W-:Y:S01]  /*126c0*/  IMAD.MOV.U32 R8, RZ, RZ, R10 ;  /* 0x000000ffff087224 */ /* 0x000fe200078e000a */
[----:B------:R-:W-:-:S02]  /*126d0*/  IABS R12, R12 ;  /* 0x0000000c000c7213 */ /* 0x000fc40000000000 */
[----:B------:R-:W-:Y:S01]  /*126e0*/  IADD3 R10, PT, PT, R243, 0x68, -R110 ;  /* 0x00000068f30a7810 */ /* 0x000fe20007ffe86e */
[C---:B------:R-:W-:Y:S01]  /*126f0*/  FFMA.FTZ R4, -R186.reuse, R109, R4 ;  /* 0x0000006dba047223 */ /* 0x040fe20000010104 */
[----:B------:R-:W-:Y:S02]  /*12700*/  I2FP.F32.S32 R12, R12 ;  /* 0x0000000c000c7245 */ /* 0x000fe40000201400 */
[----:B------:R-:W-:Y:S02]  /*12710*/  I2FP.F32.S32 R8, R8 ;  /* 0x0000000800087245 */ /* 0x000fe40000201400 */
[----:B------:R-:W-:Y:S01]  /*12720*/  IABS R10, R10 ;  /* 0x0000000a000a7213 */ /* 0x000fe20000000000 */
[C---:B------:R-:W-:Y:S01]  /*12730*/  FFMA.FTZ R9, -R186.reuse, R12, R9 ;  /* 0x0000000cba097223 */ /* 0x040fe20000010109 */
[----:B------:R-:W-:Y:S01]  /*12740*/  FSEL R219, R219, -INF , !P6 ;  /* 0xff800000dbdb7808 */ /* 0x000fe20007000000 */
[----:B------:R-:W-:Y:S01]  /*12750*/  FFMA.FTZ R11, -R186, R8, R11 ;  /* 0x00000008ba0b7223 */ /* 0x000fe2000001010b */
[----:B------:R-:W-:Y:S01]  /*12760*/  VIADD R8, R130, 0xffffff98 ;  /* 0xffffff9882087836 */ /* 0x000fe20000000000 */
[----:B------:R-:W-:-:S02]  /*12770*/  I2FP.F32.S32 R109, R10 ;  /* 0x0000000a006d7245 */ /* 0x000fc40000201400 */
[----:B------:R-:W-:Y:S02]  /*12780*/  FSEL R9, R9, -INF , P1 ;  /* 0xff80000009097808 */ /* 0x000fe40000800000 */
[----:B------:R-:W-:Y:S01]  /*12790*/  ISETP.GE.AND P1, PT, R8, R189, PT ;  /* 0x000000bd0800720c */ /* 0x000fe20003f26270 */
[----:B------:R-:W-:Y:S01]  /*127a0*/  FFMA.FTZ R109, -R186, R109, R6 ;  /* 0x0000006dba6d7223 */ /* 0x000fe20000010106 */
[----:B------:R-:W-:Y:S01]  /*127b0*/  FSEL R11, R11, -INF , P0 ;  /* 0xff8000000b0b7808 */ /* 0x000fe20000000000 */
[----:B------:R-:W-:Y:S01]  /*127c0*/  VIADD R6, R130, 0xffffff99 ;  /* 0xffffff9982067836 */ /* 0x000fe20000000000 */
[C---:B------:R-:W-:Y:S02]  /*127d0*/  ISETP.GE.AND P4, PT, R8.reuse, R188, PT ;  /* 0x000000bc0800720c */ /* 0x040fe40003f86270 */
[C---:B------:R-:W-:Y:S02]  /*127e0*/  ISETP.GE.AND P6, PT, R8.reuse, R181, PT ;  /* 0x000000b50800720c */ /* 0x040fe40003fc6270 */
[----:B------:R-:W-:-:S02]  /*127f0*/  ISETP.GE.AND P0, PT, R8, R187, PT ;  /* 0x000000bb0800720c */ /* 0x000fc40003f06270 */
[----:B------:R-:W-:Y:S02]  /*12800*/  IADD3 R8, PT, PT, R223, 0x67, -R110 ;  /* 0x00000067df087810 */ /* 0x000fe40007ffe86e */
[----:B------:R-:W-:Y:S02]  /*12810*/  FSEL R4, R4, -INF , P1 ;  /* 0xff80000004047808 */ /* 0x000fe40000800000 */
[----:B------:R-:W-:Y:S02]  /*12820*/  FSEL R217, R9, -INF , !P2 ;  /* 0xff80000009d97808 */ /* 0x000fe40005000000 */
[----:B------:R-:W-:Y:S02]  /*12830*/  FSEL R237, R11, -INF , !P3 ;  /* 0xff8000000bed7808 */ /* 0x000fe40005800000 */
[----:B------:R-:W-:Y:S02]  /*12840*/  FSEL R239, R109, -INF , P0 ;  /* 0xff8000006def7808 */ /* 0x000fe40000000000 */
[----:B------:R-:W-:-:S02]  /*12850*/  ISETP.GE.AND P1, PT, R6, R189, PT ;  /* 0x000000bd0600720c */ /* 0x000fc40003f26270 */
[----:B------:R-:W-:Y:S02]  /*12860*/  IABS R8, R8 ;  /* 0x0000000800087213 */ /* 0x000fe40000000000 */
[----:B------:R-:W-:Y:S02]  /*12870*/  ISETP.GE.AND P2, PT, R6, R188, PT ;  /* 0x000000bc0600720c */ /* 0x000fe40003f46270 */
[----:B------:R-:W-:Y:S02]  /*12880*/  FSEL R139, R4, -INF , !P4 ;  /* 0xff800000048b7808 */ /* 0x000fe40006000000 */
[C---:B------:R-:W-:Y:S02]  /*12890*/  ISETP.GE.AND P3, PT, R6.reuse, R181, PT ;  /* 0x000000b50600720c */ /* 0x040fe40003f66270 */
[----:B------:R-:W-:Y:S02]  /*128a0*/  ISETP.GE.AND P0, PT, R6, R187, PT ;  /* 0x000000bb0600720c */ /* 0x000fe40003f06270 */
[----:B------:R-:W-:-:S02]  /*128b0*/  IADD3 R4, PT, PT, R223, 0x60, -R110 ;  /* 0x00000060df047810 */ /* 0x000fc40007ffe86e */
[----:B------:R-:W-:Y:S02]  /*128c0*/  IADD3 R6, PT, PT, R243, 0x67, -R110 ;  /* 0x00000067f3067810 */ /* 0x000fe40007ffe86e */
[----:B------:R-:W-:Y:S02]  /*128d0*/  I2FP.F32.S32 R8, R8 ;  /* 0x0000000800087245 */ /* 0x000fe40000201400 */
[----:B------:R-:W-:Y:S02]  /*128e0*/  IABS R4, R4 ;  /* 0x0000000400047213 */ /* 0x000fe40000000000 */
[----:B------:R-:W-:Y:S01]  /*128f0*/  IABS R6, R6 ;  /* 0x0000000600067213 */ /* 0x000fe20000000000 */
[C---:B------:R-:W-:Y:S01]  /*12900*/  FFMA.FTZ R5, -R186.reuse, R8, R5 ;  /* 0x00000008ba057223 */ /* 0x040fe20000010105 */
[----:B------:R-:W-:Y:S02]  /*12910*/  I2FP.F32.S32 R9, R4 ;  /* 0x0000000400097245 */ /* 0x000fe40000201400 */
[----:B------:R-:W-:Y:S01]  /*12920*/  FSEL R239, R239, -INF , !P6 ;  /* 0xff800000efef7808 */ /* 0x000fe20007000000 */
[----:B------:R-:W-:Y:S01]  /*12930*/  IMAD.MOV.U32 R4, RZ, RZ, R6 ;  /* 0x000000ffff047224 */ /* 0x000fe200078e0006 */
[----:B------:R-:W-:Y:S01]  /*12940*/  IADD3 R6, PT, PT, R243, 0x60, -R110 ;  /* 0x00000060f3067810 */ /* 0x000fe20007ffe86e */
[----:B------:R-:W-:Y:S01]  /*12950*/  FFMA.FTZ R104, -R186, R9, R104 ;  /* 0x00000009ba687223 */ /* 0x000fe20000010168 */
[----:B------:R-:W-:-:S02]  /*12960*/  FSEL R5, R5, -INF , P1 ;  /* 0xff80000005057808 */ /* 0x000fc40000800000 */
[----:B------:R-:W-:Y:S02]  /*12970*/  I2FP.F32.S32 R4, R4 ;  /* 0x0000000400047245 */ /* 0x000fe40000201400 */
[----:B------:R-:W-:Y:S02]  /*12980*/  IABS R6, R6 ;  /* 0x0000000600067213 */ /* 0x000fe40000000000 */
[----:B------:R-:W-:Y:S01]  /*12990*/  FSEL R235, R5, -INF , !P2 ;  /* 0xff80000005eb7808 */ /* 0x000fe20005000000 */
[----:B------:R-:W-:Y:S01]  /*129a0*/  FFMA.FTZ R7, -R186, R4, R7 ;  /* 0x00000004ba077223 */ /* 0x000fe20000010107 */
[----:B------:R-:W-:Y:S01]  /*129b0*/  IADD3 R5, PT, PT, R223, 0x5f, -R110 ;  /* 0x0000005fdf057810 */ /* 0x000fe20007ffe86e */
[----:B------:R-:W-:Y:S01]  /*129c0*/  VIADD R4, R130, 0xffffffa0 ;  /* 0xffffffa082047836 */ /* 0x000fe20000000000 */
[----:B------:R-:W-:Y:S02]  /*129d0*/  I2FP.F32.S32 R9, R6 ;  /* 0x0000000600097245 */ /* 0x000fe40000201400 */
[----:B------:R-:W-:-:S02]  /*129e0*/  IABS R5, R5 ;  /* 0x0000000500057213 */ /* 0x000fc40000000000 */
[----:B------:R-:W-:Y:S01]  /*129f0*/  FSEL R7, R7, -INF , P0 ;  /* 0xff80000007077808 */ /* 0x000fe20000000000 */
[----:B------:R-:W-:Y:S01]  /*12a00*/  FFMA.FTZ R9, -R186, R9, R106 ;  /* 0x00000009ba097223 */ /* 0x000fe2000001016a */
[C---:B------:R-:W-:Y:S02]  /*12a10*/  ISETP.GE.AND P1, PT, R4.reuse, R189, PT ;  /* 0x000000bd0400720c */ /* 0x040fe40003f26270 */
[C---:B------:R-:W-:Y:S02]  /*12a20*/  ISETP.GE.AND P4, PT, R4.reuse, R188, PT ;  /* 0x000000bc0400720c */ /* 0x040fe40003f86270 */
[C---:B------:R-:W-:Y:S02]  /*12a30*/  ISETP.GE.AND P6, PT, R4.reuse, R181, PT ;  /* 0x000000b50400720c */ /* 0x040fe40003fc6270 */
[----:B------:R-:W-:Y:S01]  /*12a40*/  ISETP.GE.AND P0, PT, R4, R187, PT ;  /* 0x000000bb0400720c */ /* 0x000fe20003f06270 */
[----:B------:R-:W-:Y:S01]  /*12a50*/  VIADD R4, R130, 0xffffffa1 ;  /* 0xffffffa182047836 */ /* 0x000fe20000000000 */
[----:B------:R-:W-:-:S02]  /*12a60*/  I2FP.F32.S32 R5, R5 ;  /* 0x0000000500057245 */ /* 0x000fc40000201400 */
[----:B------:R-:W-:Y:S02]  /*12a70*/  FSEL R104, R104, -INF , P1 ;  /* 0xff80000068687808 */ /* 0x000fe40000800000 */
[----:B------:R-:W-:Y:S01]  /*12a80*/  FSEL R233, R7, -INF , !P3 ;  /* 0xff80000007e97808 */ /* 0x000fe20005800000 */
[----:B------:R-:W-:Y:S01]  /*12a90*/  FFMA.FTZ R105, -R186, R5, R105 ;  /* 0x00000005ba697223 */ /* 0x000fe20000010169 */
[----:B------:R-:W-:Y:S02]  /*12aa0*/  FSEL R201, R9, -INF , P0 ;  /* 0xff80000009c97808 */ /* 0x000fe40000000000 */
[C---:B------:R-:W-:Y:S02]  /*12ab0*/  ISETP.GE.AND P1, PT, R4.reuse, R189, PT ;  /* 0x000000bd0400720c */ /* 0x040fe40003f26270 */
[C---:B------:R-:W-:Y:S02]  /*12ac0*/  ISETP.GE.AND P2, PT, R4.reuse, R188, PT ;  /* 0x000000bc0400720c */ /* 0x040fe40003f46270 */
[----:B------:R-:W-:-:S02]  /*12ad0*/  ISETP.GE.AND P3, PT, R4, R181, PT ;  /* 0x000000b50400720c */ /* 0x000fc40003f66270 */
[----:B------:R-:W-:Y:S02]  /*12ae0*/  ISETP.GE.AND P0, PT, R4, R187, PT ;  /* 0x000000bb0400720c */ /* 0x000fe40003f06270 */
[--C-:B------:R-:W-:Y:S02]  /*12af0*/  IADD3 R4, PT, PT, R223, 0x58, -R110.reuse ;  /* 0x00000058df047810 */ /* 0x100fe40007ffe86e */
[----:B------:R-:W-:Y:S02]  /*12b00*/  IADD3 R5, PT, PT, R243, 0x5f, -R110 ;  /* 0x0000005ff3057810 */ /* 0x000fe40007ffe86e */
[----:B------:R-:W-:Y:S02]  /*12b10*/  IABS R4, R4 ;  /* 0x0000000400047213 */ /* 0x000fe40000000000 */
[----:B------:R-:W-:Y:S02]  /*12b20*/  IABS R5, R5 ;  /* 0x0000000500057213 */ /* 0x000fe40000000000 */
[----:B------:R-:W-:-:S02]  /*12b30*/  I2FP.F32.S32 R7, R4 ;  /* 0x0000000400077245 */ /* 0x000fc40000201400 */
[----:B------:R-:W-:Y:S01]  /*12b40*/  FSEL R195, R104, -INF , !P4 ;  /* 0xff80000068c37808 */ /* 0x000fe20006000000 */
[----:B------:R-:W-:Y:S01]  /*12b50*/  IMAD.MOV.U32 R4, RZ, RZ, R5 ;  /* 0x000000ffff047224 */ /* 0x000fe200078e0005 */
[----:B------:R-:W-:Y:S01]  /*12b60*/  IADD3 R5, PT, PT, R243, 0x58, -R110 ;  /* 0x00000058f3057810 */ /* 0x000fe20007ffe86e */
[C---:B------:R-:W-:Y:S01]  /*12b70*/  FFMA.FTZ R64, -R186.reuse, R7, R64 ;  /* 0x00000007ba407223 */ /* 0x040fe20000010140 */
[----:B------:R-:W-:Y:S02]  /*12b80*/  FSEL R105, R105, -INF , P1 ;  /* 0xff80000069697808 */ /* 0x000fe40000800000 */
[----:B------:R-:W-:Y:S02]  /*12b90*/  I2FP.F32.S32 R4, R4 ;  /* 0x0000000400047245 */ /* 0x000fe40000201400 */
[----:B------:R-:W-:Y:S02]  /*12ba0*/  IABS R5, R5 ;  /* 0x0000000500057213 */ /* 0x000fe40000000000 */
[----:B------:R-:W-:Y:S01]  /*12bb0*/  FSEL R201, R201, -INF , !P6 ;  /* 0xff800000c9c97808 */ /* 0x000fe20007000000 */
[----:B------:R-:W-:Y:S01]  /*12bc0*/  FFMA.FTZ R107, -R186, R4, R107 ;  /* 0x00000004ba6b7223 */ /* 0x000fe2000001016b */
[----:B------:R-:W-:Y:S01]  /*12bd0*/  VIADD R4, R130, 0xffffffa8 ;  /* 0xffffffa882047836 */ /* 0x000fe20000000000 */
[----:B------:R-:W-:-:S02]  /*12be0*/  I2FP.F32.S32 R5, R5 ;  /* 0x0000000500057245 */ /* 0x000fc40000201400 */
[----:B------:R-:W-:Y:S02]  /*12bf0*/  FSEL R197, R105, -INF , !P2 ;  /* 0xff80000069c57808 */ /* 0x000fe40005000000 */
[----:B------:R-:W-:Y:S01]  /*12c00*/  FSEL R107, R107, -INF , P0 ;  /* 0xff8000006b6b7808 */ /* 0x000fe20000000000 */
[----:B------:R-:W-:Y:S01]  /*12c10*/  FFMA.FTZ R5, -R186, R5, R66 ;  /* 0x00000005ba057223 */ /* 0x000fe20000010142 */
        /* <DEDUP_REMOVED lines=8> */
[C---:B------:R-:W-:Y:S02]  /*12ca0*/  ISETP.GE.AND P1, PT, R4.reuse, R189, PT ;  /* 0x000000bd0400720c */ /* 0x040fe40003f26270 */
[C---:B------:R-:W-:Y:S02]  /*12cb0*/  ISETP.GE.AND P2, PT, R4.reuse, R188, PT ;  /* 0x000000bc0400720c */ /* 0x040fe40003f46270 */
[C---:B------:R-:W-:Y:S02]  /*12cc0*/  ISETP.GE.AND P3, PT, R4.reuse, R181, PT ;  /* 0x000000b50400720c */ /* 0x040fe40003f66270 */
[----:B------:R-:W-:-:S02]  /*12cd0*/  ISETP.GE.AND P0, PT, R4, R187, PT ;  /* 0x000000bb0400720c */ /* 0x000fc40003f06270 */
[--C-:B------:R-:W-:Y:S02]  /*12ce0*/  IADD3 R4, PT, PT, R223, 0x50, -R110.reuse ;  /* 0x00000050df047810 */ /* 0x100fe40007ffe86e */
[--C-:B------:R-:W-:Y:S02]  /*12cf0*/  IADD3 R5, PT, PT, R243, 0x57, -R110.reuse ;  /* 0x00000057f3057810 */ /* 0x100fe40007ffe86e */
[----:B------:R-:W-:Y:S02]  /*12d00*/  IABS R4, R4 ;  /* 0x0000000400047213 */ /* 0x000fe40000000000 */
[----:B------:R-:W-:Y:S02]  /*12d10*/  IABS R5, R5 ;  /* 0x0000000500057213 */ /* 0x000fe40000000000 */
        /* <DEDUP_REMOVED lines=9> */
[----:B------:R-:W-:Y:S01]  /*12db0*/  FFMA.FTZ R65, -R186, R6, R65 ;  /* 0x00000006ba417223 */ /* 0x000fe20000010141 */
[----:B------:R-:W-:Y:S01]  /*12dc0*/  FSEL R151, R64, -INF , !P4 ;  /* 0xff80000040977808 */ /* 0x000fe20006000000 */
[----:B------:R-:W-:Y:S01]  /*12dd0*/  FFMA.FTZ R67, -R186, R4, R67 ;  /* 0x00000004ba437223 */ /* 0x000fe20000010143 */
        /* <DEDUP_REMOVED lines=9> */
[----:B------:R-:W-:Y:S01]  /*12e70*/  ISETP.GE.AND P0, PT, R4, R187, PT ;  /* 0x000000bb0400720c */ /* 0x000fe20003f06270 */
[----:B------:R-:W-:Y:S01]  /*12e80*/  VIADD R4, R130, 0xffffffb1 ;  /* 0xffffffb182047836 */ /* 0x000fe20000000000 */
[----:B------:R-:W-:Y:S02]  /*12e90*/  FSEL R227, R65, -INF , !P2 ;  /* 0xff80000041e37808 */ /* 0x000fe40005000000 */
[----:B------:R-:W-:Y:S02]  /*12ea0*/  FSEL R56, R56, -INF , P1 ;  /* 0xff80000038387808 */ /* 0x000fe40000800000 */
[----:B------:R-:W-:Y:S02]  /*12eb0*/  FSEL R225, R67, -INF , !P3 ;  /* 0xff80000043e17808 */ /* 0x000fe40005800000 */
[----:B------:R-:W-:Y:S02]  /*12ec0*/  FSEL R209, R5, -INF , P0 ;  /* 0xff80000005d17808 */ /* 0x000fe40000000000 */
[----:B------:R-:W-:-:S02]  /*12ed0*/  ISETP.GE.AND P1, PT, R4, R189, PT ;  /* 0x000000bd0400720c */ /* 0x000fc40003f26270 */
[C---:B------:R-:W-:Y:S02]  /*12ee0*/  ISETP.GE.AND P2, PT, R4.reuse, R188, PT ;  /* 0x000000bc0400720c */ /* 0x040fe40003f46270 */
[C---:B------:R-:W-:Y:S02]  /*12ef0*/  ISETP.GE.AND P3, PT, R4.reuse, R181, PT ;  /* 0x000000b50400720c */ /* 0x040fe40003f66270 */
[----:B------:R-:W-:Y:S02]  /*12f00*/  ISETP.GE.AND P0, PT, R4, R187, PT ;  /* 0x000000bb0400720c */ /* 0x000fe40003f06270 */
[--C-:B------:R-:W-:Y:S02]  /*12f10*/  IADD3 R4, PT, PT, R223, 0x48, -R110.reuse ;  /* 0x00000048df047810 */ /* 0x100fe40007ffe86e */
[----:B------:R-:W-:Y:S02]  /*12f20*/  IADD3 R5, PT, PT, R243, 0x4f, -R110 ;  /* 0x0000004ff3057810 */ /* 0x000fe40007ffe86e */
[----:B------:R-:W-:-:S02]  /*12f30*/  IABS R4, R4 ;  /* 0x0000000400047213 */ /* 0x000fc40000000000 */
[----:B------:R-:W-:Y:S02]  /*12f40*/  IABS R5, R5 ;  /* 0x0000000500057213 */ /* 0x000fe40000000000 */
[--C-:B------:R-:W-:Y:S02]  /*12f50*/  IADD3 R6, PT, PT, R223, 0x4f, -R110.reuse ;  /* 0x0000004fdf067810 */ /* 0x100fe40007ffe86e */
[----:B------:R-:W-:Y:S01]  /*12f60*/  I2FP.F32.S32 R7, R4 ;  /* 0x0000000400077245 */ /* 0x000fe20000201400 */
[----:B------:R-:W-:Y:S01]  /*12f70*/  IMAD.MOV.U32 R4, RZ, RZ, R5 ;  /* 0x000000ffff047224 */ /* 0x000fe200078e0005 */
[----:B------:R-:W-:Y:S02]  /*12f80*/  IABS R6, R6 ;  /* 0x0000000600067213 */ /* 0x000fe40000000000 */
[----:B------:R-:W-:Y:S01]  /*12f90*/  IADD3 R5, PT, PT, R243, 0x48, -R110 ;  /* 0x00000048f3057810 */ /* 0x000fe20007ffe86e */
[----:B------:R-:W-:Y:S01]  /*12fa0*/  FFMA.FTZ R52, -R186, R7, R52 ;  /* 0x00000007ba347223 */ /* 0x000fe20000010134 */
[----:B------:R-:W-:-:S02]  /*12fb0*/  I2FP.F32.S32 R6, R6 ;  /* 0x0000000600067245 */ /* 0x000fc40000201400 */
[----:B------:R-:W-:Y:S02]  /*12fc0*/  I2FP.F32.S32 R4, R4 ;  /* 0x0000000400047245 */ /* 0x000fe40000201400 */
[----:B------:R-:W-:Y:S01]  /*12fd0*/  IABS R5, R5 ;  /* 0x0000000500057213 */ /* 0x000fe20000000000 */
[----:B------:R-:W-:Y:S01]  /*12fe0*/  FFMA.FTZ R57, -R186, R6, R57 ;  /* 0x00000006ba397223 */ /* 0x000fe20000010139 */
[----:B------:R-:W-:Y:S01]  /*12ff0*/  FSEL R203, R56, -INF , !P4 ;  /* 0xff80000038cb7808 */ /* 0x000fe20006000000 */
[----:B------:R-:W-:Y:S01]  /*13000*/  FFMA.FTZ R59, -R186, R4, R59 ;  /* 0x00000004ba3b7223 */ /* 0x000fe2000001013b */
[----:B------:R-:W-:Y:S01]  /*13010*/  VIADD R4, R130, 0xffffffb8 ;  /* 0xffffffb882047836 */ /* 0x000fe20000000000 */
[----:B------:R-:W-:Y:S02]  /*13020*/  I2FP.F32.S32 R5, R5 ;  /* 0x0000000500057245 */ /* 0x000fe40000201400 */
[----:B------:R-:W-:Y:S02]  /*13030*/  FSEL R57, R57, -INF , P1 ;  /* 0xff80000039397808 */ /* 0x000fe40000800000 */
        /* <DEDUP_REMOVED lines=148> */
[----:B------:R-:W-:Y:S01]  /*13980*/  FSEL R119, R41, -INF , !P2 ;  /* 0xff80000029777808 */ /* 0x000fe20005000000 */
        /* <DEDUP_REMOVED lines=80> */
[----:B------:R-:W-:Y:S02]  /*13e90*/  IADD3 R6, PT, PT, R223, 0x17, -R110 ;  /* 0x00000017df067810 */ /* 0x000fe40007ffe86e */
[----:B------:R-:W-:Y:S02]  /*13ea0*/  IABS R4, R4 ;  /* 0x0000000400047213 */ /* 0x000fe40000000000 */
[----:B------:R-:W-:Y:S02]  /*13eb0*/  IABS R5, R5 ;  /* 0x0000000500057213 */ /* 0x000fe40000000000 */
[----:B------:R-:W-:-:S02]  /*13ec0*/  IABS R6, R6 ;  /* 0x0000000600067213 */ /* 0x000fc40000000000 */
[----:B------:R-:W-:Y:S01]  /*13ed0*/  I2FP.F32.S32 R7, R4 ;  /* 0x0000000400077245 */ /* 0x000fe20000201400 */
[----:B------:R-:W-:Y:S01]  /*13ee0*/  IMAD.MOV.U32 R4, RZ, RZ, R5 ;  /* 0x000000ffff047224 */ /* 0x000fe200078e0005 */
[----:B------:R-:W-:Y:S02]  /*13ef0*/  I2FP.F32.S32 R6, R6 ;  /* 0x0000000600067245 */ /* 0x000fe40000201400 */
[----:B------:R-:W-:Y:S01]  /*13f00*/  IADD3 R5, PT, PT, R243, 0x10, -R110 ;  /* 0x00000010f3057810 */ /* 0x000fe20007ffe86e */
[C---:B------:R-:W-:Y:S01]  /*13f10*/  FFMA.FTZ R24, -R186.reuse, R7, R24 ;  /* 0x00000007ba187223 */ /* 0x040fe20000010118 */
[----:B------:R-:W-:Y:S01]  /*13f20*/  I2FP.F32.S32 R4, R4 ;  /* 0x0000000400047245 */ /* 0x000fe20000201400 */
[----:B------:R-:W-:Y:S01]  /*13f30*/  FFMA.FTZ R29, -R186, R6, R29 ;  /* 0x00000006ba1d7223 */ /* 0x000fe2000001011d */
[----:B------:R-:W-:Y:S02]  /*13f40*/  IABS R5, R5 ;  /* 0x0000000500057213 */ /* 0x000fe40000000000 */
[----:B------:R-:W-:Y:S01]  /*13f50*/  FSEL R105, R28, -INF , !P4 ;  /* 0xff8000001c697808 */ /* 0x000fe20006000000 */
[----:B------:R-:W-:Y:S01]  /*13f60*/  FFMA.FTZ R31, -R186, R4, R31 ;  /* 0x00000004ba1f7223 */ /* 0x000fe2000001011f */
[----:B------:R-:W-:Y:S01]  /*13f70*/  VIADD R4, R130, 0xfffffff0 ;  /* 0xfffffff082047836 */ /* 0x000fe20000000000 */
[----:B------:R-:W-:-:S02]  /*13f80*/  FSEL R29, R29, -INF , P1 ;  /* 0xff8000001d1d7808 */ /* 0x000fc40000800000 */
[----:B------:R-:W-:Y:S02]  /*13f90*/  I2FP.F32.S32 R5, R5 ;  /* 0x0000000500057245 */ /* 0x000fe40000201400 */
[----:B------:R-:W-:Y:S02]  /*13fa0*/  FSEL R65, R29, -INF , !P2 ;  /* 0xff8000001d417808 */ /* 0x000fe40005000000 */
[----:B------:R-:W-:Y:S01]  /*13fb0*/  FSEL R31, R31, -INF , P0 ;  /* 0xff8000001f1f7808 */ /* 0x000fe20000000000 */
[----:B------:R-:W-:Y:S01]  /*13fc0*/  FFMA.FTZ R5, -R186, R5, R26 ;  /* 0x00000005ba057223 */ /* 0x000fe2000001011a */
[C---:B------:R-:W-:Y:S02]  /*13fd0*/  ISETP.GE.AND P1, PT, R4.reuse, R189, PT ;  /* 0x000000bd0400720c */ /* 0x040fe40003f26270 */
[C---:B------:R-:W-:Y:S02]  /*13fe0*/  ISETP.GE.AND P4, PT, R4.reuse, R188, PT ;  /* 0x000000bc0400720c */ /* 0x040fe40003f86270 */
[----:B------:R-:W-:-:S02]  /*13ff0*/  ISETP.GE.AND P2, PT, R4, R181, PT ;  /* 0x000000b50400720c */ /* 0x000fc40003f46270 */
[----:B------:R-:W-:Y:S01]  /*14000*/  ISETP.GE.AND P0, PT, R4, R187, PT ;  /* 0x000000bb0400720c */ /* 0x000fe20003f06270 */
[C---:B------:R-:W-:Y:S01]  /*14010*/  VIADD R4, R130.reuse, 0xfffffff1 ;  /* 0xfffffff182047836 */ /* 0x040fe20000000000 */
[----:B------:R-:W-:Y:S01]  /*14020*/  IADD3 R6, PT, PT, R243, 0xf, -R110 ;  /* 0x0000000ff3067810 */ /* 0x000fe20007ffe86e */
[----:B------:R-:W-:Y:S01]  /*14030*/  VIADD R130, R130, 0xfffffff8 ;  /* 0xfffffff882827836 */ /* 0x000fe20000000000 */
[----:B------:R-:W-:Y:S02]  /*14040*/  FSEL R111, R111, -INF , !P6 ;  /* 0xff8000006f6f7808 */ /* 0x000fe40007000000 */
[----:B------:R-:W-:Y:S02]  /*14050*/  IABS R6, R6 ;  /* 0x0000000600067213 */ /* 0x000fe40000000000 */
[----:B------:R-:W-:Y:S02]  /*14060*/  FSEL R24, R24, -INF , P1 ;  /* 0xff80000018187808 */ /* 0x000fe40000800000 */
[----:B------:R-:W-:-:S02]  /*14070*/  FSEL R67, R31, -INF , !P3 ;  /* 0xff8000001f437808 */ /* 0x000fc40005800000 */
[----:B------:R-:W-:Y:S02]  /*14080*/  FSEL R5, R5, -INF , P0 ;  /* 0xff80000005057808 */ /* 0x000fe40000000000 */
[C---:B------:R-:W-:Y:S02]  /*14090*/  ISETP.GE.AND P1, PT, R4.reuse, R189, PT ;  /* 0x000000bd0400720c */ /* 0x040fe40003f26270 */
[C---:B------:R-:W-:Y:S02]  /*140a0*/  ISETP.GE.AND P3, PT, R4.reuse, R188, PT ;  /* 0x000000bc0400720c */ /* 0x040fe40003f66270 */
[C---:B------:R-:W-:Y:S02]  /*140b0*/  ISETP.GE.AND P6, PT, R4.reuse, R181, PT ;  /* 0x000000b50400720c */ /* 0x040fe40003fc6270 */
[----:B------:R-:W-:Y:S02]  /*140c0*/  ISETP.GE.AND P0, PT, R4, R187, PT ;  /* 0x000000bb0400720c */ /* 0x000fe40003f06270 */
[----:B------:R-:W-:-:S02]  /*140d0*/  IADD3 R4, PT, PT, R223, 0xf, -R110 ;  /* 0x0000000fdf047810 */ /* 0x000fc40007ffe86e */
[----:B------:R-:W-:Y:S02]  /*140e0*/  I2FP.F32.S32 R6, R6 ;  /* 0x0000000600067245 */ /* 0x000fe40000201400 */
[--C-:B------:R-:W-:Y:S02]  /*140f0*/  IADD3 R223, PT, PT, R223, 0x8, -R110.reuse ;  /* 0x00000008dfdf7810 */ /* 0x100fe40007ffe86e */
[----:B------:R-:W-:Y:S01]  /*14100*/  IABS R4, R4 ;  /* 0x0000000400047213 */ /* 0x000fe20000000000 */
[----:B------:R-:W-:Y:S01]  /*14110*/  FFMA.FTZ R6, -R186, R6, R27 ;  /* 0x00000006ba067223 */ /* 0x000fe2000001011b */
[----:B------:R-:W-:Y:S02]  /*14120*/  IADD3 R110, PT, PT, R243, 0x8, -R110 ;  /* 0x00000008f36e7810 */ /* 0x000fe40007ffe86e */
[----:B------:R-:W-:Y:S02]  /*14130*/  I2FP.F32.S32 R4, R4 ;  /* 0x0000000400047245 */ /* 0x000fe40000201400 */
[----:B------:R-:W-:-:S02]  /*14140*/  IABS R223, R223 ;  /* 0x000000df00df7213 */ /* 0x000fc40000000000 */
[----:B------:R-:W-:Y:S01]  /*14150*/  IABS R110, R110 ;  /* 0x0000006e006e7213 */ /* 0x000fe20000000000 */
[----:B------:R-:W-:Y:S01]  /*14160*/  FFMA.FTZ R4, -R186, R4, R25 ;  /* 0x00000004ba047223 */ /* 0x000fe20000010119 */
[----:B------:R-:W-:Y:S02]  /*14170*/  FSEL R6, R6, -INF , P0 ;  /* 0xff80000006067808 */ /* 0x000fe40000000000 */
[----:B------:R-:W-:Y:S02]  /*14180*/  ISETP.GT.AND P0, PT, R41, R168, PT ;  /* 0x000000a82900720c */ /* 0x000fe40003f04270 */
[----:B------:R-:W-:Y:S02]  /*14190*/  I2FP.F32.S32 R223, R223 ;  /* 0x000000df00df7245 */ /* 0x000fe40000201400 */
[----:B------:R-:W-:Y:S02]  /*141a0*/  I2FP.F32.S32 R7, R110 ;  /* 0x0000006e00077245 */ /* 0x000fe40000201400 */
[----:B------:R-:W-:Y:S01]  /*141b0*/  FSEL R4, R4, -INF , P1 ;  /* 0xff80000004047808 */ /* 0x000fe20000800000 */
[C---:B------:R-:W-:Y:S01]  /*141c0*/  FFMA.FTZ R20, -R186.reuse, R223, R20 ;  /* 0x000000dfba147223 */ /* 0x040fe20000010114 */
[----:B------:R-:W-:Y:S01]  /*141d0*/  FSEL R55, R5, -INF , !P2 ;  /* 0xff80000005377808 */ /* 0x000fe20005000000 */
[----:B------:R-:W-:Y:S01]  /*141e0*/  FFMA.FTZ R7, -R186, R7, R22 ;  /* 0x00000007ba077223 */ /* 0x000fe20000010116 */
        /* <DEDUP_REMOVED lines=16> */
[----:B------:R-:W-:Y:S01]  /*142f0*/  MOV R6, RZ ;  /* 0x000000ff00067202 */ /* 0x000fe20000000f00 */
[----:B------:R-:W-:Y:S01]  /*14300*/  VIADD R12, R191, 0xffffff00 ;  /* 0xffffff00bf0c7836 */ /* 0x000fe20000000000 */
        /* <DEDUP_REMOVED lines=8> */
[----:B------:R-:W-:-:S04]  /*14390*/  IMAD R4, R4, R3, RZ ;  /* 0x0000000304047224 */ /* 0x000fc800078e02ff */
[----:B------:R-:W-:Y:S01]  /*143a0*/  IMAD.HI.U32 R4, R7, R4, R6 ;  /* 0x0000000407047227 */ /* 0x000fe200078e0006 */
[----:B------:R-:W-:Y:S02]  /*143b0*/  IABS R7, R12 ;  /* 0x0000000c00077213 */ /* 0x000fe40000000000 */
[----:B------:R-:W-:Y:S01]  /*143c0*/  LOP3.LUT R12, R12, R5, RZ, 0x3c, !PT ;  /* 0x000000050c0c7212 */ /* 0x000fe200078e3cff */
[----:B------:R-:W-:Y:S02]  /*143d0*/  IMAD.SHL.U32 R6, R41, 0x80, RZ ;  /* 0x0000008029067824 */ /* 0x000fe400078e00ff */
[----:B------:R-:W-:Y:S01]  /*143e0*/  IMAD.HI.U32 R10, R4, R7, RZ ;  /* 0x00000007040a7227 */ /* 0x000fe200078e00ff */
[----:B------:R-:W-:Y:S02]  /*143f0*/  ISETP.GE.AND P6, PT, R12, RZ, PT ;  /* 0x000000ff0c00720c */ /* 0x000fe40003fc6270 */
[----:B------:R-:W-:Y:S01]  /*14400*/  IABS R9, R6 ;  /* 0x0000000600097213 */ /* 0x000fe20000000000 */
[----:B------:R-:W-:Y:S01]  /*14410*/  IMAD R14, R10, R8, R7 ;  /* 0x000000080a0e7224 */ /* 0x000fe200078e0207 */
[----:B------:R-:W-:-:S02]  /*14420*/  LOP3.LUT R6, R6, R5, RZ, 0x3c, !PT ;  /* 0x0000000506067212 */ /* 0x000fc400078e3cff */
[----:B------:R-:W-:Y:S01]  /*14430*/  LOP3.LUT R7, RZ, R5, RZ, 0x33, !PT ;  /* 0x00000005ff077212 */ /* 0x000fe200078e33ff */
[----:B------:R-:W-:Y:S01]  /*14440*/  IMAD.HI.U32 R4, R4, R9, RZ ;  /* 0x0000000904047227 */ /* 0x000fe200078e00ff */
[----:B------:R-:W-:Y:S02]  /*14450*/  ISETP.GT.U32.AND P0, PT, R3, R14, PT ;  /* 0x0000000e0300720c */ /* 0x000fe40003f04070 */
[----:B------:R-:W-:Y:S01]  /*14460*/  ISETP.GE.AND P2, PT, R6, RZ, PT ;  /* 0x000000ff0600720c */ /* 0x000fe20003f46270 */
[----:B------:R-:W-:-:S05]  /*14470*/  IMAD R8, R4, R8, R9 ;  /* 0x0000000804087224 */ /* 0x000fca00078e0209 */
[----:B------:R-:W-:-:S05]  /*14480*/  ISETP.GT.U32.AND P1, PT, R3, R8, PT ;  /* 0x000000080300720c */ /* 0x000fca0003f24070 */
[----:B------:R-:W-:Y:S02]  /*14490*/  @!P0 IMAD.IADD R14, R14, 0x1, -R3 ;  /* 0x000000010e0e8824 */ /* 0x000fe400078e0a03 */
[----:B------:R-:W-:Y:S01]  /*144a0*/  @!P0 VIADD R10, R10, 0x1 ;  /* 0x000000010a0a8836 */ /* 0x000fe20000000000 */
[----:B------:R-:W-:Y:S02]  /*144b0*/  ISETP.NE.AND P0, PT, R5, RZ, PT ;  /* 0x000000ff0500720c */ /* 0x000fe40003f05270 */
[----:B------:R-:W-:-:S03]  /*144c0*/  ISETP.GE.U32.AND P3, PT, R14, R3, PT ;  /* 0x000000030e00720c */ /* 0x000fc60003f66070 */
[-C--:B------:R-:W-:Y:S02]  /*144d0*/  @!P1 IADD3 R8, PT, PT, R8, -R3.reuse, RZ ;  /* 0x8000000308089210 */ /* 0x080fe40007ffe0ff */
[----:B------:R-:W-:Y:S02]  /*144e0*/  @!P1 IADD3 R4, PT, PT, R4, 0x1, RZ ;  /* 0x0000000104049810 */ /* 0x000fe40007ffe0ff */
[----:B------:R-:W-:Y:S02]  /*144f0*/  ISETP.GE.U32.AND P4, PT, R8, R3, PT ;  /* 0x000000030800720c */ /* 0x000fe40003f86070 */
[----:B------:R-:W2:Y:S04]  /*14500*/  LD.E.64 R8, desc[UR4][R100.64+0x38] ;  /* 0x0000380464087980 */ /* 0x000ea8000c101b00 */
[----:B------:R-:W-:-:S04]  /*14510*/  @P3 VIADD R10, R10, 0x1 ;  /* 0x000000010a0a3836 */ /* 0x000fc80000000000 */
[----:B------:R-:W-:-:S03]  /*14520*/  @!P6 IMAD.MOV R10, RZ, RZ, -R10 ;  /* 0x000000ffff0ae224 */ /* 0x000fc600078e0a0a */
[----:B------:R-:W-:Y:S02]  /*14530*/  @P4 IADD3 R4, PT, PT, R4, 0x1, RZ ;  /* 0x0000000104044810 */ /* 0x000fe40007ffe0ff */
[C---:B------:R-:W-:Y:S02]  /*14540*/  SEL R6, R7.reuse, R10, !P0 ;  /* 0x0000000a07067207 */ /* 0x040fe40004000000 */
[----:B------:R-:W-:Y:S01]  /*14550*/  @!P2 IADD3 R4, PT, PT, -R4, RZ, RZ ;  /* 0x000000ff0404a210 */ /* 0x000fe20007ffe1ff */
[----:B------:R-:W3:Y:S02]  /*14560*/  LD.E.64 R10, desc[UR4][R100.64+0x20] ;  /* 0x00002004640a7980 */ /* 0x000ee4000c101b00 */
[----:B------:R-:W-:Y:S01]  /*14570*/  IMAD.WIDE R26, R6, 0x4, R182 ;  /* 0x00000004061a7825 */ /* 0x000fe200078e02b6 */
[----:B------:R-:W-:-:S04]  /*14580*/  SEL R7, R7, R4, !P0 ;  /* 0x0000000407077207 */ /* 0x000fc80004000000 */
[----:B------:R-:W4:Y:S01]  /*14590*/  LD.E R4, desc[UR4][R26.64] ;  /* 0x000000041a047980 */ /* 0x000f22000c101900 */
[----:B------:R-:W-:-:S05]  /*145a0*/  IMAD.WIDE R24, R7, 0x4, R182 ;  /* 0x0000000407187825 */ /* 0x000fca00078e02b6 */
        /* <DEDUP_REMOVED lines=17> */
.L_x_14509:
        /* <DEDUP_REMOVED lines=8> */
.L_x_14510:
[----:B------:R-:W-:Y:S05]  /*14740*/  BSYNC.RECONVERGENT B0 ;  /* 0x0000000000007941 */ /* 0x000fea0003800200 */
.L_x_14508:
[C---:B------:R-:W-:Y:S01]  /*14750*/  LEA R6, P0, R164.reuse, R170, 0x5 ;  /* 0x000000aaa4067211 */ /* 0x040fe200078028ff */
[C---:B------:R-:W-:Y:S01]  /*14760*/  IMAD.SHL.U32 R3, R164.reuse, 0x20, RZ ;  /* 0x00000020a4037824 */ /* 0x040fe200078e00ff */
[C-C-:B------:R-:W-:Y:S01]  /*14770*/  SHF.L.U64.HI R4, R164.reuse, 0x5, R165.reuse ;  /* 0x00000005a4047819 */ /* 0x140fe200000102a5 */
[----:B------:R-:W-:Y:S01]  /*14780*/  @!P5 IMAD.MOV.U32 R8, RZ, RZ, R170 ;  /* 0x000000ffff08d224 */ /* 0x000fe200078e00aa */
[----:B------:R-:W-:Y:S01]  /*14790*/  LEA.HI.X R7, R164, R169, R165, 0x5, P0 ;  /* 0x000000a9a4077211 */ /* 0x000fe200000f2ca5 */
[----:B------:R-:W-:Y:S01]  /*147a0*/  @!P5 IMAD.MOV.U32 R9, RZ, RZ, R169 ;  /* 0x000000ffff09d224 */ /* 0x000fe200078e00a9 */
[----:B------:R-:W-:-:S04]  /*147b0*/  IADD3 R10, P0, PT, R3, R6, RZ ;  /* 0x00000006030a7210 */ /* 0x000fc80007f1e0ff */
[----:B------:R-:W-:Y:S01]  /*147c0*/  @!PT LDS RZ, [RZ] ;  /* 0x00000000fffff984 */ /* 0x000fe20000000800 */
[----:B------:R-:W-:Y:S01]  /*147d0*/  @!PT LDS RZ, [RZ] ;  /* 0x00000000fffff984 */ /* 0x000fe20000000800 */
[----:B------:R-:W-:Y:S01]  /*147e0*/  @!PT LDS RZ, [RZ] ;  /* 0x00000000fffff984 */ /* 0x000fe20000000800 */
[----:B------:R1:W-:Y:S01]  /*147f0*/  @!P5 LDGSTS.E.BYPASS.LTC128B.128 [R60+0x2000], desc[UR4][R8.64] ;  /* 0x02000000083cdfae */ /* 0x0003e2000b981a04 */
[----:B------:R-:W-:Y:S01]  /*14800*/  IMAD.X R11, R4, 0x1, R7, P0 ;  /* 0x00000001040b7824 */ /* 0x000fe200000e0607 */
[-C--:B------:R-:W-:Y:S02]  /*14810*/  IADD3 R26, P0, PT, R10, R3.reuse, RZ ;  /* 0x000000030a1a7210 */ /* 0x080fe40007f1e0ff */
[----:B------:R2:W-:Y:S03]  /*14820*/  @P5 STS.128 [R60+0x2000], RZ ;  /* 0x002000ff3c005388 */ /* 0x0005e60000000c00 */
        /* <DEDUP_REMOVED lines=45> */
.L_x_14507:
[----:B------:R-:W-:Y:S05]  /*14b00*/  BSYNC.RECONVERGENT B1 ;  /* 0x0000000000017941 */ /* 0x000fea0003800200 */
.L_x_14506:
[----:B------:R-:W3:Y:S01]  /*14b10*/  LD.E R43, desc[UR4][R100.64+0xdc] ;  /* 0x0000dc04642b7980 */ /* 0x000ee2000c101900 */
[----:B--2---:R-:W-:Y:S02]  /*14b20*/  FMNMX3.FTZ R6, R0, R23, R199, !PT ;  /* 0x0000001700067276 */ /* 0x004fe400078100c7 */
        /* <DEDUP_REMOVED lines=33> */
[----:B------:R-:W-:Y:S02]  /*14d40*/  FMNMX3.FTZ R5, R6, R51, R63, !PT ;  /* 0x0000003306057276 */ /* 0x000fe4000781003f */
[----:B------:R-:W-:-:S03]  /*14d50*/  FMNMX3.FTZ R6, R3, R48, R50, !PT ;  /* 0x0000003003067276 */ /* 0x000fc60007810032 */
[----:B------:R-:W1:Y:S01]  /*14d60*/  SHFL.BFLY PT, R4, R5, 0x2, 0x1f ;  /* 0x0c401f0005047f89 */ /* 0x000e6200000e0000 */
        /* <DEDUP_REMOVED lines=15> */
[C---:B------:R-:W-:Y:S02]  /*14e60*/  FMUL.FTZ R0, R43.reuse, R40 ;  /* 0x000000282b007220 */ /* 0x040fe40000410000 */
[C---:B------:R-:W-:Y:S01]  /*14e70*/  FMUL.FTZ R122, R43.reuse, R122 ;  /* 0x0000007a2b7a7220 */ /* 0x040fe20000410000 */
[----:B------:R-:W-:Y:S01]  /*14e80*/  FMUL.FTZ R4, R43, R4 ;  /* 0x000000042b047220 */ /* 0x000fe20000410000 */
        /* <DEDUP_REMOVED lines=28> */
[----:B------:R-:W-:Y:S01]  /*15050*/  FMUL.FTZ R87, R87, R120 ;  /* 0x0000007857577220 */ /* 0x000fe20000410000 */
[----:B------:R-:W4:Y:S01]  /*15060*/  MUFU.EX2 R122, R122 ;  /* 0x0000007a007a7308 */ /* 0x000f220000000800 */
[-CC-:B------:R-:W-:Y:S01]  /*15070*/  FFMA.FTZ R66, R217, R43.reuse, -R0.reuse ;  /* 0x0000002bd9427223 */ /* 0x180fe20000010800 */
[----:B-1----:R-:W-:Y:S01]  /*15080*/  F2FP.BF16.F32.PACK_AB R33, R110, R118 ;  /* 0x000000766e21723e */ /* 0x002fe200000010ff */
[-CC-:B------:R-:W-:Y:S01]  /*15090*/  FFMA.FTZ R139, R139, R43.reuse, -R0.reuse ;  /* 0x0000002b8b8b7223 */ /* 0x180fe20000010800 */
[----:B------:R-:W-:Y:S01]  /*150a0*/  MUFU.EX2 R223, R223 ;  /* 0x000000df00df7308 */ /* 0x000fe20000000800 */
[-C--:B------:R-:W-:Y:S01]  /*150b0*/  FFMA.FTZ R2, R235, R43.reuse, -R0 ;  /* 0x0000002beb027223 */ /* 0x080fe20000010800 */
[-CC-:B------:R-:W-:Y:S01]  /*150c0*/  FFMA.FTZ R52, R233, R43.reuse, -R42.reuse ;  /* 0x0000002be9347223 */ /* 0x180fe2000001082a */
[----:B------:R-:W-:Y:S01]  /*150d0*/  FFMA.FTZ R239, R239, R43, -R42 ;  /* 0x0000002befef7223 */ /* 0x000fe2000001082a */
        /* <DEDUP_REMOVED lines=18> */
[----:B------:R-:W-:Y:S01]  /*15200*/  MUFU.EX2 R219, R219 ;  /* 0x000000db00db7308 */ /* 0x000fe20000000800 */
[-C--:B------:R-:W-:Y:S01]  /*15210*/  FMUL.FTZ R20, R80, R122.reuse ;  /* 0x0000007a50147220 */ /* 0x080fe20000410000 */
[----:B------:R-:W-:Y:S01]  /*15220*/  FMUL.FTZ R21, R81, R122 ;  /* 0x0000007a51157220 */ /* 0x000fe20000410000 */
[----:B------:R-:W-:Y:S01]  /*15230*/  FMUL.FTZ R79, R79, R120 ;  /* 0x000000784f4f7220 */ /* 0x000fe20000410000 */
[----:B---3--:R-:W-:Y:S01]  /*15240*/  F2FP.BF16.F32.PACK_AB R34, R60, R199 ;  /* 0x000000c73c22723e */ /* 0x008fe200000010ff */
[----:B------:R-:W-:Y:S01]  /*15250*/  MUFU.EX2 R64, R64 ;  /* 0x0000004000407308 */ /* 0x000fe20000000800 */
[-C--:B------:R-:W-:Y:S01]  /*15260*/  FMUL.FTZ R76, R76, R122.reuse ;  /* 0x0000007a4c4c7220 */ /* 0x080fe20000410000 */
[----:B------:R-:W-:Y:S01]  /*15270*/  FMUL.FTZ R77, R77, R122 ;  /* 0x0000007a4d4d7220 */ /* 0x000fe20000410000 */
[-C--:B------:R-:W-:Y:S01]  /*15280*/  FMUL.FTZ R70, R70, R120.reuse ;  /* 0x0000007846467220 */ /* 0x080fe20000410000 */
[----:B------:R-:W-:Y:S01]  /*15290*/  MUFU.EX2 R66, R66 ;  /* 0x0000004200427308 */ /* 0x000fe20000000800 */
[----:B------:R-:W-:Y:S01]  /*152a0*/  FMUL.FTZ R71, R71, R120 ;  /* 0x0000007847477220 */ /* 0x000fe20000410000 */
[C---:B------:R-:W-:Y:S01]  /*152b0*/  HMMA.16816.F32.BF16 R28, R32.reuse, R36, R28 ;  /* 0x00000024201c723c */ /* 0x040fe2000004181c */
[-C--:B------:R-:W-:Y:S01]  /*152c0*/  FFMA.FTZ R37, R137, R43.reuse, -R0 ;  /* 0x0000002b89257223 */ /* 0x080fe20000010800 */
[----:B------:R-:W-:Y:S01]  /*152d0*/  MUFU.EX2 R139, R139 ;  /* 0x0000008b008b7308 */ /* 0x000fe20000000800 */
[-C--:B------:R-:W-:Y:S01]  /*152e0*/  FMUL.FTZ R68, R68, R122.reuse ;  /* 0x0000007a44447220 */ /* 0x080fe20000410000 */
[----:B------:R-:W-:Y:S01]  /*152f0*/  FMUL.FTZ R69, R69, R122 ;  /* 0x0000007a45457220 */ /* 0x000fe20000410000 */
[-CC-:B------:R-:W-:Y:S01]  /*15300*/  FFMA.FTZ R201, R201, R43.reuse, -R42.reuse ;  /* 0x0000002bc9c97223 */ /* 0x180fe2000001082a */
[----:B------:R-:W-:Y:S01]  /*15310*/  MUFU.EX2 R137, R239 ;  /* 0x000000ef00897308 */ /* 0x000fe20000000800 */
[-C--:B------:R-:W-:Y:S01]  /*15320*/  FFMA.FTZ R112, R229, R43.reuse, -R42 ;  /* 0x0000002be5707223 */ /* 0x080fe2000001082a */
[C---:B------:R-:W-:Y:S01]  /*15330*/  HMMA.16816.F32.BF16 R4, R32.reuse, R8, R4 ;  /* 0x000000082004723c */ /* 0x040fe20000041804 */
[-CC-:B------:R-:W-:Y:S01]  /*15340*/  FFMA.FTZ R114, R197, R43.reuse, -R0.reuse ;  /* 0x0000002bc5727223 */ /* 0x180fe20000010800 */
[----:B------:R-:W1:Y:S01]  /*15350*/  MUFU.EX2 R217, R37 ;  /* 0x0000002500d97308 */ /* 0x000e620000000800 */
[-CC-:B------:R-:W-:Y:S01]  /*15360*/  FFMA.FTZ R151, R151, R43.reuse, -R0.reuse ;  /* 0x0000002b97977223 */ /* 0x180fe20000010800 */
[-C--:B------:R-:W-:Y:S01]  /*15370*/  FFMA.FTZ R106, R227, R43.reuse, -R0 ;  /* 0x0000002be36a7223 */ /* 0x080fe20000010800 */
[-CC-:B------:R-:W-:Y:S01]  /*15380*/  FFMA.FTZ R104, R225, R43.reuse, -R42.reuse ;  /* 0x0000002be1687223 */ /* 0x180fe2000001082a */
[----:B------:R-:W3:Y:S01]  /*15390*/  MUFU.EX2 R2, R2 ;  /* 0x0000000200027308 */ /* 0x000ee20000000800 */
[-C--:B------:R-:W-:Y:S01]  /*153a0*/  FFMA.FTZ R231, R231, R43.reuse, -R42 ;  /* 0x0000002be7e77223 */ /* 0x080fe2000001082a */
[C---:B--2---:R-:W-:Y:S01]  /*153b0*/  HMMA.16816.F32.BF16 R12, R32.reuse, R16, R12 ;  /* 0x00000010200c723c */ /* 0x044fe2000004180c */
[----:B------:R-:W-:Y:S01]  /*153c0*/  FFMA.FTZ R193, R193, R120, R118 ;  /* 0x00000078c1c17223 */ /* 0x000fe20000010076 */
[----:B------:R-:W2:Y:S01]  /*153d0*/  MUFU.EX2 R52, R52 ;  /* 0x0000003400347308 */ /* 0x000ea20000000800 */
[-CC-:B------:R-:W-:Y:S01]  /*153e0*/  FFMA.FTZ R123, R123, R43.reuse, -R0.reuse ;  /* 0x0000002b7b7b7223 */ /* 0x180fe20000010800 */
[----:B------:R-:W-:Y:S01]  /*153f0*/  FFMA.FTZ R223, R196, R122, R223 ;  /* 0x0000007ac4df7223 */ /* 0x000fe200000100df */
[----:B------:R-:W-:Y:S01]  /*15400*/  FADD.FTZ R110, R110, R193 ;  /* 0x000000c16e6e7221 */ /* 0x000fe20000010000 */
[----:B------:R-:W-:Y:S01]  /*15410*/  MUFU.EX2 R201, R201 ;  /* 0x000000c900c97308 */ /* 0x000fe20000000800 */
[----:B------:R-:W-:Y:S01]  /*15420*/  FFMA.FTZ R107, R107, R43, -R0 ;  /* 0x0000002b6b6b7223 */ /* 0x000fe20000010800 */
[C---:B------:R-:W-:Y:S01]  /*15430*/  HMMA.16816.F32.BF16 R8, R32.reuse, R10, R92 ;  /* 0x0000000a2008723c */ /* 0x040fe2000004185c */
[----:B-1----:R-:W-:Y:S01]  /*15440*/  F2FP.BF16.F32.PACK_AB R36, R66, R217 ;  /* 0x000000d94224723e */ /* 0x002fe200000010ff */
[----:B------:R-:W-:Y:S01]  /*15450*/  MUFU.EX2 R112, R112 ;  /* 0x0000007000707308 */ /* 0x000fe20000000800 */
[----:B------:R-:W-:Y:S01]  /*15460*/  F2FP.BF16.F32.PACK_AB R37, R64, R219 ;  /* 0x000000db4025723e */ /* 0x000fe200000010ff */
[----:B------:R-:W-:Y:S01]  /*15470*/  LDSM.16.MT88.4 R92, [R158+0x7800] ;  /* 0x007800009e5c783b */ /* 0x000fe20000004200 */
[----:B------:R-:W-:Y:S01]  /*15480*/  FADD.FTZ R191, R191, R110 ;  /* 0x0000006ebfbf7221 */ /* 0x000fe20000010000 */
[----:B------:R-:W-:Y:S01]  /*15490*/  MUFU.EX2 R114, R114 ;  /* 0x0000007200727308 */ /* 0x000fe20000000800 */
[----:B------:R-:W-:Y:S01]  /*154a0*/  FADD.FTZ R116, R116, R223 ;  /* 0x000000df74747221 */ /* 0x000fe20000010000 */
[C---:B------:R-:W-:Y:S01]  /*154b0*/  HMMA.16816.F32.BF16 R16, R32.reuse, R18, R84 ;  /* 0x000000122010723c */ /* 0x040fe20000041854 */
[----:B------:R-:W-:Y:S01]  /*154c0*/  LDSM.16.MT88.4 R84, [R154+0x7800] ;  /* 0x007800009a54783b */ /* 0x000fe20000004200 */
[----:B------:R-:W-:Y:S01]  /*154d0*/  MUFU.EX2 R151, R151 ;  /* 0x0000009700977308 */ /* 0x000fe20000000800 */
[----:B------:R-:W-:Y:S01]  /*154e0*/  FADD.FTZ R54, R54, R191 ;  /* 0x000000bf36367221 */ /* 0x000fe20000010000 */
[----:B------:R-:W-:Y:S01]  /*154f0*/  FADD.FTZ R199, R199, R116 ;  /* 0x00000074c7c77221 */ /* 0x000fe20000010000 */
[-C--:B------:R-:W-:Y:S01]  /*15500*/  FFMA.FTZ R110, R109, R43.reuse, -R0 ;  /* 0x0000002b6d6e7223 */ /* 0x080fe20000010800 */
[----:B------:R-:W1:Y:S01]  /*15510*/  MUFU.EX2 R106, R106 ;  /* 0x0000006a006a7308 */ /* 0x000e620000000800 */
[----:B------:R-:W-:Y:S01]  /*15520*/  FADD.FTZ R219, R219, R54 ;  /* 0x00000036dbdb7221 */ /* 0x000fe20000010000 */
[C---:B------:R-:W-:Y:S01]  /*15530*/  HMMA.16816.F32.BF16 R20, R32.reuse, R24, R20 ;  /* 0x000000182014723c */ /* 0x040fe20000041814 */
[----:B------:R-:W-:Y:S01]  /*15540*/  FADD.FTZ R60, R60, R199 ;  /* 0x000000c73c3c7221 */ /* 0x000fe20000010000 */
[----:B------:R-:W-:Y:S01]  /*15550*/  MUFU.EX2 R104, R104 ;  /* 0x0000006800687308 */ /* 0x000fe20000000800 */
[-CC-:B------:R-:W-:Y:S01]  /*15560*/  FFMA.FTZ R116, R105, R43.reuse, -R0.reuse ;  /* 0x0000002b69747223 */ /* 0x180fe20000010800 */
[-C--:B------:R-:W-:Y:S01]  /*15570*/  FFMA.FTZ R65, R65, R43.reuse, -R0 ;  /* 0x0000002b41417223 */ /* 0x080fe20000010800 */
[----:B------:R-:W-:Y:S01]  /*15580*/  FADD.FTZ R217, R217, R60 ;  /* 0x0000003cd9d97221 */ /* 0x000fe20000010000 */
[----:B------:R-:W-:Y:S01]  /*15590*/  MUFU.EX2 R54, R123 ;  /* 0x0000007b00367308 */ /* 0x000fe20000000800 */
[-CC-:B------:R-:W-:Y:S01]  /*155a0*/  FFMA.FTZ R60, R111, R43.reuse, -R42.reuse ;  /* 0x0000002b6f3c7223 */ /* 0x180fe2000001082a */
[C---:B------:R-:W-:Y:S01]  /*155b0*/  HMMA.16816.F32.BF16 R24, R32.reuse, R26, R76 ;  /* 0x0000001a2018723c */ /* 0x040fe2000004184c */
[----:B------:R-:W-:Y:S01]  /*155c0*/  LDSM.16.MT88.4 R76, [R153+0x7800] ;  /* 0x00780000994c783b */ /* 0x000fe20000004200 */
[-CC-:B------:R-:W-:Y:S01]  /*155d0*/  FFMA.FTZ R67, R67, R43.reuse, -R42.reuse ;  /* 0x0000002b43437223 */ /* 0x180fe2000001082a */
[-CC-:B------:R-:W-:Y:S01]  /*155e0*/  FFMA.FTZ R115, R115, R43.reuse, -R42.reuse ;  /* 0x0000002b73737223 */ /* 0x180fe2000001082a */
[----:B------:R-:W-:Y:S01]  /*155f0*/  MUFU.EX2 R107, R107 ;  /* 0x0000006b006b7308 */ /* 0x000fe20000000800 */
[----:B------:R-:W-:Y:S01]  /*15600*/  FADD.FTZ R64, R64, R219 ;  /* 0x000000db40407221 */ /* 0x000fe20000010000 */
[----:B------:R-:W-:Y:S01]  /*15610*/  FADD.FTZ R66, R66, R217 ;  /* 0x000000d942427221 */ /* 0x000fe20000010000 */
[----:B------:R-:W-:Y:S01]  /*15620*/  FFMA.FTZ R193, R63, R43, -R42 ;  /* 0x0000002b3fc17223 */ /* 0x000fe2000001082a */
[----:B------:R-:W-:Y:S01]  /*15630*/  HMMA.16816.F32.BF16 R32, R32, R38, R68 ;  /* 0x000000262020723c */ /* 0x000fe20000041844 */
[----:B---3--:R-:W-:Y:S01]  /*15640*/  F2FP.BF16.F32.PACK_AB R38, R2, R139 ;  /* 0x0000008b0226723e */ /* 0x008fe200000010ff */
[----:B------:R-:W-:Y:S01]  /*15650*/  MUFU.EX2 R111, R115 ;  /* 0x00000073006f7308 */ /* 0x000fe20000000800 */
[----:B--2---:R-:W-:Y:S01]  /*15660*/  F2FP.BF16.F32.PACK_AB R39, R52, R137 ;  /* 0x000000893427723e */ /* 0x004fe200000010ff */
[----:B------:R-:W-:Y:S01]  /*15670*/  FADD.FTZ R137, R137, R64 ;  /* 0x0000004089897221 */ /* 0x000fe20000010000 */
[----:B------:R-:W-:Y:S01]  /*15680*/  FADD.FTZ R139, R139, R66 ;  /* 0x000000428b8b7221 */ /* 0x000fe20000010000 */
[----:B------:R-:W-:Y:S01]  /*15690*/  MUFU.EX2 R60, R60 ;  /* 0x0000003c003c7308 */ /* 0x000fe20000000800 */
[-CC-:B------:R-:W-:Y:S01]  /*156a0*/  FFMA.FTZ R50, R50, R43.reuse, -R0.reuse ;  /* 0x0000002b32327223 */ /* 0x180fe20000010800 */
[----:B------:R-:W-:Y:S01]  /*156b0*/  FADD.FTZ R52, R52, R137 ;  /* 0x0000008934347221 */ /* 0x000fe20000010000 */
[----:B------:R-:W-:Y:S01]  /*156c0*/  FADD.FTZ R2, R2, R139 ;  /* 0x0000008b02027221 */ /* 0x000fe20000010000 */
[----:B------:R-:W-:Y:S01]  /*156d0*/  HMMA.16816.F32.BF16 R4, R36, R56, R4 ;  /* 0x000000382404723c */ /* 0x000fe20000041804 */
[----:B------:R-:W-:Y:S01]  /*156e0*/  MUFU.EX2 R110, R110 ;  /* 0x0000006e006e7308 */ /* 0x000fe20000000800 */
[----:B------:R-:W-:Y:S01]  /*156f0*/  FFMA.FTZ R108, R108, R43, -R0 ;  /* 0x0000002b6c6c7223 */ /* 0x000fe20000010800 */
[----:B------:R-:W-:-:S02]  /*15700*/  MOV R63, R41 ;  /* 0x00000029003f7202 */ /* 0x000fc40000000f00 */
[----:B------:R-:W-:Y:S01]  /*15710*/  MUFU.EX2 R116, R116 ;  /* 0x0000007400747308 */ /* 0x000fe20000000800 */
[----:B------:R-:W-:Y:S02]  /*15720*/  @P0 IADD3 R61, PT, PT, R61, -0x3, RZ ;  /* 0xfffffffd3d3d0810 */ /* 0x000fe40007ffe0ff */
[C---:B------:R-:W-:Y:S01]  /*15730*/  HMMA.16816.F32.BF16 R8, R36.reuse, R58, R8 ;  /* 0x0000003a2408723c */ /* 0x040fe20000041808 */
[----:B------:R-:W2:Y:S01]  /*15740*/  LDSM.16.MT88.4 R56, [R153+0x6800] ;  /* 0x006800009938783b */ /* 0x000ea20000004200 */
[----:B------:R-:W-:Y:S04]  /*15750*/  MUFU.EX2 R65, R65 ;  /* 0x0000004100417308 */ /* 0x000fe80000000800 */
[----:B------:R-:W-:Y:S02]  /*15760*/  MUFU.EX2 R67, R67 ;  /* 0x0000004300437308 */ /* 0x000fe40000000800 */
[C---:B------:R-:W-:Y:S02]  /*15770*/  HMMA.16816.F32.BF16 R12, R36.reuse, R44, R12 ;  /* 0x0000002c240c723c */ /* 0x040fe4000004180c */
[----:B------:R-:W-:Y:S06]  /*15780*/  MUFU.EX2 R193, R193 ;  /* 0x000000c100c17308 */ /* 0x000fec0000000800 */
[C---:B------:R-:W-:Y:S01]  /*15790*/  HMMA.16816.F32.BF16 R16, R36.reuse, R46, R16 ;  /* 0x0000002e2410723c */ /* 0x040fe20000041810 */
[----:B------:R-:W3:Y:S07]  /*157a0*/  LDSM.16.MT88.4 R44, [R152+0x6800] ;  /* 0x00680000982c783b */ /* 0x000eee0000004200 */
[C---:B--2---:R-:W-:Y:S08]  /*157b0*/  HMMA.16816.F32.BF16 R20, R36.reuse, R56, R20 ;  /* 0x000000382414723c */ /* 0x044ff00000041814 */
[C---:B------:R-:W-:Y:S01]  /*157c0*/  HMMA.16816.F32.BF16 R24, R36.reuse, R58, R24 ;  /* 0x0000003a2418723c */ /* 0x040fe20000041818 */
[----:B------:R-:W2:Y:S07]  /*157d0*/  LDSM.16.MT88.4 R56, [R158+0x7000] ;  /* 0x007000009e38783b */ /* 0x000eae0000004200 */
[C---:B---3--:R-:W-:Y:S08]  /*157e0*/  HMMA.16816.F32.BF16 R28, R36.reuse, R44, R28 ;  /* 0x0000002c241c723c */ /* 0x048ff0000004181c */
[----:B------:R-:W-:Y:S01]  /*157f0*/  HMMA.16816.F32.BF16 R32, R36, R46, R32 ;  /* 0x0000002e2420723c */ /* 0x000fe20000041820 */
[----:B------:R-:W3:Y:S01]  /*15800*/  LDSM.16.MT88.4 R44, [R154+0x7000] ;  /* 0x007000009a2c783b */ /* 0x000ee20000004200 */
[----:B------:R-:W-:Y:S01]  /*15810*/  FFMA.FTZ R37, R195, R43, -R0 ;  /* 0x0000002bc3257223 */ /* 0x000fe20000010800 */
[----:B-1----:R-:W-:Y:S01]  /*15820*/  F2FP.BF16.F32.PACK_AB R38, R106, R151 ;  /* 0x000000976a26723e */ /* 0x002fe200000010ff */
[----:B------:R-:W1:Y:S04]  /*15830*/  MUFU.EX2 R195, R231 ;  /* 0x000000e700c37308 */ /* 0x000e680000000800 */
[----:B------:R-:W4:Y:S01]  /*15840*/  MUFU.EX2 R197, R37 ;  /* 0x0000002500c57308 */ /* 0x000f220000000800 */
[----:B-1----:R-:W-:-:S02]  /*15850*/  F2FP.BF16.F32.PACK_AB R39, R104, R195 ;  /* 0x000000c36827723e */ /* 0x002fc400000010ff */
[----:B----4-:R-:W-:Y:S01]  /*15860*/  F2FP.BF16.F32.PACK_AB R36, R114, R197 ;  /* 0x000000c57224723e */ /* 0x010fe200000010ff */
[----:B------:R-:W-:Y:S01]  /*15870*/  FADD.FTZ R197, R197, R2 ;  /* 0x00000002c5c57221 */ /* 0x000fe20000010000 */
[----:B------:R-:W-:Y:S01]  /*15880*/  F2FP.BF16.F32.PACK_AB R37, R112, R201 ;  /* 0x000000c97025723e */ /* 0x000fe200000010ff */
[----:B------:R-:W-:Y:S01]  /*15890*/  FADD.FTZ R201, R201, R52 ;  /* 0x00000034c9c97221 */ /* 0x000fe20000010000 */
[-C--:B------:R-:W-:Y:S01]  /*158a0*/  MOV R2, R40.reuse ;  /* 0x0000002800027202 */ /* 0x080fe20000000f00 */
[----:B------:R-:W-:Y:S01]  /*158b0*/  FADD.FTZ R114, R114, R197 ;  /* 0x000000c572727221 */ /* 0x000fe20000010000 */
[----:B------:R-:W-:Y:S01]  /*158c0*/  @P0 MOV R2, R40 ;  /* 0x0000002800020202 */ /* 0x000fe20000000f00 */
[----:B------:R-:W-:Y:S02]  /*158d0*/  FADD.FTZ R112, R112, R201 ;  /* 0x000000c970707221 */ /* 0x000fe40000010000 */
[----:B--2---:R-:W-:Y:S02]  /*158e0*/  HMMA.16816.F32.BF16 R4, R36, R56, R4 ;  /* 0x000000382404723c */ /* 0x004fe40000041804 */
[----:B------:R-:W-:-:S04]  /*158f0*/  FADD.FTZ R195, R195, R112 ;  /* 0x00000070c3c37221 */ /* 0x000fc80000010000 */
[----:B------:R-:W-:Y:S02]  /*15900*/  FADD.FTZ R104, R104, R195 ;  /* 0x000000c368687221 */ /* 0x000fe40000010000 */
[C---:B------:R-:W-:Y:S01]  /*15910*/  HMMA.16816.F32.BF16 R8, R36.reuse, R58, R8 ;  /* 0x0000003a2408723c */ /* 0x040fe20000041808 */
[----:B------:R-:W1:Y:S07]  /*15920*/  LDSM.16.MT88.4 R56, [R153+0x7000] ;  /* 0x007000009938783b */ /* 0x000e6e0000004200 */
[C---:B---3--:R-:W-:Y:S08]  /*15930*/  HMMA.16816.F32.BF16 R12, R36.reuse, R44, R12 ;  /* 0x0000002c240c723c */ /* 0x048ff0000004180c */
[C---:B------:R-:W-:Y:S01]  /*15940*/  HMMA.16816.F32.BF16 R16, R36.reuse, R46, R16 ;  /* 0x0000002e2410723c */ /* 0x040fe20000041810 */
[----:B------:R-:W2:Y:S07]  /*15950*/  LDSM.16.MT88.4 R44, [R152+0x7000] ;  /* 0x00700000982c783b */ /* 0x000eae0000004200 */
[----:B-1----:R-:W-:Y:S01]  /*15960*/  HMMA.16816.F32.BF16 R20, R36, R56, R20 ;  /* 0x000000382414723c */ /* 0x002fe20000041814 */
[-CC-:B------:R-:W-:Y:S01]  /*15970*/  FFMA.FTZ R56, R119, R43.reuse, -R0.reuse ;  /* 0x0000002b77387223 */ /* 0x180fe20000010800 */
[----:B------:R-:W-:-:S05]  /*15980*/  FFMA.FTZ R57, R121, R43, -R0 ;  /* 0x0000002b79397223 */ /* 0x000fca0000010800 */
[----:B------:R-:W-:Y:S01]  /*15990*/  MUFU.EX2 R56, R56 ;  /* 0x0000003800387308 */ /* 0x000fe20000000800 */
[C---:B------:R-:W-:Y:S01]  /*159a0*/  HMMA.16816.F32.BF16 R24, R36.reuse, R58, R24 ;  /* 0x0000003a2418723c */ /* 0x040fe20000041818 */
[-C--:B------:R-:W-:Y:S01]  /*159b0*/  FFMA.FTZ R59, R117, R43.reuse, -R0 ;  /* 0x0000002b753b7223 */ /* 0x080fe20000010800 */
[-CC-:B------:R-:W-:Y:S01]  /*159c0*/  FFMA.FTZ R58, R113, R43.reuse, -R42.reuse ;  /* 0x0000002b713a7223 */ /* 0x180fe2000001082a */
[----:B------:R-:W-:Y:S04]  /*159d0*/  MUFU.EX2 R57, R57 ;  /* 0x0000003900397308 */ /* 0x000fe80000000800 */
[----:B------:R-:W-:Y:S01]  /*159e0*/  MUFU.EX2 R59, R59 ;  /* 0x0000003b003b7308 */ /* 0x000fe20000000800 */
[C---:B--2---:R-:W-:Y:S01]  /*159f0*/  HMMA.16816.F32.BF16 R28, R36.reuse, R44, R28 ;  /* 0x0000002c241c723c */ /* 0x044fe2000004181c */
[-C--:B------:R-:W-:Y:S01]  /*15a00*/  FFMA.FTZ R44, R215, R43.reuse, -R42 ;  /* 0x0000002bd72c7223 */ /* 0x080fe2000001082a */
[-C--:B------:R-:W-:Y:S01]  /*15a10*/  FFMA.FTZ R45, R207, R43.reuse, -R0 ;  /* 0x0000002bcf2d7223 */ /* 0x080fe20000010800 */
[----:B------:R-:W-:Y:S04]  /*15a20*/  MUFU.EX2 R58, R58 ;  /* 0x0000003a003a7308 */ /* 0x000fe80000000800 */
        /* <DEDUP_REMOVED lines=26> */
[----:B------:R-:W-:Y:S07]  /*15bd0*/  LDSM.16.MT88.4 R8, [R152+0x8000] ;  /* 0x008000009808783b */ /* 0x000fee0000004200 */
        /* <DEDUP_REMOVED lines=14> */
[C---:B-1----:R-:W-:Y:S01]  /*15cc0*/  HMMA.16816.F32.BF16 R72, R68.reuse, R4, R28 ;  /* 0x000000044448723c */ /* 0x042fe2000004181c */
[-CC-:B------:R-:W-:Y:S01]  /*15cd0*/  FFMA.FTZ R31, R145, R43.reuse, -R0.reuse ;  /* 0x0000002b911f7223 */ /* 0x180fe20000010800 */
[-CC-:B------:R-:W-:Y:S01]  /*15ce0*/  FFMA.FTZ R30, R143, R43.reuse, -R0.reuse ;  /* 0x0000002b8f1e7223 */ /* 0x180fe20000010800 */
[-CC-:B------:R-:W-:Y:S01]  /*15cf0*/  FFMA.FTZ R29, R135, R43.reuse, -R0.reuse ;  /* 0x0000002b871d7223 */ /* 0x180fe20000010800 */
[----:B------:R-:W-:Y:S01]  /*15d00*/  FFMA.FTZ R28, R141, R43, -R0 ;  /* 0x0000002b8d1c7223 */ /* 0x000fe20000010800 */
[----:B------:R-:W1:Y:S03]  /*15d10*/  MUFU.EX2 R26, R26 ;  /* 0x0000001a001a7308 */ /* 0x000e660000000800 */
[----:B------:R-:W-:Y:S01]  /*15d20*/  HMMA.16816.F32.BF16 R68, R68, R6, R32 ;  /* 0x000000064444723c */ /* 0x000fe20000041820 */
[----:B------:R-:W-:Y:S01]  /*15d30*/  MUFU.EX2 R31, R31 ;  /* 0x0000001f001f7308 */ /* 0x000fe20000000800 */
[----:B-----5:R-:W-:Y:S01]  /*15d40*/  F2FP.BF16.F32.PACK_AB R5, R24, R27 ;  /* 0x0000001b1805723e */ /* 0x020fe200000010ff */
[-CC-:B------:R-:W-:Y:S01]  /*15d50*/  FFMA.FTZ R32, R129, R43.reuse, -R42.reuse ;  /* 0x0000002b81207223 */ /* 0x180fe2000001082a */
[-CC-:B------:R-:W-:Y:S01]  /*15d60*/  FFMA.FTZ R35, R131, R43.reuse, -R42.reuse ;  /* 0x0000002b83237223 */ /* 0x180fe2000001082a */
[----:B------:R-:W5:Y:S01]  /*15d70*/  MUFU.EX2 R30, R30 ;  /* 0x0000001e001e7308 */ /* 0x000f620000000800 */
[-CC-:B------:R-:W-:Y:S01]  /*15d80*/  FFMA.FTZ R34, R127, R43.reuse, -R42.reuse ;  /* 0x0000002b7f227223 */ /* 0x180fe2000001082a */
[----:B------:R-:W-:Y:S01]  /*15d90*/  FFMA.FTZ R33, R125, R43, -R42 ;  /* 0x0000002b7d217223 */ /* 0x000fe2000001082a */
[----:B------:R-:W-:Y:S01]  /*15da0*/  FADD.FTZ R27, R27, R36 ;  /* 0x000000241b1b7221 */ /* 0x000fe20000010000 */
[----:B------:R-:W-:Y:S01]  /*15db0*/  MUFU.EX2 R29, R29 ;  /* 0x0000001d001d7308 */ /* 0x000fe20000000800 */
[----:B-1----:R-:W-:-:S02]  /*15dc0*/  F2FP.BF16.F32.PACK_AB R7, R26, R25 ;  /* 0x000000191a07723e */ /* 0x002fc400000010ff */
[----:B------:R-:W-:Y:S01]  /*15dd0*/  FADD.FTZ R24, R24, R27 ;  /* 0x0000001b18187221 */ /* 0x000fe20000010000 */
[----:B------:R-:W1:Y:S03]  /*15de0*/  MUFU.EX2 R28, R28 ;  /* 0x0000001c001c7308 */ /* 0x000e660000000800 */
[----:B------:R-:W-:Y:S01]  /*15df0*/  FADD.FTZ R25, R25, R24 ;  /* 0x0000001819197221 */ /* 0x000fe20000010000 */
[----:B------:R-:W-:Y:S01]  /*15e00*/  MUFU.EX2 R32, R32 ;  /* 0x0000002000207308 */ /* 0x000fe20000000800 */
[----:B-----5:R-:W-:Y:S02]  /*15e10*/  F2FP.BF16.F32.PACK_AB R4, R30, R31 ;  /* 0x0000001f1e04723e */ /* 0x020fe400000010ff */
[----:B------:R-:W-:Y:S01]  /*15e20*/  FADD.FTZ R25, R26, R25 ;  /* 0x000000191a197221 */ /* 0x000fe20000010000 */
[----:B------:R-:W5:Y:S04]  /*15e30*/  MUFU.EX2 R35, R35 ;  /* 0x0000002300237308 */ /* 0x000f680000000800 */
[----:B------:R-:W-:Y:S01]  /*15e40*/  MUFU.EX2 R34, R34 ;  /* 0x0000002200227308 */ /* 0x000fe20000000800 */
[----:B-1----:R-:W-:-:S03]  /*15e50*/  F2FP.BF16.F32.PACK_AB R6, R28, R29 ;  /* 0x0000001d1c06723e */ /* 0x002fc600000010ff */
[----:B------:R-:W1:Y:S04]  /*15e60*/  MUFU.EX2 R33, R33 ;  /* 0x0000002100217308 */ /* 0x000e680000000800 */
[C---:B--2---:R-:W-:Y:S08]  /*15e70*/  HMMA.16816.F32.BF16 R80, R4.reuse, R12, R80 ;  /* 0x0000000c0450723c */ /* 0x044ff00000041850 */
        /* <DEDUP_REMOVED lines=11> */
[----:B------:R-:W-:-:S02]  /*15f30*/  F2FP.BF16.F32.PACK_AB R4, R56, R59 ;  /* 0x0000003b3804723e */ /* 0x000fc400000010ff */
[----:B-----5:R-:W-:Y:S01]  /*15f40*/  F2FP.BF16.F32.PACK_AB R5, R35, R32 ;  /* 0x000000202305723e */ /* 0x020fe200000010ff */
[----:B------:R-:W-:Y:S01]  /*15f50*/  FADD.FTZ R32, R32, R25 ;  /* 0x0000001920207221 */ /* 0x000fe20000010000 */
[----:B------:R-:W-:Y:S02]  /*15f60*/  F2FP.BF16.F32.PACK_AB R6, R54, R57 ;  /* 0x000000393606723e */ /* 0x000fe400000010ff */
[----:B-1----:R-:W-:Y:S01]  /*15f70*/  F2FP.BF16.F32.PACK_AB R7, R33, R34 ;  /* 0x000000222107723e */ /* 0x002fe200000010ff */
[----:B------:R-:W-:-:S04]  /*15f80*/  FADD.FTZ R35, R35, R32 ;  /* 0x0000002023237221 */ /* 0x000fc80000010000 */
[----:B------:R-:W-:Y:S02]  /*15f90*/  FADD.FTZ R34, R34, R35 ;  /* 0x0000002322227221 */ /* 0x000fe40000010000 */
[----:B--2---:R-:W-:Y:S02]  /*15fa0*/  HMMA.16816.F32.BF16 R80, R4, R8, R80 ;  /* 0x000000080450723c */ /* 0x004fe40000041850 */
[----:B------:R-:W-:-:S06]  /*15fb0*/  FADD.FTZ R33, R33, R34 ;  /* 0x0000002221217221 */ /* 0x000fcc0000010000 */
[C---:B------:R-:W-:Y:S01]  /*15fc0*/  HMMA.16816.F32.BF16 R76, R4.reuse, R10, R76 ;  /* 0x0000000a044c723c */ /* 0x040fe2000004184c */
[----:B------:R-:W1:Y:S07]  /*15fd0*/  LDSM.16.MT88.4 R8, [R154+0x9000] ;  /* 0x009000009a08783b */ /* 0x000e6e0000004200 */
        /* <DEDUP_REMOVED lines=20> */
[----:B--2---:R-:W-:Y:S01]  /*16120*/  HMMA.16816.F32.BF16 R72, R4, R12, R72 ;  /* 0x0000000c0448723c */ /* 0x004fe20000041848 */
[----:B------:R-:W-:-:S04]  /*16130*/  FADD.FTZ R13, R151, R114 ;  /* 0x00000072970d7221 */ /* 0x000fc80000010000 */
[----:B------:R-:W-:-:S03]  /*16140*/  FADD.FTZ R13, R106, R13 ;  /* 0x0000000d6a0d7221 */ /* 0x000fc60000010000 */
[C---:B---3--:R-:W-:Y:S01]  /*16150*/  HMMA.16816.F32.BF16 R92, R4.reuse, R22, R92 ;  /* 0x00000016045c723c */ /* 0x048fe2000004185c */
[----:B------:R-:W-:Y:S01]  /*16160*/  FADD.FTZ R46, R46, R13 ;  /* 0x0000000d2e2e7221 */ /* 0x000fe20000010000 */
[-C--:B------:R-:W-:Y:S01]  /*16170*/  FFMA.FTZ R23, R48, R43.reuse, -R0 ;  /* 0x0000002b30177223 */ /* 0x080fe20000010800 */
[-C--:B------:R-:W-:Y:S01]  /*16180*/  FFMA.FTZ R22, R51, R43.reuse, -R42 ;  /* 0x0000002b33167223 */ /* 0x080fe2000001082a */
[-C--:B------:R-:W-:Y:S01]  /*16190*/  FFMA.FTZ R48, R49, R43.reuse, -R0 ;  /* 0x0000002b31307223 */ /* 0x080fe20000010800 */
[----:B------:R-:W-:Y:S01]  /*161a0*/  FADD.FTZ R46, R39, R46 ;  /* 0x0000002e272e7221 */ /* 0x000fe20000010000 */
[----:B------:R-:W-:Y:S02]  /*161b0*/  MUFU.EX2 R0, R50 ;  /* 0x0000003200007308 */ /* 0x000fe40000000800 */
[C---:B------:R-:W-:Y:S01]  /*161c0*/  HMMA.16816.F32.BF16 R96, R4.reuse, R20, R96 ;  /* 0x000000140460723c */ /* 0x040fe20000041860 */
[-CC-:B------:R-:W-:Y:S01]  /*161d0*/  FFMA.FTZ R21, R55, R43.reuse, -R42.reuse ;  /* 0x0000002b37157223 */ /* 0x180fe2000001082a */
[----:B------:R-:W-:Y:S01]  /*161e0*/  FFMA.FTZ R20, R53, R43, -R42 ;  /* 0x0000002b35147223 */ /* 0x000fe2000001082a */
[----:B------:R-:W-:Y:S01]  /*161f0*/  FADD.FTZ R45, R45, R46 ;  /* 0x0000002e2d2d7221 */ /* 0x000fe20000010000 */
[----:B------:R-:W-:Y:S03]  /*16200*/  MUFU.EX2 R22, R22 ;  /* 0x0000001600167308 */ /* 0x000fe60000000800 */
[----:B------:R-:W-:Y:S01]  /*16210*/  FADD.FTZ R38, R38, R45 ;  /* 0x0000002d26267221 */ /* 0x000fe20000010000 */
[----:B------:R-:W-:Y:S01]  /*16220*/  MUFU.EX2 R21, R21 ;  /* 0x0000001500157308 */ /* 0x000fe20000000800 */
[C---:B----4-:R-:W-:Y:S02]  /*16230*/  HMMA.16816.F32.BF16 R80, R4.reuse, R16, R80 ;  /* 0x000000100450723c */ /* 0x050fe40000041850 */
[----:B------:R-:W-:Y:S01]  /*16240*/  FADD.FTZ R31, R31, R38 ;  /* 0x000000261f1f7221 */ /* 0x000fe20000010000 */
[----:B------:R-:W2:Y:S03]  /*16250*/  MUFU.EX2 R20, R20 ;  /* 0x0000001400147308 */ /* 0x000ea60000000800 */
[----:B------:R-:W-:Y:S01]  /*16260*/  FADD.FTZ R30, R30, R31 ;  /* 0x0000001f1e1e7221 */ /* 0x000fe20000010000 */
[----:B------:R-:W3:Y:S01]  /*16270*/  MUFU.EX2 R23, R23 ;  /* 0x0000001700177308 */ /* 0x000ee20000000800 */
[C---:B------:R-:W-:Y:S01]  /*16280*/  HMMA.16816.F32.BF16 R76, R4.reuse, R18, R76 ;  /* 0x00000012044c723c */ /* 0x040fe2000004184c */
[----:B------:R-:W4:Y:S01]  /*16290*/  LDSM.16.MT88.4 R16, [R154+0x9800] ;  /* 0x009800009a10783b */ /* 0x000f220000004200 */
[----:B------:R-:W-:Y:S01]  /*162a0*/  FADD.FTZ R29, R29, R30 ;  /* 0x0000001e1d1d7221 */ /* 0x000fe20000010000 */
[----:B------:R-:W-:Y:S03]  /*162b0*/  MUFU.EX2 R48, R48 ;  /* 0x0000003000307308 */ /* 0x000fe60000000800 */
[----:B------:R-:W-:Y:S01]  /*162c0*/  FADD.FTZ R28, R28, R29 ;  /* 0x0000001d1c1c7221 */ /* 0x000fe20000010000 */
[----:B------:R-:W5:Y:S01]  /*162d0*/  MUFU.EX2 R43, R108 ;  /* 0x0000006c002b7308 */ /* 0x000f620000000800 */
[----:B------:R-:W-:Y:S01]  /*162e0*/  HMMA.16816.F32.BF16 R68, R4, R14, R68 ;  /* 0x0000000e0444723c */ /* 0x000fe20000041844 */
[----:B--2---:R-:W-:Y:S01]  /*162f0*/  F2FP.BF16.F32.PACK_AB R5, R20, R21 ;  /* 0x000000151405723e */ /* 0x004fe200000010ff */
[----:B------:R-:W-:Y:S01]  /*16300*/  FADD.FTZ R59, R59, R28 ;  /* 0x0000001c3b3b7221 */ /* 0x000fe20000010000 */
[----:B------:R-:W-:Y:S01]  /*16310*/  F2FP.BF16.F32.PACK_AB R7, R193, R22 ;  /* 0x00000016c107723e */ /* 0x000fe200000010ff */
[----:B------:R-:W2:Y:S01]  /*16320*/  LDSM.16.MT88.4 R12, [R153+0x9800] ;  /* 0x00980000990c783b */ /* 0x000ea20000004200 */
[----:B---3--:R-:W-:Y:S01]  /*16330*/  F2FP.BF16.F32.PACK_AB R4, R0, R23 ;  /* 0x000000170004723e */ /* 0x008fe200000010ff */
[----:B------:R-:W-:Y:S01]  /*16340*/  FADD.FTZ R56, R56, R59 ;  /* 0x0000003b38387221 */ /* 0x000fe20000010000 */
[----:B------:R-:W-:-:S03]  /*16350*/  FADD.FTZ R21, R21, R60 ;  /* 0x0000003c15157221 */ /* 0x000fc60000010000 */
[----:B------:R-:W-:Y:S01]  /*16360*/  FADD.FTZ R57, R57, R56 ;  /* 0x0000003839397221 */ /* 0x000fe20000010000 */
[----:B------:R-:W-:Y:S01]  /*16370*/  FADD.FTZ R21, R20, R21 ;  /* 0x0000001514157221 */ /* 0x000fe20000010000 */
[----:B-----5:R-:W-:Y:S02]  /*16380*/  F2FP.BF16.F32.PACK_AB R6, R43, R48 ;  /* 0x000000302b06723e */ /* 0x020fe400000010ff */
[----:B------:R-:W-:Y:S01]  /*16390*/  FADD.FTZ R54, R54, R57 ;  /* 0x0000003936367221 */ /* 0x000fe20000010000 */
[----:B------:R-:W-:-:S03]  /*163a0*/  FADD.FTZ R22, R22, R21 ;  /* 0x0000001516167221 */ /* 0x000fc60000010000 */
[----:B------:R-:W-:Y:S01]  /*163b0*/  FADD.FTZ R107, R107, R54 ;  /* 0x000000366b6b7221 */ /* 0x000fe20000010000 */
[----:B------:R-:W-:Y:S01]  /*163c0*/  FADD.FTZ R193, R193, R22 ;  /* 0x00000016c1c17221 */ /* 0x000fe20000010000 */
[----:B-1----:R-:W-:Y:S02]  /*163d0*/  HMMA.16816.F32.BF16 R96, R4, R8, R96 ;  /* 0x000000080460723c */ /* 0x002fe40000041860 */
[----:B------:R-:W-:-:S04]  /*163e0*/  FADD.FTZ R107, R110, R107 ;  /* 0x0000006b6e6b7221 */ /* 0x000fc80000010000 */
[----:B------:R-:W-:Y:S02]  /*163f0*/  FADD.FTZ R116, R116, R107 ;  /* 0x0000006b74747221 */ /* 0x000fe40000010000 */
[----:B------:R-:W-:Y:S01]  /*16400*/  HMMA.16816.F32.BF16 R92, R4, R10, R92 ;  /* 0x0000000a045c723c */ /* 0x000fe2000004185c */
[----:B------:R-:W1:Y:S01]  /*16410*/  LDSM.16.MT88.4 R8, [R152+0x9800] ;  /* 0x009800009808783b */ /* 0x000e620000004200 */
[----:B------:R-:W-:-:S04]  /*16420*/  FADD.FTZ R116, R65, R116 ;  /* 0x0000007441747221 */ /* 0x000fc80000010000 */
[----:B------:R-:W-:Y:S02]  /*16430*/  FADD.FTZ R23, R23, R116 ;  /* 0x0000007417177221 */ /* 0x000fe40000010000 */
[C---:B----4-:R-:W-:Y:S02]  /*16440*/  HMMA.16816.F32.BF16 R88, R4.reuse, R16, R88 ;  /* 0x000000100458723c */ /* 0x050fe40000041858 */
[----:B------:R-:W-:Y:S01]  /*16450*/  FADD.FTZ R23, R0, R23 ;  /* 0x0000001700177221 */ /* 0x000fe20000010000 */
[-C--:B------:R-:W-:Y:S02]  /*16460*/  MOV R0, R3.reuse ;  /* 0x0000000300007202 */ /* 0x080fe40000000f00 */
[----:B------:R-:W-:Y:S01]  /*16470*/  @P0 MOV R0, R3 ;  /* 0x0000000300000202 */ /* 0x000fe20000000f00 */
[----:B------:R-:W-:Y:S02]  /*16480*/  FADD.FTZ R48, R48, R23 ;  /* 0x0000001730307221 */ /* 0x000fe40000010000 */
[----:B------:R-:W-:Y:S02]  /*16490*/  HMMA.16816.F32.BF16 R84, R4, R18, R84 ;  /* 0x000000120454723c */ /* 0x000fe40000041854 */
[----:B------:R-:W-:-:S06]  /*164a0*/  FADD.FTZ R196, R43, R48 ;  /* 0x000000302bc47221 */ /* 0x000fcc0000010000 */
[C---:B--2---:R-:W-:Y:S08]  /*164b0*/  HMMA.16816.F32.BF16 R80, R4.reuse, R12, R80 ;  /* 0x0000000c0450723c */ /* 0x044ff00000041850 */
[C---:B------:R-:W-:Y:S08]  /*164c0*/  HMMA.16816.F32.BF16 R76, R4.reuse, R14, R76 ;  /* 0x0000000e044c723c */ /* 0x040ff0000004184c */
[C---:B-1----:R-:W-:Y:S08]  /*164d0*/  HMMA.16816.F32.BF16 R72, R4.reuse, R8, R72 ;  /* 0x000000080448723c */ /* 0x042ff00000041848 */
[----:B------:R-:W-:Y:S01]  /*164e0*/  HMMA.16816.F32.BF16 R68, R4, R10, R68 ;  /* 0x0000000a0444723c */ /* 0x000fe20000041844 */
[----:B------:R-:W-:-:S04]  /*164f0*/  NOP ;  /* 0x0000000000007918 */ /* 0x000fc80000000000 */
[----:B------:R-:W-:-:S15]  /*16500*/  @P0 BRA `(.L_x_14511) ;  /* 0x0000000000040947 */ /* 0x000fde0003800000 */
.L_x_14502:
[----:B------:R-:W-:-:S07]  /*16510*/  IADD3 R61, PT, PT, R63, -0x1, RZ ;  /* 0xffffffff3f3d7810 */ /* 0x000fce0007ffe0ff */
.L_x_14511:
[----:B------:R-:W-:Y:S05]  /*16520*/  BSYNC B2 ;  /* 0x0000000000027941 */ /* 0x000fea0003800000 */
.L_x_14501:
[----:B------:R-:W-:-:S13]  /*16530*/  ISETP.GE.AND P0, PT, R61, R168, PT ;  /* 0x000000a83d00720c */ /* 0x000fda0003f06270 */
[----:B------:R-:W-:Y:S05]  /*16540*/  @!P0 BRA `(.L_x_14512) ;  /* 0x00000054005c8947 */ /* 0x000fea0003800000 */
[----:B------:R-:W-:Y:S01]  /*16550*/  ISETP.NE.U32.AND P0, PT, R184, RZ, PT ;  /* 0x000000ffb800720c */ /* 0x000fe20003f05070 */
[----:B------:R-:W-:Y:S01]  /*16560*/  IMAD.IADD R62, R176, 0x1, R62 ;  /* 0x00000001b03e7824 */ /* 0x000fe200078e023e */
[----:B------:R-:W-:Y:S01]  /*16570*/  LOP3.LUT R180, R180, 0xfffffffb, RZ, 0xc0, !PT ;  /* 0xfffffffbb4b47812 */ /* 0x000fe200078ec0ff */
[----:B------:R-:W-:Y:S01]  /*16580*/  IMAD.SHL.U32 R3, R61, 0x80, RZ ;  /* 0x000000803d037824 */ /* 0x000fe200078e00ff */
[----:B------:R-:W-:Y:S01]  /*16590*/  ISETP.NE.AND.EX P0, PT, R185, RZ, PT, P0 ;  /* 0x000000ffb900720c */ /* 0x000fe20003f05300 */
[----:B------:R-:W-:Y:S01]  /*165a0*/  VIADD R191, R61, 0x1 ;  /* 0x000000013dbf7836 */ /* 0x000fe20000000000 */
[----:B------:R-:W-:Y:S01]  /*165b0*/  IADD3 R62, PT, PT, R103, R62, R102 ;  /* 0x0000003e673e7210 */ /* 0x000fe20007ffe066 */
[----:B------:R-:W-:Y:S01]  /*165c0*/  IMAD.MOV.U32 R103, RZ, RZ, R0 ;  /* 0x000000ffff677224 */ /* 0x000fe200078e0000 */
[C---:B------:R-:W-:Y:S01]  /*165d0*/  LOP3.LUT R194, R3.reuse, 0x40, R128, 0xfe, !PT ;  /* 0x0000004003c27812 */ /* 0x040fe200078efe80 */
[----:B------:R-:W-:Y:S01]  /*165e0*/  IMAD.MOV.U32 R102, RZ, RZ, R2 ;  /* 0x000000ffff667224 */ /* 0x000fe200078e0002 */
[----:B------:R-:W-:Y:S01]  /*165f0*/  IADD3 R192, PT, PT, -R128, R62, -R177 ;  /* 0x0000003e80c07210 */ /* 0x000fe20007ffe9b1 */
[----:B------:R-:W-:-:S03]  /*16600*/  VIADD R190, R3, 0x80 ;  /* 0x0000008003be7836 */ /* 0x000fc60000000000 */
[----:B------:R-:W-:-:S03]  /*16610*/  IADD3 R192, PT, PT, R192, -0x39, -R3 ;  /* 0xffffffc7c0c07810 */ /* 0x000fc60007ffe803 */
[----:B------:R-:W-:-:S07]  /*16620*/  @P0 LOP3.LUT R180, R180, 0x4, RZ, 0xfc, !PT ;  /* 0x00000004b4b40812 */ /* 0x000fce00078efcff */
.L_x_14519:
        /* <DEDUP_REMOVED lines=79> */
.L_x_14514:
[----:B------:R-:W-:Y:S05]  /*16b20*/  BSYNC.RECONVERGENT B0 ;  /* 0x0000000000007941 */ /* 0x000fea0003800200 */
.L_x_14513:
        /* <DEDUP_REMOVED lines=175> */
[----:B------:R-:W-:Y:S01]  /*17620*/  ISETP.NE.U32.AND P1, PT, R184, RZ, PT ;  /* 0x000000ffb800720c */ /* 0x000fe20003f25070 */
[----:B------:R-:W-:Y:S01]  /*17630*/  BSSY.RECONVERGENT B0, `(.L_x_14517) ;  /* 0x000004e000007945 */ /* 0x000fe20003800200 */
[----:B------:R-:W-:Y:S01]  /*17640*/  LOP3.LUT R180, R180, 0xfffffffb, RZ, 0xc0, !PT ;  /* 0xfffffffbb4b47812 */ /* 0x000fe200078ec0ff */
[----:B------:R-:W-:Y:S01]  /*17650*/  IMAD.SHL.U32 R0, R164, 0x20, RZ ;  /* 0x00000020a4007824 */ /* 0x000fe200078e00ff */
        /* <DEDUP_REMOVED lines=75> */
.L_x_14518:
[----:B------:R-:W-:Y:S05]  /*17b10*/  BSYNC.RECONVERGENT B0 ;  /* 0x0000000000007941 */ /* 0x000fea0003800200 */
.L_x_14517:
        /* <DEDUP_REMOVED lines=57> */
.L_x_14516:
[----:B------:R-:W-:Y:S05]  /*17eb0*/  BSYNC.RECONVERGENT B1 ;  /* 0x0000000000017941 */ /* 0x000fea0003800200 */
.L_x_14515:
[----:B------:R-:W-:Y:S01]  /*17ec0*/  IABS R0, R192 ;  /* 0x000000c000007213 */ /* 0x000fe20000000000 */
[----:B------:R-:W-:Y:S01]  /*17ed0*/  VIADD R2, R194, 0xffffffc0 ;  /* 0xffffffc0c2027836 */ /* 0x000fe20000000000 */
[----:B------:R-:W-:Y:S01]  /*17ee0*/  LOP3.LUT R180, R180, 0xfffbffff, RZ, 0xc0, !PT ;  /* 0xfffbffffb4b47812 */ /* 0x000fe200078ec0ff */
[C---:B------:R-:W-:Y:S01]  /*17ef0*/  VIADD R136, R194.reuse, 0xffffffd8 ;  /* 0xffffffd8c2887836 */ /* 0x040fe20000000000 */
[----:B------:R-:W-:Y:S01]  /*17f00*/  I2FP.F32.S32 R0, R0 ;  /* 0x0000000000007245 */ /* 0x000fe20000201400 */
        /* <DEDUP_REMOVED lines=8> */
[C---:B------:R-:W-:Y:S01]  /*17f90*/  VIADD R2, R194.reuse, 0x1 ;  /* 0x00000001c2027836 */ /* 0x040fe20000000000 */
[----:B------:R-:W-:Y:S01]  /*17fa0*/  IABS R3, R3 ;  /* 0x0000000300037213 */ /* 0x000fe20000000000 */
[----:B------:R-:W-:Y:S01]  /*17fb0*/  VIADD R118, R194, 0x18 ;  /* 0x00000018c2767836 */ /* 0x000fe20000000000 */
[----:B------:R-:W-:Y:S01]  /*17fc0*/  ISETP.GE.AND P5, PT, R126, R181, PT ;  /* 0x000000b57e00720c */ /* 0x000fe20003fa6270 */
[CC--:B------:R-:W-:Y:S01]  /*17fd0*/  FFMA.FTZ R33, -R186.reuse, R0.reuse, R33 ;  /* 0x00000000ba217223 */ /* 0x0c0fe20000010121 */
[----:B------:R-:W-:Y:S01]  /*17fe0*/  I2FP.F32.S32 R3, R3 ;  /* 0x0000000300037245 */ /* 0x000fe20000201400 */
[----:B------:R-:W-:Y:S01]  /*17ff0*/  FFMA.FTZ R39, -R186, R0, R39 ;  /* 0x00000000ba277223 */ /* 0x000fe20000010127 */
[----:B------:R-:W-:Y:S01]  /*18000*/  @P1 LOP3.LUT R180, R180, 0x40000, RZ, 0xfc, !PT ;  /* 0x00040000b4b41812 */ /* 0x000fe200078efcff */
[----:B------:R-:W-:Y:S02]  /*18010*/  VIADD R0, R194, 0xfffffff9 ;  /* 0xfffffff9c2007836 */ /* 0x000fe40000000000 */
[----:B------:R-:W-:Y:S01]  /*18020*/  FFMA.FTZ R8, -R186, R3, R8 ;  /* 0x00000003ba087223 */ /* 0x000fe20000010108 */
[----:B------:R-:W-:Y:S01]  /*18030*/  LOP3.LUT R180, R180, 0xfffdffff, RZ, 0xc0, !PT ;  /* 0xfffdffffb4b47812 */ /* 0x000fe200078ec0ff */
[----:B------:R-:W-:Y:S01]  /*18040*/  VIADD R104, R192, 0x41 ;  /* 0x00000041c0687836 */ /* 0x000fe20000000000 */
[----:B------:R-:W-:Y:S01]  /*18050*/  ISETP.GE.AND P1, PT, R0, R189, PT ;  /* 0x000000bd0000720c */ /* 0x000fe20003f26270 */
[----:B------:R-:W-:Y:S01]  /*18060*/  VIADD R111, R192, 0x30 ;  /* 0x00000030c06f7836 */ /* 0x000fe20000000000 */
[----:B------:R-:W-:Y:S01]  /*18070*/  @P0 LOP3.LUT R180, R180, 0x20000, RZ, 0xfc, !PT ;  /* 0x00020000b4b40812 */ /* 0x000fe200078efcff */
[----:B------:R-:W-:Y:S01]  /*18080*/  VIADD R110, R194, 0xffffffc8 ;  /* 0xffffffc8c26e7836 */ /* 0x000fe20000000000 */
[----:B------:R-:W-:Y:S01]  /*18090*/  ISETP.GE.AND P0, PT, R2, R187, PT ;  /* 0x000000bb0200720c */ /* 0x000fe20003f06270 */
[----:B------:R-:W-:Y:S01]  /*180a0*/  FFMA.FTZ R14, -R186, R3, R14 ;  /* 0x00000003ba0e7223 */ /* 0x000fe2000001010e */
[----:B------:R-:W-:Y:S01]  /*180b0*/  IABS R104, R104 ;  /* 0x0000006800687213 */ /* 0x000fe20000000000 */
[----:B------:R-:W-:Y:S01]  /*180c0*/  VIADD R113, R192, 0x29 ;  /* 0x00000029c0717836 */ /* 0x000fe20000000000 */
[----:B------:R-:W-:Y:S01]  /*180d0*/  IABS R111, R111 ;  /* 0x0000006f006f7213 */ /* 0x000fe20000000000 */
[C---:B------:R-:W-:Y:S01]  /*180e0*/  VIADD R112, R194.reuse, 0xffffffc1 ;  /* 0xffffffc1c2707836 */ /* 0x040fe20000000000 */
[----:B------:R-:W-:Y:S01]  /*180f0*/  FSEL R199, R33, -INF , P1 ;  /* 0xff80000021c77808 */ /* 0x000fe20000800000 */
[----:B------:R-:W-:Y:S01]  /*18100*/  VIADD R108, R194, 0xffffffc9 ;  /* 0xffffffc9c26c7836 */ /* 0x000fe20000000000 */
[----:B------:R-:W-:Y:S01]  /*18110*/  FSEL R139, R39, -INF , P0 ;  /* 0xff800000278b7808 */ /* 0x000fe20000000000 */
[----:B------:R-:W-:Y:S01]  /*18120*/  IMAD.MOV.U32 R39, RZ, RZ, R104 ;  /* 0x000000ffff277224 */ /* 0x000fe200078e0068 */
[----:B------:R-:W-:Y:S01]  /*18130*/  ISETP.GE.AND P1, PT, R110, R189, PT ;  /* 0x000000bd6e00720c */ /* 0x000fe20003f26270 */
[C---:B------:R-:W-:Y:S01]  /*18140*/  VIADD R106, R192.reuse, 0x38 ;  /* 0x00000038c06a7836 */ /* 0x040fe20000000000 */
[----:B------:R-:W-:Y:S01]  /*18150*/  I2FP.F32.S32 R104, R111 ;  /* 0x0000006f00687245 */ /* 0x000fe20000201400 */
[C---:B------:R-:W-:Y:S01]  /*18160*/  VIADD R107, R192.reuse, 0x28 ;  /* 0x00000028c06b7836 */ /* 0x040fe20000000000 */
[----:B------:R-:W-:Y:S01]  /*18170*/  IABS R33, R113 ;  /* 0x0000007100217213 */ /* 0x000fe20000000000 */
[----:B------:R-:W-:Y:S01]  /*18180*/  VIADD R109, R192, 0x40 ;  /* 0x00000040c06d7836 */ /* 0x000fe20000000000 */
[----:B------:R-:W-:Y:S01]  /*18190*/  FSEL R8, R8, -INF , P1 ;  /* 0xff80000008087808 */ /* 0x000fe20000800000 */
[----:B------:R-:W-:Y:S01]  /*181a0*/  FFMA.FTZ R9, -R186, R104, R9 ;  /* 0x00000068ba097223 */ /* 0x000fe20000010109 */
[----:B------:R-:W-:Y:S01]  /*181b0*/  ISETP.GE.AND P1, PT, R112, R188, PT ;  /* 0x000000bc7000720c */ /* 0x000fe20003f26270 */
[----:B------:R-:W-:Y:S01]  /*181c0*/  FFMA.FTZ R15, -R186, R104, R15 ;  /* 0x00000068ba0f7223 */ /* 0x000fe2000001010f */
[----:B------:R-:W-:Y:S01]  /*181d0*/  IABS R106, R106 ;  /* 0x0000006a006a7213 */ /* 0x000fe20000000000 */
[----:B------:R-:W-:Y:S01]  /*181e0*/  VIADD R132, R194, 0xffffffe0 ;  /* 0xffffffe0c2847836 */ /* 0x000fe20000000000 */
[----:B------:R-:W-:Y:S01]  /*181f0*/  ISETP.GE.AND P0, PT, R108, R189, PT ;  /* 0x000000bd6c00720c */ /* 0x000fe20003f06270 */
[----:B------:R-:W-:Y:S01]  /*18200*/  VIADD R138, R194, 0xffffffd1 ;  /* 0xffffffd1c28a7836 */ /* 0x000fe20000000000 */
[----:B------:R-:W-:Y:S01]  /*18210*/  I2FP.F32.S32 R33, R33 ;  /* 0x0000002100217245 */ /* 0x000fe20000201400 */
[----:B------:R-:W-:Y:S01]  /*18220*/  VIADD R105, R192, 0x39 ;  /* 0x00000039c0697836 */ /* 0x000fe20000000000 */
[----:B------:R-:W-:Y:S01]  /*18230*/  I2FP.F32.S32 R106, R106 ;  /* 0x0000006a006a7245 */ /* 0x000fe20000201400 */
[----:B------:R-:W-:Y:S01]  /*18240*/  VIADD R130, R194, 0xffffffe1 ;  /* 0xffffffe1c2827836 */ /* 0x000fe20000000000 */
[----:B------:R-:W-:Y:S01]  /*18250*/  FSEL R9, R9, -INF , P0 ;  /* 0xff80000009097808 */ /* 0x000fe20000000000 */
[----:B------:R-:W-:Y:S01]  /*18260*/  FFMA.FTZ R12, -R186, R33, R12 ;  /* 0x00000021ba0c7223 */ /* 0x000fe2000001010c */
[----:B------:R-:W-:Y:S01]  /*18270*/  ISETP.GE.AND P0, PT, R112, R181, PT ;  /* 0x000000b57000720c */ /* 0x000fe20003f06270 */
[C---:B------:R-:W-:Y:S01]  /*18280*/  FFMA.FTZ R18, -R186.reuse, R33, R18 ;  /* 0x00000021ba127223 */ /* 0x040fe20000010112 */
[----:B------:R-:W-:Y:S01]  /*18290*/  IABS R105, R105 ;  /* 0x0000006900697213 */ /* 0x000fe20000000000 */
[-C--:B------:R-:W-:Y:S01]  /*182a0*/  FFMA.FTZ R5, -R186, R106.reuse, R5 ;  /* 0x0000006aba057223 */ /* 0x080fe20000010105 */
[----:B------:R-:W-:Y:S01]  /*182b0*/  LOP3.LUT R180, R180, 0xfffeffff, RZ, 0xc0, !PT ;  /* 0xfffeffffb4b47812 */ /* 0x000fe200078ec0ff */
[----:B------:R-:W-:Y:S01]  /*182c0*/  VIADD R33, R192, 0x21 ;  /* 0x00000021c0217836 */ /* 0x000fe20000000000 */
[----:B------:R-:W-:Y:S01]  /*182d0*/  ISETP.GE.AND P2, PT, R112, R189, PT ;  /* 0x000000bd7000720c */ /* 0x000fe20003f46270 */
[----:B------:R-:W-:Y:S01]  /*182e0*/  FFMA.FTZ R11, -R186, R106, R11 ;  /* 0x0000006aba0b7223 */ /* 0x000fe2000001010b */
[----:B------:R-:W-:Y:S01]  /*182f0*/  I2FP.F32.S32 R39, R39 ;  /* 0x0000002700277245 */ /* 0x000fe20000201400 */
[C---:B------:R-:W-:Y:S01]  /*18300*/  VIADD R3, R192.reuse, 0x19 ;  /* 0x00000019c0037836 */ /* 0x040fe20000000000 */
[----:B------:R-:W-:Y:S01]  /*18310*/  I2FP.F32.S32 R105, R105 ;  /* 0x0000006900697245 */ /* 0x000fe20000201400 */
[----:B------:R-:W-:Y:S01]  /*18320*/  VIADD R104, R192, 0x18 ;  /* 0x00000018c0687836 */ /* 0x000fe20000000000 */
[----:B------:R-:W-:Y:S01]  /*18330*/  @P1 LOP3.LUT R180, R180, 0x10000, RZ, 0xfc, !PT ;  /* 0x00010000b4b41812 */ /* 0x000fe200078efcff */
        /* <DEDUP_REMOVED lines=8> */
[----:B------:R-:W-:Y:S01]  /*183c0*/  FFMA.FTZ R10, -R186, R105, R10 ;  /* 0x00000069ba0a7223 */ /* 0x000fe2000001010a */
[----:B------:R-:W-:Y:S01]  /*183d0*/  LOP3.LUT R180, R180, 0xffff7fff, RZ, 0xc0, !PT ;  /* 0xffff7fffb4b47812 */ /* 0x000fe200078ec0ff */
[----:B------:R-:W-:Y:S01]  /*183e0*/  VIADD R105, R192, 0x11 ;  /* 0x00000011c0697836 */ /* 0x000fe20000000000 */
[----:B------:R-:W-:Y:S01]  /*183f0*/  IABS R3, R3 ;  /* 0x0000000300037213 */ /* 0x000fe20000000000 */
[----:B------:R-:W-:Y:S01]  /*18400*/  VIADD R190, R190, 0xffffff80 ;  /* 0xffffff80bebe7836 */ /* 0x000fe20000000000 */
[----:B------:R-:W-:Y:S02]  /*18410*/  I2FP.F32.S32 R33, R33 ;  /* 0x0000002100217245 */ /* 0x000fe40000201400 */
[----:B------:R-:W-:Y:S02]  /*18420*/  ISETP.GE.AND P1, PT, R110, R187, PT ;  /* 0x000000bb6e00720c */ /* 0x000fe40003f26270 */
[----:B------:R-:W-:Y:S01]  /*18430*/  I2FP.F32.S32 R106, R107 ;  /* 0x0000006b006a7245 */ /* 0x000fe20000201400 */
[-C--:B------:R-:W-:Y:S01]  /*18440*/  FFMA.FTZ R22, -R186, R33.reuse, R22 ;  /* 0x00000021ba167223 */ /* 0x080fe20000010116 */
[----:B------:R-:W-:Y:S01]  /*18450*/  @P0 LOP3.LUT R180, R180, 0x8000, RZ, 0xfc, !PT ;  /* 0x00008000b4b40812 */ /* 0x000fe200078efcff */
[C---:B------:R-:W-:Y:S01]  /*18460*/  FFMA.FTZ R16, -R186.reuse, R33, R16 ;  /* 0x00000021ba107223 */ /* 0x040fe20000010110 */
[----:B------:R-:W-:Y:S01]  /*18470*/  IABS R39, R39 ;  /* 0x0000002700277213 */ /* 0x000fe20000000000 */
[CC--:B------:R-:W-:Y:S01]  /*18480*/  FFMA.FTZ R13, -R186.reuse, R106.reuse, R13 ;  /* 0x0000006aba0d7223 */ /* 0x0c0fe2000001010d */
[----:B------:R-:W-:Y:S01]  /*18490*/  I2FP.F32.S32 R3, R3 ;  /* 0x0000000300037245 */ /* 0x000fe20000201400 */
[----:B------:R-:W-:Y:S01]  /*184a0*/  FFMA.FTZ R19, -R186, R106, R19 ;  /* 0x0000006aba137223 */ /* 0x000fe20000010113 */
[----:B------:R-:W-:Y:S01]  /*184b0*/  ISETP.GE.AND P0, PT, R112, R189, PT ;  /* 0x000000bd7000720c */ /* 0x000fe20003f06270 */
[----:B------:R-:W-:Y:S01]  /*184c0*/  VIADD R33, R192, 0x10 ;  /* 0x00000010c0217836 */ /* 0x000fe20000000000 */
[----:B------:R-:W-:Y:S01]  /*184d0*/  FSEL R116, R10, -INF , P1 ;  /* 0xff8000000a747808 */ /* 0x000fe20000800000 */
[----:B------:R-:W-:Y:S01]  /*184e0*/  FFMA.FTZ R20, -R186, R3, R20 ;  /* 0x00000003ba147223 */ /* 0x000fe20000010114 */
[----:B------:R-:W-:Y:S01]  /*184f0*/  ISETP.GE.AND P1, PT, R136, R189, PT ;  /* 0x000000bd8800720c */ /* 0x000fe20003f26270 */
[----:B------:R-:W-:Y:S01]  /*18500*/  FFMA.FTZ R26, -R186, R3, R26 ;  /* 0x00000003ba1a7223 */ /* 0x000fe2000001011a */
[----:B------:R-:W-:Y:S01]  /*18510*/  I2FP.F32.S32 R106, R39 ;  /* 0x00000027006a7245 */ /* 0x000fe20000201400 */
[----:B------:R-:W-:Y:S01]  /*18520*/  VIADD R3, R192, 0x9 ;  /* 0x00000009c0037836 */ /* 0x000fe20000000000 */
[----:B------:R-:W-:Y:S01]  /*18530*/  FSEL R122, R12, -INF , P0 ;  /* 0xff8000000c7a7808 */ /* 0x000fe20000000000 */
[----:B------:R-:W-:Y:S01]  /*18540*/  VIADD R12, R194, 0x9 ;  /* 0x00000009c20c7836 */ /* 0x000fe20000000000 */
        /* <DEDUP_REMOVED lines=8> */
[----:B------:R-:W-:Y:S01]  /*185d0*/  IABS R105, R105 ;  /* 0x0000006900697213 */ /* 0x000fe20000000000 */
[C---:B------:R-:W-:Y:S01]  /*185e0*/  VIADD R39, R192.reuse, 0x1 ;  /* 0x00000001c0277836 */ /* 0x040fe20000000000 */
[----:B------:R-:W-:Y:S01]  /*185f0*/  FSEL R115, R11, -INF , P0 ;  /* 0xff8000000b737808 */ /* 0x000fe20000000000 */
[----:B------:R-:W-:Y:S01]  /*18600*/  VIADD R10, R192, 0xfffffff9 ;  /* 0xfffffff9c00a7836 */ /* 0x000fe20000000000 */
[----:B------:R-:W-:Y:S02]  /*18610*/  I2FP.F32.S32 R114, R109 ;  /* 0x0000006d00727245 */ /* 0x000fe40000201400 */
[----:B------:R-:W-:Y:S02]  /*18620*/  IABS R104, R104 ;  /* 0x0000006800687213 */ /* 0x000fe40000000000 */
[----:B------:R-:W-:Y:S01]  /*18630*/  ISETP.GE.AND P0, PT, R134, R189, PT ;  /* 0x000000bd8600720c */ /* 0x000fe20003f06270 */
[----:B------:R-:W-:Y:S01]  /*18640*/  FFMA.FTZ R7, -R186, R114, R7 ;  /* 0x00000072ba077223 */ /* 0x000fe20000010107 */
[----:B------:R-:W-:Y:S01]  /*18650*/  IABS R3, R3 ;  /* 0x0000000300037213 */ /* 0x000fe20000000000 */
[----:B------:R-:W-:Y:S01]  /*18660*/  VIADD R114, R194, 0x19 ;  /* 0x00000019c2727836 */ /* 0x000fe20000000000 */
[----:B------:R-:W-:Y:S02]  /*18670*/  FSEL R109, R14, -INF , P1 ;  /* 0xff8000000e6d7808 */ /* 0x000fe40000800000 */
[----:B------:R-:W-:Y:S02]  /*18680*/  ISETP.GE.AND P1, PT, R132, R189, PT ;  /* 0x000000bd8400720c */ /* 0x000fe40003f26270 */
[----:B------:R-:W-:Y:S02]  /*18690*/  I2FP.F32.S32 R105, R105 ;  /* 0x0000006900697245 */ /* 0x000fe40000201400 */
[----:B------:R-:W-:Y:S02]  /*186a0*/  I2FP.F32.S32 R104, R104 ;  /* 0x0000006800687245 */ /* 0x000fe40000201400 */
[----:B------:R-:W-:Y:S01]  /*186b0*/  FSEL R223, R17, -INF , P0 ;  /* 0xff80000011df7808 */ /* 0x000fe20000000000 */
[C---:B------:R-:W-:Y:S01]  /*186c0*/  FFMA.FTZ R30, -R186.reuse, R105, R30 ;  /* 0x00000069ba1e7223 */ /* 0x040fe2000001011e */
[----:B------:R-:W-:Y:S01]  /*186d0*/  I2FP.F32.S32 R3, R3 ;  /* 0x0000000300037245 */ /* 0x000fe20000201400 */
[-C--:B------:R-:W-:Y:S01]  /*186e0*/  FFMA.FTZ R21, -R186, R104.reuse, R21 ;  /* 0x00000068ba157223 */ /* 0x080fe20000010115 */
[----:B------:R-:W-:Y:S01]  /*186f0*/  ISETP.GE.AND P0, PT, R138, R187, PT ;  /* 0x000000bb8a00720c */ /* 0x000fe20003f06270 */
[----:B------:R-:W-:Y:S01]  /*18700*/  FFMA.FTZ R24, -R186, R105, R24 ;  /* 0x00000069ba187223 */ /* 0x000fe20000010118 */
[----:B------:R-:W-:Y:S01]  /*18710*/  FSEL R221, R20, -INF , P1 ;  /* 0xff80000014dd7808 */ /* 0x000fe20000800000 */
[----:B------:R-:W-:Y:S01]  /*18720*/  VIADD R20, R194, 0xfffffff8 ;  /* 0xfffffff8c2147836 */ /* 0x000fe20000000000 */
[----:B------:R-:W-:Y:S01]  /*18730*/  ISETP.GE.AND P1, PT, R136, R187, PT ;  /* 0x000000bb8800720c */ /* 0x000fe20003f26270 */
[C---:B------:R-:W-:Y:S01]  /*18740*/  FFMA.FTZ R28, -R186.reuse, R3, R28 ;  /* 0x00000003ba1c7223 */ /* 0x040fe2000001011c */
[----:B------:R-:W-:Y:S01]  /*18750*/  IABS R33, R33 ;  /* 0x0000002100217213 */ /* 0x000fe20000000000 */
[C---:B------:R-:W-:Y:S01]  /*18760*/  FFMA.FTZ R34, -R186.reuse, R3, R34 ;  /* 0x00000003ba227223 */ /* 0x040fe20000010122 */
[----:B------:R-:W-:Y:S01]  /*18770*/  FSEL R105, R15, -INF , P0 ;  /* 0xff8000000f697808 */ /* 0x000fe20000000000 */
[----:B------:R-:W-:Y:S01]  /*18780*/  FFMA.FTZ R27, -R186, R104, R27 ;  /* 0x00000068ba1b7223 */ /* 0x000fe2000001011b */
[-C--:B------:R-:W-:Y:S01]  /*18790*/  ISETP.GE.AND P0, PT, R130, R189.reuse, PT ;  /* 0x000000bd8200720c */ /* 0x080fe20003f06270 */
[----:B------:R-:W-:Y:S01]  /*187a0*/  VIADD R104, R192, 0x8 ;  /* 0x00000008c0687836 */ /* 0x000fe20000000000 */
[----:B------:R-:W-:Y:S01]  /*187b0*/  FSEL R3, R18, -INF , P1 ;  /* 0xff80000012037808 */ /* 0x000fe20000800000 */
[----:B------:R-:W-:Y:S01]  /*187c0*/  VIADD R18, R194, 0x11 ;  /* 0x00000011c2127836 */ /* 0x000fe20000000000 */
[----:B------:R-:W-:Y:S02]  /*187d0*/  ISETP.GE.AND P1, PT, R128, R189, PT ;  /* 0x000000bd8000720c */ /* 0x000fe40003f26270 */
[----:B------:R-:W-:Y:S02]  /*187e0*/  I2FP.F32.S32 R33, R33 ;  /* 0x0000002100217245 */ /* 0x000fe40000201400 */
[----:B------:R-:W-:Y:S02]  /*187f0*/  FSEL R219, R21, -INF , P0 ;  /* 0xff80000015db7808 */ /* 0x000fe40000000000 */
[----:B------:R-:W-:Y:S01]  /*18800*/  IABS R104, R104 ;  /* 0x0000006800687213 */ /* 0x000fe20000000000 */
[----:B------:R-:W-:Y:S01]  /*18810*/  FFMA.FTZ R31, -R186, R33, R31 ;  /* 0x00000021ba1f7223 */ /* 0x000fe2000001011f */
[----:B------:R-:W-:Y:S01]  /*18820*/  ISETP.GE.AND P0, PT, R134, R187, PT ;  /* 0x000000bb8600720c */ /* 0x000fe20003f06270 */
[----:B------:R-:W-:Y:S01]  /*18830*/  FFMA.FTZ R25, -R186, R33, R25 ;  /* 0x00000021ba197223 */ /* 0x000fe20000010119 */
[----:B------:R-:W-:Y:S01]  /*18840*/  FSEL R217, R24, -INF , P1 ;  /* 0xff80000018d97808 */ /* 0x000fe20000800000 */
[----:B------:R-:W-:Y:S01]  /*18850*/  VIADD R24, R194, 0x39 ;  /* 0x00000039c2187836 */ /* 0x000fe20000000000 */
[----:B------:R-:W-:Y:S02]  /*18860*/  ISETP.GE.AND P1, PT, R132, R187, PT ;  /* 0x000000bb8400720c */ /* 0x000fe40003f26270 */
[----:B------:R-:W-:Y:S02]  /*18870*/  I2FP.F32.S32 R104, R104 ;  /* 0x0000006800687245 */ /* 0x000fe40000201400 */
[----:B------:R-:W-:Y:S02]  /*18880*/  FSEL R33, R19, -INF , P0 ;  /* 0xff80000013217808 */ /* 0x000fe40000000000 */
[----:B------:R-:W-:Y:S01]  /*18890*/  ISETP.GE.AND P0, PT, R126, R189, PT ;  /* 0x000000bd7e00720c */ /* 0x000fe20003f06270 */
[-C--:B------:R-:W-:Y:S01]  /*188a0*/  FFMA.FTZ R29, -R186, R104.reuse, R29 ;  /* 0x00000068ba1d7223 */ /* 0x080fe2000001011d */
        /* <DEDUP_REMOVED lines=16> */
[----:B------:R-:W-:Y:S02]  /*189b0*/  FSEL R26, R26, -INF , P1 ;  /* 0xff8000001a1a7808 */ /* 0x000fe40000800000 */
[----:B------:R-:W-:Y:S02]  /*189c0*/  ISETP.GE.AND P1, PT, R20, R189, PT ;  /* 0x000000bd1400720c */ /* 0x000fe40003f26270 */
[----:B------:R-:W-:Y:S02]  /*189d0*/  IABS R7, R7 ;  /* 0x0000000700077213 */ /* 0x000fe40000000000 */
[----:B------:R-:W-:Y:S02]  /*189e0*/  FSEL R29, R29, -INF , P0 ;  /* 0xff8000001d1d7808 */ /* 0x000fe40000000000 */
[-C--:B------:R-:W-:Y:S02]  /*189f0*/  ISETP.GE.AND P0, PT, R126, R187.reuse, PT ;  /* 0x000000bb7e00720c */ /* 0x080fe40003f06270 */
        /* <DEDUP_REMOVED lines=8> */
[----:B------:R-:W-:Y:S01]  /*18a80*/  ISETP.GE.AND P1, PT, R20, R187, PT ;  /* 0x000000bb1400720c */ /* 0x000fe20003f26270 */
[----:B------:R-:W-:Y:S01]  /*18a90*/  VIADD R7, R192, 0xffffffe9 ;  /* 0xffffffe9c0077836 */ /* 0x000fe20000000000 */
[----:B------:R-:W-:Y:S02]  /*18aa0*/  FSEL R30, R30, -INF , P0 ;  /* 0xff8000001e1e7808 */ /* 0x000fe40000000000 */
[----:B------:R-:W-:Y:S02]  /*18ab0*/  ISETP.GE.AND P0, PT, R2, R189, PT ;  /* 0x000000bd0200720c */ /* 0x000fe40003f06270 */
[----:B------:R-:W-:Y:S02]  /*18ac0*/  FSEL R34, R34, -INF , P1 ;  /* 0xff80000022227808 */ /* 0x000fe40000800000 */
[----:B------:R-:W-:Y:S02]  /*18ad0*/  ISETP.GE.AND P1, PT, R110, R188, PT ;  /* 0x000000bc6e00720c */ /* 0x000fe40003f26270 */
[----:B------:R-:W-:Y:S02]  /*18ae0*/  FSEL R147, R37, -INF , P0 ;  /* 0xff80000025937808 */ /* 0x000fe40000000000 */
[----:B------:R-:W-:Y:S02]  /*18af0*/  IABS R7, R7 ;  /* 0x0000000700077213 */ /* 0x000fe40000000000 */
[----:B------:R-:W-:Y:S02]  /*18b00*/  ISETP.GE.AND P0, PT, R0, R187, PT ;  /* 0x000000bb0000720c */ /* 0x000fe40003f06270 */
[----:B------:R-:W-:Y:S01]  /*18b10*/  FSEL R125, R6, -INF , P4 ;  /* 0xff800000067d7808 */ /* 0x000fe20002000000 */
[----:B------:R-:W-:Y:S01]  /*18b20*/  VIADD R6, R192, 0xfffffff1 ;  /* 0xfffffff1c0067836 */ /* 0x000fe20000000000 */
[----:B------:R-:W-:Y:S02]  /*18b30*/  I2FP.F32.S32 R7, R7 ;  /* 0x0000000700077245 */ /* 0x000fe40000201400 */
[----:B------:R-:W-:Y:S02]  /*18b40*/  IABS R10, R10 ;  /* 0x0000000a000a7213 */ /* 0x000fe40000000000 */
[----:B------:R-:W-:Y:S01]  /*18b50*/  FSEL R151, R35, -INF , P0 ;  /* 0xff80000023977808 */ /* 0x000fe20000000000 */
[----:B------:R-:W-:Y:S01]  /*18b60*/  FFMA.FTZ R44, -R186, R7, R44 ;  /* 0x00000007ba2c7223 */ /* 0x000fe2000001012c */
[----:B------:R-:W-:Y:S01]  /*18b70*/  ISETP.GE.AND P0, PT, R110, R181, PT ;  /* 0x000000b56e00720c */ /* 0x000fe20003f06270 */
[----:B------:R-:W-:Y:S01]  /*18b80*/  FFMA.FTZ R50, -R186, R7, R50 ;  /* 0x00000007ba327223 */ /* 0x000fe20000010132 */
[----:B------:R-:W-:Y:S01]  /*18b90*/  LOP3.LUT R180, R180, 0xffffbfff, RZ, 0xc0, !PT ;  /* 0xffffbfffb4b47812 */ /* 0x000fe200078ec0ff */
[----:B------:R-:W-:Y:S01]  /*18ba0*/  VIADD R110, R194, 0x21 ;  /* 0x00000021c26e7836 */ /* 0x000fe20000000000 */
[----:B------:R-:W-:Y:S01]  /*18bb0*/  ISETP.GE.AND P2, PT, R138, R189, PT ;  /* 0x000000bd8a00720c */ /* 0x000fe20003f46270 */
[C---:B------:R-:W-:Y:S01]  /*18bc0*/  VIADD R7, R192.reuse, 0xffffffc0 ;  /* 0xffffffc0c0077836 */ /* 0x040fe20000000000 */
[----:B------:R-:W-:Y:S01]  /*18bd0*/  I2FP.F32.S32 R11, R10 ;  /* 0x0000000a000b7245 */ /* 0x000fe20000201400 */
[----:B------:R-:W-:Y:S01]  /*18be0*/  VIADD R10, R192, 0xfffffff0 ;  /* 0xfffffff0c00a7836 */ /* 0x000fe20000000000 */
[----:B------:R-:W-:Y:S02]  /*18bf0*/  IABS R6, R6 ;  /* 0x0000000600067213 */ /* 0x000fe40000000000 */
[----:B------:R-:W-:Y:S01]  /*18c00*/  @P1 LOP3.LUT R180, R180, 0x4000, RZ, 0xfc, !PT ;  /* 0x00004000b4b41812 */ /* 0x000fe200078efcff */
[CC--:B------:R-:W-:Y:S01]  /*18c10*/  FFMA.FTZ R36, -R186.reuse, R11.reuse, R36 ;  /* 0x0000000bba247223 */ /* 0x0c0fe20000010124 */
[----:B------:R-:W-:Y:S01]  /*18c20*/  FSEL R120, R13, -INF , P2 ;  /* 0xff8000000d787808 */ /* 0x000fe20001000000 */
[----:B------:R-:W-:Y:S01]  /*18c30*/  FFMA.FTZ R42, -R186, R11, R42 ;  /* 0x0000000bba2a7223 */ /* 0x000fe2000001012a */
[----:B------:R-:W-:Y:S01]  /*18c40*/  I2FP.F32.S32 R13, R6 ;  /* 0x00000006000d7245 */ /* 0x000fe20000201400 */
[----:B------:R-:W-:Y:S01]  /*18c50*/  VIADD R6, R194, 0x8 ;  /* 0x00000008c2067836 */ /* 0x000fe20000000000 */
[----:B------:R-:W-:Y:S01]  /*18c60*/  LOP3.LUT R180, R180, 0xffffdfff, RZ, 0xc0, !PT ;  /* 0xffffdfffb4b47812 */ /* 0x000fe200078ec0ff */
[----:B------:R-:W-:Y:S01]  /*18c70*/  VIADD R11, R192, 0xffffffe8 ;  /* 0xffffffe8c00b7836 */ /* 0x000fe20000000000 */
[----:B------:R-:W-:Y:S01]  /*18c80*/  IABS R10, R10 ;  /* 0x0000000a000a7213 */ /* 0x000fe20000000000 */
[C---:B------:R-:W-:Y:S01]  /*18c90*/  FFMA.FTZ R46, -R186.reuse, R13, R46 ;  /* 0x0000000dba2e7223 */ /* 0x040fe2000001012e */
[----:B------:R-:W-:Y:S01]  /*18ca0*/  IABS R7, R7 ;  /* 0x0000000700077213 */ /* 0x000fe20000000000 */
[----:B------:R-:W-:Y:S01]  /*18cb0*/  FFMA.FTZ R40, -R186, R13, R40 ;  /* 0x0000000dba287223 */ /* 0x000fe20000010128 */
[----:B------:R-:W-:Y:S02]  /*18cc0*/  @P0 LOP3.LUT R180, R180, 0x2000, RZ, 0xfc, !PT ;  /* 0x00002000b4b40812 */ /* 0x000fe400078efcff */
[----:B------:R-:W-:Y:S01]  /*18cd0*/  I2FP.F32.S32 R14, R10 ;  /* 0x0000000a000e7245 */ /* 0x000fe20000201400 */
[----:B------:R-:W-:Y:S01]  /*18ce0*/  VIADD R10, R194, 0x10 ;  /* 0x00000010c20a7836 */ /* 0x000fe20000000000 */
[----:B------:R-:W-:Y:S02]  /*18cf0*/  I2FP.F32.S32 R7, R7 ;  /* 0x0000000700077245 */ /* 0x000fe40000201400 */
[----:B------:R-:W-:Y:S01]  /*18d00*/  ISETP.GE.AND P0, PT, R6, R189, PT ;  /* 0x000000bd0600720c */ /* 0x000fe20003f06270 */
[CC--:B------:R-:W-:Y:S01]  /*18d10*/  FFMA.FTZ R47, -R186.reuse, R14.reuse, R47 ;  /* 0x0000000eba2f7223 */ /* 0x0c0fe2000001012f */
[----:B------:R-:W-:Y:S01]  /*18d20*/  IABS R11, R11 ;  /* 0x0000000b000b7213 */ /* 0x000fe20000000000 */
[----:B------:R-:W-:Y:S01]  /*18d30*/  FFMA.FTZ R65, -R186, R7, R65 ;  /* 0x00000007ba417223 */ /* 0x000fe20000010141 */
[----:B------:R-:W-:Y:S01]  /*18d40*/  FSEL R40, R40, -INF , P0 ;  /* 0xff80000028287808 */ /* 0x000fe20000000000 */
[----:B------:R-:W-:Y:S01]  /*18d50*/  FFMA.FTZ R41, -R186, R14, R41 ;  /* 0x0000000eba297223 */ /* 0x000fe20000010129 */
[----:B------:R-:W-:Y:S01]  /*18d60*/  ISETP.GE.AND P0, PT, R12, R189, PT ;  /* 0x000000bd0c00720c */ /* 0x000fe20003f06270 */
[----:B------:R-:W-:Y:S01]  /*18d70*/  VIADD R7, R192, 0xffffffc8 ;  /* 0xffffffc8c0077836 */ /* 0x000fe20000000000 */
[----:B------:R-:W-:Y:S02]  /*18d80*/  I2FP.F32.S32 R14, R11 ;  /* 0x0000000b000e7245 */ /* 0x000fe40000201400 */
[----:B------:R-:W-:Y:S02]  /*18d90*/  FSEL R41, R41, -INF , P0 ;  /* 0xff80000029297808 */ /* 0x000fe40000000000 */
[----:B------:R-:W-:Y:S01]  /*18da0*/  ISETP.GE.AND P0, PT, R194, R187, PT ;  /* 0x000000bbc200720c */ /* 0x000fe20003f06270 */
[CC--:B------:R-:W-:Y:S01]  /*18db0*/  FFMA.FTZ R45, -R186.reuse, R14.reuse, R45 ;  /* 0x0000000eba2d7223 */ /* 0x0c0fe2000001012d */
[----:B------:R-:W-:Y:S01]  /*18dc0*/  IABS R7, R7 ;  /* 0x0000000700077213 */ /* 0x000fe20000000000 */
[----:B------:R-:W-:Y:S01]  /*18dd0*/  FFMA.FTZ R51, -R186, R14, R51 ;  /* 0x0000000eba337223 */ /* 0x000fe20000010133 */
[----:B------:R-:W-:Y:S02]  /*18de0*/  FSEL R38, R38, -INF , P0 ;  /* 0xff80000026267808 */ /* 0x000fe40000000000 */
[----:B------:R-:W-:Y:S02]  /*18df0*/  I2FP.F32.S32 R7, R7 ;  /* 0x0000000700077245 */ /* 0x000fe40000201400 */
[----:B------:R-:W-:Y:S02]  /*18e00*/  ISETP.GE.AND P0, PT, R10, R189, PT ;  /* 0x000000bd0a00720c */ /* 0x000fe40003f06270 */
[----:B------:R-:W-:Y:S01]  /*18e10*/  LOP3.LUT R180, R180, 0xffffefff, RZ, 0xc0, !PT ;  /* 0xffffefffb4b47812 */ /* 0x000fe200078ec0ff */
[-C--:B------:R-:W-:Y:S01]  /*18e20*/  FFMA.FTZ R67, -R186, R7.reuse, R67 ;  /* 0x00000007ba437223 */ /* 0x080fe20000010143 */
[----:B------:R-:W-:Y:S01]  /*18e30*/  FSEL R44, R44, -INF , P0 ;  /* 0xff8000002c2c7808 */ /* 0x000fe20000000000 */
[----:B------:R-:W-:Y:S01]  /*18e40*/  FFMA.FTZ R61, -R186, R7, R61 ;  /* 0x00000007ba3d7223 */ /* 0x000fe2000001013d */
[----:B------:R-:W-:Y:S01]  /*18e50*/  ISETP.GE.AND P0, PT, R18, R189, PT ;  /* 0x000000bd1200720c */ /* 0x000fe20003f06270 */
[----:B------:R-:W-:Y:S01]  /*18e60*/  VIADD R7, R192, 0xffffffe1 ;  /* 0xffffffe1c0077836 */ /* 0x000fe20000000000 */
[----:B------:R-:W-:Y:S02]  /*18e70*/  ISETP.GE.AND P1, PT, R108, R181, PT ;  /* 0x000000b56c00720c */ /* 0x000fe40003f26270 */
[----:B------:R-:W-:Y:S02]  /*18e80*/  FSEL R45, R45, -INF , P0 ;  /* 0xff8000002d2d7808 */ /* 0x000fe40000000000 */
        /* <DEDUP_REMOVED lines=11> */
[-C--:B------:R-:W-:Y:S02]  /*18f40*/  ISETP.GE.AND P3, PT, R130, R188.reuse, PT ;  /* 0x000000bc8200720c */ /* 0x080fe40003f66270 */
[----:B------:R-:W-:Y:S01]  /*18f50*/  FSEL R129, R48, -INF , P0 ;  /* 0xff80000030817808 */ /* 0x000fe20000000000 */
[----:B------:R-:W-:Y:S01]  /*18f60*/  VIADD R48, R194, 0x30 ;  /* 0x00000030c2307836 */ /* 0x000fe20000000000 */
[-C--:B------:R-:W-:Y:S01]  /*18f70*/  ISETP.GE.AND P0, PT, R108, R188.reuse, PT ;  /* 0x000000bc6c00720c */ /* 0x080fe20003f06270 */
[----:B------:R-:W-:Y:S01]  /*18f80*/  VIADD R108, R194, 0x28 ;  /* 0x00000028c26c7836 */ /* 0x000fe20000000000 */
[----:B------:R-:W-:Y:S02]  /*18f90*/  IABS R7, R7 ;  /* 0x0000000700077213 */ /* 0x000fe40000000000 */
[----:B------:R-:W-:Y:S02]  /*18fa0*/  ISETP.GE.AND P6, PT, R130, R181, PT ;  /* 0x000000b58200720c */ /* 0x000fe40003fc6270 */
[----:B------:R-:W-:Y:S02]  /*18fb0*/  I2FP.F32.S32 R7, R7 ;  /* 0x0000000700077245 */ /* 0x000fe40000201400 */
[-C--:B------:R-:W-:Y:S02]  /*18fc0*/  ISETP.GE.AND P4, PT, R132, R188.reuse, PT ;  /* 0x000000bc8400720c */ /* 0x080fe40003f86270 */
[----:B------:R-:W-:Y:S01]  /*18fd0*/  ISETP.GE.AND P2, PT, R194, R189, PT ;  /* 0x000000bdc200720c */ /* 0x000fe20003f46270 */
[CC--:B------:R-:W-:Y:S01]  /*18fe0*/  FFMA.FTZ R49, -R186.reuse, R7.reuse, R49 ;  /* 0x00000007ba317223 */ /* 0x0c0fe20000010131 */
[----:B------:R-:W-:Y:S01]  /*18ff0*/  P2R R35, PR, RZ, 0x10 ;  /* 0x00000010ff237803 */ /* 0x000fe20000000000 */
[----:B------:R-:W-:Y:S01]  /*19000*/  FFMA.FTZ R55, -R186, R7, R55 ;  /* 0x00000007ba377223 */ /* 0x000fe20000010137 */
[----:B------:R-:W-:Y:S01]  /*19010*/  @P0 LOP3.LUT R180, R180, 0x1000, RZ, 0xfc, !PT ;  /* 0x00001000b4b40812 */ /* 0x000fe200078efcff */
[----:B------:R-:W-:Y:S01]  /*19020*/  VIADD R7, R192, 0xffffffd9 ;  /* 0xffffffd9c0077836 */ /* 0x000fe20000000000 */
[----:B------:R-:W-:Y:S02]  /*19030*/  ISETP.GE.AND P0, PT, R114, R189, PT ;  /* 0x000000bd7200720c */ /* 0x000fe40003f06270 */
[----:B------:R-:W-:Y:S02]  /*19040*/  LOP3.LUT R180, R180, 0xfffff7ff, RZ, 0xc0, !PT ;  /* 0xfffff7ffb4b47812 */ /* 0x000fe400078ec0ff */
[----:B------:R-:W-:Y:S02]  /*19050*/  FSEL R127, R49, -INF , P0 ;  /* 0xff800000317f7808 */ /* 0x000fe40000000000 */
[----:B------:R-:W-:Y:S02]  /*19060*/  ISETP.GE.AND P0, PT, R10, R187, PT ;  /* 0x000000bb0a00720c */ /* 0x000fe40003f06270 */
[----:B------:R-:W-:Y:S02]  /*19070*/  IABS R7, R7 ;  /* 0x0000000700077213 */ /* 0x000fe40000000000 */
[----:B------:R-:W-:Y:S01]  /*19080*/  FSEL R123, R46, -INF , P0 ;  /* 0xff8000002e7b7808 */ /* 0x000fe20000000000 */
[----:B------:R-:W-:Y:S01]  /*19090*/  VIADD R46, R194, 0x31 ;  /* 0x00000031c22e7836 */ /* 0x000fe20000000000 */
[----:B------:R-:W-:Y:S02]  /*190a0*/  ISETP.GE.AND P0, PT, R18, R187, PT ;  /* 0x000000bb1200720c */ /* 0x000fe40003f06270 */
[----:B------:R-:W-:Y:S02]  /*190b0*/  @P1 LOP3.LUT R180, R180, 0x800, RZ, 0xfc, !PT ;  /* 0x00000800b4b41812 */ /* 0x000fe400078efcff */
[----:B------:R-:W-:Y:S02]  /*190c0*/  FSEL R121, R47, -INF , P0 ;  /* 0xff8000002f797808 */ /* 0x000fe40000000000 */
[CC--:B------:R-:W-:Y:S02]  /*190d0*/  ISETP.GE.AND P0, PT, R112.reuse, R188.reuse, PT ;  /* 0x000000bc7000720c */ /* 0x0c0fe40003f06270 */
[----:B------:R-:W-:Y:S02]  /*190e0*/  I2FP.F32.S32 R7, R7 ;  /* 0x0000000700077245 */ /* 0x000fe40000201400 */
[----:B------:R-:W-:Y:S01]  /*190f0*/  ISETP.GE.AND P1, PT, R112, R181, PT ;  /* 0x000000b57000720c */ /* 0x000fe20003f26270 */
[----:B------:R-:W-:Y:S01]  /*19100*/  VIADD R112, R194, 0x20 ;  /* 0x00000020c2707836 */ /* 0x000fe20000000000 */
[----:B------:R-:W-:Y:S01]  /*19110*/  LOP3.LUT R180, R180, 0xfffffbff, RZ, 0xc0, !PT ;  /* 0xfffffbffb4b47812 */ /* 0x000fe200078ec0ff */
[-C--:B------:R-:W-:Y:S01]  /*19120*/  FFMA.FTZ R52, -R186, R7.reuse, R52 ;  /* 0x00000007ba347223 */ /* 0x080fe20000010134 */
[----:B------:R-:W-:Y:S01]  /*19130*/  FSEL R149, R36, -INF , P2 ;  /* 0xff80000024957808 */ /* 0x000fe20001000000 */
[----:B------:R-:W-:Y:S01]  /*19140*/  FFMA.FTZ R58, -R186, R7, R58 ;  /* 0x00000007ba3a7223 */ /* 0x000fe2000001013a */
[----:B------:R-:W-:Y:S01]  /*19150*/  FSEL R207, R27, -INF , !P5 ;  /* 0xff8000001bcf7808 */ /* 0x000fe20006800000 */
[----:B------:R-:W-:Y:S01]  /*19160*/  VIADD R7, R192, 0xffffffd8 ;  /* 0xffffffd8c0077836 */ /* 0x000fe20000000000 */
[----:B------:R-:W-:Y:S02]  /*19170*/  ISETP.GE.AND P5, PT, R0, R181, PT ;  /* 0x000000b50000720c */ /* 0x000fe40003fa6270 */
[----:B------:R-:W-:Y:S02]  /*19180*/  @P0 LOP3.LUT R180, R180, 0x400, RZ, 0xfc, !PT ;  /* 0x00000400b4b40812 */ /* 0x000fe400078efcff */
[----:B------:R-:W-:Y:S02]  /*19190*/  ISETP.GE.AND P0, PT, R112, R189, PT ;  /* 0x000000bd7000720c */ /* 0x000fe40003f06270 */
[----:B------:R-:W-:Y:S02]  /*191a0*/  LOP3.LUT R180, R180, 0xfffffdff, RZ, 0xc0, !PT ;  /* 0xfffffdffb4b47812 */ /* 0x000fe400078ec0ff */
[----:B------:R-:W-:Y:S02]  /*191b0*/  FSEL R119, R52, -INF , P0 ;  /* 0xff80000034777808 */ /* 0x000fe40000000000 */
[-C--:B------:R-:W-:Y:S02]  /*191c0*/  ISETP.GE.AND P0, PT, R138, R188.reuse, PT ;  /* 0x000000bc8a00720c */ /* 0x080fe40003f06270 */
[----:B------:R-:W-:Y:S02]  /*191d0*/  IABS R7, R7 ;  /* 0x0000000700077213 */ /* 0x000fe40000000000 */
[----:B------:R-:W-:Y:S02]  /*191e0*/  @P1 LOP3.LUT R180, R180, 0x200, RZ, 0xfc, !PT ;  /* 0x00000200b4b41812 */ /* 0x000fe400078efcff */
[----:B------:R-:W-:Y:S02]  /*191f0*/  I2FP.F32.S32 R7, R7 ;  /* 0x0000000700077245 */ /* 0x000fe40000201400 */
[----:B------:R-:W-:Y:S02]  /*19200*/  LOP3.LUT R180, R180, 0xfffffeff, RZ, 0xc0, !PT ;  /* 0xfffffeffb4b47812 */ /* 0x000fe400078ec0ff */
[----:B------:R-:W-:Y:S01]  /*19210*/  ISETP.GE.AND P1, PT, R138, R181, PT ;  /* 0x000000b58a00720c */ /* 0x000fe20003f26270 */
[-C--:B------:R-:W-:Y:S01]  /*19220*/  FFMA.FTZ R59, -R186, R7.reuse, R59 ;  /* 0x00000007ba3b7223 */ /* 0x080fe2000001013b */
[-C--:B------:R-:W-:Y:S01]  /*19230*/  ISETP.GE.AND P2, PT, R126, R188.reuse, PT ;  /* 0x000000bc7e00720c */ /* 0x080fe20003f46270 */
        /* <DEDUP_REMOVED lines=13> */
[-C--:B------:R-:W-:Y:S02]  /*19310*/  ISETP.GE.AND P0, PT, R136, R188.reuse, PT ;  /* 0x000000bc8800720c */ /* 0x080fe40003f06270 */
[----:B------:R-:W-:Y:S02]  /*19320*/  I2FP.F32.S32 R7, R7 ;  /* 0x0000000700077245 */ /* 0x000fe40000201400 */
[----:B------:R-:W-:Y:S02]  /*19330*/  LOP3.LUT R180, R180, 0xffffffbf, RZ, 0xc0, !PT ;  /* 0xffffffbfb4b47812 */ /* 0x000fe400078ec0ff */
[----:B------:R-:W-:Y:S01]  /*19340*/  ISETP.GE.AND P1, PT, R136, R181, PT ;  /* 0x000000b58800720c */ /* 0x000fe20003f26270 */
[CC--:B------:R-:W-:Y:S01]  /*19350*/  FFMA.FTZ R56, -R186.reuse, R7.reuse, R56 ;  /* 0x00000007ba387223 */ /* 0x0c0fe20000010138 */
[----:B------:R-:W-:Y:S01]  /*19360*/  P2R R53, PR, RZ, 0x8 ;  /* 0x00000008ff357803 */ /* 0x000fe20000000000 */
        /* <DEDUP_REMOVED lines=15> */
[----:B------:R-:W-:Y:S01]  /*19460*/  FSEL R197, R30, -INF , !P2 ;  /* 0xff8000001ec57808 */ /* 0x000fe20005000000 */
[----:B------:R-:W-:Y:S01]  /*19470*/  FFMA.FTZ R63, -R186, R7, R63 ;  /* 0x00000007ba3f7223 */ /* 0x000fe2000001013f */
[----:B------:R-:W-:Y:S01]  /*19480*/  @P0 LOP3.LUT R180, R180, 0x10, RZ, 0xfc, !PT ;  /* 0x00000010b4b40812 */ /* 0x000fe200078efcff */
[----:B------:R-:W-:Y:S01]  /*19490*/  VIADD R7, R192, 0xffffffc9 ;  /* 0xffffffc9c0077836 */ /* 0x000fe20000000000 */
[----:B------:R-:W-:Y:S02]  /*194a0*/  ISETP.GE.AND P0, PT, R50, R189, PT ;  /* 0x000000bd3200720c */ /* 0x000fe40003f06270 */
[----:B------:R-:W-:Y:S02]  /*194b0*/  LOP3.LUT R180, R180, 0xfffffff7, RZ, 0xc0, !PT ;  /* 0xfffffff7b4b47812 */ /* 0x000fe400078ec0ff */
[----:B------:R-:W-:Y:S02]  /*194c0*/  FSEL R113, R57, -INF , P0 ;  /* 0xff80000039717808 */ /* 0x000fe40000000000 */
[-C--:B------:R-:W-:Y:S02]  /*194d0*/  ISETP.GE.AND P0, PT, R0, R188.reuse, PT ;  /* 0x000000bc0000720c */ /* 0x080fe40003f06270 */
[----:B------:R-:W-:Y:S02]  /*194e0*/  IABS R7, R7 ;  /* 0x0000000700077213 */ /* 0x000fe40000000000 */
[----:B------:R-:W-:Y:S02]  /*194f0*/  FSEL R199, R199, -INF , !P0 ;  /* 0xff800000c7c77808 */ /* 0x000fe40004000000 */
[----:B------:R-:W-:Y:S02]  /*19500*/  ISETP.GE.AND P0, PT, R112, R187, PT ;  /* 0x000000bb7000720c */ /* 0x000fe40003f06270 */
[----:B------:R-:W-:Y:S02]  /*19510*/  I2FP.F32.S32 R7, R7 ;  /* 0x0000000700077245 */ /* 0x000fe40000201400 */
[----:B------:R-:W-:Y:S02]  /*19520*/  FSEL R54, R54, -INF , P0 ;  /* 0xff80000036367808 */ /* 0x000fe40000000000 */
[----:B------:R-:W-:Y:S01]  /*19530*/  ISETP.GE.AND P0, PT, R110, R187, PT ;  /* 0x000000bb6e00720c */ /* 0x000fe20003f06270 */
[-C--:B------:R-:W-:Y:S01]  /*19540*/  FFMA.FTZ R66, -R186, R7.reuse, R66 ;  /* 0x00000007ba427223 */ /* 0x080fe20000010142 */
[----:B------:R-:W-:Y:S01]  /*19550*/  @P1 LOP3.LUT R180, R180, 0x8, RZ, 0xfc, !PT ;  /* 0x00000008b4b41812 */ /* 0x000fe200078efcff */
[----:B------:R-:W-:Y:S01]  /*19560*/  FFMA.FTZ R60, -R186, R7, R60 ;  /* 0x00000007ba3c7223 */ /* 0x000fe2000001013c */
[----:B------:R-:W-:Y:S01]  /*19570*/  FSEL R107, R55, -INF , P0 ;  /* 0xff800000376b7808 */ /* 0x000fe20000000000 */
[----:B------:R-:W-:Y:S01]  /*19580*/  VIADD R7, R192, 0xffffffc1 ;  /* 0xffffffc1c0077836 */ /* 0x000fe20000000000 */
[----:B------:R-:W-:Y:S01]  /*19590*/  ISETP.GE.AND P0, PT, R48, R189, PT ;  /* 0x000000bd3000720c */ /* 0x000fe20003f06270 */
[----:B------:R-:W-:Y:S01]  /*195a0*/  VIADD R192, R192, 0x80 ;  /* 0x00000080c0c07836 */ /* 0x000fe20000000000 */
[-C--:B------:R-:W-:Y:S02]  /*195b0*/  ISETP.GE.AND P1, PT, R132, R181.reuse, PT ;  /* 0x000000b58400720c */ /* 0x080fe40003f26270 */
[----:B------:R-:W-:Y:S02]  /*195c0*/  FSEL R39, R60, -INF , P0 ;  /* 0xff8000003c277808 */ /* 0x000fe40000000000 */
[----:B------:R-:W-:Y:S02]  /*195d0*/  ISETP.GE.AND P0, PT, R2, R181, PT ;  /* 0x000000b50200720c */ /* 0x000fe40003f06270 */
[----:B------:R-:W-:Y:S02]  /*195e0*/  LOP3.LUT R180, R180, 0xfffffffd, RZ, 0xc0, !PT ;  /* 0xfffffffdb4b47812 */ /* 0x000fe400078ec0ff */
[----:B------:R-:W-:Y:S02]  /*195f0*/  FSEL R139, R139, -INF , !P0 ;  /* 0xff8000008b8b7808 */ /* 0x000fe40004000000 */
[----:B------:R-:W-:Y:S02]  /*19600*/  ISETP.GE.AND P0, PT, R46, R189, PT ;  /* 0x000000bd2e00720c */ /* 0x000fe40003f06270 */
[----:B------:R-:W-:Y:S02]  /*19610*/  P2R R57, PR, RZ, 0x40 ;  /* 0x00000040ff397803 */ /* 0x000fe40000000000 */
[----:B------:R-:W-:Y:S02]  /*19620*/  FSEL R23, R61, -INF , P0 ;  /* 0xff8000003d177808 */ /* 0x000fe40000000000 */
[-C--:B------:R-:W-:Y:S02]  /*19630*/  ISETP.GE.AND P0, PT, R108, R187.reuse, PT ;  /* 0x000000bb6c00720c */ /* 0x080fe40003f06270 */
[----:B------:R-:W-:Y:S02]  /*19640*/  @P1 LOP3.LUT R180, R180, 0x2, RZ, 0xfc, !PT ;  /* 0x00000002b4b41812 */ /* 0x000fe400078efcff */
[----:B------:R-:W-:Y:S02]  /*19650*/  FSEL R58, R58, -INF , P0 ;  /* 0xff8000003a3a7808 */ /* 0x000fe40000000000 */
[----:B------:R-:W-:Y:S02]  /*19660*/  ISETP.GE.AND P0, PT, R50, R187, PT ;  /* 0x000000bb3200720c */ /* 0x000fe40003f06270 */
[CC--:B------:R-:W-:Y:S02]  /*19670*/  ISETP.GE.AND P1, PT, R128.reuse, R188.reuse, PT ;  /* 0x000000bc8000720c */ /* 0x0c0fe40003f26270 */
[----:B------:R-:W-:Y:S02]  /*19680*/  FSEL R22, R59, -INF , P0 ;  /* 0xff8000003b167808 */ /* 0x000fe40000000000 */
[----:B------:R-:W-:Y:S02]  /*19690*/  ISETP.GE.AND P0, PT, R128, R181, PT ;  /* 0x000000b58000720c */ /* 0x000fe40003f06270 */
[----:B------:R-:W-:Y:S02]  /*196a0*/  P2R R55, PR, RZ, 0x2 ;  /* 0x00000002ff377803 */ /* 0x000fe40000000000 */
[C---:B------:R-:W-:Y:S02]  /*196b0*/  LOP3.LUT P1, RZ, R180.reuse, 0x10, RZ, 0xc0, !PT ;  /* 0x00000010b4ff7812 */ /* 0x040fe4000782c0ff */
[----:B------:R-:W-:Y:S02]  /*196c0*/  LOP3.LUT R180, R180, 0xfffffffe, RZ, 0xc0, !PT ;  /* 0xfffffffeb4b47812 */ /* 0x000fe400078ec0ff */
[----:B------:R-:W-:Y:S02]  /*196d0*/  P2R R59, PR, RZ, 0x2 ;  /* 0x00000002ff3b7803 */ /* 0x000fe40000000000 */
[----:B------:R-:W-:Y:S02]  /*196e0*/  IABS R7, R7 ;  /* 0x0000000700077213 */ /* 0x000fe40000000000 */
[----:B------:R-:W-:Y:S02]  /*196f0*/  ISETP.GE.AND P2, PT, R12, R188, PT ;  /* 0x000000bc0c00720c */ /* 0x000fe40003f46270 */
[----:B------:R-:W-:Y:S02]  /*19700*/  @P0 LOP3.LUT R180, R180, 0x1, RZ, 0xfc, !PT ;  /* 0x00000001b4b40812 */ /* 0x000fe400078efcff */
[----:B------:R-:W-:Y:S02]  /*19710*/  I2FP.F32.S32 R7, R7 ;  /* 0x0000000700077245 */ /* 0x000fe40000201400 */
[C---:B------:R-:W-:Y:S02]  /*19720*/  LOP3.LUT P1, RZ, R180.reuse, 0x40, RZ, 0xc0, !PT ;  /* 0x00000040b4ff7812 */ /* 0x040fe4000782c0ff */
[----:B------:R-:W-:Y:S01]  /*19730*/  LOP3.LUT P3, RZ, R180, 0x200, RZ, 0xc0, !PT ;  /* 0x00000200b4ff7812 */ /* 0x000fe2000786c0ff */
[----:B------:R-:W-:Y:S01]  /*19740*/  FFMA.FTZ R64, -R186, R7, R64 ;  /* 0x00000007ba407223 */ /* 0x000fe20000010140 */
        /* <DEDUP_REMOVED lines=66> */
[----:B------:R-:W-:Y:S02]  /*19b70*/  ISETP.NE.AND P3, PT, R53, RZ, PT ;  /* 0x000000ff3500720c */ /* 0x000fe40003f65270 */
[----:B------:R-:W-:Y:S02]  /*19b80*/  FSEL R53, R105, -INF , !P4 ;  /* 0xff80000069357808 */ /* 0x000fe40006000000 */
[----:B------:R-:W-:Y:S02]  /*19b90*/  ISETP.NE.AND P4, PT, R35, RZ, PT ;  /* 0x000000ff2300720c */ /* 0x000fe40003f85270 */
[----:B------:R-:W-:Y:S02]  /*19ba0*/  FSEL R35, R3, -INF , !P6 ;  /* 0xff80000003237808 */ /* 0x000fe40007000000 */
[----:B------:R-:W2:Y:S01]  /*19bb0*/  LD.E R3, desc[UR4][R100.64+0xdc] ;  /* 0x0000dc0464037980 */ /* 0x000ea2000c101900 */
[----:B------:R-:W-:Y:S02]  /*19bc0*/  FSEL R217, R217, -INF , !P1 ;  /* 0xff800000d9d97808 */ /* 0x000fe40004800000 */
[-C--:B------:R-:W-:Y:S02]  /*19bd0*/  ISETP.GE.AND P1, PT, R106, R188.reuse, PT ;  /* 0x000000bc6a00720c */ /* 0x080fe40003f26270 */
[----:B------:R-:W-:Y:S02]  /*19be0*/  ISETP.NE.AND P6, PT, R57, RZ, PT ;  /* 0x000000ff3900720c */ /* 0x000fe40003fc5270 */
[----:B------:R-:W-:Y:S02]  /*19bf0*/  FSEL R221, R221, -INF , !P4 ;  /* 0xff800000dddd7808 */ /* 0x000fe40006000000 */
[----:B------:R-:W-:Y:S02]  /*19c00*/  LOP3.LUT P4, RZ, R180, 0x8, RZ, 0xc0, !PT ;  /* 0x00000008b4ff7812 */ /* 0x000fe4000788c0ff */
[----:B------:R-:W-:Y:S02]  /*19c10*/  FSEL R205, R28, -INF , !P1 ;  /* 0xff8000001ccd7808 */ /* 0x000fe40004800000 */
[-C--:B------:R-:W-:Y:S02]  /*19c20*/  ISETP.GE.AND P1, PT, R20, R181.reuse, PT ;  /* 0x000000b51400720c */ /* 0x080fe40003f26270 */
[----:B------:R-:W-:Y:S02]  /*19c30*/  FSEL R211, R211, -INF , !P6 ;  /* 0xff800000d3d37808 */ /* 0x000fe40007000000 */
[----:B------:R-:W-:Y:S02]  /*19c40*/  ISETP.GE.AND P6, PT, R104, R181, PT ;  /* 0x000000b56800720c */ /* 0x000fe40003fc6270 */
[----:B------:R-:W-:Y:S02]  /*19c50*/  FSEL R33, R33, -INF , !P4 ;  /* 0xff80000021217808 */ /* 0x000fe40006000000 */
[-C--:B------:R-:W-:Y:S02]  /*19c60*/  ISETP.GE.AND P4, PT, R2, R188.reuse, PT ;  /* 0x000000bc0200720c */ /* 0x080fe40003f86270 */
[----:B------:R-:W-:Y:S02]  /*19c70*/  FMNMX3.FTZ R2, R102, R21, R19, !PT ;  /* 0x0000001566027276 */ /* 0x000fe40007810013 */
[----:B------:R-:W-:Y:S02]  /*19c80*/  FSEL R171, R34, -INF , !P1 ;  /* 0xff80000022ab7808 */ /* 0x000fe40004800000 */
[----:B------:R-:W-:Y:S02]  /*19c90*/  FSEL R195, R31, -INF , !P6 ;  /* 0xff8000001fc37808 */ /* 0x000fe40007000000 */
[-C--:B------:R-:W-:Y:S01]  /*19ca0*/  ISETP.GE.AND P1, PT, R10, R188.reuse, PT ;  /* 0x000000bc0a00720c */ /* 0x080fe20003f26270 */
[----:B------:R-:W-:Y:S01]  /*19cb0*/  LDSM.16.MT88.4 R28, [R153+0x6000] ;  /* 0x00600000991c783b */ /* 0x000fe20000004200 */
[----:B------:R-:W-:Y:S02]  /*19cc0*/  ISETP.GE.AND P6, PT, R6, R181, PT ;  /* 0x000000b50600720c */ /* 0x000fe40003fc6270 */
[----:B------:R-:W-:Y:S02]  /*19cd0*/  FMNMX3.FTZ R2, R2, R15, R13, !PT ;  /* 0x0000000f02027276 */ /* 0x000fe4000781000d */
[----:B------:R-:W-:Y:S02]  /*19ce0*/  FSEL R133, R44, -INF , !P1 ;  /* 0xff8000002c857808 */ /* 0x000fe40004800000 */
[-C--:B------:R-:W-:Y:S02]  /*19cf0*/  ISETP.GE.AND P1, PT, R114, R188.reuse, PT ;  /* 0x000000bc7200720c */ /* 0x080fe40003f26270 */
[----:B------:R-:W-:Y:S02]  /*19d00*/  FMNMX3.FTZ R2, R2, R25, R51, !PT ;  /* 0x0000001902027276 */ /* 0x000fe40007810033 */
[----:B------:R-:W-:Y:S02]  /*19d10*/  FSEL R219, R219, -INF , !P3 ;  /* 0xff800000dbdb7808 */ /* 0x000fe40005800000 */
[C---:B------:R-:W-:Y:S02]  /*19d20*/  LOP3.LUT P3, RZ, R180.reuse, 0x1, RZ, 0xc0, !PT ;  /* 0x00000001b4ff7812 */ /* 0x040fe4000786c0ff */
[----:B------:R-:W-:Y:S02]  /*19d30*/  FSEL R127, R127, -INF , !P1 ;  /* 0xff8000007f7f7808 */ /* 0x000fe40004800000 */
[----:B------:R-:W-:Y:S02]  /*19d40*/  LOP3.LUT R180, R180, 0xfffffffe, RZ, 0xc0, !PT ;  /* 0xfffffffeb4b47812 */ /* 0x000fe400078ec0ff */
[----:B------:R-:W-:Y:S02]  /*19d50*/  ISETP.GE.AND P1, PT, R112, R181, PT ;  /* 0x000000b57000720c */ /* 0x000fe40003f26270 */
[----:B------:R-:W-:Y:S02]  /*19d60*/  FMNMX3.FTZ R2, R2, R49, R223, !PT ;  /* 0x0000003102027276 */ /* 0x000fe400078100df */
[----:B------:R-:W-:Y:S02]  /*19d70*/  FSEL R209, R26, -INF , !P3 ;  /* 0xff8000001ad17808 */ /* 0x000fe40005800000 */
[-C--:B------:R-:W-:Y:S02]  /*19d80*/  ISETP.GE.AND P3, PT, R6, R188.reuse, PT ;  /* 0x000000bc0600720c */ /* 0x080fe40003f66270 */
[----:B------:R-:W-:Y:S02]  /*19d90*/  FMNMX3.FTZ R0, R0, R55, R53, !PT ;  /* 0x0000003700007276 */ /* 0x000fe40007810035 */
[----:B------:R-:W-:Y:S02]  /*19da0*/  @P6 LOP3.LUT R180, R180, 0x1, RZ, 0xfc, !PT ;  /* 0x00000001b4b46812 */ /* 0x000fe400078efcff */
[----:B------:R-:W-:Y:S02]  /*19db0*/  FMNMX3.FTZ R2, R2, R221, R219, !PT ;  /* 0x000000dd02027276 */ /* 0x000fe400078100db */
[----:B------:R-:W-:Y:S02]  /*19dc0*/  FSEL R145, R40, -INF , !P3 ;  /* 0xff80000028917808 */ /* 0x000fe40005800000 */
[----:B------:R-:W-:Y:S02]  /*19dd0*/  LOP3.LUT P3, RZ, R180, 0x1, RZ, 0xc0, !PT ;  /* 0x00000001b4ff7812 */ /* 0x000fe4000786c0ff */
[----:B------:R-:W-:Y:S02]  /*19de0*/  FMNMX3.FTZ R0, R0, R35, R33, !PT ;  /* 0x0000002300007276 */ /* 0x000fe40007810021 */
[----:B------:R-:W-:Y:S02]  /*19df0*/  LOP3.LUT R180, R180, 0xfffffffd, RZ, 0xc0, !PT ;  /* 0xfffffffdb4b47812 */ /* 0x000fe400078ec0ff */
[----:B------:R-:W-:Y:S02]  /*19e00*/  FMNMX3.FTZ R2, R2, R217, R215, !PT ;  /* 0x000000d902027276 */ /* 0x000fe400078100d7 */
[----:B------:R-:W-:Y:S02]  /*19e10*/  FSEL R201, R32, -INF , !P0 ;  /* 0xff80000020c97808 */ /* 0x000fe40004000000 */
[-C--:B------:R-:W-:Y:S02]  /*19e20*/  ISETP.GE.AND P0, PT, R194, R188.reuse, PT ;  /* 0x000000bcc200720c */ /* 0x080fe40003f06270 */
[----:B------:R-:W-:Y:S02]  /*19e30*/  FMNMX3.FTZ R0, R0, R213, R211, !PT ;  /* 0x000000d500007276 */ /* 0x000fe400078100d3 */
[----:B------:R-:W-:Y:S02]  /*19e40*/  @P1 LOP3.LUT R180, R180, 0x2, RZ, 0xfc, !PT ;  /* 0x00000002b4b41812 */ /* 0x000fe400078efcff */
[----:B------:R-:W-:Y:S02]  /*19e50*/  FMNMX3.FTZ R2, R2, R205, R203, !PT ;  /* 0x000000cd02027276 */ /* 0x000fe400078100cb */
[-C--:B------:R-:W-:Y:S02]  /*19e60*/  ISETP.GE.AND P1, PT, R110, R188.reuse, PT ;  /* 0x000000bc6e00720c */ /* 0x080fe40003f26270 */
[----:B------:R-:W-:Y:S02]  /*19e70*/  FSEL R149, R149, -INF , !P0 ;  /* 0xff80000095957808 */ /* 0x000fe40004000000 */
[----:B------:R-:W-:Y:S02]  /*19e80*/  FMNMX3.FTZ R0, R0, R209, R207, !PT ;  /* 0x000000d100007276 */ /* 0x000fe400078100cf */
[----:B------:R-:W-:Y:S02]  /*19e90*/  FSEL R147, R147, -INF , !P4 ;  /* 0xff80000093937808 */ /* 0x000fe40006000000 */
[C---:B------:R-:W-:Y:S01]  /*19ea0*/  ISETP.GE.AND P0, PT, R194.reuse, R181, PT ;  /* 0x000000b5c200720c */ /* 0x040fe20003f06270 */
[----:B------:R-:W-:Y:S01]  /*19eb0*/  VIADD R194, R194, 0xffffff80 ;  /* 0xffffff80c2c27836 */ /* 0x000fe20000000000 */
        /* <DEDUP_REMOVED lines=11> */
[----:B------:R-:W-:Y:S02]  /*19f70*/  FMNMX3.FTZ R0, R0, R171, R151, !PT ;  /* 0x000000ab00007276 */ /* 0x000fe40007810097 */
[----:B------:R-:W-:Y:S02]  /*19f80*/  FSEL R131, R45, -INF , !P2 ;  /* 0xff8000002d837808 */ /* 0x000fe40005000000 */
[----:B------:R-:W-:Y:S02]  /*19f90*/  FMNMX3.FTZ R2, R2, R145, R143, !PT ;  /* 0x0000009102027276 */ /* 0x000fe4000781008f */
[-C--:B------:R-:W-:Y:S02]  /*19fa0*/  ISETP.GE.AND P2, PT, R118, R181.reuse, PT ;  /* 0x000000b57600720c */ /* 0x080fe40003f46270 */
[----:B------:R-:W-:Y:S02]  /*19fb0*/  FSEL R129, R129, -INF , !P0 ;  /* 0xff80000081817808 */ /* 0x000fe40004000000 */
[-C--:B------:R-:W-:Y:S02]  /*19fc0*/  ISETP.GE.AND P0, PT, R112, R188.reuse, PT ;  /* 0x000000bc7000720c */ /* 0x080fe40003f06270 */
[-C--:B------:R-:W-:Y:S02]  /*19fd0*/  ISETP.GE.AND P5, PT, R10, R181.reuse, PT ;  /* 0x000000b50a00720c */ /* 0x080fe40003fa6270 */
[----:B------:R-:W-:Y:S02]  /*19fe0*/  ISETP.GE.AND P4, PT, R18, R181, PT ;  /* 0x000000b51200720c */ /* 0x000fe40003f86270 */
[----:B------:R-:W-:Y:S02]  /*19ff0*/  FSEL R135, R43, -INF , !P6 ;  /* 0xff8000002b877808 */ /* 0x000fe40007000000 */
[----:B------:R-:W-:Y:S02]  /*1a000*/  FSEL R137, R42, -INF , !P3 ;  /* 0xff8000002a897808 */ /* 0x000fe40005800000 */
[----:B------:R-:W-:Y:S02]  /*1a010*/  LOP3.LUT R180, R180, 0xfffffffe, RZ, 0xc0, !PT ;  /* 0xfffffffeb4b47812 */ /* 0x000fe400078ec0ff */
[----:B------:R-:W-:Y:S02]  /*1a020*/  FMNMX3.FTZ R0, R0, R141, R139, !PT ;  /* 0x0000008d00007276 */ /* 0x000fe4000781008b */
[----:B------:R-:W-:Y:S02]  /*1a030*/  FMNMX3.FTZ R2, R2, R133, R131, !PT ;  /* 0x0000008502027276 */ /* 0x000fe40007810083 */
[----:B------:R-:W-:Y:S02]  /*1a040*/  FSEL R59, R52, -INF , !P2 ;  /* 0xff800000343b7808 */ /* 0x000fe40005000000 */
[-C--:B------:R-:W-:Y:S02]  /*1a050*/  ISETP.GE.AND P2, PT, R50, R188.reuse, PT ;  /* 0x000000bc3200720c */ /* 0x080fe40003f46270 */
[----:B------:R-:W-:Y:S02]  /*1a060*/  ISETP.GE.AND P3, PT, R114, R181, PT ;  /* 0x000000b57200720c */ /* 0x000fe40003f66270 */
[----:B------:R-:W-:Y:S02]  /*1a070*/  FSEL R119, R119, -INF , !P0 ;  /* 0xff80000077777808 */ /* 0x000fe40004000000 */
[----:B------:R-:W-:Y:S02]  /*1a080*/  FSEL R123, R123, -INF , !P5 ;  /* 0xff8000007b7b7808 */ /* 0x000fe40006800000 */
[----:B------:R-:W-:Y:S02]  /*1a090*/  FSEL R121, R121, -INF , !P4 ;  /* 0xff80000079797808 */ /* 0x000fe40006000000 */
[-C--:B------:R-:W-:Y:S02]  /*1a0a0*/  ISETP.GE.AND P0, PT, R108, R188.reuse, PT ;  /* 0x000000bc6c00720c */ /* 0x080fe40003f06270 */
[----:B------:R-:W-:Y:S02]  /*1a0b0*/  @P1 LOP3.LUT R180, R180, 0x1, RZ, 0xfc, !PT ;  /* 0x00000001b4b41812 */ /* 0x000fe400078efcff */
[----:B------:R-:W-:Y:S02]  /*1a0c0*/  FMNMX3.FTZ R0, R0, R137, R135, !PT ;  /* 0x0000008900007276 */ /* 0x000fe40007810087 */
[----:B------:R-:W-:Y:S02]  /*1a0d0*/  FMNMX3.FTZ R2, R2, R129, R127, !PT ;  /* 0x0000008102027276 */ /* 0x000fe4000781007f */
[----:B------:R-:W-:Y:S02]  /*1a0e0*/  FSEL R57, R47, -INF , !P3 ;  /* 0xff8000002f397808 */ /* 0x000fe40005800000 */
[----:B------:R-:W-:Y:S02]  /*1a0f0*/  FSEL R113, R113, -INF , !P2 ;  /* 0xff80000071717808 */ /* 0x000fe40005000000 */
[----:B------:R-:W-:Y:S02]  /*1a100*/  ISETP.GE.AND P4, PT, R110, R181, PT ;  /* 0x000000b56e00720c */ /* 0x000fe40003f86270 */
[----:B------:R-:W-:Y:S02]  /*1a110*/  LOP3.LUT P3, RZ, R180, 0x2, RZ, 0xc0, !PT ;  /* 0x00000002b4ff7812 */ /* 0x000fe4000786c0ff */
[----:B------:R-:W-:Y:S02]  /*1a120*/  FSEL R115, R56, -INF , !P0 ;  /* 0xff80000038737808 */ /* 0x000fe40004000000 */
[----:B------:R-:W-:Y:S02]  /*1a130*/  FMNMX3.FTZ R0, R0, R123, R121, !PT ;  /* 0x0000007b00007276 */ /* 0x000fe40007810079 */
[----:B------:R-:W-:Y:S02]  /*1a140*/  LOP3.LUT P2, RZ, R180, 0x1, RZ, 0xc0, !PT ;  /* 0x00000001b4ff7812 */ /* 0x000fe4000784c0ff */
[-C--:B------:R-:W-:Y:S02]  /*1a150*/  ISETP.GE.AND P1, PT, R48, R188.reuse, PT ;  /* 0x000000bc3000720c */ /* 0x080fe40003f26270 */
[-C--:B------:R-:W-:Y:S02]  /*1a160*/  ISETP.GE.AND P0, PT, R46, R188.reuse, PT ;  /* 0x000000bc2e00720c */ /* 0x080fe40003f06270 */
[----:B------:R-:W-:Y:S02]  /*1a170*/  FMNMX3.FTZ R2, R2, R119, R117, !PT ;  /* 0x0000007702027276 */ /* 0x000fe40007810075 */
        /* <DEDUP_REMOVED lines=8> */
[----:B------:R-:W-:Y:S02]  /*1a200*/  ISETP.GE.AND P2, PT, R16, R188, PT ;  /* 0x000000bc1000720c */ /* 0x000fe40003f46270 */
[----:B------:R-:W-:Y:S02]  /*1a210*/  FMNMX3.FTZ R2, R2, R115, R113, !PT ;  /* 0x0000007302027276 */ /* 0x000fe40007810071 */
[-C--:B------:R-:W-:Y:S02]  /*1a220*/  ISETP.GE.AND P5, PT, R48, R181.reuse, PT ;  /* 0x000000b53000720c */ /* 0x080fe40003fa6270 */
[----:B------:R-:W-:Y:S02]  /*1a230*/  ISETP.GE.AND P4, PT, R46, R181, PT ;  /* 0x000000b52e00720c */ /* 0x000fe40003f86270 */
[----:B------:R-:W-:Y:S01]  /*1a240*/  FSEL R67, R22, -INF , !P6 ;  /* 0xff80000016437808 */ /* 0x000fe20007000000 */
[----:B------:R-:W-:Y:S01]  /*1a250*/  LDSM.16.MT88.4 R44, [R152+0x6000] ;  /* 0x00600000982c783b */ /* 0x000fe20000004200 */
[----:B------:R-:W-:Y:S02]  /*1a260*/  FMNMX3.FTZ R0, R0, R111, R107, !PT ;  /* 0x0000006f00007276 */ /* 0x000fe4000781006b */
        /* <DEDUP_REMOVED lines=20> */
[C---:B------:R-:W-:Y:S02]  /*1a3b0*/  FSETP.NEU.FTZ.AND P1, PT, R2.reuse, -INF , PT ;  /* 0xff8000000200780b */ /* 0x040fe40003f3d000 */
[----:B---3--:R-:W-:Y:S02]  /*1a3c0*/  FMNMX.FTZ R0, R5, R0, !PT ;  /* 0x0000000005007209 */ /* 0x008fe40007810000 */
[----:B------:R-:W-:Y:S02]  /*1a3d0*/  FSEL R5, R2, RZ, P1 ;  /* 0x000000ff02057208 */ /* 0x000fe40000800000 */
[----:B------:R-:W-:Y:S01]  /*1a3e0*/  FSETP.NEU.FTZ.AND P0, PT, R0, -INF , PT ;  /* 0xff8000000000780b */ /* 0x000fe20003f1d000 */
[C---:B--2---:R-:W-:Y:S01]  /*1a3f0*/  FMUL.FTZ R104, R3.reuse, R2 ;  /* 0x0000000203687220 */ /* 0x044fe20000410000 */
[----:B------:R-:W-:Y:S01]  /*1a400*/  FMUL.FTZ R62, R3, R0 ;  /* 0x00000000033e7220 */ /* 0x000fe20000410000 */
[----:B------:R-:W-:Y:S03]  /*1a410*/  FADD.FTZ R6, -R5, R102 ;  /* 0x0000006605067221 */ /* 0x000fe60000010100 */
[----:B------:R-:W-:Y:S02]  /*1a420*/  FSEL R104, R104, RZ, P1 ;  /* 0x000000ff68687208 */ /* 0x000fe40000800000 */
[----:B------:R-:W-:Y:S03]  /*1a430*/  FSEL R62, R62, RZ, P0 ;  /* 0x000000ff3e3e7208 */ /* 0x000fe60000000000 */
[-CC-:B------:R-:W-:Y:S01]  /*1a440*/  FFMA.FTZ R109, R15, R3.reuse, -R104.reuse ;  /* 0x000000030f6d7223 */ /* 0x180fe20000010868 */
[-C--:B------:R-:W-:Y:S01]  /*1a450*/  FFMA.FTZ R106, R13, R3.reuse, -R104 ;  /* 0x000000030d6a7223 */ /* 0x080fe20000010868 */
[-C--:B------:R-:W-:Y:S01]  /*1a460*/  FFMA.FTZ R125, R4, R3.reuse, -R62 ;  /* 0x00000003047d7223 */ /* 0x080fe2000001083e */
[----:B------:R-:W1:Y:S01]  /*1a470*/  LDSM.16.MT88.4 R12, [R158+0x6000] ;  /* 0x006000009e0c783b */ /* 0x000e620000004200 */
[----:B------:R-:W-:Y:S01]  /*1a480*/  FSEL R4, R0, RZ, P0 ;  /* 0x000000ff00047208 */ /* 0x000fe20000000000 */
[-CC-:B------:R-:W-:Y:S01]  /*1a490*/  FFMA.FTZ R56, R21, R3.reuse, -R104.reuse ;  /* 0x0000000315387223 */ /* 0x180fe20000010868 */
[-C--:B------:R-:W-:Y:S01]  /*1a4a0*/  FFMA.FTZ R110, R19, R3.reuse, -R104 ;  /* 0x00000003136e7223 */ /* 0x080fe20000010868 */
[-CC-:B------:R-:W-:Y:S01]  /*1a4b0*/  FFMA.FTZ R108, R17, R3.reuse, -R62.reuse ;  /* 0x00000003116c7223 */ /* 0x180fe2000001083e */
[-CC-:B------:R-:W-:Y:S01]  /*1a4c0*/  FFMA.FTZ R7, R9, R3.reuse, -R62.reuse ;  /* 0x0000000309077223 */ /* 0x180fe2000001083e */
[----:B------:R-:W-:Y:S01]  /*1a4d0*/  FADD.FTZ R4, -R4, R103 ;  /* 0x0000006704047221 */ /* 0x000fe20000010100 */
[-C--:B------:R-:W-:Y:S01]  /*1a4e0*/  FFMA.FTZ R11, R11, R3.reuse, -R62 ;  /* 0x000000030b0b7223 */ /* 0x080fe2000001083e */
[C---:B------:R-:W-:Y:S01]  /*1a4f0*/  FMUL.FTZ R9, R3.reuse, R6 ;  /* 0x0000000603097220 */ /* 0x040fe20000410000 */
[----:B------:R-:W2:Y:S01]  /*1a500*/  LDSM.16.MT88.4 R20, [R154+0x6000] ;  /* 0x006000009a14783b */ /* 0x000ea20000004200 */
[----:B------:R-:W-:Y:S01]  /*1a510*/  FMUL.FTZ R8, R3, R4 ;  /* 0x0000000403087220 */ /* 0x000fe20000410000 */
[----:B------:R-:W-:Y:S01]  /*1a520*/  MUFU.EX2 R56, R56 ;  /* 0x0000003800387308 */ /* 0x000fe20000000800 */
[-C--:B------:R-:W-:Y:S01]  /*1a530*/  FFMA.FTZ R32, R25, R3.reuse, -R104 ;  /* 0x0000000319207223 */ /* 0x080fe20000010868 */
[-CC-:B------:R-:W-:Y:S01]  /*1a540*/  FFMA.FTZ R124, R59, R3.reuse, -R62.reuse ;  /* 0x000000033b7c7223 */ /* 0x180fe2000001083e */
[-CC-:B------:R-:W-:Y:S07]  /*1a550*/  FFMA.FTZ R58, R137, R3.reuse, -R62.reuse ;  /* 0x00000003893a7223 */ /* 0x180fee000001083e */
[----:B------:R-:W3:Y:S01]  /*1a560*/  MUFU.EX2 R110, R110 ;  /* 0x0000006e006e7308 */ /* 0x000ee20000000800 */
[-C--:B------:R-:W-:Y:S01]  /*1a570*/  FFMA.FTZ R126, R123, R3.reuse, -R62 ;  /* 0x000000037b7e7223 */ /* 0x080fe2000001083e */
[-C--:B------:R-:W-:Y:S01]  /*1a580*/  FFMA.FTZ R223, R223, R3.reuse, -R104 ;  /* 0x00000003dfdf7223 */ /* 0x080fe20000010868 */
[-CC-:B------:R-:W-:Y:S07]  /*1a590*/  FFMA.FTZ R116, R135, R3.reuse, -R62.reuse ;  /* 0x0000000387747223 */ /* 0x180fee000001083e */
[----:B------:R-:W-:Y:S01]  /*1a5a0*/  MUFU.EX2 R102, R11 ;  /* 0x0000000b00667308 */ /* 0x000fe20000000800 */
[-C--:B------:R-:W-:Y:S01]  /*1a5b0*/  FFMA.FTZ R37, R37, R3.reuse, -R62 ;  /* 0x0000000325257223 */ /* 0x080fe2000001083e */
[-CC-:B------:R-:W-:Y:S01]  /*1a5c0*/  FFMA.FTZ R114, R149, R3.reuse, -R104.reuse ;  /* 0x0000000395727223 */ /* 0x180fe20000010868 */
[-C--:B------:R-:W-:Y:S07]  /*1a5d0*/  FFMA.FTZ R112, R145, R3.reuse, -R104 ;  /* 0x0000000391707223 */ /* 0x080fee0000010868 */
[----:B------:R-:W4:Y:S01]  /*1a5e0*/  MUFU.EX2 R103, R7 ;  /* 0x0000000700677308 */ /* 0x000f220000000800 */
[-C--:B------:R-:W-:Y:S01]  /*1a5f0*/  FFMA.FTZ R118, R141, R3.reuse, -R62 ;  /* 0x000000038d767223 */ /* 0x080fe2000001083e */
[-CC-:B------:R-:W-:Y:S01]  /*1a600*/  FFMA.FTZ R147, R147, R3.reuse, -R104.reuse ;  /* 0x0000000393937223 */ /* 0x180fe20000010868 */
[-C--:B------:R-:W-:Y:S07]  /*1a610*/  FFMA.FTZ R143, R143, R3.reuse, -R104 ;  /* 0x000000038f8f7223 */ /* 0x080fee0000010868 */
[----:B------:R-:W5:Y:S01]  /*1a620*/  MUFU.EX2 R39, R9 ;  /* 0x0000000900277308 */ /* 0x000f620000000800 */
[-C--:B------:R-:W-:Y:S01]  /*1a630*/  FFMA.FTZ R139, R139, R3.reuse, -R62 ;  /* 0x000000038b8b7223 */ /* 0x080fe2000001083e */
[----:B---3--:R-:W-:Y:S01]  /*1a640*/  F2FP.BF16.F32.PACK_AB R40, R110, R56 ;  /* 0x000000386e28723e */ /* 0x008fe200000010ff */
[-CC-:B------:R-:W-:Y:S07]  /*1a650*/  FFMA.FTZ R122, R133, R3.reuse, -R104.reuse ;  /* 0x00000003857a7223 */ /* 0x180fee0000010868 */
[----:B------:R-:W3:Y:S01]  /*1a660*/  MUFU.EX2 R38, R8 ;  /* 0x0000000800267308 */ /* 0x000ee20000000800 */
[-CC-:B------:R-:W-:Y:S01]  /*1a670*/  FFMA.FTZ R120, R129, R3.reuse, -R104.reuse ;  /* 0x0000000381787223 */ /* 0x180fe20000010868 */
[-CC-:B------:R-:W-:Y:S01]  /*1a680*/  FFMA.FTZ R131, R131, R3.reuse, -R104.reuse ;  /* 0x0000000383837223 */ /* 0x180fe20000010868 */
[-C--:B------:R-:W-:Y:S07]  /*1a690*/  FFMA.FTZ R117, R117, R3.reuse, -R104 ;  /* 0x0000000375757223 */ /* 0x080fee0000010868 */
[----:B------:R-:W-:Y:S01]  /*1a6a0*/  MUFU.EX2 R109, R109 ;  /* 0x0000006d006d7308 */ /* 0x000fe20000000800 */
[-CC-:B------:R-:W-:Y:S01]  /*1a6b0*/  FFMA.FTZ R111, R111, R3.reuse, -R62.reuse ;  /* 0x000000036f6f7223 */ /* 0x180fe2000001083e */
[----:B----4-:R-:W-:Y:S01]  /*1a6c0*/  F2FP.BF16.F32.PACK_AB R43, R103, R102 ;  /* 0x00000066672b723e */ /* 0x010fe200000010ff */
[-C--:B------:R-:W-:Y:S07]  /*1a6d0*/  FFMA.FTZ R105, R105, R3.reuse, -R62 ;  /* 0x0000000369697223 */ /* 0x080fee000001083e */
[----:B------:R-:W4:Y:S01]  /*1a6e0*/  MUFU.EX2 R106, R106 ;  /* 0x0000006a006a7308 */ /* 0x000f220000000800 */
[--C-:B------:R-:W-:Y:S01]  /*1a6f0*/  FFMA.FTZ R63, R63, R3, -R104.reuse ;  /* 0x000000033f3f7223 */ /* 0x100fe20000010868 */
        /* <DEDUP_REMOVED lines=22> */
[-CC-:B------:R-:W-:Y:S01]  /*1a860*/  FFMA.FTZ R79, R53, R3.reuse, -R62.reuse ;  /* 0x00000003354f7223 */ /* 0x180fe2000001083e */
[----:B------:R-:W-:Y:S01]  /*1a870*/  MUFU.EX2 R77, R77 ;  /* 0x0000004d004d7308 */ /* 0x000fe20000000800 */
[C---:B------:R-:W-:Y:S01]  /*1a880*/  FMUL.FTZ R34, R38.reuse, R70 ;  /* 0x0000004626227220 */ /* 0x040fe20000410000 */
[C---:B------:R-:W-:Y:S01]  /*1a890*/  FMUL.FTZ R26, R38.reuse, R78 ;  /* 0x0000004e261a7220 */ /* 0x040fe20000410000 */
[--C-:B------:R-:W-:Y:S01]  /*1a8a0*/  FFMA.FTZ R97, R197, R3, -R62.reuse ;  /* 0x00000003c5617223 */ /* 0x100fe2000001083e */
[C---:B-1----:R-:W-:Y:S06]  /*1a8b0*/  HMMA.16816.F32.BF16 R4, R40.reuse, R12, R4 ;  /* 0x0000000c2804723c */ /* 0x042fec0000041804 */
[----:B------:R-:W-:Y:S01]  /*1a8c0*/  MUFU.EX2 R76, R76 ;  /* 0x0000004c004c7308 */ /* 0x000fe20000000800 */
[----:B------:R-:W-:Y:S09]  /*1a8d0*/  LDSM.16.MT88.4 R92, [R158+0x9800] ;  /* 0x009800009e5c783b */ /* 0x000ff20000004200 */
[----:B------:R-:W-:Y:S01]  /*1a8e0*/  MUFU.EX2 R79, R79 ;  /* 0x0000004f004f7308 */ /* 0x000fe20000000800 */
[C---:B------:R-:W-:Y:S01]  /*1a8f0*/  FMUL.FTZ R12, R39.reuse, R88 ;  /* 0x00000058270c7220 */ /* 0x040fe20000410000 */
[----:B------:R-:W-:Y:S01]  /*1a900*/  FMUL.FTZ R13, R39, R89 ;  /* 0x00000059270d7220 */ /* 0x000fe20000410000 */
[C---:B------:R-:W-:Y:S07]  /*1a910*/  HMMA.16816.F32.BF16 R8, R40.reuse, R14, R8 ;  /* 0x0000000e2808723c */ /* 0x040fee0000041808 */
[----:B------:R1:W-:Y:S01]  /*1a920*/  MUFU.EX2 R78, R32 ;  /* 0x00000020004e7308 */ /* 0x0003e20000000800 */
[C---:B------:R-:W-:Y:S01]  /*1a930*/  FMUL.FTZ R14, R38.reuse, R90 ;  /* 0x0000005a260e7220 */ /* 0x040fe20000410000 */
[C---:B------:R-:W-:Y:S08]  /*1a940*/  FMUL.FTZ R15, R38.reuse, R91 ;  /* 0x0000005b260f7220 */ /* 0x040ff00000410000 */
[----:B------:R-:W-:Y:S01]  /*1a950*/  MUFU.EX2 R97, R97 ;  /* 0x0000006100617308 */ /* 0x000fe20000000800 */
[----:B------:R-:W-:Y:S01]  /*1a960*/  FFMA.FTZ R98, R195, R3, -R62 ;  /* 0x00000003c3627223 */ /* 0x000fe2000001083e */
[----:B------:R-:W-:Y:S01]  /*1a970*/  FFMA.FTZ R125, R38, R193, R125 ;  /* 0x000000c1267d7223 */ /* 0x000fe2000001007d */
[-CC-:B------:R-:W-:Y:S07]  /*1a980*/  FFMA.FTZ R70, R219, R3.reuse, -R104.reuse ;  /* 0x00000003db467223 */ /* 0x180fee0000010868 */
[----:B------:R4:W-:Y:S01]  /*1a990*/  MUFU.EX2 R135, R58 ;  /* 0x0000003a00877308 */ /* 0x0009e20000000800 */
[--C-:B------:R-:W-:Y:S01]  /*1a9a0*/  FFMA.FTZ R96, R205, R3, -R104.reuse ;  /* 0x00000003cd607223 */ /* 0x100fe20000010868 */
[C---:B--2---:R-:W-:Y:S08]  /*1a9b0*/  HMMA.16816.F32.BF16 R12, R40.reuse, R20, R12 ;  /* 0x00000014280c723c */ /* 0x044ff0000004180c */
[----:B------:R-:W-:Y:S01]  /*1a9c0*/  MUFU.EX2 R98, R98 ;  /* 0x0000006200627308 */ /* 0x000fe20000000800 */
[C---:B------:R-:W-:Y:S01]  /*1a9d0*/  FMUL.FTZ R20, R39.reuse, R80 ;  /* 0x0000005027147220 */ /* 0x040fe20000410000 */
[C---:B------:R-:W-:Y:S01]  /*1a9e0*/  FMUL.FTZ R21, R39.reuse, R81 ;  /* 0x0000005127157220 */ /* 0x040fe20000410000 */
[----:B-1----:R-:W-:Y:S01]  /*1a9f0*/  FMUL.FTZ R32, R39, R68 ;  /* 0x0000004427207220 */ /* 0x002fe20000410000 */
[----:B------:R-:W-:Y:S06]  /*1aa00*/  FADD.FTZ R125, R108, R125 ;  /* 0x0000007d6c7d7221 */ /* 0x000fec0000010000 */
[----:B------:R-:W-:Y:S01]  /*1aa10*/  MUFU.EX2 R70, R70 ;  /* 0x0000004600467308 */ /* 0x000fe20000000800 */
[C---:B------:R-:W-:Y:S03]  /*1aa20*/  HMMA.16816.F32.BF16 R16, R40.reuse, R22, R16 ;  /* 0x000000162810723c */ /* 0x040fe60000041810 */
[C---:B------:R-:W-:Y:S01]  /*1aa30*/  FMUL.FTZ R22, R38.reuse, R82 ;  /* 0x0000005226167220 */ /* 0x040fe20000410000 */
[C---:B------:R-:W-:Y:S01]  /*1aa40*/  FMUL.FTZ R23, R38.reuse, R83 ;  /* 0x0000005326177220 */ /* 0x040fe20000410000 */
[-C--:B----4-:R-:W-:Y:S01]  /*1aa50*/  FFMA.FTZ R58, R127, R3.reuse, -R104 ;  /* 0x000000037f3a7223 */ /* 0x090fe20000010868 */
[-CC-:B------:R-:W-:Y:S01]  /*1aa60*/  FFMA.FTZ R127, R121, R3.reuse, -R62.reuse ;  /* 0x00000003797f7223 */ /* 0x180fe2000001083e */
[-C--:B------:R-:W-:Y:S02]  /*1aa70*/  FFMA.FTZ R121, R57, R3.reuse, -R62 ;  /* 0x0000000339797223 */ /* 0x080fe4000001083e */
[----:B------:R-:W-:Y:S01]  /*1aa80*/  MUFU.EX2 R96, R96 ;  /* 0x0000006000607308 */ /* 0x000fe20000000800 */
[-CC-:B------:R-:W-:Y:S01]  /*1aa90*/  FFMA.FTZ R81, R221, R3.reuse, -R104.reuse ;  /* 0x00000003dd517223 */ /* 0x180fe20000010868 */
[----:B------:R-:W-:Y:S01]  /*1aaa0*/  FFMA.FTZ R68, R215, R3, -R104 ;  /* 0x00000003d7447223 */ /* 0x000fe20000010868 */
[C---:B------:R-:W-:Y:S07]  /*1aab0*/  HMMA.16816.F32.BF16 R20, R40.reuse, R28, R20 ;  /* 0x0000001c2814723c */ /* 0x040fee0000041814 */
[----:B------:R1:W-:Y:S01]  /*1aac0*/  MUFU.EX2 R123, R58 ;  /* 0x0000003a007b7308 */ /* 0x0003e20000000800 */
[C---:B------:R-:W-:Y:S01]  /*1aad0*/  FMUL.FTZ R28, R39.reuse, R72 ;  /* 0x00000048271c7220 */ /* 0x040fe20000410000 */
[----:B------:R-:W-:Y:S01]  /*1aae0*/  FMUL.FTZ R29, R39, R73 ;  /* 0x00000049271d7220 */ /* 0x000fe20000410000 */
[--C-:B------:R-:W-:Y:S07]  /*1aaf0*/  FFMA.FTZ R72, R33, R3, -R62.reuse ;  /* 0x0000000321487223 */ /* 0x100fee000001083e */
[----:B------:R-:W2:Y:S01]  /*1ab00*/  MUFU.EX2 R73, R223 ;  /* 0x000000df00497308 */ /* 0x000ea20000000800 */
[----:B------:R-:W-:Y:S01]  /*1ab10*/  FMUL.FTZ R33, R39, R69 ;  /* 0x0000004527217220 */ /* 0x000fe20000410000 */
[C---:B------:R-:W-:Y:S08]  /*1ab20*/  HMMA.16816.F32.BF16 R24, R40.reuse, R30, R24 ;  /* 0x0000001e2818723c */ /* 0x040ff00000041818 */
[----:B------:R-:W-:Y:S01]  /*1ab30*/  MUFU.EX2 R81, R81 ;  /* 0x0000005100517308 */ /* 0x000fe20000000800 */
[C---:B------:R-:W-:Y:S01]  /*1ab40*/  FMUL.FTZ R30, R38.reuse, R74 ;  /* 0x0000004a261e7220 */ /* 0x040fe20000410000 */
[C---:B------:R-:W-:Y:S01]  /*1ab50*/  FMUL.FTZ R31, R38.reuse, R75 ;  /* 0x0000004b261f7220 */ /* 0x040fe20000410000 */
[-CC-:B------:R-:W-:Y:S01]  /*1ab60*/  FFMA.FTZ R74, R55, R3.reuse, -R62.reuse ;  /* 0x00000003374a7223 */ /* 0x180fe2000001083e */
[----:B------:R-:W-:Y:S01]  /*1ab70*/  FFMA.FTZ R75, R35, R3, -R62 ;  /* 0x00000003234b7223 */ /* 0x000fe2000001083e */
[----:B------:R-:W4:Y:S05]  /*1ab80*/  LDSM.16.MT88.4 R52, [R154+0x6800] ;  /* 0x006800009a34783b */ /* 0x000f2a0000004200 */
[----:B------:R-:W-:Y:S01]  /*1ab90*/  MUFU.EX2 R72, R72 ;  /* 0x0000004800487308 */ /* 0x000fe20000000800 */
[----:B------:R-:W-:Y:S01]  /*1aba0*/  FFMA.FTZ R39, R39, R196, R56 ;  /* 0x000000c427277223 */ /* 0x000fe20000010038 */
[----:B------:R-:W-:Y:S01]  /*1abb0*/  FMUL.FTZ R35, R38, R71 ;  /* 0x0000004726237220 */ /* 0x000fe20000410000 */
[C---:B------:R-:W-:Y:S07]  /*1abc0*/  HMMA.16816.F32.BF16 R28, R40.reuse, R44, R28 ;  /* 0x0000002c281c723c */ /* 0x040fee000004181c */
[----:B------:R-:W5:Y:S01]  /*1abd0*/  MUFU.EX2 R74, R74 ;  /* 0x0000004a004a7308 */ /* 0x000f620000000800 */
[----:B------:R-:W-:Y:S01]  /*1abe0*/  FADD.FTZ R84, R110, R39 ;  /* 0x000000276e547221 */ /* 0x000fe20000010000 */
[----:B-1----:R-:W-:Y:S08]  /*1abf0*/  LDSM.16.MT88.4 R56, [R153+0x8800] ;  /* 0x008800009938783b */ /* 0x002ff00000004200 */
[----:B------:R-:W1:Y:S01]  /*1ac00*/  MUFU.EX2 R75, R75 ;  /* 0x0000004b004b7308 */ /* 0x000e620000000800 */
[-C--:B------:R-:W-:Y:S01]  /*1ac10*/  FFMA.FTZ R71, R217, R3.reuse, -R104 ;  /* 0x00000003d9477223 */ /* 0x080fe20000010868 */
[----:B------:R-:W-:Y:S01]  /*1ac20*/  FADD.FTZ R109, R109, R84 ;  /* 0x000000546d6d7221 */ /* 0x000fe20000010000 */
[----:B------:R-:W-:Y:S07]  /*1ac30*/  HMMA.16816.F32.BF16 R32, R40, R46, R32 ;  /* 0x0000002e2820723c */ /* 0x000fee0000041820 */
[----:B------:R-:W-:Y:S01]  /*1ac40*/  MUFU.EX2 R68, R68 ;  /* 0x0000004400447308 */ /* 0x000fe20000000800 */
[----:B--2---:R-:W-:Y:S01]  /*1ac50*/  F2FP.BF16.F32.PACK_AB R42, R73, R76 ;  /* 0x0000004c492a723e */ /* 0x004fe200000010ff */
[----:B------:R-:W2:Y:S01]  /*1ac60*/  LDSM.16.MT88.4 R44, [R153+0x6800] ;  /* 0x00680000992c783b */ /* 0x000ea20000004200 */
[----:B------:R-:W-:Y:S01]  /*1ac70*/  F2FP.BF16.F32.PACK_AB R40, R77, R78 ;  /* 0x0000004e4d28723e */ /* 0x000fe200000010ff */
[-CC-:B------:R-:W-:Y:S01]  /*1ac80*/  FFMA.FTZ R84, R67, R3.reuse, -R62.reuse ;  /* 0x0000000343547223 */ /* 0x180fe2000001083e */
[----:B-----5:R-:W-:Y:S01]  /*1ac90*/  F2FP.BF16.F32.PACK_AB R41, R79, R74 ;  /* 0x0000004a4f29723e */ /* 0x020fe200000010ff */
[----:B------:R-:W-:Y:S04]  /*1aca0*/  FADD.FTZ R109, R106, R109 ;  /* 0x0000006d6a6d7221 */ /* 0x000fe80000010000 */
[----:B------:R-:W5:Y:S01]  /*1acb0*/  MUFU.EX2 R71, R71 ;  /* 0x0000004700477308 */ /* 0x000f620000000800 */
[--C-:B------:R-:W-:Y:S01]  /*1acc0*/  FFMA.FTZ R82, R213, R3, -R62.reuse ;  /* 0x00000003d5527223 */ /* 0x100fe2000001083e */
[----:B-1----:R-:W-:Y:S01]  /*1acd0*/  F2FP.BF16.F32.PACK_AB R43, R72, R75 ;  /* 0x0000004b482b723e */ /* 0x002fe200000010ff */
[----:B------:R-:W-:Y:S07]  /*1ace0*/  FADD.FTZ R78, R78, R109 ;  /* 0x0000006d4e4e7221 */ /* 0x000fee0000010000 */
[----:B------:R-:W-:Y:S01]  /*1acf0*/  MUFU.EX2 R114, R114 ;  /* 0x0000007200727308 */ /* 0x000fe20000000800 */
[-CC-:B------:R-:W-:Y:S01]  /*1ad00*/  FFMA.FTZ R83, R211, R3.reuse, -R62.reuse ;  /* 0x00000003d3537223 */ /* 0x180fe2000001083e */
[-C--:B------:R-:W-:Y:S01]  /*1ad10*/  FFMA.FTZ R80, R209, R3.reuse, -R62 ;  /* 0x00000003d1507223 */ /* 0x080fe2000001083e */
[----:B------:R-:W-:Y:S07]  /*1ad20*/  FADD.FTZ R77, R77, R78 ;  /* 0x0000004e4d4d7221 */ /* 0x000fee0000010000 */
[----:B------:R-:W-:Y:S01]  /*1ad30*/  MUFU.EX2 R82, R82 ;  /* 0x0000005200527308 */ /* 0x000fe20000000800 */
[C---:B---3--:R-:W-:Y:S09]  /*1ad40*/  HMMA.16816.F32.BF16 R4, R40.reuse, R48, R4 ;  /* 0x000000302804723c */ /* 0x048ff20000041804 */
[----:B------:R-:W1:Y:S01]  /*1ad50*/  MUFU.EX2 R83, R83 ;  /* 0x0000005300537308 */ /* 0x000e620000000800 */
[-C--:B------:R-:W-:Y:S01]  /*1ad60*/  FFMA.FTZ R69, R207, R3.reuse, -R62 ;  /* 0x00000003cf457223 */ /* 0x080fe2000001083e */
[-CC-:B------:R-:W-:Y:S01]  /*1ad70*/  FFMA.FTZ R91, R203, R3.reuse, -R104.reuse ;  /* 0x00000003cb5b7223 */ /* 0x180fe20000010868 */
[-CC-:B------:R-:W-:Y:S07]  /*1ad80*/  FFMA.FTZ R99, R201, R3.reuse, -R104.reuse ;  /* 0x00000003c9637223 */ /* 0x180fee0000010868 */
[----:B------:R-:W-:Y:S01]  /*1ad90*/  MUFU.EX2 R80, R80 ;  /* 0x0000005000507308 */ /* 0x000fe20000000800 */
[C---:B------:R-:W-:Y:S01]  /*1ada0*/  HMMA.16816.F32.BF16 R8, R40.reuse, R50, R8 ;  /* 0x000000322808723c */ /* 0x040fe20000041808 */
[----:B------:R-:W3:Y:S08]  /*1adb0*/  LDSM.16.MT88.4 R48, [R152+0x6800] ;  /* 0x006800009830783b */ /* 0x000ef00000004200 */
[----:B------:R-:W1:Y:S01]  /*1adc0*/  MUFU.EX2 R69, R69 ;  /* 0x0000004500457308 */ /* 0x000e620000000800 */
[-C--:B------:R-:W-:Y:S01]  /*1add0*/  FFMA.FTZ R88, R199, R3.reuse, -R104 ;  /* 0x00000003c7587223 */ /* 0x080fe20000010868 */
[-CC-:B------:R-:W-:Y:S01]  /*1ade0*/  FFMA.FTZ R90, R171, R3.reuse, -R62.reuse ;  /* 0x00000003ab5a7223 */ /* 0x180fe2000001083e */
[-C--:B------:R-:W-:Y:S07]  /*1adf0*/  FFMA.FTZ R89, R151, R3.reuse, -R62 ;  /* 0x0000000397597223 */ /* 0x080fee000001083e */
[----:B------:R-:W1:Y:S01]  /*1ae00*/  MUFU.EX2 R91, R91 ;  /* 0x0000005b005b7308 */ /* 0x000e620000000800 */
[C---:B----4-:R-:W-:Y:S09]  /*1ae10*/  HMMA.16816.F32.BF16 R12, R40.reuse, R52, R12 ;  /* 0x00000034280c723c */ /* 0x050ff2000004180c */
[----:B------:R-:W-:Y:S01]  /*1ae20*/  MUFU.EX2 R99, R99 ;  /* 0x0000006300637308 */ /* 0x000fe20000000800 */
[-CC-:B------:R-:W-:Y:S01]  /*1ae30*/  FFMA.FTZ R38, R119, R3.reuse, -R104.reuse ;  /* 0x0000000377267223 */ /* 0x180fe20000010868 */
[-CC-:B------:R-:W-:Y:S01]  /*1ae40*/  FFMA.FTZ R39, R115, R3.reuse, -R104.reuse ;  /* 0x0000000373277223 */ /* 0x180fe20000010868 */
[-C--:B------:R-:W-:Y:S07]  /*1ae50*/  FFMA.FTZ R108, R113, R3.reuse, -R104 ;  /* 0x00000003716c7223 */ /* 0x080fee0000010868 */
[----:B------:R-:W4:Y:S01]  /*1ae60*/  MUFU.EX2 R88, R88 ;  /* 0x0000005800587308 */ /* 0x000f220000000800 */
[C---:B------:R-:W-:Y:S01]  /*1ae70*/  HMMA.16816.F32.BF16 R16, R40.reuse, R54, R16 ;  /* 0x000000362810723c */ /* 0x040fe20000041810 */
[----:B------:R-:W4:Y:S08]  /*1ae80*/  LDSM.16.MT88.4 R52, [R158+0x7000] ;  /* 0x007000009e34783b */ /* 0x000f300000004200 */
[----:B------:R-:W-:Y:S01]  /*1ae90*/  MUFU.EX2 R90, R90 ;  /* 0x0000005a005a7308 */ /* 0x000fe20000000800 */
[-CC-:B------:R-:W-:Y:S01]  /*1aea0*/  FFMA.FTZ R110, R107, R3.reuse, -R62.reuse ;  /* 0x000000036b6e7223 */ /* 0x180fe2000001083e */
[----:B------:R-:W-:Y:S01]  /*1aeb0*/  FFMA.FTZ R60, R60, R3, -R62 ;  /* 0x000000033c3c7223 */ /* 0x000fe2000001083e */
[----:B------:R-:W-:Y:S07]  /*1aec0*/  ISETP.GT.AND P0, PT, R191, R168, PT ;  /* 0x000000a8bf00720c */ /* 0x000fee0003f04270 */
[----:B------:R-:W4:Y:S01]  /*1aed0*/  MUFU.EX2 R89, R89 ;  /* 0x0000005900597308 */ /* 0x000f220000000800 */
[C---:B--2---:R-:W-:Y:S09]  /*1aee0*/  HMMA.16816.F32.BF16 R20, R40.reuse, R44, R20 ;  /* 0x0000002c2814723c */ /* 0x044ff20000041814 */
[----:B------:R-:W2:Y:S10]  /*1aef0*/  MUFU.EX2 R145, R147 ;  /* 0x0000009300917308 */ /* 0x000eb40000000800 */
[----:B------:R-:W-:Y:S01]  /*1af00*/  MUFU.EX2 R112, R112 ;  /* 0x0000007000707308 */ /* 0x000fe20000000800 */
[C---:B------:R-:W-:Y:S01]  /*1af10*/  HMMA.16816.F32.BF16 R24, R40.reuse, R46, R24 ;  /* 0x0000002e2818723c */ /* 0x040fe20000041818 */
[----:B------:R-:W2:Y:S08]  /*1af20*/  LDSM.16.MT88.4 R44, [R154+0x7000] ;  /* 0x007000009a2c783b */ /* 0x000eb00000004200 */
[----:B------:R-:W2:Y:S10]  /*1af30*/  MUFU.EX2 R141, R143 ;  /* 0x0000008f008d7308 */ /* 0x000eb40000000800 */
[----:B------:R-:W-:Y:S01]  /*1af40*/  MUFU.EX2 R118, R118 ;  /* 0x0000007600767308 */ /* 0x000fe20000000800 */
[C---:B---3--:R-:W-:Y:S09]  /*1af50*/  HMMA.16816.F32.BF16 R28, R40.reuse, R48, R28 ;  /* 0x00000030281c723c */ /* 0x048ff2000004181c */
[----:B------:R-:W3:Y:S10]  /*1af60*/  MUFU.EX2 R137, R139 ;  /* 0x0000008b00897308 */ /* 0x000ef40000000800 */
[----:B------:R-:W3:Y:S01]  /*1af70*/  MUFU.EX2 R116, R116 ;  /* 0x0000007400747308 */ /* 0x000ee20000000800 */
[----:B------:R-:W-:Y:S01]  /*1af80*/  HMMA.16816.F32.BF16 R32, R40, R50, R32 ;  /* 0x000000322820723c */ /* 0x000fe20000041820 */
[----:B------:R-:W3:Y:S08]  /*1af90*/  LDSM.16.MT88.4 R48, [R153+0x7000] ;  /* 0x007000009930783b */ /* 0x000ef00000004200 */
[----:B------:R-:W-:Y:S01]  /*1afa0*/  MUFU.EX2 R122, R122 ;  /* 0x0000007a007a7308 */ /* 0x000fe20000000800 */
[----:B------:R-:W-:Y:S02]  /*1afb0*/  F2FP.BF16.F32.PACK_AB R40, R70, R81 ;  /* 0x000000514628723e */ /* 0x000fe400000010ff */
[----:B-----5:R-:W-:Y:S07]  /*1afc0*/  F2FP.BF16.F32.PACK_AB R42, R68, R71 ;  /* 0x00000047442a723e */ /* 0x020fee00000010ff */
[----:B------:R-:W5:Y:S01]  /*1afd0*/  MUFU.EX2 R129, R131 ;  /* 0x0000008300817308 */ /* 0x000f620000000800 */
[----:B-1----:R-:W-:Y:S02]  /*1afe0*/  F2FP.BF16.F32.PACK_AB R41, R83, R82 ;  /* 0x000000525329723e */ /* 0x002fe400000010ff */
[----:B------:R-:W-:Y:S07]  /*1aff0*/  F2FP.BF16.F32.PACK_AB R43, R69, R80 ;  /* 0x00000050452b723e */ /* 0x000fee00000010ff */
[----:B------:R-:W1:Y:S10]  /*1b000*/  MUFU.EX2 R120, R120 ;  /* 0x0000007800787308 */ /* 0x000e740000000800 */
[----:B------:R-:W-:Y:S01]  /*1b010*/  MUFU.EX2 R126, R126 ;  /* 0x0000007e007e7308 */ /* 0x000fe20000000800 */
[C---:B----4-:R-:W-:Y:S09]  /*1b020*/  HMMA.16816.F32.BF16 R4, R40.reuse, R52, R4 ;  /* 0x000000342804723c */ /* 0x050ff20000041804 */
[----:B------:R-:W4:Y:S10]  /*1b030*/  MUFU.EX2 R127, R127 ;  /* 0x0000007f007f7308 */ /* 0x000f340000000800 */
[----:B------:R-:W-:Y:S01]  /*1b040*/  MUFU.EX2 R124, R124 ;  /* 0x0000007c007c7308 */ /* 0x000fe20000000800 */
[C---:B------:R-:W-:Y:S01]  /*1b050*/  HMMA.16816.F32.BF16 R8, R40.reuse, R54, R8 ;  /* 0x000000362808723c */ /* 0x040fe20000041808 */
[----:B------:R-:W5:Y:S08]  /*1b060*/  LDSM.16.MT88.4 R52, [R152+0x7000] ;  /* 0x007000009834783b */ /* 0x000f700000004200 */
[----:B------:R-:W4:Y:S10]  /*1b070*/  MUFU.EX2 R121, R121 ;  /* 0x0000007900797308 */ /* 0x000f340000000800 */
[----:B------:R-:W-:Y:S01]  /*1b080*/  MUFU.EX2 R38, R38 ;  /* 0x0000002600267308 */ /* 0x000fe20000000800 */
[C---:B--2---:R-:W-:Y:S09]  /*1b090*/  HMMA.16816.F32.BF16 R12, R40.reuse, R44, R12 ;  /* 0x0000002c280c723c */ /* 0x044ff2000004180c */
[----:B------:R-:W2:Y:S10]  /*1b0a0*/  MUFU.EX2 R115, R117 ;  /* 0x0000007500737308 */ /* 0x000eb40000000800 */
[----:B------:R-:W-:Y:S01]  /*1b0b0*/  MUFU.EX2 R39, R39 ;  /* 0x0000002700277308 */ /* 0x000fe20000000800 */
[C---:B------:R-:W-:Y:S01]  /*1b0c0*/  HMMA.16816.F32.BF16 R16, R40.reuse, R46, R16 ;  /* 0x0000002e2810723c */ /* 0x040fe20000041810 */
[----:B------:R-:W1:Y:S08]  /*1b0d0*/  LDSM.16.MT88.4 R44, [R158+0x7800] ;  /* 0x007800009e2c783b */ /* 0x000e700000004200 */
[----:B------:R-:W2:Y:S10]  /*1b0e0*/  MUFU.EX2 R108, R108 ;  /* 0x0000006c006c7308 */ /* 0x000eb40000000800 */
[----:B------:R-:W-:Y:S01]  /*1b0f0*/  MUFU.EX2 R107, R111 ;  /* 0x0000006f006b7308 */ /* 0x000fe20000000800 */
[C---:B---3--:R-:W-:Y:S09]  /*1b100*/  HMMA.16816.F32.BF16 R20, R40.reuse, R48, R20 ;  /* 0x000000302814723c */ /* 0x048ff20000041814 */
[----:B------:R-:W3:Y:S10]  /*1b110*/  MUFU.EX2 R110, R110 ;  /* 0x0000006e006e7308 */ /* 0x000ef40000000800 */
[----:B------:R-:W-:Y:S01]  /*1b120*/  MUFU.EX2 R67, R105 ;  /* 0x0000006900437308 */ /* 0x000fe20000000800 */
[C---:B------:R-:W-:Y:S01]  /*1b130*/  HMMA.16816.F32.BF16 R24, R40.reuse, R50, R24 ;  /* 0x000000322818723c */ /* 0x040fe20000041818 */
[----:B------:R-:W4:Y:S07]  /*1b140*/  LDSM.16.MT88.4 R48, [R154+0x7800] ;  /* 0x007800009a30783b */ /* 0x000f2e0000004200 */
[C---:B-----5:R-:W-:Y:S08]  /*1b150*/  HMMA.16816.F32.BF16 R28, R40.reuse, R52, R28 ;  /* 0x00000034281c723c */ /* 0x060ff0000004181c */
[----:B------:R-:W-:Y:S01]  /*1b160*/  HMMA.16816.F32.BF16 R32, R40, R54, R32 ;  /* 0x000000362820723c */ /* 0x000fe20000041820 */
[----:B------:R-:W5:Y:S02]  /*1b170*/  LDSM.16.MT88.4 R52, [R153+0x7800] ;  /* 0x007800009934783b */ /* 0x000f640000004200 */
        /* <DEDUP_REMOVED lines=42> */
[C---:B------:R-:W-:Y:S03]  /*1b420*/  HMMA.16816.F32.BF16 R20, R40.reuse, R56, R20 ;  /* 0x000000382814723c */ /* 0x040fe60000041814 */
[----:B------:R-:W-:Y:S02]  /*1b430*/  FADD.FTZ R56, R102, R125 ;  /* 0x0000007d66387221 */ /* 0x000fe40000010000 */
[----:B------:R2:W1:Y:S02]  /*1b440*/  MUFU.EX2 R102, R84 ;  /* 0x0000005400667308 */ /* 0x0004640000000800 */
[----:B------:R-:W-:Y:S01]  /*1b450*/  FADD.FTZ R103, R103, R56 ;  /* 0x0000003867677221 */ /* 0x000fe20000010000 */
[C---:B------:R-:W-:Y:S01]  /*1b460*/  HMMA.16816.F32.BF16 R24, R40.reuse, R58, R24 ;  /* 0x0000003a2818723c */ /* 0x040fe20000041818 */
[----:B------:R-:W5:Y:S07]  /*1b470*/  LDSM.16.MT88.4 R56, [R153+0x9000] ;  /* 0x009000009938783b */ /* 0x000f6e0000004200 */
[C---:B----4-:R-:W-:Y:S01]  /*1b480*/  HMMA.16816.F32.BF16 R28, R40.reuse, R48, R28 ;  /* 0x00000030281c723c */ /* 0x050fe2000004181c */
[----:B--2---:R-:W-:Y:S02]  /*1b490*/  LDSM.16.MT88.4 R84, [R154+0x9800] ;  /* 0x009800009a54783b */ /* 0x004fe40000004200 */
[----:B------:R-:W-:Y:S01]  /*1b4a0*/  FADD.FTZ R48, R74, R103 ;  /* 0x000000674a307221 */ /* 0x000fe20000010000 */
[----:B------:R-:W-:Y:S01]  /*1b4b0*/  FFMA.FTZ R49, R66, R3, -R104 ;  /* 0x0000000342317223 */ /* 0x000fe20000010868 */
[----:B------:R-:W-:Y:S03]  /*1b4c0*/  IMAD.MOV.U32 R103, RZ, RZ, R0 ;  /* 0x000000ffff677224 */ /* 0x000fe600078e0000 */
[----:B------:R-:W-:Y:S03]  /*1b4d0*/  HMMA.16816.F32.BF16 R32, R40, R50, R32 ;  /* 0x000000322820723c */ /* 0x000fe60000041820 */
[----:B------:R-:W-:Y:S01]  /*1b4e0*/  F2FP.BF16.F32.PACK_AB R40, R115, R38 ;  /* 0x000000267328723e */ /* 0x000fe200000010ff */
[----:B------:R-:W-:Y:S01]  /*1b4f0*/  FADD.FTZ R50, R76, R77 ;  /* 0x0000004d4c327221 */ /* 0x000fe20000010000 */
[----:B------:R-:W-:Y:S01]  /*1b500*/  F2FP.BF16.F32.PACK_AB R42, R108, R39 ;  /* 0x000000276c2a723e */ /* 0x000fe200000010ff */
[----:B------:R-:W-:Y:S01]  /*1b510*/  FADD.FTZ R48, R79, R48 ;  /* 0x000000304f307221 */ /* 0x000fe20000010000 */
[----:B---3--:R-:W-:Y:S01]  /*1b520*/  F2FP.BF16.F32.PACK_AB R41, R110, R107 ;  /* 0x0000006b6e29723e */ /* 0x008fe200000010ff */
[----:B------:R-:W-:Y:S01]  /*1b530*/  LDSM.16.MT88.4 R76, [R153+0x9800] ;  /* 0x00980000994c783b */ /* 0x000fe20000004200 */
[----:B-1----:R-:W-:Y:S01]  /*1b540*/  F2FP.BF16.F32.PACK_AB R43, R102, R67 ;  /* 0x00000043662b723e */ /* 0x002fe200000010ff */
[----:B------:R-:W-:Y:S01]  /*1b550*/  MUFU.EX2 R49, R49 ;  /* 0x0000003100317308 */ /* 0x000fe20000000800 */
        /* <DEDUP_REMOVED lines=8> */
[----:B------:R-:W-:Y:S08]  /*1b5e0*/  FADD.FTZ R75, R72, R75 ;  /* 0x0000004b484b7221 */ /* 0x000ff00000010000 */
[----:B------:R-:W1:Y:S01]  /*1b5f0*/  MUFU.EX2 R48, R48 ;  /* 0x0000003000307308 */ /* 0x000e620000000800 */
[----:B------:R-:W-:Y:S01]  /*1b600*/  FADD.FTZ R71, R71, R70 ;  /* 0x0000004647477221 */ /* 0x000fe20000010000 */
[C---:B------:R-:W-:Y:S01]  /*1b610*/  HMMA.16816.F32.BF16 R8, R40.reuse, R46, R8 ;  /* 0x0000002e2808723c */ /* 0x040fe20000041808 */
[----:B------:R-:W2:Y:S07]  /*1b620*/  LDSM.16.MT88.4 R44, [R152+0x9000] ;  /* 0x00900000982c783b */ /* 0x000eae0000004200 */
[----:B------:R-:W3:Y:S01]  /*1b630*/  MUFU.EX2 R51, R104 ;  /* 0x0000006800337308 */ /* 0x000ee20000000800 */
[----:B------:R-:W-:Y:S01]  /*1b640*/  FADD.FTZ R71, R68, R71 ;  /* 0x0000004744477221 */ /* 0x000fe20000010000 */
[----:B------:R-:W-:Y:S03]  /*1b650*/  FADD.FTZ R82, R82, R75 ;  /* 0x0000004b52527221 */ /* 0x000fe60000010000 */
[----:B------:R-:W-:Y:S01]  /*1b660*/  FADD.FTZ R96, R96, R71 ;  /* 0x0000004760607221 */ /* 0x000fe20000010000 */
        /* <DEDUP_REMOVED lines=8> */
[----:B---3--:R-:W-:Y:S01]  /*1b6f0*/  F2FP.BF16.F32.PACK_AB R70, R51, R50 ;  /* 0x000000323346723e */ /* 0x008fe200000010ff */
[----:B------:R-:W-:Y:S07]  /*1b700*/  FADD.FTZ R83, R83, R82 ;  /* 0x0000005253537221 */ /* 0x000fee0000010000 */
[----:B------:R-:W1:Y:S01]  /*1b710*/  MUFU.EX2 R52, R52 ;  /* 0x0000003400347308 */ /* 0x000e620000000800 */
[C---:B------:R-:W-:Y:S09]  /*1b720*/  HMMA.16816.F32.BF16 R20, R40.reuse, R56, R20 ;  /* 0x000000382814723c */ /* 0x040ff20000041814 */
[----:B------:R3:W-:Y:S01]  /*1b730*/  MUFU.EX2 R36, R37 ;  /* 0x0000002500247308 */ /* 0x0007e20000000800 */
[----:B------:R-:W-:Y:S09]  /*1b740*/  FADD.FTZ R80, R80, R83 ;  /* 0x0000005350507221 */ /* 0x000ff20000010000 */
[----:B------:R-:W4:Y:S01]  /*1b750*/  MUFU.EX2 R193, R62 ;  /* 0x0000003e00c17308 */ /* 0x000f220000000800 */
[----:B------:R-:W-:Y:S01]  /*1b760*/  FADD.FTZ R80, R69, R80 ;  /* 0x0000005045507221 */ /* 0x000fe20000010000 */
[C---:B------:R-:W-:Y:S03]  /*1b770*/  HMMA.16816.F32.BF16 R24, R40.reuse, R58, R24 ;  /* 0x0000003a2818723c */ /* 0x040fe60000041818 */
[----:B-1----:R-:W-:Y:S01]  /*1b780*/  F2FP.BF16.F32.PACK_AB R69, R3, R52 ;  /* 0x000000340345723e */ /* 0x002fe200000010ff */
[----:B---3--:R-:W-:Y:S04]  /*1b790*/  FADD.FTZ R37, R88, R99 ;  /* 0x0000006358257221 */ /* 0x008fe80000010000 */
[C---:B--2---:R-:W-:Y:S03]  /*1b7a0*/  HMMA.16816.F32.BF16 R28, R40.reuse, R44, R28 ;  /* 0x0000002c281c723c */ /* 0x044fe6000004181c */
        /* <DEDUP_REMOVED lines=49> */
.L_x_14512:
        /* <DEDUP_REMOVED lines=10> */
.L_x_14527:
        /* <DEDUP_REMOVED lines=126> */
.L_x_14522:
[----:B------:R-:W-:Y:S05]  /*1c340*/  BSYNC.RECONVERGENT B0 ;  /* 0x0000000000007941 */ /* 0x000fea0003800200 */
.L_x_14521:
        /* <DEDUP_REMOVED lines=36> */
[----:B-1----:R-:W-:Y:S05]  /*1c590*/  @P0 RET.REL.NODEC R174 `(_ZN5flash24flash_fwd_splitkv_kernelI23Flash_fwd_kernel_traitsILi64ELi64ELi128ELi4ELb0ELb0EN7cutlass10bfloat16_tE19Flash_kernel_traitsILi64ELi64ELi128ELi4ES3_EELb0ELb1ELb1ELb0ELb0ELb0ELb1ELb1EEEvNS_16Flash_fwd_paramsE) ;  /* 0xfffffe38ae980950 */ /* 0x002fea0003c3ffff */
[----:B------:R-:W-:Y:S01]  /*1c5a0*/  MOV R175, 0x0 ;  /* 0x0000000000af7802 */ /* 0x000fe20000000f00 */
[----:B------:R1:W-:Y:S03]  /*1c5b0*/  ST.E.128 desc[UR4][R36.64+0x3800], R4 ;  /* 0x0038000424007985 */ /* 0x0003e6000c101d04 */
[----:B-1----:R-:W-:Y:S05]  /*1c5c0*/  RET.REL.NODEC R174 `(_ZN5flash24flash_fwd_splitkv_kernelI23Flash_fwd_kernel_traitsILi64ELi64ELi128ELi4ELb0ELb0EN7cutlass10bfloat16_tE19Flash_kernel_traitsILi64ELi64ELi128ELi4ES3_EELb0ELb1ELb1ELb0ELb0ELb0ELb1ELb1EEEvNS_16Flash_fwd_paramsE) ;  /* 0xfffffe38ae8c7950 */ /* 0x002fea0003c3ffff */
.L_x_14520:
[----:B------:R-:W-:Y:S01]  /*1c5d0*/  MOV R5, 0x2 ;  /* 0x0000000200057802 */ /* 0x000fe20000000f00 */
[----:B------:R-:W-:Y:S01]  /*1c5e0*/  IMAD.MOV.U32 R4, RZ, RZ, 0x1f ;  /* 0x0000001fff047424 */ /* 0x000fe200078e00ff */
[----:B------:R-:W-:-:S07]  /*1c5f0*/  MOV R7, 0xffffffff ;  /* 0xffffffff00077802 */ /* 0x000fce0000000f00 */
[----:B-1---5:R-:W-:Y:S05]  /*1c600*/  WARPSYNC.COLLECTIVE R7, `(.L_x_14523) ;  /* 0x0000000007087348 */ /* 0x022fea0003c00000 */
[----:B------:R2:W3:Y:S02]  /*1c610*/  SHFL.BFLY P0, R11, R196, R5, R4 ;  /* 0x0c000005c40b7389 */ /* 0x0004e40000000004 */
[----:B-123-5:R-:W-:Y:S05]  /*1c620*/  ENDCOLLECTIVE ;  /* 0x000000000000791b */ /* 0x02efea0003800000 */
.L_x_14523:
[----:B------:R-:W-:Y:S02]  /*1c630*/  IMAD.MOV.U32 R9, RZ, RZ, R11 ;  /* 0x000000ffff097224 */ /* 0x000fe400078e000b */
[----:B------:R-:W-:Y:S02]  /*1c640*/  IMAD.MOV.U32 R5, RZ, RZ, 0x1 ;  /* 0x00000001ff057424 */ /* 0x000fe400078e00ff */
[----:B------:R-:W-:-:S05]  /*1c650*/  FADD.FTZ R9, R9, R196 ;  /* 0x000000c409097221 */ /* 0x000fca0000010000 */
[----:B------:R-:W-:-:S07]  /*1c660*/  MOV R196, R9 ;  /* 0x0000000900c47202 */ /* 0x000fce0000000f00 */
[----:B------:R-:W-:Y:S05]  /*1c670*/  WARPSYNC.COLLECTIVE R7, `(.L_x_14524) ;  /* 0x0000000007087348 */ /* 0x000fea0003c00000 */
[----:B------:R1:W2:Y:S02]  /*1c680*/  SHFL.BFLY P0, R11, R196, R5, R4 ;  /* 0x0c000005c40b7389 */ /* 0x0002a40000000004 */
[----:B-12---:R-:W-:Y:S05]  /*1c690*/  ENDCOLLECTIVE ;  /* 0x000000000000791b */ /* 0x006fea0003800000 */
.L_x_14524:
[----:B------:R-:W-:Y:S01]  /*1c6a0*/  MOV R196, R193 ;  /* 0x000000c100c47202 */ /* 0x000fe20000000f00 */
[----:B------:R-:W-:Y:S01]  /*1c6b0*/  IMAD.MOV.U32 R5, RZ, RZ, 0x2 ;  /* 0x00000002ff057424 */ /* 0x000fe200078e00ff */
[----:B------:R-:W-:-:S07]  /*1c6c0*/  MOV R6, R11 ;  /* 0x0000000b00067202 */ /* 0x000fce0000000f00 */
[----:B------:R-:W-:Y:S05]  /*1c6d0*/  WARPSYNC.COLLECTIVE R7, `(.L_x_14525) ;  /* 0x0000000007087348 */ /* 0x000fea0003c00000 */
[----:B------:R1:W2:Y:S02]  /*1c6e0*/  SHFL.BFLY P0, R11, R196, R5, R4 ;  /* 0x0c000005c40b7389 */ /* 0x0002a40000000004 */
[----:B-12---:R-:W-:Y:S05]  /*1c6f0*/  ENDCOLLECTIVE ;  /* 0x000000000000791b */ /* 0x006fea0003800000 */
.L_x_14525:
[----:B------:R-:W-:Y:S01]  /*1c700*/  FADD.FTZ R6, R9, R6 ;  /* 0x0000000609067221 */ /* 0x000fe20000010000 */
[----:B------:R-:W-:Y:S01]  /*1c710*/  FADD.FTZ R8, R11, R193 ;  /* 0x000000c10b087221 */ /* 0x000fe20000010000 */
[----:B------:R-:W-:-:S04]  /*1c720*/  MOV R5, 0x1 ;  /* 0x0000000100057802 */ /* 0x000fc80000000f00 */
[----:B------:R-:W-:-:S07]  /*1c730*/  MOV R196, R8 ;  /* 0x0000000800c47202 */ /* 0x000fce0000000f00 */
[----:B------:R-:W-:Y:S05]  /*1c740*/  WARPSYNC.COLLECTIVE R7, `(.L_x_14526) ;  /* 0x0000000007087348 */ /* 0x000fea0003c00000 */
[----:B------:R1:W2:Y:S02]  /*1c750*/  SHFL.BFLY P0, R11, R196, R5, R4 ;  /* 0x0c000005c40b7389 */ /* 0x0002a40000000004 */
[----:B-12---:R-:W-:Y:S05]  /*1c760*/  ENDCOLLECTIVE ;  /* 0x000000000000791b */ /* 0x006fea0003800000 */
.L_x_14526:
[----:B------:R-:W-:Y:S05]  /*1c770*/  BRA `(.L_x_14527) ;  /* 0xfffffff000f87947 */ /* 0x000fea000383ffff */
.L_x_14528:
        /* <DEDUP_REMOVED lines=16> */
.L_x_14836:


//--------------------- .text._ZN5flash24flash_fwd_splitkv_kernelI23Flash_fwd_kernel_traitsILi64ELi64ELi128ELi4ELb0ELb0EN7cutlass10bfloat16_tE19Flash_kernel_traitsILi64ELi64ELi128ELi4ES3_EELb0ELb1ELb1ELb0ELb0ELb1ELb1ELb1EEEvNS_16Flash_fwd_paramsE --------------------------
	.section	.text._ZN5flash24flash_fwd_splitkv_kernelI23Flash_fwd_kernel_traitsILi64ELi64ELi128ELi4ELb0ELb0EN7cutlass10bfloat16_tE19Flash_kernel_traitsILi64ELi64ELi128ELi4ES3_EELb0ELb1ELb1ELb0ELb0ELb1ELb1ELb1EEEvNS_16Flash_fwd_paramsE,"ax",@progbits
	.align	128
        .global         _ZN5flash24flash_fwd_splitkv_kernelI23Flash_fwd_kernel_traitsILi64ELi64ELi128ELi4ELb0ELb0EN7cutlass10bfloat16_tE19Flash_kernel_traitsILi64ELi64ELi128ELi4ES3_EELb0ELb1ELb1ELb0ELb0ELb1ELb1ELb1EEEvNS_16Flash_fwd_paramsE
        .type           _ZN5flash24flash_fwd_splitkv_kernelI23Flash_fwd_kernel_traitsILi64ELi64ELi128ELi4ELb0ELb0EN7cutlass10bfloat16_tE19Flash_kernel_traitsILi64ELi64ELi128ELi4ES3_EELb0ELb1ELb1ELb0ELb0ELb1ELb1ELb1EEEvNS_16Flash_fwd_paramsE,@function
        .size           _ZN5flash24flash_fwd_splitkv_kernelI23Flash_fwd_kernel_traitsILi64ELi64ELi128ELi4ELb0ELb0EN7cutlass10bfloat16_tE19Flash_kernel_traitsILi64ELi64ELi128ELi4ES3_EELb0ELb1ELb1ELb0ELb0ELb1ELb1ELb1EEEvNS_16Flash_fwd_paramsE,(.L_x_14837 - _ZN5flash24flash_fwd_splitkv_kernelI23Flash_fwd_kernel_traitsILi64ELi64ELi128ELi4ELb0ELb0EN7cutlass10bfloat16_tE19Flash_kernel_traitsILi64ELi64ELi128ELi4ES3_EELb0ELb1ELb1ELb0ELb0ELb1ELb1ELb1EEEvNS_16Flash_fwd_paramsE)
        .other          _ZN5flash24flash_fwd_splitkv_kernelI23Flash_fwd_kernel_traitsILi64ELi64ELi128ELi4ELb0ELb0EN7cutlass10bfloat16_tE19Flash_kernel_traitsILi64ELi64ELi128ELi4ES3_EELb0ELb1ELb1ELb0ELb0ELb1ELb1ELb1EEEvNS_16Flash_fwd_paramsE,@"STO_CUDA_ENTRY STV_DEFAULT"
_ZN5flash24flash_fwd_splitkv_kernelI23Flash_fwd_kernel_traitsILi64ELi64ELi128ELi4ELb0ELb0EN7cutlass10bfloat16_tE19Flash_kernel_traitsILi64ELi64ELi128ELi4ES3_EELb0ELb1ELb1ELb0ELb0ELb1ELb1ELb1EEEvNS_16Flash_fwd_paramsE:
.text._ZN5flash24flash_fwd_splitkv_kernelI23Flash_fwd_kernel_traitsILi64ELi64ELi128ELi4ELb0ELb0EN7cutlass10bfloat16_tE19Flash_kernel_traitsILi64ELi64ELi128ELi4ES3_EELb0ELb1ELb1ELb0ELb0ELb1ELb1ELb1EEEvNS_16Flash_fwd_paramsE:
        /* <DEDUP_REMOVED lines=29> */
[----:B------:R-:W-:Y:S05]  /*01d0*/  CALL.REL.NOINC `($_ZN5flash24flash_fwd_splitkv_kernelI23Flash_fwd_kernel_traitsILi64ELi64ELi128ELi4ELb0ELb0EN7cutlass10bfloat16_tE19Flash_kernel_traitsILi64ELi64ELi128ELi4ES3_EELb0ELb1ELb1ELb0ELb0ELb1ELb1ELb1EEEvNS_16Flash_fwd_paramsE$_ZN5flash30compute_attn_1rowblock_splitkvI23Flash_fwd_kernel_traitsILi64ELi64ELi128ELi4ELb0ELb0EN7cutlass10bfloat16_tE19Flash_kernel_traitsILi64ELi64ELi128ELi4ES3_EELb0ELb1ELb1ELb0ELb0ELb1ELb1ELb1ENS_16Flash_fwd_paramsEEEvRKT8_iiiii) ;  /* 0x0000000000087944 */ /* 0x000fea0003c00000 */
[----:B------:R-:W-:Y:S05]  /*01e0*/  BSYNC.RECONVERGENT B3 ;  /* 0x0000000000037941 */ /* 0x000fea0003800200 */
.L_x_14529:
[----:B------:R-:W-:Y:S05]  /*01f0*/  EXIT ;  /* 0x000000000000794d */ /* 0x000fea0003800000 */
        .type           $_ZN5flash24flash_fwd_splitkv_kernelI23Flash_fwd_kernel_traitsILi64ELi64ELi128ELi4ELb0ELb0EN7cutlass10bfloat16_tE19Flash_kernel_traitsILi64ELi64ELi128ELi4ES3_EELb0ELb1ELb1ELb0ELb0ELb1ELb1ELb1EEEvNS_16Flash_fwd_paramsE$_ZN5flash30compute_attn_1rowblock_splitkvI23Flash_fwd_kernel_traitsILi64ELi64ELi128ELi4ELb0ELb0EN7cutlass10bfloat16_tE19Flash_kernel_traitsILi64ELi64ELi128ELi4ES3_EELb0ELb1ELb1ELb0ELb0ELb1ELb1ELb1ENS_16Flash_fwd_paramsEEEvRKT8_iiiii,@function
        .size           $_ZN5flash24flash_fwd_splitkv_kernelI23Flash_fwd_kernel_traitsILi64ELi64ELi128ELi4ELb0ELb0EN7cutlass10bfloat16_tE19Flash_kernel_traitsILi64ELi64ELi128ELi4ES3_EELb0ELb1ELb1ELb0ELb0ELb1ELb1ELb1EEEvNS_16Flash_fwd_paramsE$_ZN5flash30compute_attn_1rowblock_splitkvI23Flash_fwd_kernel_traitsILi64ELi64ELi128ELi4ELb0ELb0EN7cutlass10bfloat16_tE19Flash_kernel_traitsILi64ELi64ELi128ELi4ES3_EELb0ELb1ELb1ELb0ELb0ELb1ELb1ELb1ENS_16Flash_fwd_paramsEEEvRKT8_iiiii,(.L_x_14837 - $_ZN5flash24flash_fwd_splitkv_kernelI23Flash_fwd_kernel_traitsILi64ELi64ELi128ELi4ELb0ELb0EN7cutlass10bfloat16_tE19Flash_kernel_traitsILi64ELi64ELi128ELi4ES3_EELb0ELb1ELb1ELb0ELb0ELb1ELb1ELb1EEEvNS_16Flash_fwd_paramsE$_ZN5flash30compute_attn_1rowblock_splitkvI23Flash_fwd_kernel_traitsILi64ELi64ELi128ELi4ELb0ELb0EN7cutlass10bfloat16_tE19Flash_kernel_traitsILi64ELi64ELi128ELi4ES3_EELb0ELb1ELb1ELb0ELb0ELb1ELb1ELb1ENS_16Flash_fwd_paramsEEEvRKT8_iiiii)
$_ZN5flash24flash_fwd_splitkv_kernelI23Flash_fwd_kernel_traitsILi64ELi64ELi128ELi4ELb0ELb0EN7cutlass10bfloat16_tE19Flash_kernel_traitsILi64ELi64ELi128ELi4ES3_EELb0ELb1ELb1ELb0ELb0ELb1ELb1ELb1EEEvNS_16Flash_fwd_paramsE$_ZN5flash30compute_attn_1rowblock_splitkvI23Flash_fwd_kernel_traitsILi64ELi64ELi128ELi4ELb0ELb0EN7cutlass10bfloat16_tE19Flash_kernel_traitsILi64ELi64ELi128ELi4ES3_EELb0ELb1ELb1ELb0ELb0ELb1ELb1ELb1ENS_16Flash_fwd_paramsEEEvRKT8_iiiii:
        /* <DEDUP_REMOVED lines=39> */
.L_x_14531:
[----:B------:R-:W-:Y:S05]  /*0470*/  BSYNC.RECONVERGENT B0 ;  /* 0x0000000000007941 */ /* 0x000fea0003800200 */
.L_x_14530:
[----:B------:R-:W-:Y:S04]  /*0480*/  BSSY.RECONVERGENT B0, `(.L_x_14532) ;  /* 0x0000007000007945 */ /* 0x000fe80003800200 */
[----:B------:R-:W-:Y:S05]  /*0490*/  @!P4 BRA `(.L_x_14533) ;  /* 0x000000000014c947 */ /* 0x000fea0003800000 */
[----:B------:R-:W2:Y:S02]  /*04a0*/  LD.E.U8 R7, desc[UR4][R100.64+0x1b2] ;  /* 0x0001b20464077980 */ /* 0x000ea4000c101100 */
[----:B--2---:R-:W-:-:S13]  /*04b0*/  ISETP.NE.AND P0, PT, R7, RZ, PT ;  /* 0x000000ff0700720c */ /* 0x004fda0003f05270 */
[----:B------:R-:W2:Y:S02]  /*04c0*/  @P0 LD.E R12, desc[UR4][R16.64+0x4] ;  /* 0x00000404100c0980 */ /* 0x000ea4000c101900 */
[----:B--2--5:R-:W-:-:S06]  /*04d0*/  @P0 IADD3 R75, PT, PT, R12, -R15, RZ ;  /* 0x8000000f0c4b0210 */ /* 0x024fcc0007ffe0ff */
[----:B------:R2:W5:Y:S02]  /*04e0*/  @!P0 LD.E R75, desc[UR4][R16.64] ;  /* 0x00000004104b8980 */ /* 0x000564000c101900 */
.L_x_14533:
[----:B------:R-:W-:Y:S05]  /*04f0*/  BSYNC.RECONVERGENT B0 ;  /* 0x0000000000007941 */ /* 0x000fea0003800200 */
.L_x_14532:
        /* <DEDUP_REMOVED lines=9> */
.L_x_14535:
[----:B------:R-:W3:Y:S01]  /*0590*/  LD.E.64 R8, desc[UR4][R100.64+0x108] ;  /* 0x0001080464087980 */ /* 0x000ee2000c101b00 */
[----:B------:R-:W-:Y:S01]  /*05a0*/  BSSY.RECONVERGENT B0, `(.L_x_14537) ;  /* 0x0000006000007945 */ /* 0x000fe20003800200 */
[----:B------:R-:W-:Y:S01]  /*05b0*/  IMAD.MOV.U32 R62, RZ, RZ, RZ ;  /* 0x000000ffff3e7224 */ /* 0x000fe200078e00ff */
[----:B---3--:R-:W-:-:S04]  /*05c0*/  ISETP.NE.U32.AND P0, PT, R8, RZ, PT ;  /* 0x000000ff0800720c */ /* 0x008fc80003f05070 */
[----:B------:R-:W-:-:S13]  /*05d0*/  ISETP.NE.AND.EX P0, PT, R9, RZ, PT, P0 ;  /* 0x000000ff0900720c */ /* 0x000fda0003f05300 */
[----:B------:R-:W-:Y:S05]  /*05e0*/  @!P0 BRA `(.L_x_14538) ;  /* 0x0000000000048947 */ /* 0x000fea0003800000 */
[----:B------:R3:W5:Y:S02]  /*05f0*/  LD.E R62, desc[UR4][R100.64+0xbc] ;  /* 0x0000bc04643e7980 */ /* 0x000764000c101900 */
.L_x_14538:
[----:B------:R-:W-:Y:S05]  /*0600*/  BSYNC.RECONVERGENT B0 ;  /* 0x0000000000007941 */ /* 0x000fea0003800200 */
.L_x_14537:
[----:B-----5:R-:W-:Y:S02]  /*0610*/  IADD3 R62, PT, PT, R75, R62, RZ ;  /* 0x0000003e4b3e7210 */ /* 0x020fe40007ffe0ff */
.L_x_14536:
[----:B------:R-:W-:Y:S05]  /*0620*/  BSYNC.RECONVERGENT B1 ;  /* 0x0000000000017941 */ /* 0x000fea0003800200 */
.L_x_14534:
[----:B------:R-:W-:Y:S01]  /*0630*/  IMAD.SHL.U32 R172, R3, 0x40, RZ ;  /* 0x0000004003ac7824 */ /* 0x000fe200078e00ff */
[----:B------:R-:W-:-:S04]  /*0640*/  MOV R171, 0x0 ;  /* 0x0000000000ab7802 */ /* 0x000fc80000000f00 */
[----:B------:R-:W-:-:S13]  /*0650*/  ISETP.GT.AND P0, PT, R173, R172, PT ;  /* 0x000000acad00720c */ /* 0x000fda0003f04270 */
[----:B-123--:R-:W-:Y:S05]  /*0660*/  @!P0 RET.REL.NODEC R170 `(_ZN5flash24flash_fwd_splitkv_kernelI23Flash_fwd_kernel_traitsILi64ELi64ELi128ELi4ELb0ELb0EN7cutlass10bfloat16_tE19Flash_kernel_traitsILi64ELi64ELi128ELi4ES3_EELb0ELb1ELb1ELb0ELb0ELb1ELb1ELb1EEEvNS_16Flash_fwd_paramsE) ;  /* 0xfffffff8aa648950 */ /* 0x00efea0003c3ffff */
        /* <DEDUP_REMOVED lines=126> */
[----:B-1----:R-:W-:Y:S05]  /*0e50*/  @P0 RET.REL.NODEC R170 `(_ZN5flash24flash_fwd_splitkv_kernelI23Flash_fwd_kernel_traitsILi64ELi64ELi128ELi4ELb0ELb0EN7cutlass10bfloat16_tE19Flash_kernel_traitsILi64ELi64ELi128ELi4ES3_EELb0ELb1ELb1ELb0ELb0ELb1ELb1ELb1EEEvNS_16Flash_fwd_paramsE) ;  /* 0xfffffff0aa680950 */ /* 0x002fea0003c3ffff */
[----:B------:R-:W-:Y:S02]  /*0e60*/  MOV R5, 0xff800000 ;  /* 0xff80000000057802 */ /* 0x000fe40000000f00 */
[----:B------:R-:W-:-:S03]  /*0e70*/  MOV R171, 0x0 ;  /* 0x0000000000ab7802 */ /* 0x000fc60000000f00 */
[----:B------:R1:W-:Y:S02]  /*0e80*/  ST.E desc[UR4][R2.64+0xe0], R5 ;  /* 0x0000e00502007985 */ /* 0x0003e4000c101904 */
[----:B-1----:R-:W-:Y:S05]  /*0e90*/  RET.REL.NODEC R170 `(_ZN5flash24flash_fwd_splitkv_kernelI23Flash_fwd_kernel_traitsILi64ELi64ELi128ELi4ELb0ELb0EN7cutlass10bfloat16_tE19Flash_kernel_traitsILi64ELi64ELi128ELi4ES3_EELb0ELb1ELb1ELb0ELb0ELb1ELb1ELb1EEEvNS_16Flash_fwd_paramsE) ;  /* 0xfffffff0aa587950 */ /* 0x002fea0003c3ffff */
.L_x_14539:
        /* <DEDUP_REMOVED lines=102> */
.L_x_14541:
        /* <DEDUP_REMOVED lines=78> */
.L_x_14542:
[----:B------:R-:W-:Y:S05]  /*19e0*/  BSYNC.RECONVERGENT B0 ;  /* 0x0000000000007941 */ /* 0x000fea0003800200 */
.L_x_14540:
        /* <DEDUP_REMOVED lines=230> */
.L_x_14582:
        /* <DEDUP_REMOVED lines=161> */
.L_x_14545:
        /* <DEDUP_REMOVED lines=68> */
.L_x_14549:
[----:B------:R-:W-:Y:S05]  /*36a0*/  BSYNC.RECONVERGENT B0 ;  /* 0x0000000000007941 */ /* 0x000fea0003800200 */
.L_x_14548:
        /* <DEDUP_REMOVED lines=51> */
.L_x_14551:
[----:B------:R-:W-:Y:S05]  /*39e0*/  BSYNC.RECONVERGENT B0 ;  /* 0x0000000000007941 */ /* 0x000fea0003800200 */
.L_x_14550:
        /* <DEDUP_REMOVED lines=53> */
.L_x_14553:
[----:B------:R-:W-:Y:S05]  /*3d40*/  BSYNC.RECONVERGENT B0 ;  /* 0x0000000000007941 */ /* 0x000fea0003800200 */
.L_x_14552:
        /* <DEDUP_REMOVED lines=57> */
.L_x_14555:
[----:B------:R-:W-:Y:S05]  /*40e0*/  BSYNC.RECONVERGENT B0 ;  /* 0x0000000000007941 */ /* 0x000fea0003800200 */
.L_x_14554:
        /* <DEDUP_REMOVED lines=62> */
.L_x_14557:
[----:B------:R-:W-:Y:S05]  /*44d0*/  BSYNC.RECONVERGENT B0 ;  /* 0x0000000000007941 */ /* 0x000fea0003800200 */
.L_x_14556:
        /* <DEDUP_REMOVED lines=53> */
.L_x_14559:
[----:B------:R-:W-:Y:S05]  /*4830*/  BSYNC.RECONVERGENT B0 ;  /* 0x0000000000007941 */ /* 0x000fea0003800200 */
.L_x_14558:
        /* <DEDUP_REMOVED lines=55> */
.L_x_14561:
[----:B------:R-:W-:Y:S05]  /*4bb0*/  BSYNC.RECONVERGENT B0 ;  /* 0x0000000000007941 */ /* 0x000fea0003800200 */
.L_x_14560:
        /* <DEDUP_REMOVED lines=55> */
.L_x_14563:
[----:B------:R-:W-:Y:S05]  /*4f30*/  BSYNC.RECONVERGENT B0 ;  /* 0x0000000000007941 */ /* 0x000fea0003800200 */
.L_x_14562:
[----:B------:R-:W5:Y:S02]  /*4f40*/  LD.E R3, desc[UR4][R100.64+0xd0] ;  /* 0x0000d00464037980 */ /* 0x000f64000c101900 */
[----:B-----5:R-:W-:Y:S05]  /*4f50*/  IMAD.U32 R3, R3, -0x40, RZ ;  /* 0xffffffc003037824 */ /* 0x020fea00078e00ff */
[C---:B------:R-:W-:Y:S02]  /*4f60*/  LEA R14, P1, R3.reuse, R14, 0x1 ;  /* 0x0000000e030e7211 */ /* 0x040fe400078208ff */
[C---:B------:R-:W-:Y:S02]  /*4f70*/  LEA R50, P0, R3.reuse, R50, 0x1 ;  /* 0x0000003203327211 */ /* 0x040fe400078008ff */
[C---:B------:R-:W-:Y:S02]  /*4f80*/  LEA.HI.X.SX32 R15, R3.reuse, R15, 0x1, P1 ;  /* 0x0000000f030f7211 */ /* 0x040fe400008f0eff */
[----:B------:R-:W-:Y:S01]  /*4f90*/  LEA.HI.X.SX32 R51, R3, R51, 0x1, P0 ;  /* 0x0000003303337211 */ /* 0x000fe200000f0eff */
[----:B------:R-:W-:Y:S05]  /*4fa0*/  BRA `(.L_x_14546) ;  /* 0x0000002c00d07947 */ /* 0x000fea0003800000 */
.L_x_14547:
        /* <DEDUP_REMOVED lines=95> */
.L_x_14565:
[----:B------:R-:W-:Y:S05]  /*55a0*/  BSYNC.RECONVERGENT B0 ;  /* 0x0000000000007941 */ /* 0x000fea0003800200 */
.L_x_14564:
        /* <DEDUP_REMOVED lines=92> */
.L_x_14567:
[----:B------:R-:W-:Y:S05]  /*5b70*/  BSYNC.RECONVERGENT B0 ;  /* 0x0000000000007941 */ /* 0x000fea0003800200 */
.L_x_14566:
        /* <DEDUP_REMOVED lines=94> */
.L_x_14569:
[----:B------:R-:W-:Y:S05]  /*6160*/  BSYNC.RECONVERGENT B0 ;  /* 0x0000000000007941 */ /* 0x000fea0003800200 */
.L_x_14568:
        /* <DEDUP_REMOVED lines=93> */
.L_x_14571:
[----:B------:R-:W-:Y:S05]  /*6740*/  BSYNC.RECONVERGENT B0 ;  /* 0x0000000000007941 */ /* 0x000fea0003800200 */
.L_x_14570:
        /* <DEDUP_REMOVED lines=90> */
.L_x_14573:
[----:B------:R-:W-:Y:S05]  /*6cf0*/  BSYNC.RECONVERGENT B0 ;  /* 0x0000000000007941 */ /* 0x000fea0003800200 */
.L_x_14572:
        /* <DEDUP_REMOVED lines=96> */
.L_x_14575:
[----:B------:R-:W-:Y:S05]  /*7300*/  BSYNC.RECONVERGENT B0 ;  /* 0x0000000000007941 */ /* 0x000fea0003800200 */
.L_x_14574:
        /* <DEDUP_REMOVED lines=91> */
.L_x_14577:
[----:B------:R-:W-:Y:S05]  /*78c0*/  BSYNC.RECONVERGENT B0 ;  /* 0x0000000000007941 */ /* 0x000fea0003800200 */
.L_x_14576:
        /* <DEDUP_REMOVED lines=91> */
.L_x_14579:
[----:B------:R-:W-:Y:S05]  /*7e80*/  BSYNC.RECONVERGENT B0 ;  /* 0x0000000000007941 */ /* 0x000fea0003800200 */
.L_x_14578:
[----:B------:R-:W5:Y:S02]  /*7e90*/  LD.E R3, desc[UR4][R100.64+0xd0] ;  /* 0x0000d00464037980 */ /* 0x000f64000c101900 */
[----:B-----5:R-:W-:Y:S05]  /*7ea0*/  IMAD.U32 R3, R3, -0x40, RZ ;  /* 0xffffffc003037824 */ /* 0x020fea00078e00ff */
[C---:B------:R-:W-:Y:S02]  /*7eb0*/  LEA R92, P1, R3.reuse, R92, 0x1 ;  /* 0x0000005c035c7211 */ /* 0x040fe400078208ff */
[C---:B------:R-:W-:Y:S02]  /*7ec0*/  LEA R90, P0, R3.reuse, R90, 0x1 ;  /* 0x0000005a035a7211 */ /* 0x040fe400078008ff */
[C---:B------:R-:W-:Y:S02]  /*7ed0*/  LEA.HI.X.SX32 R93, R3.reuse, R93, 0x1, P1 ;  /* 0x0000005d035d7211 */ /* 0x040fe400008f0eff */
[----:B------:R-:W-:Y:S09]  /*7ee0*/  LEA.HI.X.SX32 R91, R3, R91, 0x1, P0 ;  /* 0x0000005b035b7211 */ /* 0x000ff200000f0eff */
.L_x_14546:
[----:B------:R-:W-:Y:S05]  /*7ef0*/  BSYNC.RECONVERGENT B1 ;  /* 0x0000000000017941 */ /* 0x000fea0003800200 */
.L_x_14544:
        /* <DEDUP_REMOVED lines=101> */
.L_x_14581:
[----:B------:R-:W-:Y:S05]  /*8550*/  BSYNC.RECONVERGENT B0 ;  /* 0x0000000000007941 */ /* 0x000fea0003800200 */
.L_x_14580:
[----:B------:R-:W-:Y:S11]  /*8560*/  LOP3.LUT P0, RZ, R176, 0x20, RZ, 0xc0, !PT ;  /* 0x00000020b0ff7812 */ /* 0x000ff6000780c0ff */
[----:B------:R-:W-:Y:S02]  /*8570*/  @!UPT UIADD3 URZ, UPT, UPT, URZ, URZ, URZ ;  /* 0x000000fffffff290 */ /* 0x000fe4000fffe0ff */
[----:B------:R-:W-:Y:S05]  /*8580*/  @P0 BRA `(.L_x_14582) ;  /* 0xffffffa000b00947 */ /* 0x000fea000383ffff */
.L_x_14543:
        /* <DEDUP_REMOVED lines=19> */
.L_x_14587:
[----:B------:R2:W-:Y:S02]  /*86c0*/  STS.128 [R60], RZ ;  /* 0x000000ff3c007388 */ /* 0x0005e40000000c00 */
.L_x_14586:
[----:B------:R-:W-:Y:S05]  /*86d0*/  BSYNC.RECONVERGENT B0 ;  /* 0x0000000000007941 */ /* 0x000fea0003800200 */
.L_x_14585:
        /* <DEDUP_REMOVED lines=17> */
.L_x_14589:
[----:B------:R-:W-:Y:S05]  /*87f0*/  BSYNC.RECONVERGENT B0 ;  /* 0x0000000000007941 */ /* 0x000fea0003800200 */
.L_x_14588:
        /* <DEDUP_REMOVED lines=11> */
.L_x_14591:
[----:B------:R-:W-:Y:S05]  /*88b0*/  BSYNC.RECONVERGENT B0 ;  /* 0x0000000000007941 */ /* 0x000fea0003800200 */
.L_x_14590:
        /* <DEDUP_REMOVED lines=11> */
.L_x_14584:
        /* <DEDUP_REMOVED lines=81> */
.L_x_14598:
[----:B------:R-:W-:Y:S05]  /*8e80*/  BSYNC.RECONVERGENT B0 ;  /* 0x0000000000007941 */ /* 0x000fea0003800200 */
.L_x_14597:
[----:B-----5:R3:W-:Y:S01]  /*8e90*/  STS.128 [R60], R12 ;  /* 0x0000000c3c007388 */ /* 0x0207e20000000c00 */
[----:B------:R-:W-:Y:S05]  /*8ea0*/  BRA `(.L_x_14595) ;  /* 0x0000000000047947 */ /* 0x000fea0003800000 */
.L_x_14596:
[----:B------:R2:W-:Y:S02]  /*8eb0*/  STS.128 [R60], RZ ;  /* 0x000000ff3c007388 */ /* 0x0005e40000000c00 */
.L_x_14595:
[----:B------:R-:W-:Y:S05]  /*8ec0*/  BSYNC.RECONVERGENT B1 ;  /* 0x0000000000017941 */ /* 0x000fea0003800200 */
.L_x_14594:
        /* <DEDUP_REMOVED lines=59> */
.L_x_14602:
[----:B------:R-:W-:Y:S05]  /*9280*/  BSYNC.RECONVERGENT B0 ;  /* 0x0000000000007941 */ /* 0x000fea0003800200 */
.L_x_14601:
[----:B-----5:R1:W-:Y:S02]  /*9290*/  STS.128 [R60+0x800], R12 ;  /* 0x0008000c3c007388 */ /* 0x0203e40000000c00 */
.L_x_14600:
[----:B------:R-:W-:Y:S05]  /*92a0*/  BSYNC.RECONVERGENT B1 ;  /* 0x0000000000017941 */ /* 0x000fea0003800200 */
.L_x_14599:
        /* <DEDUP_REMOVED lines=60> */
.L_x_14606:
[----:B------:R-:W-:Y:S05]  /*9670*/  BSYNC.RECONVERGENT B0 ;  /* 0x0000000000007941 */ /* 0x000fea0003800200 */
.L_x_14605:
[----:B-----5:R1:W-:Y:S02]  /*9680*/  STS.128 [R60+0x1000], R12 ;  /* 0x0010000c3c007388 */ /* 0x0203e40000000c00 */
.L_x_14604:
[----:B------:R-:W-:Y:S05]  /*9690*/  BSYNC.RECONVERGENT B1 ;  /* 0x0000000000017941 */ /* 0x000fea0003800200 */
.L_x_14603:
        /* <DEDUP_REMOVED lines=59> */
.L_x_14608:
[----:B------:R-:W-:Y:S05]  /*9a50*/  BSYNC.RECONVERGENT B0 ;  /* 0x0000000000007941 */ /* 0x000fea0003800200 */
.L_x_14607:
[----:B-----5:R1:W-:Y:S01]  /*9a60*/  STS.128 [R60+0x1800], R12 ;  /* 0x0018000c3c007388 */ /* 0x0203e20000000c00 */
[----:B------:R-:W-:Y:S05]  /*9a70*/  BRA `(.L_x_14592) ;  /* 0x0000001400f07947 */ /* 0x000fea0003800000 */
.L_x_14593:
        /* <DEDUP_REMOVED lines=94> */
.L_x_14613:
[----:B------:R-:W-:Y:S05]  /*a060*/  BSYNC.RECONVERGENT B0 ;  /* 0x0000000000007941 */ /* 0x000fea0003800200 */
.L_x_14612:
[----:B-----5:R2:W-:Y:S01]  /*a070*/  STS.128 [R60], R20 ;  /* 0x000000143c007388 */ /* 0x0205e20000000c00 */
[----:B------:R-:W-:Y:S05]  /*a080*/  BRA `(.L_x_14610) ;  /* 0x0000000000047947 */ /* 0x000fea0003800000 */
.L_x_14611:
[----:B------:R3:W-:Y:S02]  /*a090*/  STS.128 [R60], RZ ;  /* 0x000000ff3c007388 */ /* 0x0007e40000000c00 */
.L_x_14610:
[----:B------:R-:W-:Y:S05]  /*a0a0*/  BSYNC.RECONVERGENT B1 ;  /* 0x0000000000017941 */ /* 0x000fea0003800200 */
.L_x_14609:
        /* <DEDUP_REMOVED lines=90> */
.L_x_14617:
[----:B------:R-:W-:Y:S05]  /*a650*/  BSYNC.RECONVERGENT B0 ;  /* 0x0000000000007941 */ /* 0x000fea0003800200 */
.L_x_14616:
[----:B-----5:R1:W-:Y:S02]  /*a660*/  STS.128 [R60+0x800], R20 ;  /* 0x000800143c007388 */ /* 0x0203e40000000c00 */
.L_x_14615:
[----:B------:R-:W-:Y:S05]  /*a670*/  BSYNC.RECONVERGENT B1 ;  /* 0x0000000000017941 */ /* 0x000fea0003800200 */
.L_x_14614:
        /* <DEDUP_REMOVED lines=90> */
.L_x_14621:
[----:B------:R-:W-:Y:S05]  /*ac20*/  BSYNC.RECONVERGENT B0 ;  /* 0x0000000000007941 */ /* 0x000fea0003800200 */
.L_x_14620:
[----:B-----5:R2:W-:Y:S02]  /*ac30*/  STS.128 [R60+0x1000], R20 ;  /* 0x001000143c007388 */ /* 0x0205e40000000c00 */
.L_x_14619:
[----:B------:R-:W-:Y:S05]  /*ac40*/  BSYNC.RECONVERGENT B1 ;  /* 0x0000000000017941 */ /* 0x000fea0003800200 */
.L_x_14618:
        /* <DEDUP_REMOVED lines=93> */
.L_x_14623:
[----:B------:R-:W-:Y:S05]  /*b220*/  BSYNC.RECONVERGENT B0 ;  /* 0x0000000000007941 */ /* 0x000fea0003800200 */
.L_x_14622:
[----:B-----5:R1:W-:Y:S02]  /*b230*/  STS.128 [R60+0x1800], R4 ;  /* 0x001800043c007388 */ /* 0x0203e40000000c00 */
.L_x_14592:
[----:B------:R-:W-:Y:S05]  /*b240*/  BSYNC.RECONVERGENT B2 ;  /* 0x0000000000027941 */ /* 0x000fea0003800200 */
.L_x_14583:
        /* <DEDUP_REMOVED lines=12> */
.L_x_14626:
[----:B------:R1:W-:Y:S02]  /*b310*/  STS.128 [R60+0x2000], RZ ;  /* 0x002000ff3c007388 */ /* 0x0003e40000000c00 */
.L_x_14625:
[----:B------:R-:W-:Y:S05]  /*b320*/  BSYNC.RECONVERGENT B0 ;  /* 0x0000000000007941 */ /* 0x000fea0003800200 */
.L_x_14624:
        /* <DEDUP_REMOVED lines=14> */
.L_x_14629:
[----:B------:R1:W-:Y:S02]  /*b410*/  STS.128 [R60+0x2800], RZ ;  /* 0x002800ff3c007388 */ /* 0x0003e40000000c00 */
.L_x_14628:
[----:B------:R-:W-:Y:S05]  /*b420*/  BSYNC.RECONVERGENT B0 ;  /* 0x0000000000007941 */ /* 0x000fea0003800200 */
.L_x_14627:
        /* <DEDUP_REMOVED lines=12> */
.L_x_14632:
[----:B------:R1:W-:Y:S02]  /*b4f0*/  STS.128 [R60+0x3000], RZ ;  /* 0x003000ff3c007388 */ /* 0x0003e40000000c00 */
.L_x_14631:
[----:B------:R-:W-:Y:S05]  /*b500*/  BSYNC.RECONVERGENT B0 ;  /* 0x0000000000007941 */ /* 0x000fea0003800200 */
.L_x_14630:
        /* <DEDUP_REMOVED lines=12> */
.L_x_14635:
[----:B------:R1:W-:Y:S02]  /*b5d0*/  STS.128 [R60+0x3800], RZ ;  /* 0x003800ff3c007388 */ /* 0x0003e40000000c00 */
.L_x_14634:
[----:B------:R-:W-:Y:S05]  /*b5e0*/  BSYNC.RECONVERGENT B0 ;  /* 0x0000000000007941 */ /* 0x000fea0003800200 */
.L_x_14633:
        /* <DEDUP_REMOVED lines=16> */
.L_x_14638:
[----:B------:R3:W-:Y:S02]  /*b6f0*/  STS.128 [R60+0x4000], RZ ;  /* 0x004000ff3c007388 */ /* 0x0007e40000000c00 */
.L_x_14637:
[----:B------:R-:W-:Y:S05]  /*b700*/  BSYNC.RECONVERGENT B0 ;  /* 0x0000000000007941 */ /* 0x000fea0003800200 */
.L_x_14636:
        /* <DEDUP_REMOVED lines=13> */
.L_x_14641:
[----:B------:R1:W-:Y:S02]  /*b7e0*/  STS.128 [R60+0x4800], RZ ;  /* 0x004800ff3c007388 */ /* 0x0003e40000000c00 */
.L_x_14640:
[----:B------:R-:W-:Y:S05]  /*b7f0*/  BSYNC.RECONVERGENT B0 ;  /* 0x0000000000007941 */ /* 0x000fea0003800200 */
.L_x_14639:
        /* <DEDUP_REMOVED lines=16> */
.L_x_14644:
[----:B------:R1:W-:Y:S02]  /*b900*/  STS.128 [R60+0x5000], RZ ;  /* 0x005000ff3c007388 */ /* 0x0003e40000000c00 */
.L_x_14643:
[----:B------:R-:W-:Y:S05]  /*b910*/  BSYNC.RECONVERGENT B0 ;  /* 0x0000000000007941 */ /* 0x000fea0003800200 */
.L_x_14642:
        /* <DEDUP_REMOVED lines=16> */
.L_x_14647:
[----:B------:R1:W-:Y:S02]  /*ba20*/  STS.128 [R60+0x5800], RZ ;  /* 0x005800ff3c007388 */ /* 0x0003e40000000c00 */
.L_x_14646:
[----:B------:R-:W-:Y:S05]  /*ba30*/  BSYNC.RECONVERGENT B0 ;  /* 0x0000000000007941 */ /* 0x000fea0003800200 */
.L_x_14645:
[----:B-----5:R-:W2:Y:S04]  /*ba40*/  LD.E.64 R18, desc[UR4][R100.64+0x1c0] ;  /* 0x0001c00464127980 */ /* 0x020ea8000c101b00 */
[----:B-1----:R-:W3:Y:S01]  /*ba50*/  LD.E.64 R8, desc[UR4][R100.64+0x1b8] ;  /* 0x0001b80464087980 */ /* 0x002ee2000c101b00 */
[----:B------:R-:W-:-:S03]  /*ba60*/  MOV R126, R174 ;  /* 0x000000ae007e7202 */ /* 0x000fc60000000f00 */
[----:B------:R-:W4:Y:S04]  /*ba70*/  LD.E R5, desc[UR4][R100.64+0xd8] ;  /* 0x0000d80464057980 */ /* 0x000f28000c101900 */
[----:B------:R-:W0:Y:S04]  /*ba80*/  LDGDEPBAR ;  /* 0x00000000000079af */ /* 0x000e280000000000 */
[----:B------:R1:W5:Y:S01]  /*ba90*/  LD.E R6, desc[UR4][R100.64+0x184] ;  /* 0x0001840464067980 */ /* 0x000362000c101900 */
[----:B--2---:R-:W-:-:S04]  /*baa0*/  IMAD.WIDE.U32 R16, R175, R18, R126 ;  /* 0x00000012af107225 */ /* 0x004fc800078e007e */
[----:B------:R-:W-:Y:S01]  /*bab0*/  IMAD R4, R19, R175, RZ ;  /* 0x000000af13047224 */ /* 0x000fe200078e02ff */
[----:B---3--:R-:W-:-:S04]  /*bac0*/  LEA R18, P0, R16, R8, 0x2 ;  /* 0x0000000810127211 */ /* 0x008fc800078010ff */
[----:B------:R-:W-:-:S04]  /*bad0*/  IADD3 R4, PT, PT, R17, R4, RZ ;  /* 0x0000000411047210 */ /* 0x000fc80007ffe0ff */
[----:B------:R-:W-:Y:S01]  /*bae0*/  LEA.HI.X R19, R16, R9, R4, 0x2, P0 ;  /* 0x0000000910137211 */ /* 0x000fe200000f1404 */
[----:B----4-:R-:W2:Y:S01]  /*baf0*/  MUFU.RCP R8, R5 ;  /* 0x0000000500087308 */ /* 0x010ea20000001000 */
[----:B------:R1:W5:Y:S04]  /*bb00*/  LD.E R4, desc[UR4][R100.64+0x188] ;  /* 0x0001880464047980 */ /* 0x000368000c101900 */
[----:B------:R-:W2:Y:S01]  /*bb10*/  LD.E R177, desc[UR4][R18.64] ;  /* 0x0000000412b17980 */ /* 0x000ea2000c101900 */
[----:B------:R-:W-:-:S04]  /*bb20*/  DEPBAR.LE SB0, 0x0 ;  /* 0x000080000000791a */ /* 0x000fc80000000000 */
[----:B------:R-:W-:Y:S01]  /*bb30*/  BSSY.RECONVERGENT B0, `(.L_x_14648) ;  /* 0x000000f000007945 */ /* 0x000fe20003800200 */
[----:B------:R-:W-:Y:S01]  /*bb40*/  SHF.L.U32 R48, R67, 0x1, RZ ;  /* 0x0000000143307819 */ /* 0x000fe200000006ff */
        /* <DEDUP_REMOVED lines=10> */
.L_x_14650:
[----:B------:R2:W-:Y:S01]  /*bbf0*/  STS.128 [R60+0x6000], RZ ;  /* 0x006000ff3c007388 */ /* 0x0005e20000000c00 */
[----:B------:R-:W-:Y:S05]  /*bc00*/  BRA `(.L_x_14651) ;  /* 0x0000000000047947 */ /* 0x000fea0003800000 */
.L_x_14649:
[----:B------:R1:W-:Y:S02]  /*bc10*/  STS.128 [R60+0x6000], RZ ;  /* 0x006000ff3c007388 */ /* 0x0003e40000000c00 */
.L_x_14651:
[----:B------:R-:W-:Y:S05]  /*bc20*/  BSYNC.RECONVERGENT B0 ;  /* 0x0000000000007941 */ /* 0x000fea0003800200 */
.L_x_14648:
        /* <DEDUP_REMOVED lines=15> */
.L_x_14654:
[----:B------:R1:W-:Y:S02]  /*bd20*/  STS.128 [R60+0x6800], RZ ;  /* 0x006800ff3c007388 */ /* 0x0003e40000000c00 */
.L_x_14653:
[----:B------:R-:W-:Y:S05]  /*bd30*/  BSYNC.RECONVERGENT B0 ;  /* 0x0000000000007941 */ /* 0x000fea0003800200 */
.L_x_14652:
        /* <DEDUP_REMOVED lines=13> */
.L_x_14657:
[----:B------:R1:W-:Y:S02]  /*be10*/  STS.128 [R60+0x7000], RZ ;  /* 0x007000ff3c007388 */ /* 0x0003e40000000c00 */
.L_x_14656:
[----:B------:R-:W-:Y:S05]  /*be20*/  BSYNC.RECONVERGENT B0 ;  /* 0x0000000000007941 */ /* 0x000fea0003800200 */
.L_x_14655:
        /* <DEDUP_REMOVED lines=13> */
.L_x_14660:
[----:B------:R1:W-:Y:S02]  /*bf00*/  STS.128 [R60+0x7800], RZ ;  /* 0x007800ff3c007388 */ /* 0x0003e40000000c00 */
.L_x_14659:
[----:B------:R-:W-:Y:S05]  /*bf10*/  BSYNC.RECONVERGENT B0 ;  /* 0x0000000000007941 */ /* 0x000fea0003800200 */
.L_x_14658:
        /* <DEDUP_REMOVED lines=16> */
.L_x_14663:
[----:B------:R1:W-:Y:S02]  /*c020*/  STS.128 [R60+0x8000], RZ ;  /* 0x008000ff3c007388 */ /* 0x0003e40000000c00 */
.L_x_14662:
[----:B------:R-:W-:Y:S05]  /*c030*/  BSYNC.RECONVERGENT B0 ;  /* 0x0000000000007941 */ /* 0x000fea0003800200 */
.L_x_14661:
        /* <DEDUP_REMOVED lines=13> */
.L_x_14666:
[----:B------:R1:W-:Y:S02]  /*c110*/  STS.128 [R60+0x8800], RZ ;  /* 0x008800ff3c007388 */ /* 0x0003e40000000c00 */
.L_x_14665:
[----:B------:R-:W-:Y:S05]  /*c120*/  BSYNC.RECONVERGENT B0 ;  /* 0x0000000000007941 */ /* 0x000fea0003800200 */
.L_x_14664:
        /* <DEDUP_REMOVED lines=16> */
.L_x_14669:
[----:B------:R1:W-:Y:S02]  /*c230*/  STS.128 [R60+0x9000], RZ ;  /* 0x009000ff3c007388 */ /* 0x0003e40000000c00 */
.L_x_14668:
[----:B------:R-:W-:Y:S05]  /*c240*/  BSYNC.RECONVERGENT B0 ;  /* 0x0000000000007941 */ /* 0x000fea0003800200 */
.L_x_14667:
        /* <DEDUP_REMOVED lines=19> */
.L_x_14672:
[----:B------:R1:W-:Y:S02]  /*c380*/  STS.128 [R60+0x9800], RZ ;  /* 0x009800ff3c007388 */ /* 0x0003e40000000c00 */
.L_x_14671:
[----:B------:R-:W-:Y:S05]  /*c390*/  BSYNC.RECONVERGENT B0 ;  /* 0x0000000000007941 */ /* 0x000fea0003800200 */
.L_x_14670:
[----:B------:R-:W2:Y:S01]  /*c3a0*/  LD.E R50, desc[UR4][R100.64+0x18c] ;  /* 0x00018c0464327980 */ /* 0x000ea2000c101900 */
[----:B------:R-:W3:Y:S01]  /*c3b0*/  S2UR UR6, SR_CgaCtaId ;  /* 0x00000000000679c3 */ /* 0x000ee20000008800 */
        /* <DEDUP_REMOVED lines=14> */
[----:B---3--:R-:W-:Y:S01]  /*c4a0*/  ULEA UR6, UR6, UR7, 0x18 ;  /* 0x0000000706067291 */ /* 0x008fe2000f8ec0ff */
[----:B-----5:R-:W-:-:S02]  /*c4b0*/  IADD3 R6, PT, PT, R62, -R173, -R6 ;  /* 0x800000ad3e067210 */ /* 0x020fc40007ffe806 */
[----:B------:R-:W-:-:S03]  /*c4c0*/  LOP3.LUT R128, R48, 0x6, RZ, 0xc0, !PT ;  /* 0x0000000630807812 */ /* 0x000fc600078ec0ff */
[----:B------:R-:W-:Y:S02]  /*c4d0*/  LEA R159, R159, UR6, 0x1 ;  /* 0x000000069f9f7c11 */ /* 0x000fe4000f8e08ff */
[----:B------:R-:W-:Y:S01]  /*c4e0*/  IADD3 R158, PT, PT, R0, UR6, RZ ;  /* 0x00000006009e7c10 */ /* 0x000fe2000fffe0ff */
[----:B------:R-:W-:Y:S01]  /*c4f0*/  LDSM.16.M88.4 R32, [R0+UR6+0x2000] ;  /* 0x002000060020783b */ /* 0x000fe20008000200 */
[CC--:B------:R-:W-:Y:S02]  /*c500*/  IADD3 R157, PT, PT, R159.reuse, R3.reuse, RZ ;  /* 0x000000039f9d7210 */ /* 0x0c0fe40007ffe0ff */
[C---:B------:R-:W-:Y:S01]  /*c510*/  IADD3 R153, PT, PT, R158.reuse, R3, RZ ;  /* 0x000000039e997210 */ /* 0x040fe20007ffe0ff */
[----:B-1----:R-:W1:Y:S01]  /*c520*/  LDSM.16.M88.4 R12, [R159] ;  /* 0x000000009f0c783b */ /* 0x002e620000000200 */
[-C--:B------:R-:W-:Y:S02]  /*c530*/  IADD3 R156, PT, PT, R159, R5.reuse, RZ ;  /* 0x000000059f9c7210 */ /* 0x080fe40007ffe0ff */
[----:B------:R-:W-:Y:S01]  /*c540*/  IADD3 R152, PT, PT, R158, R5, RZ ;  /* 0x000000059e987210 */ /* 0x000fe20007ffe0ff */
[----:B------:R-:W-:Y:S01]  /*c550*/  LDSM.16.M88.4 R52, [R157] ;  /* 0x000000009d34783b */ /* 0x000fe20000000200 */
[----:B------:R-:W-:-:S02]  /*c560*/  IADD3 R155, PT, PT, R3, R156, RZ ;  /* 0x0000009c039b7210 */ /* 0x000fc40007ffe0ff */
[----:B------:R-:W-:Y:S01]  /*c570*/  IADD3 R151, PT, PT, R3, R152, RZ ;  /* 0x0000009803977210 */ /* 0x000fe20007ffe0ff */
[----:B------:R-:W3:Y:S01]  /*c580*/  LDSM.16.M88.4 R40, [R153+0x2000] ;  /* 0x002000009928783b */ /* 0x000ee20000000200 */
[----:B------:R-:W-:-:S03]  /*c590*/  IADD3 R130, PT, PT, R49, R128, RZ ;  /* 0x0000008031827210 */ /* 0x000fc60007ffe0ff */
[----:B------:R-:W-:Y:S01]  /*c5a0*/  LDSM.16.M88.4 R36, [R156] ;  /* 0x000000009c24783b */ /* 0x000fe20000000200 */
[----:B------:R-:W-:-:S03]  /*c5b0*/  IADD3 R198, PT, PT, R130, R173, RZ ;  /* 0x000000ad82c67210 */ /* 0x000fc60007ffe0ff */
        /* <DEDUP_REMOVED lines=23> */
[----:B------:R-:W2:Y:S07]  /*c730*/  LDSM.16.M88.4 R68, [R0+UR6+0x3800] ;  /* 0x003800060044783b */ /* 0x000eae0008000200 */
[----:B-1----:R-:W-:Y:S08]  /*c740*/  HMMA.16816.F32.BF16 R56, R36, R76, R56 ;  /* 0x0000004c2438723c */ /* 0x002ff00000041838 */
[----:B---3--:R-:W-:Y:S08]  /*c750*/  HMMA.16816.F32.BF16 R28, R52, R40, R28 ;  /* 0x00000028341c723c */ /* 0x008ff0000004181c */
[----:B------:R-:W-:Y:S01]  /*c760*/  HMMA.16816.F32.BF16 R16, R36, R78, R16 ;  /* 0x0000004e2410723c */ /* 0x000fe20000041810 */
[----:B------:R-:W1:Y:S07]  /*c770*/  LDSM.16.M88.4 R76, [R0+UR6+0x4000] ;  /* 0x00400006004c783b */ /* 0x000e6e0008000200 */
        /* <DEDUP_REMOVED lines=124> */
[----:B------:R-:W1:Y:S01]  /*cf40*/  MUFU.TANH R186, R186 ;  /* 0x000000ba00ba7308 */ /* 0x000e620000002400 */
[----:B----4-:R-:W-:Y:S07]  /*cf50*/  HMMA.16816.F32.BF16 R24, R20, R40, R24 ;  /* 0x000000281418723c */ /* 0x010fee0000041818 */
[----:B------:R-:W4:Y:S01]  /*cf60*/  MUFU.TANH R190, R190 ;  /* 0x000000be00be7308 */ /* 0x000f220000002400 */
[----:B------:R-:W-:Y:S07]  /*cf70*/  HMMA.16816.F32.BF16 R28, R12, R72, RZ ;  /* 0x000000480c1c723c */ /* 0x000fee00000418ff */
[----:B------:R-:W2:Y:S01]  /*cf80*/  MUFU.TANH R192, R192 ;  /* 0x000000c000c07308 */ /* 0x000ea20000002400 */
[----:B------:R-:W-:Y:S01]  /*cf90*/  HMMA.16816.F32.BF16 R76, R20, R42, R76 ;  /* 0x0000002a144c723c */ /* 0x000fe2000004184c */
[----:B------:R-:W4:Y:S02]  /*cfa0*/  LDSM.16.M88.4 R40, [R152+0x5800] ;  /* 0x005800009828783b */ /* 0x000f240000000200 */
[-C--:B------:R-:W-:Y:S01]  /*cfb0*/  FMUL.FTZ R24, R24, R50.reuse ;  /* 0x0000003218187220 */ /* 0x080fe20000410000 */
[-C--:B------:R-:W-:Y:S01]  /*cfc0*/  FMUL.FTZ R26, R26, R50.reuse ;  /* 0x000000321a1a7220 */ /* 0x080fe20000410000 */
[-C--:B------:R-:W-:Y:S01]  /*cfd0*/  FMUL.FTZ R27, R27, R50.reuse ;  /* 0x000000321b1b7220 */ /* 0x080fe20000410000 */
[-C--:B------:R-:W-:Y:S01]  /*cfe0*/  FMUL.FTZ R25, R25, R50.reuse ;  /* 0x0000003219197220 */ /* 0x080fe20000410000 */
[----:B------:R-:W2:Y:S01]  /*cff0*/  MUFU.TANH R44, R44 ;  /* 0x0000002c002c7308 */ /* 0x000ea20000002400 */
[----:B------:R-:W-:Y:S07]  /*d000*/  HMMA.16816.F32.BF16 R12, R12, R74, RZ ;  /* 0x0000004a0c0c723c */ /* 0x000fee00000418ff */
[----:B------:R-:W2:Y:S01]  /*d010*/  MUFU.TANH R0, R0 ;  /* 0x0000000000007308 */ /* 0x000ea20000002400 */
[----:B-1----:R-:W-:Y:S03]  /*d020*/  HMMA.16816.F32.BF16 R68, R36, R16, R68 ;  /* 0x000000102444723c */ /* 0x002fe60000041844 */
[-C--:B------:R-:W-:Y:S01]  /*d030*/  FMUL.FTZ R76, R76, R50.reuse ;  /* 0x000000324c4c7220 */ /* 0x080fe20000410000 */
[----:B------:R-:W-:-:S03]  /*d040*/  FMUL.FTZ R74, R78, R50 ;  /* 0x000000324e4a7220 */ /* 0x000fc60000410000 */
[----:B------:R-:W1:Y:S01]  /*d050*/  MUFU.TANH R196, R196 ;  /* 0x000000c400c47308 */ /* 0x000e620000002400 */
[----:B------:R-:W-:Y:S01]  /*d060*/  HMMA.16816.F32.BF16 R56, R36, R18, R56 ;  /* 0x000000122438723c */ /* 0x000fe20000041838 */
[----:B------:R-:W2:Y:S01]  /*d070*/  LDSM.16.M88.4 R16, [R151+0x5800] ;  /* 0x005800009710783b */ /* 0x000ea20000000200 */
[----:B------:R-:W-:-:S05]  /*d080*/  DEPBAR.LE SB0, 0x0 ;  /* 0x000080000000791a */ /* 0x000fca0000000000 */
[----:B------:R-:W1:Y:S01]  /*d090*/  MUFU.TANH R46, R46 ;  /* 0x0000002e002e7308 */ /* 0x000e620000002400 */
[C---:B------:R-:W-:Y:S07]  /*d0a0*/  HMMA.16816.F32.BF16 R28, R52.reuse, R80, R28 ;  /* 0x00000050341c723c */ /* 0x040fee000004181c */
[----:B------:R1:W1:Y:S01]  /*d0b0*/  MUFU.TANH R80, R27 ;  /* 0x0000001b00507308 */ /* 0x0002620000002400 */
[----:B------:R-:W-:Y:S07]  /*d0c0*/  HMMA.16816.F32.BF16 R12, R52, R82, R12 ;  /* 0x00000052340c723c */ /* 0x000fee000004180c */
[----:B------:R-:W2:Y:S01]  /*d0d0*/  MUFU.TANH R24, R24 ;  /* 0x0000001800187308 */ /* 0x000ea20000002400 */
[----:B---3--:R-:W-:Y:S01]  /*d0e0*/  HMMA.16816.F32.BF16 R68, R20, R32, R68 ;  /* 0x000000201444723c */ /* 0x008fe20000041844 */
[----:B------:R-:W-:-:S06]  /*d0f0*/  FMUL.FTZ R32, R77, R50 ;  /* 0x000000324d207220 */ /* 0x000fcc0000410000 */
[----:B------:R3:W2:Y:S01]  /*d100*/  MUFU.TANH R72, R25 ;  /* 0x0000001900487308 */ /* 0x0006a20000002400 */
[----:B----4-:R-:W-:Y:S01]  /*d110*/  HMMA.16816.F32.BF16 R28, R36, R40, R28 ;  /* 0x00000028241c723c */ /* 0x010fe2000004181c */
[----:B------:R-:W-:Y:S01]  /*d120*/  FMUL.FTZ R40, R79, R50 ;  /* 0x000000324f287220 */ /* 0x000fe20000410000 */
[----:B-1----:R-:W-:-:S05]  /*d130*/  IADD3 R27, PT, PT, R103, R102, RZ ;  /* 0x00000066671b7210 */ /* 0x002fca0007ffe0ff */
[----:B------:R-:W1:Y:S01]  /*d140*/  MUFU.TANH R26, R26 ;  /* 0x0000001a001a7308 */ /* 0x000e620000002400 */
[----:B------:R-:W-:Y:S03]  /*d150*/  HMMA.16816.F32.BF16 R12, R36, R42, R12 ;  /* 0x0000002a240c723c */ /* 0x000fe6000004180c */
[-C--:B------:R-:W-:Y:S01]  /*d160*/  FMUL.FTZ R52, R71, R50.reuse ;  /* 0x0000003247347220 */ /* 0x080fe20000410000 */
[----:B------:R-:W-:-:S03]  /*d170*/  FMUL.FTZ R69, R69, R50 ;  /* 0x0000003245457220 */ /* 0x000fc60000410000 */
[----:B------:R-:W4:Y:S01]  /*d180*/  MUFU.TANH R76, R76 ;  /* 0x0000004c004c7308 */ /* 0x000f220000002400 */
        /* <DEDUP_REMOVED lines=22> */
[----:B------:R3:W1:Y:S01]  /*d2f0*/  MUFU.TANH R54, R69 ;  /* 0x0000004500367308 */ /* 0x0006620000002400 */
[----:B------:R-:W-:-:S02]  /*d300*/  IADD3 R15, PT, PT, R172, R27, RZ ;  /* 0x0000001bac0f7210 */ /* 0x000fc40007ffe0ff */
[----:B------:R-:W-:Y:S02]  /*d310*/  IADD3 R27, PT, PT, R66, R27, RZ ;  /* 0x0000001b421b7210 */ /* 0x000fe40007ffe0ff */
[C---:B------:R-:W-:Y:S02]  /*d320*/  IADD3 R183, PT, PT, R15.reuse, R6, RZ ;  /* 0x000000060fb77210 */ /* 0x040fe40007ffe0ff */
[----:B------:R-:W-:Y:S01]  /*d330*/  IADD3 R13, PT, PT, R15, R13, RZ ;  /* 0x0000000d0f0d7210 */ /* 0x000fe20007ffe0ff */
[----:B------:R-:W1:Y:S01]  /*d340*/  MUFU.TANH R68, R68 ;  /* 0x0000004400447308 */ /* 0x000e620000002400 */
[----:B------:R-:W-:Y:S02]  /*d350*/  VIMNMX R185, PT, PT, RZ, R183, !PT ;  /* 0x000000b7ffb97248 */ /* 0x000fe40007fe0100 */
[----:B------:R-:W-:Y:S02]  /*d360*/  IADD3 R15, PT, PT, R27, 0x8, RZ ;  /* 0x000000081b0f7810 */ /* 0x000fe40007ffe0ff */
[----:B------:R-:W-:-:S02]  /*d370*/  VIADDMNMX R183, R183, 0x8, RZ, !PT ;  /* 0x00000008b7b77846 */ /* 0x000fc400078001ff */
[C-C-:B------:R-:W-:Y:S01]  /*d380*/  VIADDMNMX R184, R13.reuse, 0x1, R62.reuse, PT ;  /* 0x000000010db87846 */ /* 0x140fe2000380013e */
[----:B------:R-:W1:Y:S01]  /*d390*/  MUFU.TANH R52, R52 ;  /* 0x0000003400347308 */ /* 0x000e620000002400 */
[----:B------:R-:W-:-:S07]  /*d3a0*/  VIADDMNMX R182, R13, 0x9, R62, PT ;  /* 0x000000090db67846 */ /* 0x000fce000380013e */
        /* <DEDUP_REMOVED lines=27> */
.L_x_14676:
[----:B---3--:R-:W2:Y:S01]  /*d560*/  LD.E R50, desc[UR4][R100.64+0x170] ;  /* 0x0001700464327980 */ /* 0x008ea2000c101900 */
        /* <DEDUP_REMOVED lines=59> */
.L_x_14677:
[----:B------:R-:W-:Y:S05]  /*d920*/  BSYNC.RECONVERGENT B0 ;  /* 0x0000000000007941 */ /* 0x000fea0003800200 */
.L_x_14675:
[----:B------:R-:W-:Y:S01]  /*d930*/  IMAD.SHL.U32 R6, R160, 0x20, RZ ;  /* 0x00000020a0067824 */ /* 0x000fe200078e00ff */
[----:B------:R-:W-:Y:S02]  /*d940*/  IADD3 R56, P1, PT, R7, R166, RZ ;  /* 0x000000a607387210 */ /* 0x000fe40007f3e0ff */
[----:B------:R-:W-:Y:S02]  /*d950*/  ISETP.GE.AND P0, PT, R10, R171, PT ;  /* 0x000000ab0a00720c */ /* 0x000fe40003f06270 */
[----:B------:R-:W-:Y:S01]  /*d960*/  SHF.L.U64.HI R7, R160, 0x5, R161 ;  /* 0x00000005a0077819 */ /* 0x000fe200000102a1 */
[----:B------:R-:W-:Y:S01]  /*d970*/  IMAD.X R57, R2, 0x1, R165, P1 ;  /* 0x0000000102397824 */ /* 0x000fe200008e06a5 */
[----:B---3--:R-:W-:-:S04]  /*d980*/  IADD3 R50, P2, PT, R6, R56, RZ ;  /* 0x0000003806327210 */ /* 0x008fc80007f5e0ff */
        /* <DEDUP_REMOVED lines=53> */
.L_x_14674:
[----:B------:R-:W-:Y:S05]  /*dce0*/  BSYNC.RECONVERGENT B1 ;  /* 0x0000000000017941 */ /* 0x000fea0003800200 */
.L_x_14673:
[C-C-:B------:R-:W-:Y:S01]  /*dcf0*/  IADD3 R23, PT, PT, R27.reuse, -0x18, -R198.reuse ;  /* 0xffffffe81b177810 */ /* 0x140fe20007ffe8c6 */
[C-C-:B------:R-:W-:Y:S01]  /*dd00*/  IMAD.IADD R35, R27.reuse, 0x1, -R198.reuse ;  /* 0x000000011b237824 */ /* 0x140fe200078e0ac6 */
[--C-:B---3--:R-:W-:Y:S01]  /*dd10*/  IADD3 R25, PT, PT, R27, -0x11, -R198.reuse ;  /* 0xffffffef1b197810 */ /* 0x108fe20007ffe8c6 */
[--C-:B------:R-:W-:Y:S01]  /*dd20*/  IMAD.IADD R39, R15, 0x1, -R198.reuse ;  /* 0x000000010f277824 */ /* 0x100fe200078e0ac6 */
[----:B------:R-:W-:Y:S01]  /*dd30*/  IABS R23, R23 ;  /* 0x0000001700177213 */ /* 0x000fe20000000000 */
[----:B--2---:R-:W-:Y:S01]  /*dd40*/  VIADD R57, R35, 0xfffffff8 ;  /* 0xfffffff823397836 */ /* 0x004fe20000000000 */
[----:B------:R-:W-:Y:S02]  /*dd50*/  IADD3 R2, PT, PT, R27, -0x21, -R198 ;  /* 0xffffffdf1b027810 */ /* 0x000fe40007ffe8c6 */
[----:B------:R-:W-:Y:S02]  /*dd60*/  I2FP.F32.S32 R23, R23 ;  /* 0x0000001700177245 */ /* 0x000fe40000201400 */
[----:B------:R-:W-:-:S02]  /*dd70*/  IABS R25, R25 ;  /* 0x0000001900197213 */ /* 0x000fc40000000000 */
[----:B------:R-:W-:Y:S01]  /*dd80*/  IABS R2, R2 ;  /* 0x0000000200027213 */ /* 0x000fe20000000000 */
[----:B------:R-:W-:Y:S01]  /*dd90*/  FFMA.FTZ R112, -R177, R23, R112 ;  /* 0x00000017b1707223 */ /* 0x000fe20000010170 */
[----:B------:R-:W-:Y:S02]  /*dda0*/  IADD3 R23, PT, PT, R27, -0x28, -R198 ;  /* 0xffffffd81b177810 */ /* 0x000fe40007ffe8c6 */
[----:B------:R-:W-:Y:S02]  /*ddb0*/  I2FP.F32.S32 R25, R25 ;  /* 0x0000001900197245 */ /* 0x000fe40000201400 */
[----:B------:R-:W-:Y:S02]  /*ddc0*/  IABS R23, R23 ;  /* 0x0000001700177213 */ /* 0x000fe40000000000 */
[----:B------:R-:W-:Y:S01]  /*ddd0*/  I2FP.F32.S32 R2, R2 ;  /* 0x0000000200027245 */ /* 0x000fe20000201400 */
[----:B------:R-:W-:Y:S01]  /*dde0*/  FFMA.FTZ R106, -R177, R25, R106 ;  /* 0x00000019b16a7223 */ /* 0x000fe2000001016a */
[----:B------:R-:W-:-:S02]  /*ddf0*/  I2FP.F32.S32 R23, R23 ;  /* 0x0000001700177245 */ /* 0x000fc40000201400 */
[----:B------:R-:W-:Y:S01]  /*de00*/  IADD3 R17, PT, PT, R27, -0x1, -R198 ;  /* 0xffffffff1b117810 */ /* 0x000fe20007ffe8c6 */
[----:B------:R-:W-:Y:S01]  /*de10*/  FFMA.FTZ R122, -R177, R2, R122 ;  /* 0x00000002b17a7223 */ /* 0x000fe2000001017a */
[----:B------:R-:W-:Y:S01]  /*de20*/  IADD3 R13, PT, PT, R27, -0x9, -R198 ;  /* 0xfffffff71b0d7810 */ /* 0x000fe20007ffe8c6 */
[----:B------:R-:W-:Y:S01]  /*de30*/  FFMA.FTZ R132, -R177, R23, R132 ;  /* 0x00000017b1847223 */ /* 0x000fe20000010184 */
[C-C-:B------:R-:W-:Y:S02]  /*de40*/  IADD3 R21, PT, PT, R27.reuse, -0x19, -R198.reuse ;  /* 0xffffffe71b157810 */ /* 0x140fe40007ffe8c6 */
[--C-:B------:R-:W-:Y:S02]  /*de50*/  IADD3 R19, PT, PT, R27, -0x20, -R198.reuse ;  /* 0xffffffe01b137810 */ /* 0x100fe40007ffe8c6 */
[C-C-:B------:R-:W-:Y:S02]  /*de60*/  IADD3 R31, PT, PT, R15.reuse, -0x1, -R198.reuse ;  /* 0xffffffff0f1f7810 */ /* 0x140fe40007ffe8c6 */
[----:B------:R-:W-:-:S02]  /*de70*/  IADD3 R2, PT, PT, R15, -0x11, -R198 ;  /* 0xffffffef0f027810 */ /* 0x000fc40007ffe8c6 */
[C-C-:B------:R-:W-:Y:S02]  /*de80*/  IADD3 R25, PT, PT, R15.reuse, -0x19, -R198.reuse ;  /* 0xffffffe70f197810 */ /* 0x140fe40007ffe8c6 */
[----:B------:R-:W-:Y:S02]  /*de90*/  IADD3 R23, PT, PT, R15, -0x20, -R198 ;  /* 0xffffffe00f177810 */ /* 0x000fe40007ffe8c6 */
[----:B------:R-:W-:Y:S02]  /*dea0*/  IABS R17, R17 ;  /* 0x0000001100117213 */ /* 0x000fe40000000000 */
[----:B------:R-:W-:Y:S02]  /*deb0*/  IABS R13, R13 ;  /* 0x0000000d000d7213 */ /* 0x000fe40000000000 */
[----:B------:R-:W-:Y:S02]  /*dec0*/  IABS R21, R21 ;  /* 0x0000001500157213 */ /* 0x000fe40000000000 */
        /* <DEDUP_REMOVED lines=49> */
[----:B------:R-:W-:Y:S01]  /*e1e0*/  IADD3 R2, PT, PT, R15, -0x79, -R198 ;  /* 0xffffff870f027810 */ /* 0x000fe20007ffe8c6 */
[----:B------:R-:W-:Y:S01]  /*e1f0*/  VIADD R15, R130, 0x1 ;  /* 0x00000001820f7836 */ /* 0x000fe20000000000 */
[----:B------:R-:W-:-:S02]  /*e200*/  LOP3.LUT R176, R176, 0xfffffffb, RZ, 0xc0, !PT ;  /* 0xfffffffbb0b07812 */ /* 0x000fc400078ec0ff */
[----:B------:R-:W-:Y:S02]  /*e210*/  IABS R43, R35 ;  /* 0x00000023002b7213 */ /* 0x000fe40000000000 */
[C---:B------:R-:W-:Y:S02]  /*e220*/  ISETP.GE.AND P1, PT, R15.reuse, R185, PT ;  /* 0x000000b90f00720c */ /* 0x040fe40003f26270 */
[C---:B------:R-:W-:Y:S02]  /*e230*/  ISETP.GE.AND P2, PT, R15.reuse, R184, PT ;  /* 0x000000b80f00720c */ /* 0x040fe40003f46270 */
[C---:B------:R-:W-:Y:S02]  /*e240*/  ISETP.GE.AND P0, PT, R15.reuse, R183, PT ;  /* 0x000000b70f00720c */ /* 0x040fe40003f06270 */
[----:B------:R-:W-:Y:S01]  /*e250*/  ISETP.GE.AND P3, PT, R15, R182, PT ;  /* 0x000000b60f00720c */ /* 0x000fe20003f66270 */
[----:B------:R-:W-:Y:S01]  /*e260*/  VIADD R15, R130, 0x8 ;  /* 0x00000008820f7836 */ /* 0x000fe20000000000 */
[----:B------:R-:W-:-:S02]  /*e270*/  FSEL R31, R31, -INF , P0 ;  /* 0xff8000001f1f7808 */ /* 0x000fc40000000000 */
[----:B------:R-:W-:Y:S02]  /*e280*/  I2FP.F32.S32 R43, R43 ;  /* 0x0000002b002b7245 */ /* 0x000fe40000201400 */
[C---:B------:R-:W-:Y:S02]  /*e290*/  ISETP.GE.AND P6, PT, R15.reuse, R184, PT ;  /* 0x000000b80f00720c */ /* 0x040fe40003fc6270 */
[----:B------:R-:W-:Y:S01]  /*e2a0*/  ISETP.GE.AND P4, PT, R15, R185, PT ;  /* 0x000000b90f00720c */ /* 0x000fe20003f86270 */
[----:B------:R-:W-:Y:S01]  /*e2b0*/  FFMA.FTZ R69, -R177, R43, R96 ;  /* 0x0000002bb1457223 */ /* 0x000fe20000010160 */
[----:B------:R-:W-:Y:S01]  /*e2c0*/  ISETP.GE.AND P5, PT, R15, R183, PT ;  /* 0x000000b70f00720c */ /* 0x000fe20003fa6270 */
[----:B------:R-:W-:Y:S01]  /*e2d0*/  VIADD R96, R130, 0x20 ;  /* 0x0000002082607836 */ /* 0x000fe20000000000 */
[----:B------:R-:W-:Y:S02]  /*e2e0*/  IADD3 R7, PT, PT, R27, -0x10, -R198 ;  /* 0xfffffff01b077810 */ /* 0x000fe40007ffe8c6 */
[----:B------:R-:W-:-:S02]  /*e2f0*/  FSEL R17, R17, -INF , P1 ;  /* 0xff80000011117808 */ /* 0x000fc40000800000 */
[----:B------:R-:W-:Y:S02]  /*e300*/  IABS R7, R7 ;  /* 0x0000000700077213 */ /* 0x000fe40000000000 */
[----:B------:R-:W-:Y:S02]  /*e310*/  IABS R21, R21 ;  /* 0x0000001500157213 */ /* 0x000fe40000000000 */
[----:B------:R-:W-:Y:S02]  /*e320*/  @P6 LOP3.LUT R176, R176, 0x4, RZ, 0xfc, !PT ;  /* 0x00000004b0b06812 */ /* 0x000fe400078efcff */
[----:B------:R-:W-:Y:S01]  /*e330*/  ISETP.GE.AND P6, PT, R15, R182, PT ;  /* 0x000000b60f00720c */ /* 0x000fe20003fc6270 */
[----:B------:R-:W-:Y:S01]  /*e340*/  VIADD R15, R130, 0x9 ;  /* 0x00000009820f7836 */ /* 0x000fe20000000000 */
[----:B------:R-:W-:Y:S02]  /*e350*/  LOP3.LUT R176, R176, 0xfffffffe, RZ, 0xc0, !PT ;  /* 0xfffffffeb0b07812 */ /* 0x000fe400078ec0ff */
[----:B------:R-:W-:-:S02]  /*e360*/  FSEL R41, R17, -INF , !P2 ;  /* 0xff80000011297808 */ /* 0x000fc40005000000 */
[C---:B------:R-:W-:Y:S02]  /*e370*/  ISETP.GE.AND P0, PT, R15.reuse, R184, PT ;  /* 0x000000b80f00720c */ /* 0x040fe40003f06270 */
[----:B------:R-:W-:Y:S02]  /*e380*/  ISETP.GE.AND P2, PT, R15, R185, PT ;  /* 0x000000b90f00720c */ /* 0x000fe40003f46270 */
[----:B------:R-:W-:Y:S02]  /*e390*/  FSEL R71, R31, -INF , !P3 ;  /* 0xff8000001f477808 */ /* 0x000fe40005800000 */
[----:B------:R-:W-:Y:S02]  /*e3a0*/  I2FP.F32.S32 R7, R7 ;  /* 0x0000000700077245 */ /* 0x000fe40000201400 */
[----:B------:R-:W-:Y:S02]  /*e3b0*/  I2FP.F32.S32 R21, R21 ;  /* 0x0000001500157245 */ /* 0x000fe40000201400 */
[----:B------:R-:W-:Y:S01]  /*e3c0*/  ISETP.GE.AND P3, PT, R15, R182, PT ;  /* 0x000000b60f00720c */ /* 0x000fe20003f66270 */
[----:B------:R-:W-:Y:S01]  /*e3d0*/  FFMA.FTZ R7, -R177, R7, R104 ;  /* 0x00000007b1077223 */ /* 0x000fe20000010168 */
[----:B------:R-:W-:Y:S01]  /*e3e0*/  FSEL R69, R69, -INF , P5 ;  /* 0xff80000045457808 */ /* 0x000fe20002800000 */
[----:B------:R-:W-:Y:S01]  /*e3f0*/  FFMA.FTZ R21, -R177, R21, R98 ;  /* 0x00000015b1157223 */ /* 0x000fe20000010162 */
[----:B------:R-:W-:-:S02]  /*e400*/  @P0 LOP3.LUT R176, R176, 0x1, RZ, 0xfc, !PT ;  /* 0x00000001b0b00812 */ /* 0x000fc400078efcff */
[----:B------:R-:W-:Y:S01]  /*e410*/  ISETP.GE.AND P0, PT, R15, R183, PT ;  /* 0x000000b70f00720c */ /* 0x000fe20003f06270 */
[----:B------:R-:W-:Y:S01]  /*e420*/  VIADD R15, R130, 0x10 ;  /* 0x00000010820f7836 */ /* 0x000fe20000000000 */
[----:B------:R-:W-:Y:S02]  /*e430*/  LOP3.LUT P5, RZ, R176, 0x1, RZ, 0xc0, !PT ;  /* 0x00000001b0ff7812 */ /* 0x000fe400078ac0ff */
[----:B------:R-:W-:Y:S02]  /*e440*/  FSEL R13, R13, -INF , P2 ;  /* 0xff8000000d0d7808 */ /* 0x000fe40001000000 */
[----:B------:R-:W-:Y:S02]  /*e450*/  ISETP.GE.AND P1, PT, R15, R185, PT ;  /* 0x000000b90f00720c */ /* 0x000fe40003f26270 */
[----:B------:R-:W-:Y:S01]  /*e460*/  FSEL R35, R13, -INF , !P5 ;  /* 0xff8000000d237808 */ /* 0x000fe20006800000 */
[----:B------:R-:W-:Y:S01]  /*e470*/  VIADD R13, R130, 0x11 ;  /* 0x00000011820d7836 */ /* 0x000fe20000000000 */
[----:B------:R-:W-:-:S02]  /*e480*/  IABS R19, R19 ;  /* 0x0000001300137213 */ /* 0x000fc40000000000 */
[----:B------:R-:W-:Y:S02]  /*e490*/  ISETP.GE.AND P2, PT, R15, R184, PT ;  /* 0x000000b80f00720c */ /* 0x000fe40003f46270 */
[----:B------:R-:W-:Y:S02]  /*e4a0*/  FSEL R21, R21, -INF , P0 ;  /* 0xff80000015157808 */ /* 0x000fe40000000000 */
[----:B------:R-:W-:Y:S02]  /*e4b0*/  FSEL R7, R7, -INF , P1 ;  /* 0xff80000007077808 */ /* 0x000fe40000800000 */
[----:B------:R-:W-:Y:S02]  /*e4c0*/  I2FP.F32.S32 R19, R19 ;  /* 0x0000001300137245 */ /* 0x000fe40000201400 */
[----:B------:R-:W-:Y:S02]  /*e4d0*/  FSEL R31, R57, -INF , P4 ;  /* 0xff800000391f7808 */ /* 0x000fe40002000000 */
[----:B------:R-:W-:Y:S01]  /*e4e0*/  FSEL R69, R69, -INF , !P6 ;  /* 0xff80000045457808 */ /* 0x000fe20007000000 */
[----:B------:R-:W-:Y:S01]  /*e4f0*/  FFMA.FTZ R19, -R177, R19, R108 ;  /* 0x00000013b1137223 */ /* 0x000fe2000001016c */
[----:B------:R-:W-:-:S02]  /*e500*/  ISETP.GE.AND P5, PT, R13, R185, PT ;  /* 0x000000b90d00720c */ /* 0x000fc40003fa6270 */
[CC--:B------:R-:W-:Y:S02]  /*e510*/  ISETP.GE.AND P4, PT, R15.reuse, R183.reuse, PT ;  /* 0x000000b70f00720c */ /* 0x0c0fe40003f86270 */
[----:B------:R-:W-:Y:S02]  /*e520*/  ISETP.GE.AND P6, PT, R15, R182, PT ;  /* 0x000000b60f00720c */ /* 0x000fe40003fc6270 */
[----:B------:R-:W-:Y:S02]  /*e530*/  FSEL R59, R21, -INF , !P3 ;  /* 0xff800000153b7808 */ /* 0x000fe40005800000 */
[----:B------:R-:W-:Y:S01]  /*e540*/  FSEL R15, R7, -INF , !P2 ;  /* 0xff800000070f7808 */ /* 0x000fe20005000000 */
[----:B------:R-:W-:Y:S01]  /*e550*/  VIADD R7, R130, 0x18 ;  /* 0x0000001882077836 */ /* 0x000fe20000000000 */
[C---:B------:R-:W-:Y:S02]  /*e560*/  ISETP.GE.AND P3, PT, R13.reuse, R184, PT ;  /* 0x000000b80d00720c */ /* 0x040fe40003f66270 */
[----:B------:R-:W-:-:S02]  /*e570*/  ISETP.GE.AND P0, PT, R13, R183, PT ;  /* 0x000000b70d00720c */ /* 0x000fc40003f06270 */
[-C--:B------:R-:W-:Y:S02]  /*e580*/  ISETP.GE.AND P2, PT, R13, R182.reuse, PT ;  /* 0x000000b60d00720c */ /* 0x080fe40003f46270 */
[----:B------:R-:W-:Y:S02]  /*e590*/  FSEL R13, R106, -INF , P5 ;  /* 0xff8000006a0d7808 */ /* 0x000fe40002800000 */
[----:B------:R-:W-:Y:S02]  /*e5a0*/  FSEL R19, R19, -INF , P4 ;  /* 0xff80000013137808 */ /* 0x000fe40002000000 */
[----:B------:R-:W-:Y:S02]  /*e5b0*/  FSEL R13, R13, -INF , !P3 ;  /* 0xff8000000d0d7808 */ /* 0x000fe40005800000 */
[----:B------:R-:W-:Y:S02]  /*e5c0*/  ISETP.GE.AND P3, PT, R7, R182, PT ;  /* 0x000000b60700720c */ /* 0x000fe40003f66270 */
[----:B------:R-:W-:-:S02]  /*e5d0*/  FSEL R57, R19, -INF , !P6 ;  /* 0xff80000013397808 */ /* 0x000fc40007000000 */
[C---:B------:R-:W-:Y:S02]  /*e5e0*/  ISETP.GE.AND P1, PT, R7.reuse, R185, PT ;  /* 0x000000b90700720c */ /* 0x040fe40003f26270 */
[C---:B------:R-:W-:Y:S02]  /*e5f0*/  ISETP.GE.AND P5, PT, R7.reuse, R184, PT ;  /* 0x000000b80700720c */ /* 0x040fe40003fa6270 */
[----:B------:R-:W-:Y:S01]  /*e600*/  ISETP.GE.AND P6, PT, R7, R183, PT ;  /* 0x000000b70700720c */ /* 0x000fe20003fc6270 */
[----:B------:R-:W-:Y:S01]  /*e610*/  VIADD R7, R130, 0x19 ;  /* 0x0000001982077836 */ /* 0x000fe20000000000 */
[----:B------:R-:W-:Y:S02]  /*e620*/  IABS R29, R29 ;  /* 0x0000001d001d7213 */ /* 0x000fe40000000000 */
[----:B------:R-:W-:Y:S02]  /*e630*/  LOP3.LUT R176, R176, 0xfffffffe, RZ, 0xc0, !PT ;  /* 0xfffffffeb0b07812 */ /* 0x000fe400078ec0ff */
[----:B------:R-:W-:-:S02]  /*e640*/  ISETP.GE.AND P4, PT, R7, R185, PT ;  /* 0x000000b90700720c */ /* 0x000fc40003f86270 */
[----:B------:R-:W-:Y:S02]  /*e650*/  I2FP.F32.S32 R29, R29 ;  /* 0x0000001d001d7245 */ /* 0x000fe40000201400 */
[----:B------:R-:W-:Y:S02]  /*e660*/  FSEL R19, R110, -INF , P0 ;  /* 0xff8000006e137808 */ /* 0x000fe40000000000 */
[----:B------:R-:W-:Y:S01]  /*e670*/  @P3 LOP3.LUT R176, R176, 0x1, RZ, 0xfc, !PT ;  /* 0x00000001b0b03812 */ /* 0x000fe200078efcff */
[----:B------:R-:W-:Y:S01]  /*e680*/  FFMA.FTZ R116, -R177, R29, R116 ;  /* 0x0000001db1747223 */ /* 0x000fe20000010174 */
[----:B------:R-:W-:Y:S02]  /*e690*/  FSEL R21, R112, -INF , P1 ;  /* 0xff80000070157808 */ /* 0x000fe40000800000 */
[C---:B------:R-:W-:Y:S02]  /*e6a0*/  ISETP.GE.AND P1, PT, R7.reuse, R184, PT ;  /* 0x000000b80700720c */ /* 0x040fe40003f26270 */
[----:B------:R-:W-:-:S02]  /*e6b0*/  ISETP.GE.AND P0, PT, R7, R183, PT ;  /* 0x000000b70700720c */ /* 0x000fc40003f06270 */
[-C--:B------:R-:W-:Y:S02]  /*e6c0*/  ISETP.GE.AND P3, PT, R7, R182.reuse, PT ;  /* 0x000000b60700720c */ /* 0x080fe40003f66270 */
[----:B------:R-:W-:Y:S02]  /*e6d0*/  FSEL R7, R114, -INF , P4 ;  /* 0xff80000072077808 */ /* 0x000fe40002000000 */
[----:B------:R-:W-:Y:S02]  /*e6e0*/  FSEL R21, R21, -INF , !P5 ;  /* 0xff80000015157808 */ /* 0x000fe40006800000 */
[----:B------:R-:W-:Y:S02]  /*e6f0*/  FSEL R7, R7, -INF , !P1 ;  /* 0xff80000007077808 */ /* 0x000fe40004800000 */
[----:B------:R-:W-:Y:S02]  /*e700*/  ISETP.GE.AND P1, PT, R96, R182, PT ;  /* 0x000000b66000720c */ /* 0x000fe40003f26270 */
[----:B------:R-:W-:-:S02]  /*e710*/  LOP3.LUT P5, RZ, R176, 0x1, RZ, 0xc0, !PT ;  /* 0x00000001b0ff7812 */ /* 0x000fc400078ac0ff */
[----:B------:R-:W-:Y:S02]  /*e720*/  FSEL R17, R116, -INF , P6 ;  /* 0xff80000074117808 */ /* 0x000fe40003000000 */
[----:B------:R-:W-:Y:S02]  /*e730*/  FSEL R19, R19, -INF , !P2 ;  /* 0xff80000013137808 */ /* 0x000fe40005000000 */
[----:B------:R-:W-:Y:S02]  /*e740*/  FSEL R17, R17, -INF , !P5 ;  /* 0xff80000011117808 */ /* 0x000fe40006800000 */
[C---:B------:R-:W-:Y:S02]  /*e750*/  ISETP.GE.AND P2, PT, R96.reuse, R185, PT ;  /* 0x000000b96000720c */ /* 0x040fe40003f46270 */
        /* <DEDUP_REMOVED lines=8> */
[----:B------:R-:W-:Y:S02]  /*e7e0*/  FSEL R23, R118, -INF , !P3 ;  /* 0xff80000076177808 */ /* 0x000fe40005800000 */
[----:B------:R-:W-:-:S02]  /*e7f0*/  FSEL R120, R120, -INF , P2 ;  /* 0xff80000078787808 */ /* 0x000fc40001000000 */
        /* <DEDUP_REMOVED lines=18> */
[----:B------:R-:W-:Y:S02]  /*e920*/  FSEL R106, R106, -INF , P3 ;  /* 0xff8000006a6a7808 */ /* 0x000fe40001800000 */
[----:B------:R-:W-:Y:S02]  /*e930*/  ISETP.GE.AND P3, PT, R96, R184, PT ;  /* 0x000000b86000720c */ /* 0x000fe40003f66270 */
[----:B------:R-:W-:-:S02]  /*e940*/  IABS R105, R105 ;  /* 0x0000006900697213 */ /* 0x000fc40000000000 */
[----:B------:R-:W-:Y:S02]  /*e950*/  IABS R108, R108 ;  /* 0x0000006c006c7213 */ /* 0x000fe40000000000 */
[----:B------:R-:W-:Y:S02]  /*e960*/  I2FP.F32.S32 R105, R105 ;  /* 0x0000006900697245 */ /* 0x000fe40000201400 */
[----:B------:R-:W-:Y:S02]  /*e970*/  I2FP.F32.S32 R108, R108 ;  /* 0x0000006c006c7245 */ /* 0x000fe40000201400 */
[----:B------:R-:W-:Y:S01]  /*e980*/  LOP3.LUT R176, R176, 0xfffffffe, RZ, 0xc0, !PT ;  /* 0xfffffffeb0b07812 */ /* 0x000fe200078ec0ff */
[C---:B------:R-:W-:Y:S01]  /*e990*/  FFMA.FTZ R105, -R177.reuse, R105, R136 ;  /* 0x00000069b1697223 */ /* 0x040fe20000010188 */
[----:B------:R-:W-:Y:S01]  /*e9a0*/  ISETP.GE.AND P0, PT, R96, R185, PT ;  /* 0x000000b96000720c */ /* 0x000fe20003f06270 */
[----:B------:R-:W-:Y:S01]  /*e9b0*/  FFMA.FTZ R108, -R177, R108, R134 ;  /* 0x0000006cb16c7223 */ /* 0x000fe20000010186 */
[----:B------:R-:W-:-:S02]  /*e9c0*/  @P3 LOP3.LUT R176, R176, 0x1, RZ, 0xfc, !PT ;  /* 0x00000001b0b03812 */ /* 0x000fc400078efcff */
[----:B------:R-:W-:Y:S02]  /*e9d0*/  IABS R99, R99 ;  /* 0x0000006300637213 */ /* 0x000fe40000000000 */
[----:B------:R-:W-:Y:S02]  /*e9e0*/  FSEL R209, R106, -INF , !P6 ;  /* 0xff8000006ad17808 */ /* 0x000fe40007000000 */
[----:B------:R-:W-:Y:S02]  /*e9f0*/  FSEL R132, R132, -INF , P5 ;  /* 0xff80000084847808 */ /* 0x000fe40002800000 */
[C---:B------:R-:W-:Y:S02]  /*ea00*/  ISETP.GE.AND P5, PT, R96.reuse, R183, PT ;  /* 0x000000b76000720c */ /* 0x040fe40003fa6270 */
[----:B------:R-:W-:Y:S01]  /*ea10*/  ISETP.GE.AND P6, PT, R96, R182, PT ;  /* 0x000000b66000720c */ /* 0x000fe20003fc6270 */
[----:B------:R-:W-:Y:S01]  /*ea20*/  VIADD R96, R130, 0x30 ;  /* 0x0000003082607836 */ /* 0x000fe20000000000 */
[----:B------:R-:W-:-:S02]  /*ea30*/  FSEL R105, R105, -INF , P2 ;  /* 0xff80000069697808 */ /* 0x000fc40001000000 */
[----:B------:R-:W-:Y:S02]  /*ea40*/  LOP3.LUT P2, RZ, R176, 0x1, RZ, 0xc0, !PT ;  /* 0x00000001b0ff7812 */ /* 0x000fe4000784c0ff */
[----:B------:R-:W-:Y:S02]  /*ea50*/  FSEL R108, R108, -INF , P0 ;  /* 0xff8000006c6c7808 */ /* 0x000fe40000000000 */
[----:B------:R-:W-:Y:S02]  /*ea60*/  I2FP.F32.S32 R99, R99 ;  /* 0x0000006300637245 */ /* 0x000fe40000201400 */
[----:B------:R-:W-:Y:S02]  /*ea70*/  FSEL R203, R132, -INF , !P4 ;  /* 0xff80000084cb7808 */ /* 0x000fe40006000000 */
[----:B------:R-:W-:Y:S01]  /*ea80*/  FSEL R205, R108, -INF , !P2 ;  /* 0xff8000006ccd7808 */ /* 0x000fe20005000000 */
[----:B------:R-:W-:Y:S01]  /*ea90*/  FFMA.FTZ R99, -R177, R99, R138 ;  /* 0x00000063b1637223 */ /* 0x000fe2000001018a */
[----:B------:R-:W-:-:S02]  /*eaa0*/  IABS R25, R25 ;  /* 0x0000001900197213 */ /* 0x000fc40000000000 */
[C---:B------:R-:W-:Y:S02]  /*eab0*/  ISETP.GE.AND P4, PT, R96.reuse, R185, PT ;  /* 0x000000b96000720c */ /* 0x040fe40003f86270 */
[C---:B------:R-:W-:Y:S02]  /*eac0*/  ISETP.GE.AND P3, PT, R96.reuse, R184, PT ;  /* 0x000000b86000720c */ /* 0x040fe40003f66270 */
[C---:B------:R-:W-:Y:S02]  /*ead0*/  ISETP.GE.AND P0, PT, R96.reuse, R183, PT ;  /* 0x000000b76000720c */ /* 0x040fe40003f06270 */
[----:B------:R-:W-:Y:S01]  /*eae0*/  ISETP.GE.AND P2, PT, R96, R182, PT ;  /* 0x000000b66000720c */ /* 0x000fe20003f46270 */
[----:B------:R-:W-:Y:S01]  /*eaf0*/  VIADD R96, R130, 0x31 ;  /* 0x0000003182607836 */ /* 0x000fe20000000000 */
[----:B------:R-:W-:Y:S02]  /*eb00*/  I2FP.F32.S32 R25, R25 ;  /* 0x0000001900197245 */ /* 0x000fe40000201400 */
[----:B------:R-:W-:-:S02]  /*eb10*/  FSEL R99, R99, -INF , P5 ;  /* 0xff80000063637808 */ /* 0x000fc40002800000 */
[----:B------:R-:W-:Y:S01]  /*eb20*/  IABS R97, R97 ;  /* 0x0000006100617213 */ /* 0x000fe20000000000 */
[----:B------:R-:W-:Y:S01]  /*eb30*/  FFMA.FTZ R196, -R177, R25, R196 ;  /* 0x00000019b1c47223 */ /* 0x000fe200000101c4 */
[----:B------:R-:W-:Y:S01]  /*eb40*/  ISETP.GE.AND P5, PT, R96, R184, PT ;  /* 0x000000b86000720c */ /* 0x000fe20003fa6270 */
[----:B------:R-:W2:Y:S01]  /*eb50*/  LD.E R25, desc[UR4][R100.64+0xdc] ;  /* 0x0000dc0464197980 */ /* 0x000ea2000c101900 */
[----:B------:R-:W-:Y:S02]  /*eb60*/  I2FP.F32.S32 R97, R97 ;  /* 0x0000006100617245 */ /* 0x000fe40000201400 */
[----:B------:R-:W-:Y:S02]  /*eb70*/  IADD3 R104, PT, PT, R27, -0x30, -R198 ;  /* 0xffffffd01b687810 */ /* 0x000fe40007ffe8c6 */
[----:B------:R-:W-:Y:S01]  /*eb80*/  LOP3.LUT R176, R176, 0xfffffffe, RZ, 0xc0, !PT ;  /* 0xfffffffeb0b07812 */ /* 0x000fe200078ec0ff */
[----:B------:R-:W-:Y:S01]  /*eb90*/  FFMA.FTZ R97, -R177, R97, R144 ;  /* 0x00000061b1617223 */ /* 0x000fe20000010190 */
[----:B------:R-:W-:-:S02]  /*eba0*/  IABS R104, R104 ;  /* 0x0000006800687213 */ /* 0x000fc40000000000 */
[C-C-:B------:R-:W-:Y:S02]  /*ebb0*/  IADD3 R98, PT, PT, R27.reuse, -0x31, -R198.reuse ;  /* 0xffffffcf1b627810 */ /* 0x140fe40007ffe8c6 */
[----:B------:R-:W-:Y:S02]  /*ebc0*/  IADD3 R95, PT, PT, R27, -0x38, -R198 ;  /* 0xffffffc81b5f7810 */ /* 0x000fe40007ffe8c6 */
[----:B------:R-:W-:Y:S02]  /*ebd0*/  FSEL R211, R105, -INF , !P1 ;  /* 0xff80000069d37808 */ /* 0x000fe40004800000 */
[----:B------:R-:W-:Y:S02]  /*ebe0*/  FSEL R213, R99, -INF , !P6 ;  /* 0xff80000063d57808 */ /* 0x000fe40007000000 */
[----:B------:R-:W-:Y:S02]  /*ebf0*/  @P5 LOP3.LUT R176, R176, 0x1, RZ, 0xfc, !PT ;  /* 0x00000001b0b05812 */ /* 0x000fe400078efcff */
[----:B------:R-:W-:-:S02]  /*ec00*/  I2FP.F32.S32 R104, R104 ;  /* 0x0000006800687245 */ /* 0x000fc40000201400 */
[C---:B------:R-:W-:Y:S02]  /*ec10*/  ISETP.GE.AND P1, PT, R96.reuse, R185, PT ;  /* 0x000000b96000720c */ /* 0x040fe40003f26270 */
[C---:B------:R-:W-:Y:S01]  /*ec20*/  ISETP.GE.AND P5, PT, R96.reuse, R183, PT ;  /* 0x000000b76000720c */ /* 0x040fe20003fa6270 */
[----:B------:R-:W-:Y:S01]  /*ec30*/  FFMA.FTZ R104, -R177, R104, R140 ;  /* 0x00000068b1687223 */ /* 0x000fe2000001018c */
[----:B------:R-:W-:Y:S02]  /*ec40*/  ISETP.GE.AND P6, PT, R96, R182, PT ;  /* 0x000000b66000720c */ /* 0x000fe40003fc6270 */
[----:B------:R-:W-:Y:S02]  /*ec50*/  FSEL R97, R97, -INF , P0 ;  /* 0xff80000061617808 */ /* 0x000fe40000000000 */
[----:B------:R-:W-:Y:S02]  /*ec60*/  IABS R98, R98 ;  /* 0x0000006200627213 */ /* 0x000fe40000000000 */
[----:B------:R-:W-:Y:S01]  /*ec70*/  IABS R96, R95 ;  /* 0x0000005f00607213 */ /* 0x000fe20000000000 */
[----:B------:R-:W-:Y:S01]  /*ec80*/  VIADD R95, R130, 0x38 ;  /* 0x00000038825f7836 */ /* 0x000fe20000000000 */
[----:B------:R-:W-:-:S02]  /*ec90*/  IABS R94, R94 ;  /* 0x0000005e005e7213 */ /* 0x000fc40000000000 */
[----:B------:R-:W-:Y:S02]  /*eca0*/  IADD3 R91, PT, PT, R27, -0x40, -R198 ;  /* 0xffffffc01b5b7810 */ /* 0x000fe40007ffe8c6 */
[----:B------:R-:W-:Y:S02]  /*ecb0*/  FSEL R201, R97, -INF , !P2 ;  /* 0xff80000061c97808 */ /* 0x000fe40005000000 */
[----:B------:R-:W-:Y:S02]  /*ecc0*/  I2FP.F32.S32 R98, R98 ;  /* 0x0000006200627245 */ /* 0x000fe40000201400 */
[----:B------:R-:W-:Y:S02]  /*ecd0*/  I2FP.F32.S32 R96, R96 ;  /* 0x0000006000607245 */ /* 0x000fe40000201400 */
[----:B------:R-:W-:Y:S01]  /*ece0*/  I2FP.F32.S32 R97, R94 ;  /* 0x0000005e00617245 */ /* 0x000fe20000201400 */
[----:B------:R-:W-:Y:S01]  /*ecf0*/  FFMA.FTZ R98, -R177, R98, R142 ;  /* 0x00000062b1627223 */ /* 0x000fe2000001018e */
[----:B------:R-:W-:Y:S01]  /*ed00*/  IADD3 R93, PT, PT, R27, -0x39, -R198 ;  /* 0xffffffc71b5d7810 */ /* 0x000fe20007ffe8c6 */
[C---:B------:R-:W-:Y:S01]  /*ed10*/  FFMA.FTZ R96, -R177.reuse, R96, R148 ;  /* 0x00000060b1607223 */ /* 0x040fe20000010194 */
[----:B------:R-:W-:Y:S01]  /*ed20*/  IABS R91, R91 ;  /* 0x0000005b005b7213 */ /* 0x000fe20000000000 */
[----:B------:R-:W-:Y:S01]  /*ed30*/  FFMA.FTZ R97, -R177, R97, R146 ;  /* 0x00000061b1617223 */ /* 0x000fe20000010192 */
[----:B------:R-:W-:-:S02]  /*ed40*/  IABS R90, R90 ;  /* 0x0000005a005a7213 */ /* 0x000fc40000000000 */
[----:B------:R-:W-:Y:S02]  /*ed50*/  FSEL R104, R104, -INF , P4 ;  /* 0xff80000068687808 */ /* 0x000fe40002000000 */
[----:B------:R-:W-:Y:S01]  /*ed60*/  IABS R94, R93 ;  /* 0x0000005d005e7213 */ /* 0x000fe20000000000 */
[----:B------:R-:W-:Y:S01]  /*ed70*/  VIADD R93, R130, 0x39 ;  /* 0x00000039825d7836 */ /* 0x000fe20000000000 */
[----:B------:R-:W-:Y:S02]  /*ed80*/  I2FP.F32.S32 R90, R90 ;  /* 0x0000005a005a7245 */ /* 0x000fe40000201400 */
[----:B------:R-:W-:Y:S02]  /*ed90*/  I2FP.F32.S32 R91, R91 ;  /* 0x0000005b005b7245 */ /* 0x000fe40000201400 */
[----:B------:R-:W-:Y:S01]  /*eda0*/  ISETP.GE.AND P4, PT, R95, R185, PT ;  /* 0x000000b95f00720c */ /* 0x000fe20003f86270 */
[C---:B------:R-:W-:Y:S01]  /*edb0*/  FFMA.FTZ R90, -R177.reuse, R90, R186 ;  /* 0x0000005ab15a7223 */ /* 0x040fe200000101ba */
[----:B------:R-:W-:Y:S01]  /*edc0*/  IABS R92, R92 ;  /* 0x0000005c005c7213 */ /* 0x000fe20000000000 */
[----:B------:R-:W-:Y:S01]  /*edd0*/  FFMA.FTZ R188, -R177, R91, R188 ;  /* 0x0000005bb1bc7223 */ /* 0x000fe200000101bc */
[----:B------:R-:W-:Y:S01]  /*ede0*/  FSEL R197, R104, -INF , !P3 ;  /* 0xff80000068c57808 */ /* 0x000fe20005800000 */
[----:B------:R-:W-:Y:S01]  /*edf0*/  VIADD R91, R130, 0x41 ;  /* 0x00000041825b7836 */ /* 0x000fe20000000000 */
[----:B------:R-:W-:-:S02]  /*ee00*/  LOP3.LUT P3, RZ, R176, 0x1, RZ, 0xc0, !PT ;  /* 0x00000001b0ff7812 */ /* 0x000fc4000786c0ff */
[----:B------:R-:W-:Y:S02]  /*ee10*/  FSEL R98, R98, -INF , P1 ;  /* 0xff80000062627808 */ /* 0x000fe40000800000 */
[----:B------:R-:W-:Y:S02]  /*ee20*/  FSEL R97, R97, -INF , P5 ;  /* 0xff80000061617808 */ /* 0x000fe40002800000 */
[----:B------:R-:W-:Y:S02]  /*ee30*/  FSEL R96, R96, -INF , P4 ;  /* 0xff80000060607808 */ /* 0x000fe40002000000 */
[----:B------:R-:W-:Y:S02]  /*ee40*/  I2FP.F32.S32 R92, R92 ;  /* 0x0000005c005c7245 */ /* 0x000fe40000201400 */
[----:B------:R-:W-:Y:S02]  /*ee50*/  IADD3 R89, PT, PT, R27, -0x41, -R198 ;  /* 0xffffffbf1b597810 */ /* 0x000fe40007ffe8c6 */
[----:B------:R-:W-:Y:S01]  /*ee60*/  ISETP.GE.AND P4, PT, R93, R183, PT ;  /* 0x000000b75d00720c */ /* 0x000fe20003f86270 */
[----:B------:R-:W-:Y:S01]  /*ee70*/  FFMA.FTZ R92, -R177, R92, R154 ;  /* 0x0000005cb15c7223 */ /* 0x000fe2000001019a */
[----:B------:R-:W-:-:S02]  /*ee80*/  ISETP.GE.AND P2, PT, R95, R184, PT ;  /* 0x000000b85f00720c */ /* 0x000fc40003f46270 */
[C---:B------:R-:W-:Y:S02]  /*ee90*/  ISETP.GE.AND P0, PT, R95.reuse, R183, PT ;  /* 0x000000b75f00720c */ /* 0x040fe40003f06270 */
[----:B------:R-:W-:Y:S02]  /*eea0*/  FSEL R139, R98, -INF , !P3 ;  /* 0xff800000628b7808 */ /* 0x000fe40005800000 */
[----:B------:R-:W-:Y:S02]  /*eeb0*/  ISETP.GE.AND P1, PT, R95, R182, PT ;  /* 0x000000b65f00720c */ /* 0x000fe40003f26270 */
[----:B------:R-:W-:Y:S02]  /*eec0*/  FSEL R141, R97, -INF , !P6 ;  /* 0xff800000618d7808 */ /* 0x000fe40007000000 */
[C---:B------:R-:W-:Y:S02]  /*eed0*/  ISETP.GE.AND P3, PT, R93.reuse, R185, PT ;  /* 0x000000b95d00720c */ /* 0x040fe40003f66270 */
[----:B------:R-:W-:-:S02]  /*eee0*/  ISETP.GE.AND P5, PT, R93, R184, PT ;  /* 0x000000b85d00720c */ /* 0x000fc40003fa6270 */
[----:B------:R-:W-:Y:S02]  /*eef0*/  I2FP.F32.S32 R95, R94 ;  /* 0x0000005e005f7245 */ /* 0x000fe40000201400 */
[----:B------:R-:W-:Y:S01]  /*ef00*/  ISETP.GE.AND P6, PT, R93, R182, PT ;  /* 0x000000b65d00720c */ /* 0x000fe20003fc6270 */
[----:B------:R-:W-:Y:S01]  /*ef10*/  VIADD R93, R130, 0x40 ;  /* 0x00000040825d7836 */ /* 0x000fe20000000000 */
[----:B------:R-:W-:Y:S01]  /*ef20*/  IABS R89, R89 ;  /* 0x0000005900597213 */ /* 0x000fe20000000000 */
[----:B------:R-:W-:Y:S01]  /*ef30*/  FFMA.FTZ R95, -R177, R95, R150 ;  /* 0x0000005fb15f7223 */ /* 0x000fe20000010196 */
[----:B------:R-:W-:Y:S02]  /*ef40*/  IABS R88, R88 ;  /* 0x0000005800587213 */ /* 0x000fe40000000000 */
[----:B------:R-:W-:Y:S02]  /*ef50*/  FSEL R90, R90, -INF , P4 ;  /* 0xff8000005a5a7808 */ /* 0x000fe40002000000 */
[----:B------:R-:W-:-:S02]  /*ef60*/  IADD3 R87, PT, PT, R27, -0x48, -R198 ;  /* 0xffffffb81b577810 */ /* 0x000fc40007ffe8c6 */
[----:B------:R-:W-:Y:S02]  /*ef70*/  ISETP.GE.AND P4, PT, R91, R184, PT ;  /* 0x000000b85b00720c */ /* 0x000fe40003f86270 */
[----:B------:R-:W-:Y:S02]  /*ef80*/  I2FP.F32.S32 R88, R88 ;  /* 0x0000005800587245 */ /* 0x000fe40000201400 */
[----:B------:R-:W-:Y:S02]  /*ef90*/  I2FP.F32.S32 R89, R89 ;  /* 0x0000005900597245 */ /* 0x000fe40000201400 */
[----:B------:R-:W-:Y:S01]  /*efa0*/  FSEL R195, R96, -INF , !P2 ;  /* 0xff80000060c37808 */ /* 0x000fe20005000000 */
[C---:B------:R-:W-:Y:S01]  /*efb0*/  FFMA.FTZ R88, -R177.reuse, R88, R192 ;  /* 0x00000058b1587223 */ /* 0x040fe200000101c0 */
[----:B------:R-:W-:Y:S01]  /*efc0*/  FSEL R92, R92, -INF , P0 ;  /* 0xff8000005c5c7808 */ /* 0x000fe20000000000 */
[----:B------:R-:W-:Y:S01]  /*efd0*/  FFMA.FTZ R190, -R177, R89, R190 ;  /* 0x00000059b1be7223 */ /* 0x000fe200000101be */
[----:B------:R-:W-:Y:S01]  /*efe0*/  IABS R87, R87 ;  /* 0x0000005700577213 */ /* 0x000fe20000000000 */
[----:B------:R-:W-:Y:S01]  /*eff0*/  VIADD R89, R130, 0x48 ;  /* 0x0000004882597836 */ /* 0x000fe20000000000 */
        /* <DEDUP_REMOVED lines=9> */
[----:B------:R-:W-:Y:S01]  /*f090*/  ISETP.GE.AND P0, PT, R93, R183, PT ;  /* 0x000000b75d00720c */ /* 0x000fe20003f06270 */
[----:B------:R-:W-:Y:S01]  /*f0a0*/  VIADD R85, R130, 0x49 ;  /* 0x0000004982557836 */ /* 0x000fe20000000000 */
[----:B------:R-:W-:-:S02]  /*f0b0*/  FSEL R188, R188, -INF , P2 ;  /* 0xff800000bcbc7808 */ /* 0x000fc40001000000 */
[----:B------:R-:W-:Y:S02]  /*f0c0*/  LOP3.LUT R176, R176, 0xfffffffe, RZ, 0xc0, !PT ;  /* 0xfffffffeb0b07812 */ /* 0x000fe400078ec0ff */
[----:B------:R-:W-:Y:S02]  /*f0d0*/  IADD3 R83, PT, PT, R27, -0x49, -R198 ;  /* 0xffffffb71b537810 */ /* 0x000fe40007ffe8c6 */
[----:B------:R-:W-:Y:S02]  /*f0e0*/  FSEL R137, R95, -INF , !P5 ;  /* 0xff8000005f897808 */ /* 0x000fe40006800000 */
[----:B------:R-:W-:Y:S02]  /*f0f0*/  ISETP.GE.AND P3, PT, R93, R182, PT ;  /* 0x000000b65d00720c */ /* 0x000fe40003f66270 */
[----:B------:R-:W-:Y:S02]  /*f100*/  @P4 LOP3.LUT R176, R176, 0x1, RZ, 0xfc, !PT ;  /* 0x00000001b0b04812 */ /* 0x000fe400078efcff */
[----:B------:R-:W-:-:S02]  /*f110*/  FSEL R189, R188, -INF , !P1 ;  /* 0xff800000bcbd7808 */ /* 0x000fc40004800000 */
[----:B------:R-:W-:Y:S02]  /*f120*/  FSEL R88, R88, -INF , P0 ;  /* 0xff80000058587808 */ /* 0x000fe40000000000 */
[C---:B------:R-:W-:Y:S02]  /*f130*/  ISETP.GE.AND P5, PT, R91.reuse, R185, PT ;  /* 0x000000b95b00720c */ /* 0x040fe40003fa6270 */
[----:B------:R-:W-:Y:S02]  /*f140*/  ISETP.GE.AND P4, PT, R91, R183, PT ;  /* 0x000000b75b00720c */ /* 0x000fe40003f86270 */
[----:B------:R-:W-:Y:S02]  /*f150*/  ISETP.GE.AND P1, PT, R89, R185, PT ;  /* 0x000000b95900720c */ /* 0x000fe40003f26270 */
[----:B------:R-:W-:Y:S02]  /*f160*/  IABS R83, R83 ;  /* 0x0000005300537213 */ /* 0x000fe40000000000 */
[----:B------:R-:W-:-:S02]  /*f170*/  IADD3 R82, PT, PT, R27, -0x50, -R198 ;  /* 0xffffffb01b527810 */ /* 0x000fc40007ffe8c6 */
[----:B------:R-:W-:Y:S02]  /*f180*/  FSEL R135, R90, -INF , !P6 ;  /* 0xff8000005a877808 */ /* 0x000fe40007000000 */
[----:B------:R-:W-:Y:S02]  /*f190*/  FSEL R193, R88, -INF , !P3 ;  /* 0xff80000058c17808 */ /* 0x000fe40005800000 */
[----:B------:R-:W-:Y:S02]  /*f1a0*/  ISETP.GE.AND P6, PT, R91, R182, PT ;  /* 0x000000b65b00720c */ /* 0x000fe40003fc6270 */
[----:B------:R-:W-:Y:S02]  /*f1b0*/  LOP3.LUT P3, RZ, R176, 0x1, RZ, 0xc0, !PT ;  /* 0x00000001b0ff7812 */ /* 0x000fe4000786c0ff */
[----:B------:R-:W-:Y:S02]  /*f1c0*/  ISETP.GE.AND P2, PT, R89, R184, PT ;  /* 0x000000b85900720c */ /* 0x000fe40003f46270 */
[----:B------:R-:W-:-:S02]  /*f1d0*/  FSEL R167, R190, -INF , P5 ;  /* 0xff800000bea77808 */ /* 0x000fc40002800000 */
[----:B------:R-:W-:Y:S02]  /*f1e0*/  FSEL R44, R44, -INF , P4 ;  /* 0xff8000002c2c7808 */ /* 0x000fe40002000000 */
[----:B------:R-:W-:Y:S02]  /*f1f0*/  FSEL R87, R87, -INF , P1 ;  /* 0xff80000057577808 */ /* 0x000fe40000800000 */
[----:B------:R-:W-:Y:S02]  /*f200*/  I2FP.F32.S32 R83, R83 ;  /* 0x0000005300537245 */ /* 0x000fe40000201400 */
[----:B------:R-:W-:Y:S02]  /*f210*/  IABS R82, R82 ;  /* 0x0000005200527213 */ /* 0x000fe40000000000 */
[----:B------:R-:W-:Y:S01]  /*f220*/  IABS R81, R81 ;  /* 0x0000005100517213 */ /* 0x000fe20000000000 */
[----:B------:R-:W-:Y:S01]  /*f230*/  FFMA.FTZ R83, -R177, R83, R0 ;  /* 0x00000053b1537223 */ /* 0x000fe20000010100 */
[----:B------:R-:W-:Y:S01]  /*f240*/  ISETP.GE.AND P0, PT, R89, R183, PT ;  /* 0x000000b75900720c */ /* 0x000fe20003f06270 */
[----:B------:R-:W-:Y:S01]  /*f250*/  VIADD R0, R130, 0x50 ;  /* 0x0000005082007836 */ /* 0x000fe20000000000 */
[----:B------:R-:W-:-:S02]  /*f260*/  IADD3 R78, PT, PT, R27, -0x51, -R198 ;  /* 0xffffffaf1b4e7810 */ /* 0x000fc40007ffe8c6 */
[----:B------:R-:W-:Y:S02]  /*f270*/  FSEL R167, R167, -INF , !P3 ;  /* 0xff800000a7a77808 */ /* 0x000fe40005800000 */
[----:B------:R-:W-:Y:S02]  /*f280*/  FSEL R187, R44, -INF , !P6 ;  /* 0xff8000002cbb7808 */ /* 0x000fe40007000000 */
[----:B------:R-:W-:Y:S02]  /*f290*/  FSEL R147, R87, -INF , !P2 ;  /* 0xff80000057937808 */ /* 0x000fe40005000000 */
[C---:B------:R-:W-:Y:S02]  /*f2a0*/  ISETP.GE.AND P4, PT, R85.reuse, R185, PT ;  /* 0x000000b95500720c */ /* 0x040fe40003f86270 */
[C---:B------:R-:W-:Y:S02]  /*f2b0*/  ISETP.GE.AND P6, PT, R85.reuse, R184, PT ;  /* 0x000000b85500720c */ /* 0x040fe40003fc6270 */
[----:B------:R-:W-:-:S02]  /*f2c0*/  ISETP.GE.AND P3, PT, R85, R183, PT ;  /* 0x000000b75500720c */ /* 0x000fc40003f66270 */
[----:B------:R-:W-:Y:S02]  /*f2d0*/  ISETP.GE.AND P2, PT, R85, R182, PT ;  /* 0x000000b65500720c */ /* 0x000fe40003f46270 */
[----:B------:R-:W-:Y:S02]  /*f2e0*/  I2FP.F32.S32 R85, R82 ;  /* 0x0000005200557245 */ /* 0x000fe40000201400 */
[----:B------:R-:W-:Y:S02]  /*f2f0*/  I2FP.F32.S32 R81, R81 ;  /* 0x0000005100517245 */ /* 0x000fe40000201400 */
[----:B------:R-:W-:Y:S02]  /*f300*/  ISETP.GE.AND P5, PT, R89, R182, PT ;  /* 0x000000b65900720c */ /* 0x000fe40003fa6270 */
[----:B------:R-:W-:Y:S02]  /*f310*/  FSEL R191, R196, -INF , P0 ;  /* 0xff800000c4bf7808 */ /* 0x000fe40000000000 */
[----:B------:R-:W-:Y:S01]  /*f320*/  IABS R78, R78 ;  /* 0x0000004e004e7213 */ /* 0x000fe20000000000 */
[----:B------:R-:W-:Y:S01]  /*f330*/  FFMA.FTZ R46, -R177, R81, R46 ;  /* 0x00000051b12e7223 */ /* 0x000fe2000001012e */
        /* <DEDUP_REMOVED lines=8> */
[----:B------:R-:W-:Y:S02]  /*f3c0*/  I2FP.F32.S32 R78, R78 ;  /* 0x0000004e004e7245 */ /* 0x000fe40000201400 */
[----:B------:R-:W-:-:S02]  /*f3d0*/  IABS R79, R79 ;  /* 0x0000004f004f7213 */ /* 0x000fc40000000000 */
[----:B------:R-:W-:Y:S01]  /*f3e0*/  FSEL R46, R46, -INF , P3 ;  /* 0xff8000002e2e7808 */ /* 0x000fe20001800000 */
[----:B------:R-:W-:Y:S01]  /*f3f0*/  FFMA.FTZ R72, -R177, R78, R72 ;  /* 0x0000004eb1487223 */ /* 0x000fe20000010148 */
[----:B------:R-:W-:Y:S02]  /*f400*/  FSEL R24, R24, -INF , P0 ;  /* 0xff80000018187808 */ /* 0x000fe40000000000 */
[----:B------:R-:W-:Y:S02]  /*f410*/  IADD3 R77, PT, PT, R27, -0x58, -R198 ;  /* 0xffffffa81b4d7810 */ /* 0x000fe40007ffe8c6 */
[----:B------:R-:W-:Y:S02]  /*f420*/  ISETP.GE.AND P3, PT, R0, R185, PT ;  /* 0x000000b90000720c */ /* 0x000fe40003f66270 */
[----:B------:R-:W-:Y:S02]  /*f430*/  I2FP.F32.S32 R79, R79 ;  /* 0x0000004f004f7245 */ /* 0x000fe40000201400 */
[----:B------:R-:W-:-:S02]  /*f440*/  FSEL R143, R46, -INF , !P2 ;  /* 0xff8000002e8f7808 */ /* 0x000fc40005000000 */
[----:B------:R-:W-:Y:S02]  /*f450*/  FSEL R117, R24, -INF , !P5 ;  /* 0xff80000018757808 */ /* 0x000fe40006800000 */
[C---:B------:R-:W-:Y:S02]  /*f460*/  ISETP.GE.AND P2, PT, R0.reuse, R184, PT ;  /* 0x000000b80000720c */ /* 0x040fe40003f46270 */
[C---:B------:R-:W-:Y:S02]  /*f470*/  ISETP.GE.AND P0, PT, R0.reuse, R183, PT ;  /* 0x000000b70000720c */ /* 0x040fe40003f06270 */
[----:B------:R-:W-:Y:S01]  /*f480*/  ISETP.GE.AND P5, PT, R0, R182, PT ;  /* 0x000000b60000720c */ /* 0x000fe20003fa6270 */
[----:B------:R-:W-:Y:S01]  /*f490*/  VIADD R0, R130, 0x58 ;  /* 0x0000005882007836 */ /* 0x000fe20000000000 */
[----:B------:R-:W-:Y:S02]  /*f4a0*/  IABS R77, R77 ;  /* 0x0000004d004d7213 */ /* 0x000fe40000000000 */
[----:B------:R-:W-:Y:S01]  /*f4b0*/  FSEL R72, R72, -INF , P3 ;  /* 0xff80000048487808 */ /* 0x000fe20001800000 */
[----:B-1----:R-:W-:Y:S01]  /*f4c0*/  FFMA.FTZ R26, -R177, R79, R26 ;  /* 0x0000004fb11a7223 */ /* 0x002fe2000001011a */
[----:B------:R-:W-:-:S02]  /*f4d0*/  IABS R75, R75 ;  /* 0x0000004b004b7213 */ /* 0x000fc40000000000 */
[----:B------:R-:W-:Y:S02]  /*f4e0*/  I2FP.F32.S32 R77, R77 ;  /* 0x0000004d004d7245 */ /* 0x000fe40000201400 */
[----:B------:R-:W-:Y:S02]  /*f4f0*/  FSEL R115, R72, -INF , !P2 ;  /* 0xff80000048737808 */ /* 0x000fe40005000000 */
[----:B------:R-:W-:Y:S01]  /*f500*/  ISETP.GE.AND P2, PT, R0, R182, PT ;  /* 0x000000b60000720c */ /* 0x000fe20003f46270 */
[----:B------:R-:W-:Y:S01]  /*f510*/  FFMA.FTZ R76, -R177, R77, R76 ;  /* 0x0000004db14c7223 */ /* 0x000fe2000001014c */
[----:B------:R-:W-:Y:S02]  /*f520*/  FSEL R26, R26, -INF , P1 ;  /* 0xff8000001a1a7808 */ /* 0x000fe40000800000 */
[----:B------:R-:W-:Y:S02]  /*f530*/  I2FP.F32.S32 R75, R75 ;  /* 0x0000004b004b7245 */ /* 0x000fe40000201400 */
[----:B------:R-:W-:-:S02]  /*f540*/  IABS R73, R73 ;  /* 0x0000004900497213 */ /* 0x000fc40000000000 */
[----:B------:R-:W-:Y:S01]  /*f550*/  ISETP.GE.AND P1, PT, R0, R185, PT ;  /* 0x000000b90000720c */ /* 0x000fe20003f26270 */
[----:B------:R-:W-:Y:S01]  /*f560*/  FFMA.FTZ R75, -R177, R75, R80 ;  /* 0x0000004bb14b7223 */ /* 0x000fe20000010150 */
[----:B------:R-:W-:Y:S02]  /*f570*/  FSEL R145, R83, -INF , !P6 ;  /* 0xff80000053917808 */ /* 0x000fe40007000000 */
[----:B------:R-:W-:Y:S02]  /*f580*/  FSEL R125, R26, -INF , !P4 ;  /* 0xff8000001a7d7808 */ /* 0x000fe40006000000 */
[C---:B------:R-:W-:Y:S02]  /*f590*/  ISETP.GE.AND P6, PT, R0.reuse, R184, PT ;  /* 0x000000b80000720c */ /* 0x040fe40003fc6270 */
[----:B------:R-:W-:Y:S01]  /*f5a0*/  ISETP.GE.AND P4, PT, R0, R183, PT ;  /* 0x000000b70000720c */ /* 0x000fe20003f86270 */
[----:B------:R-:W-:Y:S01]  /*f5b0*/  VIADD R0, R130, 0x59 ;  /* 0x0000005982007836 */ /* 0x000fe20000000000 */
[----:B------:R-:W-:-:S02]  /*f5c0*/  I2FP.F32.S32 R73, R73 ;  /* 0x0000004900497245 */ /* 0x000fc40000201400 */
[----:B------:R-:W-:Y:S02]  /*f5d0*/  LOP3.LUT R176, R176, 0xfffffffe, RZ, 0xc0, !PT ;  /* 0xfffffffeb0b07812 */ /* 0x000fe400078ec0ff */
[----:B------:R-:W-:Y:S01]  /*f5e0*/  FSEL R76, R76, -INF , P1 ;  /* 0xff8000004c4c7808 */ /* 0x000fe20000800000 */
[----:B------:R-:W-:Y:S01]  /*f5f0*/  FFMA.FTZ R73, -R177, R73, R74 ;  /* 0x00000049b1497223 */ /* 0x000fe2000001014a */
[----:B------:R-:W-:Y:S02]  /*f600*/  @P2 LOP3.LUT R176, R176, 0x1, RZ, 0xfc, !PT ;  /* 0x00000001b0b02812 */ /* 0x000fe400078efcff */
[----:B------:R-:W-:Y:S02]  /*f610*/  FSEL R75, R75, -INF , P0 ;  /* 0xff8000004b4b7808 */ /* 0x000fe40000000000 */
[----:B------:R-:W-:Y:S02]  /*f620*/  FSEL R113, R76, -INF , !P6 ;  /* 0xff8000004c717808 */ /* 0x000fe40007000000 */
[----:B------:R-:W-:-:S02]  /*f630*/  ISETP.GE.AND P3, PT, R0, R185, PT ;  /* 0x000000b90000720c */ /* 0x000fc40003f66270 */
[C---:B------:R-:W-:Y:S02]  /*f640*/  ISETP.GE.AND P2, PT, R0.reuse, R184, PT ;  /* 0x000000b80000720c */ /* 0x040fe40003f46270 */
[C---:B------:R-:W-:Y:S02]  /*f650*/  ISETP.GE.AND P0, PT, R0.reuse, R183, PT ;  /* 0x000000b70000720c */ /* 0x040fe40003f06270 */
[----:B------:R-:W-:Y:S01]  /*f660*/  ISETP.GE.AND P6, PT, R0, R182, PT ;  /* 0x000000b60000720c */ /* 0x000fe20003fc6270 */
[----:B------:R-:W-:Y:S01]  /*f670*/  VIADD R0, R130, 0x60 ;  /* 0x0000006082007836 */ /* 0x000fe20000000000 */
[----:B------:R-:W-:Y:S02]  /*f680*/  IADD3 R70, PT, PT, R27, -0x59, -R198 ;  /* 0xffffffa71b467810 */ /* 0x000fe40007ffe8c6 */
[----:B------:R-:W-:Y:S02]  /*f690*/  FSEL R73, R73, -INF , P4 ;  /* 0xff80000049497808 */ /* 0x000fe40002000000 */
[----:B------:R-:W-:-:S02]  /*f6a0*/  ISETP.GE.AND P4, PT, R0, R184, PT ;  /* 0x000000b80000720c */ /* 0x000fc40003f86270 */
[----:B------:R-:W-:Y:S02]  /*f6b0*/  IADD3 R67, PT, PT, R27, -0x60, -R198 ;  /* 0xffffffa01b437810 */ /* 0x000fe40007ffe8c6 */
[----:B------:R-:W-:Y:S02]  /*f6c0*/  IABS R66, R66 ;  /* 0x0000004200427213 */ /* 0x000fe40000000000 */
[----:B------:R-:W-:Y:S02]  /*f6d0*/  IABS R70, R70 ;  /* 0x0000004600467213 */ /* 0x000fe40000000000 */
[----:B------:R-:W-:Y:S02]  /*f6e0*/  FSEL R123, R75, -INF , !P5 ;  /* 0xff8000004b7b7808 */ /* 0x000fe40006800000 */
[----:B------:R-:W-:Y:S02]  /*f6f0*/  IABS R67, R67 ;  /* 0x0000004300437213 */ /* 0x000fe40000000000 */
[----:B------:R-:W-:-:S02]  /*f700*/  I2FP.F32.S32 R66, R66 ;  /* 0x0000004200427245 */ /* 0x000fc40000201400 */
[----:B------:R-:W-:Y:S02]  /*f710*/  I2FP.F32.S32 R70, R70 ;  /* 0x0000004600467245 */ /* 0x000fe40000201400 */
[C---:B------:R-:W-:Y:S02]  /*f720*/  LOP3.LUT P5, RZ, R176.reuse, 0x1, RZ, 0xc0, !PT ;  /* 0x00000001b0ff7812 */ /* 0x040fe400078ac0ff */
[----:B------:R-:W-:Y:S02]  /*f730*/  IADD3 R55, PT, PT, R27, -0x61, -R198 ;  /* 0xffffff9f1b377810 */ /* 0x000fe40007ffe8c6 */
[----:B------:R-:W-:Y:S01]  /*f740*/  IABS R58, R58 ;  /* 0x0000003a003a7213 */ /* 0x000fe20000000000 */
[C---:B------:R-:W-:Y:S01]  /*f750*/  FFMA.FTZ R40, -R177.reuse, R66, R40 ;  /* 0x00000042b1287223 */ /* 0x040fe20000010128 */
[----:B------:R-:W-:Y:S02]  /*f760*/  LOP3.LUT R176, R176, 0xfffffffe, RZ, 0xc0, !PT ;  /* 0xfffffffeb0b07812 */ /* 0x000fe400078ec0ff */
[----:B------:R-:W-:Y:S01]  /*f770*/  I2FP.F32.S32 R67, R67 ;  /* 0x0000004300437245 */ /* 0x000fe20000201400 */
[----:B------:R-:W-:Y:S01]  /*f780*/  FFMA.FTZ R32, -R177, R70, R32 ;  /* 0x00000046b1207223 */ /* 0x000fe20000010120 */
[----:B------:R-:W-:-:S02]  /*f790*/  FSEL R121, R73, -INF , !P5 ;  /* 0xff80000049797808 */ /* 0x000fc40006800000 */
[----:B------:R-:W-:Y:S02]  /*f7a0*/  IABS R55, R55 ;  /* 0x0000003700377213 */ /* 0x000fe40000000000 */
[----:B------:R-:W-:Y:S01]  /*f7b0*/  I2FP.F32.S32 R73, R58 ;  /* 0x0000003a00497245 */ /* 0x000fe20000201400 */
[C---:B------:R-:W-:Y:S01]  /*f7c0*/  FFMA.FTZ R34, -R177.reuse, R67, R34 ;  /* 0x00000043b1227223 */ /* 0x040fe20000010122 */
[----:B------:R-:W-:Y:S02]  /*f7d0*/  @P4 LOP3.LUT R176, R176, 0x1, RZ, 0xfc, !PT ;  /* 0x00000001b0b04812 */ /* 0x000fe400078efcff */
[C---:B------:R-:W-:Y:S02]  /*f7e0*/  ISETP.GE.AND P1, PT, R0.reuse, R185, PT ;  /* 0x000000b90000720c */ /* 0x040fe40003f26270 */
[C---:B------:R-:W-:Y:S02]  /*f7f0*/  ISETP.GE.AND P4, PT, R0.reuse, R183, PT ;  /* 0x000000b70000720c */ /* 0x040fe40003f86270 */
[----:B------:R-:W-:Y:S01]  /*f800*/  ISETP.GE.AND P5, PT, R0, R182, PT ;  /* 0x000000b60000720c */ /* 0x000fe20003fa6270 */
[----:B------:R-:W-:Y:S01]  /*f810*/  VIADD R0, R130, 0x61 ;  /* 0x0000006182007836 */ /* 0x000fe20000000000 */
[----:B------:R-:W-:Y:S01]  /*f820*/  FSEL R40, R40, -INF , P0 ;  /* 0xff80000028287808 */ /* 0x000fe20000000000 */
[----:B------:R-:W-:Y:S01]  /*f830*/  FFMA.FTZ R68, -R177, R73, R68 ;  /* 0x00000049b1447223 */ /* 0x000fe20000010144 */
[----:B------:R-:W-:-:S02]  /*f840*/  I2FP.F32.S32 R24, R55 ;  /* 0x0000003700187245 */ /* 0x000fc40000201400 */
[----:B------:R-:W-:Y:S02]  /*f850*/  FSEL R32, R32, -INF , P3 ;  /* 0xff80000020207808 */ /* 0x000fe40001800000 */
[----:B------:R-:W-:Y:S01]  /*f860*/  IABS R53, R53 ;  /* 0x0000003500357213 */ /* 0x000fe20000000000 */
[----:B------:R-:W-:Y:S01]  /*f870*/  FFMA.FTZ R24, -R177, R24, R54 ;  /* 0x00000018b1187223 */ /* 0x000fe20000010136 */
        /* <DEDUP_REMOVED lines=8> */
[----:B------:R-:W-:Y:S02]  /*f900*/  LOP3.LUT P2, RZ, R176, 0x1, RZ, 0xc0, !PT ;  /* 0x00000001b0ff7812 */ /* 0x000fe4000784c0ff */
[----:B------:R-:W-:Y:S02]  /*f910*/  FSEL R68, R68, -INF , P4 ;  /* 0xff80000044447808 */ /* 0x000fe40002000000 */
[----:B------:R-:W-:-:S02]  /*f920*/  I2FP.F32.S32 R67, R53 ;  /* 0x0000003500437245 */ /* 0x000fc40000201400 */
[----:B------:R-:W-:Y:S02]  /*f930*/  FSEL R55, R34, -INF , !P2 ;  /* 0xff80000022377808 */ /* 0x000fe40005000000 */
        /* <DEDUP_REMOVED lines=8> */
[----:B------:R-:W-:Y:S02]  /*f9c0*/  IADD3 R56, PT, PT, R27, -0x68, -R198 ;  /* 0xffffff981b387810 */ /* 0x000fe40007ffe8c6 */
        /* <DEDUP_REMOVED lines=8> */
[----:B------:R-:W-:Y:S01]  /*fa50*/  IADD3 R45, PT, PT, R27, -0x71, -R198 ;  /* 0xffffff8f1b2d7810 */ /* 0x000fe20007ffe8c6 */
[----:B------:R-:W-:Y:S01]  /*fa60*/  FFMA.FTZ R42, -R177, R51, R42 ;  /* 0x00000033b12a7223 */ /* 0x000fe2000001012a */
[----:B------:R-:W-:Y:S02]  /*fa70*/  FSEL R53, R24, -INF , !P1 ;  /* 0xff80000018357808 */ /* 0x000fe40004800000 */
[----:B------:R-:W-:-:S02]  /*fa80*/  FSEL R16, R16, -INF , P2 ;  /* 0xff80000010107808 */ /* 0x000fc40001000000 */
[----:B------:R-:W-:Y:S02]  /*fa90*/  @P0 LOP3.LUT R176, R176, 0x2, RZ, 0xfc, !PT ;  /* 0x00000002b0b00812 */ /* 0x000fe400078efcff */
[C---:B------:R-:W-:Y:S02]  /*faa0*/  ISETP.GE.AND P1, PT, R0.reuse, R185, PT ;  /* 0x000000b90000720c */ /* 0x040fe40003f26270 */
[C---:B------:R-:W-:Y:S02]  /*fab0*/  ISETP.GE.AND P0, PT, R0.reuse, R183, PT ;  /* 0x000000b70000720c */ /* 0x040fe40003f06270 */
[----:B------:R-:W-:Y:S01]  /*fac0*/  ISETP.GE.AND P2, PT, R0, R182, PT ;  /* 0x000000b60000720c */ /* 0x000fe20003f46270 */
[----:B------:R-:W-:Y:S01]  /*fad0*/  VIADD R0, R130, 0x70 ;  /* 0x0000007082007836 */ /* 0x000fe20000000000 */
[----:B------:R-:W-:Y:S02]  /*fae0*/  FSEL R42, R42, -INF , P3 ;  /* 0xff8000002a2a7808 */ /* 0x000fe40001800000 */
[----:B------:R-:W-:-:S02]  /*faf0*/  IADD3 R50, PT, PT, R27, -0x69, -R198 ;  /* 0xffffff971b327810 */ /* 0x000fc40007ffe8c6 */
[----:B------:R-:W-:Y:S02]  /*fb00*/  IABS R48, R48 ;  /* 0x0000003000307213 */ /* 0x000fe40000000000 */
[----:B------:R-:W-:Y:S02]  /*fb10*/  IABS R24, R45 ;  /* 0x0000002d00187213 */ /* 0x000fe40000000000 */
[----:B------:R-:W-:Y:S02]  /*fb20*/  FSEL R45, R42, -INF , !P5 ;  /* 0xff8000002a2d7808 */ /* 0x000fe40006800000 */
[----:B------:R-:W-:Y:S02]  /*fb30*/  IABS R50, R50 ;  /* 0x0000003200327213 */ /* 0x000fe40000000000 */
[----:B------:R-:W-:Y:S02]  /*fb40*/  I2FP.F32.S32 R73, R48 ;  /* 0x0000003000497245 */ /* 0x000fe40000201400 */
[----:B------:R-:W-:-:S02]  /*fb50*/  ISETP.GE.AND P5, PT, R0, R184, PT ;  /* 0x000000b80000720c */ /* 0x000fc40003fa6270 */
[----:B------:R-:W-:Y:S01]  /*fb60*/  I2FP.F32.S32 R24, R24 ;  /* 0x0000001800187245 */ /* 0x000fe20000201400 */
[----:B------:R-:W-:Y:S01]  /*fb70*/  FFMA.FTZ R38, -R177, R73, R38 ;  /* 0x00000049b1267223 */ /* 0x000fe20000010126 */
[----:B------:R-:W-:Y:S02]  /*fb80*/  I2FP.F32.S32 R50, R50 ;  /* 0x0000003200327245 */ /* 0x000fe40000201400 */
[----:B------:R-:W-:Y:S01]  /*fb90*/  IADD3 R47, PT, PT, R27, -0x70, -R198 ;  /* 0xffffff901b2f7810 */ /* 0x000fe20007ffe8c6 */
[C---:B------:R-:W-:Y:S01]  /*fba0*/  FFMA.FTZ R20, -R177.reuse, R24, R20 ;  /* 0x00000018b1147223 */ /* 0x040fe20000010114 */
[----:B------:R-:W-:Y:S01]  /*fbb0*/  IABS R33, R33 ;  /* 0x0000002100217213 */ /* 0x000fe20000000000 */
[----:B------:R-:W-:Y:S01]  /*fbc0*/  VIADD R24, R130, 0x71 ;  /* 0x0000007182187836 */ /* 0x000fe20000000000 */
[----:B------:R-:W-:Y:S01]  /*fbd0*/  IABS R39, R39 ;  /* 0x0000002700277213 */ /* 0x000fe20000000000 */
[----:B------:R-:W-:Y:S01]  /*fbe0*/  FFMA.FTZ R36, -R177, R50, R36 ;  /* 0x00000032b1247223 */ /* 0x000fe20000010124 */
[----:B------:R-:W-:-:S02]  /*fbf0*/  FSEL R51, R16, -INF , !P4 ;  /* 0xff80000010337808 */ /* 0x000fc40006000000 */
[----:B------:R-:W-:Y:S02]  /*fc00*/  IABS R16, R47 ;  /* 0x0000002f00107213 */ /* 0x000fe40000000000 */
[----:B------:R-:W-:Y:S02]  /*fc10*/  LOP3.LUT R176, R176, 0xfffffffe, RZ, 0xc0, !PT ;  /* 0xfffffffeb0b07812 */ /* 0x000fe400078ec0ff */
[----:B------:R-:W-:Y:S02]  /*fc20*/  I2FP.F32.S32 R33, R33 ;  /* 0x0000002100217245 */ /* 0x000fe40000201400 */
[----:B------:R-:W-:Y:S02]  /*fc30*/  FSEL R38, R38, -INF , P0 ;  /* 0xff80000026267808 */ /* 0x000fe40000000000 */
[----:B------:R-:W-:Y:S02]  /*fc40*/  I2FP.F32.S32 R39, R39 ;  /* 0x0000002700277245 */ /* 0x000fe40000201400 */
[----:B------:R-:W-:-:S02]  /*fc50*/  ISETP.GE.AND P0, PT, R24, R185, PT ;  /* 0x000000b91800720c */ /* 0x000fc40003f06270 */
[----:B------:R-:W-:Y:S01]  /*fc60*/  IABS R37, R37 ;  /* 0x0000002500257213 */ /* 0x000fe20000000000 */
[C---:B------:R-:W-:Y:S01]  /*fc70*/  FFMA.FTZ R30, -R177.reuse, R33, R30 ;  /* 0x00000021b11e7223 */ /* 0x040fe2000001011e */
[----:B------:R-:W-:Y:S02]  /*fc80*/  @P5 LOP3.LUT R176, R176, 0x1, RZ, 0xfc, !PT ;  /* 0x00000001b0b05812 */ /* 0x000fe400078efcff */
[----:B------:R-:W-:Y:S01]  /*fc90*/  I2FP.F32.S32 R16, R16 ;  /* 0x0000001000107245 */ /* 0x000fe20000201400 */
[----:B------:R-:W-:Y:S01]  /*fca0*/  FFMA.FTZ R39, -R177, R39, R86 ;  /* 0x00000027b1277223 */ /* 0x000fe20000010156 */
[----:B------:R-:W-:Y:S02]  /*fcb0*/  ISETP.GE.AND P4, PT, R0, R185, PT ;  /* 0x000000b90000720c */ /* 0x000fe40003f86270 */
[----:B------:R-:W-:Y:S02]  /*fcc0*/  FSEL R47, R36, -INF , P1 ;  /* 0xff800000242f7808 */ /* 0x000fe40000800000 */
[----:B------:R-:W-:-:S02]  /*fcd0*/  ISETP.GE.AND P3, PT, R0, R183, PT ;  /* 0x000000b70000720c */ /* 0x000fc40003f66270 */
[----:B------:R-:W-:Y:S02]  /*fce0*/  ISETP.GE.AND P5, PT, R0, R182, PT ;  /* 0x000000b60000720c */ /* 0x000fe40003fa6270 */
[----:B------:R-:W-:Y:S02]  /*fcf0*/  ISETP.GE.AND P1, PT, R24, R183, PT ;  /* 0x000000b71800720c */ /* 0x000fe40003f26270 */
[----:B------:R-:W-:Y:S02]  /*fd00*/  FSEL R0, R20, -INF , P0 ;  /* 0xff80000014007808 */ /* 0x000fe40000000000 */
[----:B------:R-:W-:Y:S02]  /*fd10*/  I2FP.F32.S32 R37, R37 ;  /* 0x0000002500257245 */ /* 0x000fe40000201400 */
[----:B------:R-:W-:Y:S01]  /*fd20*/  ISETP.GE.AND P0, PT, R130, R183, PT ;  /* 0x000000b78200720c */ /* 0x000fe20003f06270 */
[C---:B------:R-:W-:Y:S01]  /*fd30*/  FFMA.FTZ R16, -R177.reuse, R16, R28 ;  /* 0x00000010b1107223 */ /* 0x040fe2000001011c */
[----:B------:R-:W-:Y:S01]  /*fd40*/  FFMA.FTZ R84, -R177, R43, R84 ;  /* 0x0000002bb1547223 */ /* 0x000fe20000010154 */
[----:B------:R-:W-:-:S02]  /*fd50*/  FSEL R43, R38, -INF , !P2 ;  /* 0xff800000262b7808 */ /* 0x000fc40005000000 */
[----:B------:R-:W-:Y:S01]  /*fd60*/  FSEL R30, R30, -INF , P1 ;  /* 0xff8000001e1e7808 */ /* 0x000fe20000800000 */
[----:B------:R-:W-:Y:S01]  /*fd70*/  FFMA.FTZ R37, -R177, R37, R22 ;  /* 0x00000025b1257223 */ /* 0x000fe20000010116 */
[C---:B------:R-:W-:Y:S02]  /*fd80*/  ISETP.GE.AND P2, PT, R130.reuse, R185, PT ;  /* 0x000000b98200720c */ /* 0x040fe40003f46270 */
[----:B------:R-:W-:Y:S02]  /*fd90*/  ISETP.GE.AND P1, PT, R130, R182, PT ;  /* 0x000000b68200720c */ /* 0x000fe40003f26270 */
[----:B------:R-:W-:Y:S02]  /*fda0*/  FSEL R20, R39, -INF , P0 ;  /* 0xff80000027147808 */ /* 0x000fe40000000000 */
[----:B------:R-:W-:Y:S02]  /*fdb0*/  FSEL R22, R16, -INF , P4 ;  /* 0xff80000010167808 */ /* 0x000fe40002000000 */
[----:B------:R-:W-:-:S02]  /*fdc0*/  FSEL R16, R84, -INF , P2 ;  /* 0xff80000054107808 */ /* 0x000fc40001000000 */
[----:B------:R-:W-:Y:S02]  /*fdd0*/  FSEL R20, R20, -INF , !P1 ;  /* 0xff80000014147808 */ /* 0x000fe40004800000 */
[----:B------:R-:W-:Y:S02]  /*fde0*/  FSEL R67, R52, -INF , !P6 ;  /* 0xff80000034437808 */ /* 0x000fe40007000000 */
[----:B------:R-:W-:Y:S02]  /*fdf0*/  LOP3.LUT P4, RZ, R176, 0x4, RZ, 0xc0, !PT ;  /* 0x00000004b0ff7812 */ /* 0x000fe4000788c0ff */
[-C--:B------:R-:W-:Y:S02]  /*fe00*/  ISETP.GE.AND P2, PT, R130, R184.reuse, PT ;  /* 0x000000b88200720c */ /* 0x080fe40003f46270 */
[----:B------:R-:W-:Y:S02]  /*fe10*/  FSEL R37, R37, -INF , P3 ;  /* 0xff80000025257808 */ /* 0x000fe40001800000 */
[----:B------:R-:W-:-:S02]  /*fe20*/  ISETP.GE.AND P6, PT, R24, R184, PT ;  /* 0x000000b81800720c */ /* 0x000fc40003fc6270 */
[----:B------:R-:W-:Y:S01]  /*fe30*/  ISETP.GE.AND P0, PT, R24, R182, PT ;  /* 0x000000b61800720c */ /* 0x000fe20003f06270 */
[----:B------:R-:W-:Y:S01]  /*fe40*/  VIADD R24, R130, 0x78 ;  /* 0x0000007882187836 */ /* 0x000fe20000000000 */
[----:B------:R-:W-:Y:S02]  /*fe50*/  FMNMX3.FTZ R26, R20, R71, R69, !PT ;  /* 0x00000047141a7276 */ /* 0x000fe40007810045 */
[----:B------:R-:W-:Y:S02]  /*fe60*/  FSEL R73, R31, -INF , !P4 ;  /* 0xff8000001f497808 */ /* 0x000fe40006000000 */
[----:B------:R-:W-:Y:S02]  /*fe70*/  FSEL R16, R16, -INF , !P2 ;  /* 0xff80000010107808 */ /* 0x000fe40005000000 */
[----:B------:R-:W-:Y:S02]  /*fe80*/  FSEL R39, R37, -INF , !P5 ;  /* 0xff80000025277808 */ /* 0x000fe40006800000 */
[----:B------:R-:W-:-:S02]  /*fe90*/  FSEL R37, R30, -INF , !P0 ;  /* 0xff8000001e257808 */ /* 0x000fc40004000000 */
[C---:B------:R-:W-:Y:S02]  /*fea0*/  ISETP.GE.AND P1, PT, R24.reuse, R185, PT ;  /* 0x000000b91800720c */ /* 0x040fe40003f26270 */
[C---:B------:R-:W-:Y:S02]  /*feb0*/  ISETP.GE.AND P4, PT, R24.reuse, R184, PT ;  /* 0x000000b81800720c */ /* 0x040fe40003f86270 */
[----:B------:R-:W-:Y:S02]  /*fec0*/  ISETP.GE.AND P0, PT, R24, R183, PT ;  /* 0x000000b71800720c */ /* 0x000fe40003f06270 */
[----:B------:R-:W-:Y:S02]  /*fed0*/  FMNMX3.FTZ R26, R26, R59, R57, !PT ;  /* 0x0000003b1a1a7276 */ /* 0x000fe40007810039 */
        /* <DEDUP_REMOVED lines=12> */
[----:B------:R-:W-:Y:S02]  /*ffa0*/  IABS R6, R6 ;  /* 0x0000000600067213 */ /* 0x000fe40000000000 */
[----:B------:R-:W-:-:S02]  /*ffb0*/  FMNMX3.FTZ R26, R26, R135, R193, !PT ;  /* 0x000000871a1a7276 */ /* 0x000fc400078100c1 */
[----:B------:R-:W-:Y:S02]  /*ffc0*/  IADD3 R29, PT, PT, R27, -0x78, -R198 ;  /* 0xffffff881b1d7810 */ /* 0x000fe40007ffe8c6 */
[----:B------:R-:W-:Y:S02]  /*ffd0*/  FMNMX3.FTZ R24, R24, R139, R195, !PT ;  /* 0x0000008b18187276 */ /* 0x000fe400078100c3 */
[----:B------:R-:W-:Y:S02]  /*ffe0*/  I2FP.F32.S32 R31, R6 ;  /* 0x00000006001f7245 */ /* 0x000fe40000201400 */
[----:B------:R-:W-:Y:S02]  /*fff0*/  FMNMX3.FTZ R26, R26, R187, R191, !PT ;  /* 0x000000bb1a1a7276 */ /* 0x000fe400078100bf */
[----:B------:R-:W-:Y:S02]  /*10000*/  IABS R29, R29 ;  /* 0x0000001d001d7213 */ /* 0x000fe40000000000 */
[----:B------:R-:W-:-:S02]  /*10010*/  IABS R2, R2 ;  /* 0x0000000200027213 */ /* 0x000fc40000000000 */
[----:B------:R-:W-:Y:S01]  /*10020*/  FMNMX3.FTZ R24, R24, R137, R189, !PT ;  /* 0x0000008918187276 */ /* 0x000fe200078100bd */
[----:B------:R-:W-:Y:S01]  /*10030*/  FFMA.FTZ R14, -R177, R31, R14 ;  /* 0x0000001fb10e7223 */ /* 0x000fe2000001010e */
[----:B------:R-:W-:Y:S02]  /*10040*/  FMNMX3.FTZ R26, R26, R143, R125, !PT ;  /* 0x0000008f1a1a7276 */ /* 0x000fe4000781007d */
[----:B------:R-:W-:Y:S02]  /*10050*/  I2FP.F32.S32 R29, R29 ;  /* 0x0000001d001d7245 */ /* 0x000fe40000201400 */
[----:B------:R-:W-:Y:S01]  /*10060*/  I2FP.F32.S32 R33, R2 ;  /* 0x0000000200217245 */ /* 0x000fe20000201400 */
[----:B------:R-:W-:Y:S01]  /*10070*/  VIADD R2, R130, 0x79 ;  /* 0x0000007982027836 */ /* 0x000fe20000000000 */
[----:B------:R-:W-:Y:S02]  /*10080*/  FMNMX3.FTZ R24, R24, R167, R147, !PT ;  /* 0x000000a718187276 */ /* 0x000fe40007810093 */
[----:B------:R-:W-:-:S02]  /*10090*/  IADD3 R27, PT, PT, R27, -0x79, -R198 ;  /* 0xffffff871b1b7810 */ /* 0x000fc40007ffe8c6 */
[----:B------:R-:W-:Y:S01]  /*100a0*/  FMNMX3.FTZ R26, R26, R123, R121, !PT ;  /* 0x0000007b1a1a7276 */ /* 0x000fe20007810079 */
[C---:B------:R-:W-:Y:S01]  /*100b0*/  FFMA.FTZ R18, -R177.reuse, R29, R18 ;  /* 0x0000001db1127223 */ /* 0x040fe20000010112 */
[----:B------:R-:W-:Y:S01]  /*100c0*/  FMNMX3.FTZ R24, R24, R145, R117, !PT ;  /* 0x0000009118187276 */ /* 0x000fe20007810075 */
[----:B------:R-:W-:Y:S01]  /*100d0*/  FFMA.FTZ R4, -R177, R33, R4 ;  /* 0x00000021b1047223 */ /* 0x000fe20000010104 */
[----:B------:R-:W-:Y:S02]  /*100e0*/  FSEL R14, R14, -INF , P0 ;  /* 0xff8000000e0e7808 */ /* 0x000fe40000000000 */
[----:B------:R-:W-:Y:S02]  /*100f0*/  IABS R27, R27 ;  /* 0x0000001b001b7213 */ /* 0x000fe40000000000 */
[----:B------:R-:W-:Y:S02]  /*10100*/  ISETP.GE.AND P0, PT, R2, R183, PT ;  /* 0x000000b70200720c */ /* 0x000fe40003f06270 */
[----:B------:R-:W-:-:S02]  /*10110*/  FMNMX3.FTZ R26, R26, R119, R105, !PT ;  /* 0x000000771a1a7276 */ /* 0x000fc40007810069 */
[----:B------:R-:W-:Y:S02]  /*10120*/  FMNMX3.FTZ R24, R24, R115, R113, !PT ;  /* 0x0000007318187276 */ /* 0x000fe40007810071 */
[----:B------:R-:W-:Y:S02]  /*10130*/  FSEL R18, R18, -INF , P1 ;  /* 0xff80000012127808 */ /* 0x000fe40000800000 */
[----:B------:R-:W-:Y:S02]  /*10140*/  I2FP.F32.S32 R27, R27 ;  /* 0x0000001b001b7245 */ /* 0x000fe40000201400 */
[----:B------:R-:W-:Y:S02]  /*10150*/  FSEL R4, R4, -INF , P0 ;  /* 0xff80000004047808 */ /* 0x000fe40000000000 */
[C---:B------:R-:W-:Y:S02]  /*10160*/  ISETP.GE.AND P3, PT, R2.reuse, R185, PT ;  /* 0x000000b90200720c */ /* 0x040fe40003f66270 */
[----:B------:R-:W-:-:S02]  /*10170*/  ISETP.GE.AND P1, PT, R2, R184, PT ;  /* 0x000000b80200720c */ /* 0x000fc40003f26270 */
[----:B------:R-:W-:Y:S02]  /*10180*/  FSEL R33, R14, -INF , !P2 ;  /* 0xff8000000e217808 */ /* 0x000fe40005000000 */
[----:B------:R-:W-:Y:S02]  /*10190*/  FMNMX3.FTZ R26, R26, R67, R45, !PT ;  /* 0x000000431a1a7276 */ /* 0x000fe4000781002d */
[----:B------:R-:W-:Y:S02]  /*101a0*/  ISETP.GE.AND P0, PT, R2, R182, PT ;  /* 0x000000b60200720c */ /* 0x000fe40003f06270 */
[C---:B------:R-:W-:Y:S02]  /*101b0*/  LOP3.LUT P5, RZ, R176.reuse, 0x1, RZ, 0xc0, !PT ;  /* 0x00000001b0ff7812 */ /* 0x040fe400078ac0ff */
[----:B------:R-:W-:Y:S02]  /*101c0*/  LOP3.LUT P2, RZ, R176, 0x2, RZ, 0xc0, !PT ;  /* 0x00000002b0ff7812 */ /* 0x000fe4000784c0ff */
[----:B------:R-:W-:Y:S01]  /*101d0*/  FMNMX3.FTZ R2, R24, R111, R55, !PT ;  /* 0x0000006f18027276 */ /* 0x000fe20007810037 */
[----:B------:R-:W-:Y:S01]  /*101e0*/  FFMA.FTZ R12, -R177, R27, R12 ;  /* 0x0000001bb10c7223 */ /* 0x000fe2000001010c */
[----:B------:R-:W-:-:S02]  /*101f0*/  FMNMX3.FTZ R26, R26, R43, R39, !PT ;  /* 0x0000002b1a1a7276 */ /* 0x000fc40007810027 */
[----:B------:R-:W-:Y:S02]  /*10200*/  FSEL R47, R47, -INF , !P2 ;  /* 0xff8000002f2f7808 */ /* 0x000fe40005000000 */
[----:B------:R-:W-:Y:S02]  /*10210*/  FSEL R29, R22, -INF , !P5 ;  /* 0xff800000161d7808 */ /* 0x000fe40006800000 */
[----:B------:R-:W-:Y:S02]  /*10220*/  FMNMX3.FTZ R2, R2, R53, R51, !PT ;  /* 0x0000003502027276 */ /* 0x000fe40007810033 */
[----:B------:R-:W-:Y:S02]  /*10230*/  FSEL R31, R4, -INF , !P0 ;  /* 0xff800000041f7808 */ /* 0x000fe40004000000 */
[----:B------:R-:W-:Y:S02]  /*10240*/  FMNMX3.FTZ R4, R26, R37, R33, !PT ;  /* 0x000000251a047276 */ /* 0x000fe40007810021 */
        /* <DEDUP_REMOVED lines=24> */
[----:B------:R-:W-:-:S04]  /*103d0*/  IMAD.IADD R149, R5, 0x1, R154 ;  /* 0x0000000105957824 */ /* 0x000fc800078e029a */
        /* <DEDUP_REMOVED lines=9> */
[C---:B------:R-:W-:Y:S02]  /*10470*/  IMAD.IADD R150, R3.reuse, 0x1, R154 ;  /* 0x0000000103967824 */ /* 0x040fe400078e029a */
[----:B------:R-:W-:Y:S01]  /*10480*/  IMAD.IADD R148, R3, 0x1, R149 ;  /* 0x0000000103947824 */ /* 0x000fe200078e0295 */
[----:B------:R-:W-:Y:S01]  /*10490*/  MUFU.EX2 R133, R133 ;  /* 0x0000008500857308 */ /* 0x000fe20000000800 */
[-C--:B------:R-:W-:Y:S01]  /*104a0*/  FFMA.FTZ R30, R7, R25.reuse, -R28 ;  /* 0x00000019071e7223 */ /* 0x080fe2000001081c */
[-CC-:B------:R-:W-:Y:S01]  /*104b0*/  FFMA.FTZ R36, R19, R25.reuse, -R32.reuse ;  /* 0x0000001913247223 */ /* 0x180fe20000010820 */
[-C--:B------:R-:W-:Y:S01]  /*104c0*/  FFMA.FTZ R41, R17, R25.reuse, -R32 ;  /* 0x0000001911297223 */ /* 0x080fe20000010820 */
[----:B------:R-:W1:Y:S01]  /*104d0*/  MUFU.EX2 R54, R54 ;  /* 0x0000003600367308 */ /* 0x000e620000000800 */
[----:B------:R-:W2:Y:S03]  /*104e0*/  LDSM.16.MT88.4 R84, [R150+0x6000] ;  /* 0x006000009654783b */ /* 0x000ea60000004200 */
[----:B------:R-:W-:Y:S01]  /*104f0*/  MUFU.EX2 R127, R127 ;  /* 0x0000007f007f7308 */ /* 0x000fe20000000800 */
[----:B------:R-:W3:Y:S03]  /*10500*/  LDSM.16.MT88.4 R76, [R149+0x6000] ;  /* 0x00600000954c783b */ /* 0x000ee60000004200 */
[----:B------:R-:W5:Y:S01]  /*10510*/  MUFU.EX2 R48, R48 ;  /* 0x0000003000307308 */ /* 0x000f620000000800 */
[----:B------:R-:W3:Y:S03]  /*10520*/  LDSM.16.MT88.4 R4, [R148+0x6000] ;  /* 0x006000009404783b */ /* 0x000ee60000004200 */
[----:B------:R-:W-:Y:S01]  /*10530*/  MUFU.EX2 R131, R131 ;  /* 0x0000008300837308 */ /* 0x000fe20000000800 */
[----:B------:R-:W3:Y:S03]  /*10540*/  LDSM.16.MT88.4 R16, [R154+0x6800] ;  /* 0x006800009a10783b */ /* 0x000ee60000004200 */
[----:B------:R-:W4:Y:S04]  /*10550*/  MUFU.EX2 R52, R52 ;  /* 0x0000003400347308 */ /* 0x000f280000000800 */
[----:B------:R-:W-:Y:S04]  /*10560*/  MUFU.EX2 R129, R129 ;  /* 0x0000008100817308 */ /* 0x000fe80000000800 */
[----:B------:R-:W2:Y:S01]  /*10570*/  MUFU.EX2 R50, R50 ;  /* 0x0000003200327308 */ /* 0x000ea20000000800 */
[-CC-:B------:R-:W-:Y:S01]  /*10580*/  FFMA.FTZ R59, R15, R25.reuse, -R28.reuse ;  /* 0x000000190f3b7223 */ /* 0x180fe2000001081c */
[----:B------:R-:W-:Y:S01]  /*10590*/  FFMA.FTZ R38, R13, R25, -R28 ;  /* 0x000000190d267223 */ /* 0x000fe2000001081c */
[----:B-1----:R-:W-:Y:S01]  /*105a0*/  F2FP.BF16.F32.PACK_AB R13, R54, R133 ;  /* 0x00000085360d723e */ /* 0x002fe200000010ff */
[--C-:B------:R-:W-:Y:S01]  /*105b0*/  FFMA.FTZ R57, R57, R25, -R32.reuse ;  /* 0x0000001939397223 */ /* 0x100fe20000010820 */
[----:B-----5:R-:W-:Y:S01]  /*105c0*/  F2FP.BF16.F32.PACK_AB R15, R48, R127 ;  /* 0x0000007f300f723e */ /* 0x020fe200000010ff */
[----:B------:R-:W-:Y:S01]  /*105d0*/  FFMA.FTZ R34, R23, R25, -R32 ;  /* 0x0000001917227223 */ /* 0x000fe20000010820 */
[----:B----4-:R-:W-:Y:S01]  /*105e0*/  F2FP.BF16.F32.PACK_AB R12, R52, R131 ;  /* 0x00000083340c723e */ /* 0x010fe200000010ff */
[----:B------:R-:W-:Y:S01]  /*105f0*/  FFMA.FTZ R35, R21, R25, -R28 ;  /* 0x0000001915237223 */ /* 0x000fe2000001081c */
[----:B--2---:R-:W-:Y:S01]  /*10600*/  F2FP.BF16.F32.PACK_AB R14, R50, R129 ;  /* 0x00000081320e723e */ /* 0x004fe200000010ff */
[----:B------:R-:W-:Y:S01]  /*10610*/  MUFU.EX2 R57, R57 ;  /* 0x0000003900397308 */ /* 0x000fe20000000800 */
[----:B------:R-:W1:Y:S03]  /*10620*/  LDSM.16.MT88.4 R20, [R150+0x6800] ;  /* 0x006800009614783b */ /* 0x000e660000004200 */
[----:B------:R-:W2:Y:S02]  /*10630*/  MUFU.EX2 R36, R36 ;  /* 0x0000002400247308 */ /* 0x000ea40000000800 */
[C---:B------:R-:W-:Y:S02]  /*10640*/  HMMA.16816.F32.BF16 R96, R12.reuse, R92, RZ ;  /* 0x0000005c0c60723c */ /* 0x040fe400000418ff */
[----:B------:R-:W-:Y:S04]  /*10650*/  MUFU.EX2 R41, R41 ;  /* 0x0000002900297308 */ /* 0x000fe80000000800 */
[----:B------:R-:W4:Y:S02]  /*10660*/  MUFU.EX2 R34, R34 ;  /* 0x0000002200227308 */ /* 0x000f240000000800 */
[----:B------:R-:W-:Y:S02]  /*10670*/  HMMA.16816.F32.BF16 R92, R12, R94, RZ ;  /* 0x0000005e0c5c723c */ /* 0x000fe400000418ff */
[----:B------:R-:W-:Y:S04]  /*10680*/  MUFU.EX2 R59, R59 ;  /* 0x0000003b003b7308 */ /* 0x000fe80000000800 */
[----:B------:R-:W5:Y:S04]  /*10690*/  MUFU.EX2 R38, R38 ;  /* 0x0000002600267308 */ /* 0x000f680000000800 */
[----:B------:R-:W-:Y:S04]  /*106a0*/  MUFU.EX2 R35, R35 ;  /* 0x0000002300237308 */ /* 0x000fe80000000800 */
[----:B------:R-:W3:Y:S01]  /*106b0*/  MUFU.EX2 R30, R30 ;  /* 0x0000001e001e7308 */ /* 0x000ee20000000800 */
[----:B--2---:R-:W-:-:S02]  /*106c0*/  F2FP.BF16.F32.PACK_AB R69, R36, R57 ;  /* 0x000000392445723e */ /* 0x004fc400000010ff */
[----:B----4-:R-:W-:Y:S02]  /*106d0*/  F2FP.BF16.F32.PACK_AB R71, R34, R41 ;  /* 0x000000292247723e */ /* 0x010fe400000010ff */
[----:B-----5:R-:W-:Y:S01]  /*106e0*/  F2FP.BF16.F32.PACK_AB R68, R38, R59 ;  /* 0x0000003b2644723e */ /* 0x020fe200000010ff */
[----:B------:R-:W-:Y:S01]  /*106f0*/  HMMA.16816.F32.BF16 R88, R12, R84, RZ ;  /* 0x000000540c58723c */ /* 0x000fe200000418ff */
[----:B---3--:R-:W-:-:S07]  /*10700*/  F2FP.BF16.F32.PACK_AB R70, R30, R35 ;  /* 0x000000231e46723e */ /* 0x008fce00000010ff */
[C---:B------:R-:W-:Y:S08]  /*10710*/  HMMA.16816.F32.BF16 R80, R12.reuse, R76, RZ ;  /* 0x0000004c0c50723c */ /* 0x040ff000000418ff */
[----:B------:R-:W-:Y:S08]  /*10720*/  HMMA.16816.F32.BF16 R72, R12, R4, RZ ;  /* 0x000000040c48723c */ /* 0x000ff000000418ff */
[C---:B------:R-:W-:Y:S08]  /*10730*/  HMMA.16816.F32.BF16 R96, R68.reuse, R16, R96 ;  /* 0x000000104460723c */ /* 0x040ff00000041860 */
[----:B------:R-:W-:Y:S01]  /*10740*/  HMMA.16816.F32.BF16 R92, R68, R18, R92 ;  /* 0x00000012445c723c */ /* 0x000fe2000004185c */
[----:B------:R-:W2:Y:S07]  /*10750*/  LDSM.16.MT88.4 R16, [R149+0x6800] ;  /* 0x006800009510783b */ /* 0x000eae0000004200 */
[C---:B------:R-:W-:Y:S08]  /*10760*/  HMMA.16816.F32.BF16 R84, R12.reuse, R86, RZ ;  /* 0x000000560c54723c */ /* 0x040ff000000418ff */
[C---:B------:R-:W-:Y:S08]  /*10770*/  HMMA.16816.F32.BF16 R76, R12.reuse, R78, RZ ;  /* 0x0000004e0c4c723c */ /* 0x040ff000000418ff */
[----:B------:R-:W-:Y:S01]  /*10780*/  HMMA.16816.F32.BF16 R4, R12, R6, RZ ;  /* 0x000000060c04723c */ /* 0x000fe200000418ff */
[----:B------:R-:W3:Y:S07]  /*10790*/  LDSM.16.MT88.4 R12, [R148+0x6800] ;  /* 0x00680000940c783b */ /* 0x000eee0000004200 */
[C---:B-1----:R-:W-:Y:S08]  /*107a0*/  HMMA.16816.F32.BF16 R88, R68.reuse, R20, R88 ;  /* 0x000000144458723c */ /* 0x042ff00000041858 */
[C---:B------:R-:W-:Y:S08]  /*107b0*/  HMMA.16816.F32.BF16 R84, R68.reuse, R22, R84 ;  /* 0x000000164454723c */ /* 0x040ff00000041854 */
[C---:B--2---:R-:W-:Y:S08]  /*107c0*/  HMMA.16816.F32.BF16 R80, R68.reuse, R16, R80 ;  /* 0x000000104450723c */ /* 0x044ff00000041850 */
        /* <DEDUP_REMOVED lines=8> */
[----:B------:R-:W-:Y:S01]  /*10850*/  LDSM.16.MT88.4 R16, [R154+0x7000] ;  /* 0x007000009a10783b */ /* 0x000fe20000004200 */
[C---:B---3--:R-:W-:Y:S08]  /*10860*/  HMMA.16816.F32.BF16 R72, R68.reuse, R12, R72 ;  /* 0x0000000c4448723c */ /* 0x048ff00000041848 */
[----:B------:R-:W-:Y:S01]  /*10870*/  HMMA.16816.F32.BF16 R68, R68, R14, R4 ;  /* 0x0000000e4444723c */ /* 0x000fe20000041804 */
[----:B------:R-:W1:Y:S01]  /*10880*/  LDSM.16.MT88.4 R12, [R150+0x7000] ;  /* 0x00700000960c783b */ /* 0x000e620000004200 */
        /* <DEDUP_REMOVED lines=27> */
[C---:B-1----:R-:W-:Y:S08]  /*10a40*/  HMMA.16816.F32.BF16 R72, R4.reuse, R12, R72 ;  /* 0x0000000c0448723c */ /* 0x042ff00000041848 */
[C---:B------:R-:W-:Y:S01]  /*10a50*/  HMMA.16816.F32.BF16 R68, R4.reuse, R14, R68 ;  /* 0x0000000e0444723c */ /* 0x040fe20000041844 */
[----:B------:R-:W1:Y:S01]  /*10a60*/  LDSM.16.MT88.4 R12, [R150+0x7800] ;  /* 0x00780000960c783b */ /* 0x000e620000004200 */
[----:B------:R-:W-:Y:S06]  /*10a70*/  MUFU.EX2 R141, R201 ;  /* 0x000000c9008d7308 */ /* 0x000fec0000000800 */
[C---:B--2---:R-:W-:Y:S01]  /*10a80*/  HMMA.16816.F32.BF16 R80, R4.reuse, R16, R80 ;  /* 0x000000100450723c */ /* 0x044fe20000041850 */
[----:B------:R-:W2:Y:S07]  /*10a90*/  MUFU.EX2 R64, R64 ;  /* 0x0000004000407308 */ /* 0x000eae0000000800 */
[----:B------:R-:W-:Y:S01]  /*10aa0*/  HMMA.16816.F32.BF16 R76, R4, R18, R76 ;  /* 0x00000012044c723c */ /* 0x000fe2000004184c */
[----:B------:R-:W3:Y:S01]  /*10ab0*/  LDSM.16.MT88.4 R16, [R154+0x7800] ;  /* 0x007800009a10783b */ /* 0x000ee20000004200 */
[----:B------:R-:W-:Y:S04]  /*10ac0*/  MUFU.EX2 R135, R199 ;  /* 0x000000c700877308 */ /* 0x000fe80000000800 */
[----:B------:R-:W4:Y:S04]  /*10ad0*/  MUFU.EX2 R56, R56 ;  /* 0x0000003800387308 */ /* 0x000f280000000800 */
[----:B------:R-:W-:Y:S04]  /*10ae0*/  MUFU.EX2 R139, R197 ;  /* 0x000000c5008b7308 */ /* 0x000fe80000000800 */
[----:B------:R-:W5:Y:S04]  /*10af0*/  MUFU.EX2 R66, R66 ;  /* 0x0000004200427308 */ /* 0x000f680000000800 */
[----:B------:R-:W-:Y:S04]  /*10b00*/  MUFU.EX2 R137, R195 ;  /* 0x000000c300897308 */ /* 0x000fe80000000800 */
[----:B------:R-:W1:Y:S01]  /*10b10*/  MUFU.EX2 R58, R58 ;  /* 0x0000003a003a7308 */ /* 0x000e620000000800 */
[----:B--2---:R-:W-:-:S02]  /*10b20*/  F2FP.BF16.F32.PACK_AB R5, R64, R141 ;  /* 0x0000008d4005723e */ /* 0x004fc400000010ff */
[----:B----4-:R-:W-:Y:S02]  /*10b30*/  F2FP.BF16.F32.PACK_AB R7, R56, R135 ;  /* 0x000000873807723e */ /* 0x010fe400000010ff */
[----:B-----5:R-:W-:Y:S02]  /*10b40*/  F2FP.BF16.F32.PACK_AB R4, R66, R139 ;  /* 0x0000008b4204723e */ /* 0x020fe400000010ff */
[----:B-1----:R-:W-:-:S07]  /*10b50*/  F2FP.BF16.F32.PACK_AB R6, R58, R137 ;  /* 0x000000893a06723e */ /* 0x002fce00000010ff */
[C---:B------:R-:W-:Y:S08]  /*10b60*/  HMMA.16816.F32.BF16 R88, R4.reuse, R12, R88 ;  /* 0x0000000c0458723c */ /* 0x040ff00000041858 */
[C---:B------:R-:W-:Y:S01]  /*10b70*/  HMMA.16816.F32.BF16 R84, R4.reuse, R14, R84 ;  /* 0x0000000e0454723c */ /* 0x040fe20000041854 */
[----:B------:R-:W1:Y:S07]  /*10b80*/  LDSM.16.MT88.4 R12, [R148+0x7800] ;  /* 0x00780000940c783b */ /* 0x000e6e0000004200 */
[C---:B---3--:R-:W-:Y:S08]  /*10b90*/  HMMA.16816.F32.BF16 R96, R4.reuse, R16, R96 ;  /* 0x000000100460723c */ /* 0x048ff00000041860 */
        /* <DEDUP_REMOVED lines=22> */
[----:B------:R1:W-:Y:S04]  /*10d00*/  MUFU.EX2 R145, R20 ;  /* 0x0000001400917308 */ /* 0x0003e80000000800 */
[----:B------:R-:W1:Y:S01]  /*10d10*/  MUFU.EX2 R106, R106 ;  /* 0x0000006a006a7308 */ /* 0x000e620000000800 */
[----:B--2---:R-:W-:-:S02]  /*10d20*/  F2FP.BF16.F32.PACK_AB R5, R108, R187 ;  /* 0x000000bb6c05723e */ /* 0x004fc400000010ff */
[----:B----4-:R-:W-:Y:S02]  /*10d30*/  F2FP.BF16.F32.PACK_AB R7, R104, R143 ;  /* 0x0000008f6807723e */ /* 0x010fe400000010ff */
[----:B-----5:R-:W-:Y:S01]  /*10d40*/  F2FP.BF16.F32.PACK_AB R4, R147, R110 ;  /* 0x0000006e9304723e */ /* 0x020fe200000010ff */
[-C--:B------:R-:W-:Y:S01]  /*10d50*/  FFMA.FTZ R112, R125, R25.reuse, -R32 ;  /* 0x000000197d707223 */ /* 0x080fe20000010820 */
[-C--:B------:R-:W-:Y:S01]  /*10d60*/  FFMA.FTZ R114, R117, R25.reuse, -R28 ;  /* 0x0000001975727223 */ /* 0x080fe2000001081c */
[-CC-:B------:R-:W-:Y:S01]  /*10d70*/  FFMA.FTZ R123, R123, R25.reuse, -R32.reuse ;  /* 0x000000197b7b7223 */ /* 0x180fe20000010820 */
[-C--:B------:R-:W-:Y:S01]  /*10d80*/  FFMA.FTZ R119, R119, R25.reuse, -R32 ;  /* 0x0000001977777223 */ /* 0x080fe20000010820 */
[----:B------:R-:W-:Y:S01]  /*10d90*/  FFMA.FTZ R115, R115, R25, -R28 ;  /* 0x0000001973737223 */ /* 0x000fe2000001081c */
[----:B-1----:R-:W-:Y:S01]  /*10da0*/  LDSM.16.MT88.4 R20, [R150+0x8800] ;  /* 0x008800009614783b */ /* 0x002fe20000004200 */
[----:B------:R-:W-:-:S07]  /*10db0*/  F2FP.BF16.F32.PACK_AB R6, R106, R145 ;  /* 0x000000916a06723e */ /* 0x000fce00000010ff */
        /* <DEDUP_REMOVED lines=9> */
[----:B------:R-:W1:Y:S01]  /*10e50*/  LDSM.16.MT88.4 R12, [R154+0x8800] ;  /* 0x008800009a0c783b */ /* 0x000e620000004200 */
[----:B------:R-:W-:Y:S06]  /*10e60*/  MUFU.EX2 R117, R119 ;  /* 0x0000007700757308 */ /* 0x000fec0000000800 */
[C---:B--2---:R-:W-:Y:S01]  /*10e70*/  HMMA.16816.F32.BF16 R80, R4.reuse, R16, R80 ;  /* 0x000000100450723c */ /* 0x044fe20000041850 */
[-CC-:B------:R-:W-:Y:S01]  /*10e80*/  FFMA.FTZ R16, R113, R25.reuse, -R28.reuse ;  /* 0x0000001971107223 */ /* 0x180fe2000001081c */
[-C--:B------:R-:W-:Y:S01]  /*10e90*/  FFMA.FTZ R17, R111, R25.reuse, -R28 ;  /* 0x000000196f117223 */ /* 0x080fe2000001081c */
[----:B------:R-:W-:Y:S05]  /*10ea0*/  MUFU.EX2 R114, R114 ;  /* 0x0000007200727308 */ /* 0x000fea0000000800 */
[----:B------:R-:W-:Y:S01]  /*10eb0*/  HMMA.16816.F32.BF16 R76, R4, R18, R76 ;  /* 0x00000012044c723c */ /* 0x000fe2000004184c */
[----:B------:R-:W-:Y:S01]  /*10ec0*/  FFMA.FTZ R5, R121, R25, -R32 ;  /* 0x0000001979057223 */ /* 0x000fe20000010820 */
[----:B------:R-:W-:Y:S01]  /*10ed0*/  FADD.FTZ R4, R133, R54 ;  /* 0x0000003685047221 */ /* 0x000fe20000010000 */
[----:B------:R-:W-:Y:S01]  /*10ee0*/  FADD.FTZ R6, R131, R52 ;  /* 0x0000003483067221 */ /* 0x000fe20000010000 */
[----:B------:R-:W2:Y:S04]  /*10ef0*/  MUFU.EX2 R121, R123 ;  /* 0x0000007b00797308 */ /* 0x000ea80000000800 */
[----:B------:R2:W3:Y:S04]  /*10f00*/  MUFU.EX2 R54, R5 ;  /* 0x0000000500367308 */ /* 0x0004e80000000800 */
[----:B------:R-:W4:Y:S04]  /*10f10*/  MUFU.EX2 R113, R115 ;  /* 0x0000007300717308 */ /* 0x000f280000000800 */
[----:B------:R-:W-:Y:S04]  /*10f20*/  MUFU.EX2 R111, R16 ;  /* 0x00000010006f7308 */ /* 0x000fe80000000800 */
[----:B------:R5:W1:Y:S01]  /*10f30*/  MUFU.EX2 R52, R17 ;  /* 0x0000001100347308 */ /* 0x000a620000000800 */
[----:B------:R-:W-:Y:S01]  /*10f40*/  FADD.FTZ R127, R127, R4 ;  /* 0x000000047f7f7221 */ /* 0x000fe20000010000 */
[----:B------:R-:W-:Y:S01]  /*10f50*/  FADD.FTZ R129, R129, R6 ;  /* 0x0000000681817221 */ /* 0x000fe20000010000 */
[----:B--2---:R-:W-:-:S02]  /*10f60*/  F2FP.BF16.F32.PACK_AB R5, R121, R112 ;  /* 0x000000707905723e */ /* 0x004fc400000010ff */
[----:B---3--:R-:W-:Y:S02]  /*10f70*/  F2FP.BF16.F32.PACK_AB R7, R117, R54 ;  /* 0x000000367507723e */ /* 0x008fe400000010ff */
[----:B----4-:R-:W-:Y:S01]  /*10f80*/  F2FP.BF16.F32.PACK_AB R4, R113, R114 ;  /* 0x000000727104723e */ /* 0x010fe200000010ff */
[----:B-----5:R-:W2:Y:S01]  /*10f90*/  LDSM.16.MT88.4 R16, [R149+0x8800] ;  /* 0x008800009510783b */ /* 0x020ea20000004200 */
[----:B-1----:R-:W-:-:S07]  /*10fa0*/  F2FP.BF16.F32.PACK_AB R6, R52, R111 ;  /* 0x0000006f3406723e */ /* 0x002fce00000010ff */
[C---:B------:R-:W-:Y:S08]  /*10fb0*/  HMMA.16816.F32.BF16 R96, R4.reuse, R12, R96 ;  /* 0x0000000c0460723c */ /* 0x040ff00000041860 */
[----:B------:R-:W-:Y:S01]  /*10fc0*/  HMMA.16816.F32.BF16 R92, R4, R14, R92 ;  /* 0x0000000e045c723c */ /* 0x000fe2000004185c */
[----:B------:R-:W1:Y:S01]  /*10fd0*/  LDSM.16.MT88.4 R12, [R148+0x8800] ;  /* 0x00880000940c783b */ /* 0x000e620000004200 */
[----:B------:R-:W-:Y:S01]  /*10fe0*/  FADD.FTZ R118, R48, R127 ;  /* 0x0000007f30767221 */ /* 0x000fe20000010000 */
[----:B------:R-:W-:Y:S01]  /*10ff0*/  FADD.FTZ R120, R50, R129 ;  /* 0x0000008132787221 */ /* 0x000fe20000010000 */
[-CC-:B------:R-:W-:Y:S01]  /*11000*/  FFMA.FTZ R50, R105, R25.reuse, -R32.reuse ;  /* 0x0000001969327223 */ /* 0x180fe20000010820 */
[-C--:B------:R-:W-:Y:S01]  /*11010*/  FFMA.FTZ R48, R43, R25.reuse, -R32 ;  /* 0x000000192b307223 */ /* 0x080fe20000010820 */
[----:B------:R-:W-:-:S02]  /*11020*/  FFMA.FTZ R116, R53, R25, -R28 ;  /* 0x0000001935747223 */ /* 0x000fc4000001081c */
[----:B------:R-:W-:Y:S01]  /*11030*/  HMMA.16816.F32.BF16 R88, R4, R20, R88 ;  /* 0x000000140458723c */ /* 0x000fe20000041858 */
[----:B------:R-:W-:-:S07]  /*11040*/  FADD.FTZ R57, R57, R118 ;  /* 0x0000007639397221 */ /* 0x000fce0000010000 */
[C---:B--2---:R-:W-:Y:S08]  /*11050*/  HMMA.16816.F32.BF16 R80, R4.reuse, R16, R80 ;  /* 0x000000100450723c */ /* 0x044ff00000041850 */
[----:B------:R-:W-:Y:S01]  /*11060*/  HMMA.16816.F32.BF16 R76, R4, R18, R76 ;  /* 0x00000012044c723c */ /* 0x000fe2000004184c */
[----:B------:R-:W2:Y:S01]  /*11070*/  LDSM.16.MT88.4 R16, [R154+0x9000] ;  /* 0x009000009a10783b */ /* 0x000ea20000004200 */
[-C--:B------:R-:W-:Y:S01]  /*11080*/  FFMA.FTZ R67, R67, R25.reuse, -R32 ;  /* 0x0000001943437223 */ /* 0x080fe20000010820 */
[-CC-:B------:R-:W-:Y:S01]  /*11090*/  FFMA.FTZ R55, R55, R25.reuse, -R28.reuse ;  /* 0x0000001937377223 */ /* 0x180fe2000001081c */
[----:B------:R-:W-:-:S04]  /*110a0*/  FFMA.FTZ R51, R51, R25, -R28 ;  /* 0x0000001933337223 */ /* 0x000fc8000001081c */
[C---:B------:R-:W-:Y:S01]  /*110b0*/  HMMA.16816.F32.BF16 R84, R4.reuse, R22, R84 ;  /* 0x000000160454723c */ /* 0x040fe20000041854 */
[----:B------:R-:W3:Y:S07]  /*110c0*/  LDSM.16.MT88.4 R20, [R149+0x9000] ;  /* 0x009000009514783b */ /* 0x000eee0000004200 */
[C---:B-1----:R-:W-:Y:S01]  /*110d0*/  HMMA.16816.F32.BF16 R72, R4.reuse, R12, R72 ;  /* 0x0000000c0448723c */ /* 0x042fe20000041848 */
[----:B------:R-:W-:Y:S07]  /*110e0*/  MUFU.EX2 R50, R50 ;  /* 0x0000003200327308 */ /* 0x000fee0000000800 */
[----:B------:R-:W-:Y:S01]  /*110f0*/  HMMA.16816.F32.BF16 R68, R4, R14, R68 ;  /* 0x0000000e0444723c */ /* 0x000fe20000041844 */
[-C--:B------:R-:W-:Y:S01]  /*11100*/  FFMA.FTZ R4, R45, R25.reuse, -R32 ;  /* 0x000000192d047223 */ /* 0x080fe20000010820 */
[----:B------:R-:W-:Y:S01]  /*11110*/  FFMA.FTZ R6, R47, R25, -R28 ;  /* 0x000000192f067223 */ /* 0x000fe2000001081c */
[----:B------:R-:W-:Y:S01]  /*11120*/  MUFU.EX2 R45, R67 ;  /* 0x00000043002d7308 */ /* 0x000fe20000000800 */
[----:B------:R-:W-:Y:S01]  /*11130*/  FADD.FTZ R59, R59, R120 ;  /* 0x000000783b3b7221 */ /* 0x000fe20000010000 */
[----:B------:R-:W1:Y:S02]  /*11140*/  LDSM.16.MT88.4 R12, [R150+0x9000] ;  /* 0x00900000960c783b */ /* 0x000e640000004200 */
[----:B------:R4:W-:Y:S04]  /*11150*/  MUFU.EX2 R43, R4 ;  /* 0x00000004002b7308 */ /* 0x0009e80000000800 */
[----:B------:R-:W5:Y:S04]  /*11160*/  MUFU.EX2 R48, R48 ;  /* 0x0000003000307308 */ /* 0x000f680000000800 */
[----:B------:R-:W-:Y:S04]  /*11170*/  MUFU.EX2 R53, R55 ;  /* 0x0000003700357308 */ /* 0x000fe80000000800 */
[----:B------:R-:W2:Y:S01]  /*11180*/  MUFU.EX2 R116, R116 ;  /* 0x0000007400747308 */ /* 0x000ea20000000800 */
[----:B----4-:R-:W-:-:S03]  /*11190*/  FADD.FTZ R4, R36, R57 ;  /* 0x0000003924047221 */ /* 0x010fc60000010000 */
[----:B------:R-:W-:Y:S04]  /*111a0*/  MUFU.EX2 R47, R51 ;  /* 0x00000033002f7308 */ /* 0x000fe80000000800 */
[----:B------:R-:W4:Y:S01]  /*111b0*/  MUFU.EX2 R36, R6 ;  /* 0x0000000600247308 */ /* 0x000f220000000800 */
[----:B------:R-:W-:Y:S01]  /*111c0*/  FADD.FTZ R38, R38, R59 ;  /* 0x0000003b26267221 */ /* 0x000fe20000010000 */
[----:B------:R-:W-:Y:S01]  /*111d0*/  FADD.FTZ R5, R41, R4 ;  /* 0x0000000429057221 */ /* 0x000fe20000010000 */
[----:B-----5:R-:W-:Y:S02]  /*111e0*/  F2FP.BF16.F32.PACK_AB R7, R48, R43 ;  /* 0x0000002b3007723e */ /* 0x020fe400000010ff */
[----:B------:R-:W-:Y:S01]  /*111f0*/  FADD.FTZ R35, R35, R38 ;  /* 0x0000002623237221 */ /* 0x000fe20000010000 */
[----:B------:R-:W-:Y:S01]  /*11200*/  FADD.FTZ R38, R34, R5 ;  /* 0x0000000522267221 */ /* 0x000fe20000010000 */
[----:B------:R-:W-:-:S02]  /*11210*/  F2FP.BF16.F32.PACK_AB R5, R45, R50 ;  /* 0x000000322d05723e */ /* 0x000fc400000010ff */
[----:B--2---:R-:W-:Y:S02]  /*11220*/  F2FP.BF16.F32.PACK_AB R4, R116, R53 ;  /* 0x000000357404723e */ /* 0x004fe400000010ff */
[----:B----4-:R-:W-:-:S07]  /*11230*/  F2FP.BF16.F32.PACK_AB R6, R36, R47 ;  /* 0x0000002f2406723e */ /* 0x010fce00000010ff */
[C---:B------:R-:W-:Y:S08]  /*11240*/  HMMA.16816.F32.BF16 R96, R4.reuse, R16, R96 ;  /* 0x000000100460723c */ /* 0x040ff00000041860 */
[----:B------:R-:W-:Y:S01]  /*11250*/  HMMA.16816.F32.BF16 R92, R4, R18, R92 ;  /* 0x00000012045c723c */ /* 0x000fe2000004185c */
[----:B------:R-:W2:Y:S01]  /*11260*/  LDSM.16.MT88.4 R16, [R148+0x9000] ;  /* 0x009000009410783b */ /* 0x000ea20000004200 */
[----:B------:R-:W-:Y:S01]  /*11270*/  FADD.FTZ R30, R30, R35 ;  /* 0x000000231e1e7221 */ /* 0x000fe20000010000 */
[----:B------:R-:W-:-:S03]  /*11280*/  FADD.FTZ R109, R109, R38 ;  /* 0x000000266d6d7221 */ /* 0x000fc60000010000 */
[----:B------:R-:W-:Y:S02]  /*11290*/  FADD.FTZ R107, R107, R30 ;  /* 0x0000001e6b6b7221 */ /* 0x000fe40000010000 */
[----:B---3--:R-:W-:Y:S01]  /*112a0*/  HMMA.16816.F32.BF16 R80, R4, R20, R80 ;  /* 0x000000140450723c */ /* 0x008fe20000041850 */
[----:B------:R-:W-:Y:S01]  /*112b0*/  FADD.FTZ R46, R46, R109 ;  /* 0x0000006d2e2e7221 */ /* 0x000fe20000010000 */
[----:B------:R-:W-:-:S06]  /*112c0*/  FADD.FTZ R107, R44, R107 ;  /* 0x0000006b2c6b7221 */ /* 0x000fcc0000010000 */
[----:B------:R-:W-:Y:S01]  /*112d0*/  HMMA.16816.F32.BF16 R76, R4, R22, R76 ;  /* 0x00000016044c723c */ /* 0x000fe2000004184c */
[----:B------:R-:W3:Y:S01]  /*112e0*/  LDSM.16.MT88.4 R20, [R150+0x9800] ;  /* 0x009800009614783b */ /* 0x000ee20000004200 */
[----:B------:R-:W-:Y:S01]  /*112f0*/  FADD.FTZ R65, R65, R46 ;  /* 0x0000002e41417221 */ /* 0x000fe20000010000 */
[----:B------:R-:W-:Y:S01]  /*11300*/  FADD.FTZ R42, R42, R107 ;  /* 0x0000006b2a2a7221 */ /* 0x000fe20000010000 */
[-CC-:B------:R-:W-:Y:S01]  /*11310*/  FFMA.FTZ R41, R39, R25.reuse, -R32.reuse ;  /* 0x0000001927297223 */ /* 0x180fe20000010820 */
[----:B------:R-:W-:-:S03]  /*11320*/  FFMA.FTZ R39, R37, R25, -R32 ;  /* 0x0000001925277223 */ /* 0x000fc60000010820 */
[----:B-1----:R-:W-:Y:S01]  /*11330*/  HMMA.16816.F32.BF16 R88, R4, R12, R88 ;  /* 0x0000000c0458723c */ /* 0x002fe20000041858 */
[-C--:B------:R-:W-:Y:S01]  /*11340*/  FFMA.FTZ R51, R29, R25.reuse, -R28 ;  /* 0x000000191d337223 */ /* 0x080fe2000001081c */
[-CC-:B------:R-:W-:Y:S01]  /*11350*/  FFMA.FTZ R33, R33, R25.reuse, -R32.reuse ;  /* 0x0000001921217223 */ /* 0x180fe20000010820 */
[-C--:B------:R-:W-:Y:S01]  /*11360*/  FFMA.FTZ R37, R31, R25.reuse, -R32 ;  /* 0x000000191f257223 */ /* 0x080fe20000010820 */
[----:B------:R-:W-:-:S04]  /*11370*/  FFMA.FTZ R29, R27, R25, -R28 ;  /* 0x000000191b1d7223 */ /* 0x000fc8000001081c */
[----:B------:R-:W-:Y:S01]  /*11380*/  HMMA.16816.F32.BF16 R84, R4, R14, R84 ;  /* 0x0000000e0454723c */ /* 0x000fe20000041854 */
[----:B------:R-:W1:Y:S01]  /*11390*/  LDSM.16.MT88.4 R12, [R154+0x9800] ;  /* 0x009800009a0c783b */ /* 0x000e620000004200 */
        /* <DEDUP_REMOVED lines=11> */
[----:B------:R-:W5:Y:S04]  /*11450*/  MUFU.EX2 R34, R37 ;  /* 0x0000002500227308 */ /* 0x000f680000000800 */
[----:B------:R-:W-:Y:S04]  /*11460*/  MUFU.EX2 R27, R51 ;  /* 0x00000033001b7308 */ /* 0x000fe80000000800 */
[----:B------:R-:W3:Y:S04]  /*11470*/  MUFU.EX2 R26, R29 ;  /* 0x0000001d001a7308 */ /* 0x000ee80000000800 */
[----:B------:R-:W-:Y:S04]  /*11480*/  MUFU.EX2 R24, R35 ;  /* 0x0000002300187308 */ /* 0x000fe80000000800 */
[----:B------:R-:W1:Y:S01]  /*11490*/  MUFU.EX2 R25, R25 ;  /* 0x0000001900197308 */ /* 0x000e620000000800 */
        /* <DEDUP_REMOVED lines=13> */
[----:B------:R-:W-:-:S02]  /*11570*/  FADD.FTZ R108, R108, R187 ;  /* 0x000000bb6c6c7221 */ /* 0x000fc40000010000 */
[----:B------:R-:W-:Y:S02]  /*11580*/  FADD.FTZ R28, R147, R28 ;  /* 0x0000001c931c7221 */ /* 0x000fe40000010000 */
        /* <DEDUP_REMOVED lines=22> */
[----:B------:R-:W-:Y:S01]  /*116f0*/  FADD.FTZ R47, R47, R116 ;  /* 0x000000742f2f7221 */ /* 0x000fe20000010000 */
[----:B------:R-:W-:Y:S01]  /*11700*/  ISETP.GT.AND P0, PT, R63, R164, PT ;  /* 0x000000a43f00720c */ /* 0x000fe20003f04270 */
[----:B------:R-:W-:Y:S02]  /*11710*/  FADD.FTZ R3, R48, R3 ;  /* 0x0000000330037221 */ /* 0x000fe40000010000 */
[----:B------:R-:W-:Y:S02]  /*11720*/  FADD.FTZ R36, R36, R47 ;  /* 0x0000002f24247221 */ /* 0x000fe40000010000 */
[----:B------:R-:W-:Y:S02]  /*11730*/  FADD.FTZ R32, R32, R3 ;  /* 0x0000000320207221 */ /* 0x000fe40000010000 */
[----:B------:R-:W-:Y:S02]  /*11740*/  FADD.FTZ R27, R27, R36 ;  /* 0x000000241b1b7221 */ /* 0x000fe40000010000 */
[----:B------:R-:W-:-:S02]  /*11750*/  FADD.FTZ R32, R31, R32 ;  /* 0x000000201f207221 */ /* 0x000fc40000010000 */
[----:B------:R-:W-:Y:S01]  /*11760*/  FADD.FTZ R27, R26, R27 ;  /* 0x0000001b1a1b7221 */ /* 0x000fe20000010000 */
[----:B------:R-:W-:Y:S01]  /*11770*/  HMMA.16816.F32.BF16 R84, R4, R22, R84 ;  /* 0x000000160454723c */ /* 0x000fe20000041854 */
[----:B------:R-:W-:Y:S01]  /*11780*/  FADD.FTZ R33, R33, R32 ;  /* 0x0000002021217221 */ /* 0x000fe20000010000 */
[----:B------:R-:W-:Y:S01]  /*11790*/  BSSY B2, `(.L_x_14678) ;  /* 0x00005cd000027945 */ /* 0x000fe20003800000 */
[----:B------:R-:W-:Y:S02]  /*117a0*/  FADD.FTZ R24, R24, R27 ;  /* 0x0000001b18187221 */ /* 0x000fe40000010000 */
[----:B------:R-:W-:-:S03]  /*117b0*/  FADD.FTZ R191, R34, R33 ;  /* 0x0000002122bf7221 */ /* 0x000fc60000010000 */
        /* <DEDUP_REMOVED lines=77> */
.L_x_14681:
        /* <DEDUP_REMOVED lines=8> */
.L_x_14682:
[----:B------:R-:W-:Y:S05]  /*11d10*/  BSYNC.RECONVERGENT B0 ;  /* 0x0000000000007941 */ /* 0x000fea0003800200 */
.L_x_14680:
[----:B------:R-:W-:Y:S01]  /*11d20*/  ISETP.GE.AND P5, PT, R10, R171, PT ;  /* 0x000000ab0a00720c */ /* 0x000fe20003fa6270 */
[C---:B------:R-:W-:Y:S01]  /*11d30*/  IMAD.SHL.U32 R3, R162.reuse, 0x20, RZ ;  /* 0x00000020a2037824 */ /* 0x040fe200078e00ff */
[----:B------:R-:W-:Y:S02]  /*11d40*/  IADD3 R10, P0, PT, R9, R168, RZ ;  /* 0x000000a8090a7210 */ /* 0x000fe40007f1e0ff */
[----:B------:R-:W-:Y:S02]  /*11d50*/  SHF.L.U64.HI R4, R162, 0x5, R163 ;  /* 0x00000005a2047819 */ /* 0x000fe400000102a3 */
        /* <DEDUP_REMOVED lines=21> */
[--C-:B------:R-:W-:Y:S01]  /*11eb0*/  IMAD.X R25, R9, 0x1, R4.reuse, P1 ;  /* 0x0000000109197824 */ /* 0x100fe200008e0604 */
[----:B------:R-:W-:Y:S01]  /*11ec0*/  P2R R3, PR, RZ, 0x20 ;  /* 0x00000020ff037803 */ /* 0x000fe20000000000 */
        /* <DEDUP_REMOVED lines=34> */
[----:B------:R-:W-:Y:S04]  /*120f0*/  LDSM.16.M88.4 R120, [R157] ;  /* 0x000000009d78783b */ /* 0x000fe80000000200 */
[----:B------:R-:W5:Y:S04]  /*12100*/  LDSM.16.M88.4 R16, [R153+0x2000] ;  /* 0x002000009910783b */ /* 0x000f680000000200 */
[----:B-1----:R-:W1:Y:S04]  /*12110*/  LDSM.16.M88.4 R8, [R153+0x2800] ;  /* 0x002800009908783b */ /* 0x002e680000000200 */
[----:B------:R-:W2:Y:S04]  /*12120*/  LDSM.16.M88.4 R12, [R158+0x3800] ;  /* 0x003800009e0c783b */ /* 0x000ea80000000200 */
[----:B------:R-:W2:Y:S04]  /*12130*/  LDSM.16.M88.4 R4, [R158+0x4000] ;  /* 0x004000009e04783b */ /* 0x000ea80000000200 */
[----:B------:R-:W2:Y:S04]  /*12140*/  LDSM.16.M88.4 R20, [R158+0x3000] ;  /* 0x003000009e14783b */ /* 0x000ea80000000200 */
[----:B------:R-:W2:Y:S04]  /*12150*/  LDSM.16.M88.4 R64, [R158+0x4800] ;  /* 0x004800009e40783b */ /* 0x000ea80000000200 */
[----:B------:R-:W2:Y:S01]  /*12160*/  LDSM.16.M88.4 R52, [R158+0x5000] ;  /* 0x005000009e34783b */ /* 0x000ea20000000200 */
[C---:B---3--:R-:W-:Y:S03]  /*12170*/  HMMA.16816.F32.BF16 R40, R44.reuse, R36, RZ ;  /* 0x000000242c28723c */ /* 0x048fe600000418ff */
[----:B------:R-:W3:Y:S04]  /*12180*/  LDSM.16.M88.4 R116, [R158+0x5800] ;  /* 0x005800009e74783b */ /* 0x000ee80000000200 */
[----:B------:R-:W3:Y:S01]  /*12190*/  LDSM.16.M88.4 R112, [R153+0x3800] ;  /* 0x003800009970783b */ /* 0x000ee20000000200 */
[C---:B----4-:R-:W-:Y:S03]  /*121a0*/  HMMA.16816.F32.BF16 R32, R44.reuse, R28, RZ ;  /* 0x0000001c2c20723c */ /* 0x050fe600000418ff */
[----:B------:R-:W4:Y:S04]  /*121b0*/  LDSM.16.M88.4 R108, [R153+0x4000] ;  /* 0x00400000996c783b */ /* 0x000f280000000200 */
[----:B------:R-:W4:Y:S01]  /*121c0*/  LD.E R63, desc[UR4][R100.64+0x18c] ;  /* 0x00018c04643f7980 */ /* 0x000f22000c101900 */
[C---:B------:R-:W-:Y:S03]  /*121d0*/  HMMA.16816.F32.BF16 R36, R44.reuse, R38, RZ ;  /* 0x000000262c24723c */ /* 0x040fe600000418ff */
[----:B------:R-:W4:Y:S04]  /*121e0*/  LDSM.16.M88.4 R124, [R153+0x3000] ;  /* 0x00300000997c783b */ /* 0x000f280000000200 */
        /* <DEDUP_REMOVED lines=77> */
[----:B---3--:R-:W-:Y:S01]  /*126c0*/  HMMA.16816.F32.BF16 R44, R112, R110, R44 ;  /* 0x0000006e702c723c */ /* 0x008fe2000004182c */
[----:B------:R-:W-:-:S07]  /*126d0*/  VIADD R110, R61, 0xffffffff ;  /* 0xffffffff3d6e7836 */ /* 0x000fce0000000000 */
[----:B------:R-:W-:Y:S01]  /*126e0*/  HMMA.16816.F32.BF16 R48, R112, R108, R48 ;  /* 0x0000006c7030723c */ /* 0x000fe20000041830 */
[----:B------:R-:W-:-:S07]  /*126f0*/  IMAD.IADD R109, R103, 0x1, R102 ;  /* 0x00000001676d7824 */ /* 0x000fce00078e0266 */
        /* <DEDUP_REMOVED lines=9> */
[----:B--2---:R-:W-:Y:S01]  /*12790*/  HMMA.16816.F32.BF16 R104, R112, R120, R104 ;  /* 0x000000787068723c */ /* 0x004fe20000041868 */
[----:B------:R-:W-:Y:S01]  /*127a0*/  FMUL.FTZ R11, R11, R63 ;  /* 0x0000003f0b0b7220 */ /* 0x000fe20000410000 */
[----:B------:R-:W-:-:S06]  /*127b0*/  DEPBAR.LE SB0, 0x0 ;  /* 0x000080000000791a */ /* 0x000fcc0000000000 */
[----:B------:R-:W-:Y:S01]  /*127c0*/  HMMA.16816.F32.BF16 R64, R112, R122, R64 ;  /* 0x0000007a7040723c */ /* 0x000fe20000041840 */
[-C--:B------:R-:W-:Y:S01]  /*127d0*/  FMUL.FTZ R114, R45, R63.reuse ;  /* 0x0000003f2d727220 */ /* 0x080fe20000410000 */
[----:B------:R-:W-:Y:S02]  /*127e0*/  IMAD.SHL.U32 R45, R110, 0x80, RZ ;  /* 0x000000806e2d7824 */ /* 0x000fe400078e00ff */
[----:B------:R-:W-:Y:S02]  /*127f0*/  IMAD.IADD R112, R172, 0x1, R62 ;  /* 0x00000001ac707824 */ /* 0x000fe400078e023e */
[----:B------:R-:W-:Y:S02]  /*12800*/  IMAD.IADD R222, R45, 0x1, R128 ;  /* 0x000000012dde7824 */ /* 0x000fe400078e0280 */
[----:B------:R-:W-:Y:S01]  /*12810*/  FMUL.FTZ R111, R47, R63 ;  /* 0x0000003f2f6f7220 */ /* 0x000fe20000410000 */
[----:B------:R-:W-:Y:S01]  /*12820*/  VIADD R108, R130, 0xfffffff9 ;  /* 0xfffffff9826c7836 */ /* 0x000fe20000000000 */
[----:B------:R-:W1:Y:S01]  /*12830*/  MUFU.TANH R114, R114 ;  /* 0x0000007200727308 */ /* 0x000e620000002400 */
[----:B------:R-:W-:-:S02]  /*12840*/  IMAD.IADD R109, R112, 0x1, R109 ;  /* 0x00000001706d7824 */ /* 0x000fc400078e026d */
[----:B------:R-:W-:Y:S01]  /*12850*/  IMAD.IADD R222, R222, 0x1, R173 ;  /* 0x00000001dede7824 */ /* 0x000fe200078e02ad */
[C---:B------:R-:W-:Y:S01]  /*12860*/  ISETP.GE.AND P1, PT, R108.reuse, R185, PT ;  /* 0x000000b96c00720c */ /* 0x040fe20003f26270 */
[C---:B------:R-:W-:Y:S01]  /*12870*/  VIADD R47, R109.reuse, 0x8 ;  /* 0x000000086d2f7836 */ /* 0x040fe20000000000 */
[C---:B------:R-:W-:Y:S02]  /*12880*/  ISETP.GE.AND P2, PT, R108.reuse, R184, PT ;  /* 0x000000b86c00720c */ /* 0x040fe40003f46270 */
[C---:B------:R-:W-:Y:S01]  /*12890*/  ISETP.GE.AND P4, PT, R108.reuse, R182, PT ;  /* 0x000000b66c00720c */ /* 0x040fe20003f86270 */
[----:B------:R-:W2:Y:S01]  /*128a0*/  MUFU.TANH R111, R111 ;  /* 0x0000006f006f7308 */ /* 0x000ea20000002400 */
[----:B------:R-:W-:Y:S02]  /*128b0*/  ISETP.GE.AND P0, PT, R108, R183, PT ;  /* 0x000000b76c00720c */ /* 0x000fe40003f06270 */
[--C-:B------:R-:W-:Y:S02]  /*128c0*/  IADD3 R108, PT, PT, R109, 0x7, -R222.reuse ;  /* 0x000000076d6c7810 */ /* 0x100fe40007ffe8de */
[----:B------:R-:W-:-:S02]  /*128d0*/  IADD3 R110, PT, PT, R47, 0x7, -R222 ;  /* 0x000000072f6e7810 */ /* 0x000fc40007ffe8de */
[----:B------:R-:W-:Y:S01]  /*128e0*/  IABS R108, R108 ;  /* 0x0000006c006c7213 */ /* 0x000fe20000000000 */
[-C--:B------:R-:W-:Y:S01]  /*128f0*/  FMUL.FTZ R113, R42, R63.reuse ;  /* 0x0000003f2a717220 */ /* 0x080fe20000410000 */
[----:B------:R-:W-:Y:S02]  /*12900*/  IABS R110, R110 ;  /* 0x0000006e006e7213 */ /* 0x000fe40000000000 */
[----:B------:R-:W-:Y:S01]  /*12910*/  I2FP.F32.S32 R108, R108 ;  /* 0x0000006c006c7245 */ /* 0x000fe20000201400 */
[----:B------:R-:W-:Y:S01]  /*12920*/  FMUL.FTZ R115, R40, R63 ;  /* 0x0000003f28737220 */ /* 0x000fe20000410000 */
[----:B------:R-:W-:Y:S01]  /*12930*/  I2FP.F32.S32 R110, R110 ;  /* 0x0000006e006e7245 */ /* 0x000fe20000201400 */
[----:B------:R-:W3:Y:S02]  /*12940*/  MUFU.TANH R113, R113 ;  /* 0x0000007100717308 */ /* 0x000ee40000002400 */
[C---:B-1----:R-:W-:Y:S02]  /*12950*/  FFMA.FTZ R114, -R177.reuse, R108, R114 ;  /* 0x0000006cb1727223 */ /* 0x042fe40000010172 */
[----:B--2---:R-:W-:-:S04]  /*12960*/  FFMA.FTZ R40, -R177, R110, R111 ;  /* 0x0000006eb1287223 */ /* 0x004fc8000001016f */
[----:B------:R-:W1:Y:S01]  /*12970*/  MUFU.TANH R108, R115 ;  /* 0x00000073006c7308 */ /* 0x000e620000002400 */
[--C-:B------:R-:W-:Y:S02]  /*12980*/  IADD3 R111, PT, PT, R109, 0x80, -R222.reuse ;  /* 0x000000806d6f7810 */ /* 0x100fe40007ffe8de */
[----:B------:R-:W-:Y:S02]  /*12990*/  IADD3 R110, PT, PT, R47, 0x80, -R222 ;  /* 0x000000802f6e7810 */ /* 0x000fe40007ffe8de */
[----:B------:R-:W-:Y:S02]  /*129a0*/  IABS R111, R111 ;  /* 0x0000006f006f7213 */ /* 0x000fe40000000000 */
[----:B------:R-:W-:Y:S01]  /*129b0*/  IABS R110, R110 ;  /* 0x0000006e006e7213 */ /* 0x000fe20000000000 */
[----:B------:R-:W-:Y:S01]  /*129c0*/  VIADD R112, R130, 0xffffff80 ;  /* 0xffffff8082707836 */ /* 0x000fe20000000000 */
[----:B------:R-:W-:Y:S02]  /*129d0*/  I2FP.F32.S32 R111, R111 ;  /* 0x0000006f006f7245 */ /* 0x000fe40000201400 */
[----:B------:R-:W-:-:S02]  /*129e0*/  I2FP.F32.S32 R110, R110 ;  /* 0x0000006e006e7245 */ /* 0x000fc40000201400 */
[----:B------:R-:W-:Y:S02]  /*129f0*/  FSEL R42, R114, -INF , P1 ;  /* 0xff800000722a7808 */ /* 0x000fe40000800000 */
[----:B------:R-:W-:Y:S01]  /*12a00*/  FSEL R40, R40, -INF , P0 ;  /* 0xff80000028287808 */ /* 0x000fe20000000000 */
[C---:B---3--:R-:W-:Y:S01]  /*12a10*/  FFMA.FTZ R110, -R177.reuse, R110, R113 ;  /* 0x0000006eb16e7223 */ /* 0x048fe20000010171 */
[C---:B------:R-:W-:Y:S01]  /*12a20*/  ISETP.GE.AND P3, PT, R112.reuse, R185, PT ;  /* 0x000000b97000720c */ /* 0x040fe20003f66270 */
[----:B-1----:R-:W-:Y:S01]  /*12a30*/  FFMA.FTZ R108, -R177, R111, R108 ;  /* 0x0000006fb16c7223 */ /* 0x002fe2000001016c */
[C---:B------:R-:W-:Y:S02]  /*12a40*/  ISETP.GE.AND P1, PT, R112.reuse, R184, PT ;  /* 0x000000b87000720c */ /* 0x040fe40003f26270 */
[C---:B------:R-:W-:Y:S02]  /*12a50*/  ISETP.GE.AND P6, PT, R112.reuse, R182, PT ;  /* 0x000000b67000720c */ /* 0x040fe40003fc6270 */
[----:B------:R-:W-:Y:S01]  /*12a60*/  ISETP.GE.AND P0, PT, R112, R183, PT ;  /* 0x000000b77000720c */ /* 0x000fe20003f06270 */
[----:B------:R-:W-:Y:S01]  /*12a70*/  FMUL.FTZ R112, R41, R63 ;  /* 0x0000003f29707220 */ /* 0x000fe20000410000 */
[----:B------:R-:W-:Y:S01]  /*12a80*/  VIADD R41, R130, 0xffffff81 ;  /* 0xffffff8182297836 */ /* 0x000fe20000000000 */
[----:B------:R-:W-:-:S02]  /*12a90*/  FSEL R42, R42, -INF , !P2 ;  /* 0xff8000002a2a7808 */ /* 0x000fc40005000000 */
[----:B------:R-:W-:Y:S02]  /*12aa0*/  FSEL R108, R108, -INF , P3 ;  /* 0xff8000006c6c7808 */ /* 0x000fe40001800000 */
[----:B------:R-:W-:Y:S02]  /*12ab0*/  FSEL R40, R40, -INF , !P4 ;  /* 0xff80000028287808 */ /* 0x000fe40006000000 */
[----:B------:R-:W-:Y:S02]  /*12ac0*/  FSEL R194, R110, -INF , P0 ;  /* 0xff8000006ec27808 */ /* 0x000fe40000000000 */
[C---:B------:R-:W-:Y:S02]  /*12ad0*/  ISETP.GE.AND P2, PT, R41.reuse, R185, PT ;  /* 0x000000b92900720c */ /* 0x040fe40003f46270 */
[C---:B------:R-:W-:Y:S02]  /*12ae0*/  ISETP.GE.AND P3, PT, R41.reuse, R184, PT ;  /* 0x000000b82900720c */ /* 0x040fe40003f66270 */
[----:B------:R-:W-:-:S02]  /*12af0*/  ISETP.GE.AND P4, PT, R41, R182, PT ;  /* 0x000000b62900720c */ /* 0x000fc40003f86270 */
[----:B------:R-:W-:Y:S02]  /*12b00*/  ISETP.GE.AND P0, PT, R41, R183, PT ;  /* 0x000000b72900720c */ /* 0x000fe40003f06270 */
[----:B------:R-:W1:Y:S01]  /*12b10*/  MUFU.TANH R41, R43 ;  /* 0x0000002b00297308 */ /* 0x000e620000002400 */
[----:B------:R-:W-:-:S04]  /*12b20*/  IADD3 R110, PT, PT, R47, 0x7f, -R222 ;  /* 0x0000007f2f6e7810 */ /* 0x000fc80007ffe8de */
[----:B------:R-:W-:-:S04]  /*12b30*/  IABS R110, R110 ;  /* 0x0000006e006e7213 */ /* 0x000fc80000000000 */
[----:B------:R-:W-:Y:S01]  /*12b40*/  I2FP.F32.S32 R110, R110 ;  /* 0x0000006e006e7245 */ /* 0x000fe20000201400 */
[----:B------:R-:W2:Y:S01]  /*12b50*/  MUFU.TANH R112, R112 ;  /* 0x0000007000707308 */ /* 0x000ea20000002400 */
[----:B------:R-:W-:Y:S02]  /*12b60*/  FSEL R246, R108, -INF , !P1 ;  /* 0xff8000006cf67808 */ /* 0x000fe40004800000 */
[----:B------:R-:W-:Y:S01]  /*12b70*/  IADD3 R108, PT, PT, R109, 0x7f, -R222 ;  /* 0x0000007f6d6c7810 */ /* 0x000fe20007ffe8de */
[----:B-1----:R-:W-:Y:S01]  /*12b80*/  FFMA.FTZ R41, -R177, R110, R41 ;  /* 0x0000006eb1297223 */ /* 0x002fe20000010129 */
[----:B------:R-:W-:Y:S02]  /*12b90*/  FMUL.FTZ R110, R38, R63 ;  /* 0x0000003f266e7220 */ /* 0x000fe40000410000 */
[----:B------:R-:W-:-:S04]  /*12ba0*/  IABS R108, R108 ;  /* 0x0000006c006c7213 */ /* 0x000fc80000000000 */
[----:B------:R-:W1:Y:S01]  /*12bb0*/  MUFU.TANH R110, R110 ;  /* 0x0000006e006e7308 */ /* 0x000e620000002400 */
[----:B------:R-:W-:Y:S02]  /*12bc0*/  I2FP.F32.S32 R108, R108 ;  /* 0x0000006c006c7245 */ /* 0x000fe40000201400 */
[----:B------:R-:W-:Y:S01]  /*12bd0*/  IADD3 R43, PT, PT, R47, 0x78, -R222 ;  /* 0x000000782f2b7810 */ /* 0x000fe20007ffe8de */
[----:B------:R-:W-:Y:S02]  /*12be0*/  FMUL.FTZ R113, R36, R63 ;  /* 0x0000003f24717220 */ /* 0x000fe40000410000 */
[----:B--2---:R-:W-:Y:S01]  /*12bf0*/  FFMA.FTZ R36, -R177, R108, R112 ;  /* 0x0000006cb1247223 */ /* 0x004fe20000010170 */
[----:B------:R-:W-:Y:S01]  /*12c00*/  IABS R43, R43 ;  /* 0x0000002b002b7213 */ /* 0x000fe20000000000 */
[----:B------:R-:W2:Y:S01]  /*12c10*/  MUFU.TANH R108, R113 ;  /* 0x00000071006c7308 */ /* 0x000ea20000002400 */
[----:B------:R-:W-:Y:S02]  /*12c20*/  VIADD R38, R130, 0xffffff88 ;  /* 0xffffff8882267836 */ /* 0x000fe40000000000 */
[----:B------:R-:W-:-:S02]  /*12c30*/  I2FP.F32.S32 R43, R43 ;  /* 0x0000002b002b7245 */ /* 0x000fc40000201400 */
[----:B------:R-:W-:Y:S02]  /*12c40*/  IADD3 R111, PT, PT, R109, 0x78, -R222 ;  /* 0x000000786d6f7810 */ /* 0x000fe40007ffe8de */
[----:B------:R-:W-:Y:S01]  /*12c50*/  FSEL R41, R41, -INF , P0 ;  /* 0xff80000029297808 */ /* 0x000fe20000000000 */
[----:B-1----:R-:W-:Y:S01]  /*12c60*/  FFMA.FTZ R43, -R177, R43, R110 ;  /* 0x0000002bb12b7223 */ /* 0x002fe2000001016e */
[----:B------:R-:W-:Y:S01]  /*12c70*/  FMUL.FTZ R110, R39, R63 ;  /* 0x0000003f276e7220 */ /* 0x000fe20000410000 */
[----:B------:R-:W-:Y:S01]  /*12c80*/  IABS R111, R111 ;  /* 0x0000006f006f7213 */ /* 0x000fe20000000000 */
[----:B------:R-:W-:Y:S01]  /*12c90*/  VIADD R39, R130, 0xffffff89 ;  /* 0xffffff8982277836 */ /* 0x000fe20000000000 */
[----:B------:R-:W-:Y:S01]  /*12ca0*/  FSEL R36, R36, -INF , P2 ;  /* 0xff80000024247808 */ /* 0x000fe20001000000 */
[----:B------:R-:W-:Y:S01]  /*12cb0*/  FMUL.FTZ R112, R37, R63 ;  /* 0x0000003f25707220 */ /* 0x000fe20000410000 */
[----:B------:R-:W-:Y:S02]  /*12cc0*/  ISETP.GE.AND P0, PT, R38, R183, PT ;  /* 0x000000b72600720c */ /* 0x000fe40003f06270 */
[----:B------:R-:W-:-:S02]  /*12cd0*/  FSEL R37, R41, -INF , !P4 ;  /* 0xff80000029257808 */ /* 0x000fc40006000000 */
[----:B------:R-:W-:Y:S02]  /*12ce0*/  I2FP.F32.S32 R111, R111 ;  /* 0x0000006f006f7245 */ /* 0x000fe40000201400 */
[----:B------:R-:W-:Y:S02]  /*12cf0*/  FSEL R36, R36, -INF , !P3 ;  /* 0xff80000024247808 */ /* 0x000fe40005800000 */
[----:B------:R-:W-:Y:S02]  /*12d00*/  FSEL R41, R43, -INF , P0 ;  /* 0xff8000002b297808 */ /* 0x000fe40000000000 */
[C---:B------:R-:W-:Y:S02]  /*12d10*/  ISETP.GE.AND P2, PT, R39.reuse, R185, PT ;  /* 0x000000b92700720c */ /* 0x040fe40003f46270 */
[C---:B------:R-:W-:Y:S02]  /*12d20*/  ISETP.GE.AND P3, PT, R39.reuse, R184, PT ;  /* 0x000000b82700720c */ /* 0x040fe40003f66270 */
[----:B------:R-:W-:-:S02]  /*12d30*/  ISETP.GE.AND P4, PT, R39, R182, PT ;  /* 0x000000b62700720c */ /* 0x000fc40003f86270 */
[----:B------:R-:W-:Y:S01]  /*12d40*/  ISETP.GE.AND P0, PT, R39, R183, PT ;  /* 0x000000b72700720c */ /* 0x000fe20003f06270 */
[----:B------:R-:W1:Y:S01]  /*12d50*/  MUFU.TANH R112, R112 ;  /* 0x0000007000707308 */ /* 0x000e620000002400 */
[----:B--2---:R-:W-:Y:S01]  /*12d60*/  FFMA.FTZ R108, -R177, R111, R108 ;  /* 0x0000006fb16c7223 */ /* 0x004fe2000001016c */
[----:B------:R-:W-:-:S06]  /*12d70*/  ISETP.GE.AND P1, PT, R38, R185, PT ;  /* 0x000000b92600720c */ /* 0x000fcc0003f26270 */
[----:B------:R2:W3:Y:S01]  /*12d80*/  MUFU.TANH R39, R110 ;  /* 0x0000006e00277308 */ /* 0x0004e20000002400 */
[----:B------:R-:W-:Y:S02]  /*12d90*/  FSEL R194, R194, -INF , !P6 ;  /* 0xff800000c2c27808 */ /* 0x000fe40007000000 */
[--C-:B------:R-:W-:Y:S02]  /*12da0*/  IADD3 R43, PT, PT, R109, 0x77, -R222.reuse ;  /* 0x000000776d2b7810 */ /* 0x100fe40007ffe8de */
[C---:B------:R-:W-:Y:S02]  /*12db0*/  ISETP.GE.AND P6, PT, R38.reuse, R184, PT ;  /* 0x000000b82600720c */ /* 0x040fe40003fc6270 */
[----:B------:R-:W-:Y:S02]  /*12dc0*/  ISETP.GE.AND P5, PT, R38, R182, PT ;  /* 0x000000b62600720c */ /* 0x000fe40003fa6270 */
[----:B------:R-:W-:Y:S02]  /*12dd0*/  IADD3 R114, PT, PT, R47, 0x77, -R222 ;  /* 0x000000772f727810 */ /* 0x000fe40007ffe8de */
[----:B------:R-:W-:Y:S01]  /*12de0*/  FSEL R38, R108, -INF , P1 ;  /* 0xff8000006c267808 */ /* 0x000fe20000800000 */
[-C--:B--2---:R-:W-:Y:S01]  /*12df0*/  FMUL.FTZ R110, R34, R63.reuse ;  /* 0x0000003f226e7220 */ /* 0x084fe20000410000 */
[----:B------:R-:W-:Y:S01]  /*12e00*/  FMUL.FTZ R108, R32, R63 ;  /* 0x0000003f206c7220 */ /* 0x000fe20000410000 */
[----:B------:R-:W-:-:S04]  /*12e10*/  IABS R43, R43 ;  /* 0x0000002b002b7213 */ /* 0x000fc80000000000 */
[----:B------:R-:W2:Y:S01]  /*12e20*/  MUFU.TANH R110, R110 ;  /* 0x0000006e006e7308 */ /* 0x000ea20000002400 */
[----:B------:R-:W-:Y:S02]  /*12e30*/  IABS R114, R114 ;  /* 0x0000007200727213 */ /* 0x000fe40000000000 */
[----:B------:R-:W-:Y:S02]  /*12e40*/  IADD3 R111, PT, PT, R47, 0x70, -R222 ;  /* 0x000000702f6f7810 */ /* 0x000fe40007ffe8de */
[----:B------:R-:W-:Y:S02]  /*12e50*/  I2FP.F32.S32 R43, R43 ;  /* 0x0000002b002b7245 */ /* 0x000fe40000201400 */
[----:B------:R-:W-:Y:S01]  /*12e60*/  I2FP.F32.S32 R114, R114 ;  /* 0x0000007200727245 */ /* 0x000fe20000201400 */
[----:B------:R-:W4:Y:S01]  /*12e70*/  MUFU.TANH R108, R108 ;  /* 0x0000006c006c7308 */ /* 0x000f220000002400 */
[----:B------:R-:W-:Y:S01]  /*12e80*/  IABS R111, R111 ;  /* 0x0000006f006f7213 */ /* 0x000fe20000000000 */
[----:B-1----:R-:W-:Y:S01]  /*12e90*/  FFMA.FTZ R32, -R177, R43, R112 ;  /* 0x0000002bb1207223 */ /* 0x002fe20000010170 */
[----:B------:R-:W-:Y:S01]  /*12ea0*/  IADD3 R112, PT, PT, R109, 0x70, -R222 ;  /* 0x000000706d707810 */ /* 0x000fe20007ffe8de */
[----:B---3--:R-:W-:Y:S01]  /*12eb0*/  FFMA.FTZ R39, -R177, R114, R39 ;  /* 0x00000072b1277223 */ /* 0x008fe20000010127 */
[----:B------:R-:W-:Y:S01]  /*12ec0*/  I2FP.F32.S32 R111, R111 ;  /* 0x0000006f006f7245 */ /* 0x000fe20000201400 */
[----:B------:R-:W-:Y:S01]  /*12ed0*/  VIADD R43, R130, 0xffffff90 ;  /* 0xffffff90822b7836 */ /* 0x000fe20000000000 */
[----:B------:R-:W-:Y:S01]  /*12ee0*/  IABS R112, R112 ;  /* 0x0000007000707213 */ /* 0x000fe20000000000 */
[----:B------:R-:W1:Y:S01]  /*12ef0*/  MUFU.TANH R35, R35 ;  /* 0x0000002300237308 */ /* 0x000e620000002400 */
[----:B------:R-:W-:Y:S01]  /*12f00*/  FSEL R39, R39, -INF , P0 ;  /* 0xff80000027277808 */ /* 0x000fe20000000000 */
[----:B--2---:R-:W-:Y:S01]  /*12f10*/  FFMA.FTZ R110, -R177, R111, R110 ;  /* 0x0000006fb16e7223 */ /* 0x004fe2000001016e */
[----:B------:R-:W-:-:S02]  /*12f20*/  ISETP.GE.AND P0, PT, R43, R183, PT ;  /* 0x000000b72b00720c */ /* 0x000fc40003f06270 */
[----:B------:R-:W-:Y:S02]  /*12f30*/  I2FP.F32.S32 R112, R112 ;  /* 0x0000007000707245 */ /* 0x000fe40000201400 */
[----:B------:R-:W-:Y:S02]  /*12f40*/  FSEL R218, R110, -INF , P0 ;  /* 0xff8000006eda7808 */ /* 0x000fe40000000000 */
[----:B------:R-:W-:Y:S01]  /*12f50*/  IADD3 R110, PT, PT, R47, 0x6f, -R222 ;  /* 0x0000006f2f6e7810 */ /* 0x000fe20007ffe8de */
[----:B----4-:R-:W-:Y:S01]  /*12f60*/  FFMA.FTZ R108, -R177, R112, R108 ;  /* 0x00000070b16c7223 */ /* 0x010fe2000001016c */
[----:B------:R-:W-:Y:S02]  /*12f70*/  ISETP.GE.AND P1, PT, R43, R185, PT ;  /* 0x000000b92b00720c */ /* 0x000fe40003f26270 */
[----:B------:R-:W-:Y:S02]  /*12f80*/  IABS R110, R110 ;  /* 0x0000006e006e7213 */ /* 0x000fe40000000000 */
[----:B------:R-:W-:-:S02]  /*12f90*/  FSEL R38, R38, -INF , !P6 ;  /* 0xff80000026267808 */ /* 0x000fc40007000000 */
[----:B------:R-:W-:Y:S02]  /*12fa0*/  ISETP.GE.AND P6, PT, R43, R184, PT ;  /* 0x000000b82b00720c */ /* 0x000fe40003fc6270 */
[----:B------:R-:W-:Y:S02]  /*12fb0*/  FSEL R108, R108, -INF , P1 ;  /* 0xff8000006c6c7808 */ /* 0x000fe40000800000 */
[----:B------:R-:W-:Y:S01]  /*12fc0*/  I2FP.F32.S32 R110, R110 ;  /* 0x0000006e006e7245 */ /* 0x000fe20000201400 */
[-C--:B------:R-:W-:Y:S01]  /*12fd0*/  FMUL.FTZ R112, R33, R63.reuse ;  /* 0x0000003f21707220 */ /* 0x080fe20000410000 */
[----:B------:R-:W-:Y:S01]  /*12fe0*/  FSEL R212, R108, -INF , !P6 ;  /* 0xff8000006cd47808 */ /* 0x000fe20007000000 */
[-C--:B------:R-:W-:Y:S02]  /*12ff0*/  FMUL.FTZ R108, R28, R63.reuse ;  /* 0x0000003f1c6c7220 */ /* 0x080fe40000410000 */
[----:B-1----:R-:W-:Y:S01]  /*13000*/  FFMA.FTZ R28, -R177, R110, R35 ;  /* 0x0000006eb11c7223 */ /* 0x002fe20000010123 */
[----:B------:R-:W-:Y:S01]  /*13010*/  FMUL.FTZ R110, R30, R63 ;  /* 0x0000003f1e6e7220 */ /* 0x000fe20000410000 */
[----:B------:R-:W-:Y:S01]  /*13020*/  FSEL R32, R32, -INF , P2 ;  /* 0xff80000020207808 */ /* 0x000fe20001000000 */
[----:B------:R-:W-:Y:S01]  /*13030*/  VIADD R33, R130, 0xffffff91 ;  /* 0xffffff9182217836 */ /* 0x000fe20000000000 */
[----:B------:R-:W1:Y:S01]  /*13040*/  MUFU.TANH R112, R112 ;  /* 0x0000007000707308 */ /* 0x000e620000002400 */
[----:B------:R-:W-:-:S02]  /*13050*/  FSEL R248, R39, -INF , !P4 ;  /* 0xff80000027f87808 */ /* 0x000fc40006000000 */
[----:B------:R-:W-:Y:S02]  /*13060*/  FSEL R32, R32, -INF , !P3 ;  /* 0xff80000020207808 */ /* 0x000fe40005800000 */
[C---:B------:R-:W-:Y:S02]  /*13070*/  ISETP.GE.AND P2, PT, R33.reuse, R185, PT ;  /* 0x000000b92100720c */ /* 0x040fe40003f46270 */
[C---:B------:R-:W-:Y:S01]  /*13080*/  ISETP.GE.AND P3, PT, R33.reuse, R184, PT ;  /* 0x000000b82100720c */ /* 0x040fe20003f66270 */
[----:B------:R-:W2:Y:S01]  /*13090*/  MUFU.TANH R110, R110 ;  /* 0x0000006e006e7308 */ /* 0x000ea20000002400 */
[C---:B------:R-:W-:Y:S02]  /*130a0*/  ISETP.GE.AND P4, PT, R33.reuse, R182, PT ;  /* 0x000000b62100720c */ /* 0x040fe40003f86270 */
[----:B------:R-:W-:Y:S02]  /*130b0*/  ISETP.GE.AND P0, PT, R33, R183, PT ;  /* 0x000000b72100720c */ /* 0x000fe40003f06270 */
[----:B------:R-:W-:-:S02]  /*130c0*/  IADD3 R33, PT, PT, R109, 0x6f, -R222 ;  /* 0x0000006f6d217810 */ /* 0x000fc40007ffe8de */
[----:B------:R-:W-:Y:S02]  /*130d0*/  IADD3 R35, PT, PT, R47, 0x68, -R222 ;  /* 0x000000682f237810 */ /* 0x000fe40007ffe8de */
[----:B------:R-:W-:Y:S01]  /*130e0*/  IABS R33, R33 ;  /* 0x0000002100217213 */ /* 0x000fe20000000000 */
[----:B------:R-:W-:Y:S01]  /*130f0*/  VIADD R30, R130, 0xffffff98 ;  /* 0xffffff98821e7836 */ /* 0x000fe20000000000 */
[----:B------:R-:W-:Y:S02]  /*13100*/  FSEL R34, R41, -INF , !P5 ;  /* 0xff80000029227808 */ /* 0x000fe40006800000 */
[----:B------:R-:W-:Y:S02]  /*13110*/  ISETP.GE.AND P5, PT, R43, R182, PT ;  /* 0x000000b62b00720c */ /* 0x000fe40003fa6270 */
[----:B------:R-:W-:Y:S02]  /*13120*/  I2FP.F32.S32 R33, R33 ;  /* 0x0000002100217245 */ /* 0x000fe40000201400 */
[----:B------:R-:W-:-:S02]  /*13130*/  IABS R35, R35 ;  /* 0x0000002300237213 */ /* 0x000fc40000000000 */
[----:B------:R-:W-:Y:S02]  /*13140*/  FSEL R218, R218, -INF , !P5 ;  /* 0xff800000dada7808 */ /* 0x000fe40006800000 */
[----:B------:R-:W-:Y:S01]  /*13150*/  FSEL R28, R28, -INF , P0 ;  /* 0xff8000001c1c7808 */ /* 0x000fe20000000000 */
[----:B-1----:R-:W-:Y:S01]  /*13160*/  FFMA.FTZ R33, -R177, R33, R112 ;  /* 0x00000021b1217223 */ /* 0x002fe20000010170 */
[C---:B------:R-:W-:Y:S02]  /*13170*/  ISETP.GE.AND P1, PT, R30.reuse, R185, PT ;  /* 0x000000b91e00720c */ /* 0x040fe40003f26270 */
[C---:B------:R-:W-:Y:S02]  /*13180*/  ISETP.GE.AND P6, PT, R30.reuse, R184, PT ;  /* 0x000000b81e00720c */ /* 0x040fe40003fc6270 */
[----:B------:R-:W-:Y:S02]  /*13190*/  I2FP.F32.S32 R35, R35 ;  /* 0x0000002300237245 */ /* 0x000fe40000201400 */
[----:B------:R-:W-:-:S02]  /*131a0*/  ISETP.GE.AND P5, PT, R30, R182, PT ;  /* 0x000000b61e00720c */ /* 0x000fc40003fa6270 */
[----:B------:R-:W-:Y:S01]  /*131b0*/  ISETP.GE.AND P0, PT, R30, R183, PT ;  /* 0x000000b71e00720c */ /* 0x000fe20003f06270 */
[----:B------:R-:W-:Y:S01]  /*131c0*/  FMUL.FTZ R30, R29, R63 ;  /* 0x0000003f1d1e7220 */ /* 0x000fe20000410000 */
[----:B------:R-:W1:Y:S01]  /*131d0*/  MUFU.TANH R108, R108 ;  /* 0x0000006c006c7308 */ /* 0x000e620000002400 */
[----:B--2---:R-:W-:Y:S01]  /*131e0*/  FFMA.FTZ R35, -R177, R35, R110 ;  /* 0x00000023b1237223 */ /* 0x004fe2000001016e */
[----:B------:R-:W-:Y:S01]  /*131f0*/  FSEL R33, R33, -INF , P2 ;  /* 0xff80000021217808 */ /* 0x000fe20001000000 */
[----:B------:R-:W-:Y:S01]  /*13200*/  VIADD R29, R130, 0xffffff99 ;  /* 0xffffff99821d7836 */ /* 0x000fe20000000000 */
[----:B------:R-:W-:-:S04]  /*13210*/  IADD3 R39, PT, PT, R109, 0x68, -R222 ;  /* 0x000000686d277810 */ /* 0x000fc80007ffe8de */
[----:B------:R-:W2:Y:S01]  /*13220*/  MUFU.TANH R30, R30 ;  /* 0x0000001e001e7308 */ /* 0x000ea20000002400 */
[----:B------:R-:W-:Y:S02]  /*13230*/  FSEL R240, R33, -INF , !P3 ;  /* 0xff80000021f07808 */ /* 0x000fe40005800000 */
[----:B------:R-:W-:Y:S02]  /*13240*/  FSEL R242, R28, -INF , !P4 ;  /* 0xff8000001cf27808 */ /* 0x000fe40006000000 */
[----:B------:R-:W-:Y:S02]  /*13250*/  FSEL R244, R35, -INF , P0 ;  /* 0xff80000023f47808 */ /* 0x000fe40000000000 */
[C---:B------:R-:W-:Y:S02]  /*13260*/  ISETP.GE.AND P2, PT, R29.reuse, R185, PT ;  /* 0x000000b91d00720c */ /* 0x040fe40003f46270 */
[C---:B------:R-:W-:Y:S02]  /*13270*/  ISETP.GE.AND P3, PT, R29.reuse, R184, PT ;  /* 0x000000b81d00720c */ /* 0x040fe40003f66270 */
[----:B------:R-:W-:-:S02]  /*13280*/  ISETP.GE.AND P4, PT, R29, R182, PT ;  /* 0x000000b61d00720c */ /* 0x000fc40003f86270 */
[----:B------:R-:W-:Y:S02]  /*13290*/  ISETP.GE.AND P0, PT, R29, R183, PT ;  /* 0x000000b71d00720c */ /* 0x000fe40003f06270 */
[----:B------:R-:W-:Y:S02]  /*132a0*/  IADD3 R29, PT, PT, R109, 0x67, -R222 ;  /* 0x000000676d1d7810 */ /* 0x000fe40007ffe8de */
[----:B------:R-:W-:Y:S02]  /*132b0*/  IABS R39, R39 ;  /* 0x0000002700277213 */ /* 0x000fe40000000000 */
[----:B------:R-:W-:Y:S01]  /*132c0*/  IABS R29, R29 ;  /* 0x0000001d001d7213 */ /* 0x000fe20000000000 */
[----:B------:R-:W3:Y:S01]  /*132d0*/  MUFU.TANH R31, R31 ;  /* 0x0000001f001f7308 */ /* 0x000ee20000002400 */
[----:B------:R-:W-:Y:S02]  /*132e0*/  I2FP.F32.S32 R39, R39 ;  /* 0x0000002700277245 */ /* 0x000fe40000201400 */
[----:B------:R-:W-:-:S03]  /*132f0*/  I2FP.F32.S32 R29, R29 ;  /* 0x0000001d001d7245 */ /* 0x000fc60000201400 */
[----:B-1----:R-:W-:Y:S01]  /*13300*/  FFMA.FTZ R39, -R177, R39, R108 ;  /* 0x00000027b1277223 */ /* 0x002fe2000001016c */
[----:B------:R-:W-:Y:S01]  /*13310*/  IADD3 R108, PT, PT, R47, 0x67, -R222 ;  /* 0x000000672f6c7810 */ /* 0x000fe20007ffe8de */
[----:B--2---:R-:W-:Y:S01]  /*13320*/  FFMA.FTZ R29, -R177, R29, R30 ;  /* 0x0000001db11d7223 */ /* 0x004fe2000001011e */
[-C--:B------:R-:W-:Y:S02]  /*13330*/  FMUL.FTZ R30, R26, R63.reuse ;  /* 0x0000003f1a1e7220 */ /* 0x080fe40000410000 */
[----:B------:R-:W-:Y:S01]  /*13340*/  IABS R108, R108 ;  /* 0x0000006c006c7213 */ /* 0x000fe20000000000 */
[----:B------:R-:W-:-:S03]  /*13350*/  FMUL.FTZ R28, R24, R63 ;  /* 0x0000003f181c7220 */ /* 0x000fc60000410000 */
[----:B------:R-:W-:Y:S01]  /*13360*/  I2FP.F32.S32 R108, R108 ;  /* 0x0000006c006c7245 */ /* 0x000fe20000201400 */
[----:B------:R-:W1:Y:S04]  /*13370*/  MUFU.TANH R30, R30 ;  /* 0x0000001e001e7308 */ /* 0x000e680000002400 */
[----:B---3--:R-:W-:Y:S01]  /*13380*/  FFMA.FTZ R24, -R177, R108, R31 ;  /* 0x0000006cb1187223 */ /* 0x008fe2000001011f */
[----:B------:R-:W-:Y:S01]  /*13390*/  IADD3 R31, PT, PT, R47, 0x60, -R222 ;  /* 0x000000602f1f7810 */ /* 0x000fe20007ffe8de */
[----:B------:R-:W-:Y:S01]  /*133a0*/  VIADD R26, R130, 0xffffffa0 ;  /* 0xffffffa0821a7836 */ /* 0x000fe20000000000 */
[----:B------:R-:W-:Y:S01]  /*133b0*/  FSEL R39, R39, -INF , P1 ;  /* 0xff80000027277808 */ /* 0x000fe20000800000 */
[----:B------:R-:W2:Y:S01]  /*133c0*/  MUFU.TANH R28, R28 ;  /* 0x0000001c001c7308 */ /* 0x000ea20000002400 */
[----:B------:R-:W-:-:S02]  /*133d0*/  IABS R31, R31 ;  /* 0x0000001f001f7213 */ /* 0x000fc40000000000 */
[----:B------:R-:W-:Y:S02]  /*133e0*/  FSEL R234, R39, -INF , !P6 ;  /* 0xff80000027ea7808 */ /* 0x000fe40007000000 */
[----:B------:R-:W-:Y:S02]  /*133f0*/  FSEL R244, R244, -INF , !P5 ;  /* 0xff800000f4f47808 */ /* 0x000fe40006800000 */
[----:B------:R-:W-:Y:S02]  /*13400*/  FSEL R24, R24, -INF , P0 ;  /* 0xff80000018187808 */ /* 0x000fe40000000000 */
[----:B------:R-:W-:Y:S02]  /*13410*/  IADD3 R33, PT, PT, R109, 0x60, -R222 ;  /* 0x000000606d217810 */ /* 0x000fe40007ffe8de */
[C---:B------:R-:W-:Y:S02]  /*13420*/  ISETP.GE.AND P1, PT, R26.reuse, R185, PT ;  /* 0x000000b91a00720c */ /* 0x040fe40003f26270 */
[----:B------:R-:W-:-:S02]  /*13430*/  ISETP.GE.AND P6, PT, R26, R184, PT ;  /* 0x000000b81a00720c */ /* 0x000fc40003fc6270 */
[----:B------:R-:W-:Y:S02]  /*13440*/  I2FP.F32.S32 R31, R31 ;  /* 0x0000001f001f7245 */ /* 0x000fe40000201400 */
[C---:B------:R-:W-:Y:S02]  /*13450*/  ISETP.GE.AND P5, PT, R26.reuse, R182, PT ;  /* 0x000000b61a00720c */ /* 0x040fe40003fa6270 */
[----:B------:R-:W-:Y:S01]  /*13460*/  ISETP.GE.AND P0, PT, R26, R183, PT ;  /* 0x000000b71a00720c */ /* 0x000fe20003f06270 */
[----:B------:R-:W-:Y:S01]  /*13470*/  FMUL.FTZ R26, R25, R63 ;  /* 0x0000003f191a7220 */ /* 0x000fe20000410000 */
[----:B------:R-:W-:Y:S01]  /*13480*/  IABS R33, R33 ;  /* 0x0000002100217213 */ /* 0x000fe20000000000 */
[----:B-1----:R-:W-:Y:S01]  /*13490*/  FFMA.FTZ R30, -R177, R31, R30 ;  /* 0x0000001fb11e7223 */ /* 0x002fe2000001011e */
[----:B------:R-:W-:Y:S01]  /*134a0*/  FSEL R29, R29, -INF , P2 ;  /* 0xff8000001d1d7808 */ /* 0x000fe20001000000 */
[----:B------:R-:W-:Y:S01]  /*134b0*/  VIADD R25, R130, 0xffffffa1 ;  /* 0xffffffa182197836 */ /* 0x000fe20000000000 */
[----:B------:R-:W-:Y:S01]  /*134c0*/  I2FP.F32.S32 R33, R33 ;  /* 0x0000002100217245 */ /* 0x000fe20000201400 */
[----:B------:R-:W1:Y:S01]  /*134d0*/  MUFU.TANH R26, R26 ;  /* 0x0000001a001a7308 */ /* 0x000e620000002400 */
[----:B------:R-:W-:-:S02]  /*134e0*/  FSEL R236, R29, -INF , !P3 ;  /* 0xff8000001dec7808 */ /* 0x000fc40005800000 */
[----:B------:R-:W-:Y:S02]  /*134f0*/  FSEL R238, R24, -INF , !P4 ;  /* 0xff80000018ee7808 */ /* 0x000fe40006000000 */
[----:B------:R-:W-:Y:S02]  /*13500*/  FSEL R200, R30, -INF , P0 ;  /* 0xff8000001ec87808 */ /* 0x000fe40000000000 */
[C---:B------:R-:W-:Y:S02]  /*13510*/  ISETP.GE.AND P2, PT, R25.reuse, R185, PT ;  /* 0x000000b91900720c */ /* 0x040fe40003f46270 */
[C---:B------:R-:W-:Y:S02]  /*13520*/  ISETP.GE.AND P3, PT, R25.reuse, R184, PT ;  /* 0x000000b81900720c */ /* 0x040fe40003f66270 */
[C---:B------:R-:W-:Y:S02]  /*13530*/  ISETP.GE.AND P4, PT, R25.reuse, R182, PT ;  /* 0x000000b61900720c */ /* 0x040fe40003f86270 */
[----:B------:R-:W-:Y:S01]  /*13540*/  ISETP.GE.AND P0, PT, R25, R183, PT ;  /* 0x000000b71900720c */ /* 0x000fe20003f06270 */
[----:B--2---:R-:W-:Y:S01]  /*13550*/  FFMA.FTZ R28, -R177, R33, R28 ;  /* 0x00000021b11c7223 */ /* 0x004fe2000001011c */
[----:B------:R-:W-:Y:S01]  /*13560*/  IADD3 R25, PT, PT, R109, 0x5f, -R222 ;  /* 0x0000005f6d197810 */ /* 0x000fe20007ffe8de */
[----:B------:R-:W2:Y:S03]  /*13570*/  MUFU.TANH R27, R27 ;  /* 0x0000001b001b7308 */ /* 0x000ea60000002400 */
[----:B------:R-:W-:-:S02]  /*13580*/  IABS R25, R25 ;  /* 0x0000001900197213 */ /* 0x000fc40000000000 */
[----:B------:R-:W-:Y:S02]  /*13590*/  FSEL R28, R28, -INF , P1 ;  /* 0xff8000001c1c7808 */ /* 0x000fe40000800000 */
[----:B------:R-:W-:Y:S02]  /*135a0*/  I2FP.F32.S32 R25, R25 ;  /* 0x0000001900197245 */ /* 0x000fe40000201400 */
[----:B------:R-:W-:Y:S02]  /*135b0*/  FSEL R196, R28, -INF , !P6 ;  /* 0xff8000001cc47808 */ /* 0x000fe40007000000 */
[----:B------:R-:W-:Y:S01]  /*135c0*/  IADD3 R28, PT, PT, R47, 0x5f, -R222 ;  /* 0x0000005f2f1c7810 */ /* 0x000fe20007ffe8de */
[----:B-1----:R-:W-:Y:S01]  /*135d0*/  FFMA.FTZ R25, -R177, R25, R26 ;  /* 0x00000019b1197223 */ /* 0x002fe2000001011a */
[-C--:B------:R-:W-:Y:S02]  /*135e0*/  FMUL.FTZ R26, R22, R63.reuse ;  /* 0x0000003f161a7220 */ /* 0x080fe40000410000 */
[----:B------:R-:W-:Y:S01]  /*135f0*/  IABS R28, R28 ;  /* 0x0000001c001c7213 */ /* 0x000fe20000000000 */
[----:B------:R-:W-:-:S03]  /*13600*/  FMUL.FTZ R24, R20, R63 ;  /* 0x0000003f14187220 */ /* 0x000fc60000410000 */
[----:B------:R-:W-:Y:S01]  /*13610*/  I2FP.F32.S32 R28, R28 ;  /* 0x0000001c001c7245 */ /* 0x000fe20000201400 */
[----:B------:R-:W1:Y:S04]  /*13620*/  MUFU.TANH R26, R26 ;  /* 0x0000001a001a7308 */ /* 0x000e680000002400 */
[----:B--2---:R-:W-:Y:S01]  /*13630*/  FFMA.FTZ R20, -R177, R28, R27 ;  /* 0x0000001cb1147223 */ /* 0x004fe2000001011b */
[----:B------:R-:W-:Y:S01]  /*13640*/  IADD3 R27, PT, PT, R47, 0x58, -R222 ;  /* 0x000000582f1b7810 */ /* 0x000fe20007ffe8de */
[----:B------:R-:W-:Y:S02]  /*13650*/  VIADD R22, R130, 0xffffffa8 ;  /* 0xffffffa882167836 */ /* 0x000fe40000000000 */
[----:B------:R-:W2:Y:S01]  /*13660*/  MUFU.TANH R24, R24 ;  /* 0x0000001800187308 */ /* 0x000ea20000002400 */
[----:B------:R-:W-:-:S02]  /*13670*/  IABS R27, R27 ;  /* 0x0000001b001b7213 */ /* 0x000fc40000000000 */
[----:B------:R-:W-:Y:S02]  /*13680*/  FSEL R200, R200, -INF , !P5 ;  /* 0xff800000c8c87808 */ /* 0x000fe40006800000 */
[----:B------:R-:W-:Y:S02]  /*13690*/  FSEL R20, R20, -INF , P0 ;  /* 0xff80000014147808 */ /* 0x000fe40000000000 */
[----:B------:R-:W-:Y:S02]  /*136a0*/  IADD3 R28, PT, PT, R109, 0x58, -R222 ;  /* 0x000000586d1c7810 */ /* 0x000fe40007ffe8de */
[C---:B------:R-:W-:Y:S02]  /*136b0*/  ISETP.GE.AND P1, PT, R22.reuse, R185, PT ;  /* 0x000000b91600720c */ /* 0x040fe40003f26270 */
[----:B------:R-:W-:Y:S02]  /*136c0*/  ISETP.GE.AND P6, PT, R22, R184, PT ;  /* 0x000000b81600720c */ /* 0x000fe40003fc6270 */
[----:B------:R-:W-:-:S02]  /*136d0*/  I2FP.F32.S32 R27, R27 ;  /* 0x0000001b001b7245 */ /* 0x000fc40000201400 */
        /* <DEDUP_REMOVED lines=117> */
[----:B------:R-:W-:Y:S02]  /*13e30*/  IADD3 R16, PT, PT, R109, 0x40, -R222 ;  /* 0x000000406d107810 */ /* 0x000fe40007ffe8de */
[----:B------:R-:W-:Y:S02]  /*13e40*/  FSEL R220, R220, -INF , !P5 ;  /* 0xff800000dcdc7808 */ /* 0x000fe40006800000 */
[----:B------:R-:W-:Y:S02]  /*13e50*/  FSEL R8, R8, -INF , P0 ;  /* 0xff80000008087808 */ /* 0x000fe40000000000 */
        /* <DEDUP_REMOVED lines=14> */
[----:B------:R-:W-:Y:S01]  /*13f40*/  FSEL R186, R14, -INF , P0 ;  /* 0xff8000000eba7808 */ /* 0x000fe20000000000 */
[----:B--2---:R-:W-:Y:S01]  /*13f50*/  FFMA.FTZ R12, -R177, R16, R12 ;  /* 0x00000010b10c7223 */ /* 0x004fe2000001010c */
[C---:B------:R-:W-:Y:S02]  /*13f60*/  ISETP.GE.AND P2, PT, R9.reuse, R185, PT ;  /* 0x000000b90900720c */ /* 0x040fe40003f46270 */
[C---:B------:R-:W-:Y:S02]  /*13f70*/  ISETP.GE.AND P3, PT, R9.reuse, R184, PT ;  /* 0x000000b80900720c */ /* 0x040fe40003f66270 */
[C---:B------:R-:W-:Y:S02]  /*13f80*/  ISETP.GE.AND P4, PT, R9.reuse, R182, PT ;  /* 0x000000b60900720c */ /* 0x040fe40003f86270 */
[----:B------:R-:W-:-:S02]  /*13f90*/  ISETP.GE.AND P0, PT, R9, R183, PT ;  /* 0x000000b70900720c */ /* 0x000fc40003f06270 */
[--C-:B------:R-:W-:Y:S01]  /*13fa0*/  IADD3 R9, PT, PT, R109, 0x3f, -R222.reuse ;  /* 0x0000003f6d097810 */ /* 0x100fe20007ffe8de */
[----:B------:R-:W2:Y:S01]  /*13fb0*/  MUFU.TANH R11, R11 ;  /* 0x0000000b000b7308 */ /* 0x000ea20000002400 */
[----:B------:R-:W-:Y:S02]  /*13fc0*/  FSEL R12, R12, -INF , P1 ;  /* 0xff8000000c0c7808 */ /* 0x000fe40000800000 */
[----:B------:R-:W-:Y:S02]  /*13fd0*/  IABS R9, R9 ;  /* 0x0000000900097213 */ /* 0x000fe40000000000 */
[----:B------:R-:W-:Y:S02]  /*13fe0*/  FSEL R146, R12, -INF , !P6 ;  /* 0xff8000000c927808 */ /* 0x000fe40007000000 */
[----:B------:R-:W-:Y:S02]  /*13ff0*/  I2FP.F32.S32 R9, R9 ;  /* 0x0000000900097245 */ /* 0x000fe40000201400 */
[----:B------:R-:W-:Y:S01]  /*14000*/  IADD3 R12, PT, PT, R47, 0x3f, -R222 ;  /* 0x0000003f2f0c7810 */ /* 0x000fe20007ffe8de */
[----:B------:R-:W-:-:S02]  /*14010*/  FMUL.FTZ R8, R4, R63 ;  /* 0x0000003f04087220 */ /* 0x000fc40000410000 */
[----:B-1----:R-:W-:Y:S01]  /*14020*/  FFMA.FTZ R9, -R177, R9, R10 ;  /* 0x00000009b1097223 */ /* 0x002fe2000001010a */
[----:B------:R-:W-:Y:S01]  /*14030*/  IABS R12, R12 ;  /* 0x0000000c000c7213 */ /* 0x000fe20000000000 */
[----:B------:R-:W-:Y:S02]  /*14040*/  FMUL.FTZ R10, R6, R63 ;  /* 0x0000003f060a7220 */ /* 0x000fe40000410000 */
[----:B------:R-:W1:Y:S01]  /*14050*/  MUFU.TANH R8, R8 ;  /* 0x0000000800087308 */ /* 0x000e620000002400 */
[----:B------:R-:W-:-:S07]  /*14060*/  I2FP.F32.S32 R12, R12 ;  /* 0x0000000c000c7245 */ /* 0x000fce0000201400 */
[----:B------:R-:W3:Y:S01]  /*14070*/  MUFU.TANH R10, R10 ;  /* 0x0000000a000a7308 */ /* 0x000ee20000002400 */
[----:B--2---:R-:W-:Y:S01]  /*14080*/  FFMA.FTZ R4, -R177, R12, R11 ;  /* 0x0000000cb1047223 */ /* 0x004fe2000001010b */
[--C-:B------:R-:W-:Y:S02]  /*14090*/  IADD3 R12, PT, PT, R109, 0x38, -R222.reuse ;  /* 0x000000386d0c7810 */ /* 0x100fe40007ffe8de */
[----:B------:R-:W-:Y:S02]  /*140a0*/  IADD3 R11, PT, PT, R47, 0x38, -R222 ;  /* 0x000000382f0b7810 */ /* 0x000fe40007ffe8de */
[----:B------:R-:W-:Y:S02]  /*140b0*/  IABS R12, R12 ;  /* 0x0000000c000c7213 */ /* 0x000fe40000000000 */
[----:B------:R-:W-:Y:S02]  /*140c0*/  IABS R11, R11 ;  /* 0x0000000b000b7213 */ /* 0x000fe40000000000 */
[----:B------:R-:W-:Y:S01]  /*140d0*/  I2FP.F32.S32 R12, R12 ;  /* 0x0000000c000c7245 */ /* 0x000fe20000201400 */
[----:B------:R-:W-:Y:S01]  /*140e0*/  VIADD R6, R130, 0xffffffc8 ;  /* 0xffffffc882067836 */ /* 0x000fe20000000000 */
[----:B------:R-:W-:-:S02]  /*140f0*/  I2FP.F32.S32 R11, R11 ;  /* 0x0000000b000b7245 */ /* 0x000fc40000201400 */
[----:B------:R-:W-:Y:S01]  /*14100*/  FSEL R186, R186, -INF , !P5 ;  /* 0xff800000baba7808 */ /* 0x000fe20006800000 */
[----:B-1----:R-:W-:Y:S01]  /*14110*/  FFMA.FTZ R8, -R177, R12, R8 ;  /* 0x0000000cb1087223 */ /* 0x002fe20000010108 */
[----:B------:R-:W-:Y:S01]  /*14120*/  FSEL R4, R4, -INF , P0 ;  /* 0xff80000004047808 */ /* 0x000fe20000000000 */
[----:B------:R-:W-:Y:S01]  /*14130*/  FMUL.FTZ R12, R5, R63 ;  /* 0x0000003f050c7220 */ /* 0x000fe20000410000 */
[----:B---3--:R-:W-:Y:S01]  /*14140*/  FFMA.FTZ R10, -R177, R11, R10 ;  /* 0x0000000bb10a7223 */ /* 0x008fe2000001010a */
[----:B------:R-:W-:Y:S01]  /*14150*/  ISETP.GE.AND P1, PT, R6, R185, PT ;  /* 0x000000b90600720c */ /* 0x000fe20003f26270 */
[----:B------:R-:W-:Y:S01]  /*14160*/  VIADD R5, R130, 0xffffffc9 ;  /* 0xffffffc982057836 */ /* 0x000fe20000000000 */
[----:B------:R-:W-:Y:S02]  /*14170*/  FSEL R9, R9, -INF , P2 ;  /* 0xff80000009097808 */ /* 0x000fe40001000000 */
[C---:B------:R-:W-:Y:S02]  /*14180*/  ISETP.GE.AND P6, PT, R6.reuse, R184, PT ;  /* 0x000000b80600720c */ /* 0x040fe40003fc6270 */
[----:B------:R-:W-:-:S02]  /*14190*/  ISETP.GE.AND P5, PT, R6, R182, PT ;  /* 0x000000b60600720c */ /* 0x000fc40003fa6270 */
[----:B------:R-:W-:Y:S01]  /*141a0*/  ISETP.GE.AND P0, PT, R6, R183, PT ;  /* 0x000000b70600720c */ /* 0x000fe20003f06270 */
[-C--:B------:R-:W-:Y:S01]  /*141b0*/  FMUL.FTZ R6, R7, R63.reuse ;  /* 0x0000003f07067220 */ /* 0x080fe20000410000 */
[----:B------:R-:W-:Y:S01]  /*141c0*/  FMUL.FTZ R104, R104, R63 ;  /* 0x0000003f68687220 */ /* 0x000fe20000410000 */
[----:B------:R-:W-:Y:S02]  /*141d0*/  FSEL R144, R9, -INF , !P3 ;  /* 0xff80000009907808 */ /* 0x000fe40005800000 */
[----:B------:R-:W-:Y:S02]  /*141e0*/  FSEL R188, R4, -INF , !P4 ;  /* 0xff80000004bc7808 */ /* 0x000fe40006000000 */
[----:B------:R-:W-:Y:S02]  /*141f0*/  FSEL R192, R10, -INF , P0 ;  /* 0xff8000000ac07808 */ /* 0x000fe40000000000 */
[C---:B------:R-:W-:Y:S02]  /*14200*/  ISETP.GE.AND P2, PT, R5.reuse, R185, PT ;  /* 0x000000b90500720c */ /* 0x040fe40003f46270 */
[----:B------:R-:W-:-:S02]  /*14210*/  ISETP.GE.AND P3, PT, R5, R184, PT ;  /* 0x000000b80500720c */ /* 0x000fc40003f66270 */
[C---:B------:R-:W-:Y:S02]  /*14220*/  ISETP.GE.AND P4, PT, R5.reuse, R182, PT ;  /* 0x000000b60500720c */ /* 0x040fe40003f86270 */
[----:B------:R-:W-:Y:S02]  /*14230*/  ISETP.GE.AND P0, PT, R5, R183, PT ;  /* 0x000000b70500720c */ /* 0x000fe40003f06270 */
[----:B------:R-:W1:Y:S01]  /*14240*/  MUFU.TANH R5, R6 ;  /* 0x0000000600057308 */ /* 0x000e620000002400 */
[--C-:B------:R-:W-:Y:S02]  /*14250*/  IADD3 R4, PT, PT, R47, 0x37, -R222.reuse ;  /* 0x000000372f047810 */ /* 0x100fe40007ffe8de */
[----:B------:R-:W-:-:S05]  /*14260*/  IADD3 R10, PT, PT, R109, 0x30, -R222 ;  /* 0x000000306d0a7810 */ /* 0x000fca0007ffe8de */
[----:B------:R-:W2:Y:S01]  /*14270*/  MUFU.TANH R6, R104 ;  /* 0x0000006800067308 */ /* 0x000ea20000002400 */
[----:B------:R-:W-:-:S07]  /*14280*/  IADD3 R7, PT, PT, R109, 0x37, -R222 ;  /* 0x000000376d077810 */ /* 0x000fce0007ffe8de */
[----:B------:R-:W3:Y:S01]  /*14290*/  MUFU.TANH R12, R12 ;  /* 0x0000000c000c7308 */ /* 0x000ee20000002400 */
[----:B------:R-:W-:Y:S02]  /*142a0*/  IABS R4, R4 ;  /* 0x0000000400047213 */ /* 0x000fe40000000000 */
[----:B------:R-:W-:Y:S02]  /*142b0*/  IABS R10, R10 ;  /* 0x0000000a000a7213 */ /* 0x000fe40000000000 */
[----:B------:R-:W-:Y:S02]  /*142c0*/  FSEL R8, R8, -INF , P1 ;  /* 0xff80000008087808 */ /* 0x000fe40000800000 */
[----:B------:R-:W-:Y:S02]  /*142d0*/  IABS R7, R7 ;  /* 0x0000000700077213 */ /* 0x000fe40000000000 */
[----:B------:R-:W-:Y:S02]  /*142e0*/  I2FP.F32.S32 R4, R4 ;  /* 0x0000000400047245 */ /* 0x000fe40000201400 */
[----:B------:R-:W-:-:S02]  /*142f0*/  I2FP.F32.S32 R10, R10 ;  /* 0x0000000a000a7245 */ /* 0x000fc40000201400 */
[----:B------:R-:W-:Y:S01]  /*14300*/  FSEL R140, R8, -INF , !P6 ;  /* 0xff800000088c7808 */ /* 0x000fe20007000000 */
[----:B------:R-:W-:Y:S01]  /*14310*/  FMUL.FTZ R8, R106, R63 ;  /* 0x0000003f6a087220 */ /* 0x000fe20000410000 */
[----:B------:R-:W-:Y:S01]  /*14320*/  I2FP.F32.S32 R7, R7 ;  /* 0x0000000700077245 */ /* 0x000fe20000201400 */
[C---:B-1----:R-:W-:Y:S01]  /*14330*/  FFMA.FTZ R4, -R177.reuse, R4, R5 ;  /* 0x00000004b1047223 */ /* 0x042fe20000010105 */
[----:B--2---:R-:W-:Y:S01]  /*14340*/  FFMA.FTZ R6, -R177, R10, R6 ;  /* 0x0000000ab1067223 */ /* 0x004fe20000010106 */
[----:B------:R-:W-:Y:S02]  /*14350*/  VIADD R5, R130, 0xffffffd0 ;  /* 0xffffffd082057836 */ /* 0x000fe40000000000 */
[----:B------:R-:W-:Y:S01]  /*14360*/  FMUL.FTZ R10, R105, R63 ;  /* 0x0000003f690a7220 */ /* 0x000fe20000410000 */
[----:B---3--:R-:W-:Y:S01]  /*14370*/  FFMA.FTZ R7, -R177, R7, R12 ;  /* 0x00000007b1077223 */ /* 0x008fe2000001010c */
[----:B------:R-:W1:Y:S01]  /*14380*/  MUFU.TANH R8, R8 ;  /* 0x0000000800087308 */ /* 0x000e620000002400 */
[----:B------:R-:W-:-:S03]  /*14390*/  ISETP.GE.AND P1, PT, R5, R185, PT ;  /* 0x000000b90500720c */ /* 0x000fc60003f26270 */
[----:B------:R-:W-:Y:S01]  /*143a0*/  FSEL R7, R7, -INF , P2 ;  /* 0xff80000007077808 */ /* 0x000fe20001000000 */
[----:B------:R-:W-:Y:S01]  /*143b0*/  FMUL.FTZ R107, R107, R63 ;  /* 0x0000003f6b6b7220 */ /* 0x000fe20000410000 */
[--C-:B------:R-:W-:Y:S02]  /*143c0*/  IADD3 R9, PT, PT, R47, 0x30, -R222.reuse ;  /* 0x000000302f097810 */ /* 0x100fe40007ffe8de */
[----:B------:R-:W2:Y:S01]  /*143d0*/  MUFU.TANH R10, R10 ;  /* 0x0000000a000a7308 */ /* 0x000ea20000002400 */
[----:B------:R-:W-:Y:S02]  /*143e0*/  ISETP.GE.AND P6, PT, R5, R184, PT ;  /* 0x000000b80500720c */ /* 0x000fe40003fc6270 */
[----:B------:R-:W-:Y:S02]  /*143f0*/  FSEL R6, R6, -INF , P1 ;  /* 0xff80000006067808 */ /* 0x000fe40000800000 */
[----:B------:R-:W-:Y:S02]  /*14400*/  FSEL R142, R7, -INF , !P3 ;  /* 0xff800000078e7808 */ /* 0x000fe40005800000 */
[----:B------:R-:W-:-:S02]  /*14410*/  IADD3 R7, PT, PT, R109, 0x2f, -R222 ;  /* 0x0000002f6d077810 */ /* 0x000fc40007ffe8de */
[----:B------:R-:W-:Y:S02]  /*14420*/  IABS R9, R9 ;  /* 0x0000000900097213 */ /* 0x000fe40000000000 */
[----:B------:R-:W-:Y:S01]  /*14430*/  FSEL R118, R6, -INF , !P6 ;  /* 0xff80000006767808 */ /* 0x000fe20007000000 */
[----:B------:R-:W-:Y:S01]  /*14440*/  FMUL.FTZ R6, R64, R63 ;  /* 0x0000003f40067220 */ /* 0x000fe20000410000 */
[----:B------:R-:W-:Y:S01]  /*14450*/  FSEL R4, R4, -INF , P0 ;  /* 0xff80000004047808 */ /* 0x000fe20000000000 */
[----:B------:R-:W3:Y:S01]  /*14460*/  MUFU.TANH R107, R107 ;  /* 0x0000006b006b7308 */ /* 0x000ee20000002400 */
[----:B------:R-:W-:Y:S02]  /*14470*/  IABS R7, R7 ;  /* 0x0000000700077213 */ /* 0x000fe40000000000 */
[----:B------:R-:W-:Y:S02]  /*14480*/  I2FP.F32.S32 R9, R9 ;  /* 0x0000000900097245 */ /* 0x000fe40000201400 */
[----:B------:R-:W-:-:S02]  /*14490*/  FSEL R138, R4, -INF , !P4 ;  /* 0xff800000048a7808 */ /* 0x000fc40006000000 */
[----:B------:R-:W-:Y:S01]  /*144a0*/  I2FP.F32.S32 R7, R7 ;  /* 0x0000000700077245 */ /* 0x000fe20000201400 */
[----:B------:R-:W4:Y:S01]  /*144b0*/  MUFU.TANH R6, R6 ;  /* 0x0000000600067308 */ /* 0x000f220000002400 */
[----:B------:R-:W-:Y:S01]  /*144c0*/  IADD3 R4, PT, PT, R47, 0x2f, -R222 ;  /* 0x0000002f2f047810 */ /* 0x000fe20007ffe8de */
[----:B-1----:R-:W-:Y:S01]  /*144d0*/  FFMA.FTZ R8, -R177, R9, R8 ;  /* 0x00000009b1087223 */ /* 0x002fe20000010108 */
[----:B------:R-:W-:Y:S01]  /*144e0*/  ISETP.GE.AND P0, PT, R5, R183, PT ;  /* 0x000000b70500720c */ /* 0x000fe20003f06270 */
[----:B--2---:R-:W-:Y:S01]  /*144f0*/  FFMA.FTZ R7, -R177, R7, R10 ;  /* 0x00000007b1077223 */ /* 0x004fe2000001010a */
[----:B------:R-:W-:Y:S02]  /*14500*/  IABS R4, R4 ;  /* 0x0000000400047213 */ /* 0x000fe40000000000 */
[----:B------:R-:W-:Y:S02]  /*14510*/  IADD3 R10, PT, PT, R109, 0x28, -R222 ;  /* 0x000000286d0a7810 */ /* 0x000fe40007ffe8de */
[----:B------:R-:W-:Y:S01]  /*14520*/  FSEL R136, R8, -INF , P0 ;  /* 0xff80000008887808 */ /* 0x000fe20000000000 */
[----:B------:R-:W-:Y:S01]  /*14530*/  FMUL.FTZ R8, R66, R63 ;  /* 0x0000003f42087220 */ /* 0x000fe20000410000 */
[----:B------:R-:W-:Y:S01]  /*14540*/  ISETP.GE.AND P3, PT, R5, R182, PT ;  /* 0x000000b60500720c */ /* 0x000fe20003f66270 */
[----:B------:R-:W-:Y:S01]  /*14550*/  VIADD R5, R130, 0xffffffd1 ;  /* 0xffffffd182057836 */ /* 0x000fe20000000000 */
[----:B------:R-:W-:-:S02]  /*14560*/  I2FP.F32.S32 R4, R4 ;  /* 0x0000000400047245 */ /* 0x000fc40000201400 */
[----:B------:R-:W-:Y:S01]  /*14570*/  IABS R10, R10 ;  /* 0x0000000a000a7213 */ /* 0x000fe20000000000 */
[----:B------:R-:W1:Y:S01]  /*14580*/  MUFU.TANH R8, R8 ;  /* 0x0000000800087308 */ /* 0x000e620000002400 */
[----:B------:R-:W-:Y:S01]  /*14590*/  ISETP.GE.AND P1, PT, R5, R185, PT ;  /* 0x000000b90500720c */ /* 0x000fe20003f26270 */
[----:B---3--:R-:W-:Y:S01]  /*145a0*/  FFMA.FTZ R4, -R177, R4, R107 ;  /* 0x00000004b1047223 */ /* 0x008fe2000001016b */
[C---:B------:R-:W-:Y:S02]  /*145b0*/  ISETP.GE.AND P2, PT, R5.reuse, R184, PT ;  /* 0x000000b80500720c */ /* 0x040fe40003f46270 */
[C---:B------:R-:W-:Y:S02]  /*145c0*/  ISETP.GE.AND P4, PT, R5.reuse, R182, PT ;  /* 0x000000b60500720c */ /* 0x040fe40003f86270 */
[----:B------:R-:W-:Y:S01]  /*145d0*/  ISETP.GE.AND P0, PT, R5, R183, PT ;  /* 0x000000b70500720c */ /* 0x000fe20003f06270 */
[----:B------:R-:W-:Y:S01]  /*145e0*/  VIADD R5, R130, 0xffffffd8 ;  /* 0xffffffd882057836 */ /* 0x000fe20000000000 */
[----:B------:R-:W-:-:S02]  /*145f0*/  I2FP.F32.S32 R10, R10 ;  /* 0x0000000a000a7245 */ /* 0x000fc40000201400 */
[----:B------:R-:W-:Y:S02]  /*14600*/  IADD3 R9, PT, PT, R47, 0x28, -R222 ;  /* 0x000000282f097810 */ /* 0x000fe40007ffe8de */
[----:B------:R-:W-:Y:S01]  /*14610*/  FSEL R136, R136, -INF , !P3 ;  /* 0xff80000088887808 */ /* 0x000fe20005800000 */
[----:B----4-:R-:W-:Y:S01]  /*14620*/  FFMA.FTZ R6, -R177, R10, R6 ;  /* 0x0000000ab1067223 */ /* 0x010fe20000010106 */
[----:B------:R-:W-:Y:S01]  /*14630*/  FSEL R4, R4, -INF , P0 ;  /* 0xff80000004047808 */ /* 0x000fe20000000000 */
[----:B------:R-:W-:Y:S01]  /*14640*/  FMUL.FTZ R65, R65, R63 ;  /* 0x0000003f41417220 */ /* 0x000fe20000410000 */
[----:B------:R-:W-:Y:S02]  /*14650*/  ISETP.GE.AND P3, PT, R5, R185, PT ;  /* 0x000000b90500720c */ /* 0x000fe40003f66270 */
[----:B------:R-:W-:Y:S02]  /*14660*/  IABS R9, R9 ;  /* 0x0000000900097213 */ /* 0x000fe40000000000 */
[----:B------:R-:W-:-:S02]  /*14670*/  FSEL R134, R4, -INF , !P4 ;  /* 0xff80000004867808 */ /* 0x000fc40006000000 */
[----:B------:R-:W-:Y:S02]  /*14680*/  FSEL R122, R6, -INF , P3 ;  /* 0xff800000067a7808 */ /* 0x000fe40001800000 */
[----:B------:R-:W-:Y:S01]  /*14690*/  IADD3 R4, PT, PT, R109, 0x27, -R222 ;  /* 0x000000276d047810 */ /* 0x000fe20007ffe8de */
[----:B------:R-:W2:Y:S01]  /*146a0*/  MUFU.TANH R6, R65 ;  /* 0x0000004100067308 */ /* 0x000ea20000002400 */
[----:B------:R-:W-:Y:S02]  /*146b0*/  I2FP.F32.S32 R9, R9 ;  /* 0x0000000900097245 */ /* 0x000fe40000201400 */
[----:B------:R-:W-:Y:S02]  /*146c0*/  FSEL R7, R7, -INF , P1 ;  /* 0xff80000007077808 */ /* 0x000fe40000800000 */
[----:B------:R-:W-:Y:S01]  /*146d0*/  IABS R4, R4 ;  /* 0x0000000400047213 */ /* 0x000fe20000000000 */
[----:B------:R-:W-:Y:S01]  /*146e0*/  FMUL.FTZ R56, R56, R63 ;  /* 0x0000003f38387220 */ /* 0x000fe20000410000 */
[----:B------:R-:W-:Y:S01]  /*146f0*/  FSEL R192, R192, -INF , !P5 ;  /* 0xff800000c0c07808 */ /* 0x000fe20006800000 */
[----:B-1----:R-:W-:Y:S01]  /*14700*/  FFMA.FTZ R8, -R177, R9, R8 ;  /* 0x00000009b1087223 */ /* 0x002fe20000010108 */
[----:B------:R-:W-:-:S02]  /*14710*/  ISETP.GE.AND P6, PT, R5, R184, PT ;  /* 0x000000b80500720c */ /* 0x000fc40003fc6270 */
[----:B------:R-:W-:Y:S02]  /*14720*/  FSEL R120, R7, -INF , !P2 ;  /* 0xff80000007787808 */ /* 0x000fe40005000000 */
[C---:B------:R-:W-:Y:S02]  /*14730*/  ISETP.GE.AND P5, PT, R5.reuse, R182, PT ;  /* 0x000000b60500720c */ /* 0x040fe40003fa6270 */
[----:B------:R-:W-:Y:S01]  /*14740*/  ISETP.GE.AND P0, PT, R5, R183, PT ;  /* 0x000000b70500720c */ /* 0x000fe20003f06270 */
[----:B------:R-:W-:Y:S01]  /*14750*/  VIADD R5, R130, 0xffffffd9 ;  /* 0xffffffd982057836 */ /* 0x000fe20000000000 */
[----:B------:R-:W-:Y:S02]  /*14760*/  I2FP.F32.S32 R7, R4 ;  /* 0x0000000400077245 */ /* 0x000fe40000201400 */
[----:B------:R-:W1:Y:S01]  /*14770*/  MUFU.TANH R4, R56 ;  /* 0x0000003800047308 */ /* 0x000e620000002400 */
[----:B------:R-:W-:Y:S02]  /*14780*/  FSEL R132, R8, -INF , P0 ;  /* 0xff80000008847808 */ /* 0x000fe40000000000 */
[----:B------:R-:W-:-:S02]  /*14790*/  ISETP.GE.AND P1, PT, R5, R185, PT ;  /* 0x000000b90500720c */ /* 0x000fc40003f26270 */
[C---:B------:R-:W-:Y:S02]  /*147a0*/  ISETP.GE.AND P2, PT, R5.reuse, R184, PT ;  /* 0x000000b80500720c */ /* 0x040fe40003f46270 */
[C---:B------:R-:W-:Y:S02]  /*147b0*/  ISETP.GE.AND P3, PT, R5.reuse, R182, PT ;  /* 0x000000b60500720c */ /* 0x040fe40003f66270 */
[----:B------:R-:W-:Y:S02]  /*147c0*/  ISETP.GE.AND P0, PT, R5, R183, PT ;  /* 0x000000b70500720c */ /* 0x000fe40003f06270 */
[----:B------:R-:W-:Y:S01]  /*147d0*/  IADD3 R5, PT, PT, R109, 0x20, -R222 ;  /* 0x000000206d057810 */ /* 0x000fe20007ffe8de */
[----:B--2---:R-:W-:Y:S01]  /*147e0*/  FFMA.FTZ R7, -R177, R7, R6 ;  /* 0x00000007b1077223 */ /* 0x004fe20000010106 */
[----:B------:R-:W-:Y:S02]  /*147f0*/  FMUL.FTZ R6, R67, R63 ;  /* 0x0000003f43067220 */ /* 0x000fe40000410000 */
[----:B------:R-:W-:-:S04]  /*14800*/  IABS R5, R5 ;  /* 0x0000000500057213 */ /* 0x000fc80000000000 */
[----:B------:R-:W-:Y:S01]  /*14810*/  I2FP.F32.S32 R8, R5 ;  /* 0x0000000500087245 */ /* 0x000fe20000201400 */
[----:B------:R-:W2:Y:S01]  /*14820*/  MUFU.TANH R6, R6 ;  /* 0x0000000600067308 */ /* 0x000ea20000002400 */
[----:B------:R-:W-:-:S03]  /*14830*/  IADD3 R5, PT, PT, R47, 0x27, -R222 ;  /* 0x000000272f057810 */ /* 0x000fc60007ffe8de */
[----:B-1----:R-:W-:Y:S01]  /*14840*/  FFMA.FTZ R4, -R177, R8, R4 ;  /* 0x00000008b1047223 */ /* 0x002fe20000010104 */
[----:B------:R-:W-:Y:S01]  /*14850*/  FMUL.FTZ R8, R58, R63 ;  /* 0x0000003f3a087220 */ /* 0x000fe20000410000 */
[----:B------:R-:W-:-:S05]  /*14860*/  IABS R5, R5 ;  /* 0x0000000500057213 */ /* 0x000fca0000000000 */
[----:B------:R-:W1:Y:S01]  /*14870*/  MUFU.TANH R8, R8 ;  /* 0x0000000800087308 */ /* 0x000e620000002400 */
[----:B------:R-:W-:Y:S02]  /*14880*/  I2FP.F32.S32 R5, R5 ;  /* 0x0000000500057245 */ /* 0x000fe40000201400 */
[----:B------:R-:W-:-:S04]  /*14890*/  IADD3 R9, PT, PT, R47, 0x20, -R222 ;  /* 0x000000202f097810 */ /* 0x000fc80007ffe8de */
[----:B------:R-:W-:Y:S01]  /*148a0*/  IABS R9, R9 ;  /* 0x0000000900097213 */ /* 0x000fe20000000000 */
[----:B--2---:R-:W-:Y:S01]  /*148b0*/  FFMA.FTZ R5, -R177, R5, R6 ;  /* 0x00000005b1057223 */ /* 0x004fe20000010106 */
[----:B------:R-:W-:Y:S01]  /*148c0*/  VIADD R6, R130, 0xffffffe0 ;  /* 0xffffffe082067836 */ /* 0x000fe20000000000 */
[----:B------:R-:W-:Y:S02]  /*148d0*/  FSEL R7, R7, -INF , P1 ;  /* 0xff80000007077808 */ /* 0x000fe40000800000 */
[----:B------:R-:W-:Y:S01]  /*148e0*/  I2FP.F32.S32 R9, R9 ;  /* 0x0000000900097245 */ /* 0x000fe20000201400 */
[----:B------:R-:W-:Y:S01]  /*148f0*/  FMUL.FTZ R57, R57, R63 ;  /* 0x0000003f39397220 */ /* 0x000fe20000410000 */
[C---:B------:R-:W-:Y:S02]  /*14900*/  ISETP.GE.AND P1, PT, R6.reuse, R185, PT ;  /* 0x000000b90600720c */ /* 0x040fe40003f26270 */
[----:B------:R-:W-:Y:S02]  /*14910*/  FSEL R124, R7, -INF , !P2 ;  /* 0xff800000077c7808 */ /* 0x000fe40005000000 */
[----:B------:R-:W-:Y:S01]  /*14920*/  FSEL R5, R5, -INF , P0 ;  /* 0xff80000005057808 */ /* 0x000fe20000000000 */
[----:B-1----:R-:W-:Y:S01]  /*14930*/  FFMA.FTZ R8, -R177, R9, R8 ;  /* 0x00000009b1087223 */ /* 0x002fe20000010108 */
[C---:B------:R-:W-:Y:S01]  /*14940*/  ISETP.GE.AND P4, PT, R6.reuse, R184, PT ;  /* 0x000000b80600720c */ /* 0x040fe20003f86270 */
[----:B------:R-:W1:Y:S01]  /*14950*/  MUFU.TANH R110, R57 ;  /* 0x00000039006e7308 */ /* 0x000e620000002400 */
[----:B------:R-:W-:-:S02]  /*14960*/  ISETP.GE.AND P2, PT, R6, R182, PT ;  /* 0x000000b60600720c */ /* 0x000fc40003f46270 */
[----:B------:R-:W-:Y:S01]  /*14970*/  ISETP.GE.AND P0, PT, R6, R183, PT ;  /* 0x000000b70600720c */ /* 0x000fe20003f06270 */
[----:B------:R-:W-:Y:S01]  /*14980*/  VIADD R6, R130, 0xffffffe1 ;  /* 0xffffffe182067836 */ /* 0x000fe20000000000 */
[----:B------:R-:W-:Y:S01]  /*14990*/  FSEL R4, R4, -INF , P1 ;  /* 0xff80000004047808 */ /* 0x000fe20000800000 */
[----:B------:R-:W-:Y:S01]  /*149a0*/  FMUL.FTZ R59, R59, R63 ;  /* 0x0000003f3b3b7220 */ /* 0x000fe20000410000 */
[----:B------:R-:W-:Y:S02]  /*149b0*/  FSEL R126, R5, -INF , !P3 ;  /* 0xff800000057e7808 */ /* 0x000fe40005800000 */
[----:B------:R-:W-:Y:S02]  /*149c0*/  FSEL R104, R4, -INF , !P4 ;  /* 0xff80000004687808 */ /* 0x000fe40006000000 */
[----:B------:R-:W-:Y:S01]  /*149d0*/  FSEL R8, R8, -INF , P0 ;  /* 0xff80000008087808 */ /* 0x000fe20000000000 */
[----:B------:R-:W2:Y:S01]  /*149e0*/  MUFU.TANH R116, R59 ;  /* 0x0000003b00747308 */ /* 0x000ea20000002400 */
[----:B------:R-:W-:-:S02]  /*149f0*/  ISETP.GE.AND P1, PT, R6, R185, PT ;  /* 0x000000b90600720c */ /* 0x000fc40003f26270 */
[C---:B------:R-:W-:Y:S02]  /*14a00*/  ISETP.GE.AND P3, PT, R6.reuse, R184, PT ;  /* 0x000000b80600720c */ /* 0x040fe40003f66270 */
[C---:B------:R-:W-:Y:S02]  /*14a10*/  ISETP.GE.AND P4, PT, R6.reuse, R182, PT ;  /* 0x000000b60600720c */ /* 0x040fe40003f86270 */
[----:B------:R-:W-:Y:S01]  /*14a20*/  ISETP.GE.AND P0, PT, R6, R183, PT ;  /* 0x000000b70600720c */ /* 0x000fe20003f06270 */
[----:B------:R-:W-:Y:S01]  /*14a30*/  FMUL.FTZ R6, R52, R63 ;  /* 0x0000003f34067220 */ /* 0x000fe20000410000 */
[--C-:B------:R-:W-:Y:S02]  /*14a40*/  IADD3 R5, PT, PT, R109, 0x1f, -R222.reuse ;  /* 0x0000001f6d057810 */ /* 0x100fe40007ffe8de */
[----:B------:R-:W-:Y:S02]  /*14a50*/  IADD3 R4, PT, PT, R47, 0x1f, -R222 ;  /* 0x0000001f2f047810 */ /* 0x000fe40007ffe8de */
[----:B------:R-:W-:Y:S01]  /*14a60*/  IABS R5, R5 ;  /* 0x0000000500057213 */ /* 0x000fe20000000000 */
[----:B------:R-:W3:Y:S01]  /*14a70*/  MUFU.TANH R6, R6 ;  /* 0x0000000600067308 */ /* 0x000ee20000002400 */
[----:B------:R-:W-:-:S02]  /*14a80*/  IABS R4, R4 ;  /* 0x0000000400047213 */ /* 0x000fc40000000000 */
[----:B------:R-:W-:Y:S02]  /*14a90*/  I2FP.F32.S32 R5, R5 ;  /* 0x0000000500057245 */ /* 0x000fe40000201400 */
[----:B------:R-:W-:-:S03]  /*14aa0*/  IADD3 R7, PT, PT, R109, 0x18, -R222 ;  /* 0x000000186d077810 */ /* 0x000fc60007ffe8de */
[----:B-1----:R-:W-:Y:S01]  /*14ab0*/  FFMA.FTZ R110, -R177, R5, R110 ;  /* 0x00000005b16e7223 */ /* 0x002fe2000001016e */
[----:B------:R-:W-:Y:S02]  /*14ac0*/  I2FP.F32.S32 R5, R4 ;  /* 0x0000000400057245 */ /* 0x000fe40000201400 */
[----:B------:R-:W-:-:S03]  /*14ad0*/  IABS R7, R7 ;  /* 0x0000000700077213 */ /* 0x000fc60000000000 */
[----:B--2---:R-:W-:Y:S01]  /*14ae0*/  FFMA.FTZ R116, -R177, R5, R116 ;  /* 0x00000005b1747223 */ /* 0x004fe20000010174 */
[----:B------:R-:W-:Y:S01]  /*14af0*/  FMUL.FTZ R5, R54, R63 ;  /* 0x0000003f36057220 */ /* 0x000fe20000410000 */
[----:B------:R-:W-:Y:S01]  /*14b00*/  I2FP.F32.S32 R7, R7 ;  /* 0x0000000700077245 */ /* 0x000fe20000201400 */
[----:B------:R-:W-:Y:S01]  /*14b10*/  FMUL.FTZ R53, R53, R63 ;  /* 0x0000003f35357220 */ /* 0x000fe20000410000 */
[----:B------:R-:W-:-:S03]  /*14b20*/  VIADD R4, R130, 0xffffffe8 ;  /* 0xffffffe882047836 */ /* 0x000fc60000000000 */
[----:B---3--:R-:W-:Y:S01]  /*14b30*/  FFMA.FTZ R7, -R177, R7, R6 ;  /* 0x00000007b1077223 */ /* 0x008fe20000010106 */
[----:B------:R-:W1:Y:S01]  /*14b40*/  MUFU.TANH R5, R5 ;  /* 0x0000000500057308 */ /* 0x000e620000002400 */
[----:B------:R-:W-:Y:S02]  /*14b50*/  FSEL R122, R122, -INF , !P6 ;  /* 0xff8000007a7a7808 */ /* 0x000fe40007000000 */
[----:B------:R-:W-:Y:S02]  /*14b60*/  FSEL R132, R132, -INF , !P5 ;  /* 0xff80000084847808 */ /* 0x000fe40006800000 */
        /* <DEDUP_REMOVED lines=8> */
[----:B------:R-:W-:Y:S02]  /*14bf0*/  IADD3 R10, PT, PT, R109, 0x17, -R222 ;  /* 0x000000176d0a7810 */ /* 0x000fe40007ffe8de */
[----:B------:R-:W-:Y:S02]  /*14c00*/  IABS R4, R4 ;  /* 0x0000000400047213 */ /* 0x000fe40000000000 */
[----:B------:R-:W-:Y:S01]  /*14c10*/  IABS R10, R10 ;  /* 0x0000000a000a7213 */ /* 0x000fe20000000000 */
[-C--:B------:R-:W-:Y:S01]  /*14c20*/  FMUL.FTZ R8, R55, R63.reuse ;  /* 0x0000003f37087220 */ /* 0x080fe20000410000 */
[----:B------:R-:W-:Y:S02]  /*14c30*/  I2FP.F32.S32 R4, R4 ;  /* 0x0000000400047245 */ /* 0x000fe40000201400 */
[----:B------:R-:W-:Y:S01]  /*14c40*/  I2FP.F32.S32 R10, R10 ;  /* 0x0000000a000a7245 */ /* 0x000fe20000201400 */
[----:B------:R-:W-:Y:S02]  /*14c50*/  FMUL.FTZ R12, R50, R63 ;  /* 0x0000003f320c7220 */ /* 0x000fe40000410000 */
[----:B-1----:R-:W-:Y:S01]  /*14c60*/  FFMA.FTZ R4, -R177, R4, R5 ;  /* 0x00000004b1047223 */ /* 0x002fe20000010105 */
[----:B------:R-:W-:-:S02]  /*14c70*/  VIADD R5, R130, 0xffffffe9 ;  /* 0xffffffe982057836 */ /* 0x000fc40000000000 */
[----:B--2---:R-:W-:Y:S01]  /*14c80*/  FFMA.FTZ R6, -R177, R10, R6 ;  /* 0x0000000ab1067223 */ /* 0x004fe20000010106 */
[----:B------:R-:W-:Y:S01]  /*14c90*/  FMUL.FTZ R10, R48, R63 ;  /* 0x0000003f300a7220 */ /* 0x000fe20000410000 */
[----:B------:R-:W1:Y:S01]  /*14ca0*/  MUFU.TANH R8, R8 ;  /* 0x0000000800087308 */ /* 0x000e620000002400 */
[----:B------:R-:W-:Y:S02]  /*14cb0*/  FSEL R110, R110, -INF , P1 ;  /* 0xff8000006e6e7808 */ /* 0x000fe40000800000 */
[----:B------:R-:W-:Y:S02]  /*14cc0*/  ISETP.GE.AND P1, PT, R5, R185, PT ;  /* 0x000000b90500720c */ /* 0x000fe40003f26270 */
[----:B------:R-:W-:Y:S02]  /*14cd0*/  IADD3 R9, PT, PT, R47, 0x17, -R222 ;  /* 0x000000172f097810 */ /* 0x000fe40007ffe8de */
[----:B------:R-:W-:Y:S01]  /*14ce0*/  FSEL R7, R7, -INF , P2 ;  /* 0xff80000007077808 */ /* 0x000fe20001000000 */
[----:B------:R-:W2:Y:S01]  /*14cf0*/  MUFU.TANH R10, R10 ;  /* 0x0000000a000a7308 */ /* 0x000ea20000002400 */
[----:B------:R-:W-:-:S02]  /*14d00*/  FSEL R4, R4, -INF , P0 ;  /* 0xff80000004047808 */ /* 0x000fc40000000000 */
[----:B------:R-:W-:Y:S02]  /*14d10*/  ISETP.GE.AND P2, PT, R5, R184, PT ;  /* 0x000000b80500720c */ /* 0x000fe40003f46270 */
[----:B------:R-:W-:-:S03]  /*14d20*/  FSEL R6, R6, -INF , P1 ;  /* 0xff80000006067808 */ /* 0x000fc60000800000 */
[----:B------:R-:W3:Y:S01]  /*14d30*/  MUFU.TANH R12, R12 ;  /* 0x0000000c000c7308 */ /* 0x000ee20000002400 */
[----:B------:R-:W-:Y:S02]  /*14d40*/  IABS R9, R9 ;  /* 0x0000000900097213 */ /* 0x000fe40000000000 */
[----:B------:R-:W-:Y:S02]  /*14d50*/  FSEL R106, R7, -INF , !P6 ;  /* 0xff800000076a7808 */ /* 0x000fe40007000000 */
[----:B------:R-:W-:Y:S02]  /*14d60*/  FSEL R112, R4, -INF , !P5 ;  /* 0xff80000004707808 */ /* 0x000fe40006800000 */
[--C-:B------:R-:W-:Y:S02]  /*14d70*/  IADD3 R7, PT, PT, R109, 0x10, -R222.reuse ;  /* 0x000000106d077810 */ /* 0x100fe40007ffe8de */
[----:B------:R-:W-:Y:S02]  /*14d80*/  ISETP.NE.AND P5, PT, R3, RZ, PT ;  /* 0x000000ff0300720c */ /* 0x000fe40003fa5270 */
[----:B------:R-:W-:-:S02]  /*14d90*/  IADD3 R3, PT, PT, R47, 0x10, -R222 ;  /* 0x000000102f037810 */ /* 0x000fc40007ffe8de */
[----:B------:R-:W-:Y:S01]  /*14da0*/  FSEL R66, R6, -INF , !P2 ;  /* 0xff80000006427808 */ /* 0x000fe20005000000 */
[----:B------:R-:W-:Y:S01]  /*14db0*/  FMUL.FTZ R6, R51, R63 ;  /* 0x0000003f33067220 */ /* 0x000fe20000410000 */
[----:B------:R-:W-:Y:S02]  /*14dc0*/  I2FP.F32.S32 R9, R9 ;  /* 0x0000000900097245 */ /* 0x000fe40000201400 */
[----:B------:R-:W-:Y:S02]  /*14dd0*/  IABS R7, R7 ;  /* 0x0000000700077213 */ /* 0x000fe40000000000 */
[----:B------:R-:W-:Y:S01]  /*14de0*/  IABS R3, R3 ;  /* 0x0000000300037213 */ /* 0x000fe20000000000 */
[----:B-1----:R-:W-:Y:S01]  /*14df0*/  FFMA.FTZ R8, -R177, R9, R8 ;  /* 0x00000009b1087223 */ /* 0x002fe20000010108 */
[----:B------:R-:W-:Y:S01]  /*14e00*/  FSEL R110, R110, -INF , !P3 ;  /* 0xff8000006e6e7808 */ /* 0x000fe20005800000 */
[----:B------:R-:W1:Y:S01]  /*14e10*/  MUFU.TANH R6, R6 ;  /* 0x0000000600067308 */ /* 0x000e620000002400 */
[----:B------:R-:W-:-:S02]  /*14e20*/  ISETP.GE.AND P3, PT, R5, R182, PT ;  /* 0x000000b60500720c */ /* 0x000fc40003f66270 */
[----:B------:R-:W-:Y:S01]  /*14e30*/  ISETP.GE.AND P0, PT, R5, R183, PT ;  /* 0x000000b70500720c */ /* 0x000fe20003f06270 */
[----:B------:R-:W-:Y:S01]  /*14e40*/  VIADD R5, R130, 0xfffffff0 ;  /* 0xfffffff082057836 */ /* 0x000fe20000000000 */
[----:B------:R-:W-:Y:S01]  /*14e50*/  I2FP.F32.S32 R7, R7 ;  /* 0x0000000700077245 */ /* 0x000fe20000201400 */
[----:B------:R-:W-:Y:S01]  /*14e60*/  FMUL.FTZ R4, R49, R63 ;  /* 0x0000003f31047220 */ /* 0x000fe20000410000 */
[----:B------:R-:W-:Y:S02]  /*14e70*/  I2FP.F32.S32 R3, R3 ;  /* 0x0000000300037245 */ /* 0x000fe40000201400 */
[----:B------:R-:W-:Y:S01]  /*14e80*/  FSEL R116, R116, -INF , !P4 ;  /* 0xff80000074747808 */ /* 0x000fe20006000000 */
[C---:B--2---:R-:W-:Y:S01]  /*14e90*/  FFMA.FTZ R10, -R177.reuse, R7, R10 ;  /* 0x00000007b10a7223 */ /* 0x044fe2000001010a */
[----:B------:R-:W-:Y:S01]  /*14ea0*/  FSEL R8, R8, -INF , P0 ;  /* 0xff80000008087808 */ /* 0x000fe20000000000 */
[----:B---3--:R-:W-:Y:S01]  /*14eb0*/  FFMA.FTZ R3, -R177, R3, R12 ;  /* 0x00000003b1037223 */ /* 0x008fe2000001010c */
[C---:B------:R-:W-:Y:S01]  /*14ec0*/  ISETP.GE.AND P1, PT, R5.reuse, R185, PT ;  /* 0x000000b90500720c */ /* 0x040fe20003f26270 */
[-C--:B------:R-:W-:Y:S01]  /*14ed0*/  FMUL.FTZ R44, R44, R63.reuse ;  /* 0x0000003f2c2c7220 */ /* 0x080fe20000410000 */
[C---:B------:R-:W-:Y:S01]  /*14ee0*/  ISETP.GE.AND P4, PT, R5.reuse, R184, PT ;  /* 0x000000b80500720c */ /* 0x040fe20003f86270 */
[----:B------:R-:W-:Y:S01]  /*14ef0*/  FMUL.FTZ R46, R46, R63 ;  /* 0x0000003f2e2e7220 */ /* 0x000fe20000410000 */
[----:B------:R-:W-:-:S02]  /*14f00*/  ISETP.GE.AND P2, PT, R5, R182, PT ;  /* 0x000000b60500720c */ /* 0x000fc40003f46270 */
[----:B------:R-:W-:Y:S01]  /*14f10*/  ISETP.GE.AND P0, PT, R5, R183, PT ;  /* 0x000000b70500720c */ /* 0x000fe20003f06270 */
[----:B------:R-:W-:Y:S01]  /*14f20*/  VIADD R5, R130, 0xfffffff1 ;  /* 0xfffffff182057836 */ /* 0x000fe20000000000 */
[----:B------:R-:W-:Y:S01]  /*14f30*/  IADD3 R7, PT, PT, R47, 0xf, -R222 ;  /* 0x0000000f2f077810 */ /* 0x000fe20007ffe8de */
[----:B------:R-:W2:Y:S01]  /*14f40*/  MUFU.TANH R4, R4 ;  /* 0x0000000400047308 */ /* 0x000ea20000002400 */
[----:B------:R-:W-:Y:S02]  /*14f50*/  FSEL R10, R10, -INF , P1 ;  /* 0xff8000000a0a7808 */ /* 0x000fe40000800000 */
[----:B------:R-:W-:Y:S02]  /*14f60*/  IABS R7, R7 ;  /* 0x0000000700077213 */ /* 0x000fe40000000000 */
[----:B------:R-:W-:Y:S02]  /*14f70*/  FSEL R108, R8, -INF , !P3 ;  /* 0xff800000086c7808 */ /* 0x000fe40005800000 */
[----:B------:R-:W-:Y:S01]  /*14f80*/  FSEL R3, R3, -INF , P0 ;  /* 0xff80000003037808 */ /* 0x000fe20000000000 */
[----:B------:R-:W3:Y:S01]  /*14f90*/  MUFU.TANH R44, R44 ;  /* 0x0000002c002c7308 */ /* 0x000ee20000002400 */
[----:B------:R-:W-:-:S02]  /*14fa0*/  ISETP.GE.AND P1, PT, R5, R185, PT ;  /* 0x000000b90500720c */ /* 0x000fc40003f26270 */
[C---:B------:R-:W-:Y:S02]  /*14fb0*/  ISETP.GE.AND P3, PT, R5.reuse, R184, PT ;  /* 0x000000b80500720c */ /* 0x040fe40003f66270 */
[C---:B------:R-:W-:Y:S02]  /*14fc0*/  ISETP.GE.AND P6, PT, R5.reuse, R182, PT ;  /* 0x000000b60500720c */ /* 0x040fe40003fc6270 */
[----:B------:R-:W-:Y:S01]  /*14fd0*/  ISETP.GE.AND P0, PT, R5, R183, PT ;  /* 0x000000b70500720c */ /* 0x000fe20003f06270 */
[----:B------:R-:W4:Y:S01]  /*14fe0*/  MUFU.TANH R46, R46 ;  /* 0x0000002e002e7308 */ /* 0x000f220000002400 */
[----:B------:R-:W-:Y:S02]  /*14ff0*/  IADD3 R5, PT, PT, R109, 0xf, -R222 ;  /* 0x0000000f6d057810 */ /* 0x000fe40007ffe8de */
[----:B------:R-:W-:Y:S02]  /*15000*/  I2FP.F32.S32 R7, R7 ;  /* 0x0000000700077245 */ /* 0x000fe40000201400 */
[----:B------:R-:W-:-:S02]  /*15010*/  IABS R5, R5 ;  /* 0x0000000500057213 */ /* 0x000fc40000000000 */
[----:B------:R-:W-:Y:S01]  /*15020*/  IADD3 R109, PT, PT, R109, 0x8, -R222 ;  /* 0x000000086d6d7810 */ /* 0x000fe20007ffe8de */
[----:B-1----:R-:W-:Y:S01]  /*15030*/  FFMA.FTZ R6, -R177, R7, R6 ;  /* 0x00000007b1067223 */ /* 0x002fe20000010106 */
[----:B------:R-:W-:Y:S01]  /*15040*/  IADD3 R47, PT, PT, R47, 0x8, -R222 ;  /* 0x000000082f2f7810 */ /* 0x000fe20007ffe8de */
[----:B------:R-:W-:Y:S01]  /*15050*/  VIADD R63, R61, 0xfffffffe ;  /* 0xfffffffe3d3f7836 */ /* 0x000fe20000000000 */
[----:B------:R-:W-:Y:S02]  /*15060*/  I2FP.F32.S32 R5, R5 ;  /* 0x0000000500057245 */ /* 0x000fe40000201400 */
[----:B------:R-:W-:Y:S02]  /*15070*/  IABS R109, R109 ;  /* 0x0000006d006d7213 */ /* 0x000fe40000000000 */
[----:B------:R-:W-:Y:S02]  /*15080*/  IABS R47, R47 ;  /* 0x0000002f002f7213 */ /* 0x000fe40000000000 */
[----:B------:R-:W-:Y:S01]  /*15090*/  FSEL R6, R6, -INF , P0 ;  /* 0xff80000006067808 */ /* 0x000fe20000000000 */
[----:B--2---:R-:W-:Y:S01]  /*150a0*/  FFMA.FTZ R4, -R177, R5, R4 ;  /* 0x00000005b1047223 */ /* 0x004fe20000010104 */
[----:B------:R-:W-:Y:S01]  /*150b0*/  ISETP.GT.AND P0, PT, R63, R164, PT ;  /* 0x000000a43f00720c */ /* 0x000fe20003f04270 */
[----:B------:R-:W-:Y:S01]  /*150c0*/  VIADD R130, R130, 0xfffffff8 ;  /* 0xfffffff882827836 */ /* 0x000fe20000000000 */
[----:B------:R-:W-:-:S02]  /*150d0*/  I2FP.F32.S32 R109, R109 ;  /* 0x0000006d006d7245 */ /* 0x000fc40000201400 */
[----:B------:R-:W-:Y:S02]  /*150e0*/  I2FP.F32.S32 R47, R47 ;  /* 0x0000002f002f7245 */ /* 0x000fe40000201400 */
[----:B------:R-:W-:Y:S01]  /*150f0*/  FSEL R4, R4, -INF , P1 ;  /* 0xff80000004047808 */ /* 0x000fe20000800000 */
[----:B---3--:R-:W-:Y:S01]  /*15100*/  FFMA.FTZ R44, -R177, R109, R44 ;  /* 0x0000006db12c7223 */ /* 0x008fe2000001012c */
[----:B------:R-:W-:Y:S01]  /*15110*/  FSEL R64, R3, -INF , !P2 ;  /* 0xff80000003407808 */ /* 0x000fe20005000000 */
[----:B----4-:R-:W-:Y:S01]  /*15120*/  FFMA.FTZ R46, -R177, R47, R46 ;  /* 0x0000002fb12e7223 */ /* 0x010fe2000001012e */
[----:B------:R-:W-:Y:S01]  /*15130*/  BAR.SYNC.DEFER_BLOCKING 0x0 ;  /* 0x0000000000007b1d */ /* 0x000fe20000010000 */
[C---:B------:R-:W-:Y:S02]  /*15140*/  ISETP.GE.AND P2, PT, R130.reuse, R185, PT ;  /* 0x000000b98200720c */ /* 0x040fe40003f46270 */
[----:B------:R-:W-:Y:S02]  /*15150*/  ISETP.GE.AND P1, PT, R130, R183, PT ;  /* 0x000000b78200720c */ /* 0x000fe40003f26270 */
[----:B------:R-:W-:-:S02]  /*15160*/  FSEL R50, R10, -INF , !P4 ;  /* 0xff8000000a327808 */ /* 0x000fc40006000000 */
[----:B------:R-:W-:Y:S01]  /*15170*/  FSEL R51, R4, -INF , !P3 ;  /* 0xff80000004337808 */ /* 0x000fe20005800000 */
[----:B------:R-:W-:Y:S01]  /*15180*/  BSSY.RECONVERGENT B1, `(.L_x_14683) ;  /* 0x000008d000017945 */ /* 0x000fe20003800200 */
[C---:B------:R-:W-:Y:S02]  /*15190*/  ISETP.GE.AND P4, PT, R130.reuse, R184, PT ;  /* 0x000000b88200720c */ /* 0x040fe40003f86270 */
[----:B------:R-:W-:Y:S02]  /*151a0*/  ISETP.GE.AND P3, PT, R130, R182, PT ;  /* 0x000000b68200720c */ /* 0x000fe40003f66270 */
[----:B------:R-:W-:Y:S02]  /*151b0*/  FSEL R44, R44, -INF , P2 ;  /* 0xff8000002c2c7808 */ /* 0x000fe40001000000 */
[----:B------:R-:W-:Y:S02]  /*151c0*/  FSEL R46, R46, -INF , P1 ;  /* 0xff8000002e2e7808 */ /* 0x000fe40000800000 */
[----:B------:R-:W-:-:S02]  /*151d0*/  FSEL R54, R6, -INF , !P6 ;  /* 0xff80000006367808 */ /* 0x000fc40007000000 */
[----:B------:R-:W-:Y:S02]  /*151e0*/  FSEL R49, R44, -INF , !P4 ;  /* 0xff8000002c317808 */ /* 0x000fe40006000000 */
[----:B------:R-:W-:Y:S01]  /*151f0*/  FSEL R52, R46, -INF , !P3 ;  /* 0xff8000002e347808 */ /* 0x000fe20005800000 */
[----:B------:R-:W-:Y:S06]  /*15200*/  @!P0 BRA `(.L_x_14684) ;  /* 0x0000000800108947 */ /* 0x000fec0003800000 */
[----:B------:R-:W-:Y:S01]  /*15210*/  LOP3.LUT P2, RZ, R176, 0x2, RZ, 0xc0, !PT ;  /* 0x00000002b0ff7812 */ /* 0x000fe2000784c0ff */
        /* <DEDUP_REMOVED lines=64> */
.L_x_14686:
        /* <DEDUP_REMOVED lines=8> */
.L_x_14687:
[----:B------:R-:W-:Y:S05]  /*156a0*/  BSYNC.RECONVERGENT B0 ;  /* 0x0000000000007941 */ /* 0x000fea0003800200 */
.L_x_14685:
        /* <DEDUP_REMOVED lines=58> */
.L_x_14684:
[----:B------:R-:W-:Y:S05]  /*15a50*/  BSYNC.RECONVERGENT B1 ;  /* 0x0000000000017941 */ /* 0x000fea0003800200 */
.L_x_14683:
        /* <DEDUP_REMOVED lines=46> */
[----:B------:R-:W-:Y:S02]  /*15d40*/  FSETP.NEU.FTZ.AND P0, PT, R3, -INF , PT ;  /* 0xff8000000300780b */ /* 0x000fe40003f1d000 */
[----:B------:R-:W-:-:S02]  /*15d50*/  FSETP.NEU.FTZ.AND P1, PT, R41, -INF , PT ;  /* 0xff8000002900780b */ /* 0x000fc40003f3d000 */
[----:B------:R-:W-:Y:S02]  /*15d60*/  FSEL R5, R3, RZ, P0 ;  /* 0x000000ff03057208 */ /* 0x000fe40000000000 */
[----:B------:R-:W-:-:S03]  /*15d70*/  FSEL R7, R41, RZ, P1 ;  /* 0x000000ff29077208 */ /* 0x000fc60000800000 */
[----:B------:R-:W-:Y:S02]  /*15d80*/  FADD.FTZ R5, R0, -R5 ;  /* 0x8000000500057221 */ /* 0x000fe40000010000 */
[----:B------:R-:W-:Y:S01]  /*15d90*/  FADD.FTZ R7, R2, -R7 ;  /* 0x8000000702077221 */ /* 0x000fe20000010000 */
[C---:B--2---:R-:W-:Y:S01]  /*15da0*/  FMUL.FTZ R43, R48.reuse, R3 ;  /* 0x00000003302b7220 */ /* 0x044fe20000410000 */
        /* <DEDUP_REMOVED lines=18> */
[-CC-:B------:R-:W-:Y:S01]  /*15ed0*/  FFMA.FTZ R67, R242, R48.reuse, -R43.reuse ;  /* 0x00000030f2437223 */ /* 0x180fe2000001082b */
        /* <DEDUP_REMOVED lines=11> */
[-C--:B------:R-:W-:Y:S01]  /*15f90*/  FFMA.FTZ R65, R244, R48.reuse, -R43 ;  /* 0x00000030f4417223 */ /* 0x080fe2000001082b */
[-CC-:B------:R-:W-:Y:S01]  /*15fa0*/  FFMA.FTZ R212, R212, R48.reuse, -R53.reuse ;  /* 0x00000030d4d47223 */ /* 0x180fe20000010835 */
[----:B------:R-:W4:Y:S01]  /*15fb0*/  MUFU.EX2 R127, R127 ;  /* 0x0000007f007f7308 */ /* 0x000f220000000800 */
[--C-:B------:R-:W-:Y:S01]  /*15fc0*/  FFMA.FTZ R107, R240, R48, -R53.reuse ;  /* 0x00000030f06b7223 */ /* 0x100fe20000010835 */
[----:B-1----:R-:W-:Y:S01]  /*15fd0*/  F2FP.BF16.F32.PACK_AB R33, R113, R222 ;  /* 0x000000de7121723e */ /* 0x002fe200000010ff */
[-CC-:B------:R-:W-:Y:S01]  /*15fe0*/  FFMA.FTZ R105, R234, R48.reuse, -R53.reuse ;  /* 0x00000030ea697223 */ /* 0x180fe20000010835 */
[----:B------:R-:W-:Y:S01]  /*15ff0*/  MUFU.EX2 R123, R123 ;  /* 0x0000007b007b7308 */ /* 0x000fe20000000800 */
[-C--:B------:R-:W-:Y:S01]  /*16000*/  FFMA.FTZ R0, R236, R48.reuse, -R53 ;  /* 0x00000030ec007223 */ /* 0x080fe20000010835 */
[--C-:B------:R-:W-:Y:S01]  /*16010*/  FFMA.FTZ R2, R238, R48, -R43.reuse ;  /* 0x00000030ee027223 */ /* 0x100fe2000001082b */
        /* <DEDUP_REMOVED lines=14> */
[----:B------:R-:W-:Y:S01]  /*16100*/  FMUL.FTZ R84, R84, R127 ;  /* 0x0000007f54547220 */ /* 0x000fe20000410000 */
[----:B-1----:R-:W-:Y:S01]  /*16110*/  F2FP.BF16.F32.PACK_AB R32, R121, R123 ;  /* 0x0000007b7920723e */ /* 0x002fe200000010ff */
[-C--:B------:R-:W-:Y:S01]  /*16120*/  FMUL.FTZ R85, R85, R127.reuse ;  /* 0x0000007f55557220 */ /* 0x080fe20000410000 */
[----:B------:R-:W-:Y:S01]  /*16130*/  MUFU.EX2 R218, R218 ;  /* 0x000000da00da7308 */ /* 0x000fe20000000800 */
[-C--:B------:R-:W-:Y:S01]  /*16140*/  FMUL.FTZ R20, R80, R127.reuse ;  /* 0x0000007f50147220 */ /* 0x080fe20000410000 */
[-C--:B------:R-:W-:Y:S01]  /*16150*/  FMUL.FTZ R21, R81, R127.reuse ;  /* 0x0000007f51157220 */ /* 0x080fe20000410000 */
        /* <DEDUP_REMOVED lines=9> */
[----:B------:R-:W-:Y:S01]  /*161f0*/  MUFU.EX2 R212, R212 ;  /* 0x000000d400d47308 */ /* 0x000fe20000000800 */
[C---:B------:R-:W-:Y:S01]  /*16200*/  HMMA.16816.F32.BF16 R4, R32.reuse, R8, R4 ;  /* 0x000000082004723c */ /* 0x040fe20000041804 */
[-C--:B------:R-:W-:Y:S01]  /*16210*/  FMUL.FTZ R70, R70, R125.reuse ;  /* 0x0000007d46467220 */ /* 0x080fe20000410000 */
[----:B------:R-:W-:Y:S01]  /*16220*/  FMUL.FTZ R71, R71, R125 ;  /* 0x0000007d47477220 */ /* 0x000fe20000410000 */
[----:B------:R-:W1:Y:S01]  /*16230*/  MUFU.EX2 R107, R107 ;  /* 0x0000006b006b7308 */ /* 0x000e620000000800 */
[-C--:B------:R-:W-:Y:S01]  /*16240*/  FMUL.FTZ R68, R68, R127.reuse ;  /* 0x0000007f44447220 */ /* 0x080fe20000410000 */
[----:B------:R-:W-:Y:S01]  /*16250*/  FMUL.FTZ R69, R69, R127 ;  /* 0x0000007f45457220 */ /* 0x000fe20000410000 */
[-CC-:B------:R-:W-:Y:S01]  /*16260*/  FFMA.FTZ R200, R200, R48.reuse, -R43.reuse ;  /* 0x00000030c8c87223 */ /* 0x180fe2000001082b */
[----:B------:R-:W-:Y:S01]  /*16270*/  MUFU.EX2 R105, R105 ;  /* 0x0000006900697308 */ /* 0x000fe20000000800 */
[C---:B------:R-:W-:Y:S01]  /*16280*/  HMMA.16816.F32.BF16 R12, R32.reuse, R16, R12 ;  /* 0x00000010200c723c */ /* 0x040fe2000004180c */
[-C--:B------:R-:W-:Y:S01]  /*16290*/  FFMA.FTZ R115, R230, R48.reuse, -R43 ;  /* 0x00000030e6737223 */ /* 0x080fe2000001082b */
[-CC-:B------:R-:W-:Y:S01]  /*162a0*/  FFMA.FTZ R117, R198, R48.reuse, -R53.reuse ;  /* 0x00000030c6757223 */ /* 0x180fe20000010835 */
[----:B------:R-:W3:Y:S01]  /*162b0*/  MUFU.EX2 R0, R0 ;  /* 0x0000000000007308 */ /* 0x000ee20000000800 */
[-CC-:B------:R-:W-:Y:S01]  /*162c0*/  FFMA.FTZ R130, R224, R48.reuse, -R53.reuse ;  /* 0x00000030e0827223 */ /* 0x180fe20000010835 */
[-C--:B------:R-:W-:Y:S01]  /*162d0*/  FFMA.FTZ R111, R226, R48.reuse, -R53 ;  /* 0x00000030e26f7223 */ /* 0x080fe20000010835 */
[-CC-:B------:R-:W-:Y:S01]  /*162e0*/  FFMA.FTZ R109, R228, R48.reuse, -R43.reuse ;  /* 0x00000030e46d7223 */ /* 0x180fe2000001082b */
[----:B------:R-:W4:Y:S01]  /*162f0*/  MUFU.EX2 R2, R2 ;  /* 0x0000000200027308 */ /* 0x000f220000000800 */
[C---:B------:R-:W-:Y:S01]  /*16300*/  HMMA.16816.F32.BF16 R8, R32.reuse, R10, R92 ;  /* 0x0000000a2008723c */ /* 0x040fe2000004185c */
[-C--:B------:R-:W-:Y:S01]  /*16310*/  FFMA.FTZ R232, R232, R48.reuse, -R43 ;  /* 0x00000030e8e87223 */ /* 0x080fe2000001082b */
[----:B------:R-:W-:Y:S01]  /*16320*/  LDSM.16.MT88.4 R92, [R154+0x7800] ;  /* 0x007800009a5c783b */ /* 0x000fe20000004200 */
[----:B------:R-:W-:Y:S01]  /*16330*/  MUFU.EX2 R200, R200 ;  /* 0x000000c800c87308 */ /* 0x000fe20000000800 */
[----:B------:R-:W-:Y:S01]  /*16340*/  FFMA.FTZ R222, R191, R125, R222 ;  /* 0x0000007dbfde7223 */ /* 0x000fe200000100de */
[-C--:B------:R-:W-:Y:S01]  /*16350*/  FFMA.FTZ R124, R124, R48.reuse, -R53 ;  /* 0x000000307c7c7223 */ /* 0x080fe20000010835 */
[----:B------:R-:W-:Y:S01]  /*16360*/  FFMA.FTZ R190, R190, R127, R123 ;  /* 0x0000007fbebe7223 */ /* 0x000fe2000001007b */
[----:B------:R-:W-:Y:S01]  /*16370*/  MUFU.EX2 R115, R115 ;  /* 0x0000007300737308 */ /* 0x000fe20000000800 */
[C---:B------:R-:W-:Y:S01]  /*16380*/  HMMA.16816.F32.BF16 R16, R32.reuse, R18, R84 ;  /* 0x000000122010723c */ /* 0x040fe20000041854 */
[----:B------:R-:W-:Y:S01]  /*16390*/  LDSM.16.MT88.4 R84, [R150+0x7800] ;  /* 0x007800009654783b */ /* 0x000fe20000004200 */
[----:B------:R-:W-:Y:S01]  /*163a0*/  FADD.FTZ R113, R113, R222 ;  /* 0x000000de71717221 */ /* 0x000fe20000010000 */
[----:B------:R-:W-:Y:S01]  /*163b0*/  MUFU.EX2 R117, R117 ;  /* 0x0000007500757308 */ /* 0x000fe20000000800 */
[----:B------:R-:W-:Y:S01]  /*163c0*/  FADD.FTZ R190, R121, R190 ;  /* 0x000000be79be7221 */ /* 0x000fe20000010000 */
[-C--:B------:R-:W-:Y:S01]  /*163d0*/  FFMA.FTZ R66, R66, R48.reuse, -R53 ;  /* 0x0000003042427223 */ /* 0x080fe20000010835 */
[----:B------:R-:W-:Y:S01]  /*163e0*/  FADD.FTZ R194, R194, R113 ;  /* 0x00000071c2c27221 */ /* 0x000fe20000010000 */
[----:B------:R-:W-:Y:S01]  /*163f0*/  MUFU.EX2 R130, R130 ;  /* 0x0000008200827308 */ /* 0x000fe20000000800 */
[C---:B------:R-:W-:Y:S01]  /*16400*/  HMMA.16816.F32.BF16 R20, R32.reuse, R24, R20 ;  /* 0x000000182014723c */ /* 0x040fe20000041814 */
[----:B------:R-:W-:Y:S01]  /*16410*/  FADD.FTZ R119, R119, R190 ;  /* 0x000000be77777221 */ /* 0x000fe20000010000 */
[----:B------:R-:W-:Y:S01]  /*16420*/  FADD.FTZ R55, R55, R194 ;  /* 0x000000c237377221 */ /* 0x000fe20000010000 */
[----:B------:R-:W5:Y:S01]  /*16430*/  MUFU.EX2 R111, R111 ;  /* 0x0000006f006f7308 */ /* 0x000f620000000800 */
[-C--:B------:R-:W-:Y:S01]  /*16440*/  FFMA.FTZ R113, R110, R48.reuse, -R53 ;  /* 0x000000306e717223 */ /* 0x080fe20000010835 */
[----:B------:R-:W-:Y:S01]  /*16450*/  FADD.FTZ R119, R60, R119 ;  /* 0x000000773c777221 */ /* 0x000fe20000010000 */
[-CC-:B------:R-:W-:Y:S01]  /*16460*/  FFMA.FTZ R60, R116, R48.reuse, -R43.reuse ;  /* 0x00000030743c7223 */ /* 0x180fe2000001082b */
[----:B------:R-:W-:Y:S01]  /*16470*/  MUFU.EX2 R109, R109 ;  /* 0x0000006d006d7308 */ /* 0x000fe20000000800 */
[C---:B------:R-:W-:Y:S01]  /*16480*/  HMMA.16816.F32.BF16 R24, R32.reuse, R26, R76 ;  /* 0x0000001a2018723c */ /* 0x040fe2000004184c */
[----:B------:R-:W-:Y:S01]  /*16490*/  LDSM.16.MT88.4 R76, [R149+0x7800] ;  /* 0x00780000954c783b */ /* 0x000fe20000004200 */
[-CC-:B------:R-:W-:Y:S01]  /*164a0*/  FFMA.FTZ R121, R108, R48.reuse, -R43.reuse ;  /* 0x000000306c797223 */ /* 0x180fe2000001082b */
[-CC-:B------:R-:W-:Y:S01]  /*164b0*/  FFMA.FTZ R112, R112, R48.reuse, -R43.reuse ;  /* 0x0000003070707223 */ /* 0x180fe2000001082b */
[----:B------:R-:W-:Y:S01]  /*164c0*/  MUFU.EX2 R60, R60 ;  /* 0x0000003c003c7308 */ /* 0x000fe20000000800 */
[-C--:B------:R-:W-:Y:S01]  /*164d0*/  FFMA.FTZ R191, R40, R48.reuse, -R43 ;  /* 0x0000003028bf7223 */ /* 0x080fe2000001082b */
[-CC-:B------:R-:W-:Y:S01]  /*164e0*/  FFMA.FTZ R51, R51, R48.reuse, -R53.reuse ;  /* 0x0000003033337223 */ /* 0x180fe20000010835 */
[----:B------:R-:W-:Y:S01]  /*164f0*/  FFMA.FTZ R49, R49, R48, -R53 ;  /* 0x0000003031317223 */ /* 0x000fe20000010835 */
[C---:B--2---:R-:W-:Y:S01]  /*16500*/  HMMA.16816.F32.BF16 R28, R32.reuse, R36, R28 ;  /* 0x00000024201c723c */ /* 0x044fe2000004181c */
[----:B-1----:R-:W-:Y:S01]  /*16510*/  F2FP.BF16.F32.PACK_AB R36, R107, R212 ;  /* 0x000000d46b24723e */ /* 0x002fe200000010ff */
[----:B------:R-:W-:Y:S01]  /*16520*/  FADD.FTZ R212, R212, R119 ;  /* 0x00000077d4d47221 */ /* 0x000fe20000010000 */
[----:B------:R-:W-:Y:S01]  /*16530*/  F2FP.BF16.F32.PACK_AB R37, R67, R218 ;  /* 0x000000da4325723e */ /* 0x000fe200000010ff */
[----:B------:R-:W-:Y:S01]  /*16540*/  FADD.FTZ R218, R218, R55 ;  /* 0x00000037dada7221 */ /* 0x000fe20000010000 */
[----:B------:R-:W-:Y:S01]  /*16550*/  FFMA.FTZ R119, R106, R48, -R53 ;  /* 0x000000306a777223 */ /* 0x000fe20000010835 */
[----:B------:R-:W-:Y:S01]  /*16560*/  MUFU.EX2 R55, R124 ;  /* 0x0000007c00377308 */ /* 0x000fe20000000800 */
[----:B------:R-:W-:Y:S01]  /*16570*/  FADD.FTZ R212, R107, R212 ;  /* 0x000000d46bd47221 */ /* 0x000fe20000010000 */
[----:B------:R-:W-:Y:S01]  /*16580*/  HMMA.16816.F32.BF16 R32, R32, R38, R68 ;  /* 0x000000262020723c */ /* 0x000fe20000041844 */
[----:B---3--:R-:W-:Y:S01]  /*16590*/  F2FP.BF16.F32.PACK_AB R38, R0, R105 ;  /* 0x000000690026723e */ /* 0x008fe200000010ff */
[----:B------:R-:W-:Y:S01]  /*165a0*/  MUFU.EX2 R113, R113 ;  /* 0x0000007100717308 */ /* 0x000fe20000000800 */
[----:B----4-:R-:W-:Y:S01]  /*165b0*/  F2FP.BF16.F32.PACK_AB R39, R2, R65 ;  /* 0x000000410227723e */ /* 0x010fe200000010ff */
[----:B------:R-:W-:Y:S01]  /*165c0*/  FADD.FTZ R218, R67, R218 ;  /* 0x000000da43da7221 */ /* 0x000fe20000010000 */
[----:B------:R-:W-:Y:S01]  /*165d0*/  FADD.FTZ R105, R105, R212 ;  /* 0x000000d469697221 */ /* 0x000fe20000010000 */
[----:B------:R-:W-:Y:S01]  /*165e0*/  MUFU.EX2 R119, R119 ;  /* 0x0000007700777308 */ /* 0x000fe20000000800 */
[----:B------:R-:W-:Y:S01]  /*165f0*/  @P0 IADD3 R61, PT, PT, R61, -0x3, RZ ;  /* 0xfffffffd3d3d0810 */ /* 0x000fe20007ffe0ff */
[----:B------:R-:W-:Y:S01]  /*16600*/  FADD.FTZ R65, R65, R218 ;  /* 0x000000da41417221 */ /* 0x000fe20000010000 */
[----:B------:R-:W-:Y:S01]  /*16610*/  FADD.FTZ R105, R0, R105 ;  /* 0x0000006900697221 */ /* 0x000fe20000010000 */
[----:B------:R-:W-:Y:S01]  /*16620*/  HMMA.16816.F32.BF16 R4, R36, R56, R4 ;  /* 0x000000382404723c */ /* 0x000fe20000041804 */
[----:B------:R-:W-:Y:S01]  /*16630*/  MUFU.EX2 R66, R66 ;  /* 0x0000004200427308 */ /* 0x000fe20000000800 */
[----:B------:R-:W-:-:S03]  /*16640*/  FADD.FTZ R65, R2, R65 ;  /* 0x0000004102417221 */ /* 0x000fc60000010000 */
        /* <DEDUP_REMOVED lines=15> */
[----:B-----5:R-:W-:Y:S01]  /*16740*/  F2FP.BF16.F32.PACK_AB R38, R111, R130 ;  /* 0x000000826f26723e */ /* 0x020fe200000010ff */
[----:B------:R-:W3:Y:S04]  /*16750*/  MUFU.EX2 R196, R232 ;  /* 0x000000e800c47308 */ /* 0x000ee80000000800 */
[----:B------:R-:W4:Y:S01]  /*16760*/  MUFU.EX2 R198, R37 ;  /* 0x0000002500c67308 */ /* 0x000f220000000800 */
[----:B---3--:R-:W-:-:S02]  /*16770*/  F2FP.BF16.F32.PACK_AB R39, R109, R196 ;  /* 0x000000c46d27723e */ /* 0x008fc400000010ff */
[----:B----4-:R-:W-:Y:S01]  /*16780*/  F2FP.BF16.F32.PACK_AB R36, R117, R198 ;  /* 0x000000c67524723e */ /* 0x010fe200000010ff */
[----:B------:R-:W-:Y:S01]  /*16790*/  FADD.FTZ R198, R198, R105 ;  /* 0x00000069c6c67221 */ /* 0x000fe20000010000 */
[----:B------:R-:W-:Y:S01]  /*167a0*/  F2FP.BF16.F32.PACK_AB R37, R115, R200 ;  /* 0x000000c87325723e */ /* 0x000fe200000010ff */
[----:B------:R-:W-:Y:S02]  /*167b0*/  FADD.FTZ R200, R200, R65 ;  /* 0x00000041c8c87221 */ /* 0x000fe40000010000 */
[----:B------:R-:W-:Y:S02]  /*167c0*/  FADD.FTZ R117, R117, R198 ;  /* 0x000000c675757221 */ /* 0x000fe40000010000 */
[----:B------:R-:W-:Y:S02]  /*167d0*/  FADD.FTZ R115, R115, R200 ;  /* 0x000000c873737221 */ /* 0x000fe40000010000 */
[----:B-1----:R-:W-:Y:S01]  /*167e0*/  HMMA.16816.F32.BF16 R4, R36, R56, R4 ;  /* 0x000000382404723c */ /* 0x002fe20000041804 */
[----:B------:R-:W-:Y:S01]  /*167f0*/  FADD.FTZ R2, R130, R117 ;  /* 0x0000007582027221 */ /* 0x000fe20000010000 */
[----:B------:R-:W-:-:S03]  /*16800*/  FADD.FTZ R196, R196, R115 ;  /* 0x00000073c4c47221 */ /* 0x000fc60000010000 */
[----:B------:R-:W-:Y:S01]  /*16810*/  FADD.FTZ R2, R111, R2 ;  /* 0x000000026f027221 */ /* 0x000fe20000010000 */
[----:B------:R-:W-:Y:S02]  /*16820*/  FADD.FTZ R109, R109, R196 ;  /* 0x000000c46d6d7221 */ /* 0x000fe40000010000 */
[C---:B------:R-:W-:Y:S01]  /*16830*/  HMMA.16816.F32.BF16 R8, R36.reuse, R58, R8 ;  /* 0x0000003a2408723c */ /* 0x040fe20000041808 */
[----:B------:R-:W1:Y:S07]  /*16840*/  LDSM.16.MT88.4 R56, [R149+0x7000] ;  /* 0x007000009538783b */ /* 0x000e6e0000004200 */
[C---:B--2---:R-:W-:Y:S08]  /*16850*/  HMMA.16816.F32.BF16 R12, R36.reuse, R44, R12 ;  /* 0x0000002c240c723c */ /* 0x044ff0000004180c */
        /* <DEDUP_REMOVED lines=33> */
[----:B--2---:R-:W-:Y:S01]  /*16a70*/  F2FP.BF16.F32.PACK_AB R68, R38, R47 ;  /* 0x0000002f2644723e */ /* 0x004fe200000010ff */
[----:B------:R-:W-:Y:S01]  /*16a80*/  FADD.FTZ R47, R47, R2 ;  /* 0x000000022f2f7221 */ /* 0x000fe20000010000 */
[----:B------:R-:W-:-:S02]  /*16a90*/  MOV R2, R41 ;  /* 0x0000002900027202 */ /* 0x000fc40000000f00 */
[----:B------:R-:W-:Y:S01]  /*16aa0*/  @P0 MOV R2, R41 ;  /* 0x0000002900020202 */ /* 0x000fe20000000f00 */
[----:B------:R-:W-:Y:S01]  /*16ab0*/  FADD.FTZ R47, R38, R47 ;  /* 0x0000002f262f7221 */ /* 0x000fe20000010000 */
[----:B-1----:R-:W-:-:S03]  /*16ac0*/  F2FP.BF16.F32.PACK_AB R70, R37, R44 ;  /* 0x0000002c2546723e */ /* 0x002fc600000010ff */
[----:B------:R-:W-:Y:S01]  /*16ad0*/  FADD.FTZ R44, R44, R47 ;  /* 0x0000002f2c2c7221 */ /* 0x000fe20000010000 */
[C---:B---3--:R-:W-:Y:S01]  /*16ae0*/  F2FP.BF16.F32.PACK_AB R71, R36.reuse, R39 ;  /* 0x000000272447723e */ /* 0x048fe200000010ff */
[----:B------:R-:W-:Y:S02]  /*16af0*/  FADD.FTZ R39, R39, R46 ;  /* 0x0000002e27277221 */ /* 0x000fe40000010000 */
[----:B------:R-:W-:Y:S02]  /*16b00*/  FADD.FTZ R44, R37, R44 ;  /* 0x0000002c252c7221 */ /* 0x000fe40000010000 */
        /* <DEDUP_REMOVED lines=14> */
[----:B------:R-:W-:Y:S02]  /*16bf0*/  LDSM.16.MT88.4 R12, [R149+0x8000] ;  /* 0x00800000950c783b */ /* 0x000fe40000004200 */
[----:B------:R-:W4:Y:S04]  /*16c00*/  MUFU.EX2 R24, R24 ;  /* 0x0000001800187308 */ /* 0x000f280000000800 */
[----:B------:R-:W-:Y:S01]  /*16c10*/  MUFU.EX2 R25, R25 ;  /* 0x0000001900197308 */ /* 0x000fe20000000800 */
[C---:B------:R-:W-:Y:S01]  /*16c20*/  HMMA.16816.F32.BF16 R84, R68.reuse, R86, R16 ;  /* 0x000000564454723c */ /* 0x040fe20000041810 */
[----:B------:R-:W5:Y:S02]  /*16c30*/  LDSM.16.MT88.4 R16, [R150+0x8000] ;  /* 0x008000009610783b */ /* 0x000f640000004200 */
[----:B------:R-:W2:Y:S05]  /*16c40*/  MUFU.EX2 R26, R26 ;  /* 0x0000001a001a7308 */ /* 0x000eaa0000000800 */
[C---:B-1----:R-:W-:Y:S01]  /*16c50*/  HMMA.16816.F32.BF16 R72, R68.reuse, R4, R28 ;  /* 0x000000044448723c */ /* 0x042fe2000004181c */
[-CC-:B------:R-:W-:Y:S01]  /*16c60*/  FFMA.FTZ R31, R146, R48.reuse, -R53.reuse ;  /* 0x00000030921f7223 */ /* 0x180fe20000010835 */
[-CC-:B------:R-:W-:Y:S01]  /*16c70*/  FFMA.FTZ R30, R144, R48.reuse, -R53.reuse ;  /* 0x00000030901e7223 */ /* 0x180fe20000010835 */
[-CC-:B------:R-:W-:Y:S01]  /*16c80*/  FFMA.FTZ R29, R140, R48.reuse, -R53.reuse ;  /* 0x000000308c1d7223 */ /* 0x180fe20000010835 */
[-C--:B------:R-:W-:Y:S01]  /*16c90*/  FFMA.FTZ R28, R142, R48.reuse, -R53 ;  /* 0x000000308e1c7223 */ /* 0x080fe20000010835 */
[----:B----4-:R-:W-:Y:S01]  /*16ca0*/  F2FP.BF16.F32.PACK_AB R5, R24, R27 ;  /* 0x0000001b1805723e */ /* 0x010fe200000010ff */
        /* <DEDUP_REMOVED lines=15> */
[C---:B-1----:R-:W-:Y:S01]  /*16da0*/  F2FP.BF16.F32.PACK_AB R4, R30.reuse, R31 ;  /* 0x0000001f1e04723e */ /* 0x042fe200000010ff */
[----:B------:R-:W-:Y:S01]  /*16db0*/  FADD.FTZ R31, R31, R44 ;  /* 0x0000002c1f1f7221 */ /* 0x000fe20000010000 */
[----:B------:R-:W1:Y:S03]  /*16dc0*/  MUFU.EX2 R35, R35 ;  /* 0x0000002300237308 */ /* 0x000e660000000800 */
[----:B------:R-:W-:Y:S01]  /*16dd0*/  FADD.FTZ R30, R30, R31 ;  /* 0x0000001f1e1e7221 */ /* 0x000fe20000010000 */
[----:B------:R-:W-:Y:S01]  /*16de0*/  MUFU.EX2 R34, R34 ;  /* 0x0000002200227308 */ /* 0x000fe20000000800 */
[C---:B--2---:R-:W-:Y:S02]  /*16df0*/  F2FP.BF16.F32.PACK_AB R6, R28.reuse, R29 ;  /* 0x0000001d1c06723e */ /* 0x044fe400000010ff */
[----:B------:R-:W-:Y:S01]  /*16e00*/  FADD.FTZ R29, R29, R30 ;  /* 0x0000001e1d1d7221 */ /* 0x000fe20000010000 */
[----:B------:R-:W2:Y:S03]  /*16e10*/  MUFU.EX2 R33, R33 ;  /* 0x0000002100217308 */ /* 0x000ea60000000800 */
[----:B------:R-:W-:Y:S01]  /*16e20*/  FADD.FTZ R28, R28, R29 ;  /* 0x0000001d1c1c7221 */ /* 0x000fe20000010000 */
[C---:B------:R-:W-:Y:S08]  /*16e30*/  HMMA.16816.F32.BF16 R72, R4.reuse, R8, R72 ;  /* 0x000000080448723c */ /* 0x040ff00000041848 */
        /* <DEDUP_REMOVED lines=8> */
[C---:B------:R-:W-:Y:S08]  /*16ec0*/  HMMA.16816.F32.BF16 R80, R4.reuse, R12, R80 ;  /* 0x0000000c0450723c */ /* 0x040ff00000041850 */
        /* <DEDUP_REMOVED lines=13> */
[----:B------:R-:W-:Y:S01]  /*16fa0*/  FADD.FTZ R55, R55, R58 ;  /* 0x0000003a37377221 */ /* 0x000fe20000010000 */
[----:B------:R-:W-:-:S06]  /*16fb0*/  FADD.FTZ R34, R33, R34 ;  /* 0x0000002221227221 */ /* 0x000fcc0000010000 */
[C---:B------:R-:W-:Y:S01]  /*16fc0*/  HMMA.16816.F32.BF16 R76, R4.reuse, R10, R76 ;  /* 0x0000000a044c723c */ /* 0x040fe2000004184c */
[----:B------:R-:W1:Y:S07]  /*16fd0*/  LDSM.16.MT88.4 R8, [R150+0x9000] ;  /* 0x009000009608783b */ /* 0x000e6e0000004200 */
[C---:B---3--:R-:W-:Y:S08]  /*16fe0*/  HMMA.16816.F32.BF16 R96, R4.reuse, R20, R96 ;  /* 0x000000140460723c */ /* 0x048ff00000041860 */
[C---:B------:R-:W-:Y:S01]  /*16ff0*/  HMMA.16816.F32.BF16 R92, R4.reuse, R22, R92 ;  /* 0x00000016045c723c */ /* 0x040fe2000004185c */
[----:B------:R-:W2:Y:S07]  /*17000*/  LDSM.16.MT88.4 R20, [R154+0x9000] ;  /* 0x009000009a14783b */ /* 0x000eae0000004200 */
[----:B-----5:R-:W-:Y:S01]  /*17010*/  HMMA.16816.F32.BF16 R88, R4, R16, R88 ;  /* 0x000000100458723c */ /* 0x020fe20000041858 */
[----:B------:R-:W-:-:S02]  /*17020*/  FFMA.FTZ R16, R104, R48, -R53 ;  /* 0x0000003068107223 */ /* 0x000fc40000010835 */
[----:B------:R-:W-:Y:S04]  /*17030*/  MUFU.EX2 R104, R112 ;  /* 0x0000007000687308 */ /* 0x000fe80000000800 */
[----:B------:R3:W4:Y:S01]  /*17040*/  MUFU.EX2 R110, R16 ;  /* 0x00000010006e7308 */ /* 0x0007220000000800 */
[C---:B------:R-:W-:Y:S08]  /*17050*/  HMMA.16816.F32.BF16 R84, R4.reuse, R18, R84 ;  /* 0x000000120454723c */ /* 0x040ff00000041854 */
[C---:B------:R-:W-:Y:S01]  /*17060*/  HMMA.16816.F32.BF16 R72, R4.reuse, R12, R72 ;  /* 0x0000000c0448723c */ /* 0x040fe20000041848 */
[----:B---3--:R-:W3:Y:S07]  /*17070*/  LDSM.16.MT88.4 R16, [R149+0x9000] ;  /* 0x009000009510783b */ /* 0x008eee0000004200 */
[----:B------:R-:W-:Y:S01]  /*17080*/  HMMA.16816.F32.BF16 R68, R4, R14, R68 ;  /* 0x0000000e0444723c */ /* 0x000fe20000041844 */
[----:B----4-:R-:W-:Y:S01]  /*17090*/  F2FP.BF16.F32.PACK_AB R4, R113, R110 ;  /* 0x0000006e7104723e */ /* 0x010fe200000010ff */
        /* <DEDUP_REMOVED lines=12> */
[----:B------:R-:W-:-:S03]  /*17160*/  FADD.FTZ R66, R66, R119 ;  /* 0x0000007742427221 */ /* 0x000fc60000010000 */
        /* <DEDUP_REMOVED lines=8> */
[-CC-:B------:R-:W-:Y:S01]  /*171f0*/  FFMA.FTZ R23, R50, R48.reuse, -R53.reuse ;  /* 0x0000003032177223 */ /* 0x180fe20000010835 */
[----:B------:R-:W-:Y:S01]  /*17200*/  FFMA.FTZ R53, R42, R48, -R53 ;  /* 0x000000302a357223 */ /* 0x000fe20000010835 */
[----:B------:R-:W-:Y:S04]  /*17210*/  MUFU.EX2 R20, R20 ;  /* 0x0000001400147308 */ /* 0x000fe80000000800 */
[----:B------:R-:W-:Y:S01]  /*17220*/  MUFU.EX2 R22, R22 ;  /* 0x0000001600167308 */ /* 0x000fe20000000800 */
[C---:B---3--:R-:W-:Y:S03]  /*17230*/  HMMA.16816.F32.BF16 R80, R4.reuse, R16, R80 ;  /* 0x000000100450723c */ /* 0x048fe60000041850 */
[----:B------:R-:W2:Y:S04]  /*17240*/  MUFU.EX2 R23, R23 ;  /* 0x0000001700177308 */ /* 0x000ea80000000800 */
[----:B------:R-:W-:Y:S01]  /*17250*/  MUFU.EX2 R42, R49 ;  /* 0x00000031002a7308 */ /* 0x000fe20000000800 */
[C---:B------:R-:W-:Y:S01]  /*17260*/  HMMA.16816.F32.BF16 R76, R4.reuse, R18, R76 ;  /* 0x00000012044c723c */ /* 0x040fe2000004184c */
[----:B------:R-:W3:Y:S02]  /*17270*/  LDSM.16.MT88.4 R16, [R150+0x9800] ;  /* 0x009800009610783b */ /* 0x000ee40000004200 */
[----:B------:R-:W5:Y:S05]  /*17280*/  MUFU.EX2 R43, R53 ;  /* 0x00000035002b7308 */ /* 0x000f6a0000000800 */
[C---:B----4-:R-:W-:Y:S08]  /*17290*/  HMMA.16816.F32.BF16 R72, R4.reuse, R12, R72 ;  /* 0x0000000c0448723c */ /* 0x050ff00000041848 */
[----:B------:R-:W-:Y:S01]  /*172a0*/  HMMA.16816.F32.BF16 R68, R4, R14, R68 ;  /* 0x0000000e0444723c */ /* 0x000fe20000041844 */
[----:B--2---:R-:W-:Y:S01]  /*172b0*/  F2FP.BF16.F32.PACK_AB R4, R0, R23 ;  /* 0x000000170004723e */ /* 0x004fe200000010ff */
[----:B------:R-:W2:Y:S01]  /*172c0*/  LDSM.16.MT88.4 R12, [R149+0x9800] ;  /* 0x00980000950c783b */ /* 0x000ea20000004200 */
[C---:B------:R-:W-:Y:S01]  /*172d0*/  F2FP.BF16.F32.PACK_AB R5, R20.reuse, R21 ;  /* 0x000000151405723e */ /* 0x040fe200000010ff */
[----:B------:R-:W-:Y:S01]  /*172e0*/  FADD.FTZ R21, R21, R104 ;  /* 0x0000006815157221 */ /* 0x000fe20000010000 */
[----:B-----5:R-:W-:Y:S01]  /*172f0*/  F2FP.BF16.F32.PACK_AB R6, R43, R42 ;  /* 0x0000002a2b06723e */ /* 0x020fe200000010ff */
        /* <DEDUP_REMOVED lines=13> */
[C---:B---3--:R-:W-:Y:S08]  /*173d0*/  HMMA.16816.F32.BF16 R88, R4.reuse, R16, R88 ;  /* 0x000000100458723c */ /* 0x048ff00000041858 */
[C---:B------:R-:W-:Y:S08]  /*173e0*/  HMMA.16816.F32.BF16 R84, R4.reuse, R18, R84 ;  /* 0x000000120454723c */ /* 0x040ff00000041854 */
[C---:B--2---:R-:W-:Y:S08]  /*173f0*/  HMMA.16816.F32.BF16 R80, R4.reuse, R12, R80 ;  /* 0x0000000c0450723c */ /* 0x044ff00000041850 */
[C---:B------:R-:W-:Y:S08]  /*17400*/  HMMA.16816.F32.BF16 R76, R4.reuse, R14, R76 ;  /* 0x0000000e044c723c */ /* 0x040ff0000004184c */
[C---:B-1----:R-:W-:Y:S08]  /*17410*/  HMMA.16816.F32.BF16 R72, R4.reuse, R8, R72 ;  /* 0x000000080448723c */ /* 0x042ff00000041848 */
[----:B------:R-:W-:Y:S01]  /*17420*/  HMMA.16816.F32.BF16 R68, R4, R10, R68 ;  /* 0x0000000a0444723c */ /* 0x000fe20000041844 */
[----:B------:R-:W-:-:S04]  /*17430*/  NOP ;  /* 0x0000000000007918 */ /* 0x000fc80000000000 */
[----:B------:R-:W-:-:S15]  /*17440*/  @P0 BRA `(.L_x_14688) ;  /* 0x0000000000040947 */ /* 0x000fde0003800000 */
.L_x_14679:
[----:B------:R-:W-:-:S07]  /*17450*/  IADD3 R61, PT, PT, R63, -0x1, RZ ;  /* 0xffffffff3f3d7810 */ /* 0x000fce0007ffe0ff */
.L_x_14688:
[----:B------:R-:W-:Y:S05]  /*17460*/  BSYNC B2 ;  /* 0x0000000000027941 */ /* 0x000fea0003800000 */
.L_x_14678:
        /* <DEDUP_REMOVED lines=16> */
.L_x_14696:
        /* <DEDUP_REMOVED lines=79> */
.L_x_14691:
[----:B------:R-:W-:Y:S05]  /*17a60*/  BSYNC.RECONVERGENT B0 ;  /* 0x0000000000007941 */ /* 0x000fea0003800200 */
.L_x_14690:
        /* <DEDUP_REMOVED lines=87> */
[----:B------:R-:W-:Y:S01]  /*17fe0*/  LDSM.16.M88.4 R108, [R153+0x3000] ;  /* 0x00300000996c783b */ /* 0x000fe20000000200 */
[C---:B-----5:R-:W-:Y:S07]  /*17ff0*/  HMMA.16816.F32.BF16 R28, R104.reuse, R120, RZ ;  /* 0x00000078681c723c */ /* 0x060fee00000418ff */
[----:B------:R-:W-:Y:S01]  /*18000*/  LDSM.16.M88.4 R112, [R153+0x3800] ;  /* 0x003800009970783b */ /* 0x000fe20000000200 */
[C---:B------:R-:W-:Y:S07]  /*18010*/  HMMA.16816.F32.BF16 R32, R104.reuse, R122, RZ ;  /* 0x0000007a6820723c */ /* 0x040fee00000418ff */
[----:B------:R-:W4:Y:S04]  /*18020*/  LD.E R0, desc[UR4][R100.64+0x18c] ;  /* 0x00018c0464007980 */ /* 0x000f28000c101900 */
[----:B------:R-:W0:Y:S01]  /*18030*/  LDGDEPBAR ;  /* 0x00000000000079af */ /* 0x000e220000000000 */
[C---:B------:R-:W-:Y:S07]  /*18040*/  HMMA.16816.F32.BF16 R36, R104.reuse, R124, RZ ;  /* 0x0000007c6824723c */ /* 0x040fee00000418ff */
[----:B------:R-:W-:Y:S01]  /*18050*/  LDSM.16.M88.4 R116, [R152+0x3000] ;  /* 0x003000009874783b */ /* 0x000fe20000000200 */
        /* <DEDUP_REMOVED lines=58> */
[-C--:B----4-:R-:W-:Y:S01]  /*18400*/  FMUL.FTZ R2, R4, R0.reuse ;  /* 0x0000000004027220 */ /* 0x090fe20000410000 */
        /* <DEDUP_REMOVED lines=73> */
[----:B------:R-:W1:Y:S01]  /*188a0*/  MUFU.TANH R20, R20 ;  /* 0x0000001400147308 */ /* 0x000e620000002400 */
[C---:B--2---:R-:W-:Y:S05]  /*188b0*/  HMMA.16816.F32.BF16 R52, R112.reuse, R4, R52 ;  /* 0x000000047034723c */ /* 0x044fea0000041834 */
[-C--:B------:R-:W-:Y:S04]  /*188c0*/  FMUL.FTZ R46, R46, R0.reuse ;  /* 0x000000002e2e7220 */ /* 0x080fe80000410000 */
        /* <DEDUP_REMOVED lines=19> */
[----:B------:R5:W2:Y:S01]  /*18a00*/  MUFU.TANH R6, R5 ;  /* 0x0000000500067308 */ /* 0x000aa20000002400 */
[-C--:B------:R-:W-:Y:S01]  /*18a10*/  FMUL.FTZ R59, R59, R0.reuse ;  /* 0x000000003b3b7220 */ /* 0x080fe20000410000 */
[C---:B-1----:R-:W-:Y:S08]  /*18a20*/  HMMA.16816.F32.BF16 R60, R112.reuse, R8, R60 ;  /* 0x00000008703c723c */ /* 0x042ff0000004183c */
[----:B------:R1:W1:Y:S01]  /*18a30*/  MUFU.TANH R8, R7 ;  /* 0x0000000700087308 */ /* 0x0002620000002400 */
[----:B------:R-:W-:Y:S09]  /*18a40*/  HMMA.16816.F32.BF16 R64, R112, R10, R64 ;  /* 0x0000000a7040723c */ /* 0x000ff20000041840 */
[----:B------:R2:W2:Y:S01]  /*18a50*/  MUFU.TANH R218, R25 ;  /* 0x0000001900da7308 */ /* 0x0004a20000002400 */
[-C--:B------:R-:W-:Y:S01]  /*18a60*/  FMUL.FTZ R62, R62, R0.reuse ;  /* 0x000000003e3e7220 */ /* 0x080fe20000410000 */
[-C--:B-----5:R-:W-:Y:S08]  /*18a70*/  FMUL.FTZ R5, R60, R0.reuse ;  /* 0x000000003c057220 */ /* 0x0a0ff00000410000 */
[----:B------:R-:W2:Y:S01]  /*18a80*/  MUFU.TANH R26, R26 ;  /* 0x0000001a001a7308 */ /* 0x000ea20000002400 */
[-C--:B------:R-:W-:Y:S01]  /*18a90*/  FMUL.FTZ R61, R61, R0.reuse ;  /* 0x000000003d3d7220 */ /* 0x080fe20000410000 */
[-C--:B------:R-:W-:Y:S01]  /*18aa0*/  FMUL.FTZ R63, R63, R0.reuse ;  /* 0x000000003f3f7220 */ /* 0x080fe20000410000 */
[-C--:B------:R-:W-:Y:S01]  /*18ab0*/  FMUL.FTZ R66, R66, R0.reuse ;  /* 0x0000000042427220 */ /* 0x080fe20000410000 */
[-C--:B-1----:R-:W-:Y:S06]  /*18ac0*/  FMUL.FTZ R7, R67, R0.reuse ;  /* 0x0000000043077220 */ /* 0x082fec0000410000 */
[----:B------:R1:W1:Y:S01]  /*18ad0*/  MUFU.TANH R220, R27 ;  /* 0x0000001b00dc7308 */ /* 0x0002620000002400 */
[-C--:B------:R-:W-:Y:S01]  /*18ae0*/  FMUL.FTZ R9, R64, R0.reuse ;  /* 0x0000000040097220 */ /* 0x080fe20000410000 */
[----:B------:R-:W-:Y:S08]  /*18af0*/  FMUL.FTZ R65, R65, R0 ;  /* 0x0000000041417220 */ /* 0x000ff00000410000 */
        /* <DEDUP_REMOVED lines=36> */
[----:B------:R-:W1:Y:S01]  /*18d40*/  MUFU.TANH R7, R7 ;  /* 0x0000000700077308 */ /* 0x000e620000002400 */
[----:B--234-:R-:W-:Y:S05]  /*18d50*/  @!P1 BRA `(.L_x_14693) ;  /* 0x0000000800249947 */ /* 0x01cfea0003800000 */
        /* <DEDUP_REMOVED lines=8> */
[----:B-1----:R-:W-:Y:S05]  /*18de0*/  @!P2 IMAD.MOV.U32 R5, RZ, RZ, RZ ;  /* 0x000000ffff05a224 */ /* 0x002fea00078e00ff */
        /* <DEDUP_REMOVED lines=70> */
.L_x_14695:
[----:B------:R-:W-:Y:S05]  /*19250*/  BSYNC.RECONVERGENT B0 ;  /* 0x0000000000007941 */ /* 0x000fea0003800200 */
.L_x_14694:
        /* <DEDUP_REMOVED lines=57> */
.L_x_14693:
[----:B------:R-:W-:Y:S05]  /*195f0*/  BSYNC.RECONVERGENT B1 ;  /* 0x0000000000017941 */ /* 0x000fea0003800200 */
.L_x_14692:
[----:B------:R-:W-:Y:S01]  /*19600*/  IABS R0, R188 ;  /* 0x000000bc00007213 */ /* 0x000fe20000000000 */
[C---:B--2---:R-:W-:Y:S01]  /*19610*/  VIADD R3, R189.reuse, 0xffffffc0 ;  /* 0xffffffc0bd037836 */ /* 0x044fe20000000000 */
[----:B------:R-:W-:Y:S01]  /*19620*/  LOP3.LUT R176, R176, 0xfffbffff, RZ, 0xc0, !PT ;  /* 0xfffbffffb0b07812 */ /* 0x000fe200078ec0ff */
[C---:B-1----:R-:W-:Y:S01]  /*19630*/  VIADD R45, R189.reuse, 0xffffffd8 ;  /* 0xffffffd8bd2d7836 */ /* 0x042fe20000000000 */
[----:B------:R-:W-:Y:S01]  /*19640*/  I2FP.F32.S32 R0, R0 ;  /* 0x0000000000007245 */ /* 0x000fe20000201400 */
        /* <DEDUP_REMOVED lines=8> */
[----:B------:R-:W-:Y:S01]  /*196d0*/  VIADD R10, R189, 0xffffffc8 ;  /* 0xffffffc8bd0a7836 */ /* 0x000fe20000000000 */
[----:B------:R-:W-:Y:S01]  /*196e0*/  IABS R11, R11 ;  /* 0x0000000b000b7213 */ /* 0x000fe20000000000 */
[-C--:B------:R-:W-:Y:S01]  /*196f0*/  FFMA.FTZ R226, -R177, R0.reuse, R226 ;  /* 0x00000000b1e27223 */ /* 0x080fe200000101e2 */
[----:B------:R-:W-:Y:S01]  /*19700*/  ISETP.GE.AND P4, PT, R3, R183, PT ;  /* 0x000000b70300720c */ /* 0x000fe20003f86270 */
[----:B------:R-:W-:Y:S01]  /*19710*/  FFMA.FTZ R232, -R177, R0, R232 ;  /* 0x00000000b1e87223 */ /* 0x000fe200000101e8 */
[----:B------:R-:W-:Y:S01]  /*19720*/  IABS R9, R9 ;  /* 0x0000000900097213 */ /* 0x000fe20000000000 */
[----:B------:R-:W-:Y:S01]  /*19730*/  VIADD R0, R189, 0xfffffff9 ;  /* 0xfffffff9bd007836 */ /* 0x000fe20000000000 */
[----:B------:R-:W-:Y:S01]  /*19740*/  I2FP.F32.S32 R17, R17 ;  /* 0x0000001100117245 */ /* 0x000fe20000201400 */
[C---:B------:R-:W-:Y:S01]  /*19750*/  VIADD R3, R188.reuse, 0x41 ;  /* 0x00000041bc037836 */ /* 0x040fe20000000000 */
[----:B------:R-:W-:Y:S01]  /*19760*/  I2FP.F32.S32 R11, R11 ;  /* 0x0000000b000b7245 */ /* 0x000fe20000201400 */
[----:B------:R-:W-:Y:S01]  /*19770*/  VIADD R13, R188, 0x30 ;  /* 0x00000030bc0d7836 */ /* 0x000fe20000000000 */
[----:B------:R-:W-:Y:S01]  /*19780*/  @P1 LOP3.LUT R176, R176, 0x40000, RZ, 0xfc, !PT ;  /* 0x00040000b0b01812 */ /* 0x000fe200078efcff */
[----:B------:R-:W-:Y:S01]  /*19790*/  FFMA.FTZ R2, -R177, R17, R2 ;  /* 0x00000011b1027223 */ /* 0x000fe20000010102 */
[----:B------:R-:W-:Y:S01]  /*197a0*/  I2FP.F32.S32 R9, R9 ;  /* 0x0000000900097245 */ /* 0x000fe20000201400 */
[C---:B------:R-:W-:Y:S01]  /*197b0*/  VIADD R23, R189.reuse, 0xffffffc1 ;  /* 0xffffffc1bd177836 */ /* 0x040fe20000000000 */
[----:B------:R-:W-:Y:S01]  /*197c0*/  ISETP.GE.AND P1, PT, R0, R185, PT ;  /* 0x000000b90000720c */ /* 0x000fe20003f26270 */
[----:B------:R-:W-:Y:S01]  /*197d0*/  VIADD R27, R189, 0xffffffc9 ;  /* 0xffffffc9bd1b7836 */ /* 0x000fe20000000000 */
[----:B------:R-:W-:Y:S01]  /*197e0*/  IABS R3, R3 ;  /* 0x0000000300037213 */ /* 0x000fe20000000000 */
[CC--:B------:R-:W-:Y:S01]  /*197f0*/  FFMA.FTZ R192, -R177.reuse, R11.reuse, R192 ;  /* 0x0000000bb1c07223 */ /* 0x0c0fe200000101c0 */
[----:B------:R-:W-:Y:S01]  /*19800*/  LOP3.LUT R176, R176, 0xfffdffff, RZ, 0xc0, !PT ;  /* 0xfffdffffb0b07812 */ /* 0x000fe200078ec0ff */
[----:B------:R-:W-:Y:S01]  /*19810*/  FFMA.FTZ R204, -R177, R11, R204 ;  /* 0x0000000bb1cc7223 */ /* 0x000fe200000101cc */
[----:B------:R-:W-:Y:S01]  /*19820*/  IABS R13, R13 ;  /* 0x0000000d000d7213 */ /* 0x000fe20000000000 */
[----:B------:R-:W-:Y:S01]  /*19830*/  VIADD R5, R189, 0x1 ;  /* 0x00000001bd057836 */ /* 0x000fe20000000000 */
[----:B------:R-:W-:Y:S01]  /*19840*/  FSEL R201, R226, -INF , P1 ;  /* 0xff800000e2c97808 */ /* 0x000fe20000800000 */
[----:B------:R-:W-:Y:S01]  /*19850*/  VIADD R11, R188, 0x21 ;  /* 0x00000021bc0b7836 */ /* 0x000fe20000000000 */
[----:B------:R-:W-:Y:S01]  /*19860*/  ISETP.GE.AND P1, PT, R10, R185, PT ;  /* 0x000000b90a00720c */ /* 0x000fe20003f26270 */
[CC--:B------:R-:W-:Y:S01]  /*19870*/  FFMA.FTZ R198, -R177.reuse, R9.reuse, R198 ;  /* 0x00000009b1c67223 */ /* 0x0c0fe200000101c6 */
[----:B------:R-:W-:Y:S01]  /*19880*/  FSEL R21, R2, -INF , P3 ;  /* 0xff80000002157808 */ /* 0x000fe20001800000 */
[----:B------:R-:W-:Y:S01]  /*19890*/  IMAD.MOV.U32 R2, RZ, RZ, R3 ;  /* 0x000000ffff027224 */ /* 0x000fe200078e0003 */
[----:B------:R-:W-:Y:S01]  /*198a0*/  @P0 LOP3.LUT R176, R176, 0x20000, RZ, 0xfc, !PT ;  /* 0x00020000b0b00812 */ /* 0x000fe200078efcff */
[----:B------:R-:W-:Y:S01]  /*198b0*/  FFMA.FTZ R14, -R177, R9, R14 ;  /* 0x00000009b10e7223 */ /* 0x000fe2000001010e */
        /* <DEDUP_REMOVED lines=8> */
[----:B------:R-:W-:Y:S01]  /*19940*/  ISETP.GE.AND P1, PT, R23, R184, PT ;  /* 0x000000b81700720c */ /* 0x000fe20003f26270 */
[----:B------:R-:W-:Y:S01]  /*19950*/  VIADD R9, R188, 0x20 ;  /* 0x00000020bc097836 */ /* 0x000fe20000000000 */
[----:B------:R-:W-:Y:S01]  /*19960*/  FSEL R139, R232, -INF , P0 ;  /* 0xff800000e88b7808 */ /* 0x000fe20000000000 */
[C---:B------:R-:W-:Y:S01]  /*19970*/  VIADD R41, R189.reuse, 0xffffffe0 ;  /* 0xffffffe0bd297836 */ /* 0x040fe20000000000 */
[----:B------:R-:W-:Y:S01]  /*19980*/  I2FP.F32.S32 R11, R11 ;  /* 0x0000000b000b7245 */ /* 0x000fe20000201400 */
[----:B------:R-:W-:Y:S01]  /*19990*/  VIADD R37, R189, 0xffffffe8 ;  /* 0xffffffe8bd257836 */ /* 0x000fe20000000000 */
[----:B------:R-:W-:Y:S01]  /*199a0*/  ISETP.GE.AND P0, PT, R27, R185, PT ;  /* 0x000000b91b00720c */ /* 0x000fe20003f06270 */
[C---:B------:R-:W-:Y:S01]  /*199b0*/  FFMA.FTZ R202, -R177.reuse, R17, R202 ;  /* 0x00000011b1ca7223 */ /* 0x040fe200000101ca */
[----:B------:R-:W-:Y:S01]  /*199c0*/  IABS R9, R9 ;  /* 0x0000000900097213 */ /* 0x000fe20000000000 */
[CC--:B------:R-:W-:Y:S01]  /*199d0*/  FFMA.FTZ R22, -R177.reuse, R11.reuse, R22 ;  /* 0x0000000bb1167223 */ /* 0x0c0fe20000010116 */
[----:B------:R-:W-:Y:S01]  /*199e0*/  FSEL R13, R200, -INF , P0 ;  /* 0xff800000c80d7808 */ /* 0x000fe20000000000 */
[----:B------:R-:W-:Y:S01]  /*199f0*/  FFMA.FTZ R16, -R177, R11, R16 ;  /* 0x0000000bb1107223 */ /* 0x000fe20000010110 */
[----:B------:R-:W-:Y:S01]  /*19a00*/  I2FP.F32.S32 R2, R2 ;  /* 0x0000000200027245 */ /* 0x000fe20000201400 */
[C---:B------:R-:W-:Y:S01]  /*19a10*/  VIADD R17, R188.reuse, 0x29 ;  /* 0x00000029bc117836 */ /* 0x040fe20000000000 */
[----:B------:R-:W-:Y:S01]  /*19a20*/  ISETP.GE.AND P0, PT, R23, R182, PT ;  /* 0x000000b61700720c */ /* 0x000fe20003f06270 */
[----:B------:R-:W-:Y:S01]  /*19a30*/  VIADD R11, R188, 0x10 ;  /* 0x00000010bc0b7836 */ /* 0x000fe20000000000 */
[----:B------:R-:W-:Y:S01]  /*19a40*/  LOP3.LUT R176, R176, 0xfffeffff, RZ, 0xc0, !PT ;  /* 0xfffeffffb0b07812 */ /* 0x000fe200078ec0ff */
[----:B------:R-:W-:Y:S01]  /*19a50*/  VIADD R39, R189, 0xffffffe1 ;  /* 0xffffffe1bd277836 */ /* 0x000fe20000000000 */
[----:B------:R-:W-:Y:S01]  /*19a60*/  I2FP.F32.S32 R9, R9 ;  /* 0x0000000900097245 */ /* 0x000fe20000201400 */
[C---:B------:R-:W-:Y:S01]  /*19a70*/  VIADD R25, R188.reuse, 0x40 ;  /* 0x00000040bc197836 */ /* 0x040fe20000000000 */
[----:B------:R-:W-:Y:S01]  /*19a80*/  IABS R17, R17 ;  /* 0x0000001100117213 */ /* 0x000fe20000000000 */
[----:B------:R-:W-:Y:S01]  /*19a90*/  VIADD R29, R188, 0xfffffff8 ;  /* 0xfffffff8bc1d7836 */ /* 0x000fe20000000000 */
[----:B------:R-:W-:Y:S01]  /*19aa0*/  @P1 LOP3.LUT R176, R176, 0x10000, RZ, 0xfc, !PT ;  /* 0x00010000b0b01812 */ /* 0x000fe200078efcff */
[C---:B------:R-:W-:Y:S01]  /*19ab0*/  FFMA.FTZ R210, -R177.reuse, R9, R210 ;  /* 0x00000009b1d27223 */ /* 0x040fe200000101d2 */
[----:B------:R-:W-:Y:S01]  /*19ac0*/  IABS R11, R11 ;  /* 0x0000000b000b7213 */ /* 0x000fe20000000000 */
[C---:B------:R-:W-:Y:S01]  /*19ad0*/  FFMA.FTZ R194, -R177.reuse, R2, R194 ;  /* 0x00000002b1c27223 */ /* 0x040fe200000101c2 */
[----:B------:R-:W-:Y:S01]  /*19ae0*/  IABS R25, R25 ;  /* 0x0000001900197213 */ /* 0x000fe20000000000 */
[----:B------:R-:W-:Y:S01]  /*19af0*/  VIADD R2, R188, 0x28 ;  /* 0x00000028bc027836 */ /* 0x000fe20000000000 */
[----:B------:R-:W-:Y:S01]  /*19b00*/  I2FP.F32.S32 R17, R17 ;  /* 0x0000001100117245 */ /* 0x000fe20000201400 */
[C---:B------:R-:W-:Y:S01]  /*19b10*/  FFMA.FTZ R216, -R177.reuse, R9, R216 ;  /* 0x00000009b1d87223 */ /* 0x040fe200000101d8 */
[----:B------:R-:W-:Y:S01]  /*19b20*/  LOP3.LUT R176, R176, 0xffff7fff, RZ, 0xc0, !PT ;  /* 0xffff7fffb0b07812 */ /* 0x000fe200078ec0ff */
[----:B------:R-:W-:Y:S01]  /*19b30*/  VIADD R9, R188, 0x9 ;  /* 0x00000009bc097836 */ /* 0x000fe20000000000 */
[----:B------:R-:W-:Y:S01]  /*19b40*/  I2FP.F32.S32 R11, R11 ;  /* 0x0000000b000b7245 */ /* 0x000fe20000201400 */
[CC--:B------:R-:W-:Y:S01]  /*19b50*/  FFMA.FTZ R12, -R177.reuse, R17.reuse, R12 ;  /* 0x00000011b10c7223 */ /* 0x0c0fe2000001010c */
[----:B------:R-:W-:Y:S01]  /*19b60*/  IABS R2, R2 ;  /* 0x0000000200027213 */ /* 0x000fe20000000000 */
[C---:B------:R-:W-:Y:S01]  /*19b70*/  FFMA.FTZ R18, -R177.reuse, R17, R18 ;  /* 0x00000011b1127223 */ /* 0x040fe20000010112 */
[----:B------:R-:W-:Y:S01]  /*19b80*/  ISETP.GE.AND P1, PT, R10, R183, PT ;  /* 0x000000b70a00720c */ /* 0x000fe20003f26270 */
[----:B------:R-:W-:Y:S01]  /*19b90*/  VIADD R3, R188, 0x19 ;  /* 0x00000019bc037836 */ /* 0x000fe20000000000 */
[----:B------:R-:W-:Y:S01]  /*19ba0*/  I2FP.F32.S32 R25, R25 ;  /* 0x0000001900197245 */ /* 0x000fe20000201400 */
[CC--:B------:R-:W-:Y:S01]  /*19bb0*/  FFMA.FTZ R218, -R177.reuse, R11.reuse, R218 ;  /* 0x0000000bb1da7223 */ /* 0x0c0fe200000101da */
[----:B------:R-:W-:Y:S01]  /*19bc0*/  @P0 LOP3.LUT R176, R176, 0x8000, RZ, 0xfc, !PT ;  /* 0x00008000b0b00812 */ /* 0x000fe200078efcff */
[C---:B------:R-:W-:Y:S01]  /*19bd0*/  FFMA.FTZ R224, -R177.reuse, R11, R224 ;  /* 0x0000000bb1e07223 */ /* 0x040fe200000101e0 */
[----:B------:R-:W-:Y:S01]  /*19be0*/  IABS R9, R9 ;  /* 0x0000000900097213 */ /* 0x000fe20000000000 */
[----:B------:R-:W-:Y:S01]  /*19bf0*/  FFMA.FTZ R196, -R177, R25, R196 ;  /* 0x00000019b1c47223 */ /* 0x000fe200000101c4 */
[----:B------:R-:W-:Y:S01]  /*19c00*/  ISETP.GE.AND P0, PT, R57, R185, PT ;  /* 0x000000b93900720c */ /* 0x000fe20003f06270 */
[----:B------:R-:W-:Y:S01]  /*19c10*/  VIADD R17, R188, 0x18 ;  /* 0x00000018bc117836 */ /* 0x000fe20000000000 */
[----:B------:R-:W-:Y:S01]  /*19c20*/  I2FP.F32.S32 R2, R2 ;  /* 0x0000000200027245 */ /* 0x000fe20000201400 */
[----:B------:R-:W-:Y:S01]  /*19c30*/  VIADD R186, R186, 0xffffff80 ;  /* 0xffffff80baba7836 */ /* 0x000fe20000000000 */
[----:B------:R-:W-:Y:S02]  /*19c40*/  FSEL R11, R202, -INF , P1 ;  /* 0xff800000ca0b7808 */ /* 0x000fe40000800000 */
[----:B------:R-:W-:Y:S01]  /*19c50*/  IABS R3, R3 ;  /* 0x0000000300037213 */ /* 0x000fe20000000000 */
[-C--:B------:R-:W-:Y:S01]  /*19c60*/  FFMA.FTZ R206, -R177, R2.reuse, R206 ;  /* 0x00000002b1ce7223 */ /* 0x080fe200000101ce */
[----:B------:R-:W-:Y:S01]  /*19c70*/  ISETP.GE.AND P1, PT, R45, R185, PT ;  /* 0x000000b92d00720c */ /* 0x000fe20003f26270 */
[----:B------:R-:W-:Y:S01]  /*19c80*/  FFMA.FTZ R212, -R177, R2, R212 ;  /* 0x00000002b1d47223 */ /* 0x000fe200000101d4 */
[----:B------:R-:W-:Y:S01]  /*19c90*/  I2FP.F32.S32 R9, R9 ;  /* 0x0000000900097245 */ /* 0x000fe20000201400 */
[----:B------:R-:W-:Y:S01]  /*19ca0*/  VIADD R2, R188, 0x11 ;  /* 0x00000011bc027836 */ /* 0x000fe20000000000 */
[----:B------:R-:W-:Y:S01]  /*19cb0*/  FSEL R25, R12, -INF , P0 ;  /* 0xff8000000c197808 */ /* 0x000fe20000000000 */
[----:B------:R-:W-:Y:S01]  /*19cc0*/  VIADD R12, R188, 0x1 ;  /* 0x00000001bc0c7836 */ /* 0x000fe20000000000 */
[----:B------:R-:W-:Y:S01]  /*19cd0*/  ISETP.GE.AND P0, PT, R27, R183, PT ;  /* 0x000000b71b00720c */ /* 0x000fe20003f06270 */
[C---:B------:R-:W-:Y:S01]  /*19ce0*/  FFMA.FTZ R28, -R177.reuse, R9, R28 ;  /* 0x00000009b11c7223 */ /* 0x040fe2000001011c */
[----:B------:R-:W-:Y:S01]  /*19cf0*/  I2FP.F32.S32 R3, R3 ;  /* 0x0000000300037245 */ /* 0x000fe20000201400 */
[----:B------:R-:W-:Y:S01]  /*19d00*/  FFMA.FTZ R34, -R177, R9, R34 ;  /* 0x00000009b1227223 */ /* 0x000fe20000010122 */
[----:B------:R-:W-:Y:S01]  /*19d10*/  FSEL R49, R16, -INF , P1 ;  /* 0xff80000010317808 */ /* 0x000fe20000800000 */
[----:B------:R-:W-:Y:S01]  /*19d20*/  VIADD R16, R189, 0xfffffff8 ;  /* 0xfffffff8bd107836 */ /* 0x000fe20000000000 */
[----:B------:R-:W-:Y:S01]  /*19d30*/  ISETP.GE.AND P1, PT, R57, R183, PT ;  /* 0x000000b73900720c */ /* 0x000fe20003f26270 */
[CC--:B------:R-:W-:Y:S01]  /*19d40*/  FFMA.FTZ R20, -R177.reuse, R3.reuse, R20 ;  /* 0x00000003b1147223 */ /* 0x0c0fe20000010114 */
[----:B------:R-:W-:Y:S01]  /*19d50*/  FSEL R9, R204, -INF , P0 ;  /* 0xff800000cc097808 */ /* 0x000fe20000000000 */
[----:B------:R-:W-:Y:S01]  /*19d60*/  FFMA.FTZ R26, -R177, R3, R26 ;  /* 0x00000003b11a7223 */ /* 0x000fe2000001011a */
[----:B------:R-:W-:Y:S01]  /*19d70*/  IABS R17, R17 ;  /* 0x0000001100117213 */ /* 0x000fe20000000000 */
[----:B------:R-:W-:Y:S01]  /*19d80*/  VIADD R3, R188, 0x8 ;  /* 0x00000008bc037836 */ /* 0x000fe20000000000 */
[-C--:B------:R-:W-:Y:S02]  /*19d90*/  ISETP.GE.AND P0, PT, R43, R185.reuse, PT ;  /* 0x000000b92b00720c */ /* 0x080fe40003f06270 */
        /* <DEDUP_REMOVED lines=9> */
[C---:B------:R-:W-:Y:S01]  /*19e30*/  FFMA.FTZ R214, -R177.reuse, R17, R214 ;  /* 0x00000011b1d67223 */ /* 0x040fe200000101d6 */
[----:B------:R-:W-:Y:S01]  /*19e40*/  FSEL R223, R20, -INF , P1 ;  /* 0xff80000014df7808 */ /* 0x000fe20000800000 */
[----:B------:R-:W-:Y:S01]  /*19e50*/  VIADD R20, R188, 0xfffffff9 ;  /* 0xfffffff9bc147836 */ /* 0x000fe20000000000 */
[----:B------:R-:W-:Y:S01]  /*19e60*/  IABS R3, R3 ;  /* 0x0000000300037213 */ /* 0x000fe20000000000 */
[-C--:B------:R-:W-:Y:S01]  /*19e70*/  FFMA.FTZ R30, -R177, R2.reuse, R30 ;  /* 0x00000002b11e7223 */ /* 0x080fe2000001011e */
        /* <DEDUP_REMOVED lines=8> */
[CC--:B------:R-:W-:Y:S01]  /*19f00*/  FFMA.FTZ R222, -R177.reuse, R3.reuse, R222 ;  /* 0x00000003b1de7223 */ /* 0x0c0fe200000101de */
[----:B------:R-:W-:Y:S01]  /*19f10*/  FSEL R214, R214, -INF , P0 ;  /* 0xff800000d6d67808 */ /* 0x000fe20000000000 */
[----:B------:R-:W-:Y:S01]  /*19f20*/  FFMA.FTZ R228, -R177, R3, R228 ;  /* 0x00000003b1e47223 */ /* 0x000fe200000101e4 */
[-C--:B------:R-:W-:Y:S01]  /*19f30*/  ISETP.GE.AND P0, PT, R43, R183.reuse, PT ;  /* 0x000000b72b00720c */ /* 0x080fe20003f06270 */
[C---:B------:R-:W-:Y:S01]  /*19f40*/  VIADD R3, R189.reuse, 0xfffffff0 ;  /* 0xfffffff0bd037836 */ /* 0x040fe20000000000 */
[----:B------:R-:W-:Y:S01]  /*19f50*/  FSEL R219, R24, -INF , P1 ;  /* 0xff80000018db7808 */ /* 0x000fe20000800000 */
[----:B------:R-:W-:Y:S01]  /*19f60*/  VIADD R24, R189, 0x21 ;  /* 0x00000021bd187836 */ /* 0x000fe20000000000 */
[----:B------:R-:W-:Y:S02]  /*19f70*/  IABS R12, R12 ;  /* 0x0000000c000c7213 */ /* 0x000fe40000000000 */
[----:B------:R-:W-:Y:S02]  /*19f80*/  ISETP.GE.AND P1, PT, R41, R183, PT ;  /* 0x000000b72900720c */ /* 0x000fe40003f26270 */
[-C--:B------:R-:W-:Y:S01]  /*19f90*/  ISETP.GE.AND P2, PT, R23, R185.reuse, PT ;  /* 0x000000b91700720c */ /* 0x080fe20003f46270 */
[----:B------:R-:W-:Y:S01]  /*19fa0*/  IMAD.MOV.U32 R18, RZ, RZ, R12 ;  /* 0x000000ffff127224 */ /* 0x000fe200078e000c */
[----:B------:R-:W-:Y:S02]  /*19fb0*/  FSEL R33, R212, -INF , P0 ;  /* 0xff800000d4217808 */ /* 0x000fe40000000000 */
[-C--:B------:R-:W-:Y:S02]  /*19fc0*/  ISETP.GE.AND P0, PT, R2, R185.reuse, PT ;  /* 0x000000b90200720c */ /* 0x080fe40003f06270 */
[----:B------:R-:W-:Y:S01]  /*19fd0*/  FSEL R215, R22, -INF , P1 ;  /* 0xff80000016d77808 */ /* 0x000fe20000800000 */
[----:B------:R-:W-:Y:S01]  /*19fe0*/  VIADD R22, R189, 0x28 ;  /* 0x00000028bd167836 */ /* 0x000fe20000000000 */
[----:B------:R-:W-:Y:S02]  /*19ff0*/  ISETP.GE.AND P1, PT, R3, R185, PT ;  /* 0x000000b90300720c */ /* 0x000fe40003f26270 */
[----:B------:R-:W-:Y:S02]  /*1a000*/  FSEL R19, R192, -INF , P2 ;  /* 0xff800000c0137808 */ /* 0x000fe40001000000 */
[-C--:B------:R-:W-:Y:S01]  /*1a010*/  ISETP.GE.AND P2, PT, R23, R183.reuse, PT ;  /* 0x000000b71700720c */ /* 0x080fe20003f46270 */
[----:B------:R-:W-:Y:S01]  /*1a020*/  VIADD R23, R189, 0xfffffff1 ;  /* 0xfffffff1bd177836 */ /* 0x000fe20000000000 */
[----:B------:R-:W-:Y:S02]  /*1a030*/  FSEL R217, R218, -INF , P0 ;  /* 0xff800000dad97808 */ /* 0x000fe40000000000 */
[----:B------:R-:W-:Y:S02]  /*1a040*/  ISETP.GE.AND P0, PT, R39, R183, PT ;  /* 0x000000b72700720c */ /* 0x000fe40003f06270 */
[----:B------:R-:W-:Y:S02]  /*1a050*/  IABS R12, R29 ;  /* 0x0000001d000c7213 */ /* 0x000fe40000000000 */
[----:B------:R-:W-:Y:S02]  /*1a060*/  FSEL R28, R28, -INF , P1 ;  /* 0xff8000001c1c7808 */ /* 0x000fe40000800000 */
[----:B------:R-:W-:Y:S02]  /*1a070*/  I2FP.F32.S32 R29, R18 ;  /* 0x00000012001d7245 */ /* 0x000fe40000201400 */
[----:B------:R-:W-:Y:S02]  /*1a080*/  ISETP.GE.AND P1, PT, R37, R183, PT ;  /* 0x000000b72500720c */ /* 0x000fe40003f26270 */
[----:B------:R-:W-:Y:S01]  /*1a090*/  FSEL R213, R216, -INF , P0 ;  /* 0xff800000d8d57808 */ /* 0x000fe20000000000 */
[----:B------:R-:W-:Y:S01]  /*1a0a0*/  FFMA.FTZ R32, -R177, R29, R32 ;  /* 0x0000001db1207223 */ /* 0x000fe20000010120 */
[----:B------:R-:W-:Y:S01]  /*1a0b0*/  ISETP.GE.AND P0, PT, R23, R185, PT ;  /* 0x000000b91700720c */ /* 0x000fe20003f06270 */
[----:B------:R-:W-:Y:S01]  /*1a0c0*/  FFMA.FTZ R38, -R177, R29, R38 ;  /* 0x0000001db1267223 */ /* 0x000fe20000010126 */
[----:B------:R-:W-:Y:S02]  /*1a0d0*/  FSEL R26, R26, -INF , P1 ;  /* 0xff8000001a1a7808 */ /* 0x000fe40000800000 */
[----:B------:R-:W-:Y:S02]  /*1a0e0*/  ISETP.GE.AND P1, PT, R16, R185, PT ;  /* 0x000000b91000720c */ /* 0x000fe40003f26270 */
[----:B------:R-:W-:Y:S02]  /*1a0f0*/  FSEL R205, R222, -INF , P0 ;  /* 0xff800000decd7808 */ /* 0x000fe40000000000 */
[-C--:B------:R-:W-:Y:S02]  /*1a100*/  ISETP.GE.AND P0, PT, R2, R183.reuse, PT ;  /* 0x000000b70200720c */ /* 0x080fe40003f06270 */
[----:B------:R-:W-:Y:S02]  /*1a110*/  FSEL R32, R32, -INF , P1 ;  /* 0xff80000020207808 */ /* 0x000fe40000800000 */
[-C--:B------:R-:W-:Y:S02]  /*1a120*/  ISETP.GE.AND P1, PT, R23, R183.reuse, PT ;  /* 0x000000b71700720c */ /* 0x080fe40003f26270 */
[----:B------:R-:W-:Y:S02]  /*1a130*/  FSEL R209, R220, -INF , P0 ;  /* 0xff800000dcd17808 */ /* 0x000fe40000000000 */
[----:B------:R-:W-:Y:S02]  /*1a140*/  I2FP.F32.S32 R12, R12 ;  /* 0x0000000c000c7245 */ /* 0x000fe40000201400 */
[-C--:B------:R-:W-:Y:S02]  /*1a150*/  ISETP.GE.AND P0, PT, R3, R183.reuse, PT ;  /* 0x000000b70300720c */ /* 0x080fe40003f06270 */
[----:B------:R-:W-:Y:S01]  /*1a160*/  FSEL R197, R224, -INF , P1 ;  /* 0xff800000e0c57808 */ /* 0x000fe20000800000 */
[CC--:B------:R-:W-:Y:S01]  /*1a170*/  FFMA.FTZ R236, -R177.reuse, R12.reuse, R236 ;  /* 0x0000000cb1ec7223 */ /* 0x0c0fe200000101ec */
[----:B------:R-:W-:Y:S01]  /*1a180*/  ISETP.GE.AND P1, PT, R16, R183, PT ;  /* 0x000000b71000720c */ /* 0x000fe20003f26270 */
[----:B------:R-:W-:Y:S01]  /*1a190*/  FFMA.FTZ R230, -R177, R12, R230 ;  /* 0x0000000cb1e67223 */ /* 0x000fe200000101e6 */
[----:B------:R-:W-:Y:S01]  /*1a1a0*/  FSEL R30, R30, -INF , P0 ;  /* 0xff8000001e1e7808 */ /* 0x000fe20000000000 */
[----:B------:R-:W-:Y:S01]  /*1a1b0*/  VIADD R12, R188, 0xffffffe9 ;  /* 0xffffffe9bc0c7836 */ /* 0x000fe20000000000 */
[----:B------:R-:W-:Y:S02]  /*1a1c0*/  ISETP.GE.AND P0, PT, R5, R185, PT ;  /* 0x000000b90500720c */ /* 0x000fe40003f06270 */
[----:B------:R-:W-:Y:S02]  /*1a1d0*/  FSEL R34, R34, -INF , P1 ;  /* 0xff80000022227808 */ /* 0x000fe40000800000 */
[----:B------:R-:W-:Y:S02]  /*1a1e0*/  ISETP.GE.AND P1, PT, R10, R184, PT ;  /* 0x000000b80a00720c */ /* 0x000fe40003f26270 */
[----:B------:R-:W-:Y:S02]  /*1a1f0*/  FSEL R147, R230, -INF , P0 ;  /* 0xff800000e6937808 */ /* 0x000fe40000000000 */
[----:B------:R-:W-:Y:S02]  /*1a200*/  ISETP.GE.AND P0, PT, R0, R183, PT ;  /* 0x000000b70000720c */ /* 0x000fe40003f06270 */
[----:B------:R-:W-:Y:S02]  /*1a210*/  IABS R20, R20 ;  /* 0x0000001400147213 */ /* 0x000fe40000000000 */
[----:B------:R-:W-:Y:S02]  /*1a220*/  IABS R14, R14 ;  /* 0x0000000e000e7213 */ /* 0x000fe40000000000 */
[----:B------:R-:W-:Y:S02]  /*1a230*/  FSEL R193, R228, -INF , P0 ;  /* 0xff800000e4c17808 */ /* 0x000fe40000000000 */
[----:B------:R-:W-:Y:S01]  /*1a240*/  ISETP.GE.AND P0, PT, R10, R182, PT ;  /* 0x000000b60a00720c */ /* 0x000fe20003f06270 */
[----:B------:R-:W-:Y:S01]  /*1a250*/  VIADD R10, R189, 0x8 ;  /* 0x00000008bd0a7836 */ /* 0x000fe20000000000 */
[----:B------:R-:W-:Y:S02]  /*1a260*/  LOP3.LUT R176, R176, 0xffffbfff, RZ, 0xc0, !PT ;  /* 0xffffbfffb0b07812 */ /* 0x000fe400078ec0ff */
[----:B------:R-:W-:Y:S01]  /*1a270*/  I2FP.F32.S32 R31, R20 ;  /* 0x00000014001f7245 */ /* 0x000fe20000201400 */
[C---:B------:R-:W-:Y:S01]  /*1a280*/  VIADD R20, R188.reuse, 0xffffffc0 ;  /* 0xffffffc0bc147836 */ /* 0x040fe20000000000 */
[----:B------:R-:W-:Y:S01]  /*1a290*/  I2FP.F32.S32 R18, R14 ;  /* 0x0000000e00127245 */ /* 0x000fe20000201400 */
[----:B------:R-:W-:Y:S01]  /*1a2a0*/  VIADD R14, R188, 0xfffffff0 ;  /* 0xfffffff0bc0e7836 */ /* 0x000fe20000000000 */
[----:B------:R-:W-:Y:S01]  /*1a2b0*/  @P1 LOP3.LUT R176, R176, 0x4000, RZ, 0xfc, !PT ;  /* 0x00004000b0b01812 */ /* 0x000fe200078efcff */
[CC--:B------:R-:W-:Y:S01]  /*1a2c0*/  FFMA.FTZ R36, -R177.reuse, R31.reuse, R36 ;  /* 0x0000001fb1247223 */ /* 0x0c0fe20000010124 */
[----:B------:R-:W-:Y:S01]  /*1a2d0*/  IABS R20, R20 ;  /* 0x0000001400147213 */ /* 0x000fe20000000000 */
[CC--:B------:R-:W-:Y:S01]  /*1a2e0*/  FFMA.FTZ R46, -R177.reuse, R18.reuse, R46 ;  /* 0x00000012b12e7223 */ /* 0x0c0fe2000001012e */
[----:B------:R-:W-:Y:S01]  /*1a2f0*/  LOP3.LUT R176, R176, 0xffffdfff, RZ, 0xc0, !PT ;  /* 0xffffdfffb0b07812 */ /* 0x000fe200078ec0ff */
[C---:B------:R-:W-:Y:S01]  /*1a300*/  FFMA.FTZ R40, -R177.reuse, R18, R40 ;  /* 0x00000012b1287223 */ /* 0x040fe20000010128 */
[----:B------:R-:W-:Y:S01]  /*1a310*/  IABS R14, R14 ;  /* 0x0000000e000e7213 */ /* 0x000fe20000000000 */
[----:B------:R-:W-:Y:S01]  /*1a320*/  FFMA.FTZ R42, -R177, R31, R42 ;  /* 0x0000001fb12a7223 */ /* 0x000fe2000001012a */
[----:B------:R-:W-:Y:S01]  /*1a330*/  I2FP.F32.S32 R20, R20 ;  /* 0x0000001400147245 */ /* 0x000fe20000201400 */
[----:B------:R-:W-:Y:S01]  /*1a340*/  VIADD R18, R188, 0xffffffe8 ;  /* 0xffffffe8bc127836 */ /* 0x000fe20000000000 */
[----:B------:R-:W-:Y:S02]  /*1a350*/  @P0 LOP3.LUT R176, R176, 0x2000, RZ, 0xfc, !PT ;  /* 0x00002000b0b00812 */ /* 0x000fe400078efcff */
[----:B------:R-:W-:Y:S01]  /*1a360*/  I2FP.F32.S32 R29, R14 ;  /* 0x0000000e001d7245 */ /* 0x000fe20000201400 */
[----:B------:R-:W-:Y:S01]  /*1a370*/  VIADD R14, R189, 0x9 ;  /* 0x00000009bd0e7836 */ /* 0x000fe20000000000 */
[----:B------:R-:W-:Y:S01]  /*1a380*/  ISETP.GE.AND P0, PT, R10, R185, PT ;  /* 0x000000b90a00720c */ /* 0x000fe20003f06270 */
[C---:B------:R-:W-:Y:S01]  /*1a390*/  FFMA.FTZ R252, -R177.reuse, R20, R252 ;  /* 0x00000014b1fc7223 */ /* 0x040fe200000101fc */
[----:B------:R-:W-:Y:S01]  /*1a3a0*/  FSEL R17, R196, -INF , P2 ;  /* 0xff800000c4117808 */ /* 0x000fe20001000000 */
[----:B------:R-:W-:Y:S01]  /*1a3b0*/  FFMA.FTZ R234, -R177, R29, R234 ;  /* 0x0000001db1ea7223 */ /* 0x000fe200000101ea */
[----:B------:R-:W-:Y:S01]  /*1a3c0*/  ISETP.GE.AND P2, PT, R47, R185, PT ;  /* 0x000000b92f00720c */ /* 0x000fe20003f46270 */
[----:B------:R-:W-:Y:S01]  /*1a3d0*/  VIADD R20, R188, 0xffffffc8 ;  /* 0xffffffc8bc147836 */ /* 0x000fe20000000000 */
[----:B------:R-:W-:Y:S01]  /*1a3e0*/  FSEL R40, R40, -INF , P0 ;  /* 0xff80000028287808 */ /* 0x000fe20000000000 */
[----:B------:R-:W-:Y:S01]  /*1a3f0*/  FFMA.FTZ R240, -R177, R29, R240 ;  /* 0x0000001db1f07223 */ /* 0x000fe200000101f0 */
[-C--:B------:R-:W-:Y:S02]  /*1a400*/  ISETP.GE.AND P0, PT, R14, R185.reuse, PT ;  /* 0x000000b90e00720c */ /* 0x080fe40003f06270 */
[----:B------:R-:W-:Y:S02]  /*1a410*/  IABS R12, R12 ;  /* 0x0000000c000c7213 */ /* 0x000fe40000000000 */
[----:B------:R-:W-:Y:S02]  /*1a420*/  FSEL R51, R206, -INF , P2 ;  /* 0xff800000ce337808 */ /* 0x000fe40001000000 */
[C---:B------:R-:W-:Y:S02]  /*1a430*/  ISETP.GE.AND P2, PT, R189.reuse, R185, PT ;  /* 0x000000b9bd00720c */ /* 0x040fe40003f46270 */
[----:B------:R-:W-:Y:S02]  /*1a440*/  FSEL R143, R234, -INF , P0 ;  /* 0xff800000ea8f7808 */ /* 0x000fe40000000000 */
[----:B------:R-:W-:Y:S01]  /*1a450*/  I2FP.F32.S32 R31, R12 ;  /* 0x0000000c001f7245 */ /* 0x000fe20000201400 */
[C---:B------:R-:W-:Y:S01]  /*1a460*/  VIADD R12, R189.reuse, 0x10 ;  /* 0x00000010bd0c7836 */ /* 0x040fe20000000000 */
[----:B------:R-:W-:Y:S02]  /*1a470*/  IABS R20, R20 ;  /* 0x0000001400147213 */ /* 0x000fe40000000000 */
[----:B------:R-:W-:Y:S01]  /*1a480*/  ISETP.GE.AND P0, PT, R189, R183, PT ;  /* 0x000000b7bd00720c */ /* 0x000fe20003f06270 */
[CC--:B------:R-:W-:Y:S01]  /*1a490*/  FFMA.FTZ R44, -R177.reuse, R31.reuse, R44 ;  /* 0x0000001fb12c7223 */ /* 0x0c0fe2000001012c */
[----:B------:R-:W-:Y:S01]  /*1a4a0*/  IABS R18, R18 ;  /* 0x0000001200127213 */ /* 0x000fe20000000000 */
[----:B------:R-:W-:Y:S01]  /*1a4b0*/  FFMA.FTZ R50, -R177, R31, R50 ;  /* 0x0000001fb1327223 */ /* 0x000fe20000010132 */
[----:B------:R-:W-:Y:S01]  /*1a4c0*/  FSEL R167, R36, -INF , P2 ;  /* 0xff80000024a77808 */ /* 0x000fe20001000000 */
[C---:B------:R-:W-:Y:S01]  /*1a4d0*/  VIADD R31, R189.reuse, 0x18 ;  /* 0x00000018bd1f7836 */ /* 0x040fe20000000000 */
[----:B------:R-:W-:Y:S01]  /*1a4e0*/  I2FP.F32.S32 R36, R20 ;  /* 0x0000001400247245 */ /* 0x000fe20000201400 */
[C---:B------:R-:W-:Y:S01]  /*1a4f0*/  VIADD R20, R189.reuse, 0x29 ;  /* 0x00000029bd147836 */ /* 0x040fe20000000000 */
[----:B------:R-:W-:Y:S02]  /*1a500*/  FSEL R38, R38, -INF , P0 ;  /* 0xff80000026267808 */ /* 0x000fe40000000000 */
[----:B------:R-:W-:Y:S01]  /*1a510*/  I2FP.F32.S32 R29, R18 ;  /* 0x00000012001d7245 */ /* 0x000fe20000201400 */
[----:B------:R-:W-:Y:S01]  /*1a520*/  VIADD R18, R189, 0x11 ;  /* 0x00000011bd127836 */ /* 0x000fe20000000000 */
[----:B------:R-:W-:Y:S01]  /*1a530*/  ISETP.GE.AND P0, PT, R12, R185, PT ;  /* 0x000000b90c00720c */ /* 0x000fe20003f06270 */
[CC--:B------:R-:W-:Y:S01]  /*1a540*/  FFMA.FTZ R248, -R177.reuse, R36.reuse, R248 ;  /* 0x00000024b1f87223 */ /* 0x0c0fe200000101f8 */
[----:B------:R-:W-:Y:S01]  /*1a550*/  LOP3.LUT R176, R176, 0xffffefff, RZ, 0xc0, !PT ;  /* 0xffffefffb0b07812 */ /* 0x000fe200078ec0ff */
[C---:B------:R-:W-:Y:S01]  /*1a560*/  FFMA.FTZ R238, -R177.reuse, R29, R238 ;  /* 0x0000001db1ee7223 */ /* 0x040fe200000101ee */
[----:B------:R-:W-:Y:S01]  /*1a570*/  FSEL R44, R44, -INF , P0 ;  /* 0xff8000002c2c7808 */ /* 0x000fe20000000000 */
[----:B------:R-:W-:Y:S01]  /*1a580*/  FFMA.FTZ R36, -R177, R36, R7 ;  /* 0x00000024b1247223 */ /* 0x000fe20000010107 */
[----:B------:R-:W-:Y:S01]  /*1a590*/  ISETP.GE.AND P0, PT, R18, R185, PT ;  /* 0x000000b91200720c */ /* 0x000fe20003f06270 */
[----:B------:R-:W-:Y:S01]  /*1a5a0*/  VIADD R7, R188, 0xffffffe1 ;  /* 0xffffffe1bc077836 */ /* 0x000fe20000000000 */
[----:B------:R-:W-:Y:S01]  /*1a5b0*/  ISETP.GE.AND P1, PT, R27, R182, PT ;  /* 0x000000b61b00720c */ /* 0x000fe20003f26270 */
[----:B------:R-:W-:Y:S01]  /*1a5c0*/  FFMA.FTZ R242, -R177, R29, R242 ;  /* 0x0000001db1f27223 */ /* 0x000fe200000101f2 */
[----:B------:R-:W-:Y:S01]  /*1a5d0*/  FSEL R131, R238, -INF , P0 ;  /* 0xff800000ee837808 */ /* 0x000fe20000000000 */
[----:B------:R-:W-:Y:S01]  /*1a5e0*/  VIADD R29, R189, 0x19 ;  /* 0x00000019bd1d7836 */ /* 0x000fe20000000000 */
        /* <DEDUP_REMOVED lines=12> */
[----:B------:R-:W-:Y:S02]  /*1a6b0*/  FSEL R129, R4, -INF , P0 ;  /* 0xff80000004817808 */ /* 0x000fe40000000000 */
[----:B------:R-:W-:Y:S01]  /*1a6c0*/  ISETP.GE.AND P0, PT, R27, R184, PT ;  /* 0x000000b81b00720c */ /* 0x000fe20003f06270 */
[----:B------:R-:W-:Y:S01]  /*1a6d0*/  VIADD R27, R189, 0x20 ;  /* 0x00000020bd1b7836 */ /* 0x000fe20000000000 */
[----:B------:R-:W-:Y:S02]  /*1a6e0*/  IABS R7, R7 ;  /* 0x0000000700077213 */ /* 0x000fe40000000000 */
[----:B------:R-:W-:Y:S02]  /*1a6f0*/  FSEL R217, R217, -INF , !P2 ;  /* 0xff800000d9d97808 */ /* 0x000fe40005000000 */
[----:B------:R-:W-:Y:S02]  /*1a700*/  I2FP.F32.S32 R7, R7 ;  /* 0x0000000700077245 */ /* 0x000fe40000201400 */
[-C--:B------:R-:W-:Y:S02]  /*1a710*/  ISETP.GE.AND P2, PT, R3, R182.reuse, PT ;  /* 0x000000b60300720c */ /* 0x080fe40003f46270 */
[-C--:B------:R-:W-:Y:S01]  /*1a720*/  ISETP.GE.AND P5, PT, R2, R182.reuse, PT ;  /* 0x000000b60200720c */ /* 0x080fe20003fa6270 */
[-C--:B------:R-:W-:Y:S01]  /*1a730*/  FFMA.FTZ R48, -R177, R7.reuse, R48 ;  /* 0x00000007b1307223 */ /* 0x080fe20000010130 */
[----:B------:R-:W-:Y:S01]  /*1a740*/  ISETP.GE.AND P6, PT, R39, R182, PT ;  /* 0x000000b62700720c */ /* 0x000fe20003fc6270 */
[----:B------:R-:W-:Y:S01]  /*1a750*/  VIADD R2, R189, 0x38 ;  /* 0x00000038bd027836 */ /* 0x000fe20000000000 */
[----:B------:R-:W-:Y:S01]  /*1a760*/  @P0 LOP3.LUT R176, R176, 0x1000, RZ, 0xfc, !PT ;  /* 0x00001000b0b00812 */ /* 0x000fe200078efcff */
[----:B------:R-:W-:Y:S01]  /*1a770*/  FFMA.FTZ R244, -R177, R7, R244 ;  /* 0x00000007b1f47223 */ /* 0x000fe200000101f4 */
[----:B------:R-:W-:Y:S01]  /*1a780*/  ISETP.GE.AND P0, PT, R29, R185, PT ;  /* 0x000000b91d00720c */ /* 0x000fe20003f06270 */
[----:B------:R-:W-:Y:S01]  /*1a790*/  VIADD R7, R188, 0xffffffd9 ;  /* 0xffffffd9bc077836 */ /* 0x000fe20000000000 */
[----:B------:R-:W-:Y:S02]  /*1a7a0*/  LOP3.LUT R176, R176, 0xfffff7ff, RZ, 0xc0, !PT ;  /* 0xfffff7ffb0b07812 */ /* 0x000fe400078ec0ff */
[----:B------:R-:W-:Y:S02]  /*1a7b0*/  FSEL R48, R48, -INF , P0 ;  /* 0xff80000030307808 */ /* 0x000fe40000000000 */
[----:B------:R-:W-:Y:S02]  /*1a7c0*/  ISETP.GE.AND P0, PT, R12, R183, PT ;  /* 0x000000b70c00720c */ /* 0x000fe40003f06270 */
[----:B------:R-:W-:Y:S02]  /*1a7d0*/  IABS R7, R7 ;  /* 0x0000000700077213 */ /* 0x000fe40000000000 */
[----:B------:R-:W-:Y:S02]  /*1a7e0*/  FSEL R46, R46, -INF , P0 ;  /* 0xff8000002e2e7808 */ /* 0x000fe40000000000 */
[----:B------:R-:W-:Y:S02]  /*1a7f0*/  ISETP.GE.AND P0, PT, R18, R183, PT ;  /* 0x000000b71200720c */ /* 0x000fe40003f06270 */
[----:B------:R-:W-:Y:S02]  /*1a800*/  @P1 LOP3.LUT R176, R176, 0x800, RZ, 0xfc, !PT ;  /* 0x00000800b0b01812 */ /* 0x000fe400078efcff */
[----:B------:R-:W-:Y:S02]  /*1a810*/  FSEL R121, R240, -INF , P0 ;  /* 0xff800000f0797808 */ /* 0x000fe40000000000 */
[C---:B------:R-:W-:Y:S02]  /*1a820*/  ISETP.GE.AND P0, PT, R57.reuse, R184, PT ;  /* 0x000000b83900720c */ /* 0x040fe40003f06270 */
[----:B------:R-:W-:Y:S02]  /*1a830*/  I2FP.F32.S32 R7, R7 ;  /* 0x0000000700077245 */ /* 0x000fe40000201400 */
[----:B------:R-:W-:Y:S02]  /*1a840*/  LOP3.LUT R176, R176, 0xfffffbff, RZ, 0xc0, !PT ;  /* 0xfffffbffb0b07812 */ /* 0x000fe400078ec0ff */
[----:B------:R-:W-:Y:S01]  /*1a850*/  ISETP.GE.AND P1, PT, R57, R182, PT ;  /* 0x000000b63900720c */ /* 0x000fe20003f26270 */
[-C--:B------:R-:W-:Y:S01]  /*1a860*/  FFMA.FTZ R58, -R177, R7.reuse, R58 ;  /* 0x00000007b13a7223 */ /* 0x080fe2000001013a */
[-C--:B------:R-:W-:Y:S01]  /*1a870*/  ISETP.GE.AND P3, PT, R39, R184.reuse, PT ;  /* 0x000000b82700720c */ /* 0x080fe20003f66270 */
[----:B------:R-:W-:Y:S01]  /*1a880*/  FFMA.FTZ R6, -R177, R7, R6 ;  /* 0x00000007b1067223 */ /* 0x000fe20000010106 */
[----:B------:R-:W-:Y:S01]  /*1a890*/  P2R R39, PR, RZ, 0x40 ;  /* 0x00000040ff277803 */ /* 0x000fe20000000000 */
[----:B------:R-:W-:Y:S01]  /*1a8a0*/  VIADD R7, R188, 0xffffffd8 ;  /* 0xffffffd8bc077836 */ /* 0x000fe20000000000 */
[-C--:B------:R-:W-:Y:S02]  /*1a8b0*/  ISETP.GE.AND P4, PT, R41, R184.reuse, PT ;  /* 0x000000b82900720c */ /* 0x080fe40003f86270 */
[----:B------:R-:W-:Y:S02]  /*1a8c0*/  @P0 LOP3.LUT R176, R176, 0x400, RZ, 0xfc, !PT ;  /* 0x00000400b0b00812 */ /* 0x000fe400078efcff */
[----:B------:R-:W-:Y:S02]  /*1a8d0*/  ISETP.GE.AND P0, PT, R27, R185, PT ;  /* 0x000000b91b00720c */ /* 0x000fe40003f06270 */
[----:B------:R-:W-:Y:S02]  /*1a8e0*/  LOP3.LUT R176, R176, 0xfffffdff, RZ, 0xc0, !PT ;  /* 0xfffffdffb0b07812 */ /* 0x000fe400078ec0ff */
[----:B------:R-:W-:Y:S01]  /*1a8f0*/  FSEL R119, R6, -INF , P0 ;  /* 0xff80000006777808 */ /* 0x000fe20000000000 */
[----:B------:R-:W-:Y:S01]  /*1a900*/  VIADD R6, R189, 0x39 ;  /* 0x00000039bd067836 */ /* 0x000fe20000000000 */
[C---:B------:R-:W-:Y:S02]  /*1a910*/  ISETP.GE.AND P0, PT, R47.reuse, R184, PT ;  /* 0x000000b82f00720c */ /* 0x040fe40003f06270 */
        /* <DEDUP_REMOVED lines=22> */
[-C--:B------:R-:W-:Y:S01]  /*1aa80*/  ISETP.GE.AND P1, PT, R45, R182.reuse, PT ;  /* 0x000000b62d00720c */ /* 0x080fe20003f26270 */
[CC--:B------:R-:W-:Y:S01]  /*1aa90*/  FFMA.FTZ R8, -R177.reuse, R7.reuse, R8 ;  /* 0x00000007b1087223 */ /* 0x0c0fe20000010108 */
[----:B------:R-:W-:Y:S01]  /*1aaa0*/  ISETP.GE.AND P5, PT, R0, R182, PT ;  /* 0x000000b60000720c */ /* 0x000fe20003fa6270 */
[----:B------:R-:W-:Y:S01]  /*1aab0*/  FFMA.FTZ R62, -R177, R7, R62 ;  /* 0x00000007b13e7223 */ /* 0x000fe2000001013e */
[----:B------:R-:W-:Y:S01]  /*1aac0*/  FSEL R199, R30, -INF , !P2 ;  /* 0xff8000001ec77808 */ /* 0x000fe20005000000 */
        /* <DEDUP_REMOVED lines=21> */
[----:B------:R-:W-:Y:S02]  /*1ac20*/  IABS R7, R7 ;  /* 0x0000000700077213 */ /* 0x000fe40000000000 */
[----:B------:R-:W-:Y:S02]  /*1ac30*/  ISETP.GE.AND P0, PT, R0, R184, PT ;  /* 0x000000b80000720c */ /* 0x000fe40003f06270 */
[----:B------:R-:W-:Y:S01]  /*1ac40*/  I2FP.F32.S32 R59, R7 ;  /* 0x00000007003b7245 */ /* 0x000fe20000201400 */
[C---:B------:R-:W-:Y:S01]  /*1ac50*/  VIADD R7, R188.reuse, 0xffffffc1 ;  /* 0xffffffc1bc077836 */ /* 0x040fe20000000000 */
[----:B------:R-:W-:Y:S01]  /*1ac60*/  FSEL R201, R201, -INF , !P0 ;  /* 0xff800000c9c97808 */ /* 0x000fe20004000000 */
[----:B------:R-:W-:Y:S01]  /*1ac70*/  VIADD R188, R188, 0x80 ;  /* 0x00000080bcbc7836 */ /* 0x000fe20000000000 */
[----:B------:R-:W-:Y:S01]  /*1ac80*/  ISETP.GE.AND P0, PT, R27, R183, PT ;  /* 0x000000b71b00720c */ /* 0x000fe20003f06270 */
[C---:B------:R-:W-:Y:S01]  /*1ac90*/  FFMA.FTZ R60, -R177.reuse, R59, R60 ;  /* 0x0000003bb13c7223 */ /* 0x040fe2000001013c */
[----:B------:R-:W-:Y:S01]  /*1aca0*/  IABS R7, R7 ;  /* 0x0000000700077213 */ /* 0x000fe20000000000 */
[C---:B------:R-:W-:Y:S01]  /*1acb0*/  FFMA.FTZ R59, -R177.reuse, R59, R66 ;  /* 0x0000003bb13b7223 */ /* 0x040fe20000010142 */
[----:B------:R-:W-:Y:S02]  /*1acc0*/  FSEL R54, R54, -INF , P0 ;  /* 0xff80000036367808 */ /* 0x000fe40000000000 */
[----:B------:R-:W-:Y:S02]  /*1acd0*/  ISETP.GE.AND P0, PT, R24, R183, PT ;  /* 0x000000b71800720c */ /* 0x000fe40003f06270 */
[----:B------:R-:W-:Y:S02]  /*1ace0*/  I2FP.F32.S32 R7, R7 ;  /* 0x0000000700077245 */ /* 0x000fe40000201400 */
[----:B------:R-:W-:Y:S02]  /*1acf0*/  FSEL R107, R244, -INF , P0 ;  /* 0xff800000f46b7808 */ /* 0x000fe40000000000 */
[----:B------:R-:W-:Y:S01]  /*1ad00*/  ISETP.GE.AND P0, PT, R8, R185, PT ;  /* 0x000000b90800720c */ /* 0x000fe20003f06270 */
[----:B------:R-:W-:Y:S01]  /*1ad10*/  FFMA.FTZ R63, -R177, R7, R64 ;  /* 0x00000007b13f7223 */ /* 0x000fe20000010140 */
[----:B------:R-:W-:Y:S01]  /*1ad20*/  VIADD R7, R189, 0x31 ;  /* 0x00000031bd077836 */ /* 0x000fe20000000000 */
[----:B------:R-:W-:Y:S02]  /*1ad30*/  @P1 LOP3.LUT R176, R176, 0x8, RZ, 0xfc, !PT ;  /* 0x00000008b0b01812 */ /* 0x000fe400078efcff */
[----:B------:R-:W-:Y:S02]  /*1ad40*/  FSEL R65, R60, -INF , P0 ;  /* 0xff8000003c417808 */ /* 0x000fe40000000000 */
[-C--:B------:R-:W-:Y:S02]  /*1ad50*/  ISETP.GE.AND P0, PT, R5, R182.reuse, PT ;  /* 0x000000b60500720c */ /* 0x080fe40003f06270 */
[-C--:B------:R-:W-:Y:S02]  /*1ad60*/  ISETP.GE.AND P1, PT, R41, R182.reuse, PT ;  /* 0x000000b62900720c */ /* 0x080fe40003f26270 */
        /* <DEDUP_REMOVED lines=8> */
[----:B------:R-:W-:Y:S02]  /*1adf0*/  @P1 LOP3.LUT R176, R176, 0x2, RZ, 0xfc, !PT ;  /* 0x00000002b0b01812 */ /* 0x000fe400078efcff */
[----:B------:R-:W-:Y:S02]  /*1ae00*/  FSEL R67, R246, -INF , P0 ;  /* 0xff800000f6437808 */ /* 0x000fe40000000000 */
[C---:B------:R-:W-:Y:S02]  /*1ae10*/  ISETP.GE.AND P0, PT, R37.reuse, R182, PT ;  /* 0x000000b62500720c */ /* 0x040fe40003f06270 */
[----:B------:R-:W-:Y:S02]  /*1ae20*/  ISETP.GE.AND P1, PT, R37, R184, PT ;  /* 0x000000b82500720c */ /* 0x000fe40003f26270 */
[----:B------:R-:W-:Y:S02]  /*1ae30*/  FSEL R143, R143, -INF , !P2 ;  /* 0xff8000008f8f7808 */ /* 0x000fe40005000000 */
[----:B------:R-:W-:Y:S02]  /*1ae40*/  P2R R45, PR, RZ, 0x2 ;  /* 0x00000002ff2d7803 */ /* 0x000fe40000000000 */
[C---:B------:R-:W-:Y:S02]  /*1ae50*/  LOP3.LUT P1, RZ, R176.reuse, 0x10, RZ, 0xc0, !PT ;  /* 0x00000010b0ff7812 */ /* 0x040fe4000782c0ff */
[----:B------:R-:W-:Y:S02]  /*1ae60*/  LOP3.LUT R176, R176, 0xfffffffe, RZ, 0xc0, !PT ;  /* 0xfffffffeb0b07812 */ /* 0x000fe400078ec0ff */
[----:B------:R-:W-:Y:S02]  /*1ae70*/  P2R R47, PR, RZ, 0x2 ;  /* 0x00000002ff2f7803 */ /* 0x000fe40000000000 */
[----:B------:R-:W-:Y:S02]  /*1ae80*/  @P0 LOP3.LUT R176, R176, 0x1, RZ, 0xfc, !PT ;  /* 0x00000001b0b00812 */ /* 0x000fe400078efcff */
[-C--:B------:R-:W-:Y:S02]  /*1ae90*/  ISETP.GE.AND P0, PT, R6, R185.reuse, PT ;  /* 0x000000b90600720c */ /* 0x080fe40003f06270 */
[----:B------:R-:W-:Y:S02]  /*1aea0*/  LOP3.LUT P1, RZ, R176, 0x40, RZ, 0xc0, !PT ;  /* 0x00000040b0ff7812 */ /* 0x000fe4000782c0ff */
[----:B------:R-:W-:Y:S02]  /*1aeb0*/  FSEL R64, R252, -INF , P0 ;  /* 0xff800000fc407808 */ /* 0x000fe40000000000 */
[----:B------:R-:W-:Y:S02]  /*1aec0*/  P2R R104, PR, RZ, 0x2 ;  /* 0x00000002ff687803 */ /* 0x000fe40000000000 */
[----:B------:R-:W-:Y:S02]  /*1aed0*/  LOP3.LUT P1, RZ, R176, 0x800, RZ, 0xc0, !PT ;  /* 0x00000800b0ff7812 */ /* 0x000fe4000782c0ff */
[----:B------:R-:W-:Y:S02]  /*1aee0*/  ISETP.GE.AND P0, PT, R2, R185, PT ;  /* 0x000000b90200720c */ /* 0x000fe40003f06270 */
        /* <DEDUP_REMOVED lines=14> */
[----:B------:R-:W-:Y:S02]  /*1afd0*/  FSEL R61, R62, -INF , P0 ;  /* 0xff8000003e3d7808 */ /* 0x000fe40000000000 */
[----:B------:R-:W-:Y:S02]  /*1afe0*/  P2R R4, PR, RZ, 0x2 ;  /* 0x00000002ff047803 */ /* 0x000fe40000000000 */
[C---:B------:R-:W-:Y:S02]  /*1aff0*/  LOP3.LUT P1, RZ, R176.reuse, 0x1000, RZ, 0xc0, !PT ;  /* 0x00001000b0ff7812 */ /* 0x040fe4000782c0ff */
[----:B------:R-:W-:Y:S02]  /*1b000*/  ISETP.NE.AND P6, PT, R39, RZ, PT ;  /* 0x000000ff2700720c */ /* 0x000fe40003fc5270 */
[----:B------:R-:W-:Y:S02]  /*1b010*/  P2R R111, PR, RZ, 0x2 ;  /* 0x00000002ff6f7803 */ /* 0x000fe40000000000 */
[C---:B------:R-:W-:Y:S02]  /*1b020*/  LOP3.LUT P1, RZ, R176.reuse, 0x4000, RZ, 0xc0, !PT ;  /* 0x00004000b0ff7812 */ /* 0x040fe4000782c0ff */
[-C--:B------:R-:W-:Y:S02]  /*1b030*/  ISETP.GE.AND P0, PT, R7, R183.reuse, PT ;  /* 0x000000b70700720c */ /* 0x080fe40003f06270 */
        /* <DEDUP_REMOVED lines=8> */
[----:B------:R-:W-:Y:S02]  /*1b0c0*/  FSEL R60, R250, -INF , P0 ;  /* 0xff800000fa3c7808 */ /* 0x000fe40000000000 */
        /* <DEDUP_REMOVED lines=32> */
[----:B------:R-:W-:Y:S02]  /*1b2d0*/  LOP3.LUT P3, RZ, R176, 0x1, RZ, 0xc0, !PT ;  /* 0x00000001b0ff7812 */ /* 0x000fe4000786c0ff */
[----:B------:R-:W-:Y:S02]  /*1b2e0*/  FSEL R219, R219, -INF , !P1 ;  /* 0xff800000dbdb7808 */ /* 0x000fe40004800000 */
[----:B------:R-:W-:Y:S02]  /*1b2f0*/  ISETP.GE.AND P1, PT, R3, R184, PT ;  /* 0x000000b80300720c */ /* 0x000fe40003f26270 */
[----:B------:R-:W2:Y:S01]  /*1b300*/  LD.E R3, desc[UR4][R100.64+0xdc] ;  /* 0x0000dc0464037980 */ /* 0x000ea2000c101900 */
[----:B------:R-:W-:Y:S02]  /*1b310*/  FSEL R53, R53, -INF , !P4 ;  /* 0xff80000035357808 */ /* 0x000fe40006000000 */
[----:B------:R-:W-:Y:S02]  /*1b320*/  FSEL R207, R28, -INF , !P1 ;  /* 0xff8000001ccf7808 */ /* 0x000fe40004800000 */
[----:B------:R-:W-:Y:S02]  /*1b330*/  ISETP.GE.AND P1, PT, R16, R182, PT ;  /* 0x000000b61000720c */ /* 0x000fe40003f26270 */
[----:B------:R-:W-:Y:S02]  /*1b340*/  ISETP.NE.AND P4, PT, R43, RZ, PT ;  /* 0x000000ff2b00720c */ /* 0x000fe40003f85270 */
[----:B------:R-:W-:Y:S02]  /*1b350*/  FSEL R195, R34, -INF , !P1 ;  /* 0xff80000022c37808 */ /* 0x000fe40004800000 */
[-C--:B------:R-:W-:Y:S02]  /*1b360*/  ISETP.GE.AND P1, PT, R12, R184.reuse, PT ;  /* 0x000000b80c00720c */ /* 0x080fe40003f26270 */
[----:B------:R-:W-:Y:S02]  /*1b370*/  FSEL R37, R59, -INF , P0 ;  /* 0xff8000003b257808 */ /* 0x000fe40000000000 */
[----:B------:R-:W-:Y:S02]  /*1b380*/  FSEL R133, R44, -INF , !P1 ;  /* 0xff8000002c857808 */ /* 0x000fe40004800000 */
[-C--:B------:R-:W-:Y:S02]  /*1b390*/  ISETP.GE.AND P1, PT, R29, R184.reuse, PT ;  /* 0x000000b81d00720c */ /* 0x080fe40003f26270 */
[----:B------:R-:W-:Y:S02]  /*1b3a0*/  LOP3.LUT P0, RZ, R176, 0x2, RZ, 0xc0, !PT ;  /* 0x00000002b0ff7812 */ /* 0x000fe4000780c0ff */
[----:B------:R-:W-:Y:S02]  /*1b3b0*/  FSEL R211, R26, -INF , !P3 ;  /* 0xff8000001ad37808 */ /* 0x000fe40005800000 */
[----:B------:R-:W-:Y:S02]  /*1b3c0*/  ISETP.GE.AND P3, PT, R10, R184, PT ;  /* 0x000000b80a00720c */ /* 0x000fe40003f66270 */
[----:B------:R-:W-:Y:S02]  /*1b3d0*/  FMNMX3.FTZ R10, R102, R21, R19, !PT ;  /* 0x00000015660a7276 */ /* 0x000fe40007810013 */
[----:B------:R-:W-:Y:S02]  /*1b3e0*/  FSEL R223, R223, -INF , !P4 ;  /* 0xff800000dfdf7808 */ /* 0x000fe40006000000 */
[----:B------:R-:W-:Y:S02]  /*1b3f0*/  FSEL R127, R48, -INF , !P1 ;  /* 0xff800000307f7808 */ /* 0x000fe40004800000 */
[C---:B------:R-:W-:Y:S02]  /*1b400*/  LOP3.LUT P4, RZ, R176.reuse, 0x8, RZ, 0xc0, !PT ;  /* 0x00000008b0ff7812 */ /* 0x040fe4000788c0ff */
[----:B------:R-:W-:Y:S02]  /*1b410*/  FSEL R215, R215, -INF , !P0 ;  /* 0xff800000d7d77808 */ /* 0x000fe40004000000 */
[----:B------:R-:W-:Y:S02]  /*1b420*/  LOP3.LUT R176, R176, 0xfffffffe, RZ, 0xc0, !PT ;  /* 0xfffffffeb0b07812 */ /* 0x000fe400078ec0ff */
[----:B------:R-:W-:Y:S02]  /*1b430*/  ISETP.GE.AND P1, PT, R27, R182, PT ;  /* 0x000000b61b00720c */ /* 0x000fe40003f26270 */
[----:B------:R-:W-:Y:S02]  /*1b440*/  ISETP.GE.AND P0, PT, R23, R184, PT ;  /* 0x000000b81700720c */ /* 0x000fe40003f06270 */
[----:B------:R-:W-:Y:S02]  /*1b450*/  FMNMX3.FTZ R10, R10, R15, R13, !PT ;  /* 0x0000000f0a0a7276 */ /* 0x000fe4000781000d */
[----:B------:R-:W-:Y:S02]  /*1b460*/  @P6 LOP3.LUT R176, R176, 0x1, RZ, 0xfc, !PT ;  /* 0x00000001b0b06812 */ /* 0x000fe400078efcff */
[----:B------:R-:W-:Y:S02]  /*1b470*/  FMNMX3.FTZ R0, R103, R4, R17, !PT ;  /* 0x0000000467007276 */ /* 0x000fe40007810011 */
[----:B------:R-:W-:Y:S02]  /*1b480*/  FSEL R205, R205, -INF , !P0 ;  /* 0xff800000cdcd7808 */ /* 0x000fe40004000000 */
[----:B------:R-:W-:Y:S02]  /*1b490*/  FMNMX3.FTZ R10, R10, R25, R51, !PT ;  /* 0x000000190a0a7276 */ /* 0x000fe40007810033 */
[-C--:B------:R-:W-:Y:S02]  /*1b4a0*/  ISETP.GE.AND P0, PT, R16, R184.reuse, PT ;  /* 0x000000b81000720c */ /* 0x080fe40003f06270 */
        /* <DEDUP_REMOVED lines=8> */
[----:B------:R-:W-:Y:S02]  /*1b530*/  FSEL R33, R33, -INF , !P4 ;  /* 0xff80000021217808 */ /* 0x000fe40006000000 */
[----:B------:R-:W-:Y:S02]  /*1b540*/  @P1 LOP3.LUT R176, R176, 0x2, RZ, 0xfc, !PT ;  /* 0x00000002b0b01812 */ /* 0x000fe400078efcff */
[----:B------:R-:W-:Y:S02]  /*1b550*/  ISETP.GE.AND P1, PT, R24, R184, PT ;  /* 0x000000b81800720c */ /* 0x000fe40003f26270 */
[----:B------:R-:W-:Y:S02]  /*1b560*/  FMNMX3.FTZ R10, R10, R223, R221, !PT ;  /* 0x000000df0a0a7276 */ /* 0x000fe400078100dd */
[----:B------:R-:W-:Y:S02]  /*1b570*/  FSEL R167, R167, -INF , !P0 ;  /* 0xff800000a7a77808 */ /* 0x000fe40004000000 */
[CC--:B------:R-:W-:Y:S01]  /*1b580*/  ISETP.GE.AND P0, PT, R189.reuse, R182.reuse, PT ;  /* 0x000000b6bd00720c */ /* 0x0c0fe20003f06270 */
[----:B------:R-:W-:Y:S01]  /*1b590*/  VIADD R189, R189, 0xffffff80 ;  /* 0xffffff80bdbd7836 */ /* 0x000fe20000000000 */
[----:B------:R-:W-:Y:S02]  /*1b5a0*/  FMNMX3.FTZ R0, R0, R35, R33, !PT ;  /* 0x0000002300007276 */ /* 0x000fe40007810021 */
[----:B------:R-:W-:Y:S02]  /*1b5b0*/  FSEL R117, R52, -INF , !P1 ;  /* 0xff80000034757808 */ /* 0x000fe40004800000 */
[----:B------:R-:W-:Y:S02]  /*1b5c0*/  FMNMX3.FTZ R10, R10, R219, R217, !PT ;  /* 0x000000db0a0a7276 */ /* 0x000fe400078100d9 */
[----:B------:R-:W-:Y:S02]  /*1b5d0*/  ISETP.GE.AND P1, PT, R22, R182, PT ;  /* 0x000000b61600720c */ /* 0x000fe40003f26270 */
[----:B------:R-:W-:Y:S02]  /*1b5e0*/  FSEL R141, R38, -INF , !P0 ;  /* 0xff800000268d7808 */ /* 0x000fe40004000000 */
[-C--:B------:R-:W-:Y:S02]  /*1b5f0*/  ISETP.GE.AND P0, PT, R31, R184.reuse, PT ;  /* 0x000000b81f00720c */ /* 0x080fe40003f06270 */
[----:B------:R-:W-:Y:S02]  /*1b600*/  FMNMX3.FTZ R0, R0, R215, R213, !PT ;  /* 0x000000d700007276 */ /* 0x000fe400078100d5 */
[-C--:B------:R-:W-:Y:S02]  /*1b610*/  ISETP.GE.AND P4, PT, R5, R184.reuse, PT ;  /* 0x000000b80500720c */ /* 0x080fe40003f86270 */
[----:B------:R-:W-:Y:S02]  /*1b620*/  FMNMX3.FTZ R10, R10, R207, R205, !PT ;  /* 0x000000cf0a0a7276 */ /* 0x000fe400078100cd */
[----:B------:R-:W-:Y:S02]  /*1b630*/  FSEL R129, R129, -INF , !P0 ;  /* 0xff80000081817808 */ /* 0x000fe40004000000 */
[----:B------:R-:W-:Y:S02]  /*1b640*/  FMNMX3.FTZ R0, R0, R211, R209, !PT ;  /* 0x000000d300007276 */ /* 0x000fe400078100d1 */
[-C--:B------:R-:W-:Y:S02]  /*1b650*/  ISETP.GE.AND P0, PT, R27, R184.reuse, PT ;  /* 0x000000b81b00720c */ /* 0x080fe40003f06270 */
[----:B------:R-:W-:Y:S02]  /*1b660*/  FSEL R147, R147, -INF , !P4 ;  /* 0xff80000093937808 */ /* 0x000fe40006000000 */
[----:B------:R-:W-:Y:S02]  /*1b670*/  FMNMX3.FTZ R10, R10, R203, R201, !PT ;  /* 0x000000cb0a0a7276 */ /* 0x000fe400078100c9 */
[----:B------:R-:W-:Y:S02]  /*1b680*/  LOP3.LUT R176, R176, 0xfffffffe, RZ, 0xc0, !PT ;  /* 0xfffffffeb0b07812 */ /* 0x000fe400078ec0ff */
[----:B------:R-:W-:Y:S02]  /*1b690*/  FSEL R193, R193, -INF , !P5 ;  /* 0xff800000c1c17808 */ /* 0x000fe40006800000 */
[----:B------:R-:W-:Y:S02]  /*1b6a0*/  ISETP.GE.AND P2, PT, R18, R184, PT ;  /* 0x000000b81200720c */ /* 0x000fe40003f46270 */
[----:B------:R-:W-:Y:S02]  /*1b6b0*/  FMNMX3.FTZ R0, R0, R199, R197, !PT ;  /* 0x000000c700007276 */ /* 0x000fe400078100c5 */
[----:B------:R-:W-:Y:S02]  /*1b6c0*/  FSEL R137, R42, -INF , !P3 ;  /* 0xff8000002a897808 */ /* 0x000fe40005800000 */
[----:B------:R-:W-:Y:S02]  /*1b6d0*/  FSEL R119, R119, -INF , !P0 ;  /* 0xff80000077777808 */ /* 0x000fe40004000000 */
[----:B------:R-:W-:Y:S02]  /*1b6e0*/  FMNMX3.FTZ R10, R10, R167, R147, !PT ;  /* 0x000000a70a0a7276 */ /* 0x000fe40007810093 */
[----:B------:R-:W-:Y:S02]  /*1b6f0*/  ISETP.GE.AND P3, PT, R29, R182, PT ;  /* 0x000000b61d00720c */ /* 0x000fe40003f66270 */
[----:B------:R-:W-:Y:S02]  /*1b700*/  ISETP.GE.AND P0, PT, R22, R184, PT ;  /* 0x000000b81600720c */ /* 0x000fe40003f06270 */
[----:B------:R-:W-:Y:S02]  /*1b710*/  @P1 LOP3.LUT R176, R176, 0x1, RZ, 0xfc, !PT ;  /* 0x00000001b0b01812 */ /* 0x000fe400078efcff */
[-C--:B------:R-:W-:Y:S02]  /*1b720*/  ISETP.GE.AND P6, PT, R14, R182.reuse, PT ;  /* 0x000000b60e00720c */ /* 0x080fe40003fc6270 */
[----:B------:R-:W-:Y:S02]  /*1b730*/  FSEL R131, R131, -INF , !P2 ;  /* 0xff80000083837808 */ /* 0x000fe40005000000 */
[----:B------:R-:W-:Y:S02]  /*1b740*/  FMNMX3.FTZ R0, R0, R195, R193, !PT ;  /* 0x000000c300007276 */ /* 0x000fe400078100c1 */
[----:B------:R-:W-:Y:S02]  /*1b750*/  ISETP.GE.AND P2, PT, R31, R182, PT ;  /* 0x000000b61f00720c */ /* 0x000fe40003f46270 */
[----:B------:R-:W-:Y:S01]  /*1b760*/  FMNMX3.FTZ R10, R10, R145, R143, !PT ;  /* 0x000000910a0a7276 */ /* 0x000fe2000781008f */
[----:B------:R-:W-:Y:S01]  /*1b770*/  LDSM.16.MT88.4 R28, [R149+0x6000] ;  /* 0x00600000951c783b */ /* 0x000fe20000004200 */
[----:B------:R-:W-:Y:S02]  /*1b780*/  FSEL R57, R57, -INF , !P3 ;  /* 0xff80000039397808 */ /* 0x000fe40005800000 */
[----:B------:R-:W-:Y:S02]  /*1b790*/  FSEL R115, R115, -INF , !P0 ;  /* 0xff80000073737808 */ /* 0x000fe40004000000 */
[----:B------:R-:W-:Y:S02]  /*1b7a0*/  LOP3.LUT P3, RZ, R176, 0x2, RZ, 0xc0, !PT ;  /* 0x00000002b0ff7812 */ /* 0x000fe4000786c0ff */
[----:B------:R-:W-:Y:S02]  /*1b7b0*/  ISETP.GE.AND P0, PT, R7, R184, PT ;  /* 0x000000b80700720c */ /* 0x000fe40003f06270 */
[-C--:B------:R-:W-:Y:S02]  /*1b7c0*/  ISETP.GE.AND P5, PT, R12, R182.reuse, PT ;  /* 0x000000b60c00720c */ /* 0x080fe40003fa6270 */
        /* <DEDUP_REMOVED lines=8> */
[----:B------:R-:W-:Y:S02]  /*1b850*/  FSEL R123, R46, -INF , !P5 ;  /* 0xff8000002e7b7808 */ /* 0x000fe40006800000 */
[----:B------:R-:W-:Y:S01]  /*1b860*/  FSEL R121, R121, -INF , !P4 ;  /* 0xff80000079797808 */ /* 0x000fe20006000000 */
[----:B------:R-:W-:Y:S01]  /*1b870*/  LDSM.16.MT88.4 R44, [R148+0x6000] ;  /* 0x00600000942c783b */ /* 0x000fe20000004200 */
[C---:B------:R-:W-:Y:S02]  /*1b880*/  ISETP.GE.AND P3, PT, R6.reuse, R184, PT ;  /* 0x000000b80600720c */ /* 0x040fe40003f66270 */
[----:B------:R-:W-:Y:S02]  /*1b890*/  ISETP.GE.AND P0, PT, R6, R182, PT ;  /* 0x000000b60600720c */ /* 0x000fe40003f06270 */
[----:B------:R-:W-:Y:S02]  /*1b8a0*/  FMNMX3.FTZ R0, R0, R137, R135, !PT ;  /* 0x0000008900007276 */ /* 0x000fe40007810087 */
[----:B------:R-:W-:Y:S02]  /*1b8b0*/  FMNMX3.FTZ R6, R10, R129, R127, !PT ;  /* 0x000000810a067276 */ /* 0x000fe4000781007f */
[----:B------:R-:W-:Y:S02]  /*1b8c0*/  FSEL R113, R56, -INF , !P2 ;  /* 0xff80000038717808 */ /* 0x000fe40005000000 */
[----:B------:R-:W-:Y:S02]  /*1b8d0*/  ISETP.GE.AND P1, PT, R8, R184, PT ;  /* 0x000000b80800720c */ /* 0x000fe40003f26270 */
[----:B------:R-:W-:Y:S02]  /*1b8e0*/  LOP3.LUT P2, RZ, R176, 0x1, RZ, 0xc0, !PT ;  /* 0x00000001b0ff7812 */ /* 0x000fe4000784c0ff */
[----:B------:R-:W-:Y:S02]  /*1b8f0*/  FMNMX3.FTZ R0, R0, R123, R121, !PT ;  /* 0x0000007b00007276 */ /* 0x000fe40007810079 */
[-C--:B------:R-:W-:Y:S02]  /*1b900*/  ISETP.GE.AND P4, PT, R24, R182.reuse, PT ;  /* 0x000000b61800720c */ /* 0x080fe40003f86270 */
[----:B------:R-:W-:Y:S02]  /*1b910*/  FMNMX3.FTZ R6, R6, R119, R117, !PT ;  /* 0x0000007706067276 */ /* 0x000fe40007810075 */
[----:B------:R-:W-:Y:S02]  /*1b920*/  FSEL R65, R65, -INF , !P1 ;  /* 0xff80000041417808 */ /* 0x000fe40004800000 */
[----:B------:R-:W-:Y:S02]  /*1b930*/  FSEL R105, R58, -INF , !P2 ;  /* 0xff8000003a697808 */ /* 0x000fe40005000000 */
[----:B------:R-:W-:Y:S02]  /*1b940*/  ISETP.GE.AND P6, PT, R20, R182, PT ;  /* 0x000000b61400720c */ /* 0x000fe40003fc6270 */
[----:B------:R-:W-:Y:S02]  /*1b950*/  FMNMX3.FTZ R0, R0, R59, R57, !PT ;  /* 0x0000003b00007276 */ /* 0x000fe40007810039 */
[----:B------:R-:W-:Y:S02]  /*1b960*/  FSEL R107, R107, -INF , !P4 ;  /* 0xff8000006b6b7808 */ /* 0x000fe40006000000 */
[C---:B------:R-:W-:Y:S02]  /*1b970*/  ISETP.GE.AND P2, PT, R2.reuse, R184, PT ;  /* 0x000000b80200720c */ /* 0x040fe40003f46270 */
[-C--:B------:R-:W-:Y:S02]  /*1b980*/  ISETP.GE.AND P1, PT, R2, R182.reuse, PT ;  /* 0x000000b60200720c */ /* 0x080fe40003f26270 */
[----:B------:R-:W-:Y:S02]  /*1b990*/  FMNMX3.FTZ R2, R6, R115, R113, !PT ;  /* 0x0000007306027276 */ /* 0x000fe40007810071 */
[----:B------:R-:W-:Y:S02]  /*1b9a0*/  FSEL R67, R67, -INF , !P6 ;  /* 0xff80000043437808 */ /* 0x000fe40007000000 */
        /* <DEDUP_REMOVED lines=390> */
.L_x_14689:
        /* <DEDUP_REMOVED lines=10> */
.L_x_14704:
        /* <DEDUP_REMOVED lines=126> */
.L_x_14699:
[----:B------:R-:W-:Y:S05]  /*1da90*/  BSYNC.RECONVERGENT B0 ;  /* 0x0000000000007941 */ /* 0x000fea0003800200 */
.L_x_14698:
        /* <DEDUP_REMOVED lines=36> */
[----:B-1----:R-:W-:Y:S05]  /*1dce0*/  @P0 RET.REL.NODEC R170 `(_ZN5flash24flash_fwd_splitkv_kernelI23Flash_fwd_kernel_traitsILi64ELi64ELi128ELi4ELb0ELb0EN7cutlass10bfloat16_tE19Flash_kernel_traitsILi64ELi64ELi128ELi4ES3_EELb0ELb1ELb1ELb0ELb0ELb1ELb1ELb1EEEvNS_16Flash_fwd_paramsE) ;  /* 0xfffffe20aac40950 */ /* 0x002fea0003c3ffff */
[----:B------:R-:W-:Y:S01]  /*1dcf0*/  MOV R171, 0x0 ;  /* 0x0000000000ab7802 */ /* 0x000fe20000000f00 */
[----:B------:R1:W-:Y:S03]  /*1dd00*/  ST.E.128 desc[UR4][R36.64+0x3800], R4 ;  /* 0x0038000424007985 */ /* 0x0003e6000c101d04 */
[----:B-1----:R-:W-:Y:S05]  /*1dd10*/  RET.REL.NODEC R170 `(_ZN5flash24flash_fwd_splitkv_kernelI23Flash_fwd_kernel_traitsILi64ELi64ELi128ELi4ELb0ELb0EN7cutlass10bfloat16_tE19Flash_kernel_traitsILi64ELi64ELi128ELi4ES3_EELb0ELb1ELb1ELb0ELb0ELb1ELb1ELb1EEEvNS_16Flash_fwd_paramsE) ;  /* 0xfffffe20aab87950 */ /* 0x002fea0003c3ffff */
.L_x_14697:
[----:B------:R-:W-:Y:S01]  /*1dd20*/  MOV R5, 0x2 ;  /* 0x0000000200057802 */ /* 0x000fe20000000f00 */
[----:B------:R-:W-:Y:S01]  /*1dd30*/  IMAD.MOV.U32 R4, RZ, RZ, 0x1f ;  /* 0x0000001fff047424 */ /* 0x000fe200078e00ff */
[----:B------:R-:W-:-:S07]  /*1dd40*/  MOV R7, 0xffffffff ;  /* 0xffffffff00077802 */ /* 0x000fce0000000f00 */
[----:B-1---5:R-:W-:Y:S05]  /*1dd50*/  WARPSYNC.COLLECTIVE R7, `(.L_x_14700) ;  /* 0x0000000007087348 */ /* 0x022fea0003c00000 */
[----:B------:R2:W3:Y:S02]  /*1dd60*/  SHFL.BFLY P0, R11, R190, R5, R4 ;  /* 0x0c000005be0b7389 */ /* 0x0004e40000000004 */
[----:B-123-5:R-:W-:Y:S05]  /*1dd70*/  ENDCOLLECTIVE ;  /* 0x000000000000791b */ /* 0x02efea0003800000 */
.L_x_14700:
[----:B------:R-:W-:Y:S02]  /*1dd80*/  IMAD.MOV.U32 R9, RZ, RZ, R11 ;  /* 0x000000ffff097224 */ /* 0x000fe400078e000b */
[----:B------:R-:W-:Y:S02]  /*1dd90*/  IMAD.MOV.U32 R5, RZ, RZ, 0x1 ;  /* 0x00000001ff057424 */ /* 0x000fe400078e00ff */
[----:B------:R-:W-:-:S05]  /*1dda0*/  FADD.FTZ R9, R9, R190 ;  /* 0x000000be09097221 */ /* 0x000fca0000010000 */
[----:B------:R-:W-:-:S07]  /*1ddb0*/  MOV R190, R9 ;  /* 0x0000000900be7202 */ /* 0x000fce0000000f00 */
[----:B------:R-:W-:Y:S05]  /*1ddc0*/  WARPSYNC.COLLECTIVE R7, `(.L_x_14701) ;  /* 0x0000000007087348 */ /* 0x000fea0003c00000 */
[----:B------:R1:W2:Y:S02]  /*1ddd0*/  SHFL.BFLY P0, R11, R190, R5, R4 ;  /* 0x0c000005be0b7389 */ /* 0x0002a40000000004 */
[----:B-12---:R-:W-:Y:S05]  /*1dde0*/  ENDCOLLECTIVE ;  /* 0x000000000000791b */ /* 0x006fea0003800000 */
.L_x_14701:
[----:B------:R-:W-:Y:S01]  /*1ddf0*/  MOV R190, R191 ;  /* 0x000000bf00be7202 */ /* 0x000fe20000000f00 */
[----:B------:R-:W-:Y:S01]  /*1de00*/  IMAD.MOV.U32 R5, RZ, RZ, 0x2 ;  /* 0x00000002ff057424 */ /* 0x000fe200078e00ff */
[----:B------:R-:W-:-:S07]  /*1de10*/  MOV R6, R11 ;  /* 0x0000000b00067202 */ /* 0x000fce0000000f00 */
[----:B------:R-:W-:Y:S05]  /*1de20*/  WARPSYNC.COLLECTIVE R7, `(.L_x_14702) ;  /* 0x0000000007087348 */ /* 0x000fea0003c00000 */
[----:B------:R1:W2:Y:S02]  /*1de30*/  SHFL.BFLY P0, R11, R190, R5, R4 ;  /* 0x0c000005be0b7389 */ /* 0x0002a40000000004 */
[----:B-12---:R-:W-:Y:S05]  /*1de40*/  ENDCOLLECTIVE ;  /* 0x000000000000791b */ /* 0x006fea0003800000 */
.L_x_14702:
[----:B------:R-:W-:Y:S01]  /*1de50*/  FADD.FTZ R6, R9, R6 ;  /* 0x0000000609067221 */ /* 0x000fe20000010000 */
[----:B------:R-:W-:Y:S01]  /*1de60*/  FADD.FTZ R8, R11, R191 ;  /* 0x000000bf0b087221 */ /* 0x000fe20000010000 */
[----:B------:R-:W-:-:S04]  /*1de70*/  MOV R5, 0x1 ;  /* 0x0000000100057802 */ /* 0x000fc80000000f00 */
[----:B------:R-:W-:-:S07]  /*1de80*/  MOV R190, R8 ;  /* 0x0000000800be7202 */ /* 0x000fce0000000f00 */
[----:B------:R-:W-:Y:S05]  /*1de90*/  WARPSYNC.COLLECTIVE R7, `(.L_x_14703) ;  /* 0x0000000007087348 */ /* 0x000fea0003c00000 */
[----:B------:R1:W2:Y:S02]  /*1dea0*/  SHFL.BFLY P0, R11, R190, R5, R4 ;  /* 0x0c000005be0b7389 */ /* 0x0002a40000000004 */
[----:B-12---:R-:W-:Y:S05]  /*1deb0*/  ENDCOLLECTIVE ;  /* 0x000000000000791b */ /* 0x006fea0003800000 */
.L_x_14703:
[----:B------:R-:W-:Y:S05]  /*1dec0*/  BRA `(.L_x_14704) ;  /* 0xfffffff000f87947 */ /* 0x000fea000383ffff */
.L_x_14705:
        /* <DEDUP_REMOVED lines=11> */
.L_x_14837:


//--------------------- .nv.shared._ZN5flash32flash_fwd_splitkv_combine_kernelI23Flash_fwd_kernel_traitsILi64ELi64ELi256ELi4ELb0ELb0EN7cutlass10bfloat16_tE19Flash_kernel_traitsILi64ELi64ELi256ELi4ES3_EELi8ELi7ELb0EEEvNS_16Flash_fwd_paramsE --------------------------
	.section	.nv.shared._ZN5flash32flash_fwd_splitkv_combine_kernelI23Flash_fwd_kernel_traitsILi64ELi64ELi256ELi4ELb0ELb0EN7cutlass10bfloat16_tE19Flash_kernel_traitsILi64ELi64ELi256ELi4ES3_EELi8ELi7ELb0EEEvNS_16Flash_fwd_paramsE,"aw",@nobits
	.sectionflags	@""
	.align	16
.nv.shared._ZN5flash32flash_fwd_splitkv_combine_kernelI23Flash_fwd_kernel_traitsILi64ELi64ELi256ELi4ELb0ELb0EN7cutlass10bfloat16_tE19Flash_kernel_traitsILi64ELi64ELi256ELi4ES3_EELi8ELi7ELb0EEEvNS_16Flash_fwd_paramsE:
	.zero		5632


//--------------------- .nv.shared.reserved.0     --------------------------
	.section	.nv.shared.reserved.0,"aw",@nobits
	.weak		__nv_reservedSMEM_offset_0_alias
	.size		__nv_reservedSMEM_offset_0_alias, 0, 64
	.other		__nv_reservedSMEM_offset_0_alias,@"STO_CUDA_RESERVED_SHARED STV_DEFAULT"
__nv_reservedSMEM_offset_0_alias:
	.zero		0
	.zero		64


//--------------------- .nv.global                --------------------------
	.section	.nv.global,"aw",@nobits
.nv.global:
	.type		_ZN71_INTERNAL_9bc4a103_35_flash_fwd_split_hdim64_bf16_sm80_cu_6987f922_37354cute1_E,@object
	.size		_ZN71_INTERNAL_9bc4a103_35_flash_fwd_split_hdim64_bf16_sm80_cu_6987f922_37354cute1_E,(_ZN71_INTERNAL_9bc4a103_35_flash_fwd_split_hdim64_bf16_sm80_cu_6987f922_37354cuda3std3__45__cpo6cbeginE - _ZN71_INTERNAL_9bc4a103_35_flash_fwd_split_hdim64_bf16_sm80_cu_6987f922_37354cute1_E)
_ZN71_INTERNAL_9bc4a103_35_flash_fwd_split_hdim64_bf16_sm80_cu_6987f922_37354cute1_E:
	.zero		1
	.type		_ZN71_INTERNAL_9bc4a103_35_flash_fwd_split_hdim64_bf16_sm80_cu_6987f922_37354cuda3std3__45__cpo6cbeginE,@object
	.size		_ZN71_INTERNAL_9bc4a103_35_flash_fwd_split_hdim64_bf16_sm80_cu_6987f922_37354cuda3std3__45__cpo6cbeginE,(_ZN71_INTERNAL_9bc4a103_35_flash_fwd_split_hdim64_bf16_sm80_cu_6987f922_37354cuda3std3__48in_placeE - _ZN71_INTERNAL_9bc4a103_35_flash_fwd_split_hdim64_bf16_sm80_cu_6987f922_37354cuda3std3__45__cpo6cbeginE)
_ZN71_INTERNAL_9bc4a103_35_flash_fwd_split_hdim64_bf16_sm80_cu_6987f922_37354cuda3std3__45__cpo6cbeginE:
	.zero		1
	.type		_ZN71_INTERNAL_9bc4a103_35_flash_fwd_split_hdim64_bf16_sm80_cu_6987f922_37354cuda3std3__48in_placeE,@object
	.size		_ZN71_INTERNAL_9bc4a103_35_flash_fwd_split_hdim64_bf16_sm80_cu_6987f922_37354cuda3std3__48in_placeE,(_ZN71_INTERNAL_9bc4a103_35_flash_fwd_split_hdim64_bf16_sm80_cu_6987f922_37354cuda3std6ranges3__45__cpo9iter_moveE - _ZN71_INTERNAL_9bc4a103_35_flash_fwd_split_hdim64_bf16_sm80_cu_6987f922_37354cuda3std3__48in_placeE)
_ZN71_INTERNAL_9bc4a103_35_flash_fwd_split_hdim64_bf16_sm80_cu_6987f922_37354cuda3std3__48in_placeE:
	.zero		1
	.type		_ZN71_INTERNAL_9bc4a103_35_flash_fwd_split_hdim64_bf16_sm80_cu_6987f922_37354cuda3std6ranges3__45__cpo9iter_moveE,@object
	.size		_ZN71_INTERNAL_9bc4a103_35_flash_fwd_split_hdim64_bf16_sm80_cu_6987f922_37354cuda3std6ranges3__45__cpo9iter_moveE,(_ZN71_INTERNAL_9bc4a103_35_flash_fwd_split_hdim64_bf16_sm80_cu_6987f922_37354cuda3std3__45__cpo5beginE - _ZN71_INTERNAL_9bc4a103_35_flash_fwd_split_hdim64_bf16_sm80_cu_6987f922_37354cuda3std6ranges3__45__cpo9iter_moveE)
_ZN71_INTERNAL_9bc4a103_35_flash_fwd_split_hdim64_bf16_sm80_cu_6987f922_37354cuda3std6ranges3__45__cpo9iter_moveE:
	.zero		1
	.type		_ZN71_INTERNAL_9bc4a103_35_flash_fwd_split_hdim64_bf16_sm80_cu_6987f922_37354cuda3std3__45__cpo5beginE,@object
	.size		_ZN71_INTERNAL_9bc4a103_35_flash_fwd_split_hdim64_bf16_sm80_cu_6987f922_37354cuda3std3__45__cpo5beginE,(_ZN71_INTERNAL_9bc4a103_35_flash_fwd_split_hdim64_bf16_sm80_cu_6987f922_37354cuda3std3__473_GLOBAL__N__9bc4a103_35_flash_fwd_split_hdim64_bf16_sm80_cu_6987f922_37356ignoreE - _ZN71_INTERNAL_9bc4a103_35_flash_fwd_split_hdim64_bf16_sm80_cu_6987f922_37354cuda3std3__45__cpo5beginE)
_ZN71_INTERNAL_9bc4a103_35_flash_fwd_split_hdim64_bf16_sm80_cu_6987f922_37354cuda3std3__45__cpo5beginE:
	.zero		1
	.type		_ZN71_INTERNAL_9bc4a103_35_flash_fwd_split_hdim64_bf16_sm80_cu_6987f922_37354cuda3std3__473_GLOBAL__N__9bc4a103_35_flash_fwd_split_hdim64_bf16_sm80_cu_6987f922_37356ignoreE,@object
	.size		_ZN71_INTERNAL_9bc4a103_35_flash_fwd_split_hdim64_bf16_sm80_cu_6987f922_37354cuda3std3__473_GLOBAL__N__9bc4a103_35_flash_fwd_split_hdim64_bf16_sm80_cu_6987f922_37356ignoreE,(_ZN71_INTERNAL_9bc4a103_35_flash_fwd_split_hdim64_bf16_sm80_cu_6987f922_37354cute7productE - _ZN71_INTERNAL_9bc4a103_35_flash_fwd_split_hdim64_bf16_sm80_cu_6987f922_37354cuda3std3__473_GLOBAL__N__9bc4a103_35_flash_fwd_split_hdim64_bf16_sm80_cu_6987f922_37356ignoreE)
_ZN71_INTERNAL_9bc4a103_35_flash_fwd_split_hdim64_bf16_sm80_cu_6987f922_37354cuda3std3__473_GLOBAL__N__9bc4a103_35_flash_fwd_split_hdim64_bf16_sm80_cu_6987f922_37356ignoreE:
	.zero		1
	.type		_ZN71_INTERNAL_9bc4a103_35_flash_fwd_split_hdim64_bf16_sm80_cu_6987f922_37354cute7productE,@object
	.size		_ZN71_INTERNAL_9bc4a103_35_flash_fwd_split_hdim64_bf16_sm80_cu_6987f922_37354cute7productE,(_ZN71_INTERNAL_9bc4a103_35_flash_fwd_split_hdim64_bf16_sm80_cu_6987f922_37354cuda3std3__45__cpo3endE - _ZN71_INTERNAL_9bc4a103_35_flash_fwd_split_hdim64_bf16_sm80_cu_6987f922_37354cute7productE)
_ZN71_INTERNAL_9bc4a103_35_flash_fwd_split_hdim64_bf16_sm80_cu_6987f922_37354cute7productE:
	.zero		1
	.type		_ZN71_INTERNAL_9bc4a103_35_flash_fwd_split_hdim64_bf16_sm80_cu_6987f922_37354cuda3std3__45__cpo3endE,@object
	.size		_ZN71_INTERNAL_9bc4a103_35_flash_fwd_split_hdim64_bf16_sm80_cu_6987f922_37354cuda3std3__45__cpo3endE,(_ZN71_INTERNAL_9bc4a103_35_flash_fwd_split_hdim64_bf16_sm80_cu_6987f922_37354cuda3std3__419piecewise_constructE - _ZN71_INTERNAL_9bc4a103_35_flash_fwd_split_hdim64_bf16_sm80_cu_6987f922_37354cuda3std3__45__cpo3endE)
_ZN71_INTERNAL_9bc4a103_35_flash_fwd_split_hdim64_bf16_sm80_cu_6987f922_37354cuda3std3__45__cpo3endE:
	.zero		1
	.type		_ZN71_INTERNAL_9bc4a103_35_flash_fwd_split_hdim64_bf16_sm80_cu_6987f922_37354cuda3std3__419piecewise_constructE,@object
	.size		_ZN71_INTERNAL_9bc4a103_35_flash_fwd_split_hdim64_bf16_sm80_cu_6987f922_37354cuda3std3__419piecewise_constructE,(_ZN71_INTERNAL_9bc4a103_35_flash_fwd_split_hdim64_bf16_sm80_cu_6987f922_37354cuda3std3__45__cpo4cendE - _ZN71_INTERNAL_9bc4a103_35_flash_fwd_split_hdim64_bf16_sm80_cu_6987f922_37354cuda3std3__419piecewise_constructE)
_ZN71_INTERNAL_9bc4a103_35_flash_fwd_split_hdim64_bf16_sm80_cu_6987f922_37354cuda3std3__419piecewise_constructE:
	.zero		1
	.type		_ZN71_INTERNAL_9bc4a103_35_flash_fwd_split_hdim64_bf16_sm80_cu_6987f922_37354cuda3std3__45__cpo4cendE,@object
	.size		_ZN71_INTERNAL_9bc4a103_35_flash_fwd_split_hdim64_bf16_sm80_cu_6987f922_37354cuda3std3__45__cpo4cendE,(_ZN71_INTERNAL_9bc4a103_35_flash_fwd_split_hdim64_bf16_sm80_cu_6987f922_37354cuda3std6ranges3__45__cpo4swapE - _ZN71_INTERNAL_9bc4a103_35_flash_fwd_split_hdim64_bf16_sm80_cu_6987f922_37354cuda3std3__45__cpo4cendE)
_ZN71_INTERNAL_9bc4a103_35_flash_fwd_split_hdim64_bf16_sm80_cu_6987f922_37354cuda3std3__45__cpo4cendE:
	.zero		1
	.type		_ZN71_INTERNAL_9bc4a103_35_flash_fwd_split_hdim64_bf16_sm80_cu_6987f922_37354cuda3std6ranges3__45__cpo4swapE,@object
	.size		_ZN71_INTERNAL_9bc4a103_35_flash_fwd_split_hdim64_bf16_sm80_cu_6987f922_37354cuda3std6ranges3__45__cpo4swapE,(.L_7 - _ZN71_INTERNAL_9bc4a103_35_flash_fwd_split_hdim64_bf16_sm80_cu_6987f922_37354cuda3std6ranges3__45__cpo4swapE)
_ZN71_INTERNAL_9bc4a103_35_flash_fwd_split_hdim64_bf16_sm80_cu_6987f922_37354cuda3std6ranges3__45__cpo4swapE:
	.zero		1
.L_7:


//--------------------- .nv.shared._ZN5flash32flash_fwd_splitkv_combine_kernelI23Flash_fwd_kernel_traitsILi64ELi64ELi256ELi4ELb0ELb0EN7cutlass10bfloat16_tE19Flash_kernel_traitsILi64ELi64ELi256ELi4ES3_EELi8ELi6ELb0EEEvNS_16Flash_fwd_paramsE --------------------------
	.section	.nv.shared._ZN5flash32flash_fwd_splitkv_combine_kernelI23Flash_fwd_kernel_traitsILi64ELi64ELi256ELi4ELb0ELb0EN7cutlass10bfloat16_tE19Flash_kernel_traitsILi64ELi64ELi256ELi4ES3_EELi8ELi6ELb0EEEvNS_16Flash_fwd_paramsE,"aw",@nobits
	.sectionflags	@""
	.align	16
.nv.shared._ZN5flash32flash_fwd_splitkv_combine_kernelI23Flash_fwd_kernel_traitsILi64ELi64ELi256ELi4ELb0ELb0EN7cutlass10bfloat16_tE19Flash_kernel_traitsILi64ELi64ELi256ELi4ES3_EELi8ELi6ELb0EEEvNS_16Flash_fwd_paramsE:
	.zero		3328


//--------------------- .nv.shared._ZN5flash32flash_fwd_splitkv_combine_kernelI23Flash_fwd_kernel_traitsILi64ELi64ELi256ELi4ELb0ELb0EN7cutlass10bfloat16_tE19Flash_kernel_traitsILi64ELi64ELi256ELi4ES3_EELi8ELi5ELb0EEEvNS_16Flash_fwd_paramsE --------------------------
	.section	.nv.shared._ZN5flash32flash_fwd_splitkv_combine_kernelI23Flash_fwd_kernel_traitsILi64ELi64ELi256ELi4ELb0ELb0EN7cutlass10bfloat16_tE19Flash_kernel_traitsILi64ELi64ELi256ELi4ES3_EELi8ELi5ELb0EEEvNS_16Flash_fwd_paramsE,"aw",@nobits
	.sectionflags	@""
	.align	16
.nv.shared._ZN5flash32flash_fwd_splitkv_combine_kernelI23Flash_fwd_kernel_traitsILi64ELi64ELi256ELi4ELb0ELb0EN7cutlass10bfloat16_tE19Flash_kernel_traitsILi64ELi64ELi256ELi4ES3_EELi8ELi5ELb0EEEvNS_16Flash_fwd_paramsE:
	.zero		2176


//--------------------- .nv.shared._ZN5flash32flash_fwd_splitkv_combine_kernelI23Flash_fwd_kernel_traitsILi64ELi64ELi256ELi4ELb0ELb0EN7cutlass10bfloat16_tE19Flash_kernel_traitsILi64ELi64ELi256ELi4ES3_EELi8ELi4ELb0EEEvNS_16Flash_fwd_paramsE --------------------------
	.section	.nv.shared._ZN5flash32flash_fwd_splitkv_combine_kernelI23Flash_fwd_kernel_traitsILi64ELi64ELi256ELi4ELb0ELb0EN7cutlass10bfloat16_tE19Flash_kernel_traitsILi64ELi64ELi256ELi4ES3_EELi8ELi4ELb0EEEvNS_16Flash_fwd_paramsE,"aw",@nobits
	.sectionflags	@""
	.align	16
.nv.shared._ZN5flash32flash_fwd_splitkv_combine_kernelI23Flash_fwd_kernel_traitsILi64ELi64ELi256ELi4ELb0ELb0EN7cutlass10bfloat16_tE19Flash_kernel_traitsILi64ELi64ELi256ELi4ES3_EELi8ELi4ELb0EEEvNS_16Flash_fwd_paramsE:
	.zero		1600


//--------------------- .nv.shared._ZN5flash32flash_fwd_splitkv_combine_kernelI23Flash_fwd_kernel_traitsILi64ELi64ELi256ELi4ELb0ELb0EN7cutlass10bfloat16_tE19Flash_kernel_traitsILi64ELi64ELi256ELi4ES3_EELi8ELi3ELb0EEEvNS_16Flash_fwd_paramsE --------------------------
	.section	.nv.shared._ZN5flash32flash_fwd_splitkv_combine_kernelI23Flash_fwd_kernel_traitsILi64ELi64ELi256ELi4ELb0ELb0EN7cutlass10bfloat16_tE19Flash_kernel_traitsILi64ELi64ELi256ELi4ES3_EELi8ELi3ELb0EEEvNS_16Flash_fwd_paramsE,"aw",@nobits
	.sectionflags	@""
	.align	16
.nv.shared._ZN5flash32flash_fwd_splitkv_combine_kernelI23Flash_fwd_kernel_traitsILi64ELi64ELi256ELi4ELb0ELb0EN7cutlass10bfloat16_tE19Flash_kernel_traitsILi64ELi64ELi256ELi4ES3_EELi8ELi3ELb0EEEvNS_16Flash_fwd_paramsE:
	.zero		1312


//--------------------- .nv.shared._ZN5flash32flash_fwd_splitkv_combine_kernelI23Flash_fwd_kernel_traitsILi64ELi64ELi256ELi4ELb0ELb0EN7cutlass10bfloat16_tE19Flash_kernel_traitsILi64ELi64ELi256ELi4ES3_EELi8ELi2ELb0EEEvNS_16Flash_fwd_paramsE --------------------------
	.section	.nv.shared._ZN5flash32flash_fwd_splitkv_combine_kernelI23Flash_fwd_kernel_traitsILi64ELi64ELi256ELi4ELb0ELb0EN7cutlass10bfloat16_tE19Flash_kernel_traitsILi64ELi64ELi256ELi4ES3_EELi8ELi2ELb0EEEvNS_16Flash_fwd_paramsE,"aw",@nobits
	.sectionflags	@""
	.align	16
.nv.shared._ZN5flash32flash_fwd_splitkv_combine_kernelI23Flash_fwd_kernel_traitsILi64ELi64ELi256ELi4ELb0ELb0EN7cutlass10bfloat16_tE19Flash_kernel_traitsILi64ELi64ELi256ELi4ES3_EELi8ELi2ELb0EEEvNS_16Flash_fwd_paramsE:
	.zero		1168


//--------------------- .nv.shared._ZN5flash32flash_fwd_splitkv_combine_kernelI23Flash_fwd_kernel_traitsILi64ELi64ELi256ELi4ELb0ELb0EN7cutlass10bfloat16_tE19Flash_kernel_traitsILi64ELi64ELi256ELi4ES3_EELi8ELi1ELb0EEEvNS_16Flash_fwd_paramsE --------------------------
	.section	.nv.shared._ZN5flash32flash_fwd_splitkv_combine_kernelI23Flash_fwd_kernel_traitsILi64ELi64ELi256ELi4ELb0ELb0EN7cutlass10bfloat16_tE19Flash_kernel_traitsILi64ELi64ELi256ELi4ES3_EELi8ELi1ELb0EEEvNS_16Flash_fwd_paramsE,"aw",@nobits
	.sectionflags	@""
	.align	16
.nv.shared._ZN5flash32flash_fwd_splitkv_combine_kernelI23Flash_fwd_kernel_traitsILi64ELi64ELi256ELi4ELb0ELb0EN7cutlass10bfloat16_tE19Flash_kernel_traitsILi64ELi64ELi256ELi4ES3_EELi8ELi1ELb0EEEvNS_16Flash_fwd_paramsE:
	.zero		1104


//--------------------- .nv.shared._ZN5flash32flash_fwd_splitkv_combine_kernelI23Flash_fwd_kernel_traitsILi64ELi64ELi256ELi4ELb0ELb0EN7cutlass10bfloat16_tE19Flash_kernel_traitsILi64ELi64ELi256ELi4ES3_EELi8ELi7ELb1EEEvNS_16Flash_fwd_paramsE --------------------------
	.section	.nv.shared._ZN5flash32flash_fwd_splitkv_combine_kernelI23Flash_fwd_kernel_traitsILi64ELi64ELi256ELi4ELb0ELb0EN7cutlass10bfloat16_tE19Flash_kernel_traitsILi64ELi64ELi256ELi4ES3_EELi8ELi7ELb1EEEvNS_16Flash_fwd_paramsE,"aw",@nobits
	.sectionflags	@""
	.align	16
.nv.shared._ZN5flash32flash_fwd_splitkv_combine_kernelI23Flash_fwd_kernel_traitsILi64ELi64ELi256ELi4ELb0ELb0EN7cutlass10bfloat16_tE19Flash_kernel_traitsILi64ELi64ELi256ELi4ES3_EELi8ELi7ELb1EEEvNS_16Flash_fwd_paramsE:
	.zero		5632


//--------------------- .nv.shared._ZN5flash32flash_fwd_splitkv_combine_kernelI23Flash_fwd_kernel_traitsILi64ELi64ELi256ELi4ELb0ELb0EN7cutlass10bfloat16_tE19Flash_kernel_traitsILi64ELi64ELi256ELi4ES3_EELi8ELi6ELb1EEEvNS_16Flash_fwd_paramsE --------------------------
	.section	.nv.shared._ZN5flash32flash_fwd_splitkv_combine_kernelI23Flash_fwd_kernel_traitsILi64ELi64ELi256ELi4ELb0ELb0EN7cutlass10bfloat16_tE19Flash_kernel_traitsILi64ELi64ELi256ELi4ES3_EELi8ELi6ELb1EEEvNS_16Flash_fwd_paramsE,"aw",@nobits
	.sectionflags	@""
	.align	16
.nv.shared._ZN5flash32flash_fwd_splitkv_combine_kernelI23Flash_fwd_kernel_traitsILi64ELi64ELi256ELi4ELb0ELb0EN7cutlass10bfloat16_tE19Flash_kernel_traitsILi64ELi64ELi256ELi4ES3_EELi8ELi6ELb1EEEvNS_16Flash_fwd_paramsE:
	.zero		3328


//--------------------- .nv.shared._ZN5flash32flash_fwd_splitkv_combine_kernelI23Flash_fwd_kernel_traitsILi64ELi64ELi256ELi4ELb0ELb0EN7cutlass10bfloat16_tE19Flash_kernel_traitsILi64ELi64ELi256ELi4ES3_EELi8ELi5ELb1EEEvNS_16Flash_fwd_paramsE --------------------------
	.section	.nv.shared._ZN5flash32flash_fwd_splitkv_combine_kernelI23Flash_fwd_kernel_traitsILi64ELi64ELi256ELi4ELb0ELb0EN7cutlass10bfloat16_tE19Flash_kernel_traitsILi64ELi64ELi256ELi4ES3_EELi8ELi5ELb1EEEvNS_16Flash_fwd_paramsE,"aw",@nobits
	.sectionflags	@""
	.align	16
.nv.shared._ZN5flash32flash_fwd_splitkv_combine_kernelI23Flash_fwd_kernel_traitsILi64ELi64ELi256ELi4ELb0ELb0EN7cutlass10bfloat16_tE19Flash_kernel_traitsILi64ELi64ELi256ELi4ES3_EELi8ELi5ELb1EEEvNS_16Flash_fwd_paramsE:
	.zero		2176


//--------------------- .nv.shared._ZN5flash32flash_fwd_splitkv_combine_kernelI23Flash_fwd_kernel_traitsILi64ELi64ELi256ELi4ELb0ELb0EN7cutlass10bfloat16_tE19Flash_kernel_traitsILi64ELi64ELi256ELi4ES3_EELi8ELi4ELb1EEEvNS_16Flash_fwd_paramsE --------------------------
	.section	.nv.shared._ZN5flash32flash_fwd_splitkv_combine_kernelI23Flash_fwd_kernel_traitsILi64ELi64ELi256ELi4ELb0ELb0EN7cutlass10bfloat16_tE19Flash_kernel_traitsILi64ELi64ELi256ELi4ES3_EELi8ELi4ELb1EEEvNS_16Flash_fwd_paramsE,"aw",@nobits
	.sectionflags	@""
	.align	16
.nv.shared._ZN5flash32flash_fwd_splitkv_combine_kernelI23Flash_fwd_kernel_traitsILi64ELi64ELi256ELi4ELb0ELb0EN7cutlass10bfloat16_tE19Flash_kernel_traitsILi64ELi64ELi256ELi4ES3_EELi8ELi4ELb1EEEvNS_16Flash_fwd_paramsE:
	.zero		1600


//--------------------- .nv.shared._ZN5flash32flash_fwd_splitkv_combine_kernelI23Flash_fwd_kernel_traitsILi64ELi64ELi256ELi4ELb0ELb0EN7cutlass10bfloat16_tE19Flash_kernel_traitsILi64ELi64ELi256ELi4ES3_EELi8ELi3ELb1EEEvNS_16Flash_fwd_paramsE --------------------------
	.section	.nv.shared._ZN5flash32flash_fwd_splitkv_combine_kernelI23Flash_fwd_kernel_traitsILi64ELi64ELi256ELi4ELb0ELb0EN7cutlass10bfloat16_tE19Flash_kernel_traitsILi64ELi64ELi256ELi4ES3_EELi8ELi3ELb1EEEvNS_16Flash_fwd_paramsE,"aw",@nobits
	.sectionflags	@""
	.align	16
.nv.shared._ZN5flash32flash_fwd_splitkv_combine_kernelI23Flash_fwd_kernel_traitsILi64ELi64ELi256ELi4ELb0ELb0EN7cutlass10bfloat16_tE19Flash_kernel_traitsILi64ELi64ELi256ELi4ES3_EELi8ELi3ELb1EEEvNS_16Flash_fwd_paramsE:
	.zero		1312


//--------------------- .nv.shared._ZN5flash32flash_fwd_splitkv_combine_kernelI23Flash_fwd_kernel_traitsILi64ELi64ELi256ELi4ELb0ELb0EN7cutlass10bfloat16_tE19Flash_kernel_traitsILi64ELi64ELi256ELi4ES3_EELi8ELi2ELb1EEEvNS_16Flash_fwd_paramsE --------------------------
	.section	.nv.shared._ZN5flash32flash_fwd_splitkv_combine_kernelI23Flash_fwd_kernel_traitsILi64ELi64ELi256ELi4ELb0ELb0EN7cutlass10bfloat16_tE19Flash_kernel_traitsILi64ELi64ELi256ELi4ES3_EELi8ELi2ELb1EEEvNS_16Flash_fwd_paramsE,"aw",@nobits
	.sectionflags	@""
	.align	16
.nv.shared._ZN5flash32flash_fwd_splitkv_combine_kernelI23Flash_fwd_kernel_traitsILi64ELi64ELi256ELi4ELb0ELb0EN7cutlass10bfloat16_tE19Flash_kernel_traitsILi64ELi64ELi256ELi4ES3_EELi8ELi2ELb1EEEvNS_16Flash_fwd_paramsE:
	.zero		1168


//--------------------- .nv.shared._ZN5flash32flash_fwd_splitkv_combine_kernelI23Flash_fwd_kernel_traitsILi64ELi64ELi256ELi4ELb0ELb0EN7cutlass10bfloat16_tE19Flash_kernel_traitsILi64ELi64ELi256ELi4ES3_EELi8ELi1ELb1EEEvNS_16Flash_fwd_paramsE --------------------------
	.section	.nv.shared._ZN5flash32flash_fwd_splitkv_combine_kernelI23Flash_fwd_kernel_traitsILi64ELi64ELi256ELi4ELb0ELb0EN7cutlass10bfloat16_tE19Flash_kernel_traitsILi64ELi64ELi256ELi4ES3_EELi8ELi1ELb1EEEvNS_16Flash_fwd_paramsE,"aw",@nobits
	.sectionflags	@""
	.align	16
.nv.shared._ZN5flash32flash_fwd_splitkv_combine_kernelI23Flash_fwd_kernel_traitsILi64ELi64ELi256ELi4ELb0ELb0EN7cutlass10bfloat16_tE19Flash_kernel_traitsILi64ELi64ELi256ELi4ES3_EELi8ELi1ELb1EEEvNS_16Flash_fwd_paramsE:
	.zero		1104


//--------------------- .nv.shared._ZN5flash24flash_fwd_splitkv_kernelI23Flash_fwd_kernel_traitsILi64ELi64ELi256ELi4ELb0ELb0EN7cutlass10bfloat16_tE19Flash_kernel_traitsILi64ELi64ELi256ELi4ES3_EELb0ELb0ELb0ELb0ELb1ELb0ELb0ELb0EEEvNS_16Flash_fwd_paramsE --------------------------
	.section	.nv.shared._ZN5flash24flash_fwd_splitkv_kernelI23Flash_fwd_kernel_traitsILi64ELi64ELi256ELi4ELb0ELb0EN7cutlass10bfloat16_tE19Flash_kernel_traitsILi64ELi64ELi256ELi4ES3_EELb0ELb0ELb0ELb0ELb1ELb0ELb0ELb0EEEvNS_16Flash_fwd_paramsE,"aw",@nobits
	.sectionflags	@""
	.align	16
	.zero		1024


//--------------------- .nv.shared._ZN5flash24flash_fwd_splitkv_kernelI23Flash_fwd_kernel_traitsILi64ELi64ELi256ELi4ELb0ELb0EN7cutlass10bfloat16_tE19Flash_kernel_traitsILi64ELi64ELi256ELi4ES3_EELb0ELb0ELb0ELb0ELb1ELb1ELb0ELb0EEEvNS_16Flash_fwd_paramsE --------------------------
	.section	.nv.shared._ZN5flash24flash_fwd_splitkv_kernelI23Flash_fwd_kernel_traitsILi64ELi64ELi256ELi4ELb0ELb0EN7cutlass10bfloat16_tE19Flash_kernel_traitsILi64ELi64ELi256ELi4ES3_EELb0ELb0ELb0ELb0ELb1ELb1ELb0ELb0EEEvNS_16Flash_fwd_paramsE,"aw",@nobits
	.sectionflags	@""
	.align	16
	.zero		1024


//--------------------- .nv.shared._ZN5flash24flash_fwd_splitkv_kernelI23Flash_fwd_kernel_traitsILi64ELi64ELi256ELi4ELb0ELb0EN7cutlass10bfloat16_tE19Flash_kernel_traitsILi64ELi64ELi256ELi4ES3_EELb0ELb0ELb0ELb0ELb1ELb0ELb1ELb0EEEvNS_16Flash_fwd_paramsE --------------------------
	.section	.nv.shared._ZN5flash24flash_fwd_splitkv_kernelI23Flash_fwd_kernel_traitsILi64ELi64ELi256ELi4ELb0ELb0EN7cutlass10bfloat16_tE19Flash_kernel_traitsILi64ELi64ELi256ELi4ES3_EELb0ELb0ELb0ELb0ELb1ELb0ELb1ELb0EEEvNS_16Flash_fwd_paramsE,"aw",@nobits
	.sectionflags	@""
	.align	16
	.zero		1024


//--------------------- .nv.shared._ZN5flash24flash_fwd_splitkv_kernelI23Flash_fwd_kernel_traitsILi64ELi64ELi256ELi4ELb0ELb0EN7cutlass10bfloat16_tE19Flash_kernel_traitsILi64ELi64ELi256ELi4ES3_EELb0ELb0ELb0ELb0ELb1ELb1ELb1ELb0EEEvNS_16Flash_fwd_paramsE --------------------------
	.section	.nv.shared._ZN5flash24flash_fwd_splitkv_kernelI23Flash_fwd_kernel_traitsILi64ELi64ELi256ELi4ELb0ELb0EN7cutlass10bfloat16_tE19Flash_kernel_traitsILi64ELi64ELi256ELi4ES3_EELb0ELb0ELb0ELb0ELb1ELb1ELb1ELb0EEEvNS_16Flash_fwd_paramsE,"aw",@nobits
	.sectionflags	@""
	.align	16
	.zero		1024


//--------------------- .nv.shared._ZN5flash24flash_fwd_splitkv_kernelI23Flash_fwd_kernel_traitsILi64ELi64ELi256ELi4ELb0ELb0EN7cutlass10bfloat16_tE19Flash_kernel_traitsILi64ELi64ELi256ELi4ES3_EELb0ELb0ELb0ELb0ELb0ELb0ELb0ELb0EEEvNS_16Flash_fwd_paramsE --------------------------
	.section	.nv.shared._ZN5flash24flash_fwd_splitkv_kernelI23Flash_fwd_kernel_traitsILi64ELi64ELi256ELi4ELb0ELb0EN7cutlass10bfloat16_tE19Flash_kernel_traitsILi64ELi64ELi256ELi4ES3_EELb0ELb0ELb0ELb0ELb0ELb0ELb0ELb0EEEvNS_16Flash_fwd_paramsE,"aw",@nobits
	.sectionflags	@""
	.align	16
	.zero		1024


//--------------------- .nv.shared._ZN5flash24flash_fwd_splitkv_kernelI23Flash_fwd_kernel_traitsILi64ELi64ELi256ELi4ELb0ELb0EN7cutlass10bfloat16_tE19Flash_kernel_traitsILi64ELi64ELi256ELi4ES3_EELb0ELb0ELb0ELb0ELb0ELb1ELb0ELb0EEEvNS_16Flash_fwd_paramsE --------------------------
	.section	.nv.shared._ZN5flash24flash_fwd_splitkv_kernelI23Flash_fwd_kernel_traitsILi64ELi64ELi256ELi4ELb0ELb0EN7cutlass10bfloat16_tE19Flash_kernel_traitsILi64ELi64ELi256ELi4ES3_EELb0ELb0ELb0ELb0ELb0ELb1ELb0ELb0EEEvNS_16Flash_fwd_paramsE,"aw",@nobits
	.sectionflags	@""
	.align	16
	.zero		1024


//--------------------- .nv.shared._ZN5flash24flash_fwd_splitkv_kernelI23Flash_fwd_kernel_traitsILi64ELi64ELi256ELi4ELb0ELb0EN7cutlass10bfloat16_tE19Flash_kernel_traitsILi64ELi64ELi256ELi4ES3_EELb0ELb0ELb0ELb0ELb0ELb0ELb0ELb1EEEvNS_16Flash_fwd_paramsE --------------------------
	.section	.nv.shared._ZN5flash24flash_fwd_splitkv_kernelI23Flash_fwd_kernel_traitsILi64ELi64ELi256ELi4ELb0ELb0EN7cutlass10bfloat16_tE19Flash_kernel_traitsILi64ELi64ELi256ELi4ES3_EELb0ELb0ELb0ELb0ELb0ELb0ELb0ELb1EEEvNS_16Flash_fwd_paramsE,"aw",@nobits
	.sectionflags	@""
	.align	16
	.zero		1024


//--------------------- .nv.shared._ZN5flash24flash_fwd_splitkv_kernelI23Flash_fwd_kernel_traitsILi64ELi64ELi256ELi4ELb0ELb0EN7cutlass10bfloat16_tE19Flash_kernel_traitsILi64ELi64ELi256ELi4ES3_EELb0ELb0ELb0ELb0ELb0ELb1ELb0ELb1EEEvNS_16Flash_fwd_paramsE --------------------------
	.section	.nv.shared._ZN5flash24flash_fwd_splitkv_kernelI23Flash_fwd_kernel_traitsILi64ELi64ELi256ELi4ELb0ELb0EN7cutlass10bfloat16_tE19Flash_kernel_traitsILi64ELi64ELi256ELi4ES3_EELb0ELb0ELb0ELb0ELb0ELb1ELb0ELb1EEEvNS_16Flash_fwd_paramsE,"aw",@nobits
	.sectionflags	@""
	.align	16
	.zero		1024


//--------------------- .nv.shared._ZN5flash24flash_fwd_splitkv_kernelI23Flash_fwd_kernel_traitsILi64ELi64ELi256ELi4ELb0ELb0EN7cutlass10bfloat16_tE19Flash_kernel_traitsILi64ELi64ELi256ELi4ES3_EELb0ELb0ELb0ELb0ELb0ELb0ELb1ELb0EEEvNS_16Flash_fwd_paramsE --------------------------
	.section	.nv.shared._ZN5flash24flash_fwd_splitkv_kernelI23Flash_fwd_kernel_traitsILi64ELi64ELi256ELi4ELb0ELb0EN7cutlass10bfloat16_tE19Flash_kernel_traitsILi64ELi64ELi256ELi4ES3_EELb0ELb0ELb0ELb0ELb0ELb0ELb1ELb0EEEvNS_16Flash_fwd_paramsE,"aw",@nobits
	.sectionflags	@""
	.align	16
	.zero		1024


//--------------------- .nv.shared._ZN5flash24flash_fwd_splitkv_kernelI23Flash_fwd_kernel_traitsILi64ELi64ELi256ELi4ELb0ELb0EN7cutlass10bfloat16_tE19Flash_kernel_traitsILi64ELi64ELi256ELi4ES3_EELb0ELb0ELb0ELb0ELb0ELb1ELb1ELb0EEEvNS_16Flash_fwd_paramsE --------------------------
	.section	.nv.shared._ZN5flash24flash_fwd_splitkv_kernelI23Flash_fwd_kernel_traitsILi64ELi64ELi256ELi4ELb0ELb0EN7cutlass10bfloat16_tE19Flash_kernel_traitsILi64ELi64ELi256ELi4ES3_EELb0ELb0ELb0ELb0ELb0ELb1ELb1ELb0EEEvNS_16Flash_fwd_paramsE,"aw",@nobits
	.sectionflags	@""
	.align	16
	.zero		1024


//--------------------- .nv.shared._ZN5flash24flash_fwd_splitkv_kernelI23Flash_fwd_kernel_traitsILi64ELi64ELi256ELi4ELb0ELb0EN7cutlass10bfloat16_tE19Flash_kernel_traitsILi64ELi64ELi256ELi4ES3_EELb0ELb0ELb0ELb0ELb0ELb0ELb1ELb1EEEvNS_16Flash_fwd_paramsE --------------------------
	.section	.nv.shared._ZN5flash24flash_fwd_splitkv_kernelI23Flash_fwd_kernel_traitsILi64ELi64ELi256ELi4ELb0ELb0EN7cutlass10bfloat16_tE19Flash_kernel_traitsILi64ELi64ELi256ELi4ES3_EELb0ELb0ELb0ELb0ELb0ELb0ELb1ELb1EEEvNS_16Flash_fwd_paramsE,"aw",@nobits
	.sectionflags	@""
	.align	16
	.zero		1024


//--------------------- .nv.shared._ZN5flash24flash_fwd_splitkv_kernelI23Flash_fwd_kernel_traitsILi64ELi64ELi256ELi4ELb0ELb0EN7cutlass10bfloat16_tE19Flash_kernel_traitsILi64ELi64ELi256ELi4ES3_EELb0ELb0ELb0ELb0ELb0ELb1ELb1ELb1EEEvNS_16Flash_fwd_paramsE --------------------------
	.section	.nv.shared._ZN5flash24flash_fwd_splitkv_kernelI23Flash_fwd_kernel_traitsILi64ELi64ELi256ELi4ELb0ELb0EN7cutlass10bfloat16_tE19Flash_kernel_traitsILi64ELi64ELi256ELi4ES3_EELb0ELb0ELb0ELb0ELb0ELb1ELb1ELb1EEEvNS_16Flash_fwd_paramsE,"aw",@nobits
	.sectionflags	@""
	.align	16
	.zero		1024


//--------------------- .nv.shared._ZN5flash24flash_fwd_splitkv_kernelI23Flash_fwd_kernel_traitsILi64ELi64ELi256ELi4ELb0ELb0EN7cutlass10bfloat16_tE19Flash_kernel_traitsILi64ELi64ELi256ELi4ES3_EELb0ELb1ELb0ELb0ELb0ELb0ELb0ELb0EEEvNS_16Flash_fwd_paramsE --------------------------
	.section	.nv.shared._ZN5flash24flash_fwd_splitkv_kernelI23Flash_fwd_kernel_traitsILi64ELi64ELi256ELi4ELb0ELb0EN7cutlass10bfloat16_tE19Flash_kernel_traitsILi64ELi64ELi256ELi4ES3_EELb0ELb1ELb0ELb0ELb0ELb0ELb0ELb0EEEvNS_16Flash_fwd_paramsE,"aw",@nobits
	.sectionflags	@""
	.align	16
	.zero		1024


//--------------------- .nv.shared._ZN5flash24flash_fwd_splitkv_kernelI23Flash_fwd_kernel_traitsILi64ELi64ELi256ELi4ELb0ELb0EN7cutlass10bfloat16_tE19Flash_kernel_traitsILi64ELi64ELi256ELi4ES3_EELb0ELb1ELb0ELb0ELb0ELb1ELb0ELb0EEEvNS_16Flash_fwd_paramsE --------------------------
	.section	.nv.shared._ZN5flash24flash_fwd_splitkv_kernelI23Flash_fwd_kernel_traitsILi64ELi64ELi256ELi4ELb0ELb0EN7cutlass10bfloat16_tE19Flash_kernel_traitsILi64ELi64ELi256ELi4ES3_EELb0ELb1ELb0ELb0ELb0ELb1ELb0ELb0EEEvNS_16Flash_fwd_paramsE,"aw",@nobits
	.sectionflags	@""
	.align	16
	.zero		1024


//--------------------- .nv.shared._ZN5flash24flash_fwd_splitkv_kernelI23Flash_fwd_kernel_traitsILi64ELi64ELi256ELi4ELb0ELb0EN7cutlass10bfloat16_tE19Flash_kernel_traitsILi64ELi64ELi256ELi4ES3_EELb0ELb1ELb0ELb0ELb0ELb0ELb0ELb1EEEvNS_16Flash_fwd_paramsE --------------------------
	.section	.nv.shared._ZN5flash24flash_fwd_splitkv_kernelI23Flash_fwd_kernel_traitsILi64ELi64ELi256ELi4ELb0ELb0EN7cutlass10bfloat16_tE19Flash_kernel_traitsILi64ELi64ELi256ELi4ES3_EELb0ELb1ELb0ELb0ELb0ELb0ELb0ELb1EEEvNS_16Flash_fwd_paramsE,"aw",@nobits
	.sectionflags	@""
	.align	16
	.zero		1024


//--------------------- .nv.shared._ZN5flash24flash_fwd_splitkv_kernelI23Flash_fwd_kernel_traitsILi64ELi64ELi256ELi4ELb0ELb0EN7cutlass10bfloat16_tE19Flash_kernel_traitsILi64ELi64ELi256ELi4ES3_EELb0ELb1ELb0ELb0ELb0ELb1ELb0ELb1EEEvNS_16Flash_fwd_paramsE --------------------------
	.section	.nv.shared._ZN5flash24flash_fwd_splitkv_kernelI23Flash_fwd_kernel_traitsILi64ELi64ELi256ELi4ELb0ELb0EN7cutlass10bfloat16_tE19Flash_kernel_traitsILi64ELi64ELi256ELi4ES3_EELb0ELb1ELb0ELb0ELb0ELb1ELb0ELb1EEEvNS_16Flash_fwd_paramsE,"aw",@nobits
	.sectionflags	@""
	.align	16
	.zero		1024


//--------------------- .nv.shared._ZN5flash24flash_fwd_splitkv_kernelI23Flash_fwd_kernel_traitsILi64ELi64ELi256ELi4ELb0ELb0EN7cutlass10bfloat16_tE19Flash_kernel_traitsILi64ELi64ELi256ELi4ES3_EELb0ELb1ELb0ELb0ELb0ELb0ELb1ELb0EEEvNS_16Flash_fwd_paramsE --------------------------
	.section	.nv.shared._ZN5flash24flash_fwd_splitkv_kernelI23Flash_fwd_kernel_traitsILi64ELi64ELi256ELi4ELb0ELb0EN7cutlass10bfloat16_tE19Flash_kernel_traitsILi64ELi64ELi256ELi4ES3_EELb0ELb1ELb0ELb0ELb0ELb0ELb1ELb0EEEvNS_16Flash_fwd_paramsE,"aw",@nobits
	.sectionflags	@""
	.align	16
	.zero		1024


//--------------------- .nv.shared._ZN5flash24flash_fwd_splitkv_kernelI23Flash_fwd_kernel_traitsILi64ELi64ELi256ELi4ELb0ELb0EN7cutlass10bfloat16_tE19Flash_kernel_traitsILi64ELi64ELi256ELi4ES3_EELb0ELb1ELb0ELb0ELb0ELb1ELb1ELb0EEEvNS_16Flash_fwd_paramsE --------------------------
	.section	.nv.shared._ZN5flash24flash_fwd_splitkv_kernelI23Flash_fwd_kernel_traitsILi64ELi64ELi256ELi4ELb0ELb0EN7cutlass10bfloat16_tE19Flash_kernel_traitsILi64ELi64ELi256ELi4ES3_EELb0ELb1ELb0ELb0ELb0ELb1ELb1ELb0EEEvNS_16Flash_fwd_paramsE,"aw",@nobits
	.sectionflags	@""
	.align	16
	.zero		1024


//--------------------- .nv.shared._ZN5flash24flash_fwd_splitkv_kernelI23Flash_fwd_kernel_traitsILi64ELi64ELi256ELi4ELb0ELb0EN7cutlass10bfloat16_tE19Flash_kernel_traitsILi64ELi64ELi256ELi4ES3_EELb0ELb1ELb0ELb0ELb0ELb0ELb1ELb1EEEvNS_16Flash_fwd_paramsE --------------------------
	.section	.nv.shared._ZN5flash24flash_fwd_splitkv_kernelI23Flash_fwd_kernel_traitsILi64ELi64ELi256ELi4ELb0ELb0EN7cutlass10bfloat16_tE19Flash_kernel_traitsILi64ELi64ELi256ELi4ES3_EELb0ELb1ELb0ELb0ELb0ELb0ELb1ELb1EEEvNS_16Flash_fwd_paramsE,"aw",@nobits
	.sectionflags	@""
	.align	16
	.zero		1024


//--------------------- .nv.shared._ZN5flash24flash_fwd_splitkv_kernelI23Flash_fwd_kernel_traitsILi64ELi64ELi256ELi4ELb0ELb0EN7cutlass10bfloat16_tE19Flash_kernel_traitsILi64ELi64ELi256ELi4ES3_EELb0ELb1ELb0ELb0ELb0ELb1ELb1ELb1EEEvNS_16Flash_fwd_paramsE --------------------------
	.section	.nv.shared._ZN5flash24flash_fwd_splitkv_kernelI23Flash_fwd_kernel_traitsILi64ELi64ELi256ELi4ELb0ELb0EN7cutlass10bfloat16_tE19Flash_kernel_traitsILi64ELi64ELi256ELi4ES3_EELb0ELb1ELb0ELb0ELb0ELb1ELb1ELb1EEEvNS_16Flash_fwd_paramsE,"aw",@nobits
	.sectionflags	@""
	.align	16
	.zero		1024


//--------------------- .nv.shared._ZN5flash24flash_fwd_splitkv_kernelI23Flash_fwd_kernel_traitsILi64ELi64ELi256ELi4ELb0ELb0EN7cutlass10bfloat16_tE19Flash_kernel_traitsILi64ELi64ELi256ELi4ES3_EELb0ELb0ELb0ELb1ELb1ELb0ELb0ELb0EEEvNS_16Flash_fwd_paramsE --------------------------
	.section	.nv.shared._ZN5flash24flash_fwd_splitkv_kernelI23Flash_fwd_kernel_traitsILi64ELi64ELi256ELi4ELb0ELb0EN7cutlass10bfloat16_tE19Flash_kernel_traitsILi64ELi64ELi256ELi4ES3_EELb0ELb0ELb0ELb1ELb1ELb0ELb0ELb0EEEvNS_16Flash_fwd_paramsE,"aw",@nobits
	.sectionflags	@""
	.align	16
	.zero		1024


//--------------------- .nv.shared._ZN5flash24flash_fwd_splitkv_kernelI23Flash_fwd_kernel_traitsILi64ELi64ELi256ELi4ELb0ELb0EN7cutlass10bfloat16_tE19Flash_kernel_traitsILi64ELi64ELi256ELi4ES3_EELb0ELb0ELb0ELb1ELb1ELb1ELb0ELb0EEEvNS_16Flash_fwd_paramsE --------------------------
	.section	.nv.shared._ZN5flash24flash_fwd_splitkv_kernelI23Flash_fwd_kernel_traitsILi64ELi64ELi256ELi4ELb0ELb0EN7cutlass10bfloat16_tE19Flash_kernel_traitsILi64ELi64ELi256ELi4ES3_EELb0ELb0ELb0ELb1ELb1ELb1ELb0ELb0EEEvNS_16Flash_fwd_paramsE,"aw",@nobits
	.sectionflags	@""
	.align	16
	.zero		1024


//--------------------- .nv.shared._ZN5flash24flash_fwd_splitkv_kernelI23Flash_fwd_kernel_traitsILi64ELi64ELi256ELi4ELb0ELb0EN7cutlass10bfloat16_tE19Flash_kernel_traitsILi64ELi64ELi256ELi4ES3_EELb0ELb0ELb1ELb0ELb0ELb0ELb0ELb0EEEvNS_16Flash_fwd_paramsE --------------------------
	.section	.nv.shared._ZN5flash24flash_fwd_splitkv_kernelI23Flash_fwd_kernel_traitsILi64ELi64ELi256ELi4ELb0ELb0EN7cutlass10bfloat16_tE19Flash_kernel_traitsILi64ELi64ELi256ELi4ES3_EELb0ELb0ELb1ELb0ELb0ELb0ELb0ELb0EEEvNS_16Flash_fwd_paramsE,"aw",@nobits
	.sectionflags	@""
	.align	16
	.zero		1024


//--------------------- .nv.shared._ZN5flash24flash_fwd_splitkv_kernelI23Flash_fwd_kernel_traitsILi64ELi64ELi256ELi4ELb0ELb0EN7cutlass10bfloat16_tE19Flash_kernel_traitsILi64ELi64ELi256ELi4ES3_EELb0ELb0ELb1ELb0ELb0ELb1ELb0ELb0EEEvNS_16Flash_fwd_paramsE --------------------------
	.section	.nv.shared._ZN5flash24flash_fwd_splitkv_kernelI23Flash_fwd_kernel_traitsILi64ELi64ELi256ELi4ELb0ELb0EN7cutlass10bfloat16_tE19Flash_kernel_traitsILi64ELi64ELi256ELi4ES3_EELb0ELb0ELb1ELb0ELb0ELb1ELb0ELb0EEEvNS_16Flash_fwd_paramsE,"aw",@nobits
	.sectionflags	@""
	.align	16
	.zero		1024


//--------------------- .nv.shared._ZN5flash24flash_fwd_splitkv_kernelI23Flash_fwd_kernel_traitsILi64ELi64ELi256ELi4ELb0ELb0EN7cutlass10bfloat16_tE19Flash_kernel_traitsILi64ELi64ELi256ELi4ES3_EELb0ELb0ELb0ELb0ELb1ELb0ELb0ELb1EEEvNS_16Flash_fwd_paramsE --------------------------
	.section	.nv.shared._ZN5flash24flash_fwd_splitkv_kernelI23Flash_fwd_kernel_traitsILi64ELi64ELi256ELi4ELb0ELb0EN7cutlass10bfloat16_tE19Flash_kernel_traitsILi64ELi64ELi256ELi4ES3_EELb0ELb0ELb0ELb0ELb1ELb0ELb0ELb1EEEvNS_16Flash_fwd_paramsE,"aw",@nobits
	.sectionflags	@""
	.align	16
	.zero		1024


//--------------------- .nv.shared._ZN5flash24flash_fwd_splitkv_kernelI23Flash_fwd_kernel_traitsILi64ELi64ELi256ELi4ELb0ELb0EN7cutlass10bfloat16_tE19Flash_kernel_traitsILi64ELi64ELi256ELi4ES3_EELb0ELb0ELb0ELb0ELb1ELb1ELb0ELb1EEEvNS_16Flash_fwd_paramsE --------------------------
	.section	.nv.shared._ZN5flash24flash_fwd_splitkv_kernelI23Flash_fwd_kernel_traitsILi64ELi64ELi256ELi4ELb0ELb0EN7cutlass10bfloat16_tE19Flash_kernel_traitsILi64ELi64ELi256ELi4ES3_EELb0ELb0ELb0ELb0ELb1ELb1ELb0ELb1EEEvNS_16Flash_fwd_paramsE,"aw",@nobits
	.sectionflags	@""
	.align	16
	.zero		1024


//--------------------- .nv.shared._ZN5flash24flash_fwd_splitkv_kernelI23Flash_fwd_kernel_traitsILi64ELi64ELi256ELi4ELb0ELb0EN7cutlass10bfloat16_tE19Flash_kernel_traitsILi64ELi64ELi256ELi4ES3_EELb0ELb0ELb1ELb0ELb0ELb0ELb0ELb1EEEvNS_16Flash_fwd_paramsE --------------------------
	.section	.nv.shared._ZN5flash24flash_fwd_splitkv_kernelI23Flash_fwd_kernel_traitsILi64ELi64ELi256ELi4ELb0ELb0EN7cutlass10bfloat16_tE19Flash_kernel_traitsILi64ELi64ELi256ELi4ES3_EELb0ELb0ELb1ELb0ELb0ELb0ELb0ELb1EEEvNS_16Flash_fwd_paramsE,"aw",@nobits
	.sectionflags	@""
	.align	16
	.zero		1024


//--------------------- .nv.shared._ZN5flash24flash_fwd_splitkv_kernelI23Flash_fwd_kernel_traitsILi64ELi64ELi256ELi4ELb0ELb0EN7cutlass10bfloat16_tE19Flash_kernel_traitsILi64ELi64ELi256ELi4ES3_EELb0ELb0ELb1ELb0ELb0ELb1ELb0ELb1EEEvNS_16Flash_fwd_paramsE --------------------------
	.section	.nv.shared._ZN5flash24flash_fwd_splitkv_kernelI23Flash_fwd_kernel_traitsILi64ELi64ELi256ELi4ELb0ELb0EN7cutlass10bfloat16_tE19Flash_kernel_traitsILi64ELi64ELi256ELi4ES3_EELb0ELb0ELb1ELb0ELb0ELb1ELb0ELb1EEEvNS_16Flash_fwd_paramsE,"aw",@nobits
	.sectionflags	@""
	.align	16
	.zero		1024


//--------------------- .nv.shared._ZN5flash24flash_fwd_splitkv_kernelI23Flash_fwd_kernel_traitsILi64ELi64ELi256ELi4ELb0ELb0EN7cutlass10bfloat16_tE19Flash_kernel_traitsILi64ELi64ELi256ELi4ES3_EELb0ELb0ELb0ELb1ELb1ELb0ELb1ELb0EEEvNS_16Flash_fwd_paramsE --------------------------
	.section	.nv.shared._ZN5flash24flash_fwd_splitkv_kernelI23Flash_fwd_kernel_traitsILi64ELi64ELi256ELi4ELb0ELb0EN7cutlass10bfloat16_tE19Flash_kernel_traitsILi64ELi64ELi256ELi4ES3_EELb0ELb0ELb0ELb1ELb1ELb0ELb1ELb0EEEvNS_16Flash_fwd_paramsE,"aw",@nobits
	.sectionflags	@""
	.align	16
	.zero		1024


//--------------------- .nv.shared._ZN5flash24flash_fwd_splitkv_kernelI23Flash_fwd_kernel_traitsILi64ELi64ELi256ELi4ELb0ELb0EN7cutlass10bfloat16_tE19Flash_kernel_traitsILi64ELi64ELi256ELi4ES3_EELb0ELb0ELb0ELb1ELb1ELb1ELb1ELb0EEEvNS_16Flash_fwd_paramsE --------------------------
	.section	.nv.shared._ZN5flash24flash_fwd_splitkv_kernelI23Flash_fwd_kernel_traitsILi64ELi64ELi256ELi4ELb0ELb0EN7cutlass10bfloat16_tE19Flash_kernel_traitsILi64ELi64ELi256ELi4ES3_EELb0ELb0ELb0ELb1ELb1ELb1ELb1ELb0EEEvNS_16Flash_fwd_paramsE,"aw",@nobits
	.sectionflags	@""
	.align	16
	.zero		1024


//--------------------- .nv.shared._ZN5flash24flash_fwd_splitkv_kernelI23Flash_fwd_kernel_traitsILi64ELi64ELi256ELi4ELb0ELb0EN7cutlass10bfloat16_tE19Flash_kernel_traitsILi64ELi64ELi256ELi4ES3_EELb0ELb0ELb1ELb0ELb0ELb0ELb1ELb0EEEvNS_16Flash_fwd_paramsE --------------------------
	.section	.nv.shared._ZN5flash24flash_fwd_splitkv_kernelI23Flash_fwd_kernel_traitsILi64ELi64ELi256ELi4ELb0ELb0EN7cutlass10bfloat16_tE19Flash_kernel_traitsILi64ELi64ELi256ELi4ES3_EELb0ELb0ELb1ELb0ELb0ELb0ELb1ELb0EEEvNS_16Flash_fwd_paramsE,"aw",@nobits
	.sectionflags	@""
	.align	16
	.zero		1024


//--------------------- .nv.shared._ZN5flash24flash_fwd_splitkv_kernelI23Flash_fwd_kernel_traitsILi64ELi64ELi256ELi4ELb0ELb0EN7cutlass10bfloat16_tE19Flash_kernel_traitsILi64ELi64ELi256ELi4ES3_EELb0ELb0ELb1ELb0ELb0ELb1ELb1ELb0EEEvNS_16Flash_fwd_paramsE --------------------------
	.section	.nv.shared._ZN5flash24flash_fwd_splitkv_kernelI23Flash_fwd_kernel_traitsILi64ELi64ELi256ELi4ELb0ELb0EN7cutlass10bfloat16_tE19Flash_kernel_traitsILi64ELi64ELi256ELi4ES3_EELb0ELb0ELb1ELb0ELb0ELb1ELb1ELb0EEEvNS_16Flash_fwd_paramsE,"aw",@nobits
	.sectionflags	@""
	.align	16
	.zero		1024


//--------------------- .nv.shared._ZN5flash24flash_fwd_splitkv_kernelI23Flash_fwd_kernel_traitsILi64ELi64ELi256ELi4ELb0ELb0EN7cutlass10bfloat16_tE19Flash_kernel_traitsILi64ELi64ELi256ELi4ES3_EELb0ELb0ELb0ELb0ELb1ELb0ELb1ELb1EEEvNS_16Flash_fwd_paramsE --------------------------
	.section	.nv.shared._ZN5flash24flash_fwd_splitkv_kernelI23Flash_fwd_kernel_traitsILi64ELi64ELi256ELi4ELb0ELb0EN7cutlass10bfloat16_tE19Flash_kernel_traitsILi64ELi64ELi256ELi4ES3_EELb0ELb0ELb0ELb0ELb1ELb0ELb1ELb1EEEvNS_16Flash_fwd_paramsE,"aw",@nobits
	.sectionflags	@""
	.align	16
	.zero		1024


//--------------------- .nv.shared._ZN5flash24flash_fwd_splitkv_kernelI23Flash_fwd_kernel_traitsILi64ELi64ELi256ELi4ELb0ELb0EN7cutlass10bfloat16_tE19Flash_kernel_traitsILi64ELi64ELi256ELi4ES3_EELb0ELb0ELb0ELb0ELb1ELb1ELb1ELb1EEEvNS_16Flash_fwd_paramsE --------------------------
	.section	.nv.shared._ZN5flash24flash_fwd_splitkv_kernelI23Flash_fwd_kernel_traitsILi64ELi64ELi256ELi4ELb0ELb0EN7cutlass10bfloat16_tE19Flash_kernel_traitsILi64ELi64ELi256ELi4ES3_EELb0ELb0ELb0ELb0ELb1ELb1ELb1ELb1EEEvNS_16Flash_fwd_paramsE,"aw",@nobits
	.sectionflags	@""
	.align	16
	.zero		1024


//--------------------- .nv.shared._ZN5flash24flash_fwd_splitkv_kernelI23Flash_fwd_kernel_traitsILi64ELi64ELi256ELi4ELb0ELb0EN7cutlass10bfloat16_tE19Flash_kernel_traitsILi64ELi64ELi256ELi4ES3_EELb0ELb0ELb1ELb0ELb0ELb0ELb1ELb1EEEvNS_16Flash_fwd_paramsE --------------------------
	.section	.nv.shared._ZN5flash24flash_fwd_splitkv_kernelI23Flash_fwd_kernel_traitsILi64ELi64ELi256ELi4ELb0ELb0EN7cutlass10bfloat16_tE19Flash_kernel_traitsILi64ELi64ELi256ELi4ES3_EELb0ELb0ELb1ELb0ELb0ELb0ELb1ELb1EEEvNS_16Flash_fwd_paramsE,"aw",@nobits
	.sectionflags	@""
	.align	16
	.zero		1024


//--------------------- .nv.shared._ZN5flash24flash_fwd_splitkv_kernelI23Flash_fwd_kernel_traitsILi64ELi64ELi256ELi4ELb0ELb0EN7cutlass10bfloat16_tE19Flash_kernel_traitsILi64ELi64ELi256ELi4ES3_EELb0ELb0ELb1ELb0ELb0ELb1ELb1ELb1EEEvNS_16Flash_fwd_paramsE --------------------------
	.section	.nv.shared._ZN5flash24flash_fwd_splitkv_kernelI23Flash_fwd_kernel_traitsILi64ELi64ELi256ELi4ELb0ELb0EN7cutlass10bfloat16_tE19Flash_kernel_traitsILi64ELi64ELi256ELi4ES3_EELb0ELb0ELb1ELb0ELb0ELb1ELb1ELb1EEEvNS_16Flash_fwd_paramsE,"aw",@nobits
	.sectionflags	@""
	.align	16
	.zero		1024


//--------------------- .nv.shared._ZN5flash24flash_fwd_splitkv_kernelI23Flash_fwd_kernel_traitsILi64ELi64ELi256ELi4ELb0ELb0EN7cutlass10bfloat16_tE19Flash_kernel_traitsILi64ELi64ELi256ELi4ES3_EELb0ELb1ELb0ELb0ELb1ELb0ELb0ELb0EEEvNS_16Flash_fwd_paramsE --------------------------
	.section	.nv.shared._ZN5flash24flash_fwd_splitkv_kernelI23Flash_fwd_kernel_traitsILi64ELi64ELi256ELi4ELb0ELb0EN7cutlass10bfloat16_tE19Flash_kernel_traitsILi64ELi64ELi256ELi4ES3_EELb0ELb1ELb0ELb0ELb1ELb0ELb0ELb0EEEvNS_16Flash_fwd_paramsE,"aw",@nobits
	.sectionflags	@""
	.align	16
	.zero		1024


//--------------------- .nv.shared._ZN5flash24flash_fwd_splitkv_kernelI23Flash_fwd_kernel_traitsILi64ELi64ELi256ELi4ELb0ELb0EN7cutlass10bfloat16_tE19Flash_kernel_traitsILi64ELi64ELi256ELi4ES3_EELb0ELb1ELb0ELb0ELb1ELb1ELb0ELb0EEEvNS_16Flash_fwd_paramsE --------------------------
	.section	.nv.shared._ZN5flash24flash_fwd_splitkv_kernelI23Flash_fwd_kernel_traitsILi64ELi64ELi256ELi4ELb0ELb0EN7cutlass10bfloat16_tE19Flash_kernel_traitsILi64ELi64ELi256ELi4ES3_EELb0ELb1ELb0ELb0ELb1ELb1ELb0ELb0EEEvNS_16Flash_fwd_paramsE,"aw",@nobits
	.sectionflags	@""
	.align	16
	.zero		1024


//--------------------- .nv.shared._ZN5flash24flash_fwd_splitkv_kernelI23Flash_fwd_kernel_traitsILi64ELi64ELi256ELi4ELb0ELb0EN7cutlass10bfloat16_tE19Flash_kernel_traitsILi64ELi64ELi256ELi4ES3_EELb0ELb1ELb1ELb0ELb0ELb0ELb0ELb0EEEvNS_16Flash_fwd_paramsE --------------------------
	.section	.nv.shared._ZN5flash24flash_fwd_splitkv_kernelI23Flash_fwd_kernel_traitsILi64ELi64ELi256ELi4ELb0ELb0EN7cutlass10bfloat16_tE19Flash_kernel_traitsILi64ELi64ELi256ELi4ES3_EELb0ELb1ELb1ELb0ELb0ELb0ELb0ELb0EEEvNS_16Flash_fwd_paramsE,"aw",@nobits
	.sectionflags	@""
	.align	16
	.zero		1024


//--------------------- .nv.shared._ZN5flash24flash_fwd_splitkv_kernelI23Flash_fwd_kernel_traitsILi64ELi64ELi256ELi4ELb0ELb0EN7cutlass10bfloat16_tE19Flash_kernel_traitsILi64ELi64ELi256ELi4ES3_EELb0ELb1ELb1ELb0ELb0ELb1ELb0ELb0EEEvNS_16Flash_fwd_paramsE --------------------------
	.section	.nv.shared._ZN5flash24flash_fwd_splitkv_kernelI23Flash_fwd_kernel_traitsILi64ELi64ELi256ELi4ELb0ELb0EN7cutlass10bfloat16_tE19Flash_kernel_traitsILi64ELi64ELi256ELi4ES3_EELb0ELb1ELb1ELb0ELb0ELb1ELb0ELb0EEEvNS_16Flash_fwd_paramsE,"aw",@nobits
	.sectionflags	@""
	.align	16
	.zero		1024


//--------------------- .nv.shared._ZN5flash24flash_fwd_splitkv_kernelI23Flash_fwd_kernel_traitsILi64ELi64ELi256ELi4ELb0ELb0EN7cutlass10bfloat16_tE19Flash_kernel_traitsILi64ELi64ELi256ELi4ES3_EELb0ELb1ELb0ELb0ELb1ELb0ELb0ELb1EEEvNS_16Flash_fwd_paramsE --------------------------
	.section	.nv.shared._ZN5flash24flash_fwd_splitkv_kernelI23Flash_fwd_kernel_traitsILi64ELi64ELi256ELi4ELb0ELb0EN7cutlass10bfloat16_tE19Flash_kernel_traitsILi64ELi64ELi256ELi4ES3_EELb0ELb1ELb0ELb0ELb1ELb0ELb0ELb1EEEvNS_16Flash_fwd_paramsE,"aw",@nobits
	.sectionflags	@""
	.align	16
	.zero		1024


//--------------------- .nv.shared._ZN5flash24flash_fwd_splitkv_kernelI23Flash_fwd_kernel_traitsILi64ELi64ELi256ELi4ELb0ELb0EN7cutlass10bfloat16_tE19Flash_kernel_traitsILi64ELi64ELi256ELi4ES3_EELb0ELb1ELb0ELb0ELb1ELb1ELb0ELb1EEEvNS_16Flash_fwd_paramsE --------------------------
	.section	.nv.shared._ZN5flash24flash_fwd_splitkv_kernelI23Flash_fwd_kernel_traitsILi64ELi64ELi256ELi4ELb0ELb0EN7cutlass10bfloat16_tE19Flash_kernel_traitsILi64ELi64ELi256ELi4ES3_EELb0ELb1ELb0ELb0ELb1ELb1ELb0ELb1EEEvNS_16Flash_fwd_paramsE,"aw",@nobits
	.sectionflags	@""
	.align	16
	.zero		1024


//--------------------- .nv.shared._ZN5flash24flash_fwd_splitkv_kernelI23Flash_fwd_kernel_traitsILi64ELi64ELi256ELi4ELb0ELb0EN7cutlass10bfloat16_tE19Flash_kernel_traitsILi64ELi64ELi256ELi4ES3_EELb0ELb1ELb1ELb0ELb0ELb0ELb0ELb1EEEvNS_16Flash_fwd_paramsE --------------------------
	.section	.nv.shared._ZN5flash24flash_fwd_splitkv_kernelI23Flash_fwd_kernel_traitsILi64ELi64ELi256ELi4ELb0ELb0EN7cutlass10bfloat16_tE19Flash_kernel_traitsILi64ELi64ELi256ELi4ES3_EELb0ELb1ELb1ELb0ELb0ELb0ELb0ELb1EEEvNS_16Flash_fwd_paramsE,"aw",@nobits
	.sectionflags	@""
	.align	16
	.zero		1024


//--------------------- .nv.shared._ZN5flash24flash_fwd_splitkv_kernelI23Flash_fwd_kernel_traitsILi64ELi64ELi256ELi4ELb0ELb0EN7cutlass10bfloat16_tE19Flash_kernel_traitsILi64ELi64ELi256ELi4ES3_EELb0ELb1ELb1ELb0ELb0ELb1ELb0ELb1EEEvNS_16Flash_fwd_paramsE --------------------------
	.section	.nv.shared._ZN5flash24flash_fwd_splitkv_kernelI23Flash_fwd_kernel_traitsILi64ELi64ELi256ELi4ELb0ELb0EN7cutlass10bfloat16_tE19Flash_kernel_traitsILi64ELi64ELi256ELi4ES3_EELb0ELb1ELb1ELb0ELb0ELb1ELb0ELb1EEEvNS_16Flash_fwd_paramsE,"aw",@nobits
	.sectionflags	@""
	.align	16
	.zero		1024


//--------------------- .nv.shared._ZN5flash24flash_fwd_splitkv_kernelI23Flash_fwd_kernel_traitsILi64ELi64ELi256ELi4ELb0ELb0EN7cutlass10bfloat16_tE19Flash_kernel_traitsILi64ELi64ELi256ELi4ES3_EELb0ELb1ELb0ELb0ELb1ELb0ELb1ELb0EEEvNS_16Flash_fwd_paramsE --------------------------
	.section	.nv.shared._ZN5flash24flash_fwd_splitkv_kernelI23Flash_fwd_kernel_traitsILi64ELi64ELi256ELi4ELb0ELb0EN7cutlass10bfloat16_tE19Flash_kernel_traitsILi64ELi64ELi256ELi4ES3_EELb0ELb1ELb0ELb0ELb1ELb0ELb1ELb0EEEvNS_16Flash_fwd_paramsE,"aw",@nobits
	.sectionflags	@""
	.align	16
	.zero		1024


//--------------------- .nv.shared._ZN5flash24flash_fwd_splitkv_kernelI23Flash_fwd_kernel_traitsILi64ELi64ELi256ELi4ELb0ELb0EN7cutlass10bfloat16_tE19Flash_kernel_traitsILi64ELi64ELi256ELi4ES3_EELb0ELb1ELb0ELb0ELb1ELb1ELb1ELb0EEEvNS_16Flash_fwd_paramsE --------------------------
	.section	.nv.shared._ZN5flash24flash_fwd_splitkv_kernelI23Flash_fwd_kernel_traitsILi64ELi64ELi256ELi4ELb0ELb0EN7cutlass10bfloat16_tE19Flash_kernel_traitsILi64ELi64ELi256ELi4ES3_EELb0ELb1ELb0ELb0ELb1ELb1ELb1ELb0EEEvNS_16Flash_fwd_paramsE,"aw",@nobits
	.sectionflags	@""
	.align	16
	.zero		1024


//--------------------- .nv.shared._ZN5flash24flash_fwd_splitkv_kernelI23Flash_fwd_kernel_traitsILi64ELi64ELi256ELi4ELb0ELb0EN7cutlass10bfloat16_tE19Flash_kernel_traitsILi64ELi64ELi256ELi4ES3_EELb0ELb1ELb1ELb0ELb0ELb0ELb1ELb0EEEvNS_16Flash_fwd_paramsE --------------------------
	.section	.nv.shared._ZN5flash24flash_fwd_splitkv_kernelI23Flash_fwd_kernel_traitsILi64ELi64ELi256ELi4ELb0ELb0EN7cutlass10bfloat16_tE19Flash_kernel_traitsILi64ELi64ELi256ELi4ES3_EELb0ELb1ELb1ELb0ELb0ELb0ELb1ELb0EEEvNS_16Flash_fwd_paramsE,"aw",@nobits
	.sectionflags	@""
	.align	16
	.zero		1024


//--------------------- .nv.shared._ZN5flash24flash_fwd_splitkv_kernelI23Flash_fwd_kernel_traitsILi64ELi64ELi256ELi4ELb0ELb0EN7cutlass10bfloat16_tE19Flash_kernel_traitsILi64ELi64ELi256ELi4ES3_EELb0ELb1ELb1ELb0ELb0ELb1ELb1ELb0EEEvNS_16Flash_fwd_paramsE --------------------------
	.section	.nv.shared._ZN5flash24flash_fwd_splitkv_kernelI23Flash_fwd_kernel_traitsILi64ELi64ELi256ELi4ELb0ELb0EN7cutlass10bfloat16_tE19Flash_kernel_traitsILi64ELi64ELi256ELi4ES3_EELb0ELb1ELb1ELb0ELb0ELb1ELb1ELb0EEEvNS_16Flash_fwd_paramsE,"aw",@nobits
	.sectionflags	@""
	.align	16
	.zero		1024


//--------------------- .nv.shared._ZN5flash24flash_fwd_splitkv_kernelI23Flash_fwd_kernel_traitsILi64ELi64ELi256ELi4ELb0ELb0EN7cutlass10bfloat16_tE19Flash_kernel_traitsILi64ELi64ELi256ELi4ES3_EELb0ELb1ELb0ELb0ELb1ELb0ELb1ELb1EEEvNS_16Flash_fwd_paramsE --------------------------
	.section	.nv.shared._ZN5flash24flash_fwd_splitkv_kernelI23Flash_fwd_kernel_traitsILi64ELi64ELi256ELi4ELb0ELb0EN7cutlass10bfloat16_tE19Flash_kernel_traitsILi64ELi64ELi256ELi4ES3_EELb0ELb1ELb0ELb0ELb1ELb0ELb1ELb1EEEvNS_16Flash_fwd_paramsE,"aw",@nobits
	.sectionflags	@""
	.align	16
	.zero		1024


//--------------------- .nv.shared._ZN5flash24flash_fwd_splitkv_kernelI23Flash_fwd_kernel_traitsILi64ELi64ELi256ELi4ELb0ELb0EN7cutlass10bfloat16_tE19Flash_kernel_traitsILi64ELi64ELi256ELi4ES3_EELb0ELb1ELb0ELb0ELb1ELb1ELb1ELb1EEEvNS_16Flash_fwd_paramsE --------------------------
	.section	.nv.shared._ZN5flash24flash_fwd_splitkv_kernelI23Flash_fwd_kernel_traitsILi64ELi64ELi256ELi4ELb0ELb0EN7cutlass10bfloat16_tE19Flash_kernel_traitsILi64ELi64ELi256ELi4ES3_EELb0ELb1ELb0ELb0ELb1ELb1ELb1ELb1EEEvNS_16Flash_fwd_paramsE,"aw",@nobits
	.sectionflags	@""
	.align	16
	.zero		1024


//--------------------- .nv.shared._ZN5flash24flash_fwd_splitkv_kernelI23Flash_fwd_kernel_traitsILi64ELi64ELi256ELi4ELb0ELb0EN7cutlass10bfloat16_tE19Flash_kernel_traitsILi64ELi64ELi256ELi4ES3_EELb0ELb1ELb1ELb0ELb0ELb0ELb1ELb1EEEvNS_16Flash_fwd_paramsE --------------------------
	.section	.nv.shared._ZN5flash24flash_fwd_splitkv_kernelI23Flash_fwd_kernel_traitsILi64ELi64ELi256ELi4ELb0ELb0EN7cutlass10bfloat16_tE19Flash_kernel_traitsILi64ELi64ELi256ELi4ES3_EELb0ELb1ELb1ELb0ELb0ELb0ELb1ELb1EEEvNS_16Flash_fwd_paramsE,"aw",@nobits
	.sectionflags	@""
	.align	16
	.zero		1024


//--------------------- .nv.shared._ZN5flash24flash_fwd_splitkv_kernelI23Flash_fwd_kernel_traitsILi64ELi64ELi256ELi4ELb0ELb0EN7cutlass10bfloat16_tE19Flash_kernel_traitsILi64ELi64ELi256ELi4ES3_EELb0ELb1ELb1ELb0ELb0ELb1ELb1ELb1EEEvNS_16Flash_fwd_paramsE --------------------------
	.section	.nv.shared._ZN5flash24flash_fwd_splitkv_kernelI23Flash_fwd_kernel_traitsILi64ELi64ELi256ELi4ELb0ELb0EN7cutlass10bfloat16_tE19Flash_kernel_traitsILi64ELi64ELi256ELi4ES3_EELb0ELb1ELb1ELb0ELb0ELb1ELb1ELb1EEEvNS_16Flash_fwd_paramsE,"aw",@nobits
	.sectionflags	@""
	.align	16
	.zero		1024


//--------------------- .nv.shared._ZN5flash32flash_fwd_splitkv_combine_kernelI23Flash_fwd_kernel_traitsILi64ELi64ELi128ELi4ELb0ELb0EN7cutlass10bfloat16_tE19Flash_kernel_traitsILi64ELi64ELi128ELi4ES3_EELi8ELi7ELb0EEEvNS_16Flash_fwd_paramsE --------------------------
	.section	.nv.shared._ZN5flash32flash_fwd_splitkv_combine_kernelI23Flash_fwd_kernel_traitsILi64ELi64ELi128ELi4ELb0ELb0EN7cutlass10bfloat16_tE19Flash_kernel_traitsILi64ELi64ELi128ELi4ES3_EELi8ELi7ELb0EEEvNS_16Flash_fwd_paramsE,"aw",@nobits
	.sectionflags	@""
	.align	16
.nv.shared._ZN5flash32flash_fwd_splitkv_combine_kernelI23Flash_fwd_kernel_traitsILi64ELi64ELi128ELi4ELb0ELb0EN7cutlass10bfloat16_tE19Flash_kernel_traitsILi64ELi64ELi128ELi4ES3_EELi8ELi7ELb0EEEvNS_16Flash_fwd_paramsE:
	.zero		5632


//--------------------- .nv.shared._ZN5flash32flash_fwd_splitkv_combine_kernelI23Flash_fwd_kernel_traitsILi64ELi64ELi128ELi4ELb0ELb0EN7cutlass10bfloat16_tE19Flash_kernel_traitsILi64ELi64ELi128ELi4ES3_EELi8ELi6ELb0EEEvNS_16Flash_fwd_paramsE --------------------------
	.section	.nv.shared._ZN5flash32flash_fwd_splitkv_combine_kernelI23Flash_fwd_kernel_traitsILi64ELi64ELi128ELi4ELb0ELb0EN7cutlass10bfloat16_tE19Flash_kernel_traitsILi64ELi64ELi128ELi4ES3_EELi8ELi6ELb0EEEvNS_16Flash_fwd_paramsE,"aw",@nobits
	.sectionflags	@""
	.align	16
.nv.shared._ZN5flash32flash_fwd_splitkv_combine_kernelI23Flash_fwd_kernel_traitsILi64ELi64ELi128ELi4ELb0ELb0EN7cutlass10bfloat16_tE19Flash_kernel_traitsILi64ELi64ELi128ELi4ES3_EELi8ELi6ELb0EEEvNS_16Flash_fwd_paramsE:
	.zero		3328


//--------------------- .nv.shared._ZN5flash32flash_fwd_splitkv_combine_kernelI23Flash_fwd_kernel_traitsILi64ELi64ELi128ELi4ELb0ELb0EN7cutlass10bfloat16_tE19Flash_kernel_traitsILi64ELi64ELi128ELi4ES3_EELi8ELi5ELb0EEEvNS_16Flash_fwd_paramsE --------------------------
	.section	.nv.shared._ZN5flash32flash_fwd_splitkv_combine_kernelI23Flash_fwd_kernel_traitsILi64ELi64ELi128ELi4ELb0ELb0EN7cutlass10bfloat16_tE19Flash_kernel_traitsILi64ELi64ELi128ELi4ES3_EELi8ELi5ELb0EEEvNS_16Flash_fwd_paramsE,"aw",@nobits
	.sectionflags	@""
	.align	16
.nv.shared._ZN5flash32flash_fwd_splitkv_combine_kernelI23Flash_fwd_kernel_traitsILi64ELi64ELi128ELi4ELb0ELb0EN7cutlass10bfloat16_tE19Flash_kernel_traitsILi64ELi64ELi128ELi4ES3_EELi8ELi5ELb0EEEvNS_16Flash_fwd_paramsE:
	.zero		2176


//--------------------- .nv.shared._ZN5flash32flash_fwd_splitkv_combine_kernelI23Flash_fwd_kernel_traitsILi64ELi64ELi128ELi4ELb0ELb0EN7cutlass10bfloat16_tE19Flash_kernel_traitsILi64ELi64ELi128ELi4ES3_EELi8ELi4ELb0EEEvNS_16Flash_fwd_paramsE --------------------------
	.section	.nv.shared._ZN5flash32flash_fwd_splitkv_combine_kernelI23Flash_fwd_kernel_traitsILi64ELi64ELi128ELi4ELb0ELb0EN7cutlass10bfloat16_tE19Flash_kernel_traitsILi64ELi64ELi128ELi4ES3_EELi8ELi4ELb0EEEvNS_16Flash_fwd_paramsE,"aw",@nobits
	.sectionflags	@""
	.align	16
.nv.shared._ZN5flash32flash_fwd_splitkv_combine_kernelI23Flash_fwd_kernel_traitsILi64ELi64ELi128ELi4ELb0ELb0EN7cutlass10bfloat16_tE19Flash_kernel_traitsILi64ELi64ELi128ELi4ES3_EELi8ELi4ELb0EEEvNS_16Flash_fwd_paramsE:
	.zero		1600


//--------------------- .nv.shared._ZN5flash32flash_fwd_splitkv_combine_kernelI23Flash_fwd_kernel_traitsILi64ELi64ELi128ELi4ELb0ELb0EN7cutlass10bfloat16_tE19Flash_kernel_traitsILi64ELi64ELi128ELi4ES3_EELi8ELi3ELb0EEEvNS_16Flash_fwd_paramsE --------------------------
	.section	.nv.shared._ZN5flash32flash_fwd_splitkv_combine_kernelI23Flash_fwd_kernel_traitsILi64ELi64ELi128ELi4ELb0ELb0EN7cutlass10bfloat16_tE19Flash_kernel_traitsILi64ELi64ELi128ELi4ES3_EELi8ELi3ELb0EEEvNS_16Flash_fwd_paramsE,"aw",@nobits
	.sectionflags	@""
	.align	16
.nv.shared._ZN5flash32flash_fwd_splitkv_combine_kernelI23Flash_fwd_kernel_traitsILi64ELi64ELi128ELi4ELb0ELb0EN7cutlass10bfloat16_tE19Flash_kernel_traitsILi64ELi64ELi128ELi4ES3_EELi8ELi3ELb0EEEvNS_16Flash_fwd_paramsE:
	.zero		1312


//--------------------- .nv.shared._ZN5flash32flash_fwd_splitkv_combine_kernelI23Flash_fwd_kernel_traitsILi64ELi64ELi128ELi4ELb0ELb0EN7cutlass10bfloat16_tE19Flash_kernel_traitsILi64ELi64ELi128ELi4ES3_EELi8ELi2ELb0EEEvNS_16Flash_fwd_paramsE --------------------------
	.section	.nv.shared._ZN5flash32flash_fwd_splitkv_combine_kernelI23Flash_fwd_kernel_traitsILi64ELi64ELi128ELi4ELb0ELb0EN7cutlass10bfloat16_tE19Flash_kernel_traitsILi64ELi64ELi128ELi4ES3_EELi8ELi2ELb0EEEvNS_16Flash_fwd_paramsE,"aw",@nobits
	.sectionflags	@""
	.align	16
.nv.shared._ZN5flash32flash_fwd_splitkv_combine_kernelI23Flash_fwd_kernel_traitsILi64ELi64ELi128ELi4ELb0ELb0EN7cutlass10bfloat16_tE19Flash_kernel_traitsILi64ELi64ELi128ELi4ES3_EELi8ELi2ELb0EEEvNS_16Flash_fwd_paramsE:
	.zero		1168


//--------------------- .nv.shared._ZN5flash32flash_fwd_splitkv_combine_kernelI23Flash_fwd_kernel_traitsILi64ELi64ELi128ELi4ELb0ELb0EN7cutlass10bfloat16_tE19Flash_kernel_traitsILi64ELi64ELi128ELi4ES3_EELi8ELi1ELb0EEEvNS_16Flash_fwd_paramsE --------------------------
	.section	.nv.shared._ZN5flash32flash_fwd_splitkv_combine_kernelI23Flash_fwd_kernel_traitsILi64ELi64ELi128ELi4ELb0ELb0EN7cutlass10bfloat16_tE19Flash_kernel_traitsILi64ELi64ELi128ELi4ES3_EELi8ELi1ELb0EEEvNS_16Flash_fwd_paramsE,"aw",@nobits
	.sectionflags	@""
	.align	16
.nv.shared._ZN5flash32flash_fwd_splitkv_combine_kernelI23Flash_fwd_kernel_traitsILi64ELi64ELi128ELi4ELb0ELb0EN7cutlass10bfloat16_tE19Flash_kernel_traitsILi64ELi64ELi128ELi4ES3_EELi8ELi1ELb0EEEvNS_16Flash_fwd_paramsE:
	.zero		1104


//--------------------- .nv.shared._ZN5flash32flash_fwd_splitkv_combine_kernelI23Flash_fwd_kernel_traitsILi64ELi64ELi128ELi4ELb0ELb0EN7cutlass10bfloat16_tE19Flash_kernel_traitsILi64ELi64ELi128ELi4ES3_EELi8ELi7ELb1EEEvNS_16Flash_fwd_paramsE --------------------------
	.section	.nv.shared._ZN5flash32flash_fwd_splitkv_combine_kernelI23Flash_fwd_kernel_traitsILi64ELi64ELi128ELi4ELb0ELb0EN7cutlass10bfloat16_tE19Flash_kernel_traitsILi64ELi64ELi128ELi4ES3_EELi8ELi7ELb1EEEvNS_16Flash_fwd_paramsE,"aw",@nobits
	.sectionflags	@""
	.align	16
.nv.shared._ZN5flash32flash_fwd_splitkv_combine_kernelI23Flash_fwd_kernel_traitsILi64ELi64ELi128ELi4ELb0ELb0EN7cutlass10bfloat16_tE19Flash_kernel_traitsILi64ELi64ELi128ELi4ES3_EELi8ELi7ELb1EEEvNS_16Flash_fwd_paramsE:
	.zero		5632


//--------------------- .nv.shared._ZN5flash32flash_fwd_splitkv_combine_kernelI23Flash_fwd_kernel_traitsILi64ELi64ELi128ELi4ELb0ELb0EN7cutlass10bfloat16_tE19Flash_kernel_traitsILi64ELi64ELi128ELi4ES3_EELi8ELi6ELb1EEEvNS_16Flash_fwd_paramsE --------------------------
	.section	.nv.shared._ZN5flash32flash_fwd_splitkv_combine_kernelI23Flash_fwd_kernel_traitsILi64ELi64ELi128ELi4ELb0ELb0EN7cutlass10bfloat16_tE19Flash_kernel_traitsILi64ELi64ELi128ELi4ES3_EELi8ELi6ELb1EEEvNS_16Flash_fwd_paramsE,"aw",@nobits
	.sectionflags	@""
	.align	16
.nv.shared._ZN5flash32flash_fwd_splitkv_combine_kernelI23Flash_fwd_kernel_traitsILi64ELi64ELi128ELi4ELb0ELb0EN7cutlass10bfloat16_tE19Flash_kernel_traitsILi64ELi64ELi128ELi4ES3_EELi8ELi6ELb1EEEvNS_16Flash_fwd_paramsE:
	.zero		3328


//--------------------- .nv.shared._ZN5flash32flash_fwd_splitkv_combine_kernelI23Flash_fwd_kernel_traitsILi64ELi64ELi128ELi4ELb0ELb0EN7cutlass10bfloat16_tE19Flash_kernel_traitsILi64ELi64ELi128ELi4ES3_EELi8ELi5ELb1EEEvNS_16Flash_fwd_paramsE --------------------------
	.section	.nv.shared._ZN5flash32flash_fwd_splitkv_combine_kernelI23Flash_fwd_kernel_traitsILi64ELi64ELi128ELi4ELb0ELb0EN7cutlass10bfloat16_tE19Flash_kernel_traitsILi64ELi64ELi128ELi4ES3_EELi8ELi5ELb1EEEvNS_16Flash_fwd_paramsE,"aw",@nobits
	.sectionflags	@""
	.align	16
.nv.shared._ZN5flash32flash_fwd_splitkv_combine_kernelI23Flash_fwd_kernel_traitsILi64ELi64ELi128ELi4ELb0ELb0EN7cutlass10bfloat16_tE19Flash_kernel_traitsILi64ELi64ELi128ELi4ES3_EELi8ELi5ELb1EEEvNS_16Flash_fwd_paramsE:
	.zero		2176


//--------------------- .nv.shared._ZN5flash32flash_fwd_splitkv_combine_kernelI23Flash_fwd_kernel_traitsILi64ELi64ELi128ELi4ELb0ELb0EN7cutlass10bfloat16_tE19Flash_kernel_traitsILi64ELi64ELi128ELi4ES3_EELi8ELi4ELb1EEEvNS_16Flash_fwd_paramsE --------------------------
	.section	.nv.shared._ZN5flash32flash_fwd_splitkv_combine_kernelI23Flash_fwd_kernel_traitsILi64ELi64ELi128ELi4ELb0ELb0EN7cutlass10bfloat16_tE19Flash_kernel_traitsILi64ELi64ELi128ELi4ES3_EELi8ELi4ELb1EEEvNS_16Flash_fwd_paramsE,"aw",@nobits
	.sectionflags	@""
	.align	16
.nv.shared._ZN5flash32flash_fwd_splitkv_combine_kernelI23Flash_fwd_kernel_traitsILi64ELi64ELi128ELi4ELb0ELb0EN7cutlass10bfloat16_tE19Flash_kernel_traitsILi64ELi64ELi128ELi4ES3_EELi8ELi4ELb1EEEvNS_16Flash_fwd_paramsE:
	.zero		1600


//--------------------- .nv.shared._ZN5flash32flash_fwd_splitkv_combine_kernelI23Flash_fwd_kernel_traitsILi64ELi64ELi128ELi4ELb0ELb0EN7cutlass10bfloat16_tE19Flash_kernel_traitsILi64ELi64ELi128ELi4ES3_EELi8ELi3ELb1EEEvNS_16Flash_fwd_paramsE --------------------------
	.section	.nv.shared._ZN5flash32flash_fwd_splitkv_combine_kernelI23Flash_fwd_kernel_traitsILi64ELi64ELi128ELi4ELb0ELb0EN7cutlass10bfloat16_tE19Flash_kernel_traitsILi64ELi64ELi128ELi4ES3_EELi8ELi3ELb1EEEvNS_16Flash_fwd_paramsE,"aw",@nobits
	.sectionflags	@""
	.align	16
.nv.shared._ZN5flash32flash_fwd_splitkv_combine_kernelI23Flash_fwd_kernel_traitsILi64ELi64ELi128ELi4ELb0ELb0EN7cutlass10bfloat16_tE19Flash_kernel_traitsILi64ELi64ELi128ELi4ES3_EELi8ELi3ELb1EEEvNS_16Flash_fwd_paramsE:
	.zero		1312


//--------------------- .nv.shared._ZN5flash32flash_fwd_splitkv_combine_kernelI23Flash_fwd_kernel_traitsILi64ELi64ELi128ELi4ELb0ELb0EN7cutlass10bfloat16_tE19Flash_kernel_traitsILi64ELi64ELi128ELi4ES3_EELi8ELi2ELb1EEEvNS_16Flash_fwd_paramsE --------------------------
	.section	.nv.shared._ZN5flash32flash_fwd_splitkv_combine_kernelI23Flash_fwd_kernel_traitsILi64ELi64ELi128ELi4ELb0ELb0EN7cutlass10bfloat16_tE19Flash_kernel_traitsILi64ELi64ELi128ELi4ES3_EELi8ELi2ELb1EEEvNS_16Flash_fwd_paramsE,"aw",@nobits
	.sectionflags	@""
	.align	16
.nv.shared._ZN5flash32flash_fwd_splitkv_combine_kernelI23Flash_fwd_kernel_traitsILi64ELi64ELi128ELi4ELb0ELb0EN7cutlass10bfloat16_tE19Flash_kernel_traitsILi64ELi64ELi128ELi4ES3_EELi8ELi2ELb1EEEvNS_16Flash_fwd_paramsE:
	.zero		1168


//--------------------- .nv.shared._ZN5flash32flash_fwd_splitkv_combine_kernelI23Flash_fwd_kernel_traitsILi64ELi64ELi128ELi4ELb0ELb0EN7cutlass10bfloat16_tE19Flash_kernel_traitsILi64ELi64ELi128ELi4ES3_EELi8ELi1ELb1EEEvNS_16Flash_fwd_paramsE --------------------------
	.section	.nv.shared._ZN5flash32flash_fwd_splitkv_combine_kernelI23Flash_fwd_kernel_traitsILi64ELi64ELi128ELi4ELb0ELb0EN7cutlass10bfloat16_tE19Flash_kernel_traitsILi64ELi64ELi128ELi4ES3_EELi8ELi1ELb1EEEvNS_16Flash_fwd_paramsE,"aw",@nobits
	.sectionflags	@""
	.align	16
.nv.shared._ZN5flash32flash_fwd_splitkv_combine_kernelI23Flash_fwd_kernel_traitsILi64ELi64ELi128ELi4ELb0ELb0EN7cutlass10bfloat16_tE19Flash_kernel_traitsILi64ELi64ELi128ELi4ES3_EELi8ELi1ELb1EEEvNS_16Flash_fwd_paramsE:
	.zero		1104


//--------------------- .nv.shared._ZN5flash24flash_fwd_splitkv_kernelI23Flash_fwd_kernel_traitsILi64ELi64ELi128ELi4ELb0ELb0EN7cutlass10bfloat16_tE19Flash_kernel_traitsILi64ELi64ELi128ELi4ES3_EELb0ELb0ELb0ELb0ELb1ELb0ELb0ELb0EEEvNS_16Flash_fwd_paramsE --------------------------
	.section	.nv.shared._ZN5flash24flash_fwd_splitkv_kernelI23Flash_fwd_kernel_traitsILi64ELi64ELi128ELi4ELb0ELb0EN7cutlass10bfloat16_tE19Flash_kernel_traitsILi64ELi64ELi128ELi4ES3_EELb0ELb0ELb0ELb0ELb1ELb0ELb0ELb0EEEvNS_16Flash_fwd_paramsE,"aw",@nobits
	.sectionflags	@""
	.align	16
	.zero		1024


//--------------------- .nv.shared._ZN5flash24flash_fwd_splitkv_kernelI23Flash_fwd_kernel_traitsILi64ELi64ELi128ELi4ELb0ELb0EN7cutlass10bfloat16_tE19Flash_kernel_traitsILi64ELi64ELi128ELi4ES3_EELb0ELb0ELb0ELb0ELb1ELb1ELb0ELb0EEEvNS_16Flash_fwd_paramsE --------------------------
	.section	.nv.shared._ZN5flash24flash_fwd_splitkv_kernelI23Flash_fwd_kernel_traitsILi64ELi64ELi128ELi4ELb0ELb0EN7cutlass10bfloat16_tE19Flash_kernel_traitsILi64ELi64ELi128ELi4ES3_EELb0ELb0ELb0ELb0ELb1ELb1ELb0ELb0EEEvNS_16Flash_fwd_paramsE,"aw",@nobits
	.sectionflags	@""
	.align	16
	.zero		1024


//--------------------- .nv.shared._ZN5flash24flash_fwd_splitkv_kernelI23Flash_fwd_kernel_traitsILi64ELi64ELi128ELi4ELb0ELb0EN7cutlass10bfloat16_tE19Flash_kernel_traitsILi64ELi64ELi128ELi4ES3_EELb0ELb0ELb0ELb0ELb1ELb0ELb1ELb0EEEvNS_16Flash_fwd_paramsE --------------------------
	.section	.nv.shared._ZN5flash24flash_fwd_splitkv_kernelI23Flash_fwd_kernel_traitsILi64ELi64ELi128ELi4ELb0ELb0EN7cutlass10bfloat16_tE19Flash_kernel_traitsILi64ELi64ELi128ELi4ES3_EELb0ELb0ELb0ELb0ELb1ELb0ELb1ELb0EEEvNS_16Flash_fwd_paramsE,"aw",@nobits
	.sectionflags	@""
	.align	16
	.zero		1024


//--------------------- .nv.shared._ZN5flash24flash_fwd_splitkv_kernelI23Flash_fwd_kernel_traitsILi64ELi64ELi128ELi4ELb0ELb0EN7cutlass10bfloat16_tE19Flash_kernel_traitsILi64ELi64ELi128ELi4ES3_EELb0ELb0ELb0ELb0ELb1ELb1ELb1ELb0EEEvNS_16Flash_fwd_paramsE --------------------------
	.section	.nv.shared._ZN5flash24flash_fwd_splitkv_kernelI23Flash_fwd_kernel_traitsILi64ELi64ELi128ELi4ELb0ELb0EN7cutlass10bfloat16_tE19Flash_kernel_traitsILi64ELi64ELi128ELi4ES3_EELb0ELb0ELb0ELb0ELb1ELb1ELb1ELb0EEEvNS_16Flash_fwd_paramsE,"aw",@nobits
	.sectionflags	@""
	.align	16
	.zero		1024


//--------------------- .nv.shared._ZN5flash24flash_fwd_splitkv_kernelI23Flash_fwd_kernel_traitsILi64ELi64ELi128ELi4ELb0ELb0EN7cutlass10bfloat16_tE19Flash_kernel_traitsILi64ELi64ELi128ELi4ES3_EELb0ELb0ELb0ELb0ELb0ELb0ELb0ELb0EEEvNS_16Flash_fwd_paramsE --------------------------
	.section	.nv.shared._ZN5flash24flash_fwd_splitkv_kernelI23Flash_fwd_kernel_traitsILi64ELi64ELi128ELi4ELb0ELb0EN7cutlass10bfloat16_tE19Flash_kernel_traitsILi64ELi64ELi128ELi4ES3_EELb0ELb0ELb0ELb0ELb0ELb0ELb0ELb0EEEvNS_16Flash_fwd_paramsE,"aw",@nobits
	.sectionflags	@""
	.align	16
	.zero		1024


//--------------------- .nv.shared._ZN5flash24flash_fwd_splitkv_kernelI23Flash_fwd_kernel_traitsILi64ELi64ELi128ELi4ELb0ELb0EN7cutlass10bfloat16_tE19Flash_kernel_traitsILi64ELi64ELi128ELi4ES3_EELb0ELb0ELb0ELb0ELb0ELb1ELb0ELb0EEEvNS_16Flash_fwd_paramsE --------------------------
	.section	.nv.shared._ZN5flash24flash_fwd_splitkv_kernelI23Flash_fwd_kernel_traitsILi64ELi64ELi128ELi4ELb0ELb0EN7cutlass10bfloat16_tE19Flash_kernel_traitsILi64ELi64ELi128ELi4ES3_EELb0ELb0ELb0ELb0ELb0ELb1ELb0ELb0EEEvNS_16Flash_fwd_paramsE,"aw",@nobits
	.sectionflags	@""
	.align	16
	.zero		1024


//--------------------- .nv.shared._ZN5flash24flash_fwd_splitkv_kernelI23Flash_fwd_kernel_traitsILi64ELi64ELi128ELi4ELb0ELb0EN7cutlass10bfloat16_tE19Flash_kernel_traitsILi64ELi64ELi128ELi4ES3_EELb0ELb0ELb0ELb0ELb0ELb0ELb0ELb1EEEvNS_16Flash_fwd_paramsE --------------------------
	.section	.nv.shared._ZN5flash24flash_fwd_splitkv_kernelI23Flash_fwd_kernel_traitsILi64ELi64ELi128ELi4ELb0ELb0EN7cutlass10bfloat16_tE19Flash_kernel_traitsILi64ELi64ELi128ELi4ES3_EELb0ELb0ELb0ELb0ELb0ELb0ELb0ELb1EEEvNS_16Flash_fwd_paramsE,"aw",@nobits
	.sectionflags	@""
	.align	16
	.zero		1024


//--------------------- .nv.shared._ZN5flash24flash_fwd_splitkv_kernelI23Flash_fwd_kernel_traitsILi64ELi64ELi128ELi4ELb0ELb0EN7cutlass10bfloat16_tE19Flash_kernel_traitsILi64ELi64ELi128ELi4ES3_EELb0ELb0ELb0ELb0ELb0ELb1ELb0ELb1EEEvNS_16Flash_fwd_paramsE --------------------------
	.section	.nv.shared._ZN5flash24flash_fwd_splitkv_kernelI23Flash_fwd_kernel_traitsILi64ELi64ELi128ELi4ELb0ELb0EN7cutlass10bfloat16_tE19Flash_kernel_traitsILi64ELi64ELi128ELi4ES3_EELb0ELb0ELb0ELb0ELb0ELb1ELb0ELb1EEEvNS_16Flash_fwd_paramsE,"aw",@nobits
	.sectionflags	@""
	.align	16
	.zero		1024


//--------------------- .nv.shared._ZN5flash24flash_fwd_splitkv_kernelI23Flash_fwd_kernel_traitsILi64ELi64ELi128ELi4ELb0ELb0EN7cutlass10bfloat16_tE19Flash_kernel_traitsILi64ELi64ELi128ELi4ES3_EELb0ELb0ELb0ELb0ELb0ELb0ELb1ELb0EEEvNS_16Flash_fwd_paramsE --------------------------
	.section	.nv.shared._ZN5flash24flash_fwd_splitkv_kernelI23Flash_fwd_kernel_traitsILi64ELi64ELi128ELi4ELb0ELb0EN7cutlass10bfloat16_tE19Flash_kernel_traitsILi64ELi64ELi128ELi4ES3_EELb0ELb0ELb0ELb0ELb0ELb0ELb1ELb0EEEvNS_16Flash_fwd_paramsE,"aw",@nobits
	.sectionflags	@""
	.align	16
	.zero		1024


//--------------------- .nv.shared._ZN5flash24flash_fwd_splitkv_kernelI23Flash_fwd_kernel_traitsILi64ELi64ELi128ELi4ELb0ELb0EN7cutlass10bfloat16_tE19Flash_kernel_traitsILi64ELi64ELi128ELi4ES3_EELb0ELb0ELb0ELb0ELb0ELb1ELb1ELb0EEEvNS_16Flash_fwd_paramsE --------------------------
	.section	.nv.shared._ZN5flash24flash_fwd_splitkv_kernelI23Flash_fwd_kernel_traitsILi64ELi64ELi128ELi4ELb0ELb0EN7cutlass10bfloat16_tE19Flash_kernel_traitsILi64ELi64ELi128ELi4ES3_EELb0ELb0ELb0ELb0ELb0ELb1ELb1ELb0EEEvNS_16Flash_fwd_paramsE,"aw",@nobits
	.sectionflags	@""
	.align	16
	.zero		1024


//--------------------- .nv.shared._ZN5flash24flash_fwd_splitkv_kernelI23Flash_fwd_kernel_traitsILi64ELi64ELi128ELi4ELb0ELb0EN7cutlass10bfloat16_tE19Flash_kernel_traitsILi64ELi64ELi128ELi4ES3_EELb0ELb0ELb0ELb0ELb0ELb0ELb1ELb1EEEvNS_16Flash_fwd_paramsE --------------------------
	.section	.nv.shared._ZN5flash24flash_fwd_splitkv_kernelI23Flash_fwd_kernel_traitsILi64ELi64ELi128ELi4ELb0ELb0EN7cutlass10bfloat16_tE19Flash_kernel_traitsILi64ELi64ELi128ELi4ES3_EELb0ELb0ELb0ELb0ELb0ELb0ELb1ELb1EEEvNS_16Flash_fwd_paramsE,"aw",@nobits
	.sectionflags	@""
	.align	16
	.zero		1024


//--------------------- .nv.shared._ZN5flash24flash_fwd_splitkv_kernelI23Flash_fwd_kernel_traitsILi64ELi64ELi128ELi4ELb0ELb0EN7cutlass10bfloat16_tE19Flash_kernel_traitsILi64ELi64ELi128ELi4ES3_EELb0ELb0ELb0ELb0ELb0ELb1ELb1ELb1EEEvNS_16Flash_fwd_paramsE --------------------------
	.section	.nv.shared._ZN5flash24flash_fwd_splitkv_kernelI23Flash_fwd_kernel_traitsILi64ELi64ELi128ELi4ELb0ELb0EN7cutlass10bfloat16_tE19Flash_kernel_traitsILi64ELi64ELi128ELi4ES3_EELb0ELb0ELb0ELb0ELb0ELb1ELb1ELb1EEEvNS_16Flash_fwd_paramsE,"aw",@nobits
	.sectionflags	@""
	.align	16
	.zero		1024


//--------------------- .nv.shared._ZN5flash24flash_fwd_splitkv_kernelI23Flash_fwd_kernel_traitsILi64ELi64ELi128ELi4ELb0ELb0EN7cutlass10bfloat16_tE19Flash_kernel_traitsILi64ELi64ELi128ELi4ES3_EELb0ELb1ELb0ELb0ELb0ELb0ELb0ELb0EEEvNS_16Flash_fwd_paramsE --------------------------
	.section	.nv.shared._ZN5flash24flash_fwd_splitkv_kernelI23Flash_fwd_kernel_traitsILi64ELi64ELi128ELi4ELb0ELb0EN7cutlass10bfloat16_tE19Flash_kernel_traitsILi64ELi64ELi128ELi4ES3_EELb0ELb1ELb0ELb0ELb0ELb0ELb0ELb0EEEvNS_16Flash_fwd_paramsE,"aw",@nobits
	.sectionflags	@""
	.align	16
	.zero		1024


//--------------------- .nv.shared._ZN5flash24flash_fwd_splitkv_kernelI23Flash_fwd_kernel_traitsILi64ELi64ELi128ELi4ELb0ELb0EN7cutlass10bfloat16_tE19Flash_kernel_traitsILi64ELi64ELi128ELi4ES3_EELb0ELb1ELb0ELb0ELb0ELb1ELb0ELb0EEEvNS_16Flash_fwd_paramsE --------------------------
	.section	.nv.shared._ZN5flash24flash_fwd_splitkv_kernelI23Flash_fwd_kernel_traitsILi64ELi64ELi128ELi4ELb0ELb0EN7cutlass10bfloat16_tE19Flash_kernel_traitsILi64ELi64ELi128ELi4ES3_EELb0ELb1ELb0ELb0ELb0ELb1ELb0ELb0EEEvNS_16Flash_fwd_paramsE,"aw",@nobits
	.sectionflags	@""
	.align	16
	.zero		1024


//--------------------- .nv.shared._ZN5flash24flash_fwd_splitkv_kernelI23Flash_fwd_kernel_traitsILi64ELi64ELi128ELi4ELb0ELb0EN7cutlass10bfloat16_tE19Flash_kernel_traitsILi64ELi64ELi128ELi4ES3_EELb0ELb1ELb0ELb0ELb0ELb0ELb0ELb1EEEvNS_16Flash_fwd_paramsE --------------------------
	.section	.nv.shared._ZN5flash24flash_fwd_splitkv_kernelI23Flash_fwd_kernel_traitsILi64ELi64ELi128ELi4ELb0ELb0EN7cutlass10bfloat16_tE19Flash_kernel_traitsILi64ELi64ELi128ELi4ES3_EELb0ELb1ELb0ELb0ELb0ELb0ELb0ELb1EEEvNS_16Flash_fwd_paramsE,"aw",@nobits
	.sectionflags	@""
	.align	16
	.zero		1024


//--------------------- .nv.shared._ZN5flash24flash_fwd_splitkv_kernelI23Flash_fwd_kernel_traitsILi64ELi64ELi128ELi4ELb0ELb0EN7cutlass10bfloat16_tE19Flash_kernel_traitsILi64ELi64ELi128ELi4ES3_EELb0ELb1ELb0ELb0ELb0ELb1ELb0ELb1EEEvNS_16Flash_fwd_paramsE --------------------------
	.section	.nv.shared._ZN5flash24flash_fwd_splitkv_kernelI23Flash_fwd_kernel_traitsILi64ELi64ELi128ELi4ELb0ELb0EN7cutlass10bfloat16_tE19Flash_kernel_traitsILi64ELi64ELi128ELi4ES3_EELb0ELb1ELb0ELb0ELb0ELb1ELb0ELb1EEEvNS_16Flash_fwd_paramsE,"aw",@nobits
	.sectionflags	@""
	.align	16
	.zero		1024


//--------------------- .nv.shared._ZN5flash24flash_fwd_splitkv_kernelI23Flash_fwd_kernel_traitsILi64ELi64ELi128ELi4ELb0ELb0EN7cutlass10bfloat16_tE19Flash_kernel_traitsILi64ELi64ELi128ELi4ES3_EELb0ELb1ELb0ELb0ELb0ELb0ELb1ELb0EEEvNS_16Flash_fwd_paramsE --------------------------
	.section	.nv.shared._ZN5flash24flash_fwd_splitkv_kernelI23Flash_fwd_kernel_traitsILi64ELi64ELi128ELi4ELb0ELb0EN7cutlass10bfloat16_tE19Flash_kernel_traitsILi64ELi64ELi128ELi4ES3_EELb0ELb1ELb0ELb0ELb0ELb0ELb1ELb0EEEvNS_16Flash_fwd_paramsE,"aw",@nobits
	.sectionflags	@""
	.align	16
	.zero		1024


//--------------------- .nv.shared._ZN5flash24flash_fwd_splitkv_kernelI23Flash_fwd_kernel_traitsILi64ELi64ELi128ELi4ELb0ELb0EN7cutlass10bfloat16_tE19Flash_kernel_traitsILi64ELi64ELi128ELi4ES3_EELb0ELb1ELb0ELb0ELb0ELb1ELb1ELb0EEEvNS_16Flash_fwd_paramsE --------------------------
	.section	.nv.shared._ZN5flash24flash_fwd_splitkv_kernelI23Flash_fwd_kernel_traitsILi64ELi64ELi128ELi4ELb0ELb0EN7cutlass10bfloat16_tE19Flash_kernel_traitsILi64ELi64ELi128ELi4ES3_EELb0ELb1ELb0ELb0ELb0ELb1ELb1ELb0EEEvNS_16Flash_fwd_paramsE,"aw",@nobits
	.sectionflags	@""
	.align	16
	.zero		1024


//--------------------- .nv.shared._ZN5flash24flash_fwd_splitkv_kernelI23Flash_fwd_kernel_traitsILi64ELi64ELi128ELi4ELb0ELb0EN7cutlass10bfloat16_tE19Flash_kernel_traitsILi64ELi64ELi128ELi4ES3_EELb0ELb1ELb0ELb0ELb0ELb0ELb1ELb1EEEvNS_16Flash_fwd_paramsE --------------------------
	.section	.nv.shared._ZN5flash24flash_fwd_splitkv_kernelI23Flash_fwd_kernel_traitsILi64ELi64ELi128ELi4ELb0ELb0EN7cutlass10bfloat16_tE19Flash_kernel_traitsILi64ELi64ELi128ELi4ES3_EELb0ELb1ELb0ELb0ELb0ELb0ELb1ELb1EEEvNS_16Flash_fwd_paramsE,"aw",@nobits
	.sectionflags	@""
	.align	16
	.zero		1024


//--------------------- .nv.shared._ZN5flash24flash_fwd_splitkv_kernelI23Flash_fwd_kernel_traitsILi64ELi64ELi128ELi4ELb0ELb0EN7cutlass10bfloat16_tE19Flash_kernel_traitsILi64ELi64ELi128ELi4ES3_EELb0ELb1ELb0ELb0ELb0ELb1ELb1ELb1EEEvNS_16Flash_fwd_paramsE --------------------------
	.section	.nv.shared._ZN5flash24flash_fwd_splitkv_kernelI23Flash_fwd_kernel_traitsILi64ELi64ELi128ELi4ELb0ELb0EN7cutlass10bfloat16_tE19Flash_kernel_traitsILi64ELi64ELi128ELi4ES3_EELb0ELb1ELb0ELb0ELb0ELb1ELb1ELb1EEEvNS_16Flash_fwd_paramsE,"aw",@nobits
	.sectionflags	@""
	.align	16
	.zero		1024


//--------------------- .nv.shared._ZN5flash24flash_fwd_splitkv_kernelI23Flash_fwd_kernel_traitsILi64ELi64ELi128ELi4ELb0ELb0EN7cutlass10bfloat16_tE19Flash_kernel_traitsILi64ELi64ELi128ELi4ES3_EELb0ELb0ELb0ELb1ELb1ELb0ELb0ELb0EEEvNS_16Flash_fwd_paramsE --------------------------
	.section	.nv.shared._ZN5flash24flash_fwd_splitkv_kernelI23Flash_fwd_kernel_traitsILi64ELi64ELi128ELi4ELb0ELb0EN7cutlass10bfloat16_tE19Flash_kernel_traitsILi64ELi64ELi128ELi4ES3_EELb0ELb0ELb0ELb1ELb1ELb0ELb0ELb0EEEvNS_16Flash_fwd_paramsE,"aw",@nobits
	.sectionflags	@""
	.align	16
	.zero		1024


//--------------------- .nv.shared._ZN5flash24flash_fwd_splitkv_kernelI23Flash_fwd_kernel_traitsILi64ELi64ELi128ELi4ELb0ELb0EN7cutlass10bfloat16_tE19Flash_kernel_traitsILi64ELi64ELi128ELi4ES3_EELb0ELb0ELb0ELb1ELb1ELb1ELb0ELb0EEEvNS_16Flash_fwd_paramsE --------------------------
	.section	.nv.shared._ZN5flash24flash_fwd_splitkv_kernelI23Flash_fwd_kernel_traitsILi64ELi64ELi128ELi4ELb0ELb0EN7cutlass10bfloat16_tE19Flash_kernel_traitsILi64ELi64ELi128ELi4ES3_EELb0ELb0ELb0ELb1ELb1ELb1ELb0ELb0EEEvNS_16Flash_fwd_paramsE,"aw",@nobits
	.sectionflags	@""
	.align	16
	.zero		1024


//--------------------- .nv.shared._ZN5flash24flash_fwd_splitkv_kernelI23Flash_fwd_kernel_traitsILi64ELi64ELi128ELi4ELb0ELb0EN7cutlass10bfloat16_tE19Flash_kernel_traitsILi64ELi64ELi128ELi4ES3_EELb0ELb0ELb1ELb0ELb0ELb0ELb0ELb0EEEvNS_16Flash_fwd_paramsE --------------------------
	.section	.nv.shared._ZN5flash24flash_fwd_splitkv_kernelI23Flash_fwd_kernel_traitsILi64ELi64ELi128ELi4ELb0ELb0EN7cutlass10bfloat16_tE19Flash_kernel_traitsILi64ELi64ELi128ELi4ES3_EELb0ELb0ELb1ELb0ELb0ELb0ELb0ELb0EEEvNS_16Flash_fwd_paramsE,"aw",@nobits
	.sectionflags	@""
	.align	16
	.zero		1024


//--------------------- .nv.shared._ZN5flash24flash_fwd_splitkv_kernelI23Flash_fwd_kernel_traitsILi64ELi64ELi128ELi4ELb0ELb0EN7cutlass10bfloat16_tE19Flash_kernel_traitsILi64ELi64ELi128ELi4ES3_EELb0ELb0ELb1ELb0ELb0ELb1ELb0ELb0EEEvNS_16Flash_fwd_paramsE --------------------------
	.section	.nv.shared._ZN5flash24flash_fwd_splitkv_kernelI23Flash_fwd_kernel_traitsILi64ELi64ELi128ELi4ELb0ELb0EN7cutlass10bfloat16_tE19Flash_kernel_traitsILi64ELi64ELi128ELi4ES3_EELb0ELb0ELb1ELb0ELb0ELb1ELb0ELb0EEEvNS_16Flash_fwd_paramsE,"aw",@nobits
	.sectionflags	@""
	.align	16
	.zero		1024


//--------------------- .nv.shared._ZN5flash24flash_fwd_splitkv_kernelI23Flash_fwd_kernel_traitsILi64ELi64ELi128ELi4ELb0ELb0EN7cutlass10bfloat16_tE19Flash_kernel_traitsILi64ELi64ELi128ELi4ES3_EELb0ELb0ELb0ELb0ELb1ELb0ELb0ELb1EEEvNS_16Flash_fwd_paramsE --------------------------
	.section	.nv.shared._ZN5flash24flash_fwd_splitkv_kernelI23Flash_fwd_kernel_traitsILi64ELi64ELi128ELi4ELb0ELb0EN7cutlass10bfloat16_tE19Flash_kernel_traitsILi64ELi64ELi128ELi4ES3_EELb0ELb0ELb0ELb0ELb1ELb0ELb0ELb1EEEvNS_16Flash_fwd_paramsE,"aw",@nobits
	.sectionflags	@""
	.align	16
	.zero		1024


//--------------------- .nv.shared._ZN5flash24flash_fwd_splitkv_kernelI23Flash_fwd_kernel_traitsILi64ELi64ELi128ELi4ELb0ELb0EN7cutlass10bfloat16_tE19Flash_kernel_traitsILi64ELi64ELi128ELi4ES3_EELb0ELb0ELb0ELb0ELb1ELb1ELb0ELb1EEEvNS_16Flash_fwd_paramsE --------------------------
	.section	.nv.shared._ZN5flash24flash_fwd_splitkv_kernelI23Flash_fwd_kernel_traitsILi64ELi64ELi128ELi4ELb0ELb0EN7cutlass10bfloat16_tE19Flash_kernel_traitsILi64ELi64ELi128ELi4ES3_EELb0ELb0ELb0ELb0ELb1ELb1ELb0ELb1EEEvNS_16Flash_fwd_paramsE,"aw",@nobits
	.sectionflags	@""
	.align	16
	.zero		1024


//--------------------- .nv.shared._ZN5flash24flash_fwd_splitkv_kernelI23Flash_fwd_kernel_traitsILi64ELi64ELi128ELi4ELb0ELb0EN7cutlass10bfloat16_tE19Flash_kernel_traitsILi64ELi64ELi128ELi4ES3_EELb0ELb0ELb1ELb0ELb0ELb0ELb0ELb1EEEvNS_16Flash_fwd_paramsE --------------------------
	.section	.nv.shared._ZN5flash24flash_fwd_splitkv_kernelI23Flash_fwd_kernel_traitsILi64ELi64ELi128ELi4ELb0ELb0EN7cutlass10bfloat16_tE19Flash_kernel_traitsILi64ELi64ELi128ELi4ES3_EELb0ELb0ELb1ELb0ELb0ELb0ELb0ELb1EEEvNS_16Flash_fwd_paramsE,"aw",@nobits
	.sectionflags	@""
	.align	16
	.zero		1024


//--------------------- .nv.shared._ZN5flash24flash_fwd_splitkv_kernelI23Flash_fwd_kernel_traitsILi64ELi64ELi128ELi4ELb0ELb0EN7cutlass10bfloat16_tE19Flash_kernel_traitsILi64ELi64ELi128ELi4ES3_EELb0ELb0ELb1ELb0ELb0ELb1ELb0ELb1EEEvNS_16Flash_fwd_paramsE --------------------------
	.section	.nv.shared._ZN5flash24flash_fwd_splitkv_kernelI23Flash_fwd_kernel_traitsILi64ELi64ELi128ELi4ELb0ELb0EN7cutlass10bfloat16_tE19Flash_kernel_traitsILi64ELi64ELi128ELi4ES3_EELb0ELb0ELb1ELb0ELb0ELb1ELb0ELb1EEEvNS_16Flash_fwd_paramsE,"aw",@nobits
	.sectionflags	@""
	.align	16
	.zero		1024


//--------------------- .nv.shared._ZN5flash24flash_fwd_splitkv_kernelI23Flash_fwd_kernel_traitsILi64ELi64ELi128ELi4ELb0ELb0EN7cutlass10bfloat16_tE19Flash_kernel_traitsILi64ELi64ELi128ELi4ES3_EELb0ELb0ELb0ELb1ELb1ELb0ELb1ELb0EEEvNS_16Flash_fwd_paramsE --------------------------
	.section	.nv.shared._ZN5flash24flash_fwd_splitkv_kernelI23Flash_fwd_kernel_traitsILi64ELi64ELi128ELi4ELb0ELb0EN7cutlass10bfloat16_tE19Flash_kernel_traitsILi64ELi64ELi128ELi4ES3_EELb0ELb0ELb0ELb1ELb1ELb0ELb1ELb0EEEvNS_16Flash_fwd_paramsE,"aw",@nobits
	.sectionflags	@""
	.align	16
	.zero		1024


//--------------------- .nv.shared._ZN5flash24flash_fwd_splitkv_kernelI23Flash_fwd_kernel_traitsILi64ELi64ELi128ELi4ELb0ELb0EN7cutlass10bfloat16_tE19Flash_kernel_traitsILi64ELi64ELi128ELi4ES3_EELb0ELb0ELb0ELb1ELb1ELb1ELb1ELb0EEEvNS_16Flash_fwd_paramsE --------------------------
	.section	.nv.shared._ZN5flash24flash_fwd_splitkv_kernelI23Flash_fwd_kernel_traitsILi64ELi64ELi128ELi4ELb0ELb0EN7cutlass10bfloat16_tE19Flash_kernel_traitsILi64ELi64ELi128ELi4ES3_EELb0ELb0ELb0ELb1ELb1ELb1ELb1ELb0EEEvNS_16Flash_fwd_paramsE,"aw",@nobits
	.sectionflags	@""
	.align	16
	.zero		1024


//--------------------- .nv.shared._ZN5flash24flash_fwd_splitkv_kernelI23Flash_fwd_kernel_traitsILi64ELi64ELi128ELi4ELb0ELb0EN7cutlass10bfloat16_tE19Flash_kernel_traitsILi64ELi64ELi128ELi4ES3_EELb0ELb0ELb1ELb0ELb0ELb0ELb1ELb0EEEvNS_16Flash_fwd_paramsE --------------------------
	.section	.nv.shared._ZN5flash24flash_fwd_splitkv_kernelI23Flash_fwd_kernel_traitsILi64ELi64ELi128ELi4ELb0ELb0EN7cutlass10bfloat16_tE19Flash_kernel_traitsILi64ELi64ELi128ELi4ES3_EELb0ELb0ELb1ELb0ELb0ELb0ELb1ELb0EEEvNS_16Flash_fwd_paramsE,"aw",@nobits
	.sectionflags	@""
	.align	16
	.zero		1024


//--------------------- .nv.shared._ZN5flash24flash_fwd_splitkv_kernelI23Flash_fwd_kernel_traitsILi64ELi64ELi128ELi4ELb0ELb0EN7cutlass10bfloat16_tE19Flash_kernel_traitsILi64ELi64ELi128ELi4ES3_EELb0ELb0ELb1ELb0ELb0ELb1ELb1ELb0EEEvNS_16Flash_fwd_paramsE --------------------------
	.section	.nv.shared._ZN5flash24flash_fwd_splitkv_kernelI23Flash_fwd_kernel_traitsILi64ELi64ELi128ELi4ELb0ELb0EN7cutlass10bfloat16_tE19Flash_kernel_traitsILi64ELi64ELi128ELi4ES3_EELb0ELb0ELb1ELb0ELb0ELb1ELb1ELb0EEEvNS_16Flash_fwd_paramsE,"aw",@nobits
	.sectionflags	@""
	.align	16
	.zero		1024


//--------------------- .nv.shared._ZN5flash24flash_fwd_splitkv_kernelI23Flash_fwd_kernel_traitsILi64ELi64ELi128ELi4ELb0ELb0EN7cutlass10bfloat16_tE19Flash_kernel_traitsILi64ELi64ELi128ELi4ES3_EELb0ELb0ELb0ELb0ELb1ELb0ELb1ELb1EEEvNS_16Flash_fwd_paramsE --------------------------
	.section	.nv.shared._ZN5flash24flash_fwd_splitkv_kernelI23Flash_fwd_kernel_traitsILi64ELi64ELi128ELi4ELb0ELb0EN7cutlass10bfloat16_tE19Flash_kernel_traitsILi64ELi64ELi128ELi4ES3_EELb0ELb0ELb0ELb0ELb1ELb0ELb1ELb1EEEvNS_16Flash_fwd_paramsE,"aw",@nobits
	.sectionflags	@""
	.align	16
	.zero		1024


//--------------------- .nv.shared._ZN5flash24flash_fwd_splitkv_kernelI23Flash_fwd_kernel_traitsILi64ELi64ELi128ELi4ELb0ELb0EN7cutlass10bfloat16_tE19Flash_kernel_traitsILi64ELi64ELi128ELi4ES3_EELb0ELb0ELb0ELb0ELb1ELb1ELb1ELb1EEEvNS_16Flash_fwd_paramsE --------------------------
	.section	.nv.shared._ZN5flash24flash_fwd_splitkv_kernelI23Flash_fwd_kernel_traitsILi64ELi64ELi128ELi4ELb0ELb0EN7cutlass10bfloat16_tE19Flash_kernel_traitsILi64ELi64ELi128ELi4ES3_EELb0ELb0ELb0ELb0ELb1ELb1ELb1ELb1EEEvNS_16Flash_fwd_paramsE,"aw",@nobits
	.sectionflags	@""
	.align	16
	.zero		1024


//--------------------- .nv.shared._ZN5flash24flash_fwd_splitkv_kernelI23Flash_fwd_kernel_traitsILi64ELi64ELi128ELi4ELb0ELb0EN7cutlass10bfloat16_tE19Flash_kernel_traitsILi64ELi64ELi128ELi4ES3_EELb0ELb0ELb1ELb0ELb0ELb0ELb1ELb1EEEvNS_16Flash_fwd_paramsE --------------------------
	.section	.nv.shared._ZN5flash24flash_fwd_splitkv_kernelI23Flash_fwd_kernel_traitsILi64ELi64ELi128ELi4ELb0ELb0EN7cutlass10bfloat16_tE19Flash_kernel_traitsILi64ELi64ELi128ELi4ES3_EELb0ELb0ELb1ELb0ELb0ELb0ELb1ELb1EEEvNS_16Flash_fwd_paramsE,"aw",@nobits
	.sectionflags	@""
	.align	16
	.zero		1024


//--------------------- .nv.shared._ZN5flash24flash_fwd_splitkv_kernelI23Flash_fwd_kernel_traitsILi64ELi64ELi128ELi4ELb0ELb0EN7cutlass10bfloat16_tE19Flash_kernel_traitsILi64ELi64ELi128ELi4ES3_EELb0ELb0ELb1ELb0ELb0ELb1ELb1ELb1EEEvNS_16Flash_fwd_paramsE --------------------------
	.section	.nv.shared._ZN5flash24flash_fwd_splitkv_kernelI23Flash_fwd_kernel_traitsILi64ELi64ELi128ELi4ELb0ELb0EN7cutlass10bfloat16_tE19Flash_kernel_traitsILi64ELi64ELi128ELi4ES3_EELb0ELb0ELb1ELb0ELb0ELb1ELb1ELb1EEEvNS_16Flash_fwd_paramsE,"aw",@nobits
	.sectionflags	@""
	.align	16
	.zero		1024


//--------------------- .nv.shared._ZN5flash24flash_fwd_splitkv_kernelI23Flash_fwd_kernel_traitsILi64ELi64ELi128ELi4ELb0ELb0EN7cutlass10bfloat16_tE19Flash_kernel_traitsILi64ELi64ELi128ELi4ES3_EELb0ELb1ELb0ELb0ELb1ELb0ELb0ELb0EEEvNS_16Flash_fwd_paramsE --------------------------
	.section	.nv.shared._ZN5flash24flash_fwd_splitkv_kernelI23Flash_fwd_kernel_traitsILi64ELi64ELi128ELi4ELb0ELb0EN7cutlass10bfloat16_tE19Flash_kernel_traitsILi64ELi64ELi128ELi4ES3_EELb0ELb1ELb0ELb0ELb1ELb0ELb0ELb0EEEvNS_16Flash_fwd_paramsE,"aw",@nobits
	.sectionflags	@""
	.align	16
	.zero		1024


//--------------------- .nv.shared._ZN5flash24flash_fwd_splitkv_kernelI23Flash_fwd_kernel_traitsILi64ELi64ELi128ELi4ELb0ELb0EN7cutlass10bfloat16_tE19Flash_kernel_traitsILi64ELi64ELi128ELi4ES3_EELb0ELb1ELb0ELb0ELb1ELb1ELb0ELb0EEEvNS_16Flash_fwd_paramsE --------------------------
	.section	.nv.shared._ZN5flash24flash_fwd_splitkv_kernelI23Flash_fwd_kernel_traitsILi64ELi64ELi128ELi4ELb0ELb0EN7cutlass10bfloat16_tE19Flash_kernel_traitsILi64ELi64ELi128ELi4ES3_EELb0ELb1ELb0ELb0ELb1ELb1ELb0ELb0EEEvNS_16Flash_fwd_paramsE,"aw",@nobits
	.sectionflags	@""
	.align	16
	.zero		1024


//--------------------- .nv.shared._ZN5flash24flash_fwd_splitkv_kernelI23Flash_fwd_kernel_traitsILi64ELi64ELi128ELi4ELb0ELb0EN7cutlass10bfloat16_tE19Flash_kernel_traitsILi64ELi64ELi128ELi4ES3_EELb0ELb1ELb1ELb0ELb0ELb0ELb0ELb0EEEvNS_16Flash_fwd_paramsE --------------------------
	.section	.nv.shared._ZN5flash24flash_fwd_splitkv_kernelI23Flash_fwd_kernel_traitsILi64ELi64ELi128ELi4ELb0ELb0EN7cutlass10bfloat16_tE19Flash_kernel_traitsILi64ELi64ELi128ELi4ES3_EELb0ELb1ELb1ELb0ELb0ELb0ELb0ELb0EEEvNS_16Flash_fwd_paramsE,"aw",@nobits
	.sectionflags	@""
	.align	16
	.zero		1024


//--------------------- .nv.shared._ZN5flash24flash_fwd_splitkv_kernelI23Flash_fwd_kernel_traitsILi64ELi64ELi128ELi4ELb0ELb0EN7cutlass10bfloat16_tE19Flash_kernel_traitsILi64ELi64ELi128ELi4ES3_EELb0ELb1ELb1ELb0ELb0ELb1ELb0ELb0EEEvNS_16Flash_fwd_paramsE --------------------------
	.section	.nv.shared._ZN5flash24flash_fwd_splitkv_kernelI23Flash_fwd_kernel_traitsILi64ELi64ELi128ELi4ELb0ELb0EN7cutlass10bfloat16_tE19Flash_kernel_traitsILi64ELi64ELi128ELi4ES3_EELb0ELb1ELb1ELb0ELb0ELb1ELb0ELb0EEEvNS_16Flash_fwd_paramsE,"aw",@nobits
	.sectionflags	@""
	.align	16
	.zero		1024


//--------------------- .nv.shared._ZN5flash24flash_fwd_splitkv_kernelI23Flash_fwd_kernel_traitsILi64ELi64ELi128ELi4ELb0ELb0EN7cutlass10bfloat16_tE19Flash_kernel_traitsILi64ELi64ELi128ELi4ES3_EELb0ELb1ELb0ELb0ELb1ELb0ELb0ELb1EEEvNS_16Flash_fwd_paramsE --------------------------
	.section	.nv.shared._ZN5flash24flash_fwd_splitkv_kernelI23Flash_fwd_kernel_traitsILi64ELi64ELi128ELi4ELb0ELb0EN7cutlass10bfloat16_tE19Flash_kernel_traitsILi64ELi64ELi128ELi4ES3_EELb0ELb1ELb0ELb0ELb1ELb0ELb0ELb1EEEvNS_16Flash_fwd_paramsE,"aw",@nobits
	.sectionflags	@""
	.align	16
	.zero		1024


//--------------------- .nv.shared._ZN5flash24flash_fwd_splitkv_kernelI23Flash_fwd_kernel_traitsILi64ELi64ELi128ELi4ELb0ELb0EN7cutlass10bfloat16_tE19Flash_kernel_traitsILi64ELi64ELi128ELi4ES3_EELb0ELb1ELb0ELb0ELb1ELb1ELb0ELb1EEEvNS_16Flash_fwd_paramsE --------------------------
	.section	.nv.shared._ZN5flash24flash_fwd_splitkv_kernelI23Flash_fwd_kernel_traitsILi64ELi64ELi128ELi4ELb0ELb0EN7cutlass10bfloat16_tE19Flash_kernel_traitsILi64ELi64ELi128ELi4ES3_EELb0ELb1ELb0ELb0ELb1ELb1ELb0ELb1EEEvNS_16Flash_fwd_paramsE,"aw",@nobits
	.sectionflags	@""
	.align	16
	.zero		1024


//--------------------- .nv.shared._ZN5flash24flash_fwd_splitkv_kernelI23Flash_fwd_kernel_traitsILi64ELi64ELi128ELi4ELb0ELb0EN7cutlass10bfloat16_tE19Flash_kernel_traitsILi64ELi64ELi128ELi4ES3_EELb0ELb1ELb1ELb0ELb0ELb0ELb0ELb1EEEvNS_16Flash_fwd_paramsE --------------------------
	.section	.nv.shared._ZN5flash24flash_fwd_splitkv_kernelI23Flash_fwd_kernel_traitsILi64ELi64ELi128ELi4ELb0ELb0EN7cutlass10bfloat16_tE19Flash_kernel_traitsILi64ELi64ELi128ELi4ES3_EELb0ELb1ELb1ELb0ELb0ELb0ELb0ELb1EEEvNS_16Flash_fwd_paramsE,"aw",@nobits
	.sectionflags	@""
	.align	16
	.zero		1024


//--------------------- .nv.shared._ZN5flash24flash_fwd_splitkv_kernelI23Flash_fwd_kernel_traitsILi64ELi64ELi128ELi4ELb0ELb0EN7cutlass10bfloat16_tE19Flash_kernel_traitsILi64ELi64ELi128ELi4ES3_EELb0ELb1ELb1ELb0ELb0ELb1ELb0ELb1EEEvNS_16Flash_fwd_paramsE --------------------------
	.section	.nv.shared._ZN5flash24flash_fwd_splitkv_kernelI23Flash_fwd_kernel_traitsILi64ELi64ELi128ELi4ELb0ELb0EN7cutlass10bfloat16_tE19Flash_kernel_traitsILi64ELi64ELi128ELi4ES3_EELb0ELb1ELb1ELb0ELb0ELb1ELb0ELb1EEEvNS_16Flash_fwd_paramsE,"aw",@nobits
	.sectionflags	@""
	.align	16
	.zero		1024


//--------------------- .nv.shared._ZN5flash24flash_fwd_splitkv_kernelI23Flash_fwd_kernel_traitsILi64ELi64ELi128ELi4ELb0ELb0EN7cutlass10bfloat16_tE19Flash_kernel_traitsILi64ELi64ELi128ELi4ES3_EELb0ELb1ELb0ELb0ELb1ELb0ELb1ELb0EEEvNS_16Flash_fwd_paramsE --------------------------
	.section	.nv.shared._ZN5flash24flash_fwd_splitkv_kernelI23Flash_fwd_kernel_traitsILi64ELi64ELi128ELi4ELb0ELb0EN7cutlass10bfloat16_tE19Flash_kernel_traitsILi64ELi64ELi128ELi4ES3_EELb0ELb1ELb0ELb0ELb1ELb0ELb1ELb0EEEvNS_16Flash_fwd_paramsE,"aw",@nobits
	.sectionflags	@""
	.align	16
	.zero		1024


//--------------------- .nv.shared._ZN5flash24flash_fwd_splitkv_kernelI23Flash_fwd_kernel_traitsILi64ELi64ELi128ELi4ELb0ELb0EN7cutlass10bfloat16_tE19Flash_kernel_traitsILi64ELi64ELi128ELi4ES3_EELb0ELb1ELb0ELb0ELb1ELb1ELb1ELb0EEEvNS_16Flash_fwd_paramsE --------------------------
	.section	.nv.shared._ZN5flash24flash_fwd_splitkv_kernelI23Flash_fwd_kernel_traitsILi64ELi64ELi128ELi4ELb0ELb0EN7cutlass10bfloat16_tE19Flash_kernel_traitsILi64ELi64ELi128ELi4ES3_EELb0ELb1ELb0ELb0ELb1ELb1ELb1ELb0EEEvNS_16Flash_fwd_paramsE,"aw",@nobits
	.sectionflags	@""
	.align	16
	.zero		1024


//--------------------- .nv.shared._ZN5flash24flash_fwd_splitkv_kernelI23Flash_fwd_kernel_traitsILi64ELi64ELi128ELi4ELb0ELb0EN7cutlass10bfloat16_tE19Flash_kernel_traitsILi64ELi64ELi128ELi4ES3_EELb0ELb1ELb1ELb0ELb0ELb0ELb1ELb0EEEvNS_16Flash_fwd_paramsE --------------------------
	.section	.nv.shared._ZN5flash24flash_fwd_splitkv_kernelI23Flash_fwd_kernel_traitsILi64ELi64ELi128ELi4ELb0ELb0EN7cutlass10bfloat16_tE19Flash_kernel_traitsILi64ELi64ELi128ELi4ES3_EELb0ELb1ELb1ELb0ELb0ELb0ELb1ELb0EEEvNS_16Flash_fwd_paramsE,"aw",@nobits
	.sectionflags	@""
	.align	16
	.zero		1024


//--------------------- .nv.shared._ZN5flash24flash_fwd_splitkv_kernelI23Flash_fwd_kernel_traitsILi64ELi64ELi128ELi4ELb0ELb0EN7cutlass10bfloat16_tE19Flash_kernel_traitsILi64ELi64ELi128ELi4ES3_EELb0ELb1ELb1ELb0ELb0ELb1ELb1ELb0EEEvNS_16Flash_fwd_paramsE --------------------------
	.section	.nv.shared._ZN5flash24flash_fwd_splitkv_kernelI23Flash_fwd_kernel_traitsILi64ELi64ELi128ELi4ELb0ELb0EN7cutlass10bfloat16_tE19Flash_kernel_traitsILi64ELi64ELi128ELi4ES3_EELb0ELb1ELb1ELb0ELb0ELb1ELb1ELb0EEEvNS_16Flash_fwd_paramsE,"aw",@nobits
	.sectionflags	@""
	.align	16
	.zero		1024


//--------------------- .nv.shared._ZN5flash24flash_fwd_splitkv_kernelI23Flash_fwd_kernel_traitsILi64ELi64ELi128ELi4ELb0ELb0EN7cutlass10bfloat16_tE19Flash_kernel_traitsILi64ELi64ELi128ELi4ES3_EELb0ELb1ELb0ELb0ELb1ELb0ELb1ELb1EEEvNS_16Flash_fwd_paramsE --------------------------
	.section	.nv.shared._ZN5flash24flash_fwd_splitkv_kernelI23Flash_fwd_kernel_traitsILi64ELi64ELi128ELi4ELb0ELb0EN7cutlass10bfloat16_tE19Flash_kernel_traitsILi64ELi64ELi128ELi4ES3_EELb0ELb1ELb0ELb0ELb1ELb0ELb1ELb1EEEvNS_16Flash_fwd_paramsE,"aw",@nobits
	.sectionflags	@""
	.align	16
	.zero		1024


//--------------------- .nv.shared._ZN5flash24flash_fwd_splitkv_kernelI23Flash_fwd_kernel_traitsILi64ELi64ELi128ELi4ELb0ELb0EN7cutlass10bfloat16_tE19Flash_kernel_traitsILi64ELi64ELi128ELi4ES3_EELb0ELb1ELb0ELb0ELb1ELb1ELb1ELb1EEEvNS_16Flash_fwd_paramsE --------------------------
	.section	.nv.shared._ZN5flash24flash_fwd_splitkv_kernelI23Flash_fwd_kernel_traitsILi64ELi64ELi128ELi4ELb0ELb0EN7cutlass10bfloat16_tE19Flash_kernel_traitsILi64ELi64ELi128ELi4ES3_EELb0ELb1ELb0ELb0ELb1ELb1ELb1ELb1EEEvNS_16Flash_fwd_paramsE,"aw",@nobits
	.sectionflags	@""
	.align	16
	.zero		1024


//--------------------- .nv.shared._ZN5flash24flash_fwd_splitkv_kernelI23Flash_fwd_kernel_traitsILi64ELi64ELi128ELi4ELb0ELb0EN7cutlass10bfloat16_tE19Flash_kernel_traitsILi64ELi64ELi128ELi4ES3_EELb0ELb1ELb1ELb0ELb0ELb0ELb1ELb1EEEvNS_16Flash_fwd_paramsE --------------------------
	.section	.nv.shared._ZN5flash24flash_fwd_splitkv_kernelI23Flash_fwd_kernel_traitsILi64ELi64ELi128ELi4ELb0ELb0EN7cutlass10bfloat16_tE19Flash_kernel_traitsILi64ELi64ELi128ELi4ES3_EELb0ELb1ELb1ELb0ELb0ELb0ELb1ELb1EEEvNS_16Flash_fwd_paramsE,"aw",@nobits
	.sectionflags	@""
	.align	16
	.zero		1024


//--------------------- .nv.shared._ZN5flash24flash_fwd_splitkv_kernelI23Flash_fwd_kernel_traitsILi64ELi64ELi128ELi4ELb0ELb0EN7cutlass10bfloat16_tE19Flash_kernel_traitsILi64ELi64ELi128ELi4ES3_EELb0ELb1ELb1ELb0ELb0ELb1ELb1ELb1EEEvNS_16Flash_fwd_paramsE --------------------------
	.section	.nv.shared._ZN5flash24flash_fwd_splitkv_kernelI23Flash_fwd_kernel_traitsILi64ELi64ELi128ELi4ELb0ELb0EN7cutlass10bfloat16_tE19Flash_kernel_traitsILi64ELi64ELi128ELi4ES3_EELb0ELb1ELb1ELb0ELb0ELb1ELb1ELb1EEEvNS_16Flash_fwd_paramsE,"aw",@nobits
	.sectionflags	@""
	.align	16
	.zero		1024


//--------------------- .nv.constant0._ZN5flash32flash_fwd_splitkv_combine_kernelI23Flash_fwd_kernel_traitsILi64ELi64ELi256ELi4ELb0ELb0EN7cutlass10bfloat16_tE19Flash_kernel_traitsILi64ELi64ELi256ELi4ES3_EELi8ELi7ELb0EEEvNS_16Flash_fwd_paramsE --------------------------
	.section	.nv.constant0._ZN5flash32flash_fwd_splitkv_combine_kernelI23Flash_fwd_kernel_traitsILi64ELi64ELi256ELi4ELb0ELb0EN7cutlass10bfloat16_tE19Flash_kernel_traitsILi64ELi64ELi256ELi4ES3_EELi8ELi7ELb0EEEvNS_16Flash_fwd_paramsE,"a",@progbits
	.sectionflags	@""
	.align	4
.nv.constant0._ZN5flash32flash_fwd_splitkv_combine_kernelI23Flash_fwd_kernel_traitsILi64ELi64ELi256ELi4ELb0ELb0EN7cutlass10bfloat16_tE19Flash_kernel_traitsILi64ELi64ELi256ELi4ES3_EELi8ELi7ELb0EEEvNS_16Flash_fwd_paramsE:
	.zero		1360


//--------------------- .nv.constant0._ZN5flash32flash_fwd_splitkv_combine_kernelI23Flash_fwd_kernel_traitsILi64ELi64ELi256ELi4ELb0ELb0EN7cutlass10bfloat16_tE19Flash_kernel_traitsILi64ELi64ELi256ELi4ES3_EELi8ELi6ELb0EEEvNS_16Flash_fwd_paramsE --------------------------
	.section	.nv.constant0._ZN5flash32flash_fwd_splitkv_combine_kernelI23Flash_fwd_kernel_traitsILi64ELi64ELi256ELi4ELb0ELb0EN7cutlass10bfloat16_tE19Flash_kernel_traitsILi64ELi64ELi256ELi4ES3_EELi8ELi6ELb0EEEvNS_16Flash_fwd_paramsE,"a",@progbits
	.sectionflags	@""
	.align	4
.nv.constant0._ZN5flash32flash_fwd_splitkv_combine_kernelI23Flash_fwd_kernel_traitsILi64ELi64ELi256ELi4ELb0ELb0EN7cutlass10bfloat16_tE19Flash_kernel_traitsILi64ELi64ELi256ELi4ES3_EELi8ELi6ELb0EEEvNS_16Flash_fwd_paramsE:
	.zero		1360


//--------------------- .nv.constant0._ZN5flash32flash_fwd_splitkv_combine_kernelI23Flash_fwd_kernel_traitsILi64ELi64ELi256ELi4ELb0ELb0EN7cutlass10bfloat16_tE19Flash_kernel_traitsILi64ELi64ELi256ELi4ES3_EELi8ELi5ELb0EEEvNS_16Flash_fwd_paramsE --------------------------
	.section	.nv.constant0._ZN5flash32flash_fwd_splitkv_combine_kernelI23Flash_fwd_kernel_traitsILi64ELi64ELi256ELi4ELb0ELb0EN7cutlass10bfloat16_tE19Flash_kernel_traitsILi64ELi64ELi256ELi4ES3_EELi8ELi5ELb0EEEvNS_16Flash_fwd_paramsE,"a",@progbits
	.sectionflags	@""
	.align	4
.nv.constant0._ZN5flash32flash_fwd_splitkv_combine_kernelI23Flash_fwd_kernel_traitsILi64ELi64ELi256ELi4ELb0ELb0EN7cutlass10bfloat16_tE19Flash_kernel_traitsILi64ELi64ELi256ELi4ES3_EELi8ELi5ELb0EEEvNS_16Flash_fwd_paramsE:
	.zero		1360


//--------------------- .nv.constant0._ZN5flash32flash_fwd_splitkv_combine_kernelI23Flash_fwd_kernel_traitsILi64ELi64ELi256ELi4ELb0ELb0EN7cutlass10bfloat16_tE19Flash_kernel_traitsILi64ELi64ELi256ELi4ES3_EELi8ELi4ELb0EEEvNS_16Flash_fwd_paramsE --------------------------
	.section	.nv.constant0._ZN5flash32flash_fwd_splitkv_combine_kernelI23Flash_fwd_kernel_traitsILi64ELi64ELi256ELi4ELb0ELb0EN7cutlass10bfloat16_tE19Flash_kernel_traitsILi64ELi64ELi256ELi4ES3_EELi8ELi4ELb0EEEvNS_16Flash_fwd_paramsE,"a",@progbits
	.sectionflags	@""
	.align	4
.nv.constant0._ZN5flash32flash_fwd_splitkv_combine_kernelI23Flash_fwd_kernel_traitsILi64ELi64ELi256ELi4ELb0ELb0EN7cutlass10bfloat16_tE19Flash_kernel_traitsILi64ELi64ELi256ELi4ES3_EELi8ELi4ELb0EEEvNS_16Flash_fwd_paramsE:
	.zero		1360


//--------------------- .nv.constant0._ZN5flash32flash_fwd_splitkv_combine_kernelI23Flash_fwd_kernel_traitsILi64ELi64ELi256ELi4ELb0ELb0EN7cutlass10bfloat16_tE19Flash_kernel_traitsILi64ELi64ELi256ELi4ES3_EELi8ELi3ELb0EEEvNS_16Flash_fwd_paramsE --------------------------
	.section	.nv.constant0._ZN5flash32flash_fwd_splitkv_combine_kernelI23Flash_fwd_kernel_traitsILi64ELi64ELi256ELi4ELb0ELb0EN7cutlass10bfloat16_tE19Flash_kernel_traitsILi64ELi64ELi256ELi4ES3_EELi8ELi3ELb0EEEvNS_16Flash_fwd_paramsE,"a",@progbits
	.sectionflags	@""
	.align	4
.nv.constant0._ZN5flash32flash_fwd_splitkv_combine_kernelI23Flash_fwd_kernel_traitsILi64ELi64ELi256ELi4ELb0ELb0EN7cutlass10bfloat16_tE19Flash_kernel_traitsILi64ELi64ELi256ELi4ES3_EELi8ELi3ELb0EEEvNS_16Flash_fwd_paramsE:
	.zero		1360


//--------------------- .nv.constant0._ZN5flash32flash_fwd_splitkv_combine_kernelI23Flash_fwd_kernel_traitsILi64ELi64ELi256ELi4ELb0ELb0EN7cutlass10bfloat16_tE19Flash_kernel_traitsILi64ELi64ELi256ELi4ES3_EELi8ELi2ELb0EEEvNS_16Flash_fwd_paramsE --------------------------
	.section	.nv.constant0._ZN5flash32flash_fwd_splitkv_combine_kernelI23Flash_fwd_kernel_traitsILi64ELi64ELi256ELi4ELb0ELb0EN7cutlass10bfloat16_tE19Flash_kernel_traitsILi64ELi64ELi256ELi4ES3_EELi8ELi2ELb0EEEvNS_16Flash_fwd_paramsE,"a",@progbits
	.sectionflags	@""
	.align	4
.nv.constant0._ZN5flash32flash_fwd_splitkv_combine_kernelI23Flash_fwd_kernel_traitsILi64ELi64ELi256ELi4ELb0ELb0EN7cutlass10bfloat16_tE19Flash_kernel_traitsILi64ELi64ELi256ELi4ES3_EELi8ELi2ELb0EEEvNS_16Flash_fwd_paramsE:
	.zero		1360


//--------------------- .nv.constant0._ZN5flash32flash_fwd_splitkv_combine_kernelI23Flash_fwd_kernel_traitsILi64ELi64ELi256ELi4ELb0ELb0EN7cutlass10bfloat16_tE19Flash_kernel_traitsILi64ELi64ELi256ELi4ES3_EELi8ELi1ELb0EEEvNS_16Flash_fwd_paramsE --------------------------
	.section	.nv.constant0._ZN5flash32flash_fwd_splitkv_combine_kernelI23Flash_fwd_kernel_traitsILi64ELi64ELi256ELi4ELb0ELb0EN7cutlass10bfloat16_tE19Flash_kernel_traitsILi64ELi64ELi256ELi4ES3_EELi8ELi1ELb0EEEvNS_16Flash_fwd_paramsE,"a",@progbits
	.sectionflags	@""
	.align	4
.nv.constant0._ZN5flash32flash_fwd_splitkv_combine_kernelI23Flash_fwd_kernel_traitsILi64ELi64ELi256ELi4ELb0ELb0EN7cutlass10bfloat16_tE19Flash_kernel_traitsILi64ELi64ELi256ELi4ES3_EELi8ELi1ELb0EEEvNS_16Flash_fwd_paramsE:
	.zero		1360


//--------------------- .nv.constant0._ZN5flash32flash_fwd_splitkv_combine_kernelI23Flash_fwd_kernel_traitsILi64ELi64ELi256ELi4ELb0ELb0EN7cutlass10bfloat16_tE19Flash_kernel_traitsILi64ELi64ELi256ELi4ES3_EELi8ELi7ELb1EEEvNS_16Flash_fwd_paramsE --------------------------
	.section	.nv.constant0._ZN5flash32flash_fwd_splitkv_combine_kernelI23Flash_fwd_kernel_traitsILi64ELi64ELi256ELi4ELb0ELb0EN7cutlass10bfloat16_tE19Flash_kernel_traitsILi64ELi64ELi256ELi4ES3_EELi8ELi7ELb1EEEvNS_16Flash_fwd_paramsE,"a",@progbits
	.sectionflags	@""
	.align	4
.nv.constant0._ZN5flash32flash_fwd_splitkv_combine_kernelI23Flash_fwd_kernel_traitsILi64ELi64ELi256ELi4ELb0ELb0EN7cutlass10bfloat16_tE19Flash_kernel_traitsILi64ELi64ELi256ELi4ES3_EELi8ELi7ELb1EEEvNS_16Flash_fwd_paramsE:
	.zero		1360


//--------------------- .nv.constant0._ZN5flash32flash_fwd_splitkv_combine_kernelI23Flash_fwd_kernel_traitsILi64ELi64ELi256ELi4ELb0ELb0EN7cutlass10bfloat16_tE19Flash_kernel_traitsILi64ELi64ELi256ELi4ES3_EELi8ELi6ELb1EEEvNS_16Flash_fwd_paramsE --------------------------
	.section	.nv.constant0._ZN5flash32flash_fwd_splitkv_combine_kernelI23Flash_fwd_kernel_traitsILi64ELi64ELi256ELi4ELb0ELb0EN7cutlass10bfloat16_tE19Flash_kernel_traitsILi64ELi64ELi256ELi4ES3_EELi8ELi6ELb1EEEvNS_16Flash_fwd_paramsE,"a",@progbits
	.sectionflags	@""
	.align	4
.nv.constant0._ZN5flash32flash_fwd_splitkv_combine_kernelI23Flash_fwd_kernel_traitsILi64ELi64ELi256ELi4ELb0ELb0EN7cutlass10bfloat16_tE19Flash_kernel_traitsILi64ELi64ELi256ELi4ES3_EELi8ELi6ELb1EEEvNS_16Flash_fwd_paramsE:
	.zero		1360


//--------------------- .nv.constant0._ZN5flash32flash_fwd_splitkv_combine_kernelI23Flash_fwd_kernel_traitsILi64ELi64ELi256ELi4ELb0ELb0EN7cutlass10bfloat16_tE19Flash_kernel_traitsILi64ELi64ELi256ELi4ES3_EELi8ELi5ELb1EEEvNS_16Flash_fwd_paramsE --------------------------
	.section	.nv.constant0._ZN5flash32flash_fwd_splitkv_combine_kernelI23Flash_fwd_kernel_traitsILi64ELi64ELi256ELi4ELb0ELb0EN7cutlass10bfloat16_tE19Flash_kernel_traitsILi64ELi64ELi256ELi4ES3_EELi8ELi5ELb1EEEvNS_16Flash_fwd_paramsE,"a",@progbits
	.sectionflags	@""
	.align	4
.nv.constant0._ZN5flash32flash_fwd_splitkv_combine_kernelI23Flash_fwd_kernel_traitsILi64ELi64ELi256ELi4ELb0ELb0EN7cutlass10bfloat16_tE19Flash_kernel_traitsILi64ELi64ELi256ELi4ES3_EELi8ELi5ELb1EEEvNS_16Flash_fwd_paramsE:
	.zero		1360


//--------------------- .nv.constant0._ZN5flash32flash_fwd_splitkv_combine_kernelI23Flash_fwd_kernel_traitsILi64ELi64ELi256ELi4ELb0ELb0EN7cutlass10bfloat16_tE19Flash_kernel_traitsILi64ELi64ELi256ELi4ES3_EELi8ELi4ELb1EEEvNS_16Flash_fwd_paramsE --------------------------
	.section	.nv.constant0._ZN5flash32flash_fwd_splitkv_combine_kernelI23Flash_fwd_kernel_traitsILi64ELi64ELi256ELi4ELb0ELb0EN7cutlass10bfloat16_tE19Flash_kernel_traitsILi64ELi64ELi256ELi4ES3_EELi8ELi4ELb1EEEvNS_16Flash_fwd_paramsE,"a",@progbits
	.sectionflags	@""
	.align	4
.nv.constant0._ZN5flash32flash_fwd_splitkv_combine_kernelI23Flash_fwd_kernel_traitsILi64ELi64ELi256ELi4ELb0ELb0EN7cutlass10bfloat16_tE19Flash_kernel_traitsILi64ELi64ELi256ELi4ES3_EELi8ELi4ELb1EEEvNS_16Flash_fwd_paramsE:
	.zero		1360


//--------------------- .nv.constant0._ZN5flash32flash_fwd_splitkv_combine_kernelI23Flash_fwd_kernel_traitsILi64ELi64ELi256ELi4ELb0ELb0EN7cutlass10bfloat16_tE19Flash_kernel_traitsILi64ELi64ELi256ELi4ES3_EELi8ELi3ELb1EEEvNS_16Flash_fwd_paramsE --------------------------
	.section	.nv.constant0._ZN5flash32flash_fwd_splitkv_combine_kernelI23Flash_fwd_kernel_traitsILi64ELi64ELi256ELi4ELb0ELb0EN7cutlass10bfloat16_tE19Flash_kernel_traitsILi64ELi64ELi256ELi4ES3_EELi8ELi3ELb1EEEvNS_16Flash_fwd_paramsE,"a",@progbits
	.sectionflags	@""
	.align	4
.nv.constant0._ZN5flash32flash_fwd_splitkv_combine_kernelI23Flash_fwd_kernel_traitsILi64ELi64ELi256ELi4ELb0ELb0EN7cutlass10bfloat16_tE19Flash_kernel_traitsILi64ELi64ELi256ELi4ES3_EELi8ELi3ELb1EEEvNS_16Flash_fwd_paramsE:
	.zero		1360


//--------------------- .nv.constant0._ZN5flash32flash_fwd_splitkv_combine_kernelI23Flash_fwd_kernel_traitsILi64ELi64ELi256ELi4ELb0ELb0EN7cutlass10bfloat16_tE19Flash_kernel_traitsILi64ELi64ELi256ELi4ES3_EELi8ELi2ELb1EEEvNS_16Flash_fwd_paramsE --------------------------
	.section	.nv.constant0._ZN5flash32flash_fwd_splitkv_combine_kernelI23Flash_fwd_kernel_traitsILi64ELi64ELi256ELi4ELb0ELb0EN7cutlass10bfloat16_tE19Flash_kernel_traitsILi64ELi64ELi256ELi4ES3_EELi8ELi2ELb1EEEvNS_16Flash_fwd_paramsE,"a",@progbits
	.sectionflags	@""
	.align	4
.nv.constant0._ZN5flash32flash_fwd_splitkv_combine_kernelI23Flash_fwd_kernel_traitsILi64ELi64ELi256ELi4ELb0ELb0EN7cutlass10bfloat16_tE19Flash_kernel_traitsILi64ELi64ELi256ELi4ES3_EELi8ELi2ELb1EEEvNS_16Flash_fwd_paramsE:
	.zero		1360


//--------------------- .nv.constant0._ZN5flash32flash_fwd_splitkv_combine_kernelI23Flash_fwd_kernel_traitsILi64ELi64ELi256ELi4ELb0ELb0EN7cutlass10bfloat16_tE19Flash_kernel_traitsILi64ELi64ELi256ELi4ES3_EELi8ELi1ELb1EEEvNS_16Flash_fwd_paramsE --------------------------
	.section	.nv.constant0._ZN5flash32flash_fwd_splitkv_combine_kernelI23Flash_fwd_kernel_traitsILi64ELi64ELi256ELi4ELb0ELb0EN7cutlass10bfloat16_tE19Flash_kernel_traitsILi64ELi64ELi256ELi4ES3_EELi8ELi1ELb1EEEvNS_16Flash_fwd_paramsE,"a",@progbits
	.sectionflags	@""
	.align	4
.nv.constant0._ZN5flash32flash_fwd_splitkv_combine_kernelI23Flash_fwd_kernel_traitsILi64ELi64ELi256ELi4ELb0ELb0EN7cutlass10bfloat16_tE19Flash_kernel_traitsILi64ELi64ELi256ELi4ES3_EELi8ELi1ELb1EEEvNS_16Flash_fwd_paramsE:
	.zero		1360


//--------------------- .nv.constant0._ZN5flash24flash_fwd_splitkv_kernelI23Flash_fwd_kernel_traitsILi64ELi64ELi256ELi4ELb0ELb0EN7cutlass10bfloat16_tE19Flash_kernel_traitsILi64ELi64ELi256ELi4ES3_EELb0ELb0ELb0ELb0ELb1ELb0ELb0ELb0EEEvNS_16Flash_fwd_paramsE --------------------------
	.section	.nv.constant0._ZN5flash24flash_fwd_splitkv_kernelI23Flash_fwd_kernel_traitsILi64ELi64ELi256ELi4ELb0ELb0EN7cutlass10bfloat16_tE19Flash_kernel_traitsILi64ELi64ELi256ELi4ES3_EELb0ELb0ELb0ELb0ELb1ELb0ELb0ELb0EEEvNS_16Flash_fwd_paramsE,"a",@progbits
	.sectionflags	@""
	.align	4
.nv.constant0._ZN5flash24flash_fwd_splitkv_kernelI23Flash_fwd_kernel_traitsILi64ELi64ELi256ELi4ELb0ELb0EN7cutlass10bfloat16_tE19Flash_kernel_traitsILi64ELi64ELi256ELi4ES3_EELb0ELb0ELb0ELb0ELb1ELb0ELb0ELb0EEEvNS_16Flash_fwd_paramsE:
	.zero		1360


//--------------------- .nv.constant0._ZN5flash24flash_fwd_splitkv_kernelI23Flash_fwd_kernel_traitsILi64ELi64ELi256ELi4ELb0ELb0EN7cutlass10bfloat16_tE19Flash_kernel_traitsILi64ELi64ELi256ELi4ES3_EELb0ELb0ELb0ELb0ELb1ELb1ELb0ELb0EEEvNS_16Flash_fwd_paramsE --------------------------
	.section	.nv.constant0._ZN5flash24flash_fwd_splitkv_kernelI23Flash_fwd_kernel_traitsILi64ELi64ELi256ELi4ELb0ELb0EN7cutlass10bfloat16_tE19Flash_kernel_traitsILi64ELi64ELi256ELi4ES3_EELb0ELb0ELb0ELb0ELb1ELb1ELb0ELb0EEEvNS_16Flash_fwd_paramsE,"a",@progbits
	.sectionflags	@""
	.align	4
.nv.constant0._ZN5flash24flash_fwd_splitkv_kernelI23Flash_fwd_kernel_traitsILi64ELi64ELi256ELi4ELb0ELb0EN7cutlass10bfloat16_tE19Flash_kernel_traitsILi64ELi64ELi256ELi4ES3_EELb0ELb0ELb0ELb0ELb1ELb1ELb0ELb0EEEvNS_16Flash_fwd_paramsE:
	.zero		1360


//--------------------- .nv.constant0._ZN5flash24flash_fwd_splitkv_kernelI23Flash_fwd_kernel_traitsILi64ELi64ELi256ELi4ELb0ELb0EN7cutlass10bfloat16_tE19Flash_kernel_traitsILi64ELi64ELi256ELi4ES3_EELb0ELb0ELb0ELb0ELb1ELb0ELb1ELb0EEEvNS_16Flash_fwd_paramsE --------------------------
	.section	.nv.constant0._ZN5flash24flash_fwd_splitkv_kernelI23Flash_fwd_kernel_traitsILi64ELi64ELi256ELi4ELb0ELb0EN7cutlass10bfloat16_tE19Flash_kernel_traitsILi64ELi64ELi256ELi4ES3_EELb0ELb0ELb0ELb0ELb1ELb0ELb1ELb0EEEvNS_16Flash_fwd_paramsE,"a",@progbits
	.sectionflags	@""
	.align	4
.nv.constant0._ZN5flash24flash_fwd_splitkv_kernelI23Flash_fwd_kernel_traitsILi64ELi64ELi256ELi4ELb0ELb0EN7cutlass10bfloat16_tE19Flash_kernel_traitsILi64ELi64ELi256ELi4ES3_EELb0ELb0ELb0ELb0ELb1ELb0ELb1ELb0EEEvNS_16Flash_fwd_paramsE:
	.zero		1360


//--------------------- .nv.constant0._ZN5flash24flash_fwd_splitkv_kernelI23Flash_fwd_kernel_traitsILi64ELi64ELi256ELi4ELb0ELb0EN7cutlass10bfloat16_tE19Flash_kernel_traitsILi64ELi64ELi256ELi4ES3_EELb0ELb0ELb0ELb0ELb1ELb1ELb1ELb0EEEvNS_16Flash_fwd_paramsE --------------------------
	.section	.nv.constant0._ZN5flash24flash_fwd_splitkv_kernelI23Flash_fwd_kernel_traitsILi64ELi64ELi256ELi4ELb0ELb0EN7cutlass10bfloat16_tE19Flash_kernel_traitsILi64ELi64ELi256ELi4ES3_EELb0ELb0ELb0ELb0ELb1ELb1ELb1ELb0EEEvNS_16Flash_fwd_paramsE,"a",@progbits
	.sectionflags	@""
	.align	4
.nv.constant0._ZN5flash24flash_fwd_splitkv_kernelI23Flash_fwd_kernel_traitsILi64ELi64ELi256ELi4ELb0ELb0EN7cutlass10bfloat16_tE19Flash_kernel_traitsILi64ELi64ELi256ELi4ES3_EELb0ELb0ELb0ELb0ELb1ELb1ELb1ELb0EEEvNS_16Flash_fwd_paramsE:
	.zero		1360


//--------------------- .nv.constant0._ZN5flash24flash_fwd_splitkv_kernelI23Flash_fwd_kernel_traitsILi64ELi64ELi256ELi4ELb0ELb0EN7cutlass10bfloat16_tE19Flash_kernel_traitsILi64ELi64ELi256ELi4ES3_EELb0ELb0ELb0ELb0ELb0ELb0ELb0ELb0EEEvNS_16Flash_fwd_paramsE --------------------------
	.section	.nv.constant0._ZN5flash24flash_fwd_splitkv_kernelI23Flash_fwd_kernel_traitsILi64ELi64ELi256ELi4ELb0ELb0EN7cutlass10bfloat16_tE19Flash_kernel_traitsILi64ELi64ELi256ELi4ES3_EELb0ELb0ELb0ELb0ELb0ELb0ELb0ELb0EEEvNS_16Flash_fwd_paramsE,"a",@progbits
	.sectionflags	@""
	.align	4
.nv.constant0._ZN5flash24flash_fwd_splitkv_kernelI23Flash_fwd_kernel_traitsILi64ELi64ELi256ELi4ELb0ELb0EN7cutlass10bfloat16_tE19Flash_kernel_traitsILi64ELi64ELi256ELi4ES3_EELb0ELb0ELb0ELb0ELb0ELb0ELb0ELb0EEEvNS_16Flash_fwd_paramsE:
	.zero		1360


//--------------------- .nv.constant0._ZN5flash24flash_fwd_splitkv_kernelI23Flash_fwd_kernel_traitsILi64ELi64ELi256ELi4ELb0ELb0EN7cutlass10bfloat16_tE19Flash_kernel_traitsILi64ELi64ELi256ELi4ES3_EELb0ELb0ELb0ELb0ELb0ELb1ELb0ELb0EEEvNS_16Flash_fwd_paramsE --------------------------
	.section	.nv.constant0._ZN5flash24flash_fwd_splitkv_kernelI23Flash_fwd_kernel_traitsILi64ELi64ELi256ELi4ELb0ELb0EN7cutlass10bfloat16_tE19Flash_kernel_traitsILi64ELi64ELi256ELi4ES3_EELb0ELb0ELb0ELb0ELb0ELb1ELb0ELb0EEEvNS_16Flash_fwd_paramsE,"a",@progbits
	.sectionflags	@""
	.align	4
.nv.constant0._ZN5flash24flash_fwd_splitkv_kernelI23Flash_fwd_kernel_traitsILi64ELi64ELi256ELi4ELb0ELb0EN7cutlass10bfloat16_tE19Flash_kernel_traitsILi64ELi64ELi256ELi4ES3_EELb0ELb0ELb0ELb0ELb0ELb1ELb0ELb0EEEvNS_16Flash_fwd_paramsE:
	.zero		1360


//--------------------- .nv.constant0._ZN5flash24flash_fwd_splitkv_kernelI23Flash_fwd_kernel_traitsILi64ELi64ELi256ELi4ELb0ELb0EN7cutlass10bfloat16_tE19Flash_kernel_traitsILi64ELi64ELi256ELi4ES3_EELb0ELb0ELb0ELb0ELb0ELb0ELb0ELb1EEEvNS_16Flash_fwd_paramsE --------------------------
	.section	.nv.constant0._ZN5flash24flash_fwd_splitkv_kernelI23Flash_fwd_kernel_traitsILi64ELi64ELi256ELi4ELb0ELb0EN7cutlass10bfloat16_tE19Flash_kernel_traitsILi64ELi64ELi256ELi4ES3_EELb0ELb0ELb0ELb0ELb0ELb0ELb0ELb1EEEvNS_16Flash_fwd_paramsE,"a",@progbits
	.sectionflags	@""
	.align	4
.nv.constant0._ZN5flash24flash_fwd_splitkv_kernelI23Flash_fwd_kernel_traitsILi64ELi64ELi256ELi4ELb0ELb0EN7cutlass10bfloat16_tE19Flash_kernel_traitsILi64ELi64ELi256ELi4ES3_EELb0ELb0ELb0ELb0ELb0ELb0ELb0ELb1EEEvNS_16Flash_fwd_paramsE:
	.zero		1360


//--------------------- .nv.constant0._ZN5flash24flash_fwd_splitkv_kernelI23Flash_fwd_kernel_traitsILi64ELi64ELi256ELi4ELb0ELb0EN7cutlass10bfloat16_tE19Flash_kernel_traitsILi64ELi64ELi256ELi4ES3_EELb0ELb0ELb0ELb0ELb0ELb1ELb0ELb1EEEvNS_16Flash_fwd_paramsE --------------------------
	.section	.nv.constant0._ZN5flash24flash_fwd_splitkv_kernelI23Flash_fwd_kernel_traitsILi64ELi64ELi256ELi4ELb0ELb0EN7cutlass10bfloat16_tE19Flash_kernel_traitsILi64ELi64ELi256ELi4ES3_EELb0ELb0ELb0ELb0ELb0ELb1ELb0ELb1EEEvNS_16Flash_fwd_paramsE,"a",@progbits
	.sectionflags	@""
	.align	4
.nv.constant0._ZN5flash24flash_fwd_splitkv_kernelI23Flash_fwd_kernel_traitsILi64ELi64ELi256ELi4ELb0ELb0EN7cutlass10bfloat16_tE19Flash_kernel_traitsILi64ELi64ELi256ELi4ES3_EELb0ELb0ELb0ELb0ELb0ELb1ELb0ELb1EEEvNS_16Flash_fwd_paramsE:
	.zero		1360


//--------------------- .nv.constant0._ZN5flash24flash_fwd_splitkv_kernelI23Flash_fwd_kernel_traitsILi64ELi64ELi256ELi4ELb0ELb0EN7cutlass10bfloat16_tE19Flash_kernel_traitsILi64ELi64ELi256ELi4ES3_EELb0ELb0ELb0ELb0ELb0ELb0ELb1ELb0EEEvNS_16Flash_fwd_paramsE --------------------------
	.section	.nv.constant0._ZN5flash24flash_fwd_splitkv_kernelI23Flash_fwd_kernel_traitsILi64ELi64ELi256ELi4ELb0ELb0EN7cutlass10bfloat16_tE19Flash_kernel_traitsILi64ELi64ELi256ELi4ES3_EELb0ELb0ELb0ELb0ELb0ELb0ELb1ELb0EEEvNS_16Flash_fwd_paramsE,"a",@progbits
	.sectionflags	@""
	.align	4
.nv.constant0._ZN5flash24flash_fwd_splitkv_kernelI23Flash_fwd_kernel_traitsILi64ELi64ELi256ELi4ELb0ELb0EN7cutlass10bfloat16_tE19Flash_kernel_traitsILi64ELi64ELi256ELi4ES3_EELb0ELb0ELb0ELb0ELb0ELb0ELb1ELb0EEEvNS_16Flash_fwd_paramsE:
	.zero		1360


//--------------------- .nv.constant0._ZN5flash24flash_fwd_splitkv_kernelI23Flash_fwd_kernel_traitsILi64ELi64ELi256ELi4ELb0ELb0EN7cutlass10bfloat16_tE19Flash_kernel_traitsILi64ELi64ELi256ELi4ES3_EELb0ELb0ELb0ELb0ELb0ELb1ELb1ELb0EEEvNS_16Flash_fwd_paramsE --------------------------
	.section	.nv.constant0._ZN5flash24flash_fwd_splitkv_kernelI23Flash_fwd_kernel_traitsILi64ELi64ELi256ELi4ELb0ELb0EN7cutlass10bfloat16_tE19Flash_kernel_traitsILi64ELi64ELi256ELi4ES3_EELb0ELb0ELb0ELb0ELb0ELb1ELb1ELb0EEEvNS_16Flash_fwd_paramsE,"a",@progbits
	.sectionflags	@""
	.align	4
.nv.constant0._ZN5flash24flash_fwd_splitkv_kernelI23Flash_fwd_kernel_traitsILi64ELi64ELi256ELi4ELb0ELb0EN7cutlass10bfloat16_tE19Flash_kernel_traitsILi64ELi64ELi256ELi4ES3_EELb0ELb0ELb0ELb0ELb0ELb1ELb1ELb0EEEvNS_16Flash_fwd_paramsE:
	.zero		1360


//--------------------- .nv.constant0._ZN5flash24flash_fwd_splitkv_kernelI23Flash_fwd_kernel_traitsILi64ELi64ELi256ELi4ELb0ELb0EN7cutlass10bfloat16_tE19Flash_kernel_traitsILi64ELi64ELi256ELi4ES3_EELb0ELb0ELb0ELb0ELb0ELb0ELb1ELb1EEEvNS_16Flash_fwd_paramsE --------------------------
	.section	.nv.constant0._ZN5flash24flash_fwd_splitkv_kernelI23Flash_fwd_kernel_traitsILi64ELi64ELi256ELi4ELb0ELb0EN7cutlass10bfloat16_tE19Flash_kernel_traitsILi64ELi64ELi256ELi4ES3_EELb0ELb0ELb0ELb0ELb0ELb0ELb1ELb1EEEvNS_16Flash_fwd_paramsE,"a",@progbits
	.sectionflags	@""
	.align	4
.nv.constant0._ZN5flash24flash_fwd_splitkv_kernelI23Flash_fwd_kernel_traitsILi64ELi64ELi256ELi4ELb0ELb0EN7cutlass10bfloat16_tE19Flash_kernel_traitsILi64ELi64ELi256ELi4ES3_EELb0ELb0ELb0ELb0ELb0ELb0ELb1ELb1EEEvNS_16Flash_fwd_paramsE:
	.zero		1360


//--------------------- .nv.constant0._ZN5flash24flash_fwd_splitkv_kernelI23Flash_fwd_kernel_traitsILi64ELi64ELi256ELi4ELb0ELb0EN7cutlass10bfloat16_tE19Flash_kernel_traitsILi64ELi64ELi256ELi4ES3_EELb0ELb0ELb0ELb0ELb0ELb1ELb1ELb1EEEvNS_16Flash_fwd_paramsE --------------------------
	.section	.nv.constant0._ZN5flash24flash_fwd_splitkv_kernelI23Flash_fwd_kernel_traitsILi64ELi64ELi256ELi4ELb0ELb0EN7cutlass10bfloat16_tE19Flash_kernel_traitsILi64ELi64ELi256ELi4ES3_EELb0ELb0ELb0ELb0ELb0ELb1ELb1ELb1EEEvNS_16Flash_fwd_paramsE,"a",@progbits
	.sectionflags	@""
	.align	4
.nv.constant0._ZN5flash24flash_fwd_splitkv_kernelI23Flash_fwd_kernel_traitsILi64ELi64ELi256ELi4ELb0ELb0EN7cutlass10bfloat16_tE19Flash_kernel_traitsILi64ELi64ELi256ELi4ES3_EELb0ELb0ELb0ELb0ELb0ELb1ELb1ELb1EEEvNS_16Flash_fwd_paramsE:
	.zero		1360


//--------------------- .nv.constant0._ZN5flash24flash_fwd_splitkv_kernelI23Flash_fwd_kernel_traitsILi64ELi64ELi256ELi4ELb0ELb0EN7cutlass10bfloat16_tE19Flash_kernel_traitsILi64ELi64ELi256ELi4ES3_EELb0ELb1ELb0ELb0ELb0ELb0ELb0ELb0EEEvNS_16Flash_fwd_paramsE --------------------------
	.section	.nv.constant0._ZN5flash24flash_fwd_splitkv_kernelI23Flash_fwd_kernel_traitsILi64ELi64ELi256ELi4ELb0ELb0EN7cutlass10bfloat16_tE19Flash_kernel_traitsILi64ELi64ELi256ELi4ES3_EELb0ELb1ELb0ELb0ELb0ELb0ELb0ELb0EEEvNS_16Flash_fwd_paramsE,"a",@progbits
	.sectionflags	@""
	.align	4
.nv.constant0._ZN5flash24flash_fwd_splitkv_kernelI23Flash_fwd_kernel_traitsILi64ELi64ELi256ELi4ELb0ELb0EN7cutlass10bfloat16_tE19Flash_kernel_traitsILi64ELi64ELi256ELi4ES3_EELb0ELb1ELb0ELb0ELb0ELb0ELb0ELb0EEEvNS_16Flash_fwd_paramsE:
	.zero		1360


//--------------------- .nv.constant0._ZN5flash24flash_fwd_splitkv_kernelI23Flash_fwd_kernel_traitsILi64ELi64ELi256ELi4ELb0ELb0EN7cutlass10bfloat16_tE19Flash_kernel_traitsILi64ELi64ELi256ELi4ES3_EELb0ELb1ELb0ELb0ELb0ELb1ELb0ELb0EEEvNS_16Flash_fwd_paramsE --------------------------
	.section	.nv.constant0._ZN5flash24flash_fwd_splitkv_kernelI23Flash_fwd_kernel_traitsILi64ELi64ELi256ELi4ELb0ELb0EN7cutlass10bfloat16_tE19Flash_kernel_traitsILi64ELi64ELi256ELi4ES3_EELb0ELb1ELb0ELb0ELb0ELb1ELb0ELb0EEEvNS_16Flash_fwd_paramsE,"a",@progbits
	.sectionflags	@""
	.align	4
.nv.constant0._ZN5flash24flash_fwd_splitkv_kernelI23Flash_fwd_kernel_traitsILi64ELi64ELi256ELi4ELb0ELb0EN7cutlass10bfloat16_tE19Flash_kernel_traitsILi64ELi64ELi256ELi4ES3_EELb0ELb1ELb0ELb0ELb0ELb1ELb0ELb0EEEvNS_16Flash_fwd_paramsE:
	.zero		1360


//--------------------- .nv.constant0._ZN5flash24flash_fwd_splitkv_kernelI23Flash_fwd_kernel_traitsILi64ELi64ELi256ELi4ELb0ELb0EN7cutlass10bfloat16_tE19Flash_kernel_traitsILi64ELi64ELi256ELi4ES3_EELb0ELb1ELb0ELb0ELb0ELb0ELb0ELb1EEEvNS_16Flash_fwd_paramsE --------------------------
	.section	.nv.constant0._ZN5flash24flash_fwd_splitkv_kernelI23Flash_fwd_kernel_traitsILi64ELi64ELi256ELi4ELb0ELb0EN7cutlass10bfloat16_tE19Flash_kernel_traitsILi64ELi64ELi256ELi4ES3_EELb0ELb1ELb0ELb0ELb0ELb0ELb0ELb1EEEvNS_16Flash_fwd_paramsE,"a",@progbits
	.sectionflags	@""
	.align	4
.nv.constant0._ZN5flash24flash_fwd_splitkv_kernelI23Flash_fwd_kernel_traitsILi64ELi64ELi256ELi4ELb0ELb0EN7cutlass10bfloat16_tE19Flash_kernel_traitsILi64ELi64ELi256ELi4ES3_EELb0ELb1ELb0ELb0ELb0ELb0ELb0ELb1EEEvNS_16Flash_fwd_paramsE:
	.zero		1360


//--------------------- .nv.constant0._ZN5flash24flash_fwd_splitkv_kernelI23Flash_fwd_kernel_traitsILi64ELi64ELi256ELi4ELb0ELb0EN7cutlass10bfloat16_tE19Flash_kernel_traitsILi64ELi64ELi256ELi4ES3_EELb0ELb1ELb0ELb0ELb0ELb1ELb0ELb1EEEvNS_16Flash_fwd_paramsE --------------------------
	.section	.nv.constant0._ZN5flash24flash_fwd_splitkv_kernelI23Flash_fwd_kernel_traitsILi64ELi64ELi256ELi4ELb0ELb0EN7cutlass10bfloat16_tE19Flash_kernel_traitsILi64ELi64ELi256ELi4ES3_EELb0ELb1ELb0ELb0ELb0ELb1ELb0ELb1EEEvNS_16Flash_fwd_paramsE,"a",@progbits
	.sectionflags	@""
	.align	4
.nv.constant0._ZN5flash24flash_fwd_splitkv_kernelI23Flash_fwd_kernel_traitsILi64ELi64ELi256ELi4ELb0ELb0EN7cutlass10bfloat16_tE19Flash_kernel_traitsILi64ELi64ELi256ELi4ES3_EELb0ELb1ELb0ELb0ELb0ELb1ELb0ELb1EEEvNS_16Flash_fwd_paramsE:
	.zero		1360


//--------------------- .nv.constant0._ZN5flash24flash_fwd_splitkv_kernelI23Flash_fwd_kernel_traitsILi64ELi64ELi256ELi4ELb0ELb0EN7cutlass10bfloat16_tE19Flash_kernel_traitsILi64ELi64ELi256ELi4ES3_EELb0ELb1ELb0ELb0ELb0ELb0ELb1ELb0EEEvNS_16Flash_fwd_paramsE --------------------------
	.section	.nv.constant0._ZN5flash24flash_fwd_splitkv_kernelI23Flash_fwd_kernel_traitsILi64ELi64ELi256ELi4ELb0ELb0EN7cutlass10bfloat16_tE19Flash_kernel_traitsILi64ELi64ELi256ELi4ES3_EELb0ELb1ELb0ELb0ELb0ELb0ELb1ELb0EEEvNS_16Flash_fwd_paramsE,"a",@progbits
	.sectionflags	@""
	.align	4
.nv.constant0._ZN5flash24flash_fwd_splitkv_kernelI23Flash_fwd_kernel_traitsILi64ELi64ELi256ELi4ELb0ELb0EN7cutlass10bfloat16_tE19Flash_kernel_traitsILi64ELi64ELi256ELi4ES3_EELb0ELb1ELb0ELb0ELb0ELb0ELb1ELb0EEEvNS_16Flash_fwd_paramsE:
	.zero		1360


//--------------------- .nv.constant0._ZN5flash24flash_fwd_splitkv_kernelI23Flash_fwd_kernel_traitsILi64ELi64ELi256ELi4ELb0ELb0EN7cutlass10bfloat16_tE19Flash_kernel_traitsILi64ELi64ELi256ELi4ES3_EELb0ELb1ELb0ELb0ELb0ELb1ELb1ELb0EEEvNS_16Flash_fwd_paramsE --------------------------
	.section	.nv.constant0._ZN5flash24flash_fwd_splitkv_kernelI23Flash_fwd_kernel_traitsILi64ELi64ELi256ELi4ELb0ELb0EN7cutlass10bfloat16_tE19Flash_kernel_traitsILi64ELi64ELi256ELi4ES3_EELb0ELb1ELb0ELb0ELb0ELb1ELb1ELb0EEEvNS_16Flash_fwd_paramsE,"a",@progbits
	.sectionflags	@""
	.align	4
.nv.constant0._ZN5flash24flash_fwd_splitkv_kernelI23Flash_fwd_kernel_traitsILi64ELi64ELi256ELi4ELb0ELb0EN7cutlass10bfloat16_tE19Flash_kernel_traitsILi64ELi64ELi256ELi4ES3_EELb0ELb1ELb0ELb0ELb0ELb1ELb1ELb0EEEvNS_16Flash_fwd_paramsE:
	.zero		1360


//--------------------- .nv.constant0._ZN5flash24flash_fwd_splitkv_kernelI23Flash_fwd_kernel_traitsILi64ELi64ELi256ELi4ELb0ELb0EN7cutlass10bfloat16_tE19Flash_kernel_traitsILi64ELi64ELi256ELi4ES3_EELb0ELb1ELb0ELb0ELb0ELb0ELb1ELb1EEEvNS_16Flash_fwd_paramsE --------------------------
	.section	.nv.constant0._ZN5flash24flash_fwd_splitkv_kernelI23Flash_fwd_kernel_traitsILi64ELi64ELi256ELi4ELb0ELb0EN7cutlass10bfloat16_tE19Flash_kernel_traitsILi64ELi64ELi256ELi4ES3_EELb0ELb1ELb0ELb0ELb0ELb0ELb1ELb1EEEvNS_16Flash_fwd_paramsE,"a",@progbits
	.sectionflags	@""
	.align	4
.nv.constant0._ZN5flash24flash_fwd_splitkv_kernelI23Flash_fwd_kernel_traitsILi64ELi64ELi256ELi4ELb0ELb0EN7cutlass10bfloat16_tE19Flash_kernel_traitsILi64ELi64ELi256ELi4ES3_EELb0ELb1ELb0ELb0ELb0ELb0ELb1ELb1EEEvNS_16Flash_fwd_paramsE:
	.zero		1360


//--------------------- .nv.constant0._ZN5flash24flash_fwd_splitkv_kernelI23Flash_fwd_kernel_traitsILi64ELi64ELi256ELi4ELb0ELb0EN7cutlass10bfloat16_tE19Flash_kernel_traitsILi64ELi64ELi256ELi4ES3_EELb0ELb1ELb0ELb0ELb0ELb1ELb1ELb1EEEvNS_16Flash_fwd_paramsE --------------------------
	.section	.nv.constant0._ZN5flash24flash_fwd_splitkv_kernelI23Flash_fwd_kernel_traitsILi64ELi64ELi256ELi4ELb0ELb0EN7cutlass10bfloat16_tE19Flash_kernel_traitsILi64ELi64ELi256ELi4ES3_EELb0ELb1ELb0ELb0ELb0ELb1ELb1ELb1EEEvNS_16Flash_fwd_paramsE,"a",@progbits
	.sectionflags	@""
	.align	4
.nv.constant0._ZN5flash24flash_fwd_splitkv_kernelI23Flash_fwd_kernel_traitsILi64ELi64ELi256ELi4ELb0ELb0EN7cutlass10bfloat16_tE19Flash_kernel_traitsILi64ELi64ELi256ELi4ES3_EELb0ELb1ELb0ELb0ELb0ELb1ELb1ELb1EEEvNS_16Flash_fwd_paramsE:
	.zero		1360


//--------------------- .nv.constant0._ZN5flash24flash_fwd_splitkv_kernelI23Flash_fwd_kernel_traitsILi64ELi64ELi256ELi4ELb0ELb0EN7cutlass10bfloat16_tE19Flash_kernel_traitsILi64ELi64ELi256ELi4ES3_EELb0ELb0ELb0ELb1ELb1ELb0ELb0ELb0EEEvNS_16Flash_fwd_paramsE --------------------------
	.section	.nv.constant0._ZN5flash24flash_fwd_splitkv_kernelI23Flash_fwd_kernel_traitsILi64ELi64ELi256ELi4ELb0ELb0EN7cutlass10bfloat16_tE19Flash_kernel_traitsILi64ELi64ELi256ELi4ES3_EELb0ELb0ELb0ELb1ELb1ELb0ELb0ELb0EEEvNS_16Flash_fwd_paramsE,"a",@progbits
	.sectionflags	@""
	.align	4
.nv.constant0._ZN5flash24flash_fwd_splitkv_kernelI23Flash_fwd_kernel_traitsILi64ELi64ELi256ELi4ELb0ELb0EN7cutlass10bfloat16_tE19Flash_kernel_traitsILi64ELi64ELi256ELi4ES3_EELb0ELb0ELb0ELb1ELb1ELb0ELb0ELb0EEEvNS_16Flash_fwd_paramsE:
	.zero		1360


//--------------------- .nv.constant0._ZN5flash24flash_fwd_splitkv_kernelI23Flash_fwd_kernel_traitsILi64ELi64ELi256ELi4ELb0ELb0EN7cutlass10bfloat16_tE19Flash_kernel_traitsILi64ELi64ELi256ELi4ES3_EELb0ELb0ELb0ELb1ELb1ELb1ELb0ELb0EEEvNS_16Flash_fwd_paramsE --------------------------
	.section	.nv.constant0._ZN5flash24flash_fwd_splitkv_kernelI23Flash_fwd_kernel_traitsILi64ELi64ELi256ELi4ELb0ELb0EN7cutlass10bfloat16_tE19Flash_kernel_traitsILi64ELi64ELi256ELi4ES3_EELb0ELb0ELb0ELb1ELb1ELb1ELb0ELb0EEEvNS_16Flash_fwd_paramsE,"a",@progbits
	.sectionflags	@""
	.align	4
.nv.constant0._ZN5flash24flash_fwd_splitkv_kernelI23Flash_fwd_kernel_traitsILi64ELi64ELi256ELi4ELb0ELb0EN7cutlass10bfloat16_tE19Flash_kernel_traitsILi64ELi64ELi256ELi4ES3_EELb0ELb0ELb0ELb1ELb1ELb1ELb0ELb0EEEvNS_16Flash_fwd_paramsE:
	.zero		1360


//--------------------- .nv.constant0._ZN5flash24flash_fwd_splitkv_kernelI23Flash_fwd_kernel_traitsILi64ELi64ELi256ELi4ELb0ELb0EN7cutlass10bfloat16_tE19Flash_kernel_traitsILi64ELi64ELi256ELi4ES3_EELb0ELb0ELb1ELb0ELb0ELb0ELb0ELb0EEEvNS_16Flash_fwd_paramsE --------------------------
	.section	.nv.constant0._ZN5flash24flash_fwd_splitkv_kernelI23Flash_fwd_kernel_traitsILi64ELi64ELi256ELi4ELb0ELb0EN7cutlass10bfloat16_tE19Flash_kernel_traitsILi64ELi64ELi256ELi4ES3_EELb0ELb0ELb1ELb0ELb0ELb0ELb0ELb0EEEvNS_16Flash_fwd_paramsE,"a",@progbits
	.sectionflags	@""
	.align	4
.nv.constant0._ZN5flash24flash_fwd_splitkv_kernelI23Flash_fwd_kernel_traitsILi64ELi64ELi256ELi4ELb0ELb0EN7cutlass10bfloat16_tE19Flash_kernel_traitsILi64ELi64ELi256ELi4ES3_EELb0ELb0ELb1ELb0ELb0ELb0ELb0ELb0EEEvNS_16Flash_fwd_paramsE:
	.zero		1360


//--------------------- .nv.constant0._ZN5flash24flash_fwd_splitkv_kernelI23Flash_fwd_kernel_traitsILi64ELi64ELi256ELi4ELb0ELb0EN7cutlass10bfloat16_tE19Flash_kernel_traitsILi64ELi64ELi256ELi4ES3_EELb0ELb0ELb1ELb0ELb0ELb1ELb0ELb0EEEvNS_16Flash_fwd_paramsE --------------------------
	.section	.nv.constant0._ZN5flash24flash_fwd_splitkv_kernelI23Flash_fwd_kernel_traitsILi64ELi64ELi256ELi4ELb0ELb0EN7cutlass10bfloat16_tE19Flash_kernel_traitsILi64ELi64ELi256ELi4ES3_EELb0ELb0ELb1ELb0ELb0ELb1ELb0ELb0EEEvNS_16Flash_fwd_paramsE,"a",@progbits
	.sectionflags	@""
	.align	4
.nv.constant0._ZN5flash24flash_fwd_splitkv_kernelI23Flash_fwd_kernel_traitsILi64ELi64ELi256ELi4ELb0ELb0EN7cutlass10bfloat16_tE19Flash_kernel_traitsILi64ELi64ELi256ELi4ES3_EELb0ELb0ELb1ELb0ELb0ELb1ELb0ELb0EEEvNS_16Flash_fwd_paramsE:
	.zero		1360


//--------------------- .nv.constant0._ZN5flash24flash_fwd_splitkv_kernelI23Flash_fwd_kernel_traitsILi64ELi64ELi256ELi4ELb0ELb0EN7cutlass10bfloat16_tE19Flash_kernel_traitsILi64ELi64ELi256ELi4ES3_EELb0ELb0ELb0ELb0ELb1ELb0ELb0ELb1EEEvNS_16Flash_fwd_paramsE --------------------------
	.section	.nv.constant0._ZN5flash24flash_fwd_splitkv_kernelI23Flash_fwd_kernel_traitsILi64ELi64ELi256ELi4ELb0ELb0EN7cutlass10bfloat16_tE19Flash_kernel_traitsILi64ELi64ELi256ELi4ES3_EELb0ELb0ELb0ELb0ELb1ELb0ELb0ELb1EEEvNS_16Flash_fwd_paramsE,"a",@progbits
	.sectionflags	@""
	.align	4
.nv.constant0._ZN5flash24flash_fwd_splitkv_kernelI23Flash_fwd_kernel_traitsILi64ELi64ELi256ELi4ELb0ELb0EN7cutlass10bfloat16_tE19Flash_kernel_traitsILi64ELi64ELi256ELi4ES3_EELb0ELb0ELb0ELb0ELb1ELb0ELb0ELb1EEEvNS_16Flash_fwd_paramsE:
	.zero		1360


//--------------------- .nv.constant0._ZN5flash24flash_fwd_splitkv_kernelI23Flash_fwd_kernel_traitsILi64ELi64ELi256ELi4ELb0ELb0EN7cutlass10bfloat16_tE19Flash_kernel_traitsILi64ELi64ELi256ELi4ES3_EELb0ELb0ELb0ELb0ELb1ELb1ELb0ELb1EEEvNS_16Flash_fwd_paramsE --------------------------
	.section	.nv.constant0._ZN5flash24flash_fwd_splitkv_kernelI23Flash_fwd_kernel_traitsILi64ELi64ELi256ELi4ELb0ELb0EN7cutlass10bfloat16_tE19Flash_kernel_traitsILi64ELi64ELi256ELi4ES3_EELb0ELb0ELb0ELb0ELb1ELb1ELb0ELb1EEEvNS_16Flash_fwd_paramsE,"a",@progbits
	.sectionflags	@""
	.align	4
.nv.constant0._ZN5flash24flash_fwd_splitkv_kernelI23Flash_fwd_kernel_traitsILi64ELi64ELi256ELi4ELb0ELb0EN7cutlass10bfloat16_tE19Flash_kernel_traitsILi64ELi64ELi256ELi4ES3_EELb0ELb0ELb0ELb0ELb1ELb1ELb0ELb1EEEvNS_16Flash_fwd_paramsE:
	.zero		1360


//--------------------- .nv.constant0._ZN5flash24flash_fwd_splitkv_kernelI23Flash_fwd_kernel_traitsILi64ELi64ELi256ELi4ELb0ELb0EN7cutlass10bfloat16_tE19Flash_kernel_traitsILi64ELi64ELi256ELi4ES3_EELb0ELb0ELb1ELb0ELb0ELb0ELb0ELb1EEEvNS_16Flash_fwd_paramsE --------------------------
	.section	.nv.constant0._ZN5flash24flash_fwd_splitkv_kernelI23Flash_fwd_kernel_traitsILi64ELi64ELi256ELi4ELb0ELb0EN7cutlass10bfloat16_tE19Flash_kernel_traitsILi64ELi64ELi256ELi4ES3_EELb0ELb0ELb1ELb0ELb0ELb0ELb0ELb1EEEvNS_16Flash_fwd_paramsE,"a",@progbits
	.sectionflags	@""
	.align	4
.nv.constant0._ZN5flash24flash_fwd_splitkv_kernelI23Flash_fwd_kernel_traitsILi64ELi64ELi256ELi4ELb0ELb0EN7cutlass10bfloat16_tE19Flash_kernel_traitsILi64ELi64ELi256ELi4ES3_EELb0ELb0ELb1ELb0ELb0ELb0ELb0ELb1EEEvNS_16Flash_fwd_paramsE:
	.zero		1360


//--------------------- .nv.constant0._ZN5flash24flash_fwd_splitkv_kernelI23Flash_fwd_kernel_traitsILi64ELi64ELi256ELi4ELb0ELb0EN7cutlass10bfloat16_tE19Flash_kernel_traitsILi64ELi64ELi256ELi4ES3_EELb0ELb0ELb1ELb0ELb0ELb1ELb0ELb1EEEvNS_16Flash_fwd_paramsE --------------------------
	.section	.nv.constant0._ZN5flash24flash_fwd_splitkv_kernelI23Flash_fwd_kernel_traitsILi64ELi64ELi256ELi4ELb0ELb0EN7cutlass10bfloat16_tE19Flash_kernel_traitsILi64ELi64ELi256ELi4ES3_EELb0ELb0ELb1ELb0ELb0ELb1ELb0ELb1EEEvNS_16Flash_fwd_paramsE,"a",@progbits
	.sectionflags	@""
	.align	4
.nv.constant0._ZN5flash24flash_fwd_splitkv_kernelI23Flash_fwd_kernel_traitsILi64ELi64ELi256ELi4ELb0ELb0EN7cutlass10bfloat16_tE19Flash_kernel_traitsILi64ELi64ELi256ELi4ES3_EELb0ELb0ELb1ELb0ELb0ELb1ELb0ELb1EEEvNS_16Flash_fwd_paramsE:
	.zero		1360


//--------------------- .nv.constant0._ZN5flash24flash_fwd_splitkv_kernelI23Flash_fwd_kernel_traitsILi64ELi64ELi256ELi4ELb0ELb0EN7cutlass10bfloat16_tE19Flash_kernel_traitsILi64ELi64ELi256ELi4ES3_EELb0ELb0ELb0ELb1ELb1ELb0ELb1ELb0EEEvNS_16Flash_fwd_paramsE --------------------------
	.section	.nv.constant0._ZN5flash24flash_fwd_splitkv_kernelI23Flash_fwd_kernel_traitsILi64ELi64ELi256ELi4ELb0ELb0EN7cutlass10bfloat16_tE19Flash_kernel_traitsILi64ELi64ELi256ELi4ES3_EELb0ELb0ELb0ELb1ELb1ELb0ELb1ELb0EEEvNS_16Flash_fwd_paramsE,"a",@progbits
	.sectionflags	@""
	.align	4
.nv.constant0._ZN5flash24flash_fwd_splitkv_kernelI23Flash_fwd_kernel_traitsILi64ELi64ELi256ELi4ELb0ELb0EN7cutlass10bfloat16_tE19Flash_kernel_traitsILi64ELi64ELi256ELi4ES3_EELb0ELb0ELb0ELb1ELb1ELb0ELb1ELb0EEEvNS_16Flash_fwd_paramsE:
	.zero		1360


//--------------------- .nv.constant0._ZN5flash24flash_fwd_splitkv_kernelI23Flash_fwd_kernel_traitsILi64ELi64ELi256ELi4ELb0ELb0EN7cutlass10bfloat16_tE19Flash_kernel_traitsILi64ELi64ELi256ELi4ES3_EELb0ELb0ELb0ELb1ELb1ELb1ELb1ELb0EEEvNS_16Flash_fwd_paramsE --------------------------
	.section	.nv.constant0._ZN5flash24flash_fwd_splitkv_kernelI23Flash_fwd_kernel_traitsILi64ELi64ELi256ELi4ELb0ELb0EN7cutlass10bfloat16_tE19Flash_kernel_traitsILi64ELi64ELi256ELi4ES3_EELb0ELb0ELb0ELb1ELb1ELb1ELb1ELb0EEEvNS_16Flash_fwd_paramsE,"a",@progbits
	.sectionflags	@""
	.align	4
.nv.constant0._ZN5flash24flash_fwd_splitkv_kernelI23Flash_fwd_kernel_traitsILi64ELi64ELi256ELi4ELb0ELb0EN7cutlass10bfloat16_tE19Flash_kernel_traitsILi64ELi64ELi256ELi4ES3_EELb0ELb0ELb0ELb1ELb1ELb1ELb1ELb0EEEvNS_16Flash_fwd_paramsE:
	.zero		1360


//--------------------- .nv.constant0._ZN5flash24flash_fwd_splitkv_kernelI23Flash_fwd_kernel_traitsILi64ELi64ELi256ELi4ELb0ELb0EN7cutlass10bfloat16_tE19Flash_kernel_traitsILi64ELi64ELi256ELi4ES3_EELb0ELb0ELb1ELb0ELb0ELb0ELb1ELb0EEEvNS_16Flash_fwd_paramsE --------------------------
	.section	.nv.constant0._ZN5flash24flash_fwd_splitkv_kernelI23Flash_fwd_kernel_traitsILi64ELi64ELi256ELi4ELb0ELb0EN7cutlass10bfloat16_tE19Flash_kernel_traitsILi64ELi64ELi256ELi4ES3_EELb0ELb0ELb1ELb0ELb0ELb0ELb1ELb0EEEvNS_16Flash_fwd_paramsE,"a",@progbits
	.sectionflags	@""
	.align	4
.nv.constant0._ZN5flash24flash_fwd_splitkv_kernelI23Flash_fwd_kernel_traitsILi64ELi64ELi256ELi4ELb0ELb0EN7cutlass10bfloat16_tE19Flash_kernel_traitsILi64ELi64ELi256ELi4ES3_EELb0ELb0ELb1ELb0ELb0ELb0ELb1ELb0EEEvNS_16Flash_fwd_paramsE:
	.zero		1360


//--------------------- .nv.constant0._ZN5flash24flash_fwd_splitkv_kernelI23Flash_fwd_kernel_traitsILi64ELi64ELi256ELi4ELb0ELb0EN7cutlass10bfloat16_tE19Flash_kernel_traitsILi64ELi64ELi256ELi4ES3_EELb0ELb0ELb1ELb0ELb0ELb1ELb1ELb0EEEvNS_16Flash_fwd_paramsE --------------------------
	.section	.nv.constant0._ZN5flash24flash_fwd_splitkv_kernelI23Flash_fwd_kernel_traitsILi64ELi64ELi256ELi4ELb0ELb0EN7cutlass10bfloat16_tE19Flash_kernel_traitsILi64ELi64ELi256ELi4ES3_EELb0ELb0ELb1ELb0ELb0ELb1ELb1ELb0EEEvNS_16Flash_fwd_paramsE,"a",@progbits
	.sectionflags	@""
	.align	4
.nv.constant0._ZN5flash24flash_fwd_splitkv_kernelI23Flash_fwd_kernel_traitsILi64ELi64ELi256ELi4ELb0ELb0EN7cutlass10bfloat16_tE19Flash_kernel_traitsILi64ELi64ELi256ELi4ES3_EELb0ELb0ELb1ELb0ELb0ELb1ELb1ELb0EEEvNS_16Flash_fwd_paramsE:
	.zero		1360


//--------------------- .nv.constant0._ZN5flash24flash_fwd_splitkv_kernelI23Flash_fwd_kernel_traitsILi64ELi64ELi256ELi4ELb0ELb0EN7cutlass10bfloat16_tE19Flash_kernel_traitsILi64ELi64ELi256ELi4ES3_EELb0ELb0ELb0ELb0ELb1ELb0ELb1ELb1EEEvNS_16Flash_fwd_paramsE --------------------------
	.section	.nv.constant0._ZN5flash24flash_fwd_splitkv_kernelI23Flash_fwd_kernel_traitsILi64ELi64ELi256ELi4ELb0ELb0EN7cutlass10bfloat16_tE19Flash_kernel_traitsILi64ELi64ELi256ELi4ES3_EELb0ELb0ELb0ELb0ELb1ELb0ELb1ELb1EEEvNS_16Flash_fwd_paramsE,"a",@progbits
	.sectionflags	@""
	.align	4
.nv.constant0._ZN5flash24flash_fwd_splitkv_kernelI23Flash_fwd_kernel_traitsILi64ELi64ELi256ELi4ELb0ELb0EN7cutlass10bfloat16_tE19Flash_kernel_traitsILi64ELi64ELi256ELi4ES3_EELb0ELb0ELb0ELb0ELb1ELb0ELb1ELb1EEEvNS_16Flash_fwd_paramsE:
	.zero		1360


//--------------------- .nv.constant0._ZN5flash24flash_fwd_splitkv_kernelI23Flash_fwd_kernel_traitsILi64ELi64ELi256ELi4ELb0ELb0EN7cutlass10bfloat16_tE19Flash_kernel_traitsILi64ELi64ELi256ELi4ES3_EELb0ELb0ELb0ELb0ELb1ELb1ELb1ELb1EEEvNS_16Flash_fwd_paramsE --------------------------
	.section	.nv.constant0._ZN5flash24flash_fwd_splitkv_kernelI23Flash_fwd_kernel_traitsILi64ELi64ELi256ELi4ELb0ELb0EN7cutlass10bfloat16_tE19Flash_kernel_traitsILi64ELi64ELi256ELi4ES3_EELb0ELb0ELb0ELb0ELb1ELb1ELb1ELb1EEEvNS_16Flash_fwd_paramsE,"a",@progbits
	.sectionflags	@""
	.align	4
.nv.constant0._ZN5flash24flash_fwd_splitkv_kernelI23Flash_fwd_kernel_traitsILi64ELi64ELi256ELi4ELb0ELb0EN7cutlass10bfloat16_tE19Flash_kernel_traitsILi64ELi64ELi256ELi4ES3_EELb0ELb0ELb0ELb0ELb1ELb1ELb1ELb1EEEvNS_16Flash_fwd_paramsE:
	.zero		1360


//--------------------- .nv.constant0._ZN5flash24flash_fwd_splitkv_kernelI23Flash_fwd_kernel_traitsILi64ELi64ELi256ELi4ELb0ELb0EN7cutlass10bfloat16_tE19Flash_kernel_traitsILi64ELi64ELi256ELi4ES3_EELb0ELb0ELb1ELb0ELb0ELb0ELb1ELb1EEEvNS_16Flash_fwd_paramsE --------------------------
	.section	.nv.constant0._ZN5flash24flash_fwd_splitkv_kernelI23Flash_fwd_kernel_traitsILi64ELi64ELi256ELi4ELb0ELb0EN7cutlass10bfloat16_tE19Flash_kernel_traitsILi64ELi64ELi256ELi4ES3_EELb0ELb0ELb1ELb0ELb0ELb0ELb1ELb1EEEvNS_16Flash_fwd_paramsE,"a",@progbits
	.sectionflags	@""
	.align	4
.nv.constant0._ZN5flash24flash_fwd_splitkv_kernelI23Flash_fwd_kernel_traitsILi64ELi64ELi256ELi4ELb0ELb0EN7cutlass10bfloat16_tE19Flash_kernel_traitsILi64ELi64ELi256ELi4ES3_EELb0ELb0ELb1ELb0ELb0ELb0ELb1ELb1EEEvNS_16Flash_fwd_paramsE:
	.zero		1360


//--------------------- .nv.constant0._ZN5flash24flash_fwd_splitkv_kernelI23Flash_fwd_kernel_traitsILi64ELi64ELi256ELi4ELb0ELb0EN7cutlass10bfloat16_tE19Flash_kernel_traitsILi64ELi64ELi256ELi4ES3_EELb0ELb0ELb1ELb0ELb0ELb1ELb1ELb1EEEvNS_16Flash_fwd_paramsE --------------------------
	.section	.nv.constant0._ZN5flash24flash_fwd_splitkv_kernelI23Flash_fwd_kernel_traitsILi64ELi64ELi256ELi4ELb0ELb0EN7cutlass10bfloat16_tE19Flash_kernel_traitsILi64ELi64ELi256ELi4ES3_EELb0ELb0ELb1ELb0ELb0ELb1ELb1ELb1EEEvNS_16Flash_fwd_paramsE,"a",@progbits
	.sectionflags	@""
	.align	4
.nv.constant0._ZN5flash24flash_fwd_splitkv_kernelI23Flash_fwd_kernel_traitsILi64ELi64ELi256ELi4ELb0ELb0EN7cutlass10bfloat16_tE19Flash_kernel_traitsILi64ELi64ELi256ELi4ES3_EELb0ELb0ELb1ELb0ELb0ELb1ELb1ELb1EEEvNS_16Flash_fwd_paramsE:
	.zero		1360


//--------------------- .nv.constant0._ZN5flash24flash_fwd_splitkv_kernelI23Flash_fwd_kernel_traitsILi64ELi64ELi256ELi4ELb0ELb0EN7cutlass10bfloat16_tE19Flash_kernel_traitsILi64ELi64ELi256ELi4ES3_EELb0ELb1ELb0ELb0ELb1ELb0ELb0ELb0EEEvNS_16Flash_fwd_paramsE --------------------------
	.section	.nv.constant0._ZN5flash24flash_fwd_splitkv_kernelI23Flash_fwd_kernel_traitsILi64ELi64ELi256ELi4ELb0ELb0EN7cutlass10bfloat16_tE19Flash_kernel_traitsILi64ELi64ELi256ELi4ES3_EELb0ELb1ELb0ELb0ELb1ELb0ELb0ELb0EEEvNS_16Flash_fwd_paramsE,"a",@progbits
	.sectionflags	@""
	.align	4
.nv.constant0._ZN5flash24flash_fwd_splitkv_kernelI23Flash_fwd_kernel_traitsILi64ELi64ELi256ELi4ELb0ELb0EN7cutlass10bfloat16_tE19Flash_kernel_traitsILi64ELi64ELi256ELi4ES3_EELb0ELb1ELb0ELb0ELb1ELb0ELb0ELb0EEEvNS_16Flash_fwd_paramsE:
	.zero		1360


//--------------------- .nv.constant0._ZN5flash24flash_fwd_splitkv_kernelI23Flash_fwd_kernel_traitsILi64ELi64ELi256ELi4ELb0ELb0EN7cutlass10bfloat16_tE19Flash_kernel_traitsILi64ELi64ELi256ELi4ES3_EELb0ELb1ELb0ELb0ELb1ELb1ELb0ELb0EEEvNS_16Flash_fwd_paramsE --------------------------
	.section	.nv.constant0._ZN5flash24flash_fwd_splitkv_kernelI23Flash_fwd_kernel_traitsILi64ELi64ELi256ELi4ELb0ELb0EN7cutlass10bfloat16_tE19Flash_kernel_traitsILi64ELi64ELi256ELi4ES3_EELb0ELb1ELb0ELb0ELb1ELb1ELb0ELb0EEEvNS_16Flash_fwd_paramsE,"a",@progbits
	.sectionflags	@""
	.align	4
.nv.constant0._ZN5flash24flash_fwd_splitkv_kernelI23Flash_fwd_kernel_traitsILi64ELi64ELi256ELi4ELb0ELb0EN7cutlass10bfloat16_tE19Flash_kernel_traitsILi64ELi64ELi256ELi4ES3_EELb0ELb1ELb0ELb0ELb1ELb1ELb0ELb0EEEvNS_16Flash_fwd_paramsE:
	.zero		1360


//--------------------- .nv.constant0._ZN5flash24flash_fwd_splitkv_kernelI23Flash_fwd_kernel_traitsILi64ELi64ELi256ELi4ELb0ELb0EN7cutlass10bfloat16_tE19Flash_kernel_traitsILi64ELi64ELi256ELi4ES3_EELb0ELb1ELb1ELb0ELb0ELb0ELb0ELb0EEEvNS_16Flash_fwd_paramsE --------------------------
	.section	.nv.constant0._ZN5flash24flash_fwd_splitkv_kernelI23Flash_fwd_kernel_traitsILi64ELi64ELi256ELi4ELb0ELb0EN7cutlass10bfloat16_tE19Flash_kernel_traitsILi64ELi64ELi256ELi4ES3_EELb0ELb1ELb1ELb0ELb0ELb0ELb0ELb0EEEvNS_16Flash_fwd_paramsE,"a",@progbits
	.sectionflags	@""
	.align	4
.nv.constant0._ZN5flash24flash_fwd_splitkv_kernelI23Flash_fwd_kernel_traitsILi64ELi64ELi256ELi4ELb0ELb0EN7cutlass10bfloat16_tE19Flash_kernel_traitsILi64ELi64ELi256ELi4ES3_EELb0ELb1ELb1ELb0ELb0ELb0ELb0ELb0EEEvNS_16Flash_fwd_paramsE:
	.zero		1360


//--------------------- .nv.constant0._ZN5flash24flash_fwd_splitkv_kernelI23Flash_fwd_kernel_traitsILi64ELi64ELi256ELi4ELb0ELb0EN7cutlass10bfloat16_tE19Flash_kernel_traitsILi64ELi64ELi256ELi4ES3_EELb0ELb1ELb1ELb0ELb0ELb1ELb0ELb0EEEvNS_16Flash_fwd_paramsE --------------------------
	.section	.nv.constant0._ZN5flash24flash_fwd_splitkv_kernelI23Flash_fwd_kernel_traitsILi64ELi64ELi256ELi4ELb0ELb0EN7cutlass10bfloat16_tE19Flash_kernel_traitsILi64ELi64ELi256ELi4ES3_EELb0ELb1ELb1ELb0ELb0ELb1ELb0ELb0EEEvNS_16Flash_fwd_paramsE,"a",@progbits
	.sectionflags	@""
	.align	4
.nv.constant0._ZN5flash24flash_fwd_splitkv_kernelI23Flash_fwd_kernel_traitsILi64ELi64ELi256ELi4ELb0ELb0EN7cutlass10bfloat16_tE19Flash_kernel_traitsILi64ELi64ELi256ELi4ES3_EELb0ELb1ELb1ELb0ELb0ELb1ELb0ELb0EEEvNS_16Flash_fwd_paramsE:
	.zero		1360


//--------------------- .nv.constant0._ZN5flash24flash_fwd_splitkv_kernelI23Flash_fwd_kernel_traitsILi64ELi64ELi256ELi4ELb0ELb0EN7cutlass10bfloat16_tE19Flash_kernel_traitsILi64ELi64ELi256ELi4ES3_EELb0ELb1ELb0ELb0ELb1ELb0ELb0ELb1EEEvNS_16Flash_fwd_paramsE --------------------------
	.section	.nv.constant0._ZN5flash24flash_fwd_splitkv_kernelI23Flash_fwd_kernel_traitsILi64ELi64ELi256ELi4ELb0ELb0EN7cutlass10bfloat16_tE19Flash_kernel_traitsILi64ELi64ELi256ELi4ES3_EELb0ELb1ELb0ELb0ELb1ELb0ELb0ELb1EEEvNS_16Flash_fwd_paramsE,"a",@progbits
	.sectionflags	@""
	.align	4
.nv.constant0._ZN5flash24flash_fwd_splitkv_kernelI23Flash_fwd_kernel_traitsILi64ELi64ELi256ELi4ELb0ELb0EN7cutlass10bfloat16_tE19Flash_kernel_traitsILi64ELi64ELi256ELi4ES3_EELb0ELb1ELb0ELb0ELb1ELb0ELb0ELb1EEEvNS_16Flash_fwd_paramsE:
	.zero		1360


//--------------------- .nv.constant0._ZN5flash24flash_fwd_splitkv_kernelI23Flash_fwd_kernel_traitsILi64ELi64ELi256ELi4ELb0ELb0EN7cutlass10bfloat16_tE19Flash_kernel_traitsILi64ELi64ELi256ELi4ES3_EELb0ELb1ELb0ELb0ELb1ELb1ELb0ELb1EEEvNS_16Flash_fwd_paramsE --------------------------
	.section	.nv.constant0._ZN5flash24flash_fwd_splitkv_kernelI23Flash_fwd_kernel_traitsILi64ELi64ELi256ELi4ELb0ELb0EN7cutlass10bfloat16_tE19Flash_kernel_traitsILi64ELi64ELi256ELi4ES3_EELb0ELb1ELb0ELb0ELb1ELb1ELb0ELb1EEEvNS_16Flash_fwd_paramsE,"a",@progbits
	.sectionflags	@""
	.align	4
.nv.constant0._ZN5flash24flash_fwd_splitkv_kernelI23Flash_fwd_kernel_traitsILi64ELi64ELi256ELi4ELb0ELb0EN7cutlass10bfloat16_tE19Flash_kernel_traitsILi64ELi64ELi256ELi4ES3_EELb0ELb1ELb0ELb0ELb1ELb1ELb0ELb1EEEvNS_16Flash_fwd_paramsE:
	.zero		1360


//--------------------- .nv.constant0._ZN5flash24flash_fwd_splitkv_kernelI23Flash_fwd_kernel_traitsILi64ELi64ELi256ELi4ELb0ELb0EN7cutlass10bfloat16_tE19Flash_kernel_traitsILi64ELi64ELi256ELi4ES3_EELb0ELb1ELb1ELb0ELb0ELb0ELb0ELb1EEEvNS_16Flash_fwd_paramsE --------------------------
	.section	.nv.constant0._ZN5flash24flash_fwd_splitkv_kernelI23Flash_fwd_kernel_traitsILi64ELi64ELi256ELi4ELb0ELb0EN7cutlass10bfloat16_tE19Flash_kernel_traitsILi64ELi64ELi256ELi4ES3_EELb0ELb1ELb1ELb0ELb0ELb0ELb0ELb1EEEvNS_16Flash_fwd_paramsE,"a",@progbits
	.sectionflags	@""
	.align	4
.nv.constant0._ZN5flash24flash_fwd_splitkv_kernelI23Flash_fwd_kernel_traitsILi64ELi64ELi256ELi4ELb0ELb0EN7cutlass10bfloat16_tE19Flash_kernel_traitsILi64ELi64ELi256ELi4ES3_EELb0ELb1ELb1ELb0ELb0ELb0ELb0ELb1EEEvNS_16Flash_fwd_paramsE:
	.zero		1360


//--------------------- .nv.constant0._ZN5flash24flash_fwd_splitkv_kernelI23Flash_fwd_kernel_traitsILi64ELi64ELi256ELi4ELb0ELb0EN7cutlass10bfloat16_tE19Flash_kernel_traitsILi64ELi64ELi256ELi4ES3_EELb0ELb1ELb1ELb0ELb0ELb1ELb0ELb1EEEvNS_16Flash_fwd_paramsE --------------------------
	.section	.nv.constant0._ZN5flash24flash_fwd_splitkv_kernelI23Flash_fwd_kernel_traitsILi64ELi64ELi256ELi4ELb0ELb0EN7cutlass10bfloat16_tE19Flash_kernel_traitsILi64ELi64ELi256ELi4ES3_EELb0ELb1ELb1ELb0ELb0ELb1ELb0ELb1EEEvNS_16Flash_fwd_paramsE,"a",@progbits
	.sectionflags	@""
	.align	4
.nv.constant0._ZN5flash24flash_fwd_splitkv_kernelI23Flash_fwd_kernel_traitsILi64ELi64ELi256ELi4ELb0ELb0EN7cutlass10bfloat16_tE19Flash_kernel_traitsILi64ELi64ELi256ELi4ES3_EELb0ELb1ELb1ELb0ELb0ELb1ELb0ELb1EEEvNS_16Flash_fwd_paramsE:
	.zero		1360


//--------------------- .nv.constant0._ZN5flash24flash_fwd_splitkv_kernelI23Flash_fwd_kernel_traitsILi64ELi64ELi256ELi4ELb0ELb0EN7cutlass10bfloat16_tE19Flash_kernel_traitsILi64ELi64ELi256ELi4ES3_EELb0ELb1ELb0ELb0ELb1ELb0ELb1ELb0EEEvNS_16Flash_fwd_paramsE --------------------------
	.section	.nv.constant0._ZN5flash24flash_fwd_splitkv_kernelI23Flash_fwd_kernel_traitsILi64ELi64ELi256ELi4ELb0ELb0EN7cutlass10bfloat16_tE19Flash_kernel_traitsILi64ELi64ELi256ELi4ES3_EELb0ELb1ELb0ELb0ELb1ELb0ELb1ELb0EEEvNS_16Flash_fwd_paramsE,"a",@progbits
	.sectionflags	@""
	.align	4
.nv.constant0._ZN5flash24flash_fwd_splitkv_kernelI23Flash_fwd_kernel_traitsILi64ELi64ELi256ELi4ELb0ELb0EN7cutlass10bfloat16_tE19Flash_kernel_traitsILi64ELi64ELi256ELi4ES3_EELb0ELb1ELb0ELb0ELb1ELb0ELb1ELb0EEEvNS_16Flash_fwd_paramsE:
	.zero		1360


//--------------------- .nv.constant0._ZN5flash24flash_fwd_splitkv_kernelI23Flash_fwd_kernel_traitsILi64ELi64ELi256ELi4ELb0ELb0EN7cutlass10bfloat16_tE19Flash_kernel_traitsILi64ELi64ELi256ELi4ES3_EELb0ELb1ELb0ELb0ELb1ELb1ELb1ELb0EEEvNS_16Flash_fwd_paramsE --------------------------
	.section	.nv.constant0._ZN5flash24flash_fwd_splitkv_kernelI23Flash_fwd_kernel_traitsILi64ELi64ELi256ELi4ELb0ELb0EN7cutlass10bfloat16_tE19Flash_kernel_traitsILi64ELi64ELi256ELi4ES3_EELb0ELb1ELb0ELb0ELb1ELb1ELb1ELb0EEEvNS_16Flash_fwd_paramsE,"a",@progbits
	.sectionflags	@""
	.align	4
.nv.constant0._ZN5flash24flash_fwd_splitkv_kernelI23Flash_fwd_kernel_traitsILi64ELi64ELi256ELi4ELb0ELb0EN7cutlass10bfloat16_tE19Flash_kernel_traitsILi64ELi64ELi256ELi4ES3_EELb0ELb1ELb0ELb0ELb1ELb1ELb1ELb0EEEvNS_16Flash_fwd_paramsE:
	.zero		1360


//--------------------- .nv.constant0._ZN5flash24flash_fwd_splitkv_kernelI23Flash_fwd_kernel_traitsILi64ELi64ELi256ELi4ELb0ELb0EN7cutlass10bfloat16_tE19Flash_kernel_traitsILi64ELi64ELi256ELi4ES3_EELb0ELb1ELb1ELb0ELb0ELb0ELb1ELb0EEEvNS_16Flash_fwd_paramsE --------------------------
	.section	.nv.constant0._ZN5flash24flash_fwd_splitkv_kernelI23Flash_fwd_kernel_traitsILi64ELi64ELi256ELi4ELb0ELb0EN7cutlass10bfloat16_tE19Flash_kernel_traitsILi64ELi64ELi256ELi4ES3_EELb0ELb1ELb1ELb0ELb0ELb0ELb1ELb0EEEvNS_16Flash_fwd_paramsE,"a",@progbits
	.sectionflags	@""
	.align	4
.nv.constant0._ZN5flash24flash_fwd_splitkv_kernelI23Flash_fwd_kernel_traitsILi64ELi64ELi256ELi4ELb0ELb0EN7cutlass10bfloat16_tE19Flash_kernel_traitsILi64ELi64ELi256ELi4ES3_EELb0ELb1ELb1ELb0ELb0ELb0ELb1ELb0EEEvNS_16Flash_fwd_paramsE:
	.zero		1360


//--------------------- .nv.constant0._ZN5flash24flash_fwd_splitkv_kernelI23Flash_fwd_kernel_traitsILi64ELi64ELi256ELi4ELb0ELb0EN7cutlass10bfloat16_tE19Flash_kernel_traitsILi64ELi64ELi256ELi4ES3_EELb0ELb1ELb1ELb0ELb0ELb1ELb1ELb0EEEvNS_16Flash_fwd_paramsE --------------------------
	.section	.nv.constant0._ZN5flash24flash_fwd_splitkv_kernelI23Flash_fwd_kernel_traitsILi64ELi64ELi256ELi4ELb0ELb0EN7cutlass10bfloat16_tE19Flash_kernel_traitsILi64ELi64ELi256ELi4ES3_EELb0ELb1ELb1ELb0ELb0ELb1ELb1ELb0EEEvNS_16Flash_fwd_paramsE,"a",@progbits
	.sectionflags	@""
	.align	4
.nv.constant0._ZN5flash24flash_fwd_splitkv_kernelI23Flash_fwd_kernel_traitsILi64ELi64ELi256ELi4ELb0ELb0EN7cutlass10bfloat16_tE19Flash_kernel_traitsILi64ELi64ELi256ELi4ES3_EELb0ELb1ELb1ELb0ELb0ELb1ELb1ELb0EEEvNS_16Flash_fwd_paramsE:
	.zero		1360


//--------------------- .nv.constant0._ZN5flash24flash_fwd_splitkv_kernelI23Flash_fwd_kernel_traitsILi64ELi64ELi256ELi4ELb0ELb0EN7cutlass10bfloat16_tE19Flash_kernel_traitsILi64ELi64ELi256ELi4ES3_EELb0ELb1ELb0ELb0ELb1ELb0ELb1ELb1EEEvNS_16Flash_fwd_paramsE --------------------------
	.section	.nv.constant0._ZN5flash24flash_fwd_splitkv_kernelI23Flash_fwd_kernel_traitsILi64ELi64ELi256ELi4ELb0ELb0EN7cutlass10bfloat16_tE19Flash_kernel_traitsILi64ELi64ELi256ELi4ES3_EELb0ELb1ELb0ELb0ELb1ELb0ELb1ELb1EEEvNS_16Flash_fwd_paramsE,"a",@progbits
	.sectionflags	@""
	.align	4
.nv.constant0._ZN5flash24flash_fwd_splitkv_kernelI23Flash_fwd_kernel_traitsILi64ELi64ELi256ELi4ELb0ELb0EN7cutlass10bfloat16_tE19Flash_kernel_traitsILi64ELi64ELi256ELi4ES3_EELb0ELb1ELb0ELb0ELb1ELb0ELb1ELb1EEEvNS_16Flash_fwd_paramsE:
	.zero		1360


//--------------------- .nv.constant0._ZN5flash24flash_fwd_splitkv_kernelI23Flash_fwd_kernel_traitsILi64ELi64ELi256ELi4ELb0ELb0EN7cutlass10bfloat16_tE19Flash_kernel_traitsILi64ELi64ELi256ELi4ES3_EELb0ELb1ELb0ELb0ELb1ELb1ELb1ELb1EEEvNS_16Flash_fwd_paramsE --------------------------
	.section	.nv.constant0._ZN5flash24flash_fwd_splitkv_kernelI23Flash_fwd_kernel_traitsILi64ELi64ELi256ELi4ELb0ELb0EN7cutlass10bfloat16_tE19Flash_kernel_traitsILi64ELi64ELi256ELi4ES3_EELb0ELb1ELb0ELb0ELb1ELb1ELb1ELb1EEEvNS_16Flash_fwd_paramsE,"a",@progbits
	.sectionflags	@""
	.align	4
.nv.constant0._ZN5flash24flash_fwd_splitkv_kernelI23Flash_fwd_kernel_traitsILi64ELi64ELi256ELi4ELb0ELb0EN7cutlass10bfloat16_tE19Flash_kernel_traitsILi64ELi64ELi256ELi4ES3_EELb0ELb1ELb0ELb0ELb1ELb1ELb1ELb1EEEvNS_16Flash_fwd_paramsE:
	.zero		1360


//--------------------- .nv.constant0._ZN5flash24flash_fwd_splitkv_kernelI23Flash_fwd_kernel_traitsILi64ELi64ELi256ELi4ELb0ELb0EN7cutlass10bfloat16_tE19Flash_kernel_traitsILi64ELi64ELi256ELi4ES3_EELb0ELb1ELb1ELb0ELb0ELb0ELb1ELb1EEEvNS_16Flash_fwd_paramsE --------------------------
	.section	.nv.constant0._ZN5flash24flash_fwd_splitkv_kernelI23Flash_fwd_kernel_traitsILi64ELi64ELi256ELi4ELb0ELb0EN7cutlass10bfloat16_tE19Flash_kernel_traitsILi64ELi64ELi256ELi4ES3_EELb0ELb1ELb1ELb0ELb0ELb0ELb1ELb1EEEvNS_16Flash_fwd_paramsE,"a",@progbits
	.sectionflags	@""
	.align	4
.nv.constant0._ZN5flash24flash_fwd_splitkv_kernelI23Flash_fwd_kernel_traitsILi64ELi64ELi256ELi4ELb0ELb0EN7cutlass10bfloat16_tE19Flash_kernel_traitsILi64ELi64ELi256ELi4ES3_EELb0ELb1ELb1ELb0ELb0ELb0ELb1ELb1EEEvNS_16Flash_fwd_paramsE:
	.zero		1360


//--------------------- .nv.constant0._ZN5flash24flash_fwd_splitkv_kernelI23Flash_fwd_kernel_traitsILi64ELi64ELi256ELi4ELb0ELb0EN7cutlass10bfloat16_tE19Flash_kernel_traitsILi64ELi64ELi256ELi4ES3_EELb0ELb1ELb1ELb0ELb0ELb1ELb1ELb1EEEvNS_16Flash_fwd_paramsE --------------------------
	.section	.nv.constant0._ZN5flash24flash_fwd_splitkv_kernelI23Flash_fwd_kernel_traitsILi64ELi64ELi256ELi4ELb0ELb0EN7cutlass10bfloat16_tE19Flash_kernel_traitsILi64ELi64ELi256ELi4ES3_EELb0ELb1ELb1ELb0ELb0ELb1ELb1ELb1EEEvNS_16Flash_fwd_paramsE,"a",@progbits
	.sectionflags	@""
	.align	4
.nv.constant0._ZN5flash24flash_fwd_splitkv_kernelI23Flash_fwd_kernel_traitsILi64ELi64ELi256ELi4ELb0ELb0EN7cutlass10bfloat16_tE19Flash_kernel_traitsILi64ELi64ELi256ELi4ES3_EELb0ELb1ELb1ELb0ELb0ELb1ELb1ELb1EEEvNS_16Flash_fwd_paramsE:
	.zero		1360


//--------------------- .nv.constant0._ZN5flash32flash_fwd_splitkv_combine_kernelI23Flash_fwd_kernel_traitsILi64ELi64ELi128ELi4ELb0ELb0EN7cutlass10bfloat16_tE19Flash_kernel_traitsILi64ELi64ELi128ELi4ES3_EELi8ELi7ELb0EEEvNS_16Flash_fwd_paramsE --------------------------
	.section	.nv.constant0._ZN5flash32flash_fwd_splitkv_combine_kernelI23Flash_fwd_kernel_traitsILi64ELi64ELi128ELi4ELb0ELb0EN7cutlass10bfloat16_tE19Flash_kernel_traitsILi64ELi64ELi128ELi4ES3_EELi8ELi7ELb0EEEvNS_16Flash_fwd_paramsE,"a",@progbits
	.sectionflags	@""
	.align	4
.nv.constant0._ZN5flash32flash_fwd_splitkv_combine_kernelI23Flash_fwd_kernel_traitsILi64ELi64ELi128ELi4ELb0ELb0EN7cutlass10bfloat16_tE19Flash_kernel_traitsILi64ELi64ELi128ELi4ES3_EELi8ELi7ELb0EEEvNS_16Flash_fwd_paramsE:
	.zero		1360


//--------------------- .nv.constant0._ZN5flash32flash_fwd_splitkv_combine_kernelI23Flash_fwd_kernel_traitsILi64ELi64ELi128ELi4ELb0ELb0EN7cutlass10bfloat16_tE19Flash_kernel_traitsILi64ELi64ELi128ELi4ES3_EELi8ELi6ELb0EEEvNS_16Flash_fwd_paramsE --------------------------
	.section	.nv.constant0._ZN5flash32flash_fwd_splitkv_combine_kernelI23Flash_fwd_kernel_traitsILi64ELi64ELi128ELi4ELb0ELb0EN7cutlass10bfloat16_tE19Flash_kernel_traitsILi64ELi64ELi128ELi4ES3_EELi8ELi6ELb0EEEvNS_16Flash_fwd_paramsE,"a",@progbits
	.sectionflags	@""
	.align	4
.nv.constant0._ZN5flash32flash_fwd_splitkv_combine_kernelI23Flash_fwd_kernel_traitsILi64ELi64ELi128ELi4ELb0ELb0EN7cutlass10bfloat16_tE19Flash_kernel_traitsILi64ELi64ELi128ELi4ES3_EELi8ELi6ELb0EEEvNS_16Flash_fwd_paramsE:
	.zero		1360


//--------------------- .nv.constant0._ZN5flash32flash_fwd_splitkv_combine_kernelI23Flash_fwd_kernel_traitsILi64ELi64ELi128ELi4ELb0ELb0EN7cutlass10bfloat16_tE19Flash_kernel_traitsILi64ELi64ELi128ELi4ES3_EELi8ELi5ELb0EEEvNS_16Flash_fwd_paramsE --------------------------
	.section	.nv.constant0._ZN5flash32flash_fwd_splitkv_combine_kernelI23Flash_fwd_kernel_traitsILi64ELi64ELi128ELi4ELb0ELb0EN7cutlass10bfloat16_tE19Flash_kernel_traitsILi64ELi64ELi128ELi4ES3_EELi8ELi5ELb0EEEvNS_16Flash_fwd_paramsE,"a",@progbits
	.sectionflags	@""
	.align	4
.nv.constant0._ZN5flash32flash_fwd_splitkv_combine_kernelI23Flash_fwd_kernel_traitsILi64ELi64ELi128ELi4ELb0ELb0EN7cutlass10bfloat16_tE19Flash_kernel_traitsILi64ELi64ELi128ELi4ES3_EELi8ELi5ELb0EEEvNS_16Flash_fwd_paramsE:
	.zero		1360


//--------------------- .nv.constant0._ZN5flash32flash_fwd_splitkv_combine_kernelI23Flash_fwd_kernel_traitsILi64ELi64ELi128ELi4ELb0ELb0EN7cutlass10bfloat16_tE19Flash_kernel_traitsILi64ELi64ELi128ELi4ES3_EELi8ELi4ELb0EEEvNS_16Flash_fwd_paramsE --------------------------
	.section	.nv.constant0._ZN5flash32flash_fwd_splitkv_combine_kernelI23Flash_fwd_kernel_traitsILi64ELi64ELi128ELi4ELb0ELb0EN7cutlass10bfloat16_tE19Flash_kernel_traitsILi64ELi64ELi128ELi4ES3_EELi8ELi4ELb0EEEvNS_16Flash_fwd_paramsE,"a",@progbits
	.sectionflags	@""
	.align	4
.nv.constant0._ZN5flash32flash_fwd_splitkv_combine_kernelI23Flash_fwd_kernel_traitsILi64ELi64ELi128ELi4ELb0ELb0EN7cutlass10bfloat16_tE19Flash_kernel_traitsILi64ELi64ELi128ELi4ES3_EELi8ELi4ELb0EEEvNS_16Flash_fwd_paramsE:
	.zero		1360


//--------------------- .nv.constant0._ZN5flash32flash_fwd_splitkv_combine_kernelI23Flash_fwd_kernel_traitsILi64ELi64ELi128ELi4ELb0ELb0EN7cutlass10bfloat16_tE19Flash_kernel_traitsILi64ELi64ELi128ELi4ES3_EELi8ELi3ELb0EEEvNS_16Flash_fwd_paramsE --------------------------
	.section	.nv.constant0._ZN5flash32flash_fwd_splitkv_combine_kernelI23Flash_fwd_kernel_traitsILi64ELi64ELi128ELi4ELb0ELb0EN7cutlass10bfloat16_tE19Flash_kernel_traitsILi64ELi64ELi128ELi4ES3_EELi8ELi3ELb0EEEvNS_16Flash_fwd_paramsE,"a",@progbits
	.sectionflags	@""
	.align	4
.nv.constant0._ZN5flash32flash_fwd_splitkv_combine_kernelI23Flash_fwd_kernel_traitsILi64ELi64ELi128ELi4ELb0ELb0EN7cutlass10bfloat16_tE19Flash_kernel_traitsILi64ELi64ELi128ELi4ES3_EELi8ELi3ELb0EEEvNS_16Flash_fwd_paramsE:
	.zero		1360


//--------------------- .nv.constant0._ZN5flash32flash_fwd_splitkv_combine_kernelI23Flash_fwd_kernel_traitsILi64ELi64ELi128ELi4ELb0ELb0EN7cutlass10bfloat16_tE19Flash_kernel_traitsILi64ELi64ELi128ELi4ES3_EELi8ELi2ELb0EEEvNS_16Flash_fwd_paramsE --------------------------
	.section	.nv.constant0._ZN5flash32flash_fwd_splitkv_combine_kernelI23Flash_fwd_kernel_traitsILi64ELi64ELi128ELi4ELb0ELb0EN7cutlass10bfloat16_tE19Flash_kernel_traitsILi64ELi64ELi128ELi4ES3_EELi8ELi2ELb0EEEvNS_16Flash_fwd_paramsE,"a",@progbits
	.sectionflags	@""
	.align	4
.nv.constant0._ZN5flash32flash_fwd_splitkv_combine_kernelI23Flash_fwd_kernel_traitsILi64ELi64ELi128ELi4ELb0ELb0EN7cutlass10bfloat16_tE19Flash_kernel_traitsILi64ELi64ELi128ELi4ES3_EELi8ELi2ELb0EEEvNS_16Flash_fwd_paramsE:
	.zero		1360


//--------------------- .nv.constant0._ZN5flash32flash_fwd_splitkv_combine_kernelI23Flash_fwd_kernel_traitsILi64ELi64ELi128ELi4ELb0ELb0EN7cutlass10bfloat16_tE19Flash_kernel_traitsILi64ELi64ELi128ELi4ES3_EELi8ELi1ELb0EEEvNS_16Flash_fwd_paramsE --------------------------
	.section	.nv.constant0._ZN5flash32flash_fwd_splitkv_combine_kernelI23Flash_fwd_kernel_traitsILi64ELi64ELi128ELi4ELb0ELb0EN7cutlass10bfloat16_tE19Flash_kernel_traitsILi64ELi64ELi128ELi4ES3_EELi8ELi1ELb0EEEvNS_16Flash_fwd_paramsE,"a",@progbits
	.sectionflags	@""
	.align	4
.nv.constant0._ZN5flash32flash_fwd_splitkv_combine_kernelI23Flash_fwd_kernel_traitsILi64ELi64ELi128ELi4ELb0ELb0EN7cutlass10bfloat16_tE19Flash_kernel_traitsILi64ELi64ELi128ELi4ES3_EELi8ELi1ELb0EEEvNS_16Flash_fwd_paramsE:
	.zero		1360


//--------------------- .nv.constant0._ZN5flash32flash_fwd_splitkv_combine_kernelI23Flash_fwd_kernel_traitsILi64ELi64ELi128ELi4ELb0ELb0EN7cutlass10bfloat16_tE19Flash_kernel_traitsILi64ELi64ELi128ELi4ES3_EELi8ELi7ELb1EEEvNS_16Flash_fwd_paramsE --------------------------
	.section	.nv.constant0._ZN5flash32flash_fwd_splitkv_combine_kernelI23Flash_fwd_kernel_traitsILi64ELi64ELi128ELi4ELb0ELb0EN7cutlass10bfloat16_tE19Flash_kernel_traitsILi64ELi64ELi128ELi4ES3_EELi8ELi7ELb1EEEvNS_16Flash_fwd_paramsE,"a",@progbits
	.sectionflags	@""
	.align	4
.nv.constant0._ZN5flash32flash_fwd_splitkv_combine_kernelI23Flash_fwd_kernel_traitsILi64ELi64ELi128ELi4ELb0ELb0EN7cutlass10bfloat16_tE19Flash_kernel_traitsILi64ELi64ELi128ELi4ES3_EELi8ELi7ELb1EEEvNS_16Flash_fwd_paramsE:
	.zero		1360


//--------------------- .nv.constant0._ZN5flash32flash_fwd_splitkv_combine_kernelI23Flash_fwd_kernel_traitsILi64ELi64ELi128ELi4ELb0ELb0EN7cutlass10bfloat16_tE19Flash_kernel_traitsILi64ELi64ELi128ELi4ES3_EELi8ELi6ELb1EEEvNS_16Flash_fwd_paramsE --------------------------
	.section	.nv.constant0._ZN5flash32flash_fwd_splitkv_combine_kernelI23Flash_fwd_kernel_traitsILi64ELi64ELi128ELi4ELb0ELb0EN7cutlass10bfloat16_tE19Flash_kernel_traitsILi64ELi64ELi128ELi4ES3_EELi8ELi6ELb1EEEvNS_16Flash_fwd_paramsE,"a",@progbits
	.sectionflags	@""
	.align	4
.nv.constant0._ZN5flash32flash_fwd_splitkv_combine_kernelI23Flash_fwd_kernel_traitsILi64ELi64ELi128ELi4ELb0ELb0EN7cutlass10bfloat16_tE19Flash_kernel_traitsILi64ELi64ELi128ELi4ES3_EELi8ELi6ELb1EEEvNS_16Flash_fwd_paramsE:
	.zero		1360


//--------------------- .nv.constant0._ZN5flash32flash_fwd_splitkv_combine_kernelI23Flash_fwd_kernel_traitsILi64ELi64ELi128ELi4ELb0ELb0EN7cutlass10bfloat16_tE19Flash_kernel_traitsILi64ELi64ELi128ELi4ES3_EELi8ELi5ELb1EEEvNS_16Flash_fwd_paramsE --------------------------
	.section	.nv.constant0._ZN5flash32flash_fwd_splitkv_combine_kernelI23Flash_fwd_kernel_traitsILi64ELi64ELi128ELi4ELb0ELb0EN7cutlass10bfloat16_tE19Flash_kernel_traitsILi64ELi64ELi128ELi4ES3_EELi8ELi5ELb1EEEvNS_16Flash_fwd_paramsE,"a",@progbits
	.sectionflags	@""
	.align	4
.nv.constant0._ZN5flash32flash_fwd_splitkv_combine_kernelI23Flash_fwd_kernel_traitsILi64ELi64ELi128ELi4ELb0ELb0EN7cutlass10bfloat16_tE19Flash_kernel_traitsILi64ELi64ELi128ELi4ES3_EELi8ELi5ELb1EEEvNS_16Flash_fwd_paramsE:
	.zero		1360


//--------------------- .nv.constant0._ZN5flash32flash_fwd_splitkv_combine_kernelI23Flash_fwd_kernel_traitsILi64ELi64ELi128ELi4ELb0ELb0EN7cutlass10bfloat16_tE19Flash_kernel_traitsILi64ELi64ELi128ELi4ES3_EELi8ELi4ELb1EEEvNS_16Flash_fwd_paramsE --------------------------
	.section	.nv.constant0._ZN5flash32flash_fwd_splitkv_combine_kernelI23Flash_fwd_kernel_traitsILi64ELi64ELi128ELi4ELb0ELb0EN7cutlass10bfloat16_tE19Flash_kernel_traitsILi64ELi64ELi128ELi4ES3_EELi8ELi4ELb1EEEvNS_16Flash_fwd_paramsE,"a",@progbits
	.sectionflags	@""
	.align	4
.nv.constant0._ZN5flash32flash_fwd_splitkv_combine_kernelI23Flash_fwd_kernel_traitsILi64ELi64ELi128ELi4ELb0ELb0EN7cutlass10bfloat16_tE19Flash_kernel_traitsILi64ELi64ELi128ELi4ES3_EELi8ELi4ELb1EEEvNS_16Flash_fwd_paramsE:
	.zero		1360


//--------------------- .nv.constant0._ZN5flash32flash_fwd_splitkv_combine_kernelI23Flash_fwd_kernel_traitsILi64ELi64ELi128ELi4ELb0ELb0EN7cutlass10bfloat16_tE19Flash_kernel_traitsILi64ELi64ELi128ELi4ES3_EELi8ELi3ELb1EEEvNS_16Flash_fwd_paramsE --------------------------
	.section	.nv.constant0._ZN5flash32flash_fwd_splitkv_combine_kernelI23Flash_fwd_kernel_traitsILi64ELi64ELi128ELi4ELb0ELb0EN7cutlass10bfloat16_tE19Flash_kernel_traitsILi64ELi64ELi128ELi4ES3_EELi8ELi3ELb1EEEvNS_16Flash_fwd_paramsE,"a",@progbits
	.sectionflags	@""
	.align	4
.nv.constant0._ZN5flash32flash_fwd_splitkv_combine_kernelI23Flash_fwd_kernel_traitsILi64ELi64ELi128ELi4ELb0ELb0EN7cutlass10bfloat16_tE19Flash_kernel_traitsILi64ELi64ELi128ELi4ES3_EELi8ELi3ELb1EEEvNS_16Flash_fwd_paramsE:
	.zero		1360


//--------------------- .nv.constant0._ZN5flash32flash_fwd_splitkv_combine_kernelI23Flash_fwd_kernel_traitsILi64ELi64ELi128ELi4ELb0ELb0EN7cutlass10bfloat16_tE19Flash_kernel_traitsILi64ELi64ELi128ELi4ES3_EELi8ELi2ELb1EEEvNS_16Flash_fwd_paramsE --------------------------
	.section	.nv.constant0._ZN5flash32flash_fwd_splitkv_combine_kernelI23Flash_fwd_kernel_traitsILi64ELi64ELi128ELi4ELb0ELb0EN7cutlass10bfloat16_tE19Flash_kernel_traitsILi64ELi64ELi128ELi4ES3_EELi8ELi2ELb1EEEvNS_16Flash_fwd_paramsE,"a",@progbits
	.sectionflags	@""
	.align	4
.nv.constant0._ZN5flash32flash_fwd_splitkv_combine_kernelI23Flash_fwd_kernel_traitsILi64ELi64ELi128ELi4ELb0ELb0EN7cutlass10bfloat16_tE19Flash_kernel_traitsILi64ELi64ELi128ELi4ES3_EELi8ELi2ELb1EEEvNS_16Flash_fwd_paramsE:
	.zero		1360


//--------------------- .nv.constant0._ZN5flash32flash_fwd_splitkv_combine_kernelI23Flash_fwd_kernel_traitsILi64ELi64ELi128ELi4ELb0ELb0EN7cutlass10bfloat16_tE19Flash_kernel_traitsILi64ELi64ELi128ELi4ES3_EELi8ELi1ELb1EEEvNS_16Flash_fwd_paramsE --------------------------
	.section	.nv.constant0._ZN5flash32flash_fwd_splitkv_combine_kernelI23Flash_fwd_kernel_traitsILi64ELi64ELi128ELi4ELb0ELb0EN7cutlass10bfloat16_tE19Flash_kernel_traitsILi64ELi64ELi128ELi4ES3_EELi8ELi1ELb1EEEvNS_16Flash_fwd_paramsE,"a",@progbits
	.sectionflags	@""
	.align	4
.nv.constant0._ZN5flash32flash_fwd_splitkv_combine_kernelI23Flash_fwd_kernel_traitsILi64ELi64ELi128ELi4ELb0ELb0EN7cutlass10bfloat16_tE19Flash_kernel_traitsILi64ELi64ELi128ELi4ES3_EELi8ELi1ELb1EEEvNS_16Flash_fwd_paramsE:
	.zero		1360


//--------------------- .nv.constant0._ZN5flash24flash_fwd_splitkv_kernelI23Flash_fwd_kernel_traitsILi64ELi64ELi128ELi4ELb0ELb0EN7cutlass10bfloat16_tE19Flash_kernel_traitsILi64ELi64ELi128ELi4ES3_EELb0ELb0ELb0ELb0ELb1ELb0ELb0ELb0EEEvNS_16Flash_fwd_paramsE --------------------------
	.section	.nv.constant0._ZN5flash24flash_fwd_splitkv_kernelI23Flash_fwd_kernel_traitsILi64ELi64ELi128ELi4ELb0ELb0EN7cutlass10bfloat16_tE19Flash_kernel_traitsILi64ELi64ELi128ELi4ES3_EELb0ELb0ELb0ELb0ELb1ELb0ELb0ELb0EEEvNS_16Flash_fwd_paramsE,"a",@progbits
	.sectionflags	@""
	.align	4
.nv.constant0._ZN5flash24flash_fwd_splitkv_kernelI23Flash_fwd_kernel_traitsILi64ELi64ELi128ELi4ELb0ELb0EN7cutlass10bfloat16_tE19Flash_kernel_traitsILi64ELi64ELi128ELi4ES3_EELb0ELb0ELb0ELb0ELb1ELb0ELb0ELb0EEEvNS_16Flash_fwd_paramsE:
	.zero		1360


//--------------------- .nv.constant0._ZN5flash24flash_fwd_splitkv_kernelI23Flash_fwd_kernel_traitsILi64ELi64ELi128ELi4ELb0ELb0EN7cutlass10bfloat16_tE19Flash_kernel_traitsILi64ELi64ELi128ELi4ES3_EELb0ELb0ELb0ELb0ELb1ELb1ELb0ELb0EEEvNS_16Flash_fwd_paramsE --------------------------
	.section	.nv.constant0._ZN5flash24flash_fwd_splitkv_kernelI23Flash_fwd_kernel_traitsILi64ELi64ELi128ELi4ELb0ELb0EN7cutlass10bfloat16_tE19Flash_kernel_traitsILi64ELi64ELi128ELi4ES3_EELb0ELb0ELb0ELb0ELb1ELb1ELb0ELb0EEEvNS_16Flash_fwd_paramsE,"a",@progbits
	.sectionflags	@""
	.align	4
.nv.constant0._ZN5flash24flash_fwd_splitkv_kernelI23Flash_fwd_kernel_traitsILi64ELi64ELi128ELi4ELb0ELb0EN7cutlass10bfloat16_tE19Flash_kernel_traitsILi64ELi64ELi128ELi4ES3_EELb0ELb0ELb0ELb0ELb1ELb1ELb0ELb0EEEvNS_16Flash_fwd_paramsE:
	.zero		1360


//--------------------- .nv.constant0._ZN5flash24flash_fwd_splitkv_kernelI23Flash_fwd_kernel_traitsILi64ELi64ELi128ELi4ELb0ELb0EN7cutlass10bfloat16_tE19Flash_kernel_traitsILi64ELi64ELi128ELi4ES3_EELb0ELb0ELb0ELb0ELb1ELb0ELb1ELb0EEEvNS_16Flash_fwd_paramsE --------------------------
	.section	.nv.constant0._ZN5flash24flash_fwd_splitkv_kernelI23Flash_fwd_kernel_traitsILi64ELi64ELi128ELi4ELb0ELb0EN7cutlass10bfloat16_tE19Flash_kernel_traitsILi64ELi64ELi128ELi4ES3_EELb0ELb0ELb0ELb0ELb1ELb0ELb1ELb0EEEvNS_16Flash_fwd_paramsE,"a",@progbits
	.sectionflags	@""
	.align	4
.nv.constant0._ZN5flash24flash_fwd_splitkv_kernelI23Flash_fwd_kernel_traitsILi64ELi64ELi128ELi4ELb0ELb0EN7cutlass10bfloat16_tE19Flash_kernel_traitsILi64ELi64ELi128ELi4ES3_EELb0ELb0ELb0ELb0ELb1ELb0ELb1ELb0EEEvNS_16Flash_fwd_paramsE:
	.zero		1360


//--------------------- .nv.constant0._ZN5flash24flash_fwd_splitkv_kernelI23Flash_fwd_kernel_traitsILi64ELi64ELi128ELi4ELb0ELb0EN7cutlass10bfloat16_tE19Flash_kernel_traitsILi64ELi64ELi128ELi4ES3_EELb0ELb0ELb0ELb0ELb1ELb1ELb1ELb0EEEvNS_16Flash_fwd_paramsE --------------------------
	.section	.nv.constant0._ZN5flash24flash_fwd_splitkv_kernelI23Flash_fwd_kernel_traitsILi64ELi64ELi128ELi4ELb0ELb0EN7cutlass10bfloat16_tE19Flash_kernel_traitsILi64ELi64ELi128ELi4ES3_EELb0ELb0ELb0ELb0ELb1ELb1ELb1ELb0EEEvNS_16Flash_fwd_paramsE,"a",@progbits
	.sectionflags	@""
	.align	4
.nv.constant0._ZN5flash24flash_fwd_splitkv_kernelI23Flash_fwd_kernel_traitsILi64ELi64ELi128ELi4ELb0ELb0EN7cutlass10bfloat16_tE19Flash_kernel_traitsILi64ELi64ELi128ELi4ES3_EELb0ELb0ELb0ELb0ELb1ELb1ELb1ELb0EEEvNS_16Flash_fwd_paramsE:
	.zero		1360


//--------------------- .nv.constant0._ZN5flash24flash_fwd_splitkv_kernelI23Flash_fwd_kernel_traitsILi64ELi64ELi128ELi4ELb0ELb0EN7cutlass10bfloat16_tE19Flash_kernel_traitsILi64ELi64ELi128ELi4ES3_EELb0ELb0ELb0ELb0ELb0ELb0ELb0ELb0EEEvNS_16Flash_fwd_paramsE --------------------------
	.section	.nv.constant0._ZN5flash24flash_fwd_splitkv_kernelI23Flash_fwd_kernel_traitsILi64ELi64ELi128ELi4ELb0ELb0EN7cutlass10bfloat16_tE19Flash_kernel_traitsILi64ELi64ELi128ELi4ES3_EELb0ELb0ELb0ELb0ELb0ELb0ELb0ELb0EEEvNS_16Flash_fwd_paramsE,"a",@progbits
	.sectionflags	@""
	.align	4
.nv.constant0._ZN5flash24flash_fwd_splitkv_kernelI23Flash_fwd_kernel_traitsILi64ELi64ELi128ELi4ELb0ELb0EN7cutlass10bfloat16_tE19Flash_kernel_traitsILi64ELi64ELi128ELi4ES3_EELb0ELb0ELb0ELb0ELb0ELb0ELb0ELb0EEEvNS_16Flash_fwd_paramsE:
	.zero		1360


//--------------------- .nv.constant0._ZN5flash24flash_fwd_splitkv_kernelI23Flash_fwd_kernel_traitsILi64ELi64ELi128ELi4ELb0ELb0EN7cutlass10bfloat16_tE19Flash_kernel_traitsILi64ELi64ELi128ELi4ES3_EELb0ELb0ELb0ELb0ELb0ELb1ELb0ELb0EEEvNS_16Flash_fwd_paramsE --------------------------
	.section	.nv.constant0._ZN5flash24flash_fwd_splitkv_kernelI23Flash_fwd_kernel_traitsILi64ELi64ELi128ELi4ELb0ELb0EN7cutlass10bfloat16_tE19Flash_kernel_traitsILi64ELi64ELi128ELi4ES3_EELb0ELb0ELb0ELb0ELb0ELb1ELb0ELb0EEEvNS_16Flash_fwd_paramsE,"a",@progbits
	.sectionflags	@""
	.align	4
.nv.constant0._ZN5flash24flash_fwd_splitkv_kernelI23Flash_fwd_kernel_traitsILi64ELi64ELi128ELi4ELb0ELb0EN7cutlass10bfloat16_tE19Flash_kernel_traitsILi64ELi64ELi128ELi4ES3_EELb0ELb0ELb0ELb0ELb0ELb1ELb0ELb0EEEvNS_16Flash_fwd_paramsE:
	.zero		1360


//--------------------- .nv.constant0._ZN5flash24flash_fwd_splitkv_kernelI23Flash_fwd_kernel_traitsILi64ELi64ELi128ELi4ELb0ELb0EN7cutlass10bfloat16_tE19Flash_kernel_traitsILi64ELi64ELi128ELi4ES3_EELb0ELb0ELb0ELb0ELb0ELb0ELb0ELb1EEEvNS_16Flash_fwd_paramsE --------------------------
	.section	.nv.constant0._ZN5flash24flash_fwd_splitkv_kernelI23Flash_fwd_kernel_traitsILi64ELi64ELi128ELi4ELb0ELb0EN7cutlass10bfloat16_tE19Flash_kernel_traitsILi64ELi64ELi128ELi4ES3_EELb0ELb0ELb0ELb0ELb0ELb0ELb0ELb1EEEvNS_16Flash_fwd_paramsE,"a",@progbits
	.sectionflags	@""
	.align	4
.nv.constant0._ZN5flash24flash_fwd_splitkv_kernelI23Flash_fwd_kernel_traitsILi64ELi64ELi128ELi4ELb0ELb0EN7cutlass10bfloat16_tE19Flash_kernel_traitsILi64ELi64ELi128ELi4ES3_EELb0ELb0ELb0ELb0ELb0ELb0ELb0ELb1EEEvNS_16Flash_fwd_paramsE:
	.zero		1360


//--------------------- .nv.constant0._ZN5flash24flash_fwd_splitkv_kernelI23Flash_fwd_kernel_traitsILi64ELi64ELi128ELi4ELb0ELb0EN7cutlass10bfloat16_tE19Flash_kernel_traitsILi64ELi64ELi128ELi4ES3_EELb0ELb0ELb0ELb0ELb0ELb1ELb0ELb1EEEvNS_16Flash_fwd_paramsE --------------------------
	.section	.nv.constant0._ZN5flash24flash_fwd_splitkv_kernelI23Flash_fwd_kernel_traitsILi64ELi64ELi128ELi4ELb0ELb0EN7cutlass10bfloat16_tE19Flash_kernel_traitsILi64ELi64ELi128ELi4ES3_EELb0ELb0ELb0ELb0ELb0ELb1ELb0ELb1EEEvNS_16Flash_fwd_paramsE,"a",@progbits
	.sectionflags	@""
	.align	4
.nv.constant0._ZN5flash24flash_fwd_splitkv_kernelI23Flash_fwd_kernel_traitsILi64ELi64ELi128ELi4ELb0ELb0EN7cutlass10bfloat16_tE19Flash_kernel_traitsILi64ELi64ELi128ELi4ES3_EELb0ELb0ELb0ELb0ELb0ELb1ELb0ELb1EEEvNS_16Flash_fwd_paramsE:
	.zero		1360


//--------------------- .nv.constant0._ZN5flash24flash_fwd_splitkv_kernelI23Flash_fwd_kernel_traitsILi64ELi64ELi128ELi4ELb0ELb0EN7cutlass10bfloat16_tE19Flash_kernel_traitsILi64ELi64ELi128ELi4ES3_EELb0ELb0ELb0ELb0ELb0ELb0ELb1ELb0EEEvNS_16Flash_fwd_paramsE --------------------------
	.section	.nv.constant0._ZN5flash24flash_fwd_splitkv_kernelI23Flash_fwd_kernel_traitsILi64ELi64ELi128ELi4ELb0ELb0EN7cutlass10bfloat16_tE19Flash_kernel_traitsILi64ELi64ELi128ELi4ES3_EELb0ELb0ELb0ELb0ELb0ELb0ELb1ELb0EEEvNS_16Flash_fwd_paramsE,"a",@progbits
	.sectionflags	@""
	.align	4
.nv.constant0._ZN5flash24flash_fwd_splitkv_kernelI23Flash_fwd_kernel_traitsILi64ELi64ELi128ELi4ELb0ELb0EN7cutlass10bfloat16_tE19Flash_kernel_traitsILi64ELi64ELi128ELi4ES3_EELb0ELb0ELb0ELb0ELb0ELb0ELb1ELb0EEEvNS_16Flash_fwd_paramsE:
	.zero		1360


//--------------------- .nv.constant0._ZN5flash24flash_fwd_splitkv_kernelI23Flash_fwd_kernel_traitsILi64ELi64ELi128ELi4ELb0ELb0EN7cutlass10bfloat16_tE19Flash_kernel_traitsILi64ELi64ELi128ELi4ES3_EELb0ELb0ELb0ELb0ELb0ELb1ELb1ELb0EEEvNS_16Flash_fwd_paramsE --------------------------
	.section	.nv.constant0._ZN5flash24flash_fwd_splitkv_kernelI23Flash_fwd_kernel_traitsILi64ELi64ELi128ELi4ELb0ELb0EN7cutlass10bfloat16_tE19Flash_kernel_traitsILi64ELi64ELi128ELi4ES3_EELb0ELb0ELb0ELb0ELb0ELb1ELb1ELb0EEEvNS_16Flash_fwd_paramsE,"a",@progbits
	.sectionflags	@""
	.align	4
.nv.constant0._ZN5flash24flash_fwd_splitkv_kernelI23Flash_fwd_kernel_traitsILi64ELi64ELi128ELi4ELb0ELb0EN7cutlass10bfloat16_tE19Flash_kernel_traitsILi64ELi64ELi128ELi4ES3_EELb0ELb0ELb0ELb0ELb0ELb1ELb1ELb0EEEvNS_16Flash_fwd_paramsE:
	.zero		1360


//--------------------- .nv.constant0._ZN5flash24flash_fwd_splitkv_kernelI23Flash_fwd_kernel_traitsILi64ELi64ELi128ELi4ELb0ELb0EN7cutlass10bfloat16_tE19Flash_kernel_traitsILi64ELi64ELi128ELi4ES3_EELb0ELb0ELb0ELb0ELb0ELb0ELb1ELb1EEEvNS_16Flash_fwd_paramsE --------------------------
	.section	.nv.constant0._ZN5flash24flash_fwd_splitkv_kernelI23Flash_fwd_kernel_traitsILi64ELi64ELi128ELi4ELb0ELb0EN7cutlass10bfloat16_tE19Flash_kernel_traitsILi64ELi64ELi128ELi4ES3_EELb0ELb0ELb0ELb0ELb0ELb0ELb1ELb1EEEvNS_16Flash_fwd_paramsE,"a",@progbits
	.sectionflags	@""
	.align	4
.nv.constant0._ZN5flash24flash_fwd_splitkv_kernelI23Flash_fwd_kernel_traitsILi64ELi64ELi128ELi4ELb0ELb0EN7cutlass10bfloat16_tE19Flash_kernel_traitsILi64ELi64ELi128ELi4ES3_EELb0ELb0ELb0ELb0ELb0ELb0ELb1ELb1EEEvNS_16Flash_fwd_paramsE:
	.zero		1360


//--------------------- .nv.constant0._ZN5flash24flash_fwd_splitkv_kernelI23Flash_fwd_kernel_traitsILi64ELi64ELi128ELi4ELb0ELb0EN7cutlass10bfloat16_tE19Flash_kernel_traitsILi64ELi64ELi128ELi4ES3_EELb0ELb0ELb0ELb0ELb0ELb1ELb1ELb1EEEvNS_16Flash_fwd_paramsE --------------------------
	.section	.nv.constant0._ZN5flash24flash_fwd_splitkv_kernelI23Flash_fwd_kernel_traitsILi64ELi64ELi128ELi4ELb0ELb0EN7cutlass10bfloat16_tE19Flash_kernel_traitsILi64ELi64ELi128ELi4ES3_EELb0ELb0ELb0ELb0ELb0ELb1ELb1ELb1EEEvNS_16Flash_fwd_paramsE,"a",@progbits
	.sectionflags	@""
	.align	4
.nv.constant0._ZN5flash24flash_fwd_splitkv_kernelI23Flash_fwd_kernel_traitsILi64ELi64ELi128ELi4ELb0ELb0EN7cutlass10bfloat16_tE19Flash_kernel_traitsILi64ELi64ELi128ELi4ES3_EELb0ELb0ELb0ELb0ELb0ELb1ELb1ELb1EEEvNS_16Flash_fwd_paramsE:
	.zero		1360


//--------------------- .nv.constant0._ZN5flash24flash_fwd_splitkv_kernelI23Flash_fwd_kernel_traitsILi64ELi64ELi128ELi4ELb0ELb0EN7cutlass10bfloat16_tE19Flash_kernel_traitsILi64ELi64ELi128ELi4ES3_EELb0ELb1ELb0ELb0ELb0ELb0ELb0ELb0EEEvNS_16Flash_fwd_paramsE --------------------------
	.section	.nv.constant0._ZN5flash24flash_fwd_splitkv_kernelI23Flash_fwd_kernel_traitsILi64ELi64ELi128ELi4ELb0ELb0EN7cutlass10bfloat16_tE19Flash_kernel_traitsILi64ELi64ELi128ELi4ES3_EELb0ELb1ELb0ELb0ELb0ELb0ELb0ELb0EEEvNS_16Flash_fwd_paramsE,"a",@progbits
	.sectionflags	@""
	.align	4
.nv.constant0._ZN5flash24flash_fwd_splitkv_kernelI23Flash_fwd_kernel_traitsILi64ELi64ELi128ELi4ELb0ELb0EN7cutlass10bfloat16_tE19Flash_kernel_traitsILi64ELi64ELi128ELi4ES3_EELb0ELb1ELb0ELb0ELb0ELb0ELb0ELb0EEEvNS_16Flash_fwd_paramsE:
	.zero		1360


//--------------------- .nv.constant0._ZN5flash24flash_fwd_splitkv_kernelI23Flash_fwd_kernel_traitsILi64ELi64ELi128ELi4ELb0ELb0EN7cutlass10bfloat16_tE19Flash_kernel_traitsILi64ELi64ELi128ELi4ES3_EELb0ELb1ELb0ELb0ELb0ELb1ELb0ELb0EEEvNS_16Flash_fwd_paramsE --------------------------
	.section	.nv.constant0._ZN5flash24flash_fwd_splitkv_kernelI23Flash_fwd_kernel_traitsILi64ELi64ELi128ELi4ELb0ELb0EN7cutlass10bfloat16_tE19Flash_kernel_traitsILi64ELi64ELi128ELi4ES3_EELb0ELb1ELb0ELb0ELb0ELb1ELb0ELb0EEEvNS_16Flash_fwd_paramsE,"a",@progbits
	.sectionflags	@""
	.align	4
.nv.constant0._ZN5flash24flash_fwd_splitkv_kernelI23Flash_fwd_kernel_traitsILi64ELi64ELi128ELi4ELb0ELb0EN7cutlass10bfloat16_tE19Flash_kernel_traitsILi64ELi64ELi128ELi4ES3_EELb0ELb1ELb0ELb0ELb0ELb1ELb0ELb0EEEvNS_16Flash_fwd_paramsE:
	.zero		1360


//--------------------- .nv.constant0._ZN5flash24flash_fwd_splitkv_kernelI23Flash_fwd_kernel_traitsILi64ELi64ELi128ELi4ELb0ELb0EN7cutlass10bfloat16_tE19Flash_kernel_traitsILi64ELi64ELi128ELi4ES3_EELb0ELb1ELb0ELb0ELb0ELb0ELb0ELb1EEEvNS_16Flash_fwd_paramsE --------------------------
	.section	.nv.constant0._ZN5flash24flash_fwd_splitkv_kernelI23Flash_fwd_kernel_traitsILi64ELi64ELi128ELi4ELb0ELb0EN7cutlass10bfloat16_tE19Flash_kernel_traitsILi64ELi64ELi128ELi4ES3_EELb0ELb1ELb0ELb0ELb0ELb0ELb0ELb1EEEvNS_16Flash_fwd_paramsE,"a",@progbits
	.sectionflags	@""
	.align	4
.nv.constant0._ZN5flash24flash_fwd_splitkv_kernelI23Flash_fwd_kernel_traitsILi64ELi64ELi128ELi4ELb0ELb0EN7cutlass10bfloat16_tE19Flash_kernel_traitsILi64ELi64ELi128ELi4ES3_EELb0ELb1ELb0ELb0ELb0ELb0ELb0ELb1EEEvNS_16Flash_fwd_paramsE:
	.zero		1360


//--------------------- .nv.constant0._ZN5flash24flash_fwd_splitkv_kernelI23Flash_fwd_kernel_traitsILi64ELi64ELi128ELi4ELb0ELb0EN7cutlass10bfloat16_tE19Flash_kernel_traitsILi64ELi64ELi128ELi4ES3_EELb0ELb1ELb0ELb0ELb0ELb1ELb0ELb1EEEvNS_16Flash_fwd_paramsE --------------------------
	.section	.nv.constant0._ZN5flash24flash_fwd_splitkv_kernelI23Flash_fwd_kernel_traitsILi64ELi64ELi128ELi4ELb0ELb0EN7cutlass10bfloat16_tE19Flash_kernel_traitsILi64ELi64ELi128ELi4ES3_EELb0ELb1ELb0ELb0ELb0ELb1ELb0ELb1EEEvNS_16Flash_fwd_paramsE,"a",@progbits
	.sectionflags	@""
	.align	4
.nv.constant0._ZN5flash24flash_fwd_splitkv_kernelI23Flash_fwd_kernel_traitsILi64ELi64ELi128ELi4ELb0ELb0EN7cutlass10bfloat16_tE19Flash_kernel_traitsILi64ELi64ELi128ELi4ES3_EELb0ELb1ELb0ELb0ELb0ELb1ELb0ELb1EEEvNS_16Flash_fwd_paramsE:
	.zero		1360


//--------------------- .nv.constant0._ZN5flash24flash_fwd_splitkv_kernelI23Flash_fwd_kernel_traitsILi64ELi64ELi128ELi4ELb0ELb0EN7cutlass10bfloat16_tE19Flash_kernel_traitsILi64ELi64ELi128ELi4ES3_EELb0ELb1ELb0ELb0ELb0ELb0ELb1ELb0EEEvNS_16Flash_fwd_paramsE --------------------------
	.section	.nv.constant0._ZN5flash24flash_fwd_splitkv_kernelI23Flash_fwd_kernel_traitsILi64ELi64ELi128ELi4ELb0ELb0EN7cutlass10bfloat16_tE19Flash_kernel_traitsILi64ELi64ELi128ELi4ES3_EELb0ELb1ELb0ELb0ELb0ELb0ELb1ELb0EEEvNS_16Flash_fwd_paramsE,"a",@progbits
	.sectionflags	@""
	.align	4
.nv.constant0._ZN5flash24flash_fwd_splitkv_kernelI23Flash_fwd_kernel_traitsILi64ELi64ELi128ELi4ELb0ELb0EN7cutlass10bfloat16_tE19Flash_kernel_traitsILi64ELi64ELi128ELi4ES3_EELb0ELb1ELb0ELb0ELb0ELb0ELb1ELb0EEEvNS_16Flash_fwd_paramsE:
	.zero		1360


//--------------------- .nv.constant0._ZN5flash24flash_fwd_splitkv_kernelI23Flash_fwd_kernel_traitsILi64ELi64ELi128ELi4ELb0ELb0EN7cutlass10bfloat16_tE19Flash_kernel_traitsILi64ELi64ELi128ELi4ES3_EELb0ELb1ELb0ELb0ELb0ELb1ELb1ELb0EEEvNS_16Flash_fwd_paramsE --------------------------
	.section	.nv.constant0._ZN5flash24flash_fwd_splitkv_kernelI23Flash_fwd_kernel_traitsILi64ELi64ELi128ELi4ELb0ELb0EN7cutlass10bfloat16_tE19Flash_kernel_traitsILi64ELi64ELi128ELi4ES3_EELb0ELb1ELb0ELb0ELb0ELb1ELb1ELb0EEEvNS_16Flash_fwd_paramsE,"a",@progbits
	.sectionflags	@""
	.align	4
.nv.constant0._ZN5flash24flash_fwd_splitkv_kernelI23Flash_fwd_kernel_traitsILi64ELi64ELi128ELi4ELb0ELb0EN7cutlass10bfloat16_tE19Flash_kernel_traitsILi64ELi64ELi128ELi4ES3_EELb0ELb1ELb0ELb0ELb0ELb1ELb1ELb0EEEvNS_16Flash_fwd_paramsE:
	.zero		1360


//--------------------- .nv.constant0._ZN5flash24flash_fwd_splitkv_kernelI23Flash_fwd_kernel_traitsILi64ELi64ELi128ELi4ELb0ELb0EN7cutlass10bfloat16_tE19Flash_kernel_traitsILi64ELi64ELi128ELi4ES3_EELb0ELb1ELb0ELb0ELb0ELb0ELb1ELb1EEEvNS_16Flash_fwd_paramsE --------------------------
	.section	.nv.constant0._ZN5flash24flash_fwd_splitkv_kernelI23Flash_fwd_kernel_traitsILi64ELi64ELi128ELi4ELb0ELb0EN7cutlass10bfloat16_tE19Flash_kernel_traitsILi64ELi64ELi128ELi4ES3_EELb0ELb1ELb0ELb0ELb0ELb0ELb1ELb1EEEvNS_16Flash_fwd_paramsE,"a",@progbits
	.sectionflags	@""
	.align	4
.nv.constant0._ZN5flash24flash_fwd_splitkv_kernelI23Flash_fwd_kernel_traitsILi64ELi64ELi128ELi4ELb0ELb0EN7cutlass10bfloat16_tE19Flash_kernel_traitsILi64ELi64ELi128ELi4ES3_EELb0ELb1ELb0ELb0ELb0ELb0ELb1ELb1EEEvNS_16Flash_fwd_paramsE:
	.zero		1360


//--------------------- .nv.constant0._ZN5flash24flash_fwd_splitkv_kernelI23Flash_fwd_kernel_traitsILi64ELi64ELi128ELi4ELb0ELb0EN7cutlass10bfloat16_tE19Flash_kernel_traitsILi64ELi64ELi128ELi4ES3_EELb0ELb1ELb0ELb0ELb0ELb1ELb1ELb1EEEvNS_16Flash_fwd_paramsE --------------------------
	.section	.nv.constant0._ZN5flash24flash_fwd_splitkv_kernelI23Flash_fwd_kernel_traitsILi64ELi64ELi128ELi4ELb0ELb0EN7cutlass10bfloat16_tE19Flash_kernel_traitsILi64ELi64ELi128ELi4ES3_EELb0ELb1ELb0ELb0ELb0ELb1ELb1ELb1EEEvNS_16Flash_fwd_paramsE,"a",@progbits
	.sectionflags	@""
	.align	4
.nv.constant0._ZN5flash24flash_fwd_splitkv_kernelI23Flash_fwd_kernel_traitsILi64ELi64ELi128ELi4ELb0ELb0EN7cutlass10bfloat16_tE19Flash_kernel_traitsILi64ELi64ELi128ELi4ES3_EELb0ELb1ELb0ELb0ELb0ELb1ELb1ELb1EEEvNS_16Flash_fwd_paramsE:
	.zero		1360


//--------------------- .nv.constant0._ZN5flash24flash_fwd_splitkv_kernelI23Flash_fwd_kernel_traitsILi64ELi64ELi128ELi4ELb0ELb0EN7cutlass10bfloat16_tE19Flash_kernel_traitsILi64ELi64ELi128ELi4ES3_EELb0ELb0ELb0ELb1ELb1ELb0ELb0ELb0EEEvNS_16Flash_fwd_paramsE --------------------------
	.section	.nv.constant0._ZN5flash24flash_fwd_splitkv_kernelI23Flash_fwd_kernel_traitsILi64ELi64ELi128ELi4ELb0ELb0EN7cutlass10bfloat16_tE19Flash_kernel_traitsILi64ELi64ELi128ELi4ES3_EELb0ELb0ELb0ELb1ELb1ELb0ELb0ELb0EEEvNS_16Flash_fwd_paramsE,"a",@progbits
	.sectionflags	@""
	.align	4
.nv.constant0._ZN5flash24flash_fwd_splitkv_kernelI23Flash_fwd_kernel_traitsILi64ELi64ELi128ELi4ELb0ELb0EN7cutlass10bfloat16_tE19Flash_kernel_traitsILi64ELi64ELi128ELi4ES3_EELb0ELb0ELb0ELb1ELb1ELb0ELb0ELb0EEEvNS_16Flash_fwd_paramsE:
	.zero		1360


//--------------------- .nv.constant0._ZN5flash24flash_fwd_splitkv_kernelI23Flash_fwd_kernel_traitsILi64ELi64ELi128ELi4ELb0ELb0EN7cutlass10bfloat16_tE19Flash_kernel_traitsILi64ELi64ELi128ELi4ES3_EELb0ELb0ELb0ELb1ELb1ELb1ELb0ELb0EEEvNS_16Flash_fwd_paramsE --------------------------
	.section	.nv.constant0._ZN5flash24flash_fwd_splitkv_kernelI23Flash_fwd_kernel_traitsILi64ELi64ELi128ELi4ELb0ELb0EN7cutlass10bfloat16_tE19Flash_kernel_traitsILi64ELi64ELi128ELi4ES3_EELb0ELb0ELb0ELb1ELb1ELb1ELb0ELb0EEEvNS_16Flash_fwd_paramsE,"a",@progbits
	.sectionflags	@""
	.align	4
.nv.constant0._ZN5flash24flash_fwd_splitkv_kernelI23Flash_fwd_kernel_traitsILi64ELi64ELi128ELi4ELb0ELb0EN7cutlass10bfloat16_tE19Flash_kernel_traitsILi64ELi64ELi128ELi4ES3_EELb0ELb0ELb0ELb1ELb1ELb1ELb0ELb0EEEvNS_16Flash_fwd_paramsE:
	.zero		1360


//--------------------- .nv.constant0._ZN5flash24flash_fwd_splitkv_kernelI23Flash_fwd_kernel_traitsILi64ELi64ELi128ELi4ELb0ELb0EN7cutlass10bfloat16_tE19Flash_kernel_traitsILi64ELi64ELi128ELi4ES3_EELb0ELb0ELb1ELb0ELb0ELb0ELb0ELb0EEEvNS_16Flash_fwd_paramsE --------------------------
	.section	.nv.constant0._ZN5flash24flash_fwd_splitkv_kernelI23Flash_fwd_kernel_traitsILi64ELi64ELi128ELi4ELb0ELb0EN7cutlass10bfloat16_tE19Flash_kernel_traitsILi64ELi64ELi128ELi4ES3_EELb0ELb0ELb1ELb0ELb0ELb0ELb0ELb0EEEvNS_16Flash_fwd_paramsE,"a",@progbits
	.sectionflags	@""
	.align	4
.nv.constant0._ZN5flash24flash_fwd_splitkv_kernelI23Flash_fwd_kernel_traitsILi64ELi64ELi128ELi4ELb0ELb0EN7cutlass10bfloat16_tE19Flash_kernel_traitsILi64ELi64ELi128ELi4ES3_EELb0ELb0ELb1ELb0ELb0ELb0ELb0ELb0EEEvNS_16Flash_fwd_paramsE:
	.zero		1360


//--------------------- .nv.constant0._ZN5flash24flash_fwd_splitkv_kernelI23Flash_fwd_kernel_traitsILi64ELi64ELi128ELi4ELb0ELb0EN7cutlass10bfloat16_tE19Flash_kernel_traitsILi64ELi64ELi128ELi4ES3_EELb0ELb0ELb1ELb0ELb0ELb1ELb0ELb0EEEvNS_16Flash_fwd_paramsE --------------------------
	.section	.nv.constant0._ZN5flash24flash_fwd_splitkv_kernelI23Flash_fwd_kernel_traitsILi64ELi64ELi128ELi4ELb0ELb0EN7cutlass10bfloat16_tE19Flash_kernel_traitsILi64ELi64ELi128ELi4ES3_EELb0ELb0ELb1ELb0ELb0ELb1ELb0ELb0EEEvNS_16Flash_fwd_paramsE,"a",@progbits
	.sectionflags	@""
	.align	4
.nv.constant0._ZN5flash24flash_fwd_splitkv_kernelI23Flash_fwd_kernel_traitsILi64ELi64ELi128ELi4ELb0ELb0EN7cutlass10bfloat16_tE19Flash_kernel_traitsILi64ELi64ELi128ELi4ES3_EELb0ELb0ELb1ELb0ELb0ELb1ELb0ELb0EEEvNS_16Flash_fwd_paramsE:
	.zero		1360


//--------------------- .nv.constant0._ZN5flash24flash_fwd_splitkv_kernelI23Flash_fwd_kernel_traitsILi64ELi64ELi128ELi4ELb0ELb0EN7cutlass10bfloat16_tE19Flash_kernel_traitsILi64ELi64ELi128ELi4ES3_EELb0ELb0ELb0ELb0ELb1ELb0ELb0ELb1EEEvNS_16Flash_fwd_paramsE --------------------------
	.section	.nv.constant0._ZN5flash24flash_fwd_splitkv_kernelI23Flash_fwd_kernel_traitsILi64ELi64ELi128ELi4ELb0ELb0EN7cutlass10bfloat16_tE19Flash_kernel_traitsILi64ELi64ELi128ELi4ES3_EELb0ELb0ELb0ELb0ELb1ELb0ELb0ELb1EEEvNS_16Flash_fwd_paramsE,"a",@progbits
	.sectionflags	@""
	.align	4
.nv.constant0._ZN5flash24flash_fwd_splitkv_kernelI23Flash_fwd_kernel_traitsILi64ELi64ELi128ELi4ELb0ELb0EN7cutlass10bfloat16_tE19Flash_kernel_traitsILi64ELi64ELi128ELi4ES3_EELb0ELb0ELb0ELb0ELb1ELb0ELb0ELb1EEEvNS_16Flash_fwd_paramsE:
	.zero		1360


//--------------------- .nv.constant0._ZN5flash24flash_fwd_splitkv_kernelI23Flash_fwd_kernel_traitsILi64ELi64ELi128ELi4ELb0ELb0EN7cutlass10bfloat16_tE19Flash_kernel_traitsILi64ELi64ELi128ELi4ES3_EELb0ELb0ELb0ELb0ELb1ELb1ELb0ELb1EEEvNS_16Flash_fwd_paramsE --------------------------
	.section	.nv.constant0._ZN5flash24flash_fwd_splitkv_kernelI23Flash_fwd_kernel_traitsILi64ELi64ELi128ELi4ELb0ELb0EN7cutlass10bfloat16_tE19Flash_kernel_traitsILi64ELi64ELi128ELi4ES3_EELb0ELb0ELb0ELb0ELb1ELb1ELb0ELb1EEEvNS_16Flash_fwd_paramsE,"a",@progbits
	.sectionflags	@""
	.align	4
.nv.constant0._ZN5flash24flash_fwd_splitkv_kernelI23Flash_fwd_kernel_traitsILi64ELi64ELi128ELi4ELb0ELb0EN7cutlass10bfloat16_tE19Flash_kernel_traitsILi64ELi64ELi128ELi4ES3_EELb0ELb0ELb0ELb0ELb1ELb1ELb0ELb1EEEvNS_16Flash_fwd_paramsE:
	.zero		1360


//--------------------- .nv.constant0._ZN5flash24flash_fwd_splitkv_kernelI23Flash_fwd_kernel_traitsILi64ELi64ELi128ELi4ELb0ELb0EN7cutlass10bfloat16_tE19Flash_kernel_traitsILi64ELi64ELi128ELi4ES3_EELb0ELb0ELb1ELb0ELb0ELb0ELb0ELb1EEEvNS_16Flash_fwd_paramsE --------------------------
	.section	.nv.constant0._ZN5flash24flash_fwd_splitkv_kernelI23Flash_fwd_kernel_traitsILi64ELi64ELi128ELi4ELb0ELb0EN7cutlass10bfloat16_tE19Flash_kernel_traitsILi64ELi64ELi128ELi4ES3_EELb0ELb0ELb1ELb0ELb0ELb0ELb0ELb1EEEvNS_16Flash_fwd_paramsE,"a",@progbits
	.sectionflags	@""
	.align	4
.nv.constant0._ZN5flash24flash_fwd_splitkv_kernelI23Flash_fwd_kernel_traitsILi64ELi64ELi128ELi4ELb0ELb0EN7cutlass10bfloat16_tE19Flash_kernel_traitsILi64ELi64ELi128ELi4ES3_EELb0ELb0ELb1ELb0ELb0ELb0ELb0ELb1EEEvNS_16Flash_fwd_paramsE:
	.zero		1360


//--------------------- .nv.constant0._ZN5flash24flash_fwd_splitkv_kernelI23Flash_fwd_kernel_traitsILi64ELi64ELi128ELi4ELb0ELb0EN7cutlass10bfloat16_tE19Flash_kernel_traitsILi64ELi64ELi128ELi4ES3_EELb0ELb0ELb1ELb0ELb0ELb1ELb0ELb1EEEvNS_16Flash_fwd_paramsE --------------------------
	.section	.nv.constant0._ZN5flash24flash_fwd_splitkv_kernelI23Flash_fwd_kernel_traitsILi64ELi64ELi128ELi4ELb0ELb0EN7cutlass10bfloat16_tE19Flash_kernel_traitsILi64ELi64ELi128ELi4ES3_EELb0ELb0ELb1ELb0ELb0ELb1ELb0ELb1EEEvNS_16Flash_fwd_paramsE,"a",@progbits
	.sectionflags	@""
	.align	4
.nv.constant0._ZN5flash24flash_fwd_splitkv_kernelI23Flash_fwd_kernel_traitsILi64ELi64ELi128ELi4ELb0ELb0EN7cutlass10bfloat16_tE19Flash_kernel_traitsILi64ELi64ELi128ELi4ES3_EELb0ELb0ELb1ELb0ELb0ELb1ELb0ELb1EEEvNS_16Flash_fwd_paramsE:
	.zero		1360


//--------------------- .nv.constant0._ZN5flash24flash_fwd_splitkv_kernelI23Flash_fwd_kernel_traitsILi64ELi64ELi128ELi4ELb0ELb0EN7cutlass10bfloat16_tE19Flash_kernel_traitsILi64ELi64ELi128ELi4ES3_EELb0ELb0ELb0ELb1ELb1ELb0ELb1ELb0EEEvNS_16Flash_fwd_paramsE --------------------------
	.section	.nv.constant0._ZN5flash24flash_fwd_splitkv_kernelI23Flash_fwd_kernel_traitsILi64ELi64ELi128ELi4ELb0ELb0EN7cutlass10bfloat16_tE19Flash_kernel_traitsILi64ELi64ELi128ELi4ES3_EELb0ELb0ELb0ELb1ELb1ELb0ELb1ELb0EEEvNS_16Flash_fwd_paramsE,"a",@progbits
	.sectionflags	@""
	.align	4
.nv.constant0._ZN5flash24flash_fwd_splitkv_kernelI23Flash_fwd_kernel_traitsILi64ELi64ELi128ELi4ELb0ELb0EN7cutlass10bfloat16_tE19Flash_kernel_traitsILi64ELi64ELi128ELi4ES3_EELb0ELb0ELb0ELb1ELb1ELb0ELb1ELb0EEEvNS_16Flash_fwd_paramsE:
	.zero		1360


//--------------------- .nv.constant0._ZN5flash24flash_fwd_splitkv_kernelI23Flash_fwd_kernel_traitsILi64ELi64ELi128ELi4ELb0ELb0EN7cutlass10bfloat16_tE19Flash_kernel_traitsILi64ELi64ELi128ELi4ES3_EELb0ELb0ELb0ELb1ELb1ELb1ELb1ELb0EEEvNS_16Flash_fwd_paramsE --------------------------
	.section	.nv.constant0._ZN5flash24flash_fwd_splitkv_kernelI23Flash_fwd_kernel_traitsILi64ELi64ELi128ELi4ELb0ELb0EN7cutlass10bfloat16_tE19Flash_kernel_traitsILi64ELi64ELi128ELi4ES3_EELb0ELb0ELb0ELb1ELb1ELb1ELb1ELb0EEEvNS_16Flash_fwd_paramsE,"a",@progbits
	.sectionflags	@""
	.align	4
.nv.constant0._ZN5flash24flash_fwd_splitkv_kernelI23Flash_fwd_kernel_traitsILi64ELi64ELi128ELi4ELb0ELb0EN7cutlass10bfloat16_tE19Flash_kernel_traitsILi64ELi64ELi128ELi4ES3_EELb0ELb0ELb0ELb1ELb1ELb1ELb1ELb0EEEvNS_16Flash_fwd_paramsE:
	.zero		1360


//--------------------- .nv.constant0._ZN5flash24flash_fwd_splitkv_kernelI23Flash_fwd_kernel_traitsILi64ELi64ELi128ELi4ELb0ELb0EN7cutlass10bfloat16_tE19Flash_kernel_traitsILi64ELi64ELi128ELi4ES3_EELb0ELb0ELb1ELb0ELb0ELb0ELb1ELb0EEEvNS_16Flash_fwd_paramsE --------------------------
	.section	.nv.constant0._ZN5flash24flash_fwd_splitkv_kernelI23Flash_fwd_kernel_traitsILi64ELi64ELi128ELi4ELb0ELb0EN7cutlass10bfloat16_tE19Flash_kernel_traitsILi64ELi64ELi128ELi4ES3_EELb0ELb0ELb1ELb0ELb0ELb0ELb1ELb0EEEvNS_16Flash_fwd_paramsE,"a",@progbits
	.sectionflags	@""
	.align	4
.nv.constant0._ZN5flash24flash_fwd_splitkv_kernelI23Flash_fwd_kernel_traitsILi64ELi64ELi128ELi4ELb0ELb0EN7cutlass10bfloat16_tE19Flash_kernel_traitsILi64ELi64ELi128ELi4ES3_EELb0ELb0ELb1ELb0ELb0ELb0ELb1ELb0EEEvNS_16Flash_fwd_paramsE:
	.zero		1360


//--------------------- .nv.constant0._ZN5flash24flash_fwd_splitkv_kernelI23Flash_fwd_kernel_traitsILi64ELi64ELi128ELi4ELb0ELb0EN7cutlass10bfloat16_tE19Flash_kernel_traitsILi64ELi64ELi128ELi4ES3_EELb0ELb0ELb1ELb0ELb0ELb1ELb1ELb0EEEvNS_16Flash_fwd_paramsE --------------------------
	.section	.nv.constant0._ZN5flash24flash_fwd_splitkv_kernelI23Flash_fwd_kernel_traitsILi64ELi64ELi128ELi4ELb0ELb0EN7cutlass10bfloat16_tE19Flash_kernel_traitsILi64ELi64ELi128ELi4ES3_EELb0ELb0ELb1ELb0ELb0ELb1ELb1ELb0EEEvNS_16Flash_fwd_paramsE,"a",@progbits
	.sectionflags	@""
	.align	4
.nv.constant0._ZN5flash24flash_fwd_splitkv_kernelI23Flash_fwd_kernel_traitsILi64ELi64ELi128ELi4ELb0ELb0EN7cutlass10bfloat16_tE19Flash_kernel_traitsILi64ELi64ELi128ELi4ES3_EELb0ELb0ELb1ELb0ELb0ELb1ELb1ELb0EEEvNS_16Flash_fwd_paramsE:
	.zero		1360


//--------------------- .nv.constant0._ZN5flash24flash_fwd_splitkv_kernelI23Flash_fwd_kernel_traitsILi64ELi64ELi128ELi4ELb0ELb0EN7cutlass10bfloat16_tE19Flash_kernel_traitsILi64ELi64ELi128ELi4ES3_EELb0ELb0ELb0ELb0ELb1ELb0ELb1ELb1EEEvNS_16Flash_fwd_paramsE --------------------------
	.section	.nv.constant0._ZN5flash24flash_fwd_splitkv_kernelI23Flash_fwd_kernel_traitsILi64ELi64ELi128ELi4ELb0ELb0EN7cutlass10bfloat16_tE19Flash_kernel_traitsILi64ELi64ELi128ELi4ES3_EELb0ELb0ELb0ELb0ELb1ELb0ELb1ELb1EEEvNS_16Flash_fwd_paramsE,"a",@progbits
	.sectionflags	@""
	.align	4
.nv.constant0._ZN5flash24flash_fwd_splitkv_kernelI23Flash_fwd_kernel_traitsILi64ELi64ELi128ELi4ELb0ELb0EN7cutlass10bfloat16_tE19Flash_kernel_traitsILi64ELi64ELi128ELi4ES3_EELb0ELb0ELb0ELb0ELb1ELb0ELb1ELb1EEEvNS_16Flash_fwd_paramsE:
	.zero		1360


//--------------------- .nv.constant0._ZN5flash24flash_fwd_splitkv_kernelI23Flash_fwd_kernel_traitsILi64ELi64ELi128ELi4ELb0ELb0EN7cutlass10bfloat16_tE19Flash_kernel_traitsILi64ELi64ELi128ELi4ES3_EELb0ELb0ELb0ELb0ELb1ELb1ELb1ELb1EEEvNS_16Flash_fwd_paramsE --------------------------
	.section	.nv.constant0._ZN5flash24flash_fwd_splitkv_kernelI23Flash_fwd_kernel_traitsILi64ELi64ELi128ELi4ELb0ELb0EN7cutlass10bfloat16_tE19Flash_kernel_traitsILi64ELi64ELi128ELi4ES3_EELb0ELb0ELb0ELb0ELb1ELb1ELb1ELb1EEEvNS_16Flash_fwd_paramsE,"a",@progbits
	.sectionflags	@""
	.align	4
.nv.constant0._ZN5flash24flash_fwd_splitkv_kernelI23Flash_fwd_kernel_traitsILi64ELi64ELi128ELi4ELb0ELb0EN7cutlass10bfloat16_tE19Flash_kernel_traitsILi64ELi64ELi128ELi4ES3_EELb0ELb0ELb0ELb0ELb1ELb1ELb1ELb1EEEvNS_16Flash_fwd_paramsE:
	.zero		1360


//--------------------- .nv.constant0._ZN5flash24flash_fwd_splitkv_kernelI23Flash_fwd_kernel_traitsILi64ELi64ELi128ELi4ELb0ELb0EN7cutlass10bfloat16_tE19Flash_kernel_traitsILi64ELi64ELi128ELi4ES3_EELb0ELb0ELb1ELb0ELb0ELb0ELb1ELb1EEEvNS_16Flash_fwd_paramsE --------------------------
	.section	.nv.constant0._ZN5flash24flash_fwd_splitkv_kernelI23Flash_fwd_kernel_traitsILi64ELi64ELi128ELi4ELb0ELb0EN7cutlass10bfloat16_tE19Flash_kernel_traitsILi64ELi64ELi128ELi4ES3_EELb0ELb0ELb1ELb0ELb0ELb0ELb1ELb1EEEvNS_16Flash_fwd_paramsE,"a",@progbits
	.sectionflags	@""
	.align	4
.nv.constant0._ZN5flash24flash_fwd_splitkv_kernelI23Flash_fwd_kernel_traitsILi64ELi64ELi128ELi4ELb0ELb0EN7cutlass10bfloat16_tE19Flash_kernel_traitsILi64ELi64ELi128ELi4ES3_EELb0ELb0ELb1ELb0ELb0ELb0ELb1ELb1EEEvNS_16Flash_fwd_paramsE:
	.zero		1360


//--------------------- .nv.constant0._ZN5flash24flash_fwd_splitkv_kernelI23Flash_fwd_kernel_traitsILi64ELi64ELi128ELi4ELb0ELb0EN7cutlass10bfloat16_tE19Flash_kernel_traitsILi64ELi64ELi128ELi4ES3_EELb0ELb0ELb1ELb0ELb0ELb1ELb1ELb1EEEvNS_16Flash_fwd_paramsE --------------------------
	.section	.nv.constant0._ZN5flash24flash_fwd_splitkv_kernelI23Flash_fwd_kernel_traitsILi64ELi64ELi128ELi4ELb0ELb0EN7cutlass10bfloat16_tE19Flash_kernel_traitsILi64ELi64ELi128ELi4ES3_EELb0ELb0ELb1ELb0ELb0ELb1ELb1ELb1EEEvNS_16Flash_fwd_paramsE,"a",@progbits
	.sectionflags	@""
	.align	4
.nv.constant0._ZN5flash24flash_fwd_splitkv_kernelI23Flash_fwd_kernel_traitsILi64ELi64ELi128ELi4ELb0ELb0EN7cutlass10bfloat16_tE19Flash_kernel_traitsILi64ELi64ELi128ELi4ES3_EELb0ELb0ELb1ELb0ELb0ELb1ELb1ELb1EEEvNS_16Flash_fwd_paramsE:
	.zero		1360


//--------------------- .nv.constant0._ZN5flash24flash_fwd_splitkv_kernelI23Flash_fwd_kernel_traitsILi64ELi64ELi128ELi4ELb0ELb0EN7cutlass10bfloat16_tE19Flash_kernel_traitsILi64ELi64ELi128ELi4ES3_EELb0ELb1ELb0ELb0ELb1ELb0ELb0ELb0EEEvNS_16Flash_fwd_paramsE --------------------------
	.section	.nv.constant0._ZN5flash24flash_fwd_splitkv_kernelI23Flash_fwd_kernel_traitsILi64ELi64ELi128ELi4ELb0ELb0EN7cutlass10bfloat16_tE19Flash_kernel_traitsILi64ELi64ELi128ELi4ES3_EELb0ELb1ELb0ELb0ELb1ELb0ELb0ELb0EEEvNS_16Flash_fwd_paramsE,"a",@progbits
	.sectionflags	@""
	.align	4
.nv.constant0._ZN5flash24flash_fwd_splitkv_kernelI23Flash_fwd_kernel_traitsILi64ELi64ELi128ELi4ELb0ELb0EN7cutlass10bfloat16_tE19Flash_kernel_traitsILi64ELi64ELi128ELi4ES3_EELb0ELb1ELb0ELb0ELb1ELb0ELb0ELb0EEEvNS_16Flash_fwd_paramsE:
	.zero		1360


//--------------------- .nv.constant0._ZN5flash24flash_fwd_splitkv_kernelI23Flash_fwd_kernel_traitsILi64ELi64ELi128ELi4ELb0ELb0EN7cutlass10bfloat16_tE19Flash_kernel_traitsILi64ELi64ELi128ELi4ES3_EELb0ELb1ELb0ELb0ELb1ELb1ELb0ELb0EEEvNS_16Flash_fwd_paramsE --------------------------
	.section	.nv.constant0._ZN5flash24flash_fwd_splitkv_kernelI23Flash_fwd_kernel_traitsILi64ELi64ELi128ELi4ELb0ELb0EN7cutlass10bfloat16_tE19Flash_kernel_traitsILi64ELi64ELi128ELi4ES3_EELb0ELb1ELb0ELb0ELb1ELb1ELb0ELb0EEEvNS_16Flash_fwd_paramsE,"a",@progbits
	.sectionflags	@""
	.align	4
.nv.constant0._ZN5flash24flash_fwd_splitkv_kernelI23Flash_fwd_kernel_traitsILi64ELi64ELi128ELi4ELb0ELb0EN7cutlass10bfloat16_tE19Flash_kernel_traitsILi64ELi64ELi128ELi4ES3_EELb0ELb1ELb0ELb0ELb1ELb1ELb0ELb0EEEvNS_16Flash_fwd_paramsE:
	.zero		1360


//--------------------- .nv.constant0._ZN5flash24flash_fwd_splitkv_kernelI23Flash_fwd_kernel_traitsILi64ELi64ELi128ELi4ELb0ELb0EN7cutlass10bfloat16_tE19Flash_kernel_traitsILi64ELi64ELi128ELi4ES3_EELb0ELb1ELb1ELb0ELb0ELb0ELb0ELb0EEEvNS_16Flash_fwd_paramsE --------------------------
	.section	.nv.constant0._ZN5flash24flash_fwd_splitkv_kernelI23Flash_fwd_kernel_traitsILi64ELi64ELi128ELi4ELb0ELb0EN7cutlass10bfloat16_tE19Flash_kernel_traitsILi64ELi64ELi128ELi4ES3_EELb0ELb1ELb1ELb0ELb0ELb0ELb0ELb0EEEvNS_16Flash_fwd_paramsE,"a",@progbits
	.sectionflags	@""
	.align	4
.nv.constant0._ZN5flash24flash_fwd_splitkv_kernelI23Flash_fwd_kernel_traitsILi64ELi64ELi128ELi4ELb0ELb0EN7cutlass10bfloat16_tE19Flash_kernel_traitsILi64ELi64ELi128ELi4ES3_EELb0ELb1ELb1ELb0ELb0ELb0ELb0ELb0EEEvNS_16Flash_fwd_paramsE:
	.zero		1360


//--------------------- .nv.constant0._ZN5flash24flash_fwd_splitkv_kernelI23Flash_fwd_kernel_traitsILi64ELi64ELi128ELi4ELb0ELb0EN7cutlass10bfloat16_tE19Flash_kernel_traitsILi64ELi64ELi128ELi4ES3_EELb0ELb1ELb1ELb0ELb0ELb1ELb0ELb0EEEvNS_16Flash_fwd_paramsE --------------------------
	.section	.nv.constant0._ZN5flash24flash_fwd_splitkv_kernelI23Flash_fwd_kernel_traitsILi64ELi64ELi128ELi4ELb0ELb0EN7cutlass10bfloat16_tE19Flash_kernel_traitsILi64ELi64ELi128ELi4ES3_EELb0ELb1ELb1ELb0ELb0ELb1ELb0ELb0EEEvNS_16Flash_fwd_paramsE,"a",@progbits
	.sectionflags	@""
	.align	4
.nv.constant0._ZN5flash24flash_fwd_splitkv_kernelI23Flash_fwd_kernel_traitsILi64ELi64ELi128ELi4ELb0ELb0EN7cutlass10bfloat16_tE19Flash_kernel_traitsILi64ELi64ELi128ELi4ES3_EELb0ELb1ELb1ELb0ELb0ELb1ELb0ELb0EEEvNS_16Flash_fwd_paramsE:
	.zero		1360


//--------------------- .nv.constant0._ZN5flash24flash_fwd_splitkv_kernelI23Flash_fwd_kernel_traitsILi64ELi64ELi128ELi4ELb0ELb0EN7cutlass10bfloat16_tE19Flash_kernel_traitsILi64ELi64ELi128ELi4ES3_EELb0ELb1ELb0ELb0ELb1ELb0ELb0ELb1EEEvNS_16Flash_fwd_paramsE --------------------------
	.section	.nv.constant0._ZN5flash24flash_fwd_splitkv_kernelI23Flash_fwd_kernel_traitsILi64ELi64ELi128ELi4ELb0ELb0EN7cutlass10bfloat16_tE19Flash_kernel_traitsILi64ELi64ELi128ELi4ES3_EELb0ELb1ELb0ELb0ELb1ELb0ELb0ELb1EEEvNS_16Flash_fwd_paramsE,"a",@progbits
	.sectionflags	@""
	.align	4
.nv.constant0._ZN5flash24flash_fwd_splitkv_kernelI23Flash_fwd_kernel_traitsILi64ELi64ELi128ELi4ELb0ELb0EN7cutlass10bfloat16_tE19Flash_kernel_traitsILi64ELi64ELi128ELi4ES3_EELb0ELb1ELb0ELb0ELb1ELb0ELb0ELb1EEEvNS_16Flash_fwd_paramsE:
	.zero		1360


//--------------------- .nv.constant0._ZN5flash24flash_fwd_splitkv_kernelI23Flash_fwd_kernel_traitsILi64ELi64ELi128ELi4ELb0ELb0EN7cutlass10bfloat16_tE19Flash_kernel_traitsILi64ELi64ELi128ELi4ES3_EELb0ELb1ELb0ELb0ELb1ELb1ELb0ELb1EEEvNS_16Flash_fwd_paramsE --------------------------
	.section	.nv.constant0._ZN5flash24flash_fwd_splitkv_kernelI23Flash_fwd_kernel_traitsILi64ELi64ELi128ELi4ELb0ELb0EN7cutlass10bfloat16_tE19Flash_kernel_traitsILi64ELi64ELi128ELi4ES3_EELb0ELb1ELb0ELb0ELb1ELb1ELb0ELb1EEEvNS_16Flash_fwd_paramsE,"a",@progbits
	.sectionflags	@""
	.align	4
.nv.constant0._ZN5flash24flash_fwd_splitkv_kernelI23Flash_fwd_kernel_traitsILi64ELi64ELi128ELi4ELb0ELb0EN7cutlass10bfloat16_tE19Flash_kernel_traitsILi64ELi64ELi128ELi4ES3_EELb0ELb1ELb0ELb0ELb1ELb1ELb0ELb1EEEvNS_16Flash_fwd_paramsE:
	.zero		1360


//--------------------- .nv.constant0._ZN5flash24flash_fwd_splitkv_kernelI23Flash_fwd_kernel_traitsILi64ELi64ELi128ELi4ELb0ELb0EN7cutlass10bfloat16_tE19Flash_kernel_traitsILi64ELi64ELi128ELi4ES3_EELb0ELb1ELb1ELb0ELb0ELb0ELb0ELb1EEEvNS_16Flash_fwd_paramsE --------------------------
	.section	.nv.constant0._ZN5flash24flash_fwd_splitkv_kernelI23Flash_fwd_kernel_traitsILi64ELi64ELi128ELi4ELb0ELb0EN7cutlass10bfloat16_tE19Flash_kernel_traitsILi64ELi64ELi128ELi4ES3_EELb0ELb1ELb1ELb0ELb0ELb0ELb0ELb1EEEvNS_16Flash_fwd_paramsE,"a",@progbits
	.sectionflags	@""
	.align	4
.nv.constant0._ZN5flash24flash_fwd_splitkv_kernelI23Flash_fwd_kernel_traitsILi64ELi64ELi128ELi4ELb0ELb0EN7cutlass10bfloat16_tE19Flash_kernel_traitsILi64ELi64ELi128ELi4ES3_EELb0ELb1ELb1ELb0ELb0ELb0ELb0ELb1EEEvNS_16Flash_fwd_paramsE:
	.zero		1360


//--------------------- .nv.constant0._ZN5flash24flash_fwd_splitkv_kernelI23Flash_fwd_kernel_traitsILi64ELi64ELi128ELi4ELb0ELb0EN7cutlass10bfloat16_tE19Flash_kernel_traitsILi64ELi64ELi128ELi4ES3_EELb0ELb1ELb1ELb0ELb0ELb1ELb0ELb1EEEvNS_16Flash_fwd_paramsE --------------------------
	.section	.nv.constant0._ZN5flash24flash_fwd_splitkv_kernelI23Flash_fwd_kernel_traitsILi64ELi64ELi128ELi4ELb0ELb0EN7cutlass10bfloat16_tE19Flash_kernel_traitsILi64ELi64ELi128ELi4ES3_EELb0ELb1ELb1ELb0ELb0ELb1ELb0ELb1EEEvNS_16Flash_fwd_paramsE,"a",@progbits
	.sectionflags	@""
	.align	4
.nv.constant0._ZN5flash24flash_fwd_splitkv_kernelI23Flash_fwd_kernel_traitsILi64ELi64ELi128ELi4ELb0ELb0EN7cutlass10bfloat16_tE19Flash_kernel_traitsILi64ELi64ELi128ELi4ES3_EELb0ELb1ELb1ELb0ELb0ELb1ELb0ELb1EEEvNS_16Flash_fwd_paramsE:
	.zero		1360


//--------------------- .nv.constant0._ZN5flash24flash_fwd_splitkv_kernelI23Flash_fwd_kernel_traitsILi64ELi64ELi128ELi4ELb0ELb0EN7cutlass10bfloat16_tE19Flash_kernel_traitsILi64ELi64ELi128ELi4ES3_EELb0ELb1ELb0ELb0ELb1ELb0ELb1ELb0EEEvNS_16Flash_fwd_paramsE --------------------------
	.section	.nv.constant0._ZN5flash24flash_fwd_splitkv_kernelI23Flash_fwd_kernel_traitsILi64ELi64ELi128ELi4ELb0ELb0EN7cutlass10bfloat16_tE19Flash_kernel_traitsILi64ELi64ELi128ELi4ES3_EELb0ELb1ELb0ELb0ELb1ELb0ELb1ELb0EEEvNS_16Flash_fwd_paramsE,"a",@progbits
	.sectionflags	@""
	.align	4
.nv.constant0._ZN5flash24flash_fwd_splitkv_kernelI23Flash_fwd_kernel_traitsILi64ELi64ELi128ELi4ELb0ELb0EN7cutlass10bfloat16_tE19Flash_kernel_traitsILi64ELi64ELi128ELi4ES3_EELb0ELb1ELb0ELb0ELb1ELb0ELb1ELb0EEEvNS_16Flash_fwd_paramsE:
	.zero		1360


//--------------------- .nv.constant0._ZN5flash24flash_fwd_splitkv_kernelI23Flash_fwd_kernel_traitsILi64ELi64ELi128ELi4ELb0ELb0EN7cutlass10bfloat16_tE19Flash_kernel_traitsILi64ELi64ELi128ELi4ES3_EELb0ELb1ELb0ELb0ELb1ELb1ELb1ELb0EEEvNS_16Flash_fwd_paramsE --------------------------
	.section	.nv.constant0._ZN5flash24flash_fwd_splitkv_kernelI23Flash_fwd_kernel_traitsILi64ELi64ELi128ELi4ELb0ELb0EN7cutlass10bfloat16_tE19Flash_kernel_traitsILi64ELi64ELi128ELi4ES3_EELb0ELb1ELb0ELb0ELb1ELb1ELb1ELb0EEEvNS_16Flash_fwd_paramsE,"a",@progbits
	.sectionflags	@""
	.align	4
.nv.constant0._ZN5flash24flash_fwd_splitkv_kernelI23Flash_fwd_kernel_traitsILi64ELi64ELi128ELi4ELb0ELb0EN7cutlass10bfloat16_tE19Flash_kernel_traitsILi64ELi64ELi128ELi4ES3_EELb0ELb1ELb0ELb0ELb1ELb1ELb1ELb0EEEvNS_16Flash_fwd_paramsE:
	.zero		1360


//--------------------- .nv.constant0._ZN5flash24flash_fwd_splitkv_kernelI23Flash_fwd_kernel_traitsILi64ELi64ELi128ELi4ELb0ELb0EN7cutlass10bfloat16_tE19Flash_kernel_traitsILi64ELi64ELi128ELi4ES3_EELb0ELb1ELb1ELb0ELb0ELb0ELb1ELb0EEEvNS_16Flash_fwd_paramsE --------------------------
	.section	.nv.constant0._ZN5flash24flash_fwd_splitkv_kernelI23Flash_fwd_kernel_traitsILi64ELi64ELi128ELi4ELb0ELb0EN7cutlass10bfloat16_tE19Flash_kernel_traitsILi64ELi64ELi128ELi4ES3_EELb0ELb1ELb1ELb0ELb0ELb0ELb1ELb0EEEvNS_16Flash_fwd_paramsE,"a",@progbits
	.sectionflags	@""
	.align	4
.nv.constant0._ZN5flash24flash_fwd_splitkv_kernelI23Flash_fwd_kernel_traitsILi64ELi64ELi128ELi4ELb0ELb0EN7cutlass10bfloat16_tE19Flash_kernel_traitsILi64ELi64ELi128ELi4ES3_EELb0ELb1ELb1ELb0ELb0ELb0ELb1ELb0EEEvNS_16Flash_fwd_paramsE:
	.zero		1360


//--------------------- .nv.constant0._ZN5flash24flash_fwd_splitkv_kernelI23Flash_fwd_kernel_traitsILi64ELi64ELi128ELi4ELb0ELb0EN7cutlass10bfloat16_tE19Flash_kernel_traitsILi64ELi64ELi128ELi4ES3_EELb0ELb1ELb1ELb0ELb0ELb1ELb1ELb0EEEvNS_16Flash_fwd_paramsE --------------------------
	.section	.nv.constant0._ZN5flash24flash_fwd_splitkv_kernelI23Flash_fwd_kernel_traitsILi64ELi64ELi128ELi4ELb0ELb0EN7cutlass10bfloat16_tE19Flash_kernel_traitsILi64ELi64ELi128ELi4ES3_EELb0ELb1ELb1ELb0ELb0ELb1ELb1ELb0EEEvNS_16Flash_fwd_paramsE,"a",@progbits
	.sectionflags	@""
	.align	4
.nv.constant0._ZN5flash24flash_fwd_splitkv_kernelI23Flash_fwd_kernel_traitsILi64ELi64ELi128ELi4ELb0ELb0EN7cutlass10bfloat16_tE19Flash_kernel_traitsILi64ELi64ELi128ELi4ES3_EELb0ELb1ELb1ELb0ELb0ELb1ELb1ELb0EEEvNS_16Flash_fwd_paramsE:
	.zero		1360


//--------------------- .nv.constant0._ZN5flash24flash_fwd_splitkv_kernelI23Flash_fwd_kernel_traitsILi64ELi64ELi128ELi4ELb0ELb0EN7cutlass10bfloat16_tE19Flash_kernel_traitsILi64ELi64ELi128ELi4ES3_EELb0ELb1ELb0ELb0ELb1ELb0ELb1ELb1EEEvNS_16Flash_fwd_paramsE --------------------------
	.section	.nv.constant0._ZN5flash24flash_fwd_splitkv_kernelI23Flash_fwd_kernel_traitsILi64ELi64ELi128ELi4ELb0ELb0EN7cutlass10bfloat16_tE19Flash_kernel_traitsILi64ELi64ELi128ELi4ES3_EELb0ELb1ELb0ELb0ELb1ELb0ELb1ELb1EEEvNS_16Flash_fwd_paramsE,"a",@progbits
	.sectionflags	@""
	.align	4
.nv.constant0._ZN5flash24flash_fwd_splitkv_kernelI23Flash_fwd_kernel_traitsILi64ELi64ELi128ELi4ELb0ELb0EN7cutlass10bfloat16_tE19Flash_kernel_traitsILi64ELi64ELi128ELi4ES3_EELb0ELb1ELb0ELb0ELb1ELb0ELb1ELb1EEEvNS_16Flash_fwd_paramsE:
	.zero		1360


//--------------------- .nv.constant0._ZN5flash24flash_fwd_splitkv_kernelI23Flash_fwd_kernel_traitsILi64ELi64ELi128ELi4ELb0ELb0EN7cutlass10bfloat16_tE19Flash_kernel_traitsILi64ELi64ELi128ELi4ES3_EELb0ELb1ELb0ELb0ELb1ELb1ELb1ELb1EEEvNS_16Flash_fwd_paramsE --------------------------
	.section	.nv.constant0._ZN5flash24flash_fwd_splitkv_kernelI23Flash_fwd_kernel_traitsILi64ELi64ELi128ELi4ELb0ELb0EN7cutlass10bfloat16_tE19Flash_kernel_traitsILi64ELi64ELi128ELi4ES3_EELb0ELb1ELb0ELb0ELb1ELb1ELb1ELb1EEEvNS_16Flash_fwd_paramsE,"a",@progbits
	.sectionflags	@""
	.align	4
.nv.constant0._ZN5flash24flash_fwd_splitkv_kernelI23Flash_fwd_kernel_traitsILi64ELi64ELi128ELi4ELb0ELb0EN7cutlass10bfloat16_tE19Flash_kernel_traitsILi64ELi64ELi128ELi4ES3_EELb0ELb1ELb0ELb0ELb1ELb1ELb1ELb1EEEvNS_16Flash_fwd_paramsE:
	.zero		1360


//--------------------- .nv.constant0._ZN5flash24flash_fwd_splitkv_kernelI23Flash_fwd_kernel_traitsILi64ELi64ELi128ELi4ELb0ELb0EN7cutlass10bfloat16_tE19Flash_kernel_traitsILi64ELi64ELi128ELi4ES3_EELb0ELb1ELb1ELb0ELb0ELb0ELb1ELb1EEEvNS_16Flash_fwd_paramsE --------------------------
	.section	.nv.constant0._ZN5flash24flash_fwd_splitkv_kernelI23Flash_fwd_kernel_traitsILi64ELi64ELi128ELi4ELb0ELb0EN7cutlass10bfloat16_tE19Flash_kernel_traitsILi64ELi64ELi128ELi4ES3_EELb0ELb1ELb1ELb0ELb0ELb0ELb1ELb1EEEvNS_16Flash_fwd_paramsE,"a",@progbits
	.sectionflags	@""
	.align	4
.nv.constant0._ZN5flash24flash_fwd_splitkv_kernelI23Flash_fwd_kernel_traitsILi64ELi64ELi128ELi4ELb0ELb0EN7cutlass10bfloat16_tE19Flash_kernel_traitsILi64ELi64ELi128ELi4ES3_EELb0ELb1ELb1ELb0ELb0ELb0ELb1ELb1EEEvNS_16Flash_fwd_paramsE:
	.zero		1360


//--------------------- .nv.constant0._ZN5flash24flash_fwd_splitkv_kernelI23Flash_fwd_kernel_traitsILi64ELi64ELi128ELi4ELb0ELb0EN7cutlass10bfloat16_tE19Flash_kernel_traitsILi64ELi64ELi128ELi4ES3_EELb0ELb1ELb1ELb0ELb0ELb1ELb1ELb1EEEvNS_16Flash_fwd_paramsE --------------------------
	.section	.nv.constant0._ZN5flash24flash_fwd_splitkv_kernelI23Flash_fwd_kernel_traitsILi64ELi64ELi128ELi4ELb0ELb0EN7cutlass10bfloat16_tE19Flash_kernel_traitsILi64ELi64ELi128ELi4ES3_EELb0ELb1ELb1ELb0ELb0ELb1ELb1ELb1EEEvNS_16Flash_fwd_paramsE,"a",@progbits
	.sectionflags	@""
	.align	4
.nv.constant0._ZN5flash24flash_fwd_splitkv_kernelI23Flash_fwd_kernel_traitsILi64ELi64ELi128ELi4ELb0ELb0EN7cutlass10bfloat16_tE19Flash_kernel_traitsILi64ELi64ELi128ELi4ES3_EELb0ELb1ELb1ELb0ELb0ELb1ELb1ELb1EEEvNS_16Flash_fwd_paramsE:
	.zero		1360


//--------------------- SYMBOLS --------------------------

	.type		.nv.reservedSmem.offset0,@object
	.size		.nv.reservedSmem.offset0,0x4
	.type		.nv.reservedSmem.cap,@object
	.size		.nv.reservedSmem.cap,0x4
